	.target	sm_90a

	.elftype	@"ET_EXEC"


//--------------------- .note.nv.tkinfo           --------------------------
	.section	.note.nv.tkinfo,"",@"SHT_NOTE"
	.sectionflags	@"SHF_NOTE_NV_TKINFO"
	.tkinfo
        /*0018*/ 	.word	0x00000002
        /*0030*/ 	.string	""
        /*0030*/ 	.string	"ptxas"
        /*0030*/ 	.string	"Cuda compilation tools, release 13.0, V13.0.88"
        /*0030*/ 	.string	"Build cuda_13.0.r13.0/compiler.36424714_0"
        /*0030*/ 	.string	"-arch sm_90a -m 64 "



//--------------------- .note.nv.cuinfo           --------------------------
	.section	.note.nv.cuinfo,"",@"SHT_NOTE"
	.sectionflags	@"SHF_NOTE_NV_CUINFO"
        /*0018*/ 	.short	0x0002
        /*001a*/ 	.short	0x005a
        /*001c*/ 	.short	0x0082
	.zero		2


//--------------------- .nv.info                  --------------------------
	.section	.nv.info,"",@"SHT_CUDA_INFO"
	.align	4


	//----- nvinfo : EIATTR_REGCOUNT
	.align		4
        /*0000*/ 	.byte	0x04, 0x2f
        /*0002*/ 	.short	(.L_56 - .L_55)
	.align		4
.L_55:
        /*0004*/ 	.word	index@(_ZN7cutlass13device_kernelIN5flash11enable_sm90INS1_16FlashAttnFwdSm90INS1_25CollectiveMainloopFwdSm90ILi2EN4cute5tupleIJNS5_1CILi1EEES8_S8_EEENS6_IJNS7_ILi192EEENS7_ILi160EEENS7_ILi64EEEEEELi64ENS_12float_e4m3_tEfNS_4arch4Sm90ELb1ELb0ELb1ELb1ELb1ELb1ELb0ELb1ELb1ELb1ELb0ELb0EEENS1_21CollectiveEpilogueFwdINS6_IJSA_SC_SB_EEES9_NS_10bfloat16_tESG_Li384ELb1ELb1ELb0ELb1EEENS1_36VarlenDynamicPersistentTileSchedulerILi192ELi160ELi384ELi128ELb0ELb1ELb1ELb1ELb1ELb1EEEEEEEEEvNT_6ParamsE)
        /*0008*/ 	.word	0x00000080


	//----- nvinfo : EIATTR_FRAME_SIZE
	.align		4
.L_56:
        /*000c*/ 	.byte	0x04, 0x11
        /*000e*/ 	.short	(.L_58 - .L_57)
	.align		4
.L_57:
        /*0010*/ 	.word	index@(_ZN7cutlass13device_kernelIN5flash11enable_sm90INS1_16FlashAttnFwdSm90INS1_25CollectiveMainloopFwdSm90ILi2EN4cute5tupleIJNS5_1CILi1EEES8_S8_EEENS6_IJNS7_ILi192EEENS7_ILi160EEENS7_ILi64EEEEEELi64ENS_12float_e4m3_tEfNS_4arch4Sm90ELb1ELb0ELb1ELb1ELb1ELb1ELb0ELb1ELb1ELb1ELb0ELb0EEENS1_21CollectiveEpilogueFwdINS6_IJSA_SC_SB_EEES9_NS_10bfloat16_tESG_Li384ELb1ELb1ELb0ELb1EEENS1_36VarlenDynamicPersistentTileSchedulerILi192ELi160ELi384ELi128ELb0ELb1ELb1ELb1ELb1ELb1EEEEEEEEEvNT_6ParamsE)
        /*0014*/ 	.word	0x00000090


	//----- nvinfo : EIATTR_REGCOUNT
	.align		4
.L_58:
        /*0018*/ 	.byte	0x04, 0x2f
        /*001a*/ 	.short	(.L_60 - .L_59)
	.align		4
.L_59:
        /*001c*/ 	.word	index@(_ZN7cutlass13device_kernelIN5flash11enable_sm90INS1_16FlashAttnFwdSm90INS1_25CollectiveMainloopFwdSm90ILi2EN4cute5tupleIJNS5_1CILi1EEES8_S8_EEENS6_IJNS7_ILi192EEENS7_ILi160EEENS7_ILi64EEEEEELi64ENS_12float_e4m3_tEfNS_4arch4Sm90ELb1ELb0ELb1ELb1ELb1ELb0ELb0ELb1ELb1ELb1ELb0ELb0EEENS1_21CollectiveEpilogueFwdINS6_IJSA_SC_SB_EEES9_NS_10bfloat16_tESG_Li384ELb1ELb1ELb0ELb1EEENS1_36VarlenDynamicPersistentTileSchedulerILi192ELi160ELi384ELi128ELb0ELb1ELb1ELb1ELb1ELb1EEEEEEEEEvNT_6ParamsE)
        /*0020*/ 	.word	0x00000080


	//----- nvinfo : EIATTR_FRAME_SIZE
	.align		4
.L_60:
        /*0024*/ 	.byte	0x04, 0x11
        /*0026*/ 	.short	(.L_62 - .L_61)
	.align		4
.L_61:
        /*0028*/ 	.word	index@(_ZN7cutlass13device_kernelIN5flash11enable_sm90INS1_16FlashAttnFwdSm90INS1_25CollectiveMainloopFwdSm90ILi2EN4cute5tupleIJNS5_1CILi1EEES8_S8_EEENS6_IJNS7_ILi192EEENS7_ILi160EEENS7_ILi64EEEEEELi64ENS_12float_e4m3_tEfNS_4arch4Sm90ELb1ELb0ELb1ELb1ELb1ELb0ELb0ELb1ELb1ELb1ELb0ELb0EEENS1_21CollectiveEpilogueFwdINS6_IJSA_SC_SB_EEES9_NS_10bfloat16_tESG_Li384ELb1ELb1ELb0ELb1EEENS1_36VarlenDynamicPersistentTileSchedulerILi192ELi160ELi384ELi128ELb0ELb1ELb1ELb1ELb1ELb1EEEEEEEEEvNT_6ParamsE)
        /*002c*/ 	.word	0x00000038


	//----- nvinfo : EIATTR_REGCOUNT
	.align		4
.L_62:
        /*0030*/ 	.byte	0x04, 0x2f
        /*0032*/ 	.short	(.L_64 - .L_63)
	.align		4
.L_63:
        /*0034*/ 	.word	index@(_ZN7cutlass13device_kernelIN5flash11enable_sm90INS1_16FlashAttnFwdSm90INS1_25CollectiveMainloopFwdSm90ILi2EN4cute5tupleIJNS5_1CILi1EEES8_S8_EEENS6_IJNS7_ILi192EEENS7_ILi160EEENS7_ILi64EEEEEELi64ENS_12float_e4m3_tEfNS_4arch4Sm90ELb1ELb0ELb1ELb0ELb1ELb0ELb0ELb1ELb1ELb1ELb0ELb0EEENS1_21CollectiveEpilogueFwdINS6_IJSA_SC_SB_EEES9_NS_10bfloat16_tESG_Li384ELb0ELb1ELb0ELb1EEENS1_30DynamicPersistentTileSchedulerILi384ELi128ELb0ELb1ELb1EEEEEEEEEvNT_6ParamsE)
        /*0038*/ 	.word	0x00000080


	//----- nvinfo : EIATTR_FRAME_SIZE
	.align		4
.L_64:
        /*003c*/ 	.byte	0x04, 0x11
        /*003e*/ 	.short	(.L_66 - .L_65)
	.align		4
.L_65:
        /*0040*/ 	.word	index@(_ZN7cutlass13device_kernelIN5flash11enable_sm90INS1_16FlashAttnFwdSm90INS1_25CollectiveMainloopFwdSm90ILi2EN4cute5tupleIJNS5_1CILi1EEES8_S8_EEENS6_IJNS7_ILi192EEENS7_ILi160EEENS7_ILi64EEEEEELi64ENS_12float_e4m3_tEfNS_4arch4Sm90ELb1ELb0ELb1ELb0ELb1ELb0ELb0ELb1ELb1ELb1ELb0ELb0EEENS1_21CollectiveEpilogueFwdINS6_IJSA_SC_SB_EEES9_NS_10bfloat16_tESG_Li384ELb0ELb1ELb0ELb1EEENS1_30DynamicPersistentTileSchedulerILi384ELi128ELb0ELb1ELb1EEEEEEEEEvNT_6ParamsE)
        /*0044*/ 	.word	0x00000038


	//----- nvinfo : EIATTR_REGCOUNT
	.align		4
.L_66:
        /*0048*/ 	.byte	0x04, 0x2f
        /*004a*/ 	.short	(.L_68 - .L_67)
	.align		4
.L_67:
        /*004c*/ 	.word	index@(_ZN7cutlass13device_kernelIN5flash11enable_sm90INS1_16FlashAttnFwdSm90INS1_25CollectiveMainloopFwdSm90ILi2EN4cute5tupleIJNS5_1CILi1EEES8_S8_EEENS6_IJNS7_ILi192EEENS7_ILi160EEENS7_ILi64EEEEEELi64ENS_12float_e4m3_tEfNS_4arch4Sm90ELb0ELb1ELb1ELb1ELb1ELb1ELb0ELb1ELb1ELb1ELb0ELb0EEENS1_21CollectiveEpilogueFwdINS6_IJSA_SC_SB_EEES9_NS_10bfloat16_tESG_Li384ELb1ELb1ELb0ELb1EEENS1_36VarlenDynamicPersistentTileSchedulerILi192ELi160ELi384ELi128ELb0ELb1ELb1ELb1ELb0ELb1EEEEEEEEEvNT_6ParamsE)
        /*0050*/ 	.word	0x00000080


	//----- nvinfo : EIATTR_FRAME_SIZE
	.align		4
.L_68:
        /*0054*/ 	.byte	0x04, 0x11
        /*0056*/ 	.short	(.L_70 - .L_69)
	.align		4
.L_69:
        /*0058*/ 	.word	index@(_ZN7cutlass13device_kernelIN5flash11enable_sm90INS1_16FlashAttnFwdSm90INS1_25CollectiveMainloopFwdSm90ILi2EN4cute5tupleIJNS5_1CILi1EEES8_S8_EEENS6_IJNS7_ILi192EEENS7_ILi160EEENS7_ILi64EEEEEELi64ENS_12float_e4m3_tEfNS_4arch4Sm90ELb0ELb1ELb1ELb1ELb1ELb1ELb0ELb1ELb1ELb1ELb0ELb0EEENS1_21CollectiveEpilogueFwdINS6_IJSA_SC_SB_EEES9_NS_10bfloat16_tESG_Li384ELb1ELb1ELb0ELb1EEENS1_36VarlenDynamicPersistentTileSchedulerILi192ELi160ELi384ELi128ELb0ELb1ELb1ELb1ELb0ELb1EEEEEEEEEvNT_6ParamsE)
        /*005c*/ 	.word	0x00000068


	//----- nvinfo : EIATTR_REGCOUNT
	.align		4
.L_70:
        /*0060*/ 	.byte	0x04, 0x2f
        /*0062*/ 	.short	(.L_72 - .L_71)
	.align		4
.L_71:
        /*0064*/ 	.word	index@(_ZN7cutlass13device_kernelIN5flash11enable_sm90INS1_16FlashAttnFwdSm90INS1_25CollectiveMainloopFwdSm90ILi2EN4cute5tupleIJNS5_1CILi1EEES8_S8_EEENS6_IJNS7_ILi192EEENS7_ILi160EEENS7_ILi64EEEEEELi64ENS_12float_e4m3_tEfNS_4arch4Sm90ELb0ELb1ELb1ELb1ELb1ELb0ELb0ELb1ELb1ELb1ELb0ELb0EEENS1_21CollectiveEpilogueFwdINS6_IJSA_SC_SB_EEES9_NS_10bfloat16_tESG_Li384ELb1ELb1ELb0ELb1EEENS1_36VarlenDynamicPersistentTileSchedulerILi192ELi160ELi384ELi128ELb0ELb1ELb1ELb1ELb0ELb1EEEEEEEEEvNT_6ParamsE)
        /*0068*/ 	.word	0x00000080


	//----- nvinfo : EIATTR_FRAME_SIZE
	.align		4
.L_72:
        /*006c*/ 	.byte	0x04, 0x11
        /*006e*/ 	.short	(.L_74 - .L_73)
	.align		4
.L_73:
        /*0070*/ 	.word	index@(_ZN7cutlass13device_kernelIN5flash11enable_sm90INS1_16FlashAttnFwdSm90INS1_25CollectiveMainloopFwdSm90ILi2EN4cute5tupleIJNS5_1CILi1EEES8_S8_EEENS6_IJNS7_ILi192EEENS7_ILi160EEENS7_ILi64EEEEEELi64ENS_12float_e4m3_tEfNS_4arch4Sm90ELb0ELb1ELb1ELb1ELb1ELb0ELb0ELb1ELb1ELb1ELb0ELb0EEENS1_21CollectiveEpilogueFwdINS6_IJSA_SC_SB_EEES9_NS_10bfloat16_tESG_Li384ELb1ELb1ELb0ELb1EEENS1_36VarlenDynamicPersistentTileSchedulerILi192ELi160ELi384ELi128ELb0ELb1ELb1ELb1ELb0ELb1EEEEEEEEEvNT_6ParamsE)
        /*0074*/ 	.word	0x00000038


	//----- nvinfo : EIATTR_REGCOUNT
	.align		4
.L_74:
        /*0078*/ 	.byte	0x04, 0x2f
        /*007a*/ 	.short	(.L_76 - .L_75)
	.align		4
.L_75:
        /*007c*/ 	.word	index@(_ZN7cutlass13device_kernelIN5flash11enable_sm90INS1_16FlashAttnFwdSm90INS1_25CollectiveMainloopFwdSm90ILi2EN4cute5tupleIJNS5_1CILi1EEES8_S8_EEENS6_IJNS7_ILi192EEENS7_ILi160EEENS7_ILi64EEEEEELi64ENS_12float_e4m3_tEfNS_4arch4Sm90ELb0ELb1ELb1ELb0ELb1ELb0ELb0ELb1ELb1ELb1ELb0ELb0EEENS1_21CollectiveEpilogueFwdINS6_IJSA_SC_SB_EEES9_NS_10bfloat16_tESG_Li384ELb0ELb1ELb0ELb1EEENS1_30DynamicPersistentTileSchedulerILi384ELi128ELb0ELb1ELb1EEEEEEEEEvNT_6ParamsE)
        /*0080*/ 	.word	0x00000080


	//----- nvinfo : EIATTR_FRAME_SIZE
	.align		4
.L_76:
        /*0084*/ 	.byte	0x04, 0x11
        /*0086*/ 	.short	(.L_78 - .L_77)
	.align		4
.L_77:
        /*0088*/ 	.word	index@(_ZN7cutlass13device_kernelIN5flash11enable_sm90INS1_16FlashAttnFwdSm90INS1_25CollectiveMainloopFwdSm90ILi2EN4cute5tupleIJNS5_1CILi1EEES8_S8_EEENS6_IJNS7_ILi192EEENS7_ILi160EEENS7_ILi64EEEEEELi64ENS_12float_e4m3_tEfNS_4arch4Sm90ELb0ELb1ELb1ELb0ELb1ELb0ELb0ELb1ELb1ELb1ELb0ELb0EEENS1_21CollectiveEpilogueFwdINS6_IJSA_SC_SB_EEES9_NS_10bfloat16_tESG_Li384ELb0ELb1ELb0ELb1EEENS1_30DynamicPersistentTileSchedulerILi384ELi128ELb0ELb1ELb1EEEEEEEEEvNT_6ParamsE)
        /*008c*/ 	.word	0x00000038


	//----- nvinfo : EIATTR_REGCOUNT
	.align		4
.L_78:
        /*0090*/ 	.byte	0x04, 0x2f
        /*0092*/ 	.short	(.L_80 - .L_79)
	.align		4
.L_79:
        /*0094*/ 	.word	index@(_ZN7cutlass13device_kernelIN5flash11enable_sm90INS1_16FlashAttnFwdSm90INS1_25CollectiveMainloopFwdSm90ILi2EN4cute5tupleIJNS5_1CILi1EEES8_S8_EEENS6_IJNS7_ILi192EEENS7_ILi160EEENS7_ILi64EEEEEELi64ENS_12float_e4m3_tEfNS_4arch4Sm90ELb0ELb0ELb1ELb1ELb1ELb1ELb0ELb1ELb1ELb1ELb0ELb0EEENS1_21CollectiveEpilogueFwdINS6_IJSA_SC_SB_EEES9_NS_10bfloat16_tESG_Li384ELb1ELb1ELb0ELb1EEENS1_36VarlenDynamicPersistentTileSchedulerILi192ELi160ELi384ELi128ELb0ELb1ELb1ELb0ELb1ELb1EEEEEEEEEvNT_6ParamsE)
        /*0098*/ 	.word	0x00000080


	//----- nvinfo : EIATTR_FRAME_SIZE
	.align		4
.L_80:
        /*009c*/ 	.byte	0x04, 0x11
        /*009e*/ 	.short	(.L_82 - .L_81)
	.align		4
.L_81:
        /*00a0*/ 	.word	index@(_ZN7cutlass13device_kernelIN5flash11enable_sm90INS1_16FlashAttnFwdSm90INS1_25CollectiveMainloopFwdSm90ILi2EN4cute5tupleIJNS5_1CILi1EEES8_S8_EEENS6_IJNS7_ILi192EEENS7_ILi160EEENS7_ILi64EEEEEELi64ENS_12float_e4m3_tEfNS_4arch4Sm90ELb0ELb0ELb1ELb1ELb1ELb1ELb0ELb1ELb1ELb1ELb0ELb0EEENS1_21CollectiveEpilogueFwdINS6_IJSA_SC_SB_EEES9_NS_10bfloat16_tESG_Li384ELb1ELb1ELb0ELb1EEENS1_36VarlenDynamicPersistentTileSchedulerILi192ELi160ELi384ELi128ELb0ELb1ELb1ELb0ELb1ELb1EEEEEEEEEvNT_6ParamsE)
        /*00a4*/ 	.word	0x00000090


	//----- nvinfo : EIATTR_REGCOUNT
	.align		4
.L_82:
        /*00a8*/ 	.byte	0x04, 0x2f
        /*00aa*/ 	.short	(.L_84 - .L_83)
	.align		4
.L_83:
        /*00ac*/ 	.word	index@(_ZN7cutlass13device_kernelIN5flash11enable_sm90INS1_16FlashAttnFwdSm90INS1_25CollectiveMainloopFwdSm90ILi2EN4cute5tupleIJNS5_1CILi1EEES8_S8_EEENS6_IJNS7_ILi192EEENS7_ILi160EEENS7_ILi64EEEEEELi64ENS_12float_e4m3_tEfNS_4arch4Sm90ELb0ELb0ELb1ELb1ELb1ELb0ELb0ELb1ELb1ELb1ELb0ELb0EEENS1_21CollectiveEpilogueFwdINS6_IJSA_SC_SB_EEES9_NS_10bfloat16_tESG_Li384ELb1ELb1ELb0ELb1EEENS1_36VarlenDynamicPersistentTileSchedulerILi192ELi160ELi384ELi128ELb0ELb1ELb1ELb0ELb1ELb1EEEEEEEEEvNT_6ParamsE)
        /*00b0*/ 	.word	0x00000080


	//----- nvinfo : EIATTR_FRAME_SIZE
	.align		4
.L_84:
        /*00b4*/ 	.byte	0x04, 0x11
        /*00b6*/ 	.short	(.L_86 - .L_85)
	.align		4
.L_85:
        /*00b8*/ 	.word	index@(_ZN7cutlass13device_kernelIN5flash11enable_sm90INS1_16FlashAttnFwdSm90INS1_25CollectiveMainloopFwdSm90ILi2EN4cute5tupleIJNS5_1CILi1EEES8_S8_EEENS6_IJNS7_ILi192EEENS7_ILi160EEENS7_ILi64EEEEEELi64ENS_12float_e4m3_tEfNS_4arch4Sm90ELb0ELb0ELb1ELb1ELb1ELb0ELb0ELb1ELb1ELb1ELb0ELb0EEENS1_21CollectiveEpilogueFwdINS6_IJSA_SC_SB_EEES9_NS_10bfloat16_tESG_Li384ELb1ELb1ELb0ELb1EEENS1_36VarlenDynamicPersistentTileSchedulerILi192ELi160ELi384ELi128ELb0ELb1ELb1ELb0ELb1ELb1EEEEEEEEEvNT_6ParamsE)
        /*00bc*/ 	.word	0x00000038


	//----- nvinfo : EIATTR_REGCOUNT
	.align		4
.L_86:
        /*00c0*/ 	.byte	0x04, 0x2f
        /*00c2*/ 	.short	(.L_88 - .L_87)
	.align		4
.L_87:
        /*00c4*/ 	.word	index@(_ZN7cutlass13device_kernelIN5flash11enable_sm90INS1_16FlashAttnFwdSm90INS1_25CollectiveMainloopFwdSm90ILi2EN4cute5tupleIJNS5_1CILi1EEES8_S8_EEENS6_IJNS7_ILi192EEENS7_ILi160EEENS7_ILi64EEEEEELi64ENS_12float_e4m3_tEfNS_4arch4Sm90ELb0ELb0ELb1ELb0ELb1ELb0ELb0ELb1ELb1ELb1ELb0ELb0EEENS1_21CollectiveEpilogueFwdINS6_IJSA_SC_SB_EEES9_NS_10bfloat16_tESG_Li384ELb0ELb1ELb0ELb1EEENS1_29StaticPersistentTileSchedulerILb0EEEEEEEEEvNT_6ParamsE)
        /*00c8*/ 	.word	0x00000080


	//----- nvinfo : EIATTR_FRAME_SIZE
	.align		4
.L_88:
        /*00cc*/ 	.byte	0x04, 0x11
        /*00ce*/ 	.short	(.L_90 - .L_89)
	.align		4
.L_89:
        /*00d0*/ 	.word	index@(_ZN7cutlass13device_kernelIN5flash11enable_sm90INS1_16FlashAttnFwdSm90INS1_25CollectiveMainloopFwdSm90ILi2EN4cute5tupleIJNS5_1CILi1EEES8_S8_EEENS6_IJNS7_ILi192EEENS7_ILi160EEENS7_ILi64EEEEEELi64ENS_12float_e4m3_tEfNS_4arch4Sm90ELb0ELb0ELb1ELb0ELb1ELb0ELb0ELb1ELb1ELb1ELb0ELb0EEENS1_21CollectiveEpilogueFwdINS6_IJSA_SC_SB_EEES9_NS_10bfloat16_tESG_Li384ELb0ELb1ELb0ELb1EEENS1_29StaticPersistentTileSchedulerILb0EEEEEEEEEvNT_6ParamsE)
        /*00d4*/ 	.word	0x00000030


	//----- nvinfo : EIATTR_REGCOUNT
	.align		4
.L_90:
        /*00d8*/ 	.byte	0x04, 0x2f
        /*00da*/ 	.short	(.L_92 - .L_91)
	.align		4
.L_91:
        /*00dc*/ 	.word	index@(_ZN7cutlass13device_kernelIN5flash11enable_sm90INS1_16FlashAttnFwdSm90INS1_25CollectiveMainloopFwdSm90ILi2EN4cute5tupleIJNS5_1CILi1EEES8_S8_EEENS6_IJNS7_ILi192EEENS7_ILi128EEENS7_ILi96EEEEEELi96ENS_12float_e4m3_tEfNS_4arch4Sm90ELb1ELb0ELb1ELb1ELb1ELb1ELb0ELb1ELb1ELb1ELb0ELb0EEENS1_21CollectiveEpilogueFwdINS6_IJSA_SC_SB_EEES9_NS_10bfloat16_tESG_Li384ELb1ELb1ELb0ELb1EEENS1_36VarlenDynamicPersistentTileSchedulerILi192ELi128ELi384ELi128ELb0ELb1ELb1ELb1ELb1ELb1EEEEEEEEEvNT_6ParamsE)
        /*00e0*/ 	.word	0x00000080


	//----- nvinfo : EIATTR_FRAME_SIZE
	.align		4
.L_92:
        /*00e4*/ 	.byte	0x04, 0x11
        /*00e6*/ 	.short	(.L_94 - .L_93)
	.align		4
.L_93:
        /*00e8*/ 	.word	index@(_ZN7cutlass13device_kernelIN5flash11enable_sm90INS1_16FlashAttnFwdSm90INS1_25CollectiveMainloopFwdSm90ILi2EN4cute5tupleIJNS5_1CILi1EEES8_S8_EEENS6_IJNS7_ILi192EEENS7_ILi128EEENS7_ILi96EEEEEELi96ENS_12float_e4m3_tEfNS_4arch4Sm90ELb1ELb0ELb1ELb1ELb1ELb1ELb0ELb1ELb1ELb1ELb0ELb0EEENS1_21CollectiveEpilogueFwdINS6_IJSA_SC_SB_EEES9_NS_10bfloat16_tESG_Li384ELb1ELb1ELb0ELb1EEENS1_36VarlenDynamicPersistentTileSchedulerILi192ELi128ELi384ELi128ELb0ELb1ELb1ELb1ELb1ELb1EEEEEEEEEvNT_6ParamsE)
        /*00ec*/ 	.word	0x00000088


	//----- nvinfo : EIATTR_REGCOUNT
	.align		4
.L_94:
        /*00f0*/ 	.byte	0x04, 0x2f
        /*00f2*/ 	.short	(.L_96 - .L_95)
	.align		4
.L_95:
        /*00f4*/ 	.word	index@(_ZN7cutlass13device_kernelIN5flash11enable_sm90INS1_16FlashAttnFwdSm90INS1_25CollectiveMainloopFwdSm90ILi2EN4cute5tupleIJNS5_1CILi1EEES8_S8_EEENS6_IJNS7_ILi192EEENS7_ILi128EEENS7_ILi96EEEEEELi96ENS_12float_e4m3_tEfNS_4arch4Sm90ELb1ELb0ELb1ELb1ELb1ELb0ELb0ELb1ELb1ELb1ELb0ELb0EEENS1_21CollectiveEpilogueFwdINS6_IJSA_SC_SB_EEES9_NS_10bfloat16_tESG_Li384ELb1ELb1ELb0ELb1EEENS1_36VarlenDynamicPersistentTileSchedulerILi192ELi128ELi384ELi128ELb0ELb1ELb1ELb1ELb1ELb1EEEEEEEEEvNT_6ParamsE)
        /*00f8*/ 	.word	0x00000080


	//----- nvinfo : EIATTR_FRAME_SIZE
	.align		4
.L_96:
        /*00fc*/ 	.byte	0x04, 0x11
        /*00fe*/ 	.short	(.L_98 - .L_97)
	.align		4
.L_97:
        /*0100*/ 	.word	index@(_ZN7cutlass13device_kernelIN5flash11enable_sm90INS1_16FlashAttnFwdSm90INS1_25CollectiveMainloopFwdSm90ILi2EN4cute5tupleIJNS5_1CILi1EEES8_S8_EEENS6_IJNS7_ILi192EEENS7_ILi128EEENS7_ILi96EEEEEELi96ENS_12float_e4m3_tEfNS_4arch4Sm90ELb1ELb0ELb1ELb1ELb1ELb0ELb0ELb1ELb1ELb1ELb0ELb0EEENS1_21CollectiveEpilogueFwdINS6_IJSA_SC_SB_EEES9_NS_10bfloat16_tESG_Li384ELb1ELb1ELb0ELb1EEENS1_36VarlenDynamicPersistentTileSchedulerILi192ELi128ELi384ELi128ELb0ELb1ELb1ELb1ELb1ELb1EEEEEEEEEvNT_6ParamsE)
        /*0104*/ 	.word	0x00000020


	//----- nvinfo : EIATTR_REGCOUNT
	.align		4
.L_98:
        /*0108*/ 	.byte	0x04, 0x2f
        /*010a*/ 	.short	(.L_100 - .L_99)
	.align		4
.L_99:
        /*010c*/ 	.word	index@(_ZN7cutlass13device_kernelIN5flash11enable_sm90INS1_16FlashAttnFwdSm90INS1_25CollectiveMainloopFwdSm90ILi2EN4cute5tupleIJNS5_1CILi1EEES8_S8_EEENS6_IJNS7_ILi192EEENS7_ILi128EEENS7_ILi96EEEEEELi96ENS_12float_e4m3_tEfNS_4arch4Sm90ELb1ELb0ELb1ELb0ELb1ELb0ELb0ELb1ELb1ELb1ELb0ELb0EEENS1_21CollectiveEpilogueFwdINS6_IJSA_SC_SB_EEES9_NS_10bfloat16_tESG_Li384ELb0ELb1ELb0ELb1EEENS1_30DynamicPersistentTileSchedulerILi384ELi128ELb0ELb1ELb1EEEEEEEEEvNT_6ParamsE)
        /*0110*/ 	.word	0x00000080


	//----- nvinfo : EIATTR_FRAME_SIZE
	.align		4
.L_100:
        /*0114*/ 	.byte	0x04, 0x11
        /*0116*/ 	.short	(.L_102 - .L_101)
	.align		4
.L_101:
        /*0118*/ 	.word	index@(_ZN7cutlass13device_kernelIN5flash11enable_sm90INS1_16FlashAttnFwdSm90INS1_25CollectiveMainloopFwdSm90ILi2EN4cute5tupleIJNS5_1CILi1EEES8_S8_EEENS6_IJNS7_ILi192EEENS7_ILi128EEENS7_ILi96EEEEEELi96ENS_12float_e4m3_tEfNS_4arch4Sm90ELb1ELb0ELb1ELb0ELb1ELb0ELb0ELb1ELb1ELb1ELb0ELb0EEENS1_21CollectiveEpilogueFwdINS6_IJSA_SC_SB_EEES9_NS_10bfloat16_tESG_Li384ELb0ELb1ELb0ELb1EEENS1_30DynamicPersistentTileSchedulerILi384ELi128ELb0ELb1ELb1EEEEEEEEEvNT_6ParamsE)
        /*011c*/ 	.word	0x00000020


	//----- nvinfo : EIATTR_REGCOUNT
	.align		4
.L_102:
        /*0120*/ 	.byte	0x04, 0x2f
        /*0122*/ 	.short	(.L_104 - .L_103)
	.align		4
.L_103:
        /*0124*/ 	.word	index@(_ZN7cutlass13device_kernelIN5flash11enable_sm90INS1_16FlashAttnFwdSm90INS1_25CollectiveMainloopFwdSm90ILi2EN4cute5tupleIJNS5_1CILi1EEES8_S8_EEENS6_IJNS7_ILi192EEENS7_ILi128EEENS7_ILi96EEEEEELi96ENS_12float_e4m3_tEfNS_4arch4Sm90ELb0ELb1ELb1ELb1ELb1ELb1ELb0ELb1ELb1ELb1ELb0ELb0EEENS1_21CollectiveEpilogueFwdINS6_IJSA_SC_SB_EEES9_NS_10bfloat16_tESG_Li384ELb1ELb1ELb0ELb1EEENS1_36VarlenDynamicPersistentTileSchedulerILi192ELi128ELi384ELi128ELb0ELb1ELb1ELb1ELb0ELb1EEEEEEEEEvNT_6ParamsE)
        /*0128*/ 	.word	0x00000080


	//----- nvinfo : EIATTR_FRAME_SIZE
	.align		4
.L_104:
        /*012c*/ 	.byte	0x04, 0x11
        /*012e*/ 	.short	(.L_106 - .L_105)
	.align		4
.L_105:
        /*0130*/ 	.word	index@(_ZN7cutlass13device_kernelIN5flash11enable_sm90INS1_16FlashAttnFwdSm90INS1_25CollectiveMainloopFwdSm90ILi2EN4cute5tupleIJNS5_1CILi1EEES8_S8_EEENS6_IJNS7_ILi192EEENS7_ILi128EEENS7_ILi96EEEEEELi96ENS_12float_e4m3_tEfNS_4arch4Sm90ELb0ELb1ELb1ELb1ELb1ELb1ELb0ELb1ELb1ELb1ELb0ELb0EEENS1_21CollectiveEpilogueFwdINS6_IJSA_SC_SB_EEES9_NS_10bfloat16_tESG_Li384ELb1ELb1ELb0ELb1EEENS1_36VarlenDynamicPersistentTileSchedulerILi192ELi128ELi384ELi128ELb0ELb1ELb1ELb1ELb0ELb1EEEEEEEEEvNT_6ParamsE)
        /*0134*/ 	.word	0x00000090


	//----- nvinfo : EIATTR_REGCOUNT
	.align		4
.L_106:
        /*0138*/ 	.byte	0x04, 0x2f
        /*013a*/ 	.short	(.L_108 - .L_107)
	.align		4
.L_107:
        /*013c*/ 	.word	index@(_ZN7cutlass13device_kernelIN5flash11enable_sm90INS1_16FlashAttnFwdSm90INS1_25CollectiveMainloopFwdSm90ILi2EN4cute5tupleIJNS5_1CILi1EEES8_S8_EEENS6_IJNS7_ILi192EEENS7_ILi128EEENS7_ILi96EEEEEELi96ENS_12float_e4m3_tEfNS_4arch4Sm90ELb0ELb1ELb1ELb1ELb1ELb0ELb0ELb1ELb1ELb1ELb0ELb0EEENS1_21CollectiveEpilogueFwdINS6_IJSA_SC_SB_EEES9_NS_10bfloat16_tESG_Li384ELb1ELb1ELb0ELb1EEENS1_36VarlenDynamicPersistentTileSchedulerILi192ELi128ELi384ELi128ELb0ELb1ELb1ELb1ELb0ELb1EEEEEEEEEvNT_6ParamsE)
        /*0140*/ 	.word	0x00000080


	//----- nvinfo : EIATTR_FRAME_SIZE
	.align		4
.L_108:
        /*0144*/ 	.byte	0x04, 0x11
        /*0146*/ 	.short	(.L_110 - .L_109)
	.align		4
.L_109:
        /*0148*/ 	.word	index@(_ZN7cutlass13device_kernelIN5flash11enable_sm90INS1_16FlashAttnFwdSm90INS1_25CollectiveMainloopFwdSm90ILi2EN4cute5tupleIJNS5_1CILi1EEES8_S8_EEENS6_IJNS7_ILi192EEENS7_ILi128EEENS7_ILi96EEEEEELi96ENS_12float_e4m3_tEfNS_4arch4Sm90ELb0ELb1ELb1ELb1ELb1ELb0ELb0ELb1ELb1ELb1ELb0ELb0EEENS1_21CollectiveEpilogueFwdINS6_IJSA_SC_SB_EEES9_NS_10bfloat16_tESG_Li384ELb1ELb1ELb0ELb1EEENS1_36VarlenDynamicPersistentTileSchedulerILi192ELi128ELi384ELi128ELb0ELb1ELb1ELb1ELb0ELb1EEEEEEEEEvNT_6ParamsE)
        /*014c*/ 	.word	0x00000030


	//----- nvinfo : EIATTR_REGCOUNT
	.align		4
.L_110:
        /*0150*/ 	.byte	0x04, 0x2f
        /*0152*/ 	.short	(.L_112 - .L_111)
	.align		4
.L_111:
        /*0154*/ 	.word	index@(_ZN7cutlass13device_kernelIN5flash11enable_sm90INS1_16FlashAttnFwdSm90INS1_25CollectiveMainloopFwdSm90ILi2EN4cute5tupleIJNS5_1CILi1EEES8_S8_EEENS6_IJNS7_ILi192EEENS7_ILi128EEENS7_ILi96EEEEEELi96ENS_12float_e4m3_tEfNS_4arch4Sm90ELb0ELb1ELb1ELb0ELb1ELb0ELb0ELb1ELb1ELb1ELb0ELb0EEENS1_21CollectiveEpilogueFwdINS6_IJSA_SC_SB_EEES9_NS_10bfloat16_tESG_Li384ELb0ELb1ELb0ELb1EEENS1_30DynamicPersistentTileSchedulerILi384ELi128ELb0ELb1ELb1EEEEEEEEEvNT_6ParamsE)
        /*0158*/ 	.word	0x00000080


	//----- nvinfo : EIATTR_FRAME_SIZE
	.align		4
.L_112:
        /*015c*/ 	.byte	0x04, 0x11
        /*015e*/ 	.short	(.L_114 - .L_113)
	.align		4
.L_113:
        /*0160*/ 	.word	index@(_ZN7cutlass13device_kernelIN5flash11enable_sm90INS1_16FlashAttnFwdSm90INS1_25CollectiveMainloopFwdSm90ILi2EN4cute5tupleIJNS5_1CILi1EEES8_S8_EEENS6_IJNS7_ILi192EEENS7_ILi128EEENS7_ILi96EEEEEELi96ENS_12float_e4m3_tEfNS_4arch4Sm90ELb0ELb1ELb1ELb0ELb1ELb0ELb0ELb1ELb1ELb1ELb0ELb0EEENS1_21CollectiveEpilogueFwdINS6_IJSA_SC_SB_EEES9_NS_10bfloat16_tESG_Li384ELb0ELb1ELb0ELb1EEENS1_30DynamicPersistentTileSchedulerILi384ELi128ELb0ELb1ELb1EEEEEEEEEvNT_6ParamsE)
        /*0164*/ 	.word	0x00000020


	//----- nvinfo : EIATTR_REGCOUNT
	.align		4
.L_114:
        /*0168*/ 	.byte	0x04, 0x2f
        /*016a*/ 	.short	(.L_116 - .L_115)
	.align		4
.L_115:
        /*016c*/ 	.word	index@(_ZN7cutlass13device_kernelIN5flash11enable_sm90INS1_16FlashAttnFwdSm90INS1_25CollectiveMainloopFwdSm90ILi2EN4cute5tupleIJNS5_1CILi1EEES8_S8_EEENS6_IJNS7_ILi192EEENS7_ILi128EEENS7_ILi96EEEEEELi96ENS_12float_e4m3_tEfNS_4arch4Sm90ELb0ELb0ELb1ELb1ELb1ELb1ELb0ELb1ELb1ELb1ELb0ELb0EEENS1_21CollectiveEpilogueFwdINS6_IJSA_SC_SB_EEES9_NS_10bfloat16_tESG_Li384ELb1ELb1ELb0ELb1EEENS1_36VarlenDynamicPersistentTileSchedulerILi192ELi128ELi384ELi128ELb0ELb1ELb1ELb0ELb1ELb1EEEEEEEEEvNT_6ParamsE)
        /*0170*/ 	.word	0x00000080


	//----- nvinfo : EIATTR_FRAME_SIZE
	.align		4
.L_116:
        /*0174*/ 	.byte	0x04, 0x11
        /*0176*/ 	.short	(.L_118 - .L_117)
	.align		4
.L_117:
        /*0178*/ 	.word	index@(_ZN7cutlass13device_kernelIN5flash11enable_sm90INS1_16FlashAttnFwdSm90INS1_25CollectiveMainloopFwdSm90ILi2EN4cute5tupleIJNS5_1CILi1EEES8_S8_EEENS6_IJNS7_ILi192EEENS7_ILi128EEENS7_ILi96EEEEEELi96ENS_12float_e4m3_tEfNS_4arch4Sm90ELb0ELb0ELb1ELb1ELb1ELb1ELb0ELb1ELb1ELb1ELb0ELb0EEENS1_21CollectiveEpilogueFwdINS6_IJSA_SC_SB_EEES9_NS_10bfloat16_tESG_Li384ELb1ELb1ELb0ELb1EEENS1_36VarlenDynamicPersistentTileSchedulerILi192ELi128ELi384ELi128ELb0ELb1ELb1ELb0ELb1ELb1EEEEEEEEEvNT_6ParamsE)
        /*017c*/ 	.word	0x00000080


	//----- nvinfo : EIATTR_REGCOUNT
	.align		4
.L_118:
        /*0180*/ 	.byte	0x04, 0x2f
        /*0182*/ 	.short	(.L_120 - .L_119)
	.align		4
.L_119:
        /*0184*/ 	.word	index@(_ZN7cutlass13device_kernelIN5flash11enable_sm90INS1_16FlashAttnFwdSm90INS1_25CollectiveMainloopFwdSm90ILi2EN4cute5tupleIJNS5_1CILi1EEES8_S8_EEENS6_IJNS7_ILi192EEENS7_ILi128EEENS7_ILi96EEEEEELi96ENS_12float_e4m3_tEfNS_4arch4Sm90ELb0ELb0ELb1ELb1ELb1ELb0ELb0ELb1ELb1ELb1ELb0ELb0EEENS1_21CollectiveEpilogueFwdINS6_IJSA_SC_SB_EEES9_NS_10bfloat16_tESG_Li384ELb1ELb1ELb0ELb1EEENS1_36VarlenDynamicPersistentTileSchedulerILi192ELi128ELi384ELi128ELb0ELb1ELb1ELb0ELb1ELb1EEEEEEEEEvNT_6ParamsE)
        /*0188*/ 	.word	0x00000080


	//----- nvinfo : EIATTR_FRAME_SIZE
	.align		4
.L_120:
        /*018c*/ 	.byte	0x04, 0x11
        /*018e*/ 	.short	(.L_122 - .L_121)
	.align		4
.L_121:
        /*0190*/ 	.word	index@(_ZN7cutlass13device_kernelIN5flash11enable_sm90INS1_16FlashAttnFwdSm90INS1_25CollectiveMainloopFwdSm90ILi2EN4cute5tupleIJNS5_1CILi1EEES8_S8_EEENS6_IJNS7_ILi192EEENS7_ILi128EEENS7_ILi96EEEEEELi96ENS_12float_e4m3_tEfNS_4arch4Sm90ELb0ELb0ELb1ELb1ELb1ELb0ELb0ELb1ELb1ELb1ELb0ELb0EEENS1_21CollectiveEpilogueFwdINS6_IJSA_SC_SB_EEES9_NS_10bfloat16_tESG_Li384ELb1ELb1ELb0ELb1EEENS1_36VarlenDynamicPersistentTileSchedulerILi192ELi128ELi384ELi128ELb0ELb1ELb1ELb0ELb1ELb1EEEEEEEEEvNT_6ParamsE)
        /*0194*/ 	.word	0x00000020


	//----- nvinfo : EIATTR_REGCOUNT
	.align		4
.L_122:
        /*0198*/ 	.byte	0x04, 0x2f
        /*019a*/ 	.short	(.L_124 - .L_123)
	.align		4
.L_123:
        /*019c*/ 	.word	index@(_ZN7cutlass13device_kernelIN5flash11enable_sm90INS1_16FlashAttnFwdSm90INS1_25CollectiveMainloopFwdSm90ILi2EN4cute5tupleIJNS5_1CILi1EEES8_S8_EEENS6_IJNS7_ILi192EEENS7_ILi128EEENS7_ILi96EEEEEELi96ENS_12float_e4m3_tEfNS_4arch4Sm90ELb0ELb0ELb1ELb0ELb1ELb0ELb0ELb1ELb1ELb1ELb0ELb0EEENS1_21CollectiveEpilogueFwdINS6_IJSA_SC_SB_EEES9_NS_10bfloat16_tESG_Li384ELb0ELb1ELb0ELb1EEENS1_29StaticPersistentTileSchedulerILb0EEEEEEEEEvNT_6ParamsE)
        /*01a0*/ 	.word	0x00000080


	//----- nvinfo : EIATTR_FRAME_SIZE
	.align		4
.L_124:
        /*01a4*/ 	.byte	0x04, 0x11
        /*01a6*/ 	.short	(.L_126 - .L_125)
	.align		4
.L_125:
        /*01a8*/ 	.word	index@(_ZN7cutlass13device_kernelIN5flash11enable_sm90INS1_16FlashAttnFwdSm90INS1_25CollectiveMainloopFwdSm90ILi2EN4cute5tupleIJNS5_1CILi1EEES8_S8_EEENS6_IJNS7_ILi192EEENS7_ILi128EEENS7_ILi96EEEEEELi96ENS_12float_e4m3_tEfNS_4arch4Sm90ELb0ELb0ELb1ELb0ELb1ELb0ELb0ELb1ELb1ELb1ELb0ELb0EEENS1_21CollectiveEpilogueFwdINS6_IJSA_SC_SB_EEES9_NS_10bfloat16_tESG_Li384ELb0ELb1ELb0ELb1EEENS1_29StaticPersistentTileSchedulerILb0EEEEEEEEEvNT_6ParamsE)
        /*01ac*/ 	.word	0x00000018


	//----- nvinfo : EIATTR_REGCOUNT
	.align		4
.L_126:
        /*01b0*/ 	.byte	0x04, 0x2f
        /*01b2*/ 	.short	(.L_128 - .L_127)
	.align		4
.L_127:
        /*01b4*/ 	.word	index@(_ZN7cutlass13device_kernelIN5flash11enable_sm90INS1_16FlashAttnFwdSm90INS1_25CollectiveMainloopFwdSm90ILi2EN4cute5tupleIJNS5_1CILi1EEES8_S8_EEENS6_IJNS7_ILi128EEENS7_ILi160EEESA_EEELi128ENS_12float_e4m3_tEfNS_4arch4Sm90ELb1ELb0ELb1ELb1ELb1ELb1ELb0ELb1ELb1ELb1ELb0ELb0EEENS1_21CollectiveEpilogueFwdINS6_IJSA_SA_SB_EEES9_NS_10bfloat16_tESF_Li256ELb1ELb1ELb0ELb1EEENS1_36VarlenDynamicPersistentTileSchedulerILi128ELi160ELi256ELi128ELb0ELb1ELb1ELb1ELb1ELb1EEEEEEEEEvNT_6ParamsE)
        /*01b8*/ 	.word	0x000000a8


	//----- nvinfo : EIATTR_FRAME_SIZE
	.align		4
.L_128:
        /*01bc*/ 	.byte	0x04, 0x11
        /*01be*/ 	.short	(.L_130 - .L_129)
	.align		4
.L_129:
        /*01c0*/ 	.word	index@(_ZN7cutlass13device_kernelIN5flash11enable_sm90INS1_16FlashAttnFwdSm90INS1_25CollectiveMainloopFwdSm90ILi2EN4cute5tupleIJNS5_1CILi1EEES8_S8_EEENS6_IJNS7_ILi128EEENS7_ILi160EEESA_EEELi128ENS_12float_e4m3_tEfNS_4arch4Sm90ELb1ELb0ELb1ELb1ELb1ELb1ELb0ELb1ELb1ELb1ELb0ELb0EEENS1_21CollectiveEpilogueFwdINS6_IJSA_SA_SB_EEES9_NS_10bfloat16_tESF_Li256ELb1ELb1ELb0ELb1EEENS1_36VarlenDynamicPersistentTileSchedulerILi128ELi160ELi256ELi128ELb0ELb1ELb1ELb1ELb1ELb1EEEEEEEEEvNT_6ParamsE)
        /*01c4*/ 	.word	0x00000048


	//----- nvinfo : EIATTR_REGCOUNT
	.align		4
.L_130:
        /*01c8*/ 	.byte	0x04, 0x2f
        /*01ca*/ 	.short	(.L_132 - .L_131)
	.align		4
.L_131:
        /*01cc*/ 	.word	index@(_ZN7cutlass13device_kernelIN5flash11enable_sm90INS1_16FlashAttnFwdSm90INS1_25CollectiveMainloopFwdSm90ILi2EN4cute5tupleIJNS5_1CILi1EEES8_S8_EEENS6_IJNS7_ILi128EEENS7_ILi160EEESA_EEELi128ENS_12float_e4m3_tEfNS_4arch4Sm90ELb1ELb0ELb1ELb1ELb1ELb0ELb0ELb1ELb1ELb1ELb0ELb0EEENS1_21CollectiveEpilogueFwdINS6_IJSA_SA_SB_EEES9_NS_10bfloat16_tESF_Li256ELb1ELb1ELb0ELb1EEENS1_36VarlenDynamicPersistentTileSchedulerILi128ELi160ELi256ELi128ELb0ELb1ELb1ELb1ELb1ELb1EEEEEEEEEvNT_6ParamsE)
        /*01d0*/ 	.word	0x000000a8


	//----- nvinfo : EIATTR_FRAME_SIZE
	.align		4
.L_132:
        /*01d4*/ 	.byte	0x04, 0x11
        /*01d6*/ 	.short	(.L_134 - .L_133)
	.align		4
.L_133:
        /*01d8*/ 	.word	index@(_ZN7cutlass13device_kernelIN5flash11enable_sm90INS1_16FlashAttnFwdSm90INS1_25CollectiveMainloopFwdSm90ILi2EN4cute5tupleIJNS5_1CILi1EEES8_S8_EEENS6_IJNS7_ILi128EEENS7_ILi160EEESA_EEELi128ENS_12float_e4m3_tEfNS_4arch4Sm90ELb1ELb0ELb1ELb1ELb1ELb0ELb0ELb1ELb1ELb1ELb0ELb0EEENS1_21CollectiveEpilogueFwdINS6_IJSA_SA_SB_EEES9_NS_10bfloat16_tESF_Li256ELb1ELb1ELb0ELb1EEENS1_36VarlenDynamicPersistentTileSchedulerILi128ELi160ELi256ELi128ELb0ELb1ELb1ELb1ELb1ELb1EEEEEEEEEvNT_6ParamsE)
        /*01dc*/ 	.word	0x00000020


	//----- nvinfo : EIATTR_REGCOUNT
	.align		4
.L_134:
        /*01e0*/ 	.byte	0x04, 0x2f
        /*01e2*/ 	.short	(.L_136 - .L_135)
	.align		4
.L_135:
        /*01e4*/ 	.word	index@(_ZN7cutlass13device_kernelIN5flash11enable_sm90INS1_16FlashAttnFwdSm90INS1_25CollectiveMainloopFwdSm90ILi2EN4cute5tupleIJNS5_1CILi1EEES8_S8_EEENS6_IJNS7_ILi128EEENS7_ILi160EEESA_EEELi128ENS_12float_e4m3_tEfNS_4arch4Sm90ELb1ELb0ELb1ELb0ELb1ELb0ELb0ELb1ELb1ELb1ELb0ELb0EEENS1_21CollectiveEpilogueFwdINS6_IJSA_SA_SB_EEES9_NS_10bfloat16_tESF_Li256ELb0ELb1ELb0ELb1EEENS1_30DynamicPersistentTileSchedulerILi256ELi128ELb0ELb1ELb1EEEEEEEEEvNT_6ParamsE)
        /*01e8*/ 	.word	0x000000a8


	//----- nvinfo : EIATTR_FRAME_SIZE
	.align		4
.L_136:
        /*01ec*/ 	.byte	0x04, 0x11
        /*01ee*/ 	.short	(.L_138 - .L_137)
	.align		4
.L_137:
        /*01f0*/ 	.word	index@(_ZN7cutlass13device_kernelIN5flash11enable_sm90INS1_16FlashAttnFwdSm90INS1_25CollectiveMainloopFwdSm90ILi2EN4cute5tupleIJNS5_1CILi1EEES8_S8_EEENS6_IJNS7_ILi128EEENS7_ILi160EEESA_EEELi128ENS_12float_e4m3_tEfNS_4arch4Sm90ELb1ELb0ELb1ELb0ELb1ELb0ELb0ELb1ELb1ELb1ELb0ELb0EEENS1_21CollectiveEpilogueFwdINS6_IJSA_SA_SB_EEES9_NS_10bfloat16_tESF_Li256ELb0ELb1ELb0ELb1EEENS1_30DynamicPersistentTileSchedulerILi256ELi128ELb0ELb1ELb1EEEEEEEEEvNT_6ParamsE)
        /*01f4*/ 	.word	0x00000028


	//----- nvinfo : EIATTR_REGCOUNT
	.align		4
.L_138:
        /*01f8*/ 	.byte	0x04, 0x2f
        /*01fa*/ 	.short	(.L_140 - .L_139)
	.align		4
.L_139:
        /*01fc*/ 	.word	index@(_ZN7cutlass13device_kernelIN5flash11enable_sm90INS1_16FlashAttnFwdSm90INS1_25CollectiveMainloopFwdSm90ILi2EN4cute5tupleIJNS5_1CILi1EEES8_S8_EEENS6_IJNS7_ILi128EEENS7_ILi160EEESA_EEELi128ENS_12float_e4m3_tEfNS_4arch4Sm90ELb0ELb1ELb1ELb1ELb1ELb1ELb0ELb1ELb1ELb1ELb0ELb0EEENS1_21CollectiveEpilogueFwdINS6_IJSA_SA_SB_EEES9_NS_10bfloat16_tESF_Li256ELb1ELb1ELb0ELb1EEENS1_36VarlenDynamicPersistentTileSchedulerILi128ELi160ELi256ELi128ELb0ELb1ELb1ELb1ELb0ELb1EEEEEEEEEvNT_6ParamsE)
        /*0200*/ 	.word	0x000000a8


	//----- nvinfo : EIATTR_FRAME_SIZE
	.align		4
.L_140:
        /*0204*/ 	.byte	0x04, 0x11
        /*0206*/ 	.short	(.L_142 - .L_141)
	.align		4
.L_141:
        /*0208*/ 	.word	index@(_ZN7cutlass13device_kernelIN5flash11enable_sm90INS1_16FlashAttnFwdSm90INS1_25CollectiveMainloopFwdSm90ILi2EN4cute5tupleIJNS5_1CILi1EEES8_S8_EEENS6_IJNS7_ILi128EEENS7_ILi160EEESA_EEELi128ENS_12float_e4m3_tEfNS_4arch4Sm90ELb0ELb1ELb1ELb1ELb1ELb1ELb0ELb1ELb1ELb1ELb0ELb0EEENS1_21CollectiveEpilogueFwdINS6_IJSA_SA_SB_EEES9_NS_10bfloat16_tESF_Li256ELb1ELb1ELb0ELb1EEENS1_36VarlenDynamicPersistentTileSchedulerILi128ELi160ELi256ELi128ELb0ELb1ELb1ELb1ELb0ELb1EEEEEEEEEvNT_6ParamsE)
        /*020c*/ 	.word	0x00000050


	//----- nvinfo : EIATTR_REGCOUNT
	.align		4
.L_142:
        /*0210*/ 	.byte	0x04, 0x2f
        /*0212*/ 	.short	(.L_144 - .L_143)
	.align		4
.L_143:
        /*0214*/ 	.word	index@(_ZN7cutlass13device_kernelIN5flash11enable_sm90INS1_16FlashAttnFwdSm90INS1_25CollectiveMainloopFwdSm90ILi2EN4cute5tupleIJNS5_1CILi1EEES8_S8_EEENS6_IJNS7_ILi128EEENS7_ILi160EEESA_EEELi128ENS_12float_e4m3_tEfNS_4arch4Sm90ELb0ELb1ELb1ELb1ELb1ELb0ELb0ELb1ELb1ELb1ELb0ELb0EEENS1_21CollectiveEpilogueFwdINS6_IJSA_SA_SB_EEES9_NS_10bfloat16_tESF_Li256ELb1ELb1ELb0ELb1EEENS1_36VarlenDynamicPersistentTileSchedulerILi128ELi160ELi256ELi128ELb0ELb1ELb1ELb1ELb0ELb1EEEEEEEEEvNT_6ParamsE)
        /*0218*/ 	.word	0x000000a8


	//----- nvinfo : EIATTR_FRAME_SIZE
	.align		4
.L_144:
        /*021c*/ 	.byte	0x04, 0x11
        /*021e*/ 	.short	(.L_146 - .L_145)
	.align		4
.L_145:
        /*0220*/ 	.word	index@(_ZN7cutlass13device_kernelIN5flash11enable_sm90INS1_16FlashAttnFwdSm90INS1_25CollectiveMainloopFwdSm90ILi2EN4cute5tupleIJNS5_1CILi1EEES8_S8_EEENS6_IJNS7_ILi128EEENS7_ILi160EEESA_EEELi128ENS_12float_e4m3_tEfNS_4arch4Sm90ELb0ELb1ELb1ELb1ELb1ELb0ELb0ELb1ELb1ELb1ELb0ELb0EEENS1_21CollectiveEpilogueFwdINS6_IJSA_SA_SB_EEES9_NS_10bfloat16_tESF_Li256ELb1ELb1ELb0ELb1EEENS1_36VarlenDynamicPersistentTileSchedulerILi128ELi160ELi256ELi128ELb0ELb1ELb1ELb1ELb0ELb1EEEEEEEEEvNT_6ParamsE)
        /*0224*/ 	.word	0x00000028


	//----- nvinfo : EIATTR_REGCOUNT
	.align		4
.L_146:
        /*0228*/ 	.byte	0x04, 0x2f
        /*022a*/ 	.short	(.L_148 - .L_147)
	.align		4
.L_147:
        /*022c*/ 	.word	index@(_ZN7cutlass13device_kernelIN5flash11enable_sm90INS1_16FlashAttnFwdSm90INS1_25CollectiveMainloopFwdSm90ILi2EN4cute5tupleIJNS5_1CILi1EEES8_S8_EEENS6_IJNS7_ILi128EEENS7_ILi160EEESA_EEELi128ENS_12float_e4m3_tEfNS_4arch4Sm90ELb0ELb1ELb1ELb0ELb1ELb0ELb0ELb1ELb1ELb1ELb0ELb0EEENS1_21CollectiveEpilogueFwdINS6_IJSA_SA_SB_EEES9_NS_10bfloat16_tESF_Li256ELb0ELb1ELb0ELb1EEENS1_30DynamicPersistentTileSchedulerILi256ELi128ELb0ELb1ELb1EEEEEEEEEvNT_6ParamsE)
        /*0230*/ 	.word	0x000000a8


	//----- nvinfo : EIATTR_FRAME_SIZE
	.align		4
.L_148:
        /*0234*/ 	.byte	0x04, 0x11
        /*0236*/ 	.short	(.L_150 - .L_149)
	.align		4
.L_149:
        /*0238*/ 	.word	index@(_ZN7cutlass13device_kernelIN5flash11enable_sm90INS1_16FlashAttnFwdSm90INS1_25CollectiveMainloopFwdSm90ILi2EN4cute5tupleIJNS5_1CILi1EEES8_S8_EEENS6_IJNS7_ILi128EEENS7_ILi160EEESA_EEELi128ENS_12float_e4m3_tEfNS_4arch4Sm90ELb0ELb1ELb1ELb0ELb1ELb0ELb0ELb1ELb1ELb1ELb0ELb0EEENS1_21CollectiveEpilogueFwdINS6_IJSA_SA_SB_EEES9_NS_10bfloat16_tESF_Li256ELb0ELb1ELb0ELb1EEENS1_30DynamicPersistentTileSchedulerILi256ELi128ELb0ELb1ELb1EEEEEEEEEvNT_6ParamsE)
        /*023c*/ 	.word	0x00000028


	//----- nvinfo : EIATTR_REGCOUNT
	.align		4
.L_150:
        /*0240*/ 	.byte	0x04, 0x2f
        /*0242*/ 	.short	(.L_152 - .L_151)
	.align		4
.L_151:
        /*0244*/ 	.word	index@(_ZN7cutlass13device_kernelIN5flash11enable_sm90INS1_16FlashAttnFwdSm90INS1_25CollectiveMainloopFwdSm90ILi2EN4cute5tupleIJNS5_1CILi1EEES8_S8_EEENS6_IJNS7_ILi128EEENS7_ILi160EEESA_EEELi128ENS_12float_e4m3_tEfNS_4arch4Sm90ELb0ELb0ELb1ELb1ELb1ELb1ELb0ELb1ELb1ELb1ELb0ELb0EEENS1_21CollectiveEpilogueFwdINS6_IJSA_SA_SB_EEES9_NS_10bfloat16_tESF_Li256ELb1ELb1ELb0ELb1EEENS1_36VarlenDynamicPersistentTileSchedulerILi128ELi160ELi256ELi128ELb0ELb1ELb1ELb0ELb1ELb1EEEEEEEEEvNT_6ParamsE)
        /*0248*/ 	.word	0x000000a8


	//----- nvinfo : EIATTR_FRAME_SIZE
	.align		4
.L_152:
        /*024c*/ 	.byte	0x04, 0x11
        /*024e*/ 	.short	(.L_154 - .L_153)
	.align		4
.L_153:
        /*0250*/ 	.word	index@(_ZN7cutlass13device_kernelIN5flash11enable_sm90INS1_16FlashAttnFwdSm90INS1_25CollectiveMainloopFwdSm90ILi2EN4cute5tupleIJNS5_1CILi1EEES8_S8_EEENS6_IJNS7_ILi128EEENS7_ILi160EEESA_EEELi128ENS_12float_e4m3_tEfNS_4arch4Sm90ELb0ELb0ELb1ELb1ELb1ELb1ELb0ELb1ELb1ELb1ELb0ELb0EEENS1_21CollectiveEpilogueFwdINS6_IJSA_SA_SB_EEES9_NS_10bfloat16_tESF_Li256ELb1ELb1ELb0ELb1EEENS1_36VarlenDynamicPersistentTileSchedulerILi128ELi160ELi256ELi128ELb0ELb1ELb1ELb0ELb1ELb1EEEEEEEEEvNT_6ParamsE)
        /*0254*/ 	.word	0x00000050


	//----- nvinfo : EIATTR_REGCOUNT
	.align		4
.L_154:
        /*0258*/ 	.byte	0x04, 0x2f
        /*025a*/ 	.short	(.L_156 - .L_155)
	.align		4
.L_155:
        /*025c*/ 	.word	index@(_ZN7cutlass13device_kernelIN5flash11enable_sm90INS1_16FlashAttnFwdSm90INS1_25CollectiveMainloopFwdSm90ILi2EN4cute5tupleIJNS5_1CILi1EEES8_S8_EEENS6_IJNS7_ILi128EEENS7_ILi160EEESA_EEELi128ENS_12float_e4m3_tEfNS_4arch4Sm90ELb0ELb0ELb1ELb1ELb1ELb0ELb0ELb1ELb1ELb1ELb0ELb0EEENS1_21CollectiveEpilogueFwdINS6_IJSA_SA_SB_EEES9_NS_10bfloat16_tESF_Li256ELb1ELb1ELb0ELb1EEENS1_36VarlenDynamicPersistentTileSchedulerILi128ELi160ELi256ELi128ELb0ELb1ELb1ELb0ELb1ELb1EEEEEEEEEvNT_6ParamsE)
        /*0260*/ 	.word	0x000000a8


	//----- nvinfo : EIATTR_FRAME_SIZE
	.align		4
.L_156:
        /*0264*/ 	.byte	0x04, 0x11
        /*0266*/ 	.short	(.L_158 - .L_157)
	.align		4
.L_157:
        /*0268*/ 	.word	index@(_ZN7cutlass13device_kernelIN5flash11enable_sm90INS1_16FlashAttnFwdSm90INS1_25CollectiveMainloopFwdSm90ILi2EN4cute5tupleIJNS5_1CILi1EEES8_S8_EEENS6_IJNS7_ILi128EEENS7_ILi160EEESA_EEELi128ENS_12float_e4m3_tEfNS_4arch4Sm90ELb0ELb0ELb1ELb1ELb1ELb0ELb0ELb1ELb1ELb1ELb0ELb0EEENS1_21CollectiveEpilogueFwdINS6_IJSA_SA_SB_EEES9_NS_10bfloat16_tESF_Li256ELb1ELb1ELb0ELb1EEENS1_36VarlenDynamicPersistentTileSchedulerILi128ELi160ELi256ELi128ELb0ELb1ELb1ELb0ELb1ELb1EEEEEEEEEvNT_6ParamsE)
        /*026c*/ 	.word	0x00000020


	//----- nvinfo : EIATTR_REGCOUNT
	.align		4
.L_158:
        /*0270*/ 	.byte	0x04, 0x2f
        /*0272*/ 	.short	(.L_160 - .L_159)
	.align		4
.L_159:
        /*0274*/ 	.word	index@(_ZN7cutlass13device_kernelIN5flash11enable_sm90INS1_16FlashAttnFwdSm90INS1_25CollectiveMainloopFwdSm90ILi2EN4cute5tupleIJNS5_1CILi1EEES8_S8_EEENS6_IJNS7_ILi128EEENS7_ILi160EEESA_EEELi128ENS_12float_e4m3_tEfNS_4arch4Sm90ELb0ELb0ELb1ELb0ELb1ELb0ELb0ELb1ELb1ELb1ELb0ELb0EEENS1_21CollectiveEpilogueFwdINS6_IJSA_SA_SB_EEES9_NS_10bfloat16_tESF_Li256ELb0ELb1ELb0ELb1EEENS1_29StaticPersistentTileSchedulerILb0EEEEEEEEEvNT_6ParamsE)
        /*0278*/ 	.word	0x000000a8


	//----- nvinfo : EIATTR_FRAME_SIZE
	.align		4
.L_160:
        /*027c*/ 	.byte	0x04, 0x11
        /*027e*/ 	.short	(.L_162 - .L_161)
	.align		4
.L_161:
        /*0280*/ 	.word	index@(_ZN7cutlass13device_kernelIN5flash11enable_sm90INS1_16FlashAttnFwdSm90INS1_25CollectiveMainloopFwdSm90ILi2EN4cute5tupleIJNS5_1CILi1EEES8_S8_EEENS6_IJNS7_ILi128EEENS7_ILi160EEESA_EEELi128ENS_12float_e4m3_tEfNS_4arch4Sm90ELb0ELb0ELb1ELb0ELb1ELb0ELb0ELb1ELb1ELb1ELb0ELb0EEENS1_21CollectiveEpilogueFwdINS6_IJSA_SA_SB_EEES9_NS_10bfloat16_tESF_Li256ELb0ELb1ELb0ELb1EEENS1_29StaticPersistentTileSchedulerILb0EEEEEEEEEvNT_6ParamsE)
        /*0284*/ 	.word	0x00000030


	//----- nvinfo : EIATTR_REGCOUNT
	.align		4
.L_162:
        /*0288*/ 	.byte	0x04, 0x2f
        /*028a*/ 	.short	(.L_164 - .L_163)
	.align		4
.L_163:
        /*028c*/ 	.word	index@(_ZN7cutlass13device_kernelIN5flash11enable_sm90INS1_16FlashAttnFwdSm90INS1_25CollectiveMainloopFwdSm90ILi2EN4cute5tupleIJNS5_1CILi1EEES8_S8_EEENS6_IJNS7_ILi128EEENS7_ILi160EEENS7_ILi192EEEEEELi192ENS_12float_e4m3_tEfNS_4arch4Sm90ELb1ELb0ELb1ELb1ELb1ELb1ELb0ELb1ELb1ELb1ELb0ELb0EEENS1_21CollectiveEpilogueFwdINS6_IJSA_SC_SB_EEES9_NS_10bfloat16_tESG_Li256ELb1ELb1ELb0ELb1EEENS1_36VarlenDynamicPersistentTileSchedulerILi128ELi160ELi256ELi128ELb0ELb1ELb1ELb1ELb1ELb1EEEEEEEEEvNT_6ParamsE)
        /*0290*/ 	.word	0x000000a8


	//----- nvinfo : EIATTR_FRAME_SIZE
	.align		4
.L_164:
        /*0294*/ 	.byte	0x04, 0x11
        /*0296*/ 	.short	(.L_166 - .L_165)
	.align		4
.L_165:
        /*0298*/ 	.word	index@(_ZN7cutlass13device_kernelIN5flash11enable_sm90INS1_16FlashAttnFwdSm90INS1_25CollectiveMainloopFwdSm90ILi2EN4cute5tupleIJNS5_1CILi1EEES8_S8_EEENS6_IJNS7_ILi128EEENS7_ILi160EEENS7_ILi192EEEEEELi192ENS_12float_e4m3_tEfNS_4arch4Sm90ELb1ELb0ELb1ELb1ELb1ELb1ELb0ELb1ELb1ELb1ELb0ELb0EEENS1_21CollectiveEpilogueFwdINS6_IJSA_SC_SB_EEES9_NS_10bfloat16_tESG_Li256ELb1ELb1ELb0ELb1EEENS1_36VarlenDynamicPersistentTileSchedulerILi128ELi160ELi256ELi128ELb0ELb1ELb1ELb1ELb1ELb1EEEEEEEEEvNT_6ParamsE)
        /*029c*/ 	.word	0x00000078


	//----- nvinfo : EIATTR_REGCOUNT
	.align		4
.L_166:
        /*02a0*/ 	.byte	0x04, 0x2f
        /*02a2*/ 	.short	(.L_168 - .L_167)
	.align		4
.L_167:
        /*02a4*/ 	.word	index@(_ZN7cutlass13device_kernelIN5flash11enable_sm90INS1_16FlashAttnFwdSm90INS1_25CollectiveMainloopFwdSm90ILi2EN4cute5tupleIJNS5_1CILi1EEES8_S8_EEENS6_IJNS7_ILi128EEENS7_ILi160EEENS7_ILi192EEEEEELi192ENS_12float_e4m3_tEfNS_4arch4Sm90ELb1ELb0ELb1ELb1ELb1ELb0ELb0ELb1ELb1ELb1ELb0ELb0EEENS1_21CollectiveEpilogueFwdINS6_IJSA_SC_SB_EEES9_NS_10bfloat16_tESG_Li256ELb1ELb1ELb0ELb1EEENS1_36VarlenDynamicPersistentTileSchedulerILi128ELi160ELi256ELi128ELb0ELb1ELb1ELb1ELb1ELb1EEEEEEEEEvNT_6ParamsE)
        /*02a8*/ 	.word	0x000000a8


	//----- nvinfo : EIATTR_FRAME_SIZE
	.align		4
.L_168:
        /*02ac*/ 	.byte	0x04, 0x11
        /*02ae*/ 	.short	(.L_170 - .L_169)
	.align		4
.L_169:
        /*02b0*/ 	.word	index@(_ZN7cutlass13device_kernelIN5flash11enable_sm90INS1_16FlashAttnFwdSm90INS1_25CollectiveMainloopFwdSm90ILi2EN4cute5tupleIJNS5_1CILi1EEES8_S8_EEENS6_IJNS7_ILi128EEENS7_ILi160EEENS7_ILi192EEEEEELi192ENS_12float_e4m3_tEfNS_4arch4Sm90ELb1ELb0ELb1ELb1ELb1ELb0ELb0ELb1ELb1ELb1ELb0ELb0EEENS1_21CollectiveEpilogueFwdINS6_IJSA_SC_SB_EEES9_NS_10bfloat16_tESG_Li256ELb1ELb1ELb0ELb1EEENS1_36VarlenDynamicPersistentTileSchedulerILi128ELi160ELi256ELi128ELb0ELb1ELb1ELb1ELb1ELb1EEEEEEEEEvNT_6ParamsE)
        /*02b4*/ 	.word	0x00000018


	//----- nvinfo : EIATTR_REGCOUNT
	.align		4
.L_170:
        /*02b8*/ 	.byte	0x04, 0x2f
        /*02ba*/ 	.short	(.L_172 - .L_171)
	.align		4
.L_171:
        /*02bc*/ 	.word	index@(_ZN7cutlass13device_kernelIN5flash11enable_sm90INS1_16FlashAttnFwdSm90INS1_25CollectiveMainloopFwdSm90ILi2EN4cute5tupleIJNS5_1CILi1EEES8_S8_EEENS6_IJNS7_ILi128EEENS7_ILi160EEENS7_ILi192EEEEEELi192ENS_12float_e4m3_tEfNS_4arch4Sm90ELb1ELb0ELb1ELb0ELb1ELb0ELb0ELb1ELb1ELb1ELb0ELb0EEENS1_21CollectiveEpilogueFwdINS6_IJSA_SC_SB_EEES9_NS_10bfloat16_tESG_Li256ELb0ELb1ELb0ELb1EEENS1_30DynamicPersistentTileSchedulerILi256ELi128ELb0ELb1ELb1EEEEEEEEEvNT_6ParamsE)
        /*02c0*/ 	.word	0x000000a8


	//----- nvinfo : EIATTR_FRAME_SIZE
	.align		4
.L_172:
        /*02c4*/ 	.byte	0x04, 0x11
        /*02c6*/ 	.short	(.L_174 - .L_173)
	.align		4
.L_173:
        /*02c8*/ 	.word	index@(_ZN7cutlass13device_kernelIN5flash11enable_sm90INS1_16FlashAttnFwdSm90INS1_25CollectiveMainloopFwdSm90ILi2EN4cute5tupleIJNS5_1CILi1EEES8_S8_EEENS6_IJNS7_ILi128EEENS7_ILi160EEENS7_ILi192EEEEEELi192ENS_12float_e4m3_tEfNS_4arch4Sm90ELb1ELb0ELb1ELb0ELb1ELb0ELb0ELb1ELb1ELb1ELb0ELb0EEENS1_21CollectiveEpilogueFwdINS6_IJSA_SC_SB_EEES9_NS_10bfloat16_tESG_Li256ELb0ELb1ELb0ELb1EEENS1_30DynamicPersistentTileSchedulerILi256ELi128ELb0ELb1ELb1EEEEEEEEEvNT_6ParamsE)
        /*02cc*/ 	.word	0x00000020


	//----- nvinfo : EIATTR_REGCOUNT
	.align		4
.L_174:
        /*02d0*/ 	.byte	0x04, 0x2f
        /*02d2*/ 	.short	(.L_176 - .L_175)
	.align		4
.L_175:
        /*02d4*/ 	.word	index@(_ZN7cutlass13device_kernelIN5flash11enable_sm90INS1_16FlashAttnFwdSm90INS1_25CollectiveMainloopFwdSm90ILi2EN4cute5tupleIJNS5_1CILi1EEES8_S8_EEENS6_IJNS7_ILi128EEESA_NS7_ILi192EEEEEELi192ENS_12float_e4m3_tEfNS_4arch4Sm90ELb0ELb1ELb1ELb1ELb1ELb1ELb0ELb1ELb1ELb1ELb0ELb0EEENS1_21CollectiveEpilogueFwdINS6_IJSA_SB_SA_EEES9_NS_10bfloat16_tESF_Li256ELb1ELb1ELb0ELb1EEENS1_36VarlenDynamicPersistentTileSchedulerILi128ELi128ELi256ELi128ELb0ELb1ELb1ELb1ELb0ELb1EEEEEEEEEvNT_6ParamsE)
        /*02d8*/ 	.word	0x000000a8


	//----- nvinfo : EIATTR_FRAME_SIZE
	.align		4
.L_176:
        /*02dc*/ 	.byte	0x04, 0x11
        /*02de*/ 	.short	(.L_178 - .L_177)
	.align		4
.L_177:
        /*02e0*/ 	.word	index@(_ZN7cutlass13device_kernelIN5flash11enable_sm90INS1_16FlashAttnFwdSm90INS1_25CollectiveMainloopFwdSm90ILi2EN4cute5tupleIJNS5_1CILi1EEES8_S8_EEENS6_IJNS7_ILi128EEESA_NS7_ILi192EEEEEELi192ENS_12float_e4m3_tEfNS_4arch4Sm90ELb0ELb1ELb1ELb1ELb1ELb1ELb0ELb1ELb1ELb1ELb0ELb0EEENS1_21CollectiveEpilogueFwdINS6_IJSA_SB_SA_EEES9_NS_10bfloat16_tESF_Li256ELb1ELb1ELb0ELb1EEENS1_36VarlenDynamicPersistentTileSchedulerILi128ELi128ELi256ELi128ELb0ELb1ELb1ELb1ELb0ELb1EEEEEEEEEvNT_6ParamsE)
        /*02e4*/ 	.word	0x00000058


	//----- nvinfo : EIATTR_REGCOUNT
	.align		4
.L_178:
        /*02e8*/ 	.byte	0x04, 0x2f
        /*02ea*/ 	.short	(.L_180 - .L_179)
	.align		4
.L_179:
        /*02ec*/ 	.word	index@(_ZN7cutlass13device_kernelIN5flash11enable_sm90INS1_16FlashAttnFwdSm90INS1_25CollectiveMainloopFwdSm90ILi2EN4cute5tupleIJNS5_1CILi1EEES8_S8_EEENS6_IJNS7_ILi128EEESA_NS7_ILi192EEEEEELi192ENS_12float_e4m3_tEfNS_4arch4Sm90ELb0ELb1ELb1ELb1ELb1ELb0ELb0ELb1ELb1ELb1ELb0ELb0EEENS1_21CollectiveEpilogueFwdINS6_IJSA_SB_SA_EEES9_NS_10bfloat16_tESF_Li256ELb1ELb1ELb0ELb1EEENS1_36VarlenDynamicPersistentTileSchedulerILi128ELi128ELi256ELi128ELb0ELb1ELb1ELb1ELb0ELb1EEEEEEEEEvNT_6ParamsE)
        /*02f0*/ 	.word	0x000000a8


	//----- nvinfo : EIATTR_FRAME_SIZE
	.align		4
.L_180:
        /*02f4*/ 	.byte	0x04, 0x11
        /*02f6*/ 	.short	(.L_182 - .L_181)
	.align		4
.L_181:
        /*02f8*/ 	.word	index@(_ZN7cutlass13device_kernelIN5flash11enable_sm90INS1_16FlashAttnFwdSm90INS1_25CollectiveMainloopFwdSm90ILi2EN4cute5tupleIJNS5_1CILi1EEES8_S8_EEENS6_IJNS7_ILi128EEESA_NS7_ILi192EEEEEELi192ENS_12float_e4m3_tEfNS_4arch4Sm90ELb0ELb1ELb1ELb1ELb1ELb0ELb0ELb1ELb1ELb1ELb0ELb0EEENS1_21CollectiveEpilogueFwdINS6_IJSA_SB_SA_EEES9_NS_10bfloat16_tESF_Li256ELb1ELb1ELb0ELb1EEENS1_36VarlenDynamicPersistentTileSchedulerILi128ELi128ELi256ELi128ELb0ELb1ELb1ELb1ELb0ELb1EEEEEEEEEvNT_6ParamsE)
        /*02fc*/ 	.word	0x00000020


	//----- nvinfo : EIATTR_REGCOUNT
	.align		4
.L_182:
        /*0300*/ 	.byte	0x04, 0x2f
        /*0302*/ 	.short	(.L_184 - .L_183)
	.align		4
.L_183:
        /*0304*/ 	.word	index@(_ZN7cutlass13device_kernelIN5flash11enable_sm90INS1_16FlashAttnFwdSm90INS1_25CollectiveMainloopFwdSm90ILi2EN4cute5tupleIJNS5_1CILi1EEES8_S8_EEENS6_IJNS7_ILi128EEESA_NS7_ILi192EEEEEELi192ENS_12float_e4m3_tEfNS_4arch4Sm90ELb0ELb1ELb1ELb0ELb1ELb0ELb0ELb1ELb1ELb1ELb0ELb0EEENS1_21CollectiveEpilogueFwdINS6_IJSA_SB_SA_EEES9_NS_10bfloat16_tESF_Li256ELb0ELb1ELb0ELb1EEENS1_30DynamicPersistentTileSchedulerILi256ELi128ELb0ELb1ELb1EEEEEEEEEvNT_6ParamsE)
        /*0308*/ 	.word	0x000000a8


	//----- nvinfo : EIATTR_FRAME_SIZE
	.align		4
.L_184:
        /*030c*/ 	.byte	0x04, 0x11
        /*030e*/ 	.short	(.L_186 - .L_185)
	.align		4
.L_185:
        /*0310*/ 	.word	index@(_ZN7cutlass13device_kernelIN5flash11enable_sm90INS1_16FlashAttnFwdSm90INS1_25CollectiveMainloopFwdSm90ILi2EN4cute5tupleIJNS5_1CILi1EEES8_S8_EEENS6_IJNS7_ILi128EEESA_NS7_ILi192EEEEEELi192ENS_12float_e4m3_tEfNS_4arch4Sm90ELb0ELb1ELb1ELb0ELb1ELb0ELb0ELb1ELb1ELb1ELb0ELb0EEENS1_21CollectiveEpilogueFwdINS6_IJSA_SB_SA_EEES9_NS_10bfloat16_tESF_Li256ELb0ELb1ELb0ELb1EEENS1_30DynamicPersistentTileSchedulerILi256ELi128ELb0ELb1ELb1EEEEEEEEEvNT_6ParamsE)
        /*0314*/ 	.word	0x00000010


	//----- nvinfo : EIATTR_REGCOUNT
	.align		4
.L_186:
        /*0318*/ 	.byte	0x04, 0x2f
        /*031a*/ 	.short	(.L_188 - .L_187)
	.align		4
.L_187:
        /*031c*/ 	.word	index@(_ZN7cutlass13device_kernelIN5flash11enable_sm90INS1_16FlashAttnFwdSm90INS1_25CollectiveMainloopFwdSm90ILi2EN4cute5tupleIJNS5_1CILi1EEES8_S8_EEENS6_IJNS7_ILi128EEENS7_ILi160EEENS7_ILi192EEEEEELi192ENS_12float_e4m3_tEfNS_4arch4Sm90ELb0ELb0ELb1ELb1ELb1ELb1ELb0ELb1ELb1ELb1ELb0ELb0EEENS1_21CollectiveEpilogueFwdINS6_IJSA_SC_SB_EEES9_NS_10bfloat16_tESG_Li256ELb1ELb1ELb0ELb1EEENS1_36VarlenDynamicPersistentTileSchedulerILi128ELi160ELi256ELi128ELb0ELb1ELb1ELb0ELb1ELb1EEEEEEEEEvNT_6ParamsE)
        /*0320*/ 	.word	0x000000a8


	//----- nvinfo : EIATTR_FRAME_SIZE
	.align		4
.L_188:
        /*0324*/ 	.byte	0x04, 0x11
        /*0326*/ 	.short	(.L_190 - .L_189)
	.align		4
.L_189:
        /*0328*/ 	.word	index@(_ZN7cutlass13device_kernelIN5flash11enable_sm90INS1_16FlashAttnFwdSm90INS1_25CollectiveMainloopFwdSm90ILi2EN4cute5tupleIJNS5_1CILi1EEES8_S8_EEENS6_IJNS7_ILi128EEENS7_ILi160EEENS7_ILi192EEEEEELi192ENS_12float_e4m3_tEfNS_4arch4Sm90ELb0ELb0ELb1ELb1ELb1ELb1ELb0ELb1ELb1ELb1ELb0ELb0EEENS1_21CollectiveEpilogueFwdINS6_IJSA_SC_SB_EEES9_NS_10bfloat16_tESG_Li256ELb1ELb1ELb0ELb1EEENS1_36VarlenDynamicPersistentTileSchedulerILi128ELi160ELi256ELi128ELb0ELb1ELb1ELb0ELb1ELb1EEEEEEEEEvNT_6ParamsE)
        /*032c*/ 	.word	0x00000070


	//----- nvinfo : EIATTR_REGCOUNT
	.align		4
.L_190:
        /*0330*/ 	.byte	0x04, 0x2f
        /*0332*/ 	.short	(.L_192 - .L_191)
	.align		4
.L_191:
        /*0334*/ 	.word	index@(_ZN7cutlass13device_kernelIN5flash11enable_sm90INS1_16FlashAttnFwdSm90INS1_25CollectiveMainloopFwdSm90ILi2EN4cute5tupleIJNS5_1CILi1EEES8_S8_EEENS6_IJNS7_ILi128EEENS7_ILi160EEENS7_ILi192EEEEEELi192ENS_12float_e4m3_tEfNS_4arch4Sm90ELb0ELb0ELb1ELb1ELb1ELb0ELb0ELb1ELb1ELb1ELb0ELb0EEENS1_21CollectiveEpilogueFwdINS6_IJSA_SC_SB_EEES9_NS_10bfloat16_tESG_Li256ELb1ELb1ELb0ELb1EEENS1_36VarlenDynamicPersistentTileSchedulerILi128ELi160ELi256ELi128ELb0ELb1ELb1ELb0ELb1ELb1EEEEEEEEEvNT_6ParamsE)
        /*0338*/ 	.word	0x000000a8


	//----- nvinfo : EIATTR_FRAME_SIZE
	.align		4
.L_192:
        /*033c*/ 	.byte	0x04, 0x11
        /*033e*/ 	.short	(.L_194 - .L_193)
	.align		4
.L_193:
        /*0340*/ 	.word	index@(_ZN7cutlass13device_kernelIN5flash11enable_sm90INS1_16FlashAttnFwdSm90INS1_25CollectiveMainloopFwdSm90ILi2EN4cute5tupleIJNS5_1CILi1EEES8_S8_EEENS6_IJNS7_ILi128EEENS7_ILi160EEENS7_ILi192EEEEEELi192ENS_12float_e4m3_tEfNS_4arch4Sm90ELb0ELb0ELb1ELb1ELb1ELb0ELb0ELb1ELb1ELb1ELb0ELb0EEENS1_21CollectiveEpilogueFwdINS6_IJSA_SC_SB_EEES9_NS_10bfloat16_tESG_Li256ELb1ELb1ELb0ELb1EEENS1_36VarlenDynamicPersistentTileSchedulerILi128ELi160ELi256ELi128ELb0ELb1ELb1ELb0ELb1ELb1EEEEEEEEEvNT_6ParamsE)
        /*0344*/ 	.word	0x00000020


	//----- nvinfo : EIATTR_REGCOUNT
	.align		4
.L_194:
        /*0348*/ 	.byte	0x04, 0x2f
        /*034a*/ 	.short	(.L_196 - .L_195)
	.align		4
.L_195:
        /*034c*/ 	.word	index@(_ZN7cutlass13device_kernelIN5flash11enable_sm90INS1_16FlashAttnFwdSm90INS1_25CollectiveMainloopFwdSm90ILi2EN4cute5tupleIJNS5_1CILi1EEES8_S8_EEENS6_IJNS7_ILi128EEENS7_ILi160EEENS7_ILi192EEEEEELi192ENS_12float_e4m3_tEfNS_4arch4Sm90ELb0ELb0ELb1ELb0ELb1ELb0ELb0ELb1ELb1ELb1ELb0ELb0EEENS1_21CollectiveEpilogueFwdINS6_IJSA_SC_SB_EEES9_NS_10bfloat16_tESG_Li256ELb0ELb1ELb0ELb1EEENS1_29StaticPersistentTileSchedulerILb0EEEEEEEEEvNT_6ParamsE)
        /*0350*/ 	.word	0x000000a8


	//----- nvinfo : EIATTR_FRAME_SIZE
	.align		4
.L_196:
        /*0354*/ 	.byte	0x04, 0x11
        /*0356*/ 	.short	(.L_198 - .L_197)
	.align		4
.L_197:
        /*0358*/ 	.word	index@(_ZN7cutlass13device_kernelIN5flash11enable_sm90INS1_16FlashAttnFwdSm90INS1_25CollectiveMainloopFwdSm90ILi2EN4cute5tupleIJNS5_1CILi1EEES8_S8_EEENS6_IJNS7_ILi128EEENS7_ILi160EEENS7_ILi192EEEEEELi192ENS_12float_e4m3_tEfNS_4arch4Sm90ELb0ELb0ELb1ELb0ELb1ELb0ELb0ELb1ELb1ELb1ELb0ELb0EEENS1_21CollectiveEpilogueFwdINS6_IJSA_SC_SB_EEES9_NS_10bfloat16_tESG_Li256ELb0ELb1ELb0ELb1EEENS1_29StaticPersistentTileSchedulerILb0EEEEEEEEEvNT_6ParamsE)
        /*035c*/ 	.word	0x00000020


	//----- nvinfo : EIATTR_REGCOUNT
	.align		4
.L_198:
        /*0360*/ 	.byte	0x04, 0x2f
        /*0362*/ 	.short	(.L_200 - .L_199)
	.align		4
.L_199:
        /*0364*/ 	.word	index@(_ZN7cutlass13device_kernelIN5flash11enable_sm90INS1_16FlashAttnFwdSm90INS1_25CollectiveMainloopFwdSm90ILi2EN4cute5tupleIJNS5_1CILi1EEES8_S8_EEENS6_IJNS7_ILi128EEESA_NS7_ILi256EEEEEELi256ENS_12float_e4m3_tEfNS_4arch4Sm90ELb1ELb0ELb1ELb1ELb1ELb1ELb0ELb1ELb0ELb1ELb0ELb0EEENS1_21CollectiveEpilogueFwdINS6_IJSA_SB_SA_EEES9_NS_10bfloat16_tESF_Li256ELb1ELb1ELb0ELb1EEENS1_36VarlenDynamicPersistentTileSchedulerILi128ELi128ELi256ELi128ELb0ELb1ELb1ELb1ELb1ELb1EEEEEEEEEvNT_6ParamsE)
        /*0368*/ 	.word	0x000000a8


	//----- nvinfo : EIATTR_FRAME_SIZE
	.align		4
.L_200:
        /*036c*/ 	.byte	0x04, 0x11
        /*036e*/ 	.short	(.L_202 - .L_201)
	.align		4
.L_201:
        /*0370*/ 	.word	index@(_ZN7cutlass13device_kernelIN5flash11enable_sm90INS1_16FlashAttnFwdSm90INS1_25CollectiveMainloopFwdSm90ILi2EN4cute5tupleIJNS5_1CILi1EEES8_S8_EEENS6_IJNS7_ILi128EEESA_NS7_ILi256EEEEEELi256ENS_12float_e4m3_tEfNS_4arch4Sm90ELb1ELb0ELb1ELb1ELb1ELb1ELb0ELb1ELb0ELb1ELb0ELb0EEENS1_21CollectiveEpilogueFwdINS6_IJSA_SB_SA_EEES9_NS_10bfloat16_tESF_Li256ELb1ELb1ELb0ELb1EEENS1_36VarlenDynamicPersistentTileSchedulerILi128ELi128ELi256ELi128ELb0ELb1ELb1ELb1ELb1ELb1EEEEEEEEEvNT_6ParamsE)
        /*0374*/ 	.word	0x00000058


	//----- nvinfo : EIATTR_REGCOUNT
	.align		4
.L_202:
        /*0378*/ 	.byte	0x04, 0x2f
        /*037a*/ 	.short	(.L_204 - .L_203)
	.align		4
.L_203:
        /*037c*/ 	.word	index@(_ZN7cutlass13device_kernelIN5flash11enable_sm90INS1_16FlashAttnFwdSm90INS1_25CollectiveMainloopFwdSm90ILi2EN4cute5tupleIJNS5_1CILi1EEES8_S8_EEENS6_IJNS7_ILi128EEESA_NS7_ILi256EEEEEELi256ENS_12float_e4m3_tEfNS_4arch4Sm90ELb1ELb0ELb1ELb1ELb1ELb0ELb0ELb1ELb0ELb1ELb0ELb0EEENS1_21CollectiveEpilogueFwdINS6_IJSA_SB_SA_EEES9_NS_10bfloat16_tESF_Li256ELb1ELb1ELb0ELb1EEENS1_36VarlenDynamicPersistentTileSchedulerILi128ELi128ELi256ELi128ELb0ELb1ELb1ELb1ELb1ELb1EEEEEEEEEvNT_6ParamsE)
        /*0380*/ 	.word	0x000000a8


	//----- nvinfo : EIATTR_FRAME_SIZE
	.align		4
.L_204:
        /*0384*/ 	.byte	0x04, 0x11
        /*0386*/ 	.short	(.L_206 - .L_205)
	.align		4
.L_205:
        /*0388*/ 	.word	index@(_ZN7cutlass13device_kernelIN5flash11enable_sm90INS1_16FlashAttnFwdSm90INS1_25CollectiveMainloopFwdSm90ILi2EN4cute5tupleIJNS5_1CILi1EEES8_S8_EEENS6_IJNS7_ILi128EEESA_NS7_ILi256EEEEEELi256ENS_12float_e4m3_tEfNS_4arch4Sm90ELb1ELb0ELb1ELb1ELb1ELb0ELb0ELb1ELb0ELb1ELb0ELb0EEENS1_21CollectiveEpilogueFwdINS6_IJSA_SB_SA_EEES9_NS_10bfloat16_tESF_Li256ELb1ELb1ELb0ELb1EEENS1_36VarlenDynamicPersistentTileSchedulerILi128ELi128ELi256ELi128ELb0ELb1ELb1ELb1ELb1ELb1EEEEEEEEEvNT_6ParamsE)
        /*038c*/ 	.word	0x00000010


	//----- nvinfo : EIATTR_REGCOUNT
	.align		4
.L_206:
        /*0390*/ 	.byte	0x04, 0x2f
        /*0392*/ 	.short	(.L_208 - .L_207)
	.align		4
.L_207:
        /*0394*/ 	.word	index@(_ZN7cutlass13device_kernelIN5flash11enable_sm90INS1_16FlashAttnFwdSm90INS1_25CollectiveMainloopFwdSm90ILi2EN4cute5tupleIJNS5_1CILi1EEES8_S8_EEENS6_IJNS7_ILi128EEESA_NS7_ILi256EEEEEELi256ENS_12float_e4m3_tEfNS_4arch4Sm90ELb1ELb0ELb1ELb0ELb1ELb0ELb0ELb1ELb0ELb1ELb0ELb0EEENS1_21CollectiveEpilogueFwdINS6_IJSA_SB_SA_EEES9_NS_10bfloat16_tESF_Li256ELb0ELb1ELb0ELb1EEENS1_30DynamicPersistentTileSchedulerILi256ELi128ELb0ELb1ELb1EEEEEEEEEvNT_6ParamsE)
        /*0398*/ 	.word	0x000000a8


	//----- nvinfo : EIATTR_FRAME_SIZE
	.align		4
.L_208:
        /*039c*/ 	.byte	0x04, 0x11
        /*039e*/ 	.short	(.L_210 - .L_209)
	.align		4
.L_209:
        /*03a0*/ 	.word	index@(_ZN7cutlass13device_kernelIN5flash11enable_sm90INS1_16FlashAttnFwdSm90INS1_25CollectiveMainloopFwdSm90ILi2EN4cute5tupleIJNS5_1CILi1EEES8_S8_EEENS6_IJNS7_ILi128EEESA_NS7_ILi256EEEEEELi256ENS_12float_e4m3_tEfNS_4arch4Sm90ELb1ELb0ELb1ELb0ELb1ELb0ELb0ELb1ELb0ELb1ELb0ELb0EEENS1_21CollectiveEpilogueFwdINS6_IJSA_SB_SA_EEES9_NS_10bfloat16_tESF_Li256ELb0ELb1ELb0ELb1EEENS1_30DynamicPersistentTileSchedulerILi256ELi128ELb0ELb1ELb1EEEEEEEEEvNT_6ParamsE)
        /*03a4*/ 	.word	0x00000010


	//----- nvinfo : EIATTR_REGCOUNT
	.align		4
.L_210:
        /*03a8*/ 	.byte	0x04, 0x2f
        /*03aa*/ 	.short	(.L_212 - .L_211)
	.align		4
.L_211:
        /*03ac*/ 	.word	index@(_ZN7cutlass13device_kernelIN5flash11enable_sm90INS1_16FlashAttnFwdSm90INS1_25CollectiveMainloopFwdSm90ILi2EN4cute5tupleIJNS5_1CILi1EEES8_S8_EEENS6_IJNS7_ILi128EEENS7_ILi64EEENS7_ILi256EEEEEELi256ENS_12float_e4m3_tEfNS_4arch4Sm90ELb0ELb1ELb1ELb1ELb1ELb1ELb0ELb1ELb0ELb1ELb0ELb0EEENS1_21CollectiveEpilogueFwdINS6_IJSA_SC_SB_EEES9_NS_10bfloat16_tESG_Li256ELb1ELb1ELb0ELb1EEENS1_36VarlenDynamicPersistentTileSchedulerILi128ELi64ELi256ELi128ELb0ELb1ELb1ELb1ELb0ELb1EEEEEEEEEvNT_6ParamsE)
        /*03b0*/ 	.word	0x000000a8


	//----- nvinfo : EIATTR_FRAME_SIZE
	.align		4
.L_212:
        /*03b4*/ 	.byte	0x04, 0x11
        /*03b6*/ 	.short	(.L_214 - .L_213)
	.align		4
.L_213:
        /*03b8*/ 	.word	index@(_ZN7cutlass13device_kernelIN5flash11enable_sm90INS1_16FlashAttnFwdSm90INS1_25CollectiveMainloopFwdSm90ILi2EN4cute5tupleIJNS5_1CILi1EEES8_S8_EEENS6_IJNS7_ILi128EEENS7_ILi64EEENS7_ILi256EEEEEELi256ENS_12float_e4m3_tEfNS_4arch4Sm90ELb0ELb1ELb1ELb1ELb1ELb1ELb0ELb1ELb0ELb1ELb0ELb0EEENS1_21CollectiveEpilogueFwdINS6_IJSA_SC_SB_EEES9_NS_10bfloat16_tESG_Li256ELb1ELb1ELb0ELb1EEENS1_36VarlenDynamicPersistentTileSchedulerILi128ELi64ELi256ELi128ELb0ELb1ELb1ELb1ELb0ELb1EEEEEEEEEvNT_6ParamsE)
        /*03bc*/ 	.word	0x00000038


	//----- nvinfo : EIATTR_REGCOUNT
	.align		4
.L_214:
        /*03c0*/ 	.byte	0x04, 0x2f
        /*03c2*/ 	.short	(.L_216 - .L_215)
	.align		4
.L_215:
        /*03c4*/ 	.word	index@(_ZN7cutlass13device_kernelIN5flash11enable_sm90INS1_16FlashAttnFwdSm90INS1_25CollectiveMainloopFwdSm90ILi2EN4cute5tupleIJNS5_1CILi1EEES8_S8_EEENS6_IJNS7_ILi128EEENS7_ILi64EEENS7_ILi256EEEEEELi256ENS_12float_e4m3_tEfNS_4arch4Sm90ELb0ELb1ELb1ELb1ELb1ELb0ELb0ELb1ELb0ELb1ELb0ELb0EEENS1_21CollectiveEpilogueFwdINS6_IJSA_SC_SB_EEES9_NS_10bfloat16_tESG_Li256ELb1ELb1ELb0ELb1EEENS1_36VarlenDynamicPersistentTileSchedulerILi128ELi64ELi256ELi128ELb0ELb1ELb1ELb1ELb0ELb1EEEEEEEEEvNT_6ParamsE)
        /*03c8*/ 	.word	0x000000a8


	//----- nvinfo : EIATTR_FRAME_SIZE
	.align		4
.L_216:
        /*03cc*/ 	.byte	0x04, 0x11
        /*03ce*/ 	.short	(.L_218 - .L_217)
	.align		4
.L_217:
        /*03d0*/ 	.word	index@(_ZN7cutlass13device_kernelIN5flash11enable_sm90INS1_16FlashAttnFwdSm90INS1_25CollectiveMainloopFwdSm90ILi2EN4cute5tupleIJNS5_1CILi1EEES8_S8_EEENS6_IJNS7_ILi128EEENS7_ILi64EEENS7_ILi256EEEEEELi256ENS_12float_e4m3_tEfNS_4arch4Sm90ELb0ELb1ELb1ELb1ELb1ELb0ELb0ELb1ELb0ELb1ELb0ELb0EEENS1_21CollectiveEpilogueFwdINS6_IJSA_SC_SB_EEES9_NS_10bfloat16_tESG_Li256ELb1ELb1ELb0ELb1EEENS1_36VarlenDynamicPersistentTileSchedulerILi128ELi64ELi256ELi128ELb0ELb1ELb1ELb1ELb0ELb1EEEEEEEEEvNT_6ParamsE)
        /*03d4*/ 	.word	0x00000018


	//----- nvinfo : EIATTR_REGCOUNT
	.align		4
.L_218:
        /*03d8*/ 	.byte	0x04, 0x2f
        /*03da*/ 	.short	(.L_220 - .L_219)
	.align		4
.L_219:
        /*03dc*/ 	.word	index@(_ZN7cutlass13device_kernelIN5flash11enable_sm90INS1_16FlashAttnFwdSm90INS1_25CollectiveMainloopFwdSm90ILi2EN4cute5tupleIJNS5_1CILi1EEES8_S8_EEENS6_IJNS7_ILi128EEENS7_ILi64EEENS7_ILi256EEEEEELi256ENS_12float_e4m3_tEfNS_4arch4Sm90ELb0ELb1ELb1ELb0ELb1ELb0ELb0ELb1ELb0ELb1ELb0ELb0EEENS1_21CollectiveEpilogueFwdINS6_IJSA_SC_SB_EEES9_NS_10bfloat16_tESG_Li256ELb0ELb1ELb0ELb1EEENS1_30DynamicPersistentTileSchedulerILi256ELi128ELb0ELb1ELb1EEEEEEEEEvNT_6ParamsE)
        /*03e0*/ 	.word	0x000000a8


	//----- nvinfo : EIATTR_FRAME_SIZE
	.align		4
.L_220:
        /*03e4*/ 	.byte	0x04, 0x11
        /*03e6*/ 	.short	(.L_222 - .L_221)
	.align		4
.L_221:
        /*03e8*/ 	.word	index@(_ZN7cutlass13device_kernelIN5flash11enable_sm90INS1_16FlashAttnFwdSm90INS1_25CollectiveMainloopFwdSm90ILi2EN4cute5tupleIJNS5_1CILi1EEES8_S8_EEENS6_IJNS7_ILi128EEENS7_ILi64EEENS7_ILi256EEEEEELi256ENS_12float_e4m3_tEfNS_4arch4Sm90ELb0ELb1ELb1ELb0ELb1ELb0ELb0ELb1ELb0ELb1ELb0ELb0EEENS1_21CollectiveEpilogueFwdINS6_IJSA_SC_SB_EEES9_NS_10bfloat16_tESG_Li256ELb0ELb1ELb0ELb1EEENS1_30DynamicPersistentTileSchedulerILi256ELi128ELb0ELb1ELb1EEEEEEEEEvNT_6ParamsE)
        /*03ec*/ 	.word	0x00000008


	//----- nvinfo : EIATTR_REGCOUNT
	.align		4
.L_222:
        /*03f0*/ 	.byte	0x04, 0x2f
        /*03f2*/ 	.short	(.L_224 - .L_223)
	.align		4
.L_223:
        /*03f4*/ 	.word	index@(_ZN7cutlass13device_kernelIN5flash11enable_sm90INS1_16FlashAttnFwdSm90INS1_25CollectiveMainloopFwdSm90ILi2EN4cute5tupleIJNS5_1CILi1EEES8_S8_EEENS6_IJNS7_ILi128EEESA_NS7_ILi256EEEEEELi256ENS_12float_e4m3_tEfNS_4arch4Sm90ELb0ELb0ELb1ELb1ELb1ELb1ELb0ELb1ELb0ELb1ELb0ELb0EEENS1_21CollectiveEpilogueFwdINS6_IJSA_SB_SA_EEES9_NS_10bfloat16_tESF_Li256ELb1ELb1ELb0ELb1EEENS1_36VarlenDynamicPersistentTileSchedulerILi128ELi128ELi256ELi128ELb0ELb1ELb1ELb0ELb1ELb1EEEEEEEEEvNT_6ParamsE)
        /*03f8*/ 	.word	0x000000a8


	//----- nvinfo : EIATTR_FRAME_SIZE
	.align		4
.L_224:
        /*03fc*/ 	.byte	0x04, 0x11
        /*03fe*/ 	.short	(.L_226 - .L_225)
	.align		4
.L_225:
        /*0400*/ 	.word	index@(_ZN7cutlass13device_kernelIN5flash11enable_sm90INS1_16FlashAttnFwdSm90INS1_25CollectiveMainloopFwdSm90ILi2EN4cute5tupleIJNS5_1CILi1EEES8_S8_EEENS6_IJNS7_ILi128EEESA_NS7_ILi256EEEEEELi256ENS_12float_e4m3_tEfNS_4arch4Sm90ELb0ELb0ELb1ELb1ELb1ELb1ELb0ELb1ELb0ELb1ELb0ELb0EEENS1_21CollectiveEpilogueFwdINS6_IJSA_SB_SA_EEES9_NS_10bfloat16_tESF_Li256ELb1ELb1ELb0ELb1EEENS1_36VarlenDynamicPersistentTileSchedulerILi128ELi128ELi256ELi128ELb0ELb1ELb1ELb0ELb1ELb1EEEEEEEEEvNT_6ParamsE)
        /*0404*/ 	.word	0x00000068


	//----- nvinfo : EIATTR_REGCOUNT
	.align		4
.L_226:
        /*0408*/ 	.byte	0x04, 0x2f
        /*040a*/ 	.short	(.L_228 - .L_227)
	.align		4
.L_227:
        /*040c*/ 	.word	index@(_ZN7cutlass13device_kernelIN5flash11enable_sm90INS1_16FlashAttnFwdSm90INS1_25CollectiveMainloopFwdSm90ILi2EN4cute5tupleIJNS5_1CILi1EEES8_S8_EEENS6_IJNS7_ILi128EEESA_NS7_ILi256EEEEEELi256ENS_12float_e4m3_tEfNS_4arch4Sm90ELb0ELb0ELb1ELb1ELb1ELb0ELb0ELb1ELb0ELb1ELb0ELb0EEENS1_21CollectiveEpilogueFwdINS6_IJSA_SB_SA_EEES9_NS_10bfloat16_tESF_Li256ELb1ELb1ELb0ELb1EEENS1_36VarlenDynamicPersistentTileSchedulerILi128ELi128ELi256ELi128ELb0ELb1ELb1ELb0ELb1ELb1EEEEEEEEEvNT_6ParamsE)
        /*0410*/ 	.word	0x000000a8


	//----- nvinfo : EIATTR_FRAME_SIZE
	.align		4
.L_228:
        /*0414*/ 	.byte	0x04, 0x11
        /*0416*/ 	.short	(.L_230 - .L_229)
	.align		4
.L_229:
        /*0418*/ 	.word	index@(_ZN7cutlass13device_kernelIN5flash11enable_sm90INS1_16FlashAttnFwdSm90INS1_25CollectiveMainloopFwdSm90ILi2EN4cute5tupleIJNS5_1CILi1EEES8_S8_EEENS6_IJNS7_ILi128EEESA_NS7_ILi256EEEEEELi256ENS_12float_e4m3_tEfNS_4arch4Sm90ELb0ELb0ELb1ELb1ELb1ELb0ELb0ELb1ELb0ELb1ELb0ELb0EEENS1_21CollectiveEpilogueFwdINS6_IJSA_SB_SA_EEES9_NS_10bfloat16_tESF_Li256ELb1ELb1ELb0ELb1EEENS1_36VarlenDynamicPersistentTileSchedulerILi128ELi128ELi256ELi128ELb0ELb1ELb1ELb0ELb1ELb1EEEEEEEEEvNT_6ParamsE)
        /*041c*/ 	.word	0x00000010


	//----- nvinfo : EIATTR_REGCOUNT
	.align		4
.L_230:
        /*0420*/ 	.byte	0x04, 0x2f
        /*0422*/ 	.short	(.L_232 - .L_231)
	.align		4
.L_231:
        /*0424*/ 	.word	index@(_ZN7cutlass13device_kernelIN5flash11enable_sm90INS1_16FlashAttnFwdSm90INS1_25CollectiveMainloopFwdSm90ILi2EN4cute5tupleIJNS5_1CILi1EEES8_S8_EEENS6_IJNS7_ILi128EEESA_NS7_ILi256EEEEEELi256ENS_12float_e4m3_tEfNS_4arch4Sm90ELb0ELb0ELb1ELb0ELb1ELb0ELb0ELb1ELb0ELb1ELb0ELb0EEENS1_21CollectiveEpilogueFwdINS6_IJSA_SB_SA_EEES9_NS_10bfloat16_tESF_Li256ELb0ELb1ELb0ELb1EEENS1_29StaticPersistentTileSchedulerILb0EEEEEEEEEvNT_6ParamsE)
        /*0428*/ 	.word	0x000000a8


	//----- nvinfo : EIATTR_FRAME_SIZE
	.align		4
.L_232:
        /*042c*/ 	.byte	0x04, 0x11
        /*042e*/ 	.short	(.L_234 - .L_233)
	.align		4
.L_233:
        /*0430*/ 	.word	index@(_ZN7cutlass13device_kernelIN5flash11enable_sm90INS1_16FlashAttnFwdSm90INS1_25CollectiveMainloopFwdSm90ILi2EN4cute5tupleIJNS5_1CILi1EEES8_S8_EEENS6_IJNS7_ILi128EEESA_NS7_ILi256EEEEEELi256ENS_12float_e4m3_tEfNS_4arch4Sm90ELb0ELb0ELb1ELb0ELb1ELb0ELb0ELb1ELb0ELb1ELb0ELb0EEENS1_21CollectiveEpilogueFwdINS6_IJSA_SB_SA_EEES9_NS_10bfloat16_tESF_Li256ELb0ELb1ELb0ELb1EEENS1_29StaticPersistentTileSchedulerILb0EEEEEEEEEvNT_6ParamsE)
        /*0434*/ 	.word	0x00000010


	//----- nvinfo : EIATTR_MIN_STACK_SIZE
	.align		4
.L_234:
        /*0438*/ 	.byte	0x04, 0x12
        /*043a*/ 	.short	(.L_236 - .L_235)
	.align		4
.L_235:
        /*043c*/ 	.word	index@(_ZN7cutlass13device_kernelIN5flash11enable_sm90INS1_16FlashAttnFwdSm90INS1_25CollectiveMainloopFwdSm90ILi2EN4cute5tupleIJNS5_1CILi1EEES8_S8_EEENS6_IJNS7_ILi128EEESA_NS7_ILi256EEEEEELi256ENS_12float_e4m3_tEfNS_4arch4Sm90ELb0ELb0ELb1ELb0ELb1ELb0ELb0ELb1ELb0ELb1ELb0ELb0EEENS1_21CollectiveEpilogueFwdINS6_IJSA_SB_SA_EEES9_NS_10bfloat16_tESF_Li256ELb0ELb1ELb0ELb1EEENS1_29StaticPersistentTileSchedulerILb0EEEEEEEEEvNT_6ParamsE)
        /*0440*/ 	.word	0x00000010


	//----- nvinfo : EIATTR_MIN_STACK_SIZE
	.align		4
.L_236:
        /*0444*/ 	.byte	0x04, 0x12
        /*0446*/ 	.short	(.L_238 - .L_237)
	.align		4
.L_237:
        /*0448*/ 	.word	index@(_ZN7cutlass13device_kernelIN5flash11enable_sm90INS1_16FlashAttnFwdSm90INS1_25CollectiveMainloopFwdSm90ILi2EN4cute5tupleIJNS5_1CILi1EEES8_S8_EEENS6_IJNS7_ILi128EEESA_NS7_ILi256EEEEEELi256ENS_12float_e4m3_tEfNS_4arch4Sm90ELb0ELb0ELb1ELb1ELb1ELb0ELb0ELb1ELb0ELb1ELb0ELb0EEENS1_21CollectiveEpilogueFwdINS6_IJSA_SB_SA_EEES9_NS_10bfloat16_tESF_Li256ELb1ELb1ELb0ELb1EEENS1_36VarlenDynamicPersistentTileSchedulerILi128ELi128ELi256ELi128ELb0ELb1ELb1ELb0ELb1ELb1EEEEEEEEEvNT_6ParamsE)
        /*044c*/ 	.word	0x00000010


	//----- nvinfo : EIATTR_MIN_STACK_SIZE
	.align		4
.L_238:
        /*0450*/ 	.byte	0x04, 0x12
        /*0452*/ 	.short	(.L_240 - .L_239)
	.align		4
.L_239:
        /*0454*/ 	.word	index@(_ZN7cutlass13device_kernelIN5flash11enable_sm90INS1_16FlashAttnFwdSm90INS1_25CollectiveMainloopFwdSm90ILi2EN4cute5tupleIJNS5_1CILi1EEES8_S8_EEENS6_IJNS7_ILi128EEESA_NS7_ILi256EEEEEELi256ENS_12float_e4m3_tEfNS_4arch4Sm90ELb0ELb0ELb1ELb1ELb1ELb1ELb0ELb1ELb0ELb1ELb0ELb0EEENS1_21CollectiveEpilogueFwdINS6_IJSA_SB_SA_EEES9_NS_10bfloat16_tESF_Li256ELb1ELb1ELb0ELb1EEENS1_36VarlenDynamicPersistentTileSchedulerILi128ELi128ELi256ELi128ELb0ELb1ELb1ELb0ELb1ELb1EEEEEEEEEvNT_6ParamsE)
        /*0458*/ 	.word	0x00000068


	//----- nvinfo : EIATTR_MIN_STACK_SIZE
	.align		4
.L_240:
        /*045c*/ 	.byte	0x04, 0x12
        /*045e*/ 	.short	(.L_242 - .L_241)
	.align		4
.L_241:
        /*0460*/ 	.word	index@(_ZN7cutlass13device_kernelIN5flash11enable_sm90INS1_16FlashAttnFwdSm90INS1_25CollectiveMainloopFwdSm90ILi2EN4cute5tupleIJNS5_1CILi1EEES8_S8_EEENS6_IJNS7_ILi128EEENS7_ILi64EEENS7_ILi256EEEEEELi256ENS_12float_e4m3_tEfNS_4arch4Sm90ELb0ELb1ELb1ELb0ELb1ELb0ELb0ELb1ELb0ELb1ELb0ELb0EEENS1_21CollectiveEpilogueFwdINS6_IJSA_SC_SB_EEES9_NS_10bfloat16_tESG_Li256ELb0ELb1ELb0ELb1EEENS1_30DynamicPersistentTileSchedulerILi256ELi128ELb0ELb1ELb1EEEEEEEEEvNT_6ParamsE)
        /*0464*/ 	.word	0x00000008


	//----- nvinfo : EIATTR_MIN_STACK_SIZE
	.align		4
.L_242:
        /*0468*/ 	.byte	0x04, 0x12
        /*046a*/ 	.short	(.L_244 - .L_243)
	.align		4
.L_243:
        /*046c*/ 	.word	index@(_ZN7cutlass13device_kernelIN5flash11enable_sm90INS1_16FlashAttnFwdSm90INS1_25CollectiveMainloopFwdSm90ILi2EN4cute5tupleIJNS5_1CILi1EEES8_S8_EEENS6_IJNS7_ILi128EEENS7_ILi64EEENS7_ILi256EEEEEELi256ENS_12float_e4m3_tEfNS_4arch4Sm90ELb0ELb1ELb1ELb1ELb1ELb0ELb0ELb1ELb0ELb1ELb0ELb0EEENS1_21CollectiveEpilogueFwdINS6_IJSA_SC_SB_EEES9_NS_10bfloat16_tESG_Li256ELb1ELb1ELb0ELb1EEENS1_36VarlenDynamicPersistentTileSchedulerILi128ELi64ELi256ELi128ELb0ELb1ELb1ELb1ELb0ELb1EEEEEEEEEvNT_6ParamsE)
        /*0470*/ 	.word	0x00000018


	//----- nvinfo : EIATTR_MIN_STACK_SIZE
	.align		4
.L_244:
        /*0474*/ 	.byte	0x04, 0x12
        /*0476*/ 	.short	(.L_246 - .L_245)
	.align		4
.L_245:
        /*0478*/ 	.word	index@(_ZN7cutlass13device_kernelIN5flash11enable_sm90INS1_16FlashAttnFwdSm90INS1_25CollectiveMainloopFwdSm90ILi2EN4cute5tupleIJNS5_1CILi1EEES8_S8_EEENS6_IJNS7_ILi128EEENS7_ILi64EEENS7_ILi256EEEEEELi256ENS_12float_e4m3_tEfNS_4arch4Sm90ELb0ELb1ELb1ELb1ELb1ELb1ELb0ELb1ELb0ELb1ELb0ELb0EEENS1_21CollectiveEpilogueFwdINS6_IJSA_SC_SB_EEES9_NS_10bfloat16_tESG_Li256ELb1ELb1ELb0ELb1EEENS1_36VarlenDynamicPersistentTileSchedulerILi128ELi64ELi256ELi128ELb0ELb1ELb1ELb1ELb0ELb1EEEEEEEEEvNT_6ParamsE)
        /*047c*/ 	.word	0x00000038


	//----- nvinfo : EIATTR_MIN_STACK_SIZE
	.align		4
.L_246:
        /*0480*/ 	.byte	0x04, 0x12
        /*0482*/ 	.short	(.L_248 - .L_247)
	.align		4
.L_247:
        /*0484*/ 	.word	index@(_ZN7cutlass13device_kernelIN5flash11enable_sm90INS1_16FlashAttnFwdSm90INS1_25CollectiveMainloopFwdSm90ILi2EN4cute5tupleIJNS5_1CILi1EEES8_S8_EEENS6_IJNS7_ILi128EEESA_NS7_ILi256EEEEEELi256ENS_12float_e4m3_tEfNS_4arch4Sm90ELb1ELb0ELb1ELb0ELb1ELb0ELb0ELb1ELb0ELb1ELb0ELb0EEENS1_21CollectiveEpilogueFwdINS6_IJSA_SB_SA_EEES9_NS_10bfloat16_tESF_Li256ELb0ELb1ELb0ELb1EEENS1_30DynamicPersistentTileSchedulerILi256ELi128ELb0ELb1ELb1EEEEEEEEEvNT_6ParamsE)
        /*0488*/ 	.word	0x00000010


	//----- nvinfo : EIATTR_MIN_STACK_SIZE
	.align		4
.L_248:
        /*048c*/ 	.byte	0x04, 0x12
        /*048e*/ 	.short	(.L_250 - .L_249)
	.align		4
.L_249:
        /*0490*/ 	.word	index@(_ZN7cutlass13device_kernelIN5flash11enable_sm90INS1_16FlashAttnFwdSm90INS1_25CollectiveMainloopFwdSm90ILi2EN4cute5tupleIJNS5_1CILi1EEES8_S8_EEENS6_IJNS7_ILi128EEESA_NS7_ILi256EEEEEELi256ENS_12float_e4m3_tEfNS_4arch4Sm90ELb1ELb0ELb1ELb1ELb1ELb0ELb0ELb1ELb0ELb1ELb0ELb0EEENS1_21CollectiveEpilogueFwdINS6_IJSA_SB_SA_EEES9_NS_10bfloat16_tESF_Li256ELb1ELb1ELb0ELb1EEENS1_36VarlenDynamicPersistentTileSchedulerILi128ELi128ELi256ELi128ELb0ELb1ELb1ELb1ELb1ELb1EEEEEEEEEvNT_6ParamsE)
        /*0494*/ 	.word	0x00000010


	//----- nvinfo : EIATTR_MIN_STACK_SIZE
	.align		4
.L_250:
        /*0498*/ 	.byte	0x04, 0x12
        /*049a*/ 	.short	(.L_252 - .L_251)
	.align		4
.L_251:
        /*049c*/ 	.word	index@(_ZN7cutlass13device_kernelIN5flash11enable_sm90INS1_16FlashAttnFwdSm90INS1_25CollectiveMainloopFwdSm90ILi2EN4cute5tupleIJNS5_1CILi1EEES8_S8_EEENS6_IJNS7_ILi128EEESA_NS7_ILi256EEEEEELi256ENS_12float_e4m3_tEfNS_4arch4Sm90ELb1ELb0ELb1ELb1ELb1ELb1ELb0ELb1ELb0ELb1ELb0ELb0EEENS1_21CollectiveEpilogueFwdINS6_IJSA_SB_SA_EEES9_NS_10bfloat16_tESF_Li256ELb1ELb1ELb0ELb1EEENS1_36VarlenDynamicPersistentTileSchedulerILi128ELi128ELi256ELi128ELb0ELb1ELb1ELb1ELb1ELb1EEEEEEEEEvNT_6ParamsE)
        /*04a0*/ 	.word	0x00000058


	//----- nvinfo : EIATTR_MIN_STACK_SIZE
	.align		4
.L_252:
        /*04a4*/ 	.byte	0x04, 0x12
        /*04a6*/ 	.short	(.L_254 - .L_253)
	.align		4
.L_253:
        /*04a8*/ 	.word	index@(_ZN7cutlass13device_kernelIN5flash11enable_sm90INS1_16FlashAttnFwdSm90INS1_25CollectiveMainloopFwdSm90ILi2EN4cute5tupleIJNS5_1CILi1EEES8_S8_EEENS6_IJNS7_ILi128EEENS7_ILi160EEENS7_ILi192EEEEEELi192ENS_12float_e4m3_tEfNS_4arch4Sm90ELb0ELb0ELb1ELb0ELb1ELb0ELb0ELb1ELb1ELb1ELb0ELb0EEENS1_21CollectiveEpilogueFwdINS6_IJSA_SC_SB_EEES9_NS_10bfloat16_tESG_Li256ELb0ELb1ELb0ELb1EEENS1_29StaticPersistentTileSchedulerILb0EEEEEEEEEvNT_6ParamsE)
        /*04ac*/ 	.word	0x00000020


	//----- nvinfo : EIATTR_MIN_STACK_SIZE
	.align		4
.L_254:
        /*04b0*/ 	.byte	0x04, 0x12
        /*04b2*/ 	.short	(.L_256 - .L_255)
	.align		4
.L_255:
        /*04b4*/ 	.word	index@(_ZN7cutlass13device_kernelIN5flash11enable_sm90INS1_16FlashAttnFwdSm90INS1_25CollectiveMainloopFwdSm90ILi2EN4cute5tupleIJNS5_1CILi1EEES8_S8_EEENS6_IJNS7_ILi128EEENS7_ILi160EEENS7_ILi192EEEEEELi192ENS_12float_e4m3_tEfNS_4arch4Sm90ELb0ELb0ELb1ELb1ELb1ELb0ELb0ELb1ELb1ELb1ELb0ELb0EEENS1_21CollectiveEpilogueFwdINS6_IJSA_SC_SB_EEES9_NS_10bfloat16_tESG_Li256ELb1ELb1ELb0ELb1EEENS1_36VarlenDynamicPersistentTileSchedulerILi128ELi160ELi256ELi128ELb0ELb1ELb1ELb0ELb1ELb1EEEEEEEEEvNT_6ParamsE)
        /*04b8*/ 	.word	0x00000020


	//----- nvinfo : EIATTR_MIN_STACK_SIZE
	.align		4
.L_256:
        /*04bc*/ 	.byte	0x04, 0x12
        /*04be*/ 	.short	(.L_258 - .L_257)
	.align		4
.L_257:
        /*04c0*/ 	.word	index@(_ZN7cutlass13device_kernelIN5flash11enable_sm90INS1_16FlashAttnFwdSm90INS1_25CollectiveMainloopFwdSm90ILi2EN4cute5tupleIJNS5_1CILi1EEES8_S8_EEENS6_IJNS7_ILi128EEENS7_ILi160EEENS7_ILi192EEEEEELi192ENS_12float_e4m3_tEfNS_4arch4Sm90ELb0ELb0ELb1ELb1ELb1ELb1ELb0ELb1ELb1ELb1ELb0ELb0EEENS1_21CollectiveEpilogueFwdINS6_IJSA_SC_SB_EEES9_NS_10bfloat16_tESG_Li256ELb1ELb1ELb0ELb1EEENS1_36VarlenDynamicPersistentTileSchedulerILi128ELi160ELi256ELi128ELb0ELb1ELb1ELb0ELb1ELb1EEEEEEEEEvNT_6ParamsE)
        /*04c4*/ 	.word	0x00000070


	//----- nvinfo : EIATTR_MIN_STACK_SIZE
	.align		4
.L_258:
        /*04c8*/ 	.byte	0x04, 0x12
        /*04ca*/ 	.short	(.L_260 - .L_259)
	.align		4
.L_259:
        /*04cc*/ 	.word	index@(_ZN7cutlass13device_kernelIN5flash11enable_sm90INS1_16FlashAttnFwdSm90INS1_25CollectiveMainloopFwdSm90ILi2EN4cute5tupleIJNS5_1CILi1EEES8_S8_EEENS6_IJNS7_ILi128EEESA_NS7_ILi192EEEEEELi192ENS_12float_e4m3_tEfNS_4arch4Sm90ELb0ELb1ELb1ELb0ELb1ELb0ELb0ELb1ELb1ELb1ELb0ELb0EEENS1_21CollectiveEpilogueFwdINS6_IJSA_SB_SA_EEES9_NS_10bfloat16_tESF_Li256ELb0ELb1ELb0ELb1EEENS1_30DynamicPersistentTileSchedulerILi256ELi128ELb0ELb1ELb1EEEEEEEEEvNT_6ParamsE)
        /*04d0*/ 	.word	0x00000010


	//----- nvinfo : EIATTR_MIN_STACK_SIZE
	.align		4
.L_260:
        /*04d4*/ 	.byte	0x04, 0x12
        /*04d6*/ 	.short	(.L_262 - .L_261)
	.align		4
.L_261:
        /*04d8*/ 	.word	index@(_ZN7cutlass13device_kernelIN5flash11enable_sm90INS1_16FlashAttnFwdSm90INS1_25CollectiveMainloopFwdSm90ILi2EN4cute5tupleIJNS5_1CILi1EEES8_S8_EEENS6_IJNS7_ILi128EEESA_NS7_ILi192EEEEEELi192ENS_12float_e4m3_tEfNS_4arch4Sm90ELb0ELb1ELb1ELb1ELb1ELb0ELb0ELb1ELb1ELb1ELb0ELb0EEENS1_21CollectiveEpilogueFwdINS6_IJSA_SB_SA_EEES9_NS_10bfloat16_tESF_Li256ELb1ELb1ELb0ELb1EEENS1_36VarlenDynamicPersistentTileSchedulerILi128ELi128ELi256ELi128ELb0ELb1ELb1ELb1ELb0ELb1EEEEEEEEEvNT_6ParamsE)
        /*04dc*/ 	.word	0x00000020


	//----- nvinfo : EIATTR_MIN_STACK_SIZE
	.align		4
.L_262:
        /*04e0*/ 	.byte	0x04, 0x12
        /*04e2*/ 	.short	(.L_264 - .L_263)
	.align		4
.L_263:
        /*04e4*/ 	.word	index@(_ZN7cutlass13device_kernelIN5flash11enable_sm90INS1_16FlashAttnFwdSm90INS1_25CollectiveMainloopFwdSm90ILi2EN4cute5tupleIJNS5_1CILi1EEES8_S8_EEENS6_IJNS7_ILi128EEESA_NS7_ILi192EEEEEELi192ENS_12float_e4m3_tEfNS_4arch4Sm90ELb0ELb1ELb1ELb1ELb1ELb1ELb0ELb1ELb1ELb1ELb0ELb0EEENS1_21CollectiveEpilogueFwdINS6_IJSA_SB_SA_EEES9_NS_10bfloat16_tESF_Li256ELb1ELb1ELb0ELb1EEENS1_36VarlenDynamicPersistentTileSchedulerILi128ELi128ELi256ELi128ELb0ELb1ELb1ELb1ELb0ELb1EEEEEEEEEvNT_6ParamsE)
        /*04e8*/ 	.word	0x00000058


	//----- nvinfo : EIATTR_MIN_STACK_SIZE
	.align		4
.L_264:
        /*04ec*/ 	.byte	0x04, 0x12
        /*04ee*/ 	.short	(.L_266 - .L_265)
	.align		4
.L_265:
        /*04f0*/ 	.word	index@(_ZN7cutlass13device_kernelIN5flash11enable_sm90INS1_16FlashAttnFwdSm90INS1_25CollectiveMainloopFwdSm90ILi2EN4cute5tupleIJNS5_1CILi1EEES8_S8_EEENS6_IJNS7_ILi128EEENS7_ILi160EEENS7_ILi192EEEEEELi192ENS_12float_e4m3_tEfNS_4arch4Sm90ELb1ELb0ELb1ELb0ELb1ELb0ELb0ELb1ELb1ELb1ELb0ELb0EEENS1_21CollectiveEpilogueFwdINS6_IJSA_SC_SB_EEES9_NS_10bfloat16_tESG_Li256ELb0ELb1ELb0ELb1EEENS1_30DynamicPersistentTileSchedulerILi256ELi128ELb0ELb1ELb1EEEEEEEEEvNT_6ParamsE)
        /*04f4*/ 	.word	0x00000020


	//----- nvinfo : EIATTR_MIN_STACK_SIZE
	.align		4
.L_266:
        /*04f8*/ 	.byte	0x04, 0x12
        /*04fa*/ 	.short	(.L_268 - .L_267)
	.align		4
.L_267:
        /*04fc*/ 	.word	index@(_ZN7cutlass13device_kernelIN5flash11enable_sm90INS1_16FlashAttnFwdSm90INS1_25CollectiveMainloopFwdSm90ILi2EN4cute5tupleIJNS5_1CILi1EEES8_S8_EEENS6_IJNS7_ILi128EEENS7_ILi160EEENS7_ILi192EEEEEELi192ENS_12float_e4m3_tEfNS_4arch4Sm90ELb1ELb0ELb1ELb1ELb1ELb0ELb0ELb1ELb1ELb1ELb0ELb0EEENS1_21CollectiveEpilogueFwdINS6_IJSA_SC_SB_EEES9_NS_10bfloat16_tESG_Li256ELb1ELb1ELb0ELb1EEENS1_36VarlenDynamicPersistentTileSchedulerILi128ELi160ELi256ELi128ELb0ELb1ELb1ELb1ELb1ELb1EEEEEEEEEvNT_6ParamsE)
        /*0500*/ 	.word	0x00000018


	//----- nvinfo : EIATTR_MIN_STACK_SIZE
	.align		4
.L_268:
        /*0504*/ 	.byte	0x04, 0x12
        /*0506*/ 	.short	(.L_270 - .L_269)
	.align		4
.L_269:
        /*0508*/ 	.word	index@(_ZN7cutlass13device_kernelIN5flash11enable_sm90INS1_16FlashAttnFwdSm90INS1_25CollectiveMainloopFwdSm90ILi2EN4cute5tupleIJNS5_1CILi1EEES8_S8_EEENS6_IJNS7_ILi128EEENS7_ILi160EEENS7_ILi192EEEEEELi192ENS_12float_e4m3_tEfNS_4arch4Sm90ELb1ELb0ELb1ELb1ELb1ELb1ELb0ELb1ELb1ELb1ELb0ELb0EEENS1_21CollectiveEpilogueFwdINS6_IJSA_SC_SB_EEES9_NS_10bfloat16_tESG_Li256ELb1ELb1ELb0ELb1EEENS1_36VarlenDynamicPersistentTileSchedulerILi128ELi160ELi256ELi128ELb0ELb1ELb1ELb1ELb1ELb1EEEEEEEEEvNT_6ParamsE)
        /*050c*/ 	.word	0x00000078


	//----- nvinfo : EIATTR_MIN_STACK_SIZE
	.align		4
.L_270:
        /*0510*/ 	.byte	0x04, 0x12
        /*0512*/ 	.short	(.L_272 - .L_271)
	.align		4
.L_271:
        /*0514*/ 	.word	index@(_ZN7cutlass13device_kernelIN5flash11enable_sm90INS1_16FlashAttnFwdSm90INS1_25CollectiveMainloopFwdSm90ILi2EN4cute5tupleIJNS5_1CILi1EEES8_S8_EEENS6_IJNS7_ILi128EEENS7_ILi160EEESA_EEELi128ENS_12float_e4m3_tEfNS_4arch4Sm90ELb0ELb0ELb1ELb0ELb1ELb0ELb0ELb1ELb1ELb1ELb0ELb0EEENS1_21CollectiveEpilogueFwdINS6_IJSA_SA_SB_EEES9_NS_10bfloat16_tESF_Li256ELb0ELb1ELb0ELb1EEENS1_29StaticPersistentTileSchedulerILb0EEEEEEEEEvNT_6ParamsE)
        /*0518*/ 	.word	0x00000030


	//----- nvinfo : EIATTR_MIN_STACK_SIZE
	.align		4
.L_272:
        /*051c*/ 	.byte	0x04, 0x12
        /*051e*/ 	.short	(.L_274 - .L_273)
	.align		4
.L_273:
        /*0520*/ 	.word	index@(_ZN7cutlass13device_kernelIN5flash11enable_sm90INS1_16FlashAttnFwdSm90INS1_25CollectiveMainloopFwdSm90ILi2EN4cute5tupleIJNS5_1CILi1EEES8_S8_EEENS6_IJNS7_ILi128EEENS7_ILi160EEESA_EEELi128ENS_12float_e4m3_tEfNS_4arch4Sm90ELb0ELb0ELb1ELb1ELb1ELb0ELb0ELb1ELb1ELb1ELb0ELb0EEENS1_21CollectiveEpilogueFwdINS6_IJSA_SA_SB_EEES9_NS_10bfloat16_tESF_Li256ELb1ELb1ELb0ELb1EEENS1_36VarlenDynamicPersistentTileSchedulerILi128ELi160ELi256ELi128ELb0ELb1ELb1ELb0ELb1ELb1EEEEEEEEEvNT_6ParamsE)
        /*0524*/ 	.word	0x00000020


	//----- nvinfo : EIATTR_MIN_STACK_SIZE
	.align		4
.L_274:
        /*0528*/ 	.byte	0x04, 0x12
        /*052a*/ 	.short	(.L_276 - .L_275)
	.align		4
.L_275:
        /*052c*/ 	.word	index@(_ZN7cutlass13device_kernelIN5flash11enable_sm90INS1_16FlashAttnFwdSm90INS1_25CollectiveMainloopFwdSm90ILi2EN4cute5tupleIJNS5_1CILi1EEES8_S8_EEENS6_IJNS7_ILi128EEENS7_ILi160EEESA_EEELi128ENS_12float_e4m3_tEfNS_4arch4Sm90ELb0ELb0ELb1ELb1ELb1ELb1ELb0ELb1ELb1ELb1ELb0ELb0EEENS1_21CollectiveEpilogueFwdINS6_IJSA_SA_SB_EEES9_NS_10bfloat16_tESF_Li256ELb1ELb1ELb0ELb1EEENS1_36VarlenDynamicPersistentTileSchedulerILi128ELi160ELi256ELi128ELb0ELb1ELb1ELb0ELb1ELb1EEEEEEEEEvNT_6ParamsE)
        /*0530*/ 	.word	0x00000050


	//----- nvinfo : EIATTR_MIN_STACK_SIZE
	.align		4
.L_276:
        /*0534*/ 	.byte	0x04, 0x12
        /*0536*/ 	.short	(.L_278 - .L_277)
	.align		4
.L_277:
        /*0538*/ 	.word	index@(_ZN7cutlass13device_kernelIN5flash11enable_sm90INS1_16FlashAttnFwdSm90INS1_25CollectiveMainloopFwdSm90ILi2EN4cute5tupleIJNS5_1CILi1EEES8_S8_EEENS6_IJNS7_ILi128EEENS7_ILi160EEESA_EEELi128ENS_12float_e4m3_tEfNS_4arch4Sm90ELb0ELb1ELb1ELb0ELb1ELb0ELb0ELb1ELb1ELb1ELb0ELb0EEENS1_21CollectiveEpilogueFwdINS6_IJSA_SA_SB_EEES9_NS_10bfloat16_tESF_Li256ELb0ELb1ELb0ELb1EEENS1_30DynamicPersistentTileSchedulerILi256ELi128ELb0ELb1ELb1EEEEEEEEEvNT_6ParamsE)
        /*053c*/ 	.word	0x00000028


	//----- nvinfo : EIATTR_MIN_STACK_SIZE
	.align		4
.L_278:
        /*0540*/ 	.byte	0x04, 0x12
        /*0542*/ 	.short	(.L_280 - .L_279)
	.align		4
.L_279:
        /*0544*/ 	.word	index@(_ZN7cutlass13device_kernelIN5flash11enable_sm90INS1_16FlashAttnFwdSm90INS1_25CollectiveMainloopFwdSm90ILi2EN4cute5tupleIJNS5_1CILi1EEES8_S8_EEENS6_IJNS7_ILi128EEENS7_ILi160EEESA_EEELi128ENS_12float_e4m3_tEfNS_4arch4Sm90ELb0ELb1ELb1ELb1ELb1ELb0ELb0ELb1ELb1ELb1ELb0ELb0EEENS1_21CollectiveEpilogueFwdINS6_IJSA_SA_SB_EEES9_NS_10bfloat16_tESF_Li256ELb1ELb1ELb0ELb1EEENS1_36VarlenDynamicPersistentTileSchedulerILi128ELi160ELi256ELi128ELb0ELb1ELb1ELb1ELb0ELb1EEEEEEEEEvNT_6ParamsE)
        /*0548*/ 	.word	0x00000028


	//----- nvinfo : EIATTR_MIN_STACK_SIZE
	.align		4
.L_280:
        /*054c*/ 	.byte	0x04, 0x12
        /*054e*/ 	.short	(.L_282 - .L_281)
	.align		4
.L_281:
        /*0550*/ 	.word	index@(_ZN7cutlass13device_kernelIN5flash11enable_sm90INS1_16FlashAttnFwdSm90INS1_25CollectiveMainloopFwdSm90ILi2EN4cute5tupleIJNS5_1CILi1EEES8_S8_EEENS6_IJNS7_ILi128EEENS7_ILi160EEESA_EEELi128ENS_12float_e4m3_tEfNS_4arch4Sm90ELb0ELb1ELb1ELb1ELb1ELb1ELb0ELb1ELb1ELb1ELb0ELb0EEENS1_21CollectiveEpilogueFwdINS6_IJSA_SA_SB_EEES9_NS_10bfloat16_tESF_Li256ELb1ELb1ELb0ELb1EEENS1_36VarlenDynamicPersistentTileSchedulerILi128ELi160ELi256ELi128ELb0ELb1ELb1ELb1ELb0ELb1EEEEEEEEEvNT_6ParamsE)
        /*0554*/ 	.word	0x00000050


	//----- nvinfo : EIATTR_MIN_STACK_SIZE
	.align		4
.L_282:
        /*0558*/ 	.byte	0x04, 0x12
        /*055a*/ 	.short	(.L_284 - .L_283)
	.align		4
.L_283:
        /*055c*/ 	.word	index@(_ZN7cutlass13device_kernelIN5flash11enable_sm90INS1_16FlashAttnFwdSm90INS1_25CollectiveMainloopFwdSm90ILi2EN4cute5tupleIJNS5_1CILi1EEES8_S8_EEENS6_IJNS7_ILi128EEENS7_ILi160EEESA_EEELi128ENS_12float_e4m3_tEfNS_4arch4Sm90ELb1ELb0ELb1ELb0ELb1ELb0ELb0ELb1ELb1ELb1ELb0ELb0EEENS1_21CollectiveEpilogueFwdINS6_IJSA_SA_SB_EEES9_NS_10bfloat16_tESF_Li256ELb0ELb1ELb0ELb1EEENS1_30DynamicPersistentTileSchedulerILi256ELi128ELb0ELb1ELb1EEEEEEEEEvNT_6ParamsE)
        /*0560*/ 	.word	0x00000028


	//----- nvinfo : EIATTR_MIN_STACK_SIZE
	.align		4
.L_284:
        /*0564*/ 	.byte	0x04, 0x12
        /*0566*/ 	.short	(.L_286 - .L_285)
	.align		4
.L_285:
        /*0568*/ 	.word	index@(_ZN7cutlass13device_kernelIN5flash11enable_sm90INS1_16FlashAttnFwdSm90INS1_25CollectiveMainloopFwdSm90ILi2EN4cute5tupleIJNS5_1CILi1EEES8_S8_EEENS6_IJNS7_ILi128EEENS7_ILi160EEESA_EEELi128ENS_12float_e4m3_tEfNS_4arch4Sm90ELb1ELb0ELb1ELb1ELb1ELb0ELb0ELb1ELb1ELb1ELb0ELb0EEENS1_21CollectiveEpilogueFwdINS6_IJSA_SA_SB_EEES9_NS_10bfloat16_tESF_Li256ELb1ELb1ELb0ELb1EEENS1_36VarlenDynamicPersistentTileSchedulerILi128ELi160ELi256ELi128ELb0ELb1ELb1ELb1ELb1ELb1EEEEEEEEEvNT_6ParamsE)
        /*056c*/ 	.word	0x00000020


	//----- nvinfo : EIATTR_MIN_STACK_SIZE
	.align		4
.L_286:
        /*0570*/ 	.byte	0x04, 0x12
        /*0572*/ 	.short	(.L_288 - .L_287)
	.align		4
.L_287:
        /*0574*/ 	.word	index@(_ZN7cutlass13device_kernelIN5flash11enable_sm90INS1_16FlashAttnFwdSm90INS1_25CollectiveMainloopFwdSm90ILi2EN4cute5tupleIJNS5_1CILi1EEES8_S8_EEENS6_IJNS7_ILi128EEENS7_ILi160EEESA_EEELi128ENS_12float_e4m3_tEfNS_4arch4Sm90ELb1ELb0ELb1ELb1ELb1ELb1ELb0ELb1ELb1ELb1ELb0ELb0EEENS1_21CollectiveEpilogueFwdINS6_IJSA_SA_SB_EEES9_NS_10bfloat16_tESF_Li256ELb1ELb1ELb0ELb1EEENS1_36VarlenDynamicPersistentTileSchedulerILi128ELi160ELi256ELi128ELb0ELb1ELb1ELb1ELb1ELb1EEEEEEEEEvNT_6ParamsE)
        /*0578*/ 	.word	0x00000048


	//----- nvinfo : EIATTR_MIN_STACK_SIZE
	.align		4
.L_288:
        /*057c*/ 	.byte	0x04, 0x12
        /*057e*/ 	.short	(.L_290 - .L_289)
	.align		4
.L_289:
        /*0580*/ 	.word	index@(_ZN7cutlass13device_kernelIN5flash11enable_sm90INS1_16FlashAttnFwdSm90INS1_25CollectiveMainloopFwdSm90ILi2EN4cute5tupleIJNS5_1CILi1EEES8_S8_EEENS6_IJNS7_ILi192EEENS7_ILi128EEENS7_ILi96EEEEEELi96ENS_12float_e4m3_tEfNS_4arch4Sm90ELb0ELb0ELb1ELb0ELb1ELb0ELb0ELb1ELb1ELb1ELb0ELb0EEENS1_21CollectiveEpilogueFwdINS6_IJSA_SC_SB_EEES9_NS_10bfloat16_tESG_Li384ELb0ELb1ELb0ELb1EEENS1_29StaticPersistentTileSchedulerILb0EEEEEEEEEvNT_6ParamsE)
        /*0584*/ 	.word	0x00000018


	//----- nvinfo : EIATTR_MIN_STACK_SIZE
	.align		4
.L_290:
        /*0588*/ 	.byte	0x04, 0x12
        /*058a*/ 	.short	(.L_292 - .L_291)
	.align		4
.L_291:
        /*058c*/ 	.word	index@(_ZN7cutlass13device_kernelIN5flash11enable_sm90INS1_16FlashAttnFwdSm90INS1_25CollectiveMainloopFwdSm90ILi2EN4cute5tupleIJNS5_1CILi1EEES8_S8_EEENS6_IJNS7_ILi192EEENS7_ILi128EEENS7_ILi96EEEEEELi96ENS_12float_e4m3_tEfNS_4arch4Sm90ELb0ELb0ELb1ELb1ELb1ELb0ELb0ELb1ELb1ELb1ELb0ELb0EEENS1_21CollectiveEpilogueFwdINS6_IJSA_SC_SB_EEES9_NS_10bfloat16_tESG_Li384ELb1ELb1ELb0ELb1EEENS1_36VarlenDynamicPersistentTileSchedulerILi192ELi128ELi384ELi128ELb0ELb1ELb1ELb0ELb1ELb1EEEEEEEEEvNT_6ParamsE)
        /*0590*/ 	.word	0x00000020


	//----- nvinfo : EIATTR_MIN_STACK_SIZE
	.align		4
.L_292:
        /*0594*/ 	.byte	0x04, 0x12
        /*0596*/ 	.short	(.L_294 - .L_293)
	.align		4
.L_293:
        /*0598*/ 	.word	index@(_ZN7cutlass13device_kernelIN5flash11enable_sm90INS1_16FlashAttnFwdSm90INS1_25CollectiveMainloopFwdSm90ILi2EN4cute5tupleIJNS5_1CILi1EEES8_S8_EEENS6_IJNS7_ILi192EEENS7_ILi128EEENS7_ILi96EEEEEELi96ENS_12float_e4m3_tEfNS_4arch4Sm90ELb0ELb0ELb1ELb1ELb1ELb1ELb0ELb1ELb1ELb1ELb0ELb0EEENS1_21CollectiveEpilogueFwdINS6_IJSA_SC_SB_EEES9_NS_10bfloat16_tESG_Li384ELb1ELb1ELb0ELb1EEENS1_36VarlenDynamicPersistentTileSchedulerILi192ELi128ELi384ELi128ELb0ELb1ELb1ELb0ELb1ELb1EEEEEEEEEvNT_6ParamsE)
        /*059c*/ 	.word	0x00000080


	//----- nvinfo : EIATTR_MIN_STACK_SIZE
	.align		4
.L_294:
        /*05a0*/ 	.byte	0x04, 0x12
        /*05a2*/ 	.short	(.L_296 - .L_295)
	.align		4
.L_295:
        /*05a4*/ 	.word	index@(_ZN7cutlass13device_kernelIN5flash11enable_sm90INS1_16FlashAttnFwdSm90INS1_25CollectiveMainloopFwdSm90ILi2EN4cute5tupleIJNS5_1CILi1EEES8_S8_EEENS6_IJNS7_ILi192EEENS7_ILi128EEENS7_ILi96EEEEEELi96ENS_12float_e4m3_tEfNS_4arch4Sm90ELb0ELb1ELb1ELb0ELb1ELb0ELb0ELb1ELb1ELb1ELb0ELb0EEENS1_21CollectiveEpilogueFwdINS6_IJSA_SC_SB_EEES9_NS_10bfloat16_tESG_Li384ELb0ELb1ELb0ELb1EEENS1_30DynamicPersistentTileSchedulerILi384ELi128ELb0ELb1ELb1EEEEEEEEEvNT_6ParamsE)
        /*05a8*/ 	.word	0x00000020


	//----- nvinfo : EIATTR_MIN_STACK_SIZE
	.align		4
.L_296:
        /*05ac*/ 	.byte	0x04, 0x12
        /*05ae*/ 	.short	(.L_298 - .L_297)
	.align		4
.L_297:
        /*05b0*/ 	.word	index@(_ZN7cutlass13device_kernelIN5flash11enable_sm90INS1_16FlashAttnFwdSm90INS1_25CollectiveMainloopFwdSm90ILi2EN4cute5tupleIJNS5_1CILi1EEES8_S8_EEENS6_IJNS7_ILi192EEENS7_ILi128EEENS7_ILi96EEEEEELi96ENS_12float_e4m3_tEfNS_4arch4Sm90ELb0ELb1ELb1ELb1ELb1ELb0ELb0ELb1ELb1ELb1ELb0ELb0EEENS1_21CollectiveEpilogueFwdINS6_IJSA_SC_SB_EEES9_NS_10bfloat16_tESG_Li384ELb1ELb1ELb0ELb1EEENS1_36VarlenDynamicPersistentTileSchedulerILi192ELi128ELi384ELi128ELb0ELb1ELb1ELb1ELb0ELb1EEEEEEEEEvNT_6ParamsE)
        /*05b4*/ 	.word	0x00000030


	//----- nvinfo : EIATTR_MIN_STACK_SIZE
	.align		4
.L_298:
        /*05b8*/ 	.byte	0x04, 0x12
        /*05ba*/ 	.short	(.L_300 - .L_299)
	.align		4
.L_299:
        /*05bc*/ 	.word	index@(_ZN7cutlass13device_kernelIN5flash11enable_sm90INS1_16FlashAttnFwdSm90INS1_25CollectiveMainloopFwdSm90ILi2EN4cute5tupleIJNS5_1CILi1EEES8_S8_EEENS6_IJNS7_ILi192EEENS7_ILi128EEENS7_ILi96EEEEEELi96ENS_12float_e4m3_tEfNS_4arch4Sm90ELb0ELb1ELb1ELb1ELb1ELb1ELb0ELb1ELb1ELb1ELb0ELb0EEENS1_21CollectiveEpilogueFwdINS6_IJSA_SC_SB_EEES9_NS_10bfloat16_tESG_Li384ELb1ELb1ELb0ELb1EEENS1_36VarlenDynamicPersistentTileSchedulerILi192ELi128ELi384ELi128ELb0ELb1ELb1ELb1ELb0ELb1EEEEEEEEEvNT_6ParamsE)
        /*05c0*/ 	.word	0x00000090


	//----- nvinfo : EIATTR_MIN_STACK_SIZE
	.align		4
.L_300:
        /*05c4*/ 	.byte	0x04, 0x12
        /*05c6*/ 	.short	(.L_302 - .L_301)
	.align		4
.L_301:
        /*05c8*/ 	.word	index@(_ZN7cutlass13device_kernelIN5flash11enable_sm90INS1_16FlashAttnFwdSm90INS1_25CollectiveMainloopFwdSm90ILi2EN4cute5tupleIJNS5_1CILi1EEES8_S8_EEENS6_IJNS7_ILi192EEENS7_ILi128EEENS7_ILi96EEEEEELi96ENS_12float_e4m3_tEfNS_4arch4Sm90ELb1ELb0ELb1ELb0ELb1ELb0ELb0ELb1ELb1ELb1ELb0ELb0EEENS1_21CollectiveEpilogueFwdINS6_IJSA_SC_SB_EEES9_NS_10bfloat16_tESG_Li384ELb0ELb1ELb0ELb1EEENS1_30DynamicPersistentTileSchedulerILi384ELi128ELb0ELb1ELb1EEEEEEEEEvNT_6ParamsE)
        /*05cc*/ 	.word	0x00000020


	//----- nvinfo : EIATTR_MIN_STACK_SIZE
	.align		4
.L_302:
        /*05d0*/ 	.byte	0x04, 0x12
        /*05d2*/ 	.short	(.L_304 - .L_303)
	.align		4
.L_303:
        /*05d4*/ 	.word	index@(_ZN7cutlass13device_kernelIN5flash11enable_sm90INS1_16FlashAttnFwdSm90INS1_25CollectiveMainloopFwdSm90ILi2EN4cute5tupleIJNS5_1CILi1EEES8_S8_EEENS6_IJNS7_ILi192EEENS7_ILi128EEENS7_ILi96EEEEEELi96ENS_12float_e4m3_tEfNS_4arch4Sm90ELb1ELb0ELb1ELb1ELb1ELb0ELb0ELb1ELb1ELb1ELb0ELb0EEENS1_21CollectiveEpilogueFwdINS6_IJSA_SC_SB_EEES9_NS_10bfloat16_tESG_Li384ELb1ELb1ELb0ELb1EEENS1_36VarlenDynamicPersistentTileSchedulerILi192ELi128ELi384ELi128ELb0ELb1ELb1ELb1ELb1ELb1EEEEEEEEEvNT_6ParamsE)
        /*05d8*/ 	.word	0x00000020


	//----- nvinfo : EIATTR_MIN_STACK_SIZE
	.align		4
.L_304:
        /*05dc*/ 	.byte	0x04, 0x12
        /*05de*/ 	.short	(.L_306 - .L_305)
	.align		4
.L_305:
        /*05e0*/ 	.word	index@(_ZN7cutlass13device_kernelIN5flash11enable_sm90INS1_16FlashAttnFwdSm90INS1_25CollectiveMainloopFwdSm90ILi2EN4cute5tupleIJNS5_1CILi1EEES8_S8_EEENS6_IJNS7_ILi192EEENS7_ILi128EEENS7_ILi96EEEEEELi96ENS_12float_e4m3_tEfNS_4arch4Sm90ELb1ELb0ELb1ELb1ELb1ELb1ELb0ELb1ELb1ELb1ELb0ELb0EEENS1_21CollectiveEpilogueFwdINS6_IJSA_SC_SB_EEES9_NS_10bfloat16_tESG_Li384ELb1ELb1ELb0ELb1EEENS1_36VarlenDynamicPersistentTileSchedulerILi192ELi128ELi384ELi128ELb0ELb1ELb1ELb1ELb1ELb1EEEEEEEEEvNT_6ParamsE)
        /*05e4*/ 	.word	0x00000088


	//----- nvinfo : EIATTR_MIN_STACK_SIZE
	.align		4
.L_306:
        /*05e8*/ 	.byte	0x04, 0x12
        /*05ea*/ 	.short	(.L_308 - .L_307)
	.align		4
.L_307:
        /*05ec*/ 	.word	index@(_ZN7cutlass13device_kernelIN5flash11enable_sm90INS1_16FlashAttnFwdSm90INS1_25CollectiveMainloopFwdSm90ILi2EN4cute5tupleIJNS5_1CILi1EEES8_S8_EEENS6_IJNS7_ILi192EEENS7_ILi160EEENS7_ILi64EEEEEELi64ENS_12float_e4m3_tEfNS_4arch4Sm90ELb0ELb0ELb1ELb0ELb1ELb0ELb0ELb1ELb1ELb1ELb0ELb0EEENS1_21CollectiveEpilogueFwdINS6_IJSA_SC_SB_EEES9_NS_10bfloat16_tESG_Li384ELb0ELb1ELb0ELb1EEENS1_29StaticPersistentTileSchedulerILb0EEEEEEEEEvNT_6ParamsE)
        /*05f0*/ 	.word	0x00000030


	//----- nvinfo : EIATTR_MIN_STACK_SIZE
	.align		4
.L_308:
        /*05f4*/ 	.byte	0x04, 0x12
        /*05f6*/ 	.short	(.L_310 - .L_309)
	.align		4
.L_309:
        /*05f8*/ 	.word	index@(_ZN7cutlass13device_kernelIN5flash11enable_sm90INS1_16FlashAttnFwdSm90INS1_25CollectiveMainloopFwdSm90ILi2EN4cute5tupleIJNS5_1CILi1EEES8_S8_EEENS6_IJNS7_ILi192EEENS7_ILi160EEENS7_ILi64EEEEEELi64ENS_12float_e4m3_tEfNS_4arch4Sm90ELb0ELb0ELb1ELb1ELb1ELb0ELb0ELb1ELb1ELb1ELb0ELb0EEENS1_21CollectiveEpilogueFwdINS6_IJSA_SC_SB_EEES9_NS_10bfloat16_tESG_Li384ELb1ELb1ELb0ELb1EEENS1_36VarlenDynamicPersistentTileSchedulerILi192ELi160ELi384ELi128ELb0ELb1ELb1ELb0ELb1ELb1EEEEEEEEEvNT_6ParamsE)
        /*05fc*/ 	.word	0x00000038


	//----- nvinfo : EIATTR_MIN_STACK_SIZE
	.align		4
.L_310:
        /*0600*/ 	.byte	0x04, 0x12
        /*0602*/ 	.short	(.L_312 - .L_311)
	.align		4
.L_311:
        /*0604*/ 	.word	index@(_ZN7cutlass13device_kernelIN5flash11enable_sm90INS1_16FlashAttnFwdSm90INS1_25CollectiveMainloopFwdSm90ILi2EN4cute5tupleIJNS5_1CILi1EEES8_S8_EEENS6_IJNS7_ILi192EEENS7_ILi160EEENS7_ILi64EEEEEELi64ENS_12float_e4m3_tEfNS_4arch4Sm90ELb0ELb0ELb1ELb1ELb1ELb1ELb0ELb1ELb1ELb1ELb0ELb0EEENS1_21CollectiveEpilogueFwdINS6_IJSA_SC_SB_EEES9_NS_10bfloat16_tESG_Li384ELb1ELb1ELb0ELb1EEENS1_36VarlenDynamicPersistentTileSchedulerILi192ELi160ELi384ELi128ELb0ELb1ELb1ELb0ELb1ELb1EEEEEEEEEvNT_6ParamsE)
        /*0608*/ 	.word	0x00000090


	//----- nvinfo : EIATTR_MIN_STACK_SIZE
	.align		4
.L_312:
        /*060c*/ 	.byte	0x04, 0x12
        /*060e*/ 	.short	(.L_314 - .L_313)
	.align		4
.L_313:
        /*0610*/ 	.word	index@(_ZN7cutlass13device_kernelIN5flash11enable_sm90INS1_16FlashAttnFwdSm90INS1_25CollectiveMainloopFwdSm90ILi2EN4cute5tupleIJNS5_1CILi1EEES8_S8_EEENS6_IJNS7_ILi192EEENS7_ILi160EEENS7_ILi64EEEEEELi64ENS_12float_e4m3_tEfNS_4arch4Sm90ELb0ELb1ELb1ELb0ELb1ELb0ELb0ELb1ELb1ELb1ELb0ELb0EEENS1_21CollectiveEpilogueFwdINS6_IJSA_SC_SB_EEES9_NS_10bfloat16_tESG_Li384ELb0ELb1ELb0ELb1EEENS1_30DynamicPersistentTileSchedulerILi384ELi128ELb0ELb1ELb1EEEEEEEEEvNT_6ParamsE)
        /*0614*/ 	.word	0x00000038


	//----- nvinfo : EIATTR_MIN_STACK_SIZE
	.align		4
.L_314:
        /*0618*/ 	.byte	0x04, 0x12
        /*061a*/ 	.short	(.L_316 - .L_315)
	.align		4
.L_315:
        /*061c*/ 	.word	index@(_ZN7cutlass13device_kernelIN5flash11enable_sm90INS1_16FlashAttnFwdSm90INS1_25CollectiveMainloopFwdSm90ILi2EN4cute5tupleIJNS5_1CILi1EEES8_S8_EEENS6_IJNS7_ILi192EEENS7_ILi160EEENS7_ILi64EEEEEELi64ENS_12float_e4m3_tEfNS_4arch4Sm90ELb0ELb1ELb1ELb1ELb1ELb0ELb0ELb1ELb1ELb1ELb0ELb0EEENS1_21CollectiveEpilogueFwdINS6_IJSA_SC_SB_EEES9_NS_10bfloat16_tESG_Li384ELb1ELb1ELb0ELb1EEENS1_36VarlenDynamicPersistentTileSchedulerILi192ELi160ELi384ELi128ELb0ELb1ELb1ELb1ELb0ELb1EEEEEEEEEvNT_6ParamsE)
        /*0620*/ 	.word	0x00000038


	//----- nvinfo : EIATTR_MIN_STACK_SIZE
	.align		4
.L_316:
        /*0624*/ 	.byte	0x04, 0x12
        /*0626*/ 	.short	(.L_318 - .L_317)
	.align		4
.L_317:
        /*0628*/ 	.word	index@(_ZN7cutlass13device_kernelIN5flash11enable_sm90INS1_16FlashAttnFwdSm90INS1_25CollectiveMainloopFwdSm90ILi2EN4cute5tupleIJNS5_1CILi1EEES8_S8_EEENS6_IJNS7_ILi192EEENS7_ILi160EEENS7_ILi64EEEEEELi64ENS_12float_e4m3_tEfNS_4arch4Sm90ELb0ELb1ELb1ELb1ELb1ELb1ELb0ELb1ELb1ELb1ELb0ELb0EEENS1_21CollectiveEpilogueFwdINS6_IJSA_SC_SB_EEES9_NS_10bfloat16_tESG_Li384ELb1ELb1ELb0ELb1EEENS1_36VarlenDynamicPersistentTileSchedulerILi192ELi160ELi384ELi128ELb0ELb1ELb1ELb1ELb0ELb1EEEEEEEEEvNT_6ParamsE)
        /*062c*/ 	.word	0x00000068


	//----- nvinfo : EIATTR_MIN_STACK_SIZE
	.align		4
.L_318:
        /*0630*/ 	.byte	0x04, 0x12
        /*0632*/ 	.short	(.L_320 - .L_319)
	.align		4
.L_319:
        /*0634*/ 	.word	index@(_ZN7cutlass13device_kernelIN5flash11enable_sm90INS1_16FlashAttnFwdSm90INS1_25CollectiveMainloopFwdSm90ILi2EN4cute5tupleIJNS5_1CILi1EEES8_S8_EEENS6_IJNS7_ILi192EEENS7_ILi160EEENS7_ILi64EEEEEELi64ENS_12float_e4m3_tEfNS_4arch4Sm90ELb1ELb0ELb1ELb0ELb1ELb0ELb0ELb1ELb1ELb1ELb0ELb0EEENS1_21CollectiveEpilogueFwdINS6_IJSA_SC_SB_EEES9_NS_10bfloat16_tESG_Li384ELb0ELb1ELb0ELb1EEENS1_30DynamicPersistentTileSchedulerILi384ELi128ELb0ELb1ELb1EEEEEEEEEvNT_6ParamsE)
        /*0638*/ 	.word	0x00000038


	//----- nvinfo : EIATTR_MIN_STACK_SIZE
	.align		4
.L_320:
        /*063c*/ 	.byte	0x04, 0x12
        /*063e*/ 	.short	(.L_322 - .L_321)
	.align		4
.L_321:
        /*0640*/ 	.word	index@(_ZN7cutlass13device_kernelIN5flash11enable_sm90INS1_16FlashAttnFwdSm90INS1_25CollectiveMainloopFwdSm90ILi2EN4cute5tupleIJNS5_1CILi1EEES8_S8_EEENS6_IJNS7_ILi192EEENS7_ILi160EEENS7_ILi64EEEEEELi64ENS_12float_e4m3_tEfNS_4arch4Sm90ELb1ELb0ELb1ELb1ELb1ELb0ELb0ELb1ELb1ELb1ELb0ELb0EEENS1_21CollectiveEpilogueFwdINS6_IJSA_SC_SB_EEES9_NS_10bfloat16_tESG_Li384ELb1ELb1ELb0ELb1EEENS1_36VarlenDynamicPersistentTileSchedulerILi192ELi160ELi384ELi128ELb0ELb1ELb1ELb1ELb1ELb1EEEEEEEEEvNT_6ParamsE)
        /*0644*/ 	.word	0x00000038


	//----- nvinfo : EIATTR_MIN_STACK_SIZE
	.align		4
.L_322:
        /*0648*/ 	.byte	0x04, 0x12
        /*064a*/ 	.short	(.L_324 - .L_323)
	.align		4
.L_323:
        /*064c*/ 	.word	index@(_ZN7cutlass13device_kernelIN5flash11enable_sm90INS1_16FlashAttnFwdSm90INS1_25CollectiveMainloopFwdSm90ILi2EN4cute5tupleIJNS5_1CILi1EEES8_S8_EEENS6_IJNS7_ILi192EEENS7_ILi160EEENS7_ILi64EEEEEELi64ENS_12float_e4m3_tEfNS_4arch4Sm90ELb1ELb0ELb1ELb1ELb1ELb1ELb0ELb1ELb1ELb1ELb0ELb0EEENS1_21CollectiveEpilogueFwdINS6_IJSA_SC_SB_EEES9_NS_10bfloat16_tESG_Li384ELb1ELb1ELb0ELb1EEENS1_36VarlenDynamicPersistentTileSchedulerILi192ELi160ELi384ELi128ELb0ELb1ELb1ELb1ELb1ELb1EEEEEEEEEvNT_6ParamsE)
        /*0650*/ 	.word	0x00000090
.L_324:


//--------------------- .nv.compat                --------------------------
	.section	.nv.compat,"",@"SHT_CUDA_COMPAT_INFO"
	.align	4
        /*0000*/ 	.byte	0x02, 0x09, 0x01, 0x00, 0x02, 0x02, 0x04, 0x00, 0x02, 0x05, 0x05, 0x00, 0x03, 0x07, 0x01, 0x01
        /*0010*/ 	.byte	0x02, 0x03, 0x01, 0x00, 0x02, 0x06, 0x01, 0x00, 0x04, 0x0b, 0x08, 0x00, 0x00, 0x00, 0x00, 0x00
        /*0020*/ 	.byte	0x00, 0x00, 0x00, 0x00


//--------------------- .nv.info._ZN7cutlass13device_kernelIN5flash11enable_sm90INS1_16FlashAttnFwdSm90INS1_25CollectiveMainloopFwdSm90ILi2EN4cute5tupleIJNS5_1CILi1EEES8_S8_EEENS6_IJNS7_ILi128EEESA_NS7_ILi256EEEEEELi256ENS_12float_e4m3_tEfNS_4arch4Sm90ELb0ELb0ELb1ELb0ELb1ELb0ELb0ELb1ELb0ELb1ELb0ELb0EEENS1_21CollectiveEpilogueFwdINS6_IJSA_SB_SA_EEES9_NS_10bfloat16_tESF_Li256ELb0ELb1ELb0ELb1EEENS1_29StaticPersistentTileSchedulerILb0EEEEEEEEEvNT_6ParamsE --------------------------
	.section	.nv.info._ZN7cutlass13device_kernelIN5flash11enable_sm90INS1_16FlashAttnFwdSm90INS1_25CollectiveMainloopFwdSm90ILi2EN4cute5tupleIJNS5_1CILi1EEES8_S8_EEENS6_IJNS7_ILi128EEESA_NS7_ILi256EEEEEELi256ENS_12float_e4m3_tEfNS_4arch4Sm90ELb0ELb0ELb1ELb0ELb1ELb0ELb0ELb1ELb0ELb1ELb0ELb0EEENS1_21CollectiveEpilogueFwdINS6_IJSA_SB_SA_EEES9_NS_10bfloat16_tESF_Li256ELb0ELb1ELb0ELb1EEENS1_29StaticPersistentTileSchedulerILb0EEEEEEEEEvNT_6ParamsE,"",@"SHT_CUDA_INFO"
	.sectionflags	@""
	.align	4


	//----- nvinfo : EIATTR_CUDA_API_VERSION
	.align		4
        /*0000*/ 	.byte	0x04, 0x37
        /*0002*/ 	.short	(.L_326 - .L_325)
.L_325:
        /*0004*/ 	.word	0x00000082


	//----- nvinfo : EIATTR_KPARAM_INFO
	.align		4
.L_326:
        /*0008*/ 	.byte	0x04, 0x17
        /*000a*/ 	.short	(.L_328 - .L_327)
.L_327:
        /*000c*/ 	.word	0x00000000
        /*0010*/ 	.short	0x0000
        /*0012*/ 	.short	0x0070
        /*0014*/ 	.byte	0x00, 0xf0, 0x01, 0x28


	//----- nvinfo : EIATTR_SPARSE_MMA_MASK
	.align		4
.L_328:
        /*0018*/ 	.byte	0x03, 0x50
        /*001a*/ 	.short	0x0000


	//----- nvinfo : EIATTR_MAXREG_COUNT
	.align		4
        /*001c*/ 	.byte	0x03, 0x1b
        /*001e*/ 	.short	0x00a8


	//----- nvinfo : EIATTR_NUM_BARRIERS
	.align		4
        /*0020*/ 	.byte	0x02, 0x4c
        /*0022*/ 	.byte	0x10
	.zero		1


	//----- nvinfo : EIATTR_EXTERNS
	.align		4
        /*0024*/ 	.byte	0x04, 0x0f
        /*0026*/ 	.short	(.L_330 - .L_329)


	//   ....[0]....
	.align		4
.L_329:
        /*0028*/ 	.word	index@(__assertfail)


	//----- nvinfo : EIATTR_ANNOTATIONS
	.align		4
.L_330:
        /*002c*/ 	.byte	0x04, 0x55
        /*002e*/ 	.short	(.L_332 - .L_331)


	//   ....[0]....
.L_331:
        /*0030*/ 	.word	0x00000001
        /*0034*/ 	.byte	0xd0, 0xa3, 0x00, 0x00, 0x01, 0x00, 0x00, 0x00, 0xa0, 0xa4, 0x00, 0x00, 0x01, 0x00, 0x00, 0x00
        /*0044*/ 	.byte	0xe0, 0xa4, 0x00, 0x00, 0x01, 0x00, 0x00, 0x00, 0x60, 0xa5, 0x00, 0x00, 0x01, 0x00, 0x00, 0x00
        /*0054*/ 	.byte	0xe0, 0xaf, 0x00, 0x00, 0x01, 0x00, 0x00, 0x00, 0xb0, 0xb9, 0x00, 0x00, 0x01, 0x00, 0x00, 0x00
        /*0064*/ 	.byte	0xd0, 0xda, 0x00, 0x00, 0x01, 0x00, 0x00, 0x00, 0x80, 0xe0, 0x00, 0x00, 0x01, 0x00, 0x00, 0x00
        /*0074*/ 	.byte	0xf0, 0xe4, 0x00, 0x00, 0x01, 0x00, 0x00, 0x00, 0x30, 0xe5, 0x00, 0x00


	//----- nvinfo : EIATTR_MERCURY_ISA_VERSION
	.align		4
.L_332:
        /*0080*/ 	.byte	0x03, 0x5f
        /*0082*/ 	.short	0x0101


	//----- nvinfo : EIATTR_INT_WARP_WIDE_INSTR_OFFSETS
	.align		4
        /*0084*/ 	.byte	0x04, 0x31
        /*0086*/ 	.short	(.L_334 - .L_333)


	//   ....[0]....
.L_333:
        /*0088*/ 	.word	0x000000c0


	//   ....[1]....
        /*008c*/ 	.word	0x000000d0


	//   ....[2]....
        /*0090*/ 	.word	0x00000170


	//----- nvinfo : EIATTR_COOP_GROUP_MASK_REGIDS
	.align		4
.L_334:
        /*0094*/ 	.byte	0x04, 0x29
        /*0096*/ 	.short	(.L_336 - .L_335)


	//   ....[0]....
.L_335:
        /*0098*/ 	.word	0xffffffff


	//   ....[1]....
        /*009c*/ 	.word	0xffffffff


	//   ....[2]....
        /*00a0*/ 	.word	0xffffffff


	//   ....[3]....
        /*00a4*/ 	.word	0xffffffff


	//   ....[4]....
        /*00a8*/ 	.word	0xffffffff


	//   ....[5]....
        /*00ac*/ 	.word	0xffffffff


	//   ....[6]....
        /*00b0*/ 	.word	0xffffffff


	//   ....[7]....
        /*00b4*/ 	.word	0xffffffff


	//   ....[8]....
        /*00b8*/ 	.word	0xffffffff


	//   ....[9]....
        /*00bc*/ 	.word	0xffffffff


	//   ....[10]....
        /*00c0*/ 	.word	0xffffffff


	//   ....[11]....
        /*00c4*/ 	.word	0xffffffff


	//   ....[12]....
        /*00c8*/ 	.word	0xffffffff


	//   ....[13]....
        /*00cc*/ 	.word	0xffffffff


	//   ....[14]....
        /*00d0*/ 	.word	0xffffffff


	//   ....[15]....
        /*00d4*/ 	.word	0xffffffff


	//   ....[16]....
        /*00d8*/ 	.word	0xffffffff


	//   ....[17]....
        /*00dc*/ 	.word	0xffffffff


	//   ....[18]....
        /*00e0*/ 	.word	0xffffffff


	//   ....[19]....
        /*00e4*/ 	.word	0xffffffff


	//   ....[20]....
        /*00e8*/ 	.word	0xffffffff


	//   ....[21]....
        /*00ec*/ 	.word	0xffffffff


	//   ....[22]....
        /*00f0*/ 	.word	0xffffffff


	//   ....[23]....
        /*00f4*/ 	.word	0xffffffff


	//   ....[24]....
        /*00f8*/ 	.word	0xffffffff


	//   ....[25]....
        /*00fc*/ 	.word	0xffffffff


	//   ....[26]....
        /*0100*/ 	.word	0xffffffff


	//   ....[27]....
        /*0104*/ 	.word	0xffffffff


	//   ....[28]....
        /*0108*/ 	.word	0xffffffff


	//   ....[29]....
        /*010c*/ 	.word	0xffffffff


	//   ....[30]....
        /*0110*/ 	.word	0xffffffff


	//   ....[31]....
        /*0114*/ 	.word	0xffffffff


	//   ....[32]....
        /*0118*/ 	.word	0xffffffff


	//   ....[33]....
        /*011c*/ 	.word	0xffffffff


	//   ....[34]....
        /*0120*/ 	.word	0xffffffff


	//   ....[35]....
        /*0124*/ 	.word	0xffffffff


	//   ....[36]....
        /*0128*/ 	.word	0xffffffff


	//   ....[37]....
        /*012c*/ 	.word	0xffffffff


	//   ....[38]....
        /*0130*/ 	.word	0xffffffff


	//   ....[39]....
        /*0134*/ 	.word	0xffffffff


	//   ....[40]....
        /*0138*/ 	.word	0xffffffff


	//   ....[41]....
        /*013c*/ 	.word	0xffffffff


	//   ....[42]....
        /*0140*/ 	.word	0xffffffff


	//   ....[43]....
        /*0144*/ 	.word	0xffffffff


	//   ....[44]....
        /*0148*/ 	.word	0xffffffff


	//   ....[45]....
        /*014c*/ 	.word	0xffffffff


	//   ....[46]....
        /*0150*/ 	.word	0xffffffff


	//   ....[47]....
        /*0154*/ 	.word	0xffffffff


	//   ....[48]....
        /*0158*/ 	.word	0xffffffff


	//   ....[49]....
        /*015c*/ 	.word	0xffffffff


	//   ....[50]....
        /*0160*/ 	.word	0xffffffff


	//   ....[51]....
        /*0164*/ 	.word	0xffffffff


	//   ....[52]....
        /*0168*/ 	.word	0xffffffff


	//   ....[53]....
        /*016c*/ 	.word	0xffffffff


	//   ....[54]....
        /*0170*/ 	.word	0xffffffff


	//   ....[55]....
        /*0174*/ 	.word	0xffffffff


	//   ....[56]....
        /*0178*/ 	.word	0xffffffff


	//   ....[57]....
        /*017c*/ 	.word	0xffffffff


	//   ....[58]....
        /*0180*/ 	.word	0xffffffff


	//   ....[59]....
        /*0184*/ 	.word	0xffffffff


	//   ....[60]....
        /*0188*/ 	.word	0xffffffff


	//   ....[61]....
        /*018c*/ 	.word	0xffffffff


	//   ....[62]....
        /*0190*/ 	.word	0xffffffff


	//   ....[63]....
        /*0194*/ 	.word	0xffffffff


	//   ....[64]....
        /*0198*/ 	.word	0xffffffff


	//   ....[65]....
        /*019c*/ 	.word	0xffffffff


	//   ....[66]....
        /*01a0*/ 	.word	0xffffffff


	//   ....[67]....
        /*01a4*/ 	.word	0xffffffff


	//   ....[68]....
        /*01a8*/ 	.word	0xffffffff


	//   ....[69]....
        /*01ac*/ 	.word	0xffffffff


	//   ....[70]....
        /*01b0*/ 	.word	0xffffffff


	//   ....[71]....
        /*01b4*/ 	.word	0xffffffff


	//   ....[72]....
        /*01b8*/ 	.word	0xffffffff


	//   ....[73]....
        /*01bc*/ 	.word	0xffffffff


	//   ....[74]....
        /*01c0*/ 	.word	0xffffffff


	//   ....[75]....
        /*01c4*/ 	.word	0xffffffff


	//   ....[76]....
        /*01c8*/ 	.word	0xffffffff


	//   ....[77]....
        /*01cc*/ 	.word	0xffffffff


	//   ....[78]....
        /*01d0*/ 	.word	0xffffffff


	//   ....[79]....
        /*01d4*/ 	.word	0xffffffff


	//   ....[80]....
        /*01d8*/ 	.word	0xffffffff


	//   ....[81]....
        /*01dc*/ 	.word	0xffffffff


	//   ....[82]....
        /*01e0*/ 	.word	0xffffffff


	//   ....[83]....
        /*01e4*/ 	.word	0xffffffff


	//   ....[84]....
        /*01e8*/ 	.word	0xffffffff


	//   ....[85]....
        /*01ec*/ 	.word	0xffffffff


	//   ....[86]....
        /*01f0*/ 	.word	0xffffffff


	//   ....[87]....
        /*01f4*/ 	.word	0xffffffff


	//   ....[88]....
        /*01f8*/ 	.word	0xffffffff


	//   ....[89]....
        /*01fc*/ 	.word	0xffffffff


	//   ....[90]....
        /*0200*/ 	.word	0xffffffff


	//   ....[91]....
        /*0204*/ 	.word	0xffffffff


	//   ....[92]....
        /*0208*/ 	.word	0xffffffff


	//   ....[93]....
        /*020c*/ 	.word	0xffffffff


	//   ....[94]....
        /*0210*/ 	.word	0xffffffff


	//   ....[95]....
        /*0214*/ 	.word	0xffffffff


	//   ....[96]....
        /*0218*/ 	.word	0xffffffff


	//   ....[97]....
        /*021c*/ 	.word	0xffffffff


	//   ....[98]....
        /*0220*/ 	.word	0xffffffff


	//   ....[99]....
        /*0224*/ 	.word	0xffffffff


	//   ....[100]....
        /*0228*/ 	.word	0xffffffff


	//   ....[101]....
        /*022c*/ 	.word	0xffffffff


	//   ....[102]....
        /*0230*/ 	.word	0xffffffff


	//   ....[103]....
        /*0234*/ 	.word	0xffffffff


	//   ....[104]....
        /*0238*/ 	.word	0xffffffff


	//   ....[105]....
        /*023c*/ 	.word	0xffffffff


	//   ....[106]....
        /*0240*/ 	.word	0xffffffff


	//   ....[107]....
        /*0244*/ 	.word	0xffffffff


	//   ....[108]....
        /*0248*/ 	.word	0xffffffff


	//   ....[109]....
        /*024c*/ 	.word	0xffffffff


	//   ....[110]....
        /*0250*/ 	.word	0xffffffff


	//   ....[111]....
        /*0254*/ 	.word	0xffffffff


	//   ....[112]....
        /*0258*/ 	.word	0xffffffff


	//   ....[113]....
        /*025c*/ 	.word	0xffffffff


	//   ....[114]....
        /*0260*/ 	.word	0xffffffff


	//   ....[115]....
        /*0264*/ 	.word	0xffffffff


	//   ....[116]....
        /*0268*/ 	.word	0xffffffff


	//   ....[117]....
        /*026c*/ 	.word	0xffffffff


	//   ....[118]....
        /*0270*/ 	.word	0xffffffff


	//   ....[119]....
        /*0274*/ 	.word	0xffffffff


	//   ....[120]....
        /*0278*/ 	.word	0xffffffff


	//   ....[121]....
        /*027c*/ 	.word	0xffffffff


	//   ....[122]....
        /*0280*/ 	.word	0xffffffff


	//   ....[123]....
        /*0284*/ 	.word	0xffffffff


	//   ....[124]....
        /*0288*/ 	.word	0xffffffff


	//   ....[125]....
        /*028c*/ 	.word	0xffffffff


	//   ....[126]....
        /*0290*/ 	.word	0xffffffff


	//   ....[127]....
        /*0294*/ 	.word	0xffffffff


	//   ....[128]....
        /*0298*/ 	.word	0xffffffff


	//   ....[129]....
        /*029c*/ 	.word	0xffffffff


	//   ....[130]....
        /*02a0*/ 	.word	0xffffffff


	//   ....[131]....
        /*02a4*/ 	.word	0xffffffff


	//   ....[132]....
        /*02a8*/ 	.word	0xffffffff


	//   ....[133]....
        /*02ac*/ 	.word	0xffffffff


	//   ....[134]....
        /*02b0*/ 	.word	0xffffffff


	//   ....[135]....
        /*02b4*/ 	.word	0xffffffff


	//   ....[136]....
        /*02b8*/ 	.word	0xffffffff


	//   ....[137]....
        /*02bc*/ 	.word	0xffffffff


	//   ....[138]....
        /*02c0*/ 	.word	0xffffffff


	//   ....[139]....
        /*02c4*/ 	.word	0xffffffff


	//   ....[140]....
        /*02c8*/ 	.word	0xffffffff


	//   ....[141]....
        /*02cc*/ 	.word	0xffffffff


	//   ....[142]....
        /*02d0*/ 	.word	0xffffffff


	//   ....[143]....
        /*02d4*/ 	.word	0xffffffff


	//   ....[144]....
        /*02d8*/ 	.word	0xffffffff


	//   ....[145]....
        /*02dc*/ 	.word	0xffffffff


	//   ....[146]....
        /*02e0*/ 	.word	0xffffffff


	//   ....[147]....
        /*02e4*/ 	.word	0xffffffff


	//   ....[148]....
        /*02e8*/ 	.word	0xffffffff


	//   ....[149]....
        /*02ec*/ 	.word	0xffffffff


	//   ....[150]....
        /*02f0*/ 	.word	0xffffffff


	//   ....[151]....
        /*02f4*/ 	.word	0xffffffff


	//   ....[152]....
        /*02f8*/ 	.word	0xffffffff


	//   ....[153]....
        /*02fc*/ 	.word	0xffffffff


	//   ....[154]....
        /*0300*/ 	.word	0xffffffff


	//   ....[155]....
        /*0304*/ 	.word	0xffffffff


	//   ....[156]....
        /*0308*/ 	.word	0xffffffff


	//   ....[157]....
        /*030c*/ 	.word	0xffffffff


	//   ....[158]....
        /*0310*/ 	.word	0xffffffff


	//   ....[159]....
        /*0314*/ 	.word	0xffffffff


	//   ....[160]....
        /*0318*/ 	.word	0xffffffff


	//   ....[161]....
        /*031c*/ 	.word	0xffffffff


	//   ....[162]....
        /*0320*/ 	.word	0xffffffff


	//   ....[163]....
        /*0324*/ 	.word	0xffffffff


	//   ....[164]....
        /*0328*/ 	.word	0xffffffff


	//   ....[165]....
        /*032c*/ 	.word	0xffffffff


	//   ....[166]....
        /*0330*/ 	.word	0xffffffff


	//   ....[167]....
        /*0334*/ 	.word	0xffffffff


	//   ....[168]....
        /*0338*/ 	.word	0xffffffff


	//   ....[169]....
        /*033c*/ 	.word	0xffffffff


	//   ....[170]....
        /*0340*/ 	.word	0xffffffff


	//   ....[171]....
        /*0344*/ 	.word	0xffffffff


	//   ....[172]....
        /*0348*/ 	.word	0xffffffff


	//   ....[173]....
        /*034c*/ 	.word	0xffffffff


	//   ....[174]....
        /*0350*/ 	.word	0xffffffff


	//   ....[175]....
        /*0354*/ 	.word	0xffffffff


	//   ....[176]....
        /*0358*/ 	.word	0x0500000f


	//   ....[177]....
        /*035c*/ 	.word	0x0500000f


	//   ....[178]....
        /*0360*/ 	.word	0x0500000f


	//   ....[179]....
        /*0364*/ 	.word	0x0500000f


	//   ....[180]....
        /*0368*/ 	.word	0x0500000f


	//   ....[181]....
        /*036c*/ 	.word	0x0500000f


	//   ....[182]....
        /*0370*/ 	.word	0x0500000f


	//   ....[183]....
        /*0374*/ 	.word	0x0500000f


	//   ....[184]....
        /*0378*/ 	.word	0x0500000f


	//   ....[185]....
        /*037c*/ 	.word	0x0500000f


	//   ....[186]....
        /*0380*/ 	.word	0x0500000f


	//   ....[187]....
        /*0384*/ 	.word	0x0500000f


	//   ....[188]....
        /*0388*/ 	.word	0x0500000f


	//   ....[189]....
        /*038c*/ 	.word	0x0500000f


	//   ....[190]....
        /*0390*/ 	.word	0x0500000f


	//   ....[191]....
        /*0394*/ 	.word	0x0500000f


	//   ....[192]....
        /*0398*/ 	.word	0x0500000f


	//   ....[193]....
        /*039c*/ 	.word	0x0500000f


	//   ....[194]....
        /*03a0*/ 	.word	0x0500000f


	//   ....[195]....
        /*03a4*/ 	.word	0x0500000f


	//   ....[196]....
        /*03a8*/ 	.word	0x0500000f


	//   ....[197]....
        /*03ac*/ 	.word	0x0500000f


	//   ....[198]....
        /*03b0*/ 	.word	0x0500000f


	//   ....[199]....
        /*03b4*/ 	.word	0x0500000f


	//   ....[200]....
        /*03b8*/ 	.word	0x0500000f


	//   ....[201]....
        /*03bc*/ 	.word	0x0500000f


	//   ....[202]....
        /*03c0*/ 	.word	0x0500000f


	//   ....[203]....
        /*03c4*/ 	.word	0x0500000f


	//   ....[204]....
        /*03c8*/ 	.word	0x0500000f


	//   ....[205]....
        /*03cc*/ 	.word	0x0500000f


	//   ....[206]....
        /*03d0*/ 	.word	0x0500000f


	//   ....[207]....
        /*03d4*/ 	.word	0x0500000f


	//   ....[208]....
        /*03d8*/ 	.word	0x0500000f


	//   ....[209]....
        /*03dc*/ 	.word	0x0500000f


	//   ....[210]....
        /*03e0*/ 	.word	0x0500000f


	//   ....[211]....
        /*03e4*/ 	.word	0x0500000f


	//   ....[212]....
        /*03e8*/ 	.word	0x0500000f


	//   ....[213]....
        /*03ec*/ 	.word	0x0500000f


	//   ....[214]....
        /*03f0*/ 	.word	0x0500000f


	//   ....[215]....
        /*03f4*/ 	.word	0x0500000f


	//   ....[216]....
        /*03f8*/ 	.word	0x0500000f


	//   ....[217]....
        /*03fc*/ 	.word	0x0500000f


	//   ....[218]....
        /*0400*/ 	.word	0x0500000f


	//   ....[219]....
        /*0404*/ 	.word	0x0500000f


	//   ....[220]....
        /*0408*/ 	.word	0x0500000f


	//   ....[221]....
        /*040c*/ 	.word	0x0500000f


	//   ....[222]....
        /*0410*/ 	.word	0x0500000f


	//   ....[223]....
        /*0414*/ 	.word	0x0500000f


	//   ....[224]....
        /*0418*/ 	.word	0x0500000f


	//   ....[225]....
        /*041c*/ 	.word	0x0500000f


	//   ....[226]....
        /*0420*/ 	.word	0x0500000f


	//   ....[227]....
        /*0424*/ 	.word	0x0500000f


	//   ....[228]....
        /*0428*/ 	.word	0x0500000f


	//   ....[229]....
        /*042c*/ 	.word	0x0500000f


	//   ....[230]....
        /*0430*/ 	.word	0x0500000f


	//   ....[231]....
        /*0434*/ 	.word	0x0500000f


	//   ....[232]....
        /*0438*/ 	.word	0x0500000f


	//   ....[233]....
        /*043c*/ 	.word	0x0500000f


	//   ....[234]....
        /*0440*/ 	.word	0x0500000f


	//   ....[235]....
        /*0444*/ 	.word	0x0500000f


	//   ....[236]....
        /*0448*/ 	.word	0x0500000f


	//   ....[237]....
        /*044c*/ 	.word	0x0500000f


	//   ....[238]....
        /*0450*/ 	.word	0x0500000f


	//   ....[239]....
        /*0454*/ 	.word	0x0500000f


	//   ....[240]....
        /*0458*/ 	.word	0x0500000f


	//   ....[241]....
        /*045c*/ 	.word	0x0500000f


	//   ....[242]....
        /*0460*/ 	.word	0x0500000f


	//   ....[243]....
        /*0464*/ 	.word	0x0500000f


	//   ....[244]....
        /*0468*/ 	.word	0x0500000f


	//   ....[245]....
        /*046c*/ 	.word	0x0500000f


	//   ....[246]....
        /*0470*/ 	.word	0x0500000f


	//   ....[247]....
        /*0474*/ 	.word	0x0500000f


	//   ....[248]....
        /*0478*/ 	.word	0x0500000f


	//   ....[249]....
        /*047c*/ 	.word	0x0500000f


	//   ....[250]....
        /*0480*/ 	.word	0x0500000f


	//   ....[251]....
        /*0484*/ 	.word	0x0500000f


	//   ....[252]....
        /*0488*/ 	.word	0x0500000f


	//   ....[253]....
        /*048c*/ 	.word	0x0500000f


	//   ....[254]....
        /*0490*/ 	.word	0x0500000f


	//   ....[255]....
        /*0494*/ 	.word	0x0500000f


	//   ....[0]....
        /*0498*/ 	.word	0x0500000f


	//----- nvinfo : EIATTR_COOP_GROUP_INSTR_OFFSETS
	.align		4
.L_336:
        /*049c*/ 	.byte	0x04, 0x28
        /*049e*/ 	.short	(.L_338 - .L_337)


	//   ....[0]....
.L_337:
        /*04a0*/ 	.word	0x00000080


	//   ....[1]....
        /*04a4*/ 	.word	0x00000090


	//   ....[2]....
        /*04a8*/ 	.word	0x000002d0


	//   ....[3]....
        /*04ac*/ 	.word	0x00000430


	//   ....[4]....
        /*04b0*/ 	.word	0x00000550


	//   ....[5]....
        /*04b4*/ 	.word	0x000006b0


	//   ....[6]....
        /*04b8*/ 	.word	0x00000d10


	//   ....[7]....
        /*04bc*/ 	.word	0x00002960


	//   ....[8]....
        /*04c0*/ 	.word	0x000029e0


	//   ....[9]....
        /*04c4*/ 	.word	0x00002f30


	//   ....[10]....
        /*04c8*/ 	.word	0x00002f90


	//   ....[11]....
        /*04cc*/ 	.word	0x00004a90


	//   ....[12]....
        /*04d0*/ 	.word	0x00004b10


	//   ....[13]....
        /*04d4*/ 	.word	0x00005100


	//   ....[14]....
        /*04d8*/ 	.word	0x000051f0


	//   ....[15]....
        /*04dc*/ 	.word	0x000068e0


	//   ....[16]....
        /*04e0*/ 	.word	0x000069d0


	//   ....[17]....
        /*04e4*/ 	.word	0x00006a90


	//   ....[18]....
        /*04e8*/ 	.word	0x00006ad0


	//   ....[19]....
        /*04ec*/ 	.word	0x00007ce0


	//   ....[20]....
        /*04f0*/ 	.word	0x00007d20


	//   ....[21]....
        /*04f4*/ 	.word	0x00007f20


	//   ....[22]....
        /*04f8*/ 	.word	0x00007f50


	//   ....[23]....
        /*04fc*/ 	.word	0x00007f80


	//   ....[24]....
        /*0500*/ 	.word	0x00007fa0


	//   ....[25]....
        /*0504*/ 	.word	0x00007fd0


	//   ....[26]....
        /*0508*/ 	.word	0x00007ff0


	//   ....[27]....
        /*050c*/ 	.word	0x00008030


	//   ....[28]....
        /*0510*/ 	.word	0x00008070


	//   ....[29]....
        /*0514*/ 	.word	0x000080a0


	//   ....[30]....
        /*0518*/ 	.word	0x000080e0


	//   ....[31]....
        /*051c*/ 	.word	0x00008120


	//   ....[32]....
        /*0520*/ 	.word	0x00008150


	//   ....[33]....
        /*0524*/ 	.word	0x00008180


	//   ....[34]....
        /*0528*/ 	.word	0x000081b0


	//   ....[35]....
        /*052c*/ 	.word	0x000081e0


	//   ....[36]....
        /*0530*/ 	.word	0x00008240


	//   ....[37]....
        /*0534*/ 	.word	0x00008270


	//   ....[38]....
        /*0538*/ 	.word	0x00008380


	//   ....[39]....
        /*053c*/ 	.word	0x000083c0


	//   ....[40]....
        /*0540*/ 	.word	0x00008400


	//   ....[41]....
        /*0544*/ 	.word	0x00008440


	//   ....[42]....
        /*0548*/ 	.word	0x00008540


	//   ....[43]....
        /*054c*/ 	.word	0x00008570


	//   ....[44]....
        /*0550*/ 	.word	0x000085a0


	//   ....[45]....
        /*0554*/ 	.word	0x000085c0


	//   ....[46]....
        /*0558*/ 	.word	0x000085f0


	//   ....[47]....
        /*055c*/ 	.word	0x00008610


	//   ....[48]....
        /*0560*/ 	.word	0x00008630


	//   ....[49]....
        /*0564*/ 	.word	0x00008650


	//   ....[50]....
        /*0568*/ 	.word	0x00008670


	//   ....[51]....
        /*056c*/ 	.word	0x00008a20


	//   ....[52]....
        /*0570*/ 	.word	0x00008a40


	//   ....[53]....
        /*0574*/ 	.word	0x00008a60


	//   ....[54]....
        /*0578*/ 	.word	0x00008a80


	//   ....[55]....
        /*057c*/ 	.word	0x00008aa0


	//   ....[56]....
        /*0580*/ 	.word	0x00008ac0


	//   ....[57]....
        /*0584*/ 	.word	0x00008ae0


	//   ....[58]....
        /*0588*/ 	.word	0x00008b00


	//   ....[59]....
        /*058c*/ 	.word	0x00008b10


	//   ....[60]....
        /*0590*/ 	.word	0x00008b20


	//   ....[61]....
        /*0594*/ 	.word	0x00008b30


	//   ....[62]....
        /*0598*/ 	.word	0x00008b40


	//   ....[63]....
        /*059c*/ 	.word	0x00008b50


	//   ....[64]....
        /*05a0*/ 	.word	0x00008b60


	//   ....[65]....
        /*05a4*/ 	.word	0x00008b70


	//   ....[66]....
        /*05a8*/ 	.word	0x00008b80


	//   ....[67]....
        /*05ac*/ 	.word	0x00008b90


	//   ....[68]....
        /*05b0*/ 	.word	0x00008ba0


	//   ....[69]....
        /*05b4*/ 	.word	0x00008bb0


	//   ....[70]....
        /*05b8*/ 	.word	0x00008bc0


	//   ....[71]....
        /*05bc*/ 	.word	0x00008bd0


	//   ....[72]....
        /*05c0*/ 	.word	0x00008be0


	//   ....[73]....
        /*05c4*/ 	.word	0x00008bf0


	//   ....[74]....
        /*05c8*/ 	.word	0x00008c20


	//   ....[75]....
        /*05cc*/ 	.word	0x00008ca0


	//   ....[76]....
        /*05d0*/ 	.word	0x00008d10


	//   ....[77]....
        /*05d4*/ 	.word	0x00008d40


	//   ....[78]....
        /*05d8*/ 	.word	0x00008d80


	//   ....[79]....
        /*05dc*/ 	.word	0x00008db0


	//   ....[80]....
        /*05e0*/ 	.word	0x00008de0


	//   ....[81]....
        /*05e4*/ 	.word	0x00008e20


	//   ....[82]....
        /*05e8*/ 	.word	0x00008f60


	//   ....[83]....
        /*05ec*/ 	.word	0x00009270


	//   ....[84]....
        /*05f0*/ 	.word	0x000092a0


	//   ....[85]....
        /*05f4*/ 	.word	0x000093e0


	//   ....[86]....
        /*05f8*/ 	.word	0x00009410


	//   ....[87]....
        /*05fc*/ 	.word	0x000098e0


	//   ....[88]....
        /*0600*/ 	.word	0x00009920


	//   ....[89]....
        /*0604*/ 	.word	0x00009a70


	//   ....[90]....
        /*0608*/ 	.word	0x00009a90


	//   ....[91]....
        /*060c*/ 	.word	0x00009bc0


	//   ....[92]....
        /*0610*/ 	.word	0x00009be0


	//   ....[93]....
        /*0614*/ 	.word	0x00009d20


	//   ....[94]....
        /*0618*/ 	.word	0x00009d60


	//   ....[95]....
        /*061c*/ 	.word	0x0000b3d0


	//   ....[96]....
        /*0620*/ 	.word	0x0000b410


	//   ....[97]....
        /*0624*/ 	.word	0x0000b480


	//   ....[98]....
        /*0628*/ 	.word	0x0000b530


	//   ....[99]....
        /*062c*/ 	.word	0x0000b550


	//   ....[100]....
        /*0630*/ 	.word	0x0000b5b0


	//   ....[101]....
        /*0634*/ 	.word	0x0000b5d0


	//   ....[102]....
        /*0638*/ 	.word	0x0000b630


	//   ....[103]....
        /*063c*/ 	.word	0x0000b650


	//   ....[104]....
        /*0640*/ 	.word	0x0000b6b0


	//   ....[105]....
        /*0644*/ 	.word	0x0000b6d0


	//   ....[106]....
        /*0648*/ 	.word	0x0000b710


	//   ....[107]....
        /*064c*/ 	.word	0x0000b730


	//   ....[108]....
        /*0650*/ 	.word	0x0000b770


	//   ....[109]....
        /*0654*/ 	.word	0x0000b790


	//   ....[110]....
        /*0658*/ 	.word	0x0000b7a0


	//   ....[111]....
        /*065c*/ 	.word	0x0000bb10


	//   ....[112]....
        /*0660*/ 	.word	0x0000bb40


	//   ....[113]....
        /*0664*/ 	.word	0x0000bb70


	//   ....[114]....
        /*0668*/ 	.word	0x0000bb80


	//   ....[115]....
        /*066c*/ 	.word	0x0000bb90


	//   ....[116]....
        /*0670*/ 	.word	0x0000bba0


	//   ....[117]....
        /*0674*/ 	.word	0x0000bbc0


	//   ....[118]....
        /*0678*/ 	.word	0x0000bbf0


	//   ....[119]....
        /*067c*/ 	.word	0x0000bc10


	//   ....[120]....
        /*0680*/ 	.word	0x0000bc80


	//   ....[121]....
        /*0684*/ 	.word	0x0000bcf0


	//   ....[122]....
        /*0688*/ 	.word	0x0000bd50


	//   ....[123]....
        /*068c*/ 	.word	0x0000bdb0


	//   ....[124]....
        /*0690*/ 	.word	0x0000bde0


	//   ....[125]....
        /*0694*/ 	.word	0x0000be10


	//   ....[126]....
        /*0698*/ 	.word	0x0000bf00


	//   ....[127]....
        /*069c*/ 	.word	0x0000c570


	//   ....[128]....
        /*06a0*/ 	.word	0x0000c590


	//   ....[129]....
        /*06a4*/ 	.word	0x0000c5c0


	//   ....[130]....
        /*06a8*/ 	.word	0x0000c600


	//   ....[131]....
        /*06ac*/ 	.word	0x0000c670


	//   ....[132]....
        /*06b0*/ 	.word	0x0000c690


	//   ....[133]....
        /*06b4*/ 	.word	0x0000c710


	//   ....[134]....
        /*06b8*/ 	.word	0x0000c730


	//   ....[135]....
        /*06bc*/ 	.word	0x0000c7b0


	//   ....[136]....
        /*06c0*/ 	.word	0x0000c7d0


	//   ....[137]....
        /*06c4*/ 	.word	0x0000c850


	//   ....[138]....
        /*06c8*/ 	.word	0x0000c870


	//   ....[139]....
        /*06cc*/ 	.word	0x0000c8f0


	//   ....[140]....
        /*06d0*/ 	.word	0x0000c910


	//   ....[141]....
        /*06d4*/ 	.word	0x0000c990


	//   ....[142]....
        /*06d8*/ 	.word	0x0000c9b0


	//   ....[143]....
        /*06dc*/ 	.word	0x0000cfb0


	//   ....[144]....
        /*06e0*/ 	.word	0x0000cfd0


	//   ....[145]....
        /*06e4*/ 	.word	0x0000d030


	//   ....[146]....
        /*06e8*/ 	.word	0x0000d040


	//   ....[147]....
        /*06ec*/ 	.word	0x0000d090


	//   ....[148]....
        /*06f0*/ 	.word	0x0000d0a0


	//   ....[149]....
        /*06f4*/ 	.word	0x0000d0f0


	//   ....[150]....
        /*06f8*/ 	.word	0x0000d100


	//   ....[151]....
        /*06fc*/ 	.word	0x0000d150


	//   ....[152]....
        /*0700*/ 	.word	0x0000d160


	//   ....[153]....
        /*0704*/ 	.word	0x0000d1b0


	//   ....[154]....
        /*0708*/ 	.word	0x0000d1c0


	//   ....[155]....
        /*070c*/ 	.word	0x0000d210


	//   ....[156]....
        /*0710*/ 	.word	0x0000d220


	//   ....[157]....
        /*0714*/ 	.word	0x0000d230


	//   ....[158]....
        /*0718*/ 	.word	0x0000d280


	//   ....[159]....
        /*071c*/ 	.word	0x0000d590


	//   ....[160]....
        /*0720*/ 	.word	0x0000d5a0


	//   ....[161]....
        /*0724*/ 	.word	0x0000d5b0


	//   ....[162]....
        /*0728*/ 	.word	0x0000d5c0


	//   ....[163]....
        /*072c*/ 	.word	0x0000d5d0


	//   ....[164]....
        /*0730*/ 	.word	0x0000d5f0


	//   ....[165]....
        /*0734*/ 	.word	0x0000d610


	//   ....[166]....
        /*0738*/ 	.word	0x0000d650


	//   ....[167]....
        /*073c*/ 	.word	0x0000d680


	//   ....[168]....
        /*0740*/ 	.word	0x0000d700


	//   ....[169]....
        /*0744*/ 	.word	0x0000d710


	//   ....[170]....
        /*0748*/ 	.word	0x0000d750


	//   ....[171]....
        /*074c*/ 	.word	0x0000d770


	//   ....[172]....
        /*0750*/ 	.word	0x0000d7b0


	//   ....[173]....
        /*0754*/ 	.word	0x0000d7d0


	//   ....[174]....
        /*0758*/ 	.word	0x0000d800


	//   ....[175]....
        /*075c*/ 	.word	0x0000ef00


	//   ....[176]....
        /*0760*/ 	.word	0x0000f460


	//   ....[177]....
        /*0764*/ 	.word	0x0000f540


	//   ....[178]....
        /*0768*/ 	.word	0x0000f620


	//   ....[179]....
        /*076c*/ 	.word	0x0000f680


	//   ....[180]....
        /*0770*/ 	.word	0x0000f750


	//   ....[181]....
        /*0774*/ 	.word	0x0000f7b0


	//   ....[182]....
        /*0778*/ 	.word	0x0000f880


	//   ....[183]....
        /*077c*/ 	.word	0x0000f8e0


	//   ....[184]....
        /*0780*/ 	.word	0x0000f9b0


	//   ....[185]....
        /*0784*/ 	.word	0x0000fa10


	//   ....[186]....
        /*0788*/ 	.word	0x0000fae0


	//   ....[187]....
        /*078c*/ 	.word	0x0000fb40


	//   ....[188]....
        /*0790*/ 	.word	0x0000fc10


	//   ....[189]....
        /*0794*/ 	.word	0x0000fc70


	//   ....[190]....
        /*0798*/ 	.word	0x0000fd20


	//   ....[191]....
        /*079c*/ 	.word	0x0000fd80


	//   ....[192]....
        /*07a0*/ 	.word	0x0000fe30


	//   ....[193]....
        /*07a4*/ 	.word	0x0000ff10


	//   ....[194]....
        /*07a8*/ 	.word	0x0000ffb0


	//   ....[195]....
        /*07ac*/ 	.word	0x00010010


	//   ....[196]....
        /*07b0*/ 	.word	0x000100f0


	//   ....[197]....
        /*07b4*/ 	.word	0x000101d0


	//   ....[198]....
        /*07b8*/ 	.word	0x00010270


	//   ....[199]....
        /*07bc*/ 	.word	0x00010300


	//   ....[200]....
        /*07c0*/ 	.word	0x000103b0


	//   ....[201]....
        /*07c4*/ 	.word	0x00010410


	//   ....[202]....
        /*07c8*/ 	.word	0x00010500


	//   ....[203]....
        /*07cc*/ 	.word	0x00010560


	//   ....[204]....
        /*07d0*/ 	.word	0x00010650


	//   ....[205]....
        /*07d4*/ 	.word	0x00010740


	//   ....[206]....
        /*07d8*/ 	.word	0x000107e0


	//   ....[207]....
        /*07dc*/ 	.word	0x00010880


	//   ....[208]....
        /*07e0*/ 	.word	0x00010920


	//   ....[209]....
        /*07e4*/ 	.word	0x000109b0


	//   ....[210]....
        /*07e8*/ 	.word	0x00010a20


	//   ....[211]....
        /*07ec*/ 	.word	0x00010aa0


	//   ....[212]....
        /*07f0*/ 	.word	0x00010b50


	//   ....[213]....
        /*07f4*/ 	.word	0x00010bc0


	//   ....[214]....
        /*07f8*/ 	.word	0x00010ca0


	//   ....[215]....
        /*07fc*/ 	.word	0x00010d10


	//   ....[216]....
        /*0800*/ 	.word	0x00010df0


	//   ....[217]....
        /*0804*/ 	.word	0x00010e60


	//   ....[218]....
        /*0808*/ 	.word	0x00010f40


	//   ....[219]....
        /*080c*/ 	.word	0x00010fc0


	//   ....[220]....
        /*0810*/ 	.word	0x00011090


	//   ....[221]....
        /*0814*/ 	.word	0x00011100


	//   ....[222]....
        /*0818*/ 	.word	0x000111e0


	//   ....[223]....
        /*081c*/ 	.word	0x00011250


	//   ....[224]....
        /*0820*/ 	.word	0x00011310


	//   ....[225]....
        /*0824*/ 	.word	0x00011440


	//   ....[226]....
        /*0828*/ 	.word	0x000114e0


	//   ....[227]....
        /*082c*/ 	.word	0x00011540


	//   ....[228]....
        /*0830*/ 	.word	0x00011600


	//   ....[229]....
        /*0834*/ 	.word	0x00011660


	//   ....[230]....
        /*0838*/ 	.word	0x00011720


	//   ....[231]....
        /*083c*/ 	.word	0x00011780


	//   ....[232]....
        /*0840*/ 	.word	0x00011840


	//   ....[233]....
        /*0844*/ 	.word	0x000118a0


	//   ....[234]....
        /*0848*/ 	.word	0x00011960


	//   ....[235]....
        /*084c*/ 	.word	0x000119c0


	//   ....[236]....
        /*0850*/ 	.word	0x00011a80


	//   ....[237]....
        /*0854*/ 	.word	0x00011ae0


	//   ....[238]....
        /*0858*/ 	.word	0x00011ba0


	//   ....[239]....
        /*085c*/ 	.word	0x00011c00


	//   ....[240]....
        /*0860*/ 	.word	0x00011cc0


	//   ....[241]....
        /*0864*/ 	.word	0x00011db0


	//   ....[242]....
        /*0868*/ 	.word	0x00011e40


	//   ....[243]....
        /*086c*/ 	.word	0x00011ea0


	//   ....[244]....
        /*0870*/ 	.word	0x00011f50


	//   ....[245]....
        /*0874*/ 	.word	0x00011fb0


	//   ....[246]....
        /*0878*/ 	.word	0x00012060


	//   ....[247]....
        /*087c*/ 	.word	0x000120e0


	//   ....[248]....
        /*0880*/ 	.word	0x00012180


	//   ....[249]....
        /*0884*/ 	.word	0x000121e0


	//   ....[250]....
        /*0888*/ 	.word	0x000122a0


	//   ....[251]....
        /*088c*/ 	.word	0x00012300


	//   ....[252]....
        /*0890*/ 	.word	0x000123c0


	//   ....[253]....
        /*0894*/ 	.word	0x00012420


	//   ....[254]....
        /*0898*/ 	.word	0x000124e0


	//   ....[255]....
        /*089c*/ 	.word	0x00012540


	//   ....[0]....
        /*08a0*/ 	.word	0x00012600


	//----- nvinfo : EIATTR_REG_RECONFIG
	.align		4
.L_338:
        /*08a4*/ 	.byte	0x01, 0x54
	.zero		2


	//----- nvinfo : EIATTR_SYSCALL_OFFSETS
	.align		4
        /*08a8*/ 	.byte	0x04, 0x46
        /*08aa*/ 	.short	(.L_340 - .L_339)


	//   ....[0]....
.L_339:
        /*08ac*/ 	.word	0x00001070


	//   ....[1]....
        /*08b0*/ 	.word	0x0000ab40


	//   ....[2]....
        /*08b4*/ 	.word	0x0000aca0


	//   ....[3]....
        /*08b8*/ 	.word	0x0000ade0


	//   ....[4]....
        /*08bc*/ 	.word	0x0000af00


	//   ....[5]....
        /*08c0*/ 	.word	0x0000c1e0


	//----- nvinfo : EIATTR_MBARRIER_INSTR_OFFSETS
	.align		4
.L_340:
        /*08c4*/ 	.byte	0x04, 0x39
        /*08c6*/ 	.short	(.L_342 - .L_341)


	//   ....[0]....
.L_341:
        /*08c8*/ 	.word	0x00000180
        /*08cc*/ 	.word	0x000000ff
        /*08d0*/ 	.word	0x00038800
        /*08d4*/ 	.short	0x0100
        /*08d6*/ 	.byte	0x08
	.zero		1


	//   ....[1]....
        /*08d8*/ 	.word	0x00000190
        /*08dc*/ 	.word	0x000000ff
        /*08e0*/ 	.word	0x00038820
        /*08e4*/ 	.short	0x0100
        /*08e6*/ 	.byte	0x08
	.zero		1


	//   ....[2]....
        /*08e8*/ 	.word	0x00000280
        /*08ec*/ 	.word	0x000000ff
        /*08f0*/ 	.word	0x00038830
        /*08f4*/ 	.short	0x0100
        /*08f6*/ 	.byte	0x08
	.zero		1


	//   ....[3]....
        /*08f8*/ 	.word	0x00000290
        /*08fc*/ 	.word	0x000000ff
        /*0900*/ 	.word	0x00038840
        /*0904*/ 	.short	0x0100
        /*0906*/ 	.byte	0x08
	.zero		1


	//   ....[4]....
        /*0908*/ 	.word	0x000002a0
        /*090c*/ 	.word	0x000000ff
        /*0910*/ 	.word	0x00038838
        /*0914*/ 	.short	0x0100
        /*0916*/ 	.byte	0x08
	.zero		1


	//   ....[5]....
        /*0918*/ 	.word	0x000002b0
        /*091c*/ 	.word	0x000000ff
        /*0920*/ 	.word	0x00038848
        /*0924*/ 	.short	0x0100
        /*0926*/ 	.byte	0x08
	.zero		1


	//   ....[6]....
        /*0928*/ 	.word	0x000003e0
        /*092c*/ 	.word	0x000000ff
        /*0930*/ 	.word	0x00038850
        /*0934*/ 	.short	0x0100
        /*0936*/ 	.byte	0x08
	.zero		1


	//   ....[7]....
        /*0938*/ 	.word	0x000003f0
        /*093c*/ 	.word	0x000000ff
        /*0940*/ 	.word	0x00038860
        /*0944*/ 	.short	0x0100
        /*0946*/ 	.byte	0x08
	.zero		1


	//   ....[8]....
        /*0948*/ 	.word	0x00000400
        /*094c*/ 	.word	0x000000ff
        /*0950*/ 	.word	0x00038858
        /*0954*/ 	.short	0x0100
        /*0956*/ 	.byte	0x08
	.zero		1


	//   ....[9]....
        /*0958*/ 	.word	0x00000410
        /*095c*/ 	.word	0x000000ff
        /*0960*/ 	.word	0x00038868
        /*0964*/ 	.short	0x0100
        /*0966*/ 	.byte	0x08
	.zero		1


	//   ....[10]....
        /*0968*/ 	.word	0x00000500
        /*096c*/ 	.word	0x000000ff
        /*0970*/ 	.word	0x00038870
        /*0974*/ 	.short	0x0100
        /*0976*/ 	.byte	0x06
	.zero		1


	//   ....[11]....
        /*0978*/ 	.word	0x00000510
        /*097c*/ 	.word	0x000000ff
        /*0980*/ 	.word	0x00038880
        /*0984*/ 	.short	0x0100
        /*0986*/ 	.byte	0x06
	.zero		1


	//   ....[12]....
        /*0988*/ 	.word	0x00000520
        /*098c*/ 	.word	0x000000ff
        /*0990*/ 	.word	0x00038878
        /*0994*/ 	.short	0x0100
        /*0996*/ 	.byte	0x06
	.zero		1


	//   ....[13]....
        /*0998*/ 	.word	0x00000530
        /*099c*/ 	.word	0x000000ff
        /*09a0*/ 	.word	0x00038888
        /*09a4*/ 	.short	0x0100
        /*09a6*/ 	.byte	0x06
	.zero		1


	//   ....[14]....
        /*09a8*/ 	.word	0x00000660
        /*09ac*/ 	.word	0x000000ff
        /*09b0*/ 	.word	0x00038890
        /*09b4*/ 	.short	0x0100
        /*09b6*/ 	.byte	0x08
	.zero		1


	//   ....[15]....
        /*09b8*/ 	.word	0x00000670
        /*09bc*/ 	.word	0x000000ff
        /*09c0*/ 	.word	0x000388a0
        /*09c4*/ 	.short	0x0100
        /*09c6*/ 	.byte	0x08
	.zero		1


	//   ....[16]....
        /*09c8*/ 	.word	0x00000680
        /*09cc*/ 	.word	0x000000ff
        /*09d0*/ 	.word	0x00038898
        /*09d4*/ 	.short	0x0100
        /*09d6*/ 	.byte	0x08
	.zero		1


	//   ....[17]....
        /*09d8*/ 	.word	0x00000690
        /*09dc*/ 	.word	0x000000ff
        /*09e0*/ 	.word	0x000388a8
        /*09e4*/ 	.short	0x0100
        /*09e6*/ 	.byte	0x08
	.zero		1


	//   ....[18]....
        /*09e8*/ 	.word	0x000007e0
        /*09ec*/ 	.word	0x000000ff
        /*09f0*/ 	.word	0x000388b0
        /*09f4*/ 	.short	0x0100
        /*09f6*/ 	.byte	0x08
	.zero		1


	//   ....[19]....
        /*09f8*/ 	.word	0x000007f0
        /*09fc*/ 	.word	0x000000ff
        /*0a00*/ 	.word	0x000388c0
        /*0a04*/ 	.short	0x0100
        /*0a06*/ 	.byte	0x08
	.zero		1


	//   ....[20]....
        /*0a08*/ 	.word	0x00000800
        /*0a0c*/ 	.word	0x000000ff
        /*0a10*/ 	.word	0x000388b8
        /*0a14*/ 	.short	0x0100
        /*0a16*/ 	.byte	0x08
	.zero		1


	//   ....[21]....
        /*0a18*/ 	.word	0x00000810
        /*0a1c*/ 	.word	0x000000ff
        /*0a20*/ 	.word	0x000388c8
        /*0a24*/ 	.short	0x0100
        /*0a26*/ 	.byte	0x08
	.zero		1


	//   ....[22]....
        /*0a28*/ 	.word	0x000013f0
        /*0a2c*/ 	.word	0x000000ff
        /*0a30*/ 	.word	0x00038800
        /*0a34*/ 	.short	0x010a
        /*0a36*/ 	.byte	0x32
	.zero		1


	//   ....[23]....
        /*0a38*/ 	.word	0x000014e0
        /*0a3c*/ 	.word	0x000000ff
        /*0a40*/ 	.word	0x00038830
        /*0a44*/ 	.short	0x010a
        /*0a46*/ 	.byte	0x33
	.zero		1


	//   ....[24]....
        /*0a48*/ 	.word	0x00001520
        /*0a4c*/ 	.word	0x000000ff
        /*0a50*/ 	.word	0x00038830
        /*0a54*/ 	.short	0x010a
        /*0a56*/ 	.byte	0x33
	.zero		1


	//   ....[25]....
        /*0a58*/ 	.word	0x00001f90
        /*0a5c*/ 	.word	0x000000ff
        /*0a60*/ 	.word	0x00000000
        /*0a64*/ 	.short	0x0101
        /*0a66*/ 	.byte	0x06
	.zero		1


	//   ....[26]....
        /*0a68*/ 	.word	0x00003ae0
        /*0a6c*/ 	.word	0x000000ff
        /*0a70*/ 	.word	0x00038850
        /*0a74*/ 	.short	0x010a
        /*0a76*/ 	.byte	0x33
	.zero		1


	//   ....[27]....
        /*0a78*/ 	.word	0x00003b20
        /*0a7c*/ 	.word	0x000000ff
        /*0a80*/ 	.word	0x00038850
        /*0a84*/ 	.short	0x010a
        /*0a86*/ 	.byte	0x33
	.zero		1


	//   ....[28]....
        /*0a88*/ 	.word	0x00003d70
        /*0a8c*/ 	.word	0x000000ff
        /*0a90*/ 	.word	0x00000000
        /*0a94*/ 	.short	0x0101
        /*0a96*/ 	.byte	0x33
	.zero		1


	//   ....[29]....
        /*0a98*/ 	.word	0x00003ef0
        /*0a9c*/ 	.word	0x000000ff
        /*0aa0*/ 	.word	0x00038830
        /*0aa4*/ 	.short	0x010a
        /*0aa6*/ 	.byte	0x2e
	.zero		1


	//   ....[30]....
        /*0aa8*/ 	.word	0x00003f40
        /*0aac*/ 	.word	0x000000ff
        /*0ab0*/ 	.word	0x00038830
        /*0ab4*/ 	.short	0x010a
        /*0ab6*/ 	.byte	0x2e
	.zero		1


	//   ....[31]....
        /*0ab8*/ 	.word	0x000046b0
        /*0abc*/ 	.word	0x000000ff
        /*0ac0*/ 	.word	0x00000000
        /*0ac4*/ 	.short	0x0101
        /*0ac6*/ 	.byte	0x06
	.zero		1


	//   ....[32]....
        /*0ac8*/ 	.word	0x000065d0
        /*0acc*/ 	.word	0x000000ff
        /*0ad0*/ 	.word	0x00038850
        /*0ad4*/ 	.short	0x010a
        /*0ad6*/ 	.byte	0x2e
	.zero		1


	//   ....[33]....
        /*0ad8*/ 	.word	0x00006630
        /*0adc*/ 	.word	0x000000ff
        /*0ae0*/ 	.word	0x00038850
        /*0ae4*/ 	.short	0x010a
        /*0ae6*/ 	.byte	0x2e
	.zero		1


	//   ....[34]....
        /*0ae8*/ 	.word	0x00006840
        /*0aec*/ 	.word	0x000000ff
        /*0af0*/ 	.word	0x00000000
        /*0af4*/ 	.short	0x0101
        /*0af6*/ 	.byte	0x2e
	.zero		1


	//   ....[35]....
        /*0af8*/ 	.word	0x00009900
        /*0afc*/ 	.word	0x000000ff
        /*0b00*/ 	.word	0x00000000
        /*0b04*/ 	.short	0x0101
        /*0b06*/ 	.byte	0x06
	.zero		1


	//   ....[36]....
        /*0b08*/ 	.word	0x0000b250
        /*0b0c*/ 	.word	0x00000006
        /*0b10*/ 	.word	0x00038880
        /*0b14*/ 	.short	0x010a
        /*0b16*/ 	.byte	0x3f
	.zero		1


	//   ....[37]....
        /*0b18*/ 	.word	0x0000b880
        /*0b1c*/ 	.word	0x00000006
        /*0b20*/ 	.word	0x00038870
        /*0b24*/ 	.short	0x0107
        /*0b26*/ 	.byte	0x3f
	.zero		1


	//   ....[38]....
        /*0b28*/ 	.word	0x0000b940
        /*0b2c*/ 	.word	0x00000006
        /*0b30*/ 	.word	0x00038870
        /*0b34*/ 	.short	0x0101
        /*0b36*/ 	.byte	0x3f
	.zero		1


	//   ....[39]....
        /*0b38*/ 	.word	0x0000b970
        /*0b3c*/ 	.word	0x00000006
        /*0b40*/ 	.word	0x00038840
        /*0b44*/ 	.short	0x010a
        /*0b46*/ 	.byte	0x3f
	.zero		1


	//   ....[40]....
        /*0b48*/ 	.word	0x0000bfc0
        /*0b4c*/ 	.word	0x00000006
        /*0b50*/ 	.word	0x00038830
        /*0b54*/ 	.short	0x0107
        /*0b56*/ 	.byte	0x3f
	.zero		1


	//   ....[41]....
        /*0b58*/ 	.word	0x0000c080
        /*0b5c*/ 	.word	0x00000006
        /*0b60*/ 	.word	0x00038830
        /*0b64*/ 	.short	0x0101
        /*0b66*/ 	.byte	0x3f
	.zero		1


	//   ....[42]....
        /*0b68*/ 	.word	0x0000ca70
        /*0b6c*/ 	.word	0x000000ff
        /*0b70*/ 	.word	0x00038800
        /*0b74*/ 	.short	0x0107
        /*0b76*/ 	.byte	0x29
	.zero		1


	//   ....[43]....
        /*0b78*/ 	.word	0x0000cac0
        /*0b7c*/ 	.word	0x000000ff
        /*0b80*/ 	.word	0x00038800
        /*0b84*/ 	.short	0x0101
        /*0b86*/ 	.byte	0x29
	.zero		1


	//   ....[44]....
        /*0b88*/ 	.word	0x0000caf0
        /*0b8c*/ 	.word	0x000000ff
        /*0b90*/ 	.word	0x00038820
        /*0b94*/ 	.short	0x010a
        /*0b96*/ 	.byte	0x29
	.zero		1


	//   ....[45]....
        /*0b98*/ 	.word	0x0000ce20
        /*0b9c*/ 	.word	0x00000000
        /*0ba0*/ 	.word	0x00038880
        /*0ba4*/ 	.short	0x010a
        /*0ba6*/ 	.byte	0x3f
	.zero		1


	//   ....[46]....
        /*0ba8*/ 	.word	0x0000d310
        /*0bac*/ 	.word	0x00000000
        /*0bb0*/ 	.word	0x00038870
        /*0bb4*/ 	.short	0x0107
        /*0bb6*/ 	.byte	0x3f
	.zero		1


	//   ....[47]....
        /*0bb8*/ 	.word	0x0000d3d0
        /*0bbc*/ 	.word	0x00000000
        /*0bc0*/ 	.word	0x00038870
        /*0bc4*/ 	.short	0x0101
        /*0bc6*/ 	.byte	0x3f
	.zero		1


	//   ....[48]....
        /*0bc8*/ 	.word	0x0000d400
        /*0bcc*/ 	.word	0x00000000
        /*0bd0*/ 	.word	0x00038840
        /*0bd4*/ 	.short	0x010a
        /*0bd6*/ 	.byte	0x3f
	.zero		1


	//   ....[49]....
        /*0bd8*/ 	.word	0x0000d8d0
        /*0bdc*/ 	.word	0x00000000
        /*0be0*/ 	.word	0x00038830
        /*0be4*/ 	.short	0x0107
        /*0be6*/ 	.byte	0x3f
	.zero		1


	//   ....[50]....
        /*0be8*/ 	.word	0x0000d990
        /*0bec*/ 	.word	0x00000000
        /*0bf0*/ 	.word	0x00038830
        /*0bf4*/ 	.short	0x0101
        /*0bf6*/ 	.byte	0x3f
	.zero		1


	//   ....[51]....
        /*0bf8*/ 	.word	0x0000da20
        /*0bfc*/ 	.word	0x00000003
        /*0c00*/ 	.word	0x00038870
        /*0c04*/ 	.short	0x010a
        /*0c06*/ 	.byte	0x3f
	.zero		1


	//   ....[52]....
        /*0c08*/ 	.word	0x0000dab0
        /*0c0c*/ 	.word	0x00000003
        /*0c10*/ 	.word	0x00038860
        /*0c14*/ 	.short	0x010a
        /*0c16*/ 	.byte	0x3f
	.zero		1


	//   ....[53]....
        /*0c18*/ 	.word	0x0000e310
        /*0c1c*/ 	.word	0x00000003
        /*0c20*/ 	.word	0x00038850
        /*0c24*/ 	.short	0x0101
        /*0c26*/ 	.byte	0x3f
	.zero		1


	//   ....[54]....
        /*0c28*/ 	.word	0x0000e3a0
        /*0c2c*/ 	.word	0x00000003
        /*0c30*/ 	.word	0x00000000
        /*0c34*/ 	.short	0x0101
        /*0c36*/ 	.byte	0x3f
	.zero		1


	//   ....[55]....
        /*0c38*/ 	.word	0x0000e440
        /*0c3c*/ 	.word	0x00000012
        /*0c40*/ 	.word	0x00038870
        /*0c44*/ 	.short	0x010a
        /*0c46*/ 	.byte	0x3f
	.zero		1


	//   ....[56]....
        /*0c48*/ 	.word	0x0000e4d0
        /*0c4c*/ 	.word	0x00000012
        /*0c50*/ 	.word	0x00038860
        /*0c54*/ 	.short	0x010a
        /*0c56*/ 	.byte	0x3f
	.zero		1


	//   ....[57]....
        /*0c58*/ 	.word	0x0000ed30
        /*0c5c*/ 	.word	0x00000012
        /*0c60*/ 	.word	0x00038850
        /*0c64*/ 	.short	0x0101
        /*0c66*/ 	.byte	0x3f
	.zero		1


	//   ....[58]....
        /*0c68*/ 	.word	0x0000ee20
        /*0c6c*/ 	.word	0x00000012
        /*0c70*/ 	.word	0x00000000
        /*0c74*/ 	.short	0x0101
        /*0c76*/ 	.byte	0x3f
	.zero		1


	//   ....[59]....
        /*0c78*/ 	.word	0x0000eeb0
        /*0c7c*/ 	.word	0x00000004
        /*0c80*/ 	.word	0x00038820
        /*0c84*/ 	.short	0x010a
        /*0c86*/ 	.byte	0x3f
	.zero		1


	//   ....[60]....
        /*0c88*/ 	.word	0x0000efe0
        /*0c8c*/ 	.word	0x00000003
        /*0c90*/ 	.word	0x00038840
        /*0c94*/ 	.short	0x010a
        /*0c96*/ 	.byte	0x3f
	.zero		1


	//   ....[61]....
        /*0c98*/ 	.word	0x0000f080
        /*0c9c*/ 	.word	0x00000019
        /*0ca0*/ 	.word	0x00038840
        /*0ca4*/ 	.short	0x010a
        /*0ca6*/ 	.byte	0x3f
	.zero		1


	//   ....[62]....
        /*0ca8*/ 	.word	0x0000f0c0
        /*0cac*/ 	.word	0x00000003
        /*0cb0*/ 	.word	0x00038860
        /*0cb4*/ 	.short	0x010a
        /*0cb6*/ 	.byte	0x3f
	.zero		1


	//   ....[63]....
        /*0cb8*/ 	.word	0x0000f100
        /*0cbc*/ 	.word	0x00000019
        /*0cc0*/ 	.word	0x00038860
        /*0cc4*/ 	.short	0x010a
        /*0cc6*/ 	.byte	0x3f
	.zero		1


	//   ....[64]....
        /*0cc8*/ 	.word	0x0000f140
        /*0ccc*/ 	.word	0x00000003
        /*0cd0*/ 	.word	0x00038880
        /*0cd4*/ 	.short	0x010a
        /*0cd6*/ 	.byte	0x3f
	.zero		1


	//   ....[65]....
        /*0cd8*/ 	.word	0x0000f180
        /*0cdc*/ 	.word	0x00000019
        /*0ce0*/ 	.word	0x00038880
        /*0ce4*/ 	.short	0x010a
        /*0ce6*/ 	.byte	0x3f
	.zero		1


	//   ....[66]....
        /*0ce8*/ 	.word	0x0000f1f0
        /*0cec*/ 	.word	0x00000003
        /*0cf0*/ 	.word	0x00038800
        /*0cf4*/ 	.short	0x010a
        /*0cf6*/ 	.byte	0x3f
	.zero		1


	//   ....[67]....
        /*0cf8*/ 	.word	0x0000f250
        /*0cfc*/ 	.word	0x00000003
        /*0d00*/ 	.word	0x00038830
        /*0d04*/ 	.short	0x010a
        /*0d06*/ 	.byte	0x3f
	.zero		1


	//   ....[68]....
        /*0d08*/ 	.word	0x0000f2b0
        /*0d0c*/ 	.word	0x00000007
        /*0d10*/ 	.word	0x00038850
        /*0d14*/ 	.short	0x010a
        /*0d16*/ 	.byte	0x3f
	.zero		1


	//   ....[69]....
        /*0d18*/ 	.word	0x0000f320
        /*0d1c*/ 	.word	0x00000002
        /*0d20*/ 	.word	0x00038830
        /*0d24*/ 	.short	0x010a
        /*0d26*/ 	.byte	0x3f
	.zero		1


	//   ....[70]....
        /*0d28*/ 	.word	0x0000f390
        /*0d2c*/ 	.word	0x00000006
        /*0d30*/ 	.word	0x00038850
        /*0d34*/ 	.short	0x010a
        /*0d36*/ 	.byte	0x3f
	.zero		1


	//   ....[71]....
        /*0d38*/ 	.word	0x0000f490
        /*0d3c*/ 	.word	0x00000006
        /*0d40*/ 	.word	0x00038880
        /*0d44*/ 	.short	0x010a
        /*0d46*/ 	.byte	0x3f
	.zero		1


	//   ....[72]....
        /*0d48*/ 	.word	0x0000fe60
        /*0d4c*/ 	.word	0x00000006
        /*0d50*/ 	.word	0x00038840
        /*0d54*/ 	.short	0x010a
        /*0d56*/ 	.byte	0x3f
	.zero		1


	//   ....[73]....
        /*0d58*/ 	.word	0x00011340
        /*0d5c*/ 	.word	0x00000013
        /*0d60*/ 	.word	0x00038820
        /*0d64*/ 	.short	0x010a
        /*0d66*/ 	.byte	0x3f
	.zero		1


	//   ....[74]....
        /*0d68*/ 	.word	0x00011390
        /*0d6c*/ 	.word	0x00000000
        /*0d70*/ 	.word	0x00038880
        /*0d74*/ 	.short	0x010a
        /*0d76*/ 	.byte	0x3f
	.zero		1


	//   ....[75]....
        /*0d78*/ 	.word	0x00011d00
        /*0d7c*/ 	.word	0x00000000
        /*0d80*/ 	.word	0x00038840
        /*0d84*/ 	.short	0x010a
        /*0d86*/ 	.byte	0x3f
	.zero		1


	//   ....[76]....
        /*0d88*/ 	.word	0x00012630
        /*0d8c*/ 	.word	0x00000003
        /*0d90*/ 	.word	0x00038870
        /*0d94*/ 	.short	0x010a
        /*0d96*/ 	.byte	0x3f
	.zero		1


	//   ....[77]....
        /*0d98*/ 	.word	0x00012680
        /*0d9c*/ 	.word	0x00000003
        /*0da0*/ 	.word	0x00038860
        /*0da4*/ 	.short	0x010a
        /*0da6*/ 	.byte	0x3f
	.zero		1


	//   ....[78]....
        /*0da8*/ 	.word	0x000126d0
        /*0dac*/ 	.word	0x00000012
        /*0db0*/ 	.word	0x00038870
        /*0db4*/ 	.short	0x010a
        /*0db6*/ 	.byte	0x3f
	.zero		1


	//   ....[79]....
        /*0db8*/ 	.word	0x00012720
        /*0dbc*/ 	.word	0x00000012
        /*0dc0*/ 	.word	0x00038860
        /*0dc4*/ 	.short	0x010a
        /*0dc6*/ 	.byte	0x3f
	.zero		1


	//   ....[80]....
        /*0dc8*/ 	.word	0x00012770
        /*0dcc*/ 	.word	0x00000004
        /*0dd0*/ 	.word	0x00038820
        /*0dd4*/ 	.short	0x010a
        /*0dd6*/ 	.byte	0x3f
	.zero		1


	//   ....[81]....
        /*0dd8*/ 	.word	0x000127c0
        /*0ddc*/ 	.word	0x00000003
        /*0de0*/ 	.word	0x00038840
        /*0de4*/ 	.short	0x010a
        /*0de6*/ 	.byte	0x3f
	.zero		1


	//   ....[82]....
        /*0de8*/ 	.word	0x00012810
        /*0dec*/ 	.word	0x00000019
        /*0df0*/ 	.word	0x00038840
        /*0df4*/ 	.short	0x010a
        /*0df6*/ 	.byte	0x3f
	.zero		1


	//   ....[83]....
        /*0df8*/ 	.word	0x00012860
        /*0dfc*/ 	.word	0x00000003
        /*0e00*/ 	.word	0x00038860
        /*0e04*/ 	.short	0x010a
        /*0e06*/ 	.byte	0x3f
	.zero		1


	//   ....[84]....
        /*0e08*/ 	.word	0x000128b0
        /*0e0c*/ 	.word	0x00000019
        /*0e10*/ 	.word	0x00038860
        /*0e14*/ 	.short	0x010a
        /*0e16*/ 	.byte	0x3f
	.zero		1


	//   ....[85]....
        /*0e18*/ 	.word	0x00012900
        /*0e1c*/ 	.word	0x00000003
        /*0e20*/ 	.word	0x00038880
        /*0e24*/ 	.short	0x010a
        /*0e26*/ 	.byte	0x3f
	.zero		1


	//----- nvinfo : EIATTR_NUM_MBARRIERS
	.align		4
.L_342:
        /*0e28*/ 	.byte	0x03, 0x38
        /*0e2a*/ 	.short	0x0016


	//----- nvinfo : EIATTR_EXIT_INSTR_OFFSETS
	.align		4
        /*0e2c*/ 	.byte	0x04, 0x1c
        /*0e2e*/ 	.short	(.L_344 - .L_343)


	//   ....[0]....
.L_343:
        /*0e30*/ 	.word	0x00000970


	//   ....[1]....
        /*0e34*/ 	.word	0x00009ec0


	//   ....[2]....
        /*0e38*/ 	.word	0x0000ef20


	//   ....[3]....
        /*0e3c*/ 	.word	0x0000f1d0


	//----- nvinfo : EIATTR_MAX_THREADS
	.align		4
.L_344:
        /*0e40*/ 	.byte	0x04, 0x05
        /*0e42*/ 	.short	(.L_346 - .L_345)
.L_345:
        /*0e44*/ 	.word	0x00000180
        /*0e48*/ 	.word	0x00000001
        /*0e4c*/ 	.word	0x00000001


	//----- nvinfo : EIATTR_CRS_STACK_SIZE
	.align		4
.L_346:
        /*0e50*/ 	.byte	0x04, 0x1e
        /*0e52*/ 	.short	(.L_348 - .L_347)
.L_347:
        /*0e54*/ 	.word	0x00000000


	//----- nvinfo : EIATTR_CBANK_PARAM_SIZE
	.align		4
.L_348:
        /*0e58*/ 	.byte	0x03, 0x19
        /*0e5a*/ 	.short	0x0a70


	//----- nvinfo : EIATTR_PARAM_CBANK
	.align		4
        /*0e5c*/ 	.byte	0x04, 0x0a
        /*0e5e*/ 	.short	(.L_350 - .L_349)
	.align		4
.L_349:
        /*0e60*/ 	.word	index@(.nv.constant0._ZN7cutlass13device_kernelIN5flash11enable_sm90INS1_16FlashAttnFwdSm90INS1_25CollectiveMainloopFwdSm90ILi2EN4cute5tupleIJNS5_1CILi1EEES8_S8_EEENS6_IJNS7_ILi128EEESA_NS7_ILi256EEEEEELi256ENS_12float_e4m3_tEfNS_4arch4Sm90ELb0ELb0ELb1ELb0ELb1ELb0ELb0ELb1ELb0ELb1ELb0ELb0EEENS1_21CollectiveEpilogueFwdINS6_IJSA_SB_SA_EEES9_NS_10bfloat16_tESF_Li256ELb0ELb1ELb0ELb1EEENS1_29StaticPersistentTileSchedulerILb0EEEEEEEEEvNT_6ParamsE)
        /*0e64*/ 	.short	0x0210
        /*0e66*/ 	.short	0x0a70


	//----- nvinfo : EIATTR_SW_WAR
	.align		4
.L_350:
        /*0e68*/ 	.byte	0x04, 0x36
        /*0e6a*/ 	.short	(.L_352 - .L_351)
.L_351:
        /*0e6c*/ 	.word	0x00000008
.L_352:


//--------------------- .nv.info._ZN7cutlass13device_kernelIN5flash11enable_sm90INS1_16FlashAttnFwdSm90INS1_25CollectiveMainloopFwdSm90ILi2EN4cute5tupleIJNS5_1CILi1EEES8_S8_EEENS6_IJNS7_ILi128EEESA_NS7_ILi256EEEEEELi256ENS_12float_e4m3_tEfNS_4arch4Sm90ELb0ELb0ELb1ELb1ELb1ELb0ELb0ELb1ELb0ELb1ELb0ELb0EEENS1_21CollectiveEpilogueFwdINS6_IJSA_SB_SA_EEES9_NS_10bfloat16_tESF_Li256ELb1ELb1ELb0ELb1EEENS1_36VarlenDynamicPersistentTileSchedulerILi128ELi128ELi256ELi128ELb0ELb1ELb1ELb0ELb1ELb1EEEEEEEEEvNT_6ParamsE --------------------------
	.section	.nv.info._ZN7cutlass13device_kernelIN5flash11enable_sm90INS1_16FlashAttnFwdSm90INS1_25CollectiveMainloopFwdSm90ILi2EN4cute5tupleIJNS5_1CILi1EEES8_S8_EEENS6_IJNS7_ILi128EEESA_NS7_ILi256EEEEEELi256ENS_12float_e4m3_tEfNS_4arch4Sm90ELb0ELb0ELb1ELb1ELb1ELb0ELb0ELb1ELb0ELb1ELb0ELb0EEENS1_21CollectiveEpilogueFwdINS6_IJSA_SB_SA_EEES9_NS_10bfloat16_tESF_Li256ELb1ELb1ELb0ELb1EEENS1_36VarlenDynamicPersistentTileSchedulerILi128ELi128ELi256ELi128ELb0ELb1ELb1ELb0ELb1ELb1EEEEEEEEEvNT_6ParamsE,"",@"SHT_CUDA_INFO"
	.sectionflags	@""
	.align	4


	//----- nvinfo : EIATTR_CUDA_API_VERSION
	.align		4
        /*0000*/ 	.byte	0x04, 0x37
        /*0002*/ 	.short	(.L_354 - .L_353)
.L_353:
        /*0004*/ 	.word	0x00000082


	//----- nvinfo : EIATTR_KPARAM_INFO
	.align		4
.L_354:
        /*0008*/ 	.byte	0x04, 0x17
        /*000a*/ 	.short	(.L_356 - .L_355)
.L_355:
        /*000c*/ 	.word	0x00000000
        /*0010*/ 	.short	0x0000
        /*0012*/ 	.short	0x0070
        /*0014*/ 	.byte	0x00, 0xf0, 0x01, 0x2a


	//----- nvinfo : EIATTR_SPARSE_MMA_MASK
	.align		4
.L_356:
        /*0018*/ 	.byte	0x03, 0x50
        /*001a*/ 	.short	0x0000


	//----- nvinfo : EIATTR_MAXREG_COUNT
	.align		4
        /*001c*/ 	.byte	0x03, 0x1b
        /*001e*/ 	.short	0x00a8


	//----- nvinfo : EIATTR_NUM_BARRIERS
	.align		4
        /*0020*/ 	.byte	0x02, 0x4c
        /*0022*/ 	.byte	0x10
	.zero		1


	//----- nvinfo : EIATTR_EXTERNS
	.align		4
        /*0024*/ 	.byte	0x04, 0x0f
        /*0026*/ 	.short	(.L_358 - .L_357)


	//   ....[0]....
	.align		4
.L_357:
        /*0028*/ 	.word	index@(__assertfail)


	//----- nvinfo : EIATTR_ANNOTATIONS
	.align		4
.L_358:
        /*002c*/ 	.byte	0x04, 0x55
        /*002e*/ 	.short	(.L_360 - .L_359)


	//   ....[0]....
.L_359:
        /*0030*/ 	.word	0x00000001
        /*0034*/ 	.byte	0xa0, 0xbe, 0x00, 0x00, 0x01, 0x00, 0x00, 0x00, 0x40, 0xbf, 0x00, 0x00, 0x01, 0x00, 0x00, 0x00
        /*0044*/ 	.byte	0x60, 0xc1, 0x00, 0x00, 0x01, 0x00, 0x00, 0x00, 0x90, 0xc1, 0x00, 0x00, 0x01, 0x00, 0x00, 0x00
        /*0054*/ 	.byte	0x90, 0xd1, 0x00, 0x00, 0x01, 0x00, 0x00, 0x00, 0xe0, 0xd9, 0x00, 0x00, 0x01, 0x00, 0x00, 0x00
        /*0064*/ 	.byte	0x00, 0xe4, 0x00, 0x00, 0x01, 0x00, 0x00, 0x00, 0x40, 0xed, 0x00, 0x00, 0x01, 0x00, 0x00, 0x00
        /*0074*/ 	.byte	0x60, 0xed, 0x00, 0x00, 0x01, 0x00, 0x00, 0x00, 0x30, 0xfe, 0x00, 0x00, 0x01, 0x00, 0x00, 0x00
        /*0084*/ 	.byte	0xc0, 0x09, 0x01, 0x00, 0x01, 0x00, 0x00, 0x00, 0xa0, 0x1c, 0x01, 0x00, 0x01, 0x00, 0x00, 0x00
        /*0094*/ 	.byte	0x70, 0x23, 0x01, 0x00, 0x01, 0x00, 0x00, 0x00, 0x20, 0x2f, 0x01, 0x00


	//----- nvinfo : EIATTR_MERCURY_ISA_VERSION
	.align		4
.L_360:
        /*00a0*/ 	.byte	0x03, 0x5f
        /*00a2*/ 	.short	0x0101


	//----- nvinfo : EIATTR_UNUSED_LOAD_BYTE_OFFSET
	.align		4
        /*00a4*/ 	.byte	0x04, 0x44
        /*00a6*/ 	.short	(.L_362 - .L_361)


	//   ....[0]....
.L_361:
        /*00a8*/ 	.word	0x00000980
        /*00ac*/ 	.word	0x0000fff0


	//   ....[1]....
        /*00b0*/ 	.word	0x00007b30
        /*00b4*/ 	.word	0x0000fff0


	//----- nvinfo : EIATTR_INT_WARP_WIDE_INSTR_OFFSETS
	.align		4
.L_362:
        /*00b8*/ 	.byte	0x04, 0x31
        /*00ba*/ 	.short	(.L_364 - .L_363)


	//   ....[0]....
.L_363:
        /*00bc*/ 	.word	0x000000c0


	//   ....[1]....
        /*00c0*/ 	.word	0x000000d0


	//   ....[2]....
        /*00c4*/ 	.word	0x00000170


	//   ....[3]....
        /*00c8*/ 	.word	0x0000c780


	//   ....[4]....
        /*00cc*/ 	.word	0x0000c810


	//   ....[5]....
        /*00d0*/ 	.word	0x00010800


	//   ....[6]....
        /*00d4*/ 	.word	0x00010890


	//----- nvinfo : EIATTR_COOP_GROUP_MASK_REGIDS
	.align		4
.L_364:
        /*00d8*/ 	.byte	0x04, 0x29
        /*00da*/ 	.short	(.L_366 - .L_365)


	//   ....[0]....
.L_365:
        /*00dc*/ 	.word	0xffffffff


	//   ....[1]....
        /*00e0*/ 	.word	0xffffffff


	//   ....[2]....
        /*00e4*/ 	.word	0xffffffff


	//   ....[3]....
        /*00e8*/ 	.word	0xffffffff


	//   ....[4]....
        /*00ec*/ 	.word	0xffffffff


	//   ....[5]....
        /*00f0*/ 	.word	0xffffffff


	//   ....[6]....
        /*00f4*/ 	.word	0xffffffff


	//   ....[7]....
        /*00f8*/ 	.word	0xffffffff


	//   ....[8]....
        /*00fc*/ 	.word	0xffffffff


	//   ....[9]....
        /*0100*/ 	.word	0xffffffff


	//   ....[10]....
        /*0104*/ 	.word	0xffffffff


	//   ....[11]....
        /*0108*/ 	.word	0xffffffff


	//   ....[12]....
        /*010c*/ 	.word	0xffffffff


	//   ....[13]....
        /*0110*/ 	.word	0xffffffff


	//   ....[14]....
        /*0114*/ 	.word	0xffffffff


	//   ....[15]....
        /*0118*/ 	.word	0xffffffff


	//   ....[16]....
        /*011c*/ 	.word	0xffffffff


	//   ....[17]....
        /*0120*/ 	.word	0xffffffff


	//   ....[18]....
        /*0124*/ 	.word	0xffffffff


	//   ....[19]....
        /*0128*/ 	.word	0xffffffff


	//   ....[20]....
        /*012c*/ 	.word	0xffffffff


	//   ....[21]....
        /*0130*/ 	.word	0xffffffff


	//   ....[22]....
        /*0134*/ 	.word	0xffffffff


	//   ....[23]....
        /*0138*/ 	.word	0xffffffff


	//   ....[24]....
        /*013c*/ 	.word	0xffffffff


	//   ....[25]....
        /*0140*/ 	.word	0xffffffff


	//   ....[26]....
        /*0144*/ 	.word	0xffffffff


	//   ....[27]....
        /*0148*/ 	.word	0xffffffff


	//   ....[28]....
        /*014c*/ 	.word	0xffffffff


	//   ....[29]....
        /*0150*/ 	.word	0xffffffff


	//   ....[30]....
        /*0154*/ 	.word	0xffffffff


	//   ....[31]....
        /*0158*/ 	.word	0xffffffff


	//   ....[32]....
        /*015c*/ 	.word	0xffffffff


	//   ....[33]....
        /*0160*/ 	.word	0xffffffff


	//   ....[34]....
        /*0164*/ 	.word	0xffffffff


	//   ....[35]....
        /*0168*/ 	.word	0xffffffff


	//   ....[36]....
        /*016c*/ 	.word	0xffffffff


	//   ....[37]....
        /*0170*/ 	.word	0xffffffff


	//   ....[38]....
        /*0174*/ 	.word	0xffffffff


	//   ....[39]....
        /*0178*/ 	.word	0xffffffff


	//   ....[40]....
        /*017c*/ 	.word	0xffffffff


	//   ....[41]....
        /*0180*/ 	.word	0xffffffff


	//   ....[42]....
        /*0184*/ 	.word	0xffffffff


	//   ....[43]....
        /*0188*/ 	.word	0xffffffff


	//   ....[44]....
        /*018c*/ 	.word	0xffffffff


	//   ....[45]....
        /*0190*/ 	.word	0xffffffff


	//   ....[46]....
        /*0194*/ 	.word	0xffffffff


	//   ....[47]....
        /*0198*/ 	.word	0xffffffff


	//   ....[48]....
        /*019c*/ 	.word	0xffffffff


	//   ....[49]....
        /*01a0*/ 	.word	0xffffffff


	//   ....[50]....
        /*01a4*/ 	.word	0xffffffff


	//   ....[51]....
        /*01a8*/ 	.word	0xffffffff


	//   ....[52]....
        /*01ac*/ 	.word	0xffffffff


	//   ....[53]....
        /*01b0*/ 	.word	0xffffffff


	//   ....[54]....
        /*01b4*/ 	.word	0xffffffff


	//   ....[55]....
        /*01b8*/ 	.word	0xffffffff


	//   ....[56]....
        /*01bc*/ 	.word	0xffffffff


	//   ....[57]....
        /*01c0*/ 	.word	0xffffffff


	//   ....[58]....
        /*01c4*/ 	.word	0xffffffff


	//   ....[59]....
        /*01c8*/ 	.word	0xffffffff


	//   ....[60]....
        /*01cc*/ 	.word	0xffffffff


	//   ....[61]....
        /*01d0*/ 	.word	0xffffffff


	//   ....[62]....
        /*01d4*/ 	.word	0xffffffff


	//   ....[63]....
        /*01d8*/ 	.word	0xffffffff


	//   ....[64]....
        /*01dc*/ 	.word	0xffffffff


	//   ....[65]....
        /*01e0*/ 	.word	0xffffffff


	//   ....[66]....
        /*01e4*/ 	.word	0xffffffff


	//   ....[67]....
        /*01e8*/ 	.word	0xffffffff


	//   ....[68]....
        /*01ec*/ 	.word	0xffffffff


	//   ....[69]....
        /*01f0*/ 	.word	0xffffffff


	//   ....[70]....
        /*01f4*/ 	.word	0xffffffff


	//   ....[71]....
        /*01f8*/ 	.word	0xffffffff


	//   ....[72]....
        /*01fc*/ 	.word	0xffffffff


	//   ....[73]....
        /*0200*/ 	.word	0xffffffff


	//   ....[74]....
        /*0204*/ 	.word	0xffffffff


	//   ....[75]....
        /*0208*/ 	.word	0xffffffff


	//   ....[76]....
        /*020c*/ 	.word	0xffffffff


	//   ....[77]....
        /*0210*/ 	.word	0xffffffff


	//   ....[78]....
        /*0214*/ 	.word	0xffffffff


	//   ....[79]....
        /*0218*/ 	.word	0xffffffff


	//   ....[80]....
        /*021c*/ 	.word	0xffffffff


	//   ....[81]....
        /*0220*/ 	.word	0xffffffff


	//   ....[82]....
        /*0224*/ 	.word	0xffffffff


	//   ....[83]....
        /*0228*/ 	.word	0xffffffff


	//   ....[84]....
        /*022c*/ 	.word	0xffffffff


	//   ....[85]....
        /*0230*/ 	.word	0xffffffff


	//   ....[86]....
        /*0234*/ 	.word	0xffffffff


	//   ....[87]....
        /*0238*/ 	.word	0xffffffff


	//   ....[88]....
        /*023c*/ 	.word	0xffffffff


	//   ....[89]....
        /*0240*/ 	.word	0xffffffff


	//   ....[90]....
        /*0244*/ 	.word	0xffffffff


	//   ....[91]....
        /*0248*/ 	.word	0xffffffff


	//   ....[92]....
        /*024c*/ 	.word	0xffffffff


	//   ....[93]....
        /*0250*/ 	.word	0xffffffff


	//   ....[94]....
        /*0254*/ 	.word	0xffffffff


	//   ....[95]....
        /*0258*/ 	.word	0xffffffff


	//   ....[96]....
        /*025c*/ 	.word	0xffffffff


	//   ....[97]....
        /*0260*/ 	.word	0xffffffff


	//   ....[98]....
        /*0264*/ 	.word	0xffffffff


	//   ....[99]....
        /*0268*/ 	.word	0xffffffff


	//   ....[100]....
        /*026c*/ 	.word	0xffffffff


	//   ....[101]....
        /*0270*/ 	.word	0xffffffff


	//   ....[102]....
        /*0274*/ 	.word	0xffffffff


	//   ....[103]....
        /*0278*/ 	.word	0xffffffff


	//   ....[104]....
        /*027c*/ 	.word	0xffffffff


	//   ....[105]....
        /*0280*/ 	.word	0xffffffff


	//   ....[106]....
        /*0284*/ 	.word	0xffffffff


	//   ....[107]....
        /*0288*/ 	.word	0xffffffff


	//   ....[108]....
        /*028c*/ 	.word	0xffffffff


	//   ....[109]....
        /*0290*/ 	.word	0xffffffff


	//   ....[110]....
        /*0294*/ 	.word	0xffffffff


	//   ....[111]....
        /*0298*/ 	.word	0xffffffff


	//   ....[112]....
        /*029c*/ 	.word	0xffffffff


	//   ....[113]....
        /*02a0*/ 	.word	0xffffffff


	//   ....[114]....
        /*02a4*/ 	.word	0xffffffff


	//   ....[115]....
        /*02a8*/ 	.word	0xffffffff


	//   ....[116]....
        /*02ac*/ 	.word	0xffffffff


	//   ....[117]....
        /*02b0*/ 	.word	0xffffffff


	//   ....[118]....
        /*02b4*/ 	.word	0xffffffff


	//   ....[119]....
        /*02b8*/ 	.word	0xffffffff


	//   ....[120]....
        /*02bc*/ 	.word	0xffffffff


	//   ....[121]....
        /*02c0*/ 	.word	0xffffffff


	//   ....[122]....
        /*02c4*/ 	.word	0xffffffff


	//   ....[123]....
        /*02c8*/ 	.word	0xffffffff


	//   ....[124]....
        /*02cc*/ 	.word	0xffffffff


	//   ....[125]....
        /*02d0*/ 	.word	0xffffffff


	//   ....[126]....
        /*02d4*/ 	.word	0xffffffff


	//   ....[127]....
        /*02d8*/ 	.word	0xffffffff


	//   ....[128]....
        /*02dc*/ 	.word	0xffffffff


	//   ....[129]....
        /*02e0*/ 	.word	0xffffffff


	//   ....[130]....
        /*02e4*/ 	.word	0xffffffff


	//   ....[131]....
        /*02e8*/ 	.word	0xffffffff


	//   ....[132]....
        /*02ec*/ 	.word	0xffffffff


	//   ....[133]....
        /*02f0*/ 	.word	0xffffffff


	//   ....[134]....
        /*02f4*/ 	.word	0xffffffff


	//   ....[135]....
        /*02f8*/ 	.word	0xffffffff


	//   ....[136]....
        /*02fc*/ 	.word	0xffffffff


	//   ....[137]....
        /*0300*/ 	.word	0xffffffff


	//   ....[138]....
        /*0304*/ 	.word	0xffffffff


	//   ....[139]....
        /*0308*/ 	.word	0xffffffff


	//   ....[140]....
        /*030c*/ 	.word	0xffffffff


	//   ....[141]....
        /*0310*/ 	.word	0xffffffff


	//   ....[142]....
        /*0314*/ 	.word	0xffffffff


	//   ....[143]....
        /*0318*/ 	.word	0xffffffff


	//   ....[144]....
        /*031c*/ 	.word	0xffffffff


	//   ....[145]....
        /*0320*/ 	.word	0xffffffff


	//   ....[146]....
        /*0324*/ 	.word	0xffffffff


	//   ....[147]....
        /*0328*/ 	.word	0xffffffff


	//   ....[148]....
        /*032c*/ 	.word	0xffffffff


	//   ....[149]....
        /*0330*/ 	.word	0xffffffff


	//   ....[150]....
        /*0334*/ 	.word	0xffffffff


	//   ....[151]....
        /*0338*/ 	.word	0xffffffff


	//   ....[152]....
        /*033c*/ 	.word	0xffffffff


	//   ....[153]....
        /*0340*/ 	.word	0xffffffff


	//   ....[154]....
        /*0344*/ 	.word	0xffffffff


	//   ....[155]....
        /*0348*/ 	.word	0xffffffff


	//   ....[156]....
        /*034c*/ 	.word	0xffffffff


	//   ....[157]....
        /*0350*/ 	.word	0xffffffff


	//   ....[158]....
        /*0354*/ 	.word	0xffffffff


	//   ....[159]....
        /*0358*/ 	.word	0xffffffff


	//   ....[160]....
        /*035c*/ 	.word	0xffffffff


	//   ....[161]....
        /*0360*/ 	.word	0xffffffff


	//   ....[162]....
        /*0364*/ 	.word	0xffffffff


	//   ....[163]....
        /*0368*/ 	.word	0xffffffff


	//   ....[164]....
        /*036c*/ 	.word	0xffffffff


	//   ....[165]....
        /*0370*/ 	.word	0xffffffff


	//   ....[166]....
        /*0374*/ 	.word	0xffffffff


	//   ....[167]....
        /*0378*/ 	.word	0xffffffff


	//   ....[168]....
        /*037c*/ 	.word	0xffffffff


	//   ....[169]....
        /*0380*/ 	.word	0xffffffff


	//   ....[170]....
        /*0384*/ 	.word	0xffffffff


	//   ....[171]....
        /*0388*/ 	.word	0xffffffff


	//   ....[172]....
        /*038c*/ 	.word	0xffffffff


	//   ....[173]....
        /*0390*/ 	.word	0xffffffff


	//   ....[174]....
        /*0394*/ 	.word	0xffffffff


	//   ....[175]....
        /*0398*/ 	.word	0xffffffff


	//   ....[176]....
        /*039c*/ 	.word	0xffffffff


	//   ....[177]....
        /*03a0*/ 	.word	0xffffffff


	//   ....[178]....
        /*03a4*/ 	.word	0xffffffff


	//   ....[179]....
        /*03a8*/ 	.word	0xffffffff


	//   ....[180]....
        /*03ac*/ 	.word	0xffffffff


	//   ....[181]....
        /*03b0*/ 	.word	0xffffffff


	//   ....[182]....
        /*03b4*/ 	.word	0xffffffff


	//   ....[183]....
        /*03b8*/ 	.word	0xffffffff


	//   ....[184]....
        /*03bc*/ 	.word	0xffffffff


	//   ....[185]....
        /*03c0*/ 	.word	0xffffffff


	//   ....[186]....
        /*03c4*/ 	.word	0xffffffff


	//   ....[187]....
        /*03c8*/ 	.word	0xffffffff


	//   ....[188]....
        /*03cc*/ 	.word	0xffffffff


	//   ....[189]....
        /*03d0*/ 	.word	0xffffffff


	//   ....[190]....
        /*03d4*/ 	.word	0xffffffff


	//   ....[191]....
        /*03d8*/ 	.word	0xffffffff


	//   ....[192]....
        /*03dc*/ 	.word	0xffffffff


	//   ....[193]....
        /*03e0*/ 	.word	0xffffffff


	//   ....[194]....
        /*03e4*/ 	.word	0xffffffff


	//   ....[195]....
        /*03e8*/ 	.word	0xffffffff


	//   ....[196]....
        /*03ec*/ 	.word	0xffffffff


	//   ....[197]....
        /*03f0*/ 	.word	0xffffffff


	//   ....[198]....
        /*03f4*/ 	.word	0xffffffff


	//   ....[199]....
        /*03f8*/ 	.word	0xffffffff


	//   ....[200]....
        /*03fc*/ 	.word	0xffffffff


	//   ....[201]....
        /*0400*/ 	.word	0xffffffff


	//   ....[202]....
        /*0404*/ 	.word	0xffffffff


	//   ....[203]....
        /*0408*/ 	.word	0xffffffff


	//   ....[204]....
        /*040c*/ 	.word	0xffffffff


	//   ....[205]....
        /*0410*/ 	.word	0xffffffff


	//   ....[206]....
        /*0414*/ 	.word	0xffffffff


	//   ....[207]....
        /*0418*/ 	.word	0xffffffff


	//   ....[208]....
        /*041c*/ 	.word	0xffffffff


	//   ....[209]....
        /*0420*/ 	.word	0xffffffff


	//   ....[210]....
        /*0424*/ 	.word	0xffffffff


	//   ....[211]....
        /*0428*/ 	.word	0xffffffff


	//   ....[212]....
        /*042c*/ 	.word	0xffffffff


	//   ....[213]....
        /*0430*/ 	.word	0xffffffff


	//   ....[214]....
        /*0434*/ 	.word	0xffffffff


	//   ....[215]....
        /*0438*/ 	.word	0xffffffff


	//   ....[216]....
        /*043c*/ 	.word	0xffffffff


	//   ....[217]....
        /*0440*/ 	.word	0x0500000f


	//   ....[218]....
        /*0444*/ 	.word	0x0500000f


	//   ....[219]....
        /*0448*/ 	.word	0x0500000f


	//   ....[220]....
        /*044c*/ 	.word	0x0500000f


	//   ....[221]....
        /*0450*/ 	.word	0x0500000f


	//   ....[222]....
        /*0454*/ 	.word	0x0500000f


	//   ....[223]....
        /*0458*/ 	.word	0x0500000f


	//   ....[224]....
        /*045c*/ 	.word	0x0500000f


	//   ....[225]....
        /*0460*/ 	.word	0x0500000f


	//   ....[226]....
        /*0464*/ 	.word	0x0500000f


	//   ....[227]....
        /*0468*/ 	.word	0x0500000f


	//   ....[228]....
        /*046c*/ 	.word	0x0500000f


	//   ....[229]....
        /*0470*/ 	.word	0x0500000f


	//   ....[230]....
        /*0474*/ 	.word	0x0500000f


	//   ....[231]....
        /*0478*/ 	.word	0x0500000f


	//   ....[232]....
        /*047c*/ 	.word	0x0500000f


	//   ....[233]....
        /*0480*/ 	.word	0x0500000f


	//   ....[234]....
        /*0484*/ 	.word	0x0500000f


	//   ....[235]....
        /*0488*/ 	.word	0x0500000f


	//   ....[236]....
        /*048c*/ 	.word	0x0500000f


	//   ....[237]....
        /*0490*/ 	.word	0x0500000f


	//   ....[238]....
        /*0494*/ 	.word	0x0500000f


	//   ....[239]....
        /*0498*/ 	.word	0x0500000f


	//   ....[240]....
        /*049c*/ 	.word	0x0500000f


	//   ....[241]....
        /*04a0*/ 	.word	0x0500000f


	//   ....[242]....
        /*04a4*/ 	.word	0x0500000f


	//   ....[243]....
        /*04a8*/ 	.word	0x0500000f


	//   ....[244]....
        /*04ac*/ 	.word	0x0500000f


	//   ....[245]....
        /*04b0*/ 	.word	0x0500000f


	//   ....[246]....
        /*04b4*/ 	.word	0x0500000f


	//   ....[247]....
        /*04b8*/ 	.word	0x0500000f


	//   ....[248]....
        /*04bc*/ 	.word	0x0500000f


	//   ....[249]....
        /*04c0*/ 	.word	0x0500000f


	//   ....[250]....
        /*04c4*/ 	.word	0x0500000f


	//   ....[251]....
        /*04c8*/ 	.word	0x0500000f


	//   ....[252]....
        /*04cc*/ 	.word	0x0500000f


	//   ....[253]....
        /*04d0*/ 	.word	0x0500000f


	//   ....[254]....
        /*04d4*/ 	.word	0x0500000f


	//   ....[255]....
        /*04d8*/ 	.word	0x0500000f


	//   ....[0]....
        /*04dc*/ 	.word	0x0500000f


	//   ....[1]....
        /*04e0*/ 	.word	0x0500000f


	//   ....[2]....
        /*04e4*/ 	.word	0x0500000f


	//   ....[3]....
        /*04e8*/ 	.word	0x0500000f


	//   ....[4]....
        /*04ec*/ 	.word	0x0500000f


	//   ....[5]....
        /*04f0*/ 	.word	0x0500000f


	//   ....[6]....
        /*04f4*/ 	.word	0x0500000f


	//   ....[7]....
        /*04f8*/ 	.word	0x0500000f


	//   ....[8]....
        /*04fc*/ 	.word	0x0500000f


	//   ....[9]....
        /*0500*/ 	.word	0x0500000f


	//   ....[10]....
        /*0504*/ 	.word	0x0500000f


	//   ....[11]....
        /*0508*/ 	.word	0x0500000f


	//   ....[12]....
        /*050c*/ 	.word	0x0500000f


	//   ....[13]....
        /*0510*/ 	.word	0x0500000f


	//   ....[14]....
        /*0514*/ 	.word	0x0500000f


	//   ....[15]....
        /*0518*/ 	.word	0x0500000f


	//   ....[16]....
        /*051c*/ 	.word	0x0500000f


	//   ....[17]....
        /*0520*/ 	.word	0x0500000f


	//   ....[18]....
        /*0524*/ 	.word	0x0500000f


	//   ....[19]....
        /*0528*/ 	.word	0x0500000f


	//   ....[20]....
        /*052c*/ 	.word	0x0500000f


	//   ....[21]....
        /*0530*/ 	.word	0x0500000f


	//   ....[22]....
        /*0534*/ 	.word	0x0500000f


	//   ....[23]....
        /*0538*/ 	.word	0x0500000f


	//   ....[24]....
        /*053c*/ 	.word	0x0500000f


	//   ....[25]....
        /*0540*/ 	.word	0x0500000f


	//   ....[26]....
        /*0544*/ 	.word	0x0500000f


	//   ....[27]....
        /*0548*/ 	.word	0x0500000f


	//   ....[28]....
        /*054c*/ 	.word	0x0500000f


	//   ....[29]....
        /*0550*/ 	.word	0x0500000f


	//   ....[30]....
        /*0554*/ 	.word	0x0500000f


	//   ....[31]....
        /*0558*/ 	.word	0x0500000f


	//   ....[32]....
        /*055c*/ 	.word	0x0500000f


	//   ....[33]....
        /*0560*/ 	.word	0x0500000f


	//   ....[34]....
        /*0564*/ 	.word	0x0500000f


	//   ....[35]....
        /*0568*/ 	.word	0x0500000f


	//   ....[36]....
        /*056c*/ 	.word	0x0500000f


	//   ....[37]....
        /*0570*/ 	.word	0x0500000f


	//   ....[38]....
        /*0574*/ 	.word	0x0500000f


	//   ....[39]....
        /*0578*/ 	.word	0x0500000f


	//   ....[40]....
        /*057c*/ 	.word	0x0500000f


	//   ....[41]....
        /*0580*/ 	.word	0x0500000f


	//   ....[42]....
        /*0584*/ 	.word	0x0500000f


	//----- nvinfo : EIATTR_COOP_GROUP_INSTR_OFFSETS
	.align		4
.L_366:
        /*0588*/ 	.byte	0x04, 0x28
        /*058a*/ 	.short	(.L_368 - .L_367)


	//   ....[0]....
.L_367:
        /*058c*/ 	.word	0x00000080


	//   ....[1]....
        /*0590*/ 	.word	0x00000090


	//   ....[2]....
        /*0594*/ 	.word	0x000002d0


	//   ....[3]....
        /*0598*/ 	.word	0x00000430


	//   ....[4]....
        /*059c*/ 	.word	0x00000550


	//   ....[5]....
        /*05a0*/ 	.word	0x000006b0


	//   ....[6]....
        /*05a4*/ 	.word	0x00001580


	//   ....[7]....
        /*05a8*/ 	.word	0x00003010


	//   ....[8]....
        /*05ac*/ 	.word	0x00003090


	//   ....[9]....
        /*05b0*/ 	.word	0x000035b0


	//   ....[10]....
        /*05b4*/ 	.word	0x00003620


	//   ....[11]....
        /*05b8*/ 	.word	0x00005120


	//   ....[12]....
        /*05bc*/ 	.word	0x000051a0


	//   ....[13]....
        /*05c0*/ 	.word	0x00005770


	//   ....[14]....
        /*05c4*/ 	.word	0x00005840


	//   ....[15]....
        /*05c8*/ 	.word	0x000070a0


	//   ....[16]....
        /*05cc*/ 	.word	0x000070d0


	//   ....[17]....
        /*05d0*/ 	.word	0x00007140


	//   ....[18]....
        /*05d4*/ 	.word	0x00007160


	//   ....[19]....
        /*05d8*/ 	.word	0x000086c0


	//   ....[20]....
        /*05dc*/ 	.word	0x000086f0


	//   ....[21]....
        /*05e0*/ 	.word	0x00008720


	//   ....[22]....
        /*05e4*/ 	.word	0x00008750


	//   ....[23]....
        /*05e8*/ 	.word	0x00008780


	//   ....[24]....
        /*05ec*/ 	.word	0x000087c0


	//   ....[25]....
        /*05f0*/ 	.word	0x000087f0


	//   ....[26]....
        /*05f4*/ 	.word	0x00008820


	//   ....[27]....
        /*05f8*/ 	.word	0x00008850


	//   ....[28]....
        /*05fc*/ 	.word	0x00008880


	//   ....[29]....
        /*0600*/ 	.word	0x000088b0


	//   ....[30]....
        /*0604*/ 	.word	0x000088e0


	//   ....[31]....
        /*0608*/ 	.word	0x00008910


	//   ....[32]....
        /*060c*/ 	.word	0x00008940


	//   ....[33]....
        /*0610*/ 	.word	0x00008970


	//   ....[34]....
        /*0614*/ 	.word	0x000089a0


	//   ....[35]....
        /*0618*/ 	.word	0x000089d0


	//   ....[36]....
        /*061c*/ 	.word	0x00008a00


	//   ....[37]....
        /*0620*/ 	.word	0x00008a30


	//   ....[38]....
        /*0624*/ 	.word	0x00008a60


	//   ....[39]....
        /*0628*/ 	.word	0x00008a90


	//   ....[40]....
        /*062c*/ 	.word	0x00008ac0


	//   ....[41]....
        /*0630*/ 	.word	0x00008af0


	//   ....[42]....
        /*0634*/ 	.word	0x00008b20


	//   ....[43]....
        /*0638*/ 	.word	0x00008b50


	//   ....[44]....
        /*063c*/ 	.word	0x00008b80


	//   ....[45]....
        /*0640*/ 	.word	0x00008bb0


	//   ....[46]....
        /*0644*/ 	.word	0x00008be0


	//   ....[47]....
        /*0648*/ 	.word	0x00008c10


	//   ....[48]....
        /*064c*/ 	.word	0x00008c40


	//   ....[49]....
        /*0650*/ 	.word	0x00008c70


	//   ....[50]....
        /*0654*/ 	.word	0x00008ca0


	//   ....[51]....
        /*0658*/ 	.word	0x00008cd0


	//   ....[52]....
        /*065c*/ 	.word	0x00008d00


	//   ....[53]....
        /*0660*/ 	.word	0x00008d30


	//   ....[54]....
        /*0664*/ 	.word	0x00008d60


	//   ....[55]....
        /*0668*/ 	.word	0x00008df0


	//   ....[56]....
        /*066c*/ 	.word	0x00008e00


	//   ....[57]....
        /*0670*/ 	.word	0x00008e10


	//   ....[58]....
        /*0674*/ 	.word	0x00008e30


	//   ....[59]....
        /*0678*/ 	.word	0x00008e40


	//   ....[60]....
        /*067c*/ 	.word	0x00008e60


	//   ....[61]....
        /*0680*/ 	.word	0x00008e70


	//   ....[62]....
        /*0684*/ 	.word	0x00008e80


	//   ....[63]....
        /*0688*/ 	.word	0x00008e90


	//   ....[64]....
        /*068c*/ 	.word	0x00008eb0


	//   ....[65]....
        /*0690*/ 	.word	0x00008ee0


	//   ....[66]....
        /*0694*/ 	.word	0x00008f00


	//   ....[67]....
        /*0698*/ 	.word	0x00008f10


	//   ....[68]....
        /*069c*/ 	.word	0x00008f20


	//   ....[69]....
        /*06a0*/ 	.word	0x00008f30


	//   ....[70]....
        /*06a4*/ 	.word	0x00008f40


	//   ....[71]....
        /*06a8*/ 	.word	0x00008f50


	//   ....[72]....
        /*06ac*/ 	.word	0x00008f60


	//   ....[73]....
        /*06b0*/ 	.word	0x00008f70


	//   ....[74]....
        /*06b4*/ 	.word	0x00008f80


	//   ....[75]....
        /*06b8*/ 	.word	0x00008f90


	//   ....[76]....
        /*06bc*/ 	.word	0x00008fb0


	//   ....[77]....
        /*06c0*/ 	.word	0x00008fd0


	//   ....[78]....
        /*06c4*/ 	.word	0x00008fe0


	//   ....[79]....
        /*06c8*/ 	.word	0x00008ff0


	//   ....[80]....
        /*06cc*/ 	.word	0x00009010


	//   ....[81]....
        /*06d0*/ 	.word	0x00009040


	//   ....[82]....
        /*06d4*/ 	.word	0x00009070


	//   ....[83]....
        /*06d8*/ 	.word	0x000098e0


	//   ....[84]....
        /*06dc*/ 	.word	0x00009920


	//   ....[85]....
        /*06e0*/ 	.word	0x000099c0


	//   ....[86]....
        /*06e4*/ 	.word	0x000099f0


	//   ....[87]....
        /*06e8*/ 	.word	0x0000a1e0


	//   ....[88]....
        /*06ec*/ 	.word	0x0000a200


	//   ....[89]....
        /*06f0*/ 	.word	0x0000a350


	//   ....[90]....
        /*06f4*/ 	.word	0x0000a370


	//   ....[91]....
        /*06f8*/ 	.word	0x0000a4b0


	//   ....[92]....
        /*06fc*/ 	.word	0x0000a4d0


	//   ....[93]....
        /*0700*/ 	.word	0x0000a620


	//   ....[94]....
        /*0704*/ 	.word	0x0000a640


	//   ....[95]....
        /*0708*/ 	.word	0x0000af90


	//   ....[96]....
        /*070c*/ 	.word	0x0000afc0


	//   ....[97]....
        /*0710*/ 	.word	0x0000b110


	//   ....[98]....
        /*0714*/ 	.word	0x0000b130


	//   ....[99]....
        /*0718*/ 	.word	0x0000b270


	//   ....[100]....
        /*071c*/ 	.word	0x0000b290


	//   ....[101]....
        /*0720*/ 	.word	0x0000b3e0


	//   ....[102]....
        /*0724*/ 	.word	0x0000b400


	//   ....[103]....
        /*0728*/ 	.word	0x0000b5c0


	//   ....[104]....
        /*072c*/ 	.word	0x0000b770


	//   ....[105]....
        /*0730*/ 	.word	0x0000b7a0


	//   ....[106]....
        /*0734*/ 	.word	0x0000b7d0


	//   ....[107]....
        /*0738*/ 	.word	0x0000b800


	//   ....[108]....
        /*073c*/ 	.word	0x0000b830


	//   ....[109]....
        /*0740*/ 	.word	0x0000b870


	//   ....[110]....
        /*0744*/ 	.word	0x0000b9c0


	//   ....[111]....
        /*0748*/ 	.word	0x0000b9f0


	//   ....[112]....
        /*074c*/ 	.word	0x0000ba20


	//   ....[113]....
        /*0750*/ 	.word	0x0000ba50


	//   ....[114]....
        /*0754*/ 	.word	0x0000ba80


	//   ....[115]....
        /*0758*/ 	.word	0x0000bac0


	//   ....[116]....
        /*075c*/ 	.word	0x0000bb40


	//   ....[117]....
        /*0760*/ 	.word	0x0000bb80


	//   ....[118]....
        /*0764*/ 	.word	0x0000bc10


	//   ....[119]....
        /*0768*/ 	.word	0x0000d390


	//   ....[120]....
        /*076c*/ 	.word	0x0000d3d0


	//   ....[121]....
        /*0770*/ 	.word	0x0000d4e0


	//   ....[122]....
        /*0774*/ 	.word	0x0000d4f0


	//   ....[123]....
        /*0778*/ 	.word	0x0000d560


	//   ....[124]....
        /*077c*/ 	.word	0x0000d570


	//   ....[125]....
        /*0780*/ 	.word	0x0000d5e0


	//   ....[126]....
        /*0784*/ 	.word	0x0000d5f0


	//   ....[127]....
        /*0788*/ 	.word	0x0000d660


	//   ....[128]....
        /*078c*/ 	.word	0x0000d670


	//   ....[129]....
        /*0790*/ 	.word	0x0000d6e0


	//   ....[130]....
        /*0794*/ 	.word	0x0000d6f0


	//   ....[131]....
        /*0798*/ 	.word	0x0000d760


	//   ....[132]....
        /*079c*/ 	.word	0x0000d770


	//   ....[133]....
        /*07a0*/ 	.word	0x0000d780


	//   ....[134]....
        /*07a4*/ 	.word	0x0000d800


	//   ....[135]....
        /*07a8*/ 	.word	0x0000db90


	//   ....[136]....
        /*07ac*/ 	.word	0x0000dbc0


	//   ....[137]....
        /*07b0*/ 	.word	0x0000dbe0


	//   ....[138]....
        /*07b4*/ 	.word	0x0000dce0


	//   ....[139]....
        /*07b8*/ 	.word	0x0000dcf0


	//   ....[140]....
        /*07bc*/ 	.word	0x0000dd80


	//   ....[141]....
        /*07c0*/ 	.word	0x0000dd90


	//   ....[142]....
        /*07c4*/ 	.word	0x0000de20


	//   ....[143]....
        /*07c8*/ 	.word	0x0000de30


	//   ....[144]....
        /*07cc*/ 	.word	0x0000deb0


	//   ....[145]....
        /*07d0*/ 	.word	0x0000dec0


	//   ....[146]....
        /*07d4*/ 	.word	0x0000df40


	//   ....[147]....
        /*07d8*/ 	.word	0x0000df50


	//   ....[148]....
        /*07dc*/ 	.word	0x0000dfd0


	//   ....[149]....
        /*07e0*/ 	.word	0x0000dfe0


	//   ....[150]....
        /*07e4*/ 	.word	0x0000dff0


	//   ....[151]....
        /*07e8*/ 	.word	0x0000e780


	//   ....[152]....
        /*07ec*/ 	.word	0x0000e7b0


	//   ....[153]....
        /*07f0*/ 	.word	0x0000e7e0


	//   ....[154]....
        /*07f4*/ 	.word	0x0000e860


	//   ....[155]....
        /*07f8*/ 	.word	0x0000e8b0


	//   ....[156]....
        /*07fc*/ 	.word	0x0000e900


	//   ....[157]....
        /*0800*/ 	.word	0x0000e950


	//   ....[158]....
        /*0804*/ 	.word	0x0000e9a0


	//   ....[159]....
        /*0808*/ 	.word	0x0000e9f0


	//   ....[160]....
        /*080c*/ 	.word	0x0000ea40


	//   ....[161]....
        /*0810*/ 	.word	0x0000ea90


	//   ....[162]....
        /*0814*/ 	.word	0x0000eae0


	//   ....[163]....
        /*0818*/ 	.word	0x0000eb30


	//   ....[164]....
        /*081c*/ 	.word	0x0000eb70


	//   ....[165]....
        /*0820*/ 	.word	0x0000eb90


	//   ....[166]....
        /*0824*/ 	.word	0x0000ebd0


	//   ....[167]....
        /*0828*/ 	.word	0x0000f2e0


	//   ....[168]....
        /*082c*/ 	.word	0x0000f300


	//   ....[169]....
        /*0830*/ 	.word	0x0000f360


	//   ....[170]....
        /*0834*/ 	.word	0x0000f370


	//   ....[171]....
        /*0838*/ 	.word	0x0000f3c0


	//   ....[172]....
        /*083c*/ 	.word	0x0000f3d0


	//   ....[173]....
        /*0840*/ 	.word	0x0000f420


	//   ....[174]....
        /*0844*/ 	.word	0x0000f430


	//   ....[175]....
        /*0848*/ 	.word	0x0000f480


	//   ....[176]....
        /*084c*/ 	.word	0x0000f490


	//   ....[177]....
        /*0850*/ 	.word	0x0000f4e0


	//   ....[178]....
        /*0854*/ 	.word	0x0000f4f0


	//   ....[179]....
        /*0858*/ 	.word	0x0000f540


	//   ....[180]....
        /*085c*/ 	.word	0x0000f550


	//   ....[181]....
        /*0860*/ 	.word	0x0000f560


	//   ....[182]....
        /*0864*/ 	.word	0x0000f5b0


	//   ....[183]....
        /*0868*/ 	.word	0x0000f8e0


	//   ....[184]....
        /*086c*/ 	.word	0x0000f8f0


	//   ....[185]....
        /*0870*/ 	.word	0x0000f950


	//   ....[186]....
        /*0874*/ 	.word	0x0000f960


	//   ....[187]....
        /*0878*/ 	.word	0x0000f9b0


	//   ....[188]....
        /*087c*/ 	.word	0x0000f9c0


	//   ....[189]....
        /*0880*/ 	.word	0x0000fa10


	//   ....[190]....
        /*0884*/ 	.word	0x0000fa20


	//   ....[191]....
        /*0888*/ 	.word	0x0000fa70


	//   ....[192]....
        /*088c*/ 	.word	0x0000fa80


	//   ....[193]....
        /*0890*/ 	.word	0x0000fad0


	//   ....[194]....
        /*0894*/ 	.word	0x0000fae0


	//   ....[195]....
        /*0898*/ 	.word	0x0000fb30


	//   ....[196]....
        /*089c*/ 	.word	0x0000fb40


	//   ....[197]....
        /*08a0*/ 	.word	0x0000fb50


	//   ....[198]....
        /*08a4*/ 	.word	0x0000fba0


	//   ....[199]....
        /*08a8*/ 	.word	0x00011500


	//   ....[200]....
        /*08ac*/ 	.word	0x00011530


	//   ....[201]....
        /*08b0*/ 	.word	0x00011560


	//   ....[202]....
        /*08b4*/ 	.word	0x00011570


	//   ....[203]....
        /*08b8*/ 	.word	0x000115a0


	//   ....[204]....
        /*08bc*/ 	.word	0x000115b0


	//   ....[205]....
        /*08c0*/ 	.word	0x000115e0


	//   ....[206]....
        /*08c4*/ 	.word	0x00011620


	//   ....[207]....
        /*08c8*/ 	.word	0x00011760


	//   ....[208]....
        /*08cc*/ 	.word	0x00011790


	//   ....[209]....
        /*08d0*/ 	.word	0x000117c0


	//   ....[210]....
        /*08d4*/ 	.word	0x000117f0


	//   ....[211]....
        /*08d8*/ 	.word	0x00011820


	//   ....[212]....
        /*08dc*/ 	.word	0x00011860


	//   ....[213]....
        /*08e0*/ 	.word	0x000118f0


	//   ....[214]....
        /*08e4*/ 	.word	0x00011930


	//   ....[215]....
        /*08e8*/ 	.word	0x000119c0


	//   ....[216]....
        /*08ec*/ 	.word	0x00011dc0


	//   ....[217]....
        /*08f0*/ 	.word	0x00012340


	//   ....[218]....
        /*08f4*/ 	.word	0x00012430


	//   ....[219]....
        /*08f8*/ 	.word	0x00012520


	//   ....[220]....
        /*08fc*/ 	.word	0x00012620


	//   ....[221]....
        /*0900*/ 	.word	0x000126d0


	//   ....[222]....
        /*0904*/ 	.word	0x00012730


	//   ....[223]....
        /*0908*/ 	.word	0x00012810


	//   ....[224]....
        /*090c*/ 	.word	0x00012870


	//   ....[225]....
        /*0910*/ 	.word	0x00012950


	//   ....[226]....
        /*0914*/ 	.word	0x000129b0


	//   ....[227]....
        /*0918*/ 	.word	0x00012a90


	//   ....[228]....
        /*091c*/ 	.word	0x00012af0


	//   ....[229]....
        /*0920*/ 	.word	0x00012bd0


	//   ....[230]....
        /*0924*/ 	.word	0x00012c30


	//   ....[231]....
        /*0928*/ 	.word	0x00012d10


	//   ....[232]....
        /*092c*/ 	.word	0x00012d70


	//   ....[233]....
        /*0930*/ 	.word	0x00012e40


	//   ....[234]....
        /*0934*/ 	.word	0x00012fe0


	//   ....[235]....
        /*0938*/ 	.word	0x00013070


	//   ....[236]....
        /*093c*/ 	.word	0x00013190


	//   ....[237]....
        /*0940*/ 	.word	0x000131e0


	//   ....[238]....
        /*0944*/ 	.word	0x00013300


	//   ....[239]....
        /*0948*/ 	.word	0x00013350


	//   ....[240]....
        /*094c*/ 	.word	0x00013470


	//   ....[241]....
        /*0950*/ 	.word	0x000134c0


	//   ....[242]....
        /*0954*/ 	.word	0x000135c0


	//   ....[243]....
        /*0958*/ 	.word	0x00013660


	//   ....[244]....
        /*095c*/ 	.word	0x000136c0


	//   ....[245]....
        /*0960*/ 	.word	0x000137b0


	//   ....[246]....
        /*0964*/ 	.word	0x00013810


	//   ....[247]....
        /*0968*/ 	.word	0x00013900


	//   ....[248]....
        /*096c*/ 	.word	0x00013960


	//   ....[249]....
        /*0970*/ 	.word	0x00013a50


	//   ....[250]....
        /*0974*/ 	.word	0x00013af0


	//   ....[251]....
        /*0978*/ 	.word	0x00013b60


	//   ....[252]....
        /*097c*/ 	.word	0x00013bc0


	//   ....[253]....
        /*0980*/ 	.word	0x00013cb0


	//   ....[254]....
        /*0984*/ 	.word	0x00013d30


	//   ....[255]....
        /*0988*/ 	.word	0x00013e00


	//   ....[0]....
        /*098c*/ 	.word	0x00013e80


	//   ....[1]....
        /*0990*/ 	.word	0x00013f50


	//   ....[2]....
        /*0994*/ 	.word	0x00013fd0


	//   ....[3]....
        /*0998*/ 	.word	0x000140a0


	//   ....[4]....
        /*099c*/ 	.word	0x00014120


	//   ....[5]....
        /*09a0*/ 	.word	0x000141f0


	//   ....[6]....
        /*09a4*/ 	.word	0x00014270


	//   ....[7]....
        /*09a8*/ 	.word	0x00014330


	//   ....[8]....
        /*09ac*/ 	.word	0x000143b0


	//   ....[9]....
        /*09b0*/ 	.word	0x00014460


	//   ....[10]....
        /*09b4*/ 	.word	0x00014590


	//   ....[11]....
        /*09b8*/ 	.word	0x00014630


	//   ....[12]....
        /*09bc*/ 	.word	0x00014690


	//   ....[13]....
        /*09c0*/ 	.word	0x00014750


	//   ....[14]....
        /*09c4*/ 	.word	0x000147b0


	//   ....[15]....
        /*09c8*/ 	.word	0x00014870


	//   ....[16]....
        /*09cc*/ 	.word	0x000148d0


	//   ....[17]....
        /*09d0*/ 	.word	0x00014990


	//   ....[18]....
        /*09d4*/ 	.word	0x000149f0


	//   ....[19]....
        /*09d8*/ 	.word	0x00014ab0


	//   ....[20]....
        /*09dc*/ 	.word	0x00014b10


	//   ....[21]....
        /*09e0*/ 	.word	0x00014bd0


	//   ....[22]....
        /*09e4*/ 	.word	0x00014c30


	//   ....[23]....
        /*09e8*/ 	.word	0x00014cf0


	//   ....[24]....
        /*09ec*/ 	.word	0x00014d50


	//   ....[25]....
        /*09f0*/ 	.word	0x00014e10


	//   ....[26]....
        /*09f4*/ 	.word	0x00014f00


	//   ....[27]....
        /*09f8*/ 	.word	0x00014f90


	//   ....[28]....
        /*09fc*/ 	.word	0x00014ff0


	//   ....[29]....
        /*0a00*/ 	.word	0x000150b0


	//   ....[30]....
        /*0a04*/ 	.word	0x00015110


	//   ....[31]....
        /*0a08*/ 	.word	0x000151d0


	//   ....[32]....
        /*0a0c*/ 	.word	0x00015230


	//   ....[33]....
        /*0a10*/ 	.word	0x000152f0


	//   ....[34]....
        /*0a14*/ 	.word	0x00015350


	//   ....[35]....
        /*0a18*/ 	.word	0x00015410


	//   ....[36]....
        /*0a1c*/ 	.word	0x00015470


	//   ....[37]....
        /*0a20*/ 	.word	0x00015530


	//   ....[38]....
        /*0a24*/ 	.word	0x00015590


	//   ....[39]....
        /*0a28*/ 	.word	0x00015650


	//   ....[40]....
        /*0a2c*/ 	.word	0x000156b0


	//   ....[41]....
        /*0a30*/ 	.word	0x00015770


	//   ....[42]....
        /*0a34*/ 	.word	0x000159d0


	//----- nvinfo : EIATTR_REG_RECONFIG
	.align		4
.L_368:
        /*0a38*/ 	.byte	0x01, 0x54
	.zero		2


	//----- nvinfo : EIATTR_SYSCALL_OFFSETS
	.align		4
        /*0a3c*/ 	.byte	0x04, 0x46
        /*0a3e*/ 	.short	(.L_370 - .L_369)


	//   ....[0]....
.L_369:
        /*0a40*/ 	.word	0x00001770


	//   ....[1]....
        /*0a44*/ 	.word	0x0000c970


	//   ....[2]....
        /*0a48*/ 	.word	0x0000cae0


	//   ....[3]....
        /*0a4c*/ 	.word	0x0000cc30


	//   ....[4]....
        /*0a50*/ 	.word	0x0000cd70


	//   ....[5]....
        /*0a54*/ 	.word	0x0000e3e0


	//----- nvinfo : EIATTR_MBARRIER_INSTR_OFFSETS
	.align		4
.L_370:
        /*0a58*/ 	.byte	0x04, 0x39
        /*0a5a*/ 	.short	(.L_372 - .L_371)


	//   ....[0]....
.L_371:
        /*0a5c*/ 	.word	0x00000180
        /*0a60*/ 	.word	0x000000ff
        /*0a64*/ 	.word	0x00038800
        /*0a68*/ 	.short	0x0100
        /*0a6a*/ 	.byte	0x08
	.zero		1


	//   ....[1]....
        /*0a6c*/ 	.word	0x00000190
        /*0a70*/ 	.word	0x000000ff
        /*0a74*/ 	.word	0x00038820
        /*0a78*/ 	.short	0x0100
        /*0a7a*/ 	.byte	0x08
	.zero		1


	//   ....[2]....
        /*0a7c*/ 	.word	0x00000280
        /*0a80*/ 	.word	0x000000ff
        /*0a84*/ 	.word	0x00038830
        /*0a88*/ 	.short	0x0100
        /*0a8a*/ 	.byte	0x08
	.zero		1


	//   ....[3]....
        /*0a8c*/ 	.word	0x00000290
        /*0a90*/ 	.word	0x000000ff
        /*0a94*/ 	.word	0x00038840
        /*0a98*/ 	.short	0x0100
        /*0a9a*/ 	.byte	0x08
	.zero		1


	//   ....[4]....
        /*0a9c*/ 	.word	0x000002a0
        /*0aa0*/ 	.word	0x000000ff
        /*0aa4*/ 	.word	0x00038838
        /*0aa8*/ 	.short	0x0100
        /*0aaa*/ 	.byte	0x08
	.zero		1


	//   ....[5]....
        /*0aac*/ 	.word	0x000002b0
        /*0ab0*/ 	.word	0x000000ff
        /*0ab4*/ 	.word	0x00038848
        /*0ab8*/ 	.short	0x0100
        /*0aba*/ 	.byte	0x08
	.zero		1


	//   ....[6]....
        /*0abc*/ 	.word	0x000003e0
        /*0ac0*/ 	.word	0x000000ff
        /*0ac4*/ 	.word	0x00038850
        /*0ac8*/ 	.short	0x0100
        /*0aca*/ 	.byte	0x08
	.zero		1


	//   ....[7]....
        /*0acc*/ 	.word	0x000003f0
        /*0ad0*/ 	.word	0x000000ff
        /*0ad4*/ 	.word	0x00038860
        /*0ad8*/ 	.short	0x0100
        /*0ada*/ 	.byte	0x08
	.zero		1


	//   ....[8]....
        /*0adc*/ 	.word	0x00000400
        /*0ae0*/ 	.word	0x000000ff
        /*0ae4*/ 	.word	0x00038858
        /*0ae8*/ 	.short	0x0100
        /*0aea*/ 	.byte	0x08
	.zero		1


	//   ....[9]....
        /*0aec*/ 	.word	0x00000410
        /*0af0*/ 	.word	0x000000ff
        /*0af4*/ 	.word	0x00038868
        /*0af8*/ 	.short	0x0100
        /*0afa*/ 	.byte	0x08
	.zero		1


	//   ....[10]....
        /*0afc*/ 	.word	0x00000500
        /*0b00*/ 	.word	0x000000ff
        /*0b04*/ 	.word	0x00038870
        /*0b08*/ 	.short	0x0100
        /*0b0a*/ 	.byte	0x06
	.zero		1


	//   ....[11]....
        /*0b0c*/ 	.word	0x00000510
        /*0b10*/ 	.word	0x000000ff
        /*0b14*/ 	.word	0x00038880
        /*0b18*/ 	.short	0x0100
        /*0b1a*/ 	.byte	0x06
	.zero		1


	//   ....[12]....
        /*0b1c*/ 	.word	0x00000520
        /*0b20*/ 	.word	0x000000ff
        /*0b24*/ 	.word	0x00038878
        /*0b28*/ 	.short	0x0100
        /*0b2a*/ 	.byte	0x06
	.zero		1


	//   ....[13]....
        /*0b2c*/ 	.word	0x00000530
        /*0b30*/ 	.word	0x000000ff
        /*0b34*/ 	.word	0x00038888
        /*0b38*/ 	.short	0x0100
        /*0b3a*/ 	.byte	0x06
	.zero		1


	//   ....[14]....
        /*0b3c*/ 	.word	0x00000660
        /*0b40*/ 	.word	0x000000ff
        /*0b44*/ 	.word	0x00038890
        /*0b48*/ 	.short	0x0100
        /*0b4a*/ 	.byte	0x08
	.zero		1


	//   ....[15]....
        /*0b4c*/ 	.word	0x00000670
        /*0b50*/ 	.word	0x000000ff
        /*0b54*/ 	.word	0x000388a0
        /*0b58*/ 	.short	0x0100
        /*0b5a*/ 	.byte	0x08
	.zero		1


	//   ....[16]....
        /*0b5c*/ 	.word	0x00000680
        /*0b60*/ 	.word	0x000000ff
        /*0b64*/ 	.word	0x00038898
        /*0b68*/ 	.short	0x0100
        /*0b6a*/ 	.byte	0x08
	.zero		1


	//   ....[17]....
        /*0b6c*/ 	.word	0x00000690
        /*0b70*/ 	.word	0x000000ff
        /*0b74*/ 	.word	0x000388a8
        /*0b78*/ 	.short	0x0100
        /*0b7a*/ 	.byte	0x08
	.zero		1


	//   ....[18]....
        /*0b7c*/ 	.word	0x000007e0
        /*0b80*/ 	.word	0x000000ff
        /*0b84*/ 	.word	0x000388b0
        /*0b88*/ 	.short	0x0100
        /*0b8a*/ 	.byte	0x08
	.zero		1


	//   ....[19]....
        /*0b8c*/ 	.word	0x000007f0
        /*0b90*/ 	.word	0x000000ff
        /*0b94*/ 	.word	0x000388c0
        /*0b98*/ 	.short	0x0100
        /*0b9a*/ 	.byte	0x08
	.zero		1


	//   ....[20]....
        /*0b9c*/ 	.word	0x00000800
        /*0ba0*/ 	.word	0x000000ff
        /*0ba4*/ 	.word	0x000388b8
        /*0ba8*/ 	.short	0x0100
        /*0baa*/ 	.byte	0x08
	.zero		1


	//   ....[21]....
        /*0bac*/ 	.word	0x00000810
        /*0bb0*/ 	.word	0x000000ff
        /*0bb4*/ 	.word	0x000388c8
        /*0bb8*/ 	.short	0x0100
        /*0bba*/ 	.byte	0x08
	.zero		1


	//   ....[22]....
        /*0bbc*/ 	.word	0x00001a90
        /*0bc0*/ 	.word	0x000000ff
        /*0bc4*/ 	.word	0x00038800
        /*0bc8*/ 	.short	0x010a
        /*0bca*/ 	.byte	0x34
	.zero		1


	//   ....[23]....
        /*0bcc*/ 	.word	0x00001b80
        /*0bd0*/ 	.word	0x000000ff
        /*0bd4*/ 	.word	0x00038830
        /*0bd8*/ 	.short	0x010a
        /*0bda*/ 	.byte	0x35
	.zero		1


	//   ....[24]....
        /*0bdc*/ 	.word	0x00001bc0
        /*0be0*/ 	.word	0x000000ff
        /*0be4*/ 	.word	0x00038830
        /*0be8*/ 	.short	0x010a
        /*0bea*/ 	.byte	0x35
	.zero		1


	//   ....[25]....
        /*0bec*/ 	.word	0x00002630
        /*0bf0*/ 	.word	0x000000ff
        /*0bf4*/ 	.word	0x00000000
        /*0bf8*/ 	.short	0x0101
        /*0bfa*/ 	.byte	0x06
	.zero		1


	//   ....[26]....
        /*0bfc*/ 	.word	0x00004180
        /*0c00*/ 	.word	0x000000ff
        /*0c04*/ 	.word	0x00038850
        /*0c08*/ 	.short	0x010a
        /*0c0a*/ 	.byte	0x35
	.zero		1


	//   ....[27]....
        /*0c0c*/ 	.word	0x000041c0
        /*0c10*/ 	.word	0x000000ff
        /*0c14*/ 	.word	0x00038850
        /*0c18*/ 	.short	0x010a
        /*0c1a*/ 	.byte	0x35
	.zero		1


	//   ....[28]....
        /*0c1c*/ 	.word	0x00004410
        /*0c20*/ 	.word	0x000000ff
        /*0c24*/ 	.word	0x00000000
        /*0c28*/ 	.short	0x0101
        /*0c2a*/ 	.byte	0x35
	.zero		1


	//   ....[29]....
        /*0c2c*/ 	.word	0x00004590
        /*0c30*/ 	.word	0x000000ff
        /*0c34*/ 	.word	0x00038830
        /*0c38*/ 	.short	0x010a
        /*0c3a*/ 	.byte	0x2f
	.zero		1


	//   ....[30]....
        /*0c3c*/ 	.word	0x000045e0
        /*0c40*/ 	.word	0x000000ff
        /*0c44*/ 	.word	0x00038830
        /*0c48*/ 	.short	0x010a
        /*0c4a*/ 	.byte	0x2f
	.zero		1


	//   ....[31]....
        /*0c4c*/ 	.word	0x00004d80
        /*0c50*/ 	.word	0x000000ff
        /*0c54*/ 	.word	0x00000000
        /*0c58*/ 	.short	0x0101
        /*0c5a*/ 	.byte	0x06
	.zero		1


	//   ....[32]....
        /*0c5c*/ 	.word	0x00006c70
        /*0c60*/ 	.word	0x000000ff
        /*0c64*/ 	.word	0x00038850
        /*0c68*/ 	.short	0x010a
        /*0c6a*/ 	.byte	0x2f
	.zero		1


	//   ....[33]....
        /*0c6c*/ 	.word	0x00006cd0
        /*0c70*/ 	.word	0x000000ff
        /*0c74*/ 	.word	0x00038850
        /*0c78*/ 	.short	0x010a
        /*0c7a*/ 	.byte	0x2f
	.zero		1


	//   ....[34]....
        /*0c7c*/ 	.word	0x00006ee0
        /*0c80*/ 	.word	0x000000ff
        /*0c84*/ 	.word	0x00000000
        /*0c88*/ 	.short	0x0101
        /*0c8a*/ 	.byte	0x2f
	.zero		1


	//   ....[35]....
        /*0c8c*/ 	.word	0x0000a1d0
        /*0c90*/ 	.word	0x00000004
        /*0c94*/ 	.word	0x00000000
        /*0c98*/ 	.short	0x0101
        /*0c9a*/ 	.byte	0x3f
	.zero		1


	//   ....[36]....
        /*0c9c*/ 	.word	0x0000d180
        /*0ca0*/ 	.word	0x00000006
        /*0ca4*/ 	.word	0x00038880
        /*0ca8*/ 	.short	0x010a
        /*0caa*/ 	.byte	0x3f
	.zero		1


	//   ....[37]....
        /*0cac*/ 	.word	0x0000d8f0
        /*0cb0*/ 	.word	0x00000006
        /*0cb4*/ 	.word	0x00038870
        /*0cb8*/ 	.short	0x0107
        /*0cba*/ 	.byte	0x3f
	.zero		1


	//   ....[38]....
        /*0cbc*/ 	.word	0x0000d9b0
        /*0cc0*/ 	.word	0x00000006
        /*0cc4*/ 	.word	0x00038870
        /*0cc8*/ 	.short	0x0101
        /*0cca*/ 	.byte	0x3f
	.zero		1


	//   ....[39]....
        /*0ccc*/ 	.word	0x0000da00
        /*0cd0*/ 	.word	0x00000006
        /*0cd4*/ 	.word	0x00038840
        /*0cd8*/ 	.short	0x010a
        /*0cda*/ 	.byte	0x3f
	.zero		1


	//   ....[40]....
        /*0cdc*/ 	.word	0x0000e110
        /*0ce0*/ 	.word	0x00000006
        /*0ce4*/ 	.word	0x00038830
        /*0ce8*/ 	.short	0x0107
        /*0cea*/ 	.byte	0x3f
	.zero		1


	//   ....[41]....
        /*0cec*/ 	.word	0x0000e1d0
        /*0cf0*/ 	.word	0x00000006
        /*0cf4*/ 	.word	0x00038830
        /*0cf8*/ 	.short	0x0101
        /*0cfa*/ 	.byte	0x3f
	.zero		1


	//   ....[42]....
        /*0cfc*/ 	.word	0x0000ecc0
        /*0d00*/ 	.word	0x00000017
        /*0d04*/ 	.word	0x00038800
        /*0d08*/ 	.short	0x0107
        /*0d0a*/ 	.byte	0x3f
	.zero		1


	//   ....[43]....
        /*0d0c*/ 	.word	0x0000edc0
        /*0d10*/ 	.word	0x00000017
        /*0d14*/ 	.word	0x00038800
        /*0d18*/ 	.short	0x0101
        /*0d1a*/ 	.byte	0x3f
	.zero		1


	//   ....[44]....
        /*0d1c*/ 	.word	0x0000ede0
        /*0d20*/ 	.word	0x00000017
        /*0d24*/ 	.word	0x00038820
        /*0d28*/ 	.short	0x010a
        /*0d2a*/ 	.byte	0x3f
	.zero		1


	//   ....[45]....
        /*0d2c*/ 	.word	0x0000f130
        /*0d30*/ 	.word	0x00000000
        /*0d34*/ 	.word	0x00038880
        /*0d38*/ 	.short	0x010a
        /*0d3a*/ 	.byte	0x3f
	.zero		1


	//   ....[46]....
        /*0d3c*/ 	.word	0x0000f640
        /*0d40*/ 	.word	0x00000000
        /*0d44*/ 	.word	0x00038870
        /*0d48*/ 	.short	0x0107
        /*0d4a*/ 	.byte	0x3f
	.zero		1


	//   ....[47]....
        /*0d4c*/ 	.word	0x0000f700
        /*0d50*/ 	.word	0x00000000
        /*0d54*/ 	.word	0x00038870
        /*0d58*/ 	.short	0x0101
        /*0d5a*/ 	.byte	0x3f
	.zero		1


	//   ....[48]....
        /*0d5c*/ 	.word	0x0000f730
        /*0d60*/ 	.word	0x00000000
        /*0d64*/ 	.word	0x00038840
        /*0d68*/ 	.short	0x010a
        /*0d6a*/ 	.byte	0x3f
	.zero		1


	//   ....[49]....
        /*0d6c*/ 	.word	0x0000fc30
        /*0d70*/ 	.word	0x00000000
        /*0d74*/ 	.word	0x00038830
        /*0d78*/ 	.short	0x0107
        /*0d7a*/ 	.byte	0x3f
	.zero		1


	//   ....[50]....
        /*0d7c*/ 	.word	0x0000fcf0
        /*0d80*/ 	.word	0x00000000
        /*0d84*/ 	.word	0x00038830
        /*0d88*/ 	.short	0x0101
        /*0d8a*/ 	.byte	0x3f
	.zero		1


	//   ....[51]....
        /*0d8c*/ 	.word	0x0000fd80
        /*0d90*/ 	.word	0x00000000
        /*0d94*/ 	.word	0x00038870
        /*0d98*/ 	.short	0x010a
        /*0d9a*/ 	.byte	0x3f
	.zero		1


	//   ....[52]....
        /*0d9c*/ 	.word	0x0000fe10
        /*0da0*/ 	.word	0x00000000
        /*0da4*/ 	.word	0x00038860
        /*0da8*/ 	.short	0x010a
        /*0daa*/ 	.byte	0x3f
	.zero		1


	//   ....[53]....
        /*0dac*/ 	.word	0x000106e0
        /*0db0*/ 	.word	0x00000000
        /*0db4*/ 	.word	0x00038850
        /*0db8*/ 	.short	0x0101
        /*0dba*/ 	.byte	0x3f
	.zero		1


	//   ....[54]....
        /*0dbc*/ 	.word	0x00010760
        /*0dc0*/ 	.word	0x00000000
        /*0dc4*/ 	.word	0x00000000
        /*0dc8*/ 	.short	0x0101
        /*0dca*/ 	.byte	0x3f
	.zero		1


	//   ....[55]....
        /*0dcc*/ 	.word	0x00010920
        /*0dd0*/ 	.word	0x00000002
        /*0dd4*/ 	.word	0x00038870
        /*0dd8*/ 	.short	0x010a
        /*0dda*/ 	.byte	0x3f
	.zero		1


	//   ....[56]....
        /*0ddc*/ 	.word	0x000109a0
        /*0de0*/ 	.word	0x00000002
        /*0de4*/ 	.word	0x00038860
        /*0de8*/ 	.short	0x010a
        /*0dea*/ 	.byte	0x3f
	.zero		1


	//   ....[57]....
        /*0dec*/ 	.word	0x00011280
        /*0df0*/ 	.word	0x00000002
        /*0df4*/ 	.word	0x00038850
        /*0df8*/ 	.short	0x0101
        /*0dfa*/ 	.byte	0x3f
	.zero		1


	//   ....[58]....
        /*0dfc*/ 	.word	0x00011300
        /*0e00*/ 	.word	0x00000002
        /*0e04*/ 	.word	0x00000000
        /*0e08*/ 	.short	0x0101
        /*0e0a*/ 	.byte	0x3f
	.zero		1


	//   ....[59]....
        /*0e0c*/ 	.word	0x00011d40
        /*0e10*/ 	.word	0x00000005
        /*0e14*/ 	.word	0x00038820
        /*0e18*/ 	.short	0x010a
        /*0e1a*/ 	.byte	0x3f
	.zero		1


	//   ....[60]....
        /*0e1c*/ 	.word	0x00011ec0
        /*0e20*/ 	.word	0x00000003
        /*0e24*/ 	.word	0x00038840
        /*0e28*/ 	.short	0x010a
        /*0e2a*/ 	.byte	0x3f
	.zero		1


	//   ....[61]....
        /*0e2c*/ 	.word	0x00011f60
        /*0e30*/ 	.word	0x00000019
        /*0e34*/ 	.word	0x00038840
        /*0e38*/ 	.short	0x010a
        /*0e3a*/ 	.byte	0x3f
	.zero		1


	//   ....[62]....
        /*0e3c*/ 	.word	0x00011fa0
        /*0e40*/ 	.word	0x00000003
        /*0e44*/ 	.word	0x00038860
        /*0e48*/ 	.short	0x010a
        /*0e4a*/ 	.byte	0x3f
	.zero		1


	//   ....[63]....
        /*0e4c*/ 	.word	0x00011fe0
        /*0e50*/ 	.word	0x00000019
        /*0e54*/ 	.word	0x00038860
        /*0e58*/ 	.short	0x010a
        /*0e5a*/ 	.byte	0x3f
	.zero		1


	//   ....[64]....
        /*0e5c*/ 	.word	0x00012020
        /*0e60*/ 	.word	0x00000003
        /*0e64*/ 	.word	0x00038880
        /*0e68*/ 	.short	0x010a
        /*0e6a*/ 	.byte	0x3f
	.zero		1


	//   ....[65]....
        /*0e6c*/ 	.word	0x00012060
        /*0e70*/ 	.word	0x00000019
        /*0e74*/ 	.word	0x00038880
        /*0e78*/ 	.short	0x010a
        /*0e7a*/ 	.byte	0x3f
	.zero		1


	//   ....[66]....
        /*0e7c*/ 	.word	0x000120d0
        /*0e80*/ 	.word	0x00000004
        /*0e84*/ 	.word	0x00038800
        /*0e88*/ 	.short	0x010a
        /*0e8a*/ 	.byte	0x3f
	.zero		1


	//   ....[67]....
        /*0e8c*/ 	.word	0x00012130
        /*0e90*/ 	.word	0x00000004
        /*0e94*/ 	.word	0x00038830
        /*0e98*/ 	.short	0x010a
        /*0e9a*/ 	.byte	0x3f
	.zero		1


	//   ....[68]....
        /*0e9c*/ 	.word	0x00012190
        /*0ea0*/ 	.word	0x00000008
        /*0ea4*/ 	.word	0x00038850
        /*0ea8*/ 	.short	0x010a
        /*0eaa*/ 	.byte	0x3f
	.zero		1


	//   ....[69]....
        /*0eac*/ 	.word	0x00012200
        /*0eb0*/ 	.word	0x00000003
        /*0eb4*/ 	.word	0x00038830
        /*0eb8*/ 	.short	0x010a
        /*0eba*/ 	.byte	0x3f
	.zero		1


	//   ....[70]....
        /*0ebc*/ 	.word	0x00012270
        /*0ec0*/ 	.word	0x00000007
        /*0ec4*/ 	.word	0x00038850
        /*0ec8*/ 	.short	0x010a
        /*0eca*/ 	.byte	0x3f
	.zero		1


	//   ....[71]....
        /*0ecc*/ 	.word	0x00012380
        /*0ed0*/ 	.word	0x00000006
        /*0ed4*/ 	.word	0x00038880
        /*0ed8*/ 	.short	0x010a
        /*0eda*/ 	.byte	0x3f
	.zero		1


	//   ....[72]....
        /*0edc*/ 	.word	0x00012f30
        /*0ee0*/ 	.word	0x00000006
        /*0ee4*/ 	.word	0x00038840
        /*0ee8*/ 	.short	0x010a
        /*0eea*/ 	.byte	0x3f
	.zero		1


	//   ....[73]....
        /*0eec*/ 	.word	0x00014490
        /*0ef0*/ 	.word	0x00000017
        /*0ef4*/ 	.word	0x00038820
        /*0ef8*/ 	.short	0x010a
        /*0efa*/ 	.byte	0x3f
	.zero		1


	//   ....[74]....
        /*0efc*/ 	.word	0x000144e0
        /*0f00*/ 	.word	0x00000000
        /*0f04*/ 	.word	0x00038880
        /*0f08*/ 	.short	0x010a
        /*0f0a*/ 	.byte	0x3f
	.zero		1


	//   ....[75]....
        /*0f0c*/ 	.word	0x00014e50
        /*0f10*/ 	.word	0x00000000
        /*0f14*/ 	.word	0x00038840
        /*0f18*/ 	.short	0x010a
        /*0f1a*/ 	.byte	0x3f
	.zero		1


	//   ....[76]....
        /*0f1c*/ 	.word	0x000157b0
        /*0f20*/ 	.word	0x00000000
        /*0f24*/ 	.word	0x00038870
        /*0f28*/ 	.short	0x010a
        /*0f2a*/ 	.byte	0x3f
	.zero		1


	//   ....[77]....
        /*0f2c*/ 	.word	0x00015800
        /*0f30*/ 	.word	0x00000000
        /*0f34*/ 	.word	0x00038860
        /*0f38*/ 	.short	0x010a
        /*0f3a*/ 	.byte	0x3f
	.zero		1


	//   ....[78]....
        /*0f3c*/ 	.word	0x00015850
        /*0f40*/ 	.word	0x00000002
        /*0f44*/ 	.word	0x00038870
        /*0f48*/ 	.short	0x010a
        /*0f4a*/ 	.byte	0x3f
	.zero		1


	//   ....[79]....
        /*0f4c*/ 	.word	0x000158a0
        /*0f50*/ 	.word	0x00000002
        /*0f54*/ 	.word	0x00038860
        /*0f58*/ 	.short	0x010a
        /*0f5a*/ 	.byte	0x3f
	.zero		1


	//   ....[80]....
        /*0f5c*/ 	.word	0x000158f0
        /*0f60*/ 	.word	0x00000005
        /*0f64*/ 	.word	0x00038820
        /*0f68*/ 	.short	0x010a
        /*0f6a*/ 	.byte	0x3f
	.zero		1


	//   ....[81]....
        /*0f6c*/ 	.word	0x00015a90
        /*0f70*/ 	.word	0x00000003
        /*0f74*/ 	.word	0x00038840
        /*0f78*/ 	.short	0x010a
        /*0f7a*/ 	.byte	0x3f
	.zero		1


	//   ....[82]....
        /*0f7c*/ 	.word	0x00015ae0
        /*0f80*/ 	.word	0x00000019
        /*0f84*/ 	.word	0x00038840
        /*0f88*/ 	.short	0x010a
        /*0f8a*/ 	.byte	0x3f
	.zero		1


	//   ....[83]....
        /*0f8c*/ 	.word	0x00015b30
        /*0f90*/ 	.word	0x00000003
        /*0f94*/ 	.word	0x00038860
        /*0f98*/ 	.short	0x010a
        /*0f9a*/ 	.byte	0x3f
	.zero		1


	//   ....[84]....
        /*0f9c*/ 	.word	0x00015b80
        /*0fa0*/ 	.word	0x00000019
        /*0fa4*/ 	.word	0x00038860
        /*0fa8*/ 	.short	0x010a
        /*0faa*/ 	.byte	0x3f
	.zero		1


	//   ....[85]....
        /*0fac*/ 	.word	0x00015bd0
        /*0fb0*/ 	.word	0x00000003
        /*0fb4*/ 	.word	0x00038880
        /*0fb8*/ 	.short	0x010a
        /*0fba*/ 	.byte	0x3f
	.zero		1


	//----- nvinfo : EIATTR_NUM_MBARRIERS
	.align		4
.L_372:
        /*0fbc*/ 	.byte	0x03, 0x38
        /*0fbe*/ 	.short	0x0016


	//----- nvinfo : EIATTR_EXIT_INSTR_OFFSETS
	.align		4
        /*0fc0*/ 	.byte	0x04, 0x1c
        /*0fc2*/ 	.short	(.L_374 - .L_373)


	//   ....[0]....
.L_373:
        /*0fc4*/ 	.word	0x000009c0


	//   ....[1]....
        /*0fc8*/ 	.word	0x0000b570


	//   ....[2]....
        /*0fcc*/ 	.word	0x000120b0


	//----- nvinfo : EIATTR_MAX_THREADS
	.align		4
.L_374:
        /*0fd0*/ 	.byte	0x04, 0x05
        /*0fd2*/ 	.short	(.L_376 - .L_375)
.L_375:
        /*0fd4*/ 	.word	0x00000180
        /*0fd8*/ 	.word	0x00000001
        /*0fdc*/ 	.word	0x00000001


	//----- nvinfo : EIATTR_CRS_STACK_SIZE
	.align		4
.L_376:
        /*0fe0*/ 	.byte	0x04, 0x1e
        /*0fe2*/ 	.short	(.L_378 - .L_377)
.L_377:
        /*0fe4*/ 	.word	0x00000000


	//----- nvinfo : EIATTR_CBANK_PARAM_SIZE
	.align		4
.L_378:
        /*0fe8*/ 	.byte	0x03, 0x19
        /*0fea*/ 	.short	0x0af0


	//----- nvinfo : EIATTR_PARAM_CBANK
	.align		4
        /*0fec*/ 	.byte	0x04, 0x0a
        /*0fee*/ 	.short	(.L_380 - .L_379)
	.align		4
.L_379:
        /*0ff0*/ 	.word	index@(.nv.constant0._ZN7cutlass13device_kernelIN5flash11enable_sm90INS1_16FlashAttnFwdSm90INS1_25CollectiveMainloopFwdSm90ILi2EN4cute5tupleIJNS5_1CILi1EEES8_S8_EEENS6_IJNS7_ILi128EEESA_NS7_ILi256EEEEEELi256ENS_12float_e4m3_tEfNS_4arch4Sm90ELb0ELb0ELb1ELb1ELb1ELb0ELb0ELb1ELb0ELb1ELb0ELb0EEENS1_21CollectiveEpilogueFwdINS6_IJSA_SB_SA_EEES9_NS_10bfloat16_tESF_Li256ELb1ELb1ELb0ELb1EEENS1_36VarlenDynamicPersistentTileSchedulerILi128ELi128ELi256ELi128ELb0ELb1ELb1ELb0ELb1ELb1EEEEEEEEEvNT_6ParamsE)
        /*0ff4*/ 	.short	0x0210
        /*0ff6*/ 	.short	0x0af0


	//----- nvinfo : EIATTR_SW_WAR
	.align		4
.L_380:
        /*0ff8*/ 	.byte	0x04, 0x36
        /*0ffa*/ 	.short	(.L_382 - .L_381)
.L_381:
        /*0ffc*/ 	.word	0x00000008
.L_382:


//--------------------- .nv.info._ZN7cutlass13device_kernelIN5flash11enable_sm90INS1_16FlashAttnFwdSm90INS1_25CollectiveMainloopFwdSm90ILi2EN4cute5tupleIJNS5_1CILi1EEES8_S8_EEENS6_IJNS7_ILi128EEESA_NS7_ILi256EEEEEELi256ENS_12float_e4m3_tEfNS_4arch4Sm90ELb0ELb0ELb1ELb1ELb1ELb1ELb0ELb1ELb0ELb1ELb0ELb0EEENS1_21CollectiveEpilogueFwdINS6_IJSA_SB_SA_EEES9_NS_10bfloat16_tESF_Li256ELb1ELb1ELb0ELb1EEENS1_36VarlenDynamicPersistentTileSchedulerILi128ELi128ELi256ELi128ELb0ELb1ELb1ELb0ELb1ELb1EEEEEEEEEvNT_6ParamsE --------------------------
	.section	.nv.info._ZN7cutlass13device_kernelIN5flash11enable_sm90INS1_16FlashAttnFwdSm90INS1_25CollectiveMainloopFwdSm90ILi2EN4cute5tupleIJNS5_1CILi1EEES8_S8_EEENS6_IJNS7_ILi128EEESA_NS7_ILi256EEEEEELi256ENS_12float_e4m3_tEfNS_4arch4Sm90ELb0ELb0ELb1ELb1ELb1ELb1ELb0ELb1ELb0ELb1ELb0ELb0EEENS1_21CollectiveEpilogueFwdINS6_IJSA_SB_SA_EEES9_NS_10bfloat16_tESF_Li256ELb1ELb1ELb0ELb1EEENS1_36VarlenDynamicPersistentTileSchedulerILi128ELi128ELi256ELi128ELb0ELb1ELb1ELb0ELb1ELb1EEEEEEEEEvNT_6ParamsE,"",@"SHT_CUDA_INFO"
	.sectionflags	@""
	.align	4


	//----- nvinfo : EIATTR_CUDA_API_VERSION
	.align		4
        /*0000*/ 	.byte	0x04, 0x37
        /*0002*/ 	.short	(.L_384 - .L_383)
.L_383:
        /*0004*/ 	.word	0x00000082


	//----- nvinfo : EIATTR_KPARAM_INFO
	.align		4
.L_384:
        /*0008*/ 	.byte	0x04, 0x17
        /*000a*/ 	.short	(.L_386 - .L_385)
.L_385:
        /*000c*/ 	.word	0x00000000
        /*0010*/ 	.short	0x0000
        /*0012*/ 	.short	0x0070
        /*0014*/ 	.byte	0x00, 0xf0, 0x01, 0x2a


	//----- nvinfo : EIATTR_SPARSE_MMA_MASK
	.align		4
.L_386:
        /*0018*/ 	.byte	0x03, 0x50
        /*001a*/ 	.short	0x0000


	//----- nvinfo : EIATTR_MAXREG_COUNT
	.align		4
        /*001c*/ 	.byte	0x03, 0x1b
        /*001e*/ 	.short	0x00a8


	//----- nvinfo : EIATTR_NUM_BARRIERS
	.align		4
        /*0020*/ 	.byte	0x02, 0x4c
        /*0022*/ 	.byte	0x10
	.zero		1


	//----- nvinfo : EIATTR_EXTERNS
	.align		4
        /*0024*/ 	.byte	0x04, 0x0f
        /*0026*/ 	.short	(.L_388 - .L_387)


	//   ....[0]....
	.align		4
.L_387:
        /*0028*/ 	.word	index@(__assertfail)


	//----- nvinfo : EIATTR_ANNOTATIONS
	.align		4
.L_388:
        /*002c*/ 	.byte	0x04, 0x55
        /*002e*/ 	.short	(.L_390 - .L_389)


	//   ....[0]....
.L_389:
        /*0030*/ 	.word	0x00000001
        /*0034*/ 	.byte	0x80, 0x09, 0x00, 0x00, 0x01, 0x00, 0x00, 0x00, 0xe0, 0x0a, 0x00, 0x00, 0x01, 0x00, 0x00, 0x00
        /* <DEDUP_REMOVED lines=57> */
        /*03d4*/ 	.byte	0xf0, 0x5c, 0x02, 0x00


	//----- nvinfo : EIATTR_MERCURY_ISA_VERSION
	.align		4
.L_390:
        /*03d8*/ 	.byte	0x03, 0x5f
        /*03da*/ 	.short	0x0101


	//----- nvinfo : EIATTR_UNUSED_LOAD_BYTE_OFFSET
	.align		4
        /*03dc*/ 	.byte	0x04, 0x44
        /*03de*/ 	.short	(.L_392 - .L_391)


	//   ....[0]....
.L_391:
        /*03e0*/ 	.word	0x00000aa0
        /*03e4*/ 	.word	0x0000fff0


	//   ....[1]....
        /*03e8*/ 	.word	0x0001a2b0
        /*03ec*/ 	.word	0x0000fff0


	//----- nvinfo : EIATTR_INT_WARP_WIDE_INSTR_OFFSETS
	.align		4
.L_392:
        /*03f0*/ 	.byte	0x04, 0x31
        /*03f2*/ 	.short	(.L_394 - .L_393)


	//   ....[0]....
.L_393:
        /*03f4*/ 	.word	0x00000130


	//   ....[1]....
        /*03f8*/ 	.word	0x00000170


	//   ....[2]....
        /*03fc*/ 	.word	0x000001e0


	//   ....[3]....
        /*0400*/ 	.word	0x00020350


	//   ....[4]....
        /*0404*/ 	.word	0x000203e0


	//   ....[5]....
        /*0408*/ 	.word	0x00024540


	//   ....[6]....
        /*040c*/ 	.word	0x000245d0


	//----- nvinfo : EIATTR_COOP_GROUP_MASK_REGIDS
	.align		4
.L_394:
        /*0410*/ 	.byte	0x04, 0x29
        /*0412*/ 	.short	(.L_396 - .L_395)


	//   ....[0]....
.L_395:
        /*0414*/ 	.word	0xffffffff


	//   ....[1]....
        /*0418*/ 	.word	0xffffffff


	//   ....[2]....
        /*041c*/ 	.word	0xffffffff


	//   ....[3]....
        /*0420*/ 	.word	0xffffffff


	//   ....[4]....
        /*0424*/ 	.word	0xffffffff


	//   ....[5]....
        /*0428*/ 	.word	0xffffffff


	//   ....[6]....
        /*042c*/ 	.word	0xffffffff


	//   ....[7]....
        /*0430*/ 	.word	0xffffffff


	//   ....[8]....
        /*0434*/ 	.word	0xffffffff


	//   ....[9]....
        /*0438*/ 	.word	0xffffffff


	//   ....[10]....
        /*043c*/ 	.word	0xffffffff


	//   ....[11]....
        /*0440*/ 	.word	0xffffffff


	//   ....[12]....
        /*0444*/ 	.word	0xffffffff


	//   ....[13]....
        /*0448*/ 	.word	0xffffffff


	//   ....[14]....
        /*044c*/ 	.word	0xffffffff


	//   ....[15]....
        /*0450*/ 	.word	0xffffffff


	//   ....[16]....
        /*0454*/ 	.word	0xffffffff


	//   ....[17]....
        /*0458*/ 	.word	0xffffffff


	//   ....[18]....
        /*045c*/ 	.word	0xffffffff


	//   ....[19]....
        /*0460*/ 	.word	0xffffffff


	//   ....[20]....
        /*0464*/ 	.word	0xffffffff


	//   ....[21]....
        /*0468*/ 	.word	0xffffffff


	//   ....[22]....
        /*046c*/ 	.word	0xffffffff


	//   ....[23]....
        /*0470*/ 	.word	0xffffffff


	//   ....[24]....
        /*0474*/ 	.word	0xffffffff


	//   ....[25]....
        /*0478*/ 	.word	0xffffffff


	//   ....[26]....
        /*047c*/ 	.word	0xffffffff


	//   ....[27]....
        /*0480*/ 	.word	0xffffffff


	//   ....[28]....
        /*0484*/ 	.word	0xffffffff


	//   ....[29]....
        /*0488*/ 	.word	0xffffffff


	//   ....[30]....
        /*048c*/ 	.word	0xffffffff


	//   ....[31]....
        /*0490*/ 	.word	0xffffffff


	//   ....[32]....
        /*0494*/ 	.word	0xffffffff


	//   ....[33]....
        /*0498*/ 	.word	0xffffffff


	//   ....[34]....
        /*049c*/ 	.word	0xffffffff


	//   ....[35]....
        /*04a0*/ 	.word	0xffffffff


	//   ....[36]....
        /*04a4*/ 	.word	0xffffffff


	//   ....[37]....
        /*04a8*/ 	.word	0xffffffff


	//   ....[38]....
        /*04ac*/ 	.word	0xffffffff


	//   ....[39]....
        /*04b0*/ 	.word	0xffffffff


	//   ....[40]....
        /*04b4*/ 	.word	0xffffffff


	//   ....[41]....
        /*04b8*/ 	.word	0xffffffff


	//   ....[42]....
        /*04bc*/ 	.word	0xffffffff


	//   ....[43]....
        /*04c0*/ 	.word	0xffffffff


	//   ....[44]....
        /*04c4*/ 	.word	0xffffffff


	//   ....[45]....
        /*04c8*/ 	.word	0xffffffff


	//   ....[46]....
        /*04cc*/ 	.word	0xffffffff


	//   ....[47]....
        /*04d0*/ 	.word	0xffffffff


	//   ....[48]....
        /*04d4*/ 	.word	0xffffffff


	//   ....[49]....
        /*04d8*/ 	.word	0xffffffff


	//   ....[50]....
        /*04dc*/ 	.word	0xffffffff


	//   ....[51]....
        /*04e0*/ 	.word	0xffffffff


	//   ....[52]....
        /*04e4*/ 	.word	0xffffffff


	//   ....[53]....
        /*04e8*/ 	.word	0xffffffff


	//   ....[54]....
        /*04ec*/ 	.word	0xffffffff


	//   ....[55]....
        /*04f0*/ 	.word	0xffffffff


	//   ....[56]....
        /*04f4*/ 	.word	0xffffffff


	//   ....[57]....
        /*04f8*/ 	.word	0xffffffff


	//   ....[58]....
        /*04fc*/ 	.word	0xffffffff


	//   ....[59]....
        /*0500*/ 	.word	0xffffffff


	//   ....[60]....
        /*0504*/ 	.word	0xffffffff


	//   ....[61]....
        /*0508*/ 	.word	0xffffffff


	//   ....[62]....
        /*050c*/ 	.word	0xffffffff


	//   ....[63]....
        /*0510*/ 	.word	0xffffffff


	//   ....[64]....
        /*0514*/ 	.word	0xffffffff


	//   ....[65]....
        /*0518*/ 	.word	0xffffffff


	//   ....[66]....
        /*051c*/ 	.word	0xffffffff


	//   ....[67]....
        /*0520*/ 	.word	0xffffffff


	//   ....[68]....
        /*0524*/ 	.word	0xffffffff


	//   ....[69]....
        /*0528*/ 	.word	0xffffffff


	//   ....[70]....
        /*052c*/ 	.word	0xffffffff


	//   ....[71]....
        /*0530*/ 	.word	0xffffffff


	//   ....[72]....
        /*0534*/ 	.word	0xffffffff


	//   ....[73]....
        /*0538*/ 	.word	0xffffffff


	//   ....[74]....
        /*053c*/ 	.word	0xffffffff


	//   ....[75]....
        /*0540*/ 	.word	0xffffffff


	//   ....[76]....
        /*0544*/ 	.word	0xffffffff


	//   ....[77]....
        /*0548*/ 	.word	0xffffffff


	//   ....[78]....
        /*054c*/ 	.word	0xffffffff


	//   ....[79]....
        /*0550*/ 	.word	0xffffffff


	//   ....[80]....
        /*0554*/ 	.word	0xffffffff


	//   ....[81]....
        /*0558*/ 	.word	0xffffffff


	//   ....[82]....
        /*055c*/ 	.word	0xffffffff


	//   ....[83]....
        /*0560*/ 	.word	0xffffffff


	//   ....[84]....
        /*0564*/ 	.word	0xffffffff


	//   ....[85]....
        /*0568*/ 	.word	0xffffffff


	//   ....[86]....
        /*056c*/ 	.word	0xffffffff


	//   ....[87]....
        /*0570*/ 	.word	0xffffffff


	//   ....[88]....
        /*0574*/ 	.word	0xffffffff


	//   ....[89]....
        /*0578*/ 	.word	0xffffffff


	//   ....[90]....
        /*057c*/ 	.word	0xffffffff


	//   ....[91]....
        /*0580*/ 	.word	0xffffffff


	//   ....[92]....
        /*0584*/ 	.word	0xffffffff


	//   ....[93]....
        /*0588*/ 	.word	0xffffffff


	//   ....[94]....
        /*058c*/ 	.word	0xffffffff


	//   ....[95]....
        /*0590*/ 	.word	0xffffffff


	//   ....[96]....
        /*0594*/ 	.word	0xffffffff


	//   ....[97]....
        /*0598*/ 	.word	0xffffffff


	//   ....[98]....
        /*059c*/ 	.word	0xffffffff


	//   ....[99]....
        /*05a0*/ 	.word	0xffffffff


	//   ....[100]....
        /*05a4*/ 	.word	0xffffffff


	//   ....[101]....
        /*05a8*/ 	.word	0xffffffff


	//   ....[102]....
        /*05ac*/ 	.word	0xffffffff


	//   ....[103]....
        /*05b0*/ 	.word	0xffffffff


	//   ....[104]....
        /*05b4*/ 	.word	0xffffffff


	//   ....[105]....
        /*05b8*/ 	.word	0xffffffff


	//   ....[106]....
        /*05bc*/ 	.word	0xffffffff


	//   ....[107]....
        /*05c0*/ 	.word	0xffffffff


	//   ....[108]....
        /*05c4*/ 	.word	0xffffffff


	//   ....[109]....
        /*05c8*/ 	.word	0xffffffff


	//   ....[110]....
        /*05cc*/ 	.word	0xffffffff


	//   ....[111]....
        /*05d0*/ 	.word	0xffffffff


	//   ....[112]....
        /*05d4*/ 	.word	0xffffffff


	//   ....[113]....
        /*05d8*/ 	.word	0xffffffff


	//   ....[114]....
        /*05dc*/ 	.word	0xffffffff


	//   ....[115]....
        /*05e0*/ 	.word	0xffffffff


	//   ....[116]....
        /*05e4*/ 	.word	0xffffffff


	//   ....[117]....
        /*05e8*/ 	.word	0xffffffff


	//   ....[118]....
        /*05ec*/ 	.word	0xffffffff


	//   ....[119]....
        /*05f0*/ 	.word	0xffffffff


	//   ....[120]....
        /*05f4*/ 	.word	0xffffffff


	//   ....[121]....
        /*05f8*/ 	.word	0xffffffff


	//   ....[122]....
        /*05fc*/ 	.word	0xffffffff


	//   ....[123]....
        /*0600*/ 	.word	0xffffffff


	//   ....[124]....
        /*0604*/ 	.word	0xffffffff


	//   ....[125]....
        /*0608*/ 	.word	0xffffffff


	//   ....[126]....
        /*060c*/ 	.word	0xffffffff


	//   ....[127]....
        /*0610*/ 	.word	0xffffffff


	//   ....[128]....
        /*0614*/ 	.word	0xffffffff


	//   ....[129]....
        /*0618*/ 	.word	0xffffffff


	//   ....[130]....
        /*061c*/ 	.word	0xffffffff


	//   ....[131]....
        /*0620*/ 	.word	0xffffffff


	//   ....[132]....
        /*0624*/ 	.word	0xffffffff


	//   ....[133]....
        /*0628*/ 	.word	0xffffffff


	//   ....[134]....
        /*062c*/ 	.word	0xffffffff


	//   ....[135]....
        /*0630*/ 	.word	0xffffffff


	//   ....[136]....
        /*0634*/ 	.word	0xffffffff


	//   ....[137]....
        /*0638*/ 	.word	0xffffffff


	//   ....[138]....
        /*063c*/ 	.word	0xffffffff


	//   ....[139]....
        /*0640*/ 	.word	0xffffffff


	//   ....[140]....
        /*0644*/ 	.word	0xffffffff


	//   ....[141]....
        /*0648*/ 	.word	0xffffffff


	//   ....[142]....
        /*064c*/ 	.word	0xffffffff


	//   ....[143]....
        /*0650*/ 	.word	0xffffffff


	//   ....[144]....
        /*0654*/ 	.word	0xffffffff


	//   ....[145]....
        /*0658*/ 	.word	0xffffffff


	//   ....[146]....
        /*065c*/ 	.word	0xffffffff


	//   ....[147]....
        /*0660*/ 	.word	0xffffffff


	//   ....[148]....
        /*0664*/ 	.word	0xffffffff


	//   ....[149]....
        /*0668*/ 	.word	0xffffffff


	//   ....[150]....
        /*066c*/ 	.word	0xffffffff


	//   ....[151]....
        /*0670*/ 	.word	0xffffffff


	//   ....[152]....
        /*0674*/ 	.word	0xffffffff


	//   ....[153]....
        /*0678*/ 	.word	0xffffffff


	//   ....[154]....
        /*067c*/ 	.word	0xffffffff


	//   ....[155]....
        /*0680*/ 	.word	0xffffffff


	//   ....[156]....
        /*0684*/ 	.word	0xffffffff


	//   ....[157]....
        /*0688*/ 	.word	0xffffffff


	//   ....[158]....
        /*068c*/ 	.word	0xffffffff


	//   ....[159]....
        /*0690*/ 	.word	0xffffffff


	//   ....[160]....
        /*0694*/ 	.word	0xffffffff


	//   ....[161]....
        /*0698*/ 	.word	0xffffffff


	//   ....[162]....
        /*069c*/ 	.word	0xffffffff


	//   ....[163]....
        /*06a0*/ 	.word	0xffffffff


	//   ....[164]....
        /*06a4*/ 	.word	0xffffffff


	//   ....[165]....
        /*06a8*/ 	.word	0xffffffff


	//   ....[166]....
        /*06ac*/ 	.word	0xffffffff


	//   ....[167]....
        /*06b0*/ 	.word	0xffffffff


	//   ....[168]....
        /*06b4*/ 	.word	0xffffffff


	//   ....[169]....
        /*06b8*/ 	.word	0xffffffff


	//   ....[170]....
        /*06bc*/ 	.word	0xffffffff


	//   ....[171]....
        /*06c0*/ 	.word	0xffffffff


	//   ....[172]....
        /*06c4*/ 	.word	0xffffffff


	//   ....[173]....
        /*06c8*/ 	.word	0xffffffff


	//   ....[174]....
        /*06cc*/ 	.word	0xffffffff


	//   ....[175]....
        /*06d0*/ 	.word	0xffffffff


	//   ....[176]....
        /*06d4*/ 	.word	0xffffffff


	//   ....[177]....
        /*06d8*/ 	.word	0xffffffff


	//   ....[178]....
        /*06dc*/ 	.word	0xffffffff


	//   ....[179]....
        /*06e0*/ 	.word	0xffffffff


	//   ....[180]....
        /*06e4*/ 	.word	0xffffffff


	//   ....[181]....
        /*06e8*/ 	.word	0xffffffff


	//   ....[182]....
        /*06ec*/ 	.word	0xffffffff


	//   ....[183]....
        /*06f0*/ 	.word	0xffffffff


	//   ....[184]....
        /*06f4*/ 	.word	0xffffffff


	//   ....[185]....
        /*06f8*/ 	.word	0xffffffff


	//   ....[186]....
        /*06fc*/ 	.word	0xffffffff


	//   ....[187]....
        /*0700*/ 	.word	0xffffffff


	//   ....[188]....
        /*0704*/ 	.word	0xffffffff


	//   ....[189]....
        /*0708*/ 	.word	0xffffffff


	//   ....[190]....
        /*070c*/ 	.word	0xffffffff


	//   ....[191]....
        /*0710*/ 	.word	0xffffffff


	//   ....[192]....
        /*0714*/ 	.word	0xffffffff


	//   ....[193]....
        /*0718*/ 	.word	0xffffffff


	//   ....[194]....
        /*071c*/ 	.word	0xffffffff


	//   ....[195]....
        /*0720*/ 	.word	0xffffffff


	//   ....[196]....
        /*0724*/ 	.word	0xffffffff


	//   ....[197]....
        /*0728*/ 	.word	0xffffffff


	//   ....[198]....
        /*072c*/ 	.word	0xffffffff


	//   ....[199]....
        /*0730*/ 	.word	0xffffffff


	//   ....[200]....
        /*0734*/ 	.word	0xffffffff


	//   ....[201]....
        /*0738*/ 	.word	0xffffffff


	//   ....[202]....
        /*073c*/ 	.word	0xffffffff


	//   ....[203]....
        /*0740*/ 	.word	0xffffffff


	//   ....[204]....
        /*0744*/ 	.word	0xffffffff


	//   ....[205]....
        /*0748*/ 	.word	0xffffffff


	//   ....[206]....
        /*074c*/ 	.word	0xffffffff


	//   ....[207]....
        /*0750*/ 	.word	0xffffffff


	//   ....[208]....
        /*0754*/ 	.word	0xffffffff


	//   ....[209]....
        /*0758*/ 	.word	0xffffffff


	//   ....[210]....
        /*075c*/ 	.word	0xffffffff


	//   ....[211]....
        /*0760*/ 	.word	0xffffffff


	//   ....[212]....
        /*0764*/ 	.word	0xffffffff


	//   ....[213]....
        /*0768*/ 	.word	0xffffffff


	//   ....[214]....
        /*076c*/ 	.word	0xffffffff


	//   ....[215]....
        /*0770*/ 	.word	0xffffffff


	//   ....[216]....
        /*0774*/ 	.word	0xffffffff


	//   ....[217]....
        /*0778*/ 	.word	0xffffffff


	//   ....[218]....
        /*077c*/ 	.word	0xffffffff


	//   ....[219]....
        /*0780*/ 	.word	0xffffffff


	//   ....[220]....
        /*0784*/ 	.word	0xffffffff


	//   ....[221]....
        /*0788*/ 	.word	0xffffffff


	//   ....[222]....
        /*078c*/ 	.word	0xffffffff


	//   ....[223]....
        /*0790*/ 	.word	0xffffffff


	//   ....[224]....
        /*0794*/ 	.word	0xffffffff


	//   ....[225]....
        /*0798*/ 	.word	0xffffffff


	//   ....[226]....
        /*079c*/ 	.word	0xffffffff


	//   ....[227]....
        /*07a0*/ 	.word	0xffffffff


	//   ....[228]....
        /*07a4*/ 	.word	0xffffffff


	//   ....[229]....
        /*07a8*/ 	.word	0xffffffff


	//   ....[230]....
        /*07ac*/ 	.word	0xffffffff


	//   ....[231]....
        /*07b0*/ 	.word	0xffffffff


	//   ....[232]....
        /*07b4*/ 	.word	0xffffffff


	//   ....[233]....
        /*07b8*/ 	.word	0xffffffff


	//   ....[234]....
        /*07bc*/ 	.word	0xffffffff


	//   ....[235]....
        /*07c0*/ 	.word	0xffffffff


	//   ....[236]....
        /*07c4*/ 	.word	0xffffffff


	//   ....[237]....
        /*07c8*/ 	.word	0xffffffff


	//   ....[238]....
        /*07cc*/ 	.word	0xffffffff


	//   ....[239]....
        /*07d0*/ 	.word	0xffffffff


	//   ....[240]....
        /*07d4*/ 	.word	0xffffffff


	//   ....[241]....
        /*07d8*/ 	.word	0xffffffff


	//   ....[242]....
        /*07dc*/ 	.word	0xffffffff


	//   ....[243]....
        /*07e0*/ 	.word	0xffffffff


	//   ....[244]....
        /*07e4*/ 	.word	0xffffffff


	//   ....[245]....
        /*07e8*/ 	.word	0xffffffff


	//   ....[246]....
        /*07ec*/ 	.word	0xffffffff


	//   ....[247]....
        /*07f0*/ 	.word	0xffffffff


	//   ....[248]....
        /*07f4*/ 	.word	0xffffffff


	//   ....[249]....
        /*07f8*/ 	.word	0xffffffff


	//   ....[250]....
        /*07fc*/ 	.word	0xffffffff


	//   ....[251]....
        /*0800*/ 	.word	0xffffffff


	//   ....[252]....
        /*0804*/ 	.word	0xffffffff


	//   ....[253]....
        /*0808*/ 	.word	0xffffffff


	//   ....[254]....
        /*080c*/ 	.word	0xffffffff


	//   ....[255]....
        /*0810*/ 	.word	0xffffffff


	//   ....[0]....
        /*0814*/ 	.word	0xffffffff


	//   ....[1]....
        /*0818*/ 	.word	0xffffffff


	//   ....[2]....
        /*081c*/ 	.word	0xffffffff


	//   ....[3]....
        /*0820*/ 	.word	0x0500000f


	//   ....[4]....
        /*0824*/ 	.word	0x0500000f


	//   ....[5]....
        /*0828*/ 	.word	0x0500000f


	//   ....[6]....
        /*082c*/ 	.word	0x0500000f


	//   ....[7]....
        /*0830*/ 	.word	0x0500000f


	//   ....[8]....
        /*0834*/ 	.word	0x0500000f


	//   ....[9]....
        /*0838*/ 	.word	0x0500000f


	//   ....[10]....
        /*083c*/ 	.word	0x0500000f


	//   ....[11]....
        /*0840*/ 	.word	0x0500000f


	//   ....[12]....
        /*0844*/ 	.word	0x0500000f


	//   ....[13]....
        /*0848*/ 	.word	0x0500000f


	//   ....[14]....
        /*084c*/ 	.word	0x0500000f


	//   ....[15]....
        /*0850*/ 	.word	0x0500000f


	//   ....[16]....
        /*0854*/ 	.word	0x0500000f


	//   ....[17]....
        /*0858*/ 	.word	0x0500000f


	//   ....[18]....
        /*085c*/ 	.word	0x0500000f


	//   ....[19]....
        /*0860*/ 	.word	0x0500000f


	//   ....[20]....
        /*0864*/ 	.word	0x0500000f


	//   ....[21]....
        /*0868*/ 	.word	0x0500000f


	//   ....[22]....
        /*086c*/ 	.word	0x0500000f


	//   ....[23]....
        /*0870*/ 	.word	0x0500000f


	//   ....[24]....
        /*0874*/ 	.word	0x0500000f


	//   ....[25]....
        /*0878*/ 	.word	0x0500000f


	//   ....[26]....
        /*087c*/ 	.word	0x0500000f


	//   ....[27]....
        /*0880*/ 	.word	0x0500000f


	//   ....[28]....
        /*0884*/ 	.word	0x0500000f


	//   ....[29]....
        /*0888*/ 	.word	0x0500000f


	//   ....[30]....
        /*088c*/ 	.word	0x0500000f


	//   ....[31]....
        /*0890*/ 	.word	0x0500000f


	//   ....[32]....
        /*0894*/ 	.word	0x0500000f


	//   ....[33]....
        /*0898*/ 	.word	0x0500000f


	//   ....[34]....
        /*089c*/ 	.word	0x0500000f


	//   ....[35]....
        /*08a0*/ 	.word	0x0500000f


	//   ....[36]....
        /*08a4*/ 	.word	0x0500000f


	//   ....[37]....
        /*08a8*/ 	.word	0x0500000f


	//   ....[38]....
        /*08ac*/ 	.word	0x0500000f


	//   ....[39]....
        /*08b0*/ 	.word	0x0500000f


	//   ....[40]....
        /*08b4*/ 	.word	0x0500000f


	//   ....[41]....
        /*08b8*/ 	.word	0x0500000f


	//   ....[42]....
        /*08bc*/ 	.word	0x0500000f


	//   ....[43]....
        /*08c0*/ 	.word	0x0500000f


	//   ....[44]....
        /*08c4*/ 	.word	0x0500000f


	//   ....[45]....
        /*08c8*/ 	.word	0x0500000f


	//   ....[46]....
        /*08cc*/ 	.word	0x0500000f


	//   ....[47]....
        /*08d0*/ 	.word	0x0500000f


	//   ....[48]....
        /*08d4*/ 	.word	0x0500000f


	//   ....[49]....
        /*08d8*/ 	.word	0x0500000f


	//   ....[50]....
        /*08dc*/ 	.word	0x0500000f


	//   ....[51]....
        /*08e0*/ 	.word	0x0500000f


	//   ....[52]....
        /*08e4*/ 	.word	0x0500000f


	//   ....[53]....
        /*08e8*/ 	.word	0x0500000f


	//   ....[54]....
        /*08ec*/ 	.word	0x0500000f


	//   ....[55]....
        /*08f0*/ 	.word	0x0500000f


	//   ....[56]....
        /*08f4*/ 	.word	0x0500000f


	//   ....[57]....
        /*08f8*/ 	.word	0x0500000f


	//   ....[58]....
        /*08fc*/ 	.word	0x0500000f


	//   ....[59]....
        /*0900*/ 	.word	0x0500000f


	//   ....[60]....
        /*0904*/ 	.word	0x0500000f


	//   ....[61]....
        /*0908*/ 	.word	0x0500000f


	//   ....[62]....
        /*090c*/ 	.word	0x0500000f


	//   ....[63]....
        /*0910*/ 	.word	0x0500000f


	//   ....[64]....
        /*0914*/ 	.word	0x0500000f


	//   ....[65]....
        /*0918*/ 	.word	0x0500000f


	//   ....[66]....
        /*091c*/ 	.word	0x0500000f


	//   ....[67]....
        /*0920*/ 	.word	0x0500000f


	//   ....[68]....
        /*0924*/ 	.word	0x0500000f


	//   ....[69]....
        /*0928*/ 	.word	0x0500000f


	//   ....[70]....
        /*092c*/ 	.word	0x0500000f


	//   ....[71]....
        /*0930*/ 	.word	0x0500000f


	//   ....[72]....
        /*0934*/ 	.word	0x0500000f


	//   ....[73]....
        /*0938*/ 	.word	0x0500000f


	//   ....[74]....
        /*093c*/ 	.word	0x0500000f


	//   ....[75]....
        /*0940*/ 	.word	0x0500000f


	//   ....[76]....
        /*0944*/ 	.word	0x0500000f


	//   ....[77]....
        /*0948*/ 	.word	0x0500000f


	//   ....[78]....
        /*094c*/ 	.word	0x0500000f


	//   ....[79]....
        /*0950*/ 	.word	0x0500000f


	//   ....[80]....
        /*0954*/ 	.word	0x0500000f


	//   ....[81]....
        /*0958*/ 	.word	0x0500000f


	//   ....[82]....
        /*095c*/ 	.word	0x0500000f


	//   ....[83]....
        /*0960*/ 	.word	0x0500000f


	//   ....[84]....
        /*0964*/ 	.word	0x0500000f


	//   ....[85]....
        /*0968*/ 	.word	0x0500000f


	//   ....[86]....
        /*096c*/ 	.word	0x0500000f


	//   ....[87]....
        /*0970*/ 	.word	0x0500000f


	//   ....[88]....
        /*0974*/ 	.word	0x0500000f


	//   ....[89]....
        /*0978*/ 	.word	0x0500000f


	//   ....[90]....
        /*097c*/ 	.word	0x0500000f


	//   ....[91]....
        /*0980*/ 	.word	0x0500000f


	//   ....[92]....
        /*0984*/ 	.word	0x0500000f


	//   ....[93]....
        /*0988*/ 	.word	0x0500000f


	//   ....[94]....
        /*098c*/ 	.word	0x0500000f


	//   ....[95]....
        /*0990*/ 	.word	0x0500000f


	//   ....[96]....
        /*0994*/ 	.word	0x0500000f


	//   ....[97]....
        /*0998*/ 	.word	0x0500000f


	//   ....[98]....
        /*099c*/ 	.word	0x0500000f


	//   ....[99]....
        /*09a0*/ 	.word	0x0500000f


	//   ....[100]....
        /*09a4*/ 	.word	0x0500000f


	//   ....[101]....
        /*09a8*/ 	.word	0x0500000f


	//   ....[102]....
        /*09ac*/ 	.word	0x0500000f


	//   ....[103]....
        /*09b0*/ 	.word	0x0500000f


	//   ....[104]....
        /*09b4*/ 	.word	0x0500000f


	//   ....[105]....
        /*09b8*/ 	.word	0x0500000f


	//   ....[106]....
        /*09bc*/ 	.word	0x0500000f


	//   ....[107]....
        /*09c0*/ 	.word	0x0500000f


	//   ....[108]....
        /*09c4*/ 	.word	0x0500000f


	//   ....[109]....
        /*09c8*/ 	.word	0x0500000f


	//   ....[110]....
        /*09cc*/ 	.word	0x0500000f


	//   ....[111]....
        /*09d0*/ 	.word	0x0500000f


	//   ....[112]....
        /*09d4*/ 	.word	0x0500000f


	//   ....[113]....
        /*09d8*/ 	.word	0x0500000f


	//   ....[114]....
        /*09dc*/ 	.word	0x0500000f


	//   ....[115]....
        /*09e0*/ 	.word	0x0500000f


	//   ....[116]....
        /*09e4*/ 	.word	0x0500000f


	//   ....[117]....
        /*09e8*/ 	.word	0x0500000f


	//   ....[118]....
        /*09ec*/ 	.word	0x0500000f


	//   ....[119]....
        /*09f0*/ 	.word	0x0500000f


	//   ....[120]....
        /*09f4*/ 	.word	0x0500000f


	//   ....[121]....
        /*09f8*/ 	.word	0x0500000f


	//   ....[122]....
        /*09fc*/ 	.word	0x0500000f


	//   ....[123]....
        /*0a00*/ 	.word	0x0500000f


	//   ....[124]....
        /*0a04*/ 	.word	0x0500000f


	//   ....[125]....
        /*0a08*/ 	.word	0x0500000f


	//   ....[126]....
        /*0a0c*/ 	.word	0x0500000f


	//   ....[127]....
        /*0a10*/ 	.word	0x0500000f


	//   ....[128]....
        /*0a14*/ 	.word	0x0500000f


	//   ....[129]....
        /*0a18*/ 	.word	0x0500000f


	//   ....[130]....
        /*0a1c*/ 	.word	0x0500000f


	//   ....[131]....
        /*0a20*/ 	.word	0x0500000f


	//   ....[132]....
        /*0a24*/ 	.word	0x0500000f


	//   ....[133]....
        /*0a28*/ 	.word	0x0500000f


	//   ....[134]....
        /*0a2c*/ 	.word	0x0500000f


	//   ....[135]....
        /*0a30*/ 	.word	0x0500000f


	//   ....[136]....
        /*0a34*/ 	.word	0x0500000f


	//   ....[137]....
        /*0a38*/ 	.word	0x0500000f


	//   ....[138]....
        /*0a3c*/ 	.word	0x0500000f


	//   ....[139]....
        /*0a40*/ 	.word	0x0500000f


	//   ....[140]....
        /*0a44*/ 	.word	0x0500000f


	//   ....[141]....
        /*0a48*/ 	.word	0x0500000f


	//   ....[142]....
        /*0a4c*/ 	.word	0x0500000f


	//   ....[143]....
        /*0a50*/ 	.word	0x0500000f


	//   ....[144]....
        /*0a54*/ 	.word	0x0500000f


	//   ....[145]....
        /*0a58*/ 	.word	0x0500000f


	//   ....[146]....
        /*0a5c*/ 	.word	0x0500000f


	//   ....[147]....
        /*0a60*/ 	.word	0x0500000f


	//   ....[148]....
        /*0a64*/ 	.word	0x0500000f


	//   ....[149]....
        /*0a68*/ 	.word	0x0500000f


	//   ....[150]....
        /*0a6c*/ 	.word	0x0500000f


	//   ....[151]....
        /*0a70*/ 	.word	0x0500000f


	//   ....[152]....
        /*0a74*/ 	.word	0x0500000f


	//   ....[153]....
        /*0a78*/ 	.word	0x0500000f


	//   ....[154]....
        /*0a7c*/ 	.word	0x0500000f


	//   ....[155]....
        /*0a80*/ 	.word	0x0500000f


	//   ....[156]....
        /*0a84*/ 	.word	0x0500000f


	//   ....[157]....
        /*0a88*/ 	.word	0x0500000f


	//   ....[158]....
        /*0a8c*/ 	.word	0x0500000f


	//   ....[159]....
        /*0a90*/ 	.word	0x0500000f


	//   ....[160]....
        /*0a94*/ 	.word	0x0500000f


	//   ....[161]....
        /*0a98*/ 	.word	0x0500000f


	//   ....[162]....
        /*0a9c*/ 	.word	0x0500000f


	//   ....[163]....
        /*0aa0*/ 	.word	0x0500000f


	//   ....[164]....
        /*0aa4*/ 	.word	0x0500000f


	//   ....[165]....
        /*0aa8*/ 	.word	0x0500000f


	//   ....[166]....
        /*0aac*/ 	.word	0x0500000f


	//   ....[167]....
        /*0ab0*/ 	.word	0x0500000f


	//   ....[168]....
        /*0ab4*/ 	.word	0x0500000f


	//   ....[169]....
        /*0ab8*/ 	.word	0x0500000f


	//   ....[170]....
        /*0abc*/ 	.word	0x0500000f


	//   ....[171]....
        /*0ac0*/ 	.word	0x0500000f


	//   ....[172]....
        /*0ac4*/ 	.word	0x0500000f


	//   ....[173]....
        /*0ac8*/ 	.word	0x0500000f


	//   ....[174]....
        /*0acc*/ 	.word	0x0500000f


	//   ....[175]....
        /*0ad0*/ 	.word	0x0500000f


	//   ....[176]....
        /*0ad4*/ 	.word	0x0500000f


	//   ....[177]....
        /*0ad8*/ 	.word	0x0500000f


	//   ....[178]....
        /*0adc*/ 	.word	0x0500000f


	//   ....[179]....
        /*0ae0*/ 	.word	0x0500000f


	//   ....[180]....
        /*0ae4*/ 	.word	0x0500000f


	//   ....[181]....
        /*0ae8*/ 	.word	0x0500000f


	//   ....[182]....
        /*0aec*/ 	.word	0x0500000f


	//   ....[183]....
        /*0af0*/ 	.word	0x0500000f


	//   ....[184]....
        /*0af4*/ 	.word	0x0500000f


	//   ....[185]....
        /*0af8*/ 	.word	0x0500000f


	//   ....[186]....
        /*0afc*/ 	.word	0x0500000f


	//   ....[187]....
        /*0b00*/ 	.word	0x0500000f


	//   ....[188]....
        /*0b04*/ 	.word	0x0500000f


	//   ....[189]....
        /*0b08*/ 	.word	0x0500000f


	//   ....[190]....
        /*0b0c*/ 	.word	0x0500000f


	//   ....[191]....
        /*0b10*/ 	.word	0x0500000f


	//   ....[192]....
        /*0b14*/ 	.word	0x0500000f


	//   ....[193]....
        /*0b18*/ 	.word	0x0500000f


	//   ....[194]....
        /*0b1c*/ 	.word	0x0500000f


	//   ....[195]....
        /*0b20*/ 	.word	0x0500000f


	//   ....[196]....
        /*0b24*/ 	.word	0x0500000f


	//   ....[197]....
        /*0b28*/ 	.word	0x0500000f


	//   ....[198]....
        /*0b2c*/ 	.word	0x0500000f


	//   ....[199]....
        /*0b30*/ 	.word	0x0500000f


	//   ....[200]....
        /*0b34*/ 	.word	0x0500000f


	//   ....[201]....
        /*0b38*/ 	.word	0x0500000f


	//   ....[202]....
        /*0b3c*/ 	.word	0x0500000f


	//   ....[203]....
        /*0b40*/ 	.word	0x0500000f


	//   ....[204]....
        /*0b44*/ 	.word	0x0500000f


	//   ....[205]....
        /*0b48*/ 	.word	0x0500000f


	//   ....[206]....
        /*0b4c*/ 	.word	0x0500000f


	//   ....[207]....
        /*0b50*/ 	.word	0x0500000f


	//----- nvinfo : EIATTR_COOP_GROUP_INSTR_OFFSETS
	.align		4
.L_396:
        /*0b54*/ 	.byte	0x04, 0x28
        /*0b56*/ 	.short	(.L_398 - .L_397)


	//   ....[0]....
.L_397:
        /*0b58*/ 	.word	0x00000070


	//   ....[1]....
        /*0b5c*/ 	.word	0x00000140


	//   ....[2]....
        /*0b60*/ 	.word	0x00000190


	//   ....[3]....
        /*0b64*/ 	.word	0x000003c0


	//   ....[4]....
        /*0b68*/ 	.word	0x00000520


	//   ....[5]....
        /*0b6c*/ 	.word	0x00000640


	//   ....[6]....
        /*0b70*/ 	.word	0x000007a0


	//   ....[7]....
        /*0b74*/ 	.word	0x00002d80


	//   ....[8]....
        /*0b78*/ 	.word	0x00002d90


	//   ....[9]....
        /*0b7c*/ 	.word	0x00003ca0


	//   ....[10]....
        /*0b80*/ 	.word	0x00003cb0


	//   ....[11]....
        /*0b84*/ 	.word	0x00004bd0


	//   ....[12]....
        /*0b88*/ 	.word	0x00004be0


	//   ....[13]....
        /*0b8c*/ 	.word	0x00005b30


	//   ....[14]....
        /*0b90*/ 	.word	0x00005b40


	//   ....[15]....
        /*0b94*/ 	.word	0x00007120


	//   ....[16]....
        /*0b98*/ 	.word	0x00007130


	//   ....[17]....
        /*0b9c*/ 	.word	0x00008100


	//   ....[18]....
        /*0ba0*/ 	.word	0x00008110


	//   ....[19]....
        /*0ba4*/ 	.word	0x00009160


	//   ....[20]....
        /*0ba8*/ 	.word	0x00009170


	//   ....[21]....
        /*0bac*/ 	.word	0x0000a1b0


	//   ....[22]....
        /*0bb0*/ 	.word	0x0000a1c0


	//   ....[23]....
        /*0bb4*/ 	.word	0x0000b3c0


	//   ....[24]....
        /*0bb8*/ 	.word	0x0000b3d0


	//   ....[25]....
        /*0bbc*/ 	.word	0x0000b4e0


	//   ....[26]....
        /*0bc0*/ 	.word	0x0000b4f0


	//   ....[27]....
        /*0bc4*/ 	.word	0x0000b610


	//   ....[28]....
        /*0bc8*/ 	.word	0x0000b620


	//   ....[29]....
        /*0bcc*/ 	.word	0x0000b740


	//   ....[30]....
        /*0bd0*/ 	.word	0x0000b750


	//   ....[31]....
        /*0bd4*/ 	.word	0x0000bad0


	//   ....[32]....
        /*0bd8*/ 	.word	0x0000baf0


	//   ....[33]....
        /*0bdc*/ 	.word	0x0000bbd0


	//   ....[34]....
        /*0be0*/ 	.word	0x0000bbf0


	//   ....[35]....
        /*0be4*/ 	.word	0x0000bcd0


	//   ....[36]....
        /*0be8*/ 	.word	0x0000bcf0


	//   ....[37]....
        /*0bec*/ 	.word	0x0000bdd0


	//   ....[38]....
        /*0bf0*/ 	.word	0x0000bdf0


	//   ....[39]....
        /*0bf4*/ 	.word	0x0000c580


	//   ....[40]....
        /*0bf8*/ 	.word	0x0000cd70


	//   ....[41]....
        /*0bfc*/ 	.word	0x0000cd80


	//   ....[42]....
        /*0c00*/ 	.word	0x0000cd90


	//   ....[43]....
        /*0c04*/ 	.word	0x0000cda0


	//   ....[44]....
        /*0c08*/ 	.word	0x000103f0


	//   ....[45]....
        /*0c0c*/ 	.word	0x00010400


	//   ....[46]....
        /*0c10*/ 	.word	0x00010410


	//   ....[47]....
        /*0c14*/ 	.word	0x00010420


	//   ....[48]....
        /*0c18*/ 	.word	0x000153e0


	//   ....[49]....
        /*0c1c*/ 	.word	0x00015420


	//   ....[50]....
        /*0c20*/ 	.word	0x00015950


	//   ....[51]....
        /*0c24*/ 	.word	0x000159c0


	//   ....[52]....
        /*0c28*/ 	.word	0x00017640


	//   ....[53]....
        /*0c2c*/ 	.word	0x00017660


	//   ....[54]....
        /*0c30*/ 	.word	0x00018300


	//   ....[55]....
        /*0c34*/ 	.word	0x000183a0


	//   ....[56]....
        /*0c38*/ 	.word	0x000197c0


	//   ....[57]....
        /*0c3c*/ 	.word	0x000197d0


	//   ....[58]....
        /*0c40*/ 	.word	0x00019800


	//   ....[59]....
        /*0c44*/ 	.word	0x00019810


	//   ....[60]....
        /*0c48*/ 	.word	0x0001ae80


	//   ....[61]....
        /*0c4c*/ 	.word	0x0001aeb0


	//   ....[62]....
        /*0c50*/ 	.word	0x0001aee0


	//   ....[63]....
        /*0c54*/ 	.word	0x0001af10


	//   ....[64]....
        /*0c58*/ 	.word	0x0001af40


	//   ....[65]....
        /*0c5c*/ 	.word	0x0001af70


	//   ....[66]....
        /*0c60*/ 	.word	0x0001afa0


	//   ....[67]....
        /*0c64*/ 	.word	0x0001afd0


	//   ....[68]....
        /*0c68*/ 	.word	0x0001b000


	//   ....[69]....
        /*0c6c*/ 	.word	0x0001b030


	//   ....[70]....
        /*0c70*/ 	.word	0x0001b060


	//   ....[71]....
        /*0c74*/ 	.word	0x0001b090


	//   ....[72]....
        /*0c78*/ 	.word	0x0001b0c0


	//   ....[73]....
        /*0c7c*/ 	.word	0x0001b0f0


	//   ....[74]....
        /*0c80*/ 	.word	0x0001b120


	//   ....[75]....
        /*0c84*/ 	.word	0x0001b150


	//   ....[76]....
        /*0c88*/ 	.word	0x0001b180


	//   ....[77]....
        /*0c8c*/ 	.word	0x0001b1b0


	//   ....[78]....
        /*0c90*/ 	.word	0x0001b1e0


	//   ....[79]....
        /*0c94*/ 	.word	0x0001b210


	//   ....[80]....
        /*0c98*/ 	.word	0x0001b240


	//   ....[81]....
        /*0c9c*/ 	.word	0x0001b270


	//   ....[82]....
        /*0ca0*/ 	.word	0x0001b2a0


	//   ....[83]....
        /*0ca4*/ 	.word	0x0001b2d0


	//   ....[84]....
        /*0ca8*/ 	.word	0x0001b300


	//   ....[85]....
        /*0cac*/ 	.word	0x0001b330


	//   ....[86]....
        /*0cb0*/ 	.word	0x0001b360


	//   ....[87]....
        /*0cb4*/ 	.word	0x0001b390


	//   ....[88]....
        /*0cb8*/ 	.word	0x0001b3c0


	//   ....[89]....
        /*0cbc*/ 	.word	0x0001b3f0


	//   ....[90]....
        /*0cc0*/ 	.word	0x0001b420


	//   ....[91]....
        /*0cc4*/ 	.word	0x0001b450


	//   ....[92]....
        /*0cc8*/ 	.word	0x0001b480


	//   ....[93]....
        /*0ccc*/ 	.word	0x0001b4b0


	//   ....[94]....
        /*0cd0*/ 	.word	0x0001b4e0


	//   ....[95]....
        /*0cd4*/ 	.word	0x0001b510


	//   ....[96]....
        /*0cd8*/ 	.word	0x0001b540


	//   ....[97]....
        /*0cdc*/ 	.word	0x0001b570


	//   ....[98]....
        /*0ce0*/ 	.word	0x0001b5a0


	//   ....[99]....
        /*0ce4*/ 	.word	0x0001b5d0


	//   ....[100]....
        /*0ce8*/ 	.word	0x0001b600


	//   ....[101]....
        /*0cec*/ 	.word	0x0001b620


	//   ....[102]....
        /*0cf0*/ 	.word	0x0001b630


	//   ....[103]....
        /*0cf4*/ 	.word	0x0001b640


	//   ....[104]....
        /*0cf8*/ 	.word	0x0001b650


	//   ....[105]....
        /*0cfc*/ 	.word	0x0001b660


	//   ....[106]....
        /*0d00*/ 	.word	0x0001b670


	//   ....[107]....
        /*0d04*/ 	.word	0x0001b680


	//   ....[108]....
        /*0d08*/ 	.word	0x0001b690


	//   ....[109]....
        /*0d0c*/ 	.word	0x0001b6a0


	//   ....[110]....
        /*0d10*/ 	.word	0x0001b6d0


	//   ....[111]....
        /*0d14*/ 	.word	0x0001b6e0


	//   ....[112]....
        /*0d18*/ 	.word	0x0001b6f0


	//   ....[113]....
        /*0d1c*/ 	.word	0x0001b700


	//   ....[114]....
        /*0d20*/ 	.word	0x0001b710


	//   ....[115]....
        /*0d24*/ 	.word	0x0001b720


	//   ....[116]....
        /*0d28*/ 	.word	0x0001b730


	//   ....[117]....
        /*0d2c*/ 	.word	0x0001b740


	//   ....[118]....
        /*0d30*/ 	.word	0x0001b750


	//   ....[119]....
        /*0d34*/ 	.word	0x0001b760


	//   ....[120]....
        /*0d38*/ 	.word	0x0001b770


	//   ....[121]....
        /*0d3c*/ 	.word	0x0001b780


	//   ....[122]....
        /*0d40*/ 	.word	0x0001b790


	//   ....[123]....
        /*0d44*/ 	.word	0x0001b7a0


	//   ....[124]....
        /*0d48*/ 	.word	0x0001c2d0


	//   ....[125]....
        /*0d4c*/ 	.word	0x0001c310


	//   ....[126]....
        /*0d50*/ 	.word	0x0001c350


	//   ....[127]....
        /*0d54*/ 	.word	0x0001c380


	//   ....[128]....
        /*0d58*/ 	.word	0x0001cb20


	//   ....[129]....
        /*0d5c*/ 	.word	0x0001cb40


	//   ....[130]....
        /*0d60*/ 	.word	0x0001ccc0


	//   ....[131]....
        /*0d64*/ 	.word	0x0001cce0


	//   ....[132]....
        /*0d68*/ 	.word	0x0001ce20


	//   ....[133]....
        /*0d6c*/ 	.word	0x0001ce40


	//   ....[134]....
        /*0d70*/ 	.word	0x0001cf90


	//   ....[135]....
        /*0d74*/ 	.word	0x0001cfb0


	//   ....[136]....
        /*0d78*/ 	.word	0x0001d910


	//   ....[137]....
        /*0d7c*/ 	.word	0x0001d920


	//   ....[138]....
        /*0d80*/ 	.word	0x0001dab0


	//   ....[139]....
        /*0d84*/ 	.word	0x0001dac0


	//   ....[140]....
        /*0d88*/ 	.word	0x0001dc50


	//   ....[141]....
        /*0d8c*/ 	.word	0x0001dc60


	//   ....[142]....
        /*0d90*/ 	.word	0x0001ddf0


	//   ....[143]....
        /*0d94*/ 	.word	0x0001de00


	//   ....[144]....
        /*0d98*/ 	.word	0x0001dfe0


	//   ....[145]....
        /*0d9c*/ 	.word	0x0001e190


	//   ....[146]....
        /*0da0*/ 	.word	0x0001e1c0


	//   ....[147]....
        /*0da4*/ 	.word	0x0001e1f0


	//   ....[148]....
        /*0da8*/ 	.word	0x0001e220


	//   ....[149]....
        /*0dac*/ 	.word	0x0001e250


	//   ....[150]....
        /*0db0*/ 	.word	0x0001e280


	//   ....[151]....
        /*0db4*/ 	.word	0x0001e3f0


	//   ....[152]....
        /*0db8*/ 	.word	0x0001e420


	//   ....[153]....
        /*0dbc*/ 	.word	0x0001e450


	//   ....[154]....
        /*0dc0*/ 	.word	0x0001e480


	//   ....[155]....
        /*0dc4*/ 	.word	0x0001e4b0


	//   ....[156]....
        /*0dc8*/ 	.word	0x0001e4e0


	//   ....[157]....
        /*0dcc*/ 	.word	0x0001e570


	//   ....[158]....
        /*0dd0*/ 	.word	0x0001e5a0


	//   ....[159]....
        /*0dd4*/ 	.word	0x0001e620


	//   ....[160]....
        /*0dd8*/ 	.word	0x0001f2f0


	//   ....[161]....
        /*0ddc*/ 	.word	0x00020f70


	//   ....[162]....
        /*0de0*/ 	.word	0x00020fa0


	//   ....[163]....
        /*0de4*/ 	.word	0x000210c0


	//   ....[164]....
        /*0de8*/ 	.word	0x000210d0


	//   ....[165]....
        /*0dec*/ 	.word	0x00021140


	//   ....[166]....
        /*0df0*/ 	.word	0x00021150


	//   ....[167]....
        /*0df4*/ 	.word	0x000211c0


	//   ....[168]....
        /*0df8*/ 	.word	0x000211d0


	//   ....[169]....
        /*0dfc*/ 	.word	0x00021240


	//   ....[170]....
        /*0e00*/ 	.word	0x00021250


	//   ....[171]....
        /*0e04*/ 	.word	0x000212c0


	//   ....[172]....
        /*0e08*/ 	.word	0x000212d0


	//   ....[173]....
        /*0e0c*/ 	.word	0x00021340


	//   ....[174]....
        /*0e10*/ 	.word	0x00021350


	//   ....[175]....
        /*0e14*/ 	.word	0x00021360


	//   ....[176]....
        /*0e18*/ 	.word	0x00021370


	//   ....[177]....
        /*0e1c*/ 	.word	0x00021770


	//   ....[178]....
        /*0e20*/ 	.word	0x000217a0


	//   ....[179]....
        /*0e24*/ 	.word	0x000218c0


	//   ....[180]....
        /*0e28*/ 	.word	0x000218d0


	//   ....[181]....
        /*0e2c*/ 	.word	0x00021960


	//   ....[182]....
        /*0e30*/ 	.word	0x00021970


	//   ....[183]....
        /*0e34*/ 	.word	0x00021a00


	//   ....[184]....
        /*0e38*/ 	.word	0x00021a10


	//   ....[185]....
        /*0e3c*/ 	.word	0x00021a90


	//   ....[186]....
        /*0e40*/ 	.word	0x00021aa0


	//   ....[187]....
        /*0e44*/ 	.word	0x00021b20


	//   ....[188]....
        /*0e48*/ 	.word	0x00021b30


	//   ....[189]....
        /*0e4c*/ 	.word	0x00021bb0


	//   ....[190]....
        /*0e50*/ 	.word	0x00021bc0


	//   ....[191]....
        /*0e54*/ 	.word	0x00021bd0


	//   ....[192]....
        /*0e58*/ 	.word	0x00021be0


	//   ....[193]....
        /*0e5c*/ 	.word	0x00022370


	//   ....[194]....
        /*0e60*/ 	.word	0x000223a0


	//   ....[195]....
        /*0e64*/ 	.word	0x00022450


	//   ....[196]....
        /*0e68*/ 	.word	0x00022470


	//   ....[197]....
        /*0e6c*/ 	.word	0x00022500


	//   ....[198]....
        /*0e70*/ 	.word	0x00022520


	//   ....[199]....
        /*0e74*/ 	.word	0x000225b0


	//   ....[200]....
        /*0e78*/ 	.word	0x000225d0


	//   ....[201]....
        /*0e7c*/ 	.word	0x00022660


	//   ....[202]....
        /*0e80*/ 	.word	0x00022680


	//   ....[203]....
        /*0e84*/ 	.word	0x00022710


	//   ....[204]....
        /*0e88*/ 	.word	0x00022730


	//   ....[205]....
        /*0e8c*/ 	.word	0x000227c0


	//   ....[206]....
        /*0e90*/ 	.word	0x000227e0


	//   ....[207]....
        /*0e94*/ 	.word	0x000227f0


	//   ....[208]....
        /*0e98*/ 	.word	0x00022800


	//   ....[209]....
        /*0e9c*/ 	.word	0x00022f70


	//   ....[210]....
        /*0ea0*/ 	.word	0x00022f90


	//   ....[211]....
        /*0ea4*/ 	.word	0x00022ff0


	//   ....[212]....
        /*0ea8*/ 	.word	0x00023000


	//   ....[213]....
        /*0eac*/ 	.word	0x00023050


	//   ....[214]....
        /*0eb0*/ 	.word	0x00023060


	//   ....[215]....
        /*0eb4*/ 	.word	0x000230b0


	//   ....[216]....
        /*0eb8*/ 	.word	0x000230c0


	//   ....[217]....
        /*0ebc*/ 	.word	0x00023110


	//   ....[218]....
        /*0ec0*/ 	.word	0x00023120


	//   ....[219]....
        /*0ec4*/ 	.word	0x00023170


	//   ....[220]....
        /*0ec8*/ 	.word	0x00023180


	//   ....[221]....
        /*0ecc*/ 	.word	0x000231d0


	//   ....[222]....
        /*0ed0*/ 	.word	0x000231e0


	//   ....[223]....
        /*0ed4*/ 	.word	0x000231f0


	//   ....[224]....
        /*0ed8*/ 	.word	0x00023240


	//   ....[225]....
        /*0edc*/ 	.word	0x00023570


	//   ....[226]....
        /*0ee0*/ 	.word	0x00023580


	//   ....[227]....
        /*0ee4*/ 	.word	0x000235e0


	//   ....[228]....
        /*0ee8*/ 	.word	0x000235f0


	//   ....[229]....
        /*0eec*/ 	.word	0x00023640


	//   ....[230]....
        /*0ef0*/ 	.word	0x00023650


	//   ....[231]....
        /*0ef4*/ 	.word	0x000236a0


	//   ....[232]....
        /*0ef8*/ 	.word	0x000236b0


	//   ....[233]....
        /*0efc*/ 	.word	0x00023700


	//   ....[234]....
        /*0f00*/ 	.word	0x00023710


	//   ....[235]....
        /*0f04*/ 	.word	0x00023760


	//   ....[236]....
        /*0f08*/ 	.word	0x00023770


	//   ....[237]....
        /*0f0c*/ 	.word	0x000237c0


	//   ....[238]....
        /*0f10*/ 	.word	0x000237d0


	//   ....[239]....
        /*0f14*/ 	.word	0x000237e0


	//   ....[240]....
        /*0f18*/ 	.word	0x00023830


	//   ....[241]....
        /*0f1c*/ 	.word	0x000252d0


	//   ....[242]....
        /*0f20*/ 	.word	0x00025300


	//   ....[243]....
        /*0f24*/ 	.word	0x00025340


	//   ....[244]....
        /*0f28*/ 	.word	0x00025370


	//   ....[245]....
        /*0f2c*/ 	.word	0x000253a0


	//   ....[246]....
        /*0f30*/ 	.word	0x000253d0


	//   ....[247]....
        /*0f34*/ 	.word	0x00025400


	//   ....[248]....
        /*0f38*/ 	.word	0x00025430


	//   ....[249]....
        /*0f3c*/ 	.word	0x000255b0


	//   ....[250]....
        /*0f40*/ 	.word	0x000255e0


	//   ....[251]....
        /*0f44*/ 	.word	0x00025610


	//   ....[252]....
        /*0f48*/ 	.word	0x00025640


	//   ....[253]....
        /*0f4c*/ 	.word	0x00025670


	//   ....[254]....
        /*0f50*/ 	.word	0x000256a0


	//   ....[255]....
        /*0f54*/ 	.word	0x00025760


	//   ....[0]....
        /*0f58*/ 	.word	0x00025780


	//   ....[1]....
        /*0f5c*/ 	.word	0x000257f0


	//   ....[2]....
        /*0f60*/ 	.word	0x00025c80


	//   ....[3]....
        /*0f64*/ 	.word	0x00026040


	//   ....[4]....
        /*0f68*/ 	.word	0x000260d0


	//   ....[5]....
        /*0f6c*/ 	.word	0x00026170


	//   ....[6]....
        /*0f70*/ 	.word	0x00026200


	//   ....[7]....
        /*0f74*/ 	.word	0x000262a0


	//   ....[8]....
        /*0f78*/ 	.word	0x00026330


	//   ....[9]....
        /*0f7c*/ 	.word	0x000263d0


	//   ....[10]....
        /*0f80*/ 	.word	0x00026460


	//   ....[11]....
        /*0f84*/ 	.word	0x00026550


	//   ....[12]....
        /*0f88*/ 	.word	0x000265e0


	//   ....[13]....
        /*0f8c*/ 	.word	0x00026680


	//   ....[14]....
        /*0f90*/ 	.word	0x00026710


	//   ....[15]....
        /*0f94*/ 	.word	0x000267b0


	//   ....[16]....
        /*0f98*/ 	.word	0x00026840


	//   ....[17]....
        /*0f9c*/ 	.word	0x000268e0


	//   ....[18]....
        /*0fa0*/ 	.word	0x00026970


	//   ....[19]....
        /*0fa4*/ 	.word	0x00026a60


	//   ....[20]....
        /*0fa8*/ 	.word	0x00026af0


	//   ....[21]....
        /*0fac*/ 	.word	0x00026b80


	//   ....[22]....
        /*0fb0*/ 	.word	0x00026c10


	//   ....[23]....
        /*0fb4*/ 	.word	0x00026ca0


	//   ....[24]....
        /*0fb8*/ 	.word	0x00026d30


	//   ....[25]....
        /*0fbc*/ 	.word	0x00026dc0


	//   ....[26]....
        /*0fc0*/ 	.word	0x00026e50


	//   ....[27]....
        /*0fc4*/ 	.word	0x00026f20


	//   ....[28]....
        /*0fc8*/ 	.word	0x00026fc0


	//   ....[29]....
        /*0fcc*/ 	.word	0x00027050


	//   ....[30]....
        /*0fd0*/ 	.word	0x000270a0


	//   ....[31]....
        /*0fd4*/ 	.word	0x000270f0


	//   ....[32]....
        /*0fd8*/ 	.word	0x000271d0


	//   ....[33]....
        /*0fdc*/ 	.word	0x00027260


	//   ....[34]....
        /*0fe0*/ 	.word	0x000272b0


	//   ....[35]....
        /*0fe4*/ 	.word	0x00027300


	//   ....[36]....
        /*0fe8*/ 	.word	0x00027600


	//   ....[37]....
        /*0fec*/ 	.word	0x00027720


	//   ....[38]....
        /*0ff0*/ 	.word	0x00027840


	//   ....[39]....
        /*0ff4*/ 	.word	0x00027960


	//   ....[40]....
        /*0ff8*/ 	.word	0x00027a80


	//   ....[41]....
        /*0ffc*/ 	.word	0x00027af0


	//   ....[42]....
        /*1000*/ 	.word	0x00027b50


	//   ....[43]....
        /*1004*/ 	.word	0x00027bb0


	//   ....[44]....
        /*1008*/ 	.word	0x00027c10


	//   ....[45]....
        /*100c*/ 	.word	0x00027c90


	//   ....[46]....
        /*1010*/ 	.word	0x00027cf0


	//   ....[47]....
        /*1014*/ 	.word	0x00027d60


	//   ....[48]....
        /*1018*/ 	.word	0x00027dc0


	//   ....[49]....
        /*101c*/ 	.word	0x00027e30


	//   ....[50]....
        /*1020*/ 	.word	0x00027e90


	//   ....[51]....
        /*1024*/ 	.word	0x00027f00


	//   ....[52]....
        /*1028*/ 	.word	0x00027f60


	//   ....[53]....
        /*102c*/ 	.word	0x00027fe0


	//   ....[54]....
        /*1030*/ 	.word	0x00028040


	//   ....[55]....
        /*1034*/ 	.word	0x000280d0


	//   ....[56]....
        /*1038*/ 	.word	0x00028130


	//   ....[57]....
        /*103c*/ 	.word	0x00028190


	//   ....[58]....
        /*1040*/ 	.word	0x000281f0


	//   ....[59]....
        /*1044*/ 	.word	0x00028260


	//   ....[60]....
        /*1048*/ 	.word	0x000282c0


	//   ....[61]....
        /*104c*/ 	.word	0x00028330


	//   ....[62]....
        /*1050*/ 	.word	0x00028390


	//   ....[63]....
        /*1054*/ 	.word	0x00028400


	//   ....[64]....
        /*1058*/ 	.word	0x00028460


	//   ....[65]....
        /*105c*/ 	.word	0x000284d0


	//   ....[66]....
        /*1060*/ 	.word	0x00028530


	//   ....[67]....
        /*1064*/ 	.word	0x000285a0


	//   ....[68]....
        /*1068*/ 	.word	0x00028600


	//   ....[69]....
        /*106c*/ 	.word	0x00028670


	//   ....[70]....
        /*1070*/ 	.word	0x000286d0


	//   ....[71]....
        /*1074*/ 	.word	0x00028730


	//   ....[72]....
        /*1078*/ 	.word	0x00028790


	//   ....[73]....
        /*107c*/ 	.word	0x000287f0


	//   ....[74]....
        /*1080*/ 	.word	0x00028850


	//   ....[75]....
        /*1084*/ 	.word	0x000288b0


	//   ....[76]....
        /*1088*/ 	.word	0x00028910


	//   ....[77]....
        /*108c*/ 	.word	0x00028980


	//   ....[78]....
        /*1090*/ 	.word	0x000289e0


	//   ....[79]....
        /*1094*/ 	.word	0x00028a60


	//   ....[80]....
        /*1098*/ 	.word	0x00028ac0


	//   ....[81]....
        /*109c*/ 	.word	0x00028b20


	//   ....[82]....
        /*10a0*/ 	.word	0x00028b80


	//   ....[83]....
        /*10a4*/ 	.word	0x00028c00


	//   ....[84]....
        /*10a8*/ 	.word	0x00028c60


	//   ....[85]....
        /*10ac*/ 	.word	0x00028cc0


	//   ....[86]....
        /*10b0*/ 	.word	0x00028d20


	//   ....[87]....
        /*10b4*/ 	.word	0x00028d80


	//   ....[88]....
        /*10b8*/ 	.word	0x00028de0


	//   ....[89]....
        /*10bc*/ 	.word	0x00028e40


	//   ....[90]....
        /*10c0*/ 	.word	0x00028ea0


	//   ....[91]....
        /*10c4*/ 	.word	0x00028f00


	//   ....[92]....
        /*10c8*/ 	.word	0x00028f60


	//   ....[93]....
        /*10cc*/ 	.word	0x00028fc0


	//   ....[94]....
        /*10d0*/ 	.word	0x00029020


	//   ....[95]....
        /*10d4*/ 	.word	0x00029080


	//   ....[96]....
        /*10d8*/ 	.word	0x000290e0


	//   ....[97]....
        /*10dc*/ 	.word	0x00029140


	//   ....[98]....
        /*10e0*/ 	.word	0x000291f0


	//   ....[99]....
        /*10e4*/ 	.word	0x000292a0


	//   ....[100]....
        /*10e8*/ 	.word	0x00029510


	//   ....[101]....
        /*10ec*/ 	.word	0x00029560


	//   ....[102]....
        /*10f0*/ 	.word	0x000295f0


	//   ....[103]....
        /*10f4*/ 	.word	0x00029680


	//   ....[104]....
        /*10f8*/ 	.word	0x00029710


	//   ....[105]....
        /*10fc*/ 	.word	0x000297a0


	//   ....[106]....
        /*1100*/ 	.word	0x00029830


	//   ....[107]....
        /*1104*/ 	.word	0x000298c0


	//   ....[108]....
        /*1108*/ 	.word	0x00029980


	//   ....[109]....
        /*110c*/ 	.word	0x00029c60


	//   ....[110]....
        /*1110*/ 	.word	0x00029d50


	//   ....[111]....
        /*1114*/ 	.word	0x00029e00


	//   ....[112]....
        /*1118*/ 	.word	0x00029f40


	//   ....[113]....
        /*111c*/ 	.word	0x00029ff0


	//   ....[114]....
        /*1120*/ 	.word	0x0002a050


	//   ....[115]....
        /*1124*/ 	.word	0x0002a130


	//   ....[116]....
        /*1128*/ 	.word	0x0002a190


	//   ....[117]....
        /*112c*/ 	.word	0x0002a270


	//   ....[118]....
        /*1130*/ 	.word	0x0002a2d0


	//   ....[119]....
        /*1134*/ 	.word	0x0002a3b0


	//   ....[120]....
        /*1138*/ 	.word	0x0002a410


	//   ....[121]....
        /*113c*/ 	.word	0x0002a4f0


	//   ....[122]....
        /*1140*/ 	.word	0x0002a550


	//   ....[123]....
        /*1144*/ 	.word	0x0002a630


	//   ....[124]....
        /*1148*/ 	.word	0x0002a690


	//   ....[125]....
        /*114c*/ 	.word	0x0002a760


	//   ....[126]....
        /*1150*/ 	.word	0x0002a8f0


	//   ....[127]....
        /*1154*/ 	.word	0x0002a980


	//   ....[128]....
        /*1158*/ 	.word	0x0002aaa0


	//   ....[129]....
        /*115c*/ 	.word	0x0002aaf0


	//   ....[130]....
        /*1160*/ 	.word	0x0002ac10


	//   ....[131]....
        /*1164*/ 	.word	0x0002ac60


	//   ....[132]....
        /*1168*/ 	.word	0x0002ad80


	//   ....[133]....
        /*116c*/ 	.word	0x0002add0


	//   ....[134]....
        /*1170*/ 	.word	0x0002aed0


	//   ....[135]....
        /*1174*/ 	.word	0x0002af70


	//   ....[136]....
        /*1178*/ 	.word	0x0002afd0


	//   ....[137]....
        /*117c*/ 	.word	0x0002b0c0


	//   ....[138]....
        /*1180*/ 	.word	0x0002b120


	//   ....[139]....
        /*1184*/ 	.word	0x0002b210


	//   ....[140]....
        /*1188*/ 	.word	0x0002b270


	//   ....[141]....
        /*118c*/ 	.word	0x0002b310


	//   ....[142]....
        /*1190*/ 	.word	0x0002b420


	//   ....[143]....
        /*1194*/ 	.word	0x0002b480


	//   ....[144]....
        /*1198*/ 	.word	0x0002b4e0


	//   ....[145]....
        /*119c*/ 	.word	0x0002b5f0


	//   ....[146]....
        /*11a0*/ 	.word	0x0002b650


	//   ....[147]....
        /*11a4*/ 	.word	0x0002b760


	//   ....[148]....
        /*11a8*/ 	.word	0x0002b7c0


	//   ....[149]....
        /*11ac*/ 	.word	0x0002b8d0


	//   ....[150]....
        /*11b0*/ 	.word	0x0002b930


	//   ....[151]....
        /*11b4*/ 	.word	0x0002ba40


	//   ....[152]....
        /*11b8*/ 	.word	0x0002baa0


	//   ....[153]....
        /*11bc*/ 	.word	0x0002bbb0


	//   ....[154]....
        /*11c0*/ 	.word	0x0002bc10


	//   ....[155]....
        /*11c4*/ 	.word	0x0002bd10


	//   ....[156]....
        /*11c8*/ 	.word	0x0002bd70


	//   ....[157]....
        /*11cc*/ 	.word	0x0002be10


	//   ....[158]....
        /*11d0*/ 	.word	0x0002bfa0


	//   ....[159]....
        /*11d4*/ 	.word	0x0002c040


	//   ....[160]....
        /*11d8*/ 	.word	0x0002c0a0


	//   ....[161]....
        /*11dc*/ 	.word	0x0002c160


	//   ....[162]....
        /*11e0*/ 	.word	0x0002c1c0


	//   ....[163]....
        /*11e4*/ 	.word	0x0002c280


	//   ....[164]....
        /*11e8*/ 	.word	0x0002c2e0


	//   ....[165]....
        /*11ec*/ 	.word	0x0002c3a0


	//   ....[166]....
        /*11f0*/ 	.word	0x0002c400


	//   ....[167]....
        /*11f4*/ 	.word	0x0002c4c0


	//   ....[168]....
        /*11f8*/ 	.word	0x0002c520


	//   ....[169]....
        /*11fc*/ 	.word	0x0002c5e0


	//   ....[170]....
        /*1200*/ 	.word	0x0002c640


	//   ....[171]....
        /*1204*/ 	.word	0x0002c700


	//   ....[172]....
        /*1208*/ 	.word	0x0002c760


	//   ....[173]....
        /*120c*/ 	.word	0x0002c820


	//   ....[174]....
        /*1210*/ 	.word	0x0002c910


	//   ....[175]....
        /*1214*/ 	.word	0x0002c9a0


	//   ....[176]....
        /*1218*/ 	.word	0x0002ca00


	//   ....[177]....
        /*121c*/ 	.word	0x0002cac0


	//   ....[178]....
        /*1220*/ 	.word	0x0002cb20


	//   ....[179]....
        /*1224*/ 	.word	0x0002cbe0


	//   ....[180]....
        /*1228*/ 	.word	0x0002cc40


	//   ....[181]....
        /*122c*/ 	.word	0x0002cd00


	//   ....[182]....
        /*1230*/ 	.word	0x0002cd60


	//   ....[183]....
        /*1234*/ 	.word	0x0002ce20


	//   ....[184]....
        /*1238*/ 	.word	0x0002ce80


	//   ....[185]....
        /*123c*/ 	.word	0x0002cf40


	//   ....[186]....
        /*1240*/ 	.word	0x0002cfa0


	//   ....[187]....
        /*1244*/ 	.word	0x0002d060


	//   ....[188]....
        /*1248*/ 	.word	0x0002d0c0


	//   ....[189]....
        /*124c*/ 	.word	0x0002d180


	//   ....[190]....
        /*1250*/ 	.word	0x0002d360


	//   ....[191]....
        /*1254*/ 	.word	0x0002d400


	//   ....[192]....
        /*1258*/ 	.word	0x0002d520


	//   ....[193]....
        /*125c*/ 	.word	0x0002d590


	//   ....[194]....
        /*1260*/ 	.word	0x0002d600


	//   ....[195]....
        /*1264*/ 	.word	0x0002d670


	//   ....[196]....
        /*1268*/ 	.word	0x0002d6e0


	//   ....[197]....
        /*126c*/ 	.word	0x0002d760


	//   ....[198]....
        /*1270*/ 	.word	0x0002d7f0


	//   ....[199]....
        /*1274*/ 	.word	0x0002d880


	//   ....[200]....
        /*1278*/ 	.word	0x0002d8f0


	//   ....[201]....
        /*127c*/ 	.word	0x0002d960


	//   ....[202]....
        /*1280*/ 	.word	0x0002d9d0


	//   ....[203]....
        /*1284*/ 	.word	0x0002da50


	//   ....[204]....
        /*1288*/ 	.word	0x0002dac0


	//   ....[205]....
        /*128c*/ 	.word	0x0002db60


	//   ....[206]....
        /*1290*/ 	.word	0x0002dbf0


	//   ....[207]....
        /*1294*/ 	.word	0x0002dd10


	//----- nvinfo : EIATTR_REG_RECONFIG
	.align		4
.L_398:
        /*1298*/ 	.byte	0x01, 0x54
	.zero		2


	//----- nvinfo : EIATTR_SYSCALL_OFFSETS
	.align		4
        /*129c*/ 	.byte	0x04, 0x46
        /*129e*/ 	.short	(.L_400 - .L_399)


	//   ....[0]....
.L_399:
        /*12a0*/ 	.word	0x000017c0


	//   ....[1]....
        /*12a4*/ 	.word	0x00001910


	//   ....[2]....
        /*12a8*/ 	.word	0x0000c740


	//   ....[3]....
        /*12ac*/ 	.word	0x0000ccf0


	//   ....[4]....
        /*12b0*/ 	.word	0x00020540


	//   ....[5]....
        /*12b4*/ 	.word	0x000206b0


	//   ....[6]....
        /*12b8*/ 	.word	0x00020800


	//   ....[7]....
        /*12bc*/ 	.word	0x00020940


	//   ....[8]....
        /*12c0*/ 	.word	0x00021ff0


	//----- nvinfo : EIATTR_MBARRIER_INSTR_OFFSETS
	.align		4
.L_400:
        /*12c4*/ 	.byte	0x04, 0x39
        /*12c6*/ 	.short	(.L_402 - .L_401)


	//   ....[0]....
.L_401:
        /*12c8*/ 	.word	0x00000270
        /*12cc*/ 	.word	0x000000ff
        /*12d0*/ 	.word	0x00038800
        /*12d4*/ 	.short	0x0100
        /*12d6*/ 	.byte	0x08
	.zero		1


	//   ....[1]....
        /*12d8*/ 	.word	0x00000280
        /*12dc*/ 	.word	0x000000ff
        /*12e0*/ 	.word	0x00038820
        /*12e4*/ 	.short	0x0100
        /*12e6*/ 	.byte	0x08
	.zero		1


	//   ....[2]....
        /*12e8*/ 	.word	0x00000370
        /*12ec*/ 	.word	0x000000ff
        /*12f0*/ 	.word	0x00038830
        /*12f4*/ 	.short	0x0100
        /*12f6*/ 	.byte	0x08
	.zero		1


	//   ....[3]....
        /*12f8*/ 	.word	0x00000380
        /*12fc*/ 	.word	0x000000ff
        /*1300*/ 	.word	0x00038840
        /*1304*/ 	.short	0x0100
        /*1306*/ 	.byte	0x08
	.zero		1


	//   ....[4]....
        /*1308*/ 	.word	0x00000390
        /*130c*/ 	.word	0x000000ff
        /*1310*/ 	.word	0x00038838
        /*1314*/ 	.short	0x0100
        /*1316*/ 	.byte	0x08
	.zero		1


	//   ....[5]....
        /*1318*/ 	.word	0x000003a0
        /*131c*/ 	.word	0x000000ff
        /*1320*/ 	.word	0x00038848
        /*1324*/ 	.short	0x0100
        /*1326*/ 	.byte	0x08
	.zero		1


	//   ....[6]....
        /*1328*/ 	.word	0x000004d0
        /*132c*/ 	.word	0x000000ff
        /*1330*/ 	.word	0x00038850
        /*1334*/ 	.short	0x0100
        /*1336*/ 	.byte	0x08
	.zero		1


	//   ....[7]....
        /*1338*/ 	.word	0x000004e0
        /*133c*/ 	.word	0x000000ff
        /*1340*/ 	.word	0x00038860
        /*1344*/ 	.short	0x0100
        /*1346*/ 	.byte	0x08
	.zero		1


	//   ....[8]....
        /*1348*/ 	.word	0x000004f0
        /*134c*/ 	.word	0x000000ff
        /*1350*/ 	.word	0x00038858
        /*1354*/ 	.short	0x0100
        /*1356*/ 	.byte	0x08
	.zero		1


	//   ....[9]....
        /*1358*/ 	.word	0x00000500
        /*135c*/ 	.word	0x000000ff
        /*1360*/ 	.word	0x00038868
        /*1364*/ 	.short	0x0100
        /*1366*/ 	.byte	0x08
	.zero		1


	//   ....[10]....
        /*1368*/ 	.word	0x000005f0
        /*136c*/ 	.word	0x000000ff
        /*1370*/ 	.word	0x00038870
        /*1374*/ 	.short	0x0100
        /*1376*/ 	.byte	0x06
	.zero		1


	//   ....[11]....
        /*1378*/ 	.word	0x00000600
        /*137c*/ 	.word	0x000000ff
        /*1380*/ 	.word	0x00038880
        /*1384*/ 	.short	0x0100
        /*1386*/ 	.byte	0x06
	.zero		1


	//   ....[12]....
        /*1388*/ 	.word	0x00000610
        /*138c*/ 	.word	0x000000ff
        /*1390*/ 	.word	0x00038878
        /*1394*/ 	.short	0x0100
        /*1396*/ 	.byte	0x06
	.zero		1


	//   ....[13]....
        /*1398*/ 	.word	0x00000620
        /*139c*/ 	.word	0x000000ff
        /*13a0*/ 	.word	0x00038888
        /*13a4*/ 	.short	0x0100
        /*13a6*/ 	.byte	0x06
	.zero		1


	//   ....[14]....
        /*13a8*/ 	.word	0x00000750
        /*13ac*/ 	.word	0x000000ff
        /*13b0*/ 	.word	0x00038890
        /*13b4*/ 	.short	0x0100
        /*13b6*/ 	.byte	0x08
	.zero		1


	//   ....[15]....
        /*13b8*/ 	.word	0x00000760
        /*13bc*/ 	.word	0x000000ff
        /*13c0*/ 	.word	0x000388a0
        /*13c4*/ 	.short	0x0100
        /*13c6*/ 	.byte	0x08
	.zero		1


	//   ....[16]....
        /*13c8*/ 	.word	0x00000770
        /*13cc*/ 	.word	0x000000ff
        /*13d0*/ 	.word	0x00038898
        /*13d4*/ 	.short	0x0100
        /*13d6*/ 	.byte	0x08
	.zero		1


	//   ....[17]....
        /*13d8*/ 	.word	0x00000780
        /*13dc*/ 	.word	0x000000ff
        /*13e0*/ 	.word	0x000388a8
        /*13e4*/ 	.short	0x0100
        /*13e6*/ 	.byte	0x08
	.zero		1


	//   ....[18]....
        /*13e8*/ 	.word	0x000008c0
        /*13ec*/ 	.word	0x000000ff
        /*13f0*/ 	.word	0x000388b0
        /*13f4*/ 	.short	0x0100
        /*13f6*/ 	.byte	0x08
	.zero		1


	//   ....[19]....
        /*13f8*/ 	.word	0x000008d0
        /*13fc*/ 	.word	0x000000ff
        /*1400*/ 	.word	0x000388c0
        /*1404*/ 	.short	0x0100
        /*1406*/ 	.byte	0x08
	.zero		1


	//   ....[20]....
        /*1408*/ 	.word	0x000008e0
        /*140c*/ 	.word	0x000000ff
        /*1410*/ 	.word	0x000388b8
        /*1414*/ 	.short	0x0100
        /*1416*/ 	.byte	0x08
	.zero		1


	//   ....[21]....
        /*1418*/ 	.word	0x000008f0
        /*141c*/ 	.word	0x000000ff
        /*1420*/ 	.word	0x000388c8
        /*1424*/ 	.short	0x0100
        /*1426*/ 	.byte	0x08
	.zero		1


	//   ....[22]....
        /*1428*/ 	.word	0x00002d30
        /*142c*/ 	.word	0x00000050
        /*1430*/ 	.word	0x00038890
        /*1434*/ 	.short	0x010a
        /*1436*/ 	.byte	0x3f
	.zero		1


	//   ....[23]....
        /*1438*/ 	.word	0x000070c0
        /*143c*/ 	.word	0x00000050
        /*1440*/ 	.word	0x00038890
        /*1444*/ 	.short	0x010a
        /*1446*/ 	.byte	0x3f
	.zero		1


	//   ....[24]....
        /*1448*/ 	.word	0x0000b210
        /*144c*/ 	.word	0x00000050
        /*1450*/ 	.word	0x00038890
        /*1454*/ 	.short	0x010a
        /*1456*/ 	.byte	0x3f
	.zero		1


	//   ....[25]....
        /*1458*/ 	.word	0x0000b910
        /*145c*/ 	.word	0x0000000b
        /*1460*/ 	.word	0x00000000
        /*1464*/ 	.short	0x0101
        /*1466*/ 	.byte	0x3f
	.zero		1


	//   ....[26]....
        /*1468*/ 	.word	0x0000b950
        /*146c*/ 	.word	0x00000050
        /*1470*/ 	.word	0x000388b0
        /*1474*/ 	.short	0x010a
        /*1476*/ 	.byte	0x3f
	.zero		1


	//   ....[27]....
        /*1478*/ 	.word	0x0000bf70
        /*147c*/ 	.word	0x00000050
        /*1480*/ 	.word	0x00000000
        /*1484*/ 	.short	0x0101
        /*1486*/ 	.byte	0x3f
	.zero		1


	//   ....[28]....
        /*1488*/ 	.word	0x0000ca60
        /*148c*/ 	.word	0x00000017
        /*1490*/ 	.word	0x00038800
        /*1494*/ 	.short	0x010a
        /*1496*/ 	.byte	0x3f
	.zero		1


	//   ....[29]....
        /*1498*/ 	.word	0x0000cab0
        /*149c*/ 	.word	0x00000017
        /*14a0*/ 	.word	0x00038800
        /*14a4*/ 	.short	0x010a
        /*14a6*/ 	.byte	0x3f
	.zero		1


	//   ....[30]....
        /*14a8*/ 	.word	0x0000cfe0
        /*14ac*/ 	.word	0x00000017
        /*14b0*/ 	.word	0x00038800
        /*14b4*/ 	.short	0x010a
        /*14b6*/ 	.byte	0x3f
	.zero		1


	//   ....[31]....
        /*14b8*/ 	.word	0x00010630
        /*14bc*/ 	.word	0x00000017
        /*14c0*/ 	.word	0x00038800
        /*14c4*/ 	.short	0x010a
        /*14c6*/ 	.byte	0x3f
	.zero		1


	//   ....[32]....
        /*14c8*/ 	.word	0x00013d00
        /*14cc*/ 	.word	0x00000000
        /*14d0*/ 	.word	0x00038830
        /*14d4*/ 	.short	0x010a
        /*14d6*/ 	.byte	0x3f
	.zero		1


	//   ....[33]....
        /*14d8*/ 	.word	0x00013d40
        /*14dc*/ 	.word	0x00000000
        /*14e0*/ 	.word	0x00038830
        /*14e4*/ 	.short	0x010a
        /*14e6*/ 	.byte	0x3f
	.zero		1


	//   ....[34]....
        /*14e8*/ 	.word	0x000160e0
        /*14ec*/ 	.word	0x00000004
        /*14f0*/ 	.word	0x00000000
        /*14f4*/ 	.short	0x0101
        /*14f6*/ 	.byte	0x3f
	.zero		1


	//   ....[35]....
        /*14f8*/ 	.word	0x00016570
        /*14fc*/ 	.word	0x00000000
        /*1500*/ 	.word	0x00038850
        /*1504*/ 	.short	0x010a
        /*1506*/ 	.byte	0x3f
	.zero		1


	//   ....[36]....
        /*1508*/ 	.word	0x000165c0
        /*150c*/ 	.word	0x00000000
        /*1510*/ 	.word	0x00038850
        /*1514*/ 	.short	0x010a
        /*1516*/ 	.byte	0x3f
	.zero		1


	//   ....[37]....
        /*1518*/ 	.word	0x000168c0
        /*151c*/ 	.word	0x00000000
        /*1520*/ 	.word	0x00000000
        /*1524*/ 	.short	0x0101
        /*1526*/ 	.byte	0x3f
	.zero		1


	//   ....[38]....
        /*1528*/ 	.word	0x000169e0
        /*152c*/ 	.word	0x00000005
        /*1530*/ 	.word	0x00038830
        /*1534*/ 	.short	0x010a
        /*1536*/ 	.byte	0x3f
	.zero		1


	//   ....[39]....
        /*1538*/ 	.word	0x00016a80
        /*153c*/ 	.word	0x00000005
        /*1540*/ 	.word	0x00038830
        /*1544*/ 	.short	0x010a
        /*1546*/ 	.byte	0x3f
	.zero		1


	//   ....[40]....
        /*1548*/ 	.word	0x00018880
        /*154c*/ 	.word	0x0000000e
        /*1550*/ 	.word	0x00000000
        /*1554*/ 	.short	0x0101
        /*1556*/ 	.byte	0x3f
	.zero		1


	//   ....[41]....
        /*1558*/ 	.word	0x000192f0
        /*155c*/ 	.word	0x00000005
        /*1560*/ 	.word	0x00038850
        /*1564*/ 	.short	0x010a
        /*1566*/ 	.byte	0x3f
	.zero		1


	//   ....[42]....
        /*1568*/ 	.word	0x00019360
        /*156c*/ 	.word	0x00000005
        /*1570*/ 	.word	0x00038850
        /*1574*/ 	.short	0x010a
        /*1576*/ 	.byte	0x3f
	.zero		1


	//   ....[43]....
        /*1578*/ 	.word	0x00019620
        /*157c*/ 	.word	0x00000005
        /*1580*/ 	.word	0x00000000
        /*1584*/ 	.short	0x0101
        /*1586*/ 	.byte	0x3f
	.zero		1


	//   ....[44]....
        /*1588*/ 	.word	0x0001cb30
        /*158c*/ 	.word	0x00000000
        /*1590*/ 	.word	0x00000000
        /*1594*/ 	.short	0x0101
        /*1596*/ 	.byte	0x3f
	.zero		1


	//   ....[45]....
        /*1598*/ 	.word	0x0001f3d0
        /*159c*/ 	.word	0x00000017
        /*15a0*/ 	.word	0x00038820
        /*15a4*/ 	.short	0x010a
        /*15a6*/ 	.byte	0x3f
	.zero		1


	//   ....[46]....
        /*15a8*/ 	.word	0x0001f460
        /*15ac*/ 	.word	0x00000008
        /*15b0*/ 	.word	0x000388a0
        /*15b4*/ 	.short	0x010a
        /*15b6*/ 	.byte	0x3f
	.zero		1


	//   ....[47]....
        /*15b8*/ 	.word	0x0001f7b0
        /*15bc*/ 	.word	0x00000008
        /*15c0*/ 	.word	0x000388c0
        /*15c4*/ 	.short	0x010a
        /*15c6*/ 	.byte	0x3f
	.zero		1


	//   ....[48]....
        /*15c8*/ 	.word	0x0001fbd0
        /*15cc*/ 	.word	0x00000008
        /*15d0*/ 	.word	0x000388a0
        /*15d4*/ 	.short	0x010a
        /*15d6*/ 	.byte	0x3f
	.zero		1


	//   ....[49]....
        /*15d8*/ 	.word	0x0001ff10
        /*15dc*/ 	.word	0x00000008
        /*15e0*/ 	.word	0x000388c0
        /*15e4*/ 	.short	0x010a
        /*15e6*/ 	.byte	0x3f
	.zero		1


	//   ....[50]....
        /*15e8*/ 	.word	0x00020d50
        /*15ec*/ 	.word	0x00000006
        /*15f0*/ 	.word	0x00038880
        /*15f4*/ 	.short	0x010a
        /*15f6*/ 	.byte	0x3f
	.zero		1


	//   ....[51]....
        /*15f8*/ 	.word	0x000214d0
        /*15fc*/ 	.word	0x00000006
        /*1600*/ 	.word	0x00038870
        /*1604*/ 	.short	0x0107
        /*1606*/ 	.byte	0x3f
	.zero		1


	//   ....[52]....
        /*1608*/ 	.word	0x00021580
        /*160c*/ 	.word	0x00000006
        /*1610*/ 	.word	0x00038870
        /*1614*/ 	.short	0x0101
        /*1616*/ 	.byte	0x3f
	.zero		1


	//   ....[53]....
        /*1618*/ 	.word	0x000215b0
        /*161c*/ 	.word	0x00000006
        /*1620*/ 	.word	0x00038840
        /*1624*/ 	.short	0x010a
        /*1626*/ 	.byte	0x3f
	.zero		1


	//   ....[54]....
        /*1628*/ 	.word	0x00021d10
        /*162c*/ 	.word	0x00000006
        /*1630*/ 	.word	0x00038830
        /*1634*/ 	.short	0x0107
        /*1636*/ 	.byte	0x3f
	.zero		1


	//   ....[55]....
        /*1638*/ 	.word	0x00021dd0
        /*163c*/ 	.word	0x00000006
        /*1640*/ 	.word	0x00038830
        /*1644*/ 	.short	0x0101
        /*1646*/ 	.byte	0x3f
	.zero		1


	//   ....[56]....
        /*1648*/ 	.word	0x00022940
        /*164c*/ 	.word	0x00000017
        /*1650*/ 	.word	0x00038800
        /*1654*/ 	.short	0x0107
        /*1656*/ 	.byte	0x3f
	.zero		1


	//   ....[57]....
        /*1658*/ 	.word	0x00022a40
        /*165c*/ 	.word	0x00000017
        /*1660*/ 	.word	0x00038800
        /*1664*/ 	.short	0x0101
        /*1666*/ 	.byte	0x3f
	.zero		1


	//   ....[58]....
        /*1668*/ 	.word	0x00022a70
        /*166c*/ 	.word	0x00000017
        /*1670*/ 	.word	0x00038820
        /*1674*/ 	.short	0x010a
        /*1676*/ 	.byte	0x3f
	.zero		1


	//   ....[59]....
        /*1678*/ 	.word	0x00022da0
        /*167c*/ 	.word	0x00000000
        /*1680*/ 	.word	0x00038880
        /*1684*/ 	.short	0x010a
        /*1686*/ 	.byte	0x3f
	.zero		1


	//   ....[60]....
        /*1688*/ 	.word	0x000232d0
        /*168c*/ 	.word	0x00000000
        /*1690*/ 	.word	0x00038870
        /*1694*/ 	.short	0x0107
        /*1696*/ 	.byte	0x3f
	.zero		1


	//   ....[61]....
        /*1698*/ 	.word	0x00023380
        /*169c*/ 	.word	0x00000000
        /*16a0*/ 	.word	0x00038870
        /*16a4*/ 	.short	0x0101
        /*16a6*/ 	.byte	0x3f
	.zero		1


	//   ....[62]....
        /*16a8*/ 	.word	0x000233b0
        /*16ac*/ 	.word	0x00000000
        /*16b0*/ 	.word	0x00038840
        /*16b4*/ 	.short	0x010a
        /*16b6*/ 	.byte	0x3f
	.zero		1


	//   ....[63]....
        /*16b8*/ 	.word	0x000238c0
        /*16bc*/ 	.word	0x00000000
        /*16c0*/ 	.word	0x00038830
        /*16c4*/ 	.short	0x0107
        /*16c6*/ 	.byte	0x3f
	.zero		1


	//   ....[64]....
        /*16c8*/ 	.word	0x00023970
        /*16cc*/ 	.word	0x00000000
        /*16d0*/ 	.word	0x00038830
        /*16d4*/ 	.short	0x0101
        /*16d6*/ 	.byte	0x3f
	.zero		1


	//   ....[65]....
        /*16d8*/ 	.word	0x00023a00
        /*16dc*/ 	.word	0x00000002
        /*16e0*/ 	.word	0x00038870
        /*16e4*/ 	.short	0x010a
        /*16e6*/ 	.byte	0x3f
	.zero		1


	//   ....[66]....
        /*16e8*/ 	.word	0x00023a80
        /*16ec*/ 	.word	0x00000002
        /*16f0*/ 	.word	0x00038860
        /*16f4*/ 	.short	0x010a
        /*16f6*/ 	.byte	0x3f
	.zero		1


	//   ....[67]....
        /*16f8*/ 	.word	0x00024410
        /*16fc*/ 	.word	0x00000002
        /*1700*/ 	.word	0x00038850
        /*1704*/ 	.short	0x0101
        /*1706*/ 	.byte	0x3f
	.zero		1


	//   ....[68]....
        /*1708*/ 	.word	0x000244a0
        /*170c*/ 	.word	0x00000002
        /*1710*/ 	.word	0x00000000
        /*1714*/ 	.short	0x0101
        /*1716*/ 	.byte	0x3f
	.zero		1


	//   ....[69]....
        /*1718*/ 	.word	0x00024660
        /*171c*/ 	.word	0x00000000
        /*1720*/ 	.word	0x00038870
        /*1724*/ 	.short	0x010a
        /*1726*/ 	.byte	0x3f
	.zero		1


	//   ....[70]....
        /*1728*/ 	.word	0x000246d0
        /*172c*/ 	.word	0x00000000
        /*1730*/ 	.word	0x00038860
        /*1734*/ 	.short	0x010a
        /*1736*/ 	.byte	0x3f
	.zero		1


	//   ....[71]....
        /*1738*/ 	.word	0x00025070
        /*173c*/ 	.word	0x00000000
        /*1740*/ 	.word	0x00038850
        /*1744*/ 	.short	0x0101
        /*1746*/ 	.byte	0x3f
	.zero		1


	//   ....[72]....
        /*1748*/ 	.word	0x00025110
        /*174c*/ 	.word	0x00000000
        /*1750*/ 	.word	0x00000000
        /*1754*/ 	.short	0x0101
        /*1756*/ 	.byte	0x3f
	.zero		1


	//   ....[73]....
        /*1758*/ 	.word	0x00025c00
        /*175c*/ 	.word	0x00000005
        /*1760*/ 	.word	0x00038820
        /*1764*/ 	.short	0x010a
        /*1766*/ 	.byte	0x3f
	.zero		1


	//   ....[74]....
        /*1768*/ 	.word	0x00025d90
        /*176c*/ 	.word	0x00000003
        /*1770*/ 	.word	0x00038840
        /*1774*/ 	.short	0x010a
        /*1776*/ 	.byte	0x3f
	.zero		1


	//   ....[75]....
        /*1778*/ 	.word	0x00025e30
        /*177c*/ 	.word	0x0000001b
        /*1780*/ 	.word	0x00038840
        /*1784*/ 	.short	0x010a
        /*1786*/ 	.byte	0x3f
	.zero		1


	//   ....[76]....
        /*1788*/ 	.word	0x00025e70
        /*178c*/ 	.word	0x00000003
        /*1790*/ 	.word	0x00038860
        /*1794*/ 	.short	0x010a
        /*1796*/ 	.byte	0x3f
	.zero		1


	//   ....[77]....
        /*1798*/ 	.word	0x00025eb0
        /*179c*/ 	.word	0x0000001b
        /*17a0*/ 	.word	0x00038860
        /*17a4*/ 	.short	0x010a
        /*17a6*/ 	.byte	0x3f
	.zero		1


	//   ....[78]....
        /*17a8*/ 	.word	0x00025ef0
        /*17ac*/ 	.word	0x00000003
        /*17b0*/ 	.word	0x00038880
        /*17b4*/ 	.short	0x010a
        /*17b6*/ 	.byte	0x3f
	.zero		1


	//   ....[79]....
        /*17b8*/ 	.word	0x00025f30
        /*17bc*/ 	.word	0x0000001b
        /*17c0*/ 	.word	0x00038880
        /*17c4*/ 	.short	0x010a
        /*17c6*/ 	.byte	0x3f
	.zero		1


	//   ....[80]....
        /*17c8*/ 	.word	0x00025f90
        /*17cc*/ 	.word	0x00000050
        /*17d0*/ 	.word	0x00038890
        /*17d4*/ 	.short	0x010a
        /*17d6*/ 	.byte	0x3f
	.zero		1


	//   ....[81]....
        /*17d8*/ 	.word	0x000264a0
        /*17dc*/ 	.word	0x00000050
        /*17e0*/ 	.word	0x00038890
        /*17e4*/ 	.short	0x010a
        /*17e6*/ 	.byte	0x3f
	.zero		1


	//   ....[82]....
        /*17e8*/ 	.word	0x000269b0
        /*17ec*/ 	.word	0x00000050
        /*17f0*/ 	.word	0x00038890
        /*17f4*/ 	.short	0x010a
        /*17f6*/ 	.byte	0x3f
	.zero		1


	//   ....[83]....
        /*17f8*/ 	.word	0x00026e80
        /*17fc*/ 	.word	0x00000050
        /*1800*/ 	.word	0x000388b0
        /*1804*/ 	.short	0x010a
        /*1806*/ 	.byte	0x3f
	.zero		1


	//   ....[84]....
        /*1808*/ 	.word	0x00027120
        /*180c*/ 	.word	0x00000017
        /*1810*/ 	.word	0x00038800
        /*1814*/ 	.short	0x010a
        /*1816*/ 	.byte	0x3f
	.zero		1


	//   ....[85]....
        /*1818*/ 	.word	0x00027330
        /*181c*/ 	.word	0x00000017
        /*1820*/ 	.word	0x00038800
        /*1824*/ 	.short	0x010a
        /*1826*/ 	.byte	0x3f
	.zero		1


	//   ....[86]....
        /*1828*/ 	.word	0x00027380
        /*182c*/ 	.word	0x00000000
        /*1830*/ 	.word	0x00038830
        /*1834*/ 	.short	0x010a
        /*1836*/ 	.byte	0x3f
	.zero		1


	//   ....[87]....
        /*1838*/ 	.word	0x000273d0
        /*183c*/ 	.word	0x00000000
        /*1840*/ 	.word	0x00038850
        /*1844*/ 	.short	0x010a
        /*1846*/ 	.byte	0x3f
	.zero		1


	//   ....[88]....
        /*1848*/ 	.word	0x00027420
        /*184c*/ 	.word	0x00000005
        /*1850*/ 	.word	0x00038830
        /*1854*/ 	.short	0x010a
        /*1856*/ 	.byte	0x3f
	.zero		1


	//   ....[89]....
        /*1858*/ 	.word	0x00027470
        /*185c*/ 	.word	0x00000005
        /*1860*/ 	.word	0x00038850
        /*1864*/ 	.short	0x010a
        /*1866*/ 	.byte	0x3f
	.zero		1


	//   ....[90]....
        /*1868*/ 	.word	0x00029a40
        /*186c*/ 	.word	0x00000017
        /*1870*/ 	.word	0x00038820
        /*1874*/ 	.short	0x010a
        /*1876*/ 	.byte	0x3f
	.zero		1


	//   ....[91]....
        /*1878*/ 	.word	0x00029a90
        /*187c*/ 	.word	0x00000008
        /*1880*/ 	.word	0x000388a0
        /*1884*/ 	.short	0x010a
        /*1886*/ 	.byte	0x3f
	.zero		1


	//   ....[92]....
        /*1888*/ 	.word	0x00029ae0
        /*188c*/ 	.word	0x00000008
        /*1890*/ 	.word	0x000388c0
        /*1894*/ 	.short	0x010a
        /*1896*/ 	.byte	0x3f
	.zero		1


	//   ....[93]....
        /*1898*/ 	.word	0x00029b30
        /*189c*/ 	.word	0x00000008
        /*18a0*/ 	.word	0x000388a0
        /*18a4*/ 	.short	0x010a
        /*18a6*/ 	.byte	0x3f
	.zero		1


	//   ....[94]....
        /*18a8*/ 	.word	0x00029b80
        /*18ac*/ 	.word	0x00000008
        /*18b0*/ 	.word	0x000388c0
        /*18b4*/ 	.short	0x010a
        /*18b6*/ 	.byte	0x3f
	.zero		1


	//   ....[95]....
        /*18b8*/ 	.word	0x00029ca0
        /*18bc*/ 	.word	0x00000006
        /*18c0*/ 	.word	0x00038880
        /*18c4*/ 	.short	0x010a
        /*18c6*/ 	.byte	0x3f
	.zero		1


	//   ....[96]....
        /*18c8*/ 	.word	0x0002a840
        /*18cc*/ 	.word	0x00000006
        /*18d0*/ 	.word	0x00038840
        /*18d4*/ 	.short	0x010a
        /*18d6*/ 	.byte	0x3f
	.zero		1


	//   ....[97]....
        /*18d8*/ 	.word	0x0002bea0
        /*18dc*/ 	.word	0x00000017
        /*18e0*/ 	.word	0x00038820
        /*18e4*/ 	.short	0x010a
        /*18e6*/ 	.byte	0x3f
	.zero		1


	//   ....[98]....
        /*18e8*/ 	.word	0x0002bef0
        /*18ec*/ 	.word	0x00000000
        /*18f0*/ 	.word	0x00038880
        /*18f4*/ 	.short	0x010a
        /*18f6*/ 	.byte	0x3f
	.zero		1


	//   ....[99]....
        /*18f8*/ 	.word	0x0002c860
        /*18fc*/ 	.word	0x00000000
        /*1900*/ 	.word	0x00038840
        /*1904*/ 	.short	0x010a
        /*1906*/ 	.byte	0x3f
	.zero		1


	//   ....[100]....
        /*1908*/ 	.word	0x0002d1c0
        /*190c*/ 	.word	0x00000002
        /*1910*/ 	.word	0x00038870
        /*1914*/ 	.short	0x010a
        /*1916*/ 	.byte	0x3f
	.zero		1


	//   ....[101]....
        /*1918*/ 	.word	0x0002d210
        /*191c*/ 	.word	0x00000002
        /*1920*/ 	.word	0x00038860
        /*1924*/ 	.short	0x010a
        /*1926*/ 	.byte	0x3f
	.zero		1


	//   ....[102]....
        /*1928*/ 	.word	0x0002d260
        /*192c*/ 	.word	0x00000000
        /*1930*/ 	.word	0x00038870
        /*1934*/ 	.short	0x010a
        /*1936*/ 	.byte	0x3f
	.zero		1


	//   ....[103]....
        /*1938*/ 	.word	0x0002d2b0
        /*193c*/ 	.word	0x00000000
        /*1940*/ 	.word	0x00038860
        /*1944*/ 	.short	0x010a
        /*1946*/ 	.byte	0x3f
	.zero		1


	//   ....[104]....
        /*1948*/ 	.word	0x0002dc30
        /*194c*/ 	.word	0x00000005
        /*1950*/ 	.word	0x00038820
        /*1954*/ 	.short	0x010a
        /*1956*/ 	.byte	0x3f
	.zero		1


	//   ....[105]....
        /*1958*/ 	.word	0x0002ddd0
        /*195c*/ 	.word	0x00000003
        /*1960*/ 	.word	0x00038840
        /*1964*/ 	.short	0x010a
        /*1966*/ 	.byte	0x3f
	.zero		1


	//   ....[106]....
        /*1968*/ 	.word	0x0002de20
        /*196c*/ 	.word	0x0000001b
        /*1970*/ 	.word	0x00038840
        /*1974*/ 	.short	0x010a
        /*1976*/ 	.byte	0x3f
	.zero		1


	//   ....[107]....
        /*1978*/ 	.word	0x0002de70
        /*197c*/ 	.word	0x00000003
        /*1980*/ 	.word	0x00038860
        /*1984*/ 	.short	0x010a
        /*1986*/ 	.byte	0x3f
	.zero		1


	//   ....[108]....
        /*1988*/ 	.word	0x0002dec0
        /*198c*/ 	.word	0x0000001b
        /*1990*/ 	.word	0x00038860
        /*1994*/ 	.short	0x010a
        /*1996*/ 	.byte	0x3f
	.zero		1


	//   ....[109]....
        /*1998*/ 	.word	0x0002df10
        /*199c*/ 	.word	0x00000003
        /*19a0*/ 	.word	0x00038880
        /*19a4*/ 	.short	0x010a
        /*19a6*/ 	.byte	0x3f
	.zero		1


	//----- nvinfo : EIATTR_NUM_MBARRIERS
	.align		4
.L_402:
        /*19a8*/ 	.byte	0x03, 0x38
        /*19aa*/ 	.short	0x0016


	//----- nvinfo : EIATTR_EXIT_INSTR_OFFSETS
	.align		4
        /*19ac*/ 	.byte	0x04, 0x1c
        /*19ae*/ 	.short	(.L_404 - .L_403)


	//   ....[0]....
.L_403:
        /*19b0*/ 	.word	0x00025f80


	//----- nvinfo : EIATTR_MAX_THREADS
	.align		4
.L_404:
        /*19b4*/ 	.byte	0x04, 0x05
        /*19b6*/ 	.short	(.L_406 - .L_405)
.L_405:
        /*19b8*/ 	.word	0x00000180
        /*19bc*/ 	.word	0x00000001
        /*19c0*/ 	.word	0x00000001


	//----- nvinfo : EIATTR_CRS_STACK_SIZE
	.align		4
.L_406:
        /*19c4*/ 	.byte	0x04, 0x1e
        /*19c6*/ 	.short	(.L_408 - .L_407)
.L_407:
        /*19c8*/ 	.word	0x00000000


	//----- nvinfo : EIATTR_CBANK_PARAM_SIZE
	.align		4
.L_408:
        /*19cc*/ 	.byte	0x03, 0x19
        /*19ce*/ 	.short	0x0af0


	//----- nvinfo : EIATTR_PARAM_CBANK
	.align		4
        /*19d0*/ 	.byte	0x04, 0x0a
        /*19d2*/ 	.short	(.L_410 - .L_409)
	.align		4
.L_409:
        /*19d4*/ 	.word	index@(.nv.constant0._ZN7cutlass13device_kernelIN5flash11enable_sm90INS1_16FlashAttnFwdSm90INS1_25CollectiveMainloopFwdSm90ILi2EN4cute5tupleIJNS5_1CILi1EEES8_S8_EEENS6_IJNS7_ILi128EEESA_NS7_ILi256EEEEEELi256ENS_12float_e4m3_tEfNS_4arch4Sm90ELb0ELb0ELb1ELb1ELb1ELb1ELb0ELb1ELb0ELb1ELb0ELb0EEENS1_21CollectiveEpilogueFwdINS6_IJSA_SB_SA_EEES9_NS_10bfloat16_tESF_Li256ELb1ELb1ELb0ELb1EEENS1_36VarlenDynamicPersistentTileSchedulerILi128ELi128ELi256ELi128ELb0ELb1ELb1ELb0ELb1ELb1EEEEEEEEEvNT_6ParamsE)
        /*19d8*/ 	.short	0x0210
        /*19da*/ 	.short	0x0af0


	//----- nvinfo : EIATTR_SW_WAR
	.align		4
.L_410:
        /*19dc*/ 	.byte	0x04, 0x36
        /*19de*/ 	.short	(.L_412 - .L_411)
.L_411:
        /*19e0*/ 	.word	0x00000008
.L_412:


//--------------------- .nv.info._ZN7cutlass13device_kernelIN5flash11enable_sm90INS1_16FlashAttnFwdSm90INS1_25CollectiveMainloopFwdSm90ILi2EN4cute5tupleIJNS5_1CILi1EEES8_S8_EEENS6_IJNS7_ILi128EEENS7_ILi64EEENS7_ILi256EEEEEELi256ENS_12float_e4m3_tEfNS_4arch4Sm90ELb0ELb1ELb1ELb0ELb1ELb0ELb0ELb1ELb0ELb1ELb0ELb0EEENS1_21CollectiveEpilogueFwdINS6_IJSA_SC_SB_EEES9_NS_10bfloat16_tESG_Li256ELb0ELb1ELb0ELb1EEENS1_30DynamicPersistentTileSchedulerILi256ELi128ELb0ELb1ELb1EEEEEEEEEvNT_6ParamsE --------------------------
	.section	.nv.info._ZN7cutlass13device_kernelIN5flash11enable_sm90INS1_16FlashAttnFwdSm90INS1_25CollectiveMainloopFwdSm90ILi2EN4cute5tupleIJNS5_1CILi1EEES8_S8_EEENS6_IJNS7_ILi128EEENS7_ILi64EEENS7_ILi256EEEEEELi256ENS_12float_e4m3_tEfNS_4arch4Sm90ELb0ELb1ELb1ELb0ELb1ELb0ELb0ELb1ELb0ELb1ELb0ELb0EEENS1_21CollectiveEpilogueFwdINS6_IJSA_SC_SB_EEES9_NS_10bfloat16_tESG_Li256ELb0ELb1ELb0ELb1EEENS1_30DynamicPersistentTileSchedulerILi256ELi128ELb0ELb1ELb1EEEEEEEEEvNT_6ParamsE,"",@"SHT_CUDA_INFO"
	.sectionflags	@""
	.align	4


	//----- nvinfo : EIATTR_CUDA_API_VERSION
	.align		4
        /*0000*/ 	.byte	0x04, 0x37
        /*0002*/ 	.short	(.L_414 - .L_413)
.L_413:
        /*0004*/ 	.word	0x00000082


	//----- nvinfo : EIATTR_KPARAM_INFO
	.align		4
.L_414:
        /*0008*/ 	.byte	0x04, 0x17
        /*000a*/ 	.short	(.L_416 - .L_415)
.L_415:
        /*000c*/ 	.word	0x00000000
        /*0010*/ 	.short	0x0000
        /*0012*/ 	.short	0x0070
        /*0014*/ 	.byte	0x00, 0xf0, 0x01, 0x2a


	//----- nvinfo : EIATTR_SPARSE_MMA_MASK
	.align		4
.L_416:
        /*0018*/ 	.byte	0x03, 0x50
        /*001a*/ 	.short	0x0000


	//----- nvinfo : EIATTR_MAXREG_COUNT
	.align		4
        /*001c*/ 	.byte	0x03, 0x1b
        /*001e*/ 	.short	0x00a8


	//----- nvinfo : EIATTR_NUM_BARRIERS
	.align		4
        /*0020*/ 	.byte	0x02, 0x4c
        /*0022*/ 	.byte	0x10
	.zero		1


	//----- nvinfo : EIATTR_EXTERNS
	.align		4
        /*0024*/ 	.byte	0x04, 0x0f
        /*0026*/ 	.short	(.L_418 - .L_417)


	//   ....[0]....
	.align		4
.L_417:
        /*0028*/ 	.word	index@(__assertfail)


	//----- nvinfo : EIATTR_ANNOTATIONS
	.align		4
.L_418:
        /*002c*/ 	.byte	0x04, 0x55
        /*002e*/ 	.short	(.L_420 - .L_419)


	//   ....[0]....
.L_419:
        /*0030*/ 	.word	0x00000001
        /*0034*/ 	.byte	0xc0, 0xf6, 0x00, 0x00, 0x01, 0x00, 0x00, 0x00, 0xb0, 0xfa, 0x00, 0x00, 0x01, 0x00, 0x00, 0x00
        /*0044*/ 	.byte	0xf0, 0xfa, 0x00, 0x00, 0x01, 0x00, 0x00, 0x00, 0x30, 0xfc, 0x00, 0x00, 0x01, 0x00, 0x00, 0x00
        /*0054*/ 	.byte	0x30, 0x05, 0x01, 0x00, 0x01, 0x00, 0x00, 0x00, 0xf0, 0x22, 0x01, 0x00, 0x01, 0x00, 0x00, 0x00
        /*0064*/ 	.byte	0x10, 0x23, 0x01, 0x00, 0x01, 0x00, 0x00, 0x00, 0x50, 0x37, 0x01, 0x00, 0x01, 0x00, 0x00, 0x00
        /*0074*/ 	.byte	0x00, 0x3e, 0x01, 0x00, 0x01, 0x00, 0x00, 0x00, 0x90, 0x3e, 0x01, 0x00, 0x01, 0x00, 0x00, 0x00
        /*0084*/ 	.byte	0x20, 0x3f, 0x01, 0x00, 0x01, 0x00, 0x00, 0x00, 0x40, 0x3f, 0x01, 0x00, 0x01, 0x00, 0x00, 0x00
        /*0094*/ 	.byte	0x80, 0x3f, 0x01, 0x00


	//----- nvinfo : EIATTR_MERCURY_ISA_VERSION
	.align		4
.L_420:
        /*0098*/ 	.byte	0x03, 0x5f
        /*009a*/ 	.short	0x0101


	//----- nvinfo : EIATTR_INT_WARP_WIDE_INSTR_OFFSETS
	.align		4
        /*009c*/ 	.byte	0x04, 0x31
        /*009e*/ 	.short	(.L_422 - .L_421)


	//   ....[0]....
.L_421:
        /*00a0*/ 	.word	0x000000c0


	//   ....[1]....
        /*00a4*/ 	.word	0x000000d0


	//   ....[2]....
        /*00a8*/ 	.word	0x00000170


	//   ....[3]....
        /*00ac*/ 	.word	0x00010480


	//   ....[4]....
        /*00b0*/ 	.word	0x00010510


	//   ....[5]....
        /*00b4*/ 	.word	0x000136a0


	//   ....[6]....
        /*00b8*/ 	.word	0x00013730


	//----- nvinfo : EIATTR_COOP_GROUP_MASK_REGIDS
	.align		4
.L_422:
        /*00bc*/ 	.byte	0x04, 0x29
        /*00be*/ 	.short	(.L_424 - .L_423)


	//   ....[0]....
.L_423:
        /*00c0*/ 	.word	0xffffffff


	//   ....[1]....
        /*00c4*/ 	.word	0xffffffff


	//   ....[2]....
        /*00c8*/ 	.word	0xffffffff


	//   ....[3]....
        /*00cc*/ 	.word	0xffffffff


	//   ....[4]....
        /*00d0*/ 	.word	0xffffffff


	//   ....[5]....
        /*00d4*/ 	.word	0xffffffff


	//   ....[6]....
        /*00d8*/ 	.word	0xffffffff


	//   ....[7]....
        /*00dc*/ 	.word	0xffffffff


	//   ....[8]....
        /*00e0*/ 	.word	0xffffffff


	//   ....[9]....
        /*00e4*/ 	.word	0xffffffff


	//   ....[10]....
        /*00e8*/ 	.word	0xffffffff


	//   ....[11]....
        /*00ec*/ 	.word	0xffffffff


	//   ....[12]....
        /*00f0*/ 	.word	0xffffffff


	//   ....[13]....
        /*00f4*/ 	.word	0xffffffff


	//   ....[14]....
        /*00f8*/ 	.word	0xffffffff


	//   ....[15]....
        /*00fc*/ 	.word	0xffffffff


	//   ....[16]....
        /*0100*/ 	.word	0xffffffff


	//   ....[17]....
        /*0104*/ 	.word	0xffffffff


	//   ....[18]....
        /*0108*/ 	.word	0xffffffff


	//   ....[19]....
        /*010c*/ 	.word	0xffffffff


	//   ....[20]....
        /*0110*/ 	.word	0xffffffff


	//   ....[21]....
        /*0114*/ 	.word	0xffffffff


	//   ....[22]....
        /*0118*/ 	.word	0xffffffff


	//   ....[23]....
        /*011c*/ 	.word	0xffffffff


	//   ....[24]....
        /*0120*/ 	.word	0xffffffff


	//   ....[25]....
        /*0124*/ 	.word	0xffffffff


	//   ....[26]....
        /*0128*/ 	.word	0xffffffff


	//   ....[27]....
        /*012c*/ 	.word	0xffffffff


	//   ....[28]....
        /*0130*/ 	.word	0xffffffff


	//   ....[29]....
        /*0134*/ 	.word	0xffffffff


	//   ....[30]....
        /*0138*/ 	.word	0xffffffff


	//   ....[31]....
        /*013c*/ 	.word	0xffffffff


	//   ....[32]....
        /*0140*/ 	.word	0xffffffff


	//   ....[33]....
        /*0144*/ 	.word	0xffffffff


	//   ....[34]....
        /*0148*/ 	.word	0xffffffff


	//   ....[35]....
        /*014c*/ 	.word	0xffffffff


	//   ....[36]....
        /*0150*/ 	.word	0xffffffff


	//   ....[37]....
        /*0154*/ 	.word	0xffffffff


	//   ....[38]....
        /*0158*/ 	.word	0xffffffff


	//   ....[39]....
        /*015c*/ 	.word	0xffffffff


	//   ....[40]....
        /*0160*/ 	.word	0xffffffff


	//   ....[41]....
        /*0164*/ 	.word	0xffffffff


	//   ....[42]....
        /*0168*/ 	.word	0xffffffff


	//   ....[43]....
        /*016c*/ 	.word	0xffffffff


	//   ....[44]....
        /*0170*/ 	.word	0xffffffff


	//   ....[45]....
        /*0174*/ 	.word	0xffffffff


	//   ....[46]....
        /*0178*/ 	.word	0xffffffff


	//   ....[47]....
        /*017c*/ 	.word	0xffffffff


	//   ....[48]....
        /*0180*/ 	.word	0xffffffff


	//   ....[49]....
        /*0184*/ 	.word	0xffffffff


	//   ....[50]....
        /*0188*/ 	.word	0xffffffff


	//   ....[51]....
        /*018c*/ 	.word	0xffffffff


	//   ....[52]....
        /*0190*/ 	.word	0xffffffff


	//   ....[53]....
        /*0194*/ 	.word	0xffffffff


	//   ....[54]....
        /*0198*/ 	.word	0xffffffff


	//   ....[55]....
        /*019c*/ 	.word	0xffffffff


	//   ....[56]....
        /*01a0*/ 	.word	0xffffffff


	//   ....[57]....
        /*01a4*/ 	.word	0xffffffff


	//   ....[58]....
        /*01a8*/ 	.word	0xffffffff


	//   ....[59]....
        /*01ac*/ 	.word	0xffffffff


	//   ....[60]....
        /*01b0*/ 	.word	0xffffffff


	//   ....[61]....
        /*01b4*/ 	.word	0xffffffff


	//   ....[62]....
        /*01b8*/ 	.word	0xffffffff


	//   ....[63]....
        /*01bc*/ 	.word	0xffffffff


	//   ....[64]....
        /*01c0*/ 	.word	0xffffffff


	//   ....[65]....
        /*01c4*/ 	.word	0xffffffff


	//   ....[66]....
        /*01c8*/ 	.word	0xffffffff


	//   ....[67]....
        /*01cc*/ 	.word	0xffffffff


	//   ....[68]....
        /*01d0*/ 	.word	0xffffffff


	//   ....[69]....
        /*01d4*/ 	.word	0xffffffff


	//   ....[70]....
        /*01d8*/ 	.word	0xffffffff


	//   ....[71]....
        /*01dc*/ 	.word	0xffffffff


	//   ....[72]....
        /*01e0*/ 	.word	0xffffffff


	//   ....[73]....
        /*01e4*/ 	.word	0xffffffff


	//   ....[74]....
        /*01e8*/ 	.word	0xffffffff


	//   ....[75]....
        /*01ec*/ 	.word	0xffffffff


	//   ....[76]....
        /*01f0*/ 	.word	0xffffffff


	//   ....[77]....
        /*01f4*/ 	.word	0xffffffff


	//   ....[78]....
        /*01f8*/ 	.word	0xffffffff


	//   ....[79]....
        /*01fc*/ 	.word	0xffffffff


	//   ....[80]....
        /*0200*/ 	.word	0xffffffff


	//   ....[81]....
        /*0204*/ 	.word	0xffffffff


	//   ....[82]....
        /*0208*/ 	.word	0xffffffff


	//   ....[83]....
        /*020c*/ 	.word	0xffffffff


	//   ....[84]....
        /*0210*/ 	.word	0xffffffff


	//   ....[85]....
        /*0214*/ 	.word	0xffffffff


	//   ....[86]....
        /*0218*/ 	.word	0xffffffff


	//   ....[87]....
        /*021c*/ 	.word	0xffffffff


	//   ....[88]....
        /*0220*/ 	.word	0xffffffff


	//   ....[89]....
        /*0224*/ 	.word	0xffffffff


	//   ....[90]....
        /*0228*/ 	.word	0xffffffff


	//   ....[91]....
        /*022c*/ 	.word	0xffffffff


	//   ....[92]....
        /*0230*/ 	.word	0xffffffff


	//   ....[93]....
        /*0234*/ 	.word	0xffffffff


	//   ....[94]....
        /*0238*/ 	.word	0xffffffff


	//   ....[95]....
        /*023c*/ 	.word	0xffffffff


	//   ....[96]....
        /*0240*/ 	.word	0xffffffff


	//   ....[97]....
        /*0244*/ 	.word	0xffffffff


	//   ....[98]....
        /*0248*/ 	.word	0xffffffff


	//   ....[99]....
        /*024c*/ 	.word	0xffffffff


	//   ....[100]....
        /*0250*/ 	.word	0xffffffff


	//   ....[101]....
        /*0254*/ 	.word	0xffffffff


	//   ....[102]....
        /*0258*/ 	.word	0xffffffff


	//   ....[103]....
        /*025c*/ 	.word	0xffffffff


	//   ....[104]....
        /*0260*/ 	.word	0xffffffff


	//   ....[105]....
        /*0264*/ 	.word	0xffffffff


	//   ....[106]....
        /*0268*/ 	.word	0xffffffff


	//   ....[107]....
        /*026c*/ 	.word	0xffffffff


	//   ....[108]....
        /*0270*/ 	.word	0xffffffff


	//   ....[109]....
        /*0274*/ 	.word	0xffffffff


	//   ....[110]....
        /*0278*/ 	.word	0xffffffff


	//   ....[111]....
        /*027c*/ 	.word	0xffffffff


	//   ....[112]....
        /*0280*/ 	.word	0xffffffff


	//   ....[113]....
        /*0284*/ 	.word	0xffffffff


	//   ....[114]....
        /*0288*/ 	.word	0xffffffff


	//   ....[115]....
        /*028c*/ 	.word	0xffffffff


	//   ....[116]....
        /*0290*/ 	.word	0xffffffff


	//   ....[117]....
        /*0294*/ 	.word	0xffffffff


	//   ....[118]....
        /*0298*/ 	.word	0xffffffff


	//   ....[119]....
        /*029c*/ 	.word	0xffffffff


	//   ....[120]....
        /*02a0*/ 	.word	0xffffffff


	//   ....[121]....
        /*02a4*/ 	.word	0xffffffff


	//   ....[122]....
        /*02a8*/ 	.word	0xffffffff


	//   ....[123]....
        /*02ac*/ 	.word	0xffffffff


	//   ....[124]....
        /*02b0*/ 	.word	0xffffffff


	//   ....[125]....
        /*02b4*/ 	.word	0xffffffff


	//   ....[126]....
        /*02b8*/ 	.word	0xffffffff


	//   ....[127]....
        /*02bc*/ 	.word	0xffffffff


	//   ....[128]....
        /*02c0*/ 	.word	0xffffffff


	//   ....[129]....
        /*02c4*/ 	.word	0xffffffff


	//   ....[130]....
        /*02c8*/ 	.word	0xffffffff


	//   ....[131]....
        /*02cc*/ 	.word	0xffffffff


	//   ....[132]....
        /*02d0*/ 	.word	0xffffffff


	//   ....[133]....
        /*02d4*/ 	.word	0xffffffff


	//   ....[134]....
        /*02d8*/ 	.word	0xffffffff


	//   ....[135]....
        /*02dc*/ 	.word	0xffffffff


	//   ....[136]....
        /*02e0*/ 	.word	0xffffffff


	//   ....[137]....
        /*02e4*/ 	.word	0xffffffff


	//   ....[138]....
        /*02e8*/ 	.word	0xffffffff


	//   ....[139]....
        /*02ec*/ 	.word	0xffffffff


	//   ....[140]....
        /*02f0*/ 	.word	0xffffffff


	//   ....[141]....
        /*02f4*/ 	.word	0xffffffff


	//   ....[142]....
        /*02f8*/ 	.word	0xffffffff


	//   ....[143]....
        /*02fc*/ 	.word	0xffffffff


	//   ....[144]....
        /*0300*/ 	.word	0xffffffff


	//   ....[145]....
        /*0304*/ 	.word	0xffffffff


	//   ....[146]....
        /*0308*/ 	.word	0xffffffff


	//   ....[147]....
        /*030c*/ 	.word	0xffffffff


	//   ....[148]....
        /*0310*/ 	.word	0xffffffff


	//   ....[149]....
        /*0314*/ 	.word	0xffffffff


	//   ....[150]....
        /*0318*/ 	.word	0xffffffff


	//   ....[151]....
        /*031c*/ 	.word	0xffffffff


	//   ....[152]....
        /*0320*/ 	.word	0xffffffff


	//   ....[153]....
        /*0324*/ 	.word	0xffffffff


	//   ....[154]....
        /*0328*/ 	.word	0xffffffff


	//   ....[155]....
        /*032c*/ 	.word	0xffffffff


	//   ....[156]....
        /*0330*/ 	.word	0xffffffff


	//   ....[157]....
        /*0334*/ 	.word	0xffffffff


	//   ....[158]....
        /*0338*/ 	.word	0xffffffff


	//   ....[159]....
        /*033c*/ 	.word	0xffffffff


	//   ....[160]....
        /*0340*/ 	.word	0xffffffff


	//   ....[161]....
        /*0344*/ 	.word	0xffffffff


	//   ....[162]....
        /*0348*/ 	.word	0xffffffff


	//   ....[163]....
        /*034c*/ 	.word	0xffffffff


	//   ....[164]....
        /*0350*/ 	.word	0xffffffff


	//   ....[165]....
        /*0354*/ 	.word	0xffffffff


	//   ....[166]....
        /*0358*/ 	.word	0xffffffff


	//   ....[167]....
        /*035c*/ 	.word	0xffffffff


	//   ....[168]....
        /*0360*/ 	.word	0x0500000f


	//   ....[169]....
        /*0364*/ 	.word	0x0500000f


	//   ....[170]....
        /*0368*/ 	.word	0x0500000f


	//   ....[171]....
        /*036c*/ 	.word	0x0500000f


	//   ....[172]....
        /*0370*/ 	.word	0x0500000f


	//   ....[173]....
        /*0374*/ 	.word	0x0500000f


	//   ....[174]....
        /*0378*/ 	.word	0x0500000f


	//   ....[175]....
        /*037c*/ 	.word	0x0500000f


	//   ....[176]....
        /*0380*/ 	.word	0x0500000f


	//   ....[177]....
        /*0384*/ 	.word	0x0500000f


	//   ....[178]....
        /*0388*/ 	.word	0x0500000f


	//   ....[179]....
        /*038c*/ 	.word	0x0500000f


	//   ....[180]....
        /*0390*/ 	.word	0x0500000f


	//   ....[181]....
        /*0394*/ 	.word	0x0500000f


	//   ....[182]....
        /*0398*/ 	.word	0x0500000f


	//   ....[183]....
        /*039c*/ 	.word	0x0500000f


	//   ....[184]....
        /*03a0*/ 	.word	0x0500000f


	//   ....[185]....
        /*03a4*/ 	.word	0x0500000f


	//   ....[186]....
        /*03a8*/ 	.word	0x0500000f


	//   ....[187]....
        /*03ac*/ 	.word	0x0500000f


	//   ....[188]....
        /*03b0*/ 	.word	0x0500000f


	//   ....[189]....
        /*03b4*/ 	.word	0x0500000f


	//   ....[190]....
        /*03b8*/ 	.word	0x0500000f


	//   ....[191]....
        /*03bc*/ 	.word	0x0500000f


	//   ....[192]....
        /*03c0*/ 	.word	0x0500000f


	//   ....[193]....
        /*03c4*/ 	.word	0x0500000f


	//   ....[194]....
        /*03c8*/ 	.word	0x0500000f


	//   ....[195]....
        /*03cc*/ 	.word	0x0500000f


	//   ....[196]....
        /*03d0*/ 	.word	0x0500000f


	//   ....[197]....
        /*03d4*/ 	.word	0x0500000f


	//   ....[198]....
        /*03d8*/ 	.word	0x0500000f


	//   ....[199]....
        /*03dc*/ 	.word	0x0500000f


	//   ....[200]....
        /*03e0*/ 	.word	0x0500000f


	//   ....[201]....
        /*03e4*/ 	.word	0x0500000f


	//   ....[202]....
        /*03e8*/ 	.word	0x0500000f


	//   ....[203]....
        /*03ec*/ 	.word	0x0500000f


	//   ....[204]....
        /*03f0*/ 	.word	0x0500000f


	//   ....[205]....
        /*03f4*/ 	.word	0x0500000f


	//   ....[206]....
        /*03f8*/ 	.word	0x0500000f


	//   ....[207]....
        /*03fc*/ 	.word	0x0500000f


	//   ....[208]....
        /*0400*/ 	.word	0x0500000f


	//   ....[209]....
        /*0404*/ 	.word	0x0500000f


	//   ....[210]....
        /*0408*/ 	.word	0x0500000f


	//   ....[211]....
        /*040c*/ 	.word	0x0500000f


	//   ....[212]....
        /*0410*/ 	.word	0x0500000f


	//   ....[213]....
        /*0414*/ 	.word	0x0500000f


	//   ....[214]....
        /*0418*/ 	.word	0x0500000f


	//   ....[215]....
        /*041c*/ 	.word	0x0500000f


	//   ....[216]....
        /*0420*/ 	.word	0x0500000f


	//   ....[217]....
        /*0424*/ 	.word	0x0500000f


	//----- nvinfo : EIATTR_COOP_GROUP_INSTR_OFFSETS
	.align		4
.L_424:
        /*0428*/ 	.byte	0x04, 0x28
        /*042a*/ 	.short	(.L_426 - .L_425)


	//   ....[0]....
.L_425:
        /*042c*/ 	.word	0x00000080


	//   ....[1]....
        /*0430*/ 	.word	0x00000090


	//   ....[2]....
        /*0434*/ 	.word	0x000002d0


	//   ....[3]....
        /*0438*/ 	.word	0x00000430


	//   ....[4]....
        /*043c*/ 	.word	0x00000550


	//   ....[5]....
        /*0440*/ 	.word	0x000006b0


	//   ....[6]....
        /*0444*/ 	.word	0x000019b0


	//   ....[7]....
        /*0448*/ 	.word	0x00002630


	//   ....[8]....
        /*044c*/ 	.word	0x00002c10


	//   ....[9]....
        /*0450*/ 	.word	0x00003660


	//   ....[10]....
        /*0454*/ 	.word	0x00003730


	//   ....[11]....
        /*0458*/ 	.word	0x000039a0


	//   ....[12]....
        /*045c*/ 	.word	0x00003a20


	//   ....[13]....
        /*0460*/ 	.word	0x00004ad0


	//   ....[14]....
        /*0464*/ 	.word	0x00005040


	//   ....[15]....
        /*0468*/ 	.word	0x00005730


	//   ....[16]....
        /*046c*/ 	.word	0x00005830


	//   ....[17]....
        /*0470*/ 	.word	0x00005bd0


	//   ....[18]....
        /*0474*/ 	.word	0x00005cc0


	//   ....[19]....
        /*0478*/ 	.word	0x00007800


	//   ....[20]....
        /*047c*/ 	.word	0x00007870


	//   ....[21]....
        /*0480*/ 	.word	0x00007b70


	//   ....[22]....
        /*0484*/ 	.word	0x00007ce0


	//   ....[23]....
        /*0488*/ 	.word	0x000092a0


	//   ....[24]....
        /*048c*/ 	.word	0x000097f0


	//   ....[25]....
        /*0490*/ 	.word	0x00009ee0


	//   ....[26]....
        /*0494*/ 	.word	0x00009fe0


	//   ....[27]....
        /*0498*/ 	.word	0x0000a3b0


	//   ....[28]....
        /*049c*/ 	.word	0x0000a460


	//   ....[29]....
        /*04a0*/ 	.word	0x0000b620


	//   ....[30]....
        /*04a4*/ 	.word	0x0000b650


	//   ....[31]....
        /*04a8*/ 	.word	0x0000b6c0


	//   ....[32]....
        /*04ac*/ 	.word	0x0000b6e0


	//   ....[33]....
        /*04b0*/ 	.word	0x0000d140


	//   ....[34]....
        /*04b4*/ 	.word	0x0000d180


	//   ....[35]....
        /*04b8*/ 	.word	0x0000d1b0


	//   ....[36]....
        /*04bc*/ 	.word	0x0000d1e0


	//   ....[37]....
        /*04c0*/ 	.word	0x0000d210


	//   ....[38]....
        /*04c4*/ 	.word	0x0000d240


	//   ....[39]....
        /*04c8*/ 	.word	0x0000d270


	//   ....[40]....
        /*04cc*/ 	.word	0x0000d2a0


	//   ....[41]....
        /*04d0*/ 	.word	0x0000d2d0


	//   ....[42]....
        /*04d4*/ 	.word	0x0000d300


	//   ....[43]....
        /*04d8*/ 	.word	0x0000d330


	//   ....[44]....
        /*04dc*/ 	.word	0x0000d360


	//   ....[45]....
        /*04e0*/ 	.word	0x0000d390


	//   ....[46]....
        /*04e4*/ 	.word	0x0000d3c0


	//   ....[47]....
        /*04e8*/ 	.word	0x0000d3f0


	//   ....[48]....
        /*04ec*/ 	.word	0x0000d420


	//   ....[49]....
        /*04f0*/ 	.word	0x0000d450


	//   ....[50]....
        /*04f4*/ 	.word	0x0000d480


	//   ....[51]....
        /*04f8*/ 	.word	0x0000d4b0


	//   ....[52]....
        /*04fc*/ 	.word	0x0000d4e0


	//   ....[53]....
        /*0500*/ 	.word	0x0000d520


	//   ....[54]....
        /*0504*/ 	.word	0x0000d550


	//   ....[55]....
        /*0508*/ 	.word	0x0000d580


	//   ....[56]....
        /*050c*/ 	.word	0x0000d5b0


	//   ....[57]....
        /*0510*/ 	.word	0x0000d5e0


	//   ....[58]....
        /*0514*/ 	.word	0x0000d610


	//   ....[59]....
        /*0518*/ 	.word	0x0000d640


	//   ....[60]....
        /*051c*/ 	.word	0x0000d670


	//   ....[61]....
        /*0520*/ 	.word	0x0000d6a0


	//   ....[62]....
        /*0524*/ 	.word	0x0000d6d0


	//   ....[63]....
        /*0528*/ 	.word	0x0000d710


	//   ....[64]....
        /*052c*/ 	.word	0x0000d740


	//   ....[65]....
        /*0530*/ 	.word	0x0000d780


	//   ....[66]....
        /*0534*/ 	.word	0x0000d7b0


	//   ....[67]....
        /*0538*/ 	.word	0x0000d7e0


	//   ....[68]....
        /*053c*/ 	.word	0x0000d810


	//   ....[69]....
        /*0540*/ 	.word	0x0000d840


	//   ....[70]....
        /*0544*/ 	.word	0x0000d870


	//   ....[71]....
        /*0548*/ 	.word	0x0000d8b0


	//   ....[72]....
        /*054c*/ 	.word	0x0000d8e0


	//   ....[73]....
        /*0550*/ 	.word	0x0000d920


	//   ....[74]....
        /*0554*/ 	.word	0x0000d950


	//   ....[75]....
        /*0558*/ 	.word	0x0000d980


	//   ....[76]....
        /*055c*/ 	.word	0x0000d9c0


	//   ....[77]....
        /*0560*/ 	.word	0x0000d9d0


	//   ....[78]....
        /*0564*/ 	.word	0x0000d9e0


	//   ....[79]....
        /*0568*/ 	.word	0x0000d9f0


	//   ....[80]....
        /*056c*/ 	.word	0x0000da00


	//   ....[81]....
        /*0570*/ 	.word	0x0000da10


	//   ....[82]....
        /*0574*/ 	.word	0x0000da20


	//   ....[83]....
        /*0578*/ 	.word	0x0000da30


	//   ....[84]....
        /*057c*/ 	.word	0x0000da40


	//   ....[85]....
        /*0580*/ 	.word	0x0000da50


	//   ....[86]....
        /*0584*/ 	.word	0x0000da60


	//   ....[87]....
        /*0588*/ 	.word	0x0000da70


	//   ....[88]....
        /*058c*/ 	.word	0x0000da80


	//   ....[89]....
        /*0590*/ 	.word	0x0000da90


	//   ....[90]....
        /*0594*/ 	.word	0x0000daa0


	//   ....[91]....
        /*0598*/ 	.word	0x0000dab0


	//   ....[92]....
        /*059c*/ 	.word	0x0000dac0


	//   ....[93]....
        /*05a0*/ 	.word	0x0000dad0


	//   ....[94]....
        /*05a4*/ 	.word	0x0000dae0


	//   ....[95]....
        /*05a8*/ 	.word	0x0000daf0


	//   ....[96]....
        /*05ac*/ 	.word	0x0000db00


	//   ....[97]....
        /*05b0*/ 	.word	0x0000df00


	//   ....[98]....
        /*05b4*/ 	.word	0x0000df30


	//   ....[99]....
        /*05b8*/ 	.word	0x0000df60


	//   ....[100]....
        /*05bc*/ 	.word	0x0000e000


	//   ....[101]....
        /*05c0*/ 	.word	0x0000e500


	//   ....[102]....
        /*05c4*/ 	.word	0x0000e530


	//   ....[103]....
        /*05c8*/ 	.word	0x0000e680


	//   ....[104]....
        /*05cc*/ 	.word	0x0000e6a0


	//   ....[105]....
        /*05d0*/ 	.word	0x0000e7e0


	//   ....[106]....
        /*05d4*/ 	.word	0x0000e800


	//   ....[107]....
        /*05d8*/ 	.word	0x0000e950


	//   ....[108]....
        /*05dc*/ 	.word	0x0000e970


	//   ....[109]....
        /*05e0*/ 	.word	0x0000f090


	//   ....[110]....
        /*05e4*/ 	.word	0x0000f0b0


	//   ....[111]....
        /*05e8*/ 	.word	0x0000f1f0


	//   ....[112]....
        /*05ec*/ 	.word	0x0000f210


	//   ....[113]....
        /*05f0*/ 	.word	0x0000f350


	//   ....[114]....
        /*05f4*/ 	.word	0x0000f370


	//   ....[115]....
        /*05f8*/ 	.word	0x0000f4c0


	//   ....[116]....
        /*05fc*/ 	.word	0x0000f4e0


	//   ....[117]....
        /*0600*/ 	.word	0x0000f6f0


	//   ....[118]....
        /*0604*/ 	.word	0x000110a0


	//   ....[119]....
        /*0608*/ 	.word	0x000110e0


	//   ....[120]....
        /*060c*/ 	.word	0x00011110


	//   ....[121]....
        /*0610*/ 	.word	0x00011180


	//   ....[122]....
        /*0614*/ 	.word	0x00011190


	//   ....[123]....
        /*0618*/ 	.word	0x00011200


	//   ....[124]....
        /*061c*/ 	.word	0x00011210


	//   ....[125]....
        /*0620*/ 	.word	0x00011220


	//   ....[126]....
        /*0624*/ 	.word	0x000115b0


	//   ....[127]....
        /*0628*/ 	.word	0x000115d0


	//   ....[128]....
        /*062c*/ 	.word	0x000115e0


	//   ....[129]....
        /*0630*/ 	.word	0x00011620


	//   ....[130]....
        /*0634*/ 	.word	0x00011680


	//   ....[131]....
        /*0638*/ 	.word	0x000116a0


	//   ....[132]....
        /*063c*/ 	.word	0x00011710


	//   ....[133]....
        /*0640*/ 	.word	0x00011740


	//   ....[134]....
        /*0644*/ 	.word	0x00011d70


	//   ....[135]....
        /*0648*/ 	.word	0x00011d90


	//   ....[136]....
        /*064c*/ 	.word	0x00011dc0


	//   ....[137]....
        /*0650*/ 	.word	0x00011e00


	//   ....[138]....
        /*0654*/ 	.word	0x00011e70


	//   ....[139]....
        /*0658*/ 	.word	0x00011e90


	//   ....[140]....
        /*065c*/ 	.word	0x00011f10


	//   ....[141]....
        /*0660*/ 	.word	0x00011f30


	//   ....[142]....
        /*0664*/ 	.word	0x00011fb0


	//   ....[143]....
        /*0668*/ 	.word	0x00011fd0


	//   ....[144]....
        /*066c*/ 	.word	0x00012050


	//   ....[145]....
        /*0670*/ 	.word	0x00012070


	//   ....[146]....
        /*0674*/ 	.word	0x000120f0


	//   ....[147]....
        /*0678*/ 	.word	0x00012110


	//   ....[148]....
        /*067c*/ 	.word	0x00012190


	//   ....[149]....
        /*0680*/ 	.word	0x000121b0


	//   ....[150]....
        /*0684*/ 	.word	0x000128d0


	//   ....[151]....
        /*0688*/ 	.word	0x000128f0


	//   ....[152]....
        /*068c*/ 	.word	0x00012950


	//   ....[153]....
        /*0690*/ 	.word	0x00012960


	//   ....[154]....
        /*0694*/ 	.word	0x000129b0


	//   ....[155]....
        /*0698*/ 	.word	0x000129c0


	//   ....[156]....
        /*069c*/ 	.word	0x000129d0


	//   ....[157]....
        /*06a0*/ 	.word	0x00012a20


	//   ....[158]....
        /*06a4*/ 	.word	0x00012d30


	//   ....[159]....
        /*06a8*/ 	.word	0x00012d40


	//   ....[160]....
        /*06ac*/ 	.word	0x00012d50


	//   ....[161]....
        /*06b0*/ 	.word	0x00012d70


	//   ....[162]....
        /*06b4*/ 	.word	0x00012dc0


	//   ....[163]....
        /*06b8*/ 	.word	0x00012dd0


	//   ....[164]....
        /*06bc*/ 	.word	0x00012df0


	//   ....[165]....
        /*06c0*/ 	.word	0x00012e30


	//   ....[166]....
        /*06c4*/ 	.word	0x00013f00


	//   ....[167]....
        /*06c8*/ 	.word	0x000140a0


	//   ....[168]....
        /*06cc*/ 	.word	0x00014780


	//   ....[169]....
        /*06d0*/ 	.word	0x00014860


	//   ....[170]....
        /*06d4*/ 	.word	0x00014930


	//   ....[171]....
        /*06d8*/ 	.word	0x00014990


	//   ....[172]....
        /*06dc*/ 	.word	0x00014a70


	//   ....[173]....
        /*06e0*/ 	.word	0x00014ad0


	//   ....[174]....
        /*06e4*/ 	.word	0x00014bb0


	//   ....[175]....
        /*06e8*/ 	.word	0x00014c10


	//   ....[176]....
        /*06ec*/ 	.word	0x00014cf0


	//   ....[177]....
        /*06f0*/ 	.word	0x00014e10


	//   ....[178]....
        /*06f4*/ 	.word	0x00014ea0


	//   ....[179]....
        /*06f8*/ 	.word	0x00014f70


	//   ....[180]....
        /*06fc*/ 	.word	0x00015010


	//   ....[181]....
        /*0700*/ 	.word	0x00015080


	//   ....[182]....
        /*0704*/ 	.word	0x00015140


	//   ....[183]....
        /*0708*/ 	.word	0x000151b0


	//   ....[184]....
        /*070c*/ 	.word	0x00015270


	//   ....[185]....
        /*0710*/ 	.word	0x00015300


	//   ....[186]....
        /*0714*/ 	.word	0x00015370


	//   ....[187]....
        /*0718*/ 	.word	0x000153f0


	//   ....[188]....
        /*071c*/ 	.word	0x000154a0


	//   ....[189]....
        /*0720*/ 	.word	0x00015510


	//   ....[190]....
        /*0724*/ 	.word	0x000155f0


	//   ....[191]....
        /*0728*/ 	.word	0x00015660


	//   ....[192]....
        /*072c*/ 	.word	0x00015740


	//   ....[193]....
        /*0730*/ 	.word	0x000157b0


	//   ....[194]....
        /*0734*/ 	.word	0x00015890


	//   ....[195]....
        /*0738*/ 	.word	0x00015900


	//   ....[196]....
        /*073c*/ 	.word	0x000159e0


	//   ....[197]....
        /*0740*/ 	.word	0x00015a50


	//   ....[198]....
        /*0744*/ 	.word	0x00015b30


	//   ....[199]....
        /*0748*/ 	.word	0x00015ba0


	//   ....[200]....
        /*074c*/ 	.word	0x00015c60


	//   ....[201]....
        /*0750*/ 	.word	0x00015d90


	//   ....[202]....
        /*0754*/ 	.word	0x00015e30


	//   ....[203]....
        /*0758*/ 	.word	0x00015e90


	//   ....[204]....
        /*075c*/ 	.word	0x00015f50


	//   ....[205]....
        /*0760*/ 	.word	0x00015fb0


	//   ....[206]....
        /*0764*/ 	.word	0x00016070


	//   ....[207]....
        /*0768*/ 	.word	0x000160d0


	//   ....[208]....
        /*076c*/ 	.word	0x00016190


	//   ....[209]....
        /*0770*/ 	.word	0x00016280


	//   ....[210]....
        /*0774*/ 	.word	0x00016310


	//   ....[211]....
        /*0778*/ 	.word	0x00016370


	//   ....[212]....
        /*077c*/ 	.word	0x00016420


	//   ....[213]....
        /*0780*/ 	.word	0x00016480


	//   ....[214]....
        /*0784*/ 	.word	0x00016530


	//   ....[215]....
        /*0788*/ 	.word	0x00016590


	//   ....[216]....
        /*078c*/ 	.word	0x00016640


	//   ....[217]....
        /*0790*/ 	.word	0x00016890


	//----- nvinfo : EIATTR_REG_RECONFIG
	.align		4
.L_426:
        /*0794*/ 	.byte	0x01, 0x54
	.zero		2


	//----- nvinfo : EIATTR_SYSCALL_OFFSETS
	.align		4
        /*0798*/ 	.byte	0x04, 0x46
        /*079a*/ 	.short	(.L_428 - .L_427)


	//   ....[0]....
.L_427:
        /*079c*/ 	.word	0x00001b90


	//   ....[1]....
        /*07a0*/ 	.word	0x00010680


	//   ....[2]....
        /*07a4*/ 	.word	0x000107f0


	//   ....[3]....
        /*07a8*/ 	.word	0x00010940


	//   ....[4]....
        /*07ac*/ 	.word	0x00010a80


	//   ....[5]....
        /*07b0*/ 	.word	0x00011a00


	//----- nvinfo : EIATTR_MBARRIER_INSTR_OFFSETS
	.align		4
.L_428:
        /*07b4*/ 	.byte	0x04, 0x39
        /*07b6*/ 	.short	(.L_430 - .L_429)


	//   ....[0]....
.L_429:
        /*07b8*/ 	.word	0x00000180
        /*07bc*/ 	.word	0x000000ff
        /*07c0*/ 	.word	0x00028400
        /*07c4*/ 	.short	0x0100
        /*07c6*/ 	.byte	0x08
	.zero		1


	//   ....[1]....
        /*07c8*/ 	.word	0x00000190
        /*07cc*/ 	.word	0x000000ff
        /*07d0*/ 	.word	0x00028420
        /*07d4*/ 	.short	0x0100
        /*07d6*/ 	.byte	0x08
	.zero		1


	//   ....[2]....
        /*07d8*/ 	.word	0x00000280
        /*07dc*/ 	.word	0x000000ff
        /*07e0*/ 	.word	0x00028430
        /*07e4*/ 	.short	0x0100
        /*07e6*/ 	.byte	0x08
	.zero		1


	//   ....[3]....
        /*07e8*/ 	.word	0x00000290
        /*07ec*/ 	.word	0x000000ff
        /*07f0*/ 	.word	0x00028440
        /*07f4*/ 	.short	0x0100
        /*07f6*/ 	.byte	0x08
	.zero		1


	//   ....[4]....
        /*07f8*/ 	.word	0x000002a0
        /*07fc*/ 	.word	0x000000ff
        /*0800*/ 	.word	0x00028438
        /*0804*/ 	.short	0x0100
        /*0806*/ 	.byte	0x08
	.zero		1


	//   ....[5]....
        /*0808*/ 	.word	0x000002b0
        /*080c*/ 	.word	0x000000ff
        /*0810*/ 	.word	0x00028448
        /*0814*/ 	.short	0x0100
        /*0816*/ 	.byte	0x08
	.zero		1


	//   ....[6]....
        /*0818*/ 	.word	0x000003e0
        /*081c*/ 	.word	0x000000ff
        /*0820*/ 	.word	0x00028450
        /*0824*/ 	.short	0x0100
        /*0826*/ 	.byte	0x08
	.zero		1


	//   ....[7]....
        /*0828*/ 	.word	0x000003f0
        /*082c*/ 	.word	0x000000ff
        /*0830*/ 	.word	0x00028460
        /*0834*/ 	.short	0x0100
        /*0836*/ 	.byte	0x08
	.zero		1


	//   ....[8]....
        /*0838*/ 	.word	0x00000400
        /*083c*/ 	.word	0x000000ff
        /*0840*/ 	.word	0x00028458
        /*0844*/ 	.short	0x0100
        /*0846*/ 	.byte	0x08
	.zero		1


	//   ....[9]....
        /*0848*/ 	.word	0x00000410
        /*084c*/ 	.word	0x000000ff
        /*0850*/ 	.word	0x00028468
        /*0854*/ 	.short	0x0100
        /*0856*/ 	.byte	0x08
	.zero		1


	//   ....[10]....
        /*0858*/ 	.word	0x00000500
        /*085c*/ 	.word	0x000000ff
        /*0860*/ 	.word	0x00028470
        /*0864*/ 	.short	0x0100
        /*0866*/ 	.byte	0x06
	.zero		1


	//   ....[11]....
        /*0868*/ 	.word	0x00000510
        /*086c*/ 	.word	0x000000ff
        /*0870*/ 	.word	0x00028480
        /*0874*/ 	.short	0x0100
        /*0876*/ 	.byte	0x06
	.zero		1


	//   ....[12]....
        /*0878*/ 	.word	0x00000520
        /*087c*/ 	.word	0x000000ff
        /*0880*/ 	.word	0x00028478
        /*0884*/ 	.short	0x0100
        /*0886*/ 	.byte	0x06
	.zero		1


	//   ....[13]....
        /*0888*/ 	.word	0x00000530
        /*088c*/ 	.word	0x000000ff
        /*0890*/ 	.word	0x00028488
        /*0894*/ 	.short	0x0100
        /*0896*/ 	.byte	0x06
	.zero		1


	//   ....[14]....
        /*0898*/ 	.word	0x00000660
        /*089c*/ 	.word	0x000000ff
        /*08a0*/ 	.word	0x00028490
        /*08a4*/ 	.short	0x0100
        /*08a6*/ 	.byte	0x08
	.zero		1


	//   ....[15]....
        /*08a8*/ 	.word	0x00000670
        /*08ac*/ 	.word	0x000000ff
        /*08b0*/ 	.word	0x000284a0
        /*08b4*/ 	.short	0x0100
        /*08b6*/ 	.byte	0x08
	.zero		1


	//   ....[16]....
        /*08b8*/ 	.word	0x00000680
        /*08bc*/ 	.word	0x000000ff
        /*08c0*/ 	.word	0x00028498
        /*08c4*/ 	.short	0x0100
        /*08c6*/ 	.byte	0x08
	.zero		1


	//   ....[17]....
        /*08c8*/ 	.word	0x00000690
        /*08cc*/ 	.word	0x000000ff
        /*08d0*/ 	.word	0x000284a8
        /*08d4*/ 	.short	0x0100
        /*08d6*/ 	.byte	0x08
	.zero		1


	//   ....[18]....
        /*08d8*/ 	.word	0x000007e0
        /*08dc*/ 	.word	0x000000ff
        /*08e0*/ 	.word	0x000284b0
        /*08e4*/ 	.short	0x0100
        /*08e6*/ 	.byte	0x08
	.zero		1


	//   ....[19]....
        /*08e8*/ 	.word	0x000007f0
        /*08ec*/ 	.word	0x000000ff
        /*08f0*/ 	.word	0x000284c0
        /*08f4*/ 	.short	0x0100
        /*08f6*/ 	.byte	0x08
	.zero		1


	//   ....[20]....
        /*08f8*/ 	.word	0x00000800
        /*08fc*/ 	.word	0x000000ff
        /*0900*/ 	.word	0x000284b8
        /*0904*/ 	.short	0x0100
        /*0906*/ 	.byte	0x08
	.zero		1


	//   ....[21]....
        /*0908*/ 	.word	0x00000810
        /*090c*/ 	.word	0x000000ff
        /*0910*/ 	.word	0x000284c8
        /*0914*/ 	.short	0x0100
        /*0916*/ 	.byte	0x08
	.zero		1


	//   ....[22]....
        /*0918*/ 	.word	0x00001ed0
        /*091c*/ 	.word	0x000000ff
        /*0920*/ 	.word	0x00028400
        /*0924*/ 	.short	0x010a
        /*0926*/ 	.byte	0x31
	.zero		1


	//   ....[23]....
        /*0928*/ 	.word	0x00001fd0
        /*092c*/ 	.word	0x000000ff
        /*0930*/ 	.word	0x00028430
        /*0934*/ 	.short	0x010a
        /*0936*/ 	.byte	0x36
	.zero		1


	//   ....[24]....
        /*0938*/ 	.word	0x00002010
        /*093c*/ 	.word	0x000000ff
        /*0940*/ 	.word	0x00028430
        /*0944*/ 	.short	0x010a
        /*0946*/ 	.byte	0x36
	.zero		1


	//   ....[25]....
        /*0948*/ 	.word	0x00002770
        /*094c*/ 	.word	0x000000ff
        /*0950*/ 	.word	0x00000000
        /*0954*/ 	.short	0x0101
        /*0956*/ 	.byte	0x06
	.zero		1


	//   ....[26]....
        /*0958*/ 	.word	0x00004040
        /*095c*/ 	.word	0x000000ff
        /*0960*/ 	.word	0x00028450
        /*0964*/ 	.short	0x010a
        /*0966*/ 	.byte	0x36
	.zero		1


	//   ....[27]....
        /*0968*/ 	.word	0x00004080
        /*096c*/ 	.word	0x000000ff
        /*0970*/ 	.word	0x00028450
        /*0974*/ 	.short	0x010a
        /*0976*/ 	.byte	0x36
	.zero		1


	//   ....[28]....
        /*0978*/ 	.word	0x00004280
        /*097c*/ 	.word	0x000000ff
        /*0980*/ 	.word	0x00000000
        /*0984*/ 	.short	0x0101
        /*0986*/ 	.byte	0x36
	.zero		1


	//   ....[29]....
        /*0988*/ 	.word	0x000045b0
        /*098c*/ 	.word	0x000000ff
        /*0990*/ 	.word	0x00028430
        /*0994*/ 	.short	0x010a
        /*0996*/ 	.byte	0x38
	.zero		1


	//   ....[30]....
        /*0998*/ 	.word	0x000045f0
        /*099c*/ 	.word	0x000000ff
        /*09a0*/ 	.word	0x00028430
        /*09a4*/ 	.short	0x010a
        /*09a6*/ 	.byte	0x38
	.zero		1


	//   ....[31]....
        /*09a8*/ 	.word	0x00004c50
        /*09ac*/ 	.word	0x000000ff
        /*09b0*/ 	.word	0x00000000
        /*09b4*/ 	.short	0x0101
        /*09b6*/ 	.byte	0x06
	.zero		1


	//   ....[32]....
        /*09b8*/ 	.word	0x00006ae0
        /*09bc*/ 	.word	0x000000ff
        /*09c0*/ 	.word	0x00028450
        /*09c4*/ 	.short	0x010a
        /*09c6*/ 	.byte	0x38
	.zero		1


	//   ....[33]....
        /*09c8*/ 	.word	0x00006b30
        /*09cc*/ 	.word	0x000000ff
        /*09d0*/ 	.word	0x00028450
        /*09d4*/ 	.short	0x010a
        /*09d6*/ 	.byte	0x38
	.zero		1


	//   ....[34]....
        /*09d8*/ 	.word	0x00006ca0
        /*09dc*/ 	.word	0x000000ff
        /*09e0*/ 	.word	0x00000000
        /*09e4*/ 	.short	0x0101
        /*09e6*/ 	.byte	0x38
	.zero		1


	//   ....[35]....
        /*09e8*/ 	.word	0x00007050
        /*09ec*/ 	.word	0x000000ff
        /*09f0*/ 	.word	0x00028430
        /*09f4*/ 	.short	0x010a
        /*09f6*/ 	.byte	0x35
	.zero		1


	//   ....[36]....
        /*09f8*/ 	.word	0x00007090
        /*09fc*/ 	.word	0x000000ff
        /*0a00*/ 	.word	0x00028430
        /*0a04*/ 	.short	0x010a
        /*0a06*/ 	.byte	0x35
	.zero		1


	//   ....[37]....
        /*0a08*/ 	.word	0x000075f0
        /*0a0c*/ 	.word	0x000000ff
        /*0a10*/ 	.word	0x00000000
        /*0a14*/ 	.short	0x0101
        /*0a16*/ 	.byte	0x06
	.zero		1


	//   ....[38]....
        /*0a18*/ 	.word	0x00008a40
        /*0a1c*/ 	.word	0x000000ff
        /*0a20*/ 	.word	0x00028450
        /*0a24*/ 	.short	0x010a
        /*0a26*/ 	.byte	0x35
	.zero		1


	//   ....[39]....
        /*0a28*/ 	.word	0x00008a90
        /*0a2c*/ 	.word	0x000000ff
        /*0a30*/ 	.word	0x00028450
        /*0a34*/ 	.short	0x010a
        /*0a36*/ 	.byte	0x35
	.zero		1


	//   ....[40]....
        /*0a38*/ 	.word	0x00008be0
        /*0a3c*/ 	.word	0x000000ff
        /*0a40*/ 	.word	0x00000000
        /*0a44*/ 	.short	0x0101
        /*0a46*/ 	.byte	0x35
	.zero		1


	//   ....[41]....
        /*0a48*/ 	.word	0x00008d80
        /*0a4c*/ 	.word	0x000000ff
        /*0a50*/ 	.word	0x00028430
        /*0a54*/ 	.short	0x010a
        /*0a56*/ 	.byte	0x39
	.zero		1


	//   ....[42]....
        /*0a58*/ 	.word	0x00008dc0
        /*0a5c*/ 	.word	0x000000ff
        /*0a60*/ 	.word	0x00028430
        /*0a64*/ 	.short	0x010a
        /*0a66*/ 	.byte	0x39
	.zero		1


	//   ....[43]....
        /*0a68*/ 	.word	0x000093f0
        /*0a6c*/ 	.word	0x000000ff
        /*0a70*/ 	.word	0x00000000
        /*0a74*/ 	.short	0x0101
        /*0a76*/ 	.byte	0x06
	.zero		1


	//   ....[44]....
        /*0a78*/ 	.word	0x0000b290
        /*0a7c*/ 	.word	0x000000ff
        /*0a80*/ 	.word	0x00028450
        /*0a84*/ 	.short	0x010a
        /*0a86*/ 	.byte	0x39
	.zero		1


	//   ....[45]....
        /*0a88*/ 	.word	0x0000b2e0
        /*0a8c*/ 	.word	0x000000ff
        /*0a90*/ 	.word	0x00028450
        /*0a94*/ 	.short	0x010a
        /*0a96*/ 	.byte	0x39
	.zero		1


	//   ....[46]....
        /*0a98*/ 	.word	0x0000b450
        /*0a9c*/ 	.word	0x000000ff
        /*0aa0*/ 	.word	0x00000000
        /*0aa4*/ 	.short	0x0101
        /*0aa6*/ 	.byte	0x39
	.zero		1


	//   ....[47]....
        /*0aa8*/ 	.word	0x0000e510
        /*0aac*/ 	.word	0x000000ff
        /*0ab0*/ 	.word	0x00000000
        /*0ab4*/ 	.short	0x0101
        /*0ab6*/ 	.byte	0x05
	.zero		1


	//   ....[48]....
        /*0ab8*/ 	.word	0x00010ec0
        /*0abc*/ 	.word	0x00000000
        /*0ac0*/ 	.word	0x00028480
        /*0ac4*/ 	.short	0x010a
        /*0ac6*/ 	.byte	0x3f
	.zero		1


	//   ....[49]....
        /*0ac8*/ 	.word	0x00011340
        /*0acc*/ 	.word	0x00000000
        /*0ad0*/ 	.word	0x00028470
        /*0ad4*/ 	.short	0x0107
        /*0ad6*/ 	.byte	0x3f
	.zero		1


	//   ....[50]....
        /*0ad8*/ 	.word	0x00011400
        /*0adc*/ 	.word	0x00000000
        /*0ae0*/ 	.word	0x00028470
        /*0ae4*/ 	.short	0x0101
        /*0ae6*/ 	.byte	0x3f
	.zero		1


	//   ....[51]....
        /*0ae8*/ 	.word	0x00011430
        /*0aec*/ 	.word	0x00000000
        /*0af0*/ 	.word	0x00028440
        /*0af4*/ 	.short	0x010a
        /*0af6*/ 	.byte	0x3f
	.zero		1


	//   ....[52]....
        /*0af8*/ 	.word	0x000117e0
        /*0afc*/ 	.word	0x00000000
        /*0b00*/ 	.word	0x00028430
        /*0b04*/ 	.short	0x0107
        /*0b06*/ 	.byte	0x3f
	.zero		1


	//   ....[53]....
        /*0b08*/ 	.word	0x000118a0
        /*0b0c*/ 	.word	0x00000000
        /*0b10*/ 	.word	0x00028430
        /*0b14*/ 	.short	0x0101
        /*0b16*/ 	.byte	0x3f
	.zero		1


	//   ....[54]....
        /*0b18*/ 	.word	0x00012280
        /*0b1c*/ 	.word	0x00000011
        /*0b20*/ 	.word	0x00028400
        /*0b24*/ 	.short	0x0107
        /*0b26*/ 	.byte	0x3f
	.zero		1


	//   ....[55]....
        /*0b28*/ 	.word	0x00012370
        /*0b2c*/ 	.word	0x00000011
        /*0b30*/ 	.word	0x00028400
        /*0b34*/ 	.short	0x0101
        /*0b36*/ 	.byte	0x3f
	.zero		1


	//   ....[56]....
        /*0b38*/ 	.word	0x00012390
        /*0b3c*/ 	.word	0x00000011
        /*0b40*/ 	.word	0x00028420
        /*0b44*/ 	.short	0x010a
        /*0b46*/ 	.byte	0x3f
	.zero		1


	//   ....[57]....
        /*0b48*/ 	.word	0x00012730
        /*0b4c*/ 	.word	0x00000000
        /*0b50*/ 	.word	0x00028480
        /*0b54*/ 	.short	0x010a
        /*0b56*/ 	.byte	0x3f
	.zero		1


	//   ....[58]....
        /*0b58*/ 	.word	0x00012ab0
        /*0b5c*/ 	.word	0x00000000
        /*0b60*/ 	.word	0x00028470
        /*0b64*/ 	.short	0x0107
        /*0b66*/ 	.byte	0x3f
	.zero		1


	//   ....[59]....
        /*0b68*/ 	.word	0x00012b70
        /*0b6c*/ 	.word	0x00000000
        /*0b70*/ 	.word	0x00028470
        /*0b74*/ 	.short	0x0101
        /*0b76*/ 	.byte	0x3f
	.zero		1


	//   ....[60]....
        /*0b78*/ 	.word	0x00012ba0
        /*0b7c*/ 	.word	0x00000000
        /*0b80*/ 	.word	0x00028440
        /*0b84*/ 	.short	0x010a
        /*0b86*/ 	.byte	0x3f
	.zero		1


	//   ....[61]....
        /*0b88*/ 	.word	0x00012ef0
        /*0b8c*/ 	.word	0x00000000
        /*0b90*/ 	.word	0x00028430
        /*0b94*/ 	.short	0x0107
        /*0b96*/ 	.byte	0x3f
	.zero		1


	//   ....[62]....
        /*0b98*/ 	.word	0x00012fb0
        /*0b9c*/ 	.word	0x00000000
        /*0ba0*/ 	.word	0x00028430
        /*0ba4*/ 	.short	0x0101
        /*0ba6*/ 	.byte	0x3f
	.zero		1


	//   ....[63]....
        /*0ba8*/ 	.word	0x00013040
        /*0bac*/ 	.word	0x00000000
        /*0bb0*/ 	.word	0x00028470
        /*0bb4*/ 	.short	0x010a
        /*0bb6*/ 	.byte	0x3f
	.zero		1


	//   ....[64]....
        /*0bb8*/ 	.word	0x000130d0
        /*0bbc*/ 	.word	0x00000000
        /*0bc0*/ 	.word	0x00028460
        /*0bc4*/ 	.short	0x010a
        /*0bc6*/ 	.byte	0x3f
	.zero		1


	//   ....[65]....
        /*0bc8*/ 	.word	0x00013590
        /*0bcc*/ 	.word	0x00000000
        /*0bd0*/ 	.word	0x00028450
        /*0bd4*/ 	.short	0x0101
        /*0bd6*/ 	.byte	0x3f
	.zero		1


	//   ....[66]....
        /*0bd8*/ 	.word	0x00013610
        /*0bdc*/ 	.word	0x00000000
        /*0be0*/ 	.word	0x00000000
        /*0be4*/ 	.short	0x0101
        /*0be6*/ 	.byte	0x3f
	.zero		1


	//   ....[67]....
        /*0be8*/ 	.word	0x000137e0
        /*0bec*/ 	.word	0x00000002
        /*0bf0*/ 	.word	0x00028470
        /*0bf4*/ 	.short	0x010a
        /*0bf6*/ 	.byte	0x3f
	.zero		1


	//   ....[68]....
        /*0bf8*/ 	.word	0x00013860
        /*0bfc*/ 	.word	0x00000002
        /*0c00*/ 	.word	0x00028460
        /*0c04*/ 	.short	0x010a
        /*0c06*/ 	.byte	0x3f
	.zero		1


	//   ....[69]....
        /*0c08*/ 	.word	0x00013d30
        /*0c0c*/ 	.word	0x00000002
        /*0c10*/ 	.word	0x00028450
        /*0c14*/ 	.short	0x0101
        /*0c16*/ 	.byte	0x3f
	.zero		1


	//   ....[70]....
        /*0c18*/ 	.word	0x00013db0
        /*0c1c*/ 	.word	0x00000002
        /*0c20*/ 	.word	0x00000000
        /*0c24*/ 	.short	0x0101
        /*0c26*/ 	.byte	0x3f
	.zero		1


	//   ....[71]....
        /*0c28*/ 	.word	0x00014020
        /*0c2c*/ 	.word	0x00000005
        /*0c30*/ 	.word	0x00028420
        /*0c34*/ 	.short	0x010a
        /*0c36*/ 	.byte	0x3f
	.zero		1


	//   ....[72]....
        /*0c38*/ 	.word	0x000141a0
        /*0c3c*/ 	.word	0x00000003
        /*0c40*/ 	.word	0x00028440
        /*0c44*/ 	.short	0x010a
        /*0c46*/ 	.byte	0x3f
	.zero		1


	//   ....[73]....
        /*0c48*/ 	.word	0x00014240
        /*0c4c*/ 	.word	0x00000013
        /*0c50*/ 	.word	0x00028440
        /*0c54*/ 	.short	0x010a
        /*0c56*/ 	.byte	0x3f
	.zero		1


	//   ....[74]....
        /*0c58*/ 	.word	0x00014280
        /*0c5c*/ 	.word	0x00000003
        /*0c60*/ 	.word	0x00028460
        /*0c64*/ 	.short	0x010a
        /*0c66*/ 	.byte	0x3f
	.zero		1


	//   ....[75]....
        /*0c68*/ 	.word	0x000142c0
        /*0c6c*/ 	.word	0x00000013
        /*0c70*/ 	.word	0x00028460
        /*0c74*/ 	.short	0x010a
        /*0c76*/ 	.byte	0x3f
	.zero		1


	//   ....[76]....
        /*0c78*/ 	.word	0x00014300
        /*0c7c*/ 	.word	0x00000003
        /*0c80*/ 	.word	0x00028480
        /*0c84*/ 	.short	0x010a
        /*0c86*/ 	.byte	0x3f
	.zero		1


	//   ....[77]....
        /*0c88*/ 	.word	0x00014340
        /*0c8c*/ 	.word	0x00000013
        /*0c90*/ 	.word	0x00028480
        /*0c94*/ 	.short	0x010a
        /*0c96*/ 	.byte	0x3f
	.zero		1


	//   ....[78]....
        /*0c98*/ 	.word	0x000143b0
        /*0c9c*/ 	.word	0x00000003
        /*0ca0*/ 	.word	0x00028400
        /*0ca4*/ 	.short	0x010a
        /*0ca6*/ 	.byte	0x3f
	.zero		1


	//   ....[79]....
        /*0ca8*/ 	.word	0x00014410
        /*0cac*/ 	.word	0x00000003
        /*0cb0*/ 	.word	0x00028430
        /*0cb4*/ 	.short	0x010a
        /*0cb6*/ 	.byte	0x3f
	.zero		1


	//   ....[80]....
        /*0cb8*/ 	.word	0x00014470
        /*0cbc*/ 	.word	0x00000009
        /*0cc0*/ 	.word	0x00028450
        /*0cc4*/ 	.short	0x010a
        /*0cc6*/ 	.byte	0x3f
	.zero		1


	//   ....[81]....
        /*0cc8*/ 	.word	0x000144d0
        /*0ccc*/ 	.word	0x00000005
        /*0cd0*/ 	.word	0x00028430
        /*0cd4*/ 	.short	0x010a
        /*0cd6*/ 	.byte	0x3f
	.zero		1


	//   ....[82]....
        /*0cd8*/ 	.word	0x00014530
        /*0cdc*/ 	.word	0x0000000b
        /*0ce0*/ 	.word	0x00028450
        /*0ce4*/ 	.short	0x010a
        /*0ce6*/ 	.byte	0x3f
	.zero		1


	//   ....[83]....
        /*0ce8*/ 	.word	0x00014590
        /*0cec*/ 	.word	0x00000005
        /*0cf0*/ 	.word	0x00028430
        /*0cf4*/ 	.short	0x010a
        /*0cf6*/ 	.byte	0x3f
	.zero		1


	//   ....[84]....
        /*0cf8*/ 	.word	0x000145f0
        /*0cfc*/ 	.word	0x0000000b
        /*0d00*/ 	.word	0x00028450
        /*0d04*/ 	.short	0x010a
        /*0d06*/ 	.byte	0x3f
	.zero		1


	//   ....[85]....
        /*0d08*/ 	.word	0x00014650
        /*0d0c*/ 	.word	0x00000005
        /*0d10*/ 	.word	0x00028430
        /*0d14*/ 	.short	0x010a
        /*0d16*/ 	.byte	0x3f
	.zero		1


	//   ....[86]....
        /*0d18*/ 	.word	0x000146b0
        /*0d1c*/ 	.word	0x0000000b
        /*0d20*/ 	.word	0x00028450
        /*0d24*/ 	.short	0x010a
        /*0d26*/ 	.byte	0x3f
	.zero		1


	//   ....[87]....
        /*0d28*/ 	.word	0x000147b0
        /*0d2c*/ 	.word	0x00000000
        /*0d30*/ 	.word	0x00028480
        /*0d34*/ 	.short	0x010a
        /*0d36*/ 	.byte	0x3f
	.zero		1


	//   ....[88]....
        /*0d38*/ 	.word	0x00014d60
        /*0d3c*/ 	.word	0x00000000
        /*0d40*/ 	.word	0x00028440
        /*0d44*/ 	.short	0x010a
        /*0d46*/ 	.byte	0x3f
	.zero		1


	//   ....[89]....
        /*0d48*/ 	.word	0x00015c90
        /*0d4c*/ 	.word	0x00000011
        /*0d50*/ 	.word	0x00028420
        /*0d54*/ 	.short	0x010a
        /*0d56*/ 	.byte	0x3f
	.zero		1


	//   ....[90]....
        /*0d58*/ 	.word	0x00015ce0
        /*0d5c*/ 	.word	0x00000000
        /*0d60*/ 	.word	0x00028480
        /*0d64*/ 	.short	0x010a
        /*0d66*/ 	.byte	0x3f
	.zero		1


	//   ....[91]....
        /*0d68*/ 	.word	0x000161d0
        /*0d6c*/ 	.word	0x00000000
        /*0d70*/ 	.word	0x00028440
        /*0d74*/ 	.short	0x010a
        /*0d76*/ 	.byte	0x3f
	.zero		1


	//   ....[92]....
        /*0d78*/ 	.word	0x00016670
        /*0d7c*/ 	.word	0x00000000
        /*0d80*/ 	.word	0x00028470
        /*0d84*/ 	.short	0x010a
        /*0d86*/ 	.byte	0x3f
	.zero		1


	//   ....[93]....
        /*0d88*/ 	.word	0x000166c0
        /*0d8c*/ 	.word	0x00000000
        /*0d90*/ 	.word	0x00028460
        /*0d94*/ 	.short	0x010a
        /*0d96*/ 	.byte	0x3f
	.zero		1


	//   ....[94]....
        /*0d98*/ 	.word	0x00016710
        /*0d9c*/ 	.word	0x00000002
        /*0da0*/ 	.word	0x00028470
        /*0da4*/ 	.short	0x010a
        /*0da6*/ 	.byte	0x3f
	.zero		1


	//   ....[95]....
        /*0da8*/ 	.word	0x00016760
        /*0dac*/ 	.word	0x00000002
        /*0db0*/ 	.word	0x00028460
        /*0db4*/ 	.short	0x010a
        /*0db6*/ 	.byte	0x3f
	.zero		1


	//   ....[96]....
        /*0db8*/ 	.word	0x000167b0
        /*0dbc*/ 	.word	0x00000005
        /*0dc0*/ 	.word	0x00028420
        /*0dc4*/ 	.short	0x010a
        /*0dc6*/ 	.byte	0x3f
	.zero		1


	//   ....[97]....
        /*0dc8*/ 	.word	0x00016950
        /*0dcc*/ 	.word	0x00000003
        /*0dd0*/ 	.word	0x00028440
        /*0dd4*/ 	.short	0x010a
        /*0dd6*/ 	.byte	0x3f
	.zero		1


	//   ....[98]....
        /*0dd8*/ 	.word	0x000169a0
        /*0ddc*/ 	.word	0x00000013
        /*0de0*/ 	.word	0x00028440
        /*0de4*/ 	.short	0x010a
        /*0de6*/ 	.byte	0x3f
	.zero		1


	//   ....[99]....
        /*0de8*/ 	.word	0x000169f0
        /*0dec*/ 	.word	0x00000003
        /*0df0*/ 	.word	0x00028460
        /*0df4*/ 	.short	0x010a
        /*0df6*/ 	.byte	0x3f
	.zero		1


	//   ....[100]....
        /*0df8*/ 	.word	0x00016a40
        /*0dfc*/ 	.word	0x00000013
        /*0e00*/ 	.word	0x00028460
        /*0e04*/ 	.short	0x010a
        /*0e06*/ 	.byte	0x3f
	.zero		1


	//   ....[101]....
        /*0e08*/ 	.word	0x00016a90
        /*0e0c*/ 	.word	0x00000003
        /*0e10*/ 	.word	0x00028480
        /*0e14*/ 	.short	0x010a
        /*0e16*/ 	.byte	0x3f
	.zero		1


	//----- nvinfo : EIATTR_NUM_MBARRIERS
	.align		4
.L_430:
        /*0e18*/ 	.byte	0x03, 0x38
        /*0e1a*/ 	.short	0x0016


	//----- nvinfo : EIATTR_EXIT_INSTR_OFFSETS
	.align		4
        /*0e1c*/ 	.byte	0x04, 0x1c
        /*0e1e*/ 	.short	(.L_432 - .L_431)


	//   ....[0]....
.L_431:
        /*0e20*/ 	.word	0x00000990


	//   ....[1]....
        /*0e24*/ 	.word	0x0000f660


	//   ....[2]....
        /*0e28*/ 	.word	0x00014390


	//----- nvinfo : EIATTR_MAX_THREADS
	.align		4
.L_432:
        /*0e2c*/ 	.byte	0x04, 0x05
        /*0e2e*/ 	.short	(.L_434 - .L_433)
.L_433:
        /*0e30*/ 	.word	0x00000180
        /*0e34*/ 	.word	0x00000001
        /*0e38*/ 	.word	0x00000001


	//----- nvinfo : EIATTR_CRS_STACK_SIZE
	.align		4
.L_434:
        /*0e3c*/ 	.byte	0x04, 0x1e
        /*0e3e*/ 	.short	(.L_436 - .L_435)
.L_435:
        /*0e40*/ 	.word	0x00000000


	//----- nvinfo : EIATTR_CBANK_PARAM_SIZE
	.align		4
.L_436:
        /*0e44*/ 	.byte	0x03, 0x19
        /*0e46*/ 	.short	0x0af0


	//----- nvinfo : EIATTR_PARAM_CBANK
	.align		4
        /*0e48*/ 	.byte	0x04, 0x0a
        /*0e4a*/ 	.short	(.L_438 - .L_437)
	.align		4
.L_437:
        /*0e4c*/ 	.word	index@(.nv.constant0._ZN7cutlass13device_kernelIN5flash11enable_sm90INS1_16FlashAttnFwdSm90INS1_25CollectiveMainloopFwdSm90ILi2EN4cute5tupleIJNS5_1CILi1EEES8_S8_EEENS6_IJNS7_ILi128EEENS7_ILi64EEENS7_ILi256EEEEEELi256ENS_12float_e4m3_tEfNS_4arch4Sm90ELb0ELb1ELb1ELb0ELb1ELb0ELb0ELb1ELb0ELb1ELb0ELb0EEENS1_21CollectiveEpilogueFwdINS6_IJSA_SC_SB_EEES9_NS_10bfloat16_tESG_Li256ELb0ELb1ELb0ELb1EEENS1_30DynamicPersistentTileSchedulerILi256ELi128ELb0ELb1ELb1EEEEEEEEEvNT_6ParamsE)
        /*0e50*/ 	.short	0x0210
        /*0e52*/ 	.short	0x0af0


	//----- nvinfo : EIATTR_SW_WAR
	.align		4
.L_438:
        /*0e54*/ 	.byte	0x04, 0x36
        /*0e56*/ 	.short	(.L_440 - .L_439)
.L_439:
        /*0e58*/ 	.word	0x00000008
.L_440:


//--------------------- .nv.info._ZN7cutlass13device_kernelIN5flash11enable_sm90INS1_16FlashAttnFwdSm90INS1_25CollectiveMainloopFwdSm90ILi2EN4cute5tupleIJNS5_1CILi1EEES8_S8_EEENS6_IJNS7_ILi128EEENS7_ILi64EEENS7_ILi256EEEEEELi256ENS_12float_e4m3_tEfNS_4arch4Sm90ELb0ELb1ELb1ELb1ELb1ELb0ELb0ELb1ELb0ELb1ELb0ELb0EEENS1_21CollectiveEpilogueFwdINS6_IJSA_SC_SB_EEES9_NS_10bfloat16_tESG_Li256ELb1ELb1ELb0ELb1EEENS1_36VarlenDynamicPersistentTileSchedulerILi128ELi64ELi256ELi128ELb0ELb1ELb1ELb1ELb0ELb1EEEEEEEEEvNT_6ParamsE --------------------------
	.section	.nv.info._ZN7cutlass13device_kernelIN5flash11enable_sm90INS1_16FlashAttnFwdSm90INS1_25CollectiveMainloopFwdSm90ILi2EN4cute5tupleIJNS5_1CILi1EEES8_S8_EEENS6_IJNS7_ILi128EEENS7_ILi64EEENS7_ILi256EEEEEELi256ENS_12float_e4m3_tEfNS_4arch4Sm90ELb0ELb1ELb1ELb1ELb1ELb0ELb0ELb1ELb0ELb1ELb0ELb0EEENS1_21CollectiveEpilogueFwdINS6_IJSA_SC_SB_EEES9_NS_10bfloat16_tESG_Li256ELb1ELb1ELb0ELb1EEENS1_36VarlenDynamicPersistentTileSchedulerILi128ELi64ELi256ELi128ELb0ELb1ELb1ELb1ELb0ELb1EEEEEEEEEvNT_6ParamsE,"",@"SHT_CUDA_INFO"
	.sectionflags	@""
	.align	4


	//----- nvinfo : EIATTR_CUDA_API_VERSION
	.align		4
        /*0000*/ 	.byte	0x04, 0x37
        /*0002*/ 	.short	(.L_442 - .L_441)
.L_441:
        /*0004*/ 	.word	0x00000082


	//----- nvinfo : EIATTR_KPARAM_INFO
	.align		4
.L_442:
        /*0008*/ 	.byte	0x04, 0x17
        /*000a*/ 	.short	(.L_444 - .L_443)
.L_443:
        /*000c*/ 	.word	0x00000000
        /*0010*/ 	.short	0x0000
        /*0012*/ 	.short	0x0070
        /*0014*/ 	.byte	0x00, 0xf0, 0x01, 0x2a


	//----- nvinfo : EIATTR_SPARSE_MMA_MASK
	.align		4
.L_444:
        /*0018*/ 	.byte	0x03, 0x50
        /*001a*/ 	.short	0x0000


	//----- nvinfo : EIATTR_MAXREG_COUNT
	.align		4
        /*001c*/ 	.byte	0x03, 0x1b
        /*001e*/ 	.short	0x00a8


	//----- nvinfo : EIATTR_NUM_BARRIERS
	.align		4
        /*0020*/ 	.byte	0x02, 0x4c
        /*0022*/ 	.byte	0x10
	.zero		1


	//----- nvinfo : EIATTR_EXTERNS
	.align		4
        /*0024*/ 	.byte	0x04, 0x0f
        /*0026*/ 	.short	(.L_446 - .L_445)


	//   ....[0]....
	.align		4
.L_445:
        /*0028*/ 	.word	index@(__assertfail)


	//----- nvinfo : EIATTR_ANNOTATIONS
	.align		4
.L_446:
        /*002c*/ 	.byte	0x04, 0x55
        /*002e*/ 	.short	(.L_448 - .L_447)


	//   ....[0]....
.L_447:
        /*0030*/ 	.word	0x00000001
        /*0034*/ 	.byte	0x20, 0x08, 0x01, 0x00, 0x01, 0x00, 0x00, 0x00, 0xc0, 0x08, 0x01, 0x00, 0x01, 0x00, 0x00, 0x00
        /*0044*/ 	.byte	0x10, 0x0b, 0x01, 0x00, 0x01, 0x00, 0x00, 0x00, 0x50, 0x29, 0x01, 0x00, 0x01, 0x00, 0x00, 0x00
        /*0054*/ 	.byte	0x90, 0x2a, 0x01, 0x00, 0x01, 0x00, 0x00, 0x00, 0xd0, 0x2a, 0x01, 0x00, 0x01, 0x00, 0x00, 0x00
        /*0064*/ 	.byte	0xe0, 0x33, 0x01, 0x00, 0x01, 0x00, 0x00, 0x00, 0x00, 0x34, 0x01, 0x00, 0x01, 0x00, 0x00, 0x00
        /*0074*/ 	.byte	0x10, 0x5b, 0x01, 0x00


	//----- nvinfo : EIATTR_MERCURY_ISA_VERSION
	.align		4
.L_448:
        /*0078*/ 	.byte	0x03, 0x5f
        /*007a*/ 	.short	0x0101


	//----- nvinfo : EIATTR_UNUSED_LOAD_BYTE_OFFSET
	.align		4
        /*007c*/ 	.byte	0x04, 0x44
        /*007e*/ 	.short	(.L_450 - .L_449)


	//   ....[0]....
.L_449:
        /*0080*/ 	.word	0x00000980
        /*0084*/ 	.word	0x0000fff0


	//   ....[1]....
        /*0088*/ 	.word	0x0000c230
        /*008c*/ 	.word	0x0000fff0


	//----- nvinfo : EIATTR_INT_WARP_WIDE_INSTR_OFFSETS
	.align		4
.L_450:
        /*0090*/ 	.byte	0x04, 0x31
        /*0092*/ 	.short	(.L_452 - .L_451)


	//   ....[0]....
.L_451:
        /*0094*/ 	.word	0x000000c0


	//   ....[1]....
        /*0098*/ 	.word	0x000000d0


	//   ....[2]....
        /*009c*/ 	.word	0x00000170


	//   ....[3]....
        /*00a0*/ 	.word	0x00011440


	//   ....[4]....
        /*00a4*/ 	.word	0x000114d0


	//   ....[5]....
        /*00a8*/ 	.word	0x000147d0


	//   ....[6]....
        /*00ac*/ 	.word	0x00014860


	//----- nvinfo : EIATTR_COOP_GROUP_MASK_REGIDS
	.align		4
.L_452:
        /*00b0*/ 	.byte	0x04, 0x29
        /*00b2*/ 	.short	(.L_454 - .L_453)


	//   ....[0]....
.L_453:
        /*00b4*/ 	.word	0xffffffff


	//   ....[1]....
        /*00b8*/ 	.word	0xffffffff


	//   ....[2]....
        /*00bc*/ 	.word	0xffffffff


	//   ....[3]....
        /*00c0*/ 	.word	0xffffffff


	//   ....[4]....
        /*00c4*/ 	.word	0xffffffff


	//   ....[5]....
        /*00c8*/ 	.word	0xffffffff


	//   ....[6]....
        /*00cc*/ 	.word	0xffffffff


	//   ....[7]....
        /*00d0*/ 	.word	0xffffffff


	//   ....[8]....
        /*00d4*/ 	.word	0xffffffff


	//   ....[9]....
        /*00d8*/ 	.word	0xffffffff


	//   ....[10]....
        /*00dc*/ 	.word	0xffffffff


	//   ....[11]....
        /*00e0*/ 	.word	0xffffffff


	//   ....[12]....
        /*00e4*/ 	.word	0xffffffff


	//   ....[13]....
        /*00e8*/ 	.word	0xffffffff


	//   ....[14]....
        /*00ec*/ 	.word	0xffffffff


	//   ....[15]....
        /*00f0*/ 	.word	0xffffffff


	//   ....[16]....
        /*00f4*/ 	.word	0xffffffff


	//   ....[17]....
        /*00f8*/ 	.word	0xffffffff


	//   ....[18]....
        /*00fc*/ 	.word	0xffffffff


	//   ....[19]....
        /*0100*/ 	.word	0xffffffff


	//   ....[20]....
        /*0104*/ 	.word	0xffffffff


	//   ....[21]....
        /*0108*/ 	.word	0xffffffff


	//   ....[22]....
        /*010c*/ 	.word	0xffffffff


	//   ....[23]....
        /*0110*/ 	.word	0xffffffff


	//   ....[24]....
        /*0114*/ 	.word	0xffffffff


	//   ....[25]....
        /*0118*/ 	.word	0xffffffff


	//   ....[26]....
        /*011c*/ 	.word	0xffffffff


	//   ....[27]....
        /*0120*/ 	.word	0xffffffff


	//   ....[28]....
        /*0124*/ 	.word	0xffffffff


	//   ....[29]....
        /*0128*/ 	.word	0xffffffff


	//   ....[30]....
        /*012c*/ 	.word	0xffffffff


	//   ....[31]....
        /*0130*/ 	.word	0xffffffff


	//   ....[32]....
        /*0134*/ 	.word	0xffffffff


	//   ....[33]....
        /*0138*/ 	.word	0xffffffff


	//   ....[34]....
        /*013c*/ 	.word	0xffffffff


	//   ....[35]....
        /*0140*/ 	.word	0xffffffff


	//   ....[36]....
        /*0144*/ 	.word	0xffffffff


	//   ....[37]....
        /*0148*/ 	.word	0xffffffff


	//   ....[38]....
        /*014c*/ 	.word	0xffffffff


	//   ....[39]....
        /*0150*/ 	.word	0xffffffff


	//   ....[40]....
        /*0154*/ 	.word	0xffffffff


	//   ....[41]....
        /*0158*/ 	.word	0xffffffff


	//   ....[42]....
        /*015c*/ 	.word	0xffffffff


	//   ....[43]....
        /*0160*/ 	.word	0xffffffff


	//   ....[44]....
        /*0164*/ 	.word	0xffffffff


	//   ....[45]....
        /*0168*/ 	.word	0xffffffff


	//   ....[46]....
        /*016c*/ 	.word	0xffffffff


	//   ....[47]....
        /*0170*/ 	.word	0xffffffff


	//   ....[48]....
        /*0174*/ 	.word	0xffffffff


	//   ....[49]....
        /*0178*/ 	.word	0xffffffff


	//   ....[50]....
        /*017c*/ 	.word	0xffffffff


	//   ....[51]....
        /*0180*/ 	.word	0xffffffff


	//   ....[52]....
        /*0184*/ 	.word	0xffffffff


	//   ....[53]....
        /*0188*/ 	.word	0xffffffff


	//   ....[54]....
        /*018c*/ 	.word	0xffffffff


	//   ....[55]....
        /*0190*/ 	.word	0xffffffff


	//   ....[56]....
        /*0194*/ 	.word	0xffffffff


	//   ....[57]....
        /*0198*/ 	.word	0xffffffff


	//   ....[58]....
        /*019c*/ 	.word	0xffffffff


	//   ....[59]....
        /*01a0*/ 	.word	0xffffffff


	//   ....[60]....
        /*01a4*/ 	.word	0xffffffff


	//   ....[61]....
        /*01a8*/ 	.word	0xffffffff


	//   ....[62]....
        /*01ac*/ 	.word	0xffffffff


	//   ....[63]....
        /*01b0*/ 	.word	0xffffffff


	//   ....[64]....
        /*01b4*/ 	.word	0xffffffff


	//   ....[65]....
        /*01b8*/ 	.word	0xffffffff


	//   ....[66]....
        /*01bc*/ 	.word	0xffffffff


	//   ....[67]....
        /*01c0*/ 	.word	0xffffffff


	//   ....[68]....
        /*01c4*/ 	.word	0xffffffff


	//   ....[69]....
        /*01c8*/ 	.word	0xffffffff


	//   ....[70]....
        /*01cc*/ 	.word	0xffffffff


	//   ....[71]....
        /*01d0*/ 	.word	0xffffffff


	//   ....[72]....
        /*01d4*/ 	.word	0xffffffff


	//   ....[73]....
        /*01d8*/ 	.word	0xffffffff


	//   ....[74]....
        /*01dc*/ 	.word	0xffffffff


	//   ....[75]....
        /*01e0*/ 	.word	0xffffffff


	//   ....[76]....
        /*01e4*/ 	.word	0xffffffff


	//   ....[77]....
        /*01e8*/ 	.word	0xffffffff


	//   ....[78]....
        /*01ec*/ 	.word	0xffffffff


	//   ....[79]....
        /*01f0*/ 	.word	0xffffffff


	//   ....[80]....
        /*01f4*/ 	.word	0xffffffff


	//   ....[81]....
        /*01f8*/ 	.word	0xffffffff


	//   ....[82]....
        /*01fc*/ 	.word	0xffffffff


	//   ....[83]....
        /*0200*/ 	.word	0xffffffff


	//   ....[84]....
        /*0204*/ 	.word	0xffffffff


	//   ....[85]....
        /*0208*/ 	.word	0xffffffff


	//   ....[86]....
        /*020c*/ 	.word	0xffffffff


	//   ....[87]....
        /*0210*/ 	.word	0xffffffff


	//   ....[88]....
        /*0214*/ 	.word	0xffffffff


	//   ....[89]....
        /*0218*/ 	.word	0xffffffff


	//   ....[90]....
        /*021c*/ 	.word	0xffffffff


	//   ....[91]....
        /*0220*/ 	.word	0xffffffff


	//   ....[92]....
        /*0224*/ 	.word	0xffffffff


	//   ....[93]....
        /*0228*/ 	.word	0xffffffff


	//   ....[94]....
        /*022c*/ 	.word	0xffffffff


	//   ....[95]....
        /*0230*/ 	.word	0xffffffff


	//   ....[96]....
        /*0234*/ 	.word	0xffffffff


	//   ....[97]....
        /*0238*/ 	.word	0xffffffff


	//   ....[98]....
        /*023c*/ 	.word	0xffffffff


	//   ....[99]....
        /*0240*/ 	.word	0xffffffff


	//   ....[100]....
        /*0244*/ 	.word	0xffffffff


	//   ....[101]....
        /*0248*/ 	.word	0xffffffff


	//   ....[102]....
        /*024c*/ 	.word	0xffffffff


	//   ....[103]....
        /*0250*/ 	.word	0xffffffff


	//   ....[104]....
        /*0254*/ 	.word	0xffffffff


	//   ....[105]....
        /*0258*/ 	.word	0xffffffff


	//   ....[106]....
        /*025c*/ 	.word	0xffffffff


	//   ....[107]....
        /*0260*/ 	.word	0xffffffff


	//   ....[108]....
        /*0264*/ 	.word	0xffffffff


	//   ....[109]....
        /*0268*/ 	.word	0xffffffff


	//   ....[110]....
        /*026c*/ 	.word	0xffffffff


	//   ....[111]....
        /*0270*/ 	.word	0xffffffff


	//   ....[112]....
        /*0274*/ 	.word	0xffffffff


	//   ....[113]....
        /*0278*/ 	.word	0xffffffff


	//   ....[114]....
        /*027c*/ 	.word	0xffffffff


	//   ....[115]....
        /*0280*/ 	.word	0xffffffff


	//   ....[116]....
        /*0284*/ 	.word	0xffffffff


	//   ....[117]....
        /*0288*/ 	.word	0xffffffff


	//   ....[118]....
        /*028c*/ 	.word	0xffffffff


	//   ....[119]....
        /*0290*/ 	.word	0xffffffff


	//   ....[120]....
        /*0294*/ 	.word	0xffffffff


	//   ....[121]....
        /*0298*/ 	.word	0xffffffff


	//   ....[122]....
        /*029c*/ 	.word	0xffffffff


	//   ....[123]....
        /*02a0*/ 	.word	0xffffffff


	//   ....[124]....
        /*02a4*/ 	.word	0xffffffff


	//   ....[125]....
        /*02a8*/ 	.word	0xffffffff


	//   ....[126]....
        /*02ac*/ 	.word	0xffffffff


	//   ....[127]....
        /*02b0*/ 	.word	0xffffffff


	//   ....[128]....
        /*02b4*/ 	.word	0xffffffff


	//   ....[129]....
        /*02b8*/ 	.word	0xffffffff


	//   ....[130]....
        /*02bc*/ 	.word	0xffffffff


	//   ....[131]....
        /*02c0*/ 	.word	0xffffffff


	//   ....[132]....
        /*02c4*/ 	.word	0xffffffff


	//   ....[133]....
        /*02c8*/ 	.word	0xffffffff


	//   ....[134]....
        /*02cc*/ 	.word	0xffffffff


	//   ....[135]....
        /*02d0*/ 	.word	0xffffffff


	//   ....[136]....
        /*02d4*/ 	.word	0xffffffff


	//   ....[137]....
        /*02d8*/ 	.word	0xffffffff


	//   ....[138]....
        /*02dc*/ 	.word	0xffffffff


	//   ....[139]....
        /*02e0*/ 	.word	0xffffffff


	//   ....[140]....
        /*02e4*/ 	.word	0xffffffff


	//   ....[141]....
        /*02e8*/ 	.word	0xffffffff


	//   ....[142]....
        /*02ec*/ 	.word	0xffffffff


	//   ....[143]....
        /*02f0*/ 	.word	0xffffffff


	//   ....[144]....
        /*02f4*/ 	.word	0xffffffff


	//   ....[145]....
        /*02f8*/ 	.word	0xffffffff


	//   ....[146]....
        /*02fc*/ 	.word	0xffffffff


	//   ....[147]....
        /*0300*/ 	.word	0xffffffff


	//   ....[148]....
        /*0304*/ 	.word	0xffffffff


	//   ....[149]....
        /*0308*/ 	.word	0xffffffff


	//   ....[150]....
        /*030c*/ 	.word	0xffffffff


	//   ....[151]....
        /*0310*/ 	.word	0xffffffff


	//   ....[152]....
        /*0314*/ 	.word	0xffffffff


	//   ....[153]....
        /*0318*/ 	.word	0xffffffff


	//   ....[154]....
        /*031c*/ 	.word	0xffffffff


	//   ....[155]....
        /*0320*/ 	.word	0xffffffff


	//   ....[156]....
        /*0324*/ 	.word	0xffffffff


	//   ....[157]....
        /*0328*/ 	.word	0xffffffff


	//   ....[158]....
        /*032c*/ 	.word	0xffffffff


	//   ....[159]....
        /*0330*/ 	.word	0xffffffff


	//   ....[160]....
        /*0334*/ 	.word	0xffffffff


	//   ....[161]....
        /*0338*/ 	.word	0xffffffff


	//   ....[162]....
        /*033c*/ 	.word	0xffffffff


	//   ....[163]....
        /*0340*/ 	.word	0xffffffff


	//   ....[164]....
        /*0344*/ 	.word	0xffffffff


	//   ....[165]....
        /*0348*/ 	.word	0xffffffff


	//   ....[166]....
        /*034c*/ 	.word	0xffffffff


	//   ....[167]....
        /*0350*/ 	.word	0xffffffff


	//   ....[168]....
        /*0354*/ 	.word	0xffffffff


	//   ....[169]....
        /*0358*/ 	.word	0xffffffff


	//   ....[170]....
        /*035c*/ 	.word	0xffffffff


	//   ....[171]....
        /*0360*/ 	.word	0xffffffff


	//   ....[172]....
        /*0364*/ 	.word	0xffffffff


	//   ....[173]....
        /*0368*/ 	.word	0xffffffff


	//   ....[174]....
        /*036c*/ 	.word	0xffffffff


	//   ....[175]....
        /*0370*/ 	.word	0xffffffff


	//   ....[176]....
        /*0374*/ 	.word	0xffffffff


	//   ....[177]....
        /*0378*/ 	.word	0xffffffff


	//   ....[178]....
        /*037c*/ 	.word	0xffffffff


	//   ....[179]....
        /*0380*/ 	.word	0xffffffff


	//   ....[180]....
        /*0384*/ 	.word	0xffffffff


	//   ....[181]....
        /*0388*/ 	.word	0xffffffff


	//   ....[182]....
        /*038c*/ 	.word	0xffffffff


	//   ....[183]....
        /*0390*/ 	.word	0xffffffff


	//   ....[184]....
        /*0394*/ 	.word	0xffffffff


	//   ....[185]....
        /*0398*/ 	.word	0xffffffff


	//   ....[186]....
        /*039c*/ 	.word	0xffffffff


	//   ....[187]....
        /*03a0*/ 	.word	0xffffffff


	//   ....[188]....
        /*03a4*/ 	.word	0xffffffff


	//   ....[189]....
        /*03a8*/ 	.word	0xffffffff


	//   ....[190]....
        /*03ac*/ 	.word	0xffffffff


	//   ....[191]....
        /*03b0*/ 	.word	0xffffffff


	//   ....[192]....
        /*03b4*/ 	.word	0xffffffff


	//   ....[193]....
        /*03b8*/ 	.word	0xffffffff


	//   ....[194]....
        /*03bc*/ 	.word	0xffffffff


	//   ....[195]....
        /*03c0*/ 	.word	0xffffffff


	//   ....[196]....
        /*03c4*/ 	.word	0xffffffff


	//   ....[197]....
        /*03c8*/ 	.word	0xffffffff


	//   ....[198]....
        /*03cc*/ 	.word	0xffffffff


	//   ....[199]....
        /*03d0*/ 	.word	0x0500000f


	//   ....[200]....
        /*03d4*/ 	.word	0x0500000f


	//   ....[201]....
        /*03d8*/ 	.word	0x0500000f


	//   ....[202]....
        /*03dc*/ 	.word	0x0500000f


	//   ....[203]....
        /*03e0*/ 	.word	0x0500000f


	//   ....[204]....
        /*03e4*/ 	.word	0x0500000f


	//   ....[205]....
        /*03e8*/ 	.word	0x0500000f


	//   ....[206]....
        /*03ec*/ 	.word	0x0500000f


	//   ....[207]....
        /*03f0*/ 	.word	0x0500000f


	//   ....[208]....
        /*03f4*/ 	.word	0x0500000f


	//   ....[209]....
        /*03f8*/ 	.word	0x0500000f


	//   ....[210]....
        /*03fc*/ 	.word	0x0500000f


	//   ....[211]....
        /*0400*/ 	.word	0x0500000f


	//   ....[212]....
        /*0404*/ 	.word	0x0500000f


	//   ....[213]....
        /*0408*/ 	.word	0x0500000f


	//   ....[214]....
        /*040c*/ 	.word	0x0500000f


	//   ....[215]....
        /*0410*/ 	.word	0x0500000f


	//   ....[216]....
        /*0414*/ 	.word	0x0500000f


	//   ....[217]....
        /*0418*/ 	.word	0x0500000f


	//   ....[218]....
        /*041c*/ 	.word	0x0500000f


	//   ....[219]....
        /*0420*/ 	.word	0x0500000f


	//   ....[220]....
        /*0424*/ 	.word	0x0500000f


	//   ....[221]....
        /*0428*/ 	.word	0x0500000f


	//   ....[222]....
        /*042c*/ 	.word	0x0500000f


	//   ....[223]....
        /*0430*/ 	.word	0x0500000f


	//   ....[224]....
        /*0434*/ 	.word	0x0500000f


	//   ....[225]....
        /*0438*/ 	.word	0x0500000f


	//   ....[226]....
        /*043c*/ 	.word	0x0500000f


	//   ....[227]....
        /*0440*/ 	.word	0x0500000f


	//   ....[228]....
        /*0444*/ 	.word	0x0500000f


	//   ....[229]....
        /*0448*/ 	.word	0x0500000f


	//   ....[230]....
        /*044c*/ 	.word	0x0500000f


	//   ....[231]....
        /*0450*/ 	.word	0x0500000f


	//   ....[232]....
        /*0454*/ 	.word	0x0500000f


	//   ....[233]....
        /*0458*/ 	.word	0x0500000f


	//   ....[234]....
        /*045c*/ 	.word	0x0500000f


	//   ....[235]....
        /*0460*/ 	.word	0x0500000f


	//   ....[236]....
        /*0464*/ 	.word	0x0500000f


	//   ....[237]....
        /*0468*/ 	.word	0x0500000f


	//   ....[238]....
        /*046c*/ 	.word	0x0500000f


	//   ....[239]....
        /*0470*/ 	.word	0x0500000f


	//   ....[240]....
        /*0474*/ 	.word	0x0500000f


	//   ....[241]....
        /*0478*/ 	.word	0x0500000f


	//   ....[242]....
        /*047c*/ 	.word	0x0500000f


	//   ....[243]....
        /*0480*/ 	.word	0x0500000f


	//   ....[244]....
        /*0484*/ 	.word	0x0500000f


	//   ....[245]....
        /*0488*/ 	.word	0x0500000f


	//   ....[246]....
        /*048c*/ 	.word	0x0500000f


	//   ....[247]....
        /*0490*/ 	.word	0x0500000f


	//   ....[248]....
        /*0494*/ 	.word	0x0500000f


	//----- nvinfo : EIATTR_COOP_GROUP_INSTR_OFFSETS
	.align		4
.L_454:
        /*0498*/ 	.byte	0x04, 0x28
        /*049a*/ 	.short	(.L_456 - .L_455)


	//   ....[0]....
.L_455:
        /*049c*/ 	.word	0x00000080


	//   ....[1]....
        /*04a0*/ 	.word	0x00000090


	//   ....[2]....
        /*04a4*/ 	.word	0x000002d0


	//   ....[3]....
        /*04a8*/ 	.word	0x00000430


	//   ....[4]....
        /*04ac*/ 	.word	0x00000550


	//   ....[5]....
        /*04b0*/ 	.word	0x000006b0


	//   ....[6]....
        /*04b4*/ 	.word	0x00001b40


	//   ....[7]....
        /*04b8*/ 	.word	0x000027c0


	//   ....[8]....
        /*04bc*/ 	.word	0x00002d80


	//   ....[9]....
        /*04c0*/ 	.word	0x00003680


	//   ....[10]....
        /*04c4*/ 	.word	0x00003800


	//   ....[11]....
        /*04c8*/ 	.word	0x00003b00


	//   ....[12]....
        /*04cc*/ 	.word	0x00003b70


	//   ....[13]....
        /*04d0*/ 	.word	0x00004c50


	//   ....[14]....
        /*04d4*/ 	.word	0x000051a0


	//   ....[15]....
        /*04d8*/ 	.word	0x00005890


	//   ....[16]....
        /*04dc*/ 	.word	0x00005990


	//   ....[17]....
        /*04e0*/ 	.word	0x00005d30


	//   ....[18]....
        /*04e4*/ 	.word	0x00005e20


	//   ....[19]....
        /*04e8*/ 	.word	0x000079b0


	//   ....[20]....
        /*04ec*/ 	.word	0x00007a40


	//   ....[21]....
        /*04f0*/ 	.word	0x00007d40


	//   ....[22]....
        /*04f4*/ 	.word	0x00007f00


	//   ....[23]....
        /*04f8*/ 	.word	0x00009430


	//   ....[24]....
        /*04fc*/ 	.word	0x00009970


	//   ....[25]....
        /*0500*/ 	.word	0x0000a060


	//   ....[26]....
        /*0504*/ 	.word	0x0000a160


	//   ....[27]....
        /*0508*/ 	.word	0x0000a500


	//   ....[28]....
        /*050c*/ 	.word	0x0000a5f0


	//   ....[29]....
        /*0510*/ 	.word	0x0000b7a0


	//   ....[30]....
        /*0514*/ 	.word	0x0000b7d0


	//   ....[31]....
        /*0518*/ 	.word	0x0000b840


	//   ....[32]....
        /*051c*/ 	.word	0x0000b860


	//   ....[33]....
        /*0520*/ 	.word	0x0000cde0


	//   ....[34]....
        /*0524*/ 	.word	0x0000ce10


	//   ....[35]....
        /*0528*/ 	.word	0x0000ce40


	//   ....[36]....
        /*052c*/ 	.word	0x0000ce70


	//   ....[37]....
        /*0530*/ 	.word	0x0000cea0


	//   ....[38]....
        /*0534*/ 	.word	0x0000ced0


	//   ....[39]....
        /*0538*/ 	.word	0x0000cf00


	//   ....[40]....
        /*053c*/ 	.word	0x0000cf30


	//   ....[41]....
        /*0540*/ 	.word	0x0000cf60


	//   ....[42]....
        /*0544*/ 	.word	0x0000cf90


	//   ....[43]....
        /*0548*/ 	.word	0x0000cfc0


	//   ....[44]....
        /*054c*/ 	.word	0x0000cff0


	//   ....[45]....
        /*0550*/ 	.word	0x0000d030


	//   ....[46]....
        /*0554*/ 	.word	0x0000d060


	//   ....[47]....
        /*0558*/ 	.word	0x0000d090


	//   ....[48]....
        /*055c*/ 	.word	0x0000d0c0


	//   ....[49]....
        /*0560*/ 	.word	0x0000d0f0


	//   ....[50]....
        /*0564*/ 	.word	0x0000d120


	//   ....[51]....
        /*0568*/ 	.word	0x0000d150


	//   ....[52]....
        /*056c*/ 	.word	0x0000d180


	//   ....[53]....
        /*0570*/ 	.word	0x0000d1b0


	//   ....[54]....
        /*0574*/ 	.word	0x0000d1e0


	//   ....[55]....
        /*0578*/ 	.word	0x0000d210


	//   ....[56]....
        /*057c*/ 	.word	0x0000d240


	//   ....[57]....
        /*0580*/ 	.word	0x0000d270


	//   ....[58]....
        /*0584*/ 	.word	0x0000d2b0


	//   ....[59]....
        /*0588*/ 	.word	0x0000d2e0


	//   ....[60]....
        /*058c*/ 	.word	0x0000d310


	//   ....[61]....
        /*0590*/ 	.word	0x0000d340


	//   ....[62]....
        /*0594*/ 	.word	0x0000d370


	//   ....[63]....
        /*0598*/ 	.word	0x0000d3a0


	//   ....[64]....
        /*059c*/ 	.word	0x0000d3d0


	//   ....[65]....
        /*05a0*/ 	.word	0x0000d400


	//   ....[66]....
        /*05a4*/ 	.word	0x0000d430


	//   ....[67]....
        /*05a8*/ 	.word	0x0000d460


	//   ....[68]....
        /*05ac*/ 	.word	0x0000d490


	//   ....[69]....
        /*05b0*/ 	.word	0x0000d4c0


	//   ....[70]....
        /*05b4*/ 	.word	0x0000d4d0


	//   ....[71]....
        /*05b8*/ 	.word	0x0000d4e0


	//   ....[72]....
        /*05bc*/ 	.word	0x0000d4f0


	//   ....[73]....
        /*05c0*/ 	.word	0x0000d500


	//   ....[74]....
        /*05c4*/ 	.word	0x0000d510


	//   ....[75]....
        /*05c8*/ 	.word	0x0000d530


	//   ....[76]....
        /*05cc*/ 	.word	0x0000d550


	//   ....[77]....
        /*05d0*/ 	.word	0x0000d560


	//   ....[78]....
        /*05d4*/ 	.word	0x0000d580


	//   ....[79]....
        /*05d8*/ 	.word	0x0000d590


	//   ....[80]....
        /*05dc*/ 	.word	0x0000d5b0


	//   ....[81]....
        /*05e0*/ 	.word	0x0000d5c0


	//   ....[82]....
        /*05e4*/ 	.word	0x0000d5e0


	//   ....[83]....
        /*05e8*/ 	.word	0x0000d5f0


	//   ....[84]....
        /*05ec*/ 	.word	0x0000d610


	//   ....[85]....
        /*05f0*/ 	.word	0x0000d620


	//   ....[86]....
        /*05f4*/ 	.word	0x0000d640


	//   ....[87]....
        /*05f8*/ 	.word	0x0000d650


	//   ....[88]....
        /*05fc*/ 	.word	0x0000d670


	//   ....[89]....
        /*0600*/ 	.word	0x0000d680


	//   ....[90]....
        /*0604*/ 	.word	0x0000d6b0


	//   ....[91]....
        /*0608*/ 	.word	0x0000d6e0


	//   ....[92]....
        /*060c*/ 	.word	0x0000d6f0


	//   ....[93]....
        /*0610*/ 	.word	0x0000d710


	//   ....[94]....
        /*0614*/ 	.word	0x0000d720


	//   ....[95]....
        /*0618*/ 	.word	0x0000d740


	//   ....[96]....
        /*061c*/ 	.word	0x0000d750


	//   ....[97]....
        /*0620*/ 	.word	0x0000dfb0


	//   ....[98]....
        /*0624*/ 	.word	0x0000dff0


	//   ....[99]....
        /*0628*/ 	.word	0x0000e020


	//   ....[100]....
        /*062c*/ 	.word	0x0000e050


	//   ....[101]....
        /*0630*/ 	.word	0x0000e8d0


	//   ....[102]....
        /*0634*/ 	.word	0x0000e910


	//   ....[103]....
        /*0638*/ 	.word	0x0000ea50


	//   ....[104]....
        /*063c*/ 	.word	0x0000ea70


	//   ....[105]....
        /*0640*/ 	.word	0x0000ebb0


	//   ....[106]....
        /*0644*/ 	.word	0x0000ebd0


	//   ....[107]....
        /*0648*/ 	.word	0x0000ed20


	//   ....[108]....
        /*064c*/ 	.word	0x0000ed40


	//   ....[109]....
        /*0650*/ 	.word	0x0000f690


	//   ....[110]....
        /*0654*/ 	.word	0x0000f6b0


	//   ....[111]....
        /*0658*/ 	.word	0x0000f7f0


	//   ....[112]....
        /*065c*/ 	.word	0x0000f810


	//   ....[113]....
        /*0660*/ 	.word	0x0000f950


	//   ....[114]....
        /*0664*/ 	.word	0x0000f970


	//   ....[115]....
        /*0668*/ 	.word	0x0000fac0


	//   ....[116]....
        /*066c*/ 	.word	0x0000fae0


	//   ....[117]....
        /*0670*/ 	.word	0x0000fcb0


	//   ....[118]....
        /*0674*/ 	.word	0x0000fe50


	//   ....[119]....
        /*0678*/ 	.word	0x0000fe80


	//   ....[120]....
        /*067c*/ 	.word	0x0000feb0


	//   ....[121]....
        /*0680*/ 	.word	0x0000fee0


	//   ....[122]....
        /*0684*/ 	.word	0x0000ff10


	//   ....[123]....
        /*0688*/ 	.word	0x0000ff50


	//   ....[124]....
        /*068c*/ 	.word	0x000100a0


	//   ....[125]....
        /*0690*/ 	.word	0x000100d0


	//   ....[126]....
        /*0694*/ 	.word	0x00010100


	//   ....[127]....
        /*0698*/ 	.word	0x00010130


	//   ....[128]....
        /*069c*/ 	.word	0x00010160


	//   ....[129]....
        /*06a0*/ 	.word	0x000101a0


	//   ....[130]....
        /*06a4*/ 	.word	0x00010230


	//   ....[131]....
        /*06a8*/ 	.word	0x00010290


	//   ....[132]....
        /*06ac*/ 	.word	0x00010330


	//   ....[133]....
        /*06b0*/ 	.word	0x00012060


	//   ....[134]....
        /*06b4*/ 	.word	0x000120a0


	//   ....[135]....
        /*06b8*/ 	.word	0x00012150


	//   ....[136]....
        /*06bc*/ 	.word	0x00012160


	//   ....[137]....
        /*06c0*/ 	.word	0x000121d0


	//   ....[138]....
        /*06c4*/ 	.word	0x000121e0


	//   ....[139]....
        /*06c8*/ 	.word	0x000121f0


	//   ....[140]....
        /*06cc*/ 	.word	0x00012270


	//   ....[141]....
        /*06d0*/ 	.word	0x000125b0


	//   ....[142]....
        /*06d4*/ 	.word	0x000125d0


	//   ....[143]....
        /*06d8*/ 	.word	0x00012610


	//   ....[144]....
        /*06dc*/ 	.word	0x00012640


	//   ....[145]....
        /*06e0*/ 	.word	0x00012690


	//   ....[146]....
        /*06e4*/ 	.word	0x000126c0


	//   ....[147]....
        /*06e8*/ 	.word	0x000126e0


	//   ....[148]....
        /*06ec*/ 	.word	0x00012720


	//   ....[149]....
        /*06f0*/ 	.word	0x00012e20


	//   ....[150]....
        /*06f4*/ 	.word	0x00012e50


	//   ....[151]....
        /*06f8*/ 	.word	0x00012eb0


	//   ....[152]....
        /*06fc*/ 	.word	0x00012f00


	//   ....[153]....
        /*0700*/ 	.word	0x00012f50


	//   ....[154]....
        /*0704*/ 	.word	0x00012fa0


	//   ....[155]....
        /*0708*/ 	.word	0x00012ff0


	//   ....[156]....
        /*070c*/ 	.word	0x00013040


	//   ....[157]....
        /*0710*/ 	.word	0x00013090


	//   ....[158]....
        /*0714*/ 	.word	0x000130e0


	//   ....[159]....
        /*0718*/ 	.word	0x00013130


	//   ....[160]....
        /*071c*/ 	.word	0x00013180


	//   ....[161]....
        /*0720*/ 	.word	0x000131d0


	//   ....[162]....
        /*0724*/ 	.word	0x00013210


	//   ....[163]....
        /*0728*/ 	.word	0x00013230


	//   ....[164]....
        /*072c*/ 	.word	0x00013270


	//   ....[165]....
        /*0730*/ 	.word	0x000139d0


	//   ....[166]....
        /*0734*/ 	.word	0x000139f0


	//   ....[167]....
        /*0738*/ 	.word	0x00013a50


	//   ....[168]....
        /*073c*/ 	.word	0x00013a60


	//   ....[169]....
        /*0740*/ 	.word	0x00013ab0


	//   ....[170]....
        /*0744*/ 	.word	0x00013ac0


	//   ....[171]....
        /*0748*/ 	.word	0x00013ad0


	//   ....[172]....
        /*074c*/ 	.word	0x00013b20


	//   ....[173]....
        /*0750*/ 	.word	0x00013e50


	//   ....[174]....
        /*0754*/ 	.word	0x00013e60


	//   ....[175]....
        /*0758*/ 	.word	0x00013e70


	//   ....[176]....
        /*075c*/ 	.word	0x00013ec0


	//   ....[177]....
        /*0760*/ 	.word	0x00013ed0


	//   ....[178]....
        /*0764*/ 	.word	0x00013f20


	//   ....[179]....
        /*0768*/ 	.word	0x00013f30


	//   ....[180]....
        /*076c*/ 	.word	0x00013f40


	//   ....[181]....
        /*0770*/ 	.word	0x000150c0


	//   ....[182]....
        /*0774*/ 	.word	0x000150f0


	//   ....[183]....
        /*0778*/ 	.word	0x00015120


	//   ....[184]....
        /*077c*/ 	.word	0x00015140


	//   ....[185]....
        /*0780*/ 	.word	0x00015170


	//   ....[186]....
        /*0784*/ 	.word	0x000151a0


	//   ....[187]....
        /*0788*/ 	.word	0x000151d0


	//   ....[188]....
        /*078c*/ 	.word	0x000151e0


	//   ....[189]....
        /*0790*/ 	.word	0x00015310


	//   ....[190]....
        /*0794*/ 	.word	0x00015340


	//   ....[191]....
        /*0798*/ 	.word	0x00015370


	//   ....[192]....
        /*079c*/ 	.word	0x000153a0


	//   ....[193]....
        /*07a0*/ 	.word	0x000153d0


	//   ....[194]....
        /*07a4*/ 	.word	0x00015410


	//   ....[195]....
        /*07a8*/ 	.word	0x000154c0


	//   ....[196]....
        /*07ac*/ 	.word	0x00015530


	//   ....[197]....
        /*07b0*/ 	.word	0x000155d0


	//   ....[198]....
        /*07b4*/ 	.word	0x00015c30


	//   ....[199]....
        /*07b8*/ 	.word	0x00016310


	//   ....[200]....
        /*07bc*/ 	.word	0x000163f0


	//   ....[201]....
        /*07c0*/ 	.word	0x000164c0


	//   ....[202]....
        /*07c4*/ 	.word	0x00016590


	//   ....[203]....
        /*07c8*/ 	.word	0x00016640


	//   ....[204]....
        /*07cc*/ 	.word	0x000166a0


	//   ....[205]....
        /*07d0*/ 	.word	0x00016780


	//   ....[206]....
        /*07d4*/ 	.word	0x000167e0


	//   ....[207]....
        /*07d8*/ 	.word	0x000168b0


	//   ....[208]....
        /*07dc*/ 	.word	0x000169f0


	//   ....[209]....
        /*07e0*/ 	.word	0x00016a80


	//   ....[210]....
        /*07e4*/ 	.word	0x00016b50


	//   ....[211]....
        /*07e8*/ 	.word	0x00016bf0


	//   ....[212]....
        /*07ec*/ 	.word	0x00016c70


	//   ....[213]....
        /*07f0*/ 	.word	0x00016d20


	//   ....[214]....
        /*07f4*/ 	.word	0x00016da0


	//   ....[215]....
        /*07f8*/ 	.word	0x00016e50


	//   ....[216]....
        /*07fc*/ 	.word	0x00016ef0


	//   ....[217]....
        /*0800*/ 	.word	0x00016f60


	//   ....[218]....
        /*0804*/ 	.word	0x00016fe0


	//   ....[219]....
        /*0808*/ 	.word	0x000170a0


	//   ....[220]....
        /*080c*/ 	.word	0x00017120


	//   ....[221]....
        /*0810*/ 	.word	0x000171f0


	//   ....[222]....
        /*0814*/ 	.word	0x00017270


	//   ....[223]....
        /*0818*/ 	.word	0x00017340


	//   ....[224]....
        /*081c*/ 	.word	0x000173c0


	//   ....[225]....
        /*0820*/ 	.word	0x00017490


	//   ....[226]....
        /*0824*/ 	.word	0x00017510


	//   ....[227]....
        /*0828*/ 	.word	0x000175e0


	//   ....[228]....
        /*082c*/ 	.word	0x00017660


	//   ....[229]....
        /*0830*/ 	.word	0x00017720


	//   ....[230]....
        /*0834*/ 	.word	0x000177a0


	//   ....[231]....
        /*0838*/ 	.word	0x00017850


	//   ....[232]....
        /*083c*/ 	.word	0x00017980


	//   ....[233]....
        /*0840*/ 	.word	0x00017a20


	//   ....[234]....
        /*0844*/ 	.word	0x00017a80


	//   ....[235]....
        /*0848*/ 	.word	0x00017b40


	//   ....[236]....
        /*084c*/ 	.word	0x00017ba0


	//   ....[237]....
        /*0850*/ 	.word	0x00017c60


	//   ....[238]....
        /*0854*/ 	.word	0x00017cc0


	//   ....[239]....
        /*0858*/ 	.word	0x00017d80


	//   ....[240]....
        /*085c*/ 	.word	0x00017e70


	//   ....[241]....
        /*0860*/ 	.word	0x00017f00


	//   ....[242]....
        /*0864*/ 	.word	0x00017f60


	//   ....[243]....
        /*0868*/ 	.word	0x00018020


	//   ....[244]....
        /*086c*/ 	.word	0x00018080


	//   ....[245]....
        /*0870*/ 	.word	0x00018140


	//   ....[246]....
        /*0874*/ 	.word	0x000181a0


	//   ....[247]....
        /*0878*/ 	.word	0x00018260


	//   ....[248]....
        /*087c*/ 	.word	0x000184b0


	//----- nvinfo : EIATTR_REG_RECONFIG
	.align		4
.L_456:
        /*0880*/ 	.byte	0x01, 0x54
	.zero		2


	//----- nvinfo : EIATTR_SYSCALL_OFFSETS
	.align		4
        /*0884*/ 	.byte	0x04, 0x46
        /*0886*/ 	.short	(.L_458 - .L_457)


	//   ....[0]....
.L_457:
        /*0888*/ 	.word	0x00001d20


	//   ....[1]....
        /*088c*/ 	.word	0x00011630


	//   ....[2]....
        /*0890*/ 	.word	0x000117a0


	//   ....[3]....
        /*0894*/ 	.word	0x000118f0


	//   ....[4]....
        /*0898*/ 	.word	0x00011a30


	//   ....[5]....
        /*089c*/ 	.word	0x00012a70


	//----- nvinfo : EIATTR_MBARRIER_INSTR_OFFSETS
	.align		4
.L_458:
        /*08a0*/ 	.byte	0x04, 0x39
        /*08a2*/ 	.short	(.L_460 - .L_459)


	//   ....[0]....
.L_459:
        /*08a4*/ 	.word	0x00000180
        /*08a8*/ 	.word	0x000000ff
        /*08ac*/ 	.word	0x00028400
        /*08b0*/ 	.short	0x0100
        /*08b2*/ 	.byte	0x08
	.zero		1


	//   ....[1]....
        /*08b4*/ 	.word	0x00000190
        /*08b8*/ 	.word	0x000000ff
        /*08bc*/ 	.word	0x00028420
        /*08c0*/ 	.short	0x0100
        /*08c2*/ 	.byte	0x08
	.zero		1


	//   ....[2]....
        /*08c4*/ 	.word	0x00000280
        /*08c8*/ 	.word	0x000000ff
        /*08cc*/ 	.word	0x00028430
        /*08d0*/ 	.short	0x0100
        /*08d2*/ 	.byte	0x08
	.zero		1


	//   ....[3]....
        /*08d4*/ 	.word	0x00000290
        /*08d8*/ 	.word	0x000000ff
        /*08dc*/ 	.word	0x00028440
        /*08e0*/ 	.short	0x0100
        /*08e2*/ 	.byte	0x08
	.zero		1


	//   ....[4]....
        /*08e4*/ 	.word	0x000002a0
        /*08e8*/ 	.word	0x000000ff
        /*08ec*/ 	.word	0x00028438
        /*08f0*/ 	.short	0x0100
        /*08f2*/ 	.byte	0x08
	.zero		1


	//   ....[5]....
        /*08f4*/ 	.word	0x000002b0
        /*08f8*/ 	.word	0x000000ff
        /*08fc*/ 	.word	0x00028448
        /*0900*/ 	.short	0x0100
        /*0902*/ 	.byte	0x08
	.zero		1


	//   ....[6]....
        /*0904*/ 	.word	0x000003e0
        /*0908*/ 	.word	0x000000ff
        /*090c*/ 	.word	0x00028450
        /*0910*/ 	.short	0x0100
        /*0912*/ 	.byte	0x08
	.zero		1


	//   ....[7]....
        /*0914*/ 	.word	0x000003f0
        /*0918*/ 	.word	0x000000ff
        /*091c*/ 	.word	0x00028460
        /*0920*/ 	.short	0x0100
        /*0922*/ 	.byte	0x08
	.zero		1


	//   ....[8]....
        /*0924*/ 	.word	0x00000400
        /*0928*/ 	.word	0x000000ff
        /*092c*/ 	.word	0x00028458
        /*0930*/ 	.short	0x0100
        /*0932*/ 	.byte	0x08
	.zero		1


	//   ....[9]....
        /*0934*/ 	.word	0x00000410
        /*0938*/ 	.word	0x000000ff
        /*093c*/ 	.word	0x00028468
        /*0940*/ 	.short	0x0100
        /*0942*/ 	.byte	0x08
	.zero		1


	//   ....[10]....
        /*0944*/ 	.word	0x00000500
        /*0948*/ 	.word	0x000000ff
        /*094c*/ 	.word	0x00028470
        /*0950*/ 	.short	0x0100
        /*0952*/ 	.byte	0x06
	.zero		1


	//   ....[11]....
        /*0954*/ 	.word	0x00000510
        /*0958*/ 	.word	0x000000ff
        /*095c*/ 	.word	0x00028480
        /*0960*/ 	.short	0x0100
        /*0962*/ 	.byte	0x06
	.zero		1


	//   ....[12]....
        /*0964*/ 	.word	0x00000520
        /*0968*/ 	.word	0x000000ff
        /*096c*/ 	.word	0x00028478
        /*0970*/ 	.short	0x0100
        /*0972*/ 	.byte	0x06
	.zero		1


	//   ....[13]....
        /*0974*/ 	.word	0x00000530
        /*0978*/ 	.word	0x000000ff
        /*097c*/ 	.word	0x00028488
        /*0980*/ 	.short	0x0100
        /*0982*/ 	.byte	0x06
	.zero		1


	//   ....[14]....
        /*0984*/ 	.word	0x00000660
        /*0988*/ 	.word	0x000000ff
        /*098c*/ 	.word	0x00028490
        /*0990*/ 	.short	0x0100
        /*0992*/ 	.byte	0x08
	.zero		1


	//   ....[15]....
        /*0994*/ 	.word	0x00000670
        /*0998*/ 	.word	0x000000ff
        /*099c*/ 	.word	0x000284a0
        /*09a0*/ 	.short	0x0100
        /*09a2*/ 	.byte	0x08
	.zero		1


	//   ....[16]....
        /*09a4*/ 	.word	0x00000680
        /*09a8*/ 	.word	0x000000ff
        /*09ac*/ 	.word	0x00028498
        /*09b0*/ 	.short	0x0100
        /*09b2*/ 	.byte	0x08
	.zero		1


	//   ....[17]....
        /*09b4*/ 	.word	0x00000690
        /*09b8*/ 	.word	0x000000ff
        /*09bc*/ 	.word	0x000284a8
        /*09c0*/ 	.short	0x0100
        /*09c2*/ 	.byte	0x08
	.zero		1


	//   ....[18]....
        /*09c4*/ 	.word	0x000007e0
        /*09c8*/ 	.word	0x000000ff
        /*09cc*/ 	.word	0x000284b0
        /*09d0*/ 	.short	0x0100
        /*09d2*/ 	.byte	0x08
	.zero		1


	//   ....[19]....
        /*09d4*/ 	.word	0x000007f0
        /*09d8*/ 	.word	0x000000ff
        /*09dc*/ 	.word	0x000284c0
        /*09e0*/ 	.short	0x0100
        /*09e2*/ 	.byte	0x08
	.zero		1


	//   ....[20]....
        /*09e4*/ 	.word	0x00000800
        /*09e8*/ 	.word	0x000000ff
        /*09ec*/ 	.word	0x000284b8
        /*09f0*/ 	.short	0x0100
        /*09f2*/ 	.byte	0x08
	.zero		1


	//   ....[21]....
        /*09f4*/ 	.word	0x00000810
        /*09f8*/ 	.word	0x000000ff
        /*09fc*/ 	.word	0x000284c8
        /*0a00*/ 	.short	0x0100
        /*0a02*/ 	.byte	0x08
	.zero		1


	//   ....[22]....
        /*0a04*/ 	.word	0x00002060
        /*0a08*/ 	.word	0x000000ff
        /*0a0c*/ 	.word	0x00028400
        /*0a10*/ 	.short	0x010a
        /*0a12*/ 	.byte	0x34
	.zero		1


	//   ....[23]....
        /*0a14*/ 	.word	0x00002160
        /*0a18*/ 	.word	0x000000ff
        /*0a1c*/ 	.word	0x00028430
        /*0a20*/ 	.short	0x010a
        /*0a22*/ 	.byte	0x39
	.zero		1


	//   ....[24]....
        /*0a24*/ 	.word	0x000021a0
        /*0a28*/ 	.word	0x000000ff
        /*0a2c*/ 	.word	0x00028430
        /*0a30*/ 	.short	0x010a
        /*0a32*/ 	.byte	0x39
	.zero		1


	//   ....[25]....
        /*0a34*/ 	.word	0x00002900
        /*0a38*/ 	.word	0x000000ff
        /*0a3c*/ 	.word	0x00000000
        /*0a40*/ 	.short	0x0101
        /*0a42*/ 	.byte	0x06
	.zero		1


	//   ....[26]....
        /*0a44*/ 	.word	0x000041b0
        /*0a48*/ 	.word	0x000000ff
        /*0a4c*/ 	.word	0x00028450
        /*0a50*/ 	.short	0x010a
        /*0a52*/ 	.byte	0x39
	.zero		1


	//   ....[27]....
        /*0a54*/ 	.word	0x000041f0
        /*0a58*/ 	.word	0x000000ff
        /*0a5c*/ 	.word	0x00028450
        /*0a60*/ 	.short	0x010a
        /*0a62*/ 	.byte	0x39
	.zero		1


	//   ....[28]....
        /*0a64*/ 	.word	0x000043f0
        /*0a68*/ 	.word	0x000000ff
        /*0a6c*/ 	.word	0x00000000
        /*0a70*/ 	.short	0x0101
        /*0a72*/ 	.byte	0x39
	.zero		1


	//   ....[29]....
        /*0a74*/ 	.word	0x00004730
        /*0a78*/ 	.word	0x000000ff
        /*0a7c*/ 	.word	0x00028430
        /*0a80*/ 	.short	0x010a
        /*0a82*/ 	.byte	0x3b
	.zero		1


	//   ....[30]....
        /*0a84*/ 	.word	0x00004770
        /*0a88*/ 	.word	0x000000ff
        /*0a8c*/ 	.word	0x00028430
        /*0a90*/ 	.short	0x010a
        /*0a92*/ 	.byte	0x3b
	.zero		1


	//   ....[31]....
        /*0a94*/ 	.word	0x00004db0
        /*0a98*/ 	.word	0x000000ff
        /*0a9c*/ 	.word	0x00000000
        /*0aa0*/ 	.short	0x0101
        /*0aa2*/ 	.byte	0x06
	.zero		1


	//   ....[32]....
        /*0aa4*/ 	.word	0x00006c40
        /*0aa8*/ 	.word	0x000000ff
        /*0aac*/ 	.word	0x00028450
        /*0ab0*/ 	.short	0x010a
        /*0ab2*/ 	.byte	0x3b
	.zero		1


	//   ....[33]....
        /*0ab4*/ 	.word	0x00006c90
        /*0ab8*/ 	.word	0x000000ff
        /*0abc*/ 	.word	0x00028450
        /*0ac0*/ 	.short	0x010a
        /*0ac2*/ 	.byte	0x3b
	.zero		1


	//   ....[34]....
        /*0ac4*/ 	.word	0x00006e10
        /*0ac8*/ 	.word	0x000000ff
        /*0acc*/ 	.word	0x00000000
        /*0ad0*/ 	.short	0x0101
        /*0ad2*/ 	.byte	0x3b
	.zero		1


	//   ....[35]....
        /*0ad4*/ 	.word	0x000071f0
        /*0ad8*/ 	.word	0x000000ff
        /*0adc*/ 	.word	0x00028430
        /*0ae0*/ 	.short	0x010a
        /*0ae2*/ 	.byte	0x38
	.zero		1


	//   ....[36]....
        /*0ae4*/ 	.word	0x00007230
        /*0ae8*/ 	.word	0x000000ff
        /*0aec*/ 	.word	0x00028430
        /*0af0*/ 	.short	0x010a
        /*0af2*/ 	.byte	0x38
	.zero		1


	//   ....[37]....
        /*0af4*/ 	.word	0x00007790
        /*0af8*/ 	.word	0x000000ff
        /*0afc*/ 	.word	0x00000000
        /*0b00*/ 	.short	0x0101
        /*0b02*/ 	.byte	0x06
	.zero		1


	//   ....[38]....
        /*0b04*/ 	.word	0x00008be0
        /*0b08*/ 	.word	0x000000ff
        /*0b0c*/ 	.word	0x00028450
        /*0b10*/ 	.short	0x010a
        /*0b12*/ 	.byte	0x38
	.zero		1


	//   ....[39]....
        /*0b14*/ 	.word	0x00008c30
        /*0b18*/ 	.word	0x000000ff
        /*0b1c*/ 	.word	0x00028450
        /*0b20*/ 	.short	0x010a
        /*0b22*/ 	.byte	0x38
	.zero		1


	//   ....[40]....
        /*0b24*/ 	.word	0x00008d80
        /*0b28*/ 	.word	0x000000ff
        /*0b2c*/ 	.word	0x00000000
        /*0b30*/ 	.short	0x0101
        /*0b32*/ 	.byte	0x38
	.zero		1


	//   ....[41]....
        /*0b34*/ 	.word	0x00008f10
        /*0b38*/ 	.word	0x000000ff
        /*0b3c*/ 	.word	0x00028430
        /*0b40*/ 	.short	0x010a
        /*0b42*/ 	.byte	0x3b
	.zero		1


	//   ....[42]....
        /*0b44*/ 	.word	0x00008f50
        /*0b48*/ 	.word	0x000000ff
        /*0b4c*/ 	.word	0x00028430
        /*0b50*/ 	.short	0x010a
        /*0b52*/ 	.byte	0x3b
	.zero		1


	//   ....[43]....
        /*0b54*/ 	.word	0x00009580
        /*0b58*/ 	.word	0x000000ff
        /*0b5c*/ 	.word	0x00000000
        /*0b60*/ 	.short	0x0101
        /*0b62*/ 	.byte	0x06
	.zero		1


	//   ....[44]....
        /*0b64*/ 	.word	0x0000b410
        /*0b68*/ 	.word	0x000000ff
        /*0b6c*/ 	.word	0x00028450
        /*0b70*/ 	.short	0x010a
        /*0b72*/ 	.byte	0x3b
	.zero		1


	//   ....[45]....
        /*0b74*/ 	.word	0x0000b460
        /*0b78*/ 	.word	0x000000ff
        /*0b7c*/ 	.word	0x00028450
        /*0b80*/ 	.short	0x010a
        /*0b82*/ 	.byte	0x3b
	.zero		1


	//   ....[46]....
        /*0b84*/ 	.word	0x0000b5d0
        /*0b88*/ 	.word	0x000000ff
        /*0b8c*/ 	.word	0x00000000
        /*0b90*/ 	.short	0x0101
        /*0b92*/ 	.byte	0x3b
	.zero		1


	//   ....[47]....
        /*0b94*/ 	.word	0x0000e900
        /*0b98*/ 	.word	0x000000ff
        /*0b9c*/ 	.word	0x00000000
        /*0ba0*/ 	.short	0x0101
        /*0ba2*/ 	.byte	0x06
	.zero		1


	//   ....[48]....
        /*0ba4*/ 	.word	0x00011e80
        /*0ba8*/ 	.word	0x00000000
        /*0bac*/ 	.word	0x00028480
        /*0bb0*/ 	.short	0x010a
        /*0bb2*/ 	.byte	0x3f
	.zero		1


	//   ....[49]....
        /*0bb4*/ 	.word	0x00012320
        /*0bb8*/ 	.word	0x00000000
        /*0bbc*/ 	.word	0x00028470
        /*0bc0*/ 	.short	0x0107
        /*0bc2*/ 	.byte	0x3f
	.zero		1


	//   ....[50]....
        /*0bc4*/ 	.word	0x000123e0
        /*0bc8*/ 	.word	0x00000000
        /*0bcc*/ 	.word	0x00028470
        /*0bd0*/ 	.short	0x0101
        /*0bd2*/ 	.byte	0x3f
	.zero		1


	//   ....[51]....
        /*0bd4*/ 	.word	0x00012410
        /*0bd8*/ 	.word	0x00000000
        /*0bdc*/ 	.word	0x00028440
        /*0be0*/ 	.short	0x010a
        /*0be2*/ 	.byte	0x3f
	.zero		1


	//   ....[52]....
        /*0be4*/ 	.word	0x000127e0
        /*0be8*/ 	.word	0x00000000
        /*0bec*/ 	.word	0x00028430
        /*0bf0*/ 	.short	0x0107
        /*0bf2*/ 	.byte	0x3f
	.zero		1


	//   ....[53]....
        /*0bf4*/ 	.word	0x000128a0
        /*0bf8*/ 	.word	0x00000000
        /*0bfc*/ 	.word	0x00028430
        /*0c00*/ 	.short	0x0101
        /*0c02*/ 	.byte	0x3f
	.zero		1


	//   ....[54]....
        /*0c04*/ 	.word	0x00013360
        /*0c08*/ 	.word	0x00000016
        /*0c0c*/ 	.word	0x00028400
        /*0c10*/ 	.short	0x0107
        /*0c12*/ 	.byte	0x3f
	.zero		1


	//   ....[55]....
        /*0c14*/ 	.word	0x00013460
        /*0c18*/ 	.word	0x00000016
        /*0c1c*/ 	.word	0x00028400
        /*0c20*/ 	.short	0x0101
        /*0c22*/ 	.byte	0x3f
	.zero		1


	//   ....[56]....
        /*0c24*/ 	.word	0x00013480
        /*0c28*/ 	.word	0x00000016
        /*0c2c*/ 	.word	0x00028420
        /*0c30*/ 	.short	0x010a
        /*0c32*/ 	.byte	0x3f
	.zero		1


	//   ....[57]....
        /*0c34*/ 	.word	0x00013810
        /*0c38*/ 	.word	0x00000000
        /*0c3c*/ 	.word	0x00028480
        /*0c40*/ 	.short	0x010a
        /*0c42*/ 	.byte	0x3f
	.zero		1


	//   ....[58]....
        /*0c44*/ 	.word	0x00013bb0
        /*0c48*/ 	.word	0x00000000
        /*0c4c*/ 	.word	0x00028470
        /*0c50*/ 	.short	0x0107
        /*0c52*/ 	.byte	0x3f
	.zero		1


	//   ....[59]....
        /*0c54*/ 	.word	0x00013c70
        /*0c58*/ 	.word	0x00000000
        /*0c5c*/ 	.word	0x00028470
        /*0c60*/ 	.short	0x0101
        /*0c62*/ 	.byte	0x3f
	.zero		1


	//   ....[60]....
        /*0c64*/ 	.word	0x00013ca0
        /*0c68*/ 	.word	0x00000000
        /*0c6c*/ 	.word	0x00028440
        /*0c70*/ 	.short	0x010a
        /*0c72*/ 	.byte	0x3f
	.zero		1


	//   ....[61]....
        /*0c74*/ 	.word	0x00014010
        /*0c78*/ 	.word	0x00000000
        /*0c7c*/ 	.word	0x00028430
        /*0c80*/ 	.short	0x0107
        /*0c82*/ 	.byte	0x3f
	.zero		1


	//   ....[62]....
        /*0c84*/ 	.word	0x000140d0
        /*0c88*/ 	.word	0x00000000
        /*0c8c*/ 	.word	0x00028430
        /*0c90*/ 	.short	0x0101
        /*0c92*/ 	.byte	0x3f
	.zero		1


	//   ....[63]....
        /*0c94*/ 	.word	0x00014160
        /*0c98*/ 	.word	0x00000000
        /*0c9c*/ 	.word	0x00028470
        /*0ca0*/ 	.short	0x010a
        /*0ca2*/ 	.byte	0x3f
	.zero		1


	//   ....[64]....
        /*0ca4*/ 	.word	0x000141f0
        /*0ca8*/ 	.word	0x00000000
        /*0cac*/ 	.word	0x00028460
        /*0cb0*/ 	.short	0x010a
        /*0cb2*/ 	.byte	0x3f
	.zero		1


	//   ....[65]....
        /*0cb4*/ 	.word	0x000146b0
        /*0cb8*/ 	.word	0x00000000
        /*0cbc*/ 	.word	0x00028450
        /*0cc0*/ 	.short	0x0101
        /*0cc2*/ 	.byte	0x3f
	.zero		1


	//   ....[66]....
        /*0cc4*/ 	.word	0x00014730
        /*0cc8*/ 	.word	0x00000003
        /*0ccc*/ 	.word	0x00000000
        /*0cd0*/ 	.short	0x0101
        /*0cd2*/ 	.byte	0x3f
	.zero		1


	//   ....[67]....
        /*0cd4*/ 	.word	0x000148f0
        /*0cd8*/ 	.word	0x00000002
        /*0cdc*/ 	.word	0x00028470
        /*0ce0*/ 	.short	0x010a
        /*0ce2*/ 	.byte	0x3f
	.zero		1


	//   ....[68]....
        /*0ce4*/ 	.word	0x00014970
        /*0ce8*/ 	.word	0x00000002
        /*0cec*/ 	.word	0x00028460
        /*0cf0*/ 	.short	0x010a
        /*0cf2*/ 	.byte	0x3f
	.zero		1


	//   ....[69]....
        /*0cf4*/ 	.word	0x00014e40
        /*0cf8*/ 	.word	0x00000002
        /*0cfc*/ 	.word	0x00028450
        /*0d00*/ 	.short	0x0101
        /*0d02*/ 	.byte	0x3f
	.zero		1


	//   ....[70]....
        /*0d04*/ 	.word	0x00014ec0
        /*0d08*/ 	.word	0x00000003
        /*0d0c*/ 	.word	0x00000000
        /*0d10*/ 	.short	0x0101
        /*0d12*/ 	.byte	0x3f
	.zero		1


	//   ....[71]....
        /*0d14*/ 	.word	0x00015bb0
        /*0d18*/ 	.word	0x00000005
        /*0d1c*/ 	.word	0x00028420
        /*0d20*/ 	.short	0x010a
        /*0d22*/ 	.byte	0x3f
	.zero		1


	//   ....[72]....
        /*0d24*/ 	.word	0x00015d30
        /*0d28*/ 	.word	0x00000003
        /*0d2c*/ 	.word	0x00028440
        /*0d30*/ 	.short	0x010a
        /*0d32*/ 	.byte	0x3f
	.zero		1


	//   ....[73]....
        /*0d34*/ 	.word	0x00015dd0
        /*0d38*/ 	.word	0x00000017
        /*0d3c*/ 	.word	0x00028440
        /*0d40*/ 	.short	0x010a
        /*0d42*/ 	.byte	0x3f
	.zero		1


	//   ....[74]....
        /*0d44*/ 	.word	0x00015e10
        /*0d48*/ 	.word	0x00000003
        /*0d4c*/ 	.word	0x00028460
        /*0d50*/ 	.short	0x010a
        /*0d52*/ 	.byte	0x3f
	.zero		1


	//   ....[75]....
        /*0d54*/ 	.word	0x00015e50
        /*0d58*/ 	.word	0x00000017
        /*0d5c*/ 	.word	0x00028460
        /*0d60*/ 	.short	0x010a
        /*0d62*/ 	.byte	0x3f
	.zero		1


	//   ....[76]....
        /*0d64*/ 	.word	0x00015e90
        /*0d68*/ 	.word	0x00000003
        /*0d6c*/ 	.word	0x00028480
        /*0d70*/ 	.short	0x010a
        /*0d72*/ 	.byte	0x3f
	.zero		1


	//   ....[77]....
        /*0d74*/ 	.word	0x00015ed0
        /*0d78*/ 	.word	0x00000017
        /*0d7c*/ 	.word	0x00028480
        /*0d80*/ 	.short	0x010a
        /*0d82*/ 	.byte	0x3f
	.zero		1


	//   ....[78]....
        /*0d84*/ 	.word	0x00015f40
        /*0d88*/ 	.word	0x00000003
        /*0d8c*/ 	.word	0x00028400
        /*0d90*/ 	.short	0x010a
        /*0d92*/ 	.byte	0x3f
	.zero		1


	//   ....[79]....
        /*0d94*/ 	.word	0x00015fa0
        /*0d98*/ 	.word	0x00000003
        /*0d9c*/ 	.word	0x00028430
        /*0da0*/ 	.short	0x010a
        /*0da2*/ 	.byte	0x3f
	.zero		1


	//   ....[80]....
        /*0da4*/ 	.word	0x00016000
        /*0da8*/ 	.word	0x00000009
        /*0dac*/ 	.word	0x00028450
        /*0db0*/ 	.short	0x010a
        /*0db2*/ 	.byte	0x3f
	.zero		1


	//   ....[81]....
        /*0db4*/ 	.word	0x00016060
        /*0db8*/ 	.word	0x00000005
        /*0dbc*/ 	.word	0x00028430
        /*0dc0*/ 	.short	0x010a
        /*0dc2*/ 	.byte	0x3f
	.zero		1


	//   ....[82]....
        /*0dc4*/ 	.word	0x000160c0
        /*0dc8*/ 	.word	0x0000000b
        /*0dcc*/ 	.word	0x00028450
        /*0dd0*/ 	.short	0x010a
        /*0dd2*/ 	.byte	0x3f
	.zero		1


	//   ....[83]....
        /*0dd4*/ 	.word	0x00016120
        /*0dd8*/ 	.word	0x00000002
        /*0ddc*/ 	.word	0x00028430
        /*0de0*/ 	.short	0x010a
        /*0de2*/ 	.byte	0x3f
	.zero		1


	//   ....[84]....
        /*0de4*/ 	.word	0x00016180
        /*0de8*/ 	.word	0x0000000a
        /*0dec*/ 	.word	0x00028450
        /*0df0*/ 	.short	0x010a
        /*0df2*/ 	.byte	0x3f
	.zero		1


	//   ....[85]....
        /*0df4*/ 	.word	0x000161e0
        /*0df8*/ 	.word	0x00000002
        /*0dfc*/ 	.word	0x00028430
        /*0e00*/ 	.short	0x010a
        /*0e02*/ 	.byte	0x3f
	.zero		1


	//   ....[86]....
        /*0e04*/ 	.word	0x00016240
        /*0e08*/ 	.word	0x0000000a
        /*0e0c*/ 	.word	0x00028450
        /*0e10*/ 	.short	0x010a
        /*0e12*/ 	.byte	0x3f
	.zero		1


	//   ....[87]....
        /*0e14*/ 	.word	0x00016340
        /*0e18*/ 	.word	0x00000000
        /*0e1c*/ 	.word	0x00028480
        /*0e20*/ 	.short	0x010a
        /*0e22*/ 	.byte	0x3f
	.zero		1


	//   ....[88]....
        /*0e24*/ 	.word	0x00016940
        /*0e28*/ 	.word	0x00000000
        /*0e2c*/ 	.word	0x00028440
        /*0e30*/ 	.short	0x010a
        /*0e32*/ 	.byte	0x3f
	.zero		1


	//   ....[89]....
        /*0e34*/ 	.word	0x00017880
        /*0e38*/ 	.word	0x00000016
        /*0e3c*/ 	.word	0x00028420
        /*0e40*/ 	.short	0x010a
        /*0e42*/ 	.byte	0x3f
	.zero		1


	//   ....[90]....
        /*0e44*/ 	.word	0x000178d0
        /*0e48*/ 	.word	0x00000000
        /*0e4c*/ 	.word	0x00028480
        /*0e50*/ 	.short	0x010a
        /*0e52*/ 	.byte	0x3f
	.zero		1


	//   ....[91]....
        /*0e54*/ 	.word	0x00017dc0
        /*0e58*/ 	.word	0x00000000
        /*0e5c*/ 	.word	0x00028440
        /*0e60*/ 	.short	0x010a
        /*0e62*/ 	.byte	0x3f
	.zero		1


	//   ....[92]....
        /*0e64*/ 	.word	0x00018290
        /*0e68*/ 	.word	0x00000000
        /*0e6c*/ 	.word	0x00028470
        /*0e70*/ 	.short	0x010a
        /*0e72*/ 	.byte	0x3f
	.zero		1


	//   ....[93]....
        /*0e74*/ 	.word	0x000182e0
        /*0e78*/ 	.word	0x00000000
        /*0e7c*/ 	.word	0x00028460
        /*0e80*/ 	.short	0x010a
        /*0e82*/ 	.byte	0x3f
	.zero		1


	//   ....[94]....
        /*0e84*/ 	.word	0x00018330
        /*0e88*/ 	.word	0x00000002
        /*0e8c*/ 	.word	0x00028470
        /*0e90*/ 	.short	0x010a
        /*0e92*/ 	.byte	0x3f
	.zero		1


	//   ....[95]....
        /*0e94*/ 	.word	0x00018380
        /*0e98*/ 	.word	0x00000002
        /*0e9c*/ 	.word	0x00028460
        /*0ea0*/ 	.short	0x010a
        /*0ea2*/ 	.byte	0x3f
	.zero		1


	//   ....[96]....
        /*0ea4*/ 	.word	0x000183d0
        /*0ea8*/ 	.word	0x00000005
        /*0eac*/ 	.word	0x00028420
        /*0eb0*/ 	.short	0x010a
        /*0eb2*/ 	.byte	0x3f
	.zero		1


	//   ....[97]....
        /*0eb4*/ 	.word	0x00018570
        /*0eb8*/ 	.word	0x00000003
        /*0ebc*/ 	.word	0x00028440
        /*0ec0*/ 	.short	0x010a
        /*0ec2*/ 	.byte	0x3f
	.zero		1


	//   ....[98]....
        /*0ec4*/ 	.word	0x000185c0
        /*0ec8*/ 	.word	0x00000017
        /*0ecc*/ 	.word	0x00028440
        /*0ed0*/ 	.short	0x010a
        /*0ed2*/ 	.byte	0x3f
	.zero		1


	//   ....[99]....
        /*0ed4*/ 	.word	0x00018610
        /*0ed8*/ 	.word	0x00000003
        /*0edc*/ 	.word	0x00028460
        /*0ee0*/ 	.short	0x010a
        /*0ee2*/ 	.byte	0x3f
	.zero		1


	//   ....[100]....
        /*0ee4*/ 	.word	0x00018660
        /*0ee8*/ 	.word	0x00000017
        /*0eec*/ 	.word	0x00028460
        /*0ef0*/ 	.short	0x010a
        /*0ef2*/ 	.byte	0x3f
	.zero		1


	//   ....[101]....
        /*0ef4*/ 	.word	0x000186b0
        /*0ef8*/ 	.word	0x00000003
        /*0efc*/ 	.word	0x00028480
        /*0f00*/ 	.short	0x010a
        /*0f02*/ 	.byte	0x3f
	.zero		1


	//----- nvinfo : EIATTR_NUM_MBARRIERS
	.align		4
.L_460:
        /*0f04*/ 	.byte	0x03, 0x38
        /*0f06*/ 	.short	0x0016


	//----- nvinfo : EIATTR_EXIT_INSTR_OFFSETS
	.align		4
        /*0f08*/ 	.byte	0x04, 0x1c
        /*0f0a*/ 	.short	(.L_462 - .L_461)


	//   ....[0]....
.L_461:
        /*0f0c*/ 	.word	0x000009c0


	//   ....[1]....
        /*0f10*/ 	.word	0x0000fc60


	//   ....[2]....
        /*0f14*/ 	.word	0x00015f20


	//----- nvinfo : EIATTR_MAX_THREADS
	.align		4
.L_462:
        /*0f18*/ 	.byte	0x04, 0x05
        /*0f1a*/ 	.short	(.L_464 - .L_463)
.L_463:
        /*0f1c*/ 	.word	0x00000180
        /*0f20*/ 	.word	0x00000001
        /*0f24*/ 	.word	0x00000001


	//----- nvinfo : EIATTR_CRS_STACK_SIZE
	.align		4
.L_464:
        /*0f28*/ 	.byte	0x04, 0x1e
        /*0f2a*/ 	.short	(.L_466 - .L_465)
.L_465:
        /*0f2c*/ 	.word	0x00000000


	//----- nvinfo : EIATTR_CBANK_PARAM_SIZE
	.align		4
.L_466:
        /*0f30*/ 	.byte	0x03, 0x19
        /*0f32*/ 	.short	0x0af0


	//----- nvinfo : EIATTR_PARAM_CBANK
	.align		4
        /*0f34*/ 	.byte	0x04, 0x0a
        /*0f36*/ 	.short	(.L_468 - .L_467)
	.align		4
.L_467:
        /*0f38*/ 	.word	index@(.nv.constant0._ZN7cutlass13device_kernelIN5flash11enable_sm90INS1_16FlashAttnFwdSm90INS1_25CollectiveMainloopFwdSm90ILi2EN4cute5tupleIJNS5_1CILi1EEES8_S8_EEENS6_IJNS7_ILi128EEENS7_ILi64EEENS7_ILi256EEEEEELi256ENS_12float_e4m3_tEfNS_4arch4Sm90ELb0ELb1ELb1ELb1ELb1ELb0ELb0ELb1ELb0ELb1ELb0ELb0EEENS1_21CollectiveEpilogueFwdINS6_IJSA_SC_SB_EEES9_NS_10bfloat16_tESG_Li256ELb1ELb1ELb0ELb1EEENS1_36VarlenDynamicPersistentTileSchedulerILi128ELi64ELi256ELi128ELb0ELb1ELb1ELb1ELb0ELb1EEEEEEEEEvNT_6ParamsE)
        /*0f3c*/ 	.short	0x0210
        /*0f3e*/ 	.short	0x0af0


	//----- nvinfo : EIATTR_SW_WAR
	.align		4
.L_468:
        /*0f40*/ 	.byte	0x04, 0x36
        /*0f42*/ 	.short	(.L_470 - .L_469)
.L_469:
        /*0f44*/ 	.word	0x00000008
.L_470:


//--------------------- .nv.info._ZN7cutlass13device_kernelIN5flash11enable_sm90INS1_16FlashAttnFwdSm90INS1_25CollectiveMainloopFwdSm90ILi2EN4cute5tupleIJNS5_1CILi1EEES8_S8_EEENS6_IJNS7_ILi128EEENS7_ILi64EEENS7_ILi256EEEEEELi256ENS_12float_e4m3_tEfNS_4arch4Sm90ELb0ELb1ELb1ELb1ELb1ELb1ELb0ELb1ELb0ELb1ELb0ELb0EEENS1_21CollectiveEpilogueFwdINS6_IJSA_SC_SB_EEES9_NS_10bfloat16_tESG_Li256ELb1ELb1ELb0ELb1EEENS1_36VarlenDynamicPersistentTileSchedulerILi128ELi64ELi256ELi128ELb0ELb1ELb1ELb1ELb0ELb1EEEEEEEEEvNT_6ParamsE --------------------------
	.section	.nv.info._ZN7cutlass13device_kernelIN5flash11enable_sm90INS1_16FlashAttnFwdSm90INS1_25CollectiveMainloopFwdSm90ILi2EN4cute5tupleIJNS5_1CILi1EEES8_S8_EEENS6_IJNS7_ILi128EEENS7_ILi64EEENS7_ILi256EEEEEELi256ENS_12float_e4m3_tEfNS_4arch4Sm90ELb0ELb1ELb1ELb1ELb1ELb1ELb0ELb1ELb0ELb1ELb0ELb0EEENS1_21CollectiveEpilogueFwdINS6_IJSA_SC_SB_EEES9_NS_10bfloat16_tESG_Li256ELb1ELb1ELb0ELb1EEENS1_36VarlenDynamicPersistentTileSchedulerILi128ELi64ELi256ELi128ELb0ELb1ELb1ELb1ELb0ELb1EEEEEEEEEvNT_6ParamsE,"",@"SHT_CUDA_INFO"
	.sectionflags	@""
	.align	4


	//----- nvinfo : EIATTR_CUDA_API_VERSION
	.align		4
        /*0000*/ 	.byte	0x04, 0x37
        /*0002*/ 	.short	(.L_472 - .L_471)
.L_471:
        /*0004*/ 	.word	0x00000082


	//----- nvinfo : EIATTR_KPARAM_INFO
	.align		4
.L_472:
        /*0008*/ 	.byte	0x04, 0x17
        /*000a*/ 	.short	(.L_474 - .L_473)
.L_473:
        /*000c*/ 	.word	0x00000000
        /*0010*/ 	.short	0x0000
        /*0012*/ 	.short	0x0070
        /*0014*/ 	.byte	0x00, 0xf0, 0x01, 0x2a


	//----- nvinfo : EIATTR_SPARSE_MMA_MASK
	.align		4
.L_474:
        /*0018*/ 	.byte	0x03, 0x50
        /*001a*/ 	.short	0x0000


	//----- nvinfo : EIATTR_MAXREG_COUNT
	.align		4
        /*001c*/ 	.byte	0x03, 0x1b
        /*001e*/ 	.short	0x00a8


	//----- nvinfo : EIATTR_NUM_BARRIERS
	.align		4
        /*0020*/ 	.byte	0x02, 0x4c
        /*0022*/ 	.byte	0x10
	.zero		1


	//----- nvinfo : EIATTR_EXTERNS
	.align		4
        /*0024*/ 	.byte	0x04, 0x0f
        /*0026*/ 	.short	(.L_476 - .L_475)


	//   ....[0]....
	.align		4
.L_475:
        /*0028*/ 	.word	index@(__assertfail)


	//----- nvinfo : EIATTR_ANNOTATIONS
	.align		4
.L_476:
        /*002c*/ 	.byte	0x04, 0x55
        /*002e*/ 	.short	(.L_478 - .L_477)


	//   ....[0]....
.L_477:
        /* <DEDUP_REMOVED lines=24> */
        /*01a4*/ 	.byte	0x40, 0x74, 0x02, 0x00, 0x01, 0x00, 0x00, 0x00, 0xd0, 0x75, 0x02, 0x00


	//----- nvinfo : EIATTR_MERCURY_ISA_VERSION
	.align		4
.L_478:
        /*01b0*/ 	.byte	0x03, 0x5f
        /*01b2*/ 	.short	0x0101


	//----- nvinfo : EIATTR_UNUSED_LOAD_BYTE_OFFSET
	.align		4
        /*01b4*/ 	.byte	0x04, 0x44
        /*01b6*/ 	.short	(.L_480 - .L_479)


	//   ....[0]....
.L_479:
        /*01b8*/ 	.word	0x00000aa0
        /*01bc*/ 	.word	0x0000fff0


	//   ....[1]....
        /*01c0*/ 	.word	0x0001c3d0
        /*01c4*/ 	.word	0x0000fff0


	//----- nvinfo : EIATTR_INT_WARP_WIDE_INSTR_OFFSETS
	.align		4
.L_480:
        /*01c8*/ 	.byte	0x04, 0x31
        /*01ca*/ 	.short	(.L_482 - .L_481)


	//   ....[0]....
.L_481:
        /*01cc*/ 	.word	0x00000130


	//   ....[1]....
        /*01d0*/ 	.word	0x00000170


	//   ....[2]....
        /*01d4*/ 	.word	0x000001e0


	//   ....[3]....
        /*01d8*/ 	.word	0x00022ae0


	//   ....[4]....
        /*01dc*/ 	.word	0x00022b70


	//   ....[5]....
        /*01e0*/ 	.word	0x00025ff0


	//   ....[6]....
        /*01e4*/ 	.word	0x00026080


	//----- nvinfo : EIATTR_COOP_GROUP_MASK_REGIDS
	.align		4
.L_482:
        /*01e8*/ 	.byte	0x04, 0x29
        /*01ea*/ 	.short	(.L_484 - .L_483)


	//   ....[0]....
.L_483:
        /*01ec*/ 	.word	0xffffffff


	//   ....[1]....
        /*01f0*/ 	.word	0xffffffff


	//   ....[2]....
        /*01f4*/ 	.word	0xffffffff


	//   ....[3]....
        /*01f8*/ 	.word	0xffffffff


	//   ....[4]....
        /*01fc*/ 	.word	0xffffffff


	//   ....[5]....
        /*0200*/ 	.word	0xffffffff


	//   ....[6]....
        /*0204*/ 	.word	0xffffffff


	//   ....[7]....
        /*0208*/ 	.word	0xffffffff


	//   ....[8]....
        /*020c*/ 	.word	0xffffffff


	//   ....[9]....
        /*0210*/ 	.word	0xffffffff


	//   ....[10]....
        /*0214*/ 	.word	0xffffffff


	//   ....[11]....
        /*0218*/ 	.word	0xffffffff


	//   ....[12]....
        /*021c*/ 	.word	0xffffffff


	//   ....[13]....
        /*0220*/ 	.word	0xffffffff


	//   ....[14]....
        /*0224*/ 	.word	0xffffffff


	//   ....[15]....
        /*0228*/ 	.word	0xffffffff


	//   ....[16]....
        /*022c*/ 	.word	0xffffffff


	//   ....[17]....
        /*0230*/ 	.word	0xffffffff


	//   ....[18]....
        /*0234*/ 	.word	0xffffffff


	//   ....[19]....
        /*0238*/ 	.word	0xffffffff


	//   ....[20]....
        /*023c*/ 	.word	0xffffffff


	//   ....[21]....
        /*0240*/ 	.word	0xffffffff


	//   ....[22]....
        /*0244*/ 	.word	0xffffffff


	//   ....[23]....
        /*0248*/ 	.word	0xffffffff


	//   ....[24]....
        /*024c*/ 	.word	0xffffffff


	//   ....[25]....
        /*0250*/ 	.word	0xffffffff


	//   ....[26]....
        /*0254*/ 	.word	0xffffffff


	//   ....[27]....
        /*0258*/ 	.word	0xffffffff


	//   ....[28]....
        /*025c*/ 	.word	0xffffffff


	//   ....[29]....
        /*0260*/ 	.word	0xffffffff


	//   ....[30]....
        /*0264*/ 	.word	0xffffffff


	//   ....[31]....
        /*0268*/ 	.word	0xffffffff


	//   ....[32]....
        /*026c*/ 	.word	0xffffffff


	//   ....[33]....
        /*0270*/ 	.word	0xffffffff


	//   ....[34]....
        /*0274*/ 	.word	0xffffffff


	//   ....[35]....
        /*0278*/ 	.word	0xffffffff


	//   ....[36]....
        /*027c*/ 	.word	0xffffffff


	//   ....[37]....
        /*0280*/ 	.word	0xffffffff


	//   ....[38]....
        /*0284*/ 	.word	0xffffffff


	//   ....[39]....
        /*0288*/ 	.word	0xffffffff


	//   ....[40]....
        /*028c*/ 	.word	0xffffffff


	//   ....[41]....
        /*0290*/ 	.word	0xffffffff


	//   ....[42]....
        /*0294*/ 	.word	0xffffffff


	//   ....[43]....
        /*0298*/ 	.word	0xffffffff


	//   ....[44]....
        /*029c*/ 	.word	0xffffffff


	//   ....[45]....
        /*02a0*/ 	.word	0xffffffff


	//   ....[46]....
        /*02a4*/ 	.word	0xffffffff


	//   ....[47]....
        /*02a8*/ 	.word	0xffffffff


	//   ....[48]....
        /*02ac*/ 	.word	0xffffffff


	//   ....[49]....
        /*02b0*/ 	.word	0xffffffff


	//   ....[50]....
        /*02b4*/ 	.word	0xffffffff


	//   ....[51]....
        /*02b8*/ 	.word	0xffffffff


	//   ....[52]....
        /*02bc*/ 	.word	0xffffffff


	//   ....[53]....
        /*02c0*/ 	.word	0xffffffff


	//   ....[54]....
        /*02c4*/ 	.word	0xffffffff


	//   ....[55]....
        /*02c8*/ 	.word	0xffffffff


	//   ....[56]....
        /*02cc*/ 	.word	0xffffffff


	//   ....[57]....
        /*02d0*/ 	.word	0xffffffff


	//   ....[58]....
        /*02d4*/ 	.word	0xffffffff


	//   ....[59]....
        /*02d8*/ 	.word	0xffffffff


	//   ....[60]....
        /*02dc*/ 	.word	0xffffffff


	//   ....[61]....
        /*02e0*/ 	.word	0xffffffff


	//   ....[62]....
        /*02e4*/ 	.word	0xffffffff


	//   ....[63]....
        /*02e8*/ 	.word	0xffffffff


	//   ....[64]....
        /*02ec*/ 	.word	0xffffffff


	//   ....[65]....
        /*02f0*/ 	.word	0xffffffff


	//   ....[66]....
        /*02f4*/ 	.word	0xffffffff


	//   ....[67]....
        /*02f8*/ 	.word	0xffffffff


	//   ....[68]....
        /*02fc*/ 	.word	0xffffffff


	//   ....[69]....
        /*0300*/ 	.word	0xffffffff


	//   ....[70]....
        /*0304*/ 	.word	0xffffffff


	//   ....[71]....
        /*0308*/ 	.word	0xffffffff


	//   ....[72]....
        /*030c*/ 	.word	0xffffffff


	//   ....[73]....
        /*0310*/ 	.word	0xffffffff


	//   ....[74]....
        /*0314*/ 	.word	0xffffffff


	//   ....[75]....
        /*0318*/ 	.word	0xffffffff


	//   ....[76]....
        /*031c*/ 	.word	0xffffffff


	//   ....[77]....
        /*0320*/ 	.word	0xffffffff


	//   ....[78]....
        /*0324*/ 	.word	0xffffffff


	//   ....[79]....
        /*0328*/ 	.word	0xffffffff


	//   ....[80]....
        /*032c*/ 	.word	0xffffffff


	//   ....[81]....
        /*0330*/ 	.word	0xffffffff


	//   ....[82]....
        /*0334*/ 	.word	0xffffffff


	//   ....[83]....
        /*0338*/ 	.word	0xffffffff


	//   ....[84]....
        /*033c*/ 	.word	0xffffffff


	//   ....[85]....
        /*0340*/ 	.word	0xffffffff


	//   ....[86]....
        /*0344*/ 	.word	0xffffffff


	//   ....[87]....
        /*0348*/ 	.word	0xffffffff


	//   ....[88]....
        /*034c*/ 	.word	0xffffffff


	//   ....[89]....
        /*0350*/ 	.word	0xffffffff


	//   ....[90]....
        /*0354*/ 	.word	0xffffffff


	//   ....[91]....
        /*0358*/ 	.word	0xffffffff


	//   ....[92]....
        /*035c*/ 	.word	0xffffffff


	//   ....[93]....
        /*0360*/ 	.word	0xffffffff


	//   ....[94]....
        /*0364*/ 	.word	0xffffffff


	//   ....[95]....
        /*0368*/ 	.word	0xffffffff


	//   ....[96]....
        /*036c*/ 	.word	0xffffffff


	//   ....[97]....
        /*0370*/ 	.word	0xffffffff


	//   ....[98]....
        /*0374*/ 	.word	0xffffffff


	//   ....[99]....
        /*0378*/ 	.word	0xffffffff


	//   ....[100]....
        /*037c*/ 	.word	0xffffffff


	//   ....[101]....
        /*0380*/ 	.word	0xffffffff


	//   ....[102]....
        /*0384*/ 	.word	0xffffffff


	//   ....[103]....
        /*0388*/ 	.word	0xffffffff


	//   ....[104]....
        /*038c*/ 	.word	0xffffffff


	//   ....[105]....
        /*0390*/ 	.word	0xffffffff


	//   ....[106]....
        /*0394*/ 	.word	0xffffffff


	//   ....[107]....
        /*0398*/ 	.word	0xffffffff


	//   ....[108]....
        /*039c*/ 	.word	0xffffffff


	//   ....[109]....
        /*03a0*/ 	.word	0xffffffff


	//   ....[110]....
        /*03a4*/ 	.word	0xffffffff


	//   ....[111]....
        /*03a8*/ 	.word	0xffffffff


	//   ....[112]....
        /*03ac*/ 	.word	0xffffffff


	//   ....[113]....
        /*03b0*/ 	.word	0xffffffff


	//   ....[114]....
        /*03b4*/ 	.word	0xffffffff


	//   ....[115]....
        /*03b8*/ 	.word	0xffffffff


	//   ....[116]....
        /*03bc*/ 	.word	0xffffffff


	//   ....[117]....
        /*03c0*/ 	.word	0xffffffff


	//   ....[118]....
        /*03c4*/ 	.word	0xffffffff


	//   ....[119]....
        /*03c8*/ 	.word	0xffffffff


	//   ....[120]....
        /*03cc*/ 	.word	0xffffffff


	//   ....[121]....
        /*03d0*/ 	.word	0xffffffff


	//   ....[122]....
        /*03d4*/ 	.word	0xffffffff


	//   ....[123]....
        /*03d8*/ 	.word	0xffffffff


	//   ....[124]....
        /*03dc*/ 	.word	0xffffffff


	//   ....[125]....
        /*03e0*/ 	.word	0xffffffff


	//   ....[126]....
        /*03e4*/ 	.word	0xffffffff


	//   ....[127]....
        /*03e8*/ 	.word	0xffffffff


	//   ....[128]....
        /*03ec*/ 	.word	0xffffffff


	//   ....[129]....
        /*03f0*/ 	.word	0xffffffff


	//   ....[130]....
        /*03f4*/ 	.word	0xffffffff


	//   ....[131]....
        /*03f8*/ 	.word	0xffffffff


	//   ....[132]....
        /*03fc*/ 	.word	0xffffffff


	//   ....[133]....
        /*0400*/ 	.word	0xffffffff


	//   ....[134]....
        /*0404*/ 	.word	0xffffffff


	//   ....[135]....
        /*0408*/ 	.word	0xffffffff


	//   ....[136]....
        /*040c*/ 	.word	0xffffffff


	//   ....[137]....
        /*0410*/ 	.word	0xffffffff


	//   ....[138]....
        /*0414*/ 	.word	0xffffffff


	//   ....[139]....
        /*0418*/ 	.word	0xffffffff


	//   ....[140]....
        /*041c*/ 	.word	0xffffffff


	//   ....[141]....
        /*0420*/ 	.word	0xffffffff


	//   ....[142]....
        /*0424*/ 	.word	0xffffffff


	//   ....[143]....
        /*0428*/ 	.word	0xffffffff


	//   ....[144]....
        /*042c*/ 	.word	0xffffffff


	//   ....[145]....
        /*0430*/ 	.word	0xffffffff


	//   ....[146]....
        /*0434*/ 	.word	0xffffffff


	//   ....[147]....
        /*0438*/ 	.word	0xffffffff


	//   ....[148]....
        /*043c*/ 	.word	0xffffffff


	//   ....[149]....
        /*0440*/ 	.word	0xffffffff


	//   ....[150]....
        /*0444*/ 	.word	0xffffffff


	//   ....[151]....
        /*0448*/ 	.word	0xffffffff


	//   ....[152]....
        /*044c*/ 	.word	0xffffffff


	//   ....[153]....
        /*0450*/ 	.word	0xffffffff


	//   ....[154]....
        /*0454*/ 	.word	0xffffffff


	//   ....[155]....
        /*0458*/ 	.word	0xffffffff


	//   ....[156]....
        /*045c*/ 	.word	0xffffffff


	//   ....[157]....
        /*0460*/ 	.word	0xffffffff


	//   ....[158]....
        /*0464*/ 	.word	0xffffffff


	//   ....[159]....
        /*0468*/ 	.word	0xffffffff


	//   ....[160]....
        /*046c*/ 	.word	0xffffffff


	//   ....[161]....
        /*0470*/ 	.word	0xffffffff


	//   ....[162]....
        /*0474*/ 	.word	0xffffffff


	//   ....[163]....
        /*0478*/ 	.word	0xffffffff


	//   ....[164]....
        /*047c*/ 	.word	0xffffffff


	//   ....[165]....
        /*0480*/ 	.word	0xffffffff


	//   ....[166]....
        /*0484*/ 	.word	0xffffffff


	//   ....[167]....
        /*0488*/ 	.word	0xffffffff


	//   ....[168]....
        /*048c*/ 	.word	0xffffffff


	//   ....[169]....
        /*0490*/ 	.word	0xffffffff


	//   ....[170]....
        /*0494*/ 	.word	0xffffffff


	//   ....[171]....
        /*0498*/ 	.word	0xffffffff


	//   ....[172]....
        /*049c*/ 	.word	0xffffffff


	//   ....[173]....
        /*04a0*/ 	.word	0xffffffff


	//   ....[174]....
        /*04a4*/ 	.word	0xffffffff


	//   ....[175]....
        /*04a8*/ 	.word	0xffffffff


	//   ....[176]....
        /*04ac*/ 	.word	0xffffffff


	//   ....[177]....
        /*04b0*/ 	.word	0xffffffff


	//   ....[178]....
        /*04b4*/ 	.word	0xffffffff


	//   ....[179]....
        /*04b8*/ 	.word	0xffffffff


	//   ....[180]....
        /*04bc*/ 	.word	0xffffffff


	//   ....[181]....
        /*04c0*/ 	.word	0xffffffff


	//   ....[182]....
        /*04c4*/ 	.word	0xffffffff


	//   ....[183]....
        /*04c8*/ 	.word	0xffffffff


	//   ....[184]....
        /*04cc*/ 	.word	0xffffffff


	//   ....[185]....
        /*04d0*/ 	.word	0xffffffff


	//   ....[186]....
        /*04d4*/ 	.word	0xffffffff


	//   ....[187]....
        /*04d8*/ 	.word	0xffffffff


	//   ....[188]....
        /*04dc*/ 	.word	0xffffffff


	//   ....[189]....
        /*04e0*/ 	.word	0xffffffff


	//   ....[190]....
        /*04e4*/ 	.word	0xffffffff


	//   ....[191]....
        /*04e8*/ 	.word	0xffffffff


	//   ....[192]....
        /*04ec*/ 	.word	0xffffffff


	//   ....[193]....
        /*04f0*/ 	.word	0xffffffff


	//   ....[194]....
        /*04f4*/ 	.word	0xffffffff


	//   ....[195]....
        /*04f8*/ 	.word	0xffffffff


	//   ....[196]....
        /*04fc*/ 	.word	0xffffffff


	//   ....[197]....
        /*0500*/ 	.word	0xffffffff


	//   ....[198]....
        /*0504*/ 	.word	0xffffffff


	//   ....[199]....
        /*0508*/ 	.word	0xffffffff


	//   ....[200]....
        /*050c*/ 	.word	0xffffffff


	//   ....[201]....
        /*0510*/ 	.word	0xffffffff


	//   ....[202]....
        /*0514*/ 	.word	0xffffffff


	//   ....[203]....
        /*0518*/ 	.word	0xffffffff


	//   ....[204]....
        /*051c*/ 	.word	0xffffffff


	//   ....[205]....
        /*0520*/ 	.word	0xffffffff


	//   ....[206]....
        /*0524*/ 	.word	0xffffffff


	//   ....[207]....
        /*0528*/ 	.word	0xffffffff


	//   ....[208]....
        /*052c*/ 	.word	0xffffffff


	//   ....[209]....
        /*0530*/ 	.word	0xffffffff


	//   ....[210]....
        /*0534*/ 	.word	0xffffffff


	//   ....[211]....
        /*0538*/ 	.word	0xffffffff


	//   ....[212]....
        /*053c*/ 	.word	0xffffffff


	//   ....[213]....
        /*0540*/ 	.word	0xffffffff


	//   ....[214]....
        /*0544*/ 	.word	0xffffffff


	//   ....[215]....
        /*0548*/ 	.word	0xffffffff


	//   ....[216]....
        /*054c*/ 	.word	0xffffffff


	//   ....[217]....
        /*0550*/ 	.word	0xffffffff


	//   ....[218]....
        /*0554*/ 	.word	0xffffffff


	//   ....[219]....
        /*0558*/ 	.word	0xffffffff


	//   ....[220]....
        /*055c*/ 	.word	0xffffffff


	//   ....[221]....
        /*0560*/ 	.word	0xffffffff


	//   ....[222]....
        /*0564*/ 	.word	0xffffffff


	//   ....[223]....
        /*0568*/ 	.word	0xffffffff


	//   ....[224]....
        /*056c*/ 	.word	0xffffffff


	//   ....[225]....
        /*0570*/ 	.word	0xffffffff


	//   ....[226]....
        /*0574*/ 	.word	0xffffffff


	//   ....[227]....
        /*0578*/ 	.word	0xffffffff


	//   ....[228]....
        /*057c*/ 	.word	0xffffffff


	//   ....[229]....
        /*0580*/ 	.word	0xffffffff


	//   ....[230]....
        /*0584*/ 	.word	0xffffffff


	//   ....[231]....
        /*0588*/ 	.word	0xffffffff


	//   ....[232]....
        /*058c*/ 	.word	0xffffffff


	//   ....[233]....
        /*0590*/ 	.word	0xffffffff


	//   ....[234]....
        /*0594*/ 	.word	0xffffffff


	//   ....[235]....
        /*0598*/ 	.word	0xffffffff


	//   ....[236]....
        /*059c*/ 	.word	0xffffffff


	//   ....[237]....
        /*05a0*/ 	.word	0xffffffff


	//   ....[238]....
        /*05a4*/ 	.word	0xffffffff


	//   ....[239]....
        /*05a8*/ 	.word	0xffffffff


	//   ....[240]....
        /*05ac*/ 	.word	0xffffffff


	//   ....[241]....
        /*05b0*/ 	.word	0xffffffff


	//   ....[242]....
        /*05b4*/ 	.word	0xffffffff


	//   ....[243]....
        /*05b8*/ 	.word	0xffffffff


	//   ....[244]....
        /*05bc*/ 	.word	0xffffffff


	//   ....[245]....
        /*05c0*/ 	.word	0xffffffff


	//   ....[246]....
        /*05c4*/ 	.word	0xffffffff


	//   ....[247]....
        /*05c8*/ 	.word	0xffffffff


	//   ....[248]....
        /*05cc*/ 	.word	0xffffffff


	//   ....[249]....
        /*05d0*/ 	.word	0x0500000f


	//   ....[250]....
        /*05d4*/ 	.word	0x0500000f


	//   ....[251]....
        /*05d8*/ 	.word	0x0500000f


	//   ....[252]....
        /*05dc*/ 	.word	0x0500000f


	//   ....[253]....
        /*05e0*/ 	.word	0x0500000f


	//   ....[254]....
        /*05e4*/ 	.word	0x0500000f


	//   ....[255]....
        /*05e8*/ 	.word	0x0500000f


	//   ....[0]....
        /*05ec*/ 	.word	0x0500000f


	//   ....[1]....
        /*05f0*/ 	.word	0x0500000f


	//   ....[2]....
        /*05f4*/ 	.word	0x0500000f


	//   ....[3]....
        /*05f8*/ 	.word	0x0500000f


	//   ....[4]....
        /*05fc*/ 	.word	0x0500000f


	//   ....[5]....
        /*0600*/ 	.word	0x0500000f


	//   ....[6]....
        /*0604*/ 	.word	0x0500000f


	//   ....[7]....
        /*0608*/ 	.word	0x0500000f


	//   ....[8]....
        /*060c*/ 	.word	0x0500000f


	//   ....[9]....
        /*0610*/ 	.word	0x0500000f


	//   ....[10]....
        /*0614*/ 	.word	0x0500000f


	//   ....[11]....
        /*0618*/ 	.word	0x0500000f


	//   ....[12]....
        /*061c*/ 	.word	0x0500000f


	//   ....[13]....
        /*0620*/ 	.word	0x0500000f


	//   ....[14]....
        /*0624*/ 	.word	0x0500000f


	//   ....[15]....
        /*0628*/ 	.word	0x0500000f


	//   ....[16]....
        /*062c*/ 	.word	0x0500000f


	//   ....[17]....
        /*0630*/ 	.word	0x0500000f


	//   ....[18]....
        /*0634*/ 	.word	0x0500000f


	//   ....[19]....
        /*0638*/ 	.word	0x0500000f


	//   ....[20]....
        /*063c*/ 	.word	0x0500000f


	//   ....[21]....
        /*0640*/ 	.word	0x0500000f


	//   ....[22]....
        /*0644*/ 	.word	0x0500000f


	//   ....[23]....
        /*0648*/ 	.word	0x0500000f


	//   ....[24]....
        /*064c*/ 	.word	0x0500000f


	//   ....[25]....
        /*0650*/ 	.word	0x0500000f


	//   ....[26]....
        /*0654*/ 	.word	0x0500000f


	//   ....[27]....
        /*0658*/ 	.word	0x0500000f


	//   ....[28]....
        /*065c*/ 	.word	0x0500000f


	//   ....[29]....
        /*0660*/ 	.word	0x0500000f


	//   ....[30]....
        /*0664*/ 	.word	0x0500000f


	//   ....[31]....
        /*0668*/ 	.word	0x0500000f


	//   ....[32]....
        /*066c*/ 	.word	0x0500000f


	//   ....[33]....
        /*0670*/ 	.word	0x0500000f


	//   ....[34]....
        /*0674*/ 	.word	0x0500000f


	//   ....[35]....
        /*0678*/ 	.word	0x0500000f


	//   ....[36]....
        /*067c*/ 	.word	0x0500000f


	//   ....[37]....
        /*0680*/ 	.word	0x0500000f


	//   ....[38]....
        /*0684*/ 	.word	0x0500000f


	//   ....[39]....
        /*0688*/ 	.word	0x0500000f


	//   ....[40]....
        /*068c*/ 	.word	0x0500000f


	//   ....[41]....
        /*0690*/ 	.word	0x0500000f


	//   ....[42]....
        /*0694*/ 	.word	0x0500000f


	//   ....[43]....
        /*0698*/ 	.word	0x0500000f


	//   ....[44]....
        /*069c*/ 	.word	0x0500000f


	//   ....[45]....
        /*06a0*/ 	.word	0x0500000f


	//   ....[46]....
        /*06a4*/ 	.word	0x0500000f


	//   ....[47]....
        /*06a8*/ 	.word	0x0500000f


	//   ....[48]....
        /*06ac*/ 	.word	0x0500000f


	//   ....[49]....
        /*06b0*/ 	.word	0x0500000f


	//   ....[50]....
        /*06b4*/ 	.word	0x0500000f


	//   ....[51]....
        /*06b8*/ 	.word	0x0500000f


	//   ....[52]....
        /*06bc*/ 	.word	0x0500000f


	//   ....[53]....
        /*06c0*/ 	.word	0x0500000f


	//   ....[54]....
        /*06c4*/ 	.word	0x0500000f


	//   ....[55]....
        /*06c8*/ 	.word	0x0500000f


	//   ....[56]....
        /*06cc*/ 	.word	0x0500000f


	//   ....[57]....
        /*06d0*/ 	.word	0x0500000f


	//   ....[58]....
        /*06d4*/ 	.word	0x0500000f


	//   ....[59]....
        /*06d8*/ 	.word	0x0500000f


	//   ....[60]....
        /*06dc*/ 	.word	0x0500000f


	//   ....[61]....
        /*06e0*/ 	.word	0x0500000f


	//   ....[62]....
        /*06e4*/ 	.word	0x0500000f


	//   ....[63]....
        /*06e8*/ 	.word	0x0500000f


	//   ....[64]....
        /*06ec*/ 	.word	0x0500000f


	//   ....[65]....
        /*06f0*/ 	.word	0x0500000f


	//   ....[66]....
        /*06f4*/ 	.word	0x0500000f


	//   ....[67]....
        /*06f8*/ 	.word	0x0500000f


	//   ....[68]....
        /*06fc*/ 	.word	0x0500000f


	//   ....[69]....
        /*0700*/ 	.word	0x0500000f


	//   ....[70]....
        /*0704*/ 	.word	0x0500000f


	//   ....[71]....
        /*0708*/ 	.word	0x0500000f


	//   ....[72]....
        /*070c*/ 	.word	0x0500000f


	//   ....[73]....
        /*0710*/ 	.word	0x0500000f


	//   ....[74]....
        /*0714*/ 	.word	0x0500000f


	//   ....[75]....
        /*0718*/ 	.word	0x0500000f


	//   ....[76]....
        /*071c*/ 	.word	0x0500000f


	//   ....[77]....
        /*0720*/ 	.word	0x0500000f


	//   ....[78]....
        /*0724*/ 	.word	0x0500000f


	//   ....[79]....
        /*0728*/ 	.word	0x0500000f


	//   ....[80]....
        /*072c*/ 	.word	0x0500000f


	//   ....[81]....
        /*0730*/ 	.word	0x0500000f


	//   ....[82]....
        /*0734*/ 	.word	0x0500000f


	//   ....[83]....
        /*0738*/ 	.word	0x0500000f


	//   ....[84]....
        /*073c*/ 	.word	0x0500000f


	//   ....[85]....
        /*0740*/ 	.word	0x0500000f


	//   ....[86]....
        /*0744*/ 	.word	0x0500000f


	//   ....[87]....
        /*0748*/ 	.word	0x0500000f


	//   ....[88]....
        /*074c*/ 	.word	0x0500000f


	//   ....[89]....
        /*0750*/ 	.word	0x0500000f


	//   ....[90]....
        /*0754*/ 	.word	0x0500000f


	//   ....[91]....
        /*0758*/ 	.word	0x0500000f


	//   ....[92]....
        /*075c*/ 	.word	0x0500000f


	//   ....[93]....
        /*0760*/ 	.word	0x0500000f


	//   ....[94]....
        /*0764*/ 	.word	0x0500000f


	//   ....[95]....
        /*0768*/ 	.word	0x0500000f


	//   ....[96]....
        /*076c*/ 	.word	0x0500000f


	//   ....[97]....
        /*0770*/ 	.word	0x0500000f


	//   ....[98]....
        /*0774*/ 	.word	0x0500000f


	//   ....[99]....
        /*0778*/ 	.word	0x0500000f


	//   ....[100]....
        /*077c*/ 	.word	0x0500000f


	//   ....[101]....
        /*0780*/ 	.word	0x0500000f


	//   ....[102]....
        /*0784*/ 	.word	0x0500000f


	//   ....[103]....
        /*0788*/ 	.word	0x0500000f


	//   ....[104]....
        /*078c*/ 	.word	0x0500000f


	//   ....[105]....
        /*0790*/ 	.word	0x0500000f


	//   ....[106]....
        /*0794*/ 	.word	0x0500000f


	//   ....[107]....
        /*0798*/ 	.word	0x0500000f


	//   ....[108]....
        /*079c*/ 	.word	0x0500000f


	//   ....[109]....
        /*07a0*/ 	.word	0x0500000f


	//   ....[110]....
        /*07a4*/ 	.word	0x0500000f


	//   ....[111]....
        /*07a8*/ 	.word	0x0500000f


	//   ....[112]....
        /*07ac*/ 	.word	0x0500000f


	//   ....[113]....
        /*07b0*/ 	.word	0x0500000f


	//   ....[114]....
        /*07b4*/ 	.word	0x0500000f


	//   ....[115]....
        /*07b8*/ 	.word	0x0500000f


	//   ....[116]....
        /*07bc*/ 	.word	0x0500000f


	//   ....[117]....
        /*07c0*/ 	.word	0x0500000f


	//   ....[118]....
        /*07c4*/ 	.word	0x0500000f


	//   ....[119]....
        /*07c8*/ 	.word	0x0500000f


	//   ....[120]....
        /*07cc*/ 	.word	0x0500000f


	//   ....[121]....
        /*07d0*/ 	.word	0x0500000f


	//   ....[122]....
        /*07d4*/ 	.word	0x0500000f


	//   ....[123]....
        /*07d8*/ 	.word	0x0500000f


	//   ....[124]....
        /*07dc*/ 	.word	0x0500000f


	//   ....[125]....
        /*07e0*/ 	.word	0x0500000f


	//   ....[126]....
        /*07e4*/ 	.word	0x0500000f


	//   ....[127]....
        /*07e8*/ 	.word	0x0500000f


	//   ....[128]....
        /*07ec*/ 	.word	0x0500000f


	//   ....[129]....
        /*07f0*/ 	.word	0x0500000f


	//   ....[130]....
        /*07f4*/ 	.word	0x0500000f


	//   ....[131]....
        /*07f8*/ 	.word	0x0500000f


	//   ....[132]....
        /*07fc*/ 	.word	0x0500000f


	//   ....[133]....
        /*0800*/ 	.word	0x0500000f


	//   ....[134]....
        /*0804*/ 	.word	0x0500000f


	//   ....[135]....
        /*0808*/ 	.word	0x0500000f


	//   ....[136]....
        /*080c*/ 	.word	0x0500000f


	//   ....[137]....
        /*0810*/ 	.word	0x0500000f


	//   ....[138]....
        /*0814*/ 	.word	0x0500000f


	//   ....[139]....
        /*0818*/ 	.word	0x0500000f


	//   ....[140]....
        /*081c*/ 	.word	0x0500000f


	//   ....[141]....
        /*0820*/ 	.word	0x0500000f


	//   ....[142]....
        /*0824*/ 	.word	0x0500000f


	//   ....[143]....
        /*0828*/ 	.word	0x0500000f


	//   ....[144]....
        /*082c*/ 	.word	0x0500000f


	//   ....[145]....
        /*0830*/ 	.word	0x0500000f


	//   ....[146]....
        /*0834*/ 	.word	0x0500000f


	//   ....[147]....
        /*0838*/ 	.word	0x0500000f


	//   ....[148]....
        /*083c*/ 	.word	0x0500000f


	//   ....[149]....
        /*0840*/ 	.word	0x0500000f


	//   ....[150]....
        /*0844*/ 	.word	0x0500000f


	//   ....[151]....
        /*0848*/ 	.word	0x0500000f


	//   ....[152]....
        /*084c*/ 	.word	0x0500000f


	//   ....[153]....
        /*0850*/ 	.word	0x0500000f


	//   ....[154]....
        /*0854*/ 	.word	0x0500000f


	//   ....[155]....
        /*0858*/ 	.word	0x0500000f


	//   ....[156]....
        /*085c*/ 	.word	0x0500000f


	//   ....[157]....
        /*0860*/ 	.word	0x0500000f


	//   ....[158]....
        /*0864*/ 	.word	0x0500000f


	//   ....[159]....
        /*0868*/ 	.word	0x0500000f


	//   ....[160]....
        /*086c*/ 	.word	0x0500000f


	//   ....[161]....
        /*0870*/ 	.word	0x0500000f


	//   ....[162]....
        /*0874*/ 	.word	0x0500000f


	//   ....[163]....
        /*0878*/ 	.word	0x0500000f


	//   ....[164]....
        /*087c*/ 	.word	0x0500000f


	//   ....[165]....
        /*0880*/ 	.word	0x0500000f


	//   ....[166]....
        /*0884*/ 	.word	0x0500000f


	//   ....[167]....
        /*0888*/ 	.word	0x0500000f


	//   ....[168]....
        /*088c*/ 	.word	0x0500000f


	//   ....[169]....
        /*0890*/ 	.word	0x0500000f


	//   ....[170]....
        /*0894*/ 	.word	0x0500000f


	//   ....[171]....
        /*0898*/ 	.word	0x0500000f


	//   ....[172]....
        /*089c*/ 	.word	0x0500000f


	//   ....[173]....
        /*08a0*/ 	.word	0x0500000f


	//   ....[174]....
        /*08a4*/ 	.word	0x0500000f


	//   ....[175]....
        /*08a8*/ 	.word	0x0500000f


	//   ....[176]....
        /*08ac*/ 	.word	0x0500000f


	//   ....[177]....
        /*08b0*/ 	.word	0x0500000f


	//----- nvinfo : EIATTR_COOP_GROUP_INSTR_OFFSETS
	.align		4
.L_484:
        /*08b4*/ 	.byte	0x04, 0x28
        /*08b6*/ 	.short	(.L_486 - .L_485)


	//   ....[0]....
.L_485:
        /*08b8*/ 	.word	0x00000070


	//   ....[1]....
        /*08bc*/ 	.word	0x00000140


	//   ....[2]....
        /*08c0*/ 	.word	0x00000190


	//   ....[3]....
        /*08c4*/ 	.word	0x000003c0


	//   ....[4]....
        /*08c8*/ 	.word	0x00000520


	//   ....[5]....
        /*08cc*/ 	.word	0x00000640


	//   ....[6]....
        /*08d0*/ 	.word	0x000007a0


	//   ....[7]....
        /*08d4*/ 	.word	0x00002c70


	//   ....[8]....
        /*08d8*/ 	.word	0x00002c80


	//   ....[9]....
        /*08dc*/ 	.word	0x00003bb0


	//   ....[10]....
        /*08e0*/ 	.word	0x00003bc0


	//   ....[11]....
        /*08e4*/ 	.word	0x00004dd0


	//   ....[12]....
        /*08e8*/ 	.word	0x00004de0


	//   ....[13]....
        /*08ec*/ 	.word	0x00005d80


	//   ....[14]....
        /*08f0*/ 	.word	0x00005d90


	//   ....[15]....
        /*08f4*/ 	.word	0x00006f90


	//   ....[16]....
        /*08f8*/ 	.word	0x00006fa0


	//   ....[17]....
        /*08fc*/ 	.word	0x000070b0


	//   ....[18]....
        /*0900*/ 	.word	0x000070c0


	//   ....[19]....
        /*0904*/ 	.word	0x00007430


	//   ....[20]....
        /*0908*/ 	.word	0x00007450


	//   ....[21]....
        /*090c*/ 	.word	0x00007540


	//   ....[22]....
        /*0910*/ 	.word	0x00007560


	//   ....[23]....
        /*0914*/ 	.word	0x000080d0


	//   ....[24]....
        /*0918*/ 	.word	0x00008a50


	//   ....[25]....
        /*091c*/ 	.word	0x00008a60


	//   ....[26]....
        /*0920*/ 	.word	0x00008a70


	//   ....[27]....
        /*0924*/ 	.word	0x00008a80


	//   ....[28]....
        /*0928*/ 	.word	0x00008c80


	//   ....[29]....
        /*092c*/ 	.word	0x00008c90


	//   ....[30]....
        /*0930*/ 	.word	0x00008ca0


	//   ....[31]....
        /*0934*/ 	.word	0x00008cb0


	//   ....[32]....
        /*0938*/ 	.word	0x00008e90


	//   ....[33]....
        /*093c*/ 	.word	0x00008ea0


	//   ....[34]....
        /*0940*/ 	.word	0x00008eb0


	//   ....[35]....
        /*0944*/ 	.word	0x00008ec0


	//   ....[36]....
        /*0948*/ 	.word	0x000090c0


	//   ....[37]....
        /*094c*/ 	.word	0x000090d0


	//   ....[38]....
        /*0950*/ 	.word	0x000090e0


	//   ....[39]....
        /*0954*/ 	.word	0x000090f0


	//   ....[40]....
        /*0958*/ 	.word	0x0000d3b0


	//   ....[41]....
        /*095c*/ 	.word	0x0000d3d0


	//   ....[42]....
        /*0960*/ 	.word	0x0000d3e0


	//   ....[43]....
        /*0964*/ 	.word	0x0000d3f0


	//   ....[44]....
        /*0968*/ 	.word	0x0000d4e0


	//   ....[45]....
        /*096c*/ 	.word	0x0000d500


	//   ....[46]....
        /*0970*/ 	.word	0x0000d510


	//   ....[47]....
        /*0974*/ 	.word	0x0000d520


	//   ....[48]....
        /*0978*/ 	.word	0x0000d700


	//   ....[49]....
        /*097c*/ 	.word	0x0000d720


	//   ....[50]....
        /*0980*/ 	.word	0x0000d740


	//   ....[51]....
        /*0984*/ 	.word	0x0000d750


	//   ....[52]....
        /*0988*/ 	.word	0x0000d820


	//   ....[53]....
        /*098c*/ 	.word	0x0000d850


	//   ....[54]....
        /*0990*/ 	.word	0x0000d860


	//   ....[55]....
        /*0994*/ 	.word	0x0000d870


	//   ....[56]....
        /*0998*/ 	.word	0x000125a0


	//   ....[57]....
        /*099c*/ 	.word	0x00012990


	//   ....[58]....
        /*09a0*/ 	.word	0x00013280


	//   ....[59]....
        /*09a4*/ 	.word	0x00013390


	//   ....[60]....
        /*09a8*/ 	.word	0x000137b0


	//   ....[61]....
        /*09ac*/ 	.word	0x00013810


	//   ....[62]....
        /*09b0*/ 	.word	0x00014b10


	//   ....[63]....
        /*09b4*/ 	.word	0x00014f70


	//   ....[64]....
        /*09b8*/ 	.word	0x00015650


	//   ....[65]....
        /*09bc*/ 	.word	0x00015750


	//   ....[66]....
        /*09c0*/ 	.word	0x00015c60


	//   ....[67]....
        /*09c4*/ 	.word	0x00016010


	//   ....[68]....
        /*09c8*/ 	.word	0x00017830


	//   ....[69]....
        /*09cc*/ 	.word	0x00017850


	//   ....[70]....
        /*09d0*/ 	.word	0x000181b0


	//   ....[71]....
        /*09d4*/ 	.word	0x00018260


	//   ....[72]....
        /*09d8*/ 	.word	0x00019680


	//   ....[73]....
        /*09dc*/ 	.word	0x00019ad0


	//   ....[74]....
        /*09e0*/ 	.word	0x0001a080


	//   ....[75]....
        /*09e4*/ 	.word	0x0001a0a0


	//   ....[76]....
        /*09e8*/ 	.word	0x0001ab30


	//   ....[77]....
        /*09ec*/ 	.word	0x0001aca0


	//   ....[78]....
        /*09f0*/ 	.word	0x0001b910


	//   ....[79]....
        /*09f4*/ 	.word	0x0001b940


	//   ....[80]....
        /*09f8*/ 	.word	0x0001b9b0


	//   ....[81]....
        /*09fc*/ 	.word	0x0001b9c0


	//   ....[82]....
        /*0a00*/ 	.word	0x0001cf10


	//   ....[83]....
        /*0a04*/ 	.word	0x0001cf50


	//   ....[84]....
        /*0a08*/ 	.word	0x0001cf80


	//   ....[85]....
        /*0a0c*/ 	.word	0x0001cfb0


	//   ....[86]....
        /*0a10*/ 	.word	0x0001cfe0


	//   ....[87]....
        /*0a14*/ 	.word	0x0001d010


	//   ....[88]....
        /*0a18*/ 	.word	0x0001d040


	//   ....[89]....
        /*0a1c*/ 	.word	0x0001d070


	//   ....[90]....
        /*0a20*/ 	.word	0x0001d0a0


	//   ....[91]....
        /*0a24*/ 	.word	0x0001d0d0


	//   ....[92]....
        /*0a28*/ 	.word	0x0001d100


	//   ....[93]....
        /*0a2c*/ 	.word	0x0001d130


	//   ....[94]....
        /*0a30*/ 	.word	0x0001d160


	//   ....[95]....
        /*0a34*/ 	.word	0x0001d190


	//   ....[96]....
        /*0a38*/ 	.word	0x0001d1c0


	//   ....[97]....
        /*0a3c*/ 	.word	0x0001d1f0


	//   ....[98]....
        /*0a40*/ 	.word	0x0001d220


	//   ....[99]....
        /*0a44*/ 	.word	0x0001d250


	//   ....[100]....
        /*0a48*/ 	.word	0x0001d280


	//   ....[101]....
        /*0a4c*/ 	.word	0x0001d2b0


	//   ....[102]....
        /*0a50*/ 	.word	0x0001d2e0


	//   ....[103]....
        /*0a54*/ 	.word	0x0001d310


	//   ....[104]....
        /*0a58*/ 	.word	0x0001d340


	//   ....[105]....
        /*0a5c*/ 	.word	0x0001d370


	//   ....[106]....
        /*0a60*/ 	.word	0x0001d3a0


	//   ....[107]....
        /*0a64*/ 	.word	0x0001d3d0


	//   ....[108]....
        /*0a68*/ 	.word	0x0001d400


	//   ....[109]....
        /*0a6c*/ 	.word	0x0001d430


	//   ....[110]....
        /*0a70*/ 	.word	0x0001d460


	//   ....[111]....
        /*0a74*/ 	.word	0x0001d490


	//   ....[112]....
        /*0a78*/ 	.word	0x0001d4c0


	//   ....[113]....
        /*0a7c*/ 	.word	0x0001d4f0


	//   ....[114]....
        /*0a80*/ 	.word	0x0001d520


	//   ....[115]....
        /*0a84*/ 	.word	0x0001d550


	//   ....[116]....
        /*0a88*/ 	.word	0x0001d580


	//   ....[117]....
        /*0a8c*/ 	.word	0x0001d5b0


	//   ....[118]....
        /*0a90*/ 	.word	0x0001d5e0


	//   ....[119]....
        /*0a94*/ 	.word	0x0001d610


	//   ....[120]....
        /*0a98*/ 	.word	0x0001d640


	//   ....[121]....
        /*0a9c*/ 	.word	0x0001d670


	//   ....[122]....
        /*0aa0*/ 	.word	0x0001d6a0


	//   ....[123]....
        /*0aa4*/ 	.word	0x0001d6c0


	//   ....[124]....
        /*0aa8*/ 	.word	0x0001d6d0


	//   ....[125]....
        /*0aac*/ 	.word	0x0001d6e0


	//   ....[126]....
        /*0ab0*/ 	.word	0x0001d6f0


	//   ....[127]....
        /*0ab4*/ 	.word	0x0001d700


	//   ....[128]....
        /*0ab8*/ 	.word	0x0001d730


	//   ....[129]....
        /*0abc*/ 	.word	0x0001d750


	//   ....[130]....
        /*0ac0*/ 	.word	0x0001d780


	//   ....[131]....
        /*0ac4*/ 	.word	0x0001d7a0


	//   ....[132]....
        /*0ac8*/ 	.word	0x0001d7b0


	//   ....[133]....
        /*0acc*/ 	.word	0x0001d7c0


	//   ....[134]....
        /*0ad0*/ 	.word	0x0001d7d0


	//   ....[135]....
        /*0ad4*/ 	.word	0x0001d7e0


	//   ....[136]....
        /*0ad8*/ 	.word	0x0001d810


	//   ....[137]....
        /*0adc*/ 	.word	0x0001d840


	//   ....[138]....
        /*0ae0*/ 	.word	0x0001d850


	//   ....[139]....
        /*0ae4*/ 	.word	0x0001d880


	//   ....[140]....
        /*0ae8*/ 	.word	0x0001d890


	//   ....[141]....
        /*0aec*/ 	.word	0x0001d8c0


	//   ....[142]....
        /*0af0*/ 	.word	0x0001d8f0


	//   ....[143]....
        /*0af4*/ 	.word	0x0001d920


	//   ....[144]....
        /*0af8*/ 	.word	0x0001d930


	//   ....[145]....
        /*0afc*/ 	.word	0x0001d960


	//   ....[146]....
        /*0b00*/ 	.word	0x0001e080


	//   ....[147]....
        /*0b04*/ 	.word	0x0001e0e0


	//   ....[148]....
        /*0b08*/ 	.word	0x0001e110


	//   ....[149]....
        /*0b0c*/ 	.word	0x0001e140


	//   ....[150]....
        /*0b10*/ 	.word	0x0001e9c0


	//   ....[151]....
        /*0b14*/ 	.word	0x0001ea00


	//   ....[152]....
        /*0b18*/ 	.word	0x0001eb40


	//   ....[153]....
        /*0b1c*/ 	.word	0x0001eb60


	//   ....[154]....
        /*0b20*/ 	.word	0x0001eca0


	//   ....[155]....
        /*0b24*/ 	.word	0x0001ecc0


	//   ....[156]....
        /*0b28*/ 	.word	0x0001ee10


	//   ....[157]....
        /*0b2c*/ 	.word	0x0001ee30


	//   ....[158]....
        /*0b30*/ 	.word	0x0001f6a0


	//   ....[159]....
        /*0b34*/ 	.word	0x0001f6b0


	//   ....[160]....
        /*0b38*/ 	.word	0x0001f840


	//   ....[161]....
        /*0b3c*/ 	.word	0x0001f850


	//   ....[162]....
        /*0b40*/ 	.word	0x0001f9e0


	//   ....[163]....
        /*0b44*/ 	.word	0x0001f9f0


	//   ....[164]....
        /*0b48*/ 	.word	0x0001fb80


	//   ....[165]....
        /*0b4c*/ 	.word	0x0001fb90


	//   ....[166]....
        /*0b50*/ 	.word	0x0001fd70


	//   ....[167]....
        /*0b54*/ 	.word	0x0001ff20


	//   ....[168]....
        /*0b58*/ 	.word	0x0001ff50


	//   ....[169]....
        /*0b5c*/ 	.word	0x0001ff80


	//   ....[170]....
        /*0b60*/ 	.word	0x0001ffb0


	//   ....[171]....
        /*0b64*/ 	.word	0x0001ffe0


	//   ....[172]....
        /*0b68*/ 	.word	0x00020010


	//   ....[173]....
        /*0b6c*/ 	.word	0x00020180


	//   ....[174]....
        /*0b70*/ 	.word	0x000201b0


	//   ....[175]....
        /*0b74*/ 	.word	0x000201e0


	//   ....[176]....
        /*0b78*/ 	.word	0x00020210


	//   ....[177]....
        /*0b7c*/ 	.word	0x00020240


	//   ....[178]....
        /*0b80*/ 	.word	0x00020270


	//   ....[179]....
        /*0b84*/ 	.word	0x00020300


	//   ....[180]....
        /*0b88*/ 	.word	0x00020360


	//   ....[181]....
        /*0b8c*/ 	.word	0x000203f0


	//   ....[182]....
        /*0b90*/ 	.word	0x00021660


	//   ....[183]....
        /*0b94*/ 	.word	0x000236d0


	//   ....[184]....
        /*0b98*/ 	.word	0x00023700


	//   ....[185]....
        /*0b9c*/ 	.word	0x00023780


	//   ....[186]....
        /*0ba0*/ 	.word	0x000237c0


	//   ....[187]....
        /*0ba4*/ 	.word	0x00023800


	//   ....[188]....
        /*0ba8*/ 	.word	0x00023810


	//   ....[189]....
        /*0bac*/ 	.word	0x00023850


	//   ....[190]....
        /*0bb0*/ 	.word	0x00023860


	//   ....[191]....
        /*0bb4*/ 	.word	0x00023c00


	//   ....[192]....
        /*0bb8*/ 	.word	0x00023c20


	//   ....[193]....
        /*0bbc*/ 	.word	0x00023cb0


	//   ....[194]....
        /*0bc0*/ 	.word	0x00023cc0


	//   ....[195]....
        /*0bc4*/ 	.word	0x00023d40


	//   ....[196]....
        /*0bc8*/ 	.word	0x00023d50


	//   ....[197]....
        /*0bcc*/ 	.word	0x00023d60


	//   ....[198]....
        /*0bd0*/ 	.word	0x00023d70


	//   ....[199]....
        /*0bd4*/ 	.word	0x00024520


	//   ....[200]....
        /*0bd8*/ 	.word	0x00024550


	//   ....[201]....
        /*0bdc*/ 	.word	0x00024600


	//   ....[202]....
        /*0be0*/ 	.word	0x00024620


	//   ....[203]....
        /*0be4*/ 	.word	0x000246b0


	//   ....[204]....
        /*0be8*/ 	.word	0x000246d0


	//   ....[205]....
        /*0bec*/ 	.word	0x00024760


	//   ....[206]....
        /*0bf0*/ 	.word	0x00024780


	//   ....[207]....
        /*0bf4*/ 	.word	0x00024810


	//   ....[208]....
        /*0bf8*/ 	.word	0x00024830


	//   ....[209]....
        /*0bfc*/ 	.word	0x000248c0


	//   ....[210]....
        /*0c00*/ 	.word	0x000248e0


	//   ....[211]....
        /*0c04*/ 	.word	0x00024970


	//   ....[212]....
        /*0c08*/ 	.word	0x00024990


	//   ....[213]....
        /*0c0c*/ 	.word	0x000249a0


	//   ....[214]....
        /*0c10*/ 	.word	0x000249b0


	//   ....[215]....
        /*0c14*/ 	.word	0x00025130


	//   ....[216]....
        /*0c18*/ 	.word	0x00025150


	//   ....[217]....
        /*0c1c*/ 	.word	0x000251b0


	//   ....[218]....
        /*0c20*/ 	.word	0x000251c0


	//   ....[219]....
        /*0c24*/ 	.word	0x00025210


	//   ....[220]....
        /*0c28*/ 	.word	0x00025220


	//   ....[221]....
        /*0c2c*/ 	.word	0x00025230


	//   ....[222]....
        /*0c30*/ 	.word	0x00025280


	//   ....[223]....
        /*0c34*/ 	.word	0x000255a0


	//   ....[224]....
        /*0c38*/ 	.word	0x000255b0


	//   ....[225]....
        /*0c3c*/ 	.word	0x00025610


	//   ....[226]....
        /*0c40*/ 	.word	0x00025620


	//   ....[227]....
        /*0c44*/ 	.word	0x00025670


	//   ....[228]....
        /*0c48*/ 	.word	0x00025680


	//   ....[229]....
        /*0c4c*/ 	.word	0x00025690


	//   ....[230]....
        /*0c50*/ 	.word	0x000256e0


	//   ....[231]....
        /*0c54*/ 	.word	0x00026990


	//   ....[232]....
        /*0c58*/ 	.word	0x000269e0


	//   ....[233]....
        /*0c5c*/ 	.word	0x00026a10


	//   ....[234]....
        /*0c60*/ 	.word	0x00026a40


	//   ....[235]....
        /*0c64*/ 	.word	0x00026a50


	//   ....[236]....
        /*0c68*/ 	.word	0x00026a80


	//   ....[237]....
        /*0c6c*/ 	.word	0x00026ab0


	//   ....[238]....
        /*0c70*/ 	.word	0x00026ae0


	//   ....[239]....
        /*0c74*/ 	.word	0x00026c60


	//   ....[240]....
        /*0c78*/ 	.word	0x00026c90


	//   ....[241]....
        /*0c7c*/ 	.word	0x00026cc0


	//   ....[242]....
        /*0c80*/ 	.word	0x00026cf0


	//   ....[243]....
        /*0c84*/ 	.word	0x00026d20


	//   ....[244]....
        /*0c88*/ 	.word	0x00026d50


	//   ....[245]....
        /*0c8c*/ 	.word	0x00026e10


	//   ....[246]....
        /*0c90*/ 	.word	0x00026e30


	//   ....[247]....
        /*0c94*/ 	.word	0x00026ea0


	//   ....[248]....
        /*0c98*/ 	.word	0x00027560


	//   ....[249]....
        /*0c9c*/ 	.word	0x00027920


	//   ....[250]....
        /*0ca0*/ 	.word	0x000279b0


	//   ....[251]....
        /*0ca4*/ 	.word	0x00027a40


	//   ....[252]....
        /*0ca8*/ 	.word	0x00027ad0


	//   ....[253]....
        /*0cac*/ 	.word	0x00027bb0


	//   ....[254]....
        /*0cb0*/ 	.word	0x00027c40


	//   ....[255]....
        /*0cb4*/ 	.word	0x00027ce0


	//   ....[0]....
        /*0cb8*/ 	.word	0x00027d70


	//   ....[1]....
        /*0cbc*/ 	.word	0x00027e50


	//   ....[2]....
        /*0cc0*/ 	.word	0x00027ee0


	//   ....[3]....
        /*0cc4*/ 	.word	0x00027f70


	//   ....[4]....
        /*0cc8*/ 	.word	0x00028000


	//   ....[5]....
        /*0ccc*/ 	.word	0x00028130


	//   ....[6]....
        /*0cd0*/ 	.word	0x000281d0


	//   ....[7]....
        /*0cd4*/ 	.word	0x00028260


	//   ....[8]....
        /*0cd8*/ 	.word	0x000282b0


	//   ....[9]....
        /*0cdc*/ 	.word	0x00028300


	//   ....[10]....
        /*0ce0*/ 	.word	0x00028390


	//   ....[11]....
        /*0ce4*/ 	.word	0x00028420


	//   ....[12]....
        /*0ce8*/ 	.word	0x00028470


	//   ....[13]....
        /*0cec*/ 	.word	0x000284c0


	//   ....[14]....
        /*0cf0*/ 	.word	0x00028550


	//   ....[15]....
        /*0cf4*/ 	.word	0x000285e0


	//   ....[16]....
        /*0cf8*/ 	.word	0x00028630


	//   ....[17]....
        /*0cfc*/ 	.word	0x00028680


	//   ....[18]....
        /*0d00*/ 	.word	0x00028710


	//   ....[19]....
        /*0d04*/ 	.word	0x000287a0


	//   ....[20]....
        /*0d08*/ 	.word	0x000287f0


	//   ....[21]....
        /*0d0c*/ 	.word	0x00028840


	//   ....[22]....
        /*0d10*/ 	.word	0x00028930


	//   ....[23]....
        /*0d14*/ 	.word	0x000289e0


	//   ....[24]....
        /*0d18*/ 	.word	0x00028a40


	//   ....[25]....
        /*0d1c*/ 	.word	0x00028ac0


	//   ....[26]....
        /*0d20*/ 	.word	0x00028bb0


	//   ....[27]....
        /*0d24*/ 	.word	0x00028c00


	//   ....[28]....
        /*0d28*/ 	.word	0x00028c50


	//   ....[29]....
        /*0d2c*/ 	.word	0x00028ca0


	//   ....[30]....
        /*0d30*/ 	.word	0x00028dc0


	//   ....[31]....
        /*0d34*/ 	.word	0x00028e60


	//   ....[32]....
        /*0d38*/ 	.word	0x00028ec0


	//   ....[33]....
        /*0d3c*/ 	.word	0x00028f40


	//   ....[34]....
        /*0d40*/ 	.word	0x00029040


	//   ....[35]....
        /*0d44*/ 	.word	0x00029090


	//   ....[36]....
        /*0d48*/ 	.word	0x000290e0


	//   ....[37]....
        /*0d4c*/ 	.word	0x00029130


	//   ....[38]....
        /*0d50*/ 	.word	0x00029580


	//   ....[39]....
        /*0d54*/ 	.word	0x000296b0


	//   ....[40]....
        /*0d58*/ 	.word	0x000297d0


	//   ....[41]....
        /*0d5c*/ 	.word	0x00029900


	//   ....[42]....
        /*0d60*/ 	.word	0x00029a20


	//   ....[43]....
        /*0d64*/ 	.word	0x00029af0


	//   ....[44]....
        /*0d68*/ 	.word	0x00029b50


	//   ....[45]....
        /*0d6c*/ 	.word	0x00029bb0


	//   ....[46]....
        /*0d70*/ 	.word	0x00029c10


	//   ....[47]....
        /*0d74*/ 	.word	0x00029c70


	//   ....[48]....
        /*0d78*/ 	.word	0x00029cd0


	//   ....[49]....
        /*0d7c*/ 	.word	0x00029d30


	//   ....[50]....
        /*0d80*/ 	.word	0x00029d90


	//   ....[51]....
        /*0d84*/ 	.word	0x00029df0


	//   ....[52]....
        /*0d88*/ 	.word	0x00029e50


	//   ....[53]....
        /*0d8c*/ 	.word	0x00029ed0


	//   ....[54]....
        /*0d90*/ 	.word	0x00029f30


	//   ....[55]....
        /*0d94*/ 	.word	0x00029fb0


	//   ....[56]....
        /*0d98*/ 	.word	0x0002a010


	//   ....[57]....
        /*0d9c*/ 	.word	0x0002a090


	//   ....[58]....
        /*0da0*/ 	.word	0x0002a0f0


	//   ....[59]....
        /*0da4*/ 	.word	0x0002a170


	//   ....[60]....
        /*0da8*/ 	.word	0x0002a1d0


	//   ....[61]....
        /*0dac*/ 	.word	0x0002a250


	//   ....[62]....
        /*0db0*/ 	.word	0x0002a2b0


	//   ....[63]....
        /*0db4*/ 	.word	0x0002a330


	//   ....[64]....
        /*0db8*/ 	.word	0x0002a390


	//   ....[65]....
        /*0dbc*/ 	.word	0x0002a3f0


	//   ....[66]....
        /*0dc0*/ 	.word	0x0002a470


	//   ....[67]....
        /*0dc4*/ 	.word	0x0002a4d0


	//   ....[68]....
        /*0dc8*/ 	.word	0x0002a530


	//   ....[69]....
        /*0dcc*/ 	.word	0x0002a590


	//   ....[70]....
        /*0dd0*/ 	.word	0x0002a5f0


	//   ....[71]....
        /*0dd4*/ 	.word	0x0002a650


	//   ....[72]....
        /*0dd8*/ 	.word	0x0002a6d0


	//   ....[73]....
        /*0ddc*/ 	.word	0x0002a730


	//   ....[74]....
        /*0de0*/ 	.word	0x0002a7b0


	//   ....[75]....
        /*0de4*/ 	.word	0x0002a810


	//   ....[76]....
        /*0de8*/ 	.word	0x0002a890


	//   ....[77]....
        /*0dec*/ 	.word	0x0002a8f0


	//   ....[78]....
        /*0df0*/ 	.word	0x0002a950


	//   ....[79]....
        /*0df4*/ 	.word	0x0002a9b0


	//   ....[80]....
        /*0df8*/ 	.word	0x0002aa10


	//   ....[81]....
        /*0dfc*/ 	.word	0x0002aa90


	//   ....[82]....
        /*0e00*/ 	.word	0x0002aaf0


	//   ....[83]....
        /*0e04*/ 	.word	0x0002ab70


	//   ....[84]....
        /*0e08*/ 	.word	0x0002abd0


	//   ....[85]....
        /*0e0c*/ 	.word	0x0002ac30


	//   ....[86]....
        /*0e10*/ 	.word	0x0002aca0


	//   ....[87]....
        /*0e14*/ 	.word	0x0002ad20


	//   ....[88]....
        /*0e18*/ 	.word	0x0002ad80


	//   ....[89]....
        /*0e1c*/ 	.word	0x0002ae00


	//   ....[90]....
        /*0e20*/ 	.word	0x0002ae60


	//   ....[91]....
        /*0e24*/ 	.word	0x0002aee0


	//   ....[92]....
        /*0e28*/ 	.word	0x0002af40


	//   ....[93]....
        /*0e2c*/ 	.word	0x0002afa0


	//   ....[94]....
        /*0e30*/ 	.word	0x0002b000


	//   ....[95]....
        /*0e34*/ 	.word	0x0002b080


	//   ....[96]....
        /*0e38*/ 	.word	0x0002b0e0


	//   ....[97]....
        /*0e3c*/ 	.word	0x0002b160


	//   ....[98]....
        /*0e40*/ 	.word	0x0002b1c0


	//   ....[99]....
        /*0e44*/ 	.word	0x0002b220


	//   ....[100]....
        /*0e48*/ 	.word	0x0002b2e0


	//   ....[101]....
        /*0e4c*/ 	.word	0x0002b3c0


	//   ....[102]....
        /*0e50*/ 	.word	0x0002b510


	//   ....[103]....
        /*0e54*/ 	.word	0x0002b560


	//   ....[104]....
        /*0e58*/ 	.word	0x0002b5f0


	//   ....[105]....
        /*0e5c*/ 	.word	0x0002b680


	//   ....[106]....
        /*0e60*/ 	.word	0x0002b710


	//   ....[107]....
        /*0e64*/ 	.word	0x0002b7a0


	//   ....[108]....
        /*0e68*/ 	.word	0x0002b830


	//   ....[109]....
        /*0e6c*/ 	.word	0x0002b8c0


	//   ....[110]....
        /*0e70*/ 	.word	0x0002b980


	//   ....[111]....
        /*0e74*/ 	.word	0x0002bc60


	//   ....[112]....
        /*0e78*/ 	.word	0x0002bd50


	//   ....[113]....
        /*0e7c*/ 	.word	0x0002be00


	//   ....[114]....
        /*0e80*/ 	.word	0x0002bf00


	//   ....[115]....
        /*0e84*/ 	.word	0x0002bfb0


	//   ....[116]....
        /*0e88*/ 	.word	0x0002c010


	//   ....[117]....
        /*0e8c*/ 	.word	0x0002c0e0


	//   ....[118]....
        /*0e90*/ 	.word	0x0002c180


	//   ....[119]....
        /*0e94*/ 	.word	0x0002c250


	//   ....[120]....
        /*0e98*/ 	.word	0x0002c390


	//   ....[121]....
        /*0e9c*/ 	.word	0x0002c420


	//   ....[122]....
        /*0ea0*/ 	.word	0x0002c520


	//   ....[123]....
        /*0ea4*/ 	.word	0x0002c5c0


	//   ....[124]....
        /*0ea8*/ 	.word	0x0002c620


	//   ....[125]....
        /*0eac*/ 	.word	0x0002c710


	//   ....[126]....
        /*0eb0*/ 	.word	0x0002c770


	//   ....[127]....
        /*0eb4*/ 	.word	0x0002c810


	//   ....[128]....
        /*0eb8*/ 	.word	0x0002c910


	//   ....[129]....
        /*0ebc*/ 	.word	0x0002c980


	//   ....[130]....
        /*0ec0*/ 	.word	0x0002c9e0


	//   ....[131]....
        /*0ec4*/ 	.word	0x0002cae0


	//   ....[132]....
        /*0ec8*/ 	.word	0x0002cb40


	//   ....[133]....
        /*0ecc*/ 	.word	0x0002cc50


	//   ....[134]....
        /*0ed0*/ 	.word	0x0002ccb0


	//   ....[135]....
        /*0ed4*/ 	.word	0x0002cdc0


	//   ....[136]....
        /*0ed8*/ 	.word	0x0002ce20


	//   ....[137]....
        /*0edc*/ 	.word	0x0002cf30


	//   ....[138]....
        /*0ee0*/ 	.word	0x0002cf90


	//   ....[139]....
        /*0ee4*/ 	.word	0x0002d0a0


	//   ....[140]....
        /*0ee8*/ 	.word	0x0002d100


	//   ....[141]....
        /*0eec*/ 	.word	0x0002d210


	//   ....[142]....
        /*0ef0*/ 	.word	0x0002d270


	//   ....[143]....
        /*0ef4*/ 	.word	0x0002d310


	//   ....[144]....
        /*0ef8*/ 	.word	0x0002d4a0


	//   ....[145]....
        /*0efc*/ 	.word	0x0002d540


	//   ....[146]....
        /*0f00*/ 	.word	0x0002d5a0


	//   ....[147]....
        /*0f04*/ 	.word	0x0002d660


	//   ....[148]....
        /*0f08*/ 	.word	0x0002d6c0


	//   ....[149]....
        /*0f0c*/ 	.word	0x0002d780


	//   ....[150]....
        /*0f10*/ 	.word	0x0002d7e0


	//   ....[151]....
        /*0f14*/ 	.word	0x0002d8a0


	//   ....[152]....
        /*0f18*/ 	.word	0x0002d990


	//   ....[153]....
        /*0f1c*/ 	.word	0x0002da20


	//   ....[154]....
        /*0f20*/ 	.word	0x0002da80


	//   ....[155]....
        /*0f24*/ 	.word	0x0002db40


	//   ....[156]....
        /*0f28*/ 	.word	0x0002dba0


	//   ....[157]....
        /*0f2c*/ 	.word	0x0002dc60


	//   ....[158]....
        /*0f30*/ 	.word	0x0002dcc0


	//   ....[159]....
        /*0f34*/ 	.word	0x0002dd80


	//   ....[160]....
        /*0f38*/ 	.word	0x0002df60


	//   ....[161]....
        /*0f3c*/ 	.word	0x0002e000


	//   ....[162]....
        /*0f40*/ 	.word	0x0002e120


	//   ....[163]....
        /*0f44*/ 	.word	0x0002e190


	//   ....[164]....
        /*0f48*/ 	.word	0x0002e200


	//   ....[165]....
        /*0f4c*/ 	.word	0x0002e270


	//   ....[166]....
        /*0f50*/ 	.word	0x0002e2e0


	//   ....[167]....
        /*0f54*/ 	.word	0x0002e360


	//   ....[168]....
        /*0f58*/ 	.word	0x0002e3f0


	//   ....[169]....
        /*0f5c*/ 	.word	0x0002e480


	//   ....[170]....
        /*0f60*/ 	.word	0x0002e4f0


	//   ....[171]....
        /*0f64*/ 	.word	0x0002e560


	//   ....[172]....
        /*0f68*/ 	.word	0x0002e5d0


	//   ....[173]....
        /*0f6c*/ 	.word	0x0002e650


	//   ....[174]....
        /*0f70*/ 	.word	0x0002e6c0


	//   ....[175]....
        /*0f74*/ 	.word	0x0002e760


	//   ....[176]....
        /*0f78*/ 	.word	0x0002e7f0


	//   ....[177]....
        /*0f7c*/ 	.word	0x0002e910


	//----- nvinfo : EIATTR_REG_RECONFIG
	.align		4
.L_486:
        /*0f80*/ 	.byte	0x01, 0x54
	.zero		2


	//----- nvinfo : EIATTR_SYSCALL_OFFSETS
	.align		4
        /*0f84*/ 	.byte	0x04, 0x46
        /*0f86*/ 	.short	(.L_488 - .L_487)


	//   ....[0]....
.L_487:
        /*0f88*/ 	.word	0x00001d70


	//   ....[1]....
        /*0f8c*/ 	.word	0x00001ec0


	//   ....[2]....
        /*0f90*/ 	.word	0x00008280


	//   ....[3]....
        /*0f94*/ 	.word	0x00008830


	//   ....[4]....
        /*0f98*/ 	.word	0x00022cd0


	//   ....[5]....
        /*0f9c*/ 	.word	0x00022e40


	//   ....[6]....
        /*0fa0*/ 	.word	0x00022f90


	//   ....[7]....
        /*0fa4*/ 	.word	0x000230d0


	//   ....[8]....
        /*0fa8*/ 	.word	0x000241a0


	//----- nvinfo : EIATTR_MBARRIER_INSTR_OFFSETS
	.align		4
.L_488:
        /*0fac*/ 	.byte	0x04, 0x39
        /*0fae*/ 	.short	(.L_490 - .L_489)


	//   ....[0]....
.L_489:
        /*0fb0*/ 	.word	0x00000270
        /*0fb4*/ 	.word	0x000000ff
        /*0fb8*/ 	.word	0x00028400
        /*0fbc*/ 	.short	0x0100
        /*0fbe*/ 	.byte	0x08
	.zero		1


	//   ....[1]....
        /*0fc0*/ 	.word	0x00000280
        /*0fc4*/ 	.word	0x000000ff
        /*0fc8*/ 	.word	0x00028420
        /*0fcc*/ 	.short	0x0100
        /*0fce*/ 	.byte	0x08
	.zero		1


	//   ....[2]....
        /*0fd0*/ 	.word	0x00000370
        /*0fd4*/ 	.word	0x000000ff
        /*0fd8*/ 	.word	0x00028430
        /*0fdc*/ 	.short	0x0100
        /*0fde*/ 	.byte	0x08
	.zero		1


	//   ....[3]....
        /*0fe0*/ 	.word	0x00000380
        /*0fe4*/ 	.word	0x000000ff
        /*0fe8*/ 	.word	0x00028440
        /*0fec*/ 	.short	0x0100
        /*0fee*/ 	.byte	0x08
	.zero		1


	//   ....[4]....
        /*0ff0*/ 	.word	0x00000390
        /*0ff4*/ 	.word	0x000000ff
        /*0ff8*/ 	.word	0x00028438
        /*0ffc*/ 	.short	0x0100
        /*0ffe*/ 	.byte	0x08
	.zero		1


	//   ....[5]....
        /*1000*/ 	.word	0x000003a0
        /*1004*/ 	.word	0x000000ff
        /*1008*/ 	.word	0x00028448
        /*100c*/ 	.short	0x0100
        /*100e*/ 	.byte	0x08
	.zero		1


	//   ....[6]....
        /*1010*/ 	.word	0x000004d0
        /*1014*/ 	.word	0x000000ff
        /*1018*/ 	.word	0x00028450
        /*101c*/ 	.short	0x0100
        /*101e*/ 	.byte	0x08
	.zero		1


	//   ....[7]....
        /*1020*/ 	.word	0x000004e0
        /*1024*/ 	.word	0x000000ff
        /*1028*/ 	.word	0x00028460
        /*102c*/ 	.short	0x0100
        /*102e*/ 	.byte	0x08
	.zero		1


	//   ....[8]....
        /*1030*/ 	.word	0x000004f0
        /*1034*/ 	.word	0x000000ff
        /*1038*/ 	.word	0x00028458
        /*103c*/ 	.short	0x0100
        /*103e*/ 	.byte	0x08
	.zero		1


	//   ....[9]....
        /*1040*/ 	.word	0x00000500
        /*1044*/ 	.word	0x000000ff
        /*1048*/ 	.word	0x00028468
        /*104c*/ 	.short	0x0100
        /*104e*/ 	.byte	0x08
	.zero		1


	//   ....[10]....
        /*1050*/ 	.word	0x000005f0
        /*1054*/ 	.word	0x000000ff
        /*1058*/ 	.word	0x00028470
        /*105c*/ 	.short	0x0100
        /*105e*/ 	.byte	0x06
	.zero		1


	//   ....[11]....
        /*1060*/ 	.word	0x00000600
        /*1064*/ 	.word	0x000000ff
        /*1068*/ 	.word	0x00028480
        /*106c*/ 	.short	0x0100
        /*106e*/ 	.byte	0x06
	.zero		1


	//   ....[12]....
        /*1070*/ 	.word	0x00000610
        /*1074*/ 	.word	0x000000ff
        /*1078*/ 	.word	0x00028478
        /*107c*/ 	.short	0x0100
        /*107e*/ 	.byte	0x06
	.zero		1


	//   ....[13]....
        /*1080*/ 	.word	0x00000620
        /*1084*/ 	.word	0x000000ff
        /*1088*/ 	.word	0x00028488
        /*108c*/ 	.short	0x0100
        /*108e*/ 	.byte	0x06
	.zero		1


	//   ....[14]....
        /*1090*/ 	.word	0x00000750
        /*1094*/ 	.word	0x000000ff
        /*1098*/ 	.word	0x00028490
        /*109c*/ 	.short	0x0100
        /*109e*/ 	.byte	0x08
	.zero		1


	//   ....[15]....
        /*10a0*/ 	.word	0x00000760
        /*10a4*/ 	.word	0x000000ff
        /*10a8*/ 	.word	0x000284a0
        /*10ac*/ 	.short	0x0100
        /*10ae*/ 	.byte	0x08
	.zero		1


	//   ....[16]....
        /*10b0*/ 	.word	0x00000770
        /*10b4*/ 	.word	0x000000ff
        /*10b8*/ 	.word	0x00028498
        /*10bc*/ 	.short	0x0100
        /*10be*/ 	.byte	0x08
	.zero		1


	//   ....[17]....
        /*10c0*/ 	.word	0x00000780
        /*10c4*/ 	.word	0x000000ff
        /*10c8*/ 	.word	0x000284a8
        /*10cc*/ 	.short	0x0100
        /*10ce*/ 	.byte	0x08
	.zero		1


	//   ....[18]....
        /*10d0*/ 	.word	0x000008c0
        /*10d4*/ 	.word	0x000000ff
        /*10d8*/ 	.word	0x000284b0
        /*10dc*/ 	.short	0x0100
        /*10de*/ 	.byte	0x08
	.zero		1


	//   ....[19]....
        /*10e0*/ 	.word	0x000008d0
        /*10e4*/ 	.word	0x000000ff
        /*10e8*/ 	.word	0x000284c0
        /*10ec*/ 	.short	0x0100
        /*10ee*/ 	.byte	0x08
	.zero		1


	//   ....[20]....
        /*10f0*/ 	.word	0x000008e0
        /*10f4*/ 	.word	0x000000ff
        /*10f8*/ 	.word	0x000284b8
        /*10fc*/ 	.short	0x0100
        /*10fe*/ 	.byte	0x08
	.zero		1


	//   ....[21]....
        /*1100*/ 	.word	0x000008f0
        /*1104*/ 	.word	0x000000ff
        /*1108*/ 	.word	0x000284c8
        /*110c*/ 	.short	0x0100
        /*110e*/ 	.byte	0x08
	.zero		1


	//   ....[22]....
        /*1110*/ 	.word	0x00002c20
        /*1114*/ 	.word	0x00000048
        /*1118*/ 	.word	0x00028490
        /*111c*/ 	.short	0x010a
        /*111e*/ 	.byte	0x3f
	.zero		1


	//   ....[23]....
        /*1120*/ 	.word	0x00004d70
        /*1124*/ 	.word	0x00000048
        /*1128*/ 	.word	0x00028490
        /*112c*/ 	.short	0x010a
        /*112e*/ 	.byte	0x3f
	.zero		1


	//   ....[24]....
        /*1130*/ 	.word	0x00006de0
        /*1134*/ 	.word	0x00000048
        /*1138*/ 	.word	0x00028490
        /*113c*/ 	.short	0x010a
        /*113e*/ 	.byte	0x3f
	.zero		1


	//   ....[25]....
        /*1140*/ 	.word	0x00007280
        /*1144*/ 	.word	0x00000000
        /*1148*/ 	.word	0x00000000
        /*114c*/ 	.short	0x0101
        /*114e*/ 	.byte	0x3f
	.zero		1


	//   ....[26]....
        /*1150*/ 	.word	0x000072c0
        /*1154*/ 	.word	0x00000048
        /*1158*/ 	.word	0x000284b0
        /*115c*/ 	.short	0x010a
        /*115e*/ 	.byte	0x3f
	.zero		1


	//   ....[27]....
        /*1160*/ 	.word	0x000076f0
        /*1164*/ 	.word	0x00000048
        /*1168*/ 	.word	0x00000000
        /*116c*/ 	.short	0x0101
        /*116e*/ 	.byte	0x3f
	.zero		1


	//   ....[28]....
        /*1170*/ 	.word	0x00008590
        /*1174*/ 	.word	0x000000b8
        /*1178*/ 	.word	0x00028400
        /*117c*/ 	.short	0x010a
        /*117e*/ 	.byte	0x3f
	.zero		1


	//   ....[29]....
        /*1180*/ 	.word	0x000085e0
        /*1184*/ 	.word	0x000000b8
        /*1188*/ 	.word	0x00028400
        /*118c*/ 	.short	0x010a
        /*118e*/ 	.byte	0x3f
	.zero		1


	//   ....[30]....
        /*1190*/ 	.word	0x000092f0
        /*1194*/ 	.word	0x000000b8
        /*1198*/ 	.word	0x00028400
        /*119c*/ 	.short	0x010a
        /*119e*/ 	.byte	0x3f
	.zero		1


	//   ....[31]....
        /*11a0*/ 	.word	0x0000da60
        /*11a4*/ 	.word	0x000000b8
        /*11a8*/ 	.word	0x00028400
        /*11ac*/ 	.short	0x010a
        /*11ae*/ 	.byte	0x3f
	.zero		1


	//   ....[32]....
        /*11b0*/ 	.word	0x00011bd0
        /*11b4*/ 	.word	0x00000005
        /*11b8*/ 	.word	0x00028430
        /*11bc*/ 	.short	0x010a
        /*11be*/ 	.byte	0x3f
	.zero		1


	//   ....[33]....
        /*11c0*/ 	.word	0x00011c10
        /*11c4*/ 	.word	0x00000005
        /*11c8*/ 	.word	0x00028430
        /*11cc*/ 	.short	0x010a
        /*11ce*/ 	.byte	0x3f
	.zero		1


	//   ....[34]....
        /*11d0*/ 	.word	0x000125f0
        /*11d4*/ 	.word	0x00000003
        /*11d8*/ 	.word	0x00000000
        /*11dc*/ 	.short	0x0101
        /*11de*/ 	.byte	0x3f
	.zero		1


	//   ....[35]....
        /*11e0*/ 	.word	0x00013dd0
        /*11e4*/ 	.word	0x00000005
        /*11e8*/ 	.word	0x00028450
        /*11ec*/ 	.short	0x010a
        /*11ee*/ 	.byte	0x3f
	.zero		1


	//   ....[36]....
        /*11f0*/ 	.word	0x00013e20
        /*11f4*/ 	.word	0x00000005
        /*11f8*/ 	.word	0x00028450
        /*11fc*/ 	.short	0x010a
        /*11fe*/ 	.byte	0x3f
	.zero		1


	//   ....[37]....
        /*1200*/ 	.word	0x00014050
        /*1204*/ 	.word	0x00000005
        /*1208*/ 	.word	0x00000000
        /*120c*/ 	.short	0x0101
        /*120e*/ 	.byte	0x3f
	.zero		1


	//   ....[38]....
        /*1210*/ 	.word	0x00014380
        /*1214*/ 	.word	0x0000000a
        /*1218*/ 	.word	0x00028430
        /*121c*/ 	.short	0x010a
        /*121e*/ 	.byte	0x3f
	.zero		1


	//   ....[39]....
        /*1220*/ 	.word	0x00014400
        /*1224*/ 	.word	0x0000000a
        /*1228*/ 	.word	0x00028430
        /*122c*/ 	.short	0x010a
        /*122e*/ 	.byte	0x3f
	.zero		1


	//   ....[40]....
        /*1230*/ 	.word	0x00014b50
        /*1234*/ 	.word	0x0000000c
        /*1238*/ 	.word	0x00000000
        /*123c*/ 	.short	0x0101
        /*123e*/ 	.byte	0x3f
	.zero		1


	//   ....[41]....
        /*1240*/ 	.word	0x000169e0
        /*1244*/ 	.word	0x0000000a
        /*1248*/ 	.word	0x00028450
        /*124c*/ 	.short	0x010a
        /*124e*/ 	.byte	0x3f
	.zero		1


	//   ....[42]....
        /*1250*/ 	.word	0x00016a50
        /*1254*/ 	.word	0x0000000a
        /*1258*/ 	.word	0x00028450
        /*125c*/ 	.short	0x010a
        /*125e*/ 	.byte	0x3f
	.zero		1


	//   ....[43]....
        /*1260*/ 	.word	0x00016c30
        /*1264*/ 	.word	0x0000000a
        /*1268*/ 	.word	0x00000000
        /*126c*/ 	.short	0x0101
        /*126e*/ 	.byte	0x3f
	.zero		1


	//   ....[44]....
        /*1270*/ 	.word	0x00016ff0
        /*1274*/ 	.word	0x0000000c
        /*1278*/ 	.word	0x00028430
        /*127c*/ 	.short	0x010a
        /*127e*/ 	.byte	0x3f
	.zero		1


	//   ....[45]....
        /*1280*/ 	.word	0x00017070
        /*1284*/ 	.word	0x0000000c
        /*1288*/ 	.word	0x00028430
        /*128c*/ 	.short	0x010a
        /*128e*/ 	.byte	0x3f
	.zero		1


	//   ....[46]....
        /*1290*/ 	.word	0x00018730
        /*1294*/ 	.word	0x0000000e
        /*1298*/ 	.word	0x00000000
        /*129c*/ 	.short	0x0101
        /*129e*/ 	.byte	0x3f
	.zero		1


	//   ....[47]....
        /*12a0*/ 	.word	0x00018bb0
        /*12a4*/ 	.word	0x0000000c
        /*12a8*/ 	.word	0x00028450
        /*12ac*/ 	.short	0x010a
        /*12ae*/ 	.byte	0x3f
	.zero		1


	//   ....[48]....
        /*12b0*/ 	.word	0x00018c20
        /*12b4*/ 	.word	0x0000000c
        /*12b8*/ 	.word	0x00028450
        /*12bc*/ 	.short	0x010a
        /*12be*/ 	.byte	0x3f
	.zero		1


	//   ....[49]....
        /*12c0*/ 	.word	0x00018de0
        /*12c4*/ 	.word	0x0000000c
        /*12c8*/ 	.word	0x00000000
        /*12cc*/ 	.short	0x0101
        /*12ce*/ 	.byte	0x3f
	.zero		1


	//   ....[50]....
        /*12d0*/ 	.word	0x00018f00
        /*12d4*/ 	.word	0x0000000b
        /*12d8*/ 	.word	0x00028430
        /*12dc*/ 	.short	0x010a
        /*12de*/ 	.byte	0x3f
	.zero		1


	//   ....[51]....
        /*12e0*/ 	.word	0x00018f80
        /*12e4*/ 	.word	0x0000000b
        /*12e8*/ 	.word	0x00028430
        /*12ec*/ 	.short	0x010a
        /*12ee*/ 	.byte	0x3f
	.zero		1


	//   ....[52]....
        /*12f0*/ 	.word	0x000196e0
        /*12f4*/ 	.word	0x00000006
        /*12f8*/ 	.word	0x00000000
        /*12fc*/ 	.short	0x0101
        /*12fe*/ 	.byte	0x3f
	.zero		1


	//   ....[53]....
        /*1300*/ 	.word	0x0001b520
        /*1304*/ 	.word	0x0000000b
        /*1308*/ 	.word	0x00028450
        /*130c*/ 	.short	0x010a
        /*130e*/ 	.byte	0x3f
	.zero		1


	//   ....[54]....
        /*1310*/ 	.word	0x0001b590
        /*1314*/ 	.word	0x0000000b
        /*1318*/ 	.word	0x00028450
        /*131c*/ 	.short	0x010a
        /*131e*/ 	.byte	0x3f
	.zero		1


	//   ....[55]....
        /*1320*/ 	.word	0x0001b770
        /*1324*/ 	.word	0x0000000b
        /*1328*/ 	.word	0x00000000
        /*132c*/ 	.short	0x0101
        /*132e*/ 	.byte	0x3f
	.zero		1


	//   ....[56]....
        /*1330*/ 	.word	0x0001e9f0
        /*1334*/ 	.word	0x00000000
        /*1338*/ 	.word	0x00000000
        /*133c*/ 	.short	0x0101
        /*133e*/ 	.byte	0x3f
	.zero		1


	//   ....[57]....
        /*1340*/ 	.word	0x00021740
        /*1344*/ 	.word	0x00000017
        /*1348*/ 	.word	0x00028420
        /*134c*/ 	.short	0x010a
        /*134e*/ 	.byte	0x3f
	.zero		1


	//   ....[58]....
        /*1350*/ 	.word	0x000217d0
        /*1354*/ 	.word	0x0000000c
        /*1358*/ 	.word	0x000284a0
        /*135c*/ 	.short	0x010a
        /*135e*/ 	.byte	0x3f
	.zero		1


	//   ....[59]....
        /*1360*/ 	.word	0x00021b20
        /*1364*/ 	.word	0x0000000c
        /*1368*/ 	.word	0x000284c0
        /*136c*/ 	.short	0x010a
        /*136e*/ 	.byte	0x3f
	.zero		1


	//   ....[60]....
        /*1370*/ 	.word	0x00021f40
        /*1374*/ 	.word	0x0000000b
        /*1378*/ 	.word	0x000284a0
        /*137c*/ 	.short	0x010a
        /*137e*/ 	.byte	0x3f
	.zero		1


	//   ....[61]....
        /*1380*/ 	.word	0x00022280
        /*1384*/ 	.word	0x0000000b
        /*1388*/ 	.word	0x000284c0
        /*138c*/ 	.short	0x010a
        /*138e*/ 	.byte	0x3f
	.zero		1


	//   ....[62]....
        /*1390*/ 	.word	0x000234f0
        /*1394*/ 	.word	0x00000006
        /*1398*/ 	.word	0x00028480
        /*139c*/ 	.short	0x010a
        /*139e*/ 	.byte	0x3f
	.zero		1


	//   ....[63]....
        /*13a0*/ 	.word	0x00023980
        /*13a4*/ 	.word	0x00000006
        /*13a8*/ 	.word	0x00028470
        /*13ac*/ 	.short	0x0107
        /*13ae*/ 	.byte	0x3f
	.zero		1


	//   ....[64]....
        /*13b0*/ 	.word	0x00023a30
        /*13b4*/ 	.word	0x00000006
        /*13b8*/ 	.word	0x00028470
        /*13bc*/ 	.short	0x0101
        /*13be*/ 	.byte	0x3f
	.zero		1


	//   ....[65]....
        /*13c0*/ 	.word	0x00023a60
        /*13c4*/ 	.word	0x00000006
        /*13c8*/ 	.word	0x00028440
        /*13cc*/ 	.short	0x010a
        /*13ce*/ 	.byte	0x3f
	.zero		1


	//   ....[66]....
        /*13d0*/ 	.word	0x00023e90
        /*13d4*/ 	.word	0x00000006
        /*13d8*/ 	.word	0x00028430
        /*13dc*/ 	.short	0x0107
        /*13de*/ 	.byte	0x3f
	.zero		1


	//   ....[67]....
        /*13e0*/ 	.word	0x00023f50
        /*13e4*/ 	.word	0x00000006
        /*13e8*/ 	.word	0x00028430
        /*13ec*/ 	.short	0x0101
        /*13ee*/ 	.byte	0x3f
	.zero		1


	//   ....[68]....
        /*13f0*/ 	.word	0x00024af0
        /*13f4*/ 	.word	0x00000017
        /*13f8*/ 	.word	0x00028400
        /*13fc*/ 	.short	0x0107
        /*13fe*/ 	.byte	0x3f
	.zero		1


	//   ....[69]....
        /*1400*/ 	.word	0x00024c00
        /*1404*/ 	.word	0x00000017
        /*1408*/ 	.word	0x00028400
        /*140c*/ 	.short	0x0101
        /*140e*/ 	.byte	0x3f
	.zero		1


	//   ....[70]....
        /*1410*/ 	.word	0x00024c20
        /*1414*/ 	.word	0x00000017
        /*1418*/ 	.word	0x00028420
        /*141c*/ 	.short	0x010a
        /*141e*/ 	.byte	0x3f
	.zero		1


	//   ....[71]....
        /*1420*/ 	.word	0x00024f60
        /*1424*/ 	.word	0x00000000
        /*1428*/ 	.word	0x00028480
        /*142c*/ 	.short	0x010a
        /*142e*/ 	.byte	0x3f
	.zero		1


	//   ....[72]....
        /*1430*/ 	.word	0x00025310
        /*1434*/ 	.word	0x00000000
        /*1438*/ 	.word	0x00028470
        /*143c*/ 	.short	0x0107
        /*143e*/ 	.byte	0x3f
	.zero		1


	//   ....[73]....
        /*1440*/ 	.word	0x000253c0
        /*1444*/ 	.word	0x00000000
        /*1448*/ 	.word	0x00028470
        /*144c*/ 	.short	0x0101
        /*144e*/ 	.byte	0x3f
	.zero		1


	//   ....[74]....
        /*1450*/ 	.word	0x000253f0
        /*1454*/ 	.word	0x00000000
        /*1458*/ 	.word	0x00028440
        /*145c*/ 	.short	0x010a
        /*145e*/ 	.byte	0x3f
	.zero		1


	//   ....[75]....
        /*1460*/ 	.word	0x00025770
        /*1464*/ 	.word	0x00000000
        /*1468*/ 	.word	0x00028430
        /*146c*/ 	.short	0x0107
        /*146e*/ 	.byte	0x3f
	.zero		1


	//   ....[76]....
        /*1470*/ 	.word	0x00025820
        /*1474*/ 	.word	0x00000000
        /*1478*/ 	.word	0x00028430
        /*147c*/ 	.short	0x0101
        /*147e*/ 	.byte	0x3f
	.zero		1


	//   ....[77]....
        /*1480*/ 	.word	0x000258b0
        /*1484*/ 	.word	0x00000003
        /*1488*/ 	.word	0x00028470
        /*148c*/ 	.short	0x010a
        /*148e*/ 	.byte	0x3f
	.zero		1


	//   ....[78]....
        /*1490*/ 	.word	0x00025930
        /*1494*/ 	.word	0x00000003
        /*1498*/ 	.word	0x00028460
        /*149c*/ 	.short	0x010a
        /*149e*/ 	.byte	0x3f
	.zero		1


	//   ....[79]....
        /*14a0*/ 	.word	0x00025ec0
        /*14a4*/ 	.word	0x00000003
        /*14a8*/ 	.word	0x00028450
        /*14ac*/ 	.short	0x0101
        /*14ae*/ 	.byte	0x3f
	.zero		1


	//   ....[80]....
        /*14b0*/ 	.word	0x00025f50
        /*14b4*/ 	.word	0x00000003
        /*14b8*/ 	.word	0x00000000
        /*14bc*/ 	.short	0x0101
        /*14be*/ 	.byte	0x3f
	.zero		1


	//   ....[81]....
        /*14c0*/ 	.word	0x00026110
        /*14c4*/ 	.word	0x00000000
        /*14c8*/ 	.word	0x00028470
        /*14cc*/ 	.short	0x010a
        /*14ce*/ 	.byte	0x3f
	.zero		1


	//   ....[82]....
        /*14d0*/ 	.word	0x00026180
        /*14d4*/ 	.word	0x00000000
        /*14d8*/ 	.word	0x00028460
        /*14dc*/ 	.short	0x010a
        /*14de*/ 	.byte	0x3f
	.zero		1


	//   ....[83]....
        /*14e0*/ 	.word	0x00026720
        /*14e4*/ 	.word	0x00000000
        /*14e8*/ 	.word	0x00028450
        /*14ec*/ 	.short	0x0101
        /*14ee*/ 	.byte	0x3f
	.zero		1


	//   ....[84]....
        /*14f0*/ 	.word	0x000267e0
        /*14f4*/ 	.word	0x00000000
        /*14f8*/ 	.word	0x00000000
        /*14fc*/ 	.short	0x0101
        /*14fe*/ 	.byte	0x3f
	.zero		1


	//   ....[85]....
        /*1500*/ 	.word	0x000274e0
        /*1504*/ 	.word	0x00000004
        /*1508*/ 	.word	0x00028420
        /*150c*/ 	.short	0x010a
        /*150e*/ 	.byte	0x3f
	.zero		1


	//   ....[86]....
        /*1510*/ 	.word	0x00027670
        /*1514*/ 	.word	0x00000005
        /*1518*/ 	.word	0x00028440
        /*151c*/ 	.short	0x010a
        /*151e*/ 	.byte	0x3f
	.zero		1


	//   ....[87]....
        /*1520*/ 	.word	0x00027710
        /*1524*/ 	.word	0x00000019
        /*1528*/ 	.word	0x00028440
        /*152c*/ 	.short	0x010a
        /*152e*/ 	.byte	0x3f
	.zero		1


	//   ....[88]....
        /*1530*/ 	.word	0x00027750
        /*1534*/ 	.word	0x00000005
        /*1538*/ 	.word	0x00028460
        /*153c*/ 	.short	0x010a
        /*153e*/ 	.byte	0x3f
	.zero		1


	//   ....[89]....
        /*1540*/ 	.word	0x00027790
        /*1544*/ 	.word	0x00000019
        /*1548*/ 	.word	0x00028460
        /*154c*/ 	.short	0x010a
        /*154e*/ 	.byte	0x3f
	.zero		1


	//   ....[90]....
        /*1550*/ 	.word	0x000277d0
        /*1554*/ 	.word	0x00000005
        /*1558*/ 	.word	0x00028480
        /*155c*/ 	.short	0x010a
        /*155e*/ 	.byte	0x3f
	.zero		1


	//   ....[91]....
        /*1560*/ 	.word	0x00027810
        /*1564*/ 	.word	0x00000019
        /*1568*/ 	.word	0x00028480
        /*156c*/ 	.short	0x010a
        /*156e*/ 	.byte	0x3f
	.zero		1


	//   ....[92]....
        /*1570*/ 	.word	0x00027870
        /*1574*/ 	.word	0x00000048
        /*1578*/ 	.word	0x00028490
        /*157c*/ 	.short	0x010a
        /*157e*/ 	.byte	0x3f
	.zero		1


	//   ....[93]....
        /*1580*/ 	.word	0x00027b00
        /*1584*/ 	.word	0x00000048
        /*1588*/ 	.word	0x00028490
        /*158c*/ 	.short	0x010a
        /*158e*/ 	.byte	0x3f
	.zero		1


	//   ....[94]....
        /*1590*/ 	.word	0x00027da0
        /*1594*/ 	.word	0x00000048
        /*1598*/ 	.word	0x00028490
        /*159c*/ 	.short	0x010a
        /*159e*/ 	.byte	0x3f
	.zero		1


	//   ....[95]....
        /*15a0*/ 	.word	0x00028030
        /*15a4*/ 	.word	0x00000048
        /*15a8*/ 	.word	0x000284b0
        /*15ac*/ 	.short	0x010a
        /*15ae*/ 	.byte	0x3f
	.zero		1


	//   ....[96]....
        /*15b0*/ 	.word	0x00028870
        /*15b4*/ 	.word	0x000000b8
        /*15b8*/ 	.word	0x00028400
        /*15bc*/ 	.short	0x010a
        /*15be*/ 	.byte	0x3f
	.zero		1


	//   ....[97]....
        /*15c0*/ 	.word	0x000291f0
        /*15c4*/ 	.word	0x000000b8
        /*15c8*/ 	.word	0x00028400
        /*15cc*/ 	.short	0x010a
        /*15ce*/ 	.byte	0x3f
	.zero		1


	//   ....[98]....
        /*15d0*/ 	.word	0x00029240
        /*15d4*/ 	.word	0x00000005
        /*15d8*/ 	.word	0x00028430
        /*15dc*/ 	.short	0x010a
        /*15de*/ 	.byte	0x3f
	.zero		1


	//   ....[99]....
        /*15e0*/ 	.word	0x00029290
        /*15e4*/ 	.word	0x00000005
        /*15e8*/ 	.word	0x00028450
        /*15ec*/ 	.short	0x010a
        /*15ee*/ 	.byte	0x3f
	.zero		1


	//   ....[100]....
        /*15f0*/ 	.word	0x000292e0
        /*15f4*/ 	.word	0x0000000a
        /*15f8*/ 	.word	0x00028430
        /*15fc*/ 	.short	0x010a
        /*15fe*/ 	.byte	0x3f
	.zero		1


	//   ....[101]....
        /*1600*/ 	.word	0x00029330
        /*1604*/ 	.word	0x0000000a
        /*1608*/ 	.word	0x00028450
        /*160c*/ 	.short	0x010a
        /*160e*/ 	.byte	0x3f
	.zero		1


	//   ....[102]....
        /*1610*/ 	.word	0x00029380
        /*1614*/ 	.word	0x0000000c
        /*1618*/ 	.word	0x00028430
        /*161c*/ 	.short	0x010a
        /*161e*/ 	.byte	0x3f
	.zero		1


	//   ....[103]....
        /*1620*/ 	.word	0x000293d0
        /*1624*/ 	.word	0x0000000c
        /*1628*/ 	.word	0x00028450
        /*162c*/ 	.short	0x010a
        /*162e*/ 	.byte	0x3f
	.zero		1


	//   ....[104]....
        /*1630*/ 	.word	0x00029420
        /*1634*/ 	.word	0x0000000b
        /*1638*/ 	.word	0x00028430
        /*163c*/ 	.short	0x010a
        /*163e*/ 	.byte	0x3f
	.zero		1


	//   ....[105]....
        /*1640*/ 	.word	0x00029470
        /*1644*/ 	.word	0x0000000b
        /*1648*/ 	.word	0x00028450
        /*164c*/ 	.short	0x010a
        /*164e*/ 	.byte	0x3f
	.zero		1


	//   ....[106]....
        /*1650*/ 	.word	0x0002ba40
        /*1654*/ 	.word	0x00000017
        /*1658*/ 	.word	0x00028420
        /*165c*/ 	.short	0x010a
        /*165e*/ 	.byte	0x3f
	.zero		1


	//   ....[107]....
        /*1660*/ 	.word	0x0002ba90
        /*1664*/ 	.word	0x0000000c
        /*1668*/ 	.word	0x000284a0
        /*166c*/ 	.short	0x010a
        /*166e*/ 	.byte	0x3f
	.zero		1


	//   ....[108]....
        /*1670*/ 	.word	0x0002bae0
        /*1674*/ 	.word	0x0000000c
        /*1678*/ 	.word	0x000284c0
        /*167c*/ 	.short	0x010a
        /*167e*/ 	.byte	0x3f
	.zero		1


	//   ....[109]....
        /*1680*/ 	.word	0x0002bb30
        /*1684*/ 	.word	0x0000000b
        /*1688*/ 	.word	0x000284a0
        /*168c*/ 	.short	0x010a
        /*168e*/ 	.byte	0x3f
	.zero		1


	//   ....[110]....
        /*1690*/ 	.word	0x0002bb80
        /*1694*/ 	.word	0x0000000b
        /*1698*/ 	.word	0x000284c0
        /*169c*/ 	.short	0x010a
        /*169e*/ 	.byte	0x3f
	.zero		1


	//   ....[111]....
        /*16a0*/ 	.word	0x0002bca0
        /*16a4*/ 	.word	0x00000006
        /*16a8*/ 	.word	0x00028480
        /*16ac*/ 	.short	0x010a
        /*16ae*/ 	.byte	0x3f
	.zero		1


	//   ....[112]....
        /*16b0*/ 	.word	0x0002c2e0
        /*16b4*/ 	.word	0x00000006
        /*16b8*/ 	.word	0x00028440
        /*16bc*/ 	.short	0x010a
        /*16be*/ 	.byte	0x3f
	.zero		1


	//   ....[113]....
        /*16c0*/ 	.word	0x0002d3a0
        /*16c4*/ 	.word	0x00000017
        /*16c8*/ 	.word	0x00028420
        /*16cc*/ 	.short	0x010a
        /*16ce*/ 	.byte	0x3f
	.zero		1


	//   ....[114]....
        /*16d0*/ 	.word	0x0002d3f0
        /*16d4*/ 	.word	0x00000000
        /*16d8*/ 	.word	0x00028480
        /*16dc*/ 	.short	0x010a
        /*16de*/ 	.byte	0x3f
	.zero		1


	//   ....[115]....
        /*16e0*/ 	.word	0x0002d8e0
        /*16e4*/ 	.word	0x00000000
        /*16e8*/ 	.word	0x00028440
        /*16ec*/ 	.short	0x010a
        /*16ee*/ 	.byte	0x3f
	.zero		1


	//   ....[116]....
        /*16f0*/ 	.word	0x0002ddc0
        /*16f4*/ 	.word	0x00000003
        /*16f8*/ 	.word	0x00028470
        /*16fc*/ 	.short	0x010a
        /*16fe*/ 	.byte	0x3f
	.zero		1


	//   ....[117]....
        /*1700*/ 	.word	0x0002de10
        /*1704*/ 	.word	0x00000003
        /*1708*/ 	.word	0x00028460
        /*170c*/ 	.short	0x010a
        /*170e*/ 	.byte	0x3f
	.zero		1


	//   ....[118]....
        /*1710*/ 	.word	0x0002de60
        /*1714*/ 	.word	0x00000000
        /*1718*/ 	.word	0x00028470
        /*171c*/ 	.short	0x010a
        /*171e*/ 	.byte	0x3f
	.zero		1


	//   ....[119]....
        /*1720*/ 	.word	0x0002deb0
        /*1724*/ 	.word	0x00000000
        /*1728*/ 	.word	0x00028460
        /*172c*/ 	.short	0x010a
        /*172e*/ 	.byte	0x3f
	.zero		1


	//   ....[120]....
        /*1730*/ 	.word	0x0002e830
        /*1734*/ 	.word	0x00000004
        /*1738*/ 	.word	0x00028420
        /*173c*/ 	.short	0x010a
        /*173e*/ 	.byte	0x3f
	.zero		1


	//   ....[121]....
        /*1740*/ 	.word	0x0002e9d0
        /*1744*/ 	.word	0x00000005
        /*1748*/ 	.word	0x00028440
        /*174c*/ 	.short	0x010a
        /*174e*/ 	.byte	0x3f
	.zero		1


	//   ....[122]....
        /*1750*/ 	.word	0x0002ea20
        /*1754*/ 	.word	0x00000019
        /*1758*/ 	.word	0x00028440
        /*175c*/ 	.short	0x010a
        /*175e*/ 	.byte	0x3f
	.zero		1


	//   ....[123]....
        /*1760*/ 	.word	0x0002ea70
        /*1764*/ 	.word	0x00000005
        /*1768*/ 	.word	0x00028460
        /*176c*/ 	.short	0x010a
        /*176e*/ 	.byte	0x3f
	.zero		1


	//   ....[124]....
        /*1770*/ 	.word	0x0002eac0
        /*1774*/ 	.word	0x00000019
        /*1778*/ 	.word	0x00028460
        /*177c*/ 	.short	0x010a
        /*177e*/ 	.byte	0x3f
	.zero		1


	//   ....[125]....
        /*1780*/ 	.word	0x0002eb10
        /*1784*/ 	.word	0x00000005
        /*1788*/ 	.word	0x00028480
        /*178c*/ 	.short	0x010a
        /*178e*/ 	.byte	0x3f
	.zero		1


	//----- nvinfo : EIATTR_NUM_MBARRIERS
	.align		4
.L_490:
        /*1790*/ 	.byte	0x03, 0x38
        /*1792*/ 	.short	0x0016


	//----- nvinfo : EIATTR_EXIT_INSTR_OFFSETS
	.align		4
        /*1794*/ 	.byte	0x04, 0x1c
        /*1796*/ 	.short	(.L_492 - .L_491)


	//   ....[0]....
.L_491:
        /*1798*/ 	.word	0x00027860


	//----- nvinfo : EIATTR_MAX_THREADS
	.align		4
.L_492:
        /*179c*/ 	.byte	0x04, 0x05
        /*179e*/ 	.short	(.L_494 - .L_493)
.L_493:
        /*17a0*/ 	.word	0x00000180
        /*17a4*/ 	.word	0x00000001
        /*17a8*/ 	.word	0x00000001


	//----- nvinfo : EIATTR_CRS_STACK_SIZE
	.align		4
.L_494:
        /*17ac*/ 	.byte	0x04, 0x1e
        /*17ae*/ 	.short	(.L_496 - .L_495)
.L_495:
        /*17b0*/ 	.word	0x00000000


	//----- nvinfo : EIATTR_CBANK_PARAM_SIZE
	.align		4
.L_496:
        /*17b4*/ 	.byte	0x03, 0x19
        /*17b6*/ 	.short	0x0af0


	//----- nvinfo : EIATTR_PARAM_CBANK
	.align		4
        /*17b8*/ 	.byte	0x04, 0x0a
        /*17ba*/ 	.short	(.L_498 - .L_497)
	.align		4
.L_497:
        /*17bc*/ 	.word	index@(.nv.constant0._ZN7cutlass13device_kernelIN5flash11enable_sm90INS1_16FlashAttnFwdSm90INS1_25CollectiveMainloopFwdSm90ILi2EN4cute5tupleIJNS5_1CILi1EEES8_S8_EEENS6_IJNS7_ILi128EEENS7_ILi64EEENS7_ILi256EEEEEELi256ENS_12float_e4m3_tEfNS_4arch4Sm90ELb0ELb1ELb1ELb1ELb1ELb1ELb0ELb1ELb0ELb1ELb0ELb0EEENS1_21CollectiveEpilogueFwdINS6_IJSA_SC_SB_EEES9_NS_10bfloat16_tESG_Li256ELb1ELb1ELb0ELb1EEENS1_36VarlenDynamicPersistentTileSchedulerILi128ELi64ELi256ELi128ELb0ELb1ELb1ELb1ELb0ELb1EEEEEEEEEvNT_6ParamsE)
        /*17c0*/ 	.short	0x0210
        /*17c2*/ 	.short	0x0af0


	//----- nvinfo : EIATTR_SW_WAR
	.align		4
.L_498:
        /*17c4*/ 	.byte	0x04, 0x36
        /*17c6*/ 	.short	(.L_500 - .L_499)
.L_499:
        /*17c8*/ 	.word	0x00000008
.L_500:


//--------------------- .nv.info._ZN7cutlass13device_kernelIN5flash11enable_sm90INS1_16FlashAttnFwdSm90INS1_25CollectiveMainloopFwdSm90ILi2EN4cute5tupleIJNS5_1CILi1EEES8_S8_EEENS6_IJNS7_ILi128EEESA_NS7_ILi256EEEEEELi256ENS_12float_e4m3_tEfNS_4arch4Sm90ELb1ELb0ELb1ELb0ELb1ELb0ELb0ELb1ELb0ELb1ELb0ELb0EEENS1_21CollectiveEpilogueFwdINS6_IJSA_SB_SA_EEES9_NS_10bfloat16_tESF_Li256ELb0ELb1ELb0ELb1EEENS1_30DynamicPersistentTileSchedulerILi256ELi128ELb0ELb1ELb1EEEEEEEEEvNT_6ParamsE --------------------------
	.section	.nv.info._ZN7cutlass13device_kernelIN5flash11enable_sm90INS1_16FlashAttnFwdSm90INS1_25CollectiveMainloopFwdSm90ILi2EN4cute5tupleIJNS5_1CILi1EEES8_S8_EEENS6_IJNS7_ILi128EEESA_NS7_ILi256EEEEEELi256ENS_12float_e4m3_tEfNS_4arch4Sm90ELb1ELb0ELb1ELb0ELb1ELb0ELb0ELb1ELb0ELb1ELb0ELb0EEENS1_21CollectiveEpilogueFwdINS6_IJSA_SB_SA_EEES9_NS_10bfloat16_tESF_Li256ELb0ELb1ELb0ELb1EEENS1_30DynamicPersistentTileSchedulerILi256ELi128ELb0ELb1ELb1EEEEEEEEEvNT_6ParamsE,"",@"SHT_CUDA_INFO"
	.sectionflags	@""
	.align	4


	//----- nvinfo : EIATTR_CUDA_API_VERSION
	.align		4
        /*0000*/ 	.byte	0x04, 0x37
        /*0002*/ 	.short	(.L_502 - .L_501)
.L_501:
        /*0004*/ 	.word	0x00000082


	//----- nvinfo : EIATTR_KPARAM_INFO
	.align		4
.L_502:
        /*0008*/ 	.byte	0x04, 0x17
        /*000a*/ 	.short	(.L_504 - .L_503)
.L_503:
        /*000c*/ 	.word	0x00000000
        /*0010*/ 	.short	0x0000
        /*0012*/ 	.short	0x0070
        /*0014*/ 	.byte	0x00, 0xf0, 0x01, 0x2a


	//----- nvinfo : EIATTR_SPARSE_MMA_MASK
	.align		4
.L_504:
        /*0018*/ 	.byte	0x03, 0x50
        /*001a*/ 	.short	0x0000


	//----- nvinfo : EIATTR_MAXREG_COUNT
	.align		4
        /*001c*/ 	.byte	0x03, 0x1b
        /*001e*/ 	.short	0x00a8


	//----- nvinfo : EIATTR_NUM_BARRIERS
	.align		4
        /*0020*/ 	.byte	0x02, 0x4c
        /*0022*/ 	.byte	0x10
	.zero		1


	//----- nvinfo : EIATTR_EXTERNS
	.align		4
        /*0024*/ 	.byte	0x04, 0x0f
        /*0026*/ 	.short	(.L_506 - .L_505)


	//   ....[0]....
	.align		4
.L_505:
        /*0028*/ 	.word	index@(__assertfail)


	//----- nvinfo : EIATTR_ANNOTATIONS
	.align		4
.L_506:
        /*002c*/ 	.byte	0x04, 0x55
        /*002e*/ 	.short	(.L_508 - .L_507)


	//   ....[0]....
.L_507:
        /* <DEDUP_REMOVED lines=10> */


	//----- nvinfo : EIATTR_MERCURY_ISA_VERSION
	.align		4
.L_508:
        /*00c0*/ 	.byte	0x03, 0x5f
        /*00c2*/ 	.short	0x0101


	//----- nvinfo : EIATTR_INT_WARP_WIDE_INSTR_OFFSETS
	.align		4
        /*00c4*/ 	.byte	0x04, 0x31
        /*00c6*/ 	.short	(.L_510 - .L_509)


	//   ....[0]....
.L_509:
        /*00c8*/ 	.word	0x000000c0


	//   ....[1]....
        /*00cc*/ 	.word	0x000000d0


	//   ....[2]....
        /*00d0*/ 	.word	0x00000170


	//   ....[3]....
        /*00d4*/ 	.word	0x0000f430


	//   ....[4]....
        /*00d8*/ 	.word	0x0000f4c0


	//   ....[5]....
        /*00dc*/ 	.word	0x00013280


	//   ....[6]....
        /*00e0*/ 	.word	0x00013310


	//----- nvinfo : EIATTR_COOP_GROUP_MASK_REGIDS
	.align		4
.L_510:
        /*00e4*/ 	.byte	0x04, 0x29
        /*00e6*/ 	.short	(.L_512 - .L_511)


	//   ....[0]....
.L_511:
        /*00e8*/ 	.word	0xffffffff


	//   ....[1]....
        /*00ec*/ 	.word	0xffffffff


	//   ....[2]....
        /*00f0*/ 	.word	0xffffffff


	//   ....[3]....
        /*00f4*/ 	.word	0xffffffff


	//   ....[4]....
        /*00f8*/ 	.word	0xffffffff


	//   ....[5]....
        /*00fc*/ 	.word	0xffffffff


	//   ....[6]....
        /*0100*/ 	.word	0xffffffff


	//   ....[7]....
        /*0104*/ 	.word	0xffffffff


	//   ....[8]....
        /*0108*/ 	.word	0xffffffff


	//   ....[9]....
        /*010c*/ 	.word	0xffffffff


	//   ....[10]....
        /*0110*/ 	.word	0xffffffff


	//   ....[11]....
        /*0114*/ 	.word	0xffffffff


	//   ....[12]....
        /*0118*/ 	.word	0xffffffff


	//   ....[13]....
        /*011c*/ 	.word	0xffffffff


	//   ....[14]....
        /*0120*/ 	.word	0xffffffff


	//   ....[15]....
        /*0124*/ 	.word	0xffffffff


	//   ....[16]....
        /*0128*/ 	.word	0xffffffff


	//   ....[17]....
        /*012c*/ 	.word	0xffffffff


	//   ....[18]....
        /*0130*/ 	.word	0xffffffff


	//   ....[19]....
        /*0134*/ 	.word	0xffffffff


	//   ....[20]....
        /*0138*/ 	.word	0xffffffff


	//   ....[21]....
        /*013c*/ 	.word	0xffffffff


	//   ....[22]....
        /*0140*/ 	.word	0xffffffff


	//   ....[23]....
        /*0144*/ 	.word	0xffffffff


	//   ....[24]....
        /*0148*/ 	.word	0xffffffff


	//   ....[25]....
        /*014c*/ 	.word	0xffffffff


	//   ....[26]....
        /*0150*/ 	.word	0xffffffff


	//   ....[27]....
        /*0154*/ 	.word	0xffffffff


	//   ....[28]....
        /*0158*/ 	.word	0xffffffff


	//   ....[29]....
        /*015c*/ 	.word	0xffffffff


	//   ....[30]....
        /*0160*/ 	.word	0xffffffff


	//   ....[31]....
        /*0164*/ 	.word	0xffffffff


	//   ....[32]....
        /*0168*/ 	.word	0xffffffff


	//   ....[33]....
        /*016c*/ 	.word	0xffffffff


	//   ....[34]....
        /*0170*/ 	.word	0xffffffff


	//   ....[35]....
        /*0174*/ 	.word	0xffffffff


	//   ....[36]....
        /*0178*/ 	.word	0xffffffff


	//   ....[37]....
        /*017c*/ 	.word	0xffffffff


	//   ....[38]....
        /*0180*/ 	.word	0xffffffff


	//   ....[39]....
        /*0184*/ 	.word	0xffffffff


	//   ....[40]....
        /*0188*/ 	.word	0xffffffff


	//   ....[41]....
        /*018c*/ 	.word	0xffffffff


	//   ....[42]....
        /*0190*/ 	.word	0xffffffff


	//   ....[43]....
        /*0194*/ 	.word	0xffffffff


	//   ....[44]....
        /*0198*/ 	.word	0xffffffff


	//   ....[45]....
        /*019c*/ 	.word	0xffffffff


	//   ....[46]....
        /*01a0*/ 	.word	0xffffffff


	//   ....[47]....
        /*01a4*/ 	.word	0xffffffff


	//   ....[48]....
        /*01a8*/ 	.word	0xffffffff


	//   ....[49]....
        /*01ac*/ 	.word	0xffffffff


	//   ....[50]....
        /*01b0*/ 	.word	0xffffffff


	//   ....[51]....
        /*01b4*/ 	.word	0xffffffff


	//   ....[52]....
        /*01b8*/ 	.word	0xffffffff


	//   ....[53]....
        /*01bc*/ 	.word	0xffffffff


	//   ....[54]....
        /*01c0*/ 	.word	0xffffffff


	//   ....[55]....
        /*01c4*/ 	.word	0xffffffff


	//   ....[56]....
        /*01c8*/ 	.word	0xffffffff


	//   ....[57]....
        /*01cc*/ 	.word	0xffffffff


	//   ....[58]....
        /*01d0*/ 	.word	0xffffffff


	//   ....[59]....
        /*01d4*/ 	.word	0xffffffff


	//   ....[60]....
        /*01d8*/ 	.word	0xffffffff


	//   ....[61]....
        /*01dc*/ 	.word	0xffffffff


	//   ....[62]....
        /*01e0*/ 	.word	0xffffffff


	//   ....[63]....
        /*01e4*/ 	.word	0xffffffff


	//   ....[64]....
        /*01e8*/ 	.word	0xffffffff


	//   ....[65]....
        /*01ec*/ 	.word	0xffffffff


	//   ....[66]....
        /*01f0*/ 	.word	0xffffffff


	//   ....[67]....
        /*01f4*/ 	.word	0xffffffff


	//   ....[68]....
        /*01f8*/ 	.word	0xffffffff


	//   ....[69]....
        /*01fc*/ 	.word	0xffffffff


	//   ....[70]....
        /*0200*/ 	.word	0xffffffff


	//   ....[71]....
        /*0204*/ 	.word	0xffffffff


	//   ....[72]....
        /*0208*/ 	.word	0xffffffff


	//   ....[73]....
        /*020c*/ 	.word	0xffffffff


	//   ....[74]....
        /*0210*/ 	.word	0xffffffff


	//   ....[75]....
        /*0214*/ 	.word	0xffffffff


	//   ....[76]....
        /*0218*/ 	.word	0xffffffff


	//   ....[77]....
        /*021c*/ 	.word	0xffffffff


	//   ....[78]....
        /*0220*/ 	.word	0xffffffff


	//   ....[79]....
        /*0224*/ 	.word	0xffffffff


	//   ....[80]....
        /*0228*/ 	.word	0xffffffff


	//   ....[81]....
        /*022c*/ 	.word	0xffffffff


	//   ....[82]....
        /*0230*/ 	.word	0xffffffff


	//   ....[83]....
        /*0234*/ 	.word	0xffffffff


	//   ....[84]....
        /*0238*/ 	.word	0xffffffff


	//   ....[85]....
        /*023c*/ 	.word	0xffffffff


	//   ....[86]....
        /*0240*/ 	.word	0xffffffff


	//   ....[87]....
        /*0244*/ 	.word	0xffffffff


	//   ....[88]....
        /*0248*/ 	.word	0xffffffff


	//   ....[89]....
        /*024c*/ 	.word	0xffffffff


	//   ....[90]....
        /*0250*/ 	.word	0xffffffff


	//   ....[91]....
        /*0254*/ 	.word	0xffffffff


	//   ....[92]....
        /*0258*/ 	.word	0xffffffff


	//   ....[93]....
        /*025c*/ 	.word	0xffffffff


	//   ....[94]....
        /*0260*/ 	.word	0xffffffff


	//   ....[95]....
        /*0264*/ 	.word	0xffffffff


	//   ....[96]....
        /*0268*/ 	.word	0xffffffff


	//   ....[97]....
        /*026c*/ 	.word	0xffffffff


	//   ....[98]....
        /*0270*/ 	.word	0xffffffff


	//   ....[99]....
        /*0274*/ 	.word	0xffffffff


	//   ....[100]....
        /*0278*/ 	.word	0xffffffff


	//   ....[101]....
        /*027c*/ 	.word	0xffffffff


	//   ....[102]....
        /*0280*/ 	.word	0xffffffff


	//   ....[103]....
        /*0284*/ 	.word	0xffffffff


	//   ....[104]....
        /*0288*/ 	.word	0xffffffff


	//   ....[105]....
        /*028c*/ 	.word	0xffffffff


	//   ....[106]....
        /*0290*/ 	.word	0xffffffff


	//   ....[107]....
        /*0294*/ 	.word	0xffffffff


	//   ....[108]....
        /*0298*/ 	.word	0xffffffff


	//   ....[109]....
        /*029c*/ 	.word	0xffffffff


	//   ....[110]....
        /*02a0*/ 	.word	0xffffffff


	//   ....[111]....
        /*02a4*/ 	.word	0xffffffff


	//   ....[112]....
        /*02a8*/ 	.word	0xffffffff


	//   ....[113]....
        /*02ac*/ 	.word	0xffffffff


	//   ....[114]....
        /*02b0*/ 	.word	0xffffffff


	//   ....[115]....
        /*02b4*/ 	.word	0xffffffff


	//   ....[116]....
        /*02b8*/ 	.word	0xffffffff


	//   ....[117]....
        /*02bc*/ 	.word	0xffffffff


	//   ....[118]....
        /*02c0*/ 	.word	0xffffffff


	//   ....[119]....
        /*02c4*/ 	.word	0xffffffff


	//   ....[120]....
        /*02c8*/ 	.word	0xffffffff


	//   ....[121]....
        /*02cc*/ 	.word	0xffffffff


	//   ....[122]....
        /*02d0*/ 	.word	0xffffffff


	//   ....[123]....
        /*02d4*/ 	.word	0xffffffff


	//   ....[124]....
        /*02d8*/ 	.word	0xffffffff


	//   ....[125]....
        /*02dc*/ 	.word	0xffffffff


	//   ....[126]....
        /*02e0*/ 	.word	0xffffffff


	//   ....[127]....
        /*02e4*/ 	.word	0xffffffff


	//   ....[128]....
        /*02e8*/ 	.word	0xffffffff


	//   ....[129]....
        /*02ec*/ 	.word	0xffffffff


	//   ....[130]....
        /*02f0*/ 	.word	0xffffffff


	//   ....[131]....
        /*02f4*/ 	.word	0xffffffff


	//   ....[132]....
        /*02f8*/ 	.word	0xffffffff


	//   ....[133]....
        /*02fc*/ 	.word	0xffffffff


	//   ....[134]....
        /*0300*/ 	.word	0xffffffff


	//   ....[135]....
        /*0304*/ 	.word	0xffffffff


	//   ....[136]....
        /*0308*/ 	.word	0xffffffff


	//   ....[137]....
        /*030c*/ 	.word	0xffffffff


	//   ....[138]....
        /*0310*/ 	.word	0xffffffff


	//   ....[139]....
        /*0314*/ 	.word	0xffffffff


	//   ....[140]....
        /*0318*/ 	.word	0xffffffff


	//   ....[141]....
        /*031c*/ 	.word	0xffffffff


	//   ....[142]....
        /*0320*/ 	.word	0xffffffff


	//   ....[143]....
        /*0324*/ 	.word	0xffffffff


	//   ....[144]....
        /*0328*/ 	.word	0xffffffff


	//   ....[145]....
        /*032c*/ 	.word	0xffffffff


	//   ....[146]....
        /*0330*/ 	.word	0xffffffff


	//   ....[147]....
        /*0334*/ 	.word	0xffffffff


	//   ....[148]....
        /*0338*/ 	.word	0xffffffff


	//   ....[149]....
        /*033c*/ 	.word	0xffffffff


	//   ....[150]....
        /*0340*/ 	.word	0xffffffff


	//   ....[151]....
        /*0344*/ 	.word	0xffffffff


	//   ....[152]....
        /*0348*/ 	.word	0xffffffff


	//   ....[153]....
        /*034c*/ 	.word	0xffffffff


	//   ....[154]....
        /*0350*/ 	.word	0xffffffff


	//   ....[155]....
        /*0354*/ 	.word	0xffffffff


	//   ....[156]....
        /*0358*/ 	.word	0xffffffff


	//   ....[157]....
        /*035c*/ 	.word	0xffffffff


	//   ....[158]....
        /*0360*/ 	.word	0xffffffff


	//   ....[159]....
        /*0364*/ 	.word	0xffffffff


	//   ....[160]....
        /*0368*/ 	.word	0xffffffff


	//   ....[161]....
        /*036c*/ 	.word	0xffffffff


	//   ....[162]....
        /*0370*/ 	.word	0xffffffff


	//   ....[163]....
        /*0374*/ 	.word	0xffffffff


	//   ....[164]....
        /*0378*/ 	.word	0xffffffff


	//   ....[165]....
        /*037c*/ 	.word	0xffffffff


	//   ....[166]....
        /*0380*/ 	.word	0xffffffff


	//   ....[167]....
        /*0384*/ 	.word	0xffffffff


	//   ....[168]....
        /*0388*/ 	.word	0xffffffff


	//   ....[169]....
        /*038c*/ 	.word	0xffffffff


	//   ....[170]....
        /*0390*/ 	.word	0xffffffff


	//   ....[171]....
        /*0394*/ 	.word	0xffffffff


	//   ....[172]....
        /*0398*/ 	.word	0xffffffff


	//   ....[173]....
        /*039c*/ 	.word	0xffffffff


	//   ....[174]....
        /*03a0*/ 	.word	0xffffffff


	//   ....[175]....
        /*03a4*/ 	.word	0xffffffff


	//   ....[176]....
        /*03a8*/ 	.word	0xffffffff


	//   ....[177]....
        /*03ac*/ 	.word	0xffffffff


	//   ....[178]....
        /*03b0*/ 	.word	0xffffffff


	//   ....[179]....
        /*03b4*/ 	.word	0xffffffff


	//   ....[180]....
        /*03b8*/ 	.word	0xffffffff


	//   ....[181]....
        /*03bc*/ 	.word	0xffffffff


	//   ....[182]....
        /*03c0*/ 	.word	0xffffffff


	//   ....[183]....
        /*03c4*/ 	.word	0xffffffff


	//   ....[184]....
        /*03c8*/ 	.word	0xffffffff


	//   ....[185]....
        /*03cc*/ 	.word	0xffffffff


	//   ....[186]....
        /*03d0*/ 	.word	0xffffffff


	//   ....[187]....
        /*03d4*/ 	.word	0xffffffff


	//   ....[188]....
        /*03d8*/ 	.word	0xffffffff


	//   ....[189]....
        /*03dc*/ 	.word	0xffffffff


	//   ....[190]....
        /*03e0*/ 	.word	0xffffffff


	//   ....[191]....
        /*03e4*/ 	.word	0xffffffff


	//   ....[192]....
        /*03e8*/ 	.word	0xffffffff


	//   ....[193]....
        /*03ec*/ 	.word	0xffffffff


	//   ....[194]....
        /*03f0*/ 	.word	0x0500000f


	//   ....[195]....
        /*03f4*/ 	.word	0x0500000f


	//   ....[196]....
        /*03f8*/ 	.word	0x0500000f


	//   ....[197]....
        /*03fc*/ 	.word	0x0500000f


	//   ....[198]....
        /*0400*/ 	.word	0x0500000f


	//   ....[199]....
        /*0404*/ 	.word	0x0500000f


	//   ....[200]....
        /*0408*/ 	.word	0x0500000f


	//   ....[201]....
        /*040c*/ 	.word	0x0500000f


	//   ....[202]....
        /*0410*/ 	.word	0x0500000f


	//   ....[203]....
        /*0414*/ 	.word	0x0500000f


	//   ....[204]....
        /*0418*/ 	.word	0x0500000f


	//   ....[205]....
        /*041c*/ 	.word	0x0500000f


	//   ....[206]....
        /*0420*/ 	.word	0x0500000f


	//   ....[207]....
        /*0424*/ 	.word	0x0500000f


	//   ....[208]....
        /*0428*/ 	.word	0x0500000f


	//   ....[209]....
        /*042c*/ 	.word	0x0500000f


	//   ....[210]....
        /*0430*/ 	.word	0x0500000f


	//   ....[211]....
        /*0434*/ 	.word	0x0500000f


	//   ....[212]....
        /*0438*/ 	.word	0x0500000f


	//   ....[213]....
        /*043c*/ 	.word	0x0500000f


	//   ....[214]....
        /*0440*/ 	.word	0x0500000f


	//   ....[215]....
        /*0444*/ 	.word	0x0500000f


	//   ....[216]....
        /*0448*/ 	.word	0x0500000f


	//   ....[217]....
        /*044c*/ 	.word	0x0500000f


	//   ....[218]....
        /*0450*/ 	.word	0x0500000f


	//   ....[219]....
        /*0454*/ 	.word	0x0500000f


	//   ....[220]....
        /*0458*/ 	.word	0x0500000f


	//   ....[221]....
        /*045c*/ 	.word	0x0500000f


	//   ....[222]....
        /*0460*/ 	.word	0x0500000f


	//   ....[223]....
        /*0464*/ 	.word	0x0500000f


	//   ....[224]....
        /*0468*/ 	.word	0x0500000f


	//   ....[225]....
        /*046c*/ 	.word	0x0500000f


	//   ....[226]....
        /*0470*/ 	.word	0x0500000f


	//   ....[227]....
        /*0474*/ 	.word	0x0500000f


	//   ....[228]....
        /*0478*/ 	.word	0x0500000f


	//   ....[229]....
        /*047c*/ 	.word	0x0500000f


	//   ....[230]....
        /*0480*/ 	.word	0x0500000f


	//   ....[231]....
        /*0484*/ 	.word	0x0500000f


	//   ....[232]....
        /*0488*/ 	.word	0x0500000f


	//   ....[233]....
        /*048c*/ 	.word	0x0500000f


	//   ....[234]....
        /*0490*/ 	.word	0x0500000f


	//   ....[235]....
        /*0494*/ 	.word	0x0500000f


	//   ....[236]....
        /*0498*/ 	.word	0x0500000f


	//   ....[237]....
        /*049c*/ 	.word	0x0500000f


	//   ....[238]....
        /*04a0*/ 	.word	0x0500000f


	//   ....[239]....
        /*04a4*/ 	.word	0x0500000f


	//   ....[240]....
        /*04a8*/ 	.word	0x0500000f


	//   ....[241]....
        /*04ac*/ 	.word	0x0500000f


	//   ....[242]....
        /*04b0*/ 	.word	0x0500000f


	//   ....[243]....
        /*04b4*/ 	.word	0x0500000f


	//   ....[244]....
        /*04b8*/ 	.word	0x0500000f


	//   ....[245]....
        /*04bc*/ 	.word	0x0500000f


	//   ....[246]....
        /*04c0*/ 	.word	0x0500000f


	//   ....[247]....
        /*04c4*/ 	.word	0x0500000f


	//   ....[248]....
        /*04c8*/ 	.word	0x0500000f


	//   ....[249]....
        /*04cc*/ 	.word	0x0500000f


	//   ....[250]....
        /*04d0*/ 	.word	0x0500000f


	//   ....[251]....
        /*04d4*/ 	.word	0x0500000f


	//   ....[252]....
        /*04d8*/ 	.word	0x0500000f


	//   ....[253]....
        /*04dc*/ 	.word	0x0500000f


	//   ....[254]....
        /*04e0*/ 	.word	0x0500000f


	//   ....[255]....
        /*04e4*/ 	.word	0x0500000f


	//   ....[0]....
        /*04e8*/ 	.word	0x0500000f


	//   ....[1]....
        /*04ec*/ 	.word	0x0500000f


	//   ....[2]....
        /*04f0*/ 	.word	0x0500000f


	//   ....[3]....
        /*04f4*/ 	.word	0x0500000f


	//   ....[4]....
        /*04f8*/ 	.word	0x0500000f


	//   ....[5]....
        /*04fc*/ 	.word	0x0500000f


	//   ....[6]....
        /*0500*/ 	.word	0x0500000f


	//   ....[7]....
        /*0504*/ 	.word	0x0500000f


	//   ....[8]....
        /*0508*/ 	.word	0x0500000f


	//   ....[9]....
        /*050c*/ 	.word	0x0500000f


	//   ....[10]....
        /*0510*/ 	.word	0x0500000f


	//   ....[11]....
        /*0514*/ 	.word	0x0500000f


	//   ....[12]....
        /*0518*/ 	.word	0x0500000f


	//   ....[13]....
        /*051c*/ 	.word	0x0500000f


	//   ....[14]....
        /*0520*/ 	.word	0x0500000f


	//   ....[15]....
        /*0524*/ 	.word	0x0500000f


	//   ....[16]....
        /*0528*/ 	.word	0x0500000f


	//   ....[17]....
        /*052c*/ 	.word	0x0500000f


	//   ....[18]....
        /*0530*/ 	.word	0x0500000f


	//   ....[19]....
        /*0534*/ 	.word	0x0500000f


	//----- nvinfo : EIATTR_COOP_GROUP_INSTR_OFFSETS
	.align		4
.L_512:
        /*0538*/ 	.byte	0x04, 0x28
        /*053a*/ 	.short	(.L_514 - .L_513)


	//   ....[0]....
.L_513:
        /*053c*/ 	.word	0x00000080


	//   ....[1]....
        /*0540*/ 	.word	0x00000090


	//   ....[2]....
        /*0544*/ 	.word	0x000002d0


	//   ....[3]....
        /*0548*/ 	.word	0x00000430


	//   ....[4]....
        /*054c*/ 	.word	0x00000550


	//   ....[5]....
        /*0550*/ 	.word	0x000006b0


	//   ....[6]....
        /*0554*/ 	.word	0x00001620


	//   ....[7]....
        /*0558*/ 	.word	0x00002280


	//   ....[8]....
        /*055c*/ 	.word	0x00002770


	//   ....[9]....
        /*0560*/ 	.word	0x00002ec0


	//   ....[10]....
        /*0564*/ 	.word	0x00002f20


	//   ....[11]....
        /*0568*/ 	.word	0x00003920


	//   ....[12]....
        /*056c*/ 	.word	0x000039a0


	//   ....[13]....
        /*0570*/ 	.word	0x00004f40


	//   ....[14]....
        /*0574*/ 	.word	0x000051b0


	//   ....[15]....
        /*0578*/ 	.word	0x00005cc0


	//   ....[16]....
        /*057c*/ 	.word	0x00005e00


	//   ....[17]....
        /*0580*/ 	.word	0x00006600


	//   ....[18]....
        /*0584*/ 	.word	0x00006670


	//   ....[19]....
        /*0588*/ 	.word	0x000089e0


	//   ....[20]....
        /*058c*/ 	.word	0x00008a70


	//   ....[21]....
        /*0590*/ 	.word	0x00009060


	//   ....[22]....
        /*0594*/ 	.word	0x000091b0


	//   ....[23]....
        /*0598*/ 	.word	0x0000a960


	//   ....[24]....
        /*059c*/ 	.word	0x0000a990


	//   ....[25]....
        /*05a0*/ 	.word	0x0000aa00


	//   ....[26]....
        /*05a4*/ 	.word	0x0000aa20


	//   ....[27]....
        /*05a8*/ 	.word	0x0000c480


	//   ....[28]....
        /*05ac*/ 	.word	0x0000c4b0


	//   ....[29]....
        /*05b0*/ 	.word	0x0000c4e0


	//   ....[30]....
        /*05b4*/ 	.word	0x0000c510


	//   ....[31]....
        /*05b8*/ 	.word	0x0000c540


	//   ....[32]....
        /*05bc*/ 	.word	0x0000c570


	//   ....[33]....
        /*05c0*/ 	.word	0x0000c5a0


	//   ....[34]....
        /*05c4*/ 	.word	0x0000c5d0


	//   ....[35]....
        /*05c8*/ 	.word	0x0000c600


	//   ....[36]....
        /*05cc*/ 	.word	0x0000c630


	//   ....[37]....
        /*05d0*/ 	.word	0x0000c660


	//   ....[38]....
        /*05d4*/ 	.word	0x0000c690


	//   ....[39]....
        /*05d8*/ 	.word	0x0000c6c0


	//   ....[40]....
        /*05dc*/ 	.word	0x0000c6f0


	//   ....[41]....
        /*05e0*/ 	.word	0x0000c720


	//   ....[42]....
        /*05e4*/ 	.word	0x0000c750


	//   ....[43]....
        /*05e8*/ 	.word	0x0000c780


	//   ....[44]....
        /*05ec*/ 	.word	0x0000c7b0


	//   ....[45]....
        /*05f0*/ 	.word	0x0000c7e0


	//   ....[46]....
        /*05f4*/ 	.word	0x0000c810


	//   ....[47]....
        /*05f8*/ 	.word	0x0000c840


	//   ....[48]....
        /*05fc*/ 	.word	0x0000c880


	//   ....[49]....
        /*0600*/ 	.word	0x0000c8b0


	//   ....[50]....
        /*0604*/ 	.word	0x0000c8e0


	//   ....[51]....
        /*0608*/ 	.word	0x0000c910


	//   ....[52]....
        /*060c*/ 	.word	0x0000c940


	//   ....[53]....
        /*0610*/ 	.word	0x0000c970


	//   ....[54]....
        /*0614*/ 	.word	0x0000c9a0


	//   ....[55]....
        /*0618*/ 	.word	0x0000c9d0


	//   ....[56]....
        /*061c*/ 	.word	0x0000ca00


	//   ....[57]....
        /*0620*/ 	.word	0x0000ca30


	//   ....[58]....
        /*0624*/ 	.word	0x0000ca70


	//   ....[59]....
        /*0628*/ 	.word	0x0000caa0


	//   ....[60]....
        /*062c*/ 	.word	0x0000cae0


	//   ....[61]....
        /*0630*/ 	.word	0x0000cb10


	//   ....[62]....
        /*0634*/ 	.word	0x0000cb40


	//   ....[63]....
        /*0638*/ 	.word	0x0000cb70


	//   ....[64]....
        /*063c*/ 	.word	0x0000cba0


	//   ....[65]....
        /*0640*/ 	.word	0x0000cbd0


	//   ....[66]....
        /*0644*/ 	.word	0x0000cc10


	//   ....[67]....
        /*0648*/ 	.word	0x0000cc40


	//   ....[68]....
        /*064c*/ 	.word	0x0000cc80


	//   ....[69]....
        /*0650*/ 	.word	0x0000ccb0


	//   ....[70]....
        /*0654*/ 	.word	0x0000cce0


	//   ....[71]....
        /*0658*/ 	.word	0x0000cd20


	//   ....[72]....
        /*065c*/ 	.word	0x0000cd30


	//   ....[73]....
        /*0660*/ 	.word	0x0000cd40


	//   ....[74]....
        /*0664*/ 	.word	0x0000cd50


	//   ....[75]....
        /*0668*/ 	.word	0x0000cd60


	//   ....[76]....
        /*066c*/ 	.word	0x0000cd70


	//   ....[77]....
        /*0670*/ 	.word	0x0000cd80


	//   ....[78]....
        /*0674*/ 	.word	0x0000cd90


	//   ....[79]....
        /*0678*/ 	.word	0x0000cda0


	//   ....[80]....
        /*067c*/ 	.word	0x0000cdb0


	//   ....[81]....
        /*0680*/ 	.word	0x0000cdc0


	//   ....[82]....
        /*0684*/ 	.word	0x0000cdd0


	//   ....[83]....
        /*0688*/ 	.word	0x0000cde0


	//   ....[84]....
        /*068c*/ 	.word	0x0000cdf0


	//   ....[85]....
        /*0690*/ 	.word	0x0000ce00


	//   ....[86]....
        /*0694*/ 	.word	0x0000ce10


	//   ....[87]....
        /*0698*/ 	.word	0x0000ce20


	//   ....[88]....
        /*069c*/ 	.word	0x0000ce30


	//   ....[89]....
        /*06a0*/ 	.word	0x0000ce40


	//   ....[90]....
        /*06a4*/ 	.word	0x0000ce50


	//   ....[91]....
        /*06a8*/ 	.word	0x0000d250


	//   ....[92]....
        /*06ac*/ 	.word	0x0000d280


	//   ....[93]....
        /*06b0*/ 	.word	0x0000d2b0


	//   ....[94]....
        /*06b4*/ 	.word	0x0000d350


	//   ....[95]....
        /*06b8*/ 	.word	0x0000d850


	//   ....[96]....
        /*06bc*/ 	.word	0x0000d880


	//   ....[97]....
        /*06c0*/ 	.word	0x0000d9d0


	//   ....[98]....
        /*06c4*/ 	.word	0x0000d9f0


	//   ....[99]....
        /*06c8*/ 	.word	0x0000db30


	//   ....[100]....
        /*06cc*/ 	.word	0x0000db50


	//   ....[101]....
        /*06d0*/ 	.word	0x0000dca0


	//   ....[102]....
        /*06d4*/ 	.word	0x0000dcc0


	//   ....[103]....
        /*06d8*/ 	.word	0x0000e3e0


	//   ....[104]....
        /*06dc*/ 	.word	0x0000e400


	//   ....[105]....
        /*06e0*/ 	.word	0x0000e540


	//   ....[106]....
        /*06e4*/ 	.word	0x0000e560


	//   ....[107]....
        /*06e8*/ 	.word	0x0000e6a0


	//   ....[108]....
        /*06ec*/ 	.word	0x0000e6c0


	//   ....[109]....
        /*06f0*/ 	.word	0x0000e810


	//   ....[110]....
        /*06f4*/ 	.word	0x0000e830


	//   ....[111]....
        /*06f8*/ 	.word	0x0000ea40


	//   ....[112]....
        /*06fc*/ 	.word	0x00010000


	//   ....[113]....
        /*0700*/ 	.word	0x00010040


	//   ....[114]....
        /*0704*/ 	.word	0x00010140


	//   ....[115]....
        /*0708*/ 	.word	0x00010150


	//   ....[116]....
        /*070c*/ 	.word	0x000101c0


	//   ....[117]....
        /*0710*/ 	.word	0x000101d0


	//   ....[118]....
        /*0714*/ 	.word	0x00010240


	//   ....[119]....
        /*0718*/ 	.word	0x00010250


	//   ....[120]....
        /*071c*/ 	.word	0x000102c0


	//   ....[121]....
        /*0720*/ 	.word	0x000102d0


	//   ....[122]....
        /*0724*/ 	.word	0x00010340


	//   ....[123]....
        /*0728*/ 	.word	0x00010350


	//   ....[124]....
        /*072c*/ 	.word	0x000103c0


	//   ....[125]....
        /*0730*/ 	.word	0x000103d0


	//   ....[126]....
        /*0734*/ 	.word	0x000103e0


	//   ....[127]....
        /*0738*/ 	.word	0x00010460


	//   ....[128]....
        /*073c*/ 	.word	0x000107e0


	//   ....[129]....
        /*0740*/ 	.word	0x00010810


	//   ....[130]....
        /*0744*/ 	.word	0x00010840


	//   ....[131]....
        /*0748*/ 	.word	0x00010910


	//   ....[132]....
        /*074c*/ 	.word	0x00010920


	//   ....[133]....
        /*0750*/ 	.word	0x000109a0


	//   ....[134]....
        /*0754*/ 	.word	0x000109e0


	//   ....[135]....
        /*0758*/ 	.word	0x00010a20


	//   ....[136]....
        /*075c*/ 	.word	0x00010a70


	//   ....[137]....
        /*0760*/ 	.word	0x00010aa0


	//   ....[138]....
        /*0764*/ 	.word	0x00010ae0


	//   ....[139]....
        /*0768*/ 	.word	0x00010b20


	//   ....[140]....
        /*076c*/ 	.word	0x00010b70


	//   ....[141]....
        /*0770*/ 	.word	0x00010ba0


	//   ....[142]....
        /*0774*/ 	.word	0x00010bf0


	//   ....[143]....
        /*0778*/ 	.word	0x00010c20


	//   ....[144]....
        /*077c*/ 	.word	0x00011280


	//   ....[145]....
        /*0780*/ 	.word	0x000112a0


	//   ....[146]....
        /*0784*/ 	.word	0x000112c0


	//   ....[147]....
        /*0788*/ 	.word	0x00011320


	//   ....[148]....
        /*078c*/ 	.word	0x00011390


	//   ....[149]....
        /*0790*/ 	.word	0x000113b0


	//   ....[150]....
        /*0794*/ 	.word	0x00011430


	//   ....[151]....
        /*0798*/ 	.word	0x00011450


	//   ....[152]....
        /*079c*/ 	.word	0x000114d0


	//   ....[153]....
        /*07a0*/ 	.word	0x000114f0


	//   ....[154]....
        /*07a4*/ 	.word	0x00011570


	//   ....[155]....
        /*07a8*/ 	.word	0x00011590


	//   ....[156]....
        /*07ac*/ 	.word	0x00011610


	//   ....[157]....
        /*07b0*/ 	.word	0x00011640


	//   ....[158]....
        /*07b4*/ 	.word	0x00011680


	//   ....[159]....
        /*07b8*/ 	.word	0x000116d0


	//   ....[160]....
        /*07bc*/ 	.word	0x00011da0


	//   ....[161]....
        /*07c0*/ 	.word	0x00011dc0


	//   ....[162]....
        /*07c4*/ 	.word	0x00011e20


	//   ....[163]....
        /*07c8*/ 	.word	0x00011e30


	//   ....[164]....
        /*07cc*/ 	.word	0x00011e80


	//   ....[165]....
        /*07d0*/ 	.word	0x00011e90


	//   ....[166]....
        /*07d4*/ 	.word	0x00011ee0


	//   ....[167]....
        /*07d8*/ 	.word	0x00011ef0


	//   ....[168]....
        /*07dc*/ 	.word	0x00011f40


	//   ....[169]....
        /*07e0*/ 	.word	0x00011f50


	//   ....[170]....
        /*07e4*/ 	.word	0x00011fa0


	//   ....[171]....
        /*07e8*/ 	.word	0x00011fb0


	//   ....[172]....
        /*07ec*/ 	.word	0x00012000


	//   ....[173]....
        /*07f0*/ 	.word	0x00012010


	//   ....[174]....
        /*07f4*/ 	.word	0x00012020


	//   ....[175]....
        /*07f8*/ 	.word	0x00012070


	//   ....[176]....
        /*07fc*/ 	.word	0x00012380


	//   ....[177]....
        /*0800*/ 	.word	0x00012390


	//   ....[178]....
        /*0804*/ 	.word	0x000123b0


	//   ....[179]....
        /*0808*/ 	.word	0x000123f0


	//   ....[180]....
        /*080c*/ 	.word	0x00012410


	//   ....[181]....
        /*0810*/ 	.word	0x00012450


	//   ....[182]....
        /*0814*/ 	.word	0x00012470


	//   ....[183]....
        /*0818*/ 	.word	0x000124b0


	//   ....[184]....
        /*081c*/ 	.word	0x000124d0


	//   ....[185]....
        /*0820*/ 	.word	0x00012510


	//   ....[186]....
        /*0824*/ 	.word	0x00012530


	//   ....[187]....
        /*0828*/ 	.word	0x00012570


	//   ....[188]....
        /*082c*/ 	.word	0x00012590


	//   ....[189]....
        /*0830*/ 	.word	0x000125d0


	//   ....[190]....
        /*0834*/ 	.word	0x000125f0


	//   ....[191]....
        /*0838*/ 	.word	0x00012600


	//   ....[192]....
        /*083c*/ 	.word	0x00013ef0


	//   ....[193]....
        /*0840*/ 	.word	0x00014090


	//   ....[194]....
        /*0844*/ 	.word	0x000146d0


	//   ....[195]....
        /*0848*/ 	.word	0x000147b0


	//   ....[196]....
        /*084c*/ 	.word	0x000148a0


	//   ....[197]....
        /*0850*/ 	.word	0x00014910


	//   ....[198]....
        /*0854*/ 	.word	0x000149f0


	//   ....[199]....
        /*0858*/ 	.word	0x00014a50


	//   ....[200]....
        /*085c*/ 	.word	0x00014b30


	//   ....[201]....
        /*0860*/ 	.word	0x00014b90


	//   ....[202]....
        /*0864*/ 	.word	0x00014c70


	//   ....[203]....
        /*0868*/ 	.word	0x00014cd0


	//   ....[204]....
        /*086c*/ 	.word	0x00014db0


	//   ....[205]....
        /*0870*/ 	.word	0x00014e10


	//   ....[206]....
        /*0874*/ 	.word	0x00014ef0


	//   ....[207]....
        /*0878*/ 	.word	0x00014f50


	//   ....[208]....
        /*087c*/ 	.word	0x00015030


	//   ....[209]....
        /*0880*/ 	.word	0x00015090


	//   ....[210]....
        /*0884*/ 	.word	0x00015170


	//   ....[211]....
        /*0888*/ 	.word	0x00015320


	//   ....[212]....
        /*088c*/ 	.word	0x000153d0


	//   ....[213]....
        /*0890*/ 	.word	0x000154e0


	//   ....[214]....
        /*0894*/ 	.word	0x00015530


	//   ....[215]....
        /*0898*/ 	.word	0x00015620


	//   ....[216]....
        /*089c*/ 	.word	0x00015670


	//   ....[217]....
        /*08a0*/ 	.word	0x00015760


	//   ....[218]....
        /*08a4*/ 	.word	0x000157b0


	//   ....[219]....
        /*08a8*/ 	.word	0x00015830


	//   ....[220]....
        /*08ac*/ 	.word	0x00015900


	//   ....[221]....
        /*08b0*/ 	.word	0x00015980


	//   ....[222]....
        /*08b4*/ 	.word	0x00015a30


	//   ....[223]....
        /*08b8*/ 	.word	0x00015ab0


	//   ....[224]....
        /*08bc*/ 	.word	0x00015b60


	//   ....[225]....
        /*08c0*/ 	.word	0x00015be0


	//   ....[226]....
        /*08c4*/ 	.word	0x00015c90


	//   ....[227]....
        /*08c8*/ 	.word	0x00015d20


	//   ....[228]....
        /*08cc*/ 	.word	0x00015da0


	//   ....[229]....
        /*08d0*/ 	.word	0x00015e20


	//   ....[230]....
        /*08d4*/ 	.word	0x00015ed0


	//   ....[231]....
        /*08d8*/ 	.word	0x00015f40


	//   ....[232]....
        /*08dc*/ 	.word	0x00016020


	//   ....[233]....
        /*08e0*/ 	.word	0x00016090


	//   ....[234]....
        /*08e4*/ 	.word	0x00016170


	//   ....[235]....
        /*08e8*/ 	.word	0x000161e0


	//   ....[236]....
        /*08ec*/ 	.word	0x000162c0


	//   ....[237]....
        /*08f0*/ 	.word	0x00016330


	//   ....[238]....
        /*08f4*/ 	.word	0x00016410


	//   ....[239]....
        /*08f8*/ 	.word	0x00016480


	//   ....[240]....
        /*08fc*/ 	.word	0x00016560


	//   ....[241]....
        /*0900*/ 	.word	0x000165d0


	//   ....[242]....
        /*0904*/ 	.word	0x00016690


	//   ....[243]....
        /*0908*/ 	.word	0x000167c0


	//   ....[244]....
        /*090c*/ 	.word	0x00016860


	//   ....[245]....
        /*0910*/ 	.word	0x000168c0


	//   ....[246]....
        /*0914*/ 	.word	0x00016980


	//   ....[247]....
        /*0918*/ 	.word	0x000169e0


	//   ....[248]....
        /*091c*/ 	.word	0x00016aa0


	//   ....[249]....
        /*0920*/ 	.word	0x00016b00


	//   ....[250]....
        /*0924*/ 	.word	0x00016bc0


	//   ....[251]....
        /*0928*/ 	.word	0x00016c20


	//   ....[252]....
        /*092c*/ 	.word	0x00016ce0


	//   ....[253]....
        /*0930*/ 	.word	0x00016d40


	//   ....[254]....
        /*0934*/ 	.word	0x00016e00


	//   ....[255]....
        /*0938*/ 	.word	0x00016e60


	//   ....[0]....
        /*093c*/ 	.word	0x00016f20


	//   ....[1]....
        /*0940*/ 	.word	0x00016f80


	//   ....[2]....
        /*0944*/ 	.word	0x00017040


	//   ....[3]....
        /*0948*/ 	.word	0x00017130


	//   ....[4]....
        /*094c*/ 	.word	0x000171c0


	//   ....[5]....
        /*0950*/ 	.word	0x00017220


	//   ....[6]....
        /*0954*/ 	.word	0x000172d0


	//   ....[7]....
        /*0958*/ 	.word	0x00017330


	//   ....[8]....
        /*095c*/ 	.word	0x000173e0


	//   ....[9]....
        /*0960*/ 	.word	0x00017440


	//   ....[10]....
        /*0964*/ 	.word	0x000174f0


	//   ....[11]....
        /*0968*/ 	.word	0x00017550


	//   ....[12]....
        /*096c*/ 	.word	0x00017600


	//   ....[13]....
        /*0970*/ 	.word	0x00017660


	//   ....[14]....
        /*0974*/ 	.word	0x00017710


	//   ....[15]....
        /*0978*/ 	.word	0x00017770


	//   ....[16]....
        /*097c*/ 	.word	0x00017820


	//   ....[17]....
        /*0980*/ 	.word	0x00017880


	//   ....[18]....
        /*0984*/ 	.word	0x00017930


	//   ....[19]....
        /*0988*/ 	.word	0x00017b80


	//----- nvinfo : EIATTR_REG_RECONFIG
	.align		4
.L_514:
        /*098c*/ 	.byte	0x01, 0x54
	.zero		2


	//----- nvinfo : EIATTR_SYSCALL_OFFSETS
	.align		4
        /*0990*/ 	.byte	0x04, 0x46
        /*0992*/ 	.short	(.L_516 - .L_515)


	//   ....[0]....
.L_515:
        /*0994*/ 	.word	0x00001800


	//   ....[1]....
        /*0998*/ 	.word	0x0000f630


	//   ....[2]....
        /*099c*/ 	.word	0x0000f7a0


	//   ....[3]....
        /*09a0*/ 	.word	0x0000f8f0


	//   ....[4]....
        /*09a4*/ 	.word	0x0000fa30


	//   ....[5]....
        /*09a8*/ 	.word	0x00010ef0


	//----- nvinfo : EIATTR_MBARRIER_INSTR_OFFSETS
	.align		4
.L_516:
        /*09ac*/ 	.byte	0x04, 0x39
        /*09ae*/ 	.short	(.L_518 - .L_517)


	//   ....[0]....
.L_517:
        /*09b0*/ 	.word	0x00000180
        /*09b4*/ 	.word	0x000000ff
        /*09b8*/ 	.word	0x00038800
        /*09bc*/ 	.short	0x0100
        /*09be*/ 	.byte	0x08
	.zero		1


	//   ....[1]....
        /*09c0*/ 	.word	0x00000190
        /*09c4*/ 	.word	0x000000ff
        /*09c8*/ 	.word	0x00038820
        /*09cc*/ 	.short	0x0100
        /*09ce*/ 	.byte	0x08
	.zero		1


	//   ....[2]....
        /*09d0*/ 	.word	0x00000280
        /*09d4*/ 	.word	0x000000ff
        /*09d8*/ 	.word	0x00038830
        /*09dc*/ 	.short	0x0100
        /*09de*/ 	.byte	0x08
	.zero		1


	//   ....[3]....
        /*09e0*/ 	.word	0x00000290
        /*09e4*/ 	.word	0x000000ff
        /*09e8*/ 	.word	0x00038840
        /*09ec*/ 	.short	0x0100
        /*09ee*/ 	.byte	0x08
	.zero		1


	//   ....[4]....
        /*09f0*/ 	.word	0x000002a0
        /*09f4*/ 	.word	0x000000ff
        /*09f8*/ 	.word	0x00038838
        /*09fc*/ 	.short	0x0100
        /*09fe*/ 	.byte	0x08
	.zero		1


	//   ....[5]....
        /*0a00*/ 	.word	0x000002b0
        /*0a04*/ 	.word	0x000000ff
        /*0a08*/ 	.word	0x00038848
        /*0a0c*/ 	.short	0x0100
        /*0a0e*/ 	.byte	0x08
	.zero		1


	//   ....[6]....
        /*0a10*/ 	.word	0x000003e0
        /*0a14*/ 	.word	0x000000ff
        /*0a18*/ 	.word	0x00038850
        /*0a1c*/ 	.short	0x0100
        /*0a1e*/ 	.byte	0x08
	.zero		1


	//   ....[7]....
        /*0a20*/ 	.word	0x000003f0
        /*0a24*/ 	.word	0x000000ff
        /*0a28*/ 	.word	0x00038860
        /*0a2c*/ 	.short	0x0100
        /*0a2e*/ 	.byte	0x08
	.zero		1


	//   ....[8]....
        /*0a30*/ 	.word	0x00000400
        /*0a34*/ 	.word	0x000000ff
        /*0a38*/ 	.word	0x00038858
        /*0a3c*/ 	.short	0x0100
        /*0a3e*/ 	.byte	0x08
	.zero		1


	//   ....[9]....
        /*0a40*/ 	.word	0x00000410
        /*0a44*/ 	.word	0x000000ff
        /*0a48*/ 	.word	0x00038868
        /*0a4c*/ 	.short	0x0100
        /*0a4e*/ 	.byte	0x08
	.zero		1


	//   ....[10]....
        /*0a50*/ 	.word	0x00000500
        /*0a54*/ 	.word	0x000000ff
        /*0a58*/ 	.word	0x00038870
        /*0a5c*/ 	.short	0x0100
        /*0a5e*/ 	.byte	0x06
	.zero		1


	//   ....[11]....
        /*0a60*/ 	.word	0x00000510
        /*0a64*/ 	.word	0x000000ff
        /*0a68*/ 	.word	0x00038880
        /*0a6c*/ 	.short	0x0100
        /*0a6e*/ 	.byte	0x06
	.zero		1


	//   ....[12]....
        /*0a70*/ 	.word	0x00000520
        /*0a74*/ 	.word	0x000000ff
        /*0a78*/ 	.word	0x00038878
        /*0a7c*/ 	.short	0x0100
        /*0a7e*/ 	.byte	0x06
	.zero		1


	//   ....[13]....
        /*0a80*/ 	.word	0x00000530
        /*0a84*/ 	.word	0x000000ff
        /*0a88*/ 	.word	0x00038888
        /*0a8c*/ 	.short	0x0100
        /*0a8e*/ 	.byte	0x06
	.zero		1


	//   ....[14]....
        /*0a90*/ 	.word	0x00000660
        /*0a94*/ 	.word	0x000000ff
        /*0a98*/ 	.word	0x00038890
        /*0a9c*/ 	.short	0x0100
        /*0a9e*/ 	.byte	0x08
	.zero		1


	//   ....[15]....
        /*0aa0*/ 	.word	0x00000670
        /*0aa4*/ 	.word	0x000000ff
        /*0aa8*/ 	.word	0x000388a0
        /*0aac*/ 	.short	0x0100
        /*0aae*/ 	.byte	0x08
	.zero		1


	//   ....[16]....
        /*0ab0*/ 	.word	0x00000680
        /*0ab4*/ 	.word	0x000000ff
        /*0ab8*/ 	.word	0x00038898
        /*0abc*/ 	.short	0x0100
        /*0abe*/ 	.byte	0x08
	.zero		1


	//   ....[17]....
        /*0ac0*/ 	.word	0x00000690
        /*0ac4*/ 	.word	0x000000ff
        /*0ac8*/ 	.word	0x000388a8
        /*0acc*/ 	.short	0x0100
        /*0ace*/ 	.byte	0x08
	.zero		1


	//   ....[18]....
        /*0ad0*/ 	.word	0x000007e0
        /*0ad4*/ 	.word	0x000000ff
        /*0ad8*/ 	.word	0x000388b0
        /*0adc*/ 	.short	0x0100
        /*0ade*/ 	.byte	0x08
	.zero		1


	//   ....[19]....
        /*0ae0*/ 	.word	0x000007f0
        /*0ae4*/ 	.word	0x000000ff
        /*0ae8*/ 	.word	0x000388c0
        /*0aec*/ 	.short	0x0100
        /*0aee*/ 	.byte	0x08
	.zero		1


	//   ....[20]....
        /*0af0*/ 	.word	0x00000800
        /*0af4*/ 	.word	0x000000ff
        /*0af8*/ 	.word	0x000388b8
        /*0afc*/ 	.short	0x0100
        /*0afe*/ 	.byte	0x08
	.zero		1


	//   ....[21]....
        /*0b00*/ 	.word	0x00000810
        /*0b04*/ 	.word	0x000000ff
        /*0b08*/ 	.word	0x000388c8
        /*0b0c*/ 	.short	0x0100
        /*0b0e*/ 	.byte	0x08
	.zero		1


	//   ....[22]....
        /*0b10*/ 	.word	0x00001b40
        /*0b14*/ 	.word	0x000000ff
        /*0b18*/ 	.word	0x00038800
        /*0b1c*/ 	.short	0x010a
        /*0b1e*/ 	.byte	0x2f
	.zero		1


	//   ....[23]....
        /*0b20*/ 	.word	0x00001c30
        /*0b24*/ 	.word	0x000000ff
        /*0b28*/ 	.word	0x00038830
        /*0b2c*/ 	.short	0x010a
        /*0b2e*/ 	.byte	0x34
	.zero		1


	//   ....[24]....
        /*0b30*/ 	.word	0x00001c70
        /*0b34*/ 	.word	0x000000ff
        /*0b38*/ 	.word	0x00038830
        /*0b3c*/ 	.short	0x010a
        /*0b3e*/ 	.byte	0x34
	.zero		1


	//   ....[25]....
        /*0b40*/ 	.word	0x00002930
        /*0b44*/ 	.word	0x000000ff
        /*0b48*/ 	.word	0x00000000
        /*0b4c*/ 	.short	0x0101
        /*0b4e*/ 	.byte	0x06
	.zero		1


	//   ....[26]....
        /*0b50*/ 	.word	0x00004560
        /*0b54*/ 	.word	0x000000ff
        /*0b58*/ 	.word	0x00038850
        /*0b5c*/ 	.short	0x010a
        /*0b5e*/ 	.byte	0x34
	.zero		1


	//   ....[27]....
        /*0b60*/ 	.word	0x000045a0
        /*0b64*/ 	.word	0x000000ff
        /*0b68*/ 	.word	0x00038850
        /*0b6c*/ 	.short	0x010a
        /*0b6e*/ 	.byte	0x34
	.zero		1


	//   ....[28]....
        /*0b70*/ 	.word	0x00004860
        /*0b74*/ 	.word	0x000000ff
        /*0b78*/ 	.word	0x00000000
        /*0b7c*/ 	.short	0x0101
        /*0b7e*/ 	.byte	0x34
	.zero		1


	//   ....[29]....
        /*0b80*/ 	.word	0x00004a20
        /*0b84*/ 	.word	0x000000ff
        /*0b88*/ 	.word	0x00038830
        /*0b8c*/ 	.short	0x010a
        /*0b8e*/ 	.byte	0x34
	.zero		1


	//   ....[30]....
        /*0b90*/ 	.word	0x00004a70
        /*0b94*/ 	.word	0x000000ff
        /*0b98*/ 	.word	0x00038830
        /*0b9c*/ 	.short	0x010a
        /*0b9e*/ 	.byte	0x34
	.zero		1


	//   ....[31]....
        /*0ba0*/ 	.word	0x00005490
        /*0ba4*/ 	.word	0x000000ff
        /*0ba8*/ 	.word	0x00000000
        /*0bac*/ 	.short	0x0101
        /*0bae*/ 	.byte	0x06
	.zero		1


	//   ....[32]....
        /*0bb0*/ 	.word	0x00007a80
        /*0bb4*/ 	.word	0x000000ff
        /*0bb8*/ 	.word	0x00038850
        /*0bbc*/ 	.short	0x010a
        /*0bbe*/ 	.byte	0x34
	.zero		1


	//   ....[33]....
        /*0bc0*/ 	.word	0x00007ae0
        /*0bc4*/ 	.word	0x000000ff
        /*0bc8*/ 	.word	0x00038850
        /*0bcc*/ 	.short	0x010a
        /*0bce*/ 	.byte	0x34
	.zero		1


	//   ....[34]....
        /*0bd0*/ 	.word	0x00007d20
        /*0bd4*/ 	.word	0x000000ff
        /*0bd8*/ 	.word	0x00000000
        /*0bdc*/ 	.short	0x0101
        /*0bde*/ 	.byte	0x34
	.zero		1


	//   ....[35]....
        /*0be0*/ 	.word	0x00007e60
        /*0be4*/ 	.word	0x000000ff
        /*0be8*/ 	.word	0x00038830
        /*0bec*/ 	.short	0x010a
        /*0bee*/ 	.byte	0x2e
	.zero		1


	//   ....[36]....
        /*0bf0*/ 	.word	0x00007ea0
        /*0bf4*/ 	.word	0x000000ff
        /*0bf8*/ 	.word	0x00038830
        /*0bfc*/ 	.short	0x010a
        /*0bfe*/ 	.byte	0x2e
	.zero		1


	//   ....[37]....
        /*0c00*/ 	.word	0x00008660
        /*0c04*/ 	.word	0x000000ff
        /*0c08*/ 	.word	0x00000000
        /*0c0c*/ 	.short	0x0101
        /*0c0e*/ 	.byte	0x06
	.zero		1


	//   ....[38]....
        /*0c10*/ 	.word	0x0000a520
        /*0c14*/ 	.word	0x000000ff
        /*0c18*/ 	.word	0x00038850
        /*0c1c*/ 	.short	0x010a
        /*0c1e*/ 	.byte	0x2e
	.zero		1


	//   ....[39]....
        /*0c20*/ 	.word	0x0000a570
        /*0c24*/ 	.word	0x000000ff
        /*0c28*/ 	.word	0x00038850
        /*0c2c*/ 	.short	0x010a
        /*0c2e*/ 	.byte	0x2e
	.zero		1


	//   ....[40]....
        /*0c30*/ 	.word	0x0000a7a0
        /*0c34*/ 	.word	0x000000ff
        /*0c38*/ 	.word	0x00000000
        /*0c3c*/ 	.short	0x0101
        /*0c3e*/ 	.byte	0x2e
	.zero		1


	//   ....[41]....
        /*0c40*/ 	.word	0x0000d860
        /*0c44*/ 	.word	0x000000ff
        /*0c48*/ 	.word	0x00000000
        /*0c4c*/ 	.short	0x0101
        /*0c4e*/ 	.byte	0x05
	.zero		1


	//   ....[42]....
        /*0c50*/ 	.word	0x0000fe10
        /*0c54*/ 	.word	0x00000006
        /*0c58*/ 	.word	0x00038880
        /*0c5c*/ 	.short	0x010a
        /*0c5e*/ 	.byte	0x3f
	.zero		1


	//   ....[43]....
        /*0c60*/ 	.word	0x00010570
        /*0c64*/ 	.word	0x00000006
        /*0c68*/ 	.word	0x00038870
        /*0c6c*/ 	.short	0x0107
        /*0c6e*/ 	.byte	0x3f
	.zero		1


	//   ....[44]....
        /*0c70*/ 	.word	0x00010630
        /*0c74*/ 	.word	0x00000006
        /*0c78*/ 	.word	0x00038870
        /*0c7c*/ 	.short	0x0101
        /*0c7e*/ 	.byte	0x3f
	.zero		1


	//   ....[45]....
        /*0c80*/ 	.word	0x00010660
        /*0c84*/ 	.word	0x00000006
        /*0c88*/ 	.word	0x00038840
        /*0c8c*/ 	.short	0x010a
        /*0c8e*/ 	.byte	0x3f
	.zero		1


	//   ....[46]....
        /*0c90*/ 	.word	0x00010cd0
        /*0c94*/ 	.word	0x00000006
        /*0c98*/ 	.word	0x00038830
        /*0c9c*/ 	.short	0x0107
        /*0c9e*/ 	.byte	0x3f
	.zero		1


	//   ....[47]....
        /*0ca0*/ 	.word	0x00010da0
        /*0ca4*/ 	.word	0x00000006
        /*0ca8*/ 	.word	0x00038830
        /*0cac*/ 	.short	0x0101
        /*0cae*/ 	.byte	0x3f
	.zero		1


	//   ....[48]....
        /*0cb0*/ 	.word	0x000117a0
        /*0cb4*/ 	.word	0x00000012
        /*0cb8*/ 	.word	0x00038800
        /*0cbc*/ 	.short	0x0107
        /*0cbe*/ 	.byte	0x3f
	.zero		1


	//   ....[49]....
        /*0cc0*/ 	.word	0x00011890
        /*0cc4*/ 	.word	0x00000012
        /*0cc8*/ 	.word	0x00038800
        /*0ccc*/ 	.short	0x0101
        /*0cce*/ 	.byte	0x3f
	.zero		1


	//   ....[50]....
        /*0cd0*/ 	.word	0x000118b0
        /*0cd4*/ 	.word	0x00000012
        /*0cd8*/ 	.word	0x00038820
        /*0cdc*/ 	.short	0x010a
        /*0cde*/ 	.byte	0x3f
	.zero		1


	//   ....[51]....
        /*0ce0*/ 	.word	0x00011c10
        /*0ce4*/ 	.word	0x00000000
        /*0ce8*/ 	.word	0x00038880
        /*0cec*/ 	.short	0x010a
        /*0cee*/ 	.byte	0x3f
	.zero		1


	//   ....[52]....
        /*0cf0*/ 	.word	0x00012100
        /*0cf4*/ 	.word	0x00000000
        /*0cf8*/ 	.word	0x00038870
        /*0cfc*/ 	.short	0x0107
        /*0cfe*/ 	.byte	0x3f
	.zero		1


	//   ....[53]....
        /*0d00*/ 	.word	0x000121c0
        /*0d04*/ 	.word	0x00000000
        /*0d08*/ 	.word	0x00038870
        /*0d0c*/ 	.short	0x0101
        /*0d0e*/ 	.byte	0x3f
	.zero		1


	//   ....[54]....
        /*0d10*/ 	.word	0x000121f0
        /*0d14*/ 	.word	0x00000000
        /*0d18*/ 	.word	0x00038840
        /*0d1c*/ 	.short	0x010a
        /*0d1e*/ 	.byte	0x3f
	.zero		1


	//   ....[55]....
        /*0d20*/ 	.word	0x000126c0
        /*0d24*/ 	.word	0x00000000
        /*0d28*/ 	.word	0x00038830
        /*0d2c*/ 	.short	0x0107
        /*0d2e*/ 	.byte	0x3f
	.zero		1


	//   ....[56]....
        /*0d30*/ 	.word	0x00012780
        /*0d34*/ 	.word	0x00000000
        /*0d38*/ 	.word	0x00038830
        /*0d3c*/ 	.short	0x0101
        /*0d3e*/ 	.byte	0x3f
	.zero		1


	//   ....[57]....
        /*0d40*/ 	.word	0x00012810
        /*0d44*/ 	.word	0x00000000
        /*0d48*/ 	.word	0x00038870
        /*0d4c*/ 	.short	0x010a
        /*0d4e*/ 	.byte	0x3f
	.zero		1


	//   ....[58]....
        /*0d50*/ 	.word	0x000128a0
        /*0d54*/ 	.word	0x00000000
        /*0d58*/ 	.word	0x00038860
        /*0d5c*/ 	.short	0x010a
        /*0d5e*/ 	.byte	0x3f
	.zero		1


	//   ....[59]....
        /*0d60*/ 	.word	0x00013170
        /*0d64*/ 	.word	0x00000000
        /*0d68*/ 	.word	0x00038850
        /*0d6c*/ 	.short	0x0101
        /*0d6e*/ 	.byte	0x3f
	.zero		1


	//   ....[60]....
        /*0d70*/ 	.word	0x000131f0
        /*0d74*/ 	.word	0x00000000
        /*0d78*/ 	.word	0x00000000
        /*0d7c*/ 	.short	0x0101
        /*0d7e*/ 	.byte	0x3f
	.zero		1


	//   ....[61]....
        /*0d80*/ 	.word	0x000133c0
        /*0d84*/ 	.word	0x00000002
        /*0d88*/ 	.word	0x00038870
        /*0d8c*/ 	.short	0x010a
        /*0d8e*/ 	.byte	0x3f
	.zero		1


	//   ....[62]....
        /*0d90*/ 	.word	0x00013440
        /*0d94*/ 	.word	0x00000002
        /*0d98*/ 	.word	0x00038860
        /*0d9c*/ 	.short	0x010a
        /*0d9e*/ 	.byte	0x3f
	.zero		1


	//   ....[63]....
        /*0da0*/ 	.word	0x00013d20
        /*0da4*/ 	.word	0x00000002
        /*0da8*/ 	.word	0x00038850
        /*0dac*/ 	.short	0x0101
        /*0dae*/ 	.byte	0x3f
	.zero		1


	//   ....[64]....
        /*0db0*/ 	.word	0x00013da0
        /*0db4*/ 	.word	0x00000002
        /*0db8*/ 	.word	0x00000000
        /*0dbc*/ 	.short	0x0101
        /*0dbe*/ 	.byte	0x3f
	.zero		1


	//   ....[65]....
        /*0dc0*/ 	.word	0x00014010
        /*0dc4*/ 	.word	0x00000005
        /*0dc8*/ 	.word	0x00038820
        /*0dcc*/ 	.short	0x010a
        /*0dce*/ 	.byte	0x3f
	.zero		1


	//   ....[66]....
        /*0dd0*/ 	.word	0x00014190
        /*0dd4*/ 	.word	0x00000003
        /*0dd8*/ 	.word	0x00038840
        /*0ddc*/ 	.short	0x010a
        /*0dde*/ 	.byte	0x3f
	.zero		1


	//   ....[67]....
        /*0de0*/ 	.word	0x00014230
        /*0de4*/ 	.word	0x00000005
        /*0de8*/ 	.word	0x00038840
        /*0dec*/ 	.short	0x010a
        /*0dee*/ 	.byte	0x3f
	.zero		1


	//   ....[68]....
        /*0df0*/ 	.word	0x00014270
        /*0df4*/ 	.word	0x00000003
        /*0df8*/ 	.word	0x00038860
        /*0dfc*/ 	.short	0x010a
        /*0dfe*/ 	.byte	0x3f
	.zero		1


	//   ....[69]....
        /*0e00*/ 	.word	0x000142b0
        /*0e04*/ 	.word	0x00000005
        /*0e08*/ 	.word	0x00038860
        /*0e0c*/ 	.short	0x010a
        /*0e0e*/ 	.byte	0x3f
	.zero		1


	//   ....[70]....
        /*0e10*/ 	.word	0x000142f0
        /*0e14*/ 	.word	0x00000003
        /*0e18*/ 	.word	0x00038880
        /*0e1c*/ 	.short	0x010a
        /*0e1e*/ 	.byte	0x3f
	.zero		1


	//   ....[71]....
        /*0e20*/ 	.word	0x00014330
        /*0e24*/ 	.word	0x00000005
        /*0e28*/ 	.word	0x00038880
        /*0e2c*/ 	.short	0x010a
        /*0e2e*/ 	.byte	0x3f
	.zero		1


	//   ....[72]....
        /*0e30*/ 	.word	0x000143a0
        /*0e34*/ 	.word	0x00000003
        /*0e38*/ 	.word	0x00038800
        /*0e3c*/ 	.short	0x010a
        /*0e3e*/ 	.byte	0x3f
	.zero		1


	//   ....[73]....
        /*0e40*/ 	.word	0x00014400
        /*0e44*/ 	.word	0x00000003
        /*0e48*/ 	.word	0x00038830
        /*0e4c*/ 	.short	0x010a
        /*0e4e*/ 	.byte	0x3f
	.zero		1


	//   ....[74]....
        /*0e50*/ 	.word	0x00014460
        /*0e54*/ 	.word	0x00000007
        /*0e58*/ 	.word	0x00038850
        /*0e5c*/ 	.short	0x010a
        /*0e5e*/ 	.byte	0x3f
	.zero		1


	//   ....[75]....
        /*0e60*/ 	.word	0x000144d0
        /*0e64*/ 	.word	0x00000004
        /*0e68*/ 	.word	0x00038830
        /*0e6c*/ 	.short	0x010a
        /*0e6e*/ 	.byte	0x3f
	.zero		1


	//   ....[76]....
        /*0e70*/ 	.word	0x00014540
        /*0e74*/ 	.word	0x00000006
        /*0e78*/ 	.word	0x00038850
        /*0e7c*/ 	.short	0x010a
        /*0e7e*/ 	.byte	0x3f
	.zero		1


	//   ....[77]....
        /*0e80*/ 	.word	0x000145a0
        /*0e84*/ 	.word	0x00000004
        /*0e88*/ 	.word	0x00038830
        /*0e8c*/ 	.short	0x010a
        /*0e8e*/ 	.byte	0x3f
	.zero		1


	//   ....[78]....
        /*0e90*/ 	.word	0x00014600
        /*0e94*/ 	.word	0x00000008
        /*0e98*/ 	.word	0x00038850
        /*0e9c*/ 	.short	0x010a
        /*0e9e*/ 	.byte	0x3f
	.zero		1


	//   ....[79]....
        /*0ea0*/ 	.word	0x00014700
        /*0ea4*/ 	.word	0x00000006
        /*0ea8*/ 	.word	0x00038880
        /*0eac*/ 	.short	0x010a
        /*0eae*/ 	.byte	0x3f
	.zero		1


	//   ....[80]....
        /*0eb0*/ 	.word	0x00015270
        /*0eb4*/ 	.word	0x00000006
        /*0eb8*/ 	.word	0x00038840
        /*0ebc*/ 	.short	0x010a
        /*0ebe*/ 	.byte	0x3f
	.zero		1


	//   ....[81]....
        /*0ec0*/ 	.word	0x000166c0
        /*0ec4*/ 	.word	0x00000012
        /*0ec8*/ 	.word	0x00038820
        /*0ecc*/ 	.short	0x010a
        /*0ece*/ 	.byte	0x3f
	.zero		1


	//   ....[82]....
        /*0ed0*/ 	.word	0x00016710
        /*0ed4*/ 	.word	0x00000000
        /*0ed8*/ 	.word	0x00038880
        /*0edc*/ 	.short	0x010a
        /*0ede*/ 	.byte	0x3f
	.zero		1


	//   ....[83]....
        /*0ee0*/ 	.word	0x00017080
        /*0ee4*/ 	.word	0x00000000
        /*0ee8*/ 	.word	0x00038840
        /*0eec*/ 	.short	0x010a
        /*0eee*/ 	.byte	0x3f
	.zero		1


	//   ....[84]....
        /*0ef0*/ 	.word	0x00017960
        /*0ef4*/ 	.word	0x00000000
        /*0ef8*/ 	.word	0x00038870
        /*0efc*/ 	.short	0x010a
        /*0efe*/ 	.byte	0x3f
	.zero		1


	//   ....[85]....
        /*0f00*/ 	.word	0x000179b0
        /*0f04*/ 	.word	0x00000000
        /*0f08*/ 	.word	0x00038860
        /*0f0c*/ 	.short	0x010a
        /*0f0e*/ 	.byte	0x3f
	.zero		1


	//   ....[86]....
        /*0f10*/ 	.word	0x00017a00
        /*0f14*/ 	.word	0x00000002
        /*0f18*/ 	.word	0x00038870
        /*0f1c*/ 	.short	0x010a
        /*0f1e*/ 	.byte	0x3f
	.zero		1


	//   ....[87]....
        /*0f20*/ 	.word	0x00017a50
        /*0f24*/ 	.word	0x00000002
        /*0f28*/ 	.word	0x00038860
        /*0f2c*/ 	.short	0x010a
        /*0f2e*/ 	.byte	0x3f
	.zero		1


	//   ....[88]....
        /*0f30*/ 	.word	0x00017aa0
        /*0f34*/ 	.word	0x00000005
        /*0f38*/ 	.word	0x00038820
        /*0f3c*/ 	.short	0x010a
        /*0f3e*/ 	.byte	0x3f
	.zero		1


	//   ....[89]....
        /*0f40*/ 	.word	0x00017c40
        /*0f44*/ 	.word	0x00000003
        /*0f48*/ 	.word	0x00038840
        /*0f4c*/ 	.short	0x010a
        /*0f4e*/ 	.byte	0x3f
	.zero		1


	//   ....[90]....
        /*0f50*/ 	.word	0x00017c90
        /*0f54*/ 	.word	0x00000005
        /*0f58*/ 	.word	0x00038840
        /*0f5c*/ 	.short	0x010a
        /*0f5e*/ 	.byte	0x3f
	.zero		1


	//   ....[91]....
        /*0f60*/ 	.word	0x00017ce0
        /*0f64*/ 	.word	0x00000003
        /*0f68*/ 	.word	0x00038860
        /*0f6c*/ 	.short	0x010a
        /*0f6e*/ 	.byte	0x3f
	.zero		1


	//   ....[92]....
        /*0f70*/ 	.word	0x00017d30
        /*0f74*/ 	.word	0x00000005
        /*0f78*/ 	.word	0x00038860
        /*0f7c*/ 	.short	0x010a
        /*0f7e*/ 	.byte	0x3f
	.zero		1


	//   ....[93]....
        /*0f80*/ 	.word	0x00017d80
        /*0f84*/ 	.word	0x00000003
        /*0f88*/ 	.word	0x00038880
        /*0f8c*/ 	.short	0x010a
        /*0f8e*/ 	.byte	0x3f
	.zero		1


	//----- nvinfo : EIATTR_NUM_MBARRIERS
	.align		4
.L_518:
        /*0f90*/ 	.byte	0x03, 0x38
        /*0f92*/ 	.short	0x0016


	//----- nvinfo : EIATTR_EXIT_INSTR_OFFSETS
	.align		4
        /*0f94*/ 	.byte	0x04, 0x1c
        /*0f96*/ 	.short	(.L_520 - .L_519)


	//   ....[0]....
.L_519:
        /*0f98*/ 	.word	0x00000990


	//   ....[1]....
        /*0f9c*/ 	.word	0x0000e9b0


	//   ....[2]....
        /*0fa0*/ 	.word	0x00014380


	//----- nvinfo : EIATTR_MAX_THREADS
	.align		4
.L_520:
        /*0fa4*/ 	.byte	0x04, 0x05
        /*0fa6*/ 	.short	(.L_522 - .L_521)
.L_521:
        /*0fa8*/ 	.word	0x00000180
        /*0fac*/ 	.word	0x00000001
        /*0fb0*/ 	.word	0x00000001


	//----- nvinfo : EIATTR_CRS_STACK_SIZE
	.align		4
.L_522:
        /*0fb4*/ 	.byte	0x04, 0x1e
        /*0fb6*/ 	.short	(.L_524 - .L_523)
.L_523:
        /*0fb8*/ 	.word	0x00000000


	//----- nvinfo : EIATTR_CBANK_PARAM_SIZE
	.align		4
.L_524:
        /*0fbc*/ 	.byte	0x03, 0x19
        /*0fbe*/ 	.short	0x0af0


	//----- nvinfo : EIATTR_PARAM_CBANK
	.align		4
        /*0fc0*/ 	.byte	0x04, 0x0a
        /*0fc2*/ 	.short	(.L_526 - .L_525)
	.align		4
.L_525:
        /*0fc4*/ 	.word	index@(.nv.constant0._ZN7cutlass13device_kernelIN5flash11enable_sm90INS1_16FlashAttnFwdSm90INS1_25CollectiveMainloopFwdSm90ILi2EN4cute5tupleIJNS5_1CILi1EEES8_S8_EEENS6_IJNS7_ILi128EEESA_NS7_ILi256EEEEEELi256ENS_12float_e4m3_tEfNS_4arch4Sm90ELb1ELb0ELb1ELb0ELb1ELb0ELb0ELb1ELb0ELb1ELb0ELb0EEENS1_21CollectiveEpilogueFwdINS6_IJSA_SB_SA_EEES9_NS_10bfloat16_tESF_Li256ELb0ELb1ELb0ELb1EEENS1_30DynamicPersistentTileSchedulerILi256ELi128ELb0ELb1ELb1EEEEEEEEEvNT_6ParamsE)
        /*0fc8*/ 	.short	0x0210
        /*0fca*/ 	.short	0x0af0


	//----- nvinfo : EIATTR_SW_WAR
	.align		4
.L_526:
        /*0fcc*/ 	.byte	0x04, 0x36
        /*0fce*/ 	.short	(.L_528 - .L_527)
.L_527:
        /*0fd0*/ 	.word	0x00000008
.L_528:


//--------------------- .nv.info._ZN7cutlass13device_kernelIN5flash11enable_sm90INS1_16FlashAttnFwdSm90INS1_25CollectiveMainloopFwdSm90ILi2EN4cute5tupleIJNS5_1CILi1EEES8_S8_EEENS6_IJNS7_ILi128EEESA_NS7_ILi256EEEEEELi256ENS_12float_e4m3_tEfNS_4arch4Sm90ELb1ELb0ELb1ELb1ELb1ELb0ELb0ELb1ELb0ELb1ELb0ELb0EEENS1_21CollectiveEpilogueFwdINS6_IJSA_SB_SA_EEES9_NS_10bfloat16_tESF_Li256ELb1ELb1ELb0ELb1EEENS1_36VarlenDynamicPersistentTileSchedulerILi128ELi128ELi256ELi128ELb0ELb1ELb1ELb1ELb1ELb1EEEEEEEEEvNT_6ParamsE --------------------------
	.section	.nv.info._ZN7cutlass13device_kernelIN5flash11enable_sm90INS1_16FlashAttnFwdSm90INS1_25CollectiveMainloopFwdSm90ILi2EN4cute5tupleIJNS5_1CILi1EEES8_S8_EEENS6_IJNS7_ILi128EEESA_NS7_ILi256EEEEEELi256ENS_12float_e4m3_tEfNS_4arch4Sm90ELb1ELb0ELb1ELb1ELb1ELb0ELb0ELb1ELb0ELb1ELb0ELb0EEENS1_21CollectiveEpilogueFwdINS6_IJSA_SB_SA_EEES9_NS_10bfloat16_tESF_Li256ELb1ELb1ELb0ELb1EEENS1_36VarlenDynamicPersistentTileSchedulerILi128ELi128ELi256ELi128ELb0ELb1ELb1ELb1ELb1ELb1EEEEEEEEEvNT_6ParamsE,"",@"SHT_CUDA_INFO"
	.sectionflags	@""
	.align	4


	//----- nvinfo : EIATTR_CUDA_API_VERSION
	.align		4
        /*0000*/ 	.byte	0x04, 0x37
        /*0002*/ 	.short	(.L_530 - .L_529)
.L_529:
        /*0004*/ 	.word	0x00000082


	//----- nvinfo : EIATTR_KPARAM_INFO
	.align		4
.L_530:
        /*0008*/ 	.byte	0x04, 0x17
        /*000a*/ 	.short	(.L_532 - .L_531)
.L_531:
        /*000c*/ 	.word	0x00000000
        /*0010*/ 	.short	0x0000
        /*0012*/ 	.short	0x0070
        /*0014*/ 	.byte	0x00, 0xf0, 0x01, 0x2a


	//----- nvinfo : EIATTR_SPARSE_MMA_MASK
	.align		4
.L_532:
        /*0018*/ 	.byte	0x03, 0x50
        /*001a*/ 	.short	0x0000


	//----- nvinfo : EIATTR_MAXREG_COUNT
	.align		4
        /*001c*/ 	.byte	0x03, 0x1b
        /*001e*/ 	.short	0x00a8


	//----- nvinfo : EIATTR_NUM_BARRIERS
	.align		4
        /*0020*/ 	.byte	0x02, 0x4c
        /*0022*/ 	.byte	0x10
	.zero		1


	//----- nvinfo : EIATTR_EXTERNS
	.align		4
        /*0024*/ 	.byte	0x04, 0x0f
        /*0026*/ 	.short	(.L_534 - .L_533)


	//   ....[0]....
	.align		4
.L_533:
        /*0028*/ 	.word	index@(__assertfail)


	//----- nvinfo : EIATTR_ANNOTATIONS
	.align		4
.L_534:
        /*002c*/ 	.byte	0x04, 0x55
        /*002e*/ 	.short	(.L_536 - .L_535)


	//   ....[0]....
.L_535:
        /* <DEDUP_REMOVED lines=8> */


	//----- nvinfo : EIATTR_MERCURY_ISA_VERSION
	.align		4
.L_536:
        /*00a0*/ 	.byte	0x03, 0x5f
        /*00a2*/ 	.short	0x0101


	//----- nvinfo : EIATTR_UNUSED_LOAD_BYTE_OFFSET
	.align		4
        /*00a4*/ 	.byte	0x04, 0x44
        /*00a6*/ 	.short	(.L_538 - .L_537)


	//   ....[0]....
.L_537:
        /*00a8*/ 	.word	0x00000980
        /*00ac*/ 	.word	0x0000fff0


	//   ....[1]....
        /*00b0*/ 	.word	0x0000b530
        /*00b4*/ 	.word	0x0000fff0


	//----- nvinfo : EIATTR_INT_WARP_WIDE_INSTR_OFFSETS
	.align		4
.L_538:
        /*00b8*/ 	.byte	0x04, 0x31
        /*00ba*/ 	.short	(.L_540 - .L_539)


	//   ....[0]....
.L_539:
        /*00bc*/ 	.word	0x000000c0


	//   ....[1]....
        /*00c0*/ 	.word	0x000000d0


	//   ....[2]....
        /*00c4*/ 	.word	0x00000170


	//   ....[3]....
        /*00c8*/ 	.word	0x000104d0


	//   ....[4]....
        /*00cc*/ 	.word	0x00010560


	//   ....[5]....
        /*00d0*/ 	.word	0x00014560


	//   ....[6]....
        /*00d4*/ 	.word	0x000145f0


	//----- nvinfo : EIATTR_COOP_GROUP_MASK_REGIDS
	.align		4
.L_540:
        /*00d8*/ 	.byte	0x04, 0x29
        /*00da*/ 	.short	(.L_542 - .L_541)


	//   ....[0]....
.L_541:
        /*00dc*/ 	.word	0xffffffff


	//   ....[1]....
        /*00e0*/ 	.word	0xffffffff


	//   ....[2]....
        /*00e4*/ 	.word	0xffffffff


	//   ....[3]....
        /*00e8*/ 	.word	0xffffffff


	//   ....[4]....
        /*00ec*/ 	.word	0xffffffff


	//   ....[5]....
        /*00f0*/ 	.word	0xffffffff


	//   ....[6]....
        /*00f4*/ 	.word	0xffffffff


	//   ....[7]....
        /*00f8*/ 	.word	0xffffffff


	//   ....[8]....
        /*00fc*/ 	.word	0xffffffff


	//   ....[9]....
        /*0100*/ 	.word	0xffffffff


	//   ....[10]....
        /*0104*/ 	.word	0xffffffff


	//   ....[11]....
        /*0108*/ 	.word	0xffffffff


	//   ....[12]....
        /*010c*/ 	.word	0xffffffff


	//   ....[13]....
        /*0110*/ 	.word	0xffffffff


	//   ....[14]....
        /*0114*/ 	.word	0xffffffff


	//   ....[15]....
        /*0118*/ 	.word	0xffffffff


	//   ....[16]....
        /*011c*/ 	.word	0xffffffff


	//   ....[17]....
        /*0120*/ 	.word	0xffffffff


	//   ....[18]....
        /*0124*/ 	.word	0xffffffff


	//   ....[19]....
        /*0128*/ 	.word	0xffffffff


	//   ....[20]....
        /*012c*/ 	.word	0xffffffff


	//   ....[21]....
        /*0130*/ 	.word	0xffffffff


	//   ....[22]....
        /*0134*/ 	.word	0xffffffff


	//   ....[23]....
        /*0138*/ 	.word	0xffffffff


	//   ....[24]....
        /*013c*/ 	.word	0xffffffff


	//   ....[25]....
        /*0140*/ 	.word	0xffffffff


	//   ....[26]....
        /*0144*/ 	.word	0xffffffff


	//   ....[27]....
        /*0148*/ 	.word	0xffffffff


	//   ....[28]....
        /*014c*/ 	.word	0xffffffff


	//   ....[29]....
        /*0150*/ 	.word	0xffffffff


	//   ....[30]....
        /*0154*/ 	.word	0xffffffff


	//   ....[31]....
        /*0158*/ 	.word	0xffffffff


	//   ....[32]....
        /*015c*/ 	.word	0xffffffff


	//   ....[33]....
        /*0160*/ 	.word	0xffffffff


	//   ....[34]....
        /*0164*/ 	.word	0xffffffff


	//   ....[35]....
        /*0168*/ 	.word	0xffffffff


	//   ....[36]....
        /*016c*/ 	.word	0xffffffff


	//   ....[37]....
        /*0170*/ 	.word	0xffffffff


	//   ....[38]....
        /*0174*/ 	.word	0xffffffff


	//   ....[39]....
        /*0178*/ 	.word	0xffffffff


	//   ....[40]....
        /*017c*/ 	.word	0xffffffff


	//   ....[41]....
        /*0180*/ 	.word	0xffffffff


	//   ....[42]....
        /*0184*/ 	.word	0xffffffff


	//   ....[43]....
        /*0188*/ 	.word	0xffffffff


	//   ....[44]....
        /*018c*/ 	.word	0xffffffff


	//   ....[45]....
        /*0190*/ 	.word	0xffffffff


	//   ....[46]....
        /*0194*/ 	.word	0xffffffff


	//   ....[47]....
        /*0198*/ 	.word	0xffffffff


	//   ....[48]....
        /*019c*/ 	.word	0xffffffff


	//   ....[49]....
        /*01a0*/ 	.word	0xffffffff


	//   ....[50]....
        /*01a4*/ 	.word	0xffffffff


	//   ....[51]....
        /*01a8*/ 	.word	0xffffffff


	//   ....[52]....
        /*01ac*/ 	.word	0xffffffff


	//   ....[53]....
        /*01b0*/ 	.word	0xffffffff


	//   ....[54]....
        /*01b4*/ 	.word	0xffffffff


	//   ....[55]....
        /*01b8*/ 	.word	0xffffffff


	//   ....[56]....
        /*01bc*/ 	.word	0xffffffff


	//   ....[57]....
        /*01c0*/ 	.word	0xffffffff


	//   ....[58]....
        /*01c4*/ 	.word	0xffffffff


	//   ....[59]....
        /*01c8*/ 	.word	0xffffffff


	//   ....[60]....
        /*01cc*/ 	.word	0xffffffff


	//   ....[61]....
        /*01d0*/ 	.word	0xffffffff


	//   ....[62]....
        /*01d4*/ 	.word	0xffffffff


	//   ....[63]....
        /*01d8*/ 	.word	0xffffffff


	//   ....[64]....
        /*01dc*/ 	.word	0xffffffff


	//   ....[65]....
        /*01e0*/ 	.word	0xffffffff


	//   ....[66]....
        /*01e4*/ 	.word	0xffffffff


	//   ....[67]....
        /*01e8*/ 	.word	0xffffffff


	//   ....[68]....
        /*01ec*/ 	.word	0xffffffff


	//   ....[69]....
        /*01f0*/ 	.word	0xffffffff


	//   ....[70]....
        /*01f4*/ 	.word	0xffffffff


	//   ....[71]....
        /*01f8*/ 	.word	0xffffffff


	//   ....[72]....
        /*01fc*/ 	.word	0xffffffff


	//   ....[73]....
        /*0200*/ 	.word	0xffffffff


	//   ....[74]....
        /*0204*/ 	.word	0xffffffff


	//   ....[75]....
        /*0208*/ 	.word	0xffffffff


	//   ....[76]....
        /*020c*/ 	.word	0xffffffff


	//   ....[77]....
        /*0210*/ 	.word	0xffffffff


	//   ....[78]....
        /*0214*/ 	.word	0xffffffff


	//   ....[79]....
        /*0218*/ 	.word	0xffffffff


	//   ....[80]....
        /*021c*/ 	.word	0xffffffff


	//   ....[81]....
        /*0220*/ 	.word	0xffffffff


	//   ....[82]....
        /*0224*/ 	.word	0xffffffff


	//   ....[83]....
        /*0228*/ 	.word	0xffffffff


	//   ....[84]....
        /*022c*/ 	.word	0xffffffff


	//   ....[85]....
        /*0230*/ 	.word	0xffffffff


	//   ....[86]....
        /*0234*/ 	.word	0xffffffff


	//   ....[87]....
        /*0238*/ 	.word	0xffffffff


	//   ....[88]....
        /*023c*/ 	.word	0xffffffff


	//   ....[89]....
        /*0240*/ 	.word	0xffffffff


	//   ....[90]....
        /*0244*/ 	.word	0xffffffff


	//   ....[91]....
        /*0248*/ 	.word	0xffffffff


	//   ....[92]....
        /*024c*/ 	.word	0xffffffff


	//   ....[93]....
        /*0250*/ 	.word	0xffffffff


	//   ....[94]....
        /*0254*/ 	.word	0xffffffff


	//   ....[95]....
        /*0258*/ 	.word	0xffffffff


	//   ....[96]....
        /*025c*/ 	.word	0xffffffff


	//   ....[97]....
        /*0260*/ 	.word	0xffffffff


	//   ....[98]....
        /*0264*/ 	.word	0xffffffff


	//   ....[99]....
        /*0268*/ 	.word	0xffffffff


	//   ....[100]....
        /*026c*/ 	.word	0xffffffff


	//   ....[101]....
        /*0270*/ 	.word	0xffffffff


	//   ....[102]....
        /*0274*/ 	.word	0xffffffff


	//   ....[103]....
        /*0278*/ 	.word	0xffffffff


	//   ....[104]....
        /*027c*/ 	.word	0xffffffff


	//   ....[105]....
        /*0280*/ 	.word	0xffffffff


	//   ....[106]....
        /*0284*/ 	.word	0xffffffff


	//   ....[107]....
        /*0288*/ 	.word	0xffffffff


	//   ....[108]....
        /*028c*/ 	.word	0xffffffff


	//   ....[109]....
        /*0290*/ 	.word	0xffffffff


	//   ....[110]....
        /*0294*/ 	.word	0xffffffff


	//   ....[111]....
        /*0298*/ 	.word	0xffffffff


	//   ....[112]....
        /*029c*/ 	.word	0xffffffff


	//   ....[113]....
        /*02a0*/ 	.word	0xffffffff


	//   ....[114]....
        /*02a4*/ 	.word	0xffffffff


	//   ....[115]....
        /*02a8*/ 	.word	0xffffffff


	//   ....[116]....
        /*02ac*/ 	.word	0xffffffff


	//   ....[117]....
        /*02b0*/ 	.word	0xffffffff


	//   ....[118]....
        /*02b4*/ 	.word	0xffffffff


	//   ....[119]....
        /*02b8*/ 	.word	0xffffffff


	//   ....[120]....
        /*02bc*/ 	.word	0xffffffff


	//   ....[121]....
        /*02c0*/ 	.word	0xffffffff


	//   ....[122]....
        /*02c4*/ 	.word	0xffffffff


	//   ....[123]....
        /*02c8*/ 	.word	0xffffffff


	//   ....[124]....
        /*02cc*/ 	.word	0xffffffff


	//   ....[125]....
        /*02d0*/ 	.word	0xffffffff


	//   ....[126]....
        /*02d4*/ 	.word	0xffffffff


	//   ....[127]....
        /*02d8*/ 	.word	0xffffffff


	//   ....[128]....
        /*02dc*/ 	.word	0xffffffff


	//   ....[129]....
        /*02e0*/ 	.word	0xffffffff


	//   ....[130]....
        /*02e4*/ 	.word	0xffffffff


	//   ....[131]....
        /*02e8*/ 	.word	0xffffffff


	//   ....[132]....
        /*02ec*/ 	.word	0xffffffff


	//   ....[133]....
        /*02f0*/ 	.word	0xffffffff


	//   ....[134]....
        /*02f4*/ 	.word	0xffffffff


	//   ....[135]....
        /*02f8*/ 	.word	0xffffffff


	//   ....[136]....
        /*02fc*/ 	.word	0xffffffff


	//   ....[137]....
        /*0300*/ 	.word	0xffffffff


	//   ....[138]....
        /*0304*/ 	.word	0xffffffff


	//   ....[139]....
        /*0308*/ 	.word	0xffffffff


	//   ....[140]....
        /*030c*/ 	.word	0xffffffff


	//   ....[141]....
        /*0310*/ 	.word	0xffffffff


	//   ....[142]....
        /*0314*/ 	.word	0xffffffff


	//   ....[143]....
        /*0318*/ 	.word	0xffffffff


	//   ....[144]....
        /*031c*/ 	.word	0xffffffff


	//   ....[145]....
        /*0320*/ 	.word	0xffffffff


	//   ....[146]....
        /*0324*/ 	.word	0xffffffff


	//   ....[147]....
        /*0328*/ 	.word	0xffffffff


	//   ....[148]....
        /*032c*/ 	.word	0xffffffff


	//   ....[149]....
        /*0330*/ 	.word	0xffffffff


	//   ....[150]....
        /*0334*/ 	.word	0xffffffff


	//   ....[151]....
        /*0338*/ 	.word	0xffffffff


	//   ....[152]....
        /*033c*/ 	.word	0xffffffff


	//   ....[153]....
        /*0340*/ 	.word	0xffffffff


	//   ....[154]....
        /*0344*/ 	.word	0xffffffff


	//   ....[155]....
        /*0348*/ 	.word	0xffffffff


	//   ....[156]....
        /*034c*/ 	.word	0xffffffff


	//   ....[157]....
        /*0350*/ 	.word	0xffffffff


	//   ....[158]....
        /*0354*/ 	.word	0xffffffff


	//   ....[159]....
        /*0358*/ 	.word	0xffffffff


	//   ....[160]....
        /*035c*/ 	.word	0xffffffff


	//   ....[161]....
        /*0360*/ 	.word	0xffffffff


	//   ....[162]....
        /*0364*/ 	.word	0xffffffff


	//   ....[163]....
        /*0368*/ 	.word	0xffffffff


	//   ....[164]....
        /*036c*/ 	.word	0xffffffff


	//   ....[165]....
        /*0370*/ 	.word	0xffffffff


	//   ....[166]....
        /*0374*/ 	.word	0xffffffff


	//   ....[167]....
        /*0378*/ 	.word	0xffffffff


	//   ....[168]....
        /*037c*/ 	.word	0xffffffff


	//   ....[169]....
        /*0380*/ 	.word	0xffffffff


	//   ....[170]....
        /*0384*/ 	.word	0xffffffff


	//   ....[171]....
        /*0388*/ 	.word	0xffffffff


	//   ....[172]....
        /*038c*/ 	.word	0xffffffff


	//   ....[173]....
        /*0390*/ 	.word	0xffffffff


	//   ....[174]....
        /*0394*/ 	.word	0xffffffff


	//   ....[175]....
        /*0398*/ 	.word	0xffffffff


	//   ....[176]....
        /*039c*/ 	.word	0xffffffff


	//   ....[177]....
        /*03a0*/ 	.word	0xffffffff


	//   ....[178]....
        /*03a4*/ 	.word	0xffffffff


	//   ....[179]....
        /*03a8*/ 	.word	0xffffffff


	//   ....[180]....
        /*03ac*/ 	.word	0xffffffff


	//   ....[181]....
        /*03b0*/ 	.word	0xffffffff


	//   ....[182]....
        /*03b4*/ 	.word	0xffffffff


	//   ....[183]....
        /*03b8*/ 	.word	0xffffffff


	//   ....[184]....
        /*03bc*/ 	.word	0xffffffff


	//   ....[185]....
        /*03c0*/ 	.word	0xffffffff


	//   ....[186]....
        /*03c4*/ 	.word	0xffffffff


	//   ....[187]....
        /*03c8*/ 	.word	0xffffffff


	//   ....[188]....
        /*03cc*/ 	.word	0xffffffff


	//   ....[189]....
        /*03d0*/ 	.word	0xffffffff


	//   ....[190]....
        /*03d4*/ 	.word	0xffffffff


	//   ....[191]....
        /*03d8*/ 	.word	0xffffffff


	//   ....[192]....
        /*03dc*/ 	.word	0xffffffff


	//   ....[193]....
        /*03e0*/ 	.word	0xffffffff


	//   ....[194]....
        /*03e4*/ 	.word	0xffffffff


	//   ....[195]....
        /*03e8*/ 	.word	0xffffffff


	//   ....[196]....
        /*03ec*/ 	.word	0xffffffff


	//   ....[197]....
        /*03f0*/ 	.word	0xffffffff


	//   ....[198]....
        /*03f4*/ 	.word	0xffffffff


	//   ....[199]....
        /*03f8*/ 	.word	0xffffffff


	//   ....[200]....
        /*03fc*/ 	.word	0xffffffff


	//   ....[201]....
        /*0400*/ 	.word	0xffffffff


	//   ....[202]....
        /*0404*/ 	.word	0xffffffff


	//   ....[203]....
        /*0408*/ 	.word	0xffffffff


	//   ....[204]....
        /*040c*/ 	.word	0xffffffff


	//   ....[205]....
        /*0410*/ 	.word	0xffffffff


	//   ....[206]....
        /*0414*/ 	.word	0xffffffff


	//   ....[207]....
        /*0418*/ 	.word	0xffffffff


	//   ....[208]....
        /*041c*/ 	.word	0xffffffff


	//   ....[209]....
        /*0420*/ 	.word	0xffffffff


	//   ....[210]....
        /*0424*/ 	.word	0xffffffff


	//   ....[211]....
        /*0428*/ 	.word	0xffffffff


	//   ....[212]....
        /*042c*/ 	.word	0xffffffff


	//   ....[213]....
        /*0430*/ 	.word	0xffffffff


	//   ....[214]....
        /*0434*/ 	.word	0xffffffff


	//   ....[215]....
        /*0438*/ 	.word	0xffffffff


	//   ....[216]....
        /*043c*/ 	.word	0xffffffff


	//   ....[217]....
        /*0440*/ 	.word	0xffffffff


	//   ....[218]....
        /*0444*/ 	.word	0xffffffff


	//   ....[219]....
        /*0448*/ 	.word	0xffffffff


	//   ....[220]....
        /*044c*/ 	.word	0xffffffff


	//   ....[221]....
        /*0450*/ 	.word	0xffffffff


	//   ....[222]....
        /*0454*/ 	.word	0xffffffff


	//   ....[223]....
        /*0458*/ 	.word	0xffffffff


	//   ....[224]....
        /*045c*/ 	.word	0xffffffff


	//   ....[225]....
        /*0460*/ 	.word	0x0500000f


	//   ....[226]....
        /*0464*/ 	.word	0x0500000f


	//   ....[227]....
        /*0468*/ 	.word	0x0500000f


	//   ....[228]....
        /*046c*/ 	.word	0x0500000f


	//   ....[229]....
        /*0470*/ 	.word	0x0500000f


	//   ....[230]....
        /*0474*/ 	.word	0x0500000f


	//   ....[231]....
        /*0478*/ 	.word	0x0500000f


	//   ....[232]....
        /*047c*/ 	.word	0x0500000f


	//   ....[233]....
        /*0480*/ 	.word	0x0500000f


	//   ....[234]....
        /*0484*/ 	.word	0x0500000f


	//   ....[235]....
        /*0488*/ 	.word	0x0500000f


	//   ....[236]....
        /*048c*/ 	.word	0x0500000f


	//   ....[237]....
        /*0490*/ 	.word	0x0500000f


	//   ....[238]....
        /*0494*/ 	.word	0x0500000f


	//   ....[239]....
        /*0498*/ 	.word	0x0500000f


	//   ....[240]....
        /*049c*/ 	.word	0x0500000f


	//   ....[241]....
        /*04a0*/ 	.word	0x0500000f


	//   ....[242]....
        /*04a4*/ 	.word	0x0500000f


	//   ....[243]....
        /*04a8*/ 	.word	0x0500000f


	//   ....[244]....
        /*04ac*/ 	.word	0x0500000f


	//   ....[245]....
        /*04b0*/ 	.word	0x0500000f


	//   ....[246]....
        /*04b4*/ 	.word	0x0500000f


	//   ....[247]....
        /*04b8*/ 	.word	0x0500000f


	//   ....[248]....
        /*04bc*/ 	.word	0x0500000f


	//   ....[249]....
        /*04c0*/ 	.word	0x0500000f


	//   ....[250]....
        /*04c4*/ 	.word	0x0500000f


	//   ....[251]....
        /*04c8*/ 	.word	0x0500000f


	//   ....[252]....
        /*04cc*/ 	.word	0x0500000f


	//   ....[253]....
        /*04d0*/ 	.word	0x0500000f


	//   ....[254]....
        /*04d4*/ 	.word	0x0500000f


	//   ....[255]....
        /*04d8*/ 	.word	0x0500000f


	//   ....[0]....
        /*04dc*/ 	.word	0x0500000f


	//   ....[1]....
        /*04e0*/ 	.word	0x0500000f


	//   ....[2]....
        /*04e4*/ 	.word	0x0500000f


	//   ....[3]....
        /*04e8*/ 	.word	0x0500000f


	//   ....[4]....
        /*04ec*/ 	.word	0x0500000f


	//   ....[5]....
        /*04f0*/ 	.word	0x0500000f


	//   ....[6]....
        /*04f4*/ 	.word	0x0500000f


	//   ....[7]....
        /*04f8*/ 	.word	0x0500000f


	//   ....[8]....
        /*04fc*/ 	.word	0x0500000f


	//   ....[9]....
        /*0500*/ 	.word	0x0500000f


	//   ....[10]....
        /*0504*/ 	.word	0x0500000f


	//   ....[11]....
        /*0508*/ 	.word	0x0500000f


	//   ....[12]....
        /*050c*/ 	.word	0x0500000f


	//   ....[13]....
        /*0510*/ 	.word	0x0500000f


	//   ....[14]....
        /*0514*/ 	.word	0x0500000f


	//   ....[15]....
        /*0518*/ 	.word	0x0500000f


	//   ....[16]....
        /*051c*/ 	.word	0x0500000f


	//   ....[17]....
        /*0520*/ 	.word	0x0500000f


	//   ....[18]....
        /*0524*/ 	.word	0x0500000f


	//   ....[19]....
        /*0528*/ 	.word	0x0500000f


	//   ....[20]....
        /*052c*/ 	.word	0x0500000f


	//   ....[21]....
        /*0530*/ 	.word	0x0500000f


	//   ....[22]....
        /*0534*/ 	.word	0x0500000f


	//   ....[23]....
        /*0538*/ 	.word	0x0500000f


	//   ....[24]....
        /*053c*/ 	.word	0x0500000f


	//   ....[25]....
        /*0540*/ 	.word	0x0500000f


	//   ....[26]....
        /*0544*/ 	.word	0x0500000f


	//   ....[27]....
        /*0548*/ 	.word	0x0500000f


	//   ....[28]....
        /*054c*/ 	.word	0x0500000f


	//   ....[29]....
        /*0550*/ 	.word	0x0500000f


	//   ....[30]....
        /*0554*/ 	.word	0x0500000f


	//   ....[31]....
        /*0558*/ 	.word	0x0500000f


	//   ....[32]....
        /*055c*/ 	.word	0x0500000f


	//   ....[33]....
        /*0560*/ 	.word	0x0500000f


	//   ....[34]....
        /*0564*/ 	.word	0x0500000f


	//   ....[35]....
        /*0568*/ 	.word	0x0500000f


	//   ....[36]....
        /*056c*/ 	.word	0x0500000f


	//   ....[37]....
        /*0570*/ 	.word	0x0500000f


	//   ....[38]....
        /*0574*/ 	.word	0x0500000f


	//   ....[39]....
        /*0578*/ 	.word	0x0500000f


	//   ....[40]....
        /*057c*/ 	.word	0x0500000f


	//   ....[41]....
        /*0580*/ 	.word	0x0500000f


	//   ....[42]....
        /*0584*/ 	.word	0x0500000f


	//   ....[43]....
        /*0588*/ 	.word	0x0500000f


	//   ....[44]....
        /*058c*/ 	.word	0x0500000f


	//   ....[45]....
        /*0590*/ 	.word	0x0500000f


	//   ....[46]....
        /*0594*/ 	.word	0x0500000f


	//   ....[47]....
        /*0598*/ 	.word	0x0500000f


	//   ....[48]....
        /*059c*/ 	.word	0x0500000f


	//   ....[49]....
        /*05a0*/ 	.word	0x0500000f


	//   ....[50]....
        /*05a4*/ 	.word	0x0500000f


	//----- nvinfo : EIATTR_COOP_GROUP_INSTR_OFFSETS
	.align		4
.L_542:
        /*05a8*/ 	.byte	0x04, 0x28
        /*05aa*/ 	.short	(.L_544 - .L_543)


	//   ....[0]....
.L_543:
        /*05ac*/ 	.word	0x00000080


	//   ....[1]....
        /*05b0*/ 	.word	0x00000090


	//   ....[2]....
        /*05b4*/ 	.word	0x000002d0


	//   ....[3]....
        /*05b8*/ 	.word	0x00000430


	//   ....[4]....
        /*05bc*/ 	.word	0x00000550


	//   ....[5]....
        /*05c0*/ 	.word	0x000006b0


	//   ....[6]....
        /*05c4*/ 	.word	0x00001800


	//   ....[7]....
        /*05c8*/ 	.word	0x00002440


	//   ....[8]....
        /*05cc*/ 	.word	0x00002880


	//   ....[9]....
        /*05d0*/ 	.word	0x00003020


	//   ....[10]....
        /*05d4*/ 	.word	0x00003080


	//   ....[11]....
        /*05d8*/ 	.word	0x00003a90


	//   ....[12]....
        /*05dc*/ 	.word	0x00003b10


	//   ....[13]....
        /*05e0*/ 	.word	0x00005090


	//   ....[14]....
        /*05e4*/ 	.word	0x00005ca0


	//   ....[15]....
        /*05e8*/ 	.word	0x00005d00


	//   ....[16]....
        /*05ec*/ 	.word	0x00005d10


	//   ....[17]....
        /*05f0*/ 	.word	0x00006780


	//   ....[18]....
        /*05f4*/ 	.word	0x000067f0


	//   ....[19]....
        /*05f8*/ 	.word	0x00008b20


	//   ....[20]....
        /*05fc*/ 	.word	0x00008bb0


	//   ....[21]....
        /*0600*/ 	.word	0x000091a0


	//   ....[22]....
        /*0604*/ 	.word	0x000092f0


	//   ....[23]....
        /*0608*/ 	.word	0x0000aa90


	//   ....[24]....
        /*060c*/ 	.word	0x0000aac0


	//   ....[25]....
        /*0610*/ 	.word	0x0000ab30


	//   ....[26]....
        /*0614*/ 	.word	0x0000ab50


	//   ....[27]....
        /*0618*/ 	.word	0x0000c0e0


	//   ....[28]....
        /*061c*/ 	.word	0x0000c110


	//   ....[29]....
        /*0620*/ 	.word	0x0000c140


	//   ....[30]....
        /*0624*/ 	.word	0x0000c170


	//   ....[31]....
        /*0628*/ 	.word	0x0000c1a0


	//   ....[32]....
        /*062c*/ 	.word	0x0000c1d0


	//   ....[33]....
        /*0630*/ 	.word	0x0000c200


	//   ....[34]....
        /*0634*/ 	.word	0x0000c230


	//   ....[35]....
        /*0638*/ 	.word	0x0000c260


	//   ....[36]....
        /*063c*/ 	.word	0x0000c290


	//   ....[37]....
        /*0640*/ 	.word	0x0000c2c0


	//   ....[38]....
        /*0644*/ 	.word	0x0000c2f0


	//   ....[39]....
        /*0648*/ 	.word	0x0000c330


	//   ....[40]....
        /*064c*/ 	.word	0x0000c360


	//   ....[41]....
        /*0650*/ 	.word	0x0000c390


	//   ....[42]....
        /*0654*/ 	.word	0x0000c3c0


	//   ....[43]....
        /*0658*/ 	.word	0x0000c3f0


	//   ....[44]....
        /*065c*/ 	.word	0x0000c420


	//   ....[45]....
        /*0660*/ 	.word	0x0000c450


	//   ....[46]....
        /*0664*/ 	.word	0x0000c480


	//   ....[47]....
        /*0668*/ 	.word	0x0000c4b0


	//   ....[48]....
        /*066c*/ 	.word	0x0000c4e0


	//   ....[49]....
        /*0670*/ 	.word	0x0000c510


	//   ....[50]....
        /*0674*/ 	.word	0x0000c540


	//   ....[51]....
        /*0678*/ 	.word	0x0000c570


	//   ....[52]....
        /*067c*/ 	.word	0x0000c5b0


	//   ....[53]....
        /*0680*/ 	.word	0x0000c5e0


	//   ....[54]....
        /*0684*/ 	.word	0x0000c610


	//   ....[55]....
        /*0688*/ 	.word	0x0000c640


	//   ....[56]....
        /*068c*/ 	.word	0x0000c670


	//   ....[57]....
        /*0690*/ 	.word	0x0000c6a0


	//   ....[58]....
        /*0694*/ 	.word	0x0000c6d0


	//   ....[59]....
        /*0698*/ 	.word	0x0000c700


	//   ....[60]....
        /*069c*/ 	.word	0x0000c730


	//   ....[61]....
        /*06a0*/ 	.word	0x0000c760


	//   ....[62]....
        /*06a4*/ 	.word	0x0000c790


	//   ....[63]....
        /*06a8*/ 	.word	0x0000c7c0


	//   ....[64]....
        /*06ac*/ 	.word	0x0000c7d0


	//   ....[65]....
        /*06b0*/ 	.word	0x0000c7e0


	//   ....[66]....
        /*06b4*/ 	.word	0x0000c7f0


	//   ....[67]....
        /*06b8*/ 	.word	0x0000c800


	//   ....[68]....
        /*06bc*/ 	.word	0x0000c810


	//   ....[69]....
        /*06c0*/ 	.word	0x0000c830


	//   ....[70]....
        /*06c4*/ 	.word	0x0000c850


	//   ....[71]....
        /*06c8*/ 	.word	0x0000c860


	//   ....[72]....
        /*06cc*/ 	.word	0x0000c880


	//   ....[73]....
        /*06d0*/ 	.word	0x0000c890


	//   ....[74]....
        /*06d4*/ 	.word	0x0000c8b0


	//   ....[75]....
        /*06d8*/ 	.word	0x0000c8c0


	//   ....[76]....
        /*06dc*/ 	.word	0x0000c8e0


	//   ....[77]....
        /*06e0*/ 	.word	0x0000c8f0


	//   ....[78]....
        /*06e4*/ 	.word	0x0000c910


	//   ....[79]....
        /*06e8*/ 	.word	0x0000c920


	//   ....[80]....
        /*06ec*/ 	.word	0x0000c940


	//   ....[81]....
        /*06f0*/ 	.word	0x0000c950


	//   ....[82]....
        /*06f4*/ 	.word	0x0000c970


	//   ....[83]....
        /*06f8*/ 	.word	0x0000c980


	//   ....[84]....
        /*06fc*/ 	.word	0x0000c9b0


	//   ....[85]....
        /*0700*/ 	.word	0x0000c9e0


	//   ....[86]....
        /*0704*/ 	.word	0x0000c9f0


	//   ....[87]....
        /*0708*/ 	.word	0x0000ca10


	//   ....[88]....
        /*070c*/ 	.word	0x0000ca20


	//   ....[89]....
        /*0710*/ 	.word	0x0000ca40


	//   ....[90]....
        /*0714*/ 	.word	0x0000ca50


	//   ....[91]....
        /*0718*/ 	.word	0x0000d2a0


	//   ....[92]....
        /*071c*/ 	.word	0x0000d2e0


	//   ....[93]....
        /*0720*/ 	.word	0x0000d310


	//   ....[94]....
        /*0724*/ 	.word	0x0000d340


	//   ....[95]....
        /*0728*/ 	.word	0x0000dbc0


	//   ....[96]....
        /*072c*/ 	.word	0x0000dc00


	//   ....[97]....
        /*0730*/ 	.word	0x0000dd40


	//   ....[98]....
        /*0734*/ 	.word	0x0000dd60


	//   ....[99]....
        /*0738*/ 	.word	0x0000dea0


	//   ....[100]....
        /*073c*/ 	.word	0x0000dec0


	//   ....[101]....
        /*0740*/ 	.word	0x0000e010


	//   ....[102]....
        /*0744*/ 	.word	0x0000e030


	//   ....[103]....
        /*0748*/ 	.word	0x0000e970


	//   ....[104]....
        /*074c*/ 	.word	0x0000e990


	//   ....[105]....
        /*0750*/ 	.word	0x0000ead0


	//   ....[106]....
        /*0754*/ 	.word	0x0000eaf0


	//   ....[107]....
        /*0758*/ 	.word	0x0000ec30


	//   ....[108]....
        /*075c*/ 	.word	0x0000ec50


	//   ....[109]....
        /*0760*/ 	.word	0x0000eda0


	//   ....[110]....
        /*0764*/ 	.word	0x0000edc0


	//   ....[111]....
        /*0768*/ 	.word	0x0000ef90


	//   ....[112]....
        /*076c*/ 	.word	0x0000f140


	//   ....[113]....
        /*0770*/ 	.word	0x0000f170


	//   ....[114]....
        /*0774*/ 	.word	0x0000f1a0


	//   ....[115]....
        /*0778*/ 	.word	0x0000f1d0


	//   ....[116]....
        /*077c*/ 	.word	0x0000f200


	//   ....[117]....
        /*0780*/ 	.word	0x0000f240


	//   ....[118]....
        /*0784*/ 	.word	0x0000f390


	//   ....[119]....
        /*0788*/ 	.word	0x0000f3c0


	//   ....[120]....
        /*078c*/ 	.word	0x0000f3f0


	//   ....[121]....
        /*0790*/ 	.word	0x0000f420


	//   ....[122]....
        /*0794*/ 	.word	0x0000f450


	//   ....[123]....
        /*0798*/ 	.word	0x0000f490


	//   ....[124]....
        /*079c*/ 	.word	0x0000f510


	//   ....[125]....
        /*07a0*/ 	.word	0x0000f5b0


	//   ....[126]....
        /*07a4*/ 	.word	0x0000f650


	//   ....[127]....
        /*07a8*/ 	.word	0x000110e0


	//   ....[128]....
        /*07ac*/ 	.word	0x00011120


	//   ....[129]....
        /*07b0*/ 	.word	0x00011230


	//   ....[130]....
        /*07b4*/ 	.word	0x00011240


	//   ....[131]....
        /*07b8*/ 	.word	0x000112b0


	//   ....[132]....
        /*07bc*/ 	.word	0x000112c0


	//   ....[133]....
        /*07c0*/ 	.word	0x00011330


	//   ....[134]....
        /*07c4*/ 	.word	0x00011340


	//   ....[135]....
        /*07c8*/ 	.word	0x000113b0


	//   ....[136]....
        /*07cc*/ 	.word	0x000113c0


	//   ....[137]....
        /*07d0*/ 	.word	0x00011430


	//   ....[138]....
        /*07d4*/ 	.word	0x00011440


	//   ....[139]....
        /*07d8*/ 	.word	0x000114b0


	//   ....[140]....
        /*07dc*/ 	.word	0x000114c0


	//   ....[141]....
        /*07e0*/ 	.word	0x000114d0


	//   ....[142]....
        /*07e4*/ 	.word	0x00011550


	//   ....[143]....
        /*07e8*/ 	.word	0x000118e0


	//   ....[144]....
        /*07ec*/ 	.word	0x00011910


	//   ....[145]....
        /*07f0*/ 	.word	0x00011930


	//   ....[146]....
        /*07f4*/ 	.word	0x00011a30


	//   ....[147]....
        /*07f8*/ 	.word	0x00011a40


	//   ....[148]....
        /*07fc*/ 	.word	0x00011ad0


	//   ....[149]....
        /*0800*/ 	.word	0x00011ae0


	//   ....[150]....
        /*0804*/ 	.word	0x00011b70


	//   ....[151]....
        /*0808*/ 	.word	0x00011b80


	//   ....[152]....
        /*080c*/ 	.word	0x00011c00


	//   ....[153]....
        /*0810*/ 	.word	0x00011c10


	//   ....[154]....
        /*0814*/ 	.word	0x00011c90


	//   ....[155]....
        /*0818*/ 	.word	0x00011ca0


	//   ....[156]....
        /*081c*/ 	.word	0x00011d20


	//   ....[157]....
        /*0820*/ 	.word	0x00011d30


	//   ....[158]....
        /*0824*/ 	.word	0x00011d40


	//   ....[159]....
        /*0828*/ 	.word	0x000124e0


	//   ....[160]....
        /*082c*/ 	.word	0x00012510


	//   ....[161]....
        /*0830*/ 	.word	0x00012540


	//   ....[162]....
        /*0834*/ 	.word	0x000125b0


	//   ....[163]....
        /*0838*/ 	.word	0x00012600


	//   ....[164]....
        /*083c*/ 	.word	0x00012650


	//   ....[165]....
        /*0840*/ 	.word	0x00012690


	//   ....[166]....
        /*0844*/ 	.word	0x000126f0


	//   ....[167]....
        /*0848*/ 	.word	0x00012740


	//   ....[168]....
        /*084c*/ 	.word	0x00012790


	//   ....[169]....
        /*0850*/ 	.word	0x000127e0


	//   ....[170]....
        /*0854*/ 	.word	0x00012830


	//   ....[171]....
        /*0858*/ 	.word	0x00012880


	//   ....[172]....
        /*085c*/ 	.word	0x000128d0


	//   ....[173]....
        /*0860*/ 	.word	0x000128f0


	//   ....[174]....
        /*0864*/ 	.word	0x00012930


	//   ....[175]....
        /*0868*/ 	.word	0x00013040


	//   ....[176]....
        /*086c*/ 	.word	0x00013060


	//   ....[177]....
        /*0870*/ 	.word	0x000130c0


	//   ....[178]....
        /*0874*/ 	.word	0x000130d0


	//   ....[179]....
        /*0878*/ 	.word	0x00013120


	//   ....[180]....
        /*087c*/ 	.word	0x00013130


	//   ....[181]....
        /*0880*/ 	.word	0x00013180


	//   ....[182]....
        /*0884*/ 	.word	0x00013190


	//   ....[183]....
        /*0888*/ 	.word	0x000131e0


	//   ....[184]....
        /*088c*/ 	.word	0x000131f0


	//   ....[185]....
        /*0890*/ 	.word	0x00013240


	//   ....[186]....
        /*0894*/ 	.word	0x00013250


	//   ....[187]....
        /*0898*/ 	.word	0x000132a0


	//   ....[188]....
        /*089c*/ 	.word	0x000132b0


	//   ....[189]....
        /*08a0*/ 	.word	0x000132c0


	//   ....[190]....
        /*08a4*/ 	.word	0x00013310


	//   ....[191]....
        /*08a8*/ 	.word	0x00013640


	//   ....[192]....
        /*08ac*/ 	.word	0x00013650


	//   ....[193]....
        /*08b0*/ 	.word	0x000136b0


	//   ....[194]....
        /*08b4*/ 	.word	0x000136c0


	//   ....[195]....
        /*08b8*/ 	.word	0x00013710


	//   ....[196]....
        /*08bc*/ 	.word	0x00013720


	//   ....[197]....
        /*08c0*/ 	.word	0x00013770


	//   ....[198]....
        /*08c4*/ 	.word	0x00013780


	//   ....[199]....
        /*08c8*/ 	.word	0x000137d0


	//   ....[200]....
        /*08cc*/ 	.word	0x000137e0


	//   ....[201]....
        /*08d0*/ 	.word	0x00013830


	//   ....[202]....
        /*08d4*/ 	.word	0x00013840


	//   ....[203]....
        /*08d8*/ 	.word	0x00013890


	//   ....[204]....
        /*08dc*/ 	.word	0x000138a0


	//   ....[205]....
        /*08e0*/ 	.word	0x000138b0


	//   ....[206]....
        /*08e4*/ 	.word	0x00013900


	//   ....[207]....
        /*08e8*/ 	.word	0x00015260


	//   ....[208]....
        /*08ec*/ 	.word	0x00015290


	//   ....[209]....
        /*08f0*/ 	.word	0x000152c0


	//   ....[210]....
        /*08f4*/ 	.word	0x000152f0


	//   ....[211]....
        /*08f8*/ 	.word	0x00015300


	//   ....[212]....
        /*08fc*/ 	.word	0x00015320


	//   ....[213]....
        /*0900*/ 	.word	0x00015340


	//   ....[214]....
        /*0904*/ 	.word	0x00015380


	//   ....[215]....
        /*0908*/ 	.word	0x000154c0


	//   ....[216]....
        /*090c*/ 	.word	0x000154f0


	//   ....[217]....
        /*0910*/ 	.word	0x00015530


	//   ....[218]....
        /*0914*/ 	.word	0x00015560


	//   ....[219]....
        /*0918*/ 	.word	0x00015590


	//   ....[220]....
        /*091c*/ 	.word	0x000155c0


	//   ....[221]....
        /*0920*/ 	.word	0x00015660


	//   ....[222]....
        /*0924*/ 	.word	0x00015700


	//   ....[223]....
        /*0928*/ 	.word	0x000157b0


	//   ....[224]....
        /*092c*/ 	.word	0x00015d70


	//   ....[225]....
        /*0930*/ 	.word	0x000163b0


	//   ....[226]....
        /*0934*/ 	.word	0x000164a0


	//   ....[227]....
        /*0938*/ 	.word	0x00016590


	//   ....[228]....
        /*093c*/ 	.word	0x00016690


	//   ....[229]....
        /*0940*/ 	.word	0x00016740


	//   ....[230]....
        /*0944*/ 	.word	0x000167a0


	//   ....[231]....
        /*0948*/ 	.word	0x00016880


	//   ....[232]....
        /*094c*/ 	.word	0x000168e0


	//   ....[233]....
        /*0950*/ 	.word	0x000169c0


	//   ....[234]....
        /*0954*/ 	.word	0x00016a20


	//   ....[235]....
        /*0958*/ 	.word	0x00016b00


	//   ....[236]....
        /*095c*/ 	.word	0x00016b60


	//   ....[237]....
        /*0960*/ 	.word	0x00016c40


	//   ....[238]....
        /*0964*/ 	.word	0x00016ca0


	//   ....[239]....
        /*0968*/ 	.word	0x00016d80


	//   ....[240]....
        /*096c*/ 	.word	0x00016de0


	//   ....[241]....
        /*0970*/ 	.word	0x00016eb0


	//   ....[242]....
        /*0974*/ 	.word	0x00017050


	//   ....[243]....
        /*0978*/ 	.word	0x000170e0


	//   ....[244]....
        /*097c*/ 	.word	0x00017200


	//   ....[245]....
        /*0980*/ 	.word	0x00017250


	//   ....[246]....
        /*0984*/ 	.word	0x00017370


	//   ....[247]....
        /*0988*/ 	.word	0x000173c0


	//   ....[248]....
        /*098c*/ 	.word	0x000174e0


	//   ....[249]....
        /*0990*/ 	.word	0x00017530


	//   ....[250]....
        /*0994*/ 	.word	0x00017630


	//   ....[251]....
        /*0998*/ 	.word	0x000176d0


	//   ....[252]....
        /*099c*/ 	.word	0x00017730


	//   ....[253]....
        /*09a0*/ 	.word	0x00017820


	//   ....[254]....
        /*09a4*/ 	.word	0x00017880


	//   ....[255]....
        /*09a8*/ 	.word	0x00017970


	//   ....[0]....
        /*09ac*/ 	.word	0x000179d0


	//   ....[1]....
        /*09b0*/ 	.word	0x00017ac0


	//   ....[2]....
        /*09b4*/ 	.word	0x00017b60


	//   ....[3]....
        /*09b8*/ 	.word	0x00017bd0


	//   ....[4]....
        /*09bc*/ 	.word	0x00017c30


	//   ....[5]....
        /*09c0*/ 	.word	0x00017d10


	//   ....[6]....
        /*09c4*/ 	.word	0x00017d90


	//   ....[7]....
        /*09c8*/ 	.word	0x00017e60


	//   ....[8]....
        /*09cc*/ 	.word	0x00017ee0


	//   ....[9]....
        /*09d0*/ 	.word	0x00017fb0


	//   ....[10]....
        /*09d4*/ 	.word	0x00018030


	//   ....[11]....
        /*09d8*/ 	.word	0x00018100


	//   ....[12]....
        /*09dc*/ 	.word	0x00018180


	//   ....[13]....
        /*09e0*/ 	.word	0x00018250


	//   ....[14]....
        /*09e4*/ 	.word	0x000182d0


	//   ....[15]....
        /*09e8*/ 	.word	0x000183a0


	//   ....[16]....
        /*09ec*/ 	.word	0x00018420


	//   ....[17]....
        /*09f0*/ 	.word	0x000184d0


	//   ....[18]....
        /*09f4*/ 	.word	0x00018600


	//   ....[19]....
        /*09f8*/ 	.word	0x000186a0


	//   ....[20]....
        /*09fc*/ 	.word	0x00018700


	//   ....[21]....
        /*0a00*/ 	.word	0x000187c0


	//   ....[22]....
        /*0a04*/ 	.word	0x00018820


	//   ....[23]....
        /*0a08*/ 	.word	0x000188e0


	//   ....[24]....
        /*0a0c*/ 	.word	0x00018940


	//   ....[25]....
        /*0a10*/ 	.word	0x00018a00


	//   ....[26]....
        /*0a14*/ 	.word	0x00018a60


	//   ....[27]....
        /*0a18*/ 	.word	0x00018b20


	//   ....[28]....
        /*0a1c*/ 	.word	0x00018b80


	//   ....[29]....
        /*0a20*/ 	.word	0x00018c40


	//   ....[30]....
        /*0a24*/ 	.word	0x00018ca0


	//   ....[31]....
        /*0a28*/ 	.word	0x00018d60


	//   ....[32]....
        /*0a2c*/ 	.word	0x00018dc0


	//   ....[33]....
        /*0a30*/ 	.word	0x00018e80


	//   ....[34]....
        /*0a34*/ 	.word	0x00018f70


	//   ....[35]....
        /*0a38*/ 	.word	0x00019000


	//   ....[36]....
        /*0a3c*/ 	.word	0x00019060


	//   ....[37]....
        /*0a40*/ 	.word	0x00019120


	//   ....[38]....
        /*0a44*/ 	.word	0x00019180


	//   ....[39]....
        /*0a48*/ 	.word	0x00019240


	//   ....[40]....
        /*0a4c*/ 	.word	0x000192a0


	//   ....[41]....
        /*0a50*/ 	.word	0x00019360


	//   ....[42]....
        /*0a54*/ 	.word	0x000193c0


	//   ....[43]....
        /*0a58*/ 	.word	0x00019480


	//   ....[44]....
        /*0a5c*/ 	.word	0x000194e0


	//   ....[45]....
        /*0a60*/ 	.word	0x000195a0


	//   ....[46]....
        /*0a64*/ 	.word	0x00019600


	//   ....[47]....
        /*0a68*/ 	.word	0x000196c0


	//   ....[48]....
        /*0a6c*/ 	.word	0x00019720


	//   ....[49]....
        /*0a70*/ 	.word	0x000197e0


	//   ....[50]....
        /*0a74*/ 	.word	0x00019a40


	//----- nvinfo : EIATTR_REG_RECONFIG
	.align		4
.L_544:
        /*0a78*/ 	.byte	0x01, 0x54
	.zero		2


	//----- nvinfo : EIATTR_SYSCALL_OFFSETS
	.align		4
        /*0a7c*/ 	.byte	0x04, 0x46
        /*0a7e*/ 	.short	(.L_546 - .L_545)


	//   ....[0]....
.L_545:
        /*0a80*/ 	.word	0x000019e0


	//   ....[1]....
        /*0a84*/ 	.word	0x000106c0


	//   ....[2]....
        /*0a88*/ 	.word	0x00010830


	//   ....[3]....
        /*0a8c*/ 	.word	0x00010980


	//   ....[4]....
        /*0a90*/ 	.word	0x00010ac0


	//   ....[5]....
        /*0a94*/ 	.word	0x00012130


	//----- nvinfo : EIATTR_MBARRIER_INSTR_OFFSETS
	.align		4
.L_546:
        /*0a98*/ 	.byte	0x04, 0x39
        /*0a9a*/ 	.short	(.L_548 - .L_547)


	//   ....[0]....
.L_547:
        /*0a9c*/ 	.word	0x00000180
        /*0aa0*/ 	.word	0x000000ff
        /*0aa4*/ 	.word	0x00038800
        /*0aa8*/ 	.short	0x0100
        /*0aaa*/ 	.byte	0x08
	.zero		1


	//   ....[1]....
        /*0aac*/ 	.word	0x00000190
        /*0ab0*/ 	.word	0x000000ff
        /*0ab4*/ 	.word	0x00038820
        /*0ab8*/ 	.short	0x0100
        /*0aba*/ 	.byte	0x08
	.zero		1


	//   ....[2]....
        /*0abc*/ 	.word	0x00000280
        /*0ac0*/ 	.word	0x000000ff
        /*0ac4*/ 	.word	0x00038830
        /*0ac8*/ 	.short	0x0100
        /*0aca*/ 	.byte	0x08
	.zero		1


	//   ....[3]....
        /*0acc*/ 	.word	0x00000290
        /*0ad0*/ 	.word	0x000000ff
        /*0ad4*/ 	.word	0x00038840
        /*0ad8*/ 	.short	0x0100
        /*0ada*/ 	.byte	0x08
	.zero		1


	//   ....[4]....
        /*0adc*/ 	.word	0x000002a0
        /*0ae0*/ 	.word	0x000000ff
        /*0ae4*/ 	.word	0x00038838
        /*0ae8*/ 	.short	0x0100
        /*0aea*/ 	.byte	0x08
	.zero		1


	//   ....[5]....
        /*0aec*/ 	.word	0x000002b0
        /*0af0*/ 	.word	0x000000ff
        /*0af4*/ 	.word	0x00038848
        /*0af8*/ 	.short	0x0100
        /*0afa*/ 	.byte	0x08
	.zero		1


	//   ....[6]....
        /*0afc*/ 	.word	0x000003e0
        /*0b00*/ 	.word	0x000000ff
        /*0b04*/ 	.word	0x00038850
        /*0b08*/ 	.short	0x0100
        /*0b0a*/ 	.byte	0x08
	.zero		1


	//   ....[7]....
        /*0b0c*/ 	.word	0x000003f0
        /*0b10*/ 	.word	0x000000ff
        /*0b14*/ 	.word	0x00038860
        /*0b18*/ 	.short	0x0100
        /*0b1a*/ 	.byte	0x08
	.zero		1


	//   ....[8]....
        /*0b1c*/ 	.word	0x00000400
        /*0b20*/ 	.word	0x000000ff
        /*0b24*/ 	.word	0x00038858
        /*0b28*/ 	.short	0x0100
        /*0b2a*/ 	.byte	0x08
	.zero		1


	//   ....[9]....
        /*0b2c*/ 	.word	0x00000410
        /*0b30*/ 	.word	0x000000ff
        /*0b34*/ 	.word	0x00038868
        /*0b38*/ 	.short	0x0100
        /*0b3a*/ 	.byte	0x08
	.zero		1


	//   ....[10]....
        /*0b3c*/ 	.word	0x00000500
        /*0b40*/ 	.word	0x000000ff
        /*0b44*/ 	.word	0x00038870
        /*0b48*/ 	.short	0x0100
        /*0b4a*/ 	.byte	0x06
	.zero		1


	//   ....[11]....
        /*0b4c*/ 	.word	0x00000510
        /*0b50*/ 	.word	0x000000ff
        /*0b54*/ 	.word	0x00038880
        /*0b58*/ 	.short	0x0100
        /*0b5a*/ 	.byte	0x06
	.zero		1


	//   ....[12]....
        /*0b5c*/ 	.word	0x00000520
        /*0b60*/ 	.word	0x000000ff
        /*0b64*/ 	.word	0x00038878
        /*0b68*/ 	.short	0x0100
        /*0b6a*/ 	.byte	0x06
	.zero		1


	//   ....[13]....
        /*0b6c*/ 	.word	0x00000530
        /*0b70*/ 	.word	0x000000ff
        /*0b74*/ 	.word	0x00038888
        /*0b78*/ 	.short	0x0100
        /*0b7a*/ 	.byte	0x06
	.zero		1


	//   ....[14]....
        /*0b7c*/ 	.word	0x00000660
        /*0b80*/ 	.word	0x000000ff
        /*0b84*/ 	.word	0x00038890
        /*0b88*/ 	.short	0x0100
        /*0b8a*/ 	.byte	0x08
	.zero		1


	//   ....[15]....
        /*0b8c*/ 	.word	0x00000670
        /*0b90*/ 	.word	0x000000ff
        /*0b94*/ 	.word	0x000388a0
        /*0b98*/ 	.short	0x0100
        /*0b9a*/ 	.byte	0x08
	.zero		1


	//   ....[16]....
        /*0b9c*/ 	.word	0x00000680
        /*0ba0*/ 	.word	0x000000ff
        /*0ba4*/ 	.word	0x00038898
        /*0ba8*/ 	.short	0x0100
        /*0baa*/ 	.byte	0x08
	.zero		1


	//   ....[17]....
        /*0bac*/ 	.word	0x00000690
        /*0bb0*/ 	.word	0x000000ff
        /*0bb4*/ 	.word	0x000388a8
        /*0bb8*/ 	.short	0x0100
        /*0bba*/ 	.byte	0x08
	.zero		1


	//   ....[18]....
        /*0bbc*/ 	.word	0x000007e0
        /*0bc0*/ 	.word	0x000000ff
        /*0bc4*/ 	.word	0x000388b0
        /*0bc8*/ 	.short	0x0100
        /*0bca*/ 	.byte	0x08
	.zero		1


	//   ....[19]....
        /*0bcc*/ 	.word	0x000007f0
        /*0bd0*/ 	.word	0x000000ff
        /*0bd4*/ 	.word	0x000388c0
        /*0bd8*/ 	.short	0x0100
        /*0bda*/ 	.byte	0x08
	.zero		1


	//   ....[20]....
        /*0bdc*/ 	.word	0x00000800
        /*0be0*/ 	.word	0x000000ff
        /*0be4*/ 	.word	0x000388b8
        /*0be8*/ 	.short	0x0100
        /*0bea*/ 	.byte	0x08
	.zero		1


	//   ....[21]....
        /*0bec*/ 	.word	0x00000810
        /*0bf0*/ 	.word	0x000000ff
        /*0bf4*/ 	.word	0x000388c8
        /*0bf8*/ 	.short	0x0100
        /*0bfa*/ 	.byte	0x08
	.zero		1


	//   ....[22]....
        /*0bfc*/ 	.word	0x00001d00
        /*0c00*/ 	.word	0x000000ff
        /*0c04*/ 	.word	0x00038800
        /*0c08*/ 	.short	0x010a
        /*0c0a*/ 	.byte	0x32
	.zero		1


	//   ....[23]....
        /*0c0c*/ 	.word	0x00001df0
        /*0c10*/ 	.word	0x000000ff
        /*0c14*/ 	.word	0x00038830
        /*0c18*/ 	.short	0x010a
        /*0c1a*/ 	.byte	0x37
	.zero		1


	//   ....[24]....
        /*0c1c*/ 	.word	0x00001e30
        /*0c20*/ 	.word	0x000000ff
        /*0c24*/ 	.word	0x00038830
        /*0c28*/ 	.short	0x010a
        /*0c2a*/ 	.byte	0x37
	.zero		1


	//   ....[25]....
        /*0c2c*/ 	.word	0x00002a50
        /*0c30*/ 	.word	0x000000ff
        /*0c34*/ 	.word	0x00000000
        /*0c38*/ 	.short	0x0101
        /*0c3a*/ 	.byte	0x06
	.zero		1


	//   ....[26]....
        /*0c3c*/ 	.word	0x000046c0
        /*0c40*/ 	.word	0x000000ff
        /*0c44*/ 	.word	0x00038850
        /*0c48*/ 	.short	0x010a
        /*0c4a*/ 	.byte	0x37
	.zero		1


	//   ....[27]....
        /*0c4c*/ 	.word	0x00004700
        /*0c50*/ 	.word	0x000000ff
        /*0c54*/ 	.word	0x00038850
        /*0c58*/ 	.short	0x010a
        /*0c5a*/ 	.byte	0x37
	.zero		1


	//   ....[28]....
        /*0c5c*/ 	.word	0x000049a0
        /*0c60*/ 	.word	0x000000ff
        /*0c64*/ 	.word	0x00000000
        /*0c68*/ 	.short	0x0101
        /*0c6a*/ 	.byte	0x37
	.zero		1


	//   ....[29]....
        /*0c6c*/ 	.word	0x00004b60
        /*0c70*/ 	.word	0x000000ff
        /*0c74*/ 	.word	0x00038830
        /*0c78*/ 	.short	0x010a
        /*0c7a*/ 	.byte	0x36
	.zero		1


	//   ....[30]....
        /*0c7c*/ 	.word	0x00004bb0
        /*0c80*/ 	.word	0x000000ff
        /*0c84*/ 	.word	0x00038830
        /*0c88*/ 	.short	0x010a
        /*0c8a*/ 	.byte	0x36
	.zero		1


	//   ....[31]....
        /*0c8c*/ 	.word	0x00005540
        /*0c90*/ 	.word	0x000000ff
        /*0c94*/ 	.word	0x00000000
        /*0c98*/ 	.short	0x0101
        /*0c9a*/ 	.byte	0x06
	.zero		1


	//   ....[32]....
        /*0c9c*/ 	.word	0x00007bc0
        /*0ca0*/ 	.word	0x000000ff
        /*0ca4*/ 	.word	0x00038850
        /*0ca8*/ 	.short	0x010a
        /*0caa*/ 	.byte	0x36
	.zero		1


	//   ....[33]....
        /*0cac*/ 	.word	0x00007c20
        /*0cb0*/ 	.word	0x000000ff
        /*0cb4*/ 	.word	0x00038850
        /*0cb8*/ 	.short	0x010a
        /*0cba*/ 	.byte	0x36
	.zero		1


	//   ....[34]....
        /*0cbc*/ 	.word	0x00007e60
        /*0cc0*/ 	.word	0x000000ff
        /*0cc4*/ 	.word	0x00000000
        /*0cc8*/ 	.short	0x0101
        /*0cca*/ 	.byte	0x36
	.zero		1


	//   ....[35]....
        /*0ccc*/ 	.word	0x00007fa0
        /*0cd0*/ 	.word	0x000000ff
        /*0cd4*/ 	.word	0x00038830
        /*0cd8*/ 	.short	0x010a
        /*0cda*/ 	.byte	0x30
	.zero		1


	//   ....[36]....
        /*0cdc*/ 	.word	0x00007fe0
        /*0ce0*/ 	.word	0x000000ff
        /*0ce4*/ 	.word	0x00038830
        /*0ce8*/ 	.short	0x010a
        /*0cea*/ 	.byte	0x30
	.zero		1


	//   ....[37]....
        /*0cec*/ 	.word	0x000087a0
        /*0cf0*/ 	.word	0x000000ff
        /*0cf4*/ 	.word	0x00000000
        /*0cf8*/ 	.short	0x0101
        /*0cfa*/ 	.byte	0x06
	.zero		1


	//   ....[38]....
        /*0cfc*/ 	.word	0x0000a660
        /*0d00*/ 	.word	0x000000ff
        /*0d04*/ 	.word	0x00038850
        /*0d08*/ 	.short	0x010a
        /*0d0a*/ 	.byte	0x30
	.zero		1


	//   ....[39]....
        /*0d0c*/ 	.word	0x0000a6b0
        /*0d10*/ 	.word	0x000000ff
        /*0d14*/ 	.word	0x00038850
        /*0d18*/ 	.short	0x010a
        /*0d1a*/ 	.byte	0x30
	.zero		1


	//   ....[40]....
        /*0d1c*/ 	.word	0x0000a8e0
        /*0d20*/ 	.word	0x000000ff
        /*0d24*/ 	.word	0x00000000
        /*0d28*/ 	.short	0x0101
        /*0d2a*/ 	.byte	0x30
	.zero		1


	//   ....[41]....
        /*0d2c*/ 	.word	0x0000dbf0
        /*0d30*/ 	.word	0x000000ff
        /*0d34*/ 	.word	0x00000000
        /*0d38*/ 	.short	0x0101
        /*0d3a*/ 	.byte	0x07
	.zero		1


	//   ....[42]....
        /*0d3c*/ 	.word	0x00010ed0
        /*0d40*/ 	.word	0x00000006
        /*0d44*/ 	.word	0x00038880
        /*0d48*/ 	.short	0x010a
        /*0d4a*/ 	.byte	0x3f
	.zero		1


	//   ....[43]....
        /*0d4c*/ 	.word	0x00011640
        /*0d50*/ 	.word	0x00000006
        /*0d54*/ 	.word	0x00038870
        /*0d58*/ 	.short	0x0107
        /*0d5a*/ 	.byte	0x3f
	.zero		1


	//   ....[44]....
        /*0d5c*/ 	.word	0x00011700
        /*0d60*/ 	.word	0x00000006
        /*0d64*/ 	.word	0x00038870
        /*0d68*/ 	.short	0x0101
        /*0d6a*/ 	.byte	0x3f
	.zero		1


	//   ....[45]....
        /*0d6c*/ 	.word	0x00011750
        /*0d70*/ 	.word	0x00000006
        /*0d74*/ 	.word	0x00038840
        /*0d78*/ 	.short	0x010a
        /*0d7a*/ 	.byte	0x3f
	.zero		1


	//   ....[46]....
        /*0d7c*/ 	.word	0x00011e60
        /*0d80*/ 	.word	0x00000006
        /*0d84*/ 	.word	0x00038830
        /*0d88*/ 	.short	0x0107
        /*0d8a*/ 	.byte	0x3f
	.zero		1


	//   ....[47]....
        /*0d8c*/ 	.word	0x00011f20
        /*0d90*/ 	.word	0x00000006
        /*0d94*/ 	.word	0x00038830
        /*0d98*/ 	.short	0x0101
        /*0d9a*/ 	.byte	0x3f
	.zero		1


	//   ....[48]....
        /*0d9c*/ 	.word	0x00012a20
        /*0da0*/ 	.word	0x00000017
        /*0da4*/ 	.word	0x00038800
        /*0da8*/ 	.short	0x0107
        /*0daa*/ 	.byte	0x3f
	.zero		1


	//   ....[49]....
        /*0dac*/ 	.word	0x00012b20
        /*0db0*/ 	.word	0x00000017
        /*0db4*/ 	.word	0x00038800
        /*0db8*/ 	.short	0x0101
        /*0dba*/ 	.byte	0x3f
	.zero		1


	//   ....[50]....
        /*0dbc*/ 	.word	0x00012b40
        /*0dc0*/ 	.word	0x00000017
        /*0dc4*/ 	.word	0x00038820
        /*0dc8*/ 	.short	0x010a
        /*0dca*/ 	.byte	0x3f
	.zero		1


	//   ....[51]....
        /*0dcc*/ 	.word	0x00012e90
        /*0dd0*/ 	.word	0x00000000
        /*0dd4*/ 	.word	0x00038880
        /*0dd8*/ 	.short	0x010a
        /*0dda*/ 	.byte	0x3f
	.zero		1


	//   ....[52]....
        /*0ddc*/ 	.word	0x000133a0
        /*0de0*/ 	.word	0x00000000
        /*0de4*/ 	.word	0x00038870
        /*0de8*/ 	.short	0x0107
        /*0dea*/ 	.byte	0x3f
	.zero		1


	//   ....[53]....
        /*0dec*/ 	.word	0x00013460
        /*0df0*/ 	.word	0x00000000
        /*0df4*/ 	.word	0x00038870
        /*0df8*/ 	.short	0x0101
        /*0dfa*/ 	.byte	0x3f
	.zero		1


	//   ....[54]....
        /*0dfc*/ 	.word	0x00013490
        /*0e00*/ 	.word	0x00000000
        /*0e04*/ 	.word	0x00038840
        /*0e08*/ 	.short	0x010a
        /*0e0a*/ 	.byte	0x3f
	.zero		1


	//   ....[55]....
        /*0e0c*/ 	.word	0x00013990
        /*0e10*/ 	.word	0x00000000
        /*0e14*/ 	.word	0x00038830
        /*0e18*/ 	.short	0x0107
        /*0e1a*/ 	.byte	0x3f
	.zero		1


	//   ....[56]....
        /*0e1c*/ 	.word	0x00013a50
        /*0e20*/ 	.word	0x00000000
        /*0e24*/ 	.word	0x00038830
        /*0e28*/ 	.short	0x0101
        /*0e2a*/ 	.byte	0x3f
	.zero		1


	//   ....[57]....
        /*0e2c*/ 	.word	0x00013ae0
        /*0e30*/ 	.word	0x00000000
        /*0e34*/ 	.word	0x00038870
        /*0e38*/ 	.short	0x010a
        /*0e3a*/ 	.byte	0x3f
	.zero		1


	//   ....[58]....
        /*0e3c*/ 	.word	0x00013b70
        /*0e40*/ 	.word	0x00000000
        /*0e44*/ 	.word	0x00038860
        /*0e48*/ 	.short	0x010a
        /*0e4a*/ 	.byte	0x3f
	.zero		1


	//   ....[59]....
        /*0e4c*/ 	.word	0x00014440
        /*0e50*/ 	.word	0x00000000
        /*0e54*/ 	.word	0x00038850
        /*0e58*/ 	.short	0x0101
        /*0e5a*/ 	.byte	0x3f
	.zero		1


	//   ....[60]....
        /*0e5c*/ 	.word	0x000144c0
        /*0e60*/ 	.word	0x00000000
        /*0e64*/ 	.word	0x00000000
        /*0e68*/ 	.short	0x0101
        /*0e6a*/ 	.byte	0x3f
	.zero		1


	//   ....[61]....
        /*0e6c*/ 	.word	0x00014680
        /*0e70*/ 	.word	0x00000002
        /*0e74*/ 	.word	0x00038870
        /*0e78*/ 	.short	0x010a
        /*0e7a*/ 	.byte	0x3f
	.zero		1


	//   ....[62]....
        /*0e7c*/ 	.word	0x00014700
        /*0e80*/ 	.word	0x00000002
        /*0e84*/ 	.word	0x00038860
        /*0e88*/ 	.short	0x010a
        /*0e8a*/ 	.byte	0x3f
	.zero		1


	//   ....[63]....
        /*0e8c*/ 	.word	0x00014fe0
        /*0e90*/ 	.word	0x00000002
        /*0e94*/ 	.word	0x00038850
        /*0e98*/ 	.short	0x0101
        /*0e9a*/ 	.byte	0x3f
	.zero		1


	//   ....[64]....
        /*0e9c*/ 	.word	0x00015060
        /*0ea0*/ 	.word	0x00000002
        /*0ea4*/ 	.word	0x00000000
        /*0ea8*/ 	.short	0x0101
        /*0eaa*/ 	.byte	0x3f
	.zero		1


	//   ....[65]....
        /*0eac*/ 	.word	0x00015cf0
        /*0eb0*/ 	.word	0x00000005
        /*0eb4*/ 	.word	0x00038820
        /*0eb8*/ 	.short	0x010a
        /*0eba*/ 	.byte	0x3f
	.zero		1


	//   ....[66]....
        /*0ebc*/ 	.word	0x00015e70
        /*0ec0*/ 	.word	0x00000003
        /*0ec4*/ 	.word	0x00038840
        /*0ec8*/ 	.short	0x010a
        /*0eca*/ 	.byte	0x3f
	.zero		1


	//   ....[67]....
        /*0ecc*/ 	.word	0x00015f10
        /*0ed0*/ 	.word	0x00000019
        /*0ed4*/ 	.word	0x00038840
        /*0ed8*/ 	.short	0x010a
        /*0eda*/ 	.byte	0x3f
	.zero		1


	//   ....[68]....
        /*0edc*/ 	.word	0x00015f50
        /*0ee0*/ 	.word	0x00000003
        /*0ee4*/ 	.word	0x00038860
        /*0ee8*/ 	.short	0x010a
        /*0eea*/ 	.byte	0x3f
	.zero		1


	//   ....[69]....
        /*0eec*/ 	.word	0x00015f90
        /*0ef0*/ 	.word	0x00000019
        /*0ef4*/ 	.word	0x00038860
        /*0ef8*/ 	.short	0x010a
        /*0efa*/ 	.byte	0x3f
	.zero		1


	//   ....[70]....
        /*0efc*/ 	.word	0x00015fd0
        /*0f00*/ 	.word	0x00000003
        /*0f04*/ 	.word	0x00038880
        /*0f08*/ 	.short	0x010a
        /*0f0a*/ 	.byte	0x3f
	.zero		1


	//   ....[71]....
        /*0f0c*/ 	.word	0x00016010
        /*0f10*/ 	.word	0x00000019
        /*0f14*/ 	.word	0x00038880
        /*0f18*/ 	.short	0x010a
        /*0f1a*/ 	.byte	0x3f
	.zero		1


	//   ....[72]....
        /*0f1c*/ 	.word	0x00016080
        /*0f20*/ 	.word	0x00000003
        /*0f24*/ 	.word	0x00038800
        /*0f28*/ 	.short	0x010a
        /*0f2a*/ 	.byte	0x3f
	.zero		1


	//   ....[73]....
        /*0f2c*/ 	.word	0x000160e0
        /*0f30*/ 	.word	0x00000003
        /*0f34*/ 	.word	0x00038830
        /*0f38*/ 	.short	0x010a
        /*0f3a*/ 	.byte	0x3f
	.zero		1


	//   ....[74]....
        /*0f3c*/ 	.word	0x00016140
        /*0f40*/ 	.word	0x00000007
        /*0f44*/ 	.word	0x00038850
        /*0f48*/ 	.short	0x010a
        /*0f4a*/ 	.byte	0x3f
	.zero		1


	//   ....[75]....
        /*0f4c*/ 	.word	0x000161b0
        /*0f50*/ 	.word	0x00000004
        /*0f54*/ 	.word	0x00038830
        /*0f58*/ 	.short	0x010a
        /*0f5a*/ 	.byte	0x3f
	.zero		1


	//   ....[76]....
        /*0f5c*/ 	.word	0x00016220
        /*0f60*/ 	.word	0x00000006
        /*0f64*/ 	.word	0x00038850
        /*0f68*/ 	.short	0x010a
        /*0f6a*/ 	.byte	0x3f
	.zero		1


	//   ....[77]....
        /*0f6c*/ 	.word	0x00016280
        /*0f70*/ 	.word	0x00000004
        /*0f74*/ 	.word	0x00038830
        /*0f78*/ 	.short	0x010a
        /*0f7a*/ 	.byte	0x3f
	.zero		1


	//   ....[78]....
        /*0f7c*/ 	.word	0x000162e0
        /*0f80*/ 	.word	0x00000008
        /*0f84*/ 	.word	0x00038850
        /*0f88*/ 	.short	0x010a
        /*0f8a*/ 	.byte	0x3f
	.zero		1


	//   ....[79]....
        /*0f8c*/ 	.word	0x000163f0
        /*0f90*/ 	.word	0x00000006
        /*0f94*/ 	.word	0x00038880
        /*0f98*/ 	.short	0x010a
        /*0f9a*/ 	.byte	0x3f
	.zero		1


	//   ....[80]....
        /*0f9c*/ 	.word	0x00016fa0
        /*0fa0*/ 	.word	0x00000006
        /*0fa4*/ 	.word	0x00038840
        /*0fa8*/ 	.short	0x010a
        /*0faa*/ 	.byte	0x3f
	.zero		1


	//   ....[81]....
        /*0fac*/ 	.word	0x00018500
        /*0fb0*/ 	.word	0x00000017
        /*0fb4*/ 	.word	0x00038820
        /*0fb8*/ 	.short	0x010a
        /*0fba*/ 	.byte	0x3f
	.zero		1


	//   ....[82]....
        /*0fbc*/ 	.word	0x00018550
        /*0fc0*/ 	.word	0x00000000
        /*0fc4*/ 	.word	0x00038880
        /*0fc8*/ 	.short	0x010a
        /*0fca*/ 	.byte	0x3f
	.zero		1


	//   ....[83]....
        /*0fcc*/ 	.word	0x00018ec0
        /*0fd0*/ 	.word	0x00000000
        /*0fd4*/ 	.word	0x00038840
        /*0fd8*/ 	.short	0x010a
        /*0fda*/ 	.byte	0x3f
	.zero		1


	//   ....[84]....
        /*0fdc*/ 	.word	0x00019820
        /*0fe0*/ 	.word	0x00000000
        /*0fe4*/ 	.word	0x00038870
        /*0fe8*/ 	.short	0x010a
        /*0fea*/ 	.byte	0x3f
	.zero		1


	//   ....[85]....
        /*0fec*/ 	.word	0x00019870
        /*0ff0*/ 	.word	0x00000000
        /*0ff4*/ 	.word	0x00038860
        /*0ff8*/ 	.short	0x010a
        /*0ffa*/ 	.byte	0x3f
	.zero		1


	//   ....[86]....
        /*0ffc*/ 	.word	0x000198c0
        /*1000*/ 	.word	0x00000002
        /*1004*/ 	.word	0x00038870
        /*1008*/ 	.short	0x010a
        /*100a*/ 	.byte	0x3f
	.zero		1


	//   ....[87]....
        /*100c*/ 	.word	0x00019910
        /*1010*/ 	.word	0x00000002
        /*1014*/ 	.word	0x00038860
        /*1018*/ 	.short	0x010a
        /*101a*/ 	.byte	0x3f
	.zero		1


	//   ....[88]....
        /*101c*/ 	.word	0x00019960
        /*1020*/ 	.word	0x00000005
        /*1024*/ 	.word	0x00038820
        /*1028*/ 	.short	0x010a
        /*102a*/ 	.byte	0x3f
	.zero		1


	//   ....[89]....
        /*102c*/ 	.word	0x00019b00
        /*1030*/ 	.word	0x00000003
        /*1034*/ 	.word	0x00038840
        /*1038*/ 	.short	0x010a
        /*103a*/ 	.byte	0x3f
	.zero		1


	//   ....[90]....
        /*103c*/ 	.word	0x00019b50
        /*1040*/ 	.word	0x00000019
        /*1044*/ 	.word	0x00038840
        /*1048*/ 	.short	0x010a
        /*104a*/ 	.byte	0x3f
	.zero		1


	//   ....[91]....
        /*104c*/ 	.word	0x00019ba0
        /*1050*/ 	.word	0x00000003
        /*1054*/ 	.word	0x00038860
        /*1058*/ 	.short	0x010a
        /*105a*/ 	.byte	0x3f
	.zero		1


	//   ....[92]....
        /*105c*/ 	.word	0x00019bf0
        /*1060*/ 	.word	0x00000019
        /*1064*/ 	.word	0x00038860
        /*1068*/ 	.short	0x010a
        /*106a*/ 	.byte	0x3f
	.zero		1


	//   ....[93]....
        /*106c*/ 	.word	0x00019c40
        /*1070*/ 	.word	0x00000003
        /*1074*/ 	.word	0x00038880
        /*1078*/ 	.short	0x010a
        /*107a*/ 	.byte	0x3f
	.zero		1


	//----- nvinfo : EIATTR_NUM_MBARRIERS
	.align		4
.L_548:
        /*107c*/ 	.byte	0x03, 0x38
        /*107e*/ 	.short	0x0016


	//----- nvinfo : EIATTR_EXIT_INSTR_OFFSETS
	.align		4
        /*1080*/ 	.byte	0x04, 0x1c
        /*1082*/ 	.short	(.L_550 - .L_549)


	//   ....[0]....
.L_549:
        /*1084*/ 	.word	0x000009c0


	//   ....[1]....
        /*1088*/ 	.word	0x0000ef40


	//   ....[2]....
        /*108c*/ 	.word	0x00016060


	//----- nvinfo : EIATTR_MAX_THREADS
	.align		4
.L_550:
        /*1090*/ 	.byte	0x04, 0x05
        /*1092*/ 	.short	(.L_552 - .L_551)
.L_551:
        /*1094*/ 	.word	0x00000180
        /*1098*/ 	.word	0x00000001
        /*109c*/ 	.word	0x00000001


	//----- nvinfo : EIATTR_CRS_STACK_SIZE
	.align		4
.L_552:
        /*10a0*/ 	.byte	0x04, 0x1e
        /*10a2*/ 	.short	(.L_554 - .L_553)
.L_553:
        /*10a4*/ 	.word	0x00000000


	//----- nvinfo : EIATTR_CBANK_PARAM_SIZE
	.align		4
.L_554:
        /*10a8*/ 	.byte	0x03, 0x19
        /*10aa*/ 	.short	0x0af0


	//----- nvinfo : EIATTR_PARAM_CBANK
	.align		4
        /*10ac*/ 	.byte	0x04, 0x0a
        /*10ae*/ 	.short	(.L_556 - .L_555)
	.align		4
.L_555:
        /*10b0*/ 	.word	index@(.nv.constant0._ZN7cutlass13device_kernelIN5flash11enable_sm90INS1_16FlashAttnFwdSm90INS1_25CollectiveMainloopFwdSm90ILi2EN4cute5tupleIJNS5_1CILi1EEES8_S8_EEENS6_IJNS7_ILi128EEESA_NS7_ILi256EEEEEELi256ENS_12float_e4m3_tEfNS_4arch4Sm90ELb1ELb0ELb1ELb1ELb1ELb0ELb0ELb1ELb0ELb1ELb0ELb0EEENS1_21CollectiveEpilogueFwdINS6_IJSA_SB_SA_EEES9_NS_10bfloat16_tESF_Li256ELb1ELb1ELb0ELb1EEENS1_36VarlenDynamicPersistentTileSchedulerILi128ELi128ELi256ELi128ELb0ELb1ELb1ELb1ELb1ELb1EEEEEEEEEvNT_6ParamsE)
        /*10b4*/ 	.short	0x0210
        /*10b6*/ 	.short	0x0af0


	//----- nvinfo : EIATTR_SW_WAR
	.align		4
.L_556:
        /*10b8*/ 	.byte	0x04, 0x36
        /*10ba*/ 	.short	(.L_558 - .L_557)
.L_557:
        /*10bc*/ 	.word	0x00000008
.L_558:


//--------------------- .nv.info._ZN7cutlass13device_kernelIN5flash11enable_sm90INS1_16FlashAttnFwdSm90INS1_25CollectiveMainloopFwdSm90ILi2EN4cute5tupleIJNS5_1CILi1EEES8_S8_EEENS6_IJNS7_ILi128EEESA_NS7_ILi256EEEEEELi256ENS_12float_e4m3_tEfNS_4arch4Sm90ELb1ELb0ELb1ELb1ELb1ELb1ELb0ELb1ELb0ELb1ELb0ELb0EEENS1_21CollectiveEpilogueFwdINS6_IJSA_SB_SA_EEES9_NS_10bfloat16_tESF_Li256ELb1ELb1ELb0ELb1EEENS1_36VarlenDynamicPersistentTileSchedulerILi128ELi128ELi256ELi128ELb0ELb1ELb1ELb1ELb1ELb1EEEEEEEEEvNT_6ParamsE --------------------------
	.section	.nv.info._ZN7cutlass13device_kernelIN5flash11enable_sm90INS1_16FlashAttnFwdSm90INS1_25CollectiveMainloopFwdSm90ILi2EN4cute5tupleIJNS5_1CILi1EEES8_S8_EEENS6_IJNS7_ILi128EEESA_NS7_ILi256EEEEEELi256ENS_12float_e4m3_tEfNS_4arch4Sm90ELb1ELb0ELb1ELb1ELb1ELb1ELb0ELb1ELb0ELb1ELb0ELb0EEENS1_21CollectiveEpilogueFwdINS6_IJSA_SB_SA_EEES9_NS_10bfloat16_tESF_Li256ELb1ELb1ELb0ELb1EEENS1_36VarlenDynamicPersistentTileSchedulerILi128ELi128ELi256ELi128ELb0ELb1ELb1ELb1ELb1ELb1EEEEEEEEEvNT_6ParamsE,"",@"SHT_CUDA_INFO"
	.sectionflags	@""
	.align	4


	//----- nvinfo : EIATTR_CUDA_API_VERSION
	.align		4
        /*0000*/ 	.byte	0x04, 0x37
        /*0002*/ 	.short	(.L_560 - .L_559)
.L_559:
        /*0004*/ 	.word	0x00000082


	//----- nvinfo : EIATTR_KPARAM_INFO
	.align		4
.L_560:
        /*0008*/ 	.byte	0x04, 0x17
        /*000a*/ 	.short	(.L_562 - .L_561)
.L_561:
        /*000c*/ 	.word	0x00000000
        /*0010*/ 	.short	0x0000
        /*0012*/ 	.short	0x0070
        /*0014*/ 	.byte	0x00, 0xf0, 0x01, 0x2a


	//----- nvinfo : EIATTR_SPARSE_MMA_MASK
	.align		4
.L_562:
        /*0018*/ 	.byte	0x03, 0x50
        /*001a*/ 	.short	0x0000


	//----- nvinfo : EIATTR_MAXREG_COUNT
	.align		4
        /*001c*/ 	.byte	0x03, 0x1b
        /*001e*/ 	.short	0x00a8


	//----- nvinfo : EIATTR_NUM_BARRIERS
	.align		4
        /*0020*/ 	.byte	0x02, 0x4c
        /*0022*/ 	.byte	0x10
	.zero		1


	//----- nvinfo : EIATTR_EXTERNS
	.align		4
        /*0024*/ 	.byte	0x04, 0x0f
        /*0026*/ 	.short	(.L_564 - .L_563)


	//   ....[0]....
	.align		4
.L_563:
        /*0028*/ 	.word	index@(__assertfail)


	//----- nvinfo : EIATTR_ANNOTATIONS
	.align		4
.L_564:
        /*002c*/ 	.byte	0x04, 0x55
        /*002e*/ 	.short	(.L_566 - .L_565)


	//   ....[0]....
.L_565:
        /* <DEDUP_REMOVED lines=77> */


	//----- nvinfo : EIATTR_MERCURY_ISA_VERSION
	.align		4
.L_566:
        /*04e8*/ 	.byte	0x03, 0x5f
        /*04ea*/ 	.short	0x0101


	//----- nvinfo : EIATTR_UNUSED_LOAD_BYTE_OFFSET
	.align		4
        /*04ec*/ 	.byte	0x04, 0x44
        /*04ee*/ 	.short	(.L_568 - .L_567)


	//   ....[0]....
.L_567:
        /*04f0*/ 	.word	0x00000ab0
        /*04f4*/ 	.word	0x0000fff0


	//   ....[1]....
        /*04f8*/ 	.word	0x000205c0
        /*04fc*/ 	.word	0x0000fff0


	//----- nvinfo : EIATTR_INT_WARP_WIDE_INSTR_OFFSETS
	.align		4
.L_568:
        /*0500*/ 	.byte	0x04, 0x31
        /*0502*/ 	.short	(.L_570 - .L_569)


	//   ....[0]....
.L_569:
        /*0504*/ 	.word	0x00000130


	//   ....[1]....
        /*0508*/ 	.word	0x00000170


	//   ....[2]....
        /*050c*/ 	.word	0x000001e0


	//   ....[3]....
        /*0510*/ 	.word	0x00026990


	//   ....[4]....
        /*0514*/ 	.word	0x00026a20


	//   ....[5]....
        /*0518*/ 	.word	0x0002ac70


	//   ....[6]....
        /*051c*/ 	.word	0x0002ad00


	//----- nvinfo : EIATTR_COOP_GROUP_MASK_REGIDS
	.align		4
.L_570:
        /*0520*/ 	.byte	0x04, 0x29
        /*0522*/ 	.short	(.L_572 - .L_571)


	//   ....[0]....
.L_571:
        /*0524*/ 	.word	0xffffffff


	//   ....[1]....
        /*0528*/ 	.word	0xffffffff


	//   ....[2]....
        /*052c*/ 	.word	0xffffffff


	//   ....[3]....
        /*0530*/ 	.word	0xffffffff


	//   ....[4]....
        /*0534*/ 	.word	0xffffffff


	//   ....[5]....
        /*0538*/ 	.word	0xffffffff


	//   ....[6]....
        /*053c*/ 	.word	0xffffffff


	//   ....[7]....
        /*0540*/ 	.word	0xffffffff


	//   ....[8]....
        /*0544*/ 	.word	0xffffffff


	//   ....[9]....
        /*0548*/ 	.word	0xffffffff


	//   ....[10]....
        /*054c*/ 	.word	0xffffffff


	//   ....[11]....
        /*0550*/ 	.word	0xffffffff


	//   ....[12]....
        /*0554*/ 	.word	0xffffffff


	//   ....[13]....
        /*0558*/ 	.word	0xffffffff


	//   ....[14]....
        /*055c*/ 	.word	0xffffffff


	//   ....[15]....
        /*0560*/ 	.word	0xffffffff


	//   ....[16]....
        /*0564*/ 	.word	0xffffffff


	//   ....[17]....
        /*0568*/ 	.word	0xffffffff


	//   ....[18]....
        /*056c*/ 	.word	0xffffffff


	//   ....[19]....
        /*0570*/ 	.word	0xffffffff


	//   ....[20]....
        /*0574*/ 	.word	0xffffffff


	//   ....[21]....
        /*0578*/ 	.word	0xffffffff


	//   ....[22]....
        /*057c*/ 	.word	0xffffffff


	//   ....[23]....
        /*0580*/ 	.word	0xffffffff


	//   ....[24]....
        /*0584*/ 	.word	0xffffffff


	//   ....[25]....
        /*0588*/ 	.word	0xffffffff


	//   ....[26]....
        /*058c*/ 	.word	0xffffffff


	//   ....[27]....
        /*0590*/ 	.word	0xffffffff


	//   ....[28]....
        /*0594*/ 	.word	0xffffffff


	//   ....[29]....
        /*0598*/ 	.word	0xffffffff


	//   ....[30]....
        /*059c*/ 	.word	0xffffffff


	//   ....[31]....
        /*05a0*/ 	.word	0xffffffff


	//   ....[32]....
        /*05a4*/ 	.word	0xffffffff


	//   ....[33]....
        /*05a8*/ 	.word	0xffffffff


	//   ....[34]....
        /*05ac*/ 	.word	0xffffffff


	//   ....[35]....
        /*05b0*/ 	.word	0xffffffff


	//   ....[36]....
        /*05b4*/ 	.word	0xffffffff


	//   ....[37]....
        /*05b8*/ 	.word	0xffffffff


	//   ....[38]....
        /*05bc*/ 	.word	0xffffffff


	//   ....[39]....
        /*05c0*/ 	.word	0xffffffff


	//   ....[40]....
        /*05c4*/ 	.word	0xffffffff


	//   ....[41]....
        /*05c8*/ 	.word	0xffffffff


	//   ....[42]....
        /*05cc*/ 	.word	0xffffffff


	//   ....[43]....
        /*05d0*/ 	.word	0xffffffff


	//   ....[44]....
        /*05d4*/ 	.word	0xffffffff


	//   ....[45]....
        /*05d8*/ 	.word	0xffffffff


	//   ....[46]....
        /*05dc*/ 	.word	0xffffffff


	//   ....[47]....
        /*05e0*/ 	.word	0xffffffff


	//   ....[48]....
        /*05e4*/ 	.word	0xffffffff


	//   ....[49]....
        /*05e8*/ 	.word	0xffffffff


	//   ....[50]....
        /*05ec*/ 	.word	0xffffffff


	//   ....[51]....
        /*05f0*/ 	.word	0xffffffff


	//   ....[52]....
        /*05f4*/ 	.word	0xffffffff


	//   ....[53]....
        /*05f8*/ 	.word	0xffffffff


	//   ....[54]....
        /*05fc*/ 	.word	0xffffffff


	//   ....[55]....
        /*0600*/ 	.word	0xffffffff


	//   ....[56]....
        /*0604*/ 	.word	0xffffffff


	//   ....[57]....
        /*0608*/ 	.word	0xffffffff


	//   ....[58]....
        /*060c*/ 	.word	0xffffffff


	//   ....[59]....
        /*0610*/ 	.word	0xffffffff


	//   ....[60]....
        /*0614*/ 	.word	0xffffffff


	//   ....[61]....
        /*0618*/ 	.word	0xffffffff


	//   ....[62]....
        /*061c*/ 	.word	0xffffffff


	//   ....[63]....
        /*0620*/ 	.word	0xffffffff


	//   ....[64]....
        /*0624*/ 	.word	0xffffffff


	//   ....[65]....
        /*0628*/ 	.word	0xffffffff


	//   ....[66]....
        /*062c*/ 	.word	0xffffffff


	//   ....[67]....
        /*0630*/ 	.word	0xffffffff


	//   ....[68]....
        /*0634*/ 	.word	0xffffffff


	//   ....[69]....
        /*0638*/ 	.word	0xffffffff


	//   ....[70]....
        /*063c*/ 	.word	0xffffffff


	//   ....[71]....
        /*0640*/ 	.word	0xffffffff


	//   ....[72]....
        /*0644*/ 	.word	0xffffffff


	//   ....[73]....
        /*0648*/ 	.word	0xffffffff


	//   ....[74]....
        /*064c*/ 	.word	0xffffffff


	//   ....[75]....
        /*0650*/ 	.word	0xffffffff


	//   ....[76]....
        /*0654*/ 	.word	0xffffffff


	//   ....[77]....
        /*0658*/ 	.word	0xffffffff


	//   ....[78]....
        /*065c*/ 	.word	0xffffffff


	//   ....[79]....
        /*0660*/ 	.word	0xffffffff


	//   ....[80]....
        /*0664*/ 	.word	0xffffffff


	//   ....[81]....
        /*0668*/ 	.word	0xffffffff


	//   ....[82]....
        /*066c*/ 	.word	0xffffffff


	//   ....[83]....
        /*0670*/ 	.word	0xffffffff


	//   ....[84]....
        /*0674*/ 	.word	0xffffffff


	//   ....[85]....
        /*0678*/ 	.word	0xffffffff


	//   ....[86]....
        /*067c*/ 	.word	0xffffffff


	//   ....[87]....
        /*0680*/ 	.word	0xffffffff


	//   ....[88]....
        /*0684*/ 	.word	0xffffffff


	//   ....[89]....
        /*0688*/ 	.word	0xffffffff


	//   ....[90]....
        /*068c*/ 	.word	0xffffffff


	//   ....[91]....
        /*0690*/ 	.word	0xffffffff


	//   ....[92]....
        /*0694*/ 	.word	0xffffffff


	//   ....[93]....
        /*0698*/ 	.word	0xffffffff


	//   ....[94]....
        /*069c*/ 	.word	0xffffffff


	//   ....[95]....
        /*06a0*/ 	.word	0xffffffff


	//   ....[96]....
        /*06a4*/ 	.word	0xffffffff


	//   ....[97]....
        /*06a8*/ 	.word	0xffffffff


	//   ....[98]....
        /*06ac*/ 	.word	0xffffffff


	//   ....[99]....
        /*06b0*/ 	.word	0xffffffff


	//   ....[100]....
        /*06b4*/ 	.word	0xffffffff


	//   ....[101]....
        /*06b8*/ 	.word	0xffffffff


	//   ....[102]....
        /*06bc*/ 	.word	0xffffffff


	//   ....[103]....
        /*06c0*/ 	.word	0xffffffff


	//   ....[104]....
        /*06c4*/ 	.word	0xffffffff


	//   ....[105]....
        /*06c8*/ 	.word	0xffffffff


	//   ....[106]....
        /*06cc*/ 	.word	0xffffffff


	//   ....[107]....
        /*06d0*/ 	.word	0xffffffff


	//   ....[108]....
        /*06d4*/ 	.word	0xffffffff


	//   ....[109]....
        /*06d8*/ 	.word	0xffffffff


	//   ....[110]....
        /*06dc*/ 	.word	0xffffffff


	//   ....[111]....
        /*06e0*/ 	.word	0xffffffff


	//   ....[112]....
        /*06e4*/ 	.word	0xffffffff


	//   ....[113]....
        /*06e8*/ 	.word	0xffffffff


	//   ....[114]....
        /*06ec*/ 	.word	0xffffffff


	//   ....[115]....
        /*06f0*/ 	.word	0xffffffff


	//   ....[116]....
        /*06f4*/ 	.word	0xffffffff


	//   ....[117]....
        /*06f8*/ 	.word	0xffffffff


	//   ....[118]....
        /*06fc*/ 	.word	0xffffffff


	//   ....[119]....
        /*0700*/ 	.word	0xffffffff


	//   ....[120]....
        /*0704*/ 	.word	0xffffffff


	//   ....[121]....
        /*0708*/ 	.word	0xffffffff


	//   ....[122]....
        /*070c*/ 	.word	0xffffffff


	//   ....[123]....
        /*0710*/ 	.word	0xffffffff


	//   ....[124]....
        /*0714*/ 	.word	0xffffffff


	//   ....[125]....
        /*0718*/ 	.word	0xffffffff


	//   ....[126]....
        /*071c*/ 	.word	0xffffffff


	//   ....[127]....
        /*0720*/ 	.word	0xffffffff


	//   ....[128]....
        /*0724*/ 	.word	0xffffffff


	//   ....[129]....
        /*0728*/ 	.word	0xffffffff


	//   ....[130]....
        /*072c*/ 	.word	0xffffffff


	//   ....[131]....
        /*0730*/ 	.word	0xffffffff


	//   ....[132]....
        /*0734*/ 	.word	0xffffffff


	//   ....[133]....
        /*0738*/ 	.word	0xffffffff


	//   ....[134]....
        /*073c*/ 	.word	0xffffffff


	//   ....[135]....
        /*0740*/ 	.word	0xffffffff


	//   ....[136]....
        /*0744*/ 	.word	0xffffffff


	//   ....[137]....
        /*0748*/ 	.word	0xffffffff


	//   ....[138]....
        /*074c*/ 	.word	0xffffffff


	//   ....[139]....
        /*0750*/ 	.word	0xffffffff


	//   ....[140]....
        /*0754*/ 	.word	0xffffffff


	//   ....[141]....
        /*0758*/ 	.word	0xffffffff


	//   ....[142]....
        /*075c*/ 	.word	0xffffffff


	//   ....[143]....
        /*0760*/ 	.word	0xffffffff


	//   ....[144]....
        /*0764*/ 	.word	0xffffffff


	//   ....[145]....
        /*0768*/ 	.word	0xffffffff


	//   ....[146]....
        /*076c*/ 	.word	0xffffffff


	//   ....[147]....
        /*0770*/ 	.word	0xffffffff


	//   ....[148]....
        /*0774*/ 	.word	0xffffffff


	//   ....[149]....
        /*0778*/ 	.word	0xffffffff


	//   ....[150]....
        /*077c*/ 	.word	0xffffffff


	//   ....[151]....
        /*0780*/ 	.word	0xffffffff


	//   ....[152]....
        /*0784*/ 	.word	0xffffffff


	//   ....[153]....
        /*0788*/ 	.word	0xffffffff


	//   ....[154]....
        /*078c*/ 	.word	0xffffffff


	//   ....[155]....
        /*0790*/ 	.word	0xffffffff


	//   ....[156]....
        /*0794*/ 	.word	0xffffffff


	//   ....[157]....
        /*0798*/ 	.word	0xffffffff


	//   ....[158]....
        /*079c*/ 	.word	0xffffffff


	//   ....[159]....
        /*07a0*/ 	.word	0xffffffff


	//   ....[160]....
        /*07a4*/ 	.word	0xffffffff


	//   ....[161]....
        /*07a8*/ 	.word	0xffffffff


	//   ....[162]....
        /*07ac*/ 	.word	0xffffffff


	//   ....[163]....
        /*07b0*/ 	.word	0xffffffff


	//   ....[164]....
        /*07b4*/ 	.word	0xffffffff


	//   ....[165]....
        /*07b8*/ 	.word	0xffffffff


	//   ....[166]....
        /*07bc*/ 	.word	0xffffffff


	//   ....[167]....
        /*07c0*/ 	.word	0xffffffff


	//   ....[168]....
        /*07c4*/ 	.word	0xffffffff


	//   ....[169]....
        /*07c8*/ 	.word	0xffffffff


	//   ....[170]....
        /*07cc*/ 	.word	0xffffffff


	//   ....[171]....
        /*07d0*/ 	.word	0xffffffff


	//   ....[172]....
        /*07d4*/ 	.word	0xffffffff


	//   ....[173]....
        /*07d8*/ 	.word	0xffffffff


	//   ....[174]....
        /*07dc*/ 	.word	0xffffffff


	//   ....[175]....
        /*07e0*/ 	.word	0xffffffff


	//   ....[176]....
        /*07e4*/ 	.word	0xffffffff


	//   ....[177]....
        /*07e8*/ 	.word	0xffffffff


	//   ....[178]....
        /*07ec*/ 	.word	0xffffffff


	//   ....[179]....
        /*07f0*/ 	.word	0xffffffff


	//   ....[180]....
        /*07f4*/ 	.word	0xffffffff


	//   ....[181]....
        /*07f8*/ 	.word	0xffffffff


	//   ....[182]....
        /*07fc*/ 	.word	0xffffffff


	//   ....[183]....
        /*0800*/ 	.word	0xffffffff


	//   ....[184]....
        /*0804*/ 	.word	0xffffffff


	//   ....[185]....
        /*0808*/ 	.word	0xffffffff


	//   ....[186]....
        /*080c*/ 	.word	0xffffffff


	//   ....[187]....
        /*0810*/ 	.word	0xffffffff


	//   ....[188]....
        /*0814*/ 	.word	0xffffffff


	//   ....[189]....
        /*0818*/ 	.word	0xffffffff


	//   ....[190]....
        /*081c*/ 	.word	0xffffffff


	//   ....[191]....
        /*0820*/ 	.word	0xffffffff


	//   ....[192]....
        /*0824*/ 	.word	0xffffffff


	//   ....[193]....
        /*0828*/ 	.word	0xffffffff


	//   ....[194]....
        /*082c*/ 	.word	0xffffffff


	//   ....[195]....
        /*0830*/ 	.word	0xffffffff


	//   ....[196]....
        /*0834*/ 	.word	0xffffffff


	//   ....[197]....
        /*0838*/ 	.word	0xffffffff


	//   ....[198]....
        /*083c*/ 	.word	0xffffffff


	//   ....[199]....
        /*0840*/ 	.word	0xffffffff


	//   ....[200]....
        /*0844*/ 	.word	0xffffffff


	//   ....[201]....
        /*0848*/ 	.word	0xffffffff


	//   ....[202]....
        /*084c*/ 	.word	0xffffffff


	//   ....[203]....
        /*0850*/ 	.word	0xffffffff


	//   ....[204]....
        /*0854*/ 	.word	0xffffffff


	//   ....[205]....
        /*0858*/ 	.word	0xffffffff


	//   ....[206]....
        /*085c*/ 	.word	0xffffffff


	//   ....[207]....
        /*0860*/ 	.word	0xffffffff


	//   ....[208]....
        /*0864*/ 	.word	0xffffffff


	//   ....[209]....
        /*0868*/ 	.word	0xffffffff


	//   ....[210]....
        /*086c*/ 	.word	0xffffffff


	//   ....[211]....
        /*0870*/ 	.word	0xffffffff


	//   ....[212]....
        /*0874*/ 	.word	0xffffffff


	//   ....[213]....
        /*0878*/ 	.word	0xffffffff


	//   ....[214]....
        /*087c*/ 	.word	0xffffffff


	//   ....[215]....
        /*0880*/ 	.word	0xffffffff


	//   ....[216]....
        /*0884*/ 	.word	0xffffffff


	//   ....[217]....
        /*0888*/ 	.word	0xffffffff


	//   ....[218]....
        /*088c*/ 	.word	0xffffffff


	//   ....[219]....
        /*0890*/ 	.word	0xffffffff


	//   ....[220]....
        /*0894*/ 	.word	0xffffffff


	//   ....[221]....
        /*0898*/ 	.word	0xffffffff


	//   ....[222]....
        /*089c*/ 	.word	0xffffffff


	//   ....[223]....
        /*08a0*/ 	.word	0xffffffff


	//   ....[224]....
        /*08a4*/ 	.word	0xffffffff


	//   ....[225]....
        /*08a8*/ 	.word	0xffffffff


	//   ....[226]....
        /*08ac*/ 	.word	0xffffffff


	//   ....[227]....
        /*08b0*/ 	.word	0xffffffff


	//   ....[228]....
        /*08b4*/ 	.word	0xffffffff


	//   ....[229]....
        /*08b8*/ 	.word	0xffffffff


	//   ....[230]....
        /*08bc*/ 	.word	0xffffffff


	//   ....[231]....
        /*08c0*/ 	.word	0xffffffff


	//   ....[232]....
        /*08c4*/ 	.word	0xffffffff


	//   ....[233]....
        /*08c8*/ 	.word	0xffffffff


	//   ....[234]....
        /*08cc*/ 	.word	0xffffffff


	//   ....[235]....
        /*08d0*/ 	.word	0xffffffff


	//   ....[236]....
        /*08d4*/ 	.word	0xffffffff


	//   ....[237]....
        /*08d8*/ 	.word	0xffffffff


	//   ....[238]....
        /*08dc*/ 	.word	0xffffffff


	//   ....[239]....
        /*08e0*/ 	.word	0xffffffff


	//   ....[240]....
        /*08e4*/ 	.word	0xffffffff


	//   ....[241]....
        /*08e8*/ 	.word	0xffffffff


	//   ....[242]....
        /*08ec*/ 	.word	0xffffffff


	//   ....[243]....
        /*08f0*/ 	.word	0xffffffff


	//   ....[244]....
        /*08f4*/ 	.word	0xffffffff


	//   ....[245]....
        /*08f8*/ 	.word	0xffffffff


	//   ....[246]....
        /*08fc*/ 	.word	0xffffffff


	//   ....[247]....
        /*0900*/ 	.word	0xffffffff


	//   ....[248]....
        /*0904*/ 	.word	0xffffffff


	//   ....[249]....
        /*0908*/ 	.word	0xffffffff


	//   ....[250]....
        /*090c*/ 	.word	0xffffffff


	//   ....[251]....
        /*0910*/ 	.word	0xffffffff


	//   ....[252]....
        /*0914*/ 	.word	0xffffffff


	//   ....[253]....
        /*0918*/ 	.word	0xffffffff


	//   ....[254]....
        /*091c*/ 	.word	0xffffffff


	//   ....[255]....
        /*0920*/ 	.word	0xffffffff


	//   ....[0]....
        /*0924*/ 	.word	0xffffffff


	//   ....[1]....
        /*0928*/ 	.word	0xffffffff


	//   ....[2]....
        /*092c*/ 	.word	0xffffffff


	//   ....[3]....
        /*0930*/ 	.word	0xffffffff


	//   ....[4]....
        /*0934*/ 	.word	0xffffffff


	//   ....[5]....
        /*0938*/ 	.word	0xffffffff


	//   ....[6]....
        /*093c*/ 	.word	0xffffffff


	//   ....[7]....
        /*0940*/ 	.word	0xffffffff


	//   ....[8]....
        /*0944*/ 	.word	0xffffffff


	//   ....[9]....
        /*0948*/ 	.word	0xffffffff


	//   ....[10]....
        /*094c*/ 	.word	0xffffffff


	//   ....[11]....
        /*0950*/ 	.word	0xffffffff


	//   ....[12]....
        /*0954*/ 	.word	0xffffffff


	//   ....[13]....
        /*0958*/ 	.word	0xffffffff


	//   ....[14]....
        /*095c*/ 	.word	0xffffffff


	//   ....[15]....
        /*0960*/ 	.word	0xffffffff


	//   ....[16]....
        /*0964*/ 	.word	0xffffffff


	//   ....[17]....
        /*0968*/ 	.word	0xffffffff


	//   ....[18]....
        /*096c*/ 	.word	0xffffffff


	//   ....[19]....
        /*0970*/ 	.word	0xffffffff


	//   ....[20]....
        /*0974*/ 	.word	0xffffffff


	//   ....[21]....
        /*0978*/ 	.word	0xffffffff


	//   ....[22]....
        /*097c*/ 	.word	0xffffffff


	//   ....[23]....
        /*0980*/ 	.word	0xffffffff


	//   ....[24]....
        /*0984*/ 	.word	0xffffffff


	//   ....[25]....
        /*0988*/ 	.word	0xffffffff


	//   ....[26]....
        /*098c*/ 	.word	0xffffffff


	//   ....[27]....
        /*0990*/ 	.word	0xffffffff


	//   ....[28]....
        /*0994*/ 	.word	0xffffffff


	//   ....[29]....
        /*0998*/ 	.word	0xffffffff


	//   ....[30]....
        /*099c*/ 	.word	0xffffffff


	//   ....[31]....
        /*09a0*/ 	.word	0xffffffff


	//   ....[32]....
        /*09a4*/ 	.word	0xffffffff


	//   ....[33]....
        /*09a8*/ 	.word	0xffffffff


	//   ....[34]....
        /*09ac*/ 	.word	0xffffffff


	//   ....[35]....
        /*09b0*/ 	.word	0x0500000f


	//   ....[36]....
        /*09b4*/ 	.word	0x0500000f


	//   ....[37]....
        /*09b8*/ 	.word	0x0500000f


	//   ....[38]....
        /*09bc*/ 	.word	0x0500000f


	//   ....[39]....
        /*09c0*/ 	.word	0x0500000f


	//   ....[40]....
        /*09c4*/ 	.word	0x0500000f


	//   ....[41]....
        /*09c8*/ 	.word	0x0500000f


	//   ....[42]....
        /*09cc*/ 	.word	0x0500000f


	//   ....[43]....
        /*09d0*/ 	.word	0x0500000f


	//   ....[44]....
        /*09d4*/ 	.word	0x0500000f


	//   ....[45]....
        /*09d8*/ 	.word	0x0500000f


	//   ....[46]....
        /*09dc*/ 	.word	0x0500000f


	//   ....[47]....
        /*09e0*/ 	.word	0x0500000f


	//   ....[48]....
        /*09e4*/ 	.word	0x0500000f


	//   ....[49]....
        /*09e8*/ 	.word	0x0500000f


	//   ....[50]....
        /*09ec*/ 	.word	0x0500000f


	//   ....[51]....
        /*09f0*/ 	.word	0x0500000f


	//   ....[52]....
        /*09f4*/ 	.word	0x0500000f


	//   ....[53]....
        /*09f8*/ 	.word	0x0500000f


	//   ....[54]....
        /*09fc*/ 	.word	0x0500000f


	//   ....[55]....
        /*0a00*/ 	.word	0x0500000f


	//   ....[56]....
        /*0a04*/ 	.word	0x0500000f


	//   ....[57]....
        /*0a08*/ 	.word	0x0500000f


	//   ....[58]....
        /*0a0c*/ 	.word	0x0500000f


	//   ....[59]....
        /*0a10*/ 	.word	0x0500000f


	//   ....[60]....
        /*0a14*/ 	.word	0x0500000f


	//   ....[61]....
        /*0a18*/ 	.word	0x0500000f


	//   ....[62]....
        /*0a1c*/ 	.word	0x0500000f


	//   ....[63]....
        /*0a20*/ 	.word	0x0500000f


	//   ....[64]....
        /*0a24*/ 	.word	0x0500000f


	//   ....[65]....
        /*0a28*/ 	.word	0x0500000f


	//   ....[66]....
        /*0a2c*/ 	.word	0x0500000f


	//   ....[67]....
        /*0a30*/ 	.word	0x0500000f


	//   ....[68]....
        /*0a34*/ 	.word	0x0500000f


	//   ....[69]....
        /*0a38*/ 	.word	0x0500000f


	//   ....[70]....
        /*0a3c*/ 	.word	0x0500000f


	//   ....[71]....
        /*0a40*/ 	.word	0x0500000f


	//   ....[72]....
        /*0a44*/ 	.word	0x0500000f


	//   ....[73]....
        /*0a48*/ 	.word	0x0500000f


	//   ....[74]....
        /*0a4c*/ 	.word	0x0500000f


	//   ....[75]....
        /*0a50*/ 	.word	0x0500000f


	//   ....[76]....
        /*0a54*/ 	.word	0x0500000f


	//   ....[77]....
        /*0a58*/ 	.word	0x0500000f


	//   ....[78]....
        /*0a5c*/ 	.word	0x0500000f


	//   ....[79]....
        /*0a60*/ 	.word	0x0500000f


	//   ....[80]....
        /*0a64*/ 	.word	0x0500000f


	//   ....[81]....
        /*0a68*/ 	.word	0x0500000f


	//   ....[82]....
        /*0a6c*/ 	.word	0x0500000f


	//   ....[83]....
        /*0a70*/ 	.word	0x0500000f


	//   ....[84]....
        /*0a74*/ 	.word	0x0500000f


	//   ....[85]....
        /*0a78*/ 	.word	0x0500000f


	//   ....[86]....
        /*0a7c*/ 	.word	0x0500000f


	//   ....[87]....
        /*0a80*/ 	.word	0x0500000f


	//   ....[88]....
        /*0a84*/ 	.word	0x0500000f


	//   ....[89]....
        /*0a88*/ 	.word	0x0500000f


	//   ....[90]....
        /*0a8c*/ 	.word	0x0500000f


	//   ....[91]....
        /*0a90*/ 	.word	0x0500000f


	//   ....[92]....
        /*0a94*/ 	.word	0x0500000f


	//   ....[93]....
        /*0a98*/ 	.word	0x0500000f


	//   ....[94]....
        /*0a9c*/ 	.word	0x0500000f


	//   ....[95]....
        /*0aa0*/ 	.word	0x0500000f


	//   ....[96]....
        /*0aa4*/ 	.word	0x0500000f


	//   ....[97]....
        /*0aa8*/ 	.word	0x0500000f


	//   ....[98]....
        /*0aac*/ 	.word	0x0500000f


	//   ....[99]....
        /*0ab0*/ 	.word	0x0500000f


	//   ....[100]....
        /*0ab4*/ 	.word	0x0500000f


	//   ....[101]....
        /*0ab8*/ 	.word	0x0500000f


	//   ....[102]....
        /*0abc*/ 	.word	0x0500000f


	//   ....[103]....
        /*0ac0*/ 	.word	0x0500000f


	//   ....[104]....
        /*0ac4*/ 	.word	0x0500000f


	//   ....[105]....
        /*0ac8*/ 	.word	0x0500000f


	//   ....[106]....
        /*0acc*/ 	.word	0x0500000f


	//   ....[107]....
        /*0ad0*/ 	.word	0x0500000f


	//   ....[108]....
        /*0ad4*/ 	.word	0x0500000f


	//   ....[109]....
        /*0ad8*/ 	.word	0x0500000f


	//   ....[110]....
        /*0adc*/ 	.word	0x0500000f


	//   ....[111]....
        /*0ae0*/ 	.word	0x0500000f


	//   ....[112]....
        /*0ae4*/ 	.word	0x0500000f


	//   ....[113]....
        /*0ae8*/ 	.word	0x0500000f


	//   ....[114]....
        /*0aec*/ 	.word	0x0500000f


	//   ....[115]....
        /*0af0*/ 	.word	0x0500000f


	//   ....[116]....
        /*0af4*/ 	.word	0x0500000f


	//   ....[117]....
        /*0af8*/ 	.word	0x0500000f


	//   ....[118]....
        /*0afc*/ 	.word	0x0500000f


	//   ....[119]....
        /*0b00*/ 	.word	0x0500000f


	//   ....[120]....
        /*0b04*/ 	.word	0x0500000f


	//   ....[121]....
        /*0b08*/ 	.word	0x0500000f


	//   ....[122]....
        /*0b0c*/ 	.word	0x0500000f


	//   ....[123]....
        /*0b10*/ 	.word	0x0500000f


	//   ....[124]....
        /*0b14*/ 	.word	0x0500000f


	//   ....[125]....
        /*0b18*/ 	.word	0x0500000f


	//   ....[126]....
        /*0b1c*/ 	.word	0x0500000f


	//   ....[127]....
        /*0b20*/ 	.word	0x0500000f


	//   ....[128]....
        /*0b24*/ 	.word	0x0500000f


	//   ....[129]....
        /*0b28*/ 	.word	0x0500000f


	//   ....[130]....
        /*0b2c*/ 	.word	0x0500000f


	//   ....[131]....
        /*0b30*/ 	.word	0x0500000f


	//   ....[132]....
        /*0b34*/ 	.word	0x0500000f


	//   ....[133]....
        /*0b38*/ 	.word	0x0500000f


	//   ....[134]....
        /*0b3c*/ 	.word	0x0500000f


	//   ....[135]....
        /*0b40*/ 	.word	0x0500000f


	//   ....[136]....
        /*0b44*/ 	.word	0x0500000f


	//   ....[137]....
        /*0b48*/ 	.word	0x0500000f


	//   ....[138]....
        /*0b4c*/ 	.word	0x0500000f


	//   ....[139]....
        /*0b50*/ 	.word	0x0500000f


	//   ....[140]....
        /*0b54*/ 	.word	0x0500000f


	//   ....[141]....
        /*0b58*/ 	.word	0x0500000f


	//   ....[142]....
        /*0b5c*/ 	.word	0x0500000f


	//   ....[143]....
        /*0b60*/ 	.word	0x0500000f


	//   ....[144]....
        /*0b64*/ 	.word	0x0500000f


	//   ....[145]....
        /*0b68*/ 	.word	0x0500000f


	//   ....[146]....
        /*0b6c*/ 	.word	0x0500000f


	//   ....[147]....
        /*0b70*/ 	.word	0x0500000f


	//   ....[148]....
        /*0b74*/ 	.word	0x0500000f


	//   ....[149]....
        /*0b78*/ 	.word	0x0500000f


	//   ....[150]....
        /*0b7c*/ 	.word	0x0500000f


	//   ....[151]....
        /*0b80*/ 	.word	0x0500000f


	//   ....[152]....
        /*0b84*/ 	.word	0x0500000f


	//   ....[153]....
        /*0b88*/ 	.word	0x0500000f


	//   ....[154]....
        /*0b8c*/ 	.word	0x0500000f


	//   ....[155]....
        /*0b90*/ 	.word	0x0500000f


	//   ....[156]....
        /*0b94*/ 	.word	0x0500000f


	//   ....[157]....
        /*0b98*/ 	.word	0x0500000f


	//   ....[158]....
        /*0b9c*/ 	.word	0x0500000f


	//   ....[159]....
        /*0ba0*/ 	.word	0x0500000f


	//   ....[160]....
        /*0ba4*/ 	.word	0x0500000f


	//   ....[161]....
        /*0ba8*/ 	.word	0x0500000f


	//   ....[162]....
        /*0bac*/ 	.word	0x0500000f


	//   ....[163]....
        /*0bb0*/ 	.word	0x0500000f


	//   ....[164]....
        /*0bb4*/ 	.word	0x0500000f


	//   ....[165]....
        /*0bb8*/ 	.word	0x0500000f


	//   ....[166]....
        /*0bbc*/ 	.word	0x0500000f


	//   ....[167]....
        /*0bc0*/ 	.word	0x0500000f


	//   ....[168]....
        /*0bc4*/ 	.word	0x0500000f


	//   ....[169]....
        /*0bc8*/ 	.word	0x0500000f


	//   ....[170]....
        /*0bcc*/ 	.word	0x0500000f


	//   ....[171]....
        /*0bd0*/ 	.word	0x0500000f


	//   ....[172]....
        /*0bd4*/ 	.word	0x0500000f


	//   ....[173]....
        /*0bd8*/ 	.word	0x0500000f


	//   ....[174]....
        /*0bdc*/ 	.word	0x0500000f


	//   ....[175]....
        /*0be0*/ 	.word	0x0500000f


	//   ....[176]....
        /*0be4*/ 	.word	0x0500000f


	//   ....[177]....
        /*0be8*/ 	.word	0x0500000f


	//   ....[178]....
        /*0bec*/ 	.word	0x0500000f


	//   ....[179]....
        /*0bf0*/ 	.word	0x0500000f


	//   ....[180]....
        /*0bf4*/ 	.word	0x0500000f


	//   ....[181]....
        /*0bf8*/ 	.word	0x0500000f


	//   ....[182]....
        /*0bfc*/ 	.word	0x0500000f


	//   ....[183]....
        /*0c00*/ 	.word	0x0500000f


	//   ....[184]....
        /*0c04*/ 	.word	0x0500000f


	//   ....[185]....
        /*0c08*/ 	.word	0x0500000f


	//   ....[186]....
        /*0c0c*/ 	.word	0x0500000f


	//   ....[187]....
        /*0c10*/ 	.word	0x0500000f


	//   ....[188]....
        /*0c14*/ 	.word	0x0500000f


	//   ....[189]....
        /*0c18*/ 	.word	0x0500000f


	//   ....[190]....
        /*0c1c*/ 	.word	0x0500000f


	//   ....[191]....
        /*0c20*/ 	.word	0x0500000f


	//   ....[192]....
        /*0c24*/ 	.word	0x0500000f


	//   ....[193]....
        /*0c28*/ 	.word	0x0500000f


	//   ....[194]....
        /*0c2c*/ 	.word	0x0500000f


	//   ....[195]....
        /*0c30*/ 	.word	0x0500000f


	//   ....[196]....
        /*0c34*/ 	.word	0x0500000f


	//   ....[197]....
        /*0c38*/ 	.word	0x0500000f


	//   ....[198]....
        /*0c3c*/ 	.word	0x0500000f


	//   ....[199]....
        /*0c40*/ 	.word	0x0500000f


	//   ....[200]....
        /*0c44*/ 	.word	0x0500000f


	//   ....[201]....
        /*0c48*/ 	.word	0x0500000f


	//   ....[202]....
        /*0c4c*/ 	.word	0x0500000f


	//   ....[203]....
        /*0c50*/ 	.word	0x0500000f


	//   ....[204]....
        /*0c54*/ 	.word	0x0500000f


	//   ....[205]....
        /*0c58*/ 	.word	0x0500000f


	//   ....[206]....
        /*0c5c*/ 	.word	0x0500000f


	//   ....[207]....
        /*0c60*/ 	.word	0x0500000f


	//   ....[208]....
        /*0c64*/ 	.word	0x0500000f


	//   ....[209]....
        /*0c68*/ 	.word	0x0500000f


	//   ....[210]....
        /*0c6c*/ 	.word	0x0500000f


	//   ....[211]....
        /*0c70*/ 	.word	0x0500000f


	//   ....[212]....
        /*0c74*/ 	.word	0x0500000f


	//   ....[213]....
        /*0c78*/ 	.word	0x0500000f


	//   ....[214]....
        /*0c7c*/ 	.word	0x0500000f


	//   ....[215]....
        /*0c80*/ 	.word	0x0500000f


	//   ....[216]....
        /*0c84*/ 	.word	0x0500000f


	//   ....[217]....
        /*0c88*/ 	.word	0x0500000f


	//   ....[218]....
        /*0c8c*/ 	.word	0x0500000f


	//   ....[219]....
        /*0c90*/ 	.word	0x0500000f


	//   ....[220]....
        /*0c94*/ 	.word	0x0500000f


	//   ....[221]....
        /*0c98*/ 	.word	0x0500000f


	//   ....[222]....
        /*0c9c*/ 	.word	0x0500000f


	//   ....[223]....
        /*0ca0*/ 	.word	0x0500000f


	//   ....[224]....
        /*0ca4*/ 	.word	0x0500000f


	//   ....[225]....
        /*0ca8*/ 	.word	0x0500000f


	//   ....[226]....
        /*0cac*/ 	.word	0x0500000f


	//   ....[227]....
        /*0cb0*/ 	.word	0x0500000f


	//   ....[228]....
        /*0cb4*/ 	.word	0x0500000f


	//   ....[229]....
        /*0cb8*/ 	.word	0x0500000f


	//   ....[230]....
        /*0cbc*/ 	.word	0x0500000f


	//   ....[231]....
        /*0cc0*/ 	.word	0x0500000f


	//   ....[232]....
        /*0cc4*/ 	.word	0x0500000f


	//   ....[233]....
        /*0cc8*/ 	.word	0x0500000f


	//   ....[234]....
        /*0ccc*/ 	.word	0x0500000f


	//   ....[235]....
        /*0cd0*/ 	.word	0x0500000f


	//   ....[236]....
        /*0cd4*/ 	.word	0x0500000f


	//   ....[237]....
        /*0cd8*/ 	.word	0x0500000f


	//   ....[238]....
        /*0cdc*/ 	.word	0x0500000f


	//   ....[239]....
        /*0ce0*/ 	.word	0x0500000f


	//   ....[240]....
        /*0ce4*/ 	.word	0x0500000f


	//   ....[241]....
        /*0ce8*/ 	.word	0x0500000f


	//   ....[242]....
        /*0cec*/ 	.word	0x0500000f


	//   ....[243]....
        /*0cf0*/ 	.word	0x0500000f


	//   ....[244]....
        /*0cf4*/ 	.word	0x0500000f


	//   ....[245]....
        /*0cf8*/ 	.word	0x0500000f


	//   ....[246]....
        /*0cfc*/ 	.word	0x0500000f


	//   ....[247]....
        /*0d00*/ 	.word	0x0500000f


	//   ....[248]....
        /*0d04*/ 	.word	0x0500000f


	//   ....[249]....
        /*0d08*/ 	.word	0x0500000f


	//   ....[250]....
        /*0d0c*/ 	.word	0x0500000f


	//   ....[251]....
        /*0d10*/ 	.word	0x0500000f


	//   ....[252]....
        /*0d14*/ 	.word	0x0500000f


	//   ....[253]....
        /*0d18*/ 	.word	0x0500000f


	//   ....[254]....
        /*0d1c*/ 	.word	0x0500000f


	//   ....[255]....
        /*0d20*/ 	.word	0x0500000f


	//   ....[0]....
        /*0d24*/ 	.word	0x0500000f


	//   ....[1]....
        /*0d28*/ 	.word	0x0500000f


	//   ....[2]....
        /*0d2c*/ 	.word	0x0500000f


	//   ....[3]....
        /*0d30*/ 	.word	0x0500000f


	//   ....[4]....
        /*0d34*/ 	.word	0x0500000f


	//   ....[5]....
        /*0d38*/ 	.word	0x0500000f


	//   ....[6]....
        /*0d3c*/ 	.word	0x0500000f


	//   ....[7]....
        /*0d40*/ 	.word	0x0500000f


	//----- nvinfo : EIATTR_COOP_GROUP_INSTR_OFFSETS
	.align		4
.L_572:
        /*0d44*/ 	.byte	0x04, 0x28
        /*0d46*/ 	.short	(.L_574 - .L_573)


	//   ....[0]....
.L_573:
        /*0d48*/ 	.word	0x00000070


	//   ....[1]....
        /*0d4c*/ 	.word	0x00000140


	//   ....[2]....
        /*0d50*/ 	.word	0x00000190


	//   ....[3]....
        /*0d54*/ 	.word	0x000003c0


	//   ....[4]....
        /*0d58*/ 	.word	0x00000520


	//   ....[5]....
        /*0d5c*/ 	.word	0x00000640


	//   ....[6]....
        /*0d60*/ 	.word	0x000007a0


	//   ....[7]....
        /*0d64*/ 	.word	0x000030f0


	//   ....[8]....
        /*0d68*/ 	.word	0x00003100


	//   ....[9]....
        /*0d6c*/ 	.word	0x00004020


	//   ....[10]....
        /*0d70*/ 	.word	0x00004030


	//   ....[11]....
        /*0d74*/ 	.word	0x00004f40


	//   ....[12]....
        /*0d78*/ 	.word	0x00004f50


	//   ....[13]....
        /*0d7c*/ 	.word	0x00005ea0


	//   ....[14]....
        /*0d80*/ 	.word	0x00005eb0


	//   ....[15]....
        /*0d84*/ 	.word	0x00007460


	//   ....[16]....
        /*0d88*/ 	.word	0x00007470


	//   ....[17]....
        /*0d8c*/ 	.word	0x00008490


	//   ....[18]....
        /*0d90*/ 	.word	0x000084a0


	//   ....[19]....
        /*0d94*/ 	.word	0x000094b0


	//   ....[20]....
        /*0d98*/ 	.word	0x000094c0


	//   ....[21]....
        /*0d9c*/ 	.word	0x0000a4c0


	//   ....[22]....
        /*0da0*/ 	.word	0x0000a4d0


	//   ....[23]....
        /*0da4*/ 	.word	0x0000b6c0


	//   ....[24]....
        /*0da8*/ 	.word	0x0000b6d0


	//   ....[25]....
        /*0dac*/ 	.word	0x0000b7e0


	//   ....[26]....
        /*0db0*/ 	.word	0x0000b7f0


	//   ....[27]....
        /*0db4*/ 	.word	0x0000b910


	//   ....[28]....
        /*0db8*/ 	.word	0x0000b920


	//   ....[29]....
        /*0dbc*/ 	.word	0x0000ba40


	//   ....[30]....
        /*0dc0*/ 	.word	0x0000ba50


	//   ....[31]....
        /*0dc4*/ 	.word	0x0000bdd0


	//   ....[32]....
        /*0dc8*/ 	.word	0x0000bdf0


	//   ....[33]....
        /*0dcc*/ 	.word	0x0000bed0


	//   ....[34]....
        /*0dd0*/ 	.word	0x0000bef0


	//   ....[35]....
        /*0dd4*/ 	.word	0x0000bfd0


	//   ....[36]....
        /*0dd8*/ 	.word	0x0000bff0


	//   ....[37]....
        /*0ddc*/ 	.word	0x0000c0d0


	//   ....[38]....
        /*0de0*/ 	.word	0x0000c0f0


	//   ....[39]....
        /*0de4*/ 	.word	0x0000c930


	//   ....[40]....
        /*0de8*/ 	.word	0x0000d310


	//   ....[41]....
        /*0dec*/ 	.word	0x0000d320


	//   ....[42]....
        /*0df0*/ 	.word	0x0000d330


	//   ....[43]....
        /*0df4*/ 	.word	0x0000d340


	//   ....[44]....
        /*0df8*/ 	.word	0x0000d540


	//   ....[45]....
        /*0dfc*/ 	.word	0x0000d550


	//   ....[46]....
        /*0e00*/ 	.word	0x0000d560


	//   ....[47]....
        /*0e04*/ 	.word	0x0000d570


	//   ....[48]....
        /*0e08*/ 	.word	0x0000d750


	//   ....[49]....
        /*0e0c*/ 	.word	0x0000d760


	//   ....[50]....
        /*0e10*/ 	.word	0x0000d770


	//   ....[51]....
        /*0e14*/ 	.word	0x0000d780


	//   ....[52]....
        /*0e18*/ 	.word	0x0000d980


	//   ....[53]....
        /*0e1c*/ 	.word	0x0000d990


	//   ....[54]....
        /*0e20*/ 	.word	0x0000d9a0


	//   ....[55]....
        /*0e24*/ 	.word	0x0000d9b0


	//   ....[56]....
        /*0e28*/ 	.word	0x00011ca0


	//   ....[57]....
        /*0e2c*/ 	.word	0x00011cc0


	//   ....[58]....
        /*0e30*/ 	.word	0x00011cd0


	//   ....[59]....
        /*0e34*/ 	.word	0x00011ce0


	//   ....[60]....
        /*0e38*/ 	.word	0x00011dd0


	//   ....[61]....
        /*0e3c*/ 	.word	0x00011df0


	//   ....[62]....
        /*0e40*/ 	.word	0x00011e00


	//   ....[63]....
        /*0e44*/ 	.word	0x00011e10


	//   ....[64]....
        /*0e48*/ 	.word	0x00011ff0


	//   ....[65]....
        /*0e4c*/ 	.word	0x00012010


	//   ....[66]....
        /*0e50*/ 	.word	0x00012030


	//   ....[67]....
        /*0e54*/ 	.word	0x00012040


	//   ....[68]....
        /*0e58*/ 	.word	0x00012110


	//   ....[69]....
        /*0e5c*/ 	.word	0x00012140


	//   ....[70]....
        /*0e60*/ 	.word	0x00012150


	//   ....[71]....
        /*0e64*/ 	.word	0x00012160


	//   ....[72]....
        /*0e68*/ 	.word	0x00017240


	//   ....[73]....
        /*0e6c*/ 	.word	0x000179e0


	//   ....[74]....
        /*0e70*/ 	.word	0x00017a00


	//   ....[75]....
        /*0e74*/ 	.word	0x00017a20


	//   ....[76]....
        /*0e78*/ 	.word	0x000182f0


	//   ....[77]....
        /*0e7c*/ 	.word	0x00018320


	//   ....[78]....
        /*0e80*/ 	.word	0x00019cb0


	//   ....[79]....
        /*0e84*/ 	.word	0x00019dc0


	//   ....[80]....
        /*0e88*/ 	.word	0x0001adb0


	//   ....[81]....
        /*0e8c*/ 	.word	0x0001add0


	//   ....[82]....
        /*0e90*/ 	.word	0x0001b410


	//   ....[83]....
        /*0e94*/ 	.word	0x0001b430


	//   ....[84]....
        /*0e98*/ 	.word	0x0001d870


	//   ....[85]....
        /*0e9c*/ 	.word	0x0001d890


	//   ....[86]....
        /*0ea0*/ 	.word	0x0001e5e0


	//   ....[87]....
        /*0ea4*/ 	.word	0x0001e680


	//   ....[88]....
        /*0ea8*/ 	.word	0x0001fad0


	//   ....[89]....
        /*0eac*/ 	.word	0x0001fae0


	//   ....[90]....
        /*0eb0*/ 	.word	0x0001fb10


	//   ....[91]....
        /*0eb4*/ 	.word	0x0001fb20


	//   ....[92]....
        /*0eb8*/ 	.word	0x00021180


	//   ....[93]....
        /*0ebc*/ 	.word	0x000211b0


	//   ....[94]....
        /*0ec0*/ 	.word	0x000211e0


	//   ....[95]....
        /*0ec4*/ 	.word	0x000212d0


	//   ....[96]....
        /*0ec8*/ 	.word	0x00021340


	//   ....[97]....
        /*0ecc*/ 	.word	0x00021370


	//   ....[98]....
        /*0ed0*/ 	.word	0x000213a0


	//   ....[99]....
        /*0ed4*/ 	.word	0x000213d0


	//   ....[100]....
        /*0ed8*/ 	.word	0x00021400


	//   ....[101]....
        /*0edc*/ 	.word	0x00021430


	//   ....[102]....
        /*0ee0*/ 	.word	0x00021460


	//   ....[103]....
        /*0ee4*/ 	.word	0x00021490


	//   ....[104]....
        /*0ee8*/ 	.word	0x000214c0


	//   ....[105]....
        /*0eec*/ 	.word	0x000214f0


	//   ....[106]....
        /*0ef0*/ 	.word	0x00021520


	//   ....[107]....
        /*0ef4*/ 	.word	0x00021550


	//   ....[108]....
        /*0ef8*/ 	.word	0x00021580


	//   ....[109]....
        /*0efc*/ 	.word	0x000215b0


	//   ....[110]....
        /*0f00*/ 	.word	0x000215e0


	//   ....[111]....
        /*0f04*/ 	.word	0x00021610


	//   ....[112]....
        /*0f08*/ 	.word	0x00021640


	//   ....[113]....
        /*0f0c*/ 	.word	0x00021670


	//   ....[114]....
        /*0f10*/ 	.word	0x000216a0


	//   ....[115]....
        /*0f14*/ 	.word	0x000216d0


	//   ....[116]....
        /*0f18*/ 	.word	0x00021700


	//   ....[117]....
        /*0f1c*/ 	.word	0x00021730


	//   ....[118]....
        /*0f20*/ 	.word	0x00021760


	//   ....[119]....
        /*0f24*/ 	.word	0x00021780


	//   ....[120]....
        /*0f28*/ 	.word	0x000217a0


	//   ....[121]....
        /*0f2c*/ 	.word	0x000217d0


	//   ....[122]....
        /*0f30*/ 	.word	0x00021800


	//   ....[123]....
        /*0f34*/ 	.word	0x00021830


	//   ....[124]....
        /*0f38*/ 	.word	0x00021860


	//   ....[125]....
        /*0f3c*/ 	.word	0x00021890


	//   ....[126]....
        /*0f40*/ 	.word	0x000218c0


	//   ....[127]....
        /*0f44*/ 	.word	0x000218f0


	//   ....[128]....
        /*0f48*/ 	.word	0x00021900


	//   ....[129]....
        /*0f4c*/ 	.word	0x00021910


	//   ....[130]....
        /*0f50*/ 	.word	0x00021920


	//   ....[131]....
        /*0f54*/ 	.word	0x00021930


	//   ....[132]....
        /*0f58*/ 	.word	0x00021940


	//   ....[133]....
        /*0f5c*/ 	.word	0x00021950


	//   ....[134]....
        /*0f60*/ 	.word	0x00021980


	//   ....[135]....
        /*0f64*/ 	.word	0x000219b0


	//   ....[136]....
        /*0f68*/ 	.word	0x000219e0


	//   ....[137]....
        /*0f6c*/ 	.word	0x000219f0


	//   ....[138]....
        /*0f70*/ 	.word	0x00021a00


	//   ....[139]....
        /*0f74*/ 	.word	0x00021a20


	//   ....[140]....
        /*0f78*/ 	.word	0x00021a30


	//   ....[141]....
        /*0f7c*/ 	.word	0x00021a40


	//   ....[142]....
        /*0f80*/ 	.word	0x00021a50


	//   ....[143]....
        /*0f84*/ 	.word	0x00021a60


	//   ....[144]....
        /*0f88*/ 	.word	0x00021a70


	//   ....[145]....
        /*0f8c*/ 	.word	0x00021a90


	//   ....[146]....
        /*0f90*/ 	.word	0x00021ac0


	//   ....[147]....
        /*0f94*/ 	.word	0x00021af0


	//   ....[148]....
        /*0f98*/ 	.word	0x00021b20


	//   ....[149]....
        /*0f9c*/ 	.word	0x00021b50


	//   ....[150]....
        /*0fa0*/ 	.word	0x00021b80


	//   ....[151]....
        /*0fa4*/ 	.word	0x00021bb0


	//   ....[152]....
        /*0fa8*/ 	.word	0x00021be0


	//   ....[153]....
        /*0fac*/ 	.word	0x00021bf0


	//   ....[154]....
        /*0fb0*/ 	.word	0x00021c00


	//   ....[155]....
        /*0fb4*/ 	.word	0x00021c10


	//   ....[156]....
        /*0fb8*/ 	.word	0x00022480


	//   ....[157]....
        /*0fbc*/ 	.word	0x000224c0


	//   ....[158]....
        /*0fc0*/ 	.word	0x000224f0


	//   ....[159]....
        /*0fc4*/ 	.word	0x00022520


	//   ....[160]....
        /*0fc8*/ 	.word	0x00022da0


	//   ....[161]....
        /*0fcc*/ 	.word	0x00022dd0


	//   ....[162]....
        /*0fd0*/ 	.word	0x00022f30


	//   ....[163]....
        /*0fd4*/ 	.word	0x00022f50


	//   ....[164]....
        /*0fd8*/ 	.word	0x00023090


	//   ....[165]....
        /*0fdc*/ 	.word	0x000230b0


	//   ....[166]....
        /*0fe0*/ 	.word	0x00023200


	//   ....[167]....
        /*0fe4*/ 	.word	0x00023220


	//   ....[168]....
        /*0fe8*/ 	.word	0x00023b50


	//   ....[169]....
        /*0fec*/ 	.word	0x00023b60


	//   ....[170]....
        /*0ff0*/ 	.word	0x00023cf0


	//   ....[171]....
        /*0ff4*/ 	.word	0x00023d00


	//   ....[172]....
        /*0ff8*/ 	.word	0x00023e90


	//   ....[173]....
        /*0ffc*/ 	.word	0x00023ea0


	//   ....[174]....
        /*1000*/ 	.word	0x00024030


	//   ....[175]....
        /*1004*/ 	.word	0x00024040


	//   ....[176]....
        /*1008*/ 	.word	0x00024220


	//   ....[177]....
        /*100c*/ 	.word	0x000243f0


	//   ....[178]....
        /*1010*/ 	.word	0x00024420


	//   ....[179]....
        /*1014*/ 	.word	0x00024450


	//   ....[180]....
        /*1018*/ 	.word	0x00024480


	//   ....[181]....
        /*101c*/ 	.word	0x000244b0


	//   ....[182]....
        /*1020*/ 	.word	0x000244e0


	//   ....[183]....
        /*1024*/ 	.word	0x00024650


	//   ....[184]....
        /*1028*/ 	.word	0x00024680


	//   ....[185]....
        /*102c*/ 	.word	0x000246b0


	//   ....[186]....
        /*1030*/ 	.word	0x000246e0


	//   ....[187]....
        /*1034*/ 	.word	0x00024710


	//   ....[188]....
        /*1038*/ 	.word	0x00024740


	//   ....[189]....
        /*103c*/ 	.word	0x000247d0


	//   ....[190]....
        /*1040*/ 	.word	0x00024830


	//   ....[191]....
        /*1044*/ 	.word	0x000248c0


	//   ....[192]....
        /*1048*/ 	.word	0x00025860


	//   ....[193]....
        /*104c*/ 	.word	0x00027610


	//   ....[194]....
        /*1050*/ 	.word	0x00027630


	//   ....[195]....
        /*1054*/ 	.word	0x00027730


	//   ....[196]....
        /*1058*/ 	.word	0x00027740


	//   ....[197]....
        /*105c*/ 	.word	0x000277b0


	//   ....[198]....
        /*1060*/ 	.word	0x000277c0


	//   ....[199]....
        /*1064*/ 	.word	0x00027830


	//   ....[200]....
        /*1068*/ 	.word	0x00027840


	//   ....[201]....
        /*106c*/ 	.word	0x000278b0


	//   ....[202]....
        /*1070*/ 	.word	0x000278c0


	//   ....[203]....
        /*1074*/ 	.word	0x00027970


	//   ....[204]....
        /*1078*/ 	.word	0x00027980


	//   ....[205]....
        /*107c*/ 	.word	0x000279f0


	//   ....[206]....
        /*1080*/ 	.word	0x00027a00


	//   ....[207]....
        /*1084*/ 	.word	0x00027a10


	//   ....[208]....
        /*1088*/ 	.word	0x00027a20


	//   ....[209]....
        /*108c*/ 	.word	0x00027e50


	//   ....[210]....
        /*1090*/ 	.word	0x00027e80


	//   ....[211]....
        /*1094*/ 	.word	0x00027fb0


	//   ....[212]....
        /*1098*/ 	.word	0x00027fc0


	//   ....[213]....
        /*109c*/ 	.word	0x00028050


	//   ....[214]....
        /*10a0*/ 	.word	0x00028060


	//   ....[215]....
        /*10a4*/ 	.word	0x000280f0


	//   ....[216]....
        /*10a8*/ 	.word	0x00028100


	//   ....[217]....
        /*10ac*/ 	.word	0x00028180


	//   ....[218]....
        /*10b0*/ 	.word	0x00028190


	//   ....[219]....
        /*10b4*/ 	.word	0x00028210


	//   ....[220]....
        /*10b8*/ 	.word	0x00028220


	//   ....[221]....
        /*10bc*/ 	.word	0x000282a0


	//   ....[222]....
        /*10c0*/ 	.word	0x000282b0


	//   ....[223]....
        /*10c4*/ 	.word	0x000282c0


	//   ....[224]....
        /*10c8*/ 	.word	0x000282d0


	//   ....[225]....
        /*10cc*/ 	.word	0x00028a50


	//   ....[226]....
        /*10d0*/ 	.word	0x00028a80


	//   ....[227]....
        /*10d4*/ 	.word	0x00028b30


	//   ....[228]....
        /*10d8*/ 	.word	0x00028b50


	//   ....[229]....
        /*10dc*/ 	.word	0x00028be0


	//   ....[230]....
        /*10e0*/ 	.word	0x00028c00


	//   ....[231]....
        /*10e4*/ 	.word	0x00028c90


	//   ....[232]....
        /*10e8*/ 	.word	0x00028cb0


	//   ....[233]....
        /*10ec*/ 	.word	0x00028d40


	//   ....[234]....
        /*10f0*/ 	.word	0x00028d60


	//   ....[235]....
        /*10f4*/ 	.word	0x00028df0


	//   ....[236]....
        /*10f8*/ 	.word	0x00028e10


	//   ....[237]....
        /*10fc*/ 	.word	0x00028ea0


	//   ....[238]....
        /*1100*/ 	.word	0x00028ec0


	//   ....[239]....
        /*1104*/ 	.word	0x00028ed0


	//   ....[240]....
        /*1108*/ 	.word	0x00028ee0


	//   ....[241]....
        /*110c*/ 	.word	0x00029660


	//   ....[242]....
        /*1110*/ 	.word	0x00029680


	//   ....[243]....
        /*1114*/ 	.word	0x000296e0


	//   ....[244]....
        /*1118*/ 	.word	0x000296f0


	//   ....[245]....
        /*111c*/ 	.word	0x00029740


	//   ....[246]....
        /*1120*/ 	.word	0x00029750


	//   ....[247]....
        /*1124*/ 	.word	0x000297a0


	//   ....[248]....
        /*1128*/ 	.word	0x000297b0


	//   ....[249]....
        /*112c*/ 	.word	0x00029800


	//   ....[250]....
        /*1130*/ 	.word	0x00029810


	//   ....[251]....
        /*1134*/ 	.word	0x00029860


	//   ....[252]....
        /*1138*/ 	.word	0x00029870


	//   ....[253]....
        /*113c*/ 	.word	0x000298c0


	//   ....[254]....
        /*1140*/ 	.word	0x000298d0


	//   ....[255]....
        /*1144*/ 	.word	0x000298e0


	//   ....[0]....
        /*1148*/ 	.word	0x00029930


	//   ....[1]....
        /*114c*/ 	.word	0x00029c70


	//   ....[2]....
        /*1150*/ 	.word	0x00029c80


	//   ....[3]....
        /*1154*/ 	.word	0x00029ce0


	//   ....[4]....
        /*1158*/ 	.word	0x00029cf0


	//   ....[5]....
        /*115c*/ 	.word	0x00029d40


	//   ....[6]....
        /*1160*/ 	.word	0x00029d50


	//   ....[7]....
        /*1164*/ 	.word	0x00029da0


	//   ....[8]....
        /*1168*/ 	.word	0x00029db0


	//   ....[9]....
        /*116c*/ 	.word	0x00029e00


	//   ....[10]....
        /*1170*/ 	.word	0x00029e10


	//   ....[11]....
        /*1174*/ 	.word	0x00029e60


	//   ....[12]....
        /*1178*/ 	.word	0x00029e70


	//   ....[13]....
        /*117c*/ 	.word	0x00029ec0


	//   ....[14]....
        /*1180*/ 	.word	0x00029ed0


	//   ....[15]....
        /*1184*/ 	.word	0x00029ee0


	//   ....[16]....
        /*1188*/ 	.word	0x00029f30


	//   ....[17]....
        /*118c*/ 	.word	0x0002ba30


	//   ....[18]....
        /*1190*/ 	.word	0x0002ba60


	//   ....[19]....
        /*1194*/ 	.word	0x0002baa0


	//   ....[20]....
        /*1198*/ 	.word	0x0002bad0


	//   ....[21]....
        /*119c*/ 	.word	0x0002bb00


	//   ....[22]....
        /*11a0*/ 	.word	0x0002bb30


	//   ....[23]....
        /*11a4*/ 	.word	0x0002bb60


	//   ....[24]....
        /*11a8*/ 	.word	0x0002bb90


	//   ....[25]....
        /*11ac*/ 	.word	0x0002bd10


	//   ....[26]....
        /*11b0*/ 	.word	0x0002bd40


	//   ....[27]....
        /*11b4*/ 	.word	0x0002bd70


	//   ....[28]....
        /*11b8*/ 	.word	0x0002bda0


	//   ....[29]....
        /*11bc*/ 	.word	0x0002bdd0


	//   ....[30]....
        /*11c0*/ 	.word	0x0002be00


	//   ....[31]....
        /*11c4*/ 	.word	0x0002bec0


	//   ....[32]....
        /*11c8*/ 	.word	0x0002bee0


	//   ....[33]....
        /*11cc*/ 	.word	0x0002bf50


	//   ....[34]....
        /*11d0*/ 	.word	0x0002c610


	//   ....[35]....
        /*11d4*/ 	.word	0x0002c9d0


	//   ....[36]....
        /*11d8*/ 	.word	0x0002ca60


	//   ....[37]....
        /*11dc*/ 	.word	0x0002cb00


	//   ....[38]....
        /*11e0*/ 	.word	0x0002cb90


	//   ....[39]....
        /*11e4*/ 	.word	0x0002cc30


	//   ....[40]....
        /*11e8*/ 	.word	0x0002ccc0


	//   ....[41]....
        /*11ec*/ 	.word	0x0002cd60


	//   ....[42]....
        /*11f0*/ 	.word	0x0002cdf0


	//   ....[43]....
        /*11f4*/ 	.word	0x0002cee0


	//   ....[44]....
        /*11f8*/ 	.word	0x0002cf70


	//   ....[45]....
        /*11fc*/ 	.word	0x0002d010


	//   ....[46]....
        /*1200*/ 	.word	0x0002d0a0


	//   ....[47]....
        /*1204*/ 	.word	0x0002d140


	//   ....[48]....
        /*1208*/ 	.word	0x0002d1d0


	//   ....[49]....
        /*120c*/ 	.word	0x0002d270


	//   ....[50]....
        /*1210*/ 	.word	0x0002d300


	//   ....[51]....
        /*1214*/ 	.word	0x0002d3f0


	//   ....[52]....
        /*1218*/ 	.word	0x0002d480


	//   ....[53]....
        /*121c*/ 	.word	0x0002d510


	//   ....[54]....
        /*1220*/ 	.word	0x0002d5a0


	//   ....[55]....
        /*1224*/ 	.word	0x0002d630


	//   ....[56]....
        /*1228*/ 	.word	0x0002d6c0


	//   ....[57]....
        /*122c*/ 	.word	0x0002d750


	//   ....[58]....
        /*1230*/ 	.word	0x0002d7e0


	//   ....[59]....
        /*1234*/ 	.word	0x0002d8b0


	//   ....[60]....
        /*1238*/ 	.word	0x0002d950


	//   ....[61]....
        /*123c*/ 	.word	0x0002d9e0


	//   ....[62]....
        /*1240*/ 	.word	0x0002da30


	//   ....[63]....
        /*1244*/ 	.word	0x0002da80


	//   ....[64]....
        /*1248*/ 	.word	0x0002db10


	//   ....[65]....
        /*124c*/ 	.word	0x0002dba0


	//   ....[66]....
        /*1250*/ 	.word	0x0002dbf0


	//   ....[67]....
        /*1254*/ 	.word	0x0002dc40


	//   ....[68]....
        /*1258*/ 	.word	0x0002dcd0


	//   ....[69]....
        /*125c*/ 	.word	0x0002dd60


	//   ....[70]....
        /*1260*/ 	.word	0x0002ddb0


	//   ....[71]....
        /*1264*/ 	.word	0x0002de00


	//   ....[72]....
        /*1268*/ 	.word	0x0002de90


	//   ....[73]....
        /*126c*/ 	.word	0x0002df20


	//   ....[74]....
        /*1270*/ 	.word	0x0002df70


	//   ....[75]....
        /*1274*/ 	.word	0x0002dfc0


	//   ....[76]....
        /*1278*/ 	.word	0x0002e0b0


	//   ....[77]....
        /*127c*/ 	.word	0x0002e160


	//   ....[78]....
        /*1280*/ 	.word	0x0002e1c0


	//   ....[79]....
        /*1284*/ 	.word	0x0002e240


	//   ....[80]....
        /*1288*/ 	.word	0x0002e330


	//   ....[81]....
        /*128c*/ 	.word	0x0002e380


	//   ....[82]....
        /*1290*/ 	.word	0x0002e3d0


	//   ....[83]....
        /*1294*/ 	.word	0x0002e420


	//   ....[84]....
        /*1298*/ 	.word	0x0002e540


	//   ....[85]....
        /*129c*/ 	.word	0x0002e5e0


	//   ....[86]....
        /*12a0*/ 	.word	0x0002e640


	//   ....[87]....
        /*12a4*/ 	.word	0x0002e6c0


	//   ....[88]....
        /*12a8*/ 	.word	0x0002e7c0


	//   ....[89]....
        /*12ac*/ 	.word	0x0002e810


	//   ....[90]....
        /*12b0*/ 	.word	0x0002e860


	//   ....[91]....
        /*12b4*/ 	.word	0x0002e8b0


	//   ....[92]....
        /*12b8*/ 	.word	0x0002ec50


	//   ....[93]....
        /*12bc*/ 	.word	0x0002ed80


	//   ....[94]....
        /*12c0*/ 	.word	0x0002eea0


	//   ....[95]....
        /*12c4*/ 	.word	0x0002efc0


	//   ....[96]....
        /*12c8*/ 	.word	0x0002f0f0


	//   ....[97]....
        /*12cc*/ 	.word	0x0002f1c0


	//   ....[98]....
        /*12d0*/ 	.word	0x0002f220


	//   ....[99]....
        /*12d4*/ 	.word	0x0002f280


	//   ....[100]....
        /*12d8*/ 	.word	0x0002f2e0


	//   ....[101]....
        /*12dc*/ 	.word	0x0002f360


	//   ....[102]....
        /*12e0*/ 	.word	0x0002f3c0


	//   ....[103]....
        /*12e4*/ 	.word	0x0002f440


	//   ....[104]....
        /*12e8*/ 	.word	0x0002f4a0


	//   ....[105]....
        /*12ec*/ 	.word	0x0002f520


	//   ....[106]....
        /*12f0*/ 	.word	0x0002f580


	//   ....[107]....
        /*12f4*/ 	.word	0x0002f5e0


	//   ....[108]....
        /*12f8*/ 	.word	0x0002f640


	//   ....[109]....
        /*12fc*/ 	.word	0x0002f6a0


	//   ....[110]....
        /*1300*/ 	.word	0x0002f700


	//   ....[111]....
        /*1304*/ 	.word	0x0002f780


	//   ....[112]....
        /*1308*/ 	.word	0x0002f7e0


	//   ....[113]....
        /*130c*/ 	.word	0x0002f860


	//   ....[114]....
        /*1310*/ 	.word	0x0002f8c0


	//   ....[115]....
        /*1314*/ 	.word	0x0002f940


	//   ....[116]....
        /*1318*/ 	.word	0x0002f9a0


	//   ....[117]....
        /*131c*/ 	.word	0x0002fa20


	//   ....[118]....
        /*1320*/ 	.word	0x0002fa80


	//   ....[119]....
        /*1324*/ 	.word	0x0002fb00


	//   ....[120]....
        /*1328*/ 	.word	0x0002fb60


	//   ....[121]....
        /*132c*/ 	.word	0x0002fbe0


	//   ....[122]....
        /*1330*/ 	.word	0x0002fc40


	//   ....[123]....
        /*1334*/ 	.word	0x0002fcc0


	//   ....[124]....
        /*1338*/ 	.word	0x0002fd20


	//   ....[125]....
        /*133c*/ 	.word	0x0002fda0


	//   ....[126]....
        /*1340*/ 	.word	0x0002fe00


	//   ....[127]....
        /*1344*/ 	.word	0x0002fe60


	//   ....[128]....
        /*1348*/ 	.word	0x0002fec0


	//   ....[129]....
        /*134c*/ 	.word	0x0002ff20


	//   ....[130]....
        /*1350*/ 	.word	0x0002ff80


	//   ....[131]....
        /*1354*/ 	.word	0x00030000


	//   ....[132]....
        /*1358*/ 	.word	0x00030060


	//   ....[133]....
        /*135c*/ 	.word	0x000300d0


	//   ....[134]....
        /*1360*/ 	.word	0x00030130


	//   ....[135]....
        /*1364*/ 	.word	0x000301a0


	//   ....[136]....
        /*1368*/ 	.word	0x00030200


	//   ....[137]....
        /*136c*/ 	.word	0x00030280


	//   ....[138]....
        /*1370*/ 	.word	0x000302e0


	//   ....[139]....
        /*1374*/ 	.word	0x00030340


	//   ....[140]....
        /*1378*/ 	.word	0x000303a0


	//   ....[141]....
        /*137c*/ 	.word	0x00030420


	//   ....[142]....
        /*1380*/ 	.word	0x00030480


	//   ....[143]....
        /*1384*/ 	.word	0x00030500


	//   ....[144]....
        /*1388*/ 	.word	0x00030560


	//   ....[145]....
        /*138c*/ 	.word	0x000305d0


	//   ....[146]....
        /*1390*/ 	.word	0x00030630


	//   ....[147]....
        /*1394*/ 	.word	0x000306a0


	//   ....[148]....
        /*1398*/ 	.word	0x00030700


	//   ....[149]....
        /*139c*/ 	.word	0x00030760


	//   ....[150]....
        /*13a0*/ 	.word	0x000307c0


	//   ....[151]....
        /*13a4*/ 	.word	0x00030830


	//   ....[152]....
        /*13a8*/ 	.word	0x00030890


	//   ....[153]....
        /*13ac*/ 	.word	0x00030910


	//   ....[154]....
        /*13b0*/ 	.word	0x000309c0


	//   ....[155]....
        /*13b4*/ 	.word	0x00030a80


	//   ....[156]....
        /*13b8*/ 	.word	0x00030be0


	//   ....[157]....
        /*13bc*/ 	.word	0x00030c30


	//   ....[158]....
        /*13c0*/ 	.word	0x00030cc0


	//   ....[159]....
        /*13c4*/ 	.word	0x00030d50


	//   ....[160]....
        /*13c8*/ 	.word	0x00030de0


	//   ....[161]....
        /*13cc*/ 	.word	0x00030e70


	//   ....[162]....
        /*13d0*/ 	.word	0x00030f00


	//   ....[163]....
        /*13d4*/ 	.word	0x00030f90


	//   ....[164]....
        /*13d8*/ 	.word	0x00031050


	//   ....[165]....
        /*13dc*/ 	.word	0x00031330


	//   ....[166]....
        /*13e0*/ 	.word	0x00031420


	//   ....[167]....
        /*13e4*/ 	.word	0x000314d0


	//   ....[168]....
        /*13e8*/ 	.word	0x00031550


	//   ....[169]....
        /*13ec*/ 	.word	0x00031680


	//   ....[170]....
        /*13f0*/ 	.word	0x000316e0


	//   ....[171]....
        /*13f4*/ 	.word	0x000317c0


	//   ....[172]....
        /*13f8*/ 	.word	0x00031820


	//   ....[173]....
        /*13fc*/ 	.word	0x00031900


	//   ....[174]....
        /*1400*/ 	.word	0x00031960


	//   ....[175]....
        /*1404*/ 	.word	0x00031a40


	//   ....[176]....
        /*1408*/ 	.word	0x00031aa0


	//   ....[177]....
        /*140c*/ 	.word	0x00031bc0


	//   ....[178]....
        /*1410*/ 	.word	0x00031c20


	//   ....[179]....
        /*1414*/ 	.word	0x00031d00


	//   ....[180]....
        /*1418*/ 	.word	0x00031d60


	//   ....[181]....
        /*141c*/ 	.word	0x00031e30


	//   ....[182]....
        /*1420*/ 	.word	0x00031fd0


	//   ....[183]....
        /*1424*/ 	.word	0x00032060


	//   ....[184]....
        /*1428*/ 	.word	0x00032180


	//   ....[185]....
        /*142c*/ 	.word	0x000321d0


	//   ....[186]....
        /*1430*/ 	.word	0x000322f0


	//   ....[187]....
        /*1434*/ 	.word	0x00032340


	//   ....[188]....
        /*1438*/ 	.word	0x00032460


	//   ....[189]....
        /*143c*/ 	.word	0x000324b0


	//   ....[190]....
        /*1440*/ 	.word	0x000325b0


	//   ....[191]....
        /*1444*/ 	.word	0x00032650


	//   ....[192]....
        /*1448*/ 	.word	0x000326b0


	//   ....[193]....
        /*144c*/ 	.word	0x000327a0


	//   ....[194]....
        /*1450*/ 	.word	0x00032800


	//   ....[195]....
        /*1454*/ 	.word	0x000328f0


	//   ....[196]....
        /*1458*/ 	.word	0x00032950


	//   ....[197]....
        /*145c*/ 	.word	0x000329f0


	//   ....[198]....
        /*1460*/ 	.word	0x00032af0


	//   ....[199]....
        /*1464*/ 	.word	0x00032b60


	//   ....[200]....
        /*1468*/ 	.word	0x00032bc0


	//   ....[201]....
        /*146c*/ 	.word	0x00032cd0


	//   ....[202]....
        /*1470*/ 	.word	0x00032d30


	//   ....[203]....
        /*1474*/ 	.word	0x00032e40


	//   ....[204]....
        /*1478*/ 	.word	0x00032ea0


	//   ....[205]....
        /*147c*/ 	.word	0x00032fb0


	//   ....[206]....
        /*1480*/ 	.word	0x00033010


	//   ....[207]....
        /*1484*/ 	.word	0x00033120


	//   ....[208]....
        /*1488*/ 	.word	0x00033180


	//   ....[209]....
        /*148c*/ 	.word	0x00033290


	//   ....[210]....
        /*1490*/ 	.word	0x000332f0


	//   ....[211]....
        /*1494*/ 	.word	0x000333f0


	//   ....[212]....
        /*1498*/ 	.word	0x00033450


	//   ....[213]....
        /*149c*/ 	.word	0x00033530


	//   ....[214]....
        /*14a0*/ 	.word	0x000336b0


	//   ....[215]....
        /*14a4*/ 	.word	0x00033750


	//   ....[216]....
        /*14a8*/ 	.word	0x000337b0


	//   ....[217]....
        /*14ac*/ 	.word	0x00033870


	//   ....[218]....
        /*14b0*/ 	.word	0x000338d0


	//   ....[219]....
        /*14b4*/ 	.word	0x00033990


	//   ....[220]....
        /*14b8*/ 	.word	0x000339f0


	//   ....[221]....
        /*14bc*/ 	.word	0x00033ab0


	//   ....[222]....
        /*14c0*/ 	.word	0x00033b10


	//   ....[223]....
        /*14c4*/ 	.word	0x00033bd0


	//   ....[224]....
        /*14c8*/ 	.word	0x00033c30


	//   ....[225]....
        /*14cc*/ 	.word	0x00033cf0


	//   ....[226]....
        /*14d0*/ 	.word	0x00033d50


	//   ....[227]....
        /*14d4*/ 	.word	0x00033e10


	//   ....[228]....
        /*14d8*/ 	.word	0x00033e70


	//   ....[229]....
        /*14dc*/ 	.word	0x00033f30


	//   ....[230]....
        /*14e0*/ 	.word	0x00034020


	//   ....[231]....
        /*14e4*/ 	.word	0x000340b0


	//   ....[232]....
        /*14e8*/ 	.word	0x00034110


	//   ....[233]....
        /*14ec*/ 	.word	0x000341d0


	//   ....[234]....
        /*14f0*/ 	.word	0x00034230


	//   ....[235]....
        /*14f4*/ 	.word	0x000342f0


	//   ....[236]....
        /*14f8*/ 	.word	0x00034350


	//   ....[237]....
        /*14fc*/ 	.word	0x00034410


	//   ....[238]....
        /*1500*/ 	.word	0x00034470


	//   ....[239]....
        /*1504*/ 	.word	0x00034530


	//   ....[240]....
        /*1508*/ 	.word	0x00034590


	//   ....[241]....
        /*150c*/ 	.word	0x00034650


	//   ....[242]....
        /*1510*/ 	.word	0x000346b0


	//   ....[243]....
        /*1514*/ 	.word	0x00034770


	//   ....[244]....
        /*1518*/ 	.word	0x000347d0


	//   ....[245]....
        /*151c*/ 	.word	0x00034890


	//   ....[246]....
        /*1520*/ 	.word	0x00034a70


	//   ....[247]....
        /*1524*/ 	.word	0x00034b10


	//   ....[248]....
        /*1528*/ 	.word	0x00034c30


	//   ....[249]....
        /*152c*/ 	.word	0x00034ca0


	//   ....[250]....
        /*1530*/ 	.word	0x00034d10


	//   ....[251]....
        /*1534*/ 	.word	0x00034d80


	//   ....[252]....
        /*1538*/ 	.word	0x00034df0


	//   ....[253]....
        /*153c*/ 	.word	0x00034e70


	//   ....[254]....
        /*1540*/ 	.word	0x00034f00


	//   ....[255]....
        /*1544*/ 	.word	0x00034f90


	//   ....[0]....
        /*1548*/ 	.word	0x00035000


	//   ....[1]....
        /*154c*/ 	.word	0x00035070


	//   ....[2]....
        /*1550*/ 	.word	0x000350e0


	//   ....[3]....
        /*1554*/ 	.word	0x00035160


	//   ....[4]....
        /*1558*/ 	.word	0x000351d0


	//   ....[5]....
        /*155c*/ 	.word	0x00035270


	//   ....[6]....
        /*1560*/ 	.word	0x00035300


	//   ....[7]....
        /*1564*/ 	.word	0x00035430


	//----- nvinfo : EIATTR_REG_RECONFIG
	.align		4
.L_574:
        /*1568*/ 	.byte	0x01, 0x54
	.zero		2


	//----- nvinfo : EIATTR_SYSCALL_OFFSETS
	.align		4
        /*156c*/ 	.byte	0x04, 0x46
        /*156e*/ 	.short	(.L_576 - .L_575)


	//   ....[0]....
.L_575:
        /*1570*/ 	.word	0x00001ab0


	//   ....[1]....
        /*1574*/ 	.word	0x00001c00


	//   ....[2]....
        /*1578*/ 	.word	0x0000caf0


	//   ....[3]....
        /*157c*/ 	.word	0x0000d080


	//   ....[4]....
        /*1580*/ 	.word	0x00026b80


	//   ....[5]....
        /*1584*/ 	.word	0x00026d10


	//   ....[6]....
        /*1588*/ 	.word	0x00026e60


	//   ....[7]....
        /*158c*/ 	.word	0x00026fb0


	//   ....[8]....
        /*1590*/ 	.word	0x000286e0


	//----- nvinfo : EIATTR_MBARRIER_INSTR_OFFSETS
	.align		4
.L_576:
        /*1594*/ 	.byte	0x04, 0x39
        /*1596*/ 	.short	(.L_578 - .L_577)


	//   ....[0]....
.L_577:
        /*1598*/ 	.word	0x00000270
        /*159c*/ 	.word	0x000000ff
        /*15a0*/ 	.word	0x00038800
        /*15a4*/ 	.short	0x0100
        /*15a6*/ 	.byte	0x08
	.zero		1


	//   ....[1]....
        /*15a8*/ 	.word	0x00000280
        /*15ac*/ 	.word	0x000000ff
        /*15b0*/ 	.word	0x00038820
        /*15b4*/ 	.short	0x0100
        /*15b6*/ 	.byte	0x08
	.zero		1


	//   ....[2]....
        /*15b8*/ 	.word	0x00000370
        /*15bc*/ 	.word	0x000000ff
        /*15c0*/ 	.word	0x00038830
        /*15c4*/ 	.short	0x0100
        /*15c6*/ 	.byte	0x08
	.zero		1


	//   ....[3]....
        /*15c8*/ 	.word	0x00000380
        /*15cc*/ 	.word	0x000000ff
        /*15d0*/ 	.word	0x00038840
        /*15d4*/ 	.short	0x0100
        /*15d6*/ 	.byte	0x08
	.zero		1


	//   ....[4]....
        /*15d8*/ 	.word	0x00000390
        /*15dc*/ 	.word	0x000000ff
        /*15e0*/ 	.word	0x00038838
        /*15e4*/ 	.short	0x0100
        /*15e6*/ 	.byte	0x08
	.zero		1


	//   ....[5]....
        /*15e8*/ 	.word	0x000003a0
        /*15ec*/ 	.word	0x000000ff
        /*15f0*/ 	.word	0x00038848
        /*15f4*/ 	.short	0x0100
        /*15f6*/ 	.byte	0x08
	.zero		1


	//   ....[6]....
        /*15f8*/ 	.word	0x000004d0
        /*15fc*/ 	.word	0x000000ff
        /*1600*/ 	.word	0x00038850
        /*1604*/ 	.short	0x0100
        /*1606*/ 	.byte	0x08
	.zero		1


	//   ....[7]....
        /*1608*/ 	.word	0x000004e0
        /*160c*/ 	.word	0x000000ff
        /*1610*/ 	.word	0x00038860
        /*1614*/ 	.short	0x0100
        /*1616*/ 	.byte	0x08
	.zero		1


	//   ....[8]....
        /*1618*/ 	.word	0x000004f0
        /*161c*/ 	.word	0x000000ff
        /*1620*/ 	.word	0x00038858
        /*1624*/ 	.short	0x0100
        /*1626*/ 	.byte	0x08
	.zero		1


	//   ....[9]....
        /*1628*/ 	.word	0x00000500
        /*162c*/ 	.word	0x000000ff
        /*1630*/ 	.word	0x00038868
        /*1634*/ 	.short	0x0100
        /*1636*/ 	.byte	0x08
	.zero		1


	//   ....[10]....
        /*1638*/ 	.word	0x000005f0
        /*163c*/ 	.word	0x000000ff
        /*1640*/ 	.word	0x00038870
        /*1644*/ 	.short	0x0100
        /*1646*/ 	.byte	0x06
	.zero		1


	//   ....[11]....
        /*1648*/ 	.word	0x00000600
        /*164c*/ 	.word	0x000000ff
        /*1650*/ 	.word	0x00038880
        /*1654*/ 	.short	0x0100
        /*1656*/ 	.byte	0x06
	.zero		1


	//   ....[12]....
        /*1658*/ 	.word	0x00000610
        /*165c*/ 	.word	0x000000ff
        /*1660*/ 	.word	0x00038878
        /*1664*/ 	.short	0x0100
        /*1666*/ 	.byte	0x06
	.zero		1


	//   ....[13]....
        /*1668*/ 	.word	0x00000620
        /*166c*/ 	.word	0x000000ff
        /*1670*/ 	.word	0x00038888
        /*1674*/ 	.short	0x0100
        /*1676*/ 	.byte	0x06
	.zero		1


	//   ....[14]....
        /*1678*/ 	.word	0x00000750
        /*167c*/ 	.word	0x000000ff
        /*1680*/ 	.word	0x00038890
        /*1684*/ 	.short	0x0100
        /*1686*/ 	.byte	0x08
	.zero		1


	//   ....[15]....
        /*1688*/ 	.word	0x00000760
        /*168c*/ 	.word	0x000000ff
        /*1690*/ 	.word	0x000388a0
        /*1694*/ 	.short	0x0100
        /*1696*/ 	.byte	0x08
	.zero		1


	//   ....[16]....
        /*1698*/ 	.word	0x00000770
        /*169c*/ 	.word	0x000000ff
        /*16a0*/ 	.word	0x00038898
        /*16a4*/ 	.short	0x0100
        /*16a6*/ 	.byte	0x08
	.zero		1


	//   ....[17]....
        /*16a8*/ 	.word	0x00000780
        /*16ac*/ 	.word	0x000000ff
        /*16b0*/ 	.word	0x000388a8
        /*16b4*/ 	.short	0x0100
        /*16b6*/ 	.byte	0x08
	.zero		1


	//   ....[18]....
        /*16b8*/ 	.word	0x000008c0
        /*16bc*/ 	.word	0x000000ff
        /*16c0*/ 	.word	0x000388b0
        /*16c4*/ 	.short	0x0100
        /*16c6*/ 	.byte	0x08
	.zero		1


	//   ....[19]....
        /*16c8*/ 	.word	0x000008d0
        /*16cc*/ 	.word	0x000000ff
        /*16d0*/ 	.word	0x000388c0
        /*16d4*/ 	.short	0x0100
        /*16d6*/ 	.byte	0x08
	.zero		1


	//   ....[20]....
        /*16d8*/ 	.word	0x000008e0
        /*16dc*/ 	.word	0x000000ff
        /*16e0*/ 	.word	0x000388b8
        /*16e4*/ 	.short	0x0100
        /*16e6*/ 	.byte	0x08
	.zero		1


	//   ....[21]....
        /*16e8*/ 	.word	0x000008f0
        /*16ec*/ 	.word	0x000000ff
        /*16f0*/ 	.word	0x000388c8
        /*16f4*/ 	.short	0x0100
        /*16f6*/ 	.byte	0x08
	.zero		1


	//   ....[22]....
        /*16f8*/ 	.word	0x000030a0
        /*16fc*/ 	.word	0x00000050
        /*1700*/ 	.word	0x00038890
        /*1704*/ 	.short	0x010a
        /*1706*/ 	.byte	0x3f
	.zero		1


	//   ....[23]....
        /*1708*/ 	.word	0x00007400
        /*170c*/ 	.word	0x00000050
        /*1710*/ 	.word	0x00038890
        /*1714*/ 	.short	0x010a
        /*1716*/ 	.byte	0x3f
	.zero		1


	//   ....[24]....
        /*1718*/ 	.word	0x0000b510
        /*171c*/ 	.word	0x00000050
        /*1720*/ 	.word	0x00038890
        /*1724*/ 	.short	0x010a
        /*1726*/ 	.byte	0x3f
	.zero		1


	//   ....[25]....
        /*1728*/ 	.word	0x0000bc10
        /*172c*/ 	.word	0x0000000b
        /*1730*/ 	.word	0x00000000
        /*1734*/ 	.short	0x0101
        /*1736*/ 	.byte	0x3f
	.zero		1


	//   ....[26]....
        /*1738*/ 	.word	0x0000bc50
        /*173c*/ 	.word	0x00000050
        /*1740*/ 	.word	0x000388b0
        /*1744*/ 	.short	0x010a
        /*1746*/ 	.byte	0x3f
	.zero		1


	//   ....[27]....
        /*1748*/ 	.word	0x0000c270
        /*174c*/ 	.word	0x00000050
        /*1750*/ 	.word	0x00000000
        /*1754*/ 	.short	0x0101
        /*1756*/ 	.byte	0x3f
	.zero		1


	//   ....[28]....
        /*1758*/ 	.word	0x0000ce10
        /*175c*/ 	.word	0x00000016
        /*1760*/ 	.word	0x00038800
        /*1764*/ 	.short	0x010a
        /*1766*/ 	.byte	0x3f
	.zero		1


	//   ....[29]....
        /*1768*/ 	.word	0x0000ce60
        /*176c*/ 	.word	0x00000016
        /*1770*/ 	.word	0x00038800
        /*1774*/ 	.short	0x010a
        /*1776*/ 	.byte	0x3f
	.zero		1


	//   ....[30]....
        /*1778*/ 	.word	0x0000dbc0
        /*177c*/ 	.word	0x00000016
        /*1780*/ 	.word	0x00038800
        /*1784*/ 	.short	0x010a
        /*1786*/ 	.byte	0x3f
	.zero		1


	//   ....[31]....
        /*1788*/ 	.word	0x00012370
        /*178c*/ 	.word	0x00000016
        /*1790*/ 	.word	0x00038800
        /*1794*/ 	.short	0x010a
        /*1796*/ 	.byte	0x3f
	.zero		1


	//   ....[32]....
        /*1798*/ 	.word	0x000165f0
        /*179c*/ 	.word	0x00000005
        /*17a0*/ 	.word	0x00038830
        /*17a4*/ 	.short	0x010a
        /*17a6*/ 	.byte	0x3f
	.zero		1


	//   ....[33]....
        /*17a8*/ 	.word	0x00016630
        /*17ac*/ 	.word	0x00000005
        /*17b0*/ 	.word	0x00038830
        /*17b4*/ 	.short	0x010a
        /*17b6*/ 	.byte	0x3f
	.zero		1


	//   ....[34]....
        /*17b8*/ 	.word	0x00018be0
        /*17bc*/ 	.word	0x0000001d
        /*17c0*/ 	.word	0x00000000
        /*17c4*/ 	.short	0x0101
        /*17c6*/ 	.byte	0x3f
	.zero		1


	//   ....[35]....
        /*17c8*/ 	.word	0x00019100
        /*17cc*/ 	.word	0x00000005
        /*17d0*/ 	.word	0x00038850
        /*17d4*/ 	.short	0x010a
        /*17d6*/ 	.byte	0x3f
	.zero		1


	//   ....[36]....
        /*17d8*/ 	.word	0x00019150
        /*17dc*/ 	.word	0x00000005
        /*17e0*/ 	.word	0x00038850
        /*17e4*/ 	.short	0x010a
        /*17e6*/ 	.byte	0x3f
	.zero		1


	//   ....[37]....
        /*17e8*/ 	.word	0x000194f0
        /*17ec*/ 	.word	0x00000005
        /*17f0*/ 	.word	0x00000000
        /*17f4*/ 	.short	0x0101
        /*17f6*/ 	.byte	0x3f
	.zero		1


	//   ....[38]....
        /*17f8*/ 	.word	0x00019620
        /*17fc*/ 	.word	0x00000006
        /*1800*/ 	.word	0x00038830
        /*1804*/ 	.short	0x010a
        /*1806*/ 	.byte	0x3f
	.zero		1


	//   ....[39]....
        /*1808*/ 	.word	0x000196c0
        /*180c*/ 	.word	0x00000006
        /*1810*/ 	.word	0x00038830
        /*1814*/ 	.short	0x010a
        /*1816*/ 	.byte	0x3f
	.zero		1


	//   ....[40]....
        /*1818*/ 	.word	0x0001b6a0
        /*181c*/ 	.word	0x00000003
        /*1820*/ 	.word	0x00000000
        /*1824*/ 	.short	0x0101
        /*1826*/ 	.byte	0x3f
	.zero		1


	//   ....[41]....
        /*1828*/ 	.word	0x0001c890
        /*182c*/ 	.word	0x00000006
        /*1830*/ 	.word	0x00038850
        /*1834*/ 	.short	0x010a
        /*1836*/ 	.byte	0x3f
	.zero		1


	//   ....[42]....
        /*1838*/ 	.word	0x0001c900
        /*183c*/ 	.word	0x00000006
        /*1840*/ 	.word	0x00038850
        /*1844*/ 	.short	0x010a
        /*1846*/ 	.byte	0x3f
	.zero		1


	//   ....[43]....
        /*1848*/ 	.word	0x0001cbe0
        /*184c*/ 	.word	0x00000006
        /*1850*/ 	.word	0x00000000
        /*1854*/ 	.short	0x0101
        /*1856*/ 	.byte	0x3f
	.zero		1


	//   ....[44]....
        /*1858*/ 	.word	0x0001ccf0
        /*185c*/ 	.word	0x00000006
        /*1860*/ 	.word	0x00038830
        /*1864*/ 	.short	0x010a
        /*1866*/ 	.byte	0x3f
	.zero		1


	//   ....[45]....
        /*1868*/ 	.word	0x0001cd90
        /*186c*/ 	.word	0x00000006
        /*1870*/ 	.word	0x00038830
        /*1874*/ 	.short	0x010a
        /*1876*/ 	.byte	0x3f
	.zero		1


	//   ....[46]....
        /*1878*/ 	.word	0x0001eb90
        /*187c*/ 	.word	0x00000099
        /*1880*/ 	.word	0x00000000
        /*1884*/ 	.short	0x0101
        /*1886*/ 	.byte	0x3f
	.zero		1


	//   ....[47]....
        /*1888*/ 	.word	0x0001f5e0
        /*188c*/ 	.word	0x00000006
        /*1890*/ 	.word	0x00038850
        /*1894*/ 	.short	0x010a
        /*1896*/ 	.byte	0x3f
	.zero		1


	//   ....[48]....
        /*1898*/ 	.word	0x0001f650
        /*189c*/ 	.word	0x00000006
        /*18a0*/ 	.word	0x00038850
        /*18a4*/ 	.short	0x010a
        /*18a6*/ 	.byte	0x3f
	.zero		1


	//   ....[49]....
        /*18a8*/ 	.word	0x0001f930
        /*18ac*/ 	.word	0x00000006
        /*18b0*/ 	.word	0x00000000
        /*18b4*/ 	.short	0x0101
        /*18b6*/ 	.byte	0x3f
	.zero		1


	//   ....[50]....
        /*18b8*/ 	.word	0x00022d90
        /*18bc*/ 	.word	0x00000000
        /*18c0*/ 	.word	0x00000000
        /*18c4*/ 	.short	0x0101
        /*18c6*/ 	.byte	0x3f
	.zero		1


	//   ....[51]....
        /*18c8*/ 	.word	0x00025940
        /*18cc*/ 	.word	0x00000017
        /*18d0*/ 	.word	0x00038820
        /*18d4*/ 	.short	0x010a
        /*18d6*/ 	.byte	0x3f
	.zero		1


	//   ....[52]....
        /*18d8*/ 	.word	0x000259d0
        /*18dc*/ 	.word	0x00000008
        /*18e0*/ 	.word	0x000388a0
        /*18e4*/ 	.short	0x010a
        /*18e6*/ 	.byte	0x3f
	.zero		1


	//   ....[53]....
        /*18e8*/ 	.word	0x00025d20
        /*18ec*/ 	.word	0x00000008
        /*18f0*/ 	.word	0x000388c0
        /*18f4*/ 	.short	0x010a
        /*18f6*/ 	.byte	0x3f
	.zero		1


	//   ....[54]....
        /*18f8*/ 	.word	0x00026140
        /*18fc*/ 	.word	0x00000008
        /*1900*/ 	.word	0x000388a0
        /*1904*/ 	.short	0x010a
        /*1906*/ 	.byte	0x3f
	.zero		1


	//   ....[55]....
        /*1908*/ 	.word	0x00026480
        /*190c*/ 	.word	0x00000008
        /*1910*/ 	.word	0x000388c0
        /*1914*/ 	.short	0x010a
        /*1916*/ 	.byte	0x3f
	.zero		1


	//   ....[56]....
        /*1918*/ 	.word	0x000273e0
        /*191c*/ 	.word	0x00000006
        /*1920*/ 	.word	0x00038880
        /*1924*/ 	.short	0x010a
        /*1926*/ 	.byte	0x3f
	.zero		1


	//   ....[57]....
        /*1928*/ 	.word	0x00027b90
        /*192c*/ 	.word	0x00000006
        /*1930*/ 	.word	0x00038870
        /*1934*/ 	.short	0x0107
        /*1936*/ 	.byte	0x3f
	.zero		1


	//   ....[58]....
        /*1938*/ 	.word	0x00027c50
        /*193c*/ 	.word	0x00000006
        /*1940*/ 	.word	0x00038870
        /*1944*/ 	.short	0x0101
        /*1946*/ 	.byte	0x3f
	.zero		1


	//   ....[59]....
        /*1948*/ 	.word	0x00027c80
        /*194c*/ 	.word	0x00000006
        /*1950*/ 	.word	0x00038840
        /*1954*/ 	.short	0x010a
        /*1956*/ 	.byte	0x3f
	.zero		1


	//   ....[60]....
        /*1958*/ 	.word	0x00028400
        /*195c*/ 	.word	0x00000006
        /*1960*/ 	.word	0x00038830
        /*1964*/ 	.short	0x0107
        /*1966*/ 	.byte	0x3f
	.zero		1


	//   ....[61]....
        /*1968*/ 	.word	0x000284f0
        /*196c*/ 	.word	0x00000006
        /*1970*/ 	.word	0x00038830
        /*1974*/ 	.short	0x0101
        /*1976*/ 	.byte	0x3f
	.zero		1


	//   ....[62]....
        /*1978*/ 	.word	0x00029020
        /*197c*/ 	.word	0x00000017
        /*1980*/ 	.word	0x00038800
        /*1984*/ 	.short	0x0107
        /*1986*/ 	.byte	0x3f
	.zero		1


	//   ....[63]....
        /*1988*/ 	.word	0x00029130
        /*198c*/ 	.word	0x00000017
        /*1990*/ 	.word	0x00038800
        /*1994*/ 	.short	0x0101
        /*1996*/ 	.byte	0x3f
	.zero		1


	//   ....[64]....
        /*1998*/ 	.word	0x00029150
        /*199c*/ 	.word	0x00000017
        /*19a0*/ 	.word	0x00038820
        /*19a4*/ 	.short	0x010a
        /*19a6*/ 	.byte	0x3f
	.zero		1


	//   ....[65]....
        /*19a8*/ 	.word	0x00029490
        /*19ac*/ 	.word	0x00000000
        /*19b0*/ 	.word	0x00038880
        /*19b4*/ 	.short	0x010a
        /*19b6*/ 	.byte	0x3f
	.zero		1


	//   ....[66]....
        /*19b8*/ 	.word	0x000299c0
        /*19bc*/ 	.word	0x00000000
        /*19c0*/ 	.word	0x00038870
        /*19c4*/ 	.short	0x0107
        /*19c6*/ 	.byte	0x3f
	.zero		1


	//   ....[67]....
        /*19c8*/ 	.word	0x00029a80
        /*19cc*/ 	.word	0x00000000
        /*19d0*/ 	.word	0x00038870
        /*19d4*/ 	.short	0x0101
        /*19d6*/ 	.byte	0x3f
	.zero		1


	//   ....[68]....
        /*19d8*/ 	.word	0x00029ab0
        /*19dc*/ 	.word	0x00000000
        /*19e0*/ 	.word	0x00038840
        /*19e4*/ 	.short	0x010a
        /*19e6*/ 	.byte	0x3f
	.zero		1


	//   ....[69]....
        /*19e8*/ 	.word	0x00029fc0
        /*19ec*/ 	.word	0x00000000
        /*19f0*/ 	.word	0x00038830
        /*19f4*/ 	.short	0x0107
        /*19f6*/ 	.byte	0x3f
	.zero		1


	//   ....[70]....
        /*19f8*/ 	.word	0x0002a080
        /*19fc*/ 	.word	0x00000000
        /*1a00*/ 	.word	0x00038830
        /*1a04*/ 	.short	0x0101
        /*1a06*/ 	.byte	0x3f
	.zero		1


	//   ....[71]....
        /*1a08*/ 	.word	0x0002a110
        /*1a0c*/ 	.word	0x00000002
        /*1a10*/ 	.word	0x00038870
        /*1a14*/ 	.short	0x010a
        /*1a16*/ 	.byte	0x3f
	.zero		1


	//   ....[72]....
        /*1a18*/ 	.word	0x0002a1a0
        /*1a1c*/ 	.word	0x00000002
        /*1a20*/ 	.word	0x00038860
        /*1a24*/ 	.short	0x010a
        /*1a26*/ 	.byte	0x3f
	.zero		1


	//   ....[73]....
        /*1a28*/ 	.word	0x0002ab40
        /*1a2c*/ 	.word	0x00000002
        /*1a30*/ 	.word	0x00038850
        /*1a34*/ 	.short	0x0101
        /*1a36*/ 	.byte	0x3f
	.zero		1


	//   ....[74]....
        /*1a38*/ 	.word	0x0002abd0
        /*1a3c*/ 	.word	0x00000002
        /*1a40*/ 	.word	0x00000000
        /*1a44*/ 	.short	0x0101
        /*1a46*/ 	.byte	0x3f
	.zero		1


	//   ....[75]....
        /*1a48*/ 	.word	0x0002ad90
        /*1a4c*/ 	.word	0x00000000
        /*1a50*/ 	.word	0x00038870
        /*1a54*/ 	.short	0x010a
        /*1a56*/ 	.byte	0x3f
	.zero		1


	//   ....[76]....
        /*1a58*/ 	.word	0x0002ae10
        /*1a5c*/ 	.word	0x00000000
        /*1a60*/ 	.word	0x00038860
        /*1a64*/ 	.short	0x010a
        /*1a66*/ 	.byte	0x3f
	.zero		1


	//   ....[77]....
        /*1a68*/ 	.word	0x0002b7c0
        /*1a6c*/ 	.word	0x00000000
        /*1a70*/ 	.word	0x00038850
        /*1a74*/ 	.short	0x0101
        /*1a76*/ 	.byte	0x3f
	.zero		1


	//   ....[78]....
        /*1a78*/ 	.word	0x0002b880
        /*1a7c*/ 	.word	0x00000000
        /*1a80*/ 	.word	0x00000000
        /*1a84*/ 	.short	0x0101
        /*1a86*/ 	.byte	0x3f
	.zero		1


	//   ....[79]....
        /*1a88*/ 	.word	0x0002c590
        /*1a8c*/ 	.word	0x00000007
        /*1a90*/ 	.word	0x00038820
        /*1a94*/ 	.short	0x010a
        /*1a96*/ 	.byte	0x3f
	.zero		1


	//   ....[80]....
        /*1a98*/ 	.word	0x0002c720
        /*1a9c*/ 	.word	0x00000005
        /*1aa0*/ 	.word	0x00038840
        /*1aa4*/ 	.short	0x010a
        /*1aa6*/ 	.byte	0x3f
	.zero		1


	//   ....[81]....
        /*1aa8*/ 	.word	0x0002c7c0
        /*1aac*/ 	.word	0x00000003
        /*1ab0*/ 	.word	0x00038840
        /*1ab4*/ 	.short	0x010a
        /*1ab6*/ 	.byte	0x3f
	.zero		1


	//   ....[82]....
        /*1ab8*/ 	.word	0x0002c800
        /*1abc*/ 	.word	0x00000005
        /*1ac0*/ 	.word	0x00038860
        /*1ac4*/ 	.short	0x010a
        /*1ac6*/ 	.byte	0x3f
	.zero		1


	//   ....[83]....
        /*1ac8*/ 	.word	0x0002c840
        /*1acc*/ 	.word	0x00000003
        /*1ad0*/ 	.word	0x00038860
        /*1ad4*/ 	.short	0x010a
        /*1ad6*/ 	.byte	0x3f
	.zero		1


	//   ....[84]....
        /*1ad8*/ 	.word	0x0002c880
        /*1adc*/ 	.word	0x00000005
        /*1ae0*/ 	.word	0x00038880
        /*1ae4*/ 	.short	0x010a
        /*1ae6*/ 	.byte	0x3f
	.zero		1


	//   ....[85]....
        /*1ae8*/ 	.word	0x0002c8c0
        /*1aec*/ 	.word	0x00000003
        /*1af0*/ 	.word	0x00038880
        /*1af4*/ 	.short	0x010a
        /*1af6*/ 	.byte	0x3f
	.zero		1


	//   ....[86]....
        /*1af8*/ 	.word	0x0002c920
        /*1afc*/ 	.word	0x00000050
        /*1b00*/ 	.word	0x00038890
        /*1b04*/ 	.short	0x010a
        /*1b06*/ 	.byte	0x3f
	.zero		1


	//   ....[87]....
        /*1b08*/ 	.word	0x0002ce30
        /*1b0c*/ 	.word	0x00000050
        /*1b10*/ 	.word	0x00038890
        /*1b14*/ 	.short	0x010a
        /*1b16*/ 	.byte	0x3f
	.zero		1


	//   ....[88]....
        /*1b18*/ 	.word	0x0002d340
        /*1b1c*/ 	.word	0x00000050
        /*1b20*/ 	.word	0x00038890
        /*1b24*/ 	.short	0x010a
        /*1b26*/ 	.byte	0x3f
	.zero		1


	//   ....[89]....
        /*1b28*/ 	.word	0x0002d810
        /*1b2c*/ 	.word	0x00000050
        /*1b30*/ 	.word	0x000388b0
        /*1b34*/ 	.short	0x010a
        /*1b36*/ 	.byte	0x3f
	.zero		1


	//   ....[90]....
        /*1b38*/ 	.word	0x0002dff0
        /*1b3c*/ 	.word	0x00000016
        /*1b40*/ 	.word	0x00038800
        /*1b44*/ 	.short	0x010a
        /*1b46*/ 	.byte	0x3f
	.zero		1


	//   ....[91]....
        /*1b48*/ 	.word	0x0002e960
        /*1b4c*/ 	.word	0x00000016
        /*1b50*/ 	.word	0x00038800
        /*1b54*/ 	.short	0x010a
        /*1b56*/ 	.byte	0x3f
	.zero		1


	//   ....[92]....
        /*1b58*/ 	.word	0x0002e9b0
        /*1b5c*/ 	.word	0x00000005
        /*1b60*/ 	.word	0x00038830
        /*1b64*/ 	.short	0x010a
        /*1b66*/ 	.byte	0x3f
	.zero		1


	//   ....[93]....
        /*1b68*/ 	.word	0x0002ea00
        /*1b6c*/ 	.word	0x00000005
        /*1b70*/ 	.word	0x00038850
        /*1b74*/ 	.short	0x010a
        /*1b76*/ 	.byte	0x3f
	.zero		1


	//   ....[94]....
        /*1b78*/ 	.word	0x0002ea50
        /*1b7c*/ 	.word	0x00000006
        /*1b80*/ 	.word	0x00038830
        /*1b84*/ 	.short	0x010a
        /*1b86*/ 	.byte	0x3f
	.zero		1


	//   ....[95]....
        /*1b88*/ 	.word	0x0002eaa0
        /*1b8c*/ 	.word	0x00000006
        /*1b90*/ 	.word	0x00038850
        /*1b94*/ 	.short	0x010a
        /*1b96*/ 	.byte	0x3f
	.zero		1


	//   ....[96]....
        /*1b98*/ 	.word	0x0002eaf0
        /*1b9c*/ 	.word	0x00000006
        /*1ba0*/ 	.word	0x00038830
        /*1ba4*/ 	.short	0x010a
        /*1ba6*/ 	.byte	0x3f
	.zero		1


	//   ....[97]....
        /*1ba8*/ 	.word	0x0002eb40
        /*1bac*/ 	.word	0x00000006
        /*1bb0*/ 	.word	0x00038850
        /*1bb4*/ 	.short	0x010a
        /*1bb6*/ 	.byte	0x3f
	.zero		1


	//   ....[98]....
        /*1bb8*/ 	.word	0x00031110
        /*1bbc*/ 	.word	0x00000017
        /*1bc0*/ 	.word	0x00038820
        /*1bc4*/ 	.short	0x010a
        /*1bc6*/ 	.byte	0x3f
	.zero		1


	//   ....[99]....
        /*1bc8*/ 	.word	0x00031160
        /*1bcc*/ 	.word	0x00000008
        /*1bd0*/ 	.word	0x000388a0
        /*1bd4*/ 	.short	0x010a
        /*1bd6*/ 	.byte	0x3f
	.zero		1


	//   ....[100]....
        /*1bd8*/ 	.word	0x000311b0
        /*1bdc*/ 	.word	0x00000008
        /*1be0*/ 	.word	0x000388c0
        /*1be4*/ 	.short	0x010a
        /*1be6*/ 	.byte	0x3f
	.zero		1


	//   ....[101]....
        /*1be8*/ 	.word	0x00031200
        /*1bec*/ 	.word	0x00000008
        /*1bf0*/ 	.word	0x000388a0
        /*1bf4*/ 	.short	0x010a
        /*1bf6*/ 	.byte	0x3f
	.zero		1


	//   ....[102]....
        /*1bf8*/ 	.word	0x00031250
        /*1bfc*/ 	.word	0x00000008
        /*1c00*/ 	.word	0x000388c0
        /*1c04*/ 	.short	0x010a
        /*1c06*/ 	.byte	0x3f
	.zero		1


	//   ....[103]....
        /*1c08*/ 	.word	0x00031370
        /*1c0c*/ 	.word	0x00000006
        /*1c10*/ 	.word	0x00038880
        /*1c14*/ 	.short	0x010a
        /*1c16*/ 	.byte	0x3f
	.zero		1


	//   ....[104]....
        /*1c18*/ 	.word	0x00031f20
        /*1c1c*/ 	.word	0x00000006
        /*1c20*/ 	.word	0x00038840
        /*1c24*/ 	.short	0x010a
        /*1c26*/ 	.byte	0x3f
	.zero		1


	//   ....[105]....
        /*1c28*/ 	.word	0x000335b0
        /*1c2c*/ 	.word	0x00000017
        /*1c30*/ 	.word	0x00038820
        /*1c34*/ 	.short	0x010a
        /*1c36*/ 	.byte	0x3f
	.zero		1


	//   ....[106]....
        /*1c38*/ 	.word	0x00033600
        /*1c3c*/ 	.word	0x00000000
        /*1c40*/ 	.word	0x00038880
        /*1c44*/ 	.short	0x010a
        /*1c46*/ 	.byte	0x3f
	.zero		1


	//   ....[107]....
        /*1c48*/ 	.word	0x00033f70
        /*1c4c*/ 	.word	0x00000000
        /*1c50*/ 	.word	0x00038840
        /*1c54*/ 	.short	0x010a
        /*1c56*/ 	.byte	0x3f
	.zero		1


	//   ....[108]....
        /*1c58*/ 	.word	0x000348d0
        /*1c5c*/ 	.word	0x00000002
        /*1c60*/ 	.word	0x00038870
        /*1c64*/ 	.short	0x010a
        /*1c66*/ 	.byte	0x3f
	.zero		1


	//   ....[109]....
        /*1c68*/ 	.word	0x00034920
        /*1c6c*/ 	.word	0x00000002
        /*1c70*/ 	.word	0x00038860
        /*1c74*/ 	.short	0x010a
        /*1c76*/ 	.byte	0x3f
	.zero		1


	//   ....[110]....
        /*1c78*/ 	.word	0x00034970
        /*1c7c*/ 	.word	0x00000000
        /*1c80*/ 	.word	0x00038870
        /*1c84*/ 	.short	0x010a
        /*1c86*/ 	.byte	0x3f
	.zero		1


	//   ....[111]....
        /*1c88*/ 	.word	0x000349c0
        /*1c8c*/ 	.word	0x00000000
        /*1c90*/ 	.word	0x00038860
        /*1c94*/ 	.short	0x010a
        /*1c96*/ 	.byte	0x3f
	.zero		1


	//   ....[112]....
        /*1c98*/ 	.word	0x00035350
        /*1c9c*/ 	.word	0x00000007
        /*1ca0*/ 	.word	0x00038820
        /*1ca4*/ 	.short	0x010a
        /*1ca6*/ 	.byte	0x3f
	.zero		1


	//   ....[113]....
        /*1ca8*/ 	.word	0x000354f0
        /*1cac*/ 	.word	0x00000005
        /*1cb0*/ 	.word	0x00038840
        /*1cb4*/ 	.short	0x010a
        /*1cb6*/ 	.byte	0x3f
	.zero		1


	//   ....[114]....
        /*1cb8*/ 	.word	0x00035540
        /*1cbc*/ 	.word	0x00000003
        /*1cc0*/ 	.word	0x00038840
        /*1cc4*/ 	.short	0x010a
        /*1cc6*/ 	.byte	0x3f
	.zero		1


	//   ....[115]....
        /*1cc8*/ 	.word	0x00035590
        /*1ccc*/ 	.word	0x00000005
        /*1cd0*/ 	.word	0x00038860
        /*1cd4*/ 	.short	0x010a
        /*1cd6*/ 	.byte	0x3f
	.zero		1


	//   ....[116]....
        /*1cd8*/ 	.word	0x000355e0
        /*1cdc*/ 	.word	0x00000003
        /*1ce0*/ 	.word	0x00038860
        /*1ce4*/ 	.short	0x010a
        /*1ce6*/ 	.byte	0x3f
	.zero		1


	//   ....[117]....
        /*1ce8*/ 	.word	0x00035630
        /*1cec*/ 	.word	0x00000005
        /*1cf0*/ 	.word	0x00038880
        /*1cf4*/ 	.short	0x010a
        /*1cf6*/ 	.byte	0x3f
	.zero		1


	//----- nvinfo : EIATTR_NUM_MBARRIERS
	.align		4
.L_578:
        /*1cf8*/ 	.byte	0x03, 0x38
        /*1cfa*/ 	.short	0x0016


	//----- nvinfo : EIATTR_EXIT_INSTR_OFFSETS
	.align		4
        /*1cfc*/ 	.byte	0x04, 0x1c
        /*1cfe*/ 	.short	(.L_580 - .L_579)


	//   ....[0]....
.L_579:
        /*1d00*/ 	.word	0x0002c910


	//----- nvinfo : EIATTR_MAX_THREADS
	.align		4
.L_580:
        /*1d04*/ 	.byte	0x04, 0x05
        /*1d06*/ 	.short	(.L_582 - .L_581)
.L_581:
        /*1d08*/ 	.word	0x00000180
        /*1d0c*/ 	.word	0x00000001
        /*1d10*/ 	.word	0x00000001


	//----- nvinfo : EIATTR_CRS_STACK_SIZE
	.align		4
.L_582:
        /*1d14*/ 	.byte	0x04, 0x1e
        /*1d16*/ 	.short	(.L_584 - .L_583)
.L_583:
        /*1d18*/ 	.word	0x00000000


	//----- nvinfo : EIATTR_CBANK_PARAM_SIZE
	.align		4
.L_584:
        /*1d1c*/ 	.byte	0x03, 0x19
        /*1d1e*/ 	.short	0x0af0


	//----- nvinfo : EIATTR_PARAM_CBANK
	.align		4
        /*1d20*/ 	.byte	0x04, 0x0a
        /*1d22*/ 	.short	(.L_586 - .L_585)
	.align		4
.L_585:
        /*1d24*/ 	.word	index@(.nv.constant0._ZN7cutlass13device_kernelIN5flash11enable_sm90INS1_16FlashAttnFwdSm90INS1_25CollectiveMainloopFwdSm90ILi2EN4cute5tupleIJNS5_1CILi1EEES8_S8_EEENS6_IJNS7_ILi128EEESA_NS7_ILi256EEEEEELi256ENS_12float_e4m3_tEfNS_4arch4Sm90ELb1ELb0ELb1ELb1ELb1ELb1ELb0ELb1ELb0ELb1ELb0ELb0EEENS1_21CollectiveEpilogueFwdINS6_IJSA_SB_SA_EEES9_NS_10bfloat16_tESF_Li256ELb1ELb1ELb0ELb1EEENS1_36VarlenDynamicPersistentTileSchedulerILi128ELi128ELi256ELi128ELb0ELb1ELb1ELb1ELb1ELb1EEEEEEEEEvNT_6ParamsE)
        /*1d28*/ 	.short	0x0210
        /*1d2a*/ 	.short	0x0af0


	//----- nvinfo : EIATTR_SW_WAR
	.align		4
.L_586:
        /*1d2c*/ 	.byte	0x04, 0x36
        /*1d2e*/ 	.short	(.L_588 - .L_587)
.L_587:
        /*1d30*/ 	.word	0x00000008
.L_588:


//--------------------- .nv.info._ZN7cutlass13device_kernelIN5flash11enable_sm90INS1_16FlashAttnFwdSm90INS1_25CollectiveMainloopFwdSm90ILi2EN4cute5tupleIJNS5_1CILi1EEES8_S8_EEENS6_IJNS7_ILi128EEENS7_ILi160EEENS7_ILi192EEEEEELi192ENS_12float_e4m3_tEfNS_4arch4Sm90ELb0ELb0ELb1ELb0ELb1ELb0ELb0ELb1ELb1ELb1ELb0ELb0EEENS1_21CollectiveEpilogueFwdINS6_IJSA_SC_SB_EEES9_NS_10bfloat16_tESG_Li256ELb0ELb1ELb0ELb1EEENS1_29StaticPersistentTileSchedulerILb0EEEEEEEEEvNT_6ParamsE --------------------------
	.section	.nv.info._ZN7cutlass13device_kernelIN5flash11enable_sm90INS1_16FlashAttnFwdSm90INS1_25CollectiveMainloopFwdSm90ILi2EN4cute5tupleIJNS5_1CILi1EEES8_S8_EEENS6_IJNS7_ILi128EEENS7_ILi160EEENS7_ILi192EEEEEELi192ENS_12float_e4m3_tEfNS_4arch4Sm90ELb0ELb0ELb1ELb0ELb1ELb0ELb0ELb1ELb1ELb1ELb0ELb0EEENS1_21CollectiveEpilogueFwdINS6_IJSA_SC_SB_EEES9_NS_10bfloat16_tESG_Li256ELb0ELb1ELb0ELb1EEENS1_29StaticPersistentTileSchedulerILb0EEEEEEEEEvNT_6ParamsE,"",@"SHT_CUDA_INFO"
	.sectionflags	@""
	.align	4


	//----- nvinfo : EIATTR_CUDA_API_VERSION
	.align		4
        /*0000*/ 	.byte	0x04, 0x37
        /*0002*/ 	.short	(.L_590 - .L_589)
.L_589:
        /*0004*/ 	.word	0x00000082


	//----- nvinfo : EIATTR_KPARAM_INFO
	.align		4
.L_590:
        /*0008*/ 	.byte	0x04, 0x17
        /*000a*/ 	.short	(.L_592 - .L_591)
.L_591:
        /*000c*/ 	.word	0x00000000
        /*0010*/ 	.short	0x0000
        /*0012*/ 	.short	0x0070
        /*0014*/ 	.byte	0x00, 0xf0, 0x01, 0x28


	//----- nvinfo : EIATTR_SPARSE_MMA_MASK
	.align		4
.L_592:
        /*0018*/ 	.byte	0x03, 0x50
        /*001a*/ 	.short	0x0000


	//----- nvinfo : EIATTR_MAXREG_COUNT
	.align		4
        /*001c*/ 	.byte	0x03, 0x1b
        /*001e*/ 	.short	0x00a8


	//----- nvinfo : EIATTR_NUM_BARRIERS
	.align		4
        /*0020*/ 	.byte	0x02, 0x4c
        /*0022*/ 	.byte	0x10
	.zero		1


	//----- nvinfo : EIATTR_EXTERNS
	.align		4
        /*0024*/ 	.byte	0x04, 0x0f
        /*0026*/ 	.short	(.L_594 - .L_593)


	//   ....[0]....
	.align		4
.L_593:
        /*0028*/ 	.word	index@(__assertfail)


	//----- nvinfo : EIATTR_ANNOTATIONS
	.align		4
.L_594:
        /*002c*/ 	.byte	0x04, 0x55
        /*002e*/ 	.short	(.L_596 - .L_595)


	//   ....[0]....
.L_595:
        /* <DEDUP_REMOVED lines=10> */


	//----- nvinfo : EIATTR_MERCURY_ISA_VERSION
	.align		4
.L_596:
        /*00b8*/ 	.byte	0x03, 0x5f
        /*00ba*/ 	.short	0x0101


	//----- nvinfo : EIATTR_INT_WARP_WIDE_INSTR_OFFSETS
	.align		4
        /*00bc*/ 	.byte	0x04, 0x31
        /*00be*/ 	.short	(.L_598 - .L_597)


	//   ....[0]....
.L_597:
        /*00c0*/ 	.word	0x000000c0


	//   ....[1]....
        /*00c4*/ 	.word	0x000000d0


	//   ....[2]....
        /*00c8*/ 	.word	0x00000170


	//----- nvinfo : EIATTR_COOP_GROUP_MASK_REGIDS
	.align		4
.L_598:
        /*00cc*/ 	.byte	0x04, 0x29
        /*00ce*/ 	.short	(.L_600 - .L_599)


	//   ....[0]....
.L_599:
        /*00d0*/ 	.word	0xffffffff


	//   ....[1]....
        /*00d4*/ 	.word	0xffffffff


	//   ....[2]....
        /*00d8*/ 	.word	0xffffffff


	//   ....[3]....
        /*00dc*/ 	.word	0xffffffff


	//   ....[4]....
        /*00e0*/ 	.word	0xffffffff


	//   ....[5]....
        /*00e4*/ 	.word	0xffffffff


	//   ....[6]....
        /*00e8*/ 	.word	0xffffffff


	//   ....[7]....
        /*00ec*/ 	.word	0xffffffff


	//   ....[8]....
        /*00f0*/ 	.word	0xffffffff


	//   ....[9]....
        /*00f4*/ 	.word	0xffffffff


	//   ....[10]....
        /*00f8*/ 	.word	0xffffffff


	//   ....[11]....
        /*00fc*/ 	.word	0xffffffff


	//   ....[12]....
        /*0100*/ 	.word	0xffffffff


	//   ....[13]....
        /*0104*/ 	.word	0xffffffff


	//   ....[14]....
        /*0108*/ 	.word	0xffffffff


	//   ....[15]....
        /*010c*/ 	.word	0xffffffff


	//   ....[16]....
        /*0110*/ 	.word	0xffffffff


	//   ....[17]....
        /*0114*/ 	.word	0xffffffff


	//   ....[18]....
        /*0118*/ 	.word	0xffffffff


	//   ....[19]....
        /*011c*/ 	.word	0xffffffff


	//   ....[20]....
        /*0120*/ 	.word	0xffffffff


	//   ....[21]....
        /*0124*/ 	.word	0xffffffff


	//   ....[22]....
        /*0128*/ 	.word	0xffffffff


	//   ....[23]....
        /*012c*/ 	.word	0xffffffff


	//   ....[24]....
        /*0130*/ 	.word	0xffffffff


	//   ....[25]....
        /*0134*/ 	.word	0xffffffff


	//   ....[26]....
        /*0138*/ 	.word	0xffffffff


	//   ....[27]....
        /*013c*/ 	.word	0xffffffff


	//   ....[28]....
        /*0140*/ 	.word	0xffffffff


	//   ....[29]....
        /*0144*/ 	.word	0xffffffff


	//   ....[30]....
        /*0148*/ 	.word	0xffffffff


	//   ....[31]....
        /*014c*/ 	.word	0xffffffff


	//   ....[32]....
        /*0150*/ 	.word	0xffffffff


	//   ....[33]....
        /*0154*/ 	.word	0xffffffff


	//   ....[34]....
        /*0158*/ 	.word	0xffffffff


	//   ....[35]....
        /*015c*/ 	.word	0xffffffff


	//   ....[36]....
        /*0160*/ 	.word	0xffffffff


	//   ....[37]....
        /*0164*/ 	.word	0xffffffff


	//   ....[38]....
        /*0168*/ 	.word	0xffffffff


	//   ....[39]....
        /*016c*/ 	.word	0xffffffff


	//   ....[40]....
        /*0170*/ 	.word	0xffffffff


	//   ....[41]....
        /*0174*/ 	.word	0xffffffff


	//   ....[42]....
        /*0178*/ 	.word	0xffffffff


	//   ....[43]....
        /*017c*/ 	.word	0xffffffff


	//   ....[44]....
        /*0180*/ 	.word	0xffffffff


	//   ....[45]....
        /*0184*/ 	.word	0xffffffff


	//   ....[46]....
        /*0188*/ 	.word	0xffffffff


	//   ....[47]....
        /*018c*/ 	.word	0xffffffff


	//   ....[48]....
        /*0190*/ 	.word	0xffffffff


	//   ....[49]....
        /*0194*/ 	.word	0xffffffff


	//   ....[50]....
        /*0198*/ 	.word	0xffffffff


	//   ....[51]....
        /*019c*/ 	.word	0xffffffff


	//   ....[52]....
        /*01a0*/ 	.word	0xffffffff


	//   ....[53]....
        /*01a4*/ 	.word	0xffffffff


	//   ....[54]....
        /*01a8*/ 	.word	0xffffffff


	//   ....[55]....
        /*01ac*/ 	.word	0xffffffff


	//   ....[56]....
        /*01b0*/ 	.word	0xffffffff


	//   ....[57]....
        /*01b4*/ 	.word	0xffffffff


	//   ....[58]....
        /*01b8*/ 	.word	0xffffffff


	//   ....[59]....
        /*01bc*/ 	.word	0xffffffff


	//   ....[60]....
        /*01c0*/ 	.word	0xffffffff


	//   ....[61]....
        /*01c4*/ 	.word	0xffffffff


	//   ....[62]....
        /*01c8*/ 	.word	0xffffffff


	//   ....[63]....
        /*01cc*/ 	.word	0xffffffff


	//   ....[64]....
        /*01d0*/ 	.word	0xffffffff


	//   ....[65]....
        /*01d4*/ 	.word	0xffffffff


	//   ....[66]....
        /*01d8*/ 	.word	0xffffffff


	//   ....[67]....
        /*01dc*/ 	.word	0xffffffff


	//   ....[68]....
        /*01e0*/ 	.word	0xffffffff


	//   ....[69]....
        /*01e4*/ 	.word	0xffffffff


	//   ....[70]....
        /*01e8*/ 	.word	0xffffffff


	//   ....[71]....
        /*01ec*/ 	.word	0xffffffff


	//   ....[72]....
        /*01f0*/ 	.word	0xffffffff


	//   ....[73]....
        /*01f4*/ 	.word	0xffffffff


	//   ....[74]....
        /*01f8*/ 	.word	0xffffffff


	//   ....[75]....
        /*01fc*/ 	.word	0xffffffff


	//   ....[76]....
        /*0200*/ 	.word	0xffffffff


	//   ....[77]....
        /*0204*/ 	.word	0xffffffff


	//   ....[78]....
        /*0208*/ 	.word	0xffffffff


	//   ....[79]....
        /*020c*/ 	.word	0xffffffff


	//   ....[80]....
        /*0210*/ 	.word	0xffffffff


	//   ....[81]....
        /*0214*/ 	.word	0xffffffff


	//   ....[82]....
        /*0218*/ 	.word	0xffffffff


	//   ....[83]....
        /*021c*/ 	.word	0xffffffff


	//   ....[84]....
        /*0220*/ 	.word	0xffffffff


	//   ....[85]....
        /*0224*/ 	.word	0xffffffff


	//   ....[86]....
        /*0228*/ 	.word	0xffffffff


	//   ....[87]....
        /*022c*/ 	.word	0xffffffff


	//   ....[88]....
        /*0230*/ 	.word	0xffffffff


	//   ....[89]....
        /*0234*/ 	.word	0xffffffff


	//   ....[90]....
        /*0238*/ 	.word	0xffffffff


	//   ....[91]....
        /*023c*/ 	.word	0xffffffff


	//   ....[92]....
        /*0240*/ 	.word	0xffffffff


	//   ....[93]....
        /*0244*/ 	.word	0xffffffff


	//   ....[94]....
        /*0248*/ 	.word	0xffffffff


	//   ....[95]....
        /*024c*/ 	.word	0xffffffff


	//   ....[96]....
        /*0250*/ 	.word	0xffffffff


	//   ....[97]....
        /*0254*/ 	.word	0xffffffff


	//   ....[98]....
        /*0258*/ 	.word	0xffffffff


	//   ....[99]....
        /*025c*/ 	.word	0xffffffff


	//   ....[100]....
        /*0260*/ 	.word	0xffffffff


	//   ....[101]....
        /*0264*/ 	.word	0xffffffff


	//   ....[102]....
        /*0268*/ 	.word	0xffffffff


	//   ....[103]....
        /*026c*/ 	.word	0xffffffff


	//   ....[104]....
        /*0270*/ 	.word	0xffffffff


	//   ....[105]....
        /*0274*/ 	.word	0xffffffff


	//   ....[106]....
        /*0278*/ 	.word	0xffffffff


	//   ....[107]....
        /*027c*/ 	.word	0xffffffff


	//   ....[108]....
        /*0280*/ 	.word	0xffffffff


	//   ....[109]....
        /*0284*/ 	.word	0xffffffff


	//   ....[110]....
        /*0288*/ 	.word	0xffffffff


	//   ....[111]....
        /*028c*/ 	.word	0xffffffff


	//   ....[112]....
        /*0290*/ 	.word	0xffffffff


	//   ....[113]....
        /*0294*/ 	.word	0xffffffff


	//   ....[114]....
        /*0298*/ 	.word	0xffffffff


	//   ....[115]....
        /*029c*/ 	.word	0xffffffff


	//   ....[116]....
        /*02a0*/ 	.word	0xffffffff


	//   ....[117]....
        /*02a4*/ 	.word	0xffffffff


	//   ....[118]....
        /*02a8*/ 	.word	0xffffffff


	//   ....[119]....
        /*02ac*/ 	.word	0xffffffff


	//   ....[120]....
        /*02b0*/ 	.word	0xffffffff


	//   ....[121]....
        /*02b4*/ 	.word	0xffffffff


	//   ....[122]....
        /*02b8*/ 	.word	0xffffffff


	//   ....[123]....
        /*02bc*/ 	.word	0xffffffff


	//   ....[124]....
        /*02c0*/ 	.word	0xffffffff


	//   ....[125]....
        /*02c4*/ 	.word	0xffffffff


	//   ....[126]....
        /*02c8*/ 	.word	0xffffffff


	//   ....[127]....
        /*02cc*/ 	.word	0xffffffff


	//   ....[128]....
        /*02d0*/ 	.word	0x0500000f


	//   ....[129]....
        /*02d4*/ 	.word	0x0500000f


	//   ....[130]....
        /*02d8*/ 	.word	0x0500000f


	//   ....[131]....
        /*02dc*/ 	.word	0x0500000f


	//   ....[132]....
        /*02e0*/ 	.word	0x0500000f


	//   ....[133]....
        /*02e4*/ 	.word	0x0500000f


	//   ....[134]....
        /*02e8*/ 	.word	0x0500000f


	//   ....[135]....
        /*02ec*/ 	.word	0x0500000f


	//   ....[136]....
        /*02f0*/ 	.word	0x0500000f


	//   ....[137]....
        /*02f4*/ 	.word	0x0500000f


	//   ....[138]....
        /*02f8*/ 	.word	0x0500000f


	//   ....[139]....
        /*02fc*/ 	.word	0x0500000f


	//   ....[140]....
        /*0300*/ 	.word	0x0500000f


	//   ....[141]....
        /*0304*/ 	.word	0x0500000f


	//   ....[142]....
        /*0308*/ 	.word	0x0500000f


	//   ....[143]....
        /*030c*/ 	.word	0x0500000f


	//   ....[144]....
        /*0310*/ 	.word	0x0500000f


	//   ....[145]....
        /*0314*/ 	.word	0x0500000f


	//   ....[146]....
        /*0318*/ 	.word	0x0500000f


	//   ....[147]....
        /*031c*/ 	.word	0x0500000f


	//   ....[148]....
        /*0320*/ 	.word	0x0500000f


	//   ....[149]....
        /*0324*/ 	.word	0x0500000f


	//   ....[150]....
        /*0328*/ 	.word	0x0500000f


	//   ....[151]....
        /*032c*/ 	.word	0x0500000f


	//   ....[152]....
        /*0330*/ 	.word	0x0500000f


	//   ....[153]....
        /*0334*/ 	.word	0x0500000f


	//   ....[154]....
        /*0338*/ 	.word	0x0500000f


	//   ....[155]....
        /*033c*/ 	.word	0x0500000f


	//   ....[156]....
        /*0340*/ 	.word	0x0500000f


	//   ....[157]....
        /*0344*/ 	.word	0x0500000f


	//   ....[158]....
        /*0348*/ 	.word	0x0500000f


	//   ....[159]....
        /*034c*/ 	.word	0x0500000f


	//   ....[160]....
        /*0350*/ 	.word	0x0500000f


	//   ....[161]....
        /*0354*/ 	.word	0x0500000f


	//   ....[162]....
        /*0358*/ 	.word	0x0500000f


	//   ....[163]....
        /*035c*/ 	.word	0x0500000f


	//   ....[164]....
        /*0360*/ 	.word	0x0500000f


	//   ....[165]....
        /*0364*/ 	.word	0x0500000f


	//   ....[166]....
        /*0368*/ 	.word	0x0500000f


	//   ....[167]....
        /*036c*/ 	.word	0x0500000f


	//   ....[168]....
        /*0370*/ 	.word	0x0500000f


	//   ....[169]....
        /*0374*/ 	.word	0x0500000f


	//   ....[170]....
        /*0378*/ 	.word	0x0500000f


	//   ....[171]....
        /*037c*/ 	.word	0x0500000f


	//   ....[172]....
        /*0380*/ 	.word	0x0500000f


	//   ....[173]....
        /*0384*/ 	.word	0x0500000f


	//   ....[174]....
        /*0388*/ 	.word	0x0500000f


	//   ....[175]....
        /*038c*/ 	.word	0x0500000f


	//   ....[176]....
        /*0390*/ 	.word	0x0500000f


	//----- nvinfo : EIATTR_COOP_GROUP_INSTR_OFFSETS
	.align		4
.L_600:
        /*0394*/ 	.byte	0x04, 0x28
        /*0396*/ 	.short	(.L_602 - .L_601)


	//   ....[0]....
.L_601:
        /*0398*/ 	.word	0x00000080


	//   ....[1]....
        /*039c*/ 	.word	0x00000090


	//   ....[2]....
        /*03a0*/ 	.word	0x000002d0


	//   ....[3]....
        /*03a4*/ 	.word	0x00000430


	//   ....[4]....
        /*03a8*/ 	.word	0x00000550


	//   ....[5]....
        /*03ac*/ 	.word	0x000006b0


	//   ....[6]....
        /*03b0*/ 	.word	0x00000d00


	//   ....[7]....
        /*03b4*/ 	.word	0x00003740


	//   ....[8]....
        /*03b8*/ 	.word	0x00003780


	//   ....[9]....
        /*03bc*/ 	.word	0x00003e40


	//   ....[10]....
        /*03c0*/ 	.word	0x00003f00


	//   ....[11]....
        /*03c4*/ 	.word	0x00007390


	//   ....[12]....
        /*03c8*/ 	.word	0x000073c0


	//   ....[13]....
        /*03cc*/ 	.word	0x000073e0


	//   ....[14]....
        /*03d0*/ 	.word	0x00007400


	//   ....[15]....
        /*03d4*/ 	.word	0x00009110


	//   ....[16]....
        /*03d8*/ 	.word	0x00009120


	//   ....[17]....
        /*03dc*/ 	.word	0x00009150


	//   ....[18]....
        /*03e0*/ 	.word	0x00009160


	//   ....[19]....
        /*03e4*/ 	.word	0x0000a590


	//   ....[20]....
        /*03e8*/ 	.word	0x0000a5d0


	//   ....[21]....
        /*03ec*/ 	.word	0x0000a610


	//   ....[22]....
        /*03f0*/ 	.word	0x0000a650


	//   ....[23]....
        /*03f4*/ 	.word	0x0000a670


	//   ....[24]....
        /*03f8*/ 	.word	0x0000a690


	//   ....[25]....
        /*03fc*/ 	.word	0x0000a6a0


	//   ....[26]....
        /*0400*/ 	.word	0x0000a6b0


	//   ....[27]....
        /*0404*/ 	.word	0x0000a6c0


	//   ....[28]....
        /*0408*/ 	.word	0x0000a6d0


	//   ....[29]....
        /*040c*/ 	.word	0x0000a6e0


	//   ....[30]....
        /*0410*/ 	.word	0x0000a6f0


	//   ....[31]....
        /*0414*/ 	.word	0x0000a750


	//   ....[32]....
        /*0418*/ 	.word	0x0000a780


	//   ....[33]....
        /*041c*/ 	.word	0x0000a7e0


	//   ....[34]....
        /*0420*/ 	.word	0x0000a820


	//   ....[35]....
        /*0424*/ 	.word	0x0000a860


	//   ....[36]....
        /*0428*/ 	.word	0x0000a880


	//   ....[37]....
        /*042c*/ 	.word	0x0000a8b0


	//   ....[38]....
        /*0430*/ 	.word	0x0000a8d0


	//   ....[39]....
        /*0434*/ 	.word	0x0000a8f0


	//   ....[40]....
        /*0438*/ 	.word	0x0000a910


	//   ....[41]....
        /*043c*/ 	.word	0x0000a930


	//   ....[42]....
        /*0440*/ 	.word	0x0000a940


	//   ....[43]....
        /*0444*/ 	.word	0x0000a980


	//   ....[44]....
        /*0448*/ 	.word	0x0000a9b0


	//   ....[45]....
        /*044c*/ 	.word	0x0000a9e0


	//   ....[46]....
        /*0450*/ 	.word	0x0000aa00


	//   ....[47]....
        /*0454*/ 	.word	0x0000aa20


	//   ....[48]....
        /*0458*/ 	.word	0x0000aa40


	//   ....[49]....
        /*045c*/ 	.word	0x0000aa60


	//   ....[50]....
        /*0460*/ 	.word	0x0000aa70


	//   ....[51]....
        /*0464*/ 	.word	0x0000aa80


	//   ....[52]....
        /*0468*/ 	.word	0x0000aa90


	//   ....[53]....
        /*046c*/ 	.word	0x0000aaa0


	//   ....[54]....
        /*0470*/ 	.word	0x0000aab0


	//   ....[55]....
        /*0474*/ 	.word	0x0000aad0


	//   ....[56]....
        /*0478*/ 	.word	0x0000aaf0


	//   ....[57]....
        /*047c*/ 	.word	0x0000ab10


	//   ....[58]....
        /*0480*/ 	.word	0x0000ab70


	//   ....[59]....
        /*0484*/ 	.word	0x0000ab80


	//   ....[60]....
        /*0488*/ 	.word	0x0000ab90


	//   ....[61]....
        /*048c*/ 	.word	0x0000aba0


	//   ....[62]....
        /*0490*/ 	.word	0x0000abb0


	//   ....[63]....
        /*0494*/ 	.word	0x0000abc0


	//   ....[64]....
        /*0498*/ 	.word	0x0000abd0


	//   ....[65]....
        /*049c*/ 	.word	0x0000abe0


	//   ....[66]....
        /*04a0*/ 	.word	0x0000abf0


	//   ....[67]....
        /*04a4*/ 	.word	0x0000b130


	//   ....[68]....
        /*04a8*/ 	.word	0x0000b160


	//   ....[69]....
        /*04ac*/ 	.word	0x0000b240


	//   ....[70]....
        /*04b0*/ 	.word	0x0000b260


	//   ....[71]....
        /*04b4*/ 	.word	0x0000b730


	//   ....[72]....
        /*04b8*/ 	.word	0x0000b770


	//   ....[73]....
        /*04bc*/ 	.word	0x0000b880


	//   ....[74]....
        /*04c0*/ 	.word	0x0000b8a0


	//   ....[75]....
        /*04c4*/ 	.word	0x0000b990


	//   ....[76]....
        /*04c8*/ 	.word	0x0000b9b0


	//   ....[77]....
        /*04cc*/ 	.word	0x0000bab0


	//   ....[78]....
        /*04d0*/ 	.word	0x0000baf0


	//   ....[79]....
        /*04d4*/ 	.word	0x0000d3f0


	//   ....[80]....
        /*04d8*/ 	.word	0x0000d420


	//   ....[81]....
        /*04dc*/ 	.word	0x0000d430


	//   ....[82]....
        /*04e0*/ 	.word	0x0000d450


	//   ....[83]....
        /*04e4*/ 	.word	0x0000d4d0


	//   ....[84]....
        /*04e8*/ 	.word	0x0000d5e0


	//   ....[85]....
        /*04ec*/ 	.word	0x0000d5f0


	//   ....[86]....
        /*04f0*/ 	.word	0x0000d680


	//   ....[87]....
        /*04f4*/ 	.word	0x0000d6b0


	//   ....[88]....
        /*04f8*/ 	.word	0x0000d6f0


	//   ....[89]....
        /*04fc*/ 	.word	0x0000db30


	//   ....[90]....
        /*0500*/ 	.word	0x0000db60


	//   ....[91]....
        /*0504*/ 	.word	0x0000db90


	//   ....[92]....
        /*0508*/ 	.word	0x0000dbc0


	//   ....[93]....
        /*050c*/ 	.word	0x0000dbe0


	//   ....[94]....
        /*0510*/ 	.word	0x0000dc20


	//   ....[95]....
        /*0514*/ 	.word	0x0000dc40


	//   ....[96]....
        /*0518*/ 	.word	0x0000dc50


	//   ....[97]....
        /*051c*/ 	.word	0x0000dc70


	//   ....[98]....
        /*0520*/ 	.word	0x0000dca0


	//   ....[99]....
        /*0524*/ 	.word	0x0000e4b0


	//   ....[100]....
        /*0528*/ 	.word	0x0000e4d0


	//   ....[101]....
        /*052c*/ 	.word	0x0000e500


	//   ....[102]....
        /*0530*/ 	.word	0x0000e540


	//   ....[103]....
        /*0534*/ 	.word	0x0000e5c0


	//   ....[104]....
        /*0538*/ 	.word	0x0000e5f0


	//   ....[105]....
        /*053c*/ 	.word	0x0000e670


	//   ....[106]....
        /*0540*/ 	.word	0x0000e690


	//   ....[107]....
        /*0544*/ 	.word	0x0000eef0


	//   ....[108]....
        /*0548*/ 	.word	0x0000ef00


	//   ....[109]....
        /*054c*/ 	.word	0x0000ef10


	//   ....[110]....
        /*0550*/ 	.word	0x0000ef50


	//   ....[111]....
        /*0554*/ 	.word	0x0000ef90


	//   ....[112]....
        /*0558*/ 	.word	0x0000efa0


	//   ....[113]....
        /*055c*/ 	.word	0x0000f000


	//   ....[114]....
        /*0560*/ 	.word	0x0000f030


	//   ....[115]....
        /*0564*/ 	.word	0x0000f070


	//   ....[116]....
        /*0568*/ 	.word	0x0000f0d0


	//   ....[117]....
        /*056c*/ 	.word	0x0000f4b0


	//   ....[118]....
        /*0570*/ 	.word	0x0000f4c0


	//   ....[119]....
        /*0574*/ 	.word	0x0000f4d0


	//   ....[120]....
        /*0578*/ 	.word	0x0000f4e0


	//   ....[121]....
        /*057c*/ 	.word	0x0000f500


	//   ....[122]....
        /*0580*/ 	.word	0x0000f520


	//   ....[123]....
        /*0584*/ 	.word	0x0000f570


	//   ....[124]....
        /*0588*/ 	.word	0x0000f5a0


	//   ....[125]....
        /*058c*/ 	.word	0x0000f5b0


	//   ....[126]....
        /*0590*/ 	.word	0x0000f5c0


	//   ....[127]....
        /*0594*/ 	.word	0x000110d0


	//   ....[128]....
        /*0598*/ 	.word	0x00011600


	//   ....[129]....
        /*059c*/ 	.word	0x000116e0


	//   ....[130]....
        /*05a0*/ 	.word	0x000117c0


	//   ....[131]....
        /*05a4*/ 	.word	0x00011820


	//   ....[132]....
        /*05a8*/ 	.word	0x00011930


	//   ....[133]....
        /*05ac*/ 	.word	0x00011990


	//   ....[134]....
        /*05b0*/ 	.word	0x00011a90


	//   ....[135]....
        /*05b4*/ 	.word	0x00011af0


	//   ....[136]....
        /*05b8*/ 	.word	0x00011bd0


	//   ....[137]....
        /*05bc*/ 	.word	0x00011c30


	//   ....[138]....
        /*05c0*/ 	.word	0x00011d00


	//   ....[139]....
        /*05c4*/ 	.word	0x00011de0


	//   ....[140]....
        /*05c8*/ 	.word	0x00011ea0


	//   ....[141]....
        /*05cc*/ 	.word	0x00011f10


	//   ....[142]....
        /*05d0*/ 	.word	0x00011fe0


	//   ....[143]....
        /*05d4*/ 	.word	0x000120c0


	//   ....[144]....
        /*05d8*/ 	.word	0x00012170


	//   ....[145]....
        /*05dc*/ 	.word	0x000121d0


	//   ....[146]....
        /*05e0*/ 	.word	0x000122c0


	//   ....[147]....
        /*05e4*/ 	.word	0x00012320


	//   ....[148]....
        /*05e8*/ 	.word	0x00012400


	//   ....[149]....
        /*05ec*/ 	.word	0x00012490


	//   ....[150]....
        /*05f0*/ 	.word	0x00012500


	//   ....[151]....
        /*05f4*/ 	.word	0x00012580


	//   ....[152]....
        /*05f8*/ 	.word	0x00012640


	//   ....[153]....
        /*05fc*/ 	.word	0x000126b0


	//   ....[154]....
        /*0600*/ 	.word	0x000127a0


	//   ....[155]....
        /*0604*/ 	.word	0x00012810


	//   ....[156]....
        /*0608*/ 	.word	0x000128e0


	//   ....[157]....
        /*060c*/ 	.word	0x00012a10


	//   ....[158]....
        /*0610*/ 	.word	0x00012aa0


	//   ....[159]....
        /*0614*/ 	.word	0x00012b00


	//   ....[160]....
        /*0618*/ 	.word	0x00012be0


	//   ....[161]....
        /*061c*/ 	.word	0x00012c40


	//   ....[162]....
        /*0620*/ 	.word	0x00012d10


	//   ....[163]....
        /*0624*/ 	.word	0x00012d70


	//   ....[164]....
        /*0628*/ 	.word	0x00012e40


	//   ....[165]....
        /*062c*/ 	.word	0x00012ea0


	//   ....[166]....
        /*0630*/ 	.word	0x00012f70


	//   ....[167]....
        /*0634*/ 	.word	0x00013060


	//   ....[168]....
        /*0638*/ 	.word	0x000130f0


	//   ....[169]....
        /*063c*/ 	.word	0x00013150


	//   ....[170]....
        /*0640*/ 	.word	0x00013210


	//   ....[171]....
        /*0644*/ 	.word	0x00013270


	//   ....[172]....
        /*0648*/ 	.word	0x00013330


	//   ....[173]....
        /*064c*/ 	.word	0x00013390


	//   ....[174]....
        /*0650*/ 	.word	0x00013460


	//   ....[175]....
        /*0654*/ 	.word	0x000134c0


	//   ....[176]....
        /*0658*/ 	.word	0x00013590


	//----- nvinfo : EIATTR_REG_RECONFIG
	.align		4
.L_602:
        /*065c*/ 	.byte	0x01, 0x54
	.zero		2


	//----- nvinfo : EIATTR_SYSCALL_OFFSETS
	.align		4
        /*0660*/ 	.byte	0x04, 0x46
        /*0662*/ 	.short	(.L_604 - .L_603)


	//   ....[0]....
.L_603:
        /*0664*/ 	.word	0x00001060


	//   ....[1]....
        /*0668*/ 	.word	0x0000c8d0


	//   ....[2]....
        /*066c*/ 	.word	0x0000ca30


	//   ....[3]....
        /*0670*/ 	.word	0x0000cb70


	//   ....[4]....
        /*0674*/ 	.word	0x0000cc90


	//   ....[5]....
        /*0678*/ 	.word	0x0000e110


	//----- nvinfo : EIATTR_MBARRIER_INSTR_OFFSETS
	.align		4
.L_604:
        /*067c*/ 	.byte	0x04, 0x39
        /*067e*/ 	.short	(.L_606 - .L_605)


	//   ....[0]....
.L_605:
        /*0680*/ 	.word	0x00000180
        /*0684*/ 	.word	0x000000ff
        /*0688*/ 	.word	0x00033400
        /*068c*/ 	.short	0x0100
        /*068e*/ 	.byte	0x08
	.zero		1


	//   ....[1]....
        /*0690*/ 	.word	0x00000190
        /*0694*/ 	.word	0x000000ff
        /*0698*/ 	.word	0x00033420
        /*069c*/ 	.short	0x0100
        /*069e*/ 	.byte	0x08
	.zero		1


	//   ....[2]....
        /*06a0*/ 	.word	0x00000280
        /*06a4*/ 	.word	0x000000ff
        /*06a8*/ 	.word	0x00033430
        /*06ac*/ 	.short	0x0100
        /*06ae*/ 	.byte	0x08
	.zero		1


	//   ....[3]....
        /*06b0*/ 	.word	0x00000290
        /*06b4*/ 	.word	0x000000ff
        /*06b8*/ 	.word	0x00033440
        /*06bc*/ 	.short	0x0100
        /*06be*/ 	.byte	0x08
	.zero		1


	//   ....[4]....
        /*06c0*/ 	.word	0x000002a0
        /*06c4*/ 	.word	0x000000ff
        /*06c8*/ 	.word	0x00033438
        /*06cc*/ 	.short	0x0100
        /*06ce*/ 	.byte	0x08
	.zero		1


	//   ....[5]....
        /*06d0*/ 	.word	0x000002b0
        /*06d4*/ 	.word	0x000000ff
        /*06d8*/ 	.word	0x00033448
        /*06dc*/ 	.short	0x0100
        /*06de*/ 	.byte	0x08
	.zero		1


	//   ....[6]....
        /*06e0*/ 	.word	0x000003e0
        /*06e4*/ 	.word	0x000000ff
        /*06e8*/ 	.word	0x00033450
        /*06ec*/ 	.short	0x0100
        /*06ee*/ 	.byte	0x08
	.zero		1


	//   ....[7]....
        /*06f0*/ 	.word	0x000003f0
        /*06f4*/ 	.word	0x000000ff
        /*06f8*/ 	.word	0x00033460
        /*06fc*/ 	.short	0x0100
        /*06fe*/ 	.byte	0x08
	.zero		1


	//   ....[8]....
        /*0700*/ 	.word	0x00000400
        /*0704*/ 	.word	0x000000ff
        /*0708*/ 	.word	0x00033458
        /*070c*/ 	.short	0x0100
        /*070e*/ 	.byte	0x08
	.zero		1


	//   ....[9]....
        /*0710*/ 	.word	0x00000410
        /*0714*/ 	.word	0x000000ff
        /*0718*/ 	.word	0x00033468
        /*071c*/ 	.short	0x0100
        /*071e*/ 	.byte	0x08
	.zero		1


	//   ....[10]....
        /*0720*/ 	.word	0x00000500
        /*0724*/ 	.word	0x000000ff
        /*0728*/ 	.word	0x00033470
        /*072c*/ 	.short	0x0100
        /*072e*/ 	.byte	0x06
	.zero		1


	//   ....[11]....
        /*0730*/ 	.word	0x00000510
        /*0734*/ 	.word	0x000000ff
        /*0738*/ 	.word	0x00033480
        /*073c*/ 	.short	0x0100
        /*073e*/ 	.byte	0x06
	.zero		1


	//   ....[12]....
        /*0740*/ 	.word	0x00000520
        /*0744*/ 	.word	0x000000ff
        /*0748*/ 	.word	0x00033478
        /*074c*/ 	.short	0x0100
        /*074e*/ 	.byte	0x06
	.zero		1


	//   ....[13]....
        /*0750*/ 	.word	0x00000530
        /*0754*/ 	.word	0x000000ff
        /*0758*/ 	.word	0x00033488
        /*075c*/ 	.short	0x0100
        /*075e*/ 	.byte	0x06
	.zero		1


	//   ....[14]....
        /*0760*/ 	.word	0x00000660
        /*0764*/ 	.word	0x000000ff
        /*0768*/ 	.word	0x00033490
        /*076c*/ 	.short	0x0100
        /*076e*/ 	.byte	0x08
	.zero		1


	//   ....[15]....
        /*0770*/ 	.word	0x00000670
        /*0774*/ 	.word	0x000000ff
        /*0778*/ 	.word	0x000334a0
        /*077c*/ 	.short	0x0100
        /*077e*/ 	.byte	0x08
	.zero		1


	//   ....[16]....
        /*0780*/ 	.word	0x00000680
        /*0784*/ 	.word	0x000000ff
        /*0788*/ 	.word	0x00033498
        /*078c*/ 	.short	0x0100
        /*078e*/ 	.byte	0x08
	.zero		1


	//   ....[17]....
        /*0790*/ 	.word	0x00000690
        /*0794*/ 	.word	0x000000ff
        /*0798*/ 	.word	0x000334a8
        /*079c*/ 	.short	0x0100
        /*079e*/ 	.byte	0x08
	.zero		1


	//   ....[18]....
        /*07a0*/ 	.word	0x000007e0
        /*07a4*/ 	.word	0x000000ff
        /*07a8*/ 	.word	0x000334b0
        /*07ac*/ 	.short	0x0100
        /*07ae*/ 	.byte	0x08
	.zero		1


	//   ....[19]....
        /*07b0*/ 	.word	0x000007f0
        /*07b4*/ 	.word	0x000000ff
        /*07b8*/ 	.word	0x000334c0
        /*07bc*/ 	.short	0x0100
        /*07be*/ 	.byte	0x08
	.zero		1


	//   ....[20]....
        /*07c0*/ 	.word	0x00000800
        /*07c4*/ 	.word	0x000000ff
        /*07c8*/ 	.word	0x000334b8
        /*07cc*/ 	.short	0x0100
        /*07ce*/ 	.byte	0x08
	.zero		1


	//   ....[21]....
        /*07d0*/ 	.word	0x00000810
        /*07d4*/ 	.word	0x000000ff
        /*07d8*/ 	.word	0x000334c8
        /*07dc*/ 	.short	0x0100
        /*07de*/ 	.byte	0x08
	.zero		1


	//   ....[22]....
        /*07e0*/ 	.word	0x000013f0
        /*07e4*/ 	.word	0x000000ff
        /*07e8*/ 	.word	0x00033400
        /*07ec*/ 	.short	0x010a
        /*07ee*/ 	.byte	0x27
	.zero		1


	//   ....[23]....
        /*07f0*/ 	.word	0x00001490
        /*07f4*/ 	.word	0x00000003
        /*07f8*/ 	.word	0x00033430
        /*07fc*/ 	.short	0x010a
        /*07fe*/ 	.byte	0x3f
	.zero		1


	//   ....[24]....
        /*0800*/ 	.word	0x000014e0
        /*0804*/ 	.word	0x00000003
        /*0808*/ 	.word	0x00033430
        /*080c*/ 	.short	0x010a
        /*080e*/ 	.byte	0x3f
	.zero		1


	//   ....[25]....
        /*0810*/ 	.word	0x00002960
        /*0814*/ 	.word	0x000000ff
        /*0818*/ 	.word	0x00000000
        /*081c*/ 	.short	0x0101
        /*081e*/ 	.byte	0x07
	.zero		1


	//   ....[26]....
        /*0820*/ 	.word	0x00005570
        /*0824*/ 	.word	0x000000ff
        /*0828*/ 	.word	0x00033430
        /*082c*/ 	.short	0x010a
        /*082e*/ 	.byte	0x06
	.zero		1


	//   ....[27]....
        /*0830*/ 	.word	0x000055b0
        /*0834*/ 	.word	0x000000ff
        /*0838*/ 	.word	0x00033430
        /*083c*/ 	.short	0x010a
        /*083e*/ 	.byte	0x06
	.zero		1


	//   ....[28]....
        /*0840*/ 	.word	0x000061d0
        /*0844*/ 	.word	0x000000ff
        /*0848*/ 	.word	0x00033450
        /*084c*/ 	.short	0x010a
        /*084e*/ 	.byte	0x06
	.zero		1


	//   ....[29]....
        /*0850*/ 	.word	0x00006210
        /*0854*/ 	.word	0x000000ff
        /*0858*/ 	.word	0x00033450
        /*085c*/ 	.short	0x010a
        /*085e*/ 	.byte	0x06
	.zero		1


	//   ....[30]....
        /*0860*/ 	.word	0x00006b50
        /*0864*/ 	.word	0x000000ff
        /*0868*/ 	.word	0x00000000
        /*086c*/ 	.short	0x0101
        /*086e*/ 	.byte	0x07
	.zero		1


	//   ....[31]....
        /*0870*/ 	.word	0x00008500
        /*0874*/ 	.word	0x000000ff
        /*0878*/ 	.word	0x00000000
        /*087c*/ 	.short	0x0101
        /*087e*/ 	.byte	0x07
	.zero		1


	//   ....[32]....
        /*0880*/ 	.word	0x00008d80
        /*0884*/ 	.word	0x000000ff
        /*0888*/ 	.word	0x00033450
        /*088c*/ 	.short	0x010a
        /*088e*/ 	.byte	0x04
	.zero		1


	//   ....[33]....
        /*0890*/ 	.word	0x00008dc0
        /*0894*/ 	.word	0x000000ff
        /*0898*/ 	.word	0x00033450
        /*089c*/ 	.short	0x010a
        /*089e*/ 	.byte	0x04
	.zero		1


	//   ....[34]....
        /*08a0*/ 	.word	0x0000a5f0
        /*08a4*/ 	.word	0x000000ff
        /*08a8*/ 	.word	0x00000000
        /*08ac*/ 	.short	0x0101
        /*08ae*/ 	.byte	0x04
	.zero		1


	//   ....[35]....
        /*08b0*/ 	.word	0x0000b750
        /*08b4*/ 	.word	0x000000ff
        /*08b8*/ 	.word	0x00000000
        /*08bc*/ 	.short	0x0101
        /*08be*/ 	.byte	0x27
	.zero		1


	//   ....[36]....
        /*08c0*/ 	.word	0x0000d180
        /*08c4*/ 	.word	0x00000004
        /*08c8*/ 	.word	0x00033480
        /*08cc*/ 	.short	0x010a
        /*08ce*/ 	.byte	0x3f
	.zero		1


	//   ....[37]....
        /*08d0*/ 	.word	0x0000d810
        /*08d4*/ 	.word	0x00000004
        /*08d8*/ 	.word	0x00033470
        /*08dc*/ 	.short	0x0107
        /*08de*/ 	.byte	0x3f
	.zero		1


	//   ....[38]....
        /*08e0*/ 	.word	0x0000d8d0
        /*08e4*/ 	.word	0x00000004
        /*08e8*/ 	.word	0x00033470
        /*08ec*/ 	.short	0x0101
        /*08ee*/ 	.byte	0x3f
	.zero		1


	//   ....[39]....
        /*08f0*/ 	.word	0x0000d900
        /*08f4*/ 	.word	0x00000004
        /*08f8*/ 	.word	0x00033440
        /*08fc*/ 	.short	0x010a
        /*08fe*/ 	.byte	0x3f
	.zero		1


	//   ....[40]....
        /*0900*/ 	.word	0x0000dee0
        /*0904*/ 	.word	0x00000004
        /*0908*/ 	.word	0x00033430
        /*090c*/ 	.short	0x0107
        /*090e*/ 	.byte	0x3f
	.zero		1


	//   ....[41]....
        /*0910*/ 	.word	0x0000dfb0
        /*0914*/ 	.word	0x00000004
        /*0918*/ 	.word	0x00033430
        /*091c*/ 	.short	0x0101
        /*091e*/ 	.byte	0x3f
	.zero		1


	//   ....[42]....
        /*0920*/ 	.word	0x0000e770
        /*0924*/ 	.word	0x000000ff
        /*0928*/ 	.word	0x00033400
        /*092c*/ 	.short	0x0107
        /*092e*/ 	.byte	0x29
	.zero		1


	//   ....[43]....
        /*0930*/ 	.word	0x0000e7c0
        /*0934*/ 	.word	0x000000ff
        /*0938*/ 	.word	0x00033400
        /*093c*/ 	.short	0x0101
        /*093e*/ 	.byte	0x29
	.zero		1


	//   ....[44]....
        /*0940*/ 	.word	0x0000e7f0
        /*0944*/ 	.word	0x000000ff
        /*0948*/ 	.word	0x00033420
        /*094c*/ 	.short	0x010a
        /*094e*/ 	.byte	0x29
	.zero		1


	//   ....[45]....
        /*0950*/ 	.word	0x0000ec70
        /*0954*/ 	.word	0x00000004
        /*0958*/ 	.word	0x00033480
        /*095c*/ 	.short	0x010a
        /*095e*/ 	.byte	0x3f
	.zero		1


	//   ....[46]....
        /*0960*/ 	.word	0x0000f170
        /*0964*/ 	.word	0x00000004
        /*0968*/ 	.word	0x00033470
        /*096c*/ 	.short	0x0107
        /*096e*/ 	.byte	0x3f
	.zero		1


	//   ....[47]....
        /*0970*/ 	.word	0x0000f230
        /*0974*/ 	.word	0x00000004
        /*0978*/ 	.word	0x00033470
        /*097c*/ 	.short	0x0101
        /*097e*/ 	.byte	0x3f
	.zero		1


	//   ....[48]....
        /*0980*/ 	.word	0x0000f260
        /*0984*/ 	.word	0x00000004
        /*0988*/ 	.word	0x00033440
        /*098c*/ 	.short	0x010a
        /*098e*/ 	.byte	0x3f
	.zero		1


	//   ....[49]....
        /*0990*/ 	.word	0x0000f720
        /*0994*/ 	.word	0x00000004
        /*0998*/ 	.word	0x00033430
        /*099c*/ 	.short	0x0107
        /*099e*/ 	.byte	0x3f
	.zero		1


	//   ....[50]....
        /*09a0*/ 	.word	0x0000f7f0
        /*09a4*/ 	.word	0x00000004
        /*09a8*/ 	.word	0x00033430
        /*09ac*/ 	.short	0x0101
        /*09ae*/ 	.byte	0x3f
	.zero		1


	//   ....[51]....
        /*09b0*/ 	.word	0x0000f870
        /*09b4*/ 	.word	0x00000002
        /*09b8*/ 	.word	0x00033470
        /*09bc*/ 	.short	0x010a
        /*09be*/ 	.byte	0x3f
	.zero		1


	//   ....[52]....
        /*09c0*/ 	.word	0x0000f900
        /*09c4*/ 	.word	0x00000002
        /*09c8*/ 	.word	0x00033460
        /*09cc*/ 	.short	0x010a
        /*09ce*/ 	.byte	0x3f
	.zero		1


	//   ....[53]....
        /*09d0*/ 	.word	0x00010320
        /*09d4*/ 	.word	0x00000002
        /*09d8*/ 	.word	0x00033450
        /*09dc*/ 	.short	0x0101
        /*09de*/ 	.byte	0x3f
	.zero		1


	//   ....[54]....
        /*09e0*/ 	.word	0x000103b0
        /*09e4*/ 	.word	0x00000002
        /*09e8*/ 	.word	0x00000000
        /*09ec*/ 	.short	0x0101
        /*09ee*/ 	.byte	0x3f
	.zero		1


	//   ....[55]....
        /*09f0*/ 	.word	0x00010450
        /*09f4*/ 	.word	0x00000002
        /*09f8*/ 	.word	0x00033470
        /*09fc*/ 	.short	0x010a
        /*09fe*/ 	.byte	0x3f
	.zero		1


	//   ....[56]....
        /*0a00*/ 	.word	0x000104e0
        /*0a04*/ 	.word	0x00000002
        /*0a08*/ 	.word	0x00033460
        /*0a0c*/ 	.short	0x010a
        /*0a0e*/ 	.byte	0x3f
	.zero		1


	//   ....[57]....
        /*0a10*/ 	.word	0x00010f00
        /*0a14*/ 	.word	0x00000002
        /*0a18*/ 	.word	0x00033450
        /*0a1c*/ 	.short	0x0101
        /*0a1e*/ 	.byte	0x3f
	.zero		1


	//   ....[58]....
        /*0a20*/ 	.word	0x00010ff0
        /*0a24*/ 	.word	0x00000002
        /*0a28*/ 	.word	0x00000000
        /*0a2c*/ 	.short	0x0101
        /*0a2e*/ 	.byte	0x3f
	.zero		1


	//   ....[59]....
        /*0a30*/ 	.word	0x00011080
        /*0a34*/ 	.word	0x00000005
        /*0a38*/ 	.word	0x00033420
        /*0a3c*/ 	.short	0x010a
        /*0a3e*/ 	.byte	0x3f
	.zero		1


	//   ....[60]....
        /*0a40*/ 	.word	0x000111b0
        /*0a44*/ 	.word	0x00000003
        /*0a48*/ 	.word	0x00033440
        /*0a4c*/ 	.short	0x010a
        /*0a4e*/ 	.byte	0x3f
	.zero		1


	//   ....[61]....
        /*0a50*/ 	.word	0x00011250
        /*0a54*/ 	.word	0x00000005
        /*0a58*/ 	.word	0x00033440
        /*0a5c*/ 	.short	0x010a
        /*0a5e*/ 	.byte	0x3f
	.zero		1


	//   ....[62]....
        /*0a60*/ 	.word	0x00011290
        /*0a64*/ 	.word	0x00000003
        /*0a68*/ 	.word	0x00033460
        /*0a6c*/ 	.short	0x010a
        /*0a6e*/ 	.byte	0x3f
	.zero		1


	//   ....[63]....
        /*0a70*/ 	.word	0x000112d0
        /*0a74*/ 	.word	0x00000005
        /*0a78*/ 	.word	0x00033460
        /*0a7c*/ 	.short	0x010a
        /*0a7e*/ 	.byte	0x3f
	.zero		1


	//   ....[64]....
        /*0a80*/ 	.word	0x00011310
        /*0a84*/ 	.word	0x00000003
        /*0a88*/ 	.word	0x00033480
        /*0a8c*/ 	.short	0x010a
        /*0a8e*/ 	.byte	0x3f
	.zero		1


	//   ....[65]....
        /*0a90*/ 	.word	0x00011350
        /*0a94*/ 	.word	0x00000005
        /*0a98*/ 	.word	0x00033480
        /*0a9c*/ 	.short	0x010a
        /*0a9e*/ 	.byte	0x3f
	.zero		1


	//   ....[66]....
        /*0aa0*/ 	.word	0x000113c0
        /*0aa4*/ 	.word	0x00000003
        /*0aa8*/ 	.word	0x00033400
        /*0aac*/ 	.short	0x010a
        /*0aae*/ 	.byte	0x3f
	.zero		1


	//   ....[67]....
        /*0ab0*/ 	.word	0x00011410
        /*0ab4*/ 	.word	0x00000003
        /*0ab8*/ 	.word	0x00033430
        /*0abc*/ 	.short	0x010a
        /*0abe*/ 	.byte	0x3f
	.zero		1


	//   ....[68]....
        /*0ac0*/ 	.word	0x00011470
        /*0ac4*/ 	.word	0x00000008
        /*0ac8*/ 	.word	0x00033430
        /*0acc*/ 	.short	0x010a
        /*0ace*/ 	.byte	0x3f
	.zero		1


	//   ....[69]....
        /*0ad0*/ 	.word	0x000114d0
        /*0ad4*/ 	.word	0x00000008
        /*0ad8*/ 	.word	0x00033450
        /*0adc*/ 	.short	0x010a
        /*0ade*/ 	.byte	0x3f
	.zero		1


	//   ....[70]....
        /*0ae0*/ 	.word	0x00011530
        /*0ae4*/ 	.word	0x00000003
        /*0ae8*/ 	.word	0x00033450
        /*0aec*/ 	.short	0x010a
        /*0aee*/ 	.byte	0x3f
	.zero		1


	//   ....[71]....
        /*0af0*/ 	.word	0x00011630
        /*0af4*/ 	.word	0x00000004
        /*0af8*/ 	.word	0x00033480
        /*0afc*/ 	.short	0x010a
        /*0afe*/ 	.byte	0x3f
	.zero		1


	//   ....[72]....
        /*0b00*/ 	.word	0x00011d30
        /*0b04*/ 	.word	0x00000004
        /*0b08*/ 	.word	0x00033440
        /*0b0c*/ 	.short	0x010a
        /*0b0e*/ 	.byte	0x3f
	.zero		1


	//   ....[73]....
        /*0b10*/ 	.word	0x00012910
        /*0b14*/ 	.word	0x0000001d
        /*0b18*/ 	.word	0x00033420
        /*0b1c*/ 	.short	0x010a
        /*0b1e*/ 	.byte	0x3f
	.zero		1


	//   ....[74]....
        /*0b20*/ 	.word	0x00012960
        /*0b24*/ 	.word	0x00000004
        /*0b28*/ 	.word	0x00033480
        /*0b2c*/ 	.short	0x010a
        /*0b2e*/ 	.byte	0x3f
	.zero		1


	//   ....[75]....
        /*0b30*/ 	.word	0x00012fb0
        /*0b34*/ 	.word	0x00000004
        /*0b38*/ 	.word	0x00033440
        /*0b3c*/ 	.short	0x010a
        /*0b3e*/ 	.byte	0x3f
	.zero		1


	//   ....[76]....
        /*0b40*/ 	.word	0x000135c0
        /*0b44*/ 	.word	0x00000002
        /*0b48*/ 	.word	0x00033470
        /*0b4c*/ 	.short	0x010a
        /*0b4e*/ 	.byte	0x3f
	.zero		1


	//   ....[77]....
        /*0b50*/ 	.word	0x00013610
        /*0b54*/ 	.word	0x00000002
        /*0b58*/ 	.word	0x00033460
        /*0b5c*/ 	.short	0x010a
        /*0b5e*/ 	.byte	0x3f
	.zero		1


	//   ....[78]....
        /*0b60*/ 	.word	0x00013660
        /*0b64*/ 	.word	0x00000002
        /*0b68*/ 	.word	0x00033470
        /*0b6c*/ 	.short	0x010a
        /*0b6e*/ 	.byte	0x3f
	.zero		1


	//   ....[79]....
        /*0b70*/ 	.word	0x000136b0
        /*0b74*/ 	.word	0x00000002
        /*0b78*/ 	.word	0x00033460
        /*0b7c*/ 	.short	0x010a
        /*0b7e*/ 	.byte	0x3f
	.zero		1


	//   ....[80]....
        /*0b80*/ 	.word	0x00013700
        /*0b84*/ 	.word	0x00000005
        /*0b88*/ 	.word	0x00033420
        /*0b8c*/ 	.short	0x010a
        /*0b8e*/ 	.byte	0x3f
	.zero		1


	//   ....[81]....
        /*0b90*/ 	.word	0x00013750
        /*0b94*/ 	.word	0x00000003
        /*0b98*/ 	.word	0x00033440
        /*0b9c*/ 	.short	0x010a
        /*0b9e*/ 	.byte	0x3f
	.zero		1


	//   ....[82]....
        /*0ba0*/ 	.word	0x000137a0
        /*0ba4*/ 	.word	0x00000005
        /*0ba8*/ 	.word	0x00033440
        /*0bac*/ 	.short	0x010a
        /*0bae*/ 	.byte	0x3f
	.zero		1


	//   ....[83]....
        /*0bb0*/ 	.word	0x000137f0
        /*0bb4*/ 	.word	0x00000003
        /*0bb8*/ 	.word	0x00033460
        /*0bbc*/ 	.short	0x010a
        /*0bbe*/ 	.byte	0x3f
	.zero		1


	//   ....[84]....
        /*0bc0*/ 	.word	0x00013840
        /*0bc4*/ 	.word	0x00000005
        /*0bc8*/ 	.word	0x00033460
        /*0bcc*/ 	.short	0x010a
        /*0bce*/ 	.byte	0x3f
	.zero		1


	//   ....[85]....
        /*0bd0*/ 	.word	0x00013890
        /*0bd4*/ 	.word	0x00000003
        /*0bd8*/ 	.word	0x00033480
        /*0bdc*/ 	.short	0x010a
        /*0bde*/ 	.byte	0x3f
	.zero		1


	//----- nvinfo : EIATTR_NUM_MBARRIERS
	.align		4
.L_606:
        /*0be0*/ 	.byte	0x03, 0x38
        /*0be2*/ 	.short	0x0016


	//----- nvinfo : EIATTR_EXIT_INSTR_OFFSETS
	.align		4
        /*0be4*/ 	.byte	0x04, 0x1c
        /*0be6*/ 	.short	(.L_608 - .L_607)


	//   ....[0]....
.L_607:
        /*0be8*/ 	.word	0x00000970


	//   ....[1]....
        /*0bec*/ 	.word	0x0000bc10


	//   ....[2]....
        /*0bf0*/ 	.word	0x000110f0


	//   ....[3]....
        /*0bf4*/ 	.word	0x000113a0


	//----- nvinfo : EIATTR_MAX_THREADS
	.align		4
.L_608:
        /*0bf8*/ 	.byte	0x04, 0x05
        /*0bfa*/ 	.short	(.L_610 - .L_609)
.L_609:
        /*0bfc*/ 	.word	0x00000180
        /*0c00*/ 	.word	0x00000001
        /*0c04*/ 	.word	0x00000001


	//----- nvinfo : EIATTR_CRS_STACK_SIZE
	.align		4
.L_610:
        /*0c08*/ 	.byte	0x04, 0x1e
        /*0c0a*/ 	.short	(.L_612 - .L_611)
.L_611:
        /*0c0c*/ 	.word	0x00000000


	//----- nvinfo : EIATTR_CBANK_PARAM_SIZE
	.align		4
.L_612:
        /*0c10*/ 	.byte	0x03, 0x19
        /*0c12*/ 	.short	0x0a70


	//----- nvinfo : EIATTR_PARAM_CBANK
	.align		4
        /*0c14*/ 	.byte	0x04, 0x0a
        /*0c16*/ 	.short	(.L_614 - .L_613)
	.align		4
.L_613:
        /*0c18*/ 	.word	index@(.nv.constant0._ZN7cutlass13device_kernelIN5flash11enable_sm90INS1_16FlashAttnFwdSm90INS1_25CollectiveMainloopFwdSm90ILi2EN4cute5tupleIJNS5_1CILi1EEES8_S8_EEENS6_IJNS7_ILi128EEENS7_ILi160EEENS7_ILi192EEEEEELi192ENS_12float_e4m3_tEfNS_4arch4Sm90ELb0ELb0ELb1ELb0ELb1ELb0ELb0ELb1ELb1ELb1ELb0ELb0EEENS1_21CollectiveEpilogueFwdINS6_IJSA_SC_SB_EEES9_NS_10bfloat16_tESG_Li256ELb0ELb1ELb0ELb1EEENS1_29StaticPersistentTileSchedulerILb0EEEEEEEEEvNT_6ParamsE)
        /*0c1c*/ 	.short	0x0210
        /*0c1e*/ 	.short	0x0a70


	//----- nvinfo : EIATTR_SW_WAR
	.align		4
.L_614:
        /*0c20*/ 	.byte	0x04, 0x36
        /*0c22*/ 	.short	(.L_616 - .L_615)
.L_615:
        /*0c24*/ 	.word	0x00000008
.L_616:


//--------------------- .nv.info._ZN7cutlass13device_kernelIN5flash11enable_sm90INS1_16FlashAttnFwdSm90INS1_25CollectiveMainloopFwdSm90ILi2EN4cute5tupleIJNS5_1CILi1EEES8_S8_EEENS6_IJNS7_ILi128EEENS7_ILi160EEENS7_ILi192EEEEEELi192ENS_12float_e4m3_tEfNS_4arch4Sm90ELb0ELb0ELb1ELb1ELb1ELb0ELb0ELb1ELb1ELb1ELb0ELb0EEENS1_21CollectiveEpilogueFwdINS6_IJSA_SC_SB_EEES9_NS_10bfloat16_tESG_Li256ELb1ELb1ELb0ELb1EEENS1_36VarlenDynamicPersistentTileSchedulerILi128ELi160ELi256ELi128ELb0ELb1ELb1ELb0ELb1ELb1EEEEEEEEEvNT_6ParamsE --------------------------
	.section	.nv.info._ZN7cutlass13device_kernelIN5flash11enable_sm90INS1_16FlashAttnFwdSm90INS1_25CollectiveMainloopFwdSm90ILi2EN4cute5tupleIJNS5_1CILi1EEES8_S8_EEENS6_IJNS7_ILi128EEENS7_ILi160EEENS7_ILi192EEEEEELi192ENS_12float_e4m3_tEfNS_4arch4Sm90ELb0ELb0ELb1ELb1ELb1ELb0ELb0ELb1ELb1ELb1ELb0ELb0EEENS1_21CollectiveEpilogueFwdINS6_IJSA_SC_SB_EEES9_NS_10bfloat16_tESG_Li256ELb1ELb1ELb0ELb1EEENS1_36VarlenDynamicPersistentTileSchedulerILi128ELi160ELi256ELi128ELb0ELb1ELb1ELb0ELb1ELb1EEEEEEEEEvNT_6ParamsE,"",@"SHT_CUDA_INFO"
	.sectionflags	@""
	.align	4


	//----- nvinfo : EIATTR_CUDA_API_VERSION
	.align		4
        /*0000*/ 	.byte	0x04, 0x37
        /*0002*/ 	.short	(.L_618 - .L_617)
.L_617:
        /*0004*/ 	.word	0x00000082


	//----- nvinfo : EIATTR_KPARAM_INFO
	.align		4
.L_618:
        /*0008*/ 	.byte	0x04, 0x17
        /*000a*/ 	.short	(.L_620 - .L_619)
.L_619:
        /*000c*/ 	.word	0x00000000
        /*0010*/ 	.short	0x0000
        /*0012*/ 	.short	0x0070
        /*0014*/ 	.byte	0x00, 0xf0, 0x01, 0x2a


	//----- nvinfo : EIATTR_SPARSE_MMA_MASK
	.align		4
.L_620:
        /*0018*/ 	.byte	0x03, 0x50
        /*001a*/ 	.short	0x0000


	//----- nvinfo : EIATTR_MAXREG_COUNT
	.align		4
        /*001c*/ 	.byte	0x03, 0x1b
        /*001e*/ 	.short	0x00a8


	//----- nvinfo : EIATTR_NUM_BARRIERS
	.align		4
        /*0020*/ 	.byte	0x02, 0x4c
        /*0022*/ 	.byte	0x10
	.zero		1


	//----- nvinfo : EIATTR_EXTERNS
	.align		4
        /*0024*/ 	.byte	0x04, 0x0f
        /*0026*/ 	.short	(.L_622 - .L_621)


	//   ....[0]....
	.align		4
.L_621:
        /*0028*/ 	.word	index@(__assertfail)


	//----- nvinfo : EIATTR_ANNOTATIONS
	.align		4
.L_622:
        /*002c*/ 	.byte	0x04, 0x55
        /*002e*/ 	.short	(.L_624 - .L_623)


	//   ....[0]....
.L_623:
        /* <DEDUP_REMOVED lines=15> */


	//----- nvinfo : EIATTR_MERCURY_ISA_VERSION
	.align		4
.L_624:
        /*0110*/ 	.byte	0x03, 0x5f
        /*0112*/ 	.short	0x0101


	//----- nvinfo : EIATTR_UNUSED_LOAD_BYTE_OFFSET
	.align		4
        /*0114*/ 	.byte	0x04, 0x44
        /*0116*/ 	.short	(.L_626 - .L_625)


	//   ....[0]....
.L_625:
        /*0118*/ 	.word	0x00000980
        /*011c*/ 	.word	0x0000fff0


	//   ....[1]....
        /*0120*/ 	.word	0x0000a090
        /*0124*/ 	.word	0x0000fff0


	//----- nvinfo : EIATTR_INT_WARP_WIDE_INSTR_OFFSETS
	.align		4
.L_626:
        /*0128*/ 	.byte	0x04, 0x31
        /*012a*/ 	.short	(.L_628 - .L_627)


	//   ....[0]....
.L_627:
        /*012c*/ 	.word	0x000000c0


	//   ....[1]....
        /*0130*/ 	.word	0x000000d0


	//   ....[2]....
        /*0134*/ 	.word	0x00000170


	//   ....[3]....
        /*0138*/ 	.word	0x0000e390


	//   ....[4]....
        /*013c*/ 	.word	0x0000e420


	//   ....[5]....
        /*0140*/ 	.word	0x00012820


	//   ....[6]....
        /*0144*/ 	.word	0x000128b0


	//----- nvinfo : EIATTR_COOP_GROUP_MASK_REGIDS
	.align		4
.L_628:
        /*0148*/ 	.byte	0x04, 0x29
        /*014a*/ 	.short	(.L_630 - .L_629)


	//   ....[0]....
.L_629:
        /*014c*/ 	.word	0xffffffff


	//   ....[1]....
        /*0150*/ 	.word	0xffffffff


	//   ....[2]....
        /*0154*/ 	.word	0xffffffff


	//   ....[3]....
        /*0158*/ 	.word	0xffffffff


	//   ....[4]....
        /*015c*/ 	.word	0xffffffff


	//   ....[5]....
        /*0160*/ 	.word	0xffffffff


	//   ....[6]....
        /*0164*/ 	.word	0xffffffff


	//   ....[7]....
        /*0168*/ 	.word	0xffffffff


	//   ....[8]....
        /*016c*/ 	.word	0xffffffff


	//   ....[9]....
        /*0170*/ 	.word	0xffffffff


	//   ....[10]....
        /*0174*/ 	.word	0xffffffff


	//   ....[11]....
        /*0178*/ 	.word	0xffffffff


	//   ....[12]....
        /*017c*/ 	.word	0xffffffff


	//   ....[13]....
        /*0180*/ 	.word	0xffffffff


	//   ....[14]....
        /*0184*/ 	.word	0xffffffff


	//   ....[15]....
        /*0188*/ 	.word	0xffffffff


	//   ....[16]....
        /*018c*/ 	.word	0xffffffff


	//   ....[17]....
        /*0190*/ 	.word	0xffffffff


	//   ....[18]....
        /*0194*/ 	.word	0xffffffff


	//   ....[19]....
        /*0198*/ 	.word	0xffffffff


	//   ....[20]....
        /*019c*/ 	.word	0xffffffff


	//   ....[21]....
        /*01a0*/ 	.word	0xffffffff


	//   ....[22]....
        /*01a4*/ 	.word	0xffffffff


	//   ....[23]....
        /*01a8*/ 	.word	0xffffffff


	//   ....[24]....
        /*01ac*/ 	.word	0xffffffff


	//   ....[25]....
        /*01b0*/ 	.word	0xffffffff


	//   ....[26]....
        /*01b4*/ 	.word	0xffffffff


	//   ....[27]....
        /*01b8*/ 	.word	0xffffffff


	//   ....[28]....
        /*01bc*/ 	.word	0xffffffff


	//   ....[29]....
        /*01c0*/ 	.word	0xffffffff


	//   ....[30]....
        /*01c4*/ 	.word	0xffffffff


	//   ....[31]....
        /*01c8*/ 	.word	0xffffffff


	//   ....[32]....
        /*01cc*/ 	.word	0xffffffff


	//   ....[33]....
        /*01d0*/ 	.word	0xffffffff


	//   ....[34]....
        /*01d4*/ 	.word	0xffffffff


	//   ....[35]....
        /*01d8*/ 	.word	0xffffffff


	//   ....[36]....
        /*01dc*/ 	.word	0xffffffff


	//   ....[37]....
        /*01e0*/ 	.word	0xffffffff


	//   ....[38]....
        /*01e4*/ 	.word	0xffffffff


	//   ....[39]....
        /*01e8*/ 	.word	0xffffffff


	//   ....[40]....
        /*01ec*/ 	.word	0xffffffff


	//   ....[41]....
        /*01f0*/ 	.word	0xffffffff


	//   ....[42]....
        /*01f4*/ 	.word	0xffffffff


	//   ....[43]....
        /*01f8*/ 	.word	0xffffffff


	//   ....[44]....
        /*01fc*/ 	.word	0xffffffff


	//   ....[45]....
        /*0200*/ 	.word	0xffffffff


	//   ....[46]....
        /*0204*/ 	.word	0xffffffff


	//   ....[47]....
        /*0208*/ 	.word	0xffffffff


	//   ....[48]....
        /*020c*/ 	.word	0xffffffff


	//   ....[49]....
        /*0210*/ 	.word	0xffffffff


	//   ....[50]....
        /*0214*/ 	.word	0xffffffff


	//   ....[51]....
        /*0218*/ 	.word	0xffffffff


	//   ....[52]....
        /*021c*/ 	.word	0xffffffff


	//   ....[53]....
        /*0220*/ 	.word	0xffffffff


	//   ....[54]....
        /*0224*/ 	.word	0xffffffff


	//   ....[55]....
        /*0228*/ 	.word	0xffffffff


	//   ....[56]....
        /*022c*/ 	.word	0xffffffff


	//   ....[57]....
        /*0230*/ 	.word	0xffffffff


	//   ....[58]....
        /*0234*/ 	.word	0xffffffff


	//   ....[59]....
        /*0238*/ 	.word	0xffffffff


	//   ....[60]....
        /*023c*/ 	.word	0xffffffff


	//   ....[61]....
        /*0240*/ 	.word	0xffffffff


	//   ....[62]....
        /*0244*/ 	.word	0xffffffff


	//   ....[63]....
        /*0248*/ 	.word	0xffffffff


	//   ....[64]....
        /*024c*/ 	.word	0xffffffff


	//   ....[65]....
        /*0250*/ 	.word	0xffffffff


	//   ....[66]....
        /*0254*/ 	.word	0xffffffff


	//   ....[67]....
        /*0258*/ 	.word	0xffffffff


	//   ....[68]....
        /*025c*/ 	.word	0xffffffff


	//   ....[69]....
        /*0260*/ 	.word	0xffffffff


	//   ....[70]....
        /*0264*/ 	.word	0xffffffff


	//   ....[71]....
        /*0268*/ 	.word	0xffffffff


	//   ....[72]....
        /*026c*/ 	.word	0xffffffff


	//   ....[73]....
        /*0270*/ 	.word	0xffffffff


	//   ....[74]....
        /*0274*/ 	.word	0xffffffff


	//   ....[75]....
        /*0278*/ 	.word	0xffffffff


	//   ....[76]....
        /*027c*/ 	.word	0xffffffff


	//   ....[77]....
        /*0280*/ 	.word	0xffffffff


	//   ....[78]....
        /*0284*/ 	.word	0xffffffff


	//   ....[79]....
        /*0288*/ 	.word	0xffffffff


	//   ....[80]....
        /*028c*/ 	.word	0xffffffff


	//   ....[81]....
        /*0290*/ 	.word	0xffffffff


	//   ....[82]....
        /*0294*/ 	.word	0xffffffff


	//   ....[83]....
        /*0298*/ 	.word	0xffffffff


	//   ....[84]....
        /*029c*/ 	.word	0xffffffff


	//   ....[85]....
        /*02a0*/ 	.word	0xffffffff


	//   ....[86]....
        /*02a4*/ 	.word	0xffffffff


	//   ....[87]....
        /*02a8*/ 	.word	0xffffffff


	//   ....[88]....
        /*02ac*/ 	.word	0xffffffff


	//   ....[89]....
        /*02b0*/ 	.word	0xffffffff


	//   ....[90]....
        /*02b4*/ 	.word	0xffffffff


	//   ....[91]....
        /*02b8*/ 	.word	0xffffffff


	//   ....[92]....
        /*02bc*/ 	.word	0xffffffff


	//   ....[93]....
        /*02c0*/ 	.word	0xffffffff


	//   ....[94]....
        /*02c4*/ 	.word	0xffffffff


	//   ....[95]....
        /*02c8*/ 	.word	0xffffffff


	//   ....[96]....
        /*02cc*/ 	.word	0xffffffff


	//   ....[97]....
        /*02d0*/ 	.word	0xffffffff


	//   ....[98]....
        /*02d4*/ 	.word	0xffffffff


	//   ....[99]....
        /*02d8*/ 	.word	0xffffffff


	//   ....[100]....
        /*02dc*/ 	.word	0xffffffff


	//   ....[101]....
        /*02e0*/ 	.word	0xffffffff


	//   ....[102]....
        /*02e4*/ 	.word	0xffffffff


	//   ....[103]....
        /*02e8*/ 	.word	0xffffffff


	//   ....[104]....
        /*02ec*/ 	.word	0xffffffff


	//   ....[105]....
        /*02f0*/ 	.word	0xffffffff


	//   ....[106]....
        /*02f4*/ 	.word	0xffffffff


	//   ....[107]....
        /*02f8*/ 	.word	0xffffffff


	//   ....[108]....
        /*02fc*/ 	.word	0xffffffff


	//   ....[109]....
        /*0300*/ 	.word	0xffffffff


	//   ....[110]....
        /*0304*/ 	.word	0xffffffff


	//   ....[111]....
        /*0308*/ 	.word	0xffffffff


	//   ....[112]....
        /*030c*/ 	.word	0xffffffff


	//   ....[113]....
        /*0310*/ 	.word	0xffffffff


	//   ....[114]....
        /*0314*/ 	.word	0xffffffff


	//   ....[115]....
        /*0318*/ 	.word	0xffffffff


	//   ....[116]....
        /*031c*/ 	.word	0xffffffff


	//   ....[117]....
        /*0320*/ 	.word	0xffffffff


	//   ....[118]....
        /*0324*/ 	.word	0xffffffff


	//   ....[119]....
        /*0328*/ 	.word	0xffffffff


	//   ....[120]....
        /*032c*/ 	.word	0xffffffff


	//   ....[121]....
        /*0330*/ 	.word	0xffffffff


	//   ....[122]....
        /*0334*/ 	.word	0xffffffff


	//   ....[123]....
        /*0338*/ 	.word	0xffffffff


	//   ....[124]....
        /*033c*/ 	.word	0xffffffff


	//   ....[125]....
        /*0340*/ 	.word	0xffffffff


	//   ....[126]....
        /*0344*/ 	.word	0xffffffff


	//   ....[127]....
        /*0348*/ 	.word	0xffffffff


	//   ....[128]....
        /*034c*/ 	.word	0xffffffff


	//   ....[129]....
        /*0350*/ 	.word	0xffffffff


	//   ....[130]....
        /*0354*/ 	.word	0xffffffff


	//   ....[131]....
        /*0358*/ 	.word	0xffffffff


	//   ....[132]....
        /*035c*/ 	.word	0xffffffff


	//   ....[133]....
        /*0360*/ 	.word	0xffffffff


	//   ....[134]....
        /*0364*/ 	.word	0xffffffff


	//   ....[135]....
        /*0368*/ 	.word	0xffffffff


	//   ....[136]....
        /*036c*/ 	.word	0xffffffff


	//   ....[137]....
        /*0370*/ 	.word	0xffffffff


	//   ....[138]....
        /*0374*/ 	.word	0xffffffff


	//   ....[139]....
        /*0378*/ 	.word	0xffffffff


	//   ....[140]....
        /*037c*/ 	.word	0xffffffff


	//   ....[141]....
        /*0380*/ 	.word	0xffffffff


	//   ....[142]....
        /*0384*/ 	.word	0xffffffff


	//   ....[143]....
        /*0388*/ 	.word	0xffffffff


	//   ....[144]....
        /*038c*/ 	.word	0xffffffff


	//   ....[145]....
        /*0390*/ 	.word	0xffffffff


	//   ....[146]....
        /*0394*/ 	.word	0xffffffff


	//   ....[147]....
        /*0398*/ 	.word	0xffffffff


	//   ....[148]....
        /*039c*/ 	.word	0xffffffff


	//   ....[149]....
        /*03a0*/ 	.word	0xffffffff


	//   ....[150]....
        /*03a4*/ 	.word	0xffffffff


	//   ....[151]....
        /*03a8*/ 	.word	0xffffffff


	//   ....[152]....
        /*03ac*/ 	.word	0xffffffff


	//   ....[153]....
        /*03b0*/ 	.word	0xffffffff


	//   ....[154]....
        /*03b4*/ 	.word	0xffffffff


	//   ....[155]....
        /*03b8*/ 	.word	0xffffffff


	//   ....[156]....
        /*03bc*/ 	.word	0xffffffff


	//   ....[157]....
        /*03c0*/ 	.word	0xffffffff


	//   ....[158]....
        /*03c4*/ 	.word	0xffffffff


	//   ....[159]....
        /*03c8*/ 	.word	0xffffffff


	//   ....[160]....
        /*03cc*/ 	.word	0xffffffff


	//   ....[161]....
        /*03d0*/ 	.word	0xffffffff


	//   ....[162]....
        /*03d4*/ 	.word	0xffffffff


	//   ....[163]....
        /*03d8*/ 	.word	0xffffffff


	//   ....[164]....
        /*03dc*/ 	.word	0xffffffff


	//   ....[165]....
        /*03e0*/ 	.word	0xffffffff


	//   ....[166]....
        /*03e4*/ 	.word	0xffffffff


	//   ....[167]....
        /*03e8*/ 	.word	0xffffffff


	//   ....[168]....
        /*03ec*/ 	.word	0xffffffff


	//   ....[169]....
        /*03f0*/ 	.word	0x0500000f


	//   ....[170]....
        /*03f4*/ 	.word	0x0500000f


	//   ....[171]....
        /*03f8*/ 	.word	0x0500000f


	//   ....[172]....
        /*03fc*/ 	.word	0x0500000f


	//   ....[173]....
        /*0400*/ 	.word	0x0500000f


	//   ....[174]....
        /*0404*/ 	.word	0x0500000f


	//   ....[175]....
        /*0408*/ 	.word	0x0500000f


	//   ....[176]....
        /*040c*/ 	.word	0x0500000f


	//   ....[177]....
        /*0410*/ 	.word	0x0500000f


	//   ....[178]....
        /*0414*/ 	.word	0x0500000f


	//   ....[179]....
        /*0418*/ 	.word	0x0500000f


	//   ....[180]....
        /*041c*/ 	.word	0x0500000f


	//   ....[181]....
        /*0420*/ 	.word	0x0500000f


	//   ....[182]....
        /*0424*/ 	.word	0x0500000f


	//   ....[183]....
        /*0428*/ 	.word	0x0500000f


	//   ....[184]....
        /*042c*/ 	.word	0x0500000f


	//   ....[185]....
        /*0430*/ 	.word	0x0500000f


	//   ....[186]....
        /*0434*/ 	.word	0x0500000f


	//   ....[187]....
        /*0438*/ 	.word	0x0500000f


	//   ....[188]....
        /*043c*/ 	.word	0x0500000f


	//   ....[189]....
        /*0440*/ 	.word	0x0500000f


	//   ....[190]....
        /*0444*/ 	.word	0x0500000f


	//   ....[191]....
        /*0448*/ 	.word	0x0500000f


	//   ....[192]....
        /*044c*/ 	.word	0x0500000f


	//   ....[193]....
        /*0450*/ 	.word	0x0500000f


	//   ....[194]....
        /*0454*/ 	.word	0x0500000f


	//   ....[195]....
        /*0458*/ 	.word	0x0500000f


	//   ....[196]....
        /*045c*/ 	.word	0x0500000f


	//   ....[197]....
        /*0460*/ 	.word	0x0500000f


	//   ....[198]....
        /*0464*/ 	.word	0x0500000f


	//   ....[199]....
        /*0468*/ 	.word	0x0500000f


	//   ....[200]....
        /*046c*/ 	.word	0x0500000f


	//   ....[201]....
        /*0470*/ 	.word	0x0500000f


	//   ....[202]....
        /*0474*/ 	.word	0x0500000f


	//   ....[203]....
        /*0478*/ 	.word	0x0500000f


	//   ....[204]....
        /*047c*/ 	.word	0x0500000f


	//   ....[205]....
        /*0480*/ 	.word	0x0500000f


	//   ....[206]....
        /*0484*/ 	.word	0x0500000f


	//   ....[207]....
        /*0488*/ 	.word	0x0500000f


	//   ....[208]....
        /*048c*/ 	.word	0x0500000f


	//   ....[209]....
        /*0490*/ 	.word	0x0500000f


	//   ....[210]....
        /*0494*/ 	.word	0x0500000f


	//   ....[211]....
        /*0498*/ 	.word	0x0500000f


	//   ....[212]....
        /*049c*/ 	.word	0x0500000f


	//   ....[213]....
        /*04a0*/ 	.word	0x0500000f


	//   ....[214]....
        /*04a4*/ 	.word	0x0500000f


	//   ....[215]....
        /*04a8*/ 	.word	0x0500000f


	//   ....[216]....
        /*04ac*/ 	.word	0x0500000f


	//   ....[217]....
        /*04b0*/ 	.word	0x0500000f


	//   ....[218]....
        /*04b4*/ 	.word	0x0500000f


	//----- nvinfo : EIATTR_COOP_GROUP_INSTR_OFFSETS
	.align		4
.L_630:
        /*04b8*/ 	.byte	0x04, 0x28
        /*04ba*/ 	.short	(.L_632 - .L_631)


	//   ....[0]....
.L_631:
        /*04bc*/ 	.word	0x00000080


	//   ....[1]....
        /*04c0*/ 	.word	0x00000090


	//   ....[2]....
        /*04c4*/ 	.word	0x000002d0


	//   ....[3]....
        /*04c8*/ 	.word	0x00000430


	//   ....[4]....
        /*04cc*/ 	.word	0x00000550


	//   ....[5]....
        /*04d0*/ 	.word	0x000006b0


	//   ....[6]....
        /*04d4*/ 	.word	0x00001470


	//   ....[7]....
        /*04d8*/ 	.word	0x00003cc0


	//   ....[8]....
        /*04dc*/ 	.word	0x00003d10


	//   ....[9]....
        /*04e0*/ 	.word	0x00004420


	//   ....[10]....
        /*04e4*/ 	.word	0x000044d0


	//   ....[11]....
        /*04e8*/ 	.word	0x000079b0


	//   ....[12]....
        /*04ec*/ 	.word	0x000079e0


	//   ....[13]....
        /*04f0*/ 	.word	0x00007a00


	//   ....[14]....
        /*04f4*/ 	.word	0x00007a20


	//   ....[15]....
        /*04f8*/ 	.word	0x00009710


	//   ....[16]....
        /*04fc*/ 	.word	0x00009720


	//   ....[17]....
        /*0500*/ 	.word	0x00009780


	//   ....[18]....
        /*0504*/ 	.word	0x00009790


	//   ....[19]....
        /*0508*/ 	.word	0x0000abe0


	//   ....[20]....
        /*050c*/ 	.word	0x0000ac10


	//   ....[21]....
        /*0510*/ 	.word	0x0000ac40


	//   ....[22]....
        /*0514*/ 	.word	0x0000ac70


	//   ....[23]....
        /*0518*/ 	.word	0x0000aca0


	//   ....[24]....
        /*051c*/ 	.word	0x0000acd0


	//   ....[25]....
        /*0520*/ 	.word	0x0000ace0


	//   ....[26]....
        /*0524*/ 	.word	0x0000acf0


	//   ....[27]....
        /*0528*/ 	.word	0x0000ad00


	//   ....[28]....
        /*052c*/ 	.word	0x0000ad10


	//   ....[29]....
        /*0530*/ 	.word	0x0000ad20


	//   ....[30]....
        /*0534*/ 	.word	0x0000ad50


	//   ....[31]....
        /*0538*/ 	.word	0x0000ad90


	//   ....[32]....
        /*053c*/ 	.word	0x0000adc0


	//   ....[33]....
        /*0540*/ 	.word	0x0000adf0


	//   ....[34]....
        /*0544*/ 	.word	0x0000ae00


	//   ....[35]....
        /*0548*/ 	.word	0x0000ae10


	//   ....[36]....
        /*054c*/ 	.word	0x0000ae40


	//   ....[37]....
        /*0550*/ 	.word	0x0000ae70


	//   ....[38]....
        /*0554*/ 	.word	0x0000ae80


	//   ....[39]....
        /*0558*/ 	.word	0x0000ae90


	//   ....[40]....
        /*055c*/ 	.word	0x0000aec0


	//   ....[41]....
        /*0560*/ 	.word	0x0000aef0


	//   ....[42]....
        /*0564*/ 	.word	0x0000af00


	//   ....[43]....
        /*0568*/ 	.word	0x0000af60


	//   ....[44]....
        /*056c*/ 	.word	0x0000af70


	//   ....[45]....
        /*0570*/ 	.word	0x0000af80


	//   ....[46]....
        /*0574*/ 	.word	0x0000af90


	//   ....[47]....
        /*0578*/ 	.word	0x0000afb0


	//   ....[48]....
        /*057c*/ 	.word	0x0000afc0


	//   ....[49]....
        /*0580*/ 	.word	0x0000afd0


	//   ....[50]....
        /*0584*/ 	.word	0x0000afe0


	//   ....[51]....
        /*0588*/ 	.word	0x0000aff0


	//   ....[52]....
        /*058c*/ 	.word	0x0000b010


	//   ....[53]....
        /*0590*/ 	.word	0x0000b020


	//   ....[54]....
        /*0594*/ 	.word	0x0000b030


	//   ....[55]....
        /*0598*/ 	.word	0x0000b040


	//   ....[56]....
        /*059c*/ 	.word	0x0000b050


	//   ....[57]....
        /*05a0*/ 	.word	0x0000b060


	//   ....[58]....
        /*05a4*/ 	.word	0x0000b070


	//   ....[59]....
        /*05a8*/ 	.word	0x0000b080


	//   ....[60]....
        /*05ac*/ 	.word	0x0000b090


	//   ....[61]....
        /*05b0*/ 	.word	0x0000b0a0


	//   ....[62]....
        /*05b4*/ 	.word	0x0000b0c0


	//   ....[63]....
        /*05b8*/ 	.word	0x0000b0d0


	//   ....[64]....
        /*05bc*/ 	.word	0x0000b0f0


	//   ....[65]....
        /*05c0*/ 	.word	0x0000b100


	//   ....[66]....
        /*05c4*/ 	.word	0x0000b110


	//   ....[67]....
        /*05c8*/ 	.word	0x0000b850


	//   ....[68]....
        /*05cc*/ 	.word	0x0000b880


	//   ....[69]....
        /*05d0*/ 	.word	0x0000b8b0


	//   ....[70]....
        /*05d4*/ 	.word	0x0000b8f0


	//   ....[71]....
        /*05d8*/ 	.word	0x0000c000


	//   ....[72]....
        /*05dc*/ 	.word	0x0000c040


	//   ....[73]....
        /*05e0*/ 	.word	0x0000c140


	//   ....[74]....
        /*05e4*/ 	.word	0x0000c160


	//   ....[75]....
        /*05e8*/ 	.word	0x0000c260


	//   ....[76]....
        /*05ec*/ 	.word	0x0000c280


	//   ....[77]....
        /*05f0*/ 	.word	0x0000c390


	//   ....[78]....
        /*05f4*/ 	.word	0x0000c3b0


	//   ....[79]....
        /*05f8*/ 	.word	0x0000cce0


	//   ....[80]....
        /*05fc*/ 	.word	0x0000cd00


	//   ....[81]....
        /*0600*/ 	.word	0x0000ce00


	//   ....[82]....
        /*0604*/ 	.word	0x0000ce20


	//   ....[83]....
        /*0608*/ 	.word	0x0000cf20


	//   ....[84]....
        /*060c*/ 	.word	0x0000cf40


	//   ....[85]....
        /*0610*/ 	.word	0x0000d050


	//   ....[86]....
        /*0614*/ 	.word	0x0000d070


	//   ....[87]....
        /*0618*/ 	.word	0x0000d1f0


	//   ....[88]....
        /*061c*/ 	.word	0x0000d3a0


	//   ....[89]....
        /*0620*/ 	.word	0x0000d3d0


	//   ....[90]....
        /*0624*/ 	.word	0x0000d400


	//   ....[91]....
        /*0628*/ 	.word	0x0000d430


	//   ....[92]....
        /*062c*/ 	.word	0x0000d460


	//   ....[93]....
        /*0630*/ 	.word	0x0000d4a0


	//   ....[94]....
        /*0634*/ 	.word	0x0000d5f0


	//   ....[95]....
        /*0638*/ 	.word	0x0000d620


	//   ....[96]....
        /*063c*/ 	.word	0x0000d650


	//   ....[97]....
        /*0640*/ 	.word	0x0000d680


	//   ....[98]....
        /*0644*/ 	.word	0x0000d6b0


	//   ....[99]....
        /*0648*/ 	.word	0x0000d6f0


	//   ....[100]....
        /*064c*/ 	.word	0x0000d770


	//   ....[101]....
        /*0650*/ 	.word	0x0000d7b0


	//   ....[102]....
        /*0654*/ 	.word	0x0000d840


	//   ....[103]....
        /*0658*/ 	.word	0x0000f310


	//   ....[104]....
        /*065c*/ 	.word	0x0000f340


	//   ....[105]....
        /*0660*/ 	.word	0x0000f370


	//   ....[106]....
        /*0664*/ 	.word	0x0000f480


	//   ....[107]....
        /*0668*/ 	.word	0x0000f490


	//   ....[108]....
        /*066c*/ 	.word	0x0000f520


	//   ....[109]....
        /*0670*/ 	.word	0x0000f530


	//   ....[110]....
        /*0674*/ 	.word	0x0000f540


	//   ....[111]....
        /*0678*/ 	.word	0x0000f5d0


	//   ....[112]....
        /*067c*/ 	.word	0x0000f670


	//   ....[113]....
        /*0680*/ 	.word	0x0000fa80


	//   ....[114]....
        /*0684*/ 	.word	0x0000fac0


	//   ....[115]....
        /*0688*/ 	.word	0x0000faf0


	//   ....[116]....
        /*068c*/ 	.word	0x0000fb10


	//   ....[117]....
        /*0690*/ 	.word	0x0000fbe0


	//   ....[118]....
        /*0694*/ 	.word	0x0000fbf0


	//   ....[119]....
        /*0698*/ 	.word	0x0000fc80


	//   ....[120]....
        /*069c*/ 	.word	0x0000fc90


	//   ....[121]....
        /*06a0*/ 	.word	0x0000fca0


	//   ....[122]....
        /*06a4*/ 	.word	0x0000fcb0


	//   ....[123]....
        /*06a8*/ 	.word	0x00010580


	//   ....[124]....
        /*06ac*/ 	.word	0x000105b0


	//   ....[125]....
        /*06b0*/ 	.word	0x00010610


	//   ....[126]....
        /*06b4*/ 	.word	0x00010670


	//   ....[127]....
        /*06b8*/ 	.word	0x000106c0


	//   ....[128]....
        /*06bc*/ 	.word	0x00010710


	//   ....[129]....
        /*06c0*/ 	.word	0x00010730


	//   ....[130]....
        /*06c4*/ 	.word	0x00010770


	//   ....[131]....
        /*06c8*/ 	.word	0x00011180


	//   ....[132]....
        /*06cc*/ 	.word	0x00011190


	//   ....[133]....
        /*06d0*/ 	.word	0x000111a0


	//   ....[134]....
        /*06d4*/ 	.word	0x000111e0


	//   ....[135]....
        /*06d8*/ 	.word	0x00011220


	//   ....[136]....
        /*06dc*/ 	.word	0x00011230


	//   ....[137]....
        /*06e0*/ 	.word	0x00011290


	//   ....[138]....
        /*06e4*/ 	.word	0x000112c0


	//   ....[139]....
        /*06e8*/ 	.word	0x00011300


	//   ....[140]....
        /*06ec*/ 	.word	0x00011360


	//   ....[141]....
        /*06f0*/ 	.word	0x00011790


	//   ....[142]....
        /*06f4*/ 	.word	0x000117a0


	//   ....[143]....
        /*06f8*/ 	.word	0x000117b0


	//   ....[144]....
        /*06fc*/ 	.word	0x000117c0


	//   ....[145]....
        /*0700*/ 	.word	0x000117d0


	//   ....[146]....
        /*0704*/ 	.word	0x00011830


	//   ....[147]....
        /*0708*/ 	.word	0x00011840


	//   ....[148]....
        /*070c*/ 	.word	0x000118a0


	//   ....[149]....
        /*0710*/ 	.word	0x000118d0


	//   ....[150]....
        /*0714*/ 	.word	0x00011910


	//   ....[151]....
        /*0718*/ 	.word	0x00013780


	//   ....[152]....
        /*071c*/ 	.word	0x000137b0


	//   ....[153]....
        /*0720*/ 	.word	0x000137e0


	//   ....[154]....
        /*0724*/ 	.word	0x000137f0


	//   ....[155]....
        /*0728*/ 	.word	0x00013820


	//   ....[156]....
        /*072c*/ 	.word	0x00013830


	//   ....[157]....
        /*0730*/ 	.word	0x00013860


	//   ....[158]....
        /*0734*/ 	.word	0x000138a0


	//   ....[159]....
        /*0738*/ 	.word	0x000139e0


	//   ....[160]....
        /*073c*/ 	.word	0x00013a10


	//   ....[161]....
        /*0740*/ 	.word	0x00013a40


	//   ....[162]....
        /*0744*/ 	.word	0x00013a70


	//   ....[163]....
        /*0748*/ 	.word	0x00013aa0


	//   ....[164]....
        /*074c*/ 	.word	0x00013ae0


	//   ....[165]....
        /*0750*/ 	.word	0x00013b70


	//   ....[166]....
        /*0754*/ 	.word	0x00013bb0


	//   ....[167]....
        /*0758*/ 	.word	0x00013c40


	//   ....[168]....
        /*075c*/ 	.word	0x00014060


	//   ....[169]....
        /*0760*/ 	.word	0x000145b0


	//   ....[170]....
        /*0764*/ 	.word	0x000146a0


	//   ....[171]....
        /*0768*/ 	.word	0x00014760


	//   ....[172]....
        /*076c*/ 	.word	0x000148f0


	//   ....[173]....
        /*0770*/ 	.word	0x00014980


	//   ....[174]....
        /*0774*/ 	.word	0x000149e0


	//   ....[175]....
        /*0778*/ 	.word	0x00014ae0


	//   ....[176]....
        /*077c*/ 	.word	0x00014b40


	//   ....[177]....
        /*0780*/ 	.word	0x00014c10


	//   ....[178]....
        /*0784*/ 	.word	0x00014cd0


	//   ....[179]....
        /*0788*/ 	.word	0x00014da0


	//   ....[180]....
        /*078c*/ 	.word	0x00014f30


	//   ....[181]....
        /*0790*/ 	.word	0x00014ff0


	//   ....[182]....
        /*0794*/ 	.word	0x00015140


	//   ....[183]....
        /*0798*/ 	.word	0x00015190


	//   ....[184]....
        /*079c*/ 	.word	0x00015290


	//   ....[185]....
        /*07a0*/ 	.word	0x00015340


	//   ....[186]....
        /*07a4*/ 	.word	0x000153a0


	//   ....[187]....
        /*07a8*/ 	.word	0x00015440


	//   ....[188]....
        /*07ac*/ 	.word	0x00015500


	//   ....[189]....
        /*07b0*/ 	.word	0x000155f0


	//   ....[190]....
        /*07b4*/ 	.word	0x00015690


	//   ....[191]....
        /*07b8*/ 	.word	0x00015700


	//   ....[192]....
        /*07bc*/ 	.word	0x00015780


	//   ....[193]....
        /*07c0*/ 	.word	0x00015850


	//   ....[194]....
        /*07c4*/ 	.word	0x000158d0


	//   ....[195]....
        /*07c8*/ 	.word	0x000159a0


	//   ....[196]....
        /*07cc*/ 	.word	0x00015a20


	//   ....[197]....
        /*07d0*/ 	.word	0x00015ae0


	//   ....[198]....
        /*07d4*/ 	.word	0x00015c10


	//   ....[199]....
        /*07d8*/ 	.word	0x00015ca0


	//   ....[200]....
        /*07dc*/ 	.word	0x00015d00


	//   ....[201]....
        /*07e0*/ 	.word	0x00015de0


	//   ....[202]....
        /*07e4*/ 	.word	0x00015e40


	//   ....[203]....
        /*07e8*/ 	.word	0x00015f10


	//   ....[204]....
        /*07ec*/ 	.word	0x00015f70


	//   ....[205]....
        /*07f0*/ 	.word	0x00016040


	//   ....[206]....
        /*07f4*/ 	.word	0x000160a0


	//   ....[207]....
        /*07f8*/ 	.word	0x00016170


	//   ....[208]....
        /*07fc*/ 	.word	0x00016260


	//   ....[209]....
        /*0800*/ 	.word	0x000162f0


	//   ....[210]....
        /*0804*/ 	.word	0x00016350


	//   ....[211]....
        /*0808*/ 	.word	0x00016420


	//   ....[212]....
        /*080c*/ 	.word	0x00016480


	//   ....[213]....
        /*0810*/ 	.word	0x00016550


	//   ....[214]....
        /*0814*/ 	.word	0x000165b0


	//   ....[215]....
        /*0818*/ 	.word	0x00016680


	//   ....[216]....
        /*081c*/ 	.word	0x000166e0


	//   ....[217]....
        /*0820*/ 	.word	0x000167b0


	//   ....[218]....
        /*0824*/ 	.word	0x00016a00


	//----- nvinfo : EIATTR_REG_RECONFIG
	.align		4
.L_632:
        /*0828*/ 	.byte	0x01, 0x54
	.zero		2


	//----- nvinfo : EIATTR_SYSCALL_OFFSETS
	.align		4
        /*082c*/ 	.byte	0x04, 0x46
        /*082e*/ 	.short	(.L_634 - .L_633)


	//   ....[0]....
.L_633:
        /*0830*/ 	.word	0x00001650


	//   ....[1]....
        /*0834*/ 	.word	0x0000e580


	//   ....[2]....
        /*0838*/ 	.word	0x0000e6f0


	//   ....[3]....
        /*083c*/ 	.word	0x0000e840


	//   ....[4]....
        /*0840*/ 	.word	0x0000e980


	//   ....[5]....
        /*0844*/ 	.word	0x000101b0


	//----- nvinfo : EIATTR_MBARRIER_INSTR_OFFSETS
	.align		4
.L_634:
        /*0848*/ 	.byte	0x04, 0x39
        /*084a*/ 	.short	(.L_636 - .L_635)


	//   ....[0]....
.L_635:
        /*084c*/ 	.word	0x00000180
        /*0850*/ 	.word	0x000000ff
        /*0854*/ 	.word	0x00033400
        /*0858*/ 	.short	0x0100
        /*085a*/ 	.byte	0x08
	.zero		1


	//   ....[1]....
        /*085c*/ 	.word	0x00000190
        /*0860*/ 	.word	0x000000ff
        /*0864*/ 	.word	0x00033420
        /*0868*/ 	.short	0x0100
        /*086a*/ 	.byte	0x08
	.zero		1


	//   ....[2]....
        /*086c*/ 	.word	0x00000280
        /*0870*/ 	.word	0x000000ff
        /*0874*/ 	.word	0x00033430
        /*0878*/ 	.short	0x0100
        /*087a*/ 	.byte	0x08
	.zero		1


	//   ....[3]....
        /*087c*/ 	.word	0x00000290
        /*0880*/ 	.word	0x000000ff
        /*0884*/ 	.word	0x00033440
        /*0888*/ 	.short	0x0100
        /*088a*/ 	.byte	0x08
	.zero		1


	//   ....[4]....
        /*088c*/ 	.word	0x000002a0
        /*0890*/ 	.word	0x000000ff
        /*0894*/ 	.word	0x00033438
        /*0898*/ 	.short	0x0100
        /*089a*/ 	.byte	0x08
	.zero		1


	//   ....[5]....
        /*089c*/ 	.word	0x000002b0
        /*08a0*/ 	.word	0x000000ff
        /*08a4*/ 	.word	0x00033448
        /*08a8*/ 	.short	0x0100
        /*08aa*/ 	.byte	0x08
	.zero		1


	//   ....[6]....
        /*08ac*/ 	.word	0x000003e0
        /*08b0*/ 	.word	0x000000ff
        /*08b4*/ 	.word	0x00033450
        /*08b8*/ 	.short	0x0100
        /*08ba*/ 	.byte	0x08
	.zero		1


	//   ....[7]....
        /*08bc*/ 	.word	0x000003f0
        /*08c0*/ 	.word	0x000000ff
        /*08c4*/ 	.word	0x00033460
        /*08c8*/ 	.short	0x0100
        /*08ca*/ 	.byte	0x08
	.zero		1


	//   ....[8]....
        /*08cc*/ 	.word	0x00000400
        /*08d0*/ 	.word	0x000000ff
        /*08d4*/ 	.word	0x00033458
        /*08d8*/ 	.short	0x0100
        /*08da*/ 	.byte	0x08
	.zero		1


	//   ....[9]....
        /*08dc*/ 	.word	0x00000410
        /*08e0*/ 	.word	0x000000ff
        /*08e4*/ 	.word	0x00033468
        /*08e8*/ 	.short	0x0100
        /*08ea*/ 	.byte	0x08
	.zero		1


	//   ....[10]....
        /*08ec*/ 	.word	0x00000500
        /*08f0*/ 	.word	0x000000ff
        /*08f4*/ 	.word	0x00033470
        /*08f8*/ 	.short	0x0100
        /*08fa*/ 	.byte	0x06
	.zero		1


	//   ....[11]....
        /*08fc*/ 	.word	0x00000510
        /*0900*/ 	.word	0x000000ff
        /*0904*/ 	.word	0x00033480
        /*0908*/ 	.short	0x0100
        /*090a*/ 	.byte	0x06
	.zero		1


	//   ....[12]....
        /*090c*/ 	.word	0x00000520
        /*0910*/ 	.word	0x000000ff
        /*0914*/ 	.word	0x00033478
        /*0918*/ 	.short	0x0100
        /*091a*/ 	.byte	0x06
	.zero		1


	//   ....[13]....
        /*091c*/ 	.word	0x00000530
        /*0920*/ 	.word	0x000000ff
        /*0924*/ 	.word	0x00033488
        /*0928*/ 	.short	0x0100
        /*092a*/ 	.byte	0x06
	.zero		1


	//   ....[14]....
        /*092c*/ 	.word	0x00000660
        /*0930*/ 	.word	0x000000ff
        /*0934*/ 	.word	0x00033490
        /*0938*/ 	.short	0x0100
        /*093a*/ 	.byte	0x08
	.zero		1


	//   ....[15]....
        /*093c*/ 	.word	0x00000670
        /*0940*/ 	.word	0x000000ff
        /*0944*/ 	.word	0x000334a0
        /*0948*/ 	.short	0x0100
        /*094a*/ 	.byte	0x08
	.zero		1


	//   ....[16]....
        /*094c*/ 	.word	0x00000680
        /*0950*/ 	.word	0x000000ff
        /*0954*/ 	.word	0x00033498
        /*0958*/ 	.short	0x0100
        /*095a*/ 	.byte	0x08
	.zero		1


	//   ....[17]....
        /*095c*/ 	.word	0x00000690
        /*0960*/ 	.word	0x000000ff
        /*0964*/ 	.word	0x000334a8
        /*0968*/ 	.short	0x0100
        /*096a*/ 	.byte	0x08
	.zero		1


	//   ....[18]....
        /*096c*/ 	.word	0x000007e0
        /*0970*/ 	.word	0x000000ff
        /*0974*/ 	.word	0x000334b0
        /*0978*/ 	.short	0x0100
        /*097a*/ 	.byte	0x08
	.zero		1


	//   ....[19]....
        /*097c*/ 	.word	0x000007f0
        /*0980*/ 	.word	0x000000ff
        /*0984*/ 	.word	0x000334c0
        /*0988*/ 	.short	0x0100
        /*098a*/ 	.byte	0x08
	.zero		1


	//   ....[20]....
        /*098c*/ 	.word	0x00000800
        /*0990*/ 	.word	0x000000ff
        /*0994*/ 	.word	0x000334b8
        /*0998*/ 	.short	0x0100
        /*099a*/ 	.byte	0x08
	.zero		1


	//   ....[21]....
        /*099c*/ 	.word	0x00000810
        /*09a0*/ 	.word	0x000000ff
        /*09a4*/ 	.word	0x000334c8
        /*09a8*/ 	.short	0x0100
        /*09aa*/ 	.byte	0x08
	.zero		1


	//   ....[22]....
        /*09ac*/ 	.word	0x00001980
        /*09b0*/ 	.word	0x000000ff
        /*09b4*/ 	.word	0x00033400
        /*09b8*/ 	.short	0x010a
        /*09ba*/ 	.byte	0x2f
	.zero		1


	//   ....[23]....
        /*09bc*/ 	.word	0x00001a20
        /*09c0*/ 	.word	0x00000003
        /*09c4*/ 	.word	0x00033430
        /*09c8*/ 	.short	0x010a
        /*09ca*/ 	.byte	0x3f
	.zero		1


	//   ....[24]....
        /*09cc*/ 	.word	0x00001a70
        /*09d0*/ 	.word	0x00000003
        /*09d4*/ 	.word	0x00033430
        /*09d8*/ 	.short	0x010a
        /*09da*/ 	.byte	0x3f
	.zero		1


	//   ....[25]....
        /*09dc*/ 	.word	0x00002f30
        /*09e0*/ 	.word	0x000000ff
        /*09e4*/ 	.word	0x00000000
        /*09e8*/ 	.short	0x0101
        /*09ea*/ 	.byte	0x07
	.zero		1


	//   ....[26]....
        /*09ec*/ 	.word	0x00005b30
        /*09f0*/ 	.word	0x000000ff
        /*09f4*/ 	.word	0x00033430
        /*09f8*/ 	.short	0x010a
        /*09fa*/ 	.byte	0x06
	.zero		1


	//   ....[27]....
        /*09fc*/ 	.word	0x00005b70
        /*0a00*/ 	.word	0x000000ff
        /*0a04*/ 	.word	0x00033430
        /*0a08*/ 	.short	0x010a
        /*0a0a*/ 	.byte	0x06
	.zero		1


	//   ....[28]....
        /*0a0c*/ 	.word	0x000067c0
        /*0a10*/ 	.word	0x000000ff
        /*0a14*/ 	.word	0x00033450
        /*0a18*/ 	.short	0x010a
        /*0a1a*/ 	.byte	0x06
	.zero		1


	//   ....[29]....
        /*0a1c*/ 	.word	0x00006800
        /*0a20*/ 	.word	0x000000ff
        /*0a24*/ 	.word	0x00033450
        /*0a28*/ 	.short	0x010a
        /*0a2a*/ 	.byte	0x06
	.zero		1


	//   ....[30]....
        /*0a2c*/ 	.word	0x00007170
        /*0a30*/ 	.word	0x000000ff
        /*0a34*/ 	.word	0x00000000
        /*0a38*/ 	.short	0x0101
        /*0a3a*/ 	.byte	0x07
	.zero		1


	//   ....[31]....
        /*0a3c*/ 	.word	0x00008b20
        /*0a40*/ 	.word	0x000000ff
        /*0a44*/ 	.word	0x00000000
        /*0a48*/ 	.short	0x0101
        /*0a4a*/ 	.byte	0x07
	.zero		1


	//   ....[32]....
        /*0a4c*/ 	.word	0x000093d0
        /*0a50*/ 	.word	0x000000ff
        /*0a54*/ 	.word	0x00033450
        /*0a58*/ 	.short	0x010a
        /*0a5a*/ 	.byte	0x10
	.zero		1


	//   ....[33]....
        /*0a5c*/ 	.word	0x00009410
        /*0a60*/ 	.word	0x000000ff
        /*0a64*/ 	.word	0x00033450
        /*0a68*/ 	.short	0x010a
        /*0a6a*/ 	.byte	0x10
	.zero		1


	//   ....[34]....
        /*0a6c*/ 	.word	0x00009c50
        /*0a70*/ 	.word	0x000000ff
        /*0a74*/ 	.word	0x00000000
        /*0a78*/ 	.short	0x0101
        /*0a7a*/ 	.byte	0x04
	.zero		1


	//   ....[35]....
        /*0a7c*/ 	.word	0x0000c030
        /*0a80*/ 	.word	0x00000004
        /*0a84*/ 	.word	0x00000000
        /*0a88*/ 	.short	0x0101
        /*0a8a*/ 	.byte	0x3f
	.zero		1


	//   ....[36]....
        /*0a8c*/ 	.word	0x0000f000
        /*0a90*/ 	.word	0x00000004
        /*0a94*/ 	.word	0x00033480
        /*0a98*/ 	.short	0x010a
        /*0a9a*/ 	.byte	0x3f
	.zero		1


	//   ....[37]....
        /*0a9c*/ 	.word	0x0000f740
        /*0aa0*/ 	.word	0x00000004
        /*0aa4*/ 	.word	0x00033470
        /*0aa8*/ 	.short	0x0107
        /*0aaa*/ 	.byte	0x3f
	.zero		1


	//   ....[38]....
        /*0aac*/ 	.word	0x0000f800
        /*0ab0*/ 	.word	0x00000004
        /*0ab4*/ 	.word	0x00033470
        /*0ab8*/ 	.short	0x0101
        /*0aba*/ 	.byte	0x3f
	.zero		1


	//   ....[39]....
        /*0abc*/ 	.word	0x0000f850
        /*0ac0*/ 	.word	0x00000004
        /*0ac4*/ 	.word	0x00033440
        /*0ac8*/ 	.short	0x010a
        /*0aca*/ 	.byte	0x3f
	.zero		1


	//   ....[40]....
        /*0acc*/ 	.word	0x0000fed0
        /*0ad0*/ 	.word	0x00000004
        /*0ad4*/ 	.word	0x00033430
        /*0ad8*/ 	.short	0x0107
        /*0ada*/ 	.byte	0x3f
	.zero		1


	//   ....[41]....
        /*0adc*/ 	.word	0x0000ffa0
        /*0ae0*/ 	.word	0x00000004
        /*0ae4*/ 	.word	0x00033430
        /*0ae8*/ 	.short	0x0101
        /*0aea*/ 	.byte	0x3f
	.zero		1


	//   ....[42]....
        /*0aec*/ 	.word	0x00010880
        /*0af0*/ 	.word	0x00000012
        /*0af4*/ 	.word	0x00033400
        /*0af8*/ 	.short	0x0107
        /*0afa*/ 	.byte	0x3f
	.zero		1


	//   ....[43]....
        /*0afc*/ 	.word	0x00010980
        /*0b00*/ 	.word	0x00000012
        /*0b04*/ 	.word	0x00033400
        /*0b08*/ 	.short	0x0101
        /*0b0a*/ 	.byte	0x3f
	.zero		1


	//   ....[44]....
        /*0b0c*/ 	.word	0x000109a0
        /*0b10*/ 	.word	0x00000012
        /*0b14*/ 	.word	0x00033420
        /*0b18*/ 	.short	0x010a
        /*0b1a*/ 	.byte	0x3f
	.zero		1


	//   ....[45]....
        /*0b1c*/ 	.word	0x00010ec0
        /*0b20*/ 	.word	0x00000004
        /*0b24*/ 	.word	0x00033480
        /*0b28*/ 	.short	0x010a
        /*0b2a*/ 	.byte	0x3f
	.zero		1


	//   ....[46]....
        /*0b2c*/ 	.word	0x00011400
        /*0b30*/ 	.word	0x00000004
        /*0b34*/ 	.word	0x00033470
        /*0b38*/ 	.short	0x0107
        /*0b3a*/ 	.byte	0x3f
	.zero		1


	//   ....[47]....
        /*0b3c*/ 	.word	0x000114c0
        /*0b40*/ 	.word	0x00000004
        /*0b44*/ 	.word	0x00033470
        /*0b48*/ 	.short	0x0101
        /*0b4a*/ 	.byte	0x3f
	.zero		1


	//   ....[48]....
        /*0b4c*/ 	.word	0x000114f0
        /*0b50*/ 	.word	0x00000004
        /*0b54*/ 	.word	0x00033440
        /*0b58*/ 	.short	0x010a
        /*0b5a*/ 	.byte	0x3f
	.zero		1


	//   ....[49]....
        /*0b5c*/ 	.word	0x00011a00
        /*0b60*/ 	.word	0x00000004
        /*0b64*/ 	.word	0x00033430
        /*0b68*/ 	.short	0x0107
        /*0b6a*/ 	.byte	0x3f
	.zero		1


	//   ....[50]....
        /*0b6c*/ 	.word	0x00011ad0
        /*0b70*/ 	.word	0x00000004
        /*0b74*/ 	.word	0x00033430
        /*0b78*/ 	.short	0x0101
        /*0b7a*/ 	.byte	0x3f
	.zero		1


	//   ....[51]....
        /*0b7c*/ 	.word	0x00011b50
        /*0b80*/ 	.word	0x00000002
        /*0b84*/ 	.word	0x00033470
        /*0b88*/ 	.short	0x010a
        /*0b8a*/ 	.byte	0x3f
	.zero		1


	//   ....[52]....
        /*0b8c*/ 	.word	0x00011be0
        /*0b90*/ 	.word	0x00000002
        /*0b94*/ 	.word	0x00033460
        /*0b98*/ 	.short	0x010a
        /*0b9a*/ 	.byte	0x3f
	.zero		1


	//   ....[53]....
        /*0b9c*/ 	.word	0x000126f0
        /*0ba0*/ 	.word	0x00000002
        /*0ba4*/ 	.word	0x00033450
        /*0ba8*/ 	.short	0x0101
        /*0baa*/ 	.byte	0x3f
	.zero		1


	//   ....[54]....
        /*0bac*/ 	.word	0x00012780
        /*0bb0*/ 	.word	0x00000002
        /*0bb4*/ 	.word	0x00000000
        /*0bb8*/ 	.short	0x0101
        /*0bba*/ 	.byte	0x3f
	.zero		1


	//   ....[55]....
        /*0bbc*/ 	.word	0x00012940
        /*0bc0*/ 	.word	0x00000000
        /*0bc4*/ 	.word	0x00033470
        /*0bc8*/ 	.short	0x010a
        /*0bca*/ 	.byte	0x3f
	.zero		1


	//   ....[56]....
        /*0bcc*/ 	.word	0x000129c0
        /*0bd0*/ 	.word	0x00000000
        /*0bd4*/ 	.word	0x00033460
        /*0bd8*/ 	.short	0x010a
        /*0bda*/ 	.byte	0x3f
	.zero		1


	//   ....[57]....
        /*0bdc*/ 	.word	0x000134e0
        /*0be0*/ 	.word	0x00000000
        /*0be4*/ 	.word	0x00033450
        /*0be8*/ 	.short	0x0101
        /*0bea*/ 	.byte	0x3f
	.zero		1


	//   ....[58]....
        /*0bec*/ 	.word	0x000135a0
        /*0bf0*/ 	.word	0x00000000
        /*0bf4*/ 	.word	0x00000000
        /*0bf8*/ 	.short	0x0101
        /*0bfa*/ 	.byte	0x3f
	.zero		1


	//   ....[59]....
        /*0bfc*/ 	.word	0x00013fe0
        /*0c00*/ 	.word	0x00000004
        /*0c04*/ 	.word	0x00033420
        /*0c08*/ 	.short	0x010a
        /*0c0a*/ 	.byte	0x3f
	.zero		1


	//   ....[60]....
        /*0c0c*/ 	.word	0x00014160
        /*0c10*/ 	.word	0x00000005
        /*0c14*/ 	.word	0x00033440
        /*0c18*/ 	.short	0x010a
        /*0c1a*/ 	.byte	0x3f
	.zero		1


	//   ....[61]....
        /*0c1c*/ 	.word	0x00014200
        /*0c20*/ 	.word	0x0000001f
        /*0c24*/ 	.word	0x00033440
        /*0c28*/ 	.short	0x010a
        /*0c2a*/ 	.byte	0x3f
	.zero		1


	//   ....[62]....
        /*0c2c*/ 	.word	0x00014240
        /*0c30*/ 	.word	0x00000005
        /*0c34*/ 	.word	0x00033460
        /*0c38*/ 	.short	0x010a
        /*0c3a*/ 	.byte	0x3f
	.zero		1


	//   ....[63]....
        /*0c3c*/ 	.word	0x00014280
        /*0c40*/ 	.word	0x0000001f
        /*0c44*/ 	.word	0x00033460
        /*0c48*/ 	.short	0x010a
        /*0c4a*/ 	.byte	0x3f
	.zero		1


	//   ....[64]....
        /*0c4c*/ 	.word	0x000142c0
        /*0c50*/ 	.word	0x00000005
        /*0c54*/ 	.word	0x00033480
        /*0c58*/ 	.short	0x010a
        /*0c5a*/ 	.byte	0x3f
	.zero		1


	//   ....[65]....
        /*0c5c*/ 	.word	0x00014300
        /*0c60*/ 	.word	0x0000001f
        /*0c64*/ 	.word	0x00033480
        /*0c68*/ 	.short	0x010a
        /*0c6a*/ 	.byte	0x3f
	.zero		1


	//   ....[66]....
        /*0c6c*/ 	.word	0x00014370
        /*0c70*/ 	.word	0x00000003
        /*0c74*/ 	.word	0x00033400
        /*0c78*/ 	.short	0x010a
        /*0c7a*/ 	.byte	0x3f
	.zero		1


	//   ....[67]....
        /*0c7c*/ 	.word	0x000143c0
        /*0c80*/ 	.word	0x00000003
        /*0c84*/ 	.word	0x00033430
        /*0c88*/ 	.short	0x010a
        /*0c8a*/ 	.byte	0x3f
	.zero		1


	//   ....[68]....
        /*0c8c*/ 	.word	0x00014420
        /*0c90*/ 	.word	0x00000008
        /*0c94*/ 	.word	0x00033430
        /*0c98*/ 	.short	0x010a
        /*0c9a*/ 	.byte	0x3f
	.zero		1


	//   ....[69]....
        /*0c9c*/ 	.word	0x00014480
        /*0ca0*/ 	.word	0x00000008
        /*0ca4*/ 	.word	0x00033450
        /*0ca8*/ 	.short	0x010a
        /*0caa*/ 	.byte	0x3f
	.zero		1


	//   ....[70]....
        /*0cac*/ 	.word	0x000144e0
        /*0cb0*/ 	.word	0x00000003
        /*0cb4*/ 	.word	0x00033450
        /*0cb8*/ 	.short	0x010a
        /*0cba*/ 	.byte	0x3f
	.zero		1


	//   ....[71]....
        /*0cbc*/ 	.word	0x000145f0
        /*0cc0*/ 	.word	0x00000004
        /*0cc4*/ 	.word	0x00033480
        /*0cc8*/ 	.short	0x010a
        /*0cca*/ 	.byte	0x3f
	.zero		1


	//   ....[72]....
        /*0ccc*/ 	.word	0x00014e80
        /*0cd0*/ 	.word	0x00000004
        /*0cd4*/ 	.word	0x00033440
        /*0cd8*/ 	.short	0x010a
        /*0cda*/ 	.byte	0x3f
	.zero		1


	//   ....[73]....
        /*0cdc*/ 	.word	0x00015b10
        /*0ce0*/ 	.word	0x00000012
        /*0ce4*/ 	.word	0x00033420
        /*0ce8*/ 	.short	0x010a
        /*0cea*/ 	.byte	0x3f
	.zero		1


	//   ....[74]....
        /*0cec*/ 	.word	0x00015b60
        /*0cf0*/ 	.word	0x00000004
        /*0cf4*/ 	.word	0x00033480
        /*0cf8*/ 	.short	0x010a
        /*0cfa*/ 	.byte	0x3f
	.zero		1


	//   ....[75]....
        /*0cfc*/ 	.word	0x000161b0
        /*0d00*/ 	.word	0x00000004
        /*0d04*/ 	.word	0x00033440
        /*0d08*/ 	.short	0x010a
        /*0d0a*/ 	.byte	0x3f
	.zero		1


	//   ....[76]....
        /*0d0c*/ 	.word	0x000167e0
        /*0d10*/ 	.word	0x00000002
        /*0d14*/ 	.word	0x00033470
        /*0d18*/ 	.short	0x010a
        /*0d1a*/ 	.byte	0x3f
	.zero		1


	//   ....[77]....
        /*0d1c*/ 	.word	0x00016830
        /*0d20*/ 	.word	0x00000002
        /*0d24*/ 	.word	0x00033460
        /*0d28*/ 	.short	0x010a
        /*0d2a*/ 	.byte	0x3f
	.zero		1


	//   ....[78]....
        /*0d2c*/ 	.word	0x00016880
        /*0d30*/ 	.word	0x00000000
        /*0d34*/ 	.word	0x00033470
        /*0d38*/ 	.short	0x010a
        /*0d3a*/ 	.byte	0x3f
	.zero		1


	//   ....[79]....
        /*0d3c*/ 	.word	0x000168d0
        /*0d40*/ 	.word	0x00000000
        /*0d44*/ 	.word	0x00033460
        /*0d48*/ 	.short	0x010a
        /*0d4a*/ 	.byte	0x3f
	.zero		1


	//   ....[80]....
        /*0d4c*/ 	.word	0x00016920
        /*0d50*/ 	.word	0x00000004
        /*0d54*/ 	.word	0x00033420
        /*0d58*/ 	.short	0x010a
        /*0d5a*/ 	.byte	0x3f
	.zero		1


	//   ....[81]....
        /*0d5c*/ 	.word	0x00016ac0
        /*0d60*/ 	.word	0x00000005
        /*0d64*/ 	.word	0x00033440
        /*0d68*/ 	.short	0x010a
        /*0d6a*/ 	.byte	0x3f
	.zero		1


	//   ....[82]....
        /*0d6c*/ 	.word	0x00016b10
        /*0d70*/ 	.word	0x0000001f
        /*0d74*/ 	.word	0x00033440
        /*0d78*/ 	.short	0x010a
        /*0d7a*/ 	.byte	0x3f
	.zero		1


	//   ....[83]....
        /*0d7c*/ 	.word	0x00016b60
        /*0d80*/ 	.word	0x00000005
        /*0d84*/ 	.word	0x00033460
        /*0d88*/ 	.short	0x010a
        /*0d8a*/ 	.byte	0x3f
	.zero		1


	//   ....[84]....
        /*0d8c*/ 	.word	0x00016bb0
        /*0d90*/ 	.word	0x0000001f
        /*0d94*/ 	.word	0x00033460
        /*0d98*/ 	.short	0x010a
        /*0d9a*/ 	.byte	0x3f
	.zero		1


	//   ....[85]....
        /*0d9c*/ 	.word	0x00016c00
        /*0da0*/ 	.word	0x00000005
        /*0da4*/ 	.word	0x00033480
        /*0da8*/ 	.short	0x010a
        /*0daa*/ 	.byte	0x3f
	.zero		1


	//----- nvinfo : EIATTR_NUM_MBARRIERS
	.align		4
.L_636:
        /*0dac*/ 	.byte	0x03, 0x38
        /*0dae*/ 	.short	0x0016


	//----- nvinfo : EIATTR_EXIT_INSTR_OFFSETS
	.align		4
        /*0db0*/ 	.byte	0x04, 0x1c
        /*0db2*/ 	.short	(.L_638 - .L_637)


	//   ....[0]....
.L_637:
        /*0db4*/ 	.word	0x000009c0


	//   ....[1]....
        /*0db8*/ 	.word	0x0000d1a0


	//   ....[2]....
        /*0dbc*/ 	.word	0x00014350


	//----- nvinfo : EIATTR_MAX_THREADS
	.align		4
.L_638:
        /*0dc0*/ 	.byte	0x04, 0x05
        /*0dc2*/ 	.short	(.L_640 - .L_639)
.L_639:
        /*0dc4*/ 	.word	0x00000180
        /*0dc8*/ 	.word	0x00000001
        /*0dcc*/ 	.word	0x00000001


	//----- nvinfo : EIATTR_CRS_STACK_SIZE
	.align		4
.L_640:
        /*0dd0*/ 	.byte	0x04, 0x1e
        /*0dd2*/ 	.short	(.L_642 - .L_641)
.L_641:
        /*0dd4*/ 	.word	0x00000000


	//----- nvinfo : EIATTR_CBANK_PARAM_SIZE
	.align		4
.L_642:
        /*0dd8*/ 	.byte	0x03, 0x19
        /*0dda*/ 	.short	0x0af0


	//----- nvinfo : EIATTR_PARAM_CBANK
	.align		4
        /*0ddc*/ 	.byte	0x04, 0x0a
        /*0dde*/ 	.short	(.L_644 - .L_643)
	.align		4
.L_643:
        /*0de0*/ 	.word	index@(.nv.constant0._ZN7cutlass13device_kernelIN5flash11enable_sm90INS1_16FlashAttnFwdSm90INS1_25CollectiveMainloopFwdSm90ILi2EN4cute5tupleIJNS5_1CILi1EEES8_S8_EEENS6_IJNS7_ILi128EEENS7_ILi160EEENS7_ILi192EEEEEELi192ENS_12float_e4m3_tEfNS_4arch4Sm90ELb0ELb0ELb1ELb1ELb1ELb0ELb0ELb1ELb1ELb1ELb0ELb0EEENS1_21CollectiveEpilogueFwdINS6_IJSA_SC_SB_EEES9_NS_10bfloat16_tESG_Li256ELb1ELb1ELb0ELb1EEENS1_36VarlenDynamicPersistentTileSchedulerILi128ELi160ELi256ELi128ELb0ELb1ELb1ELb0ELb1ELb1EEEEEEEEEvNT_6ParamsE)
        /*0de4*/ 	.short	0x0210
        /*0de6*/ 	.short	0x0af0


	//----- nvinfo : EIATTR_SW_WAR
	.align		4
.L_644:
        /*0de8*/ 	.byte	0x04, 0x36
        /*0dea*/ 	.short	(.L_646 - .L_645)
.L_645:
        /*0dec*/ 	.word	0x00000008
.L_646:


//--------------------- .nv.info._ZN7cutlass13device_kernelIN5flash11enable_sm90INS1_16FlashAttnFwdSm90INS1_25CollectiveMainloopFwdSm90ILi2EN4cute5tupleIJNS5_1CILi1EEES8_S8_EEENS6_IJNS7_ILi128EEENS7_ILi160EEENS7_ILi192EEEEEELi192ENS_12float_e4m3_tEfNS_4arch4Sm90ELb0ELb0ELb1ELb1ELb1ELb1ELb0ELb1ELb1ELb1ELb0ELb0EEENS1_21CollectiveEpilogueFwdINS6_IJSA_SC_SB_EEES9_NS_10bfloat16_tESG_Li256ELb1ELb1ELb0ELb1EEENS1_36VarlenDynamicPersistentTileSchedulerILi128ELi160ELi256ELi128ELb0ELb1ELb1ELb0ELb1ELb1EEEEEEEEEvNT_6ParamsE --------------------------
	.section	.nv.info._ZN7cutlass13device_kernelIN5flash11enable_sm90INS1_16FlashAttnFwdSm90INS1_25CollectiveMainloopFwdSm90ILi2EN4cute5tupleIJNS5_1CILi1EEES8_S8_EEENS6_IJNS7_ILi128EEENS7_ILi160EEENS7_ILi192EEEEEELi192ENS_12float_e4m3_tEfNS_4arch4Sm90ELb0ELb0ELb1ELb1ELb1ELb1ELb0ELb1ELb1ELb1ELb0ELb0EEENS1_21CollectiveEpilogueFwdINS6_IJSA_SC_SB_EEES9_NS_10bfloat16_tESG_Li256ELb1ELb1ELb0ELb1EEENS1_36VarlenDynamicPersistentTileSchedulerILi128ELi160ELi256ELi128ELb0ELb1ELb1ELb0ELb1ELb1EEEEEEEEEvNT_6ParamsE,"",@"SHT_CUDA_INFO"
	.sectionflags	@""
	.align	4


	//----- nvinfo : EIATTR_CUDA_API_VERSION
	.align		4
        /*0000*/ 	.byte	0x04, 0x37
        /*0002*/ 	.short	(.L_648 - .L_647)
.L_647:
        /*0004*/ 	.word	0x00000082


	//----- nvinfo : EIATTR_KPARAM_INFO
	.align		4
.L_648:
        /*0008*/ 	.byte	0x04, 0x17
        /*000a*/ 	.short	(.L_650 - .L_649)
.L_649:
        /*000c*/ 	.word	0x00000000
        /*0010*/ 	.short	0x0000
        /*0012*/ 	.short	0x0070
        /*0014*/ 	.byte	0x00, 0xf0, 0x01, 0x2a


	//----- nvinfo : EIATTR_SPARSE_MMA_MASK
	.align		4
.L_650:
        /*0018*/ 	.byte	0x03, 0x50
        /*001a*/ 	.short	0x0000


	//----- nvinfo : EIATTR_MAXREG_COUNT
	.align		4
        /*001c*/ 	.byte	0x03, 0x1b
        /*001e*/ 	.short	0x00a8


	//----- nvinfo : EIATTR_NUM_BARRIERS
	.align		4
        /*0020*/ 	.byte	0x02, 0x4c
        /*0022*/ 	.byte	0x10
	.zero		1


	//----- nvinfo : EIATTR_EXTERNS
	.align		4
        /*0024*/ 	.byte	0x04, 0x0f
        /*0026*/ 	.short	(.L_652 - .L_651)


	//   ....[0]....
	.align		4
.L_651:
        /*0028*/ 	.word	index@(__assertfail)


	//----- nvinfo : EIATTR_ANNOTATIONS
	.align		4
.L_652:
        /*002c*/ 	.byte	0x04, 0x55
        /*002e*/ 	.short	(.L_654 - .L_653)


	//   ....[0]....
.L_653:
        /* <DEDUP_REMOVED lines=103> */


	//----- nvinfo : EIATTR_MERCURY_ISA_VERSION
	.align		4
.L_654:
        /*0688*/ 	.byte	0x03, 0x5f
        /*068a*/ 	.short	0x0101


	//----- nvinfo : EIATTR_UNUSED_LOAD_BYTE_OFFSET
	.align		4
        /*068c*/ 	.byte	0x04, 0x44
        /*068e*/ 	.short	(.L_656 - .L_655)


	//   ....[0]....
.L_655:
        /*0690*/ 	.word	0x00000a80
        /*0694*/ 	.word	0x0000fff0


	//   ....[1]....
        /*0698*/ 	.word	0x000212f0
        /*069c*/ 	.word	0x0000fff0


	//----- nvinfo : EIATTR_INT_WARP_WIDE_INSTR_OFFSETS
	.align		4
.L_656:
        /*06a0*/ 	.byte	0x04, 0x31
        /*06a2*/ 	.short	(.L_658 - .L_657)


	//   ....[0]....
.L_657:
        /*06a4*/ 	.word	0x00000130


	//   ....[1]....
        /*06a8*/ 	.word	0x00000170


	//   ....[2]....
        /*06ac*/ 	.word	0x000001e0


	//   ....[3]....
        /*06b0*/ 	.word	0x00026e70


	//   ....[4]....
        /*06b4*/ 	.word	0x00026f00


	//   ....[5]....
        /*06b8*/ 	.word	0x0002b610


	//   ....[6]....
        /*06bc*/ 	.word	0x0002b6a0


	//----- nvinfo : EIATTR_COOP_GROUP_MASK_REGIDS
	.align		4
.L_658:
        /*06c0*/ 	.byte	0x04, 0x29
        /*06c2*/ 	.short	(.L_660 - .L_659)


	//   ....[0]....
.L_659:
        /*06c4*/ 	.word	0xffffffff


	//   ....[1]....
        /*06c8*/ 	.word	0xffffffff


	//   ....[2]....
        /*06cc*/ 	.word	0xffffffff


	//   ....[3]....
        /*06d0*/ 	.word	0xffffffff


	//   ....[4]....
        /*06d4*/ 	.word	0xffffffff


	//   ....[5]....
        /*06d8*/ 	.word	0xffffffff


	//   ....[6]....
        /*06dc*/ 	.word	0xffffffff


	//   ....[7]....
        /*06e0*/ 	.word	0xffffffff


	//   ....[8]....
        /*06e4*/ 	.word	0xffffffff


	//   ....[9]....
        /*06e8*/ 	.word	0xffffffff


	//   ....[10]....
        /*06ec*/ 	.word	0xffffffff


	//   ....[11]....
        /*06f0*/ 	.word	0xffffffff


	//   ....[12]....
        /*06f4*/ 	.word	0xffffffff


	//   ....[13]....
        /*06f8*/ 	.word	0xffffffff


	//   ....[14]....
        /*06fc*/ 	.word	0xffffffff


	//   ....[15]....
        /*0700*/ 	.word	0xffffffff


	//   ....[16]....
        /*0704*/ 	.word	0xffffffff


	//   ....[17]....
        /*0708*/ 	.word	0xffffffff


	//   ....[18]....
        /*070c*/ 	.word	0xffffffff


	//   ....[19]....
        /*0710*/ 	.word	0xffffffff


	//   ....[20]....
        /*0714*/ 	.word	0xffffffff


	//   ....[21]....
        /*0718*/ 	.word	0xffffffff


	//   ....[22]....
        /*071c*/ 	.word	0xffffffff


	//   ....[23]....
        /*0720*/ 	.word	0xffffffff


	//   ....[24]....
        /*0724*/ 	.word	0xffffffff


	//   ....[25]....
        /*0728*/ 	.word	0xffffffff


	//   ....[26]....
        /*072c*/ 	.word	0xffffffff


	//   ....[27]....
        /*0730*/ 	.word	0xffffffff


	//   ....[28]....
        /*0734*/ 	.word	0xffffffff


	//   ....[29]....
        /*0738*/ 	.word	0xffffffff


	//   ....[30]....
        /*073c*/ 	.word	0xffffffff


	//   ....[31]....
        /*0740*/ 	.word	0xffffffff


	//   ....[32]....
        /*0744*/ 	.word	0xffffffff


	//   ....[33]....
        /*0748*/ 	.word	0xffffffff


	//   ....[34]....
        /*074c*/ 	.word	0xffffffff


	//   ....[35]....
        /*0750*/ 	.word	0xffffffff


	//   ....[36]....
        /*0754*/ 	.word	0xffffffff


	//   ....[37]....
        /*0758*/ 	.word	0xffffffff


	//   ....[38]....
        /*075c*/ 	.word	0xffffffff


	//   ....[39]....
        /*0760*/ 	.word	0xffffffff


	//   ....[40]....
        /*0764*/ 	.word	0xffffffff


	//   ....[41]....
        /*0768*/ 	.word	0xffffffff


	//   ....[42]....
        /*076c*/ 	.word	0xffffffff


	//   ....[43]....
        /*0770*/ 	.word	0xffffffff


	//   ....[44]....
        /*0774*/ 	.word	0xffffffff


	//   ....[45]....
        /*0778*/ 	.word	0xffffffff


	//   ....[46]....
        /*077c*/ 	.word	0xffffffff


	//   ....[47]....
        /*0780*/ 	.word	0xffffffff


	//   ....[48]....
        /*0784*/ 	.word	0xffffffff


	//   ....[49]....
        /*0788*/ 	.word	0xffffffff


	//   ....[50]....
        /*078c*/ 	.word	0xffffffff


	//   ....[51]....
        /*0790*/ 	.word	0xffffffff


	//   ....[52]....
        /*0794*/ 	.word	0xffffffff


	//   ....[53]....
        /*0798*/ 	.word	0xffffffff


	//   ....[54]....
        /*079c*/ 	.word	0xffffffff


	//   ....[55]....
        /*07a0*/ 	.word	0xffffffff


	//   ....[56]....
        /*07a4*/ 	.word	0xffffffff


	//   ....[57]....
        /*07a8*/ 	.word	0xffffffff


	//   ....[58]....
        /*07ac*/ 	.word	0xffffffff


	//   ....[59]....
        /*07b0*/ 	.word	0xffffffff


	//   ....[60]....
        /*07b4*/ 	.word	0xffffffff


	//   ....[61]....
        /*07b8*/ 	.word	0xffffffff


	//   ....[62]....
        /*07bc*/ 	.word	0xffffffff


	//   ....[63]....
        /*07c0*/ 	.word	0xffffffff


	//   ....[64]....
        /*07c4*/ 	.word	0xffffffff


	//   ....[65]....
        /*07c8*/ 	.word	0xffffffff


	//   ....[66]....
        /*07cc*/ 	.word	0xffffffff


	//   ....[67]....
        /*07d0*/ 	.word	0xffffffff


	//   ....[68]....
        /*07d4*/ 	.word	0xffffffff


	//   ....[69]....
        /*07d8*/ 	.word	0xffffffff


	//   ....[70]....
        /*07dc*/ 	.word	0xffffffff


	//   ....[71]....
        /*07e0*/ 	.word	0xffffffff


	//   ....[72]....
        /*07e4*/ 	.word	0xffffffff


	//   ....[73]....
        /*07e8*/ 	.word	0xffffffff


	//   ....[74]....
        /*07ec*/ 	.word	0xffffffff


	//   ....[75]....
        /*07f0*/ 	.word	0xffffffff


	//   ....[76]....
        /*07f4*/ 	.word	0xffffffff


	//   ....[77]....
        /*07f8*/ 	.word	0xffffffff


	//   ....[78]....
        /*07fc*/ 	.word	0xffffffff


	//   ....[79]....
        /*0800*/ 	.word	0xffffffff


	//   ....[80]....
        /*0804*/ 	.word	0xffffffff


	//   ....[81]....
        /*0808*/ 	.word	0xffffffff


	//   ....[82]....
        /*080c*/ 	.word	0xffffffff


	//   ....[83]....
        /*0810*/ 	.word	0xffffffff


	//   ....[84]....
        /*0814*/ 	.word	0xffffffff


	//   ....[85]....
        /*0818*/ 	.word	0xffffffff


	//   ....[86]....
        /*081c*/ 	.word	0xffffffff


	//   ....[87]....
        /*0820*/ 	.word	0xffffffff


	//   ....[88]....
        /*0824*/ 	.word	0xffffffff


	//   ....[89]....
        /*0828*/ 	.word	0xffffffff


	//   ....[90]....
        /*082c*/ 	.word	0xffffffff


	//   ....[91]....
        /*0830*/ 	.word	0xffffffff


	//   ....[92]....
        /*0834*/ 	.word	0xffffffff


	//   ....[93]....
        /*0838*/ 	.word	0xffffffff


	//   ....[94]....
        /*083c*/ 	.word	0xffffffff


	//   ....[95]....
        /*0840*/ 	.word	0xffffffff


	//   ....[96]....
        /*0844*/ 	.word	0xffffffff


	//   ....[97]....
        /*0848*/ 	.word	0xffffffff


	//   ....[98]....
        /*084c*/ 	.word	0xffffffff


	//   ....[99]....
        /*0850*/ 	.word	0xffffffff


	//   ....[100]....
        /*0854*/ 	.word	0xffffffff


	//   ....[101]....
        /*0858*/ 	.word	0xffffffff


	//   ....[102]....
        /*085c*/ 	.word	0xffffffff


	//   ....[103]....
        /*0860*/ 	.word	0xffffffff


	//   ....[104]....
        /*0864*/ 	.word	0xffffffff


	//   ....[105]....
        /*0868*/ 	.word	0xffffffff


	//   ....[106]....
        /*086c*/ 	.word	0xffffffff


	//   ....[107]....
        /*0870*/ 	.word	0xffffffff


	//   ....[108]....
        /*0874*/ 	.word	0xffffffff


	//   ....[109]....
        /*0878*/ 	.word	0xffffffff


	//   ....[110]....
        /*087c*/ 	.word	0xffffffff


	//   ....[111]....
        /*0880*/ 	.word	0xffffffff


	//   ....[112]....
        /*0884*/ 	.word	0xffffffff


	//   ....[113]....
        /*0888*/ 	.word	0xffffffff


	//   ....[114]....
        /*088c*/ 	.word	0xffffffff


	//   ....[115]....
        /*0890*/ 	.word	0xffffffff


	//   ....[116]....
        /*0894*/ 	.word	0xffffffff


	//   ....[117]....
        /*0898*/ 	.word	0xffffffff


	//   ....[118]....
        /*089c*/ 	.word	0xffffffff


	//   ....[119]....
        /*08a0*/ 	.word	0xffffffff


	//   ....[120]....
        /*08a4*/ 	.word	0xffffffff


	//   ....[121]....
        /*08a8*/ 	.word	0xffffffff


	//   ....[122]....
        /*08ac*/ 	.word	0xffffffff


	//   ....[123]....
        /*08b0*/ 	.word	0xffffffff


	//   ....[124]....
        /*08b4*/ 	.word	0xffffffff


	//   ....[125]....
        /*08b8*/ 	.word	0xffffffff


	//   ....[126]....
        /*08bc*/ 	.word	0xffffffff


	//   ....[127]....
        /*08c0*/ 	.word	0xffffffff


	//   ....[128]....
        /*08c4*/ 	.word	0xffffffff


	//   ....[129]....
        /*08c8*/ 	.word	0xffffffff


	//   ....[130]....
        /*08cc*/ 	.word	0xffffffff


	//   ....[131]....
        /*08d0*/ 	.word	0xffffffff


	//   ....[132]....
        /*08d4*/ 	.word	0xffffffff


	//   ....[133]....
        /*08d8*/ 	.word	0xffffffff


	//   ....[134]....
        /*08dc*/ 	.word	0xffffffff


	//   ....[135]....
        /*08e0*/ 	.word	0xffffffff


	//   ....[136]....
        /*08e4*/ 	.word	0xffffffff


	//   ....[137]....
        /*08e8*/ 	.word	0xffffffff


	//   ....[138]....
        /*08ec*/ 	.word	0xffffffff


	//   ....[139]....
        /*08f0*/ 	.word	0xffffffff


	//   ....[140]....
        /*08f4*/ 	.word	0xffffffff


	//   ....[141]....
        /*08f8*/ 	.word	0xffffffff


	//   ....[142]....
        /*08fc*/ 	.word	0xffffffff


	//   ....[143]....
        /*0900*/ 	.word	0xffffffff


	//   ....[144]....
        /*0904*/ 	.word	0xffffffff


	//   ....[145]....
        /*0908*/ 	.word	0xffffffff


	//   ....[146]....
        /*090c*/ 	.word	0xffffffff


	//   ....[147]....
        /*0910*/ 	.word	0xffffffff


	//   ....[148]....
        /*0914*/ 	.word	0xffffffff


	//   ....[149]....
        /*0918*/ 	.word	0xffffffff


	//   ....[150]....
        /*091c*/ 	.word	0xffffffff


	//   ....[151]....
        /*0920*/ 	.word	0xffffffff


	//   ....[152]....
        /*0924*/ 	.word	0xffffffff


	//   ....[153]....
        /*0928*/ 	.word	0xffffffff


	//   ....[154]....
        /*092c*/ 	.word	0xffffffff


	//   ....[155]....
        /*0930*/ 	.word	0xffffffff


	//   ....[156]....
        /*0934*/ 	.word	0xffffffff


	//   ....[157]....
        /*0938*/ 	.word	0xffffffff


	//   ....[158]....
        /*093c*/ 	.word	0xffffffff


	//   ....[159]....
        /*0940*/ 	.word	0xffffffff


	//   ....[160]....
        /*0944*/ 	.word	0xffffffff


	//   ....[161]....
        /*0948*/ 	.word	0xffffffff


	//   ....[162]....
        /*094c*/ 	.word	0xffffffff


	//   ....[163]....
        /*0950*/ 	.word	0xffffffff


	//   ....[164]....
        /*0954*/ 	.word	0xffffffff


	//   ....[165]....
        /*0958*/ 	.word	0xffffffff


	//   ....[166]....
        /*095c*/ 	.word	0xffffffff


	//   ....[167]....
        /*0960*/ 	.word	0xffffffff


	//   ....[168]....
        /*0964*/ 	.word	0xffffffff


	//   ....[169]....
        /*0968*/ 	.word	0xffffffff


	//   ....[170]....
        /*096c*/ 	.word	0xffffffff


	//   ....[171]....
        /*0970*/ 	.word	0xffffffff


	//   ....[172]....
        /*0974*/ 	.word	0xffffffff


	//   ....[173]....
        /*0978*/ 	.word	0xffffffff


	//   ....[174]....
        /*097c*/ 	.word	0xffffffff


	//   ....[175]....
        /*0980*/ 	.word	0xffffffff


	//   ....[176]....
        /*0984*/ 	.word	0xffffffff


	//   ....[177]....
        /*0988*/ 	.word	0xffffffff


	//   ....[178]....
        /*098c*/ 	.word	0xffffffff


	//   ....[179]....
        /*0990*/ 	.word	0xffffffff


	//   ....[180]....
        /*0994*/ 	.word	0xffffffff


	//   ....[181]....
        /*0998*/ 	.word	0xffffffff


	//   ....[182]....
        /*099c*/ 	.word	0xffffffff


	//   ....[183]....
        /*09a0*/ 	.word	0xffffffff


	//   ....[184]....
        /*09a4*/ 	.word	0xffffffff


	//   ....[185]....
        /*09a8*/ 	.word	0xffffffff


	//   ....[186]....
        /*09ac*/ 	.word	0xffffffff


	//   ....[187]....
        /*09b0*/ 	.word	0xffffffff


	//   ....[188]....
        /*09b4*/ 	.word	0xffffffff


	//   ....[189]....
        /*09b8*/ 	.word	0xffffffff


	//   ....[190]....
        /*09bc*/ 	.word	0xffffffff


	//   ....[191]....
        /*09c0*/ 	.word	0xffffffff


	//   ....[192]....
        /*09c4*/ 	.word	0xffffffff


	//   ....[193]....
        /*09c8*/ 	.word	0xffffffff


	//   ....[194]....
        /*09cc*/ 	.word	0xffffffff


	//   ....[195]....
        /*09d0*/ 	.word	0x0500000f


	//   ....[196]....
        /*09d4*/ 	.word	0x0500000f


	//   ....[197]....
        /*09d8*/ 	.word	0x0500000f


	//   ....[198]....
        /*09dc*/ 	.word	0x0500000f


	//   ....[199]....
        /*09e0*/ 	.word	0x0500000f


	//   ....[200]....
        /*09e4*/ 	.word	0x0500000f


	//   ....[201]....
        /*09e8*/ 	.word	0x0500000f


	//   ....[202]....
        /*09ec*/ 	.word	0x0500000f


	//   ....[203]....
        /*09f0*/ 	.word	0x0500000f


	//   ....[204]....
        /*09f4*/ 	.word	0x0500000f


	//   ....[205]....
        /*09f8*/ 	.word	0x0500000f


	//   ....[206]....
        /*09fc*/ 	.word	0x0500000f


	//   ....[207]....
        /*0a00*/ 	.word	0x0500000f


	//   ....[208]....
        /*0a04*/ 	.word	0x0500000f


	//   ....[209]....
        /*0a08*/ 	.word	0x0500000f


	//   ....[210]....
        /*0a0c*/ 	.word	0x0500000f


	//   ....[211]....
        /*0a10*/ 	.word	0x0500000f


	//   ....[212]....
        /*0a14*/ 	.word	0x0500000f


	//   ....[213]....
        /*0a18*/ 	.word	0x0500000f


	//   ....[214]....
        /*0a1c*/ 	.word	0x0500000f


	//   ....[215]....
        /*0a20*/ 	.word	0x0500000f


	//   ....[216]....
        /*0a24*/ 	.word	0x0500000f


	//   ....[217]....
        /*0a28*/ 	.word	0x0500000f


	//   ....[218]....
        /*0a2c*/ 	.word	0x0500000f


	//   ....[219]....
        /*0a30*/ 	.word	0x0500000f


	//   ....[220]....
        /*0a34*/ 	.word	0x0500000f


	//   ....[221]....
        /*0a38*/ 	.word	0x0500000f


	//   ....[222]....
        /*0a3c*/ 	.word	0x0500000f


	//   ....[223]....
        /*0a40*/ 	.word	0x0500000f


	//   ....[224]....
        /*0a44*/ 	.word	0x0500000f


	//   ....[225]....
        /*0a48*/ 	.word	0x0500000f


	//   ....[226]....
        /*0a4c*/ 	.word	0x0500000f


	//   ....[227]....
        /*0a50*/ 	.word	0x0500000f


	//   ....[228]....
        /*0a54*/ 	.word	0x0500000f


	//   ....[229]....
        /*0a58*/ 	.word	0x0500000f


	//   ....[230]....
        /*0a5c*/ 	.word	0x0500000f


	//   ....[231]....
        /*0a60*/ 	.word	0x0500000f


	//   ....[232]....
        /*0a64*/ 	.word	0x0500000f


	//   ....[233]....
        /*0a68*/ 	.word	0x0500000f


	//   ....[234]....
        /*0a6c*/ 	.word	0x0500000f


	//   ....[235]....
        /*0a70*/ 	.word	0x0500000f


	//   ....[236]....
        /*0a74*/ 	.word	0x0500000f


	//   ....[237]....
        /*0a78*/ 	.word	0x0500000f


	//   ....[238]....
        /*0a7c*/ 	.word	0x0500000f


	//   ....[239]....
        /*0a80*/ 	.word	0x0500000f


	//   ....[240]....
        /*0a84*/ 	.word	0x0500000f


	//   ....[241]....
        /*0a88*/ 	.word	0x0500000f


	//   ....[242]....
        /*0a8c*/ 	.word	0x0500000f


	//   ....[243]....
        /*0a90*/ 	.word	0x0500000f


	//   ....[244]....
        /*0a94*/ 	.word	0x0500000f


	//   ....[245]....
        /*0a98*/ 	.word	0x0500000f


	//   ....[246]....
        /*0a9c*/ 	.word	0x0500000f


	//   ....[247]....
        /*0aa0*/ 	.word	0x0500000f


	//   ....[248]....
        /*0aa4*/ 	.word	0x0500000f


	//   ....[249]....
        /*0aa8*/ 	.word	0x0500000f


	//   ....[250]....
        /*0aac*/ 	.word	0x0500000f


	//   ....[251]....
        /*0ab0*/ 	.word	0x0500000f


	//   ....[252]....
        /*0ab4*/ 	.word	0x0500000f


	//   ....[253]....
        /*0ab8*/ 	.word	0x0500000f


	//   ....[254]....
        /*0abc*/ 	.word	0x0500000f


	//   ....[255]....
        /*0ac0*/ 	.word	0x0500000f


	//   ....[0]....
        /*0ac4*/ 	.word	0x0500000f


	//   ....[1]....
        /*0ac8*/ 	.word	0x0500000f


	//   ....[2]....
        /*0acc*/ 	.word	0x0500000f


	//   ....[3]....
        /*0ad0*/ 	.word	0x0500000f


	//   ....[4]....
        /*0ad4*/ 	.word	0x0500000f


	//   ....[5]....
        /*0ad8*/ 	.word	0x0500000f


	//   ....[6]....
        /*0adc*/ 	.word	0x0500000f


	//   ....[7]....
        /*0ae0*/ 	.word	0x0500000f


	//   ....[8]....
        /*0ae4*/ 	.word	0x0500000f


	//   ....[9]....
        /*0ae8*/ 	.word	0x0500000f


	//   ....[10]....
        /*0aec*/ 	.word	0x0500000f


	//   ....[11]....
        /*0af0*/ 	.word	0x0500000f


	//   ....[12]....
        /*0af4*/ 	.word	0x0500000f


	//   ....[13]....
        /*0af8*/ 	.word	0x0500000f


	//   ....[14]....
        /*0afc*/ 	.word	0x0500000f


	//   ....[15]....
        /*0b00*/ 	.word	0x0500000f


	//   ....[16]....
        /*0b04*/ 	.word	0x0500000f


	//   ....[17]....
        /*0b08*/ 	.word	0x0500000f


	//   ....[18]....
        /*0b0c*/ 	.word	0x0500000f


	//   ....[19]....
        /*0b10*/ 	.word	0x0500000f


	//   ....[20]....
        /*0b14*/ 	.word	0x0500000f


	//   ....[21]....
        /*0b18*/ 	.word	0x0500000f


	//   ....[22]....
        /*0b1c*/ 	.word	0x0500000f


	//   ....[23]....
        /*0b20*/ 	.word	0x0500000f


	//   ....[24]....
        /*0b24*/ 	.word	0x0500000f


	//   ....[25]....
        /*0b28*/ 	.word	0x0500000f


	//   ....[26]....
        /*0b2c*/ 	.word	0x0500000f


	//   ....[27]....
        /*0b30*/ 	.word	0x0500000f


	//   ....[28]....
        /*0b34*/ 	.word	0x0500000f


	//   ....[29]....
        /*0b38*/ 	.word	0x0500000f


	//   ....[30]....
        /*0b3c*/ 	.word	0x0500000f


	//   ....[31]....
        /*0b40*/ 	.word	0x0500000f


	//   ....[32]....
        /*0b44*/ 	.word	0x0500000f


	//   ....[33]....
        /*0b48*/ 	.word	0x0500000f


	//   ....[34]....
        /*0b4c*/ 	.word	0x0500000f


	//   ....[35]....
        /*0b50*/ 	.word	0x0500000f


	//   ....[36]....
        /*0b54*/ 	.word	0x0500000f


	//   ....[37]....
        /*0b58*/ 	.word	0x0500000f


	//   ....[38]....
        /*0b5c*/ 	.word	0x0500000f


	//   ....[39]....
        /*0b60*/ 	.word	0x0500000f


	//   ....[40]....
        /*0b64*/ 	.word	0x0500000f


	//   ....[41]....
        /*0b68*/ 	.word	0x0500000f


	//   ....[42]....
        /*0b6c*/ 	.word	0x0500000f


	//   ....[43]....
        /*0b70*/ 	.word	0x0500000f


	//   ....[44]....
        /*0b74*/ 	.word	0x0500000f


	//   ....[45]....
        /*0b78*/ 	.word	0x0500000f


	//   ....[46]....
        /*0b7c*/ 	.word	0x0500000f


	//   ....[47]....
        /*0b80*/ 	.word	0x0500000f


	//   ....[48]....
        /*0b84*/ 	.word	0x0500000f


	//   ....[49]....
        /*0b88*/ 	.word	0x0500000f


	//   ....[50]....
        /*0b8c*/ 	.word	0x0500000f


	//   ....[51]....
        /*0b90*/ 	.word	0x0500000f


	//   ....[52]....
        /*0b94*/ 	.word	0x0500000f


	//   ....[53]....
        /*0b98*/ 	.word	0x0500000f


	//   ....[54]....
        /*0b9c*/ 	.word	0x0500000f


	//   ....[55]....
        /*0ba0*/ 	.word	0x0500000f


	//   ....[56]....
        /*0ba4*/ 	.word	0x0500000f


	//   ....[57]....
        /*0ba8*/ 	.word	0x0500000f


	//   ....[58]....
        /*0bac*/ 	.word	0x0500000f


	//   ....[59]....
        /*0bb0*/ 	.word	0x0500000f


	//   ....[60]....
        /*0bb4*/ 	.word	0x0500000f


	//   ....[61]....
        /*0bb8*/ 	.word	0x0500000f


	//   ....[62]....
        /*0bbc*/ 	.word	0x0500000f


	//   ....[63]....
        /*0bc0*/ 	.word	0x0500000f


	//   ....[64]....
        /*0bc4*/ 	.word	0x0500000f


	//   ....[65]....
        /*0bc8*/ 	.word	0x0500000f


	//   ....[66]....
        /*0bcc*/ 	.word	0x0500000f


	//   ....[67]....
        /*0bd0*/ 	.word	0x0500000f


	//   ....[68]....
        /*0bd4*/ 	.word	0x0500000f


	//   ....[69]....
        /*0bd8*/ 	.word	0x0500000f


	//   ....[70]....
        /*0bdc*/ 	.word	0x0500000f


	//   ....[71]....
        /*0be0*/ 	.word	0x0500000f


	//   ....[72]....
        /*0be4*/ 	.word	0x0500000f


	//   ....[73]....
        /*0be8*/ 	.word	0x0500000f


	//   ....[74]....
        /*0bec*/ 	.word	0x0500000f


	//   ....[75]....
        /*0bf0*/ 	.word	0x0500000f


	//   ....[76]....
        /*0bf4*/ 	.word	0x0500000f


	//   ....[77]....
        /*0bf8*/ 	.word	0x0500000f


	//   ....[78]....
        /*0bfc*/ 	.word	0x0500000f


	//   ....[79]....
        /*0c00*/ 	.word	0x0500000f


	//   ....[80]....
        /*0c04*/ 	.word	0x0500000f


	//   ....[81]....
        /*0c08*/ 	.word	0x0500000f


	//   ....[82]....
        /*0c0c*/ 	.word	0x0500000f


	//   ....[83]....
        /*0c10*/ 	.word	0x0500000f


	//----- nvinfo : EIATTR_COOP_GROUP_INSTR_OFFSETS
	.align		4
.L_660:
        /*0c14*/ 	.byte	0x04, 0x28
        /*0c16*/ 	.short	(.L_662 - .L_661)


	//   ....[0]....
.L_661:
        /*0c18*/ 	.word	0x00000070


	//   ....[1]....
        /*0c1c*/ 	.word	0x00000140


	//   ....[2]....
        /*0c20*/ 	.word	0x00000190


	//   ....[3]....
        /*0c24*/ 	.word	0x000003c0


	//   ....[4]....
        /*0c28*/ 	.word	0x00000520


	//   ....[5]....
        /*0c2c*/ 	.word	0x00000640


	//   ....[6]....
        /*0c30*/ 	.word	0x000007a0


	//   ....[7]....
        /*0c34*/ 	.word	0x00003410


	//   ....[8]....
        /*0c38*/ 	.word	0x00003420


	//   ....[9]....
        /*0c3c*/ 	.word	0x000061f0


	//   ....[10]....
        /*0c40*/ 	.word	0x00006200


	//   ....[11]....
        /*0c44*/ 	.word	0x00009870


	//   ....[12]....
        /*0c48*/ 	.word	0x00009880


	//   ....[13]....
        /*0c4c*/ 	.word	0x0000c850


	//   ....[14]....
        /*0c50*/ 	.word	0x0000c860


	//   ....[15]....
        /*0c54*/ 	.word	0x0000fac0


	//   ....[16]....
        /*0c58*/ 	.word	0x0000fad0


	//   ....[17]....
        /*0c5c*/ 	.word	0x0000fd80


	//   ....[18]....
        /*0c60*/ 	.word	0x0000fd90


	//   ....[19]....
        /*0c64*/ 	.word	0x00010340


	//   ....[20]....
        /*0c68*/ 	.word	0x00010360


	//   ....[21]....
        /*0c6c*/ 	.word	0x000105a0


	//   ....[22]....
        /*0c70*/ 	.word	0x000105c0


	//   ....[23]....
        /*0c74*/ 	.word	0x00010db0


	//   ....[24]....
        /*0c78*/ 	.word	0x000115d0


	//   ....[25]....
        /*0c7c*/ 	.word	0x000115e0


	//   ....[26]....
        /*0c80*/ 	.word	0x000115f0


	//   ....[27]....
        /*0c84*/ 	.word	0x00011600


	//   ....[28]....
        /*0c88*/ 	.word	0x00014c10


	//   ....[29]....
        /*0c8c*/ 	.word	0x00014c20


	//   ....[30]....
        /*0c90*/ 	.word	0x00014c30


	//   ....[31]....
        /*0c94*/ 	.word	0x00014c40


	//   ....[32]....
        /*0c98*/ 	.word	0x0001a880


	//   ....[33]....
        /*0c9c*/ 	.word	0x0001a8c0


	//   ....[34]....
        /*0ca0*/ 	.word	0x0001af70


	//   ....[35]....
        /*0ca4*/ 	.word	0x0001b020


	//   ....[36]....
        /*0ca8*/ 	.word	0x0001e7a0


	//   ....[37]....
        /*0cac*/ 	.word	0x0001e800


	//   ....[38]....
        /*0cb0*/ 	.word	0x0001ebd0


	//   ....[39]....
        /*0cb4*/ 	.word	0x0001ebf0


	//   ....[40]....
        /*0cb8*/ 	.word	0x000208f0


	//   ....[41]....
        /*0cbc*/ 	.word	0x00020950


	//   ....[42]....
        /*0cc0*/ 	.word	0x00020970


	//   ....[43]....
        /*0cc4*/ 	.word	0x00020990


	//   ....[44]....
        /*0cc8*/ 	.word	0x00021c20


	//   ....[45]....
        /*0ccc*/ 	.word	0x00021c80


	//   ....[46]....
        /*0cd0*/ 	.word	0x00021cb0


	//   ....[47]....
        /*0cd4*/ 	.word	0x00021ce0


	//   ....[48]....
        /*0cd8*/ 	.word	0x00021d10


	//   ....[49]....
        /*0cdc*/ 	.word	0x00021d40


	//   ....[50]....
        /*0ce0*/ 	.word	0x00021d70


	//   ....[51]....
        /*0ce4*/ 	.word	0x00021da0


	//   ....[52]....
        /*0ce8*/ 	.word	0x00021dd0


	//   ....[53]....
        /*0cec*/ 	.word	0x00021e00


	//   ....[54]....
        /*0cf0*/ 	.word	0x00021e30


	//   ....[55]....
        /*0cf4*/ 	.word	0x00021e60


	//   ....[56]....
        /*0cf8*/ 	.word	0x00021e90


	//   ....[57]....
        /*0cfc*/ 	.word	0x00021ec0


	//   ....[58]....
        /*0d00*/ 	.word	0x00021ef0


	//   ....[59]....
        /*0d04*/ 	.word	0x00021f20


	//   ....[60]....
        /*0d08*/ 	.word	0x00021f50


	//   ....[61]....
        /*0d0c*/ 	.word	0x00021f80


	//   ....[62]....
        /*0d10*/ 	.word	0x00021fb0


	//   ....[63]....
        /*0d14*/ 	.word	0x00021fe0


	//   ....[64]....
        /*0d18*/ 	.word	0x00022010


	//   ....[65]....
        /*0d1c*/ 	.word	0x00022040


	//   ....[66]....
        /*0d20*/ 	.word	0x00022070


	//   ....[67]....
        /*0d24*/ 	.word	0x000220a0


	//   ....[68]....
        /*0d28*/ 	.word	0x000220d0


	//   ....[69]....
        /*0d2c*/ 	.word	0x00022100


	//   ....[70]....
        /*0d30*/ 	.word	0x00022130


	//   ....[71]....
        /*0d34*/ 	.word	0x00022160


	//   ....[72]....
        /*0d38*/ 	.word	0x00022190


	//   ....[73]....
        /*0d3c*/ 	.word	0x000221c0


	//   ....[74]....
        /*0d40*/ 	.word	0x000221d0


	//   ....[75]....
        /*0d44*/ 	.word	0x000221f0


	//   ....[76]....
        /*0d48*/ 	.word	0x00022210


	//   ....[77]....
        /*0d4c*/ 	.word	0x00022220


	//   ....[78]....
        /*0d50*/ 	.word	0x00022250


	//   ....[79]....
        /*0d54*/ 	.word	0x00022270


	//   ....[80]....
        /*0d58*/ 	.word	0x000222a0


	//   ....[81]....
        /*0d5c*/ 	.word	0x000222c0


	//   ....[82]....
        /*0d60*/ 	.word	0x000222e0


	//   ....[83]....
        /*0d64*/ 	.word	0x00022310


	//   ....[84]....
        /*0d68*/ 	.word	0x00022340


	//   ....[85]....
        /*0d6c*/ 	.word	0x00022360


	//   ....[86]....
        /*0d70*/ 	.word	0x00022390


	//   ....[87]....
        /*0d74*/ 	.word	0x000223c0


	//   ....[88]....
        /*0d78*/ 	.word	0x000223f0


	//   ....[89]....
        /*0d7c*/ 	.word	0x00022420


	//   ....[90]....
        /*0d80*/ 	.word	0x00022450


	//   ....[91]....
        /*0d84*/ 	.word	0x00022460


	//   ....[92]....
        /*0d88*/ 	.word	0x00022c60


	//   ....[93]....
        /*0d8c*/ 	.word	0x00022cc0


	//   ....[94]....
        /*0d90*/ 	.word	0x00022de0


	//   ....[95]....
        /*0d94*/ 	.word	0x00022e60


	//   ....[96]....
        /*0d98*/ 	.word	0x00023430


	//   ....[97]....
        /*0d9c*/ 	.word	0x00023460


	//   ....[98]....
        /*0da0*/ 	.word	0x000235a0


	//   ....[99]....
        /*0da4*/ 	.word	0x000235c0


	//   ....[100]....
        /*0da8*/ 	.word	0x000236c0


	//   ....[101]....
        /*0dac*/ 	.word	0x000236e0


	//   ....[102]....
        /*0db0*/ 	.word	0x000237f0


	//   ....[103]....
        /*0db4*/ 	.word	0x00023810


	//   ....[104]....
        /*0db8*/ 	.word	0x00024130


	//   ....[105]....
        /*0dbc*/ 	.word	0x00024140


	//   ....[106]....
        /*0dc0*/ 	.word	0x000242a0


	//   ....[107]....
        /*0dc4*/ 	.word	0x000242b0


	//   ....[108]....
        /*0dc8*/ 	.word	0x00024400


	//   ....[109]....
        /*0dcc*/ 	.word	0x00024410


	//   ....[110]....
        /*0dd0*/ 	.word	0x00024560


	//   ....[111]....
        /*0dd4*/ 	.word	0x00024570


	//   ....[112]....
        /*0dd8*/ 	.word	0x00024710


	//   ....[113]....
        /*0ddc*/ 	.word	0x000248e0


	//   ....[114]....
        /*0de0*/ 	.word	0x00024910


	//   ....[115]....
        /*0de4*/ 	.word	0x00024940


	//   ....[116]....
        /*0de8*/ 	.word	0x00024970


	//   ....[117]....
        /*0dec*/ 	.word	0x000249a0


	//   ....[118]....
        /*0df0*/ 	.word	0x000249d0


	//   ....[119]....
        /*0df4*/ 	.word	0x00024b40


	//   ....[120]....
        /*0df8*/ 	.word	0x00024b70


	//   ....[121]....
        /*0dfc*/ 	.word	0x00024ba0


	//   ....[122]....
        /*0e00*/ 	.word	0x00024bd0


	//   ....[123]....
        /*0e04*/ 	.word	0x00024c00


	//   ....[124]....
        /*0e08*/ 	.word	0x00024c30


	//   ....[125]....
        /*0e0c*/ 	.word	0x00024cc0


	//   ....[126]....
        /*0e10*/ 	.word	0x00024cf0


	//   ....[127]....
        /*0e14*/ 	.word	0x00024d70


	//   ....[128]....
        /*0e18*/ 	.word	0x000259d0


	//   ....[129]....
        /*0e1c*/ 	.word	0x00027eb0


	//   ....[130]....
        /*0e20*/ 	.word	0x00027ec0


	//   ....[131]....
        /*0e24*/ 	.word	0x00027ff0


	//   ....[132]....
        /*0e28*/ 	.word	0x00028050


	//   ....[133]....
        /*0e2c*/ 	.word	0x00028090


	//   ....[134]....
        /*0e30*/ 	.word	0x000280a0


	//   ....[135]....
        /*0e34*/ 	.word	0x00028100


	//   ....[136]....
        /*0e38*/ 	.word	0x00028110


	//   ....[137]....
        /*0e3c*/ 	.word	0x00028230


	//   ....[138]....
        /*0e40*/ 	.word	0x00028240


	//   ....[139]....
        /*0e44*/ 	.word	0x00028720


	//   ....[140]....
        /*0e48*/ 	.word	0x00028740


	//   ....[141]....
        /*0e4c*/ 	.word	0x00028770


	//   ....[142]....
        /*0e50*/ 	.word	0x000288a0


	//   ....[143]....
        /*0e54*/ 	.word	0x000288b0


	//   ....[144]....
        /*0e58*/ 	.word	0x00028940


	//   ....[145]....
        /*0e5c*/ 	.word	0x00028950


	//   ....[146]....
        /*0e60*/ 	.word	0x00028960


	//   ....[147]....
        /*0e64*/ 	.word	0x00028970


	//   ....[148]....
        /*0e68*/ 	.word	0x00028a50


	//   ....[149]....
        /*0e6c*/ 	.word	0x00029280


	//   ....[150]....
        /*0e70*/ 	.word	0x000292b0


	//   ....[151]....
        /*0e74*/ 	.word	0x000292d0


	//   ....[152]....
        /*0e78*/ 	.word	0x00029370


	//   ....[153]....
        /*0e7c*/ 	.word	0x00029390


	//   ....[154]....
        /*0e80*/ 	.word	0x00029430


	//   ....[155]....
        /*0e84*/ 	.word	0x00029450


	//   ....[156]....
        /*0e88*/ 	.word	0x00029460


	//   ....[157]....
        /*0e8c*/ 	.word	0x00029ed0


	//   ....[158]....
        /*0e90*/ 	.word	0x00029ee0


	//   ....[159]....
        /*0e94*/ 	.word	0x00029ef0


	//   ....[160]....
        /*0e98*/ 	.word	0x00029f50


	//   ....[161]....
        /*0e9c*/ 	.word	0x00029f90


	//   ....[162]....
        /*0ea0*/ 	.word	0x00029fa0


	//   ....[163]....
        /*0ea4*/ 	.word	0x0002a000


	//   ....[164]....
        /*0ea8*/ 	.word	0x0002a030


	//   ....[165]....
        /*0eac*/ 	.word	0x0002a070


	//   ....[166]....
        /*0eb0*/ 	.word	0x0002a0d0


	//   ....[167]....
        /*0eb4*/ 	.word	0x0002a580


	//   ....[168]....
        /*0eb8*/ 	.word	0x0002a590


	//   ....[169]....
        /*0ebc*/ 	.word	0x0002a5a0


	//   ....[170]....
        /*0ec0*/ 	.word	0x0002a5b0


	//   ....[171]....
        /*0ec4*/ 	.word	0x0002a610


	//   ....[172]....
        /*0ec8*/ 	.word	0x0002a620


	//   ....[173]....
        /*0ecc*/ 	.word	0x0002a680


	//   ....[174]....
        /*0ed0*/ 	.word	0x0002a6b0


	//   ....[175]....
        /*0ed4*/ 	.word	0x0002a6f0


	//   ....[176]....
        /*0ed8*/ 	.word	0x0002a750


	//   ....[177]....
        /*0edc*/ 	.word	0x0002c550


	//   ....[178]....
        /*0ee0*/ 	.word	0x0002c580


	//   ....[179]....
        /*0ee4*/ 	.word	0x0002c5b0


	//   ....[180]....
        /*0ee8*/ 	.word	0x0002c5e0


	//   ....[181]....
        /*0eec*/ 	.word	0x0002c610


	//   ....[182]....
        /*0ef0*/ 	.word	0x0002c640


	//   ....[183]....
        /*0ef4*/ 	.word	0x0002c670


	//   ....[184]....
        /*0ef8*/ 	.word	0x0002c6a0


	//   ....[185]....
        /*0efc*/ 	.word	0x0002c820


	//   ....[186]....
        /*0f00*/ 	.word	0x0002c850


	//   ....[187]....
        /*0f04*/ 	.word	0x0002c880


	//   ....[188]....
        /*0f08*/ 	.word	0x0002c8b0


	//   ....[189]....
        /*0f0c*/ 	.word	0x0002c8e0


	//   ....[190]....
        /*0f10*/ 	.word	0x0002c910


	//   ....[191]....
        /*0f14*/ 	.word	0x0002c9d0


	//   ....[192]....
        /*0f18*/ 	.word	0x0002c9f0


	//   ....[193]....
        /*0f1c*/ 	.word	0x0002ca60


	//   ....[194]....
        /*0f20*/ 	.word	0x0002cef0


	//   ....[195]....
        /*0f24*/ 	.word	0x0002d290


	//   ....[196]....
        /*0f28*/ 	.word	0x0002d320


	//   ....[197]....
        /*0f2c*/ 	.word	0x0002d3c0


	//   ....[198]....
        /*0f30*/ 	.word	0x0002d450


	//   ....[199]....
        /*0f34*/ 	.word	0x0002d540


	//   ....[200]....
        /*0f38*/ 	.word	0x0002d5d0


	//   ....[201]....
        /*0f3c*/ 	.word	0x0002d670


	//   ....[202]....
        /*0f40*/ 	.word	0x0002d700


	//   ....[203]....
        /*0f44*/ 	.word	0x0002d7f0


	//   ....[204]....
        /*0f48*/ 	.word	0x0002d880


	//   ....[205]....
        /*0f4c*/ 	.word	0x0002d920


	//   ....[206]....
        /*0f50*/ 	.word	0x0002d9b0


	//   ....[207]....
        /*0f54*/ 	.word	0x0002da90


	//   ....[208]....
        /*0f58*/ 	.word	0x0002db40


	//   ....[209]....
        /*0f5c*/ 	.word	0x0002dbd0


	//   ....[210]....
        /*0f60*/ 	.word	0x0002dc20


	//   ....[211]....
        /*0f64*/ 	.word	0x0002dc70


	//   ....[212]....
        /*0f68*/ 	.word	0x0002dd50


	//   ....[213]....
        /*0f6c*/ 	.word	0x0002dde0


	//   ....[214]....
        /*0f70*/ 	.word	0x0002de30


	//   ....[215]....
        /*0f74*/ 	.word	0x0002de80


	//   ....[216]....
        /*0f78*/ 	.word	0x0002e0e0


	//   ....[217]....
        /*0f7c*/ 	.word	0x0002e200


	//   ....[218]....
        /*0f80*/ 	.word	0x0002e320


	//   ....[219]....
        /*0f84*/ 	.word	0x0002e450


	//   ....[220]....
        /*0f88*/ 	.word	0x0002e500


	//   ....[221]....
        /*0f8c*/ 	.word	0x0002e580


	//   ....[222]....
        /*0f90*/ 	.word	0x0002e5e0


	//   ....[223]....
        /*0f94*/ 	.word	0x0002e660


	//   ....[224]....
        /*0f98*/ 	.word	0x0002e6c0


	//   ....[225]....
        /*0f9c*/ 	.word	0x0002e740


	//   ....[226]....
        /*0fa0*/ 	.word	0x0002e7a0


	//   ....[227]....
        /*0fa4*/ 	.word	0x0002e820


	//   ....[228]....
        /*0fa8*/ 	.word	0x0002e880


	//   ....[229]....
        /*0fac*/ 	.word	0x0002e900


	//   ....[230]....
        /*0fb0*/ 	.word	0x0002e960


	//   ....[231]....
        /*0fb4*/ 	.word	0x0002e9c0


	//   ....[232]....
        /*0fb8*/ 	.word	0x0002ea20


	//   ....[233]....
        /*0fbc*/ 	.word	0x0002ea80


	//   ....[234]....
        /*0fc0*/ 	.word	0x0002eae0


	//   ....[235]....
        /*0fc4*/ 	.word	0x0002eb40


	//   ....[236]....
        /*0fc8*/ 	.word	0x0002eba0


	//   ....[237]....
        /*0fcc*/ 	.word	0x0002ec10


	//   ....[238]....
        /*0fd0*/ 	.word	0x0002ec70


	//   ....[239]....
        /*0fd4*/ 	.word	0x0002ed00


	//   ....[240]....
        /*0fd8*/ 	.word	0x0002ed60


	//   ....[241]....
        /*0fdc*/ 	.word	0x0002edc0


	//   ....[242]....
        /*0fe0*/ 	.word	0x0002ee20


	//   ....[243]....
        /*0fe4*/ 	.word	0x0002eec0


	//   ....[244]....
        /*0fe8*/ 	.word	0x0002ef20


	//   ....[245]....
        /*0fec*/ 	.word	0x0002efb0


	//   ....[246]....
        /*0ff0*/ 	.word	0x0002f010


	//   ....[247]....
        /*0ff4*/ 	.word	0x0002f090


	//   ....[248]....
        /*0ff8*/ 	.word	0x0002f0f0


	//   ....[249]....
        /*0ffc*/ 	.word	0x0002f150


	//   ....[250]....
        /*1000*/ 	.word	0x0002f1b0


	//   ....[251]....
        /*1004*/ 	.word	0x0002f230


	//   ....[252]....
        /*1008*/ 	.word	0x0002f290


	//   ....[253]....
        /*100c*/ 	.word	0x0002f310


	//   ....[254]....
        /*1010*/ 	.word	0x0002f370


	//   ....[255]....
        /*1014*/ 	.word	0x0002f3d0


	//   ....[0]....
        /*1018*/ 	.word	0x0002f430


	//   ....[1]....
        /*101c*/ 	.word	0x0002f4a0


	//   ....[2]....
        /*1020*/ 	.word	0x0002f500


	//   ....[3]....
        /*1024*/ 	.word	0x0002f580


	//   ....[4]....
        /*1028*/ 	.word	0x0002f5e0


	//   ....[5]....
        /*102c*/ 	.word	0x0002f650


	//   ....[6]....
        /*1030*/ 	.word	0x0002f6c0


	//   ....[7]....
        /*1034*/ 	.word	0x0002f730


	//   ....[8]....
        /*1038*/ 	.word	0x0002f880


	//   ....[9]....
        /*103c*/ 	.word	0x0002f8d0


	//   ....[10]....
        /*1040*/ 	.word	0x0002f960


	//   ....[11]....
        /*1044*/ 	.word	0x0002f9f0


	//   ....[12]....
        /*1048*/ 	.word	0x0002fa80


	//   ....[13]....
        /*104c*/ 	.word	0x0002fb10


	//   ....[14]....
        /*1050*/ 	.word	0x0002fba0


	//   ....[15]....
        /*1054*/ 	.word	0x0002fc30


	//   ....[16]....
        /*1058*/ 	.word	0x0002fcf0


	//   ....[17]....
        /*105c*/ 	.word	0x0002ffd0


	//   ....[18]....
        /*1060*/ 	.word	0x000300d0


	//   ....[19]....
        /*1064*/ 	.word	0x00030170


	//   ....[20]....
        /*1068*/ 	.word	0x00030320


	//   ....[21]....
        /*106c*/ 	.word	0x000303d0


	//   ....[22]....
        /*1070*/ 	.word	0x00030480


	//   ....[23]....
        /*1074*/ 	.word	0x00030560


	//   ....[24]....
        /*1078*/ 	.word	0x000305e0


	//   ....[25]....
        /*107c*/ 	.word	0x000306c0


	//   ....[26]....
        /*1080*/ 	.word	0x000307d0


	//   ....[27]....
        /*1084*/ 	.word	0x000308a0


	//   ....[28]....
        /*1088*/ 	.word	0x00030a10


	//   ....[29]....
        /*108c*/ 	.word	0x00030ac0


	//   ....[30]....
        /*1090*/ 	.word	0x00030c70


	//   ....[31]....
        /*1094*/ 	.word	0x00030cc0


	//   ....[32]....
        /*1098*/ 	.word	0x00030dc0


	//   ....[33]....
        /*109c*/ 	.word	0x00030e70


	//   ....[34]....
        /*10a0*/ 	.word	0x00030ed0


	//   ....[35]....
        /*10a4*/ 	.word	0x00030fb0


	//   ....[36]....
        /*10a8*/ 	.word	0x00031060


	//   ....[37]....
        /*10ac*/ 	.word	0x00031130


	//   ....[38]....
        /*10b0*/ 	.word	0x000311f0


	//   ....[39]....
        /*10b4*/ 	.word	0x00031250


	//   ....[40]....
        /*10b8*/ 	.word	0x000312b0


	//   ....[41]....
        /*10bc*/ 	.word	0x000313c0


	//   ....[42]....
        /*10c0*/ 	.word	0x00031420


	//   ....[43]....
        /*10c4*/ 	.word	0x00031540


	//   ....[44]....
        /*10c8*/ 	.word	0x000315a0


	//   ....[45]....
        /*10cc*/ 	.word	0x000316a0


	//   ....[46]....
        /*10d0*/ 	.word	0x000317d0


	//   ....[47]....
        /*10d4*/ 	.word	0x00031860


	//   ....[48]....
        /*10d8*/ 	.word	0x000318c0


	//   ....[49]....
        /*10dc*/ 	.word	0x000319b0


	//   ....[50]....
        /*10e0*/ 	.word	0x00031a30


	//   ....[51]....
        /*10e4*/ 	.word	0x00031b00


	//   ....[52]....
        /*10e8*/ 	.word	0x00031b70


	//   ....[53]....
        /*10ec*/ 	.word	0x00031c00


	//   ....[54]....
        /*10f0*/ 	.word	0x00031cd0


	//   ....[55]....
        /*10f4*/ 	.word	0x00031d20


	//   ....[56]....
        /*10f8*/ 	.word	0x00031eb0


	//   ....[57]....
        /*10fc*/ 	.word	0x00031f40


	//   ....[58]....
        /*1100*/ 	.word	0x00031fa0


	//   ....[59]....
        /*1104*/ 	.word	0x00032070


	//   ....[60]....
        /*1108*/ 	.word	0x000320d0


	//   ....[61]....
        /*110c*/ 	.word	0x000321a0


	//   ....[62]....
        /*1110*/ 	.word	0x00032200


	//   ....[63]....
        /*1114*/ 	.word	0x000322d0


	//   ....[64]....
        /*1118*/ 	.word	0x00032330


	//   ....[65]....
        /*111c*/ 	.word	0x00032400


	//   ....[66]....
        /*1120*/ 	.word	0x000325e0


	//   ....[67]....
        /*1124*/ 	.word	0x00032680


	//   ....[68]....
        /*1128*/ 	.word	0x000327a0


	//   ....[69]....
        /*112c*/ 	.word	0x00032810


	//   ....[70]....
        /*1130*/ 	.word	0x00032880


	//   ....[71]....
        /*1134*/ 	.word	0x000328f0


	//   ....[72]....
        /*1138*/ 	.word	0x00032960


	//   ....[73]....
        /*113c*/ 	.word	0x000329e0


	//   ....[74]....
        /*1140*/ 	.word	0x00032a70


	//   ....[75]....
        /*1144*/ 	.word	0x00032b00


	//   ....[76]....
        /*1148*/ 	.word	0x00032b70


	//   ....[77]....
        /*114c*/ 	.word	0x00032be0


	//   ....[78]....
        /*1150*/ 	.word	0x00032c50


	//   ....[79]....
        /*1154*/ 	.word	0x00032cd0


	//   ....[80]....
        /*1158*/ 	.word	0x00032d40


	//   ....[81]....
        /*115c*/ 	.word	0x00032de0


	//   ....[82]....
        /*1160*/ 	.word	0x00032e70


	//   ....[83]....
        /*1164*/ 	.word	0x00032f90


	//----- nvinfo : EIATTR_REG_RECONFIG
	.align		4
.L_662:
        /*1168*/ 	.byte	0x01, 0x54
	.zero		2


	//----- nvinfo : EIATTR_SYSCALL_OFFSETS
	.align		4
        /*116c*/ 	.byte	0x04, 0x46
        /*116e*/ 	.short	(.L_664 - .L_663)


	//   ....[0]....
.L_663:
        /*1170*/ 	.word	0x000019d0


	//   ....[1]....
        /*1174*/ 	.word	0x00001b20


	//   ....[2]....
        /*1178*/ 	.word	0x00010f40


	//   ....[3]....
        /*117c*/ 	.word	0x00011500


	//   ....[4]....
        /*1180*/ 	.word	0x00027060


	//   ....[5]....
        /*1184*/ 	.word	0x000271f0


	//   ....[6]....
        /*1188*/ 	.word	0x00027340


	//   ....[7]....
        /*118c*/ 	.word	0x00027480


	//   ....[8]....
        /*1190*/ 	.word	0x00028ea0


	//----- nvinfo : EIATTR_MBARRIER_INSTR_OFFSETS
	.align		4
.L_664:
        /*1194*/ 	.byte	0x04, 0x39
        /*1196*/ 	.short	(.L_666 - .L_665)


	//   ....[0]....
.L_665:
        /*1198*/ 	.word	0x00000270
        /*119c*/ 	.word	0x000000ff
        /*11a0*/ 	.word	0x00033400
        /*11a4*/ 	.short	0x0100
        /*11a6*/ 	.byte	0x08
	.zero		1


	//   ....[1]....
        /*11a8*/ 	.word	0x00000280
        /*11ac*/ 	.word	0x000000ff
        /*11b0*/ 	.word	0x00033420
        /*11b4*/ 	.short	0x0100
        /*11b6*/ 	.byte	0x08
	.zero		1


	//   ....[2]....
        /*11b8*/ 	.word	0x00000370
        /*11bc*/ 	.word	0x000000ff
        /*11c0*/ 	.word	0x00033430
        /*11c4*/ 	.short	0x0100
        /*11c6*/ 	.byte	0x08
	.zero		1


	//   ....[3]....
        /*11c8*/ 	.word	0x00000380
        /*11cc*/ 	.word	0x000000ff
        /*11d0*/ 	.word	0x00033440
        /*11d4*/ 	.short	0x0100
        /*11d6*/ 	.byte	0x08
	.zero		1


	//   ....[4]....
        /*11d8*/ 	.word	0x00000390
        /*11dc*/ 	.word	0x000000ff
        /*11e0*/ 	.word	0x00033438
        /*11e4*/ 	.short	0x0100
        /*11e6*/ 	.byte	0x08
	.zero		1


	//   ....[5]....
        /*11e8*/ 	.word	0x000003a0
        /*11ec*/ 	.word	0x000000ff
        /*11f0*/ 	.word	0x00033448
        /*11f4*/ 	.short	0x0100
        /*11f6*/ 	.byte	0x08
	.zero		1


	//   ....[6]....
        /*11f8*/ 	.word	0x000004d0
        /*11fc*/ 	.word	0x000000ff
        /*1200*/ 	.word	0x00033450
        /*1204*/ 	.short	0x0100
        /*1206*/ 	.byte	0x08
	.zero		1


	//   ....[7]....
        /*1208*/ 	.word	0x000004e0
        /*120c*/ 	.word	0x000000ff
        /*1210*/ 	.word	0x00033460
        /*1214*/ 	.short	0x0100
        /*1216*/ 	.byte	0x08
	.zero		1


	//   ....[8]....
        /*1218*/ 	.word	0x000004f0
        /*121c*/ 	.word	0x000000ff
        /*1220*/ 	.word	0x00033458
        /*1224*/ 	.short	0x0100
        /*1226*/ 	.byte	0x08
	.zero		1


	//   ....[9]....
        /*1228*/ 	.word	0x00000500
        /*122c*/ 	.word	0x000000ff
        /*1230*/ 	.word	0x00033468
        /*1234*/ 	.short	0x0100
        /*1236*/ 	.byte	0x08
	.zero		1


	//   ....[10]....
        /*1238*/ 	.word	0x000005f0
        /*123c*/ 	.word	0x000000ff
        /*1240*/ 	.word	0x00033470
        /*1244*/ 	.short	0x0100
        /*1246*/ 	.byte	0x06
	.zero		1


	//   ....[11]....
        /*1248*/ 	.word	0x00000600
        /*124c*/ 	.word	0x000000ff
        /*1250*/ 	.word	0x00033480
        /*1254*/ 	.short	0x0100
        /*1256*/ 	.byte	0x06
	.zero		1


	//   ....[12]....
        /*1258*/ 	.word	0x00000610
        /*125c*/ 	.word	0x000000ff
        /*1260*/ 	.word	0x00033478
        /*1264*/ 	.short	0x0100
        /*1266*/ 	.byte	0x06
	.zero		1


	//   ....[13]....
        /*1268*/ 	.word	0x00000620
        /*126c*/ 	.word	0x000000ff
        /*1270*/ 	.word	0x00033488
        /*1274*/ 	.short	0x0100
        /*1276*/ 	.byte	0x06
	.zero		1


	//   ....[14]....
        /*1278*/ 	.word	0x00000750
        /*127c*/ 	.word	0x000000ff
        /*1280*/ 	.word	0x00033490
        /*1284*/ 	.short	0x0100
        /*1286*/ 	.byte	0x08
	.zero		1


	//   ....[15]....
        /*1288*/ 	.word	0x00000760
        /*128c*/ 	.word	0x000000ff
        /*1290*/ 	.word	0x000334a0
        /*1294*/ 	.short	0x0100
        /*1296*/ 	.byte	0x08
	.zero		1


	//   ....[16]....
        /*1298*/ 	.word	0x00000770
        /*129c*/ 	.word	0x000000ff
        /*12a0*/ 	.word	0x00033498
        /*12a4*/ 	.short	0x0100
        /*12a6*/ 	.byte	0x08
	.zero		1


	//   ....[17]....
        /*12a8*/ 	.word	0x00000780
        /*12ac*/ 	.word	0x000000ff
        /*12b0*/ 	.word	0x000334a8
        /*12b4*/ 	.short	0x0100
        /*12b6*/ 	.byte	0x08
	.zero		1


	//   ....[18]....
        /*12b8*/ 	.word	0x000008c0
        /*12bc*/ 	.word	0x000000ff
        /*12c0*/ 	.word	0x000334b0
        /*12c4*/ 	.short	0x0100
        /*12c6*/ 	.byte	0x08
	.zero		1


	//   ....[19]....
        /*12c8*/ 	.word	0x000008d0
        /*12cc*/ 	.word	0x000000ff
        /*12d0*/ 	.word	0x000334c0
        /*12d4*/ 	.short	0x0100
        /*12d6*/ 	.byte	0x08
	.zero		1


	//   ....[20]....
        /*12d8*/ 	.word	0x000008e0
        /*12dc*/ 	.word	0x000000ff
        /*12e0*/ 	.word	0x000334b8
        /*12e4*/ 	.short	0x0100
        /*12e6*/ 	.byte	0x08
	.zero		1


	//   ....[21]....
        /*12e8*/ 	.word	0x000008f0
        /*12ec*/ 	.word	0x000000ff
        /*12f0*/ 	.word	0x000334c8
        /*12f4*/ 	.short	0x0100
        /*12f6*/ 	.byte	0x08
	.zero		1


	//   ....[22]....
        /*12f8*/ 	.word	0x000033c0
        /*12fc*/ 	.word	0x0000005d
        /*1300*/ 	.word	0x00033490
        /*1304*/ 	.short	0x010a
        /*1306*/ 	.byte	0x3f
	.zero		1


	//   ....[23]....
        /*1308*/ 	.word	0x00009810
        /*130c*/ 	.word	0x0000005d
        /*1310*/ 	.word	0x00033490
        /*1314*/ 	.short	0x010a
        /*1316*/ 	.byte	0x3f
	.zero		1


	//   ....[24]....
        /*1318*/ 	.word	0x0000f8c0
        /*131c*/ 	.word	0x0000005d
        /*1320*/ 	.word	0x00033490
        /*1324*/ 	.short	0x010a
        /*1326*/ 	.byte	0x3f
	.zero		1


	//   ....[25]....
        /*1328*/ 	.word	0x000100f0
        /*132c*/ 	.word	0x0000000b
        /*1330*/ 	.word	0x00000000
        /*1334*/ 	.short	0x0101
        /*1336*/ 	.byte	0x3f
	.zero		1


	//   ....[26]....
        /*1338*/ 	.word	0x00010130
        /*133c*/ 	.word	0x0000005d
        /*1340*/ 	.word	0x000334b0
        /*1344*/ 	.short	0x010a
        /*1346*/ 	.byte	0x3f
	.zero		1


	//   ....[27]....
        /*1348*/ 	.word	0x000108e0
        /*134c*/ 	.word	0x0000005d
        /*1350*/ 	.word	0x00000000
        /*1354*/ 	.short	0x0101
        /*1356*/ 	.byte	0x3f
	.zero		1


	//   ....[28]....
        /*1358*/ 	.word	0x00011260
        /*135c*/ 	.word	0x00000012
        /*1360*/ 	.word	0x00033400
        /*1364*/ 	.short	0x010a
        /*1366*/ 	.byte	0x3f
	.zero		1


	//   ....[29]....
        /*1368*/ 	.word	0x000112b0
        /*136c*/ 	.word	0x00000012
        /*1370*/ 	.word	0x00033400
        /*1374*/ 	.short	0x010a
        /*1376*/ 	.byte	0x3f
	.zero		1


	//   ....[30]....
        /*1378*/ 	.word	0x00011be0
        /*137c*/ 	.word	0x00000012
        /*1380*/ 	.word	0x00033400
        /*1384*/ 	.short	0x010a
        /*1386*/ 	.byte	0x3f
	.zero		1


	//   ....[31]....
        /*1388*/ 	.word	0x00015070
        /*138c*/ 	.word	0x00000012
        /*1390*/ 	.word	0x00033400
        /*1394*/ 	.short	0x010a
        /*1396*/ 	.byte	0x3f
	.zero		1


	//   ....[32]....
        /*1398*/ 	.word	0x00018200
        /*139c*/ 	.word	0x00000000
        /*13a0*/ 	.word	0x00033430
        /*13a4*/ 	.short	0x010a
        /*13a6*/ 	.byte	0x3f
	.zero		1


	//   ....[33]....
        /*13a8*/ 	.word	0x00018250
        /*13ac*/ 	.word	0x00000000
        /*13b0*/ 	.word	0x00033430
        /*13b4*/ 	.short	0x010a
        /*13b6*/ 	.byte	0x3f
	.zero		1


	//   ....[34]....
        /*13b8*/ 	.word	0x0001b480
        /*13bc*/ 	.word	0x00000014
        /*13c0*/ 	.word	0x00000000
        /*13c4*/ 	.short	0x0101
        /*13c6*/ 	.byte	0x3f
	.zero		1


	//   ....[35]....
        /*13c8*/ 	.word	0x0001c750
        /*13cc*/ 	.word	0x00000005
        /*13d0*/ 	.word	0x00033430
        /*13d4*/ 	.short	0x010a
        /*13d6*/ 	.byte	0x3f
	.zero		1


	//   ....[36]....
        /*13d8*/ 	.word	0x0001c7a0
        /*13dc*/ 	.word	0x00000005
        /*13e0*/ 	.word	0x00033430
        /*13e4*/ 	.short	0x010a
        /*13e6*/ 	.byte	0x3f
	.zero		1


	//   ....[37]....
        /*13e8*/ 	.word	0x0001d8b0
        /*13ec*/ 	.word	0x00000004
        /*13f0*/ 	.word	0x00033450
        /*13f4*/ 	.short	0x010a
        /*13f6*/ 	.byte	0x3f
	.zero		1


	//   ....[38]....
        /*13f8*/ 	.word	0x0001d8f0
        /*13fc*/ 	.word	0x00000004
        /*1400*/ 	.word	0x00033450
        /*1404*/ 	.short	0x010a
        /*1406*/ 	.byte	0x3f
	.zero		1


	//   ....[39]....
        /*1408*/ 	.word	0x0001e3c0
        /*140c*/ 	.word	0x000000bf
        /*1410*/ 	.word	0x00000000
        /*1414*/ 	.short	0x0101
        /*1416*/ 	.byte	0x3f
	.zero		1


	//   ....[40]....
        /*1418*/ 	.word	0x0001fc90
        /*141c*/ 	.word	0x00000000
        /*1420*/ 	.word	0x00000000
        /*1424*/ 	.short	0x0101
        /*1426*/ 	.byte	0x3f
	.zero		1


	//   ....[41]....
        /*1428*/ 	.word	0x00020550
        /*142c*/ 	.word	0x0000000d
        /*1430*/ 	.word	0x00033450
        /*1434*/ 	.short	0x010a
        /*1436*/ 	.byte	0x3f
	.zero		1


	//   ....[42]....
        /*1438*/ 	.word	0x000205d0
        /*143c*/ 	.word	0x0000000d
        /*1440*/ 	.word	0x00033450
        /*1444*/ 	.short	0x010a
        /*1446*/ 	.byte	0x3f
	.zero		1


	//   ....[43]....
        /*1448*/ 	.word	0x00020c60
        /*144c*/ 	.word	0x00000002
        /*1450*/ 	.word	0x00000000
        /*1454*/ 	.short	0x0101
        /*1456*/ 	.byte	0x3f
	.zero		1


	//   ....[44]....
        /*1458*/ 	.word	0x000234a0
        /*145c*/ 	.word	0x00000000
        /*1460*/ 	.word	0x00000000
        /*1464*/ 	.short	0x0101
        /*1466*/ 	.byte	0x3f
	.zero		1


	//   ....[45]....
        /*1468*/ 	.word	0x00025ab0
        /*146c*/ 	.word	0x00000017
        /*1470*/ 	.word	0x00033420
        /*1474*/ 	.short	0x010a
        /*1476*/ 	.byte	0x3f
	.zero		1


	//   ....[46]....
        /*1478*/ 	.word	0x00025b70
        /*147c*/ 	.word	0x00000009
        /*1480*/ 	.word	0x000334a0
        /*1484*/ 	.short	0x010a
        /*1486*/ 	.byte	0x3f
	.zero		1


	//   ....[47]....
        /*1488*/ 	.word	0x00025fa0
        /*148c*/ 	.word	0x00000009
        /*1490*/ 	.word	0x000334c0
        /*1494*/ 	.short	0x010a
        /*1496*/ 	.byte	0x3f
	.zero		1


	//   ....[48]....
        /*1498*/ 	.word	0x00026500
        /*149c*/ 	.word	0x00000006
        /*14a0*/ 	.word	0x000334a0
        /*14a4*/ 	.short	0x010a
        /*14a6*/ 	.byte	0x3f
	.zero		1


	//   ....[49]....
        /*14a8*/ 	.word	0x00026920
        /*14ac*/ 	.word	0x00000006
        /*14b0*/ 	.word	0x000334c0
        /*14b4*/ 	.short	0x010a
        /*14b6*/ 	.byte	0x3f
	.zero		1


	//   ....[50]....
        /*14b8*/ 	.word	0x00027b20
        /*14bc*/ 	.word	0x00000004
        /*14c0*/ 	.word	0x00033480
        /*14c4*/ 	.short	0x010a
        /*14c6*/ 	.byte	0x3f
	.zero		1


	//   ....[51]....
        /*14c8*/ 	.word	0x00028370
        /*14cc*/ 	.word	0x00000004
        /*14d0*/ 	.word	0x00033470
        /*14d4*/ 	.short	0x0107
        /*14d6*/ 	.byte	0x3f
	.zero		1


	//   ....[52]....
        /*14d8*/ 	.word	0x00028430
        /*14dc*/ 	.word	0x00000004
        /*14e0*/ 	.word	0x00033470
        /*14e4*/ 	.short	0x0101
        /*14e6*/ 	.byte	0x3f
	.zero		1


	//   ....[53]....
        /*14e8*/ 	.word	0x00028480
        /*14ec*/ 	.word	0x00000004
        /*14f0*/ 	.word	0x00033440
        /*14f4*/ 	.short	0x010a
        /*14f6*/ 	.byte	0x3f
	.zero		1


	//   ....[54]....
        /*14f8*/ 	.word	0x00028bb0
        /*14fc*/ 	.word	0x00000004
        /*1500*/ 	.word	0x00033430
        /*1504*/ 	.short	0x0107
        /*1506*/ 	.byte	0x3f
	.zero		1


	//   ....[55]....
        /*1508*/ 	.word	0x00028c90
        /*150c*/ 	.word	0x00000004
        /*1510*/ 	.word	0x00033430
        /*1514*/ 	.short	0x0101
        /*1516*/ 	.byte	0x3f
	.zero		1


	//   ....[56]....
        /*1518*/ 	.word	0x000295c0
        /*151c*/ 	.word	0x00000017
        /*1520*/ 	.word	0x00033400
        /*1524*/ 	.short	0x0107
        /*1526*/ 	.byte	0x3f
	.zero		1


	//   ....[57]....
        /*1528*/ 	.word	0x000296c0
        /*152c*/ 	.word	0x00000017
        /*1530*/ 	.word	0x00033400
        /*1534*/ 	.short	0x0101
        /*1536*/ 	.byte	0x3f
	.zero		1


	//   ....[58]....
        /*1538*/ 	.word	0x000296e0
        /*153c*/ 	.word	0x00000017
        /*1540*/ 	.word	0x00033420
        /*1544*/ 	.short	0x010a
        /*1546*/ 	.byte	0x3f
	.zero		1


	//   ....[59]....
        /*1548*/ 	.word	0x00029bb0
        /*154c*/ 	.word	0x00000004
        /*1550*/ 	.word	0x00033480
        /*1554*/ 	.short	0x010a
        /*1556*/ 	.byte	0x3f
	.zero		1


	//   ....[60]....
        /*1558*/ 	.word	0x0002a1a0
        /*155c*/ 	.word	0x00000004
        /*1560*/ 	.word	0x00033470
        /*1564*/ 	.short	0x0107
        /*1566*/ 	.byte	0x3f
	.zero		1


	//   ....[61]....
        /*1568*/ 	.word	0x0002a260
        /*156c*/ 	.word	0x00000004
        /*1570*/ 	.word	0x00033470
        /*1574*/ 	.short	0x0101
        /*1576*/ 	.byte	0x3f
	.zero		1


	//   ....[62]....
        /*1578*/ 	.word	0x0002a290
        /*157c*/ 	.word	0x00000004
        /*1580*/ 	.word	0x00033440
        /*1584*/ 	.short	0x010a
        /*1586*/ 	.byte	0x3f
	.zero		1


	//   ....[63]....
        /*1588*/ 	.word	0x0002a7f0
        /*158c*/ 	.word	0x00000004
        /*1590*/ 	.word	0x00033430
        /*1594*/ 	.short	0x0107
        /*1596*/ 	.byte	0x3f
	.zero		1


	//   ....[64]....
        /*1598*/ 	.word	0x0002a8c0
        /*159c*/ 	.word	0x00000004
        /*15a0*/ 	.word	0x00033430
        /*15a4*/ 	.short	0x0101
        /*15a6*/ 	.byte	0x3f
	.zero		1


	//   ....[65]....
        /*15a8*/ 	.word	0x0002a940
        /*15ac*/ 	.word	0x00000002
        /*15b0*/ 	.word	0x00033470
        /*15b4*/ 	.short	0x010a
        /*15b6*/ 	.byte	0x3f
	.zero		1


	//   ....[66]....
        /*15b8*/ 	.word	0x0002a9d0
        /*15bc*/ 	.word	0x00000002
        /*15c0*/ 	.word	0x00033460
        /*15c4*/ 	.short	0x010a
        /*15c6*/ 	.byte	0x3f
	.zero		1


	//   ....[67]....
        /*15c8*/ 	.word	0x0002b4e0
        /*15cc*/ 	.word	0x00000002
        /*15d0*/ 	.word	0x00033450
        /*15d4*/ 	.short	0x0101
        /*15d6*/ 	.byte	0x3f
	.zero		1


	//   ....[68]....
        /*15d8*/ 	.word	0x0002b570
        /*15dc*/ 	.word	0x00000002
        /*15e0*/ 	.word	0x00000000
        /*15e4*/ 	.short	0x0101
        /*15e6*/ 	.byte	0x3f
	.zero		1


	//   ....[69]....
        /*15e8*/ 	.word	0x0002b730
        /*15ec*/ 	.word	0x00000000
        /*15f0*/ 	.word	0x00033470
        /*15f4*/ 	.short	0x010a
        /*15f6*/ 	.byte	0x3f
	.zero		1


	//   ....[70]....
        /*15f8*/ 	.word	0x0002b7b0
        /*15fc*/ 	.word	0x00000000
        /*1600*/ 	.word	0x00033460
        /*1604*/ 	.short	0x010a
        /*1606*/ 	.byte	0x3f
	.zero		1


	//   ....[71]....
        /*1608*/ 	.word	0x0002c2d0
        /*160c*/ 	.word	0x00000000
        /*1610*/ 	.word	0x00033450
        /*1614*/ 	.short	0x0101
        /*1616*/ 	.byte	0x3f
	.zero		1


	//   ....[72]....
        /*1618*/ 	.word	0x0002c370
        /*161c*/ 	.word	0x00000000
        /*1620*/ 	.word	0x00000000
        /*1624*/ 	.short	0x0101
        /*1626*/ 	.byte	0x3f
	.zero		1


	//   ....[73]....
        /*1628*/ 	.word	0x0002ce70
        /*162c*/ 	.word	0x00000005
        /*1630*/ 	.word	0x00033420
        /*1634*/ 	.short	0x010a
        /*1636*/ 	.byte	0x3f
	.zero		1


	//   ....[74]....
        /*1638*/ 	.word	0x0002cfe0
        /*163c*/ 	.word	0x00000003
        /*1640*/ 	.word	0x00033440
        /*1644*/ 	.short	0x010a
        /*1646*/ 	.byte	0x3f
	.zero		1


	//   ....[75]....
        /*1648*/ 	.word	0x0002d080
        /*164c*/ 	.word	0x00000005
        /*1650*/ 	.word	0x00033440
        /*1654*/ 	.short	0x010a
        /*1656*/ 	.byte	0x3f
	.zero		1


	//   ....[76]....
        /*1658*/ 	.word	0x0002d0c0
        /*165c*/ 	.word	0x00000003
        /*1660*/ 	.word	0x00033460
        /*1664*/ 	.short	0x010a
        /*1666*/ 	.byte	0x3f
	.zero		1


	//   ....[77]....
        /*1668*/ 	.word	0x0002d100
        /*166c*/ 	.word	0x00000005
        /*1670*/ 	.word	0x00033460
        /*1674*/ 	.short	0x010a
        /*1676*/ 	.byte	0x3f
	.zero		1


	//   ....[78]....
        /*1678*/ 	.word	0x0002d140
        /*167c*/ 	.word	0x00000003
        /*1680*/ 	.word	0x00033480
        /*1684*/ 	.short	0x010a
        /*1686*/ 	.byte	0x3f
	.zero		1


	//   ....[79]....
        /*1688*/ 	.word	0x0002d180
        /*168c*/ 	.word	0x00000005
        /*1690*/ 	.word	0x00033480
        /*1694*/ 	.short	0x010a
        /*1696*/ 	.byte	0x3f
	.zero		1


	//   ....[80]....
        /*1698*/ 	.word	0x0002d1e0
        /*169c*/ 	.word	0x0000005d
        /*16a0*/ 	.word	0x00033490
        /*16a4*/ 	.short	0x010a
        /*16a6*/ 	.byte	0x3f
	.zero		1


	//   ....[81]....
        /*16a8*/ 	.word	0x0002d490
        /*16ac*/ 	.word	0x0000005d
        /*16b0*/ 	.word	0x00033490
        /*16b4*/ 	.short	0x010a
        /*16b6*/ 	.byte	0x3f
	.zero		1


	//   ....[82]....
        /*16b8*/ 	.word	0x0002d740
        /*16bc*/ 	.word	0x0000005d
        /*16c0*/ 	.word	0x00033490
        /*16c4*/ 	.short	0x010a
        /*16c6*/ 	.byte	0x3f
	.zero		1


	//   ....[83]....
        /*16c8*/ 	.word	0x0002d9f0
        /*16cc*/ 	.word	0x0000005d
        /*16d0*/ 	.word	0x000334b0
        /*16d4*/ 	.short	0x010a
        /*16d6*/ 	.byte	0x3f
	.zero		1


	//   ....[84]....
        /*16d8*/ 	.word	0x0002dca0
        /*16dc*/ 	.word	0x00000012
        /*16e0*/ 	.word	0x00033400
        /*16e4*/ 	.short	0x010a
        /*16e6*/ 	.byte	0x3f
	.zero		1


	//   ....[85]....
        /*16e8*/ 	.word	0x0002deb0
        /*16ec*/ 	.word	0x00000012
        /*16f0*/ 	.word	0x00033400
        /*16f4*/ 	.short	0x010a
        /*16f6*/ 	.byte	0x3f
	.zero		1


	//   ....[86]....
        /*16f8*/ 	.word	0x0002df00
        /*16fc*/ 	.word	0x00000000
        /*1700*/ 	.word	0x00033430
        /*1704*/ 	.short	0x010a
        /*1706*/ 	.byte	0x3f
	.zero		1


	//   ....[87]....
        /*1708*/ 	.word	0x0002df50
        /*170c*/ 	.word	0x00000005
        /*1710*/ 	.word	0x00033430
        /*1714*/ 	.short	0x010a
        /*1716*/ 	.byte	0x3f
	.zero		1


	//   ....[88]....
        /*1718*/ 	.word	0x0002dfa0
        /*171c*/ 	.word	0x00000004
        /*1720*/ 	.word	0x00033450
        /*1724*/ 	.short	0x010a
        /*1726*/ 	.byte	0x3f
	.zero		1


	//   ....[89]....
        /*1728*/ 	.word	0x0002dff0
        /*172c*/ 	.word	0x0000000d
        /*1730*/ 	.word	0x00033450
        /*1734*/ 	.short	0x010a
        /*1736*/ 	.byte	0x3f
	.zero		1


	//   ....[90]....
        /*1738*/ 	.word	0x0002fdb0
        /*173c*/ 	.word	0x00000017
        /*1740*/ 	.word	0x00033420
        /*1744*/ 	.short	0x010a
        /*1746*/ 	.byte	0x3f
	.zero		1


	//   ....[91]....
        /*1748*/ 	.word	0x0002fe00
        /*174c*/ 	.word	0x00000009
        /*1750*/ 	.word	0x000334a0
        /*1754*/ 	.short	0x010a
        /*1756*/ 	.byte	0x3f
	.zero		1


	//   ....[92]....
        /*1758*/ 	.word	0x0002fe50
        /*175c*/ 	.word	0x00000009
        /*1760*/ 	.word	0x000334c0
        /*1764*/ 	.short	0x010a
        /*1766*/ 	.byte	0x3f
	.zero		1


	//   ....[93]....
        /*1768*/ 	.word	0x0002fea0
        /*176c*/ 	.word	0x00000006
        /*1770*/ 	.word	0x000334a0
        /*1774*/ 	.short	0x010a
        /*1776*/ 	.byte	0x3f
	.zero		1


	//   ....[94]....
        /*1778*/ 	.word	0x0002fef0
        /*177c*/ 	.word	0x00000006
        /*1780*/ 	.word	0x000334c0
        /*1784*/ 	.short	0x010a
        /*1786*/ 	.byte	0x3f
	.zero		1


	//   ....[95]....
        /*1788*/ 	.word	0x00030020
        /*178c*/ 	.word	0x00000004
        /*1790*/ 	.word	0x00033480
        /*1794*/ 	.short	0x010a
        /*1796*/ 	.byte	0x3f
	.zero		1


	//   ....[96]....
        /*1798*/ 	.word	0x00030960
        /*179c*/ 	.word	0x00000004
        /*17a0*/ 	.word	0x00033440
        /*17a4*/ 	.short	0x010a
        /*17a6*/ 	.byte	0x3f
	.zero		1


	//   ....[97]....
        /*17a8*/ 	.word	0x000316d0
        /*17ac*/ 	.word	0x00000017
        /*17b0*/ 	.word	0x00033420
        /*17b4*/ 	.short	0x010a
        /*17b6*/ 	.byte	0x3f
	.zero		1


	//   ....[98]....
        /*17b8*/ 	.word	0x00031720
        /*17bc*/ 	.word	0x00000004
        /*17c0*/ 	.word	0x00033480
        /*17c4*/ 	.short	0x010a
        /*17c6*/ 	.byte	0x3f
	.zero		1


	//   ....[99]....
        /*17c8*/ 	.word	0x00031e00
        /*17cc*/ 	.word	0x00000004
        /*17d0*/ 	.word	0x00033440
        /*17d4*/ 	.short	0x010a
        /*17d6*/ 	.byte	0x3f
	.zero		1


	//   ....[100]....
        /*17d8*/ 	.word	0x00032440
        /*17dc*/ 	.word	0x00000002
        /*17e0*/ 	.word	0x00033470
        /*17e4*/ 	.short	0x010a
        /*17e6*/ 	.byte	0x3f
	.zero		1


	//   ....[101]....
        /*17e8*/ 	.word	0x00032490
        /*17ec*/ 	.word	0x00000002
        /*17f0*/ 	.word	0x00033460
        /*17f4*/ 	.short	0x010a
        /*17f6*/ 	.byte	0x3f
	.zero		1


	//   ....[102]....
        /*17f8*/ 	.word	0x000324e0
        /*17fc*/ 	.word	0x00000000
        /*1800*/ 	.word	0x00033470
        /*1804*/ 	.short	0x010a
        /*1806*/ 	.byte	0x3f
	.zero		1


	//   ....[103]....
        /*1808*/ 	.word	0x00032530
        /*180c*/ 	.word	0x00000000
        /*1810*/ 	.word	0x00033460
        /*1814*/ 	.short	0x010a
        /*1816*/ 	.byte	0x3f
	.zero		1


	//   ....[104]....
        /*1818*/ 	.word	0x00032eb0
        /*181c*/ 	.word	0x00000005
        /*1820*/ 	.word	0x00033420
        /*1824*/ 	.short	0x010a
        /*1826*/ 	.byte	0x3f
	.zero		1


	//   ....[105]....
        /*1828*/ 	.word	0x00033050
        /*182c*/ 	.word	0x00000003
        /*1830*/ 	.word	0x00033440
        /*1834*/ 	.short	0x010a
        /*1836*/ 	.byte	0x3f
	.zero		1


	//   ....[106]....
        /*1838*/ 	.word	0x000330a0
        /*183c*/ 	.word	0x00000005
        /*1840*/ 	.word	0x00033440
        /*1844*/ 	.short	0x010a
        /*1846*/ 	.byte	0x3f
	.zero		1


	//   ....[107]....
        /*1848*/ 	.word	0x000330f0
        /*184c*/ 	.word	0x00000003
        /*1850*/ 	.word	0x00033460
        /*1854*/ 	.short	0x010a
        /*1856*/ 	.byte	0x3f
	.zero		1


	//   ....[108]....
        /*1858*/ 	.word	0x00033140
        /*185c*/ 	.word	0x00000005
        /*1860*/ 	.word	0x00033460
        /*1864*/ 	.short	0x010a
        /*1866*/ 	.byte	0x3f
	.zero		1


	//   ....[109]....
        /*1868*/ 	.word	0x00033190
        /*186c*/ 	.word	0x00000003
        /*1870*/ 	.word	0x00033480
        /*1874*/ 	.short	0x010a
        /*1876*/ 	.byte	0x3f
	.zero		1


	//----- nvinfo : EIATTR_NUM_MBARRIERS
	.align		4
.L_666:
        /*1878*/ 	.byte	0x03, 0x38
        /*187a*/ 	.short	0x0016


	//----- nvinfo : EIATTR_EXIT_INSTR_OFFSETS
	.align		4
        /*187c*/ 	.byte	0x04, 0x1c
        /*187e*/ 	.short	(.L_668 - .L_667)


	//   ....[0]....
.L_667:
        /*1880*/ 	.word	0x0002d1d0


	//----- nvinfo : EIATTR_MAX_THREADS
	.align		4
.L_668:
        /*1884*/ 	.byte	0x04, 0x05
        /*1886*/ 	.short	(.L_670 - .L_669)
.L_669:
        /*1888*/ 	.word	0x00000180
        /*188c*/ 	.word	0x00000001
        /*1890*/ 	.word	0x00000001


	//----- nvinfo : EIATTR_CRS_STACK_SIZE
	.align		4
.L_670:
        /*1894*/ 	.byte	0x04, 0x1e
        /*1896*/ 	.short	(.L_672 - .L_671)
.L_671:
        /*1898*/ 	.word	0x00000000


	//----- nvinfo : EIATTR_CBANK_PARAM_SIZE
	.align		4
.L_672:
        /*189c*/ 	.byte	0x03, 0x19
        /*189e*/ 	.short	0x0af0


	//----- nvinfo : EIATTR_PARAM_CBANK
	.align		4
        /*18a0*/ 	.byte	0x04, 0x0a
        /*18a2*/ 	.short	(.L_674 - .L_673)
	.align		4
.L_673:
        /*18a4*/ 	.word	index@(.nv.constant0._ZN7cutlass13device_kernelIN5flash11enable_sm90INS1_16FlashAttnFwdSm90INS1_25CollectiveMainloopFwdSm90ILi2EN4cute5tupleIJNS5_1CILi1EEES8_S8_EEENS6_IJNS7_ILi128EEENS7_ILi160EEENS7_ILi192EEEEEELi192ENS_12float_e4m3_tEfNS_4arch4Sm90ELb0ELb0ELb1ELb1ELb1ELb1ELb0ELb1ELb1ELb1ELb0ELb0EEENS1_21CollectiveEpilogueFwdINS6_IJSA_SC_SB_EEES9_NS_10bfloat16_tESG_Li256ELb1ELb1ELb0ELb1EEENS1_36VarlenDynamicPersistentTileSchedulerILi128ELi160ELi256ELi128ELb0ELb1ELb1ELb0ELb1ELb1EEEEEEEEEvNT_6ParamsE)
        /*18a8*/ 	.short	0x0210
        /*18aa*/ 	.short	0x0af0


	//----- nvinfo : EIATTR_SW_WAR
	.align		4
.L_674:
        /*18ac*/ 	.byte	0x04, 0x36
        /*18ae*/ 	.short	(.L_676 - .L_675)
.L_675:
        /*18b0*/ 	.word	0x00000008
.L_676:


//--------------------- .nv.info._ZN7cutlass13device_kernelIN5flash11enable_sm90INS1_16FlashAttnFwdSm90INS1_25CollectiveMainloopFwdSm90ILi2EN4cute5tupleIJNS5_1CILi1EEES8_S8_EEENS6_IJNS7_ILi128EEESA_NS7_ILi192EEEEEELi192ENS_12float_e4m3_tEfNS_4arch4Sm90ELb0ELb1ELb1ELb0ELb1ELb0ELb0ELb1ELb1ELb1ELb0ELb0EEENS1_21CollectiveEpilogueFwdINS6_IJSA_SB_SA_EEES9_NS_10bfloat16_tESF_Li256ELb0ELb1ELb0ELb1EEENS1_30DynamicPersistentTileSchedulerILi256ELi128ELb0ELb1ELb1EEEEEEEEEvNT_6ParamsE --------------------------
	.section	.nv.info._ZN7cutlass13device_kernelIN5flash11enable_sm90INS1_16FlashAttnFwdSm90INS1_25CollectiveMainloopFwdSm90ILi2EN4cute5tupleIJNS5_1CILi1EEES8_S8_EEENS6_IJNS7_ILi128EEESA_NS7_ILi192EEEEEELi192ENS_12float_e4m3_tEfNS_4arch4Sm90ELb0ELb1ELb1ELb0ELb1ELb0ELb0ELb1ELb1ELb1ELb0ELb0EEENS1_21CollectiveEpilogueFwdINS6_IJSA_SB_SA_EEES9_NS_10bfloat16_tESF_Li256ELb0ELb1ELb0ELb1EEENS1_30DynamicPersistentTileSchedulerILi256ELi128ELb0ELb1ELb1EEEEEEEEEvNT_6ParamsE,"",@"SHT_CUDA_INFO"
	.sectionflags	@""
	.align	4


	//----- nvinfo : EIATTR_CUDA_API_VERSION
	.align		4
        /*0000*/ 	.byte	0x04, 0x37
        /*0002*/ 	.short	(.L_678 - .L_677)
.L_677:
        /*0004*/ 	.word	0x00000082


	//----- nvinfo : EIATTR_KPARAM_INFO
	.align		4
.L_678:
        /*0008*/ 	.byte	0x04, 0x17
        /*000a*/ 	.short	(.L_680 - .L_679)
.L_679:
        /*000c*/ 	.word	0x00000000
        /*0010*/ 	.short	0x0000
        /*0012*/ 	.short	0x0070
        /*0014*/ 	.byte	0x00, 0xf0, 0x01, 0x2a


	//----- nvinfo : EIATTR_SPARSE_MMA_MASK
	.align		4
.L_680:
        /*0018*/ 	.byte	0x03, 0x50
        /*001a*/ 	.short	0x0000


	//----- nvinfo : EIATTR_MAXREG_COUNT
	.align		4
        /*001c*/ 	.byte	0x03, 0x1b
        /*001e*/ 	.short	0x00a8


	//----- nvinfo : EIATTR_NUM_BARRIERS
	.align		4
        /*0020*/ 	.byte	0x02, 0x4c
        /*0022*/ 	.byte	0x10
	.zero		1


	//----- nvinfo : EIATTR_EXTERNS
	.align		4
        /*0024*/ 	.byte	0x04, 0x0f
        /*0026*/ 	.short	(.L_682 - .L_681)


	//   ....[0]....
	.align		4
.L_681:
        /*0028*/ 	.word	index@(__assertfail)


	//----- nvinfo : EIATTR_ANNOTATIONS
	.align		4
.L_682:
        /*002c*/ 	.byte	0x04, 0x55
        /*002e*/ 	.short	(.L_684 - .L_683)


	//   ....[0]....
.L_683:
        /* <DEDUP_REMOVED lines=10> */


	//----- nvinfo : EIATTR_MERCURY_ISA_VERSION
	.align		4
.L_684:
        /*00c0*/ 	.byte	0x03, 0x5f
        /*00c2*/ 	.short	0x0101


	//----- nvinfo : EIATTR_INT_WARP_WIDE_INSTR_OFFSETS
	.align		4
        /*00c4*/ 	.byte	0x04, 0x31
        /*00c6*/ 	.short	(.L_686 - .L_685)


	//   ....[0]....
.L_685:
        /*00c8*/ 	.word	0x000000c0


	//   ....[1]....
        /*00cc*/ 	.word	0x000000d0


	//   ....[2]....
        /*00d0*/ 	.word	0x00000170


	//   ....[3]....
        /*00d4*/ 	.word	0x000140f0


	//   ....[4]....
        /*00d8*/ 	.word	0x00014180


	//   ....[5]....
        /*00dc*/ 	.word	0x00017530


	//   ....[6]....
        /*00e0*/ 	.word	0x000175c0


	//----- nvinfo : EIATTR_COOP_GROUP_MASK_REGIDS
	.align		4
.L_686:
        /*00e4*/ 	.byte	0x04, 0x29
        /*00e6*/ 	.short	(.L_688 - .L_687)


	//   ....[0]....
.L_687:
        /*00e8*/ 	.word	0xffffffff


	//   ....[1]....
        /*00ec*/ 	.word	0xffffffff


	//   ....[2]....
        /*00f0*/ 	.word	0xffffffff


	//   ....[3]....
        /*00f4*/ 	.word	0xffffffff


	//   ....[4]....
        /*00f8*/ 	.word	0xffffffff


	//   ....[5]....
        /*00fc*/ 	.word	0xffffffff


	//   ....[6]....
        /*0100*/ 	.word	0xffffffff


	//   ....[7]....
        /*0104*/ 	.word	0xffffffff


	//   ....[8]....
        /*0108*/ 	.word	0xffffffff


	//   ....[9]....
        /*010c*/ 	.word	0xffffffff


	//   ....[10]....
        /*0110*/ 	.word	0xffffffff


	//   ....[11]....
        /*0114*/ 	.word	0xffffffff


	//   ....[12]....
        /*0118*/ 	.word	0xffffffff


	//   ....[13]....
        /*011c*/ 	.word	0xffffffff


	//   ....[14]....
        /*0120*/ 	.word	0xffffffff


	//   ....[15]....
        /*0124*/ 	.word	0xffffffff


	//   ....[16]....
        /*0128*/ 	.word	0xffffffff


	//   ....[17]....
        /*012c*/ 	.word	0xffffffff


	//   ....[18]....
        /*0130*/ 	.word	0xffffffff


	//   ....[19]....
        /*0134*/ 	.word	0xffffffff


	//   ....[20]....
        /*0138*/ 	.word	0xffffffff


	//   ....[21]....
        /*013c*/ 	.word	0xffffffff


	//   ....[22]....
        /*0140*/ 	.word	0xffffffff


	//   ....[23]....
        /*0144*/ 	.word	0xffffffff


	//   ....[24]....
        /*0148*/ 	.word	0xffffffff


	//   ....[25]....
        /*014c*/ 	.word	0xffffffff


	//   ....[26]....
        /*0150*/ 	.word	0xffffffff


	//   ....[27]....
        /*0154*/ 	.word	0xffffffff


	//   ....[28]....
        /*0158*/ 	.word	0xffffffff


	//   ....[29]....
        /*015c*/ 	.word	0xffffffff


	//   ....[30]....
        /*0160*/ 	.word	0xffffffff


	//   ....[31]....
        /*0164*/ 	.word	0xffffffff


	//   ....[32]....
        /*0168*/ 	.word	0xffffffff


	//   ....[33]....
        /*016c*/ 	.word	0xffffffff


	//   ....[34]....
        /*0170*/ 	.word	0xffffffff


	//   ....[35]....
        /*0174*/ 	.word	0xffffffff


	//   ....[36]....
        /*0178*/ 	.word	0xffffffff


	//   ....[37]....
        /*017c*/ 	.word	0xffffffff


	//   ....[38]....
        /*0180*/ 	.word	0xffffffff


	//   ....[39]....
        /*0184*/ 	.word	0xffffffff


	//   ....[40]....
        /*0188*/ 	.word	0xffffffff


	//   ....[41]....
        /*018c*/ 	.word	0xffffffff


	//   ....[42]....
        /*0190*/ 	.word	0xffffffff


	//   ....[43]....
        /*0194*/ 	.word	0xffffffff


	//   ....[44]....
        /*0198*/ 	.word	0xffffffff


	//   ....[45]....
        /*019c*/ 	.word	0xffffffff


	//   ....[46]....
        /*01a0*/ 	.word	0xffffffff


	//   ....[47]....
        /*01a4*/ 	.word	0xffffffff


	//   ....[48]....
        /*01a8*/ 	.word	0xffffffff


	//   ....[49]....
        /*01ac*/ 	.word	0xffffffff


	//   ....[50]....
        /*01b0*/ 	.word	0xffffffff


	//   ....[51]....
        /*01b4*/ 	.word	0xffffffff


	//   ....[52]....
        /*01b8*/ 	.word	0xffffffff


	//   ....[53]....
        /*01bc*/ 	.word	0xffffffff


	//   ....[54]....
        /*01c0*/ 	.word	0xffffffff


	//   ....[55]....
        /*01c4*/ 	.word	0xffffffff


	//   ....[56]....
        /*01c8*/ 	.word	0xffffffff


	//   ....[57]....
        /*01cc*/ 	.word	0xffffffff


	//   ....[58]....
        /*01d0*/ 	.word	0xffffffff


	//   ....[59]....
        /*01d4*/ 	.word	0xffffffff


	//   ....[60]....
        /*01d8*/ 	.word	0xffffffff


	//   ....[61]....
        /*01dc*/ 	.word	0xffffffff


	//   ....[62]....
        /*01e0*/ 	.word	0xffffffff


	//   ....[63]....
        /*01e4*/ 	.word	0xffffffff


	//   ....[64]....
        /*01e8*/ 	.word	0xffffffff


	//   ....[65]....
        /*01ec*/ 	.word	0xffffffff


	//   ....[66]....
        /*01f0*/ 	.word	0xffffffff


	//   ....[67]....
        /*01f4*/ 	.word	0xffffffff


	//   ....[68]....
        /*01f8*/ 	.word	0xffffffff


	//   ....[69]....
        /*01fc*/ 	.word	0xffffffff


	//   ....[70]....
        /*0200*/ 	.word	0xffffffff


	//   ....[71]....
        /*0204*/ 	.word	0xffffffff


	//   ....[72]....
        /*0208*/ 	.word	0xffffffff


	//   ....[73]....
        /*020c*/ 	.word	0xffffffff


	//   ....[74]....
        /*0210*/ 	.word	0xffffffff


	//   ....[75]....
        /*0214*/ 	.word	0xffffffff


	//   ....[76]....
        /*0218*/ 	.word	0xffffffff


	//   ....[77]....
        /*021c*/ 	.word	0xffffffff


	//   ....[78]....
        /*0220*/ 	.word	0xffffffff


	//   ....[79]....
        /*0224*/ 	.word	0xffffffff


	//   ....[80]....
        /*0228*/ 	.word	0xffffffff


	//   ....[81]....
        /*022c*/ 	.word	0xffffffff


	//   ....[82]....
        /*0230*/ 	.word	0xffffffff


	//   ....[83]....
        /*0234*/ 	.word	0xffffffff


	//   ....[84]....
        /*0238*/ 	.word	0xffffffff


	//   ....[85]....
        /*023c*/ 	.word	0xffffffff


	//   ....[86]....
        /*0240*/ 	.word	0xffffffff


	//   ....[87]....
        /*0244*/ 	.word	0xffffffff


	//   ....[88]....
        /*0248*/ 	.word	0xffffffff


	//   ....[89]....
        /*024c*/ 	.word	0xffffffff


	//   ....[90]....
        /*0250*/ 	.word	0xffffffff


	//   ....[91]....
        /*0254*/ 	.word	0xffffffff


	//   ....[92]....
        /*0258*/ 	.word	0xffffffff


	//   ....[93]....
        /*025c*/ 	.word	0xffffffff


	//   ....[94]....
        /*0260*/ 	.word	0xffffffff


	//   ....[95]....
        /*0264*/ 	.word	0xffffffff


	//   ....[96]....
        /*0268*/ 	.word	0xffffffff


	//   ....[97]....
        /*026c*/ 	.word	0xffffffff


	//   ....[98]....
        /*0270*/ 	.word	0xffffffff


	//   ....[99]....
        /*0274*/ 	.word	0xffffffff


	//   ....[100]....
        /*0278*/ 	.word	0xffffffff


	//   ....[101]....
        /*027c*/ 	.word	0xffffffff


	//   ....[102]....
        /*0280*/ 	.word	0xffffffff


	//   ....[103]....
        /*0284*/ 	.word	0xffffffff


	//   ....[104]....
        /*0288*/ 	.word	0xffffffff


	//   ....[105]....
        /*028c*/ 	.word	0xffffffff


	//   ....[106]....
        /*0290*/ 	.word	0xffffffff


	//   ....[107]....
        /*0294*/ 	.word	0xffffffff


	//   ....[108]....
        /*0298*/ 	.word	0xffffffff


	//   ....[109]....
        /*029c*/ 	.word	0xffffffff


	//   ....[110]....
        /*02a0*/ 	.word	0xffffffff


	//   ....[111]....
        /*02a4*/ 	.word	0xffffffff


	//   ....[112]....
        /*02a8*/ 	.word	0xffffffff


	//   ....[113]....
        /*02ac*/ 	.word	0xffffffff


	//   ....[114]....
        /*02b0*/ 	.word	0xffffffff


	//   ....[115]....
        /*02b4*/ 	.word	0xffffffff


	//   ....[116]....
        /*02b8*/ 	.word	0xffffffff


	//   ....[117]....
        /*02bc*/ 	.word	0xffffffff


	//   ....[118]....
        /*02c0*/ 	.word	0xffffffff


	//   ....[119]....
        /*02c4*/ 	.word	0xffffffff


	//   ....[120]....
        /*02c8*/ 	.word	0xffffffff


	//   ....[121]....
        /*02cc*/ 	.word	0xffffffff


	//   ....[122]....
        /*02d0*/ 	.word	0xffffffff


	//   ....[123]....
        /*02d4*/ 	.word	0xffffffff


	//   ....[124]....
        /*02d8*/ 	.word	0xffffffff


	//   ....[125]....
        /*02dc*/ 	.word	0xffffffff


	//   ....[126]....
        /*02e0*/ 	.word	0xffffffff


	//   ....[127]....
        /*02e4*/ 	.word	0xffffffff


	//   ....[128]....
        /*02e8*/ 	.word	0xffffffff


	//   ....[129]....
        /*02ec*/ 	.word	0xffffffff


	//   ....[130]....
        /*02f0*/ 	.word	0xffffffff


	//   ....[131]....
        /*02f4*/ 	.word	0xffffffff


	//   ....[132]....
        /*02f8*/ 	.word	0xffffffff


	//   ....[133]....
        /*02fc*/ 	.word	0xffffffff


	//   ....[134]....
        /*0300*/ 	.word	0xffffffff


	//   ....[135]....
        /*0304*/ 	.word	0xffffffff


	//   ....[136]....
        /*0308*/ 	.word	0xffffffff


	//   ....[137]....
        /*030c*/ 	.word	0xffffffff


	//   ....[138]....
        /*0310*/ 	.word	0xffffffff


	//   ....[139]....
        /*0314*/ 	.word	0xffffffff


	//   ....[140]....
        /*0318*/ 	.word	0xffffffff


	//   ....[141]....
        /*031c*/ 	.word	0xffffffff


	//   ....[142]....
        /*0320*/ 	.word	0xffffffff


	//   ....[143]....
        /*0324*/ 	.word	0xffffffff


	//   ....[144]....
        /*0328*/ 	.word	0x0500000f


	//   ....[145]....
        /*032c*/ 	.word	0x0500000f


	//   ....[146]....
        /*0330*/ 	.word	0x0500000f


	//   ....[147]....
        /*0334*/ 	.word	0x0500000f


	//   ....[148]....
        /*0338*/ 	.word	0x0500000f


	//   ....[149]....
        /*033c*/ 	.word	0x0500000f


	//   ....[150]....
        /*0340*/ 	.word	0x0500000f


	//   ....[151]....
        /*0344*/ 	.word	0x0500000f


	//   ....[152]....
        /*0348*/ 	.word	0x0500000f


	//   ....[153]....
        /*034c*/ 	.word	0x0500000f


	//   ....[154]....
        /*0350*/ 	.word	0x0500000f


	//   ....[155]....
        /*0354*/ 	.word	0x0500000f


	//   ....[156]....
        /*0358*/ 	.word	0x0500000f


	//   ....[157]....
        /*035c*/ 	.word	0x0500000f


	//   ....[158]....
        /*0360*/ 	.word	0x0500000f


	//   ....[159]....
        /*0364*/ 	.word	0x0500000f


	//   ....[160]....
        /*0368*/ 	.word	0x0500000f


	//   ....[161]....
        /*036c*/ 	.word	0x0500000f


	//   ....[162]....
        /*0370*/ 	.word	0x0500000f


	//   ....[163]....
        /*0374*/ 	.word	0x0500000f


	//   ....[164]....
        /*0378*/ 	.word	0x0500000f


	//   ....[165]....
        /*037c*/ 	.word	0x0500000f


	//   ....[166]....
        /*0380*/ 	.word	0x0500000f


	//   ....[167]....
        /*0384*/ 	.word	0x0500000f


	//   ....[168]....
        /*0388*/ 	.word	0x0500000f


	//   ....[169]....
        /*038c*/ 	.word	0x0500000f


	//   ....[170]....
        /*0390*/ 	.word	0x0500000f


	//   ....[171]....
        /*0394*/ 	.word	0x0500000f


	//   ....[172]....
        /*0398*/ 	.word	0x0500000f


	//   ....[173]....
        /*039c*/ 	.word	0x0500000f


	//   ....[174]....
        /*03a0*/ 	.word	0x0500000f


	//   ....[175]....
        /*03a4*/ 	.word	0x0500000f


	//   ....[176]....
        /*03a8*/ 	.word	0x0500000f


	//   ....[177]....
        /*03ac*/ 	.word	0x0500000f


	//   ....[178]....
        /*03b0*/ 	.word	0x0500000f


	//   ....[179]....
        /*03b4*/ 	.word	0x0500000f


	//   ....[180]....
        /*03b8*/ 	.word	0x0500000f


	//   ....[181]....
        /*03bc*/ 	.word	0x0500000f


	//   ....[182]....
        /*03c0*/ 	.word	0x0500000f


	//   ....[183]....
        /*03c4*/ 	.word	0x0500000f


	//   ....[184]....
        /*03c8*/ 	.word	0x0500000f


	//   ....[185]....
        /*03cc*/ 	.word	0x0500000f


	//----- nvinfo : EIATTR_COOP_GROUP_INSTR_OFFSETS
	.align		4
.L_688:
        /*03d0*/ 	.byte	0x04, 0x28
        /*03d2*/ 	.short	(.L_690 - .L_689)


	//   ....[0]....
.L_689:
        /*03d4*/ 	.word	0x00000080


	//   ....[1]....
        /*03d8*/ 	.word	0x00000090


	//   ....[2]....
        /*03dc*/ 	.word	0x000002d0


	//   ....[3]....
        /*03e0*/ 	.word	0x00000430


	//   ....[4]....
        /*03e4*/ 	.word	0x00000550


	//   ....[5]....
        /*03e8*/ 	.word	0x000006b0


	//   ....[6]....
        /*03ec*/ 	.word	0x00001890


	//   ....[7]....
        /*03f0*/ 	.word	0x000023a0


	//   ....[8]....
        /*03f4*/ 	.word	0x00002d90


	//   ....[9]....
        /*03f8*/ 	.word	0x00003f50


	//   ....[10]....
        /*03fc*/ 	.word	0x00004060


	//   ....[11]....
        /*0400*/ 	.word	0x000048a0


	//   ....[12]....
        /*0404*/ 	.word	0x00004920


	//   ....[13]....
        /*0408*/ 	.word	0x00006190


	//   ....[14]....
        /*040c*/ 	.word	0x00006b00


	//   ....[15]....
        /*0410*/ 	.word	0x000076f0


	//   ....[16]....
        /*0414*/ 	.word	0x000077f0


	//   ....[17]....
        /*0418*/ 	.word	0x00007ff0


	//   ....[18]....
        /*041c*/ 	.word	0x000080a0


	//   ....[19]....
        /*0420*/ 	.word	0x0000a830


	//   ....[20]....
        /*0424*/ 	.word	0x0000a850


	//   ....[21]....
        /*0428*/ 	.word	0x0000a880


	//   ....[22]....
        /*042c*/ 	.word	0x0000a890


	//   ....[23]....
        /*0430*/ 	.word	0x0000c690


	//   ....[24]....
        /*0434*/ 	.word	0x0000cff0


	//   ....[25]....
        /*0438*/ 	.word	0x0000dbd0


	//   ....[26]....
        /*043c*/ 	.word	0x0000dc80


	//   ....[27]....
        /*0440*/ 	.word	0x0000e520


	//   ....[28]....
        /*0444*/ 	.word	0x0000e5e0


	//   ....[29]....
        /*0448*/ 	.word	0x0000fbb0


	//   ....[30]....
        /*044c*/ 	.word	0x0000fbc0


	//   ....[31]....
        /*0450*/ 	.word	0x0000fbf0


	//   ....[32]....
        /*0454*/ 	.word	0x0000fc00


	//   ....[33]....
        /*0458*/ 	.word	0x00011420


	//   ....[34]....
        /*045c*/ 	.word	0x00011450


	//   ....[35]....
        /*0460*/ 	.word	0x00011490


	//   ....[36]....
        /*0464*/ 	.word	0x000114c0


	//   ....[37]....
        /*0468*/ 	.word	0x00011500


	//   ....[38]....
        /*046c*/ 	.word	0x00011530


	//   ....[39]....
        /*0470*/ 	.word	0x00011560


	//   ....[40]....
        /*0474*/ 	.word	0x00011590


	//   ....[41]....
        /*0478*/ 	.word	0x000115c0


	//   ....[42]....
        /*047c*/ 	.word	0x000115f0


	//   ....[43]....
        /*0480*/ 	.word	0x00011620


	//   ....[44]....
        /*0484*/ 	.word	0x00011650


	//   ....[45]....
        /*0488*/ 	.word	0x00011690


	//   ....[46]....
        /*048c*/ 	.word	0x000116c0


	//   ....[47]....
        /*0490*/ 	.word	0x000116d0


	//   ....[48]....
        /*0494*/ 	.word	0x000116e0


	//   ....[49]....
        /*0498*/ 	.word	0x00011700


	//   ....[50]....
        /*049c*/ 	.word	0x00011710


	//   ....[51]....
        /*04a0*/ 	.word	0x00011720


	//   ....[52]....
        /*04a4*/ 	.word	0x00011750


	//   ....[53]....
        /*04a8*/ 	.word	0x00011780


	//   ....[54]....
        /*04ac*/ 	.word	0x00011790


	//   ....[55]....
        /*04b0*/ 	.word	0x000117a0


	//   ....[56]....
        /*04b4*/ 	.word	0x000117b0


	//   ....[57]....
        /*04b8*/ 	.word	0x000117c0


	//   ....[58]....
        /*04bc*/ 	.word	0x000117e0


	//   ....[59]....
        /*04c0*/ 	.word	0x000117f0


	//   ....[60]....
        /*04c4*/ 	.word	0x00011800


	//   ....[61]....
        /*04c8*/ 	.word	0x00011810


	//   ....[62]....
        /*04cc*/ 	.word	0x00011820


	//   ....[63]....
        /*04d0*/ 	.word	0x00011830


	//   ....[64]....
        /*04d4*/ 	.word	0x00011840


	//   ....[65]....
        /*04d8*/ 	.word	0x00011850


	//   ....[66]....
        /*04dc*/ 	.word	0x00011860


	//   ....[67]....
        /*04e0*/ 	.word	0x00011870


	//   ....[68]....
        /*04e4*/ 	.word	0x00011880


	//   ....[69]....
        /*04e8*/ 	.word	0x00011890


	//   ....[70]....
        /*04ec*/ 	.word	0x000118a0


	//   ....[71]....
        /*04f0*/ 	.word	0x000118b0


	//   ....[72]....
        /*04f4*/ 	.word	0x000118c0


	//   ....[73]....
        /*04f8*/ 	.word	0x000118d0


	//   ....[74]....
        /*04fc*/ 	.word	0x000118e0


	//   ....[75]....
        /*0500*/ 	.word	0x000118f0


	//   ....[76]....
        /*0504*/ 	.word	0x00011900


	//   ....[77]....
        /*0508*/ 	.word	0x00011910


	//   ....[78]....
        /*050c*/ 	.word	0x00011920


	//   ....[79]....
        /*0510*/ 	.word	0x00011930


	//   ....[80]....
        /*0514*/ 	.word	0x00011940


	//   ....[81]....
        /*0518*/ 	.word	0x00011c50


	//   ....[82]....
        /*051c*/ 	.word	0x00011c80


	//   ....[83]....
        /*0520*/ 	.word	0x00011cb0


	//   ....[84]....
        /*0524*/ 	.word	0x00011ce0


	//   ....[85]....
        /*0528*/ 	.word	0x000121f0


	//   ....[86]....
        /*052c*/ 	.word	0x00012230


	//   ....[87]....
        /*0530*/ 	.word	0x00012330


	//   ....[88]....
        /*0534*/ 	.word	0x00012350


	//   ....[89]....
        /*0538*/ 	.word	0x00012450


	//   ....[90]....
        /*053c*/ 	.word	0x00012470


	//   ....[91]....
        /*0540*/ 	.word	0x00012580


	//   ....[92]....
        /*0544*/ 	.word	0x000125a0


	//   ....[93]....
        /*0548*/ 	.word	0x00012c80


	//   ....[94]....
        /*054c*/ 	.word	0x00012ca0


	//   ....[95]....
        /*0550*/ 	.word	0x00012da0


	//   ....[96]....
        /*0554*/ 	.word	0x00012dc0


	//   ....[97]....
        /*0558*/ 	.word	0x00012ec0


	//   ....[98]....
        /*055c*/ 	.word	0x00012ee0


	//   ....[99]....
        /*0560*/ 	.word	0x00012ff0


	//   ....[100]....
        /*0564*/ 	.word	0x00013010


	//   ....[101]....
        /*0568*/ 	.word	0x000131e0


	//   ....[102]....
        /*056c*/ 	.word	0x00014cc0


	//   ....[103]....
        /*0570*/ 	.word	0x00014cf0


	//   ....[104]....
        /*0574*/ 	.word	0x00014dc0


	//   ....[105]....
        /*0578*/ 	.word	0x00014dd0


	//   ....[106]....
        /*057c*/ 	.word	0x00014e60


	//   ....[107]....
        /*0580*/ 	.word	0x00014e70


	//   ....[108]....
        /*0584*/ 	.word	0x00014e80


	//   ....[109]....
        /*0588*/ 	.word	0x00014f20


	//   ....[110]....
        /*058c*/ 	.word	0x00015280


	//   ....[111]....
        /*0590*/ 	.word	0x000152a0


	//   ....[112]....
        /*0594*/ 	.word	0x00015360


	//   ....[113]....
        /*0598*/ 	.word	0x00015370


	//   ....[114]....
        /*059c*/ 	.word	0x00015400


	//   ....[115]....
        /*05a0*/ 	.word	0x00015410


	//   ....[116]....
        /*05a4*/ 	.word	0x00015420


	//   ....[117]....
        /*05a8*/ 	.word	0x00015430


	//   ....[118]....
        /*05ac*/ 	.word	0x00015b30


	//   ....[119]....
        /*05b0*/ 	.word	0x00015b50


	//   ....[120]....
        /*05b4*/ 	.word	0x00015c10


	//   ....[121]....
        /*05b8*/ 	.word	0x00015c30


	//   ....[122]....
        /*05bc*/ 	.word	0x00015cd0


	//   ....[123]....
        /*05c0*/ 	.word	0x00015cf0


	//   ....[124]....
        /*05c4*/ 	.word	0x00015d00


	//   ....[125]....
        /*05c8*/ 	.word	0x00015d10


	//   ....[126]....
        /*05cc*/ 	.word	0x00016460


	//   ....[127]....
        /*05d0*/ 	.word	0x00016470


	//   ....[128]....
        /*05d4*/ 	.word	0x000164b0


	//   ....[129]....
        /*05d8*/ 	.word	0x000164f0


	//   ....[130]....
        /*05dc*/ 	.word	0x00016500


	//   ....[131]....
        /*05e0*/ 	.word	0x00016560


	//   ....[132]....
        /*05e4*/ 	.word	0x00016590


	//   ....[133]....
        /*05e8*/ 	.word	0x000165d0


	//   ....[134]....
        /*05ec*/ 	.word	0x00016900


	//   ....[135]....
        /*05f0*/ 	.word	0x00016910


	//   ....[136]....
        /*05f4*/ 	.word	0x00016920


	//   ....[137]....
        /*05f8*/ 	.word	0x00016980


	//   ....[138]....
        /*05fc*/ 	.word	0x00016990


	//   ....[139]....
        /*0600*/ 	.word	0x000169f0


	//   ....[140]....
        /*0604*/ 	.word	0x00016a20


	//   ....[141]....
        /*0608*/ 	.word	0x00016a60


	//   ....[142]....
        /*060c*/ 	.word	0x00018020


	//   ....[143]....
        /*0610*/ 	.word	0x000181b0


	//   ....[144]....
        /*0614*/ 	.word	0x00018880


	//   ....[145]....
        /*0618*/ 	.word	0x00018960


	//   ....[146]....
        /*061c*/ 	.word	0x00018a20


	//   ....[147]....
        /*0620*/ 	.word	0x00018a80


	//   ....[148]....
        /*0624*/ 	.word	0x00018b90


	//   ....[149]....
        /*0628*/ 	.word	0x00018bf0


	//   ....[150]....
        /*062c*/ 	.word	0x00018cf0


	//   ....[151]....
        /*0630*/ 	.word	0x00018d50


	//   ....[152]....
        /*0634*/ 	.word	0x00018e40


	//   ....[153]....
        /*0638*/ 	.word	0x00018f90


	//   ....[154]....
        /*063c*/ 	.word	0x00019050


	//   ....[155]....
        /*0640*/ 	.word	0x00019150


	//   ....[156]....
        /*0644*/ 	.word	0x00019200


	//   ....[157]....
        /*0648*/ 	.word	0x00019260


	//   ....[158]....
        /*064c*/ 	.word	0x00019360


	//   ....[159]....
        /*0650*/ 	.word	0x000193c0


	//   ....[160]....
        /*0654*/ 	.word	0x00019460


	//   ....[161]....
        /*0658*/ 	.word	0x00019570


	//   ....[162]....
        /*065c*/ 	.word	0x000195e0


	//   ....[163]....
        /*0660*/ 	.word	0x00019640


	//   ....[164]....
        /*0664*/ 	.word	0x00019750


	//   ....[165]....
        /*0668*/ 	.word	0x000197b0


	//   ....[166]....
        /*066c*/ 	.word	0x000198d0


	//   ....[167]....
        /*0670*/ 	.word	0x00019930


	//   ....[168]....
        /*0674*/ 	.word	0x000199d0


	//   ....[169]....
        /*0678*/ 	.word	0x00019b70


	//   ....[170]....
        /*067c*/ 	.word	0x00019c00


	//   ....[171]....
        /*0680*/ 	.word	0x00019c60


	//   ....[172]....
        /*0684*/ 	.word	0x00019d40


	//   ....[173]....
        /*0688*/ 	.word	0x00019da0


	//   ....[174]....
        /*068c*/ 	.word	0x00019e70


	//   ....[175]....
        /*0690*/ 	.word	0x00019ed0


	//   ....[176]....
        /*0694*/ 	.word	0x00019fa0


	//   ....[177]....
        /*0698*/ 	.word	0x0001a090


	//   ....[178]....
        /*069c*/ 	.word	0x0001a120


	//   ....[179]....
        /*06a0*/ 	.word	0x0001a180


	//   ....[180]....
        /*06a4*/ 	.word	0x0001a250


	//   ....[181]....
        /*06a8*/ 	.word	0x0001a2b0


	//   ....[182]....
        /*06ac*/ 	.word	0x0001a380


	//   ....[183]....
        /*06b0*/ 	.word	0x0001a3e0


	//   ....[184]....
        /*06b4*/ 	.word	0x0001a4b0


	//   ....[185]....
        /*06b8*/ 	.word	0x0001a710


	//----- nvinfo : EIATTR_REG_RECONFIG
	.align		4
.L_690:
        /*06bc*/ 	.byte	0x01, 0x54
	.zero		2


	//----- nvinfo : EIATTR_SYSCALL_OFFSETS
	.align		4
        /*06c0*/ 	.byte	0x04, 0x46
        /*06c2*/ 	.short	(.L_692 - .L_691)


	//   ....[0]....
.L_691:
        /*06c4*/ 	.word	0x00001a70


	//   ....[1]....
        /*06c8*/ 	.word	0x000142f0


	//   ....[2]....
        /*06cc*/ 	.word	0x00014460


	//   ....[3]....
        /*06d0*/ 	.word	0x000145b0


	//   ....[4]....
        /*06d4*/ 	.word	0x000146f0


	//   ....[5]....
        /*06d8*/ 	.word	0x00015790


	//----- nvinfo : EIATTR_MBARRIER_INSTR_OFFSETS
	.align		4
.L_692:
        /*06dc*/ 	.byte	0x04, 0x39
        /*06de*/ 	.short	(.L_694 - .L_693)


	//   ....[0]....
.L_693:
        /*06e0*/ 	.word	0x00000180
        /*06e4*/ 	.word	0x000000ff
        /*06e8*/ 	.word	0x0002a800
        /*06ec*/ 	.short	0x0100
        /*06ee*/ 	.byte	0x08
	.zero		1


	//   ....[1]....
        /*06f0*/ 	.word	0x00000190
        /*06f4*/ 	.word	0x000000ff
        /*06f8*/ 	.word	0x0002a820
        /*06fc*/ 	.short	0x0100
        /*06fe*/ 	.byte	0x08
	.zero		1


	//   ....[2]....
        /*0700*/ 	.word	0x00000280
        /*0704*/ 	.word	0x000000ff
        /*0708*/ 	.word	0x0002a830
        /*070c*/ 	.short	0x0100
        /*070e*/ 	.byte	0x08
	.zero		1


	//   ....[3]....
        /*0710*/ 	.word	0x00000290
        /*0714*/ 	.word	0x000000ff
        /*0718*/ 	.word	0x0002a840
        /*071c*/ 	.short	0x0100
        /*071e*/ 	.byte	0x08
	.zero		1


	//   ....[4]....
        /*0720*/ 	.word	0x000002a0
        /*0724*/ 	.word	0x000000ff
        /*0728*/ 	.word	0x0002a838
        /*072c*/ 	.short	0x0100
        /*072e*/ 	.byte	0x08
	.zero		1


	//   ....[5]....
        /*0730*/ 	.word	0x000002b0
        /*0734*/ 	.word	0x000000ff
        /*0738*/ 	.word	0x0002a848
        /*073c*/ 	.short	0x0100
        /*073e*/ 	.byte	0x08
	.zero		1


	//   ....[6]....
        /*0740*/ 	.word	0x000003e0
        /*0744*/ 	.word	0x000000ff
        /*0748*/ 	.word	0x0002a850
        /*074c*/ 	.short	0x0100
        /*074e*/ 	.byte	0x08
	.zero		1


	//   ....[7]....
        /*0750*/ 	.word	0x000003f0
        /*0754*/ 	.word	0x000000ff
        /*0758*/ 	.word	0x0002a860
        /*075c*/ 	.short	0x0100
        /*075e*/ 	.byte	0x08
	.zero		1


	//   ....[8]....
        /*0760*/ 	.word	0x00000400
        /*0764*/ 	.word	0x000000ff
        /*0768*/ 	.word	0x0002a858
        /*076c*/ 	.short	0x0100
        /*076e*/ 	.byte	0x08
	.zero		1


	//   ....[9]....
        /*0770*/ 	.word	0x00000410
        /*0774*/ 	.word	0x000000ff
        /*0778*/ 	.word	0x0002a868
        /*077c*/ 	.short	0x0100
        /*077e*/ 	.byte	0x08
	.zero		1


	//   ....[10]....
        /*0780*/ 	.word	0x00000500
        /*0784*/ 	.word	0x000000ff
        /*0788*/ 	.word	0x0002a870
        /*078c*/ 	.short	0x0100
        /*078e*/ 	.byte	0x06
	.zero		1


	//   ....[11]....
        /*0790*/ 	.word	0x00000510
        /*0794*/ 	.word	0x000000ff
        /*0798*/ 	.word	0x0002a880
        /*079c*/ 	.short	0x0100
        /*079e*/ 	.byte	0x06
	.zero		1


	//   ....[12]....
        /*07a0*/ 	.word	0x00000520
        /*07a4*/ 	.word	0x000000ff
        /*07a8*/ 	.word	0x0002a878
        /*07ac*/ 	.short	0x0100
        /*07ae*/ 	.byte	0x06
	.zero		1


	//   ....[13]....
        /*07b0*/ 	.word	0x00000530
        /*07b4*/ 	.word	0x000000ff
        /*07b8*/ 	.word	0x0002a888
        /*07bc*/ 	.short	0x0100
        /*07be*/ 	.byte	0x06
	.zero		1


	//   ....[14]....
        /*07c0*/ 	.word	0x00000660
        /*07c4*/ 	.word	0x000000ff
        /*07c8*/ 	.word	0x0002a890
        /*07cc*/ 	.short	0x0100
        /*07ce*/ 	.byte	0x08
	.zero		1


	//   ....[15]....
        /*07d0*/ 	.word	0x00000670
        /*07d4*/ 	.word	0x000000ff
        /*07d8*/ 	.word	0x0002a8a0
        /*07dc*/ 	.short	0x0100
        /*07de*/ 	.byte	0x08
	.zero		1


	//   ....[16]....
        /*07e0*/ 	.word	0x00000680
        /*07e4*/ 	.word	0x000000ff
        /*07e8*/ 	.word	0x0002a898
        /*07ec*/ 	.short	0x0100
        /*07ee*/ 	.byte	0x08
	.zero		1


	//   ....[17]....
        /*07f0*/ 	.word	0x00000690
        /*07f4*/ 	.word	0x000000ff
        /*07f8*/ 	.word	0x0002a8a8
        /*07fc*/ 	.short	0x0100
        /*07fe*/ 	.byte	0x08
	.zero		1


	//   ....[18]....
        /*0800*/ 	.word	0x000007e0
        /*0804*/ 	.word	0x000000ff
        /*0808*/ 	.word	0x0002a8b0
        /*080c*/ 	.short	0x0100
        /*080e*/ 	.byte	0x08
	.zero		1


	//   ....[19]....
        /*0810*/ 	.word	0x000007f0
        /*0814*/ 	.word	0x000000ff
        /*0818*/ 	.word	0x0002a8c0
        /*081c*/ 	.short	0x0100
        /*081e*/ 	.byte	0x08
	.zero		1


	//   ....[20]....
        /*0820*/ 	.word	0x00000800
        /*0824*/ 	.word	0x000000ff
        /*0828*/ 	.word	0x0002a8b8
        /*082c*/ 	.short	0x0100
        /*082e*/ 	.byte	0x08
	.zero		1


	//   ....[21]....
        /*0830*/ 	.word	0x00000810
        /*0834*/ 	.word	0x000000ff
        /*0838*/ 	.word	0x0002a8c8
        /*083c*/ 	.short	0x0100
        /*083e*/ 	.byte	0x08
	.zero		1


	//   ....[22]....
        /*0840*/ 	.word	0x00001dc0
        /*0844*/ 	.word	0x000000ff
        /*0848*/ 	.word	0x0002a800
        /*084c*/ 	.short	0x010a
        /*084e*/ 	.byte	0x24
	.zero		1


	//   ....[23]....
        /*0850*/ 	.word	0x00001e60
        /*0854*/ 	.word	0x0000000f
        /*0858*/ 	.word	0x0002a830
        /*085c*/ 	.short	0x010a
        /*085e*/ 	.byte	0x3f
	.zero		1


	//   ....[24]....
        /*0860*/ 	.word	0x00001ea0
        /*0864*/ 	.word	0x0000000f
        /*0868*/ 	.word	0x0002a830
        /*086c*/ 	.short	0x010a
        /*086e*/ 	.byte	0x3f
	.zero		1


	//   ....[25]....
        /*0870*/ 	.word	0x00002740
        /*0874*/ 	.word	0x000000ff
        /*0878*/ 	.word	0x00000000
        /*087c*/ 	.short	0x0101
        /*087e*/ 	.byte	0x06
	.zero		1


	//   ....[26]....
        /*0880*/ 	.word	0x00005a60
        /*0884*/ 	.word	0x000000ff
        /*0888*/ 	.word	0x0002a830
        /*088c*/ 	.short	0x010a
        /*088e*/ 	.byte	0x06
	.zero		1


	//   ....[27]....
        /*0890*/ 	.word	0x00005aa0
        /*0894*/ 	.word	0x000000ff
        /*0898*/ 	.word	0x0002a830
        /*089c*/ 	.short	0x010a
        /*089e*/ 	.byte	0x06
	.zero		1


	//   ....[28]....
        /*08a0*/ 	.word	0x00005d70
        /*08a4*/ 	.word	0x000000ff
        /*08a8*/ 	.word	0x0002a850
        /*08ac*/ 	.short	0x010a
        /*08ae*/ 	.byte	0x06
	.zero		1


	//   ....[29]....
        /*08b0*/ 	.word	0x00005db0
        /*08b4*/ 	.word	0x000000ff
        /*08b8*/ 	.word	0x0002a850
        /*08bc*/ 	.short	0x010a
        /*08be*/ 	.byte	0x06
	.zero		1


	//   ....[30]....
        /*08c0*/ 	.word	0x00006500
        /*08c4*/ 	.word	0x000000ff
        /*08c8*/ 	.word	0x00000000
        /*08cc*/ 	.short	0x0101
        /*08ce*/ 	.byte	0x06
	.zero		1


	//   ....[31]....
        /*08d0*/ 	.word	0x00008b90
        /*08d4*/ 	.word	0x000000ff
        /*08d8*/ 	.word	0x00000000
        /*08dc*/ 	.short	0x0101
        /*08de*/ 	.byte	0x06
	.zero		1


	//   ....[32]....
        /*08e0*/ 	.word	0x00009690
        /*08e4*/ 	.word	0x000000ff
        /*08e8*/ 	.word	0x0002a830
        /*08ec*/ 	.short	0x010a
        /*08ee*/ 	.byte	0x06
	.zero		1


	//   ....[33]....
        /*08f0*/ 	.word	0x000096d0
        /*08f4*/ 	.word	0x000000ff
        /*08f8*/ 	.word	0x0002a830
        /*08fc*/ 	.short	0x010a
        /*08fe*/ 	.byte	0x06
	.zero		1


	//   ....[34]....
        /*0900*/ 	.word	0x000099a0
        /*0904*/ 	.word	0x000000ff
        /*0908*/ 	.word	0x0002a850
        /*090c*/ 	.short	0x010a
        /*090e*/ 	.byte	0x06
	.zero		1


	//   ....[35]....
        /*0910*/ 	.word	0x000099e0
        /*0914*/ 	.word	0x000000ff
        /*0918*/ 	.word	0x0002a850
        /*091c*/ 	.short	0x010a
        /*091e*/ 	.byte	0x06
	.zero		1


	//   ....[36]....
        /*0920*/ 	.word	0x0000a0e0
        /*0924*/ 	.word	0x000000ff
        /*0928*/ 	.word	0x00000000
        /*092c*/ 	.short	0x0101
        /*092e*/ 	.byte	0x06
	.zero		1


	//   ....[37]....
        /*0930*/ 	.word	0x0000b690
        /*0934*/ 	.word	0x000000ff
        /*0938*/ 	.word	0x00000000
        /*093c*/ 	.short	0x0101
        /*093e*/ 	.byte	0x06
	.zero		1


	//   ....[38]....
        /*0940*/ 	.word	0x0000bf90
        /*0944*/ 	.word	0x000000ff
        /*0948*/ 	.word	0x0002a830
        /*094c*/ 	.short	0x010a
        /*094e*/ 	.byte	0x06
	.zero		1


	//   ....[39]....
        /*0950*/ 	.word	0x0000bfd0
        /*0954*/ 	.word	0x000000ff
        /*0958*/ 	.word	0x0002a830
        /*095c*/ 	.short	0x010a
        /*095e*/ 	.byte	0x06
	.zero		1


	//   ....[40]....
        /*0960*/ 	.word	0x0000c270
        /*0964*/ 	.word	0x000000ff
        /*0968*/ 	.word	0x0002a850
        /*096c*/ 	.short	0x010a
        /*096e*/ 	.byte	0x06
	.zero		1


	//   ....[41]....
        /*0970*/ 	.word	0x0000c2b0
        /*0974*/ 	.word	0x000000ff
        /*0978*/ 	.word	0x0002a850
        /*097c*/ 	.short	0x010a
        /*097e*/ 	.byte	0x06
	.zero		1


	//   ....[42]....
        /*0980*/ 	.word	0x0000c9f0
        /*0984*/ 	.word	0x000000ff
        /*0988*/ 	.word	0x00000000
        /*098c*/ 	.short	0x0101
        /*098e*/ 	.byte	0x06
	.zero		1


	//   ....[43]....
        /*0990*/ 	.word	0x0000f080
        /*0994*/ 	.word	0x000000ff
        /*0998*/ 	.word	0x00000000
        /*099c*/ 	.short	0x0101
        /*099e*/ 	.byte	0x06
	.zero		1


	//   ....[44]....
        /*09a0*/ 	.word	0x0000f870
        /*09a4*/ 	.word	0x000000ff
        /*09a8*/ 	.word	0x0002a850
        /*09ac*/ 	.short	0x010a
        /*09ae*/ 	.byte	0x09
	.zero		1


	//   ....[45]....
        /*09b0*/ 	.word	0x0000f8b0
        /*09b4*/ 	.word	0x000000ff
        /*09b8*/ 	.word	0x0002a850
        /*09bc*/ 	.short	0x010a
        /*09be*/ 	.byte	0x09
	.zero		1


	//   ....[46]....
        /*09c0*/ 	.word	0x0000ff80
        /*09c4*/ 	.word	0x000000ff
        /*09c8*/ 	.word	0x00000000
        /*09cc*/ 	.short	0x0101
        /*09ce*/ 	.byte	0x04
	.zero		1


	//   ....[47]....
        /*09d0*/ 	.word	0x00012220
        /*09d4*/ 	.word	0x00000003
        /*09d8*/ 	.word	0x00000000
        /*09dc*/ 	.short	0x0101
        /*09de*/ 	.byte	0x3f
	.zero		1


	//   ....[48]....
        /*09e0*/ 	.word	0x00014ae0
        /*09e4*/ 	.word	0x00000004
        /*09e8*/ 	.word	0x0002a880
        /*09ec*/ 	.short	0x010a
        /*09ee*/ 	.byte	0x3f
	.zero		1


	//   ....[49]....
        /*09f0*/ 	.word	0x00015010
        /*09f4*/ 	.word	0x00000004
        /*09f8*/ 	.word	0x0002a870
        /*09fc*/ 	.short	0x0107
        /*09fe*/ 	.byte	0x3f
	.zero		1


	//   ....[50]....
        /*0a00*/ 	.word	0x000150d0
        /*0a04*/ 	.word	0x00000004
        /*0a08*/ 	.word	0x0002a870
        /*0a0c*/ 	.short	0x0101
        /*0a0e*/ 	.byte	0x3f
	.zero		1


	//   ....[51]....
        /*0a10*/ 	.word	0x00015100
        /*0a14*/ 	.word	0x00000004
        /*0a18*/ 	.word	0x0002a840
        /*0a1c*/ 	.short	0x010a
        /*0a1e*/ 	.byte	0x3f
	.zero		1


	//   ....[52]....
        /*0a20*/ 	.word	0x00015570
        /*0a24*/ 	.word	0x00000004
        /*0a28*/ 	.word	0x0002a830
        /*0a2c*/ 	.short	0x0107
        /*0a2e*/ 	.byte	0x3f
	.zero		1


	//   ....[53]....
        /*0a30*/ 	.word	0x00015640
        /*0a34*/ 	.word	0x00000004
        /*0a38*/ 	.word	0x0002a830
        /*0a3c*/ 	.short	0x0101
        /*0a3e*/ 	.byte	0x3f
	.zero		1


	//   ....[54]....
        /*0a40*/ 	.word	0x00015e50
        /*0a44*/ 	.word	0x00000012
        /*0a48*/ 	.word	0x0002a800
        /*0a4c*/ 	.short	0x0107
        /*0a4e*/ 	.byte	0x3f
	.zero		1


	//   ....[55]....
        /*0a50*/ 	.word	0x00015f40
        /*0a54*/ 	.word	0x00000012
        /*0a58*/ 	.word	0x0002a800
        /*0a5c*/ 	.short	0x0101
        /*0a5e*/ 	.byte	0x3f
	.zero		1


	//   ....[56]....
        /*0a60*/ 	.word	0x00015f60
        /*0a64*/ 	.word	0x00000012
        /*0a68*/ 	.word	0x0002a820
        /*0a6c*/ 	.short	0x010a
        /*0a6e*/ 	.byte	0x3f
	.zero		1


	//   ....[57]....
        /*0a70*/ 	.word	0x000162c0
        /*0a74*/ 	.word	0x00000004
        /*0a78*/ 	.word	0x0002a880
        /*0a7c*/ 	.short	0x010a
        /*0a7e*/ 	.byte	0x3f
	.zero		1


	//   ....[58]....
        /*0a80*/ 	.word	0x00016670
        /*0a84*/ 	.word	0x00000004
        /*0a88*/ 	.word	0x0002a870
        /*0a8c*/ 	.short	0x0107
        /*0a8e*/ 	.byte	0x3f
	.zero		1


	//   ....[59]....
        /*0a90*/ 	.word	0x00016730
        /*0a94*/ 	.word	0x00000004
        /*0a98*/ 	.word	0x0002a870
        /*0a9c*/ 	.short	0x0101
        /*0a9e*/ 	.byte	0x3f
	.zero		1


	//   ....[60]....
        /*0aa0*/ 	.word	0x00016760
        /*0aa4*/ 	.word	0x00000004
        /*0aa8*/ 	.word	0x0002a840
        /*0aac*/ 	.short	0x010a
        /*0aae*/ 	.byte	0x3f
	.zero		1


	//   ....[61]....
        /*0ab0*/ 	.word	0x00016b00
        /*0ab4*/ 	.word	0x00000004
        /*0ab8*/ 	.word	0x0002a830
        /*0abc*/ 	.short	0x0107
        /*0abe*/ 	.byte	0x3f
	.zero		1


	//   ....[62]....
        /*0ac0*/ 	.word	0x00016bd0
        /*0ac4*/ 	.word	0x00000004
        /*0ac8*/ 	.word	0x0002a830
        /*0acc*/ 	.short	0x0101
        /*0ace*/ 	.byte	0x3f
	.zero		1


	//   ....[63]....
        /*0ad0*/ 	.word	0x00016c50
        /*0ad4*/ 	.word	0x00000000
        /*0ad8*/ 	.word	0x0002a870
        /*0adc*/ 	.short	0x010a
        /*0ade*/ 	.byte	0x3f
	.zero		1


	//   ....[64]....
        /*0ae0*/ 	.word	0x00016ce0
        /*0ae4*/ 	.word	0x00000000
        /*0ae8*/ 	.word	0x0002a860
        /*0aec*/ 	.short	0x010a
        /*0aee*/ 	.byte	0x3f
	.zero		1


	//   ....[65]....
        /*0af0*/ 	.word	0x00017420
        /*0af4*/ 	.word	0x00000000
        /*0af8*/ 	.word	0x0002a850
        /*0afc*/ 	.short	0x0101
        /*0afe*/ 	.byte	0x3f
	.zero		1


	//   ....[66]....
        /*0b00*/ 	.word	0x000174a0
        /*0b04*/ 	.word	0x00000003
        /*0b08*/ 	.word	0x00000000
        /*0b0c*/ 	.short	0x0101
        /*0b0e*/ 	.byte	0x3f
	.zero		1


	//   ....[67]....
        /*0b10*/ 	.word	0x00017670
        /*0b14*/ 	.word	0x00000000
        /*0b18*/ 	.word	0x0002a870
        /*0b1c*/ 	.short	0x010a
        /*0b1e*/ 	.byte	0x3f
	.zero		1


	//   ....[68]....
        /*0b20*/ 	.word	0x000176f0
        /*0b24*/ 	.word	0x00000000
        /*0b28*/ 	.word	0x0002a860
        /*0b2c*/ 	.short	0x010a
        /*0b2e*/ 	.byte	0x3f
	.zero		1


	//   ....[69]....
        /*0b30*/ 	.word	0x00017e40
        /*0b34*/ 	.word	0x00000000
        /*0b38*/ 	.word	0x0002a850
        /*0b3c*/ 	.short	0x0101
        /*0b3e*/ 	.byte	0x3f
	.zero		1


	//   ....[70]....
        /*0b40*/ 	.word	0x00017ec0
        /*0b44*/ 	.word	0x00000003
        /*0b48*/ 	.word	0x00000000
        /*0b4c*/ 	.short	0x0101
        /*0b4e*/ 	.byte	0x3f
	.zero		1


	//   ....[71]....
        /*0b50*/ 	.word	0x00018130
        /*0b54*/ 	.word	0x00000004
        /*0b58*/ 	.word	0x0002a820
        /*0b5c*/ 	.short	0x010a
        /*0b5e*/ 	.byte	0x3f
	.zero		1


	//   ....[72]....
        /*0b60*/ 	.word	0x000182b0
        /*0b64*/ 	.word	0x00000005
        /*0b68*/ 	.word	0x0002a840
        /*0b6c*/ 	.short	0x010a
        /*0b6e*/ 	.byte	0x3f
	.zero		1


	//   ....[73]....
        /*0b70*/ 	.word	0x00018350
        /*0b74*/ 	.word	0x00000017
        /*0b78*/ 	.word	0x0002a840
        /*0b7c*/ 	.short	0x010a
        /*0b7e*/ 	.byte	0x3f
	.zero		1


	//   ....[74]....
        /*0b80*/ 	.word	0x00018390
        /*0b84*/ 	.word	0x00000005
        /*0b88*/ 	.word	0x0002a860
        /*0b8c*/ 	.short	0x010a
        /*0b8e*/ 	.byte	0x3f
	.zero		1


	//   ....[75]....
        /*0b90*/ 	.word	0x000183d0
        /*0b94*/ 	.word	0x00000017
        /*0b98*/ 	.word	0x0002a860
        /*0b9c*/ 	.short	0x010a
        /*0b9e*/ 	.byte	0x3f
	.zero		1


	//   ....[76]....
        /*0ba0*/ 	.word	0x00018410
        /*0ba4*/ 	.word	0x00000005
        /*0ba8*/ 	.word	0x0002a880
        /*0bac*/ 	.short	0x010a
        /*0bae*/ 	.byte	0x3f
	.zero		1


	//   ....[77]....
        /*0bb0*/ 	.word	0x00018450
        /*0bb4*/ 	.word	0x00000017
        /*0bb8*/ 	.word	0x0002a880
        /*0bbc*/ 	.short	0x010a
        /*0bbe*/ 	.byte	0x3f
	.zero		1


	//   ....[78]....
        /*0bc0*/ 	.word	0x000184c0
        /*0bc4*/ 	.word	0x00000003
        /*0bc8*/ 	.word	0x0002a800
        /*0bcc*/ 	.short	0x010a
        /*0bce*/ 	.byte	0x3f
	.zero		1


	//   ....[79]....
        /*0bd0*/ 	.word	0x00018510
        /*0bd4*/ 	.word	0x0000000f
        /*0bd8*/ 	.word	0x0002a830
        /*0bdc*/ 	.short	0x010a
        /*0bde*/ 	.byte	0x3f
	.zero		1


	//   ....[80]....
        /*0be0*/ 	.word	0x00018570
        /*0be4*/ 	.word	0x00000008
        /*0be8*/ 	.word	0x0002a830
        /*0bec*/ 	.short	0x010a
        /*0bee*/ 	.byte	0x3f
	.zero		1


	//   ....[81]....
        /*0bf0*/ 	.word	0x000185d0
        /*0bf4*/ 	.word	0x00000008
        /*0bf8*/ 	.word	0x0002a850
        /*0bfc*/ 	.short	0x010a
        /*0bfe*/ 	.byte	0x3f
	.zero		1


	//   ....[82]....
        /*0c00*/ 	.word	0x00018630
        /*0c04*/ 	.word	0x00000009
        /*0c08*/ 	.word	0x0002a830
        /*0c0c*/ 	.short	0x010a
        /*0c0e*/ 	.byte	0x3f
	.zero		1


	//   ....[83]....
        /*0c10*/ 	.word	0x00018690
        /*0c14*/ 	.word	0x00000009
        /*0c18*/ 	.word	0x0002a850
        /*0c1c*/ 	.short	0x010a
        /*0c1e*/ 	.byte	0x3f
	.zero		1


	//   ....[84]....
        /*0c20*/ 	.word	0x000186f0
        /*0c24*/ 	.word	0x00000008
        /*0c28*/ 	.word	0x0002a830
        /*0c2c*/ 	.short	0x010a
        /*0c2e*/ 	.byte	0x3f
	.zero		1


	//   ....[85]....
        /*0c30*/ 	.word	0x00018750
        /*0c34*/ 	.word	0x00000008
        /*0c38*/ 	.word	0x0002a850
        /*0c3c*/ 	.short	0x010a
        /*0c3e*/ 	.byte	0x3f
	.zero		1


	//   ....[86]....
        /*0c40*/ 	.word	0x000187b0
        /*0c44*/ 	.word	0x00000005
        /*0c48*/ 	.word	0x0002a850
        /*0c4c*/ 	.short	0x010a
        /*0c4e*/ 	.byte	0x3f
	.zero		1


	//   ....[87]....
        /*0c50*/ 	.word	0x000188b0
        /*0c54*/ 	.word	0x00000004
        /*0c58*/ 	.word	0x0002a880
        /*0c5c*/ 	.short	0x010a
        /*0c5e*/ 	.byte	0x3f
	.zero		1


	//   ....[88]....
        /*0c60*/ 	.word	0x00018ee0
        /*0c64*/ 	.word	0x00000004
        /*0c68*/ 	.word	0x0002a840
        /*0c6c*/ 	.short	0x010a
        /*0c6e*/ 	.byte	0x3f
	.zero		1


	//   ....[89]....
        /*0c70*/ 	.word	0x00019a70
        /*0c74*/ 	.word	0x00000012
        /*0c78*/ 	.word	0x0002a820
        /*0c7c*/ 	.short	0x010a
        /*0c7e*/ 	.byte	0x3f
	.zero		1


	//   ....[90]....
        /*0c80*/ 	.word	0x00019ac0
        /*0c84*/ 	.word	0x00000004
        /*0c88*/ 	.word	0x0002a880
        /*0c8c*/ 	.short	0x010a
        /*0c8e*/ 	.byte	0x3f
	.zero		1


	//   ....[91]....
        /*0c90*/ 	.word	0x00019fe0
        /*0c94*/ 	.word	0x00000004
        /*0c98*/ 	.word	0x0002a840
        /*0c9c*/ 	.short	0x010a
        /*0c9e*/ 	.byte	0x3f
	.zero		1


	//   ....[92]....
        /*0ca0*/ 	.word	0x0001a4f0
        /*0ca4*/ 	.word	0x00000000
        /*0ca8*/ 	.word	0x0002a870
        /*0cac*/ 	.short	0x010a
        /*0cae*/ 	.byte	0x3f
	.zero		1


	//   ....[93]....
        /*0cb0*/ 	.word	0x0001a540
        /*0cb4*/ 	.word	0x00000000
        /*0cb8*/ 	.word	0x0002a860
        /*0cbc*/ 	.short	0x010a
        /*0cbe*/ 	.byte	0x3f
	.zero		1


	//   ....[94]....
        /*0cc0*/ 	.word	0x0001a590
        /*0cc4*/ 	.word	0x00000000
        /*0cc8*/ 	.word	0x0002a870
        /*0ccc*/ 	.short	0x010a
        /*0cce*/ 	.byte	0x3f
	.zero		1


	//   ....[95]....
        /*0cd0*/ 	.word	0x0001a5e0
        /*0cd4*/ 	.word	0x00000000
        /*0cd8*/ 	.word	0x0002a860
        /*0cdc*/ 	.short	0x010a
        /*0cde*/ 	.byte	0x3f
	.zero		1


	//   ....[96]....
        /*0ce0*/ 	.word	0x0001a630
        /*0ce4*/ 	.word	0x00000004
        /*0ce8*/ 	.word	0x0002a820
        /*0cec*/ 	.short	0x010a
        /*0cee*/ 	.byte	0x3f
	.zero		1


	//   ....[97]....
        /*0cf0*/ 	.word	0x0001a7d0
        /*0cf4*/ 	.word	0x00000005
        /*0cf8*/ 	.word	0x0002a840
        /*0cfc*/ 	.short	0x010a
        /*0cfe*/ 	.byte	0x3f
	.zero		1


	//   ....[98]....
        /*0d00*/ 	.word	0x0001a820
        /*0d04*/ 	.word	0x00000017
        /*0d08*/ 	.word	0x0002a840
        /*0d0c*/ 	.short	0x010a
        /*0d0e*/ 	.byte	0x3f
	.zero		1


	//   ....[99]....
        /*0d10*/ 	.word	0x0001a870
        /*0d14*/ 	.word	0x00000005
        /*0d18*/ 	.word	0x0002a860
        /*0d1c*/ 	.short	0x010a
        /*0d1e*/ 	.byte	0x3f
	.zero		1


	//   ....[100]....
        /*0d20*/ 	.word	0x0001a8c0
        /*0d24*/ 	.word	0x00000017
        /*0d28*/ 	.word	0x0002a860
        /*0d2c*/ 	.short	0x010a
        /*0d2e*/ 	.byte	0x3f
	.zero		1


	//   ....[101]....
        /*0d30*/ 	.word	0x0001a910
        /*0d34*/ 	.word	0x00000005
        /*0d38*/ 	.word	0x0002a880
        /*0d3c*/ 	.short	0x010a
        /*0d3e*/ 	.byte	0x3f
	.zero		1


	//----- nvinfo : EIATTR_NUM_MBARRIERS
	.align		4
.L_694:
        /*0d40*/ 	.byte	0x03, 0x38
        /*0d42*/ 	.short	0x0016


	//----- nvinfo : EIATTR_EXIT_INSTR_OFFSETS
	.align		4
        /*0d44*/ 	.byte	0x04, 0x1c
        /*0d46*/ 	.short	(.L_696 - .L_695)


	//   ....[0]....
.L_695:
        /*0d48*/ 	.word	0x00000990


	//   ....[1]....
        /*0d4c*/ 	.word	0x00013150


	//   ....[2]....
        /*0d50*/ 	.word	0x000184a0


	//----- nvinfo : EIATTR_MAX_THREADS
	.align		4
.L_696:
        /*0d54*/ 	.byte	0x04, 0x05
        /*0d56*/ 	.short	(.L_698 - .L_697)
.L_697:
        /*0d58*/ 	.word	0x00000180
        /*0d5c*/ 	.word	0x00000001
        /*0d60*/ 	.word	0x00000001


	//----- nvinfo : EIATTR_CRS_STACK_SIZE
	.align		4
.L_698:
        /*0d64*/ 	.byte	0x04, 0x1e
        /*0d66*/ 	.short	(.L_700 - .L_699)
.L_699:
        /*0d68*/ 	.word	0x00000000


	//----- nvinfo : EIATTR_CBANK_PARAM_SIZE
	.align		4
.L_700:
        /*0d6c*/ 	.byte	0x03, 0x19
        /*0d6e*/ 	.short	0x0af0


	//----- nvinfo : EIATTR_PARAM_CBANK
	.align		4
        /*0d70*/ 	.byte	0x04, 0x0a
        /*0d72*/ 	.short	(.L_702 - .L_701)
	.align		4
.L_701:
        /*0d74*/ 	.word	index@(.nv.constant0._ZN7cutlass13device_kernelIN5flash11enable_sm90INS1_16FlashAttnFwdSm90INS1_25CollectiveMainloopFwdSm90ILi2EN4cute5tupleIJNS5_1CILi1EEES8_S8_EEENS6_IJNS7_ILi128EEESA_NS7_ILi192EEEEEELi192ENS_12float_e4m3_tEfNS_4arch4Sm90ELb0ELb1ELb1ELb0ELb1ELb0ELb0ELb1ELb1ELb1ELb0ELb0EEENS1_21CollectiveEpilogueFwdINS6_IJSA_SB_SA_EEES9_NS_10bfloat16_tESF_Li256ELb0ELb1ELb0ELb1EEENS1_30DynamicPersistentTileSchedulerILi256ELi128ELb0ELb1ELb1EEEEEEEEEvNT_6ParamsE)
        /*0d78*/ 	.short	0x0210
        /*0d7a*/ 	.short	0x0af0


	//----- nvinfo : EIATTR_SW_WAR
	.align		4
.L_702:
        /*0d7c*/ 	.byte	0x04, 0x36
        /*0d7e*/ 	.short	(.L_704 - .L_703)
.L_703:
        /*0d80*/ 	.word	0x00000008
.L_704:


//--------------------- .nv.info._ZN7cutlass13device_kernelIN5flash11enable_sm90INS1_16FlashAttnFwdSm90INS1_25CollectiveMainloopFwdSm90ILi2EN4cute5tupleIJNS5_1CILi1EEES8_S8_EEENS6_IJNS7_ILi128EEESA_NS7_ILi192EEEEEELi192ENS_12float_e4m3_tEfNS_4arch4Sm90ELb0ELb1ELb1ELb1ELb1ELb0ELb0ELb1ELb1ELb1ELb0ELb0EEENS1_21CollectiveEpilogueFwdINS6_IJSA_SB_SA_EEES9_NS_10bfloat16_tESF_Li256ELb1ELb1ELb0ELb1EEENS1_36VarlenDynamicPersistentTileSchedulerILi128ELi128ELi256ELi128ELb0ELb1ELb1ELb1ELb0ELb1EEEEEEEEEvNT_6ParamsE --------------------------
	.section	.nv.info._ZN7cutlass13device_kernelIN5flash11enable_sm90INS1_16FlashAttnFwdSm90INS1_25CollectiveMainloopFwdSm90ILi2EN4cute5tupleIJNS5_1CILi1EEES8_S8_EEENS6_IJNS7_ILi128EEESA_NS7_ILi192EEEEEELi192ENS_12float_e4m3_tEfNS_4arch4Sm90ELb0ELb1ELb1ELb1ELb1ELb0ELb0ELb1ELb1ELb1ELb0ELb0EEENS1_21CollectiveEpilogueFwdINS6_IJSA_SB_SA_EEES9_NS_10bfloat16_tESF_Li256ELb1ELb1ELb0ELb1EEENS1_36VarlenDynamicPersistentTileSchedulerILi128ELi128ELi256ELi128ELb0ELb1ELb1ELb1ELb0ELb1EEEEEEEEEvNT_6ParamsE,"",@"SHT_CUDA_INFO"
	.sectionflags	@""
	.align	4


	//----- nvinfo : EIATTR_CUDA_API_VERSION
	.align		4
        /*0000*/ 	.byte	0x04, 0x37
        /*0002*/ 	.short	(.L_706 - .L_705)
.L_705:
        /*0004*/ 	.word	0x00000082


	//----- nvinfo : EIATTR_KPARAM_INFO
	.align		4
.L_706:
        /*0008*/ 	.byte	0x04, 0x17
        /*000a*/ 	.short	(.L_708 - .L_707)
.L_707:
        /*000c*/ 	.word	0x00000000
        /*0010*/ 	.short	0x0000
        /*0012*/ 	.short	0x0070
        /*0014*/ 	.byte	0x00, 0xf0, 0x01, 0x2a


	//----- nvinfo : EIATTR_SPARSE_MMA_MASK
	.align		4
.L_708:
        /*0018*/ 	.byte	0x03, 0x50
        /*001a*/ 	.short	0x0000


	//----- nvinfo : EIATTR_MAXREG_COUNT
	.align		4
        /*001c*/ 	.byte	0x03, 0x1b
        /*001e*/ 	.short	0x00a8


	//----- nvinfo : EIATTR_NUM_BARRIERS
	.align		4
        /*0020*/ 	.byte	0x02, 0x4c
        /*0022*/ 	.byte	0x10
	.zero		1


	//----- nvinfo : EIATTR_EXTERNS
	.align		4
        /*0024*/ 	.byte	0x04, 0x0f
        /*0026*/ 	.short	(.L_710 - .L_709)


	//   ....[0]....
	.align		4
.L_709:
        /*0028*/ 	.word	index@(__assertfail)


	//----- nvinfo : EIATTR_ANNOTATIONS
	.align		4
.L_710:
        /*002c*/ 	.byte	0x04, 0x55
        /*002e*/ 	.short	(.L_712 - .L_711)


	//   ....[0]....
.L_711:
        /* <DEDUP_REMOVED lines=9> */


	//----- nvinfo : EIATTR_MERCURY_ISA_VERSION
	.align		4
.L_712:
        /*00a8*/ 	.byte	0x03, 0x5f
        /*00aa*/ 	.short	0x0101


	//----- nvinfo : EIATTR_UNUSED_LOAD_BYTE_OFFSET
	.align		4
        /*00ac*/ 	.byte	0x04, 0x44
        /*00ae*/ 	.short	(.L_714 - .L_713)


	//   ....[0]....
.L_713:
        /*00b0*/ 	.word	0x00000980
        /*00b4*/ 	.word	0x0000fff0


	//   ....[1]....
        /*00b8*/ 	.word	0x00010640
        /*00bc*/ 	.word	0x0000fff0


	//----- nvinfo : EIATTR_INT_WARP_WIDE_INSTR_OFFSETS
	.align		4
.L_714:
        /*00c0*/ 	.byte	0x04, 0x31
        /*00c2*/ 	.short	(.L_716 - .L_715)


	//   ....[0]....
.L_715:
        /*00c4*/ 	.word	0x000000c0


	//   ....[1]....
        /*00c8*/ 	.word	0x000000d0


	//   ....[2]....
        /*00cc*/ 	.word	0x00000170


	//   ....[3]....
        /*00d0*/ 	.word	0x00014f50


	//   ....[4]....
        /*00d4*/ 	.word	0x00014fe0


	//   ....[5]....
        /*00d8*/ 	.word	0x000185d0


	//   ....[6]....
        /*00dc*/ 	.word	0x00018660


	//----- nvinfo : EIATTR_COOP_GROUP_MASK_REGIDS
	.align		4
.L_716:
        /*00e0*/ 	.byte	0x04, 0x29
        /*00e2*/ 	.short	(.L_718 - .L_717)


	//   ....[0]....
.L_717:
        /*00e4*/ 	.word	0xffffffff


	//   ....[1]....
        /*00e8*/ 	.word	0xffffffff


	//   ....[2]....
        /*00ec*/ 	.word	0xffffffff


	//   ....[3]....
        /*00f0*/ 	.word	0xffffffff


	//   ....[4]....
        /*00f4*/ 	.word	0xffffffff


	//   ....[5]....
        /*00f8*/ 	.word	0xffffffff


	//   ....[6]....
        /*00fc*/ 	.word	0xffffffff


	//   ....[7]....
        /*0100*/ 	.word	0xffffffff


	//   ....[8]....
        /*0104*/ 	.word	0xffffffff


	//   ....[9]....
        /*0108*/ 	.word	0xffffffff


	//   ....[10]....
        /*010c*/ 	.word	0xffffffff


	//   ....[11]....
        /*0110*/ 	.word	0xffffffff


	//   ....[12]....
        /*0114*/ 	.word	0xffffffff


	//   ....[13]....
        /*0118*/ 	.word	0xffffffff


	//   ....[14]....
        /*011c*/ 	.word	0xffffffff


	//   ....[15]....
        /*0120*/ 	.word	0xffffffff


	//   ....[16]....
        /*0124*/ 	.word	0xffffffff


	//   ....[17]....
        /*0128*/ 	.word	0xffffffff


	//   ....[18]....
        /*012c*/ 	.word	0xffffffff


	//   ....[19]....
        /*0130*/ 	.word	0xffffffff


	//   ....[20]....
        /*0134*/ 	.word	0xffffffff


	//   ....[21]....
        /*0138*/ 	.word	0xffffffff


	//   ....[22]....
        /*013c*/ 	.word	0xffffffff


	//   ....[23]....
        /*0140*/ 	.word	0xffffffff


	//   ....[24]....
        /*0144*/ 	.word	0xffffffff


	//   ....[25]....
        /*0148*/ 	.word	0xffffffff


	//   ....[26]....
        /*014c*/ 	.word	0xffffffff


	//   ....[27]....
        /*0150*/ 	.word	0xffffffff


	//   ....[28]....
        /*0154*/ 	.word	0xffffffff


	//   ....[29]....
        /*0158*/ 	.word	0xffffffff


	//   ....[30]....
        /*015c*/ 	.word	0xffffffff


	//   ....[31]....
        /*0160*/ 	.word	0xffffffff


	//   ....[32]....
        /*0164*/ 	.word	0xffffffff


	//   ....[33]....
        /*0168*/ 	.word	0xffffffff


	//   ....[34]....
        /*016c*/ 	.word	0xffffffff


	//   ....[35]....
        /*0170*/ 	.word	0xffffffff


	//   ....[36]....
        /*0174*/ 	.word	0xffffffff


	//   ....[37]....
        /*0178*/ 	.word	0xffffffff


	//   ....[38]....
        /*017c*/ 	.word	0xffffffff


	//   ....[39]....
        /*0180*/ 	.word	0xffffffff


	//   ....[40]....
        /*0184*/ 	.word	0xffffffff


	//   ....[41]....
        /*0188*/ 	.word	0xffffffff


	//   ....[42]....
        /*018c*/ 	.word	0xffffffff


	//   ....[43]....
        /*0190*/ 	.word	0xffffffff


	//   ....[44]....
        /*0194*/ 	.word	0xffffffff


	//   ....[45]....
        /*0198*/ 	.word	0xffffffff


	//   ....[46]....
        /*019c*/ 	.word	0xffffffff


	//   ....[47]....
        /*01a0*/ 	.word	0xffffffff


	//   ....[48]....
        /*01a4*/ 	.word	0xffffffff


	//   ....[49]....
        /*01a8*/ 	.word	0xffffffff


	//   ....[50]....
        /*01ac*/ 	.word	0xffffffff


	//   ....[51]....
        /*01b0*/ 	.word	0xffffffff


	//   ....[52]....
        /*01b4*/ 	.word	0xffffffff


	//   ....[53]....
        /*01b8*/ 	.word	0xffffffff


	//   ....[54]....
        /*01bc*/ 	.word	0xffffffff


	//   ....[55]....
        /*01c0*/ 	.word	0xffffffff


	//   ....[56]....
        /*01c4*/ 	.word	0xffffffff


	//   ....[57]....
        /*01c8*/ 	.word	0xffffffff


	//   ....[58]....
        /*01cc*/ 	.word	0xffffffff


	//   ....[59]....
        /*01d0*/ 	.word	0xffffffff


	//   ....[60]....
        /*01d4*/ 	.word	0xffffffff


	//   ....[61]....
        /*01d8*/ 	.word	0xffffffff


	//   ....[62]....
        /*01dc*/ 	.word	0xffffffff


	//   ....[63]....
        /*01e0*/ 	.word	0xffffffff


	//   ....[64]....
        /*01e4*/ 	.word	0xffffffff


	//   ....[65]....
        /*01e8*/ 	.word	0xffffffff


	//   ....[66]....
        /*01ec*/ 	.word	0xffffffff


	//   ....[67]....
        /*01f0*/ 	.word	0xffffffff


	//   ....[68]....
        /*01f4*/ 	.word	0xffffffff


	//   ....[69]....
        /*01f8*/ 	.word	0xffffffff


	//   ....[70]....
        /*01fc*/ 	.word	0xffffffff


	//   ....[71]....
        /*0200*/ 	.word	0xffffffff


	//   ....[72]....
        /*0204*/ 	.word	0xffffffff


	//   ....[73]....
        /*0208*/ 	.word	0xffffffff


	//   ....[74]....
        /*020c*/ 	.word	0xffffffff


	//   ....[75]....
        /*0210*/ 	.word	0xffffffff


	//   ....[76]....
        /*0214*/ 	.word	0xffffffff


	//   ....[77]....
        /*0218*/ 	.word	0xffffffff


	//   ....[78]....
        /*021c*/ 	.word	0xffffffff


	//   ....[79]....
        /*0220*/ 	.word	0xffffffff


	//   ....[80]....
        /*0224*/ 	.word	0xffffffff


	//   ....[81]....
        /*0228*/ 	.word	0xffffffff


	//   ....[82]....
        /*022c*/ 	.word	0xffffffff


	//   ....[83]....
        /*0230*/ 	.word	0xffffffff


	//   ....[84]....
        /*0234*/ 	.word	0xffffffff


	//   ....[85]....
        /*0238*/ 	.word	0xffffffff


	//   ....[86]....
        /*023c*/ 	.word	0xffffffff


	//   ....[87]....
        /*0240*/ 	.word	0xffffffff


	//   ....[88]....
        /*0244*/ 	.word	0xffffffff


	//   ....[89]....
        /*0248*/ 	.word	0xffffffff


	//   ....[90]....
        /*024c*/ 	.word	0xffffffff


	//   ....[91]....
        /*0250*/ 	.word	0xffffffff


	//   ....[92]....
        /*0254*/ 	.word	0xffffffff


	//   ....[93]....
        /*0258*/ 	.word	0xffffffff


	//   ....[94]....
        /*025c*/ 	.word	0xffffffff


	//   ....[95]....
        /*0260*/ 	.word	0xffffffff


	//   ....[96]....
        /*0264*/ 	.word	0xffffffff


	//   ....[97]....
        /*0268*/ 	.word	0xffffffff


	//   ....[98]....
        /*026c*/ 	.word	0xffffffff


	//   ....[99]....
        /*0270*/ 	.word	0xffffffff


	//   ....[100]....
        /*0274*/ 	.word	0xffffffff


	//   ....[101]....
        /*0278*/ 	.word	0xffffffff


	//   ....[102]....
        /*027c*/ 	.word	0xffffffff


	//   ....[103]....
        /*0280*/ 	.word	0xffffffff


	//   ....[104]....
        /*0284*/ 	.word	0xffffffff


	//   ....[105]....
        /*0288*/ 	.word	0xffffffff


	//   ....[106]....
        /*028c*/ 	.word	0xffffffff


	//   ....[107]....
        /*0290*/ 	.word	0xffffffff


	//   ....[108]....
        /*0294*/ 	.word	0xffffffff


	//   ....[109]....
        /*0298*/ 	.word	0xffffffff


	//   ....[110]....
        /*029c*/ 	.word	0xffffffff


	//   ....[111]....
        /*02a0*/ 	.word	0xffffffff


	//   ....[112]....
        /*02a4*/ 	.word	0xffffffff


	//   ....[113]....
        /*02a8*/ 	.word	0xffffffff


	//   ....[114]....
        /*02ac*/ 	.word	0xffffffff


	//   ....[115]....
        /*02b0*/ 	.word	0xffffffff


	//   ....[116]....
        /*02b4*/ 	.word	0xffffffff


	//   ....[117]....
        /*02b8*/ 	.word	0xffffffff


	//   ....[118]....
        /*02bc*/ 	.word	0xffffffff


	//   ....[119]....
        /*02c0*/ 	.word	0xffffffff


	//   ....[120]....
        /*02c4*/ 	.word	0xffffffff


	//   ....[121]....
        /*02c8*/ 	.word	0xffffffff


	//   ....[122]....
        /*02cc*/ 	.word	0xffffffff


	//   ....[123]....
        /*02d0*/ 	.word	0xffffffff


	//   ....[124]....
        /*02d4*/ 	.word	0xffffffff


	//   ....[125]....
        /*02d8*/ 	.word	0xffffffff


	//   ....[126]....
        /*02dc*/ 	.word	0xffffffff


	//   ....[127]....
        /*02e0*/ 	.word	0xffffffff


	//   ....[128]....
        /*02e4*/ 	.word	0xffffffff


	//   ....[129]....
        /*02e8*/ 	.word	0xffffffff


	//   ....[130]....
        /*02ec*/ 	.word	0xffffffff


	//   ....[131]....
        /*02f0*/ 	.word	0xffffffff


	//   ....[132]....
        /*02f4*/ 	.word	0xffffffff


	//   ....[133]....
        /*02f8*/ 	.word	0xffffffff


	//   ....[134]....
        /*02fc*/ 	.word	0xffffffff


	//   ....[135]....
        /*0300*/ 	.word	0xffffffff


	//   ....[136]....
        /*0304*/ 	.word	0xffffffff


	//   ....[137]....
        /*0308*/ 	.word	0xffffffff


	//   ....[138]....
        /*030c*/ 	.word	0xffffffff


	//   ....[139]....
        /*0310*/ 	.word	0xffffffff


	//   ....[140]....
        /*0314*/ 	.word	0xffffffff


	//   ....[141]....
        /*0318*/ 	.word	0xffffffff


	//   ....[142]....
        /*031c*/ 	.word	0xffffffff


	//   ....[143]....
        /*0320*/ 	.word	0xffffffff


	//   ....[144]....
        /*0324*/ 	.word	0xffffffff


	//   ....[145]....
        /*0328*/ 	.word	0xffffffff


	//   ....[146]....
        /*032c*/ 	.word	0xffffffff


	//   ....[147]....
        /*0330*/ 	.word	0xffffffff


	//   ....[148]....
        /*0334*/ 	.word	0xffffffff


	//   ....[149]....
        /*0338*/ 	.word	0xffffffff


	//   ....[150]....
        /*033c*/ 	.word	0xffffffff


	//   ....[151]....
        /*0340*/ 	.word	0xffffffff


	//   ....[152]....
        /*0344*/ 	.word	0xffffffff


	//   ....[153]....
        /*0348*/ 	.word	0xffffffff


	//   ....[154]....
        /*034c*/ 	.word	0xffffffff


	//   ....[155]....
        /*0350*/ 	.word	0xffffffff


	//   ....[156]....
        /*0354*/ 	.word	0xffffffff


	//   ....[157]....
        /*0358*/ 	.word	0xffffffff


	//   ....[158]....
        /*035c*/ 	.word	0xffffffff


	//   ....[159]....
        /*0360*/ 	.word	0xffffffff


	//   ....[160]....
        /*0364*/ 	.word	0xffffffff


	//   ....[161]....
        /*0368*/ 	.word	0xffffffff


	//   ....[162]....
        /*036c*/ 	.word	0xffffffff


	//   ....[163]....
        /*0370*/ 	.word	0xffffffff


	//   ....[164]....
        /*0374*/ 	.word	0xffffffff


	//   ....[165]....
        /*0378*/ 	.word	0xffffffff


	//   ....[166]....
        /*037c*/ 	.word	0xffffffff


	//   ....[167]....
        /*0380*/ 	.word	0xffffffff


	//   ....[168]....
        /*0384*/ 	.word	0xffffffff


	//   ....[169]....
        /*0388*/ 	.word	0xffffffff


	//   ....[170]....
        /*038c*/ 	.word	0xffffffff


	//   ....[171]....
        /*0390*/ 	.word	0xffffffff


	//   ....[172]....
        /*0394*/ 	.word	0xffffffff


	//   ....[173]....
        /*0398*/ 	.word	0xffffffff


	//   ....[174]....
        /*039c*/ 	.word	0xffffffff


	//   ....[175]....
        /*03a0*/ 	.word	0x0500000f


	//   ....[176]....
        /*03a4*/ 	.word	0x0500000f


	//   ....[177]....
        /*03a8*/ 	.word	0x0500000f


	//   ....[178]....
        /*03ac*/ 	.word	0x0500000f


	//   ....[179]....
        /*03b0*/ 	.word	0x0500000f


	//   ....[180]....
        /*03b4*/ 	.word	0x0500000f


	//   ....[181]....
        /*03b8*/ 	.word	0x0500000f


	//   ....[182]....
        /*03bc*/ 	.word	0x0500000f


	//   ....[183]....
        /*03c0*/ 	.word	0x0500000f


	//   ....[184]....
        /*03c4*/ 	.word	0x0500000f


	//   ....[185]....
        /*03c8*/ 	.word	0x0500000f


	//   ....[186]....
        /*03cc*/ 	.word	0x0500000f


	//   ....[187]....
        /*03d0*/ 	.word	0x0500000f


	//   ....[188]....
        /*03d4*/ 	.word	0x0500000f


	//   ....[189]....
        /*03d8*/ 	.word	0x0500000f


	//   ....[190]....
        /*03dc*/ 	.word	0x0500000f


	//   ....[191]....
        /*03e0*/ 	.word	0x0500000f


	//   ....[192]....
        /*03e4*/ 	.word	0x0500000f


	//   ....[193]....
        /*03e8*/ 	.word	0x0500000f


	//   ....[194]....
        /*03ec*/ 	.word	0x0500000f


	//   ....[195]....
        /*03f0*/ 	.word	0x0500000f


	//   ....[196]....
        /*03f4*/ 	.word	0x0500000f


	//   ....[197]....
        /*03f8*/ 	.word	0x0500000f


	//   ....[198]....
        /*03fc*/ 	.word	0x0500000f


	//   ....[199]....
        /*0400*/ 	.word	0x0500000f


	//   ....[200]....
        /*0404*/ 	.word	0x0500000f


	//   ....[201]....
        /*0408*/ 	.word	0x0500000f


	//   ....[202]....
        /*040c*/ 	.word	0x0500000f


	//   ....[203]....
        /*0410*/ 	.word	0x0500000f


	//   ....[204]....
        /*0414*/ 	.word	0x0500000f


	//   ....[205]....
        /*0418*/ 	.word	0x0500000f


	//   ....[206]....
        /*041c*/ 	.word	0x0500000f


	//   ....[207]....
        /*0420*/ 	.word	0x0500000f


	//   ....[208]....
        /*0424*/ 	.word	0x0500000f


	//   ....[209]....
        /*0428*/ 	.word	0x0500000f


	//   ....[210]....
        /*042c*/ 	.word	0x0500000f


	//   ....[211]....
        /*0430*/ 	.word	0x0500000f


	//   ....[212]....
        /*0434*/ 	.word	0x0500000f


	//   ....[213]....
        /*0438*/ 	.word	0x0500000f


	//   ....[214]....
        /*043c*/ 	.word	0x0500000f


	//   ....[215]....
        /*0440*/ 	.word	0x0500000f


	//   ....[216]....
        /*0444*/ 	.word	0x0500000f


	//----- nvinfo : EIATTR_COOP_GROUP_INSTR_OFFSETS
	.align		4
.L_718:
        /*0448*/ 	.byte	0x04, 0x28
        /*044a*/ 	.short	(.L_720 - .L_719)


	//   ....[0]....
.L_719:
        /*044c*/ 	.word	0x00000080


	//   ....[1]....
        /*0450*/ 	.word	0x00000090


	//   ....[2]....
        /*0454*/ 	.word	0x000002d0


	//   ....[3]....
        /*0458*/ 	.word	0x00000430


	//   ....[4]....
        /*045c*/ 	.word	0x00000550


	//   ....[5]....
        /*0460*/ 	.word	0x000006b0


	//   ....[6]....
        /*0464*/ 	.word	0x00001a10


	//   ....[7]....
        /*0468*/ 	.word	0x00002520


	//   ....[8]....
        /*046c*/ 	.word	0x00003890


	//   ....[9]....
        /*0470*/ 	.word	0x000040b0


	//   ....[10]....
        /*0474*/ 	.word	0x000043e0


	//   ....[11]....
        /*0478*/ 	.word	0x00004a00


	//   ....[12]....
        /*047c*/ 	.word	0x00004a90


	//   ....[13]....
        /*0480*/ 	.word	0x000062f0


	//   ....[14]....
        /*0484*/ 	.word	0x00006c40


	//   ....[15]....
        /*0488*/ 	.word	0x00007830


	//   ....[16]....
        /*048c*/ 	.word	0x00007930


	//   ....[17]....
        /*0490*/ 	.word	0x00008150


	//   ....[18]....
        /*0494*/ 	.word	0x000081f0


	//   ....[19]....
        /*0498*/ 	.word	0x0000a9c0


	//   ....[20]....
        /*049c*/ 	.word	0x0000a9d0


	//   ....[21]....
        /*04a0*/ 	.word	0x0000aa00


	//   ....[22]....
        /*04a4*/ 	.word	0x0000aa10


	//   ....[23]....
        /*04a8*/ 	.word	0x0000c7f0


	//   ....[24]....
        /*04ac*/ 	.word	0x0000d140


	//   ....[25]....
        /*04b0*/ 	.word	0x0000dd30


	//   ....[26]....
        /*04b4*/ 	.word	0x0000de30


	//   ....[27]....
        /*04b8*/ 	.word	0x0000e650


	//   ....[28]....
        /*04bc*/ 	.word	0x0000e6f0


	//   ....[29]....
        /*04c0*/ 	.word	0x0000fcf0


	//   ....[30]....
        /*04c4*/ 	.word	0x0000fd00


	//   ....[31]....
        /*04c8*/ 	.word	0x0000fd30


	//   ....[32]....
        /*04cc*/ 	.word	0x0000fd40


	//   ....[33]....
        /*04d0*/ 	.word	0x000111b0


	//   ....[34]....
        /*04d4*/ 	.word	0x000111e0


	//   ....[35]....
        /*04d8*/ 	.word	0x00011210


	//   ....[36]....
        /*04dc*/ 	.word	0x00011240


	//   ....[37]....
        /*04e0*/ 	.word	0x00011270


	//   ....[38]....
        /*04e4*/ 	.word	0x00011290


	//   ....[39]....
        /*04e8*/ 	.word	0x000112a0


	//   ....[40]....
        /*04ec*/ 	.word	0x000112b0


	//   ....[41]....
        /*04f0*/ 	.word	0x000112c0


	//   ....[42]....
        /*04f4*/ 	.word	0x000112d0


	//   ....[43]....
        /*04f8*/ 	.word	0x000112e0


	//   ....[44]....
        /*04fc*/ 	.word	0x00011310


	//   ....[45]....
        /*0500*/ 	.word	0x00011340


	//   ....[46]....
        /*0504*/ 	.word	0x00011370


	//   ....[47]....
        /*0508*/ 	.word	0x000113a0


	//   ....[48]....
        /*050c*/ 	.word	0x000113b0


	//   ....[49]....
        /*0510*/ 	.word	0x000113c0


	//   ....[50]....
        /*0514*/ 	.word	0x000113f0


	//   ....[51]....
        /*0518*/ 	.word	0x00011420


	//   ....[52]....
        /*051c*/ 	.word	0x00011430


	//   ....[53]....
        /*0520*/ 	.word	0x00011440


	//   ....[54]....
        /*0524*/ 	.word	0x00011470


	//   ....[55]....
        /*0528*/ 	.word	0x000114a0


	//   ....[56]....
        /*052c*/ 	.word	0x000114b0


	//   ....[57]....
        /*0530*/ 	.word	0x000114c0


	//   ....[58]....
        /*0534*/ 	.word	0x000114d0


	//   ....[59]....
        /*0538*/ 	.word	0x000114e0


	//   ....[60]....
        /*053c*/ 	.word	0x000114f0


	//   ....[61]....
        /*0540*/ 	.word	0x00011500


	//   ....[62]....
        /*0544*/ 	.word	0x00011510


	//   ....[63]....
        /*0548*/ 	.word	0x00011520


	//   ....[64]....
        /*054c*/ 	.word	0x00011530


	//   ....[65]....
        /*0550*/ 	.word	0x00011540


	//   ....[66]....
        /*0554*/ 	.word	0x00011550


	//   ....[67]....
        /*0558*/ 	.word	0x00011560


	//   ....[68]....
        /*055c*/ 	.word	0x00011570


	//   ....[69]....
        /*0560*/ 	.word	0x00011590


	//   ....[70]....
        /*0564*/ 	.word	0x000115c0


	//   ....[71]....
        /*0568*/ 	.word	0x000115f0


	//   ....[72]....
        /*056c*/ 	.word	0x00011620


	//   ....[73]....
        /*0570*/ 	.word	0x00011650


	//   ....[74]....
        /*0574*/ 	.word	0x00011670


	//   ....[75]....
        /*0578*/ 	.word	0x00011680


	//   ....[76]....
        /*057c*/ 	.word	0x00011690


	//   ....[77]....
        /*0580*/ 	.word	0x000116c0


	//   ....[78]....
        /*0584*/ 	.word	0x000116d0


	//   ....[79]....
        /*0588*/ 	.word	0x00011700


	//   ....[80]....
        /*058c*/ 	.word	0x00011730


	//   ....[81]....
        /*0590*/ 	.word	0x00011dd0


	//   ....[82]....
        /*0594*/ 	.word	0x00011e00


	//   ....[83]....
        /*0598*/ 	.word	0x00011e30


	//   ....[84]....
        /*059c*/ 	.word	0x00011e60


	//   ....[85]....
        /*05a0*/ 	.word	0x00012590


	//   ....[86]....
        /*05a4*/ 	.word	0x000125d0


	//   ....[87]....
        /*05a8*/ 	.word	0x000126d0


	//   ....[88]....
        /*05ac*/ 	.word	0x000126f0


	//   ....[89]....
        /*05b0*/ 	.word	0x000127f0


	//   ....[90]....
        /*05b4*/ 	.word	0x00012810


	//   ....[91]....
        /*05b8*/ 	.word	0x00012920


	//   ....[92]....
        /*05bc*/ 	.word	0x00012940


	//   ....[93]....
        /*05c0*/ 	.word	0x00013250


	//   ....[94]....
        /*05c4*/ 	.word	0x00013270


	//   ....[95]....
        /*05c8*/ 	.word	0x00013370


	//   ....[96]....
        /*05cc*/ 	.word	0x00013390


	//   ....[97]....
        /*05d0*/ 	.word	0x00013490


	//   ....[98]....
        /*05d4*/ 	.word	0x000134b0


	//   ....[99]....
        /*05d8*/ 	.word	0x000135c0


	//   ....[100]....
        /*05dc*/ 	.word	0x000135e0


	//   ....[101]....
        /*05e0*/ 	.word	0x00013770


	//   ....[102]....
        /*05e4*/ 	.word	0x00013900


	//   ....[103]....
        /*05e8*/ 	.word	0x00013930


	//   ....[104]....
        /*05ec*/ 	.word	0x00013960


	//   ....[105]....
        /*05f0*/ 	.word	0x00013990


	//   ....[106]....
        /*05f4*/ 	.word	0x000139c0


	//   ....[107]....
        /*05f8*/ 	.word	0x00013a00


	//   ....[108]....
        /*05fc*/ 	.word	0x00013b50


	//   ....[109]....
        /*0600*/ 	.word	0x00013b80


	//   ....[110]....
        /*0604*/ 	.word	0x00013bb0


	//   ....[111]....
        /*0608*/ 	.word	0x00013be0


	//   ....[112]....
        /*060c*/ 	.word	0x00013c10


	//   ....[113]....
        /*0610*/ 	.word	0x00013c50


	//   ....[114]....
        /*0614*/ 	.word	0x00013ce0


	//   ....[115]....
        /*0618*/ 	.word	0x00013d40


	//   ....[116]....
        /*061c*/ 	.word	0x00013dd0


	//   ....[117]....
        /*0620*/ 	.word	0x00015b60


	//   ....[118]....
        /*0624*/ 	.word	0x00015b90


	//   ....[119]....
        /*0628*/ 	.word	0x00015cc0


	//   ....[120]....
        /*062c*/ 	.word	0x00015cd0


	//   ....[121]....
        /*0630*/ 	.word	0x00015d60


	//   ....[122]....
        /*0634*/ 	.word	0x00015d70


	//   ....[123]....
        /*0638*/ 	.word	0x00015d80


	//   ....[124]....
        /*063c*/ 	.word	0x00015e20


	//   ....[125]....
        /*0640*/ 	.word	0x000161a0


	//   ....[126]....
        /*0644*/ 	.word	0x000161c0


	//   ....[127]....
        /*0648*/ 	.word	0x00016260


	//   ....[128]....
        /*064c*/ 	.word	0x00016270


	//   ....[129]....
        /*0650*/ 	.word	0x00016300


	//   ....[130]....
        /*0654*/ 	.word	0x00016310


	//   ....[131]....
        /*0658*/ 	.word	0x00016320


	//   ....[132]....
        /*065c*/ 	.word	0x00016330


	//   ....[133]....
        /*0660*/ 	.word	0x00016b00


	//   ....[134]....
        /*0664*/ 	.word	0x00016b30


	//   ....[135]....
        /*0668*/ 	.word	0x00016bf0


	//   ....[136]....
        /*066c*/ 	.word	0x00016c10


	//   ....[137]....
        /*0670*/ 	.word	0x00016cb0


	//   ....[138]....
        /*0674*/ 	.word	0x00016cd0


	//   ....[139]....
        /*0678*/ 	.word	0x00016ce0


	//   ....[140]....
        /*067c*/ 	.word	0x00016cf0


	//   ....[141]....
        /*0680*/ 	.word	0x000174c0


	//   ....[142]....
        /*0684*/ 	.word	0x000174d0


	//   ....[143]....
        /*0688*/ 	.word	0x00017510


	//   ....[144]....
        /*068c*/ 	.word	0x00017550


	//   ....[145]....
        /*0690*/ 	.word	0x00017560


	//   ....[146]....
        /*0694*/ 	.word	0x000175c0


	//   ....[147]....
        /*0698*/ 	.word	0x000175f0


	//   ....[148]....
        /*069c*/ 	.word	0x00017630


	//   ....[149]....
        /*06a0*/ 	.word	0x00017990


	//   ....[150]....
        /*06a4*/ 	.word	0x000179a0


	//   ....[151]....
        /*06a8*/ 	.word	0x000179b0


	//   ....[152]....
        /*06ac*/ 	.word	0x00017a10


	//   ....[153]....
        /*06b0*/ 	.word	0x00017a20


	//   ....[154]....
        /*06b4*/ 	.word	0x00017a80


	//   ....[155]....
        /*06b8*/ 	.word	0x00017ab0


	//   ....[156]....
        /*06bc*/ 	.word	0x00017af0


	//   ....[157]....
        /*06c0*/ 	.word	0x00019130


	//   ....[158]....
        /*06c4*/ 	.word	0x00019140


	//   ....[159]....
        /*06c8*/ 	.word	0x00019170


	//   ....[160]....
        /*06cc*/ 	.word	0x000191a0


	//   ....[161]....
        /*06d0*/ 	.word	0x000191e0


	//   ....[162]....
        /*06d4*/ 	.word	0x00019210


	//   ....[163]....
        /*06d8*/ 	.word	0x00019240


	//   ....[164]....
        /*06dc*/ 	.word	0x00019250


	//   ....[165]....
        /*06e0*/ 	.word	0x00019380


	//   ....[166]....
        /*06e4*/ 	.word	0x000193b0


	//   ....[167]....
        /*06e8*/ 	.word	0x000193e0


	//   ....[168]....
        /*06ec*/ 	.word	0x00019410


	//   ....[169]....
        /*06f0*/ 	.word	0x00019440


	//   ....[170]....
        /*06f4*/ 	.word	0x00019480


	//   ....[171]....
        /*06f8*/ 	.word	0x00019530


	//   ....[172]....
        /*06fc*/ 	.word	0x00019570


	//   ....[173]....
        /*0700*/ 	.word	0x000195d0


	//   ....[174]....
        /*0704*/ 	.word	0x00019be0


	//   ....[175]....
        /*0708*/ 	.word	0x0001a2b0


	//   ....[176]....
        /*070c*/ 	.word	0x0001a390


	//   ....[177]....
        /*0710*/ 	.word	0x0001a450


	//   ....[178]....
        /*0714*/ 	.word	0x0001a5d0


	//   ....[179]....
        /*0718*/ 	.word	0x0001a660


	//   ....[180]....
        /*071c*/ 	.word	0x0001a6c0


	//   ....[181]....
        /*0720*/ 	.word	0x0001a7c0


	//   ....[182]....
        /*0724*/ 	.word	0x0001a820


	//   ....[183]....
        /*0728*/ 	.word	0x0001a8f0


	//   ....[184]....
        /*072c*/ 	.word	0x0001aa70


	//   ....[185]....
        /*0730*/ 	.word	0x0001ab00


	//   ....[186]....
        /*0734*/ 	.word	0x0001ac00


	//   ....[187]....
        /*0738*/ 	.word	0x0001acb0


	//   ....[188]....
        /*073c*/ 	.word	0x0001ad10


	//   ....[189]....
        /*0740*/ 	.word	0x0001ae10


	//   ....[190]....
        /*0744*/ 	.word	0x0001ae70


	//   ....[191]....
        /*0748*/ 	.word	0x0001af10


	//   ....[192]....
        /*074c*/ 	.word	0x0001b020


	//   ....[193]....
        /*0750*/ 	.word	0x0001b090


	//   ....[194]....
        /*0754*/ 	.word	0x0001b0f0


	//   ....[195]....
        /*0758*/ 	.word	0x0001b200


	//   ....[196]....
        /*075c*/ 	.word	0x0001b260


	//   ....[197]....
        /*0760*/ 	.word	0x0001b380


	//   ....[198]....
        /*0764*/ 	.word	0x0001b3e0


	//   ....[199]....
        /*0768*/ 	.word	0x0001b480


	//   ....[200]....
        /*076c*/ 	.word	0x0001b620


	//   ....[201]....
        /*0770*/ 	.word	0x0001b6b0


	//   ....[202]....
        /*0774*/ 	.word	0x0001b710


	//   ....[203]....
        /*0778*/ 	.word	0x0001b7f0


	//   ....[204]....
        /*077c*/ 	.word	0x0001b850


	//   ....[205]....
        /*0780*/ 	.word	0x0001b920


	//   ....[206]....
        /*0784*/ 	.word	0x0001b980


	//   ....[207]....
        /*0788*/ 	.word	0x0001ba50


	//   ....[208]....
        /*078c*/ 	.word	0x0001bb40


	//   ....[209]....
        /*0790*/ 	.word	0x0001bbd0


	//   ....[210]....
        /*0794*/ 	.word	0x0001bc30


	//   ....[211]....
        /*0798*/ 	.word	0x0001bd00


	//   ....[212]....
        /*079c*/ 	.word	0x0001bd60


	//   ....[213]....
        /*07a0*/ 	.word	0x0001be30


	//   ....[214]....
        /*07a4*/ 	.word	0x0001be90


	//   ....[215]....
        /*07a8*/ 	.word	0x0001bf60


	//   ....[216]....
        /*07ac*/ 	.word	0x0001c1c0


	//----- nvinfo : EIATTR_REG_RECONFIG
	.align		4
.L_720:
        /*07b0*/ 	.byte	0x01, 0x54
	.zero		2


	//----- nvinfo : EIATTR_SYSCALL_OFFSETS
	.align		4
        /*07b4*/ 	.byte	0x04, 0x46
        /*07b6*/ 	.short	(.L_722 - .L_721)


	//   ....[0]....
.L_721:
        /*07b8*/ 	.word	0x00001bf0


	//   ....[1]....
        /*07bc*/ 	.word	0x00015140


	//   ....[2]....
        /*07c0*/ 	.word	0x000152b0


	//   ....[3]....
        /*07c4*/ 	.word	0x00015400


	//   ....[4]....
        /*07c8*/ 	.word	0x00015540


	//   ....[5]....
        /*07cc*/ 	.word	0x00016700


	//----- nvinfo : EIATTR_MBARRIER_INSTR_OFFSETS
	.align		4
.L_722:
        /*07d0*/ 	.byte	0x04, 0x39
        /*07d2*/ 	.short	(.L_724 - .L_723)


	//   ....[0]....
.L_723:
        /*07d4*/ 	.word	0x00000180
        /*07d8*/ 	.word	0x000000ff
        /*07dc*/ 	.word	0x0002a800
        /*07e0*/ 	.short	0x0100
        /*07e2*/ 	.byte	0x08
	.zero		1


	//   ....[1]....
        /*07e4*/ 	.word	0x00000190
        /*07e8*/ 	.word	0x000000ff
        /*07ec*/ 	.word	0x0002a820
        /*07f0*/ 	.short	0x0100
        /*07f2*/ 	.byte	0x08
	.zero		1


	//   ....[2]....
        /*07f4*/ 	.word	0x00000280
        /*07f8*/ 	.word	0x000000ff
        /*07fc*/ 	.word	0x0002a830
        /*0800*/ 	.short	0x0100
        /*0802*/ 	.byte	0x08
	.zero		1


	//   ....[3]....
        /*0804*/ 	.word	0x00000290
        /*0808*/ 	.word	0x000000ff
        /*080c*/ 	.word	0x0002a840
        /*0810*/ 	.short	0x0100
        /*0812*/ 	.byte	0x08
	.zero		1


	//   ....[4]....
        /*0814*/ 	.word	0x000002a0
        /*0818*/ 	.word	0x000000ff
        /*081c*/ 	.word	0x0002a838
        /*0820*/ 	.short	0x0100
        /*0822*/ 	.byte	0x08
	.zero		1


	//   ....[5]....
        /*0824*/ 	.word	0x000002b0
        /*0828*/ 	.word	0x000000ff
        /*082c*/ 	.word	0x0002a848
        /*0830*/ 	.short	0x0100
        /*0832*/ 	.byte	0x08
	.zero		1


	//   ....[6]....
        /*0834*/ 	.word	0x000003e0
        /*0838*/ 	.word	0x000000ff
        /*083c*/ 	.word	0x0002a850
        /*0840*/ 	.short	0x0100
        /*0842*/ 	.byte	0x08
	.zero		1


	//   ....[7]....
        /*0844*/ 	.word	0x000003f0
        /*0848*/ 	.word	0x000000ff
        /*084c*/ 	.word	0x0002a860
        /*0850*/ 	.short	0x0100
        /*0852*/ 	.byte	0x08
	.zero		1


	//   ....[8]....
        /*0854*/ 	.word	0x00000400
        /*0858*/ 	.word	0x000000ff
        /*085c*/ 	.word	0x0002a858
        /*0860*/ 	.short	0x0100
        /*0862*/ 	.byte	0x08
	.zero		1


	//   ....[9]....
        /*0864*/ 	.word	0x00000410
        /*0868*/ 	.word	0x000000ff
        /*086c*/ 	.word	0x0002a868
        /*0870*/ 	.short	0x0100
        /*0872*/ 	.byte	0x08
	.zero		1


	//   ....[10]....
        /*0874*/ 	.word	0x00000500
        /*0878*/ 	.word	0x000000ff
        /*087c*/ 	.word	0x0002a870
        /*0880*/ 	.short	0x0100
        /*0882*/ 	.byte	0x06
	.zero		1


	//   ....[11]....
        /*0884*/ 	.word	0x00000510
        /*0888*/ 	.word	0x000000ff
        /*088c*/ 	.word	0x0002a880
        /*0890*/ 	.short	0x0100
        /*0892*/ 	.byte	0x06
	.zero		1


	//   ....[12]....
        /*0894*/ 	.word	0x00000520
        /*0898*/ 	.word	0x000000ff
        /*089c*/ 	.word	0x0002a878
        /*08a0*/ 	.short	0x0100
        /*08a2*/ 	.byte	0x06
	.zero		1


	//   ....[13]....
        /*08a4*/ 	.word	0x00000530
        /*08a8*/ 	.word	0x000000ff
        /*08ac*/ 	.word	0x0002a888
        /*08b0*/ 	.short	0x0100
        /*08b2*/ 	.byte	0x06
	.zero		1


	//   ....[14]....
        /*08b4*/ 	.word	0x00000660
        /*08b8*/ 	.word	0x000000ff
        /*08bc*/ 	.word	0x0002a890
        /*08c0*/ 	.short	0x0100
        /*08c2*/ 	.byte	0x08
	.zero		1


	//   ....[15]....
        /*08c4*/ 	.word	0x00000670
        /*08c8*/ 	.word	0x000000ff
        /*08cc*/ 	.word	0x0002a8a0
        /*08d0*/ 	.short	0x0100
        /*08d2*/ 	.byte	0x08
	.zero		1


	//   ....[16]....
        /*08d4*/ 	.word	0x00000680
        /*08d8*/ 	.word	0x000000ff
        /*08dc*/ 	.word	0x0002a898
        /*08e0*/ 	.short	0x0100
        /*08e2*/ 	.byte	0x08
	.zero		1


	//   ....[17]....
        /*08e4*/ 	.word	0x00000690
        /*08e8*/ 	.word	0x000000ff
        /*08ec*/ 	.word	0x0002a8a8
        /*08f0*/ 	.short	0x0100
        /*08f2*/ 	.byte	0x08
	.zero		1


	//   ....[18]....
        /*08f4*/ 	.word	0x000007e0
        /*08f8*/ 	.word	0x000000ff
        /*08fc*/ 	.word	0x0002a8b0
        /*0900*/ 	.short	0x0100
        /*0902*/ 	.byte	0x08
	.zero		1


	//   ....[19]....
        /*0904*/ 	.word	0x000007f0
        /*0908*/ 	.word	0x000000ff
        /*090c*/ 	.word	0x0002a8c0
        /*0910*/ 	.short	0x0100
        /*0912*/ 	.byte	0x08
	.zero		1


	//   ....[20]....
        /*0914*/ 	.word	0x00000800
        /*0918*/ 	.word	0x000000ff
        /*091c*/ 	.word	0x0002a8b8
        /*0920*/ 	.short	0x0100
        /*0922*/ 	.byte	0x08
	.zero		1


	//   ....[21]....
        /*0924*/ 	.word	0x00000810
        /*0928*/ 	.word	0x000000ff
        /*092c*/ 	.word	0x0002a8c8
        /*0930*/ 	.short	0x0100
        /*0932*/ 	.byte	0x08
	.zero		1


	//   ....[22]....
        /*0934*/ 	.word	0x00001f40
        /*0938*/ 	.word	0x000000ff
        /*093c*/ 	.word	0x0002a800
        /*0940*/ 	.short	0x010a
        /*0942*/ 	.byte	0x24
	.zero		1


	//   ....[23]....
        /*0944*/ 	.word	0x00001fe0
        /*0948*/ 	.word	0x00000009
        /*094c*/ 	.word	0x0002a830
        /*0950*/ 	.short	0x010a
        /*0952*/ 	.byte	0x3f
	.zero		1


	//   ....[24]....
        /*0954*/ 	.word	0x00002020
        /*0958*/ 	.word	0x00000009
        /*095c*/ 	.word	0x0002a830
        /*0960*/ 	.short	0x010a
        /*0962*/ 	.byte	0x3f
	.zero		1


	//   ....[25]....
        /*0964*/ 	.word	0x00002890
        /*0968*/ 	.word	0x000000ff
        /*096c*/ 	.word	0x00000000
        /*0970*/ 	.short	0x0101
        /*0972*/ 	.byte	0x06
	.zero		1


	//   ....[26]....
        /*0974*/ 	.word	0x00005bc0
        /*0978*/ 	.word	0x000000ff
        /*097c*/ 	.word	0x0002a830
        /*0980*/ 	.short	0x010a
        /*0982*/ 	.byte	0x06
	.zero		1


	//   ....[27]....
        /*0984*/ 	.word	0x00005c00
        /*0988*/ 	.word	0x000000ff
        /*098c*/ 	.word	0x0002a830
        /*0990*/ 	.short	0x010a
        /*0992*/ 	.byte	0x06
	.zero		1


	//   ....[28]....
        /*0994*/ 	.word	0x00005ed0
        /*0998*/ 	.word	0x000000ff
        /*099c*/ 	.word	0x0002a850
        /*09a0*/ 	.short	0x010a
        /*09a2*/ 	.byte	0x06
	.zero		1


	//   ....[29]....
        /*09a4*/ 	.word	0x00005f10
        /*09a8*/ 	.word	0x000000ff
        /*09ac*/ 	.word	0x0002a850
        /*09b0*/ 	.short	0x010a
        /*09b2*/ 	.byte	0x06
	.zero		1


	//   ....[30]....
        /*09b4*/ 	.word	0x00006650
        /*09b8*/ 	.word	0x000000ff
        /*09bc*/ 	.word	0x00000000
        /*09c0*/ 	.short	0x0101
        /*09c2*/ 	.byte	0x06
	.zero		1


	//   ....[31]....
        /*09c4*/ 	.word	0x00008cd0
        /*09c8*/ 	.word	0x000000ff
        /*09cc*/ 	.word	0x00000000
        /*09d0*/ 	.short	0x0101
        /*09d2*/ 	.byte	0x06
	.zero		1


	//   ....[32]....
        /*09d4*/ 	.word	0x00009800
        /*09d8*/ 	.word	0x000000ff
        /*09dc*/ 	.word	0x0002a830
        /*09e0*/ 	.short	0x010a
        /*09e2*/ 	.byte	0x06
	.zero		1


	//   ....[33]....
        /*09e4*/ 	.word	0x00009840
        /*09e8*/ 	.word	0x000000ff
        /*09ec*/ 	.word	0x0002a830
        /*09f0*/ 	.short	0x010a
        /*09f2*/ 	.byte	0x06
	.zero		1


	//   ....[34]....
        /*09f4*/ 	.word	0x00009b10
        /*09f8*/ 	.word	0x000000ff
        /*09fc*/ 	.word	0x0002a850
        /*0a00*/ 	.short	0x010a
        /*0a02*/ 	.byte	0x06
	.zero		1


	//   ....[35]....
        /*0a04*/ 	.word	0x00009b50
        /*0a08*/ 	.word	0x000000ff
        /*0a0c*/ 	.word	0x0002a850
        /*0a10*/ 	.short	0x010a
        /*0a12*/ 	.byte	0x06
	.zero		1


	//   ....[36]....
        /*0a14*/ 	.word	0x0000a270
        /*0a18*/ 	.word	0x000000ff
        /*0a1c*/ 	.word	0x00000000
        /*0a20*/ 	.short	0x0101
        /*0a22*/ 	.byte	0x06
	.zero		1


	//   ....[37]....
        /*0a24*/ 	.word	0x0000b800
        /*0a28*/ 	.word	0x000000ff
        /*0a2c*/ 	.word	0x00000000
        /*0a30*/ 	.short	0x0101
        /*0a32*/ 	.byte	0x06
	.zero		1


	//   ....[38]....
        /*0a34*/ 	.word	0x0000c0f0
        /*0a38*/ 	.word	0x000000ff
        /*0a3c*/ 	.word	0x0002a830
        /*0a40*/ 	.short	0x010a
        /*0a42*/ 	.byte	0x06
	.zero		1


	//   ....[39]....
        /*0a44*/ 	.word	0x0000c130
        /*0a48*/ 	.word	0x000000ff
        /*0a4c*/ 	.word	0x0002a830
        /*0a50*/ 	.short	0x010a
        /*0a52*/ 	.byte	0x06
	.zero		1


	//   ....[40]....
        /*0a54*/ 	.word	0x0000c3d0
        /*0a58*/ 	.word	0x000000ff
        /*0a5c*/ 	.word	0x0002a850
        /*0a60*/ 	.short	0x010a
        /*0a62*/ 	.byte	0x06
	.zero		1


	//   ....[41]....
        /*0a64*/ 	.word	0x0000c410
        /*0a68*/ 	.word	0x000000ff
        /*0a6c*/ 	.word	0x0002a850
        /*0a70*/ 	.short	0x010a
        /*0a72*/ 	.byte	0x06
	.zero		1


	//   ....[42]....
        /*0a74*/ 	.word	0x0000cb50
        /*0a78*/ 	.word	0x000000ff
        /*0a7c*/ 	.word	0x00000000
        /*0a80*/ 	.short	0x0101
        /*0a82*/ 	.byte	0x06
	.zero		1


	//   ....[43]....
        /*0a84*/ 	.word	0x0000f1d0
        /*0a88*/ 	.word	0x000000ff
        /*0a8c*/ 	.word	0x00000000
        /*0a90*/ 	.short	0x0101
        /*0a92*/ 	.byte	0x06
	.zero		1


	//   ....[44]....
        /*0a94*/ 	.word	0x0000f9c0
        /*0a98*/ 	.word	0x000000ff
        /*0a9c*/ 	.word	0x0002a850
        /*0aa0*/ 	.short	0x010a
        /*0aa2*/ 	.byte	0x09
	.zero		1


	//   ....[45]....
        /*0aa4*/ 	.word	0x0000fa00
        /*0aa8*/ 	.word	0x000000ff
        /*0aac*/ 	.word	0x0002a850
        /*0ab0*/ 	.short	0x010a
        /*0ab2*/ 	.byte	0x09
	.zero		1


	//   ....[46]....
        /*0ab4*/ 	.word	0x000100c0
        /*0ab8*/ 	.word	0x000000ff
        /*0abc*/ 	.word	0x00000000
        /*0ac0*/ 	.short	0x0101
        /*0ac2*/ 	.byte	0x04
	.zero		1


	//   ....[47]....
        /*0ac4*/ 	.word	0x000125c0
        /*0ac8*/ 	.word	0x00000003
        /*0acc*/ 	.word	0x00000000
        /*0ad0*/ 	.short	0x0101
        /*0ad2*/ 	.byte	0x3f
	.zero		1


	//   ....[48]....
        /*0ad4*/ 	.word	0x00015980
        /*0ad8*/ 	.word	0x00000004
        /*0adc*/ 	.word	0x0002a880
        /*0ae0*/ 	.short	0x010a
        /*0ae2*/ 	.byte	0x3f
	.zero		1


	//   ....[49]....
        /*0ae4*/ 	.word	0x00015ef0
        /*0ae8*/ 	.word	0x00000004
        /*0aec*/ 	.word	0x0002a870
        /*0af0*/ 	.short	0x0107
        /*0af2*/ 	.byte	0x3f
	.zero		1


	//   ....[50]....
        /*0af4*/ 	.word	0x00015fb0
        /*0af8*/ 	.word	0x00000004
        /*0afc*/ 	.word	0x0002a870
        /*0b00*/ 	.short	0x0101
        /*0b02*/ 	.byte	0x3f
	.zero		1


	//   ....[51]....
        /*0b04*/ 	.word	0x00015fe0
        /*0b08*/ 	.word	0x00000004
        /*0b0c*/ 	.word	0x0002a840
        /*0b10*/ 	.short	0x010a
        /*0b12*/ 	.byte	0x3f
	.zero		1


	//   ....[52]....
        /*0b14*/ 	.word	0x00016470
        /*0b18*/ 	.word	0x00000004
        /*0b1c*/ 	.word	0x0002a830
        /*0b20*/ 	.short	0x0107
        /*0b22*/ 	.byte	0x3f
	.zero		1


	//   ....[53]....
        /*0b24*/ 	.word	0x00016530
        /*0b28*/ 	.word	0x00000004
        /*0b2c*/ 	.word	0x0002a830
        /*0b30*/ 	.short	0x0101
        /*0b32*/ 	.byte	0x3f
	.zero		1


	//   ....[54]....
        /*0b34*/ 	.word	0x00016e50
        /*0b38*/ 	.word	0x00000017
        /*0b3c*/ 	.word	0x0002a800
        /*0b40*/ 	.short	0x0107
        /*0b42*/ 	.byte	0x3f
	.zero		1


	//   ....[55]....
        /*0b44*/ 	.word	0x00016f50
        /*0b48*/ 	.word	0x00000017
        /*0b4c*/ 	.word	0x0002a800
        /*0b50*/ 	.short	0x0101
        /*0b52*/ 	.byte	0x3f
	.zero		1


	//   ....[56]....
        /*0b54*/ 	.word	0x00016f70
        /*0b58*/ 	.word	0x00000017
        /*0b5c*/ 	.word	0x0002a820
        /*0b60*/ 	.short	0x010a
        /*0b62*/ 	.byte	0x3f
	.zero		1


	//   ....[57]....
        /*0b64*/ 	.word	0x000172e0
        /*0b68*/ 	.word	0x00000004
        /*0b6c*/ 	.word	0x0002a880
        /*0b70*/ 	.short	0x010a
        /*0b72*/ 	.byte	0x3f
	.zero		1


	//   ....[58]....
        /*0b74*/ 	.word	0x000176d0
        /*0b78*/ 	.word	0x00000004
        /*0b7c*/ 	.word	0x0002a870
        /*0b80*/ 	.short	0x0107
        /*0b82*/ 	.byte	0x3f
	.zero		1


	//   ....[59]....
        /*0b84*/ 	.word	0x00017790
        /*0b88*/ 	.word	0x00000004
        /*0b8c*/ 	.word	0x0002a870
        /*0b90*/ 	.short	0x0101
        /*0b92*/ 	.byte	0x3f
	.zero		1


	//   ....[60]....
        /*0b94*/ 	.word	0x000177c0
        /*0b98*/ 	.word	0x00000004
        /*0b9c*/ 	.word	0x0002a840
        /*0ba0*/ 	.short	0x010a
        /*0ba2*/ 	.byte	0x3f
	.zero		1


	//   ....[61]....
        /*0ba4*/ 	.word	0x00017b90
        /*0ba8*/ 	.word	0x00000004
        /*0bac*/ 	.word	0x0002a830
        /*0bb0*/ 	.short	0x0107
        /*0bb2*/ 	.byte	0x3f
	.zero		1


	//   ....[62]....
        /*0bb4*/ 	.word	0x00017c60
        /*0bb8*/ 	.word	0x00000004
        /*0bbc*/ 	.word	0x0002a830
        /*0bc0*/ 	.short	0x0101
        /*0bc2*/ 	.byte	0x3f
	.zero		1


	//   ....[63]....
        /*0bc4*/ 	.word	0x00017ce0
        /*0bc8*/ 	.word	0x00000000
        /*0bcc*/ 	.word	0x0002a870
        /*0bd0*/ 	.short	0x010a
        /*0bd2*/ 	.byte	0x3f
	.zero		1


	//   ....[64]....
        /*0bd4*/ 	.word	0x00017d70
        /*0bd8*/ 	.word	0x00000000
        /*0bdc*/ 	.word	0x0002a860
        /*0be0*/ 	.short	0x010a
        /*0be2*/ 	.byte	0x3f
	.zero		1


	//   ....[65]....
        /*0be4*/ 	.word	0x000184b0
        /*0be8*/ 	.word	0x00000000
        /*0bec*/ 	.word	0x0002a850
        /*0bf0*/ 	.short	0x0101
        /*0bf2*/ 	.byte	0x3f
	.zero		1


	//   ....[66]....
        /*0bf4*/ 	.word	0x00018530
        /*0bf8*/ 	.word	0x00000000
        /*0bfc*/ 	.word	0x00000000
        /*0c00*/ 	.short	0x0101
        /*0c02*/ 	.byte	0x3f
	.zero		1


	//   ....[67]....
        /*0c04*/ 	.word	0x000186f0
        /*0c08*/ 	.word	0x00000002
        /*0c0c*/ 	.word	0x0002a870
        /*0c10*/ 	.short	0x010a
        /*0c12*/ 	.byte	0x3f
	.zero		1


	//   ....[68]....
        /*0c14*/ 	.word	0x00018770
        /*0c18*/ 	.word	0x00000002
        /*0c1c*/ 	.word	0x0002a860
        /*0c20*/ 	.short	0x010a
        /*0c22*/ 	.byte	0x3f
	.zero		1


	//   ....[69]....
        /*0c24*/ 	.word	0x00018ec0
        /*0c28*/ 	.word	0x00000002
        /*0c2c*/ 	.word	0x0002a850
        /*0c30*/ 	.short	0x0101
        /*0c32*/ 	.byte	0x3f
	.zero		1


	//   ....[70]....
        /*0c34*/ 	.word	0x00018f40
        /*0c38*/ 	.word	0x00000002
        /*0c3c*/ 	.word	0x00000000
        /*0c40*/ 	.short	0x0101
        /*0c42*/ 	.byte	0x3f
	.zero		1


	//   ....[71]....
        /*0c44*/ 	.word	0x00019b60
        /*0c48*/ 	.word	0x00000007
        /*0c4c*/ 	.word	0x0002a820
        /*0c50*/ 	.short	0x010a
        /*0c52*/ 	.byte	0x3f
	.zero		1


	//   ....[72]....
        /*0c54*/ 	.word	0x00019ce0
        /*0c58*/ 	.word	0x00000005
        /*0c5c*/ 	.word	0x0002a840
        /*0c60*/ 	.short	0x010a
        /*0c62*/ 	.byte	0x3f
	.zero		1


	//   ....[73]....
        /*0c64*/ 	.word	0x00019d80
        /*0c68*/ 	.word	0x00000003
        /*0c6c*/ 	.word	0x0002a840
        /*0c70*/ 	.short	0x010a
        /*0c72*/ 	.byte	0x3f
	.zero		1


	//   ....[74]....
        /*0c74*/ 	.word	0x00019dc0
        /*0c78*/ 	.word	0x00000005
        /*0c7c*/ 	.word	0x0002a860
        /*0c80*/ 	.short	0x010a
        /*0c82*/ 	.byte	0x3f
	.zero		1


	//   ....[75]....
        /*0c84*/ 	.word	0x00019e00
        /*0c88*/ 	.word	0x00000003
        /*0c8c*/ 	.word	0x0002a860
        /*0c90*/ 	.short	0x010a
        /*0c92*/ 	.byte	0x3f
	.zero		1


	//   ....[76]....
        /*0c94*/ 	.word	0x00019e40
        /*0c98*/ 	.word	0x00000005
        /*0c9c*/ 	.word	0x0002a880
        /*0ca0*/ 	.short	0x010a
        /*0ca2*/ 	.byte	0x3f
	.zero		1


	//   ....[77]....
        /*0ca4*/ 	.word	0x00019e80
        /*0ca8*/ 	.word	0x00000003
        /*0cac*/ 	.word	0x0002a880
        /*0cb0*/ 	.short	0x010a
        /*0cb2*/ 	.byte	0x3f
	.zero		1


	//   ....[78]....
        /*0cb4*/ 	.word	0x00019ef0
        /*0cb8*/ 	.word	0x00000003
        /*0cbc*/ 	.word	0x0002a800
        /*0cc0*/ 	.short	0x010a
        /*0cc2*/ 	.byte	0x3f
	.zero		1


	//   ....[79]....
        /*0cc4*/ 	.word	0x00019f40
        /*0cc8*/ 	.word	0x00000009
        /*0ccc*/ 	.word	0x0002a830
        /*0cd0*/ 	.short	0x010a
        /*0cd2*/ 	.byte	0x3f
	.zero		1


	//   ....[80]....
        /*0cd4*/ 	.word	0x00019fa0
        /*0cd8*/ 	.word	0x00000008
        /*0cdc*/ 	.word	0x0002a830
        /*0ce0*/ 	.short	0x010a
        /*0ce2*/ 	.byte	0x3f
	.zero		1


	//   ....[81]....
        /*0ce4*/ 	.word	0x0001a000
        /*0ce8*/ 	.word	0x00000008
        /*0cec*/ 	.word	0x0002a850
        /*0cf0*/ 	.short	0x010a
        /*0cf2*/ 	.byte	0x3f
	.zero		1


	//   ....[82]....
        /*0cf4*/ 	.word	0x0001a060
        /*0cf8*/ 	.word	0x00000008
        /*0cfc*/ 	.word	0x0002a830
        /*0d00*/ 	.short	0x010a
        /*0d02*/ 	.byte	0x3f
	.zero		1


	//   ....[83]....
        /*0d04*/ 	.word	0x0001a0c0
        /*0d08*/ 	.word	0x00000008
        /*0d0c*/ 	.word	0x0002a850
        /*0d10*/ 	.short	0x010a
        /*0d12*/ 	.byte	0x3f
	.zero		1


	//   ....[84]....
        /*0d14*/ 	.word	0x0001a120
        /*0d18*/ 	.word	0x00000008
        /*0d1c*/ 	.word	0x0002a830
        /*0d20*/ 	.short	0x010a
        /*0d22*/ 	.byte	0x3f
	.zero		1


	//   ....[85]....
        /*0d24*/ 	.word	0x0001a180
        /*0d28*/ 	.word	0x00000008
        /*0d2c*/ 	.word	0x0002a850
        /*0d30*/ 	.short	0x010a
        /*0d32*/ 	.byte	0x3f
	.zero		1


	//   ....[86]....
        /*0d34*/ 	.word	0x0001a1e0
        /*0d38*/ 	.word	0x00000005
        /*0d3c*/ 	.word	0x0002a850
        /*0d40*/ 	.short	0x010a
        /*0d42*/ 	.byte	0x3f
	.zero		1


	//   ....[87]....
        /*0d44*/ 	.word	0x0001a2e0
        /*0d48*/ 	.word	0x00000004
        /*0d4c*/ 	.word	0x0002a880
        /*0d50*/ 	.short	0x010a
        /*0d52*/ 	.byte	0x3f
	.zero		1


	//   ....[88]....
        /*0d54*/ 	.word	0x0001a9c0
        /*0d58*/ 	.word	0x00000004
        /*0d5c*/ 	.word	0x0002a840
        /*0d60*/ 	.short	0x010a
        /*0d62*/ 	.byte	0x3f
	.zero		1


	//   ....[89]....
        /*0d64*/ 	.word	0x0001b520
        /*0d68*/ 	.word	0x00000017
        /*0d6c*/ 	.word	0x0002a820
        /*0d70*/ 	.short	0x010a
        /*0d72*/ 	.byte	0x3f
	.zero		1


	//   ....[90]....
        /*0d74*/ 	.word	0x0001b570
        /*0d78*/ 	.word	0x00000004
        /*0d7c*/ 	.word	0x0002a880
        /*0d80*/ 	.short	0x010a
        /*0d82*/ 	.byte	0x3f
	.zero		1


	//   ....[91]....
        /*0d84*/ 	.word	0x0001ba90
        /*0d88*/ 	.word	0x00000004
        /*0d8c*/ 	.word	0x0002a840
        /*0d90*/ 	.short	0x010a
        /*0d92*/ 	.byte	0x3f
	.zero		1


	//   ....[92]....
        /*0d94*/ 	.word	0x0001bfa0
        /*0d98*/ 	.word	0x00000000
        /*0d9c*/ 	.word	0x0002a870
        /*0da0*/ 	.short	0x010a
        /*0da2*/ 	.byte	0x3f
	.zero		1


	//   ....[93]....
        /*0da4*/ 	.word	0x0001bff0
        /*0da8*/ 	.word	0x00000000
        /*0dac*/ 	.word	0x0002a860
        /*0db0*/ 	.short	0x010a
        /*0db2*/ 	.byte	0x3f
	.zero		1


	//   ....[94]....
        /*0db4*/ 	.word	0x0001c040
        /*0db8*/ 	.word	0x00000002
        /*0dbc*/ 	.word	0x0002a870
        /*0dc0*/ 	.short	0x010a
        /*0dc2*/ 	.byte	0x3f
	.zero		1


	//   ....[95]....
        /*0dc4*/ 	.word	0x0001c090
        /*0dc8*/ 	.word	0x00000002
        /*0dcc*/ 	.word	0x0002a860
        /*0dd0*/ 	.short	0x010a
        /*0dd2*/ 	.byte	0x3f
	.zero		1


	//   ....[96]....
        /*0dd4*/ 	.word	0x0001c0e0
        /*0dd8*/ 	.word	0x00000007
        /*0ddc*/ 	.word	0x0002a820
        /*0de0*/ 	.short	0x010a
        /*0de2*/ 	.byte	0x3f
	.zero		1


	//   ....[97]....
        /*0de4*/ 	.word	0x0001c280
        /*0de8*/ 	.word	0x00000005
        /*0dec*/ 	.word	0x0002a840
        /*0df0*/ 	.short	0x010a
        /*0df2*/ 	.byte	0x3f
	.zero		1


	//   ....[98]....
        /*0df4*/ 	.word	0x0001c2d0
        /*0df8*/ 	.word	0x00000003
        /*0dfc*/ 	.word	0x0002a840
        /*0e00*/ 	.short	0x010a
        /*0e02*/ 	.byte	0x3f
	.zero		1


	//   ....[99]....
        /*0e04*/ 	.word	0x0001c320
        /*0e08*/ 	.word	0x00000005
        /*0e0c*/ 	.word	0x0002a860
        /*0e10*/ 	.short	0x010a
        /*0e12*/ 	.byte	0x3f
	.zero		1


	//   ....[100]....
        /*0e14*/ 	.word	0x0001c370
        /*0e18*/ 	.word	0x00000003
        /*0e1c*/ 	.word	0x0002a860
        /*0e20*/ 	.short	0x010a
        /*0e22*/ 	.byte	0x3f
	.zero		1


	//   ....[101]....
        /*0e24*/ 	.word	0x0001c3c0
        /*0e28*/ 	.word	0x00000005
        /*0e2c*/ 	.word	0x0002a880
        /*0e30*/ 	.short	0x010a
        /*0e32*/ 	.byte	0x3f
	.zero		1


	//----- nvinfo : EIATTR_NUM_MBARRIERS
	.align		4
.L_724:
        /*0e34*/ 	.byte	0x03, 0x38
        /*0e36*/ 	.short	0x0016


	//----- nvinfo : EIATTR_EXIT_INSTR_OFFSETS
	.align		4
        /*0e38*/ 	.byte	0x04, 0x1c
        /*0e3a*/ 	.short	(.L_726 - .L_725)


	//   ....[0]....
.L_725:
        /*0e3c*/ 	.word	0x000009c0


	//   ....[1]....
        /*0e40*/ 	.word	0x00013720


	//   ....[2]....
        /*0e44*/ 	.word	0x00019ed0


	//----- nvinfo : EIATTR_MAX_THREADS
	.align		4
.L_726:
        /*0e48*/ 	.byte	0x04, 0x05
        /*0e4a*/ 	.short	(.L_728 - .L_727)
.L_727:
        /*0e4c*/ 	.word	0x00000180
        /*0e50*/ 	.word	0x00000001
        /*0e54*/ 	.word	0x00000001


	//----- nvinfo : EIATTR_CRS_STACK_SIZE
	.align		4
.L_728:
        /*0e58*/ 	.byte	0x04, 0x1e
        /*0e5a*/ 	.short	(.L_730 - .L_729)
.L_729:
        /*0e5c*/ 	.word	0x00000000


	//----- nvinfo : EIATTR_CBANK_PARAM_SIZE
	.align		4
.L_730:
        /*0e60*/ 	.byte	0x03, 0x19
        /*0e62*/ 	.short	0x0af0


	//----- nvinfo : EIATTR_PARAM_CBANK
	.align		4
        /*0e64*/ 	.byte	0x04, 0x0a
        /*0e66*/ 	.short	(.L_732 - .L_731)
	.align		4
.L_731:
        /*0e68*/ 	.word	index@(.nv.constant0._ZN7cutlass13device_kernelIN5flash11enable_sm90INS1_16FlashAttnFwdSm90INS1_25CollectiveMainloopFwdSm90ILi2EN4cute5tupleIJNS5_1CILi1EEES8_S8_EEENS6_IJNS7_ILi128EEESA_NS7_ILi192EEEEEELi192ENS_12float_e4m3_tEfNS_4arch4Sm90ELb0ELb1ELb1ELb1ELb1ELb0ELb0ELb1ELb1ELb1ELb0ELb0EEENS1_21CollectiveEpilogueFwdINS6_IJSA_SB_SA_EEES9_NS_10bfloat16_tESF_Li256ELb1ELb1ELb0ELb1EEENS1_36VarlenDynamicPersistentTileSchedulerILi128ELi128ELi256ELi128ELb0ELb1ELb1ELb1ELb0ELb1EEEEEEEEEvNT_6ParamsE)
        /*0e6c*/ 	.short	0x0210
        /*0e6e*/ 	.short	0x0af0


	//----- nvinfo : EIATTR_SW_WAR
	.align		4
.L_732:
        /*0e70*/ 	.byte	0x04, 0x36
        /*0e72*/ 	.short	(.L_734 - .L_733)
.L_733:
        /*0e74*/ 	.word	0x00000008
.L_734:


//--------------------- .nv.info._ZN7cutlass13device_kernelIN5flash11enable_sm90INS1_16FlashAttnFwdSm90INS1_25CollectiveMainloopFwdSm90ILi2EN4cute5tupleIJNS5_1CILi1EEES8_S8_EEENS6_IJNS7_ILi128EEESA_NS7_ILi192EEEEEELi192ENS_12float_e4m3_tEfNS_4arch4Sm90ELb0ELb1ELb1ELb1ELb1ELb1ELb0ELb1ELb1ELb1ELb0ELb0EEENS1_21CollectiveEpilogueFwdINS6_IJSA_SB_SA_EEES9_NS_10bfloat16_tESF_Li256ELb1ELb1ELb0ELb1EEENS1_36VarlenDynamicPersistentTileSchedulerILi128ELi128ELi256ELi128ELb0ELb1ELb1ELb1ELb0ELb1EEEEEEEEEvNT_6ParamsE --------------------------
	.section	.nv.info._ZN7cutlass13device_kernelIN5flash11enable_sm90INS1_16FlashAttnFwdSm90INS1_25CollectiveMainloopFwdSm90ILi2EN4cute5tupleIJNS5_1CILi1EEES8_S8_EEENS6_IJNS7_ILi128EEESA_NS7_ILi192EEEEEELi192ENS_12float_e4m3_tEfNS_4arch4Sm90ELb0ELb1ELb1ELb1ELb1ELb1ELb0ELb1ELb1ELb1ELb0ELb0EEENS1_21CollectiveEpilogueFwdINS6_IJSA_SB_SA_EEES9_NS_10bfloat16_tESF_Li256ELb1ELb1ELb0ELb1EEENS1_36VarlenDynamicPersistentTileSchedulerILi128ELi128ELi256ELi128ELb0ELb1ELb1ELb1ELb0ELb1EEEEEEEEEvNT_6ParamsE,"",@"SHT_CUDA_INFO"
	.sectionflags	@""
	.align	4


	//----- nvinfo : EIATTR_CUDA_API_VERSION
	.align		4
        /*0000*/ 	.byte	0x04, 0x37
        /*0002*/ 	.short	(.L_736 - .L_735)
.L_735:
        /*0004*/ 	.word	0x00000082


	//----- nvinfo : EIATTR_KPARAM_INFO
	.align		4
.L_736:
        /*0008*/ 	.byte	0x04, 0x17
        /*000a*/ 	.short	(.L_738 - .L_737)
.L_737:
        /*000c*/ 	.word	0x00000000
        /*0010*/ 	.short	0x0000
        /*0012*/ 	.short	0x0070
        /*0014*/ 	.byte	0x00, 0xf0, 0x01, 0x2a


	//----- nvinfo : EIATTR_SPARSE_MMA_MASK
	.align		4
.L_738:
        /*0018*/ 	.byte	0x03, 0x50
        /*001a*/ 	.short	0x0000


	//----- nvinfo : EIATTR_MAXREG_COUNT
	.align		4
        /*001c*/ 	.byte	0x03, 0x1b
        /*001e*/ 	.short	0x00a8


	//----- nvinfo : EIATTR_NUM_BARRIERS
	.align		4
        /*0020*/ 	.byte	0x02, 0x4c
        /*0022*/ 	.byte	0x10
	.zero		1


	//----- nvinfo : EIATTR_EXTERNS
	.align		4
        /*0024*/ 	.byte	0x04, 0x0f
        /*0026*/ 	.short	(.L_740 - .L_739)


	//   ....[0]....
	.align		4
.L_739:
        /*0028*/ 	.word	index@(__assertfail)


	//----- nvinfo : EIATTR_ANNOTATIONS
	.align		4
.L_740:
        /*002c*/ 	.byte	0x04, 0x55
        /*002e*/ 	.short	(.L_742 - .L_741)


	//   ....[0]....
.L_741:
        /* <DEDUP_REMOVED lines=37> */


	//----- nvinfo : EIATTR_MERCURY_ISA_VERSION
	.align		4
.L_742:
        /*0270*/ 	.byte	0x03, 0x5f
        /*0272*/ 	.short	0x0101


	//----- nvinfo : EIATTR_UNUSED_LOAD_BYTE_OFFSET
	.align		4
        /*0274*/ 	.byte	0x04, 0x44
        /*0276*/ 	.short	(.L_744 - .L_743)


	//   ....[0]....
.L_743:
        /*0278*/ 	.word	0x00000a80
        /*027c*/ 	.word	0x0000fff0


	//   ....[1]....
        /*0280*/ 	.word	0x00020310
        /*0284*/ 	.word	0x0000fff0


	//----- nvinfo : EIATTR_INT_WARP_WIDE_INSTR_OFFSETS
	.align		4
.L_744:
        /*0288*/ 	.byte	0x04, 0x31
        /*028a*/ 	.short	(.L_746 - .L_745)


	//   ....[0]....
.L_745:
        /*028c*/ 	.word	0x00000130


	//   ....[1]....
        /*0290*/ 	.word	0x00000170


	//   ....[2]....
        /*0294*/ 	.word	0x000001e0


	//   ....[3]....
        /*0298*/ 	.word	0x000268e0


	//   ....[4]....
        /*029c*/ 	.word	0x00026970


	//   ....[5]....
        /*02a0*/ 	.word	0x00029f50


	//   ....[6]....
        /*02a4*/ 	.word	0x00029fe0


	//----- nvinfo : EIATTR_COOP_GROUP_MASK_REGIDS
	.align		4
.L_746:
        /*02a8*/ 	.byte	0x04, 0x29
        /*02aa*/ 	.short	(.L_748 - .L_747)


	//   ....[0]....
.L_747:
        /*02ac*/ 	.word	0xffffffff


	//   ....[1]....
        /*02b0*/ 	.word	0xffffffff


	//   ....[2]....
        /*02b4*/ 	.word	0xffffffff


	//   ....[3]....
        /*02b8*/ 	.word	0xffffffff


	//   ....[4]....
        /*02bc*/ 	.word	0xffffffff


	//   ....[5]....
        /*02c0*/ 	.word	0xffffffff


	//   ....[6]....
        /*02c4*/ 	.word	0xffffffff


	//   ....[7]....
        /*02c8*/ 	.word	0xffffffff


	//   ....[8]....
        /*02cc*/ 	.word	0xffffffff


	//   ....[9]....
        /*02d0*/ 	.word	0xffffffff


	//   ....[10]....
        /*02d4*/ 	.word	0xffffffff


	//   ....[11]....
        /*02d8*/ 	.word	0xffffffff


	//   ....[12]....
        /*02dc*/ 	.word	0xffffffff


	//   ....[13]....
        /*02e0*/ 	.word	0xffffffff


	//   ....[14]....
        /*02e4*/ 	.word	0xffffffff


	//   ....[15]....
        /*02e8*/ 	.word	0xffffffff


	//   ....[16]....
        /*02ec*/ 	.word	0xffffffff


	//   ....[17]....
        /*02f0*/ 	.word	0xffffffff


	//   ....[18]....
        /*02f4*/ 	.word	0xffffffff


	//   ....[19]....
        /*02f8*/ 	.word	0xffffffff


	//   ....[20]....
        /*02fc*/ 	.word	0xffffffff


	//   ....[21]....
        /*0300*/ 	.word	0xffffffff


	//   ....[22]....
        /*0304*/ 	.word	0xffffffff


	//   ....[23]....
        /*0308*/ 	.word	0xffffffff


	//   ....[24]....
        /*030c*/ 	.word	0xffffffff


	//   ....[25]....
        /*0310*/ 	.word	0xffffffff


	//   ....[26]....
        /*0314*/ 	.word	0xffffffff


	//   ....[27]....
        /*0318*/ 	.word	0xffffffff


	//   ....[28]....
        /*031c*/ 	.word	0xffffffff


	//   ....[29]....
        /*0320*/ 	.word	0xffffffff


	//   ....[30]....
        /*0324*/ 	.word	0xffffffff


	//   ....[31]....
        /*0328*/ 	.word	0xffffffff


	//   ....[32]....
        /*032c*/ 	.word	0xffffffff


	//   ....[33]....
        /*0330*/ 	.word	0xffffffff


	//   ....[34]....
        /*0334*/ 	.word	0xffffffff


	//   ....[35]....
        /*0338*/ 	.word	0xffffffff


	//   ....[36]....
        /*033c*/ 	.word	0xffffffff


	//   ....[37]....
        /*0340*/ 	.word	0xffffffff


	//   ....[38]....
        /*0344*/ 	.word	0xffffffff


	//   ....[39]....
        /*0348*/ 	.word	0xffffffff


	//   ....[40]....
        /*034c*/ 	.word	0xffffffff


	//   ....[41]....
        /*0350*/ 	.word	0xffffffff


	//   ....[42]....
        /*0354*/ 	.word	0xffffffff


	//   ....[43]....
        /*0358*/ 	.word	0xffffffff


	//   ....[44]....
        /*035c*/ 	.word	0xffffffff


	//   ....[45]....
        /*0360*/ 	.word	0xffffffff


	//   ....[46]....
        /*0364*/ 	.word	0xffffffff


	//   ....[47]....
        /*0368*/ 	.word	0xffffffff


	//   ....[48]....
        /*036c*/ 	.word	0xffffffff


	//   ....[49]....
        /*0370*/ 	.word	0xffffffff


	//   ....[50]....
        /*0374*/ 	.word	0xffffffff


	//   ....[51]....
        /*0378*/ 	.word	0xffffffff


	//   ....[52]....
        /*037c*/ 	.word	0xffffffff


	//   ....[53]....
        /*0380*/ 	.word	0xffffffff


	//   ....[54]....
        /*0384*/ 	.word	0xffffffff


	//   ....[55]....
        /*0388*/ 	.word	0xffffffff


	//   ....[56]....
        /*038c*/ 	.word	0xffffffff


	//   ....[57]....
        /*0390*/ 	.word	0xffffffff


	//   ....[58]....
        /*0394*/ 	.word	0xffffffff


	//   ....[59]....
        /*0398*/ 	.word	0xffffffff


	//   ....[60]....
        /*039c*/ 	.word	0xffffffff


	//   ....[61]....
        /*03a0*/ 	.word	0xffffffff


	//   ....[62]....
        /*03a4*/ 	.word	0xffffffff


	//   ....[63]....
        /*03a8*/ 	.word	0xffffffff


	//   ....[64]....
        /*03ac*/ 	.word	0xffffffff


	//   ....[65]....
        /*03b0*/ 	.word	0xffffffff


	//   ....[66]....
        /*03b4*/ 	.word	0xffffffff


	//   ....[67]....
        /*03b8*/ 	.word	0xffffffff


	//   ....[68]....
        /*03bc*/ 	.word	0xffffffff


	//   ....[69]....
        /*03c0*/ 	.word	0xffffffff


	//   ....[70]....
        /*03c4*/ 	.word	0xffffffff


	//   ....[71]....
        /*03c8*/ 	.word	0xffffffff


	//   ....[72]....
        /*03cc*/ 	.word	0xffffffff


	//   ....[73]....
        /*03d0*/ 	.word	0xffffffff


	//   ....[74]....
        /*03d4*/ 	.word	0xffffffff


	//   ....[75]....
        /*03d8*/ 	.word	0xffffffff


	//   ....[76]....
        /*03dc*/ 	.word	0xffffffff


	//   ....[77]....
        /*03e0*/ 	.word	0xffffffff


	//   ....[78]....
        /*03e4*/ 	.word	0xffffffff


	//   ....[79]....
        /*03e8*/ 	.word	0xffffffff


	//   ....[80]....
        /*03ec*/ 	.word	0xffffffff


	//   ....[81]....
        /*03f0*/ 	.word	0xffffffff


	//   ....[82]....
        /*03f4*/ 	.word	0xffffffff


	//   ....[83]....
        /*03f8*/ 	.word	0xffffffff


	//   ....[84]....
        /*03fc*/ 	.word	0xffffffff


	//   ....[85]....
        /*0400*/ 	.word	0xffffffff


	//   ....[86]....
        /*0404*/ 	.word	0xffffffff


	//   ....[87]....
        /*0408*/ 	.word	0xffffffff


	//   ....[88]....
        /*040c*/ 	.word	0xffffffff


	//   ....[89]....
        /*0410*/ 	.word	0xffffffff


	//   ....[90]....
        /*0414*/ 	.word	0xffffffff


	//   ....[91]....
        /*0418*/ 	.word	0xffffffff


	//   ....[92]....
        /*041c*/ 	.word	0xffffffff


	//   ....[93]....
        /*0420*/ 	.word	0xffffffff


	//   ....[94]....
        /*0424*/ 	.word	0xffffffff


	//   ....[95]....
        /*0428*/ 	.word	0xffffffff


	//   ....[96]....
        /*042c*/ 	.word	0xffffffff


	//   ....[97]....
        /*0430*/ 	.word	0xffffffff


	//   ....[98]....
        /*0434*/ 	.word	0xffffffff


	//   ....[99]....
        /*0438*/ 	.word	0xffffffff


	//   ....[100]....
        /*043c*/ 	.word	0xffffffff


	//   ....[101]....
        /*0440*/ 	.word	0xffffffff


	//   ....[102]....
        /*0444*/ 	.word	0xffffffff


	//   ....[103]....
        /*0448*/ 	.word	0xffffffff


	//   ....[104]....
        /*044c*/ 	.word	0xffffffff


	//   ....[105]....
        /*0450*/ 	.word	0xffffffff


	//   ....[106]....
        /*0454*/ 	.word	0xffffffff


	//   ....[107]....
        /*0458*/ 	.word	0xffffffff


	//   ....[108]....
        /*045c*/ 	.word	0xffffffff


	//   ....[109]....
        /*0460*/ 	.word	0xffffffff


	//   ....[110]....
        /*0464*/ 	.word	0xffffffff


	//   ....[111]....
        /*0468*/ 	.word	0xffffffff


	//   ....[112]....
        /*046c*/ 	.word	0xffffffff


	//   ....[113]....
        /*0470*/ 	.word	0xffffffff


	//   ....[114]....
        /*0474*/ 	.word	0xffffffff


	//   ....[115]....
        /*0478*/ 	.word	0xffffffff


	//   ....[116]....
        /*047c*/ 	.word	0xffffffff


	//   ....[117]....
        /*0480*/ 	.word	0xffffffff


	//   ....[118]....
        /*0484*/ 	.word	0xffffffff


	//   ....[119]....
        /*0488*/ 	.word	0xffffffff


	//   ....[120]....
        /*048c*/ 	.word	0xffffffff


	//   ....[121]....
        /*0490*/ 	.word	0xffffffff


	//   ....[122]....
        /*0494*/ 	.word	0xffffffff


	//   ....[123]....
        /*0498*/ 	.word	0xffffffff


	//   ....[124]....
        /*049c*/ 	.word	0xffffffff


	//   ....[125]....
        /*04a0*/ 	.word	0xffffffff


	//   ....[126]....
        /*04a4*/ 	.word	0xffffffff


	//   ....[127]....
        /*04a8*/ 	.word	0xffffffff


	//   ....[128]....
        /*04ac*/ 	.word	0xffffffff


	//   ....[129]....
        /*04b0*/ 	.word	0xffffffff


	//   ....[130]....
        /*04b4*/ 	.word	0xffffffff


	//   ....[131]....
        /*04b8*/ 	.word	0xffffffff


	//   ....[132]....
        /*04bc*/ 	.word	0xffffffff


	//   ....[133]....
        /*04c0*/ 	.word	0xffffffff


	//   ....[134]....
        /*04c4*/ 	.word	0xffffffff


	//   ....[135]....
        /*04c8*/ 	.word	0xffffffff


	//   ....[136]....
        /*04cc*/ 	.word	0xffffffff


	//   ....[137]....
        /*04d0*/ 	.word	0xffffffff


	//   ....[138]....
        /*04d4*/ 	.word	0xffffffff


	//   ....[139]....
        /*04d8*/ 	.word	0xffffffff


	//   ....[140]....
        /*04dc*/ 	.word	0xffffffff


	//   ....[141]....
        /*04e0*/ 	.word	0xffffffff


	//   ....[142]....
        /*04e4*/ 	.word	0xffffffff


	//   ....[143]....
        /*04e8*/ 	.word	0xffffffff


	//   ....[144]....
        /*04ec*/ 	.word	0xffffffff


	//   ....[145]....
        /*04f0*/ 	.word	0xffffffff


	//   ....[146]....
        /*04f4*/ 	.word	0xffffffff


	//   ....[147]....
        /*04f8*/ 	.word	0xffffffff


	//   ....[148]....
        /*04fc*/ 	.word	0xffffffff


	//   ....[149]....
        /*0500*/ 	.word	0xffffffff


	//   ....[150]....
        /*0504*/ 	.word	0xffffffff


	//   ....[151]....
        /*0508*/ 	.word	0xffffffff


	//   ....[152]....
        /*050c*/ 	.word	0xffffffff


	//   ....[153]....
        /*0510*/ 	.word	0xffffffff


	//   ....[154]....
        /*0514*/ 	.word	0xffffffff


	//   ....[155]....
        /*0518*/ 	.word	0xffffffff


	//   ....[156]....
        /*051c*/ 	.word	0xffffffff


	//   ....[157]....
        /*0520*/ 	.word	0xffffffff


	//   ....[158]....
        /*0524*/ 	.word	0xffffffff


	//   ....[159]....
        /*0528*/ 	.word	0xffffffff


	//   ....[160]....
        /*052c*/ 	.word	0xffffffff


	//   ....[161]....
        /*0530*/ 	.word	0xffffffff


	//   ....[162]....
        /*0534*/ 	.word	0xffffffff


	//   ....[163]....
        /*0538*/ 	.word	0xffffffff


	//   ....[164]....
        /*053c*/ 	.word	0xffffffff


	//   ....[165]....
        /*0540*/ 	.word	0xffffffff


	//   ....[166]....
        /*0544*/ 	.word	0xffffffff


	//   ....[167]....
        /*0548*/ 	.word	0xffffffff


	//   ....[168]....
        /*054c*/ 	.word	0xffffffff


	//   ....[169]....
        /*0550*/ 	.word	0xffffffff


	//   ....[170]....
        /*0554*/ 	.word	0xffffffff


	//   ....[171]....
        /*0558*/ 	.word	0xffffffff


	//   ....[172]....
        /*055c*/ 	.word	0xffffffff


	//   ....[173]....
        /*0560*/ 	.word	0xffffffff


	//   ....[174]....
        /*0564*/ 	.word	0xffffffff


	//   ....[175]....
        /*0568*/ 	.word	0xffffffff


	//   ....[176]....
        /*056c*/ 	.word	0xffffffff


	//   ....[177]....
        /*0570*/ 	.word	0xffffffff


	//   ....[178]....
        /*0574*/ 	.word	0xffffffff


	//   ....[179]....
        /*0578*/ 	.word	0xffffffff


	//   ....[180]....
        /*057c*/ 	.word	0xffffffff


	//   ....[181]....
        /*0580*/ 	.word	0xffffffff


	//   ....[182]....
        /*0584*/ 	.word	0xffffffff


	//   ....[183]....
        /*0588*/ 	.word	0xffffffff


	//   ....[184]....
        /*058c*/ 	.word	0xffffffff


	//   ....[185]....
        /*0590*/ 	.word	0xffffffff


	//   ....[186]....
        /*0594*/ 	.word	0xffffffff


	//   ....[187]....
        /*0598*/ 	.word	0xffffffff


	//   ....[188]....
        /*059c*/ 	.word	0xffffffff


	//   ....[189]....
        /*05a0*/ 	.word	0xffffffff


	//   ....[190]....
        /*05a4*/ 	.word	0xffffffff


	//   ....[191]....
        /*05a8*/ 	.word	0xffffffff


	//   ....[192]....
        /*05ac*/ 	.word	0xffffffff


	//   ....[193]....
        /*05b0*/ 	.word	0x0500000f


	//   ....[194]....
        /*05b4*/ 	.word	0x0500000f


	//   ....[195]....
        /*05b8*/ 	.word	0x0500000f


	//   ....[196]....
        /*05bc*/ 	.word	0x0500000f


	//   ....[197]....
        /*05c0*/ 	.word	0x0500000f


	//   ....[198]....
        /*05c4*/ 	.word	0x0500000f


	//   ....[199]....
        /*05c8*/ 	.word	0x0500000f


	//   ....[200]....
        /*05cc*/ 	.word	0x0500000f


	//   ....[201]....
        /*05d0*/ 	.word	0x0500000f


	//   ....[202]....
        /*05d4*/ 	.word	0x0500000f


	//   ....[203]....
        /*05d8*/ 	.word	0x0500000f


	//   ....[204]....
        /*05dc*/ 	.word	0x0500000f


	//   ....[205]....
        /*05e0*/ 	.word	0x0500000f


	//   ....[206]....
        /*05e4*/ 	.word	0x0500000f


	//   ....[207]....
        /*05e8*/ 	.word	0x0500000f


	//   ....[208]....
        /*05ec*/ 	.word	0x0500000f


	//   ....[209]....
        /*05f0*/ 	.word	0x0500000f


	//   ....[210]....
        /*05f4*/ 	.word	0x0500000f


	//   ....[211]....
        /*05f8*/ 	.word	0x0500000f


	//   ....[212]....
        /*05fc*/ 	.word	0x0500000f


	//   ....[213]....
        /*0600*/ 	.word	0x0500000f


	//   ....[214]....
        /*0604*/ 	.word	0x0500000f


	//   ....[215]....
        /*0608*/ 	.word	0x0500000f


	//   ....[216]....
        /*060c*/ 	.word	0x0500000f


	//   ....[217]....
        /*0610*/ 	.word	0x0500000f


	//   ....[218]....
        /*0614*/ 	.word	0x0500000f


	//   ....[219]....
        /*0618*/ 	.word	0x0500000f


	//   ....[220]....
        /*061c*/ 	.word	0x0500000f


	//   ....[221]....
        /*0620*/ 	.word	0x0500000f


	//   ....[222]....
        /*0624*/ 	.word	0x0500000f


	//   ....[223]....
        /*0628*/ 	.word	0x0500000f


	//   ....[224]....
        /*062c*/ 	.word	0x0500000f


	//   ....[225]....
        /*0630*/ 	.word	0x0500000f


	//   ....[226]....
        /*0634*/ 	.word	0x0500000f


	//   ....[227]....
        /*0638*/ 	.word	0x0500000f


	//   ....[228]....
        /*063c*/ 	.word	0x0500000f


	//   ....[229]....
        /*0640*/ 	.word	0x0500000f


	//   ....[230]....
        /*0644*/ 	.word	0x0500000f


	//   ....[231]....
        /*0648*/ 	.word	0x0500000f


	//   ....[232]....
        /*064c*/ 	.word	0x0500000f


	//   ....[233]....
        /*0650*/ 	.word	0x0500000f


	//   ....[234]....
        /*0654*/ 	.word	0x0500000f


	//   ....[235]....
        /*0658*/ 	.word	0x0500000f


	//   ....[236]....
        /*065c*/ 	.word	0x0500000f


	//   ....[237]....
        /*0660*/ 	.word	0x0500000f


	//   ....[238]....
        /*0664*/ 	.word	0x0500000f


	//   ....[239]....
        /*0668*/ 	.word	0x0500000f


	//   ....[240]....
        /*066c*/ 	.word	0x0500000f


	//   ....[241]....
        /*0670*/ 	.word	0x0500000f


	//   ....[242]....
        /*0674*/ 	.word	0x0500000f


	//   ....[243]....
        /*0678*/ 	.word	0x0500000f


	//   ....[244]....
        /*067c*/ 	.word	0x0500000f


	//   ....[245]....
        /*0680*/ 	.word	0x0500000f


	//   ....[246]....
        /*0684*/ 	.word	0x0500000f


	//   ....[247]....
        /*0688*/ 	.word	0x0500000f


	//   ....[248]....
        /*068c*/ 	.word	0x0500000f


	//   ....[249]....
        /*0690*/ 	.word	0x0500000f


	//   ....[250]....
        /*0694*/ 	.word	0x0500000f


	//   ....[251]....
        /*0698*/ 	.word	0x0500000f


	//   ....[252]....
        /*069c*/ 	.word	0x0500000f


	//   ....[253]....
        /*06a0*/ 	.word	0x0500000f


	//   ....[254]....
        /*06a4*/ 	.word	0x0500000f


	//   ....[255]....
        /*06a8*/ 	.word	0x0500000f


	//   ....[0]....
        /*06ac*/ 	.word	0x0500000f


	//   ....[1]....
        /*06b0*/ 	.word	0x0500000f


	//   ....[2]....
        /*06b4*/ 	.word	0x0500000f


	//   ....[3]....
        /*06b8*/ 	.word	0x0500000f


	//   ....[4]....
        /*06bc*/ 	.word	0x0500000f


	//   ....[5]....
        /*06c0*/ 	.word	0x0500000f


	//   ....[6]....
        /*06c4*/ 	.word	0x0500000f


	//   ....[7]....
        /*06c8*/ 	.word	0x0500000f


	//   ....[8]....
        /*06cc*/ 	.word	0x0500000f


	//   ....[9]....
        /*06d0*/ 	.word	0x0500000f


	//   ....[10]....
        /*06d4*/ 	.word	0x0500000f


	//   ....[11]....
        /*06d8*/ 	.word	0x0500000f


	//   ....[12]....
        /*06dc*/ 	.word	0x0500000f


	//   ....[13]....
        /*06e0*/ 	.word	0x0500000f


	//   ....[14]....
        /*06e4*/ 	.word	0x0500000f


	//   ....[15]....
        /*06e8*/ 	.word	0x0500000f


	//   ....[16]....
        /*06ec*/ 	.word	0x0500000f


	//   ....[17]....
        /*06f0*/ 	.word	0x0500000f


	//   ....[18]....
        /*06f4*/ 	.word	0x0500000f


	//   ....[19]....
        /*06f8*/ 	.word	0x0500000f


	//   ....[20]....
        /*06fc*/ 	.word	0x0500000f


	//   ....[21]....
        /*0700*/ 	.word	0x0500000f


	//   ....[22]....
        /*0704*/ 	.word	0x0500000f


	//   ....[23]....
        /*0708*/ 	.word	0x0500000f


	//   ....[24]....
        /*070c*/ 	.word	0x0500000f


	//   ....[25]....
        /*0710*/ 	.word	0x0500000f


	//   ....[26]....
        /*0714*/ 	.word	0x0500000f


	//   ....[27]....
        /*0718*/ 	.word	0x0500000f


	//   ....[28]....
        /*071c*/ 	.word	0x0500000f


	//   ....[29]....
        /*0720*/ 	.word	0x0500000f


	//   ....[30]....
        /*0724*/ 	.word	0x0500000f


	//   ....[31]....
        /*0728*/ 	.word	0x0500000f


	//   ....[32]....
        /*072c*/ 	.word	0x0500000f


	//   ....[33]....
        /*0730*/ 	.word	0x0500000f


	//   ....[34]....
        /*0734*/ 	.word	0x0500000f


	//   ....[35]....
        /*0738*/ 	.word	0x0500000f


	//   ....[36]....
        /*073c*/ 	.word	0x0500000f


	//   ....[37]....
        /*0740*/ 	.word	0x0500000f


	//   ....[38]....
        /*0744*/ 	.word	0x0500000f


	//   ....[39]....
        /*0748*/ 	.word	0x0500000f


	//   ....[40]....
        /*074c*/ 	.word	0x0500000f


	//   ....[41]....
        /*0750*/ 	.word	0x0500000f


	//   ....[42]....
        /*0754*/ 	.word	0x0500000f


	//   ....[43]....
        /*0758*/ 	.word	0x0500000f


	//   ....[44]....
        /*075c*/ 	.word	0x0500000f


	//   ....[45]....
        /*0760*/ 	.word	0x0500000f


	//   ....[46]....
        /*0764*/ 	.word	0x0500000f


	//   ....[47]....
        /*0768*/ 	.word	0x0500000f


	//   ....[48]....
        /*076c*/ 	.word	0x0500000f


	//   ....[49]....
        /*0770*/ 	.word	0x0500000f


	//   ....[50]....
        /*0774*/ 	.word	0x0500000f


	//   ....[51]....
        /*0778*/ 	.word	0x0500000f


	//   ....[52]....
        /*077c*/ 	.word	0x0500000f


	//   ....[53]....
        /*0780*/ 	.word	0x0500000f


	//   ....[54]....
        /*0784*/ 	.word	0x0500000f


	//   ....[55]....
        /*0788*/ 	.word	0x0500000f


	//   ....[56]....
        /*078c*/ 	.word	0x0500000f


	//   ....[57]....
        /*0790*/ 	.word	0x0500000f


	//   ....[58]....
        /*0794*/ 	.word	0x0500000f


	//   ....[59]....
        /*0798*/ 	.word	0x0500000f


	//   ....[60]....
        /*079c*/ 	.word	0x0500000f


	//   ....[61]....
        /*07a0*/ 	.word	0x0500000f


	//   ....[62]....
        /*07a4*/ 	.word	0x0500000f


	//   ....[63]....
        /*07a8*/ 	.word	0x0500000f


	//   ....[64]....
        /*07ac*/ 	.word	0x0500000f


	//   ....[65]....
        /*07b0*/ 	.word	0x0500000f


	//   ....[66]....
        /*07b4*/ 	.word	0x0500000f


	//   ....[67]....
        /*07b8*/ 	.word	0x0500000f


	//----- nvinfo : EIATTR_COOP_GROUP_INSTR_OFFSETS
	.align		4
.L_748:
        /*07bc*/ 	.byte	0x04, 0x28
        /*07be*/ 	.short	(.L_750 - .L_749)


	//   ....[0]....
.L_749:
        /*07c0*/ 	.word	0x00000070


	//   ....[1]....
        /*07c4*/ 	.word	0x00000140


	//   ....[2]....
        /*07c8*/ 	.word	0x00000190


	//   ....[3]....
        /*07cc*/ 	.word	0x000003c0


	//   ....[4]....
        /*07d0*/ 	.word	0x00000520


	//   ....[5]....
        /*07d4*/ 	.word	0x00000640


	//   ....[6]....
        /*07d8*/ 	.word	0x000007a0


	//   ....[7]....
        /*07dc*/ 	.word	0x000030a0


	//   ....[8]....
        /*07e0*/ 	.word	0x000030b0


	//   ....[9]....
        /*07e4*/ 	.word	0x000061e0


	//   ....[10]....
        /*07e8*/ 	.word	0x000061f0


	//   ....[11]....
        /*07ec*/ 	.word	0x000093a0


	//   ....[12]....
        /*07f0*/ 	.word	0x000093b0


	//   ....[13]....
        /*07f4*/ 	.word	0x00009860


	//   ....[14]....
        /*07f8*/ 	.word	0x00009880


	//   ....[15]....
        /*07fc*/ 	.word	0x0000a480


	//   ....[16]....
        /*0800*/ 	.word	0x0000add0


	//   ....[17]....
        /*0804*/ 	.word	0x0000ade0


	//   ....[18]....
        /*0808*/ 	.word	0x0000adf0


	//   ....[19]....
        /*080c*/ 	.word	0x0000ae00


	//   ....[20]....
        /*0810*/ 	.word	0x0000e450


	//   ....[21]....
        /*0814*/ 	.word	0x0000e460


	//   ....[22]....
        /*0818*/ 	.word	0x0000e470


	//   ....[23]....
        /*081c*/ 	.word	0x0000e480


	//   ....[24]....
        /*0820*/ 	.word	0x000122a0


	//   ....[25]....
        /*0824*/ 	.word	0x00013140


	//   ....[26]....
        /*0828*/ 	.word	0x00013a00


	//   ....[27]....
        /*082c*/ 	.word	0x00013ac0


	//   ....[28]....
        /*0830*/ 	.word	0x000143e0


	//   ....[29]....
        /*0834*/ 	.word	0x00014430


	//   ....[30]....
        /*0838*/ 	.word	0x00015f30


	//   ....[31]....
        /*083c*/ 	.word	0x00016670


	//   ....[32]....
        /*0840*/ 	.word	0x00017020


	//   ....[33]....
        /*0844*/ 	.word	0x00017040


	//   ....[34]....
        /*0848*/ 	.word	0x00017cf0


	//   ....[35]....
        /*084c*/ 	.word	0x00017d20


	//   ....[36]....
        /*0850*/ 	.word	0x0001a160


	//   ....[37]....
        /*0854*/ 	.word	0x0001a1c0


	//   ....[38]....
        /*0858*/ 	.word	0x0001a5b0


	//   ....[39]....
        /*085c*/ 	.word	0x0001a5d0


	//   ....[40]....
        /*0860*/ 	.word	0x0001c620


	//   ....[41]....
        /*0864*/ 	.word	0x0001cdc0


	//   ....[42]....
        /*0868*/ 	.word	0x0001d770


	//   ....[43]....
        /*086c*/ 	.word	0x0001d790


	//   ....[44]....
        /*0870*/ 	.word	0x0001e450


	//   ....[45]....
        /*0874*/ 	.word	0x0001e470


	//   ....[46]....
        /*0878*/ 	.word	0x0001f940


	//   ....[47]....
        /*087c*/ 	.word	0x0001f950


	//   ....[48]....
        /*0880*/ 	.word	0x0001f9d0


	//   ....[49]....
        /*0884*/ 	.word	0x0001f9e0


	//   ....[50]....
        /*0888*/ 	.word	0x00020be0


	//   ....[51]....
        /*088c*/ 	.word	0x00020c10


	//   ....[52]....
        /*0890*/ 	.word	0x00020c40


	//   ....[53]....
        /*0894*/ 	.word	0x00020c70


	//   ....[54]....
        /*0898*/ 	.word	0x00020ca0


	//   ....[55]....
        /*089c*/ 	.word	0x00020cd0


	//   ....[56]....
        /*08a0*/ 	.word	0x00020d00


	//   ....[57]....
        /*08a4*/ 	.word	0x00020d30


	//   ....[58]....
        /*08a8*/ 	.word	0x00020d60


	//   ....[59]....
        /*08ac*/ 	.word	0x00020d90


	//   ....[60]....
        /*08b0*/ 	.word	0x00020dc0


	//   ....[61]....
        /*08b4*/ 	.word	0x00020df0


	//   ....[62]....
        /*08b8*/ 	.word	0x00020e20


	//   ....[63]....
        /*08bc*/ 	.word	0x00020e50


	//   ....[64]....
        /*08c0*/ 	.word	0x00020e80


	//   ....[65]....
        /*08c4*/ 	.word	0x00020eb0


	//   ....[66]....
        /*08c8*/ 	.word	0x00020ee0


	//   ....[67]....
        /*08cc*/ 	.word	0x00020f10


	//   ....[68]....
        /*08d0*/ 	.word	0x00020f40


	//   ....[69]....
        /*08d4*/ 	.word	0x00020f70


	//   ....[70]....
        /*08d8*/ 	.word	0x00020fa0


	//   ....[71]....
        /*08dc*/ 	.word	0x00020fd0


	//   ....[72]....
        /*08e0*/ 	.word	0x00021000


	//   ....[73]....
        /*08e4*/ 	.word	0x00021030


	//   ....[74]....
        /*08e8*/ 	.word	0x00021060


	//   ....[75]....
        /*08ec*/ 	.word	0x00021090


	//   ....[76]....
        /*08f0*/ 	.word	0x000210c0


	//   ....[77]....
        /*08f4*/ 	.word	0x000210f0


	//   ....[78]....
        /*08f8*/ 	.word	0x00021120


	//   ....[79]....
        /*08fc*/ 	.word	0x00021150


	//   ....[80]....
        /*0900*/ 	.word	0x00021180


	//   ....[81]....
        /*0904*/ 	.word	0x000211b0


	//   ....[82]....
        /*0908*/ 	.word	0x000211e0


	//   ....[83]....
        /*090c*/ 	.word	0x00021210


	//   ....[84]....
        /*0910*/ 	.word	0x00021240


	//   ....[85]....
        /*0914*/ 	.word	0x00021260


	//   ....[86]....
        /*0918*/ 	.word	0x00021270


	//   ....[87]....
        /*091c*/ 	.word	0x00021280


	//   ....[88]....
        /*0920*/ 	.word	0x000212b0


	//   ....[89]....
        /*0924*/ 	.word	0x000212e0


	//   ....[90]....
        /*0928*/ 	.word	0x00021310


	//   ....[91]....
        /*092c*/ 	.word	0x00021340


	//   ....[92]....
        /*0930*/ 	.word	0x00021370


	//   ....[93]....
        /*0934*/ 	.word	0x000213a0


	//   ....[94]....
        /*0938*/ 	.word	0x000213d0


	//   ....[95]....
        /*093c*/ 	.word	0x000213e0


	//   ....[96]....
        /*0940*/ 	.word	0x000213f0


	//   ....[97]....
        /*0944*/ 	.word	0x00021400


	//   ....[98]....
        /*0948*/ 	.word	0x00021bc0


	//   ....[99]....
        /*094c*/ 	.word	0x00021c00


	//   ....[100]....
        /*0950*/ 	.word	0x00021d00


	//   ....[101]....
        /*0954*/ 	.word	0x00021d60


	//   ....[102]....
        /*0958*/ 	.word	0x00022330


	//   ....[103]....
        /*095c*/ 	.word	0x00022350


	//   ....[104]....
        /*0960*/ 	.word	0x00022470


	//   ....[105]....
        /*0964*/ 	.word	0x00022490


	//   ....[106]....
        /*0968*/ 	.word	0x00022590


	//   ....[107]....
        /*096c*/ 	.word	0x000225b0


	//   ....[108]....
        /*0970*/ 	.word	0x000226c0


	//   ....[109]....
        /*0974*/ 	.word	0x000226e0


	//   ....[110]....
        /*0978*/ 	.word	0x00022f80


	//   ....[111]....
        /*097c*/ 	.word	0x00022f90


	//   ....[112]....
        /*0980*/ 	.word	0x00023160


	//   ....[113]....
        /*0984*/ 	.word	0x00023170


	//   ....[114]....
        /*0988*/ 	.word	0x00023330


	//   ....[115]....
        /*098c*/ 	.word	0x00023340


	//   ....[116]....
        /*0990*/ 	.word	0x00023500


	//   ....[117]....
        /*0994*/ 	.word	0x00023510


	//   ....[118]....
        /*0998*/ 	.word	0x00023720


	//   ....[119]....
        /*099c*/ 	.word	0x000238d0


	//   ....[120]....
        /*09a0*/ 	.word	0x00023900


	//   ....[121]....
        /*09a4*/ 	.word	0x00023930


	//   ....[122]....
        /*09a8*/ 	.word	0x00023960


	//   ....[123]....
        /*09ac*/ 	.word	0x00023990


	//   ....[124]....
        /*09b0*/ 	.word	0x000239c0


	//   ....[125]....
        /*09b4*/ 	.word	0x00023b30


	//   ....[126]....
        /*09b8*/ 	.word	0x00023b60


	//   ....[127]....
        /*09bc*/ 	.word	0x00023b90


	//   ....[128]....
        /*09c0*/ 	.word	0x00023bc0


	//   ....[129]....
        /*09c4*/ 	.word	0x00023bf0


	//   ....[130]....
        /*09c8*/ 	.word	0x00023c20


	//   ....[131]....
        /*09cc*/ 	.word	0x00023cb0


	//   ....[132]....
        /*09d0*/ 	.word	0x00023d10


	//   ....[133]....
        /*09d4*/ 	.word	0x00023da0


	//   ....[134]....
        /*09d8*/ 	.word	0x00025080


	//   ....[135]....
        /*09dc*/ 	.word	0x00027490


	//   ....[136]....
        /*09e0*/ 	.word	0x000274c0


	//   ....[137]....
        /*09e4*/ 	.word	0x00027590


	//   ....[138]....
        /*09e8*/ 	.word	0x000275f0


	//   ....[139]....
        /*09ec*/ 	.word	0x00027630


	//   ....[140]....
        /*09f0*/ 	.word	0x00027640


	//   ....[141]....
        /*09f4*/ 	.word	0x000276a0


	//   ....[142]....
        /*09f8*/ 	.word	0x000276b0


	//   ....[143]....
        /*09fc*/ 	.word	0x00027ac0


	//   ....[144]....
        /*0a00*/ 	.word	0x00027ae0


	//   ....[145]....
        /*0a04*/ 	.word	0x00027b80


	//   ....[146]....
        /*0a08*/ 	.word	0x00027b90


	//   ....[147]....
        /*0a0c*/ 	.word	0x00027c20


	//   ....[148]....
        /*0a10*/ 	.word	0x00027c30


	//   ....[149]....
        /*0a14*/ 	.word	0x00027c40


	//   ....[150]....
        /*0a18*/ 	.word	0x00027c50


	//   ....[151]....
        /*0a1c*/ 	.word	0x00028460


	//   ....[152]....
        /*0a20*/ 	.word	0x00028490


	//   ....[153]....
        /*0a24*/ 	.word	0x00028550


	//   ....[154]....
        /*0a28*/ 	.word	0x00028570


	//   ....[155]....
        /*0a2c*/ 	.word	0x00028610


	//   ....[156]....
        /*0a30*/ 	.word	0x00028630


	//   ....[157]....
        /*0a34*/ 	.word	0x00028640


	//   ....[158]....
        /*0a38*/ 	.word	0x000286d0


	//   ....[159]....
        /*0a3c*/ 	.word	0x00028e00


	//   ....[160]....
        /*0a40*/ 	.word	0x00028e10


	//   ....[161]....
        /*0a44*/ 	.word	0x00028e50


	//   ....[162]....
        /*0a48*/ 	.word	0x00028e90


	//   ....[163]....
        /*0a4c*/ 	.word	0x00028ea0


	//   ....[164]....
        /*0a50*/ 	.word	0x00028f00


	//   ....[165]....
        /*0a54*/ 	.word	0x00028f30


	//   ....[166]....
        /*0a58*/ 	.word	0x00028f70


	//   ....[167]....
        /*0a5c*/ 	.word	0x000292d0


	//   ....[168]....
        /*0a60*/ 	.word	0x000292e0


	//   ....[169]....
        /*0a64*/ 	.word	0x000292f0


	//   ....[170]....
        /*0a68*/ 	.word	0x00029350


	//   ....[171]....
        /*0a6c*/ 	.word	0x00029360


	//   ....[172]....
        /*0a70*/ 	.word	0x000293c0


	//   ....[173]....
        /*0a74*/ 	.word	0x000293f0


	//   ....[174]....
        /*0a78*/ 	.word	0x00029430


	//   ....[175]....
        /*0a7c*/ 	.word	0x0002aad0


	//   ....[176]....
        /*0a80*/ 	.word	0x0002ab00


	//   ....[177]....
        /*0a84*/ 	.word	0x0002ab40


	//   ....[178]....
        /*0a88*/ 	.word	0x0002ab70


	//   ....[179]....
        /*0a8c*/ 	.word	0x0002aba0


	//   ....[180]....
        /*0a90*/ 	.word	0x0002abd0


	//   ....[181]....
        /*0a94*/ 	.word	0x0002ac00


	//   ....[182]....
        /*0a98*/ 	.word	0x0002ac30


	//   ....[183]....
        /*0a9c*/ 	.word	0x0002adb0


	//   ....[184]....
        /*0aa0*/ 	.word	0x0002ade0


	//   ....[185]....
        /*0aa4*/ 	.word	0x0002ae10


	//   ....[186]....
        /*0aa8*/ 	.word	0x0002ae40


	//   ....[187]....
        /*0aac*/ 	.word	0x0002ae70


	//   ....[188]....
        /*0ab0*/ 	.word	0x0002aea0


	//   ....[189]....
        /*0ab4*/ 	.word	0x0002af60


	//   ....[190]....
        /*0ab8*/ 	.word	0x0002af80


	//   ....[191]....
        /*0abc*/ 	.word	0x0002aff0


	//   ....[192]....
        /*0ac0*/ 	.word	0x0002b6b0


	//   ....[193]....
        /*0ac4*/ 	.word	0x0002ba50


	//   ....[194]....
        /*0ac8*/ 	.word	0x0002bae0


	//   ....[195]....
        /*0acc*/ 	.word	0x0002bbc0


	//   ....[196]....
        /*0ad0*/ 	.word	0x0002bc50


	//   ....[197]....
        /*0ad4*/ 	.word	0x0002bd30


	//   ....[198]....
        /*0ad8*/ 	.word	0x0002bdc0


	//   ....[199]....
        /*0adc*/ 	.word	0x0002bf00


	//   ....[200]....
        /*0ae0*/ 	.word	0x0002bfa0


	//   ....[201]....
        /*0ae4*/ 	.word	0x0002c030


	//   ....[202]....
        /*0ae8*/ 	.word	0x0002c080


	//   ....[203]....
        /*0aec*/ 	.word	0x0002c0d0


	//   ....[204]....
        /*0af0*/ 	.word	0x0002c1a0


	//   ....[205]....
        /*0af4*/ 	.word	0x0002c230


	//   ....[206]....
        /*0af8*/ 	.word	0x0002c280


	//   ....[207]....
        /*0afc*/ 	.word	0x0002c2d0


	//   ....[208]....
        /*0b00*/ 	.word	0x0002c660


	//   ....[209]....
        /*0b04*/ 	.word	0x0002c790


	//   ....[210]....
        /*0b08*/ 	.word	0x0002c8b0


	//   ....[211]....
        /*0b0c*/ 	.word	0x0002c9e0


	//   ....[212]....
        /*0b10*/ 	.word	0x0002caa0


	//   ....[213]....
        /*0b14*/ 	.word	0x0002cb20


	//   ....[214]....
        /*0b18*/ 	.word	0x0002cb80


	//   ....[215]....
        /*0b1c*/ 	.word	0x0002cbe0


	//   ....[216]....
        /*0b20*/ 	.word	0x0002cc40


	//   ....[217]....
        /*0b24*/ 	.word	0x0002ccc0


	//   ....[218]....
        /*0b28*/ 	.word	0x0002cd20


	//   ....[219]....
        /*0b2c*/ 	.word	0x0002cda0


	//   ....[220]....
        /*0b30*/ 	.word	0x0002ce00


	//   ....[221]....
        /*0b34*/ 	.word	0x0002ce80


	//   ....[222]....
        /*0b38*/ 	.word	0x0002cee0


	//   ....[223]....
        /*0b3c*/ 	.word	0x0002cf60


	//   ....[224]....
        /*0b40*/ 	.word	0x0002cfc0


	//   ....[225]....
        /*0b44*/ 	.word	0x0002d040


	//   ....[226]....
        /*0b48*/ 	.word	0x0002d0a0


	//   ....[227]....
        /*0b4c*/ 	.word	0x0002d120


	//   ....[228]....
        /*0b50*/ 	.word	0x0002d180


	//   ....[229]....
        /*0b54*/ 	.word	0x0002d200


	//   ....[230]....
        /*0b58*/ 	.word	0x0002d260


	//   ....[231]....
        /*0b5c*/ 	.word	0x0002d2e0


	//   ....[232]....
        /*0b60*/ 	.word	0x0002d340


	//   ....[233]....
        /*0b64*/ 	.word	0x0002d3c0


	//   ....[234]....
        /*0b68*/ 	.word	0x0002d420


	//   ....[235]....
        /*0b6c*/ 	.word	0x0002d4a0


	//   ....[236]....
        /*0b70*/ 	.word	0x0002d500


	//   ....[237]....
        /*0b74*/ 	.word	0x0002d560


	//   ....[238]....
        /*0b78*/ 	.word	0x0002d5c0


	//   ....[239]....
        /*0b7c*/ 	.word	0x0002d620


	//   ....[240]....
        /*0b80*/ 	.word	0x0002d680


	//   ....[241]....
        /*0b84*/ 	.word	0x0002d700


	//   ....[242]....
        /*0b88*/ 	.word	0x0002d760


	//   ....[243]....
        /*0b8c*/ 	.word	0x0002d7e0


	//   ....[244]....
        /*0b90*/ 	.word	0x0002d840


	//   ....[245]....
        /*0b94*/ 	.word	0x0002d8c0


	//   ....[246]....
        /*0b98*/ 	.word	0x0002d920


	//   ....[247]....
        /*0b9c*/ 	.word	0x0002d9a0


	//   ....[248]....
        /*0ba0*/ 	.word	0x0002da00


	//   ....[249]....
        /*0ba4*/ 	.word	0x0002da80


	//   ....[250]....
        /*0ba8*/ 	.word	0x0002dae0


	//   ....[251]....
        /*0bac*/ 	.word	0x0002db40


	//   ....[252]....
        /*0bb0*/ 	.word	0x0002dba0


	//   ....[253]....
        /*0bb4*/ 	.word	0x0002dc20


	//   ....[254]....
        /*0bb8*/ 	.word	0x0002dc90


	//   ....[255]....
        /*0bbc*/ 	.word	0x0002dd10


	//   ....[0]....
        /*0bc0*/ 	.word	0x0002de20


	//   ....[1]....
        /*0bc4*/ 	.word	0x0002de70


	//   ....[2]....
        /*0bc8*/ 	.word	0x0002df00


	//   ....[3]....
        /*0bcc*/ 	.word	0x0002df90


	//   ....[4]....
        /*0bd0*/ 	.word	0x0002e020


	//   ....[5]....
        /*0bd4*/ 	.word	0x0002e0b0


	//   ....[6]....
        /*0bd8*/ 	.word	0x0002e140


	//   ....[7]....
        /*0bdc*/ 	.word	0x0002e1d0


	//   ....[8]....
        /*0be0*/ 	.word	0x0002e290


	//   ....[9]....
        /*0be4*/ 	.word	0x0002e570


	//   ....[10]....
        /*0be8*/ 	.word	0x0002e660


	//   ....[11]....
        /*0bec*/ 	.word	0x0002e710


	//   ....[12]....
        /*0bf0*/ 	.word	0x0002e8a0


	//   ....[13]....
        /*0bf4*/ 	.word	0x0002e930


	//   ....[14]....
        /*0bf8*/ 	.word	0x0002e990


	//   ....[15]....
        /*0bfc*/ 	.word	0x0002ea60


	//   ....[16]....
        /*0c00*/ 	.word	0x0002eb20


	//   ....[17]....
        /*0c04*/ 	.word	0x0002ebf0


	//   ....[18]....
        /*0c08*/ 	.word	0x0002ed70


	//   ....[19]....
        /*0c0c*/ 	.word	0x0002ee00


	//   ....[20]....
        /*0c10*/ 	.word	0x0002ef00


	//   ....[21]....
        /*0c14*/ 	.word	0x0002efb0


	//   ....[22]....
        /*0c18*/ 	.word	0x0002f010


	//   ....[23]....
        /*0c1c*/ 	.word	0x0002f110


	//   ....[24]....
        /*0c20*/ 	.word	0x0002f170


	//   ....[25]....
        /*0c24*/ 	.word	0x0002f210


	//   ....[26]....
        /*0c28*/ 	.word	0x0002f320


	//   ....[27]....
        /*0c2c*/ 	.word	0x0002f390


	//   ....[28]....
        /*0c30*/ 	.word	0x0002f3f0


	//   ....[29]....
        /*0c34*/ 	.word	0x0002f500


	//   ....[30]....
        /*0c38*/ 	.word	0x0002f560


	//   ....[31]....
        /*0c3c*/ 	.word	0x0002f680


	//   ....[32]....
        /*0c40*/ 	.word	0x0002f6e0


	//   ....[33]....
        /*0c44*/ 	.word	0x0002f780


	//   ....[34]....
        /*0c48*/ 	.word	0x0002f920


	//   ....[35]....
        /*0c4c*/ 	.word	0x0002f9b0


	//   ....[36]....
        /*0c50*/ 	.word	0x0002fa10


	//   ....[37]....
        /*0c54*/ 	.word	0x0002faf0


	//   ....[38]....
        /*0c58*/ 	.word	0x0002fb50


	//   ....[39]....
        /*0c5c*/ 	.word	0x0002fc20


	//   ....[40]....
        /*0c60*/ 	.word	0x0002fc80


	//   ....[41]....
        /*0c64*/ 	.word	0x0002fd50


	//   ....[42]....
        /*0c68*/ 	.word	0x0002fe40


	//   ....[43]....
        /*0c6c*/ 	.word	0x0002fed0


	//   ....[44]....
        /*0c70*/ 	.word	0x0002ff30


	//   ....[45]....
        /*0c74*/ 	.word	0x00030000


	//   ....[46]....
        /*0c78*/ 	.word	0x00030060


	//   ....[47]....
        /*0c7c*/ 	.word	0x00030130


	//   ....[48]....
        /*0c80*/ 	.word	0x00030190


	//   ....[49]....
        /*0c84*/ 	.word	0x00030260


	//   ....[50]....
        /*0c88*/ 	.word	0x00030440


	//   ....[51]....
        /*0c8c*/ 	.word	0x000304e0


	//   ....[52]....
        /*0c90*/ 	.word	0x00030600


	//   ....[53]....
        /*0c94*/ 	.word	0x00030670


	//   ....[54]....
        /*0c98*/ 	.word	0x000306e0


	//   ....[55]....
        /*0c9c*/ 	.word	0x00030750


	//   ....[56]....
        /*0ca0*/ 	.word	0x000307c0


	//   ....[57]....
        /*0ca4*/ 	.word	0x00030840


	//   ....[58]....
        /*0ca8*/ 	.word	0x000308d0


	//   ....[59]....
        /*0cac*/ 	.word	0x00030970


	//   ....[60]....
        /*0cb0*/ 	.word	0x000309e0


	//   ....[61]....
        /*0cb4*/ 	.word	0x00030a50


	//   ....[62]....
        /*0cb8*/ 	.word	0x00030ac0


	//   ....[63]....
        /*0cbc*/ 	.word	0x00030b40


	//   ....[64]....
        /*0cc0*/ 	.word	0x00030bb0


	//   ....[65]....
        /*0cc4*/ 	.word	0x00030c50


	//   ....[66]....
        /*0cc8*/ 	.word	0x00030ce0


	//   ....[67]....
        /*0ccc*/ 	.word	0x00030e10


	//----- nvinfo : EIATTR_REG_RECONFIG
	.align		4
.L_750:
        /*0cd0*/ 	.byte	0x01, 0x54
	.zero		2


	//----- nvinfo : EIATTR_SYSCALL_OFFSETS
	.align		4
        /*0cd4*/ 	.byte	0x04, 0x46
        /*0cd6*/ 	.short	(.L_752 - .L_751)


	//   ....[0]....
.L_751:
        /*0cd8*/ 	.word	0x00001e70


	//   ....[1]....
        /*0cdc*/ 	.word	0x00001fc0


	//   ....[2]....
        /*0ce0*/ 	.word	0x0000a610


	//   ....[3]....
        /*0ce4*/ 	.word	0x0000abb0


	//   ....[4]....
        /*0ce8*/ 	.word	0x00026ad0


	//   ....[5]....
        /*0cec*/ 	.word	0x00026c40


	//   ....[6]....
        /*0cf0*/ 	.word	0x00026d90


	//   ....[7]....
        /*0cf4*/ 	.word	0x00026ed0


	//   ....[8]....
        /*0cf8*/ 	.word	0x000280b0


	//----- nvinfo : EIATTR_MBARRIER_INSTR_OFFSETS
	.align		4
.L_752:
        /*0cfc*/ 	.byte	0x04, 0x39
        /*0cfe*/ 	.short	(.L_754 - .L_753)


	//   ....[0]....
.L_753:
        /*0d00*/ 	.word	0x00000270
        /*0d04*/ 	.word	0x000000ff
        /*0d08*/ 	.word	0x0002a800
        /*0d0c*/ 	.short	0x0100
        /*0d0e*/ 	.byte	0x08
	.zero		1


	//   ....[1]....
        /*0d10*/ 	.word	0x00000280
        /*0d14*/ 	.word	0x000000ff
        /*0d18*/ 	.word	0x0002a820
        /*0d1c*/ 	.short	0x0100
        /*0d1e*/ 	.byte	0x08
	.zero		1


	//   ....[2]....
        /*0d20*/ 	.word	0x00000370
        /*0d24*/ 	.word	0x000000ff
        /*0d28*/ 	.word	0x0002a830
        /*0d2c*/ 	.short	0x0100
        /*0d2e*/ 	.byte	0x08
	.zero		1


	//   ....[3]....
        /*0d30*/ 	.word	0x00000380
        /*0d34*/ 	.word	0x000000ff
        /*0d38*/ 	.word	0x0002a840
        /*0d3c*/ 	.short	0x0100
        /*0d3e*/ 	.byte	0x08
	.zero		1


	//   ....[4]....
        /*0d40*/ 	.word	0x00000390
        /*0d44*/ 	.word	0x000000ff
        /*0d48*/ 	.word	0x0002a838
        /*0d4c*/ 	.short	0x0100
        /*0d4e*/ 	.byte	0x08
	.zero		1


	//   ....[5]....
        /*0d50*/ 	.word	0x000003a0
        /*0d54*/ 	.word	0x000000ff
        /*0d58*/ 	.word	0x0002a848
        /*0d5c*/ 	.short	0x0100
        /*0d5e*/ 	.byte	0x08
	.zero		1


	//   ....[6]....
        /*0d60*/ 	.word	0x000004d0
        /*0d64*/ 	.word	0x000000ff
        /*0d68*/ 	.word	0x0002a850
        /*0d6c*/ 	.short	0x0100
        /*0d6e*/ 	.byte	0x08
	.zero		1


	//   ....[7]....
        /*0d70*/ 	.word	0x000004e0
        /*0d74*/ 	.word	0x000000ff
        /*0d78*/ 	.word	0x0002a860
        /*0d7c*/ 	.short	0x0100
        /*0d7e*/ 	.byte	0x08
	.zero		1


	//   ....[8]....
        /*0d80*/ 	.word	0x000004f0
        /*0d84*/ 	.word	0x000000ff
        /*0d88*/ 	.word	0x0002a858
        /*0d8c*/ 	.short	0x0100
        /*0d8e*/ 	.byte	0x08
	.zero		1


	//   ....[9]....
        /*0d90*/ 	.word	0x00000500
        /*0d94*/ 	.word	0x000000ff
        /*0d98*/ 	.word	0x0002a868
        /*0d9c*/ 	.short	0x0100
        /*0d9e*/ 	.byte	0x08
	.zero		1


	//   ....[10]....
        /*0da0*/ 	.word	0x000005f0
        /*0da4*/ 	.word	0x000000ff
        /*0da8*/ 	.word	0x0002a870
        /*0dac*/ 	.short	0x0100
        /*0dae*/ 	.byte	0x06
	.zero		1


	//   ....[11]....
        /*0db0*/ 	.word	0x00000600
        /*0db4*/ 	.word	0x000000ff
        /*0db8*/ 	.word	0x0002a880
        /*0dbc*/ 	.short	0x0100
        /*0dbe*/ 	.byte	0x06
	.zero		1


	//   ....[12]....
        /*0dc0*/ 	.word	0x00000610
        /*0dc4*/ 	.word	0x000000ff
        /*0dc8*/ 	.word	0x0002a878
        /*0dcc*/ 	.short	0x0100
        /*0dce*/ 	.byte	0x06
	.zero		1


	//   ....[13]....
        /*0dd0*/ 	.word	0x00000620
        /*0dd4*/ 	.word	0x000000ff
        /*0dd8*/ 	.word	0x0002a888
        /*0ddc*/ 	.short	0x0100
        /*0dde*/ 	.byte	0x06
	.zero		1


	//   ....[14]....
        /*0de0*/ 	.word	0x00000750
        /*0de4*/ 	.word	0x000000ff
        /*0de8*/ 	.word	0x0002a890
        /*0dec*/ 	.short	0x0100
        /*0dee*/ 	.byte	0x08
	.zero		1


	//   ....[15]....
        /*0df0*/ 	.word	0x00000760
        /*0df4*/ 	.word	0x000000ff
        /*0df8*/ 	.word	0x0002a8a0
        /*0dfc*/ 	.short	0x0100
        /*0dfe*/ 	.byte	0x08
	.zero		1


	//   ....[16]....
        /*0e00*/ 	.word	0x00000770
        /*0e04*/ 	.word	0x000000ff
        /*0e08*/ 	.word	0x0002a898
        /*0e0c*/ 	.short	0x0100
        /*0e0e*/ 	.byte	0x08
	.zero		1


	//   ....[17]....
        /*0e10*/ 	.word	0x00000780
        /*0e14*/ 	.word	0x000000ff
        /*0e18*/ 	.word	0x0002a8a8
        /*0e1c*/ 	.short	0x0100
        /*0e1e*/ 	.byte	0x08
	.zero		1


	//   ....[18]....
        /*0e20*/ 	.word	0x000008c0
        /*0e24*/ 	.word	0x000000ff
        /*0e28*/ 	.word	0x0002a8b0
        /*0e2c*/ 	.short	0x0100
        /*0e2e*/ 	.byte	0x08
	.zero		1


	//   ....[19]....
        /*0e30*/ 	.word	0x000008d0
        /*0e34*/ 	.word	0x000000ff
        /*0e38*/ 	.word	0x0002a8c0
        /*0e3c*/ 	.short	0x0100
        /*0e3e*/ 	.byte	0x08
	.zero		1


	//   ....[20]....
        /*0e40*/ 	.word	0x000008e0
        /*0e44*/ 	.word	0x000000ff
        /*0e48*/ 	.word	0x0002a8b8
        /*0e4c*/ 	.short	0x0100
        /*0e4e*/ 	.byte	0x08
	.zero		1


	//   ....[21]....
        /*0e50*/ 	.word	0x000008f0
        /*0e54*/ 	.word	0x000000ff
        /*0e58*/ 	.word	0x0002a8c8
        /*0e5c*/ 	.short	0x0100
        /*0e5e*/ 	.byte	0x08
	.zero		1


	//   ....[22]....
        /*0e60*/ 	.word	0x00003050
        /*0e64*/ 	.word	0x00000052
        /*0e68*/ 	.word	0x0002a890
        /*0e6c*/ 	.short	0x010a
        /*0e6e*/ 	.byte	0x3f
	.zero		1


	//   ....[23]....
        /*0e70*/ 	.word	0x00006190
        /*0e74*/ 	.word	0x00000052
        /*0e78*/ 	.word	0x0002a890
        /*0e7c*/ 	.short	0x010a
        /*0e7e*/ 	.byte	0x3f
	.zero		1


	//   ....[24]....
        /*0e80*/ 	.word	0x00009200
        /*0e84*/ 	.word	0x00000052
        /*0e88*/ 	.word	0x0002a890
        /*0e8c*/ 	.short	0x010a
        /*0e8e*/ 	.byte	0x3f
	.zero		1


	//   ....[25]....
        /*0e90*/ 	.word	0x000096c0
        /*0e94*/ 	.word	0x00000004
        /*0e98*/ 	.word	0x00000000
        /*0e9c*/ 	.short	0x0101
        /*0e9e*/ 	.byte	0x3f
	.zero		1


	//   ....[26]....
        /*0ea0*/ 	.word	0x00009700
        /*0ea4*/ 	.word	0x00000052
        /*0ea8*/ 	.word	0x0002a8b0
        /*0eac*/ 	.short	0x010a
        /*0eae*/ 	.byte	0x3f
	.zero		1


	//   ....[27]....
        /*0eb0*/ 	.word	0x00009ba0
        /*0eb4*/ 	.word	0x00000052
        /*0eb8*/ 	.word	0x00000000
        /*0ebc*/ 	.short	0x0101
        /*0ebe*/ 	.byte	0x3f
	.zero		1


	//   ....[28]....
        /*0ec0*/ 	.word	0x0000a930
        /*0ec4*/ 	.word	0x00000010
        /*0ec8*/ 	.word	0x0002a800
        /*0ecc*/ 	.short	0x010a
        /*0ece*/ 	.byte	0x3f
	.zero		1


	//   ....[29]....
        /*0ed0*/ 	.word	0x0000a980
        /*0ed4*/ 	.word	0x00000010
        /*0ed8*/ 	.word	0x0002a800
        /*0edc*/ 	.short	0x010a
        /*0ede*/ 	.byte	0x3f
	.zero		1


	//   ....[30]....
        /*0ee0*/ 	.word	0x0000b370
        /*0ee4*/ 	.word	0x00000010
        /*0ee8*/ 	.word	0x0002a800
        /*0eec*/ 	.short	0x010a
        /*0eee*/ 	.byte	0x3f
	.zero		1


	//   ....[31]....
        /*0ef0*/ 	.word	0x0000e8a0
        /*0ef4*/ 	.word	0x00000010
        /*0ef8*/ 	.word	0x0002a800
        /*0efc*/ 	.short	0x010a
        /*0efe*/ 	.byte	0x3f
	.zero		1


	//   ....[32]....
        /*0f00*/ 	.word	0x000119c0
        /*0f04*/ 	.word	0x00000008
        /*0f08*/ 	.word	0x0002a830
        /*0f0c*/ 	.short	0x010a
        /*0f0e*/ 	.byte	0x3f
	.zero		1


	//   ....[33]....
        /*0f10*/ 	.word	0x00011a00
        /*0f14*/ 	.word	0x00000008
        /*0f18*/ 	.word	0x0002a830
        /*0f1c*/ 	.short	0x010a
        /*0f1e*/ 	.byte	0x3f
	.zero		1


	//   ....[34]....
        /*0f20*/ 	.word	0x000122f0
        /*0f24*/ 	.word	0x00000008
        /*0f28*/ 	.word	0x00000000
        /*0f2c*/ 	.short	0x0101
        /*0f2e*/ 	.byte	0x3f
	.zero		1


	//   ....[35]....
        /*0f30*/ 	.word	0x00015550
        /*0f34*/ 	.word	0x00000007
        /*0f38*/ 	.word	0x0002a830
        /*0f3c*/ 	.short	0x010a
        /*0f3e*/ 	.byte	0x3f
	.zero		1


	//   ....[36]....
        /*0f40*/ 	.word	0x000155a0
        /*0f44*/ 	.word	0x00000007
        /*0f48*/ 	.word	0x0002a830
        /*0f4c*/ 	.short	0x010a
        /*0f4e*/ 	.byte	0x3f
	.zero		1


	//   ....[37]....
        /*0f50*/ 	.word	0x000158f0
        /*0f54*/ 	.word	0x00000007
        /*0f58*/ 	.word	0x0002a850
        /*0f5c*/ 	.short	0x010a
        /*0f5e*/ 	.byte	0x3f
	.zero		1


	//   ....[38]....
        /*0f60*/ 	.word	0x00015930
        /*0f64*/ 	.word	0x00000007
        /*0f68*/ 	.word	0x0002a850
        /*0f6c*/ 	.short	0x010a
        /*0f6e*/ 	.byte	0x3f
	.zero		1


	//   ....[39]....
        /*0f70*/ 	.word	0x00016010
        /*0f74*/ 	.word	0x0000007c
        /*0f78*/ 	.word	0x00000000
        /*0f7c*/ 	.short	0x0101
        /*0f7e*/ 	.byte	0x3f
	.zero		1


	//   ....[40]....
        /*0f80*/ 	.word	0x000186a0
        /*0f84*/ 	.word	0x00000011
        /*0f88*/ 	.word	0x00000000
        /*0f8c*/ 	.short	0x0101
        /*0f8e*/ 	.byte	0x3f
	.zero		1


	//   ....[41]....
        /*0f90*/ 	.word	0x00019240
        /*0f94*/ 	.word	0x00000007
        /*0f98*/ 	.word	0x0002a830
        /*0f9c*/ 	.short	0x010a
        /*0f9e*/ 	.byte	0x3f
	.zero		1


	//   ....[42]....
        /*0fa0*/ 	.word	0x00019290
        /*0fa4*/ 	.word	0x00000007
        /*0fa8*/ 	.word	0x0002a830
        /*0fac*/ 	.short	0x010a
        /*0fae*/ 	.byte	0x3f
	.zero		1


	//   ....[43]....
        /*0fb0*/ 	.word	0x00019610
        /*0fb4*/ 	.word	0x00000007
        /*0fb8*/ 	.word	0x0002a850
        /*0fbc*/ 	.short	0x010a
        /*0fbe*/ 	.byte	0x3f
	.zero		1


	//   ....[44]....
        /*0fc0*/ 	.word	0x00019650
        /*0fc4*/ 	.word	0x00000007
        /*0fc8*/ 	.word	0x0002a850
        /*0fcc*/ 	.short	0x010a
        /*0fce*/ 	.byte	0x3f
	.zero		1


	//   ....[45]....
        /*0fd0*/ 	.word	0x000199e0
        /*0fd4*/ 	.word	0x0000000a
        /*0fd8*/ 	.word	0x00000000
        /*0fdc*/ 	.short	0x0101
        /*0fde*/ 	.byte	0x3f
	.zero		1


	//   ....[46]....
        /*0fe0*/ 	.word	0x0001b360
        /*0fe4*/ 	.word	0x0000000f
        /*0fe8*/ 	.word	0x00000000
        /*0fec*/ 	.short	0x0101
        /*0fee*/ 	.byte	0x3f
	.zero		1


	//   ....[47]....
        /*0ff0*/ 	.word	0x0001bc70
        /*0ff4*/ 	.word	0x00000007
        /*0ff8*/ 	.word	0x0002a830
        /*0ffc*/ 	.short	0x010a
        /*0ffe*/ 	.byte	0x3f
	.zero		1


	//   ....[48]....
        /*1000*/ 	.word	0x0001bcc0
        /*1004*/ 	.word	0x00000007
        /*1008*/ 	.word	0x0002a830
        /*100c*/ 	.short	0x010a
        /*100e*/ 	.byte	0x3f
	.zero		1


	//   ....[49]....
        /*1010*/ 	.word	0x0001c040
        /*1014*/ 	.word	0x00000007
        /*1018*/ 	.word	0x0002a850
        /*101c*/ 	.short	0x010a
        /*101e*/ 	.byte	0x3f
	.zero		1


	//   ....[50]....
        /*1020*/ 	.word	0x0001c080
        /*1024*/ 	.word	0x00000007
        /*1028*/ 	.word	0x0002a850
        /*102c*/ 	.short	0x010a
        /*102e*/ 	.byte	0x3f
	.zero		1


	//   ....[51]....
        /*1030*/ 	.word	0x0001c460
        /*1034*/ 	.word	0x0000007a
        /*1038*/ 	.word	0x00000000
        /*103c*/ 	.short	0x0101
        /*103e*/ 	.byte	0x3f
	.zero		1


	//   ....[52]....
        /*1040*/ 	.word	0x0001ede0
        /*1044*/ 	.word	0x0000000d
        /*1048*/ 	.word	0x00000000
        /*104c*/ 	.short	0x0101
        /*104e*/ 	.byte	0x3f
	.zero		1


	//   ....[53]....
        /*1050*/ 	.word	0x0001f630
        /*1054*/ 	.word	0x00000002
        /*1058*/ 	.word	0x0002a850
        /*105c*/ 	.short	0x010a
        /*105e*/ 	.byte	0x3f
	.zero		1


	//   ....[54]....
        /*1060*/ 	.word	0x0001f6b0
        /*1064*/ 	.word	0x00000002
        /*1068*/ 	.word	0x0002a850
        /*106c*/ 	.short	0x010a
        /*106e*/ 	.byte	0x3f
	.zero		1


	//   ....[55]....
        /*1070*/ 	.word	0x0001fca0
        /*1074*/ 	.word	0x00000002
        /*1078*/ 	.word	0x00000000
        /*107c*/ 	.short	0x0101
        /*107e*/ 	.byte	0x3f
	.zero		1


	//   ....[56]....
        /*1080*/ 	.word	0x00022340
        /*1084*/ 	.word	0x00000000
        /*1088*/ 	.word	0x00000000
        /*108c*/ 	.short	0x0101
        /*108e*/ 	.byte	0x3f
	.zero		1


	//   ....[57]....
        /*1090*/ 	.word	0x00025160
        /*1094*/ 	.word	0x00000017
        /*1098*/ 	.word	0x0002a820
        /*109c*/ 	.short	0x010a
        /*109e*/ 	.byte	0x3f
	.zero		1


	//   ....[58]....
        /*10a0*/ 	.word	0x000251f0
        /*10a4*/ 	.word	0x0000000c
        /*10a8*/ 	.word	0x0002a8a0
        /*10ac*/ 	.short	0x010a
        /*10ae*/ 	.byte	0x3f
	.zero		1


	//   ....[59]....
        /*10b0*/ 	.word	0x00025640
        /*10b4*/ 	.word	0x0000000c
        /*10b8*/ 	.word	0x0002a8c0
        /*10bc*/ 	.short	0x010a
        /*10be*/ 	.byte	0x3f
	.zero		1


	//   ....[60]....
        /*10c0*/ 	.word	0x00025b50
        /*10c4*/ 	.word	0x00000006
        /*10c8*/ 	.word	0x0002a8a0
        /*10cc*/ 	.short	0x010a
        /*10ce*/ 	.byte	0x3f
	.zero		1


	//   ....[61]....
        /*10d0*/ 	.word	0x00025f90
        /*10d4*/ 	.word	0x00000006
        /*10d8*/ 	.word	0x0002a8c0
        /*10dc*/ 	.short	0x010a
        /*10de*/ 	.byte	0x3f
	.zero		1


	//   ....[62]....
        /*10e0*/ 	.word	0x000272e0
        /*10e4*/ 	.word	0x00000006
        /*10e8*/ 	.word	0x0002a880
        /*10ec*/ 	.short	0x010a
        /*10ee*/ 	.byte	0x3f
	.zero		1


	//   ....[63]....
        /*10f0*/ 	.word	0x00027810
        /*10f4*/ 	.word	0x00000006
        /*10f8*/ 	.word	0x0002a870
        /*10fc*/ 	.short	0x0107
        /*10fe*/ 	.byte	0x3f
	.zero		1


	//   ....[64]....
        /*1100*/ 	.word	0x000278d0
        /*1104*/ 	.word	0x00000006
        /*1108*/ 	.word	0x0002a870
        /*110c*/ 	.short	0x0101
        /*110e*/ 	.byte	0x3f
	.zero		1


	//   ....[65]....
        /*1110*/ 	.word	0x00027900
        /*1114*/ 	.word	0x00000006
        /*1118*/ 	.word	0x0002a840
        /*111c*/ 	.short	0x010a
        /*111e*/ 	.byte	0x3f
	.zero		1


	//   ....[66]....
        /*1120*/ 	.word	0x00027d90
        /*1124*/ 	.word	0x00000006
        /*1128*/ 	.word	0x0002a830
        /*112c*/ 	.short	0x0107
        /*112e*/ 	.byte	0x3f
	.zero		1


	//   ....[67]....
        /*1130*/ 	.word	0x00027e60
        /*1134*/ 	.word	0x00000006
        /*1138*/ 	.word	0x0002a830
        /*113c*/ 	.short	0x0101
        /*113e*/ 	.byte	0x3f
	.zero		1


	//   ....[68]....
        /*1140*/ 	.word	0x000287b0
        /*1144*/ 	.word	0x00000017
        /*1148*/ 	.word	0x0002a800
        /*114c*/ 	.short	0x0107
        /*114e*/ 	.byte	0x3f
	.zero		1


	//   ....[69]....
        /*1150*/ 	.word	0x000288b0
        /*1154*/ 	.word	0x00000017
        /*1158*/ 	.word	0x0002a800
        /*115c*/ 	.short	0x0101
        /*115e*/ 	.byte	0x3f
	.zero		1


	//   ....[70]....
        /*1160*/ 	.word	0x000288d0
        /*1164*/ 	.word	0x00000017
        /*1168*/ 	.word	0x0002a820
        /*116c*/ 	.short	0x010a
        /*116e*/ 	.byte	0x3f
	.zero		1


	//   ....[71]....
        /*1170*/ 	.word	0x00028c20
        /*1174*/ 	.word	0x00000004
        /*1178*/ 	.word	0x0002a880
        /*117c*/ 	.short	0x010a
        /*117e*/ 	.byte	0x3f
	.zero		1


	//   ....[72]....
        /*1180*/ 	.word	0x00029010
        /*1184*/ 	.word	0x00000004
        /*1188*/ 	.word	0x0002a870
        /*118c*/ 	.short	0x0107
        /*118e*/ 	.byte	0x3f
	.zero		1


	//   ....[73]....
        /*1190*/ 	.word	0x000290d0
        /*1194*/ 	.word	0x00000004
        /*1198*/ 	.word	0x0002a870
        /*119c*/ 	.short	0x0101
        /*119e*/ 	.byte	0x3f
	.zero		1


	//   ....[74]....
        /*11a0*/ 	.word	0x00029100
        /*11a4*/ 	.word	0x00000004
        /*11a8*/ 	.word	0x0002a840
        /*11ac*/ 	.short	0x010a
        /*11ae*/ 	.byte	0x3f
	.zero		1


	//   ....[75]....
        /*11b0*/ 	.word	0x000294d0
        /*11b4*/ 	.word	0x00000004
        /*11b8*/ 	.word	0x0002a830
        /*11bc*/ 	.short	0x0107
        /*11be*/ 	.byte	0x3f
	.zero		1


	//   ....[76]....
        /*11c0*/ 	.word	0x000295a0
        /*11c4*/ 	.word	0x00000004
        /*11c8*/ 	.word	0x0002a830
        /*11cc*/ 	.short	0x0101
        /*11ce*/ 	.byte	0x3f
	.zero		1


	//   ....[77]....
        /*11d0*/ 	.word	0x00029620
        /*11d4*/ 	.word	0x00000000
        /*11d8*/ 	.word	0x0002a870
        /*11dc*/ 	.short	0x010a
        /*11de*/ 	.byte	0x3f
	.zero		1


	//   ....[78]....
        /*11e0*/ 	.word	0x000296b0
        /*11e4*/ 	.word	0x00000000
        /*11e8*/ 	.word	0x0002a860
        /*11ec*/ 	.short	0x010a
        /*11ee*/ 	.byte	0x3f
	.zero		1


	//   ....[79]....
        /*11f0*/ 	.word	0x00029e20
        /*11f4*/ 	.word	0x00000000
        /*11f8*/ 	.word	0x0002a850
        /*11fc*/ 	.short	0x0101
        /*11fe*/ 	.byte	0x3f
	.zero		1


	//   ....[80]....
        /*1200*/ 	.word	0x00029eb0
        /*1204*/ 	.word	0x00000000
        /*1208*/ 	.word	0x00000000
        /*120c*/ 	.short	0x0101
        /*120e*/ 	.byte	0x3f
	.zero		1


	//   ....[81]....
        /*1210*/ 	.word	0x0002a070
        /*1214*/ 	.word	0x00000002
        /*1218*/ 	.word	0x0002a870
        /*121c*/ 	.short	0x010a
        /*121e*/ 	.byte	0x3f
	.zero		1


	//   ....[82]....
        /*1220*/ 	.word	0x0002a0f0
        /*1224*/ 	.word	0x00000002
        /*1228*/ 	.word	0x0002a860
        /*122c*/ 	.short	0x010a
        /*122e*/ 	.byte	0x3f
	.zero		1


	//   ....[83]....
        /*1230*/ 	.word	0x0002a870
        /*1234*/ 	.word	0x00000002
        /*1238*/ 	.word	0x0002a850
        /*123c*/ 	.short	0x0101
        /*123e*/ 	.byte	0x3f
	.zero		1


	//   ....[84]....
        /*1240*/ 	.word	0x0002a930
        /*1244*/ 	.word	0x00000002
        /*1248*/ 	.word	0x00000000
        /*124c*/ 	.short	0x0101
        /*124e*/ 	.byte	0x3f
	.zero		1


	//   ....[85]....
        /*1250*/ 	.word	0x0002b630
        /*1254*/ 	.word	0x00000007
        /*1258*/ 	.word	0x0002a820
        /*125c*/ 	.short	0x010a
        /*125e*/ 	.byte	0x3f
	.zero		1


	//   ....[86]....
        /*1260*/ 	.word	0x0002b7a0
        /*1264*/ 	.word	0x00000005
        /*1268*/ 	.word	0x0002a840
        /*126c*/ 	.short	0x010a
        /*126e*/ 	.byte	0x3f
	.zero		1


	//   ....[87]....
        /*1270*/ 	.word	0x0002b840
        /*1274*/ 	.word	0x00000003
        /*1278*/ 	.word	0x0002a840
        /*127c*/ 	.short	0x010a
        /*127e*/ 	.byte	0x3f
	.zero		1


	//   ....[88]....
        /*1280*/ 	.word	0x0002b880
        /*1284*/ 	.word	0x00000005
        /*1288*/ 	.word	0x0002a860
        /*128c*/ 	.short	0x010a
        /*128e*/ 	.byte	0x3f
	.zero		1


	//   ....[89]....
        /*1290*/ 	.word	0x0002b8c0
        /*1294*/ 	.word	0x00000003
        /*1298*/ 	.word	0x0002a860
        /*129c*/ 	.short	0x010a
        /*129e*/ 	.byte	0x3f
	.zero		1


	//   ....[90]....
        /*12a0*/ 	.word	0x0002b900
        /*12a4*/ 	.word	0x00000005
        /*12a8*/ 	.word	0x0002a880
        /*12ac*/ 	.short	0x010a
        /*12ae*/ 	.byte	0x3f
	.zero		1


	//   ....[91]....
        /*12b0*/ 	.word	0x0002b940
        /*12b4*/ 	.word	0x00000003
        /*12b8*/ 	.word	0x0002a880
        /*12bc*/ 	.short	0x010a
        /*12be*/ 	.byte	0x3f
	.zero		1


	//   ....[92]....
        /*12c0*/ 	.word	0x0002b9a0
        /*12c4*/ 	.word	0x00000052
        /*12c8*/ 	.word	0x0002a890
        /*12cc*/ 	.short	0x010a
        /*12ce*/ 	.byte	0x3f
	.zero		1


	//   ....[93]....
        /*12d0*/ 	.word	0x0002bb10
        /*12d4*/ 	.word	0x00000052
        /*12d8*/ 	.word	0x0002a890
        /*12dc*/ 	.short	0x010a
        /*12de*/ 	.byte	0x3f
	.zero		1


	//   ....[94]....
        /*12e0*/ 	.word	0x0002bc90
        /*12e4*/ 	.word	0x00000052
        /*12e8*/ 	.word	0x0002a890
        /*12ec*/ 	.short	0x010a
        /*12ee*/ 	.byte	0x3f
	.zero		1


	//   ....[95]....
        /*12f0*/ 	.word	0x0002be00
        /*12f4*/ 	.word	0x00000052
        /*12f8*/ 	.word	0x0002a8b0
        /*12fc*/ 	.short	0x010a
        /*12fe*/ 	.byte	0x3f
	.zero		1


	//   ....[96]....
        /*1300*/ 	.word	0x0002c100
        /*1304*/ 	.word	0x00000010
        /*1308*/ 	.word	0x0002a800
        /*130c*/ 	.short	0x010a
        /*130e*/ 	.byte	0x3f
	.zero		1


	//   ....[97]....
        /*1310*/ 	.word	0x0002c310
        /*1314*/ 	.word	0x00000010
        /*1318*/ 	.word	0x0002a800
        /*131c*/ 	.short	0x010a
        /*131e*/ 	.byte	0x3f
	.zero		1


	//   ....[98]....
        /*1320*/ 	.word	0x0002c360
        /*1324*/ 	.word	0x00000008
        /*1328*/ 	.word	0x0002a830
        /*132c*/ 	.short	0x010a
        /*132e*/ 	.byte	0x3f
	.zero		1


	//   ....[99]....
        /*1330*/ 	.word	0x0002c3b0
        /*1334*/ 	.word	0x00000007
        /*1338*/ 	.word	0x0002a830
        /*133c*/ 	.short	0x010a
        /*133e*/ 	.byte	0x3f
	.zero		1


	//   ....[100]....
        /*1340*/ 	.word	0x0002c400
        /*1344*/ 	.word	0x00000007
        /*1348*/ 	.word	0x0002a850
        /*134c*/ 	.short	0x010a
        /*134e*/ 	.byte	0x3f
	.zero		1


	//   ....[101]....
        /*1350*/ 	.word	0x0002c450
        /*1354*/ 	.word	0x00000007
        /*1358*/ 	.word	0x0002a830
        /*135c*/ 	.short	0x010a
        /*135e*/ 	.byte	0x3f
	.zero		1


	//   ....[102]....
        /*1360*/ 	.word	0x0002c4a0
        /*1364*/ 	.word	0x00000007
        /*1368*/ 	.word	0x0002a850
        /*136c*/ 	.short	0x010a
        /*136e*/ 	.byte	0x3f
	.zero		1


	//   ....[103]....
        /*1370*/ 	.word	0x0002c4f0
        /*1374*/ 	.word	0x00000007
        /*1378*/ 	.word	0x0002a830
        /*137c*/ 	.short	0x010a
        /*137e*/ 	.byte	0x3f
	.zero		1


	//   ....[104]....
        /*1380*/ 	.word	0x0002c540
        /*1384*/ 	.word	0x00000007
        /*1388*/ 	.word	0x0002a850
        /*138c*/ 	.short	0x010a
        /*138e*/ 	.byte	0x3f
	.zero		1


	//   ....[105]....
        /*1390*/ 	.word	0x0002c590
        /*1394*/ 	.word	0x00000002
        /*1398*/ 	.word	0x0002a850
        /*139c*/ 	.short	0x010a
        /*139e*/ 	.byte	0x3f
	.zero		1


	//   ....[106]....
        /*13a0*/ 	.word	0x0002e350
        /*13a4*/ 	.word	0x00000017
        /*13a8*/ 	.word	0x0002a820
        /*13ac*/ 	.short	0x010a
        /*13ae*/ 	.byte	0x3f
	.zero		1


	//   ....[107]....
        /*13b0*/ 	.word	0x0002e3a0
        /*13b4*/ 	.word	0x0000000c
        /*13b8*/ 	.word	0x0002a8a0
        /*13bc*/ 	.short	0x010a
        /*13be*/ 	.byte	0x3f
	.zero		1


	//   ....[108]....
        /*13c0*/ 	.word	0x0002e3f0
        /*13c4*/ 	.word	0x0000000c
        /*13c8*/ 	.word	0x0002a8c0
        /*13cc*/ 	.short	0x010a
        /*13ce*/ 	.byte	0x3f
	.zero		1


	//   ....[109]....
        /*13d0*/ 	.word	0x0002e440
        /*13d4*/ 	.word	0x00000006
        /*13d8*/ 	.word	0x0002a8a0
        /*13dc*/ 	.short	0x010a
        /*13de*/ 	.byte	0x3f
	.zero		1


	//   ....[110]....
        /*13e0*/ 	.word	0x0002e490
        /*13e4*/ 	.word	0x00000006
        /*13e8*/ 	.word	0x0002a8c0
        /*13ec*/ 	.short	0x010a
        /*13ee*/ 	.byte	0x3f
	.zero		1


	//   ....[111]....
        /*13f0*/ 	.word	0x0002e5b0
        /*13f4*/ 	.word	0x00000006
        /*13f8*/ 	.word	0x0002a880
        /*13fc*/ 	.short	0x010a
        /*13fe*/ 	.byte	0x3f
	.zero		1


	//   ....[112]....
        /*1400*/ 	.word	0x0002ecc0
        /*1404*/ 	.word	0x00000006
        /*1408*/ 	.word	0x0002a840
        /*140c*/ 	.short	0x010a
        /*140e*/ 	.byte	0x3f
	.zero		1


	//   ....[113]....
        /*1410*/ 	.word	0x0002f820
        /*1414*/ 	.word	0x00000017
        /*1418*/ 	.word	0x0002a820
        /*141c*/ 	.short	0x010a
        /*141e*/ 	.byte	0x3f
	.zero		1


	//   ....[114]....
        /*1420*/ 	.word	0x0002f870
        /*1424*/ 	.word	0x00000004
        /*1428*/ 	.word	0x0002a880
        /*142c*/ 	.short	0x010a
        /*142e*/ 	.byte	0x3f
	.zero		1


	//   ....[115]....
        /*1430*/ 	.word	0x0002fd90
        /*1434*/ 	.word	0x00000004
        /*1438*/ 	.word	0x0002a840
        /*143c*/ 	.short	0x010a
        /*143e*/ 	.byte	0x3f
	.zero		1


	//   ....[116]....
        /*1440*/ 	.word	0x000302a0
        /*1444*/ 	.word	0x00000000
        /*1448*/ 	.word	0x0002a870
        /*144c*/ 	.short	0x010a
        /*144e*/ 	.byte	0x3f
	.zero		1


	//   ....[117]....
        /*1450*/ 	.word	0x000302f0
        /*1454*/ 	.word	0x00000000
        /*1458*/ 	.word	0x0002a860
        /*145c*/ 	.short	0x010a
        /*145e*/ 	.byte	0x3f
	.zero		1


	//   ....[118]....
        /*1460*/ 	.word	0x00030340
        /*1464*/ 	.word	0x00000002
        /*1468*/ 	.word	0x0002a870
        /*146c*/ 	.short	0x010a
        /*146e*/ 	.byte	0x3f
	.zero		1


	//   ....[119]....
        /*1470*/ 	.word	0x00030390
        /*1474*/ 	.word	0x00000002
        /*1478*/ 	.word	0x0002a860
        /*147c*/ 	.short	0x010a
        /*147e*/ 	.byte	0x3f
	.zero		1


	//   ....[120]....
        /*1480*/ 	.word	0x00030d30
        /*1484*/ 	.word	0x00000007
        /*1488*/ 	.word	0x0002a820
        /*148c*/ 	.short	0x010a
        /*148e*/ 	.byte	0x3f
	.zero		1


	//   ....[121]....
        /*1490*/ 	.word	0x00030ed0
        /*1494*/ 	.word	0x00000005
        /*1498*/ 	.word	0x0002a840
        /*149c*/ 	.short	0x010a
        /*149e*/ 	.byte	0x3f
	.zero		1


	//   ....[122]....
        /*14a0*/ 	.word	0x00030f20
        /*14a4*/ 	.word	0x00000003
        /*14a8*/ 	.word	0x0002a840
        /*14ac*/ 	.short	0x010a
        /*14ae*/ 	.byte	0x3f
	.zero		1


	//   ....[123]....
        /*14b0*/ 	.word	0x00030f70
        /*14b4*/ 	.word	0x00000005
        /*14b8*/ 	.word	0x0002a860
        /*14bc*/ 	.short	0x010a
        /*14be*/ 	.byte	0x3f
	.zero		1


	//   ....[124]....
        /*14c0*/ 	.word	0x00030fc0
        /*14c4*/ 	.word	0x00000003
        /*14c8*/ 	.word	0x0002a860
        /*14cc*/ 	.short	0x010a
        /*14ce*/ 	.byte	0x3f
	.zero		1


	//   ....[125]....
        /*14d0*/ 	.word	0x00031010
        /*14d4*/ 	.word	0x00000005
        /*14d8*/ 	.word	0x0002a880
        /*14dc*/ 	.short	0x010a
        /*14de*/ 	.byte	0x3f
	.zero		1


	//----- nvinfo : EIATTR_NUM_MBARRIERS
	.align		4
.L_754:
        /*14e0*/ 	.byte	0x03, 0x38
        /*14e2*/ 	.short	0x0016


	//----- nvinfo : EIATTR_EXIT_INSTR_OFFSETS
	.align		4
        /*14e4*/ 	.byte	0x04, 0x1c
        /*14e6*/ 	.short	(.L_756 - .L_755)


	//   ....[0]....
.L_755:
        /*14e8*/ 	.word	0x0002b990


	//----- nvinfo : EIATTR_MAX_THREADS
	.align		4
.L_756:
        /*14ec*/ 	.byte	0x04, 0x05
        /*14ee*/ 	.short	(.L_758 - .L_757)
.L_757:
        /*14f0*/ 	.word	0x00000180
        /*14f4*/ 	.word	0x00000001
        /*14f8*/ 	.word	0x00000001


	//----- nvinfo : EIATTR_CRS_STACK_SIZE
	.align		4
.L_758:
        /*14fc*/ 	.byte	0x04, 0x1e
        /*14fe*/ 	.short	(.L_760 - .L_759)
.L_759:
        /*1500*/ 	.word	0x00000000


	//----- nvinfo : EIATTR_CBANK_PARAM_SIZE
	.align		4
.L_760:
        /*1504*/ 	.byte	0x03, 0x19
        /*1506*/ 	.short	0x0af0


	//----- nvinfo : EIATTR_PARAM_CBANK
	.align		4
        /*1508*/ 	.byte	0x04, 0x0a
        /*150a*/ 	.short	(.L_762 - .L_761)
	.align		4
.L_761:
        /*150c*/ 	.word	index@(.nv.constant0._ZN7cutlass13device_kernelIN5flash11enable_sm90INS1_16FlashAttnFwdSm90INS1_25CollectiveMainloopFwdSm90ILi2EN4cute5tupleIJNS5_1CILi1EEES8_S8_EEENS6_IJNS7_ILi128EEESA_NS7_ILi192EEEEEELi192ENS_12float_e4m3_tEfNS_4arch4Sm90ELb0ELb1ELb1ELb1ELb1ELb1ELb0ELb1ELb1ELb1ELb0ELb0EEENS1_21CollectiveEpilogueFwdINS6_IJSA_SB_SA_EEES9_NS_10bfloat16_tESF_Li256ELb1ELb1ELb0ELb1EEENS1_36VarlenDynamicPersistentTileSchedulerILi128ELi128ELi256ELi128ELb0ELb1ELb1ELb1ELb0ELb1EEEEEEEEEvNT_6ParamsE)
        /*1510*/ 	.short	0x0210
        /*1512*/ 	.short	0x0af0


	//----- nvinfo : EIATTR_SW_WAR
	.align		4
.L_762:
        /*1514*/ 	.byte	0x04, 0x36
        /*1516*/ 	.short	(.L_764 - .L_763)
.L_763:
        /*1518*/ 	.word	0x00000008
.L_764:


//--------------------- .nv.info._ZN7cutlass13device_kernelIN5flash11enable_sm90INS1_16FlashAttnFwdSm90INS1_25CollectiveMainloopFwdSm90ILi2EN4cute5tupleIJNS5_1CILi1EEES8_S8_EEENS6_IJNS7_ILi128EEENS7_ILi160EEENS7_ILi192EEEEEELi192ENS_12float_e4m3_tEfNS_4arch4Sm90ELb1ELb0ELb1ELb0ELb1ELb0ELb0ELb1ELb1ELb1ELb0ELb0EEENS1_21CollectiveEpilogueFwdINS6_IJSA_SC_SB_EEES9_NS_10bfloat16_tESG_Li256ELb0ELb1ELb0ELb1EEENS1_30DynamicPersistentTileSchedulerILi256ELi128ELb0ELb1ELb1EEEEEEEEEvNT_6ParamsE --------------------------
	.section	.nv.info._ZN7cutlass13device_kernelIN5flash11enable_sm90INS1_16FlashAttnFwdSm90INS1_25CollectiveMainloopFwdSm90ILi2EN4cute5tupleIJNS5_1CILi1EEES8_S8_EEENS6_IJNS7_ILi128EEENS7_ILi160EEENS7_ILi192EEEEEELi192ENS_12float_e4m3_tEfNS_4arch4Sm90ELb1ELb0ELb1ELb0ELb1ELb0ELb0ELb1ELb1ELb1ELb0ELb0EEENS1_21CollectiveEpilogueFwdINS6_IJSA_SC_SB_EEES9_NS_10bfloat16_tESG_Li256ELb0ELb1ELb0ELb1EEENS1_30DynamicPersistentTileSchedulerILi256ELi128ELb0ELb1ELb1EEEEEEEEEvNT_6ParamsE,"",@"SHT_CUDA_INFO"
	.sectionflags	@""
	.align	4


	//----- nvinfo : EIATTR_CUDA_API_VERSION
	.align		4
        /*0000*/ 	.byte	0x04, 0x37
        /*0002*/ 	.short	(.L_766 - .L_765)
.L_765:
        /*0004*/ 	.word	0x00000082


	//----- nvinfo : EIATTR_KPARAM_INFO
	.align		4
.L_766:
        /*0008*/ 	.byte	0x04, 0x17
        /*000a*/ 	.short	(.L_768 - .L_767)
.L_767:
        /*000c*/ 	.word	0x00000000
        /*0010*/ 	.short	0x0000
        /*0012*/ 	.short	0x0070
        /*0014*/ 	.byte	0x00, 0xf0, 0x01, 0x2a


	//----- nvinfo : EIATTR_SPARSE_MMA_MASK
	.align		4
.L_768:
        /*0018*/ 	.byte	0x03, 0x50
        /*001a*/ 	.short	0x0000


	//----- nvinfo : EIATTR_MAXREG_COUNT
	.align		4
        /*001c*/ 	.byte	0x03, 0x1b
        /*001e*/ 	.short	0x00a8


	//----- nvinfo : EIATTR_NUM_BARRIERS
	.align		4
        /*0020*/ 	.byte	0x02, 0x4c
        /*0022*/ 	.byte	0x10
	.zero		1


	//----- nvinfo : EIATTR_EXTERNS
	.align		4
        /*0024*/ 	.byte	0x04, 0x0f
        /*0026*/ 	.short	(.L_770 - .L_769)


	//   ....[0]....
	.align		4
.L_769:
        /*0028*/ 	.word	index@(__assertfail)


	//----- nvinfo : EIATTR_ANNOTATIONS
	.align		4
.L_770:
        /*002c*/ 	.byte	0x04, 0x55
        /*002e*/ 	.short	(.L_772 - .L_771)


	//   ....[0]....
.L_771:
        /* <DEDUP_REMOVED lines=16> */


	//----- nvinfo : EIATTR_MERCURY_ISA_VERSION
	.align		4
.L_772:
        /*0118*/ 	.byte	0x03, 0x5f
        /*011a*/ 	.short	0x0101


	//----- nvinfo : EIATTR_INT_WARP_WIDE_INSTR_OFFSETS
	.align		4
        /*011c*/ 	.byte	0x04, 0x31
        /*011e*/ 	.short	(.L_774 - .L_773)


	//   ....[0]....
.L_773:
        /*0120*/ 	.word	0x000000c0


	//   ....[1]....
        /*0124*/ 	.word	0x000000d0


	//   ....[2]....
        /*0128*/ 	.word	0x00000170


	//   ....[3]....
        /*012c*/ 	.word	0x00011be0


	//   ....[4]....
        /*0130*/ 	.word	0x00011c70


	//   ....[5]....
        /*0134*/ 	.word	0x00015d10


	//   ....[6]....
        /*0138*/ 	.word	0x00015da0


	//----- nvinfo : EIATTR_COOP_GROUP_MASK_REGIDS
	.align		4
.L_774:
        /*013c*/ 	.byte	0x04, 0x29
        /*013e*/ 	.short	(.L_776 - .L_775)


	//   ....[0]....
.L_775:
        /*0140*/ 	.word	0xffffffff


	//   ....[1]....
        /*0144*/ 	.word	0xffffffff


	//   ....[2]....
        /*0148*/ 	.word	0xffffffff


	//   ....[3]....
        /*014c*/ 	.word	0xffffffff


	//   ....[4]....
        /*0150*/ 	.word	0xffffffff


	//   ....[5]....
        /*0154*/ 	.word	0xffffffff


	//   ....[6]....
        /*0158*/ 	.word	0xffffffff


	//   ....[7]....
        /*015c*/ 	.word	0xffffffff


	//   ....[8]....
        /*0160*/ 	.word	0xffffffff


	//   ....[9]....
        /*0164*/ 	.word	0xffffffff


	//   ....[10]....
        /*0168*/ 	.word	0xffffffff


	//   ....[11]....
        /*016c*/ 	.word	0xffffffff


	//   ....[12]....
        /*0170*/ 	.word	0xffffffff


	//   ....[13]....
        /*0174*/ 	.word	0xffffffff


	//   ....[14]....
        /*0178*/ 	.word	0xffffffff


	//   ....[15]....
        /*017c*/ 	.word	0xffffffff


	//   ....[16]....
        /*0180*/ 	.word	0xffffffff


	//   ....[17]....
        /*0184*/ 	.word	0xffffffff


	//   ....[18]....
        /*0188*/ 	.word	0xffffffff


	//   ....[19]....
        /*018c*/ 	.word	0xffffffff


	//   ....[20]....
        /*0190*/ 	.word	0xffffffff


	//   ....[21]....
        /*0194*/ 	.word	0xffffffff


	//   ....[22]....
        /*0198*/ 	.word	0xffffffff


	//   ....[23]....
        /*019c*/ 	.word	0xffffffff


	//   ....[24]....
        /*01a0*/ 	.word	0xffffffff


	//   ....[25]....
        /*01a4*/ 	.word	0xffffffff


	//   ....[26]....
        /*01a8*/ 	.word	0xffffffff


	//   ....[27]....
        /*01ac*/ 	.word	0xffffffff


	//   ....[28]....
        /*01b0*/ 	.word	0xffffffff


	//   ....[29]....
        /*01b4*/ 	.word	0xffffffff


	//   ....[30]....
        /*01b8*/ 	.word	0xffffffff


	//   ....[31]....
        /*01bc*/ 	.word	0xffffffff


	//   ....[32]....
        /*01c0*/ 	.word	0xffffffff


	//   ....[33]....
        /*01c4*/ 	.word	0xffffffff


	//   ....[34]....
        /*01c8*/ 	.word	0xffffffff


	//   ....[35]....
        /*01cc*/ 	.word	0xffffffff


	//   ....[36]....
        /*01d0*/ 	.word	0xffffffff


	//   ....[37]....
        /*01d4*/ 	.word	0xffffffff


	//   ....[38]....
        /*01d8*/ 	.word	0xffffffff


	//   ....[39]....
        /*01dc*/ 	.word	0xffffffff


	//   ....[40]....
        /*01e0*/ 	.word	0xffffffff


	//   ....[41]....
        /*01e4*/ 	.word	0xffffffff


	//   ....[42]....
        /*01e8*/ 	.word	0xffffffff


	//   ....[43]....
        /*01ec*/ 	.word	0xffffffff


	//   ....[44]....
        /*01f0*/ 	.word	0xffffffff


	//   ....[45]....
        /*01f4*/ 	.word	0xffffffff


	//   ....[46]....
        /*01f8*/ 	.word	0xffffffff


	//   ....[47]....
        /*01fc*/ 	.word	0xffffffff


	//   ....[48]....
        /*0200*/ 	.word	0xffffffff


	//   ....[49]....
        /*0204*/ 	.word	0xffffffff


	//   ....[50]....
        /*0208*/ 	.word	0xffffffff


	//   ....[51]....
        /*020c*/ 	.word	0xffffffff


	//   ....[52]....
        /*0210*/ 	.word	0xffffffff


	//   ....[53]....
        /*0214*/ 	.word	0xffffffff


	//   ....[54]....
        /*0218*/ 	.word	0xffffffff


	//   ....[55]....
        /*021c*/ 	.word	0xffffffff


	//   ....[56]....
        /*0220*/ 	.word	0xffffffff


	//   ....[57]....
        /*0224*/ 	.word	0xffffffff


	//   ....[58]....
        /*0228*/ 	.word	0xffffffff


	//   ....[59]....
        /*022c*/ 	.word	0xffffffff


	//   ....[60]....
        /*0230*/ 	.word	0xffffffff


	//   ....[61]....
        /*0234*/ 	.word	0xffffffff


	//   ....[62]....
        /*0238*/ 	.word	0xffffffff


	//   ....[63]....
        /*023c*/ 	.word	0xffffffff


	//   ....[64]....
        /*0240*/ 	.word	0xffffffff


	//   ....[65]....
        /*0244*/ 	.word	0xffffffff


	//   ....[66]....
        /*0248*/ 	.word	0xffffffff


	//   ....[67]....
        /*024c*/ 	.word	0xffffffff


	//   ....[68]....
        /*0250*/ 	.word	0xffffffff


	//   ....[69]....
        /*0254*/ 	.word	0xffffffff


	//   ....[70]....
        /*0258*/ 	.word	0xffffffff


	//   ....[71]....
        /*025c*/ 	.word	0xffffffff


	//   ....[72]....
        /*0260*/ 	.word	0xffffffff


	//   ....[73]....
        /*0264*/ 	.word	0xffffffff


	//   ....[74]....
        /*0268*/ 	.word	0xffffffff


	//   ....[75]....
        /*026c*/ 	.word	0xffffffff


	//   ....[76]....
        /*0270*/ 	.word	0xffffffff


	//   ....[77]....
        /*0274*/ 	.word	0xffffffff


	//   ....[78]....
        /*0278*/ 	.word	0xffffffff


	//   ....[79]....
        /*027c*/ 	.word	0xffffffff


	//   ....[80]....
        /*0280*/ 	.word	0xffffffff


	//   ....[81]....
        /*0284*/ 	.word	0xffffffff


	//   ....[82]....
        /*0288*/ 	.word	0xffffffff


	//   ....[83]....
        /*028c*/ 	.word	0xffffffff


	//   ....[84]....
        /*0290*/ 	.word	0xffffffff


	//   ....[85]....
        /*0294*/ 	.word	0xffffffff


	//   ....[86]....
        /*0298*/ 	.word	0xffffffff


	//   ....[87]....
        /*029c*/ 	.word	0xffffffff


	//   ....[88]....
        /*02a0*/ 	.word	0xffffffff


	//   ....[89]....
        /*02a4*/ 	.word	0xffffffff


	//   ....[90]....
        /*02a8*/ 	.word	0xffffffff


	//   ....[91]....
        /*02ac*/ 	.word	0xffffffff


	//   ....[92]....
        /*02b0*/ 	.word	0xffffffff


	//   ....[93]....
        /*02b4*/ 	.word	0xffffffff


	//   ....[94]....
        /*02b8*/ 	.word	0xffffffff


	//   ....[95]....
        /*02bc*/ 	.word	0xffffffff


	//   ....[96]....
        /*02c0*/ 	.word	0xffffffff


	//   ....[97]....
        /*02c4*/ 	.word	0xffffffff


	//   ....[98]....
        /*02c8*/ 	.word	0xffffffff


	//   ....[99]....
        /*02cc*/ 	.word	0xffffffff


	//   ....[100]....
        /*02d0*/ 	.word	0xffffffff


	//   ....[101]....
        /*02d4*/ 	.word	0xffffffff


	//   ....[102]....
        /*02d8*/ 	.word	0xffffffff


	//   ....[103]....
        /*02dc*/ 	.word	0xffffffff


	//   ....[104]....
        /*02e0*/ 	.word	0xffffffff


	//   ....[105]....
        /*02e4*/ 	.word	0xffffffff


	//   ....[106]....
        /*02e8*/ 	.word	0xffffffff


	//   ....[107]....
        /*02ec*/ 	.word	0xffffffff


	//   ....[108]....
        /*02f0*/ 	.word	0xffffffff


	//   ....[109]....
        /*02f4*/ 	.word	0xffffffff


	//   ....[110]....
        /*02f8*/ 	.word	0xffffffff


	//   ....[111]....
        /*02fc*/ 	.word	0xffffffff


	//   ....[112]....
        /*0300*/ 	.word	0xffffffff


	//   ....[113]....
        /*0304*/ 	.word	0xffffffff


	//   ....[114]....
        /*0308*/ 	.word	0xffffffff


	//   ....[115]....
        /*030c*/ 	.word	0xffffffff


	//   ....[116]....
        /*0310*/ 	.word	0xffffffff


	//   ....[117]....
        /*0314*/ 	.word	0xffffffff


	//   ....[118]....
        /*0318*/ 	.word	0xffffffff


	//   ....[119]....
        /*031c*/ 	.word	0xffffffff


	//   ....[120]....
        /*0320*/ 	.word	0xffffffff


	//   ....[121]....
        /*0324*/ 	.word	0xffffffff


	//   ....[122]....
        /*0328*/ 	.word	0xffffffff


	//   ....[123]....
        /*032c*/ 	.word	0xffffffff


	//   ....[124]....
        /*0330*/ 	.word	0xffffffff


	//   ....[125]....
        /*0334*/ 	.word	0xffffffff


	//   ....[126]....
        /*0338*/ 	.word	0xffffffff


	//   ....[127]....
        /*033c*/ 	.word	0xffffffff


	//   ....[128]....
        /*0340*/ 	.word	0xffffffff


	//   ....[129]....
        /*0344*/ 	.word	0xffffffff


	//   ....[130]....
        /*0348*/ 	.word	0xffffffff


	//   ....[131]....
        /*034c*/ 	.word	0xffffffff


	//   ....[132]....
        /*0350*/ 	.word	0xffffffff


	//   ....[133]....
        /*0354*/ 	.word	0xffffffff


	//   ....[134]....
        /*0358*/ 	.word	0xffffffff


	//   ....[135]....
        /*035c*/ 	.word	0xffffffff


	//   ....[136]....
        /*0360*/ 	.word	0xffffffff


	//   ....[137]....
        /*0364*/ 	.word	0xffffffff


	//   ....[138]....
        /*0368*/ 	.word	0xffffffff


	//   ....[139]....
        /*036c*/ 	.word	0xffffffff


	//   ....[140]....
        /*0370*/ 	.word	0xffffffff


	//   ....[141]....
        /*0374*/ 	.word	0xffffffff


	//   ....[142]....
        /*0378*/ 	.word	0xffffffff


	//   ....[143]....
        /*037c*/ 	.word	0xffffffff


	//   ....[144]....
        /*0380*/ 	.word	0xffffffff


	//   ....[145]....
        /*0384*/ 	.word	0xffffffff


	//   ....[146]....
        /*0388*/ 	.word	0x0500000f


	//   ....[147]....
        /*038c*/ 	.word	0x0500000f


	//   ....[148]....
        /*0390*/ 	.word	0x0500000f


	//   ....[149]....
        /*0394*/ 	.word	0x0500000f


	//   ....[150]....
        /*0398*/ 	.word	0x0500000f


	//   ....[151]....
        /*039c*/ 	.word	0x0500000f


	//   ....[152]....
        /*03a0*/ 	.word	0x0500000f


	//   ....[153]....
        /*03a4*/ 	.word	0x0500000f


	//   ....[154]....
        /*03a8*/ 	.word	0x0500000f


	//   ....[155]....
        /*03ac*/ 	.word	0x0500000f


	//   ....[156]....
        /*03b0*/ 	.word	0x0500000f


	//   ....[157]....
        /*03b4*/ 	.word	0x0500000f


	//   ....[158]....
        /*03b8*/ 	.word	0x0500000f


	//   ....[159]....
        /*03bc*/ 	.word	0x0500000f


	//   ....[160]....
        /*03c0*/ 	.word	0x0500000f


	//   ....[161]....
        /*03c4*/ 	.word	0x0500000f


	//   ....[162]....
        /*03c8*/ 	.word	0x0500000f


	//   ....[163]....
        /*03cc*/ 	.word	0x0500000f


	//   ....[164]....
        /*03d0*/ 	.word	0x0500000f


	//   ....[165]....
        /*03d4*/ 	.word	0x0500000f


	//   ....[166]....
        /*03d8*/ 	.word	0x0500000f


	//   ....[167]....
        /*03dc*/ 	.word	0x0500000f


	//   ....[168]....
        /*03e0*/ 	.word	0x0500000f


	//   ....[169]....
        /*03e4*/ 	.word	0x0500000f


	//   ....[170]....
        /*03e8*/ 	.word	0x0500000f


	//   ....[171]....
        /*03ec*/ 	.word	0x0500000f


	//   ....[172]....
        /*03f0*/ 	.word	0x0500000f


	//   ....[173]....
        /*03f4*/ 	.word	0x0500000f


	//   ....[174]....
        /*03f8*/ 	.word	0x0500000f


	//   ....[175]....
        /*03fc*/ 	.word	0x0500000f


	//   ....[176]....
        /*0400*/ 	.word	0x0500000f


	//   ....[177]....
        /*0404*/ 	.word	0x0500000f


	//   ....[178]....
        /*0408*/ 	.word	0x0500000f


	//   ....[179]....
        /*040c*/ 	.word	0x0500000f


	//   ....[180]....
        /*0410*/ 	.word	0x0500000f


	//   ....[181]....
        /*0414*/ 	.word	0x0500000f


	//   ....[182]....
        /*0418*/ 	.word	0x0500000f


	//   ....[183]....
        /*041c*/ 	.word	0x0500000f


	//   ....[184]....
        /*0420*/ 	.word	0x0500000f


	//   ....[185]....
        /*0424*/ 	.word	0x0500000f


	//   ....[186]....
        /*0428*/ 	.word	0x0500000f


	//   ....[187]....
        /*042c*/ 	.word	0x0500000f


	//   ....[188]....
        /*0430*/ 	.word	0x0500000f


	//   ....[189]....
        /*0434*/ 	.word	0x0500000f


	//   ....[190]....
        /*0438*/ 	.word	0x0500000f


	//   ....[191]....
        /*043c*/ 	.word	0x0500000f


	//   ....[192]....
        /*0440*/ 	.word	0x0500000f


	//   ....[193]....
        /*0444*/ 	.word	0x0500000f


	//   ....[194]....
        /*0448*/ 	.word	0x0500000f


	//   ....[195]....
        /*044c*/ 	.word	0x0500000f


	//----- nvinfo : EIATTR_COOP_GROUP_INSTR_OFFSETS
	.align		4
.L_776:
        /*0450*/ 	.byte	0x04, 0x28
        /*0452*/ 	.short	(.L_778 - .L_777)


	//   ....[0]....
.L_777:
        /*0454*/ 	.word	0x00000080


	//   ....[1]....
        /*0458*/ 	.word	0x00000090


	//   ....[2]....
        /*045c*/ 	.word	0x000002d0


	//   ....[3]....
        /*0460*/ 	.word	0x00000430


	//   ....[4]....
        /*0464*/ 	.word	0x00000550


	//   ....[5]....
        /*0468*/ 	.word	0x000006b0


	//   ....[6]....
        /*046c*/ 	.word	0x00001510


	//   ....[7]....
        /*0470*/ 	.word	0x000029d0


	//   ....[8]....
        /*0474*/ 	.word	0x00002f10


	//   ....[9]....
        /*0478*/ 	.word	0x00003a50


	//   ....[10]....
        /*047c*/ 	.word	0x00003aa0


	//   ....[11]....
        /*0480*/ 	.word	0x00004800


	//   ....[12]....
        /*0484*/ 	.word	0x000048a0


	//   ....[13]....
        /*0488*/ 	.word	0x00006b60


	//   ....[14]....
        /*048c*/ 	.word	0x00006f90


	//   ....[15]....
        /*0490*/ 	.word	0x00007a60


	//   ....[16]....
        /*0494*/ 	.word	0x00007b40


	//   ....[17]....
        /*0498*/ 	.word	0x00008770


	//   ....[18]....
        /*049c*/ 	.word	0x000087c0


	//   ....[19]....
        /*04a0*/ 	.word	0x0000bd90


	//   ....[20]....
        /*04a4*/ 	.word	0x0000bdb0


	//   ....[21]....
        /*04a8*/ 	.word	0x0000bdf0


	//   ....[22]....
        /*04ac*/ 	.word	0x0000be00


	//   ....[23]....
        /*04b0*/ 	.word	0x0000db10


	//   ....[24]....
        /*04b4*/ 	.word	0x0000db20


	//   ....[25]....
        /*04b8*/ 	.word	0x0000db50


	//   ....[26]....
        /*04bc*/ 	.word	0x0000db60


	//   ....[27]....
        /*04c0*/ 	.word	0x0000f380


	//   ....[28]....
        /*04c4*/ 	.word	0x0000f3b0


	//   ....[29]....
        /*04c8*/ 	.word	0x0000f3f0


	//   ....[30]....
        /*04cc*/ 	.word	0x0000f420


	//   ....[31]....
        /*04d0*/ 	.word	0x0000f460


	//   ....[32]....
        /*04d4*/ 	.word	0x0000f490


	//   ....[33]....
        /*04d8*/ 	.word	0x0000f4c0


	//   ....[34]....
        /*04dc*/ 	.word	0x0000f4f0


	//   ....[35]....
        /*04e0*/ 	.word	0x0000f520


	//   ....[36]....
        /*04e4*/ 	.word	0x0000f550


	//   ....[37]....
        /*04e8*/ 	.word	0x0000f580


	//   ....[38]....
        /*04ec*/ 	.word	0x0000f5b0


	//   ....[39]....
        /*04f0*/ 	.word	0x0000f5f0


	//   ....[40]....
        /*04f4*/ 	.word	0x0000f620


	//   ....[41]....
        /*04f8*/ 	.word	0x0000f630


	//   ....[42]....
        /*04fc*/ 	.word	0x0000f640


	//   ....[43]....
        /*0500*/ 	.word	0x0000f660


	//   ....[44]....
        /*0504*/ 	.word	0x0000f670


	//   ....[45]....
        /*0508*/ 	.word	0x0000f680


	//   ....[46]....
        /*050c*/ 	.word	0x0000f6b0


	//   ....[47]....
        /*0510*/ 	.word	0x0000f6e0


	//   ....[48]....
        /*0514*/ 	.word	0x0000f6f0


	//   ....[49]....
        /*0518*/ 	.word	0x0000f700


	//   ....[50]....
        /*051c*/ 	.word	0x0000f710


	//   ....[51]....
        /*0520*/ 	.word	0x0000f720


	//   ....[52]....
        /*0524*/ 	.word	0x0000f740


	//   ....[53]....
        /*0528*/ 	.word	0x0000f750


	//   ....[54]....
        /*052c*/ 	.word	0x0000f760


	//   ....[55]....
        /*0530*/ 	.word	0x0000f770


	//   ....[56]....
        /*0534*/ 	.word	0x0000f780


	//   ....[57]....
        /*0538*/ 	.word	0x0000f790


	//   ....[58]....
        /*053c*/ 	.word	0x0000f7a0


	//   ....[59]....
        /*0540*/ 	.word	0x0000f7b0


	//   ....[60]....
        /*0544*/ 	.word	0x0000f7c0


	//   ....[61]....
        /*0548*/ 	.word	0x0000f7d0


	//   ....[62]....
        /*054c*/ 	.word	0x0000f7e0


	//   ....[63]....
        /*0550*/ 	.word	0x0000f7f0


	//   ....[64]....
        /*0554*/ 	.word	0x0000f800


	//   ....[65]....
        /*0558*/ 	.word	0x0000f810


	//   ....[66]....
        /*055c*/ 	.word	0x0000f820


	//   ....[67]....
        /*0560*/ 	.word	0x0000f830


	//   ....[68]....
        /*0564*/ 	.word	0x0000f840


	//   ....[69]....
        /*0568*/ 	.word	0x0000f850


	//   ....[70]....
        /*056c*/ 	.word	0x0000f860


	//   ....[71]....
        /*0570*/ 	.word	0x0000f870


	//   ....[72]....
        /*0574*/ 	.word	0x0000f880


	//   ....[73]....
        /*0578*/ 	.word	0x0000f890


	//   ....[74]....
        /*057c*/ 	.word	0x0000f8a0


	//   ....[75]....
        /*0580*/ 	.word	0x0000fbb0


	//   ....[76]....
        /*0584*/ 	.word	0x0000fbe0


	//   ....[77]....
        /*0588*/ 	.word	0x0000fc10


	//   ....[78]....
        /*058c*/ 	.word	0x0000fc40


	//   ....[79]....
        /*0590*/ 	.word	0x00010150


	//   ....[80]....
        /*0594*/ 	.word	0x00010190


	//   ....[81]....
        /*0598*/ 	.word	0x00010290


	//   ....[82]....
        /*059c*/ 	.word	0x000102b0


	//   ....[83]....
        /*05a0*/ 	.word	0x000103b0


	//   ....[84]....
        /*05a4*/ 	.word	0x000103d0


	//   ....[85]....
        /*05a8*/ 	.word	0x000104e0


	//   ....[86]....
        /*05ac*/ 	.word	0x00010500


	//   ....[87]....
        /*05b0*/ 	.word	0x00010be0


	//   ....[88]....
        /*05b4*/ 	.word	0x00010c00


	//   ....[89]....
        /*05b8*/ 	.word	0x00010d00


	//   ....[90]....
        /*05bc*/ 	.word	0x00010d20


	//   ....[91]....
        /*05c0*/ 	.word	0x00010e20


	//   ....[92]....
        /*05c4*/ 	.word	0x00010e40


	//   ....[93]....
        /*05c8*/ 	.word	0x00010f50


	//   ....[94]....
        /*05cc*/ 	.word	0x00010f70


	//   ....[95]....
        /*05d0*/ 	.word	0x00011140


	//   ....[96]....
        /*05d4*/ 	.word	0x00012ac0


	//   ....[97]....
        /*05d8*/ 	.word	0x00012af0


	//   ....[98]....
        /*05dc*/ 	.word	0x00012b20


	//   ....[99]....
        /*05e0*/ 	.word	0x00012bd0


	//   ....[100]....
        /*05e4*/ 	.word	0x00012be0


	//   ....[101]....
        /*05e8*/ 	.word	0x00012c70


	//   ....[102]....
        /*05ec*/ 	.word	0x00012c80


	//   ....[103]....
        /*05f0*/ 	.word	0x00012c90


	//   ....[104]....
        /*05f4*/ 	.word	0x00012d20


	//   ....[105]....
        /*05f8*/ 	.word	0x00012dd0


	//   ....[106]....
        /*05fc*/ 	.word	0x000131e0


	//   ....[107]....
        /*0600*/ 	.word	0x00013210


	//   ....[108]....
        /*0604*/ 	.word	0x00013220


	//   ....[109]....
        /*0608*/ 	.word	0x00013230


	//   ....[110]....
        /*060c*/ 	.word	0x00013280


	//   ....[111]....
        /*0610*/ 	.word	0x00013300


	//   ....[112]....
        /*0614*/ 	.word	0x00013320


	//   ....[113]....
        /*0618*/ 	.word	0x00013390


	//   ....[114]....
        /*061c*/ 	.word	0x000133b0


	//   ....[115]....
        /*0620*/ 	.word	0x00013430


	//   ....[116]....
        /*0624*/ 	.word	0x00013b30


	//   ....[117]....
        /*0628*/ 	.word	0x00013b50


	//   ....[118]....
        /*062c*/ 	.word	0x00013b70


	//   ....[119]....
        /*0630*/ 	.word	0x00013bd0


	//   ....[120]....
        /*0634*/ 	.word	0x00013c50


	//   ....[121]....
        /*0638*/ 	.word	0x00013c80


	//   ....[122]....
        /*063c*/ 	.word	0x00013d00


	//   ....[123]....
        /*0640*/ 	.word	0x00013d20


	//   ....[124]....
        /*0644*/ 	.word	0x000146c0


	//   ....[125]....
        /*0648*/ 	.word	0x000146d0


	//   ....[126]....
        /*064c*/ 	.word	0x000146e0


	//   ....[127]....
        /*0650*/ 	.word	0x00014720


	//   ....[128]....
        /*0654*/ 	.word	0x00014760


	//   ....[129]....
        /*0658*/ 	.word	0x00014770


	//   ....[130]....
        /*065c*/ 	.word	0x000147d0


	//   ....[131]....
        /*0660*/ 	.word	0x00014800


	//   ....[132]....
        /*0664*/ 	.word	0x00014840


	//   ....[133]....
        /*0668*/ 	.word	0x000148a0


	//   ....[134]....
        /*066c*/ 	.word	0x00014c90


	//   ....[135]....
        /*0670*/ 	.word	0x00014ca0


	//   ....[136]....
        /*0674*/ 	.word	0x00014cb0


	//   ....[137]....
        /*0678*/ 	.word	0x00014cc0


	//   ....[138]....
        /*067c*/ 	.word	0x00014ce0


	//   ....[139]....
        /*0680*/ 	.word	0x00014d30


	//   ....[140]....
        /*0684*/ 	.word	0x00014d50


	//   ....[141]....
        /*0688*/ 	.word	0x00014d60


	//   ....[142]....
        /*068c*/ 	.word	0x00014da0


	//   ....[143]....
        /*0690*/ 	.word	0x00014e20


	//   ....[144]....
        /*0694*/ 	.word	0x00016c10


	//   ....[145]....
        /*0698*/ 	.word	0x00016db0


	//   ....[146]....
        /*069c*/ 	.word	0x000173c0


	//   ....[147]....
        /*06a0*/ 	.word	0x000174a0


	//   ....[148]....
        /*06a4*/ 	.word	0x00017570


	//   ....[149]....
        /*06a8*/ 	.word	0x000175d0


	//   ....[150]....
        /*06ac*/ 	.word	0x000176e0


	//   ....[151]....
        /*06b0*/ 	.word	0x00017740


	//   ....[152]....
        /*06b4*/ 	.word	0x00017840


	//   ....[153]....
        /*06b8*/ 	.word	0x000178a0


	//   ....[154]....
        /*06bc*/ 	.word	0x00017970


	//   ....[155]....
        /*06c0*/ 	.word	0x00017a30


	//   ....[156]....
        /*06c4*/ 	.word	0x00017b20


	//   ....[157]....
        /*06c8*/ 	.word	0x00017c90


	//   ....[158]....
        /*06cc*/ 	.word	0x00017d30


	//   ....[159]....
        /*06d0*/ 	.word	0x00017e20


	//   ....[160]....
        /*06d4*/ 	.word	0x00017ec0


	//   ....[161]....
        /*06d8*/ 	.word	0x00017fa0


	//   ....[162]....
        /*06dc*/ 	.word	0x00018050


	//   ....[163]....
        /*06e0*/ 	.word	0x000180c0


	//   ....[164]....
        /*06e4*/ 	.word	0x00018190


	//   ....[165]....
        /*06e8*/ 	.word	0x00018200


	//   ....[166]....
        /*06ec*/ 	.word	0x000182d0


	//   ....[167]....
        /*06f0*/ 	.word	0x00018360


	//   ....[168]....
        /*06f4*/ 	.word	0x000183e0


	//   ....[169]....
        /*06f8*/ 	.word	0x00018460


	//   ....[170]....
        /*06fc*/ 	.word	0x00018520


	//   ....[171]....
        /*0700*/ 	.word	0x00018590


	//   ....[172]....
        /*0704*/ 	.word	0x00018680


	//   ....[173]....
        /*0708*/ 	.word	0x000186f0


	//   ....[174]....
        /*070c*/ 	.word	0x000187c0


	//   ....[175]....
        /*0710*/ 	.word	0x000188f0


	//   ....[176]....
        /*0714*/ 	.word	0x00018980


	//   ....[177]....
        /*0718*/ 	.word	0x000189e0


	//   ....[178]....
        /*071c*/ 	.word	0x00018ac0


	//   ....[179]....
        /*0720*/ 	.word	0x00018b20


	//   ....[180]....
        /*0724*/ 	.word	0x00018bf0


	//   ....[181]....
        /*0728*/ 	.word	0x00018c50


	//   ....[182]....
        /*072c*/ 	.word	0x00018d20


	//   ....[183]....
        /*0730*/ 	.word	0x00018d80


	//   ....[184]....
        /*0734*/ 	.word	0x00018e50


	//   ....[185]....
        /*0738*/ 	.word	0x00018f40


	//   ....[186]....
        /*073c*/ 	.word	0x00018fd0


	//   ....[187]....
        /*0740*/ 	.word	0x00019030


	//   ....[188]....
        /*0744*/ 	.word	0x000190f0


	//   ....[189]....
        /*0748*/ 	.word	0x00019150


	//   ....[190]....
        /*074c*/ 	.word	0x00019210


	//   ....[191]....
        /*0750*/ 	.word	0x00019270


	//   ....[192]....
        /*0754*/ 	.word	0x00019330


	//   ....[193]....
        /*0758*/ 	.word	0x00019390


	//   ....[194]....
        /*075c*/ 	.word	0x00019450


	//   ....[195]....
        /*0760*/ 	.word	0x000196a0


	//----- nvinfo : EIATTR_REG_RECONFIG
	.align		4
.L_778:
        /*0764*/ 	.byte	0x01, 0x54
	.zero		2


	//----- nvinfo : EIATTR_SYSCALL_OFFSETS
	.align		4
        /*0768*/ 	.byte	0x04, 0x46
        /*076a*/ 	.short	(.L_780 - .L_779)


	//   ....[0]....
.L_779:
        /*076c*/ 	.word	0x000016f0


	//   ....[1]....
        /*0770*/ 	.word	0x00011de0


	//   ....[2]....
        /*0774*/ 	.word	0x00011f50


	//   ....[3]....
        /*0778*/ 	.word	0x000120a0


	//   ....[4]....
        /*077c*/ 	.word	0x000121e0


	//   ....[5]....
        /*0780*/ 	.word	0x00013790


	//----- nvinfo : EIATTR_MBARRIER_INSTR_OFFSETS
	.align		4
.L_780:
        /*0784*/ 	.byte	0x04, 0x39
        /*0786*/ 	.short	(.L_782 - .L_781)


	//   ....[0]....
.L_781:
        /*0788*/ 	.word	0x00000180
        /*078c*/ 	.word	0x000000ff
        /*0790*/ 	.word	0x00033400
        /*0794*/ 	.short	0x0100
        /*0796*/ 	.byte	0x08
	.zero		1


	//   ....[1]....
        /*0798*/ 	.word	0x00000190
        /*079c*/ 	.word	0x000000ff
        /*07a0*/ 	.word	0x00033420
        /*07a4*/ 	.short	0x0100
        /*07a6*/ 	.byte	0x08
	.zero		1


	//   ....[2]....
        /*07a8*/ 	.word	0x00000280
        /*07ac*/ 	.word	0x000000ff
        /*07b0*/ 	.word	0x00033430
        /*07b4*/ 	.short	0x0100
        /*07b6*/ 	.byte	0x08
	.zero		1


	//   ....[3]....
        /*07b8*/ 	.word	0x00000290
        /*07bc*/ 	.word	0x000000ff
        /*07c0*/ 	.word	0x00033440
        /*07c4*/ 	.short	0x0100
        /*07c6*/ 	.byte	0x08
	.zero		1


	//   ....[4]....
        /*07c8*/ 	.word	0x000002a0
        /*07cc*/ 	.word	0x000000ff
        /*07d0*/ 	.word	0x00033438
        /*07d4*/ 	.short	0x0100
        /*07d6*/ 	.byte	0x08
	.zero		1


	//   ....[5]....
        /*07d8*/ 	.word	0x000002b0
        /*07dc*/ 	.word	0x000000ff
        /*07e0*/ 	.word	0x00033448
        /*07e4*/ 	.short	0x0100
        /*07e6*/ 	.byte	0x08
	.zero		1


	//   ....[6]....
        /*07e8*/ 	.word	0x000003e0
        /*07ec*/ 	.word	0x000000ff
        /*07f0*/ 	.word	0x00033450
        /*07f4*/ 	.short	0x0100
        /*07f6*/ 	.byte	0x08
	.zero		1


	//   ....[7]....
        /*07f8*/ 	.word	0x000003f0
        /*07fc*/ 	.word	0x000000ff
        /*0800*/ 	.word	0x00033460
        /*0804*/ 	.short	0x0100
        /*0806*/ 	.byte	0x08
	.zero		1


	//   ....[8]....
        /*0808*/ 	.word	0x00000400
        /*080c*/ 	.word	0x000000ff
        /*0810*/ 	.word	0x00033458
        /*0814*/ 	.short	0x0100
        /*0816*/ 	.byte	0x08
	.zero		1


	//   ....[9]....
        /*0818*/ 	.word	0x00000410
        /*081c*/ 	.word	0x000000ff
        /*0820*/ 	.word	0x00033468
        /*0824*/ 	.short	0x0100
        /*0826*/ 	.byte	0x08
	.zero		1


	//   ....[10]....
        /*0828*/ 	.word	0x00000500
        /*082c*/ 	.word	0x000000ff
        /*0830*/ 	.word	0x00033470
        /*0834*/ 	.short	0x0100
        /*0836*/ 	.byte	0x06
	.zero		1


	//   ....[11]....
        /*0838*/ 	.word	0x00000510
        /*083c*/ 	.word	0x000000ff
        /*0840*/ 	.word	0x00033480
        /*0844*/ 	.short	0x0100
        /*0846*/ 	.byte	0x06
	.zero		1


	//   ....[12]....
        /*0848*/ 	.word	0x00000520
        /*084c*/ 	.word	0x000000ff
        /*0850*/ 	.word	0x00033478
        /*0854*/ 	.short	0x0100
        /*0856*/ 	.byte	0x06
	.zero		1


	//   ....[13]....
        /*0858*/ 	.word	0x00000530
        /*085c*/ 	.word	0x000000ff
        /*0860*/ 	.word	0x00033488
        /*0864*/ 	.short	0x0100
        /*0866*/ 	.byte	0x06
	.zero		1


	//   ....[14]....
        /*0868*/ 	.word	0x00000660
        /*086c*/ 	.word	0x000000ff
        /*0870*/ 	.word	0x00033490
        /*0874*/ 	.short	0x0100
        /*0876*/ 	.byte	0x08
	.zero		1


	//   ....[15]....
        /*0878*/ 	.word	0x00000670
        /*087c*/ 	.word	0x000000ff
        /*0880*/ 	.word	0x000334a0
        /*0884*/ 	.short	0x0100
        /*0886*/ 	.byte	0x08
	.zero		1


	//   ....[16]....
        /*0888*/ 	.word	0x00000680
        /*088c*/ 	.word	0x000000ff
        /*0890*/ 	.word	0x00033498
        /*0894*/ 	.short	0x0100
        /*0896*/ 	.byte	0x08
	.zero		1


	//   ....[17]....
        /*0898*/ 	.word	0x00000690
        /*089c*/ 	.word	0x000000ff
        /*08a0*/ 	.word	0x000334a8
        /*08a4*/ 	.short	0x0100
        /*08a6*/ 	.byte	0x08
	.zero		1


	//   ....[18]....
        /*08a8*/ 	.word	0x000007e0
        /*08ac*/ 	.word	0x000000ff
        /*08b0*/ 	.word	0x000334b0
        /*08b4*/ 	.short	0x0100
        /*08b6*/ 	.byte	0x08
	.zero		1


	//   ....[19]....
        /*08b8*/ 	.word	0x000007f0
        /*08bc*/ 	.word	0x000000ff
        /*08c0*/ 	.word	0x000334c0
        /*08c4*/ 	.short	0x0100
        /*08c6*/ 	.byte	0x08
	.zero		1


	//   ....[20]....
        /*08c8*/ 	.word	0x00000800
        /*08cc*/ 	.word	0x000000ff
        /*08d0*/ 	.word	0x000334b8
        /*08d4*/ 	.short	0x0100
        /*08d6*/ 	.byte	0x08
	.zero		1


	//   ....[21]....
        /*08d8*/ 	.word	0x00000810
        /*08dc*/ 	.word	0x000000ff
        /*08e0*/ 	.word	0x000334c8
        /*08e4*/ 	.short	0x0100
        /*08e6*/ 	.byte	0x08
	.zero		1


	//   ....[22]....
        /*08e8*/ 	.word	0x00001a40
        /*08ec*/ 	.word	0x000000ff
        /*08f0*/ 	.word	0x00033400
        /*08f4*/ 	.short	0x010a
        /*08f6*/ 	.byte	0x29
	.zero		1


	//   ....[23]....
        /*08f8*/ 	.word	0x00001ae0
        /*08fc*/ 	.word	0x00000002
        /*0900*/ 	.word	0x00033430
        /*0904*/ 	.short	0x010a
        /*0906*/ 	.byte	0x3f
	.zero		1


	//   ....[24]....
        /*0908*/ 	.word	0x00001b20
        /*090c*/ 	.word	0x00000002
        /*0910*/ 	.word	0x00033430
        /*0914*/ 	.short	0x010a
        /*0916*/ 	.byte	0x3f
	.zero		1


	//   ....[25]....
        /*0918*/ 	.word	0x00003360
        /*091c*/ 	.word	0x000000ff
        /*0920*/ 	.word	0x00000000
        /*0924*/ 	.short	0x0101
        /*0926*/ 	.byte	0x07
	.zero		1


	//   ....[26]....
        /*0928*/ 	.word	0x00005a70
        /*092c*/ 	.word	0x000000ff
        /*0930*/ 	.word	0x00033430
        /*0934*/ 	.short	0x010a
        /*0936*/ 	.byte	0x06
	.zero		1


	//   ....[27]....
        /*0938*/ 	.word	0x00005ab0
        /*093c*/ 	.word	0x000000ff
        /*0940*/ 	.word	0x00033430
        /*0944*/ 	.short	0x010a
        /*0946*/ 	.byte	0x06
	.zero		1


	//   ....[28]....
        /*0948*/ 	.word	0x000066f0
        /*094c*/ 	.word	0x000000ff
        /*0950*/ 	.word	0x00033450
        /*0954*/ 	.short	0x010a
        /*0956*/ 	.byte	0x06
	.zero		1


	//   ....[29]....
        /*0958*/ 	.word	0x00006730
        /*095c*/ 	.word	0x000000ff
        /*0960*/ 	.word	0x00033450
        /*0964*/ 	.short	0x010a
        /*0966*/ 	.byte	0x06
	.zero		1


	//   ....[30]....
        /*0968*/ 	.word	0x000072f0
        /*096c*/ 	.word	0x000000ff
        /*0970*/ 	.word	0x00000000
        /*0974*/ 	.short	0x0101
        /*0976*/ 	.byte	0x07
	.zero		1


	//   ....[31]....
        /*0978*/ 	.word	0x000095e0
        /*097c*/ 	.word	0x000000ff
        /*0980*/ 	.word	0x00000000
        /*0984*/ 	.short	0x0101
        /*0986*/ 	.byte	0x07
	.zero		1


	//   ....[32]....
        /*0988*/ 	.word	0x00009f20
        /*098c*/ 	.word	0x000000ff
        /*0990*/ 	.word	0x00033430
        /*0994*/ 	.short	0x010a
        /*0996*/ 	.byte	0x06
	.zero		1


	//   ....[33]....
        /*0998*/ 	.word	0x00009f60
        /*099c*/ 	.word	0x000000ff
        /*09a0*/ 	.word	0x00033430
        /*09a4*/ 	.short	0x010a
        /*09a6*/ 	.byte	0x06
	.zero		1


	//   ....[34]....
        /*09a8*/ 	.word	0x0000aba0
        /*09ac*/ 	.word	0x000000ff
        /*09b0*/ 	.word	0x00033450
        /*09b4*/ 	.short	0x010a
        /*09b6*/ 	.byte	0x06
	.zero		1


	//   ....[35]....
        /*09b8*/ 	.word	0x0000abe0
        /*09bc*/ 	.word	0x000000ff
        /*09c0*/ 	.word	0x00033450
        /*09c4*/ 	.short	0x010a
        /*09c6*/ 	.byte	0x06
	.zero		1


	//   ....[36]....
        /*09c8*/ 	.word	0x0000b550
        /*09cc*/ 	.word	0x000000ff
        /*09d0*/ 	.word	0x00000000
        /*09d4*/ 	.short	0x0101
        /*09d6*/ 	.byte	0x07
	.zero		1


	//   ....[37]....
        /*09d8*/ 	.word	0x0000cef0
        /*09dc*/ 	.word	0x000000ff
        /*09e0*/ 	.word	0x00000000
        /*09e4*/ 	.short	0x0101
        /*09e6*/ 	.byte	0x07
	.zero		1


	//   ....[38]....
        /*09e8*/ 	.word	0x0000d770
        /*09ec*/ 	.word	0x000000ff
        /*09f0*/ 	.word	0x00033450
        /*09f4*/ 	.short	0x010a
        /*09f6*/ 	.byte	0x0b
	.zero		1


	//   ....[39]....
        /*09f8*/ 	.word	0x0000d7b0
        /*09fc*/ 	.word	0x000000ff
        /*0a00*/ 	.word	0x00033450
        /*0a04*/ 	.short	0x010a
        /*0a06*/ 	.byte	0x0b
	.zero		1


	//   ....[40]....
        /*0a08*/ 	.word	0x0000def0
        /*0a0c*/ 	.word	0x000000ff
        /*0a10*/ 	.word	0x00000000
        /*0a14*/ 	.short	0x0101
        /*0a16*/ 	.byte	0x04
	.zero		1


	//   ....[41]....
        /*0a18*/ 	.word	0x00010180
        /*0a1c*/ 	.word	0x00000003
        /*0a20*/ 	.word	0x00000000
        /*0a24*/ 	.short	0x0101
        /*0a26*/ 	.byte	0x3f
	.zero		1


	//   ....[42]....
        /*0a28*/ 	.word	0x000127e0
        /*0a2c*/ 	.word	0x00000004
        /*0a30*/ 	.word	0x00033480
        /*0a34*/ 	.short	0x010a
        /*0a36*/ 	.byte	0x3f
	.zero		1


	//   ....[43]....
        /*0a38*/ 	.word	0x00012ed0
        /*0a3c*/ 	.word	0x00000004
        /*0a40*/ 	.word	0x00033470
        /*0a44*/ 	.short	0x0107
        /*0a46*/ 	.byte	0x3f
	.zero		1


	//   ....[44]....
        /*0a48*/ 	.word	0x00012f90
        /*0a4c*/ 	.word	0x00000004
        /*0a50*/ 	.word	0x00033470
        /*0a54*/ 	.short	0x0101
        /*0a56*/ 	.byte	0x3f
	.zero		1


	//   ....[45]....
        /*0a58*/ 	.word	0x00012fc0
        /*0a5c*/ 	.word	0x00000004
        /*0a60*/ 	.word	0x00033440
        /*0a64*/ 	.short	0x010a
        /*0a66*/ 	.byte	0x3f
	.zero		1


	//   ....[46]....
        /*0a68*/ 	.word	0x00013560
        /*0a6c*/ 	.word	0x00000004
        /*0a70*/ 	.word	0x00033430
        /*0a74*/ 	.short	0x0107
        /*0a76*/ 	.byte	0x3f
	.zero		1


	//   ....[47]....
        /*0a78*/ 	.word	0x00013640
        /*0a7c*/ 	.word	0x00000004
        /*0a80*/ 	.word	0x00033430
        /*0a84*/ 	.short	0x0101
        /*0a86*/ 	.byte	0x3f
	.zero		1


	//   ....[48]....
        /*0a88*/ 	.word	0x00013e10
        /*0a8c*/ 	.word	0x00000012
        /*0a90*/ 	.word	0x00033400
        /*0a94*/ 	.short	0x0107
        /*0a96*/ 	.byte	0x3f
	.zero		1


	//   ....[49]....
        /*0a98*/ 	.word	0x00013f00
        /*0a9c*/ 	.word	0x00000012
        /*0aa0*/ 	.word	0x00033400
        /*0aa4*/ 	.short	0x0101
        /*0aa6*/ 	.byte	0x3f
	.zero		1


	//   ....[50]....
        /*0aa8*/ 	.word	0x00013f20
        /*0aac*/ 	.word	0x00000012
        /*0ab0*/ 	.word	0x00033420
        /*0ab4*/ 	.short	0x010a
        /*0ab6*/ 	.byte	0x3f
	.zero		1


	//   ....[51]....
        /*0ab8*/ 	.word	0x00014440
        /*0abc*/ 	.word	0x00000004
        /*0ac0*/ 	.word	0x00033480
        /*0ac4*/ 	.short	0x010a
        /*0ac6*/ 	.byte	0x3f
	.zero		1


	//   ....[52]....
        /*0ac8*/ 	.word	0x00014940
        /*0acc*/ 	.word	0x00000004
        /*0ad0*/ 	.word	0x00033470
        /*0ad4*/ 	.short	0x0107
        /*0ad6*/ 	.byte	0x3f
	.zero		1


	//   ....[53]....
        /*0ad8*/ 	.word	0x00014a00
        /*0adc*/ 	.word	0x00000004
        /*0ae0*/ 	.word	0x00033470
        /*0ae4*/ 	.short	0x0101
        /*0ae6*/ 	.byte	0x3f
	.zero		1


	//   ....[54]....
        /*0ae8*/ 	.word	0x00014a30
        /*0aec*/ 	.word	0x00000004
        /*0af0*/ 	.word	0x00033440
        /*0af4*/ 	.short	0x010a
        /*0af6*/ 	.byte	0x3f
	.zero		1


	//   ....[55]....
        /*0af8*/ 	.word	0x00014f00
        /*0afc*/ 	.word	0x00000004
        /*0b00*/ 	.word	0x00033430
        /*0b04*/ 	.short	0x0107
        /*0b06*/ 	.byte	0x3f
	.zero		1


	//   ....[56]....
        /*0b08*/ 	.word	0x00014fd0
        /*0b0c*/ 	.word	0x00000004
        /*0b10*/ 	.word	0x00033430
        /*0b14*/ 	.short	0x0101
        /*0b16*/ 	.byte	0x3f
	.zero		1


	//   ....[57]....
        /*0b18*/ 	.word	0x00015050
        /*0b1c*/ 	.word	0x00000002
        /*0b20*/ 	.word	0x00033470
        /*0b24*/ 	.short	0x010a
        /*0b26*/ 	.byte	0x3f
	.zero		1


	//   ....[58]....
        /*0b28*/ 	.word	0x000150e0
        /*0b2c*/ 	.word	0x00000002
        /*0b30*/ 	.word	0x00033460
        /*0b34*/ 	.short	0x010a
        /*0b36*/ 	.byte	0x3f
	.zero		1


	//   ....[59]....
        /*0b38*/ 	.word	0x00015bf0
        /*0b3c*/ 	.word	0x00000002
        /*0b40*/ 	.word	0x00033450
        /*0b44*/ 	.short	0x0101
        /*0b46*/ 	.byte	0x3f
	.zero		1


	//   ....[60]....
        /*0b48*/ 	.word	0x00015c80
        /*0b4c*/ 	.word	0x00000002
        /*0b50*/ 	.word	0x00000000
        /*0b54*/ 	.short	0x0101
        /*0b56*/ 	.byte	0x3f
	.zero		1


	//   ....[61]....
        /*0b58*/ 	.word	0x00015e50
        /*0b5c*/ 	.word	0x00000002
        /*0b60*/ 	.word	0x00033470
        /*0b64*/ 	.short	0x010a
        /*0b66*/ 	.byte	0x3f
	.zero		1


	//   ....[62]....
        /*0b68*/ 	.word	0x00015ee0
        /*0b6c*/ 	.word	0x00000002
        /*0b70*/ 	.word	0x00033460
        /*0b74*/ 	.short	0x010a
        /*0b76*/ 	.byte	0x3f
	.zero		1


	//   ....[63]....
        /*0b78*/ 	.word	0x000169f0
        /*0b7c*/ 	.word	0x00000002
        /*0b80*/ 	.word	0x00033450
        /*0b84*/ 	.short	0x0101
        /*0b86*/ 	.byte	0x3f
	.zero		1


	//   ....[64]....
        /*0b88*/ 	.word	0x00016ab0
        /*0b8c*/ 	.word	0x00000002
        /*0b90*/ 	.word	0x00000000
        /*0b94*/ 	.short	0x0101
        /*0b96*/ 	.byte	0x3f
	.zero		1


	//   ....[65]....
        /*0b98*/ 	.word	0x00016d30
        /*0b9c*/ 	.word	0x00000004
        /*0ba0*/ 	.word	0x00033420
        /*0ba4*/ 	.short	0x010a
        /*0ba6*/ 	.byte	0x3f
	.zero		1


	//   ....[66]....
        /*0ba8*/ 	.word	0x00016eb0
        /*0bac*/ 	.word	0x00000005
        /*0bb0*/ 	.word	0x00033440
        /*0bb4*/ 	.short	0x010a
        /*0bb6*/ 	.byte	0x3f
	.zero		1


	//   ....[67]....
        /*0bb8*/ 	.word	0x00016f50
        /*0bbc*/ 	.word	0x0000001f
        /*0bc0*/ 	.word	0x00033440
        /*0bc4*/ 	.short	0x010a
        /*0bc6*/ 	.byte	0x3f
	.zero		1


	//   ....[68]....
        /*0bc8*/ 	.word	0x00016f90
        /*0bcc*/ 	.word	0x00000005
        /*0bd0*/ 	.word	0x00033460
        /*0bd4*/ 	.short	0x010a
        /*0bd6*/ 	.byte	0x3f
	.zero		1


	//   ....[69]....
        /*0bd8*/ 	.word	0x00016fd0
        /*0bdc*/ 	.word	0x0000001f
        /*0be0*/ 	.word	0x00033460
        /*0be4*/ 	.short	0x010a
        /*0be6*/ 	.byte	0x3f
	.zero		1


	//   ....[70]....
        /*0be8*/ 	.word	0x00017010
        /*0bec*/ 	.word	0x00000005
        /*0bf0*/ 	.word	0x00033480
        /*0bf4*/ 	.short	0x010a
        /*0bf6*/ 	.byte	0x3f
	.zero		1


	//   ....[71]....
        /*0bf8*/ 	.word	0x00017050
        /*0bfc*/ 	.word	0x0000001f
        /*0c00*/ 	.word	0x00033480
        /*0c04*/ 	.short	0x010a
        /*0c06*/ 	.byte	0x3f
	.zero		1


	//   ....[72]....
        /*0c08*/ 	.word	0x000170c0
        /*0c0c*/ 	.word	0x00000003
        /*0c10*/ 	.word	0x00033400
        /*0c14*/ 	.short	0x010a
        /*0c16*/ 	.byte	0x3f
	.zero		1


	//   ....[73]....
        /*0c18*/ 	.word	0x00017110
        /*0c1c*/ 	.word	0x00000002
        /*0c20*/ 	.word	0x00033430
        /*0c24*/ 	.short	0x010a
        /*0c26*/ 	.byte	0x3f
	.zero		1


	//   ....[74]....
        /*0c28*/ 	.word	0x00017170
        /*0c2c*/ 	.word	0x00000007
        /*0c30*/ 	.word	0x00033430
        /*0c34*/ 	.short	0x010a
        /*0c36*/ 	.byte	0x3f
	.zero		1


	//   ....[75]....
        /*0c38*/ 	.word	0x000171d0
        /*0c3c*/ 	.word	0x00000007
        /*0c40*/ 	.word	0x00033450
        /*0c44*/ 	.short	0x010a
        /*0c46*/ 	.byte	0x3f
	.zero		1


	//   ....[76]....
        /*0c48*/ 	.word	0x00017230
        /*0c4c*/ 	.word	0x00000007
        /*0c50*/ 	.word	0x00033430
        /*0c54*/ 	.short	0x010a
        /*0c56*/ 	.byte	0x3f
	.zero		1


	//   ....[77]....
        /*0c58*/ 	.word	0x00017290
        /*0c5c*/ 	.word	0x00000007
        /*0c60*/ 	.word	0x00033450
        /*0c64*/ 	.short	0x010a
        /*0c66*/ 	.byte	0x3f
	.zero		1


	//   ....[78]....
        /*0c68*/ 	.word	0x000172f0
        /*0c6c*/ 	.word	0x00000005
        /*0c70*/ 	.word	0x00033450
        /*0c74*/ 	.short	0x010a
        /*0c76*/ 	.byte	0x3f
	.zero		1


	//   ....[79]....
        /*0c78*/ 	.word	0x000173f0
        /*0c7c*/ 	.word	0x00000004
        /*0c80*/ 	.word	0x00033480
        /*0c84*/ 	.short	0x010a
        /*0c86*/ 	.byte	0x3f
	.zero		1


	//   ....[80]....
        /*0c88*/ 	.word	0x00017be0
        /*0c8c*/ 	.word	0x00000004
        /*0c90*/ 	.word	0x00033440
        /*0c94*/ 	.short	0x010a
        /*0c96*/ 	.byte	0x3f
	.zero		1


	//   ....[81]....
        /*0c98*/ 	.word	0x000187f0
        /*0c9c*/ 	.word	0x00000012
        /*0ca0*/ 	.word	0x00033420
        /*0ca4*/ 	.short	0x010a
        /*0ca6*/ 	.byte	0x3f
	.zero		1


	//   ....[82]....
        /*0ca8*/ 	.word	0x00018840
        /*0cac*/ 	.word	0x00000004
        /*0cb0*/ 	.word	0x00033480
        /*0cb4*/ 	.short	0x010a
        /*0cb6*/ 	.byte	0x3f
	.zero		1


	//   ....[83]....
        /*0cb8*/ 	.word	0x00018e90
        /*0cbc*/ 	.word	0x00000004
        /*0cc0*/ 	.word	0x00033440
        /*0cc4*/ 	.short	0x010a
        /*0cc6*/ 	.byte	0x3f
	.zero		1


	//   ....[84]....
        /*0cc8*/ 	.word	0x00019480
        /*0ccc*/ 	.word	0x00000002
        /*0cd0*/ 	.word	0x00033470
        /*0cd4*/ 	.short	0x010a
        /*0cd6*/ 	.byte	0x3f
	.zero		1


	//   ....[85]....
        /*0cd8*/ 	.word	0x000194d0
        /*0cdc*/ 	.word	0x00000002
        /*0ce0*/ 	.word	0x00033460
        /*0ce4*/ 	.short	0x010a
        /*0ce6*/ 	.byte	0x3f
	.zero		1


	//   ....[86]....
        /*0ce8*/ 	.word	0x00019520
        /*0cec*/ 	.word	0x00000002
        /*0cf0*/ 	.word	0x00033470
        /*0cf4*/ 	.short	0x010a
        /*0cf6*/ 	.byte	0x3f
	.zero		1


	//   ....[87]....
        /*0cf8*/ 	.word	0x00019570
        /*0cfc*/ 	.word	0x00000002
        /*0d00*/ 	.word	0x00033460
        /*0d04*/ 	.short	0x010a
        /*0d06*/ 	.byte	0x3f
	.zero		1


	//   ....[88]....
        /*0d08*/ 	.word	0x000195c0
        /*0d0c*/ 	.word	0x00000004
        /*0d10*/ 	.word	0x00033420
        /*0d14*/ 	.short	0x010a
        /*0d16*/ 	.byte	0x3f
	.zero		1


	//   ....[89]....
        /*0d18*/ 	.word	0x00019760
        /*0d1c*/ 	.word	0x00000005
        /*0d20*/ 	.word	0x00033440
        /*0d24*/ 	.short	0x010a
        /*0d26*/ 	.byte	0x3f
	.zero		1


	//   ....[90]....
        /*0d28*/ 	.word	0x000197b0
        /*0d2c*/ 	.word	0x0000001f
        /*0d30*/ 	.word	0x00033440
        /*0d34*/ 	.short	0x010a
        /*0d36*/ 	.byte	0x3f
	.zero		1


	//   ....[91]....
        /*0d38*/ 	.word	0x00019800
        /*0d3c*/ 	.word	0x00000005
        /*0d40*/ 	.word	0x00033460
        /*0d44*/ 	.short	0x010a
        /*0d46*/ 	.byte	0x3f
	.zero		1


	//   ....[92]....
        /*0d48*/ 	.word	0x00019850
        /*0d4c*/ 	.word	0x0000001f
        /*0d50*/ 	.word	0x00033460
        /*0d54*/ 	.short	0x010a
        /*0d56*/ 	.byte	0x3f
	.zero		1


	//   ....[93]....
        /*0d58*/ 	.word	0x000198a0
        /*0d5c*/ 	.word	0x00000005
        /*0d60*/ 	.word	0x00033480
        /*0d64*/ 	.short	0x010a
        /*0d66*/ 	.byte	0x3f
	.zero		1


	//----- nvinfo : EIATTR_NUM_MBARRIERS
	.align		4
.L_782:
        /*0d68*/ 	.byte	0x03, 0x38
        /*0d6a*/ 	.short	0x0016


	//----- nvinfo : EIATTR_EXIT_INSTR_OFFSETS
	.align		4
        /*0d6c*/ 	.byte	0x04, 0x1c
        /*0d6e*/ 	.short	(.L_784 - .L_783)


	//   ....[0]....
.L_783:
        /*0d70*/ 	.word	0x000009a0


	//   ....[1]....
        /*0d74*/ 	.word	0x000110b0


	//   ....[2]....
        /*0d78*/ 	.word	0x000170a0


	//----- nvinfo : EIATTR_MAX_THREADS
	.align		4
.L_784:
        /*0d7c*/ 	.byte	0x04, 0x05
        /*0d7e*/ 	.short	(.L_786 - .L_785)
.L_785:
        /*0d80*/ 	.word	0x00000180
        /*0d84*/ 	.word	0x00000001
        /*0d88*/ 	.word	0x00000001


	//----- nvinfo : EIATTR_CRS_STACK_SIZE
	.align		4
.L_786:
        /*0d8c*/ 	.byte	0x04, 0x1e
        /*0d8e*/ 	.short	(.L_788 - .L_787)
.L_787:
        /*0d90*/ 	.word	0x00000000


	//----- nvinfo : EIATTR_CBANK_PARAM_SIZE
	.align		4
.L_788:
        /*0d94*/ 	.byte	0x03, 0x19
        /*0d96*/ 	.short	0x0af0


	//----- nvinfo : EIATTR_PARAM_CBANK
	.align		4
        /*0d98*/ 	.byte	0x04, 0x0a
        /*0d9a*/ 	.short	(.L_790 - .L_789)
	.align		4
.L_789:
        /*0d9c*/ 	.word	index@(.nv.constant0._ZN7cutlass13device_kernelIN5flash11enable_sm90INS1_16FlashAttnFwdSm90INS1_25CollectiveMainloopFwdSm90ILi2EN4cute5tupleIJNS5_1CILi1EEES8_S8_EEENS6_IJNS7_ILi128EEENS7_ILi160EEENS7_ILi192EEEEEELi192ENS_12float_e4m3_tEfNS_4arch4Sm90ELb1ELb0ELb1ELb0ELb1ELb0ELb0ELb1ELb1ELb1ELb0ELb0EEENS1_21CollectiveEpilogueFwdINS6_IJSA_SC_SB_EEES9_NS_10bfloat16_tESG_Li256ELb0ELb1ELb0ELb1EEENS1_30DynamicPersistentTileSchedulerILi256ELi128ELb0ELb1ELb1EEEEEEEEEvNT_6ParamsE)
        /*0da0*/ 	.short	0x0210
        /*0da2*/ 	.short	0x0af0


	//----- nvinfo : EIATTR_SW_WAR
	.align		4
.L_790:
        /*0da4*/ 	.byte	0x04, 0x36
        /*0da6*/ 	.short	(.L_792 - .L_791)
.L_791:
        /*0da8*/ 	.word	0x00000008
.L_792:


//--------------------- .nv.info._ZN7cutlass13device_kernelIN5flash11enable_sm90INS1_16FlashAttnFwdSm90INS1_25CollectiveMainloopFwdSm90ILi2EN4cute5tupleIJNS5_1CILi1EEES8_S8_EEENS6_IJNS7_ILi128EEENS7_ILi160EEENS7_ILi192EEEEEELi192ENS_12float_e4m3_tEfNS_4arch4Sm90ELb1ELb0ELb1ELb1ELb1ELb0ELb0ELb1ELb1ELb1ELb0ELb0EEENS1_21CollectiveEpilogueFwdINS6_IJSA_SC_SB_EEES9_NS_10bfloat16_tESG_Li256ELb1ELb1ELb0ELb1EEENS1_36VarlenDynamicPersistentTileSchedulerILi128ELi160ELi256ELi128ELb0ELb1ELb1ELb1ELb1ELb1EEEEEEEEEvNT_6ParamsE --------------------------
	.section	.nv.info._ZN7cutlass13device_kernelIN5flash11enable_sm90INS1_16FlashAttnFwdSm90INS1_25CollectiveMainloopFwdSm90ILi2EN4cute5tupleIJNS5_1CILi1EEES8_S8_EEENS6_IJNS7_ILi128EEENS7_ILi160EEENS7_ILi192EEEEEELi192ENS_12float_e4m3_tEfNS_4arch4Sm90ELb1ELb0ELb1ELb1ELb1ELb0ELb0ELb1ELb1ELb1ELb0ELb0EEENS1_21CollectiveEpilogueFwdINS6_IJSA_SC_SB_EEES9_NS_10bfloat16_tESG_Li256ELb1ELb1ELb0ELb1EEENS1_36VarlenDynamicPersistentTileSchedulerILi128ELi160ELi256ELi128ELb0ELb1ELb1ELb1ELb1ELb1EEEEEEEEEvNT_6ParamsE,"",@"SHT_CUDA_INFO"
	.sectionflags	@""
	.align	4


	//----- nvinfo : EIATTR_CUDA_API_VERSION
	.align		4
        /*0000*/ 	.byte	0x04, 0x37
        /*0002*/ 	.short	(.L_794 - .L_793)
.L_793:
        /*0004*/ 	.word	0x00000082


	//----- nvinfo : EIATTR_KPARAM_INFO
	.align		4
.L_794:
        /*0008*/ 	.byte	0x04, 0x17
        /*000a*/ 	.short	(.L_796 - .L_795)
.L_795:
        /*000c*/ 	.word	0x00000000
        /*0010*/ 	.short	0x0000
        /*0012*/ 	.short	0x0070
        /*0014*/ 	.byte	0x00, 0xf0, 0x01, 0x2a


	//----- nvinfo : EIATTR_SPARSE_MMA_MASK
	.align		4
.L_796:
        /*0018*/ 	.byte	0x03, 0x50
        /*001a*/ 	.short	0x0000


	//----- nvinfo : EIATTR_MAXREG_COUNT
	.align		4
        /*001c*/ 	.byte	0x03, 0x1b
        /*001e*/ 	.short	0x00a8


	//----- nvinfo : EIATTR_NUM_BARRIERS
	.align		4
        /*0020*/ 	.byte	0x02, 0x4c
        /*0022*/ 	.byte	0x10
	.zero		1


	//----- nvinfo : EIATTR_EXTERNS
	.align		4
        /*0024*/ 	.byte	0x04, 0x0f
        /*0026*/ 	.short	(.L_798 - .L_797)


	//   ....[0]....
	.align		4
.L_797:
        /*0028*/ 	.word	index@(__assertfail)


	//----- nvinfo : EIATTR_ANNOTATIONS
	.align		4
.L_798:
        /*002c*/ 	.byte	0x04, 0x55
        /*002e*/ 	.short	(.L_800 - .L_799)


	//   ....[0]....
.L_799:
        /* <DEDUP_REMOVED lines=13> */


	//----- nvinfo : EIATTR_MERCURY_ISA_VERSION
	.align		4
.L_800:
        /*00f0*/ 	.byte	0x03, 0x5f
        /*00f2*/ 	.short	0x0101


	//----- nvinfo : EIATTR_UNUSED_LOAD_BYTE_OFFSET
	.align		4
        /*00f4*/ 	.byte	0x04, 0x44
        /*00f6*/ 	.short	(.L_802 - .L_801)


	//   ....[0]....
.L_801:
        /*00f8*/ 	.word	0x00000980
        /*00fc*/ 	.word	0x0000fff0


	//   ....[1]....
        /*0100*/ 	.word	0x0000e510
        /*0104*/ 	.word	0x0000fff0


	//----- nvinfo : EIATTR_INT_WARP_WIDE_INSTR_OFFSETS
	.align		4
.L_802:
        /*0108*/ 	.byte	0x04, 0x31
        /*010a*/ 	.short	(.L_804 - .L_803)


	//   ....[0]....
.L_803:
        /*010c*/ 	.word	0x000000c0


	//   ....[1]....
        /*0110*/ 	.word	0x000000d0


	//   ....[2]....
        /*0114*/ 	.word	0x00000170


	//   ....[3]....
        /*0118*/ 	.word	0x00012b50


	//   ....[4]....
        /*011c*/ 	.word	0x00012be0


	//   ....[5]....
        /*0120*/ 	.word	0x00016fd0


	//   ....[6]....
        /*0124*/ 	.word	0x00017060


	//----- nvinfo : EIATTR_COOP_GROUP_MASK_REGIDS
	.align		4
.L_804:
        /*0128*/ 	.byte	0x04, 0x29
        /*012a*/ 	.short	(.L_806 - .L_805)


	//   ....[0]....
.L_805:
        /*012c*/ 	.word	0xffffffff


	//   ....[1]....
        /*0130*/ 	.word	0xffffffff


	//   ....[2]....
        /*0134*/ 	.word	0xffffffff


	//   ....[3]....
        /*0138*/ 	.word	0xffffffff


	//   ....[4]....
        /*013c*/ 	.word	0xffffffff


	//   ....[5]....
        /*0140*/ 	.word	0xffffffff


	//   ....[6]....
        /*0144*/ 	.word	0xffffffff


	//   ....[7]....
        /*0148*/ 	.word	0xffffffff


	//   ....[8]....
        /*014c*/ 	.word	0xffffffff


	//   ....[9]....
        /*0150*/ 	.word	0xffffffff


	//   ....[10]....
        /*0154*/ 	.word	0xffffffff


	//   ....[11]....
        /*0158*/ 	.word	0xffffffff


	//   ....[12]....
        /*015c*/ 	.word	0xffffffff


	//   ....[13]....
        /*0160*/ 	.word	0xffffffff


	//   ....[14]....
        /*0164*/ 	.word	0xffffffff


	//   ....[15]....
        /*0168*/ 	.word	0xffffffff


	//   ....[16]....
        /*016c*/ 	.word	0xffffffff


	//   ....[17]....
        /*0170*/ 	.word	0xffffffff


	//   ....[18]....
        /*0174*/ 	.word	0xffffffff


	//   ....[19]....
        /*0178*/ 	.word	0xffffffff


	//   ....[20]....
        /*017c*/ 	.word	0xffffffff


	//   ....[21]....
        /*0180*/ 	.word	0xffffffff


	//   ....[22]....
        /*0184*/ 	.word	0xffffffff


	//   ....[23]....
        /*0188*/ 	.word	0xffffffff


	//   ....[24]....
        /*018c*/ 	.word	0xffffffff


	//   ....[25]....
        /*0190*/ 	.word	0xffffffff


	//   ....[26]....
        /*0194*/ 	.word	0xffffffff


	//   ....[27]....
        /*0198*/ 	.word	0xffffffff


	//   ....[28]....
        /*019c*/ 	.word	0xffffffff


	//   ....[29]....
        /*01a0*/ 	.word	0xffffffff


	//   ....[30]....
        /*01a4*/ 	.word	0xffffffff


	//   ....[31]....
        /*01a8*/ 	.word	0xffffffff


	//   ....[32]....
        /*01ac*/ 	.word	0xffffffff


	//   ....[33]....
        /*01b0*/ 	.word	0xffffffff


	//   ....[34]....
        /*01b4*/ 	.word	0xffffffff


	//   ....[35]....
        /*01b8*/ 	.word	0xffffffff


	//   ....[36]....
        /*01bc*/ 	.word	0xffffffff


	//   ....[37]....
        /*01c0*/ 	.word	0xffffffff


	//   ....[38]....
        /*01c4*/ 	.word	0xffffffff


	//   ....[39]....
        /*01c8*/ 	.word	0xffffffff


	//   ....[40]....
        /*01cc*/ 	.word	0xffffffff


	//   ....[41]....
        /*01d0*/ 	.word	0xffffffff


	//   ....[42]....
        /*01d4*/ 	.word	0xffffffff


	//   ....[43]....
        /*01d8*/ 	.word	0xffffffff


	//   ....[44]....
        /*01dc*/ 	.word	0xffffffff


	//   ....[45]....
        /*01e0*/ 	.word	0xffffffff


	//   ....[46]....
        /*01e4*/ 	.word	0xffffffff


	//   ....[47]....
        /*01e8*/ 	.word	0xffffffff


	//   ....[48]....
        /*01ec*/ 	.word	0xffffffff


	//   ....[49]....
        /*01f0*/ 	.word	0xffffffff


	//   ....[50]....
        /*01f4*/ 	.word	0xffffffff


	//   ....[51]....
        /*01f8*/ 	.word	0xffffffff


	//   ....[52]....
        /*01fc*/ 	.word	0xffffffff


	//   ....[53]....
        /*0200*/ 	.word	0xffffffff


	//   ....[54]....
        /*0204*/ 	.word	0xffffffff


	//   ....[55]....
        /*0208*/ 	.word	0xffffffff


	//   ....[56]....
        /*020c*/ 	.word	0xffffffff


	//   ....[57]....
        /*0210*/ 	.word	0xffffffff


	//   ....[58]....
        /*0214*/ 	.word	0xffffffff


	//   ....[59]....
        /*0218*/ 	.word	0xffffffff


	//   ....[60]....
        /*021c*/ 	.word	0xffffffff


	//   ....[61]....
        /*0220*/ 	.word	0xffffffff


	//   ....[62]....
        /*0224*/ 	.word	0xffffffff


	//   ....[63]....
        /*0228*/ 	.word	0xffffffff


	//   ....[64]....
        /*022c*/ 	.word	0xffffffff


	//   ....[65]....
        /*0230*/ 	.word	0xffffffff


	//   ....[66]....
        /*0234*/ 	.word	0xffffffff


	//   ....[67]....
        /*0238*/ 	.word	0xffffffff


	//   ....[68]....
        /*023c*/ 	.word	0xffffffff


	//   ....[69]....
        /*0240*/ 	.word	0xffffffff


	//   ....[70]....
        /*0244*/ 	.word	0xffffffff


	//   ....[71]....
        /*0248*/ 	.word	0xffffffff


	//   ....[72]....
        /*024c*/ 	.word	0xffffffff


	//   ....[73]....
        /*0250*/ 	.word	0xffffffff


	//   ....[74]....
        /*0254*/ 	.word	0xffffffff


	//   ....[75]....
        /*0258*/ 	.word	0xffffffff


	//   ....[76]....
        /*025c*/ 	.word	0xffffffff


	//   ....[77]....
        /*0260*/ 	.word	0xffffffff


	//   ....[78]....
        /*0264*/ 	.word	0xffffffff


	//   ....[79]....
        /*0268*/ 	.word	0xffffffff


	//   ....[80]....
        /*026c*/ 	.word	0xffffffff


	//   ....[81]....
        /*0270*/ 	.word	0xffffffff


	//   ....[82]....
        /*0274*/ 	.word	0xffffffff


	//   ....[83]....
        /*0278*/ 	.word	0xffffffff


	//   ....[84]....
        /*027c*/ 	.word	0xffffffff


	//   ....[85]....
        /*0280*/ 	.word	0xffffffff


	//   ....[86]....
        /*0284*/ 	.word	0xffffffff


	//   ....[87]....
        /*0288*/ 	.word	0xffffffff


	//   ....[88]....
        /*028c*/ 	.word	0xffffffff


	//   ....[89]....
        /*0290*/ 	.word	0xffffffff


	//   ....[90]....
        /*0294*/ 	.word	0xffffffff


	//   ....[91]....
        /*0298*/ 	.word	0xffffffff


	//   ....[92]....
        /*029c*/ 	.word	0xffffffff


	//   ....[93]....
        /*02a0*/ 	.word	0xffffffff


	//   ....[94]....
        /*02a4*/ 	.word	0xffffffff


	//   ....[95]....
        /*02a8*/ 	.word	0xffffffff


	//   ....[96]....
        /*02ac*/ 	.word	0xffffffff


	//   ....[97]....
        /*02b0*/ 	.word	0xffffffff


	//   ....[98]....
        /*02b4*/ 	.word	0xffffffff


	//   ....[99]....
        /*02b8*/ 	.word	0xffffffff


	//   ....[100]....
        /*02bc*/ 	.word	0xffffffff


	//   ....[101]....
        /*02c0*/ 	.word	0xffffffff


	//   ....[102]....
        /*02c4*/ 	.word	0xffffffff


	//   ....[103]....
        /*02c8*/ 	.word	0xffffffff


	//   ....[104]....
        /*02cc*/ 	.word	0xffffffff


	//   ....[105]....
        /*02d0*/ 	.word	0xffffffff


	//   ....[106]....
        /*02d4*/ 	.word	0xffffffff


	//   ....[107]....
        /*02d8*/ 	.word	0xffffffff


	//   ....[108]....
        /*02dc*/ 	.word	0xffffffff


	//   ....[109]....
        /*02e0*/ 	.word	0xffffffff


	//   ....[110]....
        /*02e4*/ 	.word	0xffffffff


	//   ....[111]....
        /*02e8*/ 	.word	0xffffffff


	//   ....[112]....
        /*02ec*/ 	.word	0xffffffff


	//   ....[113]....
        /*02f0*/ 	.word	0xffffffff


	//   ....[114]....
        /*02f4*/ 	.word	0xffffffff


	//   ....[115]....
        /*02f8*/ 	.word	0xffffffff


	//   ....[116]....
        /*02fc*/ 	.word	0xffffffff


	//   ....[117]....
        /*0300*/ 	.word	0xffffffff


	//   ....[118]....
        /*0304*/ 	.word	0xffffffff


	//   ....[119]....
        /*0308*/ 	.word	0xffffffff


	//   ....[120]....
        /*030c*/ 	.word	0xffffffff


	//   ....[121]....
        /*0310*/ 	.word	0xffffffff


	//   ....[122]....
        /*0314*/ 	.word	0xffffffff


	//   ....[123]....
        /*0318*/ 	.word	0xffffffff


	//   ....[124]....
        /*031c*/ 	.word	0xffffffff


	//   ....[125]....
        /*0320*/ 	.word	0xffffffff


	//   ....[126]....
        /*0324*/ 	.word	0xffffffff


	//   ....[127]....
        /*0328*/ 	.word	0xffffffff


	//   ....[128]....
        /*032c*/ 	.word	0xffffffff


	//   ....[129]....
        /*0330*/ 	.word	0xffffffff


	//   ....[130]....
        /*0334*/ 	.word	0xffffffff


	//   ....[131]....
        /*0338*/ 	.word	0xffffffff


	//   ....[132]....
        /*033c*/ 	.word	0xffffffff


	//   ....[133]....
        /*0340*/ 	.word	0xffffffff


	//   ....[134]....
        /*0344*/ 	.word	0xffffffff


	//   ....[135]....
        /*0348*/ 	.word	0xffffffff


	//   ....[136]....
        /*034c*/ 	.word	0xffffffff


	//   ....[137]....
        /*0350*/ 	.word	0xffffffff


	//   ....[138]....
        /*0354*/ 	.word	0xffffffff


	//   ....[139]....
        /*0358*/ 	.word	0xffffffff


	//   ....[140]....
        /*035c*/ 	.word	0xffffffff


	//   ....[141]....
        /*0360*/ 	.word	0xffffffff


	//   ....[142]....
        /*0364*/ 	.word	0xffffffff


	//   ....[143]....
        /*0368*/ 	.word	0xffffffff


	//   ....[144]....
        /*036c*/ 	.word	0xffffffff


	//   ....[145]....
        /*0370*/ 	.word	0xffffffff


	//   ....[146]....
        /*0374*/ 	.word	0xffffffff


	//   ....[147]....
        /*0378*/ 	.word	0xffffffff


	//   ....[148]....
        /*037c*/ 	.word	0xffffffff


	//   ....[149]....
        /*0380*/ 	.word	0xffffffff


	//   ....[150]....
        /*0384*/ 	.word	0xffffffff


	//   ....[151]....
        /*0388*/ 	.word	0xffffffff


	//   ....[152]....
        /*038c*/ 	.word	0xffffffff


	//   ....[153]....
        /*0390*/ 	.word	0xffffffff


	//   ....[154]....
        /*0394*/ 	.word	0xffffffff


	//   ....[155]....
        /*0398*/ 	.word	0xffffffff


	//   ....[156]....
        /*039c*/ 	.word	0xffffffff


	//   ....[157]....
        /*03a0*/ 	.word	0xffffffff


	//   ....[158]....
        /*03a4*/ 	.word	0xffffffff


	//   ....[159]....
        /*03a8*/ 	.word	0xffffffff


	//   ....[160]....
        /*03ac*/ 	.word	0xffffffff


	//   ....[161]....
        /*03b0*/ 	.word	0xffffffff


	//   ....[162]....
        /*03b4*/ 	.word	0xffffffff


	//   ....[163]....
        /*03b8*/ 	.word	0xffffffff


	//   ....[164]....
        /*03bc*/ 	.word	0xffffffff


	//   ....[165]....
        /*03c0*/ 	.word	0xffffffff


	//   ....[166]....
        /*03c4*/ 	.word	0xffffffff


	//   ....[167]....
        /*03c8*/ 	.word	0xffffffff


	//   ....[168]....
        /*03cc*/ 	.word	0xffffffff


	//   ....[169]....
        /*03d0*/ 	.word	0xffffffff


	//   ....[170]....
        /*03d4*/ 	.word	0xffffffff


	//   ....[171]....
        /*03d8*/ 	.word	0xffffffff


	//   ....[172]....
        /*03dc*/ 	.word	0xffffffff


	//   ....[173]....
        /*03e0*/ 	.word	0xffffffff


	//   ....[174]....
        /*03e4*/ 	.word	0xffffffff


	//   ....[175]....
        /*03e8*/ 	.word	0xffffffff


	//   ....[176]....
        /*03ec*/ 	.word	0xffffffff


	//   ....[177]....
        /*03f0*/ 	.word	0x0500000f


	//   ....[178]....
        /*03f4*/ 	.word	0x0500000f


	//   ....[179]....
        /*03f8*/ 	.word	0x0500000f


	//   ....[180]....
        /*03fc*/ 	.word	0x0500000f


	//   ....[181]....
        /*0400*/ 	.word	0x0500000f


	//   ....[182]....
        /*0404*/ 	.word	0x0500000f


	//   ....[183]....
        /*0408*/ 	.word	0x0500000f


	//   ....[184]....
        /*040c*/ 	.word	0x0500000f


	//   ....[185]....
        /*0410*/ 	.word	0x0500000f


	//   ....[186]....
        /*0414*/ 	.word	0x0500000f


	//   ....[187]....
        /*0418*/ 	.word	0x0500000f


	//   ....[188]....
        /*041c*/ 	.word	0x0500000f


	//   ....[189]....
        /*0420*/ 	.word	0x0500000f


	//   ....[190]....
        /*0424*/ 	.word	0x0500000f


	//   ....[191]....
        /*0428*/ 	.word	0x0500000f


	//   ....[192]....
        /*042c*/ 	.word	0x0500000f


	//   ....[193]....
        /*0430*/ 	.word	0x0500000f


	//   ....[194]....
        /*0434*/ 	.word	0x0500000f


	//   ....[195]....
        /*0438*/ 	.word	0x0500000f


	//   ....[196]....
        /*043c*/ 	.word	0x0500000f


	//   ....[197]....
        /*0440*/ 	.word	0x0500000f


	//   ....[198]....
        /*0444*/ 	.word	0x0500000f


	//   ....[199]....
        /*0448*/ 	.word	0x0500000f


	//   ....[200]....
        /*044c*/ 	.word	0x0500000f


	//   ....[201]....
        /*0450*/ 	.word	0x0500000f


	//   ....[202]....
        /*0454*/ 	.word	0x0500000f


	//   ....[203]....
        /*0458*/ 	.word	0x0500000f


	//   ....[204]....
        /*045c*/ 	.word	0x0500000f


	//   ....[205]....
        /*0460*/ 	.word	0x0500000f


	//   ....[206]....
        /*0464*/ 	.word	0x0500000f


	//   ....[207]....
        /*0468*/ 	.word	0x0500000f


	//   ....[208]....
        /*046c*/ 	.word	0x0500000f


	//   ....[209]....
        /*0470*/ 	.word	0x0500000f


	//   ....[210]....
        /*0474*/ 	.word	0x0500000f


	//   ....[211]....
        /*0478*/ 	.word	0x0500000f


	//   ....[212]....
        /*047c*/ 	.word	0x0500000f


	//   ....[213]....
        /*0480*/ 	.word	0x0500000f


	//   ....[214]....
        /*0484*/ 	.word	0x0500000f


	//   ....[215]....
        /*0488*/ 	.word	0x0500000f


	//   ....[216]....
        /*048c*/ 	.word	0x0500000f


	//   ....[217]....
        /*0490*/ 	.word	0x0500000f


	//   ....[218]....
        /*0494*/ 	.word	0x0500000f


	//   ....[219]....
        /*0498*/ 	.word	0x0500000f


	//   ....[220]....
        /*049c*/ 	.word	0x0500000f


	//   ....[221]....
        /*04a0*/ 	.word	0x0500000f


	//   ....[222]....
        /*04a4*/ 	.word	0x0500000f


	//   ....[223]....
        /*04a8*/ 	.word	0x0500000f


	//   ....[224]....
        /*04ac*/ 	.word	0x0500000f


	//   ....[225]....
        /*04b0*/ 	.word	0x0500000f


	//   ....[226]....
        /*04b4*/ 	.word	0x0500000f


	//----- nvinfo : EIATTR_COOP_GROUP_INSTR_OFFSETS
	.align		4
.L_806:
        /*04b8*/ 	.byte	0x04, 0x28
        /*04ba*/ 	.short	(.L_808 - .L_807)


	//   ....[0]....
.L_807:
        /*04bc*/ 	.word	0x00000080


	//   ....[1]....
        /*04c0*/ 	.word	0x00000090


	//   ....[2]....
        /*04c4*/ 	.word	0x000002d0


	//   ....[3]....
        /*04c8*/ 	.word	0x00000430


	//   ....[4]....
        /*04cc*/ 	.word	0x00000550


	//   ....[5]....
        /*04d0*/ 	.word	0x000006b0


	//   ....[6]....
        /*04d4*/ 	.word	0x000016b0


	//   ....[7]....
        /*04d8*/ 	.word	0x00002b50


	//   ....[8]....
        /*04dc*/ 	.word	0x00003040


	//   ....[9]....
        /*04e0*/ 	.word	0x00003b70


	//   ....[10]....
        /*04e4*/ 	.word	0x00003bd0


	//   ....[11]....
        /*04e8*/ 	.word	0x00004920


	//   ....[12]....
        /*04ec*/ 	.word	0x00004980


	//   ....[13]....
        /*04f0*/ 	.word	0x00006c90


	//   ....[14]....
        /*04f4*/ 	.word	0x00007b20


	//   ....[15]....
        /*04f8*/ 	.word	0x00007b80


	//   ....[16]....
        /*04fc*/ 	.word	0x00007c60


	//   ....[17]....
        /*0500*/ 	.word	0x000088b0


	//   ....[18]....
        /*0504*/ 	.word	0x00008900


	//   ....[19]....
        /*0508*/ 	.word	0x0000be70


	//   ....[20]....
        /*050c*/ 	.word	0x0000be90


	//   ....[21]....
        /*0510*/ 	.word	0x0000bed0


	//   ....[22]....
        /*0514*/ 	.word	0x0000bee0


	//   ....[23]....
        /*0518*/ 	.word	0x0000dbc0


	//   ....[24]....
        /*051c*/ 	.word	0x0000dbd0


	//   ....[25]....
        /*0520*/ 	.word	0x0000dc00


	//   ....[26]....
        /*0524*/ 	.word	0x0000dc10


	//   ....[27]....
        /*0528*/ 	.word	0x0000f070


	//   ....[28]....
        /*052c*/ 	.word	0x0000f0a0


	//   ....[29]....
        /*0530*/ 	.word	0x0000f0d0


	//   ....[30]....
        /*0534*/ 	.word	0x0000f100


	//   ....[31]....
        /*0538*/ 	.word	0x0000f130


	//   ....[32]....
        /*053c*/ 	.word	0x0000f150


	//   ....[33]....
        /*0540*/ 	.word	0x0000f160


	//   ....[34]....
        /*0544*/ 	.word	0x0000f170


	//   ....[35]....
        /*0548*/ 	.word	0x0000f180


	//   ....[36]....
        /*054c*/ 	.word	0x0000f190


	//   ....[37]....
        /*0550*/ 	.word	0x0000f1a0


	//   ....[38]....
        /*0554*/ 	.word	0x0000f1d0


	//   ....[39]....
        /*0558*/ 	.word	0x0000f200


	//   ....[40]....
        /*055c*/ 	.word	0x0000f230


	//   ....[41]....
        /*0560*/ 	.word	0x0000f260


	//   ....[42]....
        /*0564*/ 	.word	0x0000f270


	//   ....[43]....
        /*0568*/ 	.word	0x0000f280


	//   ....[44]....
        /*056c*/ 	.word	0x0000f2b0


	//   ....[45]....
        /*0570*/ 	.word	0x0000f2e0


	//   ....[46]....
        /*0574*/ 	.word	0x0000f2f0


	//   ....[47]....
        /*0578*/ 	.word	0x0000f300


	//   ....[48]....
        /*057c*/ 	.word	0x0000f330


	//   ....[49]....
        /*0580*/ 	.word	0x0000f370


	//   ....[50]....
        /*0584*/ 	.word	0x0000f380


	//   ....[51]....
        /*0588*/ 	.word	0x0000f3b0


	//   ....[52]....
        /*058c*/ 	.word	0x0000f3e0


	//   ....[53]....
        /*0590*/ 	.word	0x0000f410


	//   ....[54]....
        /*0594*/ 	.word	0x0000f420


	//   ....[55]....
        /*0598*/ 	.word	0x0000f430


	//   ....[56]....
        /*059c*/ 	.word	0x0000f440


	//   ....[57]....
        /*05a0*/ 	.word	0x0000f450


	//   ....[58]....
        /*05a4*/ 	.word	0x0000f480


	//   ....[59]....
        /*05a8*/ 	.word	0x0000f490


	//   ....[60]....
        /*05ac*/ 	.word	0x0000f4a0


	//   ....[61]....
        /*05b0*/ 	.word	0x0000f4b0


	//   ....[62]....
        /*05b4*/ 	.word	0x0000f4c0


	//   ....[63]....
        /*05b8*/ 	.word	0x0000f4d0


	//   ....[64]....
        /*05bc*/ 	.word	0x0000f4e0


	//   ....[65]....
        /*05c0*/ 	.word	0x0000f4f0


	//   ....[66]....
        /*05c4*/ 	.word	0x0000f520


	//   ....[67]....
        /*05c8*/ 	.word	0x0000f550


	//   ....[68]....
        /*05cc*/ 	.word	0x0000f560


	//   ....[69]....
        /*05d0*/ 	.word	0x0000f570


	//   ....[70]....
        /*05d4*/ 	.word	0x0000f580


	//   ....[71]....
        /*05d8*/ 	.word	0x0000f5b0


	//   ....[72]....
        /*05dc*/ 	.word	0x0000f5c0


	//   ....[73]....
        /*05e0*/ 	.word	0x0000f5d0


	//   ....[74]....
        /*05e4*/ 	.word	0x0000f5e0


	//   ....[75]....
        /*05e8*/ 	.word	0x0000fc80


	//   ....[76]....
        /*05ec*/ 	.word	0x0000fcb0


	//   ....[77]....
        /*05f0*/ 	.word	0x0000fcf0


	//   ....[78]....
        /*05f4*/ 	.word	0x0000fd30


	//   ....[79]....
        /*05f8*/ 	.word	0x00010440


	//   ....[80]....
        /*05fc*/ 	.word	0x00010480


	//   ....[81]....
        /*0600*/ 	.word	0x00010580


	//   ....[82]....
        /*0604*/ 	.word	0x000105a0


	//   ....[83]....
        /*0608*/ 	.word	0x000106a0


	//   ....[84]....
        /*060c*/ 	.word	0x000106c0


	//   ....[85]....
        /*0610*/ 	.word	0x000107d0


	//   ....[86]....
        /*0614*/ 	.word	0x000107f0


	//   ....[87]....
        /*0618*/ 	.word	0x000110f0


	//   ....[88]....
        /*061c*/ 	.word	0x00011110


	//   ....[89]....
        /*0620*/ 	.word	0x00011210


	//   ....[90]....
        /*0624*/ 	.word	0x00011230


	//   ....[91]....
        /*0628*/ 	.word	0x00011330


	//   ....[92]....
        /*062c*/ 	.word	0x00011350


	//   ....[93]....
        /*0630*/ 	.word	0x00011460


	//   ....[94]....
        /*0634*/ 	.word	0x00011480


	//   ....[95]....
        /*0638*/ 	.word	0x00011600


	//   ....[96]....
        /*063c*/ 	.word	0x000117b0


	//   ....[97]....
        /*0640*/ 	.word	0x000117e0


	//   ....[98]....
        /*0644*/ 	.word	0x00011810


	//   ....[99]....
        /*0648*/ 	.word	0x00011840


	//   ....[100]....
        /*064c*/ 	.word	0x00011870


	//   ....[101]....
        /*0650*/ 	.word	0x000118b0


	//   ....[102]....
        /*0654*/ 	.word	0x00011a00


	//   ....[103]....
        /*0658*/ 	.word	0x00011a30


	//   ....[104]....
        /*065c*/ 	.word	0x00011a60


	//   ....[105]....
        /*0660*/ 	.word	0x00011a90


	//   ....[106]....
        /*0664*/ 	.word	0x00011ac0


	//   ....[107]....
        /*0668*/ 	.word	0x00011b00


	//   ....[108]....
        /*066c*/ 	.word	0x00011b80


	//   ....[109]....
        /*0670*/ 	.word	0x00011c20


	//   ....[110]....
        /*0674*/ 	.word	0x00011cc0


	//   ....[111]....
        /*0678*/ 	.word	0x00013ac0


	//   ....[112]....
        /*067c*/ 	.word	0x00013af0


	//   ....[113]....
        /*0680*/ 	.word	0x00013b20


	//   ....[114]....
        /*0684*/ 	.word	0x00013c30


	//   ....[115]....
        /*0688*/ 	.word	0x00013c40


	//   ....[116]....
        /*068c*/ 	.word	0x00013cd0


	//   ....[117]....
        /*0690*/ 	.word	0x00013ce0


	//   ....[118]....
        /*0694*/ 	.word	0x00013cf0


	//   ....[119]....
        /*0698*/ 	.word	0x00013d80


	//   ....[120]....
        /*069c*/ 	.word	0x00013e20


	//   ....[121]....
        /*06a0*/ 	.word	0x00014220


	//   ....[122]....
        /*06a4*/ 	.word	0x00014260


	//   ....[123]....
        /*06a8*/ 	.word	0x00014290


	//   ....[124]....
        /*06ac*/ 	.word	0x000142b0


	//   ....[125]....
        /*06b0*/ 	.word	0x00014380


	//   ....[126]....
        /*06b4*/ 	.word	0x00014390


	//   ....[127]....
        /*06b8*/ 	.word	0x00014420


	//   ....[128]....
        /*06bc*/ 	.word	0x00014430


	//   ....[129]....
        /*06c0*/ 	.word	0x00014440


	//   ....[130]....
        /*06c4*/ 	.word	0x00014510


	//   ....[131]....
        /*06c8*/ 	.word	0x00014d30


	//   ....[132]....
        /*06cc*/ 	.word	0x00014d60


	//   ....[133]....
        /*06d0*/ 	.word	0x00014dc0


	//   ....[134]....
        /*06d4*/ 	.word	0x00014e10


	//   ....[135]....
        /*06d8*/ 	.word	0x00014e60


	//   ....[136]....
        /*06dc*/ 	.word	0x00014ec0


	//   ....[137]....
        /*06e0*/ 	.word	0x00014ee0


	//   ....[138]....
        /*06e4*/ 	.word	0x00014f20


	//   ....[139]....
        /*06e8*/ 	.word	0x00015930


	//   ....[140]....
        /*06ec*/ 	.word	0x00015940


	//   ....[141]....
        /*06f0*/ 	.word	0x00015950


	//   ....[142]....
        /*06f4*/ 	.word	0x00015990


	//   ....[143]....
        /*06f8*/ 	.word	0x000159d0


	//   ....[144]....
        /*06fc*/ 	.word	0x000159e0


	//   ....[145]....
        /*0700*/ 	.word	0x00015a40


	//   ....[146]....
        /*0704*/ 	.word	0x00015a70


	//   ....[147]....
        /*0708*/ 	.word	0x00015ab0


	//   ....[148]....
        /*070c*/ 	.word	0x00015b10


	//   ....[149]....
        /*0710*/ 	.word	0x00015f40


	//   ....[150]....
        /*0714*/ 	.word	0x00015f50


	//   ....[151]....
        /*0718*/ 	.word	0x00015f60


	//   ....[152]....
        /*071c*/ 	.word	0x00015f70


	//   ....[153]....
        /*0720*/ 	.word	0x00015f80


	//   ....[154]....
        /*0724*/ 	.word	0x00015fe0


	//   ....[155]....
        /*0728*/ 	.word	0x00015ff0


	//   ....[156]....
        /*072c*/ 	.word	0x00016050


	//   ....[157]....
        /*0730*/ 	.word	0x00016080


	//   ....[158]....
        /*0734*/ 	.word	0x000160c0


	//   ....[159]....
        /*0738*/ 	.word	0x00017f30


	//   ....[160]....
        /*073c*/ 	.word	0x00017f60


	//   ....[161]....
        /*0740*/ 	.word	0x00017f90


	//   ....[162]....
        /*0744*/ 	.word	0x00017fc0


	//   ....[163]....
        /*0748*/ 	.word	0x00017fd0


	//   ....[164]....
        /*074c*/ 	.word	0x00017ff0


	//   ....[165]....
        /*0750*/ 	.word	0x00018010


	//   ....[166]....
        /*0754*/ 	.word	0x00018050


	//   ....[167]....
        /*0758*/ 	.word	0x00018190


	//   ....[168]....
        /*075c*/ 	.word	0x000181c0


	//   ....[169]....
        /*0760*/ 	.word	0x00018200


	//   ....[170]....
        /*0764*/ 	.word	0x00018230


	//   ....[171]....
        /*0768*/ 	.word	0x00018260


	//   ....[172]....
        /*076c*/ 	.word	0x00018290


	//   ....[173]....
        /*0770*/ 	.word	0x00018330


	//   ....[174]....
        /*0774*/ 	.word	0x000183d0


	//   ....[175]....
        /*0778*/ 	.word	0x00018480


	//   ....[176]....
        /*077c*/ 	.word	0x00018a70


	//   ....[177]....
        /*0780*/ 	.word	0x00019080


	//   ....[178]....
        /*0784*/ 	.word	0x00019160


	//   ....[179]....
        /*0788*/ 	.word	0x00019220


	//   ....[180]....
        /*078c*/ 	.word	0x000193b0


	//   ....[181]....
        /*0790*/ 	.word	0x00019440


	//   ....[182]....
        /*0794*/ 	.word	0x000194a0


	//   ....[183]....
        /*0798*/ 	.word	0x000195a0


	//   ....[184]....
        /*079c*/ 	.word	0x00019600


	//   ....[185]....
        /*07a0*/ 	.word	0x000196d0


	//   ....[186]....
        /*07a4*/ 	.word	0x00019790


	//   ....[187]....
        /*07a8*/ 	.word	0x00019860


	//   ....[188]....
        /*07ac*/ 	.word	0x000199e0


	//   ....[189]....
        /*07b0*/ 	.word	0x00019aa0


	//   ....[190]....
        /*07b4*/ 	.word	0x00019bf0


	//   ....[191]....
        /*07b8*/ 	.word	0x00019c40


	//   ....[192]....
        /*07bc*/ 	.word	0x00019d40


	//   ....[193]....
        /*07c0*/ 	.word	0x00019df0


	//   ....[194]....
        /*07c4*/ 	.word	0x00019e50


	//   ....[195]....
        /*07c8*/ 	.word	0x00019ef0


	//   ....[196]....
        /*07cc*/ 	.word	0x00019fc0


	//   ....[197]....
        /*07d0*/ 	.word	0x0001a090


	//   ....[198]....
        /*07d4*/ 	.word	0x0001a130


	//   ....[199]....
        /*07d8*/ 	.word	0x0001a1a0


	//   ....[200]....
        /*07dc*/ 	.word	0x0001a220


	//   ....[201]....
        /*07e0*/ 	.word	0x0001a2e0


	//   ....[202]....
        /*07e4*/ 	.word	0x0001a360


	//   ....[203]....
        /*07e8*/ 	.word	0x0001a440


	//   ....[204]....
        /*07ec*/ 	.word	0x0001a4c0


	//   ....[205]....
        /*07f0*/ 	.word	0x0001a580


	//   ....[206]....
        /*07f4*/ 	.word	0x0001a6b0


	//   ....[207]....
        /*07f8*/ 	.word	0x0001a740


	//   ....[208]....
        /*07fc*/ 	.word	0x0001a7a0


	//   ....[209]....
        /*0800*/ 	.word	0x0001a880


	//   ....[210]....
        /*0804*/ 	.word	0x0001a8e0


	//   ....[211]....
        /*0808*/ 	.word	0x0001a9b0


	//   ....[212]....
        /*080c*/ 	.word	0x0001aa10


	//   ....[213]....
        /*0810*/ 	.word	0x0001aae0


	//   ....[214]....
        /*0814*/ 	.word	0x0001ab40


	//   ....[215]....
        /*0818*/ 	.word	0x0001ac10


	//   ....[216]....
        /*081c*/ 	.word	0x0001ad00


	//   ....[217]....
        /*0820*/ 	.word	0x0001ad90


	//   ....[218]....
        /*0824*/ 	.word	0x0001adf0


	//   ....[219]....
        /*0828*/ 	.word	0x0001aec0


	//   ....[220]....
        /*082c*/ 	.word	0x0001af20


	//   ....[221]....
        /*0830*/ 	.word	0x0001aff0


	//   ....[222]....
        /*0834*/ 	.word	0x0001b050


	//   ....[223]....
        /*0838*/ 	.word	0x0001b120


	//   ....[224]....
        /*083c*/ 	.word	0x0001b180


	//   ....[225]....
        /*0840*/ 	.word	0x0001b250


	//   ....[226]....
        /*0844*/ 	.word	0x0001b4a0


	//----- nvinfo : EIATTR_REG_RECONFIG
	.align		4
.L_808:
        /*0848*/ 	.byte	0x01, 0x54
	.zero		2


	//----- nvinfo : EIATTR_SYSCALL_OFFSETS
	.align		4
        /*084c*/ 	.byte	0x04, 0x46
        /*084e*/ 	.short	(.L_810 - .L_809)


	//   ....[0]....
.L_809:
        /*0850*/ 	.word	0x00001890


	//   ....[1]....
        /*0854*/ 	.word	0x00012d40


	//   ....[2]....
        /*0858*/ 	.word	0x00012eb0


	//   ....[3]....
        /*085c*/ 	.word	0x00013000


	//   ....[4]....
        /*0860*/ 	.word	0x00013140


	//   ....[5]....
        /*0864*/ 	.word	0x00014950


	//----- nvinfo : EIATTR_MBARRIER_INSTR_OFFSETS
	.align		4
.L_810:
        /*0868*/ 	.byte	0x04, 0x39
        /*086a*/ 	.short	(.L_812 - .L_811)


	//   ....[0]....
.L_811:
        /*086c*/ 	.word	0x00000180
        /*0870*/ 	.word	0x000000ff
        /*0874*/ 	.word	0x00033400
        /*0878*/ 	.short	0x0100
        /*087a*/ 	.byte	0x08
	.zero		1


	//   ....[1]....
        /*087c*/ 	.word	0x00000190
        /*0880*/ 	.word	0x000000ff
        /*0884*/ 	.word	0x00033420
        /*0888*/ 	.short	0x0100
        /*088a*/ 	.byte	0x08
	.zero		1


	//   ....[2]....
        /*088c*/ 	.word	0x00000280
        /*0890*/ 	.word	0x000000ff
        /*0894*/ 	.word	0x00033430
        /*0898*/ 	.short	0x0100
        /*089a*/ 	.byte	0x08
	.zero		1


	//   ....[3]....
        /*089c*/ 	.word	0x00000290
        /*08a0*/ 	.word	0x000000ff
        /*08a4*/ 	.word	0x00033440
        /*08a8*/ 	.short	0x0100
        /*08aa*/ 	.byte	0x08
	.zero		1


	//   ....[4]....
        /*08ac*/ 	.word	0x000002a0
        /*08b0*/ 	.word	0x000000ff
        /*08b4*/ 	.word	0x00033438
        /*08b8*/ 	.short	0x0100
        /*08ba*/ 	.byte	0x08
	.zero		1


	//   ....[5]....
        /*08bc*/ 	.word	0x000002b0
        /*08c0*/ 	.word	0x000000ff
        /*08c4*/ 	.word	0x00033448
        /*08c8*/ 	.short	0x0100
        /*08ca*/ 	.byte	0x08
	.zero		1


	//   ....[6]....
        /*08cc*/ 	.word	0x000003e0
        /*08d0*/ 	.word	0x000000ff
        /*08d4*/ 	.word	0x00033450
        /*08d8*/ 	.short	0x0100
        /*08da*/ 	.byte	0x08
	.zero		1


	//   ....[7]....
        /*08dc*/ 	.word	0x000003f0
        /*08e0*/ 	.word	0x000000ff
        /*08e4*/ 	.word	0x00033460
        /*08e8*/ 	.short	0x0100
        /*08ea*/ 	.byte	0x08
	.zero		1


	//   ....[8]....
        /*08ec*/ 	.word	0x00000400
        /*08f0*/ 	.word	0x000000ff
        /*08f4*/ 	.word	0x00033458
        /*08f8*/ 	.short	0x0100
        /*08fa*/ 	.byte	0x08
	.zero		1


	//   ....[9]....
        /*08fc*/ 	.word	0x00000410
        /*0900*/ 	.word	0x000000ff
        /*0904*/ 	.word	0x00033468
        /*0908*/ 	.short	0x0100
        /*090a*/ 	.byte	0x08
	.zero		1


	//   ....[10]....
        /*090c*/ 	.word	0x00000500
        /*0910*/ 	.word	0x000000ff
        /*0914*/ 	.word	0x00033470
        /*0918*/ 	.short	0x0100
        /*091a*/ 	.byte	0x06
	.zero		1


	//   ....[11]....
        /*091c*/ 	.word	0x00000510
        /*0920*/ 	.word	0x000000ff
        /*0924*/ 	.word	0x00033480
        /*0928*/ 	.short	0x0100
        /*092a*/ 	.byte	0x06
	.zero		1


	//   ....[12]....
        /*092c*/ 	.word	0x00000520
        /*0930*/ 	.word	0x000000ff
        /*0934*/ 	.word	0x00033478
        /*0938*/ 	.short	0x0100
        /*093a*/ 	.byte	0x06
	.zero		1


	//   ....[13]....
        /*093c*/ 	.word	0x00000530
        /*0940*/ 	.word	0x000000ff
        /*0944*/ 	.word	0x00033488
        /*0948*/ 	.short	0x0100
        /*094a*/ 	.byte	0x06
	.zero		1


	//   ....[14]....
        /*094c*/ 	.word	0x00000660
        /*0950*/ 	.word	0x000000ff
        /*0954*/ 	.word	0x00033490
        /*0958*/ 	.short	0x0100
        /*095a*/ 	.byte	0x08
	.zero		1


	//   ....[15]....
        /*095c*/ 	.word	0x00000670
        /*0960*/ 	.word	0x000000ff
        /*0964*/ 	.word	0x000334a0
        /*0968*/ 	.short	0x0100
        /*096a*/ 	.byte	0x08
	.zero		1


	//   ....[16]....
        /*096c*/ 	.word	0x00000680
        /*0970*/ 	.word	0x000000ff
        /*0974*/ 	.word	0x00033498
        /*0978*/ 	.short	0x0100
        /*097a*/ 	.byte	0x08
	.zero		1


	//   ....[17]....
        /*097c*/ 	.word	0x00000690
        /*0980*/ 	.word	0x000000ff
        /*0984*/ 	.word	0x000334a8
        /*0988*/ 	.short	0x0100
        /*098a*/ 	.byte	0x08
	.zero		1


	//   ....[18]....
        /*098c*/ 	.word	0x000007e0
        /*0990*/ 	.word	0x000000ff
        /*0994*/ 	.word	0x000334b0
        /*0998*/ 	.short	0x0100
        /*099a*/ 	.byte	0x08
	.zero		1


	//   ....[19]....
        /*099c*/ 	.word	0x000007f0
        /*09a0*/ 	.word	0x000000ff
        /*09a4*/ 	.word	0x000334c0
        /*09a8*/ 	.short	0x0100
        /*09aa*/ 	.byte	0x08
	.zero		1


	//   ....[20]....
        /*09ac*/ 	.word	0x00000800
        /*09b0*/ 	.word	0x000000ff
        /*09b4*/ 	.word	0x000334b8
        /*09b8*/ 	.short	0x0100
        /*09ba*/ 	.byte	0x08
	.zero		1


	//   ....[21]....
        /*09bc*/ 	.word	0x00000810
        /*09c0*/ 	.word	0x000000ff
        /*09c4*/ 	.word	0x000334c8
        /*09c8*/ 	.short	0x0100
        /*09ca*/ 	.byte	0x08
	.zero		1


	//   ....[22]....
        /*09cc*/ 	.word	0x00001bc0
        /*09d0*/ 	.word	0x000000ff
        /*09d4*/ 	.word	0x00033400
        /*09d8*/ 	.short	0x010a
        /*09da*/ 	.byte	0x29
	.zero		1


	//   ....[23]....
        /*09dc*/ 	.word	0x00001c60
        /*09e0*/ 	.word	0x00000002
        /*09e4*/ 	.word	0x00033430
        /*09e8*/ 	.short	0x010a
        /*09ea*/ 	.byte	0x3f
	.zero		1


	//   ....[24]....
        /*09ec*/ 	.word	0x00001ca0
        /*09f0*/ 	.word	0x00000002
        /*09f4*/ 	.word	0x00033430
        /*09f8*/ 	.short	0x010a
        /*09fa*/ 	.byte	0x3f
	.zero		1


	//   ....[25]....
        /*09fc*/ 	.word	0x00003540
        /*0a00*/ 	.word	0x000000ff
        /*0a04*/ 	.word	0x00000000
        /*0a08*/ 	.short	0x0101
        /*0a0a*/ 	.byte	0x07
	.zero		1


	//   ....[26]....
        /*0a0c*/ 	.word	0x00005b90
        /*0a10*/ 	.word	0x000000ff
        /*0a14*/ 	.word	0x00033430
        /*0a18*/ 	.short	0x010a
        /*0a1a*/ 	.byte	0x06
	.zero		1


	//   ....[27]....
        /*0a1c*/ 	.word	0x00005bd0
        /*0a20*/ 	.word	0x000000ff
        /*0a24*/ 	.word	0x00033430
        /*0a28*/ 	.short	0x010a
        /*0a2a*/ 	.byte	0x06
	.zero		1


	//   ....[28]....
        /*0a2c*/ 	.word	0x00006810
        /*0a30*/ 	.word	0x000000ff
        /*0a34*/ 	.word	0x00033450
        /*0a38*/ 	.short	0x010a
        /*0a3a*/ 	.byte	0x06
	.zero		1


	//   ....[29]....
        /*0a3c*/ 	.word	0x00006850
        /*0a40*/ 	.word	0x000000ff
        /*0a44*/ 	.word	0x00033450
        /*0a48*/ 	.short	0x010a
        /*0a4a*/ 	.byte	0x06
	.zero		1


	//   ....[30]....
        /*0a4c*/ 	.word	0x000074d0
        /*0a50*/ 	.word	0x000000ff
        /*0a54*/ 	.word	0x00000000
        /*0a58*/ 	.short	0x0101
        /*0a5a*/ 	.byte	0x07
	.zero		1


	//   ....[31]....
        /*0a5c*/ 	.word	0x00009700
        /*0a60*/ 	.word	0x000000ff
        /*0a64*/ 	.word	0x00000000
        /*0a68*/ 	.short	0x0101
        /*0a6a*/ 	.byte	0x07
	.zero		1


	//   ....[32]....
        /*0a6c*/ 	.word	0x0000a030
        /*0a70*/ 	.word	0x000000ff
        /*0a74*/ 	.word	0x00033430
        /*0a78*/ 	.short	0x010a
        /*0a7a*/ 	.byte	0x06
	.zero		1


	//   ....[33]....
        /*0a7c*/ 	.word	0x0000a070
        /*0a80*/ 	.word	0x000000ff
        /*0a84*/ 	.word	0x00033430
        /*0a88*/ 	.short	0x010a
        /*0a8a*/ 	.byte	0x06
	.zero		1


	//   ....[34]....
        /*0a8c*/ 	.word	0x0000ac80
        /*0a90*/ 	.word	0x000000ff
        /*0a94*/ 	.word	0x00033450
        /*0a98*/ 	.short	0x010a
        /*0a9a*/ 	.byte	0x06
	.zero		1


	//   ....[35]....
        /*0a9c*/ 	.word	0x0000acc0
        /*0aa0*/ 	.word	0x000000ff
        /*0aa4*/ 	.word	0x00033450
        /*0aa8*/ 	.short	0x010a
        /*0aaa*/ 	.byte	0x06
	.zero		1


	//   ....[36]....
        /*0aac*/ 	.word	0x0000b630
        /*0ab0*/ 	.word	0x000000ff
        /*0ab4*/ 	.word	0x00000000
        /*0ab8*/ 	.short	0x0101
        /*0aba*/ 	.byte	0x07
	.zero		1


	//   ....[37]....
        /*0abc*/ 	.word	0x0000cfd0
        /*0ac0*/ 	.word	0x000000ff
        /*0ac4*/ 	.word	0x00000000
        /*0ac8*/ 	.short	0x0101
        /*0aca*/ 	.byte	0x07
	.zero		1


	//   ....[38]....
        /*0acc*/ 	.word	0x0000d850
        /*0ad0*/ 	.word	0x000000ff
        /*0ad4*/ 	.word	0x00033450
        /*0ad8*/ 	.short	0x010a
        /*0ada*/ 	.byte	0x0e
	.zero		1


	//   ....[39]....
        /*0adc*/ 	.word	0x0000d890
        /*0ae0*/ 	.word	0x000000ff
        /*0ae4*/ 	.word	0x00033450
        /*0ae8*/ 	.short	0x010a
        /*0aea*/ 	.byte	0x0e
	.zero		1


	//   ....[40]....
        /*0aec*/ 	.word	0x0000df90
        /*0af0*/ 	.word	0x000000ff
        /*0af4*/ 	.word	0x00000000
        /*0af8*/ 	.short	0x0101
        /*0afa*/ 	.byte	0x04
	.zero		1


	//   ....[41]....
        /*0afc*/ 	.word	0x00010470
        /*0b00*/ 	.word	0x00000003
        /*0b04*/ 	.word	0x00000000
        /*0b08*/ 	.short	0x0101
        /*0b0a*/ 	.byte	0x3f
	.zero		1


	//   ....[42]....
        /*0b0c*/ 	.word	0x000137c0
        /*0b10*/ 	.word	0x00000004
        /*0b14*/ 	.word	0x00033480
        /*0b18*/ 	.short	0x010a
        /*0b1a*/ 	.byte	0x3f
	.zero		1


	//   ....[43]....
        /*0b1c*/ 	.word	0x00013ef0
        /*0b20*/ 	.word	0x00000004
        /*0b24*/ 	.word	0x00033470
        /*0b28*/ 	.short	0x0107
        /*0b2a*/ 	.byte	0x3f
	.zero		1


	//   ....[44]....
        /*0b2c*/ 	.word	0x00013fb0
        /*0b30*/ 	.word	0x00000004
        /*0b34*/ 	.word	0x00033470
        /*0b38*/ 	.short	0x0101
        /*0b3a*/ 	.byte	0x3f
	.zero		1


	//   ....[45]....
        /*0b3c*/ 	.word	0x00013fe0
        /*0b40*/ 	.word	0x00000004
        /*0b44*/ 	.word	0x00033440
        /*0b48*/ 	.short	0x010a
        /*0b4a*/ 	.byte	0x3f
	.zero		1


	//   ....[46]....
        /*0b4c*/ 	.word	0x00014670
        /*0b50*/ 	.word	0x00000004
        /*0b54*/ 	.word	0x00033430
        /*0b58*/ 	.short	0x0107
        /*0b5a*/ 	.byte	0x3f
	.zero		1


	//   ....[47]....
        /*0b5c*/ 	.word	0x00014740
        /*0b60*/ 	.word	0x00000004
        /*0b64*/ 	.word	0x00033430
        /*0b68*/ 	.short	0x0101
        /*0b6a*/ 	.byte	0x3f
	.zero		1


	//   ....[48]....
        /*0b6c*/ 	.word	0x00015030
        /*0b70*/ 	.word	0x00000012
        /*0b74*/ 	.word	0x00033400
        /*0b78*/ 	.short	0x0107
        /*0b7a*/ 	.byte	0x3f
	.zero		1


	//   ....[49]....
        /*0b7c*/ 	.word	0x00015130
        /*0b80*/ 	.word	0x00000012
        /*0b84*/ 	.word	0x00033400
        /*0b88*/ 	.short	0x0101
        /*0b8a*/ 	.byte	0x3f
	.zero		1


	//   ....[50]....
        /*0b8c*/ 	.word	0x00015150
        /*0b90*/ 	.word	0x00000012
        /*0b94*/ 	.word	0x00033420
        /*0b98*/ 	.short	0x010a
        /*0b9a*/ 	.byte	0x3f
	.zero		1


	//   ....[51]....
        /*0b9c*/ 	.word	0x00015670
        /*0ba0*/ 	.word	0x00000004
        /*0ba4*/ 	.word	0x00033480
        /*0ba8*/ 	.short	0x010a
        /*0baa*/ 	.byte	0x3f
	.zero		1


	//   ....[52]....
        /*0bac*/ 	.word	0x00015bb0
        /*0bb0*/ 	.word	0x00000004
        /*0bb4*/ 	.word	0x00033470
        /*0bb8*/ 	.short	0x0107
        /*0bba*/ 	.byte	0x3f
	.zero		1


	//   ....[53]....
        /*0bbc*/ 	.word	0x00015c70
        /*0bc0*/ 	.word	0x00000004
        /*0bc4*/ 	.word	0x00033470
        /*0bc8*/ 	.short	0x0101
        /*0bca*/ 	.byte	0x3f
	.zero		1


	//   ....[54]....
        /*0bcc*/ 	.word	0x00015ca0
        /*0bd0*/ 	.word	0x00000004
        /*0bd4*/ 	.word	0x00033440
        /*0bd8*/ 	.short	0x010a
        /*0bda*/ 	.byte	0x3f
	.zero		1


	//   ....[55]....
        /*0bdc*/ 	.word	0x000161b0
        /*0be0*/ 	.word	0x00000004
        /*0be4*/ 	.word	0x00033430
        /*0be8*/ 	.short	0x0107
        /*0bea*/ 	.byte	0x3f
	.zero		1


	//   ....[56]....
        /*0bec*/ 	.word	0x00016280
        /*0bf0*/ 	.word	0x00000004
        /*0bf4*/ 	.word	0x00033430
        /*0bf8*/ 	.short	0x0101
        /*0bfa*/ 	.byte	0x3f
	.zero		1


	//   ....[57]....
        /*0bfc*/ 	.word	0x00016300
        /*0c00*/ 	.word	0x00000002
        /*0c04*/ 	.word	0x00033470
        /*0c08*/ 	.short	0x010a
        /*0c0a*/ 	.byte	0x3f
	.zero		1


	//   ....[58]....
        /*0c0c*/ 	.word	0x00016390
        /*0c10*/ 	.word	0x00000002
        /*0c14*/ 	.word	0x00033460
        /*0c18*/ 	.short	0x010a
        /*0c1a*/ 	.byte	0x3f
	.zero		1


	//   ....[59]....
        /*0c1c*/ 	.word	0x00016ea0
        /*0c20*/ 	.word	0x00000002
        /*0c24*/ 	.word	0x00033450
        /*0c28*/ 	.short	0x0101
        /*0c2a*/ 	.byte	0x3f
	.zero		1


	//   ....[60]....
        /*0c2c*/ 	.word	0x00016f30
        /*0c30*/ 	.word	0x00000002
        /*0c34*/ 	.word	0x00000000
        /*0c38*/ 	.short	0x0101
        /*0c3a*/ 	.byte	0x3f
	.zero		1


	//   ....[61]....
        /*0c3c*/ 	.word	0x000170f0
        /*0c40*/ 	.word	0x00000000
        /*0c44*/ 	.word	0x00033470
        /*0c48*/ 	.short	0x010a
        /*0c4a*/ 	.byte	0x3f
	.zero		1


	//   ....[62]....
        /*0c4c*/ 	.word	0x00017170
        /*0c50*/ 	.word	0x00000000
        /*0c54*/ 	.word	0x00033460
        /*0c58*/ 	.short	0x010a
        /*0c5a*/ 	.byte	0x3f
	.zero		1


	//   ....[63]....
        /*0c5c*/ 	.word	0x00017c90
        /*0c60*/ 	.word	0x00000000
        /*0c64*/ 	.word	0x00033450
        /*0c68*/ 	.short	0x0101
        /*0c6a*/ 	.byte	0x3f
	.zero		1


	//   ....[64]....
        /*0c6c*/ 	.word	0x00017d50
        /*0c70*/ 	.word	0x00000000
        /*0c74*/ 	.word	0x00000000
        /*0c78*/ 	.short	0x0101
        /*0c7a*/ 	.byte	0x3f
	.zero		1


	//   ....[65]....
        /*0c7c*/ 	.word	0x000189f0
        /*0c80*/ 	.word	0x00000004
        /*0c84*/ 	.word	0x00033420
        /*0c88*/ 	.short	0x010a
        /*0c8a*/ 	.byte	0x3f
	.zero		1


	//   ....[66]....
        /*0c8c*/ 	.word	0x00018b70
        /*0c90*/ 	.word	0x00000005
        /*0c94*/ 	.word	0x00033440
        /*0c98*/ 	.short	0x010a
        /*0c9a*/ 	.byte	0x3f
	.zero		1


	//   ....[67]....
        /*0c9c*/ 	.word	0x00018c10
        /*0ca0*/ 	.word	0x0000001f
        /*0ca4*/ 	.word	0x00033440
        /*0ca8*/ 	.short	0x010a
        /*0caa*/ 	.byte	0x3f
	.zero		1


	//   ....[68]....
        /*0cac*/ 	.word	0x00018c50
        /*0cb0*/ 	.word	0x00000005
        /*0cb4*/ 	.word	0x00033460
        /*0cb8*/ 	.short	0x010a
        /*0cba*/ 	.byte	0x3f
	.zero		1


	//   ....[69]....
        /*0cbc*/ 	.word	0x00018c90
        /*0cc0*/ 	.word	0x0000001f
        /*0cc4*/ 	.word	0x00033460
        /*0cc8*/ 	.short	0x010a
        /*0cca*/ 	.byte	0x3f
	.zero		1


	//   ....[70]....
        /*0ccc*/ 	.word	0x00018cd0
        /*0cd0*/ 	.word	0x00000005
        /*0cd4*/ 	.word	0x00033480
        /*0cd8*/ 	.short	0x010a
        /*0cda*/ 	.byte	0x3f
	.zero		1


	//   ....[71]....
        /*0cdc*/ 	.word	0x00018d10
        /*0ce0*/ 	.word	0x0000001f
        /*0ce4*/ 	.word	0x00033480
        /*0ce8*/ 	.short	0x010a
        /*0cea*/ 	.byte	0x3f
	.zero		1


	//   ....[72]....
        /*0cec*/ 	.word	0x00018d80
        /*0cf0*/ 	.word	0x00000003
        /*0cf4*/ 	.word	0x00033400
        /*0cf8*/ 	.short	0x010a
        /*0cfa*/ 	.byte	0x3f
	.zero		1


	//   ....[73]....
        /*0cfc*/ 	.word	0x00018dd0
        /*0d00*/ 	.word	0x00000002
        /*0d04*/ 	.word	0x00033430
        /*0d08*/ 	.short	0x010a
        /*0d0a*/ 	.byte	0x3f
	.zero		1


	//   ....[74]....
        /*0d0c*/ 	.word	0x00018e30
        /*0d10*/ 	.word	0x00000007
        /*0d14*/ 	.word	0x00033430
        /*0d18*/ 	.short	0x010a
        /*0d1a*/ 	.byte	0x3f
	.zero		1


	//   ....[75]....
        /*0d1c*/ 	.word	0x00018e90
        /*0d20*/ 	.word	0x00000007
        /*0d24*/ 	.word	0x00033450
        /*0d28*/ 	.short	0x010a
        /*0d2a*/ 	.byte	0x3f
	.zero		1


	//   ....[76]....
        /*0d2c*/ 	.word	0x00018ef0
        /*0d30*/ 	.word	0x00000007
        /*0d34*/ 	.word	0x00033430
        /*0d38*/ 	.short	0x010a
        /*0d3a*/ 	.byte	0x3f
	.zero		1


	//   ....[77]....
        /*0d3c*/ 	.word	0x00018f50
        /*0d40*/ 	.word	0x00000007
        /*0d44*/ 	.word	0x00033450
        /*0d48*/ 	.short	0x010a
        /*0d4a*/ 	.byte	0x3f
	.zero		1


	//   ....[78]....
        /*0d4c*/ 	.word	0x00018fb0
        /*0d50*/ 	.word	0x00000005
        /*0d54*/ 	.word	0x00033450
        /*0d58*/ 	.short	0x010a
        /*0d5a*/ 	.byte	0x3f
	.zero		1


	//   ....[79]....
        /*0d5c*/ 	.word	0x000190b0
        /*0d60*/ 	.word	0x00000004
        /*0d64*/ 	.word	0x00033480
        /*0d68*/ 	.short	0x010a
        /*0d6a*/ 	.byte	0x3f
	.zero		1


	//   ....[80]....
        /*0d6c*/ 	.word	0x00019930
        /*0d70*/ 	.word	0x00000004
        /*0d74*/ 	.word	0x00033440
        /*0d78*/ 	.short	0x010a
        /*0d7a*/ 	.byte	0x3f
	.zero		1


	//   ....[81]....
        /*0d7c*/ 	.word	0x0001a5b0
        /*0d80*/ 	.word	0x00000012
        /*0d84*/ 	.word	0x00033420
        /*0d88*/ 	.short	0x010a
        /*0d8a*/ 	.byte	0x3f
	.zero		1


	//   ....[82]....
        /*0d8c*/ 	.word	0x0001a600
        /*0d90*/ 	.word	0x00000004
        /*0d94*/ 	.word	0x00033480
        /*0d98*/ 	.short	0x010a
        /*0d9a*/ 	.byte	0x3f
	.zero		1


	//   ....[83]....
        /*0d9c*/ 	.word	0x0001ac50
        /*0da0*/ 	.word	0x00000004
        /*0da4*/ 	.word	0x00033440
        /*0da8*/ 	.short	0x010a
        /*0daa*/ 	.byte	0x3f
	.zero		1


	//   ....[84]....
        /*0dac*/ 	.word	0x0001b280
        /*0db0*/ 	.word	0x00000002
        /*0db4*/ 	.word	0x00033470
        /*0db8*/ 	.short	0x010a
        /*0dba*/ 	.byte	0x3f
	.zero		1


	//   ....[85]....
        /*0dbc*/ 	.word	0x0001b2d0
        /*0dc0*/ 	.word	0x00000002
        /*0dc4*/ 	.word	0x00033460
        /*0dc8*/ 	.short	0x010a
        /*0dca*/ 	.byte	0x3f
	.zero		1


	//   ....[86]....
        /*0dcc*/ 	.word	0x0001b320
        /*0dd0*/ 	.word	0x00000000
        /*0dd4*/ 	.word	0x00033470
        /*0dd8*/ 	.short	0x010a
        /*0dda*/ 	.byte	0x3f
	.zero		1


	//   ....[87]....
        /*0ddc*/ 	.word	0x0001b370
        /*0de0*/ 	.word	0x00000000
        /*0de4*/ 	.word	0x00033460
        /*0de8*/ 	.short	0x010a
        /*0dea*/ 	.byte	0x3f
	.zero		1


	//   ....[88]....
        /*0dec*/ 	.word	0x0001b3c0
        /*0df0*/ 	.word	0x00000004
        /*0df4*/ 	.word	0x00033420
        /*0df8*/ 	.short	0x010a
        /*0dfa*/ 	.byte	0x3f
	.zero		1


	//   ....[89]....
        /*0dfc*/ 	.word	0x0001b560
        /*0e00*/ 	.word	0x00000005
        /*0e04*/ 	.word	0x00033440
        /*0e08*/ 	.short	0x010a
        /*0e0a*/ 	.byte	0x3f
	.zero		1


	//   ....[90]....
        /*0e0c*/ 	.word	0x0001b5b0
        /*0e10*/ 	.word	0x0000001f
        /*0e14*/ 	.word	0x00033440
        /*0e18*/ 	.short	0x010a
        /*0e1a*/ 	.byte	0x3f
	.zero		1


	//   ....[91]....
        /*0e1c*/ 	.word	0x0001b600
        /*0e20*/ 	.word	0x00000005
        /*0e24*/ 	.word	0x00033460
        /*0e28*/ 	.short	0x010a
        /*0e2a*/ 	.byte	0x3f
	.zero		1


	//   ....[92]....
        /*0e2c*/ 	.word	0x0001b650
        /*0e30*/ 	.word	0x0000001f
        /*0e34*/ 	.word	0x00033460
        /*0e38*/ 	.short	0x010a
        /*0e3a*/ 	.byte	0x3f
	.zero		1


	//   ....[93]....
        /*0e3c*/ 	.word	0x0001b6a0
        /*0e40*/ 	.word	0x00000005
        /*0e44*/ 	.word	0x00033480
        /*0e48*/ 	.short	0x010a
        /*0e4a*/ 	.byte	0x3f
	.zero		1


	//----- nvinfo : EIATTR_NUM_MBARRIERS
	.align		4
.L_812:
        /*0e4c*/ 	.byte	0x03, 0x38
        /*0e4e*/ 	.short	0x0016


	//----- nvinfo : EIATTR_EXIT_INSTR_OFFSETS
	.align		4
        /*0e50*/ 	.byte	0x04, 0x1c
        /*0e52*/ 	.short	(.L_814 - .L_813)


	//   ....[0]....
.L_813:
        /*0e54*/ 	.word	0x000009c0


	//   ....[1]....
        /*0e58*/ 	.word	0x000115b0


	//   ....[2]....
        /*0e5c*/ 	.word	0x00018d60


	//----- nvinfo : EIATTR_MAX_THREADS
	.align		4
.L_814:
        /*0e60*/ 	.byte	0x04, 0x05
        /*0e62*/ 	.short	(.L_816 - .L_815)
.L_815:
        /*0e64*/ 	.word	0x00000180
        /*0e68*/ 	.word	0x00000001
        /*0e6c*/ 	.word	0x00000001


	//----- nvinfo : EIATTR_CRS_STACK_SIZE
	.align		4
.L_816:
        /*0e70*/ 	.byte	0x04, 0x1e
        /*0e72*/ 	.short	(.L_818 - .L_817)
.L_817:
        /*0e74*/ 	.word	0x00000000


	//----- nvinfo : EIATTR_CBANK_PARAM_SIZE
	.align		4
.L_818:
        /*0e78*/ 	.byte	0x03, 0x19
        /*0e7a*/ 	.short	0x0af0


	//----- nvinfo : EIATTR_PARAM_CBANK
	.align		4
        /*0e7c*/ 	.byte	0x04, 0x0a
        /*0e7e*/ 	.short	(.L_820 - .L_819)
	.align		4
.L_819:
        /*0e80*/ 	.word	index@(.nv.constant0._ZN7cutlass13device_kernelIN5flash11enable_sm90INS1_16FlashAttnFwdSm90INS1_25CollectiveMainloopFwdSm90ILi2EN4cute5tupleIJNS5_1CILi1EEES8_S8_EEENS6_IJNS7_ILi128EEENS7_ILi160EEENS7_ILi192EEEEEELi192ENS_12float_e4m3_tEfNS_4arch4Sm90ELb1ELb0ELb1ELb1ELb1ELb0ELb0ELb1ELb1ELb1ELb0ELb0EEENS1_21CollectiveEpilogueFwdINS6_IJSA_SC_SB_EEES9_NS_10bfloat16_tESG_Li256ELb1ELb1ELb0ELb1EEENS1_36VarlenDynamicPersistentTileSchedulerILi128ELi160ELi256ELi128ELb0ELb1ELb1ELb1ELb1ELb1EEEEEEEEEvNT_6ParamsE)
        /*0e84*/ 	.short	0x0210
        /*0e86*/ 	.short	0x0af0


	//----- nvinfo : EIATTR_SW_WAR
	.align		4
.L_820:
        /*0e88*/ 	.byte	0x04, 0x36
        /*0e8a*/ 	.short	(.L_822 - .L_821)
.L_821:
        /*0e8c*/ 	.word	0x00000008
.L_822:


//--------------------- .nv.info._ZN7cutlass13device_kernelIN5flash11enable_sm90INS1_16FlashAttnFwdSm90INS1_25CollectiveMainloopFwdSm90ILi2EN4cute5tupleIJNS5_1CILi1EEES8_S8_EEENS6_IJNS7_ILi128EEENS7_ILi160EEENS7_ILi192EEEEEELi192ENS_12float_e4m3_tEfNS_4arch4Sm90ELb1ELb0ELb1ELb1ELb1ELb1ELb0ELb1ELb1ELb1ELb0ELb0EEENS1_21CollectiveEpilogueFwdINS6_IJSA_SC_SB_EEES9_NS_10bfloat16_tESG_Li256ELb1ELb1ELb0ELb1EEENS1_36VarlenDynamicPersistentTileSchedulerILi128ELi160ELi256ELi128ELb0ELb1ELb1ELb1ELb1ELb1EEEEEEEEEvNT_6ParamsE --------------------------
	.section	.nv.info._ZN7cutlass13device_kernelIN5flash11enable_sm90INS1_16FlashAttnFwdSm90INS1_25CollectiveMainloopFwdSm90ILi2EN4cute5tupleIJNS5_1CILi1EEES8_S8_EEENS6_IJNS7_ILi128EEENS7_ILi160EEENS7_ILi192EEEEEELi192ENS_12float_e4m3_tEfNS_4arch4Sm90ELb1ELb0ELb1ELb1ELb1ELb1ELb0ELb1ELb1ELb1ELb0ELb0EEENS1_21CollectiveEpilogueFwdINS6_IJSA_SC_SB_EEES9_NS_10bfloat16_tESG_Li256ELb1ELb1ELb0ELb1EEENS1_36VarlenDynamicPersistentTileSchedulerILi128ELi160ELi256ELi128ELb0ELb1ELb1ELb1ELb1ELb1EEEEEEEEEvNT_6ParamsE,"",@"SHT_CUDA_INFO"
	.sectionflags	@""
	.align	4


	//----- nvinfo : EIATTR_CUDA_API_VERSION
	.align		4
        /*0000*/ 	.byte	0x04, 0x37
        /*0002*/ 	.short	(.L_824 - .L_823)
.L_823:
        /*0004*/ 	.word	0x00000082


	//----- nvinfo : EIATTR_KPARAM_INFO
	.align		4
.L_824:
        /*0008*/ 	.byte	0x04, 0x17
        /*000a*/ 	.short	(.L_826 - .L_825)
.L_825:
        /*000c*/ 	.word	0x00000000
        /*0010*/ 	.short	0x0000
        /*0012*/ 	.short	0x0070
        /*0014*/ 	.byte	0x00, 0xf0, 0x01, 0x2a


	//----- nvinfo : EIATTR_SPARSE_MMA_MASK
	.align		4
.L_826:
        /*0018*/ 	.byte	0x03, 0x50
        /*001a*/ 	.short	0x0000


	//----- nvinfo : EIATTR_MAXREG_COUNT
	.align		4
        /*001c*/ 	.byte	0x03, 0x1b
        /*001e*/ 	.short	0x00a8


	//----- nvinfo : EIATTR_NUM_BARRIERS
	.align		4
        /*0020*/ 	.byte	0x02, 0x4c
        /*0022*/ 	.byte	0x10
	.zero		1


	//----- nvinfo : EIATTR_EXTERNS
	.align		4
        /*0024*/ 	.byte	0x04, 0x0f
        /*0026*/ 	.short	(.L_828 - .L_827)


	//   ....[0]....
	.align		4
.L_827:
        /*0028*/ 	.word	index@(__assertfail)


	//----- nvinfo : EIATTR_ANNOTATIONS
	.align		4
.L_828:
        /*002c*/ 	.byte	0x04, 0x55
        /*002e*/ 	.short	(.L_830 - .L_829)


	//   ....[0]....
.L_829:
        /* <DEDUP_REMOVED lines=105> */


	//----- nvinfo : EIATTR_MERCURY_ISA_VERSION
	.align		4
.L_830:
        /*06b0*/ 	.byte	0x03, 0x5f
        /*06b2*/ 	.short	0x0101


	//----- nvinfo : EIATTR_UNUSED_LOAD_BYTE_OFFSET
	.align		4
        /*06b4*/ 	.byte	0x04, 0x44
        /*06b6*/ 	.short	(.L_832 - .L_831)


	//   ....[0]....
.L_831:
        /*06b8*/ 	.word	0x00000a90
        /*06bc*/ 	.word	0x0000fff0


	//   ....[1]....
        /*06c0*/ 	.word	0x00026170
        /*06c4*/ 	.word	0x0000fff0


	//----- nvinfo : EIATTR_INT_WARP_WIDE_INSTR_OFFSETS
	.align		4
.L_832:
        /*06c8*/ 	.byte	0x04, 0x31
        /*06ca*/ 	.short	(.L_834 - .L_833)


	//   ....[0]....
.L_833:
        /*06cc*/ 	.word	0x00000130


	//   ....[1]....
        /*06d0*/ 	.word	0x00000170


	//   ....[2]....
        /*06d4*/ 	.word	0x000001e0


	//   ....[3]....
        /*06d8*/ 	.word	0x0002c030


	//   ....[4]....
        /*06dc*/ 	.word	0x0002c0c0


	//   ....[5]....
        /*06e0*/ 	.word	0x000307a0


	//   ....[6]....
        /*06e4*/ 	.word	0x00030830


	//----- nvinfo : EIATTR_COOP_GROUP_MASK_REGIDS
	.align		4
.L_834:
        /*06e8*/ 	.byte	0x04, 0x29
        /*06ea*/ 	.short	(.L_836 - .L_835)


	//   ....[0]....
.L_835:
        /*06ec*/ 	.word	0xffffffff


	//   ....[1]....
        /*06f0*/ 	.word	0xffffffff


	//   ....[2]....
        /*06f4*/ 	.word	0xffffffff


	//   ....[3]....
        /*06f8*/ 	.word	0xffffffff


	//   ....[4]....
        /*06fc*/ 	.word	0xffffffff


	//   ....[5]....
        /*0700*/ 	.word	0xffffffff


	//   ....[6]....
        /*0704*/ 	.word	0xffffffff


	//   ....[7]....
        /*0708*/ 	.word	0xffffffff


	//   ....[8]....
        /*070c*/ 	.word	0xffffffff


	//   ....[9]....
        /*0710*/ 	.word	0xffffffff


	//   ....[10]....
        /*0714*/ 	.word	0xffffffff


	//   ....[11]....
        /*0718*/ 	.word	0xffffffff


	//   ....[12]....
        /*071c*/ 	.word	0xffffffff


	//   ....[13]....
        /*0720*/ 	.word	0xffffffff


	//   ....[14]....
        /*0724*/ 	.word	0xffffffff


	//   ....[15]....
        /*0728*/ 	.word	0xffffffff


	//   ....[16]....
        /*072c*/ 	.word	0xffffffff


	//   ....[17]....
        /*0730*/ 	.word	0xffffffff


	//   ....[18]....
        /*0734*/ 	.word	0xffffffff


	//   ....[19]....
        /*0738*/ 	.word	0xffffffff


	//   ....[20]....
        /*073c*/ 	.word	0xffffffff


	//   ....[21]....
        /*0740*/ 	.word	0xffffffff


	//   ....[22]....
        /*0744*/ 	.word	0xffffffff


	//   ....[23]....
        /*0748*/ 	.word	0xffffffff


	//   ....[24]....
        /*074c*/ 	.word	0xffffffff


	//   ....[25]....
        /*0750*/ 	.word	0xffffffff


	//   ....[26]....
        /*0754*/ 	.word	0xffffffff


	//   ....[27]....
        /*0758*/ 	.word	0xffffffff


	//   ....[28]....
        /*075c*/ 	.word	0xffffffff


	//   ....[29]....
        /*0760*/ 	.word	0xffffffff


	//   ....[30]....
        /*0764*/ 	.word	0xffffffff


	//   ....[31]....
        /*0768*/ 	.word	0xffffffff


	//   ....[32]....
        /*076c*/ 	.word	0xffffffff


	//   ....[33]....
        /*0770*/ 	.word	0xffffffff


	//   ....[34]....
        /*0774*/ 	.word	0xffffffff


	//   ....[35]....
        /*0778*/ 	.word	0xffffffff


	//   ....[36]....
        /*077c*/ 	.word	0xffffffff


	//   ....[37]....
        /*0780*/ 	.word	0xffffffff


	//   ....[38]....
        /*0784*/ 	.word	0xffffffff


	//   ....[39]....
        /*0788*/ 	.word	0xffffffff


	//   ....[40]....
        /*078c*/ 	.word	0xffffffff


	//   ....[41]....
        /*0790*/ 	.word	0xffffffff


	//   ....[42]....
        /*0794*/ 	.word	0xffffffff


	//   ....[43]....
        /*0798*/ 	.word	0xffffffff


	//   ....[44]....
        /*079c*/ 	.word	0xffffffff


	//   ....[45]....
        /*07a0*/ 	.word	0xffffffff


	//   ....[46]....
        /*07a4*/ 	.word	0xffffffff


	//   ....[47]....
        /*07a8*/ 	.word	0xffffffff


	//   ....[48]....
        /*07ac*/ 	.word	0xffffffff


	//   ....[49]....
        /*07b0*/ 	.word	0xffffffff


	//   ....[50]....
        /*07b4*/ 	.word	0xffffffff


	//   ....[51]....
        /*07b8*/ 	.word	0xffffffff


	//   ....[52]....
        /*07bc*/ 	.word	0xffffffff


	//   ....[53]....
        /*07c0*/ 	.word	0xffffffff


	//   ....[54]....
        /*07c4*/ 	.word	0xffffffff


	//   ....[55]....
        /*07c8*/ 	.word	0xffffffff


	//   ....[56]....
        /*07cc*/ 	.word	0xffffffff


	//   ....[57]....
        /*07d0*/ 	.word	0xffffffff


	//   ....[58]....
        /*07d4*/ 	.word	0xffffffff


	//   ....[59]....
        /*07d8*/ 	.word	0xffffffff


	//   ....[60]....
        /*07dc*/ 	.word	0xffffffff


	//   ....[61]....
        /*07e0*/ 	.word	0xffffffff


	//   ....[62]....
        /*07e4*/ 	.word	0xffffffff


	//   ....[63]....
        /*07e8*/ 	.word	0xffffffff


	//   ....[64]....
        /*07ec*/ 	.word	0xffffffff


	//   ....[65]....
        /*07f0*/ 	.word	0xffffffff


	//   ....[66]....
        /*07f4*/ 	.word	0xffffffff


	//   ....[67]....
        /*07f8*/ 	.word	0xffffffff


	//   ....[68]....
        /*07fc*/ 	.word	0xffffffff


	//   ....[69]....
        /*0800*/ 	.word	0xffffffff


	//   ....[70]....
        /*0804*/ 	.word	0xffffffff


	//   ....[71]....
        /*0808*/ 	.word	0xffffffff


	//   ....[72]....
        /*080c*/ 	.word	0xffffffff


	//   ....[73]....
        /*0810*/ 	.word	0xffffffff


	//   ....[74]....
        /*0814*/ 	.word	0xffffffff


	//   ....[75]....
        /*0818*/ 	.word	0xffffffff


	//   ....[76]....
        /*081c*/ 	.word	0xffffffff


	//   ....[77]....
        /*0820*/ 	.word	0xffffffff


	//   ....[78]....
        /*0824*/ 	.word	0xffffffff


	//   ....[79]....
        /*0828*/ 	.word	0xffffffff


	//   ....[80]....
        /*082c*/ 	.word	0xffffffff


	//   ....[81]....
        /*0830*/ 	.word	0xffffffff


	//   ....[82]....
        /*0834*/ 	.word	0xffffffff


	//   ....[83]....
        /*0838*/ 	.word	0xffffffff


	//   ....[84]....
        /*083c*/ 	.word	0xffffffff


	//   ....[85]....
        /*0840*/ 	.word	0xffffffff


	//   ....[86]....
        /*0844*/ 	.word	0xffffffff


	//   ....[87]....
        /*0848*/ 	.word	0xffffffff


	//   ....[88]....
        /*084c*/ 	.word	0xffffffff


	//   ....[89]....
        /*0850*/ 	.word	0xffffffff


	//   ....[90]....
        /*0854*/ 	.word	0xffffffff


	//   ....[91]....
        /*0858*/ 	.word	0xffffffff


	//   ....[92]....
        /*085c*/ 	.word	0xffffffff


	//   ....[93]....
        /*0860*/ 	.word	0xffffffff


	//   ....[94]....
        /*0864*/ 	.word	0xffffffff


	//   ....[95]....
        /*0868*/ 	.word	0xffffffff


	//   ....[96]....
        /*086c*/ 	.word	0xffffffff


	//   ....[97]....
        /*0870*/ 	.word	0xffffffff


	//   ....[98]....
        /*0874*/ 	.word	0xffffffff


	//   ....[99]....
        /*0878*/ 	.word	0xffffffff


	//   ....[100]....
        /*087c*/ 	.word	0xffffffff


	//   ....[101]....
        /*0880*/ 	.word	0xffffffff


	//   ....[102]....
        /*0884*/ 	.word	0xffffffff


	//   ....[103]....
        /*0888*/ 	.word	0xffffffff


	//   ....[104]....
        /*088c*/ 	.word	0xffffffff


	//   ....[105]....
        /*0890*/ 	.word	0xffffffff


	//   ....[106]....
        /*0894*/ 	.word	0xffffffff


	//   ....[107]....
        /*0898*/ 	.word	0xffffffff


	//   ....[108]....
        /*089c*/ 	.word	0xffffffff


	//   ....[109]....
        /*08a0*/ 	.word	0xffffffff


	//   ....[110]....
        /*08a4*/ 	.word	0xffffffff


	//   ....[111]....
        /*08a8*/ 	.word	0xffffffff


	//   ....[112]....
        /*08ac*/ 	.word	0xffffffff


	//   ....[113]....
        /*08b0*/ 	.word	0xffffffff


	//   ....[114]....
        /*08b4*/ 	.word	0xffffffff


	//   ....[115]....
        /*08b8*/ 	.word	0xffffffff


	//   ....[116]....
        /*08bc*/ 	.word	0xffffffff


	//   ....[117]....
        /*08c0*/ 	.word	0xffffffff


	//   ....[118]....
        /*08c4*/ 	.word	0xffffffff


	//   ....[119]....
        /*08c8*/ 	.word	0xffffffff


	//   ....[120]....
        /*08cc*/ 	.word	0xffffffff


	//   ....[121]....
        /*08d0*/ 	.word	0xffffffff


	//   ....[122]....
        /*08d4*/ 	.word	0xffffffff


	//   ....[123]....
        /*08d8*/ 	.word	0xffffffff


	//   ....[124]....
        /*08dc*/ 	.word	0xffffffff


	//   ....[125]....
        /*08e0*/ 	.word	0xffffffff


	//   ....[126]....
        /*08e4*/ 	.word	0xffffffff


	//   ....[127]....
        /*08e8*/ 	.word	0xffffffff


	//   ....[128]....
        /*08ec*/ 	.word	0xffffffff


	//   ....[129]....
        /*08f0*/ 	.word	0xffffffff


	//   ....[130]....
        /*08f4*/ 	.word	0xffffffff


	//   ....[131]....
        /*08f8*/ 	.word	0xffffffff


	//   ....[132]....
        /*08fc*/ 	.word	0xffffffff


	//   ....[133]....
        /*0900*/ 	.word	0xffffffff


	//   ....[134]....
        /*0904*/ 	.word	0xffffffff


	//   ....[135]....
        /*0908*/ 	.word	0xffffffff


	//   ....[136]....
        /*090c*/ 	.word	0xffffffff


	//   ....[137]....
        /*0910*/ 	.word	0xffffffff


	//   ....[138]....
        /*0914*/ 	.word	0xffffffff


	//   ....[139]....
        /*0918*/ 	.word	0xffffffff


	//   ....[140]....
        /*091c*/ 	.word	0xffffffff


	//   ....[141]....
        /*0920*/ 	.word	0xffffffff


	//   ....[142]....
        /*0924*/ 	.word	0xffffffff


	//   ....[143]....
        /*0928*/ 	.word	0xffffffff


	//   ....[144]....
        /*092c*/ 	.word	0xffffffff


	//   ....[145]....
        /*0930*/ 	.word	0xffffffff


	//   ....[146]....
        /*0934*/ 	.word	0xffffffff


	//   ....[147]....
        /*0938*/ 	.word	0xffffffff


	//   ....[148]....
        /*093c*/ 	.word	0xffffffff


	//   ....[149]....
        /*0940*/ 	.word	0xffffffff


	//   ....[150]....
        /*0944*/ 	.word	0xffffffff


	//   ....[151]....
        /*0948*/ 	.word	0xffffffff


	//   ....[152]....
        /*094c*/ 	.word	0xffffffff


	//   ....[153]....
        /*0950*/ 	.word	0xffffffff


	//   ....[154]....
        /*0954*/ 	.word	0xffffffff


	//   ....[155]....
        /*0958*/ 	.word	0xffffffff


	//   ....[156]....
        /*095c*/ 	.word	0xffffffff


	//   ....[157]....
        /*0960*/ 	.word	0xffffffff


	//   ....[158]....
        /*0964*/ 	.word	0xffffffff


	//   ....[159]....
        /*0968*/ 	.word	0xffffffff


	//   ....[160]....
        /*096c*/ 	.word	0xffffffff


	//   ....[161]....
        /*0970*/ 	.word	0xffffffff


	//   ....[162]....
        /*0974*/ 	.word	0xffffffff


	//   ....[163]....
        /*0978*/ 	.word	0xffffffff


	//   ....[164]....
        /*097c*/ 	.word	0xffffffff


	//   ....[165]....
        /*0980*/ 	.word	0xffffffff


	//   ....[166]....
        /*0984*/ 	.word	0xffffffff


	//   ....[167]....
        /*0988*/ 	.word	0xffffffff


	//   ....[168]....
        /*098c*/ 	.word	0xffffffff


	//   ....[169]....
        /*0990*/ 	.word	0xffffffff


	//   ....[170]....
        /*0994*/ 	.word	0xffffffff


	//   ....[171]....
        /*0998*/ 	.word	0xffffffff


	//   ....[172]....
        /*099c*/ 	.word	0xffffffff


	//   ....[173]....
        /*09a0*/ 	.word	0xffffffff


	//   ....[174]....
        /*09a4*/ 	.word	0xffffffff


	//   ....[175]....
        /*09a8*/ 	.word	0xffffffff


	//   ....[176]....
        /*09ac*/ 	.word	0xffffffff


	//   ....[177]....
        /*09b0*/ 	.word	0xffffffff


	//   ....[178]....
        /*09b4*/ 	.word	0xffffffff


	//   ....[179]....
        /*09b8*/ 	.word	0xffffffff


	//   ....[180]....
        /*09bc*/ 	.word	0xffffffff


	//   ....[181]....
        /*09c0*/ 	.word	0xffffffff


	//   ....[182]....
        /*09c4*/ 	.word	0xffffffff


	//   ....[183]....
        /*09c8*/ 	.word	0xffffffff


	//   ....[184]....
        /*09cc*/ 	.word	0xffffffff


	//   ....[185]....
        /*09d0*/ 	.word	0xffffffff


	//   ....[186]....
        /*09d4*/ 	.word	0xffffffff


	//   ....[187]....
        /*09d8*/ 	.word	0xffffffff


	//   ....[188]....
        /*09dc*/ 	.word	0xffffffff


	//   ....[189]....
        /*09e0*/ 	.word	0xffffffff


	//   ....[190]....
        /*09e4*/ 	.word	0xffffffff


	//   ....[191]....
        /*09e8*/ 	.word	0xffffffff


	//   ....[192]....
        /*09ec*/ 	.word	0xffffffff


	//   ....[193]....
        /*09f0*/ 	.word	0xffffffff


	//   ....[194]....
        /*09f4*/ 	.word	0xffffffff


	//   ....[195]....
        /*09f8*/ 	.word	0xffffffff


	//   ....[196]....
        /*09fc*/ 	.word	0xffffffff


	//   ....[197]....
        /*0a00*/ 	.word	0xffffffff


	//   ....[198]....
        /*0a04*/ 	.word	0xffffffff


	//   ....[199]....
        /*0a08*/ 	.word	0xffffffff


	//   ....[200]....
        /*0a0c*/ 	.word	0xffffffff


	//   ....[201]....
        /*0a10*/ 	.word	0xffffffff


	//   ....[202]....
        /*0a14*/ 	.word	0xffffffff


	//   ....[203]....
        /*0a18*/ 	.word	0x0500000f


	//   ....[204]....
        /*0a1c*/ 	.word	0x0500000f


	//   ....[205]....
        /*0a20*/ 	.word	0x0500000f


	//   ....[206]....
        /*0a24*/ 	.word	0x0500000f


	//   ....[207]....
        /*0a28*/ 	.word	0x0500000f


	//   ....[208]....
        /*0a2c*/ 	.word	0x0500000f


	//   ....[209]....
        /*0a30*/ 	.word	0x0500000f


	//   ....[210]....
        /*0a34*/ 	.word	0x0500000f


	//   ....[211]....
        /*0a38*/ 	.word	0x0500000f


	//   ....[212]....
        /*0a3c*/ 	.word	0x0500000f


	//   ....[213]....
        /*0a40*/ 	.word	0x0500000f


	//   ....[214]....
        /*0a44*/ 	.word	0x0500000f


	//   ....[215]....
        /*0a48*/ 	.word	0x0500000f


	//   ....[216]....
        /*0a4c*/ 	.word	0x0500000f


	//   ....[217]....
        /*0a50*/ 	.word	0x0500000f


	//   ....[218]....
        /*0a54*/ 	.word	0x0500000f


	//   ....[219]....
        /*0a58*/ 	.word	0x0500000f


	//   ....[220]....
        /*0a5c*/ 	.word	0x0500000f


	//   ....[221]....
        /*0a60*/ 	.word	0x0500000f


	//   ....[222]....
        /*0a64*/ 	.word	0x0500000f


	//   ....[223]....
        /*0a68*/ 	.word	0x0500000f


	//   ....[224]....
        /*0a6c*/ 	.word	0x0500000f


	//   ....[225]....
        /*0a70*/ 	.word	0x0500000f


	//   ....[226]....
        /*0a74*/ 	.word	0x0500000f


	//   ....[227]....
        /*0a78*/ 	.word	0x0500000f


	//   ....[228]....
        /*0a7c*/ 	.word	0x0500000f


	//   ....[229]....
        /*0a80*/ 	.word	0x0500000f


	//   ....[230]....
        /*0a84*/ 	.word	0x0500000f


	//   ....[231]....
        /*0a88*/ 	.word	0x0500000f


	//   ....[232]....
        /*0a8c*/ 	.word	0x0500000f


	//   ....[233]....
        /*0a90*/ 	.word	0x0500000f


	//   ....[234]....
        /*0a94*/ 	.word	0x0500000f


	//   ....[235]....
        /*0a98*/ 	.word	0x0500000f


	//   ....[236]....
        /*0a9c*/ 	.word	0x0500000f


	//   ....[237]....
        /*0aa0*/ 	.word	0x0500000f


	//   ....[238]....
        /*0aa4*/ 	.word	0x0500000f


	//   ....[239]....
        /*0aa8*/ 	.word	0x0500000f


	//   ....[240]....
        /*0aac*/ 	.word	0x0500000f


	//   ....[241]....
        /*0ab0*/ 	.word	0x0500000f


	//   ....[242]....
        /*0ab4*/ 	.word	0x0500000f


	//   ....[243]....
        /*0ab8*/ 	.word	0x0500000f


	//   ....[244]....
        /*0abc*/ 	.word	0x0500000f


	//   ....[245]....
        /*0ac0*/ 	.word	0x0500000f


	//   ....[246]....
        /*0ac4*/ 	.word	0x0500000f


	//   ....[247]....
        /*0ac8*/ 	.word	0x0500000f


	//   ....[248]....
        /*0acc*/ 	.word	0x0500000f


	//   ....[249]....
        /*0ad0*/ 	.word	0x0500000f


	//   ....[250]....
        /*0ad4*/ 	.word	0x0500000f


	//   ....[251]....
        /*0ad8*/ 	.word	0x0500000f


	//   ....[252]....
        /*0adc*/ 	.word	0x0500000f


	//   ....[253]....
        /*0ae0*/ 	.word	0x0500000f


	//   ....[254]....
        /*0ae4*/ 	.word	0x0500000f


	//   ....[255]....
        /*0ae8*/ 	.word	0x0500000f


	//   ....[0]....
        /*0aec*/ 	.word	0x0500000f


	//   ....[1]....
        /*0af0*/ 	.word	0x0500000f


	//   ....[2]....
        /*0af4*/ 	.word	0x0500000f


	//   ....[3]....
        /*0af8*/ 	.word	0x0500000f


	//   ....[4]....
        /*0afc*/ 	.word	0x0500000f


	//   ....[5]....
        /*0b00*/ 	.word	0x0500000f


	//   ....[6]....
        /*0b04*/ 	.word	0x0500000f


	//   ....[7]....
        /*0b08*/ 	.word	0x0500000f


	//   ....[8]....
        /*0b0c*/ 	.word	0x0500000f


	//   ....[9]....
        /*0b10*/ 	.word	0x0500000f


	//   ....[10]....
        /*0b14*/ 	.word	0x0500000f


	//   ....[11]....
        /*0b18*/ 	.word	0x0500000f


	//   ....[12]....
        /*0b1c*/ 	.word	0x0500000f


	//   ....[13]....
        /*0b20*/ 	.word	0x0500000f


	//   ....[14]....
        /*0b24*/ 	.word	0x0500000f


	//   ....[15]....
        /*0b28*/ 	.word	0x0500000f


	//   ....[16]....
        /*0b2c*/ 	.word	0x0500000f


	//   ....[17]....
        /*0b30*/ 	.word	0x0500000f


	//   ....[18]....
        /*0b34*/ 	.word	0x0500000f


	//   ....[19]....
        /*0b38*/ 	.word	0x0500000f


	//   ....[20]....
        /*0b3c*/ 	.word	0x0500000f


	//   ....[21]....
        /*0b40*/ 	.word	0x0500000f


	//   ....[22]....
        /*0b44*/ 	.word	0x0500000f


	//   ....[23]....
        /*0b48*/ 	.word	0x0500000f


	//   ....[24]....
        /*0b4c*/ 	.word	0x0500000f


	//   ....[25]....
        /*0b50*/ 	.word	0x0500000f


	//   ....[26]....
        /*0b54*/ 	.word	0x0500000f


	//   ....[27]....
        /*0b58*/ 	.word	0x0500000f


	//   ....[28]....
        /*0b5c*/ 	.word	0x0500000f


	//   ....[29]....
        /*0b60*/ 	.word	0x0500000f


	//   ....[30]....
        /*0b64*/ 	.word	0x0500000f


	//   ....[31]....
        /*0b68*/ 	.word	0x0500000f


	//   ....[32]....
        /*0b6c*/ 	.word	0x0500000f


	//   ....[33]....
        /*0b70*/ 	.word	0x0500000f


	//   ....[34]....
        /*0b74*/ 	.word	0x0500000f


	//   ....[35]....
        /*0b78*/ 	.word	0x0500000f


	//   ....[36]....
        /*0b7c*/ 	.word	0x0500000f


	//   ....[37]....
        /*0b80*/ 	.word	0x0500000f


	//   ....[38]....
        /*0b84*/ 	.word	0x0500000f


	//   ....[39]....
        /*0b88*/ 	.word	0x0500000f


	//   ....[40]....
        /*0b8c*/ 	.word	0x0500000f


	//   ....[41]....
        /*0b90*/ 	.word	0x0500000f


	//   ....[42]....
        /*0b94*/ 	.word	0x0500000f


	//   ....[43]....
        /*0b98*/ 	.word	0x0500000f


	//   ....[44]....
        /*0b9c*/ 	.word	0x0500000f


	//   ....[45]....
        /*0ba0*/ 	.word	0x0500000f


	//   ....[46]....
        /*0ba4*/ 	.word	0x0500000f


	//   ....[47]....
        /*0ba8*/ 	.word	0x0500000f


	//   ....[48]....
        /*0bac*/ 	.word	0x0500000f


	//   ....[49]....
        /*0bb0*/ 	.word	0x0500000f


	//   ....[50]....
        /*0bb4*/ 	.word	0x0500000f


	//   ....[51]....
        /*0bb8*/ 	.word	0x0500000f


	//   ....[52]....
        /*0bbc*/ 	.word	0x0500000f


	//   ....[53]....
        /*0bc0*/ 	.word	0x0500000f


	//   ....[54]....
        /*0bc4*/ 	.word	0x0500000f


	//   ....[55]....
        /*0bc8*/ 	.word	0x0500000f


	//   ....[56]....
        /*0bcc*/ 	.word	0x0500000f


	//   ....[57]....
        /*0bd0*/ 	.word	0x0500000f


	//   ....[58]....
        /*0bd4*/ 	.word	0x0500000f


	//   ....[59]....
        /*0bd8*/ 	.word	0x0500000f


	//   ....[60]....
        /*0bdc*/ 	.word	0x0500000f


	//   ....[61]....
        /*0be0*/ 	.word	0x0500000f


	//   ....[62]....
        /*0be4*/ 	.word	0x0500000f


	//   ....[63]....
        /*0be8*/ 	.word	0x0500000f


	//   ....[64]....
        /*0bec*/ 	.word	0x0500000f


	//   ....[65]....
        /*0bf0*/ 	.word	0x0500000f


	//   ....[66]....
        /*0bf4*/ 	.word	0x0500000f


	//   ....[67]....
        /*0bf8*/ 	.word	0x0500000f


	//   ....[68]....
        /*0bfc*/ 	.word	0x0500000f


	//   ....[69]....
        /*0c00*/ 	.word	0x0500000f


	//   ....[70]....
        /*0c04*/ 	.word	0x0500000f


	//   ....[71]....
        /*0c08*/ 	.word	0x0500000f


	//   ....[72]....
        /*0c0c*/ 	.word	0x0500000f


	//   ....[73]....
        /*0c10*/ 	.word	0x0500000f


	//   ....[74]....
        /*0c14*/ 	.word	0x0500000f


	//   ....[75]....
        /*0c18*/ 	.word	0x0500000f


	//   ....[76]....
        /*0c1c*/ 	.word	0x0500000f


	//   ....[77]....
        /*0c20*/ 	.word	0x0500000f


	//   ....[78]....
        /*0c24*/ 	.word	0x0500000f


	//   ....[79]....
        /*0c28*/ 	.word	0x0500000f


	//   ....[80]....
        /*0c2c*/ 	.word	0x0500000f


	//   ....[81]....
        /*0c30*/ 	.word	0x0500000f


	//   ....[82]....
        /*0c34*/ 	.word	0x0500000f


	//   ....[83]....
        /*0c38*/ 	.word	0x0500000f


	//   ....[84]....
        /*0c3c*/ 	.word	0x0500000f


	//   ....[85]....
        /*0c40*/ 	.word	0x0500000f


	//   ....[86]....
        /*0c44*/ 	.word	0x0500000f


	//   ....[87]....
        /*0c48*/ 	.word	0x0500000f


	//   ....[88]....
        /*0c4c*/ 	.word	0x0500000f


	//   ....[89]....
        /*0c50*/ 	.word	0x0500000f


	//   ....[90]....
        /*0c54*/ 	.word	0x0500000f


	//   ....[91]....
        /*0c58*/ 	.word	0x0500000f


	//----- nvinfo : EIATTR_COOP_GROUP_INSTR_OFFSETS
	.align		4
.L_836:
        /*0c5c*/ 	.byte	0x04, 0x28
        /*0c5e*/ 	.short	(.L_838 - .L_837)


	//   ....[0]....
.L_837:
        /*0c60*/ 	.word	0x00000070


	//   ....[1]....
        /*0c64*/ 	.word	0x00000140


	//   ....[2]....
        /*0c68*/ 	.word	0x00000190


	//   ....[3]....
        /*0c6c*/ 	.word	0x000003c0


	//   ....[4]....
        /*0c70*/ 	.word	0x00000520


	//   ....[5]....
        /*0c74*/ 	.word	0x00000640


	//   ....[6]....
        /*0c78*/ 	.word	0x000007a0


	//   ....[7]....
        /*0c7c*/ 	.word	0x00003680


	//   ....[8]....
        /*0c80*/ 	.word	0x00003690


	//   ....[9]....
        /*0c84*/ 	.word	0x00006450


	//   ....[10]....
        /*0c88*/ 	.word	0x00006460


	//   ....[11]....
        /*0c8c*/ 	.word	0x00009ac0


	//   ....[12]....
        /*0c90*/ 	.word	0x00009ad0


	//   ....[13]....
        /*0c94*/ 	.word	0x0000ca90


	//   ....[14]....
        /*0c98*/ 	.word	0x0000caa0


	//   ....[15]....
        /*0c9c*/ 	.word	0x0000fd00


	//   ....[16]....
        /*0ca0*/ 	.word	0x0000fd10


	//   ....[17]....
        /*0ca4*/ 	.word	0x0000ffb0


	//   ....[18]....
        /*0ca8*/ 	.word	0x0000ffc0


	//   ....[19]....
        /*0cac*/ 	.word	0x00010550


	//   ....[20]....
        /*0cb0*/ 	.word	0x00010570


	//   ....[21]....
        /*0cb4*/ 	.word	0x000107b0


	//   ....[22]....
        /*0cb8*/ 	.word	0x000107d0


	//   ....[23]....
        /*0cbc*/ 	.word	0x000110a0


	//   ....[24]....
        /*0cc0*/ 	.word	0x00011a50


	//   ....[25]....
        /*0cc4*/ 	.word	0x00011a60


	//   ....[26]....
        /*0cc8*/ 	.word	0x00011a70


	//   ....[27]....
        /*0ccc*/ 	.word	0x00011a80


	//   ....[28]....
        /*0cd0*/ 	.word	0x00015220


	//   ....[29]....
        /*0cd4*/ 	.word	0x00015230


	//   ....[30]....
        /*0cd8*/ 	.word	0x00015240


	//   ....[31]....
        /*0cdc*/ 	.word	0x00015250


	//   ....[32]....
        /*0ce0*/ 	.word	0x00019ef0


	//   ....[33]....
        /*0ce4*/ 	.word	0x0001a190


	//   ....[34]....
        /*0ce8*/ 	.word	0x0001aab0


	//   ....[35]....
        /*0cec*/ 	.word	0x0001aad0


	//   ....[36]....
        /*0cf0*/ 	.word	0x0001b580


	//   ....[37]....
        /*0cf4*/ 	.word	0x0001b5a0


	//   ....[38]....
        /*0cf8*/ 	.word	0x0001e520


	//   ....[39]....
        /*0cfc*/ 	.word	0x0001e530


	//   ....[40]....
        /*0d00*/ 	.word	0x0001f750


	//   ....[41]....
        /*0d04*/ 	.word	0x0001f770


	//   ....[42]....
        /*0d08*/ 	.word	0x0001fdf0


	//   ....[43]....
        /*0d0c*/ 	.word	0x0001fe20


	//   ....[44]....
        /*0d10*/ 	.word	0x00023520


	//   ....[45]....
        /*0d14*/ 	.word	0x00023580


	//   ....[46]....
        /*0d18*/ 	.word	0x00023a70


	//   ....[47]....
        /*0d1c*/ 	.word	0x00023a90


	//   ....[48]....
        /*0d20*/ 	.word	0x00025780


	//   ....[49]....
        /*0d24*/ 	.word	0x000257e0


	//   ....[50]....
        /*0d28*/ 	.word	0x00025800


	//   ....[51]....
        /*0d2c*/ 	.word	0x00025820


	//   ....[52]....
        /*0d30*/ 	.word	0x00026aa0


	//   ....[53]....
        /*0d34*/ 	.word	0x00026b00


	//   ....[54]....
        /*0d38*/ 	.word	0x00026b30


	//   ....[55]....
        /*0d3c*/ 	.word	0x00026b60


	//   ....[56]....
        /*0d40*/ 	.word	0x00026b90


	//   ....[57]....
        /*0d44*/ 	.word	0x00026bc0


	//   ....[58]....
        /*0d48*/ 	.word	0x00026bf0


	//   ....[59]....
        /*0d4c*/ 	.word	0x00026c20


	//   ....[60]....
        /*0d50*/ 	.word	0x00026c50


	//   ....[61]....
        /*0d54*/ 	.word	0x00026c80


	//   ....[62]....
        /*0d58*/ 	.word	0x00026cb0


	//   ....[63]....
        /*0d5c*/ 	.word	0x00026ce0


	//   ....[64]....
        /*0d60*/ 	.word	0x00026d10


	//   ....[65]....
        /*0d64*/ 	.word	0x00026d40


	//   ....[66]....
        /*0d68*/ 	.word	0x00026d70


	//   ....[67]....
        /*0d6c*/ 	.word	0x00026da0


	//   ....[68]....
        /*0d70*/ 	.word	0x00026dd0


	//   ....[69]....
        /*0d74*/ 	.word	0x00026e00


	//   ....[70]....
        /*0d78*/ 	.word	0x00026e30


	//   ....[71]....
        /*0d7c*/ 	.word	0x00026e60


	//   ....[72]....
        /*0d80*/ 	.word	0x00026e90


	//   ....[73]....
        /*0d84*/ 	.word	0x00026ec0


	//   ....[74]....
        /*0d88*/ 	.word	0x00026ef0


	//   ....[75]....
        /*0d8c*/ 	.word	0x00026f00


	//   ....[76]....
        /*0d90*/ 	.word	0x00026f10


	//   ....[77]....
        /*0d94*/ 	.word	0x00026f40


	//   ....[78]....
        /*0d98*/ 	.word	0x00026f70


	//   ....[79]....
        /*0d9c*/ 	.word	0x00026fa0


	//   ....[80]....
        /*0da0*/ 	.word	0x00026fd0


	//   ....[81]....
        /*0da4*/ 	.word	0x00026fe0


	//   ....[82]....
        /*0da8*/ 	.word	0x00027010


	//   ....[83]....
        /*0dac*/ 	.word	0x00027040


	//   ....[84]....
        /*0db0*/ 	.word	0x00027070


	//   ....[85]....
        /*0db4*/ 	.word	0x000270a0


	//   ....[86]....
        /*0db8*/ 	.word	0x000270d0


	//   ....[87]....
        /*0dbc*/ 	.word	0x00027100


	//   ....[88]....
        /*0dc0*/ 	.word	0x00027130


	//   ....[89]....
        /*0dc4*/ 	.word	0x00027140


	//   ....[90]....
        /*0dc8*/ 	.word	0x00027170


	//   ....[91]....
        /*0dcc*/ 	.word	0x000271a0


	//   ....[92]....
        /*0dd0*/ 	.word	0x000271d0


	//   ....[93]....
        /*0dd4*/ 	.word	0x00027200


	//   ....[94]....
        /*0dd8*/ 	.word	0x00027230


	//   ....[95]....
        /*0ddc*/ 	.word	0x00027260


	//   ....[96]....
        /*0de0*/ 	.word	0x00027290


	//   ....[97]....
        /*0de4*/ 	.word	0x000272a0


	//   ....[98]....
        /*0de8*/ 	.word	0x000272b0


	//   ....[99]....
        /*0dec*/ 	.word	0x000272c0


	//   ....[100]....
        /*0df0*/ 	.word	0x00027a30


	//   ....[101]....
        /*0df4*/ 	.word	0x00027a70


	//   ....[102]....
        /*0df8*/ 	.word	0x00027ab0


	//   ....[103]....
        /*0dfc*/ 	.word	0x00027af0


	//   ....[104]....
        /*0e00*/ 	.word	0x00028270


	//   ....[105]....
        /*0e04*/ 	.word	0x00028290


	//   ....[106]....
        /*0e08*/ 	.word	0x000283b0


	//   ....[107]....
        /*0e0c*/ 	.word	0x000283d0


	//   ....[108]....
        /*0e10*/ 	.word	0x000284d0


	//   ....[109]....
        /*0e14*/ 	.word	0x000284f0


	//   ....[110]....
        /*0e18*/ 	.word	0x00028600


	//   ....[111]....
        /*0e1c*/ 	.word	0x00028620


	//   ....[112]....
        /*0e20*/ 	.word	0x00028f30


	//   ....[113]....
        /*0e24*/ 	.word	0x00028f40


	//   ....[114]....
        /*0e28*/ 	.word	0x000290a0


	//   ....[115]....
        /*0e2c*/ 	.word	0x000290b0


	//   ....[116]....
        /*0e30*/ 	.word	0x00029200


	//   ....[117]....
        /*0e34*/ 	.word	0x00029210


	//   ....[118]....
        /*0e38*/ 	.word	0x00029360


	//   ....[119]....
        /*0e3c*/ 	.word	0x00029370


	//   ....[120]....
        /*0e40*/ 	.word	0x00029510


	//   ....[121]....
        /*0e44*/ 	.word	0x000296e0


	//   ....[122]....
        /*0e48*/ 	.word	0x00029710


	//   ....[123]....
        /*0e4c*/ 	.word	0x00029740


	//   ....[124]....
        /*0e50*/ 	.word	0x00029770


	//   ....[125]....
        /*0e54*/ 	.word	0x000297a0


	//   ....[126]....
        /*0e58*/ 	.word	0x000297d0


	//   ....[127]....
        /*0e5c*/ 	.word	0x00029940


	//   ....[128]....
        /*0e60*/ 	.word	0x00029970


	//   ....[129]....
        /*0e64*/ 	.word	0x000299a0


	//   ....[130]....
        /*0e68*/ 	.word	0x000299d0


	//   ....[131]....
        /*0e6c*/ 	.word	0x00029a00


	//   ....[132]....
        /*0e70*/ 	.word	0x00029a30


	//   ....[133]....
        /*0e74*/ 	.word	0x00029ac0


	//   ....[134]....
        /*0e78*/ 	.word	0x00029b20


	//   ....[135]....
        /*0e7c*/ 	.word	0x00029bb0


	//   ....[136]....
        /*0e80*/ 	.word	0x0002aad0


	//   ....[137]....
        /*0e84*/ 	.word	0x0002d070


	//   ....[138]....
        /*0e88*/ 	.word	0x0002d080


	//   ....[139]....
        /*0e8c*/ 	.word	0x0002d200


	//   ....[140]....
        /*0e90*/ 	.word	0x0002d210


	//   ....[141]....
        /*0e94*/ 	.word	0x0002d2a0


	//   ....[142]....
        /*0e98*/ 	.word	0x0002d2b0


	//   ....[143]....
        /*0e9c*/ 	.word	0x0002d2c0


	//   ....[144]....
        /*0ea0*/ 	.word	0x0002d350


	//   ....[145]....
        /*0ea4*/ 	.word	0x0002d3f0


	//   ....[146]....
        /*0ea8*/ 	.word	0x0002d400


	//   ....[147]....
        /*0eac*/ 	.word	0x0002d8d0


	//   ....[148]....
        /*0eb0*/ 	.word	0x0002d8f0


	//   ....[149]....
        /*0eb4*/ 	.word	0x0002d920


	//   ....[150]....
        /*0eb8*/ 	.word	0x0002da50


	//   ....[151]....
        /*0ebc*/ 	.word	0x0002da60


	//   ....[152]....
        /*0ec0*/ 	.word	0x0002daf0


	//   ....[153]....
        /*0ec4*/ 	.word	0x0002db00


	//   ....[154]....
        /*0ec8*/ 	.word	0x0002db10


	//   ....[155]....
        /*0ecc*/ 	.word	0x0002db20


	//   ....[156]....
        /*0ed0*/ 	.word	0x0002dc00


	//   ....[157]....
        /*0ed4*/ 	.word	0x0002e410


	//   ....[158]....
        /*0ed8*/ 	.word	0x0002e440


	//   ....[159]....
        /*0edc*/ 	.word	0x0002e470


	//   ....[160]....
        /*0ee0*/ 	.word	0x0002e520


	//   ....[161]....
        /*0ee4*/ 	.word	0x0002e530


	//   ....[162]....
        /*0ee8*/ 	.word	0x0002e5d0


	//   ....[163]....
        /*0eec*/ 	.word	0x0002e5e0


	//   ....[164]....
        /*0ef0*/ 	.word	0x0002e5f0


	//   ....[165]....
        /*0ef4*/ 	.word	0x0002f060


	//   ....[166]....
        /*0ef8*/ 	.word	0x0002f070


	//   ....[167]....
        /*0efc*/ 	.word	0x0002f080


	//   ....[168]....
        /*0f00*/ 	.word	0x0002f0e0


	//   ....[169]....
        /*0f04*/ 	.word	0x0002f120


	//   ....[170]....
        /*0f08*/ 	.word	0x0002f130


	//   ....[171]....
        /*0f0c*/ 	.word	0x0002f190


	//   ....[172]....
        /*0f10*/ 	.word	0x0002f1c0


	//   ....[173]....
        /*0f14*/ 	.word	0x0002f200


	//   ....[174]....
        /*0f18*/ 	.word	0x0002f260


	//   ....[175]....
        /*0f1c*/ 	.word	0x0002f710


	//   ....[176]....
        /*0f20*/ 	.word	0x0002f720


	//   ....[177]....
        /*0f24*/ 	.word	0x0002f730


	//   ....[178]....
        /*0f28*/ 	.word	0x0002f740


	//   ....[179]....
        /*0f2c*/ 	.word	0x0002f7a0


	//   ....[180]....
        /*0f30*/ 	.word	0x0002f7b0


	//   ....[181]....
        /*0f34*/ 	.word	0x0002f810


	//   ....[182]....
        /*0f38*/ 	.word	0x0002f840


	//   ....[183]....
        /*0f3c*/ 	.word	0x0002f880


	//   ....[184]....
        /*0f40*/ 	.word	0x0002f8e0


	//   ....[185]....
        /*0f44*/ 	.word	0x000316e0


	//   ....[186]....
        /*0f48*/ 	.word	0x00031730


	//   ....[187]....
        /*0f4c*/ 	.word	0x00031760


	//   ....[188]....
        /*0f50*/ 	.word	0x00031790


	//   ....[189]....
        /*0f54*/ 	.word	0x000317a0


	//   ....[190]....
        /*0f58*/ 	.word	0x000317d0


	//   ....[191]....
        /*0f5c*/ 	.word	0x00031800


	//   ....[192]....
        /*0f60*/ 	.word	0x00031830


	//   ....[193]....
        /*0f64*/ 	.word	0x000319b0


	//   ....[194]....
        /*0f68*/ 	.word	0x000319e0


	//   ....[195]....
        /*0f6c*/ 	.word	0x00031a10


	//   ....[196]....
        /*0f70*/ 	.word	0x00031a40


	//   ....[197]....
        /*0f74*/ 	.word	0x00031a70


	//   ....[198]....
        /*0f78*/ 	.word	0x00031aa0


	//   ....[199]....
        /*0f7c*/ 	.word	0x00031b60


	//   ....[200]....
        /*0f80*/ 	.word	0x00031b80


	//   ....[201]....
        /*0f84*/ 	.word	0x00031bf0


	//   ....[202]....
        /*0f88*/ 	.word	0x000322b0


	//   ....[203]....
        /*0f8c*/ 	.word	0x00032650


	//   ....[204]....
        /*0f90*/ 	.word	0x000326e0


	//   ....[205]....
        /*0f94*/ 	.word	0x00032780


	//   ....[206]....
        /*0f98*/ 	.word	0x00032810


	//   ....[207]....
        /*0f9c*/ 	.word	0x00032900


	//   ....[208]....
        /*0fa0*/ 	.word	0x00032990


	//   ....[209]....
        /*0fa4*/ 	.word	0x00032a30


	//   ....[210]....
        /*0fa8*/ 	.word	0x00032ac0


	//   ....[211]....
        /*0fac*/ 	.word	0x00032bb0


	//   ....[212]....
        /*0fb0*/ 	.word	0x00032c40


	//   ....[213]....
        /*0fb4*/ 	.word	0x00032ce0


	//   ....[214]....
        /*0fb8*/ 	.word	0x00032d70


	//   ....[215]....
        /*0fbc*/ 	.word	0x00032e50


	//   ....[216]....
        /*0fc0*/ 	.word	0x00032ef0


	//   ....[217]....
        /*0fc4*/ 	.word	0x00032f80


	//   ....[218]....
        /*0fc8*/ 	.word	0x00032fd0


	//   ....[219]....
        /*0fcc*/ 	.word	0x00033020


	//   ....[220]....
        /*0fd0*/ 	.word	0x000330f0


	//   ....[221]....
        /*0fd4*/ 	.word	0x00033180


	//   ....[222]....
        /*0fd8*/ 	.word	0x000331d0


	//   ....[223]....
        /*0fdc*/ 	.word	0x00033220


	//   ....[224]....
        /*0fe0*/ 	.word	0x00033590


	//   ....[225]....
        /*0fe4*/ 	.word	0x000336b0


	//   ....[226]....
        /*0fe8*/ 	.word	0x000337e0


	//   ....[227]....
        /*0fec*/ 	.word	0x000338f0


	//   ....[228]....
        /*0ff0*/ 	.word	0x00033950


	//   ....[229]....
        /*0ff4*/ 	.word	0x000339d0


	//   ....[230]....
        /*0ff8*/ 	.word	0x00033a30


	//   ....[231]....
        /*0ffc*/ 	.word	0x00033ab0


	//   ....[232]....
        /*1000*/ 	.word	0x00033b10


	//   ....[233]....
        /*1004*/ 	.word	0x00033b90


	//   ....[234]....
        /*1008*/ 	.word	0x00033bf0


	//   ....[235]....
        /*100c*/ 	.word	0x00033c70


	//   ....[236]....
        /*1010*/ 	.word	0x00033cd0


	//   ....[237]....
        /*1014*/ 	.word	0x00033d50


	//   ....[238]....
        /*1018*/ 	.word	0x00033db0


	//   ....[239]....
        /*101c*/ 	.word	0x00033e10


	//   ....[240]....
        /*1020*/ 	.word	0x00033e70


	//   ....[241]....
        /*1024*/ 	.word	0x00033ed0


	//   ....[242]....
        /*1028*/ 	.word	0x00033f30


	//   ....[243]....
        /*102c*/ 	.word	0x00033fb0


	//   ....[244]....
        /*1030*/ 	.word	0x00034010


	//   ....[245]....
        /*1034*/ 	.word	0x00034090


	//   ....[246]....
        /*1038*/ 	.word	0x000340f0


	//   ....[247]....
        /*103c*/ 	.word	0x00034170


	//   ....[248]....
        /*1040*/ 	.word	0x000341d0


	//   ....[249]....
        /*1044*/ 	.word	0x00034250


	//   ....[250]....
        /*1048*/ 	.word	0x000342b0


	//   ....[251]....
        /*104c*/ 	.word	0x00034330


	//   ....[252]....
        /*1050*/ 	.word	0x00034390


	//   ....[253]....
        /*1054*/ 	.word	0x00034400


	//   ....[254]....
        /*1058*/ 	.word	0x00034460


	//   ....[255]....
        /*105c*/ 	.word	0x000344e0


	//   ....[0]....
        /*1060*/ 	.word	0x00034540


	//   ....[1]....
        /*1064*/ 	.word	0x000345b0


	//   ....[2]....
        /*1068*/ 	.word	0x00034610


	//   ....[3]....
        /*106c*/ 	.word	0x00034680


	//   ....[4]....
        /*1070*/ 	.word	0x000346e0


	//   ....[5]....
        /*1074*/ 	.word	0x00034760


	//   ....[6]....
        /*1078*/ 	.word	0x000347c0


	//   ....[7]....
        /*107c*/ 	.word	0x00034820


	//   ....[8]....
        /*1080*/ 	.word	0x00034880


	//   ....[9]....
        /*1084*/ 	.word	0x00034900


	//   ....[10]....
        /*1088*/ 	.word	0x00034960


	//   ....[11]....
        /*108c*/ 	.word	0x000349d0


	//   ....[12]....
        /*1090*/ 	.word	0x00034a30


	//   ....[13]....
        /*1094*/ 	.word	0x00034a90


	//   ....[14]....
        /*1098*/ 	.word	0x00034b00


	//   ....[15]....
        /*109c*/ 	.word	0x00034b70


	//   ....[16]....
        /*10a0*/ 	.word	0x00034cd0


	//   ....[17]....
        /*10a4*/ 	.word	0x00034d20


	//   ....[18]....
        /*10a8*/ 	.word	0x00034db0


	//   ....[19]....
        /*10ac*/ 	.word	0x00034e40


	//   ....[20]....
        /*10b0*/ 	.word	0x00034ed0


	//   ....[21]....
        /*10b4*/ 	.word	0x00034f60


	//   ....[22]....
        /*10b8*/ 	.word	0x00034ff0


	//   ....[23]....
        /*10bc*/ 	.word	0x00035080


	//   ....[24]....
        /*10c0*/ 	.word	0x00035140


	//   ....[25]....
        /*10c4*/ 	.word	0x00035420


	//   ....[26]....
        /*10c8*/ 	.word	0x00035520


	//   ....[27]....
        /*10cc*/ 	.word	0x000355c0


	//   ....[28]....
        /*10d0*/ 	.word	0x00035780


	//   ....[29]....
        /*10d4*/ 	.word	0x00035820


	//   ....[30]....
        /*10d8*/ 	.word	0x00035930


	//   ....[31]....
        /*10dc*/ 	.word	0x000359f0


	//   ....[32]....
        /*10e0*/ 	.word	0x00035b00


	//   ....[33]....
        /*10e4*/ 	.word	0x00035bc0


	//   ....[34]....
        /*10e8*/ 	.word	0x00035c70


	//   ....[35]....
        /*10ec*/ 	.word	0x00035d40


	//   ....[36]....
        /*10f0*/ 	.word	0x00035eb0


	//   ....[37]....
        /*10f4*/ 	.word	0x00035f60


	//   ....[38]....
        /*10f8*/ 	.word	0x00036110


	//   ....[39]....
        /*10fc*/ 	.word	0x00036160


	//   ....[40]....
        /*1100*/ 	.word	0x00036260


	//   ....[41]....
        /*1104*/ 	.word	0x00036310


	//   ....[42]....
        /*1108*/ 	.word	0x00036370


	//   ....[43]....
        /*110c*/ 	.word	0x00036450


	//   ....[44]....
        /*1110*/ 	.word	0x00036500


	//   ....[45]....
        /*1114*/ 	.word	0x000365d0


	//   ....[46]....
        /*1118*/ 	.word	0x00036690


	//   ....[47]....
        /*111c*/ 	.word	0x000366f0


	//   ....[48]....
        /*1120*/ 	.word	0x00036750


	//   ....[49]....
        /*1124*/ 	.word	0x00036870


	//   ....[50]....
        /*1128*/ 	.word	0x000368d0


	//   ....[51]....
        /*112c*/ 	.word	0x000369e0


	//   ....[52]....
        /*1130*/ 	.word	0x00036a40


	//   ....[53]....
        /*1134*/ 	.word	0x00036b40


	//   ....[54]....
        /*1138*/ 	.word	0x00036c70


	//   ....[55]....
        /*113c*/ 	.word	0x00036d00


	//   ....[56]....
        /*1140*/ 	.word	0x00036d60


	//   ....[57]....
        /*1144*/ 	.word	0x00036e50


	//   ....[58]....
        /*1148*/ 	.word	0x00036ed0


	//   ....[59]....
        /*114c*/ 	.word	0x00036fa0


	//   ....[60]....
        /*1150*/ 	.word	0x00037010


	//   ....[61]....
        /*1154*/ 	.word	0x000370a0


	//   ....[62]....
        /*1158*/ 	.word	0x00037170


	//   ....[63]....
        /*115c*/ 	.word	0x000371c0


	//   ....[64]....
        /*1160*/ 	.word	0x00037350


	//   ....[65]....
        /*1164*/ 	.word	0x000373e0


	//   ....[66]....
        /*1168*/ 	.word	0x00037440


	//   ....[67]....
        /*116c*/ 	.word	0x00037510


	//   ....[68]....
        /*1170*/ 	.word	0x00037570


	//   ....[69]....
        /*1174*/ 	.word	0x00037640


	//   ....[70]....
        /*1178*/ 	.word	0x000376a0


	//   ....[71]....
        /*117c*/ 	.word	0x00037770


	//   ....[72]....
        /*1180*/ 	.word	0x000377d0


	//   ....[73]....
        /*1184*/ 	.word	0x000378a0


	//   ....[74]....
        /*1188*/ 	.word	0x00037a80


	//   ....[75]....
        /*118c*/ 	.word	0x00037b20


	//   ....[76]....
        /*1190*/ 	.word	0x00037c40


	//   ....[77]....
        /*1194*/ 	.word	0x00037cb0


	//   ....[78]....
        /*1198*/ 	.word	0x00037d20


	//   ....[79]....
        /*119c*/ 	.word	0x00037d90


	//   ....[80]....
        /*11a0*/ 	.word	0x00037e00


	//   ....[81]....
        /*11a4*/ 	.word	0x00037e80


	//   ....[82]....
        /*11a8*/ 	.word	0x00037f10


	//   ....[83]....
        /*11ac*/ 	.word	0x00037fa0


	//   ....[84]....
        /*11b0*/ 	.word	0x00038010


	//   ....[85]....
        /*11b4*/ 	.word	0x00038080


	//   ....[86]....
        /*11b8*/ 	.word	0x000380f0


	//   ....[87]....
        /*11bc*/ 	.word	0x00038170


	//   ....[88]....
        /*11c0*/ 	.word	0x000381e0


	//   ....[89]....
        /*11c4*/ 	.word	0x00038280


	//   ....[90]....
        /*11c8*/ 	.word	0x00038310


	//   ....[91]....
        /*11cc*/ 	.word	0x00038430


	//----- nvinfo : EIATTR_REG_RECONFIG
	.align		4
.L_838:
        /*11d0*/ 	.byte	0x01, 0x54
	.zero		2


	//----- nvinfo : EIATTR_SYSCALL_OFFSETS
	.align		4
        /*11d4*/ 	.byte	0x04, 0x46
        /*11d6*/ 	.short	(.L_840 - .L_839)


	//   ....[0]....
.L_839:
        /*11d8*/ 	.word	0x00001c40


	//   ....[1]....
        /*11dc*/ 	.word	0x00001d90


	//   ....[2]....
        /*11e0*/ 	.word	0x00011230


	//   ....[3]....
        /*11e4*/ 	.word	0x000117d0


	//   ....[4]....
        /*11e8*/ 	.word	0x0002c220


	//   ....[5]....
        /*11ec*/ 	.word	0x0002c3b0


	//   ....[6]....
        /*11f0*/ 	.word	0x0002c500


	//   ....[7]....
        /*11f4*/ 	.word	0x0002c640


	//   ....[8]....
        /*11f8*/ 	.word	0x0002e050


	//----- nvinfo : EIATTR_MBARRIER_INSTR_OFFSETS
	.align		4
.L_840:
        /*11fc*/ 	.byte	0x04, 0x39
        /*11fe*/ 	.short	(.L_842 - .L_841)


	//   ....[0]....
.L_841:
        /*1200*/ 	.word	0x00000270
        /*1204*/ 	.word	0x000000ff
        /*1208*/ 	.word	0x00033400
        /*120c*/ 	.short	0x0100
        /*120e*/ 	.byte	0x08
	.zero		1


	//   ....[1]....
        /*1210*/ 	.word	0x00000280
        /*1214*/ 	.word	0x000000ff
        /*1218*/ 	.word	0x00033420
        /*121c*/ 	.short	0x0100
        /*121e*/ 	.byte	0x08
	.zero		1


	//   ....[2]....
        /*1220*/ 	.word	0x00000370
        /*1224*/ 	.word	0x000000ff
        /*1228*/ 	.word	0x00033430
        /*122c*/ 	.short	0x0100
        /*122e*/ 	.byte	0x08
	.zero		1


	//   ....[3]....
        /*1230*/ 	.word	0x00000380
        /*1234*/ 	.word	0x000000ff
        /*1238*/ 	.word	0x00033440
        /*123c*/ 	.short	0x0100
        /*123e*/ 	.byte	0x08
	.zero		1


	//   ....[4]....
        /*1240*/ 	.word	0x00000390
        /*1244*/ 	.word	0x000000ff
        /*1248*/ 	.word	0x00033438
        /*124c*/ 	.short	0x0100
        /*124e*/ 	.byte	0x08
	.zero		1


	//   ....[5]....
        /*1250*/ 	.word	0x000003a0
        /*1254*/ 	.word	0x000000ff
        /*1258*/ 	.word	0x00033448
        /*125c*/ 	.short	0x0100
        /*125e*/ 	.byte	0x08
	.zero		1


	//   ....[6]....
        /*1260*/ 	.word	0x000004d0
        /*1264*/ 	.word	0x000000ff
        /*1268*/ 	.word	0x00033450
        /*126c*/ 	.short	0x0100
        /*126e*/ 	.byte	0x08
	.zero		1


	//   ....[7]....
        /*1270*/ 	.word	0x000004e0
        /*1274*/ 	.word	0x000000ff
        /*1278*/ 	.word	0x00033460
        /*127c*/ 	.short	0x0100
        /*127e*/ 	.byte	0x08
	.zero		1


	//   ....[8]....
        /*1280*/ 	.word	0x000004f0
        /*1284*/ 	.word	0x000000ff
        /*1288*/ 	.word	0x00033458
        /*128c*/ 	.short	0x0100
        /*128e*/ 	.byte	0x08
	.zero		1


	//   ....[9]....
        /*1290*/ 	.word	0x00000500
        /*1294*/ 	.word	0x000000ff
        /*1298*/ 	.word	0x00033468
        /*129c*/ 	.short	0x0100
        /*129e*/ 	.byte	0x08
	.zero		1


	//   ....[10]....
        /*12a0*/ 	.word	0x000005f0
        /*12a4*/ 	.word	0x000000ff
        /*12a8*/ 	.word	0x00033470
        /*12ac*/ 	.short	0x0100
        /*12ae*/ 	.byte	0x06
	.zero		1


	//   ....[11]....
        /*12b0*/ 	.word	0x00000600
        /*12b4*/ 	.word	0x000000ff
        /*12b8*/ 	.word	0x00033480
        /*12bc*/ 	.short	0x0100
        /*12be*/ 	.byte	0x06
	.zero		1


	//   ....[12]....
        /*12c0*/ 	.word	0x00000610
        /*12c4*/ 	.word	0x000000ff
        /*12c8*/ 	.word	0x00033478
        /*12cc*/ 	.short	0x0100
        /*12ce*/ 	.byte	0x06
	.zero		1


	//   ....[13]....
        /*12d0*/ 	.word	0x00000620
        /*12d4*/ 	.word	0x000000ff
        /*12d8*/ 	.word	0x00033488
        /*12dc*/ 	.short	0x0100
        /*12de*/ 	.byte	0x06
	.zero		1


	//   ....[14]....
        /*12e0*/ 	.word	0x00000750
        /*12e4*/ 	.word	0x000000ff
        /*12e8*/ 	.word	0x00033490
        /*12ec*/ 	.short	0x0100
        /*12ee*/ 	.byte	0x08
	.zero		1


	//   ....[15]....
        /*12f0*/ 	.word	0x00000760
        /*12f4*/ 	.word	0x000000ff
        /*12f8*/ 	.word	0x000334a0
        /*12fc*/ 	.short	0x0100
        /*12fe*/ 	.byte	0x08
	.zero		1


	//   ....[16]....
        /*1300*/ 	.word	0x00000770
        /*1304*/ 	.word	0x000000ff
        /*1308*/ 	.word	0x00033498
        /*130c*/ 	.short	0x0100
        /*130e*/ 	.byte	0x08
	.zero		1


	//   ....[17]....
        /*1310*/ 	.word	0x00000780
        /*1314*/ 	.word	0x000000ff
        /*1318*/ 	.word	0x000334a8
        /*131c*/ 	.short	0x0100
        /*131e*/ 	.byte	0x08
	.zero		1


	//   ....[18]....
        /*1320*/ 	.word	0x000008c0
        /*1324*/ 	.word	0x000000ff
        /*1328*/ 	.word	0x000334b0
        /*132c*/ 	.short	0x0100
        /*132e*/ 	.byte	0x08
	.zero		1


	//   ....[19]....
        /*1330*/ 	.word	0x000008d0
        /*1334*/ 	.word	0x000000ff
        /*1338*/ 	.word	0x000334c0
        /*133c*/ 	.short	0x0100
        /*133e*/ 	.byte	0x08
	.zero		1


	//   ....[20]....
        /*1340*/ 	.word	0x000008e0
        /*1344*/ 	.word	0x000000ff
        /*1348*/ 	.word	0x000334b8
        /*134c*/ 	.short	0x0100
        /*134e*/ 	.byte	0x08
	.zero		1


	//   ....[21]....
        /*1350*/ 	.word	0x000008f0
        /*1354*/ 	.word	0x000000ff
        /*1358*/ 	.word	0x000334c8
        /*135c*/ 	.short	0x0100
        /*135e*/ 	.byte	0x08
	.zero		1


	//   ....[22]....
        /*1360*/ 	.word	0x00003630
        /*1364*/ 	.word	0x0000005d
        /*1368*/ 	.word	0x00033490
        /*136c*/ 	.short	0x010a
        /*136e*/ 	.byte	0x3f
	.zero		1


	//   ....[23]....
        /*1370*/ 	.word	0x00009a60
        /*1374*/ 	.word	0x0000005d
        /*1378*/ 	.word	0x00033490
        /*137c*/ 	.short	0x010a
        /*137e*/ 	.byte	0x3f
	.zero		1


	//   ....[24]....
        /*1380*/ 	.word	0x0000fb00
        /*1384*/ 	.word	0x0000005d
        /*1388*/ 	.word	0x00033490
        /*138c*/ 	.short	0x010a
        /*138e*/ 	.byte	0x3f
	.zero		1


	//   ....[25]....
        /*1390*/ 	.word	0x00010310
        /*1394*/ 	.word	0x0000000b
        /*1398*/ 	.word	0x00000000
        /*139c*/ 	.short	0x0101
        /*139e*/ 	.byte	0x3f
	.zero		1


	//   ....[26]....
        /*13a0*/ 	.word	0x00010350
        /*13a4*/ 	.word	0x0000005d
        /*13a8*/ 	.word	0x000334b0
        /*13ac*/ 	.short	0x010a
        /*13ae*/ 	.byte	0x3f
	.zero		1


	//   ....[27]....
        /*13b0*/ 	.word	0x00010af0
        /*13b4*/ 	.word	0x0000005d
        /*13b8*/ 	.word	0x00000000
        /*13bc*/ 	.short	0x0101
        /*13be*/ 	.byte	0x3f
	.zero		1


	//   ....[28]....
        /*13c0*/ 	.word	0x00011550
        /*13c4*/ 	.word	0x00000012
        /*13c8*/ 	.word	0x00033400
        /*13cc*/ 	.short	0x010a
        /*13ce*/ 	.byte	0x3f
	.zero		1


	//   ....[29]....
        /*13d0*/ 	.word	0x000115a0
        /*13d4*/ 	.word	0x00000012
        /*13d8*/ 	.word	0x00033400
        /*13dc*/ 	.short	0x010a
        /*13de*/ 	.byte	0x3f
	.zero		1


	//   ....[30]....
        /*13e0*/ 	.word	0x00012050
        /*13e4*/ 	.word	0x00000012
        /*13e8*/ 	.word	0x00033400
        /*13ec*/ 	.short	0x010a
        /*13ee*/ 	.byte	0x3f
	.zero		1


	//   ....[31]....
        /*13f0*/ 	.word	0x00015660
        /*13f4*/ 	.word	0x00000012
        /*13f8*/ 	.word	0x00033400
        /*13fc*/ 	.short	0x010a
        /*13fe*/ 	.byte	0x3f
	.zero		1


	//   ....[32]....
        /*1400*/ 	.word	0x000187e0
        /*1404*/ 	.word	0x00000000
        /*1408*/ 	.word	0x00033430
        /*140c*/ 	.short	0x010a
        /*140e*/ 	.byte	0x3f
	.zero		1


	//   ....[33]....
        /*1410*/ 	.word	0x00018820
        /*1414*/ 	.word	0x00000000
        /*1418*/ 	.word	0x00033430
        /*141c*/ 	.short	0x010a
        /*141e*/ 	.byte	0x3f
	.zero		1


	//   ....[34]....
        /*1420*/ 	.word	0x0001b9d0
        /*1424*/ 	.word	0x0000003a
        /*1428*/ 	.word	0x00000000
        /*142c*/ 	.short	0x0101
        /*142e*/ 	.byte	0x3f
	.zero		1


	//   ....[35]....
        /*1430*/ 	.word	0x0001cbf0
        /*1434*/ 	.word	0x00000005
        /*1438*/ 	.word	0x00033430
        /*143c*/ 	.short	0x010a
        /*143e*/ 	.byte	0x3f
	.zero		1


	//   ....[36]....
        /*1440*/ 	.word	0x0001cc40
        /*1444*/ 	.word	0x00000005
        /*1448*/ 	.word	0x00033430
        /*144c*/ 	.short	0x010a
        /*144e*/ 	.byte	0x3f
	.zero		1


	//   ....[37]....
        /*1450*/ 	.word	0x0001dd40
        /*1454*/ 	.word	0x00000005
        /*1458*/ 	.word	0x00033450
        /*145c*/ 	.short	0x010a
        /*145e*/ 	.byte	0x3f
	.zero		1


	//   ....[38]....
        /*1460*/ 	.word	0x0001dd80
        /*1464*/ 	.word	0x00000005
        /*1468*/ 	.word	0x00033450
        /*146c*/ 	.short	0x010a
        /*146e*/ 	.byte	0x3f
	.zero		1


	//   ....[39]....
        /*1470*/ 	.word	0x00020250
        /*1474*/ 	.word	0x000000c1
        /*1478*/ 	.word	0x00000000
        /*147c*/ 	.short	0x0101
        /*147e*/ 	.byte	0x3f
	.zero		1


	//   ....[40]....
        /*1480*/ 	.word	0x00020ce0
        /*1484*/ 	.word	0x00000003
        /*1488*/ 	.word	0x00000000
        /*148c*/ 	.short	0x0101
        /*148e*/ 	.byte	0x3f
	.zero		1


	//   ....[41]....
        /*1490*/ 	.word	0x00021640
        /*1494*/ 	.word	0x00000004
        /*1498*/ 	.word	0x00033430
        /*149c*/ 	.short	0x010a
        /*149e*/ 	.byte	0x3f
	.zero		1


	//   ....[42]....
        /*14a0*/ 	.word	0x00021690
        /*14a4*/ 	.word	0x00000004
        /*14a8*/ 	.word	0x00033430
        /*14ac*/ 	.short	0x010a
        /*14ae*/ 	.byte	0x3f
	.zero		1


	//   ....[43]....
        /*14b0*/ 	.word	0x00022760
        /*14b4*/ 	.word	0x00000005
        /*14b8*/ 	.word	0x00033450
        /*14bc*/ 	.short	0x010a
        /*14be*/ 	.byte	0x3f
	.zero		1


	//   ....[44]....
        /*14c0*/ 	.word	0x000227a0
        /*14c4*/ 	.word	0x00000005
        /*14c8*/ 	.word	0x00033450
        /*14cc*/ 	.short	0x010a
        /*14ce*/ 	.byte	0x3f
	.zero		1


	//   ....[45]....
        /*14d0*/ 	.word	0x00022ba0
        /*14d4*/ 	.word	0x00000004
        /*14d8*/ 	.word	0x00000000
        /*14dc*/ 	.short	0x0101
        /*14de*/ 	.byte	0x3f
	.zero		1


	//   ....[46]....
        /*14e0*/ 	.word	0x00024b40
        /*14e4*/ 	.word	0x00000000
        /*14e8*/ 	.word	0x00000000
        /*14ec*/ 	.short	0x0101
        /*14ee*/ 	.byte	0x3f
	.zero		1


	//   ....[47]....
        /*14f0*/ 	.word	0x000253f0
        /*14f4*/ 	.word	0x0000000d
        /*14f8*/ 	.word	0x00033450
        /*14fc*/ 	.short	0x010a
        /*14fe*/ 	.byte	0x3f
	.zero		1


	//   ....[48]....
        /*1500*/ 	.word	0x00025470
        /*1504*/ 	.word	0x0000000d
        /*1508*/ 	.word	0x00033450
        /*150c*/ 	.short	0x010a
        /*150e*/ 	.byte	0x3f
	.zero		1


	//   ....[49]....
        /*1510*/ 	.word	0x00025ad0
        /*1514*/ 	.word	0x00000002
        /*1518*/ 	.word	0x00000000
        /*151c*/ 	.short	0x0101
        /*151e*/ 	.byte	0x3f
	.zero		1


	//   ....[50]....
        /*1520*/ 	.word	0x00028260
        /*1524*/ 	.word	0x00000000
        /*1528*/ 	.word	0x00000000
        /*152c*/ 	.short	0x0101
        /*152e*/ 	.byte	0x3f
	.zero		1


	//   ....[51]....
        /*1530*/ 	.word	0x0002abb0
        /*1534*/ 	.word	0x00000017
        /*1538*/ 	.word	0x00033420
        /*153c*/ 	.short	0x010a
        /*153e*/ 	.byte	0x3f
	.zero		1


	//   ....[52]....
        /*1540*/ 	.word	0x0002ac70
        /*1544*/ 	.word	0x0000000a
        /*1548*/ 	.word	0x000334a0
        /*154c*/ 	.short	0x010a
        /*154e*/ 	.byte	0x3f
	.zero		1


	//   ....[53]....
        /*1550*/ 	.word	0x0002b0a0
        /*1554*/ 	.word	0x0000000a
        /*1558*/ 	.word	0x000334c0
        /*155c*/ 	.short	0x010a
        /*155e*/ 	.byte	0x3f
	.zero		1


	//   ....[54]....
        /*1560*/ 	.word	0x0002b600
        /*1564*/ 	.word	0x00000009
        /*1568*/ 	.word	0x000334a0
        /*156c*/ 	.short	0x010a
        /*156e*/ 	.byte	0x3f
	.zero		1


	//   ....[55]....
        /*1570*/ 	.word	0x0002ba20
        /*1574*/ 	.word	0x00000009
        /*1578*/ 	.word	0x000334c0
        /*157c*/ 	.short	0x010a
        /*157e*/ 	.byte	0x3f
	.zero		1


	//   ....[56]....
        /*1580*/ 	.word	0x0002ccf0
        /*1584*/ 	.word	0x00000004
        /*1588*/ 	.word	0x00033480
        /*158c*/ 	.short	0x010a
        /*158e*/ 	.byte	0x3f
	.zero		1


	//   ....[57]....
        /*1590*/ 	.word	0x0002d530
        /*1594*/ 	.word	0x00000004
        /*1598*/ 	.word	0x00033470
        /*159c*/ 	.short	0x0107
        /*159e*/ 	.byte	0x3f
	.zero		1


	//   ....[58]....
        /*15a0*/ 	.word	0x0002d5f0
        /*15a4*/ 	.word	0x00000004
        /*15a8*/ 	.word	0x00033470
        /*15ac*/ 	.short	0x0101
        /*15ae*/ 	.byte	0x3f
	.zero		1


	//   ....[59]....
        /*15b0*/ 	.word	0x0002d640
        /*15b4*/ 	.word	0x00000004
        /*15b8*/ 	.word	0x00033440
        /*15bc*/ 	.short	0x010a
        /*15be*/ 	.byte	0x3f
	.zero		1


	//   ....[60]....
        /*15c0*/ 	.word	0x0002dd60
        /*15c4*/ 	.word	0x00000004
        /*15c8*/ 	.word	0x00033430
        /*15cc*/ 	.short	0x0107
        /*15ce*/ 	.byte	0x3f
	.zero		1


	//   ....[61]....
        /*15d0*/ 	.word	0x0002de40
        /*15d4*/ 	.word	0x00000004
        /*15d8*/ 	.word	0x00033430
        /*15dc*/ 	.short	0x0101
        /*15de*/ 	.byte	0x3f
	.zero		1


	//   ....[62]....
        /*15e0*/ 	.word	0x0002e750
        /*15e4*/ 	.word	0x00000017
        /*15e8*/ 	.word	0x00033400
        /*15ec*/ 	.short	0x0107
        /*15ee*/ 	.byte	0x3f
	.zero		1


	//   ....[63]....
        /*15f0*/ 	.word	0x0002e850
        /*15f4*/ 	.word	0x00000017
        /*15f8*/ 	.word	0x00033400
        /*15fc*/ 	.short	0x0101
        /*15fe*/ 	.byte	0x3f
	.zero		1


	//   ....[64]....
        /*1600*/ 	.word	0x0002e870
        /*1604*/ 	.word	0x00000017
        /*1608*/ 	.word	0x00033420
        /*160c*/ 	.short	0x010a
        /*160e*/ 	.byte	0x3f
	.zero		1


	//   ....[65]....
        /*1610*/ 	.word	0x0002ed40
        /*1614*/ 	.word	0x00000004
        /*1618*/ 	.word	0x00033480
        /*161c*/ 	.short	0x010a
        /*161e*/ 	.byte	0x3f
	.zero		1


	//   ....[66]....
        /*1620*/ 	.word	0x0002f330
        /*1624*/ 	.word	0x00000004
        /*1628*/ 	.word	0x00033470
        /*162c*/ 	.short	0x0107
        /*162e*/ 	.byte	0x3f
	.zero		1


	//   ....[67]....
        /*1630*/ 	.word	0x0002f3f0
        /*1634*/ 	.word	0x00000004
        /*1638*/ 	.word	0x00033470
        /*163c*/ 	.short	0x0101
        /*163e*/ 	.byte	0x3f
	.zero		1


	//   ....[68]....
        /*1640*/ 	.word	0x0002f420
        /*1644*/ 	.word	0x00000004
        /*1648*/ 	.word	0x00033440
        /*164c*/ 	.short	0x010a
        /*164e*/ 	.byte	0x3f
	.zero		1


	//   ....[69]....
        /*1650*/ 	.word	0x0002f980
        /*1654*/ 	.word	0x00000004
        /*1658*/ 	.word	0x00033430
        /*165c*/ 	.short	0x0107
        /*165e*/ 	.byte	0x3f
	.zero		1


	//   ....[70]....
        /*1660*/ 	.word	0x0002fa50
        /*1664*/ 	.word	0x00000004
        /*1668*/ 	.word	0x00033430
        /*166c*/ 	.short	0x0101
        /*166e*/ 	.byte	0x3f
	.zero		1


	//   ....[71]....
        /*1670*/ 	.word	0x0002fad0
        /*1674*/ 	.word	0x00000002
        /*1678*/ 	.word	0x00033470
        /*167c*/ 	.short	0x010a
        /*167e*/ 	.byte	0x3f
	.zero		1


	//   ....[72]....
        /*1680*/ 	.word	0x0002fb60
        /*1684*/ 	.word	0x00000002
        /*1688*/ 	.word	0x00033460
        /*168c*/ 	.short	0x010a
        /*168e*/ 	.byte	0x3f
	.zero		1


	//   ....[73]....
        /*1690*/ 	.word	0x00030670
        /*1694*/ 	.word	0x00000002
        /*1698*/ 	.word	0x00033450
        /*169c*/ 	.short	0x0101
        /*169e*/ 	.byte	0x3f
	.zero		1


	//   ....[74]....
        /*16a0*/ 	.word	0x00030700
        /*16a4*/ 	.word	0x00000002
        /*16a8*/ 	.word	0x00000000
        /*16ac*/ 	.short	0x0101
        /*16ae*/ 	.byte	0x3f
	.zero		1


	//   ....[75]....
        /*16b0*/ 	.word	0x000308c0
        /*16b4*/ 	.word	0x00000000
        /*16b8*/ 	.word	0x00033470
        /*16bc*/ 	.short	0x010a
        /*16be*/ 	.byte	0x3f
	.zero		1


	//   ....[76]....
        /*16c0*/ 	.word	0x00030940
        /*16c4*/ 	.word	0x00000000
        /*16c8*/ 	.word	0x00033460
        /*16cc*/ 	.short	0x010a
        /*16ce*/ 	.byte	0x3f
	.zero		1


	//   ....[77]....
        /*16d0*/ 	.word	0x00031460
        /*16d4*/ 	.word	0x00000000
        /*16d8*/ 	.word	0x00033450
        /*16dc*/ 	.short	0x0101
        /*16de*/ 	.byte	0x3f
	.zero		1


	//   ....[78]....
        /*16e0*/ 	.word	0x00031500
        /*16e4*/ 	.word	0x00000000
        /*16e8*/ 	.word	0x00000000
        /*16ec*/ 	.short	0x0101
        /*16ee*/ 	.byte	0x3f
	.zero		1


	//   ....[79]....
        /*16f0*/ 	.word	0x00032230
        /*16f4*/ 	.word	0x00000005
        /*16f8*/ 	.word	0x00033420
        /*16fc*/ 	.short	0x010a
        /*16fe*/ 	.byte	0x3f
	.zero		1


	//   ....[80]....
        /*1700*/ 	.word	0x000323a0
        /*1704*/ 	.word	0x00000003
        /*1708*/ 	.word	0x00033440
        /*170c*/ 	.short	0x010a
        /*170e*/ 	.byte	0x3f
	.zero		1


	//   ....[81]....
        /*1710*/ 	.word	0x00032440
        /*1714*/ 	.word	0x00000005
        /*1718*/ 	.word	0x00033440
        /*171c*/ 	.short	0x010a
        /*171e*/ 	.byte	0x3f
	.zero		1


	//   ....[82]....
        /*1720*/ 	.word	0x00032480
        /*1724*/ 	.word	0x00000003
        /*1728*/ 	.word	0x00033460
        /*172c*/ 	.short	0x010a
        /*172e*/ 	.byte	0x3f
	.zero		1


	//   ....[83]....
        /*1730*/ 	.word	0x000324c0
        /*1734*/ 	.word	0x00000005
        /*1738*/ 	.word	0x00033460
        /*173c*/ 	.short	0x010a
        /*173e*/ 	.byte	0x3f
	.zero		1


	//   ....[84]....
        /*1740*/ 	.word	0x00032500
        /*1744*/ 	.word	0x00000003
        /*1748*/ 	.word	0x00033480
        /*174c*/ 	.short	0x010a
        /*174e*/ 	.byte	0x3f
	.zero		1


	//   ....[85]....
        /*1750*/ 	.word	0x00032540
        /*1754*/ 	.word	0x00000005
        /*1758*/ 	.word	0x00033480
        /*175c*/ 	.short	0x010a
        /*175e*/ 	.byte	0x3f
	.zero		1


	//   ....[86]....
        /*1760*/ 	.word	0x000325a0
        /*1764*/ 	.word	0x0000005d
        /*1768*/ 	.word	0x00033490
        /*176c*/ 	.short	0x010a
        /*176e*/ 	.byte	0x3f
	.zero		1


	//   ....[87]....
        /*1770*/ 	.word	0x00032850
        /*1774*/ 	.word	0x0000005d
        /*1778*/ 	.word	0x00033490
        /*177c*/ 	.short	0x010a
        /*177e*/ 	.byte	0x3f
	.zero		1


	//   ....[88]....
        /*1780*/ 	.word	0x00032b00
        /*1784*/ 	.word	0x0000005d
        /*1788*/ 	.word	0x00033490
        /*178c*/ 	.short	0x010a
        /*178e*/ 	.byte	0x3f
	.zero		1


	//   ....[89]....
        /*1790*/ 	.word	0x00032db0
        /*1794*/ 	.word	0x0000005d
        /*1798*/ 	.word	0x000334b0
        /*179c*/ 	.short	0x010a
        /*179e*/ 	.byte	0x3f
	.zero		1


	//   ....[90]....
        /*17a0*/ 	.word	0x00033050
        /*17a4*/ 	.word	0x00000012
        /*17a8*/ 	.word	0x00033400
        /*17ac*/ 	.short	0x010a
        /*17ae*/ 	.byte	0x3f
	.zero		1


	//   ....[91]....
        /*17b0*/ 	.word	0x00033260
        /*17b4*/ 	.word	0x00000012
        /*17b8*/ 	.word	0x00033400
        /*17bc*/ 	.short	0x010a
        /*17be*/ 	.byte	0x3f
	.zero		1


	//   ....[92]....
        /*17c0*/ 	.word	0x000332b0
        /*17c4*/ 	.word	0x00000000
        /*17c8*/ 	.word	0x00033430
        /*17cc*/ 	.short	0x010a
        /*17ce*/ 	.byte	0x3f
	.zero		1


	//   ....[93]....
        /*17d0*/ 	.word	0x00033300
        /*17d4*/ 	.word	0x00000005
        /*17d8*/ 	.word	0x00033430
        /*17dc*/ 	.short	0x010a
        /*17de*/ 	.byte	0x3f
	.zero		1


	//   ....[94]....
        /*17e0*/ 	.word	0x00033350
        /*17e4*/ 	.word	0x00000005
        /*17e8*/ 	.word	0x00033450
        /*17ec*/ 	.short	0x010a
        /*17ee*/ 	.byte	0x3f
	.zero		1


	//   ....[95]....
        /*17f0*/ 	.word	0x000333a0
        /*17f4*/ 	.word	0x00000004
        /*17f8*/ 	.word	0x00033430
        /*17fc*/ 	.short	0x010a
        /*17fe*/ 	.byte	0x3f
	.zero		1


	//   ....[96]....
        /*1800*/ 	.word	0x000333f0
        /*1804*/ 	.word	0x00000005
        /*1808*/ 	.word	0x00033450
        /*180c*/ 	.short	0x010a
        /*180e*/ 	.byte	0x3f
	.zero		1


	//   ....[97]....
        /*1810*/ 	.word	0x00033440
        /*1814*/ 	.word	0x0000000d
        /*1818*/ 	.word	0x00033450
        /*181c*/ 	.short	0x010a
        /*181e*/ 	.byte	0x3f
	.zero		1


	//   ....[98]....
        /*1820*/ 	.word	0x00035200
        /*1824*/ 	.word	0x00000017
        /*1828*/ 	.word	0x00033420
        /*182c*/ 	.short	0x010a
        /*182e*/ 	.byte	0x3f
	.zero		1


	//   ....[99]....
        /*1830*/ 	.word	0x00035250
        /*1834*/ 	.word	0x0000000a
        /*1838*/ 	.word	0x000334a0
        /*183c*/ 	.short	0x010a
        /*183e*/ 	.byte	0x3f
	.zero		1


	//   ....[100]....
        /*1840*/ 	.word	0x000352a0
        /*1844*/ 	.word	0x0000000a
        /*1848*/ 	.word	0x000334c0
        /*184c*/ 	.short	0x010a
        /*184e*/ 	.byte	0x3f
	.zero		1


	//   ....[101]....
        /*1850*/ 	.word	0x000352f0
        /*1854*/ 	.word	0x00000009
        /*1858*/ 	.word	0x000334a0
        /*185c*/ 	.short	0x010a
        /*185e*/ 	.byte	0x3f
	.zero		1


	//   ....[102]....
        /*1860*/ 	.word	0x00035340
        /*1864*/ 	.word	0x00000009
        /*1868*/ 	.word	0x000334c0
        /*186c*/ 	.short	0x010a
        /*186e*/ 	.byte	0x3f
	.zero		1


	//   ....[103]....
        /*1870*/ 	.word	0x00035470
        /*1874*/ 	.word	0x00000004
        /*1878*/ 	.word	0x00033480
        /*187c*/ 	.short	0x010a
        /*187e*/ 	.byte	0x3f
	.zero		1


	//   ....[104]....
        /*1880*/ 	.word	0x00035e00
        /*1884*/ 	.word	0x00000004
        /*1888*/ 	.word	0x00033440
        /*188c*/ 	.short	0x010a
        /*188e*/ 	.byte	0x3f
	.zero		1


	//   ....[105]....
        /*1890*/ 	.word	0x00036b70
        /*1894*/ 	.word	0x00000017
        /*1898*/ 	.word	0x00033420
        /*189c*/ 	.short	0x010a
        /*189e*/ 	.byte	0x3f
	.zero		1


	//   ....[106]....
        /*18a0*/ 	.word	0x00036bc0
        /*18a4*/ 	.word	0x00000004
        /*18a8*/ 	.word	0x00033480
        /*18ac*/ 	.short	0x010a
        /*18ae*/ 	.byte	0x3f
	.zero		1


	//   ....[107]....
        /*18b0*/ 	.word	0x000372a0
        /*18b4*/ 	.word	0x00000004
        /*18b8*/ 	.word	0x00033440
        /*18bc*/ 	.short	0x010a
        /*18be*/ 	.byte	0x3f
	.zero		1


	//   ....[108]....
        /*18c0*/ 	.word	0x000378e0
        /*18c4*/ 	.word	0x00000002
        /*18c8*/ 	.word	0x00033470
        /*18cc*/ 	.short	0x010a
        /*18ce*/ 	.byte	0x3f
	.zero		1


	//   ....[109]....
        /*18d0*/ 	.word	0x00037930
        /*18d4*/ 	.word	0x00000002
        /*18d8*/ 	.word	0x00033460
        /*18dc*/ 	.short	0x010a
        /*18de*/ 	.byte	0x3f
	.zero		1


	//   ....[110]....
        /*18e0*/ 	.word	0x00037980
        /*18e4*/ 	.word	0x00000000
        /*18e8*/ 	.word	0x00033470
        /*18ec*/ 	.short	0x010a
        /*18ee*/ 	.byte	0x3f
	.zero		1


	//   ....[111]....
        /*18f0*/ 	.word	0x000379d0
        /*18f4*/ 	.word	0x00000000
        /*18f8*/ 	.word	0x00033460
        /*18fc*/ 	.short	0x010a
        /*18fe*/ 	.byte	0x3f
	.zero		1


	//   ....[112]....
        /*1900*/ 	.word	0x00038350
        /*1904*/ 	.word	0x00000005
        /*1908*/ 	.word	0x00033420
        /*190c*/ 	.short	0x010a
        /*190e*/ 	.byte	0x3f
	.zero		1


	//   ....[113]....
        /*1910*/ 	.word	0x000384f0
        /*1914*/ 	.word	0x00000003
        /*1918*/ 	.word	0x00033440
        /*191c*/ 	.short	0x010a
        /*191e*/ 	.byte	0x3f
	.zero		1


	//   ....[114]....
        /*1920*/ 	.word	0x00038540
        /*1924*/ 	.word	0x00000005
        /*1928*/ 	.word	0x00033440
        /*192c*/ 	.short	0x010a
        /*192e*/ 	.byte	0x3f
	.zero		1


	//   ....[115]....
        /*1930*/ 	.word	0x00038590
        /*1934*/ 	.word	0x00000003
        /*1938*/ 	.word	0x00033460
        /*193c*/ 	.short	0x010a
        /*193e*/ 	.byte	0x3f
	.zero		1


	//   ....[116]....
        /*1940*/ 	.word	0x000385e0
        /*1944*/ 	.word	0x00000005
        /*1948*/ 	.word	0x00033460
        /*194c*/ 	.short	0x010a
        /*194e*/ 	.byte	0x3f
	.zero		1


	//   ....[117]....
        /*1950*/ 	.word	0x00038630
        /*1954*/ 	.word	0x00000003
        /*1958*/ 	.word	0x00033480
        /*195c*/ 	.short	0x010a
        /*195e*/ 	.byte	0x3f
	.zero		1


	//----- nvinfo : EIATTR_NUM_MBARRIERS
	.align		4
.L_842:
        /*1960*/ 	.byte	0x03, 0x38
        /*1962*/ 	.short	0x0016


	//----- nvinfo : EIATTR_EXIT_INSTR_OFFSETS
	.align		4
        /*1964*/ 	.byte	0x04, 0x1c
        /*1966*/ 	.short	(.L_844 - .L_843)


	//   ....[0]....
.L_843:
        /*1968*/ 	.word	0x00032590


	//----- nvinfo : EIATTR_MAX_THREADS
	.align		4
.L_844:
        /*196c*/ 	.byte	0x04, 0x05
        /*196e*/ 	.short	(.L_846 - .L_845)
.L_845:
        /*1970*/ 	.word	0x00000180
        /*1974*/ 	.word	0x00000001
        /*1978*/ 	.word	0x00000001


	//----- nvinfo : EIATTR_CRS_STACK_SIZE
	.align		4
.L_846:
        /*197c*/ 	.byte	0x04, 0x1e
        /*197e*/ 	.short	(.L_848 - .L_847)
.L_847:
        /*1980*/ 	.word	0x00000000


	//----- nvinfo : EIATTR_CBANK_PARAM_SIZE
	.align		4
.L_848:
        /*1984*/ 	.byte	0x03, 0x19
        /*1986*/ 	.short	0x0af0


	//----- nvinfo : EIATTR_PARAM_CBANK
	.align		4
        /*1988*/ 	.byte	0x04, 0x0a
        /*198a*/ 	.short	(.L_850 - .L_849)
	.align		4
.L_849:
        /*198c*/ 	.word	index@(.nv.constant0._ZN7cutlass13device_kernelIN5flash11enable_sm90INS1_16FlashAttnFwdSm90INS1_25CollectiveMainloopFwdSm90ILi2EN4cute5tupleIJNS5_1CILi1EEES8_S8_EEENS6_IJNS7_ILi128EEENS7_ILi160EEENS7_ILi192EEEEEELi192ENS_12float_e4m3_tEfNS_4arch4Sm90ELb1ELb0ELb1ELb1ELb1ELb1ELb0ELb1ELb1ELb1ELb0ELb0EEENS1_21CollectiveEpilogueFwdINS6_IJSA_SC_SB_EEES9_NS_10bfloat16_tESG_Li256ELb1ELb1ELb0ELb1EEENS1_36VarlenDynamicPersistentTileSchedulerILi128ELi160ELi256ELi128ELb0ELb1ELb1ELb1ELb1ELb1EEEEEEEEEvNT_6ParamsE)
        /*1990*/ 	.short	0x0210
        /*1992*/ 	.short	0x0af0


	//----- nvinfo : EIATTR_SW_WAR
	.align		4
.L_850:
        /*1994*/ 	.byte	0x04, 0x36
        /*1996*/ 	.short	(.L_852 - .L_851)
.L_851:
        /*1998*/ 	.word	0x00000008
.L_852:


//--------------------- .nv.info._ZN7cutlass13device_kernelIN5flash11enable_sm90INS1_16FlashAttnFwdSm90INS1_25CollectiveMainloopFwdSm90ILi2EN4cute5tupleIJNS5_1CILi1EEES8_S8_EEENS6_IJNS7_ILi128EEENS7_ILi160EEESA_EEELi128ENS_12float_e4m3_tEfNS_4arch4Sm90ELb0ELb0ELb1ELb0ELb1ELb0ELb0ELb1ELb1ELb1ELb0ELb0EEENS1_21CollectiveEpilogueFwdINS6_IJSA_SA_SB_EEES9_NS_10bfloat16_tESF_Li256ELb0ELb1ELb0ELb1EEENS1_29StaticPersistentTileSchedulerILb0EEEEEEEEEvNT_6ParamsE --------------------------
	.section	.nv.info._ZN7cutlass13device_kernelIN5flash11enable_sm90INS1_16FlashAttnFwdSm90INS1_25CollectiveMainloopFwdSm90ILi2EN4cute5tupleIJNS5_1CILi1EEES8_S8_EEENS6_IJNS7_ILi128EEENS7_ILi160EEESA_EEELi128ENS_12float_e4m3_tEfNS_4arch4Sm90ELb0ELb0ELb1ELb0ELb1ELb0ELb0ELb1ELb1ELb1ELb0ELb0EEENS1_21CollectiveEpilogueFwdINS6_IJSA_SA_SB_EEES9_NS_10bfloat16_tESF_Li256ELb0ELb1ELb0ELb1EEENS1_29StaticPersistentTileSchedulerILb0EEEEEEEEEvNT_6ParamsE,"",@"SHT_CUDA_INFO"
	.sectionflags	@""
	.align	4


	//----- nvinfo : EIATTR_CUDA_API_VERSION
	.align		4
        /*0000*/ 	.byte	0x04, 0x37
        /*0002*/ 	.short	(.L_854 - .L_853)
.L_853:
        /*0004*/ 	.word	0x00000082


	//----- nvinfo : EIATTR_KPARAM_INFO
	.align		4
.L_854:
        /*0008*/ 	.byte	0x04, 0x17
        /*000a*/ 	.short	(.L_856 - .L_855)
.L_855:
        /*000c*/ 	.word	0x00000000
        /*0010*/ 	.short	0x0000
        /*0012*/ 	.short	0x0070
        /*0014*/ 	.byte	0x00, 0xf0, 0x01, 0x28


	//----- nvinfo : EIATTR_SPARSE_MMA_MASK
	.align		4
.L_856:
        /*0018*/ 	.byte	0x03, 0x50
        /*001a*/ 	.short	0x0000


	//----- nvinfo : EIATTR_MAXREG_COUNT
	.align		4
        /*001c*/ 	.byte	0x03, 0x1b
        /*001e*/ 	.short	0x00a8


	//----- nvinfo : EIATTR_NUM_BARRIERS
	.align		4
        /*0020*/ 	.byte	0x02, 0x4c
        /*0022*/ 	.byte	0x10
	.zero		1


	//----- nvinfo : EIATTR_EXTERNS
	.align		4
        /*0024*/ 	.byte	0x04, 0x0f
        /*0026*/ 	.short	(.L_858 - .L_857)


	//   ....[0]....
	.align		4
.L_857:
        /*0028*/ 	.word	index@(__assertfail)


	//----- nvinfo : EIATTR_ANNOTATIONS
	.align		4
.L_858:
        /*002c*/ 	.byte	0x04, 0x55
        /*002e*/ 	.short	(.L_860 - .L_859)


	//   ....[0]....
.L_859:
        /* <DEDUP_REMOVED lines=22> */


	//----- nvinfo : EIATTR_MERCURY_ISA_VERSION
	.align		4
.L_860:
        /*0180*/ 	.byte	0x03, 0x5f
        /*0182*/ 	.short	0x0101


	//----- nvinfo : EIATTR_INT_WARP_WIDE_INSTR_OFFSETS
	.align		4
        /*0184*/ 	.byte	0x04, 0x31
        /*0186*/ 	.short	(.L_862 - .L_861)


	//   ....[0]....
.L_861:
        /*0188*/ 	.word	0x000000c0


	//   ....[1]....
        /*018c*/ 	.word	0x000000d0


	//   ....[2]....
        /*0190*/ 	.word	0x00000170


	//----- nvinfo : EIATTR_COOP_GROUP_MASK_REGIDS
	.align		4
.L_862:
        /*0194*/ 	.byte	0x04, 0x29
        /*0196*/ 	.short	(.L_864 - .L_863)


	//   ....[0]....
.L_863:
        /*0198*/ 	.word	0xffffffff


	//   ....[1]....
        /*019c*/ 	.word	0xffffffff


	//   ....[2]....
        /*01a0*/ 	.word	0xffffffff


	//   ....[3]....
        /*01a4*/ 	.word	0xffffffff


	//   ....[4]....
        /*01a8*/ 	.word	0xffffffff


	//   ....[5]....
        /*01ac*/ 	.word	0xffffffff


	//   ....[6]....
        /*01b0*/ 	.word	0xffffffff


	//   ....[7]....
        /*01b4*/ 	.word	0xffffffff


	//   ....[8]....
        /*01b8*/ 	.word	0xffffffff


	//   ....[9]....
        /*01bc*/ 	.word	0xffffffff


	//   ....[10]....
        /*01c0*/ 	.word	0xffffffff


	//   ....[11]....
        /*01c4*/ 	.word	0xffffffff


	//   ....[12]....
        /*01c8*/ 	.word	0xffffffff


	//   ....[13]....
        /*01cc*/ 	.word	0xffffffff


	//   ....[14]....
        /*01d0*/ 	.word	0xffffffff


	//   ....[15]....
        /*01d4*/ 	.word	0xffffffff


	//   ....[16]....
        /*01d8*/ 	.word	0xffffffff


	//   ....[17]....
        /*01dc*/ 	.word	0xffffffff


	//   ....[18]....
        /*01e0*/ 	.word	0xffffffff


	//   ....[19]....
        /*01e4*/ 	.word	0xffffffff


	//   ....[20]....
        /*01e8*/ 	.word	0xffffffff


	//   ....[21]....
        /*01ec*/ 	.word	0xffffffff


	//   ....[22]....
        /*01f0*/ 	.word	0xffffffff


	//   ....[23]....
        /*01f4*/ 	.word	0xffffffff


	//   ....[24]....
        /*01f8*/ 	.word	0xffffffff


	//   ....[25]....
        /*01fc*/ 	.word	0xffffffff


	//   ....[26]....
        /*0200*/ 	.word	0xffffffff


	//   ....[27]....
        /*0204*/ 	.word	0xffffffff


	//   ....[28]....
        /*0208*/ 	.word	0xffffffff


	//   ....[29]....
        /*020c*/ 	.word	0xffffffff


	//   ....[30]....
        /*0210*/ 	.word	0xffffffff


	//   ....[31]....
        /*0214*/ 	.word	0xffffffff


	//   ....[32]....
        /*0218*/ 	.word	0xffffffff


	//   ....[33]....
        /*021c*/ 	.word	0xffffffff


	//   ....[34]....
        /*0220*/ 	.word	0xffffffff


	//   ....[35]....
        /*0224*/ 	.word	0xffffffff


	//   ....[36]....
        /*0228*/ 	.word	0xffffffff


	//   ....[37]....
        /*022c*/ 	.word	0xffffffff


	//   ....[38]....
        /*0230*/ 	.word	0xffffffff


	//   ....[39]....
        /*0234*/ 	.word	0xffffffff


	//   ....[40]....
        /*0238*/ 	.word	0xffffffff


	//   ....[41]....
        /*023c*/ 	.word	0xffffffff


	//   ....[42]....
        /*0240*/ 	.word	0xffffffff


	//   ....[43]....
        /*0244*/ 	.word	0xffffffff


	//   ....[44]....
        /*0248*/ 	.word	0xffffffff


	//   ....[45]....
        /*024c*/ 	.word	0xffffffff


	//   ....[46]....
        /*0250*/ 	.word	0xffffffff


	//   ....[47]....
        /*0254*/ 	.word	0xffffffff


	//   ....[48]....
        /*0258*/ 	.word	0xffffffff


	//   ....[49]....
        /*025c*/ 	.word	0xffffffff


	//   ....[50]....
        /*0260*/ 	.word	0xffffffff


	//   ....[51]....
        /*0264*/ 	.word	0xffffffff


	//   ....[52]....
        /*0268*/ 	.word	0xffffffff


	//   ....[53]....
        /*026c*/ 	.word	0xffffffff


	//   ....[54]....
        /*0270*/ 	.word	0xffffffff


	//   ....[55]....
        /*0274*/ 	.word	0xffffffff


	//   ....[56]....
        /*0278*/ 	.word	0xffffffff


	//   ....[57]....
        /*027c*/ 	.word	0xffffffff


	//   ....[58]....
        /*0280*/ 	.word	0xffffffff


	//   ....[59]....
        /*0284*/ 	.word	0xffffffff


	//   ....[60]....
        /*0288*/ 	.word	0xffffffff


	//   ....[61]....
        /*028c*/ 	.word	0xffffffff


	//   ....[62]....
        /*0290*/ 	.word	0xffffffff


	//   ....[63]....
        /*0294*/ 	.word	0xffffffff


	//   ....[64]....
        /*0298*/ 	.word	0xffffffff


	//   ....[65]....
        /*029c*/ 	.word	0xffffffff


	//   ....[66]....
        /*02a0*/ 	.word	0xffffffff


	//   ....[67]....
        /*02a4*/ 	.word	0xffffffff


	//   ....[68]....
        /*02a8*/ 	.word	0xffffffff


	//   ....[69]....
        /*02ac*/ 	.word	0xffffffff


	//   ....[70]....
        /*02b0*/ 	.word	0xffffffff


	//   ....[71]....
        /*02b4*/ 	.word	0xffffffff


	//   ....[72]....
        /*02b8*/ 	.word	0xffffffff


	//   ....[73]....
        /*02bc*/ 	.word	0xffffffff


	//   ....[74]....
        /*02c0*/ 	.word	0xffffffff


	//   ....[75]....
        /*02c4*/ 	.word	0xffffffff


	//   ....[76]....
        /*02c8*/ 	.word	0xffffffff


	//   ....[77]....
        /*02cc*/ 	.word	0xffffffff


	//   ....[78]....
        /*02d0*/ 	.word	0xffffffff


	//   ....[79]....
        /*02d4*/ 	.word	0xffffffff


	//   ....[80]....
        /*02d8*/ 	.word	0xffffffff


	//   ....[81]....
        /*02dc*/ 	.word	0xffffffff


	//   ....[82]....
        /*02e0*/ 	.word	0xffffffff


	//   ....[83]....
        /*02e4*/ 	.word	0xffffffff


	//   ....[84]....
        /*02e8*/ 	.word	0xffffffff


	//   ....[85]....
        /*02ec*/ 	.word	0xffffffff


	//   ....[86]....
        /*02f0*/ 	.word	0xffffffff


	//   ....[87]....
        /*02f4*/ 	.word	0xffffffff


	//   ....[88]....
        /*02f8*/ 	.word	0xffffffff


	//   ....[89]....
        /*02fc*/ 	.word	0xffffffff


	//   ....[90]....
        /*0300*/ 	.word	0xffffffff


	//   ....[91]....
        /*0304*/ 	.word	0xffffffff


	//   ....[92]....
        /*0308*/ 	.word	0xffffffff


	//   ....[93]....
        /*030c*/ 	.word	0xffffffff


	//   ....[94]....
        /*0310*/ 	.word	0xffffffff


	//   ....[95]....
        /*0314*/ 	.word	0xffffffff


	//   ....[96]....
        /*0318*/ 	.word	0xffffffff


	//   ....[97]....
        /*031c*/ 	.word	0xffffffff


	//   ....[98]....
        /*0320*/ 	.word	0xffffffff


	//   ....[99]....
        /*0324*/ 	.word	0xffffffff


	//   ....[100]....
        /*0328*/ 	.word	0xffffffff


	//   ....[101]....
        /*032c*/ 	.word	0xffffffff


	//   ....[102]....
        /*0330*/ 	.word	0xffffffff


	//   ....[103]....
        /*0334*/ 	.word	0xffffffff


	//   ....[104]....
        /*0338*/ 	.word	0xffffffff


	//   ....[105]....
        /*033c*/ 	.word	0xffffffff


	//   ....[106]....
        /*0340*/ 	.word	0xffffffff


	//   ....[107]....
        /*0344*/ 	.word	0xffffffff


	//   ....[108]....
        /*0348*/ 	.word	0xffffffff


	//   ....[109]....
        /*034c*/ 	.word	0xffffffff


	//   ....[110]....
        /*0350*/ 	.word	0xffffffff


	//   ....[111]....
        /*0354*/ 	.word	0xffffffff


	//   ....[112]....
        /*0358*/ 	.word	0xffffffff


	//   ....[113]....
        /*035c*/ 	.word	0xffffffff


	//   ....[114]....
        /*0360*/ 	.word	0xffffffff


	//   ....[115]....
        /*0364*/ 	.word	0xffffffff


	//   ....[116]....
        /*0368*/ 	.word	0xffffffff


	//   ....[117]....
        /*036c*/ 	.word	0xffffffff


	//   ....[118]....
        /*0370*/ 	.word	0xffffffff


	//   ....[119]....
        /*0374*/ 	.word	0xffffffff


	//   ....[120]....
        /*0378*/ 	.word	0xffffffff


	//   ....[121]....
        /*037c*/ 	.word	0xffffffff


	//   ....[122]....
        /*0380*/ 	.word	0xffffffff


	//   ....[123]....
        /*0384*/ 	.word	0xffffffff


	//   ....[124]....
        /*0388*/ 	.word	0xffffffff


	//   ....[125]....
        /*038c*/ 	.word	0xffffffff


	//   ....[126]....
        /*0390*/ 	.word	0xffffffff


	//   ....[127]....
        /*0394*/ 	.word	0xffffffff


	//   ....[128]....
        /*0398*/ 	.word	0xffffffff


	//   ....[129]....
        /*039c*/ 	.word	0xffffffff


	//   ....[130]....
        /*03a0*/ 	.word	0xffffffff


	//   ....[131]....
        /*03a4*/ 	.word	0xffffffff


	//   ....[132]....
        /*03a8*/ 	.word	0xffffffff


	//   ....[133]....
        /*03ac*/ 	.word	0xffffffff


	//   ....[134]....
        /*03b0*/ 	.word	0xffffffff


	//   ....[135]....
        /*03b4*/ 	.word	0xffffffff


	//   ....[136]....
        /*03b8*/ 	.word	0xffffffff


	//   ....[137]....
        /*03bc*/ 	.word	0xffffffff


	//   ....[138]....
        /*03c0*/ 	.word	0xffffffff


	//   ....[139]....
        /*03c4*/ 	.word	0xffffffff


	//   ....[140]....
        /*03c8*/ 	.word	0xffffffff


	//   ....[141]....
        /*03cc*/ 	.word	0xffffffff


	//   ....[142]....
        /*03d0*/ 	.word	0xffffffff


	//   ....[143]....
        /*03d4*/ 	.word	0xffffffff


	//   ....[144]....
        /*03d8*/ 	.word	0xffffffff


	//   ....[145]....
        /*03dc*/ 	.word	0xffffffff


	//   ....[146]....
        /*03e0*/ 	.word	0xffffffff


	//   ....[147]....
        /*03e4*/ 	.word	0xffffffff


	//   ....[148]....
        /*03e8*/ 	.word	0xffffffff


	//   ....[149]....
        /*03ec*/ 	.word	0xffffffff


	//   ....[150]....
        /*03f0*/ 	.word	0xffffffff


	//   ....[151]....
        /*03f4*/ 	.word	0xffffffff


	//   ....[152]....
        /*03f8*/ 	.word	0xffffffff


	//   ....[153]....
        /*03fc*/ 	.word	0xffffffff


	//   ....[154]....
        /*0400*/ 	.word	0xffffffff


	//   ....[155]....
        /*0404*/ 	.word	0xffffffff


	//   ....[156]....
        /*0408*/ 	.word	0xffffffff


	//   ....[157]....
        /*040c*/ 	.word	0xffffffff


	//   ....[158]....
        /*0410*/ 	.word	0xffffffff


	//   ....[159]....
        /*0414*/ 	.word	0xffffffff


	//   ....[160]....
        /*0418*/ 	.word	0x0500000f


	//   ....[161]....
        /*041c*/ 	.word	0x0500000f


	//   ....[162]....
        /*0420*/ 	.word	0x0500000f


	//   ....[163]....
        /*0424*/ 	.word	0x0500000f


	//   ....[164]....
        /*0428*/ 	.word	0x0500000f


	//   ....[165]....
        /*042c*/ 	.word	0x0500000f


	//   ....[166]....
        /*0430*/ 	.word	0x0500000f


	//   ....[167]....
        /*0434*/ 	.word	0x0500000f


	//   ....[168]....
        /*0438*/ 	.word	0x0500000f


	//   ....[169]....
        /*043c*/ 	.word	0x0500000f


	//   ....[170]....
        /*0440*/ 	.word	0x0500000f


	//   ....[171]....
        /*0444*/ 	.word	0x0500000f


	//   ....[172]....
        /*0448*/ 	.word	0x0500000f


	//   ....[173]....
        /*044c*/ 	.word	0x0500000f


	//   ....[174]....
        /*0450*/ 	.word	0x0500000f


	//   ....[175]....
        /*0454*/ 	.word	0x0500000f


	//   ....[176]....
        /*0458*/ 	.word	0x0500000f


	//   ....[177]....
        /*045c*/ 	.word	0x0500000f


	//   ....[178]....
        /*0460*/ 	.word	0x0500000f


	//   ....[179]....
        /*0464*/ 	.word	0x0500000f


	//   ....[180]....
        /*0468*/ 	.word	0x0500000f


	//   ....[181]....
        /*046c*/ 	.word	0x0500000f


	//   ....[182]....
        /*0470*/ 	.word	0x0500000f


	//   ....[183]....
        /*0474*/ 	.word	0x0500000f


	//   ....[184]....
        /*0478*/ 	.word	0x0500000f


	//   ....[185]....
        /*047c*/ 	.word	0x0500000f


	//   ....[186]....
        /*0480*/ 	.word	0x0500000f


	//   ....[187]....
        /*0484*/ 	.word	0x0500000f


	//   ....[188]....
        /*0488*/ 	.word	0x0500000f


	//   ....[189]....
        /*048c*/ 	.word	0x0500000f


	//   ....[190]....
        /*0490*/ 	.word	0x0500000f


	//   ....[191]....
        /*0494*/ 	.word	0x0500000f


	//   ....[192]....
        /*0498*/ 	.word	0x0500000f


	//   ....[193]....
        /*049c*/ 	.word	0x0500000f


	//   ....[194]....
        /*04a0*/ 	.word	0x0500000f


	//   ....[195]....
        /*04a4*/ 	.word	0x0500000f


	//   ....[196]....
        /*04a8*/ 	.word	0x0500000f


	//   ....[197]....
        /*04ac*/ 	.word	0x0500000f


	//   ....[198]....
        /*04b0*/ 	.word	0x0500000f


	//   ....[199]....
        /*04b4*/ 	.word	0x0500000f


	//   ....[200]....
        /*04b8*/ 	.word	0x0500000f


	//   ....[201]....
        /*04bc*/ 	.word	0x0500000f


	//   ....[202]....
        /*04c0*/ 	.word	0x0500000f


	//   ....[203]....
        /*04c4*/ 	.word	0x0500000f


	//   ....[204]....
        /*04c8*/ 	.word	0x0500000f


	//   ....[205]....
        /*04cc*/ 	.word	0x0500000f


	//   ....[206]....
        /*04d0*/ 	.word	0x0500000f


	//   ....[207]....
        /*04d4*/ 	.word	0x0500000f


	//   ....[208]....
        /*04d8*/ 	.word	0x0500000f


	//   ....[209]....
        /*04dc*/ 	.word	0x0500000f


	//   ....[210]....
        /*04e0*/ 	.word	0x0500000f


	//   ....[211]....
        /*04e4*/ 	.word	0x0500000f


	//   ....[212]....
        /*04e8*/ 	.word	0x0500000f


	//   ....[213]....
        /*04ec*/ 	.word	0x0500000f


	//   ....[214]....
        /*04f0*/ 	.word	0x0500000f


	//   ....[215]....
        /*04f4*/ 	.word	0x0500000f


	//   ....[216]....
        /*04f8*/ 	.word	0x0500000f


	//   ....[217]....
        /*04fc*/ 	.word	0x0500000f


	//   ....[218]....
        /*0500*/ 	.word	0x0500000f


	//   ....[219]....
        /*0504*/ 	.word	0x0500000f


	//   ....[220]....
        /*0508*/ 	.word	0x0500000f


	//   ....[221]....
        /*050c*/ 	.word	0x0500000f


	//   ....[222]....
        /*0510*/ 	.word	0x0500000f


	//   ....[223]....
        /*0514*/ 	.word	0x0500000f


	//   ....[224]....
        /*0518*/ 	.word	0x0500000f


	//   ....[225]....
        /*051c*/ 	.word	0x0500000f


	//   ....[226]....
        /*0520*/ 	.word	0x0500000f


	//   ....[227]....
        /*0524*/ 	.word	0x0500000f


	//   ....[228]....
        /*0528*/ 	.word	0x0500000f


	//   ....[229]....
        /*052c*/ 	.word	0x0500000f


	//   ....[230]....
        /*0530*/ 	.word	0x0500000f


	//   ....[231]....
        /*0534*/ 	.word	0x0500000f


	//   ....[232]....
        /*0538*/ 	.word	0x0500000f


	//   ....[233]....
        /*053c*/ 	.word	0x0500000f


	//   ....[234]....
        /*0540*/ 	.word	0x0500000f


	//   ....[235]....
        /*0544*/ 	.word	0x0500000f


	//   ....[236]....
        /*0548*/ 	.word	0x0500000f


	//   ....[237]....
        /*054c*/ 	.word	0x0500000f


	//   ....[238]....
        /*0550*/ 	.word	0x0500000f


	//   ....[239]....
        /*0554*/ 	.word	0x0500000f


	//   ....[240]....
        /*0558*/ 	.word	0x0500000f


	//   ....[241]....
        /*055c*/ 	.word	0x0500000f


	//   ....[242]....
        /*0560*/ 	.word	0x0500000f


	//   ....[243]....
        /*0564*/ 	.word	0x0500000f


	//   ....[244]....
        /*0568*/ 	.word	0x0500000f


	//   ....[245]....
        /*056c*/ 	.word	0x0500000f


	//   ....[246]....
        /*0570*/ 	.word	0x0500000f


	//   ....[247]....
        /*0574*/ 	.word	0x0500000f


	//   ....[248]....
        /*0578*/ 	.word	0x0500000f


	//   ....[249]....
        /*057c*/ 	.word	0x0500000f


	//   ....[250]....
        /*0580*/ 	.word	0x0500000f


	//   ....[251]....
        /*0584*/ 	.word	0x0500000f


	//   ....[252]....
        /*0588*/ 	.word	0x0500000f


	//   ....[253]....
        /*058c*/ 	.word	0x0500000f


	//   ....[254]....
        /*0590*/ 	.word	0x0500000f


	//   ....[255]....
        /*0594*/ 	.word	0x0500000f


	//   ....[0]....
        /*0598*/ 	.word	0x0500000f


	//----- nvinfo : EIATTR_COOP_GROUP_INSTR_OFFSETS
	.align		4
.L_864:
        /*059c*/ 	.byte	0x04, 0x28
        /*059e*/ 	.short	(.L_866 - .L_865)


	//   ....[0]....
.L_865:
        /*05a0*/ 	.word	0x00000080


	//   ....[1]....
        /*05a4*/ 	.word	0x00000090


	//   ....[2]....
        /*05a8*/ 	.word	0x000002d0


	//   ....[3]....
        /*05ac*/ 	.word	0x00000430


	//   ....[4]....
        /*05b0*/ 	.word	0x00000550


	//   ....[5]....
        /*05b4*/ 	.word	0x000006b0


	//   ....[6]....
        /*05b8*/ 	.word	0x00000ce0


	//   ....[7]....
        /*05bc*/ 	.word	0x00003270


	//   ....[8]....
        /*05c0*/ 	.word	0x00003310


	//   ....[9]....
        /*05c4*/ 	.word	0x00003780


	//   ....[10]....
        /*05c8*/ 	.word	0x00003800


	//   ....[11]....
        /*05cc*/ 	.word	0x00006840


	//   ....[12]....
        /*05d0*/ 	.word	0x00006870


	//   ....[13]....
        /*05d4*/ 	.word	0x00006890


	//   ....[14]....
        /*05d8*/ 	.word	0x000068b0


	//   ....[15]....
        /*05dc*/ 	.word	0x00008390


	//   ....[16]....
        /*05e0*/ 	.word	0x000083a0


	//   ....[17]....
        /*05e4*/ 	.word	0x00008420


	//   ....[18]....
        /*05e8*/ 	.word	0x00008430


	//   ....[19]....
        /*05ec*/ 	.word	0x000095b0


	//   ....[20]....
        /*05f0*/ 	.word	0x000095f0


	//   ....[21]....
        /*05f4*/ 	.word	0x00009630


	//   ....[22]....
        /*05f8*/ 	.word	0x00009670


	//   ....[23]....
        /*05fc*/ 	.word	0x000096b0


	//   ....[24]....
        /*0600*/ 	.word	0x000096e0


	//   ....[25]....
        /*0604*/ 	.word	0x00009710


	//   ....[26]....
        /*0608*/ 	.word	0x00009740


	//   ....[27]....
        /*060c*/ 	.word	0x00009770


	//   ....[28]....
        /*0610*/ 	.word	0x000097a0


	//   ....[29]....
        /*0614*/ 	.word	0x00009840


	//   ....[30]....
        /*0618*/ 	.word	0x00009870


	//   ....[31]....
        /*061c*/ 	.word	0x00009890


	//   ....[32]....
        /*0620*/ 	.word	0x000098a0


	//   ....[33]....
        /*0624*/ 	.word	0x000098b0


	//   ....[34]....
        /*0628*/ 	.word	0x000098c0


	//   ....[35]....
        /*062c*/ 	.word	0x000098d0


	//   ....[36]....
        /*0630*/ 	.word	0x00009900


	//   ....[37]....
        /*0634*/ 	.word	0x00009930


	//   ....[38]....
        /*0638*/ 	.word	0x00009940


	//   ....[39]....
        /*063c*/ 	.word	0x00009950


	//   ....[40]....
        /*0640*/ 	.word	0x00009960


	//   ....[41]....
        /*0644*/ 	.word	0x00009970


	//   ....[42]....
        /*0648*/ 	.word	0x00009990


	//   ....[43]....
        /*064c*/ 	.word	0x000099a0


	//   ....[44]....
        /*0650*/ 	.word	0x000099b0


	//   ....[45]....
        /*0654*/ 	.word	0x000099c0


	//   ....[46]....
        /*0658*/ 	.word	0x000099d0


	//   ....[47]....
        /*065c*/ 	.word	0x000099e0


	//   ....[48]....
        /*0660*/ 	.word	0x000099f0


	//   ....[49]....
        /*0664*/ 	.word	0x00009a00


	//   ....[50]....
        /*0668*/ 	.word	0x00009a10


	//   ....[51]....
        /*066c*/ 	.word	0x00009b60


	//   ....[52]....
        /*0670*/ 	.word	0x00009b90


	//   ....[53]....
        /*0674*/ 	.word	0x00009c70


	//   ....[54]....
        /*0678*/ 	.word	0x00009ca0


	//   ....[55]....
        /*067c*/ 	.word	0x0000a0a0


	//   ....[56]....
        /*0680*/ 	.word	0x0000a0e0


	//   ....[57]....
        /*0684*/ 	.word	0x0000a1b0


	//   ....[58]....
        /*0688*/ 	.word	0x0000a1d0


	//   ....[59]....
        /*068c*/ 	.word	0x0000a280


	//   ....[60]....
        /*0690*/ 	.word	0x0000a2a0


	//   ....[61]....
        /*0694*/ 	.word	0x0000a360


	//   ....[62]....
        /*0698*/ 	.word	0x0000a3a0


	//   ....[63]....
        /*069c*/ 	.word	0x0000bc00


	//   ....[64]....
        /*06a0*/ 	.word	0x0000bc10


	//   ....[65]....
        /*06a4*/ 	.word	0x0000bc20


	//   ....[66]....
        /*06a8*/ 	.word	0x0000bc40


	//   ....[67]....
        /*06ac*/ 	.word	0x0000bc60


	//   ....[68]....
        /*06b0*/ 	.word	0x0000bc80


	//   ....[69]....
        /*06b4*/ 	.word	0x0000bc90


	//   ....[70]....
        /*06b8*/ 	.word	0x0000bcc0


	//   ....[71]....
        /*06bc*/ 	.word	0x0000bce0


	//   ....[72]....
        /*06c0*/ 	.word	0x0000bd60


	//   ....[73]....
        /*06c4*/ 	.word	0x0000bd80


	//   ....[74]....
        /*06c8*/ 	.word	0x0000bd90


	//   ....[75]....
        /*06cc*/ 	.word	0x0000bdf0


	//   ....[76]....
        /*06d0*/ 	.word	0x0000be20


	//   ....[77]....
        /*06d4*/ 	.word	0x0000be50


	//   ....[78]....
        /*06d8*/ 	.word	0x0000be60


	//   ....[79]....
        /*06dc*/ 	.word	0x0000bee0


	//   ....[80]....
        /*06e0*/ 	.word	0x0000bf30


	//   ....[81]....
        /*06e4*/ 	.word	0x0000bf40


	//   ....[82]....
        /*06e8*/ 	.word	0x0000bf80


	//   ....[83]....
        /*06ec*/ 	.word	0x0000c410


	//   ....[84]....
        /*06f0*/ 	.word	0x0000c440


	//   ....[85]....
        /*06f4*/ 	.word	0x0000c470


	//   ....[86]....
        /*06f8*/ 	.word	0x0000c4a0


	//   ....[87]....
        /*06fc*/ 	.word	0x0000c4c0


	//   ....[88]....
        /*0700*/ 	.word	0x0000c4e0


	//   ....[89]....
        /*0704*/ 	.word	0x0000c500


	//   ....[90]....
        /*0708*/ 	.word	0x0000c510


	//   ....[91]....
        /*070c*/ 	.word	0x0000c530


	//   ....[92]....
        /*0710*/ 	.word	0x0000c540


	//   ....[93]....
        /*0714*/ 	.word	0x0000c560


	//   ....[94]....
        /*0718*/ 	.word	0x0000c580


	//   ....[95]....
        /*071c*/ 	.word	0x0000c590


	//   ....[96]....
        /*0720*/ 	.word	0x0000c5d0


	//   ....[97]....
        /*0724*/ 	.word	0x0000c600


	//   ....[98]....
        /*0728*/ 	.word	0x0000c6f0


	//   ....[99]....
        /*072c*/ 	.word	0x0000c740


	//   ....[100]....
        /*0730*/ 	.word	0x0000c770


	//   ....[101]....
        /*0734*/ 	.word	0x0000c780


	//   ....[102]....
        /*0738*/ 	.word	0x0000c830


	//   ....[103]....
        /*073c*/ 	.word	0x0000cf60


	//   ....[104]....
        /*0740*/ 	.word	0x0000cf80


	//   ....[105]....
        /*0744*/ 	.word	0x0000cfb0


	//   ....[106]....
        /*0748*/ 	.word	0x0000cff0


	//   ....[107]....
        /*074c*/ 	.word	0x0000d040


	//   ....[108]....
        /*0750*/ 	.word	0x0000d060


	//   ....[109]....
        /*0754*/ 	.word	0x0000d0b0


	//   ....[110]....
        /*0758*/ 	.word	0x0000d0d0


	//   ....[111]....
        /*075c*/ 	.word	0x0000d120


	//   ....[112]....
        /*0760*/ 	.word	0x0000d140


	//   ....[113]....
        /*0764*/ 	.word	0x0000d190


	//   ....[114]....
        /*0768*/ 	.word	0x0000d1b0


	//   ....[115]....
        /*076c*/ 	.word	0x0000d200


	//   ....[116]....
        /*0770*/ 	.word	0x0000d220


	//   ....[117]....
        /*0774*/ 	.word	0x0000d260


	//   ....[118]....
        /*0778*/ 	.word	0x0000d280


	//   ....[119]....
        /*077c*/ 	.word	0x0000db50


	//   ....[120]....
        /*0780*/ 	.word	0x0000db60


	//   ....[121]....
        /*0784*/ 	.word	0x0000db70


	//   ....[122]....
        /*0788*/ 	.word	0x0000db80


	//   ....[123]....
        /*078c*/ 	.word	0x0000db90


	//   ....[124]....
        /*0790*/ 	.word	0x0000dba0


	//   ....[125]....
        /*0794*/ 	.word	0x0000dbb0


	//   ....[126]....
        /*0798*/ 	.word	0x0000dbd0


	//   ....[127]....
        /*079c*/ 	.word	0x0000dbe0


	//   ....[128]....
        /*07a0*/ 	.word	0x0000dc10


	//   ....[129]....
        /*07a4*/ 	.word	0x0000dc30


	//   ....[130]....
        /*07a8*/ 	.word	0x0000dc90


	//   ....[131]....
        /*07ac*/ 	.word	0x0000dcc0


	//   ....[132]....
        /*07b0*/ 	.word	0x0000dcd0


	//   ....[133]....
        /*07b4*/ 	.word	0x0000dcf0


	//   ....[134]....
        /*07b8*/ 	.word	0x0000dd00


	//   ....[135]....
        /*07bc*/ 	.word	0x0000ddb0


	//   ....[136]....
        /*07c0*/ 	.word	0x0000ddc0


	//   ....[137]....
        /*07c4*/ 	.word	0x0000ddf0


	//   ....[138]....
        /*07c8*/ 	.word	0x0000de60


	//   ....[139]....
        /*07cc*/ 	.word	0x0000e270


	//   ....[140]....
        /*07d0*/ 	.word	0x0000e280


	//   ....[141]....
        /*07d4*/ 	.word	0x0000e290


	//   ....[142]....
        /*07d8*/ 	.word	0x0000e2a0


	//   ....[143]....
        /*07dc*/ 	.word	0x0000e2b0


	//   ....[144]....
        /*07e0*/ 	.word	0x0000e2c0


	//   ....[145]....
        /*07e4*/ 	.word	0x0000e2e0


	//   ....[146]....
        /*07e8*/ 	.word	0x0000e2f0


	//   ....[147]....
        /*07ec*/ 	.word	0x0000e310


	//   ....[148]....
        /*07f0*/ 	.word	0x0000e330


	//   ....[149]....
        /*07f4*/ 	.word	0x0000e370


	//   ....[150]....
        /*07f8*/ 	.word	0x0000e3b0


	//   ....[151]....
        /*07fc*/ 	.word	0x0000e3e0


	//   ....[152]....
        /*0800*/ 	.word	0x0000e410


	//   ....[153]....
        /*0804*/ 	.word	0x0000e450


	//   ....[154]....
        /*0808*/ 	.word	0x0000e460


	//   ....[155]....
        /*080c*/ 	.word	0x0000e470


	//   ....[156]....
        /*0810*/ 	.word	0x0000e490


	//   ....[157]....
        /*0814*/ 	.word	0x0000e4f0


	//   ....[158]....
        /*0818*/ 	.word	0x0000e510


	//   ....[159]....
        /*081c*/ 	.word	0x0000f680


	//   ....[160]....
        /*0820*/ 	.word	0x0000fbd0


	//   ....[161]....
        /*0824*/ 	.word	0x0000fcb0


	//   ....[162]....
        /*0828*/ 	.word	0x0000fd70


	//   ....[163]....
        /*082c*/ 	.word	0x0000fe00


	//   ....[164]....
        /*0830*/ 	.word	0x0000fec0


	//   ....[165]....
        /*0834*/ 	.word	0x0000ff20


	//   ....[166]....
        /*0838*/ 	.word	0x0000ffe0


	//   ....[167]....
        /*083c*/ 	.word	0x00010040


	//   ....[168]....
        /*0840*/ 	.word	0x00010100


	//   ....[169]....
        /*0844*/ 	.word	0x00010160


	//   ....[170]....
        /*0848*/ 	.word	0x00010220


	//   ....[171]....
        /*084c*/ 	.word	0x00010280


	//   ....[172]....
        /*0850*/ 	.word	0x00010340


	//   ....[173]....
        /*0854*/ 	.word	0x000103a0


	//   ....[174]....
        /*0858*/ 	.word	0x00010460


	//   ....[175]....
        /*085c*/ 	.word	0x000104c0


	//   ....[176]....
        /*0860*/ 	.word	0x00010570


	//   ....[177]....
        /*0864*/ 	.word	0x000105d0


	//   ....[178]....
        /*0868*/ 	.word	0x00010680


	//   ....[179]....
        /*086c*/ 	.word	0x000106e0


	//   ....[180]....
        /*0870*/ 	.word	0x00010790


	//   ....[181]....
        /*0874*/ 	.word	0x00010870


	//   ....[182]....
        /*0878*/ 	.word	0x00010920


	//   ....[183]....
        /*087c*/ 	.word	0x00010980


	//   ....[184]....
        /*0880*/ 	.word	0x00010a70


	//   ....[185]....
        /*0884*/ 	.word	0x00010ad0


	//   ....[186]....
        /*0888*/ 	.word	0x00010ba0


	//   ....[187]....
        /*088c*/ 	.word	0x00010c90


	//   ....[188]....
        /*0890*/ 	.word	0x00010ce0


	//   ....[189]....
        /*0894*/ 	.word	0x00010dd0


	//   ....[190]....
        /*0898*/ 	.word	0x00010e20


	//   ....[191]....
        /*089c*/ 	.word	0x00010ec0


	//   ....[192]....
        /*08a0*/ 	.word	0x00010f60


	//   ....[193]....
        /*08a4*/ 	.word	0x00010fc0


	//   ....[194]....
        /*08a8*/ 	.word	0x000110a0


	//   ....[195]....
        /*08ac*/ 	.word	0x00011100


	//   ....[196]....
        /*08b0*/ 	.word	0x000111d0


	//   ....[197]....
        /*08b4*/ 	.word	0x00011230


	//   ....[198]....
        /*08b8*/ 	.word	0x00011310


	//   ....[199]....
        /*08bc*/ 	.word	0x00011400


	//   ....[200]....
        /*08c0*/ 	.word	0x00011450


	//   ....[201]....
        /*08c4*/ 	.word	0x00011500


	//   ....[202]....
        /*08c8*/ 	.word	0x00011550


	//   ....[203]....
        /*08cc*/ 	.word	0x000115d0


	//   ....[204]....
        /*08d0*/ 	.word	0x00011670


	//   ....[205]....
        /*08d4*/ 	.word	0x000116d0


	//   ....[206]....
        /*08d8*/ 	.word	0x00011790


	//   ....[207]....
        /*08dc*/ 	.word	0x000117f0


	//   ....[208]....
        /*08e0*/ 	.word	0x000118b0


	//   ....[209]....
        /*08e4*/ 	.word	0x00011910


	//   ....[210]....
        /*08e8*/ 	.word	0x000119d0


	//   ....[211]....
        /*08ec*/ 	.word	0x00011a30


	//   ....[212]....
        /*08f0*/ 	.word	0x00011af0


	//   ....[213]....
        /*08f4*/ 	.word	0x00011b50


	//   ....[214]....
        /*08f8*/ 	.word	0x00011c10


	//   ....[215]....
        /*08fc*/ 	.word	0x00011c70


	//   ....[216]....
        /*0900*/ 	.word	0x00011d10


	//   ....[217]....
        /*0904*/ 	.word	0x00011e40


	//   ....[218]....
        /*0908*/ 	.word	0x00011ee0


	//   ....[219]....
        /*090c*/ 	.word	0x00011f60


	//   ....[220]....
        /*0910*/ 	.word	0x00012010


	//   ....[221]....
        /*0914*/ 	.word	0x00012070


	//   ....[222]....
        /*0918*/ 	.word	0x00012120


	//   ....[223]....
        /*091c*/ 	.word	0x00012180


	//   ....[224]....
        /*0920*/ 	.word	0x00012230


	//   ....[225]....
        /*0924*/ 	.word	0x00012290


	//   ....[226]....
        /*0928*/ 	.word	0x00012340


	//   ....[227]....
        /*092c*/ 	.word	0x000123a0


	//   ....[228]....
        /*0930*/ 	.word	0x00012450


	//   ....[229]....
        /*0934*/ 	.word	0x000124b0


	//   ....[230]....
        /*0938*/ 	.word	0x00012560


	//   ....[231]....
        /*093c*/ 	.word	0x000125c0


	//   ....[232]....
        /*0940*/ 	.word	0x00012670


	//   ....[233]....
        /*0944*/ 	.word	0x000126d0


	//   ....[234]....
        /*0948*/ 	.word	0x00012780


	//   ....[235]....
        /*094c*/ 	.word	0x000127e0


	//   ....[236]....
        /*0950*/ 	.word	0x00012890


	//   ....[237]....
        /*0954*/ 	.word	0x00012980


	//   ....[238]....
        /*0958*/ 	.word	0x00012a10


	//   ....[239]....
        /*095c*/ 	.word	0x00012a90


	//   ....[240]....
        /*0960*/ 	.word	0x00012b20


	//   ....[241]....
        /*0964*/ 	.word	0x00012b80


	//   ....[242]....
        /*0968*/ 	.word	0x00012c20


	//   ....[243]....
        /*096c*/ 	.word	0x00012c80


	//   ....[244]....
        /*0970*/ 	.word	0x00012d20


	//   ....[245]....
        /*0974*/ 	.word	0x00012d80


	//   ....[246]....
        /*0978*/ 	.word	0x00012e30


	//   ....[247]....
        /*097c*/ 	.word	0x00012e90


	//   ....[248]....
        /*0980*/ 	.word	0x00012f40


	//   ....[249]....
        /*0984*/ 	.word	0x00012fa0


	//   ....[250]....
        /*0988*/ 	.word	0x00013050


	//   ....[251]....
        /*098c*/ 	.word	0x000130b0


	//   ....[252]....
        /*0990*/ 	.word	0x00013150


	//   ....[253]....
        /*0994*/ 	.word	0x000131b0


	//   ....[254]....
        /*0998*/ 	.word	0x00013260


	//   ....[255]....
        /*099c*/ 	.word	0x000132c0


	//   ....[0]....
        /*09a0*/ 	.word	0x00013370


	//----- nvinfo : EIATTR_REG_RECONFIG
	.align		4
.L_866:
        /*09a4*/ 	.byte	0x01, 0x54
	.zero		2


	//----- nvinfo : EIATTR_SYSCALL_OFFSETS
	.align		4
        /*09a8*/ 	.byte	0x04, 0x46
        /*09aa*/ 	.short	(.L_868 - .L_867)


	//   ....[0]....
.L_867:
        /*09ac*/ 	.word	0x00001040


	//   ....[1]....
        /*09b0*/ 	.word	0x0000b0a0


	//   ....[2]....
        /*09b4*/ 	.word	0x0000b200


	//   ....[3]....
        /*09b8*/ 	.word	0x0000b340


	//   ....[4]....
        /*09bc*/ 	.word	0x0000b460


	//   ....[5]....
        /*09c0*/ 	.word	0x0000cbb0


	//----- nvinfo : EIATTR_MBARRIER_INSTR_OFFSETS
	.align		4
.L_868:
        /*09c4*/ 	.byte	0x04, 0x39
        /*09c6*/ 	.short	(.L_870 - .L_869)


	//   ....[0]....
.L_869:
        /*09c8*/ 	.word	0x00000180
        /*09cc*/ 	.word	0x000000ff
        /*09d0*/ 	.word	0x00022800
        /*09d4*/ 	.short	0x0100
        /*09d6*/ 	.byte	0x08
	.zero		1


	//   ....[1]....
        /*09d8*/ 	.word	0x00000190
        /*09dc*/ 	.word	0x000000ff
        /*09e0*/ 	.word	0x00022820
        /*09e4*/ 	.short	0x0100
        /*09e6*/ 	.byte	0x08
	.zero		1


	//   ....[2]....
        /*09e8*/ 	.word	0x00000280
        /*09ec*/ 	.word	0x000000ff
        /*09f0*/ 	.word	0x00022830
        /*09f4*/ 	.short	0x0100
        /*09f6*/ 	.byte	0x08
	.zero		1


	//   ....[3]....
        /*09f8*/ 	.word	0x00000290
        /*09fc*/ 	.word	0x000000ff
        /*0a00*/ 	.word	0x00022840
        /*0a04*/ 	.short	0x0100
        /*0a06*/ 	.byte	0x08
	.zero		1


	//   ....[4]....
        /*0a08*/ 	.word	0x000002a0
        /*0a0c*/ 	.word	0x000000ff
        /*0a10*/ 	.word	0x00022838
        /*0a14*/ 	.short	0x0100
        /*0a16*/ 	.byte	0x08
	.zero		1


	//   ....[5]....
        /*0a18*/ 	.word	0x000002b0
        /*0a1c*/ 	.word	0x000000ff
        /*0a20*/ 	.word	0x00022848
        /*0a24*/ 	.short	0x0100
        /*0a26*/ 	.byte	0x08
	.zero		1


	//   ....[6]....
        /*0a28*/ 	.word	0x000003e0
        /*0a2c*/ 	.word	0x000000ff
        /*0a30*/ 	.word	0x00022850
        /*0a34*/ 	.short	0x0100
        /*0a36*/ 	.byte	0x08
	.zero		1


	//   ....[7]....
        /*0a38*/ 	.word	0x000003f0
        /*0a3c*/ 	.word	0x000000ff
        /*0a40*/ 	.word	0x00022860
        /*0a44*/ 	.short	0x0100
        /*0a46*/ 	.byte	0x08
	.zero		1


	//   ....[8]....
        /*0a48*/ 	.word	0x00000400
        /*0a4c*/ 	.word	0x000000ff
        /*0a50*/ 	.word	0x00022858
        /*0a54*/ 	.short	0x0100
        /*0a56*/ 	.byte	0x08
	.zero		1


	//   ....[9]....
        /*0a58*/ 	.word	0x00000410
        /*0a5c*/ 	.word	0x000000ff
        /*0a60*/ 	.word	0x00022868
        /*0a64*/ 	.short	0x0100
        /*0a66*/ 	.byte	0x08
	.zero		1


	//   ....[10]....
        /*0a68*/ 	.word	0x00000500
        /*0a6c*/ 	.word	0x000000ff
        /*0a70*/ 	.word	0x00022870
        /*0a74*/ 	.short	0x0100
        /*0a76*/ 	.byte	0x06
	.zero		1


	//   ....[11]....
        /*0a78*/ 	.word	0x00000510
        /*0a7c*/ 	.word	0x000000ff
        /*0a80*/ 	.word	0x00022880
        /*0a84*/ 	.short	0x0100
        /*0a86*/ 	.byte	0x06
	.zero		1


	//   ....[12]....
        /*0a88*/ 	.word	0x00000520
        /*0a8c*/ 	.word	0x000000ff
        /*0a90*/ 	.word	0x00022878
        /*0a94*/ 	.short	0x0100
        /*0a96*/ 	.byte	0x06
	.zero		1


	//   ....[13]....
        /*0a98*/ 	.word	0x00000530
        /*0a9c*/ 	.word	0x000000ff
        /*0aa0*/ 	.word	0x00022888
        /*0aa4*/ 	.short	0x0100
        /*0aa6*/ 	.byte	0x06
	.zero		1


	//   ....[14]....
        /*0aa8*/ 	.word	0x00000660
        /*0aac*/ 	.word	0x000000ff
        /*0ab0*/ 	.word	0x00022890
        /*0ab4*/ 	.short	0x0100
        /*0ab6*/ 	.byte	0x08
	.zero		1


	//   ....[15]....
        /*0ab8*/ 	.word	0x00000670
        /*0abc*/ 	.word	0x000000ff
        /*0ac0*/ 	.word	0x000228a0
        /*0ac4*/ 	.short	0x0100
        /*0ac6*/ 	.byte	0x08
	.zero		1


	//   ....[16]....
        /*0ac8*/ 	.word	0x00000680
        /*0acc*/ 	.word	0x000000ff
        /*0ad0*/ 	.word	0x00022898
        /*0ad4*/ 	.short	0x0100
        /*0ad6*/ 	.byte	0x08
	.zero		1


	//   ....[17]....
        /*0ad8*/ 	.word	0x00000690
        /*0adc*/ 	.word	0x000000ff
        /*0ae0*/ 	.word	0x000228a8
        /*0ae4*/ 	.short	0x0100
        /*0ae6*/ 	.byte	0x08
	.zero		1


	//   ....[18]....
        /*0ae8*/ 	.word	0x000007e0
        /*0aec*/ 	.word	0x000000ff
        /*0af0*/ 	.word	0x000228b0
        /*0af4*/ 	.short	0x0100
        /*0af6*/ 	.byte	0x08
	.zero		1


	//   ....[19]....
        /*0af8*/ 	.word	0x000007f0
        /*0afc*/ 	.word	0x000000ff
        /*0b00*/ 	.word	0x000228c0
        /*0b04*/ 	.short	0x0100
        /*0b06*/ 	.byte	0x08
	.zero		1


	//   ....[20]....
        /*0b08*/ 	.word	0x00000800
        /*0b0c*/ 	.word	0x000000ff
        /*0b10*/ 	.word	0x000228b8
        /*0b14*/ 	.short	0x0100
        /*0b16*/ 	.byte	0x08
	.zero		1


	//   ....[21]....
        /*0b18*/ 	.word	0x00000810
        /*0b1c*/ 	.word	0x000000ff
        /*0b20*/ 	.word	0x000228c8
        /*0b24*/ 	.short	0x0100
        /*0b26*/ 	.byte	0x08
	.zero		1


	//   ....[22]....
        /*0b28*/ 	.word	0x000013d0
        /*0b2c*/ 	.word	0x000000ff
        /*0b30*/ 	.word	0x00022800
        /*0b34*/ 	.short	0x010a
        /*0b36*/ 	.byte	0x29
	.zero		1


	//   ....[23]....
        /*0b38*/ 	.word	0x00001470
        /*0b3c*/ 	.word	0x00000004
        /*0b40*/ 	.word	0x00022830
        /*0b44*/ 	.short	0x010a
        /*0b46*/ 	.byte	0x3f
	.zero		1


	//   ....[24]....
        /*0b48*/ 	.word	0x000014b0
        /*0b4c*/ 	.word	0x00000004
        /*0b50*/ 	.word	0x00022830
        /*0b54*/ 	.short	0x010a
        /*0b56*/ 	.byte	0x3f
	.zero		1


	//   ....[25]....
        /*0b58*/ 	.word	0x00002710
        /*0b5c*/ 	.word	0x000000ff
        /*0b60*/ 	.word	0x00000000
        /*0b64*/ 	.short	0x0101
        /*0b66*/ 	.byte	0x06
	.zero		1


	//   ....[26]....
        /*0b68*/ 	.word	0x00004de0
        /*0b6c*/ 	.word	0x000000ff
        /*0b70*/ 	.word	0x00022830
        /*0b74*/ 	.short	0x010a
        /*0b76*/ 	.byte	0x06
	.zero		1


	//   ....[27]....
        /*0b78*/ 	.word	0x00004e20
        /*0b7c*/ 	.word	0x000000ff
        /*0b80*/ 	.word	0x00022830
        /*0b84*/ 	.short	0x010a
        /*0b86*/ 	.byte	0x06
	.zero		1


	//   ....[28]....
        /*0b88*/ 	.word	0x00005690
        /*0b8c*/ 	.word	0x000000ff
        /*0b90*/ 	.word	0x00022850
        /*0b94*/ 	.short	0x010a
        /*0b96*/ 	.byte	0x06
	.zero		1


	//   ....[29]....
        /*0b98*/ 	.word	0x000056d0
        /*0b9c*/ 	.word	0x000000ff
        /*0ba0*/ 	.word	0x00022850
        /*0ba4*/ 	.short	0x010a
        /*0ba6*/ 	.byte	0x06
	.zero		1


	//   ....[30]....
        /*0ba8*/ 	.word	0x00006000
        /*0bac*/ 	.word	0x000000ff
        /*0bb0*/ 	.word	0x00000000
        /*0bb4*/ 	.short	0x0101
        /*0bb6*/ 	.byte	0x06
	.zero		1


	//   ....[31]....
        /*0bb8*/ 	.word	0x000079a0
        /*0bbc*/ 	.word	0x000000ff
        /*0bc0*/ 	.word	0x00000000
        /*0bc4*/ 	.short	0x0101
        /*0bc6*/ 	.byte	0x06
	.zero		1


	//   ....[32]....
        /*0bc8*/ 	.word	0x00008050
        /*0bcc*/ 	.word	0x000000ff
        /*0bd0*/ 	.word	0x00022850
        /*0bd4*/ 	.short	0x010a
        /*0bd6*/ 	.byte	0x04
	.zero		1


	//   ....[33]....
        /*0bd8*/ 	.word	0x00008090
        /*0bdc*/ 	.word	0x000000ff
        /*0be0*/ 	.word	0x00022850
        /*0be4*/ 	.short	0x010a
        /*0be6*/ 	.byte	0x04
	.zero		1


	//   ....[34]....
        /*0be8*/ 	.word	0x00008db0
        /*0bec*/ 	.word	0x000000ff
        /*0bf0*/ 	.word	0x00000000
        /*0bf4*/ 	.short	0x0101
        /*0bf6*/ 	.byte	0x04
	.zero		1


	//   ....[35]....
        /*0bf8*/ 	.word	0x0000a0c0
        /*0bfc*/ 	.word	0x000000ff
        /*0c00*/ 	.word	0x00000000
        /*0c04*/ 	.short	0x0101
        /*0c06*/ 	.byte	0x29
	.zero		1


	//   ....[36]....
        /*0c08*/ 	.word	0x0000b960
        /*0c0c*/ 	.word	0x00000000
        /*0c10*/ 	.word	0x00022880
        /*0c14*/ 	.short	0x010a
        /*0c16*/ 	.byte	0x3f
	.zero		1


	//   ....[37]....
        /*0c18*/ 	.word	0x0000c0a0
        /*0c1c*/ 	.word	0x00000000
        /*0c20*/ 	.word	0x00022870
        /*0c24*/ 	.short	0x0107
        /*0c26*/ 	.byte	0x3f
	.zero		1


	//   ....[38]....
        /*0c28*/ 	.word	0x0000c160
        /*0c2c*/ 	.word	0x00000000
        /*0c30*/ 	.word	0x00022870
        /*0c34*/ 	.short	0x0101
        /*0c36*/ 	.byte	0x3f
	.zero		1


	//   ....[39]....
        /*0c38*/ 	.word	0x0000c190
        /*0c3c*/ 	.word	0x00000000
        /*0c40*/ 	.word	0x00022840
        /*0c44*/ 	.short	0x010a
        /*0c46*/ 	.byte	0x3f
	.zero		1


	//   ....[40]....
        /*0c48*/ 	.word	0x0000c990
        /*0c4c*/ 	.word	0x00000000
        /*0c50*/ 	.word	0x00022830
        /*0c54*/ 	.short	0x0107
        /*0c56*/ 	.byte	0x3f
	.zero		1


	//   ....[41]....
        /*0c58*/ 	.word	0x0000ca50
        /*0c5c*/ 	.word	0x00000000
        /*0c60*/ 	.word	0x00022830
        /*0c64*/ 	.short	0x0101
        /*0c66*/ 	.byte	0x3f
	.zero		1


	//   ....[42]....
        /*0c68*/ 	.word	0x0000d320
        /*0c6c*/ 	.word	0x000000ff
        /*0c70*/ 	.word	0x00022800
        /*0c74*/ 	.short	0x0107
        /*0c76*/ 	.byte	0x2a
	.zero		1


	//   ....[43]....
        /*0c78*/ 	.word	0x0000d370
        /*0c7c*/ 	.word	0x000000ff
        /*0c80*/ 	.word	0x00022800
        /*0c84*/ 	.short	0x0101
        /*0c86*/ 	.byte	0x2a
	.zero		1


	//   ....[44]....
        /*0c88*/ 	.word	0x0000d3a0
        /*0c8c*/ 	.word	0x000000ff
        /*0c90*/ 	.word	0x00022820
        /*0c94*/ 	.short	0x010a
        /*0c96*/ 	.byte	0x2a
	.zero		1


	//   ....[45]....
        /*0c98*/ 	.word	0x0000d8d0
        /*0c9c*/ 	.word	0x00000000
        /*0ca0*/ 	.word	0x00022880
        /*0ca4*/ 	.short	0x010a
        /*0ca6*/ 	.byte	0x3f
	.zero		1


	//   ....[46]....
        /*0ca8*/ 	.word	0x0000df10
        /*0cac*/ 	.word	0x00000000
        /*0cb0*/ 	.word	0x00022870
        /*0cb4*/ 	.short	0x0107
        /*0cb6*/ 	.byte	0x3f
	.zero		1


	//   ....[47]....
        /*0cb8*/ 	.word	0x0000dfd0
        /*0cbc*/ 	.word	0x00000000
        /*0cc0*/ 	.word	0x00022870
        /*0cc4*/ 	.short	0x0101
        /*0cc6*/ 	.byte	0x3f
	.zero		1


	//   ....[48]....
        /*0cc8*/ 	.word	0x0000e000
        /*0ccc*/ 	.word	0x00000000
        /*0cd0*/ 	.word	0x00022840
        /*0cd4*/ 	.short	0x010a
        /*0cd6*/ 	.byte	0x3f
	.zero		1


	//   ....[49]....
        /*0cd8*/ 	.word	0x0000e5d0
        /*0cdc*/ 	.word	0x00000000
        /*0ce0*/ 	.word	0x00022830
        /*0ce4*/ 	.short	0x0107
        /*0ce6*/ 	.byte	0x3f
	.zero		1


	//   ....[50]....
        /*0ce8*/ 	.word	0x0000e690
        /*0cec*/ 	.word	0x00000000
        /*0cf0*/ 	.word	0x00022830
        /*0cf4*/ 	.short	0x0101
        /*0cf6*/ 	.byte	0x3f
	.zero		1


	//   ....[51]....
        /*0cf8*/ 	.word	0x0000e720
        /*0cfc*/ 	.word	0x00000000
        /*0d00*/ 	.word	0x00022870
        /*0d04*/ 	.short	0x010a
        /*0d06*/ 	.byte	0x3f
	.zero		1


	//   ....[52]....
        /*0d08*/ 	.word	0x0000e7b0
        /*0d0c*/ 	.word	0x00000000
        /*0d10*/ 	.word	0x00022860
        /*0d14*/ 	.short	0x010a
        /*0d16*/ 	.byte	0x3f
	.zero		1


	//   ....[53]....
        /*0d18*/ 	.word	0x0000ed30
        /*0d1c*/ 	.word	0x00000000
        /*0d20*/ 	.word	0x00022850
        /*0d24*/ 	.short	0x0101
        /*0d26*/ 	.byte	0x3f
	.zero		1


	//   ....[54]....
        /*0d28*/ 	.word	0x0000edb0
        /*0d2c*/ 	.word	0x00000000
        /*0d30*/ 	.word	0x00000000
        /*0d34*/ 	.short	0x0101
        /*0d36*/ 	.byte	0x3f
	.zero		1


	//   ....[55]....
        /*0d38*/ 	.word	0x0000ee70
        /*0d3c*/ 	.word	0x00000003
        /*0d40*/ 	.word	0x00022870
        /*0d44*/ 	.short	0x010a
        /*0d46*/ 	.byte	0x3f
	.zero		1


	//   ....[56]....
        /*0d48*/ 	.word	0x0000ef20
        /*0d4c*/ 	.word	0x00000003
        /*0d50*/ 	.word	0x00022860
        /*0d54*/ 	.short	0x010a
        /*0d56*/ 	.byte	0x3f
	.zero		1


	//   ....[57]....
        /*0d58*/ 	.word	0x0000f490
        /*0d5c*/ 	.word	0x00000003
        /*0d60*/ 	.word	0x00022850
        /*0d64*/ 	.short	0x0101
        /*0d66*/ 	.byte	0x3f
	.zero		1


	//   ....[58]....
        /*0d68*/ 	.word	0x0000f580
        /*0d6c*/ 	.word	0x00000003
        /*0d70*/ 	.word	0x00000000
        /*0d74*/ 	.short	0x0101
        /*0d76*/ 	.byte	0x3f
	.zero		1


	//   ....[59]....
        /*0d78*/ 	.word	0x0000f630
        /*0d7c*/ 	.word	0x00000004
        /*0d80*/ 	.word	0x00022820
        /*0d84*/ 	.short	0x010a
        /*0d86*/ 	.byte	0x3f
	.zero		1


	//   ....[60]....
        /*0d88*/ 	.word	0x0000f790
        /*0d8c*/ 	.word	0x00000003
        /*0d90*/ 	.word	0x00022840
        /*0d94*/ 	.short	0x010a
        /*0d96*/ 	.byte	0x3f
	.zero		1


	//   ....[61]....
        /*0d98*/ 	.word	0x0000f820
        /*0d9c*/ 	.word	0x00000025
        /*0da0*/ 	.word	0x00022840
        /*0da4*/ 	.short	0x010a
        /*0da6*/ 	.byte	0x3f
	.zero		1


	//   ....[62]....
        /*0da8*/ 	.word	0x0000f860
        /*0dac*/ 	.word	0x00000003
        /*0db0*/ 	.word	0x00022860
        /*0db4*/ 	.short	0x010a
        /*0db6*/ 	.byte	0x3f
	.zero		1


	//   ....[63]....
        /*0db8*/ 	.word	0x0000f8a0
        /*0dbc*/ 	.word	0x00000025
        /*0dc0*/ 	.word	0x00022860
        /*0dc4*/ 	.short	0x010a
        /*0dc6*/ 	.byte	0x3f
	.zero		1


	//   ....[64]....
        /*0dc8*/ 	.word	0x0000f8e0
        /*0dcc*/ 	.word	0x00000003
        /*0dd0*/ 	.word	0x00022880
        /*0dd4*/ 	.short	0x010a
        /*0dd6*/ 	.byte	0x3f
	.zero		1


	//   ....[65]....
        /*0dd8*/ 	.word	0x0000f920
        /*0ddc*/ 	.word	0x00000025
        /*0de0*/ 	.word	0x00022880
        /*0de4*/ 	.short	0x010a
        /*0de6*/ 	.byte	0x3f
	.zero		1


	//   ....[66]....
        /*0de8*/ 	.word	0x0000f990
        /*0dec*/ 	.word	0x00000003
        /*0df0*/ 	.word	0x00022800
        /*0df4*/ 	.short	0x010a
        /*0df6*/ 	.byte	0x3f
	.zero		1


	//   ....[67]....
        /*0df8*/ 	.word	0x0000f9e0
        /*0dfc*/ 	.word	0x00000004
        /*0e00*/ 	.word	0x00022830
        /*0e04*/ 	.short	0x010a
        /*0e06*/ 	.byte	0x3f
	.zero		1


	//   ....[68]....
        /*0e08*/ 	.word	0x0000fa40
        /*0e0c*/ 	.word	0x00000009
        /*0e10*/ 	.word	0x00022830
        /*0e14*/ 	.short	0x010a
        /*0e16*/ 	.byte	0x3f
	.zero		1


	//   ....[69]....
        /*0e18*/ 	.word	0x0000faa0
        /*0e1c*/ 	.word	0x00000009
        /*0e20*/ 	.word	0x00022850
        /*0e24*/ 	.short	0x010a
        /*0e26*/ 	.byte	0x3f
	.zero		1


	//   ....[70]....
        /*0e28*/ 	.word	0x0000fb00
        /*0e2c*/ 	.word	0x00000003
        /*0e30*/ 	.word	0x00022850
        /*0e34*/ 	.short	0x010a
        /*0e36*/ 	.byte	0x3f
	.zero		1


	//   ....[71]....
        /*0e38*/ 	.word	0x0000fc00
        /*0e3c*/ 	.word	0x00000000
        /*0e40*/ 	.word	0x00022880
        /*0e44*/ 	.short	0x010a
        /*0e46*/ 	.byte	0x3f
	.zero		1


	//   ....[72]....
        /*0e48*/ 	.word	0x000107c0
        /*0e4c*/ 	.word	0x00000000
        /*0e50*/ 	.word	0x00022840
        /*0e54*/ 	.short	0x010a
        /*0e56*/ 	.byte	0x3f
	.zero		1


	//   ....[73]....
        /*0e58*/ 	.word	0x00011d40
        /*0e5c*/ 	.word	0x00000024
        /*0e60*/ 	.word	0x00022820
        /*0e64*/ 	.short	0x010a
        /*0e66*/ 	.byte	0x3f
	.zero		1


	//   ....[74]....
        /*0e68*/ 	.word	0x00011d90
        /*0e6c*/ 	.word	0x00000000
        /*0e70*/ 	.word	0x00022880
        /*0e74*/ 	.short	0x010a
        /*0e76*/ 	.byte	0x3f
	.zero		1


	//   ....[75]....
        /*0e78*/ 	.word	0x000128d0
        /*0e7c*/ 	.word	0x00000000
        /*0e80*/ 	.word	0x00022840
        /*0e84*/ 	.short	0x010a
        /*0e86*/ 	.byte	0x3f
	.zero		1


	//   ....[76]....
        /*0e88*/ 	.word	0x000133b0
        /*0e8c*/ 	.word	0x00000000
        /*0e90*/ 	.word	0x00022870
        /*0e94*/ 	.short	0x010a
        /*0e96*/ 	.byte	0x3f
	.zero		1


	//   ....[77]....
        /*0e98*/ 	.word	0x00013400
        /*0e9c*/ 	.word	0x00000000
        /*0ea0*/ 	.word	0x00022860
        /*0ea4*/ 	.short	0x010a
        /*0ea6*/ 	.byte	0x3f
	.zero		1


	//   ....[78]....
        /*0ea8*/ 	.word	0x00013450
        /*0eac*/ 	.word	0x00000003
        /*0eb0*/ 	.word	0x00022870
        /*0eb4*/ 	.short	0x010a
        /*0eb6*/ 	.byte	0x3f
	.zero		1


	//   ....[79]....
        /*0eb8*/ 	.word	0x000134a0
        /*0ebc*/ 	.word	0x00000003
        /*0ec0*/ 	.word	0x00022860
        /*0ec4*/ 	.short	0x010a
        /*0ec6*/ 	.byte	0x3f
	.zero		1


	//   ....[80]....
        /*0ec8*/ 	.word	0x000134f0
        /*0ecc*/ 	.word	0x00000004
        /*0ed0*/ 	.word	0x00022820
        /*0ed4*/ 	.short	0x010a
        /*0ed6*/ 	.byte	0x3f
	.zero		1


	//   ....[81]....
        /*0ed8*/ 	.word	0x00013540
        /*0edc*/ 	.word	0x00000003
        /*0ee0*/ 	.word	0x00022840
        /*0ee4*/ 	.short	0x010a
        /*0ee6*/ 	.byte	0x3f
	.zero		1


	//   ....[82]....
        /*0ee8*/ 	.word	0x00013590
        /*0eec*/ 	.word	0x00000025
        /*0ef0*/ 	.word	0x00022840
        /*0ef4*/ 	.short	0x010a
        /*0ef6*/ 	.byte	0x3f
	.zero		1


	//   ....[83]....
        /*0ef8*/ 	.word	0x000135e0
        /*0efc*/ 	.word	0x00000003
        /*0f00*/ 	.word	0x00022860
        /*0f04*/ 	.short	0x010a
        /*0f06*/ 	.byte	0x3f
	.zero		1


	//   ....[84]....
        /*0f08*/ 	.word	0x00013630
        /*0f0c*/ 	.word	0x00000025
        /*0f10*/ 	.word	0x00022860
        /*0f14*/ 	.short	0x010a
        /*0f16*/ 	.byte	0x3f
	.zero		1


	//   ....[85]....
        /*0f18*/ 	.word	0x00013680
        /*0f1c*/ 	.word	0x00000003
        /*0f20*/ 	.word	0x00022880
        /*0f24*/ 	.short	0x010a
        /*0f26*/ 	.byte	0x3f
	.zero		1


	//----- nvinfo : EIATTR_NUM_MBARRIERS
	.align		4
.L_870:
        /*0f28*/ 	.byte	0x03, 0x38
        /*0f2a*/ 	.short	0x0016


	//----- nvinfo : EIATTR_EXIT_INSTR_OFFSETS
	.align		4
        /*0f2c*/ 	.byte	0x04, 0x1c
        /*0f2e*/ 	.short	(.L_872 - .L_871)


	//   ....[0]....
.L_871:
        /*0f30*/ 	.word	0x00000970


	//   ....[1]....
        /*0f34*/ 	.word	0x0000a480


	//   ....[2]....
        /*0f38*/ 	.word	0x0000f6a0


	//   ....[3]....
        /*0f3c*/ 	.word	0x0000f970


	//----- nvinfo : EIATTR_MAX_THREADS
	.align		4
.L_872:
        /*0f40*/ 	.byte	0x04, 0x05
        /*0f42*/ 	.short	(.L_874 - .L_873)
.L_873:
        /*0f44*/ 	.word	0x00000180
        /*0f48*/ 	.word	0x00000001
        /*0f4c*/ 	.word	0x00000001


	//----- nvinfo : EIATTR_CRS_STACK_SIZE
	.align		4
.L_874:
        /*0f50*/ 	.byte	0x04, 0x1e
        /*0f52*/ 	.short	(.L_876 - .L_875)
.L_875:
        /*0f54*/ 	.word	0x00000000


	//----- nvinfo : EIATTR_CBANK_PARAM_SIZE
	.align		4
.L_876:
        /*0f58*/ 	.byte	0x03, 0x19
        /*0f5a*/ 	.short	0x0a70


	//----- nvinfo : EIATTR_PARAM_CBANK
	.align		4
        /*0f5c*/ 	.byte	0x04, 0x0a
        /*0f5e*/ 	.short	(.L_878 - .L_877)
	.align		4
.L_877:
        /*0f60*/ 	.word	index@(.nv.constant0._ZN7cutlass13device_kernelIN5flash11enable_sm90INS1_16FlashAttnFwdSm90INS1_25CollectiveMainloopFwdSm90ILi2EN4cute5tupleIJNS5_1CILi1EEES8_S8_EEENS6_IJNS7_ILi128EEENS7_ILi160EEESA_EEELi128ENS_12float_e4m3_tEfNS_4arch4Sm90ELb0ELb0ELb1ELb0ELb1ELb0ELb0ELb1ELb1ELb1ELb0ELb0EEENS1_21CollectiveEpilogueFwdINS6_IJSA_SA_SB_EEES9_NS_10bfloat16_tESF_Li256ELb0ELb1ELb0ELb1EEENS1_29StaticPersistentTileSchedulerILb0EEEEEEEEEvNT_6ParamsE)
        /*0f64*/ 	.short	0x0210
        /*0f66*/ 	.short	0x0a70


	//----- nvinfo : EIATTR_SW_WAR
	.align		4
.L_878:
        /*0f68*/ 	.byte	0x04, 0x36
        /*0f6a*/ 	.short	(.L_880 - .L_879)
.L_879:
        /*0f6c*/ 	.word	0x00000008
.L_880:


//--------------------- .nv.info._ZN7cutlass13device_kernelIN5flash11enable_sm90INS1_16FlashAttnFwdSm90INS1_25CollectiveMainloopFwdSm90ILi2EN4cute5tupleIJNS5_1CILi1EEES8_S8_EEENS6_IJNS7_ILi128EEENS7_ILi160EEESA_EEELi128ENS_12float_e4m3_tEfNS_4arch4Sm90ELb0ELb0ELb1ELb1ELb1ELb0ELb0ELb1ELb1ELb1ELb0ELb0EEENS1_21CollectiveEpilogueFwdINS6_IJSA_SA_SB_EEES9_NS_10bfloat16_tESF_Li256ELb1ELb1ELb0ELb1EEENS1_36VarlenDynamicPersistentTileSchedulerILi128ELi160ELi256ELi128ELb0ELb1ELb1ELb0ELb1ELb1EEEEEEEEEvNT_6ParamsE --------------------------
	.section	.nv.info._ZN7cutlass13device_kernelIN5flash11enable_sm90INS1_16FlashAttnFwdSm90INS1_25CollectiveMainloopFwdSm90ILi2EN4cute5tupleIJNS5_1CILi1EEES8_S8_EEENS6_IJNS7_ILi128EEENS7_ILi160EEESA_EEELi128ENS_12float_e4m3_tEfNS_4arch4Sm90ELb0ELb0ELb1ELb1ELb1ELb0ELb0ELb1ELb1ELb1ELb0ELb0EEENS1_21CollectiveEpilogueFwdINS6_IJSA_SA_SB_EEES9_NS_10bfloat16_tESF_Li256ELb1ELb1ELb0ELb1EEENS1_36VarlenDynamicPersistentTileSchedulerILi128ELi160ELi256ELi128ELb0ELb1ELb1ELb0ELb1ELb1EEEEEEEEEvNT_6ParamsE,"",@"SHT_CUDA_INFO"
	.sectionflags	@""
	.align	4


	//----- nvinfo : EIATTR_CUDA_API_VERSION
	.align		4
        /*0000*/ 	.byte	0x04, 0x37
        /*0002*/ 	.short	(.L_882 - .L_881)
.L_881:
        /*0004*/ 	.word	0x00000082


	//----- nvinfo : EIATTR_KPARAM_INFO
	.align		4
.L_882:
        /*0008*/ 	.byte	0x04, 0x17
        /*000a*/ 	.short	(.L_884 - .L_883)
.L_883:
        /*000c*/ 	.word	0x00000000
        /*0010*/ 	.short	0x0000
        /*0012*/ 	.short	0x0070
        /*0014*/ 	.byte	0x00, 0xf0, 0x01, 0x2a


	//----- nvinfo : EIATTR_SPARSE_MMA_MASK
	.align		4
.L_884:
        /*0018*/ 	.byte	0x03, 0x50
        /*001a*/ 	.short	0x0000


	//----- nvinfo : EIATTR_MAXREG_COUNT
	.align		4
        /*001c*/ 	.byte	0x03, 0x1b
        /*001e*/ 	.short	0x00a8


	//----- nvinfo : EIATTR_NUM_BARRIERS
	.align		4
        /*0020*/ 	.byte	0x02, 0x4c
        /*0022*/ 	.byte	0x10
	.zero		1


	//----- nvinfo : EIATTR_EXTERNS
	.align		4
        /*0024*/ 	.byte	0x04, 0x0f
        /*0026*/ 	.short	(.L_886 - .L_885)


	//   ....[0]....
	.align		4
.L_885:
        /*0028*/ 	.word	index@(__assertfail)


	//----- nvinfo : EIATTR_ANNOTATIONS
	.align		4
.L_886:
        /*002c*/ 	.byte	0x04, 0x55
        /*002e*/ 	.short	(.L_888 - .L_887)


	//   ....[0]....
.L_887:
        /* <DEDUP_REMOVED lines=15> */


	//----- nvinfo : EIATTR_MERCURY_ISA_VERSION
	.align		4
.L_888:
        /*0108*/ 	.byte	0x03, 0x5f
        /*010a*/ 	.short	0x0101


	//----- nvinfo : EIATTR_UNUSED_LOAD_BYTE_OFFSET
	.align		4
        /*010c*/ 	.byte	0x04, 0x44
        /*010e*/ 	.short	(.L_890 - .L_889)


	//   ....[0]....
.L_889:
        /*0110*/ 	.word	0x00000980
        /*0114*/ 	.word	0x0000fff0


	//   ....[1]....
        /*0118*/ 	.word	0x00009070
        /*011c*/ 	.word	0x0000fff0


	//----- nvinfo : EIATTR_INT_WARP_WIDE_INSTR_OFFSETS
	.align		4
.L_890:
        /*0120*/ 	.byte	0x04, 0x31
        /*0122*/ 	.short	(.L_892 - .L_891)


	//   ....[0]....
.L_891:
        /*0124*/ 	.word	0x000000c0


	//   ....[1]....
        /*0128*/ 	.word	0x000000d0


	//   ....[2]....
        /*012c*/ 	.word	0x00000170


	//   ....[3]....
        /*0130*/ 	.word	0x0000ca70


	//   ....[4]....
        /*0134*/ 	.word	0x0000cb00


	//   ....[5]....
        /*0138*/ 	.word	0x00010c70


	//   ....[6]....
        /*013c*/ 	.word	0x00010d00


	//----- nvinfo : EIATTR_COOP_GROUP_MASK_REGIDS
	.align		4
.L_892:
        /*0140*/ 	.byte	0x04, 0x29
        /*0142*/ 	.short	(.L_894 - .L_893)


	//   ....[0]....
.L_893:
        /*0144*/ 	.word	0xffffffff


	//   ....[1]....
        /*0148*/ 	.word	0xffffffff


	//   ....[2]....
        /*014c*/ 	.word	0xffffffff


	//   ....[3]....
        /*0150*/ 	.word	0xffffffff


	//   ....[4]....
        /*0154*/ 	.word	0xffffffff


	//   ....[5]....
        /*0158*/ 	.word	0xffffffff


	//   ....[6]....
        /*015c*/ 	.word	0xffffffff


	//   ....[7]....
        /*0160*/ 	.word	0xffffffff


	//   ....[8]....
        /*0164*/ 	.word	0xffffffff


	//   ....[9]....
        /*0168*/ 	.word	0xffffffff


	//   ....[10]....
        /*016c*/ 	.word	0xffffffff


	//   ....[11]....
        /*0170*/ 	.word	0xffffffff


	//   ....[12]....
        /*0174*/ 	.word	0xffffffff


	//   ....[13]....
        /*0178*/ 	.word	0xffffffff


	//   ....[14]....
        /*017c*/ 	.word	0xffffffff


	//   ....[15]....
        /*0180*/ 	.word	0xffffffff


	//   ....[16]....
        /*0184*/ 	.word	0xffffffff


	//   ....[17]....
        /*0188*/ 	.word	0xffffffff


	//   ....[18]....
        /*018c*/ 	.word	0xffffffff


	//   ....[19]....
        /*0190*/ 	.word	0xffffffff


	//   ....[20]....
        /*0194*/ 	.word	0xffffffff


	//   ....[21]....
        /*0198*/ 	.word	0xffffffff


	//   ....[22]....
        /*019c*/ 	.word	0xffffffff


	//   ....[23]....
        /*01a0*/ 	.word	0xffffffff


	//   ....[24]....
        /*01a4*/ 	.word	0xffffffff


	//   ....[25]....
        /*01a8*/ 	.word	0xffffffff


	//   ....[26]....
        /*01ac*/ 	.word	0xffffffff


	//   ....[27]....
        /*01b0*/ 	.word	0xffffffff


	//   ....[28]....
        /*01b4*/ 	.word	0xffffffff


	//   ....[29]....
        /*01b8*/ 	.word	0xffffffff


	//   ....[30]....
        /*01bc*/ 	.word	0xffffffff


	//   ....[31]....
        /*01c0*/ 	.word	0xffffffff


	//   ....[32]....
        /*01c4*/ 	.word	0xffffffff


	//   ....[33]....
        /*01c8*/ 	.word	0xffffffff


	//   ....[34]....
        /*01cc*/ 	.word	0xffffffff


	//   ....[35]....
        /*01d0*/ 	.word	0xffffffff


	//   ....[36]....
        /*01d4*/ 	.word	0xffffffff


	//   ....[37]....
        /*01d8*/ 	.word	0xffffffff


	//   ....[38]....
        /*01dc*/ 	.word	0xffffffff


	//   ....[39]....
        /*01e0*/ 	.word	0xffffffff


	//   ....[40]....
        /*01e4*/ 	.word	0xffffffff


	//   ....[41]....
        /*01e8*/ 	.word	0xffffffff


	//   ....[42]....
        /*01ec*/ 	.word	0xffffffff


	//   ....[43]....
        /*01f0*/ 	.word	0xffffffff


	//   ....[44]....
        /*01f4*/ 	.word	0xffffffff


	//   ....[45]....
        /*01f8*/ 	.word	0xffffffff


	//   ....[46]....
        /*01fc*/ 	.word	0xffffffff


	//   ....[47]....
        /*0200*/ 	.word	0xffffffff


	//   ....[48]....
        /*0204*/ 	.word	0xffffffff


	//   ....[49]....
        /*0208*/ 	.word	0xffffffff


	//   ....[50]....
        /*020c*/ 	.word	0xffffffff


	//   ....[51]....
        /*0210*/ 	.word	0xffffffff


	//   ....[52]....
        /*0214*/ 	.word	0xffffffff


	//   ....[53]....
        /*0218*/ 	.word	0xffffffff


	//   ....[54]....
        /*021c*/ 	.word	0xffffffff


	//   ....[55]....
        /*0220*/ 	.word	0xffffffff


	//   ....[56]....
        /*0224*/ 	.word	0xffffffff


	//   ....[57]....
        /*0228*/ 	.word	0xffffffff


	//   ....[58]....
        /*022c*/ 	.word	0xffffffff


	//   ....[59]....
        /*0230*/ 	.word	0xffffffff


	//   ....[60]....
        /*0234*/ 	.word	0xffffffff


	//   ....[61]....
        /*0238*/ 	.word	0xffffffff


	//   ....[62]....
        /*023c*/ 	.word	0xffffffff


	//   ....[63]....
        /*0240*/ 	.word	0xffffffff


	//   ....[64]....
        /*0244*/ 	.word	0xffffffff


	//   ....[65]....
        /*0248*/ 	.word	0xffffffff


	//   ....[66]....
        /*024c*/ 	.word	0xffffffff


	//   ....[67]....
        /*0250*/ 	.word	0xffffffff


	//   ....[68]....
        /*0254*/ 	.word	0xffffffff


	//   ....[69]....
        /*0258*/ 	.word	0xffffffff


	//   ....[70]....
        /*025c*/ 	.word	0xffffffff


	//   ....[71]....
        /*0260*/ 	.word	0xffffffff


	//   ....[72]....
        /*0264*/ 	.word	0xffffffff


	//   ....[73]....
        /*0268*/ 	.word	0xffffffff


	//   ....[74]....
        /*026c*/ 	.word	0xffffffff


	//   ....[75]....
        /*0270*/ 	.word	0xffffffff


	//   ....[76]....
        /*0274*/ 	.word	0xffffffff


	//   ....[77]....
        /*0278*/ 	.word	0xffffffff


	//   ....[78]....
        /*027c*/ 	.word	0xffffffff


	//   ....[79]....
        /*0280*/ 	.word	0xffffffff


	//   ....[80]....
        /*0284*/ 	.word	0xffffffff


	//   ....[81]....
        /*0288*/ 	.word	0xffffffff


	//   ....[82]....
        /*028c*/ 	.word	0xffffffff


	//   ....[83]....
        /*0290*/ 	.word	0xffffffff


	//   ....[84]....
        /*0294*/ 	.word	0xffffffff


	//   ....[85]....
        /*0298*/ 	.word	0xffffffff


	//   ....[86]....
        /*029c*/ 	.word	0xffffffff


	//   ....[87]....
        /*02a0*/ 	.word	0xffffffff


	//   ....[88]....
        /*02a4*/ 	.word	0xffffffff


	//   ....[89]....
        /*02a8*/ 	.word	0xffffffff


	//   ....[90]....
        /*02ac*/ 	.word	0xffffffff


	//   ....[91]....
        /*02b0*/ 	.word	0xffffffff


	//   ....[92]....
        /*02b4*/ 	.word	0xffffffff


	//   ....[93]....
        /*02b8*/ 	.word	0xffffffff


	//   ....[94]....
        /*02bc*/ 	.word	0xffffffff


	//   ....[95]....
        /*02c0*/ 	.word	0xffffffff


	//   ....[96]....
        /*02c4*/ 	.word	0xffffffff


	//   ....[97]....
        /*02c8*/ 	.word	0xffffffff


	//   ....[98]....
        /*02cc*/ 	.word	0xffffffff


	//   ....[99]....
        /*02d0*/ 	.word	0xffffffff


	//   ....[100]....
        /*02d4*/ 	.word	0xffffffff


	//   ....[101]....
        /*02d8*/ 	.word	0xffffffff


	//   ....[102]....
        /*02dc*/ 	.word	0xffffffff


	//   ....[103]....
        /*02e0*/ 	.word	0xffffffff


	//   ....[104]....
        /*02e4*/ 	.word	0xffffffff


	//   ....[105]....
        /*02e8*/ 	.word	0xffffffff


	//   ....[106]....
        /*02ec*/ 	.word	0xffffffff


	//   ....[107]....
        /*02f0*/ 	.word	0xffffffff


	//   ....[108]....
        /*02f4*/ 	.word	0xffffffff


	//   ....[109]....
        /*02f8*/ 	.word	0xffffffff


	//   ....[110]....
        /*02fc*/ 	.word	0xffffffff


	//   ....[111]....
        /*0300*/ 	.word	0xffffffff


	//   ....[112]....
        /*0304*/ 	.word	0xffffffff


	//   ....[113]....
        /*0308*/ 	.word	0xffffffff


	//   ....[114]....
        /*030c*/ 	.word	0xffffffff


	//   ....[115]....
        /*0310*/ 	.word	0xffffffff


	//   ....[116]....
        /*0314*/ 	.word	0xffffffff


	//   ....[117]....
        /*0318*/ 	.word	0xffffffff


	//   ....[118]....
        /*031c*/ 	.word	0xffffffff


	//   ....[119]....
        /*0320*/ 	.word	0xffffffff


	//   ....[120]....
        /*0324*/ 	.word	0xffffffff


	//   ....[121]....
        /*0328*/ 	.word	0xffffffff


	//   ....[122]....
        /*032c*/ 	.word	0xffffffff


	//   ....[123]....
        /*0330*/ 	.word	0xffffffff


	//   ....[124]....
        /*0334*/ 	.word	0xffffffff


	//   ....[125]....
        /*0338*/ 	.word	0xffffffff


	//   ....[126]....
        /*033c*/ 	.word	0xffffffff


	//   ....[127]....
        /*0340*/ 	.word	0xffffffff


	//   ....[128]....
        /*0344*/ 	.word	0xffffffff


	//   ....[129]....
        /*0348*/ 	.word	0xffffffff


	//   ....[130]....
        /*034c*/ 	.word	0xffffffff


	//   ....[131]....
        /*0350*/ 	.word	0xffffffff


	//   ....[132]....
        /*0354*/ 	.word	0xffffffff


	//   ....[133]....
        /*0358*/ 	.word	0xffffffff


	//   ....[134]....
        /*035c*/ 	.word	0xffffffff


	//   ....[135]....
        /*0360*/ 	.word	0xffffffff


	//   ....[136]....
        /*0364*/ 	.word	0xffffffff


	//   ....[137]....
        /*0368*/ 	.word	0xffffffff


	//   ....[138]....
        /*036c*/ 	.word	0xffffffff


	//   ....[139]....
        /*0370*/ 	.word	0xffffffff


	//   ....[140]....
        /*0374*/ 	.word	0xffffffff


	//   ....[141]....
        /*0378*/ 	.word	0xffffffff


	//   ....[142]....
        /*037c*/ 	.word	0xffffffff


	//   ....[143]....
        /*0380*/ 	.word	0xffffffff


	//   ....[144]....
        /*0384*/ 	.word	0xffffffff


	//   ....[145]....
        /*0388*/ 	.word	0xffffffff


	//   ....[146]....
        /*038c*/ 	.word	0xffffffff


	//   ....[147]....
        /*0390*/ 	.word	0xffffffff


	//   ....[148]....
        /*0394*/ 	.word	0xffffffff


	//   ....[149]....
        /*0398*/ 	.word	0xffffffff


	//   ....[150]....
        /*039c*/ 	.word	0xffffffff


	//   ....[151]....
        /*03a0*/ 	.word	0xffffffff


	//   ....[152]....
        /*03a4*/ 	.word	0xffffffff


	//   ....[153]....
        /*03a8*/ 	.word	0xffffffff


	//   ....[154]....
        /*03ac*/ 	.word	0xffffffff


	//   ....[155]....
        /*03b0*/ 	.word	0xffffffff


	//   ....[156]....
        /*03b4*/ 	.word	0xffffffff


	//   ....[157]....
        /*03b8*/ 	.word	0xffffffff


	//   ....[158]....
        /*03bc*/ 	.word	0xffffffff


	//   ....[159]....
        /*03c0*/ 	.word	0xffffffff


	//   ....[160]....
        /*03c4*/ 	.word	0xffffffff


	//   ....[161]....
        /*03c8*/ 	.word	0xffffffff


	//   ....[162]....
        /*03cc*/ 	.word	0xffffffff


	//   ....[163]....
        /*03d0*/ 	.word	0xffffffff


	//   ....[164]....
        /*03d4*/ 	.word	0xffffffff


	//   ....[165]....
        /*03d8*/ 	.word	0xffffffff


	//   ....[166]....
        /*03dc*/ 	.word	0xffffffff


	//   ....[167]....
        /*03e0*/ 	.word	0xffffffff


	//   ....[168]....
        /*03e4*/ 	.word	0xffffffff


	//   ....[169]....
        /*03e8*/ 	.word	0xffffffff


	//   ....[170]....
        /*03ec*/ 	.word	0xffffffff


	//   ....[171]....
        /*03f0*/ 	.word	0xffffffff


	//   ....[172]....
        /*03f4*/ 	.word	0xffffffff


	//   ....[173]....
        /*03f8*/ 	.word	0xffffffff


	//   ....[174]....
        /*03fc*/ 	.word	0xffffffff


	//   ....[175]....
        /*0400*/ 	.word	0xffffffff


	//   ....[176]....
        /*0404*/ 	.word	0xffffffff


	//   ....[177]....
        /*0408*/ 	.word	0xffffffff


	//   ....[178]....
        /*040c*/ 	.word	0xffffffff


	//   ....[179]....
        /*0410*/ 	.word	0xffffffff


	//   ....[180]....
        /*0414*/ 	.word	0xffffffff


	//   ....[181]....
        /*0418*/ 	.word	0xffffffff


	//   ....[182]....
        /*041c*/ 	.word	0xffffffff


	//   ....[183]....
        /*0420*/ 	.word	0xffffffff


	//   ....[184]....
        /*0424*/ 	.word	0xffffffff


	//   ....[185]....
        /*0428*/ 	.word	0xffffffff


	//   ....[186]....
        /*042c*/ 	.word	0xffffffff


	//   ....[187]....
        /*0430*/ 	.word	0xffffffff


	//   ....[188]....
        /*0434*/ 	.word	0xffffffff


	//   ....[189]....
        /*0438*/ 	.word	0xffffffff


	//   ....[190]....
        /*043c*/ 	.word	0xffffffff


	//   ....[191]....
        /*0440*/ 	.word	0xffffffff


	//   ....[192]....
        /*0444*/ 	.word	0xffffffff


	//   ....[193]....
        /*0448*/ 	.word	0xffffffff


	//   ....[194]....
        /*044c*/ 	.word	0xffffffff


	//   ....[195]....
        /*0450*/ 	.word	0xffffffff


	//   ....[196]....
        /*0454*/ 	.word	0xffffffff


	//   ....[197]....
        /*0458*/ 	.word	0xffffffff


	//   ....[198]....
        /*045c*/ 	.word	0xffffffff


	//   ....[199]....
        /*0460*/ 	.word	0xffffffff


	//   ....[200]....
        /*0464*/ 	.word	0xffffffff


	//   ....[201]....
        /*0468*/ 	.word	0x0500000f


	//   ....[202]....
        /*046c*/ 	.word	0x0500000f


	//   ....[203]....
        /*0470*/ 	.word	0x0500000f


	//   ....[204]....
        /*0474*/ 	.word	0x0500000f


	//   ....[205]....
        /*0478*/ 	.word	0x0500000f


	//   ....[206]....
        /*047c*/ 	.word	0x0500000f


	//   ....[207]....
        /*0480*/ 	.word	0x0500000f


	//   ....[208]....
        /*0484*/ 	.word	0x0500000f


	//   ....[209]....
        /*0488*/ 	.word	0x0500000f


	//   ....[210]....
        /*048c*/ 	.word	0x0500000f


	//   ....[211]....
        /*0490*/ 	.word	0x0500000f


	//   ....[212]....
        /*0494*/ 	.word	0x0500000f


	//   ....[213]....
        /*0498*/ 	.word	0x0500000f


	//   ....[214]....
        /*049c*/ 	.word	0x0500000f


	//   ....[215]....
        /*04a0*/ 	.word	0x0500000f


	//   ....[216]....
        /*04a4*/ 	.word	0x0500000f


	//   ....[217]....
        /*04a8*/ 	.word	0x0500000f


	//   ....[218]....
        /*04ac*/ 	.word	0x0500000f


	//   ....[219]....
        /*04b0*/ 	.word	0x0500000f


	//   ....[220]....
        /*04b4*/ 	.word	0x0500000f


	//   ....[221]....
        /*04b8*/ 	.word	0x0500000f


	//   ....[222]....
        /*04bc*/ 	.word	0x0500000f


	//   ....[223]....
        /*04c0*/ 	.word	0x0500000f


	//   ....[224]....
        /*04c4*/ 	.word	0x0500000f


	//   ....[225]....
        /*04c8*/ 	.word	0x0500000f


	//   ....[226]....
        /*04cc*/ 	.word	0x0500000f


	//   ....[227]....
        /*04d0*/ 	.word	0x0500000f


	//   ....[228]....
        /*04d4*/ 	.word	0x0500000f


	//   ....[229]....
        /*04d8*/ 	.word	0x0500000f


	//   ....[230]....
        /*04dc*/ 	.word	0x0500000f


	//   ....[231]....
        /*04e0*/ 	.word	0x0500000f


	//   ....[232]....
        /*04e4*/ 	.word	0x0500000f


	//   ....[233]....
        /*04e8*/ 	.word	0x0500000f


	//   ....[234]....
        /*04ec*/ 	.word	0x0500000f


	//   ....[235]....
        /*04f0*/ 	.word	0x0500000f


	//   ....[236]....
        /*04f4*/ 	.word	0x0500000f


	//   ....[237]....
        /*04f8*/ 	.word	0x0500000f


	//   ....[238]....
        /*04fc*/ 	.word	0x0500000f


	//   ....[239]....
        /*0500*/ 	.word	0x0500000f


	//   ....[240]....
        /*0504*/ 	.word	0x0500000f


	//   ....[241]....
        /*0508*/ 	.word	0x0500000f


	//   ....[242]....
        /*050c*/ 	.word	0x0500000f


	//   ....[243]....
        /*0510*/ 	.word	0x0500000f


	//   ....[244]....
        /*0514*/ 	.word	0x0500000f


	//   ....[245]....
        /*0518*/ 	.word	0x0500000f


	//   ....[246]....
        /*051c*/ 	.word	0x0500000f


	//   ....[247]....
        /*0520*/ 	.word	0x0500000f


	//   ....[248]....
        /*0524*/ 	.word	0x0500000f


	//   ....[249]....
        /*0528*/ 	.word	0x0500000f


	//   ....[250]....
        /*052c*/ 	.word	0x0500000f


	//   ....[251]....
        /*0530*/ 	.word	0x0500000f


	//   ....[252]....
        /*0534*/ 	.word	0x0500000f


	//   ....[253]....
        /*0538*/ 	.word	0x0500000f


	//   ....[254]....
        /*053c*/ 	.word	0x0500000f


	//   ....[255]....
        /*0540*/ 	.word	0x0500000f


	//   ....[0]....
        /*0544*/ 	.word	0x0500000f


	//   ....[1]....
        /*0548*/ 	.word	0x0500000f


	//   ....[2]....
        /*054c*/ 	.word	0x0500000f


	//   ....[3]....
        /*0550*/ 	.word	0x0500000f


	//   ....[4]....
        /*0554*/ 	.word	0x0500000f


	//   ....[5]....
        /*0558*/ 	.word	0x0500000f


	//   ....[6]....
        /*055c*/ 	.word	0x0500000f


	//   ....[7]....
        /*0560*/ 	.word	0x0500000f


	//   ....[8]....
        /*0564*/ 	.word	0x0500000f


	//   ....[9]....
        /*0568*/ 	.word	0x0500000f


	//   ....[10]....
        /*056c*/ 	.word	0x0500000f


	//   ....[11]....
        /*0570*/ 	.word	0x0500000f


	//   ....[12]....
        /*0574*/ 	.word	0x0500000f


	//   ....[13]....
        /*0578*/ 	.word	0x0500000f


	//   ....[14]....
        /*057c*/ 	.word	0x0500000f


	//   ....[15]....
        /*0580*/ 	.word	0x0500000f


	//   ....[16]....
        /*0584*/ 	.word	0x0500000f


	//   ....[17]....
        /*0588*/ 	.word	0x0500000f


	//   ....[18]....
        /*058c*/ 	.word	0x0500000f


	//   ....[19]....
        /*0590*/ 	.word	0x0500000f


	//   ....[20]....
        /*0594*/ 	.word	0x0500000f


	//   ....[21]....
        /*0598*/ 	.word	0x0500000f


	//   ....[22]....
        /*059c*/ 	.word	0x0500000f


	//   ....[23]....
        /*05a0*/ 	.word	0x0500000f


	//   ....[24]....
        /*05a4*/ 	.word	0x0500000f


	//   ....[25]....
        /*05a8*/ 	.word	0x0500000f


	//   ....[26]....
        /*05ac*/ 	.word	0x0500000f


	//   ....[27]....
        /*05b0*/ 	.word	0x0500000f


	//   ....[28]....
        /*05b4*/ 	.word	0x0500000f


	//   ....[29]....
        /*05b8*/ 	.word	0x0500000f


	//   ....[30]....
        /*05bc*/ 	.word	0x0500000f


	//   ....[31]....
        /*05c0*/ 	.word	0x0500000f


	//   ....[32]....
        /*05c4*/ 	.word	0x0500000f


	//   ....[33]....
        /*05c8*/ 	.word	0x0500000f


	//   ....[34]....
        /*05cc*/ 	.word	0x0500000f


	//   ....[35]....
        /*05d0*/ 	.word	0x0500000f


	//   ....[36]....
        /*05d4*/ 	.word	0x0500000f


	//   ....[37]....
        /*05d8*/ 	.word	0x0500000f


	//   ....[38]....
        /*05dc*/ 	.word	0x0500000f


	//   ....[39]....
        /*05e0*/ 	.word	0x0500000f


	//   ....[40]....
        /*05e4*/ 	.word	0x0500000f


	//   ....[41]....
        /*05e8*/ 	.word	0x0500000f


	//   ....[42]....
        /*05ec*/ 	.word	0x0500000f


	//----- nvinfo : EIATTR_COOP_GROUP_INSTR_OFFSETS
	.align		4
.L_894:
        /*05f0*/ 	.byte	0x04, 0x28
        /*05f2*/ 	.short	(.L_896 - .L_895)


	//   ....[0]....
.L_895:
        /*05f4*/ 	.word	0x00000080


	//   ....[1]....
        /*05f8*/ 	.word	0x00000090


	//   ....[2]....
        /*05fc*/ 	.word	0x000002d0


	//   ....[3]....
        /*0600*/ 	.word	0x00000430


	//   ....[4]....
        /*0604*/ 	.word	0x00000550


	//   ....[5]....
        /*0608*/ 	.word	0x000006b0


	//   ....[6]....
        /*060c*/ 	.word	0x00001360


	//   ....[7]....
        /*0610*/ 	.word	0x00003700


	//   ....[8]....
        /*0614*/ 	.word	0x00003790


	//   ....[9]....
        /*0618*/ 	.word	0x00003be0


	//   ....[10]....
        /*061c*/ 	.word	0x00003cc0


	//   ....[11]....
        /*0620*/ 	.word	0x00006d60


	//   ....[12]....
        /*0624*/ 	.word	0x00006da0


	//   ....[13]....
        /*0628*/ 	.word	0x00006dc0


	//   ....[14]....
        /*062c*/ 	.word	0x00006de0


	//   ....[15]....
        /*0630*/ 	.word	0x000088f0


	//   ....[16]....
        /*0634*/ 	.word	0x00008900


	//   ....[17]....
        /*0638*/ 	.word	0x00008980


	//   ....[18]....
        /*063c*/ 	.word	0x00008990


	//   ....[19]....
        /*0640*/ 	.word	0x000098e0


	//   ....[20]....
        /*0644*/ 	.word	0x000098f0


	//   ....[21]....
        /*0648*/ 	.word	0x00009900


	//   ....[22]....
        /*064c*/ 	.word	0x00009910


	//   ....[23]....
        /*0650*/ 	.word	0x00009920


	//   ....[24]....
        /*0654*/ 	.word	0x00009930


	//   ....[25]....
        /*0658*/ 	.word	0x00009940


	//   ....[26]....
        /*065c*/ 	.word	0x00009950


	//   ....[27]....
        /*0660*/ 	.word	0x00009980


	//   ....[28]....
        /*0664*/ 	.word	0x00009990


	//   ....[29]....
        /*0668*/ 	.word	0x000099c0


	//   ....[30]....
        /*066c*/ 	.word	0x000099d0


	//   ....[31]....
        /*0670*/ 	.word	0x00009a00


	//   ....[32]....
        /*0674*/ 	.word	0x00009a10


	//   ....[33]....
        /*0678*/ 	.word	0x00009a20


	//   ....[34]....
        /*067c*/ 	.word	0x00009a50


	//   ....[35]....
        /*0680*/ 	.word	0x00009a70


	//   ....[36]....
        /*0684*/ 	.word	0x00009a80


	//   ....[37]....
        /*0688*/ 	.word	0x00009a90


	//   ....[38]....
        /*068c*/ 	.word	0x00009ac0


	//   ....[39]....
        /*0690*/ 	.word	0x00009ad0


	//   ....[40]....
        /*0694*/ 	.word	0x00009b00


	//   ....[41]....
        /*0698*/ 	.word	0x00009b10


	//   ....[42]....
        /*069c*/ 	.word	0x00009b20


	//   ....[43]....
        /*06a0*/ 	.word	0x00009b30


	//   ....[44]....
        /*06a4*/ 	.word	0x00009b60


	//   ....[45]....
        /*06a8*/ 	.word	0x00009ba0


	//   ....[46]....
        /*06ac*/ 	.word	0x00009bc0


	//   ....[47]....
        /*06b0*/ 	.word	0x00009be0


	//   ....[48]....
        /*06b4*/ 	.word	0x00009bf0


	//   ....[49]....
        /*06b8*/ 	.word	0x00009c20


	//   ....[50]....
        /*06bc*/ 	.word	0x00009c50


	//   ....[51]....
        /*06c0*/ 	.word	0x0000a250


	//   ....[52]....
        /*06c4*/ 	.word	0x0000a280


	//   ....[53]....
        /*06c8*/ 	.word	0x0000a2b0


	//   ....[54]....
        /*06cc*/ 	.word	0x0000a2e0


	//   ....[55]....
        /*06d0*/ 	.word	0x0000a8a0


	//   ....[56]....
        /*06d4*/ 	.word	0x0000a8c0


	//   ....[57]....
        /*06d8*/ 	.word	0x0000a990


	//   ....[58]....
        /*06dc*/ 	.word	0x0000a9b0


	//   ....[59]....
        /*06e0*/ 	.word	0x0000aa70


	//   ....[60]....
        /*06e4*/ 	.word	0x0000aa90


	//   ....[61]....
        /*06e8*/ 	.word	0x0000ab60


	//   ....[62]....
        /*06ec*/ 	.word	0x0000ab80


	//   ....[63]....
        /*06f0*/ 	.word	0x0000b470


	//   ....[64]....
        /*06f4*/ 	.word	0x0000b490


	//   ....[65]....
        /*06f8*/ 	.word	0x0000b550


	//   ....[66]....
        /*06fc*/ 	.word	0x0000b570


	//   ....[67]....
        /*0700*/ 	.word	0x0000b630


	//   ....[68]....
        /*0704*/ 	.word	0x0000b650


	//   ....[69]....
        /*0708*/ 	.word	0x0000b720


	//   ....[70]....
        /*070c*/ 	.word	0x0000b740


	//   ....[71]....
        /*0710*/ 	.word	0x0000b880


	//   ....[72]....
        /*0714*/ 	.word	0x0000ba30


	//   ....[73]....
        /*0718*/ 	.word	0x0000ba60


	//   ....[74]....
        /*071c*/ 	.word	0x0000ba90


	//   ....[75]....
        /*0720*/ 	.word	0x0000bac0


	//   ....[76]....
        /*0724*/ 	.word	0x0000baf0


	//   ....[77]....
        /*0728*/ 	.word	0x0000bb30


	//   ....[78]....
        /*072c*/ 	.word	0x0000bc80


	//   ....[79]....
        /*0730*/ 	.word	0x0000bcb0


	//   ....[80]....
        /*0734*/ 	.word	0x0000bce0


	//   ....[81]....
        /*0738*/ 	.word	0x0000bd10


	//   ....[82]....
        /*073c*/ 	.word	0x0000bd40


	//   ....[83]....
        /*0740*/ 	.word	0x0000bd80


	//   ....[84]....
        /*0744*/ 	.word	0x0000be00


	//   ....[85]....
        /*0748*/ 	.word	0x0000be40


	//   ....[86]....
        /*074c*/ 	.word	0x0000bed0


	//   ....[87]....
        /*0750*/ 	.word	0x0000d990


	//   ....[88]....
        /*0754*/ 	.word	0x0000d9c0


	//   ....[89]....
        /*0758*/ 	.word	0x0000da60


	//   ....[90]....
        /*075c*/ 	.word	0x0000da70


	//   ....[91]....
        /*0760*/ 	.word	0x0000dac0


	//   ....[92]....
        /*0764*/ 	.word	0x0000dad0


	//   ....[93]....
        /*0768*/ 	.word	0x0000db20


	//   ....[94]....
        /*076c*/ 	.word	0x0000db30


	//   ....[95]....
        /*0770*/ 	.word	0x0000db80


	//   ....[96]....
        /*0774*/ 	.word	0x0000db90


	//   ....[97]....
        /*0778*/ 	.word	0x0000dbe0


	//   ....[98]....
        /*077c*/ 	.word	0x0000dbf0


	//   ....[99]....
        /*0780*/ 	.word	0x0000dc40


	//   ....[100]....
        /*0784*/ 	.word	0x0000dc50


	//   ....[101]....
        /*0788*/ 	.word	0x0000dc60


	//   ....[102]....
        /*078c*/ 	.word	0x0000dcb0


	//   ....[103]....
        /*0790*/ 	.word	0x0000dd00


	//   ....[104]....
        /*0794*/ 	.word	0x0000dd10


	//   ....[105]....
        /*0798*/ 	.word	0x0000dd20


	//   ....[106]....
        /*079c*/ 	.word	0x0000dd80


	//   ....[107]....
        /*07a0*/ 	.word	0x0000e210


	//   ....[108]....
        /*07a4*/ 	.word	0x0000e240


	//   ....[109]....
        /*07a8*/ 	.word	0x0000e280


	//   ....[110]....
        /*07ac*/ 	.word	0x0000e2d0


	//   ....[111]....
        /*07b0*/ 	.word	0x0000e2f0


	//   ....[112]....
        /*07b4*/ 	.word	0x0000e350


	//   ....[113]....
        /*07b8*/ 	.word	0x0000e360


	//   ....[114]....
        /*07bc*/ 	.word	0x0000e3b0


	//   ....[115]....
        /*07c0*/ 	.word	0x0000e3e0


	//   ....[116]....
        /*07c4*/ 	.word	0x0000e440


	//   ....[117]....
        /*07c8*/ 	.word	0x0000e460


	//   ....[118]....
        /*07cc*/ 	.word	0x0000e4b0


	//   ....[119]....
        /*07d0*/ 	.word	0x0000e4d0


	//   ....[120]....
        /*07d4*/ 	.word	0x0000e520


	//   ....[121]....
        /*07d8*/ 	.word	0x0000e540


	//   ....[122]....
        /*07dc*/ 	.word	0x0000e550


	//   ....[123]....
        /*07e0*/ 	.word	0x0000e5e0


	//   ....[124]....
        /*07e4*/ 	.word	0x0000e600


	//   ....[125]....
        /*07e8*/ 	.word	0x0000e610


	//   ....[126]....
        /*07ec*/ 	.word	0x0000e660


	//   ....[127]....
        /*07f0*/ 	.word	0x0000ed50


	//   ....[128]....
        /*07f4*/ 	.word	0x0000ed80


	//   ....[129]....
        /*07f8*/ 	.word	0x0000edb0


	//   ....[130]....
        /*07fc*/ 	.word	0x0000edf0


	//   ....[131]....
        /*0800*/ 	.word	0x0000ee40


	//   ....[132]....
        /*0804*/ 	.word	0x0000ee60


	//   ....[133]....
        /*0808*/ 	.word	0x0000eeb0


	//   ....[134]....
        /*080c*/ 	.word	0x0000eed0


	//   ....[135]....
        /*0810*/ 	.word	0x0000ef20


	//   ....[136]....
        /*0814*/ 	.word	0x0000ef40


	//   ....[137]....
        /*0818*/ 	.word	0x0000ef90


	//   ....[138]....
        /*081c*/ 	.word	0x0000efb0


	//   ....[139]....
        /*0820*/ 	.word	0x0000f000


	//   ....[140]....
        /*0824*/ 	.word	0x0000f020


	//   ....[141]....
        /*0828*/ 	.word	0x0000f050


	//   ....[142]....
        /*082c*/ 	.word	0x0000f070


	//   ....[143]....
        /*0830*/ 	.word	0x0000f990


	//   ....[144]....
        /*0834*/ 	.word	0x0000f9b0


	//   ....[145]....
        /*0838*/ 	.word	0x0000f9c0


	//   ....[146]....
        /*083c*/ 	.word	0x0000f9d0


	//   ....[147]....
        /*0840*/ 	.word	0x0000f9e0


	//   ....[148]....
        /*0844*/ 	.word	0x0000f9f0


	//   ....[149]....
        /*0848*/ 	.word	0x0000fa40


	//   ....[150]....
        /*084c*/ 	.word	0x0000fa80


	//   ....[151]....
        /*0850*/ 	.word	0x0000fab0


	//   ....[152]....
        /*0854*/ 	.word	0x0000fac0


	//   ....[153]....
        /*0858*/ 	.word	0x0000fb00


	//   ....[154]....
        /*085c*/ 	.word	0x0000fb10


	//   ....[155]....
        /*0860*/ 	.word	0x0000fb50


	//   ....[156]....
        /*0864*/ 	.word	0x0000fb60


	//   ....[157]....
        /*0868*/ 	.word	0x0000fba0


	//   ....[158]....
        /*086c*/ 	.word	0x0000fbb0


	//   ....[159]....
        /*0870*/ 	.word	0x0000fbc0


	//   ....[160]....
        /*0874*/ 	.word	0x0000fbd0


	//   ....[161]....
        /*0878*/ 	.word	0x0000fbe0


	//   ....[162]....
        /*087c*/ 	.word	0x0000fc80


	//   ....[163]....
        /*0880*/ 	.word	0x00010040


	//   ....[164]....
        /*0884*/ 	.word	0x00010050


	//   ....[165]....
        /*0888*/ 	.word	0x00010060


	//   ....[166]....
        /*088c*/ 	.word	0x00010070


	//   ....[167]....
        /*0890*/ 	.word	0x00010080


	//   ....[168]....
        /*0894*/ 	.word	0x00010090


	//   ....[169]....
        /*0898*/ 	.word	0x000100b0


	//   ....[170]....
        /*089c*/ 	.word	0x00010100


	//   ....[171]....
        /*08a0*/ 	.word	0x00010140


	//   ....[172]....
        /*08a4*/ 	.word	0x00010160


	//   ....[173]....
        /*08a8*/ 	.word	0x00010170


	//   ....[174]....
        /*08ac*/ 	.word	0x000101b0


	//   ....[175]....
        /*08b0*/ 	.word	0x000101c0


	//   ....[176]....
        /*08b4*/ 	.word	0x00010200


	//   ....[177]....
        /*08b8*/ 	.word	0x00010210


	//   ....[178]....
        /*08bc*/ 	.word	0x00010250


	//   ....[179]....
        /*08c0*/ 	.word	0x00010260


	//   ....[180]....
        /*08c4*/ 	.word	0x00010270


	//   ....[181]....
        /*08c8*/ 	.word	0x00010280


	//   ....[182]....
        /*08cc*/ 	.word	0x00010290


	//   ....[183]....
        /*08d0*/ 	.word	0x00011680


	//   ....[184]....
        /*08d4*/ 	.word	0x000116b0


	//   ....[185]....
        /*08d8*/ 	.word	0x000116e0


	//   ....[186]....
        /*08dc*/ 	.word	0x000116f0


	//   ....[187]....
        /*08e0*/ 	.word	0x00011720


	//   ....[188]....
        /*08e4*/ 	.word	0x00011730


	//   ....[189]....
        /*08e8*/ 	.word	0x00011760


	//   ....[190]....
        /*08ec*/ 	.word	0x000117a0


	//   ....[191]....
        /*08f0*/ 	.word	0x000118e0


	//   ....[192]....
        /*08f4*/ 	.word	0x00011910


	//   ....[193]....
        /*08f8*/ 	.word	0x00011940


	//   ....[194]....
        /*08fc*/ 	.word	0x00011970


	//   ....[195]....
        /*0900*/ 	.word	0x000119a0


	//   ....[196]....
        /*0904*/ 	.word	0x000119e0


	//   ....[197]....
        /*0908*/ 	.word	0x00011a70


	//   ....[198]....
        /*090c*/ 	.word	0x00011ab0


	//   ....[199]....
        /*0910*/ 	.word	0x00011b40


	//   ....[200]....
        /*0914*/ 	.word	0x00011f60


	//   ....[201]....
        /*0918*/ 	.word	0x000124b0


	//   ....[202]....
        /*091c*/ 	.word	0x00012590


	//   ....[203]....
        /*0920*/ 	.word	0x00012680


	//   ....[204]....
        /*0924*/ 	.word	0x000126e0


	//   ....[205]....
        /*0928*/ 	.word	0x000127a0


	//   ....[206]....
        /*092c*/ 	.word	0x00012800


	//   ....[207]....
        /*0930*/ 	.word	0x000128c0


	//   ....[208]....
        /*0934*/ 	.word	0x00012920


	//   ....[209]....
        /*0938*/ 	.word	0x000129e0


	//   ....[210]....
        /*093c*/ 	.word	0x00012a40


	//   ....[211]....
        /*0940*/ 	.word	0x00012b00


	//   ....[212]....
        /*0944*/ 	.word	0x00012b60


	//   ....[213]....
        /*0948*/ 	.word	0x00012c20


	//   ....[214]....
        /*094c*/ 	.word	0x00012c80


	//   ....[215]....
        /*0950*/ 	.word	0x00012d40


	//   ....[216]....
        /*0954*/ 	.word	0x00012da0


	//   ....[217]....
        /*0958*/ 	.word	0x00012e60


	//   ....[218]....
        /*095c*/ 	.word	0x00012ec0


	//   ....[219]....
        /*0960*/ 	.word	0x00012f80


	//   ....[220]....
        /*0964*/ 	.word	0x00012fe0


	//   ....[221]....
        /*0968*/ 	.word	0x000130b0


	//   ....[222]....
        /*096c*/ 	.word	0x00013270


	//   ....[223]....
        /*0970*/ 	.word	0x00013300


	//   ....[224]....
        /*0974*/ 	.word	0x000133d0


	//   ....[225]....
        /*0978*/ 	.word	0x00013420


	//   ....[226]....
        /*097c*/ 	.word	0x000134f0


	//   ....[227]....
        /*0980*/ 	.word	0x00013540


	//   ....[228]....
        /*0984*/ 	.word	0x000135a0


	//   ....[229]....
        /*0988*/ 	.word	0x00013670


	//   ....[230]....
        /*098c*/ 	.word	0x000136d0


	//   ....[231]....
        /*0990*/ 	.word	0x000137a0


	//   ....[232]....
        /*0994*/ 	.word	0x00013800


	//   ....[233]....
        /*0998*/ 	.word	0x000138d0


	//   ....[234]....
        /*099c*/ 	.word	0x00013930


	//   ....[235]....
        /*09a0*/ 	.word	0x000139f0


	//   ....[236]....
        /*09a4*/ 	.word	0x00013a50


	//   ....[237]....
        /*09a8*/ 	.word	0x00013b10


	//   ....[238]....
        /*09ac*/ 	.word	0x00013b80


	//   ....[239]....
        /*09b0*/ 	.word	0x00013c30


	//   ....[240]....
        /*09b4*/ 	.word	0x00013cb0


	//   ....[241]....
        /*09b8*/ 	.word	0x00013d50


	//   ....[242]....
        /*09bc*/ 	.word	0x00013e00


	//   ....[243]....
        /*09c0*/ 	.word	0x00013e60


	//   ....[244]....
        /*09c4*/ 	.word	0x00013ee0


	//   ....[245]....
        /*09c8*/ 	.word	0x00013f90


	//   ....[246]....
        /*09cc*/ 	.word	0x00013ff0


	//   ....[247]....
        /*09d0*/ 	.word	0x000140b0


	//   ....[248]....
        /*09d4*/ 	.word	0x00014110


	//   ....[249]....
        /*09d8*/ 	.word	0x000141d0


	//   ....[250]....
        /*09dc*/ 	.word	0x00014230


	//   ....[251]....
        /*09e0*/ 	.word	0x000142f0


	//   ....[252]....
        /*09e4*/ 	.word	0x00014350


	//   ....[253]....
        /*09e8*/ 	.word	0x00014400


	//   ....[254]....
        /*09ec*/ 	.word	0x00014460


	//   ....[255]....
        /*09f0*/ 	.word	0x00014520


	//   ....[0]....
        /*09f4*/ 	.word	0x00014580


	//   ....[1]....
        /*09f8*/ 	.word	0x00014620


	//   ....[2]....
        /*09fc*/ 	.word	0x00014750


	//   ....[3]....
        /*0a00*/ 	.word	0x000147f0


	//   ....[4]....
        /*0a04*/ 	.word	0x00014850


	//   ....[5]....
        /*0a08*/ 	.word	0x00014900


	//   ....[6]....
        /*0a0c*/ 	.word	0x00014980


	//   ....[7]....
        /*0a10*/ 	.word	0x00014a10


	//   ....[8]....
        /*0a14*/ 	.word	0x00014aa0


	//   ....[9]....
        /*0a18*/ 	.word	0x00014b30


	//   ....[10]....
        /*0a1c*/ 	.word	0x00014b90


	//   ....[11]....
        /*0a20*/ 	.word	0x00014c40


	//   ....[12]....
        /*0a24*/ 	.word	0x00014ca0


	//   ....[13]....
        /*0a28*/ 	.word	0x00014d50


	//   ....[14]....
        /*0a2c*/ 	.word	0x00014db0


	//   ....[15]....
        /*0a30*/ 	.word	0x00014e60


	//   ....[16]....
        /*0a34*/ 	.word	0x00014ec0


	//   ....[17]....
        /*0a38*/ 	.word	0x00014f70


	//   ....[18]....
        /*0a3c*/ 	.word	0x00015000


	//   ....[19]....
        /*0a40*/ 	.word	0x00015090


	//   ....[20]....
        /*0a44*/ 	.word	0x00015110


	//   ....[21]....
        /*0a48*/ 	.word	0x000151a0


	//   ....[22]....
        /*0a4c*/ 	.word	0x00015290


	//   ....[23]....
        /*0a50*/ 	.word	0x00015320


	//   ....[24]....
        /*0a54*/ 	.word	0x00015380


	//   ....[25]....
        /*0a58*/ 	.word	0x00015430


	//   ....[26]....
        /*0a5c*/ 	.word	0x000154b0


	//   ....[27]....
        /*0a60*/ 	.word	0x00015540


	//   ....[28]....
        /*0a64*/ 	.word	0x000155d0


	//   ....[29]....
        /*0a68*/ 	.word	0x00015660


	//   ....[30]....
        /*0a6c*/ 	.word	0x000156c0


	//   ....[31]....
        /*0a70*/ 	.word	0x00015770


	//   ....[32]....
        /*0a74*/ 	.word	0x000157d0


	//   ....[33]....
        /*0a78*/ 	.word	0x00015880


	//   ....[34]....
        /*0a7c*/ 	.word	0x000158e0


	//   ....[35]....
        /*0a80*/ 	.word	0x00015990


	//   ....[36]....
        /*0a84*/ 	.word	0x000159f0


	//   ....[37]....
        /*0a88*/ 	.word	0x00015aa0


	//   ....[38]....
        /*0a8c*/ 	.word	0x00015b00


	//   ....[39]....
        /*0a90*/ 	.word	0x00015bb0


	//   ....[40]....
        /*0a94*/ 	.word	0x00015c10


	//   ....[41]....
        /*0a98*/ 	.word	0x00015cc0


	//   ....[42]....
        /*0a9c*/ 	.word	0x00015f10


	//----- nvinfo : EIATTR_REG_RECONFIG
	.align		4
.L_896:
        /*0aa0*/ 	.byte	0x01, 0x54
	.zero		2


	//----- nvinfo : EIATTR_SYSCALL_OFFSETS
	.align		4
        /*0aa4*/ 	.byte	0x04, 0x46
        /*0aa6*/ 	.short	(.L_898 - .L_897)


	//   ....[0]....
.L_897:
        /*0aa8*/ 	.word	0x00001540


	//   ....[1]....
        /*0aac*/ 	.word	0x0000cc60


	//   ....[2]....
        /*0ab0*/ 	.word	0x0000cdd0


	//   ....[3]....
        /*0ab4*/ 	.word	0x0000cf30


	//   ....[4]....
        /*0ab8*/ 	.word	0x0000d070


	//   ....[5]....
        /*0abc*/ 	.word	0x0000e9d0


	//----- nvinfo : EIATTR_MBARRIER_INSTR_OFFSETS
	.align		4
.L_898:
        /*0ac0*/ 	.byte	0x04, 0x39
        /*0ac2*/ 	.short	(.L_900 - .L_899)


	//   ....[0]....
.L_899:
        /*0ac4*/ 	.word	0x00000180
        /*0ac8*/ 	.word	0x000000ff
        /*0acc*/ 	.word	0x00022800
        /*0ad0*/ 	.short	0x0100
        /*0ad2*/ 	.byte	0x08
	.zero		1


	//   ....[1]....
        /*0ad4*/ 	.word	0x00000190
        /*0ad8*/ 	.word	0x000000ff
        /*0adc*/ 	.word	0x00022820
        /*0ae0*/ 	.short	0x0100
        /*0ae2*/ 	.byte	0x08
	.zero		1


	//   ....[2]....
        /*0ae4*/ 	.word	0x00000280
        /*0ae8*/ 	.word	0x000000ff
        /*0aec*/ 	.word	0x00022830
        /*0af0*/ 	.short	0x0100
        /*0af2*/ 	.byte	0x08
	.zero		1


	//   ....[3]....
        /*0af4*/ 	.word	0x00000290
        /*0af8*/ 	.word	0x000000ff
        /*0afc*/ 	.word	0x00022840
        /*0b00*/ 	.short	0x0100
        /*0b02*/ 	.byte	0x08
	.zero		1


	//   ....[4]....
        /*0b04*/ 	.word	0x000002a0
        /*0b08*/ 	.word	0x000000ff
        /*0b0c*/ 	.word	0x00022838
        /*0b10*/ 	.short	0x0100
        /*0b12*/ 	.byte	0x08
	.zero		1


	//   ....[5]....
        /*0b14*/ 	.word	0x000002b0
        /*0b18*/ 	.word	0x000000ff
        /*0b1c*/ 	.word	0x00022848
        /*0b20*/ 	.short	0x0100
        /*0b22*/ 	.byte	0x08
	.zero		1


	//   ....[6]....
        /*0b24*/ 	.word	0x000003e0
        /*0b28*/ 	.word	0x000000ff
        /*0b2c*/ 	.word	0x00022850
        /*0b30*/ 	.short	0x0100
        /*0b32*/ 	.byte	0x08
	.zero		1


	//   ....[7]....
        /*0b34*/ 	.word	0x000003f0
        /*0b38*/ 	.word	0x000000ff
        /*0b3c*/ 	.word	0x00022860
        /*0b40*/ 	.short	0x0100
        /*0b42*/ 	.byte	0x08
	.zero		1


	//   ....[8]....
        /*0b44*/ 	.word	0x00000400
        /*0b48*/ 	.word	0x000000ff
        /*0b4c*/ 	.word	0x00022858
        /*0b50*/ 	.short	0x0100
        /*0b52*/ 	.byte	0x08
	.zero		1


	//   ....[9]....
        /*0b54*/ 	.word	0x00000410
        /*0b58*/ 	.word	0x000000ff
        /*0b5c*/ 	.word	0x00022868
        /*0b60*/ 	.short	0x0100
        /*0b62*/ 	.byte	0x08
	.zero		1


	//   ....[10]....
        /*0b64*/ 	.word	0x00000500
        /*0b68*/ 	.word	0x000000ff
        /*0b6c*/ 	.word	0x00022870
        /*0b70*/ 	.short	0x0100
        /*0b72*/ 	.byte	0x06
	.zero		1


	//   ....[11]....
        /*0b74*/ 	.word	0x00000510
        /*0b78*/ 	.word	0x000000ff
        /*0b7c*/ 	.word	0x00022880
        /*0b80*/ 	.short	0x0100
        /*0b82*/ 	.byte	0x06
	.zero		1


	//   ....[12]....
        /*0b84*/ 	.word	0x00000520
        /*0b88*/ 	.word	0x000000ff
        /*0b8c*/ 	.word	0x00022878
        /*0b90*/ 	.short	0x0100
        /*0b92*/ 	.byte	0x06
	.zero		1


	//   ....[13]....
        /*0b94*/ 	.word	0x00000530
        /*0b98*/ 	.word	0x000000ff
        /*0b9c*/ 	.word	0x00022888
        /*0ba0*/ 	.short	0x0100
        /*0ba2*/ 	.byte	0x06
	.zero		1


	//   ....[14]....
        /*0ba4*/ 	.word	0x00000660
        /*0ba8*/ 	.word	0x000000ff
        /*0bac*/ 	.word	0x00022890
        /*0bb0*/ 	.short	0x0100
        /*0bb2*/ 	.byte	0x08
	.zero		1


	//   ....[15]....
        /*0bb4*/ 	.word	0x00000670
        /*0bb8*/ 	.word	0x000000ff
        /*0bbc*/ 	.word	0x000228a0
        /*0bc0*/ 	.short	0x0100
        /*0bc2*/ 	.byte	0x08
	.zero		1


	//   ....[16]....
        /*0bc4*/ 	.word	0x00000680
        /*0bc8*/ 	.word	0x000000ff
        /*0bcc*/ 	.word	0x00022898
        /*0bd0*/ 	.short	0x0100
        /*0bd2*/ 	.byte	0x08
	.zero		1


	//   ....[17]....
        /*0bd4*/ 	.word	0x00000690
        /*0bd8*/ 	.word	0x000000ff
        /*0bdc*/ 	.word	0x000228a8
        /*0be0*/ 	.short	0x0100
        /*0be2*/ 	.byte	0x08
	.zero		1


	//   ....[18]....
        /*0be4*/ 	.word	0x000007e0
        /*0be8*/ 	.word	0x000000ff
        /*0bec*/ 	.word	0x000228b0
        /*0bf0*/ 	.short	0x0100
        /*0bf2*/ 	.byte	0x08
	.zero		1


	//   ....[19]....
        /*0bf4*/ 	.word	0x000007f0
        /*0bf8*/ 	.word	0x000000ff
        /*0bfc*/ 	.word	0x000228c0
        /*0c00*/ 	.short	0x0100
        /*0c02*/ 	.byte	0x08
	.zero		1


	//   ....[20]....
        /*0c04*/ 	.word	0x00000800
        /*0c08*/ 	.word	0x000000ff
        /*0c0c*/ 	.word	0x000228b8
        /*0c10*/ 	.short	0x0100
        /*0c12*/ 	.byte	0x08
	.zero		1


	//   ....[21]....
        /*0c14*/ 	.word	0x00000810
        /*0c18*/ 	.word	0x000000ff
        /*0c1c*/ 	.word	0x000228c8
        /*0c20*/ 	.short	0x0100
        /*0c22*/ 	.byte	0x08
	.zero		1


	//   ....[22]....
        /*0c24*/ 	.word	0x00001870
        /*0c28*/ 	.word	0x000000ff
        /*0c2c*/ 	.word	0x00022800
        /*0c30*/ 	.short	0x010a
        /*0c32*/ 	.byte	0x34
	.zero		1


	//   ....[23]....
        /*0c34*/ 	.word	0x00001910
        /*0c38*/ 	.word	0x00000004
        /*0c3c*/ 	.word	0x00022830
        /*0c40*/ 	.short	0x010a
        /*0c42*/ 	.byte	0x3f
	.zero		1


	//   ....[24]....
        /*0c44*/ 	.word	0x00001950
        /*0c48*/ 	.word	0x00000004
        /*0c4c*/ 	.word	0x00022830
        /*0c50*/ 	.short	0x010a
        /*0c52*/ 	.byte	0x3f
	.zero		1


	//   ....[25]....
        /*0c54*/ 	.word	0x00002d10
        /*0c58*/ 	.word	0x000000ff
        /*0c5c*/ 	.word	0x00000000
        /*0c60*/ 	.short	0x0101
        /*0c62*/ 	.byte	0x06
	.zero		1


	//   ....[26]....
        /*0c64*/ 	.word	0x000052b0
        /*0c68*/ 	.word	0x000000ff
        /*0c6c*/ 	.word	0x00022830
        /*0c70*/ 	.short	0x010a
        /*0c72*/ 	.byte	0x06
	.zero		1


	//   ....[27]....
        /*0c74*/ 	.word	0x000052f0
        /*0c78*/ 	.word	0x000000ff
        /*0c7c*/ 	.word	0x00022830
        /*0c80*/ 	.short	0x010a
        /*0c82*/ 	.byte	0x06
	.zero		1


	//   ....[28]....
        /*0c84*/ 	.word	0x00005b90
        /*0c88*/ 	.word	0x000000ff
        /*0c8c*/ 	.word	0x00022850
        /*0c90*/ 	.short	0x010a
        /*0c92*/ 	.byte	0x06
	.zero		1


	//   ....[29]....
        /*0c94*/ 	.word	0x00005bd0
        /*0c98*/ 	.word	0x000000ff
        /*0c9c*/ 	.word	0x00022850
        /*0ca0*/ 	.short	0x010a
        /*0ca2*/ 	.byte	0x06
	.zero		1


	//   ....[30]....
        /*0ca4*/ 	.word	0x000064f0
        /*0ca8*/ 	.word	0x000000ff
        /*0cac*/ 	.word	0x00000000
        /*0cb0*/ 	.short	0x0101
        /*0cb2*/ 	.byte	0x06
	.zero		1


	//   ....[31]....
        /*0cb4*/ 	.word	0x00007ed0
        /*0cb8*/ 	.word	0x000000ff
        /*0cbc*/ 	.word	0x00000000
        /*0cc0*/ 	.short	0x0101
        /*0cc2*/ 	.byte	0x06
	.zero		1


	//   ....[32]....
        /*0cc4*/ 	.word	0x000085b0
        /*0cc8*/ 	.word	0x000000ff
        /*0ccc*/ 	.word	0x00022850
        /*0cd0*/ 	.short	0x010a
        /*0cd2*/ 	.byte	0x09
	.zero		1


	//   ....[33]....
        /*0cd4*/ 	.word	0x000085f0
        /*0cd8*/ 	.word	0x000000ff
        /*0cdc*/ 	.word	0x00022850
        /*0ce0*/ 	.short	0x010a
        /*0ce2*/ 	.byte	0x09
	.zero		1


	//   ....[34]....
        /*0ce4*/ 	.word	0x00008d40
        /*0ce8*/ 	.word	0x000000ff
        /*0cec*/ 	.word	0x00000000
        /*0cf0*/ 	.short	0x0101
        /*0cf2*/ 	.byte	0x04
	.zero		1


	//   ....[35]....
        /*0cf4*/ 	.word	0x0000a890
        /*0cf8*/ 	.word	0x00000004
        /*0cfc*/ 	.word	0x00000000
        /*0d00*/ 	.short	0x0101
        /*0d02*/ 	.byte	0x3f
	.zero		1


	//   ....[36]....
        /*0d04*/ 	.word	0x0000d650
        /*0d08*/ 	.word	0x00000000
        /*0d0c*/ 	.word	0x00022880
        /*0d10*/ 	.short	0x010a
        /*0d12*/ 	.byte	0x3f
	.zero		1


	//   ....[37]....
        /*0d14*/ 	.word	0x0000dee0
        /*0d18*/ 	.word	0x00000000
        /*0d1c*/ 	.word	0x00022870
        /*0d20*/ 	.short	0x0107
        /*0d22*/ 	.byte	0x3f
	.zero		1


	//   ....[38]....
        /*0d24*/ 	.word	0x0000dfa0
        /*0d28*/ 	.word	0x00000000
        /*0d2c*/ 	.word	0x00022870
        /*0d30*/ 	.short	0x0101
        /*0d32*/ 	.byte	0x3f
	.zero		1


	//   ....[39]....
        /*0d34*/ 	.word	0x0000dfd0
        /*0d38*/ 	.word	0x00000000
        /*0d3c*/ 	.word	0x00022840
        /*0d40*/ 	.short	0x010a
        /*0d42*/ 	.byte	0x3f
	.zero		1


	//   ....[40]....
        /*0d44*/ 	.word	0x0000e700
        /*0d48*/ 	.word	0x00000000
        /*0d4c*/ 	.word	0x00022830
        /*0d50*/ 	.short	0x0107
        /*0d52*/ 	.byte	0x3f
	.zero		1


	//   ....[41]....
        /*0d54*/ 	.word	0x0000e7c0
        /*0d58*/ 	.word	0x00000000
        /*0d5c*/ 	.word	0x00022830
        /*0d60*/ 	.short	0x0101
        /*0d62*/ 	.byte	0x3f
	.zero		1


	//   ....[42]....
        /*0d64*/ 	.word	0x0000f130
        /*0d68*/ 	.word	0x00000016
        /*0d6c*/ 	.word	0x00022800
        /*0d70*/ 	.short	0x0107
        /*0d72*/ 	.byte	0x3f
	.zero		1


	//   ....[43]....
        /*0d74*/ 	.word	0x0000f220
        /*0d78*/ 	.word	0x00000016
        /*0d7c*/ 	.word	0x00022800
        /*0d80*/ 	.short	0x0101
        /*0d82*/ 	.byte	0x3f
	.zero		1


	//   ....[44]....
        /*0d84*/ 	.word	0x0000f240
        /*0d88*/ 	.word	0x00000016
        /*0d8c*/ 	.word	0x00022820
        /*0d90*/ 	.short	0x010a
        /*0d92*/ 	.byte	0x3f
	.zero		1


	//   ....[45]....
        /*0d94*/ 	.word	0x0000f720
        /*0d98*/ 	.word	0x00000000
        /*0d9c*/ 	.word	0x00022880
        /*0da0*/ 	.short	0x010a
        /*0da2*/ 	.byte	0x3f
	.zero		1


	//   ....[46]....
        /*0da4*/ 	.word	0x0000fd00
        /*0da8*/ 	.word	0x00000000
        /*0dac*/ 	.word	0x00022870
        /*0db0*/ 	.short	0x0107
        /*0db2*/ 	.byte	0x3f
	.zero		1


	//   ....[47]....
        /*0db4*/ 	.word	0x0000fdc0
        /*0db8*/ 	.word	0x00000000
        /*0dbc*/ 	.word	0x00022870
        /*0dc0*/ 	.short	0x0101
        /*0dc2*/ 	.byte	0x3f
	.zero		1


	//   ....[48]....
        /*0dc4*/ 	.word	0x0000fdf0
        /*0dc8*/ 	.word	0x00000000
        /*0dcc*/ 	.word	0x00022840
        /*0dd0*/ 	.short	0x010a
        /*0dd2*/ 	.byte	0x3f
	.zero		1


	//   ....[49]....
        /*0dd4*/ 	.word	0x000103a0
        /*0dd8*/ 	.word	0x00000000
        /*0ddc*/ 	.word	0x00022830
        /*0de0*/ 	.short	0x0107
        /*0de2*/ 	.byte	0x3f
	.zero		1


	//   ....[50]....
        /*0de4*/ 	.word	0x00010460
        /*0de8*/ 	.word	0x00000000
        /*0dec*/ 	.word	0x00022830
        /*0df0*/ 	.short	0x0101
        /*0df2*/ 	.byte	0x3f
	.zero		1


	//   ....[51]....
        /*0df4*/ 	.word	0x000104f0
        /*0df8*/ 	.word	0x00000000
        /*0dfc*/ 	.word	0x00022870
        /*0e00*/ 	.short	0x010a
        /*0e02*/ 	.byte	0x3f
	.zero		1


	//   ....[52]....
        /*0e04*/ 	.word	0x00010580
        /*0e08*/ 	.word	0x00000000
        /*0e0c*/ 	.word	0x00022860
        /*0e10*/ 	.short	0x010a
        /*0e12*/ 	.byte	0x3f
	.zero		1


	//   ....[53]....
        /*0e14*/ 	.word	0x00010b40
        /*0e18*/ 	.word	0x00000000
        /*0e1c*/ 	.word	0x00022850
        /*0e20*/ 	.short	0x0101
        /*0e22*/ 	.byte	0x3f
	.zero		1


	//   ....[54]....
        /*0e24*/ 	.word	0x00010bd0
        /*0e28*/ 	.word	0x00000000
        /*0e2c*/ 	.word	0x00000000
        /*0e30*/ 	.short	0x0101
        /*0e32*/ 	.byte	0x3f
	.zero		1


	//   ....[55]....
        /*0e34*/ 	.word	0x00010d90
        /*0e38*/ 	.word	0x00000002
        /*0e3c*/ 	.word	0x00022870
        /*0e40*/ 	.short	0x010a
        /*0e42*/ 	.byte	0x3f
	.zero		1


	//   ....[56]....
        /*0e44*/ 	.word	0x00010e10
        /*0e48*/ 	.word	0x00000002
        /*0e4c*/ 	.word	0x00022860
        /*0e50*/ 	.short	0x010a
        /*0e52*/ 	.byte	0x3f
	.zero		1


	//   ....[57]....
        /*0e54*/ 	.word	0x000113e0
        /*0e58*/ 	.word	0x00000002
        /*0e5c*/ 	.word	0x00022850
        /*0e60*/ 	.short	0x0101
        /*0e62*/ 	.byte	0x3f
	.zero		1


	//   ....[58]....
        /*0e64*/ 	.word	0x000114a0
        /*0e68*/ 	.word	0x00000002
        /*0e6c*/ 	.word	0x00000000
        /*0e70*/ 	.short	0x0101
        /*0e72*/ 	.byte	0x3f
	.zero		1


	//   ....[59]....
        /*0e74*/ 	.word	0x00011ee0
        /*0e78*/ 	.word	0x00000004
        /*0e7c*/ 	.word	0x00022820
        /*0e80*/ 	.short	0x010a
        /*0e82*/ 	.byte	0x3f
	.zero		1


	//   ....[60]....
        /*0e84*/ 	.word	0x00012060
        /*0e88*/ 	.word	0x00000005
        /*0e8c*/ 	.word	0x00022840
        /*0e90*/ 	.short	0x010a
        /*0e92*/ 	.byte	0x3f
	.zero		1


	//   ....[61]....
        /*0e94*/ 	.word	0x00012100
        /*0e98*/ 	.word	0x00000021
        /*0e9c*/ 	.word	0x00022840
        /*0ea0*/ 	.short	0x010a
        /*0ea2*/ 	.byte	0x3f
	.zero		1


	//   ....[62]....
        /*0ea4*/ 	.word	0x00012140
        /*0ea8*/ 	.word	0x00000005
        /*0eac*/ 	.word	0x00022860
        /*0eb0*/ 	.short	0x010a
        /*0eb2*/ 	.byte	0x3f
	.zero		1


	//   ....[63]....
        /*0eb4*/ 	.word	0x00012180
        /*0eb8*/ 	.word	0x00000021
        /*0ebc*/ 	.word	0x00022860
        /*0ec0*/ 	.short	0x010a
        /*0ec2*/ 	.byte	0x3f
	.zero		1


	//   ....[64]....
        /*0ec4*/ 	.word	0x000121c0
        /*0ec8*/ 	.word	0x00000005
        /*0ecc*/ 	.word	0x00022880
        /*0ed0*/ 	.short	0x010a
        /*0ed2*/ 	.byte	0x3f
	.zero		1


	//   ....[65]....
        /*0ed4*/ 	.word	0x00012200
        /*0ed8*/ 	.word	0x00000021
        /*0edc*/ 	.word	0x00022880
        /*0ee0*/ 	.short	0x010a
        /*0ee2*/ 	.byte	0x3f
	.zero		1


	//   ....[66]....
        /*0ee4*/ 	.word	0x00012270
        /*0ee8*/ 	.word	0x00000003
        /*0eec*/ 	.word	0x00022800
        /*0ef0*/ 	.short	0x010a
        /*0ef2*/ 	.byte	0x3f
	.zero		1


	//   ....[67]....
        /*0ef4*/ 	.word	0x000122c0
        /*0ef8*/ 	.word	0x00000004
        /*0efc*/ 	.word	0x00022830
        /*0f00*/ 	.short	0x010a
        /*0f02*/ 	.byte	0x3f
	.zero		1


	//   ....[68]....
        /*0f04*/ 	.word	0x00012320
        /*0f08*/ 	.word	0x00000009
        /*0f0c*/ 	.word	0x00022830
        /*0f10*/ 	.short	0x010a
        /*0f12*/ 	.byte	0x3f
	.zero		1


	//   ....[69]....
        /*0f14*/ 	.word	0x00012380
        /*0f18*/ 	.word	0x00000009
        /*0f1c*/ 	.word	0x00022850
        /*0f20*/ 	.short	0x010a
        /*0f22*/ 	.byte	0x3f
	.zero		1


	//   ....[70]....
        /*0f24*/ 	.word	0x000123e0
        /*0f28*/ 	.word	0x00000003
        /*0f2c*/ 	.word	0x00022850
        /*0f30*/ 	.short	0x010a
        /*0f32*/ 	.byte	0x3f
	.zero		1


	//   ....[71]....
        /*0f34*/ 	.word	0x000124e0
        /*0f38*/ 	.word	0x00000000
        /*0f3c*/ 	.word	0x00022880
        /*0f40*/ 	.short	0x010a
        /*0f42*/ 	.byte	0x3f
	.zero		1


	//   ....[72]....
        /*0f44*/ 	.word	0x000131c0
        /*0f48*/ 	.word	0x00000000
        /*0f4c*/ 	.word	0x00022840
        /*0f50*/ 	.short	0x010a
        /*0f52*/ 	.byte	0x3f
	.zero		1


	//   ....[73]....
        /*0f54*/ 	.word	0x00014650
        /*0f58*/ 	.word	0x00000016
        /*0f5c*/ 	.word	0x00022820
        /*0f60*/ 	.short	0x010a
        /*0f62*/ 	.byte	0x3f
	.zero		1


	//   ....[74]....
        /*0f64*/ 	.word	0x000146a0
        /*0f68*/ 	.word	0x00000000
        /*0f6c*/ 	.word	0x00022880
        /*0f70*/ 	.short	0x010a
        /*0f72*/ 	.byte	0x3f
	.zero		1


	//   ....[75]....
        /*0f74*/ 	.word	0x000151e0
        /*0f78*/ 	.word	0x00000000
        /*0f7c*/ 	.word	0x00022840
        /*0f80*/ 	.short	0x010a
        /*0f82*/ 	.byte	0x3f
	.zero		1


	//   ....[76]....
        /*0f84*/ 	.word	0x00015cf0
        /*0f88*/ 	.word	0x00000000
        /*0f8c*/ 	.word	0x00022870
        /*0f90*/ 	.short	0x010a
        /*0f92*/ 	.byte	0x3f
	.zero		1


	//   ....[77]....
        /*0f94*/ 	.word	0x00015d40
        /*0f98*/ 	.word	0x00000000
        /*0f9c*/ 	.word	0x00022860
        /*0fa0*/ 	.short	0x010a
        /*0fa2*/ 	.byte	0x3f
	.zero		1


	//   ....[78]....
        /*0fa4*/ 	.word	0x00015d90
        /*0fa8*/ 	.word	0x00000002
        /*0fac*/ 	.word	0x00022870
        /*0fb0*/ 	.short	0x010a
        /*0fb2*/ 	.byte	0x3f
	.zero		1


	//   ....[79]....
        /*0fb4*/ 	.word	0x00015de0
        /*0fb8*/ 	.word	0x00000002
        /*0fbc*/ 	.word	0x00022860
        /*0fc0*/ 	.short	0x010a
        /*0fc2*/ 	.byte	0x3f
	.zero		1


	//   ....[80]....
        /*0fc4*/ 	.word	0x00015e30
        /*0fc8*/ 	.word	0x00000004
        /*0fcc*/ 	.word	0x00022820
        /*0fd0*/ 	.short	0x010a
        /*0fd2*/ 	.byte	0x3f
	.zero		1


	//   ....[81]....
        /*0fd4*/ 	.word	0x00015fd0
        /*0fd8*/ 	.word	0x00000005
        /*0fdc*/ 	.word	0x00022840
        /*0fe0*/ 	.short	0x010a
        /*0fe2*/ 	.byte	0x3f
	.zero		1


	//   ....[82]....
        /*0fe4*/ 	.word	0x00016020
        /*0fe8*/ 	.word	0x00000021
        /*0fec*/ 	.word	0x00022840
        /*0ff0*/ 	.short	0x010a
        /*0ff2*/ 	.byte	0x3f
	.zero		1


	//   ....[83]....
        /*0ff4*/ 	.word	0x00016070
        /*0ff8*/ 	.word	0x00000005
        /*0ffc*/ 	.word	0x00022860
        /*1000*/ 	.short	0x010a
        /*1002*/ 	.byte	0x3f
	.zero		1


	//   ....[84]....
        /*1004*/ 	.word	0x000160c0
        /*1008*/ 	.word	0x00000021
        /*100c*/ 	.word	0x00022860
        /*1010*/ 	.short	0x010a
        /*1012*/ 	.byte	0x3f
	.zero		1


	//   ....[85]....
        /*1014*/ 	.word	0x00016110
        /*1018*/ 	.word	0x00000005
        /*101c*/ 	.word	0x00022880
        /*1020*/ 	.short	0x010a
        /*1022*/ 	.byte	0x3f
	.zero		1


	//----- nvinfo : EIATTR_NUM_MBARRIERS
	.align		4
.L_900:
        /*1024*/ 	.byte	0x03, 0x38
        /*1026*/ 	.short	0x0016


	//----- nvinfo : EIATTR_EXIT_INSTR_OFFSETS
	.align		4
        /*1028*/ 	.byte	0x04, 0x1c
        /*102a*/ 	.short	(.L_902 - .L_901)


	//   ....[0]....
.L_901:
        /*102c*/ 	.word	0x000009c0


	//   ....[1]....
        /*1030*/ 	.word	0x0000b830


	//   ....[2]....
        /*1034*/ 	.word	0x00012250


	//----- nvinfo : EIATTR_MAX_THREADS
	.align		4
.L_902:
        /*1038*/ 	.byte	0x04, 0x05
        /*103a*/ 	.short	(.L_904 - .L_903)
.L_903:
        /*103c*/ 	.word	0x00000180
        /*1040*/ 	.word	0x00000001
        /*1044*/ 	.word	0x00000001


	//----- nvinfo : EIATTR_CRS_STACK_SIZE
	.align		4
.L_904:
        /*1048*/ 	.byte	0x04, 0x1e
        /*104a*/ 	.short	(.L_906 - .L_905)
.L_905:
        /*104c*/ 	.word	0x00000000


	//----- nvinfo : EIATTR_CBANK_PARAM_SIZE
	.align		4
.L_906:
        /*1050*/ 	.byte	0x03, 0x19
        /*1052*/ 	.short	0x0af0


	//----- nvinfo : EIATTR_PARAM_CBANK
	.align		4
        /*1054*/ 	.byte	0x04, 0x0a
        /*1056*/ 	.short	(.L_908 - .L_907)
	.align		4
.L_907:
        /*1058*/ 	.word	index@(.nv.constant0._ZN7cutlass13device_kernelIN5flash11enable_sm90INS1_16FlashAttnFwdSm90INS1_25CollectiveMainloopFwdSm90ILi2EN4cute5tupleIJNS5_1CILi1EEES8_S8_EEENS6_IJNS7_ILi128EEENS7_ILi160EEESA_EEELi128ENS_12float_e4m3_tEfNS_4arch4Sm90ELb0ELb0ELb1ELb1ELb1ELb0ELb0ELb1ELb1ELb1ELb0ELb0EEENS1_21CollectiveEpilogueFwdINS6_IJSA_SA_SB_EEES9_NS_10bfloat16_tESF_Li256ELb1ELb1ELb0ELb1EEENS1_36VarlenDynamicPersistentTileSchedulerILi128ELi160ELi256ELi128ELb0ELb1ELb1ELb0ELb1ELb1EEEEEEEEEvNT_6ParamsE)
        /*105c*/ 	.short	0x0210
        /*105e*/ 	.short	0x0af0


	//----- nvinfo : EIATTR_SW_WAR
	.align		4
.L_908:
        /*1060*/ 	.byte	0x04, 0x36
        /*1062*/ 	.short	(.L_910 - .L_909)
.L_909:
        /*1064*/ 	.word	0x00000008
.L_910:


//--------------------- .nv.info._ZN7cutlass13device_kernelIN5flash11enable_sm90INS1_16FlashAttnFwdSm90INS1_25CollectiveMainloopFwdSm90ILi2EN4cute5tupleIJNS5_1CILi1EEES8_S8_EEENS6_IJNS7_ILi128EEENS7_ILi160EEESA_EEELi128ENS_12float_e4m3_tEfNS_4arch4Sm90ELb0ELb0ELb1ELb1ELb1ELb1ELb0ELb1ELb1ELb1ELb0ELb0EEENS1_21CollectiveEpilogueFwdINS6_IJSA_SA_SB_EEES9_NS_10bfloat16_tESF_Li256ELb1ELb1ELb0ELb1EEENS1_36VarlenDynamicPersistentTileSchedulerILi128ELi160ELi256ELi128ELb0ELb1ELb1ELb0ELb1ELb1EEEEEEEEEvNT_6ParamsE --------------------------
	.section	.nv.info._ZN7cutlass13device_kernelIN5flash11enable_sm90INS1_16FlashAttnFwdSm90INS1_25CollectiveMainloopFwdSm90ILi2EN4cute5tupleIJNS5_1CILi1EEES8_S8_EEENS6_IJNS7_ILi128EEENS7_ILi160EEESA_EEELi128ENS_12float_e4m3_tEfNS_4arch4Sm90ELb0ELb0ELb1ELb1ELb1ELb1ELb0ELb1ELb1ELb1ELb0ELb0EEENS1_21CollectiveEpilogueFwdINS6_IJSA_SA_SB_EEES9_NS_10bfloat16_tESF_Li256ELb1ELb1ELb0ELb1EEENS1_36VarlenDynamicPersistentTileSchedulerILi128ELi160ELi256ELi128ELb0ELb1ELb1ELb0ELb1ELb1EEEEEEEEEvNT_6ParamsE,"",@"SHT_CUDA_INFO"
	.sectionflags	@""
	.align	4


	//----- nvinfo : EIATTR_CUDA_API_VERSION
	.align		4
        /*0000*/ 	.byte	0x04, 0x37
        /*0002*/ 	.short	(.L_912 - .L_911)
.L_911:
        /*0004*/ 	.word	0x00000082


	//----- nvinfo : EIATTR_KPARAM_INFO
	.align		4
.L_912:
        /*0008*/ 	.byte	0x04, 0x17
        /*000a*/ 	.short	(.L_914 - .L_913)
.L_913:
        /*000c*/ 	.word	0x00000000
        /*0010*/ 	.short	0x0000
        /*0012*/ 	.short	0x0070
        /*0014*/ 	.byte	0x00, 0xf0, 0x01, 0x2a


	//----- nvinfo : EIATTR_SPARSE_MMA_MASK
	.align		4
.L_914:
        /*0018*/ 	.byte	0x03, 0x50
        /*001a*/ 	.short	0x0000


	//----- nvinfo : EIATTR_MAXREG_COUNT
	.align		4
        /*001c*/ 	.byte	0x03, 0x1b
        /*001e*/ 	.short	0x00a8


	//----- nvinfo : EIATTR_NUM_BARRIERS
	.align		4
        /*0020*/ 	.byte	0x02, 0x4c
        /*0022*/ 	.byte	0x10
	.zero		1


	//----- nvinfo : EIATTR_EXTERNS
	.align		4
        /*0024*/ 	.byte	0x04, 0x0f
        /*0026*/ 	.short	(.L_916 - .L_915)


	//   ....[0]....
	.align		4
.L_915:
        /*0028*/ 	.word	index@(__assertfail)


	//----- nvinfo : EIATTR_ANNOTATIONS
	.align		4
.L_916:
        /*002c*/ 	.byte	0x04, 0x55
        /*002e*/ 	.short	(.L_918 - .L_917)


	//   ....[0]....
.L_917:
        /* <DEDUP_REMOVED lines=49> */


	//----- nvinfo : EIATTR_MERCURY_ISA_VERSION
	.align		4
.L_918:
        /*0330*/ 	.byte	0x03, 0x5f
        /*0332*/ 	.short	0x0101


	//----- nvinfo : EIATTR_UNUSED_LOAD_BYTE_OFFSET
	.align		4
        /*0334*/ 	.byte	0x04, 0x44
        /*0336*/ 	.short	(.L_920 - .L_919)


	//   ....[0]....
.L_919:
        /*0338*/ 	.word	0x00000a60
        /*033c*/ 	.word	0x0000fff0


	//   ....[1]....
        /*0340*/ 	.word	0x00015e40
        /*0344*/ 	.word	0x0000fff0


	//----- nvinfo : EIATTR_INT_WARP_WIDE_INSTR_OFFSETS
	.align		4
.L_920:
        /*0348*/ 	.byte	0x04, 0x31
        /*034a*/ 	.short	(.L_922 - .L_921)


	//   ....[0]....
.L_921:
        /*034c*/ 	.word	0x00000120


	//   ....[1]....
        /*0350*/ 	.word	0x000001c0


	//   ....[2]....
        /*0354*/ 	.word	0x00000230


	//   ....[3]....
        /*0358*/ 	.word	0x0001a610


	//   ....[4]....
        /*035c*/ 	.word	0x0001a6a0


	//   ....[5]....
        /*0360*/ 	.word	0x0001eae0


	//   ....[6]....
        /*0364*/ 	.word	0x0001eb70


	//----- nvinfo : EIATTR_COOP_GROUP_MASK_REGIDS
	.align		4
.L_922:
        /*0368*/ 	.byte	0x04, 0x29
        /*036a*/ 	.short	(.L_924 - .L_923)


	//   ....[0]....
.L_923:
        /*036c*/ 	.word	0xffffffff


	//   ....[1]....
        /*0370*/ 	.word	0xffffffff


	//   ....[2]....
        /*0374*/ 	.word	0xffffffff


	//   ....[3]....
        /*0378*/ 	.word	0xffffffff


	//   ....[4]....
        /*037c*/ 	.word	0xffffffff


	//   ....[5]....
        /*0380*/ 	.word	0xffffffff


	//   ....[6]....
        /*0384*/ 	.word	0xffffffff


	//   ....[7]....
        /*0388*/ 	.word	0xffffffff


	//   ....[8]....
        /*038c*/ 	.word	0xffffffff


	//   ....[9]....
        /*0390*/ 	.word	0xffffffff


	//   ....[10]....
        /*0394*/ 	.word	0xffffffff


	//   ....[11]....
        /*0398*/ 	.word	0xffffffff


	//   ....[12]....
        /*039c*/ 	.word	0xffffffff


	//   ....[13]....
        /*03a0*/ 	.word	0xffffffff


	//   ....[14]....
        /*03a4*/ 	.word	0xffffffff


	//   ....[15]....
        /*03a8*/ 	.word	0xffffffff


	//   ....[16]....
        /*03ac*/ 	.word	0xffffffff


	//   ....[17]....
        /*03b0*/ 	.word	0xffffffff


	//   ....[18]....
        /*03b4*/ 	.word	0xffffffff


	//   ....[19]....
        /*03b8*/ 	.word	0xffffffff


	//   ....[20]....
        /*03bc*/ 	.word	0xffffffff


	//   ....[21]....
        /*03c0*/ 	.word	0xffffffff


	//   ....[22]....
        /*03c4*/ 	.word	0xffffffff


	//   ....[23]....
        /*03c8*/ 	.word	0xffffffff


	//   ....[24]....
        /*03cc*/ 	.word	0xffffffff


	//   ....[25]....
        /*03d0*/ 	.word	0xffffffff


	//   ....[26]....
        /*03d4*/ 	.word	0xffffffff


	//   ....[27]....
        /*03d8*/ 	.word	0xffffffff


	//   ....[28]....
        /*03dc*/ 	.word	0xffffffff


	//   ....[29]....
        /*03e0*/ 	.word	0xffffffff


	//   ....[30]....
        /*03e4*/ 	.word	0xffffffff


	//   ....[31]....
        /*03e8*/ 	.word	0xffffffff


	//   ....[32]....
        /*03ec*/ 	.word	0xffffffff


	//   ....[33]....
        /*03f0*/ 	.word	0xffffffff


	//   ....[34]....
        /*03f4*/ 	.word	0xffffffff


	//   ....[35]....
        /*03f8*/ 	.word	0xffffffff


	//   ....[36]....
        /*03fc*/ 	.word	0xffffffff


	//   ....[37]....
        /*0400*/ 	.word	0xffffffff


	//   ....[38]....
        /*0404*/ 	.word	0xffffffff


	//   ....[39]....
        /*0408*/ 	.word	0xffffffff


	//   ....[40]....
        /*040c*/ 	.word	0xffffffff


	//   ....[41]....
        /*0410*/ 	.word	0xffffffff


	//   ....[42]....
        /*0414*/ 	.word	0xffffffff


	//   ....[43]....
        /*0418*/ 	.word	0xffffffff


	//   ....[44]....
        /*041c*/ 	.word	0xffffffff


	//   ....[45]....
        /*0420*/ 	.word	0xffffffff


	//   ....[46]....
        /*0424*/ 	.word	0xffffffff


	//   ....[47]....
        /*0428*/ 	.word	0xffffffff


	//   ....[48]....
        /*042c*/ 	.word	0xffffffff


	//   ....[49]....
        /*0430*/ 	.word	0xffffffff


	//   ....[50]....
        /*0434*/ 	.word	0xffffffff


	//   ....[51]....
        /*0438*/ 	.word	0xffffffff


	//   ....[52]....
        /*043c*/ 	.word	0xffffffff


	//   ....[53]....
        /*0440*/ 	.word	0xffffffff


	//   ....[54]....
        /*0444*/ 	.word	0xffffffff


	//   ....[55]....
        /*0448*/ 	.word	0xffffffff


	//   ....[56]....
        /*044c*/ 	.word	0xffffffff


	//   ....[57]....
        /*0450*/ 	.word	0xffffffff


	//   ....[58]....
        /*0454*/ 	.word	0xffffffff


	//   ....[59]....
        /*0458*/ 	.word	0xffffffff


	//   ....[60]....
        /*045c*/ 	.word	0xffffffff


	//   ....[61]....
        /*0460*/ 	.word	0xffffffff


	//   ....[62]....
        /*0464*/ 	.word	0xffffffff


	//   ....[63]....
        /*0468*/ 	.word	0xffffffff


	//   ....[64]....
        /*046c*/ 	.word	0xffffffff


	//   ....[65]....
        /*0470*/ 	.word	0xffffffff


	//   ....[66]....
        /*0474*/ 	.word	0xffffffff


	//   ....[67]....
        /*0478*/ 	.word	0xffffffff


	//   ....[68]....
        /*047c*/ 	.word	0xffffffff


	//   ....[69]....
        /*0480*/ 	.word	0xffffffff


	//   ....[70]....
        /*0484*/ 	.word	0xffffffff


	//   ....[71]....
        /*0488*/ 	.word	0xffffffff


	//   ....[72]....
        /*048c*/ 	.word	0xffffffff


	//   ....[73]....
        /*0490*/ 	.word	0xffffffff


	//   ....[74]....
        /*0494*/ 	.word	0xffffffff


	//   ....[75]....
        /*0498*/ 	.word	0xffffffff


	//   ....[76]....
        /*049c*/ 	.word	0xffffffff


	//   ....[77]....
        /*04a0*/ 	.word	0xffffffff


	//   ....[78]....
        /*04a4*/ 	.word	0xffffffff


	//   ....[79]....
        /*04a8*/ 	.word	0xffffffff


	//   ....[80]....
        /*04ac*/ 	.word	0xffffffff


	//   ....[81]....
        /*04b0*/ 	.word	0xffffffff


	//   ....[82]....
        /*04b4*/ 	.word	0xffffffff


	//   ....[83]....
        /*04b8*/ 	.word	0xffffffff


	//   ....[84]....
        /*04bc*/ 	.word	0xffffffff


	//   ....[85]....
        /*04c0*/ 	.word	0xffffffff


	//   ....[86]....
        /*04c4*/ 	.word	0xffffffff


	//   ....[87]....
        /*04c8*/ 	.word	0xffffffff


	//   ....[88]....
        /*04cc*/ 	.word	0xffffffff


	//   ....[89]....
        /*04d0*/ 	.word	0xffffffff


	//   ....[90]....
        /*04d4*/ 	.word	0xffffffff


	//   ....[91]....
        /*04d8*/ 	.word	0xffffffff


	//   ....[92]....
        /*04dc*/ 	.word	0xffffffff


	//   ....[93]....
        /*04e0*/ 	.word	0xffffffff


	//   ....[94]....
        /*04e4*/ 	.word	0xffffffff


	//   ....[95]....
        /*04e8*/ 	.word	0xffffffff


	//   ....[96]....
        /*04ec*/ 	.word	0xffffffff


	//   ....[97]....
        /*04f0*/ 	.word	0xffffffff


	//   ....[98]....
        /*04f4*/ 	.word	0xffffffff


	//   ....[99]....
        /*04f8*/ 	.word	0xffffffff


	//   ....[100]....
        /*04fc*/ 	.word	0xffffffff


	//   ....[101]....
        /*0500*/ 	.word	0xffffffff


	//   ....[102]....
        /*0504*/ 	.word	0xffffffff


	//   ....[103]....
        /*0508*/ 	.word	0xffffffff


	//   ....[104]....
        /*050c*/ 	.word	0xffffffff


	//   ....[105]....
        /*0510*/ 	.word	0xffffffff


	//   ....[106]....
        /*0514*/ 	.word	0xffffffff


	//   ....[107]....
        /*0518*/ 	.word	0xffffffff


	//   ....[108]....
        /*051c*/ 	.word	0xffffffff


	//   ....[109]....
        /*0520*/ 	.word	0xffffffff


	//   ....[110]....
        /*0524*/ 	.word	0xffffffff


	//   ....[111]....
        /*0528*/ 	.word	0xffffffff


	//   ....[112]....
        /*052c*/ 	.word	0xffffffff


	//   ....[113]....
        /*0530*/ 	.word	0xffffffff


	//   ....[114]....
        /*0534*/ 	.word	0xffffffff


	//   ....[115]....
        /*0538*/ 	.word	0xffffffff


	//   ....[116]....
        /*053c*/ 	.word	0xffffffff


	//   ....[117]....
        /*0540*/ 	.word	0xffffffff


	//   ....[118]....
        /*0544*/ 	.word	0xffffffff


	//   ....[119]....
        /*0548*/ 	.word	0xffffffff


	//   ....[120]....
        /*054c*/ 	.word	0xffffffff


	//   ....[121]....
        /*0550*/ 	.word	0xffffffff


	//   ....[122]....
        /*0554*/ 	.word	0xffffffff


	//   ....[123]....
        /*0558*/ 	.word	0xffffffff


	//   ....[124]....
        /*055c*/ 	.word	0xffffffff


	//   ....[125]....
        /*0560*/ 	.word	0xffffffff


	//   ....[126]....
        /*0564*/ 	.word	0xffffffff


	//   ....[127]....
        /*0568*/ 	.word	0xffffffff


	//   ....[128]....
        /*056c*/ 	.word	0xffffffff


	//   ....[129]....
        /*0570*/ 	.word	0xffffffff


	//   ....[130]....
        /*0574*/ 	.word	0xffffffff


	//   ....[131]....
        /*0578*/ 	.word	0xffffffff


	//   ....[132]....
        /*057c*/ 	.word	0xffffffff


	//   ....[133]....
        /*0580*/ 	.word	0xffffffff


	//   ....[134]....
        /*0584*/ 	.word	0xffffffff


	//   ....[135]....
        /*0588*/ 	.word	0xffffffff


	//   ....[136]....
        /*058c*/ 	.word	0xffffffff


	//   ....[137]....
        /*0590*/ 	.word	0xffffffff


	//   ....[138]....
        /*0594*/ 	.word	0xffffffff


	//   ....[139]....
        /*0598*/ 	.word	0xffffffff


	//   ....[140]....
        /*059c*/ 	.word	0xffffffff


	//   ....[141]....
        /*05a0*/ 	.word	0xffffffff


	//   ....[142]....
        /*05a4*/ 	.word	0xffffffff


	//   ....[143]....
        /*05a8*/ 	.word	0xffffffff


	//   ....[144]....
        /*05ac*/ 	.word	0xffffffff


	//   ....[145]....
        /*05b0*/ 	.word	0xffffffff


	//   ....[146]....
        /*05b4*/ 	.word	0xffffffff


	//   ....[147]....
        /*05b8*/ 	.word	0xffffffff


	//   ....[148]....
        /*05bc*/ 	.word	0xffffffff


	//   ....[149]....
        /*05c0*/ 	.word	0xffffffff


	//   ....[150]....
        /*05c4*/ 	.word	0xffffffff


	//   ....[151]....
        /*05c8*/ 	.word	0xffffffff


	//   ....[152]....
        /*05cc*/ 	.word	0xffffffff


	//   ....[153]....
        /*05d0*/ 	.word	0xffffffff


	//   ....[154]....
        /*05d4*/ 	.word	0xffffffff


	//   ....[155]....
        /*05d8*/ 	.word	0xffffffff


	//   ....[156]....
        /*05dc*/ 	.word	0xffffffff


	//   ....[157]....
        /*05e0*/ 	.word	0xffffffff


	//   ....[158]....
        /*05e4*/ 	.word	0xffffffff


	//   ....[159]....
        /*05e8*/ 	.word	0xffffffff


	//   ....[160]....
        /*05ec*/ 	.word	0xffffffff


	//   ....[161]....
        /*05f0*/ 	.word	0xffffffff


	//   ....[162]....
        /*05f4*/ 	.word	0xffffffff


	//   ....[163]....
        /*05f8*/ 	.word	0xffffffff


	//   ....[164]....
        /*05fc*/ 	.word	0xffffffff


	//   ....[165]....
        /*0600*/ 	.word	0xffffffff


	//   ....[166]....
        /*0604*/ 	.word	0xffffffff


	//   ....[167]....
        /*0608*/ 	.word	0xffffffff


	//   ....[168]....
        /*060c*/ 	.word	0xffffffff


	//   ....[169]....
        /*0610*/ 	.word	0xffffffff


	//   ....[170]....
        /*0614*/ 	.word	0xffffffff


	//   ....[171]....
        /*0618*/ 	.word	0xffffffff


	//   ....[172]....
        /*061c*/ 	.word	0xffffffff


	//   ....[173]....
        /*0620*/ 	.word	0xffffffff


	//   ....[174]....
        /*0624*/ 	.word	0xffffffff


	//   ....[175]....
        /*0628*/ 	.word	0xffffffff


	//   ....[176]....
        /*062c*/ 	.word	0xffffffff


	//   ....[177]....
        /*0630*/ 	.word	0xffffffff


	//   ....[178]....
        /*0634*/ 	.word	0xffffffff


	//   ....[179]....
        /*0638*/ 	.word	0xffffffff


	//   ....[180]....
        /*063c*/ 	.word	0xffffffff


	//   ....[181]....
        /*0640*/ 	.word	0xffffffff


	//   ....[182]....
        /*0644*/ 	.word	0xffffffff


	//   ....[183]....
        /*0648*/ 	.word	0xffffffff


	//   ....[184]....
        /*064c*/ 	.word	0xffffffff


	//   ....[185]....
        /*0650*/ 	.word	0xffffffff


	//   ....[186]....
        /*0654*/ 	.word	0xffffffff


	//   ....[187]....
        /*0658*/ 	.word	0xffffffff


	//   ....[188]....
        /*065c*/ 	.word	0xffffffff


	//   ....[189]....
        /*0660*/ 	.word	0xffffffff


	//   ....[190]....
        /*0664*/ 	.word	0xffffffff


	//   ....[191]....
        /*0668*/ 	.word	0xffffffff


	//   ....[192]....
        /*066c*/ 	.word	0xffffffff


	//   ....[193]....
        /*0670*/ 	.word	0xffffffff


	//   ....[194]....
        /*0674*/ 	.word	0xffffffff


	//   ....[195]....
        /*0678*/ 	.word	0xffffffff


	//   ....[196]....
        /*067c*/ 	.word	0xffffffff


	//   ....[197]....
        /*0680*/ 	.word	0xffffffff


	//   ....[198]....
        /*0684*/ 	.word	0xffffffff


	//   ....[199]....
        /*0688*/ 	.word	0xffffffff


	//   ....[200]....
        /*068c*/ 	.word	0xffffffff


	//   ....[201]....
        /*0690*/ 	.word	0xffffffff


	//   ....[202]....
        /*0694*/ 	.word	0xffffffff


	//   ....[203]....
        /*0698*/ 	.word	0xffffffff


	//   ....[204]....
        /*069c*/ 	.word	0xffffffff


	//   ....[205]....
        /*06a0*/ 	.word	0xffffffff


	//   ....[206]....
        /*06a4*/ 	.word	0xffffffff


	//   ....[207]....
        /*06a8*/ 	.word	0xffffffff


	//   ....[208]....
        /*06ac*/ 	.word	0xffffffff


	//   ....[209]....
        /*06b0*/ 	.word	0xffffffff


	//   ....[210]....
        /*06b4*/ 	.word	0xffffffff


	//   ....[211]....
        /*06b8*/ 	.word	0xffffffff


	//   ....[212]....
        /*06bc*/ 	.word	0xffffffff


	//   ....[213]....
        /*06c0*/ 	.word	0xffffffff


	//   ....[214]....
        /*06c4*/ 	.word	0xffffffff


	//   ....[215]....
        /*06c8*/ 	.word	0xffffffff


	//   ....[216]....
        /*06cc*/ 	.word	0xffffffff


	//   ....[217]....
        /*06d0*/ 	.word	0xffffffff


	//   ....[218]....
        /*06d4*/ 	.word	0xffffffff


	//   ....[219]....
        /*06d8*/ 	.word	0xffffffff


	//   ....[220]....
        /*06dc*/ 	.word	0xffffffff


	//   ....[221]....
        /*06e0*/ 	.word	0xffffffff


	//   ....[222]....
        /*06e4*/ 	.word	0xffffffff


	//   ....[223]....
        /*06e8*/ 	.word	0xffffffff


	//   ....[224]....
        /*06ec*/ 	.word	0xffffffff


	//   ....[225]....
        /*06f0*/ 	.word	0xffffffff


	//   ....[226]....
        /*06f4*/ 	.word	0xffffffff


	//   ....[227]....
        /*06f8*/ 	.word	0xffffffff


	//   ....[228]....
        /*06fc*/ 	.word	0xffffffff


	//   ....[229]....
        /*0700*/ 	.word	0xffffffff


	//   ....[230]....
        /*0704*/ 	.word	0xffffffff


	//   ....[231]....
        /*0708*/ 	.word	0xffffffff


	//   ....[232]....
        /*070c*/ 	.word	0xffffffff


	//   ....[233]....
        /*0710*/ 	.word	0xffffffff


	//   ....[234]....
        /*0714*/ 	.word	0xffffffff


	//   ....[235]....
        /*0718*/ 	.word	0x0500000f


	//   ....[236]....
        /*071c*/ 	.word	0x0500000f


	//   ....[237]....
        /*0720*/ 	.word	0x0500000f


	//   ....[238]....
        /*0724*/ 	.word	0x0500000f


	//   ....[239]....
        /*0728*/ 	.word	0x0500000f


	//   ....[240]....
        /*072c*/ 	.word	0x0500000f


	//   ....[241]....
        /*0730*/ 	.word	0x0500000f


	//   ....[242]....
        /*0734*/ 	.word	0x0500000f


	//   ....[243]....
        /*0738*/ 	.word	0x0500000f


	//   ....[244]....
        /*073c*/ 	.word	0x0500000f


	//   ....[245]....
        /*0740*/ 	.word	0x0500000f


	//   ....[246]....
        /*0744*/ 	.word	0x0500000f


	//   ....[247]....
        /*0748*/ 	.word	0x0500000f


	//   ....[248]....
        /*074c*/ 	.word	0x0500000f


	//   ....[249]....
        /*0750*/ 	.word	0x0500000f


	//   ....[250]....
        /*0754*/ 	.word	0x0500000f


	//   ....[251]....
        /*0758*/ 	.word	0x0500000f


	//   ....[252]....
        /*075c*/ 	.word	0x0500000f


	//   ....[253]....
        /*0760*/ 	.word	0x0500000f


	//   ....[254]....
        /*0764*/ 	.word	0x0500000f


	//   ....[255]....
        /*0768*/ 	.word	0x0500000f


	//   ....[0]....
        /*076c*/ 	.word	0x0500000f


	//   ....[1]....
        /*0770*/ 	.word	0x0500000f


	//   ....[2]....
        /*0774*/ 	.word	0x0500000f


	//   ....[3]....
        /*0778*/ 	.word	0x0500000f


	//   ....[4]....
        /*077c*/ 	.word	0x0500000f


	//   ....[5]....
        /*0780*/ 	.word	0x0500000f


	//   ....[6]....
        /*0784*/ 	.word	0x0500000f


	//   ....[7]....
        /*0788*/ 	.word	0x0500000f


	//   ....[8]....
        /*078c*/ 	.word	0x0500000f


	//   ....[9]....
        /*0790*/ 	.word	0x0500000f


	//   ....[10]....
        /*0794*/ 	.word	0x0500000f


	//   ....[11]....
        /*0798*/ 	.word	0x0500000f


	//   ....[12]....
        /*079c*/ 	.word	0x0500000f


	//   ....[13]....
        /*07a0*/ 	.word	0x0500000f


	//   ....[14]....
        /*07a4*/ 	.word	0x0500000f


	//   ....[15]....
        /*07a8*/ 	.word	0x0500000f


	//   ....[16]....
        /*07ac*/ 	.word	0x0500000f


	//   ....[17]....
        /*07b0*/ 	.word	0x0500000f


	//   ....[18]....
        /*07b4*/ 	.word	0x0500000f


	//   ....[19]....
        /*07b8*/ 	.word	0x0500000f


	//   ....[20]....
        /*07bc*/ 	.word	0x0500000f


	//   ....[21]....
        /*07c0*/ 	.word	0x0500000f


	//   ....[22]....
        /*07c4*/ 	.word	0x0500000f


	//   ....[23]....
        /*07c8*/ 	.word	0x0500000f


	//   ....[24]....
        /*07cc*/ 	.word	0x0500000f


	//   ....[25]....
        /*07d0*/ 	.word	0x0500000f


	//   ....[26]....
        /*07d4*/ 	.word	0x0500000f


	//   ....[27]....
        /*07d8*/ 	.word	0x0500000f


	//   ....[28]....
        /*07dc*/ 	.word	0x0500000f


	//   ....[29]....
        /*07e0*/ 	.word	0x0500000f


	//   ....[30]....
        /*07e4*/ 	.word	0x0500000f


	//   ....[31]....
        /*07e8*/ 	.word	0x0500000f


	//   ....[32]....
        /*07ec*/ 	.word	0x0500000f


	//   ....[33]....
        /*07f0*/ 	.word	0x0500000f


	//   ....[34]....
        /*07f4*/ 	.word	0x0500000f


	//   ....[35]....
        /*07f8*/ 	.word	0x0500000f


	//   ....[36]....
        /*07fc*/ 	.word	0x0500000f


	//   ....[37]....
        /*0800*/ 	.word	0x0500000f


	//   ....[38]....
        /*0804*/ 	.word	0x0500000f


	//   ....[39]....
        /*0808*/ 	.word	0x0500000f


	//   ....[40]....
        /*080c*/ 	.word	0x0500000f


	//   ....[41]....
        /*0810*/ 	.word	0x0500000f


	//   ....[42]....
        /*0814*/ 	.word	0x0500000f


	//   ....[43]....
        /*0818*/ 	.word	0x0500000f


	//   ....[44]....
        /*081c*/ 	.word	0x0500000f


	//   ....[45]....
        /*0820*/ 	.word	0x0500000f


	//   ....[46]....
        /*0824*/ 	.word	0x0500000f


	//   ....[47]....
        /*0828*/ 	.word	0x0500000f


	//   ....[48]....
        /*082c*/ 	.word	0x0500000f


	//   ....[49]....
        /*0830*/ 	.word	0x0500000f


	//   ....[50]....
        /*0834*/ 	.word	0x0500000f


	//   ....[51]....
        /*0838*/ 	.word	0x0500000f


	//   ....[52]....
        /*083c*/ 	.word	0x0500000f


	//   ....[53]....
        /*0840*/ 	.word	0x0500000f


	//   ....[54]....
        /*0844*/ 	.word	0x0500000f


	//   ....[55]....
        /*0848*/ 	.word	0x0500000f


	//   ....[56]....
        /*084c*/ 	.word	0x0500000f


	//   ....[57]....
        /*0850*/ 	.word	0x0500000f


	//   ....[58]....
        /*0854*/ 	.word	0x0500000f


	//   ....[59]....
        /*0858*/ 	.word	0x0500000f


	//   ....[60]....
        /*085c*/ 	.word	0x0500000f


	//   ....[61]....
        /*0860*/ 	.word	0x0500000f


	//   ....[62]....
        /*0864*/ 	.word	0x0500000f


	//   ....[63]....
        /*0868*/ 	.word	0x0500000f


	//   ....[64]....
        /*086c*/ 	.word	0x0500000f


	//   ....[65]....
        /*0870*/ 	.word	0x0500000f


	//   ....[66]....
        /*0874*/ 	.word	0x0500000f


	//   ....[67]....
        /*0878*/ 	.word	0x0500000f


	//   ....[68]....
        /*087c*/ 	.word	0x0500000f


	//   ....[69]....
        /*0880*/ 	.word	0x0500000f


	//   ....[70]....
        /*0884*/ 	.word	0x0500000f


	//   ....[71]....
        /*0888*/ 	.word	0x0500000f


	//   ....[72]....
        /*088c*/ 	.word	0x0500000f


	//   ....[73]....
        /*0890*/ 	.word	0x0500000f


	//   ....[74]....
        /*0894*/ 	.word	0x0500000f


	//   ....[75]....
        /*0898*/ 	.word	0x0500000f


	//   ....[76]....
        /*089c*/ 	.word	0x0500000f


	//   ....[77]....
        /*08a0*/ 	.word	0x0500000f


	//   ....[78]....
        /*08a4*/ 	.word	0x0500000f


	//   ....[79]....
        /*08a8*/ 	.word	0x0500000f


	//   ....[80]....
        /*08ac*/ 	.word	0x0500000f


	//   ....[81]....
        /*08b0*/ 	.word	0x0500000f


	//   ....[82]....
        /*08b4*/ 	.word	0x0500000f


	//   ....[83]....
        /*08b8*/ 	.word	0x0500000f


	//   ....[84]....
        /*08bc*/ 	.word	0x0500000f


	//   ....[85]....
        /*08c0*/ 	.word	0x0500000f


	//   ....[86]....
        /*08c4*/ 	.word	0x0500000f


	//   ....[87]....
        /*08c8*/ 	.word	0x0500000f


	//   ....[88]....
        /*08cc*/ 	.word	0x0500000f


	//   ....[89]....
        /*08d0*/ 	.word	0x0500000f


	//   ....[90]....
        /*08d4*/ 	.word	0x0500000f


	//   ....[91]....
        /*08d8*/ 	.word	0x0500000f


	//   ....[92]....
        /*08dc*/ 	.word	0x0500000f


	//   ....[93]....
        /*08e0*/ 	.word	0x0500000f


	//   ....[94]....
        /*08e4*/ 	.word	0x0500000f


	//   ....[95]....
        /*08e8*/ 	.word	0x0500000f


	//   ....[96]....
        /*08ec*/ 	.word	0x0500000f


	//   ....[97]....
        /*08f0*/ 	.word	0x0500000f


	//   ....[98]....
        /*08f4*/ 	.word	0x0500000f


	//   ....[99]....
        /*08f8*/ 	.word	0x0500000f


	//   ....[100]....
        /*08fc*/ 	.word	0x0500000f


	//   ....[101]....
        /*0900*/ 	.word	0x0500000f


	//   ....[102]....
        /*0904*/ 	.word	0x0500000f


	//   ....[103]....
        /*0908*/ 	.word	0x0500000f


	//   ....[104]....
        /*090c*/ 	.word	0x0500000f


	//   ....[105]....
        /*0910*/ 	.word	0x0500000f


	//   ....[106]....
        /*0914*/ 	.word	0x0500000f


	//   ....[107]....
        /*0918*/ 	.word	0x0500000f


	//   ....[108]....
        /*091c*/ 	.word	0x0500000f


	//   ....[109]....
        /*0920*/ 	.word	0x0500000f


	//   ....[110]....
        /*0924*/ 	.word	0x0500000f


	//   ....[111]....
        /*0928*/ 	.word	0x0500000f


	//   ....[112]....
        /*092c*/ 	.word	0x0500000f


	//   ....[113]....
        /*0930*/ 	.word	0x0500000f


	//   ....[114]....
        /*0934*/ 	.word	0x0500000f


	//   ....[115]....
        /*0938*/ 	.word	0x0500000f


	//   ....[116]....
        /*093c*/ 	.word	0x0500000f


	//   ....[117]....
        /*0940*/ 	.word	0x0500000f


	//   ....[118]....
        /*0944*/ 	.word	0x0500000f


	//   ....[119]....
        /*0948*/ 	.word	0x0500000f


	//   ....[120]....
        /*094c*/ 	.word	0x0500000f


	//   ....[121]....
        /*0950*/ 	.word	0x0500000f


	//   ....[122]....
        /*0954*/ 	.word	0x0500000f


	//   ....[123]....
        /*0958*/ 	.word	0x0500000f


	//   ....[124]....
        /*095c*/ 	.word	0x0500000f


	//   ....[125]....
        /*0960*/ 	.word	0x0500000f


	//   ....[126]....
        /*0964*/ 	.word	0x0500000f


	//   ....[127]....
        /*0968*/ 	.word	0x0500000f


	//   ....[128]....
        /*096c*/ 	.word	0x0500000f


	//   ....[129]....
        /*0970*/ 	.word	0x0500000f


	//   ....[130]....
        /*0974*/ 	.word	0x0500000f


	//   ....[131]....
        /*0978*/ 	.word	0x0500000f


	//   ....[132]....
        /*097c*/ 	.word	0x0500000f


	//   ....[133]....
        /*0980*/ 	.word	0x0500000f


	//   ....[134]....
        /*0984*/ 	.word	0x0500000f


	//   ....[135]....
        /*0988*/ 	.word	0x0500000f


	//   ....[136]....
        /*098c*/ 	.word	0x0500000f


	//   ....[137]....
        /*0990*/ 	.word	0x0500000f


	//   ....[138]....
        /*0994*/ 	.word	0x0500000f


	//   ....[139]....
        /*0998*/ 	.word	0x0500000f


	//   ....[140]....
        /*099c*/ 	.word	0x0500000f


	//   ....[141]....
        /*09a0*/ 	.word	0x0500000f


	//   ....[142]....
        /*09a4*/ 	.word	0x0500000f


	//   ....[143]....
        /*09a8*/ 	.word	0x0500000f


	//   ....[144]....
        /*09ac*/ 	.word	0x0500000f


	//   ....[145]....
        /*09b0*/ 	.word	0x0500000f


	//   ....[146]....
        /*09b4*/ 	.word	0x0500000f


	//   ....[147]....
        /*09b8*/ 	.word	0x0500000f


	//   ....[148]....
        /*09bc*/ 	.word	0x0500000f


	//   ....[149]....
        /*09c0*/ 	.word	0x0500000f


	//   ....[150]....
        /*09c4*/ 	.word	0x0500000f


	//   ....[151]....
        /*09c8*/ 	.word	0x0500000f


	//   ....[152]....
        /*09cc*/ 	.word	0x0500000f


	//   ....[153]....
        /*09d0*/ 	.word	0x0500000f


	//   ....[154]....
        /*09d4*/ 	.word	0x0500000f


	//   ....[155]....
        /*09d8*/ 	.word	0x0500000f


	//   ....[156]....
        /*09dc*/ 	.word	0x0500000f


	//   ....[157]....
        /*09e0*/ 	.word	0x0500000f


	//   ....[158]....
        /*09e4*/ 	.word	0x0500000f


	//   ....[159]....
        /*09e8*/ 	.word	0x0500000f


	//   ....[160]....
        /*09ec*/ 	.word	0x0500000f


	//   ....[161]....
        /*09f0*/ 	.word	0x0500000f


	//----- nvinfo : EIATTR_COOP_GROUP_INSTR_OFFSETS
	.align		4
.L_924:
        /*09f4*/ 	.byte	0x04, 0x28
        /*09f6*/ 	.short	(.L_926 - .L_925)


	//   ....[0]....
.L_925:
        /*09f8*/ 	.word	0x00000060


	//   ....[1]....
        /*09fc*/ 	.word	0x00000130


	//   ....[2]....
        /*0a00*/ 	.word	0x000001e0


	//   ....[3]....
        /*0a04*/ 	.word	0x000003a0


	//   ....[4]....
        /*0a08*/ 	.word	0x00000500


	//   ....[5]....
        /*0a0c*/ 	.word	0x00000620


	//   ....[6]....
        /*0a10*/ 	.word	0x00000780


	//   ....[7]....
        /*0a14*/ 	.word	0x000029c0


	//   ....[8]....
        /*0a18*/ 	.word	0x000029d0


	//   ....[9]....
        /*0a1c*/ 	.word	0x000038e0


	//   ....[10]....
        /*0a20*/ 	.word	0x000038f0


	//   ....[11]....
        /*0a24*/ 	.word	0x00004830


	//   ....[12]....
        /*0a28*/ 	.word	0x00004840


	//   ....[13]....
        /*0a2c*/ 	.word	0x00005bf0


	//   ....[14]....
        /*0a30*/ 	.word	0x00005c00


	//   ....[15]....
        /*0a34*/ 	.word	0x00006b60


	//   ....[16]....
        /*0a38*/ 	.word	0x00006b70


	//   ....[17]....
        /*0a3c*/ 	.word	0x00007b30


	//   ....[18]....
        /*0a40*/ 	.word	0x00007b40


	//   ....[19]....
        /*0a44*/ 	.word	0x00008cd0


	//   ....[20]....
        /*0a48*/ 	.word	0x00008ce0


	//   ....[21]....
        /*0a4c*/ 	.word	0x00008df0


	//   ....[22]....
        /*0a50*/ 	.word	0x00008e00


	//   ....[23]....
        /*0a54*/ 	.word	0x00008f20


	//   ....[24]....
        /*0a58*/ 	.word	0x00008f30


	//   ....[25]....
        /*0a5c*/ 	.word	0x000092a0


	//   ....[26]....
        /*0a60*/ 	.word	0x000092c0


	//   ....[27]....
        /*0a64*/ 	.word	0x000093b0


	//   ....[28]....
        /*0a68*/ 	.word	0x000093d0


	//   ....[29]....
        /*0a6c*/ 	.word	0x000094c0


	//   ....[30]....
        /*0a70*/ 	.word	0x000094e0


	//   ....[31]....
        /*0a74*/ 	.word	0x000099f0


	//   ....[32]....
        /*0a78*/ 	.word	0x0000a1c0


	//   ....[33]....
        /*0a7c*/ 	.word	0x0000a1d0


	//   ....[34]....
        /*0a80*/ 	.word	0x0000a1e0


	//   ....[35]....
        /*0a84*/ 	.word	0x0000a1f0


	//   ....[36]....
        /*0a88*/ 	.word	0x0000c070


	//   ....[37]....
        /*0a8c*/ 	.word	0x0000c080


	//   ....[38]....
        /*0a90*/ 	.word	0x0000c090


	//   ....[39]....
        /*0a94*/ 	.word	0x0000c0a0


	//   ....[40]....
        /*0a98*/ 	.word	0x00010030


	//   ....[41]....
        /*0a9c*/ 	.word	0x000100c0


	//   ....[42]....
        /*0aa0*/ 	.word	0x000104d0


	//   ....[43]....
        /*0aa4*/ 	.word	0x000105c0


	//   ....[44]....
        /*0aa8*/ 	.word	0x00013b00


	//   ....[45]....
        /*0aac*/ 	.word	0x00013b40


	//   ....[46]....
        /*0ab0*/ 	.word	0x00013b60


	//   ....[47]....
        /*0ab4*/ 	.word	0x00013b80


	//   ....[48]....
        /*0ab8*/ 	.word	0x000156a0


	//   ....[49]....
        /*0abc*/ 	.word	0x000156b0


	//   ....[50]....
        /*0ac0*/ 	.word	0x00015730


	//   ....[51]....
        /*0ac4*/ 	.word	0x00015740


	//   ....[52]....
        /*0ac8*/ 	.word	0x00016490


	//   ....[53]....
        /*0acc*/ 	.word	0x000164c0


	//   ....[54]....
        /*0ad0*/ 	.word	0x000164f0


	//   ....[55]....
        /*0ad4*/ 	.word	0x00016520


	//   ....[56]....
        /*0ad8*/ 	.word	0x00016550


	//   ....[57]....
        /*0adc*/ 	.word	0x00016580


	//   ....[58]....
        /*0ae0*/ 	.word	0x000165b0


	//   ....[59]....
        /*0ae4*/ 	.word	0x000165e0


	//   ....[60]....
        /*0ae8*/ 	.word	0x00016610


	//   ....[61]....
        /*0aec*/ 	.word	0x00016640


	//   ....[62]....
        /*0af0*/ 	.word	0x00016670


	//   ....[63]....
        /*0af4*/ 	.word	0x000166a0


	//   ....[64]....
        /*0af8*/ 	.word	0x000166d0


	//   ....[65]....
        /*0afc*/ 	.word	0x00016700


	//   ....[66]....
        /*0b00*/ 	.word	0x00016730


	//   ....[67]....
        /*0b04*/ 	.word	0x00016760


	//   ....[68]....
        /*0b08*/ 	.word	0x00016790


	//   ....[69]....
        /*0b0c*/ 	.word	0x000167c0


	//   ....[70]....
        /*0b10*/ 	.word	0x000167f0


	//   ....[71]....
        /*0b14*/ 	.word	0x00016810


	//   ....[72]....
        /*0b18*/ 	.word	0x00016840


	//   ....[73]....
        /*0b1c*/ 	.word	0x00016870


	//   ....[74]....
        /*0b20*/ 	.word	0x000168a0


	//   ....[75]....
        /*0b24*/ 	.word	0x000168d0


	//   ....[76]....
        /*0b28*/ 	.word	0x000168e0


	//   ....[77]....
        /*0b2c*/ 	.word	0x000168f0


	//   ....[78]....
        /*0b30*/ 	.word	0x00016910


	//   ....[79]....
        /*0b34*/ 	.word	0x00016920


	//   ....[80]....
        /*0b38*/ 	.word	0x00016930


	//   ....[81]....
        /*0b3c*/ 	.word	0x00016940


	//   ....[82]....
        /*0b40*/ 	.word	0x00016970


	//   ....[83]....
        /*0b44*/ 	.word	0x000169a0


	//   ....[84]....
        /*0b48*/ 	.word	0x00016f50


	//   ....[85]....
        /*0b4c*/ 	.word	0x00016f90


	//   ....[86]....
        /*0b50*/ 	.word	0x00016fc0


	//   ....[87]....
        /*0b54*/ 	.word	0x00017000


	//   ....[88]....
        /*0b58*/ 	.word	0x000175f0


	//   ....[89]....
        /*0b5c*/ 	.word	0x00017610


	//   ....[90]....
        /*0b60*/ 	.word	0x000176d0


	//   ....[91]....
        /*0b64*/ 	.word	0x000176f0


	//   ....[92]....
        /*0b68*/ 	.word	0x000177b0


	//   ....[93]....
        /*0b6c*/ 	.word	0x000177d0


	//   ....[94]....
        /*0b70*/ 	.word	0x000178a0


	//   ....[95]....
        /*0b74*/ 	.word	0x000178c0


	//   ....[96]....
        /*0b78*/ 	.word	0x000180a0


	//   ....[97]....
        /*0b7c*/ 	.word	0x000180b0


	//   ....[98]....
        /*0b80*/ 	.word	0x000181f0


	//   ....[99]....
        /*0b84*/ 	.word	0x00018200


	//   ....[100]....
        /*0b88*/ 	.word	0x00018330


	//   ....[101]....
        /*0b8c*/ 	.word	0x00018340


	//   ....[102]....
        /*0b90*/ 	.word	0x00018470


	//   ....[103]....
        /*0b94*/ 	.word	0x00018480


	//   ....[104]....
        /*0b98*/ 	.word	0x00018600


	//   ....[105]....
        /*0b9c*/ 	.word	0x000187b0


	//   ....[106]....
        /*0ba0*/ 	.word	0x000187e0


	//   ....[107]....
        /*0ba4*/ 	.word	0x00018810


	//   ....[108]....
        /*0ba8*/ 	.word	0x00018840


	//   ....[109]....
        /*0bac*/ 	.word	0x00018870


	//   ....[110]....
        /*0bb0*/ 	.word	0x000188a0


	//   ....[111]....
        /*0bb4*/ 	.word	0x00018a10


	//   ....[112]....
        /*0bb8*/ 	.word	0x00018a40


	//   ....[113]....
        /*0bbc*/ 	.word	0x00018a70


	//   ....[114]....
        /*0bc0*/ 	.word	0x00018aa0


	//   ....[115]....
        /*0bc4*/ 	.word	0x00018ad0


	//   ....[116]....
        /*0bc8*/ 	.word	0x00018b00


	//   ....[117]....
        /*0bcc*/ 	.word	0x00018b90


	//   ....[118]....
        /*0bd0*/ 	.word	0x00018bc0


	//   ....[119]....
        /*0bd4*/ 	.word	0x00018c40


	//   ....[120]....
        /*0bd8*/ 	.word	0x00019930


	//   ....[121]....
        /*0bdc*/ 	.word	0x0001b550


	//   ....[122]....
        /*0be0*/ 	.word	0x0001b580


	//   ....[123]....
        /*0be4*/ 	.word	0x0001b5b0


	//   ....[124]....
        /*0be8*/ 	.word	0x0001b610


	//   ....[125]....
        /*0bec*/ 	.word	0x0001b640


	//   ....[126]....
        /*0bf0*/ 	.word	0x0001b670


	//   ....[127]....
        /*0bf4*/ 	.word	0x0001b6a0


	//   ....[128]....
        /*0bf8*/ 	.word	0x0001b6c0


	//   ....[129]....
        /*0bfc*/ 	.word	0x0001b700


	//   ....[130]....
        /*0c00*/ 	.word	0x0001b730


	//   ....[131]....
        /*0c04*/ 	.word	0x0001b760


	//   ....[132]....
        /*0c08*/ 	.word	0x0001b790


	//   ....[133]....
        /*0c0c*/ 	.word	0x0001b7c0


	//   ....[134]....
        /*0c10*/ 	.word	0x0001b7f0


	//   ....[135]....
        /*0c14*/ 	.word	0x0001b800


	//   ....[136]....
        /*0c18*/ 	.word	0x0001b810


	//   ....[137]....
        /*0c1c*/ 	.word	0x0001b880


	//   ....[138]....
        /*0c20*/ 	.word	0x0001b8b0


	//   ....[139]....
        /*0c24*/ 	.word	0x0001b8e0


	//   ....[140]....
        /*0c28*/ 	.word	0x0001b910


	//   ....[141]....
        /*0c2c*/ 	.word	0x0001be10


	//   ....[142]....
        /*0c30*/ 	.word	0x0001be30


	//   ....[143]....
        /*0c34*/ 	.word	0x0001bf00


	//   ....[144]....
        /*0c38*/ 	.word	0x0001bf30


	//   ....[145]....
        /*0c3c*/ 	.word	0x0001bf70


	//   ....[146]....
        /*0c40*/ 	.word	0x0001bfa0


	//   ....[147]....
        /*0c44*/ 	.word	0x0001bfe0


	//   ....[148]....
        /*0c48*/ 	.word	0x0001c010


	//   ....[149]....
        /*0c4c*/ 	.word	0x0001c050


	//   ....[150]....
        /*0c50*/ 	.word	0x0001c080


	//   ....[151]....
        /*0c54*/ 	.word	0x0001c0c0


	//   ....[152]....
        /*0c58*/ 	.word	0x0001c0e0


	//   ....[153]....
        /*0c5c*/ 	.word	0x0001c120


	//   ....[154]....
        /*0c60*/ 	.word	0x0001c140


	//   ....[155]....
        /*0c64*/ 	.word	0x0001c150


	//   ....[156]....
        /*0c68*/ 	.word	0x0001c1a0


	//   ....[157]....
        /*0c6c*/ 	.word	0x0001c1b0


	//   ....[158]....
        /*0c70*/ 	.word	0x0001c1c0


	//   ....[159]....
        /*0c74*/ 	.word	0x0001c200


	//   ....[160]....
        /*0c78*/ 	.word	0x0001c220


	//   ....[161]....
        /*0c7c*/ 	.word	0x0001c970


	//   ....[162]....
        /*0c80*/ 	.word	0x0001c9a0


	//   ....[163]....
        /*0c84*/ 	.word	0x0001c9d0


	//   ....[164]....
        /*0c88*/ 	.word	0x0001ca10


	//   ....[165]....
        /*0c8c*/ 	.word	0x0001caa0


	//   ....[166]....
        /*0c90*/ 	.word	0x0001cac0


	//   ....[167]....
        /*0c94*/ 	.word	0x0001cb40


	//   ....[168]....
        /*0c98*/ 	.word	0x0001cb60


	//   ....[169]....
        /*0c9c*/ 	.word	0x0001cbe0


	//   ....[170]....
        /*0ca0*/ 	.word	0x0001cc00


	//   ....[171]....
        /*0ca4*/ 	.word	0x0001cc80


	//   ....[172]....
        /*0ca8*/ 	.word	0x0001cca0


	//   ....[173]....
        /*0cac*/ 	.word	0x0001cd20


	//   ....[174]....
        /*0cb0*/ 	.word	0x0001cd40


	//   ....[175]....
        /*0cb4*/ 	.word	0x0001cd50


	//   ....[176]....
        /*0cb8*/ 	.word	0x0001cdc0


	//   ....[177]....
        /*0cbc*/ 	.word	0x0001d6e0


	//   ....[178]....
        /*0cc0*/ 	.word	0x0001d700


	//   ....[179]....
        /*0cc4*/ 	.word	0x0001d710


	//   ....[180]....
        /*0cc8*/ 	.word	0x0001d720


	//   ....[181]....
        /*0ccc*/ 	.word	0x0001d730


	//   ....[182]....
        /*0cd0*/ 	.word	0x0001d780


	//   ....[183]....
        /*0cd4*/ 	.word	0x0001d7a0


	//   ....[184]....
        /*0cd8*/ 	.word	0x0001d7c0


	//   ....[185]....
        /*0cdc*/ 	.word	0x0001d7d0


	//   ....[186]....
        /*0ce0*/ 	.word	0x0001d810


	//   ....[187]....
        /*0ce4*/ 	.word	0x0001d820


	//   ....[188]....
        /*0ce8*/ 	.word	0x0001d860


	//   ....[189]....
        /*0cec*/ 	.word	0x0001d870


	//   ....[190]....
        /*0cf0*/ 	.word	0x0001d8b0


	//   ....[191]....
        /*0cf4*/ 	.word	0x0001d8c0


	//   ....[192]....
        /*0cf8*/ 	.word	0x0001d900


	//   ....[193]....
        /*0cfc*/ 	.word	0x0001d910


	//   ....[194]....
        /*0d00*/ 	.word	0x0001d920


	//   ....[195]....
        /*0d04*/ 	.word	0x0001d960


	//   ....[196]....
        /*0d08*/ 	.word	0x0001d9d0


	//   ....[197]....
        /*0d0c*/ 	.word	0x0001dda0


	//   ....[198]....
        /*0d10*/ 	.word	0x0001ddb0


	//   ....[199]....
        /*0d14*/ 	.word	0x0001ddc0


	//   ....[200]....
        /*0d18*/ 	.word	0x0001ddd0


	//   ....[201]....
        /*0d1c*/ 	.word	0x0001de20


	//   ....[202]....
        /*0d20*/ 	.word	0x0001de40


	//   ....[203]....
        /*0d24*/ 	.word	0x0001de60


	//   ....[204]....
        /*0d28*/ 	.word	0x0001de70


	//   ....[205]....
        /*0d2c*/ 	.word	0x0001deb0


	//   ....[206]....
        /*0d30*/ 	.word	0x0001dec0


	//   ....[207]....
        /*0d34*/ 	.word	0x0001df00


	//   ....[208]....
        /*0d38*/ 	.word	0x0001df10


	//   ....[209]....
        /*0d3c*/ 	.word	0x0001df50


	//   ....[210]....
        /*0d40*/ 	.word	0x0001df60


	//   ....[211]....
        /*0d44*/ 	.word	0x0001dfa0


	//   ....[212]....
        /*0d48*/ 	.word	0x0001dfb0


	//   ....[213]....
        /*0d4c*/ 	.word	0x0001dfc0


	//   ....[214]....
        /*0d50*/ 	.word	0x0001e000


	//   ....[215]....
        /*0d54*/ 	.word	0x0001e020


	//   ....[216]....
        /*0d58*/ 	.word	0x0001e080


	//   ....[217]....
        /*0d5c*/ 	.word	0x0001f600


	//   ....[218]....
        /*0d60*/ 	.word	0x0001f630


	//   ....[219]....
        /*0d64*/ 	.word	0x0001f670


	//   ....[220]....
        /*0d68*/ 	.word	0x0001f6a0


	//   ....[221]....
        /*0d6c*/ 	.word	0x0001f6d0


	//   ....[222]....
        /*0d70*/ 	.word	0x0001f700


	//   ....[223]....
        /*0d74*/ 	.word	0x0001f730


	//   ....[224]....
        /*0d78*/ 	.word	0x0001f760


	//   ....[225]....
        /*0d7c*/ 	.word	0x0001f8e0


	//   ....[226]....
        /*0d80*/ 	.word	0x0001f910


	//   ....[227]....
        /*0d84*/ 	.word	0x0001f940


	//   ....[228]....
        /*0d88*/ 	.word	0x0001f970


	//   ....[229]....
        /*0d8c*/ 	.word	0x0001f9a0


	//   ....[230]....
        /*0d90*/ 	.word	0x0001f9d0


	//   ....[231]....
        /*0d94*/ 	.word	0x0001fa90


	//   ....[232]....
        /*0d98*/ 	.word	0x0001fab0


	//   ....[233]....
        /*0d9c*/ 	.word	0x0001fb20


	//   ....[234]....
        /*0da0*/ 	.word	0x0001ffb0


	//   ....[235]....
        /*0da4*/ 	.word	0x00020370


	//   ....[236]....
        /*0da8*/ 	.word	0x00020400


	//   ....[237]....
        /*0dac*/ 	.word	0x00020490


	//   ....[238]....
        /*0db0*/ 	.word	0x00020520


	//   ....[239]....
        /*0db4*/ 	.word	0x000205b0


	//   ....[240]....
        /*0db8*/ 	.word	0x00020640


	//   ....[241]....
        /*0dbc*/ 	.word	0x00020720


	//   ....[242]....
        /*0dc0*/ 	.word	0x000207b0


	//   ....[243]....
        /*0dc4*/ 	.word	0x00020850


	//   ....[244]....
        /*0dc8*/ 	.word	0x000208e0


	//   ....[245]....
        /*0dcc*/ 	.word	0x00020970


	//   ....[246]....
        /*0dd0*/ 	.word	0x00020a00


	//   ....[247]....
        /*0dd4*/ 	.word	0x00020ae0


	//   ....[248]....
        /*0dd8*/ 	.word	0x00020b70


	//   ....[249]....
        /*0ddc*/ 	.word	0x00020c00


	//   ....[250]....
        /*0de0*/ 	.word	0x00020c90


	//   ....[251]....
        /*0de4*/ 	.word	0x00020d20


	//   ....[252]....
        /*0de8*/ 	.word	0x00020db0


	//   ....[253]....
        /*0dec*/ 	.word	0x00020e90


	//   ....[254]....
        /*0df0*/ 	.word	0x00020f40


	//   ....[255]....
        /*0df4*/ 	.word	0x00020fd0


	//   ....[0]....
        /*0df8*/ 	.word	0x00021020


	//   ....[1]....
        /*0dfc*/ 	.word	0x00021070


	//   ....[2]....
        /*0e00*/ 	.word	0x00021150


	//   ....[3]....
        /*0e04*/ 	.word	0x000211e0


	//   ....[4]....
        /*0e08*/ 	.word	0x00021230


	//   ....[5]....
        /*0e0c*/ 	.word	0x00021280


	//   ....[6]....
        /*0e10*/ 	.word	0x000214c0


	//   ....[7]....
        /*0e14*/ 	.word	0x000215e0


	//   ....[8]....
        /*0e18*/ 	.word	0x00021700


	//   ....[9]....
        /*0e1c*/ 	.word	0x000217b0


	//   ....[10]....
        /*0e20*/ 	.word	0x00021810


	//   ....[11]....
        /*0e24*/ 	.word	0x00021890


	//   ....[12]....
        /*0e28*/ 	.word	0x000218f0


	//   ....[13]....
        /*0e2c*/ 	.word	0x00021970


	//   ....[14]....
        /*0e30*/ 	.word	0x000219d0


	//   ....[15]....
        /*0e34*/ 	.word	0x00021a50


	//   ....[16]....
        /*0e38*/ 	.word	0x00021ab0


	//   ....[17]....
        /*0e3c*/ 	.word	0x00021b30


	//   ....[18]....
        /*0e40*/ 	.word	0x00021b90


	//   ....[19]....
        /*0e44*/ 	.word	0x00021c10


	//   ....[20]....
        /*0e48*/ 	.word	0x00021c70


	//   ....[21]....
        /*0e4c*/ 	.word	0x00021cd0


	//   ....[22]....
        /*0e50*/ 	.word	0x00021d30


	//   ....[23]....
        /*0e54*/ 	.word	0x00021dc0


	//   ....[24]....
        /*0e58*/ 	.word	0x00021e20


	//   ....[25]....
        /*0e5c*/ 	.word	0x00021ea0


	//   ....[26]....
        /*0e60*/ 	.word	0x00021f00


	//   ....[27]....
        /*0e64*/ 	.word	0x00021f70


	//   ....[28]....
        /*0e68*/ 	.word	0x00021fd0


	//   ....[29]....
        /*0e6c*/ 	.word	0x00022050


	//   ....[30]....
        /*0e70*/ 	.word	0x000220b0


	//   ....[31]....
        /*0e74*/ 	.word	0x00022130


	//   ....[32]....
        /*0e78*/ 	.word	0x00022190


	//   ....[33]....
        /*0e7c*/ 	.word	0x00022210


	//   ....[34]....
        /*0e80*/ 	.word	0x00022270


	//   ....[35]....
        /*0e84*/ 	.word	0x000222e0


	//   ....[36]....
        /*0e88*/ 	.word	0x00022340


	//   ....[37]....
        /*0e8c*/ 	.word	0x000223a0


	//   ....[38]....
        /*0e90*/ 	.word	0x00022490


	//   ....[39]....
        /*0e94*/ 	.word	0x000224e0


	//   ....[40]....
        /*0e98*/ 	.word	0x00022570


	//   ....[41]....
        /*0e9c*/ 	.word	0x00022600


	//   ....[42]....
        /*0ea0*/ 	.word	0x00022690


	//   ....[43]....
        /*0ea4*/ 	.word	0x00022720


	//   ....[44]....
        /*0ea8*/ 	.word	0x000227b0


	//   ....[45]....
        /*0eac*/ 	.word	0x00022840


	//   ....[46]....
        /*0eb0*/ 	.word	0x00022900


	//   ....[47]....
        /*0eb4*/ 	.word	0x00022be0


	//   ....[48]....
        /*0eb8*/ 	.word	0x00022ce0


	//   ....[49]....
        /*0ebc*/ 	.word	0x00022d90


	//   ....[50]....
        /*0ec0*/ 	.word	0x00022e20


	//   ....[51]....
        /*0ec4*/ 	.word	0x00022ef0


	//   ....[52]....
        /*0ec8*/ 	.word	0x00022f90


	//   ....[53]....
        /*0ecc*/ 	.word	0x00023020


	//   ....[54]....
        /*0ed0*/ 	.word	0x000230b0


	//   ....[55]....
        /*0ed4*/ 	.word	0x00023150


	//   ....[56]....
        /*0ed8*/ 	.word	0x000231e0


	//   ....[57]....
        /*0edc*/ 	.word	0x00023280


	//   ....[58]....
        /*0ee0*/ 	.word	0x00023310


	//   ....[59]....
        /*0ee4*/ 	.word	0x000233b0


	//   ....[60]....
        /*0ee8*/ 	.word	0x00023450


	//   ....[61]....
        /*0eec*/ 	.word	0x000234e0


	//   ....[62]....
        /*0ef0*/ 	.word	0x00023570


	//   ....[63]....
        /*0ef4*/ 	.word	0x00023610


	//   ....[64]....
        /*0ef8*/ 	.word	0x00023670


	//   ....[65]....
        /*0efc*/ 	.word	0x00023730


	//   ....[66]....
        /*0f00*/ 	.word	0x00023790


	//   ....[67]....
        /*0f04*/ 	.word	0x00023860


	//   ....[68]....
        /*0f08*/ 	.word	0x00023a30


	//   ....[69]....
        /*0f0c*/ 	.word	0x00023ac0


	//   ....[70]....
        /*0f10*/ 	.word	0x00023ba0


	//   ....[71]....
        /*0f14*/ 	.word	0x00023bf0


	//   ....[72]....
        /*0f18*/ 	.word	0x00023cd0


	//   ....[73]....
        /*0f1c*/ 	.word	0x00023d20


	//   ....[74]....
        /*0f20*/ 	.word	0x00023e00


	//   ....[75]....
        /*0f24*/ 	.word	0x00023e50


	//   ....[76]....
        /*0f28*/ 	.word	0x00023eb0


	//   ....[77]....
        /*0f2c*/ 	.word	0x00023f80


	//   ....[78]....
        /*0f30*/ 	.word	0x00024060


	//   ....[79]....
        /*0f34*/ 	.word	0x000240b0


	//   ....[80]....
        /*0f38*/ 	.word	0x00024110


	//   ....[81]....
        /*0f3c*/ 	.word	0x000241d0


	//   ....[82]....
        /*0f40*/ 	.word	0x00024230


	//   ....[83]....
        /*0f44*/ 	.word	0x000242f0


	//   ....[84]....
        /*0f48*/ 	.word	0x00024350


	//   ....[85]....
        /*0f4c*/ 	.word	0x00024400


	//   ....[86]....
        /*0f50*/ 	.word	0x00024460


	//   ....[87]....
        /*0f54*/ 	.word	0x00024530


	//   ....[88]....
        /*0f58*/ 	.word	0x000245e0


	//   ....[89]....
        /*0f5c*/ 	.word	0x00024640


	//   ....[90]....
        /*0f60*/ 	.word	0x000246a0


	//   ....[91]....
        /*0f64*/ 	.word	0x00024790


	//   ....[92]....
        /*0f68*/ 	.word	0x000247f0


	//   ....[93]....
        /*0f6c*/ 	.word	0x000248f0


	//   ....[94]....
        /*0f70*/ 	.word	0x00024950


	//   ....[95]....
        /*0f74*/ 	.word	0x00024a50


	//   ....[96]....
        /*0f78*/ 	.word	0x00024ab0


	//   ....[97]....
        /*0f7c*/ 	.word	0x00024bb0


	//   ....[98]....
        /*0f80*/ 	.word	0x00024c10


	//   ....[99]....
        /*0f84*/ 	.word	0x00024d10


	//   ....[100]....
        /*0f88*/ 	.word	0x00024d70


	//   ....[101]....
        /*0f8c*/ 	.word	0x00024e60


	//   ....[102]....
        /*0f90*/ 	.word	0x00024ec0


	//   ....[103]....
        /*0f94*/ 	.word	0x00024fa0


	//   ....[104]....
        /*0f98*/ 	.word	0x000250e0


	//   ....[105]....
        /*0f9c*/ 	.word	0x00025180


	//   ....[106]....
        /*0fa0*/ 	.word	0x000251e0


	//   ....[107]....
        /*0fa4*/ 	.word	0x00025290


	//   ....[108]....
        /*0fa8*/ 	.word	0x00025320


	//   ....[109]....
        /*0fac*/ 	.word	0x000253b0


	//   ....[110]....
        /*0fb0*/ 	.word	0x00025410


	//   ....[111]....
        /*0fb4*/ 	.word	0x000254c0


	//   ....[112]....
        /*0fb8*/ 	.word	0x00025520


	//   ....[113]....
        /*0fbc*/ 	.word	0x000255d0


	//   ....[114]....
        /*0fc0*/ 	.word	0x00025630


	//   ....[115]....
        /*0fc4*/ 	.word	0x000256e0


	//   ....[116]....
        /*0fc8*/ 	.word	0x00025740


	//   ....[117]....
        /*0fcc*/ 	.word	0x000257f0


	//   ....[118]....
        /*0fd0*/ 	.word	0x00025850


	//   ....[119]....
        /*0fd4*/ 	.word	0x00025900


	//   ....[120]....
        /*0fd8*/ 	.word	0x00025990


	//   ....[121]....
        /*0fdc*/ 	.word	0x00025a20


	//   ....[122]....
        /*0fe0*/ 	.word	0x00025aa0


	//   ....[123]....
        /*0fe4*/ 	.word	0x00025b30


	//   ....[124]....
        /*0fe8*/ 	.word	0x00025c20


	//   ....[125]....
        /*0fec*/ 	.word	0x00025cb0


	//   ....[126]....
        /*0ff0*/ 	.word	0x00025d10


	//   ....[127]....
        /*0ff4*/ 	.word	0x00025dc0


	//   ....[128]....
        /*0ff8*/ 	.word	0x00025e20


	//   ....[129]....
        /*0ffc*/ 	.word	0x00025ed0


	//   ....[130]....
        /*1000*/ 	.word	0x00025f30


	//   ....[131]....
        /*1004*/ 	.word	0x00025fe0


	//   ....[132]....
        /*1008*/ 	.word	0x00026040


	//   ....[133]....
        /*100c*/ 	.word	0x000260f0


	//   ....[134]....
        /*1010*/ 	.word	0x00026150


	//   ....[135]....
        /*1014*/ 	.word	0x00026200


	//   ....[136]....
        /*1018*/ 	.word	0x00026260


	//   ....[137]....
        /*101c*/ 	.word	0x00026310


	//   ....[138]....
        /*1020*/ 	.word	0x00026370


	//   ....[139]....
        /*1024*/ 	.word	0x00026420


	//   ....[140]....
        /*1028*/ 	.word	0x00026480


	//   ....[141]....
        /*102c*/ 	.word	0x00026530


	//   ....[142]....
        /*1030*/ 	.word	0x00026590


	//   ....[143]....
        /*1034*/ 	.word	0x00026640


	//   ....[144]....
        /*1038*/ 	.word	0x00026820


	//   ....[145]....
        /*103c*/ 	.word	0x000268c0


	//   ....[146]....
        /*1040*/ 	.word	0x000269e0


	//   ....[147]....
        /*1044*/ 	.word	0x00026a50


	//   ....[148]....
        /*1048*/ 	.word	0x00026ac0


	//   ....[149]....
        /*104c*/ 	.word	0x00026b30


	//   ....[150]....
        /*1050*/ 	.word	0x00026ba0


	//   ....[151]....
        /*1054*/ 	.word	0x00026c20


	//   ....[152]....
        /*1058*/ 	.word	0x00026cb0


	//   ....[153]....
        /*105c*/ 	.word	0x00026d40


	//   ....[154]....
        /*1060*/ 	.word	0x00026db0


	//   ....[155]....
        /*1064*/ 	.word	0x00026e20


	//   ....[156]....
        /*1068*/ 	.word	0x00026e90


	//   ....[157]....
        /*106c*/ 	.word	0x00026f10


	//   ....[158]....
        /*1070*/ 	.word	0x00026f80


	//   ....[159]....
        /*1074*/ 	.word	0x00027020


	//   ....[160]....
        /*1078*/ 	.word	0x000270b0


	//   ....[161]....
        /*107c*/ 	.word	0x000271d0


	//----- nvinfo : EIATTR_REG_RECONFIG
	.align		4
.L_926:
        /*1080*/ 	.byte	0x01, 0x54
	.zero		2


	//----- nvinfo : EIATTR_SYSCALL_OFFSETS
	.align		4
        /*1084*/ 	.byte	0x04, 0x46
        /*1086*/ 	.short	(.L_928 - .L_927)


	//   ....[0]....
.L_927:
        /*1088*/ 	.word	0x000017d0


	//   ....[1]....
        /*108c*/ 	.word	0x00001920


	//   ....[2]....
        /*1090*/ 	.word	0x00009b90


	//   ....[3]....
        /*1094*/ 	.word	0x0000a130


	//   ....[4]....
        /*1098*/ 	.word	0x0001a800


	//   ....[5]....
        /*109c*/ 	.word	0x0001a970


	//   ....[6]....
        /*10a0*/ 	.word	0x0001aac0


	//   ....[7]....
        /*10a4*/ 	.word	0x0001ac00


	//   ....[8]....
        /*10a8*/ 	.word	0x0001c600


	//----- nvinfo : EIATTR_MBARRIER_INSTR_OFFSETS
	.align		4
.L_928:
        /*10ac*/ 	.byte	0x04, 0x39
        /*10ae*/ 	.short	(.L_930 - .L_929)


	//   ....[0]....
.L_929:
        /*10b0*/ 	.word	0x00000250
        /*10b4*/ 	.word	0x000000ff
        /*10b8*/ 	.word	0x00022800
        /*10bc*/ 	.short	0x0100
        /*10be*/ 	.byte	0x08
	.zero		1


	//   ....[1]....
        /*10c0*/ 	.word	0x00000260
        /*10c4*/ 	.word	0x000000ff
        /*10c8*/ 	.word	0x00022820
        /*10cc*/ 	.short	0x0100
        /*10ce*/ 	.byte	0x08
	.zero		1


	//   ....[2]....
        /*10d0*/ 	.word	0x00000350
        /*10d4*/ 	.word	0x000000ff
        /*10d8*/ 	.word	0x00022830
        /*10dc*/ 	.short	0x0100
        /*10de*/ 	.byte	0x08
	.zero		1


	//   ....[3]....
        /*10e0*/ 	.word	0x00000360
        /*10e4*/ 	.word	0x000000ff
        /*10e8*/ 	.word	0x00022840
        /*10ec*/ 	.short	0x0100
        /*10ee*/ 	.byte	0x08
	.zero		1


	//   ....[4]....
        /*10f0*/ 	.word	0x00000370
        /*10f4*/ 	.word	0x000000ff
        /*10f8*/ 	.word	0x00022838
        /*10fc*/ 	.short	0x0100
        /*10fe*/ 	.byte	0x08
	.zero		1


	//   ....[5]....
        /*1100*/ 	.word	0x00000380
        /*1104*/ 	.word	0x000000ff
        /*1108*/ 	.word	0x00022848
        /*110c*/ 	.short	0x0100
        /*110e*/ 	.byte	0x08
	.zero		1


	//   ....[6]....
        /*1110*/ 	.word	0x000004b0
        /*1114*/ 	.word	0x000000ff
        /*1118*/ 	.word	0x00022850
        /*111c*/ 	.short	0x0100
        /*111e*/ 	.byte	0x08
	.zero		1


	//   ....[7]....
        /*1120*/ 	.word	0x000004c0
        /*1124*/ 	.word	0x000000ff
        /*1128*/ 	.word	0x00022860
        /*112c*/ 	.short	0x0100
        /*112e*/ 	.byte	0x08
	.zero		1


	//   ....[8]....
        /*1130*/ 	.word	0x000004d0
        /*1134*/ 	.word	0x000000ff
        /*1138*/ 	.word	0x00022858
        /*113c*/ 	.short	0x0100
        /*113e*/ 	.byte	0x08
	.zero		1


	//   ....[9]....
        /*1140*/ 	.word	0x000004e0
        /*1144*/ 	.word	0x000000ff
        /*1148*/ 	.word	0x00022868
        /*114c*/ 	.short	0x0100
        /*114e*/ 	.byte	0x08
	.zero		1


	//   ....[10]....
        /*1150*/ 	.word	0x000005d0
        /*1154*/ 	.word	0x000000ff
        /*1158*/ 	.word	0x00022870
        /*115c*/ 	.short	0x0100
        /*115e*/ 	.byte	0x06
	.zero		1


	//   ....[11]....
        /*1160*/ 	.word	0x000005e0
        /*1164*/ 	.word	0x000000ff
        /*1168*/ 	.word	0x00022880
        /*116c*/ 	.short	0x0100
        /*116e*/ 	.byte	0x06
	.zero		1


	//   ....[12]....
        /*1170*/ 	.word	0x000005f0
        /*1174*/ 	.word	0x000000ff
        /*1178*/ 	.word	0x00022878
        /*117c*/ 	.short	0x0100
        /*117e*/ 	.byte	0x06
	.zero		1


	//   ....[13]....
        /*1180*/ 	.word	0x00000600
        /*1184*/ 	.word	0x000000ff
        /*1188*/ 	.word	0x00022888
        /*118c*/ 	.short	0x0100
        /*118e*/ 	.byte	0x06
	.zero		1


	//   ....[14]....
        /*1190*/ 	.word	0x00000730
        /*1194*/ 	.word	0x000000ff
        /*1198*/ 	.word	0x00022890
        /*119c*/ 	.short	0x0100
        /*119e*/ 	.byte	0x08
	.zero		1


	//   ....[15]....
        /*11a0*/ 	.word	0x00000740
        /*11a4*/ 	.word	0x000000ff
        /*11a8*/ 	.word	0x000228a0
        /*11ac*/ 	.short	0x0100
        /*11ae*/ 	.byte	0x08
	.zero		1


	//   ....[16]....
        /*11b0*/ 	.word	0x00000750
        /*11b4*/ 	.word	0x000000ff
        /*11b8*/ 	.word	0x00022898
        /*11bc*/ 	.short	0x0100
        /*11be*/ 	.byte	0x08
	.zero		1


	//   ....[17]....
        /*11c0*/ 	.word	0x00000760
        /*11c4*/ 	.word	0x000000ff
        /*11c8*/ 	.word	0x000228a8
        /*11cc*/ 	.short	0x0100
        /*11ce*/ 	.byte	0x08
	.zero		1


	//   ....[18]....
        /*11d0*/ 	.word	0x000008a0
        /*11d4*/ 	.word	0x000000ff
        /*11d8*/ 	.word	0x000228b0
        /*11dc*/ 	.short	0x0100
        /*11de*/ 	.byte	0x08
	.zero		1


	//   ....[19]....
        /*11e0*/ 	.word	0x000008b0
        /*11e4*/ 	.word	0x000000ff
        /*11e8*/ 	.word	0x000228c0
        /*11ec*/ 	.short	0x0100
        /*11ee*/ 	.byte	0x08
	.zero		1


	//   ....[20]....
        /*11f0*/ 	.word	0x000008c0
        /*11f4*/ 	.word	0x000000ff
        /*11f8*/ 	.word	0x000228b8
        /*11fc*/ 	.short	0x0100
        /*11fe*/ 	.byte	0x08
	.zero		1


	//   ....[21]....
        /*1200*/ 	.word	0x000008d0
        /*1204*/ 	.word	0x000000ff
        /*1208*/ 	.word	0x000228c8
        /*120c*/ 	.short	0x0100
        /*120e*/ 	.byte	0x08
	.zero		1


	//   ....[22]....
        /*1210*/ 	.word	0x00002970
        /*1214*/ 	.word	0x00000058
        /*1218*/ 	.word	0x00022890
        /*121c*/ 	.short	0x010a
        /*121e*/ 	.byte	0x3f
	.zero		1


	//   ....[23]....
        /*1220*/ 	.word	0x00005b90
        /*1224*/ 	.word	0x00000058
        /*1228*/ 	.word	0x00022890
        /*122c*/ 	.short	0x010a
        /*122e*/ 	.byte	0x3f
	.zero		1


	//   ....[24]....
        /*1230*/ 	.word	0x00008b20
        /*1234*/ 	.word	0x00000058
        /*1238*/ 	.word	0x00022890
        /*123c*/ 	.short	0x010a
        /*123e*/ 	.byte	0x3f
	.zero		1


	//   ....[25]....
        /*1240*/ 	.word	0x000090f0
        /*1244*/ 	.word	0x00000004
        /*1248*/ 	.word	0x00000000
        /*124c*/ 	.short	0x0101
        /*124e*/ 	.byte	0x3f
	.zero		1


	//   ....[26]....
        /*1250*/ 	.word	0x00009130
        /*1254*/ 	.word	0x00000058
        /*1258*/ 	.word	0x000228b0
        /*125c*/ 	.short	0x010a
        /*125e*/ 	.byte	0x3f
	.zero		1


	//   ....[27]....
        /*1260*/ 	.word	0x00009670
        /*1264*/ 	.word	0x00000058
        /*1268*/ 	.word	0x00000000
        /*126c*/ 	.short	0x0101
        /*126e*/ 	.byte	0x3f
	.zero		1


	//   ....[28]....
        /*1270*/ 	.word	0x00009e90
        /*1274*/ 	.word	0x00000012
        /*1278*/ 	.word	0x00022800
        /*127c*/ 	.short	0x010a
        /*127e*/ 	.byte	0x3f
	.zero		1


	//   ....[29]....
        /*1280*/ 	.word	0x00009ee0
        /*1284*/ 	.word	0x00000012
        /*1288*/ 	.word	0x00022800
        /*128c*/ 	.short	0x010a
        /*128e*/ 	.byte	0x3f
	.zero		1


	//   ....[30]....
        /*1290*/ 	.word	0x0000a4b0
        /*1294*/ 	.word	0x00000012
        /*1298*/ 	.word	0x00022800
        /*129c*/ 	.short	0x010a
        /*129e*/ 	.byte	0x3f
	.zero		1


	//   ....[31]....
        /*12a0*/ 	.word	0x0000c280
        /*12a4*/ 	.word	0x00000012
        /*12a8*/ 	.word	0x00022800
        /*12ac*/ 	.short	0x010a
        /*12ae*/ 	.byte	0x3f
	.zero		1


	//   ....[32]....
        /*12b0*/ 	.word	0x0000dee0
        /*12b4*/ 	.word	0x00000003
        /*12b8*/ 	.word	0x00022830
        /*12bc*/ 	.short	0x010a
        /*12be*/ 	.byte	0x3f
	.zero		1


	//   ....[33]....
        /*12c0*/ 	.word	0x0000df70
        /*12c4*/ 	.word	0x00000003
        /*12c8*/ 	.word	0x00022830
        /*12cc*/ 	.short	0x010a
        /*12ce*/ 	.byte	0x3f
	.zero		1


	//   ....[34]....
        /*12d0*/ 	.word	0x00010960
        /*12d4*/ 	.word	0x00000028
        /*12d8*/ 	.word	0x00000000
        /*12dc*/ 	.short	0x0101
        /*12de*/ 	.byte	0x3f
	.zero		1


	//   ....[35]....
        /*12e0*/ 	.word	0x00011bd0
        /*12e4*/ 	.word	0x0000000d
        /*12e8*/ 	.word	0x00022830
        /*12ec*/ 	.short	0x010a
        /*12ee*/ 	.byte	0x3f
	.zero		1


	//   ....[36]....
        /*12f0*/ 	.word	0x00011c20
        /*12f4*/ 	.word	0x0000000d
        /*12f8*/ 	.word	0x00022830
        /*12fc*/ 	.short	0x010a
        /*12fe*/ 	.byte	0x3f
	.zero		1


	//   ....[37]....
        /*1300*/ 	.word	0x000128d0
        /*1304*/ 	.word	0x0000000d
        /*1308*/ 	.word	0x00022850
        /*130c*/ 	.short	0x010a
        /*130e*/ 	.byte	0x3f
	.zero		1


	//   ....[38]....
        /*1310*/ 	.word	0x00012910
        /*1314*/ 	.word	0x0000000d
        /*1318*/ 	.word	0x00022850
        /*131c*/ 	.short	0x010a
        /*131e*/ 	.byte	0x3f
	.zero		1


	//   ....[39]....
        /*1320*/ 	.word	0x00013fe0
        /*1324*/ 	.word	0x0000009f
        /*1328*/ 	.word	0x00000000
        /*132c*/ 	.short	0x0101
        /*132e*/ 	.byte	0x3f
	.zero		1


	//   ....[40]....
        /*1330*/ 	.word	0x00014ce0
        /*1334*/ 	.word	0x0000000c
        /*1338*/ 	.word	0x00000000
        /*133c*/ 	.short	0x0101
        /*133e*/ 	.byte	0x3f
	.zero		1


	//   ....[41]....
        /*1340*/ 	.word	0x00015330
        /*1344*/ 	.word	0x0000000b
        /*1348*/ 	.word	0x00022850
        /*134c*/ 	.short	0x010a
        /*134e*/ 	.byte	0x3f
	.zero		1


	//   ....[42]....
        /*1350*/ 	.word	0x000153b0
        /*1354*/ 	.word	0x0000000b
        /*1358*/ 	.word	0x00022850
        /*135c*/ 	.short	0x010a
        /*135e*/ 	.byte	0x3f
	.zero		1


	//   ....[43]....
        /*1360*/ 	.word	0x00015b70
        /*1364*/ 	.word	0x00000000
        /*1368*/ 	.word	0x00000000
        /*136c*/ 	.short	0x0101
        /*136e*/ 	.byte	0x3f
	.zero		1


	//   ....[44]....
        /*1370*/ 	.word	0x00017600
        /*1374*/ 	.word	0x00000000
        /*1378*/ 	.word	0x00000000
        /*137c*/ 	.short	0x0101
        /*137e*/ 	.byte	0x3f
	.zero		1


	//   ....[45]....
        /*1380*/ 	.word	0x00019a10
        /*1384*/ 	.word	0x00000016
        /*1388*/ 	.word	0x00022820
        /*138c*/ 	.short	0x010a
        /*138e*/ 	.byte	0x3f
	.zero		1


	//   ....[46]....
        /*1390*/ 	.word	0x00019ad0
        /*1394*/ 	.word	0x00000005
        /*1398*/ 	.word	0x000228a0
        /*139c*/ 	.short	0x010a
        /*139e*/ 	.byte	0x3f
	.zero		1


	//   ....[47]....
        /*13a0*/ 	.word	0x00019d00
        /*13a4*/ 	.word	0x00000005
        /*13a8*/ 	.word	0x000228c0
        /*13ac*/ 	.short	0x010a
        /*13ae*/ 	.byte	0x3f
	.zero		1


	//   ....[48]....
        /*13b0*/ 	.word	0x0001a080
        /*13b4*/ 	.word	0x00000005
        /*13b8*/ 	.word	0x000228a0
        /*13bc*/ 	.short	0x010a
        /*13be*/ 	.byte	0x3f
	.zero		1


	//   ....[49]....
        /*13c0*/ 	.word	0x0001a2a0
        /*13c4*/ 	.word	0x00000005
        /*13c8*/ 	.word	0x000228c0
        /*13cc*/ 	.short	0x010a
        /*13ce*/ 	.byte	0x3f
	.zero		1


	//   ....[50]....
        /*13d0*/ 	.word	0x0001b1e0
        /*13d4*/ 	.word	0x00000006
        /*13d8*/ 	.word	0x00022880
        /*13dc*/ 	.short	0x010a
        /*13de*/ 	.byte	0x3f
	.zero		1


	//   ....[51]....
        /*13e0*/ 	.word	0x0001ba90
        /*13e4*/ 	.word	0x00000006
        /*13e8*/ 	.word	0x00022870
        /*13ec*/ 	.short	0x0107
        /*13ee*/ 	.byte	0x3f
	.zero		1


	//   ....[52]....
        /*13f0*/ 	.word	0x0001bb50
        /*13f4*/ 	.word	0x00000006
        /*13f8*/ 	.word	0x00022870
        /*13fc*/ 	.short	0x0101
        /*13fe*/ 	.byte	0x3f
	.zero		1


	//   ....[53]....
        /*1400*/ 	.word	0x0001bba0
        /*1404*/ 	.word	0x00000006
        /*1408*/ 	.word	0x00022840
        /*140c*/ 	.short	0x010a
        /*140e*/ 	.byte	0x3f
	.zero		1


	//   ....[54]....
        /*1410*/ 	.word	0x0001c320
        /*1414*/ 	.word	0x00000006
        /*1418*/ 	.word	0x00022830
        /*141c*/ 	.short	0x0107
        /*141e*/ 	.byte	0x3f
	.zero		1


	//   ....[55]....
        /*1420*/ 	.word	0x0001c410
        /*1424*/ 	.word	0x00000006
        /*1428*/ 	.word	0x00022830
        /*142c*/ 	.short	0x0101
        /*142e*/ 	.byte	0x3f
	.zero		1


	//   ....[56]....
        /*1430*/ 	.word	0x0001ce60
        /*1434*/ 	.word	0x00000016
        /*1438*/ 	.word	0x00022800
        /*143c*/ 	.short	0x0107
        /*143e*/ 	.byte	0x3f
	.zero		1


	//   ....[57]....
        /*1440*/ 	.word	0x0001cf50
        /*1444*/ 	.word	0x00000016
        /*1448*/ 	.word	0x00022800
        /*144c*/ 	.short	0x0101
        /*144e*/ 	.byte	0x3f
	.zero		1


	//   ....[58]....
        /*1450*/ 	.word	0x0001cf70
        /*1454*/ 	.word	0x00000016
        /*1458*/ 	.word	0x00022820
        /*145c*/ 	.short	0x010a
        /*145e*/ 	.byte	0x3f
	.zero		1


	//   ....[59]....
        /*1460*/ 	.word	0x0001d460
        /*1464*/ 	.word	0x00000000
        /*1468*/ 	.word	0x00022880
        /*146c*/ 	.short	0x010a
        /*146e*/ 	.byte	0x3f
	.zero		1


	//   ....[60]....
        /*1470*/ 	.word	0x0001da50
        /*1474*/ 	.word	0x00000000
        /*1478*/ 	.word	0x00022870
        /*147c*/ 	.short	0x0107
        /*147e*/ 	.byte	0x3f
	.zero		1


	//   ....[61]....
        /*1480*/ 	.word	0x0001db10
        /*1484*/ 	.word	0x00000000
        /*1488*/ 	.word	0x00022870
        /*148c*/ 	.short	0x0101
        /*148e*/ 	.byte	0x3f
	.zero		1


	//   ....[62]....
        /*1490*/ 	.word	0x0001db40
        /*1494*/ 	.word	0x00000000
        /*1498*/ 	.word	0x00022840
        /*149c*/ 	.short	0x010a
        /*149e*/ 	.byte	0x3f
	.zero		1


	//   ....[63]....
        /*14a0*/ 	.word	0x0001e100
        /*14a4*/ 	.word	0x00000000
        /*14a8*/ 	.word	0x00022830
        /*14ac*/ 	.short	0x0107
        /*14ae*/ 	.byte	0x3f
	.zero		1


	//   ....[64]....
        /*14b0*/ 	.word	0x0001e1d0
        /*14b4*/ 	.word	0x00000000
        /*14b8*/ 	.word	0x00022830
        /*14bc*/ 	.short	0x0101
        /*14be*/ 	.byte	0x3f
	.zero		1


	//   ....[65]....
        /*14c0*/ 	.word	0x0001e250
        /*14c4*/ 	.word	0x00000000
        /*14c8*/ 	.word	0x00022870
        /*14cc*/ 	.short	0x010a
        /*14ce*/ 	.byte	0x3f
	.zero		1


	//   ....[66]....
        /*14d0*/ 	.word	0x0001e2e0
        /*14d4*/ 	.word	0x00000000
        /*14d8*/ 	.word	0x00022860
        /*14dc*/ 	.short	0x010a
        /*14de*/ 	.byte	0x3f
	.zero		1


	//   ....[67]....
        /*14e0*/ 	.word	0x0001e9b0
        /*14e4*/ 	.word	0x00000000
        /*14e8*/ 	.word	0x00022850
        /*14ec*/ 	.short	0x0101
        /*14ee*/ 	.byte	0x3f
	.zero		1


	//   ....[68]....
        /*14f0*/ 	.word	0x0001ea40
        /*14f4*/ 	.word	0x00000000
        /*14f8*/ 	.word	0x00000000
        /*14fc*/ 	.short	0x0101
        /*14fe*/ 	.byte	0x3f
	.zero		1


	//   ....[69]....
        /*1500*/ 	.word	0x0001ec10
        /*1504*/ 	.word	0x00000000
        /*1508*/ 	.word	0x00022870
        /*150c*/ 	.short	0x010a
        /*150e*/ 	.byte	0x3f
	.zero		1


	//   ....[70]....
        /*1510*/ 	.word	0x0001eca0
        /*1514*/ 	.word	0x00000000
        /*1518*/ 	.word	0x00022860
        /*151c*/ 	.short	0x010a
        /*151e*/ 	.byte	0x3f
	.zero		1


	//   ....[71]....
        /*1520*/ 	.word	0x0001f380
        /*1524*/ 	.word	0x00000000
        /*1528*/ 	.word	0x00022850
        /*152c*/ 	.short	0x0101
        /*152e*/ 	.byte	0x3f
	.zero		1


	//   ....[72]....
        /*1530*/ 	.word	0x0001f430
        /*1534*/ 	.word	0x00000000
        /*1538*/ 	.word	0x00000000
        /*153c*/ 	.short	0x0101
        /*153e*/ 	.byte	0x3f
	.zero		1


	//   ....[73]....
        /*1540*/ 	.word	0x0001ff30
        /*1544*/ 	.word	0x00000005
        /*1548*/ 	.word	0x00022820
        /*154c*/ 	.short	0x010a
        /*154e*/ 	.byte	0x3f
	.zero		1


	//   ....[74]....
        /*1550*/ 	.word	0x000200d0
        /*1554*/ 	.word	0x00000003
        /*1558*/ 	.word	0x00022840
        /*155c*/ 	.short	0x010a
        /*155e*/ 	.byte	0x3f
	.zero		1


	//   ....[75]....
        /*1560*/ 	.word	0x00020160
        /*1564*/ 	.word	0x00000005
        /*1568*/ 	.word	0x00022840
        /*156c*/ 	.short	0x010a
        /*156e*/ 	.byte	0x3f
	.zero		1


	//   ....[76]....
        /*1570*/ 	.word	0x000201a0
        /*1574*/ 	.word	0x00000003
        /*1578*/ 	.word	0x00022860
        /*157c*/ 	.short	0x010a
        /*157e*/ 	.byte	0x3f
	.zero		1


	//   ....[77]....
        /*1580*/ 	.word	0x000201e0
        /*1584*/ 	.word	0x00000005
        /*1588*/ 	.word	0x00022860
        /*158c*/ 	.short	0x010a
        /*158e*/ 	.byte	0x3f
	.zero		1


	//   ....[78]....
        /*1590*/ 	.word	0x00020220
        /*1594*/ 	.word	0x00000003
        /*1598*/ 	.word	0x00022880
        /*159c*/ 	.short	0x010a
        /*159e*/ 	.byte	0x3f
	.zero		1


	//   ....[79]....
        /*15a0*/ 	.word	0x00020260
        /*15a4*/ 	.word	0x00000005
        /*15a8*/ 	.word	0x00022880
        /*15ac*/ 	.short	0x010a
        /*15ae*/ 	.byte	0x3f
	.zero		1


	//   ....[80]....
        /*15b0*/ 	.word	0x000202c0
        /*15b4*/ 	.word	0x00000058
        /*15b8*/ 	.word	0x00022890
        /*15bc*/ 	.short	0x010a
        /*15be*/ 	.byte	0x3f
	.zero		1


	//   ....[81]....
        /*15c0*/ 	.word	0x00020670
        /*15c4*/ 	.word	0x00000058
        /*15c8*/ 	.word	0x00022890
        /*15cc*/ 	.short	0x010a
        /*15ce*/ 	.byte	0x3f
	.zero		1


	//   ....[82]....
        /*15d0*/ 	.word	0x00020a30
        /*15d4*/ 	.word	0x00000058
        /*15d8*/ 	.word	0x00022890
        /*15dc*/ 	.short	0x010a
        /*15de*/ 	.byte	0x3f
	.zero		1


	//   ....[83]....
        /*15e0*/ 	.word	0x00020de0
        /*15e4*/ 	.word	0x00000058
        /*15e8*/ 	.word	0x000228b0
        /*15ec*/ 	.short	0x010a
        /*15ee*/ 	.byte	0x3f
	.zero		1


	//   ....[84]....
        /*15f0*/ 	.word	0x000210a0
        /*15f4*/ 	.word	0x00000012
        /*15f8*/ 	.word	0x00022800
        /*15fc*/ 	.short	0x010a
        /*15fe*/ 	.byte	0x3f
	.zero		1


	//   ....[85]....
        /*1600*/ 	.word	0x000212c0
        /*1604*/ 	.word	0x00000012
        /*1608*/ 	.word	0x00022800
        /*160c*/ 	.short	0x010a
        /*160e*/ 	.byte	0x3f
	.zero		1


	//   ....[86]....
        /*1610*/ 	.word	0x00021310
        /*1614*/ 	.word	0x00000003
        /*1618*/ 	.word	0x00022830
        /*161c*/ 	.short	0x010a
        /*161e*/ 	.byte	0x3f
	.zero		1


	//   ....[87]....
        /*1620*/ 	.word	0x00021360
        /*1624*/ 	.word	0x0000000d
        /*1628*/ 	.word	0x00022830
        /*162c*/ 	.short	0x010a
        /*162e*/ 	.byte	0x3f
	.zero		1


	//   ....[88]....
        /*1630*/ 	.word	0x000213b0
        /*1634*/ 	.word	0x0000000d
        /*1638*/ 	.word	0x00022850
        /*163c*/ 	.short	0x010a
        /*163e*/ 	.byte	0x3f
	.zero		1


	//   ....[89]....
        /*1640*/ 	.word	0x00021400
        /*1644*/ 	.word	0x0000000b
        /*1648*/ 	.word	0x00022850
        /*164c*/ 	.short	0x010a
        /*164e*/ 	.byte	0x3f
	.zero		1


	//   ....[90]....
        /*1650*/ 	.word	0x000229c0
        /*1654*/ 	.word	0x00000016
        /*1658*/ 	.word	0x00022820
        /*165c*/ 	.short	0x010a
        /*165e*/ 	.byte	0x3f
	.zero		1


	//   ....[91]....
        /*1660*/ 	.word	0x00022a10
        /*1664*/ 	.word	0x00000005
        /*1668*/ 	.word	0x000228a0
        /*166c*/ 	.short	0x010a
        /*166e*/ 	.byte	0x3f
	.zero		1


	//   ....[92]....
        /*1670*/ 	.word	0x00022a60
        /*1674*/ 	.word	0x00000005
        /*1678*/ 	.word	0x000228c0
        /*167c*/ 	.short	0x010a
        /*167e*/ 	.byte	0x3f
	.zero		1


	//   ....[93]....
        /*1680*/ 	.word	0x00022ab0
        /*1684*/ 	.word	0x00000005
        /*1688*/ 	.word	0x000228a0
        /*168c*/ 	.short	0x010a
        /*168e*/ 	.byte	0x3f
	.zero		1


	//   ....[94]....
        /*1690*/ 	.word	0x00022b00
        /*1694*/ 	.word	0x00000005
        /*1698*/ 	.word	0x000228c0
        /*169c*/ 	.short	0x010a
        /*169e*/ 	.byte	0x3f
	.zero		1


	//   ....[95]....
        /*16a0*/ 	.word	0x00022c30
        /*16a4*/ 	.word	0x00000006
        /*16a8*/ 	.word	0x00022880
        /*16ac*/ 	.short	0x010a
        /*16ae*/ 	.byte	0x3f
	.zero		1


	//   ....[96]....
        /*16b0*/ 	.word	0x00023980
        /*16b4*/ 	.word	0x00000006
        /*16b8*/ 	.word	0x00022840
        /*16bc*/ 	.short	0x010a
        /*16be*/ 	.byte	0x3f
	.zero		1


	//   ....[97]....
        /*16c0*/ 	.word	0x00024fe0
        /*16c4*/ 	.word	0x00000016
        /*16c8*/ 	.word	0x00022820
        /*16cc*/ 	.short	0x010a
        /*16ce*/ 	.byte	0x3f
	.zero		1


	//   ....[98]....
        /*16d0*/ 	.word	0x00025030
        /*16d4*/ 	.word	0x00000000
        /*16d8*/ 	.word	0x00022880
        /*16dc*/ 	.short	0x010a
        /*16de*/ 	.byte	0x3f
	.zero		1


	//   ....[99]....
        /*16e0*/ 	.word	0x00025b70
        /*16e4*/ 	.word	0x00000000
        /*16e8*/ 	.word	0x00022840
        /*16ec*/ 	.short	0x010a
        /*16ee*/ 	.byte	0x3f
	.zero		1


	//   ....[100]....
        /*16f0*/ 	.word	0x00026680
        /*16f4*/ 	.word	0x00000000
        /*16f8*/ 	.word	0x00022870
        /*16fc*/ 	.short	0x010a
        /*16fe*/ 	.byte	0x3f
	.zero		1


	//   ....[101]....
        /*1700*/ 	.word	0x000266d0
        /*1704*/ 	.word	0x00000000
        /*1708*/ 	.word	0x00022860
        /*170c*/ 	.short	0x010a
        /*170e*/ 	.byte	0x3f
	.zero		1


	//   ....[102]....
        /*1710*/ 	.word	0x00026720
        /*1714*/ 	.word	0x00000000
        /*1718*/ 	.word	0x00022870
        /*171c*/ 	.short	0x010a
        /*171e*/ 	.byte	0x3f
	.zero		1


	//   ....[103]....
        /*1720*/ 	.word	0x00026770
        /*1724*/ 	.word	0x00000000
        /*1728*/ 	.word	0x00022860
        /*172c*/ 	.short	0x010a
        /*172e*/ 	.byte	0x3f
	.zero		1


	//   ....[104]....
        /*1730*/ 	.word	0x000270f0
        /*1734*/ 	.word	0x00000005
        /*1738*/ 	.word	0x00022820
        /*173c*/ 	.short	0x010a
        /*173e*/ 	.byte	0x3f
	.zero		1


	//   ....[105]....
        /*1740*/ 	.word	0x00027290
        /*1744*/ 	.word	0x00000003
        /*1748*/ 	.word	0x00022840
        /*174c*/ 	.short	0x010a
        /*174e*/ 	.byte	0x3f
	.zero		1


	//   ....[106]....
        /*1750*/ 	.word	0x000272e0
        /*1754*/ 	.word	0x00000005
        /*1758*/ 	.word	0x00022840
        /*175c*/ 	.short	0x010a
        /*175e*/ 	.byte	0x3f
	.zero		1


	//   ....[107]....
        /*1760*/ 	.word	0x00027330
        /*1764*/ 	.word	0x00000003
        /*1768*/ 	.word	0x00022860
        /*176c*/ 	.short	0x010a
        /*176e*/ 	.byte	0x3f
	.zero		1


	//   ....[108]....
        /*1770*/ 	.word	0x00027380
        /*1774*/ 	.word	0x00000005
        /*1778*/ 	.word	0x00022860
        /*177c*/ 	.short	0x010a
        /*177e*/ 	.byte	0x3f
	.zero		1


	//   ....[109]....
        /*1780*/ 	.word	0x000273d0
        /*1784*/ 	.word	0x00000003
        /*1788*/ 	.word	0x00022880
        /*178c*/ 	.short	0x010a
        /*178e*/ 	.byte	0x3f
	.zero		1


	//----- nvinfo : EIATTR_NUM_MBARRIERS
	.align		4
.L_930:
        /*1790*/ 	.byte	0x03, 0x38
        /*1792*/ 	.short	0x0016


	//----- nvinfo : EIATTR_EXIT_INSTR_OFFSETS
	.align		4
        /*1794*/ 	.byte	0x04, 0x1c
        /*1796*/ 	.short	(.L_932 - .L_931)


	//   ....[0]....
.L_931:
        /*1798*/ 	.word	0x000202b0


	//----- nvinfo : EIATTR_MAX_THREADS
	.align		4
.L_932:
        /*179c*/ 	.byte	0x04, 0x05
        /*179e*/ 	.short	(.L_934 - .L_933)
.L_933:
        /*17a0*/ 	.word	0x00000180
        /*17a4*/ 	.word	0x00000001
        /*17a8*/ 	.word	0x00000001


	//----- nvinfo : EIATTR_CRS_STACK_SIZE
	.align		4
.L_934:
        /*17ac*/ 	.byte	0x04, 0x1e
        /*17ae*/ 	.short	(.L_936 - .L_935)
.L_935:
        /*17b0*/ 	.word	0x00000000


	//----- nvinfo : EIATTR_CBANK_PARAM_SIZE
	.align		4
.L_936:
        /*17b4*/ 	.byte	0x03, 0x19
        /*17b6*/ 	.short	0x0af0


	//----- nvinfo : EIATTR_PARAM_CBANK
	.align		4
        /*17b8*/ 	.byte	0x04, 0x0a
        /*17ba*/ 	.short	(.L_938 - .L_937)
	.align		4
.L_937:
        /*17bc*/ 	.word	index@(.nv.constant0._ZN7cutlass13device_kernelIN5flash11enable_sm90INS1_16FlashAttnFwdSm90INS1_25CollectiveMainloopFwdSm90ILi2EN4cute5tupleIJNS5_1CILi1EEES8_S8_EEENS6_IJNS7_ILi128EEENS7_ILi160EEESA_EEELi128ENS_12float_e4m3_tEfNS_4arch4Sm90ELb0ELb0ELb1ELb1ELb1ELb1ELb0ELb1ELb1ELb1ELb0ELb0EEENS1_21CollectiveEpilogueFwdINS6_IJSA_SA_SB_EEES9_NS_10bfloat16_tESF_Li256ELb1ELb1ELb0ELb1EEENS1_36VarlenDynamicPersistentTileSchedulerILi128ELi160ELi256ELi128ELb0ELb1ELb1ELb0ELb1ELb1EEEEEEEEEvNT_6ParamsE)
        /*17c0*/ 	.short	0x0210
        /*17c2*/ 	.short	0x0af0


	//----- nvinfo : EIATTR_SW_WAR
	.align		4
.L_938:
        /*17c4*/ 	.byte	0x04, 0x36
        /*17c6*/ 	.short	(.L_940 - .L_939)
.L_939:
        /*17c8*/ 	.word	0x00000008
.L_940:


//--------------------- .nv.info._ZN7cutlass13device_kernelIN5flash11enable_sm90INS1_16FlashAttnFwdSm90INS1_25CollectiveMainloopFwdSm90ILi2EN4cute5tupleIJNS5_1CILi1EEES8_S8_EEENS6_IJNS7_ILi128EEENS7_ILi160EEESA_EEELi128ENS_12float_e4m3_tEfNS_4arch4Sm90ELb0ELb1ELb1ELb0ELb1ELb0ELb0ELb1ELb1ELb1ELb0ELb0EEENS1_21CollectiveEpilogueFwdINS6_IJSA_SA_SB_EEES9_NS_10bfloat16_tESF_Li256ELb0ELb1ELb0ELb1EEENS1_30DynamicPersistentTileSchedulerILi256ELi128ELb0ELb1ELb1EEEEEEEEEvNT_6ParamsE --------------------------
	.section	.nv.info._ZN7cutlass13device_kernelIN5flash11enable_sm90INS1_16FlashAttnFwdSm90INS1_25CollectiveMainloopFwdSm90ILi2EN4cute5tupleIJNS5_1CILi1EEES8_S8_EEENS6_IJNS7_ILi128EEENS7_ILi160EEESA_EEELi128ENS_12float_e4m3_tEfNS_4arch4Sm90ELb0ELb1ELb1ELb0ELb1ELb0ELb0ELb1ELb1ELb1ELb0ELb0EEENS1_21CollectiveEpilogueFwdINS6_IJSA_SA_SB_EEES9_NS_10bfloat16_tESF_Li256ELb0ELb1ELb0ELb1EEENS1_30DynamicPersistentTileSchedulerILi256ELi128ELb0ELb1ELb1EEEEEEEEEvNT_6ParamsE,"",@"SHT_CUDA_INFO"
	.sectionflags	@""
	.align	4


	//----- nvinfo : EIATTR_CUDA_API_VERSION
	.align		4
        /*0000*/ 	.byte	0x04, 0x37
        /*0002*/ 	.short	(.L_942 - .L_941)
.L_941:
        /*0004*/ 	.word	0x00000082


	//----- nvinfo : EIATTR_KPARAM_INFO
	.align		4
.L_942:
        /*0008*/ 	.byte	0x04, 0x17
        /*000a*/ 	.short	(.L_944 - .L_943)
.L_943:
        /*000c*/ 	.word	0x00000000
        /*0010*/ 	.short	0x0000
        /*0012*/ 	.short	0x0070
        /*0014*/ 	.byte	0x00, 0xf0, 0x01, 0x2a


	//----- nvinfo : EIATTR_SPARSE_MMA_MASK
	.align		4
.L_944:
        /*0018*/ 	.byte	0x03, 0x50
        /*001a*/ 	.short	0x0000


	//----- nvinfo : EIATTR_MAXREG_COUNT
	.align		4
        /*001c*/ 	.byte	0x03, 0x1b
        /*001e*/ 	.short	0x00a8


	//----- nvinfo : EIATTR_NUM_BARRIERS
	.align		4
        /*0020*/ 	.byte	0x02, 0x4c
        /*0022*/ 	.byte	0x10
	.zero		1


	//----- nvinfo : EIATTR_EXTERNS
	.align		4
        /*0024*/ 	.byte	0x04, 0x0f
        /*0026*/ 	.short	(.L_946 - .L_945)


	//   ....[0]....
	.align		4
.L_945:
        /*0028*/ 	.word	index@(__assertfail)


	//----- nvinfo : EIATTR_ANNOTATIONS
	.align		4
.L_946:
        /*002c*/ 	.byte	0x04, 0x55
        /*002e*/ 	.short	(.L_948 - .L_947)


	//   ....[0]....
.L_947:
        /* <DEDUP_REMOVED lines=20> */


	//----- nvinfo : EIATTR_MERCURY_ISA_VERSION
	.align		4
.L_948:
        /*0160*/ 	.byte	0x03, 0x5f
        /*0162*/ 	.short	0x0101


	//----- nvinfo : EIATTR_INT_WARP_WIDE_INSTR_OFFSETS
	.align		4
        /*0164*/ 	.byte	0x04, 0x31
        /*0166*/ 	.short	(.L_950 - .L_949)


	//   ....[0]....
.L_949:
        /*0168*/ 	.word	0x000000c0


	//   ....[1]....
        /*016c*/ 	.word	0x000000d0


	//   ....[2]....
        /*0170*/ 	.word	0x00000170


	//   ....[3]....
        /*0174*/ 	.word	0x000178f0


	//   ....[4]....
        /*0178*/ 	.word	0x00017980


	//   ....[5]....
        /*017c*/ 	.word	0x0001ba30


	//   ....[6]....
        /*0180*/ 	.word	0x0001bac0


	//----- nvinfo : EIATTR_COOP_GROUP_MASK_REGIDS
	.align		4
.L_950:
        /*0184*/ 	.byte	0x04, 0x29
        /*0186*/ 	.short	(.L_952 - .L_951)


	//   ....[0]....
.L_951:
        /*0188*/ 	.word	0xffffffff


	//   ....[1]....
        /*018c*/ 	.word	0xffffffff


	//   ....[2]....
        /*0190*/ 	.word	0xffffffff


	//   ....[3]....
        /*0194*/ 	.word	0xffffffff


	//   ....[4]....
        /*0198*/ 	.word	0xffffffff


	//   ....[5]....
        /*019c*/ 	.word	0xffffffff


	//   ....[6]....
        /*01a0*/ 	.word	0xffffffff


	//   ....[7]....
        /*01a4*/ 	.word	0xffffffff


	//   ....[8]....
        /*01a8*/ 	.word	0xffffffff


	//   ....[9]....
        /*01ac*/ 	.word	0xffffffff


	//   ....[10]....
        /*01b0*/ 	.word	0xffffffff


	//   ....[11]....
        /*01b4*/ 	.word	0xffffffff


	//   ....[12]....
        /*01b8*/ 	.word	0xffffffff


	//   ....[13]....
        /*01bc*/ 	.word	0xffffffff


	//   ....[14]....
        /*01c0*/ 	.word	0xffffffff


	//   ....[15]....
        /*01c4*/ 	.word	0xffffffff


	//   ....[16]....
        /*01c8*/ 	.word	0xffffffff


	//   ....[17]....
        /*01cc*/ 	.word	0xffffffff


	//   ....[18]....
        /*01d0*/ 	.word	0xffffffff


	//   ....[19]....
        /*01d4*/ 	.word	0xffffffff


	//   ....[20]....
        /*01d8*/ 	.word	0xffffffff


	//   ....[21]....
        /*01dc*/ 	.word	0xffffffff


	//   ....[22]....
        /*01e0*/ 	.word	0xffffffff


	//   ....[23]....
        /*01e4*/ 	.word	0xffffffff


	//   ....[24]....
        /*01e8*/ 	.word	0xffffffff


	//   ....[25]....
        /*01ec*/ 	.word	0xffffffff


	//   ....[26]....
        /*01f0*/ 	.word	0xffffffff


	//   ....[27]....
        /*01f4*/ 	.word	0xffffffff


	//   ....[28]....
        /*01f8*/ 	.word	0xffffffff


	//   ....[29]....
        /*01fc*/ 	.word	0xffffffff


	//   ....[30]....
        /*0200*/ 	.word	0xffffffff


	//   ....[31]....
        /*0204*/ 	.word	0xffffffff


	//   ....[32]....
        /*0208*/ 	.word	0xffffffff


	//   ....[33]....
        /*020c*/ 	.word	0xffffffff


	//   ....[34]....
        /*0210*/ 	.word	0xffffffff


	//   ....[35]....
        /*0214*/ 	.word	0xffffffff


	//   ....[36]....
        /*0218*/ 	.word	0xffffffff


	//   ....[37]....
        /*021c*/ 	.word	0xffffffff


	//   ....[38]....
        /*0220*/ 	.word	0xffffffff


	//   ....[39]....
        /*0224*/ 	.word	0xffffffff


	//   ....[40]....
        /*0228*/ 	.word	0xffffffff


	//   ....[41]....
        /*022c*/ 	.word	0xffffffff


	//   ....[42]....
        /*0230*/ 	.word	0xffffffff


	//   ....[43]....
        /*0234*/ 	.word	0xffffffff


	//   ....[44]....
        /*0238*/ 	.word	0xffffffff


	//   ....[45]....
        /*023c*/ 	.word	0xffffffff


	//   ....[46]....
        /*0240*/ 	.word	0xffffffff


	//   ....[47]....
        /*0244*/ 	.word	0xffffffff


	//   ....[48]....
        /*0248*/ 	.word	0xffffffff


	//   ....[49]....
        /*024c*/ 	.word	0xffffffff


	//   ....[50]....
        /*0250*/ 	.word	0xffffffff


	//   ....[51]....
        /*0254*/ 	.word	0xffffffff


	//   ....[52]....
        /*0258*/ 	.word	0xffffffff


	//   ....[53]....
        /*025c*/ 	.word	0xffffffff


	//   ....[54]....
        /*0260*/ 	.word	0xffffffff


	//   ....[55]....
        /*0264*/ 	.word	0xffffffff


	//   ....[56]....
        /*0268*/ 	.word	0xffffffff


	//   ....[57]....
        /*026c*/ 	.word	0xffffffff


	//   ....[58]....
        /*0270*/ 	.word	0xffffffff


	//   ....[59]....
        /*0274*/ 	.word	0xffffffff


	//   ....[60]....
        /*0278*/ 	.word	0xffffffff


	//   ....[61]....
        /*027c*/ 	.word	0xffffffff


	//   ....[62]....
        /*0280*/ 	.word	0xffffffff


	//   ....[63]....
        /*0284*/ 	.word	0xffffffff


	//   ....[64]....
        /*0288*/ 	.word	0xffffffff


	//   ....[65]....
        /*028c*/ 	.word	0xffffffff


	//   ....[66]....
        /*0290*/ 	.word	0xffffffff


	//   ....[67]....
        /*0294*/ 	.word	0xffffffff


	//   ....[68]....
        /*0298*/ 	.word	0xffffffff


	//   ....[69]....
        /*029c*/ 	.word	0xffffffff


	//   ....[70]....
        /*02a0*/ 	.word	0xffffffff


	//   ....[71]....
        /*02a4*/ 	.word	0xffffffff


	//   ....[72]....
        /*02a8*/ 	.word	0xffffffff


	//   ....[73]....
        /*02ac*/ 	.word	0xffffffff


	//   ....[74]....
        /*02b0*/ 	.word	0xffffffff


	//   ....[75]....
        /*02b4*/ 	.word	0xffffffff


	//   ....[76]....
        /*02b8*/ 	.word	0xffffffff


	//   ....[77]....
        /*02bc*/ 	.word	0xffffffff


	//   ....[78]....
        /*02c0*/ 	.word	0xffffffff


	//   ....[79]....
        /*02c4*/ 	.word	0xffffffff


	//   ....[80]....
        /*02c8*/ 	.word	0xffffffff


	//   ....[81]....
        /*02cc*/ 	.word	0xffffffff


	//   ....[82]....
        /*02d0*/ 	.word	0xffffffff


	//   ....[83]....
        /*02d4*/ 	.word	0xffffffff


	//   ....[84]....
        /*02d8*/ 	.word	0xffffffff


	//   ....[85]....
        /*02dc*/ 	.word	0xffffffff


	//   ....[86]....
        /*02e0*/ 	.word	0xffffffff


	//   ....[87]....
        /*02e4*/ 	.word	0xffffffff


	//   ....[88]....
        /*02e8*/ 	.word	0xffffffff


	//   ....[89]....
        /*02ec*/ 	.word	0xffffffff


	//   ....[90]....
        /*02f0*/ 	.word	0xffffffff


	//   ....[91]....
        /*02f4*/ 	.word	0xffffffff


	//   ....[92]....
        /*02f8*/ 	.word	0xffffffff


	//   ....[93]....
        /*02fc*/ 	.word	0xffffffff


	//   ....[94]....
        /*0300*/ 	.word	0xffffffff


	//   ....[95]....
        /*0304*/ 	.word	0xffffffff


	//   ....[96]....
        /*0308*/ 	.word	0xffffffff


	//   ....[97]....
        /*030c*/ 	.word	0xffffffff


	//   ....[98]....
        /*0310*/ 	.word	0xffffffff


	//   ....[99]....
        /*0314*/ 	.word	0xffffffff


	//   ....[100]....
        /*0318*/ 	.word	0xffffffff


	//   ....[101]....
        /*031c*/ 	.word	0xffffffff


	//   ....[102]....
        /*0320*/ 	.word	0xffffffff


	//   ....[103]....
        /*0324*/ 	.word	0xffffffff


	//   ....[104]....
        /*0328*/ 	.word	0xffffffff


	//   ....[105]....
        /*032c*/ 	.word	0xffffffff


	//   ....[106]....
        /*0330*/ 	.word	0xffffffff


	//   ....[107]....
        /*0334*/ 	.word	0xffffffff


	//   ....[108]....
        /*0338*/ 	.word	0xffffffff


	//   ....[109]....
        /*033c*/ 	.word	0xffffffff


	//   ....[110]....
        /*0340*/ 	.word	0xffffffff


	//   ....[111]....
        /*0344*/ 	.word	0xffffffff


	//   ....[112]....
        /*0348*/ 	.word	0xffffffff


	//   ....[113]....
        /*034c*/ 	.word	0xffffffff


	//   ....[114]....
        /*0350*/ 	.word	0xffffffff


	//   ....[115]....
        /*0354*/ 	.word	0xffffffff


	//   ....[116]....
        /*0358*/ 	.word	0xffffffff


	//   ....[117]....
        /*035c*/ 	.word	0xffffffff


	//   ....[118]....
        /*0360*/ 	.word	0xffffffff


	//   ....[119]....
        /*0364*/ 	.word	0xffffffff


	//   ....[120]....
        /*0368*/ 	.word	0xffffffff


	//   ....[121]....
        /*036c*/ 	.word	0xffffffff


	//   ....[122]....
        /*0370*/ 	.word	0xffffffff


	//   ....[123]....
        /*0374*/ 	.word	0xffffffff


	//   ....[124]....
        /*0378*/ 	.word	0xffffffff


	//   ....[125]....
        /*037c*/ 	.word	0xffffffff


	//   ....[126]....
        /*0380*/ 	.word	0xffffffff


	//   ....[127]....
        /*0384*/ 	.word	0xffffffff


	//   ....[128]....
        /*0388*/ 	.word	0xffffffff


	//   ....[129]....
        /*038c*/ 	.word	0xffffffff


	//   ....[130]....
        /*0390*/ 	.word	0xffffffff


	//   ....[131]....
        /*0394*/ 	.word	0xffffffff


	//   ....[132]....
        /*0398*/ 	.word	0xffffffff


	//   ....[133]....
        /*039c*/ 	.word	0xffffffff


	//   ....[134]....
        /*03a0*/ 	.word	0xffffffff


	//   ....[135]....
        /*03a4*/ 	.word	0xffffffff


	//   ....[136]....
        /*03a8*/ 	.word	0xffffffff


	//   ....[137]....
        /*03ac*/ 	.word	0xffffffff


	//   ....[138]....
        /*03b0*/ 	.word	0xffffffff


	//   ....[139]....
        /*03b4*/ 	.word	0xffffffff


	//   ....[140]....
        /*03b8*/ 	.word	0xffffffff


	//   ....[141]....
        /*03bc*/ 	.word	0xffffffff


	//   ....[142]....
        /*03c0*/ 	.word	0xffffffff


	//   ....[143]....
        /*03c4*/ 	.word	0xffffffff


	//   ....[144]....
        /*03c8*/ 	.word	0xffffffff


	//   ....[145]....
        /*03cc*/ 	.word	0xffffffff


	//   ....[146]....
        /*03d0*/ 	.word	0xffffffff


	//   ....[147]....
        /*03d4*/ 	.word	0xffffffff


	//   ....[148]....
        /*03d8*/ 	.word	0xffffffff


	//   ....[149]....
        /*03dc*/ 	.word	0xffffffff


	//   ....[150]....
        /*03e0*/ 	.word	0xffffffff


	//   ....[151]....
        /*03e4*/ 	.word	0xffffffff


	//   ....[152]....
        /*03e8*/ 	.word	0xffffffff


	//   ....[153]....
        /*03ec*/ 	.word	0xffffffff


	//   ....[154]....
        /*03f0*/ 	.word	0xffffffff


	//   ....[155]....
        /*03f4*/ 	.word	0xffffffff


	//   ....[156]....
        /*03f8*/ 	.word	0xffffffff


	//   ....[157]....
        /*03fc*/ 	.word	0xffffffff


	//   ....[158]....
        /*0400*/ 	.word	0xffffffff


	//   ....[159]....
        /*0404*/ 	.word	0xffffffff


	//   ....[160]....
        /*0408*/ 	.word	0xffffffff


	//   ....[161]....
        /*040c*/ 	.word	0xffffffff


	//   ....[162]....
        /*0410*/ 	.word	0xffffffff


	//   ....[163]....
        /*0414*/ 	.word	0xffffffff


	//   ....[164]....
        /*0418*/ 	.word	0xffffffff


	//   ....[165]....
        /*041c*/ 	.word	0xffffffff


	//   ....[166]....
        /*0420*/ 	.word	0xffffffff


	//   ....[167]....
        /*0424*/ 	.word	0xffffffff


	//   ....[168]....
        /*0428*/ 	.word	0xffffffff


	//   ....[169]....
        /*042c*/ 	.word	0xffffffff


	//   ....[170]....
        /*0430*/ 	.word	0xffffffff


	//   ....[171]....
        /*0434*/ 	.word	0xffffffff


	//   ....[172]....
        /*0438*/ 	.word	0xffffffff


	//   ....[173]....
        /*043c*/ 	.word	0xffffffff


	//   ....[174]....
        /*0440*/ 	.word	0xffffffff


	//   ....[175]....
        /*0444*/ 	.word	0xffffffff


	//   ....[176]....
        /*0448*/ 	.word	0xffffffff


	//   ....[177]....
        /*044c*/ 	.word	0xffffffff


	//   ....[178]....
        /*0450*/ 	.word	0xffffffff


	//   ....[179]....
        /*0454*/ 	.word	0xffffffff


	//   ....[180]....
        /*0458*/ 	.word	0xffffffff


	//   ....[181]....
        /*045c*/ 	.word	0xffffffff


	//   ....[182]....
        /*0460*/ 	.word	0xffffffff


	//   ....[183]....
        /*0464*/ 	.word	0xffffffff


	//   ....[184]....
        /*0468*/ 	.word	0x0500000f


	//   ....[185]....
        /*046c*/ 	.word	0x0500000f


	//   ....[186]....
        /*0470*/ 	.word	0x0500000f


	//   ....[187]....
        /*0474*/ 	.word	0x0500000f


	//   ....[188]....
        /*0478*/ 	.word	0x0500000f


	//   ....[189]....
        /*047c*/ 	.word	0x0500000f


	//   ....[190]....
        /*0480*/ 	.word	0x0500000f


	//   ....[191]....
        /*0484*/ 	.word	0x0500000f


	//   ....[192]....
        /*0488*/ 	.word	0x0500000f


	//   ....[193]....
        /*048c*/ 	.word	0x0500000f


	//   ....[194]....
        /*0490*/ 	.word	0x0500000f


	//   ....[195]....
        /*0494*/ 	.word	0x0500000f


	//   ....[196]....
        /*0498*/ 	.word	0x0500000f


	//   ....[197]....
        /*049c*/ 	.word	0x0500000f


	//   ....[198]....
        /*04a0*/ 	.word	0x0500000f


	//   ....[199]....
        /*04a4*/ 	.word	0x0500000f


	//   ....[200]....
        /*04a8*/ 	.word	0x0500000f


	//   ....[201]....
        /*04ac*/ 	.word	0x0500000f


	//   ....[202]....
        /*04b0*/ 	.word	0x0500000f


	//   ....[203]....
        /*04b4*/ 	.word	0x0500000f


	//   ....[204]....
        /*04b8*/ 	.word	0x0500000f


	//   ....[205]....
        /*04bc*/ 	.word	0x0500000f


	//   ....[206]....
        /*04c0*/ 	.word	0x0500000f


	//   ....[207]....
        /*04c4*/ 	.word	0x0500000f


	//   ....[208]....
        /*04c8*/ 	.word	0x0500000f


	//   ....[209]....
        /*04cc*/ 	.word	0x0500000f


	//   ....[210]....
        /*04d0*/ 	.word	0x0500000f


	//   ....[211]....
        /*04d4*/ 	.word	0x0500000f


	//   ....[212]....
        /*04d8*/ 	.word	0x0500000f


	//   ....[213]....
        /*04dc*/ 	.word	0x0500000f


	//   ....[214]....
        /*04e0*/ 	.word	0x0500000f


	//   ....[215]....
        /*04e4*/ 	.word	0x0500000f


	//   ....[216]....
        /*04e8*/ 	.word	0x0500000f


	//   ....[217]....
        /*04ec*/ 	.word	0x0500000f


	//   ....[218]....
        /*04f0*/ 	.word	0x0500000f


	//   ....[219]....
        /*04f4*/ 	.word	0x0500000f


	//   ....[220]....
        /*04f8*/ 	.word	0x0500000f


	//   ....[221]....
        /*04fc*/ 	.word	0x0500000f


	//   ....[222]....
        /*0500*/ 	.word	0x0500000f


	//   ....[223]....
        /*0504*/ 	.word	0x0500000f


	//   ....[224]....
        /*0508*/ 	.word	0x0500000f


	//   ....[225]....
        /*050c*/ 	.word	0x0500000f


	//   ....[226]....
        /*0510*/ 	.word	0x0500000f


	//   ....[227]....
        /*0514*/ 	.word	0x0500000f


	//   ....[228]....
        /*0518*/ 	.word	0x0500000f


	//   ....[229]....
        /*051c*/ 	.word	0x0500000f


	//   ....[230]....
        /*0520*/ 	.word	0x0500000f


	//   ....[231]....
        /*0524*/ 	.word	0x0500000f


	//   ....[232]....
        /*0528*/ 	.word	0x0500000f


	//   ....[233]....
        /*052c*/ 	.word	0x0500000f


	//   ....[234]....
        /*0530*/ 	.word	0x0500000f


	//   ....[235]....
        /*0534*/ 	.word	0x0500000f


	//   ....[236]....
        /*0538*/ 	.word	0x0500000f


	//   ....[237]....
        /*053c*/ 	.word	0x0500000f


	//   ....[238]....
        /*0540*/ 	.word	0x0500000f


	//   ....[239]....
        /*0544*/ 	.word	0x0500000f


	//   ....[240]....
        /*0548*/ 	.word	0x0500000f


	//   ....[241]....
        /*054c*/ 	.word	0x0500000f


	//   ....[242]....
        /*0550*/ 	.word	0x0500000f


	//   ....[243]....
        /*0554*/ 	.word	0x0500000f


	//   ....[244]....
        /*0558*/ 	.word	0x0500000f


	//   ....[245]....
        /*055c*/ 	.word	0x0500000f


	//   ....[246]....
        /*0560*/ 	.word	0x0500000f


	//   ....[247]....
        /*0564*/ 	.word	0x0500000f


	//   ....[248]....
        /*0568*/ 	.word	0x0500000f


	//   ....[249]....
        /*056c*/ 	.word	0x0500000f


	//   ....[250]....
        /*0570*/ 	.word	0x0500000f


	//   ....[251]....
        /*0574*/ 	.word	0x0500000f


	//   ....[252]....
        /*0578*/ 	.word	0x0500000f


	//   ....[253]....
        /*057c*/ 	.word	0x0500000f


	//   ....[254]....
        /*0580*/ 	.word	0x0500000f


	//   ....[255]....
        /*0584*/ 	.word	0x0500000f


	//   ....[0]....
        /*0588*/ 	.word	0x0500000f


	//   ....[1]....
        /*058c*/ 	.word	0x0500000f


	//   ....[2]....
        /*0590*/ 	.word	0x0500000f


	//   ....[3]....
        /*0594*/ 	.word	0x0500000f


	//   ....[4]....
        /*0598*/ 	.word	0x0500000f


	//   ....[5]....
        /*059c*/ 	.word	0x0500000f


	//   ....[6]....
        /*05a0*/ 	.word	0x0500000f


	//   ....[7]....
        /*05a4*/ 	.word	0x0500000f


	//   ....[8]....
        /*05a8*/ 	.word	0x0500000f


	//   ....[9]....
        /*05ac*/ 	.word	0x0500000f


	//   ....[10]....
        /*05b0*/ 	.word	0x0500000f


	//   ....[11]....
        /*05b4*/ 	.word	0x0500000f


	//   ....[12]....
        /*05b8*/ 	.word	0x0500000f


	//   ....[13]....
        /*05bc*/ 	.word	0x0500000f


	//   ....[14]....
        /*05c0*/ 	.word	0x0500000f


	//   ....[15]....
        /*05c4*/ 	.word	0x0500000f


	//   ....[16]....
        /*05c8*/ 	.word	0x0500000f


	//   ....[17]....
        /*05cc*/ 	.word	0x0500000f


	//   ....[18]....
        /*05d0*/ 	.word	0x0500000f


	//   ....[19]....
        /*05d4*/ 	.word	0x0500000f


	//   ....[20]....
        /*05d8*/ 	.word	0x0500000f


	//   ....[21]....
        /*05dc*/ 	.word	0x0500000f


	//   ....[22]....
        /*05e0*/ 	.word	0x0500000f


	//   ....[23]....
        /*05e4*/ 	.word	0x0500000f


	//   ....[24]....
        /*05e8*/ 	.word	0x0500000f


	//   ....[25]....
        /*05ec*/ 	.word	0x0500000f


	//----- nvinfo : EIATTR_COOP_GROUP_INSTR_OFFSETS
	.align		4
.L_952:
        /*05f0*/ 	.byte	0x04, 0x28
        /*05f2*/ 	.short	(.L_954 - .L_953)


	//   ....[0]....
.L_953:
        /*05f4*/ 	.word	0x00000080


	//   ....[1]....
        /*05f8*/ 	.word	0x00000090


	//   ....[2]....
        /*05fc*/ 	.word	0x000002d0


	//   ....[3]....
        /*0600*/ 	.word	0x00000430


	//   ....[4]....
        /*0604*/ 	.word	0x00000550


	//   ....[5]....
        /*0608*/ 	.word	0x000006b0


	//   ....[6]....
        /*060c*/ 	.word	0x00001770


	//   ....[7]....
        /*0610*/ 	.word	0x00002930


	//   ....[8]....
        /*0614*/ 	.word	0x00003690


	//   ....[9]....
        /*0618*/ 	.word	0x00004910


	//   ....[10]....
        /*061c*/ 	.word	0x000049e0


	//   ....[11]....
        /*0620*/ 	.word	0x00005460


	//   ....[12]....
        /*0624*/ 	.word	0x000054c0


	//   ....[13]....
        /*0628*/ 	.word	0x00007710


	//   ....[14]....
        /*062c*/ 	.word	0x00008ba0


	//   ....[15]....
        /*0630*/ 	.word	0x00009810


	//   ....[16]....
        /*0634*/ 	.word	0x000098d0


	//   ....[17]....
        /*0638*/ 	.word	0x0000a330


	//   ....[18]....
        /*063c*/ 	.word	0x0000a380


	//   ....[19]....
        /*0640*/ 	.word	0x0000d560


	//   ....[20]....
        /*0644*/ 	.word	0x0000d570


	//   ....[21]....
        /*0648*/ 	.word	0x0000d5a0


	//   ....[22]....
        /*064c*/ 	.word	0x0000d5b0


	//   ....[23]....
        /*0650*/ 	.word	0x0000fc90


	//   ....[24]....
        /*0654*/ 	.word	0x00010640


	//   ....[25]....
        /*0658*/ 	.word	0x00011c70


	//   ....[26]....
        /*065c*/ 	.word	0x00011d80


	//   ....[27]....
        /*0660*/ 	.word	0x000128f0


	//   ....[28]....
        /*0664*/ 	.word	0x00012940


	//   ....[29]....
        /*0668*/ 	.word	0x00014060


	//   ....[30]....
        /*066c*/ 	.word	0x00014070


	//   ....[31]....
        /*0670*/ 	.word	0x000140f0


	//   ....[32]....
        /*0674*/ 	.word	0x00014100


	//   ....[33]....
        /*0678*/ 	.word	0x000154d0


	//   ....[34]....
        /*067c*/ 	.word	0x000154e0


	//   ....[35]....
        /*0680*/ 	.word	0x000154f0


	//   ....[36]....
        /*0684*/ 	.word	0x00015500


	//   ....[37]....
        /*0688*/ 	.word	0x00015510


	//   ....[38]....
        /*068c*/ 	.word	0x00015520


	//   ....[39]....
        /*0690*/ 	.word	0x00015530


	//   ....[40]....
        /*0694*/ 	.word	0x00015540


	//   ....[41]....
        /*0698*/ 	.word	0x00015550


	//   ....[42]....
        /*069c*/ 	.word	0x00015580


	//   ....[43]....
        /*06a0*/ 	.word	0x000155c0


	//   ....[44]....
        /*06a4*/ 	.word	0x000155d0


	//   ....[45]....
        /*06a8*/ 	.word	0x00015600


	//   ....[46]....
        /*06ac*/ 	.word	0x00015610


	//   ....[47]....
        /*06b0*/ 	.word	0x00015620


	//   ....[48]....
        /*06b4*/ 	.word	0x00015630


	//   ....[49]....
        /*06b8*/ 	.word	0x00015640


	//   ....[50]....
        /*06bc*/ 	.word	0x00015650


	//   ....[51]....
        /*06c0*/ 	.word	0x00015660


	//   ....[52]....
        /*06c4*/ 	.word	0x00015670


	//   ....[53]....
        /*06c8*/ 	.word	0x00015680


	//   ....[54]....
        /*06cc*/ 	.word	0x00015690


	//   ....[55]....
        /*06d0*/ 	.word	0x000156a0


	//   ....[56]....
        /*06d4*/ 	.word	0x000156b0


	//   ....[57]....
        /*06d8*/ 	.word	0x000156c0


	//   ....[58]....
        /*06dc*/ 	.word	0x000156d0


	//   ....[59]....
        /*06e0*/ 	.word	0x00015700


	//   ....[60]....
        /*06e4*/ 	.word	0x00015730


	//   ....[61]....
        /*06e8*/ 	.word	0x00015750


	//   ....[62]....
        /*06ec*/ 	.word	0x00015760


	//   ....[63]....
        /*06f0*/ 	.word	0x00015770


	//   ....[64]....
        /*06f4*/ 	.word	0x00015780


	//   ....[65]....
        /*06f8*/ 	.word	0x00015870


	//   ....[66]....
        /*06fc*/ 	.word	0x000158a0


	//   ....[67]....
        /*0700*/ 	.word	0x000158d0


	//   ....[68]....
        /*0704*/ 	.word	0x00015900


	//   ....[69]....
        /*0708*/ 	.word	0x00015dc0


	//   ....[70]....
        /*070c*/ 	.word	0x00015e00


	//   ....[71]....
        /*0710*/ 	.word	0x00015ec0


	//   ....[72]....
        /*0714*/ 	.word	0x00015ee0


	//   ....[73]....
        /*0718*/ 	.word	0x00015fa0


	//   ....[74]....
        /*071c*/ 	.word	0x00015fc0


	//   ....[75]....
        /*0720*/ 	.word	0x00016090


	//   ....[76]....
        /*0724*/ 	.word	0x000160b0


	//   ....[77]....
        /*0728*/ 	.word	0x00016750


	//   ....[78]....
        /*072c*/ 	.word	0x00016770


	//   ....[79]....
        /*0730*/ 	.word	0x00016830


	//   ....[80]....
        /*0734*/ 	.word	0x00016850


	//   ....[81]....
        /*0738*/ 	.word	0x00016910


	//   ....[82]....
        /*073c*/ 	.word	0x00016930


	//   ....[83]....
        /*0740*/ 	.word	0x00016a00


	//   ....[84]....
        /*0744*/ 	.word	0x00016a20


	//   ....[85]....
        /*0748*/ 	.word	0x00016bb0


	//   ....[86]....
        /*074c*/ 	.word	0x000187f0


	//   ....[87]....
        /*0750*/ 	.word	0x00018830


	//   ....[88]....
        /*0754*/ 	.word	0x00018900


	//   ....[89]....
        /*0758*/ 	.word	0x00018910


	//   ....[90]....
        /*075c*/ 	.word	0x00018960


	//   ....[91]....
        /*0760*/ 	.word	0x00018970


	//   ....[92]....
        /*0764*/ 	.word	0x000189c0


	//   ....[93]....
        /*0768*/ 	.word	0x000189d0


	//   ....[94]....
        /*076c*/ 	.word	0x00018a20


	//   ....[95]....
        /*0770*/ 	.word	0x00018a30


	//   ....[96]....
        /*0774*/ 	.word	0x00018a80


	//   ....[97]....
        /*0778*/ 	.word	0x00018a90


	//   ....[98]....
        /*077c*/ 	.word	0x00018ae0


	//   ....[99]....
        /*0780*/ 	.word	0x00018af0


	//   ....[100]....
        /*0784*/ 	.word	0x00018b00


	//   ....[101]....
        /*0788*/ 	.word	0x00018b50


	//   ....[102]....
        /*078c*/ 	.word	0x00018ba0


	//   ....[103]....
        /*0790*/ 	.word	0x00018bb0


	//   ....[104]....
        /*0794*/ 	.word	0x00018bc0


	//   ....[105]....
        /*0798*/ 	.word	0x00018c20


	//   ....[106]....
        /*079c*/ 	.word	0x00019080


	//   ....[107]....
        /*07a0*/ 	.word	0x000190b0


	//   ....[108]....
        /*07a4*/ 	.word	0x00019120


	//   ....[109]....
        /*07a8*/ 	.word	0x00019150


	//   ....[110]....
        /*07ac*/ 	.word	0x00019190


	//   ....[111]....
        /*07b0*/ 	.word	0x000191c0


	//   ....[112]....
        /*07b4*/ 	.word	0x00019210


	//   ....[113]....
        /*07b8*/ 	.word	0x00019240


	//   ....[114]....
        /*07bc*/ 	.word	0x00019290


	//   ....[115]....
        /*07c0*/ 	.word	0x000192c0


	//   ....[116]....
        /*07c4*/ 	.word	0x00019310


	//   ....[117]....
        /*07c8*/ 	.word	0x00019330


	//   ....[118]....
        /*07cc*/ 	.word	0x00019380


	//   ....[119]....
        /*07d0*/ 	.word	0x000193a0


	//   ....[120]....
        /*07d4*/ 	.word	0x000193e0


	//   ....[121]....
        /*07d8*/ 	.word	0x00019400


	//   ....[122]....
        /*07dc*/ 	.word	0x00019420


	//   ....[123]....
        /*07e0*/ 	.word	0x00019460


	//   ....[124]....
        /*07e4*/ 	.word	0x00019480


	//   ....[125]....
        /*07e8*/ 	.word	0x000194e0


	//   ....[126]....
        /*07ec*/ 	.word	0x00019b10


	//   ....[127]....
        /*07f0*/ 	.word	0x00019b30


	//   ....[128]....
        /*07f4*/ 	.word	0x00019b60


	//   ....[129]....
        /*07f8*/ 	.word	0x00019ba0


	//   ....[130]....
        /*07fc*/ 	.word	0x00019bf0


	//   ....[131]....
        /*0800*/ 	.word	0x00019c10


	//   ....[132]....
        /*0804*/ 	.word	0x00019c60


	//   ....[133]....
        /*0808*/ 	.word	0x00019c80


	//   ....[134]....
        /*080c*/ 	.word	0x00019cd0


	//   ....[135]....
        /*0810*/ 	.word	0x00019cf0


	//   ....[136]....
        /*0814*/ 	.word	0x00019d40


	//   ....[137]....
        /*0818*/ 	.word	0x00019d60


	//   ....[138]....
        /*081c*/ 	.word	0x00019db0


	//   ....[139]....
        /*0820*/ 	.word	0x00019dd0


	//   ....[140]....
        /*0824*/ 	.word	0x00019e10


	//   ....[141]....
        /*0828*/ 	.word	0x00019e30


	//   ....[142]....
        /*082c*/ 	.word	0x0001a770


	//   ....[143]....
        /*0830*/ 	.word	0x0001a780


	//   ....[144]....
        /*0834*/ 	.word	0x0001a790


	//   ....[145]....
        /*0838*/ 	.word	0x0001a7a0


	//   ....[146]....
        /*083c*/ 	.word	0x0001a7b0


	//   ....[147]....
        /*0840*/ 	.word	0x0001a7c0


	//   ....[148]....
        /*0844*/ 	.word	0x0001a7e0


	//   ....[149]....
        /*0848*/ 	.word	0x0001a800


	//   ....[150]....
        /*084c*/ 	.word	0x0001a8c0


	//   ....[151]....
        /*0850*/ 	.word	0x0001a8d0


	//   ....[152]....
        /*0854*/ 	.word	0x0001a8e0


	//   ....[153]....
        /*0858*/ 	.word	0x0001a8f0


	//   ....[154]....
        /*085c*/ 	.word	0x0001a960


	//   ....[155]....
        /*0860*/ 	.word	0x0001a970


	//   ....[156]....
        /*0864*/ 	.word	0x0001a980


	//   ....[157]....
        /*0868*/ 	.word	0x0001a990


	//   ....[158]....
        /*086c*/ 	.word	0x0001a9b0


	//   ....[159]....
        /*0870*/ 	.word	0x0001a9d0


	//   ....[160]....
        /*0874*/ 	.word	0x0001aa10


	//   ....[161]....
        /*0878*/ 	.word	0x0001aa60


	//   ....[162]....
        /*087c*/ 	.word	0x0001ae10


	//   ....[163]....
        /*0880*/ 	.word	0x0001ae20


	//   ....[164]....
        /*0884*/ 	.word	0x0001ae30


	//   ....[165]....
        /*0888*/ 	.word	0x0001ae40


	//   ....[166]....
        /*088c*/ 	.word	0x0001ae50


	//   ....[167]....
        /*0890*/ 	.word	0x0001ae70


	//   ....[168]....
        /*0894*/ 	.word	0x0001ae90


	//   ....[169]....
        /*0898*/ 	.word	0x0001aef0


	//   ....[170]....
        /*089c*/ 	.word	0x0001af30


	//   ....[171]....
        /*08a0*/ 	.word	0x0001af40


	//   ....[172]....
        /*08a4*/ 	.word	0x0001af60


	//   ....[173]....
        /*08a8*/ 	.word	0x0001af80


	//   ....[174]....
        /*08ac*/ 	.word	0x0001af90


	//   ....[175]....
        /*08b0*/ 	.word	0x0001afe0


	//   ....[176]....
        /*08b4*/ 	.word	0x0001b000


	//   ....[177]....
        /*08b8*/ 	.word	0x0001b010


	//   ....[178]....
        /*08bc*/ 	.word	0x0001b020


	//   ....[179]....
        /*08c0*/ 	.word	0x0001b050


	//   ....[180]....
        /*08c4*/ 	.word	0x0001b070


	//   ....[181]....
        /*08c8*/ 	.word	0x0001b0b0


	//   ....[182]....
        /*08cc*/ 	.word	0x0001c3e0


	//   ....[183]....
        /*08d0*/ 	.word	0x0001c580


	//   ....[184]....
        /*08d4*/ 	.word	0x0001cc50


	//   ....[185]....
        /*08d8*/ 	.word	0x0001cd30


	//   ....[186]....
        /*08dc*/ 	.word	0x0001ce20


	//   ....[187]....
        /*08e0*/ 	.word	0x0001ce80


	//   ....[188]....
        /*08e4*/ 	.word	0x0001cf40


	//   ....[189]....
        /*08e8*/ 	.word	0x0001cfa0


	//   ....[190]....
        /*08ec*/ 	.word	0x0001d060


	//   ....[191]....
        /*08f0*/ 	.word	0x0001d0c0


	//   ....[192]....
        /*08f4*/ 	.word	0x0001d180


	//   ....[193]....
        /*08f8*/ 	.word	0x0001d1e0


	//   ....[194]....
        /*08fc*/ 	.word	0x0001d2a0


	//   ....[195]....
        /*0900*/ 	.word	0x0001d300


	//   ....[196]....
        /*0904*/ 	.word	0x0001d3c0


	//   ....[197]....
        /*0908*/ 	.word	0x0001d420


	//   ....[198]....
        /*090c*/ 	.word	0x0001d4e0


	//   ....[199]....
        /*0910*/ 	.word	0x0001d540


	//   ....[200]....
        /*0914*/ 	.word	0x0001d600


	//   ....[201]....
        /*0918*/ 	.word	0x0001d660


	//   ....[202]....
        /*091c*/ 	.word	0x0001d720


	//   ....[203]....
        /*0920*/ 	.word	0x0001d780


	//   ....[204]....
        /*0924*/ 	.word	0x0001d870


	//   ....[205]....
        /*0928*/ 	.word	0x0001da20


	//   ....[206]....
        /*092c*/ 	.word	0x0001dab0


	//   ....[207]....
        /*0930*/ 	.word	0x0001db80


	//   ....[208]....
        /*0934*/ 	.word	0x0001dbd0


	//   ....[209]....
        /*0938*/ 	.word	0x0001dca0


	//   ....[210]....
        /*093c*/ 	.word	0x0001dcf0


	//   ....[211]....
        /*0940*/ 	.word	0x0001ddd0


	//   ....[212]....
        /*0944*/ 	.word	0x0001de20


	//   ....[213]....
        /*0948*/ 	.word	0x0001dea0


	//   ....[214]....
        /*094c*/ 	.word	0x0001df50


	//   ....[215]....
        /*0950*/ 	.word	0x0001dfd0


	//   ....[216]....
        /*0954*/ 	.word	0x0001e080


	//   ....[217]....
        /*0958*/ 	.word	0x0001e100


	//   ....[218]....
        /*095c*/ 	.word	0x0001e1a0


	//   ....[219]....
        /*0960*/ 	.word	0x0001e220


	//   ....[220]....
        /*0964*/ 	.word	0x0001e2c0


	//   ....[221]....
        /*0968*/ 	.word	0x0001e330


	//   ....[222]....
        /*096c*/ 	.word	0x0001e3e0


	//   ....[223]....
        /*0970*/ 	.word	0x0001e450


	//   ....[224]....
        /*0974*/ 	.word	0x0001e500


	//   ....[225]....
        /*0978*/ 	.word	0x0001e590


	//   ....[226]....
        /*097c*/ 	.word	0x0001e600


	//   ....[227]....
        /*0980*/ 	.word	0x0001e680


	//   ....[228]....
        /*0984*/ 	.word	0x0001e720


	//   ....[229]....
        /*0988*/ 	.word	0x0001e780


	//   ....[230]....
        /*098c*/ 	.word	0x0001e840


	//   ....[231]....
        /*0990*/ 	.word	0x0001e8a0


	//   ....[232]....
        /*0994*/ 	.word	0x0001e960


	//   ....[233]....
        /*0998*/ 	.word	0x0001e9c0


	//   ....[234]....
        /*099c*/ 	.word	0x0001ea80


	//   ....[235]....
        /*09a0*/ 	.word	0x0001eae0


	//   ....[236]....
        /*09a4*/ 	.word	0x0001eba0


	//   ....[237]....
        /*09a8*/ 	.word	0x0001ec00


	//   ....[238]....
        /*09ac*/ 	.word	0x0001ecc0


	//   ....[239]....
        /*09b0*/ 	.word	0x0001ed20


	//   ....[240]....
        /*09b4*/ 	.word	0x0001edc0


	//   ....[241]....
        /*09b8*/ 	.word	0x0001eef0


	//   ....[242]....
        /*09bc*/ 	.word	0x0001ef80


	//   ....[243]....
        /*09c0*/ 	.word	0x0001f000


	//   ....[244]....
        /*09c4*/ 	.word	0x0001f0a0


	//   ....[245]....
        /*09c8*/ 	.word	0x0001f100


	//   ....[246]....
        /*09cc*/ 	.word	0x0001f1b0


	//   ....[247]....
        /*09d0*/ 	.word	0x0001f210


	//   ....[248]....
        /*09d4*/ 	.word	0x0001f2c0


	//   ....[249]....
        /*09d8*/ 	.word	0x0001f320


	//   ....[250]....
        /*09dc*/ 	.word	0x0001f3c0


	//   ....[251]....
        /*09e0*/ 	.word	0x0001f420


	//   ....[252]....
        /*09e4*/ 	.word	0x0001f4d0


	//   ....[253]....
        /*09e8*/ 	.word	0x0001f530


	//   ....[254]....
        /*09ec*/ 	.word	0x0001f5d0


	//   ....[255]....
        /*09f0*/ 	.word	0x0001f630


	//   ....[0]....
        /*09f4*/ 	.word	0x0001f6e0


	//   ....[1]....
        /*09f8*/ 	.word	0x0001f740


	//   ....[2]....
        /*09fc*/ 	.word	0x0001f7f0


	//   ....[3]....
        /*0a00*/ 	.word	0x0001f850


	//   ....[4]....
        /*0a04*/ 	.word	0x0001f900


	//   ....[5]....
        /*0a08*/ 	.word	0x0001f9f0


	//   ....[6]....
        /*0a0c*/ 	.word	0x0001fa80


	//   ....[7]....
        /*0a10*/ 	.word	0x0001fb00


	//   ....[8]....
        /*0a14*/ 	.word	0x0001fb90


	//   ....[9]....
        /*0a18*/ 	.word	0x0001fbf0


	//   ....[10]....
        /*0a1c*/ 	.word	0x0001fc90


	//   ....[11]....
        /*0a20*/ 	.word	0x0001fcf0


	//   ....[12]....
        /*0a24*/ 	.word	0x0001fda0


	//   ....[13]....
        /*0a28*/ 	.word	0x0001fe00


	//   ....[14]....
        /*0a2c*/ 	.word	0x0001fea0


	//   ....[15]....
        /*0a30*/ 	.word	0x0001ff00


	//   ....[16]....
        /*0a34*/ 	.word	0x0001ffb0


	//   ....[17]....
        /*0a38*/ 	.word	0x00020010


	//   ....[18]....
        /*0a3c*/ 	.word	0x000200b0


	//   ....[19]....
        /*0a40*/ 	.word	0x00020110


	//   ....[20]....
        /*0a44*/ 	.word	0x000201c0


	//   ....[21]....
        /*0a48*/ 	.word	0x00020220


	//   ....[22]....
        /*0a4c*/ 	.word	0x000202d0


	//   ....[23]....
        /*0a50*/ 	.word	0x00020330


	//   ....[24]....
        /*0a54*/ 	.word	0x000203e0


	//   ....[25]....
        /*0a58*/ 	.word	0x00020640


	//----- nvinfo : EIATTR_REG_RECONFIG
	.align		4
.L_954:
        /*0a5c*/ 	.byte	0x01, 0x54
	.zero		2


	//----- nvinfo : EIATTR_SYSCALL_OFFSETS
	.align		4
        /*0a60*/ 	.byte	0x04, 0x46
        /*0a62*/ 	.short	(.L_956 - .L_955)


	//   ....[0]....
.L_955:
        /*0a64*/ 	.word	0x00001950


	//   ....[1]....
        /*0a68*/ 	.word	0x00017af0


	//   ....[2]....
        /*0a6c*/ 	.word	0x00017c60


	//   ....[3]....
        /*0a70*/ 	.word	0x00017dc0


	//   ....[4]....
        /*0a74*/ 	.word	0x00017f00


	//   ....[5]....
        /*0a78*/ 	.word	0x000197a0


	//----- nvinfo : EIATTR_MBARRIER_INSTR_OFFSETS
	.align		4
.L_956:
        /*0a7c*/ 	.byte	0x04, 0x39
        /*0a7e*/ 	.short	(.L_958 - .L_957)


	//   ....[0]....
.L_957:
        /*0a80*/ 	.word	0x00000180
        /*0a84*/ 	.word	0x000000ff
        /*0a88*/ 	.word	0x00022800
        /*0a8c*/ 	.short	0x0100
        /*0a8e*/ 	.byte	0x08
	.zero		1


	//   ....[1]....
        /*0a90*/ 	.word	0x00000190
        /*0a94*/ 	.word	0x000000ff
        /*0a98*/ 	.word	0x00022820
        /*0a9c*/ 	.short	0x0100
        /*0a9e*/ 	.byte	0x08
	.zero		1


	//   ....[2]....
        /*0aa0*/ 	.word	0x00000280
        /*0aa4*/ 	.word	0x000000ff
        /*0aa8*/ 	.word	0x00022830
        /*0aac*/ 	.short	0x0100
        /*0aae*/ 	.byte	0x08
	.zero		1


	//   ....[3]....
        /*0ab0*/ 	.word	0x00000290
        /*0ab4*/ 	.word	0x000000ff
        /*0ab8*/ 	.word	0x00022840
        /*0abc*/ 	.short	0x0100
        /*0abe*/ 	.byte	0x08
	.zero		1


	//   ....[4]....
        /*0ac0*/ 	.word	0x000002a0
        /*0ac4*/ 	.word	0x000000ff
        /*0ac8*/ 	.word	0x00022838
        /*0acc*/ 	.short	0x0100
        /*0ace*/ 	.byte	0x08
	.zero		1


	//   ....[5]....
        /*0ad0*/ 	.word	0x000002b0
        /*0ad4*/ 	.word	0x000000ff
        /*0ad8*/ 	.word	0x00022848
        /*0adc*/ 	.short	0x0100
        /*0ade*/ 	.byte	0x08
	.zero		1


	//   ....[6]....
        /*0ae0*/ 	.word	0x000003e0
        /*0ae4*/ 	.word	0x000000ff
        /*0ae8*/ 	.word	0x00022850
        /*0aec*/ 	.short	0x0100
        /*0aee*/ 	.byte	0x08
	.zero		1


	//   ....[7]....
        /*0af0*/ 	.word	0x000003f0
        /*0af4*/ 	.word	0x000000ff
        /*0af8*/ 	.word	0x00022860
        /*0afc*/ 	.short	0x0100
        /*0afe*/ 	.byte	0x08
	.zero		1


	//   ....[8]....
        /*0b00*/ 	.word	0x00000400
        /*0b04*/ 	.word	0x000000ff
        /*0b08*/ 	.word	0x00022858
        /*0b0c*/ 	.short	0x0100
        /*0b0e*/ 	.byte	0x08
	.zero		1


	//   ....[9]....
        /*0b10*/ 	.word	0x00000410
        /*0b14*/ 	.word	0x000000ff
        /*0b18*/ 	.word	0x00022868
        /*0b1c*/ 	.short	0x0100
        /*0b1e*/ 	.byte	0x08
	.zero		1


	//   ....[10]....
        /*0b20*/ 	.word	0x00000500
        /*0b24*/ 	.word	0x000000ff
        /*0b28*/ 	.word	0x00022870
        /*0b2c*/ 	.short	0x0100
        /*0b2e*/ 	.byte	0x06
	.zero		1


	//   ....[11]....
        /*0b30*/ 	.word	0x00000510
        /*0b34*/ 	.word	0x000000ff
        /*0b38*/ 	.word	0x00022880
        /*0b3c*/ 	.short	0x0100
        /*0b3e*/ 	.byte	0x06
	.zero		1


	//   ....[12]....
        /*0b40*/ 	.word	0x00000520
        /*0b44*/ 	.word	0x000000ff
        /*0b48*/ 	.word	0x00022878
        /*0b4c*/ 	.short	0x0100
        /*0b4e*/ 	.byte	0x06
	.zero		1


	//   ....[13]....
        /*0b50*/ 	.word	0x00000530
        /*0b54*/ 	.word	0x000000ff
        /*0b58*/ 	.word	0x00022888
        /*0b5c*/ 	.short	0x0100
        /*0b5e*/ 	.byte	0x06
	.zero		1


	//   ....[14]....
        /*0b60*/ 	.word	0x00000660
        /*0b64*/ 	.word	0x000000ff
        /*0b68*/ 	.word	0x00022890
        /*0b6c*/ 	.short	0x0100
        /*0b6e*/ 	.byte	0x08
	.zero		1


	//   ....[15]....
        /*0b70*/ 	.word	0x00000670
        /*0b74*/ 	.word	0x000000ff
        /*0b78*/ 	.word	0x000228a0
        /*0b7c*/ 	.short	0x0100
        /*0b7e*/ 	.byte	0x08
	.zero		1


	//   ....[16]....
        /*0b80*/ 	.word	0x00000680
        /*0b84*/ 	.word	0x000000ff
        /*0b88*/ 	.word	0x00022898
        /*0b8c*/ 	.short	0x0100
        /*0b8e*/ 	.byte	0x08
	.zero		1


	//   ....[17]....
        /*0b90*/ 	.word	0x00000690
        /*0b94*/ 	.word	0x000000ff
        /*0b98*/ 	.word	0x000228a8
        /*0b9c*/ 	.short	0x0100
        /*0b9e*/ 	.byte	0x08
	.zero		1


	//   ....[18]....
        /*0ba0*/ 	.word	0x000007e0
        /*0ba4*/ 	.word	0x000000ff
        /*0ba8*/ 	.word	0x000228b0
        /*0bac*/ 	.short	0x0100
        /*0bae*/ 	.byte	0x08
	.zero		1


	//   ....[19]....
        /*0bb0*/ 	.word	0x000007f0
        /*0bb4*/ 	.word	0x000000ff
        /*0bb8*/ 	.word	0x000228c0
        /*0bbc*/ 	.short	0x0100
        /*0bbe*/ 	.byte	0x08
	.zero		1


	//   ....[20]....
        /*0bc0*/ 	.word	0x00000800
        /*0bc4*/ 	.word	0x000000ff
        /*0bc8*/ 	.word	0x000228b8
        /*0bcc*/ 	.short	0x0100
        /*0bce*/ 	.byte	0x08
	.zero		1


	//   ....[21]....
        /*0bd0*/ 	.word	0x00000810
        /*0bd4*/ 	.word	0x000000ff
        /*0bd8*/ 	.word	0x000228c8
        /*0bdc*/ 	.short	0x0100
        /*0bde*/ 	.byte	0x08
	.zero		1


	//   ....[22]....
        /*0be0*/ 	.word	0x00001ca0
        /*0be4*/ 	.word	0x000000ff
        /*0be8*/ 	.word	0x00022800
        /*0bec*/ 	.short	0x010a
        /*0bee*/ 	.byte	0x2b
	.zero		1


	//   ....[23]....
        /*0bf0*/ 	.word	0x00001d40
        /*0bf4*/ 	.word	0x0000006a
        /*0bf8*/ 	.word	0x00022830
        /*0bfc*/ 	.short	0x010a
        /*0bfe*/ 	.byte	0x3f
	.zero		1


	//   ....[24]....
        /*0c00*/ 	.word	0x00001d80
        /*0c04*/ 	.word	0x0000006a
        /*0c08*/ 	.word	0x00022830
        /*0c0c*/ 	.short	0x010a
        /*0c0e*/ 	.byte	0x3f
	.zero		1


	//   ....[25]....
        /*0c10*/ 	.word	0x00002c70
        /*0c14*/ 	.word	0x000000ff
        /*0c18*/ 	.word	0x00000000
        /*0c1c*/ 	.short	0x0101
        /*0c1e*/ 	.byte	0x06
	.zero		1


	//   ....[26]....
        /*0c20*/ 	.word	0x00006830
        /*0c24*/ 	.word	0x000000ff
        /*0c28*/ 	.word	0x00022830
        /*0c2c*/ 	.short	0x010a
        /*0c2e*/ 	.byte	0x06
	.zero		1


	//   ....[27]....
        /*0c30*/ 	.word	0x00006870
        /*0c34*/ 	.word	0x000000ff
        /*0c38*/ 	.word	0x00022830
        /*0c3c*/ 	.short	0x010a
        /*0c3e*/ 	.byte	0x06
	.zero		1


	//   ....[28]....
        /*0c40*/ 	.word	0x00007100
        /*0c44*/ 	.word	0x000000ff
        /*0c48*/ 	.word	0x00022850
        /*0c4c*/ 	.short	0x010a
        /*0c4e*/ 	.byte	0x06
	.zero		1


	//   ....[29]....
        /*0c50*/ 	.word	0x00007140
        /*0c54*/ 	.word	0x000000ff
        /*0c58*/ 	.word	0x00022850
        /*0c5c*/ 	.short	0x010a
        /*0c5e*/ 	.byte	0x06
	.zero		1


	//   ....[30]....
        /*0c60*/ 	.word	0x000079a0
        /*0c64*/ 	.word	0x000000ff
        /*0c68*/ 	.word	0x00000000
        /*0c6c*/ 	.short	0x0101
        /*0c6e*/ 	.byte	0x06
	.zero		1


	//   ....[31]....
        /*0c70*/ 	.word	0x0000b0e0
        /*0c74*/ 	.word	0x000000ff
        /*0c78*/ 	.word	0x00000000
        /*0c7c*/ 	.short	0x0101
        /*0c7e*/ 	.byte	0x06
	.zero		1


	//   ....[32]....
        /*0c80*/ 	.word	0x0000baa0
        /*0c84*/ 	.word	0x000000ff
        /*0c88*/ 	.word	0x00022830
        /*0c8c*/ 	.short	0x010a
        /*0c8e*/ 	.byte	0x06
	.zero		1


	//   ....[33]....
        /*0c90*/ 	.word	0x0000bae0
        /*0c94*/ 	.word	0x000000ff
        /*0c98*/ 	.word	0x00022830
        /*0c9c*/ 	.short	0x010a
        /*0c9e*/ 	.byte	0x06
	.zero		1


	//   ....[34]....
        /*0ca0*/ 	.word	0x0000c370
        /*0ca4*/ 	.word	0x000000ff
        /*0ca8*/ 	.word	0x00022850
        /*0cac*/ 	.short	0x010a
        /*0cae*/ 	.byte	0x06
	.zero		1


	//   ....[35]....
        /*0cb0*/ 	.word	0x0000c3b0
        /*0cb4*/ 	.word	0x000000ff
        /*0cb8*/ 	.word	0x00022850
        /*0cbc*/ 	.short	0x010a
        /*0cbe*/ 	.byte	0x06
	.zero		1


	//   ....[36]....
        /*0cc0*/ 	.word	0x0000cc70
        /*0cc4*/ 	.word	0x000000ff
        /*0cc8*/ 	.word	0x00000000
        /*0ccc*/ 	.short	0x0101
        /*0cce*/ 	.byte	0x06
	.zero		1


	//   ....[37]....
        /*0cd0*/ 	.word	0x0000e6b0
        /*0cd4*/ 	.word	0x000000ff
        /*0cd8*/ 	.word	0x00000000
        /*0cdc*/ 	.short	0x0101
        /*0cde*/ 	.byte	0x06
	.zero		1


	//   ....[38]....
        /*0ce0*/ 	.word	0x0000ee30
        /*0ce4*/ 	.word	0x000000ff
        /*0ce8*/ 	.word	0x00022830
        /*0cec*/ 	.short	0x010a
        /*0cee*/ 	.byte	0x06
	.zero		1


	//   ....[39]....
        /*0cf0*/ 	.word	0x0000ee70
        /*0cf4*/ 	.word	0x000000ff
        /*0cf8*/ 	.word	0x00022830
        /*0cfc*/ 	.short	0x010a
        /*0cfe*/ 	.byte	0x06
	.zero		1


	//   ....[40]....
        /*0d00*/ 	.word	0x0000f6d0
        /*0d04*/ 	.word	0x000000ff
        /*0d08*/ 	.word	0x00022850
        /*0d0c*/ 	.short	0x010a
        /*0d0e*/ 	.byte	0x06
	.zero		1


	//   ....[41]....
        /*0d10*/ 	.word	0x0000f710
        /*0d14*/ 	.word	0x000000ff
        /*0d18*/ 	.word	0x00022850
        /*0d1c*/ 	.short	0x010a
        /*0d1e*/ 	.byte	0x06
	.zero		1


	//   ....[42]....
        /*0d20*/ 	.word	0x0000ff60
        /*0d24*/ 	.word	0x000000ff
        /*0d28*/ 	.word	0x00000000
        /*0d2c*/ 	.short	0x0101
        /*0d2e*/ 	.byte	0x06
	.zero		1


	//   ....[43]....
        /*0d30*/ 	.word	0x000136a0
        /*0d34*/ 	.word	0x000000ff
        /*0d38*/ 	.word	0x00000000
        /*0d3c*/ 	.short	0x0101
        /*0d3e*/ 	.byte	0x06
	.zero		1


	//   ....[44]....
        /*0d40*/ 	.word	0x00013d10
        /*0d44*/ 	.word	0x000000ff
        /*0d48*/ 	.word	0x00022850
        /*0d4c*/ 	.short	0x010a
        /*0d4e*/ 	.byte	0x09
	.zero		1


	//   ....[45]....
        /*0d50*/ 	.word	0x00013d50
        /*0d54*/ 	.word	0x000000ff
        /*0d58*/ 	.word	0x00022850
        /*0d5c*/ 	.short	0x010a
        /*0d5e*/ 	.byte	0x09
	.zero		1


	//   ....[46]....
        /*0d60*/ 	.word	0x00014400
        /*0d64*/ 	.word	0x000000ff
        /*0d68*/ 	.word	0x00000000
        /*0d6c*/ 	.short	0x0101
        /*0d6e*/ 	.byte	0x04
	.zero		1


	//   ....[47]....
        /*0d70*/ 	.word	0x00015df0
        /*0d74*/ 	.word	0x00000004
        /*0d78*/ 	.word	0x00000000
        /*0d7c*/ 	.short	0x0101
        /*0d7e*/ 	.byte	0x3f
	.zero		1


	//   ....[48]....
        /*0d80*/ 	.word	0x00018500
        /*0d84*/ 	.word	0x00000000
        /*0d88*/ 	.word	0x00022880
        /*0d8c*/ 	.short	0x010a
        /*0d8e*/ 	.byte	0x3f
	.zero		1


	//   ....[49]....
        /*0d90*/ 	.word	0x00018d60
        /*0d94*/ 	.word	0x00000000
        /*0d98*/ 	.word	0x00022870
        /*0d9c*/ 	.short	0x0107
        /*0d9e*/ 	.byte	0x3f
	.zero		1


	//   ....[50]....
        /*0da0*/ 	.word	0x00018e20
        /*0da4*/ 	.word	0x00000000
        /*0da8*/ 	.word	0x00022870
        /*0dac*/ 	.short	0x0101
        /*0dae*/ 	.byte	0x3f
	.zero		1


	//   ....[51]....
        /*0db0*/ 	.word	0x00018e50
        /*0db4*/ 	.word	0x00000000
        /*0db8*/ 	.word	0x00022840
        /*0dbc*/ 	.short	0x010a
        /*0dbe*/ 	.byte	0x3f
	.zero		1


	//   ....[52]....
        /*0dc0*/ 	.word	0x00019580
        /*0dc4*/ 	.word	0x00000000
        /*0dc8*/ 	.word	0x00022830
        /*0dcc*/ 	.short	0x0107
        /*0dce*/ 	.byte	0x3f
	.zero		1


	//   ....[53]....
        /*0dd0*/ 	.word	0x00019640
        /*0dd4*/ 	.word	0x00000000
        /*0dd8*/ 	.word	0x00022830
        /*0ddc*/ 	.short	0x0101
        /*0dde*/ 	.byte	0x3f
	.zero		1


	//   ....[54]....
        /*0de0*/ 	.word	0x00019ee0
        /*0de4*/ 	.word	0x00000011
        /*0de8*/ 	.word	0x00022800
        /*0dec*/ 	.short	0x0107
        /*0dee*/ 	.byte	0x3f
	.zero		1


	//   ....[55]....
        /*0df0*/ 	.word	0x00019fd0
        /*0df4*/ 	.word	0x00000011
        /*0df8*/ 	.word	0x00022800
        /*0dfc*/ 	.short	0x0101
        /*0dfe*/ 	.byte	0x3f
	.zero		1


	//   ....[56]....
        /*0e00*/ 	.word	0x00019ff0
        /*0e04*/ 	.word	0x00000011
        /*0e08*/ 	.word	0x00022820
        /*0e0c*/ 	.short	0x010a
        /*0e0e*/ 	.byte	0x3f
	.zero		1


	//   ....[57]....
        /*0e10*/ 	.word	0x0001a510
        /*0e14*/ 	.word	0x00000000
        /*0e18*/ 	.word	0x00022880
        /*0e1c*/ 	.short	0x010a
        /*0e1e*/ 	.byte	0x3f
	.zero		1


	//   ....[58]....
        /*0e20*/ 	.word	0x0001aae0
        /*0e24*/ 	.word	0x00000000
        /*0e28*/ 	.word	0x00022870
        /*0e2c*/ 	.short	0x0107
        /*0e2e*/ 	.byte	0x3f
	.zero		1


	//   ....[59]....
        /*0e30*/ 	.word	0x0001aba0
        /*0e34*/ 	.word	0x00000000
        /*0e38*/ 	.word	0x00022870
        /*0e3c*/ 	.short	0x0101
        /*0e3e*/ 	.byte	0x3f
	.zero		1


	//   ....[60]....
        /*0e40*/ 	.word	0x0001abd0
        /*0e44*/ 	.word	0x00000000
        /*0e48*/ 	.word	0x00022840
        /*0e4c*/ 	.short	0x010a
        /*0e4e*/ 	.byte	0x3f
	.zero		1


	//   ....[61]....
        /*0e50*/ 	.word	0x0001b170
        /*0e54*/ 	.word	0x00000000
        /*0e58*/ 	.word	0x00022830
        /*0e5c*/ 	.short	0x0107
        /*0e5e*/ 	.byte	0x3f
	.zero		1


	//   ....[62]....
        /*0e60*/ 	.word	0x0001b230
        /*0e64*/ 	.word	0x00000000
        /*0e68*/ 	.word	0x00022830
        /*0e6c*/ 	.short	0x0101
        /*0e6e*/ 	.byte	0x3f
	.zero		1


	//   ....[63]....
        /*0e70*/ 	.word	0x0001b2c0
        /*0e74*/ 	.word	0x00000003
        /*0e78*/ 	.word	0x00022870
        /*0e7c*/ 	.short	0x010a
        /*0e7e*/ 	.byte	0x3f
	.zero		1


	//   ....[64]....
        /*0e80*/ 	.word	0x0001b350
        /*0e84*/ 	.word	0x00000003
        /*0e88*/ 	.word	0x00022860
        /*0e8c*/ 	.short	0x010a
        /*0e8e*/ 	.byte	0x3f
	.zero		1


	//   ....[65]....
        /*0e90*/ 	.word	0x0001b910
        /*0e94*/ 	.word	0x00000003
        /*0e98*/ 	.word	0x00022850
        /*0e9c*/ 	.short	0x0101
        /*0e9e*/ 	.byte	0x3f
	.zero		1


	//   ....[66]....
        /*0ea0*/ 	.word	0x0001b9a0
        /*0ea4*/ 	.word	0x00000003
        /*0ea8*/ 	.word	0x00000000
        /*0eac*/ 	.short	0x0101
        /*0eae*/ 	.byte	0x3f
	.zero		1


	//   ....[67]....
        /*0eb0*/ 	.word	0x0001bb70
        /*0eb4*/ 	.word	0x00000003
        /*0eb8*/ 	.word	0x00022870
        /*0ebc*/ 	.short	0x010a
        /*0ebe*/ 	.byte	0x3f
	.zero		1


	//   ....[68]....
        /*0ec0*/ 	.word	0x0001bc00
        /*0ec4*/ 	.word	0x00000003
        /*0ec8*/ 	.word	0x00022860
        /*0ecc*/ 	.short	0x010a
        /*0ece*/ 	.byte	0x3f
	.zero		1


	//   ....[69]....
        /*0ed0*/ 	.word	0x0001c1c0
        /*0ed4*/ 	.word	0x00000003
        /*0ed8*/ 	.word	0x00022850
        /*0edc*/ 	.short	0x0101
        /*0ede*/ 	.byte	0x3f
	.zero		1


	//   ....[70]....
        /*0ee0*/ 	.word	0x0001c260
        /*0ee4*/ 	.word	0x00000003
        /*0ee8*/ 	.word	0x00000000
        /*0eec*/ 	.short	0x0101
        /*0eee*/ 	.byte	0x3f
	.zero		1


	//   ....[71]....
        /*0ef0*/ 	.word	0x0001c500
        /*0ef4*/ 	.word	0x00000004
        /*0ef8*/ 	.word	0x00022820
        /*0efc*/ 	.short	0x010a
        /*0efe*/ 	.byte	0x3f
	.zero		1


	//   ....[72]....
        /*0f00*/ 	.word	0x0001c680
        /*0f04*/ 	.word	0x00000005
        /*0f08*/ 	.word	0x00022840
        /*0f0c*/ 	.short	0x010a
        /*0f0e*/ 	.byte	0x3f
	.zero		1


	//   ....[73]....
        /*0f10*/ 	.word	0x0001c720
        /*0f14*/ 	.word	0x0000001f
        /*0f18*/ 	.word	0x00022840
        /*0f1c*/ 	.short	0x010a
        /*0f1e*/ 	.byte	0x3f
	.zero		1


	//   ....[74]....
        /*0f20*/ 	.word	0x0001c760
        /*0f24*/ 	.word	0x00000005
        /*0f28*/ 	.word	0x00022860
        /*0f2c*/ 	.short	0x010a
        /*0f2e*/ 	.byte	0x3f
	.zero		1


	//   ....[75]....
        /*0f30*/ 	.word	0x0001c7a0
        /*0f34*/ 	.word	0x0000001f
        /*0f38*/ 	.word	0x00022860
        /*0f3c*/ 	.short	0x010a
        /*0f3e*/ 	.byte	0x3f
	.zero		1


	//   ....[76]....
        /*0f40*/ 	.word	0x0001c7e0
        /*0f44*/ 	.word	0x00000005
        /*0f48*/ 	.word	0x00022880
        /*0f4c*/ 	.short	0x010a
        /*0f4e*/ 	.byte	0x3f
	.zero		1


	//   ....[77]....
        /*0f50*/ 	.word	0x0001c820
        /*0f54*/ 	.word	0x0000001f
        /*0f58*/ 	.word	0x00022880
        /*0f5c*/ 	.short	0x010a
        /*0f5e*/ 	.byte	0x3f
	.zero		1


	//   ....[78]....
        /*0f60*/ 	.word	0x0001c890
        /*0f64*/ 	.word	0x00000003
        /*0f68*/ 	.word	0x00022800
        /*0f6c*/ 	.short	0x010a
        /*0f6e*/ 	.byte	0x3f
	.zero		1


	//   ....[79]....
        /*0f70*/ 	.word	0x0001c8e0
        /*0f74*/ 	.word	0x0000006a
        /*0f78*/ 	.word	0x00022830
        /*0f7c*/ 	.short	0x010a
        /*0f7e*/ 	.byte	0x3f
	.zero		1


	//   ....[80]....
        /*0f80*/ 	.word	0x0001c940
        /*0f84*/ 	.word	0x0000000a
        /*0f88*/ 	.word	0x00022830
        /*0f8c*/ 	.short	0x010a
        /*0f8e*/ 	.byte	0x3f
	.zero		1


	//   ....[81]....
        /*0f90*/ 	.word	0x0001c9a0
        /*0f94*/ 	.word	0x0000000a
        /*0f98*/ 	.word	0x00022850
        /*0f9c*/ 	.short	0x010a
        /*0f9e*/ 	.byte	0x3f
	.zero		1


	//   ....[82]....
        /*0fa0*/ 	.word	0x0001ca00
        /*0fa4*/ 	.word	0x0000000a
        /*0fa8*/ 	.word	0x00022830
        /*0fac*/ 	.short	0x010a
        /*0fae*/ 	.byte	0x3f
	.zero		1


	//   ....[83]....
        /*0fb0*/ 	.word	0x0001ca60
        /*0fb4*/ 	.word	0x0000000a
        /*0fb8*/ 	.word	0x00022850
        /*0fbc*/ 	.short	0x010a
        /*0fbe*/ 	.byte	0x3f
	.zero		1


	//   ....[84]....
        /*0fc0*/ 	.word	0x0001cac0
        /*0fc4*/ 	.word	0x0000000a
        /*0fc8*/ 	.word	0x00022830
        /*0fcc*/ 	.short	0x010a
        /*0fce*/ 	.byte	0x3f
	.zero		1


	//   ....[85]....
        /*0fd0*/ 	.word	0x0001cb20
        /*0fd4*/ 	.word	0x0000000a
        /*0fd8*/ 	.word	0x00022850
        /*0fdc*/ 	.short	0x010a
        /*0fde*/ 	.byte	0x3f
	.zero		1


	//   ....[86]....
        /*0fe0*/ 	.word	0x0001cb80
        /*0fe4*/ 	.word	0x00000005
        /*0fe8*/ 	.word	0x00022850
        /*0fec*/ 	.short	0x010a
        /*0fee*/ 	.byte	0x3f
	.zero		1


	//   ....[87]....
        /*0ff0*/ 	.word	0x0001cc80
        /*0ff4*/ 	.word	0x00000000
        /*0ff8*/ 	.word	0x00022880
        /*0ffc*/ 	.short	0x010a
        /*0ffe*/ 	.byte	0x3f
	.zero		1


	//   ....[88]....
        /*1000*/ 	.word	0x0001d970
        /*1004*/ 	.word	0x00000000
        /*1008*/ 	.word	0x00022840
        /*100c*/ 	.short	0x010a
        /*100e*/ 	.byte	0x3f
	.zero		1


	//   ....[89]....
        /*1010*/ 	.word	0x0001edf0
        /*1014*/ 	.word	0x00000011
        /*1018*/ 	.word	0x00022820
        /*101c*/ 	.short	0x010a
        /*101e*/ 	.byte	0x3f
	.zero		1


	//   ....[90]....
        /*1020*/ 	.word	0x0001ee40
        /*1024*/ 	.word	0x00000000
        /*1028*/ 	.word	0x00022880
        /*102c*/ 	.short	0x010a
        /*102e*/ 	.byte	0x3f
	.zero		1


	//   ....[91]....
        /*1030*/ 	.word	0x0001f940
        /*1034*/ 	.word	0x00000000
        /*1038*/ 	.word	0x00022840
        /*103c*/ 	.short	0x010a
        /*103e*/ 	.byte	0x3f
	.zero		1


	//   ....[92]....
        /*1040*/ 	.word	0x00020420
        /*1044*/ 	.word	0x00000003
        /*1048*/ 	.word	0x00022870
        /*104c*/ 	.short	0x010a
        /*104e*/ 	.byte	0x3f
	.zero		1


	//   ....[93]....
        /*1050*/ 	.word	0x00020470
        /*1054*/ 	.word	0x00000003
        /*1058*/ 	.word	0x00022860
        /*105c*/ 	.short	0x010a
        /*105e*/ 	.byte	0x3f
	.zero		1


	//   ....[94]....
        /*1060*/ 	.word	0x000204c0
        /*1064*/ 	.word	0x00000003
        /*1068*/ 	.word	0x00022870
        /*106c*/ 	.short	0x010a
        /*106e*/ 	.byte	0x3f
	.zero		1


	//   ....[95]....
        /*1070*/ 	.word	0x00020510
        /*1074*/ 	.word	0x00000003
        /*1078*/ 	.word	0x00022860
        /*107c*/ 	.short	0x010a
        /*107e*/ 	.byte	0x3f
	.zero		1


	//   ....[96]....
        /*1080*/ 	.word	0x00020560
        /*1084*/ 	.word	0x00000004
        /*1088*/ 	.word	0x00022820
        /*108c*/ 	.short	0x010a
        /*108e*/ 	.byte	0x3f
	.zero		1


	//   ....[97]....
        /*1090*/ 	.word	0x00020700
        /*1094*/ 	.word	0x00000005
        /*1098*/ 	.word	0x00022840
        /*109c*/ 	.short	0x010a
        /*109e*/ 	.byte	0x3f
	.zero		1


	//   ....[98]....
        /*10a0*/ 	.word	0x00020750
        /*10a4*/ 	.word	0x0000001f
        /*10a8*/ 	.word	0x00022840
        /*10ac*/ 	.short	0x010a
        /*10ae*/ 	.byte	0x3f
	.zero		1


	//   ....[99]....
        /*10b0*/ 	.word	0x000207a0
        /*10b4*/ 	.word	0x00000005
        /*10b8*/ 	.word	0x00022860
        /*10bc*/ 	.short	0x010a
        /*10be*/ 	.byte	0x3f
	.zero		1


	//   ....[100]....
        /*10c0*/ 	.word	0x000207f0
        /*10c4*/ 	.word	0x0000001f
        /*10c8*/ 	.word	0x00022860
        /*10cc*/ 	.short	0x010a
        /*10ce*/ 	.byte	0x3f
	.zero		1


	//   ....[101]....
        /*10d0*/ 	.word	0x00020840
        /*10d4*/ 	.word	0x00000005
        /*10d8*/ 	.word	0x00022880
        /*10dc*/ 	.short	0x010a
        /*10de*/ 	.byte	0x3f
	.zero		1


	//----- nvinfo : EIATTR_NUM_MBARRIERS
	.align		4
.L_958:
        /*10e0*/ 	.byte	0x03, 0x38
        /*10e2*/ 	.short	0x0016


	//----- nvinfo : EIATTR_EXIT_INSTR_OFFSETS
	.align		4
        /*10e4*/ 	.byte	0x04, 0x1c
        /*10e6*/ 	.short	(.L_960 - .L_959)


	//   ....[0]....
.L_959:
        /*10e8*/ 	.word	0x000009a0


	//   ....[1]....
        /*10ec*/ 	.word	0x00016b20


	//   ....[2]....
        /*10f0*/ 	.word	0x0001c870


	//----- nvinfo : EIATTR_MAX_THREADS
	.align		4
.L_960:
        /*10f4*/ 	.byte	0x04, 0x05
        /*10f6*/ 	.short	(.L_962 - .L_961)
.L_961:
        /*10f8*/ 	.word	0x00000180
        /*10fc*/ 	.word	0x00000001
        /*1100*/ 	.word	0x00000001


	//----- nvinfo : EIATTR_CRS_STACK_SIZE
	.align		4
.L_962:
        /*1104*/ 	.byte	0x04, 0x1e
        /*1106*/ 	.short	(.L_964 - .L_963)
.L_963:
        /*1108*/ 	.word	0x00000000


	//----- nvinfo : EIATTR_CBANK_PARAM_SIZE
	.align		4
.L_964:
        /*110c*/ 	.byte	0x03, 0x19
        /*110e*/ 	.short	0x0af0


	//----- nvinfo : EIATTR_PARAM_CBANK
	.align		4
        /*1110*/ 	.byte	0x04, 0x0a
        /*1112*/ 	.short	(.L_966 - .L_965)
	.align		4
.L_965:
        /*1114*/ 	.word	index@(.nv.constant0._ZN7cutlass13device_kernelIN5flash11enable_sm90INS1_16FlashAttnFwdSm90INS1_25CollectiveMainloopFwdSm90ILi2EN4cute5tupleIJNS5_1CILi1EEES8_S8_EEENS6_IJNS7_ILi128EEENS7_ILi160EEESA_EEELi128ENS_12float_e4m3_tEfNS_4arch4Sm90ELb0ELb1ELb1ELb0ELb1ELb0ELb0ELb1ELb1ELb1ELb0ELb0EEENS1_21CollectiveEpilogueFwdINS6_IJSA_SA_SB_EEES9_NS_10bfloat16_tESF_Li256ELb0ELb1ELb0ELb1EEENS1_30DynamicPersistentTileSchedulerILi256ELi128ELb0ELb1ELb1EEEEEEEEEvNT_6ParamsE)
        /*1118*/ 	.short	0x0210
        /*111a*/ 	.short	0x0af0


	//----- nvinfo : EIATTR_SW_WAR
	.align		4
.L_966:
        /*111c*/ 	.byte	0x04, 0x36
        /*111e*/ 	.short	(.L_968 - .L_967)
.L_967:
        /*1120*/ 	.word	0x00000008
.L_968:


//--------------------- .nv.info._ZN7cutlass13device_kernelIN5flash11enable_sm90INS1_16FlashAttnFwdSm90INS1_25CollectiveMainloopFwdSm90ILi2EN4cute5tupleIJNS5_1CILi1EEES8_S8_EEENS6_IJNS7_ILi128EEENS7_ILi160EEESA_EEELi128ENS_12float_e4m3_tEfNS_4arch4Sm90ELb0ELb1ELb1ELb1ELb1ELb0ELb0ELb1ELb1ELb1ELb0ELb0EEENS1_21CollectiveEpilogueFwdINS6_IJSA_SA_SB_EEES9_NS_10bfloat16_tESF_Li256ELb1ELb1ELb0ELb1EEENS1_36VarlenDynamicPersistentTileSchedulerILi128ELi160ELi256ELi128ELb0ELb1ELb1ELb1ELb0ELb1EEEEEEEEEvNT_6ParamsE --------------------------
	.section	.nv.info._ZN7cutlass13device_kernelIN5flash11enable_sm90INS1_16FlashAttnFwdSm90INS1_25CollectiveMainloopFwdSm90ILi2EN4cute5tupleIJNS5_1CILi1EEES8_S8_EEENS6_IJNS7_ILi128EEENS7_ILi160EEESA_EEELi128ENS_12float_e4m3_tEfNS_4arch4Sm90ELb0ELb1ELb1ELb1ELb1ELb0ELb0ELb1ELb1ELb1ELb0ELb0EEENS1_21CollectiveEpilogueFwdINS6_IJSA_SA_SB_EEES9_NS_10bfloat16_tESF_Li256ELb1ELb1ELb0ELb1EEENS1_36VarlenDynamicPersistentTileSchedulerILi128ELi160ELi256ELi128ELb0ELb1ELb1ELb1ELb0ELb1EEEEEEEEEvNT_6ParamsE,"",@"SHT_CUDA_INFO"
	.sectionflags	@""
	.align	4


	//----- nvinfo : EIATTR_CUDA_API_VERSION
	.align		4
        /*0000*/ 	.byte	0x04, 0x37
        /*0002*/ 	.short	(.L_970 - .L_969)
.L_969:
        /*0004*/ 	.word	0x00000082


	//----- nvinfo : EIATTR_KPARAM_INFO
	.align		4
.L_970:
        /*0008*/ 	.byte	0x04, 0x17
        /*000a*/ 	.short	(.L_972 - .L_971)
.L_971:
        /*000c*/ 	.word	0x00000000
        /*0010*/ 	.short	0x0000
        /*0012*/ 	.short	0x0070
        /*0014*/ 	.byte	0x00, 0xf0, 0x01, 0x2a


	//----- nvinfo : EIATTR_SPARSE_MMA_MASK
	.align		4
.L_972:
        /*0018*/ 	.byte	0x03, 0x50
        /*001a*/ 	.short	0x0000


	//----- nvinfo : EIATTR_MAXREG_COUNT
	.align		4
        /*001c*/ 	.byte	0x03, 0x1b
        /*001e*/ 	.short	0x00a8


	//----- nvinfo : EIATTR_NUM_BARRIERS
	.align		4
        /*0020*/ 	.byte	0x02, 0x4c
        /*0022*/ 	.byte	0x10
	.zero		1


	//----- nvinfo : EIATTR_EXTERNS
	.align		4
        /*0024*/ 	.byte	0x04, 0x0f
        /*0026*/ 	.short	(.L_974 - .L_973)


	//   ....[0]....
	.align		4
.L_973:
        /*0028*/ 	.word	index@(__assertfail)


	//----- nvinfo : EIATTR_ANNOTATIONS
	.align		4
.L_974:
        /*002c*/ 	.byte	0x04, 0x55
        /*002e*/ 	.short	(.L_976 - .L_975)


	//   ....[0]....
.L_975:
        /* <DEDUP_REMOVED lines=24> */


	//----- nvinfo : EIATTR_MERCURY_ISA_VERSION
	.align		4
.L_976:
        /*0198*/ 	.byte	0x03, 0x5f
        /*019a*/ 	.short	0x0101


	//----- nvinfo : EIATTR_UNUSED_LOAD_BYTE_OFFSET
	.align		4
        /*019c*/ 	.byte	0x04, 0x44
        /*019e*/ 	.short	(.L_978 - .L_977)


	//   ....[0]....
.L_977:
        /*01a0*/ 	.word	0x00000980
        /*01a4*/ 	.word	0x0000fff0


	//   ....[1]....
        /*01a8*/ 	.word	0x000148d0
        /*01ac*/ 	.word	0x0000fff0


	//----- nvinfo : EIATTR_INT_WARP_WIDE_INSTR_OFFSETS
	.align		4
.L_978:
        /*01b0*/ 	.byte	0x04, 0x31
        /*01b2*/ 	.short	(.L_980 - .L_979)


	//   ....[0]....
.L_979:
        /*01b4*/ 	.word	0x000000c0


	//   ....[1]....
        /*01b8*/ 	.word	0x000000d0


	//   ....[2]....
        /*01bc*/ 	.word	0x00000170


	//   ....[3]....
        /*01c0*/ 	.word	0x00018890


	//   ....[4]....
        /*01c4*/ 	.word	0x00018920


	//   ....[5]....
        /*01c8*/ 	.word	0x0001cb70


	//   ....[6]....
        /*01cc*/ 	.word	0x0001cc00


	//----- nvinfo : EIATTR_COOP_GROUP_MASK_REGIDS
	.align		4
.L_980:
        /*01d0*/ 	.byte	0x04, 0x29
        /*01d2*/ 	.short	(.L_982 - .L_981)


	//   ....[0]....
.L_981:
        /*01d4*/ 	.word	0xffffffff


	//   ....[1]....
        /*01d8*/ 	.word	0xffffffff


	//   ....[2]....
        /*01dc*/ 	.word	0xffffffff


	//   ....[3]....
        /*01e0*/ 	.word	0xffffffff


	//   ....[4]....
        /*01e4*/ 	.word	0xffffffff


	//   ....[5]....
        /*01e8*/ 	.word	0xffffffff


	//   ....[6]....
        /*01ec*/ 	.word	0xffffffff


	//   ....[7]....
        /*01f0*/ 	.word	0xffffffff


	//   ....[8]....
        /*01f4*/ 	.word	0xffffffff


	//   ....[9]....
        /*01f8*/ 	.word	0xffffffff


	//   ....[10]....
        /*01fc*/ 	.word	0xffffffff


	//   ....[11]....
        /*0200*/ 	.word	0xffffffff


	//   ....[12]....
        /*0204*/ 	.word	0xffffffff


	//   ....[13]....
        /*0208*/ 	.word	0xffffffff


	//   ....[14]....
        /*020c*/ 	.word	0xffffffff


	//   ....[15]....
        /*0210*/ 	.word	0xffffffff


	//   ....[16]....
        /*0214*/ 	.word	0xffffffff


	//   ....[17]....
        /*0218*/ 	.word	0xffffffff


	//   ....[18]....
        /*021c*/ 	.word	0xffffffff


	//   ....[19]....
        /*0220*/ 	.word	0xffffffff


	//   ....[20]....
        /*0224*/ 	.word	0xffffffff


	//   ....[21]....
        /*0228*/ 	.word	0xffffffff


	//   ....[22]....
        /*022c*/ 	.word	0xffffffff


	//   ....[23]....
        /*0230*/ 	.word	0xffffffff


	//   ....[24]....
        /*0234*/ 	.word	0xffffffff


	//   ....[25]....
        /*0238*/ 	.word	0xffffffff


	//   ....[26]....
        /*023c*/ 	.word	0xffffffff


	//   ....[27]....
        /*0240*/ 	.word	0xffffffff


	//   ....[28]....
        /*0244*/ 	.word	0xffffffff


	//   ....[29]....
        /*0248*/ 	.word	0xffffffff


	//   ....[30]....
        /*024c*/ 	.word	0xffffffff


	//   ....[31]....
        /*0250*/ 	.word	0xffffffff


	//   ....[32]....
        /*0254*/ 	.word	0xffffffff


	//   ....[33]....
        /*0258*/ 	.word	0xffffffff


	//   ....[34]....
        /*025c*/ 	.word	0xffffffff


	//   ....[35]....
        /*0260*/ 	.word	0xffffffff


	//   ....[36]....
        /*0264*/ 	.word	0xffffffff


	//   ....[37]....
        /*0268*/ 	.word	0xffffffff


	//   ....[38]....
        /*026c*/ 	.word	0xffffffff


	//   ....[39]....
        /*0270*/ 	.word	0xffffffff


	//   ....[40]....
        /*0274*/ 	.word	0xffffffff


	//   ....[41]....
        /*0278*/ 	.word	0xffffffff


	//   ....[42]....
        /*027c*/ 	.word	0xffffffff


	//   ....[43]....
        /*0280*/ 	.word	0xffffffff


	//   ....[44]....
        /*0284*/ 	.word	0xffffffff


	//   ....[45]....
        /*0288*/ 	.word	0xffffffff


	//   ....[46]....
        /*028c*/ 	.word	0xffffffff


	//   ....[47]....
        /*0290*/ 	.word	0xffffffff


	//   ....[48]....
        /*0294*/ 	.word	0xffffffff


	//   ....[49]....
        /*0298*/ 	.word	0xffffffff


	//   ....[50]....
        /*029c*/ 	.word	0xffffffff


	//   ....[51]....
        /*02a0*/ 	.word	0xffffffff


	//   ....[52]....
        /*02a4*/ 	.word	0xffffffff


	//   ....[53]....
        /*02a8*/ 	.word	0xffffffff


	//   ....[54]....
        /*02ac*/ 	.word	0xffffffff


	//   ....[55]....
        /*02b0*/ 	.word	0xffffffff


	//   ....[56]....
        /*02b4*/ 	.word	0xffffffff


	//   ....[57]....
        /*02b8*/ 	.word	0xffffffff


	//   ....[58]....
        /*02bc*/ 	.word	0xffffffff


	//   ....[59]....
        /*02c0*/ 	.word	0xffffffff


	//   ....[60]....
        /*02c4*/ 	.word	0xffffffff


	//   ....[61]....
        /*02c8*/ 	.word	0xffffffff


	//   ....[62]....
        /*02cc*/ 	.word	0xffffffff


	//   ....[63]....
        /*02d0*/ 	.word	0xffffffff


	//   ....[64]....
        /*02d4*/ 	.word	0xffffffff


	//   ....[65]....
        /*02d8*/ 	.word	0xffffffff


	//   ....[66]....
        /*02dc*/ 	.word	0xffffffff


	//   ....[67]....
        /*02e0*/ 	.word	0xffffffff


	//   ....[68]....
        /*02e4*/ 	.word	0xffffffff


	//   ....[69]....
        /*02e8*/ 	.word	0xffffffff


	//   ....[70]....
        /*02ec*/ 	.word	0xffffffff


	//   ....[71]....
        /*02f0*/ 	.word	0xffffffff


	//   ....[72]....
        /*02f4*/ 	.word	0xffffffff


	//   ....[73]....
        /*02f8*/ 	.word	0xffffffff


	//   ....[74]....
        /*02fc*/ 	.word	0xffffffff


	//   ....[75]....
        /*0300*/ 	.word	0xffffffff


	//   ....[76]....
        /*0304*/ 	.word	0xffffffff


	//   ....[77]....
        /*0308*/ 	.word	0xffffffff


	//   ....[78]....
        /*030c*/ 	.word	0xffffffff


	//   ....[79]....
        /*0310*/ 	.word	0xffffffff


	//   ....[80]....
        /*0314*/ 	.word	0xffffffff


	//   ....[81]....
        /*0318*/ 	.word	0xffffffff


	//   ....[82]....
        /*031c*/ 	.word	0xffffffff


	//   ....[83]....
        /*0320*/ 	.word	0xffffffff


	//   ....[84]....
        /*0324*/ 	.word	0xffffffff


	//   ....[85]....
        /*0328*/ 	.word	0xffffffff


	//   ....[86]....
        /*032c*/ 	.word	0xffffffff


	//   ....[87]....
        /*0330*/ 	.word	0xffffffff


	//   ....[88]....
        /*0334*/ 	.word	0xffffffff


	//   ....[89]....
        /*0338*/ 	.word	0xffffffff


	//   ....[90]....
        /*033c*/ 	.word	0xffffffff


	//   ....[91]....
        /*0340*/ 	.word	0xffffffff


	//   ....[92]....
        /*0344*/ 	.word	0xffffffff


	//   ....[93]....
        /*0348*/ 	.word	0xffffffff


	//   ....[94]....
        /*034c*/ 	.word	0xffffffff


	//   ....[95]....
        /*0350*/ 	.word	0xffffffff


	//   ....[96]....
        /*0354*/ 	.word	0xffffffff


	//   ....[97]....
        /*0358*/ 	.word	0xffffffff


	//   ....[98]....
        /*035c*/ 	.word	0xffffffff


	//   ....[99]....
        /*0360*/ 	.word	0xffffffff


	//   ....[100]....
        /*0364*/ 	.word	0xffffffff


	//   ....[101]....
        /*0368*/ 	.word	0xffffffff


	//   ....[102]....
        /*036c*/ 	.word	0xffffffff


	//   ....[103]....
        /*0370*/ 	.word	0xffffffff


	//   ....[104]....
        /*0374*/ 	.word	0xffffffff


	//   ....[105]....
        /*0378*/ 	.word	0xffffffff


	//   ....[106]....
        /*037c*/ 	.word	0xffffffff


	//   ....[107]....
        /*0380*/ 	.word	0xffffffff


	//   ....[108]....
        /*0384*/ 	.word	0xffffffff


	//   ....[109]....
        /*0388*/ 	.word	0xffffffff


	//   ....[110]....
        /*038c*/ 	.word	0xffffffff


	//   ....[111]....
        /*0390*/ 	.word	0xffffffff


	//   ....[112]....
        /*0394*/ 	.word	0xffffffff


	//   ....[113]....
        /*0398*/ 	.word	0xffffffff


	//   ....[114]....
        /*039c*/ 	.word	0xffffffff


	//   ....[115]....
        /*03a0*/ 	.word	0xffffffff


	//   ....[116]....
        /*03a4*/ 	.word	0xffffffff


	//   ....[117]....
        /*03a8*/ 	.word	0xffffffff


	//   ....[118]....
        /*03ac*/ 	.word	0xffffffff


	//   ....[119]....
        /*03b0*/ 	.word	0xffffffff


	//   ....[120]....
        /*03b4*/ 	.word	0xffffffff


	//   ....[121]....
        /*03b8*/ 	.word	0xffffffff


	//   ....[122]....
        /*03bc*/ 	.word	0xffffffff


	//   ....[123]....
        /*03c0*/ 	.word	0xffffffff


	//   ....[124]....
        /*03c4*/ 	.word	0xffffffff


	//   ....[125]....
        /*03c8*/ 	.word	0xffffffff


	//   ....[126]....
        /*03cc*/ 	.word	0xffffffff


	//   ....[127]....
        /*03d0*/ 	.word	0xffffffff


	//   ....[128]....
        /*03d4*/ 	.word	0xffffffff


	//   ....[129]....
        /*03d8*/ 	.word	0xffffffff


	//   ....[130]....
        /*03dc*/ 	.word	0xffffffff


	//   ....[131]....
        /*03e0*/ 	.word	0xffffffff


	//   ....[132]....
        /*03e4*/ 	.word	0xffffffff


	//   ....[133]....
        /*03e8*/ 	.word	0xffffffff


	//   ....[134]....
        /*03ec*/ 	.word	0xffffffff


	//   ....[135]....
        /*03f0*/ 	.word	0xffffffff


	//   ....[136]....
        /*03f4*/ 	.word	0xffffffff


	//   ....[137]....
        /*03f8*/ 	.word	0xffffffff


	//   ....[138]....
        /*03fc*/ 	.word	0xffffffff


	//   ....[139]....
        /*0400*/ 	.word	0xffffffff


	//   ....[140]....
        /*0404*/ 	.word	0xffffffff


	//   ....[141]....
        /*0408*/ 	.word	0xffffffff


	//   ....[142]....
        /*040c*/ 	.word	0xffffffff


	//   ....[143]....
        /*0410*/ 	.word	0xffffffff


	//   ....[144]....
        /*0414*/ 	.word	0xffffffff


	//   ....[145]....
        /*0418*/ 	.word	0xffffffff


	//   ....[146]....
        /*041c*/ 	.word	0xffffffff


	//   ....[147]....
        /*0420*/ 	.word	0xffffffff


	//   ....[148]....
        /*0424*/ 	.word	0xffffffff


	//   ....[149]....
        /*0428*/ 	.word	0xffffffff


	//   ....[150]....
        /*042c*/ 	.word	0xffffffff


	//   ....[151]....
        /*0430*/ 	.word	0xffffffff


	//   ....[152]....
        /*0434*/ 	.word	0xffffffff


	//   ....[153]....
        /*0438*/ 	.word	0xffffffff


	//   ....[154]....
        /*043c*/ 	.word	0xffffffff


	//   ....[155]....
        /*0440*/ 	.word	0xffffffff


	//   ....[156]....
        /*0444*/ 	.word	0xffffffff


	//   ....[157]....
        /*0448*/ 	.word	0xffffffff


	//   ....[158]....
        /*044c*/ 	.word	0xffffffff


	//   ....[159]....
        /*0450*/ 	.word	0xffffffff


	//   ....[160]....
        /*0454*/ 	.word	0xffffffff


	//   ....[161]....
        /*0458*/ 	.word	0xffffffff


	//   ....[162]....
        /*045c*/ 	.word	0xffffffff


	//   ....[163]....
        /*0460*/ 	.word	0xffffffff


	//   ....[164]....
        /*0464*/ 	.word	0xffffffff


	//   ....[165]....
        /*0468*/ 	.word	0xffffffff


	//   ....[166]....
        /*046c*/ 	.word	0xffffffff


	//   ....[167]....
        /*0470*/ 	.word	0xffffffff


	//   ....[168]....
        /*0474*/ 	.word	0xffffffff


	//   ....[169]....
        /*0478*/ 	.word	0xffffffff


	//   ....[170]....
        /*047c*/ 	.word	0xffffffff


	//   ....[171]....
        /*0480*/ 	.word	0xffffffff


	//   ....[172]....
        /*0484*/ 	.word	0xffffffff


	//   ....[173]....
        /*0488*/ 	.word	0xffffffff


	//   ....[174]....
        /*048c*/ 	.word	0xffffffff


	//   ....[175]....
        /*0490*/ 	.word	0xffffffff


	//   ....[176]....
        /*0494*/ 	.word	0xffffffff


	//   ....[177]....
        /*0498*/ 	.word	0xffffffff


	//   ....[178]....
        /*049c*/ 	.word	0xffffffff


	//   ....[179]....
        /*04a0*/ 	.word	0xffffffff


	//   ....[180]....
        /*04a4*/ 	.word	0xffffffff


	//   ....[181]....
        /*04a8*/ 	.word	0xffffffff


	//   ....[182]....
        /*04ac*/ 	.word	0xffffffff


	//   ....[183]....
        /*04b0*/ 	.word	0xffffffff


	//   ....[184]....
        /*04b4*/ 	.word	0xffffffff


	//   ....[185]....
        /*04b8*/ 	.word	0xffffffff


	//   ....[186]....
        /*04bc*/ 	.word	0xffffffff


	//   ....[187]....
        /*04c0*/ 	.word	0xffffffff


	//   ....[188]....
        /*04c4*/ 	.word	0xffffffff


	//   ....[189]....
        /*04c8*/ 	.word	0xffffffff


	//   ....[190]....
        /*04cc*/ 	.word	0xffffffff


	//   ....[191]....
        /*04d0*/ 	.word	0xffffffff


	//   ....[192]....
        /*04d4*/ 	.word	0xffffffff


	//   ....[193]....
        /*04d8*/ 	.word	0xffffffff


	//   ....[194]....
        /*04dc*/ 	.word	0xffffffff


	//   ....[195]....
        /*04e0*/ 	.word	0xffffffff


	//   ....[196]....
        /*04e4*/ 	.word	0xffffffff


	//   ....[197]....
        /*04e8*/ 	.word	0xffffffff


	//   ....[198]....
        /*04ec*/ 	.word	0xffffffff


	//   ....[199]....
        /*04f0*/ 	.word	0xffffffff


	//   ....[200]....
        /*04f4*/ 	.word	0xffffffff


	//   ....[201]....
        /*04f8*/ 	.word	0xffffffff


	//   ....[202]....
        /*04fc*/ 	.word	0xffffffff


	//   ....[203]....
        /*0500*/ 	.word	0xffffffff


	//   ....[204]....
        /*0504*/ 	.word	0xffffffff


	//   ....[205]....
        /*0508*/ 	.word	0xffffffff


	//   ....[206]....
        /*050c*/ 	.word	0xffffffff


	//   ....[207]....
        /*0510*/ 	.word	0xffffffff


	//   ....[208]....
        /*0514*/ 	.word	0xffffffff


	//   ....[209]....
        /*0518*/ 	.word	0xffffffff


	//   ....[210]....
        /*051c*/ 	.word	0xffffffff


	//   ....[211]....
        /*0520*/ 	.word	0xffffffff


	//   ....[212]....
        /*0524*/ 	.word	0xffffffff


	//   ....[213]....
        /*0528*/ 	.word	0xffffffff


	//   ....[214]....
        /*052c*/ 	.word	0xffffffff


	//   ....[215]....
        /*0530*/ 	.word	0x0500000f


	//   ....[216]....
        /*0534*/ 	.word	0x0500000f


	//   ....[217]....
        /*0538*/ 	.word	0x0500000f


	//   ....[218]....
        /*053c*/ 	.word	0x0500000f


	//   ....[219]....
        /*0540*/ 	.word	0x0500000f


	//   ....[220]....
        /*0544*/ 	.word	0x0500000f


	//   ....[221]....
        /*0548*/ 	.word	0x0500000f


	//   ....[222]....
        /*054c*/ 	.word	0x0500000f


	//   ....[223]....
        /*0550*/ 	.word	0x0500000f


	//   ....[224]....
        /*0554*/ 	.word	0x0500000f


	//   ....[225]....
        /*0558*/ 	.word	0x0500000f


	//   ....[226]....
        /*055c*/ 	.word	0x0500000f


	//   ....[227]....
        /*0560*/ 	.word	0x0500000f


	//   ....[228]....
        /*0564*/ 	.word	0x0500000f


	//   ....[229]....
        /*0568*/ 	.word	0x0500000f


	//   ....[230]....
        /*056c*/ 	.word	0x0500000f


	//   ....[231]....
        /*0570*/ 	.word	0x0500000f


	//   ....[232]....
        /*0574*/ 	.word	0x0500000f


	//   ....[233]....
        /*0578*/ 	.word	0x0500000f


	//   ....[234]....
        /*057c*/ 	.word	0x0500000f


	//   ....[235]....
        /*0580*/ 	.word	0x0500000f


	//   ....[236]....
        /*0584*/ 	.word	0x0500000f


	//   ....[237]....
        /*0588*/ 	.word	0x0500000f


	//   ....[238]....
        /*058c*/ 	.word	0x0500000f


	//   ....[239]....
        /*0590*/ 	.word	0x0500000f


	//   ....[240]....
        /*0594*/ 	.word	0x0500000f


	//   ....[241]....
        /*0598*/ 	.word	0x0500000f


	//   ....[242]....
        /*059c*/ 	.word	0x0500000f


	//   ....[243]....
        /*05a0*/ 	.word	0x0500000f


	//   ....[244]....
        /*05a4*/ 	.word	0x0500000f


	//   ....[245]....
        /*05a8*/ 	.word	0x0500000f


	//   ....[246]....
        /*05ac*/ 	.word	0x0500000f


	//   ....[247]....
        /*05b0*/ 	.word	0x0500000f


	//   ....[248]....
        /*05b4*/ 	.word	0x0500000f


	//   ....[249]....
        /*05b8*/ 	.word	0x0500000f


	//   ....[250]....
        /*05bc*/ 	.word	0x0500000f


	//   ....[251]....
        /*05c0*/ 	.word	0x0500000f


	//   ....[252]....
        /*05c4*/ 	.word	0x0500000f


	//   ....[253]....
        /*05c8*/ 	.word	0x0500000f


	//   ....[254]....
        /*05cc*/ 	.word	0x0500000f


	//   ....[255]....
        /*05d0*/ 	.word	0x0500000f


	//   ....[0]....
        /*05d4*/ 	.word	0x0500000f


	//   ....[1]....
        /*05d8*/ 	.word	0x0500000f


	//   ....[2]....
        /*05dc*/ 	.word	0x0500000f


	//   ....[3]....
        /*05e0*/ 	.word	0x0500000f


	//   ....[4]....
        /*05e4*/ 	.word	0x0500000f


	//   ....[5]....
        /*05e8*/ 	.word	0x0500000f


	//   ....[6]....
        /*05ec*/ 	.word	0x0500000f


	//   ....[7]....
        /*05f0*/ 	.word	0x0500000f


	//   ....[8]....
        /*05f4*/ 	.word	0x0500000f


	//   ....[9]....
        /*05f8*/ 	.word	0x0500000f


	//   ....[10]....
        /*05fc*/ 	.word	0x0500000f


	//   ....[11]....
        /*0600*/ 	.word	0x0500000f


	//   ....[12]....
        /*0604*/ 	.word	0x0500000f


	//   ....[13]....
        /*0608*/ 	.word	0x0500000f


	//   ....[14]....
        /*060c*/ 	.word	0x0500000f


	//   ....[15]....
        /*0610*/ 	.word	0x0500000f


	//   ....[16]....
        /*0614*/ 	.word	0x0500000f


	//   ....[17]....
        /*0618*/ 	.word	0x0500000f


	//   ....[18]....
        /*061c*/ 	.word	0x0500000f


	//   ....[19]....
        /*0620*/ 	.word	0x0500000f


	//   ....[20]....
        /*0624*/ 	.word	0x0500000f


	//   ....[21]....
        /*0628*/ 	.word	0x0500000f


	//   ....[22]....
        /*062c*/ 	.word	0x0500000f


	//   ....[23]....
        /*0630*/ 	.word	0x0500000f


	//   ....[24]....
        /*0634*/ 	.word	0x0500000f


	//   ....[25]....
        /*0638*/ 	.word	0x0500000f


	//   ....[26]....
        /*063c*/ 	.word	0x0500000f


	//   ....[27]....
        /*0640*/ 	.word	0x0500000f


	//   ....[28]....
        /*0644*/ 	.word	0x0500000f


	//   ....[29]....
        /*0648*/ 	.word	0x0500000f


	//   ....[30]....
        /*064c*/ 	.word	0x0500000f


	//   ....[31]....
        /*0650*/ 	.word	0x0500000f


	//   ....[32]....
        /*0654*/ 	.word	0x0500000f


	//   ....[33]....
        /*0658*/ 	.word	0x0500000f


	//   ....[34]....
        /*065c*/ 	.word	0x0500000f


	//   ....[35]....
        /*0660*/ 	.word	0x0500000f


	//   ....[36]....
        /*0664*/ 	.word	0x0500000f


	//   ....[37]....
        /*0668*/ 	.word	0x0500000f


	//   ....[38]....
        /*066c*/ 	.word	0x0500000f


	//   ....[39]....
        /*0670*/ 	.word	0x0500000f


	//   ....[40]....
        /*0674*/ 	.word	0x0500000f


	//   ....[41]....
        /*0678*/ 	.word	0x0500000f


	//   ....[42]....
        /*067c*/ 	.word	0x0500000f


	//   ....[43]....
        /*0680*/ 	.word	0x0500000f


	//   ....[44]....
        /*0684*/ 	.word	0x0500000f


	//   ....[45]....
        /*0688*/ 	.word	0x0500000f


	//   ....[46]....
        /*068c*/ 	.word	0x0500000f


	//   ....[47]....
        /*0690*/ 	.word	0x0500000f


	//   ....[48]....
        /*0694*/ 	.word	0x0500000f


	//   ....[49]....
        /*0698*/ 	.word	0x0500000f


	//   ....[50]....
        /*069c*/ 	.word	0x0500000f


	//   ....[51]....
        /*06a0*/ 	.word	0x0500000f


	//   ....[52]....
        /*06a4*/ 	.word	0x0500000f


	//   ....[53]....
        /*06a8*/ 	.word	0x0500000f


	//   ....[54]....
        /*06ac*/ 	.word	0x0500000f


	//   ....[55]....
        /*06b0*/ 	.word	0x0500000f


	//   ....[56]....
        /*06b4*/ 	.word	0x0500000f


	//----- nvinfo : EIATTR_COOP_GROUP_INSTR_OFFSETS
	.align		4
.L_982:
        /*06b8*/ 	.byte	0x04, 0x28
        /*06ba*/ 	.short	(.L_984 - .L_983)


	//   ....[0]....
.L_983:
        /*06bc*/ 	.word	0x00000080


	//   ....[1]....
        /*06c0*/ 	.word	0x00000090


	//   ....[2]....
        /*06c4*/ 	.word	0x000002d0


	//   ....[3]....
        /*06c8*/ 	.word	0x00000430


	//   ....[4]....
        /*06cc*/ 	.word	0x00000550


	//   ....[5]....
        /*06d0*/ 	.word	0x000006b0


	//   ....[6]....
        /*06d4*/ 	.word	0x00001880


	//   ....[7]....
        /*06d8*/ 	.word	0x00002a40


	//   ....[8]....
        /*06dc*/ 	.word	0x000037e0


	//   ....[9]....
        /*06e0*/ 	.word	0x000049d0


	//   ....[10]....
        /*06e4*/ 	.word	0x00004ab0


	//   ....[11]....
        /*06e8*/ 	.word	0x00005560


	//   ....[12]....
        /*06ec*/ 	.word	0x000055c0


	//   ....[13]....
        /*06f0*/ 	.word	0x000077c0


	//   ....[14]....
        /*06f4*/ 	.word	0x000088d0


	//   ....[15]....
        /*06f8*/ 	.word	0x000097c0


	//   ....[16]....
        /*06fc*/ 	.word	0x000098e0


	//   ....[17]....
        /*0700*/ 	.word	0x0000a410


	//   ....[18]....
        /*0704*/ 	.word	0x0000a480


	//   ....[19]....
        /*0708*/ 	.word	0x0000d640


	//   ....[20]....
        /*070c*/ 	.word	0x0000d660


	//   ....[21]....
        /*0710*/ 	.word	0x0000d690


	//   ....[22]....
        /*0714*/ 	.word	0x0000d6a0


	//   ....[23]....
        /*0718*/ 	.word	0x0000fd70


	//   ....[24]....
        /*071c*/ 	.word	0x00010e80


	//   ....[25]....
        /*0720*/ 	.word	0x00011d70


	//   ....[26]....
        /*0724*/ 	.word	0x00011e90


	//   ....[27]....
        /*0728*/ 	.word	0x000129c0


	//   ....[28]....
        /*072c*/ 	.word	0x00012a30


	//   ....[29]....
        /*0730*/ 	.word	0x00014130


	//   ....[30]....
        /*0734*/ 	.word	0x00014140


	//   ....[31]....
        /*0738*/ 	.word	0x000141c0


	//   ....[32]....
        /*073c*/ 	.word	0x000141d0


	//   ....[33]....
        /*0740*/ 	.word	0x00015160


	//   ....[34]....
        /*0744*/ 	.word	0x00015170


	//   ....[35]....
        /*0748*/ 	.word	0x00015180


	//   ....[36]....
        /*074c*/ 	.word	0x00015190


	//   ....[37]....
        /*0750*/ 	.word	0x000151a0


	//   ....[38]....
        /*0754*/ 	.word	0x000151b0


	//   ....[39]....
        /*0758*/ 	.word	0x000151c0


	//   ....[40]....
        /*075c*/ 	.word	0x000151d0


	//   ....[41]....
        /*0760*/ 	.word	0x00015200


	//   ....[42]....
        /*0764*/ 	.word	0x00015210


	//   ....[43]....
        /*0768*/ 	.word	0x00015240


	//   ....[44]....
        /*076c*/ 	.word	0x00015250


	//   ....[45]....
        /*0770*/ 	.word	0x00015280


	//   ....[46]....
        /*0774*/ 	.word	0x00015290


	//   ....[47]....
        /*0778*/ 	.word	0x000152a0


	//   ....[48]....
        /*077c*/ 	.word	0x000152d0


	//   ....[49]....
        /*0780*/ 	.word	0x00015300


	//   ....[50]....
        /*0784*/ 	.word	0x00015310


	//   ....[51]....
        /*0788*/ 	.word	0x00015320


	//   ....[52]....
        /*078c*/ 	.word	0x00015350


	//   ....[53]....
        /*0790*/ 	.word	0x000153b0


	//   ....[54]....
        /*0794*/ 	.word	0x000153c0


	//   ....[55]....
        /*0798*/ 	.word	0x000153d0


	//   ....[56]....
        /*079c*/ 	.word	0x000153f0


	//   ....[57]....
        /*07a0*/ 	.word	0x00015420


	//   ....[58]....
        /*07a4*/ 	.word	0x00015440


	//   ....[59]....
        /*07a8*/ 	.word	0x00015450


	//   ....[60]....
        /*07ac*/ 	.word	0x00015460


	//   ....[61]....
        /*07b0*/ 	.word	0x00015470


	//   ....[62]....
        /*07b4*/ 	.word	0x00015480


	//   ....[63]....
        /*07b8*/ 	.word	0x000154b0


	//   ....[64]....
        /*07bc*/ 	.word	0x000154d0


	//   ....[65]....
        /*07c0*/ 	.word	0x00015ab0


	//   ....[66]....
        /*07c4*/ 	.word	0x00015af0


	//   ....[67]....
        /*07c8*/ 	.word	0x00015b30


	//   ....[68]....
        /*07cc*/ 	.word	0x00015b70


	//   ....[69]....
        /*07d0*/ 	.word	0x000160e0


	//   ....[70]....
        /*07d4*/ 	.word	0x00016120


	//   ....[71]....
        /*07d8*/ 	.word	0x000161e0


	//   ....[72]....
        /*07dc*/ 	.word	0x00016200


	//   ....[73]....
        /*07e0*/ 	.word	0x000162c0


	//   ....[74]....
        /*07e4*/ 	.word	0x000162e0


	//   ....[75]....
        /*07e8*/ 	.word	0x000163b0


	//   ....[76]....
        /*07ec*/ 	.word	0x000163d0


	//   ....[77]....
        /*07f0*/ 	.word	0x00016ca0


	//   ....[78]....
        /*07f4*/ 	.word	0x00016cc0


	//   ....[79]....
        /*07f8*/ 	.word	0x00016d80


	//   ....[80]....
        /*07fc*/ 	.word	0x00016da0


	//   ....[81]....
        /*0800*/ 	.word	0x00016e60


	//   ....[82]....
        /*0804*/ 	.word	0x00016e80


	//   ....[83]....
        /*0808*/ 	.word	0x00016f50


	//   ....[84]....
        /*080c*/ 	.word	0x00016f70


	//   ....[85]....
        /*0810*/ 	.word	0x000170c0


	//   ....[86]....
        /*0814*/ 	.word	0x00017260


	//   ....[87]....
        /*0818*/ 	.word	0x00017290


	//   ....[88]....
        /*081c*/ 	.word	0x000172c0


	//   ....[89]....
        /*0820*/ 	.word	0x000172f0


	//   ....[90]....
        /*0824*/ 	.word	0x00017320


	//   ....[91]....
        /*0828*/ 	.word	0x00017360


	//   ....[92]....
        /*082c*/ 	.word	0x000174b0


	//   ....[93]....
        /*0830*/ 	.word	0x000174e0


	//   ....[94]....
        /*0834*/ 	.word	0x00017510


	//   ....[95]....
        /*0838*/ 	.word	0x00017540


	//   ....[96]....
        /*083c*/ 	.word	0x00017570


	//   ....[97]....
        /*0840*/ 	.word	0x000175b0


	//   ....[98]....
        /*0844*/ 	.word	0x00017640


	//   ....[99]....
        /*0848*/ 	.word	0x000176a0


	//   ....[100]....
        /*084c*/ 	.word	0x00017740


	//   ....[101]....
        /*0850*/ 	.word	0x00019790


	//   ....[102]....
        /*0854*/ 	.word	0x000197c0


	//   ....[103]....
        /*0858*/ 	.word	0x00019860


	//   ....[104]....
        /*085c*/ 	.word	0x00019870


	//   ....[105]....
        /*0860*/ 	.word	0x000198c0


	//   ....[106]....
        /*0864*/ 	.word	0x000198d0


	//   ....[107]....
        /*0868*/ 	.word	0x00019920


	//   ....[108]....
        /*086c*/ 	.word	0x00019930


	//   ....[109]....
        /*0870*/ 	.word	0x00019980


	//   ....[110]....
        /*0874*/ 	.word	0x00019990


	//   ....[111]....
        /*0878*/ 	.word	0x000199e0


	//   ....[112]....
        /*087c*/ 	.word	0x000199f0


	//   ....[113]....
        /*0880*/ 	.word	0x00019a40


	//   ....[114]....
        /*0884*/ 	.word	0x00019a50


	//   ....[115]....
        /*0888*/ 	.word	0x00019a60


	//   ....[116]....
        /*088c*/ 	.word	0x00019ab0


	//   ....[117]....
        /*0890*/ 	.word	0x00019b00


	//   ....[118]....
        /*0894*/ 	.word	0x00019b10


	//   ....[119]....
        /*0898*/ 	.word	0x00019b20


	//   ....[120]....
        /*089c*/ 	.word	0x00019b80


	//   ....[121]....
        /*08a0*/ 	.word	0x0001a020


	//   ....[122]....
        /*08a4*/ 	.word	0x0001a050


	//   ....[123]....
        /*08a8*/ 	.word	0x0001a070


	//   ....[124]....
        /*08ac*/ 	.word	0x0001a100


	//   ....[125]....
        /*08b0*/ 	.word	0x0001a110


	//   ....[126]....
        /*08b4*/ 	.word	0x0001a190


	//   ....[127]....
        /*08b8*/ 	.word	0x0001a1a0


	//   ....[128]....
        /*08bc*/ 	.word	0x0001a220


	//   ....[129]....
        /*08c0*/ 	.word	0x0001a230


	//   ....[130]....
        /*08c4*/ 	.word	0x0001a2b0


	//   ....[131]....
        /*08c8*/ 	.word	0x0001a2c0


	//   ....[132]....
        /*08cc*/ 	.word	0x0001a330


	//   ....[133]....
        /*08d0*/ 	.word	0x0001a340


	//   ....[134]....
        /*08d4*/ 	.word	0x0001a3b0


	//   ....[135]....
        /*08d8*/ 	.word	0x0001a3c0


	//   ....[136]....
        /*08dc*/ 	.word	0x0001a3d0


	//   ....[137]....
        /*08e0*/ 	.word	0x0001a480


	//   ....[138]....
        /*08e4*/ 	.word	0x0001a4a0


	//   ....[139]....
        /*08e8*/ 	.word	0x0001a4b0


	//   ....[140]....
        /*08ec*/ 	.word	0x0001a500


	//   ....[141]....
        /*08f0*/ 	.word	0x0001abc0


	//   ....[142]....
        /*08f4*/ 	.word	0x0001abf0


	//   ....[143]....
        /*08f8*/ 	.word	0x0001ac50


	//   ....[144]....
        /*08fc*/ 	.word	0x0001ac90


	//   ....[145]....
        /*0900*/ 	.word	0x0001acd0


	//   ....[146]....
        /*0904*/ 	.word	0x0001ad10


	//   ....[147]....
        /*0908*/ 	.word	0x0001ad50


	//   ....[148]....
        /*090c*/ 	.word	0x0001ad90


	//   ....[149]....
        /*0910*/ 	.word	0x0001add0


	//   ....[150]....
        /*0914*/ 	.word	0x0001ae10


	//   ....[151]....
        /*0918*/ 	.word	0x0001ae50


	//   ....[152]....
        /*091c*/ 	.word	0x0001ae90


	//   ....[153]....
        /*0920*/ 	.word	0x0001aed0


	//   ....[154]....
        /*0924*/ 	.word	0x0001af00


	//   ....[155]....
        /*0928*/ 	.word	0x0001af10


	//   ....[156]....
        /*092c*/ 	.word	0x0001af50


	//   ....[157]....
        /*0930*/ 	.word	0x0001b880


	//   ....[158]....
        /*0934*/ 	.word	0x0001b8a0


	//   ....[159]....
        /*0938*/ 	.word	0x0001b8b0


	//   ....[160]....
        /*093c*/ 	.word	0x0001b8c0


	//   ....[161]....
        /*0940*/ 	.word	0x0001b8d0


	//   ....[162]....
        /*0944*/ 	.word	0x0001b8e0


	//   ....[163]....
        /*0948*/ 	.word	0x0001b930


	//   ....[164]....
        /*094c*/ 	.word	0x0001b950


	//   ....[165]....
        /*0950*/ 	.word	0x0001b980


	//   ....[166]....
        /*0954*/ 	.word	0x0001b9b0


	//   ....[167]....
        /*0958*/ 	.word	0x0001b9c0


	//   ....[168]....
        /*095c*/ 	.word	0x0001ba00


	//   ....[169]....
        /*0960*/ 	.word	0x0001ba10


	//   ....[170]....
        /*0964*/ 	.word	0x0001ba50


	//   ....[171]....
        /*0968*/ 	.word	0x0001ba60


	//   ....[172]....
        /*096c*/ 	.word	0x0001baa0


	//   ....[173]....
        /*0970*/ 	.word	0x0001bab0


	//   ....[174]....
        /*0974*/ 	.word	0x0001bac0


	//   ....[175]....
        /*0978*/ 	.word	0x0001bad0


	//   ....[176]....
        /*097c*/ 	.word	0x0001bb70


	//   ....[177]....
        /*0980*/ 	.word	0x0001bf40


	//   ....[178]....
        /*0984*/ 	.word	0x0001bf50


	//   ....[179]....
        /*0988*/ 	.word	0x0001bf60


	//   ....[180]....
        /*098c*/ 	.word	0x0001bf70


	//   ....[181]....
        /*0990*/ 	.word	0x0001bf80


	//   ....[182]....
        /*0994*/ 	.word	0x0001bf90


	//   ....[183]....
        /*0998*/ 	.word	0x0001bfb0


	//   ....[184]....
        /*099c*/ 	.word	0x0001c000


	//   ....[185]....
        /*09a0*/ 	.word	0x0001c040


	//   ....[186]....
        /*09a4*/ 	.word	0x0001c060


	//   ....[187]....
        /*09a8*/ 	.word	0x0001c070


	//   ....[188]....
        /*09ac*/ 	.word	0x0001c0b0


	//   ....[189]....
        /*09b0*/ 	.word	0x0001c0c0


	//   ....[190]....
        /*09b4*/ 	.word	0x0001c100


	//   ....[191]....
        /*09b8*/ 	.word	0x0001c110


	//   ....[192]....
        /*09bc*/ 	.word	0x0001c150


	//   ....[193]....
        /*09c0*/ 	.word	0x0001c160


	//   ....[194]....
        /*09c4*/ 	.word	0x0001c170


	//   ....[195]....
        /*09c8*/ 	.word	0x0001c180


	//   ....[196]....
        /*09cc*/ 	.word	0x0001c190


	//   ....[197]....
        /*09d0*/ 	.word	0x0001d5c0


	//   ....[198]....
        /*09d4*/ 	.word	0x0001d5f0


	//   ....[199]....
        /*09d8*/ 	.word	0x0001d620


	//   ....[200]....
        /*09dc*/ 	.word	0x0001d640


	//   ....[201]....
        /*09e0*/ 	.word	0x0001d670


	//   ....[202]....
        /*09e4*/ 	.word	0x0001d6a0


	//   ....[203]....
        /*09e8*/ 	.word	0x0001d6d0


	//   ....[204]....
        /*09ec*/ 	.word	0x0001d6e0


	//   ....[205]....
        /*09f0*/ 	.word	0x0001d810


	//   ....[206]....
        /*09f4*/ 	.word	0x0001d840


	//   ....[207]....
        /*09f8*/ 	.word	0x0001d870


	//   ....[208]....
        /*09fc*/ 	.word	0x0001d8a0


	//   ....[209]....
        /*0a00*/ 	.word	0x0001d8d0


	//   ....[210]....
        /*0a04*/ 	.word	0x0001d910


	//   ....[211]....
        /*0a08*/ 	.word	0x0001d9c0


	//   ....[212]....
        /*0a0c*/ 	.word	0x0001da30


	//   ....[213]....
        /*0a10*/ 	.word	0x0001dad0


	//   ....[214]....
        /*0a14*/ 	.word	0x0001e150


	//   ....[215]....
        /*0a18*/ 	.word	0x0001e840


	//   ....[216]....
        /*0a1c*/ 	.word	0x0001e920


	//   ....[217]....
        /*0a20*/ 	.word	0x0001ea10


	//   ....[218]....
        /*0a24*/ 	.word	0x0001ea70


	//   ....[219]....
        /*0a28*/ 	.word	0x0001eb30


	//   ....[220]....
        /*0a2c*/ 	.word	0x0001eb90


	//   ....[221]....
        /*0a30*/ 	.word	0x0001ec50


	//   ....[222]....
        /*0a34*/ 	.word	0x0001ecb0


	//   ....[223]....
        /*0a38*/ 	.word	0x0001ed70


	//   ....[224]....
        /*0a3c*/ 	.word	0x0001edd0


	//   ....[225]....
        /*0a40*/ 	.word	0x0001ee90


	//   ....[226]....
        /*0a44*/ 	.word	0x0001eef0


	//   ....[227]....
        /*0a48*/ 	.word	0x0001efb0


	//   ....[228]....
        /*0a4c*/ 	.word	0x0001f010


	//   ....[229]....
        /*0a50*/ 	.word	0x0001f0d0


	//   ....[230]....
        /*0a54*/ 	.word	0x0001f130


	//   ....[231]....
        /*0a58*/ 	.word	0x0001f1f0


	//   ....[232]....
        /*0a5c*/ 	.word	0x0001f250


	//   ....[233]....
        /*0a60*/ 	.word	0x0001f310


	//   ....[234]....
        /*0a64*/ 	.word	0x0001f370


	//   ....[235]....
        /*0a68*/ 	.word	0x0001f440


	//   ....[236]....
        /*0a6c*/ 	.word	0x0001f600


	//   ....[237]....
        /*0a70*/ 	.word	0x0001f690


	//   ....[238]....
        /*0a74*/ 	.word	0x0001f790


	//   ....[239]....
        /*0a78*/ 	.word	0x0001f7e0


	//   ....[240]....
        /*0a7c*/ 	.word	0x0001f8e0


	//   ....[241]....
        /*0a80*/ 	.word	0x0001f930


	//   ....[242]....
        /*0a84*/ 	.word	0x0001f990


	//   ....[243]....
        /*0a88*/ 	.word	0x0001fa80


	//   ....[244]....
        /*0a8c*/ 	.word	0x0001fae0


	//   ....[245]....
        /*0a90*/ 	.word	0x0001fbd0


	//   ....[246]....
        /*0a94*/ 	.word	0x0001fc30


	//   ....[247]....
        /*0a98*/ 	.word	0x0001fd20


	//   ....[248]....
        /*0a9c*/ 	.word	0x0001fd80


	//   ....[249]....
        /*0aa0*/ 	.word	0x0001fe60


	//   ....[250]....
        /*0aa4*/ 	.word	0x0001fec0


	//   ....[251]....
        /*0aa8*/ 	.word	0x0001ff60


	//   ....[252]....
        /*0aac*/ 	.word	0x00020010


	//   ....[253]....
        /*0ab0*/ 	.word	0x000200c0


	//   ....[254]....
        /*0ab4*/ 	.word	0x00020140


	//   ....[255]....
        /*0ab8*/ 	.word	0x000201e0


	//   ....[0]....
        /*0abc*/ 	.word	0x00020280


	//   ....[1]....
        /*0ac0*/ 	.word	0x000202f0


	//   ....[2]....
        /*0ac4*/ 	.word	0x00020370


	//   ....[3]....
        /*0ac8*/ 	.word	0x00020420


	//   ....[4]....
        /*0acc*/ 	.word	0x000204a0


	//   ....[5]....
        /*0ad0*/ 	.word	0x00020550


	//   ....[6]....
        /*0ad4*/ 	.word	0x000205d0


	//   ....[7]....
        /*0ad8*/ 	.word	0x00020680


	//   ....[8]....
        /*0adc*/ 	.word	0x00020700


	//   ....[9]....
        /*0ae0*/ 	.word	0x000207b0


	//   ....[10]....
        /*0ae4*/ 	.word	0x00020830


	//   ....[11]....
        /*0ae8*/ 	.word	0x000208e0


	//   ....[12]....
        /*0aec*/ 	.word	0x00020960


	//   ....[13]....
        /*0af0*/ 	.word	0x00020a00


	//   ....[14]....
        /*0af4*/ 	.word	0x00020a80


	//   ....[15]....
        /*0af8*/ 	.word	0x00020b10


	//   ....[16]....
        /*0afc*/ 	.word	0x00020c40


	//   ....[17]....
        /*0b00*/ 	.word	0x00020ce0


	//   ....[18]....
        /*0b04*/ 	.word	0x00020d40


	//   ....[19]....
        /*0b08*/ 	.word	0x00020df0


	//   ....[20]....
        /*0b0c*/ 	.word	0x00020e70


	//   ....[21]....
        /*0b10*/ 	.word	0x00020f00


	//   ....[22]....
        /*0b14*/ 	.word	0x00020f90


	//   ....[23]....
        /*0b18*/ 	.word	0x00021020


	//   ....[24]....
        /*0b1c*/ 	.word	0x00021080


	//   ....[25]....
        /*0b20*/ 	.word	0x00021130


	//   ....[26]....
        /*0b24*/ 	.word	0x00021190


	//   ....[27]....
        /*0b28*/ 	.word	0x00021240


	//   ....[28]....
        /*0b2c*/ 	.word	0x000212a0


	//   ....[29]....
        /*0b30*/ 	.word	0x00021350


	//   ....[30]....
        /*0b34*/ 	.word	0x000213b0


	//   ....[31]....
        /*0b38*/ 	.word	0x00021460


	//   ....[32]....
        /*0b3c*/ 	.word	0x000214f0


	//   ....[33]....
        /*0b40*/ 	.word	0x00021580


	//   ....[34]....
        /*0b44*/ 	.word	0x00021600


	//   ....[35]....
        /*0b48*/ 	.word	0x00021690


	//   ....[36]....
        /*0b4c*/ 	.word	0x00021780


	//   ....[37]....
        /*0b50*/ 	.word	0x00021810


	//   ....[38]....
        /*0b54*/ 	.word	0x00021870


	//   ....[39]....
        /*0b58*/ 	.word	0x00021920


	//   ....[40]....
        /*0b5c*/ 	.word	0x000219a0


	//   ....[41]....
        /*0b60*/ 	.word	0x00021a30


	//   ....[42]....
        /*0b64*/ 	.word	0x00021ac0


	//   ....[43]....
        /*0b68*/ 	.word	0x00021b50


	//   ....[44]....
        /*0b6c*/ 	.word	0x00021bb0


	//   ....[45]....
        /*0b70*/ 	.word	0x00021c60


	//   ....[46]....
        /*0b74*/ 	.word	0x00021cc0


	//   ....[47]....
        /*0b78*/ 	.word	0x00021d70


	//   ....[48]....
        /*0b7c*/ 	.word	0x00021dd0


	//   ....[49]....
        /*0b80*/ 	.word	0x00021e80


	//   ....[50]....
        /*0b84*/ 	.word	0x00021ee0


	//   ....[51]....
        /*0b88*/ 	.word	0x00021f90


	//   ....[52]....
        /*0b8c*/ 	.word	0x00021ff0


	//   ....[53]....
        /*0b90*/ 	.word	0x000220a0


	//   ....[54]....
        /*0b94*/ 	.word	0x00022100


	//   ....[55]....
        /*0b98*/ 	.word	0x000221b0


	//   ....[56]....
        /*0b9c*/ 	.word	0x00022400


	//----- nvinfo : EIATTR_REG_RECONFIG
	.align		4
.L_984:
        /*0ba0*/ 	.byte	0x01, 0x54
	.zero		2


	//----- nvinfo : EIATTR_SYSCALL_OFFSETS
	.align		4
        /*0ba4*/ 	.byte	0x04, 0x46
        /*0ba6*/ 	.short	(.L_986 - .L_985)


	//   ....[0]....
.L_985:
        /*0ba8*/ 	.word	0x00001a60


	//   ....[1]....
        /*0bac*/ 	.word	0x00018a80


	//   ....[2]....
        /*0bb0*/ 	.word	0x00018bf0


	//   ....[3]....
        /*0bb4*/ 	.word	0x00018d50


	//   ....[4]....
        /*0bb8*/ 	.word	0x00018e90


	//   ....[5]....
        /*0bbc*/ 	.word	0x0001a820


	//----- nvinfo : EIATTR_MBARRIER_INSTR_OFFSETS
	.align		4
.L_986:
        /*0bc0*/ 	.byte	0x04, 0x39
        /*0bc2*/ 	.short	(.L_988 - .L_987)


	//   ....[0]....
.L_987:
        /*0bc4*/ 	.word	0x00000180
        /*0bc8*/ 	.word	0x000000ff
        /*0bcc*/ 	.word	0x00022800
        /*0bd0*/ 	.short	0x0100
        /*0bd2*/ 	.byte	0x08
	.zero		1


	//   ....[1]....
        /*0bd4*/ 	.word	0x00000190
        /*0bd8*/ 	.word	0x000000ff
        /*0bdc*/ 	.word	0x00022820
        /*0be0*/ 	.short	0x0100
        /*0be2*/ 	.byte	0x08
	.zero		1


	//   ....[2]....
        /*0be4*/ 	.word	0x00000280
        /*0be8*/ 	.word	0x000000ff
        /*0bec*/ 	.word	0x00022830
        /*0bf0*/ 	.short	0x0100
        /*0bf2*/ 	.byte	0x08
	.zero		1


	//   ....[3]....
        /*0bf4*/ 	.word	0x00000290
        /*0bf8*/ 	.word	0x000000ff
        /*0bfc*/ 	.word	0x00022840
        /*0c00*/ 	.short	0x0100
        /*0c02*/ 	.byte	0x08
	.zero		1


	//   ....[4]....
        /*0c04*/ 	.word	0x000002a0
        /*0c08*/ 	.word	0x000000ff
        /*0c0c*/ 	.word	0x00022838
        /*0c10*/ 	.short	0x0100
        /*0c12*/ 	.byte	0x08
	.zero		1


	//   ....[5]....
        /*0c14*/ 	.word	0x000002b0
        /*0c18*/ 	.word	0x000000ff
        /*0c1c*/ 	.word	0x00022848
        /*0c20*/ 	.short	0x0100
        /*0c22*/ 	.byte	0x08
	.zero		1


	//   ....[6]....
        /*0c24*/ 	.word	0x000003e0
        /*0c28*/ 	.word	0x000000ff
        /*0c2c*/ 	.word	0x00022850
        /*0c30*/ 	.short	0x0100
        /*0c32*/ 	.byte	0x08
	.zero		1


	//   ....[7]....
        /*0c34*/ 	.word	0x000003f0
        /*0c38*/ 	.word	0x000000ff
        /*0c3c*/ 	.word	0x00022860
        /*0c40*/ 	.short	0x0100
        /*0c42*/ 	.byte	0x08
	.zero		1


	//   ....[8]....
        /*0c44*/ 	.word	0x00000400
        /*0c48*/ 	.word	0x000000ff
        /*0c4c*/ 	.word	0x00022858
        /*0c50*/ 	.short	0x0100
        /*0c52*/ 	.byte	0x08
	.zero		1


	//   ....[9]....
        /*0c54*/ 	.word	0x00000410
        /*0c58*/ 	.word	0x000000ff
        /*0c5c*/ 	.word	0x00022868
        /*0c60*/ 	.short	0x0100
        /*0c62*/ 	.byte	0x08
	.zero		1


	//   ....[10]....
        /*0c64*/ 	.word	0x00000500
        /*0c68*/ 	.word	0x000000ff
        /*0c6c*/ 	.word	0x00022870
        /*0c70*/ 	.short	0x0100
        /*0c72*/ 	.byte	0x06
	.zero		1


	//   ....[11]....
        /*0c74*/ 	.word	0x00000510
        /*0c78*/ 	.word	0x000000ff
        /*0c7c*/ 	.word	0x00022880
        /*0c80*/ 	.short	0x0100
        /*0c82*/ 	.byte	0x06
	.zero		1


	//   ....[12]....
        /*0c84*/ 	.word	0x00000520
        /*0c88*/ 	.word	0x000000ff
        /*0c8c*/ 	.word	0x00022878
        /*0c90*/ 	.short	0x0100
        /*0c92*/ 	.byte	0x06
	.zero		1


	//   ....[13]....
        /*0c94*/ 	.word	0x00000530
        /*0c98*/ 	.word	0x000000ff
        /*0c9c*/ 	.word	0x00022888
        /*0ca0*/ 	.short	0x0100
        /*0ca2*/ 	.byte	0x06
	.zero		1


	//   ....[14]....
        /*0ca4*/ 	.word	0x00000660
        /*0ca8*/ 	.word	0x000000ff
        /*0cac*/ 	.word	0x00022890
        /*0cb0*/ 	.short	0x0100
        /*0cb2*/ 	.byte	0x08
	.zero		1


	//   ....[15]....
        /*0cb4*/ 	.word	0x00000670
        /*0cb8*/ 	.word	0x000000ff
        /*0cbc*/ 	.word	0x000228a0
        /*0cc0*/ 	.short	0x0100
        /*0cc2*/ 	.byte	0x08
	.zero		1


	//   ....[16]....
        /*0cc4*/ 	.word	0x00000680
        /*0cc8*/ 	.word	0x000000ff
        /*0ccc*/ 	.word	0x00022898
        /*0cd0*/ 	.short	0x0100
        /*0cd2*/ 	.byte	0x08
	.zero		1


	//   ....[17]....
        /*0cd4*/ 	.word	0x00000690
        /*0cd8*/ 	.word	0x000000ff
        /*0cdc*/ 	.word	0x000228a8
        /*0ce0*/ 	.short	0x0100
        /*0ce2*/ 	.byte	0x08
	.zero		1


	//   ....[18]....
        /*0ce4*/ 	.word	0x000007e0
        /*0ce8*/ 	.word	0x000000ff
        /*0cec*/ 	.word	0x000228b0
        /*0cf0*/ 	.short	0x0100
        /*0cf2*/ 	.byte	0x08
	.zero		1


	//   ....[19]....
        /*0cf4*/ 	.word	0x000007f0
        /*0cf8*/ 	.word	0x000000ff
        /*0cfc*/ 	.word	0x000228c0
        /*0d00*/ 	.short	0x0100
        /*0d02*/ 	.byte	0x08
	.zero		1


	//   ....[20]....
        /*0d04*/ 	.word	0x00000800
        /*0d08*/ 	.word	0x000000ff
        /*0d0c*/ 	.word	0x000228b8
        /*0d10*/ 	.short	0x0100
        /*0d12*/ 	.byte	0x08
	.zero		1


	//   ....[21]....
        /*0d14*/ 	.word	0x00000810
        /*0d18*/ 	.word	0x000000ff
        /*0d1c*/ 	.word	0x000228c8
        /*0d20*/ 	.short	0x0100
        /*0d22*/ 	.byte	0x08
	.zero		1


	//   ....[22]....
        /*0d24*/ 	.word	0x00001db0
        /*0d28*/ 	.word	0x000000ff
        /*0d2c*/ 	.word	0x00022800
        /*0d30*/ 	.short	0x010a
        /*0d32*/ 	.byte	0x2b
	.zero		1


	//   ....[23]....
        /*0d34*/ 	.word	0x00001e50
        /*0d38*/ 	.word	0x0000006a
        /*0d3c*/ 	.word	0x00022830
        /*0d40*/ 	.short	0x010a
        /*0d42*/ 	.byte	0x3f
	.zero		1


	//   ....[24]....
        /*0d44*/ 	.word	0x00001e90
        /*0d48*/ 	.word	0x0000006a
        /*0d4c*/ 	.word	0x00022830
        /*0d50*/ 	.short	0x010a
        /*0d52*/ 	.byte	0x3f
	.zero		1


	//   ....[25]....
        /*0d54*/ 	.word	0x00002d70
        /*0d58*/ 	.word	0x000000ff
        /*0d5c*/ 	.word	0x00000000
        /*0d60*/ 	.short	0x0101
        /*0d62*/ 	.byte	0x06
	.zero		1


	//   ....[26]....
        /*0d64*/ 	.word	0x00006930
        /*0d68*/ 	.word	0x000000ff
        /*0d6c*/ 	.word	0x00022830
        /*0d70*/ 	.short	0x010a
        /*0d72*/ 	.byte	0x06
	.zero		1


	//   ....[27]....
        /*0d74*/ 	.word	0x00006970
        /*0d78*/ 	.word	0x000000ff
        /*0d7c*/ 	.word	0x00022830
        /*0d80*/ 	.short	0x010a
        /*0d82*/ 	.byte	0x06
	.zero		1


	//   ....[28]....
        /*0d84*/ 	.word	0x00007200
        /*0d88*/ 	.word	0x000000ff
        /*0d8c*/ 	.word	0x00022850
        /*0d90*/ 	.short	0x010a
        /*0d92*/ 	.byte	0x06
	.zero		1


	//   ....[29]....
        /*0d94*/ 	.word	0x00007240
        /*0d98*/ 	.word	0x000000ff
        /*0d9c*/ 	.word	0x00022850
        /*0da0*/ 	.short	0x010a
        /*0da2*/ 	.byte	0x06
	.zero		1


	//   ....[30]....
        /*0da4*/ 	.word	0x00007a90
        /*0da8*/ 	.word	0x000000ff
        /*0dac*/ 	.word	0x00000000
        /*0db0*/ 	.short	0x0101
        /*0db2*/ 	.byte	0x06
	.zero		1


	//   ....[31]....
        /*0db4*/ 	.word	0x0000b1d0
        /*0db8*/ 	.word	0x000000ff
        /*0dbc*/ 	.word	0x00000000
        /*0dc0*/ 	.short	0x0101
        /*0dc2*/ 	.byte	0x06
	.zero		1


	//   ....[32]....
        /*0dc4*/ 	.word	0x0000bb90
        /*0dc8*/ 	.word	0x000000ff
        /*0dcc*/ 	.word	0x00022830
        /*0dd0*/ 	.short	0x010a
        /*0dd2*/ 	.byte	0x06
	.zero		1


	//   ....[33]....
        /*0dd4*/ 	.word	0x0000bbd0
        /*0dd8*/ 	.word	0x000000ff
        /*0ddc*/ 	.word	0x00022830
        /*0de0*/ 	.short	0x010a
        /*0de2*/ 	.byte	0x06
	.zero		1


	//   ....[34]....
        /*0de4*/ 	.word	0x0000c460
        /*0de8*/ 	.word	0x000000ff
        /*0dec*/ 	.word	0x00022850
        /*0df0*/ 	.short	0x010a
        /*0df2*/ 	.byte	0x06
	.zero		1


	//   ....[35]....
        /*0df4*/ 	.word	0x0000c4a0
        /*0df8*/ 	.word	0x000000ff
        /*0dfc*/ 	.word	0x00022850
        /*0e00*/ 	.short	0x010a
        /*0e02*/ 	.byte	0x06
	.zero		1


	//   ....[36]....
        /*0e04*/ 	.word	0x0000cd60
        /*0e08*/ 	.word	0x000000ff
        /*0e0c*/ 	.word	0x00000000
        /*0e10*/ 	.short	0x0101
        /*0e12*/ 	.byte	0x06
	.zero		1


	//   ....[37]....
        /*0e14*/ 	.word	0x0000e7a0
        /*0e18*/ 	.word	0x000000ff
        /*0e1c*/ 	.word	0x00000000
        /*0e20*/ 	.short	0x0101
        /*0e22*/ 	.byte	0x06
	.zero		1


	//   ....[38]....
        /*0e24*/ 	.word	0x0000ef10
        /*0e28*/ 	.word	0x000000ff
        /*0e2c*/ 	.word	0x00022830
        /*0e30*/ 	.short	0x010a
        /*0e32*/ 	.byte	0x06
	.zero		1


	//   ....[39]....
        /*0e34*/ 	.word	0x0000ef50
        /*0e38*/ 	.word	0x000000ff
        /*0e3c*/ 	.word	0x00022830
        /*0e40*/ 	.short	0x010a
        /*0e42*/ 	.byte	0x06
	.zero		1


	//   ....[40]....
        /*0e44*/ 	.word	0x0000f7b0
        /*0e48*/ 	.word	0x000000ff
        /*0e4c*/ 	.word	0x00022850
        /*0e50*/ 	.short	0x010a
        /*0e52*/ 	.byte	0x06
	.zero		1


	//   ....[41]....
        /*0e54*/ 	.word	0x0000f7f0
        /*0e58*/ 	.word	0x000000ff
        /*0e5c*/ 	.word	0x00022850
        /*0e60*/ 	.short	0x010a
        /*0e62*/ 	.byte	0x06
	.zero		1


	//   ....[42]....
        /*0e64*/ 	.word	0x00010040
        /*0e68*/ 	.word	0x000000ff
        /*0e6c*/ 	.word	0x00000000
        /*0e70*/ 	.short	0x0101
        /*0e72*/ 	.byte	0x06
	.zero		1


	//   ....[43]....
        /*0e74*/ 	.word	0x00013780
        /*0e78*/ 	.word	0x000000ff
        /*0e7c*/ 	.word	0x00000000
        /*0e80*/ 	.short	0x0101
        /*0e82*/ 	.byte	0x06
	.zero		1


	//   ....[44]....
        /*0e84*/ 	.word	0x00013df0
        /*0e88*/ 	.word	0x000000ff
        /*0e8c*/ 	.word	0x00022850
        /*0e90*/ 	.short	0x010a
        /*0e92*/ 	.byte	0x09
	.zero		1


	//   ....[45]....
        /*0e94*/ 	.word	0x00013e30
        /*0e98*/ 	.word	0x000000ff
        /*0e9c*/ 	.word	0x00022850
        /*0ea0*/ 	.short	0x010a
        /*0ea2*/ 	.byte	0x09
	.zero		1


	//   ....[46]....
        /*0ea4*/ 	.word	0x000144b0
        /*0ea8*/ 	.word	0x000000ff
        /*0eac*/ 	.word	0x00000000
        /*0eb0*/ 	.short	0x0101
        /*0eb2*/ 	.byte	0x04
	.zero		1


	//   ....[47]....
        /*0eb4*/ 	.word	0x00016110
        /*0eb8*/ 	.word	0x00000003
        /*0ebc*/ 	.word	0x00000000
        /*0ec0*/ 	.short	0x0101
        /*0ec2*/ 	.byte	0x3f
	.zero		1


	//   ....[48]....
        /*0ec4*/ 	.word	0x00019440
        /*0ec8*/ 	.word	0x00000000
        /*0ecc*/ 	.word	0x00022880
        /*0ed0*/ 	.short	0x010a
        /*0ed2*/ 	.byte	0x3f
	.zero		1


	//   ....[49]....
        /*0ed4*/ 	.word	0x00019ce0
        /*0ed8*/ 	.word	0x00000000
        /*0edc*/ 	.word	0x00022870
        /*0ee0*/ 	.short	0x0107
        /*0ee2*/ 	.byte	0x3f
	.zero		1


	//   ....[50]....
        /*0ee4*/ 	.word	0x00019da0
        /*0ee8*/ 	.word	0x00000000
        /*0eec*/ 	.word	0x00022870
        /*0ef0*/ 	.short	0x0101
        /*0ef2*/ 	.byte	0x3f
	.zero		1


	//   ....[51]....
        /*0ef4*/ 	.word	0x00019dd0
        /*0ef8*/ 	.word	0x00000000
        /*0efc*/ 	.word	0x00022840
        /*0f00*/ 	.short	0x010a
        /*0f02*/ 	.byte	0x3f
	.zero		1


	//   ....[52]....
        /*0f04*/ 	.word	0x0001a5a0
        /*0f08*/ 	.word	0x00000000
        /*0f0c*/ 	.word	0x00022830
        /*0f10*/ 	.short	0x0107
        /*0f12*/ 	.byte	0x3f
	.zero		1


	//   ....[53]....
        /*0f14*/ 	.word	0x0001a660
        /*0f18*/ 	.word	0x00000000
        /*0f1c*/ 	.word	0x00022830
        /*0f20*/ 	.short	0x0101
        /*0f22*/ 	.byte	0x3f
	.zero		1


	//   ....[54]....
        /*0f24*/ 	.word	0x0001b000
        /*0f28*/ 	.word	0x00000012
        /*0f2c*/ 	.word	0x00022800
        /*0f30*/ 	.short	0x0107
        /*0f32*/ 	.byte	0x3f
	.zero		1


	//   ....[55]....
        /*0f34*/ 	.word	0x0001b0f0
        /*0f38*/ 	.word	0x00000012
        /*0f3c*/ 	.word	0x00022800
        /*0f40*/ 	.short	0x0101
        /*0f42*/ 	.byte	0x3f
	.zero		1


	//   ....[56]....
        /*0f44*/ 	.word	0x0001b110
        /*0f48*/ 	.word	0x00000012
        /*0f4c*/ 	.word	0x00022820
        /*0f50*/ 	.short	0x010a
        /*0f52*/ 	.byte	0x3f
	.zero		1


	//   ....[57]....
        /*0f54*/ 	.word	0x0001b600
        /*0f58*/ 	.word	0x00000000
        /*0f5c*/ 	.word	0x00022880
        /*0f60*/ 	.short	0x010a
        /*0f62*/ 	.byte	0x3f
	.zero		1


	//   ....[58]....
        /*0f64*/ 	.word	0x0001bbf0
        /*0f68*/ 	.word	0x00000000
        /*0f6c*/ 	.word	0x00022870
        /*0f70*/ 	.short	0x0107
        /*0f72*/ 	.byte	0x3f
	.zero		1


	//   ....[59]....
        /*0f74*/ 	.word	0x0001bcb0
        /*0f78*/ 	.word	0x00000000
        /*0f7c*/ 	.word	0x00022870
        /*0f80*/ 	.short	0x0101
        /*0f82*/ 	.byte	0x3f
	.zero		1


	//   ....[60]....
        /*0f84*/ 	.word	0x0001bce0
        /*0f88*/ 	.word	0x00000000
        /*0f8c*/ 	.word	0x00022840
        /*0f90*/ 	.short	0x010a
        /*0f92*/ 	.byte	0x3f
	.zero		1


	//   ....[61]....
        /*0f94*/ 	.word	0x0001c2a0
        /*0f98*/ 	.word	0x00000000
        /*0f9c*/ 	.word	0x00022830
        /*0fa0*/ 	.short	0x0107
        /*0fa2*/ 	.byte	0x3f
	.zero		1


	//   ....[62]....
        /*0fa4*/ 	.word	0x0001c360
        /*0fa8*/ 	.word	0x00000000
        /*0fac*/ 	.word	0x00022830
        /*0fb0*/ 	.short	0x0101
        /*0fb2*/ 	.byte	0x3f
	.zero		1


	//   ....[63]....
        /*0fb4*/ 	.word	0x0001c3f0
        /*0fb8*/ 	.word	0x00000003
        /*0fbc*/ 	.word	0x00022870
        /*0fc0*/ 	.short	0x010a
        /*0fc2*/ 	.byte	0x3f
	.zero		1


	//   ....[64]....
        /*0fc4*/ 	.word	0x0001c480
        /*0fc8*/ 	.word	0x00000003
        /*0fcc*/ 	.word	0x00022860
        /*0fd0*/ 	.short	0x010a
        /*0fd2*/ 	.byte	0x3f
	.zero		1


	//   ....[65]....
        /*0fd4*/ 	.word	0x0001ca40
        /*0fd8*/ 	.word	0x00000003
        /*0fdc*/ 	.word	0x00022850
        /*0fe0*/ 	.short	0x0101
        /*0fe2*/ 	.byte	0x3f
	.zero		1


	//   ....[66]....
        /*0fe4*/ 	.word	0x0001cad0
        /*0fe8*/ 	.word	0x00000003
        /*0fec*/ 	.word	0x00000000
        /*0ff0*/ 	.short	0x0101
        /*0ff2*/ 	.byte	0x3f
	.zero		1


	//   ....[67]....
        /*0ff4*/ 	.word	0x0001cca0
        /*0ff8*/ 	.word	0x00000002
        /*0ffc*/ 	.word	0x00022870
        /*1000*/ 	.short	0x010a
        /*1002*/ 	.byte	0x3f
	.zero		1


	//   ....[68]....
        /*1004*/ 	.word	0x0001cd30
        /*1008*/ 	.word	0x00000002
        /*100c*/ 	.word	0x00022860
        /*1010*/ 	.short	0x010a
        /*1012*/ 	.byte	0x3f
	.zero		1


	//   ....[69]....
        /*1014*/ 	.word	0x0001d300
        /*1018*/ 	.word	0x00000002
        /*101c*/ 	.word	0x00022850
        /*1020*/ 	.short	0x0101
        /*1022*/ 	.byte	0x3f
	.zero		1


	//   ....[70]....
        /*1024*/ 	.word	0x0001d3c0
        /*1028*/ 	.word	0x00000002
        /*102c*/ 	.word	0x00000000
        /*1030*/ 	.short	0x0101
        /*1032*/ 	.byte	0x3f
	.zero		1


	//   ....[71]....
        /*1034*/ 	.word	0x0001e0d0
        /*1038*/ 	.word	0x00000005
        /*103c*/ 	.word	0x00022820
        /*1040*/ 	.short	0x010a
        /*1042*/ 	.byte	0x3f
	.zero		1


	//   ....[72]....
        /*1044*/ 	.word	0x0001e280
        /*1048*/ 	.word	0x00000003
        /*104c*/ 	.word	0x00022840
        /*1050*/ 	.short	0x010a
        /*1052*/ 	.byte	0x3f
	.zero		1


	//   ....[73]....
        /*1054*/ 	.word	0x0001e310
        /*1058*/ 	.word	0x00000023
        /*105c*/ 	.word	0x00022840
        /*1060*/ 	.short	0x010a
        /*1062*/ 	.byte	0x3f
	.zero		1


	//   ....[74]....
        /*1064*/ 	.word	0x0001e350
        /*1068*/ 	.word	0x00000003
        /*106c*/ 	.word	0x00022860
        /*1070*/ 	.short	0x010a
        /*1072*/ 	.byte	0x3f
	.zero		1


	//   ....[75]....
        /*1074*/ 	.word	0x0001e390
        /*1078*/ 	.word	0x00000023
        /*107c*/ 	.word	0x00022860
        /*1080*/ 	.short	0x010a
        /*1082*/ 	.byte	0x3f
	.zero		1


	//   ....[76]....
        /*1084*/ 	.word	0x0001e3d0
        /*1088*/ 	.word	0x00000003
        /*108c*/ 	.word	0x00022880
        /*1090*/ 	.short	0x010a
        /*1092*/ 	.byte	0x3f
	.zero		1


	//   ....[77]....
        /*1094*/ 	.word	0x0001e410
        /*1098*/ 	.word	0x00000023
        /*109c*/ 	.word	0x00022880
        /*10a0*/ 	.short	0x010a
        /*10a2*/ 	.byte	0x3f
	.zero		1


	//   ....[78]....
        /*10a4*/ 	.word	0x0001e480
        /*10a8*/ 	.word	0x00000003
        /*10ac*/ 	.word	0x00022800
        /*10b0*/ 	.short	0x010a
        /*10b2*/ 	.byte	0x3f
	.zero		1


	//   ....[79]....
        /*10b4*/ 	.word	0x0001e4d0
        /*10b8*/ 	.word	0x0000006a
        /*10bc*/ 	.word	0x00022830
        /*10c0*/ 	.short	0x010a
        /*10c2*/ 	.byte	0x3f
	.zero		1


	//   ....[80]....
        /*10c4*/ 	.word	0x0001e530
        /*10c8*/ 	.word	0x00000009
        /*10cc*/ 	.word	0x00022830
        /*10d0*/ 	.short	0x010a
        /*10d2*/ 	.byte	0x3f
	.zero		1


	//   ....[81]....
        /*10d4*/ 	.word	0x0001e590
        /*10d8*/ 	.word	0x00000009
        /*10dc*/ 	.word	0x00022850
        /*10e0*/ 	.short	0x010a
        /*10e2*/ 	.byte	0x3f
	.zero		1


	//   ....[82]....
        /*10e4*/ 	.word	0x0001e5f0
        /*10e8*/ 	.word	0x00000009
        /*10ec*/ 	.word	0x00022830
        /*10f0*/ 	.short	0x010a
        /*10f2*/ 	.byte	0x3f
	.zero		1


	//   ....[83]....
        /*10f4*/ 	.word	0x0001e650
        /*10f8*/ 	.word	0x00000009
        /*10fc*/ 	.word	0x00022850
        /*1100*/ 	.short	0x010a
        /*1102*/ 	.byte	0x3f
	.zero		1


	//   ....[84]....
        /*1104*/ 	.word	0x0001e6b0
        /*1108*/ 	.word	0x00000009
        /*110c*/ 	.word	0x00022830
        /*1110*/ 	.short	0x010a
        /*1112*/ 	.byte	0x3f
	.zero		1


	//   ....[85]....
        /*1114*/ 	.word	0x0001e710
        /*1118*/ 	.word	0x00000009
        /*111c*/ 	.word	0x00022850
        /*1120*/ 	.short	0x010a
        /*1122*/ 	.byte	0x3f
	.zero		1


	//   ....[86]....
        /*1124*/ 	.word	0x0001e770
        /*1128*/ 	.word	0x00000005
        /*112c*/ 	.word	0x00022850
        /*1130*/ 	.short	0x010a
        /*1132*/ 	.byte	0x3f
	.zero		1


	//   ....[87]....
        /*1134*/ 	.word	0x0001e870
        /*1138*/ 	.word	0x00000000
        /*113c*/ 	.word	0x00022880
        /*1140*/ 	.short	0x010a
        /*1142*/ 	.byte	0x3f
	.zero		1


	//   ....[88]....
        /*1144*/ 	.word	0x0001f550
        /*1148*/ 	.word	0x00000000
        /*114c*/ 	.word	0x00022840
        /*1150*/ 	.short	0x010a
        /*1152*/ 	.byte	0x3f
	.zero		1


	//   ....[89]....
        /*1154*/ 	.word	0x00020b40
        /*1158*/ 	.word	0x00000012
        /*115c*/ 	.word	0x00022820
        /*1160*/ 	.short	0x010a
        /*1162*/ 	.byte	0x3f
	.zero		1


	//   ....[90]....
        /*1164*/ 	.word	0x00020b90
        /*1168*/ 	.word	0x00000000
        /*116c*/ 	.word	0x00022880
        /*1170*/ 	.short	0x010a
        /*1172*/ 	.byte	0x3f
	.zero		1


	//   ....[91]....
        /*1174*/ 	.word	0x000216d0
        /*1178*/ 	.word	0x00000000
        /*117c*/ 	.word	0x00022840
        /*1180*/ 	.short	0x010a
        /*1182*/ 	.byte	0x3f
	.zero		1


	//   ....[92]....
        /*1184*/ 	.word	0x000221e0
        /*1188*/ 	.word	0x00000003
        /*118c*/ 	.word	0x00022870
        /*1190*/ 	.short	0x010a
        /*1192*/ 	.byte	0x3f
	.zero		1


	//   ....[93]....
        /*1194*/ 	.word	0x00022230
        /*1198*/ 	.word	0x00000003
        /*119c*/ 	.word	0x00022860
        /*11a0*/ 	.short	0x010a
        /*11a2*/ 	.byte	0x3f
	.zero		1


	//   ....[94]....
        /*11a4*/ 	.word	0x00022280
        /*11a8*/ 	.word	0x00000002
        /*11ac*/ 	.word	0x00022870
        /*11b0*/ 	.short	0x010a
        /*11b2*/ 	.byte	0x3f
	.zero		1


	//   ....[95]....
        /*11b4*/ 	.word	0x000222d0
        /*11b8*/ 	.word	0x00000002
        /*11bc*/ 	.word	0x00022860
        /*11c0*/ 	.short	0x010a
        /*11c2*/ 	.byte	0x3f
	.zero		1


	//   ....[96]....
        /*11c4*/ 	.word	0x00022320
        /*11c8*/ 	.word	0x00000005
        /*11cc*/ 	.word	0x00022820
        /*11d0*/ 	.short	0x010a
        /*11d2*/ 	.byte	0x3f
	.zero		1


	//   ....[97]....
        /*11d4*/ 	.word	0x000224c0
        /*11d8*/ 	.word	0x00000003
        /*11dc*/ 	.word	0x00022840
        /*11e0*/ 	.short	0x010a
        /*11e2*/ 	.byte	0x3f
	.zero		1


	//   ....[98]....
        /*11e4*/ 	.word	0x00022510
        /*11e8*/ 	.word	0x00000023
        /*11ec*/ 	.word	0x00022840
        /*11f0*/ 	.short	0x010a
        /*11f2*/ 	.byte	0x3f
	.zero		1


	//   ....[99]....
        /*11f4*/ 	.word	0x00022560
        /*11f8*/ 	.word	0x00000003
        /*11fc*/ 	.word	0x00022860
        /*1200*/ 	.short	0x010a
        /*1202*/ 	.byte	0x3f
	.zero		1


	//   ....[100]....
        /*1204*/ 	.word	0x000225b0
        /*1208*/ 	.word	0x00000023
        /*120c*/ 	.word	0x00022860
        /*1210*/ 	.short	0x010a
        /*1212*/ 	.byte	0x3f
	.zero		1


	//   ....[101]....
        /*1214*/ 	.word	0x00022600
        /*1218*/ 	.word	0x00000003
        /*121c*/ 	.word	0x00022880
        /*1220*/ 	.short	0x010a
        /*1222*/ 	.byte	0x3f
	.zero		1


	//----- nvinfo : EIATTR_NUM_MBARRIERS
	.align		4
.L_988:
        /*1224*/ 	.byte	0x03, 0x38
        /*1226*/ 	.short	0x0016


	//----- nvinfo : EIATTR_EXIT_INSTR_OFFSETS
	.align		4
        /*1228*/ 	.byte	0x04, 0x1c
        /*122a*/ 	.short	(.L_990 - .L_989)


	//   ....[0]....
.L_989:
        /*122c*/ 	.word	0x000009c0


	//   ....[1]....
        /*1230*/ 	.word	0x00017070


	//   ....[2]....
        /*1234*/ 	.word	0x0001e460


	//----- nvinfo : EIATTR_MAX_THREADS
	.align		4
.L_990:
        /*1238*/ 	.byte	0x04, 0x05
        /*123a*/ 	.short	(.L_992 - .L_991)
.L_991:
        /*123c*/ 	.word	0x00000180
        /*1240*/ 	.word	0x00000001
        /*1244*/ 	.word	0x00000001


	//----- nvinfo : EIATTR_CRS_STACK_SIZE
	.align		4
.L_992:
        /*1248*/ 	.byte	0x04, 0x1e
        /*124a*/ 	.short	(.L_994 - .L_993)
.L_993:
        /*124c*/ 	.word	0x00000000


	//----- nvinfo : EIATTR_CBANK_PARAM_SIZE
	.align		4
.L_994:
        /*1250*/ 	.byte	0x03, 0x19
        /*1252*/ 	.short	0x0af0


	//----- nvinfo : EIATTR_PARAM_CBANK
	.align		4
        /*1254*/ 	.byte	0x04, 0x0a
        /*1256*/ 	.short	(.L_996 - .L_995)
	.align		4
.L_995:
        /*1258*/ 	.word	index@(.nv.constant0._ZN7cutlass13device_kernelIN5flash11enable_sm90INS1_16FlashAttnFwdSm90INS1_25CollectiveMainloopFwdSm90ILi2EN4cute5tupleIJNS5_1CILi1EEES8_S8_EEENS6_IJNS7_ILi128EEENS7_ILi160EEESA_EEELi128ENS_12float_e4m3_tEfNS_4arch4Sm90ELb0ELb1ELb1ELb1ELb1ELb0ELb0ELb1ELb1ELb1ELb0ELb0EEENS1_21CollectiveEpilogueFwdINS6_IJSA_SA_SB_EEES9_NS_10bfloat16_tESF_Li256ELb1ELb1ELb0ELb1EEENS1_36VarlenDynamicPersistentTileSchedulerILi128ELi160ELi256ELi128ELb0ELb1ELb1ELb1ELb0ELb1EEEEEEEEEvNT_6ParamsE)
        /*125c*/ 	.short	0x0210
        /*125e*/ 	.short	0x0af0


	//----- nvinfo : EIATTR_SW_WAR
	.align		4
.L_996:
        /*1260*/ 	.byte	0x04, 0x36
        /*1262*/ 	.short	(.L_998 - .L_997)
.L_997:
        /*1264*/ 	.word	0x00000008
.L_998:


//--------------------- .nv.info._ZN7cutlass13device_kernelIN5flash11enable_sm90INS1_16FlashAttnFwdSm90INS1_25CollectiveMainloopFwdSm90ILi2EN4cute5tupleIJNS5_1CILi1EEES8_S8_EEENS6_IJNS7_ILi128EEENS7_ILi160EEESA_EEELi128ENS_12float_e4m3_tEfNS_4arch4Sm90ELb0ELb1ELb1ELb1ELb1ELb1ELb0ELb1ELb1ELb1ELb0ELb0EEENS1_21CollectiveEpilogueFwdINS6_IJSA_SA_SB_EEES9_NS_10bfloat16_tESF_Li256ELb1ELb1ELb0ELb1EEENS1_36VarlenDynamicPersistentTileSchedulerILi128ELi160ELi256ELi128ELb0ELb1ELb1ELb1ELb0ELb1EEEEEEEEEvNT_6ParamsE --------------------------
	.section	.nv.info._ZN7cutlass13device_kernelIN5flash11enable_sm90INS1_16FlashAttnFwdSm90INS1_25CollectiveMainloopFwdSm90ILi2EN4cute5tupleIJNS5_1CILi1EEES8_S8_EEENS6_IJNS7_ILi128EEENS7_ILi160EEESA_EEELi128ENS_12float_e4m3_tEfNS_4arch4Sm90ELb0ELb1ELb1ELb1ELb1ELb1ELb0ELb1ELb1ELb1ELb0ELb0EEENS1_21CollectiveEpilogueFwdINS6_IJSA_SA_SB_EEES9_NS_10bfloat16_tESF_Li256ELb1ELb1ELb0ELb1EEENS1_36VarlenDynamicPersistentTileSchedulerILi128ELi160ELi256ELi128ELb0ELb1ELb1ELb1ELb0ELb1EEEEEEEEEvNT_6ParamsE,"",@"SHT_CUDA_INFO"
	.sectionflags	@""
	.align	4


	//----- nvinfo : EIATTR_CUDA_API_VERSION
	.align		4
        /*0000*/ 	.byte	0x04, 0x37
        /*0002*/ 	.short	(.L_1000 - .L_999)
.L_999:
        /*0004*/ 	.word	0x00000082


	//----- nvinfo : EIATTR_KPARAM_INFO
	.align		4
.L_1000:
        /*0008*/ 	.byte	0x04, 0x17
        /*000a*/ 	.short	(.L_1002 - .L_1001)
.L_1001:
        /*000c*/ 	.word	0x00000000
        /*0010*/ 	.short	0x0000
        /*0012*/ 	.short	0x0070
        /*0014*/ 	.byte	0x00, 0xf0, 0x01, 0x2a


	//----- nvinfo : EIATTR_SPARSE_MMA_MASK
	.align		4
.L_1002:
        /*0018*/ 	.byte	0x03, 0x50
        /*001a*/ 	.short	0x0000


	//----- nvinfo : EIATTR_MAXREG_COUNT
	.align		4
        /*001c*/ 	.byte	0x03, 0x1b
        /*001e*/ 	.short	0x00a8


	//----- nvinfo : EIATTR_NUM_BARRIERS
	.align		4
        /*0020*/ 	.byte	0x02, 0x4c
        /*0022*/ 	.byte	0x10
	.zero		1


	//----- nvinfo : EIATTR_EXTERNS
	.align		4
        /*0024*/ 	.byte	0x04, 0x0f
        /*0026*/ 	.short	(.L_1004 - .L_1003)


	//   ....[0]....
	.align		4
.L_1003:
        /*0028*/ 	.word	index@(__assertfail)


	//----- nvinfo : EIATTR_ANNOTATIONS
	.align		4
.L_1004:
        /*002c*/ 	.byte	0x04, 0x55
        /*002e*/ 	.short	(.L_1006 - .L_1005)


	//   ....[0]....
.L_1005:
        /* <DEDUP_REMOVED lines=50> */


	//----- nvinfo : EIATTR_MERCURY_ISA_VERSION
	.align		4
.L_1006:
        /*0338*/ 	.byte	0x03, 0x5f
        /*033a*/ 	.short	0x0101


	//----- nvinfo : EIATTR_UNUSED_LOAD_BYTE_OFFSET
	.align		4
        /*033c*/ 	.byte	0x04, 0x44
        /*033e*/ 	.short	(.L_1008 - .L_1007)


	//   ....[0]....
.L_1007:
        /*0340*/ 	.word	0x00000a80
        /*0344*/ 	.word	0x0000fff0


	//   ....[1]....
        /*0348*/ 	.word	0x00023330
        /*034c*/ 	.word	0x0000fff0


	//----- nvinfo : EIATTR_INT_WARP_WIDE_INSTR_OFFSETS
	.align		4
.L_1008:
        /*0350*/ 	.byte	0x04, 0x31
        /*0352*/ 	.short	(.L_1010 - .L_1009)


	//   ....[0]....
.L_1009:
        /*0354*/ 	.word	0x00000120


	//   ....[1]....
        /*0358*/ 	.word	0x000001c0


	//   ....[2]....
        /*035c*/ 	.word	0x00000230


	//   ....[3]....
        /*0360*/ 	.word	0x000285d0


	//   ....[4]....
        /*0364*/ 	.word	0x00028660


	//   ....[5]....
        /*0368*/ 	.word	0x0002c9f0


	//   ....[6]....
        /*036c*/ 	.word	0x0002ca80


	//----- nvinfo : EIATTR_COOP_GROUP_MASK_REGIDS
	.align		4
.L_1010:
        /*0370*/ 	.byte	0x04, 0x29
        /*0372*/ 	.short	(.L_1012 - .L_1011)


	//   ....[0]....
.L_1011:
        /*0374*/ 	.word	0xffffffff


	//   ....[1]....
        /*0378*/ 	.word	0xffffffff


	//   ....[2]....
        /*037c*/ 	.word	0xffffffff


	//   ....[3]....
        /*0380*/ 	.word	0xffffffff


	//   ....[4]....
        /*0384*/ 	.word	0xffffffff


	//   ....[5]....
        /*0388*/ 	.word	0xffffffff


	//   ....[6]....
        /*038c*/ 	.word	0xffffffff


	//   ....[7]....
        /*0390*/ 	.word	0xffffffff


	//   ....[8]....
        /*0394*/ 	.word	0xffffffff


	//   ....[9]....
        /*0398*/ 	.word	0xffffffff


	//   ....[10]....
        /*039c*/ 	.word	0xffffffff


	//   ....[11]....
        /*03a0*/ 	.word	0xffffffff


	//   ....[12]....
        /*03a4*/ 	.word	0xffffffff


	//   ....[13]....
        /*03a8*/ 	.word	0xffffffff


	//   ....[14]....
        /*03ac*/ 	.word	0xffffffff


	//   ....[15]....
        /*03b0*/ 	.word	0xffffffff


	//   ....[16]....
        /*03b4*/ 	.word	0xffffffff


	//   ....[17]....
        /*03b8*/ 	.word	0xffffffff


	//   ....[18]....
        /*03bc*/ 	.word	0xffffffff


	//   ....[19]....
        /*03c0*/ 	.word	0xffffffff


	//   ....[20]....
        /*03c4*/ 	.word	0xffffffff


	//   ....[21]....
        /*03c8*/ 	.word	0xffffffff


	//   ....[22]....
        /*03cc*/ 	.word	0xffffffff


	//   ....[23]....
        /*03d0*/ 	.word	0xffffffff


	//   ....[24]....
        /*03d4*/ 	.word	0xffffffff


	//   ....[25]....
        /*03d8*/ 	.word	0xffffffff


	//   ....[26]....
        /*03dc*/ 	.word	0xffffffff


	//   ....[27]....
        /*03e0*/ 	.word	0xffffffff


	//   ....[28]....
        /*03e4*/ 	.word	0xffffffff


	//   ....[29]....
        /*03e8*/ 	.word	0xffffffff


	//   ....[30]....
        /*03ec*/ 	.word	0xffffffff


	//   ....[31]....
        /*03f0*/ 	.word	0xffffffff


	//   ....[32]....
        /*03f4*/ 	.word	0xffffffff


	//   ....[33]....
        /*03f8*/ 	.word	0xffffffff


	//   ....[34]....
        /*03fc*/ 	.word	0xffffffff


	//   ....[35]....
        /*0400*/ 	.word	0xffffffff


	//   ....[36]....
        /*0404*/ 	.word	0xffffffff


	//   ....[37]....
        /*0408*/ 	.word	0xffffffff


	//   ....[38]....
        /*040c*/ 	.word	0xffffffff


	//   ....[39]....
        /*0410*/ 	.word	0xffffffff


	//   ....[40]....
        /*0414*/ 	.word	0xffffffff


	//   ....[41]....
        /*0418*/ 	.word	0xffffffff


	//   ....[42]....
        /*041c*/ 	.word	0xffffffff


	//   ....[43]....
        /*0420*/ 	.word	0xffffffff


	//   ....[44]....
        /*0424*/ 	.word	0xffffffff


	//   ....[45]....
        /*0428*/ 	.word	0xffffffff


	//   ....[46]....
        /*042c*/ 	.word	0xffffffff


	//   ....[47]....
        /*0430*/ 	.word	0xffffffff


	//   ....[48]....
        /*0434*/ 	.word	0xffffffff


	//   ....[49]....
        /*0438*/ 	.word	0xffffffff


	//   ....[50]....
        /*043c*/ 	.word	0xffffffff


	//   ....[51]....
        /*0440*/ 	.word	0xffffffff


	//   ....[52]....
        /*0444*/ 	.word	0xffffffff


	//   ....[53]....
        /*0448*/ 	.word	0xffffffff


	//   ....[54]....
        /*044c*/ 	.word	0xffffffff


	//   ....[55]....
        /*0450*/ 	.word	0xffffffff


	//   ....[56]....
        /*0454*/ 	.word	0xffffffff


	//   ....[57]....
        /*0458*/ 	.word	0xffffffff


	//   ....[58]....
        /*045c*/ 	.word	0xffffffff


	//   ....[59]....
        /*0460*/ 	.word	0xffffffff


	//   ....[60]....
        /*0464*/ 	.word	0xffffffff


	//   ....[61]....
        /*0468*/ 	.word	0xffffffff


	//   ....[62]....
        /*046c*/ 	.word	0xffffffff


	//   ....[63]....
        /*0470*/ 	.word	0xffffffff


	//   ....[64]....
        /*0474*/ 	.word	0xffffffff


	//   ....[65]....
        /*0478*/ 	.word	0xffffffff


	//   ....[66]....
        /*047c*/ 	.word	0xffffffff


	//   ....[67]....
        /*0480*/ 	.word	0xffffffff


	//   ....[68]....
        /*0484*/ 	.word	0xffffffff


	//   ....[69]....
        /*0488*/ 	.word	0xffffffff


	//   ....[70]....
        /*048c*/ 	.word	0xffffffff


	//   ....[71]....
        /*0490*/ 	.word	0xffffffff


	//   ....[72]....
        /*0494*/ 	.word	0xffffffff


	//   ....[73]....
        /*0498*/ 	.word	0xffffffff


	//   ....[74]....
        /*049c*/ 	.word	0xffffffff


	//   ....[75]....
        /*04a0*/ 	.word	0xffffffff


	//   ....[76]....
        /*04a4*/ 	.word	0xffffffff


	//   ....[77]....
        /*04a8*/ 	.word	0xffffffff


	//   ....[78]....
        /*04ac*/ 	.word	0xffffffff


	//   ....[79]....
        /*04b0*/ 	.word	0xffffffff


	//   ....[80]....
        /*04b4*/ 	.word	0xffffffff


	//   ....[81]....
        /*04b8*/ 	.word	0xffffffff


	//   ....[82]....
        /*04bc*/ 	.word	0xffffffff


	//   ....[83]....
        /*04c0*/ 	.word	0xffffffff


	//   ....[84]....
        /*04c4*/ 	.word	0xffffffff


	//   ....[85]....
        /*04c8*/ 	.word	0xffffffff


	//   ....[86]....
        /*04cc*/ 	.word	0xffffffff


	//   ....[87]....
        /*04d0*/ 	.word	0xffffffff


	//   ....[88]....
        /*04d4*/ 	.word	0xffffffff


	//   ....[89]....
        /*04d8*/ 	.word	0xffffffff


	//   ....[90]....
        /*04dc*/ 	.word	0xffffffff


	//   ....[91]....
        /*04e0*/ 	.word	0xffffffff


	//   ....[92]....
        /*04e4*/ 	.word	0xffffffff


	//   ....[93]....
        /*04e8*/ 	.word	0xffffffff


	//   ....[94]....
        /*04ec*/ 	.word	0xffffffff


	//   ....[95]....
        /*04f0*/ 	.word	0xffffffff


	//   ....[96]....
        /*04f4*/ 	.word	0xffffffff


	//   ....[97]....
        /*04f8*/ 	.word	0xffffffff


	//   ....[98]....
        /*04fc*/ 	.word	0xffffffff


	//   ....[99]....
        /*0500*/ 	.word	0xffffffff


	//   ....[100]....
        /*0504*/ 	.word	0xffffffff


	//   ....[101]....
        /*0508*/ 	.word	0xffffffff


	//   ....[102]....
        /*050c*/ 	.word	0xffffffff


	//   ....[103]....
        /*0510*/ 	.word	0xffffffff


	//   ....[104]....
        /*0514*/ 	.word	0xffffffff


	//   ....[105]....
        /*0518*/ 	.word	0xffffffff


	//   ....[106]....
        /*051c*/ 	.word	0xffffffff


	//   ....[107]....
        /*0520*/ 	.word	0xffffffff


	//   ....[108]....
        /*0524*/ 	.word	0xffffffff


	//   ....[109]....
        /*0528*/ 	.word	0xffffffff


	//   ....[110]....
        /*052c*/ 	.word	0xffffffff


	//   ....[111]....
        /*0530*/ 	.word	0xffffffff


	//   ....[112]....
        /*0534*/ 	.word	0xffffffff


	//   ....[113]....
        /*0538*/ 	.word	0xffffffff


	//   ....[114]....
        /*053c*/ 	.word	0xffffffff


	//   ....[115]....
        /*0540*/ 	.word	0xffffffff


	//   ....[116]....
        /*0544*/ 	.word	0xffffffff


	//   ....[117]....
        /*0548*/ 	.word	0xffffffff


	//   ....[118]....
        /*054c*/ 	.word	0xffffffff


	//   ....[119]....
        /*0550*/ 	.word	0xffffffff


	//   ....[120]....
        /*0554*/ 	.word	0xffffffff


	//   ....[121]....
        /*0558*/ 	.word	0xffffffff


	//   ....[122]....
        /*055c*/ 	.word	0xffffffff


	//   ....[123]....
        /*0560*/ 	.word	0xffffffff


	//   ....[124]....
        /*0564*/ 	.word	0xffffffff


	//   ....[125]....
        /*0568*/ 	.word	0xffffffff


	//   ....[126]....
        /*056c*/ 	.word	0xffffffff


	//   ....[127]....
        /*0570*/ 	.word	0xffffffff


	//   ....[128]....
        /*0574*/ 	.word	0xffffffff


	//   ....[129]....
        /*0578*/ 	.word	0xffffffff


	//   ....[130]....
        /*057c*/ 	.word	0xffffffff


	//   ....[131]....
        /*0580*/ 	.word	0xffffffff


	//   ....[132]....
        /*0584*/ 	.word	0xffffffff


	//   ....[133]....
        /*0588*/ 	.word	0xffffffff


	//   ....[134]....
        /*058c*/ 	.word	0xffffffff


	//   ....[135]....
        /*0590*/ 	.word	0xffffffff


	//   ....[136]....
        /*0594*/ 	.word	0xffffffff


	//   ....[137]....
        /*0598*/ 	.word	0xffffffff


	//   ....[138]....
        /*059c*/ 	.word	0xffffffff


	//   ....[139]....
        /*05a0*/ 	.word	0xffffffff


	//   ....[140]....
        /*05a4*/ 	.word	0xffffffff


	//   ....[141]....
        /*05a8*/ 	.word	0xffffffff


	//   ....[142]....
        /*05ac*/ 	.word	0xffffffff


	//   ....[143]....
        /*05b0*/ 	.word	0xffffffff


	//   ....[144]....
        /*05b4*/ 	.word	0xffffffff


	//   ....[145]....
        /*05b8*/ 	.word	0xffffffff


	//   ....[146]....
        /*05bc*/ 	.word	0xffffffff


	//   ....[147]....
        /*05c0*/ 	.word	0xffffffff


	//   ....[148]....
        /*05c4*/ 	.word	0xffffffff


	//   ....[149]....
        /*05c8*/ 	.word	0xffffffff


	//   ....[150]....
        /*05cc*/ 	.word	0xffffffff


	//   ....[151]....
        /*05d0*/ 	.word	0xffffffff


	//   ....[152]....
        /*05d4*/ 	.word	0xffffffff


	//   ....[153]....
        /*05d8*/ 	.word	0xffffffff


	//   ....[154]....
        /*05dc*/ 	.word	0xffffffff


	//   ....[155]....
        /*05e0*/ 	.word	0xffffffff


	//   ....[156]....
        /*05e4*/ 	.word	0xffffffff


	//   ....[157]....
        /*05e8*/ 	.word	0xffffffff


	//   ....[158]....
        /*05ec*/ 	.word	0xffffffff


	//   ....[159]....
        /*05f0*/ 	.word	0xffffffff


	//   ....[160]....
        /*05f4*/ 	.word	0xffffffff


	//   ....[161]....
        /*05f8*/ 	.word	0xffffffff


	//   ....[162]....
        /*05fc*/ 	.word	0xffffffff


	//   ....[163]....
        /*0600*/ 	.word	0xffffffff


	//   ....[164]....
        /*0604*/ 	.word	0xffffffff


	//   ....[165]....
        /*0608*/ 	.word	0xffffffff


	//   ....[166]....
        /*060c*/ 	.word	0xffffffff


	//   ....[167]....
        /*0610*/ 	.word	0xffffffff


	//   ....[168]....
        /*0614*/ 	.word	0xffffffff


	//   ....[169]....
        /*0618*/ 	.word	0xffffffff


	//   ....[170]....
        /*061c*/ 	.word	0xffffffff


	//   ....[171]....
        /*0620*/ 	.word	0xffffffff


	//   ....[172]....
        /*0624*/ 	.word	0xffffffff


	//   ....[173]....
        /*0628*/ 	.word	0xffffffff


	//   ....[174]....
        /*062c*/ 	.word	0xffffffff


	//   ....[175]....
        /*0630*/ 	.word	0xffffffff


	//   ....[176]....
        /*0634*/ 	.word	0xffffffff


	//   ....[177]....
        /*0638*/ 	.word	0xffffffff


	//   ....[178]....
        /*063c*/ 	.word	0xffffffff


	//   ....[179]....
        /*0640*/ 	.word	0xffffffff


	//   ....[180]....
        /*0644*/ 	.word	0xffffffff


	//   ....[181]....
        /*0648*/ 	.word	0xffffffff


	//   ....[182]....
        /*064c*/ 	.word	0xffffffff


	//   ....[183]....
        /*0650*/ 	.word	0xffffffff


	//   ....[184]....
        /*0654*/ 	.word	0xffffffff


	//   ....[185]....
        /*0658*/ 	.word	0xffffffff


	//   ....[186]....
        /*065c*/ 	.word	0xffffffff


	//   ....[187]....
        /*0660*/ 	.word	0xffffffff


	//   ....[188]....
        /*0664*/ 	.word	0xffffffff


	//   ....[189]....
        /*0668*/ 	.word	0xffffffff


	//   ....[190]....
        /*066c*/ 	.word	0xffffffff


	//   ....[191]....
        /*0670*/ 	.word	0xffffffff


	//   ....[192]....
        /*0674*/ 	.word	0xffffffff


	//   ....[193]....
        /*0678*/ 	.word	0xffffffff


	//   ....[194]....
        /*067c*/ 	.word	0xffffffff


	//   ....[195]....
        /*0680*/ 	.word	0xffffffff


	//   ....[196]....
        /*0684*/ 	.word	0xffffffff


	//   ....[197]....
        /*0688*/ 	.word	0xffffffff


	//   ....[198]....
        /*068c*/ 	.word	0xffffffff


	//   ....[199]....
        /*0690*/ 	.word	0xffffffff


	//   ....[200]....
        /*0694*/ 	.word	0xffffffff


	//   ....[201]....
        /*0698*/ 	.word	0xffffffff


	//   ....[202]....
        /*069c*/ 	.word	0xffffffff


	//   ....[203]....
        /*06a0*/ 	.word	0xffffffff


	//   ....[204]....
        /*06a4*/ 	.word	0xffffffff


	//   ....[205]....
        /*06a8*/ 	.word	0xffffffff


	//   ....[206]....
        /*06ac*/ 	.word	0xffffffff


	//   ....[207]....
        /*06b0*/ 	.word	0xffffffff


	//   ....[208]....
        /*06b4*/ 	.word	0xffffffff


	//   ....[209]....
        /*06b8*/ 	.word	0xffffffff


	//   ....[210]....
        /*06bc*/ 	.word	0xffffffff


	//   ....[211]....
        /*06c0*/ 	.word	0xffffffff


	//   ....[212]....
        /*06c4*/ 	.word	0xffffffff


	//   ....[213]....
        /*06c8*/ 	.word	0xffffffff


	//   ....[214]....
        /*06cc*/ 	.word	0xffffffff


	//   ....[215]....
        /*06d0*/ 	.word	0xffffffff


	//   ....[216]....
        /*06d4*/ 	.word	0xffffffff


	//   ....[217]....
        /*06d8*/ 	.word	0xffffffff


	//   ....[218]....
        /*06dc*/ 	.word	0xffffffff


	//   ....[219]....
        /*06e0*/ 	.word	0xffffffff


	//   ....[220]....
        /*06e4*/ 	.word	0xffffffff


	//   ....[221]....
        /*06e8*/ 	.word	0xffffffff


	//   ....[222]....
        /*06ec*/ 	.word	0xffffffff


	//   ....[223]....
        /*06f0*/ 	.word	0xffffffff


	//   ....[224]....
        /*06f4*/ 	.word	0xffffffff


	//   ....[225]....
        /*06f8*/ 	.word	0xffffffff


	//   ....[226]....
        /*06fc*/ 	.word	0xffffffff


	//   ....[227]....
        /*0700*/ 	.word	0xffffffff


	//   ....[228]....
        /*0704*/ 	.word	0xffffffff


	//   ....[229]....
        /*0708*/ 	.word	0xffffffff


	//   ....[230]....
        /*070c*/ 	.word	0xffffffff


	//   ....[231]....
        /*0710*/ 	.word	0xffffffff


	//   ....[232]....
        /*0714*/ 	.word	0xffffffff


	//   ....[233]....
        /*0718*/ 	.word	0xffffffff


	//   ....[234]....
        /*071c*/ 	.word	0xffffffff


	//   ....[235]....
        /*0720*/ 	.word	0xffffffff


	//   ....[236]....
        /*0724*/ 	.word	0xffffffff


	//   ....[237]....
        /*0728*/ 	.word	0xffffffff


	//   ....[238]....
        /*072c*/ 	.word	0xffffffff


	//   ....[239]....
        /*0730*/ 	.word	0xffffffff


	//   ....[240]....
        /*0734*/ 	.word	0xffffffff


	//   ....[241]....
        /*0738*/ 	.word	0xffffffff


	//   ....[242]....
        /*073c*/ 	.word	0xffffffff


	//   ....[243]....
        /*0740*/ 	.word	0xffffffff


	//   ....[244]....
        /*0744*/ 	.word	0xffffffff


	//   ....[245]....
        /*0748*/ 	.word	0xffffffff


	//   ....[246]....
        /*074c*/ 	.word	0xffffffff


	//   ....[247]....
        /*0750*/ 	.word	0xffffffff


	//   ....[248]....
        /*0754*/ 	.word	0xffffffff


	//   ....[249]....
        /*0758*/ 	.word	0xffffffff


	//   ....[250]....
        /*075c*/ 	.word	0xffffffff


	//   ....[251]....
        /*0760*/ 	.word	0xffffffff


	//   ....[252]....
        /*0764*/ 	.word	0xffffffff


	//   ....[253]....
        /*0768*/ 	.word	0xffffffff


	//   ....[254]....
        /*076c*/ 	.word	0xffffffff


	//   ....[255]....
        /*0770*/ 	.word	0xffffffff


	//   ....[0]....
        /*0774*/ 	.word	0xffffffff


	//   ....[1]....
        /*0778*/ 	.word	0x0500000f


	//   ....[2]....
        /*077c*/ 	.word	0x0500000f


	//   ....[3]....
        /*0780*/ 	.word	0x0500000f


	//   ....[4]....
        /*0784*/ 	.word	0x0500000f


	//   ....[5]....
        /*0788*/ 	.word	0x0500000f


	//   ....[6]....
        /*078c*/ 	.word	0x0500000f


	//   ....[7]....
        /*0790*/ 	.word	0x0500000f


	//   ....[8]....
        /*0794*/ 	.word	0x0500000f


	//   ....[9]....
        /*0798*/ 	.word	0x0500000f


	//   ....[10]....
        /*079c*/ 	.word	0x0500000f


	//   ....[11]....
        /*07a0*/ 	.word	0x0500000f


	//   ....[12]....
        /*07a4*/ 	.word	0x0500000f


	//   ....[13]....
        /*07a8*/ 	.word	0x0500000f


	//   ....[14]....
        /*07ac*/ 	.word	0x0500000f


	//   ....[15]....
        /*07b0*/ 	.word	0x0500000f


	//   ....[16]....
        /*07b4*/ 	.word	0x0500000f


	//   ....[17]....
        /*07b8*/ 	.word	0x0500000f


	//   ....[18]....
        /*07bc*/ 	.word	0x0500000f


	//   ....[19]....
        /*07c0*/ 	.word	0x0500000f


	//   ....[20]....
        /*07c4*/ 	.word	0x0500000f


	//   ....[21]....
        /*07c8*/ 	.word	0x0500000f


	//   ....[22]....
        /*07cc*/ 	.word	0x0500000f


	//   ....[23]....
        /*07d0*/ 	.word	0x0500000f


	//   ....[24]....
        /*07d4*/ 	.word	0x0500000f


	//   ....[25]....
        /*07d8*/ 	.word	0x0500000f


	//   ....[26]....
        /*07dc*/ 	.word	0x0500000f


	//   ....[27]....
        /*07e0*/ 	.word	0x0500000f


	//   ....[28]....
        /*07e4*/ 	.word	0x0500000f


	//   ....[29]....
        /*07e8*/ 	.word	0x0500000f


	//   ....[30]....
        /*07ec*/ 	.word	0x0500000f


	//   ....[31]....
        /*07f0*/ 	.word	0x0500000f


	//   ....[32]....
        /*07f4*/ 	.word	0x0500000f


	//   ....[33]....
        /*07f8*/ 	.word	0x0500000f


	//   ....[34]....
        /*07fc*/ 	.word	0x0500000f


	//   ....[35]....
        /*0800*/ 	.word	0x0500000f


	//   ....[36]....
        /*0804*/ 	.word	0x0500000f


	//   ....[37]....
        /*0808*/ 	.word	0x0500000f


	//   ....[38]....
        /*080c*/ 	.word	0x0500000f


	//   ....[39]....
        /*0810*/ 	.word	0x0500000f


	//   ....[40]....
        /*0814*/ 	.word	0x0500000f


	//   ....[41]....
        /*0818*/ 	.word	0x0500000f


	//   ....[42]....
        /*081c*/ 	.word	0x0500000f


	//   ....[43]....
        /*0820*/ 	.word	0x0500000f


	//   ....[44]....
        /*0824*/ 	.word	0x0500000f


	//   ....[45]....
        /*0828*/ 	.word	0x0500000f


	//   ....[46]....
        /*082c*/ 	.word	0x0500000f


	//   ....[47]....
        /*0830*/ 	.word	0x0500000f


	//   ....[48]....
        /*0834*/ 	.word	0x0500000f


	//   ....[49]....
        /*0838*/ 	.word	0x0500000f


	//   ....[50]....
        /*083c*/ 	.word	0x0500000f


	//   ....[51]....
        /*0840*/ 	.word	0x0500000f


	//   ....[52]....
        /*0844*/ 	.word	0x0500000f


	//   ....[53]....
        /*0848*/ 	.word	0x0500000f


	//   ....[54]....
        /*084c*/ 	.word	0x0500000f


	//   ....[55]....
        /*0850*/ 	.word	0x0500000f


	//   ....[56]....
        /*0854*/ 	.word	0x0500000f


	//   ....[57]....
        /*0858*/ 	.word	0x0500000f


	//   ....[58]....
        /*085c*/ 	.word	0x0500000f


	//   ....[59]....
        /*0860*/ 	.word	0x0500000f


	//   ....[60]....
        /*0864*/ 	.word	0x0500000f


	//   ....[61]....
        /*0868*/ 	.word	0x0500000f


	//   ....[62]....
        /*086c*/ 	.word	0x0500000f


	//   ....[63]....
        /*0870*/ 	.word	0x0500000f


	//   ....[64]....
        /*0874*/ 	.word	0x0500000f


	//   ....[65]....
        /*0878*/ 	.word	0x0500000f


	//   ....[66]....
        /*087c*/ 	.word	0x0500000f


	//   ....[67]....
        /*0880*/ 	.word	0x0500000f


	//   ....[68]....
        /*0884*/ 	.word	0x0500000f


	//   ....[69]....
        /*0888*/ 	.word	0x0500000f


	//   ....[70]....
        /*088c*/ 	.word	0x0500000f


	//   ....[71]....
        /*0890*/ 	.word	0x0500000f


	//   ....[72]....
        /*0894*/ 	.word	0x0500000f


	//   ....[73]....
        /*0898*/ 	.word	0x0500000f


	//   ....[74]....
        /*089c*/ 	.word	0x0500000f


	//   ....[75]....
        /*08a0*/ 	.word	0x0500000f


	//   ....[76]....
        /*08a4*/ 	.word	0x0500000f


	//   ....[77]....
        /*08a8*/ 	.word	0x0500000f


	//   ....[78]....
        /*08ac*/ 	.word	0x0500000f


	//   ....[79]....
        /*08b0*/ 	.word	0x0500000f


	//   ....[80]....
        /*08b4*/ 	.word	0x0500000f


	//   ....[81]....
        /*08b8*/ 	.word	0x0500000f


	//   ....[82]....
        /*08bc*/ 	.word	0x0500000f


	//   ....[83]....
        /*08c0*/ 	.word	0x0500000f


	//   ....[84]....
        /*08c4*/ 	.word	0x0500000f


	//   ....[85]....
        /*08c8*/ 	.word	0x0500000f


	//   ....[86]....
        /*08cc*/ 	.word	0x0500000f


	//   ....[87]....
        /*08d0*/ 	.word	0x0500000f


	//   ....[88]....
        /*08d4*/ 	.word	0x0500000f


	//   ....[89]....
        /*08d8*/ 	.word	0x0500000f


	//   ....[90]....
        /*08dc*/ 	.word	0x0500000f


	//   ....[91]....
        /*08e0*/ 	.word	0x0500000f


	//   ....[92]....
        /*08e4*/ 	.word	0x0500000f


	//   ....[93]....
        /*08e8*/ 	.word	0x0500000f


	//   ....[94]....
        /*08ec*/ 	.word	0x0500000f


	//   ....[95]....
        /*08f0*/ 	.word	0x0500000f


	//   ....[96]....
        /*08f4*/ 	.word	0x0500000f


	//   ....[97]....
        /*08f8*/ 	.word	0x0500000f


	//   ....[98]....
        /*08fc*/ 	.word	0x0500000f


	//   ....[99]....
        /*0900*/ 	.word	0x0500000f


	//   ....[100]....
        /*0904*/ 	.word	0x0500000f


	//   ....[101]....
        /*0908*/ 	.word	0x0500000f


	//   ....[102]....
        /*090c*/ 	.word	0x0500000f


	//   ....[103]....
        /*0910*/ 	.word	0x0500000f


	//   ....[104]....
        /*0914*/ 	.word	0x0500000f


	//   ....[105]....
        /*0918*/ 	.word	0x0500000f


	//   ....[106]....
        /*091c*/ 	.word	0x0500000f


	//   ....[107]....
        /*0920*/ 	.word	0x0500000f


	//   ....[108]....
        /*0924*/ 	.word	0x0500000f


	//   ....[109]....
        /*0928*/ 	.word	0x0500000f


	//   ....[110]....
        /*092c*/ 	.word	0x0500000f


	//   ....[111]....
        /*0930*/ 	.word	0x0500000f


	//   ....[112]....
        /*0934*/ 	.word	0x0500000f


	//   ....[113]....
        /*0938*/ 	.word	0x0500000f


	//   ....[114]....
        /*093c*/ 	.word	0x0500000f


	//   ....[115]....
        /*0940*/ 	.word	0x0500000f


	//   ....[116]....
        /*0944*/ 	.word	0x0500000f


	//   ....[117]....
        /*0948*/ 	.word	0x0500000f


	//   ....[118]....
        /*094c*/ 	.word	0x0500000f


	//   ....[119]....
        /*0950*/ 	.word	0x0500000f


	//   ....[120]....
        /*0954*/ 	.word	0x0500000f


	//   ....[121]....
        /*0958*/ 	.word	0x0500000f


	//   ....[122]....
        /*095c*/ 	.word	0x0500000f


	//   ....[123]....
        /*0960*/ 	.word	0x0500000f


	//   ....[124]....
        /*0964*/ 	.word	0x0500000f


	//   ....[125]....
        /*0968*/ 	.word	0x0500000f


	//   ....[126]....
        /*096c*/ 	.word	0x0500000f


	//   ....[127]....
        /*0970*/ 	.word	0x0500000f


	//   ....[128]....
        /*0974*/ 	.word	0x0500000f


	//   ....[129]....
        /*0978*/ 	.word	0x0500000f


	//   ....[130]....
        /*097c*/ 	.word	0x0500000f


	//   ....[131]....
        /*0980*/ 	.word	0x0500000f


	//   ....[132]....
        /*0984*/ 	.word	0x0500000f


	//   ....[133]....
        /*0988*/ 	.word	0x0500000f


	//   ....[134]....
        /*098c*/ 	.word	0x0500000f


	//   ....[135]....
        /*0990*/ 	.word	0x0500000f


	//   ....[136]....
        /*0994*/ 	.word	0x0500000f


	//   ....[137]....
        /*0998*/ 	.word	0x0500000f


	//   ....[138]....
        /*099c*/ 	.word	0x0500000f


	//   ....[139]....
        /*09a0*/ 	.word	0x0500000f


	//   ....[140]....
        /*09a4*/ 	.word	0x0500000f


	//   ....[141]....
        /*09a8*/ 	.word	0x0500000f


	//   ....[142]....
        /*09ac*/ 	.word	0x0500000f


	//   ....[143]....
        /*09b0*/ 	.word	0x0500000f


	//   ....[144]....
        /*09b4*/ 	.word	0x0500000f


	//   ....[145]....
        /*09b8*/ 	.word	0x0500000f


	//   ....[146]....
        /*09bc*/ 	.word	0x0500000f


	//   ....[147]....
        /*09c0*/ 	.word	0x0500000f


	//   ....[148]....
        /*09c4*/ 	.word	0x0500000f


	//   ....[149]....
        /*09c8*/ 	.word	0x0500000f


	//   ....[150]....
        /*09cc*/ 	.word	0x0500000f


	//   ....[151]....
        /*09d0*/ 	.word	0x0500000f


	//   ....[152]....
        /*09d4*/ 	.word	0x0500000f


	//   ....[153]....
        /*09d8*/ 	.word	0x0500000f


	//   ....[154]....
        /*09dc*/ 	.word	0x0500000f


	//   ....[155]....
        /*09e0*/ 	.word	0x0500000f


	//   ....[156]....
        /*09e4*/ 	.word	0x0500000f


	//   ....[157]....
        /*09e8*/ 	.word	0x0500000f


	//   ....[158]....
        /*09ec*/ 	.word	0x0500000f


	//   ....[159]....
        /*09f0*/ 	.word	0x0500000f


	//   ....[160]....
        /*09f4*/ 	.word	0x0500000f


	//   ....[161]....
        /*09f8*/ 	.word	0x0500000f


	//   ....[162]....
        /*09fc*/ 	.word	0x0500000f


	//   ....[163]....
        /*0a00*/ 	.word	0x0500000f


	//   ....[164]....
        /*0a04*/ 	.word	0x0500000f


	//   ....[165]....
        /*0a08*/ 	.word	0x0500000f


	//   ....[166]....
        /*0a0c*/ 	.word	0x0500000f


	//   ....[167]....
        /*0a10*/ 	.word	0x0500000f


	//   ....[168]....
        /*0a14*/ 	.word	0x0500000f


	//   ....[169]....
        /*0a18*/ 	.word	0x0500000f


	//   ....[170]....
        /*0a1c*/ 	.word	0x0500000f


	//   ....[171]....
        /*0a20*/ 	.word	0x0500000f


	//   ....[172]....
        /*0a24*/ 	.word	0x0500000f


	//   ....[173]....
        /*0a28*/ 	.word	0x0500000f


	//   ....[174]....
        /*0a2c*/ 	.word	0x0500000f


	//   ....[175]....
        /*0a30*/ 	.word	0x0500000f


	//   ....[176]....
        /*0a34*/ 	.word	0x0500000f


	//   ....[177]....
        /*0a38*/ 	.word	0x0500000f


	//   ....[178]....
        /*0a3c*/ 	.word	0x0500000f


	//   ....[179]....
        /*0a40*/ 	.word	0x0500000f


	//   ....[180]....
        /*0a44*/ 	.word	0x0500000f


	//   ....[181]....
        /*0a48*/ 	.word	0x0500000f


	//   ....[182]....
        /*0a4c*/ 	.word	0x0500000f


	//   ....[183]....
        /*0a50*/ 	.word	0x0500000f


	//   ....[184]....
        /*0a54*/ 	.word	0x0500000f


	//   ....[185]....
        /*0a58*/ 	.word	0x0500000f


	//   ....[186]....
        /*0a5c*/ 	.word	0x0500000f


	//   ....[187]....
        /*0a60*/ 	.word	0x0500000f


	//   ....[188]....
        /*0a64*/ 	.word	0x0500000f


	//   ....[189]....
        /*0a68*/ 	.word	0x0500000f


	//   ....[190]....
        /*0a6c*/ 	.word	0x0500000f


	//   ....[191]....
        /*0a70*/ 	.word	0x0500000f


	//----- nvinfo : EIATTR_COOP_GROUP_INSTR_OFFSETS
	.align		4
.L_1012:
        /*0a74*/ 	.byte	0x04, 0x28
        /*0a76*/ 	.short	(.L_1014 - .L_1013)


	//   ....[0]....
.L_1013:
        /*0a78*/ 	.word	0x00000060


	//   ....[1]....
        /*0a7c*/ 	.word	0x00000130


	//   ....[2]....
        /*0a80*/ 	.word	0x000001e0


	//   ....[3]....
        /*0a84*/ 	.word	0x000003a0


	//   ....[4]....
        /*0a88*/ 	.word	0x00000500


	//   ....[5]....
        /*0a8c*/ 	.word	0x00000620


	//   ....[6]....
        /*0a90*/ 	.word	0x00000780


	//   ....[7]....
        /*0a94*/ 	.word	0x00002db0


	//   ....[8]....
        /*0a98*/ 	.word	0x00002dc0


	//   ....[9]....
        /*0a9c*/ 	.word	0x00003cd0


	//   ....[10]....
        /*0aa0*/ 	.word	0x00003ce0


	//   ....[11]....
        /*0aa4*/ 	.word	0x00004c20


	//   ....[12]....
        /*0aa8*/ 	.word	0x00004c30


	//   ....[13]....
        /*0aac*/ 	.word	0x00006000


	//   ....[14]....
        /*0ab0*/ 	.word	0x00006010


	//   ....[15]....
        /*0ab4*/ 	.word	0x00006f60


	//   ....[16]....
        /*0ab8*/ 	.word	0x00006f70


	//   ....[17]....
        /*0abc*/ 	.word	0x00007f40


	//   ....[18]....
        /*0ac0*/ 	.word	0x00007f50


	//   ....[19]....
        /*0ac4*/ 	.word	0x000090f0


	//   ....[20]....
        /*0ac8*/ 	.word	0x00009100


	//   ....[21]....
        /*0acc*/ 	.word	0x00009210


	//   ....[22]....
        /*0ad0*/ 	.word	0x00009220


	//   ....[23]....
        /*0ad4*/ 	.word	0x00009340


	//   ....[24]....
        /*0ad8*/ 	.word	0x00009350


	//   ....[25]....
        /*0adc*/ 	.word	0x000096c0


	//   ....[26]....
        /*0ae0*/ 	.word	0x000096e0


	//   ....[27]....
        /*0ae4*/ 	.word	0x000097d0


	//   ....[28]....
        /*0ae8*/ 	.word	0x000097f0


	//   ....[29]....
        /*0aec*/ 	.word	0x000098e0


	//   ....[30]....
        /*0af0*/ 	.word	0x00009900


	//   ....[31]....
        /*0af4*/ 	.word	0x0000a270


	//   ....[32]....
        /*0af8*/ 	.word	0x0000abe0


	//   ....[33]....
        /*0afc*/ 	.word	0x0000abf0


	//   ....[34]....
        /*0b00*/ 	.word	0x0000ac00


	//   ....[35]....
        /*0b04*/ 	.word	0x0000ac10


	//   ....[36]....
        /*0b08*/ 	.word	0x0000ae20


	//   ....[37]....
        /*0b0c*/ 	.word	0x0000ae30


	//   ....[38]....
        /*0b10*/ 	.word	0x0000ae40


	//   ....[39]....
        /*0b14*/ 	.word	0x0000ae50


	//   ....[40]....
        /*0b18*/ 	.word	0x0000d280


	//   ....[41]....
        /*0b1c*/ 	.word	0x0000d2a0


	//   ....[42]....
        /*0b20*/ 	.word	0x0000d2b0


	//   ....[43]....
        /*0b24*/ 	.word	0x0000d2c0


	//   ....[44]....
        /*0b28*/ 	.word	0x0000d3b0


	//   ....[45]....
        /*0b2c*/ 	.word	0x0000d3d0


	//   ....[46]....
        /*0b30*/ 	.word	0x0000d3e0


	//   ....[47]....
        /*0b34*/ 	.word	0x0000d3f0


	//   ....[48]....
        /*0b38*/ 	.word	0x000107b0


	//   ....[49]....
        /*0b3c*/ 	.word	0x00011080


	//   ....[50]....
        /*0b40*/ 	.word	0x00012600


	//   ....[51]....
        /*0b44*/ 	.word	0x00012700


	//   ....[52]....
        /*0b48*/ 	.word	0x00013140


	//   ....[53]....
        /*0b4c*/ 	.word	0x000131d0


	//   ....[54]....
        /*0b50*/ 	.word	0x00015970


	//   ....[55]....
        /*0b54*/ 	.word	0x00016150


	//   ....[56]....
        /*0b58*/ 	.word	0x00017de0


	//   ....[57]....
        /*0b5c*/ 	.word	0x00017e00


	//   ....[58]....
        /*0b60*/ 	.word	0x000183b0


	//   ....[59]....
        /*0b64*/ 	.word	0x00018440


	//   ....[60]....
        /*0b68*/ 	.word	0x0001bae0


	//   ....[61]....
        /*0b6c*/ 	.word	0x0001bb10


	//   ....[62]....
        /*0b70*/ 	.word	0x0001bb30


	//   ....[63]....
        /*0b74*/ 	.word	0x0001bb60


	//   ....[64]....
        /*0b78*/ 	.word	0x0001e950


	//   ....[65]....
        /*0b7c*/ 	.word	0x0001f130


	//   ....[66]....
        /*0b80*/ 	.word	0x00020790


	//   ....[67]....
        /*0b84*/ 	.word	0x000208a0


	//   ....[68]....
        /*0b88*/ 	.word	0x00021410


	//   ....[69]....
        /*0b8c*/ 	.word	0x00021470


	//   ....[70]....
        /*0b90*/ 	.word	0x00022b90


	//   ....[71]....
        /*0b94*/ 	.word	0x00022bf0


	//   ....[72]....
        /*0b98*/ 	.word	0x00022c10


	//   ....[73]....
        /*0b9c*/ 	.word	0x00022c30


	//   ....[74]....
        /*0ba0*/ 	.word	0x00023980


	//   ....[75]....
        /*0ba4*/ 	.word	0x000239b0


	//   ....[76]....
        /*0ba8*/ 	.word	0x000239e0


	//   ....[77]....
        /*0bac*/ 	.word	0x00023a10


	//   ....[78]....
        /*0bb0*/ 	.word	0x00023a40


	//   ....[79]....
        /*0bb4*/ 	.word	0x00023a70


	//   ....[80]....
        /*0bb8*/ 	.word	0x00023aa0


	//   ....[81]....
        /*0bbc*/ 	.word	0x00023ad0


	//   ....[82]....
        /*0bc0*/ 	.word	0x00023b00


	//   ....[83]....
        /*0bc4*/ 	.word	0x00023b30


	//   ....[84]....
        /*0bc8*/ 	.word	0x00023b60


	//   ....[85]....
        /*0bcc*/ 	.word	0x00023b90


	//   ....[86]....
        /*0bd0*/ 	.word	0x00023bc0


	//   ....[87]....
        /*0bd4*/ 	.word	0x00023bf0


	//   ....[88]....
        /*0bd8*/ 	.word	0x00023c20


	//   ....[89]....
        /*0bdc*/ 	.word	0x00023c50


	//   ....[90]....
        /*0be0*/ 	.word	0x00023c80


	//   ....[91]....
        /*0be4*/ 	.word	0x00023cb0


	//   ....[92]....
        /*0be8*/ 	.word	0x00023ce0


	//   ....[93]....
        /*0bec*/ 	.word	0x00023d10


	//   ....[94]....
        /*0bf0*/ 	.word	0x00023d40


	//   ....[95]....
        /*0bf4*/ 	.word	0x00023d70


	//   ....[96]....
        /*0bf8*/ 	.word	0x00023d90


	//   ....[97]....
        /*0bfc*/ 	.word	0x00023dc0


	//   ....[98]....
        /*0c00*/ 	.word	0x00023dd0


	//   ....[99]....
        /*0c04*/ 	.word	0x00023de0


	//   ....[100]....
        /*0c08*/ 	.word	0x00023e00


	//   ....[101]....
        /*0c0c*/ 	.word	0x00023e10


	//   ....[102]....
        /*0c10*/ 	.word	0x00023e20


	//   ....[103]....
        /*0c14*/ 	.word	0x00023e30


	//   ....[104]....
        /*0c18*/ 	.word	0x00023e60


	//   ....[105]....
        /*0c1c*/ 	.word	0x00023e90


	//   ....[106]....
        /*0c20*/ 	.word	0x00024470


	//   ....[107]....
        /*0c24*/ 	.word	0x000244b0


	//   ....[108]....
        /*0c28*/ 	.word	0x000244f0


	//   ....[109]....
        /*0c2c*/ 	.word	0x00024520


	//   ....[110]....
        /*0c30*/ 	.word	0x00024b30


	//   ....[111]....
        /*0c34*/ 	.word	0x00024b60


	//   ....[112]....
        /*0c38*/ 	.word	0x00024c20


	//   ....[113]....
        /*0c3c*/ 	.word	0x00024c40


	//   ....[114]....
        /*0c40*/ 	.word	0x00024d00


	//   ....[115]....
        /*0c44*/ 	.word	0x00024d20


	//   ....[116]....
        /*0c48*/ 	.word	0x00024df0


	//   ....[117]....
        /*0c4c*/ 	.word	0x00024e10


	//   ....[118]....
        /*0c50*/ 	.word	0x000255f0


	//   ....[119]....
        /*0c54*/ 	.word	0x00025600


	//   ....[120]....
        /*0c58*/ 	.word	0x00025740


	//   ....[121]....
        /*0c5c*/ 	.word	0x00025750


	//   ....[122]....
        /*0c60*/ 	.word	0x00025880


	//   ....[123]....
        /*0c64*/ 	.word	0x00025890


	//   ....[124]....
        /*0c68*/ 	.word	0x000259c0


	//   ....[125]....
        /*0c6c*/ 	.word	0x000259d0


	//   ....[126]....
        /*0c70*/ 	.word	0x00025b50


	//   ....[127]....
        /*0c74*/ 	.word	0x00025d00


	//   ....[128]....
        /*0c78*/ 	.word	0x00025d30


	//   ....[129]....
        /*0c7c*/ 	.word	0x00025d60


	//   ....[130]....
        /*0c80*/ 	.word	0x00025d90


	//   ....[131]....
        /*0c84*/ 	.word	0x00025dc0


	//   ....[132]....
        /*0c88*/ 	.word	0x00025df0


	//   ....[133]....
        /*0c8c*/ 	.word	0x00025f60


	//   ....[134]....
        /*0c90*/ 	.word	0x00025f90


	//   ....[135]....
        /*0c94*/ 	.word	0x00025fc0


	//   ....[136]....
        /*0c98*/ 	.word	0x00025ff0


	//   ....[137]....
        /*0c9c*/ 	.word	0x00026020


	//   ....[138]....
        /*0ca0*/ 	.word	0x00026050


	//   ....[139]....
        /*0ca4*/ 	.word	0x000260e0


	//   ....[140]....
        /*0ca8*/ 	.word	0x00026140


	//   ....[141]....
        /*0cac*/ 	.word	0x000261d0


	//   ....[142]....
        /*0cb0*/ 	.word	0x00027450


	//   ....[143]....
        /*0cb4*/ 	.word	0x00029510


	//   ....[144]....
        /*0cb8*/ 	.word	0x00029540


	//   ....[145]....
        /*0cbc*/ 	.word	0x00029570


	//   ....[146]....
        /*0cc0*/ 	.word	0x000295d0


	//   ....[147]....
        /*0cc4*/ 	.word	0x00029600


	//   ....[148]....
        /*0cc8*/ 	.word	0x00029630


	//   ....[149]....
        /*0ccc*/ 	.word	0x00029660


	//   ....[150]....
        /*0cd0*/ 	.word	0x00029690


	//   ....[151]....
        /*0cd4*/ 	.word	0x000296c0


	//   ....[152]....
        /*0cd8*/ 	.word	0x000296f0


	//   ....[153]....
        /*0cdc*/ 	.word	0x00029720


	//   ....[154]....
        /*0ce0*/ 	.word	0x00029750


	//   ....[155]....
        /*0ce4*/ 	.word	0x00029780


	//   ....[156]....
        /*0ce8*/ 	.word	0x000297b0


	//   ....[157]....
        /*0cec*/ 	.word	0x000297c0


	//   ....[158]....
        /*0cf0*/ 	.word	0x000297d0


	//   ....[159]....
        /*0cf4*/ 	.word	0x00029840


	//   ....[160]....
        /*0cf8*/ 	.word	0x00029870


	//   ....[161]....
        /*0cfc*/ 	.word	0x000298a0


	//   ....[162]....
        /*0d00*/ 	.word	0x000298d0


	//   ....[163]....
        /*0d04*/ 	.word	0x00029dd0


	//   ....[164]....
        /*0d08*/ 	.word	0x00029e00


	//   ....[165]....
        /*0d0c*/ 	.word	0x00029ec0


	//   ....[166]....
        /*0d10*/ 	.word	0x00029ef0


	//   ....[167]....
        /*0d14*/ 	.word	0x00029f30


	//   ....[168]....
        /*0d18*/ 	.word	0x00029f60


	//   ....[169]....
        /*0d1c*/ 	.word	0x00029fa0


	//   ....[170]....
        /*0d20*/ 	.word	0x00029fd0


	//   ....[171]....
        /*0d24*/ 	.word	0x0002a010


	//   ....[172]....
        /*0d28*/ 	.word	0x0002a040


	//   ....[173]....
        /*0d2c*/ 	.word	0x0002a080


	//   ....[174]....
        /*0d30*/ 	.word	0x0002a0a0


	//   ....[175]....
        /*0d34*/ 	.word	0x0002a0e0


	//   ....[176]....
        /*0d38*/ 	.word	0x0002a100


	//   ....[177]....
        /*0d3c*/ 	.word	0x0002a110


	//   ....[178]....
        /*0d40*/ 	.word	0x0002a160


	//   ....[179]....
        /*0d44*/ 	.word	0x0002a170


	//   ....[180]....
        /*0d48*/ 	.word	0x0002a180


	//   ....[181]....
        /*0d4c*/ 	.word	0x0002a1c0


	//   ....[182]....
        /*0d50*/ 	.word	0x0002a1e0


	//   ....[183]....
        /*0d54*/ 	.word	0x0002a8f0


	//   ....[184]....
        /*0d58*/ 	.word	0x0002a920


	//   ....[185]....
        /*0d5c*/ 	.word	0x0002a950


	//   ....[186]....
        /*0d60*/ 	.word	0x0002a980


	//   ....[187]....
        /*0d64*/ 	.word	0x0002aa10


	//   ....[188]....
        /*0d68*/ 	.word	0x0002aa20


	//   ....[189]....
        /*0d6c*/ 	.word	0x0002aa90


	//   ....[190]....
        /*0d70*/ 	.word	0x0002aaa0


	//   ....[191]....
        /*0d74*/ 	.word	0x0002ab10


	//   ....[192]....
        /*0d78*/ 	.word	0x0002ab20


	//   ....[193]....
        /*0d7c*/ 	.word	0x0002ab90


	//   ....[194]....
        /*0d80*/ 	.word	0x0002aba0


	//   ....[195]....
        /*0d84*/ 	.word	0x0002ac10


	//   ....[196]....
        /*0d88*/ 	.word	0x0002ac20


	//   ....[197]....
        /*0d8c*/ 	.word	0x0002ac30


	//   ....[198]....
        /*0d90*/ 	.word	0x0002ac70


	//   ....[199]....
        /*0d94*/ 	.word	0x0002b5f0


	//   ....[200]....
        /*0d98*/ 	.word	0x0002b610


	//   ....[201]....
        /*0d9c*/ 	.word	0x0002b620


	//   ....[202]....
        /*0da0*/ 	.word	0x0002b630


	//   ....[203]....
        /*0da4*/ 	.word	0x0002b640


	//   ....[204]....
        /*0da8*/ 	.word	0x0002b690


	//   ....[205]....
        /*0dac*/ 	.word	0x0002b6b0


	//   ....[206]....
        /*0db0*/ 	.word	0x0002b6d0


	//   ....[207]....
        /*0db4*/ 	.word	0x0002b6e0


	//   ....[208]....
        /*0db8*/ 	.word	0x0002b720


	//   ....[209]....
        /*0dbc*/ 	.word	0x0002b730


	//   ....[210]....
        /*0dc0*/ 	.word	0x0002b770


	//   ....[211]....
        /*0dc4*/ 	.word	0x0002b780


	//   ....[212]....
        /*0dc8*/ 	.word	0x0002b7c0


	//   ....[213]....
        /*0dcc*/ 	.word	0x0002b7d0


	//   ....[214]....
        /*0dd0*/ 	.word	0x0002b810


	//   ....[215]....
        /*0dd4*/ 	.word	0x0002b820


	//   ....[216]....
        /*0dd8*/ 	.word	0x0002b830


	//   ....[217]....
        /*0ddc*/ 	.word	0x0002b870


	//   ....[218]....
        /*0de0*/ 	.word	0x0002b8e0


	//   ....[219]....
        /*0de4*/ 	.word	0x0002bcb0


	//   ....[220]....
        /*0de8*/ 	.word	0x0002bcc0


	//   ....[221]....
        /*0dec*/ 	.word	0x0002bcd0


	//   ....[222]....
        /*0df0*/ 	.word	0x0002bce0


	//   ....[223]....
        /*0df4*/ 	.word	0x0002bd30


	//   ....[224]....
        /*0df8*/ 	.word	0x0002bd50


	//   ....[225]....
        /*0dfc*/ 	.word	0x0002bd70


	//   ....[226]....
        /*0e00*/ 	.word	0x0002bd80


	//   ....[227]....
        /*0e04*/ 	.word	0x0002bdc0


	//   ....[228]....
        /*0e08*/ 	.word	0x0002bdd0


	//   ....[229]....
        /*0e0c*/ 	.word	0x0002be10


	//   ....[230]....
        /*0e10*/ 	.word	0x0002be20


	//   ....[231]....
        /*0e14*/ 	.word	0x0002be60


	//   ....[232]....
        /*0e18*/ 	.word	0x0002be70


	//   ....[233]....
        /*0e1c*/ 	.word	0x0002beb0


	//   ....[234]....
        /*0e20*/ 	.word	0x0002bec0


	//   ....[235]....
        /*0e24*/ 	.word	0x0002bed0


	//   ....[236]....
        /*0e28*/ 	.word	0x0002bf10


	//   ....[237]....
        /*0e2c*/ 	.word	0x0002bf30


	//   ....[238]....
        /*0e30*/ 	.word	0x0002bf90


	//   ....[239]....
        /*0e34*/ 	.word	0x0002d510


	//   ....[240]....
        /*0e38*/ 	.word	0x0002d570


	//   ....[241]....
        /*0e3c*/ 	.word	0x0002d5a0


	//   ....[242]....
        /*0e40*/ 	.word	0x0002d5b0


	//   ....[243]....
        /*0e44*/ 	.word	0x0002d5e0


	//   ....[244]....
        /*0e48*/ 	.word	0x0002d610


	//   ....[245]....
        /*0e4c*/ 	.word	0x0002d640


	//   ....[246]....
        /*0e50*/ 	.word	0x0002d670


	//   ....[247]....
        /*0e54*/ 	.word	0x0002d7f0


	//   ....[248]....
        /*0e58*/ 	.word	0x0002d820


	//   ....[249]....
        /*0e5c*/ 	.word	0x0002d850


	//   ....[250]....
        /*0e60*/ 	.word	0x0002d880


	//   ....[251]....
        /*0e64*/ 	.word	0x0002d8b0


	//   ....[252]....
        /*0e68*/ 	.word	0x0002d8e0


	//   ....[253]....
        /*0e6c*/ 	.word	0x0002d9a0


	//   ....[254]....
        /*0e70*/ 	.word	0x0002d9c0


	//   ....[255]....
        /*0e74*/ 	.word	0x0002da30


	//   ....[0]....
        /*0e78*/ 	.word	0x0002e0f0


	//   ....[1]....
        /*0e7c*/ 	.word	0x0002e4b0


	//   ....[2]....
        /*0e80*/ 	.word	0x0002e540


	//   ....[3]....
        /*0e84*/ 	.word	0x0002e5d0


	//   ....[4]....
        /*0e88*/ 	.word	0x0002e660


	//   ....[5]....
        /*0e8c*/ 	.word	0x0002e6f0


	//   ....[6]....
        /*0e90*/ 	.word	0x0002e780


	//   ....[7]....
        /*0e94*/ 	.word	0x0002e860


	//   ....[8]....
        /*0e98*/ 	.word	0x0002e8f0


	//   ....[9]....
        /*0e9c*/ 	.word	0x0002e990


	//   ....[10]....
        /*0ea0*/ 	.word	0x0002ea20


	//   ....[11]....
        /*0ea4*/ 	.word	0x0002eab0


	//   ....[12]....
        /*0ea8*/ 	.word	0x0002eb40


	//   ....[13]....
        /*0eac*/ 	.word	0x0002ec20


	//   ....[14]....
        /*0eb0*/ 	.word	0x0002ecb0


	//   ....[15]....
        /*0eb4*/ 	.word	0x0002ed40


	//   ....[16]....
        /*0eb8*/ 	.word	0x0002edd0


	//   ....[17]....
        /*0ebc*/ 	.word	0x0002ee60


	//   ....[18]....
        /*0ec0*/ 	.word	0x0002eef0


	//   ....[19]....
        /*0ec4*/ 	.word	0x0002f020


	//   ....[20]....
        /*0ec8*/ 	.word	0x0002f0d0


	//   ....[21]....
        /*0ecc*/ 	.word	0x0002f160


	//   ....[22]....
        /*0ed0*/ 	.word	0x0002f1b0


	//   ....[23]....
        /*0ed4*/ 	.word	0x0002f200


	//   ....[24]....
        /*0ed8*/ 	.word	0x0002f290


	//   ....[25]....
        /*0edc*/ 	.word	0x0002f320


	//   ....[26]....
        /*0ee0*/ 	.word	0x0002f370


	//   ....[27]....
        /*0ee4*/ 	.word	0x0002f3c0


	//   ....[28]....
        /*0ee8*/ 	.word	0x0002f4b0


	//   ....[29]....
        /*0eec*/ 	.word	0x0002f560


	//   ....[30]....
        /*0ef0*/ 	.word	0x0002f5c0


	//   ....[31]....
        /*0ef4*/ 	.word	0x0002f640


	//   ....[32]....
        /*0ef8*/ 	.word	0x0002f730


	//   ....[33]....
        /*0efc*/ 	.word	0x0002f780


	//   ....[34]....
        /*0f00*/ 	.word	0x0002f7d0


	//   ....[35]....
        /*0f04*/ 	.word	0x0002f820


	//   ....[36]....
        /*0f08*/ 	.word	0x0002fc30


	//   ....[37]....
        /*0f0c*/ 	.word	0x0002fd60


	//   ....[38]....
        /*0f10*/ 	.word	0x0002fe90


	//   ....[39]....
        /*0f14*/ 	.word	0x0002ff10


	//   ....[40]....
        /*0f18*/ 	.word	0x0002ff70


	//   ....[41]....
        /*0f1c*/ 	.word	0x0002fff0


	//   ....[42]....
        /*0f20*/ 	.word	0x00030050


	//   ....[43]....
        /*0f24*/ 	.word	0x000300d0


	//   ....[44]....
        /*0f28*/ 	.word	0x00030130


	//   ....[45]....
        /*0f2c*/ 	.word	0x000301b0


	//   ....[46]....
        /*0f30*/ 	.word	0x00030210


	//   ....[47]....
        /*0f34*/ 	.word	0x00030290


	//   ....[48]....
        /*0f38*/ 	.word	0x000302f0


	//   ....[49]....
        /*0f3c*/ 	.word	0x00030370


	//   ....[50]....
        /*0f40*/ 	.word	0x000303d0


	//   ....[51]....
        /*0f44*/ 	.word	0x00030430


	//   ....[52]....
        /*0f48*/ 	.word	0x00030490


	//   ....[53]....
        /*0f4c*/ 	.word	0x00030520


	//   ....[54]....
        /*0f50*/ 	.word	0x00030580


	//   ....[55]....
        /*0f54*/ 	.word	0x00030600


	//   ....[56]....
        /*0f58*/ 	.word	0x00030660


	//   ....[57]....
        /*0f5c*/ 	.word	0x000306d0


	//   ....[58]....
        /*0f60*/ 	.word	0x00030730


	//   ....[59]....
        /*0f64*/ 	.word	0x000307b0


	//   ....[60]....
        /*0f68*/ 	.word	0x00030810


	//   ....[61]....
        /*0f6c*/ 	.word	0x00030890


	//   ....[62]....
        /*0f70*/ 	.word	0x000308f0


	//   ....[63]....
        /*0f74*/ 	.word	0x00030970


	//   ....[64]....
        /*0f78*/ 	.word	0x000309d0


	//   ....[65]....
        /*0f7c*/ 	.word	0x00030a40


	//   ....[66]....
        /*0f80*/ 	.word	0x00030aa0


	//   ....[67]....
        /*0f84*/ 	.word	0x00030b00


	//   ....[68]....
        /*0f88*/ 	.word	0x00030bf0


	//   ....[69]....
        /*0f8c*/ 	.word	0x00030c40


	//   ....[70]....
        /*0f90*/ 	.word	0x00030cd0


	//   ....[71]....
        /*0f94*/ 	.word	0x00030d60


	//   ....[72]....
        /*0f98*/ 	.word	0x00030df0


	//   ....[73]....
        /*0f9c*/ 	.word	0x00030e80


	//   ....[74]....
        /*0fa0*/ 	.word	0x00030f10


	//   ....[75]....
        /*0fa4*/ 	.word	0x00030fa0


	//   ....[76]....
        /*0fa8*/ 	.word	0x00031060


	//   ....[77]....
        /*0fac*/ 	.word	0x00031330


	//   ....[78]....
        /*0fb0*/ 	.word	0x00031430


	//   ....[79]....
        /*0fb4*/ 	.word	0x00031510


	//   ....[80]....
        /*0fb8*/ 	.word	0x00031570


	//   ....[81]....
        /*0fbc*/ 	.word	0x00031640


	//   ....[82]....
        /*0fc0*/ 	.word	0x000316d0


	//   ....[83]....
        /*0fc4*/ 	.word	0x00031770


	//   ....[84]....
        /*0fc8*/ 	.word	0x00031800


	//   ....[85]....
        /*0fcc*/ 	.word	0x000318a0


	//   ....[86]....
        /*0fd0*/ 	.word	0x00031930


	//   ....[87]....
        /*0fd4*/ 	.word	0x000319d0


	//   ....[88]....
        /*0fd8*/ 	.word	0x00031a60


	//   ....[89]....
        /*0fdc*/ 	.word	0x00031b00


	//   ....[90]....
        /*0fe0*/ 	.word	0x00031b90


	//   ....[91]....
        /*0fe4*/ 	.word	0x00031c30


	//   ....[92]....
        /*0fe8*/ 	.word	0x00031cc0


	//   ....[93]....
        /*0fec*/ 	.word	0x00031d60


	//   ....[94]....
        /*0ff0*/ 	.word	0x00031dc0


	//   ....[95]....
        /*0ff4*/ 	.word	0x00031e80


	//   ....[96]....
        /*0ff8*/ 	.word	0x00031ee0


	//   ....[97]....
        /*0ffc*/ 	.word	0x00031fb0


	//   ....[98]....
        /*1000*/ 	.word	0x00032180


	//   ....[99]....
        /*1004*/ 	.word	0x00032210


	//   ....[100]....
        /*1008*/ 	.word	0x000322f0


	//   ....[101]....
        /*100c*/ 	.word	0x00032340


	//   ....[102]....
        /*1010*/ 	.word	0x00032420


	//   ....[103]....
        /*1014*/ 	.word	0x00032470


	//   ....[104]....
        /*1018*/ 	.word	0x00032550


	//   ....[105]....
        /*101c*/ 	.word	0x000325a0


	//   ....[106]....
        /*1020*/ 	.word	0x00032600


	//   ....[107]....
        /*1024*/ 	.word	0x000326d0


	//   ....[108]....
        /*1028*/ 	.word	0x000327b0


	//   ....[109]....
        /*102c*/ 	.word	0x00032800


	//   ....[110]....
        /*1030*/ 	.word	0x00032860


	//   ....[111]....
        /*1034*/ 	.word	0x00032920


	//   ....[112]....
        /*1038*/ 	.word	0x00032980


	//   ....[113]....
        /*103c*/ 	.word	0x00032a40


	//   ....[114]....
        /*1040*/ 	.word	0x00032aa0


	//   ....[115]....
        /*1044*/ 	.word	0x00032b50


	//   ....[116]....
        /*1048*/ 	.word	0x00032bb0


	//   ....[117]....
        /*104c*/ 	.word	0x00032c80


	//   ....[118]....
        /*1050*/ 	.word	0x00032d30


	//   ....[119]....
        /*1054*/ 	.word	0x00032d90


	//   ....[120]....
        /*1058*/ 	.word	0x00032df0


	//   ....[121]....
        /*105c*/ 	.word	0x00032ec0


	//   ....[122]....
        /*1060*/ 	.word	0x00032f20


	//   ....[123]....
        /*1064*/ 	.word	0x00033010


	//   ....[124]....
        /*1068*/ 	.word	0x00033070


	//   ....[125]....
        /*106c*/ 	.word	0x00033150


	//   ....[126]....
        /*1070*/ 	.word	0x000331b0


	//   ....[127]....
        /*1074*/ 	.word	0x00033290


	//   ....[128]....
        /*1078*/ 	.word	0x000332f0


	//   ....[129]....
        /*107c*/ 	.word	0x000333d0


	//   ....[130]....
        /*1080*/ 	.word	0x00033430


	//   ....[131]....
        /*1084*/ 	.word	0x000334f0


	//   ....[132]....
        /*1088*/ 	.word	0x00033570


	//   ....[133]....
        /*108c*/ 	.word	0x00033630


	//   ....[134]....
        /*1090*/ 	.word	0x00033770


	//   ....[135]....
        /*1094*/ 	.word	0x00033810


	//   ....[136]....
        /*1098*/ 	.word	0x00033870


	//   ....[137]....
        /*109c*/ 	.word	0x00033920


	//   ....[138]....
        /*10a0*/ 	.word	0x000339b0


	//   ....[139]....
        /*10a4*/ 	.word	0x00033a40


	//   ....[140]....
        /*10a8*/ 	.word	0x00033aa0


	//   ....[141]....
        /*10ac*/ 	.word	0x00033b50


	//   ....[142]....
        /*10b0*/ 	.word	0x00033bb0


	//   ....[143]....
        /*10b4*/ 	.word	0x00033c60


	//   ....[144]....
        /*10b8*/ 	.word	0x00033cc0


	//   ....[145]....
        /*10bc*/ 	.word	0x00033d70


	//   ....[146]....
        /*10c0*/ 	.word	0x00033dd0


	//   ....[147]....
        /*10c4*/ 	.word	0x00033e80


	//   ....[148]....
        /*10c8*/ 	.word	0x00033ee0


	//   ....[149]....
        /*10cc*/ 	.word	0x00033f90


	//   ....[150]....
        /*10d0*/ 	.word	0x00034020


	//   ....[151]....
        /*10d4*/ 	.word	0x000340b0


	//   ....[152]....
        /*10d8*/ 	.word	0x00034130


	//   ....[153]....
        /*10dc*/ 	.word	0x000341c0


	//   ....[154]....
        /*10e0*/ 	.word	0x000342b0


	//   ....[155]....
        /*10e4*/ 	.word	0x00034340


	//   ....[156]....
        /*10e8*/ 	.word	0x000343a0


	//   ....[157]....
        /*10ec*/ 	.word	0x00034450


	//   ....[158]....
        /*10f0*/ 	.word	0x000344b0


	//   ....[159]....
        /*10f4*/ 	.word	0x00034560


	//   ....[160]....
        /*10f8*/ 	.word	0x000345c0


	//   ....[161]....
        /*10fc*/ 	.word	0x00034670


	//   ....[162]....
        /*1100*/ 	.word	0x000346d0


	//   ....[163]....
        /*1104*/ 	.word	0x00034780


	//   ....[164]....
        /*1108*/ 	.word	0x000347e0


	//   ....[165]....
        /*110c*/ 	.word	0x00034890


	//   ....[166]....
        /*1110*/ 	.word	0x000348f0


	//   ....[167]....
        /*1114*/ 	.word	0x000349a0


	//   ....[168]....
        /*1118*/ 	.word	0x00034a00


	//   ....[169]....
        /*111c*/ 	.word	0x00034ab0


	//   ....[170]....
        /*1120*/ 	.word	0x00034b10


	//   ....[171]....
        /*1124*/ 	.word	0x00034bc0


	//   ....[172]....
        /*1128*/ 	.word	0x00034c20


	//   ....[173]....
        /*112c*/ 	.word	0x00034cd0


	//   ....[174]....
        /*1130*/ 	.word	0x00034eb0


	//   ....[175]....
        /*1134*/ 	.word	0x00034f50


	//   ....[176]....
        /*1138*/ 	.word	0x00035070


	//   ....[177]....
        /*113c*/ 	.word	0x000350e0


	//   ....[178]....
        /*1140*/ 	.word	0x00035150


	//   ....[179]....
        /*1144*/ 	.word	0x000351c0


	//   ....[180]....
        /*1148*/ 	.word	0x00035230


	//   ....[181]....
        /*114c*/ 	.word	0x000352b0


	//   ....[182]....
        /*1150*/ 	.word	0x00035340


	//   ....[183]....
        /*1154*/ 	.word	0x000353d0


	//   ....[184]....
        /*1158*/ 	.word	0x00035440


	//   ....[185]....
        /*115c*/ 	.word	0x000354b0


	//   ....[186]....
        /*1160*/ 	.word	0x00035520


	//   ....[187]....
        /*1164*/ 	.word	0x000355a0


	//   ....[188]....
        /*1168*/ 	.word	0x00035610


	//   ....[189]....
        /*116c*/ 	.word	0x000356b0


	//   ....[190]....
        /*1170*/ 	.word	0x00035740


	//   ....[191]....
        /*1174*/ 	.word	0x00035870


	//----- nvinfo : EIATTR_REG_RECONFIG
	.align		4
.L_1014:
        /*1178*/ 	.byte	0x01, 0x54
	.zero		2


	//----- nvinfo : EIATTR_SYSCALL_OFFSETS
	.align		4
        /*117c*/ 	.byte	0x04, 0x46
        /*117e*/ 	.short	(.L_1016 - .L_1015)


	//   ....[0]....
.L_1015:
        /*1180*/ 	.word	0x00001b90


	//   ....[1]....
        /*1184*/ 	.word	0x00001ce0


	//   ....[2]....
        /*1188*/ 	.word	0x0000a410


	//   ....[3]....
        /*118c*/ 	.word	0x0000a9b0


	//   ....[4]....
        /*1190*/ 	.word	0x000287c0


	//   ....[5]....
        /*1194*/ 	.word	0x00028930


	//   ....[6]....
        /*1198*/ 	.word	0x00028a80


	//   ....[7]....
        /*119c*/ 	.word	0x00028bc0


	//   ....[8]....
        /*11a0*/ 	.word	0x0002a5a0


	//----- nvinfo : EIATTR_MBARRIER_INSTR_OFFSETS
	.align		4
.L_1016:
        /*11a4*/ 	.byte	0x04, 0x39
        /*11a6*/ 	.short	(.L_1018 - .L_1017)


	//   ....[0]....
.L_1017:
        /*11a8*/ 	.word	0x00000250
        /*11ac*/ 	.word	0x000000ff
        /*11b0*/ 	.word	0x00022800
        /*11b4*/ 	.short	0x0100
        /*11b6*/ 	.byte	0x08
	.zero		1


	//   ....[1]....
        /*11b8*/ 	.word	0x00000260
        /*11bc*/ 	.word	0x000000ff
        /*11c0*/ 	.word	0x00022820
        /*11c4*/ 	.short	0x0100
        /*11c6*/ 	.byte	0x08
	.zero		1


	//   ....[2]....
        /*11c8*/ 	.word	0x00000350
        /*11cc*/ 	.word	0x000000ff
        /*11d0*/ 	.word	0x00022830
        /*11d4*/ 	.short	0x0100
        /*11d6*/ 	.byte	0x08
	.zero		1


	//   ....[3]....
        /*11d8*/ 	.word	0x00000360
        /*11dc*/ 	.word	0x000000ff
        /*11e0*/ 	.word	0x00022840
        /*11e4*/ 	.short	0x0100
        /*11e6*/ 	.byte	0x08
	.zero		1


	//   ....[4]....
        /*11e8*/ 	.word	0x00000370
        /*11ec*/ 	.word	0x000000ff
        /*11f0*/ 	.word	0x00022838
        /*11f4*/ 	.short	0x0100
        /*11f6*/ 	.byte	0x08
	.zero		1


	//   ....[5]....
        /*11f8*/ 	.word	0x00000380
        /*11fc*/ 	.word	0x000000ff
        /*1200*/ 	.word	0x00022848
        /*1204*/ 	.short	0x0100
        /*1206*/ 	.byte	0x08
	.zero		1


	//   ....[6]....
        /*1208*/ 	.word	0x000004b0
        /*120c*/ 	.word	0x000000ff
        /*1210*/ 	.word	0x00022850
        /*1214*/ 	.short	0x0100
        /*1216*/ 	.byte	0x08
	.zero		1


	//   ....[7]....
        /*1218*/ 	.word	0x000004c0
        /*121c*/ 	.word	0x000000ff
        /*1220*/ 	.word	0x00022860
        /*1224*/ 	.short	0x0100
        /*1226*/ 	.byte	0x08
	.zero		1


	//   ....[8]....
        /*1228*/ 	.word	0x000004d0
        /*122c*/ 	.word	0x000000ff
        /*1230*/ 	.word	0x00022858
        /*1234*/ 	.short	0x0100
        /*1236*/ 	.byte	0x08
	.zero		1


	//   ....[9]....
        /*1238*/ 	.word	0x000004e0
        /*123c*/ 	.word	0x000000ff
        /*1240*/ 	.word	0x00022868
        /*1244*/ 	.short	0x0100
        /*1246*/ 	.byte	0x08
	.zero		1


	//   ....[10]....
        /*1248*/ 	.word	0x000005d0
        /*124c*/ 	.word	0x000000ff
        /*1250*/ 	.word	0x00022870
        /*1254*/ 	.short	0x0100
        /*1256*/ 	.byte	0x06
	.zero		1


	//   ....[11]....
        /*1258*/ 	.word	0x000005e0
        /*125c*/ 	.word	0x000000ff
        /*1260*/ 	.word	0x00022880
        /*1264*/ 	.short	0x0100
        /*1266*/ 	.byte	0x06
	.zero		1


	//   ....[12]....
        /*1268*/ 	.word	0x000005f0
        /*126c*/ 	.word	0x000000ff
        /*1270*/ 	.word	0x00022878
        /*1274*/ 	.short	0x0100
        /*1276*/ 	.byte	0x06
	.zero		1


	//   ....[13]....
        /*1278*/ 	.word	0x00000600
        /*127c*/ 	.word	0x000000ff
        /*1280*/ 	.word	0x00022888
        /*1284*/ 	.short	0x0100
        /*1286*/ 	.byte	0x06
	.zero		1


	//   ....[14]....
        /*1288*/ 	.word	0x00000730
        /*128c*/ 	.word	0x000000ff
        /*1290*/ 	.word	0x00022890
        /*1294*/ 	.short	0x0100
        /*1296*/ 	.byte	0x08
	.zero		1


	//   ....[15]....
        /*1298*/ 	.word	0x00000740
        /*129c*/ 	.word	0x000000ff
        /*12a0*/ 	.word	0x000228a0
        /*12a4*/ 	.short	0x0100
        /*12a6*/ 	.byte	0x08
	.zero		1


	//   ....[16]....
        /*12a8*/ 	.word	0x00000750
        /*12ac*/ 	.word	0x000000ff
        /*12b0*/ 	.word	0x00022898
        /*12b4*/ 	.short	0x0100
        /*12b6*/ 	.byte	0x08
	.zero		1


	//   ....[17]....
        /*12b8*/ 	.word	0x00000760
        /*12bc*/ 	.word	0x000000ff
        /*12c0*/ 	.word	0x000228a8
        /*12c4*/ 	.short	0x0100
        /*12c6*/ 	.byte	0x08
	.zero		1


	//   ....[18]....
        /*12c8*/ 	.word	0x000008a0
        /*12cc*/ 	.word	0x000000ff
        /*12d0*/ 	.word	0x000228b0
        /*12d4*/ 	.short	0x0100
        /*12d6*/ 	.byte	0x08
	.zero		1


	//   ....[19]....
        /*12d8*/ 	.word	0x000008b0
        /*12dc*/ 	.word	0x000000ff
        /*12e0*/ 	.word	0x000228c0
        /*12e4*/ 	.short	0x0100
        /*12e6*/ 	.byte	0x08
	.zero		1


	//   ....[20]....
        /*12e8*/ 	.word	0x000008c0
        /*12ec*/ 	.word	0x000000ff
        /*12f0*/ 	.word	0x000228b8
        /*12f4*/ 	.short	0x0100
        /*12f6*/ 	.byte	0x08
	.zero		1


	//   ....[21]....
        /*12f8*/ 	.word	0x000008d0
        /*12fc*/ 	.word	0x000000ff
        /*1300*/ 	.word	0x000228c8
        /*1304*/ 	.short	0x0100
        /*1306*/ 	.byte	0x08
	.zero		1


	//   ....[22]....
        /*1308*/ 	.word	0x00002d60
        /*130c*/ 	.word	0x00000057
        /*1310*/ 	.word	0x00022890
        /*1314*/ 	.short	0x010a
        /*1316*/ 	.byte	0x3f
	.zero		1


	//   ....[23]....
        /*1318*/ 	.word	0x00005fa0
        /*131c*/ 	.word	0x00000057
        /*1320*/ 	.word	0x00022890
        /*1324*/ 	.short	0x010a
        /*1326*/ 	.byte	0x3f
	.zero		1


	//   ....[24]....
        /*1328*/ 	.word	0x00008f40
        /*132c*/ 	.word	0x00000057
        /*1330*/ 	.word	0x00022890
        /*1334*/ 	.short	0x010a
        /*1336*/ 	.byte	0x3f
	.zero		1


	//   ....[25]....
        /*1338*/ 	.word	0x00009510
        /*133c*/ 	.word	0x00000004
        /*1340*/ 	.word	0x00000000
        /*1344*/ 	.short	0x0101
        /*1346*/ 	.byte	0x3f
	.zero		1


	//   ....[26]....
        /*1348*/ 	.word	0x00009550
        /*134c*/ 	.word	0x00000057
        /*1350*/ 	.word	0x000228b0
        /*1354*/ 	.short	0x010a
        /*1356*/ 	.byte	0x3f
	.zero		1


	//   ....[27]....
        /*1358*/ 	.word	0x00009a90
        /*135c*/ 	.word	0x00000057
        /*1360*/ 	.word	0x00000000
        /*1364*/ 	.short	0x0101
        /*1366*/ 	.byte	0x3f
	.zero		1


	//   ....[28]....
        /*1368*/ 	.word	0x0000a730
        /*136c*/ 	.word	0x00000011
        /*1370*/ 	.word	0x00022800
        /*1374*/ 	.short	0x010a
        /*1376*/ 	.byte	0x3f
	.zero		1


	//   ....[29]....
        /*1378*/ 	.word	0x0000a780
        /*137c*/ 	.word	0x00000011
        /*1380*/ 	.word	0x00022800
        /*1384*/ 	.short	0x010a
        /*1386*/ 	.byte	0x3f
	.zero		1


	//   ....[30]....
        /*1388*/ 	.word	0x0000b060
        /*138c*/ 	.word	0x00000011
        /*1390*/ 	.word	0x00022800
        /*1394*/ 	.short	0x010a
        /*1396*/ 	.byte	0x3f
	.zero		1


	//   ....[31]....
        /*1398*/ 	.word	0x0000d5f0
        /*139c*/ 	.word	0x00000011
        /*13a0*/ 	.word	0x00022800
        /*13a4*/ 	.short	0x010a
        /*13a6*/ 	.byte	0x3f
	.zero		1


	//   ....[32]....
        /*13a8*/ 	.word	0x0000f690
        /*13ac*/ 	.word	0x0000000e
        /*13b0*/ 	.word	0x00022830
        /*13b4*/ 	.short	0x010a
        /*13b6*/ 	.byte	0x3f
	.zero		1


	//   ....[33]....
        /*13b8*/ 	.word	0x0000f720
        /*13bc*/ 	.word	0x0000000e
        /*13c0*/ 	.word	0x00022830
        /*13c4*/ 	.short	0x010a
        /*13c6*/ 	.byte	0x3f
	.zero		1


	//   ....[34]....
        /*13c8*/ 	.word	0x00010930
        /*13cc*/ 	.word	0x0000000e
        /*13d0*/ 	.word	0x00000000
        /*13d4*/ 	.short	0x0101
        /*13d6*/ 	.byte	0x3f
	.zero		1


	//   ....[35]....
        /*13d8*/ 	.word	0x00014430
        /*13dc*/ 	.word	0x00000015
        /*13e0*/ 	.word	0x00022830
        /*13e4*/ 	.short	0x010a
        /*13e6*/ 	.byte	0x3f
	.zero		1


	//   ....[36]....
        /*13e8*/ 	.word	0x00014480
        /*13ec*/ 	.word	0x00000015
        /*13f0*/ 	.word	0x00022830
        /*13f4*/ 	.short	0x010a
        /*13f6*/ 	.byte	0x3f
	.zero		1


	//   ....[37]....
        /*13f8*/ 	.word	0x000150f0
        /*13fc*/ 	.word	0x00000015
        /*1400*/ 	.word	0x00022850
        /*1404*/ 	.short	0x010a
        /*1406*/ 	.byte	0x3f
	.zero		1


	//   ....[38]....
        /*1408*/ 	.word	0x00015130
        /*140c*/ 	.word	0x00000015
        /*1410*/ 	.word	0x00022850
        /*1414*/ 	.short	0x010a
        /*1416*/ 	.byte	0x3f
	.zero		1


	//   ....[39]....
        /*1418*/ 	.word	0x00015ad0
        /*141c*/ 	.word	0x00000058
        /*1420*/ 	.word	0x00000000
        /*1424*/ 	.short	0x0101
        /*1426*/ 	.byte	0x3f
	.zero		1


	//   ....[40]....
        /*1428*/ 	.word	0x000191d0
        /*142c*/ 	.word	0x00000014
        /*1430*/ 	.word	0x00000000
        /*1434*/ 	.short	0x0101
        /*1436*/ 	.byte	0x3f
	.zero		1


	//   ....[41]....
        /*1438*/ 	.word	0x00019bc0
        /*143c*/ 	.word	0x00000014
        /*1440*/ 	.word	0x00022830
        /*1444*/ 	.short	0x010a
        /*1446*/ 	.byte	0x3f
	.zero		1


	//   ....[42]....
        /*1448*/ 	.word	0x00019c10
        /*144c*/ 	.word	0x00000014
        /*1450*/ 	.word	0x00022830
        /*1454*/ 	.short	0x010a
        /*1456*/ 	.byte	0x3f
	.zero		1


	//   ....[43]....
        /*1458*/ 	.word	0x0001a8b0
        /*145c*/ 	.word	0x00000015
        /*1460*/ 	.word	0x00022850
        /*1464*/ 	.short	0x010a
        /*1466*/ 	.byte	0x3f
	.zero		1


	//   ....[44]....
        /*1468*/ 	.word	0x0001a8f0
        /*146c*/ 	.word	0x00000015
        /*1470*/ 	.word	0x00022850
        /*1474*/ 	.short	0x010a
        /*1476*/ 	.byte	0x3f
	.zero		1


	//   ....[45]....
        /*1478*/ 	.word	0x0001c200
        /*147c*/ 	.word	0x000000a8
        /*1480*/ 	.word	0x00000000
        /*1484*/ 	.short	0x0101
        /*1486*/ 	.byte	0x3f
	.zero		1


	//   ....[46]....
        /*1488*/ 	.word	0x0001cca0
        /*148c*/ 	.word	0x00000014
        /*1490*/ 	.word	0x00000000
        /*1494*/ 	.short	0x0101
        /*1496*/ 	.byte	0x3f
	.zero		1


	//   ....[47]....
        /*1498*/ 	.word	0x0001d3d0
        /*149c*/ 	.word	0x00000014
        /*14a0*/ 	.word	0x00022830
        /*14a4*/ 	.short	0x010a
        /*14a6*/ 	.byte	0x3f
	.zero		1


	//   ....[48]....
        /*14a8*/ 	.word	0x0001d420
        /*14ac*/ 	.word	0x00000014
        /*14b0*/ 	.word	0x00022830
        /*14b4*/ 	.short	0x010a
        /*14b6*/ 	.byte	0x3f
	.zero		1


	//   ....[49]....
        /*14b8*/ 	.word	0x0001e0c0
        /*14bc*/ 	.word	0x00000015
        /*14c0*/ 	.word	0x00022850
        /*14c4*/ 	.short	0x010a
        /*14c6*/ 	.byte	0x3f
	.zero		1


	//   ....[50]....
        /*14c8*/ 	.word	0x0001e100
        /*14cc*/ 	.word	0x00000015
        /*14d0*/ 	.word	0x00022850
        /*14d4*/ 	.short	0x010a
        /*14d6*/ 	.byte	0x3f
	.zero		1


	//   ....[51]....
        /*14d8*/ 	.word	0x0001eab0
        /*14dc*/ 	.word	0x00000058
        /*14e0*/ 	.word	0x00000000
        /*14e4*/ 	.short	0x0101
        /*14e6*/ 	.byte	0x3f
	.zero		1


	//   ....[52]....
        /*14e8*/ 	.word	0x000221b0
        /*14ec*/ 	.word	0x0000000f
        /*14f0*/ 	.word	0x00000000
        /*14f4*/ 	.short	0x0101
        /*14f6*/ 	.byte	0x3f
	.zero		1


	//   ....[53]....
        /*14f8*/ 	.word	0x00022810
        /*14fc*/ 	.word	0x0000000b
        /*1500*/ 	.word	0x00022850
        /*1504*/ 	.short	0x010a
        /*1506*/ 	.byte	0x3f
	.zero		1


	//   ....[54]....
        /*1508*/ 	.word	0x00022890
        /*150c*/ 	.word	0x0000000b
        /*1510*/ 	.word	0x00022850
        /*1514*/ 	.short	0x010a
        /*1516*/ 	.byte	0x3f
	.zero		1


	//   ....[55]....
        /*1518*/ 	.word	0x00023060
        /*151c*/ 	.word	0x00000000
        /*1520*/ 	.word	0x00000000
        /*1524*/ 	.short	0x0101
        /*1526*/ 	.byte	0x3f
	.zero		1


	//   ....[56]....
        /*1528*/ 	.word	0x00024b50
        /*152c*/ 	.word	0x00000000
        /*1530*/ 	.word	0x00000000
        /*1534*/ 	.short	0x0101
        /*1536*/ 	.byte	0x3f
	.zero		1


	//   ....[57]....
        /*1538*/ 	.word	0x00027530
        /*153c*/ 	.word	0x00000011
        /*1540*/ 	.word	0x00022820
        /*1544*/ 	.short	0x010a
        /*1546*/ 	.byte	0x3f
	.zero		1


	//   ....[58]....
        /*1548*/ 	.word	0x00027600
        /*154c*/ 	.word	0x00000005
        /*1550*/ 	.word	0x000228a0
        /*1554*/ 	.short	0x010a
        /*1556*/ 	.byte	0x3f
	.zero		1


	//   ....[59]....
        /*1558*/ 	.word	0x00027840
        /*155c*/ 	.word	0x00000005
        /*1560*/ 	.word	0x000228c0
        /*1564*/ 	.short	0x010a
        /*1566*/ 	.byte	0x3f
	.zero		1


	//   ....[60]....
        /*1568*/ 	.word	0x00027bf0
        /*156c*/ 	.word	0x00000005
        /*1570*/ 	.word	0x000228a0
        /*1574*/ 	.short	0x010a
        /*1576*/ 	.byte	0x3f
	.zero		1


	//   ....[61]....
        /*1578*/ 	.word	0x00027e20
        /*157c*/ 	.word	0x00000005
        /*1580*/ 	.word	0x000228c0
        /*1584*/ 	.short	0x010a
        /*1586*/ 	.byte	0x3f
	.zero		1


	//   ....[62]....
        /*1588*/ 	.word	0x000291b0
        /*158c*/ 	.word	0x00000004
        /*1590*/ 	.word	0x00022880
        /*1594*/ 	.short	0x010a
        /*1596*/ 	.byte	0x3f
	.zero		1


	//   ....[63]....
        /*1598*/ 	.word	0x00029a50
        /*159c*/ 	.word	0x00000004
        /*15a0*/ 	.word	0x00022870
        /*15a4*/ 	.short	0x0107
        /*15a6*/ 	.byte	0x3f
	.zero		1


	//   ....[64]....
        /*15a8*/ 	.word	0x00029b10
        /*15ac*/ 	.word	0x00000004
        /*15b0*/ 	.word	0x00022870
        /*15b4*/ 	.short	0x0101
        /*15b6*/ 	.byte	0x3f
	.zero		1


	//   ....[65]....
        /*15b8*/ 	.word	0x00029b60
        /*15bc*/ 	.word	0x00000004
        /*15c0*/ 	.word	0x00022840
        /*15c4*/ 	.short	0x010a
        /*15c6*/ 	.byte	0x3f
	.zero		1


	//   ....[66]....
        /*15c8*/ 	.word	0x0002a2c0
        /*15cc*/ 	.word	0x00000004
        /*15d0*/ 	.word	0x00022830
        /*15d4*/ 	.short	0x0107
        /*15d6*/ 	.byte	0x3f
	.zero		1


	//   ....[67]....
        /*15d8*/ 	.word	0x0002a3a0
        /*15dc*/ 	.word	0x00000004
        /*15e0*/ 	.word	0x00022830
        /*15e4*/ 	.short	0x0101
        /*15e6*/ 	.byte	0x3f
	.zero		1


	//   ....[68]....
        /*15e8*/ 	.word	0x0002ad20
        /*15ec*/ 	.word	0x00000011
        /*15f0*/ 	.word	0x00022800
        /*15f4*/ 	.short	0x0107
        /*15f6*/ 	.byte	0x3f
	.zero		1


	//   ....[69]....
        /*15f8*/ 	.word	0x0002ae10
        /*15fc*/ 	.word	0x00000011
        /*1600*/ 	.word	0x00022800
        /*1604*/ 	.short	0x0101
        /*1606*/ 	.byte	0x3f
	.zero		1


	//   ....[70]....
        /*1608*/ 	.word	0x0002ae30
        /*160c*/ 	.word	0x00000011
        /*1610*/ 	.word	0x00022820
        /*1614*/ 	.short	0x010a
        /*1616*/ 	.byte	0x3f
	.zero		1


	//   ....[71]....
        /*1618*/ 	.word	0x0002b370
        /*161c*/ 	.word	0x00000000
        /*1620*/ 	.word	0x00022880
        /*1624*/ 	.short	0x010a
        /*1626*/ 	.byte	0x3f
	.zero		1


	//   ....[72]....
        /*1628*/ 	.word	0x0002b960
        /*162c*/ 	.word	0x00000000
        /*1630*/ 	.word	0x00022870
        /*1634*/ 	.short	0x0107
        /*1636*/ 	.byte	0x3f
	.zero		1


	//   ....[73]....
        /*1638*/ 	.word	0x0002ba20
        /*163c*/ 	.word	0x00000000
        /*1640*/ 	.word	0x00022870
        /*1644*/ 	.short	0x0101
        /*1646*/ 	.byte	0x3f
	.zero		1


	//   ....[74]....
        /*1648*/ 	.word	0x0002ba50
        /*164c*/ 	.word	0x00000000
        /*1650*/ 	.word	0x00022840
        /*1654*/ 	.short	0x010a
        /*1656*/ 	.byte	0x3f
	.zero		1


	//   ....[75]....
        /*1658*/ 	.word	0x0002c010
        /*165c*/ 	.word	0x00000000
        /*1660*/ 	.word	0x00022830
        /*1664*/ 	.short	0x0107
        /*1666*/ 	.byte	0x3f
	.zero		1


	//   ....[76]....
        /*1668*/ 	.word	0x0002c0e0
        /*166c*/ 	.word	0x00000000
        /*1670*/ 	.word	0x00022830
        /*1674*/ 	.short	0x0101
        /*1676*/ 	.byte	0x3f
	.zero		1


	//   ....[77]....
        /*1678*/ 	.word	0x0002c160
        /*167c*/ 	.word	0x00000002
        /*1680*/ 	.word	0x00022870
        /*1684*/ 	.short	0x010a
        /*1686*/ 	.byte	0x3f
	.zero		1


	//   ....[78]....
        /*1688*/ 	.word	0x0002c1f0
        /*168c*/ 	.word	0x00000002
        /*1690*/ 	.word	0x00022860
        /*1694*/ 	.short	0x010a
        /*1696*/ 	.byte	0x3f
	.zero		1


	//   ....[79]....
        /*1698*/ 	.word	0x0002c8c0
        /*169c*/ 	.word	0x00000002
        /*16a0*/ 	.word	0x00022850
        /*16a4*/ 	.short	0x0101
        /*16a6*/ 	.byte	0x3f
	.zero		1


	//   ....[80]....
        /*16a8*/ 	.word	0x0002c950
        /*16ac*/ 	.word	0x00000002
        /*16b0*/ 	.word	0x00000000
        /*16b4*/ 	.short	0x0101
        /*16b6*/ 	.byte	0x3f
	.zero		1


	//   ....[81]....
        /*16b8*/ 	.word	0x0002cb20
        /*16bc*/ 	.word	0x00000000
        /*16c0*/ 	.word	0x00022870
        /*16c4*/ 	.short	0x010a
        /*16c6*/ 	.byte	0x3f
	.zero		1


	//   ....[82]....
        /*16c8*/ 	.word	0x0002cbb0
        /*16cc*/ 	.word	0x00000000
        /*16d0*/ 	.word	0x00022860
        /*16d4*/ 	.short	0x010a
        /*16d6*/ 	.byte	0x3f
	.zero		1


	//   ....[83]....
        /*16d8*/ 	.word	0x0002d290
        /*16dc*/ 	.word	0x00000000
        /*16e0*/ 	.word	0x00022850
        /*16e4*/ 	.short	0x0101
        /*16e6*/ 	.byte	0x3f
	.zero		1


	//   ....[84]....
        /*16e8*/ 	.word	0x0002d340
        /*16ec*/ 	.word	0x00000000
        /*16f0*/ 	.word	0x00000000
        /*16f4*/ 	.short	0x0101
        /*16f6*/ 	.byte	0x3f
	.zero		1


	//   ....[85]....
        /*16f8*/ 	.word	0x0002e070
        /*16fc*/ 	.word	0x00000005
        /*1700*/ 	.word	0x00022820
        /*1704*/ 	.short	0x010a
        /*1706*/ 	.byte	0x3f
	.zero		1


	//   ....[86]....
        /*1708*/ 	.word	0x0002e210
        /*170c*/ 	.word	0x00000003
        /*1710*/ 	.word	0x00022840
        /*1714*/ 	.short	0x010a
        /*1716*/ 	.byte	0x3f
	.zero		1


	//   ....[87]....
        /*1718*/ 	.word	0x0002e2a0
        /*171c*/ 	.word	0x00000023
        /*1720*/ 	.word	0x00022840
        /*1724*/ 	.short	0x010a
        /*1726*/ 	.byte	0x3f
	.zero		1


	//   ....[88]....
        /*1728*/ 	.word	0x0002e2e0
        /*172c*/ 	.word	0x00000003
        /*1730*/ 	.word	0x00022860
        /*1734*/ 	.short	0x010a
        /*1736*/ 	.byte	0x3f
	.zero		1


	//   ....[89]....
        /*1738*/ 	.word	0x0002e320
        /*173c*/ 	.word	0x00000023
        /*1740*/ 	.word	0x00022860
        /*1744*/ 	.short	0x010a
        /*1746*/ 	.byte	0x3f
	.zero		1


	//   ....[90]....
        /*1748*/ 	.word	0x0002e360
        /*174c*/ 	.word	0x00000003
        /*1750*/ 	.word	0x00022880
        /*1754*/ 	.short	0x010a
        /*1756*/ 	.byte	0x3f
	.zero		1


	//   ....[91]....
        /*1758*/ 	.word	0x0002e3a0
        /*175c*/ 	.word	0x00000023
        /*1760*/ 	.word	0x00022880
        /*1764*/ 	.short	0x010a
        /*1766*/ 	.byte	0x3f
	.zero		1


	//   ....[92]....
        /*1768*/ 	.word	0x0002e400
        /*176c*/ 	.word	0x00000057
        /*1770*/ 	.word	0x00022890
        /*1774*/ 	.short	0x010a
        /*1776*/ 	.byte	0x3f
	.zero		1


	//   ....[93]....
        /*1778*/ 	.word	0x0002e7b0
        /*177c*/ 	.word	0x00000057
        /*1780*/ 	.word	0x00022890
        /*1784*/ 	.short	0x010a
        /*1786*/ 	.byte	0x3f
	.zero		1


	//   ....[94]....
        /*1788*/ 	.word	0x0002eb70
        /*178c*/ 	.word	0x00000057
        /*1790*/ 	.word	0x00022890
        /*1794*/ 	.short	0x010a
        /*1796*/ 	.byte	0x3f
	.zero		1


	//   ....[95]....
        /*1798*/ 	.word	0x0002ef20
        /*179c*/ 	.word	0x00000057
        /*17a0*/ 	.word	0x000228b0
        /*17a4*/ 	.short	0x010a
        /*17a6*/ 	.byte	0x3f
	.zero		1


	//   ....[96]....
        /*17a8*/ 	.word	0x0002f3f0
        /*17ac*/ 	.word	0x00000011
        /*17b0*/ 	.word	0x00022800
        /*17b4*/ 	.short	0x010a
        /*17b6*/ 	.byte	0x3f
	.zero		1


	//   ....[97]....
        /*17b8*/ 	.word	0x0002f8e0
        /*17bc*/ 	.word	0x00000011
        /*17c0*/ 	.word	0x00022800
        /*17c4*/ 	.short	0x010a
        /*17c6*/ 	.byte	0x3f
	.zero		1


	//   ....[98]....
        /*17c8*/ 	.word	0x0002f930
        /*17cc*/ 	.word	0x0000000e
        /*17d0*/ 	.word	0x00022830
        /*17d4*/ 	.short	0x010a
        /*17d6*/ 	.byte	0x3f
	.zero		1


	//   ....[99]....
        /*17d8*/ 	.word	0x0002f980
        /*17dc*/ 	.word	0x00000015
        /*17e0*/ 	.word	0x00022830
        /*17e4*/ 	.short	0x010a
        /*17e6*/ 	.byte	0x3f
	.zero		1


	//   ....[100]....
        /*17e8*/ 	.word	0x0002f9d0
        /*17ec*/ 	.word	0x00000015
        /*17f0*/ 	.word	0x00022850
        /*17f4*/ 	.short	0x010a
        /*17f6*/ 	.byte	0x3f
	.zero		1


	//   ....[101]....
        /*17f8*/ 	.word	0x0002fa20
        /*17fc*/ 	.word	0x00000014
        /*1800*/ 	.word	0x00022830
        /*1804*/ 	.short	0x010a
        /*1806*/ 	.byte	0x3f
	.zero		1


	//   ....[102]....
        /*1808*/ 	.word	0x0002fa70
        /*180c*/ 	.word	0x00000015
        /*1810*/ 	.word	0x00022850
        /*1814*/ 	.short	0x010a
        /*1816*/ 	.byte	0x3f
	.zero		1


	//   ....[103]....
        /*1818*/ 	.word	0x0002fac0
        /*181c*/ 	.word	0x00000014
        /*1820*/ 	.word	0x00022830
        /*1824*/ 	.short	0x010a
        /*1826*/ 	.byte	0x3f
	.zero		1


	//   ....[104]....
        /*1828*/ 	.word	0x0002fb10
        /*182c*/ 	.word	0x00000015
        /*1830*/ 	.word	0x00022850
        /*1834*/ 	.short	0x010a
        /*1836*/ 	.byte	0x3f
	.zero		1


	//   ....[105]....
        /*1838*/ 	.word	0x0002fb60
        /*183c*/ 	.word	0x0000000b
        /*1840*/ 	.word	0x00022850
        /*1844*/ 	.short	0x010a
        /*1846*/ 	.byte	0x3f
	.zero		1


	//   ....[106]....
        /*1848*/ 	.word	0x00031120
        /*184c*/ 	.word	0x00000011
        /*1850*/ 	.word	0x00022820
        /*1854*/ 	.short	0x010a
        /*1856*/ 	.byte	0x3f
	.zero		1


	//   ....[107]....
        /*1858*/ 	.word	0x00031170
        /*185c*/ 	.word	0x00000005
        /*1860*/ 	.word	0x000228a0
        /*1864*/ 	.short	0x010a
        /*1866*/ 	.byte	0x3f
	.zero		1


	//   ....[108]....
        /*1868*/ 	.word	0x000311c0
        /*186c*/ 	.word	0x00000005
        /*1870*/ 	.word	0x000228c0
        /*1874*/ 	.short	0x010a
        /*1876*/ 	.byte	0x3f
	.zero		1


	//   ....[109]....
        /*1878*/ 	.word	0x00031210
        /*187c*/ 	.word	0x00000005
        /*1880*/ 	.word	0x000228a0
        /*1884*/ 	.short	0x010a
        /*1886*/ 	.byte	0x3f
	.zero		1


	//   ....[110]....
        /*1888*/ 	.word	0x00031260
        /*188c*/ 	.word	0x00000005
        /*1890*/ 	.word	0x000228c0
        /*1894*/ 	.short	0x010a
        /*1896*/ 	.byte	0x3f
	.zero		1


	//   ....[111]....
        /*1898*/ 	.word	0x00031380
        /*189c*/ 	.word	0x00000004
        /*18a0*/ 	.word	0x00022880
        /*18a4*/ 	.short	0x010a
        /*18a6*/ 	.byte	0x3f
	.zero		1


	//   ....[112]....
        /*18a8*/ 	.word	0x000320d0
        /*18ac*/ 	.word	0x00000004
        /*18b0*/ 	.word	0x00022840
        /*18b4*/ 	.short	0x010a
        /*18b6*/ 	.byte	0x3f
	.zero		1


	//   ....[113]....
        /*18b8*/ 	.word	0x00033670
        /*18bc*/ 	.word	0x00000011
        /*18c0*/ 	.word	0x00022820
        /*18c4*/ 	.short	0x010a
        /*18c6*/ 	.byte	0x3f
	.zero		1


	//   ....[114]....
        /*18c8*/ 	.word	0x000336c0
        /*18cc*/ 	.word	0x00000000
        /*18d0*/ 	.word	0x00022880
        /*18d4*/ 	.short	0x010a
        /*18d6*/ 	.byte	0x3f
	.zero		1


	//   ....[115]....
        /*18d8*/ 	.word	0x00034200
        /*18dc*/ 	.word	0x00000000
        /*18e0*/ 	.word	0x00022840
        /*18e4*/ 	.short	0x010a
        /*18e6*/ 	.byte	0x3f
	.zero		1


	//   ....[116]....
        /*18e8*/ 	.word	0x00034d10
        /*18ec*/ 	.word	0x00000002
        /*18f0*/ 	.word	0x00022870
        /*18f4*/ 	.short	0x010a
        /*18f6*/ 	.byte	0x3f
	.zero		1


	//   ....[117]....
        /*18f8*/ 	.word	0x00034d60
        /*18fc*/ 	.word	0x00000002
        /*1900*/ 	.word	0x00022860
        /*1904*/ 	.short	0x010a
        /*1906*/ 	.byte	0x3f
	.zero		1


	//   ....[118]....
        /*1908*/ 	.word	0x00034db0
        /*190c*/ 	.word	0x00000000
        /*1910*/ 	.word	0x00022870
        /*1914*/ 	.short	0x010a
        /*1916*/ 	.byte	0x3f
	.zero		1


	//   ....[119]....
        /*1918*/ 	.word	0x00034e00
        /*191c*/ 	.word	0x00000000
        /*1920*/ 	.word	0x00022860
        /*1924*/ 	.short	0x010a
        /*1926*/ 	.byte	0x3f
	.zero		1


	//   ....[120]....
        /*1928*/ 	.word	0x00035790
        /*192c*/ 	.word	0x00000005
        /*1930*/ 	.word	0x00022820
        /*1934*/ 	.short	0x010a
        /*1936*/ 	.byte	0x3f
	.zero		1


	//   ....[121]....
        /*1938*/ 	.word	0x00035930
        /*193c*/ 	.word	0x00000003
        /*1940*/ 	.word	0x00022840
        /*1944*/ 	.short	0x010a
        /*1946*/ 	.byte	0x3f
	.zero		1


	//   ....[122]....
        /*1948*/ 	.word	0x00035980
        /*194c*/ 	.word	0x00000023
        /*1950*/ 	.word	0x00022840
        /*1954*/ 	.short	0x010a
        /*1956*/ 	.byte	0x3f
	.zero		1


	//   ....[123]....
        /*1958*/ 	.word	0x000359d0
        /*195c*/ 	.word	0x00000003
        /*1960*/ 	.word	0x00022860
        /*1964*/ 	.short	0x010a
        /*1966*/ 	.byte	0x3f
	.zero		1


	//   ....[124]....
        /*1968*/ 	.word	0x00035a20
        /*196c*/ 	.word	0x00000023
        /*1970*/ 	.word	0x00022860
        /*1974*/ 	.short	0x010a
        /*1976*/ 	.byte	0x3f
	.zero		1


	//   ....[125]....
        /*1978*/ 	.word	0x00035a70
        /*197c*/ 	.word	0x00000003
        /*1980*/ 	.word	0x00022880
        /*1984*/ 	.short	0x010a
        /*1986*/ 	.byte	0x3f
	.zero		1


	//----- nvinfo : EIATTR_NUM_MBARRIERS
	.align		4
.L_1018:
        /*1988*/ 	.byte	0x03, 0x38
        /*198a*/ 	.short	0x0016


	//----- nvinfo : EIATTR_EXIT_INSTR_OFFSETS
	.align		4
        /*198c*/ 	.byte	0x04, 0x1c
        /*198e*/ 	.short	(.L_1020 - .L_1019)


	//   ....[0]....
.L_1019:
        /*1990*/ 	.word	0x0002e3f0


	//----- nvinfo : EIATTR_MAX_THREADS
	.align		4
.L_1020:
        /*1994*/ 	.byte	0x04, 0x05
        /*1996*/ 	.short	(.L_1022 - .L_1021)
.L_1021:
        /*1998*/ 	.word	0x00000180
        /*199c*/ 	.word	0x00000001
        /*19a0*/ 	.word	0x00000001


	//----- nvinfo : EIATTR_CRS_STACK_SIZE
	.align		4
.L_1022:
        /*19a4*/ 	.byte	0x04, 0x1e
        /*19a6*/ 	.short	(.L_1024 - .L_1023)
.L_1023:
        /*19a8*/ 	.word	0x00000000


	//----- nvinfo : EIATTR_CBANK_PARAM_SIZE
	.align		4
.L_1024:
        /*19ac*/ 	.byte	0x03, 0x19
        /*19ae*/ 	.short	0x0af0


	//----- nvinfo : EIATTR_PARAM_CBANK
	.align		4
        /*19b0*/ 	.byte	0x04, 0x0a
        /*19b2*/ 	.short	(.L_1026 - .L_1025)
	.align		4
.L_1025:
        /*19b4*/ 	.word	index@(.nv.constant0._ZN7cutlass13device_kernelIN5flash11enable_sm90INS1_16FlashAttnFwdSm90INS1_25CollectiveMainloopFwdSm90ILi2EN4cute5tupleIJNS5_1CILi1EEES8_S8_EEENS6_IJNS7_ILi128EEENS7_ILi160EEESA_EEELi128ENS_12float_e4m3_tEfNS_4arch4Sm90ELb0ELb1ELb1ELb1ELb1ELb1ELb0ELb1ELb1ELb1ELb0ELb0EEENS1_21CollectiveEpilogueFwdINS6_IJSA_SA_SB_EEES9_NS_10bfloat16_tESF_Li256ELb1ELb1ELb0ELb1EEENS1_36VarlenDynamicPersistentTileSchedulerILi128ELi160ELi256ELi128ELb0ELb1ELb1ELb1ELb0ELb1EEEEEEEEEvNT_6ParamsE)
        /*19b8*/ 	.short	0x0210
        /*19ba*/ 	.short	0x0af0


	//----- nvinfo : EIATTR_SW_WAR
	.align		4
.L_1026:
        /*19bc*/ 	.byte	0x04, 0x36
        /*19be*/ 	.short	(.L_1028 - .L_1027)
.L_1027:
        /*19c0*/ 	.word	0x00000008
.L_1028:


//--------------------- .nv.info._ZN7cutlass13device_kernelIN5flash11enable_sm90INS1_16FlashAttnFwdSm90INS1_25CollectiveMainloopFwdSm90ILi2EN4cute5tupleIJNS5_1CILi1EEES8_S8_EEENS6_IJNS7_ILi128EEENS7_ILi160EEESA_EEELi128ENS_12float_e4m3_tEfNS_4arch4Sm90ELb1ELb0ELb1ELb0ELb1ELb0ELb0ELb1ELb1ELb1ELb0ELb0EEENS1_21CollectiveEpilogueFwdINS6_IJSA_SA_SB_EEES9_NS_10bfloat16_tESF_Li256ELb0ELb1ELb0ELb1EEENS1_30DynamicPersistentTileSchedulerILi256ELi128ELb0ELb1ELb1EEEEEEEEEvNT_6ParamsE --------------------------
	.section	.nv.info._ZN7cutlass13device_kernelIN5flash11enable_sm90INS1_16FlashAttnFwdSm90INS1_25CollectiveMainloopFwdSm90ILi2EN4cute5tupleIJNS5_1CILi1EEES8_S8_EEENS6_IJNS7_ILi128EEENS7_ILi160EEESA_EEELi128ENS_12float_e4m3_tEfNS_4arch4Sm90ELb1ELb0ELb1ELb0ELb1ELb0ELb0ELb1ELb1ELb1ELb0ELb0EEENS1_21CollectiveEpilogueFwdINS6_IJSA_SA_SB_EEES9_NS_10bfloat16_tESF_Li256ELb0ELb1ELb0ELb1EEENS1_30DynamicPersistentTileSchedulerILi256ELi128ELb0ELb1ELb1EEEEEEEEEvNT_6ParamsE,"",@"SHT_CUDA_INFO"
	.sectionflags	@""
	.align	4


	//----- nvinfo : EIATTR_CUDA_API_VERSION
	.align		4
        /*0000*/ 	.byte	0x04, 0x37
        /*0002*/ 	.short	(.L_1030 - .L_1029)
.L_1029:
        /*0004*/ 	.word	0x00000082


	//----- nvinfo : EIATTR_KPARAM_INFO
	.align		4
.L_1030:
        /*0008*/ 	.byte	0x04, 0x17
        /*000a*/ 	.short	(.L_1032 - .L_1031)
.L_1031:
        /*000c*/ 	.word	0x00000000
        /*0010*/ 	.short	0x0000
        /*0012*/ 	.short	0x0070
        /*0014*/ 	.byte	0x00, 0xf0, 0x01, 0x2a


	//----- nvinfo : EIATTR_SPARSE_MMA_MASK
	.align		4
.L_1032:
        /*0018*/ 	.byte	0x03, 0x50
        /*001a*/ 	.short	0x0000


	//----- nvinfo : EIATTR_MAXREG_COUNT
	.align		4
        /*001c*/ 	.byte	0x03, 0x1b
        /*001e*/ 	.short	0x00a8


	//----- nvinfo : EIATTR_NUM_BARRIERS
	.align		4
        /*0020*/ 	.byte	0x02, 0x4c
        /*0022*/ 	.byte	0x10
	.zero		1


	//----- nvinfo : EIATTR_EXTERNS
	.align		4
        /*0024*/ 	.byte	0x04, 0x0f
        /*0026*/ 	.short	(.L_1034 - .L_1033)


	//   ....[0]....
	.align		4
.L_1033:
        /*0028*/ 	.word	index@(__assertfail)


	//----- nvinfo : EIATTR_ANNOTATIONS
	.align		4
.L_1034:
        /*002c*/ 	.byte	0x04, 0x55
        /*002e*/ 	.short	(.L_1036 - .L_1035)


	//   ....[0]....
.L_1035:
        /* <DEDUP_REMOVED lines=20> */


	//----- nvinfo : EIATTR_MERCURY_ISA_VERSION
	.align		4
.L_1036:
        /*0160*/ 	.byte	0x03, 0x5f
        /*0162*/ 	.short	0x0101


	//----- nvinfo : EIATTR_INT_WARP_WIDE_INSTR_OFFSETS
	.align		4
        /*0164*/ 	.byte	0x04, 0x31
        /*0166*/ 	.short	(.L_1038 - .L_1037)


	//   ....[0]....
.L_1037:
        /*0168*/ 	.word	0x000000c0


	//   ....[1]....
        /*016c*/ 	.word	0x000000d0


	//   ....[2]....
        /*0170*/ 	.word	0x00000170


	//   ....[3]....
        /*0174*/ 	.word	0x0000fdb0


	//   ....[4]....
        /*0178*/ 	.word	0x0000fe40


	//   ....[5]....
        /*017c*/ 	.word	0x00013f10


	//   ....[6]....
        /*0180*/ 	.word	0x00013fa0


	//----- nvinfo : EIATTR_COOP_GROUP_MASK_REGIDS
	.align		4
.L_1038:
        /*0184*/ 	.byte	0x04, 0x29
        /*0186*/ 	.short	(.L_1040 - .L_1039)


	//   ....[0]....
.L_1039:
        /*0188*/ 	.word	0xffffffff


	//   ....[1]....
        /*018c*/ 	.word	0xffffffff


	//   ....[2]....
        /*0190*/ 	.word	0xffffffff


	//   ....[3]....
        /*0194*/ 	.word	0xffffffff


	//   ....[4]....
        /*0198*/ 	.word	0xffffffff


	//   ....[5]....
        /*019c*/ 	.word	0xffffffff


	//   ....[6]....
        /*01a0*/ 	.word	0xffffffff


	//   ....[7]....
        /*01a4*/ 	.word	0xffffffff


	//   ....[8]....
        /*01a8*/ 	.word	0xffffffff


	//   ....[9]....
        /*01ac*/ 	.word	0xffffffff


	//   ....[10]....
        /*01b0*/ 	.word	0xffffffff


	//   ....[11]....
        /*01b4*/ 	.word	0xffffffff


	//   ....[12]....
        /*01b8*/ 	.word	0xffffffff


	//   ....[13]....
        /*01bc*/ 	.word	0xffffffff


	//   ....[14]....
        /*01c0*/ 	.word	0xffffffff


	//   ....[15]....
        /*01c4*/ 	.word	0xffffffff


	//   ....[16]....
        /*01c8*/ 	.word	0xffffffff


	//   ....[17]....
        /*01cc*/ 	.word	0xffffffff


	//   ....[18]....
        /*01d0*/ 	.word	0xffffffff


	//   ....[19]....
        /*01d4*/ 	.word	0xffffffff


	//   ....[20]....
        /*01d8*/ 	.word	0xffffffff


	//   ....[21]....
        /*01dc*/ 	.word	0xffffffff


	//   ....[22]....
        /*01e0*/ 	.word	0xffffffff


	//   ....[23]....
        /*01e4*/ 	.word	0xffffffff


	//   ....[24]....
        /*01e8*/ 	.word	0xffffffff


	//   ....[25]....
        /*01ec*/ 	.word	0xffffffff


	//   ....[26]....
        /*01f0*/ 	.word	0xffffffff


	//   ....[27]....
        /*01f4*/ 	.word	0xffffffff


	//   ....[28]....
        /*01f8*/ 	.word	0xffffffff


	//   ....[29]....
        /*01fc*/ 	.word	0xffffffff


	//   ....[30]....
        /*0200*/ 	.word	0xffffffff


	//   ....[31]....
        /*0204*/ 	.word	0xffffffff


	//   ....[32]....
        /*0208*/ 	.word	0xffffffff


	//   ....[33]....
        /*020c*/ 	.word	0xffffffff


	//   ....[34]....
        /*0210*/ 	.word	0xffffffff


	//   ....[35]....
        /*0214*/ 	.word	0xffffffff


	//   ....[36]....
        /*0218*/ 	.word	0xffffffff


	//   ....[37]....
        /*021c*/ 	.word	0xffffffff


	//   ....[38]....
        /*0220*/ 	.word	0xffffffff


	//   ....[39]....
        /*0224*/ 	.word	0xffffffff


	//   ....[40]....
        /*0228*/ 	.word	0xffffffff


	//   ....[41]....
        /*022c*/ 	.word	0xffffffff


	//   ....[42]....
        /*0230*/ 	.word	0xffffffff


	//   ....[43]....
        /*0234*/ 	.word	0xffffffff


	//   ....[44]....
        /*0238*/ 	.word	0xffffffff


	//   ....[45]....
        /*023c*/ 	.word	0xffffffff


	//   ....[46]....
        /*0240*/ 	.word	0xffffffff


	//   ....[47]....
        /*0244*/ 	.word	0xffffffff


	//   ....[48]....
        /*0248*/ 	.word	0xffffffff


	//   ....[49]....
        /*024c*/ 	.word	0xffffffff


	//   ....[50]....
        /*0250*/ 	.word	0xffffffff


	//   ....[51]....
        /*0254*/ 	.word	0xffffffff


	//   ....[52]....
        /*0258*/ 	.word	0xffffffff


	//   ....[53]....
        /*025c*/ 	.word	0xffffffff


	//   ....[54]....
        /*0260*/ 	.word	0xffffffff


	//   ....[55]....
        /*0264*/ 	.word	0xffffffff


	//   ....[56]....
        /*0268*/ 	.word	0xffffffff


	//   ....[57]....
        /*026c*/ 	.word	0xffffffff


	//   ....[58]....
        /*0270*/ 	.word	0xffffffff


	//   ....[59]....
        /*0274*/ 	.word	0xffffffff


	//   ....[60]....
        /*0278*/ 	.word	0xffffffff


	//   ....[61]....
        /*027c*/ 	.word	0xffffffff


	//   ....[62]....
        /*0280*/ 	.word	0xffffffff


	//   ....[63]....
        /*0284*/ 	.word	0xffffffff


	//   ....[64]....
        /*0288*/ 	.word	0xffffffff


	//   ....[65]....
        /*028c*/ 	.word	0xffffffff


	//   ....[66]....
        /*0290*/ 	.word	0xffffffff


	//   ....[67]....
        /*0294*/ 	.word	0xffffffff


	//   ....[68]....
        /*0298*/ 	.word	0xffffffff


	//   ....[69]....
        /*029c*/ 	.word	0xffffffff


	//   ....[70]....
        /*02a0*/ 	.word	0xffffffff


	//   ....[71]....
        /*02a4*/ 	.word	0xffffffff


	//   ....[72]....
        /*02a8*/ 	.word	0xffffffff


	//   ....[73]....
        /*02ac*/ 	.word	0xffffffff


	//   ....[74]....
        /*02b0*/ 	.word	0xffffffff


	//   ....[75]....
        /*02b4*/ 	.word	0xffffffff


	//   ....[76]....
        /*02b8*/ 	.word	0xffffffff


	//   ....[77]....
        /*02bc*/ 	.word	0xffffffff


	//   ....[78]....
        /*02c0*/ 	.word	0xffffffff


	//   ....[79]....
        /*02c4*/ 	.word	0xffffffff


	//   ....[80]....
        /*02c8*/ 	.word	0xffffffff


	//   ....[81]....
        /*02cc*/ 	.word	0xffffffff


	//   ....[82]....
        /*02d0*/ 	.word	0xffffffff


	//   ....[83]....
        /*02d4*/ 	.word	0xffffffff


	//   ....[84]....
        /*02d8*/ 	.word	0xffffffff


	//   ....[85]....
        /*02dc*/ 	.word	0xffffffff


	//   ....[86]....
        /*02e0*/ 	.word	0xffffffff


	//   ....[87]....
        /*02e4*/ 	.word	0xffffffff


	//   ....[88]....
        /*02e8*/ 	.word	0xffffffff


	//   ....[89]....
        /*02ec*/ 	.word	0xffffffff


	//   ....[90]....
        /*02f0*/ 	.word	0xffffffff


	//   ....[91]....
        /*02f4*/ 	.word	0xffffffff


	//   ....[92]....
        /*02f8*/ 	.word	0xffffffff


	//   ....[93]....
        /*02fc*/ 	.word	0xffffffff


	//   ....[94]....
        /*0300*/ 	.word	0xffffffff


	//   ....[95]....
        /*0304*/ 	.word	0xffffffff


	//   ....[96]....
        /*0308*/ 	.word	0xffffffff


	//   ....[97]....
        /*030c*/ 	.word	0xffffffff


	//   ....[98]....
        /*0310*/ 	.word	0xffffffff


	//   ....[99]....
        /*0314*/ 	.word	0xffffffff


	//   ....[100]....
        /*0318*/ 	.word	0xffffffff


	//   ....[101]....
        /*031c*/ 	.word	0xffffffff


	//   ....[102]....
        /*0320*/ 	.word	0xffffffff


	//   ....[103]....
        /*0324*/ 	.word	0xffffffff


	//   ....[104]....
        /*0328*/ 	.word	0xffffffff


	//   ....[105]....
        /*032c*/ 	.word	0xffffffff


	//   ....[106]....
        /*0330*/ 	.word	0xffffffff


	//   ....[107]....
        /*0334*/ 	.word	0xffffffff


	//   ....[108]....
        /*0338*/ 	.word	0xffffffff


	//   ....[109]....
        /*033c*/ 	.word	0xffffffff


	//   ....[110]....
        /*0340*/ 	.word	0xffffffff


	//   ....[111]....
        /*0344*/ 	.word	0xffffffff


	//   ....[112]....
        /*0348*/ 	.word	0xffffffff


	//   ....[113]....
        /*034c*/ 	.word	0xffffffff


	//   ....[114]....
        /*0350*/ 	.word	0xffffffff


	//   ....[115]....
        /*0354*/ 	.word	0xffffffff


	//   ....[116]....
        /*0358*/ 	.word	0xffffffff


	//   ....[117]....
        /*035c*/ 	.word	0xffffffff


	//   ....[118]....
        /*0360*/ 	.word	0xffffffff


	//   ....[119]....
        /*0364*/ 	.word	0xffffffff


	//   ....[120]....
        /*0368*/ 	.word	0xffffffff


	//   ....[121]....
        /*036c*/ 	.word	0xffffffff


	//   ....[122]....
        /*0370*/ 	.word	0xffffffff


	//   ....[123]....
        /*0374*/ 	.word	0xffffffff


	//   ....[124]....
        /*0378*/ 	.word	0xffffffff


	//   ....[125]....
        /*037c*/ 	.word	0xffffffff


	//   ....[126]....
        /*0380*/ 	.word	0xffffffff


	//   ....[127]....
        /*0384*/ 	.word	0xffffffff


	//   ....[128]....
        /*0388*/ 	.word	0xffffffff


	//   ....[129]....
        /*038c*/ 	.word	0xffffffff


	//   ....[130]....
        /*0390*/ 	.word	0xffffffff


	//   ....[131]....
        /*0394*/ 	.word	0xffffffff


	//   ....[132]....
        /*0398*/ 	.word	0xffffffff


	//   ....[133]....
        /*039c*/ 	.word	0xffffffff


	//   ....[134]....
        /*03a0*/ 	.word	0xffffffff


	//   ....[135]....
        /*03a4*/ 	.word	0xffffffff


	//   ....[136]....
        /*03a8*/ 	.word	0xffffffff


	//   ....[137]....
        /*03ac*/ 	.word	0xffffffff


	//   ....[138]....
        /*03b0*/ 	.word	0xffffffff


	//   ....[139]....
        /*03b4*/ 	.word	0xffffffff


	//   ....[140]....
        /*03b8*/ 	.word	0xffffffff


	//   ....[141]....
        /*03bc*/ 	.word	0xffffffff


	//   ....[142]....
        /*03c0*/ 	.word	0xffffffff


	//   ....[143]....
        /*03c4*/ 	.word	0xffffffff


	//   ....[144]....
        /*03c8*/ 	.word	0xffffffff


	//   ....[145]....
        /*03cc*/ 	.word	0xffffffff


	//   ....[146]....
        /*03d0*/ 	.word	0xffffffff


	//   ....[147]....
        /*03d4*/ 	.word	0xffffffff


	//   ....[148]....
        /*03d8*/ 	.word	0xffffffff


	//   ....[149]....
        /*03dc*/ 	.word	0xffffffff


	//   ....[150]....
        /*03e0*/ 	.word	0xffffffff


	//   ....[151]....
        /*03e4*/ 	.word	0xffffffff


	//   ....[152]....
        /*03e8*/ 	.word	0xffffffff


	//   ....[153]....
        /*03ec*/ 	.word	0xffffffff


	//   ....[154]....
        /*03f0*/ 	.word	0xffffffff


	//   ....[155]....
        /*03f4*/ 	.word	0xffffffff


	//   ....[156]....
        /*03f8*/ 	.word	0xffffffff


	//   ....[157]....
        /*03fc*/ 	.word	0xffffffff


	//   ....[158]....
        /*0400*/ 	.word	0xffffffff


	//   ....[159]....
        /*0404*/ 	.word	0xffffffff


	//   ....[160]....
        /*0408*/ 	.word	0xffffffff


	//   ....[161]....
        /*040c*/ 	.word	0xffffffff


	//   ....[162]....
        /*0410*/ 	.word	0xffffffff


	//   ....[163]....
        /*0414*/ 	.word	0xffffffff


	//   ....[164]....
        /*0418*/ 	.word	0xffffffff


	//   ....[165]....
        /*041c*/ 	.word	0xffffffff


	//   ....[166]....
        /*0420*/ 	.word	0xffffffff


	//   ....[167]....
        /*0424*/ 	.word	0xffffffff


	//   ....[168]....
        /*0428*/ 	.word	0xffffffff


	//   ....[169]....
        /*042c*/ 	.word	0xffffffff


	//   ....[170]....
        /*0430*/ 	.word	0xffffffff


	//   ....[171]....
        /*0434*/ 	.word	0xffffffff


	//   ....[172]....
        /*0438*/ 	.word	0xffffffff


	//   ....[173]....
        /*043c*/ 	.word	0xffffffff


	//   ....[174]....
        /*0440*/ 	.word	0xffffffff


	//   ....[175]....
        /*0444*/ 	.word	0xffffffff


	//   ....[176]....
        /*0448*/ 	.word	0xffffffff


	//   ....[177]....
        /*044c*/ 	.word	0xffffffff


	//   ....[178]....
        /*0450*/ 	.word	0x0500000f


	//   ....[179]....
        /*0454*/ 	.word	0x0500000f


	//   ....[180]....
        /*0458*/ 	.word	0x0500000f


	//   ....[181]....
        /*045c*/ 	.word	0x0500000f


	//   ....[182]....
        /*0460*/ 	.word	0x0500000f


	//   ....[183]....
        /*0464*/ 	.word	0x0500000f


	//   ....[184]....
        /*0468*/ 	.word	0x0500000f


	//   ....[185]....
        /*046c*/ 	.word	0x0500000f


	//   ....[186]....
        /*0470*/ 	.word	0x0500000f


	//   ....[187]....
        /*0474*/ 	.word	0x0500000f


	//   ....[188]....
        /*0478*/ 	.word	0x0500000f


	//   ....[189]....
        /*047c*/ 	.word	0x0500000f


	//   ....[190]....
        /*0480*/ 	.word	0x0500000f


	//   ....[191]....
        /*0484*/ 	.word	0x0500000f


	//   ....[192]....
        /*0488*/ 	.word	0x0500000f


	//   ....[193]....
        /*048c*/ 	.word	0x0500000f


	//   ....[194]....
        /*0490*/ 	.word	0x0500000f


	//   ....[195]....
        /*0494*/ 	.word	0x0500000f


	//   ....[196]....
        /*0498*/ 	.word	0x0500000f


	//   ....[197]....
        /*049c*/ 	.word	0x0500000f


	//   ....[198]....
        /*04a0*/ 	.word	0x0500000f


	//   ....[199]....
        /*04a4*/ 	.word	0x0500000f


	//   ....[200]....
        /*04a8*/ 	.word	0x0500000f


	//   ....[201]....
        /*04ac*/ 	.word	0x0500000f


	//   ....[202]....
        /*04b0*/ 	.word	0x0500000f


	//   ....[203]....
        /*04b4*/ 	.word	0x0500000f


	//   ....[204]....
        /*04b8*/ 	.word	0x0500000f


	//   ....[205]....
        /*04bc*/ 	.word	0x0500000f


	//   ....[206]....
        /*04c0*/ 	.word	0x0500000f


	//   ....[207]....
        /*04c4*/ 	.word	0x0500000f


	//   ....[208]....
        /*04c8*/ 	.word	0x0500000f


	//   ....[209]....
        /*04cc*/ 	.word	0x0500000f


	//   ....[210]....
        /*04d0*/ 	.word	0x0500000f


	//   ....[211]....
        /*04d4*/ 	.word	0x0500000f


	//   ....[212]....
        /*04d8*/ 	.word	0x0500000f


	//   ....[213]....
        /*04dc*/ 	.word	0x0500000f


	//   ....[214]....
        /*04e0*/ 	.word	0x0500000f


	//   ....[215]....
        /*04e4*/ 	.word	0x0500000f


	//   ....[216]....
        /*04e8*/ 	.word	0x0500000f


	//   ....[217]....
        /*04ec*/ 	.word	0x0500000f


	//   ....[218]....
        /*04f0*/ 	.word	0x0500000f


	//   ....[219]....
        /*04f4*/ 	.word	0x0500000f


	//   ....[220]....
        /*04f8*/ 	.word	0x0500000f


	//   ....[221]....
        /*04fc*/ 	.word	0x0500000f


	//   ....[222]....
        /*0500*/ 	.word	0x0500000f


	//   ....[223]....
        /*0504*/ 	.word	0x0500000f


	//   ....[224]....
        /*0508*/ 	.word	0x0500000f


	//   ....[225]....
        /*050c*/ 	.word	0x0500000f


	//   ....[226]....
        /*0510*/ 	.word	0x0500000f


	//   ....[227]....
        /*0514*/ 	.word	0x0500000f


	//   ....[228]....
        /*0518*/ 	.word	0x0500000f


	//   ....[229]....
        /*051c*/ 	.word	0x0500000f


	//   ....[230]....
        /*0520*/ 	.word	0x0500000f


	//   ....[231]....
        /*0524*/ 	.word	0x0500000f


	//   ....[232]....
        /*0528*/ 	.word	0x0500000f


	//   ....[233]....
        /*052c*/ 	.word	0x0500000f


	//   ....[234]....
        /*0530*/ 	.word	0x0500000f


	//   ....[235]....
        /*0534*/ 	.word	0x0500000f


	//   ....[236]....
        /*0538*/ 	.word	0x0500000f


	//   ....[237]....
        /*053c*/ 	.word	0x0500000f


	//   ....[238]....
        /*0540*/ 	.word	0x0500000f


	//   ....[239]....
        /*0544*/ 	.word	0x0500000f


	//   ....[240]....
        /*0548*/ 	.word	0x0500000f


	//   ....[241]....
        /*054c*/ 	.word	0x0500000f


	//   ....[242]....
        /*0550*/ 	.word	0x0500000f


	//   ....[243]....
        /*0554*/ 	.word	0x0500000f


	//   ....[244]....
        /*0558*/ 	.word	0x0500000f


	//   ....[245]....
        /*055c*/ 	.word	0x0500000f


	//   ....[246]....
        /*0560*/ 	.word	0x0500000f


	//   ....[247]....
        /*0564*/ 	.word	0x0500000f


	//   ....[248]....
        /*0568*/ 	.word	0x0500000f


	//   ....[249]....
        /*056c*/ 	.word	0x0500000f


	//   ....[250]....
        /*0570*/ 	.word	0x0500000f


	//   ....[251]....
        /*0574*/ 	.word	0x0500000f


	//   ....[252]....
        /*0578*/ 	.word	0x0500000f


	//   ....[253]....
        /*057c*/ 	.word	0x0500000f


	//   ....[254]....
        /*0580*/ 	.word	0x0500000f


	//   ....[255]....
        /*0584*/ 	.word	0x0500000f


	//   ....[0]....
        /*0588*/ 	.word	0x0500000f


	//   ....[1]....
        /*058c*/ 	.word	0x0500000f


	//   ....[2]....
        /*0590*/ 	.word	0x0500000f


	//   ....[3]....
        /*0594*/ 	.word	0x0500000f


	//   ....[4]....
        /*0598*/ 	.word	0x0500000f


	//   ....[5]....
        /*059c*/ 	.word	0x0500000f


	//   ....[6]....
        /*05a0*/ 	.word	0x0500000f


	//   ....[7]....
        /*05a4*/ 	.word	0x0500000f


	//   ....[8]....
        /*05a8*/ 	.word	0x0500000f


	//   ....[9]....
        /*05ac*/ 	.word	0x0500000f


	//   ....[10]....
        /*05b0*/ 	.word	0x0500000f


	//   ....[11]....
        /*05b4*/ 	.word	0x0500000f


	//   ....[12]....
        /*05b8*/ 	.word	0x0500000f


	//   ....[13]....
        /*05bc*/ 	.word	0x0500000f


	//   ....[14]....
        /*05c0*/ 	.word	0x0500000f


	//   ....[15]....
        /*05c4*/ 	.word	0x0500000f


	//   ....[16]....
        /*05c8*/ 	.word	0x0500000f


	//   ....[17]....
        /*05cc*/ 	.word	0x0500000f


	//   ....[18]....
        /*05d0*/ 	.word	0x0500000f


	//   ....[19]....
        /*05d4*/ 	.word	0x0500000f


	//----- nvinfo : EIATTR_COOP_GROUP_INSTR_OFFSETS
	.align		4
.L_1040:
        /*05d8*/ 	.byte	0x04, 0x28
        /*05da*/ 	.short	(.L_1042 - .L_1041)


	//   ....[0]....
.L_1041:
        /*05dc*/ 	.word	0x00000080


	//   ....[1]....
        /*05e0*/ 	.word	0x00000090


	//   ....[2]....
        /*05e4*/ 	.word	0x000002d0


	//   ....[3]....
        /*05e8*/ 	.word	0x00000430


	//   ....[4]....
        /*05ec*/ 	.word	0x00000550


	//   ....[5]....
        /*05f0*/ 	.word	0x000006b0


	//   ....[6]....
        /*05f4*/ 	.word	0x000013e0


	//   ....[7]....
        /*05f8*/ 	.word	0x00002480


	//   ....[8]....
        /*05fc*/ 	.word	0x000028a0


	//   ....[9]....
        /*0600*/ 	.word	0x00003480


	//   ....[10]....
        /*0604*/ 	.word	0x000034e0


	//   ....[11]....
        /*0608*/ 	.word	0x000041e0


	//   ....[12]....
        /*060c*/ 	.word	0x00004240


	//   ....[13]....
        /*0610*/ 	.word	0x00006130


	//   ....[14]....
        /*0614*/ 	.word	0x00006ff0


	//   ....[15]....
        /*0618*/ 	.word	0x00007050


	//   ....[16]....
        /*061c*/ 	.word	0x000070a0


	//   ....[17]....
        /*0620*/ 	.word	0x00007d70


	//   ....[18]....
        /*0624*/ 	.word	0x00007de0


	//   ....[19]....
        /*0628*/ 	.word	0x0000ad90


	//   ....[20]....
        /*062c*/ 	.word	0x0000adb0


	//   ....[21]....
        /*0630*/ 	.word	0x0000ade0


	//   ....[22]....
        /*0634*/ 	.word	0x0000adf0


	//   ....[23]....
        /*0638*/ 	.word	0x0000c8c0


	//   ....[24]....
        /*063c*/ 	.word	0x0000c8d0


	//   ....[25]....
        /*0640*/ 	.word	0x0000c950


	//   ....[26]....
        /*0644*/ 	.word	0x0000c960


	//   ....[27]....
        /*0648*/ 	.word	0x0000dcb0


	//   ....[28]....
        /*064c*/ 	.word	0x0000dcc0


	//   ....[29]....
        /*0650*/ 	.word	0x0000dcd0


	//   ....[30]....
        /*0654*/ 	.word	0x0000dce0


	//   ....[31]....
        /*0658*/ 	.word	0x0000dcf0


	//   ....[32]....
        /*065c*/ 	.word	0x0000dd00


	//   ....[33]....
        /*0660*/ 	.word	0x0000dd10


	//   ....[34]....
        /*0664*/ 	.word	0x0000dd20


	//   ....[35]....
        /*0668*/ 	.word	0x0000dd50


	//   ....[36]....
        /*066c*/ 	.word	0x0000dd60


	//   ....[37]....
        /*0670*/ 	.word	0x0000dd70


	//   ....[38]....
        /*0674*/ 	.word	0x0000dd80


	//   ....[39]....
        /*0678*/ 	.word	0x0000dd90


	//   ....[40]....
        /*067c*/ 	.word	0x0000dda0


	//   ....[41]....
        /*0680*/ 	.word	0x0000ddc0


	//   ....[42]....
        /*0684*/ 	.word	0x0000ddd0


	//   ....[43]....
        /*0688*/ 	.word	0x0000de00


	//   ....[44]....
        /*068c*/ 	.word	0x0000de10


	//   ....[45]....
        /*0690*/ 	.word	0x0000de30


	//   ....[46]....
        /*0694*/ 	.word	0x0000de40


	//   ....[47]....
        /*0698*/ 	.word	0x0000de50


	//   ....[48]....
        /*069c*/ 	.word	0x0000de60


	//   ....[49]....
        /*06a0*/ 	.word	0x0000de70


	//   ....[50]....
        /*06a4*/ 	.word	0x0000de80


	//   ....[51]....
        /*06a8*/ 	.word	0x0000dea0


	//   ....[52]....
        /*06ac*/ 	.word	0x0000ded0


	//   ....[53]....
        /*06b0*/ 	.word	0x0000df10


	//   ....[54]....
        /*06b4*/ 	.word	0x0000df50


	//   ....[55]....
        /*06b8*/ 	.word	0x0000df90


	//   ....[56]....
        /*06bc*/ 	.word	0x0000dfd0


	//   ....[57]....
        /*06c0*/ 	.word	0x0000dfe0


	//   ....[58]....
        /*06c4*/ 	.word	0x0000dff0


	//   ....[59]....
        /*06c8*/ 	.word	0x0000e0e0


	//   ....[60]....
        /*06cc*/ 	.word	0x0000e110


	//   ....[61]....
        /*06d0*/ 	.word	0x0000e140


	//   ....[62]....
        /*06d4*/ 	.word	0x0000e1a0


	//   ....[63]....
        /*06d8*/ 	.word	0x0000e620


	//   ....[64]....
        /*06dc*/ 	.word	0x0000e660


	//   ....[65]....
        /*06e0*/ 	.word	0x0000e720


	//   ....[66]....
        /*06e4*/ 	.word	0x0000e740


	//   ....[67]....
        /*06e8*/ 	.word	0x0000e800


	//   ....[68]....
        /*06ec*/ 	.word	0x0000e820


	//   ....[69]....
        /*06f0*/ 	.word	0x0000e8f0


	//   ....[70]....
        /*06f4*/ 	.word	0x0000e910


	//   ....[71]....
        /*06f8*/ 	.word	0x0000efb0


	//   ....[72]....
        /*06fc*/ 	.word	0x0000efd0


	//   ....[73]....
        /*0700*/ 	.word	0x0000f090


	//   ....[74]....
        /*0704*/ 	.word	0x0000f0b0


	//   ....[75]....
        /*0708*/ 	.word	0x0000f170


	//   ....[76]....
        /*070c*/ 	.word	0x0000f190


	//   ....[77]....
        /*0710*/ 	.word	0x0000f260


	//   ....[78]....
        /*0714*/ 	.word	0x0000f280


	//   ....[79]....
        /*0718*/ 	.word	0x0000f410


	//   ....[80]....
        /*071c*/ 	.word	0x00010cb0


	//   ....[81]....
        /*0720*/ 	.word	0x00010cf0


	//   ....[82]....
        /*0724*/ 	.word	0x00010dc0


	//   ....[83]....
        /*0728*/ 	.word	0x00010dd0


	//   ....[84]....
        /*072c*/ 	.word	0x00010e20


	//   ....[85]....
        /*0730*/ 	.word	0x00010e30


	//   ....[86]....
        /*0734*/ 	.word	0x00010e80


	//   ....[87]....
        /*0738*/ 	.word	0x00010e90


	//   ....[88]....
        /*073c*/ 	.word	0x00010ee0


	//   ....[89]....
        /*0740*/ 	.word	0x00010ef0


	//   ....[90]....
        /*0744*/ 	.word	0x00010f40


	//   ....[91]....
        /*0748*/ 	.word	0x00010f50


	//   ....[92]....
        /*074c*/ 	.word	0x00010fa0


	//   ....[93]....
        /*0750*/ 	.word	0x00010fb0


	//   ....[94]....
        /*0754*/ 	.word	0x00010fc0


	//   ....[95]....
        /*0758*/ 	.word	0x00011010


	//   ....[96]....
        /*075c*/ 	.word	0x00011060


	//   ....[97]....
        /*0760*/ 	.word	0x00011070


	//   ....[98]....
        /*0764*/ 	.word	0x00011080


	//   ....[99]....
        /*0768*/ 	.word	0x000110e0


	//   ....[100]....
        /*076c*/ 	.word	0x00011540


	//   ....[101]....
        /*0770*/ 	.word	0x00011570


	//   ....[102]....
        /*0774*/ 	.word	0x000115e0


	//   ....[103]....
        /*0778*/ 	.word	0x00011610


	//   ....[104]....
        /*077c*/ 	.word	0x00011650


	//   ....[105]....
        /*0780*/ 	.word	0x00011680


	//   ....[106]....
        /*0784*/ 	.word	0x000116c0


	//   ....[107]....
        /*0788*/ 	.word	0x00011700


	//   ....[108]....
        /*078c*/ 	.word	0x00011750


	//   ....[109]....
        /*0790*/ 	.word	0x00011780


	//   ....[110]....
        /*0794*/ 	.word	0x000117d0


	//   ....[111]....
        /*0798*/ 	.word	0x000117f0


	//   ....[112]....
        /*079c*/ 	.word	0x00011830


	//   ....[113]....
        /*07a0*/ 	.word	0x00011860


	//   ....[114]....
        /*07a4*/ 	.word	0x000118a0


	//   ....[115]....
        /*07a8*/ 	.word	0x000118c0


	//   ....[116]....
        /*07ac*/ 	.word	0x000118e0


	//   ....[117]....
        /*07b0*/ 	.word	0x00011920


	//   ....[118]....
        /*07b4*/ 	.word	0x00011940


	//   ....[119]....
        /*07b8*/ 	.word	0x00011990


	//   ....[120]....
        /*07bc*/ 	.word	0x00011fe0


	//   ....[121]....
        /*07c0*/ 	.word	0x00012000


	//   ....[122]....
        /*07c4*/ 	.word	0x00012020


	//   ....[123]....
        /*07c8*/ 	.word	0x00012080


	//   ....[124]....
        /*07cc*/ 	.word	0x000120d0


	//   ....[125]....
        /*07d0*/ 	.word	0x000120f0


	//   ....[126]....
        /*07d4*/ 	.word	0x00012140


	//   ....[127]....
        /*07d8*/ 	.word	0x00012160


	//   ....[128]....
        /*07dc*/ 	.word	0x000121b0


	//   ....[129]....
        /*07e0*/ 	.word	0x000121d0


	//   ....[130]....
        /*07e4*/ 	.word	0x00012220


	//   ....[131]....
        /*07e8*/ 	.word	0x00012240


	//   ....[132]....
        /*07ec*/ 	.word	0x00012290


	//   ....[133]....
        /*07f0*/ 	.word	0x000122b0


	//   ....[134]....
        /*07f4*/ 	.word	0x000122f0


	//   ....[135]....
        /*07f8*/ 	.word	0x00012310


	//   ....[136]....
        /*07fc*/ 	.word	0x00012c50


	//   ....[137]....
        /*0800*/ 	.word	0x00012c60


	//   ....[138]....
        /*0804*/ 	.word	0x00012c70


	//   ....[139]....
        /*0808*/ 	.word	0x00012c80


	//   ....[140]....
        /*080c*/ 	.word	0x00012c90


	//   ....[141]....
        /*0810*/ 	.word	0x00012ca0


	//   ....[142]....
        /*0814*/ 	.word	0x00012cc0


	//   ....[143]....
        /*0818*/ 	.word	0x00012ce0


	//   ....[144]....
        /*081c*/ 	.word	0x00012da0


	//   ....[145]....
        /*0820*/ 	.word	0x00012db0


	//   ....[146]....
        /*0824*/ 	.word	0x00012dc0


	//   ....[147]....
        /*0828*/ 	.word	0x00012dd0


	//   ....[148]....
        /*082c*/ 	.word	0x00012e40


	//   ....[149]....
        /*0830*/ 	.word	0x00012e50


	//   ....[150]....
        /*0834*/ 	.word	0x00012e60


	//   ....[151]....
        /*0838*/ 	.word	0x00012e70


	//   ....[152]....
        /*083c*/ 	.word	0x00012e90


	//   ....[153]....
        /*0840*/ 	.word	0x00012eb0


	//   ....[154]....
        /*0844*/ 	.word	0x00012ef0


	//   ....[155]....
        /*0848*/ 	.word	0x00012f40


	//   ....[156]....
        /*084c*/ 	.word	0x000132f0


	//   ....[157]....
        /*0850*/ 	.word	0x00013300


	//   ....[158]....
        /*0854*/ 	.word	0x00013310


	//   ....[159]....
        /*0858*/ 	.word	0x00013320


	//   ....[160]....
        /*085c*/ 	.word	0x00013330


	//   ....[161]....
        /*0860*/ 	.word	0x00013350


	//   ....[162]....
        /*0864*/ 	.word	0x00013370


	//   ....[163]....
        /*0868*/ 	.word	0x000133d0


	//   ....[164]....
        /*086c*/ 	.word	0x00013410


	//   ....[165]....
        /*0870*/ 	.word	0x00013420


	//   ....[166]....
        /*0874*/ 	.word	0x00013440


	//   ....[167]....
        /*0878*/ 	.word	0x00013460


	//   ....[168]....
        /*087c*/ 	.word	0x00013470


	//   ....[169]....
        /*0880*/ 	.word	0x000134c0


	//   ....[170]....
        /*0884*/ 	.word	0x000134e0


	//   ....[171]....
        /*0888*/ 	.word	0x000134f0


	//   ....[172]....
        /*088c*/ 	.word	0x00013500


	//   ....[173]....
        /*0890*/ 	.word	0x00013530


	//   ....[174]....
        /*0894*/ 	.word	0x00013550


	//   ....[175]....
        /*0898*/ 	.word	0x00013590


	//   ....[176]....
        /*089c*/ 	.word	0x000148c0


	//   ....[177]....
        /*08a0*/ 	.word	0x00014a60


	//   ....[178]....
        /*08a4*/ 	.word	0x00015070


	//   ....[179]....
        /*08a8*/ 	.word	0x00015150


	//   ....[180]....
        /*08ac*/ 	.word	0x00015240


	//   ....[181]....
        /*08b0*/ 	.word	0x000152a0


	//   ....[182]....
        /*08b4*/ 	.word	0x00015360


	//   ....[183]....
        /*08b8*/ 	.word	0x000153c0


	//   ....[184]....
        /*08bc*/ 	.word	0x00015480


	//   ....[185]....
        /*08c0*/ 	.word	0x000154e0


	//   ....[186]....
        /*08c4*/ 	.word	0x000155a0


	//   ....[187]....
        /*08c8*/ 	.word	0x00015600


	//   ....[188]....
        /*08cc*/ 	.word	0x000156c0


	//   ....[189]....
        /*08d0*/ 	.word	0x00015720


	//   ....[190]....
        /*08d4*/ 	.word	0x000157e0


	//   ....[191]....
        /*08d8*/ 	.word	0x00015840


	//   ....[192]....
        /*08dc*/ 	.word	0x00015900


	//   ....[193]....
        /*08e0*/ 	.word	0x00015960


	//   ....[194]....
        /*08e4*/ 	.word	0x00015a20


	//   ....[195]....
        /*08e8*/ 	.word	0x00015a80


	//   ....[196]....
        /*08ec*/ 	.word	0x00015b40


	//   ....[197]....
        /*08f0*/ 	.word	0x00015ba0


	//   ....[198]....
        /*08f4*/ 	.word	0x00015c90


	//   ....[199]....
        /*08f8*/ 	.word	0x00015e40


	//   ....[200]....
        /*08fc*/ 	.word	0x00015ed0


	//   ....[201]....
        /*0900*/ 	.word	0x00015fa0


	//   ....[202]....
        /*0904*/ 	.word	0x00015ff0


	//   ....[203]....
        /*0908*/ 	.word	0x000160c0


	//   ....[204]....
        /*090c*/ 	.word	0x00016110


	//   ....[205]....
        /*0910*/ 	.word	0x000161f0


	//   ....[206]....
        /*0914*/ 	.word	0x00016240


	//   ....[207]....
        /*0918*/ 	.word	0x000162c0


	//   ....[208]....
        /*091c*/ 	.word	0x00016370


	//   ....[209]....
        /*0920*/ 	.word	0x000163f0


	//   ....[210]....
        /*0924*/ 	.word	0x000164a0


	//   ....[211]....
        /*0928*/ 	.word	0x00016520


	//   ....[212]....
        /*092c*/ 	.word	0x000165c0


	//   ....[213]....
        /*0930*/ 	.word	0x00016640


	//   ....[214]....
        /*0934*/ 	.word	0x000166e0


	//   ....[215]....
        /*0938*/ 	.word	0x00016750


	//   ....[216]....
        /*093c*/ 	.word	0x00016800


	//   ....[217]....
        /*0940*/ 	.word	0x00016870


	//   ....[218]....
        /*0944*/ 	.word	0x00016920


	//   ....[219]....
        /*0948*/ 	.word	0x000169b0


	//   ....[220]....
        /*094c*/ 	.word	0x00016a30


	//   ....[221]....
        /*0950*/ 	.word	0x00016ab0


	//   ....[222]....
        /*0954*/ 	.word	0x00016b50


	//   ....[223]....
        /*0958*/ 	.word	0x00016bb0


	//   ....[224]....
        /*095c*/ 	.word	0x00016c70


	//   ....[225]....
        /*0960*/ 	.word	0x00016cd0


	//   ....[226]....
        /*0964*/ 	.word	0x00016d90


	//   ....[227]....
        /*0968*/ 	.word	0x00016df0


	//   ....[228]....
        /*096c*/ 	.word	0x00016eb0


	//   ....[229]....
        /*0970*/ 	.word	0x00016f10


	//   ....[230]....
        /*0974*/ 	.word	0x00016fd0


	//   ....[231]....
        /*0978*/ 	.word	0x00017030


	//   ....[232]....
        /*097c*/ 	.word	0x000170f0


	//   ....[233]....
        /*0980*/ 	.word	0x00017150


	//   ....[234]....
        /*0984*/ 	.word	0x000171f0


	//   ....[235]....
        /*0988*/ 	.word	0x00017320


	//   ....[236]....
        /*098c*/ 	.word	0x000173b0


	//   ....[237]....
        /*0990*/ 	.word	0x00017430


	//   ....[238]....
        /*0994*/ 	.word	0x000174d0


	//   ....[239]....
        /*0998*/ 	.word	0x00017530


	//   ....[240]....
        /*099c*/ 	.word	0x000175e0


	//   ....[241]....
        /*09a0*/ 	.word	0x00017640


	//   ....[242]....
        /*09a4*/ 	.word	0x000176f0


	//   ....[243]....
        /*09a8*/ 	.word	0x00017750


	//   ....[244]....
        /*09ac*/ 	.word	0x000177f0


	//   ....[245]....
        /*09b0*/ 	.word	0x00017850


	//   ....[246]....
        /*09b4*/ 	.word	0x00017900


	//   ....[247]....
        /*09b8*/ 	.word	0x00017960


	//   ....[248]....
        /*09bc*/ 	.word	0x00017a00


	//   ....[249]....
        /*09c0*/ 	.word	0x00017a60


	//   ....[250]....
        /*09c4*/ 	.word	0x00017b10


	//   ....[251]....
        /*09c8*/ 	.word	0x00017b70


	//   ....[252]....
        /*09cc*/ 	.word	0x00017c20


	//   ....[253]....
        /*09d0*/ 	.word	0x00017c80


	//   ....[254]....
        /*09d4*/ 	.word	0x00017d30


	//   ....[255]....
        /*09d8*/ 	.word	0x00017e20


	//   ....[0]....
        /*09dc*/ 	.word	0x00017eb0


	//   ....[1]....
        /*09e0*/ 	.word	0x00017f30


	//   ....[2]....
        /*09e4*/ 	.word	0x00017fc0


	//   ....[3]....
        /*09e8*/ 	.word	0x00018020


	//   ....[4]....
        /*09ec*/ 	.word	0x000180c0


	//   ....[5]....
        /*09f0*/ 	.word	0x00018120


	//   ....[6]....
        /*09f4*/ 	.word	0x000181d0


	//   ....[7]....
        /*09f8*/ 	.word	0x00018230


	//   ....[8]....
        /*09fc*/ 	.word	0x000182d0


	//   ....[9]....
        /*0a00*/ 	.word	0x00018330


	//   ....[10]....
        /*0a04*/ 	.word	0x000183e0


	//   ....[11]....
        /*0a08*/ 	.word	0x00018440


	//   ....[12]....
        /*0a0c*/ 	.word	0x000184e0


	//   ....[13]....
        /*0a10*/ 	.word	0x00018540


	//   ....[14]....
        /*0a14*/ 	.word	0x000185f0


	//   ....[15]....
        /*0a18*/ 	.word	0x00018650


	//   ....[16]....
        /*0a1c*/ 	.word	0x00018700


	//   ....[17]....
        /*0a20*/ 	.word	0x00018760


	//   ....[18]....
        /*0a24*/ 	.word	0x00018810


	//   ....[19]....
        /*0a28*/ 	.word	0x00018a70


	//----- nvinfo : EIATTR_REG_RECONFIG
	.align		4
.L_1042:
        /*0a2c*/ 	.byte	0x01, 0x54
	.zero		2


	//----- nvinfo : EIATTR_SYSCALL_OFFSETS
	.align		4
        /*0a30*/ 	.byte	0x04, 0x46
        /*0a32*/ 	.short	(.L_1044 - .L_1043)


	//   ....[0]....
.L_1043:
        /*0a34*/ 	.word	0x000015c0


	//   ....[1]....
        /*0a38*/ 	.word	0x0000ffb0


	//   ....[2]....
        /*0a3c*/ 	.word	0x00010120


	//   ....[3]....
        /*0a40*/ 	.word	0x00010280


	//   ....[4]....
        /*0a44*/ 	.word	0x000103c0


	//   ....[5]....
        /*0a48*/ 	.word	0x00011c60


	//----- nvinfo : EIATTR_MBARRIER_INSTR_OFFSETS
	.align		4
.L_1044:
        /*0a4c*/ 	.byte	0x04, 0x39
        /*0a4e*/ 	.short	(.L_1046 - .L_1045)


	//   ....[0]....
.L_1045:
        /*0a50*/ 	.word	0x00000180
        /*0a54*/ 	.word	0x000000ff
        /*0a58*/ 	.word	0x00022800
        /*0a5c*/ 	.short	0x0100
        /*0a5e*/ 	.byte	0x08
	.zero		1


	//   ....[1]....
        /*0a60*/ 	.word	0x00000190
        /*0a64*/ 	.word	0x000000ff
        /*0a68*/ 	.word	0x00022820
        /*0a6c*/ 	.short	0x0100
        /*0a6e*/ 	.byte	0x08
	.zero		1


	//   ....[2]....
        /*0a70*/ 	.word	0x00000280
        /*0a74*/ 	.word	0x000000ff
        /*0a78*/ 	.word	0x00022830
        /*0a7c*/ 	.short	0x0100
        /*0a7e*/ 	.byte	0x08
	.zero		1


	//   ....[3]....
        /*0a80*/ 	.word	0x00000290
        /*0a84*/ 	.word	0x000000ff
        /*0a88*/ 	.word	0x00022840
        /*0a8c*/ 	.short	0x0100
        /*0a8e*/ 	.byte	0x08
	.zero		1


	//   ....[4]....
        /*0a90*/ 	.word	0x000002a0
        /*0a94*/ 	.word	0x000000ff
        /*0a98*/ 	.word	0x00022838
        /*0a9c*/ 	.short	0x0100
        /*0a9e*/ 	.byte	0x08
	.zero		1


	//   ....[5]....
        /*0aa0*/ 	.word	0x000002b0
        /*0aa4*/ 	.word	0x000000ff
        /*0aa8*/ 	.word	0x00022848
        /*0aac*/ 	.short	0x0100
        /*0aae*/ 	.byte	0x08
	.zero		1


	//   ....[6]....
        /*0ab0*/ 	.word	0x000003e0
        /*0ab4*/ 	.word	0x000000ff
        /*0ab8*/ 	.word	0x00022850
        /*0abc*/ 	.short	0x0100
        /*0abe*/ 	.byte	0x08
	.zero		1


	//   ....[7]....
        /*0ac0*/ 	.word	0x000003f0
        /*0ac4*/ 	.word	0x000000ff
        /*0ac8*/ 	.word	0x00022860
        /*0acc*/ 	.short	0x0100
        /*0ace*/ 	.byte	0x08
	.zero		1


	//   ....[8]....
        /*0ad0*/ 	.word	0x00000400
        /*0ad4*/ 	.word	0x000000ff
        /*0ad8*/ 	.word	0x00022858
        /*0adc*/ 	.short	0x0100
        /*0ade*/ 	.byte	0x08
	.zero		1


	//   ....[9]....
        /*0ae0*/ 	.word	0x00000410
        /*0ae4*/ 	.word	0x000000ff
        /*0ae8*/ 	.word	0x00022868
        /*0aec*/ 	.short	0x0100
        /*0aee*/ 	.byte	0x08
	.zero		1


	//   ....[10]....
        /*0af0*/ 	.word	0x00000500
        /*0af4*/ 	.word	0x000000ff
        /*0af8*/ 	.word	0x00022870
        /*0afc*/ 	.short	0x0100
        /*0afe*/ 	.byte	0x06
	.zero		1


	//   ....[11]....
        /*0b00*/ 	.word	0x00000510
        /*0b04*/ 	.word	0x000000ff
        /*0b08*/ 	.word	0x00022880
        /*0b0c*/ 	.short	0x0100
        /*0b0e*/ 	.byte	0x06
	.zero		1


	//   ....[12]....
        /*0b10*/ 	.word	0x00000520
        /*0b14*/ 	.word	0x000000ff
        /*0b18*/ 	.word	0x00022878
        /*0b1c*/ 	.short	0x0100
        /*0b1e*/ 	.byte	0x06
	.zero		1


	//   ....[13]....
        /*0b20*/ 	.word	0x00000530
        /*0b24*/ 	.word	0x000000ff
        /*0b28*/ 	.word	0x00022888
        /*0b2c*/ 	.short	0x0100
        /*0b2e*/ 	.byte	0x06
	.zero		1


	//   ....[14]....
        /*0b30*/ 	.word	0x00000660
        /*0b34*/ 	.word	0x000000ff
        /*0b38*/ 	.word	0x00022890
        /*0b3c*/ 	.short	0x0100
        /*0b3e*/ 	.byte	0x08
	.zero		1


	//   ....[15]....
        /*0b40*/ 	.word	0x00000670
        /*0b44*/ 	.word	0x000000ff
        /*0b48*/ 	.word	0x000228a0
        /*0b4c*/ 	.short	0x0100
        /*0b4e*/ 	.byte	0x08
	.zero		1


	//   ....[16]....
        /*0b50*/ 	.word	0x00000680
        /*0b54*/ 	.word	0x000000ff
        /*0b58*/ 	.word	0x00022898
        /*0b5c*/ 	.short	0x0100
        /*0b5e*/ 	.byte	0x08
	.zero		1


	//   ....[17]....
        /*0b60*/ 	.word	0x00000690
        /*0b64*/ 	.word	0x000000ff
        /*0b68*/ 	.word	0x000228a8
        /*0b6c*/ 	.short	0x0100
        /*0b6e*/ 	.byte	0x08
	.zero		1


	//   ....[18]....
        /*0b70*/ 	.word	0x000007e0
        /*0b74*/ 	.word	0x000000ff
        /*0b78*/ 	.word	0x000228b0
        /*0b7c*/ 	.short	0x0100
        /*0b7e*/ 	.byte	0x08
	.zero		1


	//   ....[19]....
        /*0b80*/ 	.word	0x000007f0
        /*0b84*/ 	.word	0x000000ff
        /*0b88*/ 	.word	0x000228c0
        /*0b8c*/ 	.short	0x0100
        /*0b8e*/ 	.byte	0x08
	.zero		1


	//   ....[20]....
        /*0b90*/ 	.word	0x00000800
        /*0b94*/ 	.word	0x000000ff
        /*0b98*/ 	.word	0x000228b8
        /*0b9c*/ 	.short	0x0100
        /*0b9e*/ 	.byte	0x08
	.zero		1


	//   ....[21]....
        /*0ba0*/ 	.word	0x00000810
        /*0ba4*/ 	.word	0x000000ff
        /*0ba8*/ 	.word	0x000228c8
        /*0bac*/ 	.short	0x0100
        /*0bae*/ 	.byte	0x08
	.zero		1


	//   ....[22]....
        /*0bb0*/ 	.word	0x00001910
        /*0bb4*/ 	.word	0x000000ff
        /*0bb8*/ 	.word	0x00022800
        /*0bbc*/ 	.short	0x010a
        /*0bbe*/ 	.byte	0x2b
	.zero		1


	//   ....[23]....
        /*0bc0*/ 	.word	0x000019b0
        /*0bc4*/ 	.word	0x00000002
        /*0bc8*/ 	.word	0x00022830
        /*0bcc*/ 	.short	0x010a
        /*0bce*/ 	.byte	0x3f
	.zero		1


	//   ....[24]....
        /*0bd0*/ 	.word	0x000019f0
        /*0bd4*/ 	.word	0x00000002
        /*0bd8*/ 	.word	0x00022830
        /*0bdc*/ 	.short	0x010a
        /*0bde*/ 	.byte	0x3f
	.zero		1


	//   ....[25]....
        /*0be0*/ 	.word	0x00002f40
        /*0be4*/ 	.word	0x000000ff
        /*0be8*/ 	.word	0x00000000
        /*0bec*/ 	.short	0x0101
        /*0bee*/ 	.byte	0x06
	.zero		1


	//   ....[26]....
        /*0bf0*/ 	.word	0x000053f0
        /*0bf4*/ 	.word	0x000000ff
        /*0bf8*/ 	.word	0x00022830
        /*0bfc*/ 	.short	0x010a
        /*0bfe*/ 	.byte	0x06
	.zero		1


	//   ....[27]....
        /*0c00*/ 	.word	0x00005430
        /*0c04*/ 	.word	0x000000ff
        /*0c08*/ 	.word	0x00022830
        /*0c0c*/ 	.short	0x010a
        /*0c0e*/ 	.byte	0x06
	.zero		1


	//   ....[28]....
        /*0c10*/ 	.word	0x00005cc0
        /*0c14*/ 	.word	0x000000ff
        /*0c18*/ 	.word	0x00022850
        /*0c1c*/ 	.short	0x010a
        /*0c1e*/ 	.byte	0x06
	.zero		1


	//   ....[29]....
        /*0c20*/ 	.word	0x00005d00
        /*0c24*/ 	.word	0x000000ff
        /*0c28*/ 	.word	0x00022850
        /*0c2c*/ 	.short	0x010a
        /*0c2e*/ 	.byte	0x06
	.zero		1


	//   ....[30]....
        /*0c30*/ 	.word	0x000067f0
        /*0c34*/ 	.word	0x000000ff
        /*0c38*/ 	.word	0x00000000
        /*0c3c*/ 	.short	0x0101
        /*0c3e*/ 	.byte	0x06
	.zero		1


	//   ....[31]....
        /*0c40*/ 	.word	0x00008ba0
        /*0c44*/ 	.word	0x000000ff
        /*0c48*/ 	.word	0x00000000
        /*0c4c*/ 	.short	0x0101
        /*0c4e*/ 	.byte	0x06
	.zero		1


	//   ....[32]....
        /*0c50*/ 	.word	0x000092e0
        /*0c54*/ 	.word	0x000000ff
        /*0c58*/ 	.word	0x00022830
        /*0c5c*/ 	.short	0x010a
        /*0c5e*/ 	.byte	0x06
	.zero		1


	//   ....[33]....
        /*0c60*/ 	.word	0x00009320
        /*0c64*/ 	.word	0x000000ff
        /*0c68*/ 	.word	0x00022830
        /*0c6c*/ 	.short	0x010a
        /*0c6e*/ 	.byte	0x06
	.zero		1


	//   ....[34]....
        /*0c70*/ 	.word	0x00009bb0
        /*0c74*/ 	.word	0x000000ff
        /*0c78*/ 	.word	0x00022850
        /*0c7c*/ 	.short	0x010a
        /*0c7e*/ 	.byte	0x06
	.zero		1


	//   ....[35]....
        /*0c80*/ 	.word	0x00009bf0
        /*0c84*/ 	.word	0x000000ff
        /*0c88*/ 	.word	0x00022850
        /*0c8c*/ 	.short	0x010a
        /*0c8e*/ 	.byte	0x06
	.zero		1


	//   ....[36]....
        /*0c90*/ 	.word	0x0000a4c0
        /*0c94*/ 	.word	0x000000ff
        /*0c98*/ 	.word	0x00000000
        /*0c9c*/ 	.short	0x0101
        /*0c9e*/ 	.byte	0x06
	.zero		1


	//   ....[37]....
        /*0ca0*/ 	.word	0x0000bef0
        /*0ca4*/ 	.word	0x000000ff
        /*0ca8*/ 	.word	0x00000000
        /*0cac*/ 	.short	0x0101
        /*0cae*/ 	.byte	0x06
	.zero		1


	//   ....[38]....
        /*0cb0*/ 	.word	0x0000c570
        /*0cb4*/ 	.word	0x000000ff
        /*0cb8*/ 	.word	0x00022850
        /*0cbc*/ 	.short	0x010a
        /*0cbe*/ 	.byte	0x09
	.zero		1


	//   ....[39]....
        /*0cc0*/ 	.word	0x0000c5b0
        /*0cc4*/ 	.word	0x000000ff
        /*0cc8*/ 	.word	0x00022850
        /*0ccc*/ 	.short	0x010a
        /*0cce*/ 	.byte	0x09
	.zero		1


	//   ....[40]....
        /*0cd0*/ 	.word	0x0000cc50
        /*0cd4*/ 	.word	0x000000ff
        /*0cd8*/ 	.word	0x00000000
        /*0cdc*/ 	.short	0x0101
        /*0cde*/ 	.byte	0x04
	.zero		1


	//   ....[41]....
        /*0ce0*/ 	.word	0x0000e650
        /*0ce4*/ 	.word	0x00000003
        /*0ce8*/ 	.word	0x00000000
        /*0cec*/ 	.short	0x0101
        /*0cee*/ 	.byte	0x3f
	.zero		1


	//   ....[42]....
        /*0cf0*/ 	.word	0x000109c0
        /*0cf4*/ 	.word	0x00000000
        /*0cf8*/ 	.word	0x00022880
        /*0cfc*/ 	.short	0x010a
        /*0cfe*/ 	.byte	0x3f
	.zero		1


	//   ....[43]....
        /*0d00*/ 	.word	0x00011220
        /*0d04*/ 	.word	0x00000000
        /*0d08*/ 	.word	0x00022870
        /*0d0c*/ 	.short	0x0107
        /*0d0e*/ 	.byte	0x3f
	.zero		1


	//   ....[44]....
        /*0d10*/ 	.word	0x000112e0
        /*0d14*/ 	.word	0x00000000
        /*0d18*/ 	.word	0x00022870
        /*0d1c*/ 	.short	0x0101
        /*0d1e*/ 	.byte	0x3f
	.zero		1


	//   ....[45]....
        /*0d20*/ 	.word	0x00011310
        /*0d24*/ 	.word	0x00000000
        /*0d28*/ 	.word	0x00022840
        /*0d2c*/ 	.short	0x010a
        /*0d2e*/ 	.byte	0x3f
	.zero		1


	//   ....[46]....
        /*0d30*/ 	.word	0x00011a40
        /*0d34*/ 	.word	0x00000000
        /*0d38*/ 	.word	0x00022830
        /*0d3c*/ 	.short	0x0107
        /*0d3e*/ 	.byte	0x3f
	.zero		1


	//   ....[47]....
        /*0d40*/ 	.word	0x00011b00
        /*0d44*/ 	.word	0x00000000
        /*0d48*/ 	.word	0x00022830
        /*0d4c*/ 	.short	0x0101
        /*0d4e*/ 	.byte	0x3f
	.zero		1


	//   ....[48]....
        /*0d50*/ 	.word	0x000123c0
        /*0d54*/ 	.word	0x00000011
        /*0d58*/ 	.word	0x00022800
        /*0d5c*/ 	.short	0x0107
        /*0d5e*/ 	.byte	0x3f
	.zero		1


	//   ....[49]....
        /*0d60*/ 	.word	0x000124b0
        /*0d64*/ 	.word	0x00000011
        /*0d68*/ 	.word	0x00022800
        /*0d6c*/ 	.short	0x0101
        /*0d6e*/ 	.byte	0x3f
	.zero		1


	//   ....[50]....
        /*0d70*/ 	.word	0x000124d0
        /*0d74*/ 	.word	0x00000011
        /*0d78*/ 	.word	0x00022820
        /*0d7c*/ 	.short	0x010a
        /*0d7e*/ 	.byte	0x3f
	.zero		1


	//   ....[51]....
        /*0d80*/ 	.word	0x000129f0
        /*0d84*/ 	.word	0x00000000
        /*0d88*/ 	.word	0x00022880
        /*0d8c*/ 	.short	0x010a
        /*0d8e*/ 	.byte	0x3f
	.zero		1


	//   ....[52]....
        /*0d90*/ 	.word	0x00012fc0
        /*0d94*/ 	.word	0x00000000
        /*0d98*/ 	.word	0x00022870
        /*0d9c*/ 	.short	0x0107
        /*0d9e*/ 	.byte	0x3f
	.zero		1


	//   ....[53]....
        /*0da0*/ 	.word	0x00013080
        /*0da4*/ 	.word	0x00000000
        /*0da8*/ 	.word	0x00022870
        /*0dac*/ 	.short	0x0101
        /*0dae*/ 	.byte	0x3f
	.zero		1


	//   ....[54]....
        /*0db0*/ 	.word	0x000130b0
        /*0db4*/ 	.word	0x00000000
        /*0db8*/ 	.word	0x00022840
        /*0dbc*/ 	.short	0x010a
        /*0dbe*/ 	.byte	0x3f
	.zero		1


	//   ....[55]....
        /*0dc0*/ 	.word	0x00013650
        /*0dc4*/ 	.word	0x00000000
        /*0dc8*/ 	.word	0x00022830
        /*0dcc*/ 	.short	0x0107
        /*0dce*/ 	.byte	0x3f
	.zero		1


	//   ....[56]....
        /*0dd0*/ 	.word	0x00013710
        /*0dd4*/ 	.word	0x00000000
        /*0dd8*/ 	.word	0x00022830
        /*0ddc*/ 	.short	0x0101
        /*0dde*/ 	.byte	0x3f
	.zero		1


	//   ....[57]....
        /*0de0*/ 	.word	0x000137a0
        /*0de4*/ 	.word	0x00000003
        /*0de8*/ 	.word	0x00022870
        /*0dec*/ 	.short	0x010a
        /*0dee*/ 	.byte	0x3f
	.zero		1


	//   ....[58]....
        /*0df0*/ 	.word	0x00013830
        /*0df4*/ 	.word	0x00000003
        /*0df8*/ 	.word	0x00022860
        /*0dfc*/ 	.short	0x010a
        /*0dfe*/ 	.byte	0x3f
	.zero		1


	//   ....[59]....
        /*0e00*/ 	.word	0x00013df0
        /*0e04*/ 	.word	0x00000003
        /*0e08*/ 	.word	0x00022850
        /*0e0c*/ 	.short	0x0101
        /*0e0e*/ 	.byte	0x3f
	.zero		1


	//   ....[60]....
        /*0e10*/ 	.word	0x00013e80
        /*0e14*/ 	.word	0x00000003
        /*0e18*/ 	.word	0x00000000
        /*0e1c*/ 	.short	0x0101
        /*0e1e*/ 	.byte	0x3f
	.zero		1


	//   ....[61]....
        /*0e20*/ 	.word	0x00014050
        /*0e24*/ 	.word	0x00000003
        /*0e28*/ 	.word	0x00022870
        /*0e2c*/ 	.short	0x010a
        /*0e2e*/ 	.byte	0x3f
	.zero		1


	//   ....[62]....
        /*0e30*/ 	.word	0x000140e0
        /*0e34*/ 	.word	0x00000003
        /*0e38*/ 	.word	0x00022860
        /*0e3c*/ 	.short	0x010a
        /*0e3e*/ 	.byte	0x3f
	.zero		1


	//   ....[63]....
        /*0e40*/ 	.word	0x000146a0
        /*0e44*/ 	.word	0x00000003
        /*0e48*/ 	.word	0x00022850
        /*0e4c*/ 	.short	0x0101
        /*0e4e*/ 	.byte	0x3f
	.zero		1


	//   ....[64]....
        /*0e50*/ 	.word	0x00014740
        /*0e54*/ 	.word	0x00000003
        /*0e58*/ 	.word	0x00000000
        /*0e5c*/ 	.short	0x0101
        /*0e5e*/ 	.byte	0x3f
	.zero		1


	//   ....[65]....
        /*0e60*/ 	.word	0x000149e0
        /*0e64*/ 	.word	0x00000004
        /*0e68*/ 	.word	0x00022820
        /*0e6c*/ 	.short	0x010a
        /*0e6e*/ 	.byte	0x3f
	.zero		1


	//   ....[66]....
        /*0e70*/ 	.word	0x00014b60
        /*0e74*/ 	.word	0x00000005
        /*0e78*/ 	.word	0x00022840
        /*0e7c*/ 	.short	0x010a
        /*0e7e*/ 	.byte	0x3f
	.zero		1


	//   ....[67]....
        /*0e80*/ 	.word	0x00014c00
        /*0e84*/ 	.word	0x0000001f
        /*0e88*/ 	.word	0x00022840
        /*0e8c*/ 	.short	0x010a
        /*0e8e*/ 	.byte	0x3f
	.zero		1


	//   ....[68]....
        /*0e90*/ 	.word	0x00014c40
        /*0e94*/ 	.word	0x00000005
        /*0e98*/ 	.word	0x00022860
        /*0e9c*/ 	.short	0x010a
        /*0e9e*/ 	.byte	0x3f
	.zero		1


	//   ....[69]....
        /*0ea0*/ 	.word	0x00014c80
        /*0ea4*/ 	.word	0x0000001f
        /*0ea8*/ 	.word	0x00022860
        /*0eac*/ 	.short	0x010a
        /*0eae*/ 	.byte	0x3f
	.zero		1


	//   ....[70]....
        /*0eb0*/ 	.word	0x00014cc0
        /*0eb4*/ 	.word	0x00000005
        /*0eb8*/ 	.word	0x00022880
        /*0ebc*/ 	.short	0x010a
        /*0ebe*/ 	.byte	0x3f
	.zero		1


	//   ....[71]....
        /*0ec0*/ 	.word	0x00014d00
        /*0ec4*/ 	.word	0x0000001f
        /*0ec8*/ 	.word	0x00022880
        /*0ecc*/ 	.short	0x010a
        /*0ece*/ 	.byte	0x3f
	.zero		1


	//   ....[72]....
        /*0ed0*/ 	.word	0x00014d70
        /*0ed4*/ 	.word	0x00000003
        /*0ed8*/ 	.word	0x00022800
        /*0edc*/ 	.short	0x010a
        /*0ede*/ 	.byte	0x3f
	.zero		1


	//   ....[73]....
        /*0ee0*/ 	.word	0x00014dc0
        /*0ee4*/ 	.word	0x00000002
        /*0ee8*/ 	.word	0x00022830
        /*0eec*/ 	.short	0x010a
        /*0eee*/ 	.byte	0x3f
	.zero		1


	//   ....[74]....
        /*0ef0*/ 	.word	0x00014e20
        /*0ef4*/ 	.word	0x00000008
        /*0ef8*/ 	.word	0x00022830
        /*0efc*/ 	.short	0x010a
        /*0efe*/ 	.byte	0x3f
	.zero		1


	//   ....[75]....
        /*0f00*/ 	.word	0x00014e80
        /*0f04*/ 	.word	0x00000008
        /*0f08*/ 	.word	0x00022850
        /*0f0c*/ 	.short	0x010a
        /*0f0e*/ 	.byte	0x3f
	.zero		1


	//   ....[76]....
        /*0f10*/ 	.word	0x00014ee0
        /*0f14*/ 	.word	0x00000008
        /*0f18*/ 	.word	0x00022830
        /*0f1c*/ 	.short	0x010a
        /*0f1e*/ 	.byte	0x3f
	.zero		1


	//   ....[77]....
        /*0f20*/ 	.word	0x00014f40
        /*0f24*/ 	.word	0x00000008
        /*0f28*/ 	.word	0x00022850
        /*0f2c*/ 	.short	0x010a
        /*0f2e*/ 	.byte	0x3f
	.zero		1


	//   ....[78]....
        /*0f30*/ 	.word	0x00014fa0
        /*0f34*/ 	.word	0x00000005
        /*0f38*/ 	.word	0x00022850
        /*0f3c*/ 	.short	0x010a
        /*0f3e*/ 	.byte	0x3f
	.zero		1


	//   ....[79]....
        /*0f40*/ 	.word	0x000150a0
        /*0f44*/ 	.word	0x00000000
        /*0f48*/ 	.word	0x00022880
        /*0f4c*/ 	.short	0x010a
        /*0f4e*/ 	.byte	0x3f
	.zero		1


	//   ....[80]....
        /*0f50*/ 	.word	0x00015d90
        /*0f54*/ 	.word	0x00000000
        /*0f58*/ 	.word	0x00022840
        /*0f5c*/ 	.short	0x010a
        /*0f5e*/ 	.byte	0x3f
	.zero		1


	//   ....[81]....
        /*0f60*/ 	.word	0x00017220
        /*0f64*/ 	.word	0x00000011
        /*0f68*/ 	.word	0x00022820
        /*0f6c*/ 	.short	0x010a
        /*0f6e*/ 	.byte	0x3f
	.zero		1


	//   ....[82]....
        /*0f70*/ 	.word	0x00017270
        /*0f74*/ 	.word	0x00000000
        /*0f78*/ 	.word	0x00022880
        /*0f7c*/ 	.short	0x010a
        /*0f7e*/ 	.byte	0x3f
	.zero		1


	//   ....[83]....
        /*0f80*/ 	.word	0x00017d70
        /*0f84*/ 	.word	0x00000000
        /*0f88*/ 	.word	0x00022840
        /*0f8c*/ 	.short	0x010a
        /*0f8e*/ 	.byte	0x3f
	.zero		1


	//   ....[84]....
        /*0f90*/ 	.word	0x00018850
        /*0f94*/ 	.word	0x00000003
        /*0f98*/ 	.word	0x00022870
        /*0f9c*/ 	.short	0x010a
        /*0f9e*/ 	.byte	0x3f
	.zero		1


	//   ....[85]....
        /*0fa0*/ 	.word	0x000188a0
        /*0fa4*/ 	.word	0x00000003
        /*0fa8*/ 	.word	0x00022860
        /*0fac*/ 	.short	0x010a
        /*0fae*/ 	.byte	0x3f
	.zero		1


	//   ....[86]....
        /*0fb0*/ 	.word	0x000188f0
        /*0fb4*/ 	.word	0x00000003
        /*0fb8*/ 	.word	0x00022870
        /*0fbc*/ 	.short	0x010a
        /*0fbe*/ 	.byte	0x3f
	.zero		1


	//   ....[87]....
        /*0fc0*/ 	.word	0x00018940
        /*0fc4*/ 	.word	0x00000003
        /*0fc8*/ 	.word	0x00022860
        /*0fcc*/ 	.short	0x010a
        /*0fce*/ 	.byte	0x3f
	.zero		1


	//   ....[88]....
        /*0fd0*/ 	.word	0x00018990
        /*0fd4*/ 	.word	0x00000004
        /*0fd8*/ 	.word	0x00022820
        /*0fdc*/ 	.short	0x010a
        /*0fde*/ 	.byte	0x3f
	.zero		1


	//   ....[89]....
        /*0fe0*/ 	.word	0x00018b30
        /*0fe4*/ 	.word	0x00000005
        /*0fe8*/ 	.word	0x00022840
        /*0fec*/ 	.short	0x010a
        /*0fee*/ 	.byte	0x3f
	.zero		1


	//   ....[90]....
        /*0ff0*/ 	.word	0x00018b80
        /*0ff4*/ 	.word	0x0000001f
        /*0ff8*/ 	.word	0x00022840
        /*0ffc*/ 	.short	0x010a
        /*0ffe*/ 	.byte	0x3f
	.zero		1


	//   ....[91]....
        /*1000*/ 	.word	0x00018bd0
        /*1004*/ 	.word	0x00000005
        /*1008*/ 	.word	0x00022860
        /*100c*/ 	.short	0x010a
        /*100e*/ 	.byte	0x3f
	.zero		1


	//   ....[92]....
        /*1010*/ 	.word	0x00018c20
        /*1014*/ 	.word	0x0000001f
        /*1018*/ 	.word	0x00022860
        /*101c*/ 	.short	0x010a
        /*101e*/ 	.byte	0x3f
	.zero		1


	//   ....[93]....
        /*1020*/ 	.word	0x00018c70
        /*1024*/ 	.word	0x00000005
        /*1028*/ 	.word	0x00022880
        /*102c*/ 	.short	0x010a
        /*102e*/ 	.byte	0x3f
	.zero		1


	//----- nvinfo : EIATTR_NUM_MBARRIERS
	.align		4
.L_1046:
        /*1030*/ 	.byte	0x03, 0x38
        /*1032*/ 	.short	0x0016


	//----- nvinfo : EIATTR_EXIT_INSTR_OFFSETS
	.align		4
        /*1034*/ 	.byte	0x04, 0x1c
        /*1036*/ 	.short	(.L_1048 - .L_1047)


	//   ....[0]....
.L_1047:
        /*1038*/ 	.word	0x000009a0


	//   ....[1]....
        /*103c*/ 	.word	0x0000f380


	//   ....[2]....
        /*1040*/ 	.word	0x00014d50


	//----- nvinfo : EIATTR_MAX_THREADS
	.align		4
.L_1048:
        /*1044*/ 	.byte	0x04, 0x05
        /*1046*/ 	.short	(.L_1050 - .L_1049)
.L_1049:
        /*1048*/ 	.word	0x00000180
        /*104c*/ 	.word	0x00000001
        /*1050*/ 	.word	0x00000001


	//----- nvinfo : EIATTR_CRS_STACK_SIZE
	.align		4
.L_1050:
        /*1054*/ 	.byte	0x04, 0x1e
        /*1056*/ 	.short	(.L_1052 - .L_1051)
.L_1051:
        /*1058*/ 	.word	0x00000000


	//----- nvinfo : EIATTR_CBANK_PARAM_SIZE
	.align		4
.L_1052:
        /*105c*/ 	.byte	0x03, 0x19
        /*105e*/ 	.short	0x0af0


	//----- nvinfo : EIATTR_PARAM_CBANK
	.align		4
        /*1060*/ 	.byte	0x04, 0x0a
        /*1062*/ 	.short	(.L_1054 - .L_1053)
	.align		4
.L_1053:
        /*1064*/ 	.word	index@(.nv.constant0._ZN7cutlass13device_kernelIN5flash11enable_sm90INS1_16FlashAttnFwdSm90INS1_25CollectiveMainloopFwdSm90ILi2EN4cute5tupleIJNS5_1CILi1EEES8_S8_EEENS6_IJNS7_ILi128EEENS7_ILi160EEESA_EEELi128ENS_12float_e4m3_tEfNS_4arch4Sm90ELb1ELb0ELb1ELb0ELb1ELb0ELb0ELb1ELb1ELb1ELb0ELb0EEENS1_21CollectiveEpilogueFwdINS6_IJSA_SA_SB_EEES9_NS_10bfloat16_tESF_Li256ELb0ELb1ELb0ELb1EEENS1_30DynamicPersistentTileSchedulerILi256ELi128ELb0ELb1ELb1EEEEEEEEEvNT_6ParamsE)
        /*1068*/ 	.short	0x0210
        /*106a*/ 	.short	0x0af0


	//----- nvinfo : EIATTR_SW_WAR
	.align		4
.L_1054:
        /*106c*/ 	.byte	0x04, 0x36
        /*106e*/ 	.short	(.L_1056 - .L_1055)
.L_1055:
        /*1070*/ 	.word	0x00000008
.L_1056:


//--------------------- .nv.info._ZN7cutlass13device_kernelIN5flash11enable_sm90INS1_16FlashAttnFwdSm90INS1_25CollectiveMainloopFwdSm90ILi2EN4cute5tupleIJNS5_1CILi1EEES8_S8_EEENS6_IJNS7_ILi128EEENS7_ILi160EEESA_EEELi128ENS_12float_e4m3_tEfNS_4arch4Sm90ELb1ELb0ELb1ELb1ELb1ELb0ELb0ELb1ELb1ELb1ELb0ELb0EEENS1_21CollectiveEpilogueFwdINS6_IJSA_SA_SB_EEES9_NS_10bfloat16_tESF_Li256ELb1ELb1ELb0ELb1EEENS1_36VarlenDynamicPersistentTileSchedulerILi128ELi160ELi256ELi128ELb0ELb1ELb1ELb1ELb1ELb1EEEEEEEEEvNT_6ParamsE --------------------------
	.section	.nv.info._ZN7cutlass13device_kernelIN5flash11enable_sm90INS1_16FlashAttnFwdSm90INS1_25CollectiveMainloopFwdSm90ILi2EN4cute5tupleIJNS5_1CILi1EEES8_S8_EEENS6_IJNS7_ILi128EEENS7_ILi160EEESA_EEELi128ENS_12float_e4m3_tEfNS_4arch4Sm90ELb1ELb0ELb1ELb1ELb1ELb0ELb0ELb1ELb1ELb1ELb0ELb0EEENS1_21CollectiveEpilogueFwdINS6_IJSA_SA_SB_EEES9_NS_10bfloat16_tESF_Li256ELb1ELb1ELb0ELb1EEENS1_36VarlenDynamicPersistentTileSchedulerILi128ELi160ELi256ELi128ELb0ELb1ELb1ELb1ELb1ELb1EEEEEEEEEvNT_6ParamsE,"",@"SHT_CUDA_INFO"
	.sectionflags	@""
	.align	4


	//----- nvinfo : EIATTR_CUDA_API_VERSION
	.align		4
        /*0000*/ 	.byte	0x04, 0x37
        /*0002*/ 	.short	(.L_1058 - .L_1057)
.L_1057:
        /*0004*/ 	.word	0x00000082


	//----- nvinfo : EIATTR_KPARAM_INFO
	.align		4
.L_1058:
        /*0008*/ 	.byte	0x04, 0x17
        /*000a*/ 	.short	(.L_1060 - .L_1059)
.L_1059:
        /*000c*/ 	.word	0x00000000
        /*0010*/ 	.short	0x0000
        /*0012*/ 	.short	0x0070
        /*0014*/ 	.byte	0x00, 0xf0, 0x01, 0x2a


	//----- nvinfo : EIATTR_SPARSE_MMA_MASK
	.align		4
.L_1060:
        /*0018*/ 	.byte	0x03, 0x50
        /*001a*/ 	.short	0x0000


	//----- nvinfo : EIATTR_MAXREG_COUNT
	.align		4
        /*001c*/ 	.byte	0x03, 0x1b
        /*001e*/ 	.short	0x00a8


	//----- nvinfo : EIATTR_NUM_BARRIERS
	.align		4
        /*0020*/ 	.byte	0x02, 0x4c
        /*0022*/ 	.byte	0x10
	.zero		1


	//----- nvinfo : EIATTR_EXTERNS
	.align		4
        /*0024*/ 	.byte	0x04, 0x0f
        /*0026*/ 	.short	(.L_1062 - .L_1061)


	//   ....[0]....
	.align		4
.L_1061:
        /*0028*/ 	.word	index@(__assertfail)


	//----- nvinfo : EIATTR_ANNOTATIONS
	.align		4
.L_1062:
        /*002c*/ 	.byte	0x04, 0x55
        /*002e*/ 	.short	(.L_1064 - .L_1063)


	//   ....[0]....
.L_1063:
        /* <DEDUP_REMOVED lines=15> */


	//----- nvinfo : EIATTR_MERCURY_ISA_VERSION
	.align		4
.L_1064:
        /*0108*/ 	.byte	0x03, 0x5f
        /*010a*/ 	.short	0x0101


	//----- nvinfo : EIATTR_UNUSED_LOAD_BYTE_OFFSET
	.align		4
        /*010c*/ 	.byte	0x04, 0x44
        /*010e*/ 	.short	(.L_1066 - .L_1065)


	//   ....[0]....
.L_1065:
        /*0110*/ 	.word	0x00000980
        /*0114*/ 	.word	0x0000fff0


	//   ....[1]....
        /*0118*/ 	.word	0x0000d130
        /*011c*/ 	.word	0x0000fff0


	//----- nvinfo : EIATTR_INT_WARP_WIDE_INSTR_OFFSETS
	.align		4
.L_1066:
        /*0120*/ 	.byte	0x04, 0x31
        /*0122*/ 	.short	(.L_1068 - .L_1067)


	//   ....[0]....
.L_1067:
        /*0124*/ 	.word	0x000000c0


	//   ....[1]....
        /*0128*/ 	.word	0x000000d0


	//   ....[2]....
        /*012c*/ 	.word	0x00000170


	//   ....[3]....
        /*0130*/ 	.word	0x00010e50


	//   ....[4]....
        /*0134*/ 	.word	0x00010ee0


	//   ....[5]....
        /*0138*/ 	.word	0x00015060


	//   ....[6]....
        /*013c*/ 	.word	0x000150f0


	//----- nvinfo : EIATTR_COOP_GROUP_MASK_REGIDS
	.align		4
.L_1068:
        /*0140*/ 	.byte	0x04, 0x29
        /*0142*/ 	.short	(.L_1070 - .L_1069)


	//   ....[0]....
.L_1069:
        /*0144*/ 	.word	0xffffffff


	//   ....[1]....
        /*0148*/ 	.word	0xffffffff


	//   ....[2]....
        /*014c*/ 	.word	0xffffffff


	//   ....[3]....
        /*0150*/ 	.word	0xffffffff


	//   ....[4]....
        /*0154*/ 	.word	0xffffffff


	//   ....[5]....
        /*0158*/ 	.word	0xffffffff


	//   ....[6]....
        /*015c*/ 	.word	0xffffffff


	//   ....[7]....
        /*0160*/ 	.word	0xffffffff


	//   ....[8]....
        /*0164*/ 	.word	0xffffffff


	//   ....[9]....
        /*0168*/ 	.word	0xffffffff


	//   ....[10]....
        /*016c*/ 	.word	0xffffffff


	//   ....[11]....
        /*0170*/ 	.word	0xffffffff


	//   ....[12]....
        /*0174*/ 	.word	0xffffffff


	//   ....[13]....
        /*0178*/ 	.word	0xffffffff


	//   ....[14]....
        /*017c*/ 	.word	0xffffffff


	//   ....[15]....
        /*0180*/ 	.word	0xffffffff


	//   ....[16]....
        /*0184*/ 	.word	0xffffffff


	//   ....[17]....
        /*0188*/ 	.word	0xffffffff


	//   ....[18]....
        /*018c*/ 	.word	0xffffffff


	//   ....[19]....
        /*0190*/ 	.word	0xffffffff


	//   ....[20]....
        /*0194*/ 	.word	0xffffffff


	//   ....[21]....
        /*0198*/ 	.word	0xffffffff


	//   ....[22]....
        /*019c*/ 	.word	0xffffffff


	//   ....[23]....
        /*01a0*/ 	.word	0xffffffff


	//   ....[24]....
        /*01a4*/ 	.word	0xffffffff


	//   ....[25]....
        /*01a8*/ 	.word	0xffffffff


	//   ....[26]....
        /*01ac*/ 	.word	0xffffffff


	//   ....[27]....
        /*01b0*/ 	.word	0xffffffff


	//   ....[28]....
        /*01b4*/ 	.word	0xffffffff


	//   ....[29]....
        /*01b8*/ 	.word	0xffffffff


	//   ....[30]....
        /*01bc*/ 	.word	0xffffffff


	//   ....[31]....
        /*01c0*/ 	.word	0xffffffff


	//   ....[32]....
        /*01c4*/ 	.word	0xffffffff


	//   ....[33]....
        /*01c8*/ 	.word	0xffffffff


	//   ....[34]....
        /*01cc*/ 	.word	0xffffffff


	//   ....[35]....
        /*01d0*/ 	.word	0xffffffff


	//   ....[36]....
        /*01d4*/ 	.word	0xffffffff


	//   ....[37]....
        /*01d8*/ 	.word	0xffffffff


	//   ....[38]....
        /*01dc*/ 	.word	0xffffffff


	//   ....[39]....
        /*01e0*/ 	.word	0xffffffff


	//   ....[40]....
        /*01e4*/ 	.word	0xffffffff


	//   ....[41]....
        /*01e8*/ 	.word	0xffffffff


	//   ....[42]....
        /*01ec*/ 	.word	0xffffffff


	//   ....[43]....
        /*01f0*/ 	.word	0xffffffff


	//   ....[44]....
        /*01f4*/ 	.word	0xffffffff


	//   ....[45]....
        /*01f8*/ 	.word	0xffffffff


	//   ....[46]....
        /*01fc*/ 	.word	0xffffffff


	//   ....[47]....
        /*0200*/ 	.word	0xffffffff


	//   ....[48]....
        /*0204*/ 	.word	0xffffffff


	//   ....[49]....
        /*0208*/ 	.word	0xffffffff


	//   ....[50]....
        /*020c*/ 	.word	0xffffffff


	//   ....[51]....
        /*0210*/ 	.word	0xffffffff


	//   ....[52]....
        /*0214*/ 	.word	0xffffffff


	//   ....[53]....
        /*0218*/ 	.word	0xffffffff


	//   ....[54]....
        /*021c*/ 	.word	0xffffffff


	//   ....[55]....
        /*0220*/ 	.word	0xffffffff


	//   ....[56]....
        /*0224*/ 	.word	0xffffffff


	//   ....[57]....
        /*0228*/ 	.word	0xffffffff


	//   ....[58]....
        /*022c*/ 	.word	0xffffffff


	//   ....[59]....
        /*0230*/ 	.word	0xffffffff


	//   ....[60]....
        /*0234*/ 	.word	0xffffffff


	//   ....[61]....
        /*0238*/ 	.word	0xffffffff


	//   ....[62]....
        /*023c*/ 	.word	0xffffffff


	//   ....[63]....
        /*0240*/ 	.word	0xffffffff


	//   ....[64]....
        /*0244*/ 	.word	0xffffffff


	//   ....[65]....
        /*0248*/ 	.word	0xffffffff


	//   ....[66]....
        /*024c*/ 	.word	0xffffffff


	//   ....[67]....
        /*0250*/ 	.word	0xffffffff


	//   ....[68]....
        /*0254*/ 	.word	0xffffffff


	//   ....[69]....
        /*0258*/ 	.word	0xffffffff


	//   ....[70]....
        /*025c*/ 	.word	0xffffffff


	//   ....[71]....
        /*0260*/ 	.word	0xffffffff


	//   ....[72]....
        /*0264*/ 	.word	0xffffffff


	//   ....[73]....
        /*0268*/ 	.word	0xffffffff


	//   ....[74]....
        /*026c*/ 	.word	0xffffffff


	//   ....[75]....
        /*0270*/ 	.word	0xffffffff


	//   ....[76]....
        /*0274*/ 	.word	0xffffffff


	//   ....[77]....
        /*0278*/ 	.word	0xffffffff


	//   ....[78]....
        /*027c*/ 	.word	0xffffffff


	//   ....[79]....
        /*0280*/ 	.word	0xffffffff


	//   ....[80]....
        /*0284*/ 	.word	0xffffffff


	//   ....[81]....
        /*0288*/ 	.word	0xffffffff


	//   ....[82]....
        /*028c*/ 	.word	0xffffffff


	//   ....[83]....
        /*0290*/ 	.word	0xffffffff


	//   ....[84]....
        /*0294*/ 	.word	0xffffffff


	//   ....[85]....
        /*0298*/ 	.word	0xffffffff


	//   ....[86]....
        /*029c*/ 	.word	0xffffffff


	//   ....[87]....
        /*02a0*/ 	.word	0xffffffff


	//   ....[88]....
        /*02a4*/ 	.word	0xffffffff


	//   ....[89]....
        /*02a8*/ 	.word	0xffffffff


	//   ....[90]....
        /*02ac*/ 	.word	0xffffffff


	//   ....[91]....
        /*02b0*/ 	.word	0xffffffff


	//   ....[92]....
        /*02b4*/ 	.word	0xffffffff


	//   ....[93]....
        /*02b8*/ 	.word	0xffffffff


	//   ....[94]....
        /*02bc*/ 	.word	0xffffffff


	//   ....[95]....
        /*02c0*/ 	.word	0xffffffff


	//   ....[96]....
        /*02c4*/ 	.word	0xffffffff


	//   ....[97]....
        /*02c8*/ 	.word	0xffffffff


	//   ....[98]....
        /*02cc*/ 	.word	0xffffffff


	//   ....[99]....
        /*02d0*/ 	.word	0xffffffff


	//   ....[100]....
        /*02d4*/ 	.word	0xffffffff


	//   ....[101]....
        /*02d8*/ 	.word	0xffffffff


	//   ....[102]....
        /*02dc*/ 	.word	0xffffffff


	//   ....[103]....
        /*02e0*/ 	.word	0xffffffff


	//   ....[104]....
        /*02e4*/ 	.word	0xffffffff


	//   ....[105]....
        /*02e8*/ 	.word	0xffffffff


	//   ....[106]....
        /*02ec*/ 	.word	0xffffffff


	//   ....[107]....
        /*02f0*/ 	.word	0xffffffff


	//   ....[108]....
        /*02f4*/ 	.word	0xffffffff


	//   ....[109]....
        /*02f8*/ 	.word	0xffffffff


	//   ....[110]....
        /*02fc*/ 	.word	0xffffffff


	//   ....[111]....
        /*0300*/ 	.word	0xffffffff


	//   ....[112]....
        /*0304*/ 	.word	0xffffffff


	//   ....[113]....
        /*0308*/ 	.word	0xffffffff


	//   ....[114]....
        /*030c*/ 	.word	0xffffffff


	//   ....[115]....
        /*0310*/ 	.word	0xffffffff


	//   ....[116]....
        /*0314*/ 	.word	0xffffffff


	//   ....[117]....
        /*0318*/ 	.word	0xffffffff


	//   ....[118]....
        /*031c*/ 	.word	0xffffffff


	//   ....[119]....
        /*0320*/ 	.word	0xffffffff


	//   ....[120]....
        /*0324*/ 	.word	0xffffffff


	//   ....[121]....
        /*0328*/ 	.word	0xffffffff


	//   ....[122]....
        /*032c*/ 	.word	0xffffffff


	//   ....[123]....
        /*0330*/ 	.word	0xffffffff


	//   ....[124]....
        /*0334*/ 	.word	0xffffffff


	//   ....[125]....
        /*0338*/ 	.word	0xffffffff


	//   ....[126]....
        /*033c*/ 	.word	0xffffffff


	//   ....[127]....
        /*0340*/ 	.word	0xffffffff


	//   ....[128]....
        /*0344*/ 	.word	0xffffffff


	//   ....[129]....
        /*0348*/ 	.word	0xffffffff


	//   ....[130]....
        /*034c*/ 	.word	0xffffffff


	//   ....[131]....
        /*0350*/ 	.word	0xffffffff


	//   ....[132]....
        /*0354*/ 	.word	0xffffffff


	//   ....[133]....
        /*0358*/ 	.word	0xffffffff


	//   ....[134]....
        /*035c*/ 	.word	0xffffffff


	//   ....[135]....
        /*0360*/ 	.word	0xffffffff


	//   ....[136]....
        /*0364*/ 	.word	0xffffffff


	//   ....[137]....
        /*0368*/ 	.word	0xffffffff


	//   ....[138]....
        /*036c*/ 	.word	0xffffffff


	//   ....[139]....
        /*0370*/ 	.word	0xffffffff


	//   ....[140]....
        /*0374*/ 	.word	0xffffffff


	//   ....[141]....
        /*0378*/ 	.word	0xffffffff


	//   ....[142]....
        /*037c*/ 	.word	0xffffffff


	//   ....[143]....
        /*0380*/ 	.word	0xffffffff


	//   ....[144]....
        /*0384*/ 	.word	0xffffffff


	//   ....[145]....
        /*0388*/ 	.word	0xffffffff


	//   ....[146]....
        /*038c*/ 	.word	0xffffffff


	//   ....[147]....
        /*0390*/ 	.word	0xffffffff


	//   ....[148]....
        /*0394*/ 	.word	0xffffffff


	//   ....[149]....
        /*0398*/ 	.word	0xffffffff


	//   ....[150]....
        /*039c*/ 	.word	0xffffffff


	//   ....[151]....
        /*03a0*/ 	.word	0xffffffff


	//   ....[152]....
        /*03a4*/ 	.word	0xffffffff


	//   ....[153]....
        /*03a8*/ 	.word	0xffffffff


	//   ....[154]....
        /*03ac*/ 	.word	0xffffffff


	//   ....[155]....
        /*03b0*/ 	.word	0xffffffff


	//   ....[156]....
        /*03b4*/ 	.word	0xffffffff


	//   ....[157]....
        /*03b8*/ 	.word	0xffffffff


	//   ....[158]....
        /*03bc*/ 	.word	0xffffffff


	//   ....[159]....
        /*03c0*/ 	.word	0xffffffff


	//   ....[160]....
        /*03c4*/ 	.word	0xffffffff


	//   ....[161]....
        /*03c8*/ 	.word	0xffffffff


	//   ....[162]....
        /*03cc*/ 	.word	0xffffffff


	//   ....[163]....
        /*03d0*/ 	.word	0xffffffff


	//   ....[164]....
        /*03d4*/ 	.word	0xffffffff


	//   ....[165]....
        /*03d8*/ 	.word	0xffffffff


	//   ....[166]....
        /*03dc*/ 	.word	0xffffffff


	//   ....[167]....
        /*03e0*/ 	.word	0xffffffff


	//   ....[168]....
        /*03e4*/ 	.word	0xffffffff


	//   ....[169]....
        /*03e8*/ 	.word	0xffffffff


	//   ....[170]....
        /*03ec*/ 	.word	0xffffffff


	//   ....[171]....
        /*03f0*/ 	.word	0xffffffff


	//   ....[172]....
        /*03f4*/ 	.word	0xffffffff


	//   ....[173]....
        /*03f8*/ 	.word	0xffffffff


	//   ....[174]....
        /*03fc*/ 	.word	0xffffffff


	//   ....[175]....
        /*0400*/ 	.word	0xffffffff


	//   ....[176]....
        /*0404*/ 	.word	0xffffffff


	//   ....[177]....
        /*0408*/ 	.word	0xffffffff


	//   ....[178]....
        /*040c*/ 	.word	0xffffffff


	//   ....[179]....
        /*0410*/ 	.word	0xffffffff


	//   ....[180]....
        /*0414*/ 	.word	0xffffffff


	//   ....[181]....
        /*0418*/ 	.word	0xffffffff


	//   ....[182]....
        /*041c*/ 	.word	0xffffffff


	//   ....[183]....
        /*0420*/ 	.word	0xffffffff


	//   ....[184]....
        /*0424*/ 	.word	0xffffffff


	//   ....[185]....
        /*0428*/ 	.word	0xffffffff


	//   ....[186]....
        /*042c*/ 	.word	0xffffffff


	//   ....[187]....
        /*0430*/ 	.word	0xffffffff


	//   ....[188]....
        /*0434*/ 	.word	0xffffffff


	//   ....[189]....
        /*0438*/ 	.word	0xffffffff


	//   ....[190]....
        /*043c*/ 	.word	0xffffffff


	//   ....[191]....
        /*0440*/ 	.word	0xffffffff


	//   ....[192]....
        /*0444*/ 	.word	0xffffffff


	//   ....[193]....
        /*0448*/ 	.word	0xffffffff


	//   ....[194]....
        /*044c*/ 	.word	0xffffffff


	//   ....[195]....
        /*0450*/ 	.word	0xffffffff


	//   ....[196]....
        /*0454*/ 	.word	0xffffffff


	//   ....[197]....
        /*0458*/ 	.word	0xffffffff


	//   ....[198]....
        /*045c*/ 	.word	0xffffffff


	//   ....[199]....
        /*0460*/ 	.word	0xffffffff


	//   ....[200]....
        /*0464*/ 	.word	0xffffffff


	//   ....[201]....
        /*0468*/ 	.word	0xffffffff


	//   ....[202]....
        /*046c*/ 	.word	0xffffffff


	//   ....[203]....
        /*0470*/ 	.word	0xffffffff


	//   ....[204]....
        /*0474*/ 	.word	0xffffffff


	//   ....[205]....
        /*0478*/ 	.word	0xffffffff


	//   ....[206]....
        /*047c*/ 	.word	0xffffffff


	//   ....[207]....
        /*0480*/ 	.word	0xffffffff


	//   ....[208]....
        /*0484*/ 	.word	0xffffffff


	//   ....[209]....
        /*0488*/ 	.word	0x0500000f


	//   ....[210]....
        /*048c*/ 	.word	0x0500000f


	//   ....[211]....
        /*0490*/ 	.word	0x0500000f


	//   ....[212]....
        /*0494*/ 	.word	0x0500000f


	//   ....[213]....
        /*0498*/ 	.word	0x0500000f


	//   ....[214]....
        /*049c*/ 	.word	0x0500000f


	//   ....[215]....
        /*04a0*/ 	.word	0x0500000f


	//   ....[216]....
        /*04a4*/ 	.word	0x0500000f


	//   ....[217]....
        /*04a8*/ 	.word	0x0500000f


	//   ....[218]....
        /*04ac*/ 	.word	0x0500000f


	//   ....[219]....
        /*04b0*/ 	.word	0x0500000f


	//   ....[220]....
        /*04b4*/ 	.word	0x0500000f


	//   ....[221]....
        /*04b8*/ 	.word	0x0500000f


	//   ....[222]....
        /*04bc*/ 	.word	0x0500000f


	//   ....[223]....
        /*04c0*/ 	.word	0x0500000f


	//   ....[224]....
        /*04c4*/ 	.word	0x0500000f


	//   ....[225]....
        /*04c8*/ 	.word	0x0500000f


	//   ....[226]....
        /*04cc*/ 	.word	0x0500000f


	//   ....[227]....
        /*04d0*/ 	.word	0x0500000f


	//   ....[228]....
        /*04d4*/ 	.word	0x0500000f


	//   ....[229]....
        /*04d8*/ 	.word	0x0500000f


	//   ....[230]....
        /*04dc*/ 	.word	0x0500000f


	//   ....[231]....
        /*04e0*/ 	.word	0x0500000f


	//   ....[232]....
        /*04e4*/ 	.word	0x0500000f


	//   ....[233]....
        /*04e8*/ 	.word	0x0500000f


	//   ....[234]....
        /*04ec*/ 	.word	0x0500000f


	//   ....[235]....
        /*04f0*/ 	.word	0x0500000f


	//   ....[236]....
        /*04f4*/ 	.word	0x0500000f


	//   ....[237]....
        /*04f8*/ 	.word	0x0500000f


	//   ....[238]....
        /*04fc*/ 	.word	0x0500000f


	//   ....[239]....
        /*0500*/ 	.word	0x0500000f


	//   ....[240]....
        /*0504*/ 	.word	0x0500000f


	//   ....[241]....
        /*0508*/ 	.word	0x0500000f


	//   ....[242]....
        /*050c*/ 	.word	0x0500000f


	//   ....[243]....
        /*0510*/ 	.word	0x0500000f


	//   ....[244]....
        /*0514*/ 	.word	0x0500000f


	//   ....[245]....
        /*0518*/ 	.word	0x0500000f


	//   ....[246]....
        /*051c*/ 	.word	0x0500000f


	//   ....[247]....
        /*0520*/ 	.word	0x0500000f


	//   ....[248]....
        /*0524*/ 	.word	0x0500000f


	//   ....[249]....
        /*0528*/ 	.word	0x0500000f


	//   ....[250]....
        /*052c*/ 	.word	0x0500000f


	//   ....[251]....
        /*0530*/ 	.word	0x0500000f


	//   ....[252]....
        /*0534*/ 	.word	0x0500000f


	//   ....[253]....
        /*0538*/ 	.word	0x0500000f


	//   ....[254]....
        /*053c*/ 	.word	0x0500000f


	//   ....[255]....
        /*0540*/ 	.word	0x0500000f


	//   ....[0]....
        /*0544*/ 	.word	0x0500000f


	//   ....[1]....
        /*0548*/ 	.word	0x0500000f


	//   ....[2]....
        /*054c*/ 	.word	0x0500000f


	//   ....[3]....
        /*0550*/ 	.word	0x0500000f


	//   ....[4]....
        /*0554*/ 	.word	0x0500000f


	//   ....[5]....
        /*0558*/ 	.word	0x0500000f


	//   ....[6]....
        /*055c*/ 	.word	0x0500000f


	//   ....[7]....
        /*0560*/ 	.word	0x0500000f


	//   ....[8]....
        /*0564*/ 	.word	0x0500000f


	//   ....[9]....
        /*0568*/ 	.word	0x0500000f


	//   ....[10]....
        /*056c*/ 	.word	0x0500000f


	//   ....[11]....
        /*0570*/ 	.word	0x0500000f


	//   ....[12]....
        /*0574*/ 	.word	0x0500000f


	//   ....[13]....
        /*0578*/ 	.word	0x0500000f


	//   ....[14]....
        /*057c*/ 	.word	0x0500000f


	//   ....[15]....
        /*0580*/ 	.word	0x0500000f


	//   ....[16]....
        /*0584*/ 	.word	0x0500000f


	//   ....[17]....
        /*0588*/ 	.word	0x0500000f


	//   ....[18]....
        /*058c*/ 	.word	0x0500000f


	//   ....[19]....
        /*0590*/ 	.word	0x0500000f


	//   ....[20]....
        /*0594*/ 	.word	0x0500000f


	//   ....[21]....
        /*0598*/ 	.word	0x0500000f


	//   ....[22]....
        /*059c*/ 	.word	0x0500000f


	//   ....[23]....
        /*05a0*/ 	.word	0x0500000f


	//   ....[24]....
        /*05a4*/ 	.word	0x0500000f


	//   ....[25]....
        /*05a8*/ 	.word	0x0500000f


	//   ....[26]....
        /*05ac*/ 	.word	0x0500000f


	//   ....[27]....
        /*05b0*/ 	.word	0x0500000f


	//   ....[28]....
        /*05b4*/ 	.word	0x0500000f


	//   ....[29]....
        /*05b8*/ 	.word	0x0500000f


	//   ....[30]....
        /*05bc*/ 	.word	0x0500000f


	//   ....[31]....
        /*05c0*/ 	.word	0x0500000f


	//   ....[32]....
        /*05c4*/ 	.word	0x0500000f


	//   ....[33]....
        /*05c8*/ 	.word	0x0500000f


	//   ....[34]....
        /*05cc*/ 	.word	0x0500000f


	//   ....[35]....
        /*05d0*/ 	.word	0x0500000f


	//   ....[36]....
        /*05d4*/ 	.word	0x0500000f


	//   ....[37]....
        /*05d8*/ 	.word	0x0500000f


	//   ....[38]....
        /*05dc*/ 	.word	0x0500000f


	//   ....[39]....
        /*05e0*/ 	.word	0x0500000f


	//   ....[40]....
        /*05e4*/ 	.word	0x0500000f


	//   ....[41]....
        /*05e8*/ 	.word	0x0500000f


	//   ....[42]....
        /*05ec*/ 	.word	0x0500000f


	//   ....[43]....
        /*05f0*/ 	.word	0x0500000f


	//   ....[44]....
        /*05f4*/ 	.word	0x0500000f


	//   ....[45]....
        /*05f8*/ 	.word	0x0500000f


	//   ....[46]....
        /*05fc*/ 	.word	0x0500000f


	//   ....[47]....
        /*0600*/ 	.word	0x0500000f


	//   ....[48]....
        /*0604*/ 	.word	0x0500000f


	//   ....[49]....
        /*0608*/ 	.word	0x0500000f


	//   ....[50]....
        /*060c*/ 	.word	0x0500000f


	//----- nvinfo : EIATTR_COOP_GROUP_INSTR_OFFSETS
	.align		4
.L_1070:
        /*0610*/ 	.byte	0x04, 0x28
        /*0612*/ 	.short	(.L_1072 - .L_1071)


	//   ....[0]....
.L_1071:
        /*0614*/ 	.word	0x00000080


	//   ....[1]....
        /*0618*/ 	.word	0x00000090


	//   ....[2]....
        /*061c*/ 	.word	0x000002d0


	//   ....[3]....
        /*0620*/ 	.word	0x00000430


	//   ....[4]....
        /*0624*/ 	.word	0x00000550


	//   ....[5]....
        /*0628*/ 	.word	0x000006b0


	//   ....[6]....
        /*062c*/ 	.word	0x00001590


	//   ....[7]....
        /*0630*/ 	.word	0x000025e0


	//   ....[8]....
        /*0634*/ 	.word	0x00002930


	//   ....[9]....
        /*0638*/ 	.word	0x000035c0


	//   ....[10]....
        /*063c*/ 	.word	0x00003620


	//   ....[11]....
        /*0640*/ 	.word	0x00004300


	//   ....[12]....
        /*0644*/ 	.word	0x00004350


	//   ....[13]....
        /*0648*/ 	.word	0x00006260


	//   ....[14]....
        /*064c*/ 	.word	0x00007120


	//   ....[15]....
        /*0650*/ 	.word	0x00007180


	//   ....[16]....
        /*0654*/ 	.word	0x000071d0


	//   ....[17]....
        /*0658*/ 	.word	0x00007ea0


	//   ....[18]....
        /*065c*/ 	.word	0x00007f10


	//   ....[19]....
        /*0660*/ 	.word	0x0000ae80


	//   ....[20]....
        /*0664*/ 	.word	0x0000aea0


	//   ....[21]....
        /*0668*/ 	.word	0x0000aed0


	//   ....[22]....
        /*066c*/ 	.word	0x0000aee0


	//   ....[23]....
        /*0670*/ 	.word	0x0000c990


	//   ....[24]....
        /*0674*/ 	.word	0x0000c9a0


	//   ....[25]....
        /*0678*/ 	.word	0x0000ca20


	//   ....[26]....
        /*067c*/ 	.word	0x0000ca30


	//   ....[27]....
        /*0680*/ 	.word	0x0000d9b0


	//   ....[28]....
        /*0684*/ 	.word	0x0000d9c0


	//   ....[29]....
        /*0688*/ 	.word	0x0000d9d0


	//   ....[30]....
        /*068c*/ 	.word	0x0000d9e0


	//   ....[31]....
        /*0690*/ 	.word	0x0000d9f0


	//   ....[32]....
        /*0694*/ 	.word	0x0000da00


	//   ....[33]....
        /*0698*/ 	.word	0x0000da10


	//   ....[34]....
        /*069c*/ 	.word	0x0000da20


	//   ....[35]....
        /*06a0*/ 	.word	0x0000da50


	//   ....[36]....
        /*06a4*/ 	.word	0x0000da60


	//   ....[37]....
        /*06a8*/ 	.word	0x0000da90


	//   ....[38]....
        /*06ac*/ 	.word	0x0000daa0


	//   ....[39]....
        /*06b0*/ 	.word	0x0000dad0


	//   ....[40]....
        /*06b4*/ 	.word	0x0000dae0


	//   ....[41]....
        /*06b8*/ 	.word	0x0000db10


	//   ....[42]....
        /*06bc*/ 	.word	0x0000db20


	//   ....[43]....
        /*06c0*/ 	.word	0x0000db50


	//   ....[44]....
        /*06c4*/ 	.word	0x0000db60


	//   ....[45]....
        /*06c8*/ 	.word	0x0000db90


	//   ....[46]....
        /*06cc*/ 	.word	0x0000dba0


	//   ....[47]....
        /*06d0*/ 	.word	0x0000dbc0


	//   ....[48]....
        /*06d4*/ 	.word	0x0000dbd0


	//   ....[49]....
        /*06d8*/ 	.word	0x0000dc00


	//   ....[50]....
        /*06dc*/ 	.word	0x0000dc20


	//   ....[51]....
        /*06e0*/ 	.word	0x0000dc30


	//   ....[52]....
        /*06e4*/ 	.word	0x0000dc60


	//   ....[53]....
        /*06e8*/ 	.word	0x0000dcb0


	//   ....[54]....
        /*06ec*/ 	.word	0x0000dcc0


	//   ....[55]....
        /*06f0*/ 	.word	0x0000dcf0


	//   ....[56]....
        /*06f4*/ 	.word	0x0000dd20


	//   ....[57]....
        /*06f8*/ 	.word	0x0000dd40


	//   ....[58]....
        /*06fc*/ 	.word	0x0000dd50


	//   ....[59]....
        /*0700*/ 	.word	0x0000e2e0


	//   ....[60]....
        /*0704*/ 	.word	0x0000e320


	//   ....[61]....
        /*0708*/ 	.word	0x0000e360


	//   ....[62]....
        /*070c*/ 	.word	0x0000e3a0


	//   ....[63]....
        /*0710*/ 	.word	0x0000e920


	//   ....[64]....
        /*0714*/ 	.word	0x0000e960


	//   ....[65]....
        /*0718*/ 	.word	0x0000ea20


	//   ....[66]....
        /*071c*/ 	.word	0x0000ea40


	//   ....[67]....
        /*0720*/ 	.word	0x0000eb00


	//   ....[68]....
        /*0724*/ 	.word	0x0000eb20


	//   ....[69]....
        /*0728*/ 	.word	0x0000ebf0


	//   ....[70]....
        /*072c*/ 	.word	0x0000ec10


	//   ....[71]....
        /*0730*/ 	.word	0x0000f4d0


	//   ....[72]....
        /*0734*/ 	.word	0x0000f4f0


	//   ....[73]....
        /*0738*/ 	.word	0x0000f5b0


	//   ....[74]....
        /*073c*/ 	.word	0x0000f5d0


	//   ....[75]....
        /*0740*/ 	.word	0x0000f690


	//   ....[76]....
        /*0744*/ 	.word	0x0000f6b0


	//   ....[77]....
        /*0748*/ 	.word	0x0000f780


	//   ....[78]....
        /*074c*/ 	.word	0x0000f7a0


	//   ....[79]....
        /*0750*/ 	.word	0x0000f8e0


	//   ....[80]....
        /*0754*/ 	.word	0x0000fa90


	//   ....[81]....
        /*0758*/ 	.word	0x0000fac0


	//   ....[82]....
        /*075c*/ 	.word	0x0000faf0


	//   ....[83]....
        /*0760*/ 	.word	0x0000fb20


	//   ....[84]....
        /*0764*/ 	.word	0x0000fb50


	//   ....[85]....
        /*0768*/ 	.word	0x0000fb90


	//   ....[86]....
        /*076c*/ 	.word	0x0000fce0


	//   ....[87]....
        /*0770*/ 	.word	0x0000fd10


	//   ....[88]....
        /*0774*/ 	.word	0x0000fd40


	//   ....[89]....
        /*0778*/ 	.word	0x0000fd70


	//   ....[90]....
        /*077c*/ 	.word	0x0000fda0


	//   ....[91]....
        /*0780*/ 	.word	0x0000fde0


	//   ....[92]....
        /*0784*/ 	.word	0x0000fe60


	//   ....[93]....
        /*0788*/ 	.word	0x0000ff00


	//   ....[94]....
        /*078c*/ 	.word	0x0000ffa0


	//   ....[95]....
        /*0790*/ 	.word	0x00011d70


	//   ....[96]....
        /*0794*/ 	.word	0x00011da0


	//   ....[97]....
        /*0798*/ 	.word	0x00011e40


	//   ....[98]....
        /*079c*/ 	.word	0x00011e50


	//   ....[99]....
        /*07a0*/ 	.word	0x00011ea0


	//   ....[100]....
        /*07a4*/ 	.word	0x00011eb0


	//   ....[101]....
        /*07a8*/ 	.word	0x00011f00


	//   ....[102]....
        /*07ac*/ 	.word	0x00011f10


	//   ....[103]....
        /*07b0*/ 	.word	0x00011f60


	//   ....[104]....
        /*07b4*/ 	.word	0x00011f70


	//   ....[105]....
        /*07b8*/ 	.word	0x00011fc0


	//   ....[106]....
        /*07bc*/ 	.word	0x00011fd0


	//   ....[107]....
        /*07c0*/ 	.word	0x00012020


	//   ....[108]....
        /*07c4*/ 	.word	0x00012030


	//   ....[109]....
        /*07c8*/ 	.word	0x00012040


	//   ....[110]....
        /*07cc*/ 	.word	0x00012090


	//   ....[111]....
        /*07d0*/ 	.word	0x000120e0


	//   ....[112]....
        /*07d4*/ 	.word	0x000120f0


	//   ....[113]....
        /*07d8*/ 	.word	0x00012100


	//   ....[114]....
        /*07dc*/ 	.word	0x00012160


	//   ....[115]....
        /*07e0*/ 	.word	0x000125f0


	//   ....[116]....
        /*07e4*/ 	.word	0x00012620


	//   ....[117]....
        /*07e8*/ 	.word	0x00012660


	//   ....[118]....
        /*07ec*/ 	.word	0x000126b0


	//   ....[119]....
        /*07f0*/ 	.word	0x000126d0


	//   ....[120]....
        /*07f4*/ 	.word	0x00012710


	//   ....[121]....
        /*07f8*/ 	.word	0x00012740


	//   ....[122]....
        /*07fc*/ 	.word	0x00012790


	//   ....[123]....
        /*0800*/ 	.word	0x000127c0


	//   ....[124]....
        /*0804*/ 	.word	0x00012820


	//   ....[125]....
        /*0808*/ 	.word	0x00012840


	//   ....[126]....
        /*080c*/ 	.word	0x00012890


	//   ....[127]....
        /*0810*/ 	.word	0x000128b0


	//   ....[128]....
        /*0814*/ 	.word	0x00012900


	//   ....[129]....
        /*0818*/ 	.word	0x00012920


	//   ....[130]....
        /*081c*/ 	.word	0x00012930


	//   ....[131]....
        /*0820*/ 	.word	0x000129c0


	//   ....[132]....
        /*0824*/ 	.word	0x000129e0


	//   ....[133]....
        /*0828*/ 	.word	0x000129f0


	//   ....[134]....
        /*082c*/ 	.word	0x00012a30


	//   ....[135]....
        /*0830*/ 	.word	0x00013140


	//   ....[136]....
        /*0834*/ 	.word	0x00013170


	//   ....[137]....
        /*0838*/ 	.word	0x000131a0


	//   ....[138]....
        /*083c*/ 	.word	0x000131e0


	//   ....[139]....
        /*0840*/ 	.word	0x00013230


	//   ....[140]....
        /*0844*/ 	.word	0x00013250


	//   ....[141]....
        /*0848*/ 	.word	0x000132a0


	//   ....[142]....
        /*084c*/ 	.word	0x000132c0


	//   ....[143]....
        /*0850*/ 	.word	0x00013310


	//   ....[144]....
        /*0854*/ 	.word	0x00013330


	//   ....[145]....
        /*0858*/ 	.word	0x00013380


	//   ....[146]....
        /*085c*/ 	.word	0x000133a0


	//   ....[147]....
        /*0860*/ 	.word	0x000133f0


	//   ....[148]....
        /*0864*/ 	.word	0x00013410


	//   ....[149]....
        /*0868*/ 	.word	0x00013440


	//   ....[150]....
        /*086c*/ 	.word	0x00013460


	//   ....[151]....
        /*0870*/ 	.word	0x00013d80


	//   ....[152]....
        /*0874*/ 	.word	0x00013da0


	//   ....[153]....
        /*0878*/ 	.word	0x00013db0


	//   ....[154]....
        /*087c*/ 	.word	0x00013dc0


	//   ....[155]....
        /*0880*/ 	.word	0x00013dd0


	//   ....[156]....
        /*0884*/ 	.word	0x00013de0


	//   ....[157]....
        /*0888*/ 	.word	0x00013e30


	//   ....[158]....
        /*088c*/ 	.word	0x00013e70


	//   ....[159]....
        /*0890*/ 	.word	0x00013ea0


	//   ....[160]....
        /*0894*/ 	.word	0x00013eb0


	//   ....[161]....
        /*0898*/ 	.word	0x00013ef0


	//   ....[162]....
        /*089c*/ 	.word	0x00013f00


	//   ....[163]....
        /*08a0*/ 	.word	0x00013f40


	//   ....[164]....
        /*08a4*/ 	.word	0x00013f50


	//   ....[165]....
        /*08a8*/ 	.word	0x00013f90


	//   ....[166]....
        /*08ac*/ 	.word	0x00013fa0


	//   ....[167]....
        /*08b0*/ 	.word	0x00013fb0


	//   ....[168]....
        /*08b4*/ 	.word	0x00013fc0


	//   ....[169]....
        /*08b8*/ 	.word	0x00013fd0


	//   ....[170]....
        /*08bc*/ 	.word	0x00014070


	//   ....[171]....
        /*08c0*/ 	.word	0x00014430


	//   ....[172]....
        /*08c4*/ 	.word	0x00014440


	//   ....[173]....
        /*08c8*/ 	.word	0x00014450


	//   ....[174]....
        /*08cc*/ 	.word	0x00014460


	//   ....[175]....
        /*08d0*/ 	.word	0x00014470


	//   ....[176]....
        /*08d4*/ 	.word	0x00014480


	//   ....[177]....
        /*08d8*/ 	.word	0x000144a0


	//   ....[178]....
        /*08dc*/ 	.word	0x000144f0


	//   ....[179]....
        /*08e0*/ 	.word	0x00014530


	//   ....[180]....
        /*08e4*/ 	.word	0x00014550


	//   ....[181]....
        /*08e8*/ 	.word	0x00014560


	//   ....[182]....
        /*08ec*/ 	.word	0x000145a0


	//   ....[183]....
        /*08f0*/ 	.word	0x000145b0


	//   ....[184]....
        /*08f4*/ 	.word	0x000145f0


	//   ....[185]....
        /*08f8*/ 	.word	0x00014600


	//   ....[186]....
        /*08fc*/ 	.word	0x00014640


	//   ....[187]....
        /*0900*/ 	.word	0x00014650


	//   ....[188]....
        /*0904*/ 	.word	0x00014660


	//   ....[189]....
        /*0908*/ 	.word	0x00014670


	//   ....[190]....
        /*090c*/ 	.word	0x00014680


	//   ....[191]....
        /*0910*/ 	.word	0x00015a70


	//   ....[192]....
        /*0914*/ 	.word	0x00015aa0


	//   ....[193]....
        /*0918*/ 	.word	0x00015ad0


	//   ....[194]....
        /*091c*/ 	.word	0x00015b10


	//   ....[195]....
        /*0920*/ 	.word	0x00015b20


	//   ....[196]....
        /*0924*/ 	.word	0x00015b50


	//   ....[197]....
        /*0928*/ 	.word	0x00015b80


	//   ....[198]....
        /*092c*/ 	.word	0x00015b90


	//   ....[199]....
        /*0930*/ 	.word	0x00015cd0


	//   ....[200]....
        /*0934*/ 	.word	0x00015d00


	//   ....[201]....
        /*0938*/ 	.word	0x00015d30


	//   ....[202]....
        /*093c*/ 	.word	0x00015d60


	//   ....[203]....
        /*0940*/ 	.word	0x00015d90


	//   ....[204]....
        /*0944*/ 	.word	0x00015dd0


	//   ....[205]....
        /*0948*/ 	.word	0x00015e80


	//   ....[206]....
        /*094c*/ 	.word	0x00015f20


	//   ....[207]....
        /*0950*/ 	.word	0x00015fd0


	//   ....[208]....
        /*0954*/ 	.word	0x000165c0


	//   ....[209]....
        /*0958*/ 	.word	0x00016bd0


	//   ....[210]....
        /*095c*/ 	.word	0x00016cb0


	//   ....[211]....
        /*0960*/ 	.word	0x00016da0


	//   ....[212]....
        /*0964*/ 	.word	0x00016e00


	//   ....[213]....
        /*0968*/ 	.word	0x00016ec0


	//   ....[214]....
        /*096c*/ 	.word	0x00016f20


	//   ....[215]....
        /*0970*/ 	.word	0x00016fe0


	//   ....[216]....
        /*0974*/ 	.word	0x00017040


	//   ....[217]....
        /*0978*/ 	.word	0x00017100


	//   ....[218]....
        /*097c*/ 	.word	0x00017160


	//   ....[219]....
        /*0980*/ 	.word	0x00017220


	//   ....[220]....
        /*0984*/ 	.word	0x00017280


	//   ....[221]....
        /*0988*/ 	.word	0x00017340


	//   ....[222]....
        /*098c*/ 	.word	0x000173a0


	//   ....[223]....
        /*0990*/ 	.word	0x00017460


	//   ....[224]....
        /*0994*/ 	.word	0x000174c0


	//   ....[225]....
        /*0998*/ 	.word	0x00017580


	//   ....[226]....
        /*099c*/ 	.word	0x000175e0


	//   ....[227]....
        /*09a0*/ 	.word	0x000176a0


	//   ....[228]....
        /*09a4*/ 	.word	0x00017700


	//   ....[229]....
        /*09a8*/ 	.word	0x000177d0


	//   ....[230]....
        /*09ac*/ 	.word	0x00017990


	//   ....[231]....
        /*09b0*/ 	.word	0x00017a20


	//   ....[232]....
        /*09b4*/ 	.word	0x00017af0


	//   ....[233]....
        /*09b8*/ 	.word	0x00017b40


	//   ....[234]....
        /*09bc*/ 	.word	0x00017c10


	//   ....[235]....
        /*09c0*/ 	.word	0x00017c60


	//   ....[236]....
        /*09c4*/ 	.word	0x00017cc0


	//   ....[237]....
        /*09c8*/ 	.word	0x00017d90


	//   ....[238]....
        /*09cc*/ 	.word	0x00017df0


	//   ....[239]....
        /*09d0*/ 	.word	0x00017ec0


	//   ....[240]....
        /*09d4*/ 	.word	0x00017f20


	//   ....[241]....
        /*09d8*/ 	.word	0x00017ff0


	//   ....[242]....
        /*09dc*/ 	.word	0x00018050


	//   ....[243]....
        /*09e0*/ 	.word	0x00018110


	//   ....[244]....
        /*09e4*/ 	.word	0x00018170


	//   ....[245]....
        /*09e8*/ 	.word	0x00018230


	//   ....[246]....
        /*09ec*/ 	.word	0x000182b0


	//   ....[247]....
        /*09f0*/ 	.word	0x00018350


	//   ....[248]....
        /*09f4*/ 	.word	0x000183d0


	//   ....[249]....
        /*09f8*/ 	.word	0x00018470


	//   ....[250]....
        /*09fc*/ 	.word	0x00018510


	//   ....[251]....
        /*0a00*/ 	.word	0x00018580


	//   ....[252]....
        /*0a04*/ 	.word	0x00018600


	//   ....[253]....
        /*0a08*/ 	.word	0x000186b0


	//   ....[254]....
        /*0a0c*/ 	.word	0x00018710


	//   ....[255]....
        /*0a10*/ 	.word	0x000187d0


	//   ....[0]....
        /*0a14*/ 	.word	0x00018830


	//   ....[1]....
        /*0a18*/ 	.word	0x000188f0


	//   ....[2]....
        /*0a1c*/ 	.word	0x00018950


	//   ....[3]....
        /*0a20*/ 	.word	0x00018a10


	//   ....[4]....
        /*0a24*/ 	.word	0x00018a70


	//   ....[5]....
        /*0a28*/ 	.word	0x00018b20


	//   ....[6]....
        /*0a2c*/ 	.word	0x00018b80


	//   ....[7]....
        /*0a30*/ 	.word	0x00018c40


	//   ....[8]....
        /*0a34*/ 	.word	0x00018ca0


	//   ....[9]....
        /*0a38*/ 	.word	0x00018d40


	//   ....[10]....
        /*0a3c*/ 	.word	0x00018e70


	//   ....[11]....
        /*0a40*/ 	.word	0x00018f10


	//   ....[12]....
        /*0a44*/ 	.word	0x00018f70


	//   ....[13]....
        /*0a48*/ 	.word	0x00019020


	//   ....[14]....
        /*0a4c*/ 	.word	0x000190a0


	//   ....[15]....
        /*0a50*/ 	.word	0x00019130


	//   ....[16]....
        /*0a54*/ 	.word	0x000191c0


	//   ....[17]....
        /*0a58*/ 	.word	0x00019250


	//   ....[18]....
        /*0a5c*/ 	.word	0x000192b0


	//   ....[19]....
        /*0a60*/ 	.word	0x00019360


	//   ....[20]....
        /*0a64*/ 	.word	0x000193c0


	//   ....[21]....
        /*0a68*/ 	.word	0x00019470


	//   ....[22]....
        /*0a6c*/ 	.word	0x000194d0


	//   ....[23]....
        /*0a70*/ 	.word	0x00019580


	//   ....[24]....
        /*0a74*/ 	.word	0x000195e0


	//   ....[25]....
        /*0a78*/ 	.word	0x00019690


	//   ....[26]....
        /*0a7c*/ 	.word	0x00019720


	//   ....[27]....
        /*0a80*/ 	.word	0x000197b0


	//   ....[28]....
        /*0a84*/ 	.word	0x00019830


	//   ....[29]....
        /*0a88*/ 	.word	0x000198c0


	//   ....[30]....
        /*0a8c*/ 	.word	0x000199b0


	//   ....[31]....
        /*0a90*/ 	.word	0x00019a40


	//   ....[32]....
        /*0a94*/ 	.word	0x00019aa0


	//   ....[33]....
        /*0a98*/ 	.word	0x00019b50


	//   ....[34]....
        /*0a9c*/ 	.word	0x00019bd0


	//   ....[35]....
        /*0aa0*/ 	.word	0x00019c60


	//   ....[36]....
        /*0aa4*/ 	.word	0x00019cf0


	//   ....[37]....
        /*0aa8*/ 	.word	0x00019d80


	//   ....[38]....
        /*0aac*/ 	.word	0x00019de0


	//   ....[39]....
        /*0ab0*/ 	.word	0x00019e90


	//   ....[40]....
        /*0ab4*/ 	.word	0x00019ef0


	//   ....[41]....
        /*0ab8*/ 	.word	0x00019fa0


	//   ....[42]....
        /*0abc*/ 	.word	0x0001a000


	//   ....[43]....
        /*0ac0*/ 	.word	0x0001a0b0


	//   ....[44]....
        /*0ac4*/ 	.word	0x0001a110


	//   ....[45]....
        /*0ac8*/ 	.word	0x0001a1c0


	//   ....[46]....
        /*0acc*/ 	.word	0x0001a220


	//   ....[47]....
        /*0ad0*/ 	.word	0x0001a2d0


	//   ....[48]....
        /*0ad4*/ 	.word	0x0001a330


	//   ....[49]....
        /*0ad8*/ 	.word	0x0001a3e0


	//   ....[50]....
        /*0adc*/ 	.word	0x0001a630


	//----- nvinfo : EIATTR_REG_RECONFIG
	.align		4
.L_1072:
        /*0ae0*/ 	.byte	0x01, 0x54
	.zero		2


	//----- nvinfo : EIATTR_SYSCALL_OFFSETS
	.align		4
        /*0ae4*/ 	.byte	0x04, 0x46
        /*0ae6*/ 	.short	(.L_1074 - .L_1073)


	//   ....[0]....
.L_1073:
        /*0ae8*/ 	.word	0x00001770


	//   ....[1]....
        /*0aec*/ 	.word	0x00011040


	//   ....[2]....
        /*0af0*/ 	.word	0x000111b0


	//   ....[3]....
        /*0af4*/ 	.word	0x00011310


	//   ....[4]....
        /*0af8*/ 	.word	0x00011450


	//   ....[5]....
        /*0afc*/ 	.word	0x00012db0


	//----- nvinfo : EIATTR_MBARRIER_INSTR_OFFSETS
	.align		4
.L_1074:
        /*0b00*/ 	.byte	0x04, 0x39
        /*0b02*/ 	.short	(.L_1076 - .L_1075)


	//   ....[0]....
.L_1075:
        /*0b04*/ 	.word	0x00000180
        /*0b08*/ 	.word	0x000000ff
        /*0b0c*/ 	.word	0x00022800
        /*0b10*/ 	.short	0x0100
        /*0b12*/ 	.byte	0x08
	.zero		1


	//   ....[1]....
        /*0b14*/ 	.word	0x00000190
        /*0b18*/ 	.word	0x000000ff
        /*0b1c*/ 	.word	0x00022820
        /*0b20*/ 	.short	0x0100
        /*0b22*/ 	.byte	0x08
	.zero		1


	//   ....[2]....
        /*0b24*/ 	.word	0x00000280
        /*0b28*/ 	.word	0x000000ff
        /*0b2c*/ 	.word	0x00022830
        /*0b30*/ 	.short	0x0100
        /*0b32*/ 	.byte	0x08
	.zero		1


	//   ....[3]....
        /*0b34*/ 	.word	0x00000290
        /*0b38*/ 	.word	0x000000ff
        /*0b3c*/ 	.word	0x00022840
        /*0b40*/ 	.short	0x0100
        /*0b42*/ 	.byte	0x08
	.zero		1


	//   ....[4]....
        /*0b44*/ 	.word	0x000002a0
        /*0b48*/ 	.word	0x000000ff
        /*0b4c*/ 	.word	0x00022838
        /*0b50*/ 	.short	0x0100
        /*0b52*/ 	.byte	0x08
	.zero		1


	//   ....[5]....
        /*0b54*/ 	.word	0x000002b0
        /*0b58*/ 	.word	0x000000ff
        /*0b5c*/ 	.word	0x00022848
        /*0b60*/ 	.short	0x0100
        /*0b62*/ 	.byte	0x08
	.zero		1


	//   ....[6]....
        /*0b64*/ 	.word	0x000003e0
        /*0b68*/ 	.word	0x000000ff
        /*0b6c*/ 	.word	0x00022850
        /*0b70*/ 	.short	0x0100
        /*0b72*/ 	.byte	0x08
	.zero		1


	//   ....[7]....
        /*0b74*/ 	.word	0x000003f0
        /*0b78*/ 	.word	0x000000ff
        /*0b7c*/ 	.word	0x00022860
        /*0b80*/ 	.short	0x0100
        /*0b82*/ 	.byte	0x08
	.zero		1


	//   ....[8]....
        /*0b84*/ 	.word	0x00000400
        /*0b88*/ 	.word	0x000000ff
        /*0b8c*/ 	.word	0x00022858
        /*0b90*/ 	.short	0x0100
        /*0b92*/ 	.byte	0x08
	.zero		1


	//   ....[9]....
        /*0b94*/ 	.word	0x00000410
        /*0b98*/ 	.word	0x000000ff
        /*0b9c*/ 	.word	0x00022868
        /*0ba0*/ 	.short	0x0100
        /*0ba2*/ 	.byte	0x08
	.zero		1


	//   ....[10]....
        /*0ba4*/ 	.word	0x00000500
        /*0ba8*/ 	.word	0x000000ff
        /*0bac*/ 	.word	0x00022870
        /*0bb0*/ 	.short	0x0100
        /*0bb2*/ 	.byte	0x06
	.zero		1


	//   ....[11]....
        /*0bb4*/ 	.word	0x00000510
        /*0bb8*/ 	.word	0x000000ff
        /*0bbc*/ 	.word	0x00022880
        /*0bc0*/ 	.short	0x0100
        /*0bc2*/ 	.byte	0x06
	.zero		1


	//   ....[12]....
        /*0bc4*/ 	.word	0x00000520
        /*0bc8*/ 	.word	0x000000ff
        /*0bcc*/ 	.word	0x00022878
        /*0bd0*/ 	.short	0x0100
        /*0bd2*/ 	.byte	0x06
	.zero		1


	//   ....[13]....
        /*0bd4*/ 	.word	0x00000530
        /*0bd8*/ 	.word	0x000000ff
        /*0bdc*/ 	.word	0x00022888
        /*0be0*/ 	.short	0x0100
        /*0be2*/ 	.byte	0x06
	.zero		1


	//   ....[14]....
        /*0be4*/ 	.word	0x00000660
        /*0be8*/ 	.word	0x000000ff
        /*0bec*/ 	.word	0x00022890
        /*0bf0*/ 	.short	0x0100
        /*0bf2*/ 	.byte	0x08
	.zero		1


	//   ....[15]....
        /*0bf4*/ 	.word	0x00000670
        /*0bf8*/ 	.word	0x000000ff
        /*0bfc*/ 	.word	0x000228a0
        /*0c00*/ 	.short	0x0100
        /*0c02*/ 	.byte	0x08
	.zero		1


	//   ....[16]....
        /*0c04*/ 	.word	0x00000680
        /*0c08*/ 	.word	0x000000ff
        /*0c0c*/ 	.word	0x00022898
        /*0c10*/ 	.short	0x0100
        /*0c12*/ 	.byte	0x08
	.zero		1


	//   ....[17]....
        /*0c14*/ 	.word	0x00000690
        /*0c18*/ 	.word	0x000000ff
        /*0c1c*/ 	.word	0x000228a8
        /*0c20*/ 	.short	0x0100
        /*0c22*/ 	.byte	0x08
	.zero		1


	//   ....[18]....
        /*0c24*/ 	.word	0x000007e0
        /*0c28*/ 	.word	0x000000ff
        /*0c2c*/ 	.word	0x000228b0
        /*0c30*/ 	.short	0x0100
        /*0c32*/ 	.byte	0x08
	.zero		1


	//   ....[19]....
        /*0c34*/ 	.word	0x000007f0
        /*0c38*/ 	.word	0x000000ff
        /*0c3c*/ 	.word	0x000228c0
        /*0c40*/ 	.short	0x0100
        /*0c42*/ 	.byte	0x08
	.zero		1


	//   ....[20]....
        /*0c44*/ 	.word	0x00000800
        /*0c48*/ 	.word	0x000000ff
        /*0c4c*/ 	.word	0x000228b8
        /*0c50*/ 	.short	0x0100
        /*0c52*/ 	.byte	0x08
	.zero		1


	//   ....[21]....
        /*0c54*/ 	.word	0x00000810
        /*0c58*/ 	.word	0x000000ff
        /*0c5c*/ 	.word	0x000228c8
        /*0c60*/ 	.short	0x0100
        /*0c62*/ 	.byte	0x08
	.zero		1


	//   ....[22]....
        /*0c64*/ 	.word	0x00001aa0
        /*0c68*/ 	.word	0x000000ff
        /*0c6c*/ 	.word	0x00022800
        /*0c70*/ 	.short	0x010a
        /*0c72*/ 	.byte	0x2b
	.zero		1


	//   ....[23]....
        /*0c74*/ 	.word	0x00001b40
        /*0c78*/ 	.word	0x00000002
        /*0c7c*/ 	.word	0x00022830
        /*0c80*/ 	.short	0x010a
        /*0c82*/ 	.byte	0x3f
	.zero		1


	//   ....[24]....
        /*0c84*/ 	.word	0x00001b80
        /*0c88*/ 	.word	0x00000002
        /*0c8c*/ 	.word	0x00022830
        /*0c90*/ 	.short	0x010a
        /*0c92*/ 	.byte	0x3f
	.zero		1


	//   ....[25]....
        /*0c94*/ 	.word	0x00002d70
        /*0c98*/ 	.word	0x000000ff
        /*0c9c*/ 	.word	0x00000000
        /*0ca0*/ 	.short	0x0101
        /*0ca2*/ 	.byte	0x06
	.zero		1


	//   ....[26]....
        /*0ca4*/ 	.word	0x00005520
        /*0ca8*/ 	.word	0x000000ff
        /*0cac*/ 	.word	0x00022830
        /*0cb0*/ 	.short	0x010a
        /*0cb2*/ 	.byte	0x06
	.zero		1


	//   ....[27]....
        /*0cb4*/ 	.word	0x00005560
        /*0cb8*/ 	.word	0x000000ff
        /*0cbc*/ 	.word	0x00022830
        /*0cc0*/ 	.short	0x010a
        /*0cc2*/ 	.byte	0x06
	.zero		1


	//   ....[28]....
        /*0cc4*/ 	.word	0x00005df0
        /*0cc8*/ 	.word	0x000000ff
        /*0ccc*/ 	.word	0x00022850
        /*0cd0*/ 	.short	0x010a
        /*0cd2*/ 	.byte	0x06
	.zero		1


	//   ....[29]....
        /*0cd4*/ 	.word	0x00005e30
        /*0cd8*/ 	.word	0x000000ff
        /*0cdc*/ 	.word	0x00022850
        /*0ce0*/ 	.short	0x010a
        /*0ce2*/ 	.byte	0x06
	.zero		1


	//   ....[30]....
        /*0ce4*/ 	.word	0x00006970
        /*0ce8*/ 	.word	0x000000ff
        /*0cec*/ 	.word	0x00000000
        /*0cf0*/ 	.short	0x0101
        /*0cf2*/ 	.byte	0x06
	.zero		1


	//   ....[31]....
        /*0cf4*/ 	.word	0x00008cd0
        /*0cf8*/ 	.word	0x000000ff
        /*0cfc*/ 	.word	0x00000000
        /*0d00*/ 	.short	0x0101
        /*0d02*/ 	.byte	0x06
	.zero		1


	//   ....[32]....
        /*0d04*/ 	.word	0x00009400
        /*0d08*/ 	.word	0x000000ff
        /*0d0c*/ 	.word	0x00022830
        /*0d10*/ 	.short	0x010a
        /*0d12*/ 	.byte	0x06
	.zero		1


	//   ....[33]....
        /*0d14*/ 	.word	0x00009440
        /*0d18*/ 	.word	0x000000ff
        /*0d1c*/ 	.word	0x00022830
        /*0d20*/ 	.short	0x010a
        /*0d22*/ 	.byte	0x06
	.zero		1


	//   ....[34]....
        /*0d24*/ 	.word	0x00009ca0
        /*0d28*/ 	.word	0x000000ff
        /*0d2c*/ 	.word	0x00022850
        /*0d30*/ 	.short	0x010a
        /*0d32*/ 	.byte	0x06
	.zero		1


	//   ....[35]....
        /*0d34*/ 	.word	0x00009ce0
        /*0d38*/ 	.word	0x000000ff
        /*0d3c*/ 	.word	0x00022850
        /*0d40*/ 	.short	0x010a
        /*0d42*/ 	.byte	0x06
	.zero		1


	//   ....[36]....
        /*0d44*/ 	.word	0x0000a5b0
        /*0d48*/ 	.word	0x000000ff
        /*0d4c*/ 	.word	0x00000000
        /*0d50*/ 	.short	0x0101
        /*0d52*/ 	.byte	0x06
	.zero		1


	//   ....[37]....
        /*0d54*/ 	.word	0x0000bfe0
        /*0d58*/ 	.word	0x000000ff
        /*0d5c*/ 	.word	0x00000000
        /*0d60*/ 	.short	0x0101
        /*0d62*/ 	.byte	0x06
	.zero		1


	//   ....[38]....
        /*0d64*/ 	.word	0x0000c660
        /*0d68*/ 	.word	0x000000ff
        /*0d6c*/ 	.word	0x00022850
        /*0d70*/ 	.short	0x010a
        /*0d72*/ 	.byte	0x09
	.zero		1


	//   ....[39]....
        /*0d74*/ 	.word	0x0000c6a0
        /*0d78*/ 	.word	0x000000ff
        /*0d7c*/ 	.word	0x00022850
        /*0d80*/ 	.short	0x010a
        /*0d82*/ 	.byte	0x09
	.zero		1


	//   ....[40]....
        /*0d84*/ 	.word	0x0000cd10
        /*0d88*/ 	.word	0x000000ff
        /*0d8c*/ 	.word	0x00000000
        /*0d90*/ 	.short	0x0101
        /*0d92*/ 	.byte	0x04
	.zero		1


	//   ....[41]....
        /*0d94*/ 	.word	0x0000e950
        /*0d98*/ 	.word	0x00000003
        /*0d9c*/ 	.word	0x00000000
        /*0da0*/ 	.short	0x0101
        /*0da2*/ 	.byte	0x3f
	.zero		1


	//   ....[42]....
        /*0da4*/ 	.word	0x00011a30
        /*0da8*/ 	.word	0x00000000
        /*0dac*/ 	.word	0x00022880
        /*0db0*/ 	.short	0x010a
        /*0db2*/ 	.byte	0x3f
	.zero		1


	//   ....[43]....
        /*0db4*/ 	.word	0x000122c0
        /*0db8*/ 	.word	0x00000000
        /*0dbc*/ 	.word	0x00022870
        /*0dc0*/ 	.short	0x0107
        /*0dc2*/ 	.byte	0x3f
	.zero		1


	//   ....[44]....
        /*0dc4*/ 	.word	0x00012380
        /*0dc8*/ 	.word	0x00000000
        /*0dcc*/ 	.word	0x00022870
        /*0dd0*/ 	.short	0x0101
        /*0dd2*/ 	.byte	0x3f
	.zero		1


	//   ....[45]....
        /*0dd4*/ 	.word	0x000123b0
        /*0dd8*/ 	.word	0x00000000
        /*0ddc*/ 	.word	0x00022840
        /*0de0*/ 	.short	0x010a
        /*0de2*/ 	.byte	0x3f
	.zero		1


	//   ....[46]....
        /*0de4*/ 	.word	0x00012ae0
        /*0de8*/ 	.word	0x00000000
        /*0dec*/ 	.word	0x00022830
        /*0df0*/ 	.short	0x0107
        /*0df2*/ 	.byte	0x3f
	.zero		1


	//   ....[47]....
        /*0df4*/ 	.word	0x00012ba0
        /*0df8*/ 	.word	0x00000000
        /*0dfc*/ 	.word	0x00022830
        /*0e00*/ 	.short	0x0101
        /*0e02*/ 	.byte	0x3f
	.zero		1


	//   ....[48]....
        /*0e04*/ 	.word	0x00013520
        /*0e08*/ 	.word	0x00000016
        /*0e0c*/ 	.word	0x00022800
        /*0e10*/ 	.short	0x0107
        /*0e12*/ 	.byte	0x3f
	.zero		1


	//   ....[49]....
        /*0e14*/ 	.word	0x00013610
        /*0e18*/ 	.word	0x00000016
        /*0e1c*/ 	.word	0x00022800
        /*0e20*/ 	.short	0x0101
        /*0e22*/ 	.byte	0x3f
	.zero		1


	//   ....[50]....
        /*0e24*/ 	.word	0x00013630
        /*0e28*/ 	.word	0x00000016
        /*0e2c*/ 	.word	0x00022820
        /*0e30*/ 	.short	0x010a
        /*0e32*/ 	.byte	0x3f
	.zero		1


	//   ....[51]....
        /*0e34*/ 	.word	0x00013b10
        /*0e38*/ 	.word	0x00000000
        /*0e3c*/ 	.word	0x00022880
        /*0e40*/ 	.short	0x010a
        /*0e42*/ 	.byte	0x3f
	.zero		1


	//   ....[52]....
        /*0e44*/ 	.word	0x000140f0
        /*0e48*/ 	.word	0x00000000
        /*0e4c*/ 	.word	0x00022870
        /*0e50*/ 	.short	0x0107
        /*0e52*/ 	.byte	0x3f
	.zero		1


	//   ....[53]....
        /*0e54*/ 	.word	0x000141b0
        /*0e58*/ 	.word	0x00000000
        /*0e5c*/ 	.word	0x00022870
        /*0e60*/ 	.short	0x0101
        /*0e62*/ 	.byte	0x3f
	.zero		1


	//   ....[54]....
        /*0e64*/ 	.word	0x000141e0
        /*0e68*/ 	.word	0x00000000
        /*0e6c*/ 	.word	0x00022840
        /*0e70*/ 	.short	0x010a
        /*0e72*/ 	.byte	0x3f
	.zero		1


	//   ....[55]....
        /*0e74*/ 	.word	0x00014790
        /*0e78*/ 	.word	0x00000000
        /*0e7c*/ 	.word	0x00022830
        /*0e80*/ 	.short	0x0107
        /*0e82*/ 	.byte	0x3f
	.zero		1


	//   ....[56]....
        /*0e84*/ 	.word	0x00014850
        /*0e88*/ 	.word	0x00000000
        /*0e8c*/ 	.word	0x00022830
        /*0e90*/ 	.short	0x0101
        /*0e92*/ 	.byte	0x3f
	.zero		1


	//   ....[57]....
        /*0e94*/ 	.word	0x000148e0
        /*0e98*/ 	.word	0x00000000
        /*0e9c*/ 	.word	0x00022870
        /*0ea0*/ 	.short	0x010a
        /*0ea2*/ 	.byte	0x3f
	.zero		1


	//   ....[58]....
        /*0ea4*/ 	.word	0x00014970
        /*0ea8*/ 	.word	0x00000000
        /*0eac*/ 	.word	0x00022860
        /*0eb0*/ 	.short	0x010a
        /*0eb2*/ 	.byte	0x3f
	.zero		1


	//   ....[59]....
        /*0eb4*/ 	.word	0x00014f30
        /*0eb8*/ 	.word	0x00000000
        /*0ebc*/ 	.word	0x00022850
        /*0ec0*/ 	.short	0x0101
        /*0ec2*/ 	.byte	0x3f
	.zero		1


	//   ....[60]....
        /*0ec4*/ 	.word	0x00014fc0
        /*0ec8*/ 	.word	0x00000000
        /*0ecc*/ 	.word	0x00000000
        /*0ed0*/ 	.short	0x0101
        /*0ed2*/ 	.byte	0x3f
	.zero		1


	//   ....[61]....
        /*0ed4*/ 	.word	0x00015180
        /*0ed8*/ 	.word	0x00000002
        /*0edc*/ 	.word	0x00022870
        /*0ee0*/ 	.short	0x010a
        /*0ee2*/ 	.byte	0x3f
	.zero		1


	//   ....[62]....
        /*0ee4*/ 	.word	0x00015200
        /*0ee8*/ 	.word	0x00000002
        /*0eec*/ 	.word	0x00022860
        /*0ef0*/ 	.short	0x010a
        /*0ef2*/ 	.byte	0x3f
	.zero		1


	//   ....[63]....
        /*0ef4*/ 	.word	0x000157d0
        /*0ef8*/ 	.word	0x00000002
        /*0efc*/ 	.word	0x00022850
        /*0f00*/ 	.short	0x0101
        /*0f02*/ 	.byte	0x3f
	.zero		1


	//   ....[64]....
        /*0f04*/ 	.word	0x00015890
        /*0f08*/ 	.word	0x00000002
        /*0f0c*/ 	.word	0x00000000
        /*0f10*/ 	.short	0x0101
        /*0f12*/ 	.byte	0x3f
	.zero		1


	//   ....[65]....
        /*0f14*/ 	.word	0x00016540
        /*0f18*/ 	.word	0x00000004
        /*0f1c*/ 	.word	0x00022820
        /*0f20*/ 	.short	0x010a
        /*0f22*/ 	.byte	0x3f
	.zero		1


	//   ....[66]....
        /*0f24*/ 	.word	0x000166c0
        /*0f28*/ 	.word	0x00000005
        /*0f2c*/ 	.word	0x00022840
        /*0f30*/ 	.short	0x010a
        /*0f32*/ 	.byte	0x3f
	.zero		1


	//   ....[67]....
        /*0f34*/ 	.word	0x00016760
        /*0f38*/ 	.word	0x00000021
        /*0f3c*/ 	.word	0x00022840
        /*0f40*/ 	.short	0x010a
        /*0f42*/ 	.byte	0x3f
	.zero		1


	//   ....[68]....
        /*0f44*/ 	.word	0x000167a0
        /*0f48*/ 	.word	0x00000005
        /*0f4c*/ 	.word	0x00022860
        /*0f50*/ 	.short	0x010a
        /*0f52*/ 	.byte	0x3f
	.zero		1


	//   ....[69]....
        /*0f54*/ 	.word	0x000167e0
        /*0f58*/ 	.word	0x00000021
        /*0f5c*/ 	.word	0x00022860
        /*0f60*/ 	.short	0x010a
        /*0f62*/ 	.byte	0x3f
	.zero		1


	//   ....[70]....
        /*0f64*/ 	.word	0x00016820
        /*0f68*/ 	.word	0x00000005
        /*0f6c*/ 	.word	0x00022880
        /*0f70*/ 	.short	0x010a
        /*0f72*/ 	.byte	0x3f
	.zero		1


	//   ....[71]....
        /*0f74*/ 	.word	0x00016860
        /*0f78*/ 	.word	0x00000021
        /*0f7c*/ 	.word	0x00022880
        /*0f80*/ 	.short	0x010a
        /*0f82*/ 	.byte	0x3f
	.zero		1


	//   ....[72]....
        /*0f84*/ 	.word	0x000168d0
        /*0f88*/ 	.word	0x00000003
        /*0f8c*/ 	.word	0x00022800
        /*0f90*/ 	.short	0x010a
        /*0f92*/ 	.byte	0x3f
	.zero		1


	//   ....[73]....
        /*0f94*/ 	.word	0x00016920
        /*0f98*/ 	.word	0x00000002
        /*0f9c*/ 	.word	0x00022830
        /*0fa0*/ 	.short	0x010a
        /*0fa2*/ 	.byte	0x3f
	.zero		1


	//   ....[74]....
        /*0fa4*/ 	.word	0x00016980
        /*0fa8*/ 	.word	0x00000008
        /*0fac*/ 	.word	0x00022830
        /*0fb0*/ 	.short	0x010a
        /*0fb2*/ 	.byte	0x3f
	.zero		1


	//   ....[75]....
        /*0fb4*/ 	.word	0x000169e0
        /*0fb8*/ 	.word	0x00000008
        /*0fbc*/ 	.word	0x00022850
        /*0fc0*/ 	.short	0x010a
        /*0fc2*/ 	.byte	0x3f
	.zero		1


	//   ....[76]....
        /*0fc4*/ 	.word	0x00016a40
        /*0fc8*/ 	.word	0x00000008
        /*0fcc*/ 	.word	0x00022830
        /*0fd0*/ 	.short	0x010a
        /*0fd2*/ 	.byte	0x3f
	.zero		1


	//   ....[77]....
        /*0fd4*/ 	.word	0x00016aa0
        /*0fd8*/ 	.word	0x00000008
        /*0fdc*/ 	.word	0x00022850
        /*0fe0*/ 	.short	0x010a
        /*0fe2*/ 	.byte	0x3f
	.zero		1


	//   ....[78]....
        /*0fe4*/ 	.word	0x00016b00
        /*0fe8*/ 	.word	0x00000005
        /*0fec*/ 	.word	0x00022850
        /*0ff0*/ 	.short	0x010a
        /*0ff2*/ 	.byte	0x3f
	.zero		1


	//   ....[79]....
        /*0ff4*/ 	.word	0x00016c00
        /*0ff8*/ 	.word	0x00000000
        /*0ffc*/ 	.word	0x00022880
        /*1000*/ 	.short	0x010a
        /*1002*/ 	.byte	0x3f
	.zero		1


	//   ....[80]....
        /*1004*/ 	.word	0x000178e0
        /*1008*/ 	.word	0x00000000
        /*100c*/ 	.word	0x00022840
        /*1010*/ 	.short	0x010a
        /*1012*/ 	.byte	0x3f
	.zero		1


	//   ....[81]....
        /*1014*/ 	.word	0x00018d70
        /*1018*/ 	.word	0x00000016
        /*101c*/ 	.word	0x00022820
        /*1020*/ 	.short	0x010a
        /*1022*/ 	.byte	0x3f
	.zero		1


	//   ....[82]....
        /*1024*/ 	.word	0x00018dc0
        /*1028*/ 	.word	0x00000000
        /*102c*/ 	.word	0x00022880
        /*1030*/ 	.short	0x010a
        /*1032*/ 	.byte	0x3f
	.zero		1


	//   ....[83]....
        /*1034*/ 	.word	0x00019900
        /*1038*/ 	.word	0x00000000
        /*103c*/ 	.word	0x00022840
        /*1040*/ 	.short	0x010a
        /*1042*/ 	.byte	0x3f
	.zero		1


	//   ....[84]....
        /*1044*/ 	.word	0x0001a410
        /*1048*/ 	.word	0x00000000
        /*104c*/ 	.word	0x00022870
        /*1050*/ 	.short	0x010a
        /*1052*/ 	.byte	0x3f
	.zero		1


	//   ....[85]....
        /*1054*/ 	.word	0x0001a460
        /*1058*/ 	.word	0x00000000
        /*105c*/ 	.word	0x00022860
        /*1060*/ 	.short	0x010a
        /*1062*/ 	.byte	0x3f
	.zero		1


	//   ....[86]....
        /*1064*/ 	.word	0x0001a4b0
        /*1068*/ 	.word	0x00000002
        /*106c*/ 	.word	0x00022870
        /*1070*/ 	.short	0x010a
        /*1072*/ 	.byte	0x3f
	.zero		1


	//   ....[87]....
        /*1074*/ 	.word	0x0001a500
        /*1078*/ 	.word	0x00000002
        /*107c*/ 	.word	0x00022860
        /*1080*/ 	.short	0x010a
        /*1082*/ 	.byte	0x3f
	.zero		1


	//   ....[88]....
        /*1084*/ 	.word	0x0001a550
        /*1088*/ 	.word	0x00000004
        /*108c*/ 	.word	0x00022820
        /*1090*/ 	.short	0x010a
        /*1092*/ 	.byte	0x3f
	.zero		1


	//   ....[89]....
        /*1094*/ 	.word	0x0001a6f0
        /*1098*/ 	.word	0x00000005
        /*109c*/ 	.word	0x00022840
        /*10a0*/ 	.short	0x010a
        /*10a2*/ 	.byte	0x3f
	.zero		1


	//   ....[90]....
        /*10a4*/ 	.word	0x0001a740
        /*10a8*/ 	.word	0x00000021
        /*10ac*/ 	.word	0x00022840
        /*10b0*/ 	.short	0x010a
        /*10b2*/ 	.byte	0x3f
	.zero		1


	//   ....[91]....
        /*10b4*/ 	.word	0x0001a790
        /*10b8*/ 	.word	0x00000005
        /*10bc*/ 	.word	0x00022860
        /*10c0*/ 	.short	0x010a
        /*10c2*/ 	.byte	0x3f
	.zero		1


	//   ....[92]....
        /*10c4*/ 	.word	0x0001a7e0
        /*10c8*/ 	.word	0x00000021
        /*10cc*/ 	.word	0x00022860
        /*10d0*/ 	.short	0x010a
        /*10d2*/ 	.byte	0x3f
	.zero		1


	//   ....[93]....
        /*10d4*/ 	.word	0x0001a830
        /*10d8*/ 	.word	0x00000005
        /*10dc*/ 	.word	0x00022880
        /*10e0*/ 	.short	0x010a
        /*10e2*/ 	.byte	0x3f
	.zero		1


	//----- nvinfo : EIATTR_NUM_MBARRIERS
	.align		4
.L_1076:
        /*10e4*/ 	.byte	0x03, 0x38
        /*10e6*/ 	.short	0x0016


	//----- nvinfo : EIATTR_EXIT_INSTR_OFFSETS
	.align		4
        /*10e8*/ 	.byte	0x04, 0x1c
        /*10ea*/ 	.short	(.L_1078 - .L_1077)


	//   ....[0]....
.L_1077:
        /*10ec*/ 	.word	0x000009c0


	//   ....[1]....
        /*10f0*/ 	.word	0x0000f890


	//   ....[2]....
        /*10f4*/ 	.word	0x000168b0


	//----- nvinfo : EIATTR_MAX_THREADS
	.align		4
.L_1078:
        /*10f8*/ 	.byte	0x04, 0x05
        /*10fa*/ 	.short	(.L_1080 - .L_1079)
.L_1079:
        /*10fc*/ 	.word	0x00000180
        /*1100*/ 	.word	0x00000001
        /*1104*/ 	.word	0x00000001


	//----- nvinfo : EIATTR_CRS_STACK_SIZE
	.align		4
.L_1080:
        /*1108*/ 	.byte	0x04, 0x1e
        /*110a*/ 	.short	(.L_1082 - .L_1081)
.L_1081:
        /*110c*/ 	.word	0x00000000


	//----- nvinfo : EIATTR_CBANK_PARAM_SIZE
	.align		4
.L_1082:
        /*1110*/ 	.byte	0x03, 0x19
        /*1112*/ 	.short	0x0af0


	//----- nvinfo : EIATTR_PARAM_CBANK
	.align		4
        /*1114*/ 	.byte	0x04, 0x0a
        /*1116*/ 	.short	(.L_1084 - .L_1083)
	.align		4
.L_1083:
        /*1118*/ 	.word	index@(.nv.constant0._ZN7cutlass13device_kernelIN5flash11enable_sm90INS1_16FlashAttnFwdSm90INS1_25CollectiveMainloopFwdSm90ILi2EN4cute5tupleIJNS5_1CILi1EEES8_S8_EEENS6_IJNS7_ILi128EEENS7_ILi160EEESA_EEELi128ENS_12float_e4m3_tEfNS_4arch4Sm90ELb1ELb0ELb1ELb1ELb1ELb0ELb0ELb1ELb1ELb1ELb0ELb0EEENS1_21CollectiveEpilogueFwdINS6_IJSA_SA_SB_EEES9_NS_10bfloat16_tESF_Li256ELb1ELb1ELb0ELb1EEENS1_36VarlenDynamicPersistentTileSchedulerILi128ELi160ELi256ELi128ELb0ELb1ELb1ELb1ELb1ELb1EEEEEEEEEvNT_6ParamsE)
        /*111c*/ 	.short	0x0210
        /*111e*/ 	.short	0x0af0


	//----- nvinfo : EIATTR_SW_WAR
	.align		4
.L_1084:
        /*1120*/ 	.byte	0x04, 0x36
        /*1122*/ 	.short	(.L_1086 - .L_1085)
.L_1085:
        /*1124*/ 	.word	0x00000008
.L_1086:


//--------------------- .nv.info._ZN7cutlass13device_kernelIN5flash11enable_sm90INS1_16FlashAttnFwdSm90INS1_25CollectiveMainloopFwdSm90ILi2EN4cute5tupleIJNS5_1CILi1EEES8_S8_EEENS6_IJNS7_ILi128EEENS7_ILi160EEESA_EEELi128ENS_12float_e4m3_tEfNS_4arch4Sm90ELb1ELb0ELb1ELb1ELb1ELb1ELb0ELb1ELb1ELb1ELb0ELb0EEENS1_21CollectiveEpilogueFwdINS6_IJSA_SA_SB_EEES9_NS_10bfloat16_tESF_Li256ELb1ELb1ELb0ELb1EEENS1_36VarlenDynamicPersistentTileSchedulerILi128ELi160ELi256ELi128ELb0ELb1ELb1ELb1ELb1ELb1EEEEEEEEEvNT_6ParamsE --------------------------
	.section	.nv.info._ZN7cutlass13device_kernelIN5flash11enable_sm90INS1_16FlashAttnFwdSm90INS1_25CollectiveMainloopFwdSm90ILi2EN4cute5tupleIJNS5_1CILi1EEES8_S8_EEENS6_IJNS7_ILi128EEENS7_ILi160EEESA_EEELi128ENS_12float_e4m3_tEfNS_4arch4Sm90ELb1ELb0ELb1ELb1ELb1ELb1ELb0ELb1ELb1ELb1ELb0ELb0EEENS1_21CollectiveEpilogueFwdINS6_IJSA_SA_SB_EEES9_NS_10bfloat16_tESF_Li256ELb1ELb1ELb0ELb1EEENS1_36VarlenDynamicPersistentTileSchedulerILi128ELi160ELi256ELi128ELb0ELb1ELb1ELb1ELb1ELb1EEEEEEEEEvNT_6ParamsE,"",@"SHT_CUDA_INFO"
	.sectionflags	@""
	.align	4


	//----- nvinfo : EIATTR_CUDA_API_VERSION
	.align		4
        /*0000*/ 	.byte	0x04, 0x37
        /*0002*/ 	.short	(.L_1088 - .L_1087)
.L_1087:
        /*0004*/ 	.word	0x00000082


	//----- nvinfo : EIATTR_KPARAM_INFO
	.align		4
.L_1088:
        /*0008*/ 	.byte	0x04, 0x17
        /*000a*/ 	.short	(.L_1090 - .L_1089)
.L_1089:
        /*000c*/ 	.word	0x00000000
        /*0010*/ 	.short	0x0000
        /*0012*/ 	.short	0x0070
        /*0014*/ 	.byte	0x00, 0xf0, 0x01, 0x2a


	//----- nvinfo : EIATTR_SPARSE_MMA_MASK
	.align		4
.L_1090:
        /*0018*/ 	.byte	0x03, 0x50
        /*001a*/ 	.short	0x0000


	//----- nvinfo : EIATTR_MAXREG_COUNT
	.align		4
        /*001c*/ 	.byte	0x03, 0x1b
        /*001e*/ 	.short	0x00a8


	//----- nvinfo : EIATTR_NUM_BARRIERS
	.align		4
        /*0020*/ 	.byte	0x02, 0x4c
        /*0022*/ 	.byte	0x10
	.zero		1


	//----- nvinfo : EIATTR_EXTERNS
	.align		4
        /*0024*/ 	.byte	0x04, 0x0f
        /*0026*/ 	.short	(.L_1092 - .L_1091)


	//   ....[0]....
	.align		4
.L_1091:
        /*0028*/ 	.word	index@(__assertfail)


	//----- nvinfo : EIATTR_ANNOTATIONS
	.align		4
.L_1092:
        /*002c*/ 	.byte	0x04, 0x55
        /*002e*/ 	.short	(.L_1094 - .L_1093)


	//   ....[0]....
.L_1093:
        /* <DEDUP_REMOVED lines=44> */


	//----- nvinfo : EIATTR_MERCURY_ISA_VERSION
	.align		4
.L_1094:
        /*02e0*/ 	.byte	0x03, 0x5f
        /*02e2*/ 	.short	0x0101


	//----- nvinfo : EIATTR_UNUSED_LOAD_BYTE_OFFSET
	.align		4
        /*02e4*/ 	.byte	0x04, 0x44
        /*02e6*/ 	.short	(.L_1096 - .L_1095)


	//   ....[0]....
.L_1095:
        /*02e8*/ 	.word	0x00000a90
        /*02ec*/ 	.word	0x0000fff0


	//   ....[1]....
        /*02f0*/ 	.word	0x0001b740
        /*02f4*/ 	.word	0x0000fff0


	//----- nvinfo : EIATTR_INT_WARP_WIDE_INSTR_OFFSETS
	.align		4
.L_1096:
        /*02f8*/ 	.byte	0x04, 0x31
        /*02fa*/ 	.short	(.L_1098 - .L_1097)


	//   ....[0]....
.L_1097:
        /*02fc*/ 	.word	0x00000130


	//   ....[1]....
        /*0300*/ 	.word	0x00000170


	//   ....[2]....
        /*0304*/ 	.word	0x000001e0


	//   ....[3]....
        /*0308*/ 	.word	0x00020450


	//   ....[4]....
        /*030c*/ 	.word	0x000204f0


	//   ....[5]....
        /*0310*/ 	.word	0x000248a0


	//   ....[6]....
        /*0314*/ 	.word	0x00024940


	//----- nvinfo : EIATTR_COOP_GROUP_MASK_REGIDS
	.align		4
.L_1098:
        /*0318*/ 	.byte	0x04, 0x29
        /*031a*/ 	.short	(.L_1100 - .L_1099)


	//   ....[0]....
.L_1099:
        /*031c*/ 	.word	0xffffffff


	//   ....[1]....
        /*0320*/ 	.word	0xffffffff


	//   ....[2]....
        /*0324*/ 	.word	0xffffffff


	//   ....[3]....
        /*0328*/ 	.word	0xffffffff


	//   ....[4]....
        /*032c*/ 	.word	0xffffffff


	//   ....[5]....
        /*0330*/ 	.word	0xffffffff


	//   ....[6]....
        /*0334*/ 	.word	0xffffffff


	//   ....[7]....
        /*0338*/ 	.word	0xffffffff


	//   ....[8]....
        /*033c*/ 	.word	0xffffffff


	//   ....[9]....
        /*0340*/ 	.word	0xffffffff


	//   ....[10]....
        /*0344*/ 	.word	0xffffffff


	//   ....[11]....
        /*0348*/ 	.word	0xffffffff


	//   ....[12]....
        /*034c*/ 	.word	0xffffffff


	//   ....[13]....
        /*0350*/ 	.word	0xffffffff


	//   ....[14]....
        /*0354*/ 	.word	0xffffffff


	//   ....[15]....
        /*0358*/ 	.word	0xffffffff


	//   ....[16]....
        /*035c*/ 	.word	0xffffffff


	//   ....[17]....
        /*0360*/ 	.word	0xffffffff


	//   ....[18]....
        /*0364*/ 	.word	0xffffffff


	//   ....[19]....
        /*0368*/ 	.word	0xffffffff


	//   ....[20]....
        /*036c*/ 	.word	0xffffffff


	//   ....[21]....
        /*0370*/ 	.word	0xffffffff


	//   ....[22]....
        /*0374*/ 	.word	0xffffffff


	//   ....[23]....
        /*0378*/ 	.word	0xffffffff


	//   ....[24]....
        /*037c*/ 	.word	0xffffffff


	//   ....[25]....
        /*0380*/ 	.word	0xffffffff


	//   ....[26]....
        /*0384*/ 	.word	0xffffffff


	//   ....[27]....
        /*0388*/ 	.word	0xffffffff


	//   ....[28]....
        /*038c*/ 	.word	0xffffffff


	//   ....[29]....
        /*0390*/ 	.word	0xffffffff


	//   ....[30]....
        /*0394*/ 	.word	0xffffffff


	//   ....[31]....
        /*0398*/ 	.word	0xffffffff


	//   ....[32]....
        /*039c*/ 	.word	0xffffffff


	//   ....[33]....
        /*03a0*/ 	.word	0xffffffff


	//   ....[34]....
        /*03a4*/ 	.word	0xffffffff


	//   ....[35]....
        /*03a8*/ 	.word	0xffffffff


	//   ....[36]....
        /*03ac*/ 	.word	0xffffffff


	//   ....[37]....
        /*03b0*/ 	.word	0xffffffff


	//   ....[38]....
        /*03b4*/ 	.word	0xffffffff


	//   ....[39]....
        /*03b8*/ 	.word	0xffffffff


	//   ....[40]....
        /*03bc*/ 	.word	0xffffffff


	//   ....[41]....
        /*03c0*/ 	.word	0xffffffff


	//   ....[42]....
        /*03c4*/ 	.word	0xffffffff


	//   ....[43]....
        /*03c8*/ 	.word	0xffffffff


	//   ....[44]....
        /*03cc*/ 	.word	0xffffffff


	//   ....[45]....
        /*03d0*/ 	.word	0xffffffff


	//   ....[46]....
        /*03d4*/ 	.word	0xffffffff


	//   ....[47]....
        /*03d8*/ 	.word	0xffffffff


	//   ....[48]....
        /*03dc*/ 	.word	0xffffffff


	//   ....[49]....
        /*03e0*/ 	.word	0xffffffff


	//   ....[50]....
        /*03e4*/ 	.word	0xffffffff


	//   ....[51]....
        /*03e8*/ 	.word	0xffffffff


	//   ....[52]....
        /*03ec*/ 	.word	0xffffffff


	//   ....[53]....
        /*03f0*/ 	.word	0xffffffff


	//   ....[54]....
        /*03f4*/ 	.word	0xffffffff


	//   ....[55]....
        /*03f8*/ 	.word	0xffffffff


	//   ....[56]....
        /*03fc*/ 	.word	0xffffffff


	//   ....[57]....
        /*0400*/ 	.word	0xffffffff


	//   ....[58]....
        /*0404*/ 	.word	0xffffffff


	//   ....[59]....
        /*0408*/ 	.word	0xffffffff


	//   ....[60]....
        /*040c*/ 	.word	0xffffffff


	//   ....[61]....
        /*0410*/ 	.word	0xffffffff


	//   ....[62]....
        /*0414*/ 	.word	0xffffffff


	//   ....[63]....
        /*0418*/ 	.word	0xffffffff


	//   ....[64]....
        /*041c*/ 	.word	0xffffffff


	//   ....[65]....
        /*0420*/ 	.word	0xffffffff


	//   ....[66]....
        /*0424*/ 	.word	0xffffffff


	//   ....[67]....
        /*0428*/ 	.word	0xffffffff


	//   ....[68]....
        /*042c*/ 	.word	0xffffffff


	//   ....[69]....
        /*0430*/ 	.word	0xffffffff


	//   ....[70]....
        /*0434*/ 	.word	0xffffffff


	//   ....[71]....
        /*0438*/ 	.word	0xffffffff


	//   ....[72]....
        /*043c*/ 	.word	0xffffffff


	//   ....[73]....
        /*0440*/ 	.word	0xffffffff


	//   ....[74]....
        /*0444*/ 	.word	0xffffffff


	//   ....[75]....
        /*0448*/ 	.word	0xffffffff


	//   ....[76]....
        /*044c*/ 	.word	0xffffffff


	//   ....[77]....
        /*0450*/ 	.word	0xffffffff


	//   ....[78]....
        /*0454*/ 	.word	0xffffffff


	//   ....[79]....
        /*0458*/ 	.word	0xffffffff


	//   ....[80]....
        /*045c*/ 	.word	0xffffffff


	//   ....[81]....
        /*0460*/ 	.word	0xffffffff


	//   ....[82]....
        /*0464*/ 	.word	0xffffffff


	//   ....[83]....
        /*0468*/ 	.word	0xffffffff


	//   ....[84]....
        /*046c*/ 	.word	0xffffffff


	//   ....[85]....
        /*0470*/ 	.word	0xffffffff


	//   ....[86]....
        /*0474*/ 	.word	0xffffffff


	//   ....[87]....
        /*0478*/ 	.word	0xffffffff


	//   ....[88]....
        /*047c*/ 	.word	0xffffffff


	//   ....[89]....
        /*0480*/ 	.word	0xffffffff


	//   ....[90]....
        /*0484*/ 	.word	0xffffffff


	//   ....[91]....
        /*0488*/ 	.word	0xffffffff


	//   ....[92]....
        /*048c*/ 	.word	0xffffffff


	//   ....[93]....
        /*0490*/ 	.word	0xffffffff


	//   ....[94]....
        /*0494*/ 	.word	0xffffffff


	//   ....[95]....
        /*0498*/ 	.word	0xffffffff


	//   ....[96]....
        /*049c*/ 	.word	0xffffffff


	//   ....[97]....
        /*04a0*/ 	.word	0xffffffff


	//   ....[98]....
        /*04a4*/ 	.word	0xffffffff


	//   ....[99]....
        /*04a8*/ 	.word	0xffffffff


	//   ....[100]....
        /*04ac*/ 	.word	0xffffffff


	//   ....[101]....
        /*04b0*/ 	.word	0xffffffff


	//   ....[102]....
        /*04b4*/ 	.word	0xffffffff


	//   ....[103]....
        /*04b8*/ 	.word	0xffffffff


	//   ....[104]....
        /*04bc*/ 	.word	0xffffffff


	//   ....[105]....
        /*04c0*/ 	.word	0xffffffff


	//   ....[106]....
        /*04c4*/ 	.word	0xffffffff


	//   ....[107]....
        /*04c8*/ 	.word	0xffffffff


	//   ....[108]....
        /*04cc*/ 	.word	0xffffffff


	//   ....[109]....
        /*04d0*/ 	.word	0xffffffff


	//   ....[110]....
        /*04d4*/ 	.word	0xffffffff


	//   ....[111]....
        /*04d8*/ 	.word	0xffffffff


	//   ....[112]....
        /*04dc*/ 	.word	0xffffffff


	//   ....[113]....
        /*04e0*/ 	.word	0xffffffff


	//   ....[114]....
        /*04e4*/ 	.word	0xffffffff


	//   ....[115]....
        /*04e8*/ 	.word	0xffffffff


	//   ....[116]....
        /*04ec*/ 	.word	0xffffffff


	//   ....[117]....
        /*04f0*/ 	.word	0xffffffff


	//   ....[118]....
        /*04f4*/ 	.word	0xffffffff


	//   ....[119]....
        /*04f8*/ 	.word	0xffffffff


	//   ....[120]....
        /*04fc*/ 	.word	0xffffffff


	//   ....[121]....
        /*0500*/ 	.word	0xffffffff


	//   ....[122]....
        /*0504*/ 	.word	0xffffffff


	//   ....[123]....
        /*0508*/ 	.word	0xffffffff


	//   ....[124]....
        /*050c*/ 	.word	0xffffffff


	//   ....[125]....
        /*0510*/ 	.word	0xffffffff


	//   ....[126]....
        /*0514*/ 	.word	0xffffffff


	//   ....[127]....
        /*0518*/ 	.word	0xffffffff


	//   ....[128]....
        /*051c*/ 	.word	0xffffffff


	//   ....[129]....
        /*0520*/ 	.word	0xffffffff


	//   ....[130]....
        /*0524*/ 	.word	0xffffffff


	//   ....[131]....
        /*0528*/ 	.word	0xffffffff


	//   ....[132]....
        /*052c*/ 	.word	0xffffffff


	//   ....[133]....
        /*0530*/ 	.word	0xffffffff


	//   ....[134]....
        /*0534*/ 	.word	0xffffffff


	//   ....[135]....
        /*0538*/ 	.word	0xffffffff


	//   ....[136]....
        /*053c*/ 	.word	0xffffffff


	//   ....[137]....
        /*0540*/ 	.word	0xffffffff


	//   ....[138]....
        /*0544*/ 	.word	0xffffffff


	//   ....[139]....
        /*0548*/ 	.word	0xffffffff


	//   ....[140]....
        /*054c*/ 	.word	0xffffffff


	//   ....[141]....
        /*0550*/ 	.word	0xffffffff


	//   ....[142]....
        /*0554*/ 	.word	0xffffffff


	//   ....[143]....
        /*0558*/ 	.word	0xffffffff


	//   ....[144]....
        /*055c*/ 	.word	0xffffffff


	//   ....[145]....
        /*0560*/ 	.word	0xffffffff


	//   ....[146]....
        /*0564*/ 	.word	0xffffffff


	//   ....[147]....
        /*0568*/ 	.word	0xffffffff


	//   ....[148]....
        /*056c*/ 	.word	0xffffffff


	//   ....[149]....
        /*0570*/ 	.word	0xffffffff


	//   ....[150]....
        /*0574*/ 	.word	0xffffffff


	//   ....[151]....
        /*0578*/ 	.word	0xffffffff


	//   ....[152]....
        /*057c*/ 	.word	0xffffffff


	//   ....[153]....
        /*0580*/ 	.word	0xffffffff


	//   ....[154]....
        /*0584*/ 	.word	0xffffffff


	//   ....[155]....
        /*0588*/ 	.word	0xffffffff


	//   ....[156]....
        /*058c*/ 	.word	0xffffffff


	//   ....[157]....
        /*0590*/ 	.word	0xffffffff


	//   ....[158]....
        /*0594*/ 	.word	0xffffffff


	//   ....[159]....
        /*0598*/ 	.word	0xffffffff


	//   ....[160]....
        /*059c*/ 	.word	0xffffffff


	//   ....[161]....
        /*05a0*/ 	.word	0xffffffff


	//   ....[162]....
        /*05a4*/ 	.word	0xffffffff


	//   ....[163]....
        /*05a8*/ 	.word	0xffffffff


	//   ....[164]....
        /*05ac*/ 	.word	0xffffffff


	//   ....[165]....
        /*05b0*/ 	.word	0xffffffff


	//   ....[166]....
        /*05b4*/ 	.word	0xffffffff


	//   ....[167]....
        /*05b8*/ 	.word	0xffffffff


	//   ....[168]....
        /*05bc*/ 	.word	0xffffffff


	//   ....[169]....
        /*05c0*/ 	.word	0xffffffff


	//   ....[170]....
        /*05c4*/ 	.word	0xffffffff


	//   ....[171]....
        /*05c8*/ 	.word	0xffffffff


	//   ....[172]....
        /*05cc*/ 	.word	0xffffffff


	//   ....[173]....
        /*05d0*/ 	.word	0xffffffff


	//   ....[174]....
        /*05d4*/ 	.word	0xffffffff


	//   ....[175]....
        /*05d8*/ 	.word	0xffffffff


	//   ....[176]....
        /*05dc*/ 	.word	0xffffffff


	//   ....[177]....
        /*05e0*/ 	.word	0xffffffff


	//   ....[178]....
        /*05e4*/ 	.word	0xffffffff


	//   ....[179]....
        /*05e8*/ 	.word	0xffffffff


	//   ....[180]....
        /*05ec*/ 	.word	0xffffffff


	//   ....[181]....
        /*05f0*/ 	.word	0xffffffff


	//   ....[182]....
        /*05f4*/ 	.word	0xffffffff


	//   ....[183]....
        /*05f8*/ 	.word	0xffffffff


	//   ....[184]....
        /*05fc*/ 	.word	0xffffffff


	//   ....[185]....
        /*0600*/ 	.word	0xffffffff


	//   ....[186]....
        /*0604*/ 	.word	0xffffffff


	//   ....[187]....
        /*0608*/ 	.word	0xffffffff


	//   ....[188]....
        /*060c*/ 	.word	0xffffffff


	//   ....[189]....
        /*0610*/ 	.word	0xffffffff


	//   ....[190]....
        /*0614*/ 	.word	0xffffffff


	//   ....[191]....
        /*0618*/ 	.word	0xffffffff


	//   ....[192]....
        /*061c*/ 	.word	0xffffffff


	//   ....[193]....
        /*0620*/ 	.word	0xffffffff


	//   ....[194]....
        /*0624*/ 	.word	0xffffffff


	//   ....[195]....
        /*0628*/ 	.word	0xffffffff


	//   ....[196]....
        /*062c*/ 	.word	0xffffffff


	//   ....[197]....
        /*0630*/ 	.word	0xffffffff


	//   ....[198]....
        /*0634*/ 	.word	0xffffffff


	//   ....[199]....
        /*0638*/ 	.word	0xffffffff


	//   ....[200]....
        /*063c*/ 	.word	0xffffffff


	//   ....[201]....
        /*0640*/ 	.word	0xffffffff


	//   ....[202]....
        /*0644*/ 	.word	0xffffffff


	//   ....[203]....
        /*0648*/ 	.word	0xffffffff


	//   ....[204]....
        /*064c*/ 	.word	0xffffffff


	//   ....[205]....
        /*0650*/ 	.word	0xffffffff


	//   ....[206]....
        /*0654*/ 	.word	0xffffffff


	//   ....[207]....
        /*0658*/ 	.word	0xffffffff


	//   ....[208]....
        /*065c*/ 	.word	0xffffffff


	//   ....[209]....
        /*0660*/ 	.word	0xffffffff


	//   ....[210]....
        /*0664*/ 	.word	0xffffffff


	//   ....[211]....
        /*0668*/ 	.word	0xffffffff


	//   ....[212]....
        /*066c*/ 	.word	0xffffffff


	//   ....[213]....
        /*0670*/ 	.word	0xffffffff


	//   ....[214]....
        /*0674*/ 	.word	0xffffffff


	//   ....[215]....
        /*0678*/ 	.word	0xffffffff


	//   ....[216]....
        /*067c*/ 	.word	0xffffffff


	//   ....[217]....
        /*0680*/ 	.word	0xffffffff


	//   ....[218]....
        /*0684*/ 	.word	0xffffffff


	//   ....[219]....
        /*0688*/ 	.word	0xffffffff


	//   ....[220]....
        /*068c*/ 	.word	0xffffffff


	//   ....[221]....
        /*0690*/ 	.word	0xffffffff


	//   ....[222]....
        /*0694*/ 	.word	0xffffffff


	//   ....[223]....
        /*0698*/ 	.word	0xffffffff


	//   ....[224]....
        /*069c*/ 	.word	0xffffffff


	//   ....[225]....
        /*06a0*/ 	.word	0xffffffff


	//   ....[226]....
        /*06a4*/ 	.word	0xffffffff


	//   ....[227]....
        /*06a8*/ 	.word	0xffffffff


	//   ....[228]....
        /*06ac*/ 	.word	0xffffffff


	//   ....[229]....
        /*06b0*/ 	.word	0xffffffff


	//   ....[230]....
        /*06b4*/ 	.word	0xffffffff


	//   ....[231]....
        /*06b8*/ 	.word	0xffffffff


	//   ....[232]....
        /*06bc*/ 	.word	0xffffffff


	//   ....[233]....
        /*06c0*/ 	.word	0xffffffff


	//   ....[234]....
        /*06c4*/ 	.word	0xffffffff


	//   ....[235]....
        /*06c8*/ 	.word	0xffffffff


	//   ....[236]....
        /*06cc*/ 	.word	0xffffffff


	//   ....[237]....
        /*06d0*/ 	.word	0xffffffff


	//   ....[238]....
        /*06d4*/ 	.word	0xffffffff


	//   ....[239]....
        /*06d8*/ 	.word	0xffffffff


	//   ....[240]....
        /*06dc*/ 	.word	0xffffffff


	//   ....[241]....
        /*06e0*/ 	.word	0xffffffff


	//   ....[242]....
        /*06e4*/ 	.word	0xffffffff


	//   ....[243]....
        /*06e8*/ 	.word	0xffffffff


	//   ....[244]....
        /*06ec*/ 	.word	0xffffffff


	//   ....[245]....
        /*06f0*/ 	.word	0xffffffff


	//   ....[246]....
        /*06f4*/ 	.word	0xffffffff


	//   ....[247]....
        /*06f8*/ 	.word	0xffffffff


	//   ....[248]....
        /*06fc*/ 	.word	0xffffffff


	//   ....[249]....
        /*0700*/ 	.word	0xffffffff


	//   ....[250]....
        /*0704*/ 	.word	0xffffffff


	//   ....[251]....
        /*0708*/ 	.word	0x0500000f


	//   ....[252]....
        /*070c*/ 	.word	0x0500000f


	//   ....[253]....
        /*0710*/ 	.word	0x0500000f


	//   ....[254]....
        /*0714*/ 	.word	0x0500000f


	//   ....[255]....
        /*0718*/ 	.word	0x0500000f


	//   ....[0]....
        /*071c*/ 	.word	0x0500000f


	//   ....[1]....
        /*0720*/ 	.word	0x0500000f


	//   ....[2]....
        /*0724*/ 	.word	0x0500000f


	//   ....[3]....
        /*0728*/ 	.word	0x0500000f


	//   ....[4]....
        /*072c*/ 	.word	0x0500000f


	//   ....[5]....
        /*0730*/ 	.word	0x0500000f


	//   ....[6]....
        /*0734*/ 	.word	0x0500000f


	//   ....[7]....
        /*0738*/ 	.word	0x0500000f


	//   ....[8]....
        /*073c*/ 	.word	0x0500000f


	//   ....[9]....
        /*0740*/ 	.word	0x0500000f


	//   ....[10]....
        /*0744*/ 	.word	0x0500000f


	//   ....[11]....
        /*0748*/ 	.word	0x0500000f


	//   ....[12]....
        /*074c*/ 	.word	0x0500000f


	//   ....[13]....
        /*0750*/ 	.word	0x0500000f


	//   ....[14]....
        /*0754*/ 	.word	0x0500000f


	//   ....[15]....
        /*0758*/ 	.word	0x0500000f


	//   ....[16]....
        /*075c*/ 	.word	0x0500000f


	//   ....[17]....
        /*0760*/ 	.word	0x0500000f


	//   ....[18]....
        /*0764*/ 	.word	0x0500000f


	//   ....[19]....
        /*0768*/ 	.word	0x0500000f


	//   ....[20]....
        /*076c*/ 	.word	0x0500000f


	//   ....[21]....
        /*0770*/ 	.word	0x0500000f


	//   ....[22]....
        /*0774*/ 	.word	0x0500000f


	//   ....[23]....
        /*0778*/ 	.word	0x0500000f


	//   ....[24]....
        /*077c*/ 	.word	0x0500000f


	//   ....[25]....
        /*0780*/ 	.word	0x0500000f


	//   ....[26]....
        /*0784*/ 	.word	0x0500000f


	//   ....[27]....
        /*0788*/ 	.word	0x0500000f


	//   ....[28]....
        /*078c*/ 	.word	0x0500000f


	//   ....[29]....
        /*0790*/ 	.word	0x0500000f


	//   ....[30]....
        /*0794*/ 	.word	0x0500000f


	//   ....[31]....
        /*0798*/ 	.word	0x0500000f


	//   ....[32]....
        /*079c*/ 	.word	0x0500000f


	//   ....[33]....
        /*07a0*/ 	.word	0x0500000f


	//   ....[34]....
        /*07a4*/ 	.word	0x0500000f


	//   ....[35]....
        /*07a8*/ 	.word	0x0500000f


	//   ....[36]....
        /*07ac*/ 	.word	0x0500000f


	//   ....[37]....
        /*07b0*/ 	.word	0x0500000f


	//   ....[38]....
        /*07b4*/ 	.word	0x0500000f


	//   ....[39]....
        /*07b8*/ 	.word	0x0500000f


	//   ....[40]....
        /*07bc*/ 	.word	0x0500000f


	//   ....[41]....
        /*07c0*/ 	.word	0x0500000f


	//   ....[42]....
        /*07c4*/ 	.word	0x0500000f


	//   ....[43]....
        /*07c8*/ 	.word	0x0500000f


	//   ....[44]....
        /*07cc*/ 	.word	0x0500000f


	//   ....[45]....
        /*07d0*/ 	.word	0x0500000f


	//   ....[46]....
        /*07d4*/ 	.word	0x0500000f


	//   ....[47]....
        /*07d8*/ 	.word	0x0500000f


	//   ....[48]....
        /*07dc*/ 	.word	0x0500000f


	//   ....[49]....
        /*07e0*/ 	.word	0x0500000f


	//   ....[50]....
        /*07e4*/ 	.word	0x0500000f


	//   ....[51]....
        /*07e8*/ 	.word	0x0500000f


	//   ....[52]....
        /*07ec*/ 	.word	0x0500000f


	//   ....[53]....
        /*07f0*/ 	.word	0x0500000f


	//   ....[54]....
        /*07f4*/ 	.word	0x0500000f


	//   ....[55]....
        /*07f8*/ 	.word	0x0500000f


	//   ....[56]....
        /*07fc*/ 	.word	0x0500000f


	//   ....[57]....
        /*0800*/ 	.word	0x0500000f


	//   ....[58]....
        /*0804*/ 	.word	0x0500000f


	//   ....[59]....
        /*0808*/ 	.word	0x0500000f


	//   ....[60]....
        /*080c*/ 	.word	0x0500000f


	//   ....[61]....
        /*0810*/ 	.word	0x0500000f


	//   ....[62]....
        /*0814*/ 	.word	0x0500000f


	//   ....[63]....
        /*0818*/ 	.word	0x0500000f


	//   ....[64]....
        /*081c*/ 	.word	0x0500000f


	//   ....[65]....
        /*0820*/ 	.word	0x0500000f


	//   ....[66]....
        /*0824*/ 	.word	0x0500000f


	//   ....[67]....
        /*0828*/ 	.word	0x0500000f


	//   ....[68]....
        /*082c*/ 	.word	0x0500000f


	//   ....[69]....
        /*0830*/ 	.word	0x0500000f


	//   ....[70]....
        /*0834*/ 	.word	0x0500000f


	//   ....[71]....
        /*0838*/ 	.word	0x0500000f


	//   ....[72]....
        /*083c*/ 	.word	0x0500000f


	//   ....[73]....
        /*0840*/ 	.word	0x0500000f


	//   ....[74]....
        /*0844*/ 	.word	0x0500000f


	//   ....[75]....
        /*0848*/ 	.word	0x0500000f


	//   ....[76]....
        /*084c*/ 	.word	0x0500000f


	//   ....[77]....
        /*0850*/ 	.word	0x0500000f


	//   ....[78]....
        /*0854*/ 	.word	0x0500000f


	//   ....[79]....
        /*0858*/ 	.word	0x0500000f


	//   ....[80]....
        /*085c*/ 	.word	0x0500000f


	//   ....[81]....
        /*0860*/ 	.word	0x0500000f


	//   ....[82]....
        /*0864*/ 	.word	0x0500000f


	//   ....[83]....
        /*0868*/ 	.word	0x0500000f


	//   ....[84]....
        /*086c*/ 	.word	0x0500000f


	//   ....[85]....
        /*0870*/ 	.word	0x0500000f


	//   ....[86]....
        /*0874*/ 	.word	0x0500000f


	//   ....[87]....
        /*0878*/ 	.word	0x0500000f


	//   ....[88]....
        /*087c*/ 	.word	0x0500000f


	//   ....[89]....
        /*0880*/ 	.word	0x0500000f


	//   ....[90]....
        /*0884*/ 	.word	0x0500000f


	//   ....[91]....
        /*0888*/ 	.word	0x0500000f


	//   ....[92]....
        /*088c*/ 	.word	0x0500000f


	//   ....[93]....
        /*0890*/ 	.word	0x0500000f


	//   ....[94]....
        /*0894*/ 	.word	0x0500000f


	//   ....[95]....
        /*0898*/ 	.word	0x0500000f


	//   ....[96]....
        /*089c*/ 	.word	0x0500000f


	//   ....[97]....
        /*08a0*/ 	.word	0x0500000f


	//   ....[98]....
        /*08a4*/ 	.word	0x0500000f


	//   ....[99]....
        /*08a8*/ 	.word	0x0500000f


	//   ....[100]....
        /*08ac*/ 	.word	0x0500000f


	//   ....[101]....
        /*08b0*/ 	.word	0x0500000f


	//   ....[102]....
        /*08b4*/ 	.word	0x0500000f


	//   ....[103]....
        /*08b8*/ 	.word	0x0500000f


	//   ....[104]....
        /*08bc*/ 	.word	0x0500000f


	//   ....[105]....
        /*08c0*/ 	.word	0x0500000f


	//   ....[106]....
        /*08c4*/ 	.word	0x0500000f


	//   ....[107]....
        /*08c8*/ 	.word	0x0500000f


	//   ....[108]....
        /*08cc*/ 	.word	0x0500000f


	//   ....[109]....
        /*08d0*/ 	.word	0x0500000f


	//   ....[110]....
        /*08d4*/ 	.word	0x0500000f


	//   ....[111]....
        /*08d8*/ 	.word	0x0500000f


	//   ....[112]....
        /*08dc*/ 	.word	0x0500000f


	//   ....[113]....
        /*08e0*/ 	.word	0x0500000f


	//   ....[114]....
        /*08e4*/ 	.word	0x0500000f


	//   ....[115]....
        /*08e8*/ 	.word	0x0500000f


	//   ....[116]....
        /*08ec*/ 	.word	0x0500000f


	//   ....[117]....
        /*08f0*/ 	.word	0x0500000f


	//   ....[118]....
        /*08f4*/ 	.word	0x0500000f


	//   ....[119]....
        /*08f8*/ 	.word	0x0500000f


	//   ....[120]....
        /*08fc*/ 	.word	0x0500000f


	//   ....[121]....
        /*0900*/ 	.word	0x0500000f


	//   ....[122]....
        /*0904*/ 	.word	0x0500000f


	//   ....[123]....
        /*0908*/ 	.word	0x0500000f


	//   ....[124]....
        /*090c*/ 	.word	0x0500000f


	//   ....[125]....
        /*0910*/ 	.word	0x0500000f


	//   ....[126]....
        /*0914*/ 	.word	0x0500000f


	//   ....[127]....
        /*0918*/ 	.word	0x0500000f


	//   ....[128]....
        /*091c*/ 	.word	0x0500000f


	//   ....[129]....
        /*0920*/ 	.word	0x0500000f


	//   ....[130]....
        /*0924*/ 	.word	0x0500000f


	//   ....[131]....
        /*0928*/ 	.word	0x0500000f


	//   ....[132]....
        /*092c*/ 	.word	0x0500000f


	//   ....[133]....
        /*0930*/ 	.word	0x0500000f


	//   ....[134]....
        /*0934*/ 	.word	0x0500000f


	//   ....[135]....
        /*0938*/ 	.word	0x0500000f


	//   ....[136]....
        /*093c*/ 	.word	0x0500000f


	//   ....[137]....
        /*0940*/ 	.word	0x0500000f


	//   ....[138]....
        /*0944*/ 	.word	0x0500000f


	//   ....[139]....
        /*0948*/ 	.word	0x0500000f


	//   ....[140]....
        /*094c*/ 	.word	0x0500000f


	//   ....[141]....
        /*0950*/ 	.word	0x0500000f


	//   ....[142]....
        /*0954*/ 	.word	0x0500000f


	//   ....[143]....
        /*0958*/ 	.word	0x0500000f


	//   ....[144]....
        /*095c*/ 	.word	0x0500000f


	//   ....[145]....
        /*0960*/ 	.word	0x0500000f


	//   ....[146]....
        /*0964*/ 	.word	0x0500000f


	//   ....[147]....
        /*0968*/ 	.word	0x0500000f


	//   ....[148]....
        /*096c*/ 	.word	0x0500000f


	//   ....[149]....
        /*0970*/ 	.word	0x0500000f


	//   ....[150]....
        /*0974*/ 	.word	0x0500000f


	//   ....[151]....
        /*0978*/ 	.word	0x0500000f


	//   ....[152]....
        /*097c*/ 	.word	0x0500000f


	//   ....[153]....
        /*0980*/ 	.word	0x0500000f


	//   ....[154]....
        /*0984*/ 	.word	0x0500000f


	//   ....[155]....
        /*0988*/ 	.word	0x0500000f


	//   ....[156]....
        /*098c*/ 	.word	0x0500000f


	//   ....[157]....
        /*0990*/ 	.word	0x0500000f


	//   ....[158]....
        /*0994*/ 	.word	0x0500000f


	//   ....[159]....
        /*0998*/ 	.word	0x0500000f


	//   ....[160]....
        /*099c*/ 	.word	0x0500000f


	//   ....[161]....
        /*09a0*/ 	.word	0x0500000f


	//   ....[162]....
        /*09a4*/ 	.word	0x0500000f


	//   ....[163]....
        /*09a8*/ 	.word	0x0500000f


	//   ....[164]....
        /*09ac*/ 	.word	0x0500000f


	//   ....[165]....
        /*09b0*/ 	.word	0x0500000f


	//   ....[166]....
        /*09b4*/ 	.word	0x0500000f


	//   ....[167]....
        /*09b8*/ 	.word	0x0500000f


	//   ....[168]....
        /*09bc*/ 	.word	0x0500000f


	//   ....[169]....
        /*09c0*/ 	.word	0x0500000f


	//   ....[170]....
        /*09c4*/ 	.word	0x0500000f


	//   ....[171]....
        /*09c8*/ 	.word	0x0500000f


	//   ....[172]....
        /*09cc*/ 	.word	0x0500000f


	//   ....[173]....
        /*09d0*/ 	.word	0x0500000f


	//   ....[174]....
        /*09d4*/ 	.word	0x0500000f


	//   ....[175]....
        /*09d8*/ 	.word	0x0500000f


	//   ....[176]....
        /*09dc*/ 	.word	0x0500000f


	//   ....[177]....
        /*09e0*/ 	.word	0x0500000f


	//   ....[178]....
        /*09e4*/ 	.word	0x0500000f


	//   ....[179]....
        /*09e8*/ 	.word	0x0500000f


	//   ....[180]....
        /*09ec*/ 	.word	0x0500000f


	//   ....[181]....
        /*09f0*/ 	.word	0x0500000f


	//   ....[182]....
        /*09f4*/ 	.word	0x0500000f


	//   ....[183]....
        /*09f8*/ 	.word	0x0500000f


	//   ....[184]....
        /*09fc*/ 	.word	0x0500000f


	//   ....[185]....
        /*0a00*/ 	.word	0x0500000f


	//----- nvinfo : EIATTR_COOP_GROUP_INSTR_OFFSETS
	.align		4
.L_1100:
        /*0a04*/ 	.byte	0x04, 0x28
        /*0a06*/ 	.short	(.L_1102 - .L_1101)


	//   ....[0]....
.L_1101:
        /*0a08*/ 	.word	0x00000070


	//   ....[1]....
        /*0a0c*/ 	.word	0x00000140


	//   ....[2]....
        /*0a10*/ 	.word	0x00000190


	//   ....[3]....
        /*0a14*/ 	.word	0x000003c0


	//   ....[4]....
        /*0a18*/ 	.word	0x00000520


	//   ....[5]....
        /*0a1c*/ 	.word	0x00000640


	//   ....[6]....
        /*0a20*/ 	.word	0x000007a0


	//   ....[7]....
        /*0a24*/ 	.word	0x00002bd0


	//   ....[8]....
        /*0a28*/ 	.word	0x00002be0


	//   ....[9]....
        /*0a2c*/ 	.word	0x00003b10


	//   ....[10]....
        /*0a30*/ 	.word	0x00003b20


	//   ....[11]....
        /*0a34*/ 	.word	0x00004a80


	//   ....[12]....
        /*0a38*/ 	.word	0x00004a90


	//   ....[13]....
        /*0a3c*/ 	.word	0x00005ec0


	//   ....[14]....
        /*0a40*/ 	.word	0x00005ed0


	//   ....[15]....
        /*0a44*/ 	.word	0x00006e40


	//   ....[16]....
        /*0a48*/ 	.word	0x00006e50


	//   ....[17]....
        /*0a4c*/ 	.word	0x00007e30


	//   ....[18]....
        /*0a50*/ 	.word	0x00007e40


	//   ....[19]....
        /*0a54*/ 	.word	0x00009030


	//   ....[20]....
        /*0a58*/ 	.word	0x00009040


	//   ....[21]....
        /*0a5c*/ 	.word	0x00009160


	//   ....[22]....
        /*0a60*/ 	.word	0x00009170


	//   ....[23]....
        /*0a64*/ 	.word	0x000092a0


	//   ....[24]....
        /*0a68*/ 	.word	0x000092b0


	//   ....[25]....
        /*0a6c*/ 	.word	0x00009630


	//   ....[26]....
        /*0a70*/ 	.word	0x00009650


	//   ....[27]....
        /*0a74*/ 	.word	0x00009750


	//   ....[28]....
        /*0a78*/ 	.word	0x00009770


	//   ....[29]....
        /*0a7c*/ 	.word	0x00009870


	//   ....[30]....
        /*0a80*/ 	.word	0x00009890


	//   ....[31]....
        /*0a84*/ 	.word	0x00009ec0


	//   ....[32]....
        /*0a88*/ 	.word	0x0000a850


	//   ....[33]....
        /*0a8c*/ 	.word	0x0000a860


	//   ....[34]....
        /*0a90*/ 	.word	0x0000a870


	//   ....[35]....
        /*0a94*/ 	.word	0x0000a880


	//   ....[36]....
        /*0a98*/ 	.word	0x0000aaa0


	//   ....[37]....
        /*0a9c*/ 	.word	0x0000aab0


	//   ....[38]....
        /*0aa0*/ 	.word	0x0000aac0


	//   ....[39]....
        /*0aa4*/ 	.word	0x0000aad0


	//   ....[40]....
        /*0aa8*/ 	.word	0x0000cf40


	//   ....[41]....
        /*0aac*/ 	.word	0x0000cf70


	//   ....[42]....
        /*0ab0*/ 	.word	0x0000cf80


	//   ....[43]....
        /*0ab4*/ 	.word	0x0000cf90


	//   ....[44]....
        /*0ab8*/ 	.word	0x0000d080


	//   ....[45]....
        /*0abc*/ 	.word	0x0000d0a0


	//   ....[46]....
        /*0ac0*/ 	.word	0x0000d0b0


	//   ....[47]....
        /*0ac4*/ 	.word	0x0000d0c0


	//   ....[48]....
        /*0ac8*/ 	.word	0x00010540


	//   ....[49]....
        /*0acc*/ 	.word	0x00010560


	//   ....[50]....
        /*0ad0*/ 	.word	0x000110b0


	//   ....[51]....
        /*0ad4*/ 	.word	0x00011110


	//   ....[52]....
        /*0ad8*/ 	.word	0x00011d70


	//   ....[53]....
        /*0adc*/ 	.word	0x00011e10


	//   ....[54]....
        /*0ae0*/ 	.word	0x00014360


	//   ....[55]....
        /*0ae4*/ 	.word	0x000151c0


	//   ....[56]....
        /*0ae8*/ 	.word	0x00015210


	//   ....[57]....
        /*0aec*/ 	.word	0x000152f0


	//   ....[58]....
        /*0af0*/ 	.word	0x00015ed0


	//   ....[59]....
        /*0af4*/ 	.word	0x00015f30


	//   ....[60]....
        /*0af8*/ 	.word	0x00019370


	//   ....[61]....
        /*0afc*/ 	.word	0x00019390


	//   ....[62]....
        /*0b00*/ 	.word	0x000193c0


	//   ....[63]....
        /*0b04*/ 	.word	0x000193d0


	//   ....[64]....
        /*0b08*/ 	.word	0x0001af30


	//   ....[65]....
        /*0b0c*/ 	.word	0x0001af40


	//   ....[66]....
        /*0b10*/ 	.word	0x0001afc0


	//   ....[67]....
        /*0b14*/ 	.word	0x0001afd0


	//   ....[68]....
        /*0b18*/ 	.word	0x0001bda0


	//   ....[69]....
        /*0b1c*/ 	.word	0x0001bdd0


	//   ....[70]....
        /*0b20*/ 	.word	0x0001be00


	//   ....[71]....
        /*0b24*/ 	.word	0x0001be30


	//   ....[72]....
        /*0b28*/ 	.word	0x0001be60


	//   ....[73]....
        /*0b2c*/ 	.word	0x0001be90


	//   ....[74]....
        /*0b30*/ 	.word	0x0001bec0


	//   ....[75]....
        /*0b34*/ 	.word	0x0001bef0


	//   ....[76]....
        /*0b38*/ 	.word	0x0001bf20


	//   ....[77]....
        /*0b3c*/ 	.word	0x0001bf50


	//   ....[78]....
        /*0b40*/ 	.word	0x0001bf80


	//   ....[79]....
        /*0b44*/ 	.word	0x0001bfb0


	//   ....[80]....
        /*0b48*/ 	.word	0x0001bfe0


	//   ....[81]....
        /*0b4c*/ 	.word	0x0001c010


	//   ....[82]....
        /*0b50*/ 	.word	0x0001c040


	//   ....[83]....
        /*0b54*/ 	.word	0x0001c070


	//   ....[84]....
        /*0b58*/ 	.word	0x0001c0a0


	//   ....[85]....
        /*0b5c*/ 	.word	0x0001c0d0


	//   ....[86]....
        /*0b60*/ 	.word	0x0001c100


	//   ....[87]....
        /*0b64*/ 	.word	0x0001c130


	//   ....[88]....
        /*0b68*/ 	.word	0x0001c160


	//   ....[89]....
        /*0b6c*/ 	.word	0x0001c190


	//   ....[90]....
        /*0b70*/ 	.word	0x0001c1c0


	//   ....[91]....
        /*0b74*/ 	.word	0x0001c1e0


	//   ....[92]....
        /*0b78*/ 	.word	0x0001c1f0


	//   ....[93]....
        /*0b7c*/ 	.word	0x0001c200


	//   ....[94]....
        /*0b80*/ 	.word	0x0001c220


	//   ....[95]....
        /*0b84*/ 	.word	0x0001c230


	//   ....[96]....
        /*0b88*/ 	.word	0x0001c240


	//   ....[97]....
        /*0b8c*/ 	.word	0x0001c250


	//   ....[98]....
        /*0b90*/ 	.word	0x0001c280


	//   ....[99]....
        /*0b94*/ 	.word	0x0001c2b0


	//   ....[100]....
        /*0b98*/ 	.word	0x0001c890


	//   ....[101]....
        /*0b9c*/ 	.word	0x0001c8d0


	//   ....[102]....
        /*0ba0*/ 	.word	0x0001c900


	//   ....[103]....
        /*0ba4*/ 	.word	0x0001c930


	//   ....[104]....
        /*0ba8*/ 	.word	0x0001cf10


	//   ....[105]....
        /*0bac*/ 	.word	0x0001cf40


	//   ....[106]....
        /*0bb0*/ 	.word	0x0001d010


	//   ....[107]....
        /*0bb4*/ 	.word	0x0001d030


	//   ....[108]....
        /*0bb8*/ 	.word	0x0001d100


	//   ....[109]....
        /*0bbc*/ 	.word	0x0001d120


	//   ....[110]....
        /*0bc0*/ 	.word	0x0001d200


	//   ....[111]....
        /*0bc4*/ 	.word	0x0001d220


	//   ....[112]....
        /*0bc8*/ 	.word	0x0001da40


	//   ....[113]....
        /*0bcc*/ 	.word	0x0001da50


	//   ....[114]....
        /*0bd0*/ 	.word	0x0001dba0


	//   ....[115]....
        /*0bd4*/ 	.word	0x0001dbb0


	//   ....[116]....
        /*0bd8*/ 	.word	0x0001dcf0


	//   ....[117]....
        /*0bdc*/ 	.word	0x0001dd00


	//   ....[118]....
        /*0be0*/ 	.word	0x0001de40


	//   ....[119]....
        /*0be4*/ 	.word	0x0001de50


	//   ....[120]....
        /*0be8*/ 	.word	0x0001dfe0


	//   ....[121]....
        /*0bec*/ 	.word	0x0001e1a0


	//   ....[122]....
        /*0bf0*/ 	.word	0x0001e1d0


	//   ....[123]....
        /*0bf4*/ 	.word	0x0001e200


	//   ....[124]....
        /*0bf8*/ 	.word	0x0001e230


	//   ....[125]....
        /*0bfc*/ 	.word	0x0001e260


	//   ....[126]....
        /*0c00*/ 	.word	0x0001e290


	//   ....[127]....
        /*0c04*/ 	.word	0x0001e410


	//   ....[128]....
        /*0c08*/ 	.word	0x0001e440


	//   ....[129]....
        /*0c0c*/ 	.word	0x0001e470


	//   ....[130]....
        /*0c10*/ 	.word	0x0001e4a0


	//   ....[131]....
        /*0c14*/ 	.word	0x0001e4d0


	//   ....[132]....
        /*0c18*/ 	.word	0x0001e500


	//   ....[133]....
        /*0c1c*/ 	.word	0x0001e5a0


	//   ....[134]....
        /*0c20*/ 	.word	0x0001e600


	//   ....[135]....
        /*0c24*/ 	.word	0x0001e690


	//   ....[136]....
        /*0c28*/ 	.word	0x0001f6b0


	//   ....[137]....
        /*0c2c*/ 	.word	0x000213b0


	//   ....[138]....
        /*0c30*/ 	.word	0x000213e0


	//   ....[139]....
        /*0c34*/ 	.word	0x00021410


	//   ....[140]....
        /*0c38*/ 	.word	0x00021480


	//   ....[141]....
        /*0c3c*/ 	.word	0x000214b0


	//   ....[142]....
        /*0c40*/ 	.word	0x000214d0


	//   ....[143]....
        /*0c44*/ 	.word	0x00021510


	//   ....[144]....
        /*0c48*/ 	.word	0x00021540


	//   ....[145]....
        /*0c4c*/ 	.word	0x00021570


	//   ....[146]....
        /*0c50*/ 	.word	0x000215a0


	//   ....[147]....
        /*0c54*/ 	.word	0x000215d0


	//   ....[148]....
        /*0c58*/ 	.word	0x00021600


	//   ....[149]....
        /*0c5c*/ 	.word	0x00021630


	//   ....[150]....
        /*0c60*/ 	.word	0x00021660


	//   ....[151]....
        /*0c64*/ 	.word	0x00021670


	//   ....[152]....
        /*0c68*/ 	.word	0x00021680


	//   ....[153]....
        /*0c6c*/ 	.word	0x000216f0


	//   ....[154]....
        /*0c70*/ 	.word	0x00021720


	//   ....[155]....
        /*0c74*/ 	.word	0x00021750


	//   ....[156]....
        /*0c78*/ 	.word	0x00021780


	//   ....[157]....
        /*0c7c*/ 	.word	0x00021c80


	//   ....[158]....
        /*0c80*/ 	.word	0x00021cb0


	//   ....[159]....
        /*0c84*/ 	.word	0x00021d80


	//   ....[160]....
        /*0c88*/ 	.word	0x00021db0


	//   ....[161]....
        /*0c8c*/ 	.word	0x00021df0


	//   ....[162]....
        /*0c90*/ 	.word	0x00021e20


	//   ....[163]....
        /*0c94*/ 	.word	0x00021e60


	//   ....[164]....
        /*0c98*/ 	.word	0x00021e90


	//   ....[165]....
        /*0c9c*/ 	.word	0x00021ed0


	//   ....[166]....
        /*0ca0*/ 	.word	0x00021f00


	//   ....[167]....
        /*0ca4*/ 	.word	0x00021f40


	//   ....[168]....
        /*0ca8*/ 	.word	0x00021f60


	//   ....[169]....
        /*0cac*/ 	.word	0x00021fa0


	//   ....[170]....
        /*0cb0*/ 	.word	0x00021fc0


	//   ....[171]....
        /*0cb4*/ 	.word	0x00021fd0


	//   ....[172]....
        /*0cb8*/ 	.word	0x00022020


	//   ....[173]....
        /*0cbc*/ 	.word	0x00022030


	//   ....[174]....
        /*0cc0*/ 	.word	0x00022040


	//   ....[175]....
        /*0cc4*/ 	.word	0x00022080


	//   ....[176]....
        /*0cc8*/ 	.word	0x000220a0


	//   ....[177]....
        /*0ccc*/ 	.word	0x000227d0


	//   ....[178]....
        /*0cd0*/ 	.word	0x00022810


	//   ....[179]....
        /*0cd4*/ 	.word	0x00022840


	//   ....[180]....
        /*0cd8*/ 	.word	0x00022880


	//   ....[181]....
        /*0cdc*/ 	.word	0x00022900


	//   ....[182]....
        /*0ce0*/ 	.word	0x00022910


	//   ....[183]....
        /*0ce4*/ 	.word	0x00022980


	//   ....[184]....
        /*0ce8*/ 	.word	0x00022990


	//   ....[185]....
        /*0cec*/ 	.word	0x00022a00


	//   ....[186]....
        /*0cf0*/ 	.word	0x00022a10


	//   ....[187]....
        /*0cf4*/ 	.word	0x00022a80


	//   ....[188]....
        /*0cf8*/ 	.word	0x00022a90


	//   ....[189]....
        /*0cfc*/ 	.word	0x00022b00


	//   ....[190]....
        /*0d00*/ 	.word	0x00022b10


	//   ....[191]....
        /*0d04*/ 	.word	0x00022b20


	//   ....[192]....
        /*0d08*/ 	.word	0x00022b60


	//   ....[193]....
        /*0d0c*/ 	.word	0x000234a0


	//   ....[194]....
        /*0d10*/ 	.word	0x000234d0


	//   ....[195]....
        /*0d14*/ 	.word	0x000234e0


	//   ....[196]....
        /*0d18*/ 	.word	0x000234f0


	//   ....[197]....
        /*0d1c*/ 	.word	0x00023500


	//   ....[198]....
        /*0d20*/ 	.word	0x00023550


	//   ....[199]....
        /*0d24*/ 	.word	0x00023570


	//   ....[200]....
        /*0d28*/ 	.word	0x00023590


	//   ....[201]....
        /*0d2c*/ 	.word	0x000235a0


	//   ....[202]....
        /*0d30*/ 	.word	0x000235e0


	//   ....[203]....
        /*0d34*/ 	.word	0x000235f0


	//   ....[204]....
        /*0d38*/ 	.word	0x00023630


	//   ....[205]....
        /*0d3c*/ 	.word	0x00023640


	//   ....[206]....
        /*0d40*/ 	.word	0x00023680


	//   ....[207]....
        /*0d44*/ 	.word	0x00023690


	//   ....[208]....
        /*0d48*/ 	.word	0x000236d0


	//   ....[209]....
        /*0d4c*/ 	.word	0x000236e0


	//   ....[210]....
        /*0d50*/ 	.word	0x000236f0


	//   ....[211]....
        /*0d54*/ 	.word	0x00023730


	//   ....[212]....
        /*0d58*/ 	.word	0x000237a0


	//   ....[213]....
        /*0d5c*/ 	.word	0x00023b70


	//   ....[214]....
        /*0d60*/ 	.word	0x00023b90


	//   ....[215]....
        /*0d64*/ 	.word	0x00023ba0


	//   ....[216]....
        /*0d68*/ 	.word	0x00023bb0


	//   ....[217]....
        /*0d6c*/ 	.word	0x00023c00


	//   ....[218]....
        /*0d70*/ 	.word	0x00023c20


	//   ....[219]....
        /*0d74*/ 	.word	0x00023c40


	//   ....[220]....
        /*0d78*/ 	.word	0x00023c50


	//   ....[221]....
        /*0d7c*/ 	.word	0x00023c90


	//   ....[222]....
        /*0d80*/ 	.word	0x00023ca0


	//   ....[223]....
        /*0d84*/ 	.word	0x00023ce0


	//   ....[224]....
        /*0d88*/ 	.word	0x00023cf0


	//   ....[225]....
        /*0d8c*/ 	.word	0x00023d30


	//   ....[226]....
        /*0d90*/ 	.word	0x00023d40


	//   ....[227]....
        /*0d94*/ 	.word	0x00023d80


	//   ....[228]....
        /*0d98*/ 	.word	0x00023d90


	//   ....[229]....
        /*0d9c*/ 	.word	0x00023da0


	//   ....[230]....
        /*0da0*/ 	.word	0x00023de0


	//   ....[231]....
        /*0da4*/ 	.word	0x00023e00


	//   ....[232]....
        /*0da8*/ 	.word	0x00023e60


	//   ....[233]....
        /*0dac*/ 	.word	0x000253c0


	//   ....[234]....
        /*0db0*/ 	.word	0x000253f0


	//   ....[235]....
        /*0db4*/ 	.word	0x00025430


	//   ....[236]....
        /*0db8*/ 	.word	0x00025460


	//   ....[237]....
        /*0dbc*/ 	.word	0x00025490


	//   ....[238]....
        /*0dc0*/ 	.word	0x000254c0


	//   ....[239]....
        /*0dc4*/ 	.word	0x000254f0


	//   ....[240]....
        /*0dc8*/ 	.word	0x00025520


	//   ....[241]....
        /*0dcc*/ 	.word	0x000256b0


	//   ....[242]....
        /*0dd0*/ 	.word	0x000256e0


	//   ....[243]....
        /*0dd4*/ 	.word	0x00025710


	//   ....[244]....
        /*0dd8*/ 	.word	0x00025740


	//   ....[245]....
        /*0ddc*/ 	.word	0x00025770


	//   ....[246]....
        /*0de0*/ 	.word	0x000257a0


	//   ....[247]....
        /*0de4*/ 	.word	0x00025860


	//   ....[248]....
        /*0de8*/ 	.word	0x00025880


	//   ....[249]....
        /*0dec*/ 	.word	0x000258f0


	//   ....[250]....
        /*0df0*/ 	.word	0x00025fc0


	//   ....[251]....
        /*0df4*/ 	.word	0x000263a0


	//   ....[252]....
        /*0df8*/ 	.word	0x00026430


	//   ....[253]....
        /*0dfc*/ 	.word	0x000264c0


	//   ....[254]....
        /*0e00*/ 	.word	0x00026550


	//   ....[255]....
        /*0e04*/ 	.word	0x000265e0


	//   ....[0]....
        /*0e08*/ 	.word	0x00026670


	//   ....[1]....
        /*0e0c*/ 	.word	0x00026750


	//   ....[2]....
        /*0e10*/ 	.word	0x000267e0


	//   ....[3]....
        /*0e14*/ 	.word	0x00026880


	//   ....[4]....
        /*0e18*/ 	.word	0x00026910


	//   ....[5]....
        /*0e1c*/ 	.word	0x000269a0


	//   ....[6]....
        /*0e20*/ 	.word	0x00026a30


	//   ....[7]....
        /*0e24*/ 	.word	0x00026b10


	//   ....[8]....
        /*0e28*/ 	.word	0x00026ba0


	//   ....[9]....
        /*0e2c*/ 	.word	0x00026c30


	//   ....[10]....
        /*0e30*/ 	.word	0x00026cc0


	//   ....[11]....
        /*0e34*/ 	.word	0x00026d50


	//   ....[12]....
        /*0e38*/ 	.word	0x00026de0


	//   ....[13]....
        /*0e3c*/ 	.word	0x00026f10


	//   ....[14]....
        /*0e40*/ 	.word	0x00026fc0


	//   ....[15]....
        /*0e44*/ 	.word	0x00027050


	//   ....[16]....
        /*0e48*/ 	.word	0x000270a0


	//   ....[17]....
        /*0e4c*/ 	.word	0x000270f0


	//   ....[18]....
        /*0e50*/ 	.word	0x00027180


	//   ....[19]....
        /*0e54*/ 	.word	0x00027210


	//   ....[20]....
        /*0e58*/ 	.word	0x00027260


	//   ....[21]....
        /*0e5c*/ 	.word	0x000272b0


	//   ....[22]....
        /*0e60*/ 	.word	0x000273a0


	//   ....[23]....
        /*0e64*/ 	.word	0x00027450


	//   ....[24]....
        /*0e68*/ 	.word	0x000274b0


	//   ....[25]....
        /*0e6c*/ 	.word	0x00027530


	//   ....[26]....
        /*0e70*/ 	.word	0x00027630


	//   ....[27]....
        /*0e74*/ 	.word	0x00027680


	//   ....[28]....
        /*0e78*/ 	.word	0x000276d0


	//   ....[29]....
        /*0e7c*/ 	.word	0x00027720


	//   ....[30]....
        /*0e80*/ 	.word	0x00027a70


	//   ....[31]....
        /*0e84*/ 	.word	0x00027ba0


	//   ....[32]....
        /*0e88*/ 	.word	0x00027cc0


	//   ....[33]....
        /*0e8c*/ 	.word	0x00027d70


	//   ....[34]....
        /*0e90*/ 	.word	0x00027dd0


	//   ....[35]....
        /*0e94*/ 	.word	0x00027e50


	//   ....[36]....
        /*0e98*/ 	.word	0x00027eb0


	//   ....[37]....
        /*0e9c*/ 	.word	0x00027f30


	//   ....[38]....
        /*0ea0*/ 	.word	0x00027f90


	//   ....[39]....
        /*0ea4*/ 	.word	0x00028010


	//   ....[40]....
        /*0ea8*/ 	.word	0x00028070


	//   ....[41]....
        /*0eac*/ 	.word	0x000280f0


	//   ....[42]....
        /*0eb0*/ 	.word	0x00028150


	//   ....[43]....
        /*0eb4*/ 	.word	0x000281d0


	//   ....[44]....
        /*0eb8*/ 	.word	0x00028230


	//   ....[45]....
        /*0ebc*/ 	.word	0x00028290


	//   ....[46]....
        /*0ec0*/ 	.word	0x000282f0


	//   ....[47]....
        /*0ec4*/ 	.word	0x00028380


	//   ....[48]....
        /*0ec8*/ 	.word	0x000283e0


	//   ....[49]....
        /*0ecc*/ 	.word	0x00028460


	//   ....[50]....
        /*0ed0*/ 	.word	0x000284c0


	//   ....[51]....
        /*0ed4*/ 	.word	0x00028530


	//   ....[52]....
        /*0ed8*/ 	.word	0x00028590


	//   ....[53]....
        /*0edc*/ 	.word	0x00028610


	//   ....[54]....
        /*0ee0*/ 	.word	0x00028670


	//   ....[55]....
        /*0ee4*/ 	.word	0x000286f0


	//   ....[56]....
        /*0ee8*/ 	.word	0x00028750


	//   ....[57]....
        /*0eec*/ 	.word	0x000287d0


	//   ....[58]....
        /*0ef0*/ 	.word	0x00028830


	//   ....[59]....
        /*0ef4*/ 	.word	0x000288a0


	//   ....[60]....
        /*0ef8*/ 	.word	0x00028900


	//   ....[61]....
        /*0efc*/ 	.word	0x00028960


	//   ....[62]....
        /*0f00*/ 	.word	0x00028a50


	//   ....[63]....
        /*0f04*/ 	.word	0x00028aa0


	//   ....[64]....
        /*0f08*/ 	.word	0x00028b30


	//   ....[65]....
        /*0f0c*/ 	.word	0x00028bc0


	//   ....[66]....
        /*0f10*/ 	.word	0x00028c50


	//   ....[67]....
        /*0f14*/ 	.word	0x00028ce0


	//   ....[68]....
        /*0f18*/ 	.word	0x00028d70


	//   ....[69]....
        /*0f1c*/ 	.word	0x00028e00


	//   ....[70]....
        /*0f20*/ 	.word	0x00028ec0


	//   ....[71]....
        /*0f24*/ 	.word	0x000291a0


	//   ....[72]....
        /*0f28*/ 	.word	0x000292a0


	//   ....[73]....
        /*0f2c*/ 	.word	0x00029360


	//   ....[74]....
        /*0f30*/ 	.word	0x00029470


	//   ....[75]....
        /*0f34*/ 	.word	0x000294c0


	//   ....[76]....
        /*0f38*/ 	.word	0x000295b0


	//   ....[77]....
        /*0f3c*/ 	.word	0x00029600


	//   ....[78]....
        /*0f40*/ 	.word	0x000296f0


	//   ....[79]....
        /*0f44*/ 	.word	0x00029740


	//   ....[80]....
        /*0f48*/ 	.word	0x00029830


	//   ....[81]....
        /*0f4c*/ 	.word	0x00029880


	//   ....[82]....
        /*0f50*/ 	.word	0x00029970


	//   ....[83]....
        /*0f54*/ 	.word	0x000299c0


	//   ....[84]....
        /*0f58*/ 	.word	0x00029ab0


	//   ....[85]....
        /*0f5c*/ 	.word	0x00029b00


	//   ....[86]....
        /*0f60*/ 	.word	0x00029bf0


	//   ....[87]....
        /*0f64*/ 	.word	0x00029c40


	//   ....[88]....
        /*0f68*/ 	.word	0x00029d20


	//   ....[89]....
        /*0f6c*/ 	.word	0x00029d70


	//   ....[90]....
        /*0f70*/ 	.word	0x00029e60


	//   ....[91]....
        /*0f74*/ 	.word	0x00029f10


	//   ....[92]....
        /*0f78*/ 	.word	0x0002a080


	//   ....[93]....
        /*0f7c*/ 	.word	0x0002a110


	//   ....[94]....
        /*0f80*/ 	.word	0x0002a200


	//   ....[95]....
        /*0f84*/ 	.word	0x0002a250


	//   ....[96]....
        /*0f88*/ 	.word	0x0002a340


	//   ....[97]....
        /*0f8c*/ 	.word	0x0002a390


	//   ....[98]....
        /*0f90*/ 	.word	0x0002a480


	//   ....[99]....
        /*0f94*/ 	.word	0x0002a4d0


	//   ....[100]....
        /*0f98*/ 	.word	0x0002a5c0


	//   ....[101]....
        /*0f9c*/ 	.word	0x0002a610


	//   ....[102]....
        /*0fa0*/ 	.word	0x0002a700


	//   ....[103]....
        /*0fa4*/ 	.word	0x0002a750


	//   ....[104]....
        /*0fa8*/ 	.word	0x0002a830


	//   ....[105]....
        /*0fac*/ 	.word	0x0002a880


	//   ....[106]....
        /*0fb0*/ 	.word	0x0002a960


	//   ....[107]....
        /*0fb4*/ 	.word	0x0002a9b0


	//   ....[108]....
        /*0fb8*/ 	.word	0x0002aa80


	//   ....[109]....
        /*0fbc*/ 	.word	0x0002aad0


	//   ....[110]....
        /*0fc0*/ 	.word	0x0002abc0


	//   ....[111]....
        /*0fc4*/ 	.word	0x0002ac10


	//   ....[112]....
        /*0fc8*/ 	.word	0x0002acc0


	//   ....[113]....
        /*0fcc*/ 	.word	0x0002ad20


	//   ....[114]....
        /*0fd0*/ 	.word	0x0002ae10


	//   ....[115]....
        /*0fd4*/ 	.word	0x0002ae60


	//   ....[116]....
        /*0fd8*/ 	.word	0x0002af80


	//   ....[117]....
        /*0fdc*/ 	.word	0x0002afd0


	//   ....[118]....
        /*0fe0*/ 	.word	0x0002b0d0


	//   ....[119]....
        /*0fe4*/ 	.word	0x0002b120


	//   ....[120]....
        /*0fe8*/ 	.word	0x0002b220


	//   ....[121]....
        /*0fec*/ 	.word	0x0002b270


	//   ....[122]....
        /*0ff0*/ 	.word	0x0002b370


	//   ....[123]....
        /*0ff4*/ 	.word	0x0002b3c0


	//   ....[124]....
        /*0ff8*/ 	.word	0x0002b4b0


	//   ....[125]....
        /*0ffc*/ 	.word	0x0002b500


	//   ....[126]....
        /*1000*/ 	.word	0x0002b5e0


	//   ....[127]....
        /*1004*/ 	.word	0x0002b630


	//   ....[128]....
        /*1008*/ 	.word	0x0002b770


	//   ....[129]....
        /*100c*/ 	.word	0x0002b810


	//   ....[130]....
        /*1010*/ 	.word	0x0002b8e0


	//   ....[131]....
        /*1014*/ 	.word	0x0002b930


	//   ....[132]....
        /*1018*/ 	.word	0x0002ba10


	//   ....[133]....
        /*101c*/ 	.word	0x0002ba60


	//   ....[134]....
        /*1020*/ 	.word	0x0002bb30


	//   ....[135]....
        /*1024*/ 	.word	0x0002bb80


	//   ....[136]....
        /*1028*/ 	.word	0x0002bc50


	//   ....[137]....
        /*102c*/ 	.word	0x0002bca0


	//   ....[138]....
        /*1030*/ 	.word	0x0002bd70


	//   ....[139]....
        /*1034*/ 	.word	0x0002bdc0


	//   ....[140]....
        /*1038*/ 	.word	0x0002be90


	//   ....[141]....
        /*103c*/ 	.word	0x0002bee0


	//   ....[142]....
        /*1040*/ 	.word	0x0002bf40


	//   ....[143]....
        /*1044*/ 	.word	0x0002bfb0


	//   ....[144]....
        /*1048*/ 	.word	0x0002c0a0


	//   ....[145]....
        /*104c*/ 	.word	0x0002c0f0


	//   ....[146]....
        /*1050*/ 	.word	0x0002c1c0


	//   ....[147]....
        /*1054*/ 	.word	0x0002c210


	//   ....[148]....
        /*1058*/ 	.word	0x0002c300


	//   ....[149]....
        /*105c*/ 	.word	0x0002c390


	//   ....[150]....
        /*1060*/ 	.word	0x0002c460


	//   ....[151]....
        /*1064*/ 	.word	0x0002c4b0


	//   ....[152]....
        /*1068*/ 	.word	0x0002c580


	//   ....[153]....
        /*106c*/ 	.word	0x0002c5d0


	//   ....[154]....
        /*1070*/ 	.word	0x0002c6a0


	//   ....[155]....
        /*1074*/ 	.word	0x0002c6f0


	//   ....[156]....
        /*1078*/ 	.word	0x0002c7c0


	//   ....[157]....
        /*107c*/ 	.word	0x0002c810


	//   ....[158]....
        /*1080*/ 	.word	0x0002c8e0


	//   ....[159]....
        /*1084*/ 	.word	0x0002c930


	//   ....[160]....
        /*1088*/ 	.word	0x0002ca00


	//   ....[161]....
        /*108c*/ 	.word	0x0002ca50


	//   ....[162]....
        /*1090*/ 	.word	0x0002cab0


	//   ....[163]....
        /*1094*/ 	.word	0x0002cb20


	//   ....[164]....
        /*1098*/ 	.word	0x0002cc00


	//   ....[165]....
        /*109c*/ 	.word	0x0002cc50


	//   ....[166]....
        /*10a0*/ 	.word	0x0002cd20


	//   ....[167]....
        /*10a4*/ 	.word	0x0002cd70


	//   ....[168]....
        /*10a8*/ 	.word	0x0002cf50


	//   ....[169]....
        /*10ac*/ 	.word	0x0002cff0


	//   ....[170]....
        /*10b0*/ 	.word	0x0002d120


	//   ....[171]....
        /*10b4*/ 	.word	0x0002d190


	//   ....[172]....
        /*10b8*/ 	.word	0x0002d200


	//   ....[173]....
        /*10bc*/ 	.word	0x0002d270


	//   ....[174]....
        /*10c0*/ 	.word	0x0002d2e0


	//   ....[175]....
        /*10c4*/ 	.word	0x0002d360


	//   ....[176]....
        /*10c8*/ 	.word	0x0002d3f0


	//   ....[177]....
        /*10cc*/ 	.word	0x0002d480


	//   ....[178]....
        /*10d0*/ 	.word	0x0002d4f0


	//   ....[179]....
        /*10d4*/ 	.word	0x0002d560


	//   ....[180]....
        /*10d8*/ 	.word	0x0002d5d0


	//   ....[181]....
        /*10dc*/ 	.word	0x0002d650


	//   ....[182]....
        /*10e0*/ 	.word	0x0002d6c0


	//   ....[183]....
        /*10e4*/ 	.word	0x0002d760


	//   ....[184]....
        /*10e8*/ 	.word	0x0002d7f0


	//   ....[185]....
        /*10ec*/ 	.word	0x0002d920


	//----- nvinfo : EIATTR_REG_RECONFIG
	.align		4
.L_1102:
        /*10f0*/ 	.byte	0x01, 0x54
	.zero		2


	//----- nvinfo : EIATTR_SYSCALL_OFFSETS
	.align		4
        /*10f4*/ 	.byte	0x04, 0x46
        /*10f6*/ 	.short	(.L_1104 - .L_1103)


	//   ....[0]....
.L_1103:
        /*10f8*/ 	.word	0x00001940


	//   ....[1]....
        /*10fc*/ 	.word	0x00001a90


	//   ....[2]....
        /*1100*/ 	.word	0x0000a060


	//   ....[3]....
        /*1104*/ 	.word	0x0000a620


	//   ....[4]....
        /*1108*/ 	.word	0x00020650


	//   ....[5]....
        /*110c*/ 	.word	0x000207c0


	//   ....[6]....
        /*1110*/ 	.word	0x00020910


	//   ....[7]....
        /*1114*/ 	.word	0x00020a50


	//   ....[8]....
        /*1118*/ 	.word	0x00022480


	//----- nvinfo : EIATTR_MBARRIER_INSTR_OFFSETS
	.align		4
.L_1104:
        /*111c*/ 	.byte	0x04, 0x39
        /*111e*/ 	.short	(.L_1106 - .L_1105)


	//   ....[0]....
.L_1105:
        /*1120*/ 	.word	0x00000270
        /*1124*/ 	.word	0x000000ff
        /*1128*/ 	.word	0x00022800
        /*112c*/ 	.short	0x0100
        /*112e*/ 	.byte	0x08
	.zero		1


	//   ....[1]....
        /*1130*/ 	.word	0x00000280
        /*1134*/ 	.word	0x000000ff
        /*1138*/ 	.word	0x00022820
        /*113c*/ 	.short	0x0100
        /*113e*/ 	.byte	0x08
	.zero		1


	//   ....[2]....
        /*1140*/ 	.word	0x00000370
        /*1144*/ 	.word	0x000000ff
        /*1148*/ 	.word	0x00022830
        /*114c*/ 	.short	0x0100
        /*114e*/ 	.byte	0x08
	.zero		1


	//   ....[3]....
        /*1150*/ 	.word	0x00000380
        /*1154*/ 	.word	0x000000ff
        /*1158*/ 	.word	0x00022840
        /*115c*/ 	.short	0x0100
        /*115e*/ 	.byte	0x08
	.zero		1


	//   ....[4]....
        /*1160*/ 	.word	0x00000390
        /*1164*/ 	.word	0x000000ff
        /*1168*/ 	.word	0x00022838
        /*116c*/ 	.short	0x0100
        /*116e*/ 	.byte	0x08
	.zero		1


	//   ....[5]....
        /*1170*/ 	.word	0x000003a0
        /*1174*/ 	.word	0x000000ff
        /*1178*/ 	.word	0x00022848
        /*117c*/ 	.short	0x0100
        /*117e*/ 	.byte	0x08
	.zero		1


	//   ....[6]....
        /*1180*/ 	.word	0x000004d0
        /*1184*/ 	.word	0x000000ff
        /*1188*/ 	.word	0x00022850
        /*118c*/ 	.short	0x0100
        /*118e*/ 	.byte	0x08
	.zero		1


	//   ....[7]....
        /*1190*/ 	.word	0x000004e0
        /*1194*/ 	.word	0x000000ff
        /*1198*/ 	.word	0x00022860
        /*119c*/ 	.short	0x0100
        /*119e*/ 	.byte	0x08
	.zero		1


	//   ....[8]....
        /*11a0*/ 	.word	0x000004f0
        /*11a4*/ 	.word	0x000000ff
        /*11a8*/ 	.word	0x00022858
        /*11ac*/ 	.short	0x0100
        /*11ae*/ 	.byte	0x08
	.zero		1


	//   ....[9]....
        /*11b0*/ 	.word	0x00000500
        /*11b4*/ 	.word	0x000000ff
        /*11b8*/ 	.word	0x00022868
        /*11bc*/ 	.short	0x0100
        /*11be*/ 	.byte	0x08
	.zero		1


	//   ....[10]....
        /*11c0*/ 	.word	0x000005f0
        /*11c4*/ 	.word	0x000000ff
        /*11c8*/ 	.word	0x00022870
        /*11cc*/ 	.short	0x0100
        /*11ce*/ 	.byte	0x06
	.zero		1


	//   ....[11]....
        /*11d0*/ 	.word	0x00000600
        /*11d4*/ 	.word	0x000000ff
        /*11d8*/ 	.word	0x00022880
        /*11dc*/ 	.short	0x0100
        /*11de*/ 	.byte	0x06
	.zero		1


	//   ....[12]....
        /*11e0*/ 	.word	0x00000610
        /*11e4*/ 	.word	0x000000ff
        /*11e8*/ 	.word	0x00022878
        /*11ec*/ 	.short	0x0100
        /*11ee*/ 	.byte	0x06
	.zero		1


	//   ....[13]....
        /*11f0*/ 	.word	0x00000620
        /*11f4*/ 	.word	0x000000ff
        /*11f8*/ 	.word	0x00022888
        /*11fc*/ 	.short	0x0100
        /*11fe*/ 	.byte	0x06
	.zero		1


	//   ....[14]....
        /*1200*/ 	.word	0x00000750
        /*1204*/ 	.word	0x000000ff
        /*1208*/ 	.word	0x00022890
        /*120c*/ 	.short	0x0100
        /*120e*/ 	.byte	0x08
	.zero		1


	//   ....[15]....
        /*1210*/ 	.word	0x00000760
        /*1214*/ 	.word	0x000000ff
        /*1218*/ 	.word	0x000228a0
        /*121c*/ 	.short	0x0100
        /*121e*/ 	.byte	0x08
	.zero		1


	//   ....[16]....
        /*1220*/ 	.word	0x00000770
        /*1224*/ 	.word	0x000000ff
        /*1228*/ 	.word	0x00022898
        /*122c*/ 	.short	0x0100
        /*122e*/ 	.byte	0x08
	.zero		1


	//   ....[17]....
        /*1230*/ 	.word	0x00000780
        /*1234*/ 	.word	0x000000ff
        /*1238*/ 	.word	0x000228a8
        /*123c*/ 	.short	0x0100
        /*123e*/ 	.byte	0x08
	.zero		1


	//   ....[18]....
        /*1240*/ 	.word	0x000008c0
        /*1244*/ 	.word	0x000000ff
        /*1248*/ 	.word	0x000228b0
        /*124c*/ 	.short	0x0100
        /*124e*/ 	.byte	0x08
	.zero		1


	//   ....[19]....
        /*1250*/ 	.word	0x000008d0
        /*1254*/ 	.word	0x000000ff
        /*1258*/ 	.word	0x000228c0
        /*125c*/ 	.short	0x0100
        /*125e*/ 	.byte	0x08
	.zero		1


	//   ....[20]....
        /*1260*/ 	.word	0x000008e0
        /*1264*/ 	.word	0x000000ff
        /*1268*/ 	.word	0x000228b8
        /*126c*/ 	.short	0x0100
        /*126e*/ 	.byte	0x08
	.zero		1


	//   ....[21]....
        /*1270*/ 	.word	0x000008f0
        /*1274*/ 	.word	0x000000ff
        /*1278*/ 	.word	0x000228c8
        /*127c*/ 	.short	0x0100
        /*127e*/ 	.byte	0x08
	.zero		1


	//   ....[22]....
        /*1280*/ 	.word	0x00002b80
        /*1284*/ 	.word	0x00000058
        /*1288*/ 	.word	0x00022890
        /*128c*/ 	.short	0x010a
        /*128e*/ 	.byte	0x3f
	.zero		1


	//   ....[23]....
        /*1290*/ 	.word	0x00005e60
        /*1294*/ 	.word	0x00000058
        /*1298*/ 	.word	0x00022890
        /*129c*/ 	.short	0x010a
        /*129e*/ 	.byte	0x3f
	.zero		1


	//   ....[24]....
        /*12a0*/ 	.word	0x00008e80
        /*12a4*/ 	.word	0x00000058
        /*12a8*/ 	.word	0x00022890
        /*12ac*/ 	.short	0x010a
        /*12ae*/ 	.byte	0x3f
	.zero		1


	//   ....[25]....
        /*12b0*/ 	.word	0x00009480
        /*12b4*/ 	.word	0x00000004
        /*12b8*/ 	.word	0x00000000
        /*12bc*/ 	.short	0x0101
        /*12be*/ 	.byte	0x3f
	.zero		1


	//   ....[26]....
        /*12c0*/ 	.word	0x000094c0
        /*12c4*/ 	.word	0x00000058
        /*12c8*/ 	.word	0x000228b0
        /*12cc*/ 	.short	0x010a
        /*12ce*/ 	.byte	0x3f
	.zero		1


	//   ....[27]....
        /*12d0*/ 	.word	0x00009a30
        /*12d4*/ 	.word	0x00000058
        /*12d8*/ 	.word	0x00000000
        /*12dc*/ 	.short	0x0101
        /*12de*/ 	.byte	0x3f
	.zero		1


	//   ....[28]....
        /*12e0*/ 	.word	0x0000a3a0
        /*12e4*/ 	.word	0x00000012
        /*12e8*/ 	.word	0x00022800
        /*12ec*/ 	.short	0x010a
        /*12ee*/ 	.byte	0x3f
	.zero		1


	//   ....[29]....
        /*12f0*/ 	.word	0x0000a3f0
        /*12f4*/ 	.word	0x00000012
        /*12f8*/ 	.word	0x00022800
        /*12fc*/ 	.short	0x010a
        /*12fe*/ 	.byte	0x3f
	.zero		1


	//   ....[30]....
        /*1300*/ 	.word	0x0000ade0
        /*1304*/ 	.word	0x00000012
        /*1308*/ 	.word	0x00022800
        /*130c*/ 	.short	0x010a
        /*130e*/ 	.byte	0x3f
	.zero		1


	//   ....[31]....
        /*1310*/ 	.word	0x0000d350
        /*1314*/ 	.word	0x00000012
        /*1318*/ 	.word	0x00022800
        /*131c*/ 	.short	0x010a
        /*131e*/ 	.byte	0x3f
	.zero		1


	//   ....[32]....
        /*1320*/ 	.word	0x0000f3c0
        /*1324*/ 	.word	0x00000000
        /*1328*/ 	.word	0x00022830
        /*132c*/ 	.short	0x010a
        /*132e*/ 	.byte	0x3f
	.zero		1


	//   ....[33]....
        /*1330*/ 	.word	0x0000f450
        /*1334*/ 	.word	0x00000000
        /*1338*/ 	.word	0x00022830
        /*133c*/ 	.short	0x010a
        /*133e*/ 	.byte	0x3f
	.zero		1


	//   ....[34]....
        /*1340*/ 	.word	0x00012040
        /*1344*/ 	.word	0x00000050
        /*1348*/ 	.word	0x00000000
        /*134c*/ 	.short	0x0101
        /*134e*/ 	.byte	0x3f
	.zero		1


	//   ....[35]....
        /*1350*/ 	.word	0x000130e0
        /*1354*/ 	.word	0x0000000f
        /*1358*/ 	.word	0x00022830
        /*135c*/ 	.short	0x010a
        /*135e*/ 	.byte	0x3f
	.zero		1


	//   ....[36]....
        /*1360*/ 	.word	0x00013130
        /*1364*/ 	.word	0x0000000f
        /*1368*/ 	.word	0x00022830
        /*136c*/ 	.short	0x010a
        /*136e*/ 	.byte	0x3f
	.zero		1


	//   ....[37]....
        /*1370*/ 	.word	0x00013dd0
        /*1374*/ 	.word	0x0000000f
        /*1378*/ 	.word	0x00022850
        /*137c*/ 	.short	0x010a
        /*137e*/ 	.byte	0x3f
	.zero		1


	//   ....[38]....
        /*1380*/ 	.word	0x00013e10
        /*1384*/ 	.word	0x0000000f
        /*1388*/ 	.word	0x00022850
        /*138c*/ 	.short	0x010a
        /*138e*/ 	.byte	0x3f
	.zero		1


	//   ....[39]....
        /*1390*/ 	.word	0x00016190
        /*1394*/ 	.word	0x000000a7
        /*1398*/ 	.word	0x00000000
        /*139c*/ 	.short	0x0101
        /*139e*/ 	.byte	0x3f
	.zero		1


	//   ....[40]....
        /*13a0*/ 	.word	0x00016d20
        /*13a4*/ 	.word	0x0000000f
        /*13a8*/ 	.word	0x00000000
        /*13ac*/ 	.short	0x0101
        /*13ae*/ 	.byte	0x3f
	.zero		1


	//   ....[41]....
        /*13b0*/ 	.word	0x00017450
        /*13b4*/ 	.word	0x0000000e
        /*13b8*/ 	.word	0x00022830
        /*13bc*/ 	.short	0x010a
        /*13be*/ 	.byte	0x3f
	.zero		1


	//   ....[42]....
        /*13c0*/ 	.word	0x000174a0
        /*13c4*/ 	.word	0x0000000e
        /*13c8*/ 	.word	0x00022830
        /*13cc*/ 	.short	0x010a
        /*13ce*/ 	.byte	0x3f
	.zero		1


	//   ....[43]....
        /*13d0*/ 	.word	0x00018120
        /*13d4*/ 	.word	0x0000000f
        /*13d8*/ 	.word	0x00022850
        /*13dc*/ 	.short	0x010a
        /*13de*/ 	.byte	0x3f
	.zero		1


	//   ....[44]....
        /*13e0*/ 	.word	0x00018160
        /*13e4*/ 	.word	0x0000000f
        /*13e8*/ 	.word	0x00022850
        /*13ec*/ 	.short	0x010a
        /*13ee*/ 	.byte	0x3f
	.zero		1


	//   ....[45]....
        /*13f0*/ 	.word	0x0001a1c0
        /*13f4*/ 	.word	0x000000a7
        /*13f8*/ 	.word	0x00000000
        /*13fc*/ 	.short	0x0101
        /*13fe*/ 	.byte	0x3f
	.zero		1


	//   ....[46]....
        /*1400*/ 	.word	0x0001a540
        /*1404*/ 	.word	0x0000000f
        /*1408*/ 	.word	0x00000000
        /*140c*/ 	.short	0x0101
        /*140e*/ 	.byte	0x3f
	.zero		1


	//   ....[47]....
        /*1410*/ 	.word	0x0001abb0
        /*1414*/ 	.word	0x0000000b
        /*1418*/ 	.word	0x00022850
        /*141c*/ 	.short	0x010a
        /*141e*/ 	.byte	0x3f
	.zero		1


	//   ....[48]....
        /*1420*/ 	.word	0x0001ac30
        /*1424*/ 	.word	0x0000000b
        /*1428*/ 	.word	0x00022850
        /*142c*/ 	.short	0x010a
        /*142e*/ 	.byte	0x3f
	.zero		1


	//   ....[49]....
        /*1430*/ 	.word	0x0001b670
        /*1434*/ 	.word	0x00000000
        /*1438*/ 	.word	0x00000000
        /*143c*/ 	.short	0x0101
        /*143e*/ 	.byte	0x3f
	.zero		1


	//   ....[50]....
        /*1440*/ 	.word	0x0001cf30
        /*1444*/ 	.word	0x00000000
        /*1448*/ 	.word	0x00000000
        /*144c*/ 	.short	0x0101
        /*144e*/ 	.byte	0x3f
	.zero		1


	//   ....[51]....
        /*1450*/ 	.word	0x0001f790
        /*1454*/ 	.word	0x00000017
        /*1458*/ 	.word	0x00022820
        /*145c*/ 	.short	0x010a
        /*145e*/ 	.byte	0x3f
	.zero		1


	//   ....[52]....
        /*1460*/ 	.word	0x0001f850
        /*1464*/ 	.word	0x00000006
        /*1468*/ 	.word	0x000228a0
        /*146c*/ 	.short	0x010a
        /*146e*/ 	.byte	0x3f
	.zero		1


	//   ....[53]....
        /*1470*/ 	.word	0x0001fa80
        /*1474*/ 	.word	0x00000006
        /*1478*/ 	.word	0x000228c0
        /*147c*/ 	.short	0x010a
        /*147e*/ 	.byte	0x3f
	.zero		1


	//   ....[54]....
        /*1480*/ 	.word	0x0001fe00
        /*1484*/ 	.word	0x00000006
        /*1488*/ 	.word	0x000228a0
        /*148c*/ 	.short	0x010a
        /*148e*/ 	.byte	0x3f
	.zero		1


	//   ....[55]....
        /*1490*/ 	.word	0x00020020
        /*1494*/ 	.word	0x00000006
        /*1498*/ 	.word	0x000228c0
        /*149c*/ 	.short	0x010a
        /*149e*/ 	.byte	0x3f
	.zero		1


	//   ....[56]....
        /*14a0*/ 	.word	0x00021040
        /*14a4*/ 	.word	0x00000006
        /*14a8*/ 	.word	0x00022880
        /*14ac*/ 	.short	0x010a
        /*14ae*/ 	.byte	0x3f
	.zero		1


	//   ....[57]....
        /*14b0*/ 	.word	0x00021910
        /*14b4*/ 	.word	0x00000006
        /*14b8*/ 	.word	0x00022870
        /*14bc*/ 	.short	0x0107
        /*14be*/ 	.byte	0x3f
	.zero		1


	//   ....[58]....
        /*14c0*/ 	.word	0x000219c0
        /*14c4*/ 	.word	0x00000006
        /*14c8*/ 	.word	0x00022870
        /*14cc*/ 	.short	0x0101
        /*14ce*/ 	.byte	0x3f
	.zero		1


	//   ....[59]....
        /*14d0*/ 	.word	0x00021a10
        /*14d4*/ 	.word	0x00000006
        /*14d8*/ 	.word	0x00022840
        /*14dc*/ 	.short	0x010a
        /*14de*/ 	.byte	0x3f
	.zero		1


	//   ....[60]....
        /*14e0*/ 	.word	0x000221b0
        /*14e4*/ 	.word	0x00000006
        /*14e8*/ 	.word	0x00022830
        /*14ec*/ 	.short	0x0107
        /*14ee*/ 	.byte	0x3f
	.zero		1


	//   ....[61]....
        /*14f0*/ 	.word	0x00022290
        /*14f4*/ 	.word	0x00000006
        /*14f8*/ 	.word	0x00022830
        /*14fc*/ 	.short	0x0101
        /*14fe*/ 	.byte	0x3f
	.zero		1


	//   ....[62]....
        /*1500*/ 	.word	0x00022c20
        /*1504*/ 	.word	0x00000017
        /*1508*/ 	.word	0x00022800
        /*150c*/ 	.short	0x0107
        /*150e*/ 	.byte	0x3f
	.zero		1


	//   ....[63]....
        /*1510*/ 	.word	0x00022d10
        /*1514*/ 	.word	0x00000017
        /*1518*/ 	.word	0x00022800
        /*151c*/ 	.short	0x0101
        /*151e*/ 	.byte	0x3f
	.zero		1


	//   ....[64]....
        /*1520*/ 	.word	0x00022d40
        /*1524*/ 	.word	0x00000017
        /*1528*/ 	.word	0x00022820
        /*152c*/ 	.short	0x010a
        /*152e*/ 	.byte	0x3f
	.zero		1


	//   ....[65]....
        /*1530*/ 	.word	0x00023220
        /*1534*/ 	.word	0x00000000
        /*1538*/ 	.word	0x00022880
        /*153c*/ 	.short	0x010a
        /*153e*/ 	.byte	0x3f
	.zero		1


	//   ....[66]....
        /*1540*/ 	.word	0x00023830
        /*1544*/ 	.word	0x00000000
        /*1548*/ 	.word	0x00022870
        /*154c*/ 	.short	0x0107
        /*154e*/ 	.byte	0x3f
	.zero		1


	//   ....[67]....
        /*1550*/ 	.word	0x000238e0
        /*1554*/ 	.word	0x00000000
        /*1558*/ 	.word	0x00022870
        /*155c*/ 	.short	0x0101
        /*155e*/ 	.byte	0x3f
	.zero		1


	//   ....[68]....
        /*1560*/ 	.word	0x00023910
        /*1564*/ 	.word	0x00000000
        /*1568*/ 	.word	0x00022840
        /*156c*/ 	.short	0x010a
        /*156e*/ 	.byte	0x3f
	.zero		1


	//   ....[69]....
        /*1570*/ 	.word	0x00023ef0
        /*1574*/ 	.word	0x00000000
        /*1578*/ 	.word	0x00022830
        /*157c*/ 	.short	0x0107
        /*157e*/ 	.byte	0x3f
	.zero		1


	//   ....[70]....
        /*1580*/ 	.word	0x00023fa0
        /*1584*/ 	.word	0x00000000
        /*1588*/ 	.word	0x00022830
        /*158c*/ 	.short	0x0101
        /*158e*/ 	.byte	0x3f
	.zero		1


	//   ....[71]....
        /*1590*/ 	.word	0x00024030
        /*1594*/ 	.word	0x00000002
        /*1598*/ 	.word	0x00022870
        /*159c*/ 	.short	0x010a
        /*159e*/ 	.byte	0x3f
	.zero		1


	//   ....[72]....
        /*15a0*/ 	.word	0x000240b0
        /*15a4*/ 	.word	0x00000002
        /*15a8*/ 	.word	0x00022860
        /*15ac*/ 	.short	0x010a
        /*15ae*/ 	.byte	0x3f
	.zero		1


	//   ....[73]....
        /*15b0*/ 	.word	0x00024770
        /*15b4*/ 	.word	0x00000002
        /*15b8*/ 	.word	0x00022850
        /*15bc*/ 	.short	0x0101
        /*15be*/ 	.byte	0x3f
	.zero		1


	//   ....[74]....
        /*15c0*/ 	.word	0x00024800
        /*15c4*/ 	.word	0x00000002
        /*15c8*/ 	.word	0x00000000
        /*15cc*/ 	.short	0x0101
        /*15ce*/ 	.byte	0x3f
	.zero		1


	//   ....[75]....
        /*15d0*/ 	.word	0x000249e0
        /*15d4*/ 	.word	0x00000000
        /*15d8*/ 	.word	0x00022870
        /*15dc*/ 	.short	0x010a
        /*15de*/ 	.byte	0x3f
	.zero		1


	//   ....[76]....
        /*15e0*/ 	.word	0x00024a60
        /*15e4*/ 	.word	0x00000000
        /*15e8*/ 	.word	0x00022860
        /*15ec*/ 	.short	0x010a
        /*15ee*/ 	.byte	0x3f
	.zero		1


	//   ....[77]....
        /*15f0*/ 	.word	0x00025130
        /*15f4*/ 	.word	0x00000000
        /*15f8*/ 	.word	0x00022850
        /*15fc*/ 	.short	0x0101
        /*15fe*/ 	.byte	0x3f
	.zero		1


	//   ....[78]....
        /*1600*/ 	.word	0x000251e0
        /*1604*/ 	.word	0x00000000
        /*1608*/ 	.word	0x00000000
        /*160c*/ 	.short	0x0101
        /*160e*/ 	.byte	0x3f
	.zero		1


	//   ....[79]....
        /*1610*/ 	.word	0x00025f40
        /*1614*/ 	.word	0x00000005
        /*1618*/ 	.word	0x00022820
        /*161c*/ 	.short	0x010a
        /*161e*/ 	.byte	0x3f
	.zero		1


	//   ....[80]....
        /*1620*/ 	.word	0x00026100
        /*1624*/ 	.word	0x00000003
        /*1628*/ 	.word	0x00022840
        /*162c*/ 	.short	0x010a
        /*162e*/ 	.byte	0x3f
	.zero		1


	//   ....[81]....
        /*1630*/ 	.word	0x00026190
        /*1634*/ 	.word	0x00000005
        /*1638*/ 	.word	0x00022840
        /*163c*/ 	.short	0x010a
        /*163e*/ 	.byte	0x3f
	.zero		1


	//   ....[82]....
        /*1640*/ 	.word	0x000261d0
        /*1644*/ 	.word	0x00000003
        /*1648*/ 	.word	0x00022860
        /*164c*/ 	.short	0x010a
        /*164e*/ 	.byte	0x3f
	.zero		1


	//   ....[83]....
        /*1650*/ 	.word	0x00026210
        /*1654*/ 	.word	0x00000005
        /*1658*/ 	.word	0x00022860
        /*165c*/ 	.short	0x010a
        /*165e*/ 	.byte	0x3f
	.zero		1


	//   ....[84]....
        /*1660*/ 	.word	0x00026250
        /*1664*/ 	.word	0x00000003
        /*1668*/ 	.word	0x00022880
        /*166c*/ 	.short	0x010a
        /*166e*/ 	.byte	0x3f
	.zero		1


	//   ....[85]....
        /*1670*/ 	.word	0x00026290
        /*1674*/ 	.word	0x00000005
        /*1678*/ 	.word	0x00022880
        /*167c*/ 	.short	0x010a
        /*167e*/ 	.byte	0x3f
	.zero		1


	//   ....[86]....
        /*1680*/ 	.word	0x000262f0
        /*1684*/ 	.word	0x00000058
        /*1688*/ 	.word	0x00022890
        /*168c*/ 	.short	0x010a
        /*168e*/ 	.byte	0x3f
	.zero		1


	//   ....[87]....
        /*1690*/ 	.word	0x000266a0
        /*1694*/ 	.word	0x00000058
        /*1698*/ 	.word	0x00022890
        /*169c*/ 	.short	0x010a
        /*169e*/ 	.byte	0x3f
	.zero		1


	//   ....[88]....
        /*16a0*/ 	.word	0x00026a60
        /*16a4*/ 	.word	0x00000058
        /*16a8*/ 	.word	0x00022890
        /*16ac*/ 	.short	0x010a
        /*16ae*/ 	.byte	0x3f
	.zero		1


	//   ....[89]....
        /*16b0*/ 	.word	0x00026e10
        /*16b4*/ 	.word	0x00000058
        /*16b8*/ 	.word	0x000228b0
        /*16bc*/ 	.short	0x010a
        /*16be*/ 	.byte	0x3f
	.zero		1


	//   ....[90]....
        /*16c0*/ 	.word	0x000272e0
        /*16c4*/ 	.word	0x00000012
        /*16c8*/ 	.word	0x00022800
        /*16cc*/ 	.short	0x010a
        /*16ce*/ 	.byte	0x3f
	.zero		1


	//   ....[91]....
        /*16d0*/ 	.word	0x000277e0
        /*16d4*/ 	.word	0x00000012
        /*16d8*/ 	.word	0x00022800
        /*16dc*/ 	.short	0x010a
        /*16de*/ 	.byte	0x3f
	.zero		1


	//   ....[92]....
        /*16e0*/ 	.word	0x00027830
        /*16e4*/ 	.word	0x00000000
        /*16e8*/ 	.word	0x00022830
        /*16ec*/ 	.short	0x010a
        /*16ee*/ 	.byte	0x3f
	.zero		1


	//   ....[93]....
        /*16f0*/ 	.word	0x00027880
        /*16f4*/ 	.word	0x0000000f
        /*16f8*/ 	.word	0x00022830
        /*16fc*/ 	.short	0x010a
        /*16fe*/ 	.byte	0x3f
	.zero		1


	//   ....[94]....
        /*1700*/ 	.word	0x000278d0
        /*1704*/ 	.word	0x0000000f
        /*1708*/ 	.word	0x00022850
        /*170c*/ 	.short	0x010a
        /*170e*/ 	.byte	0x3f
	.zero		1


	//   ....[95]....
        /*1710*/ 	.word	0x00027920
        /*1714*/ 	.word	0x0000000e
        /*1718*/ 	.word	0x00022830
        /*171c*/ 	.short	0x010a
        /*171e*/ 	.byte	0x3f
	.zero		1


	//   ....[96]....
        /*1720*/ 	.word	0x00027970
        /*1724*/ 	.word	0x0000000f
        /*1728*/ 	.word	0x00022850
        /*172c*/ 	.short	0x010a
        /*172e*/ 	.byte	0x3f
	.zero		1


	//   ....[97]....
        /*1730*/ 	.word	0x000279c0
        /*1734*/ 	.word	0x0000000b
        /*1738*/ 	.word	0x00022850
        /*173c*/ 	.short	0x010a
        /*173e*/ 	.byte	0x3f
	.zero		1


	//   ....[98]....
        /*1740*/ 	.word	0x00028f80
        /*1744*/ 	.word	0x00000017
        /*1748*/ 	.word	0x00022820
        /*174c*/ 	.short	0x010a
        /*174e*/ 	.byte	0x3f
	.zero		1


	//   ....[99]....
        /*1750*/ 	.word	0x00028fd0
        /*1754*/ 	.word	0x00000006
        /*1758*/ 	.word	0x000228a0
        /*175c*/ 	.short	0x010a
        /*175e*/ 	.byte	0x3f
	.zero		1


	//   ....[100]....
        /*1760*/ 	.word	0x00029020
        /*1764*/ 	.word	0x00000006
        /*1768*/ 	.word	0x000228c0
        /*176c*/ 	.short	0x010a
        /*176e*/ 	.byte	0x3f
	.zero		1


	//   ....[101]....
        /*1770*/ 	.word	0x00029070
        /*1774*/ 	.word	0x00000006
        /*1778*/ 	.word	0x000228a0
        /*177c*/ 	.short	0x010a
        /*177e*/ 	.byte	0x3f
	.zero		1


	//   ....[102]....
        /*1780*/ 	.word	0x000290c0
        /*1784*/ 	.word	0x00000006
        /*1788*/ 	.word	0x000228c0
        /*178c*/ 	.short	0x010a
        /*178e*/ 	.byte	0x3f
	.zero		1


	//   ....[103]....
        /*1790*/ 	.word	0x000291f0
        /*1794*/ 	.word	0x00000006
        /*1798*/ 	.word	0x00022880
        /*179c*/ 	.short	0x010a
        /*179e*/ 	.byte	0x3f
	.zero		1


	//   ....[104]....
        /*17a0*/ 	.word	0x00029fd0
        /*17a4*/ 	.word	0x00000006
        /*17a8*/ 	.word	0x00022840
        /*17ac*/ 	.short	0x010a
        /*17ae*/ 	.byte	0x3f
	.zero		1


	//   ....[105]....
        /*17b0*/ 	.word	0x0002b670
        /*17b4*/ 	.word	0x00000017
        /*17b8*/ 	.word	0x00022820
        /*17bc*/ 	.short	0x010a
        /*17be*/ 	.byte	0x3f
	.zero		1


	//   ....[106]....
        /*17c0*/ 	.word	0x0002b6c0
        /*17c4*/ 	.word	0x00000000
        /*17c8*/ 	.word	0x00022880
        /*17cc*/ 	.short	0x010a
        /*17ce*/ 	.byte	0x3f
	.zero		1


	//   ....[107]....
        /*17d0*/ 	.word	0x0002c250
        /*17d4*/ 	.word	0x00000000
        /*17d8*/ 	.word	0x00022840
        /*17dc*/ 	.short	0x010a
        /*17de*/ 	.byte	0x3f
	.zero		1


	//   ....[108]....
        /*17e0*/ 	.word	0x0002cdb0
        /*17e4*/ 	.word	0x00000002
        /*17e8*/ 	.word	0x00022870
        /*17ec*/ 	.short	0x010a
        /*17ee*/ 	.byte	0x3f
	.zero		1


	//   ....[109]....
        /*17f0*/ 	.word	0x0002ce00
        /*17f4*/ 	.word	0x00000002
        /*17f8*/ 	.word	0x00022860
        /*17fc*/ 	.short	0x010a
        /*17fe*/ 	.byte	0x3f
	.zero		1


	//   ....[110]....
        /*1800*/ 	.word	0x0002ce50
        /*1804*/ 	.word	0x00000000
        /*1808*/ 	.word	0x00022870
        /*180c*/ 	.short	0x010a
        /*180e*/ 	.byte	0x3f
	.zero		1


	//   ....[111]....
        /*1810*/ 	.word	0x0002cea0
        /*1814*/ 	.word	0x00000000
        /*1818*/ 	.word	0x00022860
        /*181c*/ 	.short	0x010a
        /*181e*/ 	.byte	0x3f
	.zero		1


	//   ....[112]....
        /*1820*/ 	.word	0x0002d840
        /*1824*/ 	.word	0x00000005
        /*1828*/ 	.word	0x00022820
        /*182c*/ 	.short	0x010a
        /*182e*/ 	.byte	0x3f
	.zero		1


	//   ....[113]....
        /*1830*/ 	.word	0x0002d9e0
        /*1834*/ 	.word	0x00000003
        /*1838*/ 	.word	0x00022840
        /*183c*/ 	.short	0x010a
        /*183e*/ 	.byte	0x3f
	.zero		1


	//   ....[114]....
        /*1840*/ 	.word	0x0002da30
        /*1844*/ 	.word	0x00000005
        /*1848*/ 	.word	0x00022840
        /*184c*/ 	.short	0x010a
        /*184e*/ 	.byte	0x3f
	.zero		1


	//   ....[115]....
        /*1850*/ 	.word	0x0002da80
        /*1854*/ 	.word	0x00000003
        /*1858*/ 	.word	0x00022860
        /*185c*/ 	.short	0x010a
        /*185e*/ 	.byte	0x3f
	.zero		1


	//   ....[116]....
        /*1860*/ 	.word	0x0002dad0
        /*1864*/ 	.word	0x00000005
        /*1868*/ 	.word	0x00022860
        /*186c*/ 	.short	0x010a
        /*186e*/ 	.byte	0x3f
	.zero		1


	//   ....[117]....
        /*1870*/ 	.word	0x0002db20
        /*1874*/ 	.word	0x00000003
        /*1878*/ 	.word	0x00022880
        /*187c*/ 	.short	0x010a
        /*187e*/ 	.byte	0x3f
	.zero		1


	//----- nvinfo : EIATTR_NUM_MBARRIERS
	.align		4
.L_1106:
        /*1880*/ 	.byte	0x03, 0x38
        /*1882*/ 	.short	0x0016


	//----- nvinfo : EIATTR_EXIT_INSTR_OFFSETS
	.align		4
        /*1884*/ 	.byte	0x04, 0x1c
        /*1886*/ 	.short	(.L_1108 - .L_1107)


	//   ....[0]....
.L_1107:
        /*1888*/ 	.word	0x000262e0


	//----- nvinfo : EIATTR_MAX_THREADS
	.align		4
.L_1108:
        /*188c*/ 	.byte	0x04, 0x05
        /*188e*/ 	.short	(.L_1110 - .L_1109)
.L_1109:
        /*1890*/ 	.word	0x00000180
        /*1894*/ 	.word	0x00000001
        /*1898*/ 	.word	0x00000001


	//----- nvinfo : EIATTR_CRS_STACK_SIZE
	.align		4
.L_1110:
        /*189c*/ 	.byte	0x04, 0x1e
        /*189e*/ 	.short	(.L_1112 - .L_1111)
.L_1111:
        /*18a0*/ 	.word	0x00000000


	//----- nvinfo : EIATTR_CBANK_PARAM_SIZE
	.align		4
.L_1112:
        /*18a4*/ 	.byte	0x03, 0x19
        /*18a6*/ 	.short	0x0af0


	//----- nvinfo : EIATTR_PARAM_CBANK
	.align		4
        /*18a8*/ 	.byte	0x04, 0x0a
        /*18aa*/ 	.short	(.L_1114 - .L_1113)
	.align		4
.L_1113:
        /*18ac*/ 	.word	index@(.nv.constant0._ZN7cutlass13device_kernelIN5flash11enable_sm90INS1_16FlashAttnFwdSm90INS1_25CollectiveMainloopFwdSm90ILi2EN4cute5tupleIJNS5_1CILi1EEES8_S8_EEENS6_IJNS7_ILi128EEENS7_ILi160EEESA_EEELi128ENS_12float_e4m3_tEfNS_4arch4Sm90ELb1ELb0ELb1ELb1ELb1ELb1ELb0ELb1ELb1ELb1ELb0ELb0EEENS1_21CollectiveEpilogueFwdINS6_IJSA_SA_SB_EEES9_NS_10bfloat16_tESF_Li256ELb1ELb1ELb0ELb1EEENS1_36VarlenDynamicPersistentTileSchedulerILi128ELi160ELi256ELi128ELb0ELb1ELb1ELb1ELb1ELb1EEEEEEEEEvNT_6ParamsE)
        /*18b0*/ 	.short	0x0210
        /*18b2*/ 	.short	0x0af0


	//----- nvinfo : EIATTR_SW_WAR
	.align		4
.L_1114:
        /*18b4*/ 	.byte	0x04, 0x36
        /*18b6*/ 	.short	(.L_1116 - .L_1115)
.L_1115:
        /*18b8*/ 	.word	0x00000008
.L_1116:


//--------------------- .nv.info._ZN7cutlass13device_kernelIN5flash11enable_sm90INS1_16FlashAttnFwdSm90INS1_25CollectiveMainloopFwdSm90ILi2EN4cute5tupleIJNS5_1CILi1EEES8_S8_EEENS6_IJNS7_ILi192EEENS7_ILi128EEENS7_ILi96EEEEEELi96ENS_12float_e4m3_tEfNS_4arch4Sm90ELb0ELb0ELb1ELb0ELb1ELb0ELb0ELb1ELb1ELb1ELb0ELb0EEENS1_21CollectiveEpilogueFwdINS6_IJSA_SC_SB_EEES9_NS_10bfloat16_tESG_Li384ELb0ELb1ELb0ELb1EEENS1_29StaticPersistentTileSchedulerILb0EEEEEEEEEvNT_6ParamsE --------------------------
	.section	.nv.info._ZN7cutlass13device_kernelIN5flash11enable_sm90INS1_16FlashAttnFwdSm90INS1_25CollectiveMainloopFwdSm90ILi2EN4cute5tupleIJNS5_1CILi1EEES8_S8_EEENS6_IJNS7_ILi192EEENS7_ILi128EEENS7_ILi96EEEEEELi96ENS_12float_e4m3_tEfNS_4arch4Sm90ELb0ELb0ELb1ELb0ELb1ELb0ELb0ELb1ELb1ELb1ELb0ELb0EEENS1_21CollectiveEpilogueFwdINS6_IJSA_SC_SB_EEES9_NS_10bfloat16_tESG_Li384ELb0ELb1ELb0ELb1EEENS1_29StaticPersistentTileSchedulerILb0EEEEEEEEEvNT_6ParamsE,"",@"SHT_CUDA_INFO"
	.sectionflags	@""
	.align	4


	//----- nvinfo : EIATTR_CUDA_API_VERSION
	.align		4
        /*0000*/ 	.byte	0x04, 0x37
        /*0002*/ 	.short	(.L_1118 - .L_1117)
.L_1117:
        /*0004*/ 	.word	0x00000082


	//----- nvinfo : EIATTR_KPARAM_INFO
	.align		4
.L_1118:
        /*0008*/ 	.byte	0x04, 0x17
        /*000a*/ 	.short	(.L_1120 - .L_1119)
.L_1119:
        /*000c*/ 	.word	0x00000000
        /*0010*/ 	.short	0x0000
        /*0012*/ 	.short	0x0070
        /*0014*/ 	.byte	0x00, 0xf0, 0x01, 0x28


	//----- nvinfo : EIATTR_SPARSE_MMA_MASK
	.align		4
.L_1120:
        /*0018*/ 	.byte	0x03, 0x50
        /*001a*/ 	.short	0x0000


	//----- nvinfo : EIATTR_MAXREG_COUNT
	.align		4
        /*001c*/ 	.byte	0x03, 0x1b
        /*001e*/ 	.short	0x0080


	//----- nvinfo : EIATTR_NUM_BARRIERS
	.align		4
        /*0020*/ 	.byte	0x02, 0x4c
        /*0022*/ 	.byte	0x09
	.zero		1


	//----- nvinfo : EIATTR_EXTERNS
	.align		4
        /*0024*/ 	.byte	0x04, 0x0f
        /*0026*/ 	.short	(.L_1122 - .L_1121)


	//   ....[0]....
	.align		4
.L_1121:
        /*0028*/ 	.word	index@(__assertfail)


	//----- nvinfo : EIATTR_ANNOTATIONS
	.align		4
.L_1122:
        /*002c*/ 	.byte	0x04, 0x55
        /*002e*/ 	.short	(.L_1124 - .L_1123)


	//   ....[0]....
.L_1123:
        /* <DEDUP_REMOVED lines=9> */


	//----- nvinfo : EIATTR_MERCURY_ISA_VERSION
	.align		4
.L_1124:
        /*00b0*/ 	.byte	0x03, 0x5f
        /*00b2*/ 	.short	0x0101


	//----- nvinfo : EIATTR_INT_WARP_WIDE_INSTR_OFFSETS
	.align		4
        /*00b4*/ 	.byte	0x04, 0x31
        /*00b6*/ 	.short	(.L_1126 - .L_1125)


	//   ....[0]....
.L_1125:
        /*00b8*/ 	.word	0x000000c0


	//   ....[1]....
        /*00bc*/ 	.word	0x000000d0


	//   ....[2]....
        /*00c0*/ 	.word	0x00000170


	//----- nvinfo : EIATTR_COOP_GROUP_MASK_REGIDS
	.align		4
.L_1126:
        /*00c4*/ 	.byte	0x04, 0x29
        /*00c6*/ 	.short	(.L_1128 - .L_1127)


	//   ....[0]....
.L_1127:
        /*00c8*/ 	.word	0xffffffff


	//   ....[1]....
        /*00cc*/ 	.word	0xffffffff


	//   ....[2]....
        /*00d0*/ 	.word	0xffffffff


	//   ....[3]....
        /*00d4*/ 	.word	0xffffffff


	//   ....[4]....
        /*00d8*/ 	.word	0xffffffff


	//   ....[5]....
        /*00dc*/ 	.word	0xffffffff


	//   ....[6]....
        /*00e0*/ 	.word	0xffffffff


	//   ....[7]....
        /*00e4*/ 	.word	0xffffffff


	//   ....[8]....
        /*00e8*/ 	.word	0xffffffff


	//   ....[9]....
        /*00ec*/ 	.word	0xffffffff


	//   ....[10]....
        /*00f0*/ 	.word	0xffffffff


	//   ....[11]....
        /*00f4*/ 	.word	0xffffffff


	//   ....[12]....
        /*00f8*/ 	.word	0xffffffff


	//   ....[13]....
        /*00fc*/ 	.word	0xffffffff


	//   ....[14]....
        /*0100*/ 	.word	0xffffffff


	//   ....[15]....
        /*0104*/ 	.word	0xffffffff


	//   ....[16]....
        /*0108*/ 	.word	0xffffffff


	//   ....[17]....
        /*010c*/ 	.word	0xffffffff


	//   ....[18]....
        /*0110*/ 	.word	0xffffffff


	//   ....[19]....
        /*0114*/ 	.word	0xffffffff


	//   ....[20]....
        /*0118*/ 	.word	0xffffffff


	//   ....[21]....
        /*011c*/ 	.word	0xffffffff


	//   ....[22]....
        /*0120*/ 	.word	0xffffffff


	//   ....[23]....
        /*0124*/ 	.word	0xffffffff


	//   ....[24]....
        /*0128*/ 	.word	0xffffffff


	//   ....[25]....
        /*012c*/ 	.word	0xffffffff


	//   ....[26]....
        /*0130*/ 	.word	0xffffffff


	//   ....[27]....
        /*0134*/ 	.word	0xffffffff


	//   ....[28]....
        /*0138*/ 	.word	0xffffffff


	//   ....[29]....
        /*013c*/ 	.word	0xffffffff


	//   ....[30]....
        /*0140*/ 	.word	0xffffffff


	//   ....[31]....
        /*0144*/ 	.word	0xffffffff


	//   ....[32]....
        /*0148*/ 	.word	0xffffffff


	//   ....[33]....
        /*014c*/ 	.word	0xffffffff


	//   ....[34]....
        /*0150*/ 	.word	0xffffffff


	//   ....[35]....
        /*0154*/ 	.word	0xffffffff


	//   ....[36]....
        /*0158*/ 	.word	0xffffffff


	//   ....[37]....
        /*015c*/ 	.word	0xffffffff


	//   ....[38]....
        /*0160*/ 	.word	0xffffffff


	//   ....[39]....
        /*0164*/ 	.word	0xffffffff


	//   ....[40]....
        /*0168*/ 	.word	0xffffffff


	//   ....[41]....
        /*016c*/ 	.word	0xffffffff


	//   ....[42]....
        /*0170*/ 	.word	0xffffffff


	//   ....[43]....
        /*0174*/ 	.word	0xffffffff


	//   ....[44]....
        /*0178*/ 	.word	0xffffffff


	//   ....[45]....
        /*017c*/ 	.word	0xffffffff


	//   ....[46]....
        /*0180*/ 	.word	0xffffffff


	//   ....[47]....
        /*0184*/ 	.word	0xffffffff


	//   ....[48]....
        /*0188*/ 	.word	0xffffffff


	//   ....[49]....
        /*018c*/ 	.word	0xffffffff


	//   ....[50]....
        /*0190*/ 	.word	0xffffffff


	//   ....[51]....
        /*0194*/ 	.word	0xffffffff


	//   ....[52]....
        /*0198*/ 	.word	0xffffffff


	//   ....[53]....
        /*019c*/ 	.word	0xffffffff


	//   ....[54]....
        /*01a0*/ 	.word	0xffffffff


	//   ....[55]....
        /*01a4*/ 	.word	0xffffffff


	//   ....[56]....
        /*01a8*/ 	.word	0xffffffff


	//   ....[57]....
        /*01ac*/ 	.word	0xffffffff


	//   ....[58]....
        /*01b0*/ 	.word	0xffffffff


	//   ....[59]....
        /*01b4*/ 	.word	0xffffffff


	//   ....[60]....
        /*01b8*/ 	.word	0xffffffff


	//   ....[61]....
        /*01bc*/ 	.word	0xffffffff


	//   ....[62]....
        /*01c0*/ 	.word	0xffffffff


	//   ....[63]....
        /*01c4*/ 	.word	0xffffffff


	//   ....[64]....
        /*01c8*/ 	.word	0xffffffff


	//   ....[65]....
        /*01cc*/ 	.word	0xffffffff


	//   ....[66]....
        /*01d0*/ 	.word	0xffffffff


	//   ....[67]....
        /*01d4*/ 	.word	0xffffffff


	//   ....[68]....
        /*01d8*/ 	.word	0xffffffff


	//   ....[69]....
        /*01dc*/ 	.word	0xffffffff


	//   ....[70]....
        /*01e0*/ 	.word	0xffffffff


	//   ....[71]....
        /*01e4*/ 	.word	0xffffffff


	//   ....[72]....
        /*01e8*/ 	.word	0xffffffff


	//   ....[73]....
        /*01ec*/ 	.word	0xffffffff


	//   ....[74]....
        /*01f0*/ 	.word	0x0500000f


	//   ....[75]....
        /*01f4*/ 	.word	0x0500000f


	//   ....[76]....
        /*01f8*/ 	.word	0x0500000f


	//   ....[77]....
        /*01fc*/ 	.word	0x0500000f


	//   ....[78]....
        /*0200*/ 	.word	0x0500000f


	//   ....[79]....
        /*0204*/ 	.word	0x0500000f


	//   ....[80]....
        /*0208*/ 	.word	0x0500000f


	//   ....[81]....
        /*020c*/ 	.word	0x0500000f


	//   ....[82]....
        /*0210*/ 	.word	0x0500000f


	//   ....[83]....
        /*0214*/ 	.word	0x0500000f


	//   ....[84]....
        /*0218*/ 	.word	0x0500000f


	//   ....[85]....
        /*021c*/ 	.word	0x0500000f


	//   ....[86]....
        /*0220*/ 	.word	0x0500000f


	//   ....[87]....
        /*0224*/ 	.word	0x0500000f


	//   ....[88]....
        /*0228*/ 	.word	0x0500000f


	//   ....[89]....
        /*022c*/ 	.word	0x0500000f


	//   ....[90]....
        /*0230*/ 	.word	0x0500000f


	//   ....[91]....
        /*0234*/ 	.word	0x0500000f


	//   ....[92]....
        /*0238*/ 	.word	0x0500000f


	//   ....[93]....
        /*023c*/ 	.word	0x0500000f


	//   ....[94]....
        /*0240*/ 	.word	0x0500000f


	//   ....[95]....
        /*0244*/ 	.word	0x0500000f


	//   ....[96]....
        /*0248*/ 	.word	0x0500000f


	//----- nvinfo : EIATTR_COOP_GROUP_INSTR_OFFSETS
	.align		4
.L_1128:
        /*024c*/ 	.byte	0x04, 0x28
        /*024e*/ 	.short	(.L_1130 - .L_1129)


	//   ....[0]....
.L_1129:
        /*0250*/ 	.word	0x00000070


	//   ....[1]....
        /*0254*/ 	.word	0x000000b0


	//   ....[2]....
        /*0258*/ 	.word	0x000002d0


	//   ....[3]....
        /*025c*/ 	.word	0x00000430


	//   ....[4]....
        /*0260*/ 	.word	0x00000550


	//   ....[5]....
        /*0264*/ 	.word	0x000006b0


	//   ....[6]....
        /*0268*/ 	.word	0x00000ca0


	//   ....[7]....
        /*026c*/ 	.word	0x00002950


	//   ....[8]....
        /*0270*/ 	.word	0x000029b0


	//   ....[9]....
        /*0274*/ 	.word	0x00002f80


	//   ....[10]....
        /*0278*/ 	.word	0x00003000


	//   ....[11]....
        /*027c*/ 	.word	0x00004d70


	//   ....[12]....
        /*0280*/ 	.word	0x00004da0


	//   ....[13]....
        /*0284*/ 	.word	0x00004dc0


	//   ....[14]....
        /*0288*/ 	.word	0x00004de0


	//   ....[15]....
        /*028c*/ 	.word	0x00006400


	//   ....[16]....
        /*0290*/ 	.word	0x00006410


	//   ....[17]....
        /*0294*/ 	.word	0x00006490


	//   ....[18]....
        /*0298*/ 	.word	0x000064a0


	//   ....[19]....
        /*029c*/ 	.word	0x00007430


	//   ....[20]....
        /*02a0*/ 	.word	0x00007440


	//   ....[21]....
        /*02a4*/ 	.word	0x00007450


	//   ....[22]....
        /*02a8*/ 	.word	0x00007460


	//   ....[23]....
        /*02ac*/ 	.word	0x00007470


	//   ....[24]....
        /*02b0*/ 	.word	0x00007480


	//   ....[25]....
        /*02b4*/ 	.word	0x00007490


	//   ....[26]....
        /*02b8*/ 	.word	0x000074a0


	//   ....[27]....
        /*02bc*/ 	.word	0x000074c0


	//   ....[28]....
        /*02c0*/ 	.word	0x000074d0


	//   ....[29]....
        /*02c4*/ 	.word	0x000074e0


	//   ....[30]....
        /*02c8*/ 	.word	0x00007500


	//   ....[31]....
        /*02cc*/ 	.word	0x00007510


	//   ....[32]....
        /*02d0*/ 	.word	0x00007520


	//   ....[33]....
        /*02d4*/ 	.word	0x00007530


	//   ....[34]....
        /*02d8*/ 	.word	0x00007540


	//   ....[35]....
        /*02dc*/ 	.word	0x00007550


	//   ....[36]....
        /*02e0*/ 	.word	0x00007560


	//   ....[37]....
        /*02e4*/ 	.word	0x00007570


	//   ....[38]....
        /*02e8*/ 	.word	0x00007580


	//   ....[39]....
        /*02ec*/ 	.word	0x00007590


	//   ....[40]....
        /*02f0*/ 	.word	0x000075c0


	//   ....[41]....
        /*02f4*/ 	.word	0x000075f0


	//   ....[42]....
        /*02f8*/ 	.word	0x00007600


	//   ....[43]....
        /*02fc*/ 	.word	0x00007730


	//   ....[44]....
        /*0300*/ 	.word	0x00007760


	//   ....[45]....
        /*0304*/ 	.word	0x00007790


	//   ....[46]....
        /*0308*/ 	.word	0x000077c0


	//   ....[47]....
        /*030c*/ 	.word	0x00007c50


	//   ....[48]....
        /*0310*/ 	.word	0x00007c90


	//   ....[49]....
        /*0314*/ 	.word	0x00007da0


	//   ....[50]....
        /*0318*/ 	.word	0x00007de0


	//   ....[51]....
        /*031c*/ 	.word	0x00009270


	//   ....[52]....
        /*0320*/ 	.word	0x000092a0


	//   ....[53]....
        /*0324*/ 	.word	0x000092c0


	//   ....[54]....
        /*0328*/ 	.word	0x00009330


	//   ....[55]....
        /*032c*/ 	.word	0x000096d0


	//   ....[56]....
        /*0330*/ 	.word	0x000096f0


	//   ....[57]....
        /*0334*/ 	.word	0x00009700


	//   ....[58]....
        /*0338*/ 	.word	0x00009790


	//   ....[59]....
        /*033c*/ 	.word	0x00009f40


	//   ....[60]....
        /*0340*/ 	.word	0x00009f60


	//   ....[61]....
        /*0344*/ 	.word	0x00009f80


	//   ....[62]....
        /*0348*/ 	.word	0x00009f90


	//   ....[63]....
        /*034c*/ 	.word	0x00009fa0


	//   ....[64]....
        /*0350*/ 	.word	0x00009fb0


	//   ....[65]....
        /*0354*/ 	.word	0x0000a720


	//   ....[66]....
        /*0358*/ 	.word	0x0000a740


	//   ....[67]....
        /*035c*/ 	.word	0x0000a760


	//   ....[68]....
        /*0360*/ 	.word	0x0000a7c0


	//   ....[69]....
        /*0364*/ 	.word	0x0000ab50


	//   ....[70]....
        /*0368*/ 	.word	0x0000ab60


	//   ....[71]....
        /*036c*/ 	.word	0x0000ab70


	//   ....[72]....
        /*0370*/ 	.word	0x0000abd0


	//   ....[73]....
        /*0374*/ 	.word	0x0000ba40


	//   ....[74]....
        /*0378*/ 	.word	0x0000bf70


	//   ....[75]....
        /*037c*/ 	.word	0x0000c050


	//   ....[76]....
        /*0380*/ 	.word	0x0000c110


	//   ....[77]....
        /*0384*/ 	.word	0x0000c170


	//   ....[78]....
        /*0388*/ 	.word	0x0000c250


	//   ....[79]....
        /*038c*/ 	.word	0x0000c340


	//   ....[80]....
        /*0390*/ 	.word	0x0000c3e0


	//   ....[81]....
        /*0394*/ 	.word	0x0000c440


	//   ....[82]....
        /*0398*/ 	.word	0x0000c4e0


	//   ....[83]....
        /*039c*/ 	.word	0x0000c5e0


	//   ....[84]....
        /*03a0*/ 	.word	0x0000c640


	//   ....[85]....
        /*03a4*/ 	.word	0x0000c6a0


	//   ....[86]....
        /*03a8*/ 	.word	0x0000c780


	//   ....[87]....
        /*03ac*/ 	.word	0x0000c850


	//   ....[88]....
        /*03b0*/ 	.word	0x0000c920


	//   ....[89]....
        /*03b4*/ 	.word	0x0000ca50


	//   ....[90]....
        /*03b8*/ 	.word	0x0000cb00


	//   ....[91]....
        /*03bc*/ 	.word	0x0000cbb0


	//   ....[92]....
        /*03c0*/ 	.word	0x0000cc60


	//   ....[93]....
        /*03c4*/ 	.word	0x0000cd50


	//   ....[94]....
        /*03c8*/ 	.word	0x0000cde0


	//   ....[95]....
        /*03cc*/ 	.word	0x0000ce40


	//   ....[96]....
        /*03d0*/ 	.word	0x0000cf10


	//----- nvinfo : EIATTR_REG_RECONFIG
	.align		4
.L_1130:
        /*03d4*/ 	.byte	0x01, 0x54
	.zero		2


	//----- nvinfo : EIATTR_SYSCALL_OFFSETS
	.align		4
        /*03d8*/ 	.byte	0x04, 0x46
        /*03da*/ 	.short	(.L_1132 - .L_1131)


	//   ....[0]....
.L_1131:
        /*03dc*/ 	.word	0x00001000


	//   ....[1]....
        /*03e0*/ 	.word	0x00008980


	//   ....[2]....
        /*03e4*/ 	.word	0x00008ae0


	//   ....[3]....
        /*03e8*/ 	.word	0x00008c20


	//   ....[4]....
        /*03ec*/ 	.word	0x00008d40


	//   ....[5]....
        /*03f0*/ 	.word	0x00009a60


	//----- nvinfo : EIATTR_MBARRIER_INSTR_OFFSETS
	.align		4
.L_1132:
        /*03f4*/ 	.byte	0x04, 0x39
        /*03f6*/ 	.short	(.L_1134 - .L_1133)


	//   ....[0]....
.L_1133:
        /*03f8*/ 	.word	0x00000180
        /*03fc*/ 	.word	0x000000ff
        /*0400*/ 	.word	0x00019c00
        /*0404*/ 	.short	0x0100
        /*0406*/ 	.byte	0x08
	.zero		1


	//   ....[1]....
        /*0408*/ 	.word	0x00000190
        /*040c*/ 	.word	0x000000ff
        /*0410*/ 	.word	0x00019c20
        /*0414*/ 	.short	0x0100
        /*0416*/ 	.byte	0x08
	.zero		1


	//   ....[2]....
        /*0418*/ 	.word	0x00000280
        /*041c*/ 	.word	0x000000ff
        /*0420*/ 	.word	0x00019c30
        /*0424*/ 	.short	0x0100
        /*0426*/ 	.byte	0x08
	.zero		1


	//   ....[3]....
        /*0428*/ 	.word	0x00000290
        /*042c*/ 	.word	0x000000ff
        /*0430*/ 	.word	0x00019c40
        /*0434*/ 	.short	0x0100
        /*0436*/ 	.byte	0x08
	.zero		1


	//   ....[4]....
        /*0438*/ 	.word	0x000002a0
        /*043c*/ 	.word	0x000000ff
        /*0440*/ 	.word	0x00019c38
        /*0444*/ 	.short	0x0100
        /*0446*/ 	.byte	0x08
	.zero		1


	//   ....[5]....
        /*0448*/ 	.word	0x000002b0
        /*044c*/ 	.word	0x000000ff
        /*0450*/ 	.word	0x00019c48
        /*0454*/ 	.short	0x0100
        /*0456*/ 	.byte	0x08
	.zero		1


	//   ....[6]....
        /*0458*/ 	.word	0x000003e0
        /*045c*/ 	.word	0x000000ff
        /*0460*/ 	.word	0x00019c50
        /*0464*/ 	.short	0x0100
        /*0466*/ 	.byte	0x08
	.zero		1


	//   ....[7]....
        /*0468*/ 	.word	0x000003f0
        /*046c*/ 	.word	0x000000ff
        /*0470*/ 	.word	0x00019c60
        /*0474*/ 	.short	0x0100
        /*0476*/ 	.byte	0x08
	.zero		1


	//   ....[8]....
        /*0478*/ 	.word	0x00000400
        /*047c*/ 	.word	0x000000ff
        /*0480*/ 	.word	0x00019c58
        /*0484*/ 	.short	0x0100
        /*0486*/ 	.byte	0x08
	.zero		1


	//   ....[9]....
        /*0488*/ 	.word	0x00000410
        /*048c*/ 	.word	0x000000ff
        /*0490*/ 	.word	0x00019c68
        /*0494*/ 	.short	0x0100
        /*0496*/ 	.byte	0x08
	.zero		1


	//   ....[10]....
        /*0498*/ 	.word	0x00000500
        /*049c*/ 	.word	0x000000ff
        /*04a0*/ 	.word	0x00019c70
        /*04a4*/ 	.short	0x0100
        /*04a6*/ 	.byte	0x06
	.zero		1


	//   ....[11]....
        /*04a8*/ 	.word	0x00000510
        /*04ac*/ 	.word	0x000000ff
        /*04b0*/ 	.word	0x00019c80
        /*04b4*/ 	.short	0x0100
        /*04b6*/ 	.byte	0x06
	.zero		1


	//   ....[12]....
        /*04b8*/ 	.word	0x00000520
        /*04bc*/ 	.word	0x000000ff
        /*04c0*/ 	.word	0x00019c78
        /*04c4*/ 	.short	0x0100
        /*04c6*/ 	.byte	0x06
	.zero		1


	//   ....[13]....
        /*04c8*/ 	.word	0x00000530
        /*04cc*/ 	.word	0x000000ff
        /*04d0*/ 	.word	0x00019c88
        /*04d4*/ 	.short	0x0100
        /*04d6*/ 	.byte	0x06
	.zero		1


	//   ....[14]....
        /*04d8*/ 	.word	0x00000660
        /*04dc*/ 	.word	0x000000ff
        /*04e0*/ 	.word	0x00019c90
        /*04e4*/ 	.short	0x0100
        /*04e6*/ 	.byte	0x08
	.zero		1


	//   ....[15]....
        /*04e8*/ 	.word	0x00000670
        /*04ec*/ 	.word	0x000000ff
        /*04f0*/ 	.word	0x00019ca0
        /*04f4*/ 	.short	0x0100
        /*04f6*/ 	.byte	0x08
	.zero		1


	//   ....[16]....
        /*04f8*/ 	.word	0x00000680
        /*04fc*/ 	.word	0x000000ff
        /*0500*/ 	.word	0x00019c98
        /*0504*/ 	.short	0x0100
        /*0506*/ 	.byte	0x08
	.zero		1


	//   ....[17]....
        /*0508*/ 	.word	0x00000690
        /*050c*/ 	.word	0x000000ff
        /*0510*/ 	.word	0x00019ca8
        /*0514*/ 	.short	0x0100
        /*0516*/ 	.byte	0x08
	.zero		1


	//   ....[18]....
        /*0518*/ 	.word	0x000007e0
        /*051c*/ 	.word	0x000000ff
        /*0520*/ 	.word	0x00019cb0
        /*0524*/ 	.short	0x0100
        /*0526*/ 	.byte	0x08
	.zero		1


	//   ....[19]....
        /*0528*/ 	.word	0x000007f0
        /*052c*/ 	.word	0x000000ff
        /*0530*/ 	.word	0x00019cc0
        /*0534*/ 	.short	0x0100
        /*0536*/ 	.byte	0x08
	.zero		1


	//   ....[20]....
        /*0538*/ 	.word	0x00000800
        /*053c*/ 	.word	0x000000ff
        /*0540*/ 	.word	0x00019cb8
        /*0544*/ 	.short	0x0100
        /*0546*/ 	.byte	0x08
	.zero		1


	//   ....[21]....
        /*0548*/ 	.word	0x00000810
        /*054c*/ 	.word	0x000000ff
        /*0550*/ 	.word	0x00019cc8
        /*0554*/ 	.short	0x0100
        /*0556*/ 	.byte	0x08
	.zero		1


	//   ....[22]....
        /*0558*/ 	.word	0x00001390
        /*055c*/ 	.word	0x000000ff
        /*0560*/ 	.word	0x00019c00
        /*0564*/ 	.short	0x010a
        /*0566*/ 	.byte	0x32
	.zero		1


	//   ....[23]....
        /*0568*/ 	.word	0x00001430
        /*056c*/ 	.word	0x00000003
        /*0570*/ 	.word	0x00019c30
        /*0574*/ 	.short	0x010a
        /*0576*/ 	.byte	0x3f
	.zero		1


	//   ....[24]....
        /*0578*/ 	.word	0x00001480
        /*057c*/ 	.word	0x00000003
        /*0580*/ 	.word	0x00019c30
        /*0584*/ 	.short	0x010a
        /*0586*/ 	.byte	0x3f
	.zero		1


	//   ....[25]....
        /*0588*/ 	.word	0x00001ee0
        /*058c*/ 	.word	0x000000ff
        /*0590*/ 	.word	0x00000000
        /*0594*/ 	.short	0x0101
        /*0596*/ 	.byte	0x07
	.zero		1


	//   ....[26]....
        /*0598*/ 	.word	0x00003da0
        /*059c*/ 	.word	0x000000ff
        /*05a0*/ 	.word	0x00019c30
        /*05a4*/ 	.short	0x010a
        /*05a6*/ 	.byte	0x15
	.zero		1


	//   ....[27]....
        /*05a8*/ 	.word	0x00003de0
        /*05ac*/ 	.word	0x000000ff
        /*05b0*/ 	.word	0x00019c30
        /*05b4*/ 	.short	0x010a
        /*05b6*/ 	.byte	0x15
	.zero		1


	//   ....[28]....
        /*05b8*/ 	.word	0x00003f40
        /*05bc*/ 	.word	0x000000ff
        /*05c0*/ 	.word	0x00019c50
        /*05c4*/ 	.short	0x010a
        /*05c6*/ 	.byte	0x0b
	.zero		1


	//   ....[29]....
        /*05c8*/ 	.word	0x00003f80
        /*05cc*/ 	.word	0x000000ff
        /*05d0*/ 	.word	0x00019c50
        /*05d4*/ 	.short	0x010a
        /*05d6*/ 	.byte	0x0b
	.zero		1


	//   ....[30]....
        /*05d8*/ 	.word	0x00004660
        /*05dc*/ 	.word	0x000000ff
        /*05e0*/ 	.word	0x00000000
        /*05e4*/ 	.short	0x0101
        /*05e6*/ 	.byte	0x07
	.zero		1


	//   ....[31]....
        /*05e8*/ 	.word	0x00005bb0
        /*05ec*/ 	.word	0x000000ff
        /*05f0*/ 	.word	0x00000000
        /*05f4*/ 	.short	0x0101
        /*05f6*/ 	.byte	0x07
	.zero		1


	//   ....[32]....
        /*05f8*/ 	.word	0x00006110
        /*05fc*/ 	.word	0x000000ff
        /*0600*/ 	.word	0x00019c50
        /*0604*/ 	.short	0x010a
        /*0606*/ 	.byte	0x07
	.zero		1


	//   ....[33]....
        /*0608*/ 	.word	0x00006150
        /*060c*/ 	.word	0x000000ff
        /*0610*/ 	.word	0x00019c50
        /*0614*/ 	.short	0x010a
        /*0616*/ 	.byte	0x07
	.zero		1


	//   ....[34]....
        /*0618*/ 	.word	0x00006db0
        /*061c*/ 	.word	0x000000ff
        /*0620*/ 	.word	0x00000000
        /*0624*/ 	.short	0x0101
        /*0626*/ 	.byte	0x07
	.zero		1


	//   ....[35]....
        /*0628*/ 	.word	0x00007c70
        /*062c*/ 	.word	0x000000ff
        /*0630*/ 	.word	0x00000000
        /*0634*/ 	.short	0x0101
        /*0636*/ 	.byte	0x04
	.zero		1


	//   ....[36]....
        /*0638*/ 	.word	0x000090b0
        /*063c*/ 	.word	0x00000004
        /*0640*/ 	.word	0x00019c80
        /*0644*/ 	.short	0x010a
        /*0646*/ 	.byte	0x3f
	.zero		1


	//   ....[37]....
        /*0648*/ 	.word	0x00009400
        /*064c*/ 	.word	0x00000004
        /*0650*/ 	.word	0x00019c70
        /*0654*/ 	.short	0x0107
        /*0656*/ 	.byte	0x3f
	.zero		1


	//   ....[38]....
        /*0658*/ 	.word	0x000094c0
        /*065c*/ 	.word	0x00000004
        /*0660*/ 	.word	0x00019c70
        /*0664*/ 	.short	0x0101
        /*0666*/ 	.byte	0x3f
	.zero		1


	//   ....[39]....
        /*0668*/ 	.word	0x000094f0
        /*066c*/ 	.word	0x00000004
        /*0670*/ 	.word	0x00019c40
        /*0674*/ 	.short	0x010a
        /*0676*/ 	.byte	0x3f
	.zero		1


	//   ....[40]....
        /*0678*/ 	.word	0x00009840
        /*067c*/ 	.word	0x00000004
        /*0680*/ 	.word	0x00019c30
        /*0684*/ 	.short	0x0107
        /*0686*/ 	.byte	0x3f
	.zero		1


	//   ....[41]....
        /*0688*/ 	.word	0x00009900
        /*068c*/ 	.word	0x00000004
        /*0690*/ 	.word	0x00019c30
        /*0694*/ 	.short	0x0101
        /*0696*/ 	.byte	0x3f
	.zero		1


	//   ....[42]....
        /*0698*/ 	.word	0x0000a180
        /*069c*/ 	.word	0x000000ff
        /*06a0*/ 	.word	0x00019c00
        /*06a4*/ 	.short	0x0107
        /*06a6*/ 	.byte	0x2b
	.zero		1


	//   ....[43]....
        /*06a8*/ 	.word	0x0000a1d0
        /*06ac*/ 	.word	0x000000ff
        /*06b0*/ 	.word	0x00019c00
        /*06b4*/ 	.short	0x0101
        /*06b6*/ 	.byte	0x2b
	.zero		1


	//   ....[44]....
        /*06b8*/ 	.word	0x0000a200
        /*06bc*/ 	.word	0x000000ff
        /*06c0*/ 	.word	0x00019c20
        /*06c4*/ 	.short	0x010a
        /*06c6*/ 	.byte	0x2b
	.zero		1


	//   ....[45]....
        /*06c8*/ 	.word	0x0000a550
        /*06cc*/ 	.word	0x00000005
        /*06d0*/ 	.word	0x00019c80
        /*06d4*/ 	.short	0x010a
        /*06d6*/ 	.byte	0x3f
	.zero		1


	//   ....[46]....
        /*06d8*/ 	.word	0x0000a890
        /*06dc*/ 	.word	0x00000005
        /*06e0*/ 	.word	0x00019c70
        /*06e4*/ 	.short	0x0107
        /*06e6*/ 	.byte	0x3f
	.zero		1


	//   ....[47]....
        /*06e8*/ 	.word	0x0000a950
        /*06ec*/ 	.word	0x00000005
        /*06f0*/ 	.word	0x00019c70
        /*06f4*/ 	.short	0x0101
        /*06f6*/ 	.byte	0x3f
	.zero		1


	//   ....[48]....
        /*06f8*/ 	.word	0x0000a980
        /*06fc*/ 	.word	0x00000005
        /*0700*/ 	.word	0x00019c40
        /*0704*/ 	.short	0x010a
        /*0706*/ 	.byte	0x3f
	.zero		1


	//   ....[49]....
        /*0708*/ 	.word	0x0000ac70
        /*070c*/ 	.word	0x00000005
        /*0710*/ 	.word	0x00019c30
        /*0714*/ 	.short	0x0107
        /*0716*/ 	.byte	0x3f
	.zero		1


	//   ....[50]....
        /*0718*/ 	.word	0x0000ad40
        /*071c*/ 	.word	0x00000005
        /*0720*/ 	.word	0x00019c30
        /*0724*/ 	.short	0x0101
        /*0726*/ 	.byte	0x3f
	.zero		1


	//   ....[51]....
        /*0728*/ 	.word	0x0000adc0
        /*072c*/ 	.word	0x00000002
        /*0730*/ 	.word	0x00019c70
        /*0734*/ 	.short	0x010a
        /*0736*/ 	.byte	0x3f
	.zero		1


	//   ....[52]....
        /*0738*/ 	.word	0x0000ae50
        /*073c*/ 	.word	0x00000002
        /*0740*/ 	.word	0x00019c60
        /*0744*/ 	.short	0x010a
        /*0746*/ 	.byte	0x3f
	.zero		1


	//   ....[53]....
        /*0748*/ 	.word	0x0000b280
        /*074c*/ 	.word	0x00000002
        /*0750*/ 	.word	0x00019c50
        /*0754*/ 	.short	0x0101
        /*0756*/ 	.byte	0x3f
	.zero		1


	//   ....[54]....
        /*0758*/ 	.word	0x0000b310
        /*075c*/ 	.word	0x00000002
        /*0760*/ 	.word	0x00000000
        /*0764*/ 	.short	0x0101
        /*0766*/ 	.byte	0x3f
	.zero		1


	//   ....[55]....
        /*0768*/ 	.word	0x0000b3b0
        /*076c*/ 	.word	0x00000000
        /*0770*/ 	.word	0x00019c70
        /*0774*/ 	.short	0x010a
        /*0776*/ 	.byte	0x3f
	.zero		1


	//   ....[56]....
        /*0778*/ 	.word	0x0000b430
        /*077c*/ 	.word	0x00000000
        /*0780*/ 	.word	0x00019c60
        /*0784*/ 	.short	0x010a
        /*0786*/ 	.byte	0x3f
	.zero		1


	//   ....[57]....
        /*0788*/ 	.word	0x0000b870
        /*078c*/ 	.word	0x00000000
        /*0790*/ 	.word	0x00019c50
        /*0794*/ 	.short	0x0101
        /*0796*/ 	.byte	0x3f
	.zero		1


	//   ....[58]....
        /*0798*/ 	.word	0x0000b960
        /*079c*/ 	.word	0x00000000
        /*07a0*/ 	.word	0x00000000
        /*07a4*/ 	.short	0x0101
        /*07a6*/ 	.byte	0x3f
	.zero		1


	//   ....[59]....
        /*07a8*/ 	.word	0x0000b9f0
        /*07ac*/ 	.word	0x00000004
        /*07b0*/ 	.word	0x00019c20
        /*07b4*/ 	.short	0x010a
        /*07b6*/ 	.byte	0x3f
	.zero		1


	//   ....[60]....
        /*07b8*/ 	.word	0x0000bb20
        /*07bc*/ 	.word	0x00000005
        /*07c0*/ 	.word	0x00019c40
        /*07c4*/ 	.short	0x010a
        /*07c6*/ 	.byte	0x3f
	.zero		1


	//   ....[61]....
        /*07c8*/ 	.word	0x0000bbc0
        /*07cc*/ 	.word	0x00000013
        /*07d0*/ 	.word	0x00019c40
        /*07d4*/ 	.short	0x010a
        /*07d6*/ 	.byte	0x3f
	.zero		1


	//   ....[62]....
        /*07d8*/ 	.word	0x0000bc00
        /*07dc*/ 	.word	0x00000005
        /*07e0*/ 	.word	0x00019c60
        /*07e4*/ 	.short	0x010a
        /*07e6*/ 	.byte	0x3f
	.zero		1


	//   ....[63]....
        /*07e8*/ 	.word	0x0000bc40
        /*07ec*/ 	.word	0x00000013
        /*07f0*/ 	.word	0x00019c60
        /*07f4*/ 	.short	0x010a
        /*07f6*/ 	.byte	0x3f
	.zero		1


	//   ....[64]....
        /*07f8*/ 	.word	0x0000bc80
        /*07fc*/ 	.word	0x00000005
        /*0800*/ 	.word	0x00019c80
        /*0804*/ 	.short	0x010a
        /*0806*/ 	.byte	0x3f
	.zero		1


	//   ....[65]....
        /*0808*/ 	.word	0x0000bcc0
        /*080c*/ 	.word	0x00000013
        /*0810*/ 	.word	0x00019c80
        /*0814*/ 	.short	0x010a
        /*0816*/ 	.byte	0x3f
	.zero		1


	//   ....[66]....
        /*0818*/ 	.word	0x0000bd30
        /*081c*/ 	.word	0x00000003
        /*0820*/ 	.word	0x00019c00
        /*0824*/ 	.short	0x010a
        /*0826*/ 	.byte	0x3f
	.zero		1


	//   ....[67]....
        /*0828*/ 	.word	0x0000bd80
        /*082c*/ 	.word	0x00000003
        /*0830*/ 	.word	0x00019c30
        /*0834*/ 	.short	0x010a
        /*0836*/ 	.byte	0x3f
	.zero		1


	//   ....[68]....
        /*0838*/ 	.word	0x0000bde0
        /*083c*/ 	.word	0x00000008
        /*0840*/ 	.word	0x00019c30
        /*0844*/ 	.short	0x010a
        /*0846*/ 	.byte	0x3f
	.zero		1


	//   ....[69]....
        /*0848*/ 	.word	0x0000be40
        /*084c*/ 	.word	0x00000008
        /*0850*/ 	.word	0x00019c50
        /*0854*/ 	.short	0x010a
        /*0856*/ 	.byte	0x3f
	.zero		1


	//   ....[70]....
        /*0858*/ 	.word	0x0000bea0
        /*085c*/ 	.word	0x00000003
        /*0860*/ 	.word	0x00019c50
        /*0864*/ 	.short	0x010a
        /*0866*/ 	.byte	0x3f
	.zero		1


	//   ....[71]....
        /*0868*/ 	.word	0x0000bfa0
        /*086c*/ 	.word	0x00000004
        /*0870*/ 	.word	0x00019c80
        /*0874*/ 	.short	0x010a
        /*0876*/ 	.byte	0x3f
	.zero		1


	//   ....[72]....
        /*0878*/ 	.word	0x0000c290
        /*087c*/ 	.word	0x00000004
        /*0880*/ 	.word	0x00019c40
        /*0884*/ 	.short	0x010a
        /*0886*/ 	.byte	0x3f
	.zero		1


	//   ....[73]....
        /*0888*/ 	.word	0x0000c950
        /*088c*/ 	.word	0x0000001a
        /*0890*/ 	.word	0x00019c20
        /*0894*/ 	.short	0x010a
        /*0896*/ 	.byte	0x3f
	.zero		1


	//   ....[74]....
        /*0898*/ 	.word	0x0000c9a0
        /*089c*/ 	.word	0x00000005
        /*08a0*/ 	.word	0x00019c80
        /*08a4*/ 	.short	0x010a
        /*08a6*/ 	.byte	0x3f
	.zero		1


	//   ....[75]....
        /*08a8*/ 	.word	0x0000cca0
        /*08ac*/ 	.word	0x00000005
        /*08b0*/ 	.word	0x00019c40
        /*08b4*/ 	.short	0x010a
        /*08b6*/ 	.byte	0x3f
	.zero		1


	//   ....[76]....
        /*08b8*/ 	.word	0x0000cf50
        /*08bc*/ 	.word	0x00000002
        /*08c0*/ 	.word	0x00019c70
        /*08c4*/ 	.short	0x010a
        /*08c6*/ 	.byte	0x3f
	.zero		1


	//   ....[77]....
        /*08c8*/ 	.word	0x0000cfa0
        /*08cc*/ 	.word	0x00000002
        /*08d0*/ 	.word	0x00019c60
        /*08d4*/ 	.short	0x010a
        /*08d6*/ 	.byte	0x3f
	.zero		1


	//   ....[78]....
        /*08d8*/ 	.word	0x0000cff0
        /*08dc*/ 	.word	0x00000000
        /*08e0*/ 	.word	0x00019c70
        /*08e4*/ 	.short	0x010a
        /*08e6*/ 	.byte	0x3f
	.zero		1


	//   ....[79]....
        /*08e8*/ 	.word	0x0000d040
        /*08ec*/ 	.word	0x00000000
        /*08f0*/ 	.word	0x00019c60
        /*08f4*/ 	.short	0x010a
        /*08f6*/ 	.byte	0x3f
	.zero		1


	//   ....[80]....
        /*08f8*/ 	.word	0x0000d090
        /*08fc*/ 	.word	0x00000004
        /*0900*/ 	.word	0x00019c20
        /*0904*/ 	.short	0x010a
        /*0906*/ 	.byte	0x3f
	.zero		1


	//   ....[81]....
        /*0908*/ 	.word	0x0000d0e0
        /*090c*/ 	.word	0x00000005
        /*0910*/ 	.word	0x00019c40
        /*0914*/ 	.short	0x010a
        /*0916*/ 	.byte	0x3f
	.zero		1


	//   ....[82]....
        /*0918*/ 	.word	0x0000d130
        /*091c*/ 	.word	0x00000013
        /*0920*/ 	.word	0x00019c40
        /*0924*/ 	.short	0x010a
        /*0926*/ 	.byte	0x3f
	.zero		1


	//   ....[83]....
        /*0928*/ 	.word	0x0000d180
        /*092c*/ 	.word	0x00000005
        /*0930*/ 	.word	0x00019c60
        /*0934*/ 	.short	0x010a
        /*0936*/ 	.byte	0x3f
	.zero		1


	//   ....[84]....
        /*0938*/ 	.word	0x0000d1d0
        /*093c*/ 	.word	0x00000013
        /*0940*/ 	.word	0x00019c60
        /*0944*/ 	.short	0x010a
        /*0946*/ 	.byte	0x3f
	.zero		1


	//   ....[85]....
        /*0948*/ 	.word	0x0000d220
        /*094c*/ 	.word	0x00000005
        /*0950*/ 	.word	0x00019c80
        /*0954*/ 	.short	0x010a
        /*0956*/ 	.byte	0x3f
	.zero		1


	//----- nvinfo : EIATTR_NUM_MBARRIERS
	.align		4
.L_1134:
        /*0958*/ 	.byte	0x03, 0x38
        /*095a*/ 	.short	0x0016


	//----- nvinfo : EIATTR_EXIT_INSTR_OFFSETS
	.align		4
        /*095c*/ 	.byte	0x04, 0x1c
        /*095e*/ 	.short	(.L_1136 - .L_1135)


	//   ....[0]....
.L_1135:
        /*0960*/ 	.word	0x00000930


	//   ....[1]....
        /*0964*/ 	.word	0x00007f00


	//   ....[2]....
        /*0968*/ 	.word	0x0000ba60


	//   ....[3]....
        /*096c*/ 	.word	0x0000bd10


	//----- nvinfo : EIATTR_MAX_THREADS
	.align		4
.L_1136:
        /*0970*/ 	.byte	0x04, 0x05
        /*0972*/ 	.short	(.L_1138 - .L_1137)
.L_1137:
        /*0974*/ 	.word	0x00000200
        /*0978*/ 	.word	0x00000001
        /*097c*/ 	.word	0x00000001


	//----- nvinfo : EIATTR_CRS_STACK_SIZE
	.align		4
.L_1138:
        /*0980*/ 	.byte	0x04, 0x1e
        /*0982*/ 	.short	(.L_1140 - .L_1139)
.L_1139:
        /*0984*/ 	.word	0x00000000


	//----- nvinfo : EIATTR_CBANK_PARAM_SIZE
	.align		4
.L_1140:
        /*0988*/ 	.byte	0x03, 0x19
        /*098a*/ 	.short	0x0a70


	//----- nvinfo : EIATTR_PARAM_CBANK
	.align		4
        /*098c*/ 	.byte	0x04, 0x0a
        /*098e*/ 	.short	(.L_1142 - .L_1141)
	.align		4
.L_1141:
        /*0990*/ 	.word	index@(.nv.constant0._ZN7cutlass13device_kernelIN5flash11enable_sm90INS1_16FlashAttnFwdSm90INS1_25CollectiveMainloopFwdSm90ILi2EN4cute5tupleIJNS5_1CILi1EEES8_S8_EEENS6_IJNS7_ILi192EEENS7_ILi128EEENS7_ILi96EEEEEELi96ENS_12float_e4m3_tEfNS_4arch4Sm90ELb0ELb0ELb1ELb0ELb1ELb0ELb0ELb1ELb1ELb1ELb0ELb0EEENS1_21CollectiveEpilogueFwdINS6_IJSA_SC_SB_EEES9_NS_10bfloat16_tESG_Li384ELb0ELb1ELb0ELb1EEENS1_29StaticPersistentTileSchedulerILb0EEEEEEEEEvNT_6ParamsE)
        /*0994*/ 	.short	0x0210
        /*0996*/ 	.short	0x0a70


	//----- nvinfo : EIATTR_SW_WAR
	.align		4
.L_1142:
        /*0998*/ 	.byte	0x04, 0x36
        /*099a*/ 	.short	(.L_1144 - .L_1143)
.L_1143:
        /*099c*/ 	.word	0x00000008
.L_1144:


//--------------------- .nv.info._ZN7cutlass13device_kernelIN5flash11enable_sm90INS1_16FlashAttnFwdSm90INS1_25CollectiveMainloopFwdSm90ILi2EN4cute5tupleIJNS5_1CILi1EEES8_S8_EEENS6_IJNS7_ILi192EEENS7_ILi128EEENS7_ILi96EEEEEELi96ENS_12float_e4m3_tEfNS_4arch4Sm90ELb0ELb0ELb1ELb1ELb1ELb0ELb0ELb1ELb1ELb1ELb0ELb0EEENS1_21CollectiveEpilogueFwdINS6_IJSA_SC_SB_EEES9_NS_10bfloat16_tESG_Li384ELb1ELb1ELb0ELb1EEENS1_36VarlenDynamicPersistentTileSchedulerILi192ELi128ELi384ELi128ELb0ELb1ELb1ELb0ELb1ELb1EEEEEEEEEvNT_6ParamsE --------------------------
	.section	.nv.info._ZN7cutlass13device_kernelIN5flash11enable_sm90INS1_16FlashAttnFwdSm90INS1_25CollectiveMainloopFwdSm90ILi2EN4cute5tupleIJNS5_1CILi1EEES8_S8_EEENS6_IJNS7_ILi192EEENS7_ILi128EEENS7_ILi96EEEEEELi96ENS_12float_e4m3_tEfNS_4arch4Sm90ELb0ELb0ELb1ELb1ELb1ELb0ELb0ELb1ELb1ELb1ELb0ELb0EEENS1_21CollectiveEpilogueFwdINS6_IJSA_SC_SB_EEES9_NS_10bfloat16_tESG_Li384ELb1ELb1ELb0ELb1EEENS1_36VarlenDynamicPersistentTileSchedulerILi192ELi128ELi384ELi128ELb0ELb1ELb1ELb0ELb1ELb1EEEEEEEEEvNT_6ParamsE,"",@"SHT_CUDA_INFO"
	.sectionflags	@""
	.align	4


	//----- nvinfo : EIATTR_CUDA_API_VERSION
	.align		4
        /*0000*/ 	.byte	0x04, 0x37
        /*0002*/ 	.short	(.L_1146 - .L_1145)
.L_1145:
        /*0004*/ 	.word	0x00000082


	//----- nvinfo : EIATTR_KPARAM_INFO
	.align		4
.L_1146:
        /*0008*/ 	.byte	0x04, 0x17
        /*000a*/ 	.short	(.L_1148 - .L_1147)
.L_1147:
        /*000c*/ 	.word	0x00000000
        /*0010*/ 	.short	0x0000
        /*0012*/ 	.short	0x0070
        /*0014*/ 	.byte	0x00, 0xf0, 0x01, 0x2a


	//----- nvinfo : EIATTR_SPARSE_MMA_MASK
	.align		4
.L_1148:
        /*0018*/ 	.byte	0x03, 0x50
        /*001a*/ 	.short	0x0000


	//----- nvinfo : EIATTR_MAXREG_COUNT
	.align		4
        /*001c*/ 	.byte	0x03, 0x1b
        /*001e*/ 	.short	0x0080


	//----- nvinfo : EIATTR_NUM_BARRIERS
	.align		4
        /*0020*/ 	.byte	0x02, 0x4c
        /*0022*/ 	.byte	0x09
	.zero		1


	//----- nvinfo : EIATTR_EXTERNS
	.align		4
        /*0024*/ 	.byte	0x04, 0x0f
        /*0026*/ 	.short	(.L_1150 - .L_1149)


	//   ....[0]....
	.align		4
.L_1149:
        /*0028*/ 	.word	index@(__assertfail)


	//----- nvinfo : EIATTR_ANNOTATIONS
	.align		4
.L_1150:
        /*002c*/ 	.byte	0x04, 0x55
        /*002e*/ 	.short	(.L_1152 - .L_1151)


	//   ....[0]....
.L_1151:
        /* <DEDUP_REMOVED lines=18> */


	//----- nvinfo : EIATTR_MERCURY_ISA_VERSION
	.align		4
.L_1152:
        /*0138*/ 	.byte	0x03, 0x5f
        /*013a*/ 	.short	0x0101


	//----- nvinfo : EIATTR_UNUSED_LOAD_BYTE_OFFSET
	.align		4
        /*013c*/ 	.byte	0x04, 0x44
        /*013e*/ 	.short	(.L_1154 - .L_1153)


	//   ....[0]....
.L_1153:
        /*0140*/ 	.word	0x00000940
        /*0144*/ 	.word	0x0000fff0


	//   ....[1]....
        /*0148*/ 	.word	0x00006e40
        /*014c*/ 	.word	0x0000fff0


	//----- nvinfo : EIATTR_INT_WARP_WIDE_INSTR_OFFSETS
	.align		4
.L_1154:
        /*0150*/ 	.byte	0x04, 0x31
        /*0152*/ 	.short	(.L_1156 - .L_1155)


	//   ....[0]....
.L_1155:
        /*0154*/ 	.word	0x000000c0


	//   ....[1]....
        /*0158*/ 	.word	0x000000d0


	//   ....[2]....
        /*015c*/ 	.word	0x00000170


	//   ....[3]....
        /*0160*/ 	.word	0x0000a230


	//   ....[4]....
        /*0164*/ 	.word	0x0000a2c0


	//   ....[5]....
        /*0168*/ 	.word	0x0000d430


	//   ....[6]....
        /*016c*/ 	.word	0x0000d4c0


	//----- nvinfo : EIATTR_COOP_GROUP_MASK_REGIDS
	.align		4
.L_1156:
        /*0170*/ 	.byte	0x04, 0x29
        /*0172*/ 	.short	(.L_1158 - .L_1157)


	//   ....[0]....
.L_1157:
        /*0174*/ 	.word	0xffffffff


	//   ....[1]....
        /*0178*/ 	.word	0xffffffff


	//   ....[2]....
        /*017c*/ 	.word	0xffffffff


	//   ....[3]....
        /*0180*/ 	.word	0xffffffff


	//   ....[4]....
        /*0184*/ 	.word	0xffffffff


	//   ....[5]....
        /*0188*/ 	.word	0xffffffff


	//   ....[6]....
        /*018c*/ 	.word	0xffffffff


	//   ....[7]....
        /*0190*/ 	.word	0xffffffff


	//   ....[8]....
        /*0194*/ 	.word	0xffffffff


	//   ....[9]....
        /*0198*/ 	.word	0xffffffff


	//   ....[10]....
        /*019c*/ 	.word	0xffffffff


	//   ....[11]....
        /*01a0*/ 	.word	0xffffffff


	//   ....[12]....
        /*01a4*/ 	.word	0xffffffff


	//   ....[13]....
        /*01a8*/ 	.word	0xffffffff


	//   ....[14]....
        /*01ac*/ 	.word	0xffffffff


	//   ....[15]....
        /*01b0*/ 	.word	0xffffffff


	//   ....[16]....
        /*01b4*/ 	.word	0xffffffff


	//   ....[17]....
        /*01b8*/ 	.word	0xffffffff


	//   ....[18]....
        /*01bc*/ 	.word	0xffffffff


	//   ....[19]....
        /*01c0*/ 	.word	0xffffffff


	//   ....[20]....
        /*01c4*/ 	.word	0xffffffff


	//   ....[21]....
        /*01c8*/ 	.word	0xffffffff


	//   ....[22]....
        /*01cc*/ 	.word	0xffffffff


	//   ....[23]....
        /*01d0*/ 	.word	0xffffffff


	//   ....[24]....
        /*01d4*/ 	.word	0xffffffff


	//   ....[25]....
        /*01d8*/ 	.word	0xffffffff


	//   ....[26]....
        /*01dc*/ 	.word	0xffffffff


	//   ....[27]....
        /*01e0*/ 	.word	0xffffffff


	//   ....[28]....
        /*01e4*/ 	.word	0xffffffff


	//   ....[29]....
        /*01e8*/ 	.word	0xffffffff


	//   ....[30]....
        /*01ec*/ 	.word	0xffffffff


	//   ....[31]....
        /*01f0*/ 	.word	0xffffffff


	//   ....[32]....
        /*01f4*/ 	.word	0xffffffff


	//   ....[33]....
        /*01f8*/ 	.word	0xffffffff


	//   ....[34]....
        /*01fc*/ 	.word	0xffffffff


	//   ....[35]....
        /*0200*/ 	.word	0xffffffff


	//   ....[36]....
        /*0204*/ 	.word	0xffffffff


	//   ....[37]....
        /*0208*/ 	.word	0xffffffff


	//   ....[38]....
        /*020c*/ 	.word	0xffffffff


	//   ....[39]....
        /*0210*/ 	.word	0xffffffff


	//   ....[40]....
        /*0214*/ 	.word	0xffffffff


	//   ....[41]....
        /*0218*/ 	.word	0xffffffff


	//   ....[42]....
        /*021c*/ 	.word	0xffffffff


	//   ....[43]....
        /*0220*/ 	.word	0xffffffff


	//   ....[44]....
        /*0224*/ 	.word	0xffffffff


	//   ....[45]....
        /*0228*/ 	.word	0xffffffff


	//   ....[46]....
        /*022c*/ 	.word	0xffffffff


	//   ....[47]....
        /*0230*/ 	.word	0xffffffff


	//   ....[48]....
        /*0234*/ 	.word	0xffffffff


	//   ....[49]....
        /*0238*/ 	.word	0xffffffff


	//   ....[50]....
        /*023c*/ 	.word	0xffffffff


	//   ....[51]....
        /*0240*/ 	.word	0xffffffff


	//   ....[52]....
        /*0244*/ 	.word	0xffffffff


	//   ....[53]....
        /*0248*/ 	.word	0xffffffff


	//   ....[54]....
        /*024c*/ 	.word	0xffffffff


	//   ....[55]....
        /*0250*/ 	.word	0xffffffff


	//   ....[56]....
        /*0254*/ 	.word	0xffffffff


	//   ....[57]....
        /*0258*/ 	.word	0xffffffff


	//   ....[58]....
        /*025c*/ 	.word	0xffffffff


	//   ....[59]....
        /*0260*/ 	.word	0xffffffff


	//   ....[60]....
        /*0264*/ 	.word	0xffffffff


	//   ....[61]....
        /*0268*/ 	.word	0xffffffff


	//   ....[62]....
        /*026c*/ 	.word	0xffffffff


	//   ....[63]....
        /*0270*/ 	.word	0xffffffff


	//   ....[64]....
        /*0274*/ 	.word	0xffffffff


	//   ....[65]....
        /*0278*/ 	.word	0xffffffff


	//   ....[66]....
        /*027c*/ 	.word	0xffffffff


	//   ....[67]....
        /*0280*/ 	.word	0xffffffff


	//   ....[68]....
        /*0284*/ 	.word	0xffffffff


	//   ....[69]....
        /*0288*/ 	.word	0xffffffff


	//   ....[70]....
        /*028c*/ 	.word	0xffffffff


	//   ....[71]....
        /*0290*/ 	.word	0xffffffff


	//   ....[72]....
        /*0294*/ 	.word	0xffffffff


	//   ....[73]....
        /*0298*/ 	.word	0xffffffff


	//   ....[74]....
        /*029c*/ 	.word	0xffffffff


	//   ....[75]....
        /*02a0*/ 	.word	0xffffffff


	//   ....[76]....
        /*02a4*/ 	.word	0xffffffff


	//   ....[77]....
        /*02a8*/ 	.word	0xffffffff


	//   ....[78]....
        /*02ac*/ 	.word	0xffffffff


	//   ....[79]....
        /*02b0*/ 	.word	0xffffffff


	//   ....[80]....
        /*02b4*/ 	.word	0xffffffff


	//   ....[81]....
        /*02b8*/ 	.word	0xffffffff


	//   ....[82]....
        /*02bc*/ 	.word	0xffffffff


	//   ....[83]....
        /*02c0*/ 	.word	0xffffffff


	//   ....[84]....
        /*02c4*/ 	.word	0xffffffff


	//   ....[85]....
        /*02c8*/ 	.word	0xffffffff


	//   ....[86]....
        /*02cc*/ 	.word	0xffffffff


	//   ....[87]....
        /*02d0*/ 	.word	0xffffffff


	//   ....[88]....
        /*02d4*/ 	.word	0xffffffff


	//   ....[89]....
        /*02d8*/ 	.word	0xffffffff


	//   ....[90]....
        /*02dc*/ 	.word	0xffffffff


	//   ....[91]....
        /*02e0*/ 	.word	0xffffffff


	//   ....[92]....
        /*02e4*/ 	.word	0xffffffff


	//   ....[93]....
        /*02e8*/ 	.word	0xffffffff


	//   ....[94]....
        /*02ec*/ 	.word	0xffffffff


	//   ....[95]....
        /*02f0*/ 	.word	0xffffffff


	//   ....[96]....
        /*02f4*/ 	.word	0xffffffff


	//   ....[97]....
        /*02f8*/ 	.word	0xffffffff


	//   ....[98]....
        /*02fc*/ 	.word	0xffffffff


	//   ....[99]....
        /*0300*/ 	.word	0xffffffff


	//   ....[100]....
        /*0304*/ 	.word	0xffffffff


	//   ....[101]....
        /*0308*/ 	.word	0xffffffff


	//   ....[102]....
        /*030c*/ 	.word	0xffffffff


	//   ....[103]....
        /*0310*/ 	.word	0xffffffff


	//   ....[104]....
        /*0314*/ 	.word	0xffffffff


	//   ....[105]....
        /*0318*/ 	.word	0xffffffff


	//   ....[106]....
        /*031c*/ 	.word	0xffffffff


	//   ....[107]....
        /*0320*/ 	.word	0xffffffff


	//   ....[108]....
        /*0324*/ 	.word	0xffffffff


	//   ....[109]....
        /*0328*/ 	.word	0xffffffff


	//   ....[110]....
        /*032c*/ 	.word	0xffffffff


	//   ....[111]....
        /*0330*/ 	.word	0x0500000f


	//   ....[112]....
        /*0334*/ 	.word	0x0500000f


	//   ....[113]....
        /*0338*/ 	.word	0x0500000f


	//   ....[114]....
        /*033c*/ 	.word	0x0500000f


	//   ....[115]....
        /*0340*/ 	.word	0x0500000f


	//   ....[116]....
        /*0344*/ 	.word	0x0500000f


	//   ....[117]....
        /*0348*/ 	.word	0x0500000f


	//   ....[118]....
        /*034c*/ 	.word	0x0500000f


	//   ....[119]....
        /*0350*/ 	.word	0x0500000f


	//   ....[120]....
        /*0354*/ 	.word	0x0500000f


	//   ....[121]....
        /*0358*/ 	.word	0x0500000f


	//   ....[122]....
        /*035c*/ 	.word	0x0500000f


	//   ....[123]....
        /*0360*/ 	.word	0x0500000f


	//   ....[124]....
        /*0364*/ 	.word	0x0500000f


	//   ....[125]....
        /*0368*/ 	.word	0x0500000f


	//   ....[126]....
        /*036c*/ 	.word	0x0500000f


	//   ....[127]....
        /*0370*/ 	.word	0x0500000f


	//   ....[128]....
        /*0374*/ 	.word	0x0500000f


	//   ....[129]....
        /*0378*/ 	.word	0x0500000f


	//   ....[130]....
        /*037c*/ 	.word	0x0500000f


	//   ....[131]....
        /*0380*/ 	.word	0x0500000f


	//   ....[132]....
        /*0384*/ 	.word	0x0500000f


	//   ....[133]....
        /*0388*/ 	.word	0x0500000f


	//   ....[134]....
        /*038c*/ 	.word	0x0500000f


	//----- nvinfo : EIATTR_COOP_GROUP_INSTR_OFFSETS
	.align		4
.L_1158:
        /*0390*/ 	.byte	0x04, 0x28
        /*0392*/ 	.short	(.L_1160 - .L_1159)


	//   ....[0]....
.L_1159:
        /*0394*/ 	.word	0x00000070


	//   ....[1]....
        /*0398*/ 	.word	0x000000b0


	//   ....[2]....
        /*039c*/ 	.word	0x000002d0


	//   ....[3]....
        /*03a0*/ 	.word	0x00000430


	//   ....[4]....
        /*03a4*/ 	.word	0x00000550


	//   ....[5]....
        /*03a8*/ 	.word	0x000006b0


	//   ....[6]....
        /*03ac*/ 	.word	0x00001250


	//   ....[7]....
        /*03b0*/ 	.word	0x00002d30


	//   ....[8]....
        /*03b4*/ 	.word	0x00002d90


	//   ....[9]....
        /*03b8*/ 	.word	0x00003310


	//   ....[10]....
        /*03bc*/ 	.word	0x000033c0


	//   ....[11]....
        /*03c0*/ 	.word	0x00005140


	//   ....[12]....
        /*03c4*/ 	.word	0x00005170


	//   ....[13]....
        /*03c8*/ 	.word	0x00005190


	//   ....[14]....
        /*03cc*/ 	.word	0x000051b0


	//   ....[15]....
        /*03d0*/ 	.word	0x000067a0


	//   ....[16]....
        /*03d4*/ 	.word	0x000067c0


	//   ....[17]....
        /*03d8*/ 	.word	0x00006830


	//   ....[18]....
        /*03dc*/ 	.word	0x00006840


	//   ....[19]....
        /*03e0*/ 	.word	0x000074e0


	//   ....[20]....
        /*03e4*/ 	.word	0x000074f0


	//   ....[21]....
        /*03e8*/ 	.word	0x00007500


	//   ....[22]....
        /*03ec*/ 	.word	0x00007510


	//   ....[23]....
        /*03f0*/ 	.word	0x00007520


	//   ....[24]....
        /*03f4*/ 	.word	0x00007530


	//   ....[25]....
        /*03f8*/ 	.word	0x00007540


	//   ....[26]....
        /*03fc*/ 	.word	0x00007550


	//   ....[27]....
        /*0400*/ 	.word	0x00007580


	//   ....[28]....
        /*0404*/ 	.word	0x00007590


	//   ....[29]....
        /*0408*/ 	.word	0x000075a0


	//   ....[30]....
        /*040c*/ 	.word	0x000075d0


	//   ....[31]....
        /*0410*/ 	.word	0x00007600


	//   ....[32]....
        /*0414*/ 	.word	0x00007630


	//   ....[33]....
        /*0418*/ 	.word	0x00007670


	//   ....[34]....
        /*041c*/ 	.word	0x00007690


	//   ....[35]....
        /*0420*/ 	.word	0x000076b0


	//   ....[36]....
        /*0424*/ 	.word	0x000076c0


	//   ....[37]....
        /*0428*/ 	.word	0x000076e0


	//   ....[38]....
        /*042c*/ 	.word	0x000076f0


	//   ....[39]....
        /*0430*/ 	.word	0x00007700


	//   ....[40]....
        /*0434*/ 	.word	0x00007730


	//   ....[41]....
        /*0438*/ 	.word	0x00007760


	//   ....[42]....
        /*043c*/ 	.word	0x00007780


	//   ....[43]....
        /*0440*/ 	.word	0x00007d10


	//   ....[44]....
        /*0444*/ 	.word	0x00007d50


	//   ....[45]....
        /*0448*/ 	.word	0x00007d90


	//   ....[46]....
        /*044c*/ 	.word	0x00007dd0


	//   ....[47]....
        /*0450*/ 	.word	0x000082a0


	//   ....[48]....
        /*0454*/ 	.word	0x000082d0


	//   ....[49]....
        /*0458*/ 	.word	0x000083d0


	//   ....[50]....
        /*045c*/ 	.word	0x000083f0


	//   ....[51]....
        /*0460*/ 	.word	0x00008d00


	//   ....[52]....
        /*0464*/ 	.word	0x00008d10


	//   ....[53]....
        /*0468*/ 	.word	0x00008e10


	//   ....[54]....
        /*046c*/ 	.word	0x00008e30


	//   ....[55]....
        /*0470*/ 	.word	0x00008fa0


	//   ....[56]....
        /*0474*/ 	.word	0x00009170


	//   ....[57]....
        /*0478*/ 	.word	0x000091a0


	//   ....[58]....
        /*047c*/ 	.word	0x000091d0


	//   ....[59]....
        /*0480*/ 	.word	0x00009200


	//   ....[60]....
        /*0484*/ 	.word	0x00009230


	//   ....[61]....
        /*0488*/ 	.word	0x00009270


	//   ....[62]....
        /*048c*/ 	.word	0x000093c0


	//   ....[63]....
        /*0490*/ 	.word	0x000093f0


	//   ....[64]....
        /*0494*/ 	.word	0x00009420


	//   ....[65]....
        /*0498*/ 	.word	0x00009450


	//   ....[66]....
        /*049c*/ 	.word	0x00009480


	//   ....[67]....
        /*04a0*/ 	.word	0x000094c0


	//   ....[68]....
        /*04a4*/ 	.word	0x00009540


	//   ....[69]....
        /*04a8*/ 	.word	0x00009580


	//   ....[70]....
        /*04ac*/ 	.word	0x00009610


	//   ....[71]....
        /*04b0*/ 	.word	0x0000af10


	//   ....[72]....
        /*04b4*/ 	.word	0x0000af20


	//   ....[73]....
        /*04b8*/ 	.word	0x0000af30


	//   ....[74]....
        /*04bc*/ 	.word	0x0000b050


	//   ....[75]....
        /*04c0*/ 	.word	0x0000b480


	//   ....[76]....
        /*04c4*/ 	.word	0x0000b490


	//   ....[77]....
        /*04c8*/ 	.word	0x0000b4a0


	//   ....[78]....
        /*04cc*/ 	.word	0x0000b4b0


	//   ....[79]....
        /*04d0*/ 	.word	0x0000be10


	//   ....[80]....
        /*04d4*/ 	.word	0x0000be40


	//   ....[81]....
        /*04d8*/ 	.word	0x0000be60


	//   ....[82]....
        /*04dc*/ 	.word	0x0000be70


	//   ....[83]....
        /*04e0*/ 	.word	0x0000be80


	//   ....[84]....
        /*04e4*/ 	.word	0x0000bf80


	//   ....[85]....
        /*04e8*/ 	.word	0x0000c740


	//   ....[86]....
        /*04ec*/ 	.word	0x0000c760


	//   ....[87]....
        /*04f0*/ 	.word	0x0000c770


	//   ....[88]....
        /*04f4*/ 	.word	0x0000c7d0


	//   ....[89]....
        /*04f8*/ 	.word	0x0000cb90


	//   ....[90]....
        /*04fc*/ 	.word	0x0000cba0


	//   ....[91]....
        /*0500*/ 	.word	0x0000cbb0


	//   ....[92]....
        /*0504*/ 	.word	0x0000cc10


	//   ....[93]....
        /*0508*/ 	.word	0x0000dd00


	//   ....[94]....
        /*050c*/ 	.word	0x0000dd30


	//   ....[95]....
        /*0510*/ 	.word	0x0000dd60


	//   ....[96]....
        /*0514*/ 	.word	0x0000dd90


	//   ....[97]....
        /*0518*/ 	.word	0x0000dda0


	//   ....[98]....
        /*051c*/ 	.word	0x0000ddd0


	//   ....[99]....
        /*0520*/ 	.word	0x0000ddf0


	//   ....[100]....
        /*0524*/ 	.word	0x0000de20


	//   ....[101]....
        /*0528*/ 	.word	0x0000df60


	//   ....[102]....
        /*052c*/ 	.word	0x0000df90


	//   ....[103]....
        /*0530*/ 	.word	0x0000dfc0


	//   ....[104]....
        /*0534*/ 	.word	0x0000dff0


	//   ....[105]....
        /*0538*/ 	.word	0x0000e020


	//   ....[106]....
        /*053c*/ 	.word	0x0000e060


	//   ....[107]....
        /*0540*/ 	.word	0x0000e0f0


	//   ....[108]....
        /*0544*/ 	.word	0x0000e130


	//   ....[109]....
        /*0548*/ 	.word	0x0000e170


	//   ....[110]....
        /*054c*/ 	.word	0x0000e5d0


	//   ....[111]....
        /*0550*/ 	.word	0x0000eb20


	//   ....[112]....
        /*0554*/ 	.word	0x0000ec00


	//   ....[113]....
        /*0558*/ 	.word	0x0000eca0


	//   ....[114]....
        /*055c*/ 	.word	0x0000ee50


	//   ....[115]....
        /*0560*/ 	.word	0x0000eef0


	//   ....[116]....
        /*0564*/ 	.word	0x0000efe0


	//   ....[117]....
        /*0568*/ 	.word	0x0000f070


	//   ....[118]....
        /*056c*/ 	.word	0x0000f0d0


	//   ....[119]....
        /*0570*/ 	.word	0x0000f1b0


	//   ....[120]....
        /*0574*/ 	.word	0x0000f2b0


	//   ....[121]....
        /*0578*/ 	.word	0x0000f310


	//   ....[122]....
        /*057c*/ 	.word	0x0000f370


	//   ....[123]....
        /*0580*/ 	.word	0x0000f410


	//   ....[124]....
        /*0584*/ 	.word	0x0000f4d0


	//   ....[125]....
        /*0588*/ 	.word	0x0000f550


	//   ....[126]....
        /*058c*/ 	.word	0x0000f700


	//   ....[127]....
        /*0590*/ 	.word	0x0000f7a0


	//   ....[128]....
        /*0594*/ 	.word	0x0000f800


	//   ....[129]....
        /*0598*/ 	.word	0x0000f8d0


	//   ....[130]....
        /*059c*/ 	.word	0x0000f9c0


	//   ....[131]....
        /*05a0*/ 	.word	0x0000fa50


	//   ....[132]....
        /*05a4*/ 	.word	0x0000fab0


	//   ....[133]....
        /*05a8*/ 	.word	0x0000fb80


	//   ....[134]....
        /*05ac*/ 	.word	0x0000fde0


	//----- nvinfo : EIATTR_REG_RECONFIG
	.align		4
.L_1160:
        /*05b0*/ 	.byte	0x01, 0x54
	.zero		2


	//----- nvinfo : EIATTR_SYSCALL_OFFSETS
	.align		4
        /*05b4*/ 	.byte	0x04, 0x46
        /*05b6*/ 	.short	(.L_1162 - .L_1161)


	//   ....[0]....
.L_1161:
        /*05b8*/ 	.word	0x00001440


	//   ....[1]....
        /*05bc*/ 	.word	0x0000a420


	//   ....[2]....
        /*05c0*/ 	.word	0x0000a5b0


	//   ....[3]....
        /*05c4*/ 	.word	0x0000a700


	//   ....[4]....
        /*05c8*/ 	.word	0x0000a840


	//   ....[5]....
        /*05cc*/ 	.word	0x0000b8c0


	//----- nvinfo : EIATTR_MBARRIER_INSTR_OFFSETS
	.align		4
.L_1162:
        /*05d0*/ 	.byte	0x04, 0x39
        /*05d2*/ 	.short	(.L_1164 - .L_1163)


	//   ....[0]....
.L_1163:
        /*05d4*/ 	.word	0x00000180
        /*05d8*/ 	.word	0x000000ff
        /*05dc*/ 	.word	0x00019c00
        /*05e0*/ 	.short	0x0100
        /*05e2*/ 	.byte	0x08
	.zero		1


	//   ....[1]....
        /*05e4*/ 	.word	0x00000190
        /*05e8*/ 	.word	0x000000ff
        /*05ec*/ 	.word	0x00019c20
        /*05f0*/ 	.short	0x0100
        /*05f2*/ 	.byte	0x08
	.zero		1


	//   ....[2]....
        /*05f4*/ 	.word	0x00000280
        /*05f8*/ 	.word	0x000000ff
        /*05fc*/ 	.word	0x00019c30
        /*0600*/ 	.short	0x0100
        /*0602*/ 	.byte	0x08
	.zero		1


	//   ....[3]....
        /*0604*/ 	.word	0x00000290
        /*0608*/ 	.word	0x000000ff
        /*060c*/ 	.word	0x00019c40
        /*0610*/ 	.short	0x0100
        /*0612*/ 	.byte	0x08
	.zero		1


	//   ....[4]....
        /*0614*/ 	.word	0x000002a0
        /*0618*/ 	.word	0x000000ff
        /*061c*/ 	.word	0x00019c38
        /*0620*/ 	.short	0x0100
        /*0622*/ 	.byte	0x08
	.zero		1


	//   ....[5]....
        /*0624*/ 	.word	0x000002b0
        /*0628*/ 	.word	0x000000ff
        /*062c*/ 	.word	0x00019c48
        /*0630*/ 	.short	0x0100
        /*0632*/ 	.byte	0x08
	.zero		1


	//   ....[6]....
        /*0634*/ 	.word	0x000003e0
        /*0638*/ 	.word	0x000000ff
        /*063c*/ 	.word	0x00019c50
        /*0640*/ 	.short	0x0100
        /*0642*/ 	.byte	0x08
	.zero		1


	//   ....[7]....
        /*0644*/ 	.word	0x000003f0
        /*0648*/ 	.word	0x000000ff
        /*064c*/ 	.word	0x00019c60
        /*0650*/ 	.short	0x0100
        /*0652*/ 	.byte	0x08
	.zero		1


	//   ....[8]....
        /*0654*/ 	.word	0x00000400
        /*0658*/ 	.word	0x000000ff
        /*065c*/ 	.word	0x00019c58
        /*0660*/ 	.short	0x0100
        /*0662*/ 	.byte	0x08
	.zero		1


	//   ....[9]....
        /*0664*/ 	.word	0x00000410
        /*0668*/ 	.word	0x000000ff
        /*066c*/ 	.word	0x00019c68
        /*0670*/ 	.short	0x0100
        /*0672*/ 	.byte	0x08
	.zero		1


	//   ....[10]....
        /*0674*/ 	.word	0x00000500
        /*0678*/ 	.word	0x000000ff
        /*067c*/ 	.word	0x00019c70
        /*0680*/ 	.short	0x0100
        /*0682*/ 	.byte	0x06
	.zero		1


	//   ....[11]....
        /*0684*/ 	.word	0x00000510
        /*0688*/ 	.word	0x000000ff
        /*068c*/ 	.word	0x00019c80
        /*0690*/ 	.short	0x0100
        /*0692*/ 	.byte	0x06
	.zero		1


	//   ....[12]....
        /*0694*/ 	.word	0x00000520
        /*0698*/ 	.word	0x000000ff
        /*069c*/ 	.word	0x00019c78
        /*06a0*/ 	.short	0x0100
        /*06a2*/ 	.byte	0x06
	.zero		1


	//   ....[13]....
        /*06a4*/ 	.word	0x00000530
        /*06a8*/ 	.word	0x000000ff
        /*06ac*/ 	.word	0x00019c88
        /*06b0*/ 	.short	0x0100
        /*06b2*/ 	.byte	0x06
	.zero		1


	//   ....[14]....
        /*06b4*/ 	.word	0x00000660
        /*06b8*/ 	.word	0x000000ff
        /*06bc*/ 	.word	0x00019c90
        /*06c0*/ 	.short	0x0100
        /*06c2*/ 	.byte	0x08
	.zero		1


	//   ....[15]....
        /*06c4*/ 	.word	0x00000670
        /*06c8*/ 	.word	0x000000ff
        /*06cc*/ 	.word	0x00019ca0
        /*06d0*/ 	.short	0x0100
        /*06d2*/ 	.byte	0x08
	.zero		1


	//   ....[16]....
        /*06d4*/ 	.word	0x00000680
        /*06d8*/ 	.word	0x000000ff
        /*06dc*/ 	.word	0x00019c98
        /*06e0*/ 	.short	0x0100
        /*06e2*/ 	.byte	0x08
	.zero		1


	//   ....[17]....
        /*06e4*/ 	.word	0x00000690
        /*06e8*/ 	.word	0x000000ff
        /*06ec*/ 	.word	0x00019ca8
        /*06f0*/ 	.short	0x0100
        /*06f2*/ 	.byte	0x08
	.zero		1


	//   ....[18]....
        /*06f4*/ 	.word	0x000007e0
        /*06f8*/ 	.word	0x000000ff
        /*06fc*/ 	.word	0x00019cb0
        /*0700*/ 	.short	0x0100
        /*0702*/ 	.byte	0x08
	.zero		1


	//   ....[19]....
        /*0704*/ 	.word	0x000007f0
        /*0708*/ 	.word	0x000000ff
        /*070c*/ 	.word	0x00019cc0
        /*0710*/ 	.short	0x0100
        /*0712*/ 	.byte	0x08
	.zero		1


	//   ....[20]....
        /*0714*/ 	.word	0x00000800
        /*0718*/ 	.word	0x000000ff
        /*071c*/ 	.word	0x00019cb8
        /*0720*/ 	.short	0x0100
        /*0722*/ 	.byte	0x08
	.zero		1


	//   ....[21]....
        /*0724*/ 	.word	0x00000810
        /*0728*/ 	.word	0x000000ff
        /*072c*/ 	.word	0x00019cc8
        /*0730*/ 	.short	0x0100
        /*0732*/ 	.byte	0x08
	.zero		1


	//   ....[22]....
        /*0734*/ 	.word	0x00001770
        /*0738*/ 	.word	0x000000ff
        /*073c*/ 	.word	0x00019c00
        /*0740*/ 	.short	0x010a
        /*0742*/ 	.byte	0x31
	.zero		1


	//   ....[23]....
        /*0744*/ 	.word	0x00001810
        /*0748*/ 	.word	0x00000003
        /*074c*/ 	.word	0x00019c30
        /*0750*/ 	.short	0x010a
        /*0752*/ 	.byte	0x3f
	.zero		1


	//   ....[24]....
        /*0754*/ 	.word	0x00001860
        /*0758*/ 	.word	0x00000003
        /*075c*/ 	.word	0x00019c30
        /*0760*/ 	.short	0x010a
        /*0762*/ 	.byte	0x3f
	.zero		1


	//   ....[25]....
        /*0764*/ 	.word	0x000022c0
        /*0768*/ 	.word	0x000000ff
        /*076c*/ 	.word	0x00000000
        /*0770*/ 	.short	0x0101
        /*0772*/ 	.byte	0x06
	.zero		1


	//   ....[26]....
        /*0774*/ 	.word	0x00004180
        /*0778*/ 	.word	0x000000ff
        /*077c*/ 	.word	0x00019c30
        /*0780*/ 	.short	0x010a
        /*0782*/ 	.byte	0x13
	.zero		1


	//   ....[27]....
        /*0784*/ 	.word	0x000041c0
        /*0788*/ 	.word	0x000000ff
        /*078c*/ 	.word	0x00019c30
        /*0790*/ 	.short	0x010a
        /*0792*/ 	.byte	0x13
	.zero		1


	//   ....[28]....
        /*0794*/ 	.word	0x00004320
        /*0798*/ 	.word	0x000000ff
        /*079c*/ 	.word	0x00019c50
        /*07a0*/ 	.short	0x010a
        /*07a2*/ 	.byte	0x0b
	.zero		1


	//   ....[29]....
        /*07a4*/ 	.word	0x00004360
        /*07a8*/ 	.word	0x000000ff
        /*07ac*/ 	.word	0x00019c50
        /*07b0*/ 	.short	0x010a
        /*07b2*/ 	.byte	0x0b
	.zero		1


	//   ....[30]....
        /*07b4*/ 	.word	0x00004a30
        /*07b8*/ 	.word	0x000000ff
        /*07bc*/ 	.word	0x00000000
        /*07c0*/ 	.short	0x0101
        /*07c2*/ 	.byte	0x13
	.zero		1


	//   ....[31]....
        /*07c4*/ 	.word	0x00005f80
        /*07c8*/ 	.word	0x000000ff
        /*07cc*/ 	.word	0x00000000
        /*07d0*/ 	.short	0x0101
        /*07d2*/ 	.byte	0x06
	.zero		1


	//   ....[32]....
        /*07d4*/ 	.word	0x000064e0
        /*07d8*/ 	.word	0x000000ff
        /*07dc*/ 	.word	0x00019c50
        /*07e0*/ 	.short	0x010a
        /*07e2*/ 	.byte	0x0e
	.zero		1


	//   ....[33]....
        /*07e4*/ 	.word	0x00006520
        /*07e8*/ 	.word	0x000000ff
        /*07ec*/ 	.word	0x00019c50
        /*07f0*/ 	.short	0x010a
        /*07f2*/ 	.byte	0x0e
	.zero		1


	//   ....[34]....
        /*07f4*/ 	.word	0x00006b20
        /*07f8*/ 	.word	0x000000ff
        /*07fc*/ 	.word	0x00000000
        /*0800*/ 	.short	0x0101
        /*0802*/ 	.byte	0x04
	.zero		1


	//   ....[35]....
        /*0804*/ 	.word	0x000082c0
        /*0808*/ 	.word	0x00000008
        /*080c*/ 	.word	0x00000000
        /*0810*/ 	.short	0x0101
        /*0812*/ 	.byte	0x3f
	.zero		1


	//   ....[36]....
        /*0814*/ 	.word	0x0000ad00
        /*0818*/ 	.word	0x00000005
        /*081c*/ 	.word	0x00019c80
        /*0820*/ 	.short	0x010a
        /*0822*/ 	.byte	0x3f
	.zero		1


	//   ....[37]....
        /*0824*/ 	.word	0x0000b150
        /*0828*/ 	.word	0x00000005
        /*082c*/ 	.word	0x00019c70
        /*0830*/ 	.short	0x0107
        /*0832*/ 	.byte	0x3f
	.zero		1


	//   ....[38]....
        /*0834*/ 	.word	0x0000b210
        /*0838*/ 	.word	0x00000005
        /*083c*/ 	.word	0x00019c70
        /*0840*/ 	.short	0x0101
        /*0842*/ 	.byte	0x3f
	.zero		1


	//   ....[39]....
        /*0844*/ 	.word	0x0000b240
        /*0848*/ 	.word	0x00000005
        /*084c*/ 	.word	0x00019c40
        /*0850*/ 	.short	0x010a
        /*0852*/ 	.byte	0x3f
	.zero		1


	//   ....[40]....
        /*0854*/ 	.word	0x0000b5f0
        /*0858*/ 	.word	0x00000005
        /*085c*/ 	.word	0x00019c30
        /*0860*/ 	.short	0x0107
        /*0862*/ 	.byte	0x3f
	.zero		1


	//   ....[41]....
        /*0864*/ 	.word	0x0000b6b0
        /*0868*/ 	.word	0x00000005
        /*086c*/ 	.word	0x00019c30
        /*0870*/ 	.short	0x0101
        /*0872*/ 	.byte	0x3f
	.zero		1


	//   ....[42]....
        /*0874*/ 	.word	0x0000c060
        /*0878*/ 	.word	0x00000010
        /*087c*/ 	.word	0x00019c00
        /*0880*/ 	.short	0x0107
        /*0882*/ 	.byte	0x3f
	.zero		1


	//   ....[43]....
        /*0884*/ 	.word	0x0000c160
        /*0888*/ 	.word	0x00000010
        /*088c*/ 	.word	0x00019c00
        /*0890*/ 	.short	0x0101
        /*0892*/ 	.byte	0x3f
	.zero		1


	//   ....[44]....
        /*0894*/ 	.word	0x0000c180
        /*0898*/ 	.word	0x00000010
        /*089c*/ 	.word	0x00019c20
        /*08a0*/ 	.short	0x010a
        /*08a2*/ 	.byte	0x3f
	.zero		1


	//   ....[45]....
        /*08a4*/ 	.word	0x0000c500
        /*08a8*/ 	.word	0x00000000
        /*08ac*/ 	.word	0x00019c80
        /*08b0*/ 	.short	0x010a
        /*08b2*/ 	.byte	0x3f
	.zero		1


	//   ....[46]....
        /*08b4*/ 	.word	0x0000c870
        /*08b8*/ 	.word	0x00000000
        /*08bc*/ 	.word	0x00019c70
        /*08c0*/ 	.short	0x0107
        /*08c2*/ 	.byte	0x3f
	.zero		1


	//   ....[47]....
        /*08c4*/ 	.word	0x0000c930
        /*08c8*/ 	.word	0x00000000
        /*08cc*/ 	.word	0x00019c70
        /*08d0*/ 	.short	0x0101
        /*08d2*/ 	.byte	0x3f
	.zero		1


	//   ....[48]....
        /*08d4*/ 	.word	0x0000c960
        /*08d8*/ 	.word	0x00000000
        /*08dc*/ 	.word	0x00019c40
        /*08e0*/ 	.short	0x010a
        /*08e2*/ 	.byte	0x3f
	.zero		1


	//   ....[49]....
        /*08e4*/ 	.word	0x0000ccb0
        /*08e8*/ 	.word	0x00000000
        /*08ec*/ 	.word	0x00019c30
        /*08f0*/ 	.short	0x0107
        /*08f2*/ 	.byte	0x3f
	.zero		1


	//   ....[50]....
        /*08f4*/ 	.word	0x0000cd70
        /*08f8*/ 	.word	0x00000000
        /*08fc*/ 	.word	0x00019c30
        /*0900*/ 	.short	0x0101
        /*0902*/ 	.byte	0x3f
	.zero		1


	//   ....[51]....
        /*0904*/ 	.word	0x0000ce00
        /*0908*/ 	.word	0x00000002
        /*090c*/ 	.word	0x00019c70
        /*0910*/ 	.short	0x010a
        /*0912*/ 	.byte	0x3f
	.zero		1


	//   ....[52]....
        /*0914*/ 	.word	0x0000ce90
        /*0918*/ 	.word	0x00000002
        /*091c*/ 	.word	0x00019c60
        /*0920*/ 	.short	0x010a
        /*0922*/ 	.byte	0x3f
	.zero		1


	//   ....[53]....
        /*0924*/ 	.word	0x0000d300
        /*0928*/ 	.word	0x00000002
        /*092c*/ 	.word	0x00019c50
        /*0930*/ 	.short	0x0101
        /*0932*/ 	.byte	0x3f
	.zero		1


	//   ....[54]....
        /*0934*/ 	.word	0x0000d390
        /*0938*/ 	.word	0x00000002
        /*093c*/ 	.word	0x00000000
        /*0940*/ 	.short	0x0101
        /*0942*/ 	.byte	0x3f
	.zero		1


	//   ....[55]....
        /*0944*/ 	.word	0x0000d550
        /*0948*/ 	.word	0x00000000
        /*094c*/ 	.word	0x00019c70
        /*0950*/ 	.short	0x010a
        /*0952*/ 	.byte	0x3f
	.zero		1


	//   ....[56]....
        /*0954*/ 	.word	0x0000d5d0
        /*0958*/ 	.word	0x00000000
        /*095c*/ 	.word	0x00019c60
        /*0960*/ 	.short	0x010a
        /*0962*/ 	.byte	0x3f
	.zero		1


	//   ....[57]....
        /*0964*/ 	.word	0x0000da50
        /*0968*/ 	.word	0x00000000
        /*096c*/ 	.word	0x00019c50
        /*0970*/ 	.short	0x0101
        /*0972*/ 	.byte	0x3f
	.zero		1


	//   ....[58]....
        /*0974*/ 	.word	0x0000db10
        /*0978*/ 	.word	0x00000000
        /*097c*/ 	.word	0x00000000
        /*0980*/ 	.short	0x0101
        /*0982*/ 	.byte	0x3f
	.zero		1


	//   ....[59]....
        /*0984*/ 	.word	0x0000e550
        /*0988*/ 	.word	0x00000007
        /*098c*/ 	.word	0x00019c20
        /*0990*/ 	.short	0x010a
        /*0992*/ 	.byte	0x3f
	.zero		1


	//   ....[60]....
        /*0994*/ 	.word	0x0000e6d0
        /*0998*/ 	.word	0x00000005
        /*099c*/ 	.word	0x00019c40
        /*09a0*/ 	.short	0x010a
        /*09a2*/ 	.byte	0x3f
	.zero		1


	//   ....[61]....
        /*09a4*/ 	.word	0x0000e770
        /*09a8*/ 	.word	0x00000003
        /*09ac*/ 	.word	0x00019c40
        /*09b0*/ 	.short	0x010a
        /*09b2*/ 	.byte	0x3f
	.zero		1


	//   ....[62]....
        /*09b4*/ 	.word	0x0000e7b0
        /*09b8*/ 	.word	0x00000005
        /*09bc*/ 	.word	0x00019c60
        /*09c0*/ 	.short	0x010a
        /*09c2*/ 	.byte	0x3f
	.zero		1


	//   ....[63]....
        /*09c4*/ 	.word	0x0000e7f0
        /*09c8*/ 	.word	0x00000003
        /*09cc*/ 	.word	0x00019c60
        /*09d0*/ 	.short	0x010a
        /*09d2*/ 	.byte	0x3f
	.zero		1


	//   ....[64]....
        /*09d4*/ 	.word	0x0000e830
        /*09d8*/ 	.word	0x00000005
        /*09dc*/ 	.word	0x00019c80
        /*09e0*/ 	.short	0x010a
        /*09e2*/ 	.byte	0x3f
	.zero		1


	//   ....[65]....
        /*09e4*/ 	.word	0x0000e870
        /*09e8*/ 	.word	0x00000003
        /*09ec*/ 	.word	0x00019c80
        /*09f0*/ 	.short	0x010a
        /*09f2*/ 	.byte	0x3f
	.zero		1


	//   ....[66]....
        /*09f4*/ 	.word	0x0000e8e0
        /*09f8*/ 	.word	0x00000003
        /*09fc*/ 	.word	0x00019c00
        /*0a00*/ 	.short	0x010a
        /*0a02*/ 	.byte	0x3f
	.zero		1


	//   ....[67]....
        /*0a04*/ 	.word	0x0000e930
        /*0a08*/ 	.word	0x00000003
        /*0a0c*/ 	.word	0x00019c30
        /*0a10*/ 	.short	0x010a
        /*0a12*/ 	.byte	0x3f
	.zero		1


	//   ....[68]....
        /*0a14*/ 	.word	0x0000e990
        /*0a18*/ 	.word	0x00000008
        /*0a1c*/ 	.word	0x00019c30
        /*0a20*/ 	.short	0x010a
        /*0a22*/ 	.byte	0x3f
	.zero		1


	//   ....[69]....
        /*0a24*/ 	.word	0x0000e9f0
        /*0a28*/ 	.word	0x00000008
        /*0a2c*/ 	.word	0x00019c50
        /*0a30*/ 	.short	0x010a
        /*0a32*/ 	.byte	0x3f
	.zero		1


	//   ....[70]....
        /*0a34*/ 	.word	0x0000ea50
        /*0a38*/ 	.word	0x00000003
        /*0a3c*/ 	.word	0x00019c50
        /*0a40*/ 	.short	0x010a
        /*0a42*/ 	.byte	0x3f
	.zero		1


	//   ....[71]....
        /*0a44*/ 	.word	0x0000eb50
        /*0a48*/ 	.word	0x00000005
        /*0a4c*/ 	.word	0x00019c80
        /*0a50*/ 	.short	0x010a
        /*0a52*/ 	.byte	0x3f
	.zero		1


	//   ....[72]....
        /*0a54*/ 	.word	0x0000ef30
        /*0a58*/ 	.word	0x00000005
        /*0a5c*/ 	.word	0x00019c40
        /*0a60*/ 	.short	0x010a
        /*0a62*/ 	.byte	0x3f
	.zero		1


	//   ....[73]....
        /*0a64*/ 	.word	0x0000f600
        /*0a68*/ 	.word	0x00000010
        /*0a6c*/ 	.word	0x00019c20
        /*0a70*/ 	.short	0x010a
        /*0a72*/ 	.byte	0x3f
	.zero		1


	//   ....[74]....
        /*0a74*/ 	.word	0x0000f650
        /*0a78*/ 	.word	0x00000000
        /*0a7c*/ 	.word	0x00019c80
        /*0a80*/ 	.short	0x010a
        /*0a82*/ 	.byte	0x3f
	.zero		1


	//   ....[75]....
        /*0a84*/ 	.word	0x0000f910
        /*0a88*/ 	.word	0x00000000
        /*0a8c*/ 	.word	0x00019c40
        /*0a90*/ 	.short	0x010a
        /*0a92*/ 	.byte	0x3f
	.zero		1


	//   ....[76]....
        /*0a94*/ 	.word	0x0000fbc0
        /*0a98*/ 	.word	0x00000002
        /*0a9c*/ 	.word	0x00019c70
        /*0aa0*/ 	.short	0x010a
        /*0aa2*/ 	.byte	0x3f
	.zero		1


	//   ....[77]....
        /*0aa4*/ 	.word	0x0000fc10
        /*0aa8*/ 	.word	0x00000002
        /*0aac*/ 	.word	0x00019c60
        /*0ab0*/ 	.short	0x010a
        /*0ab2*/ 	.byte	0x3f
	.zero		1


	//   ....[78]....
        /*0ab4*/ 	.word	0x0000fc60
        /*0ab8*/ 	.word	0x00000000
        /*0abc*/ 	.word	0x00019c70
        /*0ac0*/ 	.short	0x010a
        /*0ac2*/ 	.byte	0x3f
	.zero		1


	//   ....[79]....
        /*0ac4*/ 	.word	0x0000fcb0
        /*0ac8*/ 	.word	0x00000000
        /*0acc*/ 	.word	0x00019c60
        /*0ad0*/ 	.short	0x010a
        /*0ad2*/ 	.byte	0x3f
	.zero		1


	//   ....[80]....
        /*0ad4*/ 	.word	0x0000fd00
        /*0ad8*/ 	.word	0x00000007
        /*0adc*/ 	.word	0x00019c20
        /*0ae0*/ 	.short	0x010a
        /*0ae2*/ 	.byte	0x3f
	.zero		1


	//   ....[81]....
        /*0ae4*/ 	.word	0x0000fea0
        /*0ae8*/ 	.word	0x00000005
        /*0aec*/ 	.word	0x00019c40
        /*0af0*/ 	.short	0x010a
        /*0af2*/ 	.byte	0x3f
	.zero		1


	//   ....[82]....
        /*0af4*/ 	.word	0x0000fef0
        /*0af8*/ 	.word	0x00000003
        /*0afc*/ 	.word	0x00019c40
        /*0b00*/ 	.short	0x010a
        /*0b02*/ 	.byte	0x3f
	.zero		1


	//   ....[83]....
        /*0b04*/ 	.word	0x0000ff40
        /*0b08*/ 	.word	0x00000005
        /*0b0c*/ 	.word	0x00019c60
        /*0b10*/ 	.short	0x010a
        /*0b12*/ 	.byte	0x3f
	.zero		1


	//   ....[84]....
        /*0b14*/ 	.word	0x0000ff90
        /*0b18*/ 	.word	0x00000003
        /*0b1c*/ 	.word	0x00019c60
        /*0b20*/ 	.short	0x010a
        /*0b22*/ 	.byte	0x3f
	.zero		1


	//   ....[85]....
        /*0b24*/ 	.word	0x0000ffe0
        /*0b28*/ 	.word	0x00000005
        /*0b2c*/ 	.word	0x00019c80
        /*0b30*/ 	.short	0x010a
        /*0b32*/ 	.byte	0x3f
	.zero		1


	//----- nvinfo : EIATTR_NUM_MBARRIERS
	.align		4
.L_1164:
        /*0b34*/ 	.byte	0x03, 0x38
        /*0b36*/ 	.short	0x0016


	//----- nvinfo : EIATTR_EXIT_INSTR_OFFSETS
	.align		4
        /*0b38*/ 	.byte	0x04, 0x1c
        /*0b3a*/ 	.short	(.L_1166 - .L_1165)


	//   ....[0]....
.L_1165:
        /*0b3c*/ 	.word	0x00000980


	//   ....[1]....
        /*0b40*/ 	.word	0x00008f50


	//   ....[2]....
        /*0b44*/ 	.word	0x0000e8c0


	//----- nvinfo : EIATTR_MAX_THREADS
	.align		4
.L_1166:
        /*0b48*/ 	.byte	0x04, 0x05
        /*0b4a*/ 	.short	(.L_1168 - .L_1167)
.L_1167:
        /*0b4c*/ 	.word	0x00000200
        /*0b50*/ 	.word	0x00000001
        /*0b54*/ 	.word	0x00000001


	//----- nvinfo : EIATTR_CRS_STACK_SIZE
	.align		4
.L_1168:
        /*0b58*/ 	.byte	0x04, 0x1e
        /*0b5a*/ 	.short	(.L_1170 - .L_1169)
.L_1169:
        /*0b5c*/ 	.word	0x00000000


	//----- nvinfo : EIATTR_CBANK_PARAM_SIZE
	.align		4
.L_1170:
        /*0b60*/ 	.byte	0x03, 0x19
        /*0b62*/ 	.short	0x0af0


	//----- nvinfo : EIATTR_PARAM_CBANK
	.align		4
        /*0b64*/ 	.byte	0x04, 0x0a
        /*0b66*/ 	.short	(.L_1172 - .L_1171)
	.align		4
.L_1171:
        /*0b68*/ 	.word	index@(.nv.constant0._ZN7cutlass13device_kernelIN5flash11enable_sm90INS1_16FlashAttnFwdSm90INS1_25CollectiveMainloopFwdSm90ILi2EN4cute5tupleIJNS5_1CILi1EEES8_S8_EEENS6_IJNS7_ILi192EEENS7_ILi128EEENS7_ILi96EEEEEELi96ENS_12float_e4m3_tEfNS_4arch4Sm90ELb0ELb0ELb1ELb1ELb1ELb0ELb0ELb1ELb1ELb1ELb0ELb0EEENS1_21CollectiveEpilogueFwdINS6_IJSA_SC_SB_EEES9_NS_10bfloat16_tESG_Li384ELb1ELb1ELb0ELb1EEENS1_36VarlenDynamicPersistentTileSchedulerILi192ELi128ELi384ELi128ELb0ELb1ELb1ELb0ELb1ELb1EEEEEEEEEvNT_6ParamsE)
        /*0b6c*/ 	.short	0x0210
        /*0b6e*/ 	.short	0x0af0


	//----- nvinfo : EIATTR_SW_WAR
	.align		4
.L_1172:
        /*0b70*/ 	.byte	0x04, 0x36
        /*0b72*/ 	.short	(.L_1174 - .L_1173)
.L_1173:
        /*0b74*/ 	.word	0x00000008
.L_1174:


//--------------------- .nv.info._ZN7cutlass13device_kernelIN5flash11enable_sm90INS1_16FlashAttnFwdSm90INS1_25CollectiveMainloopFwdSm90ILi2EN4cute5tupleIJNS5_1CILi1EEES8_S8_EEENS6_IJNS7_ILi192EEENS7_ILi128EEENS7_ILi96EEEEEELi96ENS_12float_e4m3_tEfNS_4arch4Sm90ELb0ELb0ELb1ELb1ELb1ELb1ELb0ELb1ELb1ELb1ELb0ELb0EEENS1_21CollectiveEpilogueFwdINS6_IJSA_SC_SB_EEES9_NS_10bfloat16_tESG_Li384ELb1ELb1ELb0ELb1EEENS1_36VarlenDynamicPersistentTileSchedulerILi192ELi128ELi384ELi128ELb0ELb1ELb1ELb0ELb1ELb1EEEEEEEEEvNT_6ParamsE --------------------------
	.section	.nv.info._ZN7cutlass13device_kernelIN5flash11enable_sm90INS1_16FlashAttnFwdSm90INS1_25CollectiveMainloopFwdSm90ILi2EN4cute5tupleIJNS5_1CILi1EEES8_S8_EEENS6_IJNS7_ILi192EEENS7_ILi128EEENS7_ILi96EEEEEELi96ENS_12float_e4m3_tEfNS_4arch4Sm90ELb0ELb0ELb1ELb1ELb1ELb1ELb0ELb1ELb1ELb1ELb0ELb0EEENS1_21CollectiveEpilogueFwdINS6_IJSA_SC_SB_EEES9_NS_10bfloat16_tESG_Li384ELb1ELb1ELb0ELb1EEENS1_36VarlenDynamicPersistentTileSchedulerILi192ELi128ELi384ELi128ELb0ELb1ELb1ELb0ELb1ELb1EEEEEEEEEvNT_6ParamsE,"",@"SHT_CUDA_INFO"
	.sectionflags	@""
	.align	4


	//----- nvinfo : EIATTR_CUDA_API_VERSION
	.align		4
        /*0000*/ 	.byte	0x04, 0x37
        /*0002*/ 	.short	(.L_1176 - .L_1175)
.L_1175:
        /*0004*/ 	.word	0x00000082


	//----- nvinfo : EIATTR_KPARAM_INFO
	.align		4
.L_1176:
        /*0008*/ 	.byte	0x04, 0x17
        /*000a*/ 	.short	(.L_1178 - .L_1177)
.L_1177:
        /*000c*/ 	.word	0x00000000
        /*0010*/ 	.short	0x0000
        /*0012*/ 	.short	0x0070
        /*0014*/ 	.byte	0x00, 0xf0, 0x01, 0x2a


	//----- nvinfo : EIATTR_SPARSE_MMA_MASK
	.align		4
.L_1178:
        /*0018*/ 	.byte	0x03, 0x50
        /*001a*/ 	.short	0x0000


	//----- nvinfo : EIATTR_MAXREG_COUNT
	.align		4
        /*001c*/ 	.byte	0x03, 0x1b
        /*001e*/ 	.short	0x0080


	//----- nvinfo : EIATTR_NUM_BARRIERS
	.align		4
        /*0020*/ 	.byte	0x02, 0x4c
        /*0022*/ 	.byte	0x10
	.zero		1


	//----- nvinfo : EIATTR_EXTERNS
	.align		4
        /*0024*/ 	.byte	0x04, 0x0f
        /*0026*/ 	.short	(.L_1180 - .L_1179)


	//   ....[0]....
	.align		4
.L_1179:
        /*0028*/ 	.word	index@(__assertfail)


	//----- nvinfo : EIATTR_ANNOTATIONS
	.align		4
.L_1180:
        /*002c*/ 	.byte	0x04, 0x55
        /*002e*/ 	.short	(.L_1182 - .L_1181)


	//   ....[0]....
.L_1181:
        /* <DEDUP_REMOVED lines=100> */


	//----- nvinfo : EIATTR_MERCURY_ISA_VERSION
	.align		4
.L_1182:
        /*0658*/ 	.byte	0x03, 0x5f
        /*065a*/ 	.short	0x0101


	//----- nvinfo : EIATTR_UNUSED_LOAD_BYTE_OFFSET
	.align		4
        /*065c*/ 	.byte	0x04, 0x44
        /*065e*/ 	.short	(.L_1184 - .L_1183)


	//   ....[0]....
.L_1183:
        /*0660*/ 	.word	0x00000a50
        /*0664*/ 	.word	0x0000fff0


	//   ....[1]....
        /*0668*/ 	.word	0x00010f60
        /*066c*/ 	.word	0x0000fff0


	//----- nvinfo : EIATTR_INT_WARP_WIDE_INSTR_OFFSETS
	.align		4
.L_1184:
        /*0670*/ 	.byte	0x04, 0x31
        /*0672*/ 	.short	(.L_1186 - .L_1185)


	//   ....[0]....
.L_1185:
        /*0674*/ 	.word	0x00000130


	//   ....[1]....
        /*0678*/ 	.word	0x00000170


	//   ....[2]....
        /*067c*/ 	.word	0x000001e0


	//   ....[3]....
        /*0680*/ 	.word	0x00015a10


	//   ....[4]....
        /*0684*/ 	.word	0x00015aa0


	//   ....[5]....
        /*0688*/ 	.word	0x00018d60


	//   ....[6]....
        /*068c*/ 	.word	0x00018df0


	//----- nvinfo : EIATTR_COOP_GROUP_MASK_REGIDS
	.align		4
.L_1186:
        /*0690*/ 	.byte	0x04, 0x29
        /*0692*/ 	.short	(.L_1188 - .L_1187)


	//   ....[0]....
.L_1187:
        /*0694*/ 	.word	0xffffffff


	//   ....[1]....
        /*0698*/ 	.word	0xffffffff


	//   ....[2]....
        /*069c*/ 	.word	0xffffffff


	//   ....[3]....
        /*06a0*/ 	.word	0xffffffff


	//   ....[4]....
        /*06a4*/ 	.word	0xffffffff


	//   ....[5]....
        /*06a8*/ 	.word	0xffffffff


	//   ....[6]....
        /*06ac*/ 	.word	0xffffffff


	//   ....[7]....
        /*06b0*/ 	.word	0xffffffff


	//   ....[8]....
        /*06b4*/ 	.word	0xffffffff


	//   ....[9]....
        /*06b8*/ 	.word	0xffffffff


	//   ....[10]....
        /*06bc*/ 	.word	0xffffffff


	//   ....[11]....
        /*06c0*/ 	.word	0xffffffff


	//   ....[12]....
        /*06c4*/ 	.word	0xffffffff


	//   ....[13]....
        /*06c8*/ 	.word	0xffffffff


	//   ....[14]....
        /*06cc*/ 	.word	0xffffffff


	//   ....[15]....
        /*06d0*/ 	.word	0xffffffff


	//   ....[16]....
        /*06d4*/ 	.word	0xffffffff


	//   ....[17]....
        /*06d8*/ 	.word	0xffffffff


	//   ....[18]....
        /*06dc*/ 	.word	0xffffffff


	//   ....[19]....
        /*06e0*/ 	.word	0xffffffff


	//   ....[20]....
        /*06e4*/ 	.word	0xffffffff


	//   ....[21]....
        /*06e8*/ 	.word	0xffffffff


	//   ....[22]....
        /*06ec*/ 	.word	0xffffffff


	//   ....[23]....
        /*06f0*/ 	.word	0xffffffff


	//   ....[24]....
        /*06f4*/ 	.word	0xffffffff


	//   ....[25]....
        /*06f8*/ 	.word	0xffffffff


	//   ....[26]....
        /*06fc*/ 	.word	0xffffffff


	//   ....[27]....
        /*0700*/ 	.word	0xffffffff


	//   ....[28]....
        /*0704*/ 	.word	0xffffffff


	//   ....[29]....
        /*0708*/ 	.word	0xffffffff


	//   ....[30]....
        /*070c*/ 	.word	0xffffffff


	//   ....[31]....
        /*0710*/ 	.word	0xffffffff


	//   ....[32]....
        /*0714*/ 	.word	0xffffffff


	//   ....[33]....
        /*0718*/ 	.word	0xffffffff


	//   ....[34]....
        /*071c*/ 	.word	0xffffffff


	//   ....[35]....
        /*0720*/ 	.word	0xffffffff


	//   ....[36]....
        /*0724*/ 	.word	0xffffffff


	//   ....[37]....
        /*0728*/ 	.word	0xffffffff


	//   ....[38]....
        /*072c*/ 	.word	0xffffffff


	//   ....[39]....
        /*0730*/ 	.word	0xffffffff


	//   ....[40]....
        /*0734*/ 	.word	0xffffffff


	//   ....[41]....
        /*0738*/ 	.word	0xffffffff


	//   ....[42]....
        /*073c*/ 	.word	0xffffffff


	//   ....[43]....
        /*0740*/ 	.word	0xffffffff


	//   ....[44]....
        /*0744*/ 	.word	0xffffffff


	//   ....[45]....
        /*0748*/ 	.word	0xffffffff


	//   ....[46]....
        /*074c*/ 	.word	0xffffffff


	//   ....[47]....
        /*0750*/ 	.word	0xffffffff


	//   ....[48]....
        /*0754*/ 	.word	0xffffffff


	//   ....[49]....
        /*0758*/ 	.word	0xffffffff


	//   ....[50]....
        /*075c*/ 	.word	0xffffffff


	//   ....[51]....
        /*0760*/ 	.word	0xffffffff


	//   ....[52]....
        /*0764*/ 	.word	0xffffffff


	//   ....[53]....
        /*0768*/ 	.word	0xffffffff


	//   ....[54]....
        /*076c*/ 	.word	0xffffffff


	//   ....[55]....
        /*0770*/ 	.word	0xffffffff


	//   ....[56]....
        /*0774*/ 	.word	0xffffffff


	//   ....[57]....
        /*0778*/ 	.word	0xffffffff


	//   ....[58]....
        /*077c*/ 	.word	0xffffffff


	//   ....[59]....
        /*0780*/ 	.word	0xffffffff


	//   ....[60]....
        /*0784*/ 	.word	0xffffffff


	//   ....[61]....
        /*0788*/ 	.word	0xffffffff


	//   ....[62]....
        /*078c*/ 	.word	0xffffffff


	//   ....[63]....
        /*0790*/ 	.word	0xffffffff


	//   ....[64]....
        /*0794*/ 	.word	0xffffffff


	//   ....[65]....
        /*0798*/ 	.word	0xffffffff


	//   ....[66]....
        /*079c*/ 	.word	0xffffffff


	//   ....[67]....
        /*07a0*/ 	.word	0xffffffff


	//   ....[68]....
        /*07a4*/ 	.word	0xffffffff


	//   ....[69]....
        /*07a8*/ 	.word	0xffffffff


	//   ....[70]....
        /*07ac*/ 	.word	0xffffffff


	//   ....[71]....
        /*07b0*/ 	.word	0xffffffff


	//   ....[72]....
        /*07b4*/ 	.word	0xffffffff


	//   ....[73]....
        /*07b8*/ 	.word	0xffffffff


	//   ....[74]....
        /*07bc*/ 	.word	0xffffffff


	//   ....[75]....
        /*07c0*/ 	.word	0xffffffff


	//   ....[76]....
        /*07c4*/ 	.word	0xffffffff


	//   ....[77]....
        /*07c8*/ 	.word	0xffffffff


	//   ....[78]....
        /*07cc*/ 	.word	0xffffffff


	//   ....[79]....
        /*07d0*/ 	.word	0xffffffff


	//   ....[80]....
        /*07d4*/ 	.word	0xffffffff


	//   ....[81]....
        /*07d8*/ 	.word	0xffffffff


	//   ....[82]....
        /*07dc*/ 	.word	0xffffffff


	//   ....[83]....
        /*07e0*/ 	.word	0xffffffff


	//   ....[84]....
        /*07e4*/ 	.word	0xffffffff


	//   ....[85]....
        /*07e8*/ 	.word	0xffffffff


	//   ....[86]....
        /*07ec*/ 	.word	0xffffffff


	//   ....[87]....
        /*07f0*/ 	.word	0xffffffff


	//   ....[88]....
        /*07f4*/ 	.word	0xffffffff


	//   ....[89]....
        /*07f8*/ 	.word	0xffffffff


	//   ....[90]....
        /*07fc*/ 	.word	0xffffffff


	//   ....[91]....
        /*0800*/ 	.word	0xffffffff


	//   ....[92]....
        /*0804*/ 	.word	0xffffffff


	//   ....[93]....
        /*0808*/ 	.word	0xffffffff


	//   ....[94]....
        /*080c*/ 	.word	0xffffffff


	//   ....[95]....
        /*0810*/ 	.word	0xffffffff


	//   ....[96]....
        /*0814*/ 	.word	0xffffffff


	//   ....[97]....
        /*0818*/ 	.word	0xffffffff


	//   ....[98]....
        /*081c*/ 	.word	0xffffffff


	//   ....[99]....
        /*0820*/ 	.word	0xffffffff


	//   ....[100]....
        /*0824*/ 	.word	0xffffffff


	//   ....[101]....
        /*0828*/ 	.word	0xffffffff


	//   ....[102]....
        /*082c*/ 	.word	0xffffffff


	//   ....[103]....
        /*0830*/ 	.word	0xffffffff


	//   ....[104]....
        /*0834*/ 	.word	0xffffffff


	//   ....[105]....
        /*0838*/ 	.word	0xffffffff


	//   ....[106]....
        /*083c*/ 	.word	0xffffffff


	//   ....[107]....
        /*0840*/ 	.word	0xffffffff


	//   ....[108]....
        /*0844*/ 	.word	0xffffffff


	//   ....[109]....
        /*0848*/ 	.word	0xffffffff


	//   ....[110]....
        /*084c*/ 	.word	0xffffffff


	//   ....[111]....
        /*0850*/ 	.word	0xffffffff


	//   ....[112]....
        /*0854*/ 	.word	0xffffffff


	//   ....[113]....
        /*0858*/ 	.word	0xffffffff


	//   ....[114]....
        /*085c*/ 	.word	0xffffffff


	//   ....[115]....
        /*0860*/ 	.word	0xffffffff


	//   ....[116]....
        /*0864*/ 	.word	0xffffffff


	//   ....[117]....
        /*0868*/ 	.word	0xffffffff


	//   ....[118]....
        /*086c*/ 	.word	0xffffffff


	//   ....[119]....
        /*0870*/ 	.word	0xffffffff


	//   ....[120]....
        /*0874*/ 	.word	0xffffffff


	//   ....[121]....
        /*0878*/ 	.word	0xffffffff


	//   ....[122]....
        /*087c*/ 	.word	0xffffffff


	//   ....[123]....
        /*0880*/ 	.word	0xffffffff


	//   ....[124]....
        /*0884*/ 	.word	0xffffffff


	//   ....[125]....
        /*0888*/ 	.word	0xffffffff


	//   ....[126]....
        /*088c*/ 	.word	0xffffffff


	//   ....[127]....
        /*0890*/ 	.word	0xffffffff


	//   ....[128]....
        /*0894*/ 	.word	0xffffffff


	//   ....[129]....
        /*0898*/ 	.word	0x0500000f


	//   ....[130]....
        /*089c*/ 	.word	0x0500000f


	//   ....[131]....
        /*08a0*/ 	.word	0x0500000f


	//   ....[132]....
        /*08a4*/ 	.word	0x0500000f


	//   ....[133]....
        /*08a8*/ 	.word	0x0500000f


	//   ....[134]....
        /*08ac*/ 	.word	0x0500000f


	//   ....[135]....
        /*08b0*/ 	.word	0x0500000f


	//   ....[136]....
        /*08b4*/ 	.word	0x0500000f


	//   ....[137]....
        /*08b8*/ 	.word	0x0500000f


	//   ....[138]....
        /*08bc*/ 	.word	0x0500000f


	//   ....[139]....
        /*08c0*/ 	.word	0x0500000f


	//   ....[140]....
        /*08c4*/ 	.word	0x0500000f


	//   ....[141]....
        /*08c8*/ 	.word	0x0500000f


	//   ....[142]....
        /*08cc*/ 	.word	0x0500000f


	//   ....[143]....
        /*08d0*/ 	.word	0x0500000f


	//   ....[144]....
        /*08d4*/ 	.word	0x0500000f


	//   ....[145]....
        /*08d8*/ 	.word	0x0500000f


	//   ....[146]....
        /*08dc*/ 	.word	0x0500000f


	//   ....[147]....
        /*08e0*/ 	.word	0x0500000f


	//   ....[148]....
        /*08e4*/ 	.word	0x0500000f


	//   ....[149]....
        /*08e8*/ 	.word	0x0500000f


	//   ....[150]....
        /*08ec*/ 	.word	0x0500000f


	//   ....[151]....
        /*08f0*/ 	.word	0x0500000f


	//   ....[152]....
        /*08f4*/ 	.word	0x0500000f


	//   ....[153]....
        /*08f8*/ 	.word	0x0500000f


	//   ....[154]....
        /*08fc*/ 	.word	0x0500000f


	//   ....[155]....
        /*0900*/ 	.word	0x0500000f


	//   ....[156]....
        /*0904*/ 	.word	0x0500000f


	//   ....[157]....
        /*0908*/ 	.word	0x0500000f


	//   ....[158]....
        /*090c*/ 	.word	0x0500000f


	//   ....[159]....
        /*0910*/ 	.word	0x0500000f


	//   ....[160]....
        /*0914*/ 	.word	0x0500000f


	//   ....[161]....
        /*0918*/ 	.word	0x0500000f


	//   ....[162]....
        /*091c*/ 	.word	0x0500000f


	//   ....[163]....
        /*0920*/ 	.word	0x0500000f


	//   ....[164]....
        /*0924*/ 	.word	0x0500000f


	//   ....[165]....
        /*0928*/ 	.word	0x0500000f


	//   ....[166]....
        /*092c*/ 	.word	0x0500000f


	//   ....[167]....
        /*0930*/ 	.word	0x0500000f


	//   ....[168]....
        /*0934*/ 	.word	0x0500000f


	//   ....[169]....
        /*0938*/ 	.word	0x0500000f


	//   ....[170]....
        /*093c*/ 	.word	0x0500000f


	//   ....[171]....
        /*0940*/ 	.word	0x0500000f


	//   ....[172]....
        /*0944*/ 	.word	0x0500000f


	//   ....[173]....
        /*0948*/ 	.word	0x0500000f


	//   ....[174]....
        /*094c*/ 	.word	0x0500000f


	//   ....[175]....
        /*0950*/ 	.word	0x0500000f


	//   ....[176]....
        /*0954*/ 	.word	0x0500000f


	//   ....[177]....
        /*0958*/ 	.word	0x0500000f


	//   ....[178]....
        /*095c*/ 	.word	0x0500000f


	//   ....[179]....
        /*0960*/ 	.word	0x0500000f


	//   ....[180]....
        /*0964*/ 	.word	0x0500000f


	//   ....[181]....
        /*0968*/ 	.word	0x0500000f


	//   ....[182]....
        /*096c*/ 	.word	0x0500000f


	//   ....[183]....
        /*0970*/ 	.word	0x0500000f


	//   ....[184]....
        /*0974*/ 	.word	0x0500000f


	//----- nvinfo : EIATTR_COOP_GROUP_INSTR_OFFSETS
	.align		4
.L_1188:
        /*0978*/ 	.byte	0x04, 0x28
        /*097a*/ 	.short	(.L_1190 - .L_1189)


	//   ....[0]....
.L_1189:
        /*097c*/ 	.word	0x00000070


	//   ....[1]....
        /*0980*/ 	.word	0x00000140


	//   ....[2]....
        /*0984*/ 	.word	0x00000190


	//   ....[3]....
        /*0988*/ 	.word	0x000003c0


	//   ....[4]....
        /*098c*/ 	.word	0x00000520


	//   ....[5]....
        /*0990*/ 	.word	0x00000640


	//   ....[6]....
        /*0994*/ 	.word	0x000007a0


	//   ....[7]....
        /*0998*/ 	.word	0x00002820


	//   ....[8]....
        /*099c*/ 	.word	0x00002830


	//   ....[9]....
        /*09a0*/ 	.word	0x000041f0


	//   ....[10]....
        /*09a4*/ 	.word	0x00004200


	//   ....[11]....
        /*09a8*/ 	.word	0x00006400


	//   ....[12]....
        /*09ac*/ 	.word	0x00006410


	//   ....[13]....
        /*09b0*/ 	.word	0x00006800


	//   ....[14]....
        /*09b4*/ 	.word	0x00006820


	//   ....[15]....
        /*09b8*/ 	.word	0x00006d80


	//   ....[16]....
        /*09bc*/ 	.word	0x000075b0


	//   ....[17]....
        /*09c0*/ 	.word	0x000075c0


	//   ....[18]....
        /*09c4*/ 	.word	0x000075d0


	//   ....[19]....
        /*09c8*/ 	.word	0x000075e0


	//   ....[20]....
        /*09cc*/ 	.word	0x000090f0


	//   ....[21]....
        /*09d0*/ 	.word	0x00009100


	//   ....[22]....
        /*09d4*/ 	.word	0x00009110


	//   ....[23]....
        /*09d8*/ 	.word	0x00009120


	//   ....[24]....
        /*09dc*/ 	.word	0x0000c8d0


	//   ....[25]....
        /*09e0*/ 	.word	0x0000c960


	//   ....[26]....
        /*09e4*/ 	.word	0x0000cc60


	//   ....[27]....
        /*09e8*/ 	.word	0x0000cc80


	//   ....[28]....
        /*09ec*/ 	.word	0x0000eee0


	//   ....[29]....
        /*09f0*/ 	.word	0x0000ef30


	//   ....[30]....
        /*09f4*/ 	.word	0x0000f1d0


	//   ....[31]....
        /*09f8*/ 	.word	0x0000f1f0


	//   ....[32]....
        /*09fc*/ 	.word	0x00010850


	//   ....[33]....
        /*0a00*/ 	.word	0x00010870


	//   ....[34]....
        /*0a04*/ 	.word	0x000108f0


	//   ....[35]....
        /*0a08*/ 	.word	0x00010900


	//   ....[36]....
        /*0a0c*/ 	.word	0x000114f0


	//   ....[37]....
        /*0a10*/ 	.word	0x00011520


	//   ....[38]....
        /*0a14*/ 	.word	0x00011550


	//   ....[39]....
        /*0a18*/ 	.word	0x00011580


	//   ....[40]....
        /*0a1c*/ 	.word	0x000115a0


	//   ....[41]....
        /*0a20*/ 	.word	0x000115c0


	//   ....[42]....
        /*0a24*/ 	.word	0x000115f0


	//   ....[43]....
        /*0a28*/ 	.word	0x00011610


	//   ....[44]....
        /*0a2c*/ 	.word	0x00011620


	//   ....[45]....
        /*0a30*/ 	.word	0x00011630


	//   ....[46]....
        /*0a34*/ 	.word	0x00011640


	//   ....[47]....
        /*0a38*/ 	.word	0x00011650


	//   ....[48]....
        /*0a3c*/ 	.word	0x00011680


	//   ....[49]....
        /*0a40*/ 	.word	0x00011690


	//   ....[50]....
        /*0a44*/ 	.word	0x000116a0


	//   ....[51]....
        /*0a48*/ 	.word	0x000116b0


	//   ....[52]....
        /*0a4c*/ 	.word	0x000116c0


	//   ....[53]....
        /*0a50*/ 	.word	0x000116d0


	//   ....[54]....
        /*0a54*/ 	.word	0x000116e0


	//   ....[55]....
        /*0a58*/ 	.word	0x000116f0


	//   ....[56]....
        /*0a5c*/ 	.word	0x00011700


	//   ....[57]....
        /*0a60*/ 	.word	0x00011710


	//   ....[58]....
        /*0a64*/ 	.word	0x00011720


	//   ....[59]....
        /*0a68*/ 	.word	0x00011730


	//   ....[60]....
        /*0a6c*/ 	.word	0x00011ed0


	//   ....[61]....
        /*0a70*/ 	.word	0x00011f10


	//   ....[62]....
        /*0a74*/ 	.word	0x00011f60


	//   ....[63]....
        /*0a78*/ 	.word	0x00011f70


	//   ....[64]....
        /*0a7c*/ 	.word	0x00012480


	//   ....[65]....
        /*0a80*/ 	.word	0x000124b0


	//   ....[66]....
        /*0a84*/ 	.word	0x000125b0


	//   ....[67]....
        /*0a88*/ 	.word	0x000125d0


	//   ....[68]....
        /*0a8c*/ 	.word	0x00012f10


	//   ....[69]....
        /*0a90*/ 	.word	0x00012f20


	//   ....[70]....
        /*0a94*/ 	.word	0x00013020


	//   ....[71]....
        /*0a98*/ 	.word	0x00013040


	//   ....[72]....
        /*0a9c*/ 	.word	0x000131b0


	//   ....[73]....
        /*0aa0*/ 	.word	0x00013380


	//   ....[74]....
        /*0aa4*/ 	.word	0x000133b0


	//   ....[75]....
        /*0aa8*/ 	.word	0x000133e0


	//   ....[76]....
        /*0aac*/ 	.word	0x00013410


	//   ....[77]....
        /*0ab0*/ 	.word	0x00013440


	//   ....[78]....
        /*0ab4*/ 	.word	0x00013470


	//   ....[79]....
        /*0ab8*/ 	.word	0x000135e0


	//   ....[80]....
        /*0abc*/ 	.word	0x00013610


	//   ....[81]....
        /*0ac0*/ 	.word	0x00013640


	//   ....[82]....
        /*0ac4*/ 	.word	0x00013670


	//   ....[83]....
        /*0ac8*/ 	.word	0x000136a0


	//   ....[84]....
        /*0acc*/ 	.word	0x000136d0


	//   ....[85]....
        /*0ad0*/ 	.word	0x00013760


	//   ....[86]....
        /*0ad4*/ 	.word	0x00013790


	//   ....[87]....
        /*0ad8*/ 	.word	0x00013810


	//   ....[88]....
        /*0adc*/ 	.word	0x00014560


	//   ....[89]....
        /*0ae0*/ 	.word	0x00016760


	//   ....[90]....
        /*0ae4*/ 	.word	0x00016770


	//   ....[91]....
        /*0ae8*/ 	.word	0x00016780


	//   ....[92]....
        /*0aec*/ 	.word	0x000168a0


	//   ....[93]....
        /*0af0*/ 	.word	0x00016ce0


	//   ....[94]....
        /*0af4*/ 	.word	0x00016cf0


	//   ....[95]....
        /*0af8*/ 	.word	0x00016d00


	//   ....[96]....
        /*0afc*/ 	.word	0x00016d10


	//   ....[97]....
        /*0b00*/ 	.word	0x000176d0


	//   ....[98]....
        /*0b04*/ 	.word	0x00017700


	//   ....[99]....
        /*0b08*/ 	.word	0x00017720


	//   ....[100]....
        /*0b0c*/ 	.word	0x00017730


	//   ....[101]....
        /*0b10*/ 	.word	0x00017830


	//   ....[102]....
        /*0b14*/ 	.word	0x00017840


	//   ....[103]....
        /*0b18*/ 	.word	0x00018030


	//   ....[104]....
        /*0b1c*/ 	.word	0x00018050


	//   ....[105]....
        /*0b20*/ 	.word	0x00018070


	//   ....[106]....
        /*0b24*/ 	.word	0x000180d0


	//   ....[107]....
        /*0b28*/ 	.word	0x000184c0


	//   ....[108]....
        /*0b2c*/ 	.word	0x000184d0


	//   ....[109]....
        /*0b30*/ 	.word	0x000184e0


	//   ....[110]....
        /*0b34*/ 	.word	0x00018540


	//   ....[111]....
        /*0b38*/ 	.word	0x000195f0


	//   ....[112]....
        /*0b3c*/ 	.word	0x00019650


	//   ....[113]....
        /*0b40*/ 	.word	0x00019680


	//   ....[114]....
        /*0b44*/ 	.word	0x000196b0


	//   ....[115]....
        /*0b48*/ 	.word	0x000196e0


	//   ....[116]....
        /*0b4c*/ 	.word	0x00019710


	//   ....[117]....
        /*0b50*/ 	.word	0x00019740


	//   ....[118]....
        /*0b54*/ 	.word	0x00019750


	//   ....[119]....
        /*0b58*/ 	.word	0x000198d0


	//   ....[120]....
        /*0b5c*/ 	.word	0x00019900


	//   ....[121]....
        /*0b60*/ 	.word	0x00019930


	//   ....[122]....
        /*0b64*/ 	.word	0x00019960


	//   ....[123]....
        /*0b68*/ 	.word	0x00019990


	//   ....[124]....
        /*0b6c*/ 	.word	0x000199c0


	//   ....[125]....
        /*0b70*/ 	.word	0x00019a80


	//   ....[126]....
        /*0b74*/ 	.word	0x00019aa0


	//   ....[127]....
        /*0b78*/ 	.word	0x00019b10


	//   ....[128]....
        /*0b7c*/ 	.word	0x00019fa0


	//   ....[129]....
        /*0b80*/ 	.word	0x0001a340


	//   ....[130]....
        /*0b84*/ 	.word	0x0001a3d0


	//   ....[131]....
        /*0b88*/ 	.word	0x0001a4b0


	//   ....[132]....
        /*0b8c*/ 	.word	0x0001a540


	//   ....[133]....
        /*0b90*/ 	.word	0x0001a620


	//   ....[134]....
        /*0b94*/ 	.word	0x0001a6b0


	//   ....[135]....
        /*0b98*/ 	.word	0x0001a790


	//   ....[136]....
        /*0b9c*/ 	.word	0x0001a820


	//   ....[137]....
        /*0ba0*/ 	.word	0x0001a870


	//   ....[138]....
        /*0ba4*/ 	.word	0x0001a8c0


	//   ....[139]....
        /*0ba8*/ 	.word	0x0001a9a0


	//   ....[140]....
        /*0bac*/ 	.word	0x0001aa30


	//   ....[141]....
        /*0bb0*/ 	.word	0x0001aa80


	//   ....[142]....
        /*0bb4*/ 	.word	0x0001aad0


	//   ....[143]....
        /*0bb8*/ 	.word	0x0001ad30


	//   ....[144]....
        /*0bbc*/ 	.word	0x0001b010


	//   ....[145]....
        /*0bc0*/ 	.word	0x0001b110


	//   ....[146]....
        /*0bc4*/ 	.word	0x0001b1b0


	//   ....[147]....
        /*0bc8*/ 	.word	0x0001b360


	//   ....[148]....
        /*0bcc*/ 	.word	0x0001b400


	//   ....[149]....
        /*0bd0*/ 	.word	0x0001b500


	//   ....[150]....
        /*0bd4*/ 	.word	0x0001b590


	//   ....[151]....
        /*0bd8*/ 	.word	0x0001b5f0


	//   ....[152]....
        /*0bdc*/ 	.word	0x0001b6d0


	//   ....[153]....
        /*0be0*/ 	.word	0x0001b7d0


	//   ....[154]....
        /*0be4*/ 	.word	0x0001b830


	//   ....[155]....
        /*0be8*/ 	.word	0x0001b890


	//   ....[156]....
        /*0bec*/ 	.word	0x0001b970


	//   ....[157]....
        /*0bf0*/ 	.word	0x0001ba40


	//   ....[158]....
        /*0bf4*/ 	.word	0x0001bb10


	//   ....[159]....
        /*0bf8*/ 	.word	0x0001bc50


	//   ....[160]....
        /*0bfc*/ 	.word	0x0001bd00


	//   ....[161]....
        /*0c00*/ 	.word	0x0001bdb0


	//   ....[162]....
        /*0c04*/ 	.word	0x0001be60


	//   ....[163]....
        /*0c08*/ 	.word	0x0001bf50


	//   ....[164]....
        /*0c0c*/ 	.word	0x0001bfe0


	//   ....[165]....
        /*0c10*/ 	.word	0x0001c040


	//   ....[166]....
        /*0c14*/ 	.word	0x0001c110


	//   ....[167]....
        /*0c18*/ 	.word	0x0001c2f0


	//   ....[168]....
        /*0c1c*/ 	.word	0x0001c390


	//   ....[169]....
        /*0c20*/ 	.word	0x0001c4b0


	//   ....[170]....
        /*0c24*/ 	.word	0x0001c530


	//   ....[171]....
        /*0c28*/ 	.word	0x0001c5b0


	//   ....[172]....
        /*0c2c*/ 	.word	0x0001c630


	//   ....[173]....
        /*0c30*/ 	.word	0x0001c6b0


	//   ....[174]....
        /*0c34*/ 	.word	0x0001c740


	//   ....[175]....
        /*0c38*/ 	.word	0x0001c7e0


	//   ....[176]....
        /*0c3c*/ 	.word	0x0001c880


	//   ....[177]....
        /*0c40*/ 	.word	0x0001c900


	//   ....[178]....
        /*0c44*/ 	.word	0x0001c980


	//   ....[179]....
        /*0c48*/ 	.word	0x0001ca00


	//   ....[180]....
        /*0c4c*/ 	.word	0x0001ca90


	//   ....[181]....
        /*0c50*/ 	.word	0x0001cb10


	//   ....[182]....
        /*0c54*/ 	.word	0x0001cbb0


	//   ....[183]....
        /*0c58*/ 	.word	0x0001cc40


	//   ....[184]....
        /*0c5c*/ 	.word	0x0001cd70


	//----- nvinfo : EIATTR_REG_RECONFIG
	.align		4
.L_1190:
        /*0c60*/ 	.byte	0x01, 0x54
	.zero		2


	//----- nvinfo : EIATTR_SYSCALL_OFFSETS
	.align		4
        /*0c64*/ 	.byte	0x04, 0x46
        /*0c66*/ 	.short	(.L_1192 - .L_1191)


	//   ....[0]....
.L_1191:
        /*0c68*/ 	.word	0x00001920


	//   ....[1]....
        /*0c6c*/ 	.word	0x00001a70


	//   ....[2]....
        /*0c70*/ 	.word	0x00006ef0


	//   ....[3]....
        /*0c74*/ 	.word	0x000074c0


	//   ....[4]....
        /*0c78*/ 	.word	0x00015c00


	//   ....[5]....
        /*0c7c*/ 	.word	0x00015d90


	//   ....[6]....
        /*0c80*/ 	.word	0x00015ee0


	//   ....[7]....
        /*0c84*/ 	.word	0x00016030


	//   ....[8]....
        /*0c88*/ 	.word	0x00017180


	//----- nvinfo : EIATTR_MBARRIER_INSTR_OFFSETS
	.align		4
.L_1192:
        /*0c8c*/ 	.byte	0x04, 0x39
        /*0c8e*/ 	.short	(.L_1194 - .L_1193)


	//   ....[0]....
.L_1193:
        /*0c90*/ 	.word	0x00000270
        /*0c94*/ 	.word	0x000000ff
        /*0c98*/ 	.word	0x00019c00
        /*0c9c*/ 	.short	0x0100
        /*0c9e*/ 	.byte	0x08
	.zero		1


	//   ....[1]....
        /*0ca0*/ 	.word	0x00000280
        /*0ca4*/ 	.word	0x000000ff
        /*0ca8*/ 	.word	0x00019c20
        /*0cac*/ 	.short	0x0100
        /*0cae*/ 	.byte	0x08
	.zero		1


	//   ....[2]....
        /*0cb0*/ 	.word	0x00000370
        /*0cb4*/ 	.word	0x000000ff
        /*0cb8*/ 	.word	0x00019c30
        /*0cbc*/ 	.short	0x0100
        /*0cbe*/ 	.byte	0x08
	.zero		1


	//   ....[3]....
        /*0cc0*/ 	.word	0x00000380
        /*0cc4*/ 	.word	0x000000ff
        /*0cc8*/ 	.word	0x00019c40
        /*0ccc*/ 	.short	0x0100
        /*0cce*/ 	.byte	0x08
	.zero		1


	//   ....[4]....
        /*0cd0*/ 	.word	0x00000390
        /*0cd4*/ 	.word	0x000000ff
        /*0cd8*/ 	.word	0x00019c38
        /*0cdc*/ 	.short	0x0100
        /*0cde*/ 	.byte	0x08
	.zero		1


	//   ....[5]....
        /*0ce0*/ 	.word	0x000003a0
        /*0ce4*/ 	.word	0x000000ff
        /*0ce8*/ 	.word	0x00019c48
        /*0cec*/ 	.short	0x0100
        /*0cee*/ 	.byte	0x08
	.zero		1


	//   ....[6]....
        /*0cf0*/ 	.word	0x000004d0
        /*0cf4*/ 	.word	0x000000ff
        /*0cf8*/ 	.word	0x00019c50
        /*0cfc*/ 	.short	0x0100
        /*0cfe*/ 	.byte	0x08
	.zero		1


	//   ....[7]....
        /*0d00*/ 	.word	0x000004e0
        /*0d04*/ 	.word	0x000000ff
        /*0d08*/ 	.word	0x00019c60
        /*0d0c*/ 	.short	0x0100
        /*0d0e*/ 	.byte	0x08
	.zero		1


	//   ....[8]....
        /*0d10*/ 	.word	0x000004f0
        /*0d14*/ 	.word	0x000000ff
        /*0d18*/ 	.word	0x00019c58
        /*0d1c*/ 	.short	0x0100
        /*0d1e*/ 	.byte	0x08
	.zero		1


	//   ....[9]....
        /*0d20*/ 	.word	0x00000500
        /*0d24*/ 	.word	0x000000ff
        /*0d28*/ 	.word	0x00019c68
        /*0d2c*/ 	.short	0x0100
        /*0d2e*/ 	.byte	0x08
	.zero		1


	//   ....[10]....
        /*0d30*/ 	.word	0x000005f0
        /*0d34*/ 	.word	0x000000ff
        /*0d38*/ 	.word	0x00019c70
        /*0d3c*/ 	.short	0x0100
        /*0d3e*/ 	.byte	0x06
	.zero		1


	//   ....[11]....
        /*0d40*/ 	.word	0x00000600
        /*0d44*/ 	.word	0x000000ff
        /*0d48*/ 	.word	0x00019c80
        /*0d4c*/ 	.short	0x0100
        /*0d4e*/ 	.byte	0x06
	.zero		1


	//   ....[12]....
        /*0d50*/ 	.word	0x00000610
        /*0d54*/ 	.word	0x000000ff
        /*0d58*/ 	.word	0x00019c78
        /*0d5c*/ 	.short	0x0100
        /*0d5e*/ 	.byte	0x06
	.zero		1


	//   ....[13]....
        /*0d60*/ 	.word	0x00000620
        /*0d64*/ 	.word	0x000000ff
        /*0d68*/ 	.word	0x00019c88
        /*0d6c*/ 	.short	0x0100
        /*0d6e*/ 	.byte	0x06
	.zero		1


	//   ....[14]....
        /*0d70*/ 	.word	0x00000750
        /*0d74*/ 	.word	0x000000ff
        /*0d78*/ 	.word	0x00019c90
        /*0d7c*/ 	.short	0x0100
        /*0d7e*/ 	.byte	0x08
	.zero		1


	//   ....[15]....
        /*0d80*/ 	.word	0x00000760
        /*0d84*/ 	.word	0x000000ff
        /*0d88*/ 	.word	0x00019ca0
        /*0d8c*/ 	.short	0x0100
        /*0d8e*/ 	.byte	0x08
	.zero		1


	//   ....[16]....
        /*0d90*/ 	.word	0x00000770
        /*0d94*/ 	.word	0x000000ff
        /*0d98*/ 	.word	0x00019c98
        /*0d9c*/ 	.short	0x0100
        /*0d9e*/ 	.byte	0x08
	.zero		1


	//   ....[17]....
        /*0da0*/ 	.word	0x00000780
        /*0da4*/ 	.word	0x000000ff
        /*0da8*/ 	.word	0x00019ca8
        /*0dac*/ 	.short	0x0100
        /*0dae*/ 	.byte	0x08
	.zero		1


	//   ....[18]....
        /*0db0*/ 	.word	0x000008c0
        /*0db4*/ 	.word	0x000000ff
        /*0db8*/ 	.word	0x00019cb0
        /*0dbc*/ 	.short	0x0100
        /*0dbe*/ 	.byte	0x08
	.zero		1


	//   ....[19]....
        /*0dc0*/ 	.word	0x000008d0
        /*0dc4*/ 	.word	0x000000ff
        /*0dc8*/ 	.word	0x00019cc0
        /*0dcc*/ 	.short	0x0100
        /*0dce*/ 	.byte	0x08
	.zero		1


	//   ....[20]....
        /*0dd0*/ 	.word	0x000008e0
        /*0dd4*/ 	.word	0x000000ff
        /*0dd8*/ 	.word	0x00019cb8
        /*0ddc*/ 	.short	0x0100
        /*0dde*/ 	.byte	0x08
	.zero		1


	//   ....[21]....
        /*0de0*/ 	.word	0x000008f0
        /*0de4*/ 	.word	0x000000ff
        /*0de8*/ 	.word	0x00019cc8
        /*0dec*/ 	.short	0x0100
        /*0dee*/ 	.byte	0x08
	.zero		1


	//   ....[22]....
        /*0df0*/ 	.word	0x000027d0
        /*0df4*/ 	.word	0x00000044
        /*0df8*/ 	.word	0x00019c90
        /*0dfc*/ 	.short	0x010a
        /*0dfe*/ 	.byte	0x3f
	.zero		1


	//   ....[23]....
        /*0e00*/ 	.word	0x000041a0
        /*0e04*/ 	.word	0x00000044
        /*0e08*/ 	.word	0x00019c90
        /*0e0c*/ 	.short	0x010a
        /*0e0e*/ 	.byte	0x3f
	.zero		1


	//   ....[24]....
        /*0e10*/ 	.word	0x00006220
        /*0e14*/ 	.word	0x00000044
        /*0e18*/ 	.word	0x00019c90
        /*0e1c*/ 	.short	0x010a
        /*0e1e*/ 	.byte	0x3f
	.zero		1


	//   ....[25]....
        /*0e20*/ 	.word	0x00006640
        /*0e24*/ 	.word	0x00000004
        /*0e28*/ 	.word	0x00000000
        /*0e2c*/ 	.short	0x0101
        /*0e2e*/ 	.byte	0x3f
	.zero		1


	//   ....[26]....
        /*0e30*/ 	.word	0x00006680
        /*0e34*/ 	.word	0x00000044
        /*0e38*/ 	.word	0x00019cb0
        /*0e3c*/ 	.short	0x010a
        /*0e3e*/ 	.byte	0x3f
	.zero		1


	//   ....[27]....
        /*0e40*/ 	.word	0x00006a50
        /*0e44*/ 	.word	0x00000044
        /*0e48*/ 	.word	0x00000000
        /*0e4c*/ 	.short	0x0101
        /*0e4e*/ 	.byte	0x3f
	.zero		1


	//   ....[28]....
        /*0e50*/ 	.word	0x00007220
        /*0e54*/ 	.word	0x00000012
        /*0e58*/ 	.word	0x00019c00
        /*0e5c*/ 	.short	0x010a
        /*0e5e*/ 	.byte	0x3f
	.zero		1


	//   ....[29]....
        /*0e60*/ 	.word	0x00007270
        /*0e64*/ 	.word	0x00000012
        /*0e68*/ 	.word	0x00019c00
        /*0e6c*/ 	.short	0x010a
        /*0e6e*/ 	.byte	0x3f
	.zero		1


	//   ....[30]....
        /*0e70*/ 	.word	0x00007910
        /*0e74*/ 	.word	0x00000012
        /*0e78*/ 	.word	0x00019c00
        /*0e7c*/ 	.short	0x010a
        /*0e7e*/ 	.byte	0x3f
	.zero		1


	//   ....[31]....
        /*0e80*/ 	.word	0x00009430
        /*0e84*/ 	.word	0x00000012
        /*0e88*/ 	.word	0x00019c00
        /*0e8c*/ 	.short	0x010a
        /*0e8e*/ 	.byte	0x3f
	.zero		1


	//   ....[32]....
        /*0e90*/ 	.word	0x0000b610
        /*0e94*/ 	.word	0x00000000
        /*0e98*/ 	.word	0x00019c30
        /*0e9c*/ 	.short	0x010a
        /*0e9e*/ 	.byte	0x3f
	.zero		1


	//   ....[33]....
        /*0ea0*/ 	.word	0x0000b6b0
        /*0ea4*/ 	.word	0x00000000
        /*0ea8*/ 	.word	0x00019c30
        /*0eac*/ 	.short	0x010a
        /*0eae*/ 	.byte	0x3f
	.zero		1


	//   ....[34]....
        /*0eb0*/ 	.word	0x0000d1c0
        /*0eb4*/ 	.word	0x00000029
        /*0eb8*/ 	.word	0x00000000
        /*0ebc*/ 	.short	0x0101
        /*0ebe*/ 	.byte	0x3f
	.zero		1


	//   ....[35]....
        /*0ec0*/ 	.word	0x0000e030
        /*0ec4*/ 	.word	0x0000000b
        /*0ec8*/ 	.word	0x00019c30
        /*0ecc*/ 	.short	0x010a
        /*0ece*/ 	.byte	0x3f
	.zero		1


	//   ....[36]....
        /*0ed0*/ 	.word	0x0000e0a0
        /*0ed4*/ 	.word	0x0000000b
        /*0ed8*/ 	.word	0x00019c30
        /*0edc*/ 	.short	0x010a
        /*0ede*/ 	.byte	0x3f
	.zero		1


	//   ....[37]....
        /*0ee0*/ 	.word	0x0000e2a0
        /*0ee4*/ 	.word	0x0000000c
        /*0ee8*/ 	.word	0x00019c50
        /*0eec*/ 	.short	0x010a
        /*0eee*/ 	.byte	0x3f
	.zero		1


	//   ....[38]....
        /*0ef0*/ 	.word	0x0000e2f0
        /*0ef4*/ 	.word	0x0000000c
        /*0ef8*/ 	.word	0x00019c50
        /*0efc*/ 	.short	0x010a
        /*0efe*/ 	.byte	0x3f
	.zero		1


	//   ....[39]....
        /*0f00*/ 	.word	0x0000ec00
        /*0f04*/ 	.word	0x00000031
        /*0f08*/ 	.word	0x00000000
        /*0f0c*/ 	.short	0x0101
        /*0f0e*/ 	.byte	0x3f
	.zero		1


	//   ....[40]....
        /*0f10*/ 	.word	0x0000fff0
        /*0f14*/ 	.word	0x0000000c
        /*0f18*/ 	.word	0x00000000
        /*0f1c*/ 	.short	0x0101
        /*0f1e*/ 	.byte	0x3f
	.zero		1


	//   ....[41]....
        /*0f20*/ 	.word	0x00010520
        /*0f24*/ 	.word	0x0000000a
        /*0f28*/ 	.word	0x00019c50
        /*0f2c*/ 	.short	0x010a
        /*0f2e*/ 	.byte	0x3f
	.zero		1


	//   ....[42]....
        /*0f30*/ 	.word	0x00010570
        /*0f34*/ 	.word	0x0000000a
        /*0f38*/ 	.word	0x00019c50
        /*0f3c*/ 	.short	0x010a
        /*0f3e*/ 	.byte	0x3f
	.zero		1


	//   ....[43]....
        /*0f40*/ 	.word	0x00010e20
        /*0f44*/ 	.word	0x00000004
        /*0f48*/ 	.word	0x00000000
        /*0f4c*/ 	.short	0x0101
        /*0f4e*/ 	.byte	0x3f
	.zero		1


	//   ....[44]....
        /*0f50*/ 	.word	0x000124a0
        /*0f54*/ 	.word	0x00000000
        /*0f58*/ 	.word	0x00000000
        /*0f5c*/ 	.short	0x0101
        /*0f5e*/ 	.byte	0x3f
	.zero		1


	//   ....[45]....
        /*0f60*/ 	.word	0x00014640
        /*0f64*/ 	.word	0x00000016
        /*0f68*/ 	.word	0x00019c20
        /*0f6c*/ 	.short	0x010a
        /*0f6e*/ 	.byte	0x3f
	.zero		1


	//   ....[46]....
        /*0f70*/ 	.word	0x00014700
        /*0f74*/ 	.word	0x00000007
        /*0f78*/ 	.word	0x00019ca0
        /*0f7c*/ 	.short	0x010a
        /*0f7e*/ 	.byte	0x3f
	.zero		1


	//   ....[47]....
        /*0f80*/ 	.word	0x00014b30
        /*0f84*/ 	.word	0x00000007
        /*0f88*/ 	.word	0x00019cc0
        /*0f8c*/ 	.short	0x010a
        /*0f8e*/ 	.byte	0x3f
	.zero		1


	//   ....[48]....
        /*0f90*/ 	.word	0x00015090
        /*0f94*/ 	.word	0x00000008
        /*0f98*/ 	.word	0x00019ca0
        /*0f9c*/ 	.short	0x010a
        /*0f9e*/ 	.byte	0x3f
	.zero		1


	//   ....[49]....
        /*0fa0*/ 	.word	0x000154b0
        /*0fa4*/ 	.word	0x00000008
        /*0fa8*/ 	.word	0x00019cc0
        /*0fac*/ 	.short	0x010a
        /*0fae*/ 	.byte	0x3f
	.zero		1


	//   ....[50]....
        /*0fb0*/ 	.word	0x00016530
        /*0fb4*/ 	.word	0x00000004
        /*0fb8*/ 	.word	0x00019c80
        /*0fbc*/ 	.short	0x010a
        /*0fbe*/ 	.byte	0x3f
	.zero		1


	//   ....[51]....
        /*0fc0*/ 	.word	0x000169a0
        /*0fc4*/ 	.word	0x00000004
        /*0fc8*/ 	.word	0x00019c70
        /*0fcc*/ 	.short	0x0107
        /*0fce*/ 	.byte	0x3f
	.zero		1


	//   ....[52]....
        /*0fd0*/ 	.word	0x00016a60
        /*0fd4*/ 	.word	0x00000004
        /*0fd8*/ 	.word	0x00019c70
        /*0fdc*/ 	.short	0x0101
        /*0fde*/ 	.byte	0x3f
	.zero		1


	//   ....[53]....
        /*0fe0*/ 	.word	0x00016ab0
        /*0fe4*/ 	.word	0x00000004
        /*0fe8*/ 	.word	0x00019c40
        /*0fec*/ 	.short	0x010a
        /*0fee*/ 	.byte	0x3f
	.zero		1


	//   ....[54]....
        /*0ff0*/ 	.word	0x00016e60
        /*0ff4*/ 	.word	0x00000004
        /*0ff8*/ 	.word	0x00019c30
        /*0ffc*/ 	.short	0x0107
        /*0ffe*/ 	.byte	0x3f
	.zero		1


	//   ....[55]....
        /*1000*/ 	.word	0x00016f30
        /*1004*/ 	.word	0x00000004
        /*1008*/ 	.word	0x00019c30
        /*100c*/ 	.short	0x0101
        /*100e*/ 	.byte	0x3f
	.zero		1


	//   ....[56]....
        /*1010*/ 	.word	0x00017920
        /*1014*/ 	.word	0x00000016
        /*1018*/ 	.word	0x00019c00
        /*101c*/ 	.short	0x0107
        /*101e*/ 	.byte	0x3f
	.zero		1


	//   ....[57]....
        /*1020*/ 	.word	0x00017a20
        /*1024*/ 	.word	0x00000016
        /*1028*/ 	.word	0x00019c00
        /*102c*/ 	.short	0x0101
        /*102e*/ 	.byte	0x3f
	.zero		1


	//   ....[58]....
        /*1030*/ 	.word	0x00017a40
        /*1034*/ 	.word	0x00000016
        /*1038*/ 	.word	0x00019c20
        /*103c*/ 	.short	0x010a
        /*103e*/ 	.byte	0x3f
	.zero		1


	//   ....[59]....
        /*1040*/ 	.word	0x00017dd0
        /*1044*/ 	.word	0x00000000
        /*1048*/ 	.word	0x00019c80
        /*104c*/ 	.short	0x010a
        /*104e*/ 	.byte	0x3f
	.zero		1


	//   ....[60]....
        /*1050*/ 	.word	0x000181a0
        /*1054*/ 	.word	0x00000000
        /*1058*/ 	.word	0x00019c70
        /*105c*/ 	.short	0x0107
        /*105e*/ 	.byte	0x3f
	.zero		1


	//   ....[61]....
        /*1060*/ 	.word	0x00018260
        /*1064*/ 	.word	0x00000000
        /*1068*/ 	.word	0x00019c70
        /*106c*/ 	.short	0x0101
        /*106e*/ 	.byte	0x3f
	.zero		1


	//   ....[62]....
        /*1070*/ 	.word	0x00018290
        /*1074*/ 	.word	0x00000000
        /*1078*/ 	.word	0x00019c40
        /*107c*/ 	.short	0x010a
        /*107e*/ 	.byte	0x3f
	.zero		1


	//   ....[63]....
        /*1080*/ 	.word	0x000185e0
        /*1084*/ 	.word	0x00000000
        /*1088*/ 	.word	0x00019c30
        /*108c*/ 	.short	0x0107
        /*108e*/ 	.byte	0x3f
	.zero		1


	//   ....[64]....
        /*1090*/ 	.word	0x000186a0
        /*1094*/ 	.word	0x00000000
        /*1098*/ 	.word	0x00019c30
        /*109c*/ 	.short	0x0101
        /*109e*/ 	.byte	0x3f
	.zero		1


	//   ....[65]....
        /*10a0*/ 	.word	0x00018730
        /*10a4*/ 	.word	0x00000002
        /*10a8*/ 	.word	0x00019c70
        /*10ac*/ 	.short	0x010a
        /*10ae*/ 	.byte	0x3f
	.zero		1


	//   ....[66]....
        /*10b0*/ 	.word	0x000187c0
        /*10b4*/ 	.word	0x00000002
        /*10b8*/ 	.word	0x00019c60
        /*10bc*/ 	.short	0x010a
        /*10be*/ 	.byte	0x3f
	.zero		1


	//   ....[67]....
        /*10c0*/ 	.word	0x00018c30
        /*10c4*/ 	.word	0x00000002
        /*10c8*/ 	.word	0x00019c50
        /*10cc*/ 	.short	0x0101
        /*10ce*/ 	.byte	0x3f
	.zero		1


	//   ....[68]....
        /*10d0*/ 	.word	0x00018cc0
        /*10d4*/ 	.word	0x00000002
        /*10d8*/ 	.word	0x00000000
        /*10dc*/ 	.short	0x0101
        /*10de*/ 	.byte	0x3f
	.zero		1


	//   ....[69]....
        /*10e0*/ 	.word	0x00018e80
        /*10e4*/ 	.word	0x00000000
        /*10e8*/ 	.word	0x00019c70
        /*10ec*/ 	.short	0x010a
        /*10ee*/ 	.byte	0x3f
	.zero		1


	//   ....[70]....
        /*10f0*/ 	.word	0x00018f00
        /*10f4*/ 	.word	0x00000000
        /*10f8*/ 	.word	0x00019c60
        /*10fc*/ 	.short	0x010a
        /*10fe*/ 	.byte	0x3f
	.zero		1


	//   ....[71]....
        /*1100*/ 	.word	0x00019380
        /*1104*/ 	.word	0x00000000
        /*1108*/ 	.word	0x00019c50
        /*110c*/ 	.short	0x0101
        /*110e*/ 	.byte	0x3f
	.zero		1


	//   ....[72]....
        /*1110*/ 	.word	0x00019440
        /*1114*/ 	.word	0x00000000
        /*1118*/ 	.word	0x00000000
        /*111c*/ 	.short	0x0101
        /*111e*/ 	.byte	0x3f
	.zero		1


	//   ....[73]....
        /*1120*/ 	.word	0x00019f20
        /*1124*/ 	.word	0x00000004
        /*1128*/ 	.word	0x00019c20
        /*112c*/ 	.short	0x010a
        /*112e*/ 	.byte	0x3f
	.zero		1


	//   ....[74]....
        /*1130*/ 	.word	0x0001a090
        /*1134*/ 	.word	0x00000005
        /*1138*/ 	.word	0x00019c40
        /*113c*/ 	.short	0x010a
        /*113e*/ 	.byte	0x3f
	.zero		1


	//   ....[75]....
        /*1140*/ 	.word	0x0001a130
        /*1144*/ 	.word	0x00000017
        /*1148*/ 	.word	0x00019c40
        /*114c*/ 	.short	0x010a
        /*114e*/ 	.byte	0x3f
	.zero		1


	//   ....[76]....
        /*1150*/ 	.word	0x0001a170
        /*1154*/ 	.word	0x00000005
        /*1158*/ 	.word	0x00019c60
        /*115c*/ 	.short	0x010a
        /*115e*/ 	.byte	0x3f
	.zero		1


	//   ....[77]....
        /*1160*/ 	.word	0x0001a1b0
        /*1164*/ 	.word	0x00000017
        /*1168*/ 	.word	0x00019c60
        /*116c*/ 	.short	0x010a
        /*116e*/ 	.byte	0x3f
	.zero		1


	//   ....[78]....
        /*1170*/ 	.word	0x0001a1f0
        /*1174*/ 	.word	0x00000005
        /*1178*/ 	.word	0x00019c80
        /*117c*/ 	.short	0x010a
        /*117e*/ 	.byte	0x3f
	.zero		1


	//   ....[79]....
        /*1180*/ 	.word	0x0001a230
        /*1184*/ 	.word	0x00000017
        /*1188*/ 	.word	0x00019c80
        /*118c*/ 	.short	0x010a
        /*118e*/ 	.byte	0x3f
	.zero		1


	//   ....[80]....
        /*1190*/ 	.word	0x0001a290
        /*1194*/ 	.word	0x00000044
        /*1198*/ 	.word	0x00019c90
        /*119c*/ 	.short	0x010a
        /*119e*/ 	.byte	0x3f
	.zero		1


	//   ....[81]....
        /*11a0*/ 	.word	0x0001a400
        /*11a4*/ 	.word	0x00000044
        /*11a8*/ 	.word	0x00019c90
        /*11ac*/ 	.short	0x010a
        /*11ae*/ 	.byte	0x3f
	.zero		1


	//   ....[82]....
        /*11b0*/ 	.word	0x0001a580
        /*11b4*/ 	.word	0x00000044
        /*11b8*/ 	.word	0x00019c90
        /*11bc*/ 	.short	0x010a
        /*11be*/ 	.byte	0x3f
	.zero		1


	//   ....[83]....
        /*11c0*/ 	.word	0x0001a6e0
        /*11c4*/ 	.word	0x00000044
        /*11c8*/ 	.word	0x00019cb0
        /*11cc*/ 	.short	0x010a
        /*11ce*/ 	.byte	0x3f
	.zero		1


	//   ....[84]....
        /*11d0*/ 	.word	0x0001a8f0
        /*11d4*/ 	.word	0x00000012
        /*11d8*/ 	.word	0x00019c00
        /*11dc*/ 	.short	0x010a
        /*11de*/ 	.byte	0x3f
	.zero		1


	//   ....[85]....
        /*11e0*/ 	.word	0x0001ab10
        /*11e4*/ 	.word	0x00000012
        /*11e8*/ 	.word	0x00019c00
        /*11ec*/ 	.short	0x010a
        /*11ee*/ 	.byte	0x3f
	.zero		1


	//   ....[86]....
        /*11f0*/ 	.word	0x0001ab60
        /*11f4*/ 	.word	0x00000000
        /*11f8*/ 	.word	0x00019c30
        /*11fc*/ 	.short	0x010a
        /*11fe*/ 	.byte	0x3f
	.zero		1


	//   ....[87]....
        /*1200*/ 	.word	0x0001abb0
        /*1204*/ 	.word	0x0000000b
        /*1208*/ 	.word	0x00019c30
        /*120c*/ 	.short	0x010a
        /*120e*/ 	.byte	0x3f
	.zero		1


	//   ....[88]....
        /*1210*/ 	.word	0x0001ac00
        /*1214*/ 	.word	0x0000000c
        /*1218*/ 	.word	0x00019c50
        /*121c*/ 	.short	0x010a
        /*121e*/ 	.byte	0x3f
	.zero		1


	//   ....[89]....
        /*1220*/ 	.word	0x0001ac50
        /*1224*/ 	.word	0x0000000a
        /*1228*/ 	.word	0x00019c50
        /*122c*/ 	.short	0x010a
        /*122e*/ 	.byte	0x3f
	.zero		1


	//   ....[90]....
        /*1230*/ 	.word	0x0001adf0
        /*1234*/ 	.word	0x00000016
        /*1238*/ 	.word	0x00019c20
        /*123c*/ 	.short	0x010a
        /*123e*/ 	.byte	0x3f
	.zero		1


	//   ....[91]....
        /*1240*/ 	.word	0x0001ae40
        /*1244*/ 	.word	0x00000007
        /*1248*/ 	.word	0x00019ca0
        /*124c*/ 	.short	0x010a
        /*124e*/ 	.byte	0x3f
	.zero		1


	//   ....[92]....
        /*1250*/ 	.word	0x0001ae90
        /*1254*/ 	.word	0x00000007
        /*1258*/ 	.word	0x00019cc0
        /*125c*/ 	.short	0x010a
        /*125e*/ 	.byte	0x3f
	.zero		1


	//   ....[93]....
        /*1260*/ 	.word	0x0001aee0
        /*1264*/ 	.word	0x00000008
        /*1268*/ 	.word	0x00019ca0
        /*126c*/ 	.short	0x010a
        /*126e*/ 	.byte	0x3f
	.zero		1


	//   ....[94]....
        /*1270*/ 	.word	0x0001af30
        /*1274*/ 	.word	0x00000008
        /*1278*/ 	.word	0x00019cc0
        /*127c*/ 	.short	0x010a
        /*127e*/ 	.byte	0x3f
	.zero		1


	//   ....[95]....
        /*1280*/ 	.word	0x0001b060
        /*1284*/ 	.word	0x00000004
        /*1288*/ 	.word	0x00019c80
        /*128c*/ 	.short	0x010a
        /*128e*/ 	.byte	0x3f
	.zero		1


	//   ....[96]....
        /*1290*/ 	.word	0x0001b450
        /*1294*/ 	.word	0x00000004
        /*1298*/ 	.word	0x00019c40
        /*129c*/ 	.short	0x010a
        /*129e*/ 	.byte	0x3f
	.zero		1


	//   ....[97]....
        /*12a0*/ 	.word	0x0001bb50
        /*12a4*/ 	.word	0x00000016
        /*12a8*/ 	.word	0x00019c20
        /*12ac*/ 	.short	0x010a
        /*12ae*/ 	.byte	0x3f
	.zero		1


	//   ....[98]....
        /*12b0*/ 	.word	0x0001bba0
        /*12b4*/ 	.word	0x00000000
        /*12b8*/ 	.word	0x00019c80
        /*12bc*/ 	.short	0x010a
        /*12be*/ 	.byte	0x3f
	.zero		1


	//   ....[99]....
        /*12c0*/ 	.word	0x0001bea0
        /*12c4*/ 	.word	0x00000000
        /*12c8*/ 	.word	0x00019c40
        /*12cc*/ 	.short	0x010a
        /*12ce*/ 	.byte	0x3f
	.zero		1


	//   ....[100]....
        /*12d0*/ 	.word	0x0001c150
        /*12d4*/ 	.word	0x00000002
        /*12d8*/ 	.word	0x00019c70
        /*12dc*/ 	.short	0x010a
        /*12de*/ 	.byte	0x3f
	.zero		1


	//   ....[101]....
        /*12e0*/ 	.word	0x0001c1a0
        /*12e4*/ 	.word	0x00000002
        /*12e8*/ 	.word	0x00019c60
        /*12ec*/ 	.short	0x010a
        /*12ee*/ 	.byte	0x3f
	.zero		1


	//   ....[102]....
        /*12f0*/ 	.word	0x0001c1f0
        /*12f4*/ 	.word	0x00000000
        /*12f8*/ 	.word	0x00019c70
        /*12fc*/ 	.short	0x010a
        /*12fe*/ 	.byte	0x3f
	.zero		1


	//   ....[103]....
        /*1300*/ 	.word	0x0001c240
        /*1304*/ 	.word	0x00000000
        /*1308*/ 	.word	0x00019c60
        /*130c*/ 	.short	0x010a
        /*130e*/ 	.byte	0x3f
	.zero		1


	//   ....[104]....
        /*1310*/ 	.word	0x0001cc90
        /*1314*/ 	.word	0x00000004
        /*1318*/ 	.word	0x00019c20
        /*131c*/ 	.short	0x010a
        /*131e*/ 	.byte	0x3f
	.zero		1


	//   ....[105]....
        /*1320*/ 	.word	0x0001ce30
        /*1324*/ 	.word	0x00000005
        /*1328*/ 	.word	0x00019c40
        /*132c*/ 	.short	0x010a
        /*132e*/ 	.byte	0x3f
	.zero		1


	//   ....[106]....
        /*1330*/ 	.word	0x0001ce80
        /*1334*/ 	.word	0x00000017
        /*1338*/ 	.word	0x00019c40
        /*133c*/ 	.short	0x010a
        /*133e*/ 	.byte	0x3f
	.zero		1


	//   ....[107]....
        /*1340*/ 	.word	0x0001ced0
        /*1344*/ 	.word	0x00000005
        /*1348*/ 	.word	0x00019c60
        /*134c*/ 	.short	0x010a
        /*134e*/ 	.byte	0x3f
	.zero		1


	//   ....[108]....
        /*1350*/ 	.word	0x0001cf20
        /*1354*/ 	.word	0x00000017
        /*1358*/ 	.word	0x00019c60
        /*135c*/ 	.short	0x010a
        /*135e*/ 	.byte	0x3f
	.zero		1


	//   ....[109]....
        /*1360*/ 	.word	0x0001cf70
        /*1364*/ 	.word	0x00000005
        /*1368*/ 	.word	0x00019c80
        /*136c*/ 	.short	0x010a
        /*136e*/ 	.byte	0x3f
	.zero		1


	//----- nvinfo : EIATTR_NUM_MBARRIERS
	.align		4
.L_1194:
        /*1370*/ 	.byte	0x03, 0x38
        /*1372*/ 	.short	0x0016


	//----- nvinfo : EIATTR_EXIT_INSTR_OFFSETS
	.align		4
        /*1374*/ 	.byte	0x04, 0x1c
        /*1376*/ 	.short	(.L_1196 - .L_1195)


	//   ....[0]....
.L_1195:
        /*1378*/ 	.word	0x0001a280


	//----- nvinfo : EIATTR_MAX_THREADS
	.align		4
.L_1196:
        /*137c*/ 	.byte	0x04, 0x05
        /*137e*/ 	.short	(.L_1198 - .L_1197)
.L_1197:
        /*1380*/ 	.word	0x00000200
        /*1384*/ 	.word	0x00000001
        /*1388*/ 	.word	0x00000001


	//----- nvinfo : EIATTR_CRS_STACK_SIZE
	.align		4
.L_1198:
        /*138c*/ 	.byte	0x04, 0x1e
        /*138e*/ 	.short	(.L_1200 - .L_1199)
.L_1199:
        /*1390*/ 	.word	0x00000000


	//----- nvinfo : EIATTR_CBANK_PARAM_SIZE
	.align		4
.L_1200:
        /*1394*/ 	.byte	0x03, 0x19
        /*1396*/ 	.short	0x0af0


	//----- nvinfo : EIATTR_PARAM_CBANK
	.align		4
        /*1398*/ 	.byte	0x04, 0x0a
        /*139a*/ 	.short	(.L_1202 - .L_1201)
	.align		4
.L_1201:
        /*139c*/ 	.word	index@(.nv.constant0._ZN7cutlass13device_kernelIN5flash11enable_sm90INS1_16FlashAttnFwdSm90INS1_25CollectiveMainloopFwdSm90ILi2EN4cute5tupleIJNS5_1CILi1EEES8_S8_EEENS6_IJNS7_ILi192EEENS7_ILi128EEENS7_ILi96EEEEEELi96ENS_12float_e4m3_tEfNS_4arch4Sm90ELb0ELb0ELb1ELb1ELb1ELb1ELb0ELb1ELb1ELb1ELb0ELb0EEENS1_21CollectiveEpilogueFwdINS6_IJSA_SC_SB_EEES9_NS_10bfloat16_tESG_Li384ELb1ELb1ELb0ELb1EEENS1_36VarlenDynamicPersistentTileSchedulerILi192ELi128ELi384ELi128ELb0ELb1ELb1ELb0ELb1ELb1EEEEEEEEEvNT_6ParamsE)
        /*13a0*/ 	.short	0x0210
        /*13a2*/ 	.short	0x0af0


	//----- nvinfo : EIATTR_SW_WAR
	.align		4
.L_1202:
        /*13a4*/ 	.byte	0x04, 0x36
        /*13a6*/ 	.short	(.L_1204 - .L_1203)
.L_1203:
        /*13a8*/ 	.word	0x00000008
.L_1204:


//--------------------- .nv.info._ZN7cutlass13device_kernelIN5flash11enable_sm90INS1_16FlashAttnFwdSm90INS1_25CollectiveMainloopFwdSm90ILi2EN4cute5tupleIJNS5_1CILi1EEES8_S8_EEENS6_IJNS7_ILi192EEENS7_ILi128EEENS7_ILi96EEEEEELi96ENS_12float_e4m3_tEfNS_4arch4Sm90ELb0ELb1ELb1ELb0ELb1ELb0ELb0ELb1ELb1ELb1ELb0ELb0EEENS1_21CollectiveEpilogueFwdINS6_IJSA_SC_SB_EEES9_NS_10bfloat16_tESG_Li384ELb0ELb1ELb0ELb1EEENS1_30DynamicPersistentTileSchedulerILi384ELi128ELb0ELb1ELb1EEEEEEEEEvNT_6ParamsE --------------------------
	.section	.nv.info._ZN7cutlass13device_kernelIN5flash11enable_sm90INS1_16FlashAttnFwdSm90INS1_25CollectiveMainloopFwdSm90ILi2EN4cute5tupleIJNS5_1CILi1EEES8_S8_EEENS6_IJNS7_ILi192EEENS7_ILi128EEENS7_ILi96EEEEEELi96ENS_12float_e4m3_tEfNS_4arch4Sm90ELb0ELb1ELb1ELb0ELb1ELb0ELb0ELb1ELb1ELb1ELb0ELb0EEENS1_21CollectiveEpilogueFwdINS6_IJSA_SC_SB_EEES9_NS_10bfloat16_tESG_Li384ELb0ELb1ELb0ELb1EEENS1_30DynamicPersistentTileSchedulerILi384ELi128ELb0ELb1ELb1EEEEEEEEEvNT_6ParamsE,"",@"SHT_CUDA_INFO"
	.sectionflags	@""
	.align	4


	//----- nvinfo : EIATTR_CUDA_API_VERSION
	.align		4
        /*0000*/ 	.byte	0x04, 0x37
        /*0002*/ 	.short	(.L_1206 - .L_1205)
.L_1205:
        /*0004*/ 	.word	0x00000082


	//----- nvinfo : EIATTR_KPARAM_INFO
	.align		4
.L_1206:
        /*0008*/ 	.byte	0x04, 0x17
        /*000a*/ 	.short	(.L_1208 - .L_1207)
.L_1207:
        /*000c*/ 	.word	0x00000000
        /*0010*/ 	.short	0x0000
        /*0012*/ 	.short	0x0070
        /*0014*/ 	.byte	0x00, 0xf0, 0x01, 0x2a


	//----- nvinfo : EIATTR_SPARSE_MMA_MASK
	.align		4
.L_1208:
        /*0018*/ 	.byte	0x03, 0x50
        /*001a*/ 	.short	0x0000


	//----- nvinfo : EIATTR_MAXREG_COUNT
	.align		4
        /*001c*/ 	.byte	0x03, 0x1b
        /*001e*/ 	.short	0x0080


	//----- nvinfo : EIATTR_NUM_BARRIERS
	.align		4
        /*0020*/ 	.byte	0x02, 0x4c
        /*0022*/ 	.byte	0x09
	.zero		1


	//----- nvinfo : EIATTR_EXTERNS
	.align		4
        /*0024*/ 	.byte	0x04, 0x0f
        /*0026*/ 	.short	(.L_1210 - .L_1209)


	//   ....[0]....
	.align		4
.L_1209:
        /*0028*/ 	.word	index@(__assertfail)


	//----- nvinfo : EIATTR_ANNOTATIONS
	.align		4
.L_1210:
        /*002c*/ 	.byte	0x04, 0x55
        /*002e*/ 	.short	(.L_1212 - .L_1211)


	//   ....[0]....
.L_1211:
        /* <DEDUP_REMOVED lines=17> */


	//----- nvinfo : EIATTR_MERCURY_ISA_VERSION
	.align		4
.L_1212:
        /*0130*/ 	.byte	0x03, 0x5f
        /*0132*/ 	.short	0x0101


	//----- nvinfo : EIATTR_INT_WARP_WIDE_INSTR_OFFSETS
	.align		4
        /*0134*/ 	.byte	0x04, 0x31
        /*0136*/ 	.short	(.L_1214 - .L_1213)


	//   ....[0]....
.L_1213:
        /*0138*/ 	.word	0x000000c0


	//   ....[1]....
        /*013c*/ 	.word	0x000000d0


	//   ....[2]....
        /*0140*/ 	.word	0x00000170


	//   ....[3]....
        /*0144*/ 	.word	0x00011c60


	//   ....[4]....
        /*0148*/ 	.word	0x00011cf0


	//   ....[5]....
        /*014c*/ 	.word	0x00014b00


	//   ....[6]....
        /*0150*/ 	.word	0x00014b90


	//----- nvinfo : EIATTR_COOP_GROUP_MASK_REGIDS
	.align		4
.L_1214:
        /*0154*/ 	.byte	0x04, 0x29
        /*0156*/ 	.short	(.L_1216 - .L_1215)


	//   ....[0]....
.L_1215:
        /*0158*/ 	.word	0xffffffff


	//   ....[1]....
        /*015c*/ 	.word	0xffffffff


	//   ....[2]....
        /*0160*/ 	.word	0xffffffff


	//   ....[3]....
        /*0164*/ 	.word	0xffffffff


	//   ....[4]....
        /*0168*/ 	.word	0xffffffff


	//   ....[5]....
        /*016c*/ 	.word	0xffffffff


	//   ....[6]....
        /*0170*/ 	.word	0xffffffff


	//   ....[7]....
        /*0174*/ 	.word	0xffffffff


	//   ....[8]....
        /*0178*/ 	.word	0xffffffff


	//   ....[9]....
        /*017c*/ 	.word	0xffffffff


	//   ....[10]....
        /*0180*/ 	.word	0xffffffff


	//   ....[11]....
        /*0184*/ 	.word	0xffffffff


	//   ....[12]....
        /*0188*/ 	.word	0xffffffff


	//   ....[13]....
        /*018c*/ 	.word	0xffffffff


	//   ....[14]....
        /*0190*/ 	.word	0xffffffff


	//   ....[15]....
        /*0194*/ 	.word	0xffffffff


	//   ....[16]....
        /*0198*/ 	.word	0xffffffff


	//   ....[17]....
        /*019c*/ 	.word	0xffffffff


	//   ....[18]....
        /*01a0*/ 	.word	0xffffffff


	//   ....[19]....
        /*01a4*/ 	.word	0xffffffff


	//   ....[20]....
        /*01a8*/ 	.word	0xffffffff


	//   ....[21]....
        /*01ac*/ 	.word	0xffffffff


	//   ....[22]....
        /*01b0*/ 	.word	0xffffffff


	//   ....[23]....
        /*01b4*/ 	.word	0xffffffff


	//   ....[24]....
        /*01b8*/ 	.word	0xffffffff


	//   ....[25]....
        /*01bc*/ 	.word	0xffffffff


	//   ....[26]....
        /*01c0*/ 	.word	0xffffffff


	//   ....[27]....
        /*01c4*/ 	.word	0xffffffff


	//   ....[28]....
        /*01c8*/ 	.word	0xffffffff


	//   ....[29]....
        /*01cc*/ 	.word	0xffffffff


	//   ....[30]....
        /*01d0*/ 	.word	0xffffffff


	//   ....[31]....
        /*01d4*/ 	.word	0xffffffff


	//   ....[32]....
        /*01d8*/ 	.word	0xffffffff


	//   ....[33]....
        /*01dc*/ 	.word	0xffffffff


	//   ....[34]....
        /*01e0*/ 	.word	0xffffffff


	//   ....[35]....
        /*01e4*/ 	.word	0xffffffff


	//   ....[36]....
        /*01e8*/ 	.word	0xffffffff


	//   ....[37]....
        /*01ec*/ 	.word	0xffffffff


	//   ....[38]....
        /*01f0*/ 	.word	0xffffffff


	//   ....[39]....
        /*01f4*/ 	.word	0xffffffff


	//   ....[40]....
        /*01f8*/ 	.word	0xffffffff


	//   ....[41]....
        /*01fc*/ 	.word	0xffffffff


	//   ....[42]....
        /*0200*/ 	.word	0xffffffff


	//   ....[43]....
        /*0204*/ 	.word	0xffffffff


	//   ....[44]....
        /*0208*/ 	.word	0xffffffff


	//   ....[45]....
        /*020c*/ 	.word	0xffffffff


	//   ....[46]....
        /*0210*/ 	.word	0xffffffff


	//   ....[47]....
        /*0214*/ 	.word	0xffffffff


	//   ....[48]....
        /*0218*/ 	.word	0xffffffff


	//   ....[49]....
        /*021c*/ 	.word	0xffffffff


	//   ....[50]....
        /*0220*/ 	.word	0xffffffff


	//   ....[51]....
        /*0224*/ 	.word	0xffffffff


	//   ....[52]....
        /*0228*/ 	.word	0xffffffff


	//   ....[53]....
        /*022c*/ 	.word	0xffffffff


	//   ....[54]....
        /*0230*/ 	.word	0xffffffff


	//   ....[55]....
        /*0234*/ 	.word	0xffffffff


	//   ....[56]....
        /*0238*/ 	.word	0xffffffff


	//   ....[57]....
        /*023c*/ 	.word	0xffffffff


	//   ....[58]....
        /*0240*/ 	.word	0xffffffff


	//   ....[59]....
        /*0244*/ 	.word	0xffffffff


	//   ....[60]....
        /*0248*/ 	.word	0xffffffff


	//   ....[61]....
        /*024c*/ 	.word	0xffffffff


	//   ....[62]....
        /*0250*/ 	.word	0xffffffff


	//   ....[63]....
        /*0254*/ 	.word	0xffffffff


	//   ....[64]....
        /*0258*/ 	.word	0xffffffff


	//   ....[65]....
        /*025c*/ 	.word	0xffffffff


	//   ....[66]....
        /*0260*/ 	.word	0xffffffff


	//   ....[67]....
        /*0264*/ 	.word	0xffffffff


	//   ....[68]....
        /*0268*/ 	.word	0xffffffff


	//   ....[69]....
        /*026c*/ 	.word	0xffffffff


	//   ....[70]....
        /*0270*/ 	.word	0xffffffff


	//   ....[71]....
        /*0274*/ 	.word	0xffffffff


	//   ....[72]....
        /*0278*/ 	.word	0xffffffff


	//   ....[73]....
        /*027c*/ 	.word	0xffffffff


	//   ....[74]....
        /*0280*/ 	.word	0xffffffff


	//   ....[75]....
        /*0284*/ 	.word	0xffffffff


	//   ....[76]....
        /*0288*/ 	.word	0xffffffff


	//   ....[77]....
        /*028c*/ 	.word	0xffffffff


	//   ....[78]....
        /*0290*/ 	.word	0xffffffff


	//   ....[79]....
        /*0294*/ 	.word	0xffffffff


	//   ....[80]....
        /*0298*/ 	.word	0xffffffff


	//   ....[81]....
        /*029c*/ 	.word	0xffffffff


	//   ....[82]....
        /*02a0*/ 	.word	0xffffffff


	//   ....[83]....
        /*02a4*/ 	.word	0xffffffff


	//   ....[84]....
        /*02a8*/ 	.word	0xffffffff


	//   ....[85]....
        /*02ac*/ 	.word	0xffffffff


	//   ....[86]....
        /*02b0*/ 	.word	0xffffffff


	//   ....[87]....
        /*02b4*/ 	.word	0xffffffff


	//   ....[88]....
        /*02b8*/ 	.word	0xffffffff


	//   ....[89]....
        /*02bc*/ 	.word	0xffffffff


	//   ....[90]....
        /*02c0*/ 	.word	0xffffffff


	//   ....[91]....
        /*02c4*/ 	.word	0xffffffff


	//   ....[92]....
        /*02c8*/ 	.word	0xffffffff


	//   ....[93]....
        /*02cc*/ 	.word	0xffffffff


	//   ....[94]....
        /*02d0*/ 	.word	0x0500000f


	//   ....[95]....
        /*02d4*/ 	.word	0x0500000f


	//   ....[96]....
        /*02d8*/ 	.word	0x0500000f


	//   ....[97]....
        /*02dc*/ 	.word	0x0500000f


	//   ....[98]....
        /*02e0*/ 	.word	0x0500000f


	//   ....[99]....
        /*02e4*/ 	.word	0x0500000f


	//   ....[100]....
        /*02e8*/ 	.word	0x0500000f


	//   ....[101]....
        /*02ec*/ 	.word	0x0500000f


	//   ....[102]....
        /*02f0*/ 	.word	0x0500000f


	//   ....[103]....
        /*02f4*/ 	.word	0x0500000f


	//   ....[104]....
        /*02f8*/ 	.word	0x0500000f


	//   ....[105]....
        /*02fc*/ 	.word	0x0500000f


	//   ....[106]....
        /*0300*/ 	.word	0x0500000f


	//   ....[107]....
        /*0304*/ 	.word	0x0500000f


	//   ....[108]....
        /*0308*/ 	.word	0x0500000f


	//   ....[109]....
        /*030c*/ 	.word	0x0500000f


	//   ....[110]....
        /*0310*/ 	.word	0x0500000f


	//   ....[111]....
        /*0314*/ 	.word	0x0500000f


	//   ....[112]....
        /*0318*/ 	.word	0x0500000f


	//   ....[113]....
        /*031c*/ 	.word	0x0500000f


	//   ....[114]....
        /*0320*/ 	.word	0x0500000f


	//   ....[115]....
        /*0324*/ 	.word	0x0500000f


	//   ....[116]....
        /*0328*/ 	.word	0x0500000f


	//   ....[117]....
        /*032c*/ 	.word	0x0500000f


	//----- nvinfo : EIATTR_COOP_GROUP_INSTR_OFFSETS
	.align		4
.L_1216:
        /*0330*/ 	.byte	0x04, 0x28
        /*0332*/ 	.short	(.L_1218 - .L_1217)


	//   ....[0]....
.L_1217:
        /*0334*/ 	.word	0x00000070


	//   ....[1]....
        /*0338*/ 	.word	0x000000b0


	//   ....[2]....
        /*033c*/ 	.word	0x000002d0


	//   ....[3]....
        /*0340*/ 	.word	0x00000430


	//   ....[4]....
        /*0344*/ 	.word	0x00000550


	//   ....[5]....
        /*0348*/ 	.word	0x000006b0


	//   ....[6]....
        /*034c*/ 	.word	0x00001690


	//   ....[7]....
        /*0350*/ 	.word	0x00002050


	//   ....[8]....
        /*0354*/ 	.word	0x00002a40


	//   ....[9]....
        /*0358*/ 	.word	0x00004000


	//   ....[10]....
        /*035c*/ 	.word	0x000040b0


	//   ....[11]....
        /*0360*/ 	.word	0x00004790


	//   ....[12]....
        /*0364*/ 	.word	0x000047e0


	//   ....[13]....
        /*0368*/ 	.word	0x00005d90


	//   ....[14]....
        /*036c*/ 	.word	0x00006600


	//   ....[15]....
        /*0370*/ 	.word	0x00007200


	//   ....[16]....
        /*0374*/ 	.word	0x00007300


	//   ....[17]....
        /*0378*/ 	.word	0x00007b40


	//   ....[18]....
        /*037c*/ 	.word	0x00007bd0


	//   ....[19]....
        /*0380*/ 	.word	0x00009e40


	//   ....[20]....
        /*0384*/ 	.word	0x00009e70


	//   ....[21]....
        /*0388*/ 	.word	0x00009e90


	//   ....[22]....
        /*038c*/ 	.word	0x00009eb0


	//   ....[23]....
        /*0390*/ 	.word	0x0000b8b0


	//   ....[24]....
        /*0394*/ 	.word	0x0000c170


	//   ....[25]....
        /*0398*/ 	.word	0x0000cd70


	//   ....[26]....
        /*039c*/ 	.word	0x0000ce70


	//   ....[27]....
        /*03a0*/ 	.word	0x0000d6d0


	//   ....[28]....
        /*03a4*/ 	.word	0x0000d750


	//   ....[29]....
        /*03a8*/ 	.word	0x0000e9d0


	//   ....[30]....
        /*03ac*/ 	.word	0x0000e9f0


	//   ....[31]....
        /*03b0*/ 	.word	0x0000ea60


	//   ....[32]....
        /*03b4*/ 	.word	0x0000ea70


	//   ....[33]....
        /*03b8*/ 	.word	0x0000faa0


	//   ....[34]....
        /*03bc*/ 	.word	0x0000fab0


	//   ....[35]....
        /*03c0*/ 	.word	0x0000fac0


	//   ....[36]....
        /*03c4*/ 	.word	0x0000fad0


	//   ....[37]....
        /*03c8*/ 	.word	0x0000fae0


	//   ....[38]....
        /*03cc*/ 	.word	0x0000faf0


	//   ....[39]....
        /*03d0*/ 	.word	0x0000fb00


	//   ....[40]....
        /*03d4*/ 	.word	0x0000fb10


	//   ....[41]....
        /*03d8*/ 	.word	0x0000fb20


	//   ....[42]....
        /*03dc*/ 	.word	0x0000fb40


	//   ....[43]....
        /*03e0*/ 	.word	0x0000fb50


	//   ....[44]....
        /*03e4*/ 	.word	0x0000fb60


	//   ....[45]....
        /*03e8*/ 	.word	0x0000fb80


	//   ....[46]....
        /*03ec*/ 	.word	0x0000fb90


	//   ....[47]....
        /*03f0*/ 	.word	0x0000fbc0


	//   ....[48]....
        /*03f4*/ 	.word	0x0000fbd0


	//   ....[49]....
        /*03f8*/ 	.word	0x0000fbe0


	//   ....[50]....
        /*03fc*/ 	.word	0x0000fbf0


	//   ....[51]....
        /*0400*/ 	.word	0x0000fc00


	//   ....[52]....
        /*0404*/ 	.word	0x0000fc10


	//   ....[53]....
        /*0408*/ 	.word	0x0000fc20


	//   ....[54]....
        /*040c*/ 	.word	0x0000fc30


	//   ....[55]....
        /*0410*/ 	.word	0x0000fc40


	//   ....[56]....
        /*0414*/ 	.word	0x0000fc50


	//   ....[57]....
        /*0418*/ 	.word	0x0000fd50


	//   ....[58]....
        /*041c*/ 	.word	0x0000fd80


	//   ....[59]....
        /*0420*/ 	.word	0x0000fed0


	//   ....[60]....
        /*0424*/ 	.word	0x0000ff10


	//   ....[61]....
        /*0428*/ 	.word	0x00010250


	//   ....[62]....
        /*042c*/ 	.word	0x00010280


	//   ....[63]....
        /*0430*/ 	.word	0x000103a0


	//   ....[64]....
        /*0434*/ 	.word	0x000103c0


	//   ....[65]....
        /*0438*/ 	.word	0x00010aa0


	//   ....[66]....
        /*043c*/ 	.word	0x00010ab0


	//   ....[67]....
        /*0440*/ 	.word	0x00010bb0


	//   ....[68]....
        /*0444*/ 	.word	0x00010bd0


	//   ....[69]....
        /*0448*/ 	.word	0x00010d90


	//   ....[70]....
        /*044c*/ 	.word	0x000128a0


	//   ....[71]....
        /*0450*/ 	.word	0x000128c0


	//   ....[72]....
        /*0454*/ 	.word	0x000128d0


	//   ....[73]....
        /*0458*/ 	.word	0x00012970


	//   ....[74]....
        /*045c*/ 	.word	0x00012d00


	//   ....[75]....
        /*0460*/ 	.word	0x00012d10


	//   ....[76]....
        /*0464*/ 	.word	0x00012d20


	//   ....[77]....
        /*0468*/ 	.word	0x00012d30


	//   ....[78]....
        /*046c*/ 	.word	0x00013580


	//   ....[79]....
        /*0470*/ 	.word	0x000135a0


	//   ....[80]....
        /*0474*/ 	.word	0x000135c0


	//   ....[81]....
        /*0478*/ 	.word	0x000135d0


	//   ....[82]....
        /*047c*/ 	.word	0x000135e0


	//   ....[83]....
        /*0480*/ 	.word	0x000136e0


	//   ....[84]....
        /*0484*/ 	.word	0x00013e40


	//   ....[85]....
        /*0488*/ 	.word	0x00013e60


	//   ....[86]....
        /*048c*/ 	.word	0x00013e80


	//   ....[87]....
        /*0490*/ 	.word	0x00013ee0


	//   ....[88]....
        /*0494*/ 	.word	0x00014270


	//   ....[89]....
        /*0498*/ 	.word	0x00014280


	//   ....[90]....
        /*049c*/ 	.word	0x00014290


	//   ....[91]....
        /*04a0*/ 	.word	0x000142f0


	//   ....[92]....
        /*04a4*/ 	.word	0x00015360


	//   ....[93]....
        /*04a8*/ 	.word	0x00015500


	//   ....[94]....
        /*04ac*/ 	.word	0x00015bd0


	//   ....[95]....
        /*04b0*/ 	.word	0x00015cb0


	//   ....[96]....
        /*04b4*/ 	.word	0x00015d50


	//   ....[97]....
        /*04b8*/ 	.word	0x00015db0


	//   ....[98]....
        /*04bc*/ 	.word	0x00015e90


	//   ....[99]....
        /*04c0*/ 	.word	0x00015fe0


	//   ....[100]....
        /*04c4*/ 	.word	0x00016070


	//   ....[101]....
        /*04c8*/ 	.word	0x000160d0


	//   ....[102]....
        /*04cc*/ 	.word	0x00016170


	//   ....[103]....
        /*04d0*/ 	.word	0x00016270


	//   ....[104]....
        /*04d4*/ 	.word	0x000162d0


	//   ....[105]....
        /*04d8*/ 	.word	0x00016330


	//   ....[106]....
        /*04dc*/ 	.word	0x000163d0


	//   ....[107]....
        /*04e0*/ 	.word	0x00016490


	//   ....[108]....
        /*04e4*/ 	.word	0x00016510


	//   ....[109]....
        /*04e8*/ 	.word	0x000166c0


	//   ....[110]....
        /*04ec*/ 	.word	0x00016770


	//   ....[111]....
        /*04f0*/ 	.word	0x00016820


	//   ....[112]....
        /*04f4*/ 	.word	0x000168d0


	//   ....[113]....
        /*04f8*/ 	.word	0x000169c0


	//   ....[114]....
        /*04fc*/ 	.word	0x00016a50


	//   ....[115]....
        /*0500*/ 	.word	0x00016ab0


	//   ....[116]....
        /*0504*/ 	.word	0x00016b80


	//   ....[117]....
        /*0508*/ 	.word	0x00016de0


	//----- nvinfo : EIATTR_REG_RECONFIG
	.align		4
.L_1218:
        /*050c*/ 	.byte	0x01, 0x54
	.zero		2


	//----- nvinfo : EIATTR_SYSCALL_OFFSETS
	.align		4
        /*0510*/ 	.byte	0x04, 0x46
        /*0512*/ 	.short	(.L_1220 - .L_1219)


	//   ....[0]....
.L_1219:
        /*0514*/ 	.word	0x00001870


	//   ....[1]....
        /*0518*/ 	.word	0x00011e60


	//   ....[2]....
        /*051c*/ 	.word	0x00011fd0


	//   ....[3]....
        /*0520*/ 	.word	0x00012120


	//   ....[4]....
        /*0524*/ 	.word	0x00012260


	//   ....[5]....
        /*0528*/ 	.word	0x00013070


	//----- nvinfo : EIATTR_MBARRIER_INSTR_OFFSETS
	.align		4
.L_1220:
        /*052c*/ 	.byte	0x04, 0x39
        /*052e*/ 	.short	(.L_1222 - .L_1221)


	//   ....[0]....
.L_1221:
        /*0530*/ 	.word	0x00000180
        /*0534*/ 	.word	0x000000ff
        /*0538*/ 	.word	0x00019c00
        /*053c*/ 	.short	0x0100
        /*053e*/ 	.byte	0x08
	.zero		1


	//   ....[1]....
        /*0540*/ 	.word	0x00000190
        /*0544*/ 	.word	0x000000ff
        /*0548*/ 	.word	0x00019c20
        /*054c*/ 	.short	0x0100
        /*054e*/ 	.byte	0x08
	.zero		1


	//   ....[2]....
        /*0550*/ 	.word	0x00000280
        /*0554*/ 	.word	0x000000ff
        /*0558*/ 	.word	0x00019c30
        /*055c*/ 	.short	0x0100
        /*055e*/ 	.byte	0x08
	.zero		1


	//   ....[3]....
        /*0560*/ 	.word	0x00000290
        /*0564*/ 	.word	0x000000ff
        /*0568*/ 	.word	0x00019c40
        /*056c*/ 	.short	0x0100
        /*056e*/ 	.byte	0x08
	.zero		1


	//   ....[4]....
        /*0570*/ 	.word	0x000002a0
        /*0574*/ 	.word	0x000000ff
        /*0578*/ 	.word	0x00019c38
        /*057c*/ 	.short	0x0100
        /*057e*/ 	.byte	0x08
	.zero		1


	//   ....[5]....
        /*0580*/ 	.word	0x000002b0
        /*0584*/ 	.word	0x000000ff
        /*0588*/ 	.word	0x00019c48
        /*058c*/ 	.short	0x0100
        /*058e*/ 	.byte	0x08
	.zero		1


	//   ....[6]....
        /*0590*/ 	.word	0x000003e0
        /*0594*/ 	.word	0x000000ff
        /*0598*/ 	.word	0x00019c50
        /*059c*/ 	.short	0x0100
        /*059e*/ 	.byte	0x08
	.zero		1


	//   ....[7]....
        /*05a0*/ 	.word	0x000003f0
        /*05a4*/ 	.word	0x000000ff
        /*05a8*/ 	.word	0x00019c60
        /*05ac*/ 	.short	0x0100
        /*05ae*/ 	.byte	0x08
	.zero		1


	//   ....[8]....
        /*05b0*/ 	.word	0x00000400
        /*05b4*/ 	.word	0x000000ff
        /*05b8*/ 	.word	0x00019c58
        /*05bc*/ 	.short	0x0100
        /*05be*/ 	.byte	0x08
	.zero		1


	//   ....[9]....
        /*05c0*/ 	.word	0x00000410
        /*05c4*/ 	.word	0x000000ff
        /*05c8*/ 	.word	0x00019c68
        /*05cc*/ 	.short	0x0100
        /*05ce*/ 	.byte	0x08
	.zero		1


	//   ....[10]....
        /*05d0*/ 	.word	0x00000500
        /*05d4*/ 	.word	0x000000ff
        /*05d8*/ 	.word	0x00019c70
        /*05dc*/ 	.short	0x0100
        /*05de*/ 	.byte	0x06
	.zero		1


	//   ....[11]....
        /*05e0*/ 	.word	0x00000510
        /*05e4*/ 	.word	0x000000ff
        /*05e8*/ 	.word	0x00019c80
        /*05ec*/ 	.short	0x0100
        /*05ee*/ 	.byte	0x06
	.zero		1


	//   ....[12]....
        /*05f0*/ 	.word	0x00000520
        /*05f4*/ 	.word	0x000000ff
        /*05f8*/ 	.word	0x00019c78
        /*05fc*/ 	.short	0x0100
        /*05fe*/ 	.byte	0x06
	.zero		1


	//   ....[13]....
        /*0600*/ 	.word	0x00000530
        /*0604*/ 	.word	0x000000ff
        /*0608*/ 	.word	0x00019c88
        /*060c*/ 	.short	0x0100
        /*060e*/ 	.byte	0x06
	.zero		1


	//   ....[14]....
        /*0610*/ 	.word	0x00000660
        /*0614*/ 	.word	0x000000ff
        /*0618*/ 	.word	0x00019c90
        /*061c*/ 	.short	0x0100
        /*061e*/ 	.byte	0x08
	.zero		1


	//   ....[15]....
        /*0620*/ 	.word	0x00000670
        /*0624*/ 	.word	0x000000ff
        /*0628*/ 	.word	0x00019ca0
        /*062c*/ 	.short	0x0100
        /*062e*/ 	.byte	0x08
	.zero		1


	//   ....[16]....
        /*0630*/ 	.word	0x00000680
        /*0634*/ 	.word	0x000000ff
        /*0638*/ 	.word	0x00019c98
        /*063c*/ 	.short	0x0100
        /*063e*/ 	.byte	0x08
	.zero		1


	//   ....[17]....
        /*0640*/ 	.word	0x00000690
        /*0644*/ 	.word	0x000000ff
        /*0648*/ 	.word	0x00019ca8
        /*064c*/ 	.short	0x0100
        /*064e*/ 	.byte	0x08
	.zero		1


	//   ....[18]....
        /*0650*/ 	.word	0x000007e0
        /*0654*/ 	.word	0x000000ff
        /*0658*/ 	.word	0x00019cb0
        /*065c*/ 	.short	0x0100
        /*065e*/ 	.byte	0x08
	.zero		1


	//   ....[19]....
        /*0660*/ 	.word	0x000007f0
        /*0664*/ 	.word	0x000000ff
        /*0668*/ 	.word	0x00019cc0
        /*066c*/ 	.short	0x0100
        /*066e*/ 	.byte	0x08
	.zero		1


	//   ....[20]....
        /*0670*/ 	.word	0x00000800
        /*0674*/ 	.word	0x000000ff
        /*0678*/ 	.word	0x00019cb8
        /*067c*/ 	.short	0x0100
        /*067e*/ 	.byte	0x08
	.zero		1


	//   ....[21]....
        /*0680*/ 	.word	0x00000810
        /*0684*/ 	.word	0x000000ff
        /*0688*/ 	.word	0x00019cc8
        /*068c*/ 	.short	0x0100
        /*068e*/ 	.byte	0x08
	.zero		1


	//   ....[22]....
        /*0690*/ 	.word	0x00001bc0
        /*0694*/ 	.word	0x000000ff
        /*0698*/ 	.word	0x00019c00
        /*069c*/ 	.short	0x010a
        /*069e*/ 	.byte	0x2e
	.zero		1


	//   ....[23]....
        /*06a0*/ 	.word	0x00001c60
        /*06a4*/ 	.word	0x0000000c
        /*06a8*/ 	.word	0x00019c30
        /*06ac*/ 	.short	0x010a
        /*06ae*/ 	.byte	0x3f
	.zero		1


	//   ....[24]....
        /*06b0*/ 	.word	0x00001ca0
        /*06b4*/ 	.word	0x0000000c
        /*06b8*/ 	.word	0x00019c30
        /*06bc*/ 	.short	0x010a
        /*06be*/ 	.byte	0x3f
	.zero		1


	//   ....[25]....
        /*06c0*/ 	.word	0x000023f0
        /*06c4*/ 	.word	0x000000ff
        /*06c8*/ 	.word	0x00000000
        /*06cc*/ 	.short	0x0101
        /*06ce*/ 	.byte	0x06
	.zero		1


	//   ....[26]....
        /*06d0*/ 	.word	0x00005720
        /*06d4*/ 	.word	0x000000ff
        /*06d8*/ 	.word	0x00019c30
        /*06dc*/ 	.short	0x010a
        /*06de*/ 	.byte	0x14
	.zero		1


	//   ....[27]....
        /*06e0*/ 	.word	0x00005760
        /*06e4*/ 	.word	0x000000ff
        /*06e8*/ 	.word	0x00019c30
        /*06ec*/ 	.short	0x010a
        /*06ee*/ 	.byte	0x14
	.zero		1


	//   ....[28]....
        /*06f0*/ 	.word	0x000058c0
        /*06f4*/ 	.word	0x000000ff
        /*06f8*/ 	.word	0x00019c50
        /*06fc*/ 	.short	0x010a
        /*06fe*/ 	.byte	0x0b
	.zero		1


	//   ....[29]....
        /*0700*/ 	.word	0x00005900
        /*0704*/ 	.word	0x000000ff
        /*0708*/ 	.word	0x00019c50
        /*070c*/ 	.short	0x010a
        /*070e*/ 	.byte	0x0b
	.zero		1


	//   ....[30]....
        /*0710*/ 	.word	0x00006050
        /*0714*/ 	.word	0x000000ff
        /*0718*/ 	.word	0x00000000
        /*071c*/ 	.short	0x0101
        /*071e*/ 	.byte	0x14
	.zero		1


	//   ....[31]....
        /*0720*/ 	.word	0x00008660
        /*0724*/ 	.word	0x000000ff
        /*0728*/ 	.word	0x00000000
        /*072c*/ 	.short	0x0101
        /*072e*/ 	.byte	0x07
	.zero		1


	//   ....[32]....
        /*0730*/ 	.word	0x00008e60
        /*0734*/ 	.word	0x000000ff
        /*0738*/ 	.word	0x00019c30
        /*073c*/ 	.short	0x010a
        /*073e*/ 	.byte	0x06
	.zero		1


	//   ....[33]....
        /*0740*/ 	.word	0x00008ea0
        /*0744*/ 	.word	0x000000ff
        /*0748*/ 	.word	0x00019c30
        /*074c*/ 	.short	0x010a
        /*074e*/ 	.byte	0x06
	.zero		1


	//   ....[34]....
        /*0750*/ 	.word	0x00009000
        /*0754*/ 	.word	0x000000ff
        /*0758*/ 	.word	0x00019c50
        /*075c*/ 	.short	0x010a
        /*075e*/ 	.byte	0x0b
	.zero		1


	//   ....[35]....
        /*0760*/ 	.word	0x00009040
        /*0764*/ 	.word	0x000000ff
        /*0768*/ 	.word	0x00019c50
        /*076c*/ 	.short	0x010a
        /*076e*/ 	.byte	0x0b
	.zero		1


	//   ....[36]....
        /*0770*/ 	.word	0x00009730
        /*0774*/ 	.word	0x000000ff
        /*0778*/ 	.word	0x00000000
        /*077c*/ 	.short	0x0101
        /*077e*/ 	.byte	0x07
	.zero		1


	//   ....[37]....
        /*0780*/ 	.word	0x0000ac80
        /*0784*/ 	.word	0x000000ff
        /*0788*/ 	.word	0x00000000
        /*078c*/ 	.short	0x0101
        /*078e*/ 	.byte	0x07
	.zero		1


	//   ....[38]....
        /*0790*/ 	.word	0x0000b290
        /*0794*/ 	.word	0x000000ff
        /*0798*/ 	.word	0x00019c30
        /*079c*/ 	.short	0x010a
        /*079e*/ 	.byte	0x06
	.zero		1


	//   ....[39]....
        /*07a0*/ 	.word	0x0000b2d0
        /*07a4*/ 	.word	0x000000ff
        /*07a8*/ 	.word	0x00019c30
        /*07ac*/ 	.short	0x010a
        /*07ae*/ 	.byte	0x06
	.zero		1


	//   ....[40]....
        /*07b0*/ 	.word	0x0000b430
        /*07b4*/ 	.word	0x000000ff
        /*07b8*/ 	.word	0x00019c50
        /*07bc*/ 	.short	0x010a
        /*07be*/ 	.byte	0x0b
	.zero		1


	//   ....[41]....
        /*07c0*/ 	.word	0x0000b470
        /*07c4*/ 	.word	0x000000ff
        /*07c8*/ 	.word	0x00019c50
        /*07cc*/ 	.short	0x010a
        /*07ce*/ 	.byte	0x0b
	.zero		1


	//   ....[42]....
        /*07d0*/ 	.word	0x0000bb70
        /*07d4*/ 	.word	0x000000ff
        /*07d8*/ 	.word	0x00000000
        /*07dc*/ 	.short	0x0101
        /*07de*/ 	.byte	0x06
	.zero		1


	//   ....[43]....
        /*07e0*/ 	.word	0x0000e1d0
        /*07e4*/ 	.word	0x000000ff
        /*07e8*/ 	.word	0x00000000
        /*07ec*/ 	.short	0x0101
        /*07ee*/ 	.byte	0x07
	.zero		1


	//   ....[44]....
        /*07f0*/ 	.word	0x0000e700
        /*07f4*/ 	.word	0x000000ff
        /*07f8*/ 	.word	0x00019c50
        /*07fc*/ 	.short	0x010a
        /*07fe*/ 	.byte	0x0e
	.zero		1


	//   ....[45]....
        /*0800*/ 	.word	0x0000e740
        /*0804*/ 	.word	0x000000ff
        /*0808*/ 	.word	0x00019c50
        /*080c*/ 	.short	0x010a
        /*080e*/ 	.byte	0x0e
	.zero		1


	//   ....[46]....
        /*0810*/ 	.word	0x0000ed50
        /*0814*/ 	.word	0x000000ff
        /*0818*/ 	.word	0x00000000
        /*081c*/ 	.short	0x0101
        /*081e*/ 	.byte	0x04
	.zero		1


	//   ....[47]....
        /*0820*/ 	.word	0x00010270
        /*0824*/ 	.word	0x00000003
        /*0828*/ 	.word	0x00000000
        /*082c*/ 	.short	0x0101
        /*082e*/ 	.byte	0x3f
	.zero		1


	//   ....[48]....
        /*0830*/ 	.word	0x00012660
        /*0834*/ 	.word	0x00000004
        /*0838*/ 	.word	0x00019c80
        /*083c*/ 	.short	0x010a
        /*083e*/ 	.byte	0x3f
	.zero		1


	//   ....[49]....
        /*0840*/ 	.word	0x00012a40
        /*0844*/ 	.word	0x00000004
        /*0848*/ 	.word	0x00019c70
        /*084c*/ 	.short	0x0107
        /*084e*/ 	.byte	0x3f
	.zero		1


	//   ....[50]....
        /*0850*/ 	.word	0x00012b00
        /*0854*/ 	.word	0x00000004
        /*0858*/ 	.word	0x00019c70
        /*085c*/ 	.short	0x0101
        /*085e*/ 	.byte	0x3f
	.zero		1


	//   ....[51]....
        /*0860*/ 	.word	0x00012b30
        /*0864*/ 	.word	0x00000004
        /*0868*/ 	.word	0x00019c40
        /*086c*/ 	.short	0x010a
        /*086e*/ 	.byte	0x3f
	.zero		1


	//   ....[52]....
        /*0870*/ 	.word	0x00012e50
        /*0874*/ 	.word	0x00000004
        /*0878*/ 	.word	0x00019c30
        /*087c*/ 	.short	0x0107
        /*087e*/ 	.byte	0x3f
	.zero		1


	//   ....[53]....
        /*0880*/ 	.word	0x00012f20
        /*0884*/ 	.word	0x00000004
        /*0888*/ 	.word	0x00019c30
        /*088c*/ 	.short	0x0101
        /*088e*/ 	.byte	0x3f
	.zero		1


	//   ....[54]....
        /*0890*/ 	.word	0x000137c0
        /*0894*/ 	.word	0x00000010
        /*0898*/ 	.word	0x00019c00
        /*089c*/ 	.short	0x0107
        /*089e*/ 	.byte	0x3f
	.zero		1


	//   ....[55]....
        /*08a0*/ 	.word	0x000138c0
        /*08a4*/ 	.word	0x00000010
        /*08a8*/ 	.word	0x00019c00
        /*08ac*/ 	.short	0x0101
        /*08ae*/ 	.byte	0x3f
	.zero		1


	//   ....[56]....
        /*08b0*/ 	.word	0x000138e0
        /*08b4*/ 	.word	0x00000010
        /*08b8*/ 	.word	0x00019c20
        /*08bc*/ 	.short	0x010a
        /*08be*/ 	.byte	0x3f
	.zero		1


	//   ....[57]....
        /*08c0*/ 	.word	0x00013c70
        /*08c4*/ 	.word	0x00000004
        /*08c8*/ 	.word	0x00019c80
        /*08cc*/ 	.short	0x010a
        /*08ce*/ 	.byte	0x3f
	.zero		1


	//   ....[58]....
        /*08d0*/ 	.word	0x00013fb0
        /*08d4*/ 	.word	0x00000004
        /*08d8*/ 	.word	0x00019c70
        /*08dc*/ 	.short	0x0107
        /*08de*/ 	.byte	0x3f
	.zero		1


	//   ....[59]....
        /*08e0*/ 	.word	0x00014070
        /*08e4*/ 	.word	0x00000004
        /*08e8*/ 	.word	0x00019c70
        /*08ec*/ 	.short	0x0101
        /*08ee*/ 	.byte	0x3f
	.zero		1


	//   ....[60]....
        /*08f0*/ 	.word	0x000140a0
        /*08f4*/ 	.word	0x00000004
        /*08f8*/ 	.word	0x00019c40
        /*08fc*/ 	.short	0x010a
        /*08fe*/ 	.byte	0x3f
	.zero		1


	//   ....[61]....
        /*0900*/ 	.word	0x00014390
        /*0904*/ 	.word	0x00000004
        /*0908*/ 	.word	0x00019c30
        /*090c*/ 	.short	0x0107
        /*090e*/ 	.byte	0x3f
	.zero		1


	//   ....[62]....
        /*0910*/ 	.word	0x00014460
        /*0914*/ 	.word	0x00000004
        /*0918*/ 	.word	0x00019c30
        /*091c*/ 	.short	0x0101
        /*091e*/ 	.byte	0x3f
	.zero		1


	//   ....[63]....
        /*0920*/ 	.word	0x000144e0
        /*0924*/ 	.word	0x00000002
        /*0928*/ 	.word	0x00019c70
        /*092c*/ 	.short	0x010a
        /*092e*/ 	.byte	0x3f
	.zero		1


	//   ....[64]....
        /*0930*/ 	.word	0x00014570
        /*0934*/ 	.word	0x00000002
        /*0938*/ 	.word	0x00019c60
        /*093c*/ 	.short	0x010a
        /*093e*/ 	.byte	0x3f
	.zero		1


	//   ....[65]....
        /*0940*/ 	.word	0x000149e0
        /*0944*/ 	.word	0x00000002
        /*0948*/ 	.word	0x00019c50
        /*094c*/ 	.short	0x0101
        /*094e*/ 	.byte	0x3f
	.zero		1


	//   ....[66]....
        /*0950*/ 	.word	0x00014a70
        /*0954*/ 	.word	0x00000002
        /*0958*/ 	.word	0x00000000
        /*095c*/ 	.short	0x0101
        /*095e*/ 	.byte	0x3f
	.zero		1


	//   ....[67]....
        /*0960*/ 	.word	0x00014c40
        /*0964*/ 	.word	0x00000000
        /*0968*/ 	.word	0x00019c70
        /*096c*/ 	.short	0x010a
        /*096e*/ 	.byte	0x3f
	.zero		1


	//   ....[68]....
        /*0970*/ 	.word	0x00014cc0
        /*0974*/ 	.word	0x00000000
        /*0978*/ 	.word	0x00019c60
        /*097c*/ 	.short	0x010a
        /*097e*/ 	.byte	0x3f
	.zero		1


	//   ....[69]....
        /*0980*/ 	.word	0x00015140
        /*0984*/ 	.word	0x00000000
        /*0988*/ 	.word	0x00019c50
        /*098c*/ 	.short	0x0101
        /*098e*/ 	.byte	0x3f
	.zero		1


	//   ....[70]....
        /*0990*/ 	.word	0x00015200
        /*0994*/ 	.word	0x00000000
        /*0998*/ 	.word	0x00000000
        /*099c*/ 	.short	0x0101
        /*099e*/ 	.byte	0x3f
	.zero		1


	//   ....[71]....
        /*09a0*/ 	.word	0x00015480
        /*09a4*/ 	.word	0x00000005
        /*09a8*/ 	.word	0x00019c20
        /*09ac*/ 	.short	0x010a
        /*09ae*/ 	.byte	0x3f
	.zero		1


	//   ....[72]....
        /*09b0*/ 	.word	0x00015600
        /*09b4*/ 	.word	0x00000003
        /*09b8*/ 	.word	0x00019c40
        /*09bc*/ 	.short	0x010a
        /*09be*/ 	.byte	0x3f
	.zero		1


	//   ....[73]....
        /*09c0*/ 	.word	0x000156a0
        /*09c4*/ 	.word	0x00000005
        /*09c8*/ 	.word	0x00019c40
        /*09cc*/ 	.short	0x010a
        /*09ce*/ 	.byte	0x3f
	.zero		1


	//   ....[74]....
        /*09d0*/ 	.word	0x000156e0
        /*09d4*/ 	.word	0x00000003
        /*09d8*/ 	.word	0x00019c60
        /*09dc*/ 	.short	0x010a
        /*09de*/ 	.byte	0x3f
	.zero		1


	//   ....[75]....
        /*09e0*/ 	.word	0x00015720
        /*09e4*/ 	.word	0x00000005
        /*09e8*/ 	.word	0x00019c60
        /*09ec*/ 	.short	0x010a
        /*09ee*/ 	.byte	0x3f
	.zero		1


	//   ....[76]....
        /*09f0*/ 	.word	0x00015760
        /*09f4*/ 	.word	0x00000003
        /*09f8*/ 	.word	0x00019c80
        /*09fc*/ 	.short	0x010a
        /*09fe*/ 	.byte	0x3f
	.zero		1


	//   ....[77]....
        /*0a00*/ 	.word	0x000157a0
        /*0a04*/ 	.word	0x00000005
        /*0a08*/ 	.word	0x00019c80
        /*0a0c*/ 	.short	0x010a
        /*0a0e*/ 	.byte	0x3f
	.zero		1


	//   ....[78]....
        /*0a10*/ 	.word	0x00015810
        /*0a14*/ 	.word	0x00000003
        /*0a18*/ 	.word	0x00019c00
        /*0a1c*/ 	.short	0x010a
        /*0a1e*/ 	.byte	0x3f
	.zero		1


	//   ....[79]....
        /*0a20*/ 	.word	0x00015860
        /*0a24*/ 	.word	0x0000000c
        /*0a28*/ 	.word	0x00019c30
        /*0a2c*/ 	.short	0x010a
        /*0a2e*/ 	.byte	0x3f
	.zero		1


	//   ....[80]....
        /*0a30*/ 	.word	0x000158c0
        /*0a34*/ 	.word	0x00000008
        /*0a38*/ 	.word	0x00019c30
        /*0a3c*/ 	.short	0x010a
        /*0a3e*/ 	.byte	0x3f
	.zero		1


	//   ....[81]....
        /*0a40*/ 	.word	0x00015920
        /*0a44*/ 	.word	0x00000008
        /*0a48*/ 	.word	0x00019c50
        /*0a4c*/ 	.short	0x010a
        /*0a4e*/ 	.byte	0x3f
	.zero		1


	//   ....[82]....
        /*0a50*/ 	.word	0x00015980
        /*0a54*/ 	.word	0x0000000a
        /*0a58*/ 	.word	0x00019c30
        /*0a5c*/ 	.short	0x010a
        /*0a5e*/ 	.byte	0x3f
	.zero		1


	//   ....[83]....
        /*0a60*/ 	.word	0x000159e0
        /*0a64*/ 	.word	0x0000000a
        /*0a68*/ 	.word	0x00019c50
        /*0a6c*/ 	.short	0x010a
        /*0a6e*/ 	.byte	0x3f
	.zero		1


	//   ....[84]....
        /*0a70*/ 	.word	0x00015a40
        /*0a74*/ 	.word	0x00000008
        /*0a78*/ 	.word	0x00019c30
        /*0a7c*/ 	.short	0x010a
        /*0a7e*/ 	.byte	0x3f
	.zero		1


	//   ....[85]....
        /*0a80*/ 	.word	0x00015aa0
        /*0a84*/ 	.word	0x00000008
        /*0a88*/ 	.word	0x00019c50
        /*0a8c*/ 	.short	0x010a
        /*0a8e*/ 	.byte	0x3f
	.zero		1


	//   ....[86]....
        /*0a90*/ 	.word	0x00015b00
        /*0a94*/ 	.word	0x00000005
        /*0a98*/ 	.word	0x00019c50
        /*0a9c*/ 	.short	0x010a
        /*0a9e*/ 	.byte	0x3f
	.zero		1


	//   ....[87]....
        /*0aa0*/ 	.word	0x00015c00
        /*0aa4*/ 	.word	0x00000004
        /*0aa8*/ 	.word	0x00019c80
        /*0aac*/ 	.short	0x010a
        /*0aae*/ 	.byte	0x3f
	.zero		1


	//   ....[88]....
        /*0ab0*/ 	.word	0x00015f30
        /*0ab4*/ 	.word	0x00000004
        /*0ab8*/ 	.word	0x00019c40
        /*0abc*/ 	.short	0x010a
        /*0abe*/ 	.byte	0x3f
	.zero		1


	//   ....[89]....
        /*0ac0*/ 	.word	0x000165c0
        /*0ac4*/ 	.word	0x00000010
        /*0ac8*/ 	.word	0x00019c20
        /*0acc*/ 	.short	0x010a
        /*0ace*/ 	.byte	0x3f
	.zero		1


	//   ....[90]....
        /*0ad0*/ 	.word	0x00016610
        /*0ad4*/ 	.word	0x00000004
        /*0ad8*/ 	.word	0x00019c80
        /*0adc*/ 	.short	0x010a
        /*0ade*/ 	.byte	0x3f
	.zero		1


	//   ....[91]....
        /*0ae0*/ 	.word	0x00016910
        /*0ae4*/ 	.word	0x00000004
        /*0ae8*/ 	.word	0x00019c40
        /*0aec*/ 	.short	0x010a
        /*0aee*/ 	.byte	0x3f
	.zero		1


	//   ....[92]....
        /*0af0*/ 	.word	0x00016bc0
        /*0af4*/ 	.word	0x00000002
        /*0af8*/ 	.word	0x00019c70
        /*0afc*/ 	.short	0x010a
        /*0afe*/ 	.byte	0x3f
	.zero		1


	//   ....[93]....
        /*0b00*/ 	.word	0x00016c10
        /*0b04*/ 	.word	0x00000002
        /*0b08*/ 	.word	0x00019c60
        /*0b0c*/ 	.short	0x010a
        /*0b0e*/ 	.byte	0x3f
	.zero		1


	//   ....[94]....
        /*0b10*/ 	.word	0x00016c60
        /*0b14*/ 	.word	0x00000000
        /*0b18*/ 	.word	0x00019c70
        /*0b1c*/ 	.short	0x010a
        /*0b1e*/ 	.byte	0x3f
	.zero		1


	//   ....[95]....
        /*0b20*/ 	.word	0x00016cb0
        /*0b24*/ 	.word	0x00000000
        /*0b28*/ 	.word	0x00019c60
        /*0b2c*/ 	.short	0x010a
        /*0b2e*/ 	.byte	0x3f
	.zero		1


	//   ....[96]....
        /*0b30*/ 	.word	0x00016d00
        /*0b34*/ 	.word	0x00000005
        /*0b38*/ 	.word	0x00019c20
        /*0b3c*/ 	.short	0x010a
        /*0b3e*/ 	.byte	0x3f
	.zero		1


	//   ....[97]....
        /*0b40*/ 	.word	0x00016ea0
        /*0b44*/ 	.word	0x00000003
        /*0b48*/ 	.word	0x00019c40
        /*0b4c*/ 	.short	0x010a
        /*0b4e*/ 	.byte	0x3f
	.zero		1


	//   ....[98]....
        /*0b50*/ 	.word	0x00016ef0
        /*0b54*/ 	.word	0x00000005
        /*0b58*/ 	.word	0x00019c40
        /*0b5c*/ 	.short	0x010a
        /*0b5e*/ 	.byte	0x3f
	.zero		1


	//   ....[99]....
        /*0b60*/ 	.word	0x00016f40
        /*0b64*/ 	.word	0x00000003
        /*0b68*/ 	.word	0x00019c60
        /*0b6c*/ 	.short	0x010a
        /*0b6e*/ 	.byte	0x3f
	.zero		1


	//   ....[100]....
        /*0b70*/ 	.word	0x00016f90
        /*0b74*/ 	.word	0x00000005
        /*0b78*/ 	.word	0x00019c60
        /*0b7c*/ 	.short	0x010a
        /*0b7e*/ 	.byte	0x3f
	.zero		1


	//   ....[101]....
        /*0b80*/ 	.word	0x00016fe0
        /*0b84*/ 	.word	0x00000003
        /*0b88*/ 	.word	0x00019c80
        /*0b8c*/ 	.short	0x010a
        /*0b8e*/ 	.byte	0x3f
	.zero		1


	//----- nvinfo : EIATTR_NUM_MBARRIERS
	.align		4
.L_1222:
        /*0b90*/ 	.byte	0x03, 0x38
        /*0b92*/ 	.short	0x0016


	//----- nvinfo : EIATTR_EXIT_INSTR_OFFSETS
	.align		4
        /*0b94*/ 	.byte	0x04, 0x1c
        /*0b96*/ 	.short	(.L_1224 - .L_1223)


	//   ....[0]....
.L_1223:
        /*0b98*/ 	.word	0x00000960


	//   ....[1]....
        /*0b9c*/ 	.word	0x00010d00


	//   ....[2]....
        /*0ba0*/ 	.word	0x000157f0


	//----- nvinfo : EIATTR_MAX_THREADS
	.align		4
.L_1224:
        /*0ba4*/ 	.byte	0x04, 0x05
        /*0ba6*/ 	.short	(.L_1226 - .L_1225)
.L_1225:
        /*0ba8*/ 	.word	0x00000200
        /*0bac*/ 	.word	0x00000001
        /*0bb0*/ 	.word	0x00000001


	//----- nvinfo : EIATTR_CRS_STACK_SIZE
	.align		4
.L_1226:
        /*0bb4*/ 	.byte	0x04, 0x1e
        /*0bb6*/ 	.short	(.L_1228 - .L_1227)
.L_1227:
        /*0bb8*/ 	.word	0x00000000


	//----- nvinfo : EIATTR_CBANK_PARAM_SIZE
	.align		4
.L_1228:
        /*0bbc*/ 	.byte	0x03, 0x19
        /*0bbe*/ 	.short	0x0af0


	//----- nvinfo : EIATTR_PARAM_CBANK
	.align		4
        /*0bc0*/ 	.byte	0x04, 0x0a
        /*0bc2*/ 	.short	(.L_1230 - .L_1229)
	.align		4
.L_1229:
        /*0bc4*/ 	.word	index@(.nv.constant0._ZN7cutlass13device_kernelIN5flash11enable_sm90INS1_16FlashAttnFwdSm90INS1_25CollectiveMainloopFwdSm90ILi2EN4cute5tupleIJNS5_1CILi1EEES8_S8_EEENS6_IJNS7_ILi192EEENS7_ILi128EEENS7_ILi96EEEEEELi96ENS_12float_e4m3_tEfNS_4arch4Sm90ELb0ELb1ELb1ELb0ELb1ELb0ELb0ELb1ELb1ELb1ELb0ELb0EEENS1_21CollectiveEpilogueFwdINS6_IJSA_SC_SB_EEES9_NS_10bfloat16_tESG_Li384ELb0ELb1ELb0ELb1EEENS1_30DynamicPersistentTileSchedulerILi384ELi128ELb0ELb1ELb1EEEEEEEEEvNT_6ParamsE)
        /*0bc8*/ 	.short	0x0210
        /*0bca*/ 	.short	0x0af0


	//----- nvinfo : EIATTR_SW_WAR
	.align		4
.L_1230:
        /*0bcc*/ 	.byte	0x04, 0x36
        /*0bce*/ 	.short	(.L_1232 - .L_1231)
.L_1231:
        /*0bd0*/ 	.word	0x00000008
.L_1232:


//--------------------- .nv.info._ZN7cutlass13device_kernelIN5flash11enable_sm90INS1_16FlashAttnFwdSm90INS1_25CollectiveMainloopFwdSm90ILi2EN4cute5tupleIJNS5_1CILi1EEES8_S8_EEENS6_IJNS7_ILi192EEENS7_ILi128EEENS7_ILi96EEEEEELi96ENS_12float_e4m3_tEfNS_4arch4Sm90ELb0ELb1ELb1ELb1ELb1ELb0ELb0ELb1ELb1ELb1ELb0ELb0EEENS1_21CollectiveEpilogueFwdINS6_IJSA_SC_SB_EEES9_NS_10bfloat16_tESG_Li384ELb1ELb1ELb0ELb1EEENS1_36VarlenDynamicPersistentTileSchedulerILi192ELi128ELi384ELi128ELb0ELb1ELb1ELb1ELb0ELb1EEEEEEEEEvNT_6ParamsE --------------------------
	.section	.nv.info._ZN7cutlass13device_kernelIN5flash11enable_sm90INS1_16FlashAttnFwdSm90INS1_25CollectiveMainloopFwdSm90ILi2EN4cute5tupleIJNS5_1CILi1EEES8_S8_EEENS6_IJNS7_ILi192EEENS7_ILi128EEENS7_ILi96EEEEEELi96ENS_12float_e4m3_tEfNS_4arch4Sm90ELb0ELb1ELb1ELb1ELb1ELb0ELb0ELb1ELb1ELb1ELb0ELb0EEENS1_21CollectiveEpilogueFwdINS6_IJSA_SC_SB_EEES9_NS_10bfloat16_tESG_Li384ELb1ELb1ELb0ELb1EEENS1_36VarlenDynamicPersistentTileSchedulerILi192ELi128ELi384ELi128ELb0ELb1ELb1ELb1ELb0ELb1EEEEEEEEEvNT_6ParamsE,"",@"SHT_CUDA_INFO"
	.sectionflags	@""
	.align	4


	//----- nvinfo : EIATTR_CUDA_API_VERSION
	.align		4
        /*0000*/ 	.byte	0x04, 0x37
        /*0002*/ 	.short	(.L_1234 - .L_1233)
.L_1233:
        /*0004*/ 	.word	0x00000082


	//----- nvinfo : EIATTR_KPARAM_INFO
	.align		4
.L_1234:
        /*0008*/ 	.byte	0x04, 0x17
        /*000a*/ 	.short	(.L_1236 - .L_1235)
.L_1235:
        /*000c*/ 	.word	0x00000000
        /*0010*/ 	.short	0x0000
        /*0012*/ 	.short	0x0070
        /*0014*/ 	.byte	0x00, 0xf0, 0x01, 0x2a


	//----- nvinfo : EIATTR_SPARSE_MMA_MASK
	.align		4
.L_1236:
        /*0018*/ 	.byte	0x03, 0x50
        /*001a*/ 	.short	0x0000


	//----- nvinfo : EIATTR_MAXREG_COUNT
	.align		4
        /*001c*/ 	.byte	0x03, 0x1b
        /*001e*/ 	.short	0x0080


	//----- nvinfo : EIATTR_NUM_BARRIERS
	.align		4
        /*0020*/ 	.byte	0x02, 0x4c
        /*0022*/ 	.byte	0x09
	.zero		1


	//----- nvinfo : EIATTR_EXTERNS
	.align		4
        /*0024*/ 	.byte	0x04, 0x0f
        /*0026*/ 	.short	(.L_1238 - .L_1237)


	//   ....[0]....
	.align		4
.L_1237:
        /*0028*/ 	.word	index@(__assertfail)


	//----- nvinfo : EIATTR_ANNOTATIONS
	.align		4
.L_1238:
        /*002c*/ 	.byte	0x04, 0x55
        /*002e*/ 	.short	(.L_1240 - .L_1239)


	//   ....[0]....
.L_1239:
        /* <DEDUP_REMOVED lines=17> */


	//----- nvinfo : EIATTR_MERCURY_ISA_VERSION
	.align		4
.L_1240:
        /*0128*/ 	.byte	0x03, 0x5f
        /*012a*/ 	.short	0x0101


	//----- nvinfo : EIATTR_UNUSED_LOAD_BYTE_OFFSET
	.align		4
        /*012c*/ 	.byte	0x04, 0x44
        /*012e*/ 	.short	(.L_1242 - .L_1241)


	//   ....[0]....
.L_1241:
        /*0130*/ 	.word	0x00000940
        /*0134*/ 	.word	0x0000fff0


	//   ....[1]....
        /*0138*/ 	.word	0x0000f1d0
        /*013c*/ 	.word	0x0000fff0


	//----- nvinfo : EIATTR_INT_WARP_WIDE_INSTR_OFFSETS
	.align		4
.L_1242:
        /*0140*/ 	.byte	0x04, 0x31
        /*0142*/ 	.short	(.L_1244 - .L_1243)


	//   ....[0]....
.L_1243:
        /*0144*/ 	.word	0x000000c0


	//   ....[1]....
        /*0148*/ 	.word	0x000000d0


	//   ....[2]....
        /*014c*/ 	.word	0x00000170


	//   ....[3]....
        /*0150*/ 	.word	0x00012b90


	//   ....[4]....
        /*0154*/ 	.word	0x00012c20


	//   ....[5]....
        /*0158*/ 	.word	0x00015dc0


	//   ....[6]....
        /*015c*/ 	.word	0x00015e50


	//----- nvinfo : EIATTR_COOP_GROUP_MASK_REGIDS
	.align		4
.L_1244:
        /*0160*/ 	.byte	0x04, 0x29
        /*0162*/ 	.short	(.L_1246 - .L_1245)


	//   ....[0]....
.L_1245:
        /*0164*/ 	.word	0xffffffff


	//   ....[1]....
        /*0168*/ 	.word	0xffffffff


	//   ....[2]....
        /*016c*/ 	.word	0xffffffff


	//   ....[3]....
        /*0170*/ 	.word	0xffffffff


	//   ....[4]....
        /*0174*/ 	.word	0xffffffff


	//   ....[5]....
        /*0178*/ 	.word	0xffffffff


	//   ....[6]....
        /*017c*/ 	.word	0xffffffff


	//   ....[7]....
        /*0180*/ 	.word	0xffffffff


	//   ....[8]....
        /*0184*/ 	.word	0xffffffff


	//   ....[9]....
        /*0188*/ 	.word	0xffffffff


	//   ....[10]....
        /*018c*/ 	.word	0xffffffff


	//   ....[11]....
        /*0190*/ 	.word	0xffffffff


	//   ....[12]....
        /*0194*/ 	.word	0xffffffff


	//   ....[13]....
        /*0198*/ 	.word	0xffffffff


	//   ....[14]....
        /*019c*/ 	.word	0xffffffff


	//   ....[15]....
        /*01a0*/ 	.word	0xffffffff


	//   ....[16]....
        /*01a4*/ 	.word	0xffffffff


	//   ....[17]....
        /*01a8*/ 	.word	0xffffffff


	//   ....[18]....
        /*01ac*/ 	.word	0xffffffff


	//   ....[19]....
        /*01b0*/ 	.word	0xffffffff


	//   ....[20]....
        /*01b4*/ 	.word	0xffffffff


	//   ....[21]....
        /*01b8*/ 	.word	0xffffffff


	//   ....[22]....
        /*01bc*/ 	.word	0xffffffff


	//   ....[23]....
        /*01c0*/ 	.word	0xffffffff


	//   ....[24]....
        /*01c4*/ 	.word	0xffffffff


	//   ....[25]....
        /*01c8*/ 	.word	0xffffffff


	//   ....[26]....
        /*01cc*/ 	.word	0xffffffff


	//   ....[27]....
        /*01d0*/ 	.word	0xffffffff


	//   ....[28]....
        /*01d4*/ 	.word	0xffffffff


	//   ....[29]....
        /*01d8*/ 	.word	0xffffffff


	//   ....[30]....
        /*01dc*/ 	.word	0xffffffff


	//   ....[31]....
        /*01e0*/ 	.word	0xffffffff


	//   ....[32]....
        /*01e4*/ 	.word	0xffffffff


	//   ....[33]....
        /*01e8*/ 	.word	0xffffffff


	//   ....[34]....
        /*01ec*/ 	.word	0xffffffff


	//   ....[35]....
        /*01f0*/ 	.word	0xffffffff


	//   ....[36]....
        /*01f4*/ 	.word	0xffffffff


	//   ....[37]....
        /*01f8*/ 	.word	0xffffffff


	//   ....[38]....
        /*01fc*/ 	.word	0xffffffff


	//   ....[39]....
        /*0200*/ 	.word	0xffffffff


	//   ....[40]....
        /*0204*/ 	.word	0xffffffff


	//   ....[41]....
        /*0208*/ 	.word	0xffffffff


	//   ....[42]....
        /*020c*/ 	.word	0xffffffff


	//   ....[43]....
        /*0210*/ 	.word	0xffffffff


	//   ....[44]....
        /*0214*/ 	.word	0xffffffff


	//   ....[45]....
        /*0218*/ 	.word	0xffffffff


	//   ....[46]....
        /*021c*/ 	.word	0xffffffff


	//   ....[47]....
        /*0220*/ 	.word	0xffffffff


	//   ....[48]....
        /*0224*/ 	.word	0xffffffff


	//   ....[49]....
        /*0228*/ 	.word	0xffffffff


	//   ....[50]....
        /*022c*/ 	.word	0xffffffff


	//   ....[51]....
        /*0230*/ 	.word	0xffffffff


	//   ....[52]....
        /*0234*/ 	.word	0xffffffff


	//   ....[53]....
        /*0238*/ 	.word	0xffffffff


	//   ....[54]....
        /*023c*/ 	.word	0xffffffff


	//   ....[55]....
        /*0240*/ 	.word	0xffffffff


	//   ....[56]....
        /*0244*/ 	.word	0xffffffff


	//   ....[57]....
        /*0248*/ 	.word	0xffffffff


	//   ....[58]....
        /*024c*/ 	.word	0xffffffff


	//   ....[59]....
        /*0250*/ 	.word	0xffffffff


	//   ....[60]....
        /*0254*/ 	.word	0xffffffff


	//   ....[61]....
        /*0258*/ 	.word	0xffffffff


	//   ....[62]....
        /*025c*/ 	.word	0xffffffff


	//   ....[63]....
        /*0260*/ 	.word	0xffffffff


	//   ....[64]....
        /*0264*/ 	.word	0xffffffff


	//   ....[65]....
        /*0268*/ 	.word	0xffffffff


	//   ....[66]....
        /*026c*/ 	.word	0xffffffff


	//   ....[67]....
        /*0270*/ 	.word	0xffffffff


	//   ....[68]....
        /*0274*/ 	.word	0xffffffff


	//   ....[69]....
        /*0278*/ 	.word	0xffffffff


	//   ....[70]....
        /*027c*/ 	.word	0xffffffff


	//   ....[71]....
        /*0280*/ 	.word	0xffffffff


	//   ....[72]....
        /*0284*/ 	.word	0xffffffff


	//   ....[73]....
        /*0288*/ 	.word	0xffffffff


	//   ....[74]....
        /*028c*/ 	.word	0xffffffff


	//   ....[75]....
        /*0290*/ 	.word	0xffffffff


	//   ....[76]....
        /*0294*/ 	.word	0xffffffff


	//   ....[77]....
        /*0298*/ 	.word	0xffffffff


	//   ....[78]....
        /*029c*/ 	.word	0xffffffff


	//   ....[79]....
        /*02a0*/ 	.word	0xffffffff


	//   ....[80]....
        /*02a4*/ 	.word	0xffffffff


	//   ....[81]....
        /*02a8*/ 	.word	0xffffffff


	//   ....[82]....
        /*02ac*/ 	.word	0xffffffff


	//   ....[83]....
        /*02b0*/ 	.word	0xffffffff


	//   ....[84]....
        /*02b4*/ 	.word	0xffffffff


	//   ....[85]....
        /*02b8*/ 	.word	0xffffffff


	//   ....[86]....
        /*02bc*/ 	.word	0xffffffff


	//   ....[87]....
        /*02c0*/ 	.word	0xffffffff


	//   ....[88]....
        /*02c4*/ 	.word	0xffffffff


	//   ....[89]....
        /*02c8*/ 	.word	0xffffffff


	//   ....[90]....
        /*02cc*/ 	.word	0xffffffff


	//   ....[91]....
        /*02d0*/ 	.word	0xffffffff


	//   ....[92]....
        /*02d4*/ 	.word	0xffffffff


	//   ....[93]....
        /*02d8*/ 	.word	0xffffffff


	//   ....[94]....
        /*02dc*/ 	.word	0xffffffff


	//   ....[95]....
        /*02e0*/ 	.word	0xffffffff


	//   ....[96]....
        /*02e4*/ 	.word	0xffffffff


	//   ....[97]....
        /*02e8*/ 	.word	0xffffffff


	//   ....[98]....
        /*02ec*/ 	.word	0xffffffff


	//   ....[99]....
        /*02f0*/ 	.word	0xffffffff


	//   ....[100]....
        /*02f4*/ 	.word	0xffffffff


	//   ....[101]....
        /*02f8*/ 	.word	0xffffffff


	//   ....[102]....
        /*02fc*/ 	.word	0xffffffff


	//   ....[103]....
        /*0300*/ 	.word	0xffffffff


	//   ....[104]....
        /*0304*/ 	.word	0xffffffff


	//   ....[105]....
        /*0308*/ 	.word	0xffffffff


	//   ....[106]....
        /*030c*/ 	.word	0xffffffff


	//   ....[107]....
        /*0310*/ 	.word	0xffffffff


	//   ....[108]....
        /*0314*/ 	.word	0xffffffff


	//   ....[109]....
        /*0318*/ 	.word	0xffffffff


	//   ....[110]....
        /*031c*/ 	.word	0xffffffff


	//   ....[111]....
        /*0320*/ 	.word	0xffffffff


	//   ....[112]....
        /*0324*/ 	.word	0xffffffff


	//   ....[113]....
        /*0328*/ 	.word	0xffffffff


	//   ....[114]....
        /*032c*/ 	.word	0xffffffff


	//   ....[115]....
        /*0330*/ 	.word	0xffffffff


	//   ....[116]....
        /*0334*/ 	.word	0xffffffff


	//   ....[117]....
        /*0338*/ 	.word	0xffffffff


	//   ....[118]....
        /*033c*/ 	.word	0xffffffff


	//   ....[119]....
        /*0340*/ 	.word	0xffffffff


	//   ....[120]....
        /*0344*/ 	.word	0xffffffff


	//   ....[121]....
        /*0348*/ 	.word	0xffffffff


	//   ....[122]....
        /*034c*/ 	.word	0xffffffff


	//   ....[123]....
        /*0350*/ 	.word	0xffffffff


	//   ....[124]....
        /*0354*/ 	.word	0xffffffff


	//   ....[125]....
        /*0358*/ 	.word	0x0500000f


	//   ....[126]....
        /*035c*/ 	.word	0x0500000f


	//   ....[127]....
        /*0360*/ 	.word	0x0500000f


	//   ....[128]....
        /*0364*/ 	.word	0x0500000f


	//   ....[129]....
        /*0368*/ 	.word	0x0500000f


	//   ....[130]....
        /*036c*/ 	.word	0x0500000f


	//   ....[131]....
        /*0370*/ 	.word	0x0500000f


	//   ....[132]....
        /*0374*/ 	.word	0x0500000f


	//   ....[133]....
        /*0378*/ 	.word	0x0500000f


	//   ....[134]....
        /*037c*/ 	.word	0x0500000f


	//   ....[135]....
        /*0380*/ 	.word	0x0500000f


	//   ....[136]....
        /*0384*/ 	.word	0x0500000f


	//   ....[137]....
        /*0388*/ 	.word	0x0500000f


	//   ....[138]....
        /*038c*/ 	.word	0x0500000f


	//   ....[139]....
        /*0390*/ 	.word	0x0500000f


	//   ....[140]....
        /*0394*/ 	.word	0x0500000f


	//   ....[141]....
        /*0398*/ 	.word	0x0500000f


	//   ....[142]....
        /*039c*/ 	.word	0x0500000f


	//   ....[143]....
        /*03a0*/ 	.word	0x0500000f


	//   ....[144]....
        /*03a4*/ 	.word	0x0500000f


	//   ....[145]....
        /*03a8*/ 	.word	0x0500000f


	//   ....[146]....
        /*03ac*/ 	.word	0x0500000f


	//   ....[147]....
        /*03b0*/ 	.word	0x0500000f


	//   ....[148]....
        /*03b4*/ 	.word	0x0500000f


	//----- nvinfo : EIATTR_COOP_GROUP_INSTR_OFFSETS
	.align		4
.L_1246:
        /*03b8*/ 	.byte	0x04, 0x28
        /*03ba*/ 	.short	(.L_1248 - .L_1247)


	//   ....[0]....
.L_1247:
        /*03bc*/ 	.word	0x00000070


	//   ....[1]....
        /*03c0*/ 	.word	0x000000b0


	//   ....[2]....
        /*03c4*/ 	.word	0x000002d0


	//   ....[3]....
        /*03c8*/ 	.word	0x00000430


	//   ....[4]....
        /*03cc*/ 	.word	0x00000550


	//   ....[5]....
        /*03d0*/ 	.word	0x000006b0


	//   ....[6]....
        /*03d4*/ 	.word	0x00001820


	//   ....[7]....
        /*03d8*/ 	.word	0x000021e0


	//   ....[8]....
        /*03dc*/ 	.word	0x000034f0


	//   ....[9]....
        /*03e0*/ 	.word	0x00004280


	//   ....[10]....
        /*03e4*/ 	.word	0x000042a0


	//   ....[11]....
        /*03e8*/ 	.word	0x000048e0


	//   ....[12]....
        /*03ec*/ 	.word	0x00004940


	//   ....[13]....
        /*03f0*/ 	.word	0x00005e10


	//   ....[14]....
        /*03f4*/ 	.word	0x00006750


	//   ....[15]....
        /*03f8*/ 	.word	0x00007350


	//   ....[16]....
        /*03fc*/ 	.word	0x00007450


	//   ....[17]....
        /*0400*/ 	.word	0x00007cb0


	//   ....[18]....
        /*0404*/ 	.word	0x00007d10


	//   ....[19]....
        /*0408*/ 	.word	0x00009ff0


	//   ....[20]....
        /*040c*/ 	.word	0x0000a010


	//   ....[21]....
        /*0410*/ 	.word	0x0000a040


	//   ....[22]....
        /*0414*/ 	.word	0x0000a050


	//   ....[23]....
        /*0418*/ 	.word	0x0000b9b0


	//   ....[24]....
        /*041c*/ 	.word	0x0000c2e0


	//   ....[25]....
        /*0420*/ 	.word	0x0000cee0


	//   ....[26]....
        /*0424*/ 	.word	0x0000cfe0


	//   ....[27]....
        /*0428*/ 	.word	0x0000d800


	//   ....[28]....
        /*042c*/ 	.word	0x0000d880


	//   ....[29]....
        /*0430*/ 	.word	0x0000eb30


	//   ....[30]....
        /*0434*/ 	.word	0x0000eb50


	//   ....[31]....
        /*0438*/ 	.word	0x0000ebc0


	//   ....[32]....
        /*043c*/ 	.word	0x0000ebd0


	//   ....[33]....
        /*0440*/ 	.word	0x0000f880


	//   ....[34]....
        /*0444*/ 	.word	0x0000f890


	//   ....[35]....
        /*0448*/ 	.word	0x0000f8a0


	//   ....[36]....
        /*044c*/ 	.word	0x0000f8b0


	//   ....[37]....
        /*0450*/ 	.word	0x0000f8c0


	//   ....[38]....
        /*0454*/ 	.word	0x0000f8d0


	//   ....[39]....
        /*0458*/ 	.word	0x0000f8e0


	//   ....[40]....
        /*045c*/ 	.word	0x0000f8f0


	//   ....[41]....
        /*0460*/ 	.word	0x0000f920


	//   ....[42]....
        /*0464*/ 	.word	0x0000f950


	//   ....[43]....
        /*0468*/ 	.word	0x0000f990


	//   ....[44]....
        /*046c*/ 	.word	0x0000f9a0


	//   ....[45]....
        /*0470*/ 	.word	0x0000f9c0


	//   ....[46]....
        /*0474*/ 	.word	0x0000f9d0


	//   ....[47]....
        /*0478*/ 	.word	0x0000fa00


	//   ....[48]....
        /*047c*/ 	.word	0x0000fa10


	//   ....[49]....
        /*0480*/ 	.word	0x0000fa30


	//   ....[50]....
        /*0484*/ 	.word	0x0000fa40


	//   ....[51]....
        /*0488*/ 	.word	0x0000fa50


	//   ....[52]....
        /*048c*/ 	.word	0x0000fa70


	//   ....[53]....
        /*0490*/ 	.word	0x0000faa0


	//   ....[54]....
        /*0494*/ 	.word	0x0000fab0


	//   ....[55]....
        /*0498*/ 	.word	0x0000fad0


	//   ....[56]....
        /*049c*/ 	.word	0x0000fae0


	//   ....[57]....
        /*04a0*/ 	.word	0x000100b0


	//   ....[58]....
        /*04a4*/ 	.word	0x000100f0


	//   ....[59]....
        /*04a8*/ 	.word	0x00010120


	//   ....[60]....
        /*04ac*/ 	.word	0x00010150


	//   ....[61]....
        /*04b0*/ 	.word	0x00010610


	//   ....[62]....
        /*04b4*/ 	.word	0x00010640


	//   ....[63]....
        /*04b8*/ 	.word	0x00010760


	//   ....[64]....
        /*04bc*/ 	.word	0x00010780


	//   ....[65]....
        /*04c0*/ 	.word	0x00011090


	//   ....[66]....
        /*04c4*/ 	.word	0x000110a0


	//   ....[67]....
        /*04c8*/ 	.word	0x000111a0


	//   ....[68]....
        /*04cc*/ 	.word	0x000111c0


	//   ....[69]....
        /*04d0*/ 	.word	0x00011340


	//   ....[70]....
        /*04d4*/ 	.word	0x000114e0


	//   ....[71]....
        /*04d8*/ 	.word	0x00011510


	//   ....[72]....
        /*04dc*/ 	.word	0x00011540


	//   ....[73]....
        /*04e0*/ 	.word	0x00011580


	//   ....[74]....
        /*04e4*/ 	.word	0x000115b0


	//   ....[75]....
        /*04e8*/ 	.word	0x000115f0


	//   ....[76]....
        /*04ec*/ 	.word	0x00011730


	//   ....[77]....
        /*04f0*/ 	.word	0x00011760


	//   ....[78]....
        /*04f4*/ 	.word	0x00011790


	//   ....[79]....
        /*04f8*/ 	.word	0x000117c0


	//   ....[80]....
        /*04fc*/ 	.word	0x000117f0


	//   ....[81]....
        /*0500*/ 	.word	0x00011830


	//   ....[82]....
        /*0504*/ 	.word	0x000118d0


	//   ....[83]....
        /*0508*/ 	.word	0x00011930


	//   ....[84]....
        /*050c*/ 	.word	0x000119e0


	//   ....[85]....
        /*0510*/ 	.word	0x00013830


	//   ....[86]....
        /*0514*/ 	.word	0x00013840


	//   ....[87]....
        /*0518*/ 	.word	0x00013850


	//   ....[88]....
        /*051c*/ 	.word	0x00013970


	//   ....[89]....
        /*0520*/ 	.word	0x00013da0


	//   ....[90]....
        /*0524*/ 	.word	0x00013db0


	//   ....[91]....
        /*0528*/ 	.word	0x00013dc0


	//   ....[92]....
        /*052c*/ 	.word	0x00013dd0


	//   ....[93]....
        /*0530*/ 	.word	0x00014730


	//   ....[94]....
        /*0534*/ 	.word	0x00014760


	//   ....[95]....
        /*0538*/ 	.word	0x00014780


	//   ....[96]....
        /*053c*/ 	.word	0x00014790


	//   ....[97]....
        /*0540*/ 	.word	0x00014890


	//   ....[98]....
        /*0544*/ 	.word	0x000148a0


	//   ....[99]....
        /*0548*/ 	.word	0x00015090


	//   ....[100]....
        /*054c*/ 	.word	0x000150b0


	//   ....[101]....
        /*0550*/ 	.word	0x000150d0


	//   ....[102]....
        /*0554*/ 	.word	0x00015130


	//   ....[103]....
        /*0558*/ 	.word	0x00015520


	//   ....[104]....
        /*055c*/ 	.word	0x00015530


	//   ....[105]....
        /*0560*/ 	.word	0x00015540


	//   ....[106]....
        /*0564*/ 	.word	0x000155a0


	//   ....[107]....
        /*0568*/ 	.word	0x00016680


	//   ....[108]....
        /*056c*/ 	.word	0x000166b0


	//   ....[109]....
        /*0570*/ 	.word	0x000166f0


	//   ....[110]....
        /*0574*/ 	.word	0x00016720


	//   ....[111]....
        /*0578*/ 	.word	0x00016730


	//   ....[112]....
        /*057c*/ 	.word	0x00016760


	//   ....[113]....
        /*0580*/ 	.word	0x00016780


	//   ....[114]....
        /*0584*/ 	.word	0x000167a0


	//   ....[115]....
        /*0588*/ 	.word	0x000168d0


	//   ....[116]....
        /*058c*/ 	.word	0x00016900


	//   ....[117]....
        /*0590*/ 	.word	0x00016930


	//   ....[118]....
        /*0594*/ 	.word	0x00016960


	//   ....[119]....
        /*0598*/ 	.word	0x00016990


	//   ....[120]....
        /*059c*/ 	.word	0x000169d0


	//   ....[121]....
        /*05a0*/ 	.word	0x00016a60


	//   ....[122]....
        /*05a4*/ 	.word	0x00016a90


	//   ....[123]....
        /*05a8*/ 	.word	0x00016b10


	//   ....[124]....
        /*05ac*/ 	.word	0x000171e0


	//   ....[125]....
        /*05b0*/ 	.word	0x000178b0


	//   ....[126]....
        /*05b4*/ 	.word	0x00017990


	//   ....[127]....
        /*05b8*/ 	.word	0x00017a30


	//   ....[128]....
        /*05bc*/ 	.word	0x00017be0


	//   ....[129]....
        /*05c0*/ 	.word	0x00017c80


	//   ....[130]....
        /*05c4*/ 	.word	0x00017d70


	//   ....[131]....
        /*05c8*/ 	.word	0x00017e00


	//   ....[132]....
        /*05cc*/ 	.word	0x00017e60


	//   ....[133]....
        /*05d0*/ 	.word	0x00017f00


	//   ....[134]....
        /*05d4*/ 	.word	0x00018010


	//   ....[135]....
        /*05d8*/ 	.word	0x00018070


	//   ....[136]....
        /*05dc*/ 	.word	0x000180d0


	//   ....[137]....
        /*05e0*/ 	.word	0x00018170


	//   ....[138]....
        /*05e4*/ 	.word	0x00018240


	//   ....[139]....
        /*05e8*/ 	.word	0x00018320


	//   ....[140]....
        /*05ec*/ 	.word	0x00018460


	//   ....[141]....
        /*05f0*/ 	.word	0x00018510


	//   ....[142]....
        /*05f4*/ 	.word	0x000185c0


	//   ....[143]....
        /*05f8*/ 	.word	0x00018670


	//   ....[144]....
        /*05fc*/ 	.word	0x00018760


	//   ....[145]....
        /*0600*/ 	.word	0x000187f0


	//   ....[146]....
        /*0604*/ 	.word	0x00018850


	//   ....[147]....
        /*0608*/ 	.word	0x00018920


	//   ....[148]....
        /*060c*/ 	.word	0x00018b80


	//----- nvinfo : EIATTR_REG_RECONFIG
	.align		4
.L_1248:
        /*0610*/ 	.byte	0x01, 0x54
	.zero		2


	//----- nvinfo : EIATTR_SYSCALL_OFFSETS
	.align		4
        /*0614*/ 	.byte	0x04, 0x46
        /*0616*/ 	.short	(.L_1250 - .L_1249)


	//   ....[0]....
.L_1249:
        /*0618*/ 	.word	0x00001a00


	//   ....[1]....
        /*061c*/ 	.word	0x00012d80


	//   ....[2]....
        /*0620*/ 	.word	0x00012ef0


	//   ....[3]....
        /*0624*/ 	.word	0x00013040


	//   ....[4]....
        /*0628*/ 	.word	0x00013180


	//   ....[5]....
        /*062c*/ 	.word	0x000141a0


	//----- nvinfo : EIATTR_MBARRIER_INSTR_OFFSETS
	.align		4
.L_1250:
        /*0630*/ 	.byte	0x04, 0x39
        /*0632*/ 	.short	(.L_1252 - .L_1251)


	//   ....[0]....
.L_1251:
        /*0634*/ 	.word	0x00000180
        /*0638*/ 	.word	0x000000ff
        /*063c*/ 	.word	0x00019c00
        /*0640*/ 	.short	0x0100
        /*0642*/ 	.byte	0x08
	.zero		1


	//   ....[1]....
        /*0644*/ 	.word	0x00000190
        /*0648*/ 	.word	0x000000ff
        /*064c*/ 	.word	0x00019c20
        /*0650*/ 	.short	0x0100
        /*0652*/ 	.byte	0x08
	.zero		1


	//   ....[2]....
        /*0654*/ 	.word	0x00000280
        /*0658*/ 	.word	0x000000ff
        /*065c*/ 	.word	0x00019c30
        /*0660*/ 	.short	0x0100
        /*0662*/ 	.byte	0x08
	.zero		1


	//   ....[3]....
        /*0664*/ 	.word	0x00000290
        /*0668*/ 	.word	0x000000ff
        /*066c*/ 	.word	0x00019c40
        /*0670*/ 	.short	0x0100
        /*0672*/ 	.byte	0x08
	.zero		1


	//   ....[4]....
        /*0674*/ 	.word	0x000002a0
        /*0678*/ 	.word	0x000000ff
        /*067c*/ 	.word	0x00019c38
        /*0680*/ 	.short	0x0100
        /*0682*/ 	.byte	0x08
	.zero		1


	//   ....[5]....
        /*0684*/ 	.word	0x000002b0
        /*0688*/ 	.word	0x000000ff
        /*068c*/ 	.word	0x00019c48
        /*0690*/ 	.short	0x0100
        /*0692*/ 	.byte	0x08
	.zero		1


	//   ....[6]....
        /*0694*/ 	.word	0x000003e0
        /*0698*/ 	.word	0x000000ff
        /*069c*/ 	.word	0x00019c50
        /*06a0*/ 	.short	0x0100
        /*06a2*/ 	.byte	0x08
	.zero		1


	//   ....[7]....
        /*06a4*/ 	.word	0x000003f0
        /*06a8*/ 	.word	0x000000ff
        /*06ac*/ 	.word	0x00019c60
        /*06b0*/ 	.short	0x0100
        /*06b2*/ 	.byte	0x08
	.zero		1


	//   ....[8]....
        /*06b4*/ 	.word	0x00000400
        /*06b8*/ 	.word	0x000000ff
        /*06bc*/ 	.word	0x00019c58
        /*06c0*/ 	.short	0x0100
        /*06c2*/ 	.byte	0x08
	.zero		1


	//   ....[9]....
        /*06c4*/ 	.word	0x00000410
        /*06c8*/ 	.word	0x000000ff
        /*06cc*/ 	.word	0x00019c68
        /*06d0*/ 	.short	0x0100
        /*06d2*/ 	.byte	0x08
	.zero		1


	//   ....[10]....
        /*06d4*/ 	.word	0x00000500
        /*06d8*/ 	.word	0x000000ff
        /*06dc*/ 	.word	0x00019c70
        /*06e0*/ 	.short	0x0100
        /*06e2*/ 	.byte	0x06
	.zero		1


	//   ....[11]....
        /*06e4*/ 	.word	0x00000510
        /*06e8*/ 	.word	0x000000ff
        /*06ec*/ 	.word	0x00019c80
        /*06f0*/ 	.short	0x0100
        /*06f2*/ 	.byte	0x06
	.zero		1


	//   ....[12]....
        /*06f4*/ 	.word	0x00000520
        /*06f8*/ 	.word	0x000000ff
        /*06fc*/ 	.word	0x00019c78
        /*0700*/ 	.short	0x0100
        /*0702*/ 	.byte	0x06
	.zero		1


	//   ....[13]....
        /*0704*/ 	.word	0x00000530
        /*0708*/ 	.word	0x000000ff
        /*070c*/ 	.word	0x00019c88
        /*0710*/ 	.short	0x0100
        /*0712*/ 	.byte	0x06
	.zero		1


	//   ....[14]....
        /*0714*/ 	.word	0x00000660
        /*0718*/ 	.word	0x000000ff
        /*071c*/ 	.word	0x00019c90
        /*0720*/ 	.short	0x0100
        /*0722*/ 	.byte	0x08
	.zero		1


	//   ....[15]....
        /*0724*/ 	.word	0x00000670
        /*0728*/ 	.word	0x000000ff
        /*072c*/ 	.word	0x00019ca0
        /*0730*/ 	.short	0x0100
        /*0732*/ 	.byte	0x08
	.zero		1


	//   ....[16]....
        /*0734*/ 	.word	0x00000680
        /*0738*/ 	.word	0x000000ff
        /*073c*/ 	.word	0x00019c98
        /*0740*/ 	.short	0x0100
        /*0742*/ 	.byte	0x08
	.zero		1


	//   ....[17]....
        /*0744*/ 	.word	0x00000690
        /*0748*/ 	.word	0x000000ff
        /*074c*/ 	.word	0x00019ca8
        /*0750*/ 	.short	0x0100
        /*0752*/ 	.byte	0x08
	.zero		1


	//   ....[18]....
        /*0754*/ 	.word	0x000007e0
        /*0758*/ 	.word	0x000000ff
        /*075c*/ 	.word	0x00019cb0
        /*0760*/ 	.short	0x0100
        /*0762*/ 	.byte	0x08
	.zero		1


	//   ....[19]....
        /*0764*/ 	.word	0x000007f0
        /*0768*/ 	.word	0x000000ff
        /*076c*/ 	.word	0x00019cc0
        /*0770*/ 	.short	0x0100
        /*0772*/ 	.byte	0x08
	.zero		1


	//   ....[20]....
        /*0774*/ 	.word	0x00000800
        /*0778*/ 	.word	0x000000ff
        /*077c*/ 	.word	0x00019cb8
        /*0780*/ 	.short	0x0100
        /*0782*/ 	.byte	0x08
	.zero		1


	//   ....[21]....
        /*0784*/ 	.word	0x00000810
        /*0788*/ 	.word	0x000000ff
        /*078c*/ 	.word	0x00019cc8
        /*0790*/ 	.short	0x0100
        /*0792*/ 	.byte	0x08
	.zero		1


	//   ....[22]....
        /*0794*/ 	.word	0x00001d50
        /*0798*/ 	.word	0x000000ff
        /*079c*/ 	.word	0x00019c00
        /*07a0*/ 	.short	0x010a
        /*07a2*/ 	.byte	0x2e
	.zero		1


	//   ....[23]....
        /*07a4*/ 	.word	0x00001df0
        /*07a8*/ 	.word	0x00000015
        /*07ac*/ 	.word	0x00019c30
        /*07b0*/ 	.short	0x010a
        /*07b2*/ 	.byte	0x3f
	.zero		1


	//   ....[24]....
        /*07b4*/ 	.word	0x00001e30
        /*07b8*/ 	.word	0x00000015
        /*07bc*/ 	.word	0x00019c30
        /*07c0*/ 	.short	0x010a
        /*07c2*/ 	.byte	0x3f
	.zero		1


	//   ....[25]....
        /*07c4*/ 	.word	0x00002560
        /*07c8*/ 	.word	0x000000ff
        /*07cc*/ 	.word	0x00000000
        /*07d0*/ 	.short	0x0101
        /*07d2*/ 	.byte	0x06
	.zero		1


	//   ....[26]....
        /*07d4*/ 	.word	0x00005890
        /*07d8*/ 	.word	0x000000ff
        /*07dc*/ 	.word	0x00019c30
        /*07e0*/ 	.short	0x010a
        /*07e2*/ 	.byte	0x14
	.zero		1


	//   ....[27]....
        /*07e4*/ 	.word	0x000058d0
        /*07e8*/ 	.word	0x000000ff
        /*07ec*/ 	.word	0x00019c30
        /*07f0*/ 	.short	0x010a
        /*07f2*/ 	.byte	0x14
	.zero		1


	//   ....[28]....
        /*07f4*/ 	.word	0x00005a30
        /*07f8*/ 	.word	0x000000ff
        /*07fc*/ 	.word	0x00019c50
        /*0800*/ 	.short	0x010a
        /*0802*/ 	.byte	0x0b
	.zero		1


	//   ....[29]....
        /*0804*/ 	.word	0x00005a70
        /*0808*/ 	.word	0x000000ff
        /*080c*/ 	.word	0x00019c50
        /*0810*/ 	.short	0x010a
        /*0812*/ 	.byte	0x0b
	.zero		1


	//   ....[30]....
        /*0814*/ 	.word	0x000061a0
        /*0818*/ 	.word	0x000000ff
        /*081c*/ 	.word	0x00000000
        /*0820*/ 	.short	0x0101
        /*0822*/ 	.byte	0x14
	.zero		1


	//   ....[31]....
        /*0824*/ 	.word	0x000087b0
        /*0828*/ 	.word	0x000000ff
        /*082c*/ 	.word	0x00000000
        /*0830*/ 	.short	0x0101
        /*0832*/ 	.byte	0x07
	.zero		1


	//   ....[32]....
        /*0834*/ 	.word	0x00008ff0
        /*0838*/ 	.word	0x000000ff
        /*083c*/ 	.word	0x00019c30
        /*0840*/ 	.short	0x010a
        /*0842*/ 	.byte	0x06
	.zero		1


	//   ....[33]....
        /*0844*/ 	.word	0x00009030
        /*0848*/ 	.word	0x000000ff
        /*084c*/ 	.word	0x00019c30
        /*0850*/ 	.short	0x010a
        /*0852*/ 	.byte	0x06
	.zero		1


	//   ....[34]....
        /*0854*/ 	.word	0x00009190
        /*0858*/ 	.word	0x000000ff
        /*085c*/ 	.word	0x00019c50
        /*0860*/ 	.short	0x010a
        /*0862*/ 	.byte	0x0b
	.zero		1


	//   ....[35]....
        /*0864*/ 	.word	0x000091d0
        /*0868*/ 	.word	0x000000ff
        /*086c*/ 	.word	0x00019c50
        /*0870*/ 	.short	0x010a
        /*0872*/ 	.byte	0x0b
	.zero		1


	//   ....[36]....
        /*0874*/ 	.word	0x00009850
        /*0878*/ 	.word	0x000000ff
        /*087c*/ 	.word	0x00000000
        /*0880*/ 	.short	0x0101
        /*0882*/ 	.byte	0x07
	.zero		1


	//   ....[37]....
        /*0884*/ 	.word	0x0000ae10
        /*0888*/ 	.word	0x000000ff
        /*088c*/ 	.word	0x00000000
        /*0890*/ 	.short	0x0101
        /*0892*/ 	.byte	0x07
	.zero		1


	//   ....[38]....
        /*0894*/ 	.word	0x0000b410
        /*0898*/ 	.word	0x000000ff
        /*089c*/ 	.word	0x00019c30
        /*08a0*/ 	.short	0x010a
        /*08a2*/ 	.byte	0x06
	.zero		1


	//   ....[39]....
        /*08a4*/ 	.word	0x0000b450
        /*08a8*/ 	.word	0x000000ff
        /*08ac*/ 	.word	0x00019c30
        /*08b0*/ 	.short	0x010a
        /*08b2*/ 	.byte	0x06
	.zero		1


	//   ....[40]....
        /*08b4*/ 	.word	0x0000b5b0
        /*08b8*/ 	.word	0x000000ff
        /*08bc*/ 	.word	0x00019c50
        /*08c0*/ 	.short	0x010a
        /*08c2*/ 	.byte	0x0b
	.zero		1


	//   ....[41]....
        /*08c4*/ 	.word	0x0000b5f0
        /*08c8*/ 	.word	0x000000ff
        /*08cc*/ 	.word	0x00019c50
        /*08d0*/ 	.short	0x010a
        /*08d2*/ 	.byte	0x0b
	.zero		1


	//   ....[42]....
        /*08d4*/ 	.word	0x0000bcf0
        /*08d8*/ 	.word	0x000000ff
        /*08dc*/ 	.word	0x00000000
        /*08e0*/ 	.short	0x0101
        /*08e2*/ 	.byte	0x06
	.zero		1


	//   ....[43]....
        /*08e4*/ 	.word	0x0000e340
        /*08e8*/ 	.word	0x000000ff
        /*08ec*/ 	.word	0x00000000
        /*08f0*/ 	.short	0x0101
        /*08f2*/ 	.byte	0x07
	.zero		1


	//   ....[44]....
        /*08f4*/ 	.word	0x0000e860
        /*08f8*/ 	.word	0x000000ff
        /*08fc*/ 	.word	0x00019c50
        /*0900*/ 	.short	0x010a
        /*0902*/ 	.byte	0x0e
	.zero		1


	//   ....[45]....
        /*0904*/ 	.word	0x0000e8a0
        /*0908*/ 	.word	0x000000ff
        /*090c*/ 	.word	0x00019c50
        /*0910*/ 	.short	0x010a
        /*0912*/ 	.byte	0x0e
	.zero		1


	//   ....[46]....
        /*0914*/ 	.word	0x0000eeb0
        /*0918*/ 	.word	0x000000ff
        /*091c*/ 	.word	0x00000000
        /*0920*/ 	.short	0x0101
        /*0922*/ 	.byte	0x04
	.zero		1


	//   ....[47]....
        /*0924*/ 	.word	0x00010630
        /*0928*/ 	.word	0x00000003
        /*092c*/ 	.word	0x00000000
        /*0930*/ 	.short	0x0101
        /*0932*/ 	.byte	0x3f
	.zero		1


	//   ....[48]....
        /*0934*/ 	.word	0x00013620
        /*0938*/ 	.word	0x00000005
        /*093c*/ 	.word	0x00019c80
        /*0940*/ 	.short	0x010a
        /*0942*/ 	.byte	0x3f
	.zero		1


	//   ....[49]....
        /*0944*/ 	.word	0x00013a70
        /*0948*/ 	.word	0x00000005
        /*094c*/ 	.word	0x00019c70
        /*0950*/ 	.short	0x0107
        /*0952*/ 	.byte	0x3f
	.zero		1


	//   ....[50]....
        /*0954*/ 	.word	0x00013b30
        /*0958*/ 	.word	0x00000005
        /*095c*/ 	.word	0x00019c70
        /*0960*/ 	.short	0x0101
        /*0962*/ 	.byte	0x3f
	.zero		1


	//   ....[51]....
        /*0964*/ 	.word	0x00013b60
        /*0968*/ 	.word	0x00000005
        /*096c*/ 	.word	0x00019c40
        /*0970*/ 	.short	0x010a
        /*0972*/ 	.byte	0x3f
	.zero		1


	//   ....[52]....
        /*0974*/ 	.word	0x00013f10
        /*0978*/ 	.word	0x00000005
        /*097c*/ 	.word	0x00019c30
        /*0980*/ 	.short	0x0107
        /*0982*/ 	.byte	0x3f
	.zero		1


	//   ....[53]....
        /*0984*/ 	.word	0x00013fd0
        /*0988*/ 	.word	0x00000005
        /*098c*/ 	.word	0x00019c30
        /*0990*/ 	.short	0x0101
        /*0992*/ 	.byte	0x3f
	.zero		1


	//   ....[54]....
        /*0994*/ 	.word	0x00014980
        /*0998*/ 	.word	0x00000016
        /*099c*/ 	.word	0x00019c00
        /*09a0*/ 	.short	0x0107
        /*09a2*/ 	.byte	0x3f
	.zero		1


	//   ....[55]....
        /*09a4*/ 	.word	0x00014a80
        /*09a8*/ 	.word	0x00000016
        /*09ac*/ 	.word	0x00019c00
        /*09b0*/ 	.short	0x0101
        /*09b2*/ 	.byte	0x3f
	.zero		1


	//   ....[56]....
        /*09b4*/ 	.word	0x00014aa0
        /*09b8*/ 	.word	0x00000016
        /*09bc*/ 	.word	0x00019c20
        /*09c0*/ 	.short	0x010a
        /*09c2*/ 	.byte	0x3f
	.zero		1


	//   ....[57]....
        /*09c4*/ 	.word	0x00014e30
        /*09c8*/ 	.word	0x00000000
        /*09cc*/ 	.word	0x00019c80
        /*09d0*/ 	.short	0x010a
        /*09d2*/ 	.byte	0x3f
	.zero		1


	//   ....[58]....
        /*09d4*/ 	.word	0x00015200
        /*09d8*/ 	.word	0x00000000
        /*09dc*/ 	.word	0x00019c70
        /*09e0*/ 	.short	0x0107
        /*09e2*/ 	.byte	0x3f
	.zero		1


	//   ....[59]....
        /*09e4*/ 	.word	0x000152c0
        /*09e8*/ 	.word	0x00000000
        /*09ec*/ 	.word	0x00019c70
        /*09f0*/ 	.short	0x0101
        /*09f2*/ 	.byte	0x3f
	.zero		1


	//   ....[60]....
        /*09f4*/ 	.word	0x000152f0
        /*09f8*/ 	.word	0x00000000
        /*09fc*/ 	.word	0x00019c40
        /*0a00*/ 	.short	0x010a
        /*0a02*/ 	.byte	0x3f
	.zero		1


	//   ....[61]....
        /*0a04*/ 	.word	0x00015640
        /*0a08*/ 	.word	0x00000000
        /*0a0c*/ 	.word	0x00019c30
        /*0a10*/ 	.short	0x0107
        /*0a12*/ 	.byte	0x3f
	.zero		1


	//   ....[62]....
        /*0a14*/ 	.word	0x00015700
        /*0a18*/ 	.word	0x00000000
        /*0a1c*/ 	.word	0x00019c30
        /*0a20*/ 	.short	0x0101
        /*0a22*/ 	.byte	0x3f
	.zero		1


	//   ....[63]....
        /*0a24*/ 	.word	0x00015790
        /*0a28*/ 	.word	0x00000002
        /*0a2c*/ 	.word	0x00019c70
        /*0a30*/ 	.short	0x010a
        /*0a32*/ 	.byte	0x3f
	.zero		1


	//   ....[64]....
        /*0a34*/ 	.word	0x00015820
        /*0a38*/ 	.word	0x00000002
        /*0a3c*/ 	.word	0x00019c60
        /*0a40*/ 	.short	0x010a
        /*0a42*/ 	.byte	0x3f
	.zero		1


	//   ....[65]....
        /*0a44*/ 	.word	0x00015c90
        /*0a48*/ 	.word	0x00000002
        /*0a4c*/ 	.word	0x00019c50
        /*0a50*/ 	.short	0x0101
        /*0a52*/ 	.byte	0x3f
	.zero		1


	//   ....[66]....
        /*0a54*/ 	.word	0x00015d20
        /*0a58*/ 	.word	0x00000002
        /*0a5c*/ 	.word	0x00000000
        /*0a60*/ 	.short	0x0101
        /*0a62*/ 	.byte	0x3f
	.zero		1


	//   ....[67]....
        /*0a64*/ 	.word	0x00015ee0
        /*0a68*/ 	.word	0x00000000
        /*0a6c*/ 	.word	0x00019c70
        /*0a70*/ 	.short	0x010a
        /*0a72*/ 	.byte	0x3f
	.zero		1


	//   ....[68]....
        /*0a74*/ 	.word	0x00015f60
        /*0a78*/ 	.word	0x00000000
        /*0a7c*/ 	.word	0x00019c60
        /*0a80*/ 	.short	0x010a
        /*0a82*/ 	.byte	0x3f
	.zero		1


	//   ....[69]....
        /*0a84*/ 	.word	0x000163e0
        /*0a88*/ 	.word	0x00000000
        /*0a8c*/ 	.word	0x00019c50
        /*0a90*/ 	.short	0x0101
        /*0a92*/ 	.byte	0x3f
	.zero		1


	//   ....[70]....
        /*0a94*/ 	.word	0x000164a0
        /*0a98*/ 	.word	0x00000000
        /*0a9c*/ 	.word	0x00000000
        /*0aa0*/ 	.short	0x0101
        /*0aa2*/ 	.byte	0x3f
	.zero		1


	//   ....[71]....
        /*0aa4*/ 	.word	0x00017160
        /*0aa8*/ 	.word	0x00000007
        /*0aac*/ 	.word	0x00019c20
        /*0ab0*/ 	.short	0x010a
        /*0ab2*/ 	.byte	0x3f
	.zero		1


	//   ....[72]....
        /*0ab4*/ 	.word	0x000172e0
        /*0ab8*/ 	.word	0x00000005
        /*0abc*/ 	.word	0x00019c40
        /*0ac0*/ 	.short	0x010a
        /*0ac2*/ 	.byte	0x3f
	.zero		1


	//   ....[73]....
        /*0ac4*/ 	.word	0x00017380
        /*0ac8*/ 	.word	0x00000003
        /*0acc*/ 	.word	0x00019c40
        /*0ad0*/ 	.short	0x010a
        /*0ad2*/ 	.byte	0x3f
	.zero		1


	//   ....[74]....
        /*0ad4*/ 	.word	0x000173c0
        /*0ad8*/ 	.word	0x00000005
        /*0adc*/ 	.word	0x00019c60
        /*0ae0*/ 	.short	0x010a
        /*0ae2*/ 	.byte	0x3f
	.zero		1


	//   ....[75]....
        /*0ae4*/ 	.word	0x00017400
        /*0ae8*/ 	.word	0x00000003
        /*0aec*/ 	.word	0x00019c60
        /*0af0*/ 	.short	0x010a
        /*0af2*/ 	.byte	0x3f
	.zero		1


	//   ....[76]....
        /*0af4*/ 	.word	0x00017440
        /*0af8*/ 	.word	0x00000005
        /*0afc*/ 	.word	0x00019c80
        /*0b00*/ 	.short	0x010a
        /*0b02*/ 	.byte	0x3f
	.zero		1


	//   ....[77]....
        /*0b04*/ 	.word	0x00017480
        /*0b08*/ 	.word	0x00000003
        /*0b0c*/ 	.word	0x00019c80
        /*0b10*/ 	.short	0x010a
        /*0b12*/ 	.byte	0x3f
	.zero		1


	//   ....[78]....
        /*0b14*/ 	.word	0x000174f0
        /*0b18*/ 	.word	0x00000003
        /*0b1c*/ 	.word	0x00019c00
        /*0b20*/ 	.short	0x010a
        /*0b22*/ 	.byte	0x3f
	.zero		1


	//   ....[79]....
        /*0b24*/ 	.word	0x00017540
        /*0b28*/ 	.word	0x00000015
        /*0b2c*/ 	.word	0x00019c30
        /*0b30*/ 	.short	0x010a
        /*0b32*/ 	.byte	0x3f
	.zero		1


	//   ....[80]....
        /*0b34*/ 	.word	0x000175a0
        /*0b38*/ 	.word	0x00000008
        /*0b3c*/ 	.word	0x00019c30
        /*0b40*/ 	.short	0x010a
        /*0b42*/ 	.byte	0x3f
	.zero		1


	//   ....[81]....
        /*0b44*/ 	.word	0x00017600
        /*0b48*/ 	.word	0x00000008
        /*0b4c*/ 	.word	0x00019c50
        /*0b50*/ 	.short	0x010a
        /*0b52*/ 	.byte	0x3f
	.zero		1


	//   ....[82]....
        /*0b54*/ 	.word	0x00017660
        /*0b58*/ 	.word	0x00000008
        /*0b5c*/ 	.word	0x00019c30
        /*0b60*/ 	.short	0x010a
        /*0b62*/ 	.byte	0x3f
	.zero		1


	//   ....[83]....
        /*0b64*/ 	.word	0x000176c0
        /*0b68*/ 	.word	0x00000008
        /*0b6c*/ 	.word	0x00019c50
        /*0b70*/ 	.short	0x010a
        /*0b72*/ 	.byte	0x3f
	.zero		1


	//   ....[84]....
        /*0b74*/ 	.word	0x00017720
        /*0b78*/ 	.word	0x00000008
        /*0b7c*/ 	.word	0x00019c30
        /*0b80*/ 	.short	0x010a
        /*0b82*/ 	.byte	0x3f
	.zero		1


	//   ....[85]....
        /*0b84*/ 	.word	0x00017780
        /*0b88*/ 	.word	0x00000008
        /*0b8c*/ 	.word	0x00019c50
        /*0b90*/ 	.short	0x010a
        /*0b92*/ 	.byte	0x3f
	.zero		1


	//   ....[86]....
        /*0b94*/ 	.word	0x000177e0
        /*0b98*/ 	.word	0x00000005
        /*0b9c*/ 	.word	0x00019c50
        /*0ba0*/ 	.short	0x010a
        /*0ba2*/ 	.byte	0x3f
	.zero		1


	//   ....[87]....
        /*0ba4*/ 	.word	0x000178e0
        /*0ba8*/ 	.word	0x00000005
        /*0bac*/ 	.word	0x00019c80
        /*0bb0*/ 	.short	0x010a
        /*0bb2*/ 	.byte	0x3f
	.zero		1


	//   ....[88]....
        /*0bb4*/ 	.word	0x00017cc0
        /*0bb8*/ 	.word	0x00000005
        /*0bbc*/ 	.word	0x00019c40
        /*0bc0*/ 	.short	0x010a
        /*0bc2*/ 	.byte	0x3f
	.zero		1


	//   ....[89]....
        /*0bc4*/ 	.word	0x00018360
        /*0bc8*/ 	.word	0x00000016
        /*0bcc*/ 	.word	0x00019c20
        /*0bd0*/ 	.short	0x010a
        /*0bd2*/ 	.byte	0x3f
	.zero		1


	//   ....[90]....
        /*0bd4*/ 	.word	0x000183b0
        /*0bd8*/ 	.word	0x00000000
        /*0bdc*/ 	.word	0x00019c80
        /*0be0*/ 	.short	0x010a
        /*0be2*/ 	.byte	0x3f
	.zero		1


	//   ....[91]....
        /*0be4*/ 	.word	0x000186b0
        /*0be8*/ 	.word	0x00000000
        /*0bec*/ 	.word	0x00019c40
        /*0bf0*/ 	.short	0x010a
        /*0bf2*/ 	.byte	0x3f
	.zero		1


	//   ....[92]....
        /*0bf4*/ 	.word	0x00018960
        /*0bf8*/ 	.word	0x00000002
        /*0bfc*/ 	.word	0x00019c70
        /*0c00*/ 	.short	0x010a
        /*0c02*/ 	.byte	0x3f
	.zero		1


	//   ....[93]....
        /*0c04*/ 	.word	0x000189b0
        /*0c08*/ 	.word	0x00000002
        /*0c0c*/ 	.word	0x00019c60
        /*0c10*/ 	.short	0x010a
        /*0c12*/ 	.byte	0x3f
	.zero		1


	//   ....[94]....
        /*0c14*/ 	.word	0x00018a00
        /*0c18*/ 	.word	0x00000000
        /*0c1c*/ 	.word	0x00019c70
        /*0c20*/ 	.short	0x010a
        /*0c22*/ 	.byte	0x3f
	.zero		1


	//   ....[95]....
        /*0c24*/ 	.word	0x00018a50
        /*0c28*/ 	.word	0x00000000
        /*0c2c*/ 	.word	0x00019c60
        /*0c30*/ 	.short	0x010a
        /*0c32*/ 	.byte	0x3f
	.zero		1


	//   ....[96]....
        /*0c34*/ 	.word	0x00018aa0
        /*0c38*/ 	.word	0x00000007
        /*0c3c*/ 	.word	0x00019c20
        /*0c40*/ 	.short	0x010a
        /*0c42*/ 	.byte	0x3f
	.zero		1


	//   ....[97]....
        /*0c44*/ 	.word	0x00018c40
        /*0c48*/ 	.word	0x00000005
        /*0c4c*/ 	.word	0x00019c40
        /*0c50*/ 	.short	0x010a
        /*0c52*/ 	.byte	0x3f
	.zero		1


	//   ....[98]....
        /*0c54*/ 	.word	0x00018c90
        /*0c58*/ 	.word	0x00000003
        /*0c5c*/ 	.word	0x00019c40
        /*0c60*/ 	.short	0x010a
        /*0c62*/ 	.byte	0x3f
	.zero		1


	//   ....[99]....
        /*0c64*/ 	.word	0x00018ce0
        /*0c68*/ 	.word	0x00000005
        /*0c6c*/ 	.word	0x00019c60
        /*0c70*/ 	.short	0x010a
        /*0c72*/ 	.byte	0x3f
	.zero		1


	//   ....[100]....
        /*0c74*/ 	.word	0x00018d30
        /*0c78*/ 	.word	0x00000003
        /*0c7c*/ 	.word	0x00019c60
        /*0c80*/ 	.short	0x010a
        /*0c82*/ 	.byte	0x3f
	.zero		1


	//   ....[101]....
        /*0c84*/ 	.word	0x00018d80
        /*0c88*/ 	.word	0x00000005
        /*0c8c*/ 	.word	0x00019c80
        /*0c90*/ 	.short	0x010a
        /*0c92*/ 	.byte	0x3f
	.zero		1


	//----- nvinfo : EIATTR_NUM_MBARRIERS
	.align		4
.L_1252:
        /*0c94*/ 	.byte	0x03, 0x38
        /*0c96*/ 	.short	0x0016


	//----- nvinfo : EIATTR_EXIT_INSTR_OFFSETS
	.align		4
        /*0c98*/ 	.byte	0x04, 0x1c
        /*0c9a*/ 	.short	(.L_1254 - .L_1253)


	//   ....[0]....
.L_1253:
        /*0c9c*/ 	.word	0x00000980


	//   ....[1]....
        /*0ca0*/ 	.word	0x000112f0


	//   ....[2]....
        /*0ca4*/ 	.word	0x000174d0


	//----- nvinfo : EIATTR_MAX_THREADS
	.align		4
.L_1254:
        /*0ca8*/ 	.byte	0x04, 0x05
        /*0caa*/ 	.short	(.L_1256 - .L_1255)
.L_1255:
        /*0cac*/ 	.word	0x00000200
        /*0cb0*/ 	.word	0x00000001
        /*0cb4*/ 	.word	0x00000001


	//----- nvinfo : EIATTR_CRS_STACK_SIZE
	.align		4
.L_1256:
        /*0cb8*/ 	.byte	0x04, 0x1e
        /*0cba*/ 	.short	(.L_1258 - .L_1257)
.L_1257:
        /*0cbc*/ 	.word	0x00000000


	//----- nvinfo : EIATTR_CBANK_PARAM_SIZE
	.align		4
.L_1258:
        /*0cc0*/ 	.byte	0x03, 0x19
        /*0cc2*/ 	.short	0x0af0


	//----- nvinfo : EIATTR_PARAM_CBANK
	.align		4
        /*0cc4*/ 	.byte	0x04, 0x0a
        /*0cc6*/ 	.short	(.L_1260 - .L_1259)
	.align		4
.L_1259:
        /*0cc8*/ 	.word	index@(.nv.constant0._ZN7cutlass13device_kernelIN5flash11enable_sm90INS1_16FlashAttnFwdSm90INS1_25CollectiveMainloopFwdSm90ILi2EN4cute5tupleIJNS5_1CILi1EEES8_S8_EEENS6_IJNS7_ILi192EEENS7_ILi128EEENS7_ILi96EEEEEELi96ENS_12float_e4m3_tEfNS_4arch4Sm90ELb0ELb1ELb1ELb1ELb1ELb0ELb0ELb1ELb1ELb1ELb0ELb0EEENS1_21CollectiveEpilogueFwdINS6_IJSA_SC_SB_EEES9_NS_10bfloat16_tESG_Li384ELb1ELb1ELb0ELb1EEENS1_36VarlenDynamicPersistentTileSchedulerILi192ELi128ELi384ELi128ELb0ELb1ELb1ELb1ELb0ELb1EEEEEEEEEvNT_6ParamsE)
        /*0ccc*/ 	.short	0x0210
        /*0cce*/ 	.short	0x0af0


	//----- nvinfo : EIATTR_SW_WAR
	.align		4
.L_1260:
        /*0cd0*/ 	.byte	0x04, 0x36
        /*0cd2*/ 	.short	(.L_1262 - .L_1261)
.L_1261:
        /*0cd4*/ 	.word	0x00000008
.L_1262:


//--------------------- .nv.info._ZN7cutlass13device_kernelIN5flash11enable_sm90INS1_16FlashAttnFwdSm90INS1_25CollectiveMainloopFwdSm90ILi2EN4cute5tupleIJNS5_1CILi1EEES8_S8_EEENS6_IJNS7_ILi192EEENS7_ILi128EEENS7_ILi96EEEEEELi96ENS_12float_e4m3_tEfNS_4arch4Sm90ELb0ELb1ELb1ELb1ELb1ELb1ELb0ELb1ELb1ELb1ELb0ELb0EEENS1_21CollectiveEpilogueFwdINS6_IJSA_SC_SB_EEES9_NS_10bfloat16_tESG_Li384ELb1ELb1ELb0ELb1EEENS1_36VarlenDynamicPersistentTileSchedulerILi192ELi128ELi384ELi128ELb0ELb1ELb1ELb1ELb0ELb1EEEEEEEEEvNT_6ParamsE --------------------------
	.section	.nv.info._ZN7cutlass13device_kernelIN5flash11enable_sm90INS1_16FlashAttnFwdSm90INS1_25CollectiveMainloopFwdSm90ILi2EN4cute5tupleIJNS5_1CILi1EEES8_S8_EEENS6_IJNS7_ILi192EEENS7_ILi128EEENS7_ILi96EEEEEELi96ENS_12float_e4m3_tEfNS_4arch4Sm90ELb0ELb1ELb1ELb1ELb1ELb1ELb0ELb1ELb1ELb1ELb0ELb0EEENS1_21CollectiveEpilogueFwdINS6_IJSA_SC_SB_EEES9_NS_10bfloat16_tESG_Li384ELb1ELb1ELb0ELb1EEENS1_36VarlenDynamicPersistentTileSchedulerILi192ELi128ELi384ELi128ELb0ELb1ELb1ELb1ELb0ELb1EEEEEEEEEvNT_6ParamsE,"",@"SHT_CUDA_INFO"
	.sectionflags	@""
	.align	4


	//----- nvinfo : EIATTR_CUDA_API_VERSION
	.align		4
        /*0000*/ 	.byte	0x04, 0x37
        /*0002*/ 	.short	(.L_1264 - .L_1263)
.L_1263:
        /*0004*/ 	.word	0x00000082


	//----- nvinfo : EIATTR_KPARAM_INFO
	.align		4
.L_1264:
        /*0008*/ 	.byte	0x04, 0x17
        /*000a*/ 	.short	(.L_1266 - .L_1265)
.L_1265:
        /*000c*/ 	.word	0x00000000
        /*0010*/ 	.short	0x0000
        /*0012*/ 	.short	0x0070
        /*0014*/ 	.byte	0x00, 0xf0, 0x01, 0x2a


	//----- nvinfo : EIATTR_SPARSE_MMA_MASK
	.align		4
.L_1266:
        /*0018*/ 	.byte	0x03, 0x50
        /*001a*/ 	.short	0x0000


	//----- nvinfo : EIATTR_MAXREG_COUNT
	.align		4
        /*001c*/ 	.byte	0x03, 0x1b
        /*001e*/ 	.short	0x0080


	//----- nvinfo : EIATTR_NUM_BARRIERS
	.align		4
        /*0020*/ 	.byte	0x02, 0x4c
        /*0022*/ 	.byte	0x10
	.zero		1


	//----- nvinfo : EIATTR_EXTERNS
	.align		4
        /*0024*/ 	.byte	0x04, 0x0f
        /*0026*/ 	.short	(.L_1268 - .L_1267)


	//   ....[0]....
	.align		4
.L_1267:
        /*0028*/ 	.word	index@(__assertfail)


	//----- nvinfo : EIATTR_ANNOTATIONS
	.align		4
.L_1268:
        /*002c*/ 	.byte	0x04, 0x55
        /*002e*/ 	.short	(.L_1270 - .L_1269)


	//   ....[0]....
.L_1269:
        /* <DEDUP_REMOVED lines=101> */


	//----- nvinfo : EIATTR_MERCURY_ISA_VERSION
	.align		4
.L_1270:
        /*0670*/ 	.byte	0x03, 0x5f
        /*0672*/ 	.short	0x0101


	//----- nvinfo : EIATTR_UNUSED_LOAD_BYTE_OFFSET
	.align		4
        /*0674*/ 	.byte	0x04, 0x44
        /*0676*/ 	.short	(.L_1272 - .L_1271)


	//   ....[0]....
.L_1271:
        /*0678*/ 	.word	0x00000a50
        /*067c*/ 	.word	0x0000fff0


	//   ....[1]....
        /*0680*/ 	.word	0x00019f70
        /*0684*/ 	.word	0x0000fff0


	//----- nvinfo : EIATTR_INT_WARP_WIDE_INSTR_OFFSETS
	.align		4
.L_1272:
        /*0688*/ 	.byte	0x04, 0x31
        /*068a*/ 	.short	(.L_1274 - .L_1273)


	//   ....[0]....
.L_1273:
        /*068c*/ 	.word	0x00000130


	//   ....[1]....
        /*0690*/ 	.word	0x00000170


	//   ....[2]....
        /*0694*/ 	.word	0x000001e0


	//   ....[3]....
        /*0698*/ 	.word	0x0001f370


	//   ....[4]....
        /*069c*/ 	.word	0x0001f400


	//   ....[5]....
        /*06a0*/ 	.word	0x00022610


	//   ....[6]....
        /*06a4*/ 	.word	0x000226a0


	//----- nvinfo : EIATTR_COOP_GROUP_MASK_REGIDS
	.align		4
.L_1274:
        /*06a8*/ 	.byte	0x04, 0x29
        /*06aa*/ 	.short	(.L_1276 - .L_1275)


	//   ....[0]....
.L_1275:
        /*06ac*/ 	.word	0xffffffff


	//   ....[1]....
        /*06b0*/ 	.word	0xffffffff


	//   ....[2]....
        /*06b4*/ 	.word	0xffffffff


	//   ....[3]....
        /*06b8*/ 	.word	0xffffffff


	//   ....[4]....
        /*06bc*/ 	.word	0xffffffff


	//   ....[5]....
        /*06c0*/ 	.word	0xffffffff


	//   ....[6]....
        /*06c4*/ 	.word	0xffffffff


	//   ....[7]....
        /*06c8*/ 	.word	0xffffffff


	//   ....[8]....
        /*06cc*/ 	.word	0xffffffff


	//   ....[9]....
        /*06d0*/ 	.word	0xffffffff


	//   ....[10]....
        /*06d4*/ 	.word	0xffffffff


	//   ....[11]....
        /*06d8*/ 	.word	0xffffffff


	//   ....[12]....
        /*06dc*/ 	.word	0xffffffff


	//   ....[13]....
        /*06e0*/ 	.word	0xffffffff


	//   ....[14]....
        /*06e4*/ 	.word	0xffffffff


	//   ....[15]....
        /*06e8*/ 	.word	0xffffffff


	//   ....[16]....
        /*06ec*/ 	.word	0xffffffff


	//   ....[17]....
        /*06f0*/ 	.word	0xffffffff


	//   ....[18]....
        /*06f4*/ 	.word	0xffffffff


	//   ....[19]....
        /*06f8*/ 	.word	0xffffffff


	//   ....[20]....
        /*06fc*/ 	.word	0xffffffff


	//   ....[21]....
        /*0700*/ 	.word	0xffffffff


	//   ....[22]....
        /*0704*/ 	.word	0xffffffff


	//   ....[23]....
        /*0708*/ 	.word	0xffffffff


	//   ....[24]....
        /*070c*/ 	.word	0xffffffff


	//   ....[25]....
        /*0710*/ 	.word	0xffffffff


	//   ....[26]....
        /*0714*/ 	.word	0xffffffff


	//   ....[27]....
        /*0718*/ 	.word	0xffffffff


	//   ....[28]....
        /*071c*/ 	.word	0xffffffff


	//   ....[29]....
        /*0720*/ 	.word	0xffffffff


	//   ....[30]....
        /*0724*/ 	.word	0xffffffff


	//   ....[31]....
        /*0728*/ 	.word	0xffffffff


	//   ....[32]....
        /*072c*/ 	.word	0xffffffff


	//   ....[33]....
        /*0730*/ 	.word	0xffffffff


	//   ....[34]....
        /*0734*/ 	.word	0xffffffff


	//   ....[35]....
        /*0738*/ 	.word	0xffffffff


	//   ....[36]....
        /*073c*/ 	.word	0xffffffff


	//   ....[37]....
        /*0740*/ 	.word	0xffffffff


	//   ....[38]....
        /*0744*/ 	.word	0xffffffff


	//   ....[39]....
        /*0748*/ 	.word	0xffffffff


	//   ....[40]....
        /*074c*/ 	.word	0xffffffff


	//   ....[41]....
        /*0750*/ 	.word	0xffffffff


	//   ....[42]....
        /*0754*/ 	.word	0xffffffff


	//   ....[43]....
        /*0758*/ 	.word	0xffffffff


	//   ....[44]....
        /*075c*/ 	.word	0xffffffff


	//   ....[45]....
        /*0760*/ 	.word	0xffffffff


	//   ....[46]....
        /*0764*/ 	.word	0xffffffff


	//   ....[47]....
        /*0768*/ 	.word	0xffffffff


	//   ....[48]....
        /*076c*/ 	.word	0xffffffff


	//   ....[49]....
        /*0770*/ 	.word	0xffffffff


	//   ....[50]....
        /*0774*/ 	.word	0xffffffff


	//   ....[51]....
        /*0778*/ 	.word	0xffffffff


	//   ....[52]....
        /*077c*/ 	.word	0xffffffff


	//   ....[53]....
        /*0780*/ 	.word	0xffffffff


	//   ....[54]....
        /*0784*/ 	.word	0xffffffff


	//   ....[55]....
        /*0788*/ 	.word	0xffffffff


	//   ....[56]....
        /*078c*/ 	.word	0xffffffff


	//   ....[57]....
        /*0790*/ 	.word	0xffffffff


	//   ....[58]....
        /*0794*/ 	.word	0xffffffff


	//   ....[59]....
        /*0798*/ 	.word	0xffffffff


	//   ....[60]....
        /*079c*/ 	.word	0xffffffff


	//   ....[61]....
        /*07a0*/ 	.word	0xffffffff


	//   ....[62]....
        /*07a4*/ 	.word	0xffffffff


	//   ....[63]....
        /*07a8*/ 	.word	0xffffffff


	//   ....[64]....
        /*07ac*/ 	.word	0xffffffff


	//   ....[65]....
        /*07b0*/ 	.word	0xffffffff


	//   ....[66]....
        /*07b4*/ 	.word	0xffffffff


	//   ....[67]....
        /*07b8*/ 	.word	0xffffffff


	//   ....[68]....
        /*07bc*/ 	.word	0xffffffff


	//   ....[69]....
        /*07c0*/ 	.word	0xffffffff


	//   ....[70]....
        /*07c4*/ 	.word	0xffffffff


	//   ....[71]....
        /*07c8*/ 	.word	0xffffffff


	//   ....[72]....
        /*07cc*/ 	.word	0xffffffff


	//   ....[73]....
        /*07d0*/ 	.word	0xffffffff


	//   ....[74]....
        /*07d4*/ 	.word	0xffffffff


	//   ....[75]....
        /*07d8*/ 	.word	0xffffffff


	//   ....[76]....
        /*07dc*/ 	.word	0xffffffff


	//   ....[77]....
        /*07e0*/ 	.word	0xffffffff


	//   ....[78]....
        /*07e4*/ 	.word	0xffffffff


	//   ....[79]....
        /*07e8*/ 	.word	0xffffffff


	//   ....[80]....
        /*07ec*/ 	.word	0xffffffff


	//   ....[81]....
        /*07f0*/ 	.word	0xffffffff


	//   ....[82]....
        /*07f4*/ 	.word	0xffffffff


	//   ....[83]....
        /*07f8*/ 	.word	0xffffffff


	//   ....[84]....
        /*07fc*/ 	.word	0xffffffff


	//   ....[85]....
        /*0800*/ 	.word	0xffffffff


	//   ....[86]....
        /*0804*/ 	.word	0xffffffff


	//   ....[87]....
        /*0808*/ 	.word	0xffffffff


	//   ....[88]....
        /*080c*/ 	.word	0xffffffff


	//   ....[89]....
        /*0810*/ 	.word	0xffffffff


	//   ....[90]....
        /*0814*/ 	.word	0xffffffff


	//   ....[91]....
        /*0818*/ 	.word	0xffffffff


	//   ....[92]....
        /*081c*/ 	.word	0xffffffff


	//   ....[93]....
        /*0820*/ 	.word	0xffffffff


	//   ....[94]....
        /*0824*/ 	.word	0xffffffff


	//   ....[95]....
        /*0828*/ 	.word	0xffffffff


	//   ....[96]....
        /*082c*/ 	.word	0xffffffff


	//   ....[97]....
        /*0830*/ 	.word	0xffffffff


	//   ....[98]....
        /*0834*/ 	.word	0xffffffff


	//   ....[99]....
        /*0838*/ 	.word	0xffffffff


	//   ....[100]....
        /*083c*/ 	.word	0xffffffff


	//   ....[101]....
        /*0840*/ 	.word	0xffffffff


	//   ....[102]....
        /*0844*/ 	.word	0xffffffff


	//   ....[103]....
        /*0848*/ 	.word	0xffffffff


	//   ....[104]....
        /*084c*/ 	.word	0xffffffff


	//   ....[105]....
        /*0850*/ 	.word	0xffffffff


	//   ....[106]....
        /*0854*/ 	.word	0xffffffff


	//   ....[107]....
        /*0858*/ 	.word	0xffffffff


	//   ....[108]....
        /*085c*/ 	.word	0xffffffff


	//   ....[109]....
        /*0860*/ 	.word	0xffffffff


	//   ....[110]....
        /*0864*/ 	.word	0xffffffff


	//   ....[111]....
        /*0868*/ 	.word	0xffffffff


	//   ....[112]....
        /*086c*/ 	.word	0xffffffff


	//   ....[113]....
        /*0870*/ 	.word	0xffffffff


	//   ....[114]....
        /*0874*/ 	.word	0xffffffff


	//   ....[115]....
        /*0878*/ 	.word	0xffffffff


	//   ....[116]....
        /*087c*/ 	.word	0xffffffff


	//   ....[117]....
        /*0880*/ 	.word	0xffffffff


	//   ....[118]....
        /*0884*/ 	.word	0xffffffff


	//   ....[119]....
        /*0888*/ 	.word	0xffffffff


	//   ....[120]....
        /*088c*/ 	.word	0xffffffff


	//   ....[121]....
        /*0890*/ 	.word	0xffffffff


	//   ....[122]....
        /*0894*/ 	.word	0xffffffff


	//   ....[123]....
        /*0898*/ 	.word	0xffffffff


	//   ....[124]....
        /*089c*/ 	.word	0xffffffff


	//   ....[125]....
        /*08a0*/ 	.word	0xffffffff


	//   ....[126]....
        /*08a4*/ 	.word	0xffffffff


	//   ....[127]....
        /*08a8*/ 	.word	0xffffffff


	//   ....[128]....
        /*08ac*/ 	.word	0xffffffff


	//   ....[129]....
        /*08b0*/ 	.word	0xffffffff


	//   ....[130]....
        /*08b4*/ 	.word	0xffffffff


	//   ....[131]....
        /*08b8*/ 	.word	0xffffffff


	//   ....[132]....
        /*08bc*/ 	.word	0xffffffff


	//   ....[133]....
        /*08c0*/ 	.word	0xffffffff


	//   ....[134]....
        /*08c4*/ 	.word	0xffffffff


	//   ....[135]....
        /*08c8*/ 	.word	0xffffffff


	//   ....[136]....
        /*08cc*/ 	.word	0xffffffff


	//   ....[137]....
        /*08d0*/ 	.word	0xffffffff


	//   ....[138]....
        /*08d4*/ 	.word	0xffffffff


	//   ....[139]....
        /*08d8*/ 	.word	0xffffffff


	//   ....[140]....
        /*08dc*/ 	.word	0xffffffff


	//   ....[141]....
        /*08e0*/ 	.word	0xffffffff


	//   ....[142]....
        /*08e4*/ 	.word	0xffffffff


	//   ....[143]....
        /*08e8*/ 	.word	0x0500000f


	//   ....[144]....
        /*08ec*/ 	.word	0x0500000f


	//   ....[145]....
        /*08f0*/ 	.word	0x0500000f


	//   ....[146]....
        /*08f4*/ 	.word	0x0500000f


	//   ....[147]....
        /*08f8*/ 	.word	0x0500000f


	//   ....[148]....
        /*08fc*/ 	.word	0x0500000f


	//   ....[149]....
        /*0900*/ 	.word	0x0500000f


	//   ....[150]....
        /*0904*/ 	.word	0x0500000f


	//   ....[151]....
        /*0908*/ 	.word	0x0500000f


	//   ....[152]....
        /*090c*/ 	.word	0x0500000f


	//   ....[153]....
        /*0910*/ 	.word	0x0500000f


	//   ....[154]....
        /*0914*/ 	.word	0x0500000f


	//   ....[155]....
        /*0918*/ 	.word	0x0500000f


	//   ....[156]....
        /*091c*/ 	.word	0x0500000f


	//   ....[157]....
        /*0920*/ 	.word	0x0500000f


	//   ....[158]....
        /*0924*/ 	.word	0x0500000f


	//   ....[159]....
        /*0928*/ 	.word	0x0500000f


	//   ....[160]....
        /*092c*/ 	.word	0x0500000f


	//   ....[161]....
        /*0930*/ 	.word	0x0500000f


	//   ....[162]....
        /*0934*/ 	.word	0x0500000f


	//   ....[163]....
        /*0938*/ 	.word	0x0500000f


	//   ....[164]....
        /*093c*/ 	.word	0x0500000f


	//   ....[165]....
        /*0940*/ 	.word	0x0500000f


	//   ....[166]....
        /*0944*/ 	.word	0x0500000f


	//   ....[167]....
        /*0948*/ 	.word	0x0500000f


	//   ....[168]....
        /*094c*/ 	.word	0x0500000f


	//   ....[169]....
        /*0950*/ 	.word	0x0500000f


	//   ....[170]....
        /*0954*/ 	.word	0x0500000f


	//   ....[171]....
        /*0958*/ 	.word	0x0500000f


	//   ....[172]....
        /*095c*/ 	.word	0x0500000f


	//   ....[173]....
        /*0960*/ 	.word	0x0500000f


	//   ....[174]....
        /*0964*/ 	.word	0x0500000f


	//   ....[175]....
        /*0968*/ 	.word	0x0500000f


	//   ....[176]....
        /*096c*/ 	.word	0x0500000f


	//   ....[177]....
        /*0970*/ 	.word	0x0500000f


	//   ....[178]....
        /*0974*/ 	.word	0x0500000f


	//   ....[179]....
        /*0978*/ 	.word	0x0500000f


	//   ....[180]....
        /*097c*/ 	.word	0x0500000f


	//   ....[181]....
        /*0980*/ 	.word	0x0500000f


	//   ....[182]....
        /*0984*/ 	.word	0x0500000f


	//   ....[183]....
        /*0988*/ 	.word	0x0500000f


	//   ....[184]....
        /*098c*/ 	.word	0x0500000f


	//   ....[185]....
        /*0990*/ 	.word	0x0500000f


	//   ....[186]....
        /*0994*/ 	.word	0x0500000f


	//   ....[187]....
        /*0998*/ 	.word	0x0500000f


	//   ....[188]....
        /*099c*/ 	.word	0x0500000f


	//   ....[189]....
        /*09a0*/ 	.word	0x0500000f


	//   ....[190]....
        /*09a4*/ 	.word	0x0500000f


	//   ....[191]....
        /*09a8*/ 	.word	0x0500000f


	//   ....[192]....
        /*09ac*/ 	.word	0x0500000f


	//   ....[193]....
        /*09b0*/ 	.word	0x0500000f


	//   ....[194]....
        /*09b4*/ 	.word	0x0500000f


	//   ....[195]....
        /*09b8*/ 	.word	0x0500000f


	//   ....[196]....
        /*09bc*/ 	.word	0x0500000f


	//   ....[197]....
        /*09c0*/ 	.word	0x0500000f


	//   ....[198]....
        /*09c4*/ 	.word	0x0500000f


	//----- nvinfo : EIATTR_COOP_GROUP_INSTR_OFFSETS
	.align		4
.L_1276:
        /*09c8*/ 	.byte	0x04, 0x28
        /*09ca*/ 	.short	(.L_1278 - .L_1277)


	//   ....[0]....
.L_1277:
        /*09cc*/ 	.word	0x00000070


	//   ....[1]....
        /*09d0*/ 	.word	0x00000140


	//   ....[2]....
        /*09d4*/ 	.word	0x00000190


	//   ....[3]....
        /*09d8*/ 	.word	0x000003c0


	//   ....[4]....
        /*09dc*/ 	.word	0x00000520


	//   ....[5]....
        /*09e0*/ 	.word	0x00000640


	//   ....[6]....
        /*09e4*/ 	.word	0x000007a0


	//   ....[7]....
        /*09e8*/ 	.word	0x00002c60


	//   ....[8]....
        /*09ec*/ 	.word	0x00002c70


	//   ....[9]....
        /*09f0*/ 	.word	0x00004660


	//   ....[10]....
        /*09f4*/ 	.word	0x00004670


	//   ....[11]....
        /*09f8*/ 	.word	0x00006860


	//   ....[12]....
        /*09fc*/ 	.word	0x00006870


	//   ....[13]....
        /*0a00*/ 	.word	0x00006c70


	//   ....[14]....
        /*0a04*/ 	.word	0x00006c90


	//   ....[15]....
        /*0a08*/ 	.word	0x00007650


	//   ....[16]....
        /*0a0c*/ 	.word	0x00008010


	//   ....[17]....
        /*0a10*/ 	.word	0x00008020


	//   ....[18]....
        /*0a14*/ 	.word	0x00008030


	//   ....[19]....
        /*0a18*/ 	.word	0x00008040


	//   ....[20]....
        /*0a1c*/ 	.word	0x00009d00


	//   ....[21]....
        /*0a20*/ 	.word	0x00009d10


	//   ....[22]....
        /*0a24*/ 	.word	0x00009d20


	//   ....[23]....
        /*0a28*/ 	.word	0x00009d30


	//   ....[24]....
        /*0a2c*/ 	.word	0x0000cb60


	//   ....[25]....
        /*0a30*/ 	.word	0x0000d080


	//   ....[26]....
        /*0a34*/ 	.word	0x0000e330


	//   ....[27]....
        /*0a38*/ 	.word	0x0000e430


	//   ....[28]....
        /*0a3c*/ 	.word	0x0000eae0


	//   ....[29]....
        /*0a40*/ 	.word	0x0000ebc0


	//   ....[30]....
        /*0a44*/ 	.word	0x000106e0


	//   ....[31]....
        /*0a48*/ 	.word	0x00010d00


	//   ....[32]....
        /*0a4c*/ 	.word	0x00011cc0


	//   ....[33]....
        /*0a50*/ 	.word	0x00011dc0


	//   ....[34]....
        /*0a54*/ 	.word	0x000122b0


	//   ....[35]....
        /*0a58*/ 	.word	0x00012320


	//   ....[36]....
        /*0a5c*/ 	.word	0x000146d0


	//   ....[37]....
        /*0a60*/ 	.word	0x00014720


	//   ....[38]....
        /*0a64*/ 	.word	0x000149b0


	//   ....[39]....
        /*0a68*/ 	.word	0x000149d0


	//   ....[40]....
        /*0a6c*/ 	.word	0x000167f0


	//   ....[41]....
        /*0a70*/ 	.word	0x00016e60


	//   ....[42]....
        /*0a74*/ 	.word	0x00017b90


	//   ....[43]....
        /*0a78*/ 	.word	0x00017db0


	//   ....[44]....
        /*0a7c*/ 	.word	0x000184b0


	//   ....[45]....
        /*0a80*/ 	.word	0x00018510


	//   ....[46]....
        /*0a84*/ 	.word	0x00019890


	//   ....[47]....
        /*0a88*/ 	.word	0x000198b0


	//   ....[48]....
        /*0a8c*/ 	.word	0x00019930


	//   ....[49]....
        /*0a90*/ 	.word	0x00019940


	//   ....[50]....
        /*0a94*/ 	.word	0x0001a570


	//   ....[51]....
        /*0a98*/ 	.word	0x0001a5a0


	//   ....[52]....
        /*0a9c*/ 	.word	0x0001a5c0


	//   ....[53]....
        /*0aa0*/ 	.word	0x0001a5e0


	//   ....[54]....
        /*0aa4*/ 	.word	0x0001a600


	//   ....[55]....
        /*0aa8*/ 	.word	0x0001a610


	//   ....[56]....
        /*0aac*/ 	.word	0x0001a620


	//   ....[57]....
        /*0ab0*/ 	.word	0x0001a630


	//   ....[58]....
        /*0ab4*/ 	.word	0x0001a640


	//   ....[59]....
        /*0ab8*/ 	.word	0x0001a650


	//   ....[60]....
        /*0abc*/ 	.word	0x0001a660


	//   ....[61]....
        /*0ac0*/ 	.word	0x0001a670


	//   ....[62]....
        /*0ac4*/ 	.word	0x0001a6b0


	//   ....[63]....
        /*0ac8*/ 	.word	0x0001a6c0


	//   ....[64]....
        /*0acc*/ 	.word	0x0001a6d0


	//   ....[65]....
        /*0ad0*/ 	.word	0x0001a6e0


	//   ....[66]....
        /*0ad4*/ 	.word	0x0001a6f0


	//   ....[67]....
        /*0ad8*/ 	.word	0x0001a700


	//   ....[68]....
        /*0adc*/ 	.word	0x0001a710


	//   ....[69]....
        /*0ae0*/ 	.word	0x0001a720


	//   ....[70]....
        /*0ae4*/ 	.word	0x0001a730


	//   ....[71]....
        /*0ae8*/ 	.word	0x0001a740


	//   ....[72]....
        /*0aec*/ 	.word	0x0001a750


	//   ....[73]....
        /*0af0*/ 	.word	0x0001a760


	//   ....[74]....
        /*0af4*/ 	.word	0x0001ae80


	//   ....[75]....
        /*0af8*/ 	.word	0x0001aec0


	//   ....[76]....
        /*0afc*/ 	.word	0x0001af20


	//   ....[77]....
        /*0b00*/ 	.word	0x0001af30


	//   ....[78]....
        /*0b04*/ 	.word	0x0001b470


	//   ....[79]....
        /*0b08*/ 	.word	0x0001b4a0


	//   ....[80]....
        /*0b0c*/ 	.word	0x0001b5a0


	//   ....[81]....
        /*0b10*/ 	.word	0x0001b5c0


	//   ....[82]....
        /*0b14*/ 	.word	0x0001bed0


	//   ....[83]....
        /*0b18*/ 	.word	0x0001bee0


	//   ....[84]....
        /*0b1c*/ 	.word	0x0001bfe0


	//   ....[85]....
        /*0b20*/ 	.word	0x0001c000


	//   ....[86]....
        /*0b24*/ 	.word	0x0001c170


	//   ....[87]....
        /*0b28*/ 	.word	0x0001c320


	//   ....[88]....
        /*0b2c*/ 	.word	0x0001c350


	//   ....[89]....
        /*0b30*/ 	.word	0x0001c380


	//   ....[90]....
        /*0b34*/ 	.word	0x0001c3b0


	//   ....[91]....
        /*0b38*/ 	.word	0x0001c3e0


	//   ....[92]....
        /*0b3c*/ 	.word	0x0001c410


	//   ....[93]....
        /*0b40*/ 	.word	0x0001c580


	//   ....[94]....
        /*0b44*/ 	.word	0x0001c5b0


	//   ....[95]....
        /*0b48*/ 	.word	0x0001c5e0


	//   ....[96]....
        /*0b4c*/ 	.word	0x0001c610


	//   ....[97]....
        /*0b50*/ 	.word	0x0001c640


	//   ....[98]....
        /*0b54*/ 	.word	0x0001c670


	//   ....[99]....
        /*0b58*/ 	.word	0x0001c710


	//   ....[100]....
        /*0b5c*/ 	.word	0x0001c770


	//   ....[101]....
        /*0b60*/ 	.word	0x0001c810


	//   ....[102]....
        /*0b64*/ 	.word	0x0001daa0


	//   ....[103]....
        /*0b68*/ 	.word	0x00020020


	//   ....[104]....
        /*0b6c*/ 	.word	0x00020030


	//   ....[105]....
        /*0b70*/ 	.word	0x00020040


	//   ....[106]....
        /*0b74*/ 	.word	0x00020160


	//   ....[107]....
        /*0b78*/ 	.word	0x00020570


	//   ....[108]....
        /*0b7c*/ 	.word	0x00020580


	//   ....[109]....
        /*0b80*/ 	.word	0x00020590


	//   ....[110]....
        /*0b84*/ 	.word	0x000205a0


	//   ....[111]....
        /*0b88*/ 	.word	0x00020f60


	//   ....[112]....
        /*0b8c*/ 	.word	0x00020f90


	//   ....[113]....
        /*0b90*/ 	.word	0x00020fb0


	//   ....[114]....
        /*0b94*/ 	.word	0x00020fc0


	//   ....[115]....
        /*0b98*/ 	.word	0x000210c0


	//   ....[116]....
        /*0b9c*/ 	.word	0x000210d0


	//   ....[117]....
        /*0ba0*/ 	.word	0x000218d0


	//   ....[118]....
        /*0ba4*/ 	.word	0x000218f0


	//   ....[119]....
        /*0ba8*/ 	.word	0x00021910


	//   ....[120]....
        /*0bac*/ 	.word	0x00021970


	//   ....[121]....
        /*0bb0*/ 	.word	0x00021d60


	//   ....[122]....
        /*0bb4*/ 	.word	0x00021d70


	//   ....[123]....
        /*0bb8*/ 	.word	0x00021d80


	//   ....[124]....
        /*0bbc*/ 	.word	0x00021de0


	//   ....[125]....
        /*0bc0*/ 	.word	0x00022ea0


	//   ....[126]....
        /*0bc4*/ 	.word	0x00022f00


	//   ....[127]....
        /*0bc8*/ 	.word	0x00022f30


	//   ....[128]....
        /*0bcc*/ 	.word	0x00022f40


	//   ....[129]....
        /*0bd0*/ 	.word	0x00022f70


	//   ....[130]....
        /*0bd4*/ 	.word	0x00022fa0


	//   ....[131]....
        /*0bd8*/ 	.word	0x00022fd0


	//   ....[132]....
        /*0bdc*/ 	.word	0x00023000


	//   ....[133]....
        /*0be0*/ 	.word	0x00023180


	//   ....[134]....
        /*0be4*/ 	.word	0x000231b0


	//   ....[135]....
        /*0be8*/ 	.word	0x000231e0


	//   ....[136]....
        /*0bec*/ 	.word	0x00023210


	//   ....[137]....
        /*0bf0*/ 	.word	0x00023240


	//   ....[138]....
        /*0bf4*/ 	.word	0x00023270


	//   ....[139]....
        /*0bf8*/ 	.word	0x00023330


	//   ....[140]....
        /*0bfc*/ 	.word	0x00023350


	//   ....[141]....
        /*0c00*/ 	.word	0x000233c0


	//   ....[142]....
        /*0c04*/ 	.word	0x00023a90


	//   ....[143]....
        /*0c08*/ 	.word	0x00023e30


	//   ....[144]....
        /*0c0c*/ 	.word	0x00023ec0


	//   ....[145]....
        /*0c10*/ 	.word	0x00023fa0


	//   ....[146]....
        /*0c14*/ 	.word	0x00024030


	//   ....[147]....
        /*0c18*/ 	.word	0x00024110


	//   ....[148]....
        /*0c1c*/ 	.word	0x000241a0


	//   ....[149]....
        /*0c20*/ 	.word	0x00024270


	//   ....[150]....
        /*0c24*/ 	.word	0x00024300


	//   ....[151]....
        /*0c28*/ 	.word	0x00024350


	//   ....[152]....
        /*0c2c*/ 	.word	0x000243a0


	//   ....[153]....
        /*0c30*/ 	.word	0x00024470


	//   ....[154]....
        /*0c34*/ 	.word	0x00024500


	//   ....[155]....
        /*0c38*/ 	.word	0x00024550


	//   ....[156]....
        /*0c3c*/ 	.word	0x000245a0


	//   ....[157]....
        /*0c40*/ 	.word	0x00024940


	//   ....[158]....
        /*0c44*/ 	.word	0x00024c20


	//   ....[159]....
        /*0c48*/ 	.word	0x00024d20


	//   ....[160]....
        /*0c4c*/ 	.word	0x00024db0


	//   ....[161]....
        /*0c50*/ 	.word	0x00024f70


	//   ....[162]....
        /*0c54*/ 	.word	0x00025010


	//   ....[163]....
        /*0c58*/ 	.word	0x00025110


	//   ....[164]....
        /*0c5c*/ 	.word	0x000251a0


	//   ....[165]....
        /*0c60*/ 	.word	0x00025200


	//   ....[166]....
        /*0c64*/ 	.word	0x000252a0


	//   ....[167]....
        /*0c68*/ 	.word	0x000253b0


	//   ....[168]....
        /*0c6c*/ 	.word	0x00025410


	//   ....[169]....
        /*0c70*/ 	.word	0x00025470


	//   ....[170]....
        /*0c74*/ 	.word	0x00025510


	//   ....[171]....
        /*0c78*/ 	.word	0x000255e0


	//   ....[172]....
        /*0c7c*/ 	.word	0x000256c0


	//   ....[173]....
        /*0c80*/ 	.word	0x00025800


	//   ....[174]....
        /*0c84*/ 	.word	0x000258b0


	//   ....[175]....
        /*0c88*/ 	.word	0x00025960


	//   ....[176]....
        /*0c8c*/ 	.word	0x00025a10


	//   ....[177]....
        /*0c90*/ 	.word	0x00025b00


	//   ....[178]....
        /*0c94*/ 	.word	0x00025b90


	//   ....[179]....
        /*0c98*/ 	.word	0x00025bf0


	//   ....[180]....
        /*0c9c*/ 	.word	0x00025cc0


	//   ....[181]....
        /*0ca0*/ 	.word	0x00025ea0


	//   ....[182]....
        /*0ca4*/ 	.word	0x00025f40


	//   ....[183]....
        /*0ca8*/ 	.word	0x00026060


	//   ....[184]....
        /*0cac*/ 	.word	0x000260e0


	//   ....[185]....
        /*0cb0*/ 	.word	0x00026160


	//   ....[186]....
        /*0cb4*/ 	.word	0x000261e0


	//   ....[187]....
        /*0cb8*/ 	.word	0x00026260


	//   ....[188]....
        /*0cbc*/ 	.word	0x000262f0


	//   ....[189]....
        /*0cc0*/ 	.word	0x00026390


	//   ....[190]....
        /*0cc4*/ 	.word	0x00026430


	//   ....[191]....
        /*0cc8*/ 	.word	0x000264b0


	//   ....[192]....
        /*0ccc*/ 	.word	0x00026530


	//   ....[193]....
        /*0cd0*/ 	.word	0x000265b0


	//   ....[194]....
        /*0cd4*/ 	.word	0x00026640


	//   ....[195]....
        /*0cd8*/ 	.word	0x000266c0


	//   ....[196]....
        /*0cdc*/ 	.word	0x00026760


	//   ....[197]....
        /*0ce0*/ 	.word	0x000267f0


	//   ....[198]....
        /*0ce4*/ 	.word	0x00026920


	//----- nvinfo : EIATTR_REG_RECONFIG
	.align		4
.L_1278:
        /*0ce8*/ 	.byte	0x01, 0x54
	.zero		2


	//----- nvinfo : EIATTR_SYSCALL_OFFSETS
	.align		4
        /*0cec*/ 	.byte	0x04, 0x46
        /*0cee*/ 	.short	(.L_1280 - .L_1279)


	//   ....[0]....
.L_1279:
        /*0cf0*/ 	.word	0x00001ce0


	//   ....[1]....
        /*0cf4*/ 	.word	0x00001e30


	//   ....[2]....
        /*0cf8*/ 	.word	0x000077c0


	//   ....[3]....
        /*0cfc*/ 	.word	0x00007d70


	//   ....[4]....
        /*0d00*/ 	.word	0x0001f560


	//   ....[5]....
        /*0d04*/ 	.word	0x0001f6d0


	//   ....[6]....
        /*0d08*/ 	.word	0x0001f820


	//   ....[7]....
        /*0d0c*/ 	.word	0x0001f960


	//   ....[8]....
        /*0d10*/ 	.word	0x00020a10


	//----- nvinfo : EIATTR_MBARRIER_INSTR_OFFSETS
	.align		4
.L_1280:
        /*0d14*/ 	.byte	0x04, 0x39
        /*0d16*/ 	.short	(.L_1282 - .L_1281)


	//   ....[0]....
.L_1281:
        /*0d18*/ 	.word	0x00000270
        /*0d1c*/ 	.word	0x000000ff
        /*0d20*/ 	.word	0x00019c00
        /*0d24*/ 	.short	0x0100
        /*0d26*/ 	.byte	0x08
	.zero		1


	//   ....[1]....
        /*0d28*/ 	.word	0x00000280
        /*0d2c*/ 	.word	0x000000ff
        /*0d30*/ 	.word	0x00019c20
        /*0d34*/ 	.short	0x0100
        /*0d36*/ 	.byte	0x08
	.zero		1


	//   ....[2]....
        /*0d38*/ 	.word	0x00000370
        /*0d3c*/ 	.word	0x000000ff
        /*0d40*/ 	.word	0x00019c30
        /*0d44*/ 	.short	0x0100
        /*0d46*/ 	.byte	0x08
	.zero		1


	//   ....[3]....
        /*0d48*/ 	.word	0x00000380
        /*0d4c*/ 	.word	0x000000ff
        /*0d50*/ 	.word	0x00019c40
        /*0d54*/ 	.short	0x0100
        /*0d56*/ 	.byte	0x08
	.zero		1


	//   ....[4]....
        /*0d58*/ 	.word	0x00000390
        /*0d5c*/ 	.word	0x000000ff
        /*0d60*/ 	.word	0x00019c38
        /*0d64*/ 	.short	0x0100
        /*0d66*/ 	.byte	0x08
	.zero		1


	//   ....[5]....
        /*0d68*/ 	.word	0x000003a0
        /*0d6c*/ 	.word	0x000000ff
        /*0d70*/ 	.word	0x00019c48
        /*0d74*/ 	.short	0x0100
        /*0d76*/ 	.byte	0x08
	.zero		1


	//   ....[6]....
        /*0d78*/ 	.word	0x000004d0
        /*0d7c*/ 	.word	0x000000ff
        /*0d80*/ 	.word	0x00019c50
        /*0d84*/ 	.short	0x0100
        /*0d86*/ 	.byte	0x08
	.zero		1


	//   ....[7]....
        /*0d88*/ 	.word	0x000004e0
        /*0d8c*/ 	.word	0x000000ff
        /*0d90*/ 	.word	0x00019c60
        /*0d94*/ 	.short	0x0100
        /*0d96*/ 	.byte	0x08
	.zero		1


	//   ....[8]....
        /*0d98*/ 	.word	0x000004f0
        /*0d9c*/ 	.word	0x000000ff
        /*0da0*/ 	.word	0x00019c58
        /*0da4*/ 	.short	0x0100
        /*0da6*/ 	.byte	0x08
	.zero		1


	//   ....[9]....
        /*0da8*/ 	.word	0x00000500
        /*0dac*/ 	.word	0x000000ff
        /*0db0*/ 	.word	0x00019c68
        /*0db4*/ 	.short	0x0100
        /*0db6*/ 	.byte	0x08
	.zero		1


	//   ....[10]....
        /*0db8*/ 	.word	0x000005f0
        /*0dbc*/ 	.word	0x000000ff
        /*0dc0*/ 	.word	0x00019c70
        /*0dc4*/ 	.short	0x0100
        /*0dc6*/ 	.byte	0x06
	.zero		1


	//   ....[11]....
        /*0dc8*/ 	.word	0x00000600
        /*0dcc*/ 	.word	0x000000ff
        /*0dd0*/ 	.word	0x00019c80
        /*0dd4*/ 	.short	0x0100
        /*0dd6*/ 	.byte	0x06
	.zero		1


	//   ....[12]....
        /*0dd8*/ 	.word	0x00000610
        /*0ddc*/ 	.word	0x000000ff
        /*0de0*/ 	.word	0x00019c78
        /*0de4*/ 	.short	0x0100
        /*0de6*/ 	.byte	0x06
	.zero		1


	//   ....[13]....
        /*0de8*/ 	.word	0x00000620
        /*0dec*/ 	.word	0x000000ff
        /*0df0*/ 	.word	0x00019c88
        /*0df4*/ 	.short	0x0100
        /*0df6*/ 	.byte	0x06
	.zero		1


	//   ....[14]....
        /*0df8*/ 	.word	0x00000750
        /*0dfc*/ 	.word	0x000000ff
        /*0e00*/ 	.word	0x00019c90
        /*0e04*/ 	.short	0x0100
        /*0e06*/ 	.byte	0x08
	.zero		1


	//   ....[15]....
        /*0e08*/ 	.word	0x00000760
        /*0e0c*/ 	.word	0x000000ff
        /*0e10*/ 	.word	0x00019ca0
        /*0e14*/ 	.short	0x0100
        /*0e16*/ 	.byte	0x08
	.zero		1


	//   ....[16]....
        /*0e18*/ 	.word	0x00000770
        /*0e1c*/ 	.word	0x000000ff
        /*0e20*/ 	.word	0x00019c98
        /*0e24*/ 	.short	0x0100
        /*0e26*/ 	.byte	0x08
	.zero		1


	//   ....[17]....
        /*0e28*/ 	.word	0x00000780
        /*0e2c*/ 	.word	0x000000ff
        /*0e30*/ 	.word	0x00019ca8
        /*0e34*/ 	.short	0x0100
        /*0e36*/ 	.byte	0x08
	.zero		1


	//   ....[18]....
        /*0e38*/ 	.word	0x000008c0
        /*0e3c*/ 	.word	0x000000ff
        /*0e40*/ 	.word	0x00019cb0
        /*0e44*/ 	.short	0x0100
        /*0e46*/ 	.byte	0x08
	.zero		1


	//   ....[19]....
        /*0e48*/ 	.word	0x000008d0
        /*0e4c*/ 	.word	0x000000ff
        /*0e50*/ 	.word	0x00019cc0
        /*0e54*/ 	.short	0x0100
        /*0e56*/ 	.byte	0x08
	.zero		1


	//   ....[20]....
        /*0e58*/ 	.word	0x000008e0
        /*0e5c*/ 	.word	0x000000ff
        /*0e60*/ 	.word	0x00019cb8
        /*0e64*/ 	.short	0x0100
        /*0e66*/ 	.byte	0x08
	.zero		1


	//   ....[21]....
        /*0e68*/ 	.word	0x000008f0
        /*0e6c*/ 	.word	0x000000ff
        /*0e70*/ 	.word	0x00019cc8
        /*0e74*/ 	.short	0x0100
        /*0e76*/ 	.byte	0x08
	.zero		1


	//   ....[22]....
        /*0e78*/ 	.word	0x00002c10
        /*0e7c*/ 	.word	0x00000044
        /*0e80*/ 	.word	0x00019c90
        /*0e84*/ 	.short	0x010a
        /*0e86*/ 	.byte	0x3f
	.zero		1


	//   ....[23]....
        /*0e88*/ 	.word	0x00004610
        /*0e8c*/ 	.word	0x00000044
        /*0e90*/ 	.word	0x00019c90
        /*0e94*/ 	.short	0x010a
        /*0e96*/ 	.byte	0x3f
	.zero		1


	//   ....[24]....
        /*0e98*/ 	.word	0x00006680
        /*0e9c*/ 	.word	0x00000044
        /*0ea0*/ 	.word	0x00019c90
        /*0ea4*/ 	.short	0x010a
        /*0ea6*/ 	.byte	0x3f
	.zero		1


	//   ....[25]....
        /*0ea8*/ 	.word	0x00006ab0
        /*0eac*/ 	.word	0x00000004
        /*0eb0*/ 	.word	0x00000000
        /*0eb4*/ 	.short	0x0101
        /*0eb6*/ 	.byte	0x3f
	.zero		1


	//   ....[26]....
        /*0eb8*/ 	.word	0x00006af0
        /*0ebc*/ 	.word	0x00000044
        /*0ec0*/ 	.word	0x00019cb0
        /*0ec4*/ 	.short	0x010a
        /*0ec6*/ 	.byte	0x3f
	.zero		1


	//   ....[27]....
        /*0ec8*/ 	.word	0x00006ee0
        /*0ecc*/ 	.word	0x00000044
        /*0ed0*/ 	.word	0x00000000
        /*0ed4*/ 	.short	0x0101
        /*0ed6*/ 	.byte	0x3f
	.zero		1


	//   ....[28]....
        /*0ed8*/ 	.word	0x00007af0
        /*0edc*/ 	.word	0x00000012
        /*0ee0*/ 	.word	0x00019c00
        /*0ee4*/ 	.short	0x010a
        /*0ee6*/ 	.byte	0x3f
	.zero		1


	//   ....[29]....
        /*0ee8*/ 	.word	0x00007b40
        /*0eec*/ 	.word	0x00000012
        /*0ef0*/ 	.word	0x00019c00
        /*0ef4*/ 	.short	0x010a
        /*0ef6*/ 	.byte	0x3f
	.zero		1


	//   ....[30]....
        /*0ef8*/ 	.word	0x00008370
        /*0efc*/ 	.word	0x00000012
        /*0f00*/ 	.word	0x00019c00
        /*0f04*/ 	.short	0x010a
        /*0f06*/ 	.byte	0x3f
	.zero		1


	//   ....[31]....
        /*0f08*/ 	.word	0x0000a030
        /*0f0c*/ 	.word	0x00000012
        /*0f10*/ 	.word	0x00019c00
        /*0f14*/ 	.short	0x010a
        /*0f16*/ 	.byte	0x3f
	.zero		1


	//   ....[32]....
        /*0f18*/ 	.word	0x0000c1f0
        /*0f1c*/ 	.word	0x00000003
        /*0f20*/ 	.word	0x00019c30
        /*0f24*/ 	.short	0x010a
        /*0f26*/ 	.byte	0x3f
	.zero		1


	//   ....[33]....
        /*0f28*/ 	.word	0x0000c290
        /*0f2c*/ 	.word	0x00000003
        /*0f30*/ 	.word	0x00019c30
        /*0f34*/ 	.short	0x010a
        /*0f36*/ 	.byte	0x3f
	.zero		1


	//   ....[34]....
        /*0f38*/ 	.word	0x0000cba0
        /*0f3c*/ 	.word	0x00000004
        /*0f40*/ 	.word	0x00000000
        /*0f44*/ 	.short	0x0101
        /*0f46*/ 	.byte	0x3f
	.zero		1


	//   ....[35]....
        /*0f48*/ 	.word	0x0000fcd0
        /*0f4c*/ 	.word	0x00000015
        /*0f50*/ 	.word	0x00019c30
        /*0f54*/ 	.short	0x010a
        /*0f56*/ 	.byte	0x3f
	.zero		1


	//   ....[36]....
        /*0f58*/ 	.word	0x0000fd40
        /*0f5c*/ 	.word	0x00000015
        /*0f60*/ 	.word	0x00019c30
        /*0f64*/ 	.short	0x010a
        /*0f66*/ 	.byte	0x3f
	.zero		1


	//   ....[37]....
        /*0f68*/ 	.word	0x0000ff50
        /*0f6c*/ 	.word	0x00000098
        /*0f70*/ 	.word	0x00019c50
        /*0f74*/ 	.short	0x010a
        /*0f76*/ 	.byte	0x3f
	.zero		1


	//   ....[38]....
        /*0f78*/ 	.word	0x0000ffa0
        /*0f7c*/ 	.word	0x00000098
        /*0f80*/ 	.word	0x00019c50
        /*0f84*/ 	.short	0x010a
        /*0f86*/ 	.byte	0x3f
	.zero		1


	//   ....[39]....
        /*0f88*/ 	.word	0x000107a0
        /*0f8c*/ 	.word	0x00000015
        /*0f90*/ 	.word	0x00000000
        /*0f94*/ 	.short	0x0101
        /*0f96*/ 	.byte	0x3f
	.zero		1


	//   ....[40]....
        /*0f98*/ 	.word	0x00012e60
        /*0f9c*/ 	.word	0x00000098
        /*0fa0*/ 	.word	0x00000000
        /*0fa4*/ 	.short	0x0101
        /*0fa6*/ 	.byte	0x3f
	.zero		1


	//   ....[41]....
        /*0fa8*/ 	.word	0x000137f0
        /*0fac*/ 	.word	0x0000000a
        /*0fb0*/ 	.word	0x00019c30
        /*0fb4*/ 	.short	0x010a
        /*0fb6*/ 	.byte	0x3f
	.zero		1


	//   ....[42]....
        /*0fb8*/ 	.word	0x00013860
        /*0fbc*/ 	.word	0x0000000a
        /*0fc0*/ 	.word	0x00019c30
        /*0fc4*/ 	.short	0x010a
        /*0fc6*/ 	.byte	0x3f
	.zero		1


	//   ....[43]....
        /*0fc8*/ 	.word	0x00013a70
        /*0fcc*/ 	.word	0x0000000f
        /*0fd0*/ 	.word	0x00019c50
        /*0fd4*/ 	.short	0x010a
        /*0fd6*/ 	.byte	0x3f
	.zero		1


	//   ....[44]....
        /*0fd8*/ 	.word	0x00013ac0
        /*0fdc*/ 	.word	0x0000000f
        /*0fe0*/ 	.word	0x00019c50
        /*0fe4*/ 	.short	0x010a
        /*0fe6*/ 	.byte	0x3f
	.zero		1


	//   ....[45]....
        /*0fe8*/ 	.word	0x000143b0
        /*0fec*/ 	.word	0x00000005
        /*0ff0*/ 	.word	0x00000000
        /*0ff4*/ 	.short	0x0101
        /*0ff6*/ 	.byte	0x3f
	.zero		1


	//   ....[46]....
        /*0ff8*/ 	.word	0x00015840
        /*0ffc*/ 	.word	0x0000000f
        /*1000*/ 	.word	0x00000000
        /*1004*/ 	.short	0x0101
        /*1006*/ 	.byte	0x3f
	.zero		1


	//   ....[47]....
        /*1008*/ 	.word	0x00015e10
        /*100c*/ 	.word	0x0000000a
        /*1010*/ 	.word	0x00019c30
        /*1014*/ 	.short	0x010a
        /*1016*/ 	.byte	0x3f
	.zero		1


	//   ....[48]....
        /*1018*/ 	.word	0x00015e80
        /*101c*/ 	.word	0x0000000a
        /*1020*/ 	.word	0x00019c30
        /*1024*/ 	.short	0x010a
        /*1026*/ 	.byte	0x3f
	.zero		1


	//   ....[49]....
        /*1028*/ 	.word	0x00016090
        /*102c*/ 	.word	0x00000014
        /*1030*/ 	.word	0x00019c50
        /*1034*/ 	.short	0x010a
        /*1036*/ 	.byte	0x3f
	.zero		1


	//   ....[50]....
        /*1038*/ 	.word	0x000160e0
        /*103c*/ 	.word	0x00000014
        /*1040*/ 	.word	0x00019c50
        /*1044*/ 	.short	0x010a
        /*1046*/ 	.byte	0x3f
	.zero		1


	//   ....[51]....
        /*1048*/ 	.word	0x000167b0
        /*104c*/ 	.word	0x00000005
        /*1050*/ 	.word	0x00000000
        /*1054*/ 	.short	0x0101
        /*1056*/ 	.byte	0x3f
	.zero		1


	//   ....[52]....
        /*1058*/ 	.word	0x00018fc0
        /*105c*/ 	.word	0x00000014
        /*1060*/ 	.word	0x00000000
        /*1064*/ 	.short	0x0101
        /*1066*/ 	.byte	0x3f
	.zero		1


	//   ....[53]....
        /*1068*/ 	.word	0x00019580
        /*106c*/ 	.word	0x0000000b
        /*1070*/ 	.word	0x00019c50
        /*1074*/ 	.short	0x010a
        /*1076*/ 	.byte	0x3f
	.zero		1


	//   ....[54]....
        /*1078*/ 	.word	0x000195d0
        /*107c*/ 	.word	0x0000000b
        /*1080*/ 	.word	0x00019c50
        /*1084*/ 	.short	0x010a
        /*1086*/ 	.byte	0x3f
	.zero		1


	//   ....[55]....
        /*1088*/ 	.word	0x00019ec0
        /*108c*/ 	.word	0x00000004
        /*1090*/ 	.word	0x00000000
        /*1094*/ 	.short	0x0101
        /*1096*/ 	.byte	0x3f
	.zero		1


	//   ....[56]....
        /*1098*/ 	.word	0x0001b490
        /*109c*/ 	.word	0x00000000
        /*10a0*/ 	.word	0x00000000
        /*10a4*/ 	.short	0x0101
        /*10a6*/ 	.byte	0x3f
	.zero		1


	//   ....[57]....
        /*10a8*/ 	.word	0x0001db80
        /*10ac*/ 	.word	0x00000017
        /*10b0*/ 	.word	0x00019c20
        /*10b4*/ 	.short	0x010a
        /*10b6*/ 	.byte	0x3f
	.zero		1


	//   ....[58]....
        /*10b8*/ 	.word	0x0001dc40
        /*10bc*/ 	.word	0x00000008
        /*10c0*/ 	.word	0x00019ca0
        /*10c4*/ 	.short	0x010a
        /*10c6*/ 	.byte	0x3f
	.zero		1


	//   ....[59]....
        /*10c8*/ 	.word	0x0001e070
        /*10cc*/ 	.word	0x00000008
        /*10d0*/ 	.word	0x00019cc0
        /*10d4*/ 	.short	0x010a
        /*10d6*/ 	.byte	0x3f
	.zero		1


	//   ....[60]....
        /*10d8*/ 	.word	0x0001e5d0
        /*10dc*/ 	.word	0x00000008
        /*10e0*/ 	.word	0x00019ca0
        /*10e4*/ 	.short	0x010a
        /*10e6*/ 	.byte	0x3f
	.zero		1


	//   ....[61]....
        /*10e8*/ 	.word	0x0001e9f0
        /*10ec*/ 	.word	0x00000008
        /*10f0*/ 	.word	0x00019cc0
        /*10f4*/ 	.short	0x010a
        /*10f6*/ 	.byte	0x3f
	.zero		1


	//   ....[62]....
        /*10f8*/ 	.word	0x0001fe00
        /*10fc*/ 	.word	0x00000004
        /*1100*/ 	.word	0x00019c80
        /*1104*/ 	.short	0x010a
        /*1106*/ 	.byte	0x3f
	.zero		1


	//   ....[63]....
        /*1108*/ 	.word	0x00020230
        /*110c*/ 	.word	0x00000004
        /*1110*/ 	.word	0x00019c70
        /*1114*/ 	.short	0x0107
        /*1116*/ 	.byte	0x3f
	.zero		1


	//   ....[64]....
        /*1118*/ 	.word	0x000202f0
        /*111c*/ 	.word	0x00000004
        /*1120*/ 	.word	0x00019c70
        /*1124*/ 	.short	0x0101
        /*1126*/ 	.byte	0x3f
	.zero		1


	//   ....[65]....
        /*1128*/ 	.word	0x00020340
        /*112c*/ 	.word	0x00000004
        /*1130*/ 	.word	0x00019c40
        /*1134*/ 	.short	0x010a
        /*1136*/ 	.byte	0x3f
	.zero		1


	//   ....[66]....
        /*1138*/ 	.word	0x000206f0
        /*113c*/ 	.word	0x00000004
        /*1140*/ 	.word	0x00019c30
        /*1144*/ 	.short	0x0107
        /*1146*/ 	.byte	0x3f
	.zero		1


	//   ....[67]....
        /*1148*/ 	.word	0x000207c0
        /*114c*/ 	.word	0x00000004
        /*1150*/ 	.word	0x00019c30
        /*1154*/ 	.short	0x0101
        /*1156*/ 	.byte	0x3f
	.zero		1


	//   ....[68]....
        /*1158*/ 	.word	0x000211b0
        /*115c*/ 	.word	0x00000017
        /*1160*/ 	.word	0x00019c00
        /*1164*/ 	.short	0x0107
        /*1166*/ 	.byte	0x3f
	.zero		1


	//   ....[69]....
        /*1168*/ 	.word	0x000212b0
        /*116c*/ 	.word	0x00000017
        /*1170*/ 	.word	0x00019c00
        /*1174*/ 	.short	0x0101
        /*1176*/ 	.byte	0x3f
	.zero		1


	//   ....[70]....
        /*1178*/ 	.word	0x000212d0
        /*117c*/ 	.word	0x00000017
        /*1180*/ 	.word	0x00019c20
        /*1184*/ 	.short	0x010a
        /*1186*/ 	.byte	0x3f
	.zero		1


	//   ....[71]....
        /*1188*/ 	.word	0x00021670
        /*118c*/ 	.word	0x00000000
        /*1190*/ 	.word	0x00019c80
        /*1194*/ 	.short	0x010a
        /*1196*/ 	.byte	0x3f
	.zero		1


	//   ....[72]....
        /*1198*/ 	.word	0x00021a40
        /*119c*/ 	.word	0x00000000
        /*11a0*/ 	.word	0x00019c70
        /*11a4*/ 	.short	0x0107
        /*11a6*/ 	.byte	0x3f
	.zero		1


	//   ....[73]....
        /*11a8*/ 	.word	0x00021b00
        /*11ac*/ 	.word	0x00000000
        /*11b0*/ 	.word	0x00019c70
        /*11b4*/ 	.short	0x0101
        /*11b6*/ 	.byte	0x3f
	.zero		1


	//   ....[74]....
        /*11b8*/ 	.word	0x00021b30
        /*11bc*/ 	.word	0x00000000
        /*11c0*/ 	.word	0x00019c40
        /*11c4*/ 	.short	0x010a
        /*11c6*/ 	.byte	0x3f
	.zero		1


	//   ....[75]....
        /*11c8*/ 	.word	0x00021e80
        /*11cc*/ 	.word	0x00000000
        /*11d0*/ 	.word	0x00019c30
        /*11d4*/ 	.short	0x0107
        /*11d6*/ 	.byte	0x3f
	.zero		1


	//   ....[76]....
        /*11d8*/ 	.word	0x00021f40
        /*11dc*/ 	.word	0x00000000
        /*11e0*/ 	.word	0x00019c30
        /*11e4*/ 	.short	0x0101
        /*11e6*/ 	.byte	0x3f
	.zero		1


	//   ....[77]....
        /*11e8*/ 	.word	0x00021fd0
        /*11ec*/ 	.word	0x00000002
        /*11f0*/ 	.word	0x00019c70
        /*11f4*/ 	.short	0x010a
        /*11f6*/ 	.byte	0x3f
	.zero		1


	//   ....[78]....
        /*11f8*/ 	.word	0x00022060
        /*11fc*/ 	.word	0x00000002
        /*1200*/ 	.word	0x00019c60
        /*1204*/ 	.short	0x010a
        /*1206*/ 	.byte	0x3f
	.zero		1


	//   ....[79]....
        /*1208*/ 	.word	0x000224e0
        /*120c*/ 	.word	0x00000002
        /*1210*/ 	.word	0x00019c50
        /*1214*/ 	.short	0x0101
        /*1216*/ 	.byte	0x3f
	.zero		1


	//   ....[80]....
        /*1218*/ 	.word	0x00022570
        /*121c*/ 	.word	0x00000002
        /*1220*/ 	.word	0x00000000
        /*1224*/ 	.short	0x0101
        /*1226*/ 	.byte	0x3f
	.zero		1


	//   ....[81]....
        /*1228*/ 	.word	0x00022730
        /*122c*/ 	.word	0x00000000
        /*1230*/ 	.word	0x00019c70
        /*1234*/ 	.short	0x010a
        /*1236*/ 	.byte	0x3f
	.zero		1


	//   ....[82]....
        /*1238*/ 	.word	0x000227b0
        /*123c*/ 	.word	0x00000000
        /*1240*/ 	.word	0x00019c60
        /*1244*/ 	.short	0x010a
        /*1246*/ 	.byte	0x3f
	.zero		1


	//   ....[83]....
        /*1248*/ 	.word	0x00022c40
        /*124c*/ 	.word	0x00000000
        /*1250*/ 	.word	0x00019c50
        /*1254*/ 	.short	0x0101
        /*1256*/ 	.byte	0x3f
	.zero		1


	//   ....[84]....
        /*1258*/ 	.word	0x00022ce0
        /*125c*/ 	.word	0x00000000
        /*1260*/ 	.word	0x00000000
        /*1264*/ 	.short	0x0101
        /*1266*/ 	.byte	0x3f
	.zero		1


	//   ....[85]....
        /*1268*/ 	.word	0x00023a10
        /*126c*/ 	.word	0x00000005
        /*1270*/ 	.word	0x00019c20
        /*1274*/ 	.short	0x010a
        /*1276*/ 	.byte	0x3f
	.zero		1


	//   ....[86]....
        /*1278*/ 	.word	0x00023b80
        /*127c*/ 	.word	0x00000003
        /*1280*/ 	.word	0x00019c40
        /*1284*/ 	.short	0x010a
        /*1286*/ 	.byte	0x3f
	.zero		1


	//   ....[87]....
        /*1288*/ 	.word	0x00023c20
        /*128c*/ 	.word	0x00000005
        /*1290*/ 	.word	0x00019c40
        /*1294*/ 	.short	0x010a
        /*1296*/ 	.byte	0x3f
	.zero		1


	//   ....[88]....
        /*1298*/ 	.word	0x00023c60
        /*129c*/ 	.word	0x00000003
        /*12a0*/ 	.word	0x00019c60
        /*12a4*/ 	.short	0x010a
        /*12a6*/ 	.byte	0x3f
	.zero		1


	//   ....[89]....
        /*12a8*/ 	.word	0x00023ca0
        /*12ac*/ 	.word	0x00000005
        /*12b0*/ 	.word	0x00019c60
        /*12b4*/ 	.short	0x010a
        /*12b6*/ 	.byte	0x3f
	.zero		1


	//   ....[90]....
        /*12b8*/ 	.word	0x00023ce0
        /*12bc*/ 	.word	0x00000003
        /*12c0*/ 	.word	0x00019c80
        /*12c4*/ 	.short	0x010a
        /*12c6*/ 	.byte	0x3f
	.zero		1


	//   ....[91]....
        /*12c8*/ 	.word	0x00023d20
        /*12cc*/ 	.word	0x00000005
        /*12d0*/ 	.word	0x00019c80
        /*12d4*/ 	.short	0x010a
        /*12d6*/ 	.byte	0x3f
	.zero		1


	//   ....[92]....
        /*12d8*/ 	.word	0x00023d80
        /*12dc*/ 	.word	0x00000044
        /*12e0*/ 	.word	0x00019c90
        /*12e4*/ 	.short	0x010a
        /*12e6*/ 	.byte	0x3f
	.zero		1


	//   ....[93]....
        /*12e8*/ 	.word	0x00023ef0
        /*12ec*/ 	.word	0x00000044
        /*12f0*/ 	.word	0x00019c90
        /*12f4*/ 	.short	0x010a
        /*12f6*/ 	.byte	0x3f
	.zero		1


	//   ....[94]....
        /*12f8*/ 	.word	0x00024070
        /*12fc*/ 	.word	0x00000044
        /*1300*/ 	.word	0x00019c90
        /*1304*/ 	.short	0x010a
        /*1306*/ 	.byte	0x3f
	.zero		1


	//   ....[95]....
        /*1308*/ 	.word	0x000241d0
        /*130c*/ 	.word	0x00000044
        /*1310*/ 	.word	0x00019cb0
        /*1314*/ 	.short	0x010a
        /*1316*/ 	.byte	0x3f
	.zero		1


	//   ....[96]....
        /*1318*/ 	.word	0x000243d0
        /*131c*/ 	.word	0x00000012
        /*1320*/ 	.word	0x00019c00
        /*1324*/ 	.short	0x010a
        /*1326*/ 	.byte	0x3f
	.zero		1


	//   ....[97]....
        /*1328*/ 	.word	0x000245e0
        /*132c*/ 	.word	0x00000012
        /*1330*/ 	.word	0x00019c00
        /*1334*/ 	.short	0x010a
        /*1336*/ 	.byte	0x3f
	.zero		1


	//   ....[98]....
        /*1338*/ 	.word	0x00024630
        /*133c*/ 	.word	0x00000003
        /*1340*/ 	.word	0x00019c30
        /*1344*/ 	.short	0x010a
        /*1346*/ 	.byte	0x3f
	.zero		1


	//   ....[99]....
        /*1348*/ 	.word	0x00024680
        /*134c*/ 	.word	0x00000015
        /*1350*/ 	.word	0x00019c30
        /*1354*/ 	.short	0x010a
        /*1356*/ 	.byte	0x3f
	.zero		1


	//   ....[100]....
        /*1358*/ 	.word	0x000246d0
        /*135c*/ 	.word	0x00000098
        /*1360*/ 	.word	0x00019c50
        /*1364*/ 	.short	0x010a
        /*1366*/ 	.byte	0x3f
	.zero		1


	//   ....[101]....
        /*1368*/ 	.word	0x00024720
        /*136c*/ 	.word	0x0000000a
        /*1370*/ 	.word	0x00019c30
        /*1374*/ 	.short	0x010a
        /*1376*/ 	.byte	0x3f
	.zero		1


	//   ....[102]....
        /*1378*/ 	.word	0x00024770
        /*137c*/ 	.word	0x0000000f
        /*1380*/ 	.word	0x00019c50
        /*1384*/ 	.short	0x010a
        /*1386*/ 	.byte	0x3f
	.zero		1


	//   ....[103]....
        /*1388*/ 	.word	0x000247c0
        /*138c*/ 	.word	0x0000000a
        /*1390*/ 	.word	0x00019c30
        /*1394*/ 	.short	0x010a
        /*1396*/ 	.byte	0x3f
	.zero		1


	//   ....[104]....
        /*1398*/ 	.word	0x00024810
        /*139c*/ 	.word	0x00000014
        /*13a0*/ 	.word	0x00019c50
        /*13a4*/ 	.short	0x010a
        /*13a6*/ 	.byte	0x3f
	.zero		1


	//   ....[105]....
        /*13a8*/ 	.word	0x00024860
        /*13ac*/ 	.word	0x0000000b
        /*13b0*/ 	.word	0x00019c50
        /*13b4*/ 	.short	0x010a
        /*13b6*/ 	.byte	0x3f
	.zero		1


	//   ....[106]....
        /*13b8*/ 	.word	0x00024a00
        /*13bc*/ 	.word	0x00000017
        /*13c0*/ 	.word	0x00019c20
        /*13c4*/ 	.short	0x010a
        /*13c6*/ 	.byte	0x3f
	.zero		1


	//   ....[107]....
        /*13c8*/ 	.word	0x00024a50
        /*13cc*/ 	.word	0x00000008
        /*13d0*/ 	.word	0x00019ca0
        /*13d4*/ 	.short	0x010a
        /*13d6*/ 	.byte	0x3f
	.zero		1


	//   ....[108]....
        /*13d8*/ 	.word	0x00024aa0
        /*13dc*/ 	.word	0x00000008
        /*13e0*/ 	.word	0x00019cc0
        /*13e4*/ 	.short	0x010a
        /*13e6*/ 	.byte	0x3f
	.zero		1


	//   ....[109]....
        /*13e8*/ 	.word	0x00024af0
        /*13ec*/ 	.word	0x00000008
        /*13f0*/ 	.word	0x00019ca0
        /*13f4*/ 	.short	0x010a
        /*13f6*/ 	.byte	0x3f
	.zero		1


	//   ....[110]....
        /*13f8*/ 	.word	0x00024b40
        /*13fc*/ 	.word	0x00000008
        /*1400*/ 	.word	0x00019cc0
        /*1404*/ 	.short	0x010a
        /*1406*/ 	.byte	0x3f
	.zero		1


	//   ....[111]....
        /*1408*/ 	.word	0x00024c70
        /*140c*/ 	.word	0x00000004
        /*1410*/ 	.word	0x00019c80
        /*1414*/ 	.short	0x010a
        /*1416*/ 	.byte	0x3f
	.zero		1


	//   ....[112]....
        /*1418*/ 	.word	0x00025060
        /*141c*/ 	.word	0x00000004
        /*1420*/ 	.word	0x00019c40
        /*1424*/ 	.short	0x010a
        /*1426*/ 	.byte	0x3f
	.zero		1


	//   ....[113]....
        /*1428*/ 	.word	0x00025700
        /*142c*/ 	.word	0x00000017
        /*1430*/ 	.word	0x00019c20
        /*1434*/ 	.short	0x010a
        /*1436*/ 	.byte	0x3f
	.zero		1


	//   ....[114]....
        /*1438*/ 	.word	0x00025750
        /*143c*/ 	.word	0x00000000
        /*1440*/ 	.word	0x00019c80
        /*1444*/ 	.short	0x010a
        /*1446*/ 	.byte	0x3f
	.zero		1


	//   ....[115]....
        /*1448*/ 	.word	0x00025a50
        /*144c*/ 	.word	0x00000000
        /*1450*/ 	.word	0x00019c40
        /*1454*/ 	.short	0x010a
        /*1456*/ 	.byte	0x3f
	.zero		1


	//   ....[116]....
        /*1458*/ 	.word	0x00025d00
        /*145c*/ 	.word	0x00000002
        /*1460*/ 	.word	0x00019c70
        /*1464*/ 	.short	0x010a
        /*1466*/ 	.byte	0x3f
	.zero		1


	//   ....[117]....
        /*1468*/ 	.word	0x00025d50
        /*146c*/ 	.word	0x00000002
        /*1470*/ 	.word	0x00019c60
        /*1474*/ 	.short	0x010a
        /*1476*/ 	.byte	0x3f
	.zero		1


	//   ....[118]....
        /*1478*/ 	.word	0x00025da0
        /*147c*/ 	.word	0x00000000
        /*1480*/ 	.word	0x00019c70
        /*1484*/ 	.short	0x010a
        /*1486*/ 	.byte	0x3f
	.zero		1


	//   ....[119]....
        /*1488*/ 	.word	0x00025df0
        /*148c*/ 	.word	0x00000000
        /*1490*/ 	.word	0x00019c60
        /*1494*/ 	.short	0x010a
        /*1496*/ 	.byte	0x3f
	.zero		1


	//   ....[120]....
        /*1498*/ 	.word	0x00026840
        /*149c*/ 	.word	0x00000005
        /*14a0*/ 	.word	0x00019c20
        /*14a4*/ 	.short	0x010a
        /*14a6*/ 	.byte	0x3f
	.zero		1


	//   ....[121]....
        /*14a8*/ 	.word	0x000269e0
        /*14ac*/ 	.word	0x00000003
        /*14b0*/ 	.word	0x00019c40
        /*14b4*/ 	.short	0x010a
        /*14b6*/ 	.byte	0x3f
	.zero		1


	//   ....[122]....
        /*14b8*/ 	.word	0x00026a30
        /*14bc*/ 	.word	0x00000005
        /*14c0*/ 	.word	0x00019c40
        /*14c4*/ 	.short	0x010a
        /*14c6*/ 	.byte	0x3f
	.zero		1


	//   ....[123]....
        /*14c8*/ 	.word	0x00026a80
        /*14cc*/ 	.word	0x00000003
        /*14d0*/ 	.word	0x00019c60
        /*14d4*/ 	.short	0x010a
        /*14d6*/ 	.byte	0x3f
	.zero		1


	//   ....[124]....
        /*14d8*/ 	.word	0x00026ad0
        /*14dc*/ 	.word	0x00000005
        /*14e0*/ 	.word	0x00019c60
        /*14e4*/ 	.short	0x010a
        /*14e6*/ 	.byte	0x3f
	.zero		1


	//   ....[125]....
        /*14e8*/ 	.word	0x00026b20
        /*14ec*/ 	.word	0x00000003
        /*14f0*/ 	.word	0x00019c80
        /*14f4*/ 	.short	0x010a
        /*14f6*/ 	.byte	0x3f
	.zero		1


	//----- nvinfo : EIATTR_NUM_MBARRIERS
	.align		4
.L_1282:
        /*14f8*/ 	.byte	0x03, 0x38
        /*14fa*/ 	.short	0x0016


	//----- nvinfo : EIATTR_EXIT_INSTR_OFFSETS
	.align		4
        /*14fc*/ 	.byte	0x04, 0x1c
        /*14fe*/ 	.short	(.L_1284 - .L_1283)


	//   ....[0]....
.L_1283:
        /*1500*/ 	.word	0x00023d70


	//----- nvinfo : EIATTR_MAX_THREADS
	.align		4
.L_1284:
        /*1504*/ 	.byte	0x04, 0x05
        /*1506*/ 	.short	(.L_1286 - .L_1285)
.L_1285:
        /*1508*/ 	.word	0x00000200
        /*150c*/ 	.word	0x00000001
        /*1510*/ 	.word	0x00000001


	//----- nvinfo : EIATTR_CRS_STACK_SIZE
	.align		4
.L_1286:
        /*1514*/ 	.byte	0x04, 0x1e
        /*1516*/ 	.short	(.L_1288 - .L_1287)
.L_1287:
        /*1518*/ 	.word	0x00000000


	//----- nvinfo : EIATTR_CBANK_PARAM_SIZE
	.align		4
.L_1288:
        /*151c*/ 	.byte	0x03, 0x19
        /*151e*/ 	.short	0x0af0


	//----- nvinfo : EIATTR_PARAM_CBANK
	.align		4
        /*1520*/ 	.byte	0x04, 0x0a
        /*1522*/ 	.short	(.L_1290 - .L_1289)
	.align		4
.L_1289:
        /*1524*/ 	.word	index@(.nv.constant0._ZN7cutlass13device_kernelIN5flash11enable_sm90INS1_16FlashAttnFwdSm90INS1_25CollectiveMainloopFwdSm90ILi2EN4cute5tupleIJNS5_1CILi1EEES8_S8_EEENS6_IJNS7_ILi192EEENS7_ILi128EEENS7_ILi96EEEEEELi96ENS_12float_e4m3_tEfNS_4arch4Sm90ELb0ELb1ELb1ELb1ELb1ELb1ELb0ELb1ELb1ELb1ELb0ELb0EEENS1_21CollectiveEpilogueFwdINS6_IJSA_SC_SB_EEES9_NS_10bfloat16_tESG_Li384ELb1ELb1ELb0ELb1EEENS1_36VarlenDynamicPersistentTileSchedulerILi192ELi128ELi384ELi128ELb0ELb1ELb1ELb1ELb0ELb1EEEEEEEEEvNT_6ParamsE)
        /*1528*/ 	.short	0x0210
        /*152a*/ 	.short	0x0af0


	//----- nvinfo : EIATTR_SW_WAR
	.align		4
.L_1290:
        /*152c*/ 	.byte	0x04, 0x36
        /*152e*/ 	.short	(.L_1292 - .L_1291)
.L_1291:
        /*1530*/ 	.word	0x00000008
.L_1292:


//--------------------- .nv.info._ZN7cutlass13device_kernelIN5flash11enable_sm90INS1_16FlashAttnFwdSm90INS1_25CollectiveMainloopFwdSm90ILi2EN4cute5tupleIJNS5_1CILi1EEES8_S8_EEENS6_IJNS7_ILi192EEENS7_ILi128EEENS7_ILi96EEEEEELi96ENS_12float_e4m3_tEfNS_4arch4Sm90ELb1ELb0ELb1ELb0ELb1ELb0ELb0ELb1ELb1ELb1ELb0ELb0EEENS1_21CollectiveEpilogueFwdINS6_IJSA_SC_SB_EEES9_NS_10bfloat16_tESG_Li384ELb0ELb1ELb0ELb1EEENS1_30DynamicPersistentTileSchedulerILi384ELi128ELb0ELb1ELb1EEEEEEEEEvNT_6ParamsE --------------------------
	.section	.nv.info._ZN7cutlass13device_kernelIN5flash11enable_sm90INS1_16FlashAttnFwdSm90INS1_25CollectiveMainloopFwdSm90ILi2EN4cute5tupleIJNS5_1CILi1EEES8_S8_EEENS6_IJNS7_ILi192EEENS7_ILi128EEENS7_ILi96EEEEEELi96ENS_12float_e4m3_tEfNS_4arch4Sm90ELb1ELb0ELb1ELb0ELb1ELb0ELb0ELb1ELb1ELb1ELb0ELb0EEENS1_21CollectiveEpilogueFwdINS6_IJSA_SC_SB_EEES9_NS_10bfloat16_tESG_Li384ELb0ELb1ELb0ELb1EEENS1_30DynamicPersistentTileSchedulerILi384ELi128ELb0ELb1ELb1EEEEEEEEEvNT_6ParamsE,"",@"SHT_CUDA_INFO"
	.sectionflags	@""
	.align	4


	//----- nvinfo : EIATTR_CUDA_API_VERSION
	.align		4
        /*0000*/ 	.byte	0x04, 0x37
        /*0002*/ 	.short	(.L_1294 - .L_1293)
.L_1293:
        /*0004*/ 	.word	0x00000082


	//----- nvinfo : EIATTR_KPARAM_INFO
	.align		4
.L_1294:
        /*0008*/ 	.byte	0x04, 0x17
        /*000a*/ 	.short	(.L_1296 - .L_1295)
.L_1295:
        /*000c*/ 	.word	0x00000000
        /*0010*/ 	.short	0x0000
        /*0012*/ 	.short	0x0070
        /*0014*/ 	.byte	0x00, 0xf0, 0x01, 0x2a


	//----- nvinfo : EIATTR_SPARSE_MMA_MASK
	.align		4
.L_1296:
        /*0018*/ 	.byte	0x03, 0x50
        /*001a*/ 	.short	0x0000


	//----- nvinfo : EIATTR_MAXREG_COUNT
	.align		4
        /*001c*/ 	.byte	0x03, 0x1b
        /*001e*/ 	.short	0x0080


	//----- nvinfo : EIATTR_NUM_BARRIERS
	.align		4
        /*0020*/ 	.byte	0x02, 0x4c
        /*0022*/ 	.byte	0x09
	.zero		1


	//----- nvinfo : EIATTR_EXTERNS
	.align		4
        /*0024*/ 	.byte	0x04, 0x0f
        /*0026*/ 	.short	(.L_1298 - .L_1297)


	//   ....[0]....
	.align		4
.L_1297:
        /*0028*/ 	.word	index@(__assertfail)


	//----- nvinfo : EIATTR_ANNOTATIONS
	.align		4
.L_1298:
        /*002c*/ 	.byte	0x04, 0x55
        /*002e*/ 	.short	(.L_1300 - .L_1299)


	//   ....[0]....
.L_1299:
        /* <DEDUP_REMOVED lines=17> */


	//----- nvinfo : EIATTR_MERCURY_ISA_VERSION
	.align		4
.L_1300:
        /*0130*/ 	.byte	0x03, 0x5f
        /*0132*/ 	.short	0x0101


	//----- nvinfo : EIATTR_INT_WARP_WIDE_INSTR_OFFSETS
	.align		4
        /*0134*/ 	.byte	0x04, 0x31
        /*0136*/ 	.short	(.L_1302 - .L_1301)


	//   ....[0]....
.L_1301:
        /*0138*/ 	.word	0x000000c0


	//   ....[1]....
        /*013c*/ 	.word	0x000000d0


	//   ....[2]....
        /*0140*/ 	.word	0x00000170


	//   ....[3]....
        /*0144*/ 	.word	0x0000c580


	//   ....[4]....
        /*0148*/ 	.word	0x0000c610


	//   ....[5]....
        /*014c*/ 	.word	0x0000f450


	//   ....[6]....
        /*0150*/ 	.word	0x0000f4e0


	//----- nvinfo : EIATTR_COOP_GROUP_MASK_REGIDS
	.align		4
.L_1302:
        /*0154*/ 	.byte	0x04, 0x29
        /*0156*/ 	.short	(.L_1304 - .L_1303)


	//   ....[0]....
.L_1303:
        /*0158*/ 	.word	0xffffffff


	//   ....[1]....
        /*015c*/ 	.word	0xffffffff


	//   ....[2]....
        /*0160*/ 	.word	0xffffffff


	//   ....[3]....
        /*0164*/ 	.word	0xffffffff


	//   ....[4]....
        /*0168*/ 	.word	0xffffffff


	//   ....[5]....
        /*016c*/ 	.word	0xffffffff


	//   ....[6]....
        /*0170*/ 	.word	0xffffffff


	//   ....[7]....
        /*0174*/ 	.word	0xffffffff


	//   ....[8]....
        /*0178*/ 	.word	0xffffffff


	//   ....[9]....
        /*017c*/ 	.word	0xffffffff


	//   ....[10]....
        /*0180*/ 	.word	0xffffffff


	//   ....[11]....
        /*0184*/ 	.word	0xffffffff


	//   ....[12]....
        /*0188*/ 	.word	0xffffffff


	//   ....[13]....
        /*018c*/ 	.word	0xffffffff


	//   ....[14]....
        /*0190*/ 	.word	0xffffffff


	//   ....[15]....
        /*0194*/ 	.word	0xffffffff


	//   ....[16]....
        /*0198*/ 	.word	0xffffffff


	//   ....[17]....
        /*019c*/ 	.word	0xffffffff


	//   ....[18]....
        /*01a0*/ 	.word	0xffffffff


	//   ....[19]....
        /*01a4*/ 	.word	0xffffffff


	//   ....[20]....
        /*01a8*/ 	.word	0xffffffff


	//   ....[21]....
        /*01ac*/ 	.word	0xffffffff


	//   ....[22]....
        /*01b0*/ 	.word	0xffffffff


	//   ....[23]....
        /*01b4*/ 	.word	0xffffffff


	//   ....[24]....
        /*01b8*/ 	.word	0xffffffff


	//   ....[25]....
        /*01bc*/ 	.word	0xffffffff


	//   ....[26]....
        /*01c0*/ 	.word	0xffffffff


	//   ....[27]....
        /*01c4*/ 	.word	0xffffffff


	//   ....[28]....
        /*01c8*/ 	.word	0xffffffff


	//   ....[29]....
        /*01cc*/ 	.word	0xffffffff


	//   ....[30]....
        /*01d0*/ 	.word	0xffffffff


	//   ....[31]....
        /*01d4*/ 	.word	0xffffffff


	//   ....[32]....
        /*01d8*/ 	.word	0xffffffff


	//   ....[33]....
        /*01dc*/ 	.word	0xffffffff


	//   ....[34]....
        /*01e0*/ 	.word	0xffffffff


	//   ....[35]....
        /*01e4*/ 	.word	0xffffffff


	//   ....[36]....
        /*01e8*/ 	.word	0xffffffff


	//   ....[37]....
        /*01ec*/ 	.word	0xffffffff


	//   ....[38]....
        /*01f0*/ 	.word	0xffffffff


	//   ....[39]....
        /*01f4*/ 	.word	0xffffffff


	//   ....[40]....
        /*01f8*/ 	.word	0xffffffff


	//   ....[41]....
        /*01fc*/ 	.word	0xffffffff


	//   ....[42]....
        /*0200*/ 	.word	0xffffffff


	//   ....[43]....
        /*0204*/ 	.word	0xffffffff


	//   ....[44]....
        /*0208*/ 	.word	0xffffffff


	//   ....[45]....
        /*020c*/ 	.word	0xffffffff


	//   ....[46]....
        /*0210*/ 	.word	0xffffffff


	//   ....[47]....
        /*0214*/ 	.word	0xffffffff


	//   ....[48]....
        /*0218*/ 	.word	0xffffffff


	//   ....[49]....
        /*021c*/ 	.word	0xffffffff


	//   ....[50]....
        /*0220*/ 	.word	0xffffffff


	//   ....[51]....
        /*0224*/ 	.word	0xffffffff


	//   ....[52]....
        /*0228*/ 	.word	0xffffffff


	//   ....[53]....
        /*022c*/ 	.word	0xffffffff


	//   ....[54]....
        /*0230*/ 	.word	0xffffffff


	//   ....[55]....
        /*0234*/ 	.word	0xffffffff


	//   ....[56]....
        /*0238*/ 	.word	0xffffffff


	//   ....[57]....
        /*023c*/ 	.word	0xffffffff


	//   ....[58]....
        /*0240*/ 	.word	0xffffffff


	//   ....[59]....
        /*0244*/ 	.word	0xffffffff


	//   ....[60]....
        /*0248*/ 	.word	0xffffffff


	//   ....[61]....
        /*024c*/ 	.word	0xffffffff


	//   ....[62]....
        /*0250*/ 	.word	0xffffffff


	//   ....[63]....
        /*0254*/ 	.word	0xffffffff


	//   ....[64]....
        /*0258*/ 	.word	0xffffffff


	//   ....[65]....
        /*025c*/ 	.word	0xffffffff


	//   ....[66]....
        /*0260*/ 	.word	0xffffffff


	//   ....[67]....
        /*0264*/ 	.word	0xffffffff


	//   ....[68]....
        /*0268*/ 	.word	0xffffffff


	//   ....[69]....
        /*026c*/ 	.word	0xffffffff


	//   ....[70]....
        /*0270*/ 	.word	0xffffffff


	//   ....[71]....
        /*0274*/ 	.word	0xffffffff


	//   ....[72]....
        /*0278*/ 	.word	0xffffffff


	//   ....[73]....
        /*027c*/ 	.word	0xffffffff


	//   ....[74]....
        /*0280*/ 	.word	0xffffffff


	//   ....[75]....
        /*0284*/ 	.word	0xffffffff


	//   ....[76]....
        /*0288*/ 	.word	0xffffffff


	//   ....[77]....
        /*028c*/ 	.word	0xffffffff


	//   ....[78]....
        /*0290*/ 	.word	0xffffffff


	//   ....[79]....
        /*0294*/ 	.word	0xffffffff


	//   ....[80]....
        /*0298*/ 	.word	0xffffffff


	//   ....[81]....
        /*029c*/ 	.word	0xffffffff


	//   ....[82]....
        /*02a0*/ 	.word	0xffffffff


	//   ....[83]....
        /*02a4*/ 	.word	0xffffffff


	//   ....[84]....
        /*02a8*/ 	.word	0xffffffff


	//   ....[85]....
        /*02ac*/ 	.word	0xffffffff


	//   ....[86]....
        /*02b0*/ 	.word	0xffffffff


	//   ....[87]....
        /*02b4*/ 	.word	0xffffffff


	//   ....[88]....
        /*02b8*/ 	.word	0x0500000f


	//   ....[89]....
        /*02bc*/ 	.word	0x0500000f


	//   ....[90]....
        /*02c0*/ 	.word	0x0500000f


	//   ....[91]....
        /*02c4*/ 	.word	0x0500000f


	//   ....[92]....
        /*02c8*/ 	.word	0x0500000f


	//   ....[93]....
        /*02cc*/ 	.word	0x0500000f


	//   ....[94]....
        /*02d0*/ 	.word	0x0500000f


	//   ....[95]....
        /*02d4*/ 	.word	0x0500000f


	//   ....[96]....
        /*02d8*/ 	.word	0x0500000f


	//   ....[97]....
        /*02dc*/ 	.word	0x0500000f


	//   ....[98]....
        /*02e0*/ 	.word	0x0500000f


	//   ....[99]....
        /*02e4*/ 	.word	0x0500000f


	//   ....[100]....
        /*02e8*/ 	.word	0x0500000f


	//   ....[101]....
        /*02ec*/ 	.word	0x0500000f


	//   ....[102]....
        /*02f0*/ 	.word	0x0500000f


	//   ....[103]....
        /*02f4*/ 	.word	0x0500000f


	//   ....[104]....
        /*02f8*/ 	.word	0x0500000f


	//   ....[105]....
        /*02fc*/ 	.word	0x0500000f


	//   ....[106]....
        /*0300*/ 	.word	0x0500000f


	//   ....[107]....
        /*0304*/ 	.word	0x0500000f


	//   ....[108]....
        /*0308*/ 	.word	0x0500000f


	//   ....[109]....
        /*030c*/ 	.word	0x0500000f


	//   ....[110]....
        /*0310*/ 	.word	0x0500000f


	//   ....[111]....
        /*0314*/ 	.word	0x0500000f


	//----- nvinfo : EIATTR_COOP_GROUP_INSTR_OFFSETS
	.align		4
.L_1304:
        /*0318*/ 	.byte	0x04, 0x28
        /*031a*/ 	.short	(.L_1306 - .L_1305)


	//   ....[0]....
.L_1305:
        /*031c*/ 	.word	0x00000070


	//   ....[1]....
        /*0320*/ 	.word	0x000000b0


	//   ....[2]....
        /*0324*/ 	.word	0x000002d0


	//   ....[3]....
        /*0328*/ 	.word	0x00000430


	//   ....[4]....
        /*032c*/ 	.word	0x00000550


	//   ....[5]....
        /*0330*/ 	.word	0x000006b0


	//   ....[6]....
        /*0334*/ 	.word	0x00001300


	//   ....[7]....
        /*0338*/ 	.word	0x00001cc0


	//   ....[8]....
        /*033c*/ 	.word	0x00002460


	//   ....[9]....
        /*0340*/ 	.word	0x00002b10


	//   ....[10]....
        /*0344*/ 	.word	0x00002b70


	//   ....[11]....
        /*0348*/ 	.word	0x00003560


	//   ....[12]....
        /*034c*/ 	.word	0x00003620


	//   ....[13]....
        /*0350*/ 	.word	0x000048c0


	//   ....[14]....
        /*0354*/ 	.word	0x00005400


	//   ....[15]....
        /*0358*/ 	.word	0x00005430


	//   ....[16]....
        /*035c*/ 	.word	0x000054a0


	//   ....[17]....
        /*0360*/ 	.word	0x00005f10


	//   ....[18]....
        /*0364*/ 	.word	0x00005f60


	//   ....[19]....
        /*0368*/ 	.word	0x00008090


	//   ....[20]....
        /*036c*/ 	.word	0x000080b0


	//   ....[21]....
        /*0370*/ 	.word	0x000080f0


	//   ....[22]....
        /*0374*/ 	.word	0x00008100


	//   ....[23]....
        /*0378*/ 	.word	0x000096b0


	//   ....[24]....
        /*037c*/ 	.word	0x000096d0


	//   ....[25]....
        /*0380*/ 	.word	0x00009740


	//   ....[26]....
        /*0384*/ 	.word	0x00009750


	//   ....[27]....
        /*0388*/ 	.word	0x0000a780


	//   ....[28]....
        /*038c*/ 	.word	0x0000a790


	//   ....[29]....
        /*0390*/ 	.word	0x0000a7a0


	//   ....[30]....
        /*0394*/ 	.word	0x0000a7b0


	//   ....[31]....
        /*0398*/ 	.word	0x0000a7c0


	//   ....[32]....
        /*039c*/ 	.word	0x0000a7d0


	//   ....[33]....
        /*03a0*/ 	.word	0x0000a7e0


	//   ....[34]....
        /*03a4*/ 	.word	0x0000a7f0


	//   ....[35]....
        /*03a8*/ 	.word	0x0000a810


	//   ....[36]....
        /*03ac*/ 	.word	0x0000a820


	//   ....[37]....
        /*03b0*/ 	.word	0x0000a830


	//   ....[38]....
        /*03b4*/ 	.word	0x0000a840


	//   ....[39]....
        /*03b8*/ 	.word	0x0000a850


	//   ....[40]....
        /*03bc*/ 	.word	0x0000a860


	//   ....[41]....
        /*03c0*/ 	.word	0x0000a870


	//   ....[42]....
        /*03c4*/ 	.word	0x0000a880


	//   ....[43]....
        /*03c8*/ 	.word	0x0000a890


	//   ....[44]....
        /*03cc*/ 	.word	0x0000a8a0


	//   ....[45]....
        /*03d0*/ 	.word	0x0000a8d0


	//   ....[46]....
        /*03d4*/ 	.word	0x0000a8f0


	//   ....[47]....
        /*03d8*/ 	.word	0x0000a910


	//   ....[48]....
        /*03dc*/ 	.word	0x0000a920


	//   ....[49]....
        /*03e0*/ 	.word	0x0000a930


	//   ....[50]....
        /*03e4*/ 	.word	0x0000a940


	//   ....[51]....
        /*03e8*/ 	.word	0x0000a9f0


	//   ....[52]....
        /*03ec*/ 	.word	0x0000aa50


	//   ....[53]....
        /*03f0*/ 	.word	0x0000aa80


	//   ....[54]....
        /*03f4*/ 	.word	0x0000aab0


	//   ....[55]....
        /*03f8*/ 	.word	0x0000af30


	//   ....[56]....
        /*03fc*/ 	.word	0x0000af60


	//   ....[57]....
        /*0400*/ 	.word	0x0000b070


	//   ....[58]....
        /*0404*/ 	.word	0x0000b090


	//   ....[59]....
        /*0408*/ 	.word	0x0000b760


	//   ....[60]....
        /*040c*/ 	.word	0x0000b770


	//   ....[61]....
        /*0410*/ 	.word	0x0000b870


	//   ....[62]....
        /*0414*/ 	.word	0x0000b890


	//   ....[63]....
        /*0418*/ 	.word	0x0000ba50


	//   ....[64]....
        /*041c*/ 	.word	0x0000d1c0


	//   ....[65]....
        /*0420*/ 	.word	0x0000d1e0


	//   ....[66]....
        /*0424*/ 	.word	0x0000d1f0


	//   ....[67]....
        /*0428*/ 	.word	0x0000d290


	//   ....[68]....
        /*042c*/ 	.word	0x0000d620


	//   ....[69]....
        /*0430*/ 	.word	0x0000d630


	//   ....[70]....
        /*0434*/ 	.word	0x0000d640


	//   ....[71]....
        /*0438*/ 	.word	0x0000d650


	//   ....[72]....
        /*043c*/ 	.word	0x0000dec0


	//   ....[73]....
        /*0440*/ 	.word	0x0000dee0


	//   ....[74]....
        /*0444*/ 	.word	0x0000df00


	//   ....[75]....
        /*0448*/ 	.word	0x0000df20


	//   ....[76]....
        /*044c*/ 	.word	0x0000df30


	//   ....[77]....
        /*0450*/ 	.word	0x0000e030


	//   ....[78]....
        /*0454*/ 	.word	0x0000e790


	//   ....[79]....
        /*0458*/ 	.word	0x0000e7b0


	//   ....[80]....
        /*045c*/ 	.word	0x0000e7d0


	//   ....[81]....
        /*0460*/ 	.word	0x0000e830


	//   ....[82]....
        /*0464*/ 	.word	0x0000ebc0


	//   ....[83]....
        /*0468*/ 	.word	0x0000ebd0


	//   ....[84]....
        /*046c*/ 	.word	0x0000ebe0


	//   ....[85]....
        /*0470*/ 	.word	0x0000ec40


	//   ....[86]....
        /*0474*/ 	.word	0x0000fcb0


	//   ....[87]....
        /*0478*/ 	.word	0x0000fe50


	//   ....[88]....
        /*047c*/ 	.word	0x00010460


	//   ....[89]....
        /*0480*/ 	.word	0x00010540


	//   ....[90]....
        /*0484*/ 	.word	0x000105e0


	//   ....[91]....
        /*0488*/ 	.word	0x00010640


	//   ....[92]....
        /*048c*/ 	.word	0x00010720


	//   ....[93]....
        /*0490*/ 	.word	0x00010870


	//   ....[94]....
        /*0494*/ 	.word	0x00010900


	//   ....[95]....
        /*0498*/ 	.word	0x00010960


	//   ....[96]....
        /*049c*/ 	.word	0x00010a00


	//   ....[97]....
        /*04a0*/ 	.word	0x00010b00


	//   ....[98]....
        /*04a4*/ 	.word	0x00010b70


	//   ....[99]....
        /*04a8*/ 	.word	0x00010bd0


	//   ....[100]....
        /*04ac*/ 	.word	0x00010c70


	//   ....[101]....
        /*04b0*/ 	.word	0x00010d30


	//   ....[102]....
        /*04b4*/ 	.word	0x00010db0


	//   ....[103]....
        /*04b8*/ 	.word	0x00010f60


	//   ....[104]....
        /*04bc*/ 	.word	0x00011010


	//   ....[105]....
        /*04c0*/ 	.word	0x000110c0


	//   ....[106]....
        /*04c4*/ 	.word	0x00011170


	//   ....[107]....
        /*04c8*/ 	.word	0x00011260


	//   ....[108]....
        /*04cc*/ 	.word	0x000112f0


	//   ....[109]....
        /*04d0*/ 	.word	0x00011350


	//   ....[110]....
        /*04d4*/ 	.word	0x00011420


	//   ....[111]....
        /*04d8*/ 	.word	0x00011680


	//----- nvinfo : EIATTR_REG_RECONFIG
	.align		4
.L_1306:
        /*04dc*/ 	.byte	0x01, 0x54
	.zero		2


	//----- nvinfo : EIATTR_SYSCALL_OFFSETS
	.align		4
        /*04e0*/ 	.byte	0x04, 0x46
        /*04e2*/ 	.short	(.L_1308 - .L_1307)


	//   ....[0]....
.L_1307:
        /*04e4*/ 	.word	0x000014e0


	//   ....[1]....
        /*04e8*/ 	.word	0x0000c780


	//   ....[2]....
        /*04ec*/ 	.word	0x0000c8f0


	//   ....[3]....
        /*04f0*/ 	.word	0x0000ca40


	//   ....[4]....
        /*04f4*/ 	.word	0x0000cb80


	//   ....[5]....
        /*04f8*/ 	.word	0x0000d990


	//----- nvinfo : EIATTR_MBARRIER_INSTR_OFFSETS
	.align		4
.L_1308:
        /*04fc*/ 	.byte	0x04, 0x39
        /*04fe*/ 	.short	(.L_1310 - .L_1309)


	//   ....[0]....
.L_1309:
        /*0500*/ 	.word	0x00000180
        /*0504*/ 	.word	0x000000ff
        /*0508*/ 	.word	0x00019c00
        /*050c*/ 	.short	0x0100
        /*050e*/ 	.byte	0x08
	.zero		1


	//   ....[1]....
        /*0510*/ 	.word	0x00000190
        /*0514*/ 	.word	0x000000ff
        /*0518*/ 	.word	0x00019c20
        /*051c*/ 	.short	0x0100
        /*051e*/ 	.byte	0x08
	.zero		1


	//   ....[2]....
        /*0520*/ 	.word	0x00000280
        /*0524*/ 	.word	0x000000ff
        /*0528*/ 	.word	0x00019c30
        /*052c*/ 	.short	0x0100
        /*052e*/ 	.byte	0x08
	.zero		1


	//   ....[3]....
        /*0530*/ 	.word	0x00000290
        /*0534*/ 	.word	0x000000ff
        /*0538*/ 	.word	0x00019c40
        /*053c*/ 	.short	0x0100
        /*053e*/ 	.byte	0x08
	.zero		1


	//   ....[4]....
        /*0540*/ 	.word	0x000002a0
        /*0544*/ 	.word	0x000000ff
        /*0548*/ 	.word	0x00019c38
        /*054c*/ 	.short	0x0100
        /*054e*/ 	.byte	0x08
	.zero		1


	//   ....[5]....
        /*0550*/ 	.word	0x000002b0
        /*0554*/ 	.word	0x000000ff
        /*0558*/ 	.word	0x00019c48
        /*055c*/ 	.short	0x0100
        /*055e*/ 	.byte	0x08
	.zero		1


	//   ....[6]....
        /*0560*/ 	.word	0x000003e0
        /*0564*/ 	.word	0x000000ff
        /*0568*/ 	.word	0x00019c50
        /*056c*/ 	.short	0x0100
        /*056e*/ 	.byte	0x08
	.zero		1


	//   ....[7]....
        /*0570*/ 	.word	0x000003f0
        /*0574*/ 	.word	0x000000ff
        /*0578*/ 	.word	0x00019c60
        /*057c*/ 	.short	0x0100
        /*057e*/ 	.byte	0x08
	.zero		1


	//   ....[8]....
        /*0580*/ 	.word	0x00000400
        /*0584*/ 	.word	0x000000ff
        /*0588*/ 	.word	0x00019c58
        /*058c*/ 	.short	0x0100
        /*058e*/ 	.byte	0x08
	.zero		1


	//   ....[9]....
        /*0590*/ 	.word	0x00000410
        /*0594*/ 	.word	0x000000ff
        /*0598*/ 	.word	0x00019c68
        /*059c*/ 	.short	0x0100
        /*059e*/ 	.byte	0x08
	.zero		1


	//   ....[10]....
        /*05a0*/ 	.word	0x00000500
        /*05a4*/ 	.word	0x000000ff
        /*05a8*/ 	.word	0x00019c70
        /*05ac*/ 	.short	0x0100
        /*05ae*/ 	.byte	0x06
	.zero		1


	//   ....[11]....
        /*05b0*/ 	.word	0x00000510
        /*05b4*/ 	.word	0x000000ff
        /*05b8*/ 	.word	0x00019c80
        /*05bc*/ 	.short	0x0100
        /*05be*/ 	.byte	0x06
	.zero		1


	//   ....[12]....
        /*05c0*/ 	.word	0x00000520
        /*05c4*/ 	.word	0x000000ff
        /*05c8*/ 	.word	0x00019c78
        /*05cc*/ 	.short	0x0100
        /*05ce*/ 	.byte	0x06
	.zero		1


	//   ....[13]....
        /*05d0*/ 	.word	0x00000530
        /*05d4*/ 	.word	0x000000ff
        /*05d8*/ 	.word	0x00019c88
        /*05dc*/ 	.short	0x0100
        /*05de*/ 	.byte	0x06
	.zero		1


	//   ....[14]....
        /*05e0*/ 	.word	0x00000660
        /*05e4*/ 	.word	0x000000ff
        /*05e8*/ 	.word	0x00019c90
        /*05ec*/ 	.short	0x0100
        /*05ee*/ 	.byte	0x08
	.zero		1


	//   ....[15]....
        /*05f0*/ 	.word	0x00000670
        /*05f4*/ 	.word	0x000000ff
        /*05f8*/ 	.word	0x00019ca0
        /*05fc*/ 	.short	0x0100
        /*05fe*/ 	.byte	0x08
	.zero		1


	//   ....[16]....
        /*0600*/ 	.word	0x00000680
        /*0604*/ 	.word	0x000000ff
        /*0608*/ 	.word	0x00019c98
        /*060c*/ 	.short	0x0100
        /*060e*/ 	.byte	0x08
	.zero		1


	//   ....[17]....
        /*0610*/ 	.word	0x00000690
        /*0614*/ 	.word	0x000000ff
        /*0618*/ 	.word	0x00019ca8
        /*061c*/ 	.short	0x0100
        /*061e*/ 	.byte	0x08
	.zero		1


	//   ....[18]....
        /*0620*/ 	.word	0x000007e0
        /*0624*/ 	.word	0x000000ff
        /*0628*/ 	.word	0x00019cb0
        /*062c*/ 	.short	0x0100
        /*062e*/ 	.byte	0x08
	.zero		1


	//   ....[19]....
        /*0630*/ 	.word	0x000007f0
        /*0634*/ 	.word	0x000000ff
        /*0638*/ 	.word	0x00019cc0
        /*063c*/ 	.short	0x0100
        /*063e*/ 	.byte	0x08
	.zero		1


	//   ....[20]....
        /*0640*/ 	.word	0x00000800
        /*0644*/ 	.word	0x000000ff
        /*0648*/ 	.word	0x00019cb8
        /*064c*/ 	.short	0x0100
        /*064e*/ 	.byte	0x08
	.zero		1


	//   ....[21]....
        /*0650*/ 	.word	0x00000810
        /*0654*/ 	.word	0x000000ff
        /*0658*/ 	.word	0x00019cc8
        /*065c*/ 	.short	0x0100
        /*065e*/ 	.byte	0x08
	.zero		1


	//   ....[22]....
        /*0660*/ 	.word	0x00001830
        /*0664*/ 	.word	0x000000ff
        /*0668*/ 	.word	0x00019c00
        /*066c*/ 	.short	0x010a
        /*066e*/ 	.byte	0x2e
	.zero		1


	//   ....[23]....
        /*0670*/ 	.word	0x000018d0
        /*0674*/ 	.word	0x00000002
        /*0678*/ 	.word	0x00019c30
        /*067c*/ 	.short	0x010a
        /*067e*/ 	.byte	0x3f
	.zero		1


	//   ....[24]....
        /*0680*/ 	.word	0x00001910
        /*0684*/ 	.word	0x00000002
        /*0688*/ 	.word	0x00019c30
        /*068c*/ 	.short	0x010a
        /*068e*/ 	.byte	0x3f
	.zero		1


	//   ....[25]....
        /*0690*/ 	.word	0x00002690
        /*0694*/ 	.word	0x000000ff
        /*0698*/ 	.word	0x00000000
        /*069c*/ 	.short	0x0101
        /*069e*/ 	.byte	0x06
	.zero		1


	//   ....[26]....
        /*06a0*/ 	.word	0x00004340
        /*06a4*/ 	.word	0x000000ff
        /*06a8*/ 	.word	0x00019c30
        /*06ac*/ 	.short	0x010a
        /*06ae*/ 	.byte	0x14
	.zero		1


	//   ....[27]....
        /*06b0*/ 	.word	0x00004380
        /*06b4*/ 	.word	0x000000ff
        /*06b8*/ 	.word	0x00019c30
        /*06bc*/ 	.short	0x010a
        /*06be*/ 	.byte	0x14
	.zero		1


	//   ....[28]....
        /*06c0*/ 	.word	0x000044e0
        /*06c4*/ 	.word	0x000000ff
        /*06c8*/ 	.word	0x00019c50
        /*06cc*/ 	.short	0x010a
        /*06ce*/ 	.byte	0x0b
	.zero		1


	//   ....[29]....
        /*06d0*/ 	.word	0x00004520
        /*06d4*/ 	.word	0x000000ff
        /*06d8*/ 	.word	0x00019c50
        /*06dc*/ 	.short	0x010a
        /*06de*/ 	.byte	0x0b
	.zero		1


	//   ....[30]....
        /*06e0*/ 	.word	0x00004d60
        /*06e4*/ 	.word	0x000000ff
        /*06e8*/ 	.word	0x00000000
        /*06ec*/ 	.short	0x0101
        /*06ee*/ 	.byte	0x14
	.zero		1


	//   ....[31]....
        /*06f0*/ 	.word	0x00006ae0
        /*06f4*/ 	.word	0x000000ff
        /*06f8*/ 	.word	0x00000000
        /*06fc*/ 	.short	0x0101
        /*06fe*/ 	.byte	0x06
	.zero		1


	//   ....[32]....
        /*0700*/ 	.word	0x000070a0
        /*0704*/ 	.word	0x000000ff
        /*0708*/ 	.word	0x00019c30
        /*070c*/ 	.short	0x010a
        /*070e*/ 	.byte	0x06
	.zero		1


	//   ....[33]....
        /*0710*/ 	.word	0x000070e0
        /*0714*/ 	.word	0x000000ff
        /*0718*/ 	.word	0x00019c30
        /*071c*/ 	.short	0x010a
        /*071e*/ 	.byte	0x06
	.zero		1


	//   ....[34]....
        /*0720*/ 	.word	0x00007240
        /*0724*/ 	.word	0x000000ff
        /*0728*/ 	.word	0x00019c50
        /*072c*/ 	.short	0x010a
        /*072e*/ 	.byte	0x0b
	.zero		1


	//   ....[35]....
        /*0730*/ 	.word	0x00007280
        /*0734*/ 	.word	0x000000ff
        /*0738*/ 	.word	0x00019c50
        /*073c*/ 	.short	0x010a
        /*073e*/ 	.byte	0x0b
	.zero		1


	//   ....[36]....
        /*0740*/ 	.word	0x000078f0
        /*0744*/ 	.word	0x000000ff
        /*0748*/ 	.word	0x00000000
        /*074c*/ 	.short	0x0101
        /*074e*/ 	.byte	0x06
	.zero		1


	//   ....[37]....
        /*0750*/ 	.word	0x00008eb0
        /*0754*/ 	.word	0x000000ff
        /*0758*/ 	.word	0x00000000
        /*075c*/ 	.short	0x0101
        /*075e*/ 	.byte	0x06
	.zero		1


	//   ....[38]....
        /*0760*/ 	.word	0x000093e0
        /*0764*/ 	.word	0x000000ff
        /*0768*/ 	.word	0x00019c50
        /*076c*/ 	.short	0x010a
        /*076e*/ 	.byte	0x0e
	.zero		1


	//   ....[39]....
        /*0770*/ 	.word	0x00009420
        /*0774*/ 	.word	0x000000ff
        /*0778*/ 	.word	0x00019c50
        /*077c*/ 	.short	0x010a
        /*077e*/ 	.byte	0x0e
	.zero		1


	//   ....[40]....
        /*0780*/ 	.word	0x00009a30
        /*0784*/ 	.word	0x000000ff
        /*0788*/ 	.word	0x00000000
        /*078c*/ 	.short	0x0101
        /*078e*/ 	.byte	0x04
	.zero		1


	//   ....[41]....
        /*0790*/ 	.word	0x0000af50
        /*0794*/ 	.word	0x00000003
        /*0798*/ 	.word	0x00000000
        /*079c*/ 	.short	0x0101
        /*079e*/ 	.byte	0x3f
	.zero		1


	//   ....[42]....
        /*07a0*/ 	.word	0x0000cf80
        /*07a4*/ 	.word	0x00000004
        /*07a8*/ 	.word	0x00019c80
        /*07ac*/ 	.short	0x010a
        /*07ae*/ 	.byte	0x3f
	.zero		1


	//   ....[43]....
        /*07b0*/ 	.word	0x0000d360
        /*07b4*/ 	.word	0x00000004
        /*07b8*/ 	.word	0x00019c70
        /*07bc*/ 	.short	0x0107
        /*07be*/ 	.byte	0x3f
	.zero		1


	//   ....[44]....
        /*07c0*/ 	.word	0x0000d420
        /*07c4*/ 	.word	0x00000004
        /*07c8*/ 	.word	0x00019c70
        /*07cc*/ 	.short	0x0101
        /*07ce*/ 	.byte	0x3f
	.zero		1


	//   ....[45]....
        /*07d0*/ 	.word	0x0000d450
        /*07d4*/ 	.word	0x00000004
        /*07d8*/ 	.word	0x00019c40
        /*07dc*/ 	.short	0x010a
        /*07de*/ 	.byte	0x3f
	.zero		1


	//   ....[46]....
        /*07e0*/ 	.word	0x0000d770
        /*07e4*/ 	.word	0x00000004
        /*07e8*/ 	.word	0x00019c30
        /*07ec*/ 	.short	0x0107
        /*07ee*/ 	.byte	0x3f
	.zero		1


	//   ....[47]....
        /*07f0*/ 	.word	0x0000d840
        /*07f4*/ 	.word	0x00000004
        /*07f8*/ 	.word	0x00019c30
        /*07fc*/ 	.short	0x0101
        /*07fe*/ 	.byte	0x3f
	.zero		1


	//   ....[48]....
        /*0800*/ 	.word	0x0000e110
        /*0804*/ 	.word	0x00000010
        /*0808*/ 	.word	0x00019c00
        /*080c*/ 	.short	0x0107
        /*080e*/ 	.byte	0x3f
	.zero		1


	//   ....[49]....
        /*0810*/ 	.word	0x0000e210
        /*0814*/ 	.word	0x00000010
        /*0818*/ 	.word	0x00019c00
        /*081c*/ 	.short	0x0101
        /*081e*/ 	.byte	0x3f
	.zero		1


	//   ....[50]....
        /*0820*/ 	.word	0x0000e230
        /*0824*/ 	.word	0x00000010
        /*0828*/ 	.word	0x00019c20
        /*082c*/ 	.short	0x010a
        /*082e*/ 	.byte	0x3f
	.zero		1


	//   ....[51]....
        /*0830*/ 	.word	0x0000e5c0
        /*0834*/ 	.word	0x00000004
        /*0838*/ 	.word	0x00019c80
        /*083c*/ 	.short	0x010a
        /*083e*/ 	.byte	0x3f
	.zero		1


	//   ....[52]....
        /*0840*/ 	.word	0x0000e900
        /*0844*/ 	.word	0x00000004
        /*0848*/ 	.word	0x00019c70
        /*084c*/ 	.short	0x0107
        /*084e*/ 	.byte	0x3f
	.zero		1


	//   ....[53]....
        /*0850*/ 	.word	0x0000e9c0
        /*0854*/ 	.word	0x00000004
        /*0858*/ 	.word	0x00019c70
        /*085c*/ 	.short	0x0101
        /*085e*/ 	.byte	0x3f
	.zero		1


	//   ....[54]....
        /*0860*/ 	.word	0x0000e9f0
        /*0864*/ 	.word	0x00000004
        /*0868*/ 	.word	0x00019c40
        /*086c*/ 	.short	0x010a
        /*086e*/ 	.byte	0x3f
	.zero		1


	//   ....[55]....
        /*0870*/ 	.word	0x0000ece0
        /*0874*/ 	.word	0x00000004
        /*0878*/ 	.word	0x00019c30
        /*087c*/ 	.short	0x0107
        /*087e*/ 	.byte	0x3f
	.zero		1


	//   ....[56]....
        /*0880*/ 	.word	0x0000edb0
        /*0884*/ 	.word	0x00000004
        /*0888*/ 	.word	0x00019c30
        /*088c*/ 	.short	0x0101
        /*088e*/ 	.byte	0x3f
	.zero		1


	//   ....[57]....
        /*0890*/ 	.word	0x0000ee30
        /*0894*/ 	.word	0x00000002
        /*0898*/ 	.word	0x00019c70
        /*089c*/ 	.short	0x010a
        /*089e*/ 	.byte	0x3f
	.zero		1


	//   ....[58]....
        /*08a0*/ 	.word	0x0000eec0
        /*08a4*/ 	.word	0x00000002
        /*08a8*/ 	.word	0x00019c60
        /*08ac*/ 	.short	0x010a
        /*08ae*/ 	.byte	0x3f
	.zero		1


	//   ....[59]....
        /*08b0*/ 	.word	0x0000f330
        /*08b4*/ 	.word	0x00000002
        /*08b8*/ 	.word	0x00019c50
        /*08bc*/ 	.short	0x0101
        /*08be*/ 	.byte	0x3f
	.zero		1


	//   ....[60]....
        /*08c0*/ 	.word	0x0000f3c0
        /*08c4*/ 	.word	0x00000002
        /*08c8*/ 	.word	0x00000000
        /*08cc*/ 	.short	0x0101
        /*08ce*/ 	.byte	0x3f
	.zero		1


	//   ....[61]....
        /*08d0*/ 	.word	0x0000f590
        /*08d4*/ 	.word	0x00000000
        /*08d8*/ 	.word	0x00019c70
        /*08dc*/ 	.short	0x010a
        /*08de*/ 	.byte	0x3f
	.zero		1


	//   ....[62]....
        /*08e0*/ 	.word	0x0000f610
        /*08e4*/ 	.word	0x00000000
        /*08e8*/ 	.word	0x00019c60
        /*08ec*/ 	.short	0x010a
        /*08ee*/ 	.byte	0x3f
	.zero		1


	//   ....[63]....
        /*08f0*/ 	.word	0x0000fa90
        /*08f4*/ 	.word	0x00000000
        /*08f8*/ 	.word	0x00019c50
        /*08fc*/ 	.short	0x0101
        /*08fe*/ 	.byte	0x3f
	.zero		1


	//   ....[64]....
        /*0900*/ 	.word	0x0000fb50
        /*0904*/ 	.word	0x00000000
        /*0908*/ 	.word	0x00000000
        /*090c*/ 	.short	0x0101
        /*090e*/ 	.byte	0x3f
	.zero		1


	//   ....[65]....
        /*0910*/ 	.word	0x0000fdd0
        /*0914*/ 	.word	0x00000005
        /*0918*/ 	.word	0x00019c20
        /*091c*/ 	.short	0x010a
        /*091e*/ 	.byte	0x3f
	.zero		1


	//   ....[66]....
        /*0920*/ 	.word	0x0000ff50
        /*0924*/ 	.word	0x00000003
        /*0928*/ 	.word	0x00019c40
        /*092c*/ 	.short	0x010a
        /*092e*/ 	.byte	0x3f
	.zero		1


	//   ....[67]....
        /*0930*/ 	.word	0x0000fff0
        /*0934*/ 	.word	0x00000005
        /*0938*/ 	.word	0x00019c40
        /*093c*/ 	.short	0x010a
        /*093e*/ 	.byte	0x3f
	.zero		1


	//   ....[68]....
        /*0940*/ 	.word	0x00010030
        /*0944*/ 	.word	0x00000003
        /*0948*/ 	.word	0x00019c60
        /*094c*/ 	.short	0x010a
        /*094e*/ 	.byte	0x3f
	.zero		1


	//   ....[69]....
        /*0950*/ 	.word	0x00010070
        /*0954*/ 	.word	0x00000005
        /*0958*/ 	.word	0x00019c60
        /*095c*/ 	.short	0x010a
        /*095e*/ 	.byte	0x3f
	.zero		1


	//   ....[70]....
        /*0960*/ 	.word	0x000100b0
        /*0964*/ 	.word	0x00000003
        /*0968*/ 	.word	0x00019c80
        /*096c*/ 	.short	0x010a
        /*096e*/ 	.byte	0x3f
	.zero		1


	//   ....[71]....
        /*0970*/ 	.word	0x000100f0
        /*0974*/ 	.word	0x00000005
        /*0978*/ 	.word	0x00019c80
        /*097c*/ 	.short	0x010a
        /*097e*/ 	.byte	0x3f
	.zero		1


	//   ....[72]....
        /*0980*/ 	.word	0x00010160
        /*0984*/ 	.word	0x00000003
        /*0988*/ 	.word	0x00019c00
        /*098c*/ 	.short	0x010a
        /*098e*/ 	.byte	0x3f
	.zero		1


	//   ....[73]....
        /*0990*/ 	.word	0x000101b0
        /*0994*/ 	.word	0x00000002
        /*0998*/ 	.word	0x00019c30
        /*099c*/ 	.short	0x010a
        /*099e*/ 	.byte	0x3f
	.zero		1


	//   ....[74]....
        /*09a0*/ 	.word	0x00010210
        /*09a4*/ 	.word	0x00000007
        /*09a8*/ 	.word	0x00019c30
        /*09ac*/ 	.short	0x010a
        /*09ae*/ 	.byte	0x3f
	.zero		1


	//   ....[75]....
        /*09b0*/ 	.word	0x00010270
        /*09b4*/ 	.word	0x00000007
        /*09b8*/ 	.word	0x00019c50
        /*09bc*/ 	.short	0x010a
        /*09be*/ 	.byte	0x3f
	.zero		1


	//   ....[76]....
        /*09c0*/ 	.word	0x000102d0
        /*09c4*/ 	.word	0x00000007
        /*09c8*/ 	.word	0x00019c30
        /*09cc*/ 	.short	0x010a
        /*09ce*/ 	.byte	0x3f
	.zero		1


	//   ....[77]....
        /*09d0*/ 	.word	0x00010330
        /*09d4*/ 	.word	0x00000007
        /*09d8*/ 	.word	0x00019c50
        /*09dc*/ 	.short	0x010a
        /*09de*/ 	.byte	0x3f
	.zero		1


	//   ....[78]....
        /*09e0*/ 	.word	0x00010390
        /*09e4*/ 	.word	0x00000005
        /*09e8*/ 	.word	0x00019c50
        /*09ec*/ 	.short	0x010a
        /*09ee*/ 	.byte	0x3f
	.zero		1


	//   ....[79]....
        /*09f0*/ 	.word	0x00010490
        /*09f4*/ 	.word	0x00000004
        /*09f8*/ 	.word	0x00019c80
        /*09fc*/ 	.short	0x010a
        /*09fe*/ 	.byte	0x3f
	.zero		1


	//   ....[80]....
        /*0a00*/ 	.word	0x000107c0
        /*0a04*/ 	.word	0x00000004
        /*0a08*/ 	.word	0x00019c40
        /*0a0c*/ 	.short	0x010a
        /*0a0e*/ 	.byte	0x3f
	.zero		1


	//   ....[81]....
        /*0a10*/ 	.word	0x00010e60
        /*0a14*/ 	.word	0x00000010
        /*0a18*/ 	.word	0x00019c20
        /*0a1c*/ 	.short	0x010a
        /*0a1e*/ 	.byte	0x3f
	.zero		1


	//   ....[82]....
        /*0a20*/ 	.word	0x00010eb0
        /*0a24*/ 	.word	0x00000004
        /*0a28*/ 	.word	0x00019c80
        /*0a2c*/ 	.short	0x010a
        /*0a2e*/ 	.byte	0x3f
	.zero		1


	//   ....[83]....
        /*0a30*/ 	.word	0x000111b0
        /*0a34*/ 	.word	0x00000004
        /*0a38*/ 	.word	0x00019c40
        /*0a3c*/ 	.short	0x010a
        /*0a3e*/ 	.byte	0x3f
	.zero		1


	//   ....[84]....
        /*0a40*/ 	.word	0x00011460
        /*0a44*/ 	.word	0x00000002
        /*0a48*/ 	.word	0x00019c70
        /*0a4c*/ 	.short	0x010a
        /*0a4e*/ 	.byte	0x3f
	.zero		1


	//   ....[85]....
        /*0a50*/ 	.word	0x000114b0
        /*0a54*/ 	.word	0x00000002
        /*0a58*/ 	.word	0x00019c60
        /*0a5c*/ 	.short	0x010a
        /*0a5e*/ 	.byte	0x3f
	.zero		1


	//   ....[86]....
        /*0a60*/ 	.word	0x00011500
        /*0a64*/ 	.word	0x00000000
        /*0a68*/ 	.word	0x00019c70
        /*0a6c*/ 	.short	0x010a
        /*0a6e*/ 	.byte	0x3f
	.zero		1


	//   ....[87]....
        /*0a70*/ 	.word	0x00011550
        /*0a74*/ 	.word	0x00000000
        /*0a78*/ 	.word	0x00019c60
        /*0a7c*/ 	.short	0x010a
        /*0a7e*/ 	.byte	0x3f
	.zero		1


	//   ....[88]....
        /*0a80*/ 	.word	0x000115a0
        /*0a84*/ 	.word	0x00000005
        /*0a88*/ 	.word	0x00019c20
        /*0a8c*/ 	.short	0x010a
        /*0a8e*/ 	.byte	0x3f
	.zero		1


	//   ....[89]....
        /*0a90*/ 	.word	0x00011740
        /*0a94*/ 	.word	0x00000003
        /*0a98*/ 	.word	0x00019c40
        /*0a9c*/ 	.short	0x010a
        /*0a9e*/ 	.byte	0x3f
	.zero		1


	//   ....[90]....
        /*0aa0*/ 	.word	0x00011790
        /*0aa4*/ 	.word	0x00000005
        /*0aa8*/ 	.word	0x00019c40
        /*0aac*/ 	.short	0x010a
        /*0aae*/ 	.byte	0x3f
	.zero		1


	//   ....[91]....
        /*0ab0*/ 	.word	0x000117e0
        /*0ab4*/ 	.word	0x00000003
        /*0ab8*/ 	.word	0x00019c60
        /*0abc*/ 	.short	0x010a
        /*0abe*/ 	.byte	0x3f
	.zero		1


	//   ....[92]....
        /*0ac0*/ 	.word	0x00011830
        /*0ac4*/ 	.word	0x00000005
        /*0ac8*/ 	.word	0x00019c60
        /*0acc*/ 	.short	0x010a
        /*0ace*/ 	.byte	0x3f
	.zero		1


	//   ....[93]....
        /*0ad0*/ 	.word	0x00011880
        /*0ad4*/ 	.word	0x00000003
        /*0ad8*/ 	.word	0x00019c80
        /*0adc*/ 	.short	0x010a
        /*0ade*/ 	.byte	0x3f
	.zero		1


	//----- nvinfo : EIATTR_NUM_MBARRIERS
	.align		4
.L_1310:
        /*0ae0*/ 	.byte	0x03, 0x38
        /*0ae2*/ 	.short	0x0016


	//----- nvinfo : EIATTR_EXIT_INSTR_OFFSETS
	.align		4
        /*0ae4*/ 	.byte	0x04, 0x1c
        /*0ae6*/ 	.short	(.L_1312 - .L_1311)


	//   ....[0]....
.L_1311:
        /*0ae8*/ 	.word	0x00000960


	//   ....[1]....
        /*0aec*/ 	.word	0x0000b9c0


	//   ....[2]....
        /*0af0*/ 	.word	0x00010140


	//----- nvinfo : EIATTR_MAX_THREADS
	.align		4
.L_1312:
        /*0af4*/ 	.byte	0x04, 0x05
        /*0af6*/ 	.short	(.L_1314 - .L_1313)
.L_1313:
        /*0af8*/ 	.word	0x00000200
        /*0afc*/ 	.word	0x00000001
        /*0b00*/ 	.word	0x00000001


	//----- nvinfo : EIATTR_CRS_STACK_SIZE
	.align		4
.L_1314:
        /*0b04*/ 	.byte	0x04, 0x1e
        /*0b06*/ 	.short	(.L_1316 - .L_1315)
.L_1315:
        /*0b08*/ 	.word	0x00000000


	//----- nvinfo : EIATTR_CBANK_PARAM_SIZE
	.align		4
.L_1316:
        /*0b0c*/ 	.byte	0x03, 0x19
        /*0b0e*/ 	.short	0x0af0


	//----- nvinfo : EIATTR_PARAM_CBANK
	.align		4
        /*0b10*/ 	.byte	0x04, 0x0a
        /*0b12*/ 	.short	(.L_1318 - .L_1317)
	.align		4
.L_1317:
        /*0b14*/ 	.word	index@(.nv.constant0._ZN7cutlass13device_kernelIN5flash11enable_sm90INS1_16FlashAttnFwdSm90INS1_25CollectiveMainloopFwdSm90ILi2EN4cute5tupleIJNS5_1CILi1EEES8_S8_EEENS6_IJNS7_ILi192EEENS7_ILi128EEENS7_ILi96EEEEEELi96ENS_12float_e4m3_tEfNS_4arch4Sm90ELb1ELb0ELb1ELb0ELb1ELb0ELb0ELb1ELb1ELb1ELb0ELb0EEENS1_21CollectiveEpilogueFwdINS6_IJSA_SC_SB_EEES9_NS_10bfloat16_tESG_Li384ELb0ELb1ELb0ELb1EEENS1_30DynamicPersistentTileSchedulerILi384ELi128ELb0ELb1ELb1EEEEEEEEEvNT_6ParamsE)
        /*0b18*/ 	.short	0x0210
        /*0b1a*/ 	.short	0x0af0


	//----- nvinfo : EIATTR_SW_WAR
	.align		4
.L_1318:
        /*0b1c*/ 	.byte	0x04, 0x36
        /*0b1e*/ 	.short	(.L_1320 - .L_1319)
.L_1319:
        /*0b20*/ 	.word	0x00000008
.L_1320:


//--------------------- .nv.info._ZN7cutlass13device_kernelIN5flash11enable_sm90INS1_16FlashAttnFwdSm90INS1_25CollectiveMainloopFwdSm90ILi2EN4cute5tupleIJNS5_1CILi1EEES8_S8_EEENS6_IJNS7_ILi192EEENS7_ILi128EEENS7_ILi96EEEEEELi96ENS_12float_e4m3_tEfNS_4arch4Sm90ELb1ELb0ELb1ELb1ELb1ELb0ELb0ELb1ELb1ELb1ELb0ELb0EEENS1_21CollectiveEpilogueFwdINS6_IJSA_SC_SB_EEES9_NS_10bfloat16_tESG_Li384ELb1ELb1ELb0ELb1EEENS1_36VarlenDynamicPersistentTileSchedulerILi192ELi128ELi384ELi128ELb0ELb1ELb1ELb1ELb1ELb1EEEEEEEEEvNT_6ParamsE --------------------------
	.section	.nv.info._ZN7cutlass13device_kernelIN5flash11enable_sm90INS1_16FlashAttnFwdSm90INS1_25CollectiveMainloopFwdSm90ILi2EN4cute5tupleIJNS5_1CILi1EEES8_S8_EEENS6_IJNS7_ILi192EEENS7_ILi128EEENS7_ILi96EEEEEELi96ENS_12float_e4m3_tEfNS_4arch4Sm90ELb1ELb0ELb1ELb1ELb1ELb0ELb0ELb1ELb1ELb1ELb0ELb0EEENS1_21CollectiveEpilogueFwdINS6_IJSA_SC_SB_EEES9_NS_10bfloat16_tESG_Li384ELb1ELb1ELb0ELb1EEENS1_36VarlenDynamicPersistentTileSchedulerILi192ELi128ELi384ELi128ELb0ELb1ELb1ELb1ELb1ELb1EEEEEEEEEvNT_6ParamsE,"",@"SHT_CUDA_INFO"
	.sectionflags	@""
	.align	4


	//----- nvinfo : EIATTR_CUDA_API_VERSION
	.align		4
        /*0000*/ 	.byte	0x04, 0x37
        /*0002*/ 	.short	(.L_1322 - .L_1321)
.L_1321:
        /*0004*/ 	.word	0x00000082


	//----- nvinfo : EIATTR_KPARAM_INFO
	.align		4
.L_1322:
        /*0008*/ 	.byte	0x04, 0x17
        /*000a*/ 	.short	(.L_1324 - .L_1323)
.L_1323:
        /*000c*/ 	.word	0x00000000
        /*0010*/ 	.short	0x0000
        /*0012*/ 	.short	0x0070
        /*0014*/ 	.byte	0x00, 0xf0, 0x01, 0x2a


	//----- nvinfo : EIATTR_SPARSE_MMA_MASK
	.align		4
.L_1324:
        /*0018*/ 	.byte	0x03, 0x50
        /*001a*/ 	.short	0x0000


	//----- nvinfo : EIATTR_MAXREG_COUNT
	.align		4
        /*001c*/ 	.byte	0x03, 0x1b
        /*001e*/ 	.short	0x0080


	//----- nvinfo : EIATTR_NUM_BARRIERS
	.align		4
        /*0020*/ 	.byte	0x02, 0x4c
        /*0022*/ 	.byte	0x09
	.zero		1


	//----- nvinfo : EIATTR_EXTERNS
	.align		4
        /*0024*/ 	.byte	0x04, 0x0f
        /*0026*/ 	.short	(.L_1326 - .L_1325)


	//   ....[0]....
	.align		4
.L_1325:
        /*0028*/ 	.word	index@(__assertfail)


	//----- nvinfo : EIATTR_ANNOTATIONS
	.align		4
.L_1326:
        /*002c*/ 	.byte	0x04, 0x55
        /*002e*/ 	.short	(.L_1328 - .L_1327)


	//   ....[0]....
.L_1327:
        /* <DEDUP_REMOVED lines=18> */


	//----- nvinfo : EIATTR_MERCURY_ISA_VERSION
	.align		4
.L_1328:
        /*0138*/ 	.byte	0x03, 0x5f
        /*013a*/ 	.short	0x0101


	//----- nvinfo : EIATTR_UNUSED_LOAD_BYTE_OFFSET
	.align		4
        /*013c*/ 	.byte	0x04, 0x44
        /*013e*/ 	.short	(.L_1330 - .L_1329)


	//   ....[0]....
.L_1329:
        /*0140*/ 	.word	0x00000940
        /*0144*/ 	.word	0x0000fff0


	//   ....[1]....
        /*0148*/ 	.word	0x00009e80
        /*014c*/ 	.word	0x0000fff0


	//----- nvinfo : EIATTR_INT_WARP_WIDE_INSTR_OFFSETS
	.align		4
.L_1330:
        /*0150*/ 	.byte	0x04, 0x31
        /*0152*/ 	.short	(.L_1332 - .L_1331)


	//   ....[0]....
.L_1331:
        /*0154*/ 	.word	0x000000c0


	//   ....[1]....
        /*0158*/ 	.word	0x000000d0


	//   ....[2]....
        /*015c*/ 	.word	0x00000170


	//   ....[3]....
        /*0160*/ 	.word	0x0000d590


	//   ....[4]....
        /*0164*/ 	.word	0x0000d620


	//   ....[5]....
        /*0168*/ 	.word	0x000107d0


	//   ....[6]....
        /*016c*/ 	.word	0x00010860


	//----- nvinfo : EIATTR_COOP_GROUP_MASK_REGIDS
	.align		4
.L_1332:
        /*0170*/ 	.byte	0x04, 0x29
        /*0172*/ 	.short	(.L_1334 - .L_1333)


	//   ....[0]....
.L_1333:
        /*0174*/ 	.word	0xffffffff


	//   ....[1]....
        /*0178*/ 	.word	0xffffffff


	//   ....[2]....
        /*017c*/ 	.word	0xffffffff


	//   ....[3]....
        /*0180*/ 	.word	0xffffffff


	//   ....[4]....
        /*0184*/ 	.word	0xffffffff


	//   ....[5]....
        /*0188*/ 	.word	0xffffffff


	//   ....[6]....
        /*018c*/ 	.word	0xffffffff


	//   ....[7]....
        /*0190*/ 	.word	0xffffffff


	//   ....[8]....
        /*0194*/ 	.word	0xffffffff


	//   ....[9]....
        /*0198*/ 	.word	0xffffffff


	//   ....[10]....
        /*019c*/ 	.word	0xffffffff


	//   ....[11]....
        /*01a0*/ 	.word	0xffffffff


	//   ....[12]....
        /*01a4*/ 	.word	0xffffffff


	//   ....[13]....
        /*01a8*/ 	.word	0xffffffff


	//   ....[14]....
        /*01ac*/ 	.word	0xffffffff


	//   ....[15]....
        /*01b0*/ 	.word	0xffffffff


	//   ....[16]....
        /*01b4*/ 	.word	0xffffffff


	//   ....[17]....
        /*01b8*/ 	.word	0xffffffff


	//   ....[18]....
        /*01bc*/ 	.word	0xffffffff


	//   ....[19]....
        /*01c0*/ 	.word	0xffffffff


	//   ....[20]....
        /*01c4*/ 	.word	0xffffffff


	//   ....[21]....
        /*01c8*/ 	.word	0xffffffff


	//   ....[22]....
        /*01cc*/ 	.word	0xffffffff


	//   ....[23]....
        /*01d0*/ 	.word	0xffffffff


	//   ....[24]....
        /*01d4*/ 	.word	0xffffffff


	//   ....[25]....
        /*01d8*/ 	.word	0xffffffff


	//   ....[26]....
        /*01dc*/ 	.word	0xffffffff


	//   ....[27]....
        /*01e0*/ 	.word	0xffffffff


	//   ....[28]....
        /*01e4*/ 	.word	0xffffffff


	//   ....[29]....
        /*01e8*/ 	.word	0xffffffff


	//   ....[30]....
        /*01ec*/ 	.word	0xffffffff


	//   ....[31]....
        /*01f0*/ 	.word	0xffffffff


	//   ....[32]....
        /*01f4*/ 	.word	0xffffffff


	//   ....[33]....
        /*01f8*/ 	.word	0xffffffff


	//   ....[34]....
        /*01fc*/ 	.word	0xffffffff


	//   ....[35]....
        /*0200*/ 	.word	0xffffffff


	//   ....[36]....
        /*0204*/ 	.word	0xffffffff


	//   ....[37]....
        /*0208*/ 	.word	0xffffffff


	//   ....[38]....
        /*020c*/ 	.word	0xffffffff


	//   ....[39]....
        /*0210*/ 	.word	0xffffffff


	//   ....[40]....
        /*0214*/ 	.word	0xffffffff


	//   ....[41]....
        /*0218*/ 	.word	0xffffffff


	//   ....[42]....
        /*021c*/ 	.word	0xffffffff


	//   ....[43]....
        /*0220*/ 	.word	0xffffffff


	//   ....[44]....
        /*0224*/ 	.word	0xffffffff


	//   ....[45]....
        /*0228*/ 	.word	0xffffffff


	//   ....[46]....
        /*022c*/ 	.word	0xffffffff


	//   ....[47]....
        /*0230*/ 	.word	0xffffffff


	//   ....[48]....
        /*0234*/ 	.word	0xffffffff


	//   ....[49]....
        /*0238*/ 	.word	0xffffffff


	//   ....[50]....
        /*023c*/ 	.word	0xffffffff


	//   ....[51]....
        /*0240*/ 	.word	0xffffffff


	//   ....[52]....
        /*0244*/ 	.word	0xffffffff


	//   ....[53]....
        /*0248*/ 	.word	0xffffffff


	//   ....[54]....
        /*024c*/ 	.word	0xffffffff


	//   ....[55]....
        /*0250*/ 	.word	0xffffffff


	//   ....[56]....
        /*0254*/ 	.word	0xffffffff


	//   ....[57]....
        /*0258*/ 	.word	0xffffffff


	//   ....[58]....
        /*025c*/ 	.word	0xffffffff


	//   ....[59]....
        /*0260*/ 	.word	0xffffffff


	//   ....[60]....
        /*0264*/ 	.word	0xffffffff


	//   ....[61]....
        /*0268*/ 	.word	0xffffffff


	//   ....[62]....
        /*026c*/ 	.word	0xffffffff


	//   ....[63]....
        /*0270*/ 	.word	0xffffffff


	//   ....[64]....
        /*0274*/ 	.word	0xffffffff


	//   ....[65]....
        /*0278*/ 	.word	0xffffffff


	//   ....[66]....
        /*027c*/ 	.word	0xffffffff


	//   ....[67]....
        /*0280*/ 	.word	0xffffffff


	//   ....[68]....
        /*0284*/ 	.word	0xffffffff


	//   ....[69]....
        /*0288*/ 	.word	0xffffffff


	//   ....[70]....
        /*028c*/ 	.word	0xffffffff


	//   ....[71]....
        /*0290*/ 	.word	0xffffffff


	//   ....[72]....
        /*0294*/ 	.word	0xffffffff


	//   ....[73]....
        /*0298*/ 	.word	0xffffffff


	//   ....[74]....
        /*029c*/ 	.word	0xffffffff


	//   ....[75]....
        /*02a0*/ 	.word	0xffffffff


	//   ....[76]....
        /*02a4*/ 	.word	0xffffffff


	//   ....[77]....
        /*02a8*/ 	.word	0xffffffff


	//   ....[78]....
        /*02ac*/ 	.word	0xffffffff


	//   ....[79]....
        /*02b0*/ 	.word	0xffffffff


	//   ....[80]....
        /*02b4*/ 	.word	0xffffffff


	//   ....[81]....
        /*02b8*/ 	.word	0xffffffff


	//   ....[82]....
        /*02bc*/ 	.word	0xffffffff


	//   ....[83]....
        /*02c0*/ 	.word	0xffffffff


	//   ....[84]....
        /*02c4*/ 	.word	0xffffffff


	//   ....[85]....
        /*02c8*/ 	.word	0xffffffff


	//   ....[86]....
        /*02cc*/ 	.word	0xffffffff


	//   ....[87]....
        /*02d0*/ 	.word	0xffffffff


	//   ....[88]....
        /*02d4*/ 	.word	0xffffffff


	//   ....[89]....
        /*02d8*/ 	.word	0xffffffff


	//   ....[90]....
        /*02dc*/ 	.word	0xffffffff


	//   ....[91]....
        /*02e0*/ 	.word	0xffffffff


	//   ....[92]....
        /*02e4*/ 	.word	0xffffffff


	//   ....[93]....
        /*02e8*/ 	.word	0xffffffff


	//   ....[94]....
        /*02ec*/ 	.word	0xffffffff


	//   ....[95]....
        /*02f0*/ 	.word	0xffffffff


	//   ....[96]....
        /*02f4*/ 	.word	0xffffffff


	//   ....[97]....
        /*02f8*/ 	.word	0xffffffff


	//   ....[98]....
        /*02fc*/ 	.word	0xffffffff


	//   ....[99]....
        /*0300*/ 	.word	0xffffffff


	//   ....[100]....
        /*0304*/ 	.word	0xffffffff


	//   ....[101]....
        /*0308*/ 	.word	0xffffffff


	//   ....[102]....
        /*030c*/ 	.word	0xffffffff


	//   ....[103]....
        /*0310*/ 	.word	0xffffffff


	//   ....[104]....
        /*0314*/ 	.word	0xffffffff


	//   ....[105]....
        /*0318*/ 	.word	0xffffffff


	//   ....[106]....
        /*031c*/ 	.word	0xffffffff


	//   ....[107]....
        /*0320*/ 	.word	0xffffffff


	//   ....[108]....
        /*0324*/ 	.word	0xffffffff


	//   ....[109]....
        /*0328*/ 	.word	0xffffffff


	//   ....[110]....
        /*032c*/ 	.word	0xffffffff


	//   ....[111]....
        /*0330*/ 	.word	0xffffffff


	//   ....[112]....
        /*0334*/ 	.word	0xffffffff


	//   ....[113]....
        /*0338*/ 	.word	0xffffffff


	//   ....[114]....
        /*033c*/ 	.word	0xffffffff


	//   ....[115]....
        /*0340*/ 	.word	0xffffffff


	//   ....[116]....
        /*0344*/ 	.word	0xffffffff


	//   ....[117]....
        /*0348*/ 	.word	0xffffffff


	//   ....[118]....
        /*034c*/ 	.word	0xffffffff


	//   ....[119]....
        /*0350*/ 	.word	0x0500000f


	//   ....[120]....
        /*0354*/ 	.word	0x0500000f


	//   ....[121]....
        /*0358*/ 	.word	0x0500000f


	//   ....[122]....
        /*035c*/ 	.word	0x0500000f


	//   ....[123]....
        /*0360*/ 	.word	0x0500000f


	//   ....[124]....
        /*0364*/ 	.word	0x0500000f


	//   ....[125]....
        /*0368*/ 	.word	0x0500000f


	//   ....[126]....
        /*036c*/ 	.word	0x0500000f


	//   ....[127]....
        /*0370*/ 	.word	0x0500000f


	//   ....[128]....
        /*0374*/ 	.word	0x0500000f


	//   ....[129]....
        /*0378*/ 	.word	0x0500000f


	//   ....[130]....
        /*037c*/ 	.word	0x0500000f


	//   ....[131]....
        /*0380*/ 	.word	0x0500000f


	//   ....[132]....
        /*0384*/ 	.word	0x0500000f


	//   ....[133]....
        /*0388*/ 	.word	0x0500000f


	//   ....[134]....
        /*038c*/ 	.word	0x0500000f


	//   ....[135]....
        /*0390*/ 	.word	0x0500000f


	//   ....[136]....
        /*0394*/ 	.word	0x0500000f


	//   ....[137]....
        /*0398*/ 	.word	0x0500000f


	//   ....[138]....
        /*039c*/ 	.word	0x0500000f


	//   ....[139]....
        /*03a0*/ 	.word	0x0500000f


	//   ....[140]....
        /*03a4*/ 	.word	0x0500000f


	//   ....[141]....
        /*03a8*/ 	.word	0x0500000f


	//   ....[142]....
        /*03ac*/ 	.word	0x0500000f


	//----- nvinfo : EIATTR_COOP_GROUP_INSTR_OFFSETS
	.align		4
.L_1334:
        /*03b0*/ 	.byte	0x04, 0x28
        /*03b2*/ 	.short	(.L_1336 - .L_1335)


	//   ....[0]....
.L_1335:
        /*03b4*/ 	.word	0x00000070


	//   ....[1]....
        /*03b8*/ 	.word	0x000000b0


	//   ....[2]....
        /*03bc*/ 	.word	0x000002d0


	//   ....[3]....
        /*03c0*/ 	.word	0x00000430


	//   ....[4]....
        /*03c4*/ 	.word	0x00000550


	//   ....[5]....
        /*03c8*/ 	.word	0x000006b0


	//   ....[6]....
        /*03cc*/ 	.word	0x000014c0


	//   ....[7]....
        /*03d0*/ 	.word	0x00001e60


	//   ....[8]....
        /*03d4*/ 	.word	0x00002620


	//   ....[9]....
        /*03d8*/ 	.word	0x00002c60


	//   ....[10]....
        /*03dc*/ 	.word	0x00002cc0


	//   ....[11]....
        /*03e0*/ 	.word	0x000036b0


	//   ....[12]....
        /*03e4*/ 	.word	0x00003740


	//   ....[13]....
        /*03e8*/ 	.word	0x00004a00


	//   ....[14]....
        /*03ec*/ 	.word	0x00004d60


	//   ....[15]....
        /*03f0*/ 	.word	0x000055d0


	//   ....[16]....
        /*03f4*/ 	.word	0x000056e0


	//   ....[17]....
        /*03f8*/ 	.word	0x00006010


	//   ....[18]....
        /*03fc*/ 	.word	0x00006080


	//   ....[19]....
        /*0400*/ 	.word	0x000081d0


	//   ....[20]....
        /*0404*/ 	.word	0x000081f0


	//   ....[21]....
        /*0408*/ 	.word	0x00008230


	//   ....[22]....
        /*040c*/ 	.word	0x00008240


	//   ....[23]....
        /*0410*/ 	.word	0x000097e0


	//   ....[24]....
        /*0414*/ 	.word	0x00009800


	//   ....[25]....
        /*0418*/ 	.word	0x00009870


	//   ....[26]....
        /*041c*/ 	.word	0x00009880


	//   ....[27]....
        /*0420*/ 	.word	0x0000a560


	//   ....[28]....
        /*0424*/ 	.word	0x0000a570


	//   ....[29]....
        /*0428*/ 	.word	0x0000a580


	//   ....[30]....
        /*042c*/ 	.word	0x0000a590


	//   ....[31]....
        /*0430*/ 	.word	0x0000a5a0


	//   ....[32]....
        /*0434*/ 	.word	0x0000a5b0


	//   ....[33]....
        /*0438*/ 	.word	0x0000a5c0


	//   ....[34]....
        /*043c*/ 	.word	0x0000a5d0


	//   ....[35]....
        /*0440*/ 	.word	0x0000a5f0


	//   ....[36]....
        /*0444*/ 	.word	0x0000a600


	//   ....[37]....
        /*0448*/ 	.word	0x0000a630


	//   ....[38]....
        /*044c*/ 	.word	0x0000a640


	//   ....[39]....
        /*0450*/ 	.word	0x0000a650


	//   ....[40]....
        /*0454*/ 	.word	0x0000a660


	//   ....[41]....
        /*0458*/ 	.word	0x0000a690


	//   ....[42]....
        /*045c*/ 	.word	0x0000a6a0


	//   ....[43]....
        /*0460*/ 	.word	0x0000a6d0


	//   ....[44]....
        /*0464*/ 	.word	0x0000a6e0


	//   ....[45]....
        /*0468*/ 	.word	0x0000a700


	//   ....[46]....
        /*046c*/ 	.word	0x0000a710


	//   ....[47]....
        /*0470*/ 	.word	0x0000a720


	//   ....[48]....
        /*0474*/ 	.word	0x0000a730


	//   ....[49]....
        /*0478*/ 	.word	0x0000a750


	//   ....[50]....
        /*047c*/ 	.word	0x0000a760


	//   ....[51]....
        /*0480*/ 	.word	0x0000ad20


	//   ....[52]....
        /*0484*/ 	.word	0x0000ad60


	//   ....[53]....
        /*0488*/ 	.word	0x0000ad90


	//   ....[54]....
        /*048c*/ 	.word	0x0000adc0


	//   ....[55]....
        /*0490*/ 	.word	0x0000b2c0


	//   ....[56]....
        /*0494*/ 	.word	0x0000b2e0


	//   ....[57]....
        /*0498*/ 	.word	0x0000b3e0


	//   ....[58]....
        /*049c*/ 	.word	0x0000b400


	//   ....[59]....
        /*04a0*/ 	.word	0x0000bcf0


	//   ....[60]....
        /*04a4*/ 	.word	0x0000bd00


	//   ....[61]....
        /*04a8*/ 	.word	0x0000be00


	//   ....[62]....
        /*04ac*/ 	.word	0x0000be20


	//   ....[63]....
        /*04b0*/ 	.word	0x0000bf90


	//   ....[64]....
        /*04b4*/ 	.word	0x0000c160


	//   ....[65]....
        /*04b8*/ 	.word	0x0000c190


	//   ....[66]....
        /*04bc*/ 	.word	0x0000c1c0


	//   ....[67]....
        /*04c0*/ 	.word	0x0000c1f0


	//   ....[68]....
        /*04c4*/ 	.word	0x0000c220


	//   ....[69]....
        /*04c8*/ 	.word	0x0000c260


	//   ....[70]....
        /*04cc*/ 	.word	0x0000c3b0


	//   ....[71]....
        /*04d0*/ 	.word	0x0000c3e0


	//   ....[72]....
        /*04d4*/ 	.word	0x0000c410


	//   ....[73]....
        /*04d8*/ 	.word	0x0000c440


	//   ....[74]....
        /*04dc*/ 	.word	0x0000c470


	//   ....[75]....
        /*04e0*/ 	.word	0x0000c4b0


	//   ....[76]....
        /*04e4*/ 	.word	0x0000c530


	//   ....[77]....
        /*04e8*/ 	.word	0x0000c5d0


	//   ....[78]....
        /*04ec*/ 	.word	0x0000c680


	//   ....[79]....
        /*04f0*/ 	.word	0x0000e270


	//   ....[80]....
        /*04f4*/ 	.word	0x0000e280


	//   ....[81]....
        /*04f8*/ 	.word	0x0000e290


	//   ....[82]....
        /*04fc*/ 	.word	0x0000e3b0


	//   ....[83]....
        /*0500*/ 	.word	0x0000e7e0


	//   ....[84]....
        /*0504*/ 	.word	0x0000e7f0


	//   ....[85]....
        /*0508*/ 	.word	0x0000e800


	//   ....[86]....
        /*050c*/ 	.word	0x0000e810


	//   ....[87]....
        /*0510*/ 	.word	0x0000f1b0


	//   ....[88]....
        /*0514*/ 	.word	0x0000f1e0


	//   ....[89]....
        /*0518*/ 	.word	0x0000f200


	//   ....[90]....
        /*051c*/ 	.word	0x0000f210


	//   ....[91]....
        /*0520*/ 	.word	0x0000f220


	//   ....[92]....
        /*0524*/ 	.word	0x0000f320


	//   ....[93]....
        /*0528*/ 	.word	0x0000fae0


	//   ....[94]....
        /*052c*/ 	.word	0x0000fb00


	//   ....[95]....
        /*0530*/ 	.word	0x0000fb10


	//   ....[96]....
        /*0534*/ 	.word	0x0000fb70


	//   ....[97]....
        /*0538*/ 	.word	0x0000ff30


	//   ....[98]....
        /*053c*/ 	.word	0x0000ff40


	//   ....[99]....
        /*0540*/ 	.word	0x0000ff50


	//   ....[100]....
        /*0544*/ 	.word	0x0000ffb0


	//   ....[101]....
        /*0548*/ 	.word	0x000110a0


	//   ....[102]....
        /*054c*/ 	.word	0x000110d0


	//   ....[103]....
        /*0550*/ 	.word	0x00011100


	//   ....[104]....
        /*0554*/ 	.word	0x00011140


	//   ....[105]....
        /*0558*/ 	.word	0x00011170


	//   ....[106]....
        /*055c*/ 	.word	0x00011180


	//   ....[107]....
        /*0560*/ 	.word	0x000111b0


	//   ....[108]....
        /*0564*/ 	.word	0x000111c0


	//   ....[109]....
        /*0568*/ 	.word	0x00011300


	//   ....[110]....
        /*056c*/ 	.word	0x00011330


	//   ....[111]....
        /*0570*/ 	.word	0x00011360


	//   ....[112]....
        /*0574*/ 	.word	0x00011390


	//   ....[113]....
        /*0578*/ 	.word	0x000113c0


	//   ....[114]....
        /*057c*/ 	.word	0x00011400


	//   ....[115]....
        /*0580*/ 	.word	0x000114a0


	//   ....[116]....
        /*0584*/ 	.word	0x00011530


	//   ....[117]....
        /*0588*/ 	.word	0x000115a0


	//   ....[118]....
        /*058c*/ 	.word	0x00011bd0


	//   ....[119]....
        /*0590*/ 	.word	0x000121e0


	//   ....[120]....
        /*0594*/ 	.word	0x000122c0


	//   ....[121]....
        /*0598*/ 	.word	0x00012360


	//   ....[122]....
        /*059c*/ 	.word	0x00012510


	//   ....[123]....
        /*05a0*/ 	.word	0x000125b0


	//   ....[124]....
        /*05a4*/ 	.word	0x000126a0


	//   ....[125]....
        /*05a8*/ 	.word	0x00012730


	//   ....[126]....
        /*05ac*/ 	.word	0x00012790


	//   ....[127]....
        /*05b0*/ 	.word	0x00012830


	//   ....[128]....
        /*05b4*/ 	.word	0x00012940


	//   ....[129]....
        /*05b8*/ 	.word	0x000129a0


	//   ....[130]....
        /*05bc*/ 	.word	0x00012a00


	//   ....[131]....
        /*05c0*/ 	.word	0x00012aa0


	//   ....[132]....
        /*05c4*/ 	.word	0x00012b60


	//   ....[133]....
        /*05c8*/ 	.word	0x00012be0


	//   ....[134]....
        /*05cc*/ 	.word	0x00012d90


	//   ....[135]....
        /*05d0*/ 	.word	0x00012e30


	//   ....[136]....
        /*05d4*/ 	.word	0x00012e90


	//   ....[137]....
        /*05d8*/ 	.word	0x00012f60


	//   ....[138]....
        /*05dc*/ 	.word	0x00013050


	//   ....[139]....
        /*05e0*/ 	.word	0x000130e0


	//   ....[140]....
        /*05e4*/ 	.word	0x00013140


	//   ....[141]....
        /*05e8*/ 	.word	0x00013210


	//   ....[142]....
        /*05ec*/ 	.word	0x00013470


	//----- nvinfo : EIATTR_REG_RECONFIG
	.align		4
.L_1336:
        /*05f0*/ 	.byte	0x01, 0x54
	.zero		2


	//----- nvinfo : EIATTR_SYSCALL_OFFSETS
	.align		4
        /*05f4*/ 	.byte	0x04, 0x46
        /*05f6*/ 	.short	(.L_1338 - .L_1337)


	//   ....[0]....
.L_1337:
        /*05f8*/ 	.word	0x000016a0


	//   ....[1]....
        /*05fc*/ 	.word	0x0000d780


	//   ....[2]....
        /*0600*/ 	.word	0x0000d910


	//   ....[3]....
        /*0604*/ 	.word	0x0000da60


	//   ....[4]....
        /*0608*/ 	.word	0x0000dba0


	//   ....[5]....
        /*060c*/ 	.word	0x0000ec20


	//----- nvinfo : EIATTR_MBARRIER_INSTR_OFFSETS
	.align		4
.L_1338:
        /*0610*/ 	.byte	0x04, 0x39
        /*0612*/ 	.short	(.L_1340 - .L_1339)


	//   ....[0]....
.L_1339:
        /*0614*/ 	.word	0x00000180
        /*0618*/ 	.word	0x000000ff
        /*061c*/ 	.word	0x00019c00
        /*0620*/ 	.short	0x0100
        /*0622*/ 	.byte	0x08
	.zero		1


	//   ....[1]....
        /*0624*/ 	.word	0x00000190
        /*0628*/ 	.word	0x000000ff
        /*062c*/ 	.word	0x00019c20
        /*0630*/ 	.short	0x0100
        /*0632*/ 	.byte	0x08
	.zero		1


	//   ....[2]....
        /*0634*/ 	.word	0x00000280
        /*0638*/ 	.word	0x000000ff
        /*063c*/ 	.word	0x00019c30
        /*0640*/ 	.short	0x0100
        /*0642*/ 	.byte	0x08
	.zero		1


	//   ....[3]....
        /*0644*/ 	.word	0x00000290
        /*0648*/ 	.word	0x000000ff
        /*064c*/ 	.word	0x00019c40
        /*0650*/ 	.short	0x0100
        /*0652*/ 	.byte	0x08
	.zero		1


	//   ....[4]....
        /*0654*/ 	.word	0x000002a0
        /*0658*/ 	.word	0x000000ff
        /*065c*/ 	.word	0x00019c38
        /*0660*/ 	.short	0x0100
        /*0662*/ 	.byte	0x08
	.zero		1


	//   ....[5]....
        /*0664*/ 	.word	0x000002b0
        /*0668*/ 	.word	0x000000ff
        /*066c*/ 	.word	0x00019c48
        /*0670*/ 	.short	0x0100
        /*0672*/ 	.byte	0x08
	.zero		1


	//   ....[6]....
        /*0674*/ 	.word	0x000003e0
        /*0678*/ 	.word	0x000000ff
        /*067c*/ 	.word	0x00019c50
        /*0680*/ 	.short	0x0100
        /*0682*/ 	.byte	0x08
	.zero		1


	//   ....[7]....
        /*0684*/ 	.word	0x000003f0
        /*0688*/ 	.word	0x000000ff
        /*068c*/ 	.word	0x00019c60
        /*0690*/ 	.short	0x0100
        /*0692*/ 	.byte	0x08
	.zero		1


	//   ....[8]....
        /*0694*/ 	.word	0x00000400
        /*0698*/ 	.word	0x000000ff
        /*069c*/ 	.word	0x00019c58
        /*06a0*/ 	.short	0x0100
        /*06a2*/ 	.byte	0x08
	.zero		1


	//   ....[9]....
        /*06a4*/ 	.word	0x00000410
        /*06a8*/ 	.word	0x000000ff
        /*06ac*/ 	.word	0x00019c68
        /*06b0*/ 	.short	0x0100
        /*06b2*/ 	.byte	0x08
	.zero		1


	//   ....[10]....
        /*06b4*/ 	.word	0x00000500
        /*06b8*/ 	.word	0x000000ff
        /*06bc*/ 	.word	0x00019c70
        /*06c0*/ 	.short	0x0100
        /*06c2*/ 	.byte	0x06
	.zero		1


	//   ....[11]....
        /*06c4*/ 	.word	0x00000510
        /*06c8*/ 	.word	0x000000ff
        /*06cc*/ 	.word	0x00019c80
        /*06d0*/ 	.short	0x0100
        /*06d2*/ 	.byte	0x06
	.zero		1


	//   ....[12]....
        /*06d4*/ 	.word	0x00000520
        /*06d8*/ 	.word	0x000000ff
        /*06dc*/ 	.word	0x00019c78
        /*06e0*/ 	.short	0x0100
        /*06e2*/ 	.byte	0x06
	.zero		1


	//   ....[13]....
        /*06e4*/ 	.word	0x00000530
        /*06e8*/ 	.word	0x000000ff
        /*06ec*/ 	.word	0x00019c88
        /*06f0*/ 	.short	0x0100
        /*06f2*/ 	.byte	0x06
	.zero		1


	//   ....[14]....
        /*06f4*/ 	.word	0x00000660
        /*06f8*/ 	.word	0x000000ff
        /*06fc*/ 	.word	0x00019c90
        /*0700*/ 	.short	0x0100
        /*0702*/ 	.byte	0x08
	.zero		1


	//   ....[15]....
        /*0704*/ 	.word	0x00000670
        /*0708*/ 	.word	0x000000ff
        /*070c*/ 	.word	0x00019ca0
        /*0710*/ 	.short	0x0100
        /*0712*/ 	.byte	0x08
	.zero		1


	//   ....[16]....
        /*0714*/ 	.word	0x00000680
        /*0718*/ 	.word	0x000000ff
        /*071c*/ 	.word	0x00019c98
        /*0720*/ 	.short	0x0100
        /*0722*/ 	.byte	0x08
	.zero		1


	//   ....[17]....
        /*0724*/ 	.word	0x00000690
        /*0728*/ 	.word	0x000000ff
        /*072c*/ 	.word	0x00019ca8
        /*0730*/ 	.short	0x0100
        /*0732*/ 	.byte	0x08
	.zero		1


	//   ....[18]....
        /*0734*/ 	.word	0x000007e0
        /*0738*/ 	.word	0x000000ff
        /*073c*/ 	.word	0x00019cb0
        /*0740*/ 	.short	0x0100
        /*0742*/ 	.byte	0x08
	.zero		1


	//   ....[19]....
        /*0744*/ 	.word	0x000007f0
        /*0748*/ 	.word	0x000000ff
        /*074c*/ 	.word	0x00019cc0
        /*0750*/ 	.short	0x0100
        /*0752*/ 	.byte	0x08
	.zero		1


	//   ....[20]....
        /*0754*/ 	.word	0x00000800
        /*0758*/ 	.word	0x000000ff
        /*075c*/ 	.word	0x00019cb8
        /*0760*/ 	.short	0x0100
        /*0762*/ 	.byte	0x08
	.zero		1


	//   ....[21]....
        /*0764*/ 	.word	0x00000810
        /*0768*/ 	.word	0x000000ff
        /*076c*/ 	.word	0x00019cc8
        /*0770*/ 	.short	0x0100
        /*0772*/ 	.byte	0x08
	.zero		1


	//   ....[22]....
        /*0774*/ 	.word	0x000019d0
        /*0778*/ 	.word	0x000000ff
        /*077c*/ 	.word	0x00019c00
        /*0780*/ 	.short	0x010a
        /*0782*/ 	.byte	0x2e
	.zero		1


	//   ....[23]....
        /*0784*/ 	.word	0x00001a70
        /*0788*/ 	.word	0x00000002
        /*078c*/ 	.word	0x00019c30
        /*0790*/ 	.short	0x010a
        /*0792*/ 	.byte	0x3f
	.zero		1


	//   ....[24]....
        /*0794*/ 	.word	0x00001ab0
        /*0798*/ 	.word	0x00000002
        /*079c*/ 	.word	0x00019c30
        /*07a0*/ 	.short	0x010a
        /*07a2*/ 	.byte	0x3f
	.zero		1


	//   ....[25]....
        /*07a4*/ 	.word	0x00002650
        /*07a8*/ 	.word	0x000000ff
        /*07ac*/ 	.word	0x00000000
        /*07b0*/ 	.short	0x0101
        /*07b2*/ 	.byte	0x06
	.zero		1


	//   ....[26]....
        /*07b4*/ 	.word	0x00004480
        /*07b8*/ 	.word	0x000000ff
        /*07bc*/ 	.word	0x00019c30
        /*07c0*/ 	.short	0x010a
        /*07c2*/ 	.byte	0x13
	.zero		1


	//   ....[27]....
        /*07c4*/ 	.word	0x000044c0
        /*07c8*/ 	.word	0x000000ff
        /*07cc*/ 	.word	0x00019c30
        /*07d0*/ 	.short	0x010a
        /*07d2*/ 	.byte	0x13
	.zero		1


	//   ....[28]....
        /*07d4*/ 	.word	0x00004620
        /*07d8*/ 	.word	0x000000ff
        /*07dc*/ 	.word	0x00019c50
        /*07e0*/ 	.short	0x010a
        /*07e2*/ 	.byte	0x0b
	.zero		1


	//   ....[29]....
        /*07e4*/ 	.word	0x00004660
        /*07e8*/ 	.word	0x000000ff
        /*07ec*/ 	.word	0x00019c50
        /*07f0*/ 	.short	0x010a
        /*07f2*/ 	.byte	0x0b
	.zero		1


	//   ....[30]....
        /*07f4*/ 	.word	0x00004ed0
        /*07f8*/ 	.word	0x000000ff
        /*07fc*/ 	.word	0x00000000
        /*0800*/ 	.short	0x0101
        /*0802*/ 	.byte	0x13
	.zero		1


	//   ....[31]....
        /*0804*/ 	.word	0x00006c20
        /*0808*/ 	.word	0x000000ff
        /*080c*/ 	.word	0x00000000
        /*0810*/ 	.short	0x0101
        /*0812*/ 	.byte	0x06
	.zero		1


	//   ....[32]....
        /*0814*/ 	.word	0x000071e0
        /*0818*/ 	.word	0x000000ff
        /*081c*/ 	.word	0x00019c30
        /*0820*/ 	.short	0x010a
        /*0822*/ 	.byte	0x06
	.zero		1


	//   ....[33]....
        /*0824*/ 	.word	0x00007220
        /*0828*/ 	.word	0x000000ff
        /*082c*/ 	.word	0x00019c30
        /*0830*/ 	.short	0x010a
        /*0832*/ 	.byte	0x06
	.zero		1


	//   ....[34]....
        /*0834*/ 	.word	0x00007380
        /*0838*/ 	.word	0x000000ff
        /*083c*/ 	.word	0x00019c50
        /*0840*/ 	.short	0x010a
        /*0842*/ 	.byte	0x0b
	.zero		1


	//   ....[35]....
        /*0844*/ 	.word	0x000073c0
        /*0848*/ 	.word	0x000000ff
        /*084c*/ 	.word	0x00019c50
        /*0850*/ 	.short	0x010a
        /*0852*/ 	.byte	0x0b
	.zero		1


	//   ....[36]....
        /*0854*/ 	.word	0x00007a30
        /*0858*/ 	.word	0x000000ff
        /*085c*/ 	.word	0x00000000
        /*0860*/ 	.short	0x0101
        /*0862*/ 	.byte	0x06
	.zero		1


	//   ....[37]....
        /*0864*/ 	.word	0x00008ff0
        /*0868*/ 	.word	0x000000ff
        /*086c*/ 	.word	0x00000000
        /*0870*/ 	.short	0x0101
        /*0872*/ 	.byte	0x06
	.zero		1


	//   ....[38]....
        /*0874*/ 	.word	0x00009520
        /*0878*/ 	.word	0x000000ff
        /*087c*/ 	.word	0x00019c50
        /*0880*/ 	.short	0x010a
        /*0882*/ 	.byte	0x0e
	.zero		1


	//   ....[39]....
        /*0884*/ 	.word	0x00009560
        /*0888*/ 	.word	0x000000ff
        /*088c*/ 	.word	0x00019c50
        /*0890*/ 	.short	0x010a
        /*0892*/ 	.byte	0x0e
	.zero		1


	//   ....[40]....
        /*0894*/ 	.word	0x00009b60
        /*0898*/ 	.word	0x000000ff
        /*089c*/ 	.word	0x00000000
        /*08a0*/ 	.short	0x0101
        /*08a2*/ 	.byte	0x04
	.zero		1


	//   ....[41]....
        /*08a4*/ 	.word	0x0000b2d0
        /*08a8*/ 	.word	0x00000003
        /*08ac*/ 	.word	0x00000000
        /*08b0*/ 	.short	0x0101
        /*08b2*/ 	.byte	0x3f
	.zero		1


	//   ....[42]....
        /*08b4*/ 	.word	0x0000e060
        /*08b8*/ 	.word	0x00000005
        /*08bc*/ 	.word	0x00019c80
        /*08c0*/ 	.short	0x010a
        /*08c2*/ 	.byte	0x3f
	.zero		1


	//   ....[43]....
        /*08c4*/ 	.word	0x0000e4b0
        /*08c8*/ 	.word	0x00000005
        /*08cc*/ 	.word	0x00019c70
        /*08d0*/ 	.short	0x0107
        /*08d2*/ 	.byte	0x3f
	.zero		1


	//   ....[44]....
        /*08d4*/ 	.word	0x0000e570
        /*08d8*/ 	.word	0x00000005
        /*08dc*/ 	.word	0x00019c70
        /*08e0*/ 	.short	0x0101
        /*08e2*/ 	.byte	0x3f
	.zero		1


	//   ....[45]....
        /*08e4*/ 	.word	0x0000e5a0
        /*08e8*/ 	.word	0x00000005
        /*08ec*/ 	.word	0x00019c40
        /*08f0*/ 	.short	0x010a
        /*08f2*/ 	.byte	0x3f
	.zero		1


	//   ....[46]....
        /*08f4*/ 	.word	0x0000e950
        /*08f8*/ 	.word	0x00000005
        /*08fc*/ 	.word	0x00019c30
        /*0900*/ 	.short	0x0107
        /*0902*/ 	.byte	0x3f
	.zero		1


	//   ....[47]....
        /*0904*/ 	.word	0x0000ea10
        /*0908*/ 	.word	0x00000005
        /*090c*/ 	.word	0x00019c30
        /*0910*/ 	.short	0x0101
        /*0912*/ 	.byte	0x3f
	.zero		1


	//   ....[48]....
        /*0914*/ 	.word	0x0000f400
        /*0918*/ 	.word	0x00000010
        /*091c*/ 	.word	0x00019c00
        /*0920*/ 	.short	0x0107
        /*0922*/ 	.byte	0x3f
	.zero		1


	//   ....[49]....
        /*0924*/ 	.word	0x0000f500
        /*0928*/ 	.word	0x00000010
        /*092c*/ 	.word	0x00019c00
        /*0930*/ 	.short	0x0101
        /*0932*/ 	.byte	0x3f
	.zero		1


	//   ....[50]....
        /*0934*/ 	.word	0x0000f520
        /*0938*/ 	.word	0x00000010
        /*093c*/ 	.word	0x00019c20
        /*0940*/ 	.short	0x010a
        /*0942*/ 	.byte	0x3f
	.zero		1


	//   ....[51]....
        /*0944*/ 	.word	0x0000f8a0
        /*0948*/ 	.word	0x00000000
        /*094c*/ 	.word	0x00019c80
        /*0950*/ 	.short	0x010a
        /*0952*/ 	.byte	0x3f
	.zero		1


	//   ....[52]....
        /*0954*/ 	.word	0x0000fc10
        /*0958*/ 	.word	0x00000000
        /*095c*/ 	.word	0x00019c70
        /*0960*/ 	.short	0x0107
        /*0962*/ 	.byte	0x3f
	.zero		1


	//   ....[53]....
        /*0964*/ 	.word	0x0000fcd0
        /*0968*/ 	.word	0x00000000
        /*096c*/ 	.word	0x00019c70
        /*0970*/ 	.short	0x0101
        /*0972*/ 	.byte	0x3f
	.zero		1


	//   ....[54]....
        /*0974*/ 	.word	0x0000fd00
        /*0978*/ 	.word	0x00000000
        /*097c*/ 	.word	0x00019c40
        /*0980*/ 	.short	0x010a
        /*0982*/ 	.byte	0x3f
	.zero		1


	//   ....[55]....
        /*0984*/ 	.word	0x00010050
        /*0988*/ 	.word	0x00000000
        /*098c*/ 	.word	0x00019c30
        /*0990*/ 	.short	0x0107
        /*0992*/ 	.byte	0x3f
	.zero		1


	//   ....[56]....
        /*0994*/ 	.word	0x00010110
        /*0998*/ 	.word	0x00000000
        /*099c*/ 	.word	0x00019c30
        /*09a0*/ 	.short	0x0101
        /*09a2*/ 	.byte	0x3f
	.zero		1


	//   ....[57]....
        /*09a4*/ 	.word	0x000101a0
        /*09a8*/ 	.word	0x00000002
        /*09ac*/ 	.word	0x00019c70
        /*09b0*/ 	.short	0x010a
        /*09b2*/ 	.byte	0x3f
	.zero		1


	//   ....[58]....
        /*09b4*/ 	.word	0x00010230
        /*09b8*/ 	.word	0x00000002
        /*09bc*/ 	.word	0x00019c60
        /*09c0*/ 	.short	0x010a
        /*09c2*/ 	.byte	0x3f
	.zero		1


	//   ....[59]....
        /*09c4*/ 	.word	0x000106a0
        /*09c8*/ 	.word	0x00000002
        /*09cc*/ 	.word	0x00019c50
        /*09d0*/ 	.short	0x0101
        /*09d2*/ 	.byte	0x3f
	.zero		1


	//   ....[60]....
        /*09d4*/ 	.word	0x00010730
        /*09d8*/ 	.word	0x00000002
        /*09dc*/ 	.word	0x00000000
        /*09e0*/ 	.short	0x0101
        /*09e2*/ 	.byte	0x3f
	.zero		1


	//   ....[61]....
        /*09e4*/ 	.word	0x000108f0
        /*09e8*/ 	.word	0x00000000
        /*09ec*/ 	.word	0x00019c70
        /*09f0*/ 	.short	0x010a
        /*09f2*/ 	.byte	0x3f
	.zero		1


	//   ....[62]....
        /*09f4*/ 	.word	0x00010970
        /*09f8*/ 	.word	0x00000000
        /*09fc*/ 	.word	0x00019c60
        /*0a00*/ 	.short	0x010a
        /*0a02*/ 	.byte	0x3f
	.zero		1


	//   ....[63]....
        /*0a04*/ 	.word	0x00010df0
        /*0a08*/ 	.word	0x00000000
        /*0a0c*/ 	.word	0x00019c50
        /*0a10*/ 	.short	0x0101
        /*0a12*/ 	.byte	0x3f
	.zero		1


	//   ....[64]....
        /*0a14*/ 	.word	0x00010eb0
        /*0a18*/ 	.word	0x00000000
        /*0a1c*/ 	.word	0x00000000
        /*0a20*/ 	.short	0x0101
        /*0a22*/ 	.byte	0x3f
	.zero		1


	//   ....[65]....
        /*0a24*/ 	.word	0x00011b50
        /*0a28*/ 	.word	0x00000007
        /*0a2c*/ 	.word	0x00019c20
        /*0a30*/ 	.short	0x010a
        /*0a32*/ 	.byte	0x3f
	.zero		1


	//   ....[66]....
        /*0a34*/ 	.word	0x00011cd0
        /*0a38*/ 	.word	0x00000005
        /*0a3c*/ 	.word	0x00019c40
        /*0a40*/ 	.short	0x010a
        /*0a42*/ 	.byte	0x3f
	.zero		1


	//   ....[67]....
        /*0a44*/ 	.word	0x00011d70
        /*0a48*/ 	.word	0x00000003
        /*0a4c*/ 	.word	0x00019c40
        /*0a50*/ 	.short	0x010a
        /*0a52*/ 	.byte	0x3f
	.zero		1


	//   ....[68]....
        /*0a54*/ 	.word	0x00011db0
        /*0a58*/ 	.word	0x00000005
        /*0a5c*/ 	.word	0x00019c60
        /*0a60*/ 	.short	0x010a
        /*0a62*/ 	.byte	0x3f
	.zero		1


	//   ....[69]....
        /*0a64*/ 	.word	0x00011df0
        /*0a68*/ 	.word	0x00000003
        /*0a6c*/ 	.word	0x00019c60
        /*0a70*/ 	.short	0x010a
        /*0a72*/ 	.byte	0x3f
	.zero		1


	//   ....[70]....
        /*0a74*/ 	.word	0x00011e30
        /*0a78*/ 	.word	0x00000005
        /*0a7c*/ 	.word	0x00019c80
        /*0a80*/ 	.short	0x010a
        /*0a82*/ 	.byte	0x3f
	.zero		1


	//   ....[71]....
        /*0a84*/ 	.word	0x00011e70
        /*0a88*/ 	.word	0x00000003
        /*0a8c*/ 	.word	0x00019c80
        /*0a90*/ 	.short	0x010a
        /*0a92*/ 	.byte	0x3f
	.zero		1


	//   ....[72]....
        /*0a94*/ 	.word	0x00011ee0
        /*0a98*/ 	.word	0x00000003
        /*0a9c*/ 	.word	0x00019c00
        /*0aa0*/ 	.short	0x010a
        /*0aa2*/ 	.byte	0x3f
	.zero		1


	//   ....[73]....
        /*0aa4*/ 	.word	0x00011f30
        /*0aa8*/ 	.word	0x00000002
        /*0aac*/ 	.word	0x00019c30
        /*0ab0*/ 	.short	0x010a
        /*0ab2*/ 	.byte	0x3f
	.zero		1


	//   ....[74]....
        /*0ab4*/ 	.word	0x00011f90
        /*0ab8*/ 	.word	0x00000007
        /*0abc*/ 	.word	0x00019c30
        /*0ac0*/ 	.short	0x010a
        /*0ac2*/ 	.byte	0x3f
	.zero		1


	//   ....[75]....
        /*0ac4*/ 	.word	0x00011ff0
        /*0ac8*/ 	.word	0x00000007
        /*0acc*/ 	.word	0x00019c50
        /*0ad0*/ 	.short	0x010a
        /*0ad2*/ 	.byte	0x3f
	.zero		1


	//   ....[76]....
        /*0ad4*/ 	.word	0x00012050
        /*0ad8*/ 	.word	0x00000007
        /*0adc*/ 	.word	0x00019c30
        /*0ae0*/ 	.short	0x010a
        /*0ae2*/ 	.byte	0x3f
	.zero		1


	//   ....[77]....
        /*0ae4*/ 	.word	0x000120b0
        /*0ae8*/ 	.word	0x00000007
        /*0aec*/ 	.word	0x00019c50
        /*0af0*/ 	.short	0x010a
        /*0af2*/ 	.byte	0x3f
	.zero		1


	//   ....[78]....
        /*0af4*/ 	.word	0x00012110
        /*0af8*/ 	.word	0x00000005
        /*0afc*/ 	.word	0x00019c50
        /*0b00*/ 	.short	0x010a
        /*0b02*/ 	.byte	0x3f
	.zero		1


	//   ....[79]....
        /*0b04*/ 	.word	0x00012210
        /*0b08*/ 	.word	0x00000005
        /*0b0c*/ 	.word	0x00019c80
        /*0b10*/ 	.short	0x010a
        /*0b12*/ 	.byte	0x3f
	.zero		1


	//   ....[80]....
        /*0b14*/ 	.word	0x000125f0
        /*0b18*/ 	.word	0x00000005
        /*0b1c*/ 	.word	0x00019c40
        /*0b20*/ 	.short	0x010a
        /*0b22*/ 	.byte	0x3f
	.zero		1


	//   ....[81]....
        /*0b24*/ 	.word	0x00012c90
        /*0b28*/ 	.word	0x00000010
        /*0b2c*/ 	.word	0x00019c20
        /*0b30*/ 	.short	0x010a
        /*0b32*/ 	.byte	0x3f
	.zero		1


	//   ....[82]....
        /*0b34*/ 	.word	0x00012ce0
        /*0b38*/ 	.word	0x00000000
        /*0b3c*/ 	.word	0x00019c80
        /*0b40*/ 	.short	0x010a
        /*0b42*/ 	.byte	0x3f
	.zero		1


	//   ....[83]....
        /*0b44*/ 	.word	0x00012fa0
        /*0b48*/ 	.word	0x00000000
        /*0b4c*/ 	.word	0x00019c40
        /*0b50*/ 	.short	0x010a
        /*0b52*/ 	.byte	0x3f
	.zero		1


	//   ....[84]....
        /*0b54*/ 	.word	0x00013250
        /*0b58*/ 	.word	0x00000002
        /*0b5c*/ 	.word	0x00019c70
        /*0b60*/ 	.short	0x010a
        /*0b62*/ 	.byte	0x3f
	.zero		1


	//   ....[85]....
        /*0b64*/ 	.word	0x000132a0
        /*0b68*/ 	.word	0x00000002
        /*0b6c*/ 	.word	0x00019c60
        /*0b70*/ 	.short	0x010a
        /*0b72*/ 	.byte	0x3f
	.zero		1


	//   ....[86]....
        /*0b74*/ 	.word	0x000132f0
        /*0b78*/ 	.word	0x00000000
        /*0b7c*/ 	.word	0x00019c70
        /*0b80*/ 	.short	0x010a
        /*0b82*/ 	.byte	0x3f
	.zero		1


	//   ....[87]....
        /*0b84*/ 	.word	0x00013340
        /*0b88*/ 	.word	0x00000000
        /*0b8c*/ 	.word	0x00019c60
        /*0b90*/ 	.short	0x010a
        /*0b92*/ 	.byte	0x3f
	.zero		1


	//   ....[88]....
        /*0b94*/ 	.word	0x00013390
        /*0b98*/ 	.word	0x00000007
        /*0b9c*/ 	.word	0x00019c20
        /*0ba0*/ 	.short	0x010a
        /*0ba2*/ 	.byte	0x3f
	.zero		1


	//   ....[89]....
        /*0ba4*/ 	.word	0x00013530
        /*0ba8*/ 	.word	0x00000005
        /*0bac*/ 	.word	0x00019c40
        /*0bb0*/ 	.short	0x010a
        /*0bb2*/ 	.byte	0x3f
	.zero		1


	//   ....[90]....
        /*0bb4*/ 	.word	0x00013580
        /*0bb8*/ 	.word	0x00000003
        /*0bbc*/ 	.word	0x00019c40
        /*0bc0*/ 	.short	0x010a
        /*0bc2*/ 	.byte	0x3f
	.zero		1


	//   ....[91]....
        /*0bc4*/ 	.word	0x000135d0
        /*0bc8*/ 	.word	0x00000005
        /*0bcc*/ 	.word	0x00019c60
        /*0bd0*/ 	.short	0x010a
        /*0bd2*/ 	.byte	0x3f
	.zero		1


	//   ....[92]....
        /*0bd4*/ 	.word	0x00013620
        /*0bd8*/ 	.word	0x00000003
        /*0bdc*/ 	.word	0x00019c60
        /*0be0*/ 	.short	0x010a
        /*0be2*/ 	.byte	0x3f
	.zero		1


	//   ....[93]....
        /*0be4*/ 	.word	0x00013670
        /*0be8*/ 	.word	0x00000005
        /*0bec*/ 	.word	0x00019c80
        /*0bf0*/ 	.short	0x010a
        /*0bf2*/ 	.byte	0x3f
	.zero		1


	//----- nvinfo : EIATTR_NUM_MBARRIERS
	.align		4
.L_1340:
        /*0bf4*/ 	.byte	0x03, 0x38
        /*0bf6*/ 	.short	0x0016


	//----- nvinfo : EIATTR_EXIT_INSTR_OFFSETS
	.align		4
        /*0bf8*/ 	.byte	0x04, 0x1c
        /*0bfa*/ 	.short	(.L_1342 - .L_1341)


	//   ....[0]....
.L_1341:
        /*0bfc*/ 	.word	0x00000980


	//   ....[1]....
        /*0c00*/ 	.word	0x0000bf40


	//   ....[2]....
        /*0c04*/ 	.word	0x00011ec0


	//----- nvinfo : EIATTR_MAX_THREADS
	.align		4
.L_1342:
        /*0c08*/ 	.byte	0x04, 0x05
        /*0c0a*/ 	.short	(.L_1344 - .L_1343)
.L_1343:
        /*0c0c*/ 	.word	0x00000200
        /*0c10*/ 	.word	0x00000001
        /*0c14*/ 	.word	0x00000001


	//----- nvinfo : EIATTR_CRS_STACK_SIZE
	.align		4
.L_1344:
        /*0c18*/ 	.byte	0x04, 0x1e
        /*0c1a*/ 	.short	(.L_1346 - .L_1345)
.L_1345:
        /*0c1c*/ 	.word	0x00000000


	//----- nvinfo : EIATTR_CBANK_PARAM_SIZE
	.align		4
.L_1346:
        /*0c20*/ 	.byte	0x03, 0x19
        /*0c22*/ 	.short	0x0af0


	//----- nvinfo : EIATTR_PARAM_CBANK
	.align		4
        /*0c24*/ 	.byte	0x04, 0x0a
        /*0c26*/ 	.short	(.L_1348 - .L_1347)
	.align		4
.L_1347:
        /*0c28*/ 	.word	index@(.nv.constant0._ZN7cutlass13device_kernelIN5flash11enable_sm90INS1_16FlashAttnFwdSm90INS1_25CollectiveMainloopFwdSm90ILi2EN4cute5tupleIJNS5_1CILi1EEES8_S8_EEENS6_IJNS7_ILi192EEENS7_ILi128EEENS7_ILi96EEEEEELi96ENS_12float_e4m3_tEfNS_4arch4Sm90ELb1ELb0ELb1ELb1ELb1ELb0ELb0ELb1ELb1ELb1ELb0ELb0EEENS1_21CollectiveEpilogueFwdINS6_IJSA_SC_SB_EEES9_NS_10bfloat16_tESG_Li384ELb1ELb1ELb0ELb1EEENS1_36VarlenDynamicPersistentTileSchedulerILi192ELi128ELi384ELi128ELb0ELb1ELb1ELb1ELb1ELb1EEEEEEEEEvNT_6ParamsE)
        /*0c2c*/ 	.short	0x0210
        /*0c2e*/ 	.short	0x0af0


	//----- nvinfo : EIATTR_SW_WAR
	.align		4
.L_1348:
        /*0c30*/ 	.byte	0x04, 0x36
        /*0c32*/ 	.short	(.L_1350 - .L_1349)
.L_1349:
        /*0c34*/ 	.word	0x00000008
.L_1350:


//--------------------- .nv.info._ZN7cutlass13device_kernelIN5flash11enable_sm90INS1_16FlashAttnFwdSm90INS1_25CollectiveMainloopFwdSm90ILi2EN4cute5tupleIJNS5_1CILi1EEES8_S8_EEENS6_IJNS7_ILi192EEENS7_ILi128EEENS7_ILi96EEEEEELi96ENS_12float_e4m3_tEfNS_4arch4Sm90ELb1ELb0ELb1ELb1ELb1ELb1ELb0ELb1ELb1ELb1ELb0ELb0EEENS1_21CollectiveEpilogueFwdINS6_IJSA_SC_SB_EEES9_NS_10bfloat16_tESG_Li384ELb1ELb1ELb0ELb1EEENS1_36VarlenDynamicPersistentTileSchedulerILi192ELi128ELi384ELi128ELb0ELb1ELb1ELb1ELb1ELb1EEEEEEEEEvNT_6ParamsE --------------------------
	.section	.nv.info._ZN7cutlass13device_kernelIN5flash11enable_sm90INS1_16FlashAttnFwdSm90INS1_25CollectiveMainloopFwdSm90ILi2EN4cute5tupleIJNS5_1CILi1EEES8_S8_EEENS6_IJNS7_ILi192EEENS7_ILi128EEENS7_ILi96EEEEEELi96ENS_12float_e4m3_tEfNS_4arch4Sm90ELb1ELb0ELb1ELb1ELb1ELb1ELb0ELb1ELb1ELb1ELb0ELb0EEENS1_21CollectiveEpilogueFwdINS6_IJSA_SC_SB_EEES9_NS_10bfloat16_tESG_Li384ELb1ELb1ELb0ELb1EEENS1_36VarlenDynamicPersistentTileSchedulerILi192ELi128ELi384ELi128ELb0ELb1ELb1ELb1ELb1ELb1EEEEEEEEEvNT_6ParamsE,"",@"SHT_CUDA_INFO"
	.sectionflags	@""
	.align	4


	//----- nvinfo : EIATTR_CUDA_API_VERSION
	.align		4
        /*0000*/ 	.byte	0x04, 0x37
        /*0002*/ 	.short	(.L_1352 - .L_1351)
.L_1351:
        /*0004*/ 	.word	0x00000082


	//----- nvinfo : EIATTR_KPARAM_INFO
	.align		4
.L_1352:
        /*0008*/ 	.byte	0x04, 0x17
        /*000a*/ 	.short	(.L_1354 - .L_1353)
.L_1353:
        /*000c*/ 	.word	0x00000000
        /*0010*/ 	.short	0x0000
        /*0012*/ 	.short	0x0070
        /*0014*/ 	.byte	0x00, 0xf0, 0x01, 0x2a


	//----- nvinfo : EIATTR_SPARSE_MMA_MASK
	.align		4
.L_1354:
        /*0018*/ 	.byte	0x03, 0x50
        /*001a*/ 	.short	0x0000


	//----- nvinfo : EIATTR_MAXREG_COUNT
	.align		4
        /*001c*/ 	.byte	0x03, 0x1b
        /*001e*/ 	.short	0x0080


	//----- nvinfo : EIATTR_NUM_BARRIERS
	.align		4
        /*0020*/ 	.byte	0x02, 0x4c
        /*0022*/ 	.byte	0x10
	.zero		1


	//----- nvinfo : EIATTR_EXTERNS
	.align		4
        /*0024*/ 	.byte	0x04, 0x0f
        /*0026*/ 	.short	(.L_1356 - .L_1355)


	//   ....[0]....
	.align		4
.L_1355:
        /*0028*/ 	.word	index@(__assertfail)


	//----- nvinfo : EIATTR_ANNOTATIONS
	.align		4
.L_1356:
        /*002c*/ 	.byte	0x04, 0x55
        /*002e*/ 	.short	(.L_1358 - .L_1357)


	//   ....[0]....
.L_1357:
        /* <DEDUP_REMOVED lines=104> */


	//----- nvinfo : EIATTR_MERCURY_ISA_VERSION
	.align		4
.L_1358:
        /*06a0*/ 	.byte	0x03, 0x5f
        /*06a2*/ 	.short	0x0101


	//----- nvinfo : EIATTR_UNUSED_LOAD_BYTE_OFFSET
	.align		4
        /*06a4*/ 	.byte	0x04, 0x44
        /*06a6*/ 	.short	(.L_1360 - .L_1359)


	//   ....[0]....
.L_1359:
        /*06a8*/ 	.word	0x00000a50
        /*06ac*/ 	.word	0x0000fff0


	//   ....[1]....
        /*06b0*/ 	.word	0x00014530
        /*06b4*/ 	.word	0x0000fff0


	//----- nvinfo : EIATTR_INT_WARP_WIDE_INSTR_OFFSETS
	.align		4
.L_1360:
        /*06b8*/ 	.byte	0x04, 0x31
        /*06ba*/ 	.short	(.L_1362 - .L_1361)


	//   ....[0]....
.L_1361:
        /*06bc*/ 	.word	0x00000130


	//   ....[1]....
        /*06c0*/ 	.word	0x00000170


	//   ....[2]....
        /*06c4*/ 	.word	0x000001e0


	//   ....[3]....
        /*06c8*/ 	.word	0x00019390


	//   ....[4]....
        /*06cc*/ 	.word	0x00019420


	//   ....[5]....
        /*06d0*/ 	.word	0x0001c680


	//   ....[6]....
        /*06d4*/ 	.word	0x0001c710


	//----- nvinfo : EIATTR_COOP_GROUP_MASK_REGIDS
	.align		4
.L_1362:
        /*06d8*/ 	.byte	0x04, 0x29
        /*06da*/ 	.short	(.L_1364 - .L_1363)


	//   ....[0]....
.L_1363:
        /*06dc*/ 	.word	0xffffffff


	//   ....[1]....
        /*06e0*/ 	.word	0xffffffff


	//   ....[2]....
        /*06e4*/ 	.word	0xffffffff


	//   ....[3]....
        /*06e8*/ 	.word	0xffffffff


	//   ....[4]....
        /*06ec*/ 	.word	0xffffffff


	//   ....[5]....
        /*06f0*/ 	.word	0xffffffff


	//   ....[6]....
        /*06f4*/ 	.word	0xffffffff


	//   ....[7]....
        /*06f8*/ 	.word	0xffffffff


	//   ....[8]....
        /*06fc*/ 	.word	0xffffffff


	//   ....[9]....
        /*0700*/ 	.word	0xffffffff


	//   ....[10]....
        /*0704*/ 	.word	0xffffffff


	//   ....[11]....
        /*0708*/ 	.word	0xffffffff


	//   ....[12]....
        /*070c*/ 	.word	0xffffffff


	//   ....[13]....
        /*0710*/ 	.word	0xffffffff


	//   ....[14]....
        /*0714*/ 	.word	0xffffffff


	//   ....[15]....
        /*0718*/ 	.word	0xffffffff


	//   ....[16]....
        /*071c*/ 	.word	0xffffffff


	//   ....[17]....
        /*0720*/ 	.word	0xffffffff


	//   ....[18]....
        /*0724*/ 	.word	0xffffffff


	//   ....[19]....
        /*0728*/ 	.word	0xffffffff


	//   ....[20]....
        /*072c*/ 	.word	0xffffffff


	//   ....[21]....
        /*0730*/ 	.word	0xffffffff


	//   ....[22]....
        /*0734*/ 	.word	0xffffffff


	//   ....[23]....
        /*0738*/ 	.word	0xffffffff


	//   ....[24]....
        /*073c*/ 	.word	0xffffffff


	//   ....[25]....
        /*0740*/ 	.word	0xffffffff


	//   ....[26]....
        /*0744*/ 	.word	0xffffffff


	//   ....[27]....
        /*0748*/ 	.word	0xffffffff


	//   ....[28]....
        /*074c*/ 	.word	0xffffffff


	//   ....[29]....
        /*0750*/ 	.word	0xffffffff


	//   ....[30]....
        /*0754*/ 	.word	0xffffffff


	//   ....[31]....
        /*0758*/ 	.word	0xffffffff


	//   ....[32]....
        /*075c*/ 	.word	0xffffffff


	//   ....[33]....
        /*0760*/ 	.word	0xffffffff


	//   ....[34]....
        /*0764*/ 	.word	0xffffffff


	//   ....[35]....
        /*0768*/ 	.word	0xffffffff


	//   ....[36]....
        /*076c*/ 	.word	0xffffffff


	//   ....[37]....
        /*0770*/ 	.word	0xffffffff


	//   ....[38]....
        /*0774*/ 	.word	0xffffffff


	//   ....[39]....
        /*0778*/ 	.word	0xffffffff


	//   ....[40]....
        /*077c*/ 	.word	0xffffffff


	//   ....[41]....
        /*0780*/ 	.word	0xffffffff


	//   ....[42]....
        /*0784*/ 	.word	0xffffffff


	//   ....[43]....
        /*0788*/ 	.word	0xffffffff


	//   ....[44]....
        /*078c*/ 	.word	0xffffffff


	//   ....[45]....
        /*0790*/ 	.word	0xffffffff


	//   ....[46]....
        /*0794*/ 	.word	0xffffffff


	//   ....[47]....
        /*0798*/ 	.word	0xffffffff


	//   ....[48]....
        /*079c*/ 	.word	0xffffffff


	//   ....[49]....
        /*07a0*/ 	.word	0xffffffff


	//   ....[50]....
        /*07a4*/ 	.word	0xffffffff


	//   ....[51]....
        /*07a8*/ 	.word	0xffffffff


	//   ....[52]....
        /*07ac*/ 	.word	0xffffffff


	//   ....[53]....
        /*07b0*/ 	.word	0xffffffff


	//   ....[54]....
        /*07b4*/ 	.word	0xffffffff


	//   ....[55]....
        /*07b8*/ 	.word	0xffffffff


	//   ....[56]....
        /*07bc*/ 	.word	0xffffffff


	//   ....[57]....
        /*07c0*/ 	.word	0xffffffff


	//   ....[58]....
        /*07c4*/ 	.word	0xffffffff


	//   ....[59]....
        /*07c8*/ 	.word	0xffffffff


	//   ....[60]....
        /*07cc*/ 	.word	0xffffffff


	//   ....[61]....
        /*07d0*/ 	.word	0xffffffff


	//   ....[62]....
        /*07d4*/ 	.word	0xffffffff


	//   ....[63]....
        /*07d8*/ 	.word	0xffffffff


	//   ....[64]....
        /*07dc*/ 	.word	0xffffffff


	//   ....[65]....
        /*07e0*/ 	.word	0xffffffff


	//   ....[66]....
        /*07e4*/ 	.word	0xffffffff


	//   ....[67]....
        /*07e8*/ 	.word	0xffffffff


	//   ....[68]....
        /*07ec*/ 	.word	0xffffffff


	//   ....[69]....
        /*07f0*/ 	.word	0xffffffff


	//   ....[70]....
        /*07f4*/ 	.word	0xffffffff


	//   ....[71]....
        /*07f8*/ 	.word	0xffffffff


	//   ....[72]....
        /*07fc*/ 	.word	0xffffffff


	//   ....[73]....
        /*0800*/ 	.word	0xffffffff


	//   ....[74]....
        /*0804*/ 	.word	0xffffffff


	//   ....[75]....
        /*0808*/ 	.word	0xffffffff


	//   ....[76]....
        /*080c*/ 	.word	0xffffffff


	//   ....[77]....
        /*0810*/ 	.word	0xffffffff


	//   ....[78]....
        /*0814*/ 	.word	0xffffffff


	//   ....[79]....
        /*0818*/ 	.word	0xffffffff


	//   ....[80]....
        /*081c*/ 	.word	0xffffffff


	//   ....[81]....
        /*0820*/ 	.word	0xffffffff


	//   ....[82]....
        /*0824*/ 	.word	0xffffffff


	//   ....[83]....
        /*0828*/ 	.word	0xffffffff


	//   ....[84]....
        /*082c*/ 	.word	0xffffffff


	//   ....[85]....
        /*0830*/ 	.word	0xffffffff


	//   ....[86]....
        /*0834*/ 	.word	0xffffffff


	//   ....[87]....
        /*0838*/ 	.word	0xffffffff


	//   ....[88]....
        /*083c*/ 	.word	0xffffffff


	//   ....[89]....
        /*0840*/ 	.word	0xffffffff


	//   ....[90]....
        /*0844*/ 	.word	0xffffffff


	//   ....[91]....
        /*0848*/ 	.word	0xffffffff


	//   ....[92]....
        /*084c*/ 	.word	0xffffffff


	//   ....[93]....
        /*0850*/ 	.word	0xffffffff


	//   ....[94]....
        /*0854*/ 	.word	0xffffffff


	//   ....[95]....
        /*0858*/ 	.word	0xffffffff


	//   ....[96]....
        /*085c*/ 	.word	0xffffffff


	//   ....[97]....
        /*0860*/ 	.word	0xffffffff


	//   ....[98]....
        /*0864*/ 	.word	0xffffffff


	//   ....[99]....
        /*0868*/ 	.word	0xffffffff


	//   ....[100]....
        /*086c*/ 	.word	0xffffffff


	//   ....[101]....
        /*0870*/ 	.word	0xffffffff


	//   ....[102]....
        /*0874*/ 	.word	0xffffffff


	//   ....[103]....
        /*0878*/ 	.word	0xffffffff


	//   ....[104]....
        /*087c*/ 	.word	0xffffffff


	//   ....[105]....
        /*0880*/ 	.word	0xffffffff


	//   ....[106]....
        /*0884*/ 	.word	0xffffffff


	//   ....[107]....
        /*0888*/ 	.word	0xffffffff


	//   ....[108]....
        /*088c*/ 	.word	0xffffffff


	//   ....[109]....
        /*0890*/ 	.word	0xffffffff


	//   ....[110]....
        /*0894*/ 	.word	0xffffffff


	//   ....[111]....
        /*0898*/ 	.word	0xffffffff


	//   ....[112]....
        /*089c*/ 	.word	0xffffffff


	//   ....[113]....
        /*08a0*/ 	.word	0xffffffff


	//   ....[114]....
        /*08a4*/ 	.word	0xffffffff


	//   ....[115]....
        /*08a8*/ 	.word	0xffffffff


	//   ....[116]....
        /*08ac*/ 	.word	0xffffffff


	//   ....[117]....
        /*08b0*/ 	.word	0xffffffff


	//   ....[118]....
        /*08b4*/ 	.word	0xffffffff


	//   ....[119]....
        /*08b8*/ 	.word	0xffffffff


	//   ....[120]....
        /*08bc*/ 	.word	0xffffffff


	//   ....[121]....
        /*08c0*/ 	.word	0xffffffff


	//   ....[122]....
        /*08c4*/ 	.word	0xffffffff


	//   ....[123]....
        /*08c8*/ 	.word	0xffffffff


	//   ....[124]....
        /*08cc*/ 	.word	0xffffffff


	//   ....[125]....
        /*08d0*/ 	.word	0xffffffff


	//   ....[126]....
        /*08d4*/ 	.word	0xffffffff


	//   ....[127]....
        /*08d8*/ 	.word	0xffffffff


	//   ....[128]....
        /*08dc*/ 	.word	0xffffffff


	//   ....[129]....
        /*08e0*/ 	.word	0xffffffff


	//   ....[130]....
        /*08e4*/ 	.word	0xffffffff


	//   ....[131]....
        /*08e8*/ 	.word	0xffffffff


	//   ....[132]....
        /*08ec*/ 	.word	0xffffffff


	//   ....[133]....
        /*08f0*/ 	.word	0xffffffff


	//   ....[134]....
        /*08f4*/ 	.word	0xffffffff


	//   ....[135]....
        /*08f8*/ 	.word	0xffffffff


	//   ....[136]....
        /*08fc*/ 	.word	0xffffffff


	//   ....[137]....
        /*0900*/ 	.word	0x0500000f


	//   ....[138]....
        /*0904*/ 	.word	0x0500000f


	//   ....[139]....
        /*0908*/ 	.word	0x0500000f


	//   ....[140]....
        /*090c*/ 	.word	0x0500000f


	//   ....[141]....
        /*0910*/ 	.word	0x0500000f


	//   ....[142]....
        /*0914*/ 	.word	0x0500000f


	//   ....[143]....
        /*0918*/ 	.word	0x0500000f


	//   ....[144]....
        /*091c*/ 	.word	0x0500000f


	//   ....[145]....
        /*0920*/ 	.word	0x0500000f


	//   ....[146]....
        /*0924*/ 	.word	0x0500000f


	//   ....[147]....
        /*0928*/ 	.word	0x0500000f


	//   ....[148]....
        /*092c*/ 	.word	0x0500000f


	//   ....[149]....
        /*0930*/ 	.word	0x0500000f


	//   ....[150]....
        /*0934*/ 	.word	0x0500000f


	//   ....[151]....
        /*0938*/ 	.word	0x0500000f


	//   ....[152]....
        /*093c*/ 	.word	0x0500000f


	//   ....[153]....
        /*0940*/ 	.word	0x0500000f


	//   ....[154]....
        /*0944*/ 	.word	0x0500000f


	//   ....[155]....
        /*0948*/ 	.word	0x0500000f


	//   ....[156]....
        /*094c*/ 	.word	0x0500000f


	//   ....[157]....
        /*0950*/ 	.word	0x0500000f


	//   ....[158]....
        /*0954*/ 	.word	0x0500000f


	//   ....[159]....
        /*0958*/ 	.word	0x0500000f


	//   ....[160]....
        /*095c*/ 	.word	0x0500000f


	//   ....[161]....
        /*0960*/ 	.word	0x0500000f


	//   ....[162]....
        /*0964*/ 	.word	0x0500000f


	//   ....[163]....
        /*0968*/ 	.word	0x0500000f


	//   ....[164]....
        /*096c*/ 	.word	0x0500000f


	//   ....[165]....
        /*0970*/ 	.word	0x0500000f


	//   ....[166]....
        /*0974*/ 	.word	0x0500000f


	//   ....[167]....
        /*0978*/ 	.word	0x0500000f


	//   ....[168]....
        /*097c*/ 	.word	0x0500000f


	//   ....[169]....
        /*0980*/ 	.word	0x0500000f


	//   ....[170]....
        /*0984*/ 	.word	0x0500000f


	//   ....[171]....
        /*0988*/ 	.word	0x0500000f


	//   ....[172]....
        /*098c*/ 	.word	0x0500000f


	//   ....[173]....
        /*0990*/ 	.word	0x0500000f


	//   ....[174]....
        /*0994*/ 	.word	0x0500000f


	//   ....[175]....
        /*0998*/ 	.word	0x0500000f


	//   ....[176]....
        /*099c*/ 	.word	0x0500000f


	//   ....[177]....
        /*09a0*/ 	.word	0x0500000f


	//   ....[178]....
        /*09a4*/ 	.word	0x0500000f


	//   ....[179]....
        /*09a8*/ 	.word	0x0500000f


	//   ....[180]....
        /*09ac*/ 	.word	0x0500000f


	//   ....[181]....
        /*09b0*/ 	.word	0x0500000f


	//   ....[182]....
        /*09b4*/ 	.word	0x0500000f


	//   ....[183]....
        /*09b8*/ 	.word	0x0500000f


	//   ....[184]....
        /*09bc*/ 	.word	0x0500000f


	//   ....[185]....
        /*09c0*/ 	.word	0x0500000f


	//   ....[186]....
        /*09c4*/ 	.word	0x0500000f


	//   ....[187]....
        /*09c8*/ 	.word	0x0500000f


	//   ....[188]....
        /*09cc*/ 	.word	0x0500000f


	//   ....[189]....
        /*09d0*/ 	.word	0x0500000f


	//   ....[190]....
        /*09d4*/ 	.word	0x0500000f


	//   ....[191]....
        /*09d8*/ 	.word	0x0500000f


	//   ....[192]....
        /*09dc*/ 	.word	0x0500000f


	//----- nvinfo : EIATTR_COOP_GROUP_INSTR_OFFSETS
	.align		4
.L_1364:
        /*09e0*/ 	.byte	0x04, 0x28
        /*09e2*/ 	.short	(.L_1366 - .L_1365)


	//   ....[0]....
.L_1365:
        /*09e4*/ 	.word	0x00000070


	//   ....[1]....
        /*09e8*/ 	.word	0x00000140


	//   ....[2]....
        /*09ec*/ 	.word	0x00000190


	//   ....[3]....
        /*09f0*/ 	.word	0x000003c0


	//   ....[4]....
        /*09f4*/ 	.word	0x00000520


	//   ....[5]....
        /*09f8*/ 	.word	0x00000640


	//   ....[6]....
        /*09fc*/ 	.word	0x000007a0


	//   ....[7]....
        /*0a00*/ 	.word	0x00002930


	//   ....[8]....
        /*0a04*/ 	.word	0x00002940


	//   ....[9]....
        /*0a08*/ 	.word	0x00004330


	//   ....[10]....
        /*0a0c*/ 	.word	0x00004340


	//   ....[11]....
        /*0a10*/ 	.word	0x00006570


	//   ....[12]....
        /*0a14*/ 	.word	0x00006580


	//   ....[13]....
        /*0a18*/ 	.word	0x00006980


	//   ....[14]....
        /*0a1c*/ 	.word	0x000069a0


	//   ....[15]....
        /*0a20*/ 	.word	0x00007000


	//   ....[16]....
        /*0a24*/ 	.word	0x000079c0


	//   ....[17]....
        /*0a28*/ 	.word	0x000079d0


	//   ....[18]....
        /*0a2c*/ 	.word	0x000079e0


	//   ....[19]....
        /*0a30*/ 	.word	0x000079f0


	//   ....[20]....
        /*0a34*/ 	.word	0x000096a0


	//   ....[21]....
        /*0a38*/ 	.word	0x000096b0


	//   ....[22]....
        /*0a3c*/ 	.word	0x000096c0


	//   ....[23]....
        /*0a40*/ 	.word	0x000096d0


	//   ....[24]....
        /*0a44*/ 	.word	0x0000c3c0


	//   ....[25]....
        /*0a48*/ 	.word	0x0000cc60


	//   ....[26]....
        /*0a4c*/ 	.word	0x0000cc70


	//   ....[27]....
        /*0a50*/ 	.word	0x0000cc90


	//   ....[28]....
        /*0a54*/ 	.word	0x0000d5b0


	//   ....[29]....
        /*0a58*/ 	.word	0x0000d5d0


	//   ....[30]....
        /*0a5c*/ 	.word	0x0000ee40


	//   ....[31]....
        /*0a60*/ 	.word	0x0000ee80


	//   ....[32]....
        /*0a64*/ 	.word	0x0000f940


	//   ....[33]....
        /*0a68*/ 	.word	0x0000f980


	//   ....[34]....
        /*0a6c*/ 	.word	0x000103e0


	//   ....[35]....
        /*0a70*/ 	.word	0x00010410


	//   ....[36]....
        /*0a74*/ 	.word	0x00012510


	//   ....[37]....
        /*0a78*/ 	.word	0x00012560


	//   ....[38]....
        /*0a7c*/ 	.word	0x000127f0


	//   ....[39]....
        /*0a80*/ 	.word	0x00012810


	//   ....[40]....
        /*0a84*/ 	.word	0x00013de0


	//   ....[41]....
        /*0a88*/ 	.word	0x00013e80


	//   ....[42]....
        /*0a8c*/ 	.word	0x00013f10


	//   ....[43]....
        /*0a90*/ 	.word	0x00013f20


	//   ....[44]....
        /*0a94*/ 	.word	0x00014b30


	//   ....[45]....
        /*0a98*/ 	.word	0x00014b60


	//   ....[46]....
        /*0a9c*/ 	.word	0x00014b80


	//   ....[47]....
        /*0aa0*/ 	.word	0x00014ba0


	//   ....[48]....
        /*0aa4*/ 	.word	0x00014bc0


	//   ....[49]....
        /*0aa8*/ 	.word	0x00014bd0


	//   ....[50]....
        /*0aac*/ 	.word	0x00014be0


	//   ....[51]....
        /*0ab0*/ 	.word	0x00014bf0


	//   ....[52]....
        /*0ab4*/ 	.word	0x00014c00


	//   ....[53]....
        /*0ab8*/ 	.word	0x00014c10


	//   ....[54]....
        /*0abc*/ 	.word	0x00014c20


	//   ....[55]....
        /*0ac0*/ 	.word	0x00014c30


	//   ....[56]....
        /*0ac4*/ 	.word	0x00014c60


	//   ....[57]....
        /*0ac8*/ 	.word	0x00014c70


	//   ....[58]....
        /*0acc*/ 	.word	0x00014c80


	//   ....[59]....
        /*0ad0*/ 	.word	0x00014c90


	//   ....[60]....
        /*0ad4*/ 	.word	0x00014ca0


	//   ....[61]....
        /*0ad8*/ 	.word	0x00014cb0


	//   ....[62]....
        /*0adc*/ 	.word	0x00014cc0


	//   ....[63]....
        /*0ae0*/ 	.word	0x00014cd0


	//   ....[64]....
        /*0ae4*/ 	.word	0x00014ce0


	//   ....[65]....
        /*0ae8*/ 	.word	0x00014cf0


	//   ....[66]....
        /*0aec*/ 	.word	0x00014d00


	//   ....[67]....
        /*0af0*/ 	.word	0x00014d10


	//   ....[68]....
        /*0af4*/ 	.word	0x00015490


	//   ....[69]....
        /*0af8*/ 	.word	0x000154c0


	//   ....[70]....
        /*0afc*/ 	.word	0x000154f0


	//   ....[71]....
        /*0b00*/ 	.word	0x00015510


	//   ....[72]....
        /*0b04*/ 	.word	0x00015a50


	//   ....[73]....
        /*0b08*/ 	.word	0x00015a80


	//   ....[74]....
        /*0b0c*/ 	.word	0x00015b80


	//   ....[75]....
        /*0b10*/ 	.word	0x00015ba0


	//   ....[76]....
        /*0b14*/ 	.word	0x000164d0


	//   ....[77]....
        /*0b18*/ 	.word	0x000164e0


	//   ....[78]....
        /*0b1c*/ 	.word	0x000165e0


	//   ....[79]....
        /*0b20*/ 	.word	0x00016600


	//   ....[80]....
        /*0b24*/ 	.word	0x00016770


	//   ....[81]....
        /*0b28*/ 	.word	0x00016940


	//   ....[82]....
        /*0b2c*/ 	.word	0x00016970


	//   ....[83]....
        /*0b30*/ 	.word	0x000169a0


	//   ....[84]....
        /*0b34*/ 	.word	0x000169d0


	//   ....[85]....
        /*0b38*/ 	.word	0x00016a00


	//   ....[86]....
        /*0b3c*/ 	.word	0x00016a30


	//   ....[87]....
        /*0b40*/ 	.word	0x00016ba0


	//   ....[88]....
        /*0b44*/ 	.word	0x00016bd0


	//   ....[89]....
        /*0b48*/ 	.word	0x00016c00


	//   ....[90]....
        /*0b4c*/ 	.word	0x00016c30


	//   ....[91]....
        /*0b50*/ 	.word	0x00016c60


	//   ....[92]....
        /*0b54*/ 	.word	0x00016c90


	//   ....[93]....
        /*0b58*/ 	.word	0x00016d30


	//   ....[94]....
        /*0b5c*/ 	.word	0x00016d90


	//   ....[95]....
        /*0b60*/ 	.word	0x00016e30


	//   ....[96]....
        /*0b64*/ 	.word	0x00017e10


	//   ....[97]....
        /*0b68*/ 	.word	0x0001a090


	//   ....[98]....
        /*0b6c*/ 	.word	0x0001a0a0


	//   ....[99]....
        /*0b70*/ 	.word	0x0001a0b0


	//   ....[100]....
        /*0b74*/ 	.word	0x0001a1d0


	//   ....[101]....
        /*0b78*/ 	.word	0x0001a610


	//   ....[102]....
        /*0b7c*/ 	.word	0x0001a620


	//   ....[103]....
        /*0b80*/ 	.word	0x0001a630


	//   ....[104]....
        /*0b84*/ 	.word	0x0001a640


	//   ....[105]....
        /*0b88*/ 	.word	0x0001b000


	//   ....[106]....
        /*0b8c*/ 	.word	0x0001b030


	//   ....[107]....
        /*0b90*/ 	.word	0x0001b050


	//   ....[108]....
        /*0b94*/ 	.word	0x0001b060


	//   ....[109]....
        /*0b98*/ 	.word	0x0001b160


	//   ....[110]....
        /*0b9c*/ 	.word	0x0001b170


	//   ....[111]....
        /*0ba0*/ 	.word	0x0001b950


	//   ....[112]....
        /*0ba4*/ 	.word	0x0001b970


	//   ....[113]....
        /*0ba8*/ 	.word	0x0001b990


	//   ....[114]....
        /*0bac*/ 	.word	0x0001b9f0


	//   ....[115]....
        /*0bb0*/ 	.word	0x0001bde0


	//   ....[116]....
        /*0bb4*/ 	.word	0x0001bdf0


	//   ....[117]....
        /*0bb8*/ 	.word	0x0001be00


	//   ....[118]....
        /*0bbc*/ 	.word	0x0001be60


	//   ....[119]....
        /*0bc0*/ 	.word	0x0001cf10


	//   ....[120]....
        /*0bc4*/ 	.word	0x0001cf70


	//   ....[121]....
        /*0bc8*/ 	.word	0x0001cfa0


	//   ....[122]....
        /*0bcc*/ 	.word	0x0001cfb0


	//   ....[123]....
        /*0bd0*/ 	.word	0x0001cfe0


	//   ....[124]....
        /*0bd4*/ 	.word	0x0001d010


	//   ....[125]....
        /*0bd8*/ 	.word	0x0001d040


	//   ....[126]....
        /*0bdc*/ 	.word	0x0001d070


	//   ....[127]....
        /*0be0*/ 	.word	0x0001d1f0


	//   ....[128]....
        /*0be4*/ 	.word	0x0001d220


	//   ....[129]....
        /*0be8*/ 	.word	0x0001d250


	//   ....[130]....
        /*0bec*/ 	.word	0x0001d280


	//   ....[131]....
        /*0bf0*/ 	.word	0x0001d2b0


	//   ....[132]....
        /*0bf4*/ 	.word	0x0001d2e0


	//   ....[133]....
        /*0bf8*/ 	.word	0x0001d3a0


	//   ....[134]....
        /*0bfc*/ 	.word	0x0001d3c0


	//   ....[135]....
        /*0c00*/ 	.word	0x0001d430


	//   ....[136]....
        /*0c04*/ 	.word	0x0001db00


	//   ....[137]....
        /*0c08*/ 	.word	0x0001dea0


	//   ....[138]....
        /*0c0c*/ 	.word	0x0001df30


	//   ....[139]....
        /*0c10*/ 	.word	0x0001e010


	//   ....[140]....
        /*0c14*/ 	.word	0x0001e0a0


	//   ....[141]....
        /*0c18*/ 	.word	0x0001e180


	//   ....[142]....
        /*0c1c*/ 	.word	0x0001e210


	//   ....[143]....
        /*0c20*/ 	.word	0x0001e2e0


	//   ....[144]....
        /*0c24*/ 	.word	0x0001e370


	//   ....[145]....
        /*0c28*/ 	.word	0x0001e3c0


	//   ....[146]....
        /*0c2c*/ 	.word	0x0001e410


	//   ....[147]....
        /*0c30*/ 	.word	0x0001e4e0


	//   ....[148]....
        /*0c34*/ 	.word	0x0001e570


	//   ....[149]....
        /*0c38*/ 	.word	0x0001e5c0


	//   ....[150]....
        /*0c3c*/ 	.word	0x0001e610


	//   ....[151]....
        /*0c40*/ 	.word	0x0001e910


	//   ....[152]....
        /*0c44*/ 	.word	0x0001ebf0


	//   ....[153]....
        /*0c48*/ 	.word	0x0001ecf0


	//   ....[154]....
        /*0c4c*/ 	.word	0x0001ed90


	//   ....[155]....
        /*0c50*/ 	.word	0x0001ef40


	//   ....[156]....
        /*0c54*/ 	.word	0x0001efe0


	//   ....[157]....
        /*0c58*/ 	.word	0x0001f0e0


	//   ....[158]....
        /*0c5c*/ 	.word	0x0001f170


	//   ....[159]....
        /*0c60*/ 	.word	0x0001f1d0


	//   ....[160]....
        /*0c64*/ 	.word	0x0001f270


	//   ....[161]....
        /*0c68*/ 	.word	0x0001f380


	//   ....[162]....
        /*0c6c*/ 	.word	0x0001f3e0


	//   ....[163]....
        /*0c70*/ 	.word	0x0001f440


	//   ....[164]....
        /*0c74*/ 	.word	0x0001f4e0


	//   ....[165]....
        /*0c78*/ 	.word	0x0001f5b0


	//   ....[166]....
        /*0c7c*/ 	.word	0x0001f690


	//   ....[167]....
        /*0c80*/ 	.word	0x0001f7d0


	//   ....[168]....
        /*0c84*/ 	.word	0x0001f880


	//   ....[169]....
        /*0c88*/ 	.word	0x0001f930


	//   ....[170]....
        /*0c8c*/ 	.word	0x0001f9e0


	//   ....[171]....
        /*0c90*/ 	.word	0x0001fad0


	//   ....[172]....
        /*0c94*/ 	.word	0x0001fb60


	//   ....[173]....
        /*0c98*/ 	.word	0x0001fbc0


	//   ....[174]....
        /*0c9c*/ 	.word	0x0001fc90


	//   ....[175]....
        /*0ca0*/ 	.word	0x0001fe70


	//   ....[176]....
        /*0ca4*/ 	.word	0x0001ff10


	//   ....[177]....
        /*0ca8*/ 	.word	0x00020030


	//   ....[178]....
        /*0cac*/ 	.word	0x000200b0


	//   ....[179]....
        /*0cb0*/ 	.word	0x00020130


	//   ....[180]....
        /*0cb4*/ 	.word	0x000201b0


	//   ....[181]....
        /*0cb8*/ 	.word	0x00020230


	//   ....[182]....
        /*0cbc*/ 	.word	0x000202c0


	//   ....[183]....
        /*0cc0*/ 	.word	0x00020360


	//   ....[184]....
        /*0cc4*/ 	.word	0x00020400


	//   ....[185]....
        /*0cc8*/ 	.word	0x00020480


	//   ....[186]....
        /*0ccc*/ 	.word	0x00020500


	//   ....[187]....
        /*0cd0*/ 	.word	0x00020580


	//   ....[188]....
        /*0cd4*/ 	.word	0x00020610


	//   ....[189]....
        /*0cd8*/ 	.word	0x00020690


	//   ....[190]....
        /*0cdc*/ 	.word	0x00020730


	//   ....[191]....
        /*0ce0*/ 	.word	0x000207c0


	//   ....[192]....
        /*0ce4*/ 	.word	0x000208f0


	//----- nvinfo : EIATTR_REG_RECONFIG
	.align		4
.L_1366:
        /*0ce8*/ 	.byte	0x01, 0x54
	.zero		2


	//----- nvinfo : EIATTR_SYSCALL_OFFSETS
	.align		4
        /*0cec*/ 	.byte	0x04, 0x46
        /*0cee*/ 	.short	(.L_1368 - .L_1367)


	//   ....[0]....
.L_1367:
        /*0cf0*/ 	.word	0x00001a10


	//   ....[1]....
        /*0cf4*/ 	.word	0x00001b60


	//   ....[2]....
        /*0cf8*/ 	.word	0x00007170


	//   ....[3]....
        /*0cfc*/ 	.word	0x00007720


	//   ....[4]....
        /*0d00*/ 	.word	0x00019580


	//   ....[5]....
        /*0d04*/ 	.word	0x00019710


	//   ....[6]....
        /*0d08*/ 	.word	0x00019860


	//   ....[7]....
        /*0d0c*/ 	.word	0x000199b0


	//   ....[8]....
        /*0d10*/ 	.word	0x0001aab0


	//----- nvinfo : EIATTR_MBARRIER_INSTR_OFFSETS
	.align		4
.L_1368:
        /*0d14*/ 	.byte	0x04, 0x39
        /*0d16*/ 	.short	(.L_1370 - .L_1369)


	//   ....[0]....
.L_1369:
        /*0d18*/ 	.word	0x00000270
        /*0d1c*/ 	.word	0x000000ff
        /*0d20*/ 	.word	0x00019c00
        /*0d24*/ 	.short	0x0100
        /*0d26*/ 	.byte	0x08
	.zero		1


	//   ....[1]....
        /*0d28*/ 	.word	0x00000280
        /*0d2c*/ 	.word	0x000000ff
        /*0d30*/ 	.word	0x00019c20
        /*0d34*/ 	.short	0x0100
        /*0d36*/ 	.byte	0x08
	.zero		1


	//   ....[2]....
        /*0d38*/ 	.word	0x00000370
        /*0d3c*/ 	.word	0x000000ff
        /*0d40*/ 	.word	0x00019c30
        /*0d44*/ 	.short	0x0100
        /*0d46*/ 	.byte	0x08
	.zero		1


	//   ....[3]....
        /*0d48*/ 	.word	0x00000380
        /*0d4c*/ 	.word	0x000000ff
        /*0d50*/ 	.word	0x00019c40
        /*0d54*/ 	.short	0x0100
        /*0d56*/ 	.byte	0x08
	.zero		1


	//   ....[4]....
        /*0d58*/ 	.word	0x00000390
        /*0d5c*/ 	.word	0x000000ff
        /*0d60*/ 	.word	0x00019c38
        /*0d64*/ 	.short	0x0100
        /*0d66*/ 	.byte	0x08
	.zero		1


	//   ....[5]....
        /*0d68*/ 	.word	0x000003a0
        /*0d6c*/ 	.word	0x000000ff
        /*0d70*/ 	.word	0x00019c48
        /*0d74*/ 	.short	0x0100
        /*0d76*/ 	.byte	0x08
	.zero		1


	//   ....[6]....
        /*0d78*/ 	.word	0x000004d0
        /*0d7c*/ 	.word	0x000000ff
        /*0d80*/ 	.word	0x00019c50
        /*0d84*/ 	.short	0x0100
        /*0d86*/ 	.byte	0x08
	.zero		1


	//   ....[7]....
        /*0d88*/ 	.word	0x000004e0
        /*0d8c*/ 	.word	0x000000ff
        /*0d90*/ 	.word	0x00019c60
        /*0d94*/ 	.short	0x0100
        /*0d96*/ 	.byte	0x08
	.zero		1


	//   ....[8]....
        /*0d98*/ 	.word	0x000004f0
        /*0d9c*/ 	.word	0x000000ff
        /*0da0*/ 	.word	0x00019c58
        /*0da4*/ 	.short	0x0100
        /*0da6*/ 	.byte	0x08
	.zero		1


	//   ....[9]....
        /*0da8*/ 	.word	0x00000500
        /*0dac*/ 	.word	0x000000ff
        /*0db0*/ 	.word	0x00019c68
        /*0db4*/ 	.short	0x0100
        /*0db6*/ 	.byte	0x08
	.zero		1


	//   ....[10]....
        /*0db8*/ 	.word	0x000005f0
        /*0dbc*/ 	.word	0x000000ff
        /*0dc0*/ 	.word	0x00019c70
        /*0dc4*/ 	.short	0x0100
        /*0dc6*/ 	.byte	0x06
	.zero		1


	//   ....[11]....
        /*0dc8*/ 	.word	0x00000600
        /*0dcc*/ 	.word	0x000000ff
        /*0dd0*/ 	.word	0x00019c80
        /*0dd4*/ 	.short	0x0100
        /*0dd6*/ 	.byte	0x06
	.zero		1


	//   ....[12]....
        /*0dd8*/ 	.word	0x00000610
        /*0ddc*/ 	.word	0x000000ff
        /*0de0*/ 	.word	0x00019c78
        /*0de4*/ 	.short	0x0100
        /*0de6*/ 	.byte	0x06
	.zero		1


	//   ....[13]....
        /*0de8*/ 	.word	0x00000620
        /*0dec*/ 	.word	0x000000ff
        /*0df0*/ 	.word	0x00019c88
        /*0df4*/ 	.short	0x0100
        /*0df6*/ 	.byte	0x06
	.zero		1


	//   ....[14]....
        /*0df8*/ 	.word	0x00000750
        /*0dfc*/ 	.word	0x000000ff
        /*0e00*/ 	.word	0x00019c90
        /*0e04*/ 	.short	0x0100
        /*0e06*/ 	.byte	0x08
	.zero		1


	//   ....[15]....
        /*0e08*/ 	.word	0x00000760
        /*0e0c*/ 	.word	0x000000ff
        /*0e10*/ 	.word	0x00019ca0
        /*0e14*/ 	.short	0x0100
        /*0e16*/ 	.byte	0x08
	.zero		1


	//   ....[16]....
        /*0e18*/ 	.word	0x00000770
        /*0e1c*/ 	.word	0x000000ff
        /*0e20*/ 	.word	0x00019c98
        /*0e24*/ 	.short	0x0100
        /*0e26*/ 	.byte	0x08
	.zero		1


	//   ....[17]....
        /*0e28*/ 	.word	0x00000780
        /*0e2c*/ 	.word	0x000000ff
        /*0e30*/ 	.word	0x00019ca8
        /*0e34*/ 	.short	0x0100
        /*0e36*/ 	.byte	0x08
	.zero		1


	//   ....[18]....
        /*0e38*/ 	.word	0x000008c0
        /*0e3c*/ 	.word	0x000000ff
        /*0e40*/ 	.word	0x00019cb0
        /*0e44*/ 	.short	0x0100
        /*0e46*/ 	.byte	0x08
	.zero		1


	//   ....[19]....
        /*0e48*/ 	.word	0x000008d0
        /*0e4c*/ 	.word	0x000000ff
        /*0e50*/ 	.word	0x00019cc0
        /*0e54*/ 	.short	0x0100
        /*0e56*/ 	.byte	0x08
	.zero		1


	//   ....[20]....
        /*0e58*/ 	.word	0x000008e0
        /*0e5c*/ 	.word	0x000000ff
        /*0e60*/ 	.word	0x00019cb8
        /*0e64*/ 	.short	0x0100
        /*0e66*/ 	.byte	0x08
	.zero		1


	//   ....[21]....
        /*0e68*/ 	.word	0x000008f0
        /*0e6c*/ 	.word	0x000000ff
        /*0e70*/ 	.word	0x00019cc8
        /*0e74*/ 	.short	0x0100
        /*0e76*/ 	.byte	0x08
	.zero		1


	//   ....[22]....
        /*0e78*/ 	.word	0x000028e0
        /*0e7c*/ 	.word	0x00000045
        /*0e80*/ 	.word	0x00019c90
        /*0e84*/ 	.short	0x010a
        /*0e86*/ 	.byte	0x3f
	.zero		1


	//   ....[23]....
        /*0e88*/ 	.word	0x000042e0
        /*0e8c*/ 	.word	0x00000045
        /*0e90*/ 	.word	0x00019c90
        /*0e94*/ 	.short	0x010a
        /*0e96*/ 	.byte	0x3f
	.zero		1


	//   ....[24]....
        /*0e98*/ 	.word	0x00006390
        /*0e9c*/ 	.word	0x00000045
        /*0ea0*/ 	.word	0x00019c90
        /*0ea4*/ 	.short	0x010a
        /*0ea6*/ 	.byte	0x3f
	.zero		1


	//   ....[25]....
        /*0ea8*/ 	.word	0x000067c0
        /*0eac*/ 	.word	0x00000004
        /*0eb0*/ 	.word	0x00000000
        /*0eb4*/ 	.short	0x0101
        /*0eb6*/ 	.byte	0x3f
	.zero		1


	//   ....[26]....
        /*0eb8*/ 	.word	0x00006800
        /*0ebc*/ 	.word	0x00000045
        /*0ec0*/ 	.word	0x00019cb0
        /*0ec4*/ 	.short	0x010a
        /*0ec6*/ 	.byte	0x3f
	.zero		1


	//   ....[27]....
        /*0ec8*/ 	.word	0x00006bf0
        /*0ecc*/ 	.word	0x00000045
        /*0ed0*/ 	.word	0x00000000
        /*0ed4*/ 	.short	0x0101
        /*0ed6*/ 	.byte	0x3f
	.zero		1


	//   ....[28]....
        /*0ed8*/ 	.word	0x000074a0
        /*0edc*/ 	.word	0x00000012
        /*0ee0*/ 	.word	0x00019c00
        /*0ee4*/ 	.short	0x010a
        /*0ee6*/ 	.byte	0x3f
	.zero		1


	//   ....[29]....
        /*0ee8*/ 	.word	0x000074f0
        /*0eec*/ 	.word	0x00000012
        /*0ef0*/ 	.word	0x00019c00
        /*0ef4*/ 	.short	0x010a
        /*0ef6*/ 	.byte	0x3f
	.zero		1


	//   ....[30]....
        /*0ef8*/ 	.word	0x00007d20
        /*0efc*/ 	.word	0x00000012
        /*0f00*/ 	.word	0x00019c00
        /*0f04*/ 	.short	0x010a
        /*0f06*/ 	.byte	0x3f
	.zero		1


	//   ....[31]....
        /*0f08*/ 	.word	0x000099e0
        /*0f0c*/ 	.word	0x00000012
        /*0f10*/ 	.word	0x00019c00
        /*0f14*/ 	.short	0x010a
        /*0f16*/ 	.byte	0x3f
	.zero		1


	//   ....[32]....
        /*0f18*/ 	.word	0x0000bba0
        /*0f1c*/ 	.word	0x00000000
        /*0f20*/ 	.word	0x00019c30
        /*0f24*/ 	.short	0x010a
        /*0f26*/ 	.byte	0x3f
	.zero		1


	//   ....[33]....
        /*0f28*/ 	.word	0x0000bc40
        /*0f2c*/ 	.word	0x00000000
        /*0f30*/ 	.word	0x00019c30
        /*0f34*/ 	.short	0x010a
        /*0f36*/ 	.byte	0x3f
	.zero		1


	//   ....[34]....
        /*0f38*/ 	.word	0x0000dd60
        /*0f3c*/ 	.word	0x00000021
        /*0f40*/ 	.word	0x00000000
        /*0f44*/ 	.short	0x0101
        /*0f46*/ 	.byte	0x3f
	.zero		1


	//   ....[35]....
        /*0f48*/ 	.word	0x0000e6b0
        /*0f4c*/ 	.word	0x00000014
        /*0f50*/ 	.word	0x00019c30
        /*0f54*/ 	.short	0x010a
        /*0f56*/ 	.byte	0x3f
	.zero		1


	//   ....[36]....
        /*0f58*/ 	.word	0x0000e720
        /*0f5c*/ 	.word	0x00000014
        /*0f60*/ 	.word	0x00019c30
        /*0f64*/ 	.short	0x010a
        /*0f66*/ 	.byte	0x3f
	.zero		1


	//   ....[37]....
        /*0f68*/ 	.word	0x0000e920
        /*0f6c*/ 	.word	0x0000000e
        /*0f70*/ 	.word	0x00019c50
        /*0f74*/ 	.short	0x010a
        /*0f76*/ 	.byte	0x3f
	.zero		1


	//   ....[38]....
        /*0f78*/ 	.word	0x0000e970
        /*0f7c*/ 	.word	0x0000000e
        /*0f80*/ 	.word	0x00019c50
        /*0f84*/ 	.short	0x010a
        /*0f86*/ 	.byte	0x3f
	.zero		1


	//   ....[39]....
        /*0f88*/ 	.word	0x0000efa0
        /*0f8c*/ 	.word	0x00000014
        /*0f90*/ 	.word	0x00000000
        /*0f94*/ 	.short	0x0101
        /*0f96*/ 	.byte	0x3f
	.zero		1


	//   ....[40]....
        /*0f98*/ 	.word	0x000110a0
        /*0f9c*/ 	.word	0x0000000e
        /*0fa0*/ 	.word	0x00000000
        /*0fa4*/ 	.short	0x0101
        /*0fa6*/ 	.byte	0x3f
	.zero		1


	//   ....[41]....
        /*0fa8*/ 	.word	0x00011640
        /*0fac*/ 	.word	0x0000000a
        /*0fb0*/ 	.word	0x00019c30
        /*0fb4*/ 	.short	0x010a
        /*0fb6*/ 	.byte	0x3f
	.zero		1


	//   ....[42]....
        /*0fb8*/ 	.word	0x000116b0
        /*0fbc*/ 	.word	0x0000000a
        /*0fc0*/ 	.word	0x00019c30
        /*0fc4*/ 	.short	0x010a
        /*0fc6*/ 	.byte	0x3f
	.zero		1


	//   ....[43]....
        /*0fc8*/ 	.word	0x000118b0
        /*0fcc*/ 	.word	0x0000000c
        /*0fd0*/ 	.word	0x00019c50
        /*0fd4*/ 	.short	0x010a
        /*0fd6*/ 	.byte	0x3f
	.zero		1


	//   ....[44]....
        /*0fd8*/ 	.word	0x00011900
        /*0fdc*/ 	.word	0x0000000c
        /*0fe0*/ 	.word	0x00019c50
        /*0fe4*/ 	.short	0x010a
        /*0fe6*/ 	.byte	0x3f
	.zero		1


	//   ....[45]....
        /*0fe8*/ 	.word	0x000121f0
        /*0fec*/ 	.word	0x0000000a
        /*0ff0*/ 	.word	0x00000000
        /*0ff4*/ 	.short	0x0101
        /*0ff6*/ 	.byte	0x3f
	.zero		1


	//   ....[46]....
        /*0ff8*/ 	.word	0x00013600
        /*0ffc*/ 	.word	0x0000000c
        /*1000*/ 	.word	0x00000000
        /*1004*/ 	.short	0x0101
        /*1006*/ 	.byte	0x3f
	.zero		1


	//   ....[47]....
        /*1008*/ 	.word	0x00013b30
        /*100c*/ 	.word	0x0000000c
        /*1010*/ 	.word	0x00019c50
        /*1014*/ 	.short	0x010a
        /*1016*/ 	.byte	0x3f
	.zero		1


	//   ....[48]....
        /*1018*/ 	.word	0x00013b80
        /*101c*/ 	.word	0x0000000c
        /*1020*/ 	.word	0x00019c50
        /*1024*/ 	.short	0x010a
        /*1026*/ 	.byte	0x3f
	.zero		1


	//   ....[49]....
        /*1028*/ 	.word	0x00014460
        /*102c*/ 	.word	0x00000004
        /*1030*/ 	.word	0x00000000
        /*1034*/ 	.short	0x0101
        /*1036*/ 	.byte	0x3f
	.zero		1


	//   ....[50]....
        /*1038*/ 	.word	0x00015a70
        /*103c*/ 	.word	0x00000000
        /*1040*/ 	.word	0x00000000
        /*1044*/ 	.short	0x0101
        /*1046*/ 	.byte	0x3f
	.zero		1


	//   ....[51]....
        /*1048*/ 	.word	0x00017ef0
        /*104c*/ 	.word	0x00000016
        /*1050*/ 	.word	0x00019c20
        /*1054*/ 	.short	0x010a
        /*1056*/ 	.byte	0x3f
	.zero		1


	//   ....[52]....
        /*1058*/ 	.word	0x00017fb0
        /*105c*/ 	.word	0x00000008
        /*1060*/ 	.word	0x00019ca0
        /*1064*/ 	.short	0x010a
        /*1066*/ 	.byte	0x3f
	.zero		1


	//   ....[53]....
        /*1068*/ 	.word	0x000183e0
        /*106c*/ 	.word	0x00000008
        /*1070*/ 	.word	0x00019cc0
        /*1074*/ 	.short	0x010a
        /*1076*/ 	.byte	0x3f
	.zero		1


	//   ....[54]....
        /*1078*/ 	.word	0x00018940
        /*107c*/ 	.word	0x00000008
        /*1080*/ 	.word	0x00019ca0
        /*1084*/ 	.short	0x010a
        /*1086*/ 	.byte	0x3f
	.zero		1


	//   ....[55]....
        /*1088*/ 	.word	0x00018d60
        /*108c*/ 	.word	0x00000008
        /*1090*/ 	.word	0x00019cc0
        /*1094*/ 	.short	0x010a
        /*1096*/ 	.byte	0x3f
	.zero		1


	//   ....[56]....
        /*1098*/ 	.word	0x00019ea0
        /*109c*/ 	.word	0x00000004
        /*10a0*/ 	.word	0x00019c80
        /*10a4*/ 	.short	0x010a
        /*10a6*/ 	.byte	0x3f
	.zero		1


	//   ....[57]....
        /*10a8*/ 	.word	0x0001a2d0
        /*10ac*/ 	.word	0x00000004
        /*10b0*/ 	.word	0x00019c70
        /*10b4*/ 	.short	0x0107
        /*10b6*/ 	.byte	0x3f
	.zero		1


	//   ....[58]....
        /*10b8*/ 	.word	0x0001a390
        /*10bc*/ 	.word	0x00000004
        /*10c0*/ 	.word	0x00019c70
        /*10c4*/ 	.short	0x0101
        /*10c6*/ 	.byte	0x3f
	.zero		1


	//   ....[59]....
        /*10c8*/ 	.word	0x0001a3e0
        /*10cc*/ 	.word	0x00000004
        /*10d0*/ 	.word	0x00019c40
        /*10d4*/ 	.short	0x010a
        /*10d6*/ 	.byte	0x3f
	.zero		1


	//   ....[60]....
        /*10d8*/ 	.word	0x0001a790
        /*10dc*/ 	.word	0x00000004
        /*10e0*/ 	.word	0x00019c30
        /*10e4*/ 	.short	0x0107
        /*10e6*/ 	.byte	0x3f
	.zero		1


	//   ....[61]....
        /*10e8*/ 	.word	0x0001a860
        /*10ec*/ 	.word	0x00000004
        /*10f0*/ 	.word	0x00019c30
        /*10f4*/ 	.short	0x0101
        /*10f6*/ 	.byte	0x3f
	.zero		1


	//   ....[62]....
        /*10f8*/ 	.word	0x0001b250
        /*10fc*/ 	.word	0x00000016
        /*1100*/ 	.word	0x00019c00
        /*1104*/ 	.short	0x0107
        /*1106*/ 	.byte	0x3f
	.zero		1


	//   ....[63]....
        /*1108*/ 	.word	0x0001b350
        /*110c*/ 	.word	0x00000016
        /*1110*/ 	.word	0x00019c00
        /*1114*/ 	.short	0x0101
        /*1116*/ 	.byte	0x3f
	.zero		1


	//   ....[64]....
        /*1118*/ 	.word	0x0001b370
        /*111c*/ 	.word	0x00000016
        /*1120*/ 	.word	0x00019c20
        /*1124*/ 	.short	0x010a
        /*1126*/ 	.byte	0x3f
	.zero		1


	//   ....[65]....
        /*1128*/ 	.word	0x0001b6f0
        /*112c*/ 	.word	0x00000000
        /*1130*/ 	.word	0x00019c80
        /*1134*/ 	.short	0x010a
        /*1136*/ 	.byte	0x3f
	.zero		1


	//   ....[66]....
        /*1138*/ 	.word	0x0001bac0
        /*113c*/ 	.word	0x00000000
        /*1140*/ 	.word	0x00019c70
        /*1144*/ 	.short	0x0107
        /*1146*/ 	.byte	0x3f
	.zero		1


	//   ....[67]....
        /*1148*/ 	.word	0x0001bb80
        /*114c*/ 	.word	0x00000000
        /*1150*/ 	.word	0x00019c70
        /*1154*/ 	.short	0x0101
        /*1156*/ 	.byte	0x3f
	.zero		1


	//   ....[68]....
        /*1158*/ 	.word	0x0001bbb0
        /*115c*/ 	.word	0x00000000
        /*1160*/ 	.word	0x00019c40
        /*1164*/ 	.short	0x010a
        /*1166*/ 	.byte	0x3f
	.zero		1


	//   ....[69]....
        /*1168*/ 	.word	0x0001bf00
        /*116c*/ 	.word	0x00000000
        /*1170*/ 	.word	0x00019c30
        /*1174*/ 	.short	0x0107
        /*1176*/ 	.byte	0x3f
	.zero		1


	//   ....[70]....
        /*1178*/ 	.word	0x0001bfc0
        /*117c*/ 	.word	0x00000000
        /*1180*/ 	.word	0x00019c30
        /*1184*/ 	.short	0x0101
        /*1186*/ 	.byte	0x3f
	.zero		1


	//   ....[71]....
        /*1188*/ 	.word	0x0001c050
        /*118c*/ 	.word	0x00000002
        /*1190*/ 	.word	0x00019c70
        /*1194*/ 	.short	0x010a
        /*1196*/ 	.byte	0x3f
	.zero		1


	//   ....[72]....
        /*1198*/ 	.word	0x0001c0e0
        /*119c*/ 	.word	0x00000002
        /*11a0*/ 	.word	0x00019c60
        /*11a4*/ 	.short	0x010a
        /*11a6*/ 	.byte	0x3f
	.zero		1


	//   ....[73]....
        /*11a8*/ 	.word	0x0001c550
        /*11ac*/ 	.word	0x00000002
        /*11b0*/ 	.word	0x00019c50
        /*11b4*/ 	.short	0x0101
        /*11b6*/ 	.byte	0x3f
	.zero		1


	//   ....[74]....
        /*11b8*/ 	.word	0x0001c5e0
        /*11bc*/ 	.word	0x00000002
        /*11c0*/ 	.word	0x00000000
        /*11c4*/ 	.short	0x0101
        /*11c6*/ 	.byte	0x3f
	.zero		1


	//   ....[75]....
        /*11c8*/ 	.word	0x0001c7a0
        /*11cc*/ 	.word	0x00000000
        /*11d0*/ 	.word	0x00019c70
        /*11d4*/ 	.short	0x010a
        /*11d6*/ 	.byte	0x3f
	.zero		1


	//   ....[76]....
        /*11d8*/ 	.word	0x0001c820
        /*11dc*/ 	.word	0x00000000
        /*11e0*/ 	.word	0x00019c60
        /*11e4*/ 	.short	0x010a
        /*11e6*/ 	.byte	0x3f
	.zero		1


	//   ....[77]....
        /*11e8*/ 	.word	0x0001cca0
        /*11ec*/ 	.word	0x00000000
        /*11f0*/ 	.word	0x00019c50
        /*11f4*/ 	.short	0x0101
        /*11f6*/ 	.byte	0x3f
	.zero		1


	//   ....[78]....
        /*11f8*/ 	.word	0x0001cd60
        /*11fc*/ 	.word	0x00000000
        /*1200*/ 	.word	0x00000000
        /*1204*/ 	.short	0x0101
        /*1206*/ 	.byte	0x3f
	.zero		1


	//   ....[79]....
        /*1208*/ 	.word	0x0001da80
        /*120c*/ 	.word	0x00000004
        /*1210*/ 	.word	0x00019c20
        /*1214*/ 	.short	0x010a
        /*1216*/ 	.byte	0x3f
	.zero		1


	//   ....[80]....
        /*1218*/ 	.word	0x0001dbf0
        /*121c*/ 	.word	0x00000005
        /*1220*/ 	.word	0x00019c40
        /*1224*/ 	.short	0x010a
        /*1226*/ 	.byte	0x3f
	.zero		1


	//   ....[81]....
        /*1228*/ 	.word	0x0001dc90
        /*122c*/ 	.word	0x00000017
        /*1230*/ 	.word	0x00019c40
        /*1234*/ 	.short	0x010a
        /*1236*/ 	.byte	0x3f
	.zero		1


	//   ....[82]....
        /*1238*/ 	.word	0x0001dcd0
        /*123c*/ 	.word	0x00000005
        /*1240*/ 	.word	0x00019c60
        /*1244*/ 	.short	0x010a
        /*1246*/ 	.byte	0x3f
	.zero		1


	//   ....[83]....
        /*1248*/ 	.word	0x0001dd10
        /*124c*/ 	.word	0x00000017
        /*1250*/ 	.word	0x00019c60
        /*1254*/ 	.short	0x010a
        /*1256*/ 	.byte	0x3f
	.zero		1


	//   ....[84]....
        /*1258*/ 	.word	0x0001dd50
        /*125c*/ 	.word	0x00000005
        /*1260*/ 	.word	0x00019c80
        /*1264*/ 	.short	0x010a
        /*1266*/ 	.byte	0x3f
	.zero		1


	//   ....[85]....
        /*1268*/ 	.word	0x0001dd90
        /*126c*/ 	.word	0x00000017
        /*1270*/ 	.word	0x00019c80
        /*1274*/ 	.short	0x010a
        /*1276*/ 	.byte	0x3f
	.zero		1


	//   ....[86]....
        /*1278*/ 	.word	0x0001ddf0
        /*127c*/ 	.word	0x00000045
        /*1280*/ 	.word	0x00019c90
        /*1284*/ 	.short	0x010a
        /*1286*/ 	.byte	0x3f
	.zero		1


	//   ....[87]....
        /*1288*/ 	.word	0x0001df60
        /*128c*/ 	.word	0x00000045
        /*1290*/ 	.word	0x00019c90
        /*1294*/ 	.short	0x010a
        /*1296*/ 	.byte	0x3f
	.zero		1


	//   ....[88]....
        /*1298*/ 	.word	0x0001e0e0
        /*129c*/ 	.word	0x00000045
        /*12a0*/ 	.word	0x00019c90
        /*12a4*/ 	.short	0x010a
        /*12a6*/ 	.byte	0x3f
	.zero		1


	//   ....[89]....
        /*12a8*/ 	.word	0x0001e240
        /*12ac*/ 	.word	0x00000045
        /*12b0*/ 	.word	0x00019cb0
        /*12b4*/ 	.short	0x010a
        /*12b6*/ 	.byte	0x3f
	.zero		1


	//   ....[90]....
        /*12b8*/ 	.word	0x0001e440
        /*12bc*/ 	.word	0x00000012
        /*12c0*/ 	.word	0x00019c00
        /*12c4*/ 	.short	0x010a
        /*12c6*/ 	.byte	0x3f
	.zero		1


	//   ....[91]....
        /*12c8*/ 	.word	0x0001e650
        /*12cc*/ 	.word	0x00000012
        /*12d0*/ 	.word	0x00019c00
        /*12d4*/ 	.short	0x010a
        /*12d6*/ 	.byte	0x3f
	.zero		1


	//   ....[92]....
        /*12d8*/ 	.word	0x0001e6a0
        /*12dc*/ 	.word	0x00000000
        /*12e0*/ 	.word	0x00019c30
        /*12e4*/ 	.short	0x010a
        /*12e6*/ 	.byte	0x3f
	.zero		1


	//   ....[93]....
        /*12e8*/ 	.word	0x0001e6f0
        /*12ec*/ 	.word	0x00000014
        /*12f0*/ 	.word	0x00019c30
        /*12f4*/ 	.short	0x010a
        /*12f6*/ 	.byte	0x3f
	.zero		1


	//   ....[94]....
        /*12f8*/ 	.word	0x0001e740
        /*12fc*/ 	.word	0x0000000e
        /*1300*/ 	.word	0x00019c50
        /*1304*/ 	.short	0x010a
        /*1306*/ 	.byte	0x3f
	.zero		1


	//   ....[95]....
        /*1308*/ 	.word	0x0001e790
        /*130c*/ 	.word	0x0000000a
        /*1310*/ 	.word	0x00019c30
        /*1314*/ 	.short	0x010a
        /*1316*/ 	.byte	0x3f
	.zero		1


	//   ....[96]....
        /*1318*/ 	.word	0x0001e7e0
        /*131c*/ 	.word	0x0000000c
        /*1320*/ 	.word	0x00019c50
        /*1324*/ 	.short	0x010a
        /*1326*/ 	.byte	0x3f
	.zero		1


	//   ....[97]....
        /*1328*/ 	.word	0x0001e830
        /*132c*/ 	.word	0x0000000c
        /*1330*/ 	.word	0x00019c50
        /*1334*/ 	.short	0x010a
        /*1336*/ 	.byte	0x3f
	.zero		1


	//   ....[98]....
        /*1338*/ 	.word	0x0001e9d0
        /*133c*/ 	.word	0x00000016
        /*1340*/ 	.word	0x00019c20
        /*1344*/ 	.short	0x010a
        /*1346*/ 	.byte	0x3f
	.zero		1


	//   ....[99]....
        /*1348*/ 	.word	0x0001ea20
        /*134c*/ 	.word	0x00000008
        /*1350*/ 	.word	0x00019ca0
        /*1354*/ 	.short	0x010a
        /*1356*/ 	.byte	0x3f
	.zero		1


	//   ....[100]....
        /*1358*/ 	.word	0x0001ea70
        /*135c*/ 	.word	0x00000008
        /*1360*/ 	.word	0x00019cc0
        /*1364*/ 	.short	0x010a
        /*1366*/ 	.byte	0x3f
	.zero		1


	//   ....[101]....
        /*1368*/ 	.word	0x0001eac0
        /*136c*/ 	.word	0x00000008
        /*1370*/ 	.word	0x00019ca0
        /*1374*/ 	.short	0x010a
        /*1376*/ 	.byte	0x3f
	.zero		1


	//   ....[102]....
        /*1378*/ 	.word	0x0001eb10
        /*137c*/ 	.word	0x00000008
        /*1380*/ 	.word	0x00019cc0
        /*1384*/ 	.short	0x010a
        /*1386*/ 	.byte	0x3f
	.zero		1


	//   ....[103]....
        /*1388*/ 	.word	0x0001ec40
        /*138c*/ 	.word	0x00000004
        /*1390*/ 	.word	0x00019c80
        /*1394*/ 	.short	0x010a
        /*1396*/ 	.byte	0x3f
	.zero		1


	//   ....[104]....
        /*1398*/ 	.word	0x0001f030
        /*139c*/ 	.word	0x00000004
        /*13a0*/ 	.word	0x00019c40
        /*13a4*/ 	.short	0x010a
        /*13a6*/ 	.byte	0x3f
	.zero		1


	//   ....[105]....
        /*13a8*/ 	.word	0x0001f6d0
        /*13ac*/ 	.word	0x00000016
        /*13b0*/ 	.word	0x00019c20
        /*13b4*/ 	.short	0x010a
        /*13b6*/ 	.byte	0x3f
	.zero		1


	//   ....[106]....
        /*13b8*/ 	.word	0x0001f720
        /*13bc*/ 	.word	0x00000000
        /*13c0*/ 	.word	0x00019c80
        /*13c4*/ 	.short	0x010a
        /*13c6*/ 	.byte	0x3f
	.zero		1


	//   ....[107]....
        /*13c8*/ 	.word	0x0001fa20
        /*13cc*/ 	.word	0x00000000
        /*13d0*/ 	.word	0x00019c40
        /*13d4*/ 	.short	0x010a
        /*13d6*/ 	.byte	0x3f
	.zero		1


	//   ....[108]....
        /*13d8*/ 	.word	0x0001fcd0
        /*13dc*/ 	.word	0x00000002
        /*13e0*/ 	.word	0x00019c70
        /*13e4*/ 	.short	0x010a
        /*13e6*/ 	.byte	0x3f
	.zero		1


	//   ....[109]....
        /*13e8*/ 	.word	0x0001fd20
        /*13ec*/ 	.word	0x00000002
        /*13f0*/ 	.word	0x00019c60
        /*13f4*/ 	.short	0x010a
        /*13f6*/ 	.byte	0x3f
	.zero		1


	//   ....[110]....
        /*13f8*/ 	.word	0x0001fd70
        /*13fc*/ 	.word	0x00000000
        /*1400*/ 	.word	0x00019c70
        /*1404*/ 	.short	0x010a
        /*1406*/ 	.byte	0x3f
	.zero		1


	//   ....[111]....
        /*1408*/ 	.word	0x0001fdc0
        /*140c*/ 	.word	0x00000000
        /*1410*/ 	.word	0x00019c60
        /*1414*/ 	.short	0x010a
        /*1416*/ 	.byte	0x3f
	.zero		1


	//   ....[112]....
        /*1418*/ 	.word	0x00020810
        /*141c*/ 	.word	0x00000004
        /*1420*/ 	.word	0x00019c20
        /*1424*/ 	.short	0x010a
        /*1426*/ 	.byte	0x3f
	.zero		1


	//   ....[113]....
        /*1428*/ 	.word	0x000209b0
        /*142c*/ 	.word	0x00000005
        /*1430*/ 	.word	0x00019c40
        /*1434*/ 	.short	0x010a
        /*1436*/ 	.byte	0x3f
	.zero		1


	//   ....[114]....
        /*1438*/ 	.word	0x00020a00
        /*143c*/ 	.word	0x00000017
        /*1440*/ 	.word	0x00019c40
        /*1444*/ 	.short	0x010a
        /*1446*/ 	.byte	0x3f
	.zero		1


	//   ....[115]....
        /*1448*/ 	.word	0x00020a50
        /*144c*/ 	.word	0x00000005
        /*1450*/ 	.word	0x00019c60
        /*1454*/ 	.short	0x010a
        /*1456*/ 	.byte	0x3f
	.zero		1


	//   ....[116]....
        /*1458*/ 	.word	0x00020aa0
        /*145c*/ 	.word	0x00000017
        /*1460*/ 	.word	0x00019c60
        /*1464*/ 	.short	0x010a
        /*1466*/ 	.byte	0x3f
	.zero		1


	//   ....[117]....
        /*1468*/ 	.word	0x00020af0
        /*146c*/ 	.word	0x00000005
        /*1470*/ 	.word	0x00019c80
        /*1474*/ 	.short	0x010a
        /*1476*/ 	.byte	0x3f
	.zero		1


	//----- nvinfo : EIATTR_NUM_MBARRIERS
	.align		4
.L_1370:
        /*1478*/ 	.byte	0x03, 0x38
        /*147a*/ 	.short	0x0016


	//----- nvinfo : EIATTR_EXIT_INSTR_OFFSETS
	.align		4
        /*147c*/ 	.byte	0x04, 0x1c
        /*147e*/ 	.short	(.L_1372 - .L_1371)


	//   ....[0]....
.L_1371:
        /*1480*/ 	.word	0x0001dde0


	//----- nvinfo : EIATTR_MAX_THREADS
	.align		4
.L_1372:
        /*1484*/ 	.byte	0x04, 0x05
        /*1486*/ 	.short	(.L_1374 - .L_1373)
.L_1373:
        /*1488*/ 	.word	0x00000200
        /*148c*/ 	.word	0x00000001
        /*1490*/ 	.word	0x00000001


	//----- nvinfo : EIATTR_CRS_STACK_SIZE
	.align		4
.L_1374:
        /*1494*/ 	.byte	0x04, 0x1e
        /*1496*/ 	.short	(.L_1376 - .L_1375)
.L_1375:
        /*1498*/ 	.word	0x00000000


	//----- nvinfo : EIATTR_CBANK_PARAM_SIZE
	.align		4
.L_1376:
        /*149c*/ 	.byte	0x03, 0x19
        /*149e*/ 	.short	0x0af0


	//----- nvinfo : EIATTR_PARAM_CBANK
	.align		4
        /*14a0*/ 	.byte	0x04, 0x0a
        /*14a2*/ 	.short	(.L_1378 - .L_1377)
	.align		4
.L_1377:
        /*14a4*/ 	.word	index@(.nv.constant0._ZN7cutlass13device_kernelIN5flash11enable_sm90INS1_16FlashAttnFwdSm90INS1_25CollectiveMainloopFwdSm90ILi2EN4cute5tupleIJNS5_1CILi1EEES8_S8_EEENS6_IJNS7_ILi192EEENS7_ILi128EEENS7_ILi96EEEEEELi96ENS_12float_e4m3_tEfNS_4arch4Sm90ELb1ELb0ELb1ELb1ELb1ELb1ELb0ELb1ELb1ELb1ELb0ELb0EEENS1_21CollectiveEpilogueFwdINS6_IJSA_SC_SB_EEES9_NS_10bfloat16_tESG_Li384ELb1ELb1ELb0ELb1EEENS1_36VarlenDynamicPersistentTileSchedulerILi192ELi128ELi384ELi128ELb0ELb1ELb1ELb1ELb1ELb1EEEEEEEEEvNT_6ParamsE)
        /*14a8*/ 	.short	0x0210
        /*14aa*/ 	.short	0x0af0


	//----- nvinfo : EIATTR_SW_WAR
	.align		4
.L_1378:
        /*14ac*/ 	.byte	0x04, 0x36
        /*14ae*/ 	.short	(.L_1380 - .L_1379)
.L_1379:
        /*14b0*/ 	.word	0x00000008
.L_1380:


//--------------------- .nv.info._ZN7cutlass13device_kernelIN5flash11enable_sm90INS1_16FlashAttnFwdSm90INS1_25CollectiveMainloopFwdSm90ILi2EN4cute5tupleIJNS5_1CILi1EEES8_S8_EEENS6_IJNS7_ILi192EEENS7_ILi160EEENS7_ILi64EEEEEELi64ENS_12float_e4m3_tEfNS_4arch4Sm90ELb0ELb0ELb1ELb0ELb1ELb0ELb0ELb1ELb1ELb1ELb0ELb0EEENS1_21CollectiveEpilogueFwdINS6_IJSA_SC_SB_EEES9_NS_10bfloat16_tESG_Li384ELb0ELb1ELb0ELb1EEENS1_29StaticPersistentTileSchedulerILb0EEEEEEEEEvNT_6ParamsE --------------------------
	.section	.nv.info._ZN7cutlass13device_kernelIN5flash11enable_sm90INS1_16FlashAttnFwdSm90INS1_25CollectiveMainloopFwdSm90ILi2EN4cute5tupleIJNS5_1CILi1EEES8_S8_EEENS6_IJNS7_ILi192EEENS7_ILi160EEENS7_ILi64EEEEEELi64ENS_12float_e4m3_tEfNS_4arch4Sm90ELb0ELb0ELb1ELb0ELb1ELb0ELb0ELb1ELb1ELb1ELb0ELb0EEENS1_21CollectiveEpilogueFwdINS6_IJSA_SC_SB_EEES9_NS_10bfloat16_tESG_Li384ELb0ELb1ELb0ELb1EEENS1_29StaticPersistentTileSchedulerILb0EEEEEEEEEvNT_6ParamsE,"",@"SHT_CUDA_INFO"
	.sectionflags	@""
	.align	4


	//----- nvinfo : EIATTR_CUDA_API_VERSION
	.align		4
        /*0000*/ 	.byte	0x04, 0x37
        /*0002*/ 	.short	(.L_1382 - .L_1381)
.L_1381:
        /*0004*/ 	.word	0x00000082


	//----- nvinfo : EIATTR_KPARAM_INFO
	.align		4
.L_1382:
        /*0008*/ 	.byte	0x04, 0x17
        /*000a*/ 	.short	(.L_1384 - .L_1383)
.L_1383:
        /*000c*/ 	.word	0x00000000
        /*0010*/ 	.short	0x0000
        /*0012*/ 	.short	0x0070
        /*0014*/ 	.byte	0x00, 0xf0, 0x01, 0x28


	//----- nvinfo : EIATTR_SPARSE_MMA_MASK
	.align		4
.L_1384:
        /*0018*/ 	.byte	0x03, 0x50
        /*001a*/ 	.short	0x0000


	//----- nvinfo : EIATTR_MAXREG_COUNT
	.align		4
        /*001c*/ 	.byte	0x03, 0x1b
        /*001e*/ 	.short	0x0080


	//----- nvinfo : EIATTR_NUM_BARRIERS
	.align		4
        /*0020*/ 	.byte	0x02, 0x4c
        /*0022*/ 	.byte	0x09
	.zero		1


	//----- nvinfo : EIATTR_EXTERNS
	.align		4
        /*0024*/ 	.byte	0x04, 0x0f
        /*0026*/ 	.short	(.L_1386 - .L_1385)


	//   ....[0]....
	.align		4
.L_1385:
        /*0028*/ 	.word	index@(__assertfail)


	//----- nvinfo : EIATTR_ANNOTATIONS
	.align		4
.L_1386:
        /*002c*/ 	.byte	0x04, 0x55
        /*002e*/ 	.short	(.L_1388 - .L_1387)


	//   ....[0]....
.L_1387:
        /* <DEDUP_REMOVED lines=27> */


	//----- nvinfo : EIATTR_MERCURY_ISA_VERSION
	.align		4
.L_1388:
        /*01d0*/ 	.byte	0x03, 0x5f
        /*01d2*/ 	.short	0x0101


	//----- nvinfo : EIATTR_INT_WARP_WIDE_INSTR_OFFSETS
	.align		4
        /*01d4*/ 	.byte	0x04, 0x31
        /*01d6*/ 	.short	(.L_1390 - .L_1389)


	//   ....[0]....
.L_1389:
        /*01d8*/ 	.word	0x000000c0


	//   ....[1]....
        /*01dc*/ 	.word	0x000000d0


	//   ....[2]....
        /*01e0*/ 	.word	0x00000170


	//----- nvinfo : EIATTR_COOP_GROUP_MASK_REGIDS
	.align		4
.L_1390:
        /*01e4*/ 	.byte	0x04, 0x29
        /*01e6*/ 	.short	(.L_1392 - .L_1391)


	//   ....[0]....
.L_1391:
        /*01e8*/ 	.word	0xffffffff


	//   ....[1]....
        /*01ec*/ 	.word	0xffffffff


	//   ....[2]....
        /*01f0*/ 	.word	0xffffffff


	//   ....[3]....
        /*01f4*/ 	.word	0xffffffff


	//   ....[4]....
        /*01f8*/ 	.word	0xffffffff


	//   ....[5]....
        /*01fc*/ 	.word	0xffffffff


	//   ....[6]....
        /*0200*/ 	.word	0xffffffff


	//   ....[7]....
        /*0204*/ 	.word	0xffffffff


	//   ....[8]....
        /*0208*/ 	.word	0xffffffff


	//   ....[9]....
        /*020c*/ 	.word	0xffffffff


	//   ....[10]....
        /*0210*/ 	.word	0xffffffff


	//   ....[11]....
        /*0214*/ 	.word	0xffffffff


	//   ....[12]....
        /*0218*/ 	.word	0xffffffff


	//   ....[13]....
        /*021c*/ 	.word	0xffffffff


	//   ....[14]....
        /*0220*/ 	.word	0xffffffff


	//   ....[15]....
        /*0224*/ 	.word	0xffffffff


	//   ....[16]....
        /*0228*/ 	.word	0xffffffff


	//   ....[17]....
        /*022c*/ 	.word	0xffffffff


	//   ....[18]....
        /*0230*/ 	.word	0xffffffff


	//   ....[19]....
        /*0234*/ 	.word	0xffffffff


	//   ....[20]....
        /*0238*/ 	.word	0xffffffff


	//   ....[21]....
        /*023c*/ 	.word	0xffffffff


	//   ....[22]....
        /*0240*/ 	.word	0xffffffff


	//   ....[23]....
        /*0244*/ 	.word	0xffffffff


	//   ....[24]....
        /*0248*/ 	.word	0xffffffff


	//   ....[25]....
        /*024c*/ 	.word	0xffffffff


	//   ....[26]....
        /*0250*/ 	.word	0xffffffff


	//   ....[27]....
        /*0254*/ 	.word	0xffffffff


	//   ....[28]....
        /*0258*/ 	.word	0xffffffff


	//   ....[29]....
        /*025c*/ 	.word	0xffffffff


	//   ....[30]....
        /*0260*/ 	.word	0xffffffff


	//   ....[31]....
        /*0264*/ 	.word	0xffffffff


	//   ....[32]....
        /*0268*/ 	.word	0xffffffff


	//   ....[33]....
        /*026c*/ 	.word	0xffffffff


	//   ....[34]....
        /*0270*/ 	.word	0xffffffff


	//   ....[35]....
        /*0274*/ 	.word	0xffffffff


	//   ....[36]....
        /*0278*/ 	.word	0xffffffff


	//   ....[37]....
        /*027c*/ 	.word	0xffffffff


	//   ....[38]....
        /*0280*/ 	.word	0xffffffff


	//   ....[39]....
        /*0284*/ 	.word	0xffffffff


	//   ....[40]....
        /*0288*/ 	.word	0xffffffff


	//   ....[41]....
        /*028c*/ 	.word	0xffffffff


	//   ....[42]....
        /*0290*/ 	.word	0xffffffff


	//   ....[43]....
        /*0294*/ 	.word	0xffffffff


	//   ....[44]....
        /*0298*/ 	.word	0xffffffff


	//   ....[45]....
        /*029c*/ 	.word	0xffffffff


	//   ....[46]....
        /*02a0*/ 	.word	0xffffffff


	//   ....[47]....
        /*02a4*/ 	.word	0xffffffff


	//   ....[48]....
        /*02a8*/ 	.word	0xffffffff


	//   ....[49]....
        /*02ac*/ 	.word	0xffffffff


	//   ....[50]....
        /*02b0*/ 	.word	0xffffffff


	//   ....[51]....
        /*02b4*/ 	.word	0xffffffff


	//   ....[52]....
        /*02b8*/ 	.word	0xffffffff


	//   ....[53]....
        /*02bc*/ 	.word	0xffffffff


	//   ....[54]....
        /*02c0*/ 	.word	0xffffffff


	//   ....[55]....
        /*02c4*/ 	.word	0xffffffff


	//   ....[56]....
        /*02c8*/ 	.word	0xffffffff


	//   ....[57]....
        /*02cc*/ 	.word	0xffffffff


	//   ....[58]....
        /*02d0*/ 	.word	0xffffffff


	//   ....[59]....
        /*02d4*/ 	.word	0xffffffff


	//   ....[60]....
        /*02d8*/ 	.word	0xffffffff


	//   ....[61]....
        /*02dc*/ 	.word	0xffffffff


	//   ....[62]....
        /*02e0*/ 	.word	0xffffffff


	//   ....[63]....
        /*02e4*/ 	.word	0xffffffff


	//   ....[64]....
        /*02e8*/ 	.word	0xffffffff


	//   ....[65]....
        /*02ec*/ 	.word	0xffffffff


	//   ....[66]....
        /*02f0*/ 	.word	0xffffffff


	//   ....[67]....
        /*02f4*/ 	.word	0xffffffff


	//   ....[68]....
        /*02f8*/ 	.word	0xffffffff


	//   ....[69]....
        /*02fc*/ 	.word	0xffffffff


	//   ....[70]....
        /*0300*/ 	.word	0xffffffff


	//   ....[71]....
        /*0304*/ 	.word	0xffffffff


	//   ....[72]....
        /*0308*/ 	.word	0xffffffff


	//   ....[73]....
        /*030c*/ 	.word	0xffffffff


	//   ....[74]....
        /*0310*/ 	.word	0xffffffff


	//   ....[75]....
        /*0314*/ 	.word	0xffffffff


	//   ....[76]....
        /*0318*/ 	.word	0xffffffff


	//   ....[77]....
        /*031c*/ 	.word	0xffffffff


	//   ....[78]....
        /*0320*/ 	.word	0xffffffff


	//   ....[79]....
        /*0324*/ 	.word	0xffffffff


	//   ....[80]....
        /*0328*/ 	.word	0xffffffff


	//   ....[81]....
        /*032c*/ 	.word	0xffffffff


	//   ....[82]....
        /*0330*/ 	.word	0xffffffff


	//   ....[83]....
        /*0334*/ 	.word	0xffffffff


	//   ....[84]....
        /*0338*/ 	.word	0xffffffff


	//   ....[85]....
        /*033c*/ 	.word	0xffffffff


	//   ....[86]....
        /*0340*/ 	.word	0xffffffff


	//   ....[87]....
        /*0344*/ 	.word	0xffffffff


	//   ....[88]....
        /*0348*/ 	.word	0xffffffff


	//   ....[89]....
        /*034c*/ 	.word	0xffffffff


	//   ....[90]....
        /*0350*/ 	.word	0xffffffff


	//   ....[91]....
        /*0354*/ 	.word	0xffffffff


	//   ....[92]....
        /*0358*/ 	.word	0xffffffff


	//   ....[93]....
        /*035c*/ 	.word	0xffffffff


	//   ....[94]....
        /*0360*/ 	.word	0xffffffff


	//   ....[95]....
        /*0364*/ 	.word	0xffffffff


	//   ....[96]....
        /*0368*/ 	.word	0xffffffff


	//   ....[97]....
        /*036c*/ 	.word	0xffffffff


	//   ....[98]....
        /*0370*/ 	.word	0xffffffff


	//   ....[99]....
        /*0374*/ 	.word	0xffffffff


	//   ....[100]....
        /*0378*/ 	.word	0x0500000f


	//   ....[101]....
        /*037c*/ 	.word	0x0500000f


	//   ....[102]....
        /*0380*/ 	.word	0x0500000f


	//   ....[103]....
        /*0384*/ 	.word	0x0500000f


	//   ....[104]....
        /*0388*/ 	.word	0x0500000f


	//   ....[105]....
        /*038c*/ 	.word	0x0500000f


	//   ....[106]....
        /*0390*/ 	.word	0x0500000f


	//   ....[107]....
        /*0394*/ 	.word	0x0500000f


	//   ....[108]....
        /*0398*/ 	.word	0x0500000f


	//   ....[109]....
        /*039c*/ 	.word	0x0500000f


	//   ....[110]....
        /*03a0*/ 	.word	0x0500000f


	//   ....[111]....
        /*03a4*/ 	.word	0x0500000f


	//   ....[112]....
        /*03a8*/ 	.word	0x0500000f


	//   ....[113]....
        /*03ac*/ 	.word	0x0500000f


	//   ....[114]....
        /*03b0*/ 	.word	0x0500000f


	//   ....[115]....
        /*03b4*/ 	.word	0x0500000f


	//   ....[116]....
        /*03b8*/ 	.word	0x0500000f


	//   ....[117]....
        /*03bc*/ 	.word	0x0500000f


	//   ....[118]....
        /*03c0*/ 	.word	0x0500000f


	//   ....[119]....
        /*03c4*/ 	.word	0x0500000f


	//   ....[120]....
        /*03c8*/ 	.word	0x0500000f


	//   ....[121]....
        /*03cc*/ 	.word	0x0500000f


	//   ....[122]....
        /*03d0*/ 	.word	0x0500000f


	//   ....[123]....
        /*03d4*/ 	.word	0x0500000f


	//   ....[124]....
        /*03d8*/ 	.word	0x0500000f


	//   ....[125]....
        /*03dc*/ 	.word	0x0500000f


	//   ....[126]....
        /*03e0*/ 	.word	0x0500000f


	//   ....[127]....
        /*03e4*/ 	.word	0x0500000f


	//   ....[128]....
        /*03e8*/ 	.word	0x0500000f


	//   ....[129]....
        /*03ec*/ 	.word	0x0500000f


	//   ....[130]....
        /*03f0*/ 	.word	0x0500000f


	//   ....[131]....
        /*03f4*/ 	.word	0x0500000f


	//   ....[132]....
        /*03f8*/ 	.word	0x0500000f


	//   ....[133]....
        /*03fc*/ 	.word	0x0500000f


	//   ....[134]....
        /*0400*/ 	.word	0x0500000f


	//   ....[135]....
        /*0404*/ 	.word	0x0500000f


	//   ....[136]....
        /*0408*/ 	.word	0x0500000f


	//   ....[137]....
        /*040c*/ 	.word	0x0500000f


	//   ....[138]....
        /*0410*/ 	.word	0x0500000f


	//   ....[139]....
        /*0414*/ 	.word	0x0500000f


	//   ....[140]....
        /*0418*/ 	.word	0x0500000f


	//   ....[141]....
        /*041c*/ 	.word	0x0500000f


	//   ....[142]....
        /*0420*/ 	.word	0x0500000f


	//   ....[143]....
        /*0424*/ 	.word	0x0500000f


	//   ....[144]....
        /*0428*/ 	.word	0x0500000f


	//   ....[145]....
        /*042c*/ 	.word	0x0500000f


	//   ....[146]....
        /*0430*/ 	.word	0x0500000f


	//   ....[147]....
        /*0434*/ 	.word	0x0500000f


	//   ....[148]....
        /*0438*/ 	.word	0x0500000f


	//   ....[149]....
        /*043c*/ 	.word	0x0500000f


	//   ....[150]....
        /*0440*/ 	.word	0x0500000f


	//   ....[151]....
        /*0444*/ 	.word	0x0500000f


	//   ....[152]....
        /*0448*/ 	.word	0x0500000f


	//----- nvinfo : EIATTR_COOP_GROUP_INSTR_OFFSETS
	.align		4
.L_1392:
        /*044c*/ 	.byte	0x04, 0x28
        /*044e*/ 	.short	(.L_1394 - .L_1393)


	//   ....[0]....
.L_1393:
        /*0450*/ 	.word	0x00000070


	//   ....[1]....
        /*0454*/ 	.word	0x000000b0


	//   ....[2]....
        /*0458*/ 	.word	0x000002d0


	//   ....[3]....
        /*045c*/ 	.word	0x00000430


	//   ....[4]....
        /*0460*/ 	.word	0x00000550


	//   ....[5]....
        /*0464*/ 	.word	0x000006b0


	//   ....[6]....
        /*0468*/ 	.word	0x00000cc0


	//   ....[7]....
        /*046c*/ 	.word	0x00002d20


	//   ....[8]....
        /*0470*/ 	.word	0x00002db0


	//   ....[9]....
        /*0474*/ 	.word	0x000033d0


	//   ....[10]....
        /*0478*/ 	.word	0x000034a0


	//   ....[11]....
        /*047c*/ 	.word	0x00005cf0


	//   ....[12]....
        /*0480*/ 	.word	0x00005d20


	//   ....[13]....
        /*0484*/ 	.word	0x00005d40


	//   ....[14]....
        /*0488*/ 	.word	0x00005d60


	//   ....[15]....
        /*048c*/ 	.word	0x00007640


	//   ....[16]....
        /*0490*/ 	.word	0x00007650


	//   ....[17]....
        /*0494*/ 	.word	0x000076d0


	//   ....[18]....
        /*0498*/ 	.word	0x000076e0


	//   ....[19]....
        /*049c*/ 	.word	0x000083c0


	//   ....[20]....
        /*04a0*/ 	.word	0x000083d0


	//   ....[21]....
        /*04a4*/ 	.word	0x000083e0


	//   ....[22]....
        /*04a8*/ 	.word	0x000083f0


	//   ....[23]....
        /*04ac*/ 	.word	0x00008400


	//   ....[24]....
        /*04b0*/ 	.word	0x00008410


	//   ....[25]....
        /*04b4*/ 	.word	0x00008420


	//   ....[26]....
        /*04b8*/ 	.word	0x00008430


	//   ....[27]....
        /*04bc*/ 	.word	0x00008440


	//   ....[28]....
        /*04c0*/ 	.word	0x00008450


	//   ....[29]....
        /*04c4*/ 	.word	0x00008460


	//   ....[30]....
        /*04c8*/ 	.word	0x00008490


	//   ....[31]....
        /*04cc*/ 	.word	0x000084a0


	//   ....[32]....
        /*04d0*/ 	.word	0x000084d0


	//   ....[33]....
        /*04d4*/ 	.word	0x000084e0


	//   ....[34]....
        /*04d8*/ 	.word	0x00008510


	//   ....[35]....
        /*04dc*/ 	.word	0x00008530


	//   ....[36]....
        /*04e0*/ 	.word	0x00008550


	//   ....[37]....
        /*04e4*/ 	.word	0x000085d0


	//   ....[38]....
        /*04e8*/ 	.word	0x00008600


	//   ....[39]....
        /*04ec*/ 	.word	0x00008a70


	//   ....[40]....
        /*04f0*/ 	.word	0x00008a90


	//   ....[41]....
        /*04f4*/ 	.word	0x00008ac0


	//   ....[42]....
        /*04f8*/ 	.word	0x00008af0


	//   ....[43]....
        /*04fc*/ 	.word	0x00008b10


	//   ....[44]....
        /*0500*/ 	.word	0x00008b20


	//   ....[45]....
        /*0504*/ 	.word	0x00008b30


	//   ....[46]....
        /*0508*/ 	.word	0x00008b40


	//   ....[47]....
        /*050c*/ 	.word	0x0000a1a0


	//   ....[48]....
        /*0510*/ 	.word	0x0000a1b0


	//   ....[49]....
        /*0514*/ 	.word	0x0000a1c0


	//   ....[50]....
        /*0518*/ 	.word	0x0000a270


	//   ....[51]....
        /*051c*/ 	.word	0x0000a280


	//   ....[52]....
        /*0520*/ 	.word	0x0000a2c0


	//   ....[53]....
        /*0524*/ 	.word	0x0000a2d0


	//   ....[54]....
        /*0528*/ 	.word	0x0000a2e0


	//   ....[55]....
        /*052c*/ 	.word	0x0000a320


	//   ....[56]....
        /*0530*/ 	.word	0x0000a360


	//   ....[57]....
        /*0534*/ 	.word	0x0000a7b0


	//   ....[58]....
        /*0538*/ 	.word	0x0000a7c0


	//   ....[59]....
        /*053c*/ 	.word	0x0000a7e0


	//   ....[60]....
        /*0540*/ 	.word	0x0000a820


	//   ....[61]....
        /*0544*/ 	.word	0x0000a890


	//   ....[62]....
        /*0548*/ 	.word	0x0000a8a0


	//   ....[63]....
        /*054c*/ 	.word	0x0000a920


	//   ....[64]....
        /*0550*/ 	.word	0x0000a930


	//   ....[65]....
        /*0554*/ 	.word	0x0000a940


	//   ....[66]....
        /*0558*/ 	.word	0x0000a950


	//   ....[67]....
        /*055c*/ 	.word	0x0000b210


	//   ....[68]....
        /*0560*/ 	.word	0x0000b230


	//   ....[69]....
        /*0564*/ 	.word	0x0000b260


	//   ....[70]....
        /*0568*/ 	.word	0x0000b2f0


	//   ....[71]....
        /*056c*/ 	.word	0x0000b300


	//   ....[72]....
        /*0570*/ 	.word	0x0000b390


	//   ....[73]....
        /*0574*/ 	.word	0x0000b3a0


	//   ....[74]....
        /*0578*/ 	.word	0x0000b3b0


	//   ....[75]....
        /*057c*/ 	.word	0x0000b450


	//   ....[76]....
        /*0580*/ 	.word	0x0000b490


	//   ....[77]....
        /*0584*/ 	.word	0x0000b4b0


	//   ....[78]....
        /*0588*/ 	.word	0x0000b4e0


	//   ....[79]....
        /*058c*/ 	.word	0x0000bdd0


	//   ....[80]....
        /*0590*/ 	.word	0x0000bde0


	//   ....[81]....
        /*0594*/ 	.word	0x0000be00


	//   ....[82]....
        /*0598*/ 	.word	0x0000be50


	//   ....[83]....
        /*059c*/ 	.word	0x0000be60


	//   ....[84]....
        /*05a0*/ 	.word	0x0000bea0


	//   ....[85]....
        /*05a4*/ 	.word	0x0000beb0


	//   ....[86]....
        /*05a8*/ 	.word	0x0000bec0


	//   ....[87]....
        /*05ac*/ 	.word	0x0000bf00


	//   ....[88]....
        /*05b0*/ 	.word	0x0000bf40


	//   ....[89]....
        /*05b4*/ 	.word	0x0000c370


	//   ....[90]....
        /*05b8*/ 	.word	0x0000c380


	//   ....[91]....
        /*05bc*/ 	.word	0x0000c390


	//   ....[92]....
        /*05c0*/ 	.word	0x0000c3a0


	//   ....[93]....
        /*05c4*/ 	.word	0x0000c3e0


	//   ....[94]....
        /*05c8*/ 	.word	0x0000c3f0


	//   ....[95]....
        /*05cc*/ 	.word	0x0000c430


	//   ....[96]....
        /*05d0*/ 	.word	0x0000c440


	//   ....[97]....
        /*05d4*/ 	.word	0x0000c450


	//   ....[98]....
        /*05d8*/ 	.word	0x0000c490


	//   ....[99]....
        /*05dc*/ 	.word	0x0000d2b0


	//   ....[100]....
        /*05e0*/ 	.word	0x0000d7f0


	//   ....[101]....
        /*05e4*/ 	.word	0x0000d8d0


	//   ....[102]....
        /*05e8*/ 	.word	0x0000d990


	//   ....[103]....
        /*05ec*/ 	.word	0x0000da40


	//   ....[104]....
        /*05f0*/ 	.word	0x0000db50


	//   ....[105]....
        /*05f4*/ 	.word	0x0000dbb0


	//   ....[106]....
        /*05f8*/ 	.word	0x0000dc60


	//   ....[107]....
        /*05fc*/ 	.word	0x0000dcc0


	//   ....[108]....
        /*0600*/ 	.word	0x0000dd70


	//   ....[109]....
        /*0604*/ 	.word	0x0000ddd0


	//   ....[110]....
        /*0608*/ 	.word	0x0000de80


	//   ....[111]....
        /*060c*/ 	.word	0x0000df70


	//   ....[112]....
        /*0610*/ 	.word	0x0000e020


	//   ....[113]....
        /*0614*/ 	.word	0x0000e080


	//   ....[114]....
        /*0618*/ 	.word	0x0000e1b0


	//   ....[115]....
        /*061c*/ 	.word	0x0000e210


	//   ....[116]....
        /*0620*/ 	.word	0x0000e300


	//   ....[117]....
        /*0624*/ 	.word	0x0000e360


	//   ....[118]....
        /*0628*/ 	.word	0x0000e450


	//   ....[119]....
        /*062c*/ 	.word	0x0000e4b0


	//   ....[120]....
        /*0630*/ 	.word	0x0000e580


	//   ....[121]....
        /*0634*/ 	.word	0x0000e610


	//   ....[122]....
        /*0638*/ 	.word	0x0000e680


	//   ....[123]....
        /*063c*/ 	.word	0x0000e6e0


	//   ....[124]....
        /*0640*/ 	.word	0x0000e7e0


	//   ....[125]....
        /*0644*/ 	.word	0x0000e840


	//   ....[126]....
        /*0648*/ 	.word	0x0000e930


	//   ....[127]....
        /*064c*/ 	.word	0x0000e990


	//   ....[128]....
        /*0650*/ 	.word	0x0000ea40


	//   ....[129]....
        /*0654*/ 	.word	0x0000eb00


	//   ....[130]....
        /*0658*/ 	.word	0x0000ebb0


	//   ....[131]....
        /*065c*/ 	.word	0x0000ec30


	//   ....[132]....
        /*0660*/ 	.word	0x0000ecc0


	//   ....[133]....
        /*0664*/ 	.word	0x0000edf0


	//   ....[134]....
        /*0668*/ 	.word	0x0000eea0


	//   ....[135]....
        /*066c*/ 	.word	0x0000ef50


	//   ....[136]....
        /*0670*/ 	.word	0x0000eff0


	//   ....[137]....
        /*0674*/ 	.word	0x0000f0a0


	//   ....[138]....
        /*0678*/ 	.word	0x0000f140


	//   ....[139]....
        /*067c*/ 	.word	0x0000f1f0


	//   ....[140]....
        /*0680*/ 	.word	0x0000f290


	//   ....[141]....
        /*0684*/ 	.word	0x0000f300


	//   ....[142]....
        /*0688*/ 	.word	0x0000f3c0


	//   ....[143]....
        /*068c*/ 	.word	0x0000f4b0


	//   ....[144]....
        /*0690*/ 	.word	0x0000f540


	//   ....[145]....
        /*0694*/ 	.word	0x0000f5a0


	//   ....[146]....
        /*0698*/ 	.word	0x0000f650


	//   ....[147]....
        /*069c*/ 	.word	0x0000f6b0


	//   ....[148]....
        /*06a0*/ 	.word	0x0000f760


	//   ....[149]....
        /*06a4*/ 	.word	0x0000f7c0


	//   ....[150]....
        /*06a8*/ 	.word	0x0000f870


	//   ....[151]....
        /*06ac*/ 	.word	0x0000f8d0


	//   ....[152]....
        /*06b0*/ 	.word	0x0000f980


	//----- nvinfo : EIATTR_REG_RECONFIG
	.align		4
.L_1394:
        /*06b4*/ 	.byte	0x01, 0x54
	.zero		2


	//----- nvinfo : EIATTR_SYSCALL_OFFSETS
	.align		4
        /*06b8*/ 	.byte	0x04, 0x46
        /*06ba*/ 	.short	(.L_1396 - .L_1395)


	//   ....[0]....
.L_1395:
        /*06bc*/ 	.word	0x00000ff0


	//   ....[1]....
        /*06c0*/ 	.word	0x00009610


	//   ....[2]....
        /*06c4*/ 	.word	0x00009790


	//   ....[3]....
        /*06c8*/ 	.word	0x000098d0


	//   ....[4]....
        /*06cc*/ 	.word	0x000099f0


	//   ....[5]....
        /*06d0*/ 	.word	0x0000ad30


	//----- nvinfo : EIATTR_MBARRIER_INSTR_OFFSETS
	.align		4
.L_1396:
        /*06d4*/ 	.byte	0x04, 0x39
        /*06d6*/ 	.short	(.L_1398 - .L_1397)


	//   ....[0]....
.L_1397:
        /*06d8*/ 	.word	0x00000180
        /*06dc*/ 	.word	0x000000ff
        /*06e0*/ 	.word	0x00013200
        /*06e4*/ 	.short	0x0100
        /*06e6*/ 	.byte	0x08
	.zero		1


	//   ....[1]....
        /*06e8*/ 	.word	0x00000190
        /*06ec*/ 	.word	0x000000ff
        /*06f0*/ 	.word	0x00013220
        /*06f4*/ 	.short	0x0100
        /*06f6*/ 	.byte	0x08
	.zero		1


	//   ....[2]....
        /*06f8*/ 	.word	0x00000280
        /*06fc*/ 	.word	0x000000ff
        /*0700*/ 	.word	0x00013230
        /*0704*/ 	.short	0x0100
        /*0706*/ 	.byte	0x08
	.zero		1


	//   ....[3]....
        /*0708*/ 	.word	0x00000290
        /*070c*/ 	.word	0x000000ff
        /*0710*/ 	.word	0x00013240
        /*0714*/ 	.short	0x0100
        /*0716*/ 	.byte	0x08
	.zero		1


	//   ....[4]....
        /*0718*/ 	.word	0x000002a0
        /*071c*/ 	.word	0x000000ff
        /*0720*/ 	.word	0x00013238
        /*0724*/ 	.short	0x0100
        /*0726*/ 	.byte	0x08
	.zero		1


	//   ....[5]....
        /*0728*/ 	.word	0x000002b0
        /*072c*/ 	.word	0x000000ff
        /*0730*/ 	.word	0x00013248
        /*0734*/ 	.short	0x0100
        /*0736*/ 	.byte	0x08
	.zero		1


	//   ....[6]....
        /*0738*/ 	.word	0x000003e0
        /*073c*/ 	.word	0x000000ff
        /*0740*/ 	.word	0x00013250
        /*0744*/ 	.short	0x0100
        /*0746*/ 	.byte	0x08
	.zero		1


	//   ....[7]....
        /*0748*/ 	.word	0x000003f0
        /*074c*/ 	.word	0x000000ff
        /*0750*/ 	.word	0x00013260
        /*0754*/ 	.short	0x0100
        /*0756*/ 	.byte	0x08
	.zero		1


	//   ....[8]....
        /*0758*/ 	.word	0x00000400
        /*075c*/ 	.word	0x000000ff
        /*0760*/ 	.word	0x00013258
        /*0764*/ 	.short	0x0100
        /*0766*/ 	.byte	0x08
	.zero		1


	//   ....[9]....
        /*0768*/ 	.word	0x00000410
        /*076c*/ 	.word	0x000000ff
        /*0770*/ 	.word	0x00013268
        /*0774*/ 	.short	0x0100
        /*0776*/ 	.byte	0x08
	.zero		1


	//   ....[10]....
        /*0778*/ 	.word	0x00000500
        /*077c*/ 	.word	0x000000ff
        /*0780*/ 	.word	0x00013270
        /*0784*/ 	.short	0x0100
        /*0786*/ 	.byte	0x06
	.zero		1


	//   ....[11]....
        /*0788*/ 	.word	0x00000510
        /*078c*/ 	.word	0x000000ff
        /*0790*/ 	.word	0x00013280
        /*0794*/ 	.short	0x0100
        /*0796*/ 	.byte	0x06
	.zero		1


	//   ....[12]....
        /*0798*/ 	.word	0x00000520
        /*079c*/ 	.word	0x000000ff
        /*07a0*/ 	.word	0x00013278
        /*07a4*/ 	.short	0x0100
        /*07a6*/ 	.byte	0x06
	.zero		1


	//   ....[13]....
        /*07a8*/ 	.word	0x00000530
        /*07ac*/ 	.word	0x000000ff
        /*07b0*/ 	.word	0x00013288
        /*07b4*/ 	.short	0x0100
        /*07b6*/ 	.byte	0x06
	.zero		1


	//   ....[14]....
        /*07b8*/ 	.word	0x00000660
        /*07bc*/ 	.word	0x000000ff
        /*07c0*/ 	.word	0x00013290
        /*07c4*/ 	.short	0x0100
        /*07c6*/ 	.byte	0x08
	.zero		1


	//   ....[15]....
        /*07c8*/ 	.word	0x00000670
        /*07cc*/ 	.word	0x000000ff
        /*07d0*/ 	.word	0x000132a0
        /*07d4*/ 	.short	0x0100
        /*07d6*/ 	.byte	0x08
	.zero		1


	//   ....[16]....
        /*07d8*/ 	.word	0x00000680
        /*07dc*/ 	.word	0x000000ff
        /*07e0*/ 	.word	0x00013298
        /*07e4*/ 	.short	0x0100
        /*07e6*/ 	.byte	0x08
	.zero		1


	//   ....[17]....
        /*07e8*/ 	.word	0x00000690
        /*07ec*/ 	.word	0x000000ff
        /*07f0*/ 	.word	0x000132a8
        /*07f4*/ 	.short	0x0100
        /*07f6*/ 	.byte	0x08
	.zero		1


	//   ....[18]....
        /*07f8*/ 	.word	0x000007e0
        /*07fc*/ 	.word	0x000000ff
        /*0800*/ 	.word	0x000132b0
        /*0804*/ 	.short	0x0100
        /*0806*/ 	.byte	0x08
	.zero		1


	//   ....[19]....
        /*0808*/ 	.word	0x000007f0
        /*080c*/ 	.word	0x000000ff
        /*0810*/ 	.word	0x000132c0
        /*0814*/ 	.short	0x0100
        /*0816*/ 	.byte	0x08
	.zero		1


	//   ....[20]....
        /*0818*/ 	.word	0x00000800
        /*081c*/ 	.word	0x000000ff
        /*0820*/ 	.word	0x000132b8
        /*0824*/ 	.short	0x0100
        /*0826*/ 	.byte	0x08
	.zero		1


	//   ....[21]....
        /*0828*/ 	.word	0x00000810
        /*082c*/ 	.word	0x000000ff
        /*0830*/ 	.word	0x000132c8
        /*0834*/ 	.short	0x0100
        /*0836*/ 	.byte	0x08
	.zero		1


	//   ....[22]....
        /*0838*/ 	.word	0x00001380
        /*083c*/ 	.word	0x00000019
        /*0840*/ 	.word	0x00013200
        /*0844*/ 	.short	0x010a
        /*0846*/ 	.byte	0x3f
	.zero		1


	//   ....[23]....
        /*0848*/ 	.word	0x00001420
        /*084c*/ 	.word	0x00000003
        /*0850*/ 	.word	0x00013230
        /*0854*/ 	.short	0x010a
        /*0856*/ 	.byte	0x3f
	.zero		1


	//   ....[24]....
        /*0858*/ 	.word	0x000014a0
        /*085c*/ 	.word	0x00000003
        /*0860*/ 	.word	0x00013230
        /*0864*/ 	.short	0x010a
        /*0866*/ 	.byte	0x3f
	.zero		1


	//   ....[25]....
        /*0868*/ 	.word	0x00002230
        /*086c*/ 	.word	0x00000028
        /*0870*/ 	.word	0x00000000
        /*0874*/ 	.short	0x0101
        /*0876*/ 	.byte	0x3f
	.zero		1


	//   ....[26]....
        /*0878*/ 	.word	0x000046c0
        /*087c*/ 	.word	0x000000ff
        /*0880*/ 	.word	0x00013230
        /*0884*/ 	.short	0x010a
        /*0886*/ 	.byte	0x07
	.zero		1


	//   ....[27]....
        /*0888*/ 	.word	0x00004700
        /*088c*/ 	.word	0x000000ff
        /*0890*/ 	.word	0x00013230
        /*0894*/ 	.short	0x010a
        /*0896*/ 	.byte	0x07
	.zero		1


	//   ....[28]....
        /*0898*/ 	.word	0x00004b50
        /*089c*/ 	.word	0x000000ff
        /*08a0*/ 	.word	0x00013250
        /*08a4*/ 	.short	0x010a
        /*08a6*/ 	.byte	0x0c
	.zero		1


	//   ....[29]....
        /*08a8*/ 	.word	0x00004b90
        /*08ac*/ 	.word	0x000000ff
        /*08b0*/ 	.word	0x00013250
        /*08b4*/ 	.short	0x010a
        /*08b6*/ 	.byte	0x0c
	.zero		1


	//   ....[30]....
        /*08b8*/ 	.word	0x000054b0
        /*08bc*/ 	.word	0x000000ff
        /*08c0*/ 	.word	0x00000000
        /*08c4*/ 	.short	0x0101
        /*08c6*/ 	.byte	0x07
	.zero		1


	//   ....[31]....
        /*08c8*/ 	.word	0x00006e20
        /*08cc*/ 	.word	0x000000ff
        /*08d0*/ 	.word	0x00000000
        /*08d4*/ 	.short	0x0101
        /*08d6*/ 	.byte	0x07
	.zero		1


	//   ....[32]....
        /*08d8*/ 	.word	0x00007300
        /*08dc*/ 	.word	0x000000ff
        /*08e0*/ 	.word	0x00013250
        /*08e4*/ 	.short	0x010a
        /*08e6*/ 	.byte	0x07
	.zero		1


	//   ....[33]....
        /*08e8*/ 	.word	0x00007340
        /*08ec*/ 	.word	0x000000ff
        /*08f0*/ 	.word	0x00013250
        /*08f4*/ 	.short	0x010a
        /*08f6*/ 	.byte	0x07
	.zero		1


	//   ....[34]....
        /*08f8*/ 	.word	0x00008010
        /*08fc*/ 	.word	0x000000ff
        /*0900*/ 	.word	0x00000000
        /*0904*/ 	.short	0x0101
        /*0906*/ 	.byte	0x07
	.zero		1


	//   ....[35]....
        /*0908*/ 	.word	0x00008990
        /*090c*/ 	.word	0x000000ff
        /*0910*/ 	.word	0x00000000
        /*0914*/ 	.short	0x0101
        /*0916*/ 	.byte	0x04
	.zero		1


	//   ....[36]....
        /*0918*/ 	.word	0x00009f10
        /*091c*/ 	.word	0x00000004
        /*0920*/ 	.word	0x00013280
        /*0924*/ 	.short	0x010a
        /*0926*/ 	.byte	0x3f
	.zero		1


	//   ....[37]....
        /*0928*/ 	.word	0x0000a430
        /*092c*/ 	.word	0x00000004
        /*0930*/ 	.word	0x00013270
        /*0934*/ 	.short	0x0107
        /*0936*/ 	.byte	0x3f
	.zero		1


	//   ....[38]....
        /*0938*/ 	.word	0x0000a4f0
        /*093c*/ 	.word	0x00000004
        /*0940*/ 	.word	0x00013270
        /*0944*/ 	.short	0x0101
        /*0946*/ 	.byte	0x3f
	.zero		1


	//   ....[39]....
        /*0948*/ 	.word	0x0000a520
        /*094c*/ 	.word	0x00000004
        /*0950*/ 	.word	0x00013240
        /*0954*/ 	.short	0x010a
        /*0956*/ 	.byte	0x3f
	.zero		1


	//   ....[40]....
        /*0958*/ 	.word	0x0000ab00
        /*095c*/ 	.word	0x00000004
        /*0960*/ 	.word	0x00013230
        /*0964*/ 	.short	0x0107
        /*0966*/ 	.byte	0x3f
	.zero		1


	//   ....[41]....
        /*0968*/ 	.word	0x0000abd0
        /*096c*/ 	.word	0x00000004
        /*0970*/ 	.word	0x00013230
        /*0974*/ 	.short	0x0101
        /*0976*/ 	.byte	0x3f
	.zero		1


	//   ....[42]....
        /*0978*/ 	.word	0x0000b580
        /*097c*/ 	.word	0x000000ff
        /*0980*/ 	.word	0x00013200
        /*0984*/ 	.short	0x0107
        /*0986*/ 	.byte	0x2a
	.zero		1


	//   ....[43]....
        /*0988*/ 	.word	0x0000b5d0
        /*098c*/ 	.word	0x000000ff
        /*0990*/ 	.word	0x00013200
        /*0994*/ 	.short	0x0101
        /*0996*/ 	.byte	0x2a
	.zero		1


	//   ....[44]....
        /*0998*/ 	.word	0x0000b600
        /*099c*/ 	.word	0x000000ff
        /*09a0*/ 	.word	0x00013220
        /*09a4*/ 	.short	0x010a
        /*09a6*/ 	.byte	0x2a
	.zero		1


	//   ....[45]....
        /*09a8*/ 	.word	0x0000bb30
        /*09ac*/ 	.word	0x00000000
        /*09b0*/ 	.word	0x00013280
        /*09b4*/ 	.short	0x010a
        /*09b6*/ 	.byte	0x3f
	.zero		1


	//   ....[46]....
        /*09b8*/ 	.word	0x0000bff0
        /*09bc*/ 	.word	0x00000000
        /*09c0*/ 	.word	0x00013270
        /*09c4*/ 	.short	0x0107
        /*09c6*/ 	.byte	0x3f
	.zero		1


	//   ....[47]....
        /*09c8*/ 	.word	0x0000c0b0
        /*09cc*/ 	.word	0x00000000
        /*09d0*/ 	.word	0x00013270
        /*09d4*/ 	.short	0x0101
        /*09d6*/ 	.byte	0x3f
	.zero		1


	//   ....[48]....
        /*09d8*/ 	.word	0x0000c0e0
        /*09dc*/ 	.word	0x00000000
        /*09e0*/ 	.word	0x00013240
        /*09e4*/ 	.short	0x010a
        /*09e6*/ 	.byte	0x3f
	.zero		1


	//   ....[49]....
        /*09e8*/ 	.word	0x0000c540
        /*09ec*/ 	.word	0x00000000
        /*09f0*/ 	.word	0x00013230
        /*09f4*/ 	.short	0x0107
        /*09f6*/ 	.byte	0x3f
	.zero		1


	//   ....[50]....
        /*09f8*/ 	.word	0x0000c600
        /*09fc*/ 	.word	0x00000000
        /*0a00*/ 	.word	0x00013230
        /*0a04*/ 	.short	0x0101
        /*0a06*/ 	.byte	0x3f
	.zero		1


	//   ....[51]....
        /*0a08*/ 	.word	0x0000c690
        /*0a0c*/ 	.word	0x00000000
        /*0a10*/ 	.word	0x00013270
        /*0a14*/ 	.short	0x010a
        /*0a16*/ 	.byte	0x3f
	.zero		1


	//   ....[52]....
        /*0a18*/ 	.word	0x0000c720
        /*0a1c*/ 	.word	0x00000000
        /*0a20*/ 	.word	0x00013260
        /*0a24*/ 	.short	0x010a
        /*0a26*/ 	.byte	0x3f
	.zero		1


	//   ....[53]....
        /*0a28*/ 	.word	0x0000cb00
        /*0a2c*/ 	.word	0x00000000
        /*0a30*/ 	.word	0x00013250
        /*0a34*/ 	.short	0x0101
        /*0a36*/ 	.byte	0x3f
	.zero		1


	//   ....[54]....
        /*0a38*/ 	.word	0x0000cb80
        /*0a3c*/ 	.word	0x00000000
        /*0a40*/ 	.word	0x00000000
        /*0a44*/ 	.short	0x0101
        /*0a46*/ 	.byte	0x3f
	.zero		1


	//   ....[55]....
        /*0a48*/ 	.word	0x0000cc40
        /*0a4c*/ 	.word	0x00000002
        /*0a50*/ 	.word	0x00013270
        /*0a54*/ 	.short	0x010a
        /*0a56*/ 	.byte	0x3f
	.zero		1


	//   ....[56]....
        /*0a58*/ 	.word	0x0000cce0
        /*0a5c*/ 	.word	0x00000002
        /*0a60*/ 	.word	0x00013260
        /*0a64*/ 	.short	0x010a
        /*0a66*/ 	.byte	0x3f
	.zero		1


	//   ....[57]....
        /*0a68*/ 	.word	0x0000d0c0
        /*0a6c*/ 	.word	0x00000002
        /*0a70*/ 	.word	0x00013250
        /*0a74*/ 	.short	0x0101
        /*0a76*/ 	.byte	0x3f
	.zero		1


	//   ....[58]....
        /*0a78*/ 	.word	0x0000d1b0
        /*0a7c*/ 	.word	0x00000002
        /*0a80*/ 	.word	0x00000000
        /*0a84*/ 	.short	0x0101
        /*0a86*/ 	.byte	0x3f
	.zero		1


	//   ....[59]....
        /*0a88*/ 	.word	0x0000d260
        /*0a8c*/ 	.word	0x00000004
        /*0a90*/ 	.word	0x00013220
        /*0a94*/ 	.short	0x010a
        /*0a96*/ 	.byte	0x3f
	.zero		1


	//   ....[60]....
        /*0a98*/ 	.word	0x0000d3c0
        /*0a9c*/ 	.word	0x00000003
        /*0aa0*/ 	.word	0x00013240
        /*0aa4*/ 	.short	0x010a
        /*0aa6*/ 	.byte	0x3f
	.zero		1


	//   ....[61]....
        /*0aa8*/ 	.word	0x0000d450
        /*0aac*/ 	.word	0x0000001d
        /*0ab0*/ 	.word	0x00013240
        /*0ab4*/ 	.short	0x010a
        /*0ab6*/ 	.byte	0x3f
	.zero		1


	//   ....[62]....
        /*0ab8*/ 	.word	0x0000d490
        /*0abc*/ 	.word	0x00000003
        /*0ac0*/ 	.word	0x00013260
        /*0ac4*/ 	.short	0x010a
        /*0ac6*/ 	.byte	0x3f
	.zero		1


	//   ....[63]....
        /*0ac8*/ 	.word	0x0000d4d0
        /*0acc*/ 	.word	0x0000001d
        /*0ad0*/ 	.word	0x00013260
        /*0ad4*/ 	.short	0x010a
        /*0ad6*/ 	.byte	0x3f
	.zero		1


	//   ....[64]....
        /*0ad8*/ 	.word	0x0000d510
        /*0adc*/ 	.word	0x00000003
        /*0ae0*/ 	.word	0x00013280
        /*0ae4*/ 	.short	0x010a
        /*0ae6*/ 	.byte	0x3f
	.zero		1


	//   ....[65]....
        /*0ae8*/ 	.word	0x0000d550
        /*0aec*/ 	.word	0x0000001d
        /*0af0*/ 	.word	0x00013280
        /*0af4*/ 	.short	0x010a
        /*0af6*/ 	.byte	0x3f
	.zero		1


	//   ....[66]....
        /*0af8*/ 	.word	0x0000d5b0
        /*0afc*/ 	.word	0x00000019
        /*0b00*/ 	.word	0x00013200
        /*0b04*/ 	.short	0x010a
        /*0b06*/ 	.byte	0x3f
	.zero		1


	//   ....[67]....
        /*0b08*/ 	.word	0x0000d600
        /*0b0c*/ 	.word	0x00000003
        /*0b10*/ 	.word	0x00013230
        /*0b14*/ 	.short	0x010a
        /*0b16*/ 	.byte	0x3f
	.zero		1


	//   ....[68]....
        /*0b18*/ 	.word	0x0000d660
        /*0b1c*/ 	.word	0x00000008
        /*0b20*/ 	.word	0x00013230
        /*0b24*/ 	.short	0x010a
        /*0b26*/ 	.byte	0x3f
	.zero		1


	//   ....[69]....
        /*0b28*/ 	.word	0x0000d6c0
        /*0b2c*/ 	.word	0x00000008
        /*0b30*/ 	.word	0x00013250
        /*0b34*/ 	.short	0x010a
        /*0b36*/ 	.byte	0x3f
	.zero		1


	//   ....[70]....
        /*0b38*/ 	.word	0x0000d720
        /*0b3c*/ 	.word	0x00000003
        /*0b40*/ 	.word	0x00013250
        /*0b44*/ 	.short	0x010a
        /*0b46*/ 	.byte	0x3f
	.zero		1


	//   ....[71]....
        /*0b48*/ 	.word	0x0000d820
        /*0b4c*/ 	.word	0x00000004
        /*0b50*/ 	.word	0x00013280
        /*0b54*/ 	.short	0x010a
        /*0b56*/ 	.byte	0x3f
	.zero		1


	//   ....[72]....
        /*0b58*/ 	.word	0x0000dec0
        /*0b5c*/ 	.word	0x00000004
        /*0b60*/ 	.word	0x00013240
        /*0b64*/ 	.short	0x010a
        /*0b66*/ 	.byte	0x3f
	.zero		1


	//   ....[73]....
        /*0b68*/ 	.word	0x0000ecf0
        /*0b6c*/ 	.word	0x0000001c
        /*0b70*/ 	.word	0x00013220
        /*0b74*/ 	.short	0x010a
        /*0b76*/ 	.byte	0x3f
	.zero		1


	//   ....[74]....
        /*0b78*/ 	.word	0x0000ed40
        /*0b7c*/ 	.word	0x00000000
        /*0b80*/ 	.word	0x00013280
        /*0b84*/ 	.short	0x010a
        /*0b86*/ 	.byte	0x3f
	.zero		1


	//   ....[75]....
        /*0b88*/ 	.word	0x0000f400
        /*0b8c*/ 	.word	0x00000000
        /*0b90*/ 	.word	0x00013240
        /*0b94*/ 	.short	0x010a
        /*0b96*/ 	.byte	0x3f
	.zero		1


	//   ....[76]....
        /*0b98*/ 	.word	0x0000f9b0
        /*0b9c*/ 	.word	0x00000000
        /*0ba0*/ 	.word	0x00013270
        /*0ba4*/ 	.short	0x010a
        /*0ba6*/ 	.byte	0x3f
	.zero		1


	//   ....[77]....
        /*0ba8*/ 	.word	0x0000fa00
        /*0bac*/ 	.word	0x00000000
        /*0bb0*/ 	.word	0x00013260
        /*0bb4*/ 	.short	0x010a
        /*0bb6*/ 	.byte	0x3f
	.zero		1


	//   ....[78]....
        /*0bb8*/ 	.word	0x0000fa50
        /*0bbc*/ 	.word	0x00000002
        /*0bc0*/ 	.word	0x00013270
        /*0bc4*/ 	.short	0x010a
        /*0bc6*/ 	.byte	0x3f
	.zero		1


	//   ....[79]....
        /*0bc8*/ 	.word	0x0000faa0
        /*0bcc*/ 	.word	0x00000002
        /*0bd0*/ 	.word	0x00013260
        /*0bd4*/ 	.short	0x010a
        /*0bd6*/ 	.byte	0x3f
	.zero		1


	//   ....[80]....
        /*0bd8*/ 	.word	0x0000faf0
        /*0bdc*/ 	.word	0x00000004
        /*0be0*/ 	.word	0x00013220
        /*0be4*/ 	.short	0x010a
        /*0be6*/ 	.byte	0x3f
	.zero		1


	//   ....[81]....
        /*0be8*/ 	.word	0x0000fb40
        /*0bec*/ 	.word	0x00000003
        /*0bf0*/ 	.word	0x00013240
        /*0bf4*/ 	.short	0x010a
        /*0bf6*/ 	.byte	0x3f
	.zero		1


	//   ....[82]....
        /*0bf8*/ 	.word	0x0000fb90
        /*0bfc*/ 	.word	0x0000001d
        /*0c00*/ 	.word	0x00013240
        /*0c04*/ 	.short	0x010a
        /*0c06*/ 	.byte	0x3f
	.zero		1


	//   ....[83]....
        /*0c08*/ 	.word	0x0000fbe0
        /*0c0c*/ 	.word	0x00000003
        /*0c10*/ 	.word	0x00013260
        /*0c14*/ 	.short	0x010a
        /*0c16*/ 	.byte	0x3f
	.zero		1


	//   ....[84]....
        /*0c18*/ 	.word	0x0000fc30
        /*0c1c*/ 	.word	0x0000001d
        /*0c20*/ 	.word	0x00013260
        /*0c24*/ 	.short	0x010a
        /*0c26*/ 	.byte	0x3f
	.zero		1


	//   ....[85]....
        /*0c28*/ 	.word	0x0000fc80
        /*0c2c*/ 	.word	0x00000003
        /*0c30*/ 	.word	0x00013280
        /*0c34*/ 	.short	0x010a
        /*0c36*/ 	.byte	0x3f
	.zero		1


	//----- nvinfo : EIATTR_NUM_MBARRIERS
	.align		4
.L_1398:
        /*0c38*/ 	.byte	0x03, 0x38
        /*0c3a*/ 	.short	0x0016


	//----- nvinfo : EIATTR_EXIT_INSTR_OFFSETS
	.align		4
        /*0c3c*/ 	.byte	0x04, 0x1c
        /*0c3e*/ 	.short	(.L_1400 - .L_1399)


	//   ....[0]....
.L_1399:
        /*0c40*/ 	.word	0x00000930


	//   ....[1]....
        /*0c44*/ 	.word	0x00008bf0


	//   ....[2]....
        /*0c48*/ 	.word	0x0000d2d0


	//   ....[3]....
        /*0c4c*/ 	.word	0x0000d5a0


	//----- nvinfo : EIATTR_MAX_THREADS
	.align		4
.L_1400:
        /*0c50*/ 	.byte	0x04, 0x05
        /*0c52*/ 	.short	(.L_1402 - .L_1401)
.L_1401:
        /*0c54*/ 	.word	0x00000200
        /*0c58*/ 	.word	0x00000001
        /*0c5c*/ 	.word	0x00000001


	//----- nvinfo : EIATTR_CRS_STACK_SIZE
	.align		4
.L_1402:
        /*0c60*/ 	.byte	0x04, 0x1e
        /*0c62*/ 	.short	(.L_1404 - .L_1403)
.L_1403:
        /*0c64*/ 	.word	0x00000000


	//----- nvinfo : EIATTR_CBANK_PARAM_SIZE
	.align		4
.L_1404:
        /*0c68*/ 	.byte	0x03, 0x19
        /*0c6a*/ 	.short	0x0a70


	//----- nvinfo : EIATTR_PARAM_CBANK
	.align		4
        /*0c6c*/ 	.byte	0x04, 0x0a
        /*0c6e*/ 	.short	(.L_1406 - .L_1405)
	.align		4
.L_1405:
        /*0c70*/ 	.word	index@(.nv.constant0._ZN7cutlass13device_kernelIN5flash11enable_sm90INS1_16FlashAttnFwdSm90INS1_25CollectiveMainloopFwdSm90ILi2EN4cute5tupleIJNS5_1CILi1EEES8_S8_EEENS6_IJNS7_ILi192EEENS7_ILi160EEENS7_ILi64EEEEEELi64ENS_12float_e4m3_tEfNS_4arch4Sm90ELb0ELb0ELb1ELb0ELb1ELb0ELb0ELb1ELb1ELb1ELb0ELb0EEENS1_21CollectiveEpilogueFwdINS6_IJSA_SC_SB_EEES9_NS_10bfloat16_tESG_Li384ELb0ELb1ELb0ELb1EEENS1_29StaticPersistentTileSchedulerILb0EEEEEEEEEvNT_6ParamsE)
        /*0c74*/ 	.short	0x0210
        /*0c76*/ 	.short	0x0a70


	//----- nvinfo : EIATTR_SW_WAR
	.align		4
.L_1406:
        /*0c78*/ 	.byte	0x04, 0x36
        /*0c7a*/ 	.short	(.L_1408 - .L_1407)
.L_1407:
        /*0c7c*/ 	.word	0x00000008
.L_1408:


//--------------------- .nv.info._ZN7cutlass13device_kernelIN5flash11enable_sm90INS1_16FlashAttnFwdSm90INS1_25CollectiveMainloopFwdSm90ILi2EN4cute5tupleIJNS5_1CILi1EEES8_S8_EEENS6_IJNS7_ILi192EEENS7_ILi160EEENS7_ILi64EEEEEELi64ENS_12float_e4m3_tEfNS_4arch4Sm90ELb0ELb0ELb1ELb1ELb1ELb0ELb0ELb1ELb1ELb1ELb0ELb0EEENS1_21CollectiveEpilogueFwdINS6_IJSA_SC_SB_EEES9_NS_10bfloat16_tESG_Li384ELb1ELb1ELb0ELb1EEENS1_36VarlenDynamicPersistentTileSchedulerILi192ELi160ELi384ELi128ELb0ELb1ELb1ELb0ELb1ELb1EEEEEEEEEvNT_6ParamsE --------------------------
	.section	.nv.info._ZN7cutlass13device_kernelIN5flash11enable_sm90INS1_16FlashAttnFwdSm90INS1_25CollectiveMainloopFwdSm90ILi2EN4cute5tupleIJNS5_1CILi1EEES8_S8_EEENS6_IJNS7_ILi192EEENS7_ILi160EEENS7_ILi64EEEEEELi64ENS_12float_e4m3_tEfNS_4arch4Sm90ELb0ELb0ELb1ELb1ELb1ELb0ELb0ELb1ELb1ELb1ELb0ELb0EEENS1_21CollectiveEpilogueFwdINS6_IJSA_SC_SB_EEES9_NS_10bfloat16_tESG_Li384ELb1ELb1ELb0ELb1EEENS1_36VarlenDynamicPersistentTileSchedulerILi192ELi160ELi384ELi128ELb0ELb1ELb1ELb0ELb1ELb1EEEEEEEEEvNT_6ParamsE,"",@"SHT_CUDA_INFO"
	.sectionflags	@""
	.align	4


	//----- nvinfo : EIATTR_CUDA_API_VERSION
	.align		4
        /*0000*/ 	.byte	0x04, 0x37
        /*0002*/ 	.short	(.L_1410 - .L_1409)
.L_1409:
        /*0004*/ 	.word	0x00000082


	//----- nvinfo : EIATTR_KPARAM_INFO
	.align		4
.L_1410:
        /*0008*/ 	.byte	0x04, 0x17
        /*000a*/ 	.short	(.L_1412 - .L_1411)
.L_1411:
        /*000c*/ 	.word	0x00000000
        /*0010*/ 	.short	0x0000
        /*0012*/ 	.short	0x0070
        /*0014*/ 	.byte	0x00, 0xf0, 0x01, 0x2a


	//----- nvinfo : EIATTR_SPARSE_MMA_MASK
	.align		4
.L_1412:
        /*0018*/ 	.byte	0x03, 0x50
        /*001a*/ 	.short	0x0000


	//----- nvinfo : EIATTR_MAXREG_COUNT
	.align		4
        /*001c*/ 	.byte	0x03, 0x1b
        /*001e*/ 	.short	0x0080


	//----- nvinfo : EIATTR_NUM_BARRIERS
	.align		4
        /*0020*/ 	.byte	0x02, 0x4c
        /*0022*/ 	.byte	0x09
	.zero		1


	//----- nvinfo : EIATTR_EXTERNS
	.align		4
        /*0024*/ 	.byte	0x04, 0x0f
        /*0026*/ 	.short	(.L_1414 - .L_1413)


	//   ....[0]....
	.align		4
.L_1413:
        /*0028*/ 	.word	index@(__assertfail)


	//----- nvinfo : EIATTR_ANNOTATIONS
	.align		4
.L_1414:
        /*002c*/ 	.byte	0x04, 0x55
        /*002e*/ 	.short	(.L_1416 - .L_1415)


	//   ....[0]....
.L_1415:
        /* <DEDUP_REMOVED lines=44> */


	//----- nvinfo : EIATTR_MERCURY_ISA_VERSION
	.align		4
.L_1416:
        /*02e0*/ 	.byte	0x03, 0x5f
        /*02e2*/ 	.short	0x0101


	//----- nvinfo : EIATTR_UNUSED_LOAD_BYTE_OFFSET
	.align		4
        /*02e4*/ 	.byte	0x04, 0x44
        /*02e6*/ 	.short	(.L_1418 - .L_1417)


	//   ....[0]....
.L_1417:
        /*02e8*/ 	.word	0x00000940
        /*02ec*/ 	.word	0x0000fff0


	//   ....[1]....
        /*02f0*/ 	.word	0x00007f40
        /*02f4*/ 	.word	0x0000fff0


	//----- nvinfo : EIATTR_INT_WARP_WIDE_INSTR_OFFSETS
	.align		4
.L_1418:
        /*02f8*/ 	.byte	0x04, 0x31
        /*02fa*/ 	.short	(.L_1420 - .L_1419)


	//   ....[0]....
.L_1419:
        /*02fc*/ 	.word	0x000000c0


	//   ....[1]....
        /*0300*/ 	.word	0x000000d0


	//   ....[2]....
        /*0304*/ 	.word	0x00000170


	//   ....[3]....
        /*0308*/ 	.word	0x0000ae80


	//   ....[4]....
        /*030c*/ 	.word	0x0000af10


	//   ....[5]....
        /*0310*/ 	.word	0x0000ec20


	//   ....[6]....
        /*0314*/ 	.word	0x0000ecb0


	//----- nvinfo : EIATTR_COOP_GROUP_MASK_REGIDS
	.align		4
.L_1420:
        /*0318*/ 	.byte	0x04, 0x29
        /*031a*/ 	.short	(.L_1422 - .L_1421)


	//   ....[0]....
.L_1421:
        /*031c*/ 	.word	0xffffffff


	//   ....[1]....
        /*0320*/ 	.word	0xffffffff


	//   ....[2]....
        /*0324*/ 	.word	0xffffffff


	//   ....[3]....
        /*0328*/ 	.word	0xffffffff


	//   ....[4]....
        /*032c*/ 	.word	0xffffffff


	//   ....[5]....
        /*0330*/ 	.word	0xffffffff


	//   ....[6]....
        /*0334*/ 	.word	0xffffffff


	//   ....[7]....
        /*0338*/ 	.word	0xffffffff


	//   ....[8]....
        /*033c*/ 	.word	0xffffffff


	//   ....[9]....
        /*0340*/ 	.word	0xffffffff


	//   ....[10]....
        /*0344*/ 	.word	0xffffffff


	//   ....[11]....
        /*0348*/ 	.word	0xffffffff


	//   ....[12]....
        /*034c*/ 	.word	0xffffffff


	//   ....[13]....
        /*0350*/ 	.word	0xffffffff


	//   ....[14]....
        /*0354*/ 	.word	0xffffffff


	//   ....[15]....
        /*0358*/ 	.word	0xffffffff


	//   ....[16]....
        /*035c*/ 	.word	0xffffffff


	//   ....[17]....
        /*0360*/ 	.word	0xffffffff


	//   ....[18]....
        /*0364*/ 	.word	0xffffffff


	//   ....[19]....
        /*0368*/ 	.word	0xffffffff


	//   ....[20]....
        /*036c*/ 	.word	0xffffffff


	//   ....[21]....
        /*0370*/ 	.word	0xffffffff


	//   ....[22]....
        /*0374*/ 	.word	0xffffffff


	//   ....[23]....
        /*0378*/ 	.word	0xffffffff


	//   ....[24]....
        /*037c*/ 	.word	0xffffffff


	//   ....[25]....
        /*0380*/ 	.word	0xffffffff


	//   ....[26]....
        /*0384*/ 	.word	0xffffffff


	//   ....[27]....
        /*0388*/ 	.word	0xffffffff


	//   ....[28]....
        /*038c*/ 	.word	0xffffffff


	//   ....[29]....
        /*0390*/ 	.word	0xffffffff


	//   ....[30]....
        /*0394*/ 	.word	0xffffffff


	//   ....[31]....
        /*0398*/ 	.word	0xffffffff


	//   ....[32]....
        /*039c*/ 	.word	0xffffffff


	//   ....[33]....
        /*03a0*/ 	.word	0xffffffff


	//   ....[34]....
        /*03a4*/ 	.word	0xffffffff


	//   ....[35]....
        /*03a8*/ 	.word	0xffffffff


	//   ....[36]....
        /*03ac*/ 	.word	0xffffffff


	//   ....[37]....
        /*03b0*/ 	.word	0xffffffff


	//   ....[38]....
        /*03b4*/ 	.word	0xffffffff


	//   ....[39]....
        /*03b8*/ 	.word	0xffffffff


	//   ....[40]....
        /*03bc*/ 	.word	0xffffffff


	//   ....[41]....
        /*03c0*/ 	.word	0xffffffff


	//   ....[42]....
        /*03c4*/ 	.word	0xffffffff


	//   ....[43]....
        /*03c8*/ 	.word	0xffffffff


	//   ....[44]....
        /*03cc*/ 	.word	0xffffffff


	//   ....[45]....
        /*03d0*/ 	.word	0xffffffff


	//   ....[46]....
        /*03d4*/ 	.word	0xffffffff


	//   ....[47]....
        /*03d8*/ 	.word	0xffffffff


	//   ....[48]....
        /*03dc*/ 	.word	0xffffffff


	//   ....[49]....
        /*03e0*/ 	.word	0xffffffff


	//   ....[50]....
        /*03e4*/ 	.word	0xffffffff


	//   ....[51]....
        /*03e8*/ 	.word	0xffffffff


	//   ....[52]....
        /*03ec*/ 	.word	0xffffffff


	//   ....[53]....
        /*03f0*/ 	.word	0xffffffff


	//   ....[54]....
        /*03f4*/ 	.word	0xffffffff


	//   ....[55]....
        /*03f8*/ 	.word	0xffffffff


	//   ....[56]....
        /*03fc*/ 	.word	0xffffffff


	//   ....[57]....
        /*0400*/ 	.word	0xffffffff


	//   ....[58]....
        /*0404*/ 	.word	0xffffffff


	//   ....[59]....
        /*0408*/ 	.word	0xffffffff


	//   ....[60]....
        /*040c*/ 	.word	0xffffffff


	//   ....[61]....
        /*0410*/ 	.word	0xffffffff


	//   ....[62]....
        /*0414*/ 	.word	0xffffffff


	//   ....[63]....
        /*0418*/ 	.word	0xffffffff


	//   ....[64]....
        /*041c*/ 	.word	0xffffffff


	//   ....[65]....
        /*0420*/ 	.word	0xffffffff


	//   ....[66]....
        /*0424*/ 	.word	0xffffffff


	//   ....[67]....
        /*0428*/ 	.word	0xffffffff


	//   ....[68]....
        /*042c*/ 	.word	0xffffffff


	//   ....[69]....
        /*0430*/ 	.word	0xffffffff


	//   ....[70]....
        /*0434*/ 	.word	0xffffffff


	//   ....[71]....
        /*0438*/ 	.word	0xffffffff


	//   ....[72]....
        /*043c*/ 	.word	0xffffffff


	//   ....[73]....
        /*0440*/ 	.word	0xffffffff


	//   ....[74]....
        /*0444*/ 	.word	0xffffffff


	//   ....[75]....
        /*0448*/ 	.word	0xffffffff


	//   ....[76]....
        /*044c*/ 	.word	0xffffffff


	//   ....[77]....
        /*0450*/ 	.word	0xffffffff


	//   ....[78]....
        /*0454*/ 	.word	0xffffffff


	//   ....[79]....
        /*0458*/ 	.word	0xffffffff


	//   ....[80]....
        /*045c*/ 	.word	0xffffffff


	//   ....[81]....
        /*0460*/ 	.word	0xffffffff


	//   ....[82]....
        /*0464*/ 	.word	0xffffffff


	//   ....[83]....
        /*0468*/ 	.word	0xffffffff


	//   ....[84]....
        /*046c*/ 	.word	0xffffffff


	//   ....[85]....
        /*0470*/ 	.word	0xffffffff


	//   ....[86]....
        /*0474*/ 	.word	0xffffffff


	//   ....[87]....
        /*0478*/ 	.word	0xffffffff


	//   ....[88]....
        /*047c*/ 	.word	0xffffffff


	//   ....[89]....
        /*0480*/ 	.word	0xffffffff


	//   ....[90]....
        /*0484*/ 	.word	0xffffffff


	//   ....[91]....
        /*0488*/ 	.word	0xffffffff


	//   ....[92]....
        /*048c*/ 	.word	0xffffffff


	//   ....[93]....
        /*0490*/ 	.word	0xffffffff


	//   ....[94]....
        /*0494*/ 	.word	0xffffffff


	//   ....[95]....
        /*0498*/ 	.word	0xffffffff


	//   ....[96]....
        /*049c*/ 	.word	0xffffffff


	//   ....[97]....
        /*04a0*/ 	.word	0xffffffff


	//   ....[98]....
        /*04a4*/ 	.word	0xffffffff


	//   ....[99]....
        /*04a8*/ 	.word	0xffffffff


	//   ....[100]....
        /*04ac*/ 	.word	0xffffffff


	//   ....[101]....
        /*04b0*/ 	.word	0xffffffff


	//   ....[102]....
        /*04b4*/ 	.word	0xffffffff


	//   ....[103]....
        /*04b8*/ 	.word	0xffffffff


	//   ....[104]....
        /*04bc*/ 	.word	0xffffffff


	//   ....[105]....
        /*04c0*/ 	.word	0xffffffff


	//   ....[106]....
        /*04c4*/ 	.word	0xffffffff


	//   ....[107]....
        /*04c8*/ 	.word	0xffffffff


	//   ....[108]....
        /*04cc*/ 	.word	0xffffffff


	//   ....[109]....
        /*04d0*/ 	.word	0xffffffff


	//   ....[110]....
        /*04d4*/ 	.word	0xffffffff


	//   ....[111]....
        /*04d8*/ 	.word	0xffffffff


	//   ....[112]....
        /*04dc*/ 	.word	0xffffffff


	//   ....[113]....
        /*04e0*/ 	.word	0xffffffff


	//   ....[114]....
        /*04e4*/ 	.word	0xffffffff


	//   ....[115]....
        /*04e8*/ 	.word	0xffffffff


	//   ....[116]....
        /*04ec*/ 	.word	0xffffffff


	//   ....[117]....
        /*04f0*/ 	.word	0xffffffff


	//   ....[118]....
        /*04f4*/ 	.word	0xffffffff


	//   ....[119]....
        /*04f8*/ 	.word	0xffffffff


	//   ....[120]....
        /*04fc*/ 	.word	0xffffffff


	//   ....[121]....
        /*0500*/ 	.word	0xffffffff


	//   ....[122]....
        /*0504*/ 	.word	0xffffffff


	//   ....[123]....
        /*0508*/ 	.word	0xffffffff


	//   ....[124]....
        /*050c*/ 	.word	0xffffffff


	//   ....[125]....
        /*0510*/ 	.word	0xffffffff


	//   ....[126]....
        /*0514*/ 	.word	0xffffffff


	//   ....[127]....
        /*0518*/ 	.word	0xffffffff


	//   ....[128]....
        /*051c*/ 	.word	0xffffffff


	//   ....[129]....
        /*0520*/ 	.word	0xffffffff


	//   ....[130]....
        /*0524*/ 	.word	0xffffffff


	//   ....[131]....
        /*0528*/ 	.word	0xffffffff


	//   ....[132]....
        /*052c*/ 	.word	0xffffffff


	//   ....[133]....
        /*0530*/ 	.word	0xffffffff


	//   ....[134]....
        /*0534*/ 	.word	0xffffffff


	//   ....[135]....
        /*0538*/ 	.word	0xffffffff


	//   ....[136]....
        /*053c*/ 	.word	0xffffffff


	//   ....[137]....
        /*0540*/ 	.word	0xffffffff


	//   ....[138]....
        /*0544*/ 	.word	0xffffffff


	//   ....[139]....
        /*0548*/ 	.word	0xffffffff


	//   ....[140]....
        /*054c*/ 	.word	0xffffffff


	//   ....[141]....
        /*0550*/ 	.word	0x0500000f


	//   ....[142]....
        /*0554*/ 	.word	0x0500000f


	//   ....[143]....
        /*0558*/ 	.word	0x0500000f


	//   ....[144]....
        /*055c*/ 	.word	0x0500000f


	//   ....[145]....
        /*0560*/ 	.word	0x0500000f


	//   ....[146]....
        /*0564*/ 	.word	0x0500000f


	//   ....[147]....
        /*0568*/ 	.word	0x0500000f


	//   ....[148]....
        /*056c*/ 	.word	0x0500000f


	//   ....[149]....
        /*0570*/ 	.word	0x0500000f


	//   ....[150]....
        /*0574*/ 	.word	0x0500000f


	//   ....[151]....
        /*0578*/ 	.word	0x0500000f


	//   ....[152]....
        /*057c*/ 	.word	0x0500000f


	//   ....[153]....
        /*0580*/ 	.word	0x0500000f


	//   ....[154]....
        /*0584*/ 	.word	0x0500000f


	//   ....[155]....
        /*0588*/ 	.word	0x0500000f


	//   ....[156]....
        /*058c*/ 	.word	0x0500000f


	//   ....[157]....
        /*0590*/ 	.word	0x0500000f


	//   ....[158]....
        /*0594*/ 	.word	0x0500000f


	//   ....[159]....
        /*0598*/ 	.word	0x0500000f


	//   ....[160]....
        /*059c*/ 	.word	0x0500000f


	//   ....[161]....
        /*05a0*/ 	.word	0x0500000f


	//   ....[162]....
        /*05a4*/ 	.word	0x0500000f


	//   ....[163]....
        /*05a8*/ 	.word	0x0500000f


	//   ....[164]....
        /*05ac*/ 	.word	0x0500000f


	//   ....[165]....
        /*05b0*/ 	.word	0x0500000f


	//   ....[166]....
        /*05b4*/ 	.word	0x0500000f


	//   ....[167]....
        /*05b8*/ 	.word	0x0500000f


	//   ....[168]....
        /*05bc*/ 	.word	0x0500000f


	//   ....[169]....
        /*05c0*/ 	.word	0x0500000f


	//   ....[170]....
        /*05c4*/ 	.word	0x0500000f


	//   ....[171]....
        /*05c8*/ 	.word	0x0500000f


	//   ....[172]....
        /*05cc*/ 	.word	0x0500000f


	//   ....[173]....
        /*05d0*/ 	.word	0x0500000f


	//   ....[174]....
        /*05d4*/ 	.word	0x0500000f


	//   ....[175]....
        /*05d8*/ 	.word	0x0500000f


	//   ....[176]....
        /*05dc*/ 	.word	0x0500000f


	//   ....[177]....
        /*05e0*/ 	.word	0x0500000f


	//   ....[178]....
        /*05e4*/ 	.word	0x0500000f


	//   ....[179]....
        /*05e8*/ 	.word	0x0500000f


	//   ....[180]....
        /*05ec*/ 	.word	0x0500000f


	//   ....[181]....
        /*05f0*/ 	.word	0x0500000f


	//   ....[182]....
        /*05f4*/ 	.word	0x0500000f


	//   ....[183]....
        /*05f8*/ 	.word	0x0500000f


	//   ....[184]....
        /*05fc*/ 	.word	0x0500000f


	//   ....[185]....
        /*0600*/ 	.word	0x0500000f


	//   ....[186]....
        /*0604*/ 	.word	0x0500000f


	//   ....[187]....
        /*0608*/ 	.word	0x0500000f


	//   ....[188]....
        /*060c*/ 	.word	0x0500000f


	//   ....[189]....
        /*0610*/ 	.word	0x0500000f


	//   ....[190]....
        /*0614*/ 	.word	0x0500000f


	//   ....[191]....
        /*0618*/ 	.word	0x0500000f


	//   ....[192]....
        /*061c*/ 	.word	0x0500000f


	//   ....[193]....
        /*0620*/ 	.word	0x0500000f


	//   ....[194]....
        /*0624*/ 	.word	0x0500000f


	//----- nvinfo : EIATTR_COOP_GROUP_INSTR_OFFSETS
	.align		4
.L_1422:
        /*0628*/ 	.byte	0x04, 0x28
        /*062a*/ 	.short	(.L_1424 - .L_1423)


	//   ....[0]....
.L_1423:
        /*062c*/ 	.word	0x00000070


	//   ....[1]....
        /*0630*/ 	.word	0x000000b0


	//   ....[2]....
        /*0634*/ 	.word	0x000002d0


	//   ....[3]....
        /*0638*/ 	.word	0x00000430


	//   ....[4]....
        /*063c*/ 	.word	0x00000550


	//   ....[5]....
        /*0640*/ 	.word	0x000006b0


	//   ....[6]....
        /*0644*/ 	.word	0x00001220


	//   ....[7]....
        /*0648*/ 	.word	0x000030b0


	//   ....[8]....
        /*064c*/ 	.word	0x00003130


	//   ....[9]....
        /*0650*/ 	.word	0x00003780


	//   ....[10]....
        /*0654*/ 	.word	0x00003850


	//   ....[11]....
        /*0658*/ 	.word	0x00006060


	//   ....[12]....
        /*065c*/ 	.word	0x00006090


	//   ....[13]....
        /*0660*/ 	.word	0x000060b0


	//   ....[14]....
        /*0664*/ 	.word	0x000060d0


	//   ....[15]....
        /*0668*/ 	.word	0x000079a0


	//   ....[16]....
        /*066c*/ 	.word	0x000079b0


	//   ....[17]....
        /*0670*/ 	.word	0x00007a30


	//   ....[18]....
        /*0674*/ 	.word	0x00007a40


	//   ....[19]....
        /*0678*/ 	.word	0x000084a0


	//   ....[20]....
        /*067c*/ 	.word	0x000084b0


	//   ....[21]....
        /*0680*/ 	.word	0x000084c0


	//   ....[22]....
        /*0684*/ 	.word	0x000084d0


	//   ....[23]....
        /*0688*/ 	.word	0x000084e0


	//   ....[24]....
        /*068c*/ 	.word	0x000084f0


	//   ....[25]....
        /*0690*/ 	.word	0x00008500


	//   ....[26]....
        /*0694*/ 	.word	0x00008510


	//   ....[27]....
        /*0698*/ 	.word	0x00008540


	//   ....[28]....
        /*069c*/ 	.word	0x00008550


	//   ....[29]....
        /*06a0*/ 	.word	0x00008560


	//   ....[30]....
        /*06a4*/ 	.word	0x00008570


	//   ....[31]....
        /*06a8*/ 	.word	0x000085a0


	//   ....[32]....
        /*06ac*/ 	.word	0x000085d0


	//   ....[33]....
        /*06b0*/ 	.word	0x00008600


	//   ....[34]....
        /*06b4*/ 	.word	0x00008610


	//   ....[35]....
        /*06b8*/ 	.word	0x00008a70


	//   ....[36]....
        /*06bc*/ 	.word	0x00008ab0


	//   ....[37]....
        /*06c0*/ 	.word	0x00008af0


	//   ....[38]....
        /*06c4*/ 	.word	0x00008b30


	//   ....[39]....
        /*06c8*/ 	.word	0x00008ff0


	//   ....[40]....
        /*06cc*/ 	.word	0x00009030


	//   ....[41]....
        /*06d0*/ 	.word	0x00009060


	//   ....[42]....
        /*06d4*/ 	.word	0x00009090


	//   ....[43]....
        /*06d8*/ 	.word	0x000090c0


	//   ....[44]....
        /*06dc*/ 	.word	0x000090e0


	//   ....[45]....
        /*06e0*/ 	.word	0x000090f0


	//   ....[46]....
        /*06e4*/ 	.word	0x00009120


	//   ....[47]....
        /*06e8*/ 	.word	0x00009a10


	//   ....[48]....
        /*06ec*/ 	.word	0x00009a40


	//   ....[49]....
        /*06f0*/ 	.word	0x00009a80


	//   ....[50]....
        /*06f4*/ 	.word	0x00009ab0


	//   ....[51]....
        /*06f8*/ 	.word	0x00009ae0


	//   ....[52]....
        /*06fc*/ 	.word	0x00009af0


	//   ....[53]....
        /*0700*/ 	.word	0x00009b00


	//   ....[54]....
        /*0704*/ 	.word	0x00009b20


	//   ....[55]....
        /*0708*/ 	.word	0x00009c70


	//   ....[56]....
        /*070c*/ 	.word	0x00009e40


	//   ....[57]....
        /*0710*/ 	.word	0x00009e70


	//   ....[58]....
        /*0714*/ 	.word	0x00009ea0


	//   ....[59]....
        /*0718*/ 	.word	0x00009ed0


	//   ....[60]....
        /*071c*/ 	.word	0x00009f00


	//   ....[61]....
        /*0720*/ 	.word	0x00009f40


	//   ....[62]....
        /*0724*/ 	.word	0x0000a090


	//   ....[63]....
        /*0728*/ 	.word	0x0000a0c0


	//   ....[64]....
        /*072c*/ 	.word	0x0000a0f0


	//   ....[65]....
        /*0730*/ 	.word	0x0000a120


	//   ....[66]....
        /*0734*/ 	.word	0x0000a150


	//   ....[67]....
        /*0738*/ 	.word	0x0000a190


	//   ....[68]....
        /*073c*/ 	.word	0x0000a210


	//   ....[69]....
        /*0740*/ 	.word	0x0000a250


	//   ....[70]....
        /*0744*/ 	.word	0x0000a2e0


	//   ....[71]....
        /*0748*/ 	.word	0x0000bee0


	//   ....[72]....
        /*074c*/ 	.word	0x0000bef0


	//   ....[73]....
        /*0750*/ 	.word	0x0000bf60


	//   ....[74]....
        /*0754*/ 	.word	0x0000bf80


	//   ....[75]....
        /*0758*/ 	.word	0x0000bfc0


	//   ....[76]....
        /*075c*/ 	.word	0x0000bfe0


	//   ....[77]....
        /*0760*/ 	.word	0x0000bff0


	//   ....[78]....
        /*0764*/ 	.word	0x0000c000


	//   ....[79]....
        /*0768*/ 	.word	0x0000c090


	//   ....[80]....
        /*076c*/ 	.word	0x0000c0b0


	//   ....[81]....
        /*0770*/ 	.word	0x0000c540


	//   ....[82]....
        /*0774*/ 	.word	0x0000c550


	//   ....[83]....
        /*0778*/ 	.word	0x0000c570


	//   ....[84]....
        /*077c*/ 	.word	0x0000c600


	//   ....[85]....
        /*0780*/ 	.word	0x0000c610


	//   ....[86]....
        /*0784*/ 	.word	0x0000c680


	//   ....[87]....
        /*0788*/ 	.word	0x0000c690


	//   ....[88]....
        /*078c*/ 	.word	0x0000c6a0


	//   ....[89]....
        /*0790*/ 	.word	0x0000c6b0


	//   ....[90]....
        /*0794*/ 	.word	0x0000c770


	//   ....[91]....
        /*0798*/ 	.word	0x0000d040


	//   ....[92]....
        /*079c*/ 	.word	0x0000d070


	//   ....[93]....
        /*07a0*/ 	.word	0x0000d110


	//   ....[94]....
        /*07a4*/ 	.word	0x0000d130


	//   ....[95]....
        /*07a8*/ 	.word	0x0000d1b0


	//   ....[96]....
        /*07ac*/ 	.word	0x0000d1d0


	//   ....[97]....
        /*07b0*/ 	.word	0x0000d1e0


	//   ....[98]....
        /*07b4*/ 	.word	0x0000d1f0


	//   ....[99]....
        /*07b8*/ 	.word	0x0000d2f0


	//   ....[100]....
        /*07bc*/ 	.word	0x0000d300


	//   ....[101]....
        /*07c0*/ 	.word	0x0000d310


	//   ....[102]....
        /*07c4*/ 	.word	0x0000d360


	//   ....[103]....
        /*07c8*/ 	.word	0x0000dd60


	//   ....[104]....
        /*07cc*/ 	.word	0x0000dd70


	//   ....[105]....
        /*07d0*/ 	.word	0x0000dd90


	//   ....[106]....
        /*07d4*/ 	.word	0x0000dde0


	//   ....[107]....
        /*07d8*/ 	.word	0x0000ddf0


	//   ....[108]....
        /*07dc*/ 	.word	0x0000de30


	//   ....[109]....
        /*07e0*/ 	.word	0x0000de40


	//   ....[110]....
        /*07e4*/ 	.word	0x0000de50


	//   ....[111]....
        /*07e8*/ 	.word	0x0000de90


	//   ....[112]....
        /*07ec*/ 	.word	0x0000ded0


	//   ....[113]....
        /*07f0*/ 	.word	0x0000e310


	//   ....[114]....
        /*07f4*/ 	.word	0x0000e320


	//   ....[115]....
        /*07f8*/ 	.word	0x0000e330


	//   ....[116]....
        /*07fc*/ 	.word	0x0000e370


	//   ....[117]....
        /*0800*/ 	.word	0x0000e380


	//   ....[118]....
        /*0804*/ 	.word	0x0000e3c0


	//   ....[119]....
        /*0808*/ 	.word	0x0000e3d0


	//   ....[120]....
        /*080c*/ 	.word	0x0000e3e0


	//   ....[121]....
        /*0810*/ 	.word	0x0000e420


	//   ....[122]....
        /*0814*/ 	.word	0x0000e460


	//   ....[123]....
        /*0818*/ 	.word	0x0000f520


	//   ....[124]....
        /*081c*/ 	.word	0x0000f550


	//   ....[125]....
        /*0820*/ 	.word	0x0000f580


	//   ....[126]....
        /*0824*/ 	.word	0x0000f590


	//   ....[127]....
        /*0828*/ 	.word	0x0000f5c0


	//   ....[128]....
        /*082c*/ 	.word	0x0000f5d0


	//   ....[129]....
        /*0830*/ 	.word	0x0000f600


	//   ....[130]....
        /*0834*/ 	.word	0x0000f640


	//   ....[131]....
        /*0838*/ 	.word	0x0000f780


	//   ....[132]....
        /*083c*/ 	.word	0x0000f7b0


	//   ....[133]....
        /*0840*/ 	.word	0x0000f7e0


	//   ....[134]....
        /*0844*/ 	.word	0x0000f810


	//   ....[135]....
        /*0848*/ 	.word	0x0000f840


	//   ....[136]....
        /*084c*/ 	.word	0x0000f880


	//   ....[137]....
        /*0850*/ 	.word	0x0000f910


	//   ....[138]....
        /*0854*/ 	.word	0x0000f950


	//   ....[139]....
        /*0858*/ 	.word	0x0000f9e0


	//   ....[140]....
        /*085c*/ 	.word	0x0000fe00


	//   ....[141]....
        /*0860*/ 	.word	0x00010370


	//   ....[142]....
        /*0864*/ 	.word	0x00010460


	//   ....[143]....
        /*0868*/ 	.word	0x000104f0


	//   ....[144]....
        /*086c*/ 	.word	0x000105c0


	//   ....[145]....
        /*0870*/ 	.word	0x00010670


	//   ....[146]....
        /*0874*/ 	.word	0x00010720


	//   ....[147]....
        /*0878*/ 	.word	0x000107c0


	//   ....[148]....
        /*087c*/ 	.word	0x00010860


	//   ....[149]....
        /*0880*/ 	.word	0x00010910


	//   ....[150]....
        /*0884*/ 	.word	0x00010990


	//   ....[151]....
        /*0888*/ 	.word	0x00010a60


	//   ....[152]....
        /*088c*/ 	.word	0x00010b90


	//   ....[153]....
        /*0890*/ 	.word	0x00010c40


	//   ....[154]....
        /*0894*/ 	.word	0x00010cc0


	//   ....[155]....
        /*0898*/ 	.word	0x00010db0


	//   ....[156]....
        /*089c*/ 	.word	0x00010e10


	//   ....[157]....
        /*08a0*/ 	.word	0x00010ef0


	//   ....[158]....
        /*08a4*/ 	.word	0x00010f50


	//   ....[159]....
        /*08a8*/ 	.word	0x00011030


	//   ....[160]....
        /*08ac*/ 	.word	0x00011090


	//   ....[161]....
        /*08b0*/ 	.word	0x00011160


	//   ....[162]....
        /*08b4*/ 	.word	0x00011210


	//   ....[163]....
        /*08b8*/ 	.word	0x00011280


	//   ....[164]....
        /*08bc*/ 	.word	0x000112e0


	//   ....[165]....
        /*08c0*/ 	.word	0x000113d0


	//   ....[166]....
        /*08c4*/ 	.word	0x00011430


	//   ....[167]....
        /*08c8*/ 	.word	0x00011530


	//   ....[168]....
        /*08cc*/ 	.word	0x00011590


	//   ....[169]....
        /*08d0*/ 	.word	0x00011670


	//   ....[170]....
        /*08d4*/ 	.word	0x000116f0


	//   ....[171]....
        /*08d8*/ 	.word	0x000117c0


	//   ....[172]....
        /*08dc*/ 	.word	0x00011840


	//   ....[173]....
        /*08e0*/ 	.word	0x00011900


	//   ....[174]....
        /*08e4*/ 	.word	0x00011a50


	//   ....[175]....
        /*08e8*/ 	.word	0x00011b00


	//   ....[176]....
        /*08ec*/ 	.word	0x00011bb0


	//   ....[177]....
        /*08f0*/ 	.word	0x00011c50


	//   ....[178]....
        /*08f4*/ 	.word	0x00011d00


	//   ....[179]....
        /*08f8*/ 	.word	0x00011da0


	//   ....[180]....
        /*08fc*/ 	.word	0x00011e50


	//   ....[181]....
        /*0900*/ 	.word	0x00011ef0


	//   ....[182]....
        /*0904*/ 	.word	0x00011f60


	//   ....[183]....
        /*0908*/ 	.word	0x00012020


	//   ....[184]....
        /*090c*/ 	.word	0x00012120


	//   ....[185]....
        /*0910*/ 	.word	0x000121b0


	//   ....[186]....
        /*0914*/ 	.word	0x00012210


	//   ....[187]....
        /*0918*/ 	.word	0x000122c0


	//   ....[188]....
        /*091c*/ 	.word	0x00012320


	//   ....[189]....
        /*0920*/ 	.word	0x000123d0


	//   ....[190]....
        /*0924*/ 	.word	0x00012430


	//   ....[191]....
        /*0928*/ 	.word	0x000124e0


	//   ....[192]....
        /*092c*/ 	.word	0x00012540


	//   ....[193]....
        /*0930*/ 	.word	0x000125f0


	//   ....[194]....
        /*0934*/ 	.word	0x00012850


	//----- nvinfo : EIATTR_REG_RECONFIG
	.align		4
.L_1424:
        /*0938*/ 	.byte	0x01, 0x54
	.zero		2


	//----- nvinfo : EIATTR_SYSCALL_OFFSETS
	.align		4
        /*093c*/ 	.byte	0x04, 0x46
        /*093e*/ 	.short	(.L_1426 - .L_1425)


	//   ....[0]....
.L_1425:
        /*0940*/ 	.word	0x000013e0


	//   ....[1]....
        /*0944*/ 	.word	0x0000b070


	//   ....[2]....
        /*0948*/ 	.word	0x0000b200


	//   ....[3]....
        /*094c*/ 	.word	0x0000b350


	//   ....[4]....
        /*0950*/ 	.word	0x0000b4a0


	//   ....[5]....
        /*0954*/ 	.word	0x0000cb70


	//----- nvinfo : EIATTR_MBARRIER_INSTR_OFFSETS
	.align		4
.L_1426:
        /*0958*/ 	.byte	0x04, 0x39
        /*095a*/ 	.short	(.L_1428 - .L_1427)


	//   ....[0]....
.L_1427:
        /*095c*/ 	.word	0x00000180
        /*0960*/ 	.word	0x000000ff
        /*0964*/ 	.word	0x00013200
        /*0968*/ 	.short	0x0100
        /*096a*/ 	.byte	0x08
	.zero		1


	//   ....[1]....
        /*096c*/ 	.word	0x00000190
        /*0970*/ 	.word	0x000000ff
        /*0974*/ 	.word	0x00013220
        /*0978*/ 	.short	0x0100
        /*097a*/ 	.byte	0x08
	.zero		1


	//   ....[2]....
        /*097c*/ 	.word	0x00000280
        /*0980*/ 	.word	0x000000ff
        /*0984*/ 	.word	0x00013230
        /*0988*/ 	.short	0x0100
        /*098a*/ 	.byte	0x08
	.zero		1


	//   ....[3]....
        /*098c*/ 	.word	0x00000290
        /*0990*/ 	.word	0x000000ff
        /*0994*/ 	.word	0x00013240
        /*0998*/ 	.short	0x0100
        /*099a*/ 	.byte	0x08
	.zero		1


	//   ....[4]....
        /*099c*/ 	.word	0x000002a0
        /*09a0*/ 	.word	0x000000ff
        /*09a4*/ 	.word	0x00013238
        /*09a8*/ 	.short	0x0100
        /*09aa*/ 	.byte	0x08
	.zero		1


	//   ....[5]....
        /*09ac*/ 	.word	0x000002b0
        /*09b0*/ 	.word	0x000000ff
        /*09b4*/ 	.word	0x00013248
        /*09b8*/ 	.short	0x0100
        /*09ba*/ 	.byte	0x08
	.zero		1


	//   ....[6]....
        /*09bc*/ 	.word	0x000003e0
        /*09c0*/ 	.word	0x000000ff
        /*09c4*/ 	.word	0x00013250
        /*09c8*/ 	.short	0x0100
        /*09ca*/ 	.byte	0x08
	.zero		1


	//   ....[7]....
        /*09cc*/ 	.word	0x000003f0
        /*09d0*/ 	.word	0x000000ff
        /*09d4*/ 	.word	0x00013260
        /*09d8*/ 	.short	0x0100
        /*09da*/ 	.byte	0x08
	.zero		1


	//   ....[8]....
        /*09dc*/ 	.word	0x00000400
        /*09e0*/ 	.word	0x000000ff
        /*09e4*/ 	.word	0x00013258
        /*09e8*/ 	.short	0x0100
        /*09ea*/ 	.byte	0x08
	.zero		1


	//   ....[9]....
        /*09ec*/ 	.word	0x00000410
        /*09f0*/ 	.word	0x000000ff
        /*09f4*/ 	.word	0x00013268
        /*09f8*/ 	.short	0x0100
        /*09fa*/ 	.byte	0x08
	.zero		1


	//   ....[10]....
        /*09fc*/ 	.word	0x00000500
        /*0a00*/ 	.word	0x000000ff
        /*0a04*/ 	.word	0x00013270
        /*0a08*/ 	.short	0x0100
        /*0a0a*/ 	.byte	0x06
	.zero		1


	//   ....[11]....
        /*0a0c*/ 	.word	0x00000510
        /*0a10*/ 	.word	0x000000ff
        /*0a14*/ 	.word	0x00013280
        /*0a18*/ 	.short	0x0100
        /*0a1a*/ 	.byte	0x06
	.zero		1


	//   ....[12]....
        /*0a1c*/ 	.word	0x00000520
        /*0a20*/ 	.word	0x000000ff
        /*0a24*/ 	.word	0x00013278
        /*0a28*/ 	.short	0x0100
        /*0a2a*/ 	.byte	0x06
	.zero		1


	//   ....[13]....
        /*0a2c*/ 	.word	0x00000530
        /*0a30*/ 	.word	0x000000ff
        /*0a34*/ 	.word	0x00013288
        /*0a38*/ 	.short	0x0100
        /*0a3a*/ 	.byte	0x06
	.zero		1


	//   ....[14]....
        /*0a3c*/ 	.word	0x00000660
        /*0a40*/ 	.word	0x000000ff
        /*0a44*/ 	.word	0x00013290
        /*0a48*/ 	.short	0x0100
        /*0a4a*/ 	.byte	0x08
	.zero		1


	//   ....[15]....
        /*0a4c*/ 	.word	0x00000670
        /*0a50*/ 	.word	0x000000ff
        /*0a54*/ 	.word	0x000132a0
        /*0a58*/ 	.short	0x0100
        /*0a5a*/ 	.byte	0x08
	.zero		1


	//   ....[16]....
        /*0a5c*/ 	.word	0x00000680
        /*0a60*/ 	.word	0x000000ff
        /*0a64*/ 	.word	0x00013298
        /*0a68*/ 	.short	0x0100
        /*0a6a*/ 	.byte	0x08
	.zero		1


	//   ....[17]....
        /*0a6c*/ 	.word	0x00000690
        /*0a70*/ 	.word	0x000000ff
        /*0a74*/ 	.word	0x000132a8
        /*0a78*/ 	.short	0x0100
        /*0a7a*/ 	.byte	0x08
	.zero		1


	//   ....[18]....
        /*0a7c*/ 	.word	0x000007e0
        /*0a80*/ 	.word	0x000000ff
        /*0a84*/ 	.word	0x000132b0
        /*0a88*/ 	.short	0x0100
        /*0a8a*/ 	.byte	0x08
	.zero		1


	//   ....[19]....
        /*0a8c*/ 	.word	0x000007f0
        /*0a90*/ 	.word	0x000000ff
        /*0a94*/ 	.word	0x000132c0
        /*0a98*/ 	.short	0x0100
        /*0a9a*/ 	.byte	0x08
	.zero		1


	//   ....[20]....
        /*0a9c*/ 	.word	0x00000800
        /*0aa0*/ 	.word	0x000000ff
        /*0aa4*/ 	.word	0x000132b8
        /*0aa8*/ 	.short	0x0100
        /*0aaa*/ 	.byte	0x08
	.zero		1


	//   ....[21]....
        /*0aac*/ 	.word	0x00000810
        /*0ab0*/ 	.word	0x000000ff
        /*0ab4*/ 	.word	0x000132c8
        /*0ab8*/ 	.short	0x0100
        /*0aba*/ 	.byte	0x08
	.zero		1


	//   ....[22]....
        /*0abc*/ 	.word	0x00001710
        /*0ac0*/ 	.word	0x00000019
        /*0ac4*/ 	.word	0x00013200
        /*0ac8*/ 	.short	0x010a
        /*0aca*/ 	.byte	0x3f
	.zero		1


	//   ....[23]....
        /*0acc*/ 	.word	0x000017b0
        /*0ad0*/ 	.word	0x00000003
        /*0ad4*/ 	.word	0x00013230
        /*0ad8*/ 	.short	0x010a
        /*0ada*/ 	.byte	0x3f
	.zero		1


	//   ....[24]....
        /*0adc*/ 	.word	0x00001830
        /*0ae0*/ 	.word	0x00000003
        /*0ae4*/ 	.word	0x00013230
        /*0ae8*/ 	.short	0x010a
        /*0aea*/ 	.byte	0x3f
	.zero		1


	//   ....[25]....
        /*0aec*/ 	.word	0x00002590
        /*0af0*/ 	.word	0x00000028
        /*0af4*/ 	.word	0x00000000
        /*0af8*/ 	.short	0x0101
        /*0afa*/ 	.byte	0x3f
	.zero		1


	//   ....[26]....
        /*0afc*/ 	.word	0x00004a50
        /*0b00*/ 	.word	0x000000ff
        /*0b04*/ 	.word	0x00013230
        /*0b08*/ 	.short	0x010a
        /*0b0a*/ 	.byte	0x12
	.zero		1


	//   ....[27]....
        /*0b0c*/ 	.word	0x00004a90
        /*0b10*/ 	.word	0x000000ff
        /*0b14*/ 	.word	0x00013230
        /*0b18*/ 	.short	0x010a
        /*0b1a*/ 	.byte	0x12
	.zero		1


	//   ....[28]....
        /*0b1c*/ 	.word	0x00004ee0
        /*0b20*/ 	.word	0x000000ff
        /*0b24*/ 	.word	0x00013250
        /*0b28*/ 	.short	0x010a
        /*0b2a*/ 	.byte	0x09
	.zero		1


	//   ....[29]....
        /*0b2c*/ 	.word	0x00004f20
        /*0b30*/ 	.word	0x000000ff
        /*0b34*/ 	.word	0x00013250
        /*0b38*/ 	.short	0x010a
        /*0b3a*/ 	.byte	0x09
	.zero		1


	//   ....[30]....
        /*0b3c*/ 	.word	0x00005800
        /*0b40*/ 	.word	0x000000ff
        /*0b44*/ 	.word	0x00000000
        /*0b48*/ 	.short	0x0101
        /*0b4a*/ 	.byte	0x12
	.zero		1


	//   ....[31]....
        /*0b4c*/ 	.word	0x00007190
        /*0b50*/ 	.word	0x000000ff
        /*0b54*/ 	.word	0x00000000
        /*0b58*/ 	.short	0x0101
        /*0b5a*/ 	.byte	0x06
	.zero		1


	//   ....[32]....
        /*0b5c*/ 	.word	0x00007670
        /*0b60*/ 	.word	0x000000ff
        /*0b64*/ 	.word	0x00013250
        /*0b68*/ 	.short	0x010a
        /*0b6a*/ 	.byte	0x0e
	.zero		1


	//   ....[33]....
        /*0b6c*/ 	.word	0x000076b0
        /*0b70*/ 	.word	0x000000ff
        /*0b74*/ 	.word	0x00013250
        /*0b78*/ 	.short	0x010a
        /*0b7a*/ 	.byte	0x0e
	.zero		1


	//   ....[34]....
        /*0b7c*/ 	.word	0x00007d20
        /*0b80*/ 	.word	0x000000ff
        /*0b84*/ 	.word	0x00000000
        /*0b88*/ 	.short	0x0101
        /*0b8a*/ 	.byte	0x04
	.zero		1


	//   ....[35]....
        /*0b8c*/ 	.word	0x000090d0
        /*0b90*/ 	.word	0x00000000
        /*0b94*/ 	.word	0x00000000
        /*0b98*/ 	.short	0x0101
        /*0b9a*/ 	.byte	0x3f
	.zero		1


	//   ....[36]....
        /*0b9c*/ 	.word	0x0000baf0
        /*0ba0*/ 	.word	0x00000007
        /*0ba4*/ 	.word	0x00013280
        /*0ba8*/ 	.short	0x010a
        /*0baa*/ 	.byte	0x3f
	.zero		1


	//   ....[37]....
        /*0bac*/ 	.word	0x0000c1d0
        /*0bb0*/ 	.word	0x00000007
        /*0bb4*/ 	.word	0x00013270
        /*0bb8*/ 	.short	0x0107
        /*0bba*/ 	.byte	0x3f
	.zero		1


	//   ....[38]....
        /*0bbc*/ 	.word	0x0000c290
        /*0bc0*/ 	.word	0x00000007
        /*0bc4*/ 	.word	0x00013270
        /*0bc8*/ 	.short	0x0101
        /*0bca*/ 	.byte	0x3f
	.zero		1


	//   ....[39]....
        /*0bcc*/ 	.word	0x0000c2e0
        /*0bd0*/ 	.word	0x00000007
        /*0bd4*/ 	.word	0x00013240
        /*0bd8*/ 	.short	0x010a
        /*0bda*/ 	.byte	0x3f
	.zero		1


	//   ....[40]....
        /*0bdc*/ 	.word	0x0000c880
        /*0be0*/ 	.word	0x00000007
        /*0be4*/ 	.word	0x00013230
        /*0be8*/ 	.short	0x0107
        /*0bea*/ 	.byte	0x3f
	.zero		1


	//   ....[41]....
        /*0bec*/ 	.word	0x0000c950
        /*0bf0*/ 	.word	0x00000007
        /*0bf4*/ 	.word	0x00013230
        /*0bf8*/ 	.short	0x0101
        /*0bfa*/ 	.byte	0x3f
	.zero		1


	//   ....[42]....
        /*0bfc*/ 	.word	0x0000d400
        /*0c00*/ 	.word	0x00000016
        /*0c04*/ 	.word	0x00013200
        /*0c08*/ 	.short	0x0107
        /*0c0a*/ 	.byte	0x3f
	.zero		1


	//   ....[43]....
        /*0c0c*/ 	.word	0x0000d4f0
        /*0c10*/ 	.word	0x00000016
        /*0c14*/ 	.word	0x00013200
        /*0c18*/ 	.short	0x0101
        /*0c1a*/ 	.byte	0x3f
	.zero		1


	//   ....[44]....
        /*0c1c*/ 	.word	0x0000d510
        /*0c20*/ 	.word	0x00000016
        /*0c24*/ 	.word	0x00013220
        /*0c28*/ 	.short	0x010a
        /*0c2a*/ 	.byte	0x3f
	.zero		1


	//   ....[45]....
        /*0c2c*/ 	.word	0x0000da70
        /*0c30*/ 	.word	0x00000000
        /*0c34*/ 	.word	0x00013280
        /*0c38*/ 	.short	0x010a
        /*0c3a*/ 	.byte	0x3f
	.zero		1


	//   ....[46]....
        /*0c3c*/ 	.word	0x0000df80
        /*0c40*/ 	.word	0x00000000
        /*0c44*/ 	.word	0x00013270
        /*0c48*/ 	.short	0x0107
        /*0c4a*/ 	.byte	0x3f
	.zero		1


	//   ....[47]....
        /*0c4c*/ 	.word	0x0000e040
        /*0c50*/ 	.word	0x00000000
        /*0c54*/ 	.word	0x00013270
        /*0c58*/ 	.short	0x0101
        /*0c5a*/ 	.byte	0x3f
	.zero		1


	//   ....[48]....
        /*0c5c*/ 	.word	0x0000e090
        /*0c60*/ 	.word	0x00000000
        /*0c64*/ 	.word	0x00013240
        /*0c68*/ 	.short	0x010a
        /*0c6a*/ 	.byte	0x3f
	.zero		1


	//   ....[49]....
        /*0c6c*/ 	.word	0x0000e4e0
        /*0c70*/ 	.word	0x00000000
        /*0c74*/ 	.word	0x00013230
        /*0c78*/ 	.short	0x0107
        /*0c7a*/ 	.byte	0x3f
	.zero		1


	//   ....[50]....
        /*0c7c*/ 	.word	0x0000e5a0
        /*0c80*/ 	.word	0x00000000
        /*0c84*/ 	.word	0x00013230
        /*0c88*/ 	.short	0x0101
        /*0c8a*/ 	.byte	0x3f
	.zero		1


	//   ....[51]....
        /*0c8c*/ 	.word	0x0000e630
        /*0c90*/ 	.word	0x00000002
        /*0c94*/ 	.word	0x00013270
        /*0c98*/ 	.short	0x010a
        /*0c9a*/ 	.byte	0x3f
	.zero		1


	//   ....[52]....
        /*0c9c*/ 	.word	0x0000e6c0
        /*0ca0*/ 	.word	0x00000002
        /*0ca4*/ 	.word	0x00013260
        /*0ca8*/ 	.short	0x010a
        /*0caa*/ 	.byte	0x3f
	.zero		1


	//   ....[53]....
        /*0cac*/ 	.word	0x0000eaf0
        /*0cb0*/ 	.word	0x00000002
        /*0cb4*/ 	.word	0x00013250
        /*0cb8*/ 	.short	0x0101
        /*0cba*/ 	.byte	0x3f
	.zero		1


	//   ....[54]....
        /*0cbc*/ 	.word	0x0000eb80
        /*0cc0*/ 	.word	0x00000002
        /*0cc4*/ 	.word	0x00000000
        /*0cc8*/ 	.short	0x0101
        /*0cca*/ 	.byte	0x3f
	.zero		1


	//   ....[55]....
        /*0ccc*/ 	.word	0x0000ed60
        /*0cd0*/ 	.word	0x00000000
        /*0cd4*/ 	.word	0x00013270
        /*0cd8*/ 	.short	0x010a
        /*0cda*/ 	.byte	0x3f
	.zero		1


	//   ....[56]....
        /*0cdc*/ 	.word	0x0000edf0
        /*0ce0*/ 	.word	0x00000000
        /*0ce4*/ 	.word	0x00013260
        /*0ce8*/ 	.short	0x010a
        /*0cea*/ 	.byte	0x3f
	.zero		1


	//   ....[57]....
        /*0cec*/ 	.word	0x0000f240
        /*0cf0*/ 	.word	0x00000000
        /*0cf4*/ 	.word	0x00013250
        /*0cf8*/ 	.short	0x0101
        /*0cfa*/ 	.byte	0x3f
	.zero		1


	//   ....[58]....
        /*0cfc*/ 	.word	0x0000f2c0
        /*0d00*/ 	.word	0x00000000
        /*0d04*/ 	.word	0x00000000
        /*0d08*/ 	.short	0x0101
        /*0d0a*/ 	.byte	0x3f
	.zero		1


	//   ....[59]....
        /*0d0c*/ 	.word	0x0000fd80
        /*0d10*/ 	.word	0x00000005
        /*0d14*/ 	.word	0x00013220
        /*0d18*/ 	.short	0x010a
        /*0d1a*/ 	.byte	0x3f
	.zero		1


	//   ....[60]....
        /*0d1c*/ 	.word	0x0000ff20
        /*0d20*/ 	.word	0x00000004
        /*0d24*/ 	.word	0x00013240
        /*0d28*/ 	.short	0x010a
        /*0d2a*/ 	.byte	0x3f
	.zero		1


	//   ....[61]....
        /*0d2c*/ 	.word	0x0000ffd0
        /*0d30*/ 	.word	0x00000005
        /*0d34*/ 	.word	0x00013240
        /*0d38*/ 	.short	0x010a
        /*0d3a*/ 	.byte	0x3f
	.zero		1


	//   ....[62]....
        /*0d3c*/ 	.word	0x00010010
        /*0d40*/ 	.word	0x00000004
        /*0d44*/ 	.word	0x00013260
        /*0d48*/ 	.short	0x010a
        /*0d4a*/ 	.byte	0x3f
	.zero		1


	//   ....[63]....
        /*0d4c*/ 	.word	0x00010050
        /*0d50*/ 	.word	0x00000005
        /*0d54*/ 	.word	0x00013260
        /*0d58*/ 	.short	0x010a
        /*0d5a*/ 	.byte	0x3f
	.zero		1


	//   ....[64]....
        /*0d5c*/ 	.word	0x00010090
        /*0d60*/ 	.word	0x00000004
        /*0d64*/ 	.word	0x00013280
        /*0d68*/ 	.short	0x010a
        /*0d6a*/ 	.byte	0x3f
	.zero		1


	//   ....[65]....
        /*0d6c*/ 	.word	0x000100d0
        /*0d70*/ 	.word	0x00000005
        /*0d74*/ 	.word	0x00013280
        /*0d78*/ 	.short	0x010a
        /*0d7a*/ 	.byte	0x3f
	.zero		1


	//   ....[66]....
        /*0d7c*/ 	.word	0x00010130
        /*0d80*/ 	.word	0x00000019
        /*0d84*/ 	.word	0x00013200
        /*0d88*/ 	.short	0x010a
        /*0d8a*/ 	.byte	0x3f
	.zero		1


	//   ....[67]....
        /*0d8c*/ 	.word	0x00010180
        /*0d90*/ 	.word	0x00000003
        /*0d94*/ 	.word	0x00013230
        /*0d98*/ 	.short	0x010a
        /*0d9a*/ 	.byte	0x3f
	.zero		1


	//   ....[68]....
        /*0d9c*/ 	.word	0x000101e0
        /*0da0*/ 	.word	0x00000008
        /*0da4*/ 	.word	0x00013230
        /*0da8*/ 	.short	0x010a
        /*0daa*/ 	.byte	0x3f
	.zero		1


	//   ....[69]....
        /*0dac*/ 	.word	0x00010240
        /*0db0*/ 	.word	0x00000008
        /*0db4*/ 	.word	0x00013250
        /*0db8*/ 	.short	0x010a
        /*0dba*/ 	.byte	0x3f
	.zero		1


	//   ....[70]....
        /*0dbc*/ 	.word	0x000102a0
        /*0dc0*/ 	.word	0x00000003
        /*0dc4*/ 	.word	0x00013250
        /*0dc8*/ 	.short	0x010a
        /*0dca*/ 	.byte	0x3f
	.zero		1


	//   ....[71]....
        /*0dcc*/ 	.word	0x000103b0
        /*0dd0*/ 	.word	0x00000007
        /*0dd4*/ 	.word	0x00013280
        /*0dd8*/ 	.short	0x010a
        /*0dda*/ 	.byte	0x3f
	.zero		1


	//   ....[72]....
        /*0ddc*/ 	.word	0x00010ae0
        /*0de0*/ 	.word	0x00000007
        /*0de4*/ 	.word	0x00013240
        /*0de8*/ 	.short	0x010a
        /*0dea*/ 	.byte	0x3f
	.zero		1


	//   ....[73]....
        /*0dec*/ 	.word	0x00011940
        /*0df0*/ 	.word	0x00000016
        /*0df4*/ 	.word	0x00013220
        /*0df8*/ 	.short	0x010a
        /*0dfa*/ 	.byte	0x3f
	.zero		1


	//   ....[74]....
        /*0dfc*/ 	.word	0x000119a0
        /*0e00*/ 	.word	0x00000000
        /*0e04*/ 	.word	0x00013280
        /*0e08*/ 	.short	0x010a
        /*0e0a*/ 	.byte	0x3f
	.zero		1


	//   ....[75]....
        /*0e0c*/ 	.word	0x00012070
        /*0e10*/ 	.word	0x00000000
        /*0e14*/ 	.word	0x00013240
        /*0e18*/ 	.short	0x010a
        /*0e1a*/ 	.byte	0x3f
	.zero		1


	//   ....[76]....
        /*0e1c*/ 	.word	0x00012630
        /*0e20*/ 	.word	0x00000002
        /*0e24*/ 	.word	0x00013270
        /*0e28*/ 	.short	0x010a
        /*0e2a*/ 	.byte	0x3f
	.zero		1


	//   ....[77]....
        /*0e2c*/ 	.word	0x00012680
        /*0e30*/ 	.word	0x00000002
        /*0e34*/ 	.word	0x00013260
        /*0e38*/ 	.short	0x010a
        /*0e3a*/ 	.byte	0x3f
	.zero		1


	//   ....[78]....
        /*0e3c*/ 	.word	0x000126d0
        /*0e40*/ 	.word	0x00000000
        /*0e44*/ 	.word	0x00013270
        /*0e48*/ 	.short	0x010a
        /*0e4a*/ 	.byte	0x3f
	.zero		1


	//   ....[79]....
        /*0e4c*/ 	.word	0x00012720
        /*0e50*/ 	.word	0x00000000
        /*0e54*/ 	.word	0x00013260
        /*0e58*/ 	.short	0x010a
        /*0e5a*/ 	.byte	0x3f
	.zero		1


	//   ....[80]....
        /*0e5c*/ 	.word	0x00012770
        /*0e60*/ 	.word	0x00000005
        /*0e64*/ 	.word	0x00013220
        /*0e68*/ 	.short	0x010a
        /*0e6a*/ 	.byte	0x3f
	.zero		1


	//   ....[81]....
        /*0e6c*/ 	.word	0x00012910
        /*0e70*/ 	.word	0x00000004
        /*0e74*/ 	.word	0x00013240
        /*0e78*/ 	.short	0x010a
        /*0e7a*/ 	.byte	0x3f
	.zero		1


	//   ....[82]....
        /*0e7c*/ 	.word	0x00012960
        /*0e80*/ 	.word	0x00000005
        /*0e84*/ 	.word	0x00013240
        /*0e88*/ 	.short	0x010a
        /*0e8a*/ 	.byte	0x3f
	.zero		1


	//   ....[83]....
        /*0e8c*/ 	.word	0x000129b0
        /*0e90*/ 	.word	0x00000004
        /*0e94*/ 	.word	0x00013260
        /*0e98*/ 	.short	0x010a
        /*0e9a*/ 	.byte	0x3f
	.zero		1


	//   ....[84]....
        /*0e9c*/ 	.word	0x00012a00
        /*0ea0*/ 	.word	0x00000005
        /*0ea4*/ 	.word	0x00013260
        /*0ea8*/ 	.short	0x010a
        /*0eaa*/ 	.byte	0x3f
	.zero		1


	//   ....[85]....
        /*0eac*/ 	.word	0x00012a50
        /*0eb0*/ 	.word	0x00000004
        /*0eb4*/ 	.word	0x00013280
        /*0eb8*/ 	.short	0x010a
        /*0eba*/ 	.byte	0x3f
	.zero		1


	//----- nvinfo : EIATTR_NUM_MBARRIERS
	.align		4
.L_1428:
        /*0ebc*/ 	.byte	0x03, 0x38
        /*0ebe*/ 	.short	0x0016


	//----- nvinfo : EIATTR_EXIT_INSTR_OFFSETS
	.align		4
        /*0ec0*/ 	.byte	0x04, 0x1c
        /*0ec2*/ 	.short	(.L_1430 - .L_1429)


	//   ....[0]....
.L_1429:
        /*0ec4*/ 	.word	0x00000980


	//   ....[1]....
        /*0ec8*/ 	.word	0x00009c20


	//   ....[2]....
        /*0ecc*/ 	.word	0x00010120


	//----- nvinfo : EIATTR_MAX_THREADS
	.align		4
.L_1430:
        /*0ed0*/ 	.byte	0x04, 0x05
        /*0ed2*/ 	.short	(.L_1432 - .L_1431)
.L_1431:
        /*0ed4*/ 	.word	0x00000200
        /*0ed8*/ 	.word	0x00000001
        /*0edc*/ 	.word	0x00000001


	//----- nvinfo : EIATTR_CRS_STACK_SIZE
	.align		4
.L_1432:
        /*0ee0*/ 	.byte	0x04, 0x1e
        /*0ee2*/ 	.short	(.L_1434 - .L_1433)
.L_1433:
        /*0ee4*/ 	.word	0x00000000


	//----- nvinfo : EIATTR_CBANK_PARAM_SIZE
	.align		4
.L_1434:
        /*0ee8*/ 	.byte	0x03, 0x19
        /*0eea*/ 	.short	0x0af0


	//----- nvinfo : EIATTR_PARAM_CBANK
	.align		4
        /*0eec*/ 	.byte	0x04, 0x0a
        /*0eee*/ 	.short	(.L_1436 - .L_1435)
	.align		4
.L_1435:
        /*0ef0*/ 	.word	index@(.nv.constant0._ZN7cutlass13device_kernelIN5flash11enable_sm90INS1_16FlashAttnFwdSm90INS1_25CollectiveMainloopFwdSm90ILi2EN4cute5tupleIJNS5_1CILi1EEES8_S8_EEENS6_IJNS7_ILi192EEENS7_ILi160EEENS7_ILi64EEEEEELi64ENS_12float_e4m3_tEfNS_4arch4Sm90ELb0ELb0ELb1ELb1ELb1ELb0ELb0ELb1ELb1ELb1ELb0ELb0EEENS1_21CollectiveEpilogueFwdINS6_IJSA_SC_SB_EEES9_NS_10bfloat16_tESG_Li384ELb1ELb1ELb0ELb1EEENS1_36VarlenDynamicPersistentTileSchedulerILi192ELi160ELi384ELi128ELb0ELb1ELb1ELb0ELb1ELb1EEEEEEEEEvNT_6ParamsE)
        /*0ef4*/ 	.short	0x0210
        /*0ef6*/ 	.short	0x0af0


	//----- nvinfo : EIATTR_SW_WAR
	.align		4
.L_1436:
        /*0ef8*/ 	.byte	0x04, 0x36
        /*0efa*/ 	.short	(.L_1438 - .L_1437)
.L_1437:
        /*0efc*/ 	.word	0x00000008
.L_1438:


//--------------------- .nv.info._ZN7cutlass13device_kernelIN5flash11enable_sm90INS1_16FlashAttnFwdSm90INS1_25CollectiveMainloopFwdSm90ILi2EN4cute5tupleIJNS5_1CILi1EEES8_S8_EEENS6_IJNS7_ILi192EEENS7_ILi160EEENS7_ILi64EEEEEELi64ENS_12float_e4m3_tEfNS_4arch4Sm90ELb0ELb0ELb1ELb1ELb1ELb1ELb0ELb1ELb1ELb1ELb0ELb0EEENS1_21CollectiveEpilogueFwdINS6_IJSA_SC_SB_EEES9_NS_10bfloat16_tESG_Li384ELb1ELb1ELb0ELb1EEENS1_36VarlenDynamicPersistentTileSchedulerILi192ELi160ELi384ELi128ELb0ELb1ELb1ELb0ELb1ELb1EEEEEEEEEvNT_6ParamsE --------------------------
	.section	.nv.info._ZN7cutlass13device_kernelIN5flash11enable_sm90INS1_16FlashAttnFwdSm90INS1_25CollectiveMainloopFwdSm90ILi2EN4cute5tupleIJNS5_1CILi1EEES8_S8_EEENS6_IJNS7_ILi192EEENS7_ILi160EEENS7_ILi64EEEEEELi64ENS_12float_e4m3_tEfNS_4arch4Sm90ELb0ELb0ELb1ELb1ELb1ELb1ELb0ELb1ELb1ELb1ELb0ELb0EEENS1_21CollectiveEpilogueFwdINS6_IJSA_SC_SB_EEES9_NS_10bfloat16_tESG_Li384ELb1ELb1ELb0ELb1EEENS1_36VarlenDynamicPersistentTileSchedulerILi192ELi160ELi384ELi128ELb0ELb1ELb1ELb0ELb1ELb1EEEEEEEEEvNT_6ParamsE,"",@"SHT_CUDA_INFO"
	.sectionflags	@""
	.align	4


	//----- nvinfo : EIATTR_CUDA_API_VERSION
	.align		4
        /*0000*/ 	.byte	0x04, 0x37
        /*0002*/ 	.short	(.L_1440 - .L_1439)
.L_1439:
        /*0004*/ 	.word	0x00000082


	//----- nvinfo : EIATTR_KPARAM_INFO
	.align		4
.L_1440:
        /*0008*/ 	.byte	0x04, 0x17
        /*000a*/ 	.short	(.L_1442 - .L_1441)
.L_1441:
        /*000c*/ 	.word	0x00000000
        /*0010*/ 	.short	0x0000
        /*0012*/ 	.short	0x0070
        /*0014*/ 	.byte	0x00, 0xf0, 0x01, 0x2a


	//----- nvinfo : EIATTR_SPARSE_MMA_MASK
	.align		4
.L_1442:
        /*0018*/ 	.byte	0x03, 0x50
        /*001a*/ 	.short	0x0000


	//----- nvinfo : EIATTR_MAXREG_COUNT
	.align		4
        /*001c*/ 	.byte	0x03, 0x1b
        /*001e*/ 	.short	0x0080


	//----- nvinfo : EIATTR_NUM_BARRIERS
	.align		4
        /*0020*/ 	.byte	0x02, 0x4c
        /*0022*/ 	.byte	0x10
	.zero		1


	//----- nvinfo : EIATTR_EXTERNS
	.align		4
        /*0024*/ 	.byte	0x04, 0x0f
        /*0026*/ 	.short	(.L_1444 - .L_1443)


	//   ....[0]....
	.align		4
.L_1443:
        /*0028*/ 	.word	index@(__assertfail)


	//----- nvinfo : EIATTR_ANNOTATIONS
	.align		4
.L_1444:
        /*002c*/ 	.byte	0x04, 0x55
        /*002e*/ 	.short	(.L_1446 - .L_1445)


	//   ....[0]....
.L_1445:
        /* <DEDUP_REMOVED lines=134> */


	//----- nvinfo : EIATTR_MERCURY_ISA_VERSION
	.align		4
.L_1446:
        /*0878*/ 	.byte	0x03, 0x5f
        /*087a*/ 	.short	0x0101


	//----- nvinfo : EIATTR_UNUSED_LOAD_BYTE_OFFSET
	.align		4
        /*087c*/ 	.byte	0x04, 0x44
        /*087e*/ 	.short	(.L_1448 - .L_1447)


	//   ....[0]....
.L_1447:
        /*0880*/ 	.word	0x00000a40
        /*0884*/ 	.word	0x0000fff0


	//   ....[1]....
        /*0888*/ 	.word	0x0000edf0
        /*088c*/ 	.word	0x0000fff0


	//----- nvinfo : EIATTR_INT_WARP_WIDE_INSTR_OFFSETS
	.align		4
.L_1448:
        /*0890*/ 	.byte	0x04, 0x31
        /*0892*/ 	.short	(.L_1450 - .L_1449)


	//   ....[0]....
.L_1449:
        /*0894*/ 	.word	0x00000120


	//   ....[1]....
        /*0898*/ 	.word	0x000001c0


	//   ....[2]....
        /*089c*/ 	.word	0x00000230


	//   ....[3]....
        /*08a0*/ 	.word	0x00012c30


	//   ....[4]....
        /*08a4*/ 	.word	0x00012cc0


	//   ....[5]....
        /*08a8*/ 	.word	0x00016a80


	//   ....[6]....
        /*08ac*/ 	.word	0x00016b10


	//----- nvinfo : EIATTR_COOP_GROUP_MASK_REGIDS
	.align		4
.L_1450:
        /*08b0*/ 	.byte	0x04, 0x29
        /*08b2*/ 	.short	(.L_1452 - .L_1451)


	//   ....[0]....
.L_1451:
        /*08b4*/ 	.word	0xffffffff


	//   ....[1]....
        /*08b8*/ 	.word	0xffffffff


	//   ....[2]....
        /*08bc*/ 	.word	0xffffffff


	//   ....[3]....
        /*08c0*/ 	.word	0xffffffff


	//   ....[4]....
        /*08c4*/ 	.word	0xffffffff


	//   ....[5]....
        /*08c8*/ 	.word	0xffffffff


	//   ....[6]....
        /*08cc*/ 	.word	0xffffffff


	//   ....[7]....
        /*08d0*/ 	.word	0xffffffff


	//   ....[8]....
        /*08d4*/ 	.word	0xffffffff


	//   ....[9]....
        /*08d8*/ 	.word	0xffffffff


	//   ....[10]....
        /*08dc*/ 	.word	0xffffffff


	//   ....[11]....
        /*08e0*/ 	.word	0xffffffff


	//   ....[12]....
        /*08e4*/ 	.word	0xffffffff


	//   ....[13]....
        /*08e8*/ 	.word	0xffffffff


	//   ....[14]....
        /*08ec*/ 	.word	0xffffffff


	//   ....[15]....
        /*08f0*/ 	.word	0xffffffff


	//   ....[16]....
        /*08f4*/ 	.word	0xffffffff


	//   ....[17]....
        /*08f8*/ 	.word	0xffffffff


	//   ....[18]....
        /*08fc*/ 	.word	0xffffffff


	//   ....[19]....
        /*0900*/ 	.word	0xffffffff


	//   ....[20]....
        /*0904*/ 	.word	0xffffffff


	//   ....[21]....
        /*0908*/ 	.word	0xffffffff


	//   ....[22]....
        /*090c*/ 	.word	0xffffffff


	//   ....[23]....
        /*0910*/ 	.word	0xffffffff


	//   ....[24]....
        /*0914*/ 	.word	0xffffffff


	//   ....[25]....
        /*0918*/ 	.word	0xffffffff


	//   ....[26]....
        /*091c*/ 	.word	0xffffffff


	//   ....[27]....
        /*0920*/ 	.word	0xffffffff


	//   ....[28]....
        /*0924*/ 	.word	0xffffffff


	//   ....[29]....
        /*0928*/ 	.word	0xffffffff


	//   ....[30]....
        /*092c*/ 	.word	0xffffffff


	//   ....[31]....
        /*0930*/ 	.word	0xffffffff


	//   ....[32]....
        /*0934*/ 	.word	0xffffffff


	//   ....[33]....
        /*0938*/ 	.word	0xffffffff


	//   ....[34]....
        /*093c*/ 	.word	0xffffffff


	//   ....[35]....
        /*0940*/ 	.word	0xffffffff


	//   ....[36]....
        /*0944*/ 	.word	0xffffffff


	//   ....[37]....
        /*0948*/ 	.word	0xffffffff


	//   ....[38]....
        /*094c*/ 	.word	0xffffffff


	//   ....[39]....
        /*0950*/ 	.word	0xffffffff


	//   ....[40]....
        /*0954*/ 	.word	0xffffffff


	//   ....[41]....
        /*0958*/ 	.word	0xffffffff


	//   ....[42]....
        /*095c*/ 	.word	0xffffffff


	//   ....[43]....
        /*0960*/ 	.word	0xffffffff


	//   ....[44]....
        /*0964*/ 	.word	0xffffffff


	//   ....[45]....
        /*0968*/ 	.word	0xffffffff


	//   ....[46]....
        /*096c*/ 	.word	0xffffffff


	//   ....[47]....
        /*0970*/ 	.word	0xffffffff


	//   ....[48]....
        /*0974*/ 	.word	0xffffffff


	//   ....[49]....
        /*0978*/ 	.word	0xffffffff


	//   ....[50]....
        /*097c*/ 	.word	0xffffffff


	//   ....[51]....
        /*0980*/ 	.word	0xffffffff


	//   ....[52]....
        /*0984*/ 	.word	0xffffffff


	//   ....[53]....
        /*0988*/ 	.word	0xffffffff


	//   ....[54]....
        /*098c*/ 	.word	0xffffffff


	//   ....[55]....
        /*0990*/ 	.word	0xffffffff


	//   ....[56]....
        /*0994*/ 	.word	0xffffffff


	//   ....[57]....
        /*0998*/ 	.word	0xffffffff


	//   ....[58]....
        /*099c*/ 	.word	0xffffffff


	//   ....[59]....
        /*09a0*/ 	.word	0xffffffff


	//   ....[60]....
        /*09a4*/ 	.word	0xffffffff


	//   ....[61]....
        /*09a8*/ 	.word	0xffffffff


	//   ....[62]....
        /*09ac*/ 	.word	0xffffffff


	//   ....[63]....
        /*09b0*/ 	.word	0xffffffff


	//   ....[64]....
        /*09b4*/ 	.word	0xffffffff


	//   ....[65]....
        /*09b8*/ 	.word	0xffffffff


	//   ....[66]....
        /*09bc*/ 	.word	0xffffffff


	//   ....[67]....
        /*09c0*/ 	.word	0xffffffff


	//   ....[68]....
        /*09c4*/ 	.word	0xffffffff


	//   ....[69]....
        /*09c8*/ 	.word	0xffffffff


	//   ....[70]....
        /*09cc*/ 	.word	0xffffffff


	//   ....[71]....
        /*09d0*/ 	.word	0xffffffff


	//   ....[72]....
        /*09d4*/ 	.word	0xffffffff


	//   ....[73]....
        /*09d8*/ 	.word	0xffffffff


	//   ....[74]....
        /*09dc*/ 	.word	0xffffffff


	//   ....[75]....
        /*09e0*/ 	.word	0xffffffff


	//   ....[76]....
        /*09e4*/ 	.word	0xffffffff


	//   ....[77]....
        /*09e8*/ 	.word	0xffffffff


	//   ....[78]....
        /*09ec*/ 	.word	0xffffffff


	//   ....[79]....
        /*09f0*/ 	.word	0xffffffff


	//   ....[80]....
        /*09f4*/ 	.word	0xffffffff


	//   ....[81]....
        /*09f8*/ 	.word	0xffffffff


	//   ....[82]....
        /*09fc*/ 	.word	0xffffffff


	//   ....[83]....
        /*0a00*/ 	.word	0xffffffff


	//   ....[84]....
        /*0a04*/ 	.word	0xffffffff


	//   ....[85]....
        /*0a08*/ 	.word	0xffffffff


	//   ....[86]....
        /*0a0c*/ 	.word	0xffffffff


	//   ....[87]....
        /*0a10*/ 	.word	0xffffffff


	//   ....[88]....
        /*0a14*/ 	.word	0xffffffff


	//   ....[89]....
        /*0a18*/ 	.word	0xffffffff


	//   ....[90]....
        /*0a1c*/ 	.word	0xffffffff


	//   ....[91]....
        /*0a20*/ 	.word	0xffffffff


	//   ....[92]....
        /*0a24*/ 	.word	0xffffffff


	//   ....[93]....
        /*0a28*/ 	.word	0xffffffff


	//   ....[94]....
        /*0a2c*/ 	.word	0xffffffff


	//   ....[95]....
        /*0a30*/ 	.word	0xffffffff


	//   ....[96]....
        /*0a34*/ 	.word	0xffffffff


	//   ....[97]....
        /*0a38*/ 	.word	0xffffffff


	//   ....[98]....
        /*0a3c*/ 	.word	0xffffffff


	//   ....[99]....
        /*0a40*/ 	.word	0xffffffff


	//   ....[100]....
        /*0a44*/ 	.word	0xffffffff


	//   ....[101]....
        /*0a48*/ 	.word	0xffffffff


	//   ....[102]....
        /*0a4c*/ 	.word	0xffffffff


	//   ....[103]....
        /*0a50*/ 	.word	0xffffffff


	//   ....[104]....
        /*0a54*/ 	.word	0xffffffff


	//   ....[105]....
        /*0a58*/ 	.word	0xffffffff


	//   ....[106]....
        /*0a5c*/ 	.word	0xffffffff


	//   ....[107]....
        /*0a60*/ 	.word	0xffffffff


	//   ....[108]....
        /*0a64*/ 	.word	0xffffffff


	//   ....[109]....
        /*0a68*/ 	.word	0xffffffff


	//   ....[110]....
        /*0a6c*/ 	.word	0xffffffff


	//   ....[111]....
        /*0a70*/ 	.word	0xffffffff


	//   ....[112]....
        /*0a74*/ 	.word	0xffffffff


	//   ....[113]....
        /*0a78*/ 	.word	0xffffffff


	//   ....[114]....
        /*0a7c*/ 	.word	0xffffffff


	//   ....[115]....
        /*0a80*/ 	.word	0xffffffff


	//   ....[116]....
        /*0a84*/ 	.word	0xffffffff


	//   ....[117]....
        /*0a88*/ 	.word	0xffffffff


	//   ....[118]....
        /*0a8c*/ 	.word	0xffffffff


	//   ....[119]....
        /*0a90*/ 	.word	0xffffffff


	//   ....[120]....
        /*0a94*/ 	.word	0xffffffff


	//   ....[121]....
        /*0a98*/ 	.word	0xffffffff


	//   ....[122]....
        /*0a9c*/ 	.word	0xffffffff


	//   ....[123]....
        /*0aa0*/ 	.word	0xffffffff


	//   ....[124]....
        /*0aa4*/ 	.word	0xffffffff


	//   ....[125]....
        /*0aa8*/ 	.word	0xffffffff


	//   ....[126]....
        /*0aac*/ 	.word	0xffffffff


	//   ....[127]....
        /*0ab0*/ 	.word	0xffffffff


	//   ....[128]....
        /*0ab4*/ 	.word	0xffffffff


	//   ....[129]....
        /*0ab8*/ 	.word	0xffffffff


	//   ....[130]....
        /*0abc*/ 	.word	0xffffffff


	//   ....[131]....
        /*0ac0*/ 	.word	0xffffffff


	//   ....[132]....
        /*0ac4*/ 	.word	0xffffffff


	//   ....[133]....
        /*0ac8*/ 	.word	0xffffffff


	//   ....[134]....
        /*0acc*/ 	.word	0xffffffff


	//   ....[135]....
        /*0ad0*/ 	.word	0xffffffff


	//   ....[136]....
        /*0ad4*/ 	.word	0xffffffff


	//   ....[137]....
        /*0ad8*/ 	.word	0xffffffff


	//   ....[138]....
        /*0adc*/ 	.word	0xffffffff


	//   ....[139]....
        /*0ae0*/ 	.word	0xffffffff


	//   ....[140]....
        /*0ae4*/ 	.word	0xffffffff


	//   ....[141]....
        /*0ae8*/ 	.word	0xffffffff


	//   ....[142]....
        /*0aec*/ 	.word	0xffffffff


	//   ....[143]....
        /*0af0*/ 	.word	0xffffffff


	//   ....[144]....
        /*0af4*/ 	.word	0xffffffff


	//   ....[145]....
        /*0af8*/ 	.word	0xffffffff


	//   ....[146]....
        /*0afc*/ 	.word	0xffffffff


	//   ....[147]....
        /*0b00*/ 	.word	0xffffffff


	//   ....[148]....
        /*0b04*/ 	.word	0xffffffff


	//   ....[149]....
        /*0b08*/ 	.word	0xffffffff


	//   ....[150]....
        /*0b0c*/ 	.word	0xffffffff


	//   ....[151]....
        /*0b10*/ 	.word	0xffffffff


	//   ....[152]....
        /*0b14*/ 	.word	0xffffffff


	//   ....[153]....
        /*0b18*/ 	.word	0xffffffff


	//   ....[154]....
        /*0b1c*/ 	.word	0xffffffff


	//   ....[155]....
        /*0b20*/ 	.word	0xffffffff


	//   ....[156]....
        /*0b24*/ 	.word	0xffffffff


	//   ....[157]....
        /*0b28*/ 	.word	0xffffffff


	//   ....[158]....
        /*0b2c*/ 	.word	0xffffffff


	//   ....[159]....
        /*0b30*/ 	.word	0x0500000f


	//   ....[160]....
        /*0b34*/ 	.word	0x0500000f


	//   ....[161]....
        /*0b38*/ 	.word	0x0500000f


	//   ....[162]....
        /*0b3c*/ 	.word	0x0500000f


	//   ....[163]....
        /*0b40*/ 	.word	0x0500000f


	//   ....[164]....
        /*0b44*/ 	.word	0x0500000f


	//   ....[165]....
        /*0b48*/ 	.word	0x0500000f


	//   ....[166]....
        /*0b4c*/ 	.word	0x0500000f


	//   ....[167]....
        /*0b50*/ 	.word	0x0500000f


	//   ....[168]....
        /*0b54*/ 	.word	0x0500000f


	//   ....[169]....
        /*0b58*/ 	.word	0x0500000f


	//   ....[170]....
        /*0b5c*/ 	.word	0x0500000f


	//   ....[171]....
        /*0b60*/ 	.word	0x0500000f


	//   ....[172]....
        /*0b64*/ 	.word	0x0500000f


	//   ....[173]....
        /*0b68*/ 	.word	0x0500000f


	//   ....[174]....
        /*0b6c*/ 	.word	0x0500000f


	//   ....[175]....
        /*0b70*/ 	.word	0x0500000f


	//   ....[176]....
        /*0b74*/ 	.word	0x0500000f


	//   ....[177]....
        /*0b78*/ 	.word	0x0500000f


	//   ....[178]....
        /*0b7c*/ 	.word	0x0500000f


	//   ....[179]....
        /*0b80*/ 	.word	0x0500000f


	//   ....[180]....
        /*0b84*/ 	.word	0x0500000f


	//   ....[181]....
        /*0b88*/ 	.word	0x0500000f


	//   ....[182]....
        /*0b8c*/ 	.word	0x0500000f


	//   ....[183]....
        /*0b90*/ 	.word	0x0500000f


	//   ....[184]....
        /*0b94*/ 	.word	0x0500000f


	//   ....[185]....
        /*0b98*/ 	.word	0x0500000f


	//   ....[186]....
        /*0b9c*/ 	.word	0x0500000f


	//   ....[187]....
        /*0ba0*/ 	.word	0x0500000f


	//   ....[188]....
        /*0ba4*/ 	.word	0x0500000f


	//   ....[189]....
        /*0ba8*/ 	.word	0x0500000f


	//   ....[190]....
        /*0bac*/ 	.word	0x0500000f


	//   ....[191]....
        /*0bb0*/ 	.word	0x0500000f


	//   ....[192]....
        /*0bb4*/ 	.word	0x0500000f


	//   ....[193]....
        /*0bb8*/ 	.word	0x0500000f


	//   ....[194]....
        /*0bbc*/ 	.word	0x0500000f


	//   ....[195]....
        /*0bc0*/ 	.word	0x0500000f


	//   ....[196]....
        /*0bc4*/ 	.word	0x0500000f


	//   ....[197]....
        /*0bc8*/ 	.word	0x0500000f


	//   ....[198]....
        /*0bcc*/ 	.word	0x0500000f


	//   ....[199]....
        /*0bd0*/ 	.word	0x0500000f


	//   ....[200]....
        /*0bd4*/ 	.word	0x0500000f


	//   ....[201]....
        /*0bd8*/ 	.word	0x0500000f


	//   ....[202]....
        /*0bdc*/ 	.word	0x0500000f


	//   ....[203]....
        /*0be0*/ 	.word	0x0500000f


	//   ....[204]....
        /*0be4*/ 	.word	0x0500000f


	//   ....[205]....
        /*0be8*/ 	.word	0x0500000f


	//   ....[206]....
        /*0bec*/ 	.word	0x0500000f


	//   ....[207]....
        /*0bf0*/ 	.word	0x0500000f


	//   ....[208]....
        /*0bf4*/ 	.word	0x0500000f


	//   ....[209]....
        /*0bf8*/ 	.word	0x0500000f


	//   ....[210]....
        /*0bfc*/ 	.word	0x0500000f


	//   ....[211]....
        /*0c00*/ 	.word	0x0500000f


	//   ....[212]....
        /*0c04*/ 	.word	0x0500000f


	//   ....[213]....
        /*0c08*/ 	.word	0x0500000f


	//   ....[214]....
        /*0c0c*/ 	.word	0x0500000f


	//   ....[215]....
        /*0c10*/ 	.word	0x0500000f


	//   ....[216]....
        /*0c14*/ 	.word	0x0500000f


	//   ....[217]....
        /*0c18*/ 	.word	0x0500000f


	//   ....[218]....
        /*0c1c*/ 	.word	0x0500000f


	//   ....[219]....
        /*0c20*/ 	.word	0x0500000f


	//   ....[220]....
        /*0c24*/ 	.word	0x0500000f


	//   ....[221]....
        /*0c28*/ 	.word	0x0500000f


	//   ....[222]....
        /*0c2c*/ 	.word	0x0500000f


	//   ....[223]....
        /*0c30*/ 	.word	0x0500000f


	//   ....[224]....
        /*0c34*/ 	.word	0x0500000f


	//   ....[225]....
        /*0c38*/ 	.word	0x0500000f


	//   ....[226]....
        /*0c3c*/ 	.word	0x0500000f


	//   ....[227]....
        /*0c40*/ 	.word	0x0500000f


	//   ....[228]....
        /*0c44*/ 	.word	0x0500000f


	//   ....[229]....
        /*0c48*/ 	.word	0x0500000f


	//   ....[230]....
        /*0c4c*/ 	.word	0x0500000f


	//   ....[231]....
        /*0c50*/ 	.word	0x0500000f


	//   ....[232]....
        /*0c54*/ 	.word	0x0500000f


	//   ....[233]....
        /*0c58*/ 	.word	0x0500000f


	//   ....[234]....
        /*0c5c*/ 	.word	0x0500000f


	//   ....[235]....
        /*0c60*/ 	.word	0x0500000f


	//   ....[236]....
        /*0c64*/ 	.word	0x0500000f


	//   ....[237]....
        /*0c68*/ 	.word	0x0500000f


	//   ....[238]....
        /*0c6c*/ 	.word	0x0500000f


	//   ....[239]....
        /*0c70*/ 	.word	0x0500000f


	//   ....[240]....
        /*0c74*/ 	.word	0x0500000f


	//   ....[241]....
        /*0c78*/ 	.word	0x0500000f


	//   ....[242]....
        /*0c7c*/ 	.word	0x0500000f


	//   ....[243]....
        /*0c80*/ 	.word	0x0500000f


	//   ....[244]....
        /*0c84*/ 	.word	0x0500000f


	//----- nvinfo : EIATTR_COOP_GROUP_INSTR_OFFSETS
	.align		4
.L_1452:
        /*0c88*/ 	.byte	0x04, 0x28
        /*0c8a*/ 	.short	(.L_1454 - .L_1453)


	//   ....[0]....
.L_1453:
        /*0c8c*/ 	.word	0x00000060


	//   ....[1]....
        /*0c90*/ 	.word	0x00000130


	//   ....[2]....
        /*0c94*/ 	.word	0x000001e0


	//   ....[3]....
        /*0c98*/ 	.word	0x000003a0


	//   ....[4]....
        /*0c9c*/ 	.word	0x00000500


	//   ....[5]....
        /*0ca0*/ 	.word	0x00000620


	//   ....[6]....
        /*0ca4*/ 	.word	0x00000780


	//   ....[7]....
        /*0ca8*/ 	.word	0x00002690


	//   ....[8]....
        /*0cac*/ 	.word	0x000026a0


	//   ....[9]....
        /*0cb0*/ 	.word	0x000038a0


	//   ....[10]....
        /*0cb4*/ 	.word	0x000038b0


	//   ....[11]....
        /*0cb8*/ 	.word	0x00004a90


	//   ....[12]....
        /*0cbc*/ 	.word	0x00004aa0


	//   ....[13]....
        /*0cc0*/ 	.word	0x00004e50


	//   ....[14]....
        /*0cc4*/ 	.word	0x00004e70


	//   ....[15]....
        /*0cc8*/ 	.word	0x000052a0


	//   ....[16]....
        /*0ccc*/ 	.word	0x00005ad0


	//   ....[17]....
        /*0cd0*/ 	.word	0x00005ae0


	//   ....[18]....
        /*0cd4*/ 	.word	0x00005af0


	//   ....[19]....
        /*0cd8*/ 	.word	0x00005b00


	//   ....[20]....
        /*0cdc*/ 	.word	0x00006e00


	//   ....[21]....
        /*0ce0*/ 	.word	0x00006e10


	//   ....[22]....
        /*0ce4*/ 	.word	0x00006e20


	//   ....[23]....
        /*0ce8*/ 	.word	0x00006e30


	//   ....[24]....
        /*0cec*/ 	.word	0x00009b80


	//   ....[25]....
        /*0cf0*/ 	.word	0x00009be0


	//   ....[26]....
        /*0cf4*/ 	.word	0x0000a070


	//   ....[27]....
        /*0cf8*/ 	.word	0x0000a090


	//   ....[28]....
        /*0cfc*/ 	.word	0x0000ca80


	//   ....[29]....
        /*0d00*/ 	.word	0x0000cae0


	//   ....[30]....
        /*0d04*/ 	.word	0x0000ceb0


	//   ....[31]....
        /*0d08*/ 	.word	0x0000ced0


	//   ....[32]....
        /*0d0c*/ 	.word	0x0000e7d0


	//   ....[33]....
        /*0d10*/ 	.word	0x0000e7e0


	//   ....[34]....
        /*0d14*/ 	.word	0x0000e870


	//   ....[35]....
        /*0d18*/ 	.word	0x0000e890


	//   ....[36]....
        /*0d1c*/ 	.word	0x0000f380


	//   ....[37]....
        /*0d20*/ 	.word	0x0000f390


	//   ....[38]....
        /*0d24*/ 	.word	0x0000f3a0


	//   ....[39]....
        /*0d28*/ 	.word	0x0000f3b0


	//   ....[40]....
        /*0d2c*/ 	.word	0x0000f3c0


	//   ....[41]....
        /*0d30*/ 	.word	0x0000f3d0


	//   ....[42]....
        /*0d34*/ 	.word	0x0000f3e0


	//   ....[43]....
        /*0d38*/ 	.word	0x0000f3f0


	//   ....[44]....
        /*0d3c*/ 	.word	0x0000f400


	//   ....[45]....
        /*0d40*/ 	.word	0x0000f410


	//   ....[46]....
        /*0d44*/ 	.word	0x0000f420


	//   ....[47]....
        /*0d48*/ 	.word	0x0000f430


	//   ....[48]....
        /*0d4c*/ 	.word	0x0000f440


	//   ....[49]....
        /*0d50*/ 	.word	0x0000f450


	//   ....[50]....
        /*0d54*/ 	.word	0x0000f460


	//   ....[51]....
        /*0d58*/ 	.word	0x0000f470


	//   ....[52]....
        /*0d5c*/ 	.word	0x0000f9c0


	//   ....[53]....
        /*0d60*/ 	.word	0x0000fa00


	//   ....[54]....
        /*0d64*/ 	.word	0x0000fa20


	//   ....[55]....
        /*0d68*/ 	.word	0x0000fa30


	//   ....[56]....
        /*0d6c*/ 	.word	0x0000ff60


	//   ....[57]....
        /*0d70*/ 	.word	0x0000ff70


	//   ....[58]....
        /*0d74*/ 	.word	0x0000ff80


	//   ....[59]....
        /*0d78*/ 	.word	0x0000ffa0


	//   ....[60]....
        /*0d7c*/ 	.word	0x0000ffc0


	//   ....[61]....
        /*0d80*/ 	.word	0x0000ffe0


	//   ....[62]....
        /*0d84*/ 	.word	0x000100a0


	//   ....[63]....
        /*0d88*/ 	.word	0x000100b0


	//   ....[64]....
        /*0d8c*/ 	.word	0x00010980


	//   ....[65]....
        /*0d90*/ 	.word	0x000109b0


	//   ....[66]....
        /*0d94*/ 	.word	0x000109c0


	//   ....[67]....
        /*0d98*/ 	.word	0x000109d0


	//   ....[68]....
        /*0d9c*/ 	.word	0x000109e0


	//   ....[69]....
        /*0da0*/ 	.word	0x000109f0


	//   ....[70]....
        /*0da4*/ 	.word	0x00010a00


	//   ....[71]....
        /*0da8*/ 	.word	0x00010a10


	//   ....[72]....
        /*0dac*/ 	.word	0x00010bd0


	//   ....[73]....
        /*0db0*/ 	.word	0x00010da0


	//   ....[74]....
        /*0db4*/ 	.word	0x00010dd0


	//   ....[75]....
        /*0db8*/ 	.word	0x00010e00


	//   ....[76]....
        /*0dbc*/ 	.word	0x00010e30


	//   ....[77]....
        /*0dc0*/ 	.word	0x00010e60


	//   ....[78]....
        /*0dc4*/ 	.word	0x00010e90


	//   ....[79]....
        /*0dc8*/ 	.word	0x00011000


	//   ....[80]....
        /*0dcc*/ 	.word	0x00011030


	//   ....[81]....
        /*0dd0*/ 	.word	0x00011060


	//   ....[82]....
        /*0dd4*/ 	.word	0x00011090


	//   ....[83]....
        /*0dd8*/ 	.word	0x000110c0


	//   ....[84]....
        /*0ddc*/ 	.word	0x000110f0


	//   ....[85]....
        /*0de0*/ 	.word	0x00011180


	//   ....[86]....
        /*0de4*/ 	.word	0x000111b0


	//   ....[87]....
        /*0de8*/ 	.word	0x00011230


	//   ....[88]....
        /*0dec*/ 	.word	0x00011ed0


	//   ....[89]....
        /*0df0*/ 	.word	0x00013cf0


	//   ....[90]....
        /*0df4*/ 	.word	0x00013d00


	//   ....[91]....
        /*0df8*/ 	.word	0x00013d70


	//   ....[92]....
        /*0dfc*/ 	.word	0x00013d90


	//   ....[93]....
        /*0e00*/ 	.word	0x00013e00


	//   ....[94]....
        /*0e04*/ 	.word	0x00013e20


	//   ....[95]....
        /*0e08*/ 	.word	0x00013e30


	//   ....[96]....
        /*0e0c*/ 	.word	0x00013e40


	//   ....[97]....
        /*0e10*/ 	.word	0x00013f30


	//   ....[98]....
        /*0e14*/ 	.word	0x00013f40


	//   ....[99]....
        /*0e18*/ 	.word	0x000143a0


	//   ....[100]....
        /*0e1c*/ 	.word	0x000143c0


	//   ....[101]....
        /*0e20*/ 	.word	0x00014420


	//   ....[102]....
        /*0e24*/ 	.word	0x00014440


	//   ....[103]....
        /*0e28*/ 	.word	0x00014480


	//   ....[104]....
        /*0e2c*/ 	.word	0x000144a0


	//   ....[105]....
        /*0e30*/ 	.word	0x000144b0


	//   ....[106]....
        /*0e34*/ 	.word	0x000144c0


	//   ....[107]....
        /*0e38*/ 	.word	0x00014550


	//   ....[108]....
        /*0e3c*/ 	.word	0x00014570


	//   ....[109]....
        /*0e40*/ 	.word	0x00014e60


	//   ....[110]....
        /*0e44*/ 	.word	0x00014e90


	//   ....[111]....
        /*0e48*/ 	.word	0x00014f30


	//   ....[112]....
        /*0e4c*/ 	.word	0x00014f50


	//   ....[113]....
        /*0e50*/ 	.word	0x00014fd0


	//   ....[114]....
        /*0e54*/ 	.word	0x00014ff0


	//   ....[115]....
        /*0e58*/ 	.word	0x00015060


	//   ....[116]....
        /*0e5c*/ 	.word	0x00015070


	//   ....[117]....
        /*0e60*/ 	.word	0x000150c0


	//   ....[118]....
        /*0e64*/ 	.word	0x000150d0


	//   ....[119]....
        /*0e68*/ 	.word	0x000150e0


	//   ....[120]....
        /*0e6c*/ 	.word	0x00015100


	//   ....[121]....
        /*0e70*/ 	.word	0x00015bb0


	//   ....[122]....
        /*0e74*/ 	.word	0x00015bc0


	//   ....[123]....
        /*0e78*/ 	.word	0x00015be0


	//   ....[124]....
        /*0e7c*/ 	.word	0x00015c30


	//   ....[125]....
        /*0e80*/ 	.word	0x00015c40


	//   ....[126]....
        /*0e84*/ 	.word	0x00015c80


	//   ....[127]....
        /*0e88*/ 	.word	0x00015c90


	//   ....[128]....
        /*0e8c*/ 	.word	0x00015ca0


	//   ....[129]....
        /*0e90*/ 	.word	0x00015ce0


	//   ....[130]....
        /*0e94*/ 	.word	0x00015d20


	//   ....[131]....
        /*0e98*/ 	.word	0x00016170


	//   ....[132]....
        /*0e9c*/ 	.word	0x00016180


	//   ....[133]....
        /*0ea0*/ 	.word	0x00016190


	//   ....[134]....
        /*0ea4*/ 	.word	0x000161d0


	//   ....[135]....
        /*0ea8*/ 	.word	0x000161e0


	//   ....[136]....
        /*0eac*/ 	.word	0x00016220


	//   ....[137]....
        /*0eb0*/ 	.word	0x00016230


	//   ....[138]....
        /*0eb4*/ 	.word	0x00016240


	//   ....[139]....
        /*0eb8*/ 	.word	0x00016280


	//   ....[140]....
        /*0ebc*/ 	.word	0x000162c0


	//   ....[141]....
        /*0ec0*/ 	.word	0x00017340


	//   ....[142]....
        /*0ec4*/ 	.word	0x00017370


	//   ....[143]....
        /*0ec8*/ 	.word	0x000173b0


	//   ....[144]....
        /*0ecc*/ 	.word	0x000173e0


	//   ....[145]....
        /*0ed0*/ 	.word	0x00017410


	//   ....[146]....
        /*0ed4*/ 	.word	0x00017440


	//   ....[147]....
        /*0ed8*/ 	.word	0x00017470


	//   ....[148]....
        /*0edc*/ 	.word	0x000174a0


	//   ....[149]....
        /*0ee0*/ 	.word	0x00017620


	//   ....[150]....
        /*0ee4*/ 	.word	0x00017650


	//   ....[151]....
        /*0ee8*/ 	.word	0x00017680


	//   ....[152]....
        /*0eec*/ 	.word	0x000176b0


	//   ....[153]....
        /*0ef0*/ 	.word	0x000176e0


	//   ....[154]....
        /*0ef4*/ 	.word	0x00017710


	//   ....[155]....
        /*0ef8*/ 	.word	0x000177d0


	//   ....[156]....
        /*0efc*/ 	.word	0x000177f0


	//   ....[157]....
        /*0f00*/ 	.word	0x00017860


	//   ....[158]....
        /*0f04*/ 	.word	0x00017cf0


	//   ....[159]....
        /*0f08*/ 	.word	0x000180b0


	//   ....[160]....
        /*0f0c*/ 	.word	0x00018140


	//   ....[161]....
        /*0f10*/ 	.word	0x00018210


	//   ....[162]....
        /*0f14*/ 	.word	0x000182a0


	//   ....[163]....
        /*0f18*/ 	.word	0x00018380


	//   ....[164]....
        /*0f1c*/ 	.word	0x00018410


	//   ....[165]....
        /*0f20*/ 	.word	0x000184f0


	//   ....[166]....
        /*0f24*/ 	.word	0x00018580


	//   ....[167]....
        /*0f28*/ 	.word	0x000185d0


	//   ....[168]....
        /*0f2c*/ 	.word	0x00018620


	//   ....[169]....
        /*0f30*/ 	.word	0x00018700


	//   ....[170]....
        /*0f34*/ 	.word	0x00018790


	//   ....[171]....
        /*0f38*/ 	.word	0x000187e0


	//   ....[172]....
        /*0f3c*/ 	.word	0x00018830


	//   ....[173]....
        /*0f40*/ 	.word	0x00018a80


	//   ....[174]....
        /*0f44*/ 	.word	0x00018d60


	//   ....[175]....
        /*0f48*/ 	.word	0x00018e60


	//   ....[176]....
        /*0f4c*/ 	.word	0x00018ef0


	//   ....[177]....
        /*0f50*/ 	.word	0x00018f50


	//   ....[178]....
        /*0f54*/ 	.word	0x00019020


	//   ....[179]....
        /*0f58*/ 	.word	0x00019080


	//   ....[180]....
        /*0f5c*/ 	.word	0x00019140


	//   ....[181]....
        /*0f60*/ 	.word	0x000191a0


	//   ....[182]....
        /*0f64*/ 	.word	0x00019260


	//   ....[183]....
        /*0f68*/ 	.word	0x00019370


	//   ....[184]....
        /*0f6c*/ 	.word	0x00019400


	//   ....[185]....
        /*0f70*/ 	.word	0x00019500


	//   ....[186]....
        /*0f74*/ 	.word	0x000195b0


	//   ....[187]....
        /*0f78*/ 	.word	0x00019610


	//   ....[188]....
        /*0f7c*/ 	.word	0x00019700


	//   ....[189]....
        /*0f80*/ 	.word	0x00019760


	//   ....[190]....
        /*0f84*/ 	.word	0x00019820


	//   ....[191]....
        /*0f88*/ 	.word	0x00019880


	//   ....[192]....
        /*0f8c*/ 	.word	0x00019940


	//   ....[193]....
        /*0f90*/ 	.word	0x000199a0


	//   ....[194]....
        /*0f94*/ 	.word	0x00019a70


	//   ....[195]....
        /*0f98*/ 	.word	0x00019b20


	//   ....[196]....
        /*0f9c*/ 	.word	0x00019b90


	//   ....[197]....
        /*0fa0*/ 	.word	0x00019bf0


	//   ....[198]....
        /*0fa4*/ 	.word	0x00019ce0


	//   ....[199]....
        /*0fa8*/ 	.word	0x00019d40


	//   ....[200]....
        /*0fac*/ 	.word	0x00019e40


	//   ....[201]....
        /*0fb0*/ 	.word	0x00019eb0


	//   ....[202]....
        /*0fb4*/ 	.word	0x00019fa0


	//   ....[203]....
        /*0fb8*/ 	.word	0x0001a000


	//   ....[204]....
        /*0fbc*/ 	.word	0x0001a0a0


	//   ....[205]....
        /*0fc0*/ 	.word	0x0001a160


	//   ....[206]....
        /*0fc4*/ 	.word	0x0001a230


	//   ....[207]....
        /*0fc8*/ 	.word	0x0001a380


	//   ....[208]....
        /*0fcc*/ 	.word	0x0001a430


	//   ....[209]....
        /*0fd0*/ 	.word	0x0001a4e0


	//   ....[210]....
        /*0fd4*/ 	.word	0x0001a580


	//   ....[211]....
        /*0fd8*/ 	.word	0x0001a630


	//   ....[212]....
        /*0fdc*/ 	.word	0x0001a6d0


	//   ....[213]....
        /*0fe0*/ 	.word	0x0001a780


	//   ....[214]....
        /*0fe4*/ 	.word	0x0001a820


	//   ....[215]....
        /*0fe8*/ 	.word	0x0001a890


	//   ....[216]....
        /*0fec*/ 	.word	0x0001a950


	//   ....[217]....
        /*0ff0*/ 	.word	0x0001aa50


	//   ....[218]....
        /*0ff4*/ 	.word	0x0001aae0


	//   ....[219]....
        /*0ff8*/ 	.word	0x0001ab40


	//   ....[220]....
        /*0ffc*/ 	.word	0x0001abf0


	//   ....[221]....
        /*1000*/ 	.word	0x0001ac50


	//   ....[222]....
        /*1004*/ 	.word	0x0001ad00


	//   ....[223]....
        /*1008*/ 	.word	0x0001ad60


	//   ....[224]....
        /*100c*/ 	.word	0x0001ae10


	//   ....[225]....
        /*1010*/ 	.word	0x0001ae70


	//   ....[226]....
        /*1014*/ 	.word	0x0001af20


	//   ....[227]....
        /*1018*/ 	.word	0x0001b100


	//   ....[228]....
        /*101c*/ 	.word	0x0001b1a0


	//   ....[229]....
        /*1020*/ 	.word	0x0001b2c0


	//   ....[230]....
        /*1024*/ 	.word	0x0001b330


	//   ....[231]....
        /*1028*/ 	.word	0x0001b3a0


	//   ....[232]....
        /*102c*/ 	.word	0x0001b410


	//   ....[233]....
        /*1030*/ 	.word	0x0001b480


	//   ....[234]....
        /*1034*/ 	.word	0x0001b500


	//   ....[235]....
        /*1038*/ 	.word	0x0001b590


	//   ....[236]....
        /*103c*/ 	.word	0x0001b630


	//   ....[237]....
        /*1040*/ 	.word	0x0001b6a0


	//   ....[238]....
        /*1044*/ 	.word	0x0001b710


	//   ....[239]....
        /*1048*/ 	.word	0x0001b780


	//   ....[240]....
        /*104c*/ 	.word	0x0001b800


	//   ....[241]....
        /*1050*/ 	.word	0x0001b870


	//   ....[242]....
        /*1054*/ 	.word	0x0001b910


	//   ....[243]....
        /*1058*/ 	.word	0x0001b9a0


	//   ....[244]....
        /*105c*/ 	.word	0x0001bad0


	//----- nvinfo : EIATTR_REG_RECONFIG
	.align		4
.L_1454:
        /*1060*/ 	.byte	0x01, 0x54
	.zero		2


	//----- nvinfo : EIATTR_SYSCALL_OFFSETS
	.align		4
        /*1064*/ 	.byte	0x04, 0x46
        /*1066*/ 	.short	(.L_1456 - .L_1455)


	//   ....[0]....
.L_1455:
        /*1068*/ 	.word	0x000018f0


	//   ....[1]....
        /*106c*/ 	.word	0x00001a40


	//   ....[2]....
        /*1070*/ 	.word	0x00005410


	//   ....[3]....
        /*1074*/ 	.word	0x000059f0


	//   ....[4]....
        /*1078*/ 	.word	0x00012e20


	//   ....[5]....
        /*107c*/ 	.word	0x00012fb0


	//   ....[6]....
        /*1080*/ 	.word	0x00013100


	//   ....[7]....
        /*1084*/ 	.word	0x00013250


	//   ....[8]....
        /*1088*/ 	.word	0x000149a0


	//----- nvinfo : EIATTR_MBARRIER_INSTR_OFFSETS
	.align		4
.L_1456:
        /*108c*/ 	.byte	0x04, 0x39
        /*108e*/ 	.short	(.L_1458 - .L_1457)


	//   ....[0]....
.L_1457:
        /*1090*/ 	.word	0x00000250
        /*1094*/ 	.word	0x000000ff
        /*1098*/ 	.word	0x00013200
        /*109c*/ 	.short	0x0100
        /*109e*/ 	.byte	0x08
	.zero		1


	//   ....[1]....
        /*10a0*/ 	.word	0x00000260
        /*10a4*/ 	.word	0x000000ff
        /*10a8*/ 	.word	0x00013220
        /*10ac*/ 	.short	0x0100
        /*10ae*/ 	.byte	0x08
	.zero		1


	//   ....[2]....
        /*10b0*/ 	.word	0x00000350
        /*10b4*/ 	.word	0x000000ff
        /*10b8*/ 	.word	0x00013230
        /*10bc*/ 	.short	0x0100
        /*10be*/ 	.byte	0x08
	.zero		1


	//   ....[3]....
        /*10c0*/ 	.word	0x00000360
        /*10c4*/ 	.word	0x000000ff
        /*10c8*/ 	.word	0x00013240
        /*10cc*/ 	.short	0x0100
        /*10ce*/ 	.byte	0x08
	.zero		1


	//   ....[4]....
        /*10d0*/ 	.word	0x00000370
        /*10d4*/ 	.word	0x000000ff
        /*10d8*/ 	.word	0x00013238
        /*10dc*/ 	.short	0x0100
        /*10de*/ 	.byte	0x08
	.zero		1


	//   ....[5]....
        /*10e0*/ 	.word	0x00000380
        /*10e4*/ 	.word	0x000000ff
        /*10e8*/ 	.word	0x00013248
        /*10ec*/ 	.short	0x0100
        /*10ee*/ 	.byte	0x08
	.zero		1


	//   ....[6]....
        /*10f0*/ 	.word	0x000004b0
        /*10f4*/ 	.word	0x000000ff
        /*10f8*/ 	.word	0x00013250
        /*10fc*/ 	.short	0x0100
        /*10fe*/ 	.byte	0x08
	.zero		1


	//   ....[7]....
        /*1100*/ 	.word	0x000004c0
        /*1104*/ 	.word	0x000000ff
        /*1108*/ 	.word	0x00013260
        /*110c*/ 	.short	0x0100
        /*110e*/ 	.byte	0x08
	.zero		1


	//   ....[8]....
        /*1110*/ 	.word	0x000004d0
        /*1114*/ 	.word	0x000000ff
        /*1118*/ 	.word	0x00013258
        /*111c*/ 	.short	0x0100
        /*111e*/ 	.byte	0x08
	.zero		1


	//   ....[9]....
        /*1120*/ 	.word	0x000004e0
        /*1124*/ 	.word	0x000000ff
        /*1128*/ 	.word	0x00013268
        /*112c*/ 	.short	0x0100
        /*112e*/ 	.byte	0x08
	.zero		1


	//   ....[10]....
        /*1130*/ 	.word	0x000005d0
        /*1134*/ 	.word	0x000000ff
        /*1138*/ 	.word	0x00013270
        /*113c*/ 	.short	0x0100
        /*113e*/ 	.byte	0x06
	.zero		1


	//   ....[11]....
        /*1140*/ 	.word	0x000005e0
        /*1144*/ 	.word	0x000000ff
        /*1148*/ 	.word	0x00013280
        /*114c*/ 	.short	0x0100
        /*114e*/ 	.byte	0x06
	.zero		1


	//   ....[12]....
        /*1150*/ 	.word	0x000005f0
        /*1154*/ 	.word	0x000000ff
        /*1158*/ 	.word	0x00013278
        /*115c*/ 	.short	0x0100
        /*115e*/ 	.byte	0x06
	.zero		1


	//   ....[13]....
        /*1160*/ 	.word	0x00000600
        /*1164*/ 	.word	0x000000ff
        /*1168*/ 	.word	0x00013288
        /*116c*/ 	.short	0x0100
        /*116e*/ 	.byte	0x06
	.zero		1


	//   ....[14]....
        /*1170*/ 	.word	0x00000730
        /*1174*/ 	.word	0x000000ff
        /*1178*/ 	.word	0x00013290
        /*117c*/ 	.short	0x0100
        /*117e*/ 	.byte	0x08
	.zero		1


	//   ....[15]....
        /*1180*/ 	.word	0x00000740
        /*1184*/ 	.word	0x000000ff
        /*1188*/ 	.word	0x000132a0
        /*118c*/ 	.short	0x0100
        /*118e*/ 	.byte	0x08
	.zero		1


	//   ....[16]....
        /*1190*/ 	.word	0x00000750
        /*1194*/ 	.word	0x000000ff
        /*1198*/ 	.word	0x00013298
        /*119c*/ 	.short	0x0100
        /*119e*/ 	.byte	0x08
	.zero		1


	//   ....[17]....
        /*11a0*/ 	.word	0x00000760
        /*11a4*/ 	.word	0x000000ff
        /*11a8*/ 	.word	0x000132a8
        /*11ac*/ 	.short	0x0100
        /*11ae*/ 	.byte	0x08
	.zero		1


	//   ....[18]....
        /*11b0*/ 	.word	0x000008a0
        /*11b4*/ 	.word	0x000000ff
        /*11b8*/ 	.word	0x000132b0
        /*11bc*/ 	.short	0x0100
        /*11be*/ 	.byte	0x08
	.zero		1


	//   ....[19]....
        /*11c0*/ 	.word	0x000008b0
        /*11c4*/ 	.word	0x000000ff
        /*11c8*/ 	.word	0x000132c0
        /*11cc*/ 	.short	0x0100
        /*11ce*/ 	.byte	0x08
	.zero		1


	//   ....[20]....
        /*11d0*/ 	.word	0x000008c0
        /*11d4*/ 	.word	0x000000ff
        /*11d8*/ 	.word	0x000132b8
        /*11dc*/ 	.short	0x0100
        /*11de*/ 	.byte	0x08
	.zero		1


	//   ....[21]....
        /*11e0*/ 	.word	0x000008d0
        /*11e4*/ 	.word	0x000000ff
        /*11e8*/ 	.word	0x000132c8
        /*11ec*/ 	.short	0x0100
        /*11ee*/ 	.byte	0x08
	.zero		1


	//   ....[22]....
        /*11f0*/ 	.word	0x00002640
        /*11f4*/ 	.word	0x00000042
        /*11f8*/ 	.word	0x00013290
        /*11fc*/ 	.short	0x010a
        /*11fe*/ 	.byte	0x3f
	.zero		1


	//   ....[23]....
        /*1200*/ 	.word	0x00003850
        /*1204*/ 	.word	0x00000042
        /*1208*/ 	.word	0x00013290
        /*120c*/ 	.short	0x010a
        /*120e*/ 	.byte	0x3f
	.zero		1


	//   ....[24]....
        /*1210*/ 	.word	0x000048a0
        /*1214*/ 	.word	0x00000042
        /*1218*/ 	.word	0x00013290
        /*121c*/ 	.short	0x010a
        /*121e*/ 	.byte	0x3f
	.zero		1


	//   ....[25]....
        /*1220*/ 	.word	0x00004c60
        /*1224*/ 	.word	0x00000004
        /*1228*/ 	.word	0x00000000
        /*122c*/ 	.short	0x0101
        /*122e*/ 	.byte	0x3f
	.zero		1


	//   ....[26]....
        /*1230*/ 	.word	0x00004ca0
        /*1234*/ 	.word	0x00000042
        /*1238*/ 	.word	0x000132b0
        /*123c*/ 	.short	0x010a
        /*123e*/ 	.byte	0x3f
	.zero		1


	//   ....[27]....
        /*1240*/ 	.word	0x00005040
        /*1244*/ 	.word	0x00000042
        /*1248*/ 	.word	0x00000000
        /*124c*/ 	.short	0x0101
        /*124e*/ 	.byte	0x3f
	.zero		1


	//   ....[28]....
        /*1250*/ 	.word	0x00005750
        /*1254*/ 	.word	0x00000012
        /*1258*/ 	.word	0x00013200
        /*125c*/ 	.short	0x010a
        /*125e*/ 	.byte	0x3f
	.zero		1


	//   ....[29]....
        /*1260*/ 	.word	0x000057a0
        /*1264*/ 	.word	0x00000012
        /*1268*/ 	.word	0x00013200
        /*126c*/ 	.short	0x010a
        /*126e*/ 	.byte	0x3f
	.zero		1


	//   ....[30]....
        /*1270*/ 	.word	0x00005d60
        /*1274*/ 	.word	0x00000012
        /*1278*/ 	.word	0x00013200
        /*127c*/ 	.short	0x010a
        /*127e*/ 	.byte	0x3f
	.zero		1


	//   ....[31]....
        /*1280*/ 	.word	0x00006ff0
        /*1284*/ 	.word	0x00000012
        /*1288*/ 	.word	0x00013200
        /*128c*/ 	.short	0x010a
        /*128e*/ 	.byte	0x3f
	.zero		1


	//   ....[32]....
        /*1290*/ 	.word	0x00008190
        /*1294*/ 	.word	0x00000000
        /*1298*/ 	.word	0x00013230
        /*129c*/ 	.short	0x010a
        /*129e*/ 	.byte	0x3f
	.zero		1


	//   ....[33]....
        /*12a0*/ 	.word	0x00008220
        /*12a4*/ 	.word	0x00000000
        /*12a8*/ 	.word	0x00013230
        /*12ac*/ 	.short	0x010a
        /*12ae*/ 	.byte	0x3f
	.zero		1


	//   ....[34]....
        /*12b0*/ 	.word	0x0000a840
        /*12b4*/ 	.word	0x00000028
        /*12b8*/ 	.word	0x00000000
        /*12bc*/ 	.short	0x0101
        /*12be*/ 	.byte	0x3f
	.zero		1


	//   ....[35]....
        /*12c0*/ 	.word	0x0000b5d0
        /*12c4*/ 	.word	0x0000000d
        /*12c8*/ 	.word	0x00013230
        /*12cc*/ 	.short	0x010a
        /*12ce*/ 	.byte	0x3f
	.zero		1


	//   ....[36]....
        /*12d0*/ 	.word	0x0000b650
        /*12d4*/ 	.word	0x0000000d
        /*12d8*/ 	.word	0x00013230
        /*12dc*/ 	.short	0x010a
        /*12de*/ 	.byte	0x3f
	.zero		1


	//   ....[37]....
        /*12e0*/ 	.word	0x0000bc10
        /*12e4*/ 	.word	0x0000000e
        /*12e8*/ 	.word	0x00013250
        /*12ec*/ 	.short	0x010a
        /*12ee*/ 	.byte	0x3f
	.zero		1


	//   ....[38]....
        /*12f0*/ 	.word	0x0000bc60
        /*12f4*/ 	.word	0x0000000e
        /*12f8*/ 	.word	0x00013250
        /*12fc*/ 	.short	0x010a
        /*12fe*/ 	.byte	0x3f
	.zero		1


	//   ....[39]....
        /*1300*/ 	.word	0x0000c6b0
        /*1304*/ 	.word	0x00000084
        /*1308*/ 	.word	0x00000000
        /*130c*/ 	.short	0x0101
        /*130e*/ 	.byte	0x3f
	.zero		1


	//   ....[40]....
        /*1310*/ 	.word	0x0000df50
        /*1314*/ 	.word	0x0000000e
        /*1318*/ 	.word	0x00000000
        /*131c*/ 	.short	0x0101
        /*131e*/ 	.byte	0x3f
	.zero		1


	//   ....[41]....
        /*1320*/ 	.word	0x0000e430
        /*1324*/ 	.word	0x00000008
        /*1328*/ 	.word	0x00013250
        /*132c*/ 	.short	0x010a
        /*132e*/ 	.byte	0x3f
	.zero		1


	//   ....[42]....
        /*1330*/ 	.word	0x0000e480
        /*1334*/ 	.word	0x00000008
        /*1338*/ 	.word	0x00013250
        /*133c*/ 	.short	0x010a
        /*133e*/ 	.byte	0x3f
	.zero		1


	//   ....[43]....
        /*1340*/ 	.word	0x0000eca0
        /*1344*/ 	.word	0x00000004
        /*1348*/ 	.word	0x00000000
        /*134c*/ 	.short	0x0101
        /*134e*/ 	.byte	0x3f
	.zero		1


	//   ....[44]....
        /*1350*/ 	.word	0x00010070
        /*1354*/ 	.word	0x00000000
        /*1358*/ 	.word	0x00000000
        /*135c*/ 	.short	0x0101
        /*135e*/ 	.byte	0x3f
	.zero		1


	//   ....[45]....
        /*1360*/ 	.word	0x00011fb0
        /*1364*/ 	.word	0x00000016
        /*1368*/ 	.word	0x00013220
        /*136c*/ 	.short	0x010a
        /*136e*/ 	.byte	0x3f
	.zero		1


	//   ....[46]....
        /*1370*/ 	.word	0x00012080
        /*1374*/ 	.word	0x00000005
        /*1378*/ 	.word	0x000132a0
        /*137c*/ 	.short	0x010a
        /*137e*/ 	.byte	0x3f
	.zero		1


	//   ....[47]....
        /*1380*/ 	.word	0x000122c0
        /*1384*/ 	.word	0x00000005
        /*1388*/ 	.word	0x000132c0
        /*138c*/ 	.short	0x010a
        /*138e*/ 	.byte	0x3f
	.zero		1


	//   ....[48]....
        /*1390*/ 	.word	0x00012670
        /*1394*/ 	.word	0x00000005
        /*1398*/ 	.word	0x000132a0
        /*139c*/ 	.short	0x010a
        /*139e*/ 	.byte	0x3f
	.zero		1


	//   ....[49]....
        /*13a0*/ 	.word	0x000128a0
        /*13a4*/ 	.word	0x00000005
        /*13a8*/ 	.word	0x000132c0
        /*13ac*/ 	.short	0x010a
        /*13ae*/ 	.byte	0x3f
	.zero		1


	//   ....[50]....
        /*13b0*/ 	.word	0x00013900
        /*13b4*/ 	.word	0x00000004
        /*13b8*/ 	.word	0x00013280
        /*13bc*/ 	.short	0x010a
        /*13be*/ 	.byte	0x3f
	.zero		1


	//   ....[51]....
        /*13c0*/ 	.word	0x00014010
        /*13c4*/ 	.word	0x00000004
        /*13c8*/ 	.word	0x00013270
        /*13cc*/ 	.short	0x0107
        /*13ce*/ 	.byte	0x3f
	.zero		1


	//   ....[52]....
        /*13d0*/ 	.word	0x000140d0
        /*13d4*/ 	.word	0x00000004
        /*13d8*/ 	.word	0x00013270
        /*13dc*/ 	.short	0x0101
        /*13de*/ 	.byte	0x3f
	.zero		1


	//   ....[53]....
        /*13e0*/ 	.word	0x00014120
        /*13e4*/ 	.word	0x00000004
        /*13e8*/ 	.word	0x00013240
        /*13ec*/ 	.short	0x010a
        /*13ee*/ 	.byte	0x3f
	.zero		1


	//   ....[54]....
        /*13f0*/ 	.word	0x00014680
        /*13f4*/ 	.word	0x00000004
        /*13f8*/ 	.word	0x00013230
        /*13fc*/ 	.short	0x0107
        /*13fe*/ 	.byte	0x3f
	.zero		1


	//   ....[55]....
        /*1400*/ 	.word	0x00014760
        /*1404*/ 	.word	0x00000004
        /*1408*/ 	.word	0x00013230
        /*140c*/ 	.short	0x0101
        /*140e*/ 	.byte	0x3f
	.zero		1


	//   ....[56]....
        /*1410*/ 	.word	0x00015240
        /*1414*/ 	.word	0x00000016
        /*1418*/ 	.word	0x00013200
        /*141c*/ 	.short	0x0107
        /*141e*/ 	.byte	0x3f
	.zero		1


	//   ....[57]....
        /*1420*/ 	.word	0x00015330
        /*1424*/ 	.word	0x00000016
        /*1428*/ 	.word	0x00013200
        /*142c*/ 	.short	0x0101
        /*142e*/ 	.byte	0x3f
	.zero		1


	//   ....[58]....
        /*1430*/ 	.word	0x00015350
        /*1434*/ 	.word	0x00000016
        /*1438*/ 	.word	0x00013220
        /*143c*/ 	.short	0x010a
        /*143e*/ 	.byte	0x3f
	.zero		1


	//   ....[59]....
        /*1440*/ 	.word	0x000158b0
        /*1444*/ 	.word	0x00000006
        /*1448*/ 	.word	0x00013280
        /*144c*/ 	.short	0x010a
        /*144e*/ 	.byte	0x3f
	.zero		1


	//   ....[60]....
        /*1450*/ 	.word	0x00015dd0
        /*1454*/ 	.word	0x00000006
        /*1458*/ 	.word	0x00013270
        /*145c*/ 	.short	0x0107
        /*145e*/ 	.byte	0x3f
	.zero		1


	//   ....[61]....
        /*1460*/ 	.word	0x00015e90
        /*1464*/ 	.word	0x00000006
        /*1468*/ 	.word	0x00013270
        /*146c*/ 	.short	0x0101
        /*146e*/ 	.byte	0x3f
	.zero		1


	//   ....[62]....
        /*1470*/ 	.word	0x00015ee0
        /*1474*/ 	.word	0x00000006
        /*1478*/ 	.word	0x00013240
        /*147c*/ 	.short	0x010a
        /*147e*/ 	.byte	0x3f
	.zero		1


	//   ....[63]....
        /*1480*/ 	.word	0x00016340
        /*1484*/ 	.word	0x00000006
        /*1488*/ 	.word	0x00013230
        /*148c*/ 	.short	0x0107
        /*148e*/ 	.byte	0x3f
	.zero		1


	//   ....[64]....
        /*1490*/ 	.word	0x00016410
        /*1494*/ 	.word	0x00000006
        /*1498*/ 	.word	0x00013230
        /*149c*/ 	.short	0x0101
        /*149e*/ 	.byte	0x3f
	.zero		1


	//   ....[65]....
        /*14a0*/ 	.word	0x00016490
        /*14a4*/ 	.word	0x00000002
        /*14a8*/ 	.word	0x00013270
        /*14ac*/ 	.short	0x010a
        /*14ae*/ 	.byte	0x3f
	.zero		1


	//   ....[66]....
        /*14b0*/ 	.word	0x00016520
        /*14b4*/ 	.word	0x00000002
        /*14b8*/ 	.word	0x00013260
        /*14bc*/ 	.short	0x010a
        /*14be*/ 	.byte	0x3f
	.zero		1


	//   ....[67]....
        /*14c0*/ 	.word	0x00016950
        /*14c4*/ 	.word	0x00000002
        /*14c8*/ 	.word	0x00013250
        /*14cc*/ 	.short	0x0101
        /*14ce*/ 	.byte	0x3f
	.zero		1


	//   ....[68]....
        /*14d0*/ 	.word	0x000169e0
        /*14d4*/ 	.word	0x00000002
        /*14d8*/ 	.word	0x00000000
        /*14dc*/ 	.short	0x0101
        /*14de*/ 	.byte	0x3f
	.zero		1


	//   ....[69]....
        /*14e0*/ 	.word	0x00016bc0
        /*14e4*/ 	.word	0x00000000
        /*14e8*/ 	.word	0x00013270
        /*14ec*/ 	.short	0x010a
        /*14ee*/ 	.byte	0x3f
	.zero		1


	//   ....[70]....
        /*14f0*/ 	.word	0x00016c50
        /*14f4*/ 	.word	0x00000000
        /*14f8*/ 	.word	0x00013260
        /*14fc*/ 	.short	0x010a
        /*14fe*/ 	.byte	0x3f
	.zero		1


	//   ....[71]....
        /*1500*/ 	.word	0x000170a0
        /*1504*/ 	.word	0x00000000
        /*1508*/ 	.word	0x00013250
        /*150c*/ 	.short	0x0101
        /*150e*/ 	.byte	0x3f
	.zero		1


	//   ....[72]....
        /*1510*/ 	.word	0x00017120
        /*1514*/ 	.word	0x00000000
        /*1518*/ 	.word	0x00000000
        /*151c*/ 	.short	0x0101
        /*151e*/ 	.byte	0x3f
	.zero		1


	//   ....[73]....
        /*1520*/ 	.word	0x00017c70
        /*1524*/ 	.word	0x00000005
        /*1528*/ 	.word	0x00013220
        /*152c*/ 	.short	0x010a
        /*152e*/ 	.byte	0x3f
	.zero		1


	//   ....[74]....
        /*1530*/ 	.word	0x00017e00
        /*1534*/ 	.word	0x00000004
        /*1538*/ 	.word	0x00013240
        /*153c*/ 	.short	0x010a
        /*153e*/ 	.byte	0x3f
	.zero		1


	//   ....[75]....
        /*1540*/ 	.word	0x00017eb0
        /*1544*/ 	.word	0x00000005
        /*1548*/ 	.word	0x00013240
        /*154c*/ 	.short	0x010a
        /*154e*/ 	.byte	0x3f
	.zero		1


	//   ....[76]....
        /*1550*/ 	.word	0x00017ef0
        /*1554*/ 	.word	0x00000004
        /*1558*/ 	.word	0x00013260
        /*155c*/ 	.short	0x010a
        /*155e*/ 	.byte	0x3f
	.zero		1


	//   ....[77]....
        /*1560*/ 	.word	0x00017f30
        /*1564*/ 	.word	0x00000005
        /*1568*/ 	.word	0x00013260
        /*156c*/ 	.short	0x010a
        /*156e*/ 	.byte	0x3f
	.zero		1


	//   ....[78]....
        /*1570*/ 	.word	0x00017f70
        /*1574*/ 	.word	0x00000004
        /*1578*/ 	.word	0x00013280
        /*157c*/ 	.short	0x010a
        /*157e*/ 	.byte	0x3f
	.zero		1


	//   ....[79]....
        /*1580*/ 	.word	0x00017fb0
        /*1584*/ 	.word	0x00000005
        /*1588*/ 	.word	0x00013280
        /*158c*/ 	.short	0x010a
        /*158e*/ 	.byte	0x3f
	.zero		1


	//   ....[80]....
        /*1590*/ 	.word	0x00018010
        /*1594*/ 	.word	0x00000042
        /*1598*/ 	.word	0x00013290
        /*159c*/ 	.short	0x010a
        /*159e*/ 	.byte	0x3f
	.zero		1


	//   ....[81]....
        /*15a0*/ 	.word	0x00018170
        /*15a4*/ 	.word	0x00000042
        /*15a8*/ 	.word	0x00013290
        /*15ac*/ 	.short	0x010a
        /*15ae*/ 	.byte	0x3f
	.zero		1


	//   ....[82]....
        /*15b0*/ 	.word	0x000182e0
        /*15b4*/ 	.word	0x00000042
        /*15b8*/ 	.word	0x00013290
        /*15bc*/ 	.short	0x010a
        /*15be*/ 	.byte	0x3f
	.zero		1


	//   ....[83]....
        /*15c0*/ 	.word	0x00018440
        /*15c4*/ 	.word	0x00000042
        /*15c8*/ 	.word	0x000132b0
        /*15cc*/ 	.short	0x010a
        /*15ce*/ 	.byte	0x3f
	.zero		1


	//   ....[84]....
        /*15d0*/ 	.word	0x00018650
        /*15d4*/ 	.word	0x00000012
        /*15d8*/ 	.word	0x00013200
        /*15dc*/ 	.short	0x010a
        /*15de*/ 	.byte	0x3f
	.zero		1


	//   ....[85]....
        /*15e0*/ 	.word	0x00018860
        /*15e4*/ 	.word	0x00000012
        /*15e8*/ 	.word	0x00013200
        /*15ec*/ 	.short	0x010a
        /*15ee*/ 	.byte	0x3f
	.zero		1


	//   ....[86]....
        /*15f0*/ 	.word	0x000188b0
        /*15f4*/ 	.word	0x00000000
        /*15f8*/ 	.word	0x00013230
        /*15fc*/ 	.short	0x010a
        /*15fe*/ 	.byte	0x3f
	.zero		1


	//   ....[87]....
        /*1600*/ 	.word	0x00018900
        /*1604*/ 	.word	0x0000000d
        /*1608*/ 	.word	0x00013230
        /*160c*/ 	.short	0x010a
        /*160e*/ 	.byte	0x3f
	.zero		1


	//   ....[88]....
        /*1610*/ 	.word	0x00018950
        /*1614*/ 	.word	0x0000000e
        /*1618*/ 	.word	0x00013250
        /*161c*/ 	.short	0x010a
        /*161e*/ 	.byte	0x3f
	.zero		1


	//   ....[89]....
        /*1620*/ 	.word	0x000189a0
        /*1624*/ 	.word	0x00000008
        /*1628*/ 	.word	0x00013250
        /*162c*/ 	.short	0x010a
        /*162e*/ 	.byte	0x3f
	.zero		1


	//   ....[90]....
        /*1630*/ 	.word	0x00018b40
        /*1634*/ 	.word	0x00000016
        /*1638*/ 	.word	0x00013220
        /*163c*/ 	.short	0x010a
        /*163e*/ 	.byte	0x3f
	.zero		1


	//   ....[91]....
        /*1640*/ 	.word	0x00018b90
        /*1644*/ 	.word	0x00000005
        /*1648*/ 	.word	0x000132a0
        /*164c*/ 	.short	0x010a
        /*164e*/ 	.byte	0x3f
	.zero		1


	//   ....[92]....
        /*1650*/ 	.word	0x00018be0
        /*1654*/ 	.word	0x00000005
        /*1658*/ 	.word	0x000132c0
        /*165c*/ 	.short	0x010a
        /*165e*/ 	.byte	0x3f
	.zero		1


	//   ....[93]....
        /*1660*/ 	.word	0x00018c30
        /*1664*/ 	.word	0x00000005
        /*1668*/ 	.word	0x000132a0
        /*166c*/ 	.short	0x010a
        /*166e*/ 	.byte	0x3f
	.zero		1


	//   ....[94]....
        /*1670*/ 	.word	0x00018c80
        /*1674*/ 	.word	0x00000005
        /*1678*/ 	.word	0x000132c0
        /*167c*/ 	.short	0x010a
        /*167e*/ 	.byte	0x3f
	.zero		1


	//   ....[95]....
        /*1680*/ 	.word	0x00018db0
        /*1684*/ 	.word	0x00000004
        /*1688*/ 	.word	0x00013280
        /*168c*/ 	.short	0x010a
        /*168e*/ 	.byte	0x3f
	.zero		1


	//   ....[96]....
        /*1690*/ 	.word	0x00019450
        /*1694*/ 	.word	0x00000004
        /*1698*/ 	.word	0x00013240
        /*169c*/ 	.short	0x010a
        /*169e*/ 	.byte	0x3f
	.zero		1


	//   ....[97]....
        /*16a0*/ 	.word	0x0001a270
        /*16a4*/ 	.word	0x00000016
        /*16a8*/ 	.word	0x00013220
        /*16ac*/ 	.short	0x010a
        /*16ae*/ 	.byte	0x3f
	.zero		1


	//   ....[98]....
        /*16b0*/ 	.word	0x0001a2d0
        /*16b4*/ 	.word	0x00000006
        /*16b8*/ 	.word	0x00013280
        /*16bc*/ 	.short	0x010a
        /*16be*/ 	.byte	0x3f
	.zero		1


	//   ....[99]....
        /*16c0*/ 	.word	0x0001a9a0
        /*16c4*/ 	.word	0x00000006
        /*16c8*/ 	.word	0x00013240
        /*16cc*/ 	.short	0x010a
        /*16ce*/ 	.byte	0x3f
	.zero		1


	//   ....[100]....
        /*16d0*/ 	.word	0x0001af60
        /*16d4*/ 	.word	0x00000002
        /*16d8*/ 	.word	0x00013270
        /*16dc*/ 	.short	0x010a
        /*16de*/ 	.byte	0x3f
	.zero		1


	//   ....[101]....
        /*16e0*/ 	.word	0x0001afb0
        /*16e4*/ 	.word	0x00000002
        /*16e8*/ 	.word	0x00013260
        /*16ec*/ 	.short	0x010a
        /*16ee*/ 	.byte	0x3f
	.zero		1


	//   ....[102]....
        /*16f0*/ 	.word	0x0001b000
        /*16f4*/ 	.word	0x00000000
        /*16f8*/ 	.word	0x00013270
        /*16fc*/ 	.short	0x010a
        /*16fe*/ 	.byte	0x3f
	.zero		1


	//   ....[103]....
        /*1700*/ 	.word	0x0001b050
        /*1704*/ 	.word	0x00000000
        /*1708*/ 	.word	0x00013260
        /*170c*/ 	.short	0x010a
        /*170e*/ 	.byte	0x3f
	.zero		1


	//   ....[104]....
        /*1710*/ 	.word	0x0001b9f0
        /*1714*/ 	.word	0x00000005
        /*1718*/ 	.word	0x00013220
        /*171c*/ 	.short	0x010a
        /*171e*/ 	.byte	0x3f
	.zero		1


	//   ....[105]....
        /*1720*/ 	.word	0x0001bb90
        /*1724*/ 	.word	0x00000004
        /*1728*/ 	.word	0x00013240
        /*172c*/ 	.short	0x010a
        /*172e*/ 	.byte	0x3f
	.zero		1


	//   ....[106]....
        /*1730*/ 	.word	0x0001bbe0
        /*1734*/ 	.word	0x00000005
        /*1738*/ 	.word	0x00013240
        /*173c*/ 	.short	0x010a
        /*173e*/ 	.byte	0x3f
	.zero		1


	//   ....[107]....
        /*1740*/ 	.word	0x0001bc30
        /*1744*/ 	.word	0x00000004
        /*1748*/ 	.word	0x00013260
        /*174c*/ 	.short	0x010a
        /*174e*/ 	.byte	0x3f
	.zero		1


	//   ....[108]....
        /*1750*/ 	.word	0x0001bc80
        /*1754*/ 	.word	0x00000005
        /*1758*/ 	.word	0x00013260
        /*175c*/ 	.short	0x010a
        /*175e*/ 	.byte	0x3f
	.zero		1


	//   ....[109]....
        /*1760*/ 	.word	0x0001bcd0
        /*1764*/ 	.word	0x00000004
        /*1768*/ 	.word	0x00013280
        /*176c*/ 	.short	0x010a
        /*176e*/ 	.byte	0x3f
	.zero		1


	//----- nvinfo : EIATTR_NUM_MBARRIERS
	.align		4
.L_1458:
        /*1770*/ 	.byte	0x03, 0x38
        /*1772*/ 	.short	0x0016


	//----- nvinfo : EIATTR_EXIT_INSTR_OFFSETS
	.align		4
        /*1774*/ 	.byte	0x04, 0x1c
        /*1776*/ 	.short	(.L_1460 - .L_1459)


	//   ....[0]....
.L_1459:
        /*1778*/ 	.word	0x00018000


	//----- nvinfo : EIATTR_MAX_THREADS
	.align		4
.L_1460:
        /*177c*/ 	.byte	0x04, 0x05
        /*177e*/ 	.short	(.L_1462 - .L_1461)
.L_1461:
        /*1780*/ 	.word	0x00000200
        /*1784*/ 	.word	0x00000001
        /*1788*/ 	.word	0x00000001


	//----- nvinfo : EIATTR_CRS_STACK_SIZE
	.align		4
.L_1462:
        /*178c*/ 	.byte	0x04, 0x1e
        /*178e*/ 	.short	(.L_1464 - .L_1463)
.L_1463:
        /*1790*/ 	.word	0x00000000


	//----- nvinfo : EIATTR_CBANK_PARAM_SIZE
	.align		4
.L_1464:
        /*1794*/ 	.byte	0x03, 0x19
        /*1796*/ 	.short	0x0af0


	//----- nvinfo : EIATTR_PARAM_CBANK
	.align		4
        /*1798*/ 	.byte	0x04, 0x0a
        /*179a*/ 	.short	(.L_1466 - .L_1465)
	.align		4
.L_1465:
        /*179c*/ 	.word	index@(.nv.constant0._ZN7cutlass13device_kernelIN5flash11enable_sm90INS1_16FlashAttnFwdSm90INS1_25CollectiveMainloopFwdSm90ILi2EN4cute5tupleIJNS5_1CILi1EEES8_S8_EEENS6_IJNS7_ILi192EEENS7_ILi160EEENS7_ILi64EEEEEELi64ENS_12float_e4m3_tEfNS_4arch4Sm90ELb0ELb0ELb1ELb1ELb1ELb1ELb0ELb1ELb1ELb1ELb0ELb0EEENS1_21CollectiveEpilogueFwdINS6_IJSA_SC_SB_EEES9_NS_10bfloat16_tESG_Li384ELb1ELb1ELb0ELb1EEENS1_36VarlenDynamicPersistentTileSchedulerILi192ELi160ELi384ELi128ELb0ELb1ELb1ELb0ELb1ELb1EEEEEEEEEvNT_6ParamsE)
        /*17a0*/ 	.short	0x0210
        /*17a2*/ 	.short	0x0af0


	//----- nvinfo : EIATTR_SW_WAR
	.align		4
.L_1466:
        /*17a4*/ 	.byte	0x04, 0x36
        /*17a6*/ 	.short	(.L_1468 - .L_1467)
.L_1467:
        /*17a8*/ 	.word	0x00000008
.L_1468:


//--------------------- .nv.info._ZN7cutlass13device_kernelIN5flash11enable_sm90INS1_16FlashAttnFwdSm90INS1_25CollectiveMainloopFwdSm90ILi2EN4cute5tupleIJNS5_1CILi1EEES8_S8_EEENS6_IJNS7_ILi192EEENS7_ILi160EEENS7_ILi64EEEEEELi64ENS_12float_e4m3_tEfNS_4arch4Sm90ELb0ELb1ELb1ELb0ELb1ELb0ELb0ELb1ELb1ELb1ELb0ELb0EEENS1_21CollectiveEpilogueFwdINS6_IJSA_SC_SB_EEES9_NS_10bfloat16_tESG_Li384ELb0ELb1ELb0ELb1EEENS1_30DynamicPersistentTileSchedulerILi384ELi128ELb0ELb1ELb1EEEEEEEEEvNT_6ParamsE --------------------------
	.section	.nv.info._ZN7cutlass13device_kernelIN5flash11enable_sm90INS1_16FlashAttnFwdSm90INS1_25CollectiveMainloopFwdSm90ILi2EN4cute5tupleIJNS5_1CILi1EEES8_S8_EEENS6_IJNS7_ILi192EEENS7_ILi160EEENS7_ILi64EEEEEELi64ENS_12float_e4m3_tEfNS_4arch4Sm90ELb0ELb1ELb1ELb0ELb1ELb0ELb0ELb1ELb1ELb1ELb0ELb0EEENS1_21CollectiveEpilogueFwdINS6_IJSA_SC_SB_EEES9_NS_10bfloat16_tESG_Li384ELb0ELb1ELb0ELb1EEENS1_30DynamicPersistentTileSchedulerILi384ELi128ELb0ELb1ELb1EEEEEEEEEvNT_6ParamsE,"",@"SHT_CUDA_INFO"
	.sectionflags	@""
	.align	4


	//----- nvinfo : EIATTR_CUDA_API_VERSION
	.align		4
        /*0000*/ 	.byte	0x04, 0x37
        /*0002*/ 	.short	(.L_1470 - .L_1469)
.L_1469:
        /*0004*/ 	.word	0x00000082


	//----- nvinfo : EIATTR_KPARAM_INFO
	.align		4
.L_1470:
        /*0008*/ 	.byte	0x04, 0x17
        /*000a*/ 	.short	(.L_1472 - .L_1471)
.L_1471:
        /*000c*/ 	.word	0x00000000
        /*0010*/ 	.short	0x0000
        /*0012*/ 	.short	0x0070
        /*0014*/ 	.byte	0x00, 0xf0, 0x01, 0x2a


	//----- nvinfo : EIATTR_SPARSE_MMA_MASK
	.align		4
.L_1472:
        /*0018*/ 	.byte	0x03, 0x50
        /*001a*/ 	.short	0x0000


	//----- nvinfo : EIATTR_MAXREG_COUNT
	.align		4
        /*001c*/ 	.byte	0x03, 0x1b
        /*001e*/ 	.short	0x0080


	//----- nvinfo : EIATTR_NUM_BARRIERS
	.align		4
        /*0020*/ 	.byte	0x02, 0x4c
        /*0022*/ 	.byte	0x09
	.zero		1


	//----- nvinfo : EIATTR_EXTERNS
	.align		4
        /*0024*/ 	.byte	0x04, 0x0f
        /*0026*/ 	.short	(.L_1474 - .L_1473)


	//   ....[0]....
	.align		4
.L_1473:
        /*0028*/ 	.word	index@(__assertfail)


	//----- nvinfo : EIATTR_ANNOTATIONS
	.align		4
.L_1474:
        /*002c*/ 	.byte	0x04, 0x55
        /*002e*/ 	.short	(.L_1476 - .L_1475)


	//   ....[0]....
.L_1475:
        /* <DEDUP_REMOVED lines=40> */


	//----- nvinfo : EIATTR_MERCURY_ISA_VERSION
	.align		4
.L_1476:
        /*02a0*/ 	.byte	0x03, 0x5f
        /*02a2*/ 	.short	0x0101


	//----- nvinfo : EIATTR_INT_WARP_WIDE_INSTR_OFFSETS
	.align		4
        /*02a4*/ 	.byte	0x04, 0x31
        /*02a6*/ 	.short	(.L_1478 - .L_1477)


	//   ....[0]....
.L_1477:
        /*02a8*/ 	.word	0x000000c0


	//   ....[1]....
        /*02ac*/ 	.word	0x000000d0


	//   ....[2]....
        /*02b0*/ 	.word	0x00000170


	//   ....[3]....
        /*02b4*/ 	.word	0x00015480


	//   ....[4]....
        /*02b8*/ 	.word	0x00015510


	//   ....[5]....
        /*02bc*/ 	.word	0x00018fc0


	//   ....[6]....
        /*02c0*/ 	.word	0x00019050


	//----- nvinfo : EIATTR_COOP_GROUP_MASK_REGIDS
	.align		4
.L_1478:
        /*02c4*/ 	.byte	0x04, 0x29
        /*02c6*/ 	.short	(.L_1480 - .L_1479)


	//   ....[0]....
.L_1479:
        /*02c8*/ 	.word	0xffffffff


	//   ....[1]....
        /*02cc*/ 	.word	0xffffffff


	//   ....[2]....
        /*02d0*/ 	.word	0xffffffff


	//   ....[3]....
        /*02d4*/ 	.word	0xffffffff


	//   ....[4]....
        /*02d8*/ 	.word	0xffffffff


	//   ....[5]....
        /*02dc*/ 	.word	0xffffffff


	//   ....[6]....
        /*02e0*/ 	.word	0xffffffff


	//   ....[7]....
        /*02e4*/ 	.word	0xffffffff


	//   ....[8]....
        /*02e8*/ 	.word	0xffffffff


	//   ....[9]....
        /*02ec*/ 	.word	0xffffffff


	//   ....[10]....
        /*02f0*/ 	.word	0xffffffff


	//   ....[11]....
        /*02f4*/ 	.word	0xffffffff


	//   ....[12]....
        /*02f8*/ 	.word	0xffffffff


	//   ....[13]....
        /*02fc*/ 	.word	0xffffffff


	//   ....[14]....
        /*0300*/ 	.word	0xffffffff


	//   ....[15]....
        /*0304*/ 	.word	0xffffffff


	//   ....[16]....
        /*0308*/ 	.word	0xffffffff


	//   ....[17]....
        /*030c*/ 	.word	0xffffffff


	//   ....[18]....
        /*0310*/ 	.word	0xffffffff


	//   ....[19]....
        /*0314*/ 	.word	0xffffffff


	//   ....[20]....
        /*0318*/ 	.word	0xffffffff


	//   ....[21]....
        /*031c*/ 	.word	0xffffffff


	//   ....[22]....
        /*0320*/ 	.word	0xffffffff


	//   ....[23]....
        /*0324*/ 	.word	0xffffffff


	//   ....[24]....
        /*0328*/ 	.word	0xffffffff


	//   ....[25]....
        /*032c*/ 	.word	0xffffffff


	//   ....[26]....
        /*0330*/ 	.word	0xffffffff


	//   ....[27]....
        /*0334*/ 	.word	0xffffffff


	//   ....[28]....
        /*0338*/ 	.word	0xffffffff


	//   ....[29]....
        /*033c*/ 	.word	0xffffffff


	//   ....[30]....
        /*0340*/ 	.word	0xffffffff


	//   ....[31]....
        /*0344*/ 	.word	0xffffffff


	//   ....[32]....
        /*0348*/ 	.word	0xffffffff


	//   ....[33]....
        /*034c*/ 	.word	0xffffffff


	//   ....[34]....
        /*0350*/ 	.word	0xffffffff


	//   ....[35]....
        /*0354*/ 	.word	0xffffffff


	//   ....[36]....
        /*0358*/ 	.word	0xffffffff


	//   ....[37]....
        /*035c*/ 	.word	0xffffffff


	//   ....[38]....
        /*0360*/ 	.word	0xffffffff


	//   ....[39]....
        /*0364*/ 	.word	0xffffffff


	//   ....[40]....
        /*0368*/ 	.word	0xffffffff


	//   ....[41]....
        /*036c*/ 	.word	0xffffffff


	//   ....[42]....
        /*0370*/ 	.word	0xffffffff


	//   ....[43]....
        /*0374*/ 	.word	0xffffffff


	//   ....[44]....
        /*0378*/ 	.word	0xffffffff


	//   ....[45]....
        /*037c*/ 	.word	0xffffffff


	//   ....[46]....
        /*0380*/ 	.word	0xffffffff


	//   ....[47]....
        /*0384*/ 	.word	0xffffffff


	//   ....[48]....
        /*0388*/ 	.word	0xffffffff


	//   ....[49]....
        /*038c*/ 	.word	0xffffffff


	//   ....[50]....
        /*0390*/ 	.word	0xffffffff


	//   ....[51]....
        /*0394*/ 	.word	0xffffffff


	//   ....[52]....
        /*0398*/ 	.word	0xffffffff


	//   ....[53]....
        /*039c*/ 	.word	0xffffffff


	//   ....[54]....
        /*03a0*/ 	.word	0xffffffff


	//   ....[55]....
        /*03a4*/ 	.word	0xffffffff


	//   ....[56]....
        /*03a8*/ 	.word	0xffffffff


	//   ....[57]....
        /*03ac*/ 	.word	0xffffffff


	//   ....[58]....
        /*03b0*/ 	.word	0xffffffff


	//   ....[59]....
        /*03b4*/ 	.word	0xffffffff


	//   ....[60]....
        /*03b8*/ 	.word	0xffffffff


	//   ....[61]....
        /*03bc*/ 	.word	0xffffffff


	//   ....[62]....
        /*03c0*/ 	.word	0xffffffff


	//   ....[63]....
        /*03c4*/ 	.word	0xffffffff


	//   ....[64]....
        /*03c8*/ 	.word	0xffffffff


	//   ....[65]....
        /*03cc*/ 	.word	0xffffffff


	//   ....[66]....
        /*03d0*/ 	.word	0xffffffff


	//   ....[67]....
        /*03d4*/ 	.word	0xffffffff


	//   ....[68]....
        /*03d8*/ 	.word	0xffffffff


	//   ....[69]....
        /*03dc*/ 	.word	0xffffffff


	//   ....[70]....
        /*03e0*/ 	.word	0xffffffff


	//   ....[71]....
        /*03e4*/ 	.word	0xffffffff


	//   ....[72]....
        /*03e8*/ 	.word	0xffffffff


	//   ....[73]....
        /*03ec*/ 	.word	0xffffffff


	//   ....[74]....
        /*03f0*/ 	.word	0xffffffff


	//   ....[75]....
        /*03f4*/ 	.word	0xffffffff


	//   ....[76]....
        /*03f8*/ 	.word	0xffffffff


	//   ....[77]....
        /*03fc*/ 	.word	0xffffffff


	//   ....[78]....
        /*0400*/ 	.word	0xffffffff


	//   ....[79]....
        /*0404*/ 	.word	0xffffffff


	//   ....[80]....
        /*0408*/ 	.word	0xffffffff


	//   ....[81]....
        /*040c*/ 	.word	0xffffffff


	//   ....[82]....
        /*0410*/ 	.word	0xffffffff


	//   ....[83]....
        /*0414*/ 	.word	0xffffffff


	//   ....[84]....
        /*0418*/ 	.word	0xffffffff


	//   ....[85]....
        /*041c*/ 	.word	0xffffffff


	//   ....[86]....
        /*0420*/ 	.word	0xffffffff


	//   ....[87]....
        /*0424*/ 	.word	0xffffffff


	//   ....[88]....
        /*0428*/ 	.word	0xffffffff


	//   ....[89]....
        /*042c*/ 	.word	0xffffffff


	//   ....[90]....
        /*0430*/ 	.word	0xffffffff


	//   ....[91]....
        /*0434*/ 	.word	0xffffffff


	//   ....[92]....
        /*0438*/ 	.word	0xffffffff


	//   ....[93]....
        /*043c*/ 	.word	0xffffffff


	//   ....[94]....
        /*0440*/ 	.word	0xffffffff


	//   ....[95]....
        /*0444*/ 	.word	0xffffffff


	//   ....[96]....
        /*0448*/ 	.word	0xffffffff


	//   ....[97]....
        /*044c*/ 	.word	0xffffffff


	//   ....[98]....
        /*0450*/ 	.word	0xffffffff


	//   ....[99]....
        /*0454*/ 	.word	0xffffffff


	//   ....[100]....
        /*0458*/ 	.word	0xffffffff


	//   ....[101]....
        /*045c*/ 	.word	0xffffffff


	//   ....[102]....
        /*0460*/ 	.word	0xffffffff


	//   ....[103]....
        /*0464*/ 	.word	0xffffffff


	//   ....[104]....
        /*0468*/ 	.word	0xffffffff


	//   ....[105]....
        /*046c*/ 	.word	0xffffffff


	//   ....[106]....
        /*0470*/ 	.word	0xffffffff


	//   ....[107]....
        /*0474*/ 	.word	0xffffffff


	//   ....[108]....
        /*0478*/ 	.word	0xffffffff


	//   ....[109]....
        /*047c*/ 	.word	0xffffffff


	//   ....[110]....
        /*0480*/ 	.word	0xffffffff


	//   ....[111]....
        /*0484*/ 	.word	0xffffffff


	//   ....[112]....
        /*0488*/ 	.word	0xffffffff


	//   ....[113]....
        /*048c*/ 	.word	0xffffffff


	//   ....[114]....
        /*0490*/ 	.word	0xffffffff


	//   ....[115]....
        /*0494*/ 	.word	0xffffffff


	//   ....[116]....
        /*0498*/ 	.word	0xffffffff


	//   ....[117]....
        /*049c*/ 	.word	0xffffffff


	//   ....[118]....
        /*04a0*/ 	.word	0xffffffff


	//   ....[119]....
        /*04a4*/ 	.word	0xffffffff


	//   ....[120]....
        /*04a8*/ 	.word	0xffffffff


	//   ....[121]....
        /*04ac*/ 	.word	0xffffffff


	//   ....[122]....
        /*04b0*/ 	.word	0xffffffff


	//   ....[123]....
        /*04b4*/ 	.word	0xffffffff


	//   ....[124]....
        /*04b8*/ 	.word	0x0500000f


	//   ....[125]....
        /*04bc*/ 	.word	0x0500000f


	//   ....[126]....
        /*04c0*/ 	.word	0x0500000f


	//   ....[127]....
        /*04c4*/ 	.word	0x0500000f


	//   ....[128]....
        /*04c8*/ 	.word	0x0500000f


	//   ....[129]....
        /*04cc*/ 	.word	0x0500000f


	//   ....[130]....
        /*04d0*/ 	.word	0x0500000f


	//   ....[131]....
        /*04d4*/ 	.word	0x0500000f


	//   ....[132]....
        /*04d8*/ 	.word	0x0500000f


	//   ....[133]....
        /*04dc*/ 	.word	0x0500000f


	//   ....[134]....
        /*04e0*/ 	.word	0x0500000f


	//   ....[135]....
        /*04e4*/ 	.word	0x0500000f


	//   ....[136]....
        /*04e8*/ 	.word	0x0500000f


	//   ....[137]....
        /*04ec*/ 	.word	0x0500000f


	//   ....[138]....
        /*04f0*/ 	.word	0x0500000f


	//   ....[139]....
        /*04f4*/ 	.word	0x0500000f


	//   ....[140]....
        /*04f8*/ 	.word	0x0500000f


	//   ....[141]....
        /*04fc*/ 	.word	0x0500000f


	//   ....[142]....
        /*0500*/ 	.word	0x0500000f


	//   ....[143]....
        /*0504*/ 	.word	0x0500000f


	//   ....[144]....
        /*0508*/ 	.word	0x0500000f


	//   ....[145]....
        /*050c*/ 	.word	0x0500000f


	//   ....[146]....
        /*0510*/ 	.word	0x0500000f


	//   ....[147]....
        /*0514*/ 	.word	0x0500000f


	//   ....[148]....
        /*0518*/ 	.word	0x0500000f


	//   ....[149]....
        /*051c*/ 	.word	0x0500000f


	//   ....[150]....
        /*0520*/ 	.word	0x0500000f


	//   ....[151]....
        /*0524*/ 	.word	0x0500000f


	//   ....[152]....
        /*0528*/ 	.word	0x0500000f


	//   ....[153]....
        /*052c*/ 	.word	0x0500000f


	//   ....[154]....
        /*0530*/ 	.word	0x0500000f


	//   ....[155]....
        /*0534*/ 	.word	0x0500000f


	//   ....[156]....
        /*0538*/ 	.word	0x0500000f


	//   ....[157]....
        /*053c*/ 	.word	0x0500000f


	//   ....[158]....
        /*0540*/ 	.word	0x0500000f


	//   ....[159]....
        /*0544*/ 	.word	0x0500000f


	//   ....[160]....
        /*0548*/ 	.word	0x0500000f


	//   ....[161]....
        /*054c*/ 	.word	0x0500000f


	//   ....[162]....
        /*0550*/ 	.word	0x0500000f


	//   ....[163]....
        /*0554*/ 	.word	0x0500000f


	//   ....[164]....
        /*0558*/ 	.word	0x0500000f


	//   ....[165]....
        /*055c*/ 	.word	0x0500000f


	//   ....[166]....
        /*0560*/ 	.word	0x0500000f


	//   ....[167]....
        /*0564*/ 	.word	0x0500000f


	//   ....[168]....
        /*0568*/ 	.word	0x0500000f


	//   ....[169]....
        /*056c*/ 	.word	0x0500000f


	//   ....[170]....
        /*0570*/ 	.word	0x0500000f


	//   ....[171]....
        /*0574*/ 	.word	0x0500000f


	//   ....[172]....
        /*0578*/ 	.word	0x0500000f


	//   ....[173]....
        /*057c*/ 	.word	0x0500000f


	//   ....[174]....
        /*0580*/ 	.word	0x0500000f


	//   ....[175]....
        /*0584*/ 	.word	0x0500000f


	//   ....[176]....
        /*0588*/ 	.word	0x0500000f


	//   ....[177]....
        /*058c*/ 	.word	0x0500000f


	//----- nvinfo : EIATTR_COOP_GROUP_INSTR_OFFSETS
	.align		4
.L_1480:
        /*0590*/ 	.byte	0x04, 0x28
        /*0592*/ 	.short	(.L_1482 - .L_1481)


	//   ....[0]....
.L_1481:
        /*0594*/ 	.word	0x00000070


	//   ....[1]....
        /*0598*/ 	.word	0x000000b0


	//   ....[2]....
        /*059c*/ 	.word	0x000002d0


	//   ....[3]....
        /*05a0*/ 	.word	0x00000430


	//   ....[4]....
        /*05a4*/ 	.word	0x00000550


	//   ....[5]....
        /*05a8*/ 	.word	0x000006b0


	//   ....[6]....
        /*05ac*/ 	.word	0x000016c0


	//   ....[7]....
        /*05b0*/ 	.word	0x000025f0


	//   ....[8]....
        /*05b4*/ 	.word	0x00002f60


	//   ....[9]....
        /*05b8*/ 	.word	0x00004920


	//   ....[10]....
        /*05bc*/ 	.word	0x000049e0


	//   ....[11]....
        /*05c0*/ 	.word	0x000051b0


	//   ....[12]....
        /*05c4*/ 	.word	0x00005240


	//   ....[13]....
        /*05c8*/ 	.word	0x00007040


	//   ....[14]....
        /*05cc*/ 	.word	0x00008670


	//   ....[15]....
        /*05d0*/ 	.word	0x00008ea0


	//   ....[16]....
        /*05d4*/ 	.word	0x00008fb0


	//   ....[17]....
        /*05d8*/ 	.word	0x00009b00


	//   ....[18]....
        /*05dc*/ 	.word	0x00009b90


	//   ....[19]....
        /*05e0*/ 	.word	0x0000c680


	//   ....[20]....
        /*05e4*/ 	.word	0x0000c6a0


	//   ....[21]....
        /*05e8*/ 	.word	0x0000c6c0


	//   ....[22]....
        /*05ec*/ 	.word	0x0000c6e0


	//   ....[23]....
        /*05f0*/ 	.word	0x0000e8c0


	//   ....[24]....
        /*05f4*/ 	.word	0x0000f100


	//   ....[25]....
        /*05f8*/ 	.word	0x00010740


	//   ....[26]....
        /*05fc*/ 	.word	0x00010850


	//   ....[27]....
        /*0600*/ 	.word	0x000113b0


	//   ....[28]....
        /*0604*/ 	.word	0x00011440


	//   ....[29]....
        /*0608*/ 	.word	0x000128f0


	//   ....[30]....
        /*060c*/ 	.word	0x00012900


	//   ....[31]....
        /*0610*/ 	.word	0x00012980


	//   ....[32]....
        /*0614*/ 	.word	0x00012990


	//   ....[33]....
        /*0618*/ 	.word	0x00013550


	//   ....[34]....
        /*061c*/ 	.word	0x00013590


	//   ....[35]....
        /*0620*/ 	.word	0x000135c0


	//   ....[36]....
        /*0624*/ 	.word	0x000135d0


	//   ....[37]....
        /*0628*/ 	.word	0x000135e0


	//   ....[38]....
        /*062c*/ 	.word	0x000135f0


	//   ....[39]....
        /*0630*/ 	.word	0x00013600


	//   ....[40]....
        /*0634*/ 	.word	0x00013610


	//   ....[41]....
        /*0638*/ 	.word	0x00013620


	//   ....[42]....
        /*063c*/ 	.word	0x00013630


	//   ....[43]....
        /*0640*/ 	.word	0x00013640


	//   ....[44]....
        /*0644*/ 	.word	0x00013660


	//   ....[45]....
        /*0648*/ 	.word	0x00013670


	//   ....[46]....
        /*064c*/ 	.word	0x00013680


	//   ....[47]....
        /*0650*/ 	.word	0x00013690


	//   ....[48]....
        /*0654*/ 	.word	0x000136a0


	//   ....[49]....
        /*0658*/ 	.word	0x000137f0


	//   ....[50]....
        /*065c*/ 	.word	0x00013820


	//   ....[51]....
        /*0660*/ 	.word	0x000138f0


	//   ....[52]....
        /*0664*/ 	.word	0x00013910


	//   ....[53]....
        /*0668*/ 	.word	0x00013cd0


	//   ....[54]....
        /*066c*/ 	.word	0x00013cf0


	//   ....[55]....
        /*0670*/ 	.word	0x00013d00


	//   ....[56]....
        /*0674*/ 	.word	0x00013d20


	//   ....[57]....
        /*0678*/ 	.word	0x00013d40


	//   ....[58]....
        /*067c*/ 	.word	0x00013d60


	//   ....[59]....
        /*0680*/ 	.word	0x00013e60


	//   ....[60]....
        /*0684*/ 	.word	0x00013e70


	//   ....[61]....
        /*0688*/ 	.word	0x000144c0


	//   ....[62]....
        /*068c*/ 	.word	0x00014500


	//   ....[63]....
        /*0690*/ 	.word	0x00014530


	//   ....[64]....
        /*0694*/ 	.word	0x00014560


	//   ....[65]....
        /*0698*/ 	.word	0x00014580


	//   ....[66]....
        /*069c*/ 	.word	0x00014590


	//   ....[67]....
        /*06a0*/ 	.word	0x000145a0


	//   ....[68]....
        /*06a4*/ 	.word	0x000145c0


	//   ....[69]....
        /*06a8*/ 	.word	0x00014740


	//   ....[70]....
        /*06ac*/ 	.word	0x00016410


	//   ....[71]....
        /*06b0*/ 	.word	0x00016440


	//   ....[72]....
        /*06b4*/ 	.word	0x00016460


	//   ....[73]....
        /*06b8*/ 	.word	0x000164e0


	//   ....[74]....
        /*06bc*/ 	.word	0x00016510


	//   ....[75]....
        /*06c0*/ 	.word	0x00016520


	//   ....[76]....
        /*06c4*/ 	.word	0x00016540


	//   ....[77]....
        /*06c8*/ 	.word	0x00016550


	//   ....[78]....
        /*06cc*/ 	.word	0x000165f0


	//   ....[79]....
        /*06d0*/ 	.word	0x00016610


	//   ....[80]....
        /*06d4*/ 	.word	0x00016a40


	//   ....[81]....
        /*06d8*/ 	.word	0x00016a50


	//   ....[82]....
        /*06dc*/ 	.word	0x00016a60


	//   ....[83]....
        /*06e0*/ 	.word	0x00016a80


	//   ....[84]....
        /*06e4*/ 	.word	0x00016b00


	//   ....[85]....
        /*06e8*/ 	.word	0x00016b10


	//   ....[86]....
        /*06ec*/ 	.word	0x00016b80


	//   ....[87]....
        /*06f0*/ 	.word	0x00016b90


	//   ....[88]....
        /*06f4*/ 	.word	0x00016ba0


	//   ....[89]....
        /*06f8*/ 	.word	0x00016bb0


	//   ....[90]....
        /*06fc*/ 	.word	0x00017450


	//   ....[91]....
        /*0700*/ 	.word	0x00017470


	//   ....[92]....
        /*0704*/ 	.word	0x00017490


	//   ....[93]....
        /*0708*/ 	.word	0x00017510


	//   ....[94]....
        /*070c*/ 	.word	0x00017530


	//   ....[95]....
        /*0710*/ 	.word	0x000175b0


	//   ....[96]....
        /*0714*/ 	.word	0x000175d0


	//   ....[97]....
        /*0718*/ 	.word	0x000175e0


	//   ....[98]....
        /*071c*/ 	.word	0x000175f0


	//   ....[99]....
        /*0720*/ 	.word	0x000176c0


	//   ....[100]....
        /*0724*/ 	.word	0x000176e0


	//   ....[101]....
        /*0728*/ 	.word	0x000176f0


	//   ....[102]....
        /*072c*/ 	.word	0x00018120


	//   ....[103]....
        /*0730*/ 	.word	0x00018130


	//   ....[104]....
        /*0734*/ 	.word	0x00018150


	//   ....[105]....
        /*0738*/ 	.word	0x000181a0


	//   ....[106]....
        /*073c*/ 	.word	0x000181b0


	//   ....[107]....
        /*0740*/ 	.word	0x000181f0


	//   ....[108]....
        /*0744*/ 	.word	0x00018200


	//   ....[109]....
        /*0748*/ 	.word	0x00018210


	//   ....[110]....
        /*074c*/ 	.word	0x00018250


	//   ....[111]....
        /*0750*/ 	.word	0x00018290


	//   ....[112]....
        /*0754*/ 	.word	0x000186c0


	//   ....[113]....
        /*0758*/ 	.word	0x000186d0


	//   ....[114]....
        /*075c*/ 	.word	0x000186e0


	//   ....[115]....
        /*0760*/ 	.word	0x00018720


	//   ....[116]....
        /*0764*/ 	.word	0x00018730


	//   ....[117]....
        /*0768*/ 	.word	0x00018770


	//   ....[118]....
        /*076c*/ 	.word	0x00018780


	//   ....[119]....
        /*0770*/ 	.word	0x00018790


	//   ....[120]....
        /*0774*/ 	.word	0x000187d0


	//   ....[121]....
        /*0778*/ 	.word	0x00018810


	//   ....[122]....
        /*077c*/ 	.word	0x00019850


	//   ....[123]....
        /*0780*/ 	.word	0x000199f0


	//   ....[124]....
        /*0784*/ 	.word	0x0001a0f0


	//   ....[125]....
        /*0788*/ 	.word	0x0001a1e0


	//   ....[126]....
        /*078c*/ 	.word	0x0001a2c0


	//   ....[127]....
        /*0790*/ 	.word	0x0001a340


	//   ....[128]....
        /*0794*/ 	.word	0x0001a420


	//   ....[129]....
        /*0798*/ 	.word	0x0001a4c0


	//   ....[130]....
        /*079c*/ 	.word	0x0001a560


	//   ....[131]....
        /*07a0*/ 	.word	0x0001a5e0


	//   ....[132]....
        /*07a4*/ 	.word	0x0001a680


	//   ....[133]....
        /*07a8*/ 	.word	0x0001a6e0


	//   ....[134]....
        /*07ac*/ 	.word	0x0001a7b0


	//   ....[135]....
        /*07b0*/ 	.word	0x0001a8c0


	//   ....[136]....
        /*07b4*/ 	.word	0x0001a970


	//   ....[137]....
        /*07b8*/ 	.word	0x0001a9f0


	//   ....[138]....
        /*07bc*/ 	.word	0x0001aad0


	//   ....[139]....
        /*07c0*/ 	.word	0x0001ab30


	//   ....[140]....
        /*07c4*/ 	.word	0x0001ac10


	//   ....[141]....
        /*07c8*/ 	.word	0x0001ac70


	//   ....[142]....
        /*07cc*/ 	.word	0x0001ad10


	//   ....[143]....
        /*07d0*/ 	.word	0x0001adb0


	//   ....[144]....
        /*07d4*/ 	.word	0x0001ae60


	//   ....[145]....
        /*07d8*/ 	.word	0x0001aef0


	//   ....[146]....
        /*07dc*/ 	.word	0x0001af60


	//   ....[147]....
        /*07e0*/ 	.word	0x0001afc0


	//   ....[148]....
        /*07e4*/ 	.word	0x0001b0b0


	//   ....[149]....
        /*07e8*/ 	.word	0x0001b110


	//   ....[150]....
        /*07ec*/ 	.word	0x0001b210


	//   ....[151]....
        /*07f0*/ 	.word	0x0001b270


	//   ....[152]....
        /*07f4*/ 	.word	0x0001b310


	//   ....[153]....
        /*07f8*/ 	.word	0x0001b3d0


	//   ....[154]....
        /*07fc*/ 	.word	0x0001b4c0


	//   ....[155]....
        /*0800*/ 	.word	0x0001b520


	//   ....[156]....
        /*0804*/ 	.word	0x0001b5e0


	//   ....[157]....
        /*0808*/ 	.word	0x0001b720


	//   ....[158]....
        /*080c*/ 	.word	0x0001b7d0


	//   ....[159]....
        /*0810*/ 	.word	0x0001b880


	//   ....[160]....
        /*0814*/ 	.word	0x0001b920


	//   ....[161]....
        /*0818*/ 	.word	0x0001b9d0


	//   ....[162]....
        /*081c*/ 	.word	0x0001ba70


	//   ....[163]....
        /*0820*/ 	.word	0x0001bb20


	//   ....[164]....
        /*0824*/ 	.word	0x0001bbc0


	//   ....[165]....
        /*0828*/ 	.word	0x0001bc30


	//   ....[166]....
        /*082c*/ 	.word	0x0001bcf0


	//   ....[167]....
        /*0830*/ 	.word	0x0001bdf0


	//   ....[168]....
        /*0834*/ 	.word	0x0001be80


	//   ....[169]....
        /*0838*/ 	.word	0x0001bee0


	//   ....[170]....
        /*083c*/ 	.word	0x0001bf90


	//   ....[171]....
        /*0840*/ 	.word	0x0001bff0


	//   ....[172]....
        /*0844*/ 	.word	0x0001c0a0


	//   ....[173]....
        /*0848*/ 	.word	0x0001c100


	//   ....[174]....
        /*084c*/ 	.word	0x0001c1b0


	//   ....[175]....
        /*0850*/ 	.word	0x0001c210


	//   ....[176]....
        /*0854*/ 	.word	0x0001c2c0


	//   ....[177]....
        /*0858*/ 	.word	0x0001c520


	//----- nvinfo : EIATTR_REG_RECONFIG
	.align		4
.L_1482:
        /*085c*/ 	.byte	0x01, 0x54
	.zero		2


	//----- nvinfo : EIATTR_SYSCALL_OFFSETS
	.align		4
        /*0860*/ 	.byte	0x04, 0x46
        /*0862*/ 	.short	(.L_1484 - .L_1483)


	//   ....[0]....
.L_1483:
        /*0864*/ 	.word	0x00001870


	//   ....[1]....
        /*0868*/ 	.word	0x00015680


	//   ....[2]....
        /*086c*/ 	.word	0x000157f0


	//   ....[3]....
        /*0870*/ 	.word	0x00015940


	//   ....[4]....
        /*0874*/ 	.word	0x00015a80


	//   ....[5]....
        /*0878*/ 	.word	0x00016f60


	//----- nvinfo : EIATTR_MBARRIER_INSTR_OFFSETS
	.align		4
.L_1484:
        /*087c*/ 	.byte	0x04, 0x39
        /*087e*/ 	.short	(.L_1486 - .L_1485)


	//   ....[0]....
.L_1485:
        /*0880*/ 	.word	0x00000180
        /*0884*/ 	.word	0x000000ff
        /*0888*/ 	.word	0x00013200
        /*088c*/ 	.short	0x0100
        /*088e*/ 	.byte	0x08
	.zero		1


	//   ....[1]....
        /*0890*/ 	.word	0x00000190
        /*0894*/ 	.word	0x000000ff
        /*0898*/ 	.word	0x00013220
        /*089c*/ 	.short	0x0100
        /*089e*/ 	.byte	0x08
	.zero		1


	//   ....[2]....
        /*08a0*/ 	.word	0x00000280
        /*08a4*/ 	.word	0x000000ff
        /*08a8*/ 	.word	0x00013230
        /*08ac*/ 	.short	0x0100
        /*08ae*/ 	.byte	0x08
	.zero		1


	//   ....[3]....
        /*08b0*/ 	.word	0x00000290
        /*08b4*/ 	.word	0x000000ff
        /*08b8*/ 	.word	0x00013240
        /*08bc*/ 	.short	0x0100
        /*08be*/ 	.byte	0x08
	.zero		1


	//   ....[4]....
        /*08c0*/ 	.word	0x000002a0
        /*08c4*/ 	.word	0x000000ff
        /*08c8*/ 	.word	0x00013238
        /*08cc*/ 	.short	0x0100
        /*08ce*/ 	.byte	0x08
	.zero		1


	//   ....[5]....
        /*08d0*/ 	.word	0x000002b0
        /*08d4*/ 	.word	0x000000ff
        /*08d8*/ 	.word	0x00013248
        /*08dc*/ 	.short	0x0100
        /*08de*/ 	.byte	0x08
	.zero		1


	//   ....[6]....
        /*08e0*/ 	.word	0x000003e0
        /*08e4*/ 	.word	0x000000ff
        /*08e8*/ 	.word	0x00013250
        /*08ec*/ 	.short	0x0100
        /*08ee*/ 	.byte	0x08
	.zero		1


	//   ....[7]....
        /*08f0*/ 	.word	0x000003f0
        /*08f4*/ 	.word	0x000000ff
        /*08f8*/ 	.word	0x00013260
        /*08fc*/ 	.short	0x0100
        /*08fe*/ 	.byte	0x08
	.zero		1


	//   ....[8]....
        /*0900*/ 	.word	0x00000400
        /*0904*/ 	.word	0x000000ff
        /*0908*/ 	.word	0x00013258
        /*090c*/ 	.short	0x0100
        /*090e*/ 	.byte	0x08
	.zero		1


	//   ....[9]....
        /*0910*/ 	.word	0x00000410
        /*0914*/ 	.word	0x000000ff
        /*0918*/ 	.word	0x00013268
        /*091c*/ 	.short	0x0100
        /*091e*/ 	.byte	0x08
	.zero		1


	//   ....[10]....
        /*0920*/ 	.word	0x00000500
        /*0924*/ 	.word	0x000000ff
        /*0928*/ 	.word	0x00013270
        /*092c*/ 	.short	0x0100
        /*092e*/ 	.byte	0x06
	.zero		1


	//   ....[11]....
        /*0930*/ 	.word	0x00000510
        /*0934*/ 	.word	0x000000ff
        /*0938*/ 	.word	0x00013280
        /*093c*/ 	.short	0x0100
        /*093e*/ 	.byte	0x06
	.zero		1


	//   ....[12]....
        /*0940*/ 	.word	0x00000520
        /*0944*/ 	.word	0x000000ff
        /*0948*/ 	.word	0x00013278
        /*094c*/ 	.short	0x0100
        /*094e*/ 	.byte	0x06
	.zero		1


	//   ....[13]....
        /*0950*/ 	.word	0x00000530
        /*0954*/ 	.word	0x000000ff
        /*0958*/ 	.word	0x00013288
        /*095c*/ 	.short	0x0100
        /*095e*/ 	.byte	0x06
	.zero		1


	//   ....[14]....
        /*0960*/ 	.word	0x00000660
        /*0964*/ 	.word	0x000000ff
        /*0968*/ 	.word	0x00013290
        /*096c*/ 	.short	0x0100
        /*096e*/ 	.byte	0x08
	.zero		1


	//   ....[15]....
        /*0970*/ 	.word	0x00000670
        /*0974*/ 	.word	0x000000ff
        /*0978*/ 	.word	0x000132a0
        /*097c*/ 	.short	0x0100
        /*097e*/ 	.byte	0x08
	.zero		1


	//   ....[16]....
        /*0980*/ 	.word	0x00000680
        /*0984*/ 	.word	0x000000ff
        /*0988*/ 	.word	0x00013298
        /*098c*/ 	.short	0x0100
        /*098e*/ 	.byte	0x08
	.zero		1


	//   ....[17]....
        /*0990*/ 	.word	0x00000690
        /*0994*/ 	.word	0x000000ff
        /*0998*/ 	.word	0x000132a8
        /*099c*/ 	.short	0x0100
        /*099e*/ 	.byte	0x08
	.zero		1


	//   ....[18]....
        /*09a0*/ 	.word	0x000007e0
        /*09a4*/ 	.word	0x000000ff
        /*09a8*/ 	.word	0x000132b0
        /*09ac*/ 	.short	0x0100
        /*09ae*/ 	.byte	0x08
	.zero		1


	//   ....[19]....
        /*09b0*/ 	.word	0x000007f0
        /*09b4*/ 	.word	0x000000ff
        /*09b8*/ 	.word	0x000132c0
        /*09bc*/ 	.short	0x0100
        /*09be*/ 	.byte	0x08
	.zero		1


	//   ....[20]....
        /*09c0*/ 	.word	0x00000800
        /*09c4*/ 	.word	0x000000ff
        /*09c8*/ 	.word	0x000132b8
        /*09cc*/ 	.short	0x0100
        /*09ce*/ 	.byte	0x08
	.zero		1


	//   ....[21]....
        /*09d0*/ 	.word	0x00000810
        /*09d4*/ 	.word	0x000000ff
        /*09d8*/ 	.word	0x000132c8
        /*09dc*/ 	.short	0x0100
        /*09de*/ 	.byte	0x08
	.zero		1


	//   ....[22]....
        /*09e0*/ 	.word	0x00001bc0
        /*09e4*/ 	.word	0x000000ff
        /*09e8*/ 	.word	0x00013200
        /*09ec*/ 	.short	0x010a
        /*09ee*/ 	.byte	0x2d
	.zero		1


	//   ....[23]....
        /*09f0*/ 	.word	0x00001c60
        /*09f4*/ 	.word	0x0000000b
        /*09f8*/ 	.word	0x00013230
        /*09fc*/ 	.short	0x010a
        /*09fe*/ 	.byte	0x3f
	.zero		1


	//   ....[24]....
        /*0a00*/ 	.word	0x00001ca0
        /*0a04*/ 	.word	0x0000000b
        /*0a08*/ 	.word	0x00013230
        /*0a0c*/ 	.short	0x010a
        /*0a0e*/ 	.byte	0x3f
	.zero		1


	//   ....[25]....
        /*0a10*/ 	.word	0x00002780
        /*0a14*/ 	.word	0x000000ff
        /*0a18*/ 	.word	0x00000000
        /*0a1c*/ 	.short	0x0101
        /*0a1e*/ 	.byte	0x06
	.zero		1


	//   ....[26]....
        /*0a20*/ 	.word	0x00006490
        /*0a24*/ 	.word	0x000000ff
        /*0a28*/ 	.word	0x00013230
        /*0a2c*/ 	.short	0x010a
        /*0a2e*/ 	.byte	0x18
	.zero		1


	//   ....[27]....
        /*0a30*/ 	.word	0x000064d0
        /*0a34*/ 	.word	0x000000ff
        /*0a38*/ 	.word	0x00013230
        /*0a3c*/ 	.short	0x010a
        /*0a3e*/ 	.byte	0x18
	.zero		1


	//   ....[28]....
        /*0a40*/ 	.word	0x00006920
        /*0a44*/ 	.word	0x000000ff
        /*0a48*/ 	.word	0x00013250
        /*0a4c*/ 	.short	0x010a
        /*0a4e*/ 	.byte	0x0b
	.zero		1


	//   ....[29]....
        /*0a50*/ 	.word	0x00006960
        /*0a54*/ 	.word	0x000000ff
        /*0a58*/ 	.word	0x00013250
        /*0a5c*/ 	.short	0x010a
        /*0a5e*/ 	.byte	0x0b
	.zero		1


	//   ....[30]....
        /*0a60*/ 	.word	0x000071d0
        /*0a64*/ 	.word	0x000000ff
        /*0a68*/ 	.word	0x00000000
        /*0a6c*/ 	.short	0x0101
        /*0a6e*/ 	.byte	0x18
	.zero		1


	//   ....[31]....
        /*0a70*/ 	.word	0x0000a880
        /*0a74*/ 	.word	0x000000ff
        /*0a78*/ 	.word	0x00000000
        /*0a7c*/ 	.short	0x0101
        /*0a7e*/ 	.byte	0x06
	.zero		1


	//   ....[32]....
        /*0a80*/ 	.word	0x0000b060
        /*0a84*/ 	.word	0x000000ff
        /*0a88*/ 	.word	0x00013230
        /*0a8c*/ 	.short	0x010a
        /*0a8e*/ 	.byte	0x15
	.zero		1


	//   ....[33]....
        /*0a90*/ 	.word	0x0000b0a0
        /*0a94*/ 	.word	0x000000ff
        /*0a98*/ 	.word	0x00013230
        /*0a9c*/ 	.short	0x010a
        /*0a9e*/ 	.byte	0x15
	.zero		1


	//   ....[34]....
        /*0aa0*/ 	.word	0x0000b4f0
        /*0aa4*/ 	.word	0x000000ff
        /*0aa8*/ 	.word	0x00013250
        /*0aac*/ 	.short	0x010a
        /*0aae*/ 	.byte	0x0b
	.zero		1


	//   ....[35]....
        /*0ab0*/ 	.word	0x0000b530
        /*0ab4*/ 	.word	0x000000ff
        /*0ab8*/ 	.word	0x00013250
        /*0abc*/ 	.short	0x010a
        /*0abe*/ 	.byte	0x0b
	.zero		1


	//   ....[36]....
        /*0ac0*/ 	.word	0x0000be40
        /*0ac4*/ 	.word	0x000000ff
        /*0ac8*/ 	.word	0x00000000
        /*0acc*/ 	.short	0x0101
        /*0ace*/ 	.byte	0x15
	.zero		1


	//   ....[37]....
        /*0ad0*/ 	.word	0x0000d7a0
        /*0ad4*/ 	.word	0x000000ff
        /*0ad8*/ 	.word	0x00000000
        /*0adc*/ 	.short	0x0101
        /*0ade*/ 	.byte	0x06
	.zero		1


	//   ....[38]....
        /*0ae0*/ 	.word	0x0000dd30
        /*0ae4*/ 	.word	0x000000ff
        /*0ae8*/ 	.word	0x00013230
        /*0aec*/ 	.short	0x010a
        /*0aee*/ 	.byte	0x06
	.zero		1


	//   ....[39]....
        /*0af0*/ 	.word	0x0000dd70
        /*0af4*/ 	.word	0x000000ff
        /*0af8*/ 	.word	0x00013230
        /*0afc*/ 	.short	0x010a
        /*0afe*/ 	.byte	0x06
	.zero		1


	//   ....[40]....
        /*0b00*/ 	.word	0x0000e1c0
        /*0b04*/ 	.word	0x000000ff
        /*0b08*/ 	.word	0x00013250
        /*0b0c*/ 	.short	0x010a
        /*0b0e*/ 	.byte	0x0b
	.zero		1


	//   ....[41]....
        /*0b10*/ 	.word	0x0000e200
        /*0b14*/ 	.word	0x000000ff
        /*0b18*/ 	.word	0x00013250
        /*0b1c*/ 	.short	0x010a
        /*0b1e*/ 	.byte	0x0b
	.zero		1


	//   ....[42]....
        /*0b20*/ 	.word	0x0000ea20
        /*0b24*/ 	.word	0x000000ff
        /*0b28*/ 	.word	0x00000000
        /*0b2c*/ 	.short	0x0101
        /*0b2e*/ 	.byte	0x06
	.zero		1


	//   ....[43]....
        /*0b30*/ 	.word	0x00012120
        /*0b34*/ 	.word	0x000000ff
        /*0b38*/ 	.word	0x00000000
        /*0b3c*/ 	.short	0x0101
        /*0b3e*/ 	.byte	0x06
	.zero		1


	//   ....[44]....
        /*0b40*/ 	.word	0x000125c0
        /*0b44*/ 	.word	0x000000ff
        /*0b48*/ 	.word	0x00013250
        /*0b4c*/ 	.short	0x010a
        /*0b4e*/ 	.byte	0x0e
	.zero		1


	//   ....[45]....
        /*0b50*/ 	.word	0x00012600
        /*0b54*/ 	.word	0x000000ff
        /*0b58*/ 	.word	0x00013250
        /*0b5c*/ 	.short	0x010a
        /*0b5e*/ 	.byte	0x0e
	.zero		1


	//   ....[46]....
        /*0b60*/ 	.word	0x00012c70
        /*0b64*/ 	.word	0x000000ff
        /*0b68*/ 	.word	0x00000000
        /*0b6c*/ 	.short	0x0101
        /*0b6e*/ 	.byte	0x04
	.zero		1


	//   ....[47]....
        /*0b70*/ 	.word	0x00013e20
        /*0b74*/ 	.word	0x00000000
        /*0b78*/ 	.word	0x00000000
        /*0b7c*/ 	.short	0x0101
        /*0b7e*/ 	.byte	0x3f
	.zero		1


	//   ....[48]....
        /*0b80*/ 	.word	0x000160c0
        /*0b84*/ 	.word	0x00000000
        /*0b88*/ 	.word	0x00013280
        /*0b8c*/ 	.short	0x010a
        /*0b8e*/ 	.byte	0x3f
	.zero		1


	//   ....[49]....
        /*0b90*/ 	.word	0x000166d0
        /*0b94*/ 	.word	0x00000000
        /*0b98*/ 	.word	0x00013270
        /*0b9c*/ 	.short	0x0107
        /*0b9e*/ 	.byte	0x3f
	.zero		1


	//   ....[50]....
        /*0ba0*/ 	.word	0x00016790
        /*0ba4*/ 	.word	0x00000000
        /*0ba8*/ 	.word	0x00013270
        /*0bac*/ 	.short	0x0101
        /*0bae*/ 	.byte	0x3f
	.zero		1


	//   ....[51]....
        /*0bb0*/ 	.word	0x000167e0
        /*0bb4*/ 	.word	0x00000000
        /*0bb8*/ 	.word	0x00013240
        /*0bbc*/ 	.short	0x010a
        /*0bbe*/ 	.byte	0x3f
	.zero		1


	//   ....[52]....
        /*0bc0*/ 	.word	0x00016d30
        /*0bc4*/ 	.word	0x00000000
        /*0bc8*/ 	.word	0x00013230
        /*0bcc*/ 	.short	0x0107
        /*0bce*/ 	.byte	0x3f
	.zero		1


	//   ....[53]....
        /*0bd0*/ 	.word	0x00016e00
        /*0bd4*/ 	.word	0x00000000
        /*0bd8*/ 	.word	0x00013230
        /*0bdc*/ 	.short	0x0101
        /*0bde*/ 	.byte	0x3f
	.zero		1


	//   ....[54]....
        /*0be0*/ 	.word	0x000177f0
        /*0be4*/ 	.word	0x00000011
        /*0be8*/ 	.word	0x00013200
        /*0bec*/ 	.short	0x0107
        /*0bee*/ 	.byte	0x3f
	.zero		1


	//   ....[55]....
        /*0bf0*/ 	.word	0x000178e0
        /*0bf4*/ 	.word	0x00000011
        /*0bf8*/ 	.word	0x00013200
        /*0bfc*/ 	.short	0x0101
        /*0bfe*/ 	.byte	0x3f
	.zero		1


	//   ....[56]....
        /*0c00*/ 	.word	0x00017900
        /*0c04*/ 	.word	0x00000011
        /*0c08*/ 	.word	0x00013220
        /*0c0c*/ 	.short	0x010a
        /*0c0e*/ 	.byte	0x3f
	.zero		1


	//   ....[57]....
        /*0c10*/ 	.word	0x00017e70
        /*0c14*/ 	.word	0x00000000
        /*0c18*/ 	.word	0x00013280
        /*0c1c*/ 	.short	0x010a
        /*0c1e*/ 	.byte	0x3f
	.zero		1


	//   ....[58]....
        /*0c20*/ 	.word	0x00018340
        /*0c24*/ 	.word	0x00000000
        /*0c28*/ 	.word	0x00013270
        /*0c2c*/ 	.short	0x0107
        /*0c2e*/ 	.byte	0x3f
	.zero		1


	//   ....[59]....
        /*0c30*/ 	.word	0x00018400
        /*0c34*/ 	.word	0x00000000
        /*0c38*/ 	.word	0x00013270
        /*0c3c*/ 	.short	0x0101
        /*0c3e*/ 	.byte	0x3f
	.zero		1


	//   ....[60]....
        /*0c40*/ 	.word	0x00018450
        /*0c44*/ 	.word	0x00000000
        /*0c48*/ 	.word	0x00013240
        /*0c4c*/ 	.short	0x010a
        /*0c4e*/ 	.byte	0x3f
	.zero		1


	//   ....[61]....
        /*0c50*/ 	.word	0x00018890
        /*0c54*/ 	.word	0x00000000
        /*0c58*/ 	.word	0x00013230
        /*0c5c*/ 	.short	0x0107
        /*0c5e*/ 	.byte	0x3f
	.zero		1


	//   ....[62]....
        /*0c60*/ 	.word	0x00018950
        /*0c64*/ 	.word	0x00000000
        /*0c68*/ 	.word	0x00013230
        /*0c6c*/ 	.short	0x0101
        /*0c6e*/ 	.byte	0x3f
	.zero		1


	//   ....[63]....
        /*0c70*/ 	.word	0x000189e0
        /*0c74*/ 	.word	0x00000002
        /*0c78*/ 	.word	0x00013270
        /*0c7c*/ 	.short	0x010a
        /*0c7e*/ 	.byte	0x3f
	.zero		1


	//   ....[64]....
        /*0c80*/ 	.word	0x00018a70
        /*0c84*/ 	.word	0x00000002
        /*0c88*/ 	.word	0x00013260
        /*0c8c*/ 	.short	0x010a
        /*0c8e*/ 	.byte	0x3f
	.zero		1


	//   ....[65]....
        /*0c90*/ 	.word	0x00018ea0
        /*0c94*/ 	.word	0x00000002
        /*0c98*/ 	.word	0x00013250
        /*0c9c*/ 	.short	0x0101
        /*0c9e*/ 	.byte	0x3f
	.zero		1


	//   ....[66]....
        /*0ca0*/ 	.word	0x00018f30
        /*0ca4*/ 	.word	0x00000002
        /*0ca8*/ 	.word	0x00000000
        /*0cac*/ 	.short	0x0101
        /*0cae*/ 	.byte	0x3f
	.zero		1


	//   ....[67]....
        /*0cb0*/ 	.word	0x00019120
        /*0cb4*/ 	.word	0x00000000
        /*0cb8*/ 	.word	0x00013270
        /*0cbc*/ 	.short	0x010a
        /*0cbe*/ 	.byte	0x3f
	.zero		1


	//   ....[68]....
        /*0cc0*/ 	.word	0x000191b0
        /*0cc4*/ 	.word	0x00000000
        /*0cc8*/ 	.word	0x00013260
        /*0ccc*/ 	.short	0x010a
        /*0cce*/ 	.byte	0x3f
	.zero		1


	//   ....[69]....
        /*0cd0*/ 	.word	0x00019600
        /*0cd4*/ 	.word	0x00000000
        /*0cd8*/ 	.word	0x00013250
        /*0cdc*/ 	.short	0x0101
        /*0cde*/ 	.byte	0x3f
	.zero		1


	//   ....[70]....
        /*0ce0*/ 	.word	0x00019680
        /*0ce4*/ 	.word	0x00000000
        /*0ce8*/ 	.word	0x00000000
        /*0cec*/ 	.short	0x0101
        /*0cee*/ 	.byte	0x3f
	.zero		1


	//   ....[71]....
        /*0cf0*/ 	.word	0x00019970
        /*0cf4*/ 	.word	0x00000005
        /*0cf8*/ 	.word	0x00013220
        /*0cfc*/ 	.short	0x010a
        /*0cfe*/ 	.byte	0x3f
	.zero		1


	//   ....[72]....
        /*0d00*/ 	.word	0x00019b10
        /*0d04*/ 	.word	0x00000004
        /*0d08*/ 	.word	0x00013240
        /*0d0c*/ 	.short	0x010a
        /*0d0e*/ 	.byte	0x3f
	.zero		1


	//   ....[73]....
        /*0d10*/ 	.word	0x00019bc0
        /*0d14*/ 	.word	0x00000005
        /*0d18*/ 	.word	0x00013240
        /*0d1c*/ 	.short	0x010a
        /*0d1e*/ 	.byte	0x3f
	.zero		1


	//   ....[74]....
        /*0d20*/ 	.word	0x00019c00
        /*0d24*/ 	.word	0x00000004
        /*0d28*/ 	.word	0x00013260
        /*0d2c*/ 	.short	0x010a
        /*0d2e*/ 	.byte	0x3f
	.zero		1


	//   ....[75]....
        /*0d30*/ 	.word	0x00019c40
        /*0d34*/ 	.word	0x00000005
        /*0d38*/ 	.word	0x00013260
        /*0d3c*/ 	.short	0x010a
        /*0d3e*/ 	.byte	0x3f
	.zero		1


	//   ....[76]....
        /*0d40*/ 	.word	0x00019c80
        /*0d44*/ 	.word	0x00000004
        /*0d48*/ 	.word	0x00013280
        /*0d4c*/ 	.short	0x010a
        /*0d4e*/ 	.byte	0x3f
	.zero		1


	//   ....[77]....
        /*0d50*/ 	.word	0x00019cc0
        /*0d54*/ 	.word	0x00000005
        /*0d58*/ 	.word	0x00013280
        /*0d5c*/ 	.short	0x010a
        /*0d5e*/ 	.byte	0x3f
	.zero		1


	//   ....[78]....
        /*0d60*/ 	.word	0x00019d30
        /*0d64*/ 	.word	0x00000003
        /*0d68*/ 	.word	0x00013200
        /*0d6c*/ 	.short	0x010a
        /*0d6e*/ 	.byte	0x3f
	.zero		1


	//   ....[79]....
        /*0d70*/ 	.word	0x00019d80
        /*0d74*/ 	.word	0x0000000b
        /*0d78*/ 	.word	0x00013230
        /*0d7c*/ 	.short	0x010a
        /*0d7e*/ 	.byte	0x3f
	.zero		1


	//   ....[80]....
        /*0d80*/ 	.word	0x00019de0
        /*0d84*/ 	.word	0x0000000a
        /*0d88*/ 	.word	0x00013230
        /*0d8c*/ 	.short	0x010a
        /*0d8e*/ 	.byte	0x3f
	.zero		1


	//   ....[81]....
        /*0d90*/ 	.word	0x00019e40
        /*0d94*/ 	.word	0x0000000a
        /*0d98*/ 	.word	0x00013250
        /*0d9c*/ 	.short	0x010a
        /*0d9e*/ 	.byte	0x3f
	.zero		1


	//   ....[82]....
        /*0da0*/ 	.word	0x00019ea0
        /*0da4*/ 	.word	0x0000000a
        /*0da8*/ 	.word	0x00013230
        /*0dac*/ 	.short	0x010a
        /*0dae*/ 	.byte	0x3f
	.zero		1


	//   ....[83]....
        /*0db0*/ 	.word	0x00019f00
        /*0db4*/ 	.word	0x0000000a
        /*0db8*/ 	.word	0x00013250
        /*0dbc*/ 	.short	0x010a
        /*0dbe*/ 	.byte	0x3f
	.zero		1


	//   ....[84]....
        /*0dc0*/ 	.word	0x00019f60
        /*0dc4*/ 	.word	0x0000000a
        /*0dc8*/ 	.word	0x00013230
        /*0dcc*/ 	.short	0x010a
        /*0dce*/ 	.byte	0x3f
	.zero		1


	//   ....[85]....
        /*0dd0*/ 	.word	0x00019fc0
        /*0dd4*/ 	.word	0x0000000a
        /*0dd8*/ 	.word	0x00013250
        /*0ddc*/ 	.short	0x010a
        /*0dde*/ 	.byte	0x3f
	.zero		1


	//   ....[86]....
        /*0de0*/ 	.word	0x0001a020
        /*0de4*/ 	.word	0x00000005
        /*0de8*/ 	.word	0x00013250
        /*0dec*/ 	.short	0x010a
        /*0dee*/ 	.byte	0x3f
	.zero		1


	//   ....[87]....
        /*0df0*/ 	.word	0x0001a130
        /*0df4*/ 	.word	0x00000000
        /*0df8*/ 	.word	0x00013280
        /*0dfc*/ 	.short	0x010a
        /*0dfe*/ 	.byte	0x3f
	.zero		1


	//   ....[88]....
        /*0e00*/ 	.word	0x0001a810
        /*0e04*/ 	.word	0x00000000
        /*0e08*/ 	.word	0x00013240
        /*0e0c*/ 	.short	0x010a
        /*0e0e*/ 	.byte	0x3f
	.zero		1


	//   ....[89]....
        /*0e10*/ 	.word	0x0001b610
        /*0e14*/ 	.word	0x00000011
        /*0e18*/ 	.word	0x00013220
        /*0e1c*/ 	.short	0x010a
        /*0e1e*/ 	.byte	0x3f
	.zero		1


	//   ....[90]....
        /*0e20*/ 	.word	0x0001b670
        /*0e24*/ 	.word	0x00000000
        /*0e28*/ 	.word	0x00013280
        /*0e2c*/ 	.short	0x010a
        /*0e2e*/ 	.byte	0x3f
	.zero		1


	//   ....[91]....
        /*0e30*/ 	.word	0x0001bd40
        /*0e34*/ 	.word	0x00000000
        /*0e38*/ 	.word	0x00013240
        /*0e3c*/ 	.short	0x010a
        /*0e3e*/ 	.byte	0x3f
	.zero		1


	//   ....[92]....
        /*0e40*/ 	.word	0x0001c300
        /*0e44*/ 	.word	0x00000002
        /*0e48*/ 	.word	0x00013270
        /*0e4c*/ 	.short	0x010a
        /*0e4e*/ 	.byte	0x3f
	.zero		1


	//   ....[93]....
        /*0e50*/ 	.word	0x0001c350
        /*0e54*/ 	.word	0x00000002
        /*0e58*/ 	.word	0x00013260
        /*0e5c*/ 	.short	0x010a
        /*0e5e*/ 	.byte	0x3f
	.zero		1


	//   ....[94]....
        /*0e60*/ 	.word	0x0001c3a0
        /*0e64*/ 	.word	0x00000000
        /*0e68*/ 	.word	0x00013270
        /*0e6c*/ 	.short	0x010a
        /*0e6e*/ 	.byte	0x3f
	.zero		1


	//   ....[95]....
        /*0e70*/ 	.word	0x0001c3f0
        /*0e74*/ 	.word	0x00000000
        /*0e78*/ 	.word	0x00013260
        /*0e7c*/ 	.short	0x010a
        /*0e7e*/ 	.byte	0x3f
	.zero		1


	//   ....[96]....
        /*0e80*/ 	.word	0x0001c440
        /*0e84*/ 	.word	0x00000005
        /*0e88*/ 	.word	0x00013220
        /*0e8c*/ 	.short	0x010a
        /*0e8e*/ 	.byte	0x3f
	.zero		1


	//   ....[97]....
        /*0e90*/ 	.word	0x0001c5e0
        /*0e94*/ 	.word	0x00000004
        /*0e98*/ 	.word	0x00013240
        /*0e9c*/ 	.short	0x010a
        /*0e9e*/ 	.byte	0x3f
	.zero		1


	//   ....[98]....
        /*0ea0*/ 	.word	0x0001c630
        /*0ea4*/ 	.word	0x00000005
        /*0ea8*/ 	.word	0x00013240
        /*0eac*/ 	.short	0x010a
        /*0eae*/ 	.byte	0x3f
	.zero		1


	//   ....[99]....
        /*0eb0*/ 	.word	0x0001c680
        /*0eb4*/ 	.word	0x00000004
        /*0eb8*/ 	.word	0x00013260
        /*0ebc*/ 	.short	0x010a
        /*0ebe*/ 	.byte	0x3f
	.zero		1


	//   ....[100]....
        /*0ec0*/ 	.word	0x0001c6d0
        /*0ec4*/ 	.word	0x00000005
        /*0ec8*/ 	.word	0x00013260
        /*0ecc*/ 	.short	0x010a
        /*0ece*/ 	.byte	0x3f
	.zero		1


	//   ....[101]....
        /*0ed0*/ 	.word	0x0001c720
        /*0ed4*/ 	.word	0x00000004
        /*0ed8*/ 	.word	0x00013280
        /*0edc*/ 	.short	0x010a
        /*0ede*/ 	.byte	0x3f
	.zero		1


	//----- nvinfo : EIATTR_NUM_MBARRIERS
	.align		4
.L_1486:
        /*0ee0*/ 	.byte	0x03, 0x38
        /*0ee2*/ 	.short	0x0016


	//----- nvinfo : EIATTR_EXIT_INSTR_OFFSETS
	.align		4
        /*0ee4*/ 	.byte	0x04, 0x1c
        /*0ee6*/ 	.short	(.L_1488 - .L_1487)


	//   ....[0]....
.L_1487:
        /*0ee8*/ 	.word	0x00000960


	//   ....[1]....
        /*0eec*/ 	.word	0x000146d0


	//   ....[2]....
        /*0ef0*/ 	.word	0x00019d10


	//----- nvinfo : EIATTR_MAX_THREADS
	.align		4
.L_1488:
        /*0ef4*/ 	.byte	0x04, 0x05
        /*0ef6*/ 	.short	(.L_1490 - .L_1489)
.L_1489:
        /*0ef8*/ 	.word	0x00000200
        /*0efc*/ 	.word	0x00000001
        /*0f00*/ 	.word	0x00000001


	//----- nvinfo : EIATTR_CRS_STACK_SIZE
	.align		4
.L_1490:
        /*0f04*/ 	.byte	0x04, 0x1e
        /*0f06*/ 	.short	(.L_1492 - .L_1491)
.L_1491:
        /*0f08*/ 	.word	0x00000000


	//----- nvinfo : EIATTR_CBANK_PARAM_SIZE
	.align		4
.L_1492:
        /*0f0c*/ 	.byte	0x03, 0x19
        /*0f0e*/ 	.short	0x0af0


	//----- nvinfo : EIATTR_PARAM_CBANK
	.align		4
        /*0f10*/ 	.byte	0x04, 0x0a
        /*0f12*/ 	.short	(.L_1494 - .L_1493)
	.align		4
.L_1493:
        /*0f14*/ 	.word	index@(.nv.constant0._ZN7cutlass13device_kernelIN5flash11enable_sm90INS1_16FlashAttnFwdSm90INS1_25CollectiveMainloopFwdSm90ILi2EN4cute5tupleIJNS5_1CILi1EEES8_S8_EEENS6_IJNS7_ILi192EEENS7_ILi160EEENS7_ILi64EEEEEELi64ENS_12float_e4m3_tEfNS_4arch4Sm90ELb0ELb1ELb1ELb0ELb1ELb0ELb0ELb1ELb1ELb1ELb0ELb0EEENS1_21CollectiveEpilogueFwdINS6_IJSA_SC_SB_EEES9_NS_10bfloat16_tESG_Li384ELb0ELb1ELb0ELb1EEENS1_30DynamicPersistentTileSchedulerILi384ELi128ELb0ELb1ELb1EEEEEEEEEvNT_6ParamsE)
        /*0f18*/ 	.short	0x0210
        /*0f1a*/ 	.short	0x0af0


	//----- nvinfo : EIATTR_SW_WAR
	.align		4
.L_1494:
        /*0f1c*/ 	.byte	0x04, 0x36
        /*0f1e*/ 	.short	(.L_1496 - .L_1495)
.L_1495:
        /*0f20*/ 	.word	0x00000008
.L_1496:


//--------------------- .nv.info._ZN7cutlass13device_kernelIN5flash11enable_sm90INS1_16FlashAttnFwdSm90INS1_25CollectiveMainloopFwdSm90ILi2EN4cute5tupleIJNS5_1CILi1EEES8_S8_EEENS6_IJNS7_ILi192EEENS7_ILi160EEENS7_ILi64EEEEEELi64ENS_12float_e4m3_tEfNS_4arch4Sm90ELb0ELb1ELb1ELb1ELb1ELb0ELb0ELb1ELb1ELb1ELb0ELb0EEENS1_21CollectiveEpilogueFwdINS6_IJSA_SC_SB_EEES9_NS_10bfloat16_tESG_Li384ELb1ELb1ELb0ELb1EEENS1_36VarlenDynamicPersistentTileSchedulerILi192ELi160ELi384ELi128ELb0ELb1ELb1ELb1ELb0ELb1EEEEEEEEEvNT_6ParamsE --------------------------
	.section	.nv.info._ZN7cutlass13device_kernelIN5flash11enable_sm90INS1_16FlashAttnFwdSm90INS1_25CollectiveMainloopFwdSm90ILi2EN4cute5tupleIJNS5_1CILi1EEES8_S8_EEENS6_IJNS7_ILi192EEENS7_ILi160EEENS7_ILi64EEEEEELi64ENS_12float_e4m3_tEfNS_4arch4Sm90ELb0ELb1ELb1ELb1ELb1ELb0ELb0ELb1ELb1ELb1ELb0ELb0EEENS1_21CollectiveEpilogueFwdINS6_IJSA_SC_SB_EEES9_NS_10bfloat16_tESG_Li384ELb1ELb1ELb0ELb1EEENS1_36VarlenDynamicPersistentTileSchedulerILi192ELi160ELi384ELi128ELb0ELb1ELb1ELb1ELb0ELb1EEEEEEEEEvNT_6ParamsE,"",@"SHT_CUDA_INFO"
	.sectionflags	@""
	.align	4


	//----- nvinfo : EIATTR_CUDA_API_VERSION
	.align		4
        /*0000*/ 	.byte	0x04, 0x37
        /*0002*/ 	.short	(.L_1498 - .L_1497)
.L_1497:
        /*0004*/ 	.word	0x00000082


	//----- nvinfo : EIATTR_KPARAM_INFO
	.align		4
.L_1498:
        /*0008*/ 	.byte	0x04, 0x17
        /*000a*/ 	.short	(.L_1500 - .L_1499)
.L_1499:
        /*000c*/ 	.word	0x00000000
        /*0010*/ 	.short	0x0000
        /*0012*/ 	.short	0x0070
        /*0014*/ 	.byte	0x00, 0xf0, 0x01, 0x2a


	//----- nvinfo : EIATTR_SPARSE_MMA_MASK
	.align		4
.L_1500:
        /*0018*/ 	.byte	0x03, 0x50
        /*001a*/ 	.short	0x0000


	//----- nvinfo : EIATTR_MAXREG_COUNT
	.align		4
        /*001c*/ 	.byte	0x03, 0x1b
        /*001e*/ 	.short	0x0080


	//----- nvinfo : EIATTR_NUM_BARRIERS
	.align		4
        /*0020*/ 	.byte	0x02, 0x4c
        /*0022*/ 	.byte	0x09
	.zero		1


	//----- nvinfo : EIATTR_EXTERNS
	.align		4
        /*0024*/ 	.byte	0x04, 0x0f
        /*0026*/ 	.short	(.L_1502 - .L_1501)


	//   ....[0]....
	.align		4
.L_1501:
        /*0028*/ 	.word	index@(__assertfail)


	//----- nvinfo : EIATTR_ANNOTATIONS
	.align		4
.L_1502:
        /*002c*/ 	.byte	0x04, 0x55
        /*002e*/ 	.short	(.L_1504 - .L_1503)


	//   ....[0]....
.L_1503:
        /* <DEDUP_REMOVED lines=41> */


	//----- nvinfo : EIATTR_MERCURY_ISA_VERSION
	.align		4
.L_1504:
        /*02b0*/ 	.byte	0x03, 0x5f
        /*02b2*/ 	.short	0x0101


	//----- nvinfo : EIATTR_UNUSED_LOAD_BYTE_OFFSET
	.align		4
        /*02b4*/ 	.byte	0x04, 0x44
        /*02b6*/ 	.short	(.L_1506 - .L_1505)


	//   ....[0]....
.L_1505:
        /*02b8*/ 	.word	0x00000940
        /*02bc*/ 	.word	0x0000fff0


	//   ....[1]....
        /*02c0*/ 	.word	0x00012f70
        /*02c4*/ 	.word	0x0000fff0


	//----- nvinfo : EIATTR_INT_WARP_WIDE_INSTR_OFFSETS
	.align		4
.L_1506:
        /*02c8*/ 	.byte	0x04, 0x31
        /*02ca*/ 	.short	(.L_1508 - .L_1507)


	//   ....[0]....
.L_1507:
        /*02cc*/ 	.word	0x000000c0


	//   ....[1]....
        /*02d0*/ 	.word	0x000000d0


	//   ....[2]....
        /*02d4*/ 	.word	0x00000170


	//   ....[3]....
        /*02d8*/ 	.word	0x00016440


	//   ....[4]....
        /*02dc*/ 	.word	0x000164d0


	//   ....[5]....
        /*02e0*/ 	.word	0x0001a100


	//   ....[6]....
        /*02e4*/ 	.word	0x0001a190


	//----- nvinfo : EIATTR_COOP_GROUP_MASK_REGIDS
	.align		4
.L_1508:
        /*02e8*/ 	.byte	0x04, 0x29
        /*02ea*/ 	.short	(.L_1510 - .L_1509)


	//   ....[0]....
.L_1509:
        /*02ec*/ 	.word	0xffffffff


	//   ....[1]....
        /*02f0*/ 	.word	0xffffffff


	//   ....[2]....
        /*02f4*/ 	.word	0xffffffff


	//   ....[3]....
        /*02f8*/ 	.word	0xffffffff


	//   ....[4]....
        /*02fc*/ 	.word	0xffffffff


	//   ....[5]....
        /*0300*/ 	.word	0xffffffff


	//   ....[6]....
        /*0304*/ 	.word	0xffffffff


	//   ....[7]....
        /*0308*/ 	.word	0xffffffff


	//   ....[8]....
        /*030c*/ 	.word	0xffffffff


	//   ....[9]....
        /*0310*/ 	.word	0xffffffff


	//   ....[10]....
        /*0314*/ 	.word	0xffffffff


	//   ....[11]....
        /*0318*/ 	.word	0xffffffff


	//   ....[12]....
        /*031c*/ 	.word	0xffffffff


	//   ....[13]....
        /*0320*/ 	.word	0xffffffff


	//   ....[14]....
        /*0324*/ 	.word	0xffffffff


	//   ....[15]....
        /*0328*/ 	.word	0xffffffff


	//   ....[16]....
        /*032c*/ 	.word	0xffffffff


	//   ....[17]....
        /*0330*/ 	.word	0xffffffff


	//   ....[18]....
        /*0334*/ 	.word	0xffffffff


	//   ....[19]....
        /*0338*/ 	.word	0xffffffff


	//   ....[20]....
        /*033c*/ 	.word	0xffffffff


	//   ....[21]....
        /*0340*/ 	.word	0xffffffff


	//   ....[22]....
        /*0344*/ 	.word	0xffffffff


	//   ....[23]....
        /*0348*/ 	.word	0xffffffff


	//   ....[24]....
        /*034c*/ 	.word	0xffffffff


	//   ....[25]....
        /*0350*/ 	.word	0xffffffff


	//   ....[26]....
        /*0354*/ 	.word	0xffffffff


	//   ....[27]....
        /*0358*/ 	.word	0xffffffff


	//   ....[28]....
        /*035c*/ 	.word	0xffffffff


	//   ....[29]....
        /*0360*/ 	.word	0xffffffff


	//   ....[30]....
        /*0364*/ 	.word	0xffffffff


	//   ....[31]....
        /*0368*/ 	.word	0xffffffff


	//   ....[32]....
        /*036c*/ 	.word	0xffffffff


	//   ....[33]....
        /*0370*/ 	.word	0xffffffff


	//   ....[34]....
        /*0374*/ 	.word	0xffffffff


	//   ....[35]....
        /*0378*/ 	.word	0xffffffff


	//   ....[36]....
        /*037c*/ 	.word	0xffffffff


	//   ....[37]....
        /*0380*/ 	.word	0xffffffff


	//   ....[38]....
        /*0384*/ 	.word	0xffffffff


	//   ....[39]....
        /*0388*/ 	.word	0xffffffff


	//   ....[40]....
        /*038c*/ 	.word	0xffffffff


	//   ....[41]....
        /*0390*/ 	.word	0xffffffff


	//   ....[42]....
        /*0394*/ 	.word	0xffffffff


	//   ....[43]....
        /*0398*/ 	.word	0xffffffff


	//   ....[44]....
        /*039c*/ 	.word	0xffffffff


	//   ....[45]....
        /*03a0*/ 	.word	0xffffffff


	//   ....[46]....
        /*03a4*/ 	.word	0xffffffff


	//   ....[47]....
        /*03a8*/ 	.word	0xffffffff


	//   ....[48]....
        /*03ac*/ 	.word	0xffffffff


	//   ....[49]....
        /*03b0*/ 	.word	0xffffffff


	//   ....[50]....
        /*03b4*/ 	.word	0xffffffff


	//   ....[51]....
        /*03b8*/ 	.word	0xffffffff


	//   ....[52]....
        /*03bc*/ 	.word	0xffffffff


	//   ....[53]....
        /*03c0*/ 	.word	0xffffffff


	//   ....[54]....
        /*03c4*/ 	.word	0xffffffff


	//   ....[55]....
        /*03c8*/ 	.word	0xffffffff


	//   ....[56]....
        /*03cc*/ 	.word	0xffffffff


	//   ....[57]....
        /*03d0*/ 	.word	0xffffffff


	//   ....[58]....
        /*03d4*/ 	.word	0xffffffff


	//   ....[59]....
        /*03d8*/ 	.word	0xffffffff


	//   ....[60]....
        /*03dc*/ 	.word	0xffffffff


	//   ....[61]....
        /*03e0*/ 	.word	0xffffffff


	//   ....[62]....
        /*03e4*/ 	.word	0xffffffff


	//   ....[63]....
        /*03e8*/ 	.word	0xffffffff


	//   ....[64]....
        /*03ec*/ 	.word	0xffffffff


	//   ....[65]....
        /*03f0*/ 	.word	0xffffffff


	//   ....[66]....
        /*03f4*/ 	.word	0xffffffff


	//   ....[67]....
        /*03f8*/ 	.word	0xffffffff


	//   ....[68]....
        /*03fc*/ 	.word	0xffffffff


	//   ....[69]....
        /*0400*/ 	.word	0xffffffff


	//   ....[70]....
        /*0404*/ 	.word	0xffffffff


	//   ....[71]....
        /*0408*/ 	.word	0xffffffff


	//   ....[72]....
        /*040c*/ 	.word	0xffffffff


	//   ....[73]....
        /*0410*/ 	.word	0xffffffff


	//   ....[74]....
        /*0414*/ 	.word	0xffffffff


	//   ....[75]....
        /*0418*/ 	.word	0xffffffff


	//   ....[76]....
        /*041c*/ 	.word	0xffffffff


	//   ....[77]....
        /*0420*/ 	.word	0xffffffff


	//   ....[78]....
        /*0424*/ 	.word	0xffffffff


	//   ....[79]....
        /*0428*/ 	.word	0xffffffff


	//   ....[80]....
        /*042c*/ 	.word	0xffffffff


	//   ....[81]....
        /*0430*/ 	.word	0xffffffff


	//   ....[82]....
        /*0434*/ 	.word	0xffffffff


	//   ....[83]....
        /*0438*/ 	.word	0xffffffff


	//   ....[84]....
        /*043c*/ 	.word	0xffffffff


	//   ....[85]....
        /*0440*/ 	.word	0xffffffff


	//   ....[86]....
        /*0444*/ 	.word	0xffffffff


	//   ....[87]....
        /*0448*/ 	.word	0xffffffff


	//   ....[88]....
        /*044c*/ 	.word	0xffffffff


	//   ....[89]....
        /*0450*/ 	.word	0xffffffff


	//   ....[90]....
        /*0454*/ 	.word	0xffffffff


	//   ....[91]....
        /*0458*/ 	.word	0xffffffff


	//   ....[92]....
        /*045c*/ 	.word	0xffffffff


	//   ....[93]....
        /*0460*/ 	.word	0xffffffff


	//   ....[94]....
        /*0464*/ 	.word	0xffffffff


	//   ....[95]....
        /*0468*/ 	.word	0xffffffff


	//   ....[96]....
        /*046c*/ 	.word	0xffffffff


	//   ....[97]....
        /*0470*/ 	.word	0xffffffff


	//   ....[98]....
        /*0474*/ 	.word	0xffffffff


	//   ....[99]....
        /*0478*/ 	.word	0xffffffff


	//   ....[100]....
        /*047c*/ 	.word	0xffffffff


	//   ....[101]....
        /*0480*/ 	.word	0xffffffff


	//   ....[102]....
        /*0484*/ 	.word	0xffffffff


	//   ....[103]....
        /*0488*/ 	.word	0xffffffff


	//   ....[104]....
        /*048c*/ 	.word	0xffffffff


	//   ....[105]....
        /*0490*/ 	.word	0xffffffff


	//   ....[106]....
        /*0494*/ 	.word	0xffffffff


	//   ....[107]....
        /*0498*/ 	.word	0xffffffff


	//   ....[108]....
        /*049c*/ 	.word	0xffffffff


	//   ....[109]....
        /*04a0*/ 	.word	0xffffffff


	//   ....[110]....
        /*04a4*/ 	.word	0xffffffff


	//   ....[111]....
        /*04a8*/ 	.word	0xffffffff


	//   ....[112]....
        /*04ac*/ 	.word	0xffffffff


	//   ....[113]....
        /*04b0*/ 	.word	0xffffffff


	//   ....[114]....
        /*04b4*/ 	.word	0xffffffff


	//   ....[115]....
        /*04b8*/ 	.word	0xffffffff


	//   ....[116]....
        /*04bc*/ 	.word	0xffffffff


	//   ....[117]....
        /*04c0*/ 	.word	0xffffffff


	//   ....[118]....
        /*04c4*/ 	.word	0xffffffff


	//   ....[119]....
        /*04c8*/ 	.word	0xffffffff


	//   ....[120]....
        /*04cc*/ 	.word	0xffffffff


	//   ....[121]....
        /*04d0*/ 	.word	0xffffffff


	//   ....[122]....
        /*04d4*/ 	.word	0xffffffff


	//   ....[123]....
        /*04d8*/ 	.word	0xffffffff


	//   ....[124]....
        /*04dc*/ 	.word	0xffffffff


	//   ....[125]....
        /*04e0*/ 	.word	0xffffffff


	//   ....[126]....
        /*04e4*/ 	.word	0xffffffff


	//   ....[127]....
        /*04e8*/ 	.word	0xffffffff


	//   ....[128]....
        /*04ec*/ 	.word	0xffffffff


	//   ....[129]....
        /*04f0*/ 	.word	0xffffffff


	//   ....[130]....
        /*04f4*/ 	.word	0xffffffff


	//   ....[131]....
        /*04f8*/ 	.word	0xffffffff


	//   ....[132]....
        /*04fc*/ 	.word	0xffffffff


	//   ....[133]....
        /*0500*/ 	.word	0xffffffff


	//   ....[134]....
        /*0504*/ 	.word	0xffffffff


	//   ....[135]....
        /*0508*/ 	.word	0xffffffff


	//   ....[136]....
        /*050c*/ 	.word	0xffffffff


	//   ....[137]....
        /*0510*/ 	.word	0xffffffff


	//   ....[138]....
        /*0514*/ 	.word	0xffffffff


	//   ....[139]....
        /*0518*/ 	.word	0xffffffff


	//   ....[140]....
        /*051c*/ 	.word	0xffffffff


	//   ....[141]....
        /*0520*/ 	.word	0xffffffff


	//   ....[142]....
        /*0524*/ 	.word	0xffffffff


	//   ....[143]....
        /*0528*/ 	.word	0xffffffff


	//   ....[144]....
        /*052c*/ 	.word	0xffffffff


	//   ....[145]....
        /*0530*/ 	.word	0xffffffff


	//   ....[146]....
        /*0534*/ 	.word	0xffffffff


	//   ....[147]....
        /*0538*/ 	.word	0xffffffff


	//   ....[148]....
        /*053c*/ 	.word	0xffffffff


	//   ....[149]....
        /*0540*/ 	.word	0xffffffff


	//   ....[150]....
        /*0544*/ 	.word	0xffffffff


	//   ....[151]....
        /*0548*/ 	.word	0xffffffff


	//   ....[152]....
        /*054c*/ 	.word	0xffffffff


	//   ....[153]....
        /*0550*/ 	.word	0xffffffff


	//   ....[154]....
        /*0554*/ 	.word	0xffffffff


	//   ....[155]....
        /*0558*/ 	.word	0x0500000f


	//   ....[156]....
        /*055c*/ 	.word	0x0500000f


	//   ....[157]....
        /*0560*/ 	.word	0x0500000f


	//   ....[158]....
        /*0564*/ 	.word	0x0500000f


	//   ....[159]....
        /*0568*/ 	.word	0x0500000f


	//   ....[160]....
        /*056c*/ 	.word	0x0500000f


	//   ....[161]....
        /*0570*/ 	.word	0x0500000f


	//   ....[162]....
        /*0574*/ 	.word	0x0500000f


	//   ....[163]....
        /*0578*/ 	.word	0x0500000f


	//   ....[164]....
        /*057c*/ 	.word	0x0500000f


	//   ....[165]....
        /*0580*/ 	.word	0x0500000f


	//   ....[166]....
        /*0584*/ 	.word	0x0500000f


	//   ....[167]....
        /*0588*/ 	.word	0x0500000f


	//   ....[168]....
        /*058c*/ 	.word	0x0500000f


	//   ....[169]....
        /*0590*/ 	.word	0x0500000f


	//   ....[170]....
        /*0594*/ 	.word	0x0500000f


	//   ....[171]....
        /*0598*/ 	.word	0x0500000f


	//   ....[172]....
        /*059c*/ 	.word	0x0500000f


	//   ....[173]....
        /*05a0*/ 	.word	0x0500000f


	//   ....[174]....
        /*05a4*/ 	.word	0x0500000f


	//   ....[175]....
        /*05a8*/ 	.word	0x0500000f


	//   ....[176]....
        /*05ac*/ 	.word	0x0500000f


	//   ....[177]....
        /*05b0*/ 	.word	0x0500000f


	//   ....[178]....
        /*05b4*/ 	.word	0x0500000f


	//   ....[179]....
        /*05b8*/ 	.word	0x0500000f


	//   ....[180]....
        /*05bc*/ 	.word	0x0500000f


	//   ....[181]....
        /*05c0*/ 	.word	0x0500000f


	//   ....[182]....
        /*05c4*/ 	.word	0x0500000f


	//   ....[183]....
        /*05c8*/ 	.word	0x0500000f


	//   ....[184]....
        /*05cc*/ 	.word	0x0500000f


	//   ....[185]....
        /*05d0*/ 	.word	0x0500000f


	//   ....[186]....
        /*05d4*/ 	.word	0x0500000f


	//   ....[187]....
        /*05d8*/ 	.word	0x0500000f


	//   ....[188]....
        /*05dc*/ 	.word	0x0500000f


	//   ....[189]....
        /*05e0*/ 	.word	0x0500000f


	//   ....[190]....
        /*05e4*/ 	.word	0x0500000f


	//   ....[191]....
        /*05e8*/ 	.word	0x0500000f


	//   ....[192]....
        /*05ec*/ 	.word	0x0500000f


	//   ....[193]....
        /*05f0*/ 	.word	0x0500000f


	//   ....[194]....
        /*05f4*/ 	.word	0x0500000f


	//   ....[195]....
        /*05f8*/ 	.word	0x0500000f


	//   ....[196]....
        /*05fc*/ 	.word	0x0500000f


	//   ....[197]....
        /*0600*/ 	.word	0x0500000f


	//   ....[198]....
        /*0604*/ 	.word	0x0500000f


	//   ....[199]....
        /*0608*/ 	.word	0x0500000f


	//   ....[200]....
        /*060c*/ 	.word	0x0500000f


	//   ....[201]....
        /*0610*/ 	.word	0x0500000f


	//   ....[202]....
        /*0614*/ 	.word	0x0500000f


	//   ....[203]....
        /*0618*/ 	.word	0x0500000f


	//   ....[204]....
        /*061c*/ 	.word	0x0500000f


	//   ....[205]....
        /*0620*/ 	.word	0x0500000f


	//   ....[206]....
        /*0624*/ 	.word	0x0500000f


	//   ....[207]....
        /*0628*/ 	.word	0x0500000f


	//   ....[208]....
        /*062c*/ 	.word	0x0500000f


	//----- nvinfo : EIATTR_COOP_GROUP_INSTR_OFFSETS
	.align		4
.L_1510:
        /*0630*/ 	.byte	0x04, 0x28
        /*0632*/ 	.short	(.L_1512 - .L_1511)


	//   ....[0]....
.L_1511:
        /*0634*/ 	.word	0x00000070


	//   ....[1]....
        /*0638*/ 	.word	0x000000b0


	//   ....[2]....
        /*063c*/ 	.word	0x000002d0


	//   ....[3]....
        /*0640*/ 	.word	0x00000430


	//   ....[4]....
        /*0644*/ 	.word	0x00000550


	//   ....[5]....
        /*0648*/ 	.word	0x000006b0


	//   ....[6]....
        /*064c*/ 	.word	0x000017b0


	//   ....[7]....
        /*0650*/ 	.word	0x000026e0


	//   ....[8]....
        /*0654*/ 	.word	0x00002fa0


	//   ....[9]....
        /*0658*/ 	.word	0x00004a10


	//   ....[10]....
        /*065c*/ 	.word	0x00004ac0


	//   ....[11]....
        /*0660*/ 	.word	0x000052e0


	//   ....[12]....
        /*0664*/ 	.word	0x00005360


	//   ....[13]....
        /*0668*/ 	.word	0x00007100


	//   ....[14]....
        /*066c*/ 	.word	0x00008740


	//   ....[15]....
        /*0670*/ 	.word	0x00008f60


	//   ....[16]....
        /*0674*/ 	.word	0x00009070


	//   ....[17]....
        /*0678*/ 	.word	0x00009bd0


	//   ....[18]....
        /*067c*/ 	.word	0x00009c60


	//   ....[19]....
        /*0680*/ 	.word	0x0000c750


	//   ....[20]....
        /*0684*/ 	.word	0x0000c770


	//   ....[21]....
        /*0688*/ 	.word	0x0000c790


	//   ....[22]....
        /*068c*/ 	.word	0x0000c7b0


	//   ....[23]....
        /*0690*/ 	.word	0x0000e980


	//   ....[24]....
        /*0694*/ 	.word	0x0000ffd0


	//   ....[25]....
        /*0698*/ 	.word	0x000107f0


	//   ....[26]....
        /*069c*/ 	.word	0x00010900


	//   ....[27]....
        /*06a0*/ 	.word	0x00011460


	//   ....[28]....
        /*06a4*/ 	.word	0x000114e0


	//   ....[29]....
        /*06a8*/ 	.word	0x000129c0


	//   ....[30]....
        /*06ac*/ 	.word	0x000129d0


	//   ....[31]....
        /*06b0*/ 	.word	0x00012a50


	//   ....[32]....
        /*06b4*/ 	.word	0x00012a60


	//   ....[33]....
        /*06b8*/ 	.word	0x000134f0


	//   ....[34]....
        /*06bc*/ 	.word	0x00013500


	//   ....[35]....
        /*06c0*/ 	.word	0x00013510


	//   ....[36]....
        /*06c4*/ 	.word	0x00013520


	//   ....[37]....
        /*06c8*/ 	.word	0x00013530


	//   ....[38]....
        /*06cc*/ 	.word	0x00013540


	//   ....[39]....
        /*06d0*/ 	.word	0x00013550


	//   ....[40]....
        /*06d4*/ 	.word	0x00013560


	//   ....[41]....
        /*06d8*/ 	.word	0x00013590


	//   ....[42]....
        /*06dc*/ 	.word	0x000135a0


	//   ....[43]....
        /*06e0*/ 	.word	0x000135d0


	//   ....[44]....
        /*06e4*/ 	.word	0x000135f0


	//   ....[45]....
        /*06e8*/ 	.word	0x00013620


	//   ....[46]....
        /*06ec*/ 	.word	0x00013630


	//   ....[47]....
        /*06f0*/ 	.word	0x00013660


	//   ....[48]....
        /*06f4*/ 	.word	0x00013670


	//   ....[49]....
        /*06f8*/ 	.word	0x00013ae0


	//   ....[50]....
        /*06fc*/ 	.word	0x00013af0


	//   ....[51]....
        /*0700*/ 	.word	0x00013b00


	//   ....[52]....
        /*0704*/ 	.word	0x00013b50


	//   ....[53]....
        /*0708*/ 	.word	0x00014070


	//   ....[54]....
        /*070c*/ 	.word	0x00014080


	//   ....[55]....
        /*0710*/ 	.word	0x00014090


	//   ....[56]....
        /*0714*/ 	.word	0x000140b0


	//   ....[57]....
        /*0718*/ 	.word	0x000140d0


	//   ....[58]....
        /*071c*/ 	.word	0x000140f0


	//   ....[59]....
        /*0720*/ 	.word	0x000141e0


	//   ....[60]....
        /*0724*/ 	.word	0x000141f0


	//   ....[61]....
        /*0728*/ 	.word	0x00014a60


	//   ....[62]....
        /*072c*/ 	.word	0x00014a90


	//   ....[63]....
        /*0730*/ 	.word	0x00014ad0


	//   ....[64]....
        /*0734*/ 	.word	0x00014b00


	//   ....[65]....
        /*0738*/ 	.word	0x00014b20


	//   ....[66]....
        /*073c*/ 	.word	0x00014b30


	//   ....[67]....
        /*0740*/ 	.word	0x00014b40


	//   ....[68]....
        /*0744*/ 	.word	0x00014b60


	//   ....[69]....
        /*0748*/ 	.word	0x00014cc0


	//   ....[70]....
        /*074c*/ 	.word	0x00014e60


	//   ....[71]....
        /*0750*/ 	.word	0x00014e90


	//   ....[72]....
        /*0754*/ 	.word	0x00014ec0


	//   ....[73]....
        /*0758*/ 	.word	0x00014f00


	//   ....[74]....
        /*075c*/ 	.word	0x00014f30


	//   ....[75]....
        /*0760*/ 	.word	0x00014f70


	//   ....[76]....
        /*0764*/ 	.word	0x000150b0


	//   ....[77]....
        /*0768*/ 	.word	0x000150e0


	//   ....[78]....
        /*076c*/ 	.word	0x00015110


	//   ....[79]....
        /*0770*/ 	.word	0x00015140


	//   ....[80]....
        /*0774*/ 	.word	0x00015170


	//   ....[81]....
        /*0778*/ 	.word	0x000151b0


	//   ....[82]....
        /*077c*/ 	.word	0x00015240


	//   ....[83]....
        /*0780*/ 	.word	0x000152a0


	//   ....[84]....
        /*0784*/ 	.word	0x00015340


	//   ....[85]....
        /*0788*/ 	.word	0x000173f0


	//   ....[86]....
        /*078c*/ 	.word	0x00017420


	//   ....[87]....
        /*0790*/ 	.word	0x00017430


	//   ....[88]....
        /*0794*/ 	.word	0x000174d0


	//   ....[89]....
        /*0798*/ 	.word	0x00017500


	//   ....[90]....
        /*079c*/ 	.word	0x00017510


	//   ....[91]....
        /*07a0*/ 	.word	0x00017530


	//   ....[92]....
        /*07a4*/ 	.word	0x00017540


	//   ....[93]....
        /*07a8*/ 	.word	0x000175a0


	//   ....[94]....
        /*07ac*/ 	.word	0x000175f0


	//   ....[95]....
        /*07b0*/ 	.word	0x00017a40


	//   ....[96]....
        /*07b4*/ 	.word	0x00017a50


	//   ....[97]....
        /*07b8*/ 	.word	0x00017a70


	//   ....[98]....
        /*07bc*/ 	.word	0x00017b00


	//   ....[99]....
        /*07c0*/ 	.word	0x00017b10


	//   ....[100]....
        /*07c4*/ 	.word	0x00017b80


	//   ....[101]....
        /*07c8*/ 	.word	0x00017b90


	//   ....[102]....
        /*07cc*/ 	.word	0x00017ba0


	//   ....[103]....
        /*07d0*/ 	.word	0x00017bb0


	//   ....[104]....
        /*07d4*/ 	.word	0x00017c70


	//   ....[105]....
        /*07d8*/ 	.word	0x00018510


	//   ....[106]....
        /*07dc*/ 	.word	0x00018540


	//   ....[107]....
        /*07e0*/ 	.word	0x000185d0


	//   ....[108]....
        /*07e4*/ 	.word	0x000185e0


	//   ....[109]....
        /*07e8*/ 	.word	0x00018650


	//   ....[110]....
        /*07ec*/ 	.word	0x00018660


	//   ....[111]....
        /*07f0*/ 	.word	0x00018670


	//   ....[112]....
        /*07f4*/ 	.word	0x00018680


	//   ....[113]....
        /*07f8*/ 	.word	0x00018760


	//   ....[114]....
        /*07fc*/ 	.word	0x00018770


	//   ....[115]....
        /*0800*/ 	.word	0x00018780


	//   ....[116]....
        /*0804*/ 	.word	0x00018790


	//   ....[117]....
        /*0808*/ 	.word	0x00019220


	//   ....[118]....
        /*080c*/ 	.word	0x00019230


	//   ....[119]....
        /*0810*/ 	.word	0x00019250


	//   ....[120]....
        /*0814*/ 	.word	0x000192a0


	//   ....[121]....
        /*0818*/ 	.word	0x000192b0


	//   ....[122]....
        /*081c*/ 	.word	0x000192f0


	//   ....[123]....
        /*0820*/ 	.word	0x00019300


	//   ....[124]....
        /*0824*/ 	.word	0x00019310


	//   ....[125]....
        /*0828*/ 	.word	0x00019350


	//   ....[126]....
        /*082c*/ 	.word	0x00019390


	//   ....[127]....
        /*0830*/ 	.word	0x000197f0


	//   ....[128]....
        /*0834*/ 	.word	0x00019800


	//   ....[129]....
        /*0838*/ 	.word	0x00019810


	//   ....[130]....
        /*083c*/ 	.word	0x00019850


	//   ....[131]....
        /*0840*/ 	.word	0x00019860


	//   ....[132]....
        /*0844*/ 	.word	0x000198a0


	//   ....[133]....
        /*0848*/ 	.word	0x000198b0


	//   ....[134]....
        /*084c*/ 	.word	0x000198c0


	//   ....[135]....
        /*0850*/ 	.word	0x00019900


	//   ....[136]....
        /*0854*/ 	.word	0x00019940


	//   ....[137]....
        /*0858*/ 	.word	0x0001a9f0


	//   ....[138]....
        /*085c*/ 	.word	0x0001aa00


	//   ....[139]....
        /*0860*/ 	.word	0x0001aa30


	//   ....[140]....
        /*0864*/ 	.word	0x0001aa60


	//   ....[141]....
        /*0868*/ 	.word	0x0001aa90


	//   ....[142]....
        /*086c*/ 	.word	0x0001aaa0


	//   ....[143]....
        /*0870*/ 	.word	0x0001aad0


	//   ....[144]....
        /*0874*/ 	.word	0x0001ab10


	//   ....[145]....
        /*0878*/ 	.word	0x0001ac40


	//   ....[146]....
        /*087c*/ 	.word	0x0001ac70


	//   ....[147]....
        /*0880*/ 	.word	0x0001aca0


	//   ....[148]....
        /*0884*/ 	.word	0x0001acd0


	//   ....[149]....
        /*0888*/ 	.word	0x0001ad00


	//   ....[150]....
        /*088c*/ 	.word	0x0001ad40


	//   ....[151]....
        /*0890*/ 	.word	0x0001ade0


	//   ....[152]....
        /*0894*/ 	.word	0x0001ae50


	//   ....[153]....
        /*0898*/ 	.word	0x0001ae90


	//   ....[154]....
        /*089c*/ 	.word	0x0001b560


	//   ....[155]....
        /*08a0*/ 	.word	0x0001bc60


	//   ....[156]....
        /*08a4*/ 	.word	0x0001bd50


	//   ....[157]....
        /*08a8*/ 	.word	0x0001be20


	//   ....[158]....
        /*08ac*/ 	.word	0x0001be90


	//   ....[159]....
        /*08b0*/ 	.word	0x0001bf70


	//   ....[160]....
        /*08b4*/ 	.word	0x0001c010


	//   ....[161]....
        /*08b8*/ 	.word	0x0001c0b0


	//   ....[162]....
        /*08bc*/ 	.word	0x0001c130


	//   ....[163]....
        /*08c0*/ 	.word	0x0001c1d0


	//   ....[164]....
        /*08c4*/ 	.word	0x0001c230


	//   ....[165]....
        /*08c8*/ 	.word	0x0001c300


	//   ....[166]....
        /*08cc*/ 	.word	0x0001c400


	//   ....[167]....
        /*08d0*/ 	.word	0x0001c4b0


	//   ....[168]....
        /*08d4*/ 	.word	0x0001c530


	//   ....[169]....
        /*08d8*/ 	.word	0x0001c620


	//   ....[170]....
        /*08dc*/ 	.word	0x0001c680


	//   ....[171]....
        /*08e0*/ 	.word	0x0001c760


	//   ....[172]....
        /*08e4*/ 	.word	0x0001c7c0


	//   ....[173]....
        /*08e8*/ 	.word	0x0001c860


	//   ....[174]....
        /*08ec*/ 	.word	0x0001c900


	//   ....[175]....
        /*08f0*/ 	.word	0x0001c9d0


	//   ....[176]....
        /*08f4*/ 	.word	0x0001ca80


	//   ....[177]....
        /*08f8*/ 	.word	0x0001caf0


	//   ....[178]....
        /*08fc*/ 	.word	0x0001cb50


	//   ....[179]....
        /*0900*/ 	.word	0x0001cc20


	//   ....[180]....
        /*0904*/ 	.word	0x0001cc80


	//   ....[181]....
        /*0908*/ 	.word	0x0001cd60


	//   ....[182]....
        /*090c*/ 	.word	0x0001cdc0


	//   ....[183]....
        /*0910*/ 	.word	0x0001cea0


	//   ....[184]....
        /*0914*/ 	.word	0x0001cf00


	//   ....[185]....
        /*0918*/ 	.word	0x0001cff0


	//   ....[186]....
        /*091c*/ 	.word	0x0001d050


	//   ....[187]....
        /*0920*/ 	.word	0x0001d110


	//   ....[188]....
        /*0924*/ 	.word	0x0001d260


	//   ....[189]....
        /*0928*/ 	.word	0x0001d310


	//   ....[190]....
        /*092c*/ 	.word	0x0001d3c0


	//   ....[191]....
        /*0930*/ 	.word	0x0001d460


	//   ....[192]....
        /*0934*/ 	.word	0x0001d510


	//   ....[193]....
        /*0938*/ 	.word	0x0001d5b0


	//   ....[194]....
        /*093c*/ 	.word	0x0001d660


	//   ....[195]....
        /*0940*/ 	.word	0x0001d700


	//   ....[196]....
        /*0944*/ 	.word	0x0001d770


	//   ....[197]....
        /*0948*/ 	.word	0x0001d830


	//   ....[198]....
        /*094c*/ 	.word	0x0001d930


	//   ....[199]....
        /*0950*/ 	.word	0x0001d9c0


	//   ....[200]....
        /*0954*/ 	.word	0x0001da20


	//   ....[201]....
        /*0958*/ 	.word	0x0001dad0


	//   ....[202]....
        /*095c*/ 	.word	0x0001db30


	//   ....[203]....
        /*0960*/ 	.word	0x0001dbe0


	//   ....[204]....
        /*0964*/ 	.word	0x0001dc40


	//   ....[205]....
        /*0968*/ 	.word	0x0001dcf0


	//   ....[206]....
        /*096c*/ 	.word	0x0001dd50


	//   ....[207]....
        /*0970*/ 	.word	0x0001de00


	//   ....[208]....
        /*0974*/ 	.word	0x0001e060


	//----- nvinfo : EIATTR_REG_RECONFIG
	.align		4
.L_1512:
        /*0978*/ 	.byte	0x01, 0x54
	.zero		2


	//----- nvinfo : EIATTR_SYSCALL_OFFSETS
	.align		4
        /*097c*/ 	.byte	0x04, 0x46
        /*097e*/ 	.short	(.L_1514 - .L_1513)


	//   ....[0]....
.L_1513:
        /*0980*/ 	.word	0x00001960


	//   ....[1]....
        /*0984*/ 	.word	0x00016630


	//   ....[2]....
        /*0988*/ 	.word	0x000167a0


	//   ....[3]....
        /*098c*/ 	.word	0x000168f0


	//   ....[4]....
        /*0990*/ 	.word	0x00016a30


	//   ....[5]....
        /*0994*/ 	.word	0x00018000


	//----- nvinfo : EIATTR_MBARRIER_INSTR_OFFSETS
	.align		4
.L_1514:
        /*0998*/ 	.byte	0x04, 0x39
        /*099a*/ 	.short	(.L_1516 - .L_1515)


	//   ....[0]....
.L_1515:
        /*099c*/ 	.word	0x00000180
        /*09a0*/ 	.word	0x000000ff
        /*09a4*/ 	.word	0x00013200
        /*09a8*/ 	.short	0x0100
        /*09aa*/ 	.byte	0x08
	.zero		1


	//   ....[1]....
        /*09ac*/ 	.word	0x00000190
        /*09b0*/ 	.word	0x000000ff
        /*09b4*/ 	.word	0x00013220
        /*09b8*/ 	.short	0x0100
        /*09ba*/ 	.byte	0x08
	.zero		1


	//   ....[2]....
        /*09bc*/ 	.word	0x00000280
        /*09c0*/ 	.word	0x000000ff
        /*09c4*/ 	.word	0x00013230
        /*09c8*/ 	.short	0x0100
        /*09ca*/ 	.byte	0x08
	.zero		1


	//   ....[3]....
        /*09cc*/ 	.word	0x00000290
        /*09d0*/ 	.word	0x000000ff
        /*09d4*/ 	.word	0x00013240
        /*09d8*/ 	.short	0x0100
        /*09da*/ 	.byte	0x08
	.zero		1


	//   ....[4]....
        /*09dc*/ 	.word	0x000002a0
        /*09e0*/ 	.word	0x000000ff
        /*09e4*/ 	.word	0x00013238
        /*09e8*/ 	.short	0x0100
        /*09ea*/ 	.byte	0x08
	.zero		1


	//   ....[5]....
        /*09ec*/ 	.word	0x000002b0
        /*09f0*/ 	.word	0x000000ff
        /*09f4*/ 	.word	0x00013248
        /*09f8*/ 	.short	0x0100
        /*09fa*/ 	.byte	0x08
	.zero		1


	//   ....[6]....
        /*09fc*/ 	.word	0x000003e0
        /*0a00*/ 	.word	0x000000ff
        /*0a04*/ 	.word	0x00013250
        /*0a08*/ 	.short	0x0100
        /*0a0a*/ 	.byte	0x08
	.zero		1


	//   ....[7]....
        /*0a0c*/ 	.word	0x000003f0
        /*0a10*/ 	.word	0x000000ff
        /*0a14*/ 	.word	0x00013260
        /*0a18*/ 	.short	0x0100
        /*0a1a*/ 	.byte	0x08
	.zero		1


	//   ....[8]....
        /*0a1c*/ 	.word	0x00000400
        /*0a20*/ 	.word	0x000000ff
        /*0a24*/ 	.word	0x00013258
        /*0a28*/ 	.short	0x0100
        /*0a2a*/ 	.byte	0x08
	.zero		1


	//   ....[9]....
        /*0a2c*/ 	.word	0x00000410
        /*0a30*/ 	.word	0x000000ff
        /*0a34*/ 	.word	0x00013268
        /*0a38*/ 	.short	0x0100
        /*0a3a*/ 	.byte	0x08
	.zero		1


	//   ....[10]....
        /*0a3c*/ 	.word	0x00000500
        /*0a40*/ 	.word	0x000000ff
        /*0a44*/ 	.word	0x00013270
        /*0a48*/ 	.short	0x0100
        /*0a4a*/ 	.byte	0x06
	.zero		1


	//   ....[11]....
        /*0a4c*/ 	.word	0x00000510
        /*0a50*/ 	.word	0x000000ff
        /*0a54*/ 	.word	0x00013280
        /*0a58*/ 	.short	0x0100
        /*0a5a*/ 	.byte	0x06
	.zero		1


	//   ....[12]....
        /*0a5c*/ 	.word	0x00000520
        /*0a60*/ 	.word	0x000000ff
        /*0a64*/ 	.word	0x00013278
        /*0a68*/ 	.short	0x0100
        /*0a6a*/ 	.byte	0x06
	.zero		1


	//   ....[13]....
        /*0a6c*/ 	.word	0x00000530
        /*0a70*/ 	.word	0x000000ff
        /*0a74*/ 	.word	0x00013288
        /*0a78*/ 	.short	0x0100
        /*0a7a*/ 	.byte	0x06
	.zero		1


	//   ....[14]....
        /*0a7c*/ 	.word	0x00000660
        /*0a80*/ 	.word	0x000000ff
        /*0a84*/ 	.word	0x00013290
        /*0a88*/ 	.short	0x0100
        /*0a8a*/ 	.byte	0x08
	.zero		1


	//   ....[15]....
        /*0a8c*/ 	.word	0x00000670
        /*0a90*/ 	.word	0x000000ff
        /*0a94*/ 	.word	0x000132a0
        /*0a98*/ 	.short	0x0100
        /*0a9a*/ 	.byte	0x08
	.zero		1


	//   ....[16]....
        /*0a9c*/ 	.word	0x00000680
        /*0aa0*/ 	.word	0x000000ff
        /*0aa4*/ 	.word	0x00013298
        /*0aa8*/ 	.short	0x0100
        /*0aaa*/ 	.byte	0x08
	.zero		1


	//   ....[17]....
        /*0aac*/ 	.word	0x00000690
        /*0ab0*/ 	.word	0x000000ff
        /*0ab4*/ 	.word	0x000132a8
        /*0ab8*/ 	.short	0x0100
        /*0aba*/ 	.byte	0x08
	.zero		1


	//   ....[18]....
        /*0abc*/ 	.word	0x000007e0
        /*0ac0*/ 	.word	0x000000ff
        /*0ac4*/ 	.word	0x000132b0
        /*0ac8*/ 	.short	0x0100
        /*0aca*/ 	.byte	0x08
	.zero		1


	//   ....[19]....
        /*0acc*/ 	.word	0x000007f0
        /*0ad0*/ 	.word	0x000000ff
        /*0ad4*/ 	.word	0x000132c0
        /*0ad8*/ 	.short	0x0100
        /*0ada*/ 	.byte	0x08
	.zero		1


	//   ....[20]....
        /*0adc*/ 	.word	0x00000800
        /*0ae0*/ 	.word	0x000000ff
        /*0ae4*/ 	.word	0x000132b8
        /*0ae8*/ 	.short	0x0100
        /*0aea*/ 	.byte	0x08
	.zero		1


	//   ....[21]....
        /*0aec*/ 	.word	0x00000810
        /*0af0*/ 	.word	0x000000ff
        /*0af4*/ 	.word	0x000132c8
        /*0af8*/ 	.short	0x0100
        /*0afa*/ 	.byte	0x08
	.zero		1


	//   ....[22]....
        /*0afc*/ 	.word	0x00001cb0
        /*0b00*/ 	.word	0x000000ff
        /*0b04*/ 	.word	0x00013200
        /*0b08*/ 	.short	0x010a
        /*0b0a*/ 	.byte	0x2d
	.zero		1


	//   ....[23]....
        /*0b0c*/ 	.word	0x00001d50
        /*0b10*/ 	.word	0x0000000c
        /*0b14*/ 	.word	0x00013230
        /*0b18*/ 	.short	0x010a
        /*0b1a*/ 	.byte	0x3f
	.zero		1


	//   ....[24]....
        /*0b1c*/ 	.word	0x00001d90
        /*0b20*/ 	.word	0x0000000c
        /*0b24*/ 	.word	0x00013230
        /*0b28*/ 	.short	0x010a
        /*0b2a*/ 	.byte	0x3f
	.zero		1


	//   ....[25]....
        /*0b2c*/ 	.word	0x00002860
        /*0b30*/ 	.word	0x000000ff
        /*0b34*/ 	.word	0x00000000
        /*0b38*/ 	.short	0x0101
        /*0b3a*/ 	.byte	0x06
	.zero		1


	//   ....[26]....
        /*0b3c*/ 	.word	0x00006570
        /*0b40*/ 	.word	0x000000ff
        /*0b44*/ 	.word	0x00013230
        /*0b48*/ 	.short	0x010a
        /*0b4a*/ 	.byte	0x18
	.zero		1


	//   ....[27]....
        /*0b4c*/ 	.word	0x000065b0
        /*0b50*/ 	.word	0x000000ff
        /*0b54*/ 	.word	0x00013230
        /*0b58*/ 	.short	0x010a
        /*0b5a*/ 	.byte	0x18
	.zero		1


	//   ....[28]....
        /*0b5c*/ 	.word	0x00006a00
        /*0b60*/ 	.word	0x000000ff
        /*0b64*/ 	.word	0x00013250
        /*0b68*/ 	.short	0x010a
        /*0b6a*/ 	.byte	0x0b
	.zero		1


	//   ....[29]....
        /*0b6c*/ 	.word	0x00006a40
        /*0b70*/ 	.word	0x000000ff
        /*0b74*/ 	.word	0x00013250
        /*0b78*/ 	.short	0x010a
        /*0b7a*/ 	.byte	0x0b
	.zero		1


	//   ....[30]....
        /*0b7c*/ 	.word	0x000072a0
        /*0b80*/ 	.word	0x000000ff
        /*0b84*/ 	.word	0x00000000
        /*0b88*/ 	.short	0x0101
        /*0b8a*/ 	.byte	0x18
	.zero		1


	//   ....[31]....
        /*0b8c*/ 	.word	0x0000a950
        /*0b90*/ 	.word	0x000000ff
        /*0b94*/ 	.word	0x00000000
        /*0b98*/ 	.short	0x0101
        /*0b9a*/ 	.byte	0x06
	.zero		1


	//   ....[32]....
        /*0b9c*/ 	.word	0x0000b130
        /*0ba0*/ 	.word	0x000000ff
        /*0ba4*/ 	.word	0x00013230
        /*0ba8*/ 	.short	0x010a
        /*0baa*/ 	.byte	0x15
	.zero		1


	//   ....[33]....
        /*0bac*/ 	.word	0x0000b170
        /*0bb0*/ 	.word	0x000000ff
        /*0bb4*/ 	.word	0x00013230
        /*0bb8*/ 	.short	0x010a
        /*0bba*/ 	.byte	0x15
	.zero		1


	//   ....[34]....
        /*0bbc*/ 	.word	0x0000b5c0
        /*0bc0*/ 	.word	0x000000ff
        /*0bc4*/ 	.word	0x00013250
        /*0bc8*/ 	.short	0x010a
        /*0bca*/ 	.byte	0x0b
	.zero		1


	//   ....[35]....
        /*0bcc*/ 	.word	0x0000b600
        /*0bd0*/ 	.word	0x000000ff
        /*0bd4*/ 	.word	0x00013250
        /*0bd8*/ 	.short	0x010a
        /*0bda*/ 	.byte	0x0b
	.zero		1


	//   ....[36]....
        /*0bdc*/ 	.word	0x0000bf10
        /*0be0*/ 	.word	0x000000ff
        /*0be4*/ 	.word	0x00000000
        /*0be8*/ 	.short	0x0101
        /*0bea*/ 	.byte	0x15
	.zero		1


	//   ....[37]....
        /*0bec*/ 	.word	0x0000d870
        /*0bf0*/ 	.word	0x000000ff
        /*0bf4*/ 	.word	0x00000000
        /*0bf8*/ 	.short	0x0101
        /*0bfa*/ 	.byte	0x06
	.zero		1


	//   ....[38]....
        /*0bfc*/ 	.word	0x0000ddf0
        /*0c00*/ 	.word	0x000000ff
        /*0c04*/ 	.word	0x00013230
        /*0c08*/ 	.short	0x010a
        /*0c0a*/ 	.byte	0x06
	.zero		1


	//   ....[39]....
        /*0c0c*/ 	.word	0x0000de30
        /*0c10*/ 	.word	0x000000ff
        /*0c14*/ 	.word	0x00013230
        /*0c18*/ 	.short	0x010a
        /*0c1a*/ 	.byte	0x06
	.zero		1


	//   ....[40]....
        /*0c1c*/ 	.word	0x0000e280
        /*0c20*/ 	.word	0x000000ff
        /*0c24*/ 	.word	0x00013250
        /*0c28*/ 	.short	0x010a
        /*0c2a*/ 	.byte	0x0b
	.zero		1


	//   ....[41]....
        /*0c2c*/ 	.word	0x0000e2c0
        /*0c30*/ 	.word	0x000000ff
        /*0c34*/ 	.word	0x00013250
        /*0c38*/ 	.short	0x010a
        /*0c3a*/ 	.byte	0x0b
	.zero		1


	//   ....[42]....
        /*0c3c*/ 	.word	0x0000eae0
        /*0c40*/ 	.word	0x000000ff
        /*0c44*/ 	.word	0x00000000
        /*0c48*/ 	.short	0x0101
        /*0c4a*/ 	.byte	0x06
	.zero		1


	//   ....[43]....
        /*0c4c*/ 	.word	0x000121e0
        /*0c50*/ 	.word	0x000000ff
        /*0c54*/ 	.word	0x00000000
        /*0c58*/ 	.short	0x0101
        /*0c5a*/ 	.byte	0x06
	.zero		1


	//   ....[44]....
        /*0c5c*/ 	.word	0x00012680
        /*0c60*/ 	.word	0x000000ff
        /*0c64*/ 	.word	0x00013250
        /*0c68*/ 	.short	0x010a
        /*0c6a*/ 	.byte	0x0e
	.zero		1


	//   ....[45]....
        /*0c6c*/ 	.word	0x000126c0
        /*0c70*/ 	.word	0x000000ff
        /*0c74*/ 	.word	0x00013250
        /*0c78*/ 	.short	0x010a
        /*0c7a*/ 	.byte	0x0e
	.zero		1


	//   ....[46]....
        /*0c7c*/ 	.word	0x00012d40
        /*0c80*/ 	.word	0x000000ff
        /*0c84*/ 	.word	0x00000000
        /*0c88*/ 	.short	0x0101
        /*0c8a*/ 	.byte	0x04
	.zero		1


	//   ....[47]....
        /*0c8c*/ 	.word	0x00014160
        /*0c90*/ 	.word	0x00000000
        /*0c94*/ 	.word	0x00000000
        /*0c98*/ 	.short	0x0101
        /*0c9a*/ 	.byte	0x3f
	.zero		1


	//   ....[48]....
        /*0c9c*/ 	.word	0x00016ff0
        /*0ca0*/ 	.word	0x00000007
        /*0ca4*/ 	.word	0x00013280
        /*0ca8*/ 	.short	0x010a
        /*0caa*/ 	.byte	0x3f
	.zero		1


	//   ....[49]....
        /*0cac*/ 	.word	0x000176b0
        /*0cb0*/ 	.word	0x00000007
        /*0cb4*/ 	.word	0x00013270
        /*0cb8*/ 	.short	0x0107
        /*0cba*/ 	.byte	0x3f
	.zero		1


	//   ....[50]....
        /*0cbc*/ 	.word	0x00017770
        /*0cc0*/ 	.word	0x00000007
        /*0cc4*/ 	.word	0x00013270
        /*0cc8*/ 	.short	0x0101
        /*0cca*/ 	.byte	0x3f
	.zero		1


	//   ....[51]....
        /*0ccc*/ 	.word	0x000177c0
        /*0cd0*/ 	.word	0x00000007
        /*0cd4*/ 	.word	0x00013240
        /*0cd8*/ 	.short	0x010a
        /*0cda*/ 	.byte	0x3f
	.zero		1


	//   ....[52]....
        /*0cdc*/ 	.word	0x00017d70
        /*0ce0*/ 	.word	0x00000007
        /*0ce4*/ 	.word	0x00013230
        /*0ce8*/ 	.short	0x0107
        /*0cea*/ 	.byte	0x3f
	.zero		1


	//   ....[53]....
        /*0cec*/ 	.word	0x00017e40
        /*0cf0*/ 	.word	0x00000007
        /*0cf4*/ 	.word	0x00013230
        /*0cf8*/ 	.short	0x0101
        /*0cfa*/ 	.byte	0x3f
	.zero		1


	//   ....[54]....
        /*0cfc*/ 	.word	0x00018870
        /*0d00*/ 	.word	0x00000011
        /*0d04*/ 	.word	0x00013200
        /*0d08*/ 	.short	0x0107
        /*0d0a*/ 	.byte	0x3f
	.zero		1


	//   ....[55]....
        /*0d0c*/ 	.word	0x00018960
        /*0d10*/ 	.word	0x00000011
        /*0d14*/ 	.word	0x00013200
        /*0d18*/ 	.short	0x0101
        /*0d1a*/ 	.byte	0x3f
	.zero		1


	//   ....[56]....
        /*0d1c*/ 	.word	0x00018980
        /*0d20*/ 	.word	0x00000011
        /*0d24*/ 	.word	0x00013220
        /*0d28*/ 	.short	0x010a
        /*0d2a*/ 	.byte	0x3f
	.zero		1


	//   ....[57]....
        /*0d2c*/ 	.word	0x00018ef0
        /*0d30*/ 	.word	0x00000000
        /*0d34*/ 	.word	0x00013280
        /*0d38*/ 	.short	0x010a
        /*0d3a*/ 	.byte	0x3f
	.zero		1


	//   ....[58]....
        /*0d3c*/ 	.word	0x00019440
        /*0d40*/ 	.word	0x00000000
        /*0d44*/ 	.word	0x00013270
        /*0d48*/ 	.short	0x0107
        /*0d4a*/ 	.byte	0x3f
	.zero		1


	//   ....[59]....
        /*0d4c*/ 	.word	0x00019500
        /*0d50*/ 	.word	0x00000000
        /*0d54*/ 	.word	0x00013270
        /*0d58*/ 	.short	0x0101
        /*0d5a*/ 	.byte	0x3f
	.zero		1


	//   ....[60]....
        /*0d5c*/ 	.word	0x00019550
        /*0d60*/ 	.word	0x00000000
        /*0d64*/ 	.word	0x00013240
        /*0d68*/ 	.short	0x010a
        /*0d6a*/ 	.byte	0x3f
	.zero		1


	//   ....[61]....
        /*0d6c*/ 	.word	0x000199c0
        /*0d70*/ 	.word	0x00000000
        /*0d74*/ 	.word	0x00013230
        /*0d78*/ 	.short	0x0107
        /*0d7a*/ 	.byte	0x3f
	.zero		1


	//   ....[62]....
        /*0d7c*/ 	.word	0x00019a80
        /*0d80*/ 	.word	0x00000000
        /*0d84*/ 	.word	0x00013230
        /*0d88*/ 	.short	0x0101
        /*0d8a*/ 	.byte	0x3f
	.zero		1


	//   ....[63]....
        /*0d8c*/ 	.word	0x00019b10
        /*0d90*/ 	.word	0x00000002
        /*0d94*/ 	.word	0x00013270
        /*0d98*/ 	.short	0x010a
        /*0d9a*/ 	.byte	0x3f
	.zero		1


	//   ....[64]....
        /*0d9c*/ 	.word	0x00019ba0
        /*0da0*/ 	.word	0x00000002
        /*0da4*/ 	.word	0x00013260
        /*0da8*/ 	.short	0x010a
        /*0daa*/ 	.byte	0x3f
	.zero		1


	//   ....[65]....
        /*0dac*/ 	.word	0x00019fd0
        /*0db0*/ 	.word	0x00000002
        /*0db4*/ 	.word	0x00013250
        /*0db8*/ 	.short	0x0101
        /*0dba*/ 	.byte	0x3f
	.zero		1


	//   ....[66]....
        /*0dbc*/ 	.word	0x0001a060
        /*0dc0*/ 	.word	0x00000002
        /*0dc4*/ 	.word	0x00000000
        /*0dc8*/ 	.short	0x0101
        /*0dca*/ 	.byte	0x3f
	.zero		1


	//   ....[67]....
        /*0dcc*/ 	.word	0x0001a240
        /*0dd0*/ 	.word	0x00000000
        /*0dd4*/ 	.word	0x00013270
        /*0dd8*/ 	.short	0x010a
        /*0dda*/ 	.byte	0x3f
	.zero		1


	//   ....[68]....
        /*0ddc*/ 	.word	0x0001a2d0
        /*0de0*/ 	.word	0x00000000
        /*0de4*/ 	.word	0x00013260
        /*0de8*/ 	.short	0x010a
        /*0dea*/ 	.byte	0x3f
	.zero		1


	//   ....[69]....
        /*0dec*/ 	.word	0x0001a720
        /*0df0*/ 	.word	0x00000000
        /*0df4*/ 	.word	0x00013250
        /*0df8*/ 	.short	0x0101
        /*0dfa*/ 	.byte	0x3f
	.zero		1


	//   ....[70]....
        /*0dfc*/ 	.word	0x0001a7a0
        /*0e00*/ 	.word	0x00000000
        /*0e04*/ 	.word	0x00000000
        /*0e08*/ 	.short	0x0101
        /*0e0a*/ 	.byte	0x3f
	.zero		1


	//   ....[71]....
        /*0e0c*/ 	.word	0x0001b4e0
        /*0e10*/ 	.word	0x00000005
        /*0e14*/ 	.word	0x00013220
        /*0e18*/ 	.short	0x010a
        /*0e1a*/ 	.byte	0x3f
	.zero		1


	//   ....[72]....
        /*0e1c*/ 	.word	0x0001b680
        /*0e20*/ 	.word	0x00000004
        /*0e24*/ 	.word	0x00013240
        /*0e28*/ 	.short	0x010a
        /*0e2a*/ 	.byte	0x3f
	.zero		1


	//   ....[73]....
        /*0e2c*/ 	.word	0x0001b730
        /*0e30*/ 	.word	0x00000005
        /*0e34*/ 	.word	0x00013240
        /*0e38*/ 	.short	0x010a
        /*0e3a*/ 	.byte	0x3f
	.zero		1


	//   ....[74]....
        /*0e3c*/ 	.word	0x0001b770
        /*0e40*/ 	.word	0x00000004
        /*0e44*/ 	.word	0x00013260
        /*0e48*/ 	.short	0x010a
        /*0e4a*/ 	.byte	0x3f
	.zero		1


	//   ....[75]....
        /*0e4c*/ 	.word	0x0001b7b0
        /*0e50*/ 	.word	0x00000005
        /*0e54*/ 	.word	0x00013260
        /*0e58*/ 	.short	0x010a
        /*0e5a*/ 	.byte	0x3f
	.zero		1


	//   ....[76]....
        /*0e5c*/ 	.word	0x0001b7f0
        /*0e60*/ 	.word	0x00000004
        /*0e64*/ 	.word	0x00013280
        /*0e68*/ 	.short	0x010a
        /*0e6a*/ 	.byte	0x3f
	.zero		1


	//   ....[77]....
        /*0e6c*/ 	.word	0x0001b830
        /*0e70*/ 	.word	0x00000005
        /*0e74*/ 	.word	0x00013280
        /*0e78*/ 	.short	0x010a
        /*0e7a*/ 	.byte	0x3f
	.zero		1


	//   ....[78]....
        /*0e7c*/ 	.word	0x0001b8a0
        /*0e80*/ 	.word	0x00000003
        /*0e84*/ 	.word	0x00013200
        /*0e88*/ 	.short	0x010a
        /*0e8a*/ 	.byte	0x3f
	.zero		1


	//   ....[79]....
        /*0e8c*/ 	.word	0x0001b8f0
        /*0e90*/ 	.word	0x0000000c
        /*0e94*/ 	.word	0x00013230
        /*0e98*/ 	.short	0x010a
        /*0e9a*/ 	.byte	0x3f
	.zero		1


	//   ....[80]....
        /*0e9c*/ 	.word	0x0001b950
        /*0ea0*/ 	.word	0x0000000a
        /*0ea4*/ 	.word	0x00013230
        /*0ea8*/ 	.short	0x010a
        /*0eaa*/ 	.byte	0x3f
	.zero		1


	//   ....[81]....
        /*0eac*/ 	.word	0x0001b9b0
        /*0eb0*/ 	.word	0x0000000a
        /*0eb4*/ 	.word	0x00013250
        /*0eb8*/ 	.short	0x010a
        /*0eba*/ 	.byte	0x3f
	.zero		1


	//   ....[82]....
        /*0ebc*/ 	.word	0x0001ba10
        /*0ec0*/ 	.word	0x0000000a
        /*0ec4*/ 	.word	0x00013230
        /*0ec8*/ 	.short	0x010a
        /*0eca*/ 	.byte	0x3f
	.zero		1


	//   ....[83]....
        /*0ecc*/ 	.word	0x0001ba70
        /*0ed0*/ 	.word	0x0000000a
        /*0ed4*/ 	.word	0x00013250
        /*0ed8*/ 	.short	0x010a
        /*0eda*/ 	.byte	0x3f
	.zero		1


	//   ....[84]....
        /*0edc*/ 	.word	0x0001bad0
        /*0ee0*/ 	.word	0x0000000a
        /*0ee4*/ 	.word	0x00013230
        /*0ee8*/ 	.short	0x010a
        /*0eea*/ 	.byte	0x3f
	.zero		1


	//   ....[85]....
        /*0eec*/ 	.word	0x0001bb30
        /*0ef0*/ 	.word	0x0000000a
        /*0ef4*/ 	.word	0x00013250
        /*0ef8*/ 	.short	0x010a
        /*0efa*/ 	.byte	0x3f
	.zero		1


	//   ....[86]....
        /*0efc*/ 	.word	0x0001bb90
        /*0f00*/ 	.word	0x00000005
        /*0f04*/ 	.word	0x00013250
        /*0f08*/ 	.short	0x010a
        /*0f0a*/ 	.byte	0x3f
	.zero		1


	//   ....[87]....
        /*0f0c*/ 	.word	0x0001bca0
        /*0f10*/ 	.word	0x00000007
        /*0f14*/ 	.word	0x00013280
        /*0f18*/ 	.short	0x010a
        /*0f1a*/ 	.byte	0x3f
	.zero		1


	//   ....[88]....
        /*0f1c*/ 	.word	0x0001c350
        /*0f20*/ 	.word	0x00000007
        /*0f24*/ 	.word	0x00013240
        /*0f28*/ 	.short	0x010a
        /*0f2a*/ 	.byte	0x3f
	.zero		1


	//   ....[89]....
        /*0f2c*/ 	.word	0x0001d150
        /*0f30*/ 	.word	0x00000011
        /*0f34*/ 	.word	0x00013220
        /*0f38*/ 	.short	0x010a
        /*0f3a*/ 	.byte	0x3f
	.zero		1


	//   ....[90]....
        /*0f3c*/ 	.word	0x0001d1b0
        /*0f40*/ 	.word	0x00000000
        /*0f44*/ 	.word	0x00013280
        /*0f48*/ 	.short	0x010a
        /*0f4a*/ 	.byte	0x3f
	.zero		1


	//   ....[91]....
        /*0f4c*/ 	.word	0x0001d880
        /*0f50*/ 	.word	0x00000000
        /*0f54*/ 	.word	0x00013240
        /*0f58*/ 	.short	0x010a
        /*0f5a*/ 	.byte	0x3f
	.zero		1


	//   ....[92]....
        /*0f5c*/ 	.word	0x0001de40
        /*0f60*/ 	.word	0x00000002
        /*0f64*/ 	.word	0x00013270
        /*0f68*/ 	.short	0x010a
        /*0f6a*/ 	.byte	0x3f
	.zero		1


	//   ....[93]....
        /*0f6c*/ 	.word	0x0001de90
        /*0f70*/ 	.word	0x00000002
        /*0f74*/ 	.word	0x00013260
        /*0f78*/ 	.short	0x010a
        /*0f7a*/ 	.byte	0x3f
	.zero		1


	//   ....[94]....
        /*0f7c*/ 	.word	0x0001dee0
        /*0f80*/ 	.word	0x00000000
        /*0f84*/ 	.word	0x00013270
        /*0f88*/ 	.short	0x010a
        /*0f8a*/ 	.byte	0x3f
	.zero		1


	//   ....[95]....
        /*0f8c*/ 	.word	0x0001df30
        /*0f90*/ 	.word	0x00000000
        /*0f94*/ 	.word	0x00013260
        /*0f98*/ 	.short	0x010a
        /*0f9a*/ 	.byte	0x3f
	.zero		1


	//   ....[96]....
        /*0f9c*/ 	.word	0x0001df80
        /*0fa0*/ 	.word	0x00000005
        /*0fa4*/ 	.word	0x00013220
        /*0fa8*/ 	.short	0x010a
        /*0faa*/ 	.byte	0x3f
	.zero		1


	//   ....[97]....
        /*0fac*/ 	.word	0x0001e120
        /*0fb0*/ 	.word	0x00000004
        /*0fb4*/ 	.word	0x00013240
        /*0fb8*/ 	.short	0x010a
        /*0fba*/ 	.byte	0x3f
	.zero		1


	//   ....[98]....
        /*0fbc*/ 	.word	0x0001e170
        /*0fc0*/ 	.word	0x00000005
        /*0fc4*/ 	.word	0x00013240
        /*0fc8*/ 	.short	0x010a
        /*0fca*/ 	.byte	0x3f
	.zero		1


	//   ....[99]....
        /*0fcc*/ 	.word	0x0001e1c0
        /*0fd0*/ 	.word	0x00000004
        /*0fd4*/ 	.word	0x00013260
        /*0fd8*/ 	.short	0x010a
        /*0fda*/ 	.byte	0x3f
	.zero		1


	//   ....[100]....
        /*0fdc*/ 	.word	0x0001e210
        /*0fe0*/ 	.word	0x00000005
        /*0fe4*/ 	.word	0x00013260
        /*0fe8*/ 	.short	0x010a
        /*0fea*/ 	.byte	0x3f
	.zero		1


	//   ....[101]....
        /*0fec*/ 	.word	0x0001e260
        /*0ff0*/ 	.word	0x00000004
        /*0ff4*/ 	.word	0x00013280
        /*0ff8*/ 	.short	0x010a
        /*0ffa*/ 	.byte	0x3f
	.zero		1


	//----- nvinfo : EIATTR_NUM_MBARRIERS
	.align		4
.L_1516:
        /*0ffc*/ 	.byte	0x03, 0x38
        /*0ffe*/ 	.short	0x0016


	//----- nvinfo : EIATTR_EXIT_INSTR_OFFSETS
	.align		4
        /*1000*/ 	.byte	0x04, 0x1c
        /*1002*/ 	.short	(.L_1518 - .L_1517)


	//   ....[0]....
.L_1517:
        /*1004*/ 	.word	0x00000980


	//   ....[1]....
        /*1008*/ 	.word	0x00014c70


	//   ....[2]....
        /*100c*/ 	.word	0x0001b880


	//----- nvinfo : EIATTR_MAX_THREADS
	.align		4
.L_1518:
        /*1010*/ 	.byte	0x04, 0x05
        /*1012*/ 	.short	(.L_1520 - .L_1519)
.L_1519:
        /*1014*/ 	.word	0x00000200
        /*1018*/ 	.word	0x00000001
        /*101c*/ 	.word	0x00000001


	//----- nvinfo : EIATTR_CRS_STACK_SIZE
	.align		4
.L_1520:
        /*1020*/ 	.byte	0x04, 0x1e
        /*1022*/ 	.short	(.L_1522 - .L_1521)
.L_1521:
        /*1024*/ 	.word	0x00000000


	//----- nvinfo : EIATTR_CBANK_PARAM_SIZE
	.align		4
.L_1522:
        /*1028*/ 	.byte	0x03, 0x19
        /*102a*/ 	.short	0x0af0


	//----- nvinfo : EIATTR_PARAM_CBANK
	.align		4
        /*102c*/ 	.byte	0x04, 0x0a
        /*102e*/ 	.short	(.L_1524 - .L_1523)
	.align		4
.L_1523:
        /*1030*/ 	.word	index@(.nv.constant0._ZN7cutlass13device_kernelIN5flash11enable_sm90INS1_16FlashAttnFwdSm90INS1_25CollectiveMainloopFwdSm90ILi2EN4cute5tupleIJNS5_1CILi1EEES8_S8_EEENS6_IJNS7_ILi192EEENS7_ILi160EEENS7_ILi64EEEEEELi64ENS_12float_e4m3_tEfNS_4arch4Sm90ELb0ELb1ELb1ELb1ELb1ELb0ELb0ELb1ELb1ELb1ELb0ELb0EEENS1_21CollectiveEpilogueFwdINS6_IJSA_SC_SB_EEES9_NS_10bfloat16_tESG_Li384ELb1ELb1ELb0ELb1EEENS1_36VarlenDynamicPersistentTileSchedulerILi192ELi160ELi384ELi128ELb0ELb1ELb1ELb1ELb0ELb1EEEEEEEEEvNT_6ParamsE)
        /*1034*/ 	.short	0x0210
        /*1036*/ 	.short	0x0af0


	//----- nvinfo : EIATTR_SW_WAR
	.align		4
.L_1524:
        /*1038*/ 	.byte	0x04, 0x36
        /*103a*/ 	.short	(.L_1526 - .L_1525)
.L_1525:
        /*103c*/ 	.word	0x00000008
.L_1526:


//--------------------- .nv.info._ZN7cutlass13device_kernelIN5flash11enable_sm90INS1_16FlashAttnFwdSm90INS1_25CollectiveMainloopFwdSm90ILi2EN4cute5tupleIJNS5_1CILi1EEES8_S8_EEENS6_IJNS7_ILi192EEENS7_ILi160EEENS7_ILi64EEEEEELi64ENS_12float_e4m3_tEfNS_4arch4Sm90ELb0ELb1ELb1ELb1ELb1ELb1ELb0ELb1ELb1ELb1ELb0ELb0EEENS1_21CollectiveEpilogueFwdINS6_IJSA_SC_SB_EEES9_NS_10bfloat16_tESG_Li384ELb1ELb1ELb0ELb1EEENS1_36VarlenDynamicPersistentTileSchedulerILi192ELi160ELi384ELi128ELb0ELb1ELb1ELb1ELb0ELb1EEEEEEEEEvNT_6ParamsE --------------------------
	.section	.nv.info._ZN7cutlass13device_kernelIN5flash11enable_sm90INS1_16FlashAttnFwdSm90INS1_25CollectiveMainloopFwdSm90ILi2EN4cute5tupleIJNS5_1CILi1EEES8_S8_EEENS6_IJNS7_ILi192EEENS7_ILi160EEENS7_ILi64EEEEEELi64ENS_12float_e4m3_tEfNS_4arch4Sm90ELb0ELb1ELb1ELb1ELb1ELb1ELb0ELb1ELb1ELb1ELb0ELb0EEENS1_21CollectiveEpilogueFwdINS6_IJSA_SC_SB_EEES9_NS_10bfloat16_tESG_Li384ELb1ELb1ELb0ELb1EEENS1_36VarlenDynamicPersistentTileSchedulerILi192ELi160ELi384ELi128ELb0ELb1ELb1ELb1ELb0ELb1EEEEEEEEEvNT_6ParamsE,"",@"SHT_CUDA_INFO"
	.sectionflags	@""
	.align	4


	//----- nvinfo : EIATTR_CUDA_API_VERSION
	.align		4
        /*0000*/ 	.byte	0x04, 0x37
        /*0002*/ 	.short	(.L_1528 - .L_1527)
.L_1527:
        /*0004*/ 	.word	0x00000082


	//----- nvinfo : EIATTR_KPARAM_INFO
	.align		4
.L_1528:
        /*0008*/ 	.byte	0x04, 0x17
        /*000a*/ 	.short	(.L_1530 - .L_1529)
.L_1529:
        /*000c*/ 	.word	0x00000000
        /*0010*/ 	.short	0x0000
        /*0012*/ 	.short	0x0070
        /*0014*/ 	.byte	0x00, 0xf0, 0x01, 0x2a


	//----- nvinfo : EIATTR_SPARSE_MMA_MASK
	.align		4
.L_1530:
        /*0018*/ 	.byte	0x03, 0x50
        /*001a*/ 	.short	0x0000


	//----- nvinfo : EIATTR_MAXREG_COUNT
	.align		4
        /*001c*/ 	.byte	0x03, 0x1b
        /*001e*/ 	.short	0x0080


	//----- nvinfo : EIATTR_NUM_BARRIERS
	.align		4
        /*0020*/ 	.byte	0x02, 0x4c
        /*0022*/ 	.byte	0x10
	.zero		1


	//----- nvinfo : EIATTR_EXTERNS
	.align		4
        /*0024*/ 	.byte	0x04, 0x0f
        /*0026*/ 	.short	(.L_1532 - .L_1531)


	//   ....[0]....
	.align		4
.L_1531:
        /*0028*/ 	.word	index@(__assertfail)


	//----- nvinfo : EIATTR_ANNOTATIONS
	.align		4
.L_1532:
        /*002c*/ 	.byte	0x04, 0x55
        /*002e*/ 	.short	(.L_1534 - .L_1533)


	//   ....[0]....
.L_1533:
        /* <DEDUP_REMOVED lines=128> */


	//----- nvinfo : EIATTR_MERCURY_ISA_VERSION
	.align		4
.L_1534:
        /*0820*/ 	.byte	0x03, 0x5f
        /*0822*/ 	.short	0x0101


	//----- nvinfo : EIATTR_UNUSED_LOAD_BYTE_OFFSET
	.align		4
        /*0824*/ 	.byte	0x04, 0x44
        /*0826*/ 	.short	(.L_1536 - .L_1535)


	//   ....[0]....
.L_1535:
        /*0828*/ 	.word	0x00000a40
        /*082c*/ 	.word	0x0000fff0


	//   ....[1]....
        /*0830*/ 	.word	0x0001ac90
        /*0834*/ 	.word	0x0000fff0


	//----- nvinfo : EIATTR_INT_WARP_WIDE_INSTR_OFFSETS
	.align		4
.L_1536:
        /*0838*/ 	.byte	0x04, 0x31
        /*083a*/ 	.short	(.L_1538 - .L_1537)


	//   ....[0]....
.L_1537:
        /*083c*/ 	.word	0x00000120


	//   ....[1]....
        /*0840*/ 	.word	0x00000160


	//   ....[2]....
        /*0844*/ 	.word	0x00000220


	//   ....[3]....
        /*0848*/ 	.word	0x0001f4a0


	//   ....[4]....
        /*084c*/ 	.word	0x0001f530


	//   ....[5]....
        /*0850*/ 	.word	0x00023230


	//   ....[6]....
        /*0854*/ 	.word	0x000232c0


	//----- nvinfo : EIATTR_COOP_GROUP_MASK_REGIDS
	.align		4
.L_1538:
        /*0858*/ 	.byte	0x04, 0x29
        /*085a*/ 	.short	(.L_1540 - .L_1539)


	//   ....[0]....
.L_1539:
        /*085c*/ 	.word	0xffffffff


	//   ....[1]....
        /*0860*/ 	.word	0xffffffff


	//   ....[2]....
        /*0864*/ 	.word	0xffffffff


	//   ....[3]....
        /*0868*/ 	.word	0xffffffff


	//   ....[4]....
        /*086c*/ 	.word	0xffffffff


	//   ....[5]....
        /*0870*/ 	.word	0xffffffff


	//   ....[6]....
        /*0874*/ 	.word	0xffffffff


	//   ....[7]....
        /*0878*/ 	.word	0xffffffff


	//   ....[8]....
        /*087c*/ 	.word	0xffffffff


	//   ....[9]....
        /*0880*/ 	.word	0xffffffff


	//   ....[10]....
        /*0884*/ 	.word	0xffffffff


	//   ....[11]....
        /*0888*/ 	.word	0xffffffff


	//   ....[12]....
        /*088c*/ 	.word	0xffffffff


	//   ....[13]....
        /*0890*/ 	.word	0xffffffff


	//   ....[14]....
        /*0894*/ 	.word	0xffffffff


	//   ....[15]....
        /*0898*/ 	.word	0xffffffff


	//   ....[16]....
        /*089c*/ 	.word	0xffffffff


	//   ....[17]....
        /*08a0*/ 	.word	0xffffffff


	//   ....[18]....
        /*08a4*/ 	.word	0xffffffff


	//   ....[19]....
        /*08a8*/ 	.word	0xffffffff


	//   ....[20]....
        /*08ac*/ 	.word	0xffffffff


	//   ....[21]....
        /*08b0*/ 	.word	0xffffffff


	//   ....[22]....
        /*08b4*/ 	.word	0xffffffff


	//   ....[23]....
        /*08b8*/ 	.word	0xffffffff


	//   ....[24]....
        /*08bc*/ 	.word	0xffffffff


	//   ....[25]....
        /*08c0*/ 	.word	0xffffffff


	//   ....[26]....
        /*08c4*/ 	.word	0xffffffff


	//   ....[27]....
        /*08c8*/ 	.word	0xffffffff


	//   ....[28]....
        /*08cc*/ 	.word	0xffffffff


	//   ....[29]....
        /*08d0*/ 	.word	0xffffffff


	//   ....[30]....
        /*08d4*/ 	.word	0xffffffff


	//   ....[31]....
        /*08d8*/ 	.word	0xffffffff


	//   ....[32]....
        /*08dc*/ 	.word	0xffffffff


	//   ....[33]....
        /*08e0*/ 	.word	0xffffffff


	//   ....[34]....
        /*08e4*/ 	.word	0xffffffff


	//   ....[35]....
        /*08e8*/ 	.word	0xffffffff


	//   ....[36]....
        /*08ec*/ 	.word	0xffffffff


	//   ....[37]....
        /*08f0*/ 	.word	0xffffffff


	//   ....[38]....
        /*08f4*/ 	.word	0xffffffff


	//   ....[39]....
        /*08f8*/ 	.word	0xffffffff


	//   ....[40]....
        /*08fc*/ 	.word	0xffffffff


	//   ....[41]....
        /*0900*/ 	.word	0xffffffff


	//   ....[42]....
        /*0904*/ 	.word	0xffffffff


	//   ....[43]....
        /*0908*/ 	.word	0xffffffff


	//   ....[44]....
        /*090c*/ 	.word	0xffffffff


	//   ....[45]....
        /*0910*/ 	.word	0xffffffff


	//   ....[46]....
        /*0914*/ 	.word	0xffffffff


	//   ....[47]....
        /*0918*/ 	.word	0xffffffff


	//   ....[48]....
        /*091c*/ 	.word	0xffffffff


	//   ....[49]....
        /*0920*/ 	.word	0xffffffff


	//   ....[50]....
        /*0924*/ 	.word	0xffffffff


	//   ....[51]....
        /*0928*/ 	.word	0xffffffff


	//   ....[52]....
        /*092c*/ 	.word	0xffffffff


	//   ....[53]....
        /*0930*/ 	.word	0xffffffff


	//   ....[54]....
        /*0934*/ 	.word	0xffffffff


	//   ....[55]....
        /*0938*/ 	.word	0xffffffff


	//   ....[56]....
        /*093c*/ 	.word	0xffffffff


	//   ....[57]....
        /*0940*/ 	.word	0xffffffff


	//   ....[58]....
        /*0944*/ 	.word	0xffffffff


	//   ....[59]....
        /*0948*/ 	.word	0xffffffff


	//   ....[60]....
        /*094c*/ 	.word	0xffffffff


	//   ....[61]....
        /*0950*/ 	.word	0xffffffff


	//   ....[62]....
        /*0954*/ 	.word	0xffffffff


	//   ....[63]....
        /*0958*/ 	.word	0xffffffff


	//   ....[64]....
        /*095c*/ 	.word	0xffffffff


	//   ....[65]....
        /*0960*/ 	.word	0xffffffff


	//   ....[66]....
        /*0964*/ 	.word	0xffffffff


	//   ....[67]....
        /*0968*/ 	.word	0xffffffff


	//   ....[68]....
        /*096c*/ 	.word	0xffffffff


	//   ....[69]....
        /*0970*/ 	.word	0xffffffff


	//   ....[70]....
        /*0974*/ 	.word	0xffffffff


	//   ....[71]....
        /*0978*/ 	.word	0xffffffff


	//   ....[72]....
        /*097c*/ 	.word	0xffffffff


	//   ....[73]....
        /*0980*/ 	.word	0xffffffff


	//   ....[74]....
        /*0984*/ 	.word	0xffffffff


	//   ....[75]....
        /*0988*/ 	.word	0xffffffff


	//   ....[76]....
        /*098c*/ 	.word	0xffffffff


	//   ....[77]....
        /*0990*/ 	.word	0xffffffff


	//   ....[78]....
        /*0994*/ 	.word	0xffffffff


	//   ....[79]....
        /*0998*/ 	.word	0xffffffff


	//   ....[80]....
        /*099c*/ 	.word	0xffffffff


	//   ....[81]....
        /*09a0*/ 	.word	0xffffffff


	//   ....[82]....
        /*09a4*/ 	.word	0xffffffff


	//   ....[83]....
        /*09a8*/ 	.word	0xffffffff


	//   ....[84]....
        /*09ac*/ 	.word	0xffffffff


	//   ....[85]....
        /*09b0*/ 	.word	0xffffffff


	//   ....[86]....
        /*09b4*/ 	.word	0xffffffff


	//   ....[87]....
        /*09b8*/ 	.word	0xffffffff


	//   ....[88]....
        /*09bc*/ 	.word	0xffffffff


	//   ....[89]....
        /*09c0*/ 	.word	0xffffffff


	//   ....[90]....
        /*09c4*/ 	.word	0xffffffff


	//   ....[91]....
        /*09c8*/ 	.word	0xffffffff


	//   ....[92]....
        /*09cc*/ 	.word	0xffffffff


	//   ....[93]....
        /*09d0*/ 	.word	0xffffffff


	//   ....[94]....
        /*09d4*/ 	.word	0xffffffff


	//   ....[95]....
        /*09d8*/ 	.word	0xffffffff


	//   ....[96]....
        /*09dc*/ 	.word	0xffffffff


	//   ....[97]....
        /*09e0*/ 	.word	0xffffffff


	//   ....[98]....
        /*09e4*/ 	.word	0xffffffff


	//   ....[99]....
        /*09e8*/ 	.word	0xffffffff


	//   ....[100]....
        /*09ec*/ 	.word	0xffffffff


	//   ....[101]....
        /*09f0*/ 	.word	0xffffffff


	//   ....[102]....
        /*09f4*/ 	.word	0xffffffff


	//   ....[103]....
        /*09f8*/ 	.word	0xffffffff


	//   ....[104]....
        /*09fc*/ 	.word	0xffffffff


	//   ....[105]....
        /*0a00*/ 	.word	0xffffffff


	//   ....[106]....
        /*0a04*/ 	.word	0xffffffff


	//   ....[107]....
        /*0a08*/ 	.word	0xffffffff


	//   ....[108]....
        /*0a0c*/ 	.word	0xffffffff


	//   ....[109]....
        /*0a10*/ 	.word	0xffffffff


	//   ....[110]....
        /*0a14*/ 	.word	0xffffffff


	//   ....[111]....
        /*0a18*/ 	.word	0xffffffff


	//   ....[112]....
        /*0a1c*/ 	.word	0xffffffff


	//   ....[113]....
        /*0a20*/ 	.word	0xffffffff


	//   ....[114]....
        /*0a24*/ 	.word	0xffffffff


	//   ....[115]....
        /*0a28*/ 	.word	0xffffffff


	//   ....[116]....
        /*0a2c*/ 	.word	0xffffffff


	//   ....[117]....
        /*0a30*/ 	.word	0xffffffff


	//   ....[118]....
        /*0a34*/ 	.word	0xffffffff


	//   ....[119]....
        /*0a38*/ 	.word	0xffffffff


	//   ....[120]....
        /*0a3c*/ 	.word	0xffffffff


	//   ....[121]....
        /*0a40*/ 	.word	0xffffffff


	//   ....[122]....
        /*0a44*/ 	.word	0xffffffff


	//   ....[123]....
        /*0a48*/ 	.word	0xffffffff


	//   ....[124]....
        /*0a4c*/ 	.word	0xffffffff


	//   ....[125]....
        /*0a50*/ 	.word	0xffffffff


	//   ....[126]....
        /*0a54*/ 	.word	0xffffffff


	//   ....[127]....
        /*0a58*/ 	.word	0xffffffff


	//   ....[128]....
        /*0a5c*/ 	.word	0xffffffff


	//   ....[129]....
        /*0a60*/ 	.word	0xffffffff


	//   ....[130]....
        /*0a64*/ 	.word	0xffffffff


	//   ....[131]....
        /*0a68*/ 	.word	0xffffffff


	//   ....[132]....
        /*0a6c*/ 	.word	0xffffffff


	//   ....[133]....
        /*0a70*/ 	.word	0xffffffff


	//   ....[134]....
        /*0a74*/ 	.word	0xffffffff


	//   ....[135]....
        /*0a78*/ 	.word	0xffffffff


	//   ....[136]....
        /*0a7c*/ 	.word	0xffffffff


	//   ....[137]....
        /*0a80*/ 	.word	0xffffffff


	//   ....[138]....
        /*0a84*/ 	.word	0xffffffff


	//   ....[139]....
        /*0a88*/ 	.word	0xffffffff


	//   ....[140]....
        /*0a8c*/ 	.word	0xffffffff


	//   ....[141]....
        /*0a90*/ 	.word	0xffffffff


	//   ....[142]....
        /*0a94*/ 	.word	0xffffffff


	//   ....[143]....
        /*0a98*/ 	.word	0xffffffff


	//   ....[144]....
        /*0a9c*/ 	.word	0xffffffff


	//   ....[145]....
        /*0aa0*/ 	.word	0xffffffff


	//   ....[146]....
        /*0aa4*/ 	.word	0xffffffff


	//   ....[147]....
        /*0aa8*/ 	.word	0xffffffff


	//   ....[148]....
        /*0aac*/ 	.word	0xffffffff


	//   ....[149]....
        /*0ab0*/ 	.word	0xffffffff


	//   ....[150]....
        /*0ab4*/ 	.word	0xffffffff


	//   ....[151]....
        /*0ab8*/ 	.word	0xffffffff


	//   ....[152]....
        /*0abc*/ 	.word	0xffffffff


	//   ....[153]....
        /*0ac0*/ 	.word	0xffffffff


	//   ....[154]....
        /*0ac4*/ 	.word	0xffffffff


	//   ....[155]....
        /*0ac8*/ 	.word	0xffffffff


	//   ....[156]....
        /*0acc*/ 	.word	0xffffffff


	//   ....[157]....
        /*0ad0*/ 	.word	0xffffffff


	//   ....[158]....
        /*0ad4*/ 	.word	0xffffffff


	//   ....[159]....
        /*0ad8*/ 	.word	0xffffffff


	//   ....[160]....
        /*0adc*/ 	.word	0xffffffff


	//   ....[161]....
        /*0ae0*/ 	.word	0xffffffff


	//   ....[162]....
        /*0ae4*/ 	.word	0xffffffff


	//   ....[163]....
        /*0ae8*/ 	.word	0xffffffff


	//   ....[164]....
        /*0aec*/ 	.word	0xffffffff


	//   ....[165]....
        /*0af0*/ 	.word	0xffffffff


	//   ....[166]....
        /*0af4*/ 	.word	0xffffffff


	//   ....[167]....
        /*0af8*/ 	.word	0xffffffff


	//   ....[168]....
        /*0afc*/ 	.word	0xffffffff


	//   ....[169]....
        /*0b00*/ 	.word	0xffffffff


	//   ....[170]....
        /*0b04*/ 	.word	0xffffffff


	//   ....[171]....
        /*0b08*/ 	.word	0xffffffff


	//   ....[172]....
        /*0b0c*/ 	.word	0xffffffff


	//   ....[173]....
        /*0b10*/ 	.word	0x0500000f


	//   ....[174]....
        /*0b14*/ 	.word	0x0500000f


	//   ....[175]....
        /*0b18*/ 	.word	0x0500000f


	//   ....[176]....
        /*0b1c*/ 	.word	0x0500000f


	//   ....[177]....
        /*0b20*/ 	.word	0x0500000f


	//   ....[178]....
        /*0b24*/ 	.word	0x0500000f


	//   ....[179]....
        /*0b28*/ 	.word	0x0500000f


	//   ....[180]....
        /*0b2c*/ 	.word	0x0500000f


	//   ....[181]....
        /*0b30*/ 	.word	0x0500000f


	//   ....[182]....
        /*0b34*/ 	.word	0x0500000f


	//   ....[183]....
        /*0b38*/ 	.word	0x0500000f


	//   ....[184]....
        /*0b3c*/ 	.word	0x0500000f


	//   ....[185]....
        /*0b40*/ 	.word	0x0500000f


	//   ....[186]....
        /*0b44*/ 	.word	0x0500000f


	//   ....[187]....
        /*0b48*/ 	.word	0x0500000f


	//   ....[188]....
        /*0b4c*/ 	.word	0x0500000f


	//   ....[189]....
        /*0b50*/ 	.word	0x0500000f


	//   ....[190]....
        /*0b54*/ 	.word	0x0500000f


	//   ....[191]....
        /*0b58*/ 	.word	0x0500000f


	//   ....[192]....
        /*0b5c*/ 	.word	0x0500000f


	//   ....[193]....
        /*0b60*/ 	.word	0x0500000f


	//   ....[194]....
        /*0b64*/ 	.word	0x0500000f


	//   ....[195]....
        /*0b68*/ 	.word	0x0500000f


	//   ....[196]....
        /*0b6c*/ 	.word	0x0500000f


	//   ....[197]....
        /*0b70*/ 	.word	0x0500000f


	//   ....[198]....
        /*0b74*/ 	.word	0x0500000f


	//   ....[199]....
        /*0b78*/ 	.word	0x0500000f


	//   ....[200]....
        /*0b7c*/ 	.word	0x0500000f


	//   ....[201]....
        /*0b80*/ 	.word	0x0500000f


	//   ....[202]....
        /*0b84*/ 	.word	0x0500000f


	//   ....[203]....
        /*0b88*/ 	.word	0x0500000f


	//   ....[204]....
        /*0b8c*/ 	.word	0x0500000f


	//   ....[205]....
        /*0b90*/ 	.word	0x0500000f


	//   ....[206]....
        /*0b94*/ 	.word	0x0500000f


	//   ....[207]....
        /*0b98*/ 	.word	0x0500000f


	//   ....[208]....
        /*0b9c*/ 	.word	0x0500000f


	//   ....[209]....
        /*0ba0*/ 	.word	0x0500000f


	//   ....[210]....
        /*0ba4*/ 	.word	0x0500000f


	//   ....[211]....
        /*0ba8*/ 	.word	0x0500000f


	//   ....[212]....
        /*0bac*/ 	.word	0x0500000f


	//   ....[213]....
        /*0bb0*/ 	.word	0x0500000f


	//   ....[214]....
        /*0bb4*/ 	.word	0x0500000f


	//   ....[215]....
        /*0bb8*/ 	.word	0x0500000f


	//   ....[216]....
        /*0bbc*/ 	.word	0x0500000f


	//   ....[217]....
        /*0bc0*/ 	.word	0x0500000f


	//   ....[218]....
        /*0bc4*/ 	.word	0x0500000f


	//   ....[219]....
        /*0bc8*/ 	.word	0x0500000f


	//   ....[220]....
        /*0bcc*/ 	.word	0x0500000f


	//   ....[221]....
        /*0bd0*/ 	.word	0x0500000f


	//   ....[222]....
        /*0bd4*/ 	.word	0x0500000f


	//   ....[223]....
        /*0bd8*/ 	.word	0x0500000f


	//   ....[224]....
        /*0bdc*/ 	.word	0x0500000f


	//   ....[225]....
        /*0be0*/ 	.word	0x0500000f


	//   ....[226]....
        /*0be4*/ 	.word	0x0500000f


	//   ....[227]....
        /*0be8*/ 	.word	0x0500000f


	//   ....[228]....
        /*0bec*/ 	.word	0x0500000f


	//   ....[229]....
        /*0bf0*/ 	.word	0x0500000f


	//   ....[230]....
        /*0bf4*/ 	.word	0x0500000f


	//   ....[231]....
        /*0bf8*/ 	.word	0x0500000f


	//   ....[232]....
        /*0bfc*/ 	.word	0x0500000f


	//   ....[233]....
        /*0c00*/ 	.word	0x0500000f


	//   ....[234]....
        /*0c04*/ 	.word	0x0500000f


	//   ....[235]....
        /*0c08*/ 	.word	0x0500000f


	//   ....[236]....
        /*0c0c*/ 	.word	0x0500000f


	//   ....[237]....
        /*0c10*/ 	.word	0x0500000f


	//   ....[238]....
        /*0c14*/ 	.word	0x0500000f


	//   ....[239]....
        /*0c18*/ 	.word	0x0500000f


	//   ....[240]....
        /*0c1c*/ 	.word	0x0500000f


	//   ....[241]....
        /*0c20*/ 	.word	0x0500000f


	//   ....[242]....
        /*0c24*/ 	.word	0x0500000f


	//   ....[243]....
        /*0c28*/ 	.word	0x0500000f


	//   ....[244]....
        /*0c2c*/ 	.word	0x0500000f


	//   ....[245]....
        /*0c30*/ 	.word	0x0500000f


	//   ....[246]....
        /*0c34*/ 	.word	0x0500000f


	//   ....[247]....
        /*0c38*/ 	.word	0x0500000f


	//   ....[248]....
        /*0c3c*/ 	.word	0x0500000f


	//   ....[249]....
        /*0c40*/ 	.word	0x0500000f


	//   ....[250]....
        /*0c44*/ 	.word	0x0500000f


	//   ....[251]....
        /*0c48*/ 	.word	0x0500000f


	//   ....[252]....
        /*0c4c*/ 	.word	0x0500000f


	//   ....[253]....
        /*0c50*/ 	.word	0x0500000f


	//   ....[254]....
        /*0c54*/ 	.word	0x0500000f


	//   ....[255]....
        /*0c58*/ 	.word	0x0500000f


	//   ....[0]....
        /*0c5c*/ 	.word	0x0500000f


	//   ....[1]....
        /*0c60*/ 	.word	0x0500000f


	//   ....[2]....
        /*0c64*/ 	.word	0x0500000f


	//----- nvinfo : EIATTR_COOP_GROUP_INSTR_OFFSETS
	.align		4
.L_1540:
        /*0c68*/ 	.byte	0x04, 0x28
        /*0c6a*/ 	.short	(.L_1542 - .L_1541)


	//   ....[0]....
.L_1541:
        /*0c6c*/ 	.word	0x00000060


	//   ....[1]....
        /*0c70*/ 	.word	0x00000130


	//   ....[2]....
        /*0c74*/ 	.word	0x00000230


	//   ....[3]....
        /*0c78*/ 	.word	0x000003a0


	//   ....[4]....
        /*0c7c*/ 	.word	0x00000500


	//   ....[5]....
        /*0c80*/ 	.word	0x00000620


	//   ....[6]....
        /*0c84*/ 	.word	0x00000780


	//   ....[7]....
        /*0c88*/ 	.word	0x00002950


	//   ....[8]....
        /*0c8c*/ 	.word	0x00002960


	//   ....[9]....
        /*0c90*/ 	.word	0x00003b50


	//   ....[10]....
        /*0c94*/ 	.word	0x00003b60


	//   ....[11]....
        /*0c98*/ 	.word	0x00004d50


	//   ....[12]....
        /*0c9c*/ 	.word	0x00004d60


	//   ....[13]....
        /*0ca0*/ 	.word	0x00005110


	//   ....[14]....
        /*0ca4*/ 	.word	0x00005130


	//   ....[15]....
        /*0ca8*/ 	.word	0x00005a10


	//   ....[16]....
        /*0cac*/ 	.word	0x00006440


	//   ....[17]....
        /*0cb0*/ 	.word	0x00006450


	//   ....[18]....
        /*0cb4*/ 	.word	0x00006460


	//   ....[19]....
        /*0cb8*/ 	.word	0x00006470


	//   ....[20]....
        /*0cbc*/ 	.word	0x00007950


	//   ....[21]....
        /*0cc0*/ 	.word	0x00007960


	//   ....[22]....
        /*0cc4*/ 	.word	0x00007970


	//   ....[23]....
        /*0cc8*/ 	.word	0x00007980


	//   ....[24]....
        /*0ccc*/ 	.word	0x00009b20


	//   ....[25]....
        /*0cd0*/ 	.word	0x0000af40


	//   ....[26]....
        /*0cd4*/ 	.word	0x0000b8e0


	//   ....[27]....
        /*0cd8*/ 	.word	0x0000b9e0


	//   ....[28]....
        /*0cdc*/ 	.word	0x0000c400


	//   ....[29]....
        /*0ce0*/ 	.word	0x0000c480


	//   ....[30]....
        /*0ce4*/ 	.word	0x0000e660


	//   ....[31]....
        /*0ce8*/ 	.word	0x0000ed00


	//   ....[32]....
        /*0cec*/ 	.word	0x00010830


	//   ....[33]....
        /*0cf0*/ 	.word	0x000109e0


	//   ....[34]....
        /*0cf4*/ 	.word	0x00011010


	//   ....[35]....
        /*0cf8*/ 	.word	0x00011070


	//   ....[36]....
        /*0cfc*/ 	.word	0x00013bd0


	//   ....[37]....
        /*0d00*/ 	.word	0x00013c20


	//   ....[38]....
        /*0d04*/ 	.word	0x00013ff0


	//   ....[39]....
        /*0d08*/ 	.word	0x00014010


	//   ....[40]....
        /*0d0c*/ 	.word	0x00016670


	//   ....[41]....
        /*0d10*/ 	.word	0x00016ce0


	//   ....[42]....
        /*0d14*/ 	.word	0x00018480


	//   ....[43]....
        /*0d18*/ 	.word	0x00018580


	//   ....[44]....
        /*0d1c*/ 	.word	0x00018ff0


	//   ....[45]....
        /*0d20*/ 	.word	0x00019050


	//   ....[46]....
        /*0d24*/ 	.word	0x0001a5f0


	//   ....[47]....
        /*0d28*/ 	.word	0x0001a620


	//   ....[48]....
        /*0d2c*/ 	.word	0x0001a710


	//   ....[49]....
        /*0d30*/ 	.word	0x0001a7e0


	//   ....[50]....
        /*0d34*/ 	.word	0x0001b2d0


	//   ....[51]....
        /*0d38*/ 	.word	0x0001b2e0


	//   ....[52]....
        /*0d3c*/ 	.word	0x0001b2f0


	//   ....[53]....
        /*0d40*/ 	.word	0x0001b300


	//   ....[54]....
        /*0d44*/ 	.word	0x0001b310


	//   ....[55]....
        /*0d48*/ 	.word	0x0001b320


	//   ....[56]....
        /*0d4c*/ 	.word	0x0001b330


	//   ....[57]....
        /*0d50*/ 	.word	0x0001b350


	//   ....[58]....
        /*0d54*/ 	.word	0x0001b380


	//   ....[59]....
        /*0d58*/ 	.word	0x0001b3a0


	//   ....[60]....
        /*0d5c*/ 	.word	0x0001b3d0


	//   ....[61]....
        /*0d60*/ 	.word	0x0001b3f0


	//   ....[62]....
        /*0d64*/ 	.word	0x0001b420


	//   ....[63]....
        /*0d68*/ 	.word	0x0001b430


	//   ....[64]....
        /*0d6c*/ 	.word	0x0001b460


	//   ....[65]....
        /*0d70*/ 	.word	0x0001b470


	//   ....[66]....
        /*0d74*/ 	.word	0x0001b990


	//   ....[67]....
        /*0d78*/ 	.word	0x0001b9d0


	//   ....[68]....
        /*0d7c*/ 	.word	0x0001ba10


	//   ....[69]....
        /*0d80*/ 	.word	0x0001ba50


	//   ....[70]....
        /*0d84*/ 	.word	0x0001bed0


	//   ....[71]....
        /*0d88*/ 	.word	0x0001bf10


	//   ....[72]....
        /*0d8c*/ 	.word	0x0001bf30


	//   ....[73]....
        /*0d90*/ 	.word	0x0001bf70


	//   ....[74]....
        /*0d94*/ 	.word	0x0001bf90


	//   ....[75]....
        /*0d98*/ 	.word	0x0001bfb0


	//   ....[76]....
        /*0d9c*/ 	.word	0x0001bfd0


	//   ....[77]....
        /*0da0*/ 	.word	0x0001c000


	//   ....[78]....
        /*0da4*/ 	.word	0x0001c800


	//   ....[79]....
        /*0da8*/ 	.word	0x0001c830


	//   ....[80]....
        /*0dac*/ 	.word	0x0001c870


	//   ....[81]....
        /*0db0*/ 	.word	0x0001c8a0


	//   ....[82]....
        /*0db4*/ 	.word	0x0001c8c0


	//   ....[83]....
        /*0db8*/ 	.word	0x0001c8d0


	//   ....[84]....
        /*0dbc*/ 	.word	0x0001c8e0


	//   ....[85]....
        /*0dc0*/ 	.word	0x0001c900


	//   ....[86]....
        /*0dc4*/ 	.word	0x0001ca60


	//   ....[87]....
        /*0dc8*/ 	.word	0x0001cc10


	//   ....[88]....
        /*0dcc*/ 	.word	0x0001cc40


	//   ....[89]....
        /*0dd0*/ 	.word	0x0001cc70


	//   ....[90]....
        /*0dd4*/ 	.word	0x0001cca0


	//   ....[91]....
        /*0dd8*/ 	.word	0x0001ccd0


	//   ....[92]....
        /*0ddc*/ 	.word	0x0001cd00


	//   ....[93]....
        /*0de0*/ 	.word	0x0001ce70


	//   ....[94]....
        /*0de4*/ 	.word	0x0001cea0


	//   ....[95]....
        /*0de8*/ 	.word	0x0001ced0


	//   ....[96]....
        /*0dec*/ 	.word	0x0001cf00


	//   ....[97]....
        /*0df0*/ 	.word	0x0001cf30


	//   ....[98]....
        /*0df4*/ 	.word	0x0001cf60


	//   ....[99]....
        /*0df8*/ 	.word	0x0001d010


	//   ....[100]....
        /*0dfc*/ 	.word	0x0001d070


	//   ....[101]....
        /*0e00*/ 	.word	0x0001d110


	//   ....[102]....
        /*0e04*/ 	.word	0x0001e310


	//   ....[103]....
        /*0e08*/ 	.word	0x000204b0


	//   ....[104]....
        /*0e0c*/ 	.word	0x000204e0


	//   ....[105]....
        /*0e10*/ 	.word	0x00020540


	//   ....[106]....
        /*0e14*/ 	.word	0x00020570


	//   ....[107]....
        /*0e18*/ 	.word	0x000205c0


	//   ....[108]....
        /*0e1c*/ 	.word	0x000205d0


	//   ....[109]....
        /*0e20*/ 	.word	0x000205f0


	//   ....[110]....
        /*0e24*/ 	.word	0x00020600


	//   ....[111]....
        /*0e28*/ 	.word	0x00020660


	//   ....[112]....
        /*0e2c*/ 	.word	0x000206b0


	//   ....[113]....
        /*0e30*/ 	.word	0x00020b00


	//   ....[114]....
        /*0e34*/ 	.word	0x00020b20


	//   ....[115]....
        /*0e38*/ 	.word	0x00020b80


	//   ....[116]....
        /*0e3c*/ 	.word	0x00020ba0


	//   ....[117]....
        /*0e40*/ 	.word	0x00020be0


	//   ....[118]....
        /*0e44*/ 	.word	0x00020c00


	//   ....[119]....
        /*0e48*/ 	.word	0x00020c10


	//   ....[120]....
        /*0e4c*/ 	.word	0x00020c20


	//   ....[121]....
        /*0e50*/ 	.word	0x00020cb0


	//   ....[122]....
        /*0e54*/ 	.word	0x00020cd0


	//   ....[123]....
        /*0e58*/ 	.word	0x000215b0


	//   ....[124]....
        /*0e5c*/ 	.word	0x000215e0


	//   ....[125]....
        /*0e60*/ 	.word	0x00021680


	//   ....[126]....
        /*0e64*/ 	.word	0x000216a0


	//   ....[127]....
        /*0e68*/ 	.word	0x00021720


	//   ....[128]....
        /*0e6c*/ 	.word	0x00021740


	//   ....[129]....
        /*0e70*/ 	.word	0x000217b0


	//   ....[130]....
        /*0e74*/ 	.word	0x000217c0


	//   ....[131]....
        /*0e78*/ 	.word	0x00021800


	//   ....[132]....
        /*0e7c*/ 	.word	0x00021820


	//   ....[133]....
        /*0e80*/ 	.word	0x00021830


	//   ....[134]....
        /*0e84*/ 	.word	0x00021840


	//   ....[135]....
        /*0e88*/ 	.word	0x00022350


	//   ....[136]....
        /*0e8c*/ 	.word	0x00022360


	//   ....[137]....
        /*0e90*/ 	.word	0x00022380


	//   ....[138]....
        /*0e94*/ 	.word	0x000223d0


	//   ....[139]....
        /*0e98*/ 	.word	0x000223e0


	//   ....[140]....
        /*0e9c*/ 	.word	0x00022420


	//   ....[141]....
        /*0ea0*/ 	.word	0x00022430


	//   ....[142]....
        /*0ea4*/ 	.word	0x00022440


	//   ....[143]....
        /*0ea8*/ 	.word	0x00022480


	//   ....[144]....
        /*0eac*/ 	.word	0x000224c0


	//   ....[145]....
        /*0eb0*/ 	.word	0x00022920


	//   ....[146]....
        /*0eb4*/ 	.word	0x00022930


	//   ....[147]....
        /*0eb8*/ 	.word	0x00022940


	//   ....[148]....
        /*0ebc*/ 	.word	0x00022980


	//   ....[149]....
        /*0ec0*/ 	.word	0x00022990


	//   ....[150]....
        /*0ec4*/ 	.word	0x000229d0


	//   ....[151]....
        /*0ec8*/ 	.word	0x000229e0


	//   ....[152]....
        /*0ecc*/ 	.word	0x000229f0


	//   ....[153]....
        /*0ed0*/ 	.word	0x00022a30


	//   ....[154]....
        /*0ed4*/ 	.word	0x00022a70


	//   ....[155]....
        /*0ed8*/ 	.word	0x00023ae0


	//   ....[156]....
        /*0edc*/ 	.word	0x00023b40


	//   ....[157]....
        /*0ee0*/ 	.word	0x00023b70


	//   ....[158]....
        /*0ee4*/ 	.word	0x00023b80


	//   ....[159]....
        /*0ee8*/ 	.word	0x00023bb0


	//   ....[160]....
        /*0eec*/ 	.word	0x00023be0


	//   ....[161]....
        /*0ef0*/ 	.word	0x00023c10


	//   ....[162]....
        /*0ef4*/ 	.word	0x00023c40


	//   ....[163]....
        /*0ef8*/ 	.word	0x00023dc0


	//   ....[164]....
        /*0efc*/ 	.word	0x00023df0


	//   ....[165]....
        /*0f00*/ 	.word	0x00023e20


	//   ....[166]....
        /*0f04*/ 	.word	0x00023e50


	//   ....[167]....
        /*0f08*/ 	.word	0x00023e80


	//   ....[168]....
        /*0f0c*/ 	.word	0x00023eb0


	//   ....[169]....
        /*0f10*/ 	.word	0x00023f70


	//   ....[170]....
        /*0f14*/ 	.word	0x00023f90


	//   ....[171]....
        /*0f18*/ 	.word	0x00024000


	//   ....[172]....
        /*0f1c*/ 	.word	0x000246c0


	//   ....[173]....
        /*0f20*/ 	.word	0x00024a80


	//   ....[174]....
        /*0f24*/ 	.word	0x00024b10


	//   ....[175]....
        /*0f28*/ 	.word	0x00024be0


	//   ....[176]....
        /*0f2c*/ 	.word	0x00024c70


	//   ....[177]....
        /*0f30*/ 	.word	0x00024d40


	//   ....[178]....
        /*0f34*/ 	.word	0x00024dd0


	//   ....[179]....
        /*0f38*/ 	.word	0x00024ea0


	//   ....[180]....
        /*0f3c*/ 	.word	0x00024f30


	//   ....[181]....
        /*0f40*/ 	.word	0x00024f80


	//   ....[182]....
        /*0f44*/ 	.word	0x00024fd0


	//   ....[183]....
        /*0f48*/ 	.word	0x000250a0


	//   ....[184]....
        /*0f4c*/ 	.word	0x00025130


	//   ....[185]....
        /*0f50*/ 	.word	0x00025180


	//   ....[186]....
        /*0f54*/ 	.word	0x000251d0


	//   ....[187]....
        /*0f58*/ 	.word	0x00025560


	//   ....[188]....
        /*0f5c*/ 	.word	0x00025840


	//   ....[189]....
        /*0f60*/ 	.word	0x00025940


	//   ....[190]....
        /*0f64*/ 	.word	0x00025a10


	//   ....[191]....
        /*0f68*/ 	.word	0x00025a80


	//   ....[192]....
        /*0f6c*/ 	.word	0x00025b60


	//   ....[193]....
        /*0f70*/ 	.word	0x00025be0


	//   ....[194]....
        /*0f74*/ 	.word	0x00025cb0


	//   ....[195]....
        /*0f78*/ 	.word	0x00025d30


	//   ....[196]....
        /*0f7c*/ 	.word	0x00025e00


	//   ....[197]....
        /*0f80*/ 	.word	0x00025e80


	//   ....[198]....
        /*0f84*/ 	.word	0x00025f50


	//   ....[199]....
        /*0f88*/ 	.word	0x00026050


	//   ....[200]....
        /*0f8c*/ 	.word	0x00026100


	//   ....[201]....
        /*0f90*/ 	.word	0x00026170


	//   ....[202]....
        /*0f94*/ 	.word	0x00026250


	//   ....[203]....
        /*0f98*/ 	.word	0x000262b0


	//   ....[204]....
        /*0f9c*/ 	.word	0x00026370


	//   ....[205]....
        /*0fa0*/ 	.word	0x000263d0


	//   ....[206]....
        /*0fa4*/ 	.word	0x00026490


	//   ....[207]....
        /*0fa8*/ 	.word	0x000264f0


	//   ....[208]....
        /*0fac*/ 	.word	0x000265c0


	//   ....[209]....
        /*0fb0*/ 	.word	0x00026670


	//   ....[210]....
        /*0fb4*/ 	.word	0x000266e0


	//   ....[211]....
        /*0fb8*/ 	.word	0x00026740


	//   ....[212]....
        /*0fbc*/ 	.word	0x00026830


	//   ....[213]....
        /*0fc0*/ 	.word	0x00026890


	//   ....[214]....
        /*0fc4*/ 	.word	0x00026990


	//   ....[215]....
        /*0fc8*/ 	.word	0x00026a00


	//   ....[216]....
        /*0fcc*/ 	.word	0x00026af0


	//   ....[217]....
        /*0fd0*/ 	.word	0x00026b50


	//   ....[218]....
        /*0fd4*/ 	.word	0x00026bf0


	//   ....[219]....
        /*0fd8*/ 	.word	0x00026cb0


	//   ....[220]....
        /*0fdc*/ 	.word	0x00026d80


	//   ....[221]....
        /*0fe0*/ 	.word	0x00026ed0


	//   ....[222]....
        /*0fe4*/ 	.word	0x00026f80


	//   ....[223]....
        /*0fe8*/ 	.word	0x00027030


	//   ....[224]....
        /*0fec*/ 	.word	0x000270d0


	//   ....[225]....
        /*0ff0*/ 	.word	0x00027180


	//   ....[226]....
        /*0ff4*/ 	.word	0x00027220


	//   ....[227]....
        /*0ff8*/ 	.word	0x000272d0


	//   ....[228]....
        /*0ffc*/ 	.word	0x00027370


	//   ....[229]....
        /*1000*/ 	.word	0x000273e0


	//   ....[230]....
        /*1004*/ 	.word	0x000274a0


	//   ....[231]....
        /*1008*/ 	.word	0x000275a0


	//   ....[232]....
        /*100c*/ 	.word	0x00027630


	//   ....[233]....
        /*1010*/ 	.word	0x00027690


	//   ....[234]....
        /*1014*/ 	.word	0x00027740


	//   ....[235]....
        /*1018*/ 	.word	0x000277a0


	//   ....[236]....
        /*101c*/ 	.word	0x00027850


	//   ....[237]....
        /*1020*/ 	.word	0x000278b0


	//   ....[238]....
        /*1024*/ 	.word	0x00027960


	//   ....[239]....
        /*1028*/ 	.word	0x000279c0


	//   ....[240]....
        /*102c*/ 	.word	0x00027a70


	//   ....[241]....
        /*1030*/ 	.word	0x00027c50


	//   ....[242]....
        /*1034*/ 	.word	0x00027cf0


	//   ....[243]....
        /*1038*/ 	.word	0x00027e10


	//   ....[244]....
        /*103c*/ 	.word	0x00027e80


	//   ....[245]....
        /*1040*/ 	.word	0x00027ef0


	//   ....[246]....
        /*1044*/ 	.word	0x00027f60


	//   ....[247]....
        /*1048*/ 	.word	0x00027fd0


	//   ....[248]....
        /*104c*/ 	.word	0x00028050


	//   ....[249]....
        /*1050*/ 	.word	0x000280e0


	//   ....[250]....
        /*1054*/ 	.word	0x00028180


	//   ....[251]....
        /*1058*/ 	.word	0x000281f0


	//   ....[252]....
        /*105c*/ 	.word	0x00028260


	//   ....[253]....
        /*1060*/ 	.word	0x000282d0


	//   ....[254]....
        /*1064*/ 	.word	0x00028350


	//   ....[255]....
        /*1068*/ 	.word	0x000283c0


	//   ....[0]....
        /*106c*/ 	.word	0x00028460


	//   ....[1]....
        /*1070*/ 	.word	0x000284f0


	//   ....[2]....
        /*1074*/ 	.word	0x00028620


	//----- nvinfo : EIATTR_REG_RECONFIG
	.align		4
.L_1542:
        /*1078*/ 	.byte	0x01, 0x54
	.zero		2


	//----- nvinfo : EIATTR_SYSCALL_OFFSETS
	.align		4
        /*107c*/ 	.byte	0x04, 0x46
        /*107e*/ 	.short	(.L_1544 - .L_1543)


	//   ....[0]....
.L_1543:
        /*1080*/ 	.word	0x00001b00


	//   ....[1]....
        /*1084*/ 	.word	0x00001c50


	//   ....[2]....
        /*1088*/ 	.word	0x00005b80


	//   ....[3]....
        /*108c*/ 	.word	0x00006160


	//   ....[4]....
        /*1090*/ 	.word	0x0001f690


	//   ....[5]....
        /*1094*/ 	.word	0x0001f800


	//   ....[6]....
        /*1098*/ 	.word	0x0001f950


	//   ....[7]....
        /*109c*/ 	.word	0x0001fa90


	//   ....[8]....
        /*10a0*/ 	.word	0x000210f0


	//----- nvinfo : EIATTR_MBARRIER_INSTR_OFFSETS
	.align		4
.L_1544:
        /*10a4*/ 	.byte	0x04, 0x39
        /*10a6*/ 	.short	(.L_1546 - .L_1545)


	//   ....[0]....
.L_1545:
        /*10a8*/ 	.word	0x00000250
        /*10ac*/ 	.word	0x000000ff
        /*10b0*/ 	.word	0x00013200
        /*10b4*/ 	.short	0x0100
        /*10b6*/ 	.byte	0x08
	.zero		1


	//   ....[1]....
        /*10b8*/ 	.word	0x00000260
        /*10bc*/ 	.word	0x000000ff
        /*10c0*/ 	.word	0x00013220
        /*10c4*/ 	.short	0x0100
        /*10c6*/ 	.byte	0x08
	.zero		1


	//   ....[2]....
        /*10c8*/ 	.word	0x00000350
        /*10cc*/ 	.word	0x000000ff
        /*10d0*/ 	.word	0x00013230
        /*10d4*/ 	.short	0x0100
        /*10d6*/ 	.byte	0x08
	.zero		1


	//   ....[3]....
        /*10d8*/ 	.word	0x00000360
        /*10dc*/ 	.word	0x000000ff
        /*10e0*/ 	.word	0x00013240
        /*10e4*/ 	.short	0x0100
        /*10e6*/ 	.byte	0x08
	.zero		1


	//   ....[4]....
        /*10e8*/ 	.word	0x00000370
        /*10ec*/ 	.word	0x000000ff
        /*10f0*/ 	.word	0x00013238
        /*10f4*/ 	.short	0x0100
        /*10f6*/ 	.byte	0x08
	.zero		1


	//   ....[5]....
        /*10f8*/ 	.word	0x00000380
        /*10fc*/ 	.word	0x000000ff
        /*1100*/ 	.word	0x00013248
        /*1104*/ 	.short	0x0100
        /*1106*/ 	.byte	0x08
	.zero		1


	//   ....[6]....
        /*1108*/ 	.word	0x000004b0
        /*110c*/ 	.word	0x000000ff
        /*1110*/ 	.word	0x00013250
        /*1114*/ 	.short	0x0100
        /*1116*/ 	.byte	0x08
	.zero		1


	//   ....[7]....
        /*1118*/ 	.word	0x000004c0
        /*111c*/ 	.word	0x000000ff
        /*1120*/ 	.word	0x00013260
        /*1124*/ 	.short	0x0100
        /*1126*/ 	.byte	0x08
	.zero		1


	//   ....[8]....
        /*1128*/ 	.word	0x000004d0
        /*112c*/ 	.word	0x000000ff
        /*1130*/ 	.word	0x00013258
        /*1134*/ 	.short	0x0100
        /*1136*/ 	.byte	0x08
	.zero		1


	//   ....[9]....
        /*1138*/ 	.word	0x000004e0
        /*113c*/ 	.word	0x000000ff
        /*1140*/ 	.word	0x00013268
        /*1144*/ 	.short	0x0100
        /*1146*/ 	.byte	0x08
	.zero		1


	//   ....[10]....
        /*1148*/ 	.word	0x000005d0
        /*114c*/ 	.word	0x000000ff
        /*1150*/ 	.word	0x00013270
        /*1154*/ 	.short	0x0100
        /*1156*/ 	.byte	0x06
	.zero		1


	//   ....[11]....
        /*1158*/ 	.word	0x000005e0
        /*115c*/ 	.word	0x000000ff
        /*1160*/ 	.word	0x00013280
        /*1164*/ 	.short	0x0100
        /*1166*/ 	.byte	0x06
	.zero		1


	//   ....[12]....
        /*1168*/ 	.word	0x000005f0
        /*116c*/ 	.word	0x000000ff
        /*1170*/ 	.word	0x00013278
        /*1174*/ 	.short	0x0100
        /*1176*/ 	.byte	0x06
	.zero		1


	//   ....[13]....
        /*1178*/ 	.word	0x00000600
        /*117c*/ 	.word	0x000000ff
        /*1180*/ 	.word	0x00013288
        /*1184*/ 	.short	0x0100
        /*1186*/ 	.byte	0x06
	.zero		1


	//   ....[14]....
        /*1188*/ 	.word	0x00000730
        /*118c*/ 	.word	0x000000ff
        /*1190*/ 	.word	0x00013290
        /*1194*/ 	.short	0x0100
        /*1196*/ 	.byte	0x08
	.zero		1


	//   ....[15]....
        /*1198*/ 	.word	0x00000740
        /*119c*/ 	.word	0x000000ff
        /*11a0*/ 	.word	0x000132a0
        /*11a4*/ 	.short	0x0100
        /*11a6*/ 	.byte	0x08
	.zero		1


	//   ....[16]....
        /*11a8*/ 	.word	0x00000750
        /*11ac*/ 	.word	0x000000ff
        /*11b0*/ 	.word	0x00013298
        /*11b4*/ 	.short	0x0100
        /*11b6*/ 	.byte	0x08
	.zero		1


	//   ....[17]....
        /*11b8*/ 	.word	0x00000760
        /*11bc*/ 	.word	0x000000ff
        /*11c0*/ 	.word	0x000132a8
        /*11c4*/ 	.short	0x0100
        /*11c6*/ 	.byte	0x08
	.zero		1


	//   ....[18]....
        /*11c8*/ 	.word	0x000008a0
        /*11cc*/ 	.word	0x000000ff
        /*11d0*/ 	.word	0x000132b0
        /*11d4*/ 	.short	0x0100
        /*11d6*/ 	.byte	0x08
	.zero		1


	//   ....[19]....
        /*11d8*/ 	.word	0x000008b0
        /*11dc*/ 	.word	0x000000ff
        /*11e0*/ 	.word	0x000132c0
        /*11e4*/ 	.short	0x0100
        /*11e6*/ 	.byte	0x08
	.zero		1


	//   ....[20]....
        /*11e8*/ 	.word	0x000008c0
        /*11ec*/ 	.word	0x000000ff
        /*11f0*/ 	.word	0x000132b8
        /*11f4*/ 	.short	0x0100
        /*11f6*/ 	.byte	0x08
	.zero		1


	//   ....[21]....
        /*11f8*/ 	.word	0x000008d0
        /*11fc*/ 	.word	0x000000ff
        /*1200*/ 	.word	0x000132c8
        /*1204*/ 	.short	0x0100
        /*1206*/ 	.byte	0x08
	.zero		1


	//   ....[22]....
        /*1208*/ 	.word	0x00002900
        /*120c*/ 	.word	0x00000030
        /*1210*/ 	.word	0x00013290
        /*1214*/ 	.short	0x010a
        /*1216*/ 	.byte	0x3f
	.zero		1


	//   ....[23]....
        /*1218*/ 	.word	0x00003b00
        /*121c*/ 	.word	0x00000030
        /*1220*/ 	.word	0x00013290
        /*1224*/ 	.short	0x010a
        /*1226*/ 	.byte	0x3f
	.zero		1


	//   ....[24]....
        /*1228*/ 	.word	0x00004b50
        /*122c*/ 	.word	0x00000030
        /*1230*/ 	.word	0x00013290
        /*1234*/ 	.short	0x010a
        /*1236*/ 	.byte	0x3f
	.zero		1


	//   ....[25]....
        /*1238*/ 	.word	0x00004f30
        /*123c*/ 	.word	0x00000000
        /*1240*/ 	.word	0x00000000
        /*1244*/ 	.short	0x0101
        /*1246*/ 	.byte	0x3f
	.zero		1


	//   ....[26]....
        /*1248*/ 	.word	0x00004f70
        /*124c*/ 	.word	0x00000030
        /*1250*/ 	.word	0x000132b0
        /*1254*/ 	.short	0x010a
        /*1256*/ 	.byte	0x3f
	.zero		1


	//   ....[27]....
        /*1258*/ 	.word	0x00005330
        /*125c*/ 	.word	0x00000030
        /*1260*/ 	.word	0x00000000
        /*1264*/ 	.short	0x0101
        /*1266*/ 	.byte	0x3f
	.zero		1


	//   ....[28]....
        /*1268*/ 	.word	0x00005ee0
        /*126c*/ 	.word	0x00000016
        /*1270*/ 	.word	0x00013200
        /*1274*/ 	.short	0x010a
        /*1276*/ 	.byte	0x3f
	.zero		1


	//   ....[29]....
        /*1278*/ 	.word	0x00005f30
        /*127c*/ 	.word	0x00000016
        /*1280*/ 	.word	0x00013200
        /*1284*/ 	.short	0x010a
        /*1286*/ 	.byte	0x3f
	.zero		1


	//   ....[30]....
        /*1288*/ 	.word	0x000066d0
        /*128c*/ 	.word	0x00000016
        /*1290*/ 	.word	0x00013200
        /*1294*/ 	.short	0x010a
        /*1296*/ 	.byte	0x3f
	.zero		1


	//   ....[31]....
        /*1298*/ 	.word	0x00007b40
        /*129c*/ 	.word	0x00000016
        /*12a0*/ 	.word	0x00013200
        /*12a4*/ 	.short	0x010a
        /*12a6*/ 	.byte	0x3f
	.zero		1


	//   ....[32]....
        /*12a8*/ 	.word	0x00008cd0
        /*12ac*/ 	.word	0x0000000c
        /*12b0*/ 	.word	0x00013230
        /*12b4*/ 	.short	0x010a
        /*12b6*/ 	.byte	0x3f
	.zero		1


	//   ....[33]....
        /*12b8*/ 	.word	0x00008d70
        /*12bc*/ 	.word	0x0000000c
        /*12c0*/ 	.word	0x00013230
        /*12c4*/ 	.short	0x010a
        /*12c6*/ 	.byte	0x3f
	.zero		1


	//   ....[34]....
        /*12c8*/ 	.word	0x00009b60
        /*12cc*/ 	.word	0x0000000c
        /*12d0*/ 	.word	0x00000000
        /*12d4*/ 	.short	0x0101
        /*12d6*/ 	.byte	0x3f
	.zero		1


	//   ....[35]....
        /*12d8*/ 	.word	0x0000d680
        /*12dc*/ 	.word	0x0000000e
        /*12e0*/ 	.word	0x00013230
        /*12e4*/ 	.short	0x010a
        /*12e6*/ 	.byte	0x3f
	.zero		1


	//   ....[36]....
        /*12e8*/ 	.word	0x0000d710
        /*12ec*/ 	.word	0x0000000e
        /*12f0*/ 	.word	0x00013230
        /*12f4*/ 	.short	0x010a
        /*12f6*/ 	.byte	0x3f
	.zero		1


	//   ....[37]....
        /*12f8*/ 	.word	0x0000dcd0
        /*12fc*/ 	.word	0x0000000f
        /*1300*/ 	.word	0x00013250
        /*1304*/ 	.short	0x010a
        /*1306*/ 	.byte	0x3f
	.zero		1


	//   ....[38]....
        /*1308*/ 	.word	0x0000dd20
        /*130c*/ 	.word	0x0000000f
        /*1310*/ 	.word	0x00013250
        /*1314*/ 	.short	0x010a
        /*1316*/ 	.byte	0x3f
	.zero		1


	//   ....[39]....
        /*1318*/ 	.word	0x0000e630
        /*131c*/ 	.word	0x0000000e
        /*1320*/ 	.word	0x00000000
        /*1324*/ 	.short	0x0101
        /*1326*/ 	.byte	0x3f
	.zero		1


	//   ....[40]....
        /*1328*/ 	.word	0x00011dd0
        /*132c*/ 	.word	0x0000000f
        /*1330*/ 	.word	0x00000000
        /*1334*/ 	.short	0x0101
        /*1336*/ 	.byte	0x3f
	.zero		1


	//   ....[41]....
        /*1338*/ 	.word	0x000126f0
        /*133c*/ 	.word	0x00000000
        /*1340*/ 	.word	0x00013230
        /*1344*/ 	.short	0x010a
        /*1346*/ 	.byte	0x3f
	.zero		1


	//   ....[42]....
        /*1348*/ 	.word	0x00012780
        /*134c*/ 	.word	0x00000000
        /*1350*/ 	.word	0x00013230
        /*1354*/ 	.short	0x010a
        /*1356*/ 	.byte	0x3f
	.zero		1


	//   ....[43]....
        /*1358*/ 	.word	0x00012d40
        /*135c*/ 	.word	0x00000003
        /*1360*/ 	.word	0x00013250
        /*1364*/ 	.short	0x010a
        /*1366*/ 	.byte	0x3f
	.zero		1


	//   ....[44]....
        /*1368*/ 	.word	0x00012d90
        /*136c*/ 	.word	0x00000003
        /*1370*/ 	.word	0x00013250
        /*1374*/ 	.short	0x010a
        /*1376*/ 	.byte	0x3f
	.zero		1


	//   ....[45]....
        /*1378*/ 	.word	0x000137f0
        /*137c*/ 	.word	0x00000000
        /*1380*/ 	.word	0x00000000
        /*1384*/ 	.short	0x0101
        /*1386*/ 	.byte	0x3f
	.zero		1


	//   ....[46]....
        /*1388*/ 	.word	0x00015090
        /*138c*/ 	.word	0x00000003
        /*1390*/ 	.word	0x00000000
        /*1394*/ 	.short	0x0101
        /*1396*/ 	.byte	0x3f
	.zero		1


	//   ....[47]....
        /*1398*/ 	.word	0x00015650
        /*139c*/ 	.word	0x00000000
        /*13a0*/ 	.word	0x00013230
        /*13a4*/ 	.short	0x010a
        /*13a6*/ 	.byte	0x3f
	.zero		1


	//   ....[48]....
        /*13a8*/ 	.word	0x000156e0
        /*13ac*/ 	.word	0x00000000
        /*13b0*/ 	.word	0x00013230
        /*13b4*/ 	.short	0x010a
        /*13b6*/ 	.byte	0x3f
	.zero		1


	//   ....[49]....
        /*13b8*/ 	.word	0x00015ca0
        /*13bc*/ 	.word	0x0000000c
        /*13c0*/ 	.word	0x00013250
        /*13c4*/ 	.short	0x010a
        /*13c6*/ 	.byte	0x3f
	.zero		1


	//   ....[50]....
        /*13c8*/ 	.word	0x00015cf0
        /*13cc*/ 	.word	0x0000000c
        /*13d0*/ 	.word	0x00013250
        /*13d4*/ 	.short	0x010a
        /*13d6*/ 	.byte	0x3f
	.zero		1


	//   ....[51]....
        /*13d8*/ 	.word	0x000166f0
        /*13dc*/ 	.word	0x00000000
        /*13e0*/ 	.word	0x00000000
        /*13e4*/ 	.short	0x0101
        /*13e6*/ 	.byte	0x3f
	.zero		1


	//   ....[52]....
        /*13e8*/ 	.word	0x00019df0
        /*13ec*/ 	.word	0x0000000c
        /*13f0*/ 	.word	0x00000000
        /*13f4*/ 	.short	0x0101
        /*13f6*/ 	.byte	0x3f
	.zero		1


	//   ....[53]....
        /*13f8*/ 	.word	0x0001a2f0
        /*13fc*/ 	.word	0x0000000d
        /*1400*/ 	.word	0x00013250
        /*1404*/ 	.short	0x010a
        /*1406*/ 	.byte	0x3f
	.zero		1


	//   ....[54]....
        /*1408*/ 	.word	0x0001a340
        /*140c*/ 	.word	0x0000000d
        /*1410*/ 	.word	0x00013250
        /*1414*/ 	.short	0x010a
        /*1416*/ 	.byte	0x3f
	.zero		1


	//   ....[55]....
        /*1418*/ 	.word	0x0001abd0
        /*141c*/ 	.word	0x00000000
        /*1420*/ 	.word	0x00000000
        /*1424*/ 	.short	0x0101
        /*1426*/ 	.byte	0x3f
	.zero		1


	//   ....[56]....
        /*1428*/ 	.word	0x0001bfa0
        /*142c*/ 	.word	0x00000002
        /*1430*/ 	.word	0x00000000
        /*1434*/ 	.short	0x0101
        /*1436*/ 	.byte	0x3f
	.zero		1


	//   ....[57]....
        /*1438*/ 	.word	0x0001e3f0
        /*143c*/ 	.word	0x00000011
        /*1440*/ 	.word	0x00013220
        /*1444*/ 	.short	0x010a
        /*1446*/ 	.byte	0x3f
	.zero		1


	//   ....[58]....
        /*1448*/ 	.word	0x0001e4c0
        /*144c*/ 	.word	0x00000005
        /*1450*/ 	.word	0x000132a0
        /*1454*/ 	.short	0x010a
        /*1456*/ 	.byte	0x3f
	.zero		1


	//   ....[59]....
        /*1458*/ 	.word	0x0001e700
        /*145c*/ 	.word	0x00000005
        /*1460*/ 	.word	0x000132c0
        /*1464*/ 	.short	0x010a
        /*1466*/ 	.byte	0x3f
	.zero		1


	//   ....[60]....
        /*1468*/ 	.word	0x0001eab0
        /*146c*/ 	.word	0x00000005
        /*1470*/ 	.word	0x000132a0
        /*1474*/ 	.short	0x010a
        /*1476*/ 	.byte	0x3f
	.zero		1


	//   ....[61]....
        /*1478*/ 	.word	0x0001ece0
        /*147c*/ 	.word	0x00000005
        /*1480*/ 	.word	0x000132c0
        /*1484*/ 	.short	0x010a
        /*1486*/ 	.byte	0x3f
	.zero		1


	//   ....[62]....
        /*1488*/ 	.word	0x000200f0
        /*148c*/ 	.word	0x00000004
        /*1490*/ 	.word	0x00013280
        /*1494*/ 	.short	0x010a
        /*1496*/ 	.byte	0x3f
	.zero		1


	//   ....[63]....
        /*1498*/ 	.word	0x00020770
        /*149c*/ 	.word	0x00000004
        /*14a0*/ 	.word	0x00013270
        /*14a4*/ 	.short	0x0107
        /*14a6*/ 	.byte	0x3f
	.zero		1


	//   ....[64]....
        /*14a8*/ 	.word	0x00020830
        /*14ac*/ 	.word	0x00000004
        /*14b0*/ 	.word	0x00013270
        /*14b4*/ 	.short	0x0101
        /*14b6*/ 	.byte	0x3f
	.zero		1


	//   ....[65]....
        /*14b8*/ 	.word	0x00020880
        /*14bc*/ 	.word	0x00000004
        /*14c0*/ 	.word	0x00013240
        /*14c4*/ 	.short	0x010a
        /*14c6*/ 	.byte	0x3f
	.zero		1


	//   ....[66]....
        /*14c8*/ 	.word	0x00020dd0
        /*14cc*/ 	.word	0x00000004
        /*14d0*/ 	.word	0x00013230
        /*14d4*/ 	.short	0x0107
        /*14d6*/ 	.byte	0x3f
	.zero		1


	//   ....[67]....
        /*14d8*/ 	.word	0x00020eb0
        /*14dc*/ 	.word	0x00000004
        /*14e0*/ 	.word	0x00013230
        /*14e4*/ 	.short	0x0101
        /*14e6*/ 	.byte	0x3f
	.zero		1


	//   ....[68]....
        /*14e8*/ 	.word	0x00021990
        /*14ec*/ 	.word	0x00000011
        /*14f0*/ 	.word	0x00013200
        /*14f4*/ 	.short	0x0107
        /*14f6*/ 	.byte	0x3f
	.zero		1


	//   ....[69]....
        /*14f8*/ 	.word	0x00021a80
        /*14fc*/ 	.word	0x00000011
        /*1500*/ 	.word	0x00013200
        /*1504*/ 	.short	0x0101
        /*1506*/ 	.byte	0x3f
	.zero		1


	//   ....[70]....
        /*1508*/ 	.word	0x00021aa0
        /*150c*/ 	.word	0x00000011
        /*1510*/ 	.word	0x00013220
        /*1514*/ 	.short	0x010a
        /*1516*/ 	.byte	0x3f
	.zero		1


	//   ....[71]....
        /*1518*/ 	.word	0x00022020
        /*151c*/ 	.word	0x00000006
        /*1520*/ 	.word	0x00013280
        /*1524*/ 	.short	0x010a
        /*1526*/ 	.byte	0x3f
	.zero		1


	//   ....[72]....
        /*1528*/ 	.word	0x00022570
        /*152c*/ 	.word	0x00000006
        /*1530*/ 	.word	0x00013270
        /*1534*/ 	.short	0x0107
        /*1536*/ 	.byte	0x3f
	.zero		1


	//   ....[73]....
        /*1538*/ 	.word	0x00022630
        /*153c*/ 	.word	0x00000006
        /*1540*/ 	.word	0x00013270
        /*1544*/ 	.short	0x0101
        /*1546*/ 	.byte	0x3f
	.zero		1


	//   ....[74]....
        /*1548*/ 	.word	0x00022680
        /*154c*/ 	.word	0x00000006
        /*1550*/ 	.word	0x00013240
        /*1554*/ 	.short	0x010a
        /*1556*/ 	.byte	0x3f
	.zero		1


	//   ....[75]....
        /*1558*/ 	.word	0x00022af0
        /*155c*/ 	.word	0x00000006
        /*1560*/ 	.word	0x00013230
        /*1564*/ 	.short	0x0107
        /*1566*/ 	.byte	0x3f
	.zero		1


	//   ....[76]....
        /*1568*/ 	.word	0x00022bc0
        /*156c*/ 	.word	0x00000006
        /*1570*/ 	.word	0x00013230
        /*1574*/ 	.short	0x0101
        /*1576*/ 	.byte	0x3f
	.zero		1


	//   ....[77]....
        /*1578*/ 	.word	0x00022c40
        /*157c*/ 	.word	0x00000002
        /*1580*/ 	.word	0x00013270
        /*1584*/ 	.short	0x010a
        /*1586*/ 	.byte	0x3f
	.zero		1


	//   ....[78]....
        /*1588*/ 	.word	0x00022cd0
        /*158c*/ 	.word	0x00000002
        /*1590*/ 	.word	0x00013260
        /*1594*/ 	.short	0x010a
        /*1596*/ 	.byte	0x3f
	.zero		1


	//   ....[79]....
        /*1598*/ 	.word	0x00023100
        /*159c*/ 	.word	0x00000002
        /*15a0*/ 	.word	0x00013250
        /*15a4*/ 	.short	0x0101
        /*15a6*/ 	.byte	0x3f
	.zero		1


	//   ....[80]....
        /*15a8*/ 	.word	0x00023190
        /*15ac*/ 	.word	0x00000002
        /*15b0*/ 	.word	0x00000000
        /*15b4*/ 	.short	0x0101
        /*15b6*/ 	.byte	0x3f
	.zero		1


	//   ....[81]....
        /*15b8*/ 	.word	0x00023370
        /*15bc*/ 	.word	0x00000000
        /*15c0*/ 	.word	0x00013270
        /*15c4*/ 	.short	0x010a
        /*15c6*/ 	.byte	0x3f
	.zero		1


	//   ....[82]....
        /*15c8*/ 	.word	0x00023400
        /*15cc*/ 	.word	0x00000000
        /*15d0*/ 	.word	0x00013260
        /*15d4*/ 	.short	0x010a
        /*15d6*/ 	.byte	0x3f
	.zero		1


	//   ....[83]....
        /*15d8*/ 	.word	0x00023850
        /*15dc*/ 	.word	0x00000000
        /*15e0*/ 	.word	0x00013250
        /*15e4*/ 	.short	0x0101
        /*15e6*/ 	.byte	0x3f
	.zero		1


	//   ....[84]....
        /*15e8*/ 	.word	0x000238d0
        /*15ec*/ 	.word	0x00000000
        /*15f0*/ 	.word	0x00000000
        /*15f4*/ 	.short	0x0101
        /*15f6*/ 	.byte	0x3f
	.zero		1


	//   ....[85]....
        /*15f8*/ 	.word	0x00024640
        /*15fc*/ 	.word	0x00000005
        /*1600*/ 	.word	0x00013220
        /*1604*/ 	.short	0x010a
        /*1606*/ 	.byte	0x3f
	.zero		1


	//   ....[86]....
        /*1608*/ 	.word	0x000247d0
        /*160c*/ 	.word	0x00000004
        /*1610*/ 	.word	0x00013240
        /*1614*/ 	.short	0x010a
        /*1616*/ 	.byte	0x3f
	.zero		1


	//   ....[87]....
        /*1618*/ 	.word	0x00024880
        /*161c*/ 	.word	0x00000005
        /*1620*/ 	.word	0x00013240
        /*1624*/ 	.short	0x010a
        /*1626*/ 	.byte	0x3f
	.zero		1


	//   ....[88]....
        /*1628*/ 	.word	0x000248c0
        /*162c*/ 	.word	0x00000004
        /*1630*/ 	.word	0x00013260
        /*1634*/ 	.short	0x010a
        /*1636*/ 	.byte	0x3f
	.zero		1


	//   ....[89]....
        /*1638*/ 	.word	0x00024900
        /*163c*/ 	.word	0x00000005
        /*1640*/ 	.word	0x00013260
        /*1644*/ 	.short	0x010a
        /*1646*/ 	.byte	0x3f
	.zero		1


	//   ....[90]....
        /*1648*/ 	.word	0x00024940
        /*164c*/ 	.word	0x00000004
        /*1650*/ 	.word	0x00013280
        /*1654*/ 	.short	0x010a
        /*1656*/ 	.byte	0x3f
	.zero		1


	//   ....[91]....
        /*1658*/ 	.word	0x00024980
        /*165c*/ 	.word	0x00000005
        /*1660*/ 	.word	0x00013280
        /*1664*/ 	.short	0x010a
        /*1666*/ 	.byte	0x3f
	.zero		1


	//   ....[92]....
        /*1668*/ 	.word	0x000249e0
        /*166c*/ 	.word	0x00000030
        /*1670*/ 	.word	0x00013290
        /*1674*/ 	.short	0x010a
        /*1676*/ 	.byte	0x3f
	.zero		1


	//   ....[93]....
        /*1678*/ 	.word	0x00024b40
        /*167c*/ 	.word	0x00000030
        /*1680*/ 	.word	0x00013290
        /*1684*/ 	.short	0x010a
        /*1686*/ 	.byte	0x3f
	.zero		1


	//   ....[94]....
        /*1688*/ 	.word	0x00024ca0
        /*168c*/ 	.word	0x00000030
        /*1690*/ 	.word	0x00013290
        /*1694*/ 	.short	0x010a
        /*1696*/ 	.byte	0x3f
	.zero		1


	//   ....[95]....
        /*1698*/ 	.word	0x00024e00
        /*169c*/ 	.word	0x00000030
        /*16a0*/ 	.word	0x000132b0
        /*16a4*/ 	.short	0x010a
        /*16a6*/ 	.byte	0x3f
	.zero		1


	//   ....[96]....
        /*16a8*/ 	.word	0x00025000
        /*16ac*/ 	.word	0x00000016
        /*16b0*/ 	.word	0x00013200
        /*16b4*/ 	.short	0x010a
        /*16b6*/ 	.byte	0x3f
	.zero		1


	//   ....[97]....
        /*16b8*/ 	.word	0x00025200
        /*16bc*/ 	.word	0x00000016
        /*16c0*/ 	.word	0x00013200
        /*16c4*/ 	.short	0x010a
        /*16c6*/ 	.byte	0x3f
	.zero		1


	//   ....[98]....
        /*16c8*/ 	.word	0x00025250
        /*16cc*/ 	.word	0x0000000c
        /*16d0*/ 	.word	0x00013230
        /*16d4*/ 	.short	0x010a
        /*16d6*/ 	.byte	0x3f
	.zero		1


	//   ....[99]....
        /*16d8*/ 	.word	0x000252a0
        /*16dc*/ 	.word	0x0000000e
        /*16e0*/ 	.word	0x00013230
        /*16e4*/ 	.short	0x010a
        /*16e6*/ 	.byte	0x3f
	.zero		1


	//   ....[100]....
        /*16e8*/ 	.word	0x000252f0
        /*16ec*/ 	.word	0x0000000f
        /*16f0*/ 	.word	0x00013250
        /*16f4*/ 	.short	0x010a
        /*16f6*/ 	.byte	0x3f
	.zero		1


	//   ....[101]....
        /*16f8*/ 	.word	0x00025340
        /*16fc*/ 	.word	0x00000000
        /*1700*/ 	.word	0x00013230
        /*1704*/ 	.short	0x010a
        /*1706*/ 	.byte	0x3f
	.zero		1


	//   ....[102]....
        /*1708*/ 	.word	0x00025390
        /*170c*/ 	.word	0x00000003
        /*1710*/ 	.word	0x00013250
        /*1714*/ 	.short	0x010a
        /*1716*/ 	.byte	0x3f
	.zero		1


	//   ....[103]....
        /*1718*/ 	.word	0x000253e0
        /*171c*/ 	.word	0x00000000
        /*1720*/ 	.word	0x00013230
        /*1724*/ 	.short	0x010a
        /*1726*/ 	.byte	0x3f
	.zero		1


	//   ....[104]....
        /*1728*/ 	.word	0x00025430
        /*172c*/ 	.word	0x0000000c
        /*1730*/ 	.word	0x00013250
        /*1734*/ 	.short	0x010a
        /*1736*/ 	.byte	0x3f
	.zero		1


	//   ....[105]....
        /*1738*/ 	.word	0x00025480
        /*173c*/ 	.word	0x0000000d
        /*1740*/ 	.word	0x00013250
        /*1744*/ 	.short	0x010a
        /*1746*/ 	.byte	0x3f
	.zero		1


	//   ....[106]....
        /*1748*/ 	.word	0x00025620
        /*174c*/ 	.word	0x00000011
        /*1750*/ 	.word	0x00013220
        /*1754*/ 	.short	0x010a
        /*1756*/ 	.byte	0x3f
	.zero		1


	//   ....[107]....
        /*1758*/ 	.word	0x00025670
        /*175c*/ 	.word	0x00000005
        /*1760*/ 	.word	0x000132a0
        /*1764*/ 	.short	0x010a
        /*1766*/ 	.byte	0x3f
	.zero		1


	//   ....[108]....
        /*1768*/ 	.word	0x000256c0
        /*176c*/ 	.word	0x00000005
        /*1770*/ 	.word	0x000132c0
        /*1774*/ 	.short	0x010a
        /*1776*/ 	.byte	0x3f
	.zero		1


	//   ....[109]....
        /*1778*/ 	.word	0x00025710
        /*177c*/ 	.word	0x00000005
        /*1780*/ 	.word	0x000132a0
        /*1784*/ 	.short	0x010a
        /*1786*/ 	.byte	0x3f
	.zero		1


	//   ....[110]....
        /*1788*/ 	.word	0x00025760
        /*178c*/ 	.word	0x00000005
        /*1790*/ 	.word	0x000132c0
        /*1794*/ 	.short	0x010a
        /*1796*/ 	.byte	0x3f
	.zero		1


	//   ....[111]....
        /*1798*/ 	.word	0x00025890
        /*179c*/ 	.word	0x00000004
        /*17a0*/ 	.word	0x00013280
        /*17a4*/ 	.short	0x010a
        /*17a6*/ 	.byte	0x3f
	.zero		1


	//   ....[112]....
        /*17a8*/ 	.word	0x00025fa0
        /*17ac*/ 	.word	0x00000004
        /*17b0*/ 	.word	0x00013240
        /*17b4*/ 	.short	0x010a
        /*17b6*/ 	.byte	0x3f
	.zero		1


	//   ....[113]....
        /*17b8*/ 	.word	0x00026dc0
        /*17bc*/ 	.word	0x00000011
        /*17c0*/ 	.word	0x00013220
        /*17c4*/ 	.short	0x010a
        /*17c6*/ 	.byte	0x3f
	.zero		1


	//   ....[114]....
        /*17c8*/ 	.word	0x00026e20
        /*17cc*/ 	.word	0x00000006
        /*17d0*/ 	.word	0x00013280
        /*17d4*/ 	.short	0x010a
        /*17d6*/ 	.byte	0x3f
	.zero		1


	//   ....[115]....
        /*17d8*/ 	.word	0x000274f0
        /*17dc*/ 	.word	0x00000006
        /*17e0*/ 	.word	0x00013240
        /*17e4*/ 	.short	0x010a
        /*17e6*/ 	.byte	0x3f
	.zero		1


	//   ....[116]....
        /*17e8*/ 	.word	0x00027ab0
        /*17ec*/ 	.word	0x00000002
        /*17f0*/ 	.word	0x00013270
        /*17f4*/ 	.short	0x010a
        /*17f6*/ 	.byte	0x3f
	.zero		1


	//   ....[117]....
        /*17f8*/ 	.word	0x00027b00
        /*17fc*/ 	.word	0x00000002
        /*1800*/ 	.word	0x00013260
        /*1804*/ 	.short	0x010a
        /*1806*/ 	.byte	0x3f
	.zero		1


	//   ....[118]....
        /*1808*/ 	.word	0x00027b50
        /*180c*/ 	.word	0x00000000
        /*1810*/ 	.word	0x00013270
        /*1814*/ 	.short	0x010a
        /*1816*/ 	.byte	0x3f
	.zero		1


	//   ....[119]....
        /*1818*/ 	.word	0x00027ba0
        /*181c*/ 	.word	0x00000000
        /*1820*/ 	.word	0x00013260
        /*1824*/ 	.short	0x010a
        /*1826*/ 	.byte	0x3f
	.zero		1


	//   ....[120]....
        /*1828*/ 	.word	0x00028540
        /*182c*/ 	.word	0x00000005
        /*1830*/ 	.word	0x00013220
        /*1834*/ 	.short	0x010a
        /*1836*/ 	.byte	0x3f
	.zero		1


	//   ....[121]....
        /*1838*/ 	.word	0x000286e0
        /*183c*/ 	.word	0x00000004
        /*1840*/ 	.word	0x00013240
        /*1844*/ 	.short	0x010a
        /*1846*/ 	.byte	0x3f
	.zero		1


	//   ....[122]....
        /*1848*/ 	.word	0x00028730
        /*184c*/ 	.word	0x00000005
        /*1850*/ 	.word	0x00013240
        /*1854*/ 	.short	0x010a
        /*1856*/ 	.byte	0x3f
	.zero		1


	//   ....[123]....
        /*1858*/ 	.word	0x00028780
        /*185c*/ 	.word	0x00000004
        /*1860*/ 	.word	0x00013260
        /*1864*/ 	.short	0x010a
        /*1866*/ 	.byte	0x3f
	.zero		1


	//   ....[124]....
        /*1868*/ 	.word	0x000287d0
        /*186c*/ 	.word	0x00000005
        /*1870*/ 	.word	0x00013260
        /*1874*/ 	.short	0x010a
        /*1876*/ 	.byte	0x3f
	.zero		1


	//   ....[125]....
        /*1878*/ 	.word	0x00028820
        /*187c*/ 	.word	0x00000004
        /*1880*/ 	.word	0x00013280
        /*1884*/ 	.short	0x010a
        /*1886*/ 	.byte	0x3f
	.zero		1


	//----- nvinfo : EIATTR_NUM_MBARRIERS
	.align		4
.L_1546:
        /*1888*/ 	.byte	0x03, 0x38
        /*188a*/ 	.short	0x0016


	//----- nvinfo : EIATTR_EXIT_INSTR_OFFSETS
	.align		4
        /*188c*/ 	.byte	0x04, 0x1c
        /*188e*/ 	.short	(.L_1548 - .L_1547)


	//   ....[0]....
.L_1547:
        /*1890*/ 	.word	0x000249d0


	//----- nvinfo : EIATTR_MAX_THREADS
	.align		4
.L_1548:
        /*1894*/ 	.byte	0x04, 0x05
        /*1896*/ 	.short	(.L_1550 - .L_1549)
.L_1549:
        /*1898*/ 	.word	0x00000200
        /*189c*/ 	.word	0x00000001
        /*18a0*/ 	.word	0x00000001


	//----- nvinfo : EIATTR_CRS_STACK_SIZE
	.align		4
.L_1550:
        /*18a4*/ 	.byte	0x04, 0x1e
        /*18a6*/ 	.short	(.L_1552 - .L_1551)
.L_1551:
        /*18a8*/ 	.word	0x00000000


	//----- nvinfo : EIATTR_CBANK_PARAM_SIZE
	.align		4
.L_1552:
        /*18ac*/ 	.byte	0x03, 0x19
        /*18ae*/ 	.short	0x0af0


	//----- nvinfo : EIATTR_PARAM_CBANK
	.align		4
        /*18b0*/ 	.byte	0x04, 0x0a
        /*18b2*/ 	.short	(.L_1554 - .L_1553)
	.align		4
.L_1553:
        /*18b4*/ 	.word	index@(.nv.constant0._ZN7cutlass13device_kernelIN5flash11enable_sm90INS1_16FlashAttnFwdSm90INS1_25CollectiveMainloopFwdSm90ILi2EN4cute5tupleIJNS5_1CILi1EEES8_S8_EEENS6_IJNS7_ILi192EEENS7_ILi160EEENS7_ILi64EEEEEELi64ENS_12float_e4m3_tEfNS_4arch4Sm90ELb0ELb1ELb1ELb1ELb1ELb1ELb0ELb1ELb1ELb1ELb0ELb0EEENS1_21CollectiveEpilogueFwdINS6_IJSA_SC_SB_EEES9_NS_10bfloat16_tESG_Li384ELb1ELb1ELb0ELb1EEENS1_36VarlenDynamicPersistentTileSchedulerILi192ELi160ELi384ELi128ELb0ELb1ELb1ELb1ELb0ELb1EEEEEEEEEvNT_6ParamsE)
        /*18b8*/ 	.short	0x0210
        /*18ba*/ 	.short	0x0af0


	//----- nvinfo : EIATTR_SW_WAR
	.align		4
.L_1554:
        /*18bc*/ 	.byte	0x04, 0x36
        /*18be*/ 	.short	(.L_1556 - .L_1555)
.L_1555:
        /*18c0*/ 	.word	0x00000008
.L_1556:


//--------------------- .nv.info._ZN7cutlass13device_kernelIN5flash11enable_sm90INS1_16FlashAttnFwdSm90INS1_25CollectiveMainloopFwdSm90ILi2EN4cute5tupleIJNS5_1CILi1EEES8_S8_EEENS6_IJNS7_ILi192EEENS7_ILi160EEENS7_ILi64EEEEEELi64ENS_12float_e4m3_tEfNS_4arch4Sm90ELb1ELb0ELb1ELb0ELb1ELb0ELb0ELb1ELb1ELb1ELb0ELb0EEENS1_21CollectiveEpilogueFwdINS6_IJSA_SC_SB_EEES9_NS_10bfloat16_tESG_Li384ELb0ELb1ELb0ELb1EEENS1_30DynamicPersistentTileSchedulerILi384ELi128ELb0ELb1ELb1EEEEEEEEEvNT_6ParamsE --------------------------
	.section	.nv.info._ZN7cutlass13device_kernelIN5flash11enable_sm90INS1_16FlashAttnFwdSm90INS1_25CollectiveMainloopFwdSm90ILi2EN4cute5tupleIJNS5_1CILi1EEES8_S8_EEENS6_IJNS7_ILi192EEENS7_ILi160EEENS7_ILi64EEEEEELi64ENS_12float_e4m3_tEfNS_4arch4Sm90ELb1ELb0ELb1ELb0ELb1ELb0ELb0ELb1ELb1ELb1ELb0ELb0EEENS1_21CollectiveEpilogueFwdINS6_IJSA_SC_SB_EEES9_NS_10bfloat16_tESG_Li384ELb0ELb1ELb0ELb1EEENS1_30DynamicPersistentTileSchedulerILi384ELi128ELb0ELb1ELb1EEEEEEEEEvNT_6ParamsE,"",@"SHT_CUDA_INFO"
	.sectionflags	@""
	.align	4


	//----- nvinfo : EIATTR_CUDA_API_VERSION
	.align		4
        /*0000*/ 	.byte	0x04, 0x37
        /*0002*/ 	.short	(.L_1558 - .L_1557)
.L_1557:
        /*0004*/ 	.word	0x00000082


	//----- nvinfo : EIATTR_KPARAM_INFO
	.align		4
.L_1558:
        /*0008*/ 	.byte	0x04, 0x17
        /*000a*/ 	.short	(.L_1560 - .L_1559)
.L_1559:
        /*000c*/ 	.word	0x00000000
        /*0010*/ 	.short	0x0000
        /*0012*/ 	.short	0x0070
        /*0014*/ 	.byte	0x00, 0xf0, 0x01, 0x2a


	//----- nvinfo : EIATTR_SPARSE_MMA_MASK
	.align		4
.L_1560:
        /*0018*/ 	.byte	0x03, 0x50
        /*001a*/ 	.short	0x0000


	//----- nvinfo : EIATTR_MAXREG_COUNT
	.align		4
        /*001c*/ 	.byte	0x03, 0x1b
        /*001e*/ 	.short	0x0080


	//----- nvinfo : EIATTR_NUM_BARRIERS
	.align		4
        /*0020*/ 	.byte	0x02, 0x4c
        /*0022*/ 	.byte	0x09
	.zero		1


	//----- nvinfo : EIATTR_EXTERNS
	.align		4
        /*0024*/ 	.byte	0x04, 0x0f
        /*0026*/ 	.short	(.L_1562 - .L_1561)


	//   ....[0]....
	.align		4
.L_1561:
        /*0028*/ 	.word	index@(__assertfail)


	//----- nvinfo : EIATTR_ANNOTATIONS
	.align		4
.L_1562:
        /*002c*/ 	.byte	0x04, 0x55
        /*002e*/ 	.short	(.L_1564 - .L_1563)


	//   ....[0]....
.L_1563:
        /* <DEDUP_REMOVED lines=45> */


	//----- nvinfo : EIATTR_MERCURY_ISA_VERSION
	.align		4
.L_1564:
        /*02e8*/ 	.byte	0x03, 0x5f
        /*02ea*/ 	.short	0x0101


	//----- nvinfo : EIATTR_INT_WARP_WIDE_INSTR_OFFSETS
	.align		4
        /*02ec*/ 	.byte	0x04, 0x31
        /*02ee*/ 	.short	(.L_1566 - .L_1565)


	//   ....[0]....
.L_1565:
        /*02f0*/ 	.word	0x000000c0


	//   ....[1]....
        /*02f4*/ 	.word	0x000000d0


	//   ....[2]....
        /*02f8*/ 	.word	0x00000170


	//   ....[3]....
        /*02fc*/ 	.word	0x0000dd20


	//   ....[4]....
        /*0300*/ 	.word	0x0000ddb0


	//   ....[5]....
        /*0304*/ 	.word	0x00011910


	//   ....[6]....
        /*0308*/ 	.word	0x000119a0


	//----- nvinfo : EIATTR_COOP_GROUP_MASK_REGIDS
	.align		4
.L_1566:
        /*030c*/ 	.byte	0x04, 0x29
        /*030e*/ 	.short	(.L_1568 - .L_1567)


	//   ....[0]....
.L_1567:
        /*0310*/ 	.word	0xffffffff


	//   ....[1]....
        /*0314*/ 	.word	0xffffffff


	//   ....[2]....
        /*0318*/ 	.word	0xffffffff


	//   ....[3]....
        /*031c*/ 	.word	0xffffffff


	//   ....[4]....
        /*0320*/ 	.word	0xffffffff


	//   ....[5]....
        /*0324*/ 	.word	0xffffffff


	//   ....[6]....
        /*0328*/ 	.word	0xffffffff


	//   ....[7]....
        /*032c*/ 	.word	0xffffffff


	//   ....[8]....
        /*0330*/ 	.word	0xffffffff


	//   ....[9]....
        /*0334*/ 	.word	0xffffffff


	//   ....[10]....
        /*0338*/ 	.word	0xffffffff


	//   ....[11]....
        /*033c*/ 	.word	0xffffffff


	//   ....[12]....
        /*0340*/ 	.word	0xffffffff


	//   ....[13]....
        /*0344*/ 	.word	0xffffffff


	//   ....[14]....
        /*0348*/ 	.word	0xffffffff


	//   ....[15]....
        /*034c*/ 	.word	0xffffffff


	//   ....[16]....
        /*0350*/ 	.word	0xffffffff


	//   ....[17]....
        /*0354*/ 	.word	0xffffffff


	//   ....[18]....
        /*0358*/ 	.word	0xffffffff


	//   ....[19]....
        /*035c*/ 	.word	0xffffffff


	//   ....[20]....
        /*0360*/ 	.word	0xffffffff


	//   ....[21]....
        /*0364*/ 	.word	0xffffffff


	//   ....[22]....
        /*0368*/ 	.word	0xffffffff


	//   ....[23]....
        /*036c*/ 	.word	0xffffffff


	//   ....[24]....
        /*0370*/ 	.word	0xffffffff


	//   ....[25]....
        /*0374*/ 	.word	0xffffffff


	//   ....[26]....
        /*0378*/ 	.word	0xffffffff


	//   ....[27]....
        /*037c*/ 	.word	0xffffffff


	//   ....[28]....
        /*0380*/ 	.word	0xffffffff


	//   ....[29]....
        /*0384*/ 	.word	0xffffffff


	//   ....[30]....
        /*0388*/ 	.word	0xffffffff


	//   ....[31]....
        /*038c*/ 	.word	0xffffffff


	//   ....[32]....
        /*0390*/ 	.word	0xffffffff


	//   ....[33]....
        /*0394*/ 	.word	0xffffffff


	//   ....[34]....
        /*0398*/ 	.word	0xffffffff


	//   ....[35]....
        /*039c*/ 	.word	0xffffffff


	//   ....[36]....
        /*03a0*/ 	.word	0xffffffff


	//   ....[37]....
        /*03a4*/ 	.word	0xffffffff


	//   ....[38]....
        /*03a8*/ 	.word	0xffffffff


	//   ....[39]....
        /*03ac*/ 	.word	0xffffffff


	//   ....[40]....
        /*03b0*/ 	.word	0xffffffff


	//   ....[41]....
        /*03b4*/ 	.word	0xffffffff


	//   ....[42]....
        /*03b8*/ 	.word	0xffffffff


	//   ....[43]....
        /*03bc*/ 	.word	0xffffffff


	//   ....[44]....
        /*03c0*/ 	.word	0xffffffff


	//   ....[45]....
        /*03c4*/ 	.word	0xffffffff


	//   ....[46]....
        /*03c8*/ 	.word	0xffffffff


	//   ....[47]....
        /*03cc*/ 	.word	0xffffffff


	//   ....[48]....
        /*03d0*/ 	.word	0xffffffff


	//   ....[49]....
        /*03d4*/ 	.word	0xffffffff


	//   ....[50]....
        /*03d8*/ 	.word	0xffffffff


	//   ....[51]....
        /*03dc*/ 	.word	0xffffffff


	//   ....[52]....
        /*03e0*/ 	.word	0xffffffff


	//   ....[53]....
        /*03e4*/ 	.word	0xffffffff


	//   ....[54]....
        /*03e8*/ 	.word	0xffffffff


	//   ....[55]....
        /*03ec*/ 	.word	0xffffffff


	//   ....[56]....
        /*03f0*/ 	.word	0xffffffff


	//   ....[57]....
        /*03f4*/ 	.word	0xffffffff


	//   ....[58]....
        /*03f8*/ 	.word	0xffffffff


	//   ....[59]....
        /*03fc*/ 	.word	0xffffffff


	//   ....[60]....
        /*0400*/ 	.word	0xffffffff


	//   ....[61]....
        /*0404*/ 	.word	0xffffffff


	//   ....[62]....
        /*0408*/ 	.word	0xffffffff


	//   ....[63]....
        /*040c*/ 	.word	0xffffffff


	//   ....[64]....
        /*0410*/ 	.word	0xffffffff


	//   ....[65]....
        /*0414*/ 	.word	0xffffffff


	//   ....[66]....
        /*0418*/ 	.word	0xffffffff


	//   ....[67]....
        /*041c*/ 	.word	0xffffffff


	//   ....[68]....
        /*0420*/ 	.word	0xffffffff


	//   ....[69]....
        /*0424*/ 	.word	0xffffffff


	//   ....[70]....
        /*0428*/ 	.word	0xffffffff


	//   ....[71]....
        /*042c*/ 	.word	0xffffffff


	//   ....[72]....
        /*0430*/ 	.word	0xffffffff


	//   ....[73]....
        /*0434*/ 	.word	0xffffffff


	//   ....[74]....
        /*0438*/ 	.word	0xffffffff


	//   ....[75]....
        /*043c*/ 	.word	0xffffffff


	//   ....[76]....
        /*0440*/ 	.word	0xffffffff


	//   ....[77]....
        /*0444*/ 	.word	0xffffffff


	//   ....[78]....
        /*0448*/ 	.word	0xffffffff


	//   ....[79]....
        /*044c*/ 	.word	0xffffffff


	//   ....[80]....
        /*0450*/ 	.word	0xffffffff


	//   ....[81]....
        /*0454*/ 	.word	0xffffffff


	//   ....[82]....
        /*0458*/ 	.word	0xffffffff


	//   ....[83]....
        /*045c*/ 	.word	0xffffffff


	//   ....[84]....
        /*0460*/ 	.word	0xffffffff


	//   ....[85]....
        /*0464*/ 	.word	0xffffffff


	//   ....[86]....
        /*0468*/ 	.word	0xffffffff


	//   ....[87]....
        /*046c*/ 	.word	0xffffffff


	//   ....[88]....
        /*0470*/ 	.word	0xffffffff


	//   ....[89]....
        /*0474*/ 	.word	0xffffffff


	//   ....[90]....
        /*0478*/ 	.word	0xffffffff


	//   ....[91]....
        /*047c*/ 	.word	0xffffffff


	//   ....[92]....
        /*0480*/ 	.word	0xffffffff


	//   ....[93]....
        /*0484*/ 	.word	0xffffffff


	//   ....[94]....
        /*0488*/ 	.word	0xffffffff


	//   ....[95]....
        /*048c*/ 	.word	0xffffffff


	//   ....[96]....
        /*0490*/ 	.word	0xffffffff


	//   ....[97]....
        /*0494*/ 	.word	0xffffffff


	//   ....[98]....
        /*0498*/ 	.word	0xffffffff


	//   ....[99]....
        /*049c*/ 	.word	0xffffffff


	//   ....[100]....
        /*04a0*/ 	.word	0xffffffff


	//   ....[101]....
        /*04a4*/ 	.word	0xffffffff


	//   ....[102]....
        /*04a8*/ 	.word	0xffffffff


	//   ....[103]....
        /*04ac*/ 	.word	0xffffffff


	//   ....[104]....
        /*04b0*/ 	.word	0xffffffff


	//   ....[105]....
        /*04b4*/ 	.word	0xffffffff


	//   ....[106]....
        /*04b8*/ 	.word	0xffffffff


	//   ....[107]....
        /*04bc*/ 	.word	0xffffffff


	//   ....[108]....
        /*04c0*/ 	.word	0xffffffff


	//   ....[109]....
        /*04c4*/ 	.word	0xffffffff


	//   ....[110]....
        /*04c8*/ 	.word	0xffffffff


	//   ....[111]....
        /*04cc*/ 	.word	0xffffffff


	//   ....[112]....
        /*04d0*/ 	.word	0xffffffff


	//   ....[113]....
        /*04d4*/ 	.word	0xffffffff


	//   ....[114]....
        /*04d8*/ 	.word	0xffffffff


	//   ....[115]....
        /*04dc*/ 	.word	0xffffffff


	//   ....[116]....
        /*04e0*/ 	.word	0xffffffff


	//   ....[117]....
        /*04e4*/ 	.word	0xffffffff


	//   ....[118]....
        /*04e8*/ 	.word	0x0500000f


	//   ....[119]....
        /*04ec*/ 	.word	0x0500000f


	//   ....[120]....
        /*04f0*/ 	.word	0x0500000f


	//   ....[121]....
        /*04f4*/ 	.word	0x0500000f


	//   ....[122]....
        /*04f8*/ 	.word	0x0500000f


	//   ....[123]....
        /*04fc*/ 	.word	0x0500000f


	//   ....[124]....
        /*0500*/ 	.word	0x0500000f


	//   ....[125]....
        /*0504*/ 	.word	0x0500000f


	//   ....[126]....
        /*0508*/ 	.word	0x0500000f


	//   ....[127]....
        /*050c*/ 	.word	0x0500000f


	//   ....[128]....
        /*0510*/ 	.word	0x0500000f


	//   ....[129]....
        /*0514*/ 	.word	0x0500000f


	//   ....[130]....
        /*0518*/ 	.word	0x0500000f


	//   ....[131]....
        /*051c*/ 	.word	0x0500000f


	//   ....[132]....
        /*0520*/ 	.word	0x0500000f


	//   ....[133]....
        /*0524*/ 	.word	0x0500000f


	//   ....[134]....
        /*0528*/ 	.word	0x0500000f


	//   ....[135]....
        /*052c*/ 	.word	0x0500000f


	//   ....[136]....
        /*0530*/ 	.word	0x0500000f


	//   ....[137]....
        /*0534*/ 	.word	0x0500000f


	//   ....[138]....
        /*0538*/ 	.word	0x0500000f


	//   ....[139]....
        /*053c*/ 	.word	0x0500000f


	//   ....[140]....
        /*0540*/ 	.word	0x0500000f


	//   ....[141]....
        /*0544*/ 	.word	0x0500000f


	//   ....[142]....
        /*0548*/ 	.word	0x0500000f


	//   ....[143]....
        /*054c*/ 	.word	0x0500000f


	//   ....[144]....
        /*0550*/ 	.word	0x0500000f


	//   ....[145]....
        /*0554*/ 	.word	0x0500000f


	//   ....[146]....
        /*0558*/ 	.word	0x0500000f


	//   ....[147]....
        /*055c*/ 	.word	0x0500000f


	//   ....[148]....
        /*0560*/ 	.word	0x0500000f


	//   ....[149]....
        /*0564*/ 	.word	0x0500000f


	//   ....[150]....
        /*0568*/ 	.word	0x0500000f


	//   ....[151]....
        /*056c*/ 	.word	0x0500000f


	//   ....[152]....
        /*0570*/ 	.word	0x0500000f


	//   ....[153]....
        /*0574*/ 	.word	0x0500000f


	//   ....[154]....
        /*0578*/ 	.word	0x0500000f


	//   ....[155]....
        /*057c*/ 	.word	0x0500000f


	//   ....[156]....
        /*0580*/ 	.word	0x0500000f


	//   ....[157]....
        /*0584*/ 	.word	0x0500000f


	//   ....[158]....
        /*0588*/ 	.word	0x0500000f


	//   ....[159]....
        /*058c*/ 	.word	0x0500000f


	//   ....[160]....
        /*0590*/ 	.word	0x0500000f


	//   ....[161]....
        /*0594*/ 	.word	0x0500000f


	//   ....[162]....
        /*0598*/ 	.word	0x0500000f


	//   ....[163]....
        /*059c*/ 	.word	0x0500000f


	//   ....[164]....
        /*05a0*/ 	.word	0x0500000f


	//   ....[165]....
        /*05a4*/ 	.word	0x0500000f


	//   ....[166]....
        /*05a8*/ 	.word	0x0500000f


	//   ....[167]....
        /*05ac*/ 	.word	0x0500000f


	//   ....[168]....
        /*05b0*/ 	.word	0x0500000f


	//   ....[169]....
        /*05b4*/ 	.word	0x0500000f


	//   ....[170]....
        /*05b8*/ 	.word	0x0500000f


	//   ....[171]....
        /*05bc*/ 	.word	0x0500000f


	//----- nvinfo : EIATTR_COOP_GROUP_INSTR_OFFSETS
	.align		4
.L_1568:
        /*05c0*/ 	.byte	0x04, 0x28
        /*05c2*/ 	.short	(.L_1570 - .L_1569)


	//   ....[0]....
.L_1569:
        /*05c4*/ 	.word	0x00000070


	//   ....[1]....
        /*05c8*/ 	.word	0x000000b0


	//   ....[2]....
        /*05cc*/ 	.word	0x000002d0


	//   ....[3]....
        /*05d0*/ 	.word	0x00000430


	//   ....[4]....
        /*05d4*/ 	.word	0x00000550


	//   ....[5]....
        /*05d8*/ 	.word	0x000006b0


	//   ....[6]....
        /*05dc*/ 	.word	0x00001290


	//   ....[7]....
        /*05e0*/ 	.word	0x00001f20


	//   ....[8]....
        /*05e4*/ 	.word	0x00002460


	//   ....[9]....
        /*05e8*/ 	.word	0x00002f10


	//   ....[10]....
        /*05ec*/ 	.word	0x00003000


	//   ....[11]....
        /*05f0*/ 	.word	0x00003c30


	//   ....[12]....
        /*05f4*/ 	.word	0x00003cc0


	//   ....[13]....
        /*05f8*/ 	.word	0x00005660


	//   ....[14]....
        /*05fc*/ 	.word	0x00006420


	//   ....[15]....
        /*0600*/ 	.word	0x00006510


	//   ....[16]....
        /*0604*/ 	.word	0x00006600


	//   ....[17]....
        /*0608*/ 	.word	0x00007280


	//   ....[18]....
        /*060c*/ 	.word	0x000072e0


	//   ....[19]....
        /*0610*/ 	.word	0x00009c00


	//   ....[20]....
        /*0614*/ 	.word	0x00009c20


	//   ....[21]....
        /*0618*/ 	.word	0x00009c40


	//   ....[22]....
        /*061c*/ 	.word	0x00009c70


	//   ....[23]....
        /*0620*/ 	.word	0x0000b500


	//   ....[24]....
        /*0624*/ 	.word	0x0000b510


	//   ....[25]....
        /*0628*/ 	.word	0x0000b590


	//   ....[26]....
        /*062c*/ 	.word	0x0000b5a0


	//   ....[27]....
        /*0630*/ 	.word	0x0000c110


	//   ....[28]....
        /*0634*/ 	.word	0x0000c150


	//   ....[29]....
        /*0638*/ 	.word	0x0000c190


	//   ....[30]....
        /*063c*/ 	.word	0x0000c1d0


	//   ....[31]....
        /*0640*/ 	.word	0x0000c210


	//   ....[32]....
        /*0644*/ 	.word	0x0000c250


	//   ....[33]....
        /*0648*/ 	.word	0x0000c280


	//   ....[34]....
        /*064c*/ 	.word	0x0000c2c0


	//   ....[35]....
        /*0650*/ 	.word	0x0000c2e0


	//   ....[36]....
        /*0654*/ 	.word	0x0000c300


	//   ....[37]....
        /*0658*/ 	.word	0x0000c320


	//   ....[38]....
        /*065c*/ 	.word	0x0000c330


	//   ....[39]....
        /*0660*/ 	.word	0x0000c340


	//   ....[40]....
        /*0664*/ 	.word	0x0000c350


	//   ....[41]....
        /*0668*/ 	.word	0x0000c370


	//   ....[42]....
        /*066c*/ 	.word	0x0000c390


	//   ....[43]....
        /*0670*/ 	.word	0x0000c3c0


	//   ....[44]....
        /*0674*/ 	.word	0x0000c3f0


	//   ....[45]....
        /*0678*/ 	.word	0x0000c420


	//   ....[46]....
        /*067c*/ 	.word	0x0000c450


	//   ....[47]....
        /*0680*/ 	.word	0x0000c910


	//   ....[48]....
        /*0684*/ 	.word	0x0000c950


	//   ....[49]....
        /*0688*/ 	.word	0x0000c980


	//   ....[50]....
        /*068c*/ 	.word	0x0000c9c0


	//   ....[51]....
        /*0690*/ 	.word	0x0000c9e0


	//   ....[52]....
        /*0694*/ 	.word	0x0000c9f0


	//   ....[53]....
        /*0698*/ 	.word	0x0000ca10


	//   ....[54]....
        /*069c*/ 	.word	0x0000ca30


	//   ....[55]....
        /*06a0*/ 	.word	0x0000d0c0


	//   ....[56]....
        /*06a4*/ 	.word	0x0000d100


	//   ....[57]....
        /*06a8*/ 	.word	0x0000d130


	//   ....[58]....
        /*06ac*/ 	.word	0x0000d160


	//   ....[59]....
        /*06b0*/ 	.word	0x0000d180


	//   ....[60]....
        /*06b4*/ 	.word	0x0000d190


	//   ....[61]....
        /*06b8*/ 	.word	0x0000d1a0


	//   ....[62]....
        /*06bc*/ 	.word	0x0000d1c0


	//   ....[63]....
        /*06c0*/ 	.word	0x0000d340


	//   ....[64]....
        /*06c4*/ 	.word	0x0000ed00


	//   ....[65]....
        /*06c8*/ 	.word	0x0000ed20


	//   ....[66]....
        /*06cc*/ 	.word	0x0000ed40


	//   ....[67]....
        /*06d0*/ 	.word	0x0000eda0


	//   ....[68]....
        /*06d4*/ 	.word	0x0000ede0


	//   ....[69]....
        /*06d8*/ 	.word	0x0000ee00


	//   ....[70]....
        /*06dc*/ 	.word	0x0000ee10


	//   ....[71]....
        /*06e0*/ 	.word	0x0000ee20


	//   ....[72]....
        /*06e4*/ 	.word	0x0000eec0


	//   ....[73]....
        /*06e8*/ 	.word	0x0000eed0


	//   ....[74]....
        /*06ec*/ 	.word	0x0000f360


	//   ....[75]....
        /*06f0*/ 	.word	0x0000f370


	//   ....[76]....
        /*06f4*/ 	.word	0x0000f380


	//   ....[77]....
        /*06f8*/ 	.word	0x0000f3a0


	//   ....[78]....
        /*06fc*/ 	.word	0x0000f420


	//   ....[79]....
        /*0700*/ 	.word	0x0000f430


	//   ....[80]....
        /*0704*/ 	.word	0x0000f4a0


	//   ....[81]....
        /*0708*/ 	.word	0x0000f4b0


	//   ....[82]....
        /*070c*/ 	.word	0x0000f4c0


	//   ....[83]....
        /*0710*/ 	.word	0x0000f4d0


	//   ....[84]....
        /*0714*/ 	.word	0x0000fd90


	//   ....[85]....
        /*0718*/ 	.word	0x0000fdb0


	//   ....[86]....
        /*071c*/ 	.word	0x0000fdd0


	//   ....[87]....
        /*0720*/ 	.word	0x0000fe60


	//   ....[88]....
        /*0724*/ 	.word	0x0000fe80


	//   ....[89]....
        /*0728*/ 	.word	0x0000ff00


	//   ....[90]....
        /*072c*/ 	.word	0x0000ff20


	//   ....[91]....
        /*0730*/ 	.word	0x0000ff30


	//   ....[92]....
        /*0734*/ 	.word	0x0000ff40


	//   ....[93]....
        /*0738*/ 	.word	0x00010010


	//   ....[94]....
        /*073c*/ 	.word	0x00010030


	//   ....[95]....
        /*0740*/ 	.word	0x00010040


	//   ....[96]....
        /*0744*/ 	.word	0x00010a70


	//   ....[97]....
        /*0748*/ 	.word	0x00010a80


	//   ....[98]....
        /*074c*/ 	.word	0x00010aa0


	//   ....[99]....
        /*0750*/ 	.word	0x00010af0


	//   ....[100]....
        /*0754*/ 	.word	0x00010b00


	//   ....[101]....
        /*0758*/ 	.word	0x00010b40


	//   ....[102]....
        /*075c*/ 	.word	0x00010b50


	//   ....[103]....
        /*0760*/ 	.word	0x00010b60


	//   ....[104]....
        /*0764*/ 	.word	0x00010ba0


	//   ....[105]....
        /*0768*/ 	.word	0x00010be0


	//   ....[106]....
        /*076c*/ 	.word	0x00011010


	//   ....[107]....
        /*0770*/ 	.word	0x00011020


	//   ....[108]....
        /*0774*/ 	.word	0x00011030


	//   ....[109]....
        /*0778*/ 	.word	0x00011070


	//   ....[110]....
        /*077c*/ 	.word	0x00011080


	//   ....[111]....
        /*0780*/ 	.word	0x000110c0


	//   ....[112]....
        /*0784*/ 	.word	0x000110d0


	//   ....[113]....
        /*0788*/ 	.word	0x000110e0


	//   ....[114]....
        /*078c*/ 	.word	0x00011120


	//   ....[115]....
        /*0790*/ 	.word	0x00011160


	//   ....[116]....
        /*0794*/ 	.word	0x000121b0


	//   ....[117]....
        /*0798*/ 	.word	0x00012350


	//   ....[118]....
        /*079c*/ 	.word	0x00012990


	//   ....[119]....
        /*07a0*/ 	.word	0x00012a80


	//   ....[120]....
        /*07a4*/ 	.word	0x00012b20


	//   ....[121]....
        /*07a8*/ 	.word	0x00012c10


	//   ....[122]....
        /*07ac*/ 	.word	0x00012cc0


	//   ....[123]....
        /*07b0*/ 	.word	0x00012d70


	//   ....[124]....
        /*07b4*/ 	.word	0x00012e10


	//   ....[125]....
        /*07b8*/ 	.word	0x00012eb0


	//   ....[126]....
        /*07bc*/ 	.word	0x00012f60


	//   ....[127]....
        /*07c0*/ 	.word	0x00012fe0


	//   ....[128]....
        /*07c4*/ 	.word	0x000130b0


	//   ....[129]....
        /*07c8*/ 	.word	0x000131e0


	//   ....[130]....
        /*07cc*/ 	.word	0x00013290


	//   ....[131]....
        /*07d0*/ 	.word	0x00013300


	//   ....[132]....
        /*07d4*/ 	.word	0x000133f0


	//   ....[133]....
        /*07d8*/ 	.word	0x00013450


	//   ....[134]....
        /*07dc*/ 	.word	0x00013530


	//   ....[135]....
        /*07e0*/ 	.word	0x00013590


	//   ....[136]....
        /*07e4*/ 	.word	0x00013630


	//   ....[137]....
        /*07e8*/ 	.word	0x000136d0


	//   ....[138]....
        /*07ec*/ 	.word	0x00013780


	//   ....[139]....
        /*07f0*/ 	.word	0x00013820


	//   ....[140]....
        /*07f4*/ 	.word	0x00013880


	//   ....[141]....
        /*07f8*/ 	.word	0x000138e0


	//   ....[142]....
        /*07fc*/ 	.word	0x000139e0


	//   ....[143]....
        /*0800*/ 	.word	0x00013a40


	//   ....[144]....
        /*0804*/ 	.word	0x00013b40


	//   ....[145]....
        /*0808*/ 	.word	0x00013ba0


	//   ....[146]....
        /*080c*/ 	.word	0x00013c80


	//   ....[147]....
        /*0810*/ 	.word	0x00013d00


	//   ....[148]....
        /*0814*/ 	.word	0x00013df0


	//   ....[149]....
        /*0818*/ 	.word	0x00013e50


	//   ....[150]....
        /*081c*/ 	.word	0x00013f10


	//   ....[151]....
        /*0820*/ 	.word	0x00014040


	//   ....[152]....
        /*0824*/ 	.word	0x000140f0


	//   ....[153]....
        /*0828*/ 	.word	0x000141a0


	//   ....[154]....
        /*082c*/ 	.word	0x00014240


	//   ....[155]....
        /*0830*/ 	.word	0x000142f0


	//   ....[156]....
        /*0834*/ 	.word	0x00014390


	//   ....[157]....
        /*0838*/ 	.word	0x00014440


	//   ....[158]....
        /*083c*/ 	.word	0x000144e0


	//   ....[159]....
        /*0840*/ 	.word	0x00014550


	//   ....[160]....
        /*0844*/ 	.word	0x00014610


	//   ....[161]....
        /*0848*/ 	.word	0x00014700


	//   ....[162]....
        /*084c*/ 	.word	0x00014790


	//   ....[163]....
        /*0850*/ 	.word	0x000147f0


	//   ....[164]....
        /*0854*/ 	.word	0x000148a0


	//   ....[165]....
        /*0858*/ 	.word	0x00014900


	//   ....[166]....
        /*085c*/ 	.word	0x000149b0


	//   ....[167]....
        /*0860*/ 	.word	0x00014a10


	//   ....[168]....
        /*0864*/ 	.word	0x00014ac0


	//   ....[169]....
        /*0868*/ 	.word	0x00014b20


	//   ....[170]....
        /*086c*/ 	.word	0x00014bd0


	//   ....[171]....
        /*0870*/ 	.word	0x00014e30


	//----- nvinfo : EIATTR_REG_RECONFIG
	.align		4
.L_1570:
        /*0874*/ 	.byte	0x01, 0x54
	.zero		2


	//----- nvinfo : EIATTR_SYSCALL_OFFSETS
	.align		4
        /*0878*/ 	.byte	0x04, 0x46
        /*087a*/ 	.short	(.L_1572 - .L_1571)


	//   ....[0]....
.L_1571:
        /*087c*/ 	.word	0x00001470


	//   ....[1]....
        /*0880*/ 	.word	0x0000df20


	//   ....[2]....
        /*0884*/ 	.word	0x0000e0b0


	//   ....[3]....
        /*0888*/ 	.word	0x0000e200


	//   ....[4]....
        /*088c*/ 	.word	0x0000e350


	//   ....[5]....
        /*0890*/ 	.word	0x0000f880


	//----- nvinfo : EIATTR_MBARRIER_INSTR_OFFSETS
	.align		4
.L_1572:
        /*0894*/ 	.byte	0x04, 0x39
        /*0896*/ 	.short	(.L_1574 - .L_1573)


	//   ....[0]....
.L_1573:
        /*0898*/ 	.word	0x00000180
        /*089c*/ 	.word	0x000000ff
        /*08a0*/ 	.word	0x00013200
        /*08a4*/ 	.short	0x0100
        /*08a6*/ 	.byte	0x08
	.zero		1


	//   ....[1]....
        /*08a8*/ 	.word	0x00000190
        /*08ac*/ 	.word	0x000000ff
        /*08b0*/ 	.word	0x00013220
        /*08b4*/ 	.short	0x0100
        /*08b6*/ 	.byte	0x08
	.zero		1


	//   ....[2]....
        /*08b8*/ 	.word	0x00000280
        /*08bc*/ 	.word	0x000000ff
        /*08c0*/ 	.word	0x00013230
        /*08c4*/ 	.short	0x0100
        /*08c6*/ 	.byte	0x08
	.zero		1


	//   ....[3]....
        /*08c8*/ 	.word	0x00000290
        /*08cc*/ 	.word	0x000000ff
        /*08d0*/ 	.word	0x00013240
        /*08d4*/ 	.short	0x0100
        /*08d6*/ 	.byte	0x08
	.zero		1


	//   ....[4]....
        /*08d8*/ 	.word	0x000002a0
        /*08dc*/ 	.word	0x000000ff
        /*08e0*/ 	.word	0x00013238
        /*08e4*/ 	.short	0x0100
        /*08e6*/ 	.byte	0x08
	.zero		1


	//   ....[5]....
        /*08e8*/ 	.word	0x000002b0
        /*08ec*/ 	.word	0x000000ff
        /*08f0*/ 	.word	0x00013248
        /*08f4*/ 	.short	0x0100
        /*08f6*/ 	.byte	0x08
	.zero		1


	//   ....[6]....
        /*08f8*/ 	.word	0x000003e0
        /*08fc*/ 	.word	0x000000ff
        /*0900*/ 	.word	0x00013250
        /*0904*/ 	.short	0x0100
        /*0906*/ 	.byte	0x08
	.zero		1


	//   ....[7]....
        /*0908*/ 	.word	0x000003f0
        /*090c*/ 	.word	0x000000ff
        /*0910*/ 	.word	0x00013260
        /*0914*/ 	.short	0x0100
        /*0916*/ 	.byte	0x08
	.zero		1


	//   ....[8]....
        /*0918*/ 	.word	0x00000400
        /*091c*/ 	.word	0x000000ff
        /*0920*/ 	.word	0x00013258
        /*0924*/ 	.short	0x0100
        /*0926*/ 	.byte	0x08
	.zero		1


	//   ....[9]....
        /*0928*/ 	.word	0x00000410
        /*092c*/ 	.word	0x000000ff
        /*0930*/ 	.word	0x00013268
        /*0934*/ 	.short	0x0100
        /*0936*/ 	.byte	0x08
	.zero		1


	//   ....[10]....
        /*0938*/ 	.word	0x00000500
        /*093c*/ 	.word	0x000000ff
        /*0940*/ 	.word	0x00013270
        /*0944*/ 	.short	0x0100
        /*0946*/ 	.byte	0x06
	.zero		1


	//   ....[11]....
        /*0948*/ 	.word	0x00000510
        /*094c*/ 	.word	0x000000ff
        /*0950*/ 	.word	0x00013280
        /*0954*/ 	.short	0x0100
        /*0956*/ 	.byte	0x06
	.zero		1


	//   ....[12]....
        /*0958*/ 	.word	0x00000520
        /*095c*/ 	.word	0x000000ff
        /*0960*/ 	.word	0x00013278
        /*0964*/ 	.short	0x0100
        /*0966*/ 	.byte	0x06
	.zero		1


	//   ....[13]....
        /*0968*/ 	.word	0x00000530
        /*096c*/ 	.word	0x000000ff
        /*0970*/ 	.word	0x00013288
        /*0974*/ 	.short	0x0100
        /*0976*/ 	.byte	0x06
	.zero		1


	//   ....[14]....
        /*0978*/ 	.word	0x00000660
        /*097c*/ 	.word	0x000000ff
        /*0980*/ 	.word	0x00013290
        /*0984*/ 	.short	0x0100
        /*0986*/ 	.byte	0x08
	.zero		1


	//   ....[15]....
        /*0988*/ 	.word	0x00000670
        /*098c*/ 	.word	0x000000ff
        /*0990*/ 	.word	0x000132a0
        /*0994*/ 	.short	0x0100
        /*0996*/ 	.byte	0x08
	.zero		1


	//   ....[16]....
        /*0998*/ 	.word	0x00000680
        /*099c*/ 	.word	0x000000ff
        /*09a0*/ 	.word	0x00013298
        /*09a4*/ 	.short	0x0100
        /*09a6*/ 	.byte	0x08
	.zero		1


	//   ....[17]....
        /*09a8*/ 	.word	0x00000690
        /*09ac*/ 	.word	0x000000ff
        /*09b0*/ 	.word	0x000132a8
        /*09b4*/ 	.short	0x0100
        /*09b6*/ 	.byte	0x08
	.zero		1


	//   ....[18]....
        /*09b8*/ 	.word	0x000007e0
        /*09bc*/ 	.word	0x000000ff
        /*09c0*/ 	.word	0x000132b0
        /*09c4*/ 	.short	0x0100
        /*09c6*/ 	.byte	0x08
	.zero		1


	//   ....[19]....
        /*09c8*/ 	.word	0x000007f0
        /*09cc*/ 	.word	0x000000ff
        /*09d0*/ 	.word	0x000132c0
        /*09d4*/ 	.short	0x0100
        /*09d6*/ 	.byte	0x08
	.zero		1


	//   ....[20]....
        /*09d8*/ 	.word	0x00000800
        /*09dc*/ 	.word	0x000000ff
        /*09e0*/ 	.word	0x000132b8
        /*09e4*/ 	.short	0x0100
        /*09e6*/ 	.byte	0x08
	.zero		1


	//   ....[21]....
        /*09e8*/ 	.word	0x00000810
        /*09ec*/ 	.word	0x000000ff
        /*09f0*/ 	.word	0x000132c8
        /*09f4*/ 	.short	0x0100
        /*09f6*/ 	.byte	0x08
	.zero		1


	//   ....[22]....
        /*09f8*/ 	.word	0x000017c0
        /*09fc*/ 	.word	0x000000ff
        /*0a00*/ 	.word	0x00013200
        /*0a04*/ 	.short	0x010a
        /*0a06*/ 	.byte	0x2d
	.zero		1


	//   ....[23]....
        /*0a08*/ 	.word	0x00001860
        /*0a0c*/ 	.word	0x00000002
        /*0a10*/ 	.word	0x00013230
        /*0a14*/ 	.short	0x010a
        /*0a16*/ 	.byte	0x3f
	.zero		1


	//   ....[24]....
        /*0a18*/ 	.word	0x000018a0
        /*0a1c*/ 	.word	0x00000002
        /*0a20*/ 	.word	0x00013230
        /*0a24*/ 	.short	0x010a
        /*0a26*/ 	.byte	0x3f
	.zero		1


	//   ....[25]....
        /*0a28*/ 	.word	0x00002750
        /*0a2c*/ 	.word	0x000000ff
        /*0a30*/ 	.word	0x00000000
        /*0a34*/ 	.short	0x0101
        /*0a36*/ 	.byte	0x06
	.zero		1


	//   ....[26]....
        /*0a38*/ 	.word	0x00004da0
        /*0a3c*/ 	.word	0x000000ff
        /*0a40*/ 	.word	0x00013230
        /*0a44*/ 	.short	0x010a
        /*0a46*/ 	.byte	0x16
	.zero		1


	//   ....[27]....
        /*0a48*/ 	.word	0x00004de0
        /*0a4c*/ 	.word	0x000000ff
        /*0a50*/ 	.word	0x00013230
        /*0a54*/ 	.short	0x010a
        /*0a56*/ 	.byte	0x16
	.zero		1


	//   ....[28]....
        /*0a58*/ 	.word	0x00005230
        /*0a5c*/ 	.word	0x000000ff
        /*0a60*/ 	.word	0x00013250
        /*0a64*/ 	.short	0x010a
        /*0a66*/ 	.byte	0x0b
	.zero		1


	//   ....[29]....
        /*0a68*/ 	.word	0x00005270
        /*0a6c*/ 	.word	0x000000ff
        /*0a70*/ 	.word	0x00013250
        /*0a74*/ 	.short	0x010a
        /*0a76*/ 	.byte	0x0b
	.zero		1


	//   ....[30]....
        /*0a78*/ 	.word	0x00005dd0
        /*0a7c*/ 	.word	0x000000ff
        /*0a80*/ 	.word	0x00000000
        /*0a84*/ 	.short	0x0101
        /*0a86*/ 	.byte	0x16
	.zero		1


	//   ....[31]....
        /*0a88*/ 	.word	0x00008090
        /*0a8c*/ 	.word	0x000000ff
        /*0a90*/ 	.word	0x00000000
        /*0a94*/ 	.short	0x0101
        /*0a96*/ 	.byte	0x06
	.zero		1


	//   ....[32]....
        /*0a98*/ 	.word	0x000085e0
        /*0a9c*/ 	.word	0x000000ff
        /*0aa0*/ 	.word	0x00013230
        /*0aa4*/ 	.short	0x010a
        /*0aa6*/ 	.byte	0x15
	.zero		1


	//   ....[33]....
        /*0aa8*/ 	.word	0x00008620
        /*0aac*/ 	.word	0x000000ff
        /*0ab0*/ 	.word	0x00013230
        /*0ab4*/ 	.short	0x010a
        /*0ab6*/ 	.byte	0x15
	.zero		1


	//   ....[34]....
        /*0ab8*/ 	.word	0x00008a70
        /*0abc*/ 	.word	0x000000ff
        /*0ac0*/ 	.word	0x00013250
        /*0ac4*/ 	.short	0x010a
        /*0ac6*/ 	.byte	0x0b
	.zero		1


	//   ....[35]....
        /*0ac8*/ 	.word	0x00008ab0
        /*0acc*/ 	.word	0x000000ff
        /*0ad0*/ 	.word	0x00013250
        /*0ad4*/ 	.short	0x010a
        /*0ad6*/ 	.byte	0x0b
	.zero		1


	//   ....[36]....
        /*0ad8*/ 	.word	0x000093a0
        /*0adc*/ 	.word	0x000000ff
        /*0ae0*/ 	.word	0x00000000
        /*0ae4*/ 	.short	0x0101
        /*0ae6*/ 	.byte	0x15
	.zero		1


	//   ....[37]....
        /*0ae8*/ 	.word	0x0000ad20
        /*0aec*/ 	.word	0x000000ff
        /*0af0*/ 	.word	0x00000000
        /*0af4*/ 	.short	0x0101
        /*0af6*/ 	.byte	0x06
	.zero		1


	//   ....[38]....
        /*0af8*/ 	.word	0x0000b1d0
        /*0afc*/ 	.word	0x000000ff
        /*0b00*/ 	.word	0x00013250
        /*0b04*/ 	.short	0x010a
        /*0b06*/ 	.byte	0x0e
	.zero		1


	//   ....[39]....
        /*0b08*/ 	.word	0x0000b210
        /*0b0c*/ 	.word	0x000000ff
        /*0b10*/ 	.word	0x00013250
        /*0b14*/ 	.short	0x010a
        /*0b16*/ 	.byte	0x0e
	.zero		1


	//   ....[40]....
        /*0b18*/ 	.word	0x0000b880
        /*0b1c*/ 	.word	0x000000ff
        /*0b20*/ 	.word	0x00000000
        /*0b24*/ 	.short	0x0101
        /*0b26*/ 	.byte	0x04
	.zero		1


	//   ....[41]....
        /*0b28*/ 	.word	0x0000c930
        /*0b2c*/ 	.word	0x00000000
        /*0b30*/ 	.word	0x00000000
        /*0b34*/ 	.short	0x0101
        /*0b36*/ 	.byte	0x3f
	.zero		1


	//   ....[42]....
        /*0b38*/ 	.word	0x0000e9c0
        /*0b3c*/ 	.word	0x00000000
        /*0b40*/ 	.word	0x00013280
        /*0b44*/ 	.short	0x010a
        /*0b46*/ 	.byte	0x3f
	.zero		1


	//   ....[43]....
        /*0b48*/ 	.word	0x0000eff0
        /*0b4c*/ 	.word	0x00000000
        /*0b50*/ 	.word	0x00013270
        /*0b54*/ 	.short	0x0107
        /*0b56*/ 	.byte	0x3f
	.zero		1


	//   ....[44]....
        /*0b58*/ 	.word	0x0000f0b0
        /*0b5c*/ 	.word	0x00000000
        /*0b60*/ 	.word	0x00013270
        /*0b64*/ 	.short	0x0101
        /*0b66*/ 	.byte	0x3f
	.zero		1


	//   ....[45]....
        /*0b68*/ 	.word	0x0000f100
        /*0b6c*/ 	.word	0x00000000
        /*0b70*/ 	.word	0x00013240
        /*0b74*/ 	.short	0x010a
        /*0b76*/ 	.byte	0x3f
	.zero		1


	//   ....[46]....
        /*0b78*/ 	.word	0x0000f650
        /*0b7c*/ 	.word	0x00000000
        /*0b80*/ 	.word	0x00013230
        /*0b84*/ 	.short	0x0107
        /*0b86*/ 	.byte	0x3f
	.zero		1


	//   ....[47]....
        /*0b88*/ 	.word	0x0000f720
        /*0b8c*/ 	.word	0x00000000
        /*0b90*/ 	.word	0x00013230
        /*0b94*/ 	.short	0x0101
        /*0b96*/ 	.byte	0x3f
	.zero		1


	//   ....[48]....
        /*0b98*/ 	.word	0x00010140
        /*0b9c*/ 	.word	0x00000010
        /*0ba0*/ 	.word	0x00013200
        /*0ba4*/ 	.short	0x0107
        /*0ba6*/ 	.byte	0x3f
	.zero		1


	//   ....[49]....
        /*0ba8*/ 	.word	0x00010230
        /*0bac*/ 	.word	0x00000010
        /*0bb0*/ 	.word	0x00013200
        /*0bb4*/ 	.short	0x0101
        /*0bb6*/ 	.byte	0x3f
	.zero		1


	//   ....[50]....
        /*0bb8*/ 	.word	0x00010250
        /*0bbc*/ 	.word	0x00000010
        /*0bc0*/ 	.word	0x00013220
        /*0bc4*/ 	.short	0x010a
        /*0bc6*/ 	.byte	0x3f
	.zero		1


	//   ....[51]....
        /*0bc8*/ 	.word	0x000107c0
        /*0bcc*/ 	.word	0x00000000
        /*0bd0*/ 	.word	0x00013280
        /*0bd4*/ 	.short	0x010a
        /*0bd6*/ 	.byte	0x3f
	.zero		1


	//   ....[52]....
        /*0bd8*/ 	.word	0x00010c90
        /*0bdc*/ 	.word	0x00000000
        /*0be0*/ 	.word	0x00013270
        /*0be4*/ 	.short	0x0107
        /*0be6*/ 	.byte	0x3f
	.zero		1


	//   ....[53]....
        /*0be8*/ 	.word	0x00010d50
        /*0bec*/ 	.word	0x00000000
        /*0bf0*/ 	.word	0x00013270
        /*0bf4*/ 	.short	0x0101
        /*0bf6*/ 	.byte	0x3f
	.zero		1


	//   ....[54]....
        /*0bf8*/ 	.word	0x00010d80
        /*0bfc*/ 	.word	0x00000000
        /*0c00*/ 	.word	0x00013240
        /*0c04*/ 	.short	0x010a
        /*0c06*/ 	.byte	0x3f
	.zero		1


	//   ....[55]....
        /*0c08*/ 	.word	0x000111e0
        /*0c0c*/ 	.word	0x00000000
        /*0c10*/ 	.word	0x00013230
        /*0c14*/ 	.short	0x0107
        /*0c16*/ 	.byte	0x3f
	.zero		1


	//   ....[56]....
        /*0c18*/ 	.word	0x000112a0
        /*0c1c*/ 	.word	0x00000000
        /*0c20*/ 	.word	0x00013230
        /*0c24*/ 	.short	0x0101
        /*0c26*/ 	.byte	0x3f
	.zero		1


	//   ....[57]....
        /*0c28*/ 	.word	0x00011330
        /*0c2c*/ 	.word	0x00000002
        /*0c30*/ 	.word	0x00013270
        /*0c34*/ 	.short	0x010a
        /*0c36*/ 	.byte	0x3f
	.zero		1


	//   ....[58]....
        /*0c38*/ 	.word	0x000113c0
        /*0c3c*/ 	.word	0x00000002
        /*0c40*/ 	.word	0x00013260
        /*0c44*/ 	.short	0x010a
        /*0c46*/ 	.byte	0x3f
	.zero		1


	//   ....[59]....
        /*0c48*/ 	.word	0x000117f0
        /*0c4c*/ 	.word	0x00000002
        /*0c50*/ 	.word	0x00013250
        /*0c54*/ 	.short	0x0101
        /*0c56*/ 	.byte	0x3f
	.zero		1


	//   ....[60]....
        /*0c58*/ 	.word	0x00011880
        /*0c5c*/ 	.word	0x00000002
        /*0c60*/ 	.word	0x00000000
        /*0c64*/ 	.short	0x0101
        /*0c66*/ 	.byte	0x3f
	.zero		1


	//   ....[61]....
        /*0c68*/ 	.word	0x00011a70
        /*0c6c*/ 	.word	0x00000000
        /*0c70*/ 	.word	0x00013270
        /*0c74*/ 	.short	0x010a
        /*0c76*/ 	.byte	0x3f
	.zero		1


	//   ....[62]....
        /*0c78*/ 	.word	0x00011b00
        /*0c7c*/ 	.word	0x00000000
        /*0c80*/ 	.word	0x00013260
        /*0c84*/ 	.short	0x010a
        /*0c86*/ 	.byte	0x3f
	.zero		1


	//   ....[63]....
        /*0c88*/ 	.word	0x00011f50
        /*0c8c*/ 	.word	0x00000000
        /*0c90*/ 	.word	0x00013250
        /*0c94*/ 	.short	0x0101
        /*0c96*/ 	.byte	0x3f
	.zero		1


	//   ....[64]....
        /*0c98*/ 	.word	0x00011fd0
        /*0c9c*/ 	.word	0x00000000
        /*0ca0*/ 	.word	0x00000000
        /*0ca4*/ 	.short	0x0101
        /*0ca6*/ 	.byte	0x3f
	.zero		1


	//   ....[65]....
        /*0ca8*/ 	.word	0x000122d0
        /*0cac*/ 	.word	0x00000005
        /*0cb0*/ 	.word	0x00013220
        /*0cb4*/ 	.short	0x010a
        /*0cb6*/ 	.byte	0x3f
	.zero		1


	//   ....[66]....
        /*0cb8*/ 	.word	0x00012470
        /*0cbc*/ 	.word	0x00000004
        /*0cc0*/ 	.word	0x00013240
        /*0cc4*/ 	.short	0x010a
        /*0cc6*/ 	.byte	0x3f
	.zero		1


	//   ....[67]....
        /*0cc8*/ 	.word	0x00012520
        /*0ccc*/ 	.word	0x00000005
        /*0cd0*/ 	.word	0x00013240
        /*0cd4*/ 	.short	0x010a
        /*0cd6*/ 	.byte	0x3f
	.zero		1


	//   ....[68]....
        /*0cd8*/ 	.word	0x00012560
        /*0cdc*/ 	.word	0x00000004
        /*0ce0*/ 	.word	0x00013260
        /*0ce4*/ 	.short	0x010a
        /*0ce6*/ 	.byte	0x3f
	.zero		1


	//   ....[69]....
        /*0ce8*/ 	.word	0x000125a0
        /*0cec*/ 	.word	0x00000005
        /*0cf0*/ 	.word	0x00013260
        /*0cf4*/ 	.short	0x010a
        /*0cf6*/ 	.byte	0x3f
	.zero		1


	//   ....[70]....
        /*0cf8*/ 	.word	0x000125e0
        /*0cfc*/ 	.word	0x00000004
        /*0d00*/ 	.word	0x00013280
        /*0d04*/ 	.short	0x010a
        /*0d06*/ 	.byte	0x3f
	.zero		1


	//   ....[71]....
        /*0d08*/ 	.word	0x00012620
        /*0d0c*/ 	.word	0x00000005
        /*0d10*/ 	.word	0x00013280
        /*0d14*/ 	.short	0x010a
        /*0d16*/ 	.byte	0x3f
	.zero		1


	//   ....[72]....
        /*0d18*/ 	.word	0x00012690
        /*0d1c*/ 	.word	0x00000003
        /*0d20*/ 	.word	0x00013200
        /*0d24*/ 	.short	0x010a
        /*0d26*/ 	.byte	0x3f
	.zero		1


	//   ....[73]....
        /*0d28*/ 	.word	0x000126e0
        /*0d2c*/ 	.word	0x00000002
        /*0d30*/ 	.word	0x00013230
        /*0d34*/ 	.short	0x010a
        /*0d36*/ 	.byte	0x3f
	.zero		1


	//   ....[74]....
        /*0d38*/ 	.word	0x00012740
        /*0d3c*/ 	.word	0x00000008
        /*0d40*/ 	.word	0x00013230
        /*0d44*/ 	.short	0x010a
        /*0d46*/ 	.byte	0x3f
	.zero		1


	//   ....[75]....
        /*0d48*/ 	.word	0x000127a0
        /*0d4c*/ 	.word	0x00000008
        /*0d50*/ 	.word	0x00013250
        /*0d54*/ 	.short	0x010a
        /*0d56*/ 	.byte	0x3f
	.zero		1


	//   ....[76]....
        /*0d58*/ 	.word	0x00012800
        /*0d5c*/ 	.word	0x00000008
        /*0d60*/ 	.word	0x00013230
        /*0d64*/ 	.short	0x010a
        /*0d66*/ 	.byte	0x3f
	.zero		1


	//   ....[77]....
        /*0d68*/ 	.word	0x00012860
        /*0d6c*/ 	.word	0x00000008
        /*0d70*/ 	.word	0x00013250
        /*0d74*/ 	.short	0x010a
        /*0d76*/ 	.byte	0x3f
	.zero		1


	//   ....[78]....
        /*0d78*/ 	.word	0x000128c0
        /*0d7c*/ 	.word	0x00000005
        /*0d80*/ 	.word	0x00013250
        /*0d84*/ 	.short	0x010a
        /*0d86*/ 	.byte	0x3f
	.zero		1


	//   ....[79]....
        /*0d88*/ 	.word	0x000129d0
        /*0d8c*/ 	.word	0x00000000
        /*0d90*/ 	.word	0x00013280
        /*0d94*/ 	.short	0x010a
        /*0d96*/ 	.byte	0x3f
	.zero		1


	//   ....[80]....
        /*0d98*/ 	.word	0x00013130
        /*0d9c*/ 	.word	0x00000000
        /*0da0*/ 	.word	0x00013240
        /*0da4*/ 	.short	0x010a
        /*0da6*/ 	.byte	0x3f
	.zero		1


	//   ....[81]....
        /*0da8*/ 	.word	0x00013f40
        /*0dac*/ 	.word	0x00000010
        /*0db0*/ 	.word	0x00013220
        /*0db4*/ 	.short	0x010a
        /*0db6*/ 	.byte	0x3f
	.zero		1


	//   ....[82]....
        /*0db8*/ 	.word	0x00013f90
        /*0dbc*/ 	.word	0x00000000
        /*0dc0*/ 	.word	0x00013280
        /*0dc4*/ 	.short	0x010a
        /*0dc6*/ 	.byte	0x3f
	.zero		1


	//   ....[83]....
        /*0dc8*/ 	.word	0x00014650
        /*0dcc*/ 	.word	0x00000000
        /*0dd0*/ 	.word	0x00013240
        /*0dd4*/ 	.short	0x010a
        /*0dd6*/ 	.byte	0x3f
	.zero		1


	//   ....[84]....
        /*0dd8*/ 	.word	0x00014c10
        /*0ddc*/ 	.word	0x00000002
        /*0de0*/ 	.word	0x00013270
        /*0de4*/ 	.short	0x010a
        /*0de6*/ 	.byte	0x3f
	.zero		1


	//   ....[85]....
        /*0de8*/ 	.word	0x00014c60
        /*0dec*/ 	.word	0x00000002
        /*0df0*/ 	.word	0x00013260
        /*0df4*/ 	.short	0x010a
        /*0df6*/ 	.byte	0x3f
	.zero		1


	//   ....[86]....
        /*0df8*/ 	.word	0x00014cb0
        /*0dfc*/ 	.word	0x00000000
        /*0e00*/ 	.word	0x00013270
        /*0e04*/ 	.short	0x010a
        /*0e06*/ 	.byte	0x3f
	.zero		1


	//   ....[87]....
        /*0e08*/ 	.word	0x00014d00
        /*0e0c*/ 	.word	0x00000000
        /*0e10*/ 	.word	0x00013260
        /*0e14*/ 	.short	0x010a
        /*0e16*/ 	.byte	0x3f
	.zero		1


	//   ....[88]....
        /*0e18*/ 	.word	0x00014d50
        /*0e1c*/ 	.word	0x00000005
        /*0e20*/ 	.word	0x00013220
        /*0e24*/ 	.short	0x010a
        /*0e26*/ 	.byte	0x3f
	.zero		1


	//   ....[89]....
        /*0e28*/ 	.word	0x00014ef0
        /*0e2c*/ 	.word	0x00000004
        /*0e30*/ 	.word	0x00013240
        /*0e34*/ 	.short	0x010a
        /*0e36*/ 	.byte	0x3f
	.zero		1


	//   ....[90]....
        /*0e38*/ 	.word	0x00014f40
        /*0e3c*/ 	.word	0x00000005
        /*0e40*/ 	.word	0x00013240
        /*0e44*/ 	.short	0x010a
        /*0e46*/ 	.byte	0x3f
	.zero		1


	//   ....[91]....
        /*0e48*/ 	.word	0x00014f90
        /*0e4c*/ 	.word	0x00000004
        /*0e50*/ 	.word	0x00013260
        /*0e54*/ 	.short	0x010a
        /*0e56*/ 	.byte	0x3f
	.zero		1


	//   ....[92]....
        /*0e58*/ 	.word	0x00014fe0
        /*0e5c*/ 	.word	0x00000005
        /*0e60*/ 	.word	0x00013260
        /*0e64*/ 	.short	0x010a
        /*0e66*/ 	.byte	0x3f
	.zero		1


	//   ....[93]....
        /*0e68*/ 	.word	0x00015030
        /*0e6c*/ 	.word	0x00000004
        /*0e70*/ 	.word	0x00013280
        /*0e74*/ 	.short	0x010a
        /*0e76*/ 	.byte	0x3f
	.zero		1


	//----- nvinfo : EIATTR_NUM_MBARRIERS
	.align		4
.L_1574:
        /*0e78*/ 	.byte	0x03, 0x38
        /*0e7a*/ 	.short	0x0016


	//----- nvinfo : EIATTR_EXIT_INSTR_OFFSETS
	.align		4
        /*0e7c*/ 	.byte	0x04, 0x1c
        /*0e7e*/ 	.short	(.L_1576 - .L_1575)


	//   ....[0]....
.L_1575:
        /*0e80*/ 	.word	0x00000960


	//   ....[1]....
        /*0e84*/ 	.word	0x0000d2d0


	//   ....[2]....
        /*0e88*/ 	.word	0x00012670


	//----- nvinfo : EIATTR_MAX_THREADS
	.align		4
.L_1576:
        /*0e8c*/ 	.byte	0x04, 0x05
        /*0e8e*/ 	.short	(.L_1578 - .L_1577)
.L_1577:
        /*0e90*/ 	.word	0x00000200
        /*0e94*/ 	.word	0x00000001
        /*0e98*/ 	.word	0x00000001


	//----- nvinfo : EIATTR_CRS_STACK_SIZE
	.align		4
.L_1578:
        /*0e9c*/ 	.byte	0x04, 0x1e
        /*0e9e*/ 	.short	(.L_1580 - .L_1579)
.L_1579:
        /*0ea0*/ 	.word	0x00000000


	//----- nvinfo : EIATTR_CBANK_PARAM_SIZE
	.align		4
.L_1580:
        /*0ea4*/ 	.byte	0x03, 0x19
        /*0ea6*/ 	.short	0x0af0


	//----- nvinfo : EIATTR_PARAM_CBANK
	.align		4
        /*0ea8*/ 	.byte	0x04, 0x0a
        /*0eaa*/ 	.short	(.L_1582 - .L_1581)
	.align		4
.L_1581:
        /*0eac*/ 	.word	index@(.nv.constant0._ZN7cutlass13device_kernelIN5flash11enable_sm90INS1_16FlashAttnFwdSm90INS1_25CollectiveMainloopFwdSm90ILi2EN4cute5tupleIJNS5_1CILi1EEES8_S8_EEENS6_IJNS7_ILi192EEENS7_ILi160EEENS7_ILi64EEEEEELi64ENS_12float_e4m3_tEfNS_4arch4Sm90ELb1ELb0ELb1ELb0ELb1ELb0ELb0ELb1ELb1ELb1ELb0ELb0EEENS1_21CollectiveEpilogueFwdINS6_IJSA_SC_SB_EEES9_NS_10bfloat16_tESG_Li384ELb0ELb1ELb0ELb1EEENS1_30DynamicPersistentTileSchedulerILi384ELi128ELb0ELb1ELb1EEEEEEEEEvNT_6ParamsE)
        /*0eb0*/ 	.short	0x0210
        /*0eb2*/ 	.short	0x0af0


	//----- nvinfo : EIATTR_SW_WAR
	.align		4
.L_1582:
        /*0eb4*/ 	.byte	0x04, 0x36
        /*0eb6*/ 	.short	(.L_1584 - .L_1583)
.L_1583:
        /*0eb8*/ 	.word	0x00000008
.L_1584:


//--------------------- .nv.info._ZN7cutlass13device_kernelIN5flash11enable_sm90INS1_16FlashAttnFwdSm90INS1_25CollectiveMainloopFwdSm90ILi2EN4cute5tupleIJNS5_1CILi1EEES8_S8_EEENS6_IJNS7_ILi192EEENS7_ILi160EEENS7_ILi64EEEEEELi64ENS_12float_e4m3_tEfNS_4arch4Sm90ELb1ELb0ELb1ELb1ELb1ELb0ELb0ELb1ELb1ELb1ELb0ELb0EEENS1_21CollectiveEpilogueFwdINS6_IJSA_SC_SB_EEES9_NS_10bfloat16_tESG_Li384ELb1ELb1ELb0ELb1EEENS1_36VarlenDynamicPersistentTileSchedulerILi192ELi160ELi384ELi128ELb0ELb1ELb1ELb1ELb1ELb1EEEEEEEEEvNT_6ParamsE --------------------------
	.section	.nv.info._ZN7cutlass13device_kernelIN5flash11enable_sm90INS1_16FlashAttnFwdSm90INS1_25CollectiveMainloopFwdSm90ILi2EN4cute5tupleIJNS5_1CILi1EEES8_S8_EEENS6_IJNS7_ILi192EEENS7_ILi160EEENS7_ILi64EEEEEELi64ENS_12float_e4m3_tEfNS_4arch4Sm90ELb1ELb0ELb1ELb1ELb1ELb0ELb0ELb1ELb1ELb1ELb0ELb0EEENS1_21CollectiveEpilogueFwdINS6_IJSA_SC_SB_EEES9_NS_10bfloat16_tESG_Li384ELb1ELb1ELb0ELb1EEENS1_36VarlenDynamicPersistentTileSchedulerILi192ELi160ELi384ELi128ELb0ELb1ELb1ELb1ELb1ELb1EEEEEEEEEvNT_6ParamsE,"",@"SHT_CUDA_INFO"
	.sectionflags	@""
	.align	4


	//----- nvinfo : EIATTR_CUDA_API_VERSION
	.align		4
        /*0000*/ 	.byte	0x04, 0x37
        /*0002*/ 	.short	(.L_1586 - .L_1585)
.L_1585:
        /*0004*/ 	.word	0x00000082


	//----- nvinfo : EIATTR_KPARAM_INFO
	.align		4
.L_1586:
        /*0008*/ 	.byte	0x04, 0x17
        /*000a*/ 	.short	(.L_1588 - .L_1587)
.L_1587:
        /*000c*/ 	.word	0x00000000
        /*0010*/ 	.short	0x0000
        /*0012*/ 	.short	0x0070
        /*0014*/ 	.byte	0x00, 0xf0, 0x01, 0x2a


	//----- nvinfo : EIATTR_SPARSE_MMA_MASK
	.align		4
.L_1588:
        /*0018*/ 	.byte	0x03, 0x50
        /*001a*/ 	.short	0x0000


	//----- nvinfo : EIATTR_MAXREG_COUNT
	.align		4
        /*001c*/ 	.byte	0x03, 0x1b
        /*001e*/ 	.short	0x0080


	//----- nvinfo : EIATTR_NUM_BARRIERS
	.align		4
        /*0020*/ 	.byte	0x02, 0x4c
        /*0022*/ 	.byte	0x09
	.zero		1


	//----- nvinfo : EIATTR_EXTERNS
	.align		4
        /*0024*/ 	.byte	0x04, 0x0f
        /*0026*/ 	.short	(.L_1590 - .L_1589)


	//   ....[0]....
	.align		4
.L_1589:
        /*0028*/ 	.word	index@(__assertfail)


	//----- nvinfo : EIATTR_ANNOTATIONS
	.align		4
.L_1590:
        /*002c*/ 	.byte	0x04, 0x55
        /*002e*/ 	.short	(.L_1592 - .L_1591)


	//   ....[0]....
.L_1591:
        /* <DEDUP_REMOVED lines=44> */


	//----- nvinfo : EIATTR_MERCURY_ISA_VERSION
	.align		4
.L_1592:
        /*02e0*/ 	.byte	0x03, 0x5f
        /*02e2*/ 	.short	0x0101


	//----- nvinfo : EIATTR_UNUSED_LOAD_BYTE_OFFSET
	.align		4
        /*02e4*/ 	.byte	0x04, 0x44
        /*02e6*/ 	.short	(.L_1594 - .L_1593)


	//   ....[0]....
.L_1593:
        /*02e8*/ 	.word	0x00000940
        /*02ec*/ 	.word	0x0000fff0


	//   ....[1]....
        /*02f0*/ 	.word	0x0000bbd0
        /*02f4*/ 	.word	0x0000fff0


	//----- nvinfo : EIATTR_INT_WARP_WIDE_INSTR_OFFSETS
	.align		4
.L_1594:
        /*02f8*/ 	.byte	0x04, 0x31
        /*02fa*/ 	.short	(.L_1596 - .L_1595)


	//   ....[0]....
.L_1595:
        /*02fc*/ 	.word	0x000000c0


	//   ....[1]....
        /*0300*/ 	.word	0x000000d0


	//   ....[2]....
        /*0304*/ 	.word	0x00000170


	//   ....[3]....
        /*0308*/ 	.word	0x0000ee00


	//   ....[4]....
        /*030c*/ 	.word	0x0000ee90


	//   ....[5]....
        /*0310*/ 	.word	0x00012be0


	//   ....[6]....
        /*0314*/ 	.word	0x00012c70


	//----- nvinfo : EIATTR_COOP_GROUP_MASK_REGIDS
	.align		4
.L_1596:
        /*0318*/ 	.byte	0x04, 0x29
        /*031a*/ 	.short	(.L_1598 - .L_1597)


	//   ....[0]....
.L_1597:
        /*031c*/ 	.word	0xffffffff


	//   ....[1]....
        /*0320*/ 	.word	0xffffffff


	//   ....[2]....
        /*0324*/ 	.word	0xffffffff


	//   ....[3]....
        /*0328*/ 	.word	0xffffffff


	//   ....[4]....
        /*032c*/ 	.word	0xffffffff


	//   ....[5]....
        /*0330*/ 	.word	0xffffffff


	//   ....[6]....
        /*0334*/ 	.word	0xffffffff


	//   ....[7]....
        /*0338*/ 	.word	0xffffffff


	//   ....[8]....
        /*033c*/ 	.word	0xffffffff


	//   ....[9]....
        /*0340*/ 	.word	0xffffffff


	//   ....[10]....
        /*0344*/ 	.word	0xffffffff


	//   ....[11]....
        /*0348*/ 	.word	0xffffffff


	//   ....[12]....
        /*034c*/ 	.word	0xffffffff


	//   ....[13]....
        /*0350*/ 	.word	0xffffffff


	//   ....[14]....
        /*0354*/ 	.word	0xffffffff


	//   ....[15]....
        /*0358*/ 	.word	0xffffffff


	//   ....[16]....
        /*035c*/ 	.word	0xffffffff


	//   ....[17]....
        /*0360*/ 	.word	0xffffffff


	//   ....[18]....
        /*0364*/ 	.word	0xffffffff


	//   ....[19]....
        /*0368*/ 	.word	0xffffffff


	//   ....[20]....
        /*036c*/ 	.word	0xffffffff


	//   ....[21]....
        /*0370*/ 	.word	0xffffffff


	//   ....[22]....
        /*0374*/ 	.word	0xffffffff


	//   ....[23]....
        /*0378*/ 	.word	0xffffffff


	//   ....[24]....
        /*037c*/ 	.word	0xffffffff


	//   ....[25]....
        /*0380*/ 	.word	0xffffffff


	//   ....[26]....
        /*0384*/ 	.word	0xffffffff


	//   ....[27]....
        /*0388*/ 	.word	0xffffffff


	//   ....[28]....
        /*038c*/ 	.word	0xffffffff


	//   ....[29]....
        /*0390*/ 	.word	0xffffffff


	//   ....[30]....
        /*0394*/ 	.word	0xffffffff


	//   ....[31]....
        /*0398*/ 	.word	0xffffffff


	//   ....[32]....
        /*039c*/ 	.word	0xffffffff


	//   ....[33]....
        /*03a0*/ 	.word	0xffffffff


	//   ....[34]....
        /*03a4*/ 	.word	0xffffffff


	//   ....[35]....
        /*03a8*/ 	.word	0xffffffff


	//   ....[36]....
        /*03ac*/ 	.word	0xffffffff


	//   ....[37]....
        /*03b0*/ 	.word	0xffffffff


	//   ....[38]....
        /*03b4*/ 	.word	0xffffffff


	//   ....[39]....
        /*03b8*/ 	.word	0xffffffff


	//   ....[40]....
        /*03bc*/ 	.word	0xffffffff


	//   ....[41]....
        /*03c0*/ 	.word	0xffffffff


	//   ....[42]....
        /*03c4*/ 	.word	0xffffffff


	//   ....[43]....
        /*03c8*/ 	.word	0xffffffff


	//   ....[44]....
        /*03cc*/ 	.word	0xffffffff


	//   ....[45]....
        /*03d0*/ 	.word	0xffffffff


	//   ....[46]....
        /*03d4*/ 	.word	0xffffffff


	//   ....[47]....
        /*03d8*/ 	.word	0xffffffff


	//   ....[48]....
        /*03dc*/ 	.word	0xffffffff


	//   ....[49]....
        /*03e0*/ 	.word	0xffffffff


	//   ....[50]....
        /*03e4*/ 	.word	0xffffffff


	//   ....[51]....
        /*03e8*/ 	.word	0xffffffff


	//   ....[52]....
        /*03ec*/ 	.word	0xffffffff


	//   ....[53]....
        /*03f0*/ 	.word	0xffffffff


	//   ....[54]....
        /*03f4*/ 	.word	0xffffffff


	//   ....[55]....
        /*03f8*/ 	.word	0xffffffff


	//   ....[56]....
        /*03fc*/ 	.word	0xffffffff


	//   ....[57]....
        /*0400*/ 	.word	0xffffffff


	//   ....[58]....
        /*0404*/ 	.word	0xffffffff


	//   ....[59]....
        /*0408*/ 	.word	0xffffffff


	//   ....[60]....
        /*040c*/ 	.word	0xffffffff


	//   ....[61]....
        /*0410*/ 	.word	0xffffffff


	//   ....[62]....
        /*0414*/ 	.word	0xffffffff


	//   ....[63]....
        /*0418*/ 	.word	0xffffffff


	//   ....[64]....
        /*041c*/ 	.word	0xffffffff


	//   ....[65]....
        /*0420*/ 	.word	0xffffffff


	//   ....[66]....
        /*0424*/ 	.word	0xffffffff


	//   ....[67]....
        /*0428*/ 	.word	0xffffffff


	//   ....[68]....
        /*042c*/ 	.word	0xffffffff


	//   ....[69]....
        /*0430*/ 	.word	0xffffffff


	//   ....[70]....
        /*0434*/ 	.word	0xffffffff


	//   ....[71]....
        /*0438*/ 	.word	0xffffffff


	//   ....[72]....
        /*043c*/ 	.word	0xffffffff


	//   ....[73]....
        /*0440*/ 	.word	0xffffffff


	//   ....[74]....
        /*0444*/ 	.word	0xffffffff


	//   ....[75]....
        /*0448*/ 	.word	0xffffffff


	//   ....[76]....
        /*044c*/ 	.word	0xffffffff


	//   ....[77]....
        /*0450*/ 	.word	0xffffffff


	//   ....[78]....
        /*0454*/ 	.word	0xffffffff


	//   ....[79]....
        /*0458*/ 	.word	0xffffffff


	//   ....[80]....
        /*045c*/ 	.word	0xffffffff


	//   ....[81]....
        /*0460*/ 	.word	0xffffffff


	//   ....[82]....
        /*0464*/ 	.word	0xffffffff


	//   ....[83]....
        /*0468*/ 	.word	0xffffffff


	//   ....[84]....
        /*046c*/ 	.word	0xffffffff


	//   ....[85]....
        /*0470*/ 	.word	0xffffffff


	//   ....[86]....
        /*0474*/ 	.word	0xffffffff


	//   ....[87]....
        /*0478*/ 	.word	0xffffffff


	//   ....[88]....
        /*047c*/ 	.word	0xffffffff


	//   ....[89]....
        /*0480*/ 	.word	0xffffffff


	//   ....[90]....
        /*0484*/ 	.word	0xffffffff


	//   ....[91]....
        /*0488*/ 	.word	0xffffffff


	//   ....[92]....
        /*048c*/ 	.word	0xffffffff


	//   ....[93]....
        /*0490*/ 	.word	0xffffffff


	//   ....[94]....
        /*0494*/ 	.word	0xffffffff


	//   ....[95]....
        /*0498*/ 	.word	0xffffffff


	//   ....[96]....
        /*049c*/ 	.word	0xffffffff


	//   ....[97]....
        /*04a0*/ 	.word	0xffffffff


	//   ....[98]....
        /*04a4*/ 	.word	0xffffffff


	//   ....[99]....
        /*04a8*/ 	.word	0xffffffff


	//   ....[100]....
        /*04ac*/ 	.word	0xffffffff


	//   ....[101]....
        /*04b0*/ 	.word	0xffffffff


	//   ....[102]....
        /*04b4*/ 	.word	0xffffffff


	//   ....[103]....
        /*04b8*/ 	.word	0xffffffff


	//   ....[104]....
        /*04bc*/ 	.word	0xffffffff


	//   ....[105]....
        /*04c0*/ 	.word	0xffffffff


	//   ....[106]....
        /*04c4*/ 	.word	0xffffffff


	//   ....[107]....
        /*04c8*/ 	.word	0xffffffff


	//   ....[108]....
        /*04cc*/ 	.word	0xffffffff


	//   ....[109]....
        /*04d0*/ 	.word	0xffffffff


	//   ....[110]....
        /*04d4*/ 	.word	0xffffffff


	//   ....[111]....
        /*04d8*/ 	.word	0xffffffff


	//   ....[112]....
        /*04dc*/ 	.word	0xffffffff


	//   ....[113]....
        /*04e0*/ 	.word	0xffffffff


	//   ....[114]....
        /*04e4*/ 	.word	0xffffffff


	//   ....[115]....
        /*04e8*/ 	.word	0xffffffff


	//   ....[116]....
        /*04ec*/ 	.word	0xffffffff


	//   ....[117]....
        /*04f0*/ 	.word	0xffffffff


	//   ....[118]....
        /*04f4*/ 	.word	0xffffffff


	//   ....[119]....
        /*04f8*/ 	.word	0xffffffff


	//   ....[120]....
        /*04fc*/ 	.word	0xffffffff


	//   ....[121]....
        /*0500*/ 	.word	0xffffffff


	//   ....[122]....
        /*0504*/ 	.word	0xffffffff


	//   ....[123]....
        /*0508*/ 	.word	0xffffffff


	//   ....[124]....
        /*050c*/ 	.word	0xffffffff


	//   ....[125]....
        /*0510*/ 	.word	0xffffffff


	//   ....[126]....
        /*0514*/ 	.word	0xffffffff


	//   ....[127]....
        /*0518*/ 	.word	0xffffffff


	//   ....[128]....
        /*051c*/ 	.word	0xffffffff


	//   ....[129]....
        /*0520*/ 	.word	0xffffffff


	//   ....[130]....
        /*0524*/ 	.word	0xffffffff


	//   ....[131]....
        /*0528*/ 	.word	0xffffffff


	//   ....[132]....
        /*052c*/ 	.word	0xffffffff


	//   ....[133]....
        /*0530*/ 	.word	0xffffffff


	//   ....[134]....
        /*0534*/ 	.word	0xffffffff


	//   ....[135]....
        /*0538*/ 	.word	0xffffffff


	//   ....[136]....
        /*053c*/ 	.word	0xffffffff


	//   ....[137]....
        /*0540*/ 	.word	0xffffffff


	//   ....[138]....
        /*0544*/ 	.word	0xffffffff


	//   ....[139]....
        /*0548*/ 	.word	0xffffffff


	//   ....[140]....
        /*054c*/ 	.word	0xffffffff


	//   ....[141]....
        /*0550*/ 	.word	0xffffffff


	//   ....[142]....
        /*0554*/ 	.word	0xffffffff


	//   ....[143]....
        /*0558*/ 	.word	0xffffffff


	//   ....[144]....
        /*055c*/ 	.word	0xffffffff


	//   ....[145]....
        /*0560*/ 	.word	0xffffffff


	//   ....[146]....
        /*0564*/ 	.word	0xffffffff


	//   ....[147]....
        /*0568*/ 	.word	0xffffffff


	//   ....[148]....
        /*056c*/ 	.word	0xffffffff


	//   ....[149]....
        /*0570*/ 	.word	0x0500000f


	//   ....[150]....
        /*0574*/ 	.word	0x0500000f


	//   ....[151]....
        /*0578*/ 	.word	0x0500000f


	//   ....[152]....
        /*057c*/ 	.word	0x0500000f


	//   ....[153]....
        /*0580*/ 	.word	0x0500000f


	//   ....[154]....
        /*0584*/ 	.word	0x0500000f


	//   ....[155]....
        /*0588*/ 	.word	0x0500000f


	//   ....[156]....
        /*058c*/ 	.word	0x0500000f


	//   ....[157]....
        /*0590*/ 	.word	0x0500000f


	//   ....[158]....
        /*0594*/ 	.word	0x0500000f


	//   ....[159]....
        /*0598*/ 	.word	0x0500000f


	//   ....[160]....
        /*059c*/ 	.word	0x0500000f


	//   ....[161]....
        /*05a0*/ 	.word	0x0500000f


	//   ....[162]....
        /*05a4*/ 	.word	0x0500000f


	//   ....[163]....
        /*05a8*/ 	.word	0x0500000f


	//   ....[164]....
        /*05ac*/ 	.word	0x0500000f


	//   ....[165]....
        /*05b0*/ 	.word	0x0500000f


	//   ....[166]....
        /*05b4*/ 	.word	0x0500000f


	//   ....[167]....
        /*05b8*/ 	.word	0x0500000f


	//   ....[168]....
        /*05bc*/ 	.word	0x0500000f


	//   ....[169]....
        /*05c0*/ 	.word	0x0500000f


	//   ....[170]....
        /*05c4*/ 	.word	0x0500000f


	//   ....[171]....
        /*05c8*/ 	.word	0x0500000f


	//   ....[172]....
        /*05cc*/ 	.word	0x0500000f


	//   ....[173]....
        /*05d0*/ 	.word	0x0500000f


	//   ....[174]....
        /*05d4*/ 	.word	0x0500000f


	//   ....[175]....
        /*05d8*/ 	.word	0x0500000f


	//   ....[176]....
        /*05dc*/ 	.word	0x0500000f


	//   ....[177]....
        /*05e0*/ 	.word	0x0500000f


	//   ....[178]....
        /*05e4*/ 	.word	0x0500000f


	//   ....[179]....
        /*05e8*/ 	.word	0x0500000f


	//   ....[180]....
        /*05ec*/ 	.word	0x0500000f


	//   ....[181]....
        /*05f0*/ 	.word	0x0500000f


	//   ....[182]....
        /*05f4*/ 	.word	0x0500000f


	//   ....[183]....
        /*05f8*/ 	.word	0x0500000f


	//   ....[184]....
        /*05fc*/ 	.word	0x0500000f


	//   ....[185]....
        /*0600*/ 	.word	0x0500000f


	//   ....[186]....
        /*0604*/ 	.word	0x0500000f


	//   ....[187]....
        /*0608*/ 	.word	0x0500000f


	//   ....[188]....
        /*060c*/ 	.word	0x0500000f


	//   ....[189]....
        /*0610*/ 	.word	0x0500000f


	//   ....[190]....
        /*0614*/ 	.word	0x0500000f


	//   ....[191]....
        /*0618*/ 	.word	0x0500000f


	//   ....[192]....
        /*061c*/ 	.word	0x0500000f


	//   ....[193]....
        /*0620*/ 	.word	0x0500000f


	//   ....[194]....
        /*0624*/ 	.word	0x0500000f


	//   ....[195]....
        /*0628*/ 	.word	0x0500000f


	//   ....[196]....
        /*062c*/ 	.word	0x0500000f


	//   ....[197]....
        /*0630*/ 	.word	0x0500000f


	//   ....[198]....
        /*0634*/ 	.word	0x0500000f


	//   ....[199]....
        /*0638*/ 	.word	0x0500000f


	//   ....[200]....
        /*063c*/ 	.word	0x0500000f


	//   ....[201]....
        /*0640*/ 	.word	0x0500000f


	//   ....[202]....
        /*0644*/ 	.word	0x0500000f


	//----- nvinfo : EIATTR_COOP_GROUP_INSTR_OFFSETS
	.align		4
.L_1598:
        /*0648*/ 	.byte	0x04, 0x28
        /*064a*/ 	.short	(.L_1600 - .L_1599)


	//   ....[0]....
.L_1599:
        /*064c*/ 	.word	0x00000070


	//   ....[1]....
        /*0650*/ 	.word	0x000000b0


	//   ....[2]....
        /*0654*/ 	.word	0x000002d0


	//   ....[3]....
        /*0658*/ 	.word	0x00000430


	//   ....[4]....
        /*065c*/ 	.word	0x00000550


	//   ....[5]....
        /*0660*/ 	.word	0x000006b0


	//   ....[6]....
        /*0664*/ 	.word	0x00001450


	//   ....[7]....
        /*0668*/ 	.word	0x000020c0


	//   ....[8]....
        /*066c*/ 	.word	0x00002f30


	//   ....[9]....
        /*0670*/ 	.word	0x00003060


	//   ....[10]....
        /*0674*/ 	.word	0x00003150


	//   ....[11]....
        /*0678*/ 	.word	0x00003d80


	//   ....[12]....
        /*067c*/ 	.word	0x00003e10


	//   ....[13]....
        /*0680*/ 	.word	0x000057a0


	//   ....[14]....
        /*0684*/ 	.word	0x00005930


	//   ....[15]....
        /*0688*/ 	.word	0x00006690


	//   ....[16]....
        /*068c*/ 	.word	0x00006750


	//   ....[17]....
        /*0690*/ 	.word	0x000073c0


	//   ....[18]....
        /*0694*/ 	.word	0x00007420


	//   ....[19]....
        /*0698*/ 	.word	0x00009d30


	//   ....[20]....
        /*069c*/ 	.word	0x00009d50


	//   ....[21]....
        /*06a0*/ 	.word	0x00009d70


	//   ....[22]....
        /*06a4*/ 	.word	0x00009da0


	//   ....[23]....
        /*06a8*/ 	.word	0x0000b630


	//   ....[24]....
        /*06ac*/ 	.word	0x0000b640


	//   ....[25]....
        /*06b0*/ 	.word	0x0000b6c0


	//   ....[26]....
        /*06b4*/ 	.word	0x0000b6d0


	//   ....[27]....
        /*06b8*/ 	.word	0x0000c130


	//   ....[28]....
        /*06bc*/ 	.word	0x0000c140


	//   ....[29]....
        /*06c0*/ 	.word	0x0000c150


	//   ....[30]....
        /*06c4*/ 	.word	0x0000c160


	//   ....[31]....
        /*06c8*/ 	.word	0x0000c170


	//   ....[32]....
        /*06cc*/ 	.word	0x0000c180


	//   ....[33]....
        /*06d0*/ 	.word	0x0000c190


	//   ....[34]....
        /*06d4*/ 	.word	0x0000c1a0


	//   ....[35]....
        /*06d8*/ 	.word	0x0000c1d0


	//   ....[36]....
        /*06dc*/ 	.word	0x0000c1e0


	//   ....[37]....
        /*06e0*/ 	.word	0x0000c200


	//   ....[38]....
        /*06e4*/ 	.word	0x0000c210


	//   ....[39]....
        /*06e8*/ 	.word	0x0000c240


	//   ....[40]....
        /*06ec*/ 	.word	0x0000c250


	//   ....[41]....
        /*06f0*/ 	.word	0x0000c280


	//   ....[42]....
        /*06f4*/ 	.word	0x0000c2a0


	//   ....[43]....
        /*06f8*/ 	.word	0x0000c6e0


	//   ....[44]....
        /*06fc*/ 	.word	0x0000c720


	//   ....[45]....
        /*0700*/ 	.word	0x0000c760


	//   ....[46]....
        /*0704*/ 	.word	0x0000c7a0


	//   ....[47]....
        /*0708*/ 	.word	0x0000cc70


	//   ....[48]....
        /*070c*/ 	.word	0x0000cca0


	//   ....[49]....
        /*0710*/ 	.word	0x0000ccc0


	//   ....[50]....
        /*0714*/ 	.word	0x0000ccf0


	//   ....[51]....
        /*0718*/ 	.word	0x0000cd10


	//   ....[52]....
        /*071c*/ 	.word	0x0000cd30


	//   ....[53]....
        /*0720*/ 	.word	0x0000cd40


	//   ....[54]....
        /*0724*/ 	.word	0x0000cd70


	//   ....[55]....
        /*0728*/ 	.word	0x0000d650


	//   ....[56]....
        /*072c*/ 	.word	0x0000d680


	//   ....[57]....
        /*0730*/ 	.word	0x0000d6c0


	//   ....[58]....
        /*0734*/ 	.word	0x0000d6f0


	//   ....[59]....
        /*0738*/ 	.word	0x0000d700


	//   ....[60]....
        /*073c*/ 	.word	0x0000d710


	//   ....[61]....
        /*0740*/ 	.word	0x0000d720


	//   ....[62]....
        /*0744*/ 	.word	0x0000d740


	//   ....[63]....
        /*0748*/ 	.word	0x0000d890


	//   ....[64]....
        /*074c*/ 	.word	0x0000da60


	//   ....[65]....
        /*0750*/ 	.word	0x0000da90


	//   ....[66]....
        /*0754*/ 	.word	0x0000dac0


	//   ....[67]....
        /*0758*/ 	.word	0x0000daf0


	//   ....[68]....
        /*075c*/ 	.word	0x0000db20


	//   ....[69]....
        /*0760*/ 	.word	0x0000db60


	//   ....[70]....
        /*0764*/ 	.word	0x0000dcb0


	//   ....[71]....
        /*0768*/ 	.word	0x0000dce0


	//   ....[72]....
        /*076c*/ 	.word	0x0000dd10


	//   ....[73]....
        /*0770*/ 	.word	0x0000dd40


	//   ....[74]....
        /*0774*/ 	.word	0x0000dd70


	//   ....[75]....
        /*0778*/ 	.word	0x0000ddb0


	//   ....[76]....
        /*077c*/ 	.word	0x0000de30


	//   ....[77]....
        /*0780*/ 	.word	0x0000ded0


	//   ....[78]....
        /*0784*/ 	.word	0x0000df70


	//   ....[79]....
        /*0788*/ 	.word	0x0000fe60


	//   ....[80]....
        /*078c*/ 	.word	0x0000fe70


	//   ....[81]....
        /*0790*/ 	.word	0x0000fee0


	//   ....[82]....
        /*0794*/ 	.word	0x0000ff00


	//   ....[83]....
        /*0798*/ 	.word	0x0000ff40


	//   ....[84]....
        /*079c*/ 	.word	0x0000ff60


	//   ....[85]....
        /*07a0*/ 	.word	0x0000ff70


	//   ....[86]....
        /*07a4*/ 	.word	0x0000ff80


	//   ....[87]....
        /*07a8*/ 	.word	0x00010010


	//   ....[88]....
        /*07ac*/ 	.word	0x00010030


	//   ....[89]....
        /*07b0*/ 	.word	0x000104c0


	//   ....[90]....
        /*07b4*/ 	.word	0x000104d0


	//   ....[91]....
        /*07b8*/ 	.word	0x000104f0


	//   ....[92]....
        /*07bc*/ 	.word	0x00010580


	//   ....[93]....
        /*07c0*/ 	.word	0x00010590


	//   ....[94]....
        /*07c4*/ 	.word	0x00010600


	//   ....[95]....
        /*07c8*/ 	.word	0x00010610


	//   ....[96]....
        /*07cc*/ 	.word	0x00010620


	//   ....[97]....
        /*07d0*/ 	.word	0x00010630


	//   ....[98]....
        /*07d4*/ 	.word	0x000106f0


	//   ....[99]....
        /*07d8*/ 	.word	0x00011000


	//   ....[100]....
        /*07dc*/ 	.word	0x00011030


	//   ....[101]....
        /*07e0*/ 	.word	0x000110d0


	//   ....[102]....
        /*07e4*/ 	.word	0x000110f0


	//   ....[103]....
        /*07e8*/ 	.word	0x00011170


	//   ....[104]....
        /*07ec*/ 	.word	0x00011190


	//   ....[105]....
        /*07f0*/ 	.word	0x000111a0


	//   ....[106]....
        /*07f4*/ 	.word	0x000111b0


	//   ....[107]....
        /*07f8*/ 	.word	0x000112b0


	//   ....[108]....
        /*07fc*/ 	.word	0x000112c0


	//   ....[109]....
        /*0800*/ 	.word	0x000112d0


	//   ....[110]....
        /*0804*/ 	.word	0x00011320


	//   ....[111]....
        /*0808*/ 	.word	0x00011d20


	//   ....[112]....
        /*080c*/ 	.word	0x00011d30


	//   ....[113]....
        /*0810*/ 	.word	0x00011d50


	//   ....[114]....
        /*0814*/ 	.word	0x00011da0


	//   ....[115]....
        /*0818*/ 	.word	0x00011db0


	//   ....[116]....
        /*081c*/ 	.word	0x00011df0


	//   ....[117]....
        /*0820*/ 	.word	0x00011e00


	//   ....[118]....
        /*0824*/ 	.word	0x00011e10


	//   ....[119]....
        /*0828*/ 	.word	0x00011e50


	//   ....[120]....
        /*082c*/ 	.word	0x00011e90


	//   ....[121]....
        /*0830*/ 	.word	0x000122d0


	//   ....[122]....
        /*0834*/ 	.word	0x000122e0


	//   ....[123]....
        /*0838*/ 	.word	0x000122f0


	//   ....[124]....
        /*083c*/ 	.word	0x00012330


	//   ....[125]....
        /*0840*/ 	.word	0x00012340


	//   ....[126]....
        /*0844*/ 	.word	0x00012380


	//   ....[127]....
        /*0848*/ 	.word	0x00012390


	//   ....[128]....
        /*084c*/ 	.word	0x000123a0


	//   ....[129]....
        /*0850*/ 	.word	0x000123e0


	//   ....[130]....
        /*0854*/ 	.word	0x00012420


	//   ....[131]....
        /*0858*/ 	.word	0x000134e0


	//   ....[132]....
        /*085c*/ 	.word	0x00013510


	//   ....[133]....
        /*0860*/ 	.word	0x00013540


	//   ....[134]....
        /*0864*/ 	.word	0x00013570


	//   ....[135]....
        /*0868*/ 	.word	0x00013580


	//   ....[136]....
        /*086c*/ 	.word	0x000135a0


	//   ....[137]....
        /*0870*/ 	.word	0x000135c0


	//   ....[138]....
        /*0874*/ 	.word	0x00013600


	//   ....[139]....
        /*0878*/ 	.word	0x00013740


	//   ....[140]....
        /*087c*/ 	.word	0x00013770


	//   ....[141]....
        /*0880*/ 	.word	0x000137b0


	//   ....[142]....
        /*0884*/ 	.word	0x000137e0


	//   ....[143]....
        /*0888*/ 	.word	0x00013810


	//   ....[144]....
        /*088c*/ 	.word	0x00013840


	//   ....[145]....
        /*0890*/ 	.word	0x000138e0


	//   ....[146]....
        /*0894*/ 	.word	0x00013980


	//   ....[147]....
        /*0898*/ 	.word	0x00013a20


	//   ....[148]....
        /*089c*/ 	.word	0x00014010


	//   ....[149]....
        /*08a0*/ 	.word	0x00014650


	//   ....[150]....
        /*08a4*/ 	.word	0x00014740


	//   ....[151]....
        /*08a8*/ 	.word	0x000147d0


	//   ....[152]....
        /*08ac*/ 	.word	0x00014890


	//   ....[153]....
        /*08b0*/ 	.word	0x00014950


	//   ....[154]....
        /*08b4*/ 	.word	0x00014a00


	//   ....[155]....
        /*08b8*/ 	.word	0x00014aa0


	//   ....[156]....
        /*08bc*/ 	.word	0x00014b40


	//   ....[157]....
        /*08c0*/ 	.word	0x00014bf0


	//   ....[158]....
        /*08c4*/ 	.word	0x00014c70


	//   ....[159]....
        /*08c8*/ 	.word	0x00014d40


	//   ....[160]....
        /*08cc*/ 	.word	0x00014e70


	//   ....[161]....
        /*08d0*/ 	.word	0x00014f20


	//   ....[162]....
        /*08d4*/ 	.word	0x00014f90


	//   ....[163]....
        /*08d8*/ 	.word	0x00015090


	//   ....[164]....
        /*08dc*/ 	.word	0x000150f0


	//   ....[165]....
        /*08e0*/ 	.word	0x000151d0


	//   ....[166]....
        /*08e4*/ 	.word	0x00015230


	//   ....[167]....
        /*08e8*/ 	.word	0x00015310


	//   ....[168]....
        /*08ec*/ 	.word	0x00015370


	//   ....[169]....
        /*08f0*/ 	.word	0x00015440


	//   ....[170]....
        /*08f4*/ 	.word	0x000154f0


	//   ....[171]....
        /*08f8*/ 	.word	0x00015560


	//   ....[172]....
        /*08fc*/ 	.word	0x000155c0


	//   ....[173]....
        /*0900*/ 	.word	0x000156b0


	//   ....[174]....
        /*0904*/ 	.word	0x00015710


	//   ....[175]....
        /*0908*/ 	.word	0x00015810


	//   ....[176]....
        /*090c*/ 	.word	0x00015870


	//   ....[177]....
        /*0910*/ 	.word	0x00015950


	//   ....[178]....
        /*0914*/ 	.word	0x000159d0


	//   ....[179]....
        /*0918*/ 	.word	0x00015aa0


	//   ....[180]....
        /*091c*/ 	.word	0x00015b20


	//   ....[181]....
        /*0920*/ 	.word	0x00015be0


	//   ....[182]....
        /*0924*/ 	.word	0x00015d30


	//   ....[183]....
        /*0928*/ 	.word	0x00015de0


	//   ....[184]....
        /*092c*/ 	.word	0x00015e90


	//   ....[185]....
        /*0930*/ 	.word	0x00015f30


	//   ....[186]....
        /*0934*/ 	.word	0x00015fe0


	//   ....[187]....
        /*0938*/ 	.word	0x00016080


	//   ....[188]....
        /*093c*/ 	.word	0x00016130


	//   ....[189]....
        /*0940*/ 	.word	0x000161d0


	//   ....[190]....
        /*0944*/ 	.word	0x00016240


	//   ....[191]....
        /*0948*/ 	.word	0x00016300


	//   ....[192]....
        /*094c*/ 	.word	0x00016400


	//   ....[193]....
        /*0950*/ 	.word	0x00016490


	//   ....[194]....
        /*0954*/ 	.word	0x000164f0


	//   ....[195]....
        /*0958*/ 	.word	0x000165a0


	//   ....[196]....
        /*095c*/ 	.word	0x00016600


	//   ....[197]....
        /*0960*/ 	.word	0x000166b0


	//   ....[198]....
        /*0964*/ 	.word	0x00016710


	//   ....[199]....
        /*0968*/ 	.word	0x000167c0


	//   ....[200]....
        /*096c*/ 	.word	0x00016820


	//   ....[201]....
        /*0970*/ 	.word	0x000168d0


	//   ....[202]....
        /*0974*/ 	.word	0x00016b30


	//----- nvinfo : EIATTR_REG_RECONFIG
	.align		4
.L_1600:
        /*0978*/ 	.byte	0x01, 0x54
	.zero		2


	//----- nvinfo : EIATTR_SYSCALL_OFFSETS
	.align		4
        /*097c*/ 	.byte	0x04, 0x46
        /*097e*/ 	.short	(.L_1602 - .L_1601)


	//   ....[0]....
.L_1601:
        /*0980*/ 	.word	0x00001630


	//   ....[1]....
        /*0984*/ 	.word	0x0000eff0


	//   ....[2]....
        /*0988*/ 	.word	0x0000f180


	//   ....[3]....
        /*098c*/ 	.word	0x0000f2d0


	//   ....[4]....
        /*0990*/ 	.word	0x0000f420


	//   ....[5]....
        /*0994*/ 	.word	0x00010af0


	//----- nvinfo : EIATTR_MBARRIER_INSTR_OFFSETS
	.align		4
.L_1602:
        /*0998*/ 	.byte	0x04, 0x39
        /*099a*/ 	.short	(.L_1604 - .L_1603)


	//   ....[0]....
.L_1603:
        /*099c*/ 	.word	0x00000180
        /*09a0*/ 	.word	0x000000ff
        /*09a4*/ 	.word	0x00013200
        /*09a8*/ 	.short	0x0100
        /*09aa*/ 	.byte	0x08
	.zero		1


	//   ....[1]....
        /*09ac*/ 	.word	0x00000190
        /*09b0*/ 	.word	0x000000ff
        /*09b4*/ 	.word	0x00013220
        /*09b8*/ 	.short	0x0100
        /*09ba*/ 	.byte	0x08
	.zero		1


	//   ....[2]....
        /*09bc*/ 	.word	0x00000280
        /*09c0*/ 	.word	0x000000ff
        /*09c4*/ 	.word	0x00013230
        /*09c8*/ 	.short	0x0100
        /*09ca*/ 	.byte	0x08
	.zero		1


	//   ....[3]....
        /*09cc*/ 	.word	0x00000290
        /*09d0*/ 	.word	0x000000ff
        /*09d4*/ 	.word	0x00013240
        /*09d8*/ 	.short	0x0100
        /*09da*/ 	.byte	0x08
	.zero		1


	//   ....[4]....
        /*09dc*/ 	.word	0x000002a0
        /*09e0*/ 	.word	0x000000ff
        /*09e4*/ 	.word	0x00013238
        /*09e8*/ 	.short	0x0100
        /*09ea*/ 	.byte	0x08
	.zero		1


	//   ....[5]....
        /*09ec*/ 	.word	0x000002b0
        /*09f0*/ 	.word	0x000000ff
        /*09f4*/ 	.word	0x00013248
        /*09f8*/ 	.short	0x0100
        /*09fa*/ 	.byte	0x08
	.zero		1


	//   ....[6]....
        /*09fc*/ 	.word	0x000003e0
        /*0a00*/ 	.word	0x000000ff
        /*0a04*/ 	.word	0x00013250
        /*0a08*/ 	.short	0x0100
        /*0a0a*/ 	.byte	0x08
	.zero		1


	//   ....[7]....
        /*0a0c*/ 	.word	0x000003f0
        /*0a10*/ 	.word	0x000000ff
        /*0a14*/ 	.word	0x00013260
        /*0a18*/ 	.short	0x0100
        /*0a1a*/ 	.byte	0x08
	.zero		1


	//   ....[8]....
        /*0a1c*/ 	.word	0x00000400
        /*0a20*/ 	.word	0x000000ff
        /*0a24*/ 	.word	0x00013258
        /*0a28*/ 	.short	0x0100
        /*0a2a*/ 	.byte	0x08
	.zero		1


	//   ....[9]....
        /*0a2c*/ 	.word	0x00000410
        /*0a30*/ 	.word	0x000000ff
        /*0a34*/ 	.word	0x00013268
        /*0a38*/ 	.short	0x0100
        /*0a3a*/ 	.byte	0x08
	.zero		1


	//   ....[10]....
        /*0a3c*/ 	.word	0x00000500
        /*0a40*/ 	.word	0x000000ff
        /*0a44*/ 	.word	0x00013270
        /*0a48*/ 	.short	0x0100
        /*0a4a*/ 	.byte	0x06
	.zero		1


	//   ....[11]....
        /*0a4c*/ 	.word	0x00000510
        /*0a50*/ 	.word	0x000000ff
        /*0a54*/ 	.word	0x00013280
        /*0a58*/ 	.short	0x0100
        /*0a5a*/ 	.byte	0x06
	.zero		1


	//   ....[12]....
        /*0a5c*/ 	.word	0x00000520
        /*0a60*/ 	.word	0x000000ff
        /*0a64*/ 	.word	0x00013278
        /*0a68*/ 	.short	0x0100
        /*0a6a*/ 	.byte	0x06
	.zero		1


	//   ....[13]....
        /*0a6c*/ 	.word	0x00000530
        /*0a70*/ 	.word	0x000000ff
        /*0a74*/ 	.word	0x00013288
        /*0a78*/ 	.short	0x0100
        /*0a7a*/ 	.byte	0x06
	.zero		1


	//   ....[14]....
        /*0a7c*/ 	.word	0x00000660
        /*0a80*/ 	.word	0x000000ff
        /*0a84*/ 	.word	0x00013290
        /*0a88*/ 	.short	0x0100
        /*0a8a*/ 	.byte	0x08
	.zero		1


	//   ....[15]....
        /*0a8c*/ 	.word	0x00000670
        /*0a90*/ 	.word	0x000000ff
        /*0a94*/ 	.word	0x000132a0
        /*0a98*/ 	.short	0x0100
        /*0a9a*/ 	.byte	0x08
	.zero		1


	//   ....[16]....
        /*0a9c*/ 	.word	0x00000680
        /*0aa0*/ 	.word	0x000000ff
        /*0aa4*/ 	.word	0x00013298
        /*0aa8*/ 	.short	0x0100
        /*0aaa*/ 	.byte	0x08
	.zero		1


	//   ....[17]....
        /*0aac*/ 	.word	0x00000690
        /*0ab0*/ 	.word	0x000000ff
        /*0ab4*/ 	.word	0x000132a8
        /*0ab8*/ 	.short	0x0100
        /*0aba*/ 	.byte	0x08
	.zero		1


	//   ....[18]....
        /*0abc*/ 	.word	0x000007e0
        /*0ac0*/ 	.word	0x000000ff
        /*0ac4*/ 	.word	0x000132b0
        /*0ac8*/ 	.short	0x0100
        /*0aca*/ 	.byte	0x08
	.zero		1


	//   ....[19]....
        /*0acc*/ 	.word	0x000007f0
        /*0ad0*/ 	.word	0x000000ff
        /*0ad4*/ 	.word	0x000132c0
        /*0ad8*/ 	.short	0x0100
        /*0ada*/ 	.byte	0x08
	.zero		1


	//   ....[20]....
        /*0adc*/ 	.word	0x00000800
        /*0ae0*/ 	.word	0x000000ff
        /*0ae4*/ 	.word	0x000132b8
        /*0ae8*/ 	.short	0x0100
        /*0aea*/ 	.byte	0x08
	.zero		1


	//   ....[21]....
        /*0aec*/ 	.word	0x00000810
        /*0af0*/ 	.word	0x000000ff
        /*0af4*/ 	.word	0x000132c8
        /*0af8*/ 	.short	0x0100
        /*0afa*/ 	.byte	0x08
	.zero		1


	//   ....[22]....
        /*0afc*/ 	.word	0x00001960
        /*0b00*/ 	.word	0x000000ff
        /*0b04*/ 	.word	0x00013200
        /*0b08*/ 	.short	0x010a
        /*0b0a*/ 	.byte	0x2d
	.zero		1


	//   ....[23]....
        /*0b0c*/ 	.word	0x00001a00
        /*0b10*/ 	.word	0x00000002
        /*0b14*/ 	.word	0x00013230
        /*0b18*/ 	.short	0x010a
        /*0b1a*/ 	.byte	0x3f
	.zero		1


	//   ....[24]....
        /*0b1c*/ 	.word	0x00001a40
        /*0b20*/ 	.word	0x00000002
        /*0b24*/ 	.word	0x00013230
        /*0b28*/ 	.short	0x010a
        /*0b2a*/ 	.byte	0x3f
	.zero		1


	//   ....[25]....
        /*0b2c*/ 	.word	0x00002880
        /*0b30*/ 	.word	0x000000ff
        /*0b34*/ 	.word	0x00000000
        /*0b38*/ 	.short	0x0101
        /*0b3a*/ 	.byte	0x06
	.zero		1


	//   ....[26]....
        /*0b3c*/ 	.word	0x00004ee0
        /*0b40*/ 	.word	0x000000ff
        /*0b44*/ 	.word	0x00013230
        /*0b48*/ 	.short	0x010a
        /*0b4a*/ 	.byte	0x15
	.zero		1


	//   ....[27]....
        /*0b4c*/ 	.word	0x00004f20
        /*0b50*/ 	.word	0x000000ff
        /*0b54*/ 	.word	0x00013230
        /*0b58*/ 	.short	0x010a
        /*0b5a*/ 	.byte	0x15
	.zero		1


	//   ....[28]....
        /*0b5c*/ 	.word	0x00005370
        /*0b60*/ 	.word	0x000000ff
        /*0b64*/ 	.word	0x00013250
        /*0b68*/ 	.short	0x010a
        /*0b6a*/ 	.byte	0x0b
	.zero		1


	//   ....[29]....
        /*0b6c*/ 	.word	0x000053b0
        /*0b70*/ 	.word	0x000000ff
        /*0b74*/ 	.word	0x00013250
        /*0b78*/ 	.short	0x010a
        /*0b7a*/ 	.byte	0x0b
	.zero		1


	//   ....[30]....
        /*0b7c*/ 	.word	0x00005fc0
        /*0b80*/ 	.word	0x000000ff
        /*0b84*/ 	.word	0x00000000
        /*0b88*/ 	.short	0x0101
        /*0b8a*/ 	.byte	0x15
	.zero		1


	//   ....[31]....
        /*0b8c*/ 	.word	0x000081c0
        /*0b90*/ 	.word	0x000000ff
        /*0b94*/ 	.word	0x00000000
        /*0b98*/ 	.short	0x0101
        /*0b9a*/ 	.byte	0x06
	.zero		1


	//   ....[32]....
        /*0b9c*/ 	.word	0x00008700
        /*0ba0*/ 	.word	0x000000ff
        /*0ba4*/ 	.word	0x00013230
        /*0ba8*/ 	.short	0x010a
        /*0baa*/ 	.byte	0x06
	.zero		1


	//   ....[33]....
        /*0bac*/ 	.word	0x00008740
        /*0bb0*/ 	.word	0x000000ff
        /*0bb4*/ 	.word	0x00013230
        /*0bb8*/ 	.short	0x010a
        /*0bba*/ 	.byte	0x06
	.zero		1


	//   ....[34]....
        /*0bbc*/ 	.word	0x00008b90
        /*0bc0*/ 	.word	0x000000ff
        /*0bc4*/ 	.word	0x00013250
        /*0bc8*/ 	.short	0x010a
        /*0bca*/ 	.byte	0x0b
	.zero		1


	//   ....[35]....
        /*0bcc*/ 	.word	0x00008bd0
        /*0bd0*/ 	.word	0x000000ff
        /*0bd4*/ 	.word	0x00013250
        /*0bd8*/ 	.short	0x010a
        /*0bda*/ 	.byte	0x0b
	.zero		1


	//   ....[36]....
        /*0bdc*/ 	.word	0x000094f0
        /*0be0*/ 	.word	0x000000ff
        /*0be4*/ 	.word	0x00000000
        /*0be8*/ 	.short	0x0101
        /*0bea*/ 	.byte	0x06
	.zero		1


	//   ....[37]....
        /*0bec*/ 	.word	0x0000ae50
        /*0bf0*/ 	.word	0x000000ff
        /*0bf4*/ 	.word	0x00000000
        /*0bf8*/ 	.short	0x0101
        /*0bfa*/ 	.byte	0x06
	.zero		1


	//   ....[38]....
        /*0bfc*/ 	.word	0x0000b300
        /*0c00*/ 	.word	0x000000ff
        /*0c04*/ 	.word	0x00013250
        /*0c08*/ 	.short	0x010a
        /*0c0a*/ 	.byte	0x0e
	.zero		1


	//   ....[39]....
        /*0c0c*/ 	.word	0x0000b340
        /*0c10*/ 	.word	0x000000ff
        /*0c14*/ 	.word	0x00013250
        /*0c18*/ 	.short	0x010a
        /*0c1a*/ 	.byte	0x0e
	.zero		1


	//   ....[40]....
        /*0c1c*/ 	.word	0x0000b9b0
        /*0c20*/ 	.word	0x000000ff
        /*0c24*/ 	.word	0x00000000
        /*0c28*/ 	.short	0x0101
        /*0c2a*/ 	.byte	0x04
	.zero		1


	//   ....[41]....
        /*0c2c*/ 	.word	0x0000cd20
        /*0c30*/ 	.word	0x00000000
        /*0c34*/ 	.word	0x00000000
        /*0c38*/ 	.short	0x0101
        /*0c3a*/ 	.byte	0x3f
	.zero		1


	//   ....[42]....
        /*0c3c*/ 	.word	0x0000fa70
        /*0c40*/ 	.word	0x00000007
        /*0c44*/ 	.word	0x00013280
        /*0c48*/ 	.short	0x010a
        /*0c4a*/ 	.byte	0x3f
	.zero		1


	//   ....[43]....
        /*0c4c*/ 	.word	0x00010150
        /*0c50*/ 	.word	0x00000007
        /*0c54*/ 	.word	0x00013270
        /*0c58*/ 	.short	0x0107
        /*0c5a*/ 	.byte	0x3f
	.zero		1


	//   ....[44]....
        /*0c5c*/ 	.word	0x00010210
        /*0c60*/ 	.word	0x00000007
        /*0c64*/ 	.word	0x00013270
        /*0c68*/ 	.short	0x0101
        /*0c6a*/ 	.byte	0x3f
	.zero		1


	//   ....[45]....
        /*0c6c*/ 	.word	0x00010260
        /*0c70*/ 	.word	0x00000007
        /*0c74*/ 	.word	0x00013240
        /*0c78*/ 	.short	0x010a
        /*0c7a*/ 	.byte	0x3f
	.zero		1


	//   ....[46]....
        /*0c7c*/ 	.word	0x00010800
        /*0c80*/ 	.word	0x00000007
        /*0c84*/ 	.word	0x00013230
        /*0c88*/ 	.short	0x0107
        /*0c8a*/ 	.byte	0x3f
	.zero		1


	//   ....[47]....
        /*0c8c*/ 	.word	0x000108d0
        /*0c90*/ 	.word	0x00000007
        /*0c94*/ 	.word	0x00013230
        /*0c98*/ 	.short	0x0101
        /*0c9a*/ 	.byte	0x3f
	.zero		1


	//   ....[48]....
        /*0c9c*/ 	.word	0x000113c0
        /*0ca0*/ 	.word	0x00000016
        /*0ca4*/ 	.word	0x00013200
        /*0ca8*/ 	.short	0x0107
        /*0caa*/ 	.byte	0x3f
	.zero		1


	//   ....[49]....
        /*0cac*/ 	.word	0x000114b0
        /*0cb0*/ 	.word	0x00000016
        /*0cb4*/ 	.word	0x00013200
        /*0cb8*/ 	.short	0x0101
        /*0cba*/ 	.byte	0x3f
	.zero		1


	//   ....[50]....
        /*0cbc*/ 	.word	0x000114d0
        /*0cc0*/ 	.word	0x00000016
        /*0cc4*/ 	.word	0x00013220
        /*0cc8*/ 	.short	0x010a
        /*0cca*/ 	.byte	0x3f
	.zero		1


	//   ....[51]....
        /*0ccc*/ 	.word	0x00011a30
        /*0cd0*/ 	.word	0x00000000
        /*0cd4*/ 	.word	0x00013280
        /*0cd8*/ 	.short	0x010a
        /*0cda*/ 	.byte	0x3f
	.zero		1


	//   ....[52]....
        /*0cdc*/ 	.word	0x00011f40
        /*0ce0*/ 	.word	0x00000000
        /*0ce4*/ 	.word	0x00013270
        /*0ce8*/ 	.short	0x0107
        /*0cea*/ 	.byte	0x3f
	.zero		1


	//   ....[53]....
        /*0cec*/ 	.word	0x00012000
        /*0cf0*/ 	.word	0x00000000
        /*0cf4*/ 	.word	0x00013270
        /*0cf8*/ 	.short	0x0101
        /*0cfa*/ 	.byte	0x3f
	.zero		1


	//   ....[54]....
        /*0cfc*/ 	.word	0x00012050
        /*0d00*/ 	.word	0x00000000
        /*0d04*/ 	.word	0x00013240
        /*0d08*/ 	.short	0x010a
        /*0d0a*/ 	.byte	0x3f
	.zero		1


	//   ....[55]....
        /*0d0c*/ 	.word	0x000124a0
        /*0d10*/ 	.word	0x00000000
        /*0d14*/ 	.word	0x00013230
        /*0d18*/ 	.short	0x0107
        /*0d1a*/ 	.byte	0x3f
	.zero		1


	//   ....[56]....
        /*0d1c*/ 	.word	0x00012560
        /*0d20*/ 	.word	0x00000000
        /*0d24*/ 	.word	0x00013230
        /*0d28*/ 	.short	0x0101
        /*0d2a*/ 	.byte	0x3f
	.zero		1


	//   ....[57]....
        /*0d2c*/ 	.word	0x000125f0
        /*0d30*/ 	.word	0x00000002
        /*0d34*/ 	.word	0x00013270
        /*0d38*/ 	.short	0x010a
        /*0d3a*/ 	.byte	0x3f
	.zero		1


	//   ....[58]....
        /*0d3c*/ 	.word	0x00012680
        /*0d40*/ 	.word	0x00000002
        /*0d44*/ 	.word	0x00013260
        /*0d48*/ 	.short	0x010a
        /*0d4a*/ 	.byte	0x3f
	.zero		1


	//   ....[59]....
        /*0d4c*/ 	.word	0x00012ab0
        /*0d50*/ 	.word	0x00000002
        /*0d54*/ 	.word	0x00013250
        /*0d58*/ 	.short	0x0101
        /*0d5a*/ 	.byte	0x3f
	.zero		1


	//   ....[60]....
        /*0d5c*/ 	.word	0x00012b40
        /*0d60*/ 	.word	0x00000002
        /*0d64*/ 	.word	0x00000000
        /*0d68*/ 	.short	0x0101
        /*0d6a*/ 	.byte	0x3f
	.zero		1


	//   ....[61]....
        /*0d6c*/ 	.word	0x00012d20
        /*0d70*/ 	.word	0x00000000
        /*0d74*/ 	.word	0x00013270
        /*0d78*/ 	.short	0x010a
        /*0d7a*/ 	.byte	0x3f
	.zero		1


	//   ....[62]....
        /*0d7c*/ 	.word	0x00012db0
        /*0d80*/ 	.word	0x00000000
        /*0d84*/ 	.word	0x00013260
        /*0d88*/ 	.short	0x010a
        /*0d8a*/ 	.byte	0x3f
	.zero		1


	//   ....[63]....
        /*0d8c*/ 	.word	0x00013200
        /*0d90*/ 	.word	0x00000000
        /*0d94*/ 	.word	0x00013250
        /*0d98*/ 	.short	0x0101
        /*0d9a*/ 	.byte	0x3f
	.zero		1


	//   ....[64]....
        /*0d9c*/ 	.word	0x00013280
        /*0da0*/ 	.word	0x00000000
        /*0da4*/ 	.word	0x00000000
        /*0da8*/ 	.short	0x0101
        /*0daa*/ 	.byte	0x3f
	.zero		1


	//   ....[65]....
        /*0dac*/ 	.word	0x00013f90
        /*0db0*/ 	.word	0x00000005
        /*0db4*/ 	.word	0x00013220
        /*0db8*/ 	.short	0x010a
        /*0dba*/ 	.byte	0x3f
	.zero		1


	//   ....[66]....
        /*0dbc*/ 	.word	0x00014130
        /*0dc0*/ 	.word	0x00000004
        /*0dc4*/ 	.word	0x00013240
        /*0dc8*/ 	.short	0x010a
        /*0dca*/ 	.byte	0x3f
	.zero		1


	//   ....[67]....
        /*0dcc*/ 	.word	0x000141e0
        /*0dd0*/ 	.word	0x00000005
        /*0dd4*/ 	.word	0x00013240
        /*0dd8*/ 	.short	0x010a
        /*0dda*/ 	.byte	0x3f
	.zero		1


	//   ....[68]....
        /*0ddc*/ 	.word	0x00014220
        /*0de0*/ 	.word	0x00000004
        /*0de4*/ 	.word	0x00013260
        /*0de8*/ 	.short	0x010a
        /*0dea*/ 	.byte	0x3f
	.zero		1


	//   ....[69]....
        /*0dec*/ 	.word	0x00014260
        /*0df0*/ 	.word	0x00000005
        /*0df4*/ 	.word	0x00013260
        /*0df8*/ 	.short	0x010a
        /*0dfa*/ 	.byte	0x3f
	.zero		1


	//   ....[70]....
        /*0dfc*/ 	.word	0x000142a0
        /*0e00*/ 	.word	0x00000004
        /*0e04*/ 	.word	0x00013280
        /*0e08*/ 	.short	0x010a
        /*0e0a*/ 	.byte	0x3f
	.zero		1


	//   ....[71]....
        /*0e0c*/ 	.word	0x000142e0
        /*0e10*/ 	.word	0x00000005
        /*0e14*/ 	.word	0x00013280
        /*0e18*/ 	.short	0x010a
        /*0e1a*/ 	.byte	0x3f
	.zero		1


	//   ....[72]....
        /*0e1c*/ 	.word	0x00014350
        /*0e20*/ 	.word	0x00000003
        /*0e24*/ 	.word	0x00013200
        /*0e28*/ 	.short	0x010a
        /*0e2a*/ 	.byte	0x3f
	.zero		1


	//   ....[73]....
        /*0e2c*/ 	.word	0x000143a0
        /*0e30*/ 	.word	0x00000002
        /*0e34*/ 	.word	0x00013230
        /*0e38*/ 	.short	0x010a
        /*0e3a*/ 	.byte	0x3f
	.zero		1


	//   ....[74]....
        /*0e3c*/ 	.word	0x00014400
        /*0e40*/ 	.word	0x00000008
        /*0e44*/ 	.word	0x00013230
        /*0e48*/ 	.short	0x010a
        /*0e4a*/ 	.byte	0x3f
	.zero		1


	//   ....[75]....
        /*0e4c*/ 	.word	0x00014460
        /*0e50*/ 	.word	0x00000008
        /*0e54*/ 	.word	0x00013250
        /*0e58*/ 	.short	0x010a
        /*0e5a*/ 	.byte	0x3f
	.zero		1


	//   ....[76]....
        /*0e5c*/ 	.word	0x000144c0
        /*0e60*/ 	.word	0x00000008
        /*0e64*/ 	.word	0x00013230
        /*0e68*/ 	.short	0x010a
        /*0e6a*/ 	.byte	0x3f
	.zero		1


	//   ....[77]....
        /*0e6c*/ 	.word	0x00014520
        /*0e70*/ 	.word	0x00000008
        /*0e74*/ 	.word	0x00013250
        /*0e78*/ 	.short	0x010a
        /*0e7a*/ 	.byte	0x3f
	.zero		1


	//   ....[78]....
        /*0e7c*/ 	.word	0x00014580
        /*0e80*/ 	.word	0x00000005
        /*0e84*/ 	.word	0x00013250
        /*0e88*/ 	.short	0x010a
        /*0e8a*/ 	.byte	0x3f
	.zero		1


	//   ....[79]....
        /*0e8c*/ 	.word	0x00014690
        /*0e90*/ 	.word	0x00000007
        /*0e94*/ 	.word	0x00013280
        /*0e98*/ 	.short	0x010a
        /*0e9a*/ 	.byte	0x3f
	.zero		1


	//   ....[80]....
        /*0e9c*/ 	.word	0x00014dc0
        /*0ea0*/ 	.word	0x00000007
        /*0ea4*/ 	.word	0x00013240
        /*0ea8*/ 	.short	0x010a
        /*0eaa*/ 	.byte	0x3f
	.zero		1


	//   ....[81]....
        /*0eac*/ 	.word	0x00015c20
        /*0eb0*/ 	.word	0x00000016
        /*0eb4*/ 	.word	0x00013220
        /*0eb8*/ 	.short	0x010a
        /*0eba*/ 	.byte	0x3f
	.zero		1


	//   ....[82]....
        /*0ebc*/ 	.word	0x00015c80
        /*0ec0*/ 	.word	0x00000000
        /*0ec4*/ 	.word	0x00013280
        /*0ec8*/ 	.short	0x010a
        /*0eca*/ 	.byte	0x3f
	.zero		1


	//   ....[83]....
        /*0ecc*/ 	.word	0x00016350
        /*0ed0*/ 	.word	0x00000000
        /*0ed4*/ 	.word	0x00013240
        /*0ed8*/ 	.short	0x010a
        /*0eda*/ 	.byte	0x3f
	.zero		1


	//   ....[84]....
        /*0edc*/ 	.word	0x00016910
        /*0ee0*/ 	.word	0x00000002
        /*0ee4*/ 	.word	0x00013270
        /*0ee8*/ 	.short	0x010a
        /*0eea*/ 	.byte	0x3f
	.zero		1


	//   ....[85]....
        /*0eec*/ 	.word	0x00016960
        /*0ef0*/ 	.word	0x00000002
        /*0ef4*/ 	.word	0x00013260
        /*0ef8*/ 	.short	0x010a
        /*0efa*/ 	.byte	0x3f
	.zero		1


	//   ....[86]....
        /*0efc*/ 	.word	0x000169b0
        /*0f00*/ 	.word	0x00000000
        /*0f04*/ 	.word	0x00013270
        /*0f08*/ 	.short	0x010a
        /*0f0a*/ 	.byte	0x3f
	.zero		1


	//   ....[87]....
        /*0f0c*/ 	.word	0x00016a00
        /*0f10*/ 	.word	0x00000000
        /*0f14*/ 	.word	0x00013260
        /*0f18*/ 	.short	0x010a
        /*0f1a*/ 	.byte	0x3f
	.zero		1


	//   ....[88]....
        /*0f1c*/ 	.word	0x00016a50
        /*0f20*/ 	.word	0x00000005
        /*0f24*/ 	.word	0x00013220
        /*0f28*/ 	.short	0x010a
        /*0f2a*/ 	.byte	0x3f
	.zero		1


	//   ....[89]....
        /*0f2c*/ 	.word	0x00016bf0
        /*0f30*/ 	.word	0x00000004
        /*0f34*/ 	.word	0x00013240
        /*0f38*/ 	.short	0x010a
        /*0f3a*/ 	.byte	0x3f
	.zero		1


	//   ....[90]....
        /*0f3c*/ 	.word	0x00016c40
        /*0f40*/ 	.word	0x00000005
        /*0f44*/ 	.word	0x00013240
        /*0f48*/ 	.short	0x010a
        /*0f4a*/ 	.byte	0x3f
	.zero		1


	//   ....[91]....
        /*0f4c*/ 	.word	0x00016c90
        /*0f50*/ 	.word	0x00000004
        /*0f54*/ 	.word	0x00013260
        /*0f58*/ 	.short	0x010a
        /*0f5a*/ 	.byte	0x3f
	.zero		1


	//   ....[92]....
        /*0f5c*/ 	.word	0x00016ce0
        /*0f60*/ 	.word	0x00000005
        /*0f64*/ 	.word	0x00013260
        /*0f68*/ 	.short	0x010a
        /*0f6a*/ 	.byte	0x3f
	.zero		1


	//   ....[93]....
        /*0f6c*/ 	.word	0x00016d30
        /*0f70*/ 	.word	0x00000004
        /*0f74*/ 	.word	0x00013280
        /*0f78*/ 	.short	0x010a
        /*0f7a*/ 	.byte	0x3f
	.zero		1


	//----- nvinfo : EIATTR_NUM_MBARRIERS
	.align		4
.L_1604:
        /*0f7c*/ 	.byte	0x03, 0x38
        /*0f7e*/ 	.short	0x0016


	//----- nvinfo : EIATTR_EXIT_INSTR_OFFSETS
	.align		4
        /*0f80*/ 	.byte	0x04, 0x1c
        /*0f82*/ 	.short	(.L_1606 - .L_1605)


	//   ....[0]....
.L_1605:
        /*0f84*/ 	.word	0x00000980


	//   ....[1]....
        /*0f88*/ 	.word	0x0000d840


	//   ....[2]....
        /*0f8c*/ 	.word	0x00014330


	//----- nvinfo : EIATTR_MAX_THREADS
	.align		4
.L_1606:
        /*0f90*/ 	.byte	0x04, 0x05
        /*0f92*/ 	.short	(.L_1608 - .L_1607)
.L_1607:
        /*0f94*/ 	.word	0x00000200
        /*0f98*/ 	.word	0x00000001
        /*0f9c*/ 	.word	0x00000001


	//----- nvinfo : EIATTR_CRS_STACK_SIZE
	.align		4
.L_1608:
        /*0fa0*/ 	.byte	0x04, 0x1e
        /*0fa2*/ 	.short	(.L_1610 - .L_1609)
.L_1609:
        /*0fa4*/ 	.word	0x00000000


	//----- nvinfo : EIATTR_CBANK_PARAM_SIZE
	.align		4
.L_1610:
        /*0fa8*/ 	.byte	0x03, 0x19
        /*0faa*/ 	.short	0x0af0


	//----- nvinfo : EIATTR_PARAM_CBANK
	.align		4
        /*0fac*/ 	.byte	0x04, 0x0a
        /*0fae*/ 	.short	(.L_1612 - .L_1611)
	.align		4
.L_1611:
        /*0fb0*/ 	.word	index@(.nv.constant0._ZN7cutlass13device_kernelIN5flash11enable_sm90INS1_16FlashAttnFwdSm90INS1_25CollectiveMainloopFwdSm90ILi2EN4cute5tupleIJNS5_1CILi1EEES8_S8_EEENS6_IJNS7_ILi192EEENS7_ILi160EEENS7_ILi64EEEEEELi64ENS_12float_e4m3_tEfNS_4arch4Sm90ELb1ELb0ELb1ELb1ELb1ELb0ELb0ELb1ELb1ELb1ELb0ELb0EEENS1_21CollectiveEpilogueFwdINS6_IJSA_SC_SB_EEES9_NS_10bfloat16_tESG_Li384ELb1ELb1ELb0ELb1EEENS1_36VarlenDynamicPersistentTileSchedulerILi192ELi160ELi384ELi128ELb0ELb1ELb1ELb1ELb1ELb1EEEEEEEEEvNT_6ParamsE)
        /*0fb4*/ 	.short	0x0210
        /*0fb6*/ 	.short	0x0af0


	//----- nvinfo : EIATTR_SW_WAR
	.align		4
.L_1612:
        /*0fb8*/ 	.byte	0x04, 0x36
        /*0fba*/ 	.short	(.L_1614 - .L_1613)
.L_1613:
        /*0fbc*/ 	.word	0x00000008
.L_1614:


//--------------------- .nv.info._ZN7cutlass13device_kernelIN5flash11enable_sm90INS1_16FlashAttnFwdSm90INS1_25CollectiveMainloopFwdSm90ILi2EN4cute5tupleIJNS5_1CILi1EEES8_S8_EEENS6_IJNS7_ILi192EEENS7_ILi160EEENS7_ILi64EEEEEELi64ENS_12float_e4m3_tEfNS_4arch4Sm90ELb1ELb0ELb1ELb1ELb1ELb1ELb0ELb1ELb1ELb1ELb0ELb0EEENS1_21CollectiveEpilogueFwdINS6_IJSA_SC_SB_EEES9_NS_10bfloat16_tESG_Li384ELb1ELb1ELb0ELb1EEENS1_36VarlenDynamicPersistentTileSchedulerILi192ELi160ELi384ELi128ELb0ELb1ELb1ELb1ELb1ELb1EEEEEEEEEvNT_6ParamsE --------------------------
	.section	.nv.info._ZN7cutlass13device_kernelIN5flash11enable_sm90INS1_16FlashAttnFwdSm90INS1_25CollectiveMainloopFwdSm90ILi2EN4cute5tupleIJNS5_1CILi1EEES8_S8_EEENS6_IJNS7_ILi192EEENS7_ILi160EEENS7_ILi64EEEEEELi64ENS_12float_e4m3_tEfNS_4arch4Sm90ELb1ELb0ELb1ELb1ELb1ELb1ELb0ELb1ELb1ELb1ELb0ELb0EEENS1_21CollectiveEpilogueFwdINS6_IJSA_SC_SB_EEES9_NS_10bfloat16_tESG_Li384ELb1ELb1ELb0ELb1EEENS1_36VarlenDynamicPersistentTileSchedulerILi192ELi160ELi384ELi128ELb0ELb1ELb1ELb1ELb1ELb1EEEEEEEEEvNT_6ParamsE,"",@"SHT_CUDA_INFO"
	.sectionflags	@""
	.align	4


	//----- nvinfo : EIATTR_CUDA_API_VERSION
	.align		4
        /*0000*/ 	.byte	0x04, 0x37
        /*0002*/ 	.short	(.L_1616 - .L_1615)
.L_1615:
        /*0004*/ 	.word	0x00000082


	//----- nvinfo : EIATTR_KPARAM_INFO
	.align		4
.L_1616:
        /*0008*/ 	.byte	0x04, 0x17
        /*000a*/ 	.short	(.L_1618 - .L_1617)
.L_1617:
        /*000c*/ 	.word	0x00000000
        /*0010*/ 	.short	0x0000
        /*0012*/ 	.short	0x0070
        /*0014*/ 	.byte	0x00, 0xf0, 0x01, 0x2a


	//----- nvinfo : EIATTR_SPARSE_MMA_MASK
	.align		4
.L_1618:
        /*0018*/ 	.byte	0x03, 0x50
        /*001a*/ 	.short	0x0000


	//----- nvinfo : EIATTR_MAXREG_COUNT
	.align		4
        /*001c*/ 	.byte	0x03, 0x1b
        /*001e*/ 	.short	0x0080


	//----- nvinfo : EIATTR_NUM_BARRIERS
	.align		4
        /*0020*/ 	.byte	0x02, 0x4c
        /*0022*/ 	.byte	0x10
	.zero		1


	//----- nvinfo : EIATTR_EXTERNS
	.align		4
        /*0024*/ 	.byte	0x04, 0x0f
        /*0026*/ 	.short	(.L_1620 - .L_1619)


	//   ....[0]....
	.align		4
.L_1619:
        /*0028*/ 	.word	index@(__assertfail)


	//----- nvinfo : EIATTR_ANNOTATIONS
	.align		4
.L_1620:
        /*002c*/ 	.byte	0x04, 0x55
        /*002e*/ 	.short	(.L_1622 - .L_1621)


	//   ....[0]....
.L_1621:
        /* <DEDUP_REMOVED lines=140> */


	//----- nvinfo : EIATTR_MERCURY_ISA_VERSION
	.align		4
.L_1622:
        /*08d8*/ 	.byte	0x03, 0x5f
        /*08da*/ 	.short	0x0101


	//----- nvinfo : EIATTR_UNUSED_LOAD_BYTE_OFFSET
	.align		4
        /*08dc*/ 	.byte	0x04, 0x44
        /*08de*/ 	.short	(.L_1624 - .L_1623)


	//   ....[0]....
.L_1623:
        /*08e0*/ 	.word	0x00000a40
        /*08e4*/ 	.word	0x0000fff0


	//   ....[1]....
        /*08e8*/ 	.word	0x000130a0
        /*08ec*/ 	.word	0x0000fff0


	//----- nvinfo : EIATTR_INT_WARP_WIDE_INSTR_OFFSETS
	.align		4
.L_1624:
        /*08f0*/ 	.byte	0x04, 0x31
        /*08f2*/ 	.short	(.L_1626 - .L_1625)


	//   ....[0]....
.L_1625:
        /*08f4*/ 	.word	0x00000120


	//   ....[1]....
        /*08f8*/ 	.word	0x000001c0


	//   ....[2]....
        /*08fc*/ 	.word	0x00000230


	//   ....[3]....
        /*0900*/ 	.word	0x000172c0


	//   ....[4]....
        /*0904*/ 	.word	0x00017350


	//   ....[5]....
        /*0908*/ 	.word	0x0001b070


	//   ....[6]....
        /*090c*/ 	.word	0x0001b100


	//----- nvinfo : EIATTR_COOP_GROUP_MASK_REGIDS
	.align		4
.L_1626:
        /*0910*/ 	.byte	0x04, 0x29
        /*0912*/ 	.short	(.L_1628 - .L_1627)


	//   ....[0]....
.L_1627:
        /*0914*/ 	.word	0xffffffff


	//   ....[1]....
        /*0918*/ 	.word	0xffffffff


	//   ....[2]....
        /*091c*/ 	.word	0xffffffff


	//   ....[3]....
        /*0920*/ 	.word	0xffffffff


	//   ....[4]....
        /*0924*/ 	.word	0xffffffff


	//   ....[5]....
        /*0928*/ 	.word	0xffffffff


	//   ....[6]....
        /*092c*/ 	.word	0xffffffff


	//   ....[7]....
        /*0930*/ 	.word	0xffffffff


	//   ....[8]....
        /*0934*/ 	.word	0xffffffff


	//   ....[9]....
        /*0938*/ 	.word	0xffffffff


	//   ....[10]....
        /*093c*/ 	.word	0xffffffff


	//   ....[11]....
        /*0940*/ 	.word	0xffffffff


	//   ....[12]....
        /*0944*/ 	.word	0xffffffff


	//   ....[13]....
        /*0948*/ 	.word	0xffffffff


	//   ....[14]....
        /*094c*/ 	.word	0xffffffff


	//   ....[15]....
        /*0950*/ 	.word	0xffffffff


	//   ....[16]....
        /*0954*/ 	.word	0xffffffff


	//   ....[17]....
        /*0958*/ 	.word	0xffffffff


	//   ....[18]....
        /*095c*/ 	.word	0xffffffff


	//   ....[19]....
        /*0960*/ 	.word	0xffffffff


	//   ....[20]....
        /*0964*/ 	.word	0xffffffff


	//   ....[21]....
        /*0968*/ 	.word	0xffffffff


	//   ....[22]....
        /*096c*/ 	.word	0xffffffff


	//   ....[23]....
        /*0970*/ 	.word	0xffffffff


	//   ....[24]....
        /*0974*/ 	.word	0xffffffff


	//   ....[25]....
        /*0978*/ 	.word	0xffffffff


	//   ....[26]....
        /*097c*/ 	.word	0xffffffff


	//   ....[27]....
        /*0980*/ 	.word	0xffffffff


	//   ....[28]....
        /*0984*/ 	.word	0xffffffff


	//   ....[29]....
        /*0988*/ 	.word	0xffffffff


	//   ....[30]....
        /*098c*/ 	.word	0xffffffff


	//   ....[31]....
        /*0990*/ 	.word	0xffffffff


	//   ....[32]....
        /*0994*/ 	.word	0xffffffff


	//   ....[33]....
        /*0998*/ 	.word	0xffffffff


	//   ....[34]....
        /*099c*/ 	.word	0xffffffff


	//   ....[35]....
        /*09a0*/ 	.word	0xffffffff


	//   ....[36]....
        /*09a4*/ 	.word	0xffffffff


	//   ....[37]....
        /*09a8*/ 	.word	0xffffffff


	//   ....[38]....
        /*09ac*/ 	.word	0xffffffff


	//   ....[39]....
        /*09b0*/ 	.word	0xffffffff


	//   ....[40]....
        /*09b4*/ 	.word	0xffffffff


	//   ....[41]....
        /*09b8*/ 	.word	0xffffffff


	//   ....[42]....
        /*09bc*/ 	.word	0xffffffff


	//   ....[43]....
        /*09c0*/ 	.word	0xffffffff


	//   ....[44]....
        /*09c4*/ 	.word	0xffffffff


	//   ....[45]....
        /*09c8*/ 	.word	0xffffffff


	//   ....[46]....
        /*09cc*/ 	.word	0xffffffff


	//   ....[47]....
        /*09d0*/ 	.word	0xffffffff


	//   ....[48]....
        /*09d4*/ 	.word	0xffffffff


	//   ....[49]....
        /*09d8*/ 	.word	0xffffffff


	//   ....[50]....
        /*09dc*/ 	.word	0xffffffff


	//   ....[51]....
        /*09e0*/ 	.word	0xffffffff


	//   ....[52]....
        /*09e4*/ 	.word	0xffffffff


	//   ....[53]....
        /*09e8*/ 	.word	0xffffffff


	//   ....[54]....
        /*09ec*/ 	.word	0xffffffff


	//   ....[55]....
        /*09f0*/ 	.word	0xffffffff


	//   ....[56]....
        /*09f4*/ 	.word	0xffffffff


	//   ....[57]....
        /*09f8*/ 	.word	0xffffffff


	//   ....[58]....
        /*09fc*/ 	.word	0xffffffff


	//   ....[59]....
        /*0a00*/ 	.word	0xffffffff


	//   ....[60]....
        /*0a04*/ 	.word	0xffffffff


	//   ....[61]....
        /*0a08*/ 	.word	0xffffffff


	//   ....[62]....
        /*0a0c*/ 	.word	0xffffffff


	//   ....[63]....
        /*0a10*/ 	.word	0xffffffff


	//   ....[64]....
        /*0a14*/ 	.word	0xffffffff


	//   ....[65]....
        /*0a18*/ 	.word	0xffffffff


	//   ....[66]....
        /*0a1c*/ 	.word	0xffffffff


	//   ....[67]....
        /*0a20*/ 	.word	0xffffffff


	//   ....[68]....
        /*0a24*/ 	.word	0xffffffff


	//   ....[69]....
        /*0a28*/ 	.word	0xffffffff


	//   ....[70]....
        /*0a2c*/ 	.word	0xffffffff


	//   ....[71]....
        /*0a30*/ 	.word	0xffffffff


	//   ....[72]....
        /*0a34*/ 	.word	0xffffffff


	//   ....[73]....
        /*0a38*/ 	.word	0xffffffff


	//   ....[74]....
        /*0a3c*/ 	.word	0xffffffff


	//   ....[75]....
        /*0a40*/ 	.word	0xffffffff


	//   ....[76]....
        /*0a44*/ 	.word	0xffffffff


	//   ....[77]....
        /*0a48*/ 	.word	0xffffffff


	//   ....[78]....
        /*0a4c*/ 	.word	0xffffffff


	//   ....[79]....
        /*0a50*/ 	.word	0xffffffff


	//   ....[80]....
        /*0a54*/ 	.word	0xffffffff


	//   ....[81]....
        /*0a58*/ 	.word	0xffffffff


	//   ....[82]....
        /*0a5c*/ 	.word	0xffffffff


	//   ....[83]....
        /*0a60*/ 	.word	0xffffffff


	//   ....[84]....
        /*0a64*/ 	.word	0xffffffff


	//   ....[85]....
        /*0a68*/ 	.word	0xffffffff


	//   ....[86]....
        /*0a6c*/ 	.word	0xffffffff


	//   ....[87]....
        /*0a70*/ 	.word	0xffffffff


	//   ....[88]....
        /*0a74*/ 	.word	0xffffffff


	//   ....[89]....
        /*0a78*/ 	.word	0xffffffff


	//   ....[90]....
        /*0a7c*/ 	.word	0xffffffff


	//   ....[91]....
        /*0a80*/ 	.word	0xffffffff


	//   ....[92]....
        /*0a84*/ 	.word	0xffffffff


	//   ....[93]....
        /*0a88*/ 	.word	0xffffffff


	//   ....[94]....
        /*0a8c*/ 	.word	0xffffffff


	//   ....[95]....
        /*0a90*/ 	.word	0xffffffff


	//   ....[96]....
        /*0a94*/ 	.word	0xffffffff


	//   ....[97]....
        /*0a98*/ 	.word	0xffffffff


	//   ....[98]....
        /*0a9c*/ 	.word	0xffffffff


	//   ....[99]....
        /*0aa0*/ 	.word	0xffffffff


	//   ....[100]....
        /*0aa4*/ 	.word	0xffffffff


	//   ....[101]....
        /*0aa8*/ 	.word	0xffffffff


	//   ....[102]....
        /*0aac*/ 	.word	0xffffffff


	//   ....[103]....
        /*0ab0*/ 	.word	0xffffffff


	//   ....[104]....
        /*0ab4*/ 	.word	0xffffffff


	//   ....[105]....
        /*0ab8*/ 	.word	0xffffffff


	//   ....[106]....
        /*0abc*/ 	.word	0xffffffff


	//   ....[107]....
        /*0ac0*/ 	.word	0xffffffff


	//   ....[108]....
        /*0ac4*/ 	.word	0xffffffff


	//   ....[109]....
        /*0ac8*/ 	.word	0xffffffff


	//   ....[110]....
        /*0acc*/ 	.word	0xffffffff


	//   ....[111]....
        /*0ad0*/ 	.word	0xffffffff


	//   ....[112]....
        /*0ad4*/ 	.word	0xffffffff


	//   ....[113]....
        /*0ad8*/ 	.word	0xffffffff


	//   ....[114]....
        /*0adc*/ 	.word	0xffffffff


	//   ....[115]....
        /*0ae0*/ 	.word	0xffffffff


	//   ....[116]....
        /*0ae4*/ 	.word	0xffffffff


	//   ....[117]....
        /*0ae8*/ 	.word	0xffffffff


	//   ....[118]....
        /*0aec*/ 	.word	0xffffffff


	//   ....[119]....
        /*0af0*/ 	.word	0xffffffff


	//   ....[120]....
        /*0af4*/ 	.word	0xffffffff


	//   ....[121]....
        /*0af8*/ 	.word	0xffffffff


	//   ....[122]....
        /*0afc*/ 	.word	0xffffffff


	//   ....[123]....
        /*0b00*/ 	.word	0xffffffff


	//   ....[124]....
        /*0b04*/ 	.word	0xffffffff


	//   ....[125]....
        /*0b08*/ 	.word	0xffffffff


	//   ....[126]....
        /*0b0c*/ 	.word	0xffffffff


	//   ....[127]....
        /*0b10*/ 	.word	0xffffffff


	//   ....[128]....
        /*0b14*/ 	.word	0xffffffff


	//   ....[129]....
        /*0b18*/ 	.word	0xffffffff


	//   ....[130]....
        /*0b1c*/ 	.word	0xffffffff


	//   ....[131]....
        /*0b20*/ 	.word	0xffffffff


	//   ....[132]....
        /*0b24*/ 	.word	0xffffffff


	//   ....[133]....
        /*0b28*/ 	.word	0xffffffff


	//   ....[134]....
        /*0b2c*/ 	.word	0xffffffff


	//   ....[135]....
        /*0b30*/ 	.word	0xffffffff


	//   ....[136]....
        /*0b34*/ 	.word	0xffffffff


	//   ....[137]....
        /*0b38*/ 	.word	0xffffffff


	//   ....[138]....
        /*0b3c*/ 	.word	0xffffffff


	//   ....[139]....
        /*0b40*/ 	.word	0xffffffff


	//   ....[140]....
        /*0b44*/ 	.word	0xffffffff


	//   ....[141]....
        /*0b48*/ 	.word	0xffffffff


	//   ....[142]....
        /*0b4c*/ 	.word	0xffffffff


	//   ....[143]....
        /*0b50*/ 	.word	0xffffffff


	//   ....[144]....
        /*0b54*/ 	.word	0xffffffff


	//   ....[145]....
        /*0b58*/ 	.word	0xffffffff


	//   ....[146]....
        /*0b5c*/ 	.word	0xffffffff


	//   ....[147]....
        /*0b60*/ 	.word	0xffffffff


	//   ....[148]....
        /*0b64*/ 	.word	0xffffffff


	//   ....[149]....
        /*0b68*/ 	.word	0xffffffff


	//   ....[150]....
        /*0b6c*/ 	.word	0xffffffff


	//   ....[151]....
        /*0b70*/ 	.word	0xffffffff


	//   ....[152]....
        /*0b74*/ 	.word	0xffffffff


	//   ....[153]....
        /*0b78*/ 	.word	0xffffffff


	//   ....[154]....
        /*0b7c*/ 	.word	0xffffffff


	//   ....[155]....
        /*0b80*/ 	.word	0xffffffff


	//   ....[156]....
        /*0b84*/ 	.word	0xffffffff


	//   ....[157]....
        /*0b88*/ 	.word	0xffffffff


	//   ....[158]....
        /*0b8c*/ 	.word	0xffffffff


	//   ....[159]....
        /*0b90*/ 	.word	0xffffffff


	//   ....[160]....
        /*0b94*/ 	.word	0xffffffff


	//   ....[161]....
        /*0b98*/ 	.word	0xffffffff


	//   ....[162]....
        /*0b9c*/ 	.word	0xffffffff


	//   ....[163]....
        /*0ba0*/ 	.word	0xffffffff


	//   ....[164]....
        /*0ba4*/ 	.word	0xffffffff


	//   ....[165]....
        /*0ba8*/ 	.word	0xffffffff


	//   ....[166]....
        /*0bac*/ 	.word	0xffffffff


	//   ....[167]....
        /*0bb0*/ 	.word	0x0500000f


	//   ....[168]....
        /*0bb4*/ 	.word	0x0500000f


	//   ....[169]....
        /*0bb8*/ 	.word	0x0500000f


	//   ....[170]....
        /*0bbc*/ 	.word	0x0500000f


	//   ....[171]....
        /*0bc0*/ 	.word	0x0500000f


	//   ....[172]....
        /*0bc4*/ 	.word	0x0500000f


	//   ....[173]....
        /*0bc8*/ 	.word	0x0500000f


	//   ....[174]....
        /*0bcc*/ 	.word	0x0500000f


	//   ....[175]....
        /*0bd0*/ 	.word	0x0500000f


	//   ....[176]....
        /*0bd4*/ 	.word	0x0500000f


	//   ....[177]....
        /*0bd8*/ 	.word	0x0500000f


	//   ....[178]....
        /*0bdc*/ 	.word	0x0500000f


	//   ....[179]....
        /*0be0*/ 	.word	0x0500000f


	//   ....[180]....
        /*0be4*/ 	.word	0x0500000f


	//   ....[181]....
        /*0be8*/ 	.word	0x0500000f


	//   ....[182]....
        /*0bec*/ 	.word	0x0500000f


	//   ....[183]....
        /*0bf0*/ 	.word	0x0500000f


	//   ....[184]....
        /*0bf4*/ 	.word	0x0500000f


	//   ....[185]....
        /*0bf8*/ 	.word	0x0500000f


	//   ....[186]....
        /*0bfc*/ 	.word	0x0500000f


	//   ....[187]....
        /*0c00*/ 	.word	0x0500000f


	//   ....[188]....
        /*0c04*/ 	.word	0x0500000f


	//   ....[189]....
        /*0c08*/ 	.word	0x0500000f


	//   ....[190]....
        /*0c0c*/ 	.word	0x0500000f


	//   ....[191]....
        /*0c10*/ 	.word	0x0500000f


	//   ....[192]....
        /*0c14*/ 	.word	0x0500000f


	//   ....[193]....
        /*0c18*/ 	.word	0x0500000f


	//   ....[194]....
        /*0c1c*/ 	.word	0x0500000f


	//   ....[195]....
        /*0c20*/ 	.word	0x0500000f


	//   ....[196]....
        /*0c24*/ 	.word	0x0500000f


	//   ....[197]....
        /*0c28*/ 	.word	0x0500000f


	//   ....[198]....
        /*0c2c*/ 	.word	0x0500000f


	//   ....[199]....
        /*0c30*/ 	.word	0x0500000f


	//   ....[200]....
        /*0c34*/ 	.word	0x0500000f


	//   ....[201]....
        /*0c38*/ 	.word	0x0500000f


	//   ....[202]....
        /*0c3c*/ 	.word	0x0500000f


	//   ....[203]....
        /*0c40*/ 	.word	0x0500000f


	//   ....[204]....
        /*0c44*/ 	.word	0x0500000f


	//   ....[205]....
        /*0c48*/ 	.word	0x0500000f


	//   ....[206]....
        /*0c4c*/ 	.word	0x0500000f


	//   ....[207]....
        /*0c50*/ 	.word	0x0500000f


	//   ....[208]....
        /*0c54*/ 	.word	0x0500000f


	//   ....[209]....
        /*0c58*/ 	.word	0x0500000f


	//   ....[210]....
        /*0c5c*/ 	.word	0x0500000f


	//   ....[211]....
        /*0c60*/ 	.word	0x0500000f


	//   ....[212]....
        /*0c64*/ 	.word	0x0500000f


	//   ....[213]....
        /*0c68*/ 	.word	0x0500000f


	//   ....[214]....
        /*0c6c*/ 	.word	0x0500000f


	//   ....[215]....
        /*0c70*/ 	.word	0x0500000f


	//   ....[216]....
        /*0c74*/ 	.word	0x0500000f


	//   ....[217]....
        /*0c78*/ 	.word	0x0500000f


	//   ....[218]....
        /*0c7c*/ 	.word	0x0500000f


	//   ....[219]....
        /*0c80*/ 	.word	0x0500000f


	//   ....[220]....
        /*0c84*/ 	.word	0x0500000f


	//   ....[221]....
        /*0c88*/ 	.word	0x0500000f


	//   ....[222]....
        /*0c8c*/ 	.word	0x0500000f


	//   ....[223]....
        /*0c90*/ 	.word	0x0500000f


	//   ....[224]....
        /*0c94*/ 	.word	0x0500000f


	//   ....[225]....
        /*0c98*/ 	.word	0x0500000f


	//   ....[226]....
        /*0c9c*/ 	.word	0x0500000f


	//   ....[227]....
        /*0ca0*/ 	.word	0x0500000f


	//   ....[228]....
        /*0ca4*/ 	.word	0x0500000f


	//   ....[229]....
        /*0ca8*/ 	.word	0x0500000f


	//   ....[230]....
        /*0cac*/ 	.word	0x0500000f


	//   ....[231]....
        /*0cb0*/ 	.word	0x0500000f


	//   ....[232]....
        /*0cb4*/ 	.word	0x0500000f


	//   ....[233]....
        /*0cb8*/ 	.word	0x0500000f


	//   ....[234]....
        /*0cbc*/ 	.word	0x0500000f


	//   ....[235]....
        /*0cc0*/ 	.word	0x0500000f


	//   ....[236]....
        /*0cc4*/ 	.word	0x0500000f


	//   ....[237]....
        /*0cc8*/ 	.word	0x0500000f


	//   ....[238]....
        /*0ccc*/ 	.word	0x0500000f


	//   ....[239]....
        /*0cd0*/ 	.word	0x0500000f


	//   ....[240]....
        /*0cd4*/ 	.word	0x0500000f


	//   ....[241]....
        /*0cd8*/ 	.word	0x0500000f


	//   ....[242]....
        /*0cdc*/ 	.word	0x0500000f


	//   ....[243]....
        /*0ce0*/ 	.word	0x0500000f


	//   ....[244]....
        /*0ce4*/ 	.word	0x0500000f


	//   ....[245]....
        /*0ce8*/ 	.word	0x0500000f


	//   ....[246]....
        /*0cec*/ 	.word	0x0500000f


	//   ....[247]....
        /*0cf0*/ 	.word	0x0500000f


	//   ....[248]....
        /*0cf4*/ 	.word	0x0500000f


	//   ....[249]....
        /*0cf8*/ 	.word	0x0500000f


	//   ....[250]....
        /*0cfc*/ 	.word	0x0500000f


	//   ....[251]....
        /*0d00*/ 	.word	0x0500000f


	//   ....[252]....
        /*0d04*/ 	.word	0x0500000f


	//----- nvinfo : EIATTR_COOP_GROUP_INSTR_OFFSETS
	.align		4
.L_1628:
        /*0d08*/ 	.byte	0x04, 0x28
        /*0d0a*/ 	.short	(.L_1630 - .L_1629)


	//   ....[0]....
.L_1629:
        /*0d0c*/ 	.word	0x00000060


	//   ....[1]....
        /*0d10*/ 	.word	0x00000130


	//   ....[2]....
        /*0d14*/ 	.word	0x000001e0


	//   ....[3]....
        /*0d18*/ 	.word	0x000003a0


	//   ....[4]....
        /*0d1c*/ 	.word	0x00000500


	//   ....[5]....
        /*0d20*/ 	.word	0x00000620


	//   ....[6]....
        /*0d24*/ 	.word	0x00000780


	//   ....[7]....
        /*0d28*/ 	.word	0x000027d0


	//   ....[8]....
        /*0d2c*/ 	.word	0x000027e0


	//   ....[9]....
        /*0d30*/ 	.word	0x00003a00


	//   ....[10]....
        /*0d34*/ 	.word	0x00003a10


	//   ....[11]....
        /*0d38*/ 	.word	0x00004bf0


	//   ....[12]....
        /*0d3c*/ 	.word	0x00004c00


	//   ....[13]....
        /*0d40*/ 	.word	0x00004fc0


	//   ....[14]....
        /*0d44*/ 	.word	0x00004fd0


	//   ....[15]....
        /*0d48*/ 	.word	0x00005500


	//   ....[16]....
        /*0d4c*/ 	.word	0x00005eb0


	//   ....[17]....
        /*0d50*/ 	.word	0x00005ec0


	//   ....[18]....
        /*0d54*/ 	.word	0x00005ed0


	//   ....[19]....
        /*0d58*/ 	.word	0x00005ee0


	//   ....[20]....
        /*0d5c*/ 	.word	0x000073b0


	//   ....[21]....
        /*0d60*/ 	.word	0x000073c0


	//   ....[22]....
        /*0d64*/ 	.word	0x000073d0


	//   ....[23]....
        /*0d68*/ 	.word	0x000073e0


	//   ....[24]....
        /*0d6c*/ 	.word	0x00009390


	//   ....[25]....
        /*0d70*/ 	.word	0x00009710


	//   ....[26]....
        /*0d74*/ 	.word	0x00009f80


	//   ....[27]....
        /*0d78*/ 	.word	0x00009fa0


	//   ....[28]....
        /*0d7c*/ 	.word	0x0000aa60


	//   ....[29]....
        /*0d80*/ 	.word	0x0000aa80


	//   ....[30]....
        /*0d84*/ 	.word	0x0000cbb0


	//   ....[31]....
        /*0d88*/ 	.word	0x0000cc90


	//   ....[32]....
        /*0d8c*/ 	.word	0x0000d7c0


	//   ....[33]....
        /*0d90*/ 	.word	0x0000d850


	//   ....[34]....
        /*0d94*/ 	.word	0x0000e280


	//   ....[35]....
        /*0d98*/ 	.word	0x0000e2a0


	//   ....[36]....
        /*0d9c*/ 	.word	0x00010da0


	//   ....[37]....
        /*0da0*/ 	.word	0x00010df0


	//   ....[38]....
        /*0da4*/ 	.word	0x000111c0


	//   ....[39]....
        /*0da8*/ 	.word	0x000111e0


	//   ....[40]....
        /*0dac*/ 	.word	0x00012a10


	//   ....[41]....
        /*0db0*/ 	.word	0x00012a20


	//   ....[42]....
        /*0db4*/ 	.word	0x00012b20


	//   ....[43]....
        /*0db8*/ 	.word	0x00012c00


	//   ....[44]....
        /*0dbc*/ 	.word	0x00013620


	//   ....[45]....
        /*0dc0*/ 	.word	0x00013630


	//   ....[46]....
        /*0dc4*/ 	.word	0x00013640


	//   ....[47]....
        /*0dc8*/ 	.word	0x00013650


	//   ....[48]....
        /*0dcc*/ 	.word	0x00013660


	//   ....[49]....
        /*0dd0*/ 	.word	0x00013670


	//   ....[50]....
        /*0dd4*/ 	.word	0x00013680


	//   ....[51]....
        /*0dd8*/ 	.word	0x00013690


	//   ....[52]....
        /*0ddc*/ 	.word	0x000136a0


	//   ....[53]....
        /*0de0*/ 	.word	0x000136b0


	//   ....[54]....
        /*0de4*/ 	.word	0x000136c0


	//   ....[55]....
        /*0de8*/ 	.word	0x000136d0


	//   ....[56]....
        /*0dec*/ 	.word	0x000136e0


	//   ....[57]....
        /*0df0*/ 	.word	0x000136f0


	//   ....[58]....
        /*0df4*/ 	.word	0x00013700


	//   ....[59]....
        /*0df8*/ 	.word	0x00013710


	//   ....[60]....
        /*0dfc*/ 	.word	0x00013c70


	//   ....[61]....
        /*0e00*/ 	.word	0x00013cb0


	//   ....[62]....
        /*0e04*/ 	.word	0x00013cd0


	//   ....[63]....
        /*0e08*/ 	.word	0x00013ce0


	//   ....[64]....
        /*0e0c*/ 	.word	0x000141f0


	//   ....[65]....
        /*0e10*/ 	.word	0x00014220


	//   ....[66]....
        /*0e14*/ 	.word	0x00014230


	//   ....[67]....
        /*0e18*/ 	.word	0x00014250


	//   ....[68]....
        /*0e1c*/ 	.word	0x00014270


	//   ....[69]....
        /*0e20*/ 	.word	0x00014290


	//   ....[70]....
        /*0e24*/ 	.word	0x00014350


	//   ....[71]....
        /*0e28*/ 	.word	0x00014360


	//   ....[72]....
        /*0e2c*/ 	.word	0x00014c10


	//   ....[73]....
        /*0e30*/ 	.word	0x00014c40


	//   ....[74]....
        /*0e34*/ 	.word	0x00014c60


	//   ....[75]....
        /*0e38*/ 	.word	0x00014c70


	//   ....[76]....
        /*0e3c*/ 	.word	0x00014c80


	//   ....[77]....
        /*0e40*/ 	.word	0x00014c90


	//   ....[78]....
        /*0e44*/ 	.word	0x00014ca0


	//   ....[79]....
        /*0e48*/ 	.word	0x00014cb0


	//   ....[80]....
        /*0e4c*/ 	.word	0x00014e70


	//   ....[81]....
        /*0e50*/ 	.word	0x00015040


	//   ....[82]....
        /*0e54*/ 	.word	0x00015070


	//   ....[83]....
        /*0e58*/ 	.word	0x000150a0


	//   ....[84]....
        /*0e5c*/ 	.word	0x000150d0


	//   ....[85]....
        /*0e60*/ 	.word	0x00015100


	//   ....[86]....
        /*0e64*/ 	.word	0x00015130


	//   ....[87]....
        /*0e68*/ 	.word	0x000152a0


	//   ....[88]....
        /*0e6c*/ 	.word	0x000152d0


	//   ....[89]....
        /*0e70*/ 	.word	0x00015300


	//   ....[90]....
        /*0e74*/ 	.word	0x00015330


	//   ....[91]....
        /*0e78*/ 	.word	0x00015360


	//   ....[92]....
        /*0e7c*/ 	.word	0x00015390


	//   ....[93]....
        /*0e80*/ 	.word	0x00015440


	//   ....[94]....
        /*0e84*/ 	.word	0x000154a0


	//   ....[95]....
        /*0e88*/ 	.word	0x00015540


	//   ....[96]....
        /*0e8c*/ 	.word	0x00016480


	//   ....[97]....
        /*0e90*/ 	.word	0x00018320


	//   ....[98]....
        /*0e94*/ 	.word	0x00018330


	//   ....[99]....
        /*0e98*/ 	.word	0x00018380


	//   ....[100]....
        /*0e9c*/ 	.word	0x000183a0


	//   ....[101]....
        /*0ea0*/ 	.word	0x00018400


	//   ....[102]....
        /*0ea4*/ 	.word	0x00018420


	//   ....[103]....
        /*0ea8*/ 	.word	0x00018430


	//   ....[104]....
        /*0eac*/ 	.word	0x00018440


	//   ....[105]....
        /*0eb0*/ 	.word	0x000184d0


	//   ....[106]....
        /*0eb4*/ 	.word	0x00018540


	//   ....[107]....
        /*0eb8*/ 	.word	0x000189a0


	//   ....[108]....
        /*0ebc*/ 	.word	0x000189c0


	//   ....[109]....
        /*0ec0*/ 	.word	0x00018a20


	//   ....[110]....
        /*0ec4*/ 	.word	0x00018a40


	//   ....[111]....
        /*0ec8*/ 	.word	0x00018a80


	//   ....[112]....
        /*0ecc*/ 	.word	0x00018aa0


	//   ....[113]....
        /*0ed0*/ 	.word	0x00018ab0


	//   ....[114]....
        /*0ed4*/ 	.word	0x00018ac0


	//   ....[115]....
        /*0ed8*/ 	.word	0x00018b50


	//   ....[116]....
        /*0edc*/ 	.word	0x00018b70


	//   ....[117]....
        /*0ee0*/ 	.word	0x00019450


	//   ....[118]....
        /*0ee4*/ 	.word	0x00019480


	//   ....[119]....
        /*0ee8*/ 	.word	0x00019520


	//   ....[120]....
        /*0eec*/ 	.word	0x00019540


	//   ....[121]....
        /*0ef0*/ 	.word	0x000195c0


	//   ....[122]....
        /*0ef4*/ 	.word	0x000195e0


	//   ....[123]....
        /*0ef8*/ 	.word	0x00019650


	//   ....[124]....
        /*0efc*/ 	.word	0x00019660


	//   ....[125]....
        /*0f00*/ 	.word	0x000196a0


	//   ....[126]....
        /*0f04*/ 	.word	0x000196c0


	//   ....[127]....
        /*0f08*/ 	.word	0x000196d0


	//   ....[128]....
        /*0f0c*/ 	.word	0x000196e0


	//   ....[129]....
        /*0f10*/ 	.word	0x0001a1a0


	//   ....[130]....
        /*0f14*/ 	.word	0x0001a1b0


	//   ....[131]....
        /*0f18*/ 	.word	0x0001a1d0


	//   ....[132]....
        /*0f1c*/ 	.word	0x0001a220


	//   ....[133]....
        /*0f20*/ 	.word	0x0001a230


	//   ....[134]....
        /*0f24*/ 	.word	0x0001a270


	//   ....[135]....
        /*0f28*/ 	.word	0x0001a280


	//   ....[136]....
        /*0f2c*/ 	.word	0x0001a290


	//   ....[137]....
        /*0f30*/ 	.word	0x0001a2d0


	//   ....[138]....
        /*0f34*/ 	.word	0x0001a310


	//   ....[139]....
        /*0f38*/ 	.word	0x0001a760


	//   ....[140]....
        /*0f3c*/ 	.word	0x0001a770


	//   ....[141]....
        /*0f40*/ 	.word	0x0001a780


	//   ....[142]....
        /*0f44*/ 	.word	0x0001a7c0


	//   ....[143]....
        /*0f48*/ 	.word	0x0001a7d0


	//   ....[144]....
        /*0f4c*/ 	.word	0x0001a810


	//   ....[145]....
        /*0f50*/ 	.word	0x0001a820


	//   ....[146]....
        /*0f54*/ 	.word	0x0001a830


	//   ....[147]....
        /*0f58*/ 	.word	0x0001a870


	//   ....[148]....
        /*0f5c*/ 	.word	0x0001a8b0


	//   ....[149]....
        /*0f60*/ 	.word	0x0001b930


	//   ....[150]....
        /*0f64*/ 	.word	0x0001b990


	//   ....[151]....
        /*0f68*/ 	.word	0x0001b9c0


	//   ....[152]....
        /*0f6c*/ 	.word	0x0001b9d0


	//   ....[153]....
        /*0f70*/ 	.word	0x0001ba00


	//   ....[154]....
        /*0f74*/ 	.word	0x0001ba30


	//   ....[155]....
        /*0f78*/ 	.word	0x0001ba60


	//   ....[156]....
        /*0f7c*/ 	.word	0x0001ba90


	//   ....[157]....
        /*0f80*/ 	.word	0x0001bc10


	//   ....[158]....
        /*0f84*/ 	.word	0x0001bc40


	//   ....[159]....
        /*0f88*/ 	.word	0x0001bc70


	//   ....[160]....
        /*0f8c*/ 	.word	0x0001bca0


	//   ....[161]....
        /*0f90*/ 	.word	0x0001bcd0


	//   ....[162]....
        /*0f94*/ 	.word	0x0001bd00


	//   ....[163]....
        /*0f98*/ 	.word	0x0001bdc0


	//   ....[164]....
        /*0f9c*/ 	.word	0x0001bde0


	//   ....[165]....
        /*0fa0*/ 	.word	0x0001be50


	//   ....[166]....
        /*0fa4*/ 	.word	0x0001c510


	//   ....[167]....
        /*0fa8*/ 	.word	0x0001c8d0


	//   ....[168]....
        /*0fac*/ 	.word	0x0001c960


	//   ....[169]....
        /*0fb0*/ 	.word	0x0001ca30


	//   ....[170]....
        /*0fb4*/ 	.word	0x0001cac0


	//   ....[171]....
        /*0fb8*/ 	.word	0x0001cba0


	//   ....[172]....
        /*0fbc*/ 	.word	0x0001cc30


	//   ....[173]....
        /*0fc0*/ 	.word	0x0001cd00


	//   ....[174]....
        /*0fc4*/ 	.word	0x0001cd90


	//   ....[175]....
        /*0fc8*/ 	.word	0x0001cde0


	//   ....[176]....
        /*0fcc*/ 	.word	0x0001ce30


	//   ....[177]....
        /*0fd0*/ 	.word	0x0001cf00


	//   ....[178]....
        /*0fd4*/ 	.word	0x0001cf90


	//   ....[179]....
        /*0fd8*/ 	.word	0x0001cfe0


	//   ....[180]....
        /*0fdc*/ 	.word	0x0001d030


	//   ....[181]....
        /*0fe0*/ 	.word	0x0001d320


	//   ....[182]....
        /*0fe4*/ 	.word	0x0001d600


	//   ....[183]....
        /*0fe8*/ 	.word	0x0001d700


	//   ....[184]....
        /*0fec*/ 	.word	0x0001d790


	//   ....[185]....
        /*0ff0*/ 	.word	0x0001d7f0


	//   ....[186]....
        /*0ff4*/ 	.word	0x0001d8c0


	//   ....[187]....
        /*0ff8*/ 	.word	0x0001d920


	//   ....[188]....
        /*0ffc*/ 	.word	0x0001d9e0


	//   ....[189]....
        /*1000*/ 	.word	0x0001da40


	//   ....[190]....
        /*1004*/ 	.word	0x0001db00


	//   ....[191]....
        /*1008*/ 	.word	0x0001dbb0


	//   ....[192]....
        /*100c*/ 	.word	0x0001dca0


	//   ....[193]....
        /*1010*/ 	.word	0x0001dda0


	//   ....[194]....
        /*1014*/ 	.word	0x0001de50


	//   ....[195]....
        /*1018*/ 	.word	0x0001deb0


	//   ....[196]....
        /*101c*/ 	.word	0x0001dfa0


	//   ....[197]....
        /*1020*/ 	.word	0x0001e000


	//   ....[198]....
        /*1024*/ 	.word	0x0001e0c0


	//   ....[199]....
        /*1028*/ 	.word	0x0001e120


	//   ....[200]....
        /*102c*/ 	.word	0x0001e1e0


	//   ....[201]....
        /*1030*/ 	.word	0x0001e240


	//   ....[202]....
        /*1034*/ 	.word	0x0001e310


	//   ....[203]....
        /*1038*/ 	.word	0x0001e3c0


	//   ....[204]....
        /*103c*/ 	.word	0x0001e430


	//   ....[205]....
        /*1040*/ 	.word	0x0001e490


	//   ....[206]....
        /*1044*/ 	.word	0x0001e580


	//   ....[207]....
        /*1048*/ 	.word	0x0001e5e0


	//   ....[208]....
        /*104c*/ 	.word	0x0001e6e0


	//   ....[209]....
        /*1050*/ 	.word	0x0001e750


	//   ....[210]....
        /*1054*/ 	.word	0x0001e840


	//   ....[211]....
        /*1058*/ 	.word	0x0001e8a0


	//   ....[212]....
        /*105c*/ 	.word	0x0001e940


	//   ....[213]....
        /*1060*/ 	.word	0x0001ea00


	//   ....[214]....
        /*1064*/ 	.word	0x0001ead0


	//   ....[215]....
        /*1068*/ 	.word	0x0001ec20


	//   ....[216]....
        /*106c*/ 	.word	0x0001ecd0


	//   ....[217]....
        /*1070*/ 	.word	0x0001ed80


	//   ....[218]....
        /*1074*/ 	.word	0x0001ee20


	//   ....[219]....
        /*1078*/ 	.word	0x0001eed0


	//   ....[220]....
        /*107c*/ 	.word	0x0001ef70


	//   ....[221]....
        /*1080*/ 	.word	0x0001f020


	//   ....[222]....
        /*1084*/ 	.word	0x0001f0c0


	//   ....[223]....
        /*1088*/ 	.word	0x0001f130


	//   ....[224]....
        /*108c*/ 	.word	0x0001f1f0


	//   ....[225]....
        /*1090*/ 	.word	0x0001f2f0


	//   ....[226]....
        /*1094*/ 	.word	0x0001f380


	//   ....[227]....
        /*1098*/ 	.word	0x0001f3e0


	//   ....[228]....
        /*109c*/ 	.word	0x0001f490


	//   ....[229]....
        /*10a0*/ 	.word	0x0001f4f0


	//   ....[230]....
        /*10a4*/ 	.word	0x0001f5a0


	//   ....[231]....
        /*10a8*/ 	.word	0x0001f600


	//   ....[232]....
        /*10ac*/ 	.word	0x0001f6b0


	//   ....[233]....
        /*10b0*/ 	.word	0x0001f710


	//   ....[234]....
        /*10b4*/ 	.word	0x0001f7c0


	//   ....[235]....
        /*10b8*/ 	.word	0x0001f9a0


	//   ....[236]....
        /*10bc*/ 	.word	0x0001fa40


	//   ....[237]....
        /*10c0*/ 	.word	0x0001fb60


	//   ....[238]....
        /*10c4*/ 	.word	0x0001fbd0


	//   ....[239]....
        /*10c8*/ 	.word	0x0001fc40


	//   ....[240]....
        /*10cc*/ 	.word	0x0001fcb0


	//   ....[241]....
        /*10d0*/ 	.word	0x0001fd20


	//   ....[242]....
        /*10d4*/ 	.word	0x0001fda0


	//   ....[243]....
        /*10d8*/ 	.word	0x0001fe30


	//   ....[244]....
        /*10dc*/ 	.word	0x0001fed0


	//   ....[245]....
        /*10e0*/ 	.word	0x0001ff40


	//   ....[246]....
        /*10e4*/ 	.word	0x0001ffb0


	//   ....[247]....
        /*10e8*/ 	.word	0x00020020


	//   ....[248]....
        /*10ec*/ 	.word	0x000200a0


	//   ....[249]....
        /*10f0*/ 	.word	0x00020110


	//   ....[250]....
        /*10f4*/ 	.word	0x000201b0


	//   ....[251]....
        /*10f8*/ 	.word	0x00020240


	//   ....[252]....
        /*10fc*/ 	.word	0x00020370


	//----- nvinfo : EIATTR_REG_RECONFIG
	.align		4
.L_1630:
        /*1100*/ 	.byte	0x01, 0x54
	.zero		2


	//----- nvinfo : EIATTR_SYSCALL_OFFSETS
	.align		4
        /*1104*/ 	.byte	0x04, 0x46
        /*1106*/ 	.short	(.L_1632 - .L_1631)


	//   ....[0]....
.L_1631:
        /*1108*/ 	.word	0x000019e0


	//   ....[1]....
        /*110c*/ 	.word	0x00001b30


	//   ....[2]....
        /*1110*/ 	.word	0x00005670


	//   ....[3]....
        /*1114*/ 	.word	0x00005c30


	//   ....[4]....
        /*1118*/ 	.word	0x000174b0


	//   ....[5]....
        /*111c*/ 	.word	0x00017640


	//   ....[6]....
        /*1120*/ 	.word	0x00017790


	//   ....[7]....
        /*1124*/ 	.word	0x000178e0


	//   ....[8]....
        /*1128*/ 	.word	0x00018f90


	//----- nvinfo : EIATTR_MBARRIER_INSTR_OFFSETS
	.align		4
.L_1632:
        /*112c*/ 	.byte	0x04, 0x39
        /*112e*/ 	.short	(.L_1634 - .L_1633)


	//   ....[0]....
.L_1633:
        /*1130*/ 	.word	0x00000250
        /*1134*/ 	.word	0x000000ff
        /*1138*/ 	.word	0x00013200
        /*113c*/ 	.short	0x0100
        /*113e*/ 	.byte	0x08
	.zero		1


	//   ....[1]....
        /*1140*/ 	.word	0x00000260
        /*1144*/ 	.word	0x000000ff
        /*1148*/ 	.word	0x00013220
        /*114c*/ 	.short	0x0100
        /*114e*/ 	.byte	0x08
	.zero		1


	//   ....[2]....
        /*1150*/ 	.word	0x00000350
        /*1154*/ 	.word	0x000000ff
        /*1158*/ 	.word	0x00013230
        /*115c*/ 	.short	0x0100
        /*115e*/ 	.byte	0x08
	.zero		1


	//   ....[3]....
        /*1160*/ 	.word	0x00000360
        /*1164*/ 	.word	0x000000ff
        /*1168*/ 	.word	0x00013240
        /*116c*/ 	.short	0x0100
        /*116e*/ 	.byte	0x08
	.zero		1


	//   ....[4]....
        /*1170*/ 	.word	0x00000370
        /*1174*/ 	.word	0x000000ff
        /*1178*/ 	.word	0x00013238
        /*117c*/ 	.short	0x0100
        /*117e*/ 	.byte	0x08
	.zero		1


	//   ....[5]....
        /*1180*/ 	.word	0x00000380
        /*1184*/ 	.word	0x000000ff
        /*1188*/ 	.word	0x00013248
        /*118c*/ 	.short	0x0100
        /*118e*/ 	.byte	0x08
	.zero		1


	//   ....[6]....
        /*1190*/ 	.word	0x000004b0
        /*1194*/ 	.word	0x000000ff
        /*1198*/ 	.word	0x00013250
        /*119c*/ 	.short	0x0100
        /*119e*/ 	.byte	0x08
	.zero		1


	//   ....[7]....
        /*11a0*/ 	.word	0x000004c0
        /*11a4*/ 	.word	0x000000ff
        /*11a8*/ 	.word	0x00013260
        /*11ac*/ 	.short	0x0100
        /*11ae*/ 	.byte	0x08
	.zero		1


	//   ....[8]....
        /*11b0*/ 	.word	0x000004d0
        /*11b4*/ 	.word	0x000000ff
        /*11b8*/ 	.word	0x00013258
        /*11bc*/ 	.short	0x0100
        /*11be*/ 	.byte	0x08
	.zero		1


	//   ....[9]....
        /*11c0*/ 	.word	0x000004e0
        /*11c4*/ 	.word	0x000000ff
        /*11c8*/ 	.word	0x00013268
        /*11cc*/ 	.short	0x0100
        /*11ce*/ 	.byte	0x08
	.zero		1


	//   ....[10]....
        /*11d0*/ 	.word	0x000005d0
        /*11d4*/ 	.word	0x000000ff
        /*11d8*/ 	.word	0x00013270
        /*11dc*/ 	.short	0x0100
        /*11de*/ 	.byte	0x06
	.zero		1


	//   ....[11]....
        /*11e0*/ 	.word	0x000005e0
        /*11e4*/ 	.word	0x000000ff
        /*11e8*/ 	.word	0x00013280
        /*11ec*/ 	.short	0x0100
        /*11ee*/ 	.byte	0x06
	.zero		1


	//   ....[12]....
        /*11f0*/ 	.word	0x000005f0
        /*11f4*/ 	.word	0x000000ff
        /*11f8*/ 	.word	0x00013278
        /*11fc*/ 	.short	0x0100
        /*11fe*/ 	.byte	0x06
	.zero		1


	//   ....[13]....
        /*1200*/ 	.word	0x00000600
        /*1204*/ 	.word	0x000000ff
        /*1208*/ 	.word	0x00013288
        /*120c*/ 	.short	0x0100
        /*120e*/ 	.byte	0x06
	.zero		1


	//   ....[14]....
        /*1210*/ 	.word	0x00000730
        /*1214*/ 	.word	0x000000ff
        /*1218*/ 	.word	0x00013290
        /*121c*/ 	.short	0x0100
        /*121e*/ 	.byte	0x08
	.zero		1


	//   ....[15]....
        /*1220*/ 	.word	0x00000740
        /*1224*/ 	.word	0x000000ff
        /*1228*/ 	.word	0x000132a0
        /*122c*/ 	.short	0x0100
        /*122e*/ 	.byte	0x08
	.zero		1


	//   ....[16]....
        /*1230*/ 	.word	0x00000750
        /*1234*/ 	.word	0x000000ff
        /*1238*/ 	.word	0x00013298
        /*123c*/ 	.short	0x0100
        /*123e*/ 	.byte	0x08
	.zero		1


	//   ....[17]....
        /*1240*/ 	.word	0x00000760
        /*1244*/ 	.word	0x000000ff
        /*1248*/ 	.word	0x000132a8
        /*124c*/ 	.short	0x0100
        /*124e*/ 	.byte	0x08
	.zero		1


	//   ....[18]....
        /*1250*/ 	.word	0x000008a0
        /*1254*/ 	.word	0x000000ff
        /*1258*/ 	.word	0x000132b0
        /*125c*/ 	.short	0x0100
        /*125e*/ 	.byte	0x08
	.zero		1


	//   ....[19]....
        /*1260*/ 	.word	0x000008b0
        /*1264*/ 	.word	0x000000ff
        /*1268*/ 	.word	0x000132c0
        /*126c*/ 	.short	0x0100
        /*126e*/ 	.byte	0x08
	.zero		1


	//   ....[20]....
        /*1270*/ 	.word	0x000008c0
        /*1274*/ 	.word	0x000000ff
        /*1278*/ 	.word	0x000132b8
        /*127c*/ 	.short	0x0100
        /*127e*/ 	.byte	0x08
	.zero		1


	//   ....[21]....
        /*1280*/ 	.word	0x000008d0
        /*1284*/ 	.word	0x000000ff
        /*1288*/ 	.word	0x000132c8
        /*128c*/ 	.short	0x0100
        /*128e*/ 	.byte	0x08
	.zero		1


	//   ....[22]....
        /*1290*/ 	.word	0x00002780
        /*1294*/ 	.word	0x00000041
        /*1298*/ 	.word	0x00013290
        /*129c*/ 	.short	0x010a
        /*129e*/ 	.byte	0x3f
	.zero		1


	//   ....[23]....
        /*12a0*/ 	.word	0x000039b0
        /*12a4*/ 	.word	0x00000041
        /*12a8*/ 	.word	0x00013290
        /*12ac*/ 	.short	0x010a
        /*12ae*/ 	.byte	0x3f
	.zero		1


	//   ....[24]....
        /*12b0*/ 	.word	0x00004a00
        /*12b4*/ 	.word	0x00000041
        /*12b8*/ 	.word	0x00013290
        /*12bc*/ 	.short	0x010a
        /*12be*/ 	.byte	0x3f
	.zero		1


	//   ....[25]....
        /*12c0*/ 	.word	0x00004dc0
        /*12c4*/ 	.word	0x00000004
        /*12c8*/ 	.word	0x00000000
        /*12cc*/ 	.short	0x0101
        /*12ce*/ 	.byte	0x3f
	.zero		1


	//   ....[26]....
        /*12d0*/ 	.word	0x00004e00
        /*12d4*/ 	.word	0x00000041
        /*12d8*/ 	.word	0x000132b0
        /*12dc*/ 	.short	0x010a
        /*12de*/ 	.byte	0x3f
	.zero		1


	//   ....[27]....
        /*12e0*/ 	.word	0x000051a0
        /*12e4*/ 	.word	0x00000041
        /*12e8*/ 	.word	0x00000000
        /*12ec*/ 	.short	0x0101
        /*12ee*/ 	.byte	0x3f
	.zero		1


	//   ....[28]....
        /*12f0*/ 	.word	0x000059b0
        /*12f4*/ 	.word	0x00000012
        /*12f8*/ 	.word	0x00013200
        /*12fc*/ 	.short	0x010a
        /*12fe*/ 	.byte	0x3f
	.zero		1


	//   ....[29]....
        /*1300*/ 	.word	0x00005a00
        /*1304*/ 	.word	0x00000012
        /*1308*/ 	.word	0x00013200
        /*130c*/ 	.short	0x010a
        /*130e*/ 	.byte	0x3f
	.zero		1


	//   ....[30]....
        /*1310*/ 	.word	0x00006160
        /*1314*/ 	.word	0x00000012
        /*1318*/ 	.word	0x00013200
        /*131c*/ 	.short	0x010a
        /*131e*/ 	.byte	0x3f
	.zero		1


	//   ....[31]....
        /*1320*/ 	.word	0x000075a0
        /*1324*/ 	.word	0x00000012
        /*1328*/ 	.word	0x00013200
        /*132c*/ 	.short	0x010a
        /*132e*/ 	.byte	0x3f
	.zero		1


	//   ....[32]....
        /*1330*/ 	.word	0x00008710
        /*1334*/ 	.word	0x00000000
        /*1338*/ 	.word	0x00013230
        /*133c*/ 	.short	0x010a
        /*133e*/ 	.byte	0x3f
	.zero		1


	//   ....[33]....
        /*1340*/ 	.word	0x000087b0
        /*1344*/ 	.word	0x00000000
        /*1348*/ 	.word	0x00013230
        /*134c*/ 	.short	0x010a
        /*134e*/ 	.byte	0x3f
	.zero		1


	//   ....[34]....
        /*1350*/ 	.word	0x0000ac60
        /*1354*/ 	.word	0x0000003f
        /*1358*/ 	.word	0x00000000
        /*135c*/ 	.short	0x0101
        /*135e*/ 	.byte	0x3f
	.zero		1


	//   ....[35]....
        /*1360*/ 	.word	0x0000be00
        /*1364*/ 	.word	0x00000014
        /*1368*/ 	.word	0x00013230
        /*136c*/ 	.short	0x010a
        /*136e*/ 	.byte	0x3f
	.zero		1


	//   ....[36]....
        /*1370*/ 	.word	0x0000be90
        /*1374*/ 	.word	0x00000014
        /*1378*/ 	.word	0x00013230
        /*137c*/ 	.short	0x010a
        /*137e*/ 	.byte	0x3f
	.zero		1


	//   ....[37]....
        /*1380*/ 	.word	0x0000c450
        /*1384*/ 	.word	0x0000000e
        /*1388*/ 	.word	0x00013250
        /*138c*/ 	.short	0x010a
        /*138e*/ 	.byte	0x3f
	.zero		1


	//   ....[38]....
        /*1390*/ 	.word	0x0000c4a0
        /*1394*/ 	.word	0x0000000e
        /*1398*/ 	.word	0x00013250
        /*139c*/ 	.short	0x010a
        /*139e*/ 	.byte	0x3f
	.zero		1


	//   ....[39]....
        /*13a0*/ 	.word	0x0000ceb0
        /*13a4*/ 	.word	0x00000014
        /*13a8*/ 	.word	0x00000000
        /*13ac*/ 	.short	0x0101
        /*13ae*/ 	.byte	0x3f
	.zero		1


	//   ....[40]....
        /*13b0*/ 	.word	0x0000f320
        /*13b4*/ 	.word	0x0000000e
        /*13b8*/ 	.word	0x00000000
        /*13bc*/ 	.short	0x0101
        /*13be*/ 	.byte	0x3f
	.zero		1


	//   ....[41]....
        /*13c0*/ 	.word	0x0000f8c0
        /*13c4*/ 	.word	0x0000000a
        /*13c8*/ 	.word	0x00013230
        /*13cc*/ 	.short	0x010a
        /*13ce*/ 	.byte	0x3f
	.zero		1


	//   ....[42]....
        /*13d0*/ 	.word	0x0000f950
        /*13d4*/ 	.word	0x0000000a
        /*13d8*/ 	.word	0x00013230
        /*13dc*/ 	.short	0x010a
        /*13de*/ 	.byte	0x3f
	.zero		1


	//   ....[43]....
        /*13e0*/ 	.word	0x0000ff10
        /*13e4*/ 	.word	0x0000000c
        /*13e8*/ 	.word	0x00013250
        /*13ec*/ 	.short	0x010a
        /*13ee*/ 	.byte	0x3f
	.zero		1


	//   ....[44]....
        /*13f0*/ 	.word	0x0000ff60
        /*13f4*/ 	.word	0x0000000c
        /*13f8*/ 	.word	0x00013250
        /*13fc*/ 	.short	0x010a
        /*13fe*/ 	.byte	0x3f
	.zero		1


	//   ....[45]....
        /*1400*/ 	.word	0x000109c0
        /*1404*/ 	.word	0x00000014
        /*1408*/ 	.word	0x00000000
        /*140c*/ 	.short	0x0101
        /*140e*/ 	.byte	0x3f
	.zero		1


	//   ....[46]....
        /*1410*/ 	.word	0x00012250
        /*1414*/ 	.word	0x0000000c
        /*1418*/ 	.word	0x00000000
        /*141c*/ 	.short	0x0101
        /*141e*/ 	.byte	0x3f
	.zero		1


	//   ....[47]....
        /*1420*/ 	.word	0x00012720
        /*1424*/ 	.word	0x0000000a
        /*1428*/ 	.word	0x00013250
        /*142c*/ 	.short	0x010a
        /*142e*/ 	.byte	0x3f
	.zero		1


	//   ....[48]....
        /*1430*/ 	.word	0x00012770
        /*1434*/ 	.word	0x0000000a
        /*1438*/ 	.word	0x00013250
        /*143c*/ 	.short	0x010a
        /*143e*/ 	.byte	0x3f
	.zero		1


	//   ....[49]....
        /*1440*/ 	.word	0x00012ff0
        /*1444*/ 	.word	0x0000000a
        /*1448*/ 	.word	0x00000000
        /*144c*/ 	.short	0x0101
        /*144e*/ 	.byte	0x3f
	.zero		1


	//   ....[50]....
        /*1450*/ 	.word	0x00014320
        /*1454*/ 	.word	0x00000000
        /*1458*/ 	.word	0x00000000
        /*145c*/ 	.short	0x0101
        /*145e*/ 	.byte	0x3f
	.zero		1


	//   ....[51]....
        /*1460*/ 	.word	0x00016560
        /*1464*/ 	.word	0x00000016
        /*1468*/ 	.word	0x00013220
        /*146c*/ 	.short	0x010a
        /*146e*/ 	.byte	0x3f
	.zero		1


	//   ....[52]....
        /*1470*/ 	.word	0x00016630
        /*1474*/ 	.word	0x00000005
        /*1478*/ 	.word	0x000132a0
        /*147c*/ 	.short	0x010a
        /*147e*/ 	.byte	0x3f
	.zero		1


	//   ....[53]....
        /*1480*/ 	.word	0x00016870
        /*1484*/ 	.word	0x00000005
        /*1488*/ 	.word	0x000132c0
        /*148c*/ 	.short	0x010a
        /*148e*/ 	.byte	0x3f
	.zero		1


	//   ....[54]....
        /*1490*/ 	.word	0x00016c20
        /*1494*/ 	.word	0x00000005
        /*1498*/ 	.word	0x000132a0
        /*149c*/ 	.short	0x010a
        /*149e*/ 	.byte	0x3f
	.zero		1


	//   ....[55]....
        /*14a0*/ 	.word	0x00016e50
        /*14a4*/ 	.word	0x00000005
        /*14a8*/ 	.word	0x000132c0
        /*14ac*/ 	.short	0x010a
        /*14ae*/ 	.byte	0x3f
	.zero		1


	//   ....[56]....
        /*14b0*/ 	.word	0x00017f50
        /*14b4*/ 	.word	0x00000004
        /*14b8*/ 	.word	0x00013280
        /*14bc*/ 	.short	0x010a
        /*14be*/ 	.byte	0x3f
	.zero		1


	//   ....[57]....
        /*14c0*/ 	.word	0x00018610
        /*14c4*/ 	.word	0x00000004
        /*14c8*/ 	.word	0x00013270
        /*14cc*/ 	.short	0x0107
        /*14ce*/ 	.byte	0x3f
	.zero		1


	//   ....[58]....
        /*14d0*/ 	.word	0x000186d0
        /*14d4*/ 	.word	0x00000004
        /*14d8*/ 	.word	0x00013270
        /*14dc*/ 	.short	0x0101
        /*14de*/ 	.byte	0x3f
	.zero		1


	//   ....[59]....
        /*14e0*/ 	.word	0x00018720
        /*14e4*/ 	.word	0x00000004
        /*14e8*/ 	.word	0x00013240
        /*14ec*/ 	.short	0x010a
        /*14ee*/ 	.byte	0x3f
	.zero		1


	//   ....[60]....
        /*14f0*/ 	.word	0x00018c80
        /*14f4*/ 	.word	0x00000004
        /*14f8*/ 	.word	0x00013230
        /*14fc*/ 	.short	0x0107
        /*14fe*/ 	.byte	0x3f
	.zero		1


	//   ....[61]....
        /*1500*/ 	.word	0x00018d60
        /*1504*/ 	.word	0x00000004
        /*1508*/ 	.word	0x00013230
        /*150c*/ 	.short	0x0101
        /*150e*/ 	.byte	0x3f
	.zero		1


	//   ....[62]....
        /*1510*/ 	.word	0x00019830
        /*1514*/ 	.word	0x00000016
        /*1518*/ 	.word	0x00013200
        /*151c*/ 	.short	0x0107
        /*151e*/ 	.byte	0x3f
	.zero		1


	//   ....[63]....
        /*1520*/ 	.word	0x00019920
        /*1524*/ 	.word	0x00000016
        /*1528*/ 	.word	0x00013200
        /*152c*/ 	.short	0x0101
        /*152e*/ 	.byte	0x3f
	.zero		1


	//   ....[64]....
        /*1530*/ 	.word	0x00019940
        /*1534*/ 	.word	0x00000016
        /*1538*/ 	.word	0x00013220
        /*153c*/ 	.short	0x010a
        /*153e*/ 	.byte	0x3f
	.zero		1


	//   ....[65]....
        /*1540*/ 	.word	0x00019ea0
        /*1544*/ 	.word	0x00000006
        /*1548*/ 	.word	0x00013280
        /*154c*/ 	.short	0x010a
        /*154e*/ 	.byte	0x3f
	.zero		1


	//   ....[66]....
        /*1550*/ 	.word	0x0001a3c0
        /*1554*/ 	.word	0x00000006
        /*1558*/ 	.word	0x00013270
        /*155c*/ 	.short	0x0107
        /*155e*/ 	.byte	0x3f
	.zero		1


	//   ....[67]....
        /*1560*/ 	.word	0x0001a480
        /*1564*/ 	.word	0x00000006
        /*1568*/ 	.word	0x00013270
        /*156c*/ 	.short	0x0101
        /*156e*/ 	.byte	0x3f
	.zero		1


	//   ....[68]....
        /*1570*/ 	.word	0x0001a4d0
        /*1574*/ 	.word	0x00000006
        /*1578*/ 	.word	0x00013240
        /*157c*/ 	.short	0x010a
        /*157e*/ 	.byte	0x3f
	.zero		1


	//   ....[69]....
        /*1580*/ 	.word	0x0001a930
        /*1584*/ 	.word	0x00000006
        /*1588*/ 	.word	0x00013230
        /*158c*/ 	.short	0x0107
        /*158e*/ 	.byte	0x3f
	.zero		1


	//   ....[70]....
        /*1590*/ 	.word	0x0001aa00
        /*1594*/ 	.word	0x00000006
        /*1598*/ 	.word	0x00013230
        /*159c*/ 	.short	0x0101
        /*159e*/ 	.byte	0x3f
	.zero		1


	//   ....[71]....
        /*15a0*/ 	.word	0x0001aa80
        /*15a4*/ 	.word	0x00000002
        /*15a8*/ 	.word	0x00013270
        /*15ac*/ 	.short	0x010a
        /*15ae*/ 	.byte	0x3f
	.zero		1


	//   ....[72]....
        /*15b0*/ 	.word	0x0001ab10
        /*15b4*/ 	.word	0x00000002
        /*15b8*/ 	.word	0x00013260
        /*15bc*/ 	.short	0x010a
        /*15be*/ 	.byte	0x3f
	.zero		1


	//   ....[73]....
        /*15c0*/ 	.word	0x0001af40
        /*15c4*/ 	.word	0x00000002
        /*15c8*/ 	.word	0x00013250
        /*15cc*/ 	.short	0x0101
        /*15ce*/ 	.byte	0x3f
	.zero		1


	//   ....[74]....
        /*15d0*/ 	.word	0x0001afd0
        /*15d4*/ 	.word	0x00000002
        /*15d8*/ 	.word	0x00000000
        /*15dc*/ 	.short	0x0101
        /*15de*/ 	.byte	0x3f
	.zero		1


	//   ....[75]....
        /*15e0*/ 	.word	0x0001b1b0
        /*15e4*/ 	.word	0x00000000
        /*15e8*/ 	.word	0x00013270
        /*15ec*/ 	.short	0x010a
        /*15ee*/ 	.byte	0x3f
	.zero		1


	//   ....[76]....
        /*15f0*/ 	.word	0x0001b240
        /*15f4*/ 	.word	0x00000000
        /*15f8*/ 	.word	0x00013260
        /*15fc*/ 	.short	0x010a
        /*15fe*/ 	.byte	0x3f
	.zero		1


	//   ....[77]....
        /*1600*/ 	.word	0x0001b690
        /*1604*/ 	.word	0x00000000
        /*1608*/ 	.word	0x00013250
        /*160c*/ 	.short	0x0101
        /*160e*/ 	.byte	0x3f
	.zero		1


	//   ....[78]....
        /*1610*/ 	.word	0x0001b710
        /*1614*/ 	.word	0x00000000
        /*1618*/ 	.word	0x00000000
        /*161c*/ 	.short	0x0101
        /*161e*/ 	.byte	0x3f
	.zero		1


	//   ....[79]....
        /*1620*/ 	.word	0x0001c490
        /*1624*/ 	.word	0x00000005
        /*1628*/ 	.word	0x00013220
        /*162c*/ 	.short	0x010a
        /*162e*/ 	.byte	0x3f
	.zero		1


	//   ....[80]....
        /*1630*/ 	.word	0x0001c620
        /*1634*/ 	.word	0x00000004
        /*1638*/ 	.word	0x00013240
        /*163c*/ 	.short	0x010a
        /*163e*/ 	.byte	0x3f
	.zero		1


	//   ....[81]....
        /*1640*/ 	.word	0x0001c6d0
        /*1644*/ 	.word	0x00000005
        /*1648*/ 	.word	0x00013240
        /*164c*/ 	.short	0x010a
        /*164e*/ 	.byte	0x3f
	.zero		1


	//   ....[82]....
        /*1650*/ 	.word	0x0001c710
        /*1654*/ 	.word	0x00000004
        /*1658*/ 	.word	0x00013260
        /*165c*/ 	.short	0x010a
        /*165e*/ 	.byte	0x3f
	.zero		1


	//   ....[83]....
        /*1660*/ 	.word	0x0001c750
        /*1664*/ 	.word	0x00000005
        /*1668*/ 	.word	0x00013260
        /*166c*/ 	.short	0x010a
        /*166e*/ 	.byte	0x3f
	.zero		1


	//   ....[84]....
        /*1670*/ 	.word	0x0001c790
        /*1674*/ 	.word	0x00000004
        /*1678*/ 	.word	0x00013280
        /*167c*/ 	.short	0x010a
        /*167e*/ 	.byte	0x3f
	.zero		1


	//   ....[85]....
        /*1680*/ 	.word	0x0001c7d0
        /*1684*/ 	.word	0x00000005
        /*1688*/ 	.word	0x00013280
        /*168c*/ 	.short	0x010a
        /*168e*/ 	.byte	0x3f
	.zero		1


	//   ....[86]....
        /*1690*/ 	.word	0x0001c830
        /*1694*/ 	.word	0x00000041
        /*1698*/ 	.word	0x00013290
        /*169c*/ 	.short	0x010a
        /*169e*/ 	.byte	0x3f
	.zero		1


	//   ....[87]....
        /*16a0*/ 	.word	0x0001c990
        /*16a4*/ 	.word	0x00000041
        /*16a8*/ 	.word	0x00013290
        /*16ac*/ 	.short	0x010a
        /*16ae*/ 	.byte	0x3f
	.zero		1


	//   ....[88]....
        /*16b0*/ 	.word	0x0001cb00
        /*16b4*/ 	.word	0x00000041
        /*16b8*/ 	.word	0x00013290
        /*16bc*/ 	.short	0x010a
        /*16be*/ 	.byte	0x3f
	.zero		1


	//   ....[89]....
        /*16c0*/ 	.word	0x0001cc60
        /*16c4*/ 	.word	0x00000041
        /*16c8*/ 	.word	0x000132b0
        /*16cc*/ 	.short	0x010a
        /*16ce*/ 	.byte	0x3f
	.zero		1


	//   ....[90]....
        /*16d0*/ 	.word	0x0001ce60
        /*16d4*/ 	.word	0x00000012
        /*16d8*/ 	.word	0x00013200
        /*16dc*/ 	.short	0x010a
        /*16de*/ 	.byte	0x3f
	.zero		1


	//   ....[91]....
        /*16e0*/ 	.word	0x0001d060
        /*16e4*/ 	.word	0x00000012
        /*16e8*/ 	.word	0x00013200
        /*16ec*/ 	.short	0x010a
        /*16ee*/ 	.byte	0x3f
	.zero		1


	//   ....[92]....
        /*16f0*/ 	.word	0x0001d0b0
        /*16f4*/ 	.word	0x00000000
        /*16f8*/ 	.word	0x00013230
        /*16fc*/ 	.short	0x010a
        /*16fe*/ 	.byte	0x3f
	.zero		1


	//   ....[93]....
        /*1700*/ 	.word	0x0001d100
        /*1704*/ 	.word	0x00000014
        /*1708*/ 	.word	0x00013230
        /*170c*/ 	.short	0x010a
        /*170e*/ 	.byte	0x3f
	.zero		1


	//   ....[94]....
        /*1710*/ 	.word	0x0001d150
        /*1714*/ 	.word	0x0000000e
        /*1718*/ 	.word	0x00013250
        /*171c*/ 	.short	0x010a
        /*171e*/ 	.byte	0x3f
	.zero		1


	//   ....[95]....
        /*1720*/ 	.word	0x0001d1a0
        /*1724*/ 	.word	0x0000000a
        /*1728*/ 	.word	0x00013230
        /*172c*/ 	.short	0x010a
        /*172e*/ 	.byte	0x3f
	.zero		1


	//   ....[96]....
        /*1730*/ 	.word	0x0001d1f0
        /*1734*/ 	.word	0x0000000c
        /*1738*/ 	.word	0x00013250
        /*173c*/ 	.short	0x010a
        /*173e*/ 	.byte	0x3f
	.zero		1


	//   ....[97]....
        /*1740*/ 	.word	0x0001d240
        /*1744*/ 	.word	0x0000000a
        /*1748*/ 	.word	0x00013250
        /*174c*/ 	.short	0x010a
        /*174e*/ 	.byte	0x3f
	.zero		1


	//   ....[98]....
        /*1750*/ 	.word	0x0001d3e0
        /*1754*/ 	.word	0x00000016
        /*1758*/ 	.word	0x00013220
        /*175c*/ 	.short	0x010a
        /*175e*/ 	.byte	0x3f
	.zero		1


	//   ....[99]....
        /*1760*/ 	.word	0x0001d430
        /*1764*/ 	.word	0x00000005
        /*1768*/ 	.word	0x000132a0
        /*176c*/ 	.short	0x010a
        /*176e*/ 	.byte	0x3f
	.zero		1


	//   ....[100]....
        /*1770*/ 	.word	0x0001d480
        /*1774*/ 	.word	0x00000005
        /*1778*/ 	.word	0x000132c0
        /*177c*/ 	.short	0x010a
        /*177e*/ 	.byte	0x3f
	.zero		1


	//   ....[101]....
        /*1780*/ 	.word	0x0001d4d0
        /*1784*/ 	.word	0x00000005
        /*1788*/ 	.word	0x000132a0
        /*178c*/ 	.short	0x010a
        /*178e*/ 	.byte	0x3f
	.zero		1


	//   ....[102]....
        /*1790*/ 	.word	0x0001d520
        /*1794*/ 	.word	0x00000005
        /*1798*/ 	.word	0x000132c0
        /*179c*/ 	.short	0x010a
        /*179e*/ 	.byte	0x3f
	.zero		1


	//   ....[103]....
        /*17a0*/ 	.word	0x0001d650
        /*17a4*/ 	.word	0x00000004
        /*17a8*/ 	.word	0x00013280
        /*17ac*/ 	.short	0x010a
        /*17ae*/ 	.byte	0x3f
	.zero		1


	//   ....[104]....
        /*17b0*/ 	.word	0x0001dcf0
        /*17b4*/ 	.word	0x00000004
        /*17b8*/ 	.word	0x00013240
        /*17bc*/ 	.short	0x010a
        /*17be*/ 	.byte	0x3f
	.zero		1


	//   ....[105]....
        /*17c0*/ 	.word	0x0001eb10
        /*17c4*/ 	.word	0x00000016
        /*17c8*/ 	.word	0x00013220
        /*17cc*/ 	.short	0x010a
        /*17ce*/ 	.byte	0x3f
	.zero		1


	//   ....[106]....
        /*17d0*/ 	.word	0x0001eb70
        /*17d4*/ 	.word	0x00000006
        /*17d8*/ 	.word	0x00013280
        /*17dc*/ 	.short	0x010a
        /*17de*/ 	.byte	0x3f
	.zero		1


	//   ....[107]....
        /*17e0*/ 	.word	0x0001f240
        /*17e4*/ 	.word	0x00000006
        /*17e8*/ 	.word	0x00013240
        /*17ec*/ 	.short	0x010a
        /*17ee*/ 	.byte	0x3f
	.zero		1


	//   ....[108]....
        /*17f0*/ 	.word	0x0001f800
        /*17f4*/ 	.word	0x00000002
        /*17f8*/ 	.word	0x00013270
        /*17fc*/ 	.short	0x010a
        /*17fe*/ 	.byte	0x3f
	.zero		1


	//   ....[109]....
        /*1800*/ 	.word	0x0001f850
        /*1804*/ 	.word	0x00000002
        /*1808*/ 	.word	0x00013260
        /*180c*/ 	.short	0x010a
        /*180e*/ 	.byte	0x3f
	.zero		1


	//   ....[110]....
        /*1810*/ 	.word	0x0001f8a0
        /*1814*/ 	.word	0x00000000
        /*1818*/ 	.word	0x00013270
        /*181c*/ 	.short	0x010a
        /*181e*/ 	.byte	0x3f
	.zero		1


	//   ....[111]....
        /*1820*/ 	.word	0x0001f8f0
        /*1824*/ 	.word	0x00000000
        /*1828*/ 	.word	0x00013260
        /*182c*/ 	.short	0x010a
        /*182e*/ 	.byte	0x3f
	.zero		1


	//   ....[112]....
        /*1830*/ 	.word	0x00020290
        /*1834*/ 	.word	0x00000005
        /*1838*/ 	.word	0x00013220
        /*183c*/ 	.short	0x010a
        /*183e*/ 	.byte	0x3f
	.zero		1


	//   ....[113]....
        /*1840*/ 	.word	0x00020430
        /*1844*/ 	.word	0x00000004
        /*1848*/ 	.word	0x00013240
        /*184c*/ 	.short	0x010a
        /*184e*/ 	.byte	0x3f
	.zero		1


	//   ....[114]....
        /*1850*/ 	.word	0x00020480
        /*1854*/ 	.word	0x00000005
        /*1858*/ 	.word	0x00013240
        /*185c*/ 	.short	0x010a
        /*185e*/ 	.byte	0x3f
	.zero		1


	//   ....[115]....
        /*1860*/ 	.word	0x000204d0
        /*1864*/ 	.word	0x00000004
        /*1868*/ 	.word	0x00013260
        /*186c*/ 	.short	0x010a
        /*186e*/ 	.byte	0x3f
	.zero		1


	//   ....[116]....
        /*1870*/ 	.word	0x00020520
        /*1874*/ 	.word	0x00000005
        /*1878*/ 	.word	0x00013260
        /*187c*/ 	.short	0x010a
        /*187e*/ 	.byte	0x3f
	.zero		1


	//   ....[117]....
        /*1880*/ 	.word	0x00020570
        /*1884*/ 	.word	0x00000004
        /*1888*/ 	.word	0x00013280
        /*188c*/ 	.short	0x010a
        /*188e*/ 	.byte	0x3f
	.zero		1


	//----- nvinfo : EIATTR_NUM_MBARRIERS
	.align		4
.L_1634:
        /*1890*/ 	.byte	0x03, 0x38
        /*1892*/ 	.short	0x0016


	//----- nvinfo : EIATTR_EXIT_INSTR_OFFSETS
	.align		4
        /*1894*/ 	.byte	0x04, 0x1c
        /*1896*/ 	.short	(.L_1636 - .L_1635)


	//   ....[0]....
.L_1635:
        /*1898*/ 	.word	0x0001c820


	//----- nvinfo : EIATTR_MAX_THREADS
	.align		4
.L_1636:
        /*189c*/ 	.byte	0x04, 0x05
        /*189e*/ 	.short	(.L_1638 - .L_1637)
.L_1637:
        /*18a0*/ 	.word	0x00000200
        /*18a4*/ 	.word	0x00000001
        /*18a8*/ 	.word	0x00000001


	//----- nvinfo : EIATTR_CRS_STACK_SIZE
	.align		4
.L_1638:
        /*18ac*/ 	.byte	0x04, 0x1e
        /*18ae*/ 	.short	(.L_1640 - .L_1639)
.L_1639:
        /*18b0*/ 	.word	0x00000000


	//----- nvinfo : EIATTR_CBANK_PARAM_SIZE
	.align		4
.L_1640:
        /*18b4*/ 	.byte	0x03, 0x19
        /*18b6*/ 	.short	0x0af0


	//----- nvinfo : EIATTR_PARAM_CBANK
	.align		4
        /*18b8*/ 	.byte	0x04, 0x0a
        /*18ba*/ 	.short	(.L_1642 - .L_1641)
	.align		4
.L_1641:
        /*18bc*/ 	.word	index@(.nv.constant0._ZN7cutlass13device_kernelIN5flash11enable_sm90INS1_16FlashAttnFwdSm90INS1_25CollectiveMainloopFwdSm90ILi2EN4cute5tupleIJNS5_1CILi1EEES8_S8_EEENS6_IJNS7_ILi192EEENS7_ILi160EEENS7_ILi64EEEEEELi64ENS_12float_e4m3_tEfNS_4arch4Sm90ELb1ELb0ELb1ELb1ELb1ELb1ELb0ELb1ELb1ELb1ELb0ELb0EEENS1_21CollectiveEpilogueFwdINS6_IJSA_SC_SB_EEES9_NS_10bfloat16_tESG_Li384ELb1ELb1ELb0ELb1EEENS1_36VarlenDynamicPersistentTileSchedulerILi192ELi160ELi384ELi128ELb0ELb1ELb1ELb1ELb1ELb1EEEEEEEEEvNT_6ParamsE)
        /*18c0*/ 	.short	0x0210
        /*18c2*/ 	.short	0x0af0


	//----- nvinfo : EIATTR_SW_WAR
	.align		4
.L_1642:
        /*18c4*/ 	.byte	0x04, 0x36
        /*18c6*/ 	.short	(.L_1644 - .L_1643)
.L_1643:
        /*18c8*/ 	.word	0x00000008
.L_1644:


//--------------------- .nv.callgraph             --------------------------
	.section	.nv.callgraph,"",@"SHT_CUDA_CALLGRAPH"
	.align	4
	.sectionentsize	8
	.align		4
        /*0000*/ 	.word	0x00000000
	.align		4
        /*0004*/ 	.word	0xffffffff
	.align		4
        /*0008*/ 	.word	index@(_ZN7cutlass13device_kernelIN5flash11enable_sm90INS1_16FlashAttnFwdSm90INS1_25CollectiveMainloopFwdSm90ILi2EN4cute5tupleIJNS5_1CILi1EEES8_S8_EEENS6_IJNS7_ILi128EEESA_NS7_ILi256EEEEEELi256ENS_12float_e4m3_tEfNS_4arch4Sm90ELb0ELb0ELb1ELb0ELb1ELb0ELb0ELb1ELb0ELb1ELb0ELb0EEENS1_21CollectiveEpilogueFwdINS6_IJSA_SB_SA_EEES9_NS_10bfloat16_tESF_Li256ELb0ELb1ELb0ELb1EEENS1_29StaticPersistentTileSchedulerILb0EEEEEEEEEvNT_6ParamsE)
	.align		4
        /*000c*/ 	.word	index@(__assertfail)
	.align		4
        /*0010*/ 	.word	index@(_ZN7cutlass13device_kernelIN5flash11enable_sm90INS1_16FlashAttnFwdSm90INS1_25CollectiveMainloopFwdSm90ILi2EN4cute5tupleIJNS5_1CILi1EEES8_S8_EEENS6_IJNS7_ILi128EEESA_NS7_ILi256EEEEEELi256ENS_12float_e4m3_tEfNS_4arch4Sm90ELb0ELb0ELb1ELb1ELb1ELb0ELb0ELb1ELb0ELb1ELb0ELb0EEENS1_21CollectiveEpilogueFwdINS6_IJSA_SB_SA_EEES9_NS_10bfloat16_tESF_Li256ELb1ELb1ELb0ELb1EEENS1_36VarlenDynamicPersistentTileSchedulerILi128ELi128ELi256ELi128ELb0ELb1ELb1ELb0ELb1ELb1EEEEEEEEEvNT_6ParamsE)
	.align		4
        /*0014*/ 	.word	index@(__assertfail)
	.align		4
        /*0018*/ 	.word	index@(_ZN7cutlass13device_kernelIN5flash11enable_sm90INS1_16FlashAttnFwdSm90INS1_25CollectiveMainloopFwdSm90ILi2EN4cute5tupleIJNS5_1CILi1EEES8_S8_EEENS6_IJNS7_ILi128EEESA_NS7_ILi256EEEEEELi256ENS_12float_e4m3_tEfNS_4arch4Sm90ELb0ELb0ELb1ELb1ELb1ELb1ELb0ELb1ELb0ELb1ELb0ELb0EEENS1_21CollectiveEpilogueFwdINS6_IJSA_SB_SA_EEES9_NS_10bfloat16_tESF_Li256ELb1ELb1ELb0ELb1EEENS1_36VarlenDynamicPersistentTileSchedulerILi128ELi128ELi256ELi128ELb0ELb1ELb1ELb0ELb1ELb1EEEEEEEEEvNT_6ParamsE)
	.align		4
        /*001c*/ 	.word	index@(__assertfail)
	.align		4
        /*0020*/ 	.word	index@(_ZN7cutlass13device_kernelIN5flash11enable_sm90INS1_16FlashAttnFwdSm90INS1_25CollectiveMainloopFwdSm90ILi2EN4cute5tupleIJNS5_1CILi1EEES8_S8_EEENS6_IJNS7_ILi128EEENS7_ILi64EEENS7_ILi256EEEEEELi256ENS_12float_e4m3_tEfNS_4arch4Sm90ELb0ELb1ELb1ELb0ELb1ELb0ELb0ELb1ELb0ELb1ELb0ELb0EEENS1_21CollectiveEpilogueFwdINS6_IJSA_SC_SB_EEES9_NS_10bfloat16_tESG_Li256ELb0ELb1ELb0ELb1EEENS1_30DynamicPersistentTileSchedulerILi256ELi128ELb0ELb1ELb1EEEEEEEEEvNT_6ParamsE)
	.align		4
        /*0024*/ 	.word	index@(__assertfail)
	.align		4
        /*0028*/ 	.word	index@(_ZN7cutlass13device_kernelIN5flash11enable_sm90INS1_16FlashAttnFwdSm90INS1_25CollectiveMainloopFwdSm90ILi2EN4cute5tupleIJNS5_1CILi1EEES8_S8_EEENS6_IJNS7_ILi128EEENS7_ILi64EEENS7_ILi256EEEEEELi256ENS_12float_e4m3_tEfNS_4arch4Sm90ELb0ELb1ELb1ELb1ELb1ELb0ELb0ELb1ELb0ELb1ELb0ELb0EEENS1_21CollectiveEpilogueFwdINS6_IJSA_SC_SB_EEES9_NS_10bfloat16_tESG_Li256ELb1ELb1ELb0ELb1EEENS1_36VarlenDynamicPersistentTileSchedulerILi128ELi64ELi256ELi128ELb0ELb1ELb1ELb1ELb0ELb1EEEEEEEEEvNT_6ParamsE)
	.align		4
        /*002c*/ 	.word	index@(__assertfail)
	.align		4
        /*0030*/ 	.word	index@(_ZN7cutlass13device_kernelIN5flash11enable_sm90INS1_16FlashAttnFwdSm90INS1_25CollectiveMainloopFwdSm90ILi2EN4cute5tupleIJNS5_1CILi1EEES8_S8_EEENS6_IJNS7_ILi128EEENS7_ILi64EEENS7_ILi256EEEEEELi256ENS_12float_e4m3_tEfNS_4arch4Sm90ELb0ELb1ELb1ELb1ELb1ELb1ELb0ELb1ELb0ELb1ELb0ELb0EEENS1_21CollectiveEpilogueFwdINS6_IJSA_SC_SB_EEES9_NS_10bfloat16_tESG_Li256ELb1ELb1ELb0ELb1EEENS1_36VarlenDynamicPersistentTileSchedulerILi128ELi64ELi256ELi128ELb0ELb1ELb1ELb1ELb0ELb1EEEEEEEEEvNT_6ParamsE)
	.align		4
        /*0034*/ 	.word	index@(__assertfail)
	.align		4
        /*0038*/ 	.word	index@(_ZN7cutlass13device_kernelIN5flash11enable_sm90INS1_16FlashAttnFwdSm90INS1_25CollectiveMainloopFwdSm90ILi2EN4cute5tupleIJNS5_1CILi1EEES8_S8_EEENS6_IJNS7_ILi128EEESA_NS7_ILi256EEEEEELi256ENS_12float_e4m3_tEfNS_4arch4Sm90ELb1ELb0ELb1ELb0ELb1ELb0ELb0ELb1ELb0ELb1ELb0ELb0EEENS1_21CollectiveEpilogueFwdINS6_IJSA_SB_SA_EEES9_NS_10bfloat16_tESF_Li256ELb0ELb1ELb0ELb1EEENS1_30DynamicPersistentTileSchedulerILi256ELi128ELb0ELb1ELb1EEEEEEEEEvNT_6ParamsE)
	.align		4
        /*003c*/ 	.word	index@(__assertfail)
	.align		4
        /*0040*/ 	.word	index@(_ZN7cutlass13device_kernelIN5flash11enable_sm90INS1_16FlashAttnFwdSm90INS1_25CollectiveMainloopFwdSm90ILi2EN4cute5tupleIJNS5_1CILi1EEES8_S8_EEENS6_IJNS7_ILi128EEESA_NS7_ILi256EEEEEELi256ENS_12float_e4m3_tEfNS_4arch4Sm90ELb1ELb0ELb1ELb1ELb1ELb0ELb0ELb1ELb0ELb1ELb0ELb0EEENS1_21CollectiveEpilogueFwdINS6_IJSA_SB_SA_EEES9_NS_10bfloat16_tESF_Li256ELb1ELb1ELb0ELb1EEENS1_36VarlenDynamicPersistentTileSchedulerILi128ELi128ELi256ELi128ELb0ELb1ELb1ELb1ELb1ELb1EEEEEEEEEvNT_6ParamsE)
	.align		4
        /*0044*/ 	.word	index@(__assertfail)
	.align		4
        /*0048*/ 	.word	index@(_ZN7cutlass13device_kernelIN5flash11enable_sm90INS1_16FlashAttnFwdSm90INS1_25CollectiveMainloopFwdSm90ILi2EN4cute5tupleIJNS5_1CILi1EEES8_S8_EEENS6_IJNS7_ILi128EEESA_NS7_ILi256EEEEEELi256ENS_12float_e4m3_tEfNS_4arch4Sm90ELb1ELb0ELb1ELb1ELb1ELb1ELb0ELb1ELb0ELb1ELb0ELb0EEENS1_21CollectiveEpilogueFwdINS6_IJSA_SB_SA_EEES9_NS_10bfloat16_tESF_Li256ELb1ELb1ELb0ELb1EEENS1_36VarlenDynamicPersistentTileSchedulerILi128ELi128ELi256ELi128ELb0ELb1ELb1ELb1ELb1ELb1EEEEEEEEEvNT_6ParamsE)
	.align		4
        /*004c*/ 	.word	index@(__assertfail)
	.align		4
        /*0050*/ 	.word	index@(_ZN7cutlass13device_kernelIN5flash11enable_sm90INS1_16FlashAttnFwdSm90INS1_25CollectiveMainloopFwdSm90ILi2EN4cute5tupleIJNS5_1CILi1EEES8_S8_EEENS6_IJNS7_ILi128EEENS7_ILi160EEENS7_ILi192EEEEEELi192ENS_12float_e4m3_tEfNS_4arch4Sm90ELb0ELb0ELb1ELb0ELb1ELb0ELb0ELb1ELb1ELb1ELb0ELb0EEENS1_21CollectiveEpilogueFwdINS6_IJSA_SC_SB_EEES9_NS_10bfloat16_tESG_Li256ELb0ELb1ELb0ELb1EEENS1_29StaticPersistentTileSchedulerILb0EEEEEEEEEvNT_6ParamsE)
	.align		4
        /*0054*/ 	.word	index@(__assertfail)
	.align		4
        /*0058*/ 	.word	index@(_ZN7cutlass13device_kernelIN5flash11enable_sm90INS1_16FlashAttnFwdSm90INS1_25CollectiveMainloopFwdSm90ILi2EN4cute5tupleIJNS5_1CILi1EEES8_S8_EEENS6_IJNS7_ILi128EEENS7_ILi160EEENS7_ILi192EEEEEELi192ENS_12float_e4m3_tEfNS_4arch4Sm90ELb0ELb0ELb1ELb1ELb1ELb0ELb0ELb1ELb1ELb1ELb0ELb0EEENS1_21CollectiveEpilogueFwdINS6_IJSA_SC_SB_EEES9_NS_10bfloat16_tESG_Li256ELb1ELb1ELb0ELb1EEENS1_36VarlenDynamicPersistentTileSchedulerILi128ELi160ELi256ELi128ELb0ELb1ELb1ELb0ELb1ELb1EEEEEEEEEvNT_6ParamsE)
	.align		4
        /*005c*/ 	.word	index@(__assertfail)
	.align		4
        /*0060*/ 	.word	index@(_ZN7cutlass13device_kernelIN5flash11enable_sm90INS1_16FlashAttnFwdSm90INS1_25CollectiveMainloopFwdSm90ILi2EN4cute5tupleIJNS5_1CILi1EEES8_S8_EEENS6_IJNS7_ILi128EEENS7_ILi160EEENS7_ILi192EEEEEELi192ENS_12float_e4m3_tEfNS_4arch4Sm90ELb0ELb0ELb1ELb1ELb1ELb1ELb0ELb1ELb1ELb1ELb0ELb0EEENS1_21CollectiveEpilogueFwdINS6_IJSA_SC_SB_EEES9_NS_10bfloat16_tESG_Li256ELb1ELb1ELb0ELb1EEENS1_36VarlenDynamicPersistentTileSchedulerILi128ELi160ELi256ELi128ELb0ELb1ELb1ELb0ELb1ELb1EEEEEEEEEvNT_6ParamsE)
	.align		4
        /*0064*/ 	.word	index@(__assertfail)
	.align		4
        /*0068*/ 	.word	index@(_ZN7cutlass13device_kernelIN5flash11enable_sm90INS1_16FlashAttnFwdSm90INS1_25CollectiveMainloopFwdSm90ILi2EN4cute5tupleIJNS5_1CILi1EEES8_S8_EEENS6_IJNS7_ILi128EEESA_NS7_ILi192EEEEEELi192ENS_12float_e4m3_tEfNS_4arch4Sm90ELb0ELb1ELb1ELb0ELb1ELb0ELb0ELb1ELb1ELb1ELb0ELb0EEENS1_21CollectiveEpilogueFwdINS6_IJSA_SB_SA_EEES9_NS_10bfloat16_tESF_Li256ELb0ELb1ELb0ELb1EEENS1_30DynamicPersistentTileSchedulerILi256ELi128ELb0ELb1ELb1EEEEEEEEEvNT_6ParamsE)
	.align		4
        /*006c*/ 	.word	index@(__assertfail)
	.align		4
        /*0070*/ 	.word	index@(_ZN7cutlass13device_kernelIN5flash11enable_sm90INS1_16FlashAttnFwdSm90INS1_25CollectiveMainloopFwdSm90ILi2EN4cute5tupleIJNS5_1CILi1EEES8_S8_EEENS6_IJNS7_ILi128EEESA_NS7_ILi192EEEEEELi192ENS_12float_e4m3_tEfNS_4arch4Sm90ELb0ELb1ELb1ELb1ELb1ELb0ELb0ELb1ELb1ELb1ELb0ELb0EEENS1_21CollectiveEpilogueFwdINS6_IJSA_SB_SA_EEES9_NS_10bfloat16_tESF_Li256ELb1ELb1ELb0ELb1EEENS1_36VarlenDynamicPersistentTileSchedulerILi128ELi128ELi256ELi128ELb0ELb1ELb1ELb1ELb0ELb1EEEEEEEEEvNT_6ParamsE)
	.align		4
        /*0074*/ 	.word	index@(__assertfail)
	.align		4
        /*0078*/ 	.word	index@(_ZN7cutlass13device_kernelIN5flash11enable_sm90INS1_16FlashAttnFwdSm90INS1_25CollectiveMainloopFwdSm90ILi2EN4cute5tupleIJNS5_1CILi1EEES8_S8_EEENS6_IJNS7_ILi128EEESA_NS7_ILi192EEEEEELi192ENS_12float_e4m3_tEfNS_4arch4Sm90ELb0ELb1ELb1ELb1ELb1ELb1ELb0ELb1ELb1ELb1ELb0ELb0EEENS1_21CollectiveEpilogueFwdINS6_IJSA_SB_SA_EEES9_NS_10bfloat16_tESF_Li256ELb1ELb1ELb0ELb1EEENS1_36VarlenDynamicPersistentTileSchedulerILi128ELi128ELi256ELi128ELb0ELb1ELb1ELb1ELb0ELb1EEEEEEEEEvNT_6ParamsE)
	.align		4
        /*007c*/ 	.word	index@(__assertfail)
	.align		4
        /*0080*/ 	.word	index@(_ZN7cutlass13device_kernelIN5flash11enable_sm90INS1_16FlashAttnFwdSm90INS1_25CollectiveMainloopFwdSm90ILi2EN4cute5tupleIJNS5_1CILi1EEES8_S8_EEENS6_IJNS7_ILi128EEENS7_ILi160EEENS7_ILi192EEEEEELi192ENS_12float_e4m3_tEfNS_4arch4Sm90ELb1ELb0ELb1ELb0ELb1ELb0ELb0ELb1ELb1ELb1ELb0ELb0EEENS1_21CollectiveEpilogueFwdINS6_IJSA_SC_SB_EEES9_NS_10bfloat16_tESG_Li256ELb0ELb1ELb0ELb1EEENS1_30DynamicPersistentTileSchedulerILi256ELi128ELb0ELb1ELb1EEEEEEEEEvNT_6ParamsE)
	.align		4
        /*0084*/ 	.word	index@(__assertfail)
	.align		4
        /*0088*/ 	.word	index@(_ZN7cutlass13device_kernelIN5flash11enable_sm90INS1_16FlashAttnFwdSm90INS1_25CollectiveMainloopFwdSm90ILi2EN4cute5tupleIJNS5_1CILi1EEES8_S8_EEENS6_IJNS7_ILi128EEENS7_ILi160EEENS7_ILi192EEEEEELi192ENS_12float_e4m3_tEfNS_4arch4Sm90ELb1ELb0ELb1ELb1ELb1ELb0ELb0ELb1ELb1ELb1ELb0ELb0EEENS1_21CollectiveEpilogueFwdINS6_IJSA_SC_SB_EEES9_NS_10bfloat16_tESG_Li256ELb1ELb1ELb0ELb1EEENS1_36VarlenDynamicPersistentTileSchedulerILi128ELi160ELi256ELi128ELb0ELb1ELb1ELb1ELb1ELb1EEEEEEEEEvNT_6ParamsE)
	.align		4
        /*008c*/ 	.word	index@(__assertfail)
	.align		4
        /*0090*/ 	.word	index@(_ZN7cutlass13device_kernelIN5flash11enable_sm90INS1_16FlashAttnFwdSm90INS1_25CollectiveMainloopFwdSm90ILi2EN4cute5tupleIJNS5_1CILi1EEES8_S8_EEENS6_IJNS7_ILi128EEENS7_ILi160EEENS7_ILi192EEEEEELi192ENS_12float_e4m3_tEfNS_4arch4Sm90ELb1ELb0ELb1ELb1ELb1ELb1ELb0ELb1ELb1ELb1ELb0ELb0EEENS1_21CollectiveEpilogueFwdINS6_IJSA_SC_SB_EEES9_NS_10bfloat16_tESG_Li256ELb1ELb1ELb0ELb1EEENS1_36VarlenDynamicPersistentTileSchedulerILi128ELi160ELi256ELi128ELb0ELb1ELb1ELb1ELb1ELb1EEEEEEEEEvNT_6ParamsE)
	.align		4
        /*0094*/ 	.word	index@(__assertfail)
	.align		4
        /*0098*/ 	.word	index@(_ZN7cutlass13device_kernelIN5flash11enable_sm90INS1_16FlashAttnFwdSm90INS1_25CollectiveMainloopFwdSm90ILi2EN4cute5tupleIJNS5_1CILi1EEES8_S8_EEENS6_IJNS7_ILi128EEENS7_ILi160EEESA_EEELi128ENS_12float_e4m3_tEfNS_4arch4Sm90ELb0ELb0ELb1ELb0ELb1ELb0ELb0ELb1ELb1ELb1ELb0ELb0EEENS1_21CollectiveEpilogueFwdINS6_IJSA_SA_SB_EEES9_NS_10bfloat16_tESF_Li256ELb0ELb1ELb0ELb1EEENS1_29StaticPersistentTileSchedulerILb0EEEEEEEEEvNT_6ParamsE)
	.align		4
        /*009c*/ 	.word	index@(__assertfail)
	.align		4
        /*00a0*/ 	.word	index@(_ZN7cutlass13device_kernelIN5flash11enable_sm90INS1_16FlashAttnFwdSm90INS1_25CollectiveMainloopFwdSm90ILi2EN4cute5tupleIJNS5_1CILi1EEES8_S8_EEENS6_IJNS7_ILi128EEENS7_ILi160EEESA_EEELi128ENS_12float_e4m3_tEfNS_4arch4Sm90ELb0ELb0ELb1ELb1ELb1ELb0ELb0ELb1ELb1ELb1ELb0ELb0EEENS1_21CollectiveEpilogueFwdINS6_IJSA_SA_SB_EEES9_NS_10bfloat16_tESF_Li256ELb1ELb1ELb0ELb1EEENS1_36VarlenDynamicPersistentTileSchedulerILi128ELi160ELi256ELi128ELb0ELb1ELb1ELb0ELb1ELb1EEEEEEEEEvNT_6ParamsE)
	.align		4
        /*00a4*/ 	.word	index@(__assertfail)
	.align		4
        /*00a8*/ 	.word	index@(_ZN7cutlass13device_kernelIN5flash11enable_sm90INS1_16FlashAttnFwdSm90INS1_25CollectiveMainloopFwdSm90ILi2EN4cute5tupleIJNS5_1CILi1EEES8_S8_EEENS6_IJNS7_ILi128EEENS7_ILi160EEESA_EEELi128ENS_12float_e4m3_tEfNS_4arch4Sm90ELb0ELb0ELb1ELb1ELb1ELb1ELb0ELb1ELb1ELb1ELb0ELb0EEENS1_21CollectiveEpilogueFwdINS6_IJSA_SA_SB_EEES9_NS_10bfloat16_tESF_Li256ELb1ELb1ELb0ELb1EEENS1_36VarlenDynamicPersistentTileSchedulerILi128ELi160ELi256ELi128ELb0ELb1ELb1ELb0ELb1ELb1EEEEEEEEEvNT_6ParamsE)
	.align		4
        /*00ac*/ 	.word	index@(__assertfail)
	.align		4
        /*00b0*/ 	.word	index@(_ZN7cutlass13device_kernelIN5flash11enable_sm90INS1_16FlashAttnFwdSm90INS1_25CollectiveMainloopFwdSm90ILi2EN4cute5tupleIJNS5_1CILi1EEES8_S8_EEENS6_IJNS7_ILi128EEENS7_ILi160EEESA_EEELi128ENS_12float_e4m3_tEfNS_4arch4Sm90ELb0ELb1ELb1ELb0ELb1ELb0ELb0ELb1ELb1ELb1ELb0ELb0EEENS1_21CollectiveEpilogueFwdINS6_IJSA_SA_SB_EEES9_NS_10bfloat16_tESF_Li256ELb0ELb1ELb0ELb1EEENS1_30DynamicPersistentTileSchedulerILi256ELi128ELb0ELb1ELb1EEEEEEEEEvNT_6ParamsE)
	.align		4
        /*00b4*/ 	.word	index@(__assertfail)
	.align		4
        /*00b8*/ 	.word	index@(_ZN7cutlass13device_kernelIN5flash11enable_sm90INS1_16FlashAttnFwdSm90INS1_25CollectiveMainloopFwdSm90ILi2EN4cute5tupleIJNS5_1CILi1EEES8_S8_EEENS6_IJNS7_ILi128EEENS7_ILi160EEESA_EEELi128ENS_12float_e4m3_tEfNS_4arch4Sm90ELb0ELb1ELb1ELb1ELb1ELb0ELb0ELb1ELb1ELb1ELb0ELb0EEENS1_21CollectiveEpilogueFwdINS6_IJSA_SA_SB_EEES9_NS_10bfloat16_tESF_Li256ELb1ELb1ELb0ELb1EEENS1_36VarlenDynamicPersistentTileSchedulerILi128ELi160ELi256ELi128ELb0ELb1ELb1ELb1ELb0ELb1EEEEEEEEEvNT_6ParamsE)
	.align		4
        /*00bc*/ 	.word	index@(__assertfail)
	.align		4
        /*00c0*/ 	.word	index@(_ZN7cutlass13device_kernelIN5flash11enable_sm90INS1_16FlashAttnFwdSm90INS1_25CollectiveMainloopFwdSm90ILi2EN4cute5tupleIJNS5_1CILi1EEES8_S8_EEENS6_IJNS7_ILi128EEENS7_ILi160EEESA_EEELi128ENS_12float_e4m3_tEfNS_4arch4Sm90ELb0ELb1ELb1ELb1ELb1ELb1ELb0ELb1ELb1ELb1ELb0ELb0EEENS1_21CollectiveEpilogueFwdINS6_IJSA_SA_SB_EEES9_NS_10bfloat16_tESF_Li256ELb1ELb1ELb0ELb1EEENS1_36VarlenDynamicPersistentTileSchedulerILi128ELi160ELi256ELi128ELb0ELb1ELb1ELb1ELb0ELb1EEEEEEEEEvNT_6ParamsE)
	.align		4
        /*00c4*/ 	.word	index@(__assertfail)
	.align		4
        /*00c8*/ 	.word	index@(_ZN7cutlass13device_kernelIN5flash11enable_sm90INS1_16FlashAttnFwdSm90INS1_25CollectiveMainloopFwdSm90ILi2EN4cute5tupleIJNS5_1CILi1EEES8_S8_EEENS6_IJNS7_ILi128EEENS7_ILi160EEESA_EEELi128ENS_12float_e4m3_tEfNS_4arch4Sm90ELb1ELb0ELb1ELb0ELb1ELb0ELb0ELb1ELb1ELb1ELb0ELb0EEENS1_21CollectiveEpilogueFwdINS6_IJSA_SA_SB_EEES9_NS_10bfloat16_tESF_Li256ELb0ELb1ELb0ELb1EEENS1_30DynamicPersistentTileSchedulerILi256ELi128ELb0ELb1ELb1EEEEEEEEEvNT_6ParamsE)
	.align		4
        /*00cc*/ 	.word	index@(__assertfail)
	.align		4
        /*00d0*/ 	.word	index@(_ZN7cutlass13device_kernelIN5flash11enable_sm90INS1_16FlashAttnFwdSm90INS1_25CollectiveMainloopFwdSm90ILi2EN4cute5tupleIJNS5_1CILi1EEES8_S8_EEENS6_IJNS7_ILi128EEENS7_ILi160EEESA_EEELi128ENS_12float_e4m3_tEfNS_4arch4Sm90ELb1ELb0ELb1ELb1ELb1ELb0ELb0ELb1ELb1ELb1ELb0ELb0EEENS1_21CollectiveEpilogueFwdINS6_IJSA_SA_SB_EEES9_NS_10bfloat16_tESF_Li256ELb1ELb1ELb0ELb1EEENS1_36VarlenDynamicPersistentTileSchedulerILi128ELi160ELi256ELi128ELb0ELb1ELb1ELb1ELb1ELb1EEEEEEEEEvNT_6ParamsE)
	.align		4
        /*00d4*/ 	.word	index@(__assertfail)
	.align		4
        /*00d8*/ 	.word	index@(_ZN7cutlass13device_kernelIN5flash11enable_sm90INS1_16FlashAttnFwdSm90INS1_25CollectiveMainloopFwdSm90ILi2EN4cute5tupleIJNS5_1CILi1EEES8_S8_EEENS6_IJNS7_ILi128EEENS7_ILi160EEESA_EEELi128ENS_12float_e4m3_tEfNS_4arch4Sm90ELb1ELb0ELb1ELb1ELb1ELb1ELb0ELb1ELb1ELb1ELb0ELb0EEENS1_21CollectiveEpilogueFwdINS6_IJSA_SA_SB_EEES9_NS_10bfloat16_tESF_Li256ELb1ELb1ELb0ELb1EEENS1_36VarlenDynamicPersistentTileSchedulerILi128ELi160ELi256ELi128ELb0ELb1ELb1ELb1ELb1ELb1EEEEEEEEEvNT_6ParamsE)
	.align		4
        /*00dc*/ 	.word	index@(__assertfail)
	.align		4
        /*00e0*/ 	.word	index@(_ZN7cutlass13device_kernelIN5flash11enable_sm90INS1_16FlashAttnFwdSm90INS1_25CollectiveMainloopFwdSm90ILi2EN4cute5tupleIJNS5_1CILi1EEES8_S8_EEENS6_IJNS7_ILi192EEENS7_ILi128EEENS7_ILi96EEEEEELi96ENS_12float_e4m3_tEfNS_4arch4Sm90ELb0ELb0ELb1ELb0ELb1ELb0ELb0ELb1ELb1ELb1ELb0ELb0EEENS1_21CollectiveEpilogueFwdINS6_IJSA_SC_SB_EEES9_NS_10bfloat16_tESG_Li384ELb0ELb1ELb0ELb1EEENS1_29StaticPersistentTileSchedulerILb0EEEEEEEEEvNT_6ParamsE)
	.align		4
        /*00e4*/ 	.word	index@(__assertfail)
	.align		4
        /*00e8*/ 	.word	index@(_ZN7cutlass13device_kernelIN5flash11enable_sm90INS1_16FlashAttnFwdSm90INS1_25CollectiveMainloopFwdSm90ILi2EN4cute5tupleIJNS5_1CILi1EEES8_S8_EEENS6_IJNS7_ILi192EEENS7_ILi128EEENS7_ILi96EEEEEELi96ENS_12float_e4m3_tEfNS_4arch4Sm90ELb0ELb0ELb1ELb1ELb1ELb0ELb0ELb1ELb1ELb1ELb0ELb0EEENS1_21CollectiveEpilogueFwdINS6_IJSA_SC_SB_EEES9_NS_10bfloat16_tESG_Li384ELb1ELb1ELb0ELb1EEENS1_36VarlenDynamicPersistentTileSchedulerILi192ELi128ELi384ELi128ELb0ELb1ELb1ELb0ELb1ELb1EEEEEEEEEvNT_6ParamsE)
	.align		4
        /*00ec*/ 	.word	index@(__assertfail)
	.align		4
        /*00f0*/ 	.word	index@(_ZN7cutlass13device_kernelIN5flash11enable_sm90INS1_16FlashAttnFwdSm90INS1_25CollectiveMainloopFwdSm90ILi2EN4cute5tupleIJNS5_1CILi1EEES8_S8_EEENS6_IJNS7_ILi192EEENS7_ILi128EEENS7_ILi96EEEEEELi96ENS_12float_e4m3_tEfNS_4arch4Sm90ELb0ELb0ELb1ELb1ELb1ELb1ELb0ELb1ELb1ELb1ELb0ELb0EEENS1_21CollectiveEpilogueFwdINS6_IJSA_SC_SB_EEES9_NS_10bfloat16_tESG_Li384ELb1ELb1ELb0ELb1EEENS1_36VarlenDynamicPersistentTileSchedulerILi192ELi128ELi384ELi128ELb0ELb1ELb1ELb0ELb1ELb1EEEEEEEEEvNT_6ParamsE)
	.align		4
        /*00f4*/ 	.word	index@(__assertfail)
	.align		4
        /*00f8*/ 	.word	index@(_ZN7cutlass13device_kernelIN5flash11enable_sm90INS1_16FlashAttnFwdSm90INS1_25CollectiveMainloopFwdSm90ILi2EN4cute5tupleIJNS5_1CILi1EEES8_S8_EEENS6_IJNS7_ILi192EEENS7_ILi128EEENS7_ILi96EEEEEELi96ENS_12float_e4m3_tEfNS_4arch4Sm90ELb0ELb1ELb1ELb0ELb1ELb0ELb0ELb1ELb1ELb1ELb0ELb0EEENS1_21CollectiveEpilogueFwdINS6_IJSA_SC_SB_EEES9_NS_10bfloat16_tESG_Li384ELb0ELb1ELb0ELb1EEENS1_30DynamicPersistentTileSchedulerILi384ELi128ELb0ELb1ELb1EEEEEEEEEvNT_6ParamsE)
	.align		4
        /*00fc*/ 	.word	index@(__assertfail)
	.align		4
        /*0100*/ 	.word	index@(_ZN7cutlass13device_kernelIN5flash11enable_sm90INS1_16FlashAttnFwdSm90INS1_25CollectiveMainloopFwdSm90ILi2EN4cute5tupleIJNS5_1CILi1EEES8_S8_EEENS6_IJNS7_ILi192EEENS7_ILi128EEENS7_ILi96EEEEEELi96ENS_12float_e4m3_tEfNS_4arch4Sm90ELb0ELb1ELb1ELb1ELb1ELb0ELb0ELb1ELb1ELb1ELb0ELb0EEENS1_21CollectiveEpilogueFwdINS6_IJSA_SC_SB_EEES9_NS_10bfloat16_tESG_Li384ELb1ELb1ELb0ELb1EEENS1_36VarlenDynamicPersistentTileSchedulerILi192ELi128ELi384ELi128ELb0ELb1ELb1ELb1ELb0ELb1EEEEEEEEEvNT_6ParamsE)
	.align		4
        /*0104*/ 	.word	index@(__assertfail)
	.align		4
        /*0108*/ 	.word	index@(_ZN7cutlass13device_kernelIN5flash11enable_sm90INS1_16FlashAttnFwdSm90INS1_25CollectiveMainloopFwdSm90ILi2EN4cute5tupleIJNS5_1CILi1EEES8_S8_EEENS6_IJNS7_ILi192EEENS7_ILi128EEENS7_ILi96EEEEEELi96ENS_12float_e4m3_tEfNS_4arch4Sm90ELb0ELb1ELb1ELb1ELb1ELb1ELb0ELb1ELb1ELb1ELb0ELb0EEENS1_21CollectiveEpilogueFwdINS6_IJSA_SC_SB_EEES9_NS_10bfloat16_tESG_Li384ELb1ELb1ELb0ELb1EEENS1_36VarlenDynamicPersistentTileSchedulerILi192ELi128ELi384ELi128ELb0ELb1ELb1ELb1ELb0ELb1EEEEEEEEEvNT_6ParamsE)
	.align		4
        /*010c*/ 	.word	index@(__assertfail)
	.align		4
        /*0110*/ 	.word	index@(_ZN7cutlass13device_kernelIN5flash11enable_sm90INS1_16FlashAttnFwdSm90INS1_25CollectiveMainloopFwdSm90ILi2EN4cute5tupleIJNS5_1CILi1EEES8_S8_EEENS6_IJNS7_ILi192EEENS7_ILi128EEENS7_ILi96EEEEEELi96ENS_12float_e4m3_tEfNS_4arch4Sm90ELb1ELb0ELb1ELb0ELb1ELb0ELb0ELb1ELb1ELb1ELb0ELb0EEENS1_21CollectiveEpilogueFwdINS6_IJSA_SC_SB_EEES9_NS_10bfloat16_tESG_Li384ELb0ELb1ELb0ELb1EEENS1_30DynamicPersistentTileSchedulerILi384ELi128ELb0ELb1ELb1EEEEEEEEEvNT_6ParamsE)
	.align		4
        /*0114*/ 	.word	index@(__assertfail)
	.align		4
        /*0118*/ 	.word	index@(_ZN7cutlass13device_kernelIN5flash11enable_sm90INS1_16FlashAttnFwdSm90INS1_25CollectiveMainloopFwdSm90ILi2EN4cute5tupleIJNS5_1CILi1EEES8_S8_EEENS6_IJNS7_ILi192EEENS7_ILi128EEENS7_ILi96EEEEEELi96ENS_12float_e4m3_tEfNS_4arch4Sm90ELb1ELb0ELb1ELb1ELb1ELb0ELb0ELb1ELb1ELb1ELb0ELb0EEENS1_21CollectiveEpilogueFwdINS6_IJSA_SC_SB_EEES9_NS_10bfloat16_tESG_Li384ELb1ELb1ELb0ELb1EEENS1_36VarlenDynamicPersistentTileSchedulerILi192ELi128ELi384ELi128ELb0ELb1ELb1ELb1ELb1ELb1EEEEEEEEEvNT_6ParamsE)
	.align		4
        /*011c*/ 	.word	index@(__assertfail)
	.align		4
        /*0120*/ 	.word	index@(_ZN7cutlass13device_kernelIN5flash11enable_sm90INS1_16FlashAttnFwdSm90INS1_25CollectiveMainloopFwdSm90ILi2EN4cute5tupleIJNS5_1CILi1EEES8_S8_EEENS6_IJNS7_ILi192EEENS7_ILi128EEENS7_ILi96EEEEEELi96ENS_12float_e4m3_tEfNS_4arch4Sm90ELb1ELb0ELb1ELb1ELb1ELb1ELb0ELb1ELb1ELb1ELb0ELb0EEENS1_21CollectiveEpilogueFwdINS6_IJSA_SC_SB_EEES9_NS_10bfloat16_tESG_Li384ELb1ELb1ELb0ELb1EEENS1_36VarlenDynamicPersistentTileSchedulerILi192ELi128ELi384ELi128ELb0ELb1ELb1ELb1ELb1ELb1EEEEEEEEEvNT_6ParamsE)
	.align		4
        /*0124*/ 	.word	index@(__assertfail)
	.align		4
        /*0128*/ 	.word	index@(_ZN7cutlass13device_kernelIN5flash11enable_sm90INS1_16FlashAttnFwdSm90INS1_25CollectiveMainloopFwdSm90ILi2EN4cute5tupleIJNS5_1CILi1EEES8_S8_EEENS6_IJNS7_ILi192EEENS7_ILi160EEENS7_ILi64EEEEEELi64ENS_12float_e4m3_tEfNS_4arch4Sm90ELb0ELb0ELb1ELb0ELb1ELb0ELb0ELb1ELb1ELb1ELb0ELb0EEENS1_21CollectiveEpilogueFwdINS6_IJSA_SC_SB_EEES9_NS_10bfloat16_tESG_Li384ELb0ELb1ELb0ELb1EEENS1_29StaticPersistentTileSchedulerILb0EEEEEEEEEvNT_6ParamsE)
	.align		4
        /*012c*/ 	.word	index@(__assertfail)
	.align		4
        /*0130*/ 	.word	index@(_ZN7cutlass13device_kernelIN5flash11enable_sm90INS1_16FlashAttnFwdSm90INS1_25CollectiveMainloopFwdSm90ILi2EN4cute5tupleIJNS5_1CILi1EEES8_S8_EEENS6_IJNS7_ILi192EEENS7_ILi160EEENS7_ILi64EEEEEELi64ENS_12float_e4m3_tEfNS_4arch4Sm90ELb0ELb0ELb1ELb1ELb1ELb0ELb0ELb1ELb1ELb1ELb0ELb0EEENS1_21CollectiveEpilogueFwdINS6_IJSA_SC_SB_EEES9_NS_10bfloat16_tESG_Li384ELb1ELb1ELb0ELb1EEENS1_36VarlenDynamicPersistentTileSchedulerILi192ELi160ELi384ELi128ELb0ELb1ELb1ELb0ELb1ELb1EEEEEEEEEvNT_6ParamsE)
	.align		4
        /*0134*/ 	.word	index@(__assertfail)
	.align		4
        /*0138*/ 	.word	index@(_ZN7cutlass13device_kernelIN5flash11enable_sm90INS1_16FlashAttnFwdSm90INS1_25CollectiveMainloopFwdSm90ILi2EN4cute5tupleIJNS5_1CILi1EEES8_S8_EEENS6_IJNS7_ILi192EEENS7_ILi160EEENS7_ILi64EEEEEELi64ENS_12float_e4m3_tEfNS_4arch4Sm90ELb0ELb0ELb1ELb1ELb1ELb1ELb0ELb1ELb1ELb1ELb0ELb0EEENS1_21CollectiveEpilogueFwdINS6_IJSA_SC_SB_EEES9_NS_10bfloat16_tESG_Li384ELb1ELb1ELb0ELb1EEENS1_36VarlenDynamicPersistentTileSchedulerILi192ELi160ELi384ELi128ELb0ELb1ELb1ELb0ELb1ELb1EEEEEEEEEvNT_6ParamsE)
	.align		4
        /*013c*/ 	.word	index@(__assertfail)
	.align		4
        /*0140*/ 	.word	index@(_ZN7cutlass13device_kernelIN5flash11enable_sm90INS1_16FlashAttnFwdSm90INS1_25CollectiveMainloopFwdSm90ILi2EN4cute5tupleIJNS5_1CILi1EEES8_S8_EEENS6_IJNS7_ILi192EEENS7_ILi160EEENS7_ILi64EEEEEELi64ENS_12float_e4m3_tEfNS_4arch4Sm90ELb0ELb1ELb1ELb0ELb1ELb0ELb0ELb1ELb1ELb1ELb0ELb0EEENS1_21CollectiveEpilogueFwdINS6_IJSA_SC_SB_EEES9_NS_10bfloat16_tESG_Li384ELb0ELb1ELb0ELb1EEENS1_30DynamicPersistentTileSchedulerILi384ELi128ELb0ELb1ELb1EEEEEEEEEvNT_6ParamsE)
	.align		4
        /*0144*/ 	.word	index@(__assertfail)
	.align		4
        /*0148*/ 	.word	index@(_ZN7cutlass13device_kernelIN5flash11enable_sm90INS1_16FlashAttnFwdSm90INS1_25CollectiveMainloopFwdSm90ILi2EN4cute5tupleIJNS5_1CILi1EEES8_S8_EEENS6_IJNS7_ILi192EEENS7_ILi160EEENS7_ILi64EEEEEELi64ENS_12float_e4m3_tEfNS_4arch4Sm90ELb0ELb1ELb1ELb1ELb1ELb0ELb0ELb1ELb1ELb1ELb0ELb0EEENS1_21CollectiveEpilogueFwdINS6_IJSA_SC_SB_EEES9_NS_10bfloat16_tESG_Li384ELb1ELb1ELb0ELb1EEENS1_36VarlenDynamicPersistentTileSchedulerILi192ELi160ELi384ELi128ELb0ELb1ELb1ELb1ELb0ELb1EEEEEEEEEvNT_6ParamsE)
	.align		4
        /*014c*/ 	.word	index@(__assertfail)
	.align		4
        /*0150*/ 	.word	index@(_ZN7cutlass13device_kernelIN5flash11enable_sm90INS1_16FlashAttnFwdSm90INS1_25CollectiveMainloopFwdSm90ILi2EN4cute5tupleIJNS5_1CILi1EEES8_S8_EEENS6_IJNS7_ILi192EEENS7_ILi160EEENS7_ILi64EEEEEELi64ENS_12float_e4m3_tEfNS_4arch4Sm90ELb0ELb1ELb1ELb1ELb1ELb1ELb0ELb1ELb1ELb1ELb0ELb0EEENS1_21CollectiveEpilogueFwdINS6_IJSA_SC_SB_EEES9_NS_10bfloat16_tESG_Li384ELb1ELb1ELb0ELb1EEENS1_36VarlenDynamicPersistentTileSchedulerILi192ELi160ELi384ELi128ELb0ELb1ELb1ELb1ELb0ELb1EEEEEEEEEvNT_6ParamsE)
	.align		4
        /*0154*/ 	.word	index@(__assertfail)
	.align		4
        /*0158*/ 	.word	index@(_ZN7cutlass13device_kernelIN5flash11enable_sm90INS1_16FlashAttnFwdSm90INS1_25CollectiveMainloopFwdSm90ILi2EN4cute5tupleIJNS5_1CILi1EEES8_S8_EEENS6_IJNS7_ILi192EEENS7_ILi160EEENS7_ILi64EEEEEELi64ENS_12float_e4m3_tEfNS_4arch4Sm90ELb1ELb0ELb1ELb0ELb1ELb0ELb0ELb1ELb1ELb1ELb0ELb0EEENS1_21CollectiveEpilogueFwdINS6_IJSA_SC_SB_EEES9_NS_10bfloat16_tESG_Li384ELb0ELb1ELb0ELb1EEENS1_30DynamicPersistentTileSchedulerILi384ELi128ELb0ELb1ELb1EEEEEEEEEvNT_6ParamsE)
	.align		4
        /*015c*/ 	.word	index@(__assertfail)
	.align		4
        /*0160*/ 	.word	index@(_ZN7cutlass13device_kernelIN5flash11enable_sm90INS1_16FlashAttnFwdSm90INS1_25CollectiveMainloopFwdSm90ILi2EN4cute5tupleIJNS5_1CILi1EEES8_S8_EEENS6_IJNS7_ILi192EEENS7_ILi160EEENS7_ILi64EEEEEELi64ENS_12float_e4m3_tEfNS_4arch4Sm90ELb1ELb0ELb1ELb1ELb1ELb0ELb0ELb1ELb1ELb1ELb0ELb0EEENS1_21CollectiveEpilogueFwdINS6_IJSA_SC_SB_EEES9_NS_10bfloat16_tESG_Li384ELb1ELb1ELb0ELb1EEENS1_36VarlenDynamicPersistentTileSchedulerILi192ELi160ELi384ELi128ELb0ELb1ELb1ELb1ELb1ELb1EEEEEEEEEvNT_6ParamsE)
	.align		4
        /*0164*/ 	.word	index@(__assertfail)
	.align		4
        /*0168*/ 	.word	index@(_ZN7cutlass13device_kernelIN5flash11enable_sm90INS1_16FlashAttnFwdSm90INS1_25CollectiveMainloopFwdSm90ILi2EN4cute5tupleIJNS5_1CILi1EEES8_S8_EEENS6_IJNS7_ILi192EEENS7_ILi160EEENS7_ILi64EEEEEELi64ENS_12float_e4m3_tEfNS_4arch4Sm90ELb1ELb0ELb1ELb1ELb1ELb1ELb0ELb1ELb1ELb1ELb0ELb0EEENS1_21CollectiveEpilogueFwdINS6_IJSA_SC_SB_EEES9_NS_10bfloat16_tESG_Li384ELb1ELb1ELb0ELb1EEENS1_36VarlenDynamicPersistentTileSchedulerILi192ELi160ELi384ELi128ELb0ELb1ELb1ELb1ELb1ELb1EEEEEEEEEvNT_6ParamsE)
	.align		4
        /*016c*/ 	.word	index@(__assertfail)
	.align		4
        /*0170*/ 	.word	0x00000000
	.align		4
        /*0174*/ 	.word	0xfffffffe
	.align		4
        /*0178*/ 	.word	0x00000000
	.align		4
        /*017c*/ 	.word	0xfffffffd
	.align		4
        /*0180*/ 	.word	0x00000000
	.align		4
        /*0184*/ 	.word	0xfffffffc


//--------------------- .nv.constant4             --------------------------
	.section	.nv.constant4,"a",@progbits
	.align	8
	.align		8
.nv.constant4:
        /*0000*/ 	.dword	__assertfail
	.align		8
        /*0008*/ 	.dword	__unnamed_1
	.align		8
        /*0010*/ 	.dword	__unnamed_2
	.align		8
        /*0018*/ 	.dword	__unnamed_3
	.align		8
        /*0020*/ 	.dword	__unnamed_4
	.align		8
        /*0028*/ 	.dword	__unnamed_5
	.align		8
        /*0030*/ 	.dword	__unnamed_6
	.align		8
        /*0038*/ 	.dword	_ZZN5flash28permute_output_fp8_VcolmajorIN4cute6TensorINS1_11ArrayEngineIN7cutlass10bfloat16_tELm32EEENS1_6LayoutINS1_5tupleIJNS8_IJNS1_1CILi2EEESA_NS9_ILi8EEEEEENS9_ILi1EEESD_EEENS8_IJNS8_IJSD_SA_NS9_ILi4EEEEEENS9_ILi0EEESH_EEEEEEEEEvRT_E9upper_map
	.align		8
        /*0040*/ 	.dword	__unnamed_7
	.align		8
        /*0048*/ 	.dword	__unnamed_8
	.align		8
        /*0050*/ 	.dword	__unnamed_9
	.align		8
        /*0058*/ 	.dword	__unnamed_10
	.align		8
        /*0060*/ 	.dword	__unnamed_11
	.align		8
        /*0068*/ 	.dword	__unnamed_12
	.align		8
        /*0070*/ 	.dword	_ZZN5flash28permute_output_fp8_VcolmajorIN4cute6TensorINS1_11ArrayEngineIN7cutlass10bfloat16_tELm48EEENS1_6LayoutINS1_5tupleIJNS8_IJNS1_1CILi2EEESA_NS9_ILi12EEEEEENS9_ILi1EEESD_EEENS8_IJNS8_IJSD_SA_NS9_ILi4EEEEEENS9_ILi0EEESH_EEEEEEEEEvRT_E9upper_map
	.align		8
        /*0078*/ 	.dword	__unnamed_13
	.align		8
        /*0080*/ 	.dword	__unnamed_14
	.align		8
        /*0088*/ 	.dword	__unnamed_15
	.align		8
        /*0090*/ 	.dword	__unnamed_16
	.align		8
        /*0098*/ 	.dword	__unnamed_17
	.align		8
        /*00a0*/ 	.dword	__unnamed_18
	.align		8
        /*00a8*/ 	.dword	_ZZN5flash28permute_output_fp8_VcolmajorIN4cute6TensorINS1_11ArrayEngineIN7cutlass10bfloat16_tELm64EEENS1_6LayoutINS1_5tupleIJNS8_IJNS1_1CILi2EEESA_NS9_ILi16EEEEEENS9_ILi1EEESD_EEENS8_IJNS8_IJSD_SA_NS9_ILi4EEEEEENS9_ILi0EEESH_EEEEEEEEEvRT_E9upper_map
	.align		8
        /*00b0*/ 	.dword	__unnamed_19
	.align		8
        /*00b8*/ 	.dword	__unnamed_20
	.align		8
        /*00c0*/ 	.dword	__unnamed_21
	.align		8
        /*00c8*/ 	.dword	__unnamed_22
	.align		8
        /*00d0*/ 	.dword	__unnamed_23
	.align		8
        /*00d8*/ 	.dword	_ZZN5flash28permute_output_fp8_VcolmajorIN4cute6TensorINS1_11ArrayEngineIN7cutlass10bfloat16_tELm96EEENS1_6LayoutINS1_5tupleIJNS8_IJNS1_1CILi2EEESA_NS9_ILi24EEEEEENS9_ILi1EEESD_EEENS8_IJNS8_IJSD_SA_NS9_ILi4EEEEEENS9_ILi0EEESH_EEEEEEEEEvRT_E9upper_map
	.align		8
        /*00e0*/ 	.dword	__unnamed_24
	.align		8
        /*00e8*/ 	.dword	__unnamed_25
	.align		8
        /*00f0*/ 	.dword	__unnamed_26
	.align		8
        /*00f8*/ 	.dword	__unnamed_27
	.align		8
        /*0100*/ 	.dword	__unnamed_28
	.align		8
        /*0108*/ 	.dword	__unnamed_29
	.align		8
        /*0110*/ 	.dword	__unnamed_30
	.align		8
        /*0118*/ 	.dword	__unnamed_31
	.align		8
        /*0120*/ 	.dword	__unnamed_32
	.align		8
        /*0128*/ 	.dword	_ZZN5flash28permute_output_fp8_VcolmajorIN4cute6TensorINS1_11ArrayEngineIN7cutlass10bfloat16_tELm128EEENS1_6LayoutINS1_5tupleIJNS8_IJNS1_1CILi2EEESA_NS9_ILi32EEEEEENS9_ILi1EEESD_EEENS8_IJNS8_IJSD_SA_NS9_ILi4EEEEEENS9_ILi0EEESH_EEEEEEEEEvRT_E9upper_map
	.align		8
        /*0130*/ 	.dword	__unnamed_33
	.align		8
        /*0138*/ 	.dword	__unnamed_34
	.align		8
        /*0140*/ 	.dword	__unnamed_35
	.align		8
        /*0148*/ 	.dword	__unnamed_36
	.align		8
        /*0150*/ 	.dword	__unnamed_37
	.align		8
        /*0158*/ 	.dword	_ZN80_INTERNAL_56c05319_44_flash_fwd_hdimall_e4m3_paged_softcap_sm90_cu_c784774a_43154cuda3std3__45__cpo5beginE
	.align		8
        /*0160*/ 	.dword	_ZN80_INTERNAL_56c05319_44_flash_fwd_hdimall_e4m3_paged_softcap_sm90_cu_c784774a_43154cuda3std3__45__cpo3endE
	.align		8
        /*0168*/ 	.dword	_ZN80_INTERNAL_56c05319_44_flash_fwd_hdimall_e4m3_paged_softcap_sm90_cu_c784774a_43154cuda3std3__45__cpo6cbeginE
	.align		8
        /*0170*/ 	.dword	_ZN80_INTERNAL_56c05319_44_flash_fwd_hdimall_e4m3_paged_softcap_sm90_cu_c784774a_43154cuda3std3__45__cpo4cendE
	.align		8
        /*0178*/ 	.dword	_ZN80_INTERNAL_56c05319_44_flash_fwd_hdimall_e4m3_paged_softcap_sm90_cu_c784774a_43154cuda3std3__482_GLOBAL__N__56c05319_44_flash_fwd_hdimall_e4m3_paged_softcap_sm90_cu_c784774a_43156ignoreE
	.align		8
        /*0180*/ 	.dword	_ZN80_INTERNAL_56c05319_44_flash_fwd_hdimall_e4m3_paged_softcap_sm90_cu_c784774a_43154cuda3std3__419piecewise_constructE
	.align		8
        /*0188*/ 	.dword	_ZN80_INTERNAL_56c05319_44_flash_fwd_hdimall_e4m3_paged_softcap_sm90_cu_c784774a_43154cuda3std3__48in_placeE
	.align		8
        /*0190*/ 	.dword	_ZN80_INTERNAL_56c05319_44_flash_fwd_hdimall_e4m3_paged_softcap_sm90_cu_c784774a_43154cuda3std6ranges3__45__cpo4swapE
	.align		8
        /*0198*/ 	.dword	_ZN80_INTERNAL_56c05319_44_flash_fwd_hdimall_e4m3_paged_softcap_sm90_cu_c784774a_43154cuda3std6ranges3__45__cpo9iter_moveE
	.align		8
        /*01a0*/ 	.dword	_ZN80_INTERNAL_56c05319_44_flash_fwd_hdimall_e4m3_paged_softcap_sm90_cu_c784774a_43154cute7productE
	.align		8
        /*01a8*/ 	.dword	_ZN80_INTERNAL_56c05319_44_flash_fwd_hdimall_e4m3_paged_softcap_sm90_cu_c784774a_43154cute1_E
	.align		8
        /*01b0*/ 	.dword	$str$23
	.align		8
        /*01b8*/ 	.dword	$str$24


//--------------------- .text._ZN7cutlass13device_kernelIN5flash11enable_sm90INS1_16FlashAttnFwdSm90INS1_25CollectiveMainloopFwdSm90ILi2EN4cute5tupleIJNS5_1CILi1EEES8_S8_EEENS6_IJNS7_ILi128EEESA_NS7_ILi256EEEEEELi256ENS_12float_e4m3_tEfNS_4arch4Sm90ELb0ELb0ELb1ELb0ELb1ELb0ELb0ELb1ELb0ELb1ELb0ELb0EEENS1_21CollectiveEpilogueFwdINS6_IJSA_SB_SA_EEES9_NS_10bfloat16_tESF_Li256ELb0ELb1ELb0ELb1EEENS1_29StaticPersistentTileSchedulerILb0EEEEEEEEEvNT_6ParamsE --------------------------
	.section	.text._ZN7cutlass13device_kernelIN5flash11enable_sm90INS1_16FlashAttnFwdSm90INS1_25CollectiveMainloopFwdSm90ILi2EN4cute5tupleIJNS5_1CILi1EEES8_S8_EEENS6_IJNS7_ILi128EEESA_NS7_ILi256EEEEEELi256ENS_12float_e4m3_tEfNS_4arch4Sm90ELb0ELb0ELb1ELb0ELb1ELb0ELb0ELb1ELb0ELb1ELb0ELb0EEENS1_21CollectiveEpilogueFwdINS6_IJSA_SB_SA_EEES9_NS_10bfloat16_tESF_Li256ELb0ELb1ELb0ELb1EEENS1_29StaticPersistentTileSchedulerILb0EEEEEEEEEvNT_6ParamsE,"ax",@progbits
	.align	128
.text._ZN7cutlass13device_kernelIN5flash11enable_sm90INS1_16FlashAttnFwdSm90INS1_25CollectiveMainloopFwdSm90ILi2EN4cute5tupleIJNS5_1CILi1EEES8_S8_EEENS6_IJNS7_ILi128EEESA_NS7_ILi256EEEEEELi256ENS_12float_e4m3_tEfNS_4arch4Sm90ELb0ELb0ELb1ELb0ELb1ELb0ELb0ELb1ELb0ELb1ELb0ELb0EEENS1_21CollectiveEpilogueFwdINS6_IJSA_SB_SA_EEES9_NS_10bfloat16_tESF_Li256ELb0ELb1ELb0ELb1EEENS1_29StaticPersistentTileSchedulerILb0EEEEEEEEEvNT_6ParamsE:
        .type           _ZN7cutlass13device_kernelIN5flash11enable_sm90INS1_16FlashAttnFwdSm90INS1_25CollectiveMainloopFwdSm90ILi2EN4cute5tupleIJNS5_1CILi1EEES8_S8_EEENS6_IJNS7_ILi128EEESA_NS7_ILi256EEEEEELi256ENS_12float_e4m3_tEfNS_4arch4Sm90ELb0ELb0ELb1ELb0ELb1ELb0ELb0ELb1ELb0ELb1ELb0ELb0EEENS1_21CollectiveEpilogueFwdINS6_IJSA_SB_SA_EEES9_NS_10bfloat16_tESF_Li256ELb0ELb1ELb0ELb1EEENS1_29StaticPersistentTileSchedulerILb0EEEEEEEEEvNT_6ParamsE,@function
        .size           _ZN7cutlass13device_kernelIN5flash11enable_sm90INS1_16FlashAttnFwdSm90INS1_25CollectiveMainloopFwdSm90ILi2EN4cute5tupleIJNS5_1CILi1EEES8_S8_EEENS6_IJNS7_ILi128EEESA_NS7_ILi256EEEEEELi256ENS_12float_e4m3_tEfNS_4arch4Sm90ELb0ELb0ELb1ELb0ELb1ELb0ELb0ELb1ELb0ELb1ELb0ELb0EEENS1_21CollectiveEpilogueFwdINS6_IJSA_SB_SA_EEES9_NS_10bfloat16_tESF_Li256ELb0ELb1ELb0ELb1EEENS1_29StaticPersistentTileSchedulerILb0EEEEEEEEEvNT_6ParamsE,(.L_x_15825 - _ZN7cutlass13device_kernelIN5flash11enable_sm90INS1_16FlashAttnFwdSm90INS1_25CollectiveMainloopFwdSm90ILi2EN4cute5tupleIJNS5_1CILi1EEES8_S8_EEENS6_IJNS7_ILi128EEESA_NS7_ILi256EEEEEELi256ENS_12float_e4m3_tEfNS_4arch4Sm90ELb0ELb0ELb1ELb0ELb1ELb0ELb0ELb1ELb0ELb1ELb0ELb0EEENS1_21CollectiveEpilogueFwdINS6_IJSA_SB_SA_EEES9_NS_10bfloat16_tESF_Li256ELb0ELb1ELb0ELb1EEENS1_29StaticPersistentTileSchedulerILb0EEEEEEEEEvNT_6ParamsE)
        .other          _ZN7cutlass13device_kernelIN5flash11enable_sm90INS1_16FlashAttnFwdSm90INS1_25CollectiveMainloopFwdSm90ILi2EN4cute5tupleIJNS5_1CILi1EEES8_S8_EEENS6_IJNS7_ILi128EEESA_NS7_ILi256EEEEEELi256ENS_12float_e4m3_tEfNS_4arch4Sm90ELb0ELb0ELb1ELb0ELb1ELb0ELb0ELb1ELb0ELb1ELb0ELb0EEENS1_21CollectiveEpilogueFwdINS6_IJSA_SB_SA_EEES9_NS_10bfloat16_tESF_Li256ELb0ELb1ELb0ELb1EEENS1_29StaticPersistentTileSchedulerILb0EEEEEEEEEvNT_6ParamsE,@"STO_CUDA_ENTRY STV_DEFAULT"
_ZN7cutlass13device_kernelIN5flash11enable_sm90INS1_16FlashAttnFwdSm90INS1_25CollectiveMainloopFwdSm90ILi2EN4cute5tupleIJNS5_1CILi1EEES8_S8_EEENS6_IJNS7_ILi128EEESA_NS7_ILi256EEEEEELi256ENS_12float_e4m3_tEfNS_4arch4Sm90ELb0ELb0ELb1ELb0ELb1ELb0ELb0ELb1ELb0ELb1ELb0ELb0EEENS1_21CollectiveEpilogueFwdINS6_IJSA_SB_SA_EEES9_NS_10bfloat16_tESF_Li256ELb0ELb1ELb0ELb1EEENS1_29StaticPersistentTileSchedulerILb0EEEEEEEEEvNT_6ParamsE:
[----:B------:R-:W0:Y:S02]  /*0000*/  LDC R1, c[0x0][0x28] ;  /* 0x00000a00ff017b82 */ /* 0x000e240000000800 */
[----:B0-----:R-:W-:Y:S01]  /*0010*/  VIADD R1, R1, 0xfffffff0 ;  /* 0xfffffff001017836 */ /* 0x001fe20000000000 */
[----:B------:R-:W0:Y:S01]  /*0020*/  S2R R3, SR_TID.X ;  /* 0x0000000000037919 */ /* 0x000e220000002100 */
[----:B------:R-:W-:Y:S01]  /*0030*/  ELECT P0, URZ, PT ;  /* 0x00000000003f782f */ /* 0x000fe20003800000 */
[----:B------:R-:W-:Y:S01]  /*0040*/  UMOV UR4, 0x80 ;  /* 0x0000008000047882 */ /* 0x000fe20000000000 */
[----:B------:R-:W-:Y:S01]  /*0050*/  UMOV UR7, 0x100 ;  /* 0x0000010000077882 */ /* 0x000fe20000000000 */
[--C-:B0-----:R-:W-:Y:S02]  /*0060*/  SHF.R.U32.HI R0, RZ, 0x5, R3.reuse ;  /* 0x00000005ff007819 */ /* 0x101fe40000011603 */
[----:B------:R-:W-:-:S03]  /*0070*/  SHF.R.U32.HI R3, RZ, 0x7, R3 ;  /* 0x00000007ff037819 */ /* 0x000fc60000011603 */
[----:B------:R-:W0:Y:S04]  /*0080*/  SHFL.IDX PT, R2, R0, RZ, 0x1f ;  /* 0x00001fff00027589 */ /* 0x000e2800000e0000 */
[----:B------:R-:W1:Y:S01]  /*0090*/  SHFL.IDX PT, R3, R3, RZ, 0x1f ;  /* 0x00001fff03037589 */ /* 0x000e6200000e0000 */
[C---:B0-----:R-:W-:Y:S02]  /*00a0*/  ISETP.NE.OR P0, PT, R2.reuse, RZ, !P0 ;  /* 0x000000ff0200720c */ /* 0x041fe40004705670 */
[----:B------:R-:W-:-:S11]  /*00b0*/  ISETP.NE.AND P1, PT, R2, RZ, PT ;  /* 0x000000ff0200720c */ /* 0x000fd60003f25270 */
[----:B------:R-:W-:Y:S01]  /*00c0*/  VOTEU.ALL UP0, P0 ;  /* 0x00000000003f7886 */ /* 0x000fe20000000000 */
[----:B------:R-:W-:-:S04]  /*00d0*/  VOTEU.ALL UP1, P0 ;  /* 0x00000000003f7886 */ /* 0x000fc80000020000 */
[----:B------:R-:W0:Y:S01]  /*00e0*/  @!UP0 S2UR UR8, SR_CgaCtaId ;  /* 0x00000000000889c3 */ /* 0x000e220000008800 */
[----:B------:R-:W-:Y:S01]  /*00f0*/  @!UP0 UMOV UR6, 0x400 ;  /* 0x0000040000068882 */ /* 0x000fe20000000000 */
[----:B------:R-:W-:-:S04]  /*0100*/  @!UP0 UIADD3 UR4, -UR4, 0x100000, URZ ;  /* 0x0010000004048890 */ /* 0x000fc8000fffe13f */
[----:B------:R-:W-:Y:S02]  /*0110*/  @!UP0 USHF.L.U32 UR5, UR4, 0xb, URZ ;  /* 0x0000000b04058899 */ /* 0x000fe4000800063f */
[----:B------:R-:W-:Y:S02]  /*0120*/  @!UP0 USHF.L.U32 UR4, UR4, 0x1, URZ ;  /* 0x0000000104048899 */ /* 0x000fe4000800063f */
[----:B0-----:R-:W-:Y:S02]  /*0130*/  @!UP0 ULEA UR8, UR8, UR6, 0x18 ;  /* 0x0000000608088291 */ /* 0x001fe4000f8ec03f */
[----:B------:R-:W-:-:S04]  /*0140*/  @!UP0 UIADD3 UR6, -UR7, 0x100000, URZ ;  /* 0x0010000007068890 */ /* 0x000fc8000fffe13f */
[----:B------:R-:W-:Y:S02]  /*0150*/  @!UP0 USHF.L.U32 UR7, UR6, 0xb, URZ ;  /* 0x0000000b06078899 */ /* 0x000fe4000800063f */
[----:B------:R-:W-:Y:S01]  /*0160*/  @!UP0 USHF.L.U32 UR6, UR6, 0x1, URZ ;  /* 0x0000000106068899 */ /* 0x000fe2000800063f */
[----:B------:R-:W-:-:S05]  /*0170*/  VOTEU.ALL UP0, P0 ;  /* 0x00000000003f7886 */ /* 0x000fca0000000000 */
[----:B------:R0:W2:Y:S06]  /*0180*/  @!UP0 SYNCS.EXCH.64 URZ, [UR8+0x38800], UR4 ;  /* 0x03880004083f85b2 */ /* 0x0000ac0008000100 */
[----:B------:R0:W3:Y:S02]  /*0190*/  @!UP1 SYNCS.EXCH.64 URZ, [UR8+0x38820], UR6 ;  /* 0x03882006083f95b2 */ /* 0x0000e40008000100 */
[----:B01----:R-:W-:Y:S05]  /*01a0*/  @P1 BRA `(.L_x_0) ;  /* 0x0000000000481947 */ /* 0x003fea0003800000 */
[----:B------:R-:W0:Y:S01]  /*01b0*/  S2UR UR5, SR_CgaCtaId ;  /* 0x00000000000579c3 */ /* 0x000e220000008800 */
[----:B------:R-:W-:Y:S01]  /*01c0*/  UMOV UR4, 0x400 ;  /* 0x0000040000047882 */ /* 0x000fe20000000000 */
[----:B------:R-:W-:Y:S01]  /*01d0*/  UMOV UR6, 0x80 ;  /* 0x0000008000067882 */ /* 0x000fe20000000000 */
[----:B------:R-:W-:Y:S01]  /*01e0*/  UMOV UR7, 0x100 ;  /* 0x0000010000077882 */ /* 0x000fe20000000000 */
[----:B------:R-:W-:Y:S01]  /*01f0*/  ELECT P0, URZ, PT ;  /* 0x00000000003f782f */ /* 0x000fe20003800000 */
[----:B0-----:R-:W-:Y:S02]  /*0200*/  ULEA UR8, UR5, UR4, 0x18 ;  /* 0x0000000405087291 */ /* 0x001fe4000f8ec03f */
[----:B------:R-:W-:-:S04]  /*0210*/  UIADD3 UR4, -UR6, 0x100000, URZ ;  /* 0x0010000006047890 */ /* 0x000fc8000fffe13f */
[----:B------:R-:W-:Y:S02]  /*0220*/  USHF.L.U32 UR5, UR4, 0xb, URZ ;  /* 0x0000000b04057899 */ /* 0x000fe4000800063f */
[----:B------:R-:W-:Y:S02]  /*0230*/  USHF.L.U32 UR4, UR4, 0x1, URZ ;  /* 0x0000000104047899 */ /* 0x000fe4000800063f */
[----:B------:R-:W-:-:S04]  /*0240*/  UIADD3 UR6, -UR7, 0x100000, URZ ;  /* 0x0010000007067890 */ /* 0x000fc8000fffe13f */
[----:B------:R-:W-:Y:S02]  /*0250*/  USHF.L.U32 UR7, UR6, 0xb, URZ ;  /* 0x0000000b06077899 */ /* 0x000fe4000800063f */
[----:B------:R-:W-:Y:S01]  /*0260*/  USHF.L.U32 UR6, UR6, 0x1, URZ ;  /* 0x0000000106067899 */ /* 0x000fe2000800063f */
[----:B------:R-:W0:Y:S03]  /*0270*/  FENCE.VIEW.ASYNC.S ;  /* 0x00000000000073c6 */ /* 0x000e260000000000 */
[----:B0-----:R0:W1:Y:S08]  /*0280*/  SYNCS.EXCH.64 URZ, [UR8+0x38830], UR4 ;  /* 0x03883004083f75b2 */ /* 0x0010700008000100 */
[----:B------:R0:W4:Y:S01]  /*0290*/  SYNCS.EXCH.64 URZ, [UR8+0x38840], UR6 ;  /* 0x03884006083f75b2 */ /* 0x0001220008000100 */
[----:B------:R0:W0:Y:S01]  /*02a0*/  SYNCS.EXCH.64 URZ, [UR8+0x38838], UR4 ;  /* 0x03883804083f75b2 */ /* 0x0000220008000100 */
[----:B------:R0:W0:Y:S01]  /*02b0*/  SYNCS.EXCH.64 URZ, [UR8+0x38848], UR6 ;  /* 0x03884806083f75b2 */ /* 0x0000220008000100 */
[----:B------:R-:W-:Y:S01]  /*02c0*/  NOP ;  /* 0x0000000000007918 */ /* 0x000fe20000000000 */
.L_x_0:
[----:B------:R-:W5:Y:S01]  /*02d0*/  SHFL.IDX PT, R2, R0, RZ, 0x1f ;  /* 0x00001fff00027589 */ /* 0x000f6200000e0000 */
[----:B------:R-:W-:Y:S01]  /*02e0*/  NOP ;  /* 0x0000000000007918 */ /* 0x000fe20000000000 */
[----:B-----5:R-:W-:-:S13]  /*02f0*/  ISETP.NE.AND P0, PT, R2, RZ, PT ;  /* 0x000000ff0200720c */ /* 0x020fda0003f05270 */
[----:B------:R-:W-:Y:S05]  /*0300*/  @P0 BRA `(.L_x_1) ;  /* 0x0000000000480947 */ /* 0x000fea0003800000 */
[----:B0-----:R-:W0:Y:S01]  /*0310*/  S2UR UR5, SR_CgaCtaId ;  /* 0x00000000000579c3 */ /* 0x001e220000008800 */
        /* <DEDUP_REMOVED lines=12> */
[----:B0-----:R0:W0:Y:S08]  /*03e0*/  SYNCS.EXCH.64 URZ, [UR8+0x38850], UR4 ;  /* 0x03885004083f75b2 */ /* 0x0010300008000100 */
[----:B------:R0:W0:Y:S01]  /*03f0*/  SYNCS.EXCH.64 URZ, [UR8+0x38860], UR6 ;  /* 0x03886006083f75b2 */ /* 0x0000220008000100 */
[----:B------:R0:W0:Y:S01]  /*0400*/  SYNCS.EXCH.64 URZ, [UR8+0x38858], UR4 ;  /* 0x03885804083f75b2 */ /* 0x0000220008000100 */
[----:B------:R0:W0:Y:S01]  /*0410*/  SYNCS.EXCH.64 URZ, [UR8+0x38868], UR6 ;  /* 0x03886806083f75b2 */ /* 0x0000220008000100 */
[----:B------:R-:W-:Y:S01]  /*0420*/  NOP ;  /* 0x0000000000007918 */ /* 0x000fe20000000000 */
.L_x_1:
[----:B------:R-:W5:Y:S01]  /*0430*/  SHFL.IDX PT, R2, R0, RZ, 0x1f ;  /* 0x00001fff00027589 */ /* 0x000f6200000e0000 */
[----:B------:R-:W-:Y:S01]  /*0440*/  NOP ;  /* 0x0000000000007918 */ /* 0x000fe20000000000 */
[----:B-----5:R-:W-:-:S13]  /*0450*/  ISETP.NE.AND P0, PT, R2, RZ, PT ;  /* 0x000000ff0200720c */ /* 0x020fda0003f05270 */
[----:B------:R-:W-:Y:S05]  /*0460*/  @P0 BRA `(.L_x_2) ;  /* 0x0000000000380947 */ /* 0x000fea0003800000 */
[----:B0-----:R-:W0:Y:S01]  /*0470*/  S2UR UR5, SR_CgaCtaId ;  /* 0x00000000000579c3 */ /* 0x001e220000008800 */
[----:B------:R-:W-:Y:S01]  /*0480*/  UMOV UR4, 0x400 ;  /* 0x0000040000047882 */ /* 0x000fe20000000000 */
[----:B------:R-:W-:Y:S01]  /*0490*/  UMOV UR7, 0x80 ;  /* 0x0000008000077882 */ /* 0x000fe20000000000 */
[----:B------:R-:W-:Y:S01]  /*04a0*/  ELECT P0, URZ, PT ;  /* 0x00000000003f782f */ /* 0x000fe20003800000 */
[----:B0-----:R-:W-:Y:S02]  /*04b0*/  ULEA UR6, UR5, UR4, 0x18 ;  /* 0x0000000405067291 */ /* 0x001fe4000f8ec03f */
[----:B------:R-:W-:-:S04]  /*04c0*/  UIADD3 UR4, -UR7, 0x100000, URZ ;  /* 0x0010000007047890 */ /* 0x000fc8000fffe13f */
[----:B------:R-:W-:Y:S02]  /*04d0*/  USHF.L.U32 UR5, UR4, 0xb, URZ ;  /* 0x0000000b04057899 */ /* 0x000fe4000800063f */
[----:B------:R-:W-:Y:S01]  /*04e0*/  USHF.L.U32 UR4, UR4, 0x1, URZ ;  /* 0x0000000104047899 */ /* 0x000fe2000800063f */
[----:B------:R-:W0:Y:S11]  /*04f0*/  FENCE.VIEW.ASYNC.S ;  /* 0x00000000000073c6 */ /* 0x000e360000000000 */
[----:B0-----:R0:W0:Y:S01]  /*0500*/  SYNCS.EXCH.64 URZ, [UR6+0x38870], UR4 ;  /* 0x03887004063f75b2 */ /* 0x0010220008000100 */
[----:B------:R0:W0:Y:S01]  /*0510*/  SYNCS.EXCH.64 URZ, [UR6+0x38880], UR4 ;  /* 0x03888004063f75b2 */ /* 0x0000220008000100 */
[----:B------:R0:W0:Y:S01]  /*0520*/  SYNCS.EXCH.64 URZ, [UR6+0x38878], UR4 ;  /* 0x03887804063f75b2 */ /* 0x0000220008000100 */
[----:B------:R0:W0:Y:S01]  /*0530*/  SYNCS.EXCH.64 URZ, [UR6+0x38888], UR4 ;  /* 0x03888804063f75b2 */ /* 0x0000220008000100 */
[----:B------:R-:W-:Y:S01]  /*0540*/  NOP ;  /* 0x0000000000007918 */ /* 0x000fe20000000000 */
.L_x_2:
        /* <DEDUP_REMOVED lines=22> */
.L_x_3:
[----:B------:R-:W5:Y:S01]  /*06b0*/  SHFL.IDX PT, R2, R0, RZ, 0x1f ;  /* 0x00001fff00027589 */ /* 0x000f6200000e0000 */
[----:B------:R-:W0:Y:S01]  /*06c0*/  S2UR UR45, SR_CgaCtaId ;  /* 0x00000000002d79c3 */ /* 0x000e220000008800 */
[----:B------:R-:W-:Y:S01]  /*06d0*/  R2UR UR9, R3 ;  /* 0x00000000030972ca */ /* 0x000fe200000e0000 */
[----:B------:R-:W-:Y:S01]  /*06e0*/  NOP ;  /* 0x0000000000007918 */ /* 0x000fe20000000000 */
[----:B-----5:R-:W-:-:S13]  /*06f0*/  ISETP.NE.AND P0, PT, R2, RZ, PT ;  /* 0x000000ff0200720c */ /* 0x020fda0003f05270 */
[----:B0-----:R-:W-:Y:S05]  /*0700*/  @P0 BRA `(.L_x_4) ;  /* 0x0000000000480947 */ /* 0x001fea0003800000 */
        /* <DEDUP_REMOVED lines=18> */
.L_x_4:
[----:B------:R-:W-:Y:S01]  /*0830*/  UISETP.NE.AND UP0, UPT, UR9, URZ, UPT ;  /* 0x0000003f0900728c */ /* 0x000fe2000bf05270 */
[----:B------:R-:W-:Y:S01]  /*0840*/  NOP ;  /* 0x0000000000007918 */ /* 0x000fe20000000000 */
[----:B------:R-:W-:Y:S01]  /*0850*/  UMOV UR38, 0x1 ;  /* 0x0000000100267882 */ /* 0x000fe20000000000 */
[----:B------:R-:W-:Y:S01]  /*0860*/  ULDC.64 UR48, c[0x0][0x208] ;  /* 0x0000820000307ab9 */ /* 0x000fe20000000a00 */
[----:B------:R-:W-:Y:S01]  /*0870*/  USEL UR38, UR38, 0x2, !UP0 ;  /* 0x0000000226267887 */ /* 0x000fe2000c000000 */
[----:B01234-:R-:W-:Y:S01]  /*0880*/  BAR.SYNC.DEFER_BLOCKING 0x0 ;  /* 0x0000000000007b1d */ /* 0x01ffe20000010000 */
[----:B------:R-:W-:-:S13]  /*0890*/  PLOP3.LUT P0, PT, PT, PT, UP0, 0x80, 0x0 ;  /* 0x000000000000781c */ /* 0x000fda0003f0f008 */
[----:B------:R-:W-:Y:S05]  /*08a0*/  @!P0 BRA `(.L_x_5) ;  /* 0x0000009400888947 */ /* 0x000fea0003800000 */
.L_x_6:
[----:B------:R-:W-:-:S08]  /*08b0*/  NOP ;  /* 0x0000000000007918 */ /* 0x000fd00000000000 */
[----:B------:R-:W0:Y:S02]  /*08c0*/  USETMAXREG.TRY_ALLOC.CTAPOOL UP0, 0xe8 ;  /* 0x000000e8000079c8 */ /* 0x000e240008000600 */
[----:B0-----:R-:W-:-:S13]  /*08d0*/  PLOP3.LUT P0, PT, PT, PT, UP0, 0x80, 0x0 ;  /* 0x000000000000781c */ /* 0x001fda0003f0f008 */
[----:B------:R-:W-:Y:S05]  /*08e0*/  @!P0 BRA `(.L_x_6) ;  /* 0xfffffffc00f08947 */ /* 0x000fea000383ffff */
[----:B------:R-:W0:Y:S01]  /*08f0*/  S2R R0, SR_TID.X ;  /* 0x0000000000007919 */ /* 0x000e220000002100 */
[----:B------:R-:W1:Y:S08]  /*0900*/  S2UR UR41, SR_CTAID.X ;  /* 0x00000000002979c3 */ /* 0x000e700000002500 */
[----:B------:R-:W-:Y:S06]  /*0910*/  BAR.ARV 0x8, 0x180 ;  /* 0x0206000000007b1d */ /* 0x000fec0000002000 */
[----:B0-----:R-:W-:-:S04]  /*0920*/  SHF.R.U32.HI R0, RZ, 0x7, R0 ;  /* 0x00000007ff007819 */ /* 0x001fc80000011600 */
[----:B------:R-:W-:Y:S02]  /*0930*/  ISETP.NE.AND P0, PT, R0, 0x1, PT ;  /* 0x000000010000780c */ /* 0x000fe40003f05270 */
[----:B------:R-:W1:Y:S11]  /*0940*/  LDC R0, c[0x0][0xc34] ;  /* 0x00030d00ff007b82 */ /* 0x000e760000000800 */
[----:B------:R-:W-:Y:S06]  /*0950*/  @!P0 BAR.ARV 0x9, 0x100 ;  /* 0x0244000000008b1d */ /* 0x000fec0000002000 */
[----:B-1----:R-:W-:-:S13]  /*0960*/  ISETP.LE.AND P0, PT, R0, UR41, PT ;  /* 0x0000002900007c0c */ /* 0x002fda000bf03270 */
[----:B------:R-:W-:Y:S05]  /*0970*/  @P0 EXIT ;  /* 0x000000000000094d */ /* 0x000fea0003800000 */
[----:B------:R-:W0:Y:S01]  /*0980*/  S2R R2, SR_TID.X ;  /* 0x0000000000027919 */ /* 0x000e220000002100 */
[----:B------:R-:W-:Y:S01]  /*0990*/  ULOP3.LUT UR43, UR38, 0x1, URZ, 0xfc, !UPT ;  /* 0x00000001262b7892 */ /* 0x000fe2000f8efc3f */
[----:B------:R-:W-:Y:S01]  /*09a0*/  UMOV UR42, URZ ;  /* 0x0000003f002a7c82 */ /* 0x000fe20008000000 */
[----:B------:R-:W-:Y:S01]  /*09b0*/  UMOV UR36, URZ ;  /* 0x0000003f00247c82 */ /* 0x000fe20008000000 */
[----:B------:R-:W-:Y:S01]  /*09c0*/  UMOV UR37, URZ ;  /* 0x0000003f00257c82 */ /* 0x000fe20008000000 */
[----:B0-----:R-:W-:-:S05]  /*09d0*/  VIADD R22, R2, 0xffffff80 ;  /* 0xffffff8002167836 */ /* 0x001fca0000000000 */
[----:B------:R-:W-:-:S04]  /*09e0*/  SHF.R.S32.HI R3, RZ, 0x1f, R22 ;  /* 0x0000001fff037819 */ /* 0x000fc80000011416 */
[CC--:B------:R-:W-:Y:S02]  /*09f0*/  LEA.HI R0, R3.reuse, R22.reuse, RZ, 0x7 ;  /* 0x0000001603007211 */ /* 0x0c0fe400078f38ff */
[CC--:B------:R-:W-:Y:S02]  /*0a00*/  LEA.HI R2, R3.reuse, R22.reuse, RZ, 0x4 ;  /* 0x0000001603027211 */ /* 0x0c0fe400078f20ff */
[----:B------:R-:W-:Y:S02]  /*0a10*/  LOP3.LUT R5, R0, 0xffffff80, RZ, 0xc0, !PT ;  /* 0xffffff8000057812 */ /* 0x000fe400078ec0ff */
[----:B------:R-:W-:Y:S02]  /*0a20*/  SHF.R.S32.HI R7, RZ, 0x4, R2 ;  /* 0x00000004ff077819 */ /* 0x000fe40000011402 */
[----:B------:R-:W-:Y:S01]  /*0a30*/  LEA.HI R10, R3, R22, RZ, 0x2 ;  /* 0x00000016030a7211 */ /* 0x000fe200078f10ff */
[----:B------:R-:W-:Y:S01]  /*0a40*/  IMAD.IADD R216, R22, 0x1, -R5 ;  /* 0x0000000116d87824 */ /* 0x000fe200078e0a05 */
[----:B------:R-:W-:-:S02]  /*0a50*/  LOP3.LUT R5, R2, 0x3fffff0, RZ, 0xc0, !PT ;  /* 0x03fffff002057812 */ /* 0x000fc400078ec0ff */
[----:B------:R-:W-:Y:S02]  /*0a60*/  LEA.HI R2, R2, R7, RZ, 0x1 ;  /* 0x0000000702027211 */ /* 0x000fe400078f08ff */
[----:B------:R-:W-:Y:S01]  /*0a70*/  SHF.R.S32.HI R9, RZ, 0x1f, R216 ;  /* 0x0000001fff097819 */ /* 0x000fe200000114d8 */
[----:B------:R-:W-:Y:S01]  /*0a80*/  IMAD.IADD R5, R22, 0x1, -R5 ;  /* 0x0000000116057824 */ /* 0x000fe200078e0a05 */
[----:B------:R-:W-:Y:S02]  /*0a90*/  LOP3.LUT R2, R2, 0x1ffffffe, RZ, 0xc0, !PT ;  /* 0x1ffffffe02027812 */ /* 0x000fe400078ec0ff */
[----:B------:R-:W-:Y:S02]  /*0aa0*/  LEA.HI R6, R9, R216, RZ, 0x2 ;  /* 0x000000d809067211 */ /* 0x000fe400078f10ff */
[----:B------:R-:W-:Y:S01]  /*0ab0*/  LEA.HI R4, R3, R22, RZ, 0x5 ;  /* 0x0000001603047211 */ /* 0x000fe200078f28ff */
[----:B------:R-:W-:Y:S01]  /*0ac0*/  IMAD.IADD R2, R7, 0x1, -R2 ;  /* 0x0000000107027824 */ /* 0x000fe200078e0a02 */
[----:B------:R-:W-:-:S02]  /*0ad0*/  SHF.R.S32.HI R8, RZ, 0x2, R6 ;  /* 0x00000002ff087819 */ /* 0x000fc40000011406 */
[----:B------:R-:W-:Y:S01]  /*0ae0*/  SHF.R.S32.HI R11, RZ, 0x1f, R6 ;  /* 0x0000001fff0b7819 */ /* 0x000fe20000011406 */
[----:B------:R-:W-:Y:S01]  /*0af0*/  IMAD.SHL.U32 R4, R4, 0x20, RZ ;  /* 0x0000002004047824 */ /* 0x000fe200078e00ff */
[----:B------:R-:W-:Y:S02]  /*0b00*/  LOP3.LUT R7, R10, 0xfffffffc, RZ, 0xc0, !PT ;  /* 0xfffffffc0a077812 */ /* 0x000fe400078ec0ff */
[----:B------:R-:W-:Y:S02]  /*0b10*/  LEA.HI R11, R11, R8, RZ, 0x3 ;  /* 0x000000080b0b7211 */ /* 0x000fe400078f18ff */
[----:B------:R-:W-:Y:S01]  /*0b20*/  LEA.HI R23, R3, R22, RZ, 0x3 ;  /* 0x0000001603177211 */ /* 0x000fe200078f18ff */
[----:B------:R-:W-:Y:S01]  /*0b30*/  IMAD.IADD R7, R22, 0x1, -R7 ;  /* 0x0000000116077824 */ /* 0x000fe200078e0a07 */
[----:B------:R-:W-:Y:S02]  /*0b40*/  LOP3.LUT R11, R11, 0xfffffff8, RZ, 0xc0, !PT ;  /* 0xfffffff80b0b7812 */ /* 0x000fe400078ec0ff */
[----:B------:R-:W-:-:S02]  /*0b50*/  SHF.R.S32.HI R217, RZ, 0x7, R0 ;  /* 0x00000007ffd97819 */ /* 0x000fc40000011400 */
[----:B------:R-:W-:Y:S01]  /*0b60*/  LEA.HI R9, R9, R216, RZ, 0x5 ;  /* 0x000000d809097211 */ /* 0x000fe200078f28ff */
[----:B------:R-:W-:Y:S01]  /*0b70*/  IMAD.IADD R8, R8, 0x1, -R11 ;  /* 0x0000000108087824 */ /* 0x000fe200078e0a0b */
[----:B------:R-:W-:Y:S02]  /*0b80*/  LOP3.LUT R11, R23, 0xfffffff8, RZ, 0xc0, !PT ;  /* 0xfffffff8170b7812 */ /* 0x000fe400078ec0ff */
[----:B------:R-:W-:Y:S02]  /*0b90*/  LEA.HI R0, R0, R217, RZ, 0x1 ;  /* 0x000000d900007211 */ /* 0x000fe400078f08ff */
[----:B------:R-:W-:Y:S01]  /*0ba0*/  LOP3.LUT R4, R4, 0xfffffc00, RZ, 0xc0, !PT ;  /* 0xfffffc0004047812 */ /* 0x000fe200078ec0ff */
[----:B------:R-:W-:Y:S01]  /*0bb0*/  IMAD.IADD R22, R22, 0x1, -R11 ;  /* 0x0000000116167824 */ /* 0x000fe200078e0a0b */
[----:B------:R-:W-:Y:S02]  /*0bc0*/  SHF.R.S32.HI R9, RZ, 0x5, R9 ;  /* 0x00000005ff097819 */ /* 0x000fe40000011409 */
[----:B------:R-:W-:Y:S01]  /*0bd0*/  LEA.HI R3, R7, R7, RZ, 0x1 ;  /* 0x0000000707037211 */ /* 0x000fe200078f08ff */
[----:B------:R-:W-:Y:S01]  /*0be0*/  IMAD R5, R5, 0x40, R4 ;  /* 0x0000004005057824 */ /* 0x000fe200078e0204 */
[----:B------:R-:W-:Y:S01]  /*0bf0*/  LOP3.LUT R0, R0, 0x3fffffe, RZ, 0xc0, !PT ;  /* 0x03fffffe00007812 */ /* 0x000fe200078ec0ff */
[----:B------:R-:W-:Y:S01]  /*0c00*/  IMAD.SHL.U32 R16, R22, 0x8, RZ ;  /* 0x0000000816107824 */ /* 0x000fe200078e00ff */
[----:B------:R-:W-:Y:S01]  /*0c10*/  LOP3.LUT R4, R3, 0x1ffffffe, RZ, 0xc0, !PT ;  /* 0x1ffffffe03047812 */ /* 0x000fe200078ec0ff */
[----:B------:R-:W-:Y:S01]  /*0c20*/  IMAD R9, R9, 0x10, R8 ;  /* 0x0000001009097824 */ /* 0x000fe200078e0208 */
[----:B------:R-:W-:Y:S01]  /*0c30*/  LOP3.LUT R219, R6, 0x7ffffffc, RZ, 0xc0, !PT ;  /* 0x7ffffffc06db7812 */ /* 0x000fe200078ec0ff */
[----:B------:R-:W-:Y:S01]  /*0c40*/  IMAD.IADD R0, R217, 0x1, -R0 ;  /* 0x00000001d9007824 */ /* 0x000fe200078e0a00 */
[----:B------:R-:W-:Y:S01]  /*0c50*/  SHF.R.S32.HI R23, RZ, 0x3, R23 ;  /* 0x00000003ff177819 */ /* 0x000fe20000011417 */
[----:B------:R-:W-:-:S02]  /*0c60*/  VIADD R19, R16, 0x40 ;  /* 0x0000004010137836 */ /* 0x000fc40000000000 */
[C---:B------:R-:W-:Y:S02]  /*0c70*/  VIADD R18, R16.reuse, 0x80 ;  /* 0x0000008010127836 */ /* 0x040fe40000000000 */
[----:B------:R-:W-:Y:S01]  /*0c80*/  VIADD R17, R16, 0xc0 ;  /* 0x000000c010117836 */ /* 0x000fe20000000000 */
[----:B------:R-:W-:Y:S01]  /*0c90*/  SHF.R.S32.HI R224, RZ, 0x1f, R19 ;  /* 0x0000001fffe07819 */ /* 0x000fe20000011413 */
[----:B------:R-:W-:Y:S01]  /*0ca0*/  IMAD.IADD R7, R7, 0x1, -R4 ;  /* 0x0000000107077824 */ /* 0x000fe200078e0a04 */
[----:B------:R-:W-:Y:S01]  /*0cb0*/  SHF.R.S32.HI R223, RZ, 0x1f, R18 ;  /* 0x0000001fffdf7819 */ /* 0x000fe20000011412 */
[----:B------:R-:W-:Y:S01]  /*0cc0*/  IMAD R218, R0, 0x40, R9 ;  /* 0x0000004000da7824 */ /* 0x000fe200078e0209 */
[----:B------:R-:W-:Y:S01]  /*0cd0*/  SHF.R.S32.HI R222, RZ, 0x1f, R17 ;  /* 0x0000001fffde7819 */ /* 0x000fe20000011411 */
[----:B------:R-:W-:Y:S02]  /*0ce0*/  IMAD R221, R2, 0x8, R5 ;  /* 0x0000000802dd7824 */ /* 0x000fe400078e0205 */
[----:B------:R-:W-:-:S02]  /*0cf0*/  IMAD.IADD R219, R216, 0x1, -R219 ;  /* 0x00000001d8db7824 */ /* 0x000fc400078e0adb */
[----:B------:R-:W-:-:S07]  /*0d00*/  IMAD R220, R7, 0x8, R218 ;  /* 0x0000000807dc7824 */ /* 0x000fce00078e02da */
.L_x_39:
[----:B------:R-:W0:Y:S01]  /*0d10*/  SHFL.IDX PT, R0, R217, RZ, 0x1f ;  /* 0x00001fffd9007589 */ /* 0x000e2200000e0000 */
[----:B------:R-:W-:Y:S01]  /*0d20*/  ULDC UR4, c[0x0][0xc38] ;  /* 0x00030e0000047ab9 */ /* 0x000fe20000000800 */
[----:B------:R-:W1:Y:S01]  /*0d30*/  S2UR UR44, SR_CgaCtaId ;  /* 0x00000000002c79c3 */ /* 0x000e620000008800 */
[----:B------:R-:W-:Y:S01]  /*0d40*/  UISETP.NE.AND UP0, UPT, UR4, 0x1, UPT ;  /* 0x000000010400788c */ /* 0x000fe2000bf05270 */
[----:B------:R-:W-:Y:S02]  /*0d50*/  UMOV UR39, UR41 ;  /* 0x0000002900277c82 */ /* 0x000fe40008000000 */
[----:B------:R-:W-:Y:S01]  /*0d60*/  ULDC UR4, c[0x0][0xc44] ;  /* 0x0003110000047ab9 */ /* 0x000fe20000000800 */
[----:B------:R-:W-:Y:S01]  /*0d70*/  ULDC.64 UR10, c[0x0][0x418] ;  /* 0x00010600000a7ab9 */ /* 0x000fe20000000a00 */
[----:B------:R-:W-:Y:S01]  /*0d80*/  UISETP.NE.AND UP1, UPT, UR4, 0x1, UPT ;  /* 0x000000010400788c */ /* 0x000fe2000bf25270 */
[----:B------:R-:W-:Y:S01]  /*0d90*/  UMOV UR50, 0x400 ;  /* 0x0000040000327882 */ /* 0x000fe20000000000 */
[----:B------:R-:W-:Y:S01]  /*0da0*/  ULDC UR47, c[0x0][0x424] ;  /* 0x00010900002f7ab9 */ /* 0x000fe20000000800 */
[----:B------:R-:W-:-:S03]  /*0db0*/  ULDC UR7, c[0x0][0x2f0] ;  /* 0x0000bc0000077ab9 */ /* 0x000fc60000000800 */
[----:B------:R-:W-:Y:S01]  /*0dc0*/  @UP0 ULDC UR4, c[0x0][0xc3c] ;  /* 0x00030f0000040ab9 */ /* 0x000fe20000000800 */
[----:B------:R-:W-:Y:S01]  /*0dd0*/  @UP0 ULDC UR6, c[0x0][0xc40] ;  /* 0x0003100000060ab9 */ /* 0x000fe20000000800 */
[----:B------:R-:W-:-:S03]  /*0de0*/  UIMAD.WIDE.U32 UR4, UR41, UR4, URZ ;  /* 0x00000004290472a5 */ /* 0x000fc6000f8e003f */
[----:B------:R-:W-:Y:S01]  /*0df0*/  @UP1 ULDC.64 UR8, c[0x0][0xc48] ;  /* 0x0003120000081ab9 */ /* 0x000fe20000000a00 */
[----:B------:R-:W-:Y:S02]  /*0e00*/  @UP0 USHF.R.U32.HI UR39, URZ, UR6, UR5 ;  /* 0x000000063f270299 */ /* 0x000fe40008011605 */
[----:B------:R-:W-:Y:S01]  /*0e10*/  UISETP.NE.U32.AND UP0, UPT, UR10, URZ, UPT ;  /* 0x0000003f0a00728c */ /* 0x000fe2000bf05070 */
[----:B0-----:R-:W-:Y:S01]  /*0e20*/  R2UR UR6, R0 ;  /* 0x00000000000672ca */ /* 0x001fe200000e0000 */
[----:B------:R-:W-:Y:S02]  /*0e30*/  UIMAD.WIDE.U32 UR4, UR39, UR8, URZ ;  /* 0x00000008270472a5 */ /* 0x000fe4000f8e003f */
[----:B-1----:R-:W-:Y:S02]  /*0e40*/  ULEA UR50, UR44, UR50, 0x18 ;  /* 0x000000322c327291 */ /* 0x002fe4000f8ec03f */
[----:B------:R-:W-:Y:S01]  /*0e50*/  UISETP.NE.AND.EX UP0, UPT, UR11, URZ, UPT, UP0 ;  /* 0x0000003f0b00728c */ /* 0x000fe2000bf05300 */
[----:B------:R-:W-:Y:S01]  /*0e60*/  UMOV UR40, UR39 ;  /* 0x0000002700287c82 */ /* 0x000fe20008000000 */
[----:B------:R-:W-:-:S02]  /*0e70*/  @UP1 USHF.R.U32.HI UR40, URZ, UR9, UR5 ;  /* 0x000000093f281299 */ /* 0x000fc40008011605 */
[----:B------:R-:W-:Y:S02]  /*0e80*/  UIADD3 UR5, UR50, 0x20400, URZ ;  /* 0x0002040032057890 */ /* 0x000fe4000fffe03f */
[----:B------:R-:W-:Y:S02]  /*0e90*/  USEL UR47, UR47, 0x1, UP0 ;  /* 0x000000012f2f7887 */ /* 0x000fe40008000000 */
[----:B------:R-:W-:Y:S02]  /*0ea0*/  ULEA.HI UR4, UR6, UR6, URZ, 0x1 ;  /* 0x0000000606047291 */ /* 0x000fe4000f8f083f */
[----:B------:R-:W-:Y:S02]  /*0eb0*/  ULOP3.LUT UP0, URZ, UR5, 0x3ff, URZ, 0xc0, !UPT ;  /* 0x000003ff053f7892 */ /* 0x000fe4000f80c03f */
[----:B------:R-:W-:Y:S02]  /*0ec0*/  ULOP3.LUT UR4, UR4, 0x1e, URZ, 0xc0, !UPT ;  /* 0x0000001e04047892 */ /* 0x000fe4000f8ec03f */
[----:B------:R-:W-:-:S02]  /*0ed0*/  UIMAD UR47, UR47, UR7, URZ ;  /* 0x000000072f2f72a4 */ /* 0x000fc4000f8e023f */
[----:B------:R-:W-:Y:S01]  /*0ee0*/  UIADD3 UR4, UR6, -UR4, URZ ;  /* 0x8000000406047290 */ /* 0x000fe2000fffe03f */
[----:B------:R-:W-:Y:S01]  /*0ef0*/  PLOP3.LUT P0, PT, PT, PT, UP0, 0x80, 0x0 ;  /* 0x000000000000781c */ /* 0x000fe20003f0f008 */
[----:B------:R-:W-:Y:S02]  /*0f00*/  UIADD3 UR6, UR47, 0x7f, URZ ;  /* 0x0000007f2f067890 */ /* 0x000fe4000fffe03f */
[----:B------:R-:W-:Y:S02]  /*0f10*/  ULEA UR4, UR4, UR5, 0xd ;  /* 0x0000000504047291 */ /* 0x000fe4000f8e683f */
[----:B------:R-:W-:Y:S02]  /*0f20*/  USHF.R.S32.HI UR5, URZ, 0x1f, UR6 ;  /* 0x0000001f3f057899 */ /* 0x000fe40008011406 */
[----:B------:R-:W-:Y:S02]  /*0f30*/  USHF.R.U32.HI UR4, URZ, 0x4, UR4 ;  /* 0x000000043f047899 */ /* 0x000fe40008011604 */
[----:B------:R-:W-:-:S02]  /*0f40*/  ULEA.HI UR5, UR5, UR6, URZ, 0x7 ;  /* 0x0000000605057291 */ /* 0x000fc4000f8f383f */
[----:B------:R-:W-:Y:S02]  /*0f50*/  ULOP3.LUT UR52, UR4, 0x3fff, URZ, 0xc0, !UPT ;  /* 0x00003fff04347892 */ /* 0x000fe4000f8ec03f */
[----:B------:R-:W-:Y:S01]  /*0f60*/  USHF.R.S32.HI UR46, URZ, 0x7, UR5 ;  /* 0x000000073f2e7899 */ /* 0x000fe20008011405 */
[----:B---34-:R-:W-:Y:S11]  /*0f70*/  @!P0 BRA `(.L_x_7) ;  /* 0x0000000000408947 */ /* 0x018ff60003800000 */
[----:B------:R-:W-:Y:S01]  /*0f80*/  MOV R0, 0x0 ;  /* 0x0000000000007802 */ /* 0x000fe20000000f00 */
[----:B------:R-:W-:Y:S01]  /*0f90*/  ULDC.64 UR4, c[0x4][0x1b0] ;  /* 0x01006c0000047ab9 */ /* 0x000fe20000000a00 */
[----:B------:R-:W-:Y:S01]  /*0fa0*/  ULDC.64 UR6, c[0x4][0x98] ;  /* 0x0100260000067ab9 */ /* 0x000fe20000000a00 */
[----:B------:R-:W-:Y:S01]  /*0fb0*/  MOV R4, UR4 ;  /* 0x0000000400047c02 */ /* 0x000fe20008000f00 */
[----:B------:R0:W1:Y:S01]  /*0fc0*/  LDC.64 R2, c[0x4][R0] ;  /* 0x0100000000027b82 */ /* 0x0000620000000a00 */
[----:B------:R-:W-:Y:S01]  /*0fd0*/  IMAD.U32 R5, RZ, RZ, UR5 ;  /* 0x00000005ff057e24 */ /* 0x000fe2000f8e00ff */
[----:B------:R-:W-:Y:S01]  /*0fe0*/  ULDC.64 UR4, c[0x4][0x1b8] ;  /* 0x01006e0000047ab9 */ /* 0x000fe20000000a00 */
[----:B------:R-:W-:Y:S02]  /*0ff0*/  IMAD.U32 R10, RZ, RZ, UR6 ;  /* 0x00000006ff0a7e24 */ /* 0x000fe4000f8e00ff */
[----:B------:R-:W-:Y:S02]  /*1000*/  IMAD.U32 R6, RZ, RZ, UR4 ;  /* 0x00000004ff067e24 */ /* 0x000fe4000f8e00ff */
[----:B------:R-:W-:-:S02]  /*1010*/  IMAD.U32 R7, RZ, RZ, UR5 ;  /* 0x00000005ff077e24 */ /* 0x000fc4000f8e00ff */
[----:B------:R-:W-:Y:S02]  /*1020*/  IMAD.U32 R11, RZ, RZ, UR7 ;  /* 0x00000007ff0b7e24 */ /* 0x000fe4000f8e00ff */
[----:B------:R-:W-:Y:S02]  /*1030*/  IMAD.MOV.U32 R8, RZ, RZ, 0x70 ;  /* 0x00000070ff087424 */ /* 0x000fe400078e00ff */
[----:B------:R-:W-:Y:S02]  /*1040*/  IMAD.MOV.U32 R12, RZ, RZ, 0x1 ;  /* 0x00000001ff0c7424 */ /* 0x000fe400078e00ff */
[----:B0-----:R-:W-:-:S07]  /*1050*/  IMAD.MOV.U32 R13, RZ, RZ, RZ ;  /* 0x000000ffff0d7224 */ /* 0x001fce00078e00ff */
[----:B------:R-:W-:-:S07]  /*1060*/  LEPC R20, `(.L_x_7) ;  /* 0x000000001014794e */ /* 0x000fce0000000000 */
[----:B-1----:R-:W-:Y:S05]  /*1070*/  CALL.ABS.NOINC R2 ;  /* 0x0000000002007343 */ /* 0x002fea0003c00000 */
.L_x_7:
[----:B------:R-:W-:Y:S01]  /*1080*/  ULDC.64 UR6, c[0x0][0x990] ;  /* 0x0002640000067ab9 */ /* 0x000fe20000000a00 */
[----:B------:R-:W-:Y:S01]  /*1090*/  ULDC.64 UR4, c[0x0][0x998] ;  /* 0x0002660000047ab9 */ /* 0x000fe20000000a00 */
[----:B------:R-:W-:Y:S01]  /*10a0*/  UISETP.NE.U32.AND UP0, UPT, UR6, URZ, UPT ;  /* 0x0000003f0600728c */ /* 0x000fe2000bf05070 */
[----:B------:R-:W-:Y:S01]  /*10b0*/  IMAD.MOV.U32 R5, RZ, RZ, 0x3f800000 ;  /* 0x3f800000ff057424 */ /* 0x000fe200078e00ff */
[----:B------:R-:W-:Y:S01]  /*10c0*/  UISETP.NE.U32.AND UP1, UPT, UR4, URZ, UPT ;  /* 0x0000003f0400728c */ /* 0x000fe2000bf25070 */
[----:B------:R-:W-:Y:S01]  /*10d0*/  IMAD.MOV.U32 R0, RZ, RZ, 0x3f800000 ;  /* 0x3f800000ff007424 */ /* 0x000fe200078e00ff */
[----:B------:R-:W-:Y:S02]  /*10e0*/  UISETP.NE.AND.EX UP0, UPT, UR7, URZ, UPT, UP0 ;  /* 0x0000003f0700728c */ /* 0x000fe4000bf05300 */
[----:B------:R-:W-:-:S04]  /*10f0*/  UISETP.NE.AND.EX UP1, UPT, UR5, URZ, UPT, UP1 ;  /* 0x0000003f0500728c */ /* 0x000fc8000bf25310 */
[----:B------:R-:W-:Y:S02]  /*1100*/  PLOP3.LUT P0, PT, PT, PT, UP0, 0x80, 0x0 ;  /* 0x000000000000781c */ /* 0x000fe40003f0f008 */
[----:B------:R-:W-:-:S03]  /*1110*/  PLOP3.LUT P1, PT, PT, PT, UP1, 0x80, 0x0 ;  /* 0x000000000000781c */ /* 0x000fc60003f2f018 */
[----:B------:R-:W-:Y:S02]  /*1120*/  @UP0 USHF.R.S32.HI UR8, URZ, 0x1f, UR40 ;  /* 0x0000001f3f080899 */ /* 0x000fe40008011428 */
[----:B------:R-:W-:Y:S01]  /*1130*/  @UP1 USHF.R.S32.HI UR9, URZ, 0x1f, UR40 ;  /* 0x0000001f3f091899 */ /* 0x000fe20008011428 */
[----:B------:R-:W-:Y:S01]  /*1140*/  @UP0 ULDC.64 UR12, c[0x0][0x9a8] ;  /* 0x00026a00000c0ab9 */ /* 0x000fe20000000a00 */
[----:B------:R-:W-:Y:S02]  /*1150*/  @UP0 UIADD3 UR16, -UR40, URZ, URZ ;  /* 0x0000003f28100290 */ /* 0x000fe4000fffe13f */
[----:B------:R-:W-:Y:S01]  /*1160*/  @UP1 UIADD3 UR20, -UR40, URZ, URZ ;  /* 0x0000003f28141290 */ /* 0x000fe2000fffe13f */
[----:B------:R-:W-:Y:S01]  /*1170*/  @UP1 ULDC.64 UR14, c[0x0][0x9b8] ;  /* 0x00026e00000e1ab9 */ /* 0x000fe20000000a00 */
[----:B------:R-:W-:Y:S02]  /*1180*/  @UP0 UIMAD.WIDE.U32 UR10, UR40, UR12, URZ ;  /* 0x0000000c280a02a5 */ /* 0x000fe4000f8e003f */
[----:B------:R-:W-:Y:S01]  /*1190*/  @UP0 UIMAD UR8, UR8, UR12, URZ ;  /* 0x0000000c080802a4 */ /* 0x000fe2000f8e023f */
[----:B------:R-:W-:Y:S01]  /*11a0*/  @UP0 ULDC UR17, c[0x0][0xc44] ;  /* 0x0003110000110ab9 */ /* 0x000fe20000000800 */
[----:B------:R-:W-:Y:S01]  /*11b0*/  @UP1 ULDC UR21, c[0x0][0xc44] ;  /* 0x0003110000151ab9 */ /* 0x000fe20000000800 */
[----:B------:R-:W-:-:S02]  /*11c0*/  @UP1 UIMAD UR12, UR9, UR14, URZ ;  /* 0x0000000e090c12a4 */ /* 0x000fc4000f8e023f */
[----:B------:R-:W-:Y:S02]  /*11d0*/  @UP0 UIMAD UR16, UR17, UR16, UR39 ;  /* 0x00000010111002a4 */ /* 0x000fe4000f8e0227 */
[----:B------:R-:W-:Y:S02]  /*11e0*/  @UP1 UIMAD UR20, UR21, UR20, UR39 ;  /* 0x00000014151412a4 */ /* 0x000fe4000f8e0227 */
[----:B------:R-:W-:Y:S02]  /*11f0*/  @UP0 UIMAD UR18, UR40, UR13, UR8 ;  /* 0x0000000d281202a4 */ /* 0x000fe4000f8e0208 */
[----:B------:R-:W-:Y:S02]  /*1200*/  @UP0 USHF.R.S32.HI UR17, URZ, 0x1f, UR16 ;  /* 0x0000001f3f110899 */ /* 0x000fe40008011410 */
[----:B------:R-:W-:Y:S02]  /*1210*/  @UP1 USHF.R.S32.HI UR21, URZ, 0x1f, UR20 ;  /* 0x0000001f3f151899 */ /* 0x000fe40008011414 */
[----:B------:R-:W-:-:S02]  /*1220*/  @UP1 UIMAD.WIDE.U32 UR8, UR40, UR14, URZ ;  /* 0x0000000e280812a5 */ /* 0x000fc4000f8e003f */
[----:B------:R-:W-:Y:S02]  /*1230*/  @UP1 UIMAD UR19, UR40, UR15, UR12 ;  /* 0x0000000f281312a4 */ /* 0x000fe4000f8e020c */
[----:B------:R-:W-:Y:S01]  /*1240*/  @UP0 UIADD3 UR11, UR11, UR18, URZ ;  /* 0x000000120b0b0290 */ /* 0x000fe2000fffe03f */
[----:B------:R-:W-:Y:S01]  /*1250*/  @UP0 ULDC.64 UR14, c[0x0][0x9b0] ;  /* 0x00026c00000e0ab9 */ /* 0x000fe20000000a00 */
[----:B------:R-:W-:Y:S01]  /*1260*/  @UP1 ULDC.64 UR12, c[0x0][0x9c0] ;  /* 0x00027000000c1ab9 */ /* 0x000fe20000000a00 */
[----:B------:R-:W-:Y:S02]  /*1270*/  @UP0 UIMAD UR17, UR17, UR14, URZ ;  /* 0x0000000e111102a4 */ /* 0x000fe4000f8e023f */
[----:B------:R-:W-:Y:S02]  /*1280*/  @UP1 UIMAD UR18, UR21, UR12, URZ ;  /* 0x0000000c151212a4 */ /* 0x000fe4000f8e023f */
[----:B------:R-:W-:Y:S02]  /*1290*/  @UP1 UIADD3 UR9, UR9, UR19, URZ ;  /* 0x0000001309091290 */ /* 0x000fe4000fffe03f */
[----:B------:R-:W-:-:S02]  /*12a0*/  @UP0 UIMAD UR17, UR16, UR15, UR17 ;  /* 0x0000000f101102a4 */ /* 0x000fc4000f8e0211 */
[----:B------:R-:W-:Y:S02]  /*12b0*/  @UP1 UIMAD UR18, UR20, UR13, UR18 ;  /* 0x0000000d141212a4 */ /* 0x000fe4000f8e0212 */
[----:B------:R-:W-:Y:S02]  /*12c0*/  @UP0 UIMAD.WIDE.U32 UR14, UR16, UR14, UR10 ;  /* 0x0000000e100e02a5 */ /* 0x000fe4000f8e000a */
[----:B------:R-:W-:Y:S02]  /*12d0*/  @UP1 UIMAD.WIDE.U32 UR12, UR20, UR12, UR8 ;  /* 0x0000000c140c12a5 */ /* 0x000fe4000f8e0008 */
[----:B------:R-:W-:Y:S02]  /*12e0*/  @UP0 UIADD3 UR9, UR15, UR17, URZ ;  /* 0x000000110f090290 */ /* 0x000fe4000fffe03f */
[----:B------:R-:W-:Y:S02]  /*12f0*/  @UP0 ULEA UR6, UP2, UR14, UR6, 0x2 ;  /* 0x000000060e060291 */ /* 0x000fe4000f84103f */
[----:B------:R-:W-:-:S02]  /*1300*/  @UP1 UIADD3 UR8, UR13, UR18, URZ ;  /* 0x000000120d081290 */ /* 0x000fc4000fffe03f */
[----:B------:R-:W-:Y:S02]  /*1310*/  @UP1 ULEA UR4, UP3, UR12, UR4, 0x2 ;  /* 0x000000040c041291 */ /* 0x000fe4000f86103f */
[----:B------:R-:W-:Y:S01]  /*1320*/  @UP0 ULEA.HI.X UR7, UR14, UR7, UR9, 0x2, UP2 ;  /* 0x000000070e070291 */ /* 0x000fe200090f1409 */
[----:B------:R-:W-:Y:S01]  /*1330*/  IMAD.U32 R2, RZ, RZ, UR6 ;  /* 0x00000006ff027e24 */ /* 0x000fe2000f8e00ff */
[----:B------:R-:W-:Y:S02]  /*1340*/  @UP1 ULEA.HI.X UR5, UR12, UR5, UR8, 0x2, UP3 ;  /* 0x000000050c051291 */ /* 0x000fe400098f1408 */
[----:B------:R-:W-:Y:S02]  /*1350*/  IMAD.U32 R6, RZ, RZ, UR4 ;  /* 0x00000004ff067e24 */ /* 0x000fe4000f8e00ff */
[----:B------:R-:W-:Y:S02]  /*1360*/  IMAD.U32 R3, RZ, RZ, UR7 ;  /* 0x00000007ff037e24 */ /* 0x000fe4000f8e00ff */
[----:B------:R-:W-:-:S03]  /*1370*/  IMAD.U32 R7, RZ, RZ, UR5 ;  /* 0x00000005ff077e24 */ /* 0x000fc6000f8e00ff */
[----:B------:R-:W2:Y:S04]  /*1380*/  @P0 LDG.E R5, desc[UR48][R2.64] ;  /* 0x0000003002050981 */ /* 0x000ea8000c1e1900 */
[----:B------:R-:W2:Y:S01]  /*1390*/  @P1 LDG.E R0, desc[UR48][R6.64] ;  /* 0x0000003006001981 */ /* 0x000ea2000c1e1900 */
[----:B------:R-:W-:Y:S01]  /*13a0*/  ULOP3.LUT UR4, UR42, 0x1, URZ, 0xc0, !UPT ;  /* 0x000000012a047892 */ /* 0x000fe2000f8ec03f */
[----:B------:R-:W0:Y:S05]  /*13b0*/  S2R R20, SR_TID.X ;  /* 0x0000000000147919 */ /* 0x000e2a0000002100 */
[----:B------:R-:W-:Y:S01]  /*13c0*/  IMAD.U32 R4, RZ, RZ, UR4 ;  /* 0x00000004ff047e24 */ /* 0x000fe2000f8e00ff */
[----:B------:R-:W-:-:S04]  /*13d0*/  ULDC UR4, c[0x0][0x9d8] ;  /* 0x0002760000047ab9 */ /* 0x000fc80000000800 */
[----:B------:R-:W-:-:S04]  /*13e0*/  SHF.L.U32 R4, R4, 0x1f, RZ ;  /* 0x0000001f04047819 */ /* 0x000fc800000006ff */
[----:B------:R-:W1:Y:S01]  /*13f0*/  SYNCS.PHASECHK.TRANS64.TRYWAIT P0, [UR50+0x38800], R4 ;  /* 0x03880004ff0075a7 */ /* 0x000e620008000172 */
[----:B0-----:R-:W-:Y:S01]  /*1400*/  SHF.R.U32.HI R20, RZ, 0x7, R20 ;  /* 0x00000007ff147819 */ /* 0x001fe20000011614 */
[----:B--2---:R-:W-:-:S04]  /*1410*/  FMUL.FTZ R0, R5, R0 ;  /* 0x0000000005007220 */ /* 0x004fc80000410000 */
[----:B------:R-:W-:Y:S02]  /*1420*/  VIADD R5, R20, 0x8 ;  /* 0x0000000814057836 */ /* 0x000fe40000000000 */
[----:B------:R-:W-:Y:S01]  /*1430*/  FMUL.FTZ R0, R0, UR4 ;  /* 0x0000000400007c20 */ /* 0x000fe20008410000 */
[----:B-1----:R-:W-:Y:S06]  /*1440*/  @!P0 BRA `(.L_x_8) ;  /* 0x000000dc00648947 */ /* 0x002fec0003800000 */
.L_x_105:
[----:B------:R-:W-:Y:S05]  /*1450*/  WARPSYNC.ALL ;  /* 0x0000000000007948 */ /* 0x000fea0003800000 */
[----:B------:R-:W-:Y:S01]  /*1460*/  UISETP.NE.AND UP0, UPT, UR43, 0x3, UPT ;  /* 0x000000032b00788c */ /* 0x000fe2000bf05270 */
[----:B------:R1:W-:Y:S05]  /*1470*/  BAR.SYNC.DEFER_BLOCKING R5, 0x100 ;  /* 0x000400050000751d */ /* 0x0003ea0000010000 */
[----:B------:R-:W-:-:S13]  /*1480*/  PLOP3.LUT P0, PT, PT, PT, UP0, 0x80, 0x0 ;  /* 0x000000000000781c */ /* 0x000fda0003f0f008 */
[----:B-1----:R-:W-:Y:S05]  /*1490*/  @!P0 BRA `(.L_x_9) ;  /* 0x0000000000048947 */ /* 0x002fea0003800000 */
[----:B------:R-:W-:Y:S01]  /*14a0*/  BPT.TRAP 0x1 ;  /* 0x000000040000795c */ /* 0x000fe20000300000 */
.L_x_9:
[----:B------:R-:W-:Y:S01]  /*14b0*/  ULEA UR51, UR37, UR50, 0x3 ;  /* 0x0000003225337291 */ /* 0x000fe2000f8e183f */
[----:B------:R-:W-:-:S05]  /*14c0*/  IMAD.U32 R6, RZ, RZ, UR36 ;  /* 0x00000024ff067e24 */ /* 0x000fca000f8e00ff */
[----:B------:R-:W-:-:S04]  /*14d0*/  SHF.L.U32 R6, R6, 0x1f, RZ ;  /* 0x0000001f06067819 */ /* 0x000fc800000006ff */
[----:B------:R1:W2:Y:S01]  /*14e0*/  SYNCS.PHASECHK.TRANS64.TRYWAIT P1, [UR51+0x38830], R6 ;  /* 0x03883006ff0075a7 */ /* 0x0002a20008020173 */
[----:B------:R-:W-:Y:S05]  /*14f0*/  @!P0 BRA `(.L_x_10) ;  /* 0x0000000000048947 */ /* 0x000fea0003800000 */
[----:B------:R-:W-:Y:S01]  /*1500*/  BPT.TRAP 0x1 ;  /* 0x000000040000795c */ /* 0x000fe20000300000 */
.L_x_10:
[----:B--2---:R-:W-:Y:S05]  /*1510*/  @P1 BRA `(.L_x_11) ;  /* 0x0000000000081947 */ /* 0x004fea0003800000 */
[----:B------:R-:W2:Y:S02]  /*1520*/  SYNCS.PHASECHK.TRANS64.TRYWAIT P1, [UR51+0x38830], R6 ;  /* 0x03883006ff0075a7 */ /* 0x000ea40008020173 */
[----:B--2---:R-:W-:Y:S05]  /*1530*/  @!P1 BRA `(.L_x_12) ;  /* 0x000000dc00409947 */ /* 0x004fea0003800000 */
.L_x_11:
[----:B------:R-:W-:Y:S01]  /*1540*/  UIADD3 UR4, UR50, 0x28400, URZ ;  /* 0x0002840032047890 */ /* 0x000fe2000fffe03f */
[----:B------:R-:W-:Y:S01]  /*1550*/  WARPGROUP.ARRIVE ;  /* 0x00000000000079c5 */ /* 0x000fe20000000000 */
[----:B------:R-:W-:-:S05]  /*1560*/  ULOP3.LUT UR32, UR52, 0x10000, URZ, 0xfc, !UPT ;  /* 0x0001000034207892 */ /* 0x000fca000f8efc3f */
[----:B------:R-:W2:Y:S01]  /*1570*/  S2R R2, SR_TID.X ;  /* 0x0000000000027919 */ /* 0x000ea20000002100 */
[----:B------:R-:W-:Y:S01]  /*1580*/  USHF.R.U32.HI UR4, URZ, 0x4, UR4 ;  /* 0x000000043f047899 */ /* 0x000fe20008011604 */
[----:B------:R-:W-:Y:S01]  /*1590*/  UMOV UR33, 0x40000040 ;  /* 0x4000004000217882 */ /* 0x000fe20000000000 */
[----:B------:R-:W-:Y:S02]  /*15a0*/  UMOV UR35, 0x40000040 ;  /* 0x4000004000237882 */ /* 0x000fe40000000000 */
[----:B------:R-:W-:Y:S01]  /*15b0*/  ULOP3.LUT UR4, UR4, 0x3fff, URZ, 0xc0, !UPT ;  /* 0x00003fff04047892 */ /* 0x000fe2000f8ec03f */
[----:B------:R-:W-:Y:S01]  /*15c0*/  UMOV UR5, 0x40000040 ;  /* 0x4000004000057882 */ /* 0x000fe20000000000 */
[----:B------:R-:W-:Y:S02]  /*15d0*/  UMOV UR7, 0x40000040 ;  /* 0x4000004000077882 */ /* 0x000fe40000000000 */
[----:B------:R-:W-:Y:S02]  /*15e0*/  ULOP3.LUT UR45, UR4, 0x10000, URZ, 0xfc, !UPT ;  /* 0x00010000042d7892 */ /* 0x000fe4000f8efc3f */
[----:B------:R-:W-:-:S02]  /*15f0*/  UIADD3 UR4, UR32, 0x2, URZ ;  /* 0x0000000220047890 */ /* 0x000fc4000fffe03f */
[----:B------:R-:W-:Y:S02]  /*1600*/  ULEA UR34, UR37, UR45, 0xb ;  /* 0x0000002d25227291 */ /* 0x000fe4000f8e583f */
[----:B------:R-:W-:Y:S02]  /*1610*/  UIADD3 UR8, UR32, 0x4, URZ ;  /* 0x0000000420087890 */ /* 0x000fe4000fffe03f */
[----:B------:R-:W-:Y:S02]  /*1620*/  UIADD3 UR6, UR34, 0x2, URZ ;  /* 0x0000000222067890 */ /* 0x000fe4000fffe03f */
[----:B------:R-:W-:Y:S01]  /*1630*/  UIADD3 UR10, UR34, 0x4, URZ ;  /* 0x00000004220a7890 */ /* 0x000fe2000fffe03f */
[----:B------:R-:W-:Y:S02]  /*1640*/  UMOV UR9, 0x40000040 ;  /* 0x4000004000097882 */ /* 0x000fe40000000000 */
[----:B------:R-:W-:Y:S01]  /*1650*/  QGMMA.64x128x32.F32.E4M3.E4M3 R24, gdesc[UR32], RZ, !UPT, gsb0 ;  /* 0x01e00000201879f3 */ /* 0x000fe2000c0008ff */
[----:B------:R-:W-:Y:S01]  /*1660*/  UMOV UR11, 0x40000040 ;  /* 0x40000040000b7882 */ /* 0x000fe20000000000 */
[----:B------:R-:W-:-:S02]  /*1670*/  UIADD3 UR12, UR32, 0x6, URZ ;  /* 0x00000006200c7890 */ /* 0x000fc4000fffe03f */
[----:B------:R-:W-:Y:S01]  /*1680*/  UIADD3 UR14, UR34, 0x6, URZ ;  /* 0x00000006220e7890 */ /* 0x000fe2000fffe03f */
[----:B------:R-:W-:Y:S01]  /*1690*/  UMOV UR13, 0x40000040 ;  /* 0x40000040000d7882 */ /* 0x000fe20000000000 */
[----:B------:R-:W-:Y:S01]  /*16a0*/  UMOV UR15, 0x40000040 ;  /* 0x40000040000f7882 */ /* 0x000fe20000000000 */
[----:B------:R-:W-:Y:S02]  /*16b0*/  UIADD3 UR16, UR32, 0x400, URZ ;  /* 0x0000040020107890 */ /* 0x000fe4000fffe03f */
[----:B------:R-:W-:Y:S01]  /*16c0*/  UIADD3 UR18, UR34, 0x400, URZ ;  /* 0x0000040022127890 */ /* 0x000fe2000fffe03f */
[----:B--2---:R-:W-:Y:S01]  /*16d0*/  SHF.R.U32.HI R2, RZ, 0x7, R2 ;  /* 0x00000007ff027819 */ /* 0x004fe20000011602 */
[----:B------:R-:W-:Y:S01]  /*16e0*/  UMOV UR17, 0x40000040 ;  /* 0x4000004000117882 */ /* 0x000fe20000000000 */
[----:B------:R-:W-:Y:S01]  /*16f0*/  UMOV UR19, 0x40000040 ;  /* 0x4000004000137882 */ /* 0x000fe20000000000 */
[----:B------:R-:W-:Y:S01]  /*1700*/  UIADD3 UR20, UR32, 0x402, URZ ;  /* 0x0000040220147890 */ /* 0x000fe2000fffe03f */
[----:B------:R-:W-:Y:S01]  /*1710*/  IADD3 R2, -R2, 0xb, RZ ;  /* 0x0000000b02027810 */ /* 0x000fe20007ffe1ff */
[----:B------:R-:W-:Y:S01]  /*1720*/  UIADD3 UR22, UR34, 0x402, URZ ;  /* 0x0000040222167890 */ /* 0x000fe2000fffe03f */
[----:B------:R-:W-:Y:S01]  /*1730*/  UMOV UR21, 0x40000040 ;  /* 0x4000004000157882 */ /* 0x000fe20000000000 */
[----:B------:R-:W-:Y:S01]  /*1740*/  UMOV UR23, 0x40000040 ;  /* 0x4000004000177882 */ /* 0x000fe20000000000 */
[----:B------:R-:W-:-:S02]  /*1750*/  UIADD3 UR24, UR32, 0x404, URZ ;  /* 0x0000040420187890 */ /* 0x000fc4000fffe03f */
[----:B------:R-:W-:Y:S01]  /*1760*/  UIADD3 UR26, UR34, 0x404, URZ ;  /* 0x00000404221a7890 */ /* 0x000fe2000fffe03f */
[----:B------:R-:W-:Y:S01]  /*1770*/  UMOV UR25, 0x40000040 ;  /* 0x4000004000197882 */ /* 0x000fe20000000000 */
[----:B------:R-:W-:Y:S01]  /*1780*/  UMOV UR27, 0x40000040 ;  /* 0x40000040001b7882 */ /* 0x000fe20000000000 */
[----:B------:R-:W-:Y:S02]  /*1790*/  UIADD3 UR28, UR32, 0x406, URZ ;  /* 0x00000406201c7890 */ /* 0x000fe4000fffe03f */
[----:B------:R-:W-:Y:S01]  /*17a0*/  UIADD3 UR30, UR34, 0x406, URZ ;  /* 0x00000406221e7890 */ /* 0x000fe2000fffe03f */
[----:B------:R-:W-:Y:S01]  /*17b0*/  UMOV UR29, 0x40000040 ;  /* 0x40000040001d7882 */ /* 0x000fe20000000000 */
[----:B------:R-:W-:Y:S01]  /*17c0*/  UMOV UR31, 0x40000040 ;  /* 0x40000040001f7882 */ /* 0x000fe20000000000 */
[----:B------:R-:W-:Y:S02]  /*17d0*/  WARPGROUP.DEPBAR.LE gsb0, 0x0 ;  /* 0x00008000000079c5 */ /* 0x000fe40000010000 */
[----:B------:R-:W-:-:S06]  /*17e0*/  WARPGROUP.ARRIVE ;  /* 0x00000000000079c5 */ /* 0x000fcc0000000000 */
[----:B------:R-:W-:Y:S03]  /*17f0*/  QGMMA.64x128x32.F32.E4M3.E4M3 R24, gdesc[UR4], R24, gsb0 ;  /* 0x01e00000041879f3 */ /* 0x000fe60008000818 */
[----:B------:R-:W-:Y:S02]  /*1800*/  WARPGROUP.DEPBAR.LE gsb0, 0x0 ;  /* 0x00008000000079c5 */ /* 0x000fe40000010000 */
[----:B------:R-:W-:-:S07]  /*1810*/  WARPGROUP.ARRIVE ;  /* 0x00000000000079c5 */ /* 0x000fce0000000000 */
        /* <DEDUP_REMOVED lines=17> */
[----:B------:R2:W-:Y:S06]  /*1930*/  BAR.ARV R2, 0x100 ;  /* 0x000400020000751d */ /* 0x0005ec0000002000 */
[----:B------:R-:W-:Y:S05]  /*1940*/  @!P0 BRA `(.L_x_13) ;  /* 0x0000000000048947 */ /* 0x000fea0003800000 */
[----:B------:R-:W-:Y:S01]  /*1950*/  BPT.TRAP 0x1 ;  /* 0x000000040000795c */ /* 0x000fe20000300000 */
.L_x_13:
[C---:B------:R-:W-:Y:S01]  /*1960*/  FMUL.FTZ R24, R0.reuse, R24 ;  /* 0x0000001800187220 */ /* 0x040fe20000410000 */
[C---:B------:R-:W-:Y:S01]  /*1970*/  FMUL.FTZ R25, R0.reuse, R25 ;  /* 0x0000001900197220 */ /* 0x040fe20000410000 */
[----:B------:R-:W-:Y:S01]  /*1980*/  UIMAD UR6, UR46, -0x80, UR47 ;  /* 0xffffff802e0678a4 */ /* 0x000fe2000f8e022f */
[C---:B------:R-:W-:Y:S01]  /*1990*/  FMUL.FTZ R28, R0.reuse, R28 ;  /* 0x0000001c001c7220 */ /* 0x040fe20000410000 */
[C---:B------:R-:W-:Y:S01]  /*19a0*/  FMUL.FTZ R38, R0.reuse, R38 ;  /* 0x0000002600267220 */ /* 0x040fe20000410000 */
[C---:B------:R-:W-:Y:S01]  /*19b0*/  FMUL.FTZ R29, R0.reuse, R29 ;  /* 0x0000001d001d7220 */ /* 0x040fe20000410000 */
[----:B------:R-:W-:Y:S01]  /*19c0*/  UIADD3 UR6, UR6, 0x80, URZ ;  /* 0x0000008006067890 */ /* 0x000fe2000fffe03f */
[----:B------:R-:W-:Y:S01]  /*19d0*/  MUFU.TANH R24, R24 ;  /* 0x0000001800187308 */ /* 0x000fe20000002400 */
[C---:B------:R-:W-:Y:S01]  /*19e0*/  FMUL.FTZ R32, R0.reuse, R32 ;  /* 0x0000002000207220 */ /* 0x040fe20000410000 */
[C---:B------:R-:W-:Y:S01]  /*19f0*/  FMUL.FTZ R33, R0.reuse, R33 ;  /* 0x0000002100217220 */ /* 0x040fe20000410000 */
[C---:B------:R-:W-:Y:S01]  /*1a00*/  FMUL.FTZ R26, R0.reuse, R26 ;  /* 0x0000001a001a7220 */ /* 0x040fe20000410000 */
[C---:B------:R-:W-:Y:S01]  /*1a10*/  FMUL.FTZ R39, R0.reuse, R39 ;  /* 0x0000002700277220 */ /* 0x040fe20000410000 */
[C---:B------:R-:W-:Y:S01]  /*1a20*/  FMUL.FTZ R42, R0.reuse, R42 ;  /* 0x0000002a002a7220 */ /* 0x040fe20000410000 */
[C---:B------:R-:W-:Y:S01]  /*1a30*/  FMUL.FTZ R36, R0.reuse, R36 ;  /* 0x0000002400247220 */ /* 0x040fe20000410000 */
[C---:B------:R-:W-:Y:S01]  /*1a40*/  FMUL.FTZ R27, R0.reuse, R27 ;  /* 0x0000001b001b7220 */ /* 0x040fe20000410000 */
        /* <DEDUP_REMOVED lines=8> */
[----:B------:R3:W-:Y:S01]  /*1ad0*/  MUFU.TANH R11, R38 ;  /* 0x00000026000b7308 */ /* 0x0007e20000002400 */
[C---:B------:R-:W-:Y:S01]  /*1ae0*/  FMUL.FTZ R41, R0.reuse, R41 ;  /* 0x0000002900297220 */ /* 0x040fe20000410000 */
[C---:B------:R-:W-:Y:S01]  /*1af0*/  FMUL.FTZ R34, R0.reuse, R34 ;  /* 0x0000002200227220 */ /* 0x040fe20000410000 */
[C---:B------:R-:W-:Y:S01]  /*1b00*/  FMUL.FTZ R50, R0.reuse, R50 ;  /* 0x0000003200327220 */ /* 0x040fe20000410000 */
[C---:B------:R-:W-:Y:S01]  /*1b10*/  FMUL.FTZ R44, R0.reuse, R44 ;  /* 0x0000002c002c7220 */ /* 0x040fe20000410000 */
[C---:B------:R-:W-:Y:S01]  /*1b20*/  FMUL.FTZ R35, R0.reuse, R35 ;  /* 0x0000002300237220 */ /* 0x040fe20000410000 */
[C---:B------:R-:W-:Y:S01]  /*1b30*/  FMUL.FTZ R55, R0.reuse, R55 ;  /* 0x0000003700377220 */ /* 0x040fe20000410000 */
[----:B------:R-:W-:Y:S01]  /*1b40*/  FMUL.FTZ R45, R0, R45 ;  /* 0x0000002d002d7220 */ /* 0x000fe20000410000 */
[----:B------:R-:W-:Y:S01]  /*1b50*/  MUFU.TANH R28, R28 ;  /* 0x0000001c001c7308 */ /* 0x000fe20000002400 */
[----:B---3--:R-:W-:-:S02]  /*1b60*/  IMAD.U32 R38, RZ, RZ, UR6 ;  /* 0x00000006ff267e24 */ /* 0x008fc4000f8e00ff */
[C---:B------:R-:W-:Y:S01]  /*1b70*/  FMUL.FTZ R58, R0.reuse, R58 ;  /* 0x0000003a003a7220 */ /* 0x040fe20000410000 */
[C---:B------:R-:W-:Y:S01]  /*1b80*/  FMUL.FTZ R48, R0.reuse, R48 ;  /* 0x0000003000307220 */ /* 0x040fe20000410000 */
[C---:B------:R-:W-:Y:S01]  /*1b90*/  FMUL.FTZ R63, R0.reuse, R63 ;  /* 0x0000003f003f7220 */ /* 0x040fe20000410000 */
[----:B------:R-:W-:Y:S02]  /*1ba0*/  IMAD R38, R219, -0x2, R38 ;  /* 0xfffffffedb267824 */ /* 0x000fe400078e0226 */
[C---:B------:R-:W-:Y:S01]  /*1bb0*/  FMUL.FTZ R49, R0.reuse, R49 ;  /* 0x0000003100317220 */ /* 0x040fe20000410000 */
[C---:B------:R-:W-:Y:S01]  /*1bc0*/  FMUL.FTZ R66, R0.reuse, R66 ;  /* 0x0000004200427220 */ /* 0x040fe20000410000 */
[----:B------:R-:W-:Y:S01]  /*1bd0*/  MUFU.TANH R29, R29 ;  /* 0x0000001d001d7308 */ /* 0x000fe20000002400 */
[----:B------:R-:W-:Y:S01]  /*1be0*/  FMUL.FTZ R52, R0, R52 ;  /* 0x0000003400347220 */ /* 0x000fe20000410000 */
[----:B------:R-:W-:Y:S01]  /*1bf0*/  ISETP.GT.AND P2, PT, R38, RZ, PT ;  /* 0x000000ff2600720c */ /* 0x000fe20003f44270 */
[----:B------:R-:W-:Y:S01]  /*1c00*/  FMUL.FTZ R53, R0, R53 ;  /* 0x0000003500357220 */ /* 0x000fe20000410000 */
[----:B------:R-:W-:Y:S01]  /*1c10*/  ISETP.GT.AND P1, PT, R38, 0x1, PT ;  /* 0x000000012600780c */ /* 0x000fe20003f24270 */
[----:B------:R-:W-:Y:S01]  /*1c20*/  FMUL.FTZ R71, R0, R71 ;  /* 0x0000004700477220 */ /* 0x000fe20000410000 */
[----:B------:R-:W-:Y:S01]  /*1c30*/  ISETP.GT.AND P6, PT, R38, 0x8, PT ;  /* 0x000000082600780c */ /* 0x000fe20003fc4270 */
[----:B------:R-:W-:Y:S01]  /*1c40*/  FMUL.FTZ R56, R0, R56 ;  /* 0x0000003800387220 */ /* 0x000fe20000410000 */
[----:B------:R-:W-:Y:S01]  /*1c50*/  MUFU.TANH R32, R32 ;  /* 0x0000002000207308 */ /* 0x000fe20000002400 */
[----:B------:R-:W-:Y:S01]  /*1c60*/  ISETP.GT.AND P5, PT, R38, 0x9, PT ;  /* 0x000000092600780c */ /* 0x000fe20003fa4270 */
[----:B------:R-:W-:Y:S01]  /*1c70*/  FMUL.FTZ R57, R0, R57 ;  /* 0x0000003900397220 */ /* 0x000fe20000410000 */
[----:B------:R-:W-:Y:S01]  /*1c80*/  ISETP.GT.AND P4, PT, R38, 0x10, PT ;  /* 0x000000102600780c */ /* 0x000fe20003f84270 */
[----:B------:R-:W-:Y:S01]  /*1c90*/  FMUL.FTZ R74, R0, R74 ;  /* 0x0000004a004a7220 */ /* 0x000fe20000410000 */
[----:B------:R-:W-:Y:S01]  /*1ca0*/  ISETP.GT.AND P3, PT, R38, 0x11, PT ;  /* 0x000000112600780c */ /* 0x000fe20003f64270 */
[C---:B------:R-:W-:Y:S01]  /*1cb0*/  FMUL.FTZ R51, R0.reuse, R51 ;  /* 0x0000003300337220 */ /* 0x040fe20000410000 */
[C---:B------:R-:W-:Y:S01]  /*1cc0*/  FMUL.FTZ R60, R0.reuse, R60 ;  /* 0x0000003c003c7220 */ /* 0x040fe20000410000 */
[----:B0-----:R-:W0:Y:S01]  /*1cd0*/  MUFU.TANH R3, R26 ;  /* 0x0000001a00037308 */ /* 0x001e220000002400 */
        /* <DEDUP_REMOVED lines=16> */
[----:B0-----:R-:W-:Y:S01]  /*1de0*/  FSEL R3, R3, -INF , P2 ;  /* 0xff80000003037808 */ /* 0x001fe20001000000 */
[C---:B------:R-:W-:Y:S01]  /*1df0*/  FMUL.FTZ R80, R0.reuse, R80 ;  /* 0x0000005000507220 */ /* 0x040fe20000410000 */
[C---:B------:R-:W-:Y:S01]  /*1e00*/  FMUL.FTZ R81, R0.reuse, R81 ;  /* 0x0000005100517220 */ /* 0x040fe20000410000 */
[C---:B------:R-:W-:Y:S01]  /*1e10*/  FMUL.FTZ R75, R0.reuse, R75 ;  /* 0x0000004b004b7220 */ /* 0x040fe20000410000 */
[C---:B------:R-:W-:Y:S01]  /*1e20*/  FMUL.FTZ R84, R0.reuse, R84 ;  /* 0x0000005400547220 */ /* 0x040fe20000410000 */
[----:B------:R-:W-:Y:S01]  /*1e30*/  FMUL.FTZ R85, R0, R85 ;  /* 0x0000005500557220 */ /* 0x000fe20000410000 */
[----:B------:R-:W-:Y:S01]  /*1e40*/  ULDC UR10, c[0x0][0x988] ;  /* 0x00026200000a7ab9 */ /* 0x000fe20000000800 */
[----:B------:R0:W-:Y:S01]  /*1e50*/  MUFU.TANH R13, R42 ;  /* 0x0000002a000d7308 */ /* 0x0001e20000002400 */
[----:B---3--:R-:W-:Y:S01]  /*1e60*/  FSEL R39, R24, -INF , P2 ;  /* 0xff80000018277808 */ /* 0x008fe20001000000 */
[----:B------:R-:W-:Y:S01]  /*1e70*/  FMUL.FTZ R78, R0, R78 ;  /* 0x0000004e004e7220 */ /* 0x000fe20000410000 */
[----:B------:R-:W-:Y:S01]  /*1e80*/  ISETP.GT.AND P2, PT, R38, 0x18, PT ;  /* 0x000000182600780c */ /* 0x000fe20003f44270 */
[C---:B------:R-:W-:Y:S01]  /*1e90*/  FMUL.FTZ R79, R0.reuse, R79 ;  /* 0x0000004f004f7220 */ /* 0x040fe20000410000 */
[----:B------:R-:W-:Y:S01]  /*1ea0*/  P2R R88, PR, RZ, 0x1 ;  /* 0x00000001ff587803 */ /* 0x000fe20000000000 */
[C---:B------:R-:W-:Y:S01]  /*1eb0*/  FMUL.FTZ R82, R0.reuse, R82 ;  /* 0x0000005200527220 */ /* 0x040fe20000410000 */
[----:B------:R-:W-:Y:S01]  /*1ec0*/  FSEL R11, R11, -INF , P2 ;  /* 0xff8000000b0b7808 */ /* 0x000fe20001000000 */
[----:B------:R-:W3:Y:S01]  /*1ed0*/  MUFU.TANH R4, R27 ;  /* 0x0000001b00047308 */ /* 0x000ee20000002400 */
[----:B0-----:R-:W-:Y:S01]  /*1ee0*/  FSEL R42, R25, -INF , P1 ;  /* 0xff800000192a7808 */ /* 0x001fe20000800000 */
[C---:B------:R-:W-:Y:S01]  /*1ef0*/  FMUL.FTZ R83, R0.reuse, R83 ;  /* 0x0000005300537220 */ /* 0x040fe20000410000 */
[C---:B------:R-:W-:Y:S01]  /*1f00*/  FMUL.FTZ R86, R0.reuse, R86 ;  /* 0x0000005600567220 */ /* 0x040fe20000410000 */
[----:B------:R-:W-:Y:S01]  /*1f10*/  FMUL.FTZ R87, R0, R87 ;  /* 0x0000005700577220 */ /* 0x000fe20000410000 */
[----:B------:R-:W-:Y:S01]  /*1f20*/  FMNMX.FTZ R24, R39, R42, !PT ;  /* 0x0000002a27187209 */ /* 0x000fe20007810000 */
[----:B------:R-:W-:-:S02]  /*1f30*/  UIADD3 UR6, UR51, 0x38840, URZ ;  /* 0x0003884033067890 */ /* 0x000fc4000fffe03f */
[----:B------:R-:W-:Y:S02]  /*1f40*/  MUFU.TANH R36, R36 ;  /* 0x0000002400247308 */ /* 0x000fe40000002400 */
[----:B------:R-:W-:-:S06]  /*1f50*/  UPRMT UR6, UR44, 0x654, UR6 ;  /* 0x000006542c067896 */ /* 0x000fcc0008000006 */
[----:B------:R0:W-:Y:S01]  /*1f60*/  MUFU.TANH R14, R43 ;  /* 0x0000002b000e7308 */ /* 0x0001e20000002400 */
[----:B---3--:R-:W-:Y:S02]  /*1f70*/  FSEL R4, R4, -INF , P1 ;  /* 0xff80000004047808 */ /* 0x008fe40000800000 */
[----:B------:R-:W-:Y:S01]  /*1f80*/  ISETP.GT.AND P1, PT, R38, 0x19, PT ;  /* 0x000000192600780c */ /* 0x000fe20003f24270 */
[----:B------:R-:W-:Y:S03]  /*1f90*/  SYNCS.ARRIVE.TRANS64.RED.A1T0 RZ, [UR6], RZ ;  /* 0x000000ffffff79a7 */ /* 0x000fe60008100406 */
[----:B------:R-:W-:Y:S01]  /*1fa0*/  FSEL R12, R12, -INF , P1 ;  /* 0xff8000000c0c7808 */ /* 0x000fe20000800000 */
[----:B------:R-:W3:Y:S01]  /*1fb0*/  MUFU.TANH R7, R30 ;  /* 0x0000001e00077308 */ /* 0x000ee20000002400 */
[----:B0-----:R-:W-:-:S04]  /*1fc0*/  FSEL R43, R28, -INF , P6 ;  /* 0xff8000001c2b7808 */ /* 0x001fc80003000000 */
[----:B------:R-:W-:-:S03]  /*1fd0*/  FMNMX.FTZ R25, R43, R24, !PT ;  /* 0x000000182b197209 */ /* 0x000fc60007810000 */
[----:B------:R-:W-:Y:S08]  /*1fe0*/  MUFU.TANH R37, R37 ;  /* 0x0000002500257308 */ /* 0x000ff00000002400 */
[----:B------:R0:W-:Y:S01]  /*1ff0*/  MUFU.TANH R15, R46 ;  /* 0x0000002e000f7308 */ /* 0x0001e20000002400 */
[----:B---3--:R-:W-:Y:S02]  /*2000*/  FSEL R7, R7, -INF , P6 ;  /* 0xff80000007077808 */ /* 0x008fe40003000000 */
[----:B------:R-:W-:-:S04]  /*2010*/  ISETP.GT.AND P6, PT, R38, 0x20, PT ;  /* 0x000000202600780c */ /* 0x000fc80003fc4270 */
        /* <DEDUP_REMOVED lines=20> */
[----:B------:R-:W0:Y:S08]  /*2160*/  MUFU.TANH R44, R44 ;  /* 0x0000002c002c7308 */ /* 0x000e300000002400 */
[----:B------:R4:W-:Y:S01]  /*2170*/  MUFU.TANH R26, R55 ;  /* 0x00000037001a7308 */ /* 0x0009e20000002400 */
[----:B---3--:R-:W-:Y:S02]  /*2180*/  FSEL R10, R10, -INF , P3 ;  /* 0xff8000000a0a7808 */ /* 0x008fe40001800000 */
[----:B------:R-:W-:-:S04]  /*2190*/  ISETP.GT.AND P3, PT, R38, 0x29, PT ;  /* 0x000000292600780c */ /* 0x000fc80003f64270 */
[----:B------:R-:W-:Y:S01]  /*21a0*/  FSEL R20, R20, -INF , P3 ;  /* 0xff80000014147808 */ /* 0x000fe20001800000 */
[----:B------:R-:W-:Y:S01]  /*21b0*/  MUFU.TANH R45, R45 ;  /* 0x0000002d002d7308 */ /* 0x000fe20000002400 */
[----:B----4-:R-:W-:Y:S02]  /*21c0*/  FSEL R55, R36, -INF , P2 ;  /* 0xff80000024377808 */ /* 0x010fe40001000000 */
[----:B0-----:R-:W-:Y:S02]  /*21d0*/  FSEL R44, R44, -INF , P4 ;  /* 0xff8000002c2c7808 */ /* 0x001fe40002000000 */
[----:B------:R-:W-:Y:S02]  /*21e0*/  FMNMX.FTZ R25, R55, R24, !PT ;  /* 0x0000001837197209 */ /* 0x000fe40007810000 */
[C---:B------:R-:W-:Y:S01]  /*21f0*/  ISETP.GT.AND P2, PT, R38.reuse, 0x30, PT ;  /* 0x000000302600780c */ /* 0x040fe20003f44270 */
[----:B------:R0:W3:Y:S01]  /*2200*/  MUFU.TANH R27, R58 ;  /* 0x0000003a001b7308 */ /* 0x0000e20000002400 */
[----:B------:R-:W-:-:S02]  /*2210*/  ISETP.GT.AND P4, PT, R38, 0x40, PT ;  /* 0x000000402600780c */ /* 0x000fc40003f84270 */
[----:B------:R-:W-:-:S05]  /*2220*/  FSEL R21, R21, -INF , P2 ;  /* 0xff80000015157808 */ /* 0x000fca0001000000 */
[----:B------:R-:W4:Y:S01]  /*2230*/  MUFU.TANH R48, R48 ;  /* 0x0000003000307308 */ /* 0x000f220000002400 */
[----:B0-----:R-:W-:Y:S02]  /*2240*/  FSEL R58, R37, -INF , P1 ;  /* 0xff800000253a7808 */ /* 0x001fe40000800000 */
[----:B------:R-:W-:Y:S02]  /*2250*/  ISETP.GT.AND P1, PT, R38, 0x31, PT ;  /* 0x000000312600780c */ /* 0x000fe40003f24270 */
[----:B------:R-:W-:-:S03]  /*2260*/  FMNMX.FTZ R24, R58, R25, !PT ;  /* 0x000000193a187209 */ /* 0x000fc60007810000 */
[----:B------:R0:W-:Y:S01]  /*2270*/  MUFU.TANH R30, R63 ;  /* 0x0000003f001e7308 */ /* 0x0001e20000002400 */
[----:B---3--:R-:W-:-:S07]  /*2280*/  FSEL R27, R27, -INF , P4 ;  /* 0xff8000001b1b7808 */ /* 0x008fce0002000000 */
[----:B------:R-:W-:Y:S01]  /*2290*/  MUFU.TANH R49, R49 ;  /* 0x0000003100317308 */ /* 0x000fe20000002400 */
[----:B0-----:R-:W-:Y:S02]  /*22a0*/  FSEL R63, R40, -INF , P6 ;  /* 0xff800000283f7808 */ /* 0x001fe40003000000 */
[----:B----4-:R-:W-:Y:S02]  /*22b0*/  FSEL R48, R48, -INF , P2 ;  /* 0xff80000030307808 */ /* 0x010fe40001000000 */
[----:B------:R-:W-:Y:S02]  /*22c0*/  FMNMX.FTZ R25, R63, R24, !PT ;  /* 0x000000183f197209 */ /* 0x000fe40007810000 */
[C---:B------:R-:W-:Y:S01]  /*22d0*/  ISETP.GT.AND P6, PT, R38.reuse, 0x38, PT ;  /* 0x000000382600780c */ /* 0x040fe20003fc4270 */
[----:B------:R0:W-:Y:S01]  /*22e0*/  MUFU.TANH R31, R66 ;  /* 0x00000042001f7308 */ /* 0x0001e20000002400 */
[----:B------:R-:W-:-:S07]  /*22f0*/  ISETP.GT.AND P2, PT, R38, 0x48, PT ;  /* 0x000000482600780c */ /* 0x000fce0003f44270 */
[----:B------:R-:W3:Y:S01]  /*2300*/  MUFU.TANH R52, R52 ;  /* 0x0000003400347308 */ /* 0x000ee20000002400 */
[----:B0-----:R-:W-:Y:S02]  /*2310*/  FSEL R66, R41, -INF , P5 ;  /* 0xff80000029427808 */ /* 0x001fe40002800000 */
[----:B------:R-:W-:Y:S02]  /*2320*/  ISETP.GT.AND P5, PT, R38, 0x39, PT ;  /* 0x000000392600780c */ /* 0x000fe40003fa4270 */
[----:B------:R-:W-:Y:S02]  /*2330*/  FMNMX.FTZ R25, R66, R25, !PT ;  /* 0x0000001942197209 */ /* 0x000fe40007810000 */
[----:B------:R-:W-:Y:S01]  /*2340*/  FSEL R26, R26, -INF , P5 ;  /* 0xff8000001a1a7808 */ /* 0x000fe20002800000 */
[----:B------:R-:W0:Y:S01]  /*2350*/  MUFU.TANH R53, R53 ;  /* 0x0000003500357308 */ /* 0x000e220000002400 */
[----:B------:R-:W-:-:S07]  /*2360*/  FMNMX.FTZ R24, R44, R25, !PT ;  /* 0x000000192c187209 */ /* 0x000fce0007810000 */
[----:B------:R4:W-:Y:S01]  /*2370*/  MUFU.TANH R34, R71 ;  /* 0x0000004700227308 */ /* 0x0009e20000002400 */
[----:B---3--:R-:W-:-:S07]  /*2380*/  FSEL R52, R52, -INF , P6 ;  /* 0xff80000034347808 */ /* 0x008fce0003000000 */
[----:B------:R-:W3:Y:S01]  /*2390*/  MUFU.TANH R56, R56 ;  /* 0x0000003800387308 */ /* 0x000ee20000002400 */
[----:B----4-:R-:W-:Y:S02]  /*23a0*/  FSEL R71, R45, -INF , P3 ;  /* 0xff8000002d477808 */ /* 0x010fe40001800000 */
[----:B0-----:R-:W-:Y:S02]  /*23b0*/  FSEL R53, R53, -INF , P5 ;  /* 0xff80000035357808 */ /* 0x001fe40002800000 */
[----:B------:R-:W-:Y:S02]  /*23c0*/  FMNMX.FTZ R25, R71, R24, !PT ;  /* 0x0000001847197209 */ /* 0x000fe40007810000 */
[----:B------:R-:W-:Y:S01]  /*23d0*/  ISETP.GT.AND P3, PT, R38, 0x41, PT ;  /* 0x000000412600780c */ /* 0x000fe20003f64270 */
[----:B------:R-:W0:Y:S01]  /*23e0*/  MUFU.TANH R57, R57 ;  /* 0x0000003900397308 */ /* 0x000e220000002400 */
[----:B------:R-:W-:Y:S02]  /*23f0*/  FMNMX.FTZ R25, R48, R25, !PT ;  /* 0x0000001930197209 */ /* 0x000fe40007810000 */
[----:B------:R-:W-:-:S05]  /*2400*/  ISETP.GT.AND P5, PT, R38, 0x51, PT ;  /* 0x000000512600780c */ /* 0x000fca0003fa4270 */
[----:B------:R4:W-:Y:S01]  /*2410*/  MUFU.TANH R35, R74 ;  /* 0x0000004a00237308 */ /* 0x0009e20000002400 */
[----:B---3--:R-:W-:Y:S02]  /*2420*/  FSEL R56, R56, -INF , P4 ;  /* 0xff80000038387808 */ /* 0x008fe40002000000 */
[----:B------:R-:W-:-:S05]  /*2430*/  ISETP.GT.AND P4, PT, R38, 0x58, PT ;  /* 0x000000582600780c */ /* 0x000fca0003f84270 */
[----:B------:R-:W3:Y:S01]  /*2440*/  MUFU.TANH R51, R51 ;  /* 0x0000003300337308 */ /* 0x000ee20000002400 */
[----:B----4-:R-:W-:Y:S02]  /*2450*/  FSEL R74, R49, -INF , P1 ;  /* 0xff800000314a7808 */ /* 0x010fe40000800000 */
[----:B0-----:R-:W-:Y:S02]  /*2460*/  FSEL R57, R57, -INF , P3 ;  /* 0xff80000039397808 */ /* 0x001fe40001800000 */
[----:B------:R-:W-:-:S03]  /*2470*/  FMNMX.FTZ R25, R74, R25, !PT ;  /* 0x000000194a197209 */ /* 0x000fc60007810000 */
[----:B------:R-:W0:Y:S01]  /*2480*/  MUFU.TANH R60, R60 ;  /* 0x0000003c003c7308 */ /* 0x000e220000002400 */
[----:B------:R-:W-:-:S04]  /*2490*/  FMNMX.FTZ R24, R52, R25, !PT ;  /* 0x0000001934187209 */ /* 0x000fc80007810000 */
[----:B------:R-:W-:-:S03]  /*24a0*/  FMNMX.FTZ R25, R53, R24, !PT ;  /* 0x0000001835197209 */ /* 0x000fc60007810000 */
[----:B------:R-:W4:Y:S01]  /*24b0*/  MUFU.TANH R54, R54 ;  /* 0x0000003600367308 */ /* 0x000f220000002400 */
[----:B------:R-:W-:Y:S02]  /*24c0*/  FMNMX.FTZ R28, R56, R25, !PT ;  /* 0x00000019381c7209 */ /* 0x000fe40007810000 */
[----:B---3--:R-:W-:Y:S02]  /*24d0*/  FSEL R24, R51, -INF , P1 ;  /* 0xff80000033187808 */ /* 0x008fe40000800000 */
[----:B------:R-:W-:Y:S02]  /*24e0*/  ISETP.GT.AND P1, PT, R38, 0x49, PT ;  /* 0x000000492600780c */ /* 0x000fe40003f24270 */
[----:B------:R-:W-:Y:S01]  /*24f0*/  FMNMX.FTZ R29, R57, R28, !PT ;  /* 0x0000001c391d7209 */ /* 0x000fe20007810000 */
[----:B------:R-:W3:Y:S01]  /*2500*/  MUFU.TANH R61, R61 ;  /* 0x0000003d003d7308 */ /* 0x000ee20000002400 */
[----:B0-----:R-:W-:Y:S02]  /*2510*/  FSEL R60, R60, -INF , P2 ;  /* 0xff8000003c3c7808 */ /* 0x001fe40001000000 */
[----:B------:R-:W-:-:S02]  /*2520*/  FSEL R30, R30, -INF , P1 ;  /* 0xff8000001e1e7808 */ /* 0x000fc40000800000 */
[----:B------:R-:W-:-:S03]  /*2530*/  FMNMX.FTZ R28, R60, R29, !PT ;  /* 0x0000001d3c1c7209 */ /* 0x000fc60007810000 */
[----:B------:R-:W0:Y:S01]  /*2540*/  MUFU.TANH R64, R64 ;  /* 0x0000004000407308 */ /* 0x000e220000002400 */
[----:B----4-:R-:W-:Y:S02]  /*2550*/  FSEL R25, R54, -INF , P6 ;  /* 0xff80000036197808 */ /* 0x010fe40003000000 */
[----:B------:R-:W-:-:S04]  /*2560*/  ISETP.GT.AND P6, PT, R38, 0x50, PT ;  /* 0x000000502600780c */ /* 0x000fc80003fc4270 */
[----:B------:R-:W-:Y:S01]  /*2570*/  FSEL R31, R31, -INF , P6 ;  /* 0xff8000001f1f7808 */ /* 0x000fe20003000000 */
[----:B------:R-:W4:Y:S01]  /*2580*/  MUFU.TANH R65, R65 ;  /* 0x0000004100417308 */ /* 0x000f220000002400 */
[----:B---3--:R-:W-:Y:S02]  /*2590*/  FSEL R61, R61, -INF , P1 ;  /* 0xff8000003d3d7808 */ /* 0x008fe40000800000 */
[----:B------:R-:W-:Y:S02]  /*25a0*/  ISETP.GT.AND P1, PT, R38, 0x61, PT ;  /* 0x000000612600780c */ /* 0x000fe40003f24270 */
[----:B------:R-:W-:-:S03]  /*25b0*/  FMNMX.FTZ R29, R61, R28, !PT ;  /* 0x0000001c3d1d7209 */ /* 0x000fc60007810000 */
[----:B------:R-:W3:Y:S01]  /*25c0*/  MUFU.TANH R59, R59 ;  /* 0x0000003b003b7308 */ /* 0x000ee20000002400 */
[----:B0-----:R-:W-:Y:S02]  /*25d0*/  FSEL R64, R64, -INF , P6 ;  /* 0xff80000040407808 */ /* 0x001fe40003000000 */
[----:B------:R-:W-:Y:S02]  /*25e0*/  ISETP.GT.AND P6, PT, R38, 0x68, PT ;  /* 0x000000682600780c */ /* 0x000fe40003fc4270 */
[----:B------:R-:W-:-:S03]  /*25f0*/  FMNMX.FTZ R32, R64, R29, !PT ;  /* 0x0000001d40207209 */ /* 0x000fc60007810000 */
[----:B------:R-:W0:Y:S01]  /*2600*/  MUFU.TANH R68, R68 ;  /* 0x0000004400447308 */ /* 0x000e220000002400 */
[----:B----4-:R-:W-:-:S04]  /*2610*/  FSEL R65, R65, -INF , P5 ;  /* 0xff80000041417808 */ /* 0x010fc80002800000 */
[----:B------:R-:W-:-:S03]  /*2620*/  FMNMX.FTZ R33, R65, R32, !PT ;  /* 0x0000002041217209 */ /* 0x000fc60007810000 */
[----:B------:R-:W4:Y:S01]  /*2630*/  MUFU.TANH R62, R62 ;  /* 0x0000003e003e7308 */ /* 0x000f220000002400 */
[----:B---3--:R-:W-:Y:S02]  /*2640*/  FSEL R28, R59, -INF , P3 ;  /* 0xff8000003b1c7808 */ /* 0x008fe40001800000 */
[----:B------:R-:W-:-:S04]  /*2650*/  ISETP.GT.AND P3, PT, R38, 0x59, PT ;  /* 0x000000592600780c */ /* 0x000fc80003f64270 */
[----:B------:R-:W-:Y:S01]  /*2660*/  FSEL R34, R34, -INF , P3 ;  /* 0xff80000022227808 */ /* 0x000fe20001800000 */
[----:B------:R-:W3:Y:S01]  /*2670*/  MUFU.TANH R69, R69 ;  /* 0x0000004500457308 */ /* 0x000ee20000002400 */
[----:B0-----:R-:W-:-:S04]  /*2680*/  FSEL R68, R68, -INF , P4 ;  /* 0xff80000044447808 */ /* 0x001fc80002000000 */
        /* <DEDUP_REMOVED lines=18> */
[----:B------:R-:W-:-:S05]  /*27b0*/  ISETP.GT.AND P5, PT, R38, 0x69, PT ;  /* 0x000000692600780c */ /* 0x000fca0003fa4270 */
[----:B------:R-:W3:Y:S01]  /*27c0*/  MUFU.TANH R77, R77 ;  /* 0x0000004d004d7308 */ /* 0x000ee20000002400 */
[----:B0-----:R-:W-:-:S04]  /*27d0*/  FSEL R76, R76, -INF , P6 ;  /* 0xff8000004c4c7808 */ /* 0x001fc80003000000 */
[----:B------:R-:W-:-:S03]  /*27e0*/  FMNMX.FTZ R36, R76, R37, !PT ;  /* 0x000000254c247209 */ /* 0x000fc60007810000 */
[----:B------:R-:W0:Y:S01]  /*27f0*/  MUFU.TANH R80, R80 ;  /* 0x0000005000507308 */ /* 0x000e220000002400 */
[----:B----4-:R-:W-:Y:S02]  /*2800*/  FSEL R33, R70, -INF , P4 ;  /* 0xff80000046217808 */ /* 0x010fe40002000000 */
[----:B------:R-:W-:-:S05]  /*2810*/  ISETP.GT.AND P4, PT, R38, 0x70, PT ;  /* 0x000000702600780c */ /* 0x000fca0003f84270 */
[----:B------:R-:W4:Y:S01]  /*2820*/  MUFU.TANH R81, R81 ;  /* 0x0000005100517308 */ /* 0x000f220000002400 */
[----:B---3--:R-:W-:-:S04]  /*2830*/  FSEL R77, R77, -INF , P5 ;  /* 0xff8000004d4d7808 */ /* 0x008fc80002800000 */
[----:B------:R-:W-:-:S03]  /*2840*/  FMNMX.FTZ R37, R77, R36, !PT ;  /* 0x000000244d257209 */ /* 0x000fc60007810000 */
[----:B------:R-:W3:Y:S01]  /*2850*/  MUFU.TANH R75, R75 ;  /* 0x0000004b004b7308 */ /* 0x000ee20000002400 */
[----:B0-----:R-:W-:-:S04]  /*2860*/  FSEL R80, R80, -INF , P4 ;  /* 0xff80000050507808 */ /* 0x001fc80002000000 */
        /* <DEDUP_REMOVED lines=11> */
[----:B----4-:R-:W-:-:S04]  /*2920*/  FSEL R85, R85, -INF , P1 ;  /* 0xff80000055557808 */ /* 0x010fc80000800000 */
[----:B------:R-:W-:-:S03]  /*2930*/  FMNMX.FTZ R38, R85, R38, !PT ;  /* 0x0000002655267209 */ /* 0x000fc60007810000 */
[----:B------:R-:W4:Y:S01]  /*2940*/  MUFU.TANH R82, R82 ;  /* 0x0000005200527308 */ /* 0x000f220000002400 */
[----:B---3--:R-:W-:Y:S01]  /*2950*/  FSEL R78, R78, -INF , P6 ;  /* 0xff8000004e4e7808 */ /* 0x008fe20003000000 */
[----:B------:R-:W3:Y:S06]  /*2960*/  SHFL.BFLY PT, R37, R38, 0x2, 0x1f ;  /* 0x0c401f0026257f89 */ /* 0x000eec00000e0000 */
[----:B------:R-:W5:Y:S01]  /*2970*/  MUFU.TANH R83, R83 ;  /* 0x0000005300537308 */ /* 0x000f620000002400 */
[----:B0-----:R-:W-:-:S07]  /*2980*/  FSEL R79, R79, -INF , P5 ;  /* 0xff8000004f4f7808 */ /* 0x001fce0002800000 */
[----:B------:R-:W0:Y:S01]  /*2990*/  MUFU.TANH R86, R86 ;  /* 0x0000005600567308 */ /* 0x000e220000002400 */
[----:B----4-:R-:W-:-:S07]  /*29a0*/  FSEL R82, R82, -INF , P4 ;  /* 0xff80000052527808 */ /* 0x010fce0002000000 */
[----:B------:R-:W4:Y:S01]  /*29b0*/  MUFU.TANH R87, R87 ;  /* 0x0000005700577308 */ /* 0x000f220000002400 */
[----:B-----5:R-:W-:Y:S02]  /*29c0*/  FSEL R83, R83, -INF , P3 ;  /* 0xff80000053537808 */ /* 0x020fe40001800000 */
[----:B---3--:R-:W-:-:S05]  /*29d0*/  FMNMX.FTZ R37, R38, R37, !PT ;  /* 0x0000002526257209 */ /* 0x008fca0007810000 */
[----:B------:R-:W3:Y:S01]  /*29e0*/  SHFL.BFLY PT, R40, R37, 0x1, 0x1f ;  /* 0x0c201f0025287f89 */ /* 0x000ee200000e0000 */
[----:B0-----:R-:W-:Y:S02]  /*29f0*/  FSEL R86, R86, -INF , P2 ;  /* 0xff80000056567808 */ /* 0x001fe40001000000 */
[----:B----4-:R-:W-:Y:S02]  /*2a00*/  FSEL R87, R87, -INF , P1 ;  /* 0xff80000057577808 */ /* 0x010fe40000800000 */
[----:B---3--:R-:W-:Y:S01]  /*2a10*/  FMNMX.FTZ R181, R37, R40, !PT ;  /* 0x0000002825b57209 */ /* 0x008fe20007810000 */
[----:B------:R-:W-:-:S03]  /*2a20*/  IMAD.U32 R40, RZ, RZ, UR10 ;  /* 0x0000000aff287e24 */ /* 0x000fc6000f8e00ff */
[C---:B------:R-:W-:Y:S01]  /*2a30*/  FSETP.NEU.FTZ.AND P0, PT, R181.reuse, -INF , PT ;  /* 0xff800000b500780b */ /* 0x040fe20003f1d000 */
[----:B------:R-:W-:-:S05]  /*2a40*/  FFMA.FTZ R40, R181, R40, -8 ;  /* 0xc1000000b5287423 */ /* 0x000fca0000010028 */
[----:B------:R-:W-:Y:S02]  /*2a50*/  FSEL R67, R40, RZ, P0 ;  /* 0x000000ff28437208 */ /* 0x000fe40000000000 */
[----:B------:R-:W-:Y:S02]  /*2a60*/  FMNMX.FTZ R40, R3, R4, !PT ;  /* 0x0000000403287209 */ /* 0x000fe40007810000 */
[----:B------:R-:W-:Y:S01]  /*2a70*/  ISETP.NE.AND P0, PT, R88, RZ, PT ;  /* 0x000000ff5800720c */ /* 0x000fe20003f05270 */
[----:B------:R-:W-:-:S01]  /*2a80*/  FFMA.FTZ R38, R43, UR10, -R67 ;  /* 0x0000000a2b267c23 */ /* 0x000fc20008010843 */
[----:B------:R-:W-:Y:S01]  /*2a90*/  FMNMX.FTZ R41, R7, R40, !PT ;  /* 0x0000002807297209 */ /* 0x000fe20007810000 */
[----:B------:R-:W-:-:S01]  /*2aa0*/  FFMA.FTZ R37, R42, UR10, -R67 ;  /* 0x0000000a2a257c23 */ /* 0x000fc20008010843 */
[--C-:B------:R-:W-:Y:S01]  /*2ab0*/  FFMA.FTZ R154, R47, UR10, -R67.reuse ;  /* 0x0000000a2f9a7c23 */ /* 0x100fe20008010843 */
        /* <DEDUP_REMOVED lines=8> */
[----:B------:R-:W-:Y:S01]  /*2b40*/  IMAD.U32 R63, RZ, RZ, UR10 ;  /* 0x0000000aff3f7e24 */ /* 0x000fe2000f8e00ff */
[----:B------:R-:W-:Y:S01]  /*2b50*/  FMNMX.FTZ R40, R10, R41, !PT ;  /* 0x000000290a287209 */ /* 0x000fe20007810000 */
[----:B------:R-:W-:-:S01]  /*2b60*/  FFMA.FTZ R41, R50, UR10, -R67 ;  /* 0x0000000a32297c23 */ /* 0x000fc20008010843 */
[--C-:B------:R-:W-:Y:S01]  /*2b70*/  FFMA.FTZ R50, R57, UR10, -R67.reuse ;  /* 0x0000000a39327c23 */ /* 0x100fe20008010843 */
[----:B------:R-:W-:Y:S01]  /*2b80*/  MUFU.EX2 R152, R152 ;  /* 0x0000009800987308 */ /* 0x000fe20000000800 */
[----:B------:R-:W-:Y:S01]  /*2b90*/  FMNMX.FTZ R43, R11, R40, !PT ;  /* 0x000000280b2b7209 */ /* 0x000fe20007810000 */
[--C-:B------:R-:W-:Y:S01]  /*2ba0*/  FFMA.FTZ R52, R52, UR10, -R67.reuse ;  /* 0x0000000a34347c23 */ /* 0x100fe20008010843 */
[----:B------:R-:W-:-:S01]  /*2bb0*/  FFMA.FTZ R55, R55, UR10, -R67 ;  /* 0x0000000a37377c23 */ /* 0x000fc20008010843 */
[--C-:B------:R-:W-:Y:S01]  /*2bc0*/  FFMA.FTZ R49, R71, UR10, -R67.reuse ;  /* 0x0000000a47317c23 */ /* 0x100fe20008010843 */
[----:B------:R-:W-:Y:S01]  /*2bd0*/  FMNMX.FTZ R40, R12, R43, !PT ;  /* 0x0000002b0c287209 */ /* 0x000fe20007810000 */
[--C-:B------:R-:W-:Y:S01]  /*2be0*/  FFMA.FTZ R160, R56, UR10, -R67.reuse ;  /* 0x0000000a38a07c23 */ /* 0x100fe20008010843 */
[----:B------:R-:W-:-:S01]  /*2bf0*/  FFMA.FTZ R61, R61, UR10, -R67 ;  /* 0x0000000a3d3d7c23 */ /* 0x000fc20008010843 */
        /* <DEDUP_REMOVED lines=14> */
[----:B------:R-:W-:-:S02]  /*2ce0*/  FFMA.FTZ R84, R84, UR10, -R67 ;  /* 0x0000000a54547c23 */ /* 0x000fc40008010843 */
[----:B------:R-:W0:Y:S01]  /*2cf0*/  MUFU.EX2 R39, R39 ;  /* 0x0000002700277308 */ /* 0x000e220000000800 */
[----:B------:R-:W-:-:S04]  /*2d00*/  FMNMX.FTZ R45, R21, R42, !PT ;  /* 0x0000002a152d7209 */ /* 0x000fc80007810000 */
[----:B------:R-:W-:Y:S01]  /*2d10*/  FMNMX.FTZ R42, R24, R45, !PT ;  /* 0x0000002d182a7209 */ /* 0x000fe20007810000 */
[----:B------:R-:W-:-:S02]  /*2d20*/  FFMA.FTZ R45, R66, UR10, -R67 ;  /* 0x0000000a422d7c23 */ /* 0x000fc40008010843 */
[----:B------:R-:W3:Y:S01]  /*2d30*/  MUFU.EX2 R154, R154 ;  /* 0x0000009a009a7308 */ /* 0x000ee20000000800 */
[----:B------:R-:W-:-:S04]  /*2d40*/  FMNMX.FTZ R47, R25, R42, !PT ;  /* 0x0000002a192f7209 */ /* 0x000fc80007810000 */
[----:B------:R-:W-:-:S03]  /*2d50*/  FMNMX.FTZ R42, R26, R47, !PT ;  /* 0x0000002f1a2a7209 */ /* 0x000fc60007810000 */
[----:B------:R-:W4:Y:S01]  /*2d60*/  MUFU.EX2 R41, R41 ;  /* 0x0000002900297308 */ /* 0x000f220000000800 */
[----:B------:R-:W-:Y:S02]  /*2d70*/  FMNMX.FTZ R47, R27, R42, !PT ;  /* 0x0000002a1b2f7209 */ /* 0x000fe40007810000 */
[----:B0-----:R-:W-:Y:S02]  /*2d80*/  F2FP.SATFINITE.E4M3.F32.PACK_AB_MERGE_C R54, R39, R38, RZ ;  /* 0x000000262736723e */ /* 0x001fe400048070ff */
[----:B------:R-:W-:-:S03]  /*2d90*/  FMNMX.FTZ R44, R28, R47, !PT ;  /* 0x0000002f1c2c7209 */ /* 0x000fc60007810000 */
[----:B------:R-:W-:Y:S01]  /*2da0*/  MUFU.EX2 R42, R46 ;  /* 0x0000002e002a7308 */ /* 0x000fe20000000800 */
[----:B------:R-:W-:-:S04]  /*2db0*/  FMNMX.FTZ R47, R29, R44, !PT ;  /* 0x0000002c1d2f7209 */ /* 0x000fc80007810000 */
[----:B------:R-:W-:-:S03]  /*2dc0*/  FMNMX.FTZ R44, R30, R47, !PT ;  /* 0x0000002f1e2c7209 */ /* 0x000fc60007810000 */
[----:B------:R0:W5:Y:S01]  /*2dd0*/  MUFU.EX2 R40, R55 ;  /* 0x0000003700287308 */ /* 0x0001620000000800 */
[----:B------:R-:W-:-:S04]  /*2de0*/  FMNMX.FTZ R47, R31, R44, !PT ;  /* 0x0000002c1f2f7209 */ /* 0x000fc80007810000 */
[----:B------:R-:W-:Y:S01]  /*2df0*/  FMNMX.FTZ R44, R32, R47, !PT ;  /* 0x0000002f202c7209 */ /* 0x000fe20007810000 */
[----:B------:R-:W-:-:S02]  /*2e00*/  FFMA.FTZ R47, R74, UR10, -R67 ;  /* 0x0000000a4a2f7c23 */ /* 0x000fc40008010843 */
[----:B------:R-:W-:Y:S01]  /*2e10*/  MUFU.EX2 R43, R43 ;  /* 0x0000002b002b7308 */ /* 0x000fe20000000800 */
[----:B------:R-:W-:Y:S01]  /*2e20*/  FMNMX.FTZ R51, R33, R44, !PT ;  /* 0x0000002c21337209 */ /* 0x000fe20007810000 */
[----:B0-----:R-:W-:-:S03]  /*2e30*/  FFMA.FTZ R55, R65, UR10, -R67 ;  /* 0x0000000a41377c23 */ /* 0x001fc60008010843 */
[----:B------:R-:W-:-:S03]  /*2e40*/  FMNMX.FTZ R44, R34, R51, !PT ;  /* 0x00000033222c7209 */ /* 0x000fc60007810000 */
[----:B------:R-:W-:Y:S01]  /*2e50*/  MUFU.EX2 R156, R156 ;  /* 0x0000009c009c7308 */ /* 0x000fe20000000800 */
[----:B------:R-:W-:-:S04]  /*2e60*/  FMNMX.FTZ R51, R35, R44, !PT ;  /* 0x0000002c23337209 */ /* 0x000fc80007810000 */
[----:B------:R-:W-:-:S03]  /*2e70*/  FMNMX.FTZ R51, R36, R51, !PT ;  /* 0x0000003324337209 */ /* 0x000fc60007810000 */
[----:B------:R-:W-:Y:S01]  /*2e80*/  MUFU.EX2 R44, R52 ;  /* 0x00000034002c7308 */ /* 0x000fe20000000800 */
[----:B------:R-:W-:-:S04]  /*2e90*/  FMNMX.FTZ R46, R78, R51, !PT ;  /* 0x000000334e2e7209 */ /* 0x000fc80007810000 */
[----:B------:R-:W-:-:S03]  /*2ea0*/  FMNMX.FTZ R53, R79, R46, !PT ;  /* 0x0000002e4f357209 */ /* 0x000fc60007810000 */
[----:B------:R0:W-:Y:S01]  /*2eb0*/  MUFU.EX2 R51, R48 ;  /* 0x0000003000337308 */ /* 0x0001e20000000800 */
[----:B------:R-:W-:-:S04]  /*2ec0*/  FMNMX.FTZ R46, R82, R53, !PT ;  /* 0x00000035522e7209 */ /* 0x000fc80007810000 */
[----:B------:R-:W-:-:S03]  /*2ed0*/  FMNMX.FTZ R53, R83, R46, !PT ;  /* 0x0000002e53357209 */ /* 0x000fc60007810000 */
[----:B------:R-:W-:Y:S01]  /*2ee0*/  MUFU.EX2 R45, R45 ;  /* 0x0000002d002d7308 */ /* 0x000fe20000000800 */
[----:B------:R-:W-:-:S04]  /*2ef0*/  FMNMX.FTZ R46, R86, R53, !PT ;  /* 0x00000035562e7209 */ /* 0x000fc80007810000 */
[----:B0-----:R-:W-:Y:S01]  /*2f00*/  FMNMX.FTZ R48, R87, R46, !PT ;  /* 0x0000002e57307209 */ /* 0x001fe20007810000 */
[----:B------:R-:W-:-:S02]  /*2f10*/  FFMA.FTZ R46, R60, UR10, -R67 ;  /* 0x0000000a3c2e7c23 */ /* 0x000fc40008010843 */
[----:B------:R0:W-:Y:S02]  /*2f20*/  MUFU.EX2 R53, R50 ;  /* 0x0000003200357308 */ /* 0x0001e40000000800 */
[----:B------:R-:W0:Y:S06]  /*2f30*/  SHFL.BFLY PT, R57, R48, 0x2, 0x1f ;  /* 0x0c401f0030397f89 */ /* 0x000e2c00000e0000 */
[----:B------:R-:W-:Y:S08]  /*2f40*/  MUFU.EX2 R49, R49 ;  /* 0x0000003100317308 */ /* 0x000ff00000000800 */
[----:B------:R-:W-:Y:S08]  /*2f50*/  MUFU.EX2 R158, R158 ;  /* 0x0000009e009e7308 */ /* 0x000ff00000000800 */
[----:B------:R-:W-:Y:S01]  /*2f60*/  MUFU.EX2 R47, R47 ;  /* 0x0000002f002f7308 */ /* 0x000fe20000000800 */
[----:B0-----:R-:W-:Y:S01]  /*2f70*/  FMNMX.FTZ R50, R48, R57, !PT ;  /* 0x0000003930327209 */ /* 0x001fe20007810000 */
[----:B------:R-:W-:-:S04]  /*2f80*/  FFMA.FTZ R57, R73, UR10, -R67 ;  /* 0x0000000a49397c23 */ /* 0x000fc80008010843 */
[----:B------:R-:W0:Y:S02]  /*2f90*/  SHFL.BFLY PT, R59, R50, 0x1, 0x1f ;  /* 0x0c201f00323b7f89 */ /* 0x000e2400000e0000 */
[----:B------:R-:W-:Y:S08]  /*2fa0*/  MUFU.EX2 R160, R160 ;  /* 0x000000a000a07308 */ /* 0x000ff00000000800 */
[----:B------:R-:W-:Y:S08]  /*2fb0*/  MUFU.EX2 R46, R46 ;  /* 0x0000002e002e7308 */ /* 0x000ff00000000800 */
[----:B------:R-:W-:Y:S01]  /*2fc0*/  MUFU.EX2 R61, R61 ;  /* 0x0000003d003d7308 */ /* 0x000fe20000000800 */
[----:B0-----:R-:W-:-:S07]  /*2fd0*/  FMNMX.FTZ R170, R50, R59, !PT ;  /* 0x0000003b32aa7209 */ /* 0x001fce0007810000 */
[----:B------:R-:W-:Y:S01]  /*2fe0*/  MUFU.EX2 R162, R162 ;  /* 0x000000a200a27308 */ /* 0x000fe20000000800 */
[----:B------:R-:W-:-:S01]  /*2ff0*/  FFMA.FTZ R59, R81, UR10, -R67 ;  /* 0x0000000a513b7c23 */ /* 0x000fc20008010843 */
[----:B------:R-:W-:Y:S01]  /*3000*/  FFMA.FTZ R67, R85, UR10, -R67 ;  /* 0x0000000a55437c23 */ /* 0x000fe20008010843 */
[C---:B------:R-:W-:Y:S01]  /*3010*/  FSETP.NEU.FTZ.AND P1, PT, R170.reuse, -INF , PT ;  /* 0xff800000aa00780b */ /* 0x040fe20003f3d000 */
[----:B------:R-:W-:-:S04]  /*3020*/  FFMA.FTZ R48, R170, R63, -8 ;  /* 0xc1000000aa307423 */ /* 0x000fc8000001003f */
[----:B------:R-:W-:Y:S01]  /*3030*/  MUFU.EX2 R55, R55 ;  /* 0x0000003700377308 */ /* 0x000fe20000000800 */
[----:B------:R-:W-:-:S05]  /*3040*/  FSEL R50, R48, RZ, P1 ;  /* 0x000000ff30327208 */ /* 0x000fca0000800000 */
[--C-:B------:R-:W-:Y:S01]  /*3050*/  FFMA.FTZ R153, R3, UR10, -R50.reuse ;  /* 0x0000000a03997c23 */ /* 0x100fe20008010832 */
[----:B------:R-:W-:-:S01]  /*3060*/  FFMA.FTZ R48, R4, UR10, -R50 ;  /* 0x0000000a04307c23 */ /* 0x000fc20008010832 */
[--C-:B------:R-:W-:Y:S01]  /*3070*/  FFMA.FTZ R7, R7, UR10, -R50.reuse ;  /* 0x0000000a07077c23 */ /* 0x100fe20008010832 */
[----:B------:R-:W-:-:S01]  /*3080*/  FFMA.FTZ R8, R8, UR10, -R50 ;  /* 0x0000000a08087c23 */ /* 0x000fc20008010832 */
[--C-:B------:R-:W-:Y:S01]  /*3090*/  FFMA.FTZ R9, R9, UR10, -R50.reuse ;  /* 0x0000000a09097c23 */ /* 0x100fe20008010832 */
[----:B------:R-:W-:-:S01]  /*30a0*/  FFMA.FTZ R10, R10, UR10, -R50 ;  /* 0x0000000a0a0a7c23 */ /* 0x000fc20008010832 */
[----:B------:R-:W-:Y:S01]  /*30b0*/  MUFU.EX2 R153, R153 ;  /* 0x0000009900997308 */ /* 0x000fe20000000800 */
[----:B------:R-:W-:-:S01]  /*30c0*/  FFMA.FTZ R11, R11, UR10, -R50 ;  /* 0x0000000a0b0b7c23 */ /* 0x000fc20008010832 */
[----:B------:R-:W-:Y:S01]  /*30d0*/  FADD.FTZ R3, R152, R37 ;  /* 0x0000002598037221 */ /* 0x000fe20000010000 */
[----:B------:R-:W-:-:S01]  /*30e0*/  FFMA.FTZ R12, R12, UR10, -R50 ;  /* 0x0000000a0c0c7c23 */ /* 0x000fc20008010832 */
[--C-:B------:R-:W-:Y:S01]  /*30f0*/  FFMA.FTZ R13, R13, UR10, -R50.reuse ;  /* 0x0000000a0d0d7c23 */ /* 0x100fe20008010832 */
[----:B------:R-:W-:-:S01]  /*3100*/  FFMA.FTZ R14, R14, UR10, -R50 ;  /* 0x0000000a0e0e7c23 */ /* 0x000fc20008010832 */
[----:B------:R-:W-:Y:S01]  /*3110*/  FADD.FTZ R52, R38, R3 ;  /* 0x0000000326347221 */ /* 0x000fe20000010000 */
[----:B------:R-:W-:-:S01]  /*3120*/  FFMA.FTZ R15, R15, UR10, -R50 ;  /* 0x0000000a0f0f7c23 */ /* 0x000fc20008010832 */
[----:B------:R-:W0:Y:S01]  /*3130*/  MUFU.EX2 R48, R48 ;  /* 0x0000003000307308 */ /* 0x000e220000000800 */
[----:B------:R-:W-:-:S01]  /*3140*/  FFMA.FTZ R20, R20, UR10, -R50 ;  /* 0x0000000a14147c23 */ /* 0x000fc20008010832 */
[----:B------:R-:W-:Y:S01]  /*3150*/  FADD.FTZ R63, R39, R52 ;  /* 0x00000034273f7221 */ /* 0x000fe20000010000 */
[----:B------:R-:W-:-:S01]  /*3160*/  FFMA.FTZ R21, R21, UR10, -R50 ;  /* 0x0000000a15157c23 */ /* 0x000fc20008010832 */
[--C-:B------:R-:W-:Y:S01]  /*3170*/  FFMA.FTZ R24, R24, UR10, -R50.reuse ;  /* 0x0000000a18187c23 */ /* 0x100fe20008010832 */
[----:B------:R-:W-:-:S01]  /*3180*/  FFMA.FTZ R25, R25, UR10, -R50 ;  /* 0x0000000a19197c23 */ /* 0x000fc20008010832 */
[----:B---3--:R-:W-:Y:S01]  /*3190*/  FADD.FTZ R52, R154, R63 ;  /* 0x0000003f9a347221 */ /* 0x008fe20000010000 */
[----:B------:R-:W-:-:S01]  /*31a0*/  FFMA.FTZ R26, R26, UR10, -R50 ;  /* 0x0000000a1a1a7c23 */ /* 0x000fc20008010832 */
[----:B------:R-:W3:Y:S01]  /*31b0*/  MUFU.EX2 R7, R7 ;  /* 0x0000000700077308 */ /* 0x000ee20000000800 */
[----:B------:R-:W-:-:S01]  /*31c0*/  FFMA.FTZ R27, R27, UR10, -R50 ;  /* 0x0000000a1b1b7c23 */ /* 0x000fc20008010832 */
[----:B----4-:R-:W-:Y:S01]  /*31d0*/  FADD.FTZ R63, R41, R52 ;  /* 0x00000034293f7221 */ /* 0x010fe20000010000 */
[----:B------:R-:W-:-:S01]  /*31e0*/  FFMA.FTZ R28, R28, UR10, -R50 ;  /* 0x0000000a1c1c7c23 */ /* 0x000fc20008010832 */
[--C-:B------:R-:W-:Y:S01]  /*31f0*/  FFMA.FTZ R29, R29, UR10, -R50.reuse ;  /* 0x0000000a1d1d7c23 */ /* 0x100fe20008010832 */
[----:B------:R-:W-:-:S01]  /*3200*/  FFMA.FTZ R30, R30, UR10, -R50 ;  /* 0x0000000a1e1e7c23 */ /* 0x000fc20008010832 */
[----:B-----5:R-:W-:Y:S01]  /*3210*/  FADD.FTZ R52, R40, R63 ;  /* 0x0000003f28347221 */ /* 0x020fe20000010000 */
[----:B------:R-:W-:-:S01]  /*3220*/  FFMA.FTZ R31, R31, UR10, -R50 ;  /* 0x0000000a1f1f7c23 */ /* 0x000fc20008010832 */
[----:B------:R-:W4:Y:S01]  /*3230*/  MUFU.EX2 R8, R8 ;  /* 0x0000000800087308 */ /* 0x000f220000000800 */
[----:B0-----:R-:W-:-:S01]  /*3240*/  FADD.FTZ R4, R153, R48 ;  /* 0x0000003099047221 */ /* 0x001fc20000010000 */
[----:B------:R-:W-:Y:S01]  /*3250*/  FADD.FTZ R63, R43, R52 ;  /* 0x000000342b3f7221 */ /* 0x000fe20000010000 */
[----:B------:R-:W-:-:S01]  /*3260*/  FFMA.FTZ R32, R32, UR10, -R50 ;  /* 0x0000000a20207c23 */ /* 0x000fc20008010832 */
[--C-:B------:R-:W-:Y:S01]  /*3270*/  FFMA.FTZ R33, R33, UR10, -R50.reuse ;  /* 0x0000000a21217c23 */ /* 0x100fe20008010832 */
[----:B------:R-:W-:-:S01]  /*3280*/  FFMA.FTZ R34, R34, UR10, -R50 ;  /* 0x0000000a22227c23 */ /* 0x000fc20008010832 */
[----:B------:R-:W-:Y:S01]  /*3290*/  FADD.FTZ R52, R156, R63 ;  /* 0x0000003f9c347221 */ /* 0x000fe20000010000 */
[----:B------:R-:W-:-:S01]  /*32a0*/  FFMA.FTZ R35, R35, UR10, -R50 ;  /* 0x0000000a23237c23 */ /* 0x000fc20008010832 */
[----:B------:R-:W0:Y:S01]  /*32b0*/  MUFU.EX2 R9, R9 ;  /* 0x0000000900097308 */ /* 0x000e220000000800 */
[----:B---3--:R-:W-:-:S01]  /*32c0*/  FADD.FTZ R3, R7, R4 ;  /* 0x0000000407037221 */ /* 0x008fc20000010000 */
[----:B------:R-:W-:Y:S01]  /*32d0*/  FADD.FTZ R63, R45, R52 ;  /* 0x000000342d3f7221 */ /* 0x000fe20000010000 */
[----:B------:R-:W-:-:S01]  /*32e0*/  FFMA.FTZ R36, R36, UR10, -R50 ;  /* 0x0000000a24247c23 */ /* 0x000fc20008010832 */
[--C-:B------:R-:W-:Y:S01]  /*32f0*/  FFMA.FTZ R78, R78, UR10, -R50.reuse ;  /* 0x0000000a4e4e7c23 */ /* 0x100fe20008010832 */
[----:B------:R-:W-:-:S01]  /*3300*/  FFMA.FTZ R79, R79, UR10, -R50 ;  /* 0x0000000a4f4f7c23 */ /* 0x000fc20008010832 */
[----:B------:R-:W-:Y:S01]  /*3310*/  FADD.FTZ R52, R42, R63 ;  /* 0x0000003f2a347221 */ /* 0x000fe20000010000 */
[----:B------:R-:W-:-:S01]  /*3320*/  FFMA.FTZ R82, R82, UR10, -R50 ;  /* 0x0000000a52527c23 */ /* 0x000fc20008010832 */
[----:B------:R-:W3:Y:S01]  /*3330*/  MUFU.EX2 R10, R10 ;  /* 0x0000000a000a7308 */ /* 0x000ee20000000800 */
[----:B----4-:R-:W-:-:S01]  /*3340*/  FADD.FTZ R4, R8, R3 ;  /* 0x0000000308047221 */ /* 0x010fc20000010000 */
[----:B------:R-:W-:Y:S01]  /*3350*/  FADD.FTZ R63, R49, R52 ;  /* 0x00000034313f7221 */ /* 0x000fe20000010000 */
[----:B------:R-:W-:-:S01]  /*3360*/  FFMA.FTZ R83, R83, UR10, -R50 ;  /* 0x0000000a53537c23 */ /* 0x000fc20008010832 */
[--C-:B------:R-:W-:Y:S01]  /*3370*/  FFMA.FTZ R86, R86, UR10, -R50.reuse ;  /* 0x0000000a56567c23 */ /* 0x100fe20008010832 */
[----:B------:R-:W-:-:S01]  /*3380*/  FFMA.FTZ R50, R87, UR10, -R50 ;  /* 0x0000000a57327c23 */ /* 0x000fc20008010832 */
[----:B------:R-:W-:Y:S01]  /*3390*/  FADD.FTZ R52, R158, R63 ;  /* 0x0000003f9e347221 */ /* 0x000fe20000010000 */
[----:B------:R-:W-:Y:S01]  /*33a0*/  F2FP.SATFINITE.E4M3.F32.PACK_AB_MERGE_C R40, R43, R40, RZ ;  /* 0x000000282b28723e */ /* 0x000fe200048070ff */
[----:B------:R-:W4:Y:S01]  /*33b0*/  MUFU.EX2 R11, R11 ;  /* 0x0000000b000b7308 */ /* 0x000f220000000800 */
[----:B0-----:R-:W-:-:S01]  /*33c0*/  FADD.FTZ R3, R9, R4 ;  /* 0x0000000409037221 */ /* 0x001fc20000010000 */
[----:B------:R-:W-:Y:S01]  /*33d0*/  FADD.FTZ R63, R47, R52 ;  /* 0x000000342f3f7221 */ /* 0x000fe20000010000 */
[----:B------:R-:W-:-:S02]  /*33e0*/  F2FP.SATFINITE.E4M3.F32.PACK_AB_MERGE_C R42, R49, R42, RZ ;  /* 0x0000002a312a723e */ /* 0x000fc400048070ff */
[----:B------:R-:W-:Y:S01]  /*33f0*/  F2FP.SATFINITE.E4M3.F32.PACK_AB_MERGE_C R152, R37, R152, R54 ;  /* 0x000000982598723e */ /* 0x000fe20004807036 */
[----:B------:R-:W-:-:S01]  /*3400*/  FADD.FTZ R52, R44, R63 ;  /* 0x0000003f2c347221 */ /* 0x000fc20000010000 */
[----:B------:R-:W-:Y:S01]  /*3410*/  F2FP.SATFINITE.E4M3.F32.PACK_AB_MERGE_C R44, R51, R44, RZ ;  /* 0x0000002c332c723e */ /* 0x000fe200048070ff */
[----:B------:R-:W0:Y:S01]  /*3420*/  MUFU.EX2 R12, R12 ;  /* 0x0000000c000c7308 */ /* 0x000e220000000800 */
[----:B---3--:R-:W-:-:S01]  /*3430*/  FADD.FTZ R4, R10, R3 ;  /* 0x000000030a047221 */ /* 0x008fc20000010000 */
[----:B------:R-:W-:Y:S01]  /*3440*/  FADD.FTZ R63, R51, R52 ;  /* 0x00000034333f7221 */ /* 0x000fe20000010000 */
[----:B------:R-:W-:Y:S02]  /*3450*/  F2FP.SATFINITE.E4M3.F32.PACK_AB_MERGE_C R154, R41, R154, R40 ;  /* 0x0000009a299a723e */ /* 0x000fe40004807028 */
[----:B------:R-:W-:Y:S01]  /*3460*/  F2FP.SATFINITE.E4M3.F32.PACK_AB_MERGE_C R156, R45, R156, R42 ;  /* 0x0000009c2d9c723e */ /* 0x000fe2000480702a */
[----:B------:R-:W-:-:S01]  /*3470*/  FADD.FTZ R52, R160, R63 ;  /* 0x0000003fa0347221 */ /* 0x000fc20000010000 */
[----:B------:R-:W-:Y:S01]  /*3480*/  F2FP.SATFINITE.E4M3.F32.PACK_AB_MERGE_C R158, R47, R158, R44 ;  /* 0x0000009e2f9e723e */ /* 0x000fe2000480702c */
[----:B------:R-:W3:Y:S01]  /*3490*/  MUFU.EX2 R13, R13 ;  /* 0x0000000d000d7308 */ /* 0x000ee20000000800 */
[----:B----4-:R-:W-:-:S01]  /*34a0*/  FADD.FTZ R3, R11, R4 ;  /* 0x000000040b037221 */ /* 0x010fc20000010000 */
[----:B------:R-:W-:-:S04]  /*34b0*/  FADD.FTZ R63, R53, R52 ;  /* 0x00000034353f7221 */ /* 0x000fc80000010000 */
[----:B------:R-:W-:Y:S01]  /*34c0*/  FADD.FTZ R52, R46, R63 ;  /* 0x0000003f2e347221 */ /* 0x000fe20000010000 */
[----:B------:R-:W-:Y:S01]  /*34d0*/  F2FP.SATFINITE.E4M3.F32.PACK_AB_MERGE_C R46, R61, R46, RZ ;  /* 0x0000002e3d2e723e */ /* 0x000fe200048070ff */
[----:B------:R-:W4:Y:S01]  /*34e0*/  MUFU.EX2 R14, R14 ;  /* 0x0000000e000e7308 */ /* 0x000f220000000800 */
[----:B0-----:R-:W-:-:S01]  /*34f0*/  FADD.FTZ R4, R12, R3 ;  /* 0x000000030c047221 */ /* 0x001fc20000010000 */
[----:B------:R-:W-:Y:S01]  /*3500*/  FADD.FTZ R63, R61, R52 ;  /* 0x000000343d3f7221 */ /* 0x000fe20000010000 */
[----:B------:R-:W-:Y:S02]  /*3510*/  F2FP.SATFINITE.E4M3.F32.PACK_AB_MERGE_C R12, R12, R11, RZ ;  /* 0x0000000b0c0c723e */ /* 0x000fe400048070ff */
[----:B------:R-:W-:Y:S01]  /*3520*/  F2FP.SATFINITE.E4M3.F32.PACK_AB_MERGE_C R160, R53, R160, R46 ;  /* 0x000000a035a0723e */ /* 0x000fe2000480702e */
[----:B------:R-:W-:-:S01]  /*3530*/  FADD.FTZ R52, R162, R63 ;  /* 0x0000003fa2347221 */ /* 0x000fc20000010000 */
[----:B------:R-:W-:Y:S01]  /*3540*/  F2FP.SATFINITE.E4M3.F32.PACK_AB_MERGE_C R155, R10, R9, R12 ;  /* 0x000000090a9b723e */ /* 0x000fe2000480700c */
[----:B------:R-:W0:Y:S01]  /*3550*/  MUFU.EX2 R15, R15 ;  /* 0x0000000f000f7308 */ /* 0x000e220000000800 */
[----:B---3--:R-:W-:-:S01]  /*3560*/  FADD.FTZ R3, R13, R4 ;  /* 0x000000040d037221 */ /* 0x008fc20000010000 */
[----:B------:R-:W-:-:S06]  /*3570*/  FADD.FTZ R39, R55, R52 ;  /* 0x0000003437277221 */ /* 0x000fcc0000010000 */
[----:B------:R-:W3:Y:S01]  /*3580*/  MUFU.EX2 R20, R20 ;  /* 0x0000001400147308 */ /* 0x000ee20000000800 */
[----:B----4-:R-:W-:-:S07]  /*3590*/  FADD.FTZ R4, R14, R3 ;  /* 0x000000030e047221 */ /* 0x010fce0000010000 */
[----:B------:R-:W4:Y:S01]  /*35a0*/  MUFU.EX2 R21, R21 ;  /* 0x0000001500157308 */ /* 0x000f220000000800 */
[----:B0-----:R-:W-:-:S07]  /*35b0*/  FADD.FTZ R3, R15, R4 ;  /* 0x000000040f037221 */ /* 0x001fce0000010000 */
[----:B------:R-:W0:Y:S01]  /*35c0*/  MUFU.EX2 R24, R24 ;  /* 0x0000001800187308 */ /* 0x000e220000000800 */
[----:B---3--:R-:W-:-:S01]  /*35d0*/  FADD.FTZ R4, R20, R3 ;  /* 0x0000000314047221 */ /* 0x008fc20000010000 */
[----:B------:R-:W-:-:S04]  /*35e0*/  F2FP.SATFINITE.E4M3.F32.PACK_AB_MERGE_C R15, R20, R15, RZ ;  /* 0x0000000f140f723e */ /* 0x000fc800048070ff */
[----:B------:R-:W-:Y:S02]  /*35f0*/  F2FP.SATFINITE.E4M3.F32.PACK_AB_MERGE_C R157, R14, R13, R15 ;  /* 0x0000000d0e9d723e */ /* 0x000fe4000480700f */
[----:B------:R-:W3:Y:S01]  /*3600*/  MUFU.EX2 R25, R25 ;  /* 0x0000001900197308 */ /* 0x000ee20000000800 */
[----:B----4-:R-:W-:-:S07]  /*3610*/  FADD.FTZ R3, R21, R4 ;  /* 0x0000000415037221 */ /* 0x010fce0000010000 */
[----:B------:R-:W4:Y:S01]  /*3620*/  MUFU.EX2 R26, R26 ;  /* 0x0000001a001a7308 */ /* 0x000f220000000800 */
[----:B0-----:R-:W-:-:S07]  /*3630*/  FADD.FTZ R4, R24, R3 ;  /* 0x0000000318047221 */ /* 0x001fce0000010000 */
[----:B------:R-:W0:Y:S01]  /*3640*/  MUFU.EX2 R27, R27 ;  /* 0x0000001b001b7308 */ /* 0x000e220000000800 */
[----:B---3--:R-:W-:-:S07]  /*3650*/  FADD.FTZ R3, R25, R4 ;  /* 0x0000000419037221 */ /* 0x008fce0000010000 */
[----:B------:R-:W3:Y:S01]  /*3660*/  MUFU.EX2 R28, R28 ;  /* 0x0000001c001c7308 */ /* 0x000ee20000000800 */
[----:B----4-:R-:W-:-:S01]  /*3670*/  FADD.FTZ R4, R26, R3 ;  /* 0x000000031a047221 */ /* 0x010fc20000010000 */
[----:B------:R-:W-:-:S04]  /*3680*/  F2FP.SATFINITE.E4M3.F32.PACK_AB_MERGE_C R25, R26, R25, RZ ;  /* 0x000000191a19723e */ /* 0x000fc800048070ff */
[----:B------:R-:W-:Y:S02]  /*3690*/  F2FP.SATFINITE.E4M3.F32.PACK_AB_MERGE_C R159, R24, R21, R25 ;  /* 0x00000015189f723e */ /* 0x000fe40004807019 */
[----:B------:R-:W4:Y:S01]  /*36a0*/  MUFU.EX2 R29, R29 ;  /* 0x0000001d001d7308 */ /* 0x000f220000000800 */
[----:B0-----:R-:W-:-:S07]  /*36b0*/  FADD.FTZ R3, R27, R4 ;  /* 0x000000041b037221 */ /* 0x001fce0000010000 */
[----:B------:R-:W0:Y:S01]  /*36c0*/  MUFU.EX2 R30, R30 ;  /* 0x0000001e001e7308 */ /* 0x000e220000000800 */
[----:B---3--:R-:W-:-:S07]  /*36d0*/  FADD.FTZ R4, R28, R3 ;  /* 0x000000031c047221 */ /* 0x008fce0000010000 */
[----:B------:R-:W3:Y:S01]  /*36e0*/  MUFU.EX2 R31, R31 ;  /* 0x0000001f001f7308 */ /* 0x000ee20000000800 */
[----:B----4-:R-:W-:-:S07]  /*36f0*/  FADD.FTZ R3, R29, R4 ;  /* 0x000000041d037221 */ /* 0x010fce0000010000 */
[----:B------:R-:W4:Y:S01]  /*3700*/  MUFU.EX2 R32, R32 ;  /* 0x0000002000207308 */ /* 0x000f220000000800 */
[----:B0-----:R-:W-:-:S01]  /*3710*/  FADD.FTZ R4, R30, R3 ;  /* 0x000000031e047221 */ /* 0x001fc20000010000 */
[----:B------:R-:W-:-:S04]  /*3720*/  F2FP.SATFINITE.E4M3.F32.PACK_AB_MERGE_C R29, R30, R29, RZ ;  /* 0x0000001d1e1d723e */ /* 0x000fc800048070ff */
[----:B------:R-:W-:Y:S02]  /*3730*/  F2FP.SATFINITE.E4M3.F32.PACK_AB_MERGE_C R161, R28, R27, R29 ;  /* 0x0000001b1ca1723e */ /* 0x000fe4000480701d */
[----:B------:R-:W0:Y:S01]  /*3740*/  MUFU.EX2 R33, R33 ;  /* 0x0000002100217308 */ /* 0x000e220000000800 */
[----:B---3--:R-:W-:-:S07]  /*3750*/  FADD.FTZ R3, R31, R4 ;  /* 0x000000041f037221 */ /* 0x008fce0000010000 */
        /* <DEDUP_REMOVED lines=11> */
[----:B0-----:R-:W-:-:S01]  /*3810*/  FADD.FTZ R39, R69, R38 ;  /* 0x0000002645277221 */ /* 0x001fc20000010000 */
[----:B------:R-:W-:-:S04]  /*3820*/  F2FP.SATFINITE.E4M3.F32.PACK_AB_MERGE_C R68, R69, R68, RZ ;  /* 0x000000444544723e */ /* 0x000fc800048070ff */
[----:B------:R-:W-:Y:S02]  /*3830*/  F2FP.SATFINITE.E4M3.F32.PACK_AB_MERGE_C R162, R55, R162, R68 ;  /* 0x000000a237a2723e */ /* 0x000fe40004807044 */
        /* <DEDUP_REMOVED lines=13> */
[----:B0-----:R-:W-:-:S07]  /*3910*/  FADD.FTZ R4, R76, R7 ;  /* 0x000000074c047221 */ /* 0x001fce0000010000 */
[----:B------:R-:W0:Y:S01]  /*3920*/  MUFU.EX2 R166, R166 ;  /* 0x000000a600a67308 */ /* 0x000e220000000800 */
[C---:B---3--:R-:W-:Y:S01]  /*3930*/  F2FP.SATFINITE.E4M3.F32.PACK_AB_MERGE_C R76, R77.reuse, R76, RZ ;  /* 0x0000004c4d4c723e */ /* 0x048fe200048070ff */
[----:B------:R-:W-:-:S03]  /*3940*/  FADD.FTZ R77, R77, R4 ;  /* 0x000000044d4d7221 */ /* 0x000fc60000010000 */
[----:B------:R-:W-:-:S03]  /*3950*/  F2FP.SATFINITE.E4M3.F32.PACK_AB_MERGE_C R164, R57, R164, R76 ;  /* 0x000000a439a4723e */ /* 0x000fc6000480704c */
        /* <DEDUP_REMOVED lines=16> */
[C---:B0-----:R-:W-:Y:S01]  /*3a60*/  F2FP.SATFINITE.E4M3.F32.PACK_AB_MERGE_C R84, R67.reuse, R84, RZ ;  /* 0x000000544354723e */ /* 0x041fe200048070ff */
[----:B------:R-:W-:-:S03]  /*3a70*/  FADD.FTZ R4, R67, R4 ;  /* 0x0000000443047221 */ /* 0x000fc60000010000 */
[----:B------:R-:W-:Y:S02]  /*3a80*/  F2FP.SATFINITE.E4M3.F32.PACK_AB_MERGE_C R166, R59, R166, R84 ;  /* 0x000000a63ba6723e */ /* 0x000fe40004807054 */
[C---:B---3--:R-:W-:Y:S01]  /*3a90*/  F2FP.SATFINITE.E4M3.F32.PACK_AB_MERGE_C R86, R3.reuse, R86, RZ ;  /* 0x000000560356723e */ /* 0x048fe200048070ff */
[----:B------:R-:W-:-:S03]  /*3aa0*/  FADD.FTZ R3, R3, R8 ;  /* 0x0000000803037221 */ /* 0x000fc60000010000 */
[----:B------:R-:W-:Y:S01]  /*3ab0*/  F2FP.SATFINITE.E4M3.F32.PACK_AB_MERGE_C R167, R83, R82, R86 ;  /* 0x0000005253a7723e */ /* 0x000fe20004807056 */
[----:B------:R-:W-:Y:S06]  /*3ac0*/  @!P0 BRA `(.L_x_14) ;  /* 0x0000000000048947 */ /* 0x000fec0003800000 */
[----:B------:R-:W-:Y:S01]  /*3ad0*/  BPT.TRAP 0x1 ;  /* 0x000000040000795c */ /* 0x000fe20000300000 */
.L_x_14:
[----:B------:R0:W3:Y:S01]  /*3ae0*/  SYNCS.PHASECHK.TRANS64.TRYWAIT P1, [UR51+0x38850], R6 ;  /* 0x03885006ff0075a7 */ /* 0x0000e20008020173 */
[----:B------:R-:W-:Y:S05]  /*3af0*/  @!P0 BRA `(.L_x_15) ;  /* 0x0000000000048947 */ /* 0x000fea0003800000 */
[----:B------:R-:W-:Y:S01]  /*3b00*/  BPT.TRAP 0x1 ;  /* 0x000000040000795c */ /* 0x000fe20000300000 */
.L_x_15:
[----:B---3--:R-:W-:Y:S05]  /*3b10*/  @P1 BRA `(.L_x_16) ;  /* 0x0000000000081947 */ /* 0x008fea0003800000 */
[----:B------:R-:W3:Y:S02]  /*3b20*/  SYNCS.PHASECHK.TRANS64.TRYWAIT P1, [UR51+0x38850], R6 ;  /* 0x03885006ff0075a7 */ /* 0x000ee40008020173 */
[----:B---3--:R-:W-:Y:S05]  /*3b30*/  @!P1 BRA `(.L_x_17) ;  /* 0x000000b400d89947 */ /* 0x008fea0003800000 */
.L_x_16:
[----:B------:R4:W-:Y:S01]  /*3b40*/  BAR.SYNC.DEFER_BLOCKING R5, 0x100 ;  /* 0x000400050000751d */ /* 0x0009e20000010000 */
[----:B------:R-:W-:-:S04]  /*3b50*/  UIADD3 UR50, UR50, 0x400, URZ ;  /* 0x0000040032327890 */ /* 0x000fc8000fffe03f */
[----:B------:R-:W-:Y:S01]  /*3b60*/  USHF.R.U32.HI UR50, URZ, 0x4, UR50 ;  /* 0x000000043f327899 */ /* 0x000fe20008011632 */
[----:B------:R-:W-:-:S03]  /*3b70*/  UMOV UR7, 0x40000040 ;  /* 0x4000004000077882 */ /* 0x000fc60000000000 */
[----:B------:R-:W-:-:S04]  /*3b80*/  ULOP3.LUT UR50, UR50, 0x3fff, URZ, 0xc0, !UPT ;  /* 0x00003fff32327892 */ /* 0x000fc8000f8ec03f */
[----:B------:R-:W-:-:S04]  /*3b90*/  ULOP3.LUT UR50, UR50, 0x10000, URZ, 0xfc, !UPT ;  /* 0x0001000032327892 */ /* 0x000fc8000f8efc3f */
[----:B------:R-:W-:Y:S01]  /*3ba0*/  ULEA UR11, UR37, UR50, 0xb ;  /* 0x00000032250b7291 */ /* 0x000fe2000f8e583f */
[----:B------:R-:W-:-:S06]  /*3bb0*/  WARPGROUP.ARRIVE ;  /* 0x00000000000079c5 */ /* 0x000fcc0000000000 */
[----:B------:R-:W-:Y:S02]  /*3bc0*/  UMOV UR6, UR11 ;  /* 0x0000000b00067c82 */ /* 0x000fe40008000000 */
[----:B------:R-:W-:Y:S01]  /*3bd0*/  QGMMA.64x256x32.F32.E4M3.E4M3 R24, R152, gdesc[UR4], RZ, !UPT, gsb0 ;  /* 0x03e0000498187df3 */ /* 0x000fe2000c0008ff */
[----:B------:R-:W-:Y:S01]  /*3be0*/  UIADD3 UR6, UR11, 0x2, URZ ;  /* 0x000000020b067890 */ /* 0x000fe2000fffe03f */
[----:B------:R-:W-:Y:S01]  /*3bf0*/  UMOV UR7, 0x40000040 ;  /* 0x4000004000077882 */ /* 0x000fe20000000000 */
[----:B------:R-:W-:Y:S02]  /*3c00*/  WARPGROUP.DEPBAR.LE gsb0, 0x0 ;  /* 0x00008000000079c5 */ /* 0x000fe40000010000 */
[----:B------:R-:W-:-:S15]  /*3c10*/  WARPGROUP.ARRIVE ;  /* 0x00000000000079c5 */ /* 0x000fde0000000000 */
[----:B------:R-:W-:-:S08]  /*3c20*/  NOP ;  /* 0x0000000000007918 */ /* 0x000fd00000000000 */
[----:B------:R-:W-:Y:S01]  /*3c30*/  QGMMA.64x256x32.F32.E4M3.E4M3 R24, R156, gdesc[UR4], R24, gsb0 ;  /* 0x03e000049c187df3 */ /* 0x000fe20008000818 */
        /* <DEDUP_REMOVED lines=11> */
[----:B------:R-:W-:Y:S03]  /*3cf0*/  QGMMA.64x256x32.F32.E4M3.E4M3 R24, R164, gdesc[UR4], R24, gsb0 ;  /* 0x03e00004a4187df3 */ /* 0x000fe60008000818 */
[----:B------:R-:W-:Y:S02]  /*3d00*/  WARPGROUP.DEPBAR.LE gsb0, 0x0 ;  /* 0x00008000000079c5 */ /* 0x000fe40000010000 */
[----:B----4-:R-:W-:Y:S05]  /*3d10*/  @!P0 BRA `(.L_x_18) ;  /* 0x0000000000048947 */ /* 0x010fea0003800000 */
[----:B------:R-:W-:Y:S01]  /*3d20*/  BPT.TRAP 0x1 ;  /* 0x000000040000795c */ /* 0x000fe20000300000 */
.L_x_18:
[----:B------:R-:W-:Y:S02]  /*3d30*/  UISETP.GE.AND UP0, UPT, UR47, 0x81, UPT ;  /* 0x000000812f00788c */ /* 0x000fe4000bf06270 */
[----:B------:R-:W-:-:S04]  /*3d40*/  UIADD3 UR51, UR51, 0x38860, URZ ;  /* 0x0003886033337890 */ /* 0x000fc8000fffe03f */
[----:B------:R-:W-:Y:S01]  /*3d50*/  PLOP3.LUT P1, PT, PT, PT, UP0, 0x80, 0x0 ;  /* 0x000000000000781c */ /* 0x000fe20003f2f008 */
[----:B------:R-:W-:-:S09]  /*3d60*/  UPRMT UR51, UR44, 0x654, UR51 ;  /* 0x000006542c337896 */ /* 0x000fd20008000033 */
[----:B------:R-:W-:Y:S03]  /*3d70*/  SYNCS.ARRIVE.TRANS64.RED.A1T0 RZ, [UR51], RZ ;  /* 0x000000ffffff79a7 */ /* 0x000fe60008100433 */
[----:B------:R-:W-:Y:S05]  /*3d80*/  @!P1 BRA `(.L_x_19) ;  /* 0x0000002800b49947 */ /* 0x000fea0003800000 */
[----:B------:R-:W-:Y:S01]  /*3d90*/  IMAD.MOV.U32 R5, RZ, RZ, R170 ;  /* 0x000000ffff057224 */ /* 0x000fe200078e00aa */
[----:B01-3--:R-:W-:Y:S01]  /*3da0*/  MOV R6, R181 ;  /* 0x000000b500067202 */ /* 0x00bfe20000000f00 */
[----:B------:R-:W-:Y:S01]  /*3db0*/  UIADD3 UR51, UR46, -0x2, URZ ;  /* 0xfffffffe2e337890 */ /* 0x000fe2000fffe03f */
[----:B------:R-:W-:-:S11]  /*3dc0*/  ULDC UR44, c[0x0][0x988] ;  /* 0x00026200002c7ab9 */ /* 0x000fd60000000800 */
.L_x_30:
[----:B------:R-:W-:Y:S01]  /*3dd0*/  UIADD3 UR37, UR37, 0x1, URZ ;  /* 0x0000000125257890 */ /* 0x000fe2000fffe03f */
[----:B--2---:R-:W-:Y:S01]  /*3de0*/  IMAD.U32 R2, RZ, RZ, UR51 ;  /* 0x00000033ff027e24 */ /* 0x004fe2000f8e00ff */
[----:B------:R-:W-:Y:S02]  /*3df0*/  UIADD3 UR51, UR51, -0x1, URZ ;  /* 0xffffffff33337890 */ /* 0x000fe4000fffe03f */
[----:B------:R-:W-:Y:S02]  /*3e00*/  UISETP.NE.AND UP0, UPT, UR37, 0x2, UPT ;  /* 0x000000022500788c */ /* 0x000fe4000bf05270 */
[----:B------:R-:W-:Y:S02]  /*3e10*/  ISETP.GT.AND P1, PT, R2, RZ, PT ;  /* 0x000000ff0200720c */ /* 0x000fe40003f24270 */
[----:B------:R-:W-:Y:S02]  /*3e20*/  USEL UR6, URZ, 0x1, UP0 ;  /* 0x000000013f067887 */ /* 0x000fe40008000000 */
[----:B------:R-:W-:-:S02]  /*3e30*/  USEL UR37, UR37, URZ, UP0 ;  /* 0x0000003f25257287 */ /* 0x000fc40008000000 */
[----:B------:R-:W-:Y:S01]  /*3e40*/  ULOP3.LUT UR36, UR36, UR6, URZ, 0x3c, !UPT ;  /* 0x0000000624247292 */ /* 0x000fe2000f8e3c3f */
[----:B------:R-:W-:Y:S11]  /*3e50*/  @!P0 BRA `(.L_x_20) ;  /* 0x0000000000048947 */ /* 0x000ff60003800000 */
[----:B------:R-:W-:Y:S01]  /*3e60*/  BPT.TRAP 0x1 ;  /* 0x000000040000795c */ /* 0x000fe20000300000 */
.L_x_20:
[----:B------:R-:W0:Y:S01]  /*3e70*/  S2UR UR47, SR_CgaCtaId ;  /* 0x00000000002f79c3 */ /* 0x000e220000008800 */
[----:B------:R-:W-:Y:S01]  /*3e80*/  IMAD.U32 R2, RZ, RZ, UR36 ;  /* 0x00000024ff027e24 */ /* 0x000fe2000f8e00ff */
[----:B------:R-:W-:-:S04]  /*3e90*/  UMOV UR6, 0x400 ;  /* 0x0000040000067882 */ /* 0x000fc80000000000 */
[----:B------:R-:W-:-:S04]  /*3ea0*/  SHF.L.U32 R2, R2, 0x1f, RZ ;  /* 0x0000001f02027819 */ /* 0x000fc800000006ff */
[----:B------:R-:W-:-:S13]  /*3eb0*/  R2UR UR52, R2 ;  /* 0x00000000023472ca */ /* 0x000fda00000e0000 */
[----:B------:R-:W-:Y:S01]  /*3ec0*/  IMAD.U32 R2, RZ, RZ, UR52 ;  /* 0x00000034ff027e24 */ /* 0x000fe2000f8e00ff */
[----:B0-----:R-:W-:-:S04]  /*3ed0*/  ULEA UR6, UR47, UR6, 0x18 ;  /* 0x000000062f067291 */ /* 0x001fc8000f8ec03f */
[----:B------:R-:W-:-:S09]  /*3ee0*/  ULEA UR46, UR37, UR6, 0x3 ;  /* 0x00000006252e7291 */ /* 0x000fd2000f8e183f */
[----:B------:R0:W1:Y:S01]  /*3ef0*/  SYNCS.PHASECHK.TRANS64.TRYWAIT P2, [UR46+0x38830], R2 ;  /* 0x03883002ff0075a7 */ /* 0x000062000804016e */
[----:B------:R-:W-:Y:S05]  /*3f00*/  @!P0 BRA `(.L_x_21) ;  /* 0x0000000000048947 */ /* 0x000fea0003800000 */
[----:B------:R-:W-:Y:S01]  /*3f10*/  BPT.TRAP 0x1 ;  /* 0x000000040000795c */ /* 0x000fe20000300000 */
.L_x_21:
[----:B-1----:R-:W-:Y:S05]  /*3f20*/  @P2 BRA `(.L_x_22) ;  /* 0x00000000000c2947 */ /* 0x002fea0003800000 */
[----:B0-----:R-:W-:-:S04]  /*3f30*/  IMAD.U32 R2, RZ, RZ, UR52 ;  /* 0x00000034ff027e24 */ /* 0x001fc8000f8e00ff */
[----:B------:R-:W0:Y:S02]  /*3f40*/  SYNCS.PHASECHK.TRANS64.TRYWAIT P2, [UR46+0x38830], R2 ;  /* 0x03883002ff0075a7 */ /* 0x000e24000804016e */
[----:B0-----:R-:W-:Y:S05]  /*3f50*/  @!P2 BRA `(.L_x_23) ;  /* 0x000000b000e8a947 */ /* 0x001fea0003800000 */
.L_x_22:
[----:B------:R-:W-:Y:S01]  /*3f60*/  ULEA UR34, UR37, UR45, 0xb ;  /* 0x0000002d25227291 */ /* 0x000fe2000f8e583f */
[----:B------:R-:W-:Y:S01]  /*3f70*/  WARPGROUP.ARRIVE ;  /* 0x00000000000079c5 */ /* 0x000fe20000000000 */
[----:B------:R-:W-:Y:S01]  /*3f80*/  UMOV UR35, 0x40000040 ;  /* 0x4000004000237882 */ /* 0x000fe20000000000 */
[----:B------:R-:W-:Y:S01]  /*3f90*/  UMOV UR7, 0x40000040 ;  /* 0x4000004000077882 */ /* 0x000fe20000000000 */
[----:B------:R-:W-:-:S03]  /*3fa0*/  UIADD3 UR6, UR34, 0x2, URZ ;  /* 0x0000000222067890 */ /* 0x000fc6000fffe03f */
[----:B0-----:R-:W0:Y:S01]  /*3fb0*/  S2R R2, SR_TID.X ;  /* 0x0000000000027919 */ /* 0x001e220000002100 */
[----:B------:R-:W-:Y:S01]  /*3fc0*/  UIADD3 UR10, UR34, 0x4, URZ ;  /* 0x00000004220a7890 */ /* 0x000fe2000fffe03f */
[----:B------:R-:W-:Y:S01]  /*3fd0*/  UMOV UR11, 0x40000040 ;  /* 0x40000040000b7882 */ /* 0x000fe20000000000 */
[----:B------:R-:W-:Y:S01]  /*3fe0*/  QGMMA.64x128x32.F32.E4M3.E4M3 R152, gdesc[UR32], RZ, !UPT, gsb0 ;  /* 0x01e00000209879f3 */ /* 0x000fe2000c0008ff */
[----:B------:R-:W-:Y:S01]  /*3ff0*/  UIADD3 UR14, UR34, 0x6, URZ ;  /* 0x00000006220e7890 */ /* 0x000fe2000fffe03f */
[----:B------:R-:W-:Y:S01]  /*4000*/  UMOV UR15, 0x40000040 ;  /* 0x40000040000f7882 */ /* 0x000fe20000000000 */
        /* <DEDUP_REMOVED lines=8> */
[----:B0-----:R-:W-:-:S04]  /*4090*/  SHF.R.U32.HI R225, RZ, 0x7, R2 ;  /* 0x00000007ffe17819 */ /* 0x001fc80000011602 */
[----:B------:R-:W-:Y:S01]  /*40a0*/  IADD3 R2, -R225, 0xb, RZ ;  /* 0x0000000be1027810 */ /* 0x000fe20007ffe1ff */
        /* <DEDUP_REMOVED lines=25> */
.L_x_24:
[C---:B------:R-:W-:Y:S01]  /*4240*/  FMUL.FTZ R7, R0.reuse, R152 ;  /* 0x0000009800077220 */ /* 0x040fe20000410000 */
[C---:B------:R-:W-:Y:S01]  /*4250*/  FMUL.FTZ R8, R0.reuse, R153 ;  /* 0x0000009900087220 */ /* 0x040fe20000410000 */
[C---:B------:R-:W-:Y:S01]  /*4260*/  FMUL.FTZ R11, R0.reuse, R156 ;  /* 0x0000009c000b7220 */ /* 0x040fe20000410000 */
[C---:B------:R-:W-:Y:S01]  /*4270*/  FMUL.FTZ R12, R0.reuse, R157 ;  /* 0x0000009d000c7220 */ /* 0x040fe20000410000 */
[C---:B------:R-:W-:Y:S01]  /*4280*/  FMUL.FTZ R15, R0.reuse, R160 ;  /* 0x000000a0000f7220 */ /* 0x040fe20000410000 */
[C---:B------:R-:W-:Y:S01]  /*4290*/  FMUL.FTZ R14, R0.reuse, R159 ;  /* 0x0000009f000e7220 */ /* 0x040fe20000410000 */
[----:B------:R-:W1:Y:S01]  /*42a0*/  MUFU.TANH R7, R7 ;  /* 0x0000000700077308 */ /* 0x000e620000002400 */
[C---:B------:R-:W-:Y:S01]  /*42b0*/  FMUL.FTZ R20, R0.reuse, R161 ;  /* 0x000000a100147220 */ /* 0x040fe20000410000 */
[C---:B------:R-:W-:Y:S01]  /*42c0*/  FMUL.FTZ R159, R0.reuse, R170 ;  /* 0x000000aa009f7220 */ /* 0x040fe20000410000 */
[C---:B------:R-:W-:Y:S01]  /*42d0*/  FMUL.FTZ R170, R0.reuse, R181 ;  /* 0x000000b500aa7220 */ /* 0x040fe20000410000 */
[C---:B------:R-:W-:Y:S01]  /*42e0*/  FMUL.FTZ R13, R0.reuse, R158 ;  /* 0x0000009e000d7220 */ /* 0x040fe20000410000 */
[C---:B------:R-:W-:Y:S01]  /*42f0*/  FMUL.FTZ R153, R0.reuse, R164 ;  /* 0x000000a400997220 */ /* 0x040fe20000410000 */
[C---:B------:R-:W-:Y:S01]  /*4300*/  FMUL.FTZ R158, R0.reuse, R169 ;  /* 0x000000a9009e7220 */ /* 0x040fe20000410000 */
[C---:B------:R-:W-:Y:S01]  /*4310*/  FMUL.FTZ R169, R0.reuse, R180 ;  /* 0x000000b400a97220 */ /* 0x040fe20000410000 */
[----:B------:R-:W2:Y:S01]  /*4320*/  MUFU.TANH R8, R8 ;  /* 0x0000000800087308 */ /* 0x000ea20000002400 */
[C---:B------:R-:W-:Y:S01]  /*4330*/  FMUL.FTZ R10, R0.reuse, R154 ;  /* 0x0000009a000a7220 */ /* 0x040fe20000410000 */
[C---:B------:R-:W-:Y:S01]  /*4340*/  FMUL.FTZ R154, R0.reuse, R165 ;  /* 0x000000a5009a7220 */ /* 0x040fe20000410000 */
[C---:B------:R-:W-:Y:S01]  /*4350*/  FMUL.FTZ R157, R0.reuse, R168 ;  /* 0x000000a8009d7220 */ /* 0x040fe20000410000 */
[C---:B------:R-:W-:Y:S01]  /*4360*/  FMUL.FTZ R160, R0.reuse, R171 ;  /* 0x000000ab00a07220 */ /* 0x040fe20000410000 */
[C---:B------:R-:W-:Y:S01]  /*4370*/  FMUL.FTZ R171, R0.reuse, R182 ;  /* 0x000000b600ab7220 */ /* 0x040fe20000410000 */
[C---:B------:R-:W-:Y:S01]  /*4380*/  FMUL.FTZ R21, R0.reuse, R162 ;  /* 0x000000a200157220 */ /* 0x040fe20000410000 */
[C---:B------:R-:W-:Y:S01]  /*4390*/  FMUL.FTZ R161, R0.reuse, R172 ;  /* 0x000000ac00a17220 */ /* 0x040fe20000410000 */
[----:B------:R-:W3:Y:S01]  /*43a0*/  MUFU.TANH R11, R11 ;  /* 0x0000000b000b7308 */ /* 0x000ee20000002400 */
[----:B-1----:R-:W-:Y:S01]  /*43b0*/  FMNMX.FTZ R181, R7, R6, !PT ;  /* 0x0000000607b57209 */ /* 0x002fe20007810000 */
[C---:B------:R-:W-:Y:S01]  /*43c0*/  FMUL.FTZ R162, R0.reuse, R173 ;  /* 0x000000ad00a27220 */ /* 0x040fe20000410000 */
[C---:B------:R-:W-:Y:S01]  /*43d0*/  FMUL.FTZ R173, R0.reuse, R184 ;  /* 0x000000b800ad7220 */ /* 0x040fe20000410000 */
[C---:B------:R-:W-:Y:S01]  /*43e0*/  FMUL.FTZ R165, R0.reuse, R176 ;  /* 0x000000b000a57220 */ /* 0x040fe20000410000 */
[C---:B------:R-:W-:Y:S01]  /*43f0*/  FMUL.FTZ R9, R0.reuse, R155 ;  /* 0x0000009b00097220 */ /* 0x040fe20000410000 */
[C---:B------:R-:W-:Y:S01]  /*4400*/  FMUL.FTZ R155, R0.reuse, R166 ;  /* 0x000000a6009b7220 */ /* 0x040fe20000410000 */
[----:B------:R-:W-:Y:S01]  /*4410*/  FMUL.FTZ R166, R0, R177 ;  /* 0x000000b100a67220 */ /* 0x000fe20000410000 */
[----:B------:R-:W1:Y:S01]  /*4420*/  MUFU.TANH R12, R12 ;  /* 0x0000000c000c7308 */ /* 0x000e620000002400 */
[----:B--2---:R-:W-:Y:S01]  /*4430*/  FMNMX.FTZ R180, R8, R181, !PT ;  /* 0x000000b508b47209 */ /* 0x004fe20007810000 */
[C---:B------:R-:W-:Y:S01]  /*4440*/  FMUL.FTZ R164, R0.reuse, R175 ;  /* 0x000000af00a47220 */ /* 0x040fe20000410000 */
[C---:B------:R-:W-:Y:S01]  /*4450*/  FMUL.FTZ R175, R0.reuse, R186 ;  /* 0x000000ba00af7220 */ /* 0x040fe20000410000 */
[C---:B------:R-:W-:Y:S01]  /*4460*/  FMUL.FTZ R152, R0.reuse, R163 ;  /* 0x000000a300987220 */ /* 0x040fe20000410000 */
[C---:B------:R-:W-:Y:S01]  /*4470*/  FMUL.FTZ R163, R0.reuse, R174 ;  /* 0x000000ae00a37220 */ /* 0x040fe20000410000 */
[C---:B------:R-:W-:Y:S01]  /*4480*/  FMUL.FTZ R174, R0.reuse, R185 ;  /* 0x000000b900ae7220 */ /* 0x040fe20000410000 */
[C---:B------:R-:W-:Y:S01]  /*4490*/  FMUL.FTZ R177, R0.reuse, R188 ;  /* 0x000000bc00b17220 */ /* 0x040fe20000410000 */
[----:B------:R-:W2:Y:S01]  /*44a0*/  MUFU.TANH R15, R15 ;  /* 0x0000000f000f7308 */ /* 0x000ea20000002400 */
[----:B---3--:R-:W-:Y:S01]  /*44b0*/  FMNMX.FTZ R181, R11, R180, !PT ;  /* 0x000000b40bb57209 */ /* 0x008fe20007810000 */
[C---:B------:R-:W-:Y:S01]  /*44c0*/  FMUL.FTZ R156, R0.reuse, R167 ;  /* 0x000000a7009c7220 */ /* 0x040fe20000410000 */
[C---:B------:R-:W-:Y:S01]  /*44d0*/  FMUL.FTZ R167, R0.reuse, R178 ;  /* 0x000000b200a77220 */ /* 0x040fe20000410000 */
[C---:B------:R-:W-:Y:S01]  /*44e0*/  FMUL.FTZ R178, R0.reuse, R189 ;  /* 0x000000bd00b27220 */ /* 0x040fe20000410000 */
[C---:B------:R-:W-:Y:S01]  /*44f0*/  FMUL.FTZ R180, R0.reuse, R192 ;  /* 0x000000c000b47220 */ /* 0x040fe20000410000 */
[C---:B------:R-:W-:Y:S01]  /*4500*/  FMUL.FTZ R172, R0.reuse, R183 ;  /* 0x000000b700ac7220 */ /* 0x040fe20000410000 */
[----:B------:R-:W-:Y:S01]  /*4510*/  FMUL.FTZ R183, R0, R196 ;  /* 0x000000c400b77220 */ /* 0x000fe20000410000 */
[----:B------:R-:W3:Y:S01]  /*4520*/  MUFU.TANH R20, R20 ;  /* 0x0000001400147308 */ /* 0x000ee20000002400 */
[----:B-1----:R-:W-:Y:S01]  /*4530*/  FMNMX.FTZ R182, R12, R181, !PT ;  /* 0x000000b50cb67209 */ /* 0x002fe20007810000 */
[C---:B------:R-:W-:Y:S01]  /*4540*/  FMUL.FTZ R168, R0.reuse, R179 ;  /* 0x000000b300a87220 */ /* 0x040fe20000410000 */
[C---:B------:R-:W-:Y:S01]  /*4550*/  FMUL.FTZ R179, R0.reuse, R190 ;  /* 0x000000be00b37220 */ /* 0x040fe20000410000 */
[C---:B------:R-:W-:Y:S01]  /*4560*/  FMUL.FTZ R185, R0.reuse, R200 ;  /* 0x000000c800b97220 */ /* 0x040fe20000410000 */
[C---:B------:R-:W-:Y:S01]  /*4570*/  FMUL.FTZ R176, R0.reuse, R187 ;  /* 0x000000bb00b07220 */ /* 0x040fe20000410000 */
[C---:B------:R-:W-:Y:S01]  /*4580*/  FMUL.FTZ R187, R0.reuse, R204 ;  /* 0x000000cc00bb7220 */ /* 0x040fe20000410000 */
[C---:B------:R-:W-:Y:S01]  /*4590*/  FMUL.FTZ R189, R0.reuse, R208 ;  /* 0x000000d000bd7220 */ /* 0x040fe20000410000 */
[----:B------:R-:W1:Y:S01]  /*45a0*/  MUFU.TANH R153, R153 ;  /* 0x0000009900997308 */ /* 0x000e620000002400 */
[----:B--2---:R-:W-:Y:S01]  /*45b0*/  FMNMX.FTZ R181, R15, R182, !PT ;  /* 0x000000b60fb57209 */ /* 0x004fe20007810000 */
[C---:B------:R-:W-:Y:S01]  /*45c0*/  FMUL.FTZ R182, R0.reuse, R193 ;  /* 0x000000c100b67220 */ /* 0x040fe20000410000 */
[C---:B------:R-:W-:Y:S01]  /*45d0*/  FMUL.FTZ R193, R0.reuse, R213 ;  /* 0x000000d500c17220 */ /* 0x040fe20000410000 */
[----:B------:R-:W-:Y:S01]  /*45e0*/  UMOV UR10, UR44 ;  /* 0x0000002c000a7c82 */ /* 0x000fe20008000000 */
[C---:B------:R-:W-:Y:S01]  /*45f0*/  FMUL.FTZ R191, R0.reuse, R191 ;  /* 0x000000bf00bf7220 */ /* 0x040fe20000410000 */
[C---:B------:R-:W-:Y:S01]  /*4600*/  FMUL.FTZ R194, R0.reuse, R194 ;  /* 0x000000c200c27220 */ /* 0x040fe20000410000 */
[----:B------:R-:W-:Y:S01]  /*4610*/  FMUL.FTZ R195, R0, R195 ;  /* 0x000000c300c37220 */ /* 0x000fe20000410000 */
[----:B------:R-:W2:Y:S01]  /*4620*/  MUFU.TANH R154, R154 ;  /* 0x0000009a009a7308 */ /* 0x000ea20000002400 */
[----:B---3--:R-:W-:Y:S01]  /*4630*/  FMNMX.FTZ R184, R20, R181, !PT ;  /* 0x000000b514b87209 */ /* 0x008fe20007810000 */
[----:B------:R-:W-:Y:S01]  /*4640*/  FMUL.FTZ R204, R0, R214 ;  /* 0x000000d600cc7220 */ /* 0x000fe20000410000 */
[----:B------:R-:W-:-:S04]  /*4650*/  UIADD3 UR6, UR46, 0x38840, URZ ;  /* 0x000388402e067890 */ /* 0x000fc8000fffe03f */
[----:B------:R-:W-:Y:S01]  /*4660*/  UPRMT UR6, UR47, 0x654, UR6 ;  /* 0x000006542f067896 */ /* 0x000fe20008000006 */
[----:B------:R-:W3:Y:S01]  /*4670*/  MUFU.TANH R157, R157 ;  /* 0x0000009d009d7308 */ /* 0x000ee20000002400 */
[----:B-1----:R-:W-:-:S07]  /*4680*/  FMNMX.FTZ R181, R153, R184, !PT ;  /* 0x000000b899b57209 */ /* 0x002fce0007810000 */
[----:B------:R-:W1:Y:S01]  /*4690*/  MUFU.TANH R158, R158 ;  /* 0x0000009e009e7308 */ /* 0x000e620000002400 */
[----:B--2---:R-:W-:Y:S01]  /*46a0*/  FMNMX.FTZ R184, R154, R181, !PT ;  /* 0x000000b59ab87209 */ /* 0x004fe20007810000 */
[----:B------:R-:W-:Y:S06]  /*46b0*/  SYNCS.ARRIVE.TRANS64.RED.A1T0 RZ, [UR6], RZ ;  /* 0x000000ffffff79a7 */ /* 0x000fec0008100406 */
[----:B------:R-:W2:Y:S01]  /*46c0*/  MUFU.TANH R161, R161 ;  /* 0x000000a100a17308 */ /* 0x000ea20000002400 */
[----:B---3--:R-:W-:Y:S01]  /*46d0*/  FMNMX.FTZ R181, R157, R184, !PT ;  /* 0x000000b89db57209 */ /* 0x008fe20007810000 */
[C---:B------:R-:W-:Y:S01]  /*46e0*/  FMUL.FTZ R184, R0.reuse, R197 ;  /* 0x000000c500b87220 */ /* 0x040fe20000410000 */
[C---:B------:R-:W-:Y:S01]  /*46f0*/  FMUL.FTZ R197, R0.reuse, R199 ;  /* 0x000000c700c57220 */ /* 0x040fe20000410000 */
[C---:B------:R-:W-:Y:S01]  /*4700*/  FMUL.FTZ R199, R0.reuse, R203 ;  /* 0x000000cb00c77220 */ /* 0x040fe20000410000 */
[----:B------:R-:W-:-:S03]  /*4710*/  FMUL.FTZ R203, R0, R211 ;  /* 0x000000d300cb7220 */ /* 0x000fc60000410000 */
[----:B------:R-:W3:Y:S01]  /*4720*/  MUFU.TANH R162, R162 ;  /* 0x000000a200a27308 */ /* 0x000ee20000002400 */
[----:B-1----:R-:W-:-:S07]  /*4730*/  FMNMX.FTZ R186, R158, R181, !PT ;  /* 0x000000b59eba7209 */ /* 0x002fce0007810000 */
[----:B------:R-:W1:Y:S01]  /*4740*/  MUFU.TANH R165, R165 ;  /* 0x000000a500a57308 */ /* 0x000e620000002400 */
[----:B--2---:R-:W-:-:S07]  /*4750*/  FMNMX.FTZ R181, R161, R186, !PT ;  /* 0x000000baa1b57209 */ /* 0x004fce0007810000 */
[----:B------:R-:W2:Y:S01]  /*4760*/  MUFU.TANH R166, R166 ;  /* 0x000000a600a67308 */ /* 0x000ea20000002400 */
[----:B---3--:R-:W-:-:S07]  /*4770*/  FMNMX.FTZ R186, R162, R181, !PT ;  /* 0x000000b5a2ba7209 */ /* 0x008fce0007810000 */
[----:B------:R-:W3:Y:S01]  /*4780*/  MUFU.TANH R169, R169 ;  /* 0x000000a900a97308 */ /* 0x000ee20000002400 */
[----:B-1----:R-:W-:Y:S01]  /*4790*/  FMNMX.FTZ R181, R165, R186, !PT ;  /* 0x000000baa5b57209 */ /* 0x002fe20007810000 */
[C---:B------:R-:W-:Y:S01]  /*47a0*/  FMUL.FTZ R186, R0.reuse, R201 ;  /* 0x000000c900ba7220 */ /* 0x040fe20000410000 */
[----:B------:R-:W-:-:S05]  /*47b0*/  FMUL.FTZ R201, R0, R207 ;  /* 0x000000cf00c97220 */ /* 0x000fca0000410000 */
[----:B------:R-:W1:Y:S01]  /*47c0*/  MUFU.TANH R170, R170 ;  /* 0x000000aa00aa7308 */ /* 0x000e620000002400 */
[----:B--2---:R-:W-:-:S07]  /*47d0*/  FMNMX.FTZ R188, R166, R181, !PT ;  /* 0x000000b5a6bc7209 */ /* 0x004fce0007810000 */
[----:B------:R-:W2:Y:S01]  /*47e0*/  MUFU.TANH R173, R173 ;  /* 0x000000ad00ad7308 */ /* 0x000ea20000002400 */
[----:B---3--:R-:W-:-:S07]  /*47f0*/  FMNMX.FTZ R181, R169, R188, !PT ;  /* 0x000000bca9b57209 */ /* 0x008fce0007810000 */
[----:B------:R-:W3:Y:S01]  /*4800*/  MUFU.TANH R174, R174 ;  /* 0x000000ae00ae7308 */ /* 0x000ee20000002400 */
[----:B-1----:R-:W-:-:S07]  /*4810*/  FMNMX.FTZ R188, R170, R181, !PT ;  /* 0x000000b5aabc7209 */ /* 0x002fce0007810000 */
[----:B------:R-:W1:Y:S01]  /*4820*/  MUFU.TANH R177, R177 ;  /* 0x000000b100b17308 */ /* 0x000e620000002400 */
[----:B--2---:R-:W-:Y:S01]  /*4830*/  FMNMX.FTZ R181, R173, R188, !PT ;  /* 0x000000bcadb57209 */ /* 0x004fe20007810000 */
[C---:B------:R-:W-:Y:S01]  /*4840*/  FMUL.FTZ R188, R0.reuse, R205 ;  /* 0x000000cd00bc7220 */ /* 0x040fe20000410000 */
[----:B------:R-:W-:-:S05]  /*4850*/  FMUL.FTZ R205, R0, R215 ;  /* 0x000000d700cd7220 */ /* 0x000fca0000410000 */
[----:B------:R-:W2:Y:S01]  /*4860*/  MUFU.TANH R178, R178 ;  /* 0x000000b200b27308 */ /* 0x000ea20000002400 */
[----:B---3--:R-:W-:-:S07]  /*4870*/  FMNMX.FTZ R190, R174, R181, !PT ;  /* 0x000000b5aebe7209 */ /* 0x008fce0007810000 */
[----:B------:R-:W3:Y:S01]  /*4880*/  MUFU.TANH R180, R180 ;  /* 0x000000b400b47308 */ /* 0x000ee20000002400 */
[----:B-1----:R-:W-:Y:S01]  /*4890*/  FMNMX.FTZ R181, R177, R190, !PT ;  /* 0x000000beb1b57209 */ /* 0x002fe20007810000 */
[----:B------:R-:W-:-:S06]  /*48a0*/  FMUL.FTZ R190, R0, R209 ;  /* 0x000000d100be7220 */ /* 0x000fcc0000410000 */
        /* <DEDUP_REMOVED lines=8> */
[----:B------:R-:W-:-:S06]  /*4930*/  FMUL.FTZ R192, R0, R212 ;  /* 0x000000d400c07220 */ /* 0x000fcc0000410000 */
[----:B------:R-:W2:Y:S01]  /*4940*/  MUFU.TANH R186, R186 ;  /* 0x000000ba00ba7308 */ /* 0x000ea20000002400 */
[----:B---3--:R-:W-:-:S07]  /*4950*/  FMNMX.FTZ R196, R184, R181, !PT ;  /* 0x000000b5b8c47209 */ /* 0x008fce0007810000 */
[----:B------:R-:W3:Y:S01]  /*4960*/  MUFU.TANH R187, R187 ;  /* 0x000000bb00bb7308 */ /* 0x000ee20000002400 */
[----:B-1----:R-:W-:-:S07]  /*4970*/  FMNMX.FTZ R181, R185, R196, !PT ;  /* 0x000000c4b9b57209 */ /* 0x002fce0007810000 */
[----:B------:R-:W1:Y:S01]  /*4980*/  MUFU.TANH R188, R188 ;  /* 0x000000bc00bc7308 */ /* 0x000e620000002400 */
[----:B--2---:R-:W-:-:S07]  /*4990*/  FMNMX.FTZ R196, R186, R181, !PT ;  /* 0x000000b5bac47209 */ /* 0x004fce0007810000 */
        /* <DEDUP_REMOVED lines=13> */
[C---:B------:R-:W-:Y:S01]  /*4a70*/  FMUL.FTZ R198, R0.reuse, R202 ;  /* 0x000000ca00c67220 */ /* 0x040fe20000410000 */
[C---:B------:R-:W-:Y:S02]  /*4a80*/  FMUL.FTZ R202, R0.reuse, R210 ;  /* 0x000000d200ca7220 */ /* 0x040fe40000410000 */
[----:B------:R-:W2:Y:S02]  /*4a90*/  SHFL.BFLY PT, R200, R181, 0x2, 0x1f ;  /* 0x0c401f00b5c87f89 */ /* 0x000ea400000e0000 */
[----:B------:R-:W4:Y:S08]  /*4aa0*/  MUFU.TANH R13, R13 ;  /* 0x0000000d000d7308 */ /* 0x000f300000002400 */
[----:B------:R-:W5:Y:S08]  /*4ab0*/  MUFU.TANH R14, R14 ;  /* 0x0000000e000e7308 */ /* 0x000f700000002400 */
[----:B------:R-:W0:Y:S01]  /*4ac0*/  MUFU.TANH R21, R21 ;  /* 0x0000001500157308 */ /* 0x000e220000002400 */
[----:B--2---:R-:W-:Y:S01]  /*4ad0*/  FMNMX.FTZ R208, R181, R200, !PT ;  /* 0x000000c8b5d07209 */ /* 0x004fe20007810000 */
[----:B------:R-:W-:Y:S01]  /*4ae0*/  FMUL.FTZ R200, R0, R206 ;  /* 0x000000ce00c87220 */ /* 0x000fe20000410000 */
[----:B------:R-:W-:-:S05]  /*4af0*/  IMAD.U32 R206, RZ, RZ, UR10 ;  /* 0x0000000affce7e24 */ /* 0x000fca000f8e00ff */
[----:B------:R-:W2:Y:S01]  /*4b00*/  MUFU.TANH R152, R152 ;  /* 0x0000009800987308 */ /* 0x000ea20000002400 */
[----:B------:R-:W3:Y:S07]  /*4b10*/  SHFL.BFLY PT, R181, R208, 0x1, 0x1f ;  /* 0x0c201f00d0b57f89 */ /* 0x000eee00000e0000 */
[----:B------:R-:W2:Y:S08]  /*4b20*/  MUFU.TANH R155, R155 ;  /* 0x0000009b009b7308 */ /* 0x000eb00000002400 */
[----:B------:R-:W2:Y:S08]  /*4b30*/  MUFU.TANH R156, R156 ;  /* 0x0000009c009c7308 */ /* 0x000eb00000002400 */
[----:B------:R-:W2:Y:S01]  /*4b40*/  MUFU.TANH R159, R159 ;  /* 0x0000009f009f7308 */ /* 0x000ea20000002400 */
[----:B---3--:R-:W-:-:S05]  /*4b50*/  FMNMX.FTZ R181, R208, R181, !PT ;  /* 0x000000b5d0b57209 */ /* 0x008fca0007810000 */
[C---:B------:R-:W-:Y:S01]  /*4b60*/  FADD.FTZ R6, -R181.reuse, R6 ;  /* 0x00000006b5067221 */ /* 0x040fe20000010100 */
[----:B------:R-:W-:-:S01]  /*4b70*/  FFMA.FTZ R207, R181, R206, -8 ;  /* 0xc1000000b5cf7423 */ /* 0x000fc200000100ce */
[----:B------:R-:W3:Y:S02]  /*4b80*/  MUFU.TANH R160, R160 ;  /* 0x000000a000a07308 */ /* 0x000ee40000002400 */
[----:B------:R-:W-:Y:S01]  /*4b90*/  FMUL.FTZ R209, R6, UR10 ;  /* 0x0000000a06d17c20 */ /* 0x000fe20008410000 */
[--C-:B------:R-:W-:Y:S01]  /*4ba0*/  FFMA.FTZ R6, R7, UR10, -R207.reuse ;  /* 0x0000000a07067c23 */ /* 0x100fe200080108cf */
[----:B------:R-:W-:-:S01]  /*4bb0*/  FFMA.FTZ R7, R8, UR10, -R207 ;  /* 0x0000000a08077c23 */ /* 0x000fc200080108cf */
[--C-:B------:R-:W-:Y:S01]  /*4bc0*/  FFMA.FTZ R8, R15, UR10, -R207.reuse ;  /* 0x0000000a0f087c23 */ /* 0x100fe200080108cf */
[----:B------:R-:W-:-:S01]  /*4bd0*/  FFMA.FTZ R15, R20, UR10, -R207 ;  /* 0x0000000a140f7c23 */ /* 0x000fc200080108cf */
[----:B------:R-:W-:Y:S01]  /*4be0*/  FMNMX.FTZ R20, R10, R5, !PT ;  /* 0x000000050a147209 */ /* 0x000fe20007810000 */
[----:B------:R-:W3:Y:S01]  /*4bf0*/  MUFU.TANH R163, R163 ;  /* 0x000000a300a37308 */ /* 0x000ee20000002400 */
[----:B------:R-:W-:-:S01]  /*4c00*/  FFMA.FTZ R208, R157, UR10, -R207 ;  /* 0x0000000a9dd07c23 */ /* 0x000fc200080108cf */
[--C-:B------:R-:W-:Y:S01]  /*4c10*/  FFMA.FTZ R210, R165, UR10, -R207.reuse ;  /* 0x0000000aa5d27c23 */ /* 0x100fe200080108cf */
[----:B-1----:R-:W-:Y:S01]  /*4c20*/  FMNMX.FTZ R20, R9, R20, !PT ;  /* 0x0000001409147209 */ /* 0x002fe20007810000 */
[--C-:B------:R-:W-:Y:S01]  /*4c30*/  FFMA.FTZ R213, R170, UR10, -R207.reuse ;  /* 0x0000000aaad57c23 */ /* 0x100fe200080108cf */
[----:B------:R-:W-:-:S01]  /*4c40*/  FFMA.FTZ R174, R174, UR10, -R207 ;  /* 0x0000000aaeae7c23 */ /* 0x000fc200080108cf */
[--C-:B------:R-:W-:Y:S01]  /*4c50*/  FFMA.FTZ R11, R11, UR10, -R207.reuse ;  /* 0x0000000a0b0b7c23 */ /* 0x100fe200080108cf */
[----:B----4-:R-:W-:Y:S01]  /*4c60*/  FMNMX.FTZ R211, R13, R20, !PT ;  /* 0x000000140dd37209 */ /* 0x010fe20007810000 */
[----:B------:R-:W1:Y:S01]  /*4c70*/  MUFU.TANH R164, R164 ;  /* 0x000000a400a47308 */ /* 0x000e620000002400 */
[----:B------:R-:W-:-:S01]  /*4c80*/  FFMA.FTZ R12, R12, UR10, -R207 ;  /* 0x0000000a0c0c7c23 */ /* 0x000fc200080108cf */
[--C-:B------:R-:W-:Y:S01]  /*4c90*/  FFMA.FTZ R215, R178, UR10, -R207.reuse ;  /* 0x0000000ab2d77c23 */ /* 0x100fe200080108cf */
[----:B-----5:R-:W-:Y:S01]  /*4ca0*/  FMNMX.FTZ R20, R14, R211, !PT ;  /* 0x000000d30e147209 */ /* 0x020fe20007810000 */
[--C-:B------:R-:W-:Y:S01]  /*4cb0*/  FFMA.FTZ R178, R190, UR10, -R207.reuse ;  /* 0x0000000abeb27c23 */ /* 0x100fe200080108cf */
[----:B------:R-:W-:-:S01]  /*4cc0*/  FFMA.FTZ R153, R153, UR10, -R207 ;  /* 0x0000000a99997c23 */ /* 0x000fc200080108cf */
[----:B------:R-:W-:Y:S01]  /*4cd0*/  FFMA.FTZ R154, R154, UR10, -R207 ;  /* 0x0000000a9a9a7c23 */ /* 0x000fe200080108cf */
[----:B0-----:R-:W-:Y:S01]  /*4ce0*/  FMNMX.FTZ R211, R21, R20, !PT ;  /* 0x0000001415d37209 */ /* 0x001fe20007810000 */
[----:B------:R-:W0:Y:S03]  /*4cf0*/  MUFU.TANH R167, R167 ;  /* 0x000000a700a77308 */ /* 0x000e260000002400 */
[----:B--2---:R-:W-:-:S04]  /*4d00*/  FMNMX.FTZ R20, R152, R211, !PT ;  /* 0x000000d398147209 */ /* 0x004fc80007810000 */
[----:B------:R-:W-:Y:S01]  /*4d10*/  FMNMX.FTZ R157, R155, R20, !PT ;  /* 0x000000149b9d7209 */ /* 0x000fe20007810000 */
[----:B------:R-:W2:Y:S03]  /*4d20*/  MUFU.TANH R168, R168 ;  /* 0x000000a800a87308 */ /* 0x000ea60000002400 */
[----:B------:R-:W-:Y:S01]  /*4d30*/  FMNMX.FTZ R206, R156, R157, !PT ;  /* 0x0000009d9cce7209 */ /* 0x000fe20007810000 */
[----:B------:R-:W-:-:S03]  /*4d40*/  FFMA.FTZ R157, R158, UR10, -R207 ;  /* 0x0000000a9e9d7c23 */ /* 0x000fc600080108cf */
[----:B------:R-:W-:Y:S01]  /*4d50*/  FMNMX.FTZ R211, R159, R206, !PT ;  /* 0x000000ce9fd37209 */ /* 0x000fe20007810000 */
[----:B------:R-:W4:Y:S01]  /*4d60*/  MUFU.TANH R171, R171 ;  /* 0x000000ab00ab7308 */ /* 0x000f220000002400 */
[----:B------:R-:W-:-:S02]  /*4d70*/  FFMA.FTZ R206, R161, UR10, -R207 ;  /* 0x0000000aa1ce7c23 */ /* 0x000fc400080108cf */
[----:B---3--:R-:W-:Y:S01]  /*4d80*/  FMNMX.FTZ R158, R160, R211, !PT ;  /* 0x000000d3a09e7209 */ /* 0x008fe20007810000 */
[----:B------:R-:W-:-:S03]  /*4d90*/  FFMA.FTZ R211, R162, UR10, -R207 ;  /* 0x0000000aa2d37c23 */ /* 0x000fc600080108cf */
[----:B------:R-:W-:Y:S01]  /*4da0*/  FMNMX.FTZ R161, R163, R158, !PT ;  /* 0x0000009ea3a17209 */ /* 0x000fe20007810000 */
[----:B------:R-:W3:Y:S03]  /*4db0*/  MUFU.TANH R172, R172 ;  /* 0x000000ac00ac7308 */ /* 0x000ee60000002400 */
[----:B-1----:R-:W-:-:S04]  /*4dc0*/  FMNMX.FTZ R158, R164, R161, !PT ;  /* 0x000000a1a49e7209 */ /* 0x002fc80007810000 */
[----:B0-----:R-:W-:Y:S01]  /*4dd0*/  FMNMX.FTZ R161, R167, R158, !PT ;  /* 0x0000009ea7a17209 */ /* 0x001fe20007810000 */
[----:B------:R-:W0:Y:S03]  /*4de0*/  MUFU.TANH R175, R175 ;  /* 0x000000af00af7308 */ /* 0x000e260000002400 */
[----:B--2---:R-:W-:-:S04]  /*4df0*/  FMNMX.FTZ R158, R168, R161, !PT ;  /* 0x000000a1a89e7209 */ /* 0x004fc80007810000 */
[----:B----4-:R-:W-:Y:S01]  /*4e00*/  FMNMX.FTZ R161, R171, R158, !PT ;  /* 0x0000009eaba17209 */ /* 0x010fe20007810000 */
[----:B------:R-:W1:Y:S03]  /*4e10*/  MUFU.TANH R176, R176 ;  /* 0x000000b000b07308 */ /* 0x000e660000002400 */
[----:B---3--:R-:W-:Y:S01]  /*4e20*/  FMNMX.FTZ R162, R172, R161, !PT ;  /* 0x000000a1aca27209 */ /* 0x008fe20007810000 */
[----:B------:R-:W-:-:S04]  /*4e30*/  FFMA.FTZ R161, R166, UR10, -R207 ;  /* 0x0000000aa6a17c23 */ /* 0x000fc800080108cf */
[----:B------:R-:W2:Y:S01]  /*4e40*/  MUFU.TANH R179, R179 ;  /* 0x000000b300b37308 */ /* 0x000ea20000002400 */
[----:B0-----:R-:W-:-:S07]  /*4e50*/  FMNMX.FTZ R165, R175, R162, !PT ;  /* 0x000000a2afa57209 */ /* 0x001fce0007810000 */
[----:B------:R-:W0:Y:S01]  /*4e60*/  MUFU.TANH R191, R191 ;  /* 0x000000bf00bf7308 */ /* 0x000e220000002400 */
[----:B-1----:R-:W-:-:S07]  /*4e70*/  FMNMX.FTZ R162, R176, R165, !PT ;  /* 0x000000a5b0a27209 */ /* 0x002fce0007810000 */
[----:B------:R-:W1:Y:S01]  /*4e80*/  MUFU.TANH R194, R194 ;  /* 0x000000c200c27308 */ /* 0x000e620000002400 */
[----:B--2---:R-:W-:-:S07]  /*4e90*/  FMNMX.FTZ R162, R179, R162, !PT ;  /* 0x000000a2b3a27209 */ /* 0x004fce0007810000 */
[----:B------:R-:W2:Y:S01]  /*4ea0*/  MUFU.TANH R195, R195 ;  /* 0x000000c300c37308 */ /* 0x000ea20000002400 */
[----:B0-----:R-:W-:-:S07]  /*4eb0*/  FMNMX.FTZ R165, R191, R162, !PT ;  /* 0x000000a2bfa57209 */ /* 0x001fce0007810000 */
[----:B------:R-:W0:Y:S01]  /*4ec0*/  MUFU.TANH R196, R196 ;  /* 0x000000c400c47308 */ /* 0x000e220000002400 */
[----:B-1----:R-:W-:-:S07]  /*4ed0*/  FMNMX.FTZ R162, R194, R165, !PT ;  /* 0x000000a5c2a27209 */ /* 0x002fce0007810000 */
[----:B------:R-:W1:Y:S01]  /*4ee0*/  MUFU.TANH R197, R197 ;  /* 0x000000c500c57308 */ /* 0x000e620000002400 */
[----:B--2---:R-:W-:Y:S01]  /*4ef0*/  FMNMX.FTZ R165, R195, R162, !PT ;  /* 0x000000a2c3a57209 */ /* 0x004fe20007810000 */
[--C-:B------:R-:W-:Y:S01]  /*4f00*/  FFMA.FTZ R162, R173, UR10, -R207.reuse ;  /* 0x0000000aada27c23 */ /* 0x100fe200080108cf */
[----:B------:R-:W-:-:S01]  /*4f10*/  FFMA.FTZ R173, R185, UR10, -R207 ;  /* 0x0000000ab9ad7c23 */ /* 0x000fc200080108cf */
[----:B------:R-:W-:-:S04]  /*4f20*/  FFMA.FTZ R185, R188, UR10, -R207 ;  /* 0x0000000abcb97c23 */ /* 0x000fc800080108cf */
[----:B------:R-:W2:Y:S01]  /*4f30*/  MUFU.TANH R198, R198 ;  /* 0x000000c600c67308 */ /* 0x000ea20000002400 */
[----:B0-----:R-:W-:-:S07]  /*4f40*/  FMNMX.FTZ R166, R196, R165, !PT ;  /* 0x000000a5c4a67209 */ /* 0x001fce0007810000 */
[----:B------:R-:W0:Y:S01]  /*4f50*/  MUFU.TANH R199, R199 ;  /* 0x000000c700c77308 */ /* 0x000e220000002400 */
[----:B-1----:R-:W-:-:S07]  /*4f60*/  FMNMX.FTZ R165, R197, R166, !PT ;  /* 0x000000a6c5a57209 */ /* 0x002fce0007810000 */
[----:B------:R-:W1:Y:S01]  /*4f70*/  MUFU.TANH R200, R200 ;  /* 0x000000c800c87308 */ /* 0x000e620000002400 */
[----:B--2---:R-:W-:-:S07]  /*4f80*/  FMNMX.FTZ R166, R198, R165, !PT ;  /* 0x000000a5c6a67209 */ /* 0x004fce0007810000 */
[----:B------:R-:W2:Y:S08]  /*4f90*/  MUFU.TANH R201, R201 ;  /* 0x000000c900c97308 */ /* 0x000eb00000002400 */
[----:B------:R-:W3:Y:S08]  /*4fa0*/  MUFU.TANH R202, R202 ;  /* 0x000000ca00ca7308 */ /* 0x000ef00000002400 */
[----:B------:R4:W-:Y:S08]  /*4fb0*/  MUFU.EX2 R20, R208 ;  /* 0x000000d000147308 */ /* 0x0009f00000000800 */
[----:B------:R-:W5:Y:S01]  /*4fc0*/  MUFU.TANH R203, R203 ;  /* 0x000000cb00cb7308 */ /* 0x000f620000002400 */
[----:B----4-:R-:W-:-:S01]  /*4fd0*/  FFMA.FTZ R208, R169, UR10, -R207 ;  /* 0x0000000aa9d07c23 */ /* 0x010fc200080108cf */
[----:B0-----:R-:W-:-:S04]  /*4fe0*/  FMNMX.FTZ R169, R199, R166, !PT ;  /* 0x000000a6c7a97209 */ /* 0x001fc80007810000 */
[----:B-1----:R-:W-:Y:S02]  /*4ff0*/  FMNMX.FTZ R166, R200, R169, !PT ;  /* 0x000000a9c8a67209 */ /* 0x002fe40007810000 */
[----:B------:R-:W0:Y:S02]  /*5000*/  MUFU.TANH R204, R204 ;  /* 0x000000cc00cc7308 */ /* 0x000e240000002400 */
[----:B--2---:R-:W-:-:S04]  /*5010*/  FMNMX.FTZ R169, R201, R166, !PT ;  /* 0x000000a6c9a97209 */ /* 0x004fc80007810000 */
[----:B---3--:R-:W-:Y:S02]  /*5020*/  FMNMX.FTZ R166, R202, R169, !PT ;  /* 0x000000a9caa67209 */ /* 0x008fe40007810000 */
[----:B------:R-:W1:Y:S02]  /*5030*/  MUFU.TANH R205, R205 ;  /* 0x000000cd00cd7308 */ /* 0x000e640000002400 */
[----:B-----5:R-:W-:Y:S01]  /*5040*/  FMNMX.FTZ R169, R203, R166, !PT ;  /* 0x000000a6cba97209 */ /* 0x020fe20007810000 */
[--C-:B------:R-:W-:Y:S01]  /*5050*/  FFMA.FTZ R166, R180, UR10, -R207.reuse ;  /* 0x0000000ab4a67c23 */ /* 0x100fe200080108cf */
[----:B------:R-:W-:-:S01]  /*5060*/  FFMA.FTZ R180, R183, UR10, -R207 ;  /* 0x0000000ab7b47c23 */ /* 0x000fc200080108cf */
[--C-:B------:R-:W-:Y:S01]  /*5070*/  FFMA.FTZ R183, R184, UR10, -R207.reuse ;  /* 0x0000000ab8b77c23 */ /* 0x100fe200080108cf */
[----:B------:R-:W-:-:S02]  /*5080*/  FFMA.FTZ R184, R192, UR10, -R207 ;  /* 0x0000000ac0b87c23 */ /* 0x000fc400080108cf */
[----:B------:R2:W-:Y:S01]  /*5090*/  MUFU.EX2 R158, R210 ;  /* 0x000000d2009e7308 */ /* 0x0005e20000000800 */
[----:B0-----:R-:W-:Y:S01]  /*50a0*/  FMNMX.FTZ R170, R204, R169, !PT ;  /* 0x000000a9ccaa7209 */ /* 0x001fe20007810000 */
[--C-:B------:R-:W-:Y:S01]  /*50b0*/  FFMA.FTZ R169, R182, UR10, -R207.reuse ;  /* 0x0000000ab6a97c23 */ /* 0x100fe200080108cf */
[----:B------:R-:W-:-:S05]  /*50c0*/  FFMA.FTZ R182, R187, UR10, -R207 ;  /* 0x0000000abbb67c23 */ /* 0x000fca00080108cf */
[----:B------:R0:W-:Y:S01]  /*50d0*/  MUFU.EX2 R165, R174 ;  /* 0x000000ae00a57308 */ /* 0x0001e20000000800 */
[----:B-1----:R-:W-:Y:S01]  /*50e0*/  FMNMX.FTZ R170, R205, R170, !PT ;  /* 0x000000aacdaa7209 */ /* 0x002fe20007810000 */
[----:B--2---:R-:W-:-:S04]  /*50f0*/  FFMA.FTZ R210, R177, UR10, -R207 ;  /* 0x0000000ab1d27c23 */ /* 0x004fc800080108cf */
[----:B------:R-:W1:Y:S02]  /*5100*/  SHFL.BFLY PT, R177, R170, 0x2, 0x1f ;  /* 0x0c401f00aab17f89 */ /* 0x000e6400000e0000 */
[----:B------:R-:W2:Y:S01]  /*5110*/  MUFU.EX2 R209, R209 ;  /* 0x000000d100d17308 */ /* 0x000ea20000000800 */
[----:B0-----:R-:W-:-:S07]  /*5120*/  FFMA.FTZ R174, R186, UR10, -R207 ;  /* 0x0000000abaae7c23 */ /* 0x001fce00080108cf */
[----:B------:R-:W0:Y:S08]  /*5130*/  MUFU.EX2 R6, R6 ;  /* 0x0000000600067308 */ /* 0x000e300000000800 */
[----:B------:R-:W3:Y:S01]  /*5140*/  MUFU.EX2 R7, R7 ;  /* 0x0000000700077308 */ /* 0x000ee20000000800 */
[-C--:B--2---:R-:W-:Y:S01]  /*5150*/  FMUL.FTZ R24, R24, R209.reuse ;  /* 0x000000d118187220 */ /* 0x084fe20000410000 */
[-C--:B------:R-:W-:Y:S01]  /*5160*/  FMUL.FTZ R25, R25, R209.reuse ;  /* 0x000000d119197220 */ /* 0x080fe20000410000 */
[-C--:B------:R-:W-:Y:S01]  /*5170*/  FMUL.FTZ R28, R28, R209.reuse ;  /* 0x000000d11c1c7220 */ /* 0x080fe20000410000 */
[-C--:B------:R-:W-:Y:S01]  /*5180*/  FMUL.FTZ R29, R29, R209.reuse ;  /* 0x000000d11d1d7220 */ /* 0x080fe20000410000 */
[----:B------:R-:W-:Y:S01]  /*5190*/  FMUL.FTZ R32, R32, R209 ;  /* 0x000000d120207220 */ /* 0x000fe20000410000 */
[----:B-1----:R-:W-:Y:S01]  /*51a0*/  FMNMX.FTZ R186, R170, R177, !PT ;  /* 0x000000b1aaba7209 */ /* 0x002fe20007810000 */
[----:B------:R-:W-:-:S01]  /*51b0*/  FFMA.FTZ R177, R189, UR10, -R207 ;  /* 0x0000000abdb17c23 */ /* 0x000fc200080108cf */
[----:B------:R-:W-:Y:S01]  /*51c0*/  IMAD.U32 R189, RZ, RZ, UR10 ;  /* 0x0000000affbd7e24 */ /* 0x000fe2000f8e00ff */
[----:B------:R-:W1:Y:S01]  /*51d0*/  MUFU.EX2 R11, R11 ;  /* 0x0000000b000b7308 */ /* 0x000e620000000800 */
[----:B0-----:R-:W-:-:S01]  /*51e0*/  FFMA.FTZ R4, R209, R4, R6 ;  /* 0x00000004d1047223 */ /* 0x001fc20000010006 */
[----:B------:R-:W0:Y:S01]  /*51f0*/  SHFL.BFLY PT, R187, R186, 0x1, 0x1f ;  /* 0x0c201f00babb7f89 */ /* 0x000e2200000e0000 */
[-C--:B------:R-:W-:Y:S01]  /*5200*/  FMUL.FTZ R33, R33, R209.reuse ;  /* 0x000000d121217220 */ /* 0x080fe20000410000 */
[-C--:B------:R-:W-:Y:S01]  /*5210*/  FMUL.FTZ R36, R36, R209.reuse ;  /* 0x000000d124247220 */ /* 0x080fe20000410000 */
[-C--:B------:R-:W-:Y:S01]  /*5220*/  FMUL.FTZ R37, R37, R209.reuse ;  /* 0x000000d125257220 */ /* 0x080fe20000410000 */
[-C--:B------:R-:W-:Y:S01]  /*5230*/  FMUL.FTZ R40, R40, R209.reuse ;  /* 0x000000d128287220 */ /* 0x080fe20000410000 */
[----:B------:R-:W-:Y:S01]  /*5240*/  FMUL.FTZ R41, R41, R209 ;  /* 0x000000d129297220 */ /* 0x000fe20000410000 */
[----:B------:R-:W2:Y:S01]  /*5250*/  MUFU.EX2 R12, R12 ;  /* 0x0000000c000c7308 */ /* 0x000ea20000000800 */
[----:B---3--:R-:W-:-:S01]  /*5260*/  FADD.FTZ R4, R7, R4 ;  /* 0x0000000407047221 */ /* 0x008fc20000010000 */
[-C--:B------:R-:W-:Y:S01]  /*5270*/  FMUL.FTZ R44, R44, R209.reuse ;  /* 0x000000d12c2c7220 */ /* 0x080fe20000410000 */
[-C--:B------:R-:W-:Y:S01]  /*5280*/  FMUL.FTZ R45, R45, R209.reuse ;  /* 0x000000d12d2d7220 */ /* 0x080fe20000410000 */
[-C--:B------:R-:W-:Y:S01]  /*5290*/  FMUL.FTZ R48, R48, R209.reuse ;  /* 0x000000d130307220 */ /* 0x080fe20000410000 */
[-C--:B------:R-:W-:Y:S01]  /*52a0*/  FMUL.FTZ R49, R49, R209.reuse ;  /* 0x000000d131317220 */ /* 0x080fe20000410000 */
[-C--:B------:R-:W-:Y:S01]  /*52b0*/  FMUL.FTZ R52, R52, R209.reuse ;  /* 0x000000d134347220 */ /* 0x080fe20000410000 */
[-C--:B------:R-:W-:Y:S01]  /*52c0*/  FMUL.FTZ R53, R53, R209.reuse ;  /* 0x000000d135357220 */ /* 0x080fe20000410000 */
[----:B------:R-:W3:Y:S01]  /*52d0*/  MUFU.EX2 R8, R8 ;  /* 0x0000000800087308 */ /* 0x000ee20000000800 */
[-C--:B------:R-:W-:Y:S01]  /*52e0*/  FMUL.FTZ R56, R56, R209.reuse ;  /* 0x000000d138387220 */ /* 0x080fe20000410000 */
[-C--:B------:R-:W-:Y:S01]  /*52f0*/  FMUL.FTZ R57, R57, R209.reuse ;  /* 0x000000d139397220 */ /* 0x080fe20000410000 */
[-C--:B------:R-:W-:Y:S01]  /*5300*/  FMUL.FTZ R60, R60, R209.reuse ;  /* 0x000000d13c3c7220 */ /* 0x080fe20000410000 */
[-C--:B------:R-:W-:Y:S01]  /*5310*/  FMUL.FTZ R61, R61, R209.reuse ;  /* 0x000000d13d3d7220 */ /* 0x080fe20000410000 */
[-C--:B------:R-:W-:Y:S01]  /*5320*/  FMUL.FTZ R64, R64, R209.reuse ;  /* 0x000000d140407220 */ /* 0x080fe20000410000 */
[-C--:B------:R-:W-:Y:S01]  /*5330*/  FMUL.FTZ R65, R65, R209.reuse ;  /* 0x000000d141417220 */ /* 0x080fe20000410000 */
[-C--:B------:R-:W-:Y:S01]  /*5340*/  FMUL.FTZ R68, R68, R209.reuse ;  /* 0x000000d144447220 */ /* 0x080fe20000410000 */
[----:B------:R-:W4:Y:S01]  /*5350*/  MUFU.EX2 R15, R15 ;  /* 0x0000000f000f7308 */ /* 0x000f220000000800 */
[----:B------:R-:W-:Y:S01]  /*5360*/  FMUL.FTZ R69, R69, R209 ;  /* 0x000000d145457220 */ /* 0x000fe20000410000 */
[----:B0-----:R-:W-:Y:S01]  /*5370*/  FMNMX.FTZ R170, R186, R187, !PT ;  /* 0x000000bbbaaa7209 */ /* 0x001fe20007810000 */
[----:B------:R-:W-:-:S01]  /*5380*/  FFMA.FTZ R187, R193, UR10, -R207 ;  /* 0x0000000ac1bb7c23 */ /* 0x000fc200080108cf */
[-C--:B------:R-:W-:Y:S01]  /*5390*/  FMUL.FTZ R72, R72, R209.reuse ;  /* 0x000000d148487220 */ /* 0x080fe20000410000 */
[-C--:B------:R-:W-:Y:S01]  /*53a0*/  FMUL.FTZ R73, R73, R209.reuse ;  /* 0x000000d149497220 */ /* 0x080fe20000410000 */
[----:B------:R-:W-:Y:S01]  /*53b0*/  FMUL.FTZ R76, R76, R209 ;  /* 0x000000d14c4c7220 */ /* 0x000fe20000410000 */
[----:B------:R-:W-:-:S01]  /*53c0*/  FADD.FTZ R5, -R170, R5 ;  /* 0x00000005aa057221 */ /* 0x000fc20000010100 */
[----:B------:R-:W-:Y:S01]  /*53d0*/  FFMA.FTZ R186, R170, R189, -8 ;  /* 0xc1000000aaba7423 */ /* 0x000fe200000100bd */
[----:B------:R-:W-:Y:S01]  /*53e0*/  MUFU.EX2 R153, R153 ;  /* 0x0000009900997308 */ /* 0x000fe20000000800 */
[----:B------:R-:W-:Y:S01]  /*53f0*/  FMUL.FTZ R77, R77, R209 ;  /* 0x000000d14d4d7220 */ /* 0x000fe20000410000 */
[----:B------:R-:W-:Y:S01]  /*5400*/  FMUL.FTZ R188, R5, UR10 ;  /* 0x0000000a05bc7c20 */ /* 0x000fe20008410000 */
[----:B------:R-:W-:-:S01]  /*5410*/  FFMA.FTZ R5, R10, UR10, -R186 ;  /* 0x0000000a0a057c23 */ /* 0x000fc200080108ba */
[--C-:B------:R-:W-:Y:S01]  /*5420*/  FFMA.FTZ R10, R9, UR10, -R186.reuse ;  /* 0x0000000a090a7c23 */ /* 0x100fe200080108ba */
[----:B------:R-:W-:-:S01]  /*5430*/  FFMA.FTZ R13, R13, UR10, -R186 ;  /* 0x0000000a0d0d7c23 */ /* 0x000fc200080108ba */
[--C-:B------:R-:W-:Y:S01]  /*5440*/  FFMA.FTZ R190, R14, UR10, -R186.reuse ;  /* 0x0000000a0ebe7c23 */ /* 0x100fe200080108ba */
[----:B------:R-:W-:-:S01]  /*5450*/  FFMA.FTZ R9, R21, UR10, -R186 ;  /* 0x0000000a15097c23 */ /* 0x000fc200080108ba */
[----:B------:R-:W-:Y:S01]  /*5460*/  MUFU.EX2 R188, R188 ;  /* 0x000000bc00bc7308 */ /* 0x000fe20000000800 */
[----:B------:R-:W-:-:S01]  /*5470*/  FFMA.FTZ R14, R152, UR10, -R186 ;  /* 0x0000000a980e7c23 */ /* 0x000fc200080108ba */
[--C-:B------:R-:W-:Y:S01]  /*5480*/  FFMA.FTZ R21, R159, UR10, -R186.reuse ;  /* 0x0000000a9f157c23 */ /* 0x100fe200080108ba */
[----:B------:R-:W-:-:S01]  /*5490*/  FFMA.FTZ R152, R155, UR10, -R186 ;  /* 0x0000000a9b987c23 */ /* 0x000fc200080108ba */
[--C-:B------:R-:W-:Y:S01]  /*54a0*/  FFMA.FTZ R159, R167, UR10, -R186.reuse ;  /* 0x0000000aa79f7c23 */ /* 0x100fe200080108ba */
[----:B------:R-:W-:-:S01]  /*54b0*/  FFMA.FTZ R167, R175, UR10, -R186 ;  /* 0x0000000aafa77c23 */ /* 0x000fc200080108ba */
[----:B-1----:R-:W-:Y:S01]  /*54c0*/  FADD.FTZ R175, R11, R4 ;  /* 0x000000040baf7221 */ /* 0x002fe20000010000 */
[----:B------:R-:W-:-:S01]  /*54d0*/  FFMA.FTZ R155, R156, UR10, -R186 ;  /* 0x0000000a9c9b7c23 */ /* 0x000fc200080108ba */
[----:B------:R-:W0:Y:S01]  /*54e0*/  MUFU.EX2 R5, R5 ;  /* 0x0000000500057308 */ /* 0x000e220000000800 */
[----:B------:R-:W-:-:S01]  /*54f0*/  FFMA.FTZ R156, R163, UR10, -R186 ;  /* 0x0000000aa39c7c23 */ /* 0x000fc200080108ba */
[--C-:B------:R-:W-:Y:S01]  /*5500*/  FFMA.FTZ R163, R164, UR10, -R186.reuse ;  /* 0x0000000aa4a37c23 */ /* 0x100fe200080108ba */
[----:B------:R-:W-:-:S01]  /*5510*/  FFMA.FTZ R164, R168, UR10, -R186 ;  /* 0x0000000aa8a47c23 */ /* 0x000fc200080108ba */
[----:B--2---:R-:W-:Y:S01]  /*5520*/  FADD.FTZ R175, R12, R175 ;  /* 0x000000af0caf7221 */ /* 0x004fe20000010000 */
[----:B------:R-:W-:-:S01]  /*5530*/  FFMA.FTZ R168, R171, UR10, -R186 ;  /* 0x0000000aaba87c23 */ /* 0x000fc200080108ba */
[--C-:B------:R-:W-:Y:S01]  /*5540*/  FFMA.FTZ R171, R172, UR10, -R186.reuse ;  /* 0x0000000aacab7c23 */ /* 0x100fe200080108ba */
[----:B------:R-:W-:-:S01]  /*5550*/  FFMA.FTZ R172, R176, UR10, -R186 ;  /* 0x0000000ab0ac7c23 */ /* 0x000fc200080108ba */
[----:B------:R-:W1:Y:S01]  /*5560*/  MUFU.EX2 R10, R10 ;  /* 0x0000000a000a7308 */ /* 0x000e620000000800 */
[----:B------:R-:W-:Y:S01]  /*5570*/  F2FP.SATFINITE.E4M3.F32.PACK_AB_MERGE_C R11, R12, R11, RZ ;  /* 0x0000000b0c0b723e */ /* 0x000fe200048070ff */
[----:B---3--:R-:W-:Y:S01]  /*5580*/  FADD.FTZ R176, R8, R175 ;  /* 0x000000af08b07221 */ /* 0x008fe20000010000 */
[----:B------:R-:W-:-:S01]  /*5590*/  FFMA.FTZ R160, R160, UR10, -R186 ;  /* 0x0000000aa0a07c23 */ /* 0x000fc200080108ba */
[--C-:B------:R-:W-:Y:S01]  /*55a0*/  FFMA.FTZ R179, R179, UR10, -R186.reuse ;  /* 0x0000000ab3b37c23 */ /* 0x100fe200080108ba */
[----:B------:R-:W-:-:S01]  /*55b0*/  FFMA.FTZ R191, R191, UR10, -R186 ;  /* 0x0000000abfbf7c23 */ /* 0x000fc200080108ba */
[----:B----4-:R-:W-:Y:S01]  /*55c0*/  FADD.FTZ R176, R15, R176 ;  /* 0x000000b00fb07221 */ /* 0x010fe20000010000 */
[----:B------:R-:W-:-:S01]  /*55d0*/  FFMA.FTZ R194, R194, UR10, -R186 ;  /* 0x0000000ac2c27c23 */ /* 0x000fc200080108ba */
[----:B------:R-:W2:Y:S01]  /*55e0*/  MUFU.EX2 R13, R13 ;  /* 0x0000000d000d7308 */ /* 0x000ea20000000800 */
[----:B0-----:R-:W-:-:S01]  /*55f0*/  FFMA.FTZ R3, R188, R3, R5 ;  /* 0x00000003bc037223 */ /* 0x001fc20000010005 */
[----:B------:R-:W-:Y:S01]  /*5600*/  FADD.FTZ R175, R153, R176 ;  /* 0x000000b099af7221 */ /* 0x000fe20000010000 */
[----:B------:R-:W-:-:S01]  /*5610*/  FFMA.FTZ R195, R195, UR10, -R186 ;  /* 0x0000000ac3c37c23 */ /* 0x000fc200080108ba */
[--C-:B------:R-:W-:Y:S01]  /*5620*/  FFMA.FTZ R196, R196, UR10, -R186.reuse ;  /* 0x0000000ac4c47c23 */ /* 0x100fe200080108ba */
[----:B------:R-:W-:-:S01]  /*5630*/  FFMA.FTZ R197, R197, UR10, -R186 ;  /* 0x0000000ac5c57c23 */ /* 0x000fc200080108ba */
[--C-:B------:R-:W-:Y:S01]  /*5640*/  FFMA.FTZ R198, R198, UR10, -R186.reuse ;  /* 0x0000000ac6c67c23 */ /* 0x100fe200080108ba */
[----:B------:R-:W-:-:S01]  /*5650*/  FFMA.FTZ R199, R199, UR10, -R186 ;  /* 0x0000000ac7c77c23 */ /* 0x000fc200080108ba */
[----:B------:R-:W0:Y:S01]  /*5660*/  MUFU.EX2 R190, R190 ;  /* 0x000000be00be7308 */ /* 0x000e220000000800 */
[----:B-1----:R-:W-:-:S01]  /*5670*/  FADD.FTZ R4, R10, R3 ;  /* 0x000000030a047221 */ /* 0x002fc20000010000 */
[--C-:B------:R-:W-:Y:S01]  /*5680*/  FFMA.FTZ R200, R200, UR10, -R186.reuse ;  /* 0x0000000ac8c87c23 */ /* 0x100fe200080108ba */
[----:B------:R-:W-:-:S01]  /*5690*/  FFMA.FTZ R201, R201, UR10, -R186 ;  /* 0x0000000ac9c97c23 */ /* 0x000fc200080108ba */
[--C-:B------:R-:W-:Y:S01]  /*56a0*/  FFMA.FTZ R202, R202, UR10, -R186.reuse ;  /* 0x0000000acaca7c23 */ /* 0x100fe200080108ba */
[----:B------:R-:W-:-:S01]  /*56b0*/  FFMA.FTZ R203, R203, UR10, -R186 ;  /* 0x0000000acbcb7c23 */ /* 0x000fc200080108ba */
[--C-:B------:R-:W-:Y:S01]  /*56c0*/  FFMA.FTZ R204, R204, UR10, -R186.reuse ;  /* 0x0000000acccc7c23 */ /* 0x100fe200080108ba */
[----:B------:R-:W-:-:S01]  /*56d0*/  FFMA.FTZ R186, R205, UR10, -R186 ;  /* 0x0000000acdba7c23 */ /* 0x000fc200080108ba */
[----:B------:R-:W1:Y:S01]  /*56e0*/  MUFU.EX2 R9, R9 ;  /* 0x0000000900097308 */ /* 0x000e620000000800 */
[----:B--2---:R-:W-:-:S01]  /*56f0*/  FADD.FTZ R3, R13, R4 ;  /* 0x000000040d037221 */ /* 0x004fc20000010000 */
[-C--:B------:R-:W-:Y:S01]  /*5700*/  FMUL.FTZ R80, R80, R209.reuse ;  /* 0x000000d150507220 */ /* 0x080fe20000410000 */
[-C--:B------:R-:W-:Y:S01]  /*5710*/  FMUL.FTZ R81, R81, R209.reuse ;  /* 0x000000d151517220 */ /* 0x080fe20000410000 */
[-C--:B------:R-:W-:Y:S01]  /*5720*/  FMUL.FTZ R84, R84, R209.reuse ;  /* 0x000000d154547220 */ /* 0x080fe20000410000 */
[-C--:B------:R-:W-:Y:S01]  /*5730*/  FMUL.FTZ R85, R85, R209.reuse ;  /* 0x000000d155557220 */ /* 0x080fe20000410000 */
[-C--:B------:R-:W-:Y:S01]  /*5740*/  FMUL.FTZ R88, R88, R209.reuse ;  /* 0x000000d158587220 */ /* 0x080fe20000410000 */
[----:B------:R-:W-:Y:S01]  /*5750*/  FMUL.FTZ R89, R89, R209 ;  /* 0x000000d159597220 */ /* 0x000fe20000410000 */
[----:B------:R-:W2:Y:S01]  /*5760*/  MUFU.EX2 R14, R14 ;  /* 0x0000000e000e7308 */ /* 0x000ea20000000800 */
[----:B0-----:R-:W-:-:S01]  /*5770*/  FADD.FTZ R12, R190, R3 ;  /* 0x00000003be0c7221 */ /* 0x001fc20000010000 */
[----:B------:R-:W-:Y:S01]  /*5780*/  F2FP.SATFINITE.E4M3.F32.PACK_AB_MERGE_C R13, R190, R13, RZ ;  /* 0x0000000dbe0d723e */ /* 0x000fe200048070ff */
[-C--:B------:R-:W-:Y:S01]  /*5790*/  FMUL.FTZ R92, R92, R209.reuse ;  /* 0x000000d15c5c7220 */ /* 0x080fe20000410000 */
[-C--:B------:R-:W-:Y:S01]  /*57a0*/  FMUL.FTZ R93, R93, R209.reuse ;  /* 0x000000d15d5d7220 */ /* 0x080fe20000410000 */
[-C--:B------:R-:W-:Y:S01]  /*57b0*/  FMUL.FTZ R96, R96, R209.reuse ;  /* 0x000000d160607220 */ /* 0x080fe20000410000 */
[-C--:B------:R-:W-:Y:S01]  /*57c0*/  FMUL.FTZ R97, R97, R209.reuse ;  /* 0x000000d161617220 */ /* 0x080fe20000410000 */
[----:B------:R-:W-:Y:S01]  /*57d0*/  FMUL.FTZ R100, R100, R209 ;  /* 0x000000d164647220 */ /* 0x000fe20000410000 */
[----:B------:R-:W0:Y:S01]  /*57e0*/  MUFU.EX2 R154, R154 ;  /* 0x0000009a009a7308 */ /* 0x000e220000000800 */
[----:B-1----:R-:W-:-:S01]  /*57f0*/  FADD.FTZ R3, R9, R12 ;  /* 0x0000000c09037221 */ /* 0x002fc20000010000 */
[-C--:B------:R-:W-:Y:S01]  /*5800*/  FMUL.FTZ R101, R101, R209.reuse ;  /* 0x000000d165657220 */ /* 0x080fe20000410000 */
[-C--:B------:R-:W-:Y:S01]  /*5810*/  FMUL.FTZ R104, R104, R209.reuse ;  /* 0x000000d168687220 */ /* 0x080fe20000410000 */
[-C--:B------:R-:W-:Y:S01]  /*5820*/  FMUL.FTZ R105, R105, R209.reuse ;  /* 0x000000d169697220 */ /* 0x080fe20000410000 */
[-C--:B------:R-:W-:Y:S01]  /*5830*/  FMUL.FTZ R108, R108, R209.reuse ;  /* 0x000000d16c6c7220 */ /* 0x080fe20000410000 */
[-C--:B------:R-:W-:Y:S01]  /*5840*/  FMUL.FTZ R109, R109, R209.reuse ;  /* 0x000000d16d6d7220 */ /* 0x080fe20000410000 */
[----:B------:R-:W-:Y:S01]  /*5850*/  FMUL.FTZ R112, R112, R209 ;  /* 0x000000d170707220 */ /* 0x000fe20000410000 */
        /* <DEDUP_REMOVED lines=9> */
[C---:B0-----:R-:W-:Y:S01]  /*58f0*/  F2FP.SATFINITE.E4M3.F32.PACK_AB_MERGE_C R12, R154.reuse, R153, RZ ;  /* 0x000000999a0c723e */ /* 0x041fe200048070ff */
[----:B------:R-:W-:Y:S01]  /*5900*/  FADD.FTZ R175, R154, R175 ;  /* 0x000000af9aaf7221 */ /* 0x000fe20000010000 */
[-C--:B------:R-:W-:Y:S01]  /*5910*/  FMUL.FTZ R125, R125, R209.reuse ;  /* 0x000000d17d7d7220 */ /* 0x080fe20000410000 */
[-C--:B------:R-:W-:Y:S01]  /*5920*/  FMUL.FTZ R128, R128, R209.reuse ;  /* 0x000000d180807220 */ /* 0x080fe20000410000 */
[-C--:B------:R-:W-:Y:S01]  /*5930*/  FMUL.FTZ R129, R129, R209.reuse ;  /* 0x000000d181817220 */ /* 0x080fe20000410000 */
[----:B------:R-:W-:Y:S01]  /*5940*/  FADD.FTZ R176, R20, R175 ;  /* 0x000000af14b07221 */ /* 0x000fe20000010000 */
        /* <DEDUP_REMOVED lines=11> */
[----:B------:R-:W-:Y:S01]  /*5a00*/  F2FP.SATFINITE.E4M3.F32.PACK_AB_MERGE_C R155, R155, R152, RZ ;  /* 0x000000989b9b723e */ /* 0x000fe200048070ff */
[-C--:B------:R-:W-:Y:S01]  /*5a10*/  FMUL.FTZ R145, R145, R209.reuse ;  /* 0x000000d191917220 */ /* 0x080fe20000410000 */
[-C--:B------:R-:W-:Y:S01]  /*5a20*/  FMUL.FTZ R148, R148, R209.reuse ;  /* 0x000000d194947220 */ /* 0x080fe20000410000 */
[----:B------:R-:W-:Y:S01]  /*5a30*/  FMUL.FTZ R149, R149, R209 ;  /* 0x000000d195957220 */ /* 0x000fe20000410000 */
[-C--:B------:R-:W-:Y:S01]  /*5a40*/  FMUL.FTZ R26, R26, R188.reuse ;  /* 0x000000bc1a1a7220 */ /* 0x080fe20000410000 */
[----:B------:R-:W-:Y:S01]  /*5a50*/  FMUL.FTZ R27, R27, R188 ;  /* 0x000000bc1b1b7220 */ /* 0x000fe20000410000 */
[----:B------:R-:W2:Y:S01]  /*5a60*/  MUFU.EX2 R206, R206 ;  /* 0x000000ce00ce7308 */ /* 0x000ea20000000800 */
[----:B0-----:R-:W-:-:S01]  /*5a70*/  FADD.FTZ R153, R157, R176 ;  /* 0x000000b09d997221 */ /* 0x001fc20000010000 */
[-C--:B------:R-:W-:Y:S01]  /*5a80*/  FMUL.FTZ R30, R30, R188.reuse ;  /* 0x000000bc1e1e7220 */ /* 0x080fe20000410000 */
        /* <DEDUP_REMOVED lines=30> */
[C---:B-1----:R-:W-:Y:S01]  /*5c70*/  F2FP.SATFINITE.E4M3.F32.PACK_AB_MERGE_C R206, R211.reuse, R206, RZ ;  /* 0x000000ced3ce723e */ /* 0x042fe200048070ff */
[----:B------:R-:W-:Y:S01]  /*5c80*/  FADD.FTZ R211, R211, R152 ;  /* 0x00000098d3d37221 */ /* 0x000fe20000010000 */
[-C--:B------:R-:W-:Y:S01]  /*5c90*/  FMUL.FTZ R78, R78, R188.reuse ;  /* 0x000000bc4e4e7220 */ /* 0x080fe20000410000 */
[-C--:B------:R-:W-:Y:S01]  /*5ca0*/  FMUL.FTZ R79, R79, R188.reuse ;  /* 0x000000bc4f4f7220 */ /* 0x080fe20000410000 */
[-C--:B------:R-:W-:Y:S01]  /*5cb0*/  FMUL.FTZ R82, R82, R188.reuse ;  /* 0x000000bc52527220 */ /* 0x080fe20000410000 */
[----:B------:R-:W-:Y:S01]  /*5cc0*/  FADD.FTZ R154, R158, R211 ;  /* 0x000000d39e9a7221 */ /* 0x000fe20000010000 */
        /* <DEDUP_REMOVED lines=12> */
[----:B------:R-:W-:Y:S01]  /*5d90*/  FMUL.FTZ R98, R98, R188 ;  /* 0x000000bc62627220 */ /* 0x000fe20000410000 */
[----:B------:R-:W-:Y:S01]  /*5da0*/  F2FP.SATFINITE.E4M3.F32.PACK_AB_MERGE_C R156, R157, R20, R206 ;  /* 0x000000149d9c723e */ /* 0x000fe200048070ce */
[-C--:B------:R-:W-:Y:S01]  /*5db0*/  FMUL.FTZ R99, R99, R188.reuse ;  /* 0x000000bc63637220 */ /* 0x080fe20000410000 */
[----:B------:R-:W-:Y:S01]  /*5dc0*/  F2FP.SATFINITE.E4M3.F32.PACK_AB_MERGE_C R157, R160, R21, R163 ;  /* 0x00000015a09d723e */ /* 0x000fe200048070a3 */
        /* <DEDUP_REMOVED lines=35> */
[----:B------:R-:W-:Y:S01]  /*6000*/  FMUL.FTZ R151, R151, R188 ;  /* 0x000000bc97977220 */ /* 0x000fe20000410000 */
[----:B------:R-:W-:-:S05]  /*6010*/  F2FP.SATFINITE.E4M3.F32.PACK_AB_MERGE_C R155, R14, R9, R155 ;  /* 0x000000090e9b723e */ /* 0x000fca000480709b */
[----:B------:R-:W2:Y:S01]  /*6020*/  MUFU.EX2 R162, R162 ;  /* 0x000000a200a27308 */ /* 0x000ea20000000800 */
[----:B0-----:R-:W-:-:S01]  /*6030*/  FADD.FTZ R3, R213, R152 ;  /* 0x00000098d5037221 */ /* 0x001fc20000010000 */
[----:B------:R-:W-:-:S04]  /*6040*/  F2FP.SATFINITE.E4M3.F32.PACK_AB_MERGE_C R208, R213, R208, RZ ;  /* 0x000000d0d5d0723e */ /* 0x000fc800048070ff */
[----:B------:R-:W-:Y:S02]  /*6050*/  F2FP.SATFINITE.E4M3.F32.PACK_AB_MERGE_C R158, R161, R158, R208 ;  /* 0x0000009ea19e723e */ /* 0x000fe400048070d0 */
[----:B------:R-:W0:Y:S01]  /*6060*/  MUFU.EX2 R167, R167 ;  /* 0x000000a700a77308 */ /* 0x000e220000000800 */
[----:B-1----:R-:W-:-:S01]  /*6070*/  FADD.FTZ R154, R171, R154 ;  /* 0x0000009aab9a7221 */ /* 0x002fc20000010000 */
[----:B------:R-:W-:-:S04]  /*6080*/  F2FP.SATFINITE.E4M3.F32.PACK_AB_MERGE_C R168, R171, R168, RZ ;  /* 0x000000a8aba8723e */ /* 0x000fc800048070ff */
[----:B------:R-:W-:Y:S02]  /*6090*/  F2FP.SATFINITE.E4M3.F32.PACK_AB_MERGE_C R159, R164, R159, R168 ;  /* 0x0000009fa49f723e */ /* 0x000fe400048070a8 */
[----:B------:R-:W1:Y:S01]  /*60a0*/  MUFU.EX2 R172, R172 ;  /* 0x000000ac00ac7308 */ /* 0x000e620000000800 */
[----:B--2---:R-:W-:-:S04]  /*60b0*/  FADD.FTZ R152, R162, R3 ;  /* 0x00000003a2987221 */ /* 0x004fc80000010000 */
[----:B------:R-:W-:-:S03]  /*60c0*/  FADD.FTZ R153, R165, R152 ;  /* 0x00000098a5997221 */ /* 0x000fc60000010000 */
[----:B------:R-:W2:Y:S01]  /*60d0*/  MUFU.EX2 R210, R210 ;  /* 0x000000d200d27308 */ /* 0x000ea20000000800 */
[----:B0-----:R-:W-:-:S07]  /*60e0*/  FADD.FTZ R3, R167, R154 ;  /* 0x0000009aa7037221 */ /* 0x001fce0000010000 */
[----:B------:R-:W0:Y:S01]  /*60f0*/  MUFU.EX2 R179, R179 ;  /* 0x000000b300b37308 */ /* 0x000e220000000800 */
[----:B-1----:R-:W-:-:S07]  /*6100*/  FADD.FTZ R152, R172, R3 ;  /* 0x00000003ac987221 */ /* 0x002fce0000010000 */
[----:B------:R-:W1:Y:S01]  /*6110*/  MUFU.EX2 R215, R215 ;  /* 0x000000d700d77308 */ /* 0x000e620000000800 */
[----:B--2---:R-:W-:-:S07]  /*6120*/  FADD.FTZ R154, R210, R153 ;  /* 0x00000099d29a7221 */ /* 0x004fce0000010000 */
[----:B------:R-:W2:Y:S01]  /*6130*/  MUFU.EX2 R4, R191 ;  /* 0x000000bf00047308 */ /* 0x000ea20000000800 */
[----:B0-----:R-:W-:-:S07]  /*6140*/  FADD.FTZ R3, R179, R152 ;  /* 0x00000098b3037221 */ /* 0x001fce0000010000 */
[----:B------:R-:W0:Y:S01]  /*6150*/  MUFU.EX2 R166, R166 ;  /* 0x000000a600a67308 */ /* 0x000e220000000800 */
[----:B-1----:R-:W-:-:S01]  /*6160*/  FADD.FTZ R153, R215, R154 ;  /* 0x0000009ad7997221 */ /* 0x002fc20000010000 */
[----:B------:R-:W-:-:S04]  /*6170*/  F2FP.SATFINITE.E4M3.F32.PACK_AB_MERGE_C R210, R215, R210, RZ ;  /* 0x000000d2d7d2723e */ /* 0x000fc800048070ff */
[----:B------:R-:W-:Y:S02]  /*6180*/  F2FP.SATFINITE.E4M3.F32.PACK_AB_MERGE_C R160, R165, R162, R210 ;  /* 0x000000a2a5a0723e */ /* 0x000fe400048070d2 */
[----:B------:R-:W1:Y:S01]  /*6190*/  MUFU.EX2 R194, R194 ;  /* 0x000000c200c27308 */ /* 0x000e620000000800 */
[----:B--2---:R-:W-:-:S01]  /*61a0*/  FADD.FTZ R3, R4, R3 ;  /* 0x0000000304037221 */ /* 0x004fc20000010000 */
[----:B------:R-:W-:-:S04]  /*61b0*/  F2FP.SATFINITE.E4M3.F32.PACK_AB_MERGE_C R179, R4, R179, RZ ;  /* 0x000000b304b3723e */ /* 0x000fc800048070ff */
[----:B------:R-:W-:Y:S02]  /*61c0*/  F2FP.SATFINITE.E4M3.F32.PACK_AB_MERGE_C R161, R172, R167, R179 ;  /* 0x000000a7aca1723e */ /* 0x000fe400048070b3 */
        /* <DEDUP_REMOVED lines=9> */
[----:B-1----:R-:W-:-:S07]  /*6260*/  FADD.FTZ R152, R180, R3 ;  /* 0x00000003b4987221 */ /* 0x002fce0000010000 */
[----:B------:R-:W1:Y:S01]  /*6270*/  MUFU.EX2 R197, R197 ;  /* 0x000000c500c57308 */ /* 0x000e620000000800 */
[----:B--2---:R-:W-:-:S07]  /*6280*/  FADD.FTZ R154, R196, R153 ;  /* 0x00000099c49a7221 */ /* 0x004fce0000010000 */
        /* <DEDUP_REMOVED lines=21> */
[----:B--2---:R-:W-:-:S01]  /*63e0*/  FADD.FTZ R152, R185, R152 ;  /* 0x00000098b9987221 */ /* 0x004fc20000010000 */
[----:B------:R-:W-:-:S04]  /*63f0*/  F2FP.SATFINITE.E4M3.F32.PACK_AB_MERGE_C R182, R185, R182, RZ ;  /* 0x000000b6b9b6723e */ /* 0x000fc800048070ff */
[----:B------:R-:W-:Y:S02]  /*6400*/  F2FP.SATFINITE.E4M3.F32.PACK_AB_MERGE_C R164, R174, R173, R182 ;  /* 0x000000adaea4723e */ /* 0x000fe400048070b6 */
[----:B------:R-:W2:Y:S01]  /*6410*/  MUFU.EX2 R202, R202 ;  /* 0x000000ca00ca7308 */ /* 0x000ea20000000800 */
[----:B0-----:R-:W-:-:S01]  /*6420*/  FADD.FTZ R153, R201, R154 ;  /* 0x0000009ac9997221 */ /* 0x001fc20000010000 */
[----:B------:R-:W-:Y:S02]  /*6430*/  F2FP.SATFINITE.E4M3.F32.PACK_AB_MERGE_C R200, R201, R200, RZ ;  /* 0x000000c8c9c8723e */ /* 0x000fe400048070ff */
[----:B------:R-:W-:Y:S02]  /*6440*/  F2FP.SATFINITE.E4M3.F32.PACK_AB_MERGE_C R154, R15, R8, R12 ;  /* 0x000000080f9a723e */ /* 0x000fe4000480700c */
[----:B------:R-:W-:Y:S02]  /*6450*/  F2FP.SATFINITE.E4M3.F32.PACK_AB_MERGE_C R165, R199, R198, R200 ;  /* 0x000000c6c7a5723e */ /* 0x000fe400048070c8 */
        /* <DEDUP_REMOVED lines=12> */
[----:B------:R-:W-:Y:S02]  /*6520*/  F2FP.SATFINITE.E4M3.F32.PACK_AB_MERGE_C R153, R10, R5, R13 ;  /* 0x000000050a99723e */ /* 0x000fe4000480700d */
[C---:B-1----:R-:W-:Y:S01]  /*6530*/  F2FP.SATFINITE.E4M3.F32.PACK_AB_MERGE_C R184, R187.reuse, R184, RZ ;  /* 0x000000b8bbb8723e */ /* 0x042fe200048070ff */
[----:B------:R-:W-:-:S03]  /*6540*/  FADD.FTZ R4, R187, R4 ;  /* 0x00000004bb047221 */ /* 0x000fc60000010000 */
[----:B------:R-:W-:Y:S02]  /*6550*/  F2FP.SATFINITE.E4M3.F32.PACK_AB_MERGE_C R166, R178, R177, R184 ;  /* 0x000000b1b2a6723e */ /* 0x000fe400048070b8 */
[C---:B--2---:R-:W-:Y:S01]  /*6560*/  F2FP.SATFINITE.E4M3.F32.PACK_AB_MERGE_C R204, R3.reuse, R204, RZ ;  /* 0x000000cc03cc723e */ /* 0x044fe200048070ff */
[----:B------:R-:W-:Y:S01]  /*6570*/  FADD.FTZ R3, R3, R152 ;  /* 0x0000009803037221 */ /* 0x000fe20000010000 */
[----:B------:R-:W-:Y:S02]  /*6580*/  F2FP.SATFINITE.E4M3.F32.PACK_AB_MERGE_C R152, R7, R6, R11 ;  /* 0x000000060798723e */ /* 0x000fe4000480700b */
[----:B------:R-:W-:Y:S01]  /*6590*/  F2FP.SATFINITE.E4M3.F32.PACK_AB_MERGE_C R167, R203, R202, R204 ;  /* 0x000000cacba7723e */ /* 0x000fe200048070cc */
[----:B------:R-:W-:Y:S06]  /*65a0*/  @!P0 BRA `(.L_x_25) ;  /* 0x0000000000048947 */ /* 0x000fec0003800000 */
[----:B------:R-:W-:Y:S01]  /*65b0*/  BPT.TRAP 0x1 ;  /* 0x000000040000795c */ /* 0x000fe20000300000 */
.L_x_25:
[----:B------:R-:W-:-:S04]  /*65c0*/  IMAD.U32 R5, RZ, RZ, UR52 ;  /* 0x00000034ff057e24 */ /* 0x000fc8000f8e00ff */
[----:B------:R0:W1:Y:S01]  /*65d0*/  SYNCS.PHASECHK.TRANS64.TRYWAIT P2, [UR46+0x38850], R5 ;  /* 0x03885005ff0075a7 */ /* 0x000062000804016e */
[----:B------:R-:W-:Y:S05]  /*65e0*/  @!P0 BRA `(.L_x_26) ;  /* 0x0000000000048947 */ /* 0x000fea0003800000 */
[----:B------:R-:W-:Y:S01]  /*65f0*/  BPT.TRAP 0x1 ;  /* 0x000000040000795c */ /* 0x000fe20000300000 */
.L_x_26:
[----:B0-----:R-:W-:Y:S01]  /*6600*/  VIADD R5, R225, 0x8 ;  /* 0x00000008e1057836 */ /* 0x001fe20000000000 */
[----:B-1----:R-:W-:Y:S06]  /*6610*/  @P2 BRA `(.L_x_27) ;  /* 0x00000000000c2947 */ /* 0x002fec0003800000 */
[----:B------:R-:W-:-:S04]  /*6620*/  IMAD.U32 R6, RZ, RZ, UR52 ;  /* 0x00000034ff067e24 */ /* 0x000fc8000f8e00ff */
[----:B------:R-:W0:Y:S02]  /*6630*/  SYNCS.PHASECHK.TRANS64.TRYWAIT P2, [UR46+0x38850], R6 ;  /* 0x03885006ff0075a7 */ /* 0x000e24000804016e */
[----:B0-----:R-:W-:Y:S05]  /*6640*/  @!P2 BRA `(.L_x_28) ;  /* 0x0000008c0048a947 */ /* 0x001fea0003800000 */
.L_x_27:
[----:B------:R1:W-:Y:S01]  /*6650*/  BAR.SYNC.DEFER_BLOCKING R5, 0x100 ;  /* 0x000400050000751d */ /* 0x0003e20000010000 */
[----:B------:R-:W-:-:S05]  /*6660*/  ULEA UR11, UR37, UR50, 0xb ;  /* 0x00000032250b7291 */ /* 0x000fca000f8e583f */
[----:B------:R-:W-:Y:S02]  /*6670*/  UMOV UR7, 0x40000040 ;  /* 0x4000004000077882 */ /* 0x000fe40000000000 */
[----:B------:R-:W-:Y:S01]  /*6680*/  UMOV UR6, UR11 ;  /* 0x0000000b00067c82 */ /* 0x000fe20008000000 */
[----:B------:R-:W-:-:S06]  /*6690*/  WARPGROUP.ARRIVE ;  /* 0x00000000000079c5 */ /* 0x000fcc0000000000 */
        /* <DEDUP_REMOVED lines=20> */
[----:B-1----:R-:W-:Y:S05]  /*67e0*/  @!P0 BRA `(.L_x_29) ;  /* 0x0000000000048947 */ /* 0x002fea0003800000 */
[----:B------:R-:W-:Y:S01]  /*67f0*/  BPT.TRAP 0x1 ;  /* 0x000000040000795c */ /* 0x000fe20000300000 */
.L_x_29:
[----:B------:R-:W-:Y:S01]  /*6800*/  UIADD3 UR46, UR46, 0x38860, URZ ;  /* 0x000388602e2e7890 */ /* 0x000fe2000fffe03f */
[----:B------:R-:W-:Y:S02]  /*6810*/  IMAD.MOV.U32 R5, RZ, RZ, R170 ;  /* 0x000000ffff057224 */ /* 0x000fe400078e00aa */
[----:B0-----:R-:W-:Y:S01]  /*6820*/  IMAD.MOV.U32 R6, RZ, RZ, R181 ;  /* 0x000000ffff067224 */ /* 0x001fe200078e00b5 */
[----:B------:R-:W-:-:S09]  /*6830*/  UPRMT UR46, UR47, 0x654, UR46 ;  /* 0x000006542f2e7896 */ /* 0x000fd2000800002e */
[----:B------:R-:W-:Y:S01]  /*6840*/  SYNCS.ARRIVE.TRANS64.RED.A1T0 RZ, [UR46], RZ ;  /* 0x000000ffffff79a7 */ /* 0x000fe2000810042e */
[----:B------:R-:W-:Y:S05]  /*6850*/  @P1 BRA `(.L_x_30) ;  /* 0xffffffd4005c1947 */ /* 0x000fea000383ffff */
.L_x_19:
[----:B------:R-:W-:Y:S01]  /*6860*/  ULDC.64 UR12, c[0x0][0x9a0] ;  /* 0x00026800000c7ab9 */ /* 0x000fe20000000a00 */
[----:B------:R-:W-:Y:S01]  /*6870*/  USHF.R.S32.HI UR4, URZ, 0x1f, UR40 ;  /* 0x0000001f3f047899 */ /* 0x000fe20008011428 */
[----:B------:R-:W-:Y:S01]  /*6880*/  IMAD.MOV.U32 R0, RZ, RZ, 0x3f800000 ;  /* 0x3f800000ff007424 */ /* 0x000fe200078e00ff */
[----:B------:R-:W-:Y:S02]  /*6890*/  UISETP.NE.U32.AND UP0, UPT, UR12, URZ, UPT ;  /* 0x0000003f0c00728c */ /* 0x000fe4000bf05070 */
[----:B------:R-:W-:Y:S02]  /*68a0*/  UIADD3 UR5, -UR40, URZ, URZ ;  /* 0x0000003f28057290 */ /* 0x000fe4000fffe13f */
[----:B------:R-:W-:Y:S01]  /*68b0*/  UISETP.NE.AND.EX UP0, UPT, UR13, URZ, UPT, UP0 ;  /* 0x0000003f0d00728c */ /* 0x000fe2000bf05300 */
[----:B------:R-:W-:Y:S02]  /*68c0*/  ULDC UR6, c[0x0][0xc44] ;  /* 0x0003110000067ab9 */ /* 0x000fe40000000800 */
[----:B------:R-:W-:Y:S01]  /*68d0*/  UIMAD UR5, UR6, UR5, UR39 ;  /* 0x00000005060572a4 */ /* 0x000fe2000f8e0227 */
[----:B------:R-:W4:Y:S02]  /*68e0*/  SHFL.BFLY PT, R5, R4, 0x2, 0x1f ;  /* 0x0c401f0004057f89 */ /* 0x000f2400000e0000 */
[----:B------:R-:W-:-:S05]  /*68f0*/  PLOP3.LUT P0, PT, PT, PT, UP0, 0x80, 0x0 ;  /* 0x000000000000781c */ /* 0x000fca0003f0f008 */
[----:B------:R-:W-:Y:S01]  /*6900*/  @UP0 ULDC.64 UR14, c[0x0][0x9c8] ;  /* 0x00027200000e0ab9 */ /* 0x000fe20000000a00 */
[----:B------:R-:W-:Y:S02]  /*6910*/  @UP0 USHF.R.S32.HI UR9, URZ, 0x1f, UR5 ;  /* 0x0000001f3f090899 */ /* 0x000fe40008011405 */
[----:B------:R-:W-:Y:S02]  /*6920*/  @UP0 UIMAD UR8, UR4, UR14, URZ ;  /* 0x0000000e040802a4 */ /* 0x000fe4000f8e023f */
[----:B------:R-:W-:Y:S02]  /*6930*/  @UP0 UIMAD.WIDE.U32 UR6, UR40, UR14, URZ ;  /* 0x0000000e280602a5 */ /* 0x000fe4000f8e003f */
[----:B------:R-:W-:-:S03]  /*6940*/  @UP0 UIMAD UR8, UR40, UR15, UR8 ;  /* 0x0000000f280802a4 */ /* 0x000fc6000f8e0208 */
[----:B------:R-:W-:Y:S01]  /*6950*/  @UP0 ULDC.64 UR14, c[0x0][0x9d0] ;  /* 0x00027400000e0ab9 */ /* 0x000fe20000000a00 */
[----:B------:R-:W-:Y:S02]  /*6960*/  @UP0 UIADD3 UR7, UR7, UR8, URZ ;  /* 0x0000000807070290 */ /* 0x000fe4000fffe03f */
[----:B------:R-:W-:Y:S02]  /*6970*/  @UP0 UIMAD UR8, UR9, UR14, URZ ;  /* 0x0000000e090802a4 */ /* 0x000fe4000f8e023f */
[----:B------:R-:W-:Y:S02]  /*6980*/  @UP0 UIMAD.WIDE.U32 UR6, UR5, UR14, UR6 ;  /* 0x0000000e050602a5 */ /* 0x000fe4000f8e0006 */
[----:B------:R-:W-:Y:S01]  /*6990*/  @UP0 UIMAD UR8, UR5, UR15, UR8 ;  /* 0x0000000f050802a4 */ /* 0x000fe2000f8e0208 */
[----:B------:R-:W2:Y:S03]  /*69a0*/  S2R R11, SR_TID.X ;  /* 0x00000000000b7919 */ /* 0x000ea60000002100 */
[----:B------:R-:W-:-:S02]  /*69b0*/  @UP0 UIADD3 UR7, UR7, UR8, URZ ;  /* 0x0000000807070290 */ /* 0x000fc4000fffe03f */
[----:B------:R-:W-:Y:S01]  /*69c0*/  @UP0 ULEA UR8, UP1, UR6, UR12, 0x2 ;  /* 0x0000000c06080291 */ /* 0x000fe2000f82103f */
[----:B------:R-:W2:Y:S03]  /*69d0*/  SHFL.BFLY PT, R10, R3, 0x2, 0x1f ;  /* 0x0c401f00030a7f89 */ /* 0x000ea600000e0000 */
[----:B------:R-:W-:Y:S02]  /*69e0*/  @UP0 ULEA.HI.X UR9, UR6, UR13, UR7, 0x2, UP1 ;  /* 0x0000000d06090291 */ /* 0x000fe400088f1407 */
[----:B01-3--:R-:W-:Y:S02]  /*69f0*/  IMAD.U32 R6, RZ, RZ, UR8 ;  /* 0x00000008ff067e24 */ /* 0x00bfe4000f8e00ff */
[----:B----4-:R-:W-:Y:S01]  /*6a00*/  FADD.FTZ R5, R5, R4 ;  /* 0x0000000405057221 */ /* 0x010fe20000010000 */
[----:B------:R-:W-:Y:S01]  /*6a10*/  ULDC.64 UR12, c[0x4][0x128] ;  /* 0x01004a00000c7ab9 */ /* 0x000fe20000000a00 */
[----:B------:R-:W-:Y:S01]  /*6a20*/  IMAD.U32 R7, RZ, RZ, UR9 ;  /* 0x00000009ff077e24 */ /* 0x000fe2000f8e00ff */
[----:B------:R0:W-:Y:S08]  /*6a30*/  BAR.ARV R2, 0x100 ;  /* 0x000400020000751d */ /* 0x0001f00000002000 */
[----:B------:R-:W-:Y:S06]  /*6a40*/  BAR.ARV 0x8, 0x180 ;  /* 0x0206000000007b1d */ /* 0x000fec0000002000 */
[----:B------:R1:W3:Y:S01]  /*6a50*/  @P0 LDG.E R0, desc[UR48][R6.64] ;  /* 0x0000003006000981 */ /* 0x0002e2000c1e1900 */
[----:B--2---:R-:W-:Y:S01]  /*6a60*/  FADD.FTZ R10, R10, R3 ;  /* 0x000000030a0a7221 */ /* 0x004fe20000010000 */
[----:B------:R-:W-:Y:S01]  /*6a70*/  IMAD.SHL.U32 R3, R11, 0x4, RZ ;  /* 0x000000040b037824 */ /* 0x000fe200078e00ff */
[----:B------:R-:W2:Y:S01]  /*6a80*/  S2UR UR8, SR_CgaCtaId ;  /* 0x00000000000879c3 */ /* 0x000ea20000008800 */
[----:B------:R-:W4:Y:S01]  /*6a90*/  SHFL.BFLY PT, R8, R5, 0x1, 0x1f ;  /* 0x0c201f0005087f89 */ /* 0x000f2200000e0000 */
[----:B------:R-:W-:Y:S01]  /*6aa0*/  IMAD.MOV.U32 R203, RZ, RZ, RZ ;  /* 0x000000ffffcb7224 */ /* 0x000fe200078e00ff */
[----:B------:R-:W-:Y:S01]  /*6ab0*/  UMOV UR6, 0x400 ;  /* 0x0000040000067882 */ /* 0x000fe20000000000 */
[----:B------:R-:W-:Y:S01]  /*6ac0*/  LOP3.LUT R4, R3, 0xc, RZ, 0xc0, !PT ;  /* 0x0000000c03047812 */ /* 0x000fe200078ec0ff */
[----:B------:R-:W0:Y:S01]  /*6ad0*/  SHFL.BFLY PT, R9, R10, 0x1, 0x1f ;  /* 0x0c201f000a097f89 */ /* 0x000e2200000e0000 */
[----:B------:R-:W-:-:S02]  /*6ae0*/  IMAD.MOV.U32 R205, RZ, RZ, RZ ;  /* 0x000000ffffcd7224 */ /* 0x000fc400078e00ff */
[----:B------:R-:W-:Y:S01]  /*6af0*/  IADD3 R4, P4, R4, UR12, RZ ;  /* 0x0000000c04047c10 */ /* 0x000fe2000ff9e0ff */
[----:B------:R-:W0:Y:S01]  /*6b00*/  S2UR UR7, SR_SWINHI ;  /* 0x00000000000779c3 */ /* 0x000e220000002f00 */
[----:B------:R-:W-:Y:S02]  /*6b10*/  IMAD.MOV.U32 R194, RZ, RZ, 0x2 ;  /* 0x00000002ffc27424 */ /* 0x000fe400078e00ff */
[----:B-1----:R-:W-:Y:S02]  /*6b20*/  IMAD.U32 R6, RZ, RZ, UR10 ;  /* 0x0000000aff067e24 */ /* 0x002fe4000f8e00ff */
[----:B------:R-:W-:Y:S01]  /*6b30*/  IMAD.MOV.U32 R200, RZ, RZ, -0x800000 ;  /* 0xff800000ffc87424 */ /* 0x000fe200078e00ff */
[----:B--2---:R-:W-:Y:S01]  /*6b40*/  ULEA UR6, UR8, UR6, 0x18 ;  /* 0x0000000608067291 */ /* 0x004fe2000f8ec03f */
[----:B----4-:R-:W-:Y:S01]  /*6b50*/  FADD.FTZ R8, R5, R8 ;  /* 0x0000000805087221 */ /* 0x010fe20000010000 */
[----:B------:R-:W-:-:S03]  /*6b60*/  IMAD.X R5, RZ, RZ, UR13, P4 ;  /* 0x0000000dff057e24 */ /* 0x000fc6000a0e06ff */
[C---:B0-----:R-:W-:Y:S01]  /*6b70*/  FMUL.FTZ R2, R8.reuse, 0.00390625 ;  /* 0x3b80000008027820 */ /* 0x041fe20000410000 */
[----:B------:R-:W-:Y:S01]  /*6b80*/  FSETP.NE.FTZ.AND P0, PT, R8, RZ, PT ;  /* 0x000000ff0800720b */ /* 0x000fe20003f15000 */
[----:B------:R0:W2:Y:S01]  /*6b90*/  LDG.E.CONSTANT R201, desc[UR48][R4.64] ;  /* 0x0000003004c97981 */ /* 0x0000a2000c1e9900 */
[----:B------:R-:W-:Y:S01]  /*6ba0*/  FADD.FTZ R7, R10, R9 ;  /* 0x000000090a077221 */ /* 0x000fe20000010000 */
[----:B------:R-:W-:Y:S01]  /*6bb0*/  UMOV UR8, UR6 ;  /* 0x0000000600087c82 */ /* 0x000fe20008000000 */
[----:B------:R-:W-:Y:S01]  /*6bc0*/  UMOV UR9, UR7 ;  /* 0x0000000700097c82 */ /* 0x000fe20008000000 */
[----:B------:R-:W-:Y:S01]  /*6bd0*/  FSETP.NE.FTZ.AND P3, PT, R2, RZ, PT ;  /* 0x000000ff0200720b */ /* 0x000fe20003f75000 */
[----:B------:R-:W-:-:S04]  /*6be0*/  IMAD.WIDE R194, R221, R194, UR8 ;  /* 0x00000008ddc27e25 */ /* 0x000fc8000f8e02c2 */
[----:B------:R-:W-:Y:S01]  /*6bf0*/  FMUL.FTZ R10, R7, 0.00390625 ;  /* 0x3b800000070a7820 */ /* 0x000fe20000410000 */
[----:B------:R-:W-:-:S04]  /*6c00*/  IADD3 R9, P1, R194, 0xc060, RZ ;  /* 0x0000c060c2097810 */ /* 0x000fc80007f3e0ff */
[----:B------:R-:W-:Y:S01]  /*6c10*/  FSETP.NE.FTZ.AND P2, PT, R10, RZ, PT ;  /* 0x000000ff0a00720b */ /* 0x000fe20003f55000 */
[----:B------:R1:W-:Y:S01]  /*6c20*/  @P0 MUFU.RCP R203, R8 ;  /* 0x0000000800cb0308 */ /* 0x0003e20000001000 */
[----:B------:R-:W-:Y:S02]  /*6c30*/  FSETP.NE.FTZ.AND P0, PT, R7, RZ, PT ;  /* 0x000000ff0700720b */ /* 0x000fe40003f15000 */
[----:B------:R-:W-:Y:S01]  /*6c40*/  MOV R12, UR10 ;  /* 0x0000000a000c7c02 */ /* 0x000fe20008000f00 */
[----:B------:R-:W-:-:S04]  /*6c50*/  @P3 FMUL.FTZ R6, R6, 0.69314718246459960938 ;  /* 0x3f31721806063820 */ /* 0x000fc80000410000 */
[----:B------:R-:W4:Y:S01]  /*6c60*/  @P3 MUFU.LG2 R2, R2 ;  /* 0x0000000200023308 */ /* 0x000f220000000c00 */
[----:B-1----:R-:W-:Y:S01]  /*6c70*/  LOP3.LUT R8, R9, 0x380, RZ, 0xc0, !PT ;  /* 0x0000038009087812 */ /* 0x002fe200078ec0ff */
[----:B------:R-:W-:Y:S01]  /*6c80*/  IMAD.MOV.U32 R202, RZ, RZ, -0x800000 ;  /* 0xff800000ffca7424 */ /* 0x000fe200078e00ff */
[----:B------:R-:W-:Y:S01]  /*6c90*/  IADD3 R13, P6, R194, 0xc040, RZ ;  /* 0x0000c040c20d7810 */ /* 0x000fe20007fde0ff */
[----:B------:R-:W-:Y:S01]  /*6ca0*/  IMAD R192, R23, 0x40, R16 ;  /* 0x0000004017c07824 */ /* 0x000fe200078e0210 */
[----:B------:R-:W-:Y:S01]  /*6cb0*/  SHF.R.U64 R8, R8, 0x3, RZ ;  /* 0x0000000308087819 */ /* 0x000fe200000012ff */
[----:B------:R-:W-:Y:S01]  /*6cc0*/  IMAD.MOV.U32 R193, RZ, RZ, 0x2 ;  /* 0x00000002ffc17424 */ /* 0x000fe200078e00ff */
[C---:B------:R-:W-:Y:S01]  /*6cd0*/  IADD3 R177, P5, R194.reuse, 0x8040, RZ ;  /* 0x00008040c2b17810 */ /* 0x040fe20007fbe0ff */
[----:B------:R-:W-:Y:S01]  /*6ce0*/  @P0 MUFU.RCP R205, R7 ;  /* 0x0000000700cd0308 */ /* 0x000fe20000001000 */
[----:B------:R-:W-:Y:S01]  /*6cf0*/  LOP3.LUT P0, R3, R11, 0x3, RZ, 0xc0, !PT ;  /* 0x000000030b037812 */ /* 0x000fe2000780c0ff */
[----:B------:R-:W-:Y:S01]  /*6d00*/  USHF.R.S32.HI UR12, URZ, 0x1f, UR5 ;  /* 0x0000001f3f0c7899 */ /* 0x000fe20008011405 */
[----:B------:R-:W-:Y:S01]  /*6d10*/  LOP3.LUT R199, R194, 0x380, RZ, 0xc0, !PT ;  /* 0x00000380c2c77812 */ /* 0x000fe200078ec0ff */
[----:B------:R-:W-:Y:S01]  /*6d20*/  ULDC.64 UR10, c[0x0][0xb90] ;  /* 0x0002e400000a7ab9 */ /* 0x000fe20000000a00 */
[----:B------:R-:W-:-:S03]  /*6d30*/  ISETP.EQ.OR P0, PT, R3, 0x3, !P0 ;  /* 0x000000030300780c */ /* 0x000fc60004702670 */
[----:B------:R1:W0:Y:S01]  /*6d40*/  @P2 MUFU.LG2 R7, R10 ;  /* 0x0000000a00072308 */ /* 0x0002220000000c00 */
[----:B----4-:R-:W-:Y:S01]  /*6d50*/  @P3 FMUL.FTZ R3, R2, 0.69314718246459960938 ;  /* 0x3f31721802033820 */ /* 0x010fe20000410000 */
[----:B------:R-:W-:-:S03]  /*6d60*/  LOP3.LUT R2, R8, R9, RZ, 0x3c, !PT ;  /* 0x0000000908027212 */ /* 0x000fc600078e3cff */
[----:B------:R-:W-:Y:S01]  /*6d70*/  @P3 FFMA.FTZ R200, R6, R181, R3 ;  /* 0x000000b506c83223 */ /* 0x000fe20000010003 */
[----:B------:R-:W-:Y:S01]  /*6d80*/  IADD3 R9, P3, R194, 0xc000, RZ ;  /* 0x0000c000c2097810 */ /* 0x000fe20007f7e0ff */
[----:B-1----:R-:W-:-:S03]  /*6d90*/  @P2 FMUL.FTZ R10, R12, 0.69314718246459960938 ;  /* 0x3f3172180c0a2820 */ /* 0x002fc60000410000 */
[----:B------:R-:W-:Y:S01]  /*6da0*/  LOP3.LUT R3, R9, 0x380, RZ, 0xc0, !PT ;  /* 0x0000038009037812 */ /* 0x000fe200078ec0ff */
[----:B0-----:R-:W-:-:S04]  /*6db0*/  @P2 FMUL.FTZ R7, R7, 0.69314718246459960938 ;  /* 0x3f31721807072820 */ /* 0x001fc80000410000 */
[----:B------:R-:W-:Y:S01]  /*6dc0*/  @P2 FFMA.FTZ R202, R10, R170, R7 ;  /* 0x000000aa0aca2223 */ /* 0x000fe20000010007 */
[C---:B------:R-:W-:Y:S01]  /*6dd0*/  IADD3 R179, P2, R194.reuse, 0x8060, RZ ;  /* 0x00008060c2b37810 */ /* 0x040fe20007f5e0ff */
[--C-:B------:R-:W-:Y:S01]  /*6de0*/  IMAD.X R7, RZ, RZ, R195.reuse, P6 ;  /* 0x000000ffff077224 */ /* 0x100fe200030e06c3 */
[C---:B------:R-:W-:Y:S02]  /*6df0*/  IADD3 R161, P6, R194.reuse, 0x8020, RZ ;  /* 0x00008020c2a17810 */ /* 0x040fe40007fde0ff */
[----:B------:R-:W-:Y:S01]  /*6e00*/  SHF.R.U64 R4, R3, 0x3, RZ ;  /* 0x0000000303047819 */ /* 0x000fe200000012ff */
[----:B------:R-:W-:Y:S01]  /*6e10*/  IMAD.X R3, RZ, RZ, R195, P1 ;  /* 0x000000ffff037224 */ /* 0x000fe200008e06c3 */
[----:B------:R-:W-:Y:S02]  /*6e20*/  LOP3.LUT R178, R179, 0x380, RZ, 0xc0, !PT ;  /* 0x00000380b3b27812 */ /* 0x000fe400078ec0ff */
[----:B------:R-:W-:Y:S02]  /*6e30*/  IADD3 R175, P1, R194, 0x20, RZ ;  /* 0x00000020c2af7810 */ /* 0x000fe40007f3e0ff */
[----:B------:R-:W-:-:S02]  /*6e40*/  LOP3.LUT R160, R161, 0x380, RZ, 0xc0, !PT ;  /* 0x00000380a1a07812 */ /* 0x000fc400078ec0ff */
[----:B------:R-:W-:Y:S02]  /*6e50*/  SHF.R.U64 R178, R178, 0x3, RZ ;  /* 0x00000003b2b27819 */ /* 0x000fe400000012ff */
[----:B------:R-:W-:Y:S02]  /*6e60*/  LOP3.LUT R174, R175, 0x380, RZ, 0xc0, !PT ;  /* 0x00000380afae7812 */ /* 0x000fe400078ec0ff */
[----:B------:R-:W-:Y:S02]  /*6e70*/  SHF.R.U64 R160, R160, 0x3, RZ ;  /* 0x00000003a0a07819 */ /* 0x000fe400000012ff */
[----:B------:R-:W-:Y:S01]  /*6e80*/  LOP3.LUT R178, R178, R179, RZ, 0x3c, !PT ;  /* 0x000000b3b2b27212 */ /* 0x000fe200078e3cff */
[--C-:B------:R-:W-:Y:S01]  /*6e90*/  IMAD.X R179, RZ, RZ, R195.reuse, P2 ;  /* 0x000000ffffb37224 */ /* 0x100fe200010e06c3 */
[----:B------:R-:W-:Y:S02]  /*6ea0*/  SHF.R.U64 R174, R174, 0x3, RZ ;  /* 0x00000003aeae7819 */ /* 0x000fe400000012ff */
[----:B------:R-:W-:Y:S01]  /*6eb0*/  LOP3.LUT R160, R160, R161, RZ, 0x3c, !PT ;  /* 0x000000a1a0a07212 */ /* 0x000fe200078e3cff */
[----:B------:R-:W-:Y:S01]  /*6ec0*/  IMAD.X R161, RZ, RZ, R195, P6 ;  /* 0x000000ffffa17224 */ /* 0x000fe200030e06c3 */
[----:B------:R-:W-:-:S02]  /*6ed0*/  IADD3 R181, P2, R194, 0x4040, RZ ;  /* 0x00004040c2b57810 */ /* 0x000fc40007f5e0ff */
[----:B------:R-:W-:Y:S02]  /*6ee0*/  IADD3 R189, P6, R194, 0x4000, RZ ;  /* 0x00004000c2bd7810 */ /* 0x000fe40007fde0ff */
[----:B------:R-:W-:Y:S01]  /*6ef0*/  LOP3.LUT R174, R174, R175, RZ, 0x3c, !PT ;  /* 0x000000afaeae7212 */ /* 0x000fe200078e3cff */
[----:B------:R-:W-:Y:S01]  /*6f00*/  IMAD.X R175, RZ, RZ, R195, P1 ;  /* 0x000000ffffaf7224 */ /* 0x000fe200008e06c3 */
[----:B------:R-:W-:Y:S02]  /*6f10*/  LOP3.LUT R180, R181, 0x380, RZ, 0xc0, !PT ;  /* 0x00000380b5b47812 */ /* 0x000fe400078ec0ff */
[----:B------:R-:W-:Y:S02]  /*6f20*/  IADD3 R191, P1, R194, 0x4020, RZ ;  /* 0x00004020c2bf7810 */ /* 0x000fe40007f3e0ff */
[----:B------:R-:W-:Y:S02]  /*6f30*/  LOP3.LUT R188, R189, 0x380, RZ, 0xc0, !PT ;  /* 0x00000380bdbc7812 */ /* 0x000fe400078ec0ff */
[----:B------:R-:W-:Y:S01]  /*6f40*/  LOP3.LUT R176, R177, 0x380, RZ, 0xc0, !PT ;  /* 0x00000380b1b07812 */ /* 0x000fe200078ec0ff */
[----:B------:R-:W-:Y:S01]  /*6f50*/  IMAD.WIDE R192, R192, R193, UR8 ;  /* 0x00000008c0c07e25 */ /* 0x000fe2000f8e02c1 */
[----:B------:R-:W-:-:S02]  /*6f60*/  SHF.R.U64 R180, R180, 0x3, RZ ;  /* 0x00000003b4b47819 */ /* 0x000fc400000012ff */
[----:B------:R-:W-:Y:S02]  /*6f70*/  LOP3.LUT R190, R191, 0x380, RZ, 0xc0, !PT ;  /* 0x00000380bfbe7812 */ /* 0x000fe400078ec0ff */
[----:B------:R-:W-:Y:S02]  /*6f80*/  SHF.R.U64 R188, R188, 0x3, RZ ;  /* 0x00000003bcbc7819 */ /* 0x000fe400000012ff */
[----:B------:R-:W-:Y:S02]  /*6f90*/  IADD3 R11, P4, R194, 0xc020, RZ ;  /* 0x0000c020c20b7810 */ /* 0x000fe40007f9e0ff */
[----:B------:R-:W-:Y:S02]  /*6fa0*/  SHF.R.U64 R176, R176, 0x3, RZ ;  /* 0x00000003b0b07819 */ /* 0x000fe400000012ff */
[----:B------:R-:W-:Y:S01]  /*6fb0*/  LOP3.LUT R180, R180, R181, RZ, 0x3c, !PT ;  /* 0x000000b5b4b47212 */ /* 0x000fe200078e3cff */
[----:B------:R-:W-:Y:S01]  /*6fc0*/  IMAD.X R181, RZ, RZ, R195, P2 ;  /* 0x000000ffffb57224 */ /* 0x000fe200010e06c3 */
[----:B------:R-:W-:-:S02]  /*6fd0*/  SHF.R.U64 R190, R190, 0x3, RZ ;  /* 0x00000003bebe7819 */ /* 0x000fc400000012ff */
[----:B------:R-:W-:Y:S01]  /*6fe0*/  LOP3.LUT R188, R188, R189, RZ, 0x3c, !PT ;  /* 0x000000bdbcbc7212 */ /* 0x000fe200078e3cff */
[--C-:B------:R-:W-:Y:S01]  /*6ff0*/  IMAD.X R189, RZ, RZ, R195.reuse, P6 ;  /* 0x000000ffffbd7224 */ /* 0x100fe200030e06c3 */
[----:B------:R-:W-:Y:S01]  /*7000*/  LOP3.LUT R4, R4, R9, RZ, 0x3c, !PT ;  /* 0x0000000904047212 */ /* 0x000fe200078e3cff */
[--C-:B------:R-:W-:Y:S01]  /*7010*/  IMAD.X R9, RZ, RZ, R195.reuse, P4 ;  /* 0x000000ffff097224 */ /* 0x100fe200020e06c3 */
[----:B------:R-:W-:Y:S01]  /*7020*/  LOP3.LUT R176, R176, R177, RZ, 0x3c, !PT ;  /* 0x000000b1b0b07212 */ /* 0x000fe200078e3cff */
[--C-:B------:R-:W-:Y:S01]  /*7030*/  IMAD.X R5, RZ, RZ, R195.reuse, P3 ;  /* 0x000000ffff057224 */ /* 0x100fe200018e06c3 */
[C---:B------:R-:W-:Y:S01]  /*7040*/  IADD3 R15, P2, R192.reuse, 0x2000, RZ ;  /* 0x00002000c00f7810 */ /* 0x040fe20007f5e0ff */
[----:B------:R-:W-:Y:S01]  /*7050*/  IMAD.X R177, RZ, RZ, R195, P5 ;  /* 0x000000ffffb17224 */ /* 0x000fe200028e06c3 */
[----:B------:R-:W-:Y:S02]  /*7060*/  IADD3 R159, P6, R192, 0x5000, RZ ;  /* 0x00005000c09f7810 */ /* 0x000fe40007fde0ff */
[----:B------:R-:W-:-:S02]  /*7070*/  IADD3 R183, P4, R194, 0x8000, RZ ;  /* 0x00008000c2b77810 */ /* 0x000fc40007f9e0ff */
[C---:B------:R-:W-:Y:S02]  /*7080*/  IADD3 R185, P3, R194.reuse, 0x4060, RZ ;  /* 0x00004060c2b97810 */ /* 0x040fe40007f7e0ff */
[----:B------:R-:W-:Y:S02]  /*7090*/  IADD3 R187, P5, R194, 0x40, RZ ;  /* 0x00000040c2bb7810 */ /* 0x000fe40007fbe0ff */
[----:B------:R-:W-:Y:S01]  /*70a0*/  LOP3.LUT R190, R190, R191, RZ, 0x3c, !PT ;  /* 0x000000bfbebe7212 */ /* 0x000fe200078e3cff */
[----:B------:R-:W-:Y:S01]  /*70b0*/  IMAD.X R191, RZ, RZ, R195, P1 ;  /* 0x000000ffffbf7224 */ /* 0x000fe200008e06c3 */
[----:B------:R-:W-:Y:S02]  /*70c0*/  LOP3.LUT R14, R15, 0x380, RZ, 0xc0, !PT ;  /* 0x000003800f0e7812 */ /* 0x000fe400078ec0ff */
[----:B------:R-:W-:Y:S02]  /*70d0*/  IADD3 R155, P1, R192, 0x4000, RZ ;  /* 0x00004000c09b7810 */ /* 0x000fe40007f3e0ff */
[----:B------:R-:W-:-:S02]  /*70e0*/  LOP3.LUT R158, R159, 0x380, RZ, 0xc0, !PT ;  /* 0x000003809f9e7812 */ /* 0x000fc400078ec0ff */
[----:B------:R-:W-:Y:S02]  /*70f0*/  LOP3.LUT R182, R183, 0x380, RZ, 0xc0, !PT ;  /* 0x00000380b7b67812 */ /* 0x000fe400078ec0ff */
[----:B------:R-:W-:Y:S02]  /*7100*/  LOP3.LUT R184, R185, 0x380, RZ, 0xc0, !PT ;  /* 0x00000380b9b87812 */ /* 0x000fe400078ec0ff */
[----:B------:R-:W-:Y:S02]  /*7110*/  LOP3.LUT R186, R187, 0x380, RZ, 0xc0, !PT ;  /* 0x00000380bbba7812 */ /* 0x000fe400078ec0ff */
[----:B------:R-:W-:Y:S02]  /*7120*/  LOP3.LUT R6, R13, 0x380, RZ, 0xc0, !PT ;  /* 0x000003800d067812 */ /* 0x000fe400078ec0ff */
[----:B------:R-:W-:Y:S02]  /*7130*/  LOP3.LUT R8, R11, 0x380, RZ, 0xc0, !PT ;  /* 0x000003800b087812 */ /* 0x000fe400078ec0ff */
[----:B------:R-:W-:-:S02]  /*7140*/  SHF.R.U64 R14, R14, 0x3, RZ ;  /* 0x000000030e0e7819 */ /* 0x000fc400000012ff */
[----:B------:R-:W-:Y:S02]  /*7150*/  LOP3.LUT R154, R155, 0x380, RZ, 0xc0, !PT ;  /* 0x000003809b9a7812 */ /* 0x000fe400078ec0ff */
[----:B------:R-:W-:Y:S02]  /*7160*/  SHF.R.U64 R158, R158, 0x3, RZ ;  /* 0x000000039e9e7819 */ /* 0x000fe400000012ff */
[----:B------:R-:W-:Y:S02]  /*7170*/  SHF.R.U64 R182, R182, 0x3, RZ ;  /* 0x00000003b6b67819 */ /* 0x000fe400000012ff */
[----:B------:R-:W-:Y:S02]  /*7180*/  SHF.R.U64 R184, R184, 0x3, RZ ;  /* 0x00000003b8b87819 */ /* 0x000fe400000012ff */
[----:B------:R-:W-:Y:S02]  /*7190*/  SHF.R.U64 R186, R186, 0x3, RZ ;  /* 0x00000003baba7819 */ /* 0x000fe400000012ff */
[----:B------:R-:W-:-:S02]  /*71a0*/  SHF.R.U64 R6, R6, 0x3, RZ ;  /* 0x0000000306067819 */ /* 0x000fc400000012ff */
[----:B------:R-:W-:Y:S02]  /*71b0*/  SHF.R.U64 R8, R8, 0x3, RZ ;  /* 0x0000000308087819 */ /* 0x000fe400000012ff */
[----:B------:R-:W-:Y:S01]  /*71c0*/  LOP3.LUT R14, R14, R15, RZ, 0x3c, !PT ;  /* 0x0000000f0e0e7212 */ /* 0x000fe200078e3cff */
[--C-:B------:R-:W-:Y:S01]  /*71d0*/  IMAD.X R15, RZ, RZ, R193.reuse, P2 ;  /* 0x000000ffff0f7224 */ /* 0x100fe200010e06c1 */
[----:B------:R-:W-:Y:S02]  /*71e0*/  SHF.R.U64 R154, R154, 0x3, RZ ;  /* 0x000000039a9a7819 */ /* 0x000fe400000012ff */
[----:B------:R-:W-:Y:S01]  /*71f0*/  LOP3.LUT R158, R158, R159, RZ, 0x3c, !PT ;  /* 0x0000009f9e9e7212 */ /* 0x000fe200078e3cff */
[----:B------:R-:W-:Y:S01]  /*7200*/  IMAD.X R159, RZ, RZ, R193, P6 ;  /* 0x000000ffff9f7224 */ /* 0x000fe200030e06c1 */
[----:B------:R-:W-:Y:S01]  /*7210*/  LOP3.LUT R182, R182, R183, RZ, 0x3c, !PT ;  /* 0x000000b7b6b67212 */ /* 0x000fe200078e3cff */
[--C-:B------:R-:W-:Y:S01]  /*7220*/  IMAD.X R183, RZ, RZ, R195.reuse, P4 ;  /* 0x000000ffffb77224 */ /* 0x100fe200020e06c3 */
[----:B------:R-:W-:Y:S01]  /*7230*/  LOP3.LUT R184, R184, R185, RZ, 0x3c, !PT ;  /* 0x000000b9b8b87212 */ /* 0x000fe200078e3cff */
[--C-:B------:R-:W-:Y:S01]  /*7240*/  IMAD.X R185, RZ, RZ, R195.reuse, P3 ;  /* 0x000000ffffb97224 */ /* 0x100fe200018e06c3 */
[----:B------:R-:W-:Y:S01]  /*7250*/  LOP3.LUT R186, R186, R187, RZ, 0x3c, !PT ;  /* 0x000000bbbaba7212 */ /* 0x000fe200078e3cff */
[----:B------:R-:W-:Y:S01]  /*7260*/  IMAD.X R187, RZ, RZ, R195, P5 ;  /* 0x000000ffffbb7224 */ /* 0x000fe200028e06c3 */
[----:B------:R-:W-:-:S02]  /*7270*/  IADD3 R169, P2, R192, 0x8000, RZ ;  /* 0x00008000c0a97810 */ /* 0x000fc40007f5e0ff */
[----:B------:R-:W-:Y:S02]  /*7280*/  LOP3.LUT R6, R6, R13, RZ, 0x3c, !PT ;  /* 0x0000000d06067212 */ /* 0x000fe400078e3cff */
[----:B------:R-:W-:Y:S02]  /*7290*/  LOP3.LUT R8, R8, R11, RZ, 0x3c, !PT ;  /* 0x0000000b08087212 */ /* 0x000fe400078e3cff */
[----:B------:R-:W-:Y:S02]  /*72a0*/  IADD3 R157, P6, R192, 0xb000, RZ ;  /* 0x0000b000c09d7810 */ /* 0x000fe40007fde0ff */
[----:B------:R-:W-:Y:S02]  /*72b0*/  IADD3 R13, P4, R194, 0x60, RZ ;  /* 0x00000060c20d7810 */ /* 0x000fe40007f9e0ff */
[C---:B------:R-:W-:Y:S02]  /*72c0*/  IADD3 R11, P3, R192.reuse, 0x1000, RZ ;  /* 0x00001000c00b7810 */ /* 0x040fe40007f7e0ff */
[----:B------:R-:W-:-:S02]  /*72d0*/  IADD3 R153, P5, R192, 0x3000, RZ ;  /* 0x00003000c0997810 */ /* 0x000fc40007fbe0ff */
[----:B------:R-:W-:Y:S02]  /*72e0*/  LOP3.LUT R154, R154, R155, RZ, 0x3c, !PT ;  /* 0x0000009b9a9a7212 */ /* 0x000fe400078e3cff */
[----:B------:R-:W-:Y:S02]  /*72f0*/  LOP3.LUT R168, R169, 0x380, RZ, 0xc0, !PT ;  /* 0x00000380a9a87812 */ /* 0x000fe400078ec0ff */
[----:B------:R-:W-:Y:S02]  /*7300*/  IADD3.X R155, RZ, R193, RZ, P1, !PT ;  /* 0x000000c1ff9b7210 */ /* 0x000fe40000ffe4ff */
[----:B------:R-:W-:Y:S02]  /*7310*/  IADD3 R21, P1, R192, 0xa000, RZ ;  /* 0x0000a000c0157810 */ /* 0x000fe40007f3e0ff */
[----:B------:R-:W-:Y:S02]  /*7320*/  LOP3.LUT R156, R157, 0x380, RZ, 0xc0, !PT ;  /* 0x000003809d9c7812 */ /* 0x000fe400078ec0ff */
[----:B------:R-:W-:-:S02]  /*7330*/  LOP3.LUT R12, R13, 0x380, RZ, 0xc0, !PT ;  /* 0x000003800d0c7812 */ /* 0x000fc400078ec0ff */
[----:B------:R-:W-:Y:S02]  /*7340*/  LOP3.LUT R10, R11, 0x380, RZ, 0xc0, !PT ;  /* 0x000003800b0a7812 */ /* 0x000fe400078ec0ff */
[----:B------:R-:W-:Y:S02]  /*7350*/  LOP3.LUT R152, R153, 0x380, RZ, 0xc0, !PT ;  /* 0x0000038099987812 */ /* 0x000fe400078ec0ff */
[----:B------:R-:W-:Y:S02]  /*7360*/  SHF.R.U64 R168, R168, 0x3, RZ ;  /* 0x00000003a8a87819 */ /* 0x000fe400000012ff */
[----:B------:R-:W-:Y:S02]  /*7370*/  LOP3.LUT R20, R21, 0x380, RZ, 0xc0, !PT ;  /* 0x0000038015147812 */ /* 0x000fe400078ec0ff */
[----:B------:R-:W-:Y:S02]  /*7380*/  SHF.R.U64 R156, R156, 0x3, RZ ;  /* 0x000000039c9c7819 */ /* 0x000fe400000012ff */
[----:B------:R-:W-:-:S02]  /*7390*/  SHF.R.U64 R12, R12, 0x3, RZ ;  /* 0x000000030c0c7819 */ /* 0x000fc400000012ff */
[----:B------:R-:W-:Y:S02]  /*73a0*/  SHF.R.U64 R10, R10, 0x3, RZ ;  /* 0x000000030a0a7819 */ /* 0x000fe400000012ff */
[----:B------:R-:W-:Y:S02]  /*73b0*/  SHF.R.U64 R152, R152, 0x3, RZ ;  /* 0x0000000398987819 */ /* 0x000fe400000012ff */
[----:B------:R-:W-:Y:S01]  /*73c0*/  LOP3.LUT R168, R168, R169, RZ, 0x3c, !PT ;  /* 0x000000a9a8a87212 */ /* 0x000fe200078e3cff */
[----:B------:R-:W-:Y:S01]  /*73d0*/  IMAD.X R169, RZ, RZ, R193, P2 ;  /* 0x000000ffffa97224 */ /* 0x000fe200010e06c1 */
[----:B------:R-:W-:Y:S02]  /*73e0*/  SHF.R.U64 R20, R20, 0x3, RZ ;  /* 0x0000000314147819 */ /* 0x000fe400000012ff */
[----:B------:R-:W-:Y:S02]  /*73f0*/  LOP3.LUT R156, R156, R157, RZ, 0x3c, !PT ;  /* 0x0000009d9c9c7212 */ /* 0x000fe400078e3cff */
[----:B------:R-:W-:Y:S01]  /*7400*/  LOP3.LUT R12, R12, R13, RZ, 0x3c, !PT ;  /* 0x0000000d0c0c7212 */ /* 0x000fe200078e3cff */
[----:B------:R-:W-:Y:S01]  /*7410*/  IMAD.X R13, RZ, RZ, R195, P4 ;  /* 0x000000ffff0d7224 */ /* 0x000fe200020e06c3 */
[----:B------:R-:W-:Y:S01]  /*7420*/  LOP3.LUT R10, R10, R11, RZ, 0x3c, !PT ;  /* 0x0000000b0a0a7212 */ /* 0x000fe200078e3cff */
[--C-:B------:R-:W-:Y:S01]  /*7430*/  IMAD.X R11, RZ, RZ, R193.reuse, P3 ;  /* 0x000000ffff0b7224 */ /* 0x100fe200018e06c1 */
[----:B------:R-:W-:Y:S01]  /*7440*/  LOP3.LUT R152, R152, R153, RZ, 0x3c, !PT ;  /* 0x0000009998987212 */ /* 0x000fe200078e3cff */
[----:B------:R-:W-:Y:S01]  /*7450*/  IMAD.X R153, RZ, RZ, R193, P5 ;  /* 0x000000ffff997224 */ /* 0x000fe200028e06c1 */
[----:B------:R-:W-:-:S02]  /*7460*/  IADD3 R157, P2, R192, 0xe000, RZ ;  /* 0x0000e000c09d7810 */ /* 0x000fc40007f5e0ff */
[C---:B------:R-:W-:Y:S02]  /*7470*/  IADD3 R163, P4, R192.reuse, 0x6000, RZ ;  /* 0x00006000c0a37810 */ /* 0x040fe40007f9e0ff */
[C---:B------:R-:W-:Y:S02]  /*7480*/  IADD3 R167, P3, R192.reuse, 0x7000, RZ ;  /* 0x00007000c0a77810 */ /* 0x040fe40007f7e0ff */
[----:B------:R-:W-:Y:S02]  /*7490*/  IADD3 R173, P5, R192, 0x9000, RZ ;  /* 0x00009000c0ad7810 */ /* 0x000fe40007fbe0ff */
[----:B------:R-:W-:Y:S02]  /*74a0*/  LOP3.LUT R20, R20, R21, RZ, 0x3c, !PT ;  /* 0x0000001514147212 */ /* 0x000fe400078e3cff */
[----:B------:R-:W-:Y:S02]  /*74b0*/  SHF.R.U64 R199, R199, 0x3, RZ ;  /* 0x00000003c7c77819 */ /* 0x000fe400000012ff */
[----:B------:R-:W-:-:S02]  /*74c0*/  LOP3.LUT R21, R157, 0x380, RZ, 0xc0, !PT ;  /* 0x000003809d157812 */ /* 0x000fc400078ec0ff */
[----:B------:R-:W-:Y:S02]  /*74d0*/  LOP3.LUT R162, R163, 0x380, RZ, 0xc0, !PT ;  /* 0x00000380a3a27812 */ /* 0x000fe400078ec0ff */
[----:B------:R-:W-:Y:S02]  /*74e0*/  LOP3.LUT R166, R167, 0x380, RZ, 0xc0, !PT ;  /* 0x00000380a7a67812 */ /* 0x000fe400078ec0ff */
[----:B------:R-:W-:Y:S02]  /*74f0*/  LOP3.LUT R172, R173, 0x380, RZ, 0xc0, !PT ;  /* 0x00000380adac7812 */ /* 0x000fe400078ec0ff */
[----:B------:R-:W-:Y:S02]  /*7500*/  LOP3.LUT R198, R199, R194, RZ, 0x3c, !PT ;  /* 0x000000c2c7c67212 */ /* 0x000fe400078e3cff */
[----:B------:R-:W-:Y:S02]  /*7510*/  SHF.R.U64 R194, R21, 0x3, RZ ;  /* 0x0000000315c27819 */ /* 0x000fe400000012ff */
[----:B------:R-:W-:-:S02]  /*7520*/  LOP3.LUT R21, R192, 0x380, RZ, 0xc0, !PT ;  /* 0x00000380c0157812 */ /* 0x000fc400078ec0ff */
[----:B------:R-:W-:Y:S02]  /*7530*/  SHF.R.U64 R162, R162, 0x3, RZ ;  /* 0x00000003a2a27819 */ /* 0x000fe400000012ff */
[----:B------:R-:W-:Y:S02]  /*7540*/  SHF.R.U64 R166, R166, 0x3, RZ ;  /* 0x00000003a6a67819 */ /* 0x000fe400000012ff */
[----:B------:R-:W-:Y:S02]  /*7550*/  SHF.R.U64 R172, R172, 0x3, RZ ;  /* 0x00000003acac7819 */ /* 0x000fe400000012ff */
[----:B------:R-:W-:Y:S02]  /*7560*/  MOV R2, R2 ;  /* 0x0000000200027202 */ /* 0x000fe40000000f00 */
[----:B------:R-:W-:Y:S02]  /*7570*/  SHF.R.U64 R3, R21, 0x3, RZ ;  /* 0x0000000315037819 */ /* 0x000fe400000012ff */
[----:B------:R-:W-:Y:S01]  /*7580*/  LOP3.LUT R162, R162, R163, RZ, 0x3c, !PT ;  /* 0x000000a3a2a27212 */ /* 0x000fe200078e3cff */
[--C-:B------:R-:W-:Y:S01]  /*7590*/  IMAD.X R163, RZ, RZ, R193.reuse, P4 ;  /* 0x000000ffffa37224 */ /* 0x100fe200020e06c1 */
[----:B------:R-:W-:Y:S01]  /*75a0*/  LOP3.LUT R166, R166, R167, RZ, 0x3c, !PT ;  /* 0x000000a7a6a67212 */ /* 0x000fe200078e3cff */
[----:B---3--:R-:W-:Y:S01]  /*75b0*/  FMUL.FTZ R203, R203, R0 ;  /* 0x00000000cbcb7220 */ /* 0x008fe20000410000 */
[----:B------:R-:W-:Y:S01]  /*75c0*/  LOP3.LUT R172, R172, R173, RZ, 0x3c, !PT ;  /* 0x000000adacac7212 */ /* 0x000fe200078e3cff */
[--C-:B------:R-:W-:Y:S01]  /*75d0*/  IMAD.X R167, RZ, RZ, R193.reuse, P3 ;  /* 0x000000ffffa77224 */ /* 0x100fe200018e06c1 */
[----:B------:R-:W-:Y:S01]  /*75e0*/  MOV R12, R12 ;  /* 0x0000000c000c7202 */ /* 0x000fe20000000f00 */
[----:B------:R-:W-:Y:S01]  /*75f0*/  IMAD.X R173, RZ, RZ, R193, P5 ;  /* 0x000000ffffad7224 */ /* 0x000fe200028e06c1 */
[C---:B------:R-:W-:Y:S01]  /*7600*/  IADD3 R165, P4, R192.reuse, 0xc000, RZ ;  /* 0x0000c000c0a57810 */ /* 0x040fe20007f9e0ff */
[----:B------:R-:W-:Y:S01]  /*7610*/  FMUL.FTZ R205, R205, R0 ;  /* 0x00000000cdcd7220 */ /* 0x000fe20000410000 */
[----:B------:R-:W-:Y:S01]  /*7620*/  IADD3 R171, P3, R192, 0xd000, RZ ;  /* 0x0000d000c0ab7810 */ /* 0x000fe20007f7e0ff */
[-C--:B------:R-:W-:Y:S01]  /*7630*/  FMUL.FTZ R13, R56, R203.reuse ;  /* 0x000000cb380d7220 */ /* 0x080fe20000410000 */
[----:B------:R-:W-:Y:S01]  /*7640*/  IADD3 R197, P5, R192, 0xf000, RZ ;  /* 0x0000f000c0c57810 */ /* 0x000fe20007fbe0ff */
[-C--:B------:R-:W-:Y:S01]  /*7650*/  FMUL.FTZ R56, R65, R203.reuse ;  /* 0x000000cb41387220 */ /* 0x080fe20000410000 */
[----:B------:R-:W-:Y:S01]  /*7660*/  LOP3.LUT R192, R3, R192, RZ, 0x3c, !PT ;  /* 0x000000c003c07212 */ /* 0x000fe200078e3cff */
[-C--:B------:R-:W-:Y:S01]  /*7670*/  FMUL.FTZ R28, R28, R203.reuse ;  /* 0x000000cb1c1c7220 */ /* 0x080fe20000410000 */
[-C--:B------:R-:W-:Y:S01]  /*7680*/  FMUL.FTZ R3, R24, R203.reuse ;  /* 0x000000cb18037220 */ /* 0x080fe20000410000 */
[-C--:B------:R-:W-:Y:S01]  /*7690*/  FMUL.FTZ R29, R29, R203.reuse ;  /* 0x000000cb1d1d7220 */ /* 0x080fe20000410000 */
[-C--:B------:R-:W-:Y:S01]  /*76a0*/  FMUL.FTZ R0, R25, R203.reuse ;  /* 0x000000cb19007220 */ /* 0x080fe20000410000 */
[-C--:B------:R-:W-:Y:S01]  /*76b0*/  FMUL.FTZ R65, R104, R203.reuse ;  /* 0x000000cb68417220 */ /* 0x080fe20000410000 */
[----:B------:R-:W-:Y:S01]  /*76c0*/  FMUL.FTZ R104, R113, R203 ;  /* 0x000000cb71687220 */ /* 0x000fe20000410000 */
[-C--:B------:R-:W-:Y:S01]  /*76d0*/  FMUL.FTZ R113, R26, R205.reuse ;  /* 0x000000cd1a717220 */ /* 0x080fe20000410000 */
[-C--:B------:R-:W-:Y:S01]  /*76e0*/  FMUL.FTZ R31, R31, R205.reuse ;  /* 0x000000cd1f1f7220 */ /* 0x080fe20000410000 */
[----:B------:R-:W-:Y:S01]  /*76f0*/  FMUL.FTZ R26, R27, R205 ;  /* 0x000000cd1b1a7220 */ /* 0x000fe20000410000 */
[----:B------:R-:W-:-:S02]  /*7700*/  F2FP.BF16.F32.PACK_AB R3, R28, R3 ;  /* 0x000000031c03723e */ /* 0x000fc400000010ff */
[----:B------:R-:W-:Y:S02]  /*7710*/  F2FP.BF16.F32.PACK_AB R0, R29, R0 ;  /* 0x000000001d00723e */ /* 0x000fe400000010ff */
[----:B------:R-:W-:Y:S02]  /*7720*/  F2FP.BF16.F32.PACK_AB R31, R31, R26 ;  /* 0x0000001a1f1f723e */ /* 0x000fe400000010ff */
[----:B------:R-:W-:Y:S02]  /*7730*/  SEL R26, R3, R0, P0 ;  /* 0x00000000031a7207 */ /* 0x000fe40000000000 */
[----:B------:R-:W-:Y:S02]  /*7740*/  SEL R3, R0, R3, P0 ;  /* 0x0000000300037207 */ /* 0x000fe40000000000 */
[----:B------:R-:W0:Y:S01]  /*7750*/  LDC R0, c[0x0][0xbe8] ;  /* 0x0002fa00ff007b82 */ /* 0x000e220000000800 */
[-C--:B------:R-:W-:Y:S01]  /*7760*/  FMUL.FTZ R27, R34, R205.reuse ;  /* 0x000000cd221b7220 */ /* 0x080fe20000410000 */
[-C--:B------:R-:W-:Y:S01]  /*7770*/  FMUL.FTZ R34, R35, R205.reuse ;  /* 0x000000cd23227220 */ /* 0x080fe20000410000 */
[----:B------:R-:W-:Y:S01]  /*7780*/  FMUL.FTZ R35, R42, R205 ;  /* 0x000000cd2a237220 */ /* 0x000fe20000410000 */
[----:B------:R-:W-:Y:S01]  /*7790*/  MOV R4, R4 ;  /* 0x0000000400047202 */ /* 0x000fe20000000f00 */
[----:B------:R-:W-:Y:S01]  /*77a0*/  FMUL.FTZ R42, R43, R205 ;  /* 0x000000cd2b2a7220 */ /* 0x000fe20000410000 */
[----:B------:R-:W-:Y:S01]  /*77b0*/  MOV R6, R6 ;  /* 0x0000000600067202 */ /* 0x000fe20000000f00 */
[-C--:B------:R-:W-:Y:S01]  /*77c0*/  FMUL.FTZ R5, R32, R203.reuse ;  /* 0x000000cb20057220 */ /* 0x080fe20000410000 */
[-C--:B------:R-:W-:Y:S01]  /*77d0*/  FMUL.FTZ R24, R33, R203.reuse ;  /* 0x000000cb21187220 */ /* 0x080fe20000410000 */
[----:B------:R-:W-:Y:S01]  /*77e0*/  FMUL.FTZ R25, R64, R203 ;  /* 0x000000cb40197220 */ /* 0x000fe20000410000 */
[----:B------:R-:W-:Y:S01]  /*77f0*/  FMUL.FTZ R43, R50, R205 ;  /* 0x000000cd322b7220 */ /* 0x000fe20000410000 */
[-C--:B------:R-:W-:Y:S01]  /*7800*/  FMUL.FTZ R7, R40, R203.reuse ;  /* 0x000000cb28077220 */ /* 0x080fe20000410000 */
[-C--:B------:R-:W-:Y:S01]  /*7810*/  FMUL.FTZ R32, R41, R203.reuse ;  /* 0x000000cb29207220 */ /* 0x080fe20000410000 */
[-C--:B------:R-:W-:Y:S01]  /*7820*/  FMUL.FTZ R76, R76, R203.reuse ;  /* 0x000000cb4c4c7220 */ /* 0x080fe20000410000 */
[-C--:B------:R-:W-:Y:S01]  /*7830*/  FMUL.FTZ R33, R72, R203.reuse ;  /* 0x000000cb48217220 */ /* 0x080fe20000410000 */
[-C--:B------:R-:W-:Y:S01]  /*7840*/  FMUL.FTZ R77, R77, R203.reuse ;  /* 0x000000cb4d4d7220 */ /* 0x080fe20000410000 */
[----:B------:R-:W-:Y:S01]  /*7850*/  FMUL.FTZ R64, R73, R203 ;  /* 0x000000cb49407220 */ /* 0x000fe20000410000 */
[----:B------:R-:W-:Y:S01]  /*7860*/  FMUL.FTZ R50, R51, R205 ;  /* 0x000000cd33327220 */ /* 0x000fe20000410000 */
[-C--:B------:R-:W-:Y:S01]  /*7870*/  FMUL.FTZ R40, R49, R203.reuse ;  /* 0x000000cb31287220 */ /* 0x080fe20000410000 */
[----:B------:R-:W-:Y:S01]  /*7880*/  FMUL.FTZ R41, R80, R203 ;  /* 0x000000cb50297220 */ /* 0x000fe20000410000 */
[----:B------:R-:W-:Y:S01]  /*7890*/  FMUL.FTZ R51, R58, R205 ;  /* 0x000000cd3a337220 */ /* 0x000fe20000410000 */
[----:B------:R-:W-:Y:S01]  /*78a0*/  LOP3.LUT R170, R171, 0x380, RZ, 0xc0, !PT ;  /* 0x00000380abaa7812 */ /* 0x000fe200078ec0ff */
[-C--:B------:R-:W-:Y:S01]  /*78b0*/  FMUL.FTZ R92, R92, R203.reuse ;  /* 0x000000cb5c5c7220 */ /* 0x080fe20000410000 */
[-C--:B------:R-:W-:Y:S01]  /*78c0*/  FMUL.FTZ R49, R88, R203.reuse ;  /* 0x000000cb58317220 */ /* 0x080fe20000410000 */
[-C--:B------:R-:W-:Y:S01]  /*78d0*/  FMUL.FTZ R93, R93, R203.reuse ;  /* 0x000000cb5d5d7220 */ /* 0x080fe20000410000 */
[----:B------:R-:W-:Y:S01]  /*78e0*/  FMUL.FTZ R80, R89, R203 ;  /* 0x000000cb59507220 */ /* 0x000fe20000410000 */
[----:B------:R-:W-:Y:S01]  /*78f0*/  FMUL.FTZ R58, R59, R205 ;  /* 0x000000cd3b3a7220 */ /* 0x000fe20000410000 */
[----:B------:R-:W-:Y:S01]  /*7900*/  FMUL.FTZ R60, R60, R203 ;  /* 0x000000cb3c3c7220 */ /* 0x000fe20000410000 */
[-C--:B------:R-:W-:Y:S01]  /*7910*/  FMUL.FTZ R30, R30, R205.reuse ;  /* 0x000000cd1e1e7220 */ /* 0x080fe20000410000 */
[-C--:B------:R-:W-:Y:S01]  /*7920*/  FMUL.FTZ R38, R38, R205.reuse ;  /* 0x000000cd26267220 */ /* 0x080fe20000410000 */
[-C--:B------:R-:W-:Y:S01]  /*7930*/  FMUL.FTZ R39, R39, R205.reuse ;  /* 0x000000cd27277220 */ /* 0x080fe20000410000 */
[----:B------:R-:W-:Y:S01]  /*7940*/  FMUL.FTZ R59, R66, R205 ;  /* 0x000000cd423b7220 */ /* 0x000fe20000410000 */
[----:B------:R-:W-:Y:S01]  /*7950*/  MOV R8, R8 ;  /* 0x0000000800087202 */ /* 0x000fe20000000f00 */
        /* <DEDUP_REMOVED lines=8> */
[----:B------:R-:W-:Y:S01]  /*79e0*/  F2FP.BF16.F32.PACK_AB R33, R76, R33 ;  /* 0x000000214c21723e */ /* 0x000fe200000010ff */
[----:B------:R-:W-:Y:S01]  /*79f0*/  FMUL.FTZ R48, R57, R203 ;  /* 0x000000cb39307220 */ /* 0x000fe20000410000 */
[----:B------:R-:W-:Y:S01]  /*7a00*/  F2FP.BF16.F32.PACK_AB R64, R77, R64 ;  /* 0x000000404d40723e */ /* 0x000fe200000010ff */
[-C--:B------:R-:W-:Y:S01]  /*7a10*/  FMUL.FTZ R78, R78, R205.reuse ;  /* 0x000000cd4e4e7220 */ /* 0x080fe20000410000 */
[----:B------:R-:W-:Y:S01]  /*7a20*/  SHF.R.U64 R170, R170, 0x3, RZ ;  /* 0x00000003aaaa7819 */ /* 0x000fe200000012ff */
[----:B------:R-:W-:Y:S01]  /*7a30*/  FMUL.FTZ R74, R75, R205 ;  /* 0x000000cd4b4a7220 */ /* 0x000fe20000410000 */
[----:B------:R-:W-:Y:S01]  /*7a40*/  FMUL.FTZ R57, R96, R203 ;  /* 0x000000cb60397220 */ /* 0x000fe20000410000 */
[-C--:B------:R-:W-:Y:S01]  /*7a50*/  FMUL.FTZ R54, R54, R205.reuse ;  /* 0x000000cd36367220 */ /* 0x080fe20000410000 */
[-C--:B------:R-:W-:Y:S01]  /*7a60*/  FMUL.FTZ R55, R55, R205.reuse ;  /* 0x000000cd37377220 */ /* 0x080fe20000410000 */
[----:B------:R-:W-:Y:S01]  /*7a70*/  FMUL.FTZ R75, R82, R205 ;  /* 0x000000cd524b7220 */ /* 0x000fe20000410000 */
[----:B------:R-:W-:Y:S01]  /*7a80*/  F2FP.BF16.F32.PACK_AB R49, R92, R49 ;  /* 0x000000315c31723e */ /* 0x000fe200000010ff */
[-C--:B------:R-:W-:Y:S01]  /*7a90*/  FMUL.FTZ R108, R108, R203.reuse ;  /* 0x000000cb6c6c7220 */ /* 0x080fe20000410000 */
[----:B------:R-:W-:Y:S01]  /*7aa0*/  F2FP.BF16.F32.PACK_AB R80, R93, R80 ;  /* 0x000000505d50723e */ /* 0x000fe200000010ff */
[-C--:B------:R-:W-:Y:S01]  /*7ab0*/  FMUL.FTZ R109, R109, R203.reuse ;  /* 0x000000cb6d6d7220 */ /* 0x080fe20000410000 */
[----:B--2---:R-:W-:Y:S01]  /*7ac0*/  LOP3.LUT R28, R201, 0x2, RZ, 0x3c, !PT ;  /* 0x00000002c91c7812 */ /* 0x004fe200078e3cff */
[----:B------:R-:W-:Y:S01]  /*7ad0*/  FMUL.FTZ R96, R105, R203 ;  /* 0x000000cb69607220 */ /* 0x000fe20000410000 */
[-C--:B------:R-:W-:Y:S01]  /*7ae0*/  FMUL.FTZ R62, R62, R205.reuse ;  /* 0x000000cd3e3e7220 */ /* 0x080fe20000410000 */
[----:B------:R-:W-:Y:S01]  /*7af0*/  FMUL.FTZ R82, R83, R205 ;  /* 0x000000cd53527220 */ /* 0x000fe20000410000 */
[----:B------:R-:W-:Y:S01]  /*7b00*/  F2FP.BF16.F32.PACK_AB R30, R30, R113 ;  /* 0x000000711e1e723e */ /* 0x000fe200000010ff */
[----:B------:R-:W-:Y:S01]  /*7b10*/  FMUL.FTZ R70, R70, R205 ;  /* 0x000000cd46467220 */ /* 0x000fe20000410000 */
[----:B------:R-:W-:Y:S01]  /*7b20*/  F2FP.BF16.F32.PACK_AB R27, R38, R27 ;  /* 0x0000001b261b723e */ /* 0x000fe200000010ff */
[-C--:B------:R-:W-:Y:S01]  /*7b30*/  FMUL.FTZ R71, R71, R205.reuse ;  /* 0x000000cd47477220 */ /* 0x080fe20000410000 */
[----:B------:R-:W-:Y:S01]  /*7b40*/  F2FP.BF16.F32.PACK_AB R34, R39, R34 ;  /* 0x000000222722723e */ /* 0x000fe200000010ff */
[----:B------:R-:W-:Y:S01]  /*7b50*/  FMUL.FTZ R83, R90, R205 ;  /* 0x000000cd5a537220 */ /* 0x000fe20000410000 */
[----:B------:R-:W-:Y:S01]  /*7b60*/  F2FP.BF16.F32.PACK_AB R13, R60, R13 ;  /* 0x0000000d3c0d723e */ /* 0x000fe200000010ff */
[----:B------:R-:W-:Y:S01]  /*7b70*/  FMUL.FTZ R84, R84, R203 ;  /* 0x000000cb54547220 */ /* 0x000fe20000410000 */
[----:B------:R-:W-:Y:S01]  /*7b80*/  F2FP.BF16.F32.PACK_AB R5, R36, R5 ;  /* 0x000000052405723e */ /* 0x000fe200000010ff */
[-C--:B------:R-:W-:Y:S01]  /*7b90*/  FMUL.FTZ R79, R79, R205.reuse ;  /* 0x000000cd4f4f7220 */ /* 0x080fe20000410000 */
[----:B------:R-:W-:Y:S01]  /*7ba0*/  F2FP.BF16.F32.PACK_AB R24, R37, R24 ;  /* 0x000000182518723e */ /* 0x000fe200000010ff */
[----:B------:R-:W-:Y:S01]  /*7bb0*/  FMUL.FTZ R90, R91, R205 ;  /* 0x000000cd5b5a7220 */ /* 0x000fe20000410000 */
[----:B------:R-:W-:Y:S01]  /*7bc0*/  SEL R60, R33, R64, P0 ;  /* 0x00000040213c7207 */ /* 0x000fe20000000000 */
[----:B------:R-:W-:Y:S01]  /*7bd0*/  FMUL.FTZ R68, R68, R203 ;  /* 0x000000cb44447220 */ /* 0x000fe20000410000 */
[----:B------:R-:W-:Y:S01]  /*7be0*/  LOP3.LUT R170, R170, R171, RZ, 0x3c, !PT ;  /* 0x000000abaaaa7212 */ /* 0x000fe200078e3cff */
[----:B------:R-:W-:Y:S01]  /*7bf0*/  IMAD.X R171, RZ, RZ, R193, P3 ;  /* 0x000000ffffab7224 */ /* 0x000fe200018e06c1 */
[----:B------:R-:W-:Y:S01]  /*7c00*/  F2FP.BF16.F32.PACK_AB R35, R46, R35 ;  /* 0x000000232e23723e */ /* 0x000fe200000010ff */
[-C--:B------:R-:W-:Y:S01]  /*7c10*/  FMUL.FTZ R102, R102, R205.reuse ;  /* 0x000000cd66667220 */ /* 0x080fe20000410000 */
[----:B------:R-:W-:Y:S01]  /*7c20*/  F2FP.BF16.F32.PACK_AB R42, R47, R42 ;  /* 0x0000002a2f2a723e */ /* 0x000fe200000010ff */
[----:B------:R-:W-:Y:S01]  /*7c30*/  FMUL.FTZ R91, R98, R205 ;  /* 0x000000cd625b7220 */ /* 0x000fe20000410000 */
[----:B------:R-:W-:-:S02]  /*7c40*/  F2FP.BF16.F32.PACK_AB R58, R63, R58 ;  /* 0x0000003a3f3a723e */ /* 0x000fc400000010ff */
[----:B------:R-:W-:Y:S01]  /*7c50*/  SEL R33, R64, R33, P0 ;  /* 0x0000002140217207 */ /* 0x000fe20000000000 */
[----:B------:R-:W-:Y:S01]  /*7c60*/  FMUL.FTZ R44, R44, R203 ;  /* 0x000000cb2c2c7220 */ /* 0x000fe20000410000 */
[----:B------:R-:W-:Y:S01]  /*7c70*/  F2FP.BF16.F32.PACK_AB R67, R78, R67 ;  /* 0x000000434e43723e */ /* 0x000fe200000010ff */
[-C--:B------:R-:W-:Y:S01]  /*7c80*/  FMUL.FTZ R45, R45, R203.reuse ;  /* 0x000000cb2d2d7220 */ /* 0x080fe20000410000 */
[----:B------:R-:W-:Y:S01]  /*7c90*/  SEL R64, R49, R80, P0 ;  /* 0x0000005031407207 */ /* 0x000fe20000000000 */
[----:B------:R-:W-:Y:S01]  /*7ca0*/  FMUL.FTZ R85, R85, R203 ;  /* 0x000000cb55557220 */ /* 0x000fe20000410000 */
[----:B------:R-:W-:Y:S01]  /*7cb0*/  SEL R63, R80, R49, P0 ;  /* 0x00000031503f7207 */ /* 0x000fe20000000000 */
[----:B------:R-:W-:Y:S01]  /*7cc0*/  FMUL.FTZ R72, R81, R203 ;  /* 0x000000cb51487220 */ /* 0x000fe20000410000 */
[----:B------:R-:W-:Y:S01]  /*7cd0*/  F2FP.BF16.F32.PACK_AB R43, R54, R43 ;  /* 0x0000002b362b723e */ /* 0x000fe200000010ff */
[----:B------:R-:W-:Y:S01]  /*7ce0*/  SHFL.IDX PT, R26, R26, R201, 0x1c1f ;  /* 0x001c1fc91a1a7589 */ /* 0x000fe200000e0000 */
[----:B------:R-:W-:Y:S01]  /*7cf0*/  F2FP.BF16.F32.PACK_AB R50, R55, R50 ;  /* 0x000000323732723e */ /* 0x000fe200000010ff */
[----:B------:R-:W-:Y:S01]  /*7d00*/  FMUL.FTZ R86, R86, R205 ;  /* 0x000000cd56567220 */ /* 0x000fe20000410000 */
[----:B------:R-:W-:Y:S01]  /*7d10*/  SEL R78, R30, R31, P0 ;  /* 0x0000001f1e4e7207 */ /* 0x000fe20000000000 */
[----:B------:R-:W1:Y:S01]  /*7d20*/  SHFL.IDX PT, R3, R3, R28, 0x1c1f ;  /* 0x001c1f1c03037589 */ /* 0x000e6200000e0000 */
[----:B------:R-:W-:-:S02]  /*7d30*/  SEL R80, R27, R34, P0 ;  /* 0x000000221b507207 */ /* 0x000fc40000000000 */
[----:B0-----:R-:W-:Y:S02]  /*7d40*/  ISETP.NE.AND P3, PT, R0, 0x1, PT ;  /* 0x000000010000780c */ /* 0x001fe40003f65270 */
[----:B------:R-:W-:Y:S02]  /*7d50*/  F2FP.BF16.F32.PACK_AB R51, R62, R51 ;  /* 0x000000333e33723e */ /* 0x000fe400000010ff */
[----:B------:R-:W-:Y:S02]  /*7d60*/  F2FP.BF16.F32.PACK_AB R65, R108, R65 ;  /* 0x000000416c41723e */ /* 0x000fe400000010ff */
[----:B------:R-:W-:Y:S02]  /*7d70*/  F2FP.BF16.F32.PACK_AB R96, R109, R96 ;  /* 0x000000606d60723e */ /* 0x000fe400000010ff */
[----:B------:R-:W-:Y:S02]  /*7d80*/  SEL R36, R5, R24, P0 ;  /* 0x0000001805247207 */ /* 0x000fe40000000000 */
[----:B------:R-:W-:-:S02]  /*7d90*/  SEL R29, R24, R5, P0 ;  /* 0x00000005181d7207 */ /* 0x000fc40000000000 */
[----:B------:R-:W-:Y:S02]  /*7da0*/  SEL R31, R31, R30, P0 ;  /* 0x0000001e1f1f7207 */ /* 0x000fe40000000000 */
[----:B------:R-:W-:Y:S01]  /*7db0*/  SEL R27, R34, R27, P0 ;  /* 0x0000001b221b7207 */ /* 0x000fe20000000000 */
[----:B------:R-:W-:Y:S01]  /*7dc0*/  FMUL.FTZ R61, R61, R203 ;  /* 0x000000cb3d3d7220 */ /* 0x000fe20000410000 */
[----:B------:R-:W-:Y:S02]  /*7dd0*/  F2FP.BF16.F32.PACK_AB R59, R70, R59 ;  /* 0x0000003b463b723e */ /* 0x000fe400000010ff */
[----:B------:R-:W-:Y:S02]  /*7de0*/  F2FP.BF16.F32.PACK_AB R66, R71, R66 ;  /* 0x000000424742723e */ /* 0x000fe400000010ff */
[----:B------:R-:W-:Y:S02]  /*7df0*/  SEL R34, R35, R42, P0 ;  /* 0x0000002a23227207 */ /* 0x000fe40000000000 */
[----:B------:R-:W-:-:S02]  /*7e00*/  F2FP.BF16.F32.PACK_AB R74, R79, R74 ;  /* 0x0000004a4f4a723e */ /* 0x000fc400000010ff */
[----:B------:R-:W-:Y:S02]  /*7e10*/  F2FP.BF16.F32.PACK_AB R41, R84, R41 ;  /* 0x000000295429723e */ /* 0x000fe400000010ff */
[----:B------:R-:W-:Y:S01]  /*7e20*/  SEL R35, R42, R35, P0 ;  /* 0x000000232a237207 */ /* 0x000fe20000000000 */
[----:B------:R-:W-:Y:S01]  /*7e30*/  FMUL.FTZ R52, R52, R203 ;  /* 0x000000cb34347220 */ /* 0x000fe20000410000 */
[----:B------:R-:W-:Y:S01]  /*7e40*/  F2FP.BF16.F32.PACK_AB R25, R68, R25 ;  /* 0x000000194419723e */ /* 0x000fe200000010ff */
[----:B------:R-:W-:Y:S01]  /*7e50*/  FMUL.FTZ R53, R53, R203 ;  /* 0x000000cb35357220 */ /* 0x000fe20000410000 */
[----:B------:R-:W-:Y:S02]  /*7e60*/  F2FP.BF16.F32.PACK_AB R91, R102, R91 ;  /* 0x0000005b665b723e */ /* 0x000fe400000010ff */
[----:B------:R-:W-:Y:S01]  /*7e70*/  SEL R84, R43, R50, P0 ;  /* 0x000000322b547207 */ /* 0x000fe20000000000 */
[----:B------:R-:W0:Y:S01]  /*7e80*/  LDC R102, c[0x0][0xc38] ;  /* 0x00030e00ff667b82 */ /* 0x000e220000000800 */
[----:B------:R-:W-:-:S02]  /*7e90*/  SEL R71, R50, R43, P0 ;  /* 0x0000002b32477207 */ /* 0x000fc40000000000 */
[----:B------:R-:W-:Y:S02]  /*7ea0*/  F2FP.BF16.F32.PACK_AB R7, R44, R7 ;  /* 0x000000072c07723e */ /* 0x000fe400000010ff */
[----:B------:R-:W-:Y:S02]  /*7eb0*/  F2FP.BF16.F32.PACK_AB R32, R45, R32 ;  /* 0x000000202d20723e */ /* 0x000fe400000010ff */
[----:B------:R-:W-:Y:S02]  /*7ec0*/  F2FP.BF16.F32.PACK_AB R72, R85, R72 ;  /* 0x000000485548723e */ /* 0x000fe400000010ff */
[----:B------:R-:W-:Y:S02]  /*7ed0*/  SEL R68, R65, R96, P0 ;  /* 0x0000006041447207 */ /* 0x000fe40000000000 */
[----:B------:R-:W-:Y:S02]  /*7ee0*/  SEL R50, R51, R58, P0 ;  /* 0x0000003a33327207 */ /* 0x000fe40000000000 */
[----:B------:R-:W-:Y:S01]  /*7ef0*/  SEL R77, R58, R51, P0 ;  /* 0x000000333a4d7207 */ /* 0x000fe20000000000 */
[----:B------:R-:W-:Y:S01]  /*7f00*/  FMUL.FTZ R69, R69, R203 ;  /* 0x000000cb45457220 */ /* 0x000fe20000410000 */
[----:B------:R-:W-:Y:S01]  /*7f10*/  F2FP.BF16.F32.PACK_AB R75, R86, R75 ;  /* 0x0000004b564b723e */ /* 0x000fe200000010ff */
[----:B------:R-:W-:Y:S01]  /*7f20*/  SHFL.IDX PT, R36, R36, R201, 0x1c1f ;  /* 0x001c1fc924247589 */ /* 0x000fe200000e0000 */
[----:B------:R-:W-:-:S02]  /*7f30*/  SEL R58, R59, R66, P0 ;  /* 0x000000423b3a7207 */ /* 0x000fc40000000000 */
[----:B------:R-:W-:Y:S01]  /*7f40*/  SEL R79, R66, R59, P0 ;  /* 0x0000003b424f7207 */ /* 0x000fe20000000000 */
[----:B------:R-:W-:Y:S01]  /*7f50*/  SHFL.IDX PT, R78, R78, R201, 0x1c1f ;  /* 0x001c1fc94e4e7589 */ /* 0x000fe200000e0000 */
[----:B------:R-:W-:Y:S02]  /*7f60*/  SEL R86, R67, R74, P0 ;  /* 0x0000004a43567207 */ /* 0x000fe40000000000 */
[----:B------:R-:W-:Y:S01]  /*7f70*/  SEL R85, R74, R67, P0 ;  /* 0x000000434a557207 */ /* 0x000fe20000000000 */
[----:B------:R-:W-:Y:S01]  /*7f80*/  SHFL.IDX PT, R29, R29, R28, 0x1c1f ;  /* 0x001c1f1c1d1d7589 */ /* 0x000fe200000e0000 */
[----:B------:R-:W-:-:S03]  /*7f90*/  F2FP.BF16.F32.PACK_AB R48, R61, R48 ;  /* 0x000000303d30723e */ /* 0x000fc600000010ff */
[----:B------:R-:W2:Y:S01]  /*7fa0*/  SHFL.IDX PT, R31, R31, R28, 0x1c1f ;  /* 0x001c1f1c1f1f7589 */ /* 0x000ea200000e0000 */
[----:B------:R-:W-:Y:S02]  /*7fb0*/  SEL R37, R32, R7, P0 ;  /* 0x0000000720257207 */ /* 0x000fe40000000000 */
[----:B------:R-:W-:Y:S01]  /*7fc0*/  SEL R62, R41, R72, P0 ;  /* 0x00000048293e7207 */ /* 0x000fe20000000000 */
[----:B------:R-:W-:Y:S01]  /*7fd0*/  SHFL.IDX PT, R66, R34, R201, 0x1c1f ;  /* 0x001c1fc922427589 */ /* 0x000fe200000e0000 */
[----:B------:R-:W-:-:S03]  /*7fe0*/  SEL R61, R72, R41, P0 ;  /* 0x00000029483d7207 */ /* 0x000fc60000000000 */
[----:B------:R-:W3:Y:S01]  /*7ff0*/  SHFL.IDX PT, R67, R35, R28, 0x1c1f ;  /* 0x001c1f1c23437589 */ /* 0x000ee200000e0000 */
[----:B------:R-:W-:Y:S01]  /*8000*/  F2FP.BF16.F32.PACK_AB R9, R52, R9 ;  /* 0x000000093409723e */ /* 0x000fe200000010ff */
[-C--:B------:R-:W-:Y:S01]  /*8010*/  FMUL.FTZ R100, R100, R203.reuse ;  /* 0x000000cb64647220 */ /* 0x080fe20000410000 */
[----:B------:R-:W-:Y:S01]  /*8020*/  F2FP.BF16.F32.PACK_AB R40, R53, R40 ;  /* 0x000000283528723e */ /* 0x000fe200000010ff */
[----:B------:R-:W-:Y:S01]  /*8030*/  SHFL.IDX PT, R41, R68, R201, 0x1c1f ;  /* 0x001c1fc944297589 */ /* 0x000fe200000e0000 */
[----:B------:R-:W-:Y:S01]  /*8040*/  SEL R24, R7, R32, P0 ;  /* 0x0000002007187207 */ /* 0x000fe20000000000 */
[-C--:B------:R-:W-:Y:S01]  /*8050*/  FMUL.FTZ R101, R101, R203.reuse ;  /* 0x000000cb65657220 */ /* 0x080fe20000410000 */
[----:B------:R-:W-:Y:S01]  /*8060*/  FMUL.FTZ R88, R97, R203 ;  /* 0x000000cb61587220 */ /* 0x000fe20000410000 */
[----:B------:R-:W-:Y:S01]  /*8070*/  SHFL.IDX PT, R68, R58, R201, 0x1c1f ;  /* 0x001c1fc93a447589 */ /* 0x000fe200000e0000 */
[----:B------:R-:W-:Y:S02]  /*8080*/  F2FP.BF16.F32.PACK_AB R56, R69, R56 ;  /* 0x000000384538723e */ /* 0x000fe400000010ff */
[----:B------:R-:W-:Y:S01]  /*8090*/  SEL R65, R96, R65, P0 ;  /* 0x0000004160417207 */ /* 0x000fe20000000000 */
[----:B------:R4:W-:Y:S01]  /*80a0*/  SHFL.IDX PT, R58, R63, R28, 0x1c1f ;  /* 0x001c1f1c3f3a7589 */ /* 0x0009e200000e0000 */
[----:B------:R-:W-:Y:S01]  /*80b0*/  SEL R39, R40, R9, P0 ;  /* 0x0000000928277207 */ /* 0x000fe20000000000 */
[-C--:B------:R-:W-:Y:S01]  /*80c0*/  FMUL.FTZ R98, R99, R205.reuse ;  /* 0x000000cd63627220 */ /* 0x080fe20000410000 */
[----:B------:R-:W-:Y:S01]  /*80d0*/  SEL R32, R9, R40, P0 ;  /* 0x0000002809207207 */ /* 0x000fe20000000000 */
[----:B------:R-:W-:Y:S01]  /*80e0*/  SHFL.IDX PT, R80, R80, R201, 0x1c1f ;  /* 0x001c1fc950507589 */ /* 0x000fe200000e0000 */
[----:B------:R-:W-:Y:S01]  /*80f0*/  SEL R52, R13, R48, P0 ;  /* 0x000000300d347207 */ /* 0x000fe20000000000 */
[----:B------:R-:W-:Y:S01]  /*8100*/  FMUL.FTZ R99, R106, R205 ;  /* 0x000000cd6a637220 */ /* 0x000fe20000410000 */
[----:B------:R-:W-:Y:S01]  /*8110*/  SEL R55, R48, R13, P0 ;  /* 0x0000000d30377207 */ /* 0x000fe20000000000 */
[----:B------:R-:W3:Y:S01]  /*8120*/  SHFL.IDX PT, R27, R27, R28, 0x1c1f ;  /* 0x001c1f1c1b1b7589 */ /* 0x000ee200000e0000 */
[----:B----4-:R-:W4:Y:S01]  /*8130*/  @P3 LDC R63, c[0x0][0xbec] ;  /* 0x0002fb00ff3f3b82 */ /* 0x010f220000000800 */
[----:B------:R-:W-:-:S02]  /*8140*/  F2FP.BF16.F32.PACK_AB R57, R100, R57 ;  /* 0x000000396439723e */ /* 0x000fc400000010ff */
[----:B------:R-:W-:Y:S01]  /*8150*/  SHFL.IDX PT, R30, R24, R201, 0x1c1f ;  /* 0x001c1fc9181e7589 */ /* 0x000fe200000e0000 */
[----:B------:R-:W-:Y:S01]  /*8160*/  SEL R48, R25, R56, P0 ;  /* 0x0000003819307207 */ /* 0x000fe20000000000 */
[-C--:B------:R-:W-:Y:S02]  /*8170*/  FMUL.FTZ R87, R87, R205.reuse ;  /* 0x000000cd57577220 */ /* 0x080fe40000410000 */
[----:B------:R-:W-:Y:S01]  /*8180*/  SHFL.IDX PT, R37, R37, R28, 0x1c1f ;  /* 0x001c1f1c25257589 */ /* 0x000fe200000e0000 */
[----:B------:R-:W-:Y:S01]  /*8190*/  FMUL.FTZ R106, R107, R205 ;  /* 0x000000cd6b6a7220 */ /* 0x000fe20000410000 */
[----:B------:R-:W-:Y:S02]  /*81a0*/  F2FP.BF16.F32.PACK_AB R88, R101, R88 ;  /* 0x000000586558723e */ /* 0x000fe400000010ff */
[----:B------:R-:W-:Y:S01]  /*81b0*/  SHFL.IDX PT, R49, R64, R201, 0x1c1f ;  /* 0x001c1fc940317589 */ /* 0x000fe200000e0000 */
[----:B------:R-:W-:Y:S01]  /*81c0*/  SEL R25, R56, R25, P0 ;  /* 0x0000001938197207 */ /* 0x000fe20000000000 */
[----:B------:R-:W-:-:S02]  /*81d0*/  FMUL.FTZ R107, R114, R205 ;  /* 0x000000cd726b7220 */ /* 0x000fc40000410000 */
[----:B------:R1:W-:Y:S01]  /*81e0*/  SHFL.IDX PT, R64, R65, R28, 0x1c1f ;  /* 0x001c1f1c41407589 */ /* 0x0003e200000e0000 */
[-C--:B------:R-:W-:Y:S01]  /*81f0*/  FMUL.FTZ R94, R94, R205.reuse ;  /* 0x000000cd5e5e7220 */ /* 0x080fe20000410000 */
[-C--:B------:R-:W-:Y:S01]  /*8200*/  FMUL.FTZ R95, R95, R205.reuse ;  /* 0x000000cd5f5f7220 */ /* 0x080fe20000410000 */
[----:B------:R-:W-:Y:S01]  /*8210*/  FMUL.FTZ R114, R115, R205 ;  /* 0x000000cd73727220 */ /* 0x000fe20000410000 */
[----:B------:R-:W-:Y:S01]  /*8220*/  FMUL.FTZ R73, R112, R203 ;  /* 0x000000cb70497220 */ /* 0x000fe20000410000 */
[----:B------:R-:W-:Y:S01]  /*8230*/  FMUL.FTZ R115, R122, R205 ;  /* 0x000000cd7a737220 */ /* 0x000fe20000410000 */
[----:B------:R0:W-:Y:S01]  /*8240*/  SHFL.IDX PT, R38, R32, R201, 0x1c1f ;  /* 0x001c1fc920267589 */ /* 0x0001e200000e0000 */
[-C--:B------:R-:W-:Y:S01]  /*8250*/  FMUL.FTZ R81, R120, R203.reuse ;  /* 0x000000cb78517220 */ /* 0x080fe20000410000 */
[----:B-1----:R-:W1:Y:S02]  /*8260*/  @P3 LDC R65, c[0x0][0xbf0] ;  /* 0x0002fc00ff413b82 */ /* 0x002e640000000800 */
[----:B------:R-:W1:Y:S01]  /*8270*/  SHFL.IDX PT, R39, R39, R28, 0x1c1f ;  /* 0x001c1f1c27277589 */ /* 0x000e6200000e0000 */
[----:B------:R-:W-:Y:S01]  /*8280*/  FMUL.FTZ R112, R121, R203 ;  /* 0x000000cb79707220 */ /* 0x000fe20000410000 */
[-C--:B------:R-:W-:Y:S01]  /*8290*/  FMUL.FTZ R103, R103, R205.reuse ;  /* 0x000000cd67677220 */ /* 0x080fe20000410000 */
[----:B------:R-:W-:Y:S01]  /*82a0*/  FMUL.FTZ R122, R123, R205 ;  /* 0x000000cd7b7a7220 */ /* 0x000fe20000410000 */
[----:B------:R-:W-:Y:S01]  /*82b0*/  SEL R44, R57, R88, P0 ;  /* 0x00000058392c7207 */ /* 0x000fe20000000000 */
[----:B------:R-:W-:Y:S01]  /*82c0*/  FMUL.FTZ R116, R116, R203 ;  /* 0x000000cb74747220 */ /* 0x000fe20000410000 */
[----:B------:R-:W-:Y:S01]  /*82d0*/  SEL R69, R88, R57, P0 ;  /* 0x0000003958457207 */ /* 0x000fe20000000000 */
[-C--:B------:R-:W-:Y:S01]  /*82e0*/  FMUL.FTZ R117, R117, R203.reuse ;  /* 0x000000cb75757220 */ /* 0x080fe20000410000 */
[-C--:B------:R-:W-:Y:S01]  /*82f0*/  FMUL.FTZ R89, R128, R203.reuse ;  /* 0x000000cb80597220 */ /* 0x080fe20000410000 */
[-C--:B------:R-:W-:Y:S01]  /*8300*/  FMUL.FTZ R120, R129, R203.reuse ;  /* 0x000000cb81787220 */ /* 0x080fe20000410000 */
[-C--:B------:R-:W-:Y:S01]  /*8310*/  FMUL.FTZ R97, R136, R203.reuse ;  /* 0x000000cb88617220 */ /* 0x080fe20000410000 */
[----:B------:R-:W-:Y:S01]  /*8320*/  FMUL.FTZ R105, R144, R203 ;  /* 0x000000cb90697220 */ /* 0x000fe20000410000 */
[-C--:B------:R-:W-:Y:S01]  /*8330*/  FMUL.FTZ R126, R126, R205.reuse ;  /* 0x000000cd7e7e7220 */ /* 0x080fe20000410000 */
[-C--:B------:R-:W-:Y:S01]  /*8340*/  FMUL.FTZ R127, R127, R205.reuse ;  /* 0x000000cd7f7f7220 */ /* 0x080fe20000410000 */
[-C--:B------:R-:W-:Y:S01]  /*8350*/  FMUL.FTZ R121, R130, R205.reuse ;  /* 0x000000cd82797220 */ /* 0x080fe20000410000 */
[----:B------:R-:W-:Y:S01]  /*8360*/  FMUL.FTZ R123, R138, R205 ;  /* 0x000000cd8a7b7220 */ /* 0x000fe20000410000 */
[----:B------:R-:W-:Y:S01]  /*8370*/  F2FP.BF16.F32.PACK_AB R82, R87, R82 ;  /* 0x000000525752723e */ /* 0x000fe200000010ff */
[----:B------:R-:W-:Y:S01]  /*8380*/  SHFL.IDX PT, R56, R48, R201, 0x1c1f ;  /* 0x001c1fc930387589 */ /* 0x000fe200000e0000 */
[-C--:B------:R-:W-:Y:S01]  /*8390*/  FMUL.FTZ R124, R124, R203.reuse ;  /* 0x000000cb7c7c7220 */ /* 0x080fe20000410000 */
[-C--:B------:R-:W-:Y:S01]  /*83a0*/  FMUL.FTZ R125, R125, R203.reuse ;  /* 0x000000cb7d7d7220 */ /* 0x080fe20000410000 */
[-C--:B------:R-:W-:Y:S01]  /*83b0*/  FMUL.FTZ R132, R132, R203.reuse ;  /* 0x000000cb84847220 */ /* 0x080fe20000410000 */
        /* <DEDUP_REMOVED lines=8> */
[----:B------:R-:W1:Y:S01]  /*8440*/  SHFL.IDX PT, R71, R71, R28, 0x1c1f ;  /* 0x001c1f1c47477589 */ /* 0x000e6200000e0000 */
[----:B------:R-:W-:Y:S01]  /*8450*/  FMUL.FTZ R136, R145, R203 ;  /* 0x000000cb91887220 */ /* 0x000fe20000410000 */
[-C--:B------:R-:W-:Y:S01]  /*8460*/  FMUL.FTZ R110, R110, R205.reuse ;  /* 0x000000cd6e6e7220 */ /* 0x080fe20000410000 */
        /* <DEDUP_REMOVED lines=12> */
[----:B------:R-:W-:Y:S01]  /*8530*/  FMUL.FTZ R144, R147, R205 ;  /* 0x000000cd93907220 */ /* 0x000fe20000410000 */
[----:B------:R-:W-:Y:S01]  /*8540*/  SHFL.IDX PT, R54, R52, R201, 0x1c1f ;  /* 0x001c1fc934367589 */ /* 0x000fe200000e0000 */
[----:B------:R-:W-:-:S02]  /*8550*/  F2FP.BF16.F32.PACK_AB R83, R94, R83 ;  /* 0x000000535e53723e */ /* 0x000fc400000010ff */
[----:B------:R-:W-:Y:S01]  /*8560*/  F2FP.BF16.F32.PACK_AB R90, R95, R90 ;  /* 0x0000005a5f5a723e */ /* 0x000fe200000010ff */
[----:B------:R-:W-:Y:S01]  /*8570*/  SHFL.IDX PT, R74, R50, R201, 0x1c1f ;  /* 0x001c1fc9324a7589 */ /* 0x000fe200000e0000 */
[----:B0-----:R-:W-:Y:S02]  /*8580*/  SEL R32, R26, R3, P0 ;  /* 0x000000031a207207 */ /* 0x001fe40000000000 */
[----:B------:R-:W-:Y:S01]  /*8590*/  SEL R34, R3, R26, P0 ;  /* 0x0000001a03227207 */ /* 0x000fe20000000000 */
[----:B------:R-:W0:Y:S01]  /*85a0*/  SHFL.IDX PT, R55, R55, R28, 0x1c1f ;  /* 0x001c1f1c37377589 */ /* 0x000e2200000e0000 */
[----:B------:R-:W-:-:S03]  /*85b0*/  IMAD R3, RZ, RZ, -UR39 ;  /* 0x80000027ff037e24 */ /* 0x000fc6000f8e02ff */
[----:B------:R-:W0:Y:S01]  /*85c0*/  SHFL.IDX PT, R77, R77, R28, 0x1c1f ;  /* 0x001c1f1c4d4d7589 */ /* 0x000e2200000e0000 */
[----:B------:R-:W-:Y:S01]  /*85d0*/  IMAD.MOV.U32 R199, RZ, RZ, R195 ;  /* 0x000000ffffc77224 */ /* 0x000fe200078e00c3 */
[----:B------:R-:W-:Y:S02]  /*85e0*/  F2FP.BF16.F32.PACK_AB R98, R103, R98 ;  /* 0x000000626762723e */ /* 0x000fe400000010ff */
[----:B------:R-:W0:Y:S01]  /*85f0*/  SHFL.IDX PT, R79, R79, R28, 0x1c1f ;  /* 0x001c1f1c4f4f7589 */ /* 0x000e2200000e0000 */
[----:B------:R-:W-:-:S03]  /*8600*/  SEL R88, R75, R82, P0 ;  /* 0x000000524b587207 */ /* 0x000fc60000000000 */
[----:B------:R-:W-:Y:S01]  /*8610*/  SHFL.IDX PT, R60, R60, R201, 0x1c1f ;  /* 0x001c1fc93c3c7589 */ /* 0x000fe200000e0000 */
[----:B------:R-:W-:-:S03]  /*8620*/  F2FP.BF16.F32.PACK_AB R73, R116, R73 ;  /* 0x000000497449723e */ /* 0x000fc600000010ff */
[----:B------:R-:W-:Y:S01]  /*8630*/  SHFL.IDX PT, R86, R86, R201, 0x1c1f ;  /* 0x001c1fc956567589 */ /* 0x000fe200000e0000 */
[----:B------:R-:W-:-:S03]  /*8640*/  F2FP.BF16.F32.PACK_AB R104, R117, R104 ;  /* 0x000000687568723e */ /* 0x000fc600000010ff */
[----:B------:R2:W0:Y:S01]  /*8650*/  SHFL.IDX PT, R59, R33, R28, 0x1c1f ;  /* 0x001c1f1c213b7589 */ /* 0x00042200000e0000 */
[----:B------:R-:W-:-:S03]  /*8660*/  F2FP.BF16.F32.PACK_AB R115, R126, R115 ;  /* 0x000000737e73723e */ /* 0x000fc600000010ff */
[----:B------:R-:W0:Y:S01]  /*8670*/  SHFL.IDX PT, R85, R85, R28, 0x1c1f ;  /* 0x001c1f1c55557589 */ /* 0x000e2200000e0000 */
[----:B------:R-:W-:Y:S02]  /*8680*/  F2FP.BF16.F32.PACK_AB R122, R127, R122 ;  /* 0x0000007a7f7a723e */ /* 0x000fe400000010ff */
[----:B------:R-:W-:Y:S01]  /*8690*/  SEL R75, R82, R75, P0 ;  /* 0x0000004b524b7207 */ /* 0x000fe20000000000 */
[----:B------:R-:W-:Y:S01]  /*86a0*/  IMAD R3, R102, R3, UR41 ;  /* 0x0000002966037e24 */ /* 0x000fe2000f8e0203 */
[----:B------:R-:W-:Y:S02]  /*86b0*/  F2FP.BF16.F32.PACK_AB R99, R110, R99 ;  /* 0x000000636e63723e */ /* 0x000fe400000010ff */
[----:B------:R-:W-:Y:S02]  /*86c0*/  F2FP.BF16.F32.PACK_AB R106, R111, R106 ;  /* 0x0000006a6f6a723e */ /* 0x000fe400000010ff */
[----:B------:R-:W-:Y:S02]  /*86d0*/  F2FP.BF16.F32.PACK_AB R107, R118, R107 ;  /* 0x0000006b766b723e */ /* 0x000fe400000010ff */
[----:B------:R-:W-:-:S02]  /*86e0*/  F2FP.BF16.F32.PACK_AB R114, R119, R114 ;  /* 0x000000727772723e */ /* 0x000fc400000010ff */
[----:B------:R-:W-:Y:S02]  /*86f0*/  F2FP.BF16.F32.PACK_AB R81, R124, R81 ;  /* 0x000000517c51723e */ /* 0x000fe400000010ff */
[----:B------:R-:W-:Y:S02]  /*8700*/  F2FP.BF16.F32.PACK_AB R112, R125, R112 ;  /* 0x000000707d70723e */ /* 0x000fe400000010ff */
        /* <DEDUP_REMOVED lines=12> */
[----:B------:R-:W-:Y:S02]  /*87d0*/  SEL R82, R83, R90, P0 ;  /* 0x0000005a53527207 */ /* 0x000fe40000000000 */
[----:B------:R-:W-:Y:S02]  /*87e0*/  SEL R83, R90, R83, P0 ;  /* 0x000000535a537207 */ /* 0x000fe40000000000 */
[----:B------:R-:W-:Y:S02]  /*87f0*/  SEL R90, R91, R98, P0 ;  /* 0x000000625b5a7207 */ /* 0x000fe40000000000 */
[----:B------:R-:W-:-:S02]  /*8800*/  MOV R198, R198 ;  /* 0x000000c600c67202 */ /* 0x000fc40000000f00 */
[----:B------:R-:W-:Y:S02]  /*8810*/  SEL R40, R73, R104, P0 ;  /* 0x0000006849287207 */ /* 0x000fe40000000000 */
[----:B------:R-:W-:Y:S02]  /*8820*/  SEL R91, R98, R91, P0 ;  /* 0x0000005b625b7207 */ /* 0x000fe40000000000 */
[----:B------:R-:W-:Y:S02]  /*8830*/  SEL R42, R115, R122, P0 ;  /* 0x0000007a732a7207 */ /* 0x000fe40000000000 */
[----:B--2---:R-:W-:Y:S02]  /*8840*/  SEL R33, R78, R31, P0 ;  /* 0x0000001f4e217207 */ /* 0x004fe40000000000 */
[----:B------:R-:W-:Y:S01]  /*8850*/  SEL R35, R31, R78, P0 ;  /* 0x0000004e1f237207 */ /* 0x000fe20000000000 */
[----:B------:R-:W-:Y:S01]  /*8860*/  BAR.SYNC.DEFER_BLOCKING 0x1, 0x100 ;  /* 0x0044000000007b1d */ /* 0x000fe20000010000 */
[----:B------:R-:W-:-:S02]  /*8870*/  SEL R24, R36, R29, P0 ;  /* 0x0000001d24187207 */ /* 0x000fc40000000000 */
[----:B------:R-:W-:Y:S02]  /*8880*/  SEL R26, R29, R36, P0 ;  /* 0x000000241d1a7207 */ /* 0x000fe40000000000 */
[----:B------:R-:W-:Y:S02]  /*8890*/  SEL R73, R104, R73, P0 ;  /* 0x0000004968497207 */ /* 0x000fe40000000000 */
[----:B------:R-:W-:Y:S02]  /*88a0*/  SEL R70, R81, R112, P0 ;  /* 0x0000007051467207 */ /* 0x000fe40000000000 */
[----:B------:R-:W-:Y:S02]  /*88b0*/  SEL R53, R120, R89, P0 ;  /* 0x0000005978357207 */ /* 0x000fe40000000000 */
[----:B------:R-:W-:Y:S02]  /*88c0*/  SEL R72, R97, R128, P0 ;  /* 0x0000008061487207 */ /* 0x000fe40000000000 */
[----:B------:R-:W-:-:S02]  /*88d0*/  SEL R76, R105, R136, P0 ;  /* 0x00000088694c7207 */ /* 0x000fc40000000000 */
[----:B------:R-:W-:Y:S02]  /*88e0*/  SEL R92, R99, R106, P0 ;  /* 0x0000006a635c7207 */ /* 0x000fe40000000000 */
[----:B------:R-:W-:Y:S02]  /*88f0*/  SEL R94, R107, R114, P0 ;  /* 0x000000726b5e7207 */ /* 0x000fe40000000000 */
[----:B------:R-:W-:Y:S02]  /*8900*/  SEL R115, R122, R115, P0 ;  /* 0x000000737a737207 */ /* 0x000fe40000000000 */
[----:B------:R-:W-:Y:S02]  /*8910*/  SEL R96, R121, R130, P0 ;  /* 0x0000008279607207 */ /* 0x000fe40000000000 */
[----:B------:R-:W-:Y:S02]  /*8920*/  SEL R98, R123, R138, P0 ;  /* 0x0000008a7b627207 */ /* 0x000fe40000000000 */
[----:B------:R-:W-:-:S02]  /*8930*/  SEL R100, R129, R144, P0 ;  /* 0x0000009081647207 */ /* 0x000fc40000000000 */
[----:B---3--:R-:W-:Y:S02]  /*8940*/  SEL R29, R66, R67, P0 ;  /* 0x00000043421d7207 */ /* 0x008fe40000000000 */
[----:B------:R-:W-:Y:S01]  /*8950*/  SEL R31, R67, R66, P0 ;  /* 0x00000042431f7207 */ /* 0x000fe20000000000 */
[----:B------:R-:W-:Y:S01]  /*8960*/  IMAD R66, R3, 0x80, R220 ;  /* 0x0000008003427824 */ /* 0x000fe200078e02dc */
[----:B------:R-:W-:Y:S02]  /*8970*/  SEL R81, R112, R81, P0 ;  /* 0x0000005170517207 */ /* 0x000fe40000000000 */
[----:B------:R-:W-:Y:S02]  /*8980*/  SEL R97, R128, R97, P0 ;  /* 0x0000006180617207 */ /* 0x000fe40000000000 */
[----:B------:R-:W-:Y:S02]  /*8990*/  SEL R105, R136, R105, P0 ;  /* 0x0000006988697207 */ /* 0x000fe40000000000 */
[----:B------:R-:W-:-:S02]  /*89a0*/  SEL R99, R106, R99, P0 ;  /* 0x000000636a637207 */ /* 0x000fc40000000000 */
[----:B------:R-:W-:Y:S02]  /*89b0*/  SEL R107, R114, R107, P0 ;  /* 0x0000006b726b7207 */ /* 0x000fe40000000000 */
[----:B------:R-:W-:Y:S02]  /*89c0*/  SEL R121, R130, R121, P0 ;  /* 0x0000007982797207 */ /* 0x000fe40000000000 */
[----:B------:R-:W-:Y:S02]  /*89d0*/  SEL R123, R138, R123, P0 ;  /* 0x0000007b8a7b7207 */ /* 0x000fe40000000000 */
[----:B------:R-:W-:Y:S01]  /*89e0*/  SEL R129, R144, R129, P0 ;  /* 0x0000008190817207 */ /* 0x000fe20000000000 */
[----:B------:R4:W-:Y:S01]  /*89f0*/  STSM.16.M88.4 [R198], R32 ;  /* 0x00000020c6007844 */ /* 0x0009e20000000200 */
[----:B------:R-:W-:Y:S01]  /*8a00*/  UIMAD UR7, UR12, UR10, URZ ;  /* 0x0000000a0c0772a4 */ /* 0x000fe2000f8e023f */
[----:B------:R-:W-:Y:S02]  /*8a10*/  SEL R25, R80, R27, P0 ;  /* 0x0000001b50197207 */ /* 0x000fe40000000000 */
[----:B------:R-:W-:Y:S01]  /*8a20*/  SHFL.IDX PT, R9, R70, R201, 0x1c1f ;  /* 0x001c1fc946097589 */ /* 0x000fe200000e0000 */
[----:B------:R-:W-:-:S03]  /*8a30*/  MOV R174, R174 ;  /* 0x000000ae00ae7202 */ /* 0x000fc60000000f00 */
[----:B------:R-:W-:Y:S01]  /*8a40*/  SHFL.IDX PT, R7, R72, R201, 0x1c1f ;  /* 0x001c1fc948077589 */ /* 0x000fe200000e0000 */
[----:B------:R-:W-:-:S03]  /*8a50*/  SEL R27, R27, R80, P0 ;  /* 0x000000501b1b7207 */ /* 0x000fc60000000000 */
[----:B------:R-:W-:Y:S01]  /*8a60*/  SHFL.IDX PT, R5, R76, R201, 0x1c1f ;  /* 0x001c1fc94c057589 */ /* 0x000fe200000e0000 */
[----:B------:R-:W-:-:S03]  /*8a70*/  MOV R186, R186 ;  /* 0x000000ba00ba7202 */ /* 0x000fc60000000f00 */
[----:B------:R-:W-:Y:S01]  /*8a80*/  SHFL.IDX PT, R45, R92, R201, 0x1c1f ;  /* 0x001c1fc95c2d7589 */ /* 0x000fe200000e0000 */
[----:B----4-:R-:W-:-:S03]  /*8a90*/  @P3 IMAD.HI.U32 R32, R66, R63, RZ ;  /* 0x0000003f42203227 */ /* 0x010fc600078e00ff */
[----:B------:R-:W-:Y:S01]  /*8aa0*/  SHFL.IDX PT, R43, R94, R201, 0x1c1f ;  /* 0x001c1fc95e2b7589 */ /* 0x000fe200000e0000 */
[----:B------:R-:W-:-:S03]  /*8ab0*/  UIMAD.WIDE.U32 UR8, UR5, UR10, URZ ;  /* 0x0000000a050872a5 */ /* 0x000fc6000f8e003f */
[----:B------:R-:W-:Y:S01]  /*8ac0*/  SHFL.IDX PT, R62, R62, R201, 0x1c1f ;  /* 0x001c1fc93e3e7589 */ /* 0x000fe200000e0000 */
[----:B------:R-:W-:-:S03]  /*8ad0*/  UIMAD UR7, UR5, UR11, UR7 ;  /* 0x0000000b050772a4 */ /* 0x000fc6000f8e0207 */
[----:B------:R-:W-:Y:S01]  /*8ae0*/  SHFL.IDX PT, R88, R88, R201, 0x1c1f ;  /* 0x001c1fc958587589 */ /* 0x000fe200000e0000 */
[----:B------:R-:W-:-:S03]  /*8af0*/  IMAD.MOV.U32 R63, RZ, RZ, R66 ;  /* 0x000000ffff3f7224 */ /* 0x000fc600078e0042 */
[----:B------:R-:W2:Y:S04]  /*8b00*/  SHFL.IDX PT, R61, R61, R28, 0x1c1f ;  /* 0x001c1f1c3d3d7589 */ /* 0x000ea800000e0000 */
[----:B------:R-:W-:Y:S04]  /*8b10*/  SHFL.IDX PT, R69, R69, R28, 0x1c1f ;  /* 0x001c1f1c45457589 */ /* 0x000fe800000e0000 */
[----:B------:R-:W-:Y:S04]  /*8b20*/  SHFL.IDX PT, R73, R73, R28, 0x1c1f ;  /* 0x001c1f1c49497589 */ /* 0x000fe800000e0000 */
[----:B------:R-:W-:Y:S04]  /*8b30*/  SHFL.IDX PT, R52, R81, R28, 0x1c1f ;  /* 0x001c1f1c51347589 */ /* 0x000fe800000e0000 */
[----:B------:R-:W-:Y:S04]  /*8b40*/  SHFL.IDX PT, R53, R53, R28, 0x1c1f ;  /* 0x001c1f1c35357589 */ /* 0x000fe800000e0000 */
[----:B------:R-:W-:Y:S04]  /*8b50*/  SHFL.IDX PT, R50, R97, R28, 0x1c1f ;  /* 0x001c1f1c61327589 */ /* 0x000fe800000e0000 */
[----:B------:R-:W-:Y:S04]  /*8b60*/  SHFL.IDX PT, R48, R105, R28, 0x1c1f ;  /* 0x001c1f1c69307589 */ /* 0x000fe800000e0000 */
[----:B------:R-:W3:Y:S04]  /*8b70*/  SHFL.IDX PT, R75, R75, R28, 0x1c1f ;  /* 0x001c1f1c4b4b7589 */ /* 0x000ee800000e0000 */
[----:B------:R-:W-:Y:S04]  /*8b80*/  SHFL.IDX PT, R83, R83, R28, 0x1c1f ;  /* 0x001c1f1c53537589 */ /* 0x000fe800000e0000 */
[----:B------:R-:W-:Y:S04]  /*8b90*/  SHFL.IDX PT, R91, R91, R28, 0x1c1f ;  /* 0x001c1f1c5b5b7589 */ /* 0x000fe800000e0000 */
[----:B------:R-:W-:Y:S04]  /*8ba0*/  SHFL.IDX PT, R70, R99, R28, 0x1c1f ;  /* 0x001c1f1c63467589 */ /* 0x000fe800000e0000 */
[----:B------:R-:W-:Y:S04]  /*8bb0*/  SHFL.IDX PT, R72, R107, R28, 0x1c1f ;  /* 0x001c1f1c6b487589 */ /* 0x000fe800000e0000 */
[----:B------:R-:W-:Y:S04]  /*8bc0*/  SHFL.IDX PT, R115, R115, R28, 0x1c1f ;  /* 0x001c1f1c73737589 */ /* 0x000fe800000e0000 */
[----:B------:R-:W-:Y:S04]  /*8bd0*/  SHFL.IDX PT, R76, R121, R28, 0x1c1f ;  /* 0x001c1f1c794c7589 */ /* 0x000fe800000e0000 */
[----:B------:R-:W-:Y:S04]  /*8be0*/  SHFL.IDX PT, R92, R123, R28, 0x1c1f ;  /* 0x001c1f1c7b5c7589 */ /* 0x000fe800000e0000 */
[----:B------:R4:W-:Y:S01]  /*8bf0*/  SHFL.IDX PT, R94, R129, R28, 0x1c1f ;  /* 0x001c1f1c815e7589 */ /* 0x0009e200000e0000 */
[----:B-1----:R-:W-:Y:S01]  /*8c00*/  @P3 SHF.R.U32.HI R63, RZ, R65, R32 ;  /* 0x00000041ff3f3219 */ /* 0x002fe20000011620 */
[----:B------:R-:W-:-:S02]  /*8c10*/  ULDC.64 UR10, c[0x0][0xb98] ;  /* 0x0002e600000a7ab9 */ /* 0x000fc40000000a00 */
[----:B------:R-:W1:Y:S01]  /*8c20*/  SHFL.IDX PT, R82, R82, R201, 0x1c1f ;  /* 0x001c1fc952527589 */ /* 0x000e6200000e0000 */
[----:B------:R-:W-:Y:S01]  /*8c30*/  SEL R36, R38, R39, P0 ;  /* 0x0000002726247207 */ /* 0x000fe20000000000 */
[----:B------:R-:W-:Y:S01]  /*8c40*/  UIADD3 UR9, UR9, UR7, URZ ;  /* 0x0000000709097290 */ /* 0x000fe2000fffe03f */
[----:B----4-:R-:W-:Y:S01]  /*8c50*/  SEL R28, R30, R37, P0 ;  /* 0x000000251e1c7207 */ /* 0x010fe20000000000 */
[----:B------:R0:W-:Y:S01]  /*8c60*/  STSM.16.M88.4 [R174], R24 ;  /* 0x00000018ae007844 */ /* 0x0001e20000000200 */
[----:B------:R-:W-:Y:S01]  /*8c70*/  SEL R30, R37, R30, P0 ;  /* 0x0000001e251e7207 */ /* 0x000fe20000000000 */
[----:B------:R-:W-:Y:S01]  /*8c80*/  UIMAD UR7, UR4, UR10, URZ ;  /* 0x0000000a040772a4 */ /* 0x000fe2000f8e023f */
[----:B------:R-:W-:Y:S01]  /*8c90*/  SEL R38, R39, R38, P0 ;  /* 0x0000002627267207 */ /* 0x000fe20000000000 */
[----:B------:R-:W4:Y:S01]  /*8ca0*/  SHFL.IDX PT, R44, R44, R201, 0x1c1f ;  /* 0x001c1fc92c2c7589 */ /* 0x000f2200000e0000 */
[----:B------:R-:W-:Y:S02]  /*8cb0*/  SEL R37, R84, R71, P0 ;  /* 0x0000004754257207 */ /* 0x000fe40000000000 */
[----:B------:R-:W-:Y:S01]  /*8cc0*/  MOV R188, R188 ;  /* 0x000000bc00bc7202 */ /* 0x000fe20000000f00 */
[----:B------:R2:W-:Y:S01]  /*8cd0*/  STSM.16.M88.4 [R186], R28 ;  /* 0x0000001cba007844 */ /* 0x0005e20000000200 */
[----:B------:R-:W-:Y:S01]  /*8ce0*/  SEL R39, R71, R84, P0 ;  /* 0x0000005447277207 */ /* 0x000fe20000000000 */
[----:B------:R-:W-:Y:S01]  /*8cf0*/  UIMAD UR7, UR40, UR11, UR7 ;  /* 0x0000000b280772a4 */ /* 0x000fe2000f8e0207 */
[----:B------:R-:W-:Y:S01]  /*8d00*/  MOV R190, R190 ;  /* 0x000000be00be7202 */ /* 0x000fe20000000f00 */
[----:B------:R-:W4:Y:S01]  /*8d10*/  SHFL.IDX PT, R90, R90, R201, 0x1c1f ;  /* 0x001c1fc95a5a7589 */ /* 0x000f2200000e0000 */
[----:B------:R-:W-:-:S02]  /*8d20*/  SEL R46, R89, R120, P0 ;  /* 0x00000078592e7207 */ /* 0x000fc40000000000 */
[----:B------:R-:W-:Y:S01]  /*8d30*/  MOV R180, R180 ;  /* 0x000000b400b47202 */ /* 0x000fe20000000f00 */
[----:B------:R-:W4:Y:S01]  /*8d40*/  SHFL.IDX PT, R40, R40, R201, 0x1c1f ;  /* 0x001c1fc928287589 */ /* 0x000f2200000e0000 */
[----:B0-----:R-:W-:Y:S01]  /*8d50*/  SEL R24, R54, R55, P0 ;  /* 0x0000003736187207 */ /* 0x001fe20000000000 */
[----:B------:R-:W-:Y:S01]  /*8d60*/  IMAD.X R21, RZ, RZ, R193, P1 ;  /* 0x000000ffff157224 */ /* 0x000fe200008e06c1 */
[----:B------:R-:W-:Y:S01]  /*8d70*/  SEL R26, R55, R54, P0 ;  /* 0x00000036371a7207 */ /* 0x000fe20000000000 */
[----:B------:R-:W-:Y:S01]  /*8d80*/  SHFL.IDX PT, R42, R42, R201, 0x1c1f ;  /* 0x001c1fc92a2a7589 */ /* 0x000fe200000e0000 */
[----:B------:R-:W-:Y:S02]  /*8d90*/  SEL R25, R74, R77, P0 ;  /* 0x0000004d4a197207 */ /* 0x000fe40000000000 */
[----:B------:R-:W-:Y:S01]  /*8da0*/  LOP3.LUT R164, R165, 0x380, RZ, 0xc0, !PT ;  /* 0x00000380a5a47812 */ /* 0x000fe200078ec0ff */
[----:B------:R-:W-:Y:S01]  /*8db0*/  SHFL.IDX PT, R47, R96, R201, 0x1c1f ;  /* 0x001c1fc9602f7589 */ /* 0x000fe200000e0000 */
[----:B--2---:R-:W-:-:S02]  /*8dc0*/  SEL R28, R56, R57, P0 ;  /* 0x00000039381c7207 */ /* 0x004fc40000000000 */
[----:B------:R-:W-:Y:S01]  /*8dd0*/  MOV R184, R184 ;  /* 0x000000b800b87202 */ /* 0x000fe20000000f00 */
[----:B------:R-:W-:Y:S01]  /*8de0*/  SHFL.IDX PT, R13, R98, R201, 0x1c1f ;  /* 0x001c1fc9620d7589 */ /* 0x000fe200000e0000 */
[----:B------:R-:W-:Y:S01]  /*8df0*/  SEL R30, R57, R56, P0 ;  /* 0x00000038391e7207 */ /* 0x000fe20000000000 */
[----:B------:R-:W-:Y:S01]  /*8e00*/  IMAD.MOV R57, RZ, RZ, -R63 ;  /* 0x000000ffff397224 */ /* 0x000fe200078e0a3f */
[----:B------:R-:W-:Y:S01]  /*8e10*/  SEL R27, R77, R74, P0 ;  /* 0x0000004a4d1b7207 */ /* 0x000fe20000000000 */
[----:B------:R-:W-:Y:S01]  /*8e20*/  SHFL.IDX PT, R51, R100, R201, 0x1c1f ;  /* 0x001c1fc964337589 */ /* 0x000fe200000e0000 */
[----:B------:R-:W-:Y:S02]  /*8e30*/  SEL R29, R68, R79, P0 ;  /* 0x0000004f441d7207 */ /* 0x000fe40000000000 */
[----:B------:R-:W-:Y:S02]  /*8e40*/  MOV R182, R182 ;  /* 0x000000b600b67202 */ /* 0x000fe40000000f00 */
[----:B------:R-:W-:-:S02]  /*8e50*/  MOV R160, R160 ;  /* 0x000000a000a07202 */ /* 0x000fc40000000f00 */
[----:B------:R-:W-:Y:S01]  /*8e60*/  MOV R176, R176 ;  /* 0x000000b000b07202 */ /* 0x000fe20000000f00 */
[----:B------:R-:W-:Y:S01]  /*8e70*/  IMAD.X R195, RZ, RZ, R193, P2 ;  /* 0x000000ffffc37224 */ /* 0x000fe200010e06c1 */
[----:B------:R-:W-:Y:S01]  /*8e80*/  SEL R31, R79, R68, P0 ;  /* 0x000000444f1f7207 */ /* 0x000fe20000000000 */
[----:B------:R-:W-:Y:S01]  /*8e90*/  UIMAD.WIDE.U32 UR8, UR40, UR10, UR8 ;  /* 0x0000000a280872a5 */ /* 0x000fe2000f8e0008 */
[----:B------:R-:W-:Y:S02]  /*8ea0*/  SEL R32, R60, R59, P0 ;  /* 0x0000003b3c207207 */ /* 0x000fe40000000000 */
[----:B------:R-:W-:Y:S02]  /*8eb0*/  SEL R34, R59, R60, P0 ;  /* 0x0000003c3b227207 */ /* 0x000fe40000000000 */
[----:B------:R-:W-:Y:S02]  /*8ec0*/  SEL R33, R86, R85, P0 ;  /* 0x0000005556217207 */ /* 0x000fe40000000000 */
[----:B------:R-:W-:Y:S01]  /*8ed0*/  SEL R35, R85, R86, P0 ;  /* 0x0000005655237207 */ /* 0x000fe20000000000 */
[----:B------:R0:W-:Y:S01]  /*8ee0*/  STSM.16.M88.4 [R12], R36 ;  /* 0x000000240c007844 */ /* 0x0001e20000000200 */
[----:B------:R-:W-:Y:S01]  /*8ef0*/  IMAD R57, R0, R57, R66 ;  /* 0x0000003900397224 */ /* 0x000fe200078e0242 */
[----:B------:R-:W-:Y:S01]  /*8f00*/  ULDC.64 UR10, c[0x0][0xb88] ;  /* 0x0002e200000a7ab9 */ /* 0x000fe20000000a00 */
[----:B------:R-:W-:Y:S01]  /*8f10*/  MOV R178, R178 ;  /* 0x000000b200b27202 */ /* 0x000fe20000000f00 */
[----:B------:R-:W-:Y:S01]  /*8f20*/  STSM.16.M88.4 [R188], R24 ;  /* 0x00000018bc007844 */ /* 0x000fe20000000200 */
[----:B------:R-:W-:Y:S01]  /*8f30*/  IADD3 R54, P1, R63, UR8, RZ ;  /* 0x000000083f367c10 */ /* 0x000fe2000ff3e0ff */
[----:B------:R-:W2:Y:S02]  /*8f40*/  @P3 LDC R65, c[0x0][0xbf0] ;  /* 0x0002fc00ff413b82 */ /* 0x000ea40000000800 */
[----:B------:R-:W-:Y:S04]  /*8f50*/  STSM.16.M88.4 [R190], R28 ;  /* 0x0000001cbe007844 */ /* 0x000fe80000000200 */
[----:B------:R-:W2:Y:S04]  /*8f60*/  SHFL.IDX PT, R46, R46, R201, 0x1c1f ;  /* 0x001c1fc92e2e7589 */ /* 0x000ea800000e0000 */
[----:B------:R1:W-:Y:S01]  /*8f70*/  STSM.16.M88.4 [R180], R32 ;  /* 0x00000020b4007844 */ /* 0x0003e20000000200 */
[----:B0-----:R-:W-:-:S02]  /*8f80*/  SHF.R.S32.HI R12, RZ, 0x1f, R57 ;  /* 0x0000001fff0c7819 */ /* 0x001fc40000011439 */
[----:B------:R-:W-:Y:S02]  /*8f90*/  SEL R36, R62, R61, P0 ;  /* 0x0000003d3e247207 */ /* 0x000fe40000000000 */
[----:B------:R-:W-:Y:S01]  /*8fa0*/  SEL R38, R61, R62, P0 ;  /* 0x0000003e3d267207 */ /* 0x000fe20000000000 */
[----:B------:R-:W-:Y:S01]  /*8fb0*/  IMAD R12, R12, UR10, RZ ;  /* 0x0000000a0c0c7c24 */ /* 0x000fe2000f8e02ff */
[----:B---3--:R-:W-:Y:S02]  /*8fc0*/  SEL R37, R88, R75, P0 ;  /* 0x0000004b58257207 */ /* 0x008fe40000000000 */
[----:B------:R-:W-:Y:S01]  /*8fd0*/  SEL R39, R75, R88, P0 ;  /* 0x000000584b277207 */ /* 0x000fe20000000000 */
[----:B-1----:R-:W-:Y:S01]  /*8fe0*/  IMAD.U32 R33, RZ, RZ, UR7 ;  /* 0x00000007ff217e24 */ /* 0x002fe2000f8e00ff */
[----:B------:R-:W-:Y:S02]  /*8ff0*/  SHF.R.S32.HI R32, RZ, 0x1f, R63 ;  /* 0x0000001fff207819 */ /* 0x000fe4000001143f */
[----:B------:R-:W-:-:S02]  /*9000*/  SEL R24, R49, R58, P0 ;  /* 0x0000003a31187207 */ /* 0x000fc40000000000 */
[----:B------:R-:W-:Y:S02]  /*9010*/  SEL R26, R58, R49, P0 ;  /* 0x000000313a1a7207 */ /* 0x000fe40000000000 */
[----:B------:R-:W-:Y:S02]  /*9020*/  SEL R25, R82, R83, P0 ;  /* 0x0000005352197207 */ /* 0x000fe40000000000 */
[----:B------:R-:W-:Y:S02]  /*9030*/  SEL R27, R83, R82, P0 ;  /* 0x00000052531b7207 */ /* 0x000fe40000000000 */
[----:B------:R-:W-:Y:S01]  /*9040*/  SHF.R.U64 R164, R164, 0x3, RZ ;  /* 0x00000003a4a47819 */ /* 0x000fe200000012ff */
[----:B------:R-:W-:Y:S01]  /*9050*/  STSM.16.M88.4 [R184], R36 ;  /* 0x00000024b8007844 */ /* 0x000fe20000000200 */
[----:B------:R-:W-:Y:S01]  /*9060*/  IADD3.X R55, R32, UR9, R33, P1, !PT ;  /* 0x0000000920377c10 */ /* 0x000fe20008ffe421 */
[----:B------:R-:W-:Y:S01]  /*9070*/  IMAD R49, R57, UR11, R12 ;  /* 0x0000000b39317c24 */ /* 0x000fe2000f8e020c */
[----:B------:R-:W-:-:S02]  /*9080*/  SEL R32, R41, R64, P0 ;  /* 0x0000004029207207 */ /* 0x000fc40000000000 */
[----:B------:R-:W-:Y:S01]  /*9090*/  SEL R34, R64, R41, P0 ;  /* 0x0000002940227207 */ /* 0x000fe20000000000 */
[----:B------:R-:W-:Y:S01]  /*90a0*/  IMAD.WIDE.U32 R54, R57, UR10, R54 ;  /* 0x0000000a39367c25 */ /* 0x000fe2000f8e0036 */
[----:B------:R-:W-:Y:S01]  /*90b0*/  LOP3.LUT R164, R164, R165, RZ, 0x3c, !PT ;  /* 0x000000a5a4a47212 */ /* 0x000fe200078e3cff */
[----:B------:R0:W-:Y:S01]  /*90c0*/  STSM.16.M88.4 [R182], R24 ;  /* 0x00000018b6007844 */ /* 0x0001e20000000200 */
[----:B------:R-:W-:Y:S01]  /*90d0*/  ULDC UR7, c[0x0][0xa88] ;  /* 0x0002a20000077ab9 */ /* 0x000fe20000000800 */
[----:B------:R-:W-:Y:S01]  /*90e0*/  IMAD R41, R3, 0x80, R218 ;  /* 0x0000008003297824 */ /* 0x000fe200078e02da */
[----:B------:R-:W-:Y:S01]  /*90f0*/  ULDC.64 UR8, c[0x0][0xb50] ;  /* 0x0002d40000087ab9 */ /* 0x000fe20000000a00 */
[----:B------:R-:W-:Y:S01]  /*9100*/  IMAD.X R165, RZ, RZ, R193, P4 ;  /* 0x000000ffffa57224 */ /* 0x000fe200020e06c1 */
[----:B------:R-:W-:Y:S01]  /*9110*/  LEA R12, P4, R54, UR8, 0x2 ;  /* 0x00000008360c7c11 */ /* 0x000fe2000f8810ff */
[----:B------:R-:W-:Y:S01]  /*9120*/  IMAD R60, R0, UR7, RZ ;  /* 0x00000007003c7c24 */ /* 0x000fe2000f8e02ff */
[----:B----4-:R-:W-:Y:S01]  /*9130*/  SEL R28, R44, R69, P0 ;  /* 0x000000452c1c7207 */ /* 0x010fe20000000000 */
[----:B------:R-:W1:Y:S01]  /*9140*/  @P3 LDC R63, c[0x0][0xbec] ;  /* 0x0002fb00ff3f3b82 */ /* 0x000e620000000800 */
[----:B------:R-:W-:Y:S01]  /*9150*/  SEL R30, R69, R44, P0 ;  /* 0x0000002c451e7207 */ /* 0x000fe20000000000 */
[----:B------:R-:W-:Y:S01]  /*9160*/  ULDC.64 UR10, c[0x0][0xae8] ;  /* 0x0002ba00000a7ab9 */ /* 0x000fe20000000a00 */
[----:B------:R-:W-:-:S02]  /*9170*/  SEL R29, R90, R91, P0 ;  /* 0x0000005b5a1d7207 */ /* 0x000fc40000000000 */
[----:B------:R-:W-:Y:S01]  /*9180*/  SEL R31, R91, R90, P0 ;  /* 0x0000005a5b1f7207 */ /* 0x000fe20000000000 */
[----:B0-----:R-:W-:Y:S01]  /*9190*/  IMAD.IADD R27, R55, 0x1, R49 ;  /* 0x00000001371b7824 */ /* 0x001fe200078e0231 */
[----:B------:R-:W-:Y:S01]  /*91a0*/  LOP3.LUT P1, RZ, R216, 0x3, RZ, 0xc0, !PT ;  /* 0x00000003d8ff7812 */ /* 0x000fe2000782c0ff */
[----:B------:R-:W-:Y:S01]  /*91b0*/  VIADD R25, R41, 0x8 ;  /* 0x0000000829197836 */ /* 0x000fe20000000000 */
[----:B------:R-:W-:Y:S02]  /*91c0*/  SEL R33, R45, R70, P0 ;  /* 0x000000462d217207 */ /* 0x000fe40000000000 */
[----:B------:R-:W-:Y:S02]  /*91d0*/  SEL R35, R70, R45, P0 ;  /* 0x0000002d46237207 */ /* 0x000fe40000000000 */
[----:B------:R-:W-:Y:S01]  /*91e0*/  LEA.HI.X R54, R54, UR9, R27, 0x2, P4 ;  /* 0x0000000936367c11 */ /* 0x000fe2000a0f141b */
[----:B------:R-:W-:Y:S01]  /*91f0*/  STSM.16.M88.4 [R160], R28 ;  /* 0x0000001ca0007844 */ /* 0x000fe20000000200 */
[----:B------:R-:W-:-:S02]  /*9200*/  ISETP.GE.OR P2, PT, R41, R60, P1 ;  /* 0x0000003c2900720c */ /* 0x000fc40000f46670 */
[----:B------:R-:W-:Y:S01]  /*9210*/  ISETP.GE.OR P1, PT, R25, R60, P1 ;  /* 0x0000003c1900720c */ /* 0x000fe20000f26670 */
[----:B------:R0:W-:Y:S01]  /*9220*/  STSM.16.M88.4 [R176], R32 ;  /* 0x00000020b0007844 */ /* 0x0001e20000000200 */
[----:B------:R-:W-:Y:S02]  /*9230*/  SEL R24, R40, R73, P0 ;  /* 0x0000004928187207 */ /* 0x000fe40000000000 */
[----:B------:R-:W-:Y:S02]  /*9240*/  SEL R26, R73, R40, P0 ;  /* 0x00000028491a7207 */ /* 0x000fe40000000000 */
[----:B------:R-:W-:Y:S02]  /*9250*/  SEL R25, R43, R72, P0 ;  /* 0x000000482b197207 */ /* 0x000fe40000000000 */
[----:B------:R-:W-:Y:S01]  /*9260*/  SEL R27, R72, R43, P0 ;  /* 0x0000002b481b7207 */ /* 0x000fe20000000000 */
[----:B------:R-:W-:Y:S01]  /*9270*/  SHFL.IDX PT, R57, R54, RZ, 0x1c1f ;  /* 0x001c1fff36397589 */ /* 0x000fe200000e0000 */
[----:B--2---:R-:W-:-:S02]  /*9280*/  SEL R44, R46, R53, P0 ;  /* 0x000000352e2c7207 */ /* 0x004fc40000000000 */
[----:B------:R-:W-:Y:S01]  /*9290*/  SEL R45, R47, R76, P0 ;  /* 0x0000004c2f2d7207 */ /* 0x000fe20000000000 */
[----:B------:R2:W-:Y:S01]  /*92a0*/  SHFL.IDX PT, R59, R54, 0x1, 0x1c1f ;  /* 0x003c1f00363b7f89 */ /* 0x0005e200000e0000 */
[----:B------:R-:W-:Y:S02]  /*92b0*/  SEL R46, R53, R46, P0 ;  /* 0x0000002e352e7207 */ /* 0x000fe40000000000 */
[----:B------:R-:W-:Y:S02]  /*92c0*/  SEL R47, R76, R47, P0 ;  /* 0x0000002f4c2f7207 */ /* 0x000fe40000000000 */
[----:B0-----:R-:W-:Y:S02]  /*92d0*/  SEL R32, R9, R52, P0 ;  /* 0x0000003409207207 */ /* 0x001fe40000000000 */
[----:B------:R-:W-:Y:S02]  /*92e0*/  SEL R34, R52, R9, P0 ;  /* 0x0000000934227207 */ /* 0x000fe40000000000 */
[----:B------:R-:W-:-:S02]  /*92f0*/  SEL R33, R42, R115, P0 ;  /* 0x000000732a217207 */ /* 0x000fc40000000000 */
[----:B------:R-:W-:Y:S02]  /*9300*/  SEL R35, R115, R42, P0 ;  /* 0x0000002a73237207 */ /* 0x000fe40000000000 */
[----:B------:R-:W-:Y:S02]  /*9310*/  SEL R52, R7, R50, P0 ;  /* 0x0000003207347207 */ /* 0x000fe40000000000 */
[----:B--2---:R-:W-:Y:S02]  /*9320*/  SEL R54, R50, R7, P0 ;  /* 0x0000000732367207 */ /* 0x004fe40000000000 */
[----:B------:R-:W-:Y:S02]  /*9330*/  SEL R53, R13, R92, P0 ;  /* 0x0000005c0d357207 */ /* 0x000fe40000000000 */
[----:B------:R-:W-:Y:S01]  /*9340*/  SEL R55, R92, R13, P0 ;  /* 0x0000000d5c377207 */ /* 0x000fe20000000000 */
[----:B------:R-:W-:Y:S01]  /*9350*/  STSM.16.M88.4 [R178], R24 ;  /* 0x00000018b2007844 */ /* 0x000fe20000000200 */
[----:B------:R-:W-:-:S02]  /*9360*/  SEL R29, R51, R94, P0 ;  /* 0x0000005e331d7207 */ /* 0x000fc40000000000 */
[----:B------:R-:W-:Y:S02]  /*9370*/  SEL R31, R94, R51, P0 ;  /* 0x000000335e1f7207 */ /* 0x000fe40000000000 */
[----:B------:R-:W-:Y:S02]  /*9380*/  SEL R28, R5, R48, P0 ;  /* 0x00000030051c7207 */ /* 0x000fe40000000000 */
[----:B------:R-:W-:Y:S01]  /*9390*/  SEL R30, R48, R5, P0 ;  /* 0x00000005301e7207 */ /* 0x000fe20000000000 */
[----:B------:R-:W-:Y:S04]  /*93a0*/  STSM.16.M88.4 [R4], R32 ;  /* 0x0000002004007844 */ /* 0x000fe80000000200 */
[----:B------:R-:W-:Y:S04]  /*93b0*/  STSM.16.M88.4 [R8], R44 ;  /* 0x0000002c08007844 */ /* 0x000fe80000000200 */
[----:B------:R-:W-:Y:S04]  /*93c0*/  STSM.16.M88.4 [R6], R52 ;  /* 0x0000003406007844 */ /* 0x000fe80000000200 */
[----:B------:R0:W-:Y:S04]  /*93d0*/  STSM.16.M88.4 [R2], R28 ;  /* 0x0000001c02007844 */ /* 0x0001e80000000200 */
[----:B------:R-:W2:Y:S01]  /*93e0*/  SHFL.IDX PT, R56, R12, RZ, 0x1c1f ;  /* 0x001c1fff0c387589 */ /* 0x000ea200000e0000 */
[----:B------:R-:W-:Y:S01]  /*93f0*/  BAR.SYNC.DEFER_BLOCKING 0x1, 0x100 ;  /* 0x0044000000007b1d */ /* 0x000fe20000010000 */
[----:B------:R-:W-:-:S05]  /*9400*/  UIMAD UR7, UR12, UR10, URZ ;  /* 0x0000000a0c0772a4 */ /* 0x000fca000f8e023f */
[----:B------:R-:W3:Y:S01]  /*9410*/  SHFL.IDX PT, R58, R12, 0x1, 0x1c1f ;  /* 0x003c1f000c3a7f89 */ /* 0x000ee200000e0000 */
[----:B0-----:R-:W-:Y:S01]  /*9420*/  IMAD R2, R22, 0x20, R23 ;  /* 0x0000002016027824 */ /* 0x001fe200078e0217 */
[----:B------:R-:W-:Y:S02]  /*9430*/  UIMAD.WIDE.U32 UR8, UR5, UR10, URZ ;  /* 0x0000000a050872a5 */ /* 0x000fe4000f8e003f */
[----:B------:R-:W-:-:S03]  /*9440*/  UIMAD UR5, UR5, UR11, UR7 ;  /* 0x0000000b050572a4 */ /* 0x000fc6000f8e0207 */
[----:B------:R-:W-:Y:S01]  /*9450*/  ULDC.64 UR10, c[0x0][0xaf0] ;  /* 0x0002bc00000a7ab9 */ /* 0x000fe20000000a00 */
[----:B------:R-:W-:Y:S01]  /*9460*/  LEA R62, R3, R2, 0x7 ;  /* 0x00000002033e7211 */ /* 0x000fe200078e38ff */
[----:B------:R-:W-:Y:S02]  /*9470*/  UIMAD UR4, UR4, UR10, URZ ;  /* 0x0000000a040472a4 */ /* 0x000fe4000f8e023f */
[----:B------:R-:W-:Y:S02]  /*9480*/  UIADD3 UR5, UR9, UR5, URZ ;  /* 0x0000000509057290 */ /* 0x000fe4000fffe03f */
[----:B-1----:R-:W-:Y:S01]  /*9490*/  @P3 IMAD.HI.U32 R2, R62, R63, RZ ;  /* 0x0000003f3e023227 */ /* 0x002fe200078e00ff */
[----:B------:R-:W-:-:S03]  /*94a0*/  UIMAD UR7, UR40, UR11, UR4 ;  /* 0x0000000b280772a4 */ /* 0x000fc6000f8e0204 */
[----:B------:R-:W-:Y:S01]  /*94b0*/  UMOV UR4, UR8 ;  /* 0x0000000800047c82 */ /* 0x000fe20008000000 */
[----:B------:R-:W-:Y:S01]  /*94c0*/  IMAD.MOV.U32 R61, RZ, RZ, R62 ;  /* 0x000000ffff3d7224 */ /* 0x000fe200078e003e */
[----:B------:R-:W-:Y:S01]  /*94d0*/  UIMAD.WIDE.U32 UR4, UR40, UR10, UR4 ;  /* 0x0000000a280472a5 */ /* 0x000fe2000f8e0004 */
[----:B------:R-:W-:Y:S01]  /*94e0*/  @P3 SHF.R.U32.HI R61, RZ, R65, R2 ;  /* 0x00000041ff3d3219 */ /* 0x000fe20000011602 */
[----:B--2---:R-:W-:Y:S01]  /*94f0*/  @!P2 ST.E desc[UR48][R56.64], R200 ;  /* 0x000000c83800a985 */ /* 0x004fe2000c101930 */
[----:B------:R-:W-:Y:S01]  /*9500*/  LOP3.LUT R196, R197, 0x380, RZ, 0xc0, !PT ;  /* 0x00000380c5c47812 */ /* 0x000fe200078ec0ff */
[----:B------:R-:W-:Y:S01]  /*9510*/  UIADD3 UR7, UR5, UR7, URZ ;  /* 0x0000000705077290 */ /* 0x000fe2000fffe03f */
[--C-:B------:R-:W-:Y:S01]  /*9520*/  SHF.R.S32.HI R2, RZ, 0x1f, R61.reuse ;  /* 0x0000001fff027819 */ /* 0x100fe2000001143d */
[----:B---3--:R0:W-:Y:S01]  /*9530*/  @!P1 ST.E desc[UR48][R58.64], R202 ;  /* 0x000000ca3a009985 */ /* 0x0081e2000c101930 */
[----:B------:R-:W-:Y:S01]  /*9540*/  SHF.R.U64 R196, R196, 0x3, RZ ;  /* 0x00000003c4c47819 */ /* 0x000fe200000012ff */
[----:B------:R-:W-:Y:S01]  /*9550*/  ULDC.64 UR8, c[0x0][0xad8] ;  /* 0x0002b60000087ab9 */ /* 0x000fe20000000a00 */
[----:B------:R-:W-:Y:S01]  /*9560*/  LOP3.LUT R194, R194, R157, RZ, 0x3c, !PT ;  /* 0x0000009dc2c27212 */ /* 0x000fe200078e3cff */
[----:B------:R1:W5:Y:S01]  /*9570*/  LD.E.128 R44, desc[UR48][R20.64] ;  /* 0x00000030142c7980 */ /* 0x000362000c101d00 */
[----:B------:R-:W-:Y:S01]  /*9580*/  LOP3.LUT R196, R196, R197, RZ, 0x3c, !PT ;  /* 0x000000c5c4c47212 */ /* 0x000fe200078e3cff */
[----:B------:R-:W-:Y:S01]  /*9590*/  IMAD.MOV R65, RZ, RZ, -R61 ;  /* 0x000000ffff417224 */ /* 0x000fe200078e0a3d */
[----:B------:R-:W-:Y:S01]  /*95a0*/  UIADD3 UR6, UR6, 0x38820, URZ ;  /* 0x0003882006067890 */ /* 0x000fe2000fffe03f */
[----:B------:R-:W-:Y:S01]  /*95b0*/  IMAD.X R197, RZ, RZ, R193, P5 ;  /* 0x000000ffffc57224 */ /* 0x000fe200028e06c1 */
[----:B------:R2:W5:Y:S01]  /*95c0*/  LD.E.128 R40, desc[UR48][R192.64] ;  /* 0x00000030c0287980 */ /* 0x000562000c101d00 */
[----:B------:R-:W-:Y:S01]  /*95d0*/  IMAD R69, R3, 0x80, R23 ;  /* 0x0000008003457824 */ /* 0x000fe200078e0217 */
[----:B------:R-:W-:-:S02]  /*95e0*/  UIADD3 UR37, UR37, 0x1, URZ ;  /* 0x0000000125257890 */ /* 0x000fc4000fffe03f */
[----:B------:R2:W5:Y:S01]  /*95f0*/  LD.E.128 R36, desc[UR48][R10.64] ;  /* 0x000000300a247980 */ /* 0x000562000c101d00 */
[----:B-1----:R-:W-:Y:S01]  /*9600*/  IMAD.U32 R20, RZ, RZ, UR4 ;  /* 0x00000004ff147e24 */ /* 0x002fe2000f8e00ff */
[----:B------:R-:W-:Y:S01]  /*9610*/  ULDC.64 UR10, c[0x0][0xa80] ;  /* 0x0002a000000a7ab9 */ /* 0x000fe20000000a00 */
[----:B------:R-:W-:Y:S01]  /*9620*/  IMAD.U32 R21, RZ, RZ, UR5 ;  /* 0x00000005ff157e24 */ /* 0x000fe2000f8e00ff */
[----:B------:R-:W-:Y:S01]  /*9630*/  ULDC.64 UR4, c[0x0][0xae0] ;  /* 0x0002b80000047ab9 */ /* 0x000fe20000000a00 */
[----:B------:R-:W-:Y:S01]  /*9640*/  IMAD.U32 R21, RZ, RZ, UR7 ;  /* 0x00000007ff157e24 */ /* 0x000fe2000f8e00ff */
[----:B------:R-:W5:Y:S01]  /*9650*/  LD.E.128 R12, desc[UR48][R14.64] ;  /* 0x000000300e0c7980 */ /* 0x000f62000c101d00 */
[----:B------:R-:W-:Y:S02]  /*9660*/  IMAD R2, R2, UR4, RZ ;  /* 0x0000000402027c24 */ /* 0x000fe4000f8e02ff */
[----:B------:R-:W-:Y:S01]  /*9670*/  IMAD.X R157, RZ, RZ, R193, P6 ;  /* 0x000000ffff9d7224 */ /* 0x000fe200030e06c1 */
[----:B------:R2:W5:Y:S01]  /*9680*/  LD.E.128 R24, desc[UR48][R152.64] ;  /* 0x0000003098187980 */ /* 0x000562000c101d00 */
[----:B------:R-:W-:-:S02]  /*9690*/  IMAD R63, R61, UR5, R2 ;  /* 0x000000053d3f7c24 */ /* 0x000fc4000f8e0202 */
[----:B------:R-:W-:Y:S01]  /*96a0*/  IMAD.WIDE.U32 R20, R61, UR4, R20 ;  /* 0x000000043d147c25 */ /* 0x000fe2000f8e0014 */
[----:B------:R2:W5:Y:S03]  /*96b0*/  LD.E.128 R48, desc[UR48][R154.64] ;  /* 0x000000309a307980 */ /* 0x000566000c101d00 */
[----:B------:R-:W-:Y:S01]  /*96c0*/  IMAD R61, R0, R65, R62 ;  /* 0x00000041003d7224 */ /* 0x000fe200078e023e */
[----:B------:R2:W5:Y:S04]  /*96d0*/  LD.E.128 R32, desc[UR48][R158.64] ;  /* 0x000000309e207980 */ /* 0x000568000c101d00 */
[----:B------:R-:W5:Y:S01]  /*96e0*/  LD.E.128 R160, desc[UR48][R162.64] ;  /* 0x00000030a2a07980 */ /* 0x000f62000c101d00 */
[----:B------:R-:W-:-:S03]  /*96f0*/  SHF.R.S32.HI R0, RZ, 0x1f, R61 ;  /* 0x0000001fff007819 */ /* 0x000fc6000001143d */
[----:B------:R2:W5:Y:S04]  /*9700*/  LD.E.128 R4, desc[UR48][R166.64] ;  /* 0x00000030a6047980 */ /* 0x000568000c101d00 */
[----:B------:R2:W5:Y:S04]  /*9710*/  LD.E.128 R52, desc[UR48][R168.64] ;  /* 0x00000030a8347980 */ /* 0x000568000c101d00 */
[----:B------:R-:W5:Y:S04]  /*9720*/  LD.E.128 R172, desc[UR48][R172.64] ;  /* 0x00000030acac7980 */ /* 0x000f68000c101d00 */
[----:B------:R2:W5:Y:S04]  /*9730*/  LD.E.128 R28, desc[UR48][R156.64] ;  /* 0x000000309c1c7980 */ /* 0x000568000c101d00 */
[----:B0-----:R2:W5:Y:S04]  /*9740*/  LD.E.128 R56, desc[UR48][R164.64] ;  /* 0x00000030a4387980 */ /* 0x001568000c101d00 */
[----:B------:R2:W5:Y:S04]  /*9750*/  LD.E.128 R8, desc[UR48][R170.64] ;  /* 0x00000030aa087980 */ /* 0x000568000c101d00 */
[----:B------:R-:W5:Y:S04]  /*9760*/  LD.E.128 R192, desc[UR48][R194.64] ;  /* 0x00000030c2c07980 */ /* 0x000f68000c101d00 */
[----:B------:R-:W5:Y:S01]  /*9770*/  LD.E.128 R196, desc[UR48][R196.64] ;  /* 0x00000030c4c47980 */ /* 0x000f62000c101d00 */
[----:B------:R-:W-:Y:S01]  /*9780*/  @!PT LDS RZ, [RZ] ;  /* 0x00000000fffff984 */ /* 0x000fe20000000800 */
[----:B------:R-:W-:Y:S01]  /*9790*/  @!PT LDS RZ, [RZ] ;  /* 0x00000000fffff984 */ /* 0x000fe20000000800 */
[----:B------:R-:W-:Y:S01]  /*97a0*/  @!PT LDS RZ, [RZ] ;  /* 0x00000000fffff984 */ /* 0x000fe20000000800 */
[----:B------:R-:W-:Y:S01]  /*97b0*/  @!PT LDS RZ, [RZ] ;  /* 0x00000000fffff984 */ /* 0x000fe20000000800 */
[----:B------:R0:W-:Y:S06]  /*97c0*/  MEMBAR.ALL.CTA ;  /* 0x0000000000007992 */ /* 0x0001ec0000008000 */
[----:B0-----:R-:W0:Y:S01]  /*97d0*/  FENCE.VIEW.ASYNC.S ;  /* 0x00000000000073c6 */ /* 0x001e220000000000 */
[----:B------:R-:W-:-:S02]  /*97e0*/  IMAD.IADD R21, R21, 0x1, R63 ;  /* 0x0000000115157824 */ /* 0x000fc400078e023f */
[----:B------:R-:W-:Y:S02]  /*97f0*/  IMAD R0, R0, UR8, RZ ;  /* 0x0000000800007c24 */ /* 0x000fe4000f8e02ff */
[----:B------:R-:W-:Y:S01]  /*9800*/  IMAD.WIDE.U32 R2, R61, UR8, R20 ;  /* 0x000000083d027c25 */ /* 0x000fe2000f8e0014 */
[----:B------:R-:W-:-:S03]  /*9810*/  ISETP.GE.AND P2, PT, R69, R60, PT ;  /* 0x0000003c4500720c */ /* 0x000fc60003f46270 */
[----:B------:R-:W-:Y:S01]  /*9820*/  IMAD R65, R61, UR9, R0 ;  /* 0x000000093d417c24 */ /* 0x000fe2000f8e0200 */
[----:B------:R-:W-:Y:S01]  /*9830*/  LEA R0, P3, R2, UR10, 0x1 ;  /* 0x0000000a02007c11 */ /* 0x000fe2000f8608ff */
[----:B------:R-:W-:Y:S02]  /*9840*/  UPRMT UR6, URZ, 0x654, UR6 ;  /* 0x000006543f067896 */ /* 0x000fe40008000006 */
[----:B------:R-:W-:Y:S01]  /*9850*/  IMAD.IADD R3, R3, 0x1, R65 ;  /* 0x0000000103037824 */ /* 0x000fe200078e0241 */
[----:B------:R-:W-:Y:S01]  /*9860*/  UISETP.NE.AND UP0, UPT, UR37, 0x2, UPT ;  /* 0x000000022500788c */ /* 0x000fe2000bf05270 */
[----:B------:R-:W-:-:S03]  /*9870*/  VIADD R21, R69, 0x40 ;  /* 0x0000004045157836 */ /* 0x000fc60000000000 */
[----:B------:R-:W-:Y:S01]  /*9880*/  LEA.HI.X R61, R2, UR11, R3, 0x1, P3 ;  /* 0x0000000b023d7c11 */ /* 0x000fe200098f0c03 */
[----:B------:R-:W-:Y:S01]  /*9890*/  USEL UR5, URZ, 0x1, UP0 ;  /* 0x000000013f057887 */ /* 0x000fe20008000000 */
[----:B------:R-:W-:Y:S01]  /*98a0*/  VIADD R63, R69, 0x20 ;  /* 0x00000020453f7836 */ /* 0x000fe20000000000 */
[----:B------:R-:W-:Y:S01]  /*98b0*/  ULDC UR4, c[0x0][0xc] ;  /* 0x0000030000047ab9 */ /* 0x000fe20000000800 */
[-C--:B------:R-:W-:Y:S01]  /*98c0*/  ISETP.GE.AND P0, PT, R21, R60.reuse, PT ;  /* 0x0000003c1500720c */ /* 0x080fe20003f06270 */
[----:B------:R-:W-:Y:S01]  /*98d0*/  UIADD3 UR41, UR4, UR41, URZ ;  /* 0x0000002904297290 */ /* 0x000fe2000fffe03f */
[----:B0-----:R2:W0:Y:S01]  /*98e0*/  SHFL.IDX PT, R20, R0, RZ, 0x181f ;  /* 0x00181fff00147589 */ /* 0x00142200000e0000 */
[----:B------:R-:W-:Y:S01]  /*98f0*/  USEL UR37, UR37, URZ, UP0 ;  /* 0x0000003f25257287 */ /* 0x000fe20008000000 */
[----:B------:R-:W-:Y:S01]  /*9900*/  SYNCS.ARRIVE.TRANS64.RED.A1T0 RZ, [UR6], RZ ;  /* 0x000000ffffff79a7 */ /* 0x000fe20008100406 */
[----:B------:R-:W-:Y:S01]  /*9910*/  ULOP3.LUT UR36, UR36, UR5, URZ, 0x3c, !UPT ;  /* 0x0000000524247292 */ /* 0x000fe2000f8e3c3f */
[----:B------:R2:W1:Y:S01]  /*9920*/  SHFL.IDX PT, R21, R61, RZ, 0x181f ;  /* 0x00181fff3d157589 */ /* 0x00046200000e0000 */
[----:B------:R-:W-:Y:S01]  /*9930*/  BSSY B0, `(.L_x_31) ;  /* 0x0000013000007945 */ /* 0x000fe20003800000 */
[----:B------:R-:W-:-:S03]  /*9940*/  ISETP.GE.AND P1, PT, R63, R60, PT ;  /* 0x0000003c3f00720c */ /* 0x000fc60003f26270 */
[----:B------:R-:W-:Y:S10]  /*9950*/  @P2 BRA `(.L_x_32) ;  /* 0x0000000000402947 */ /* 0x000ff40003800000 */
[----:B------:R-:W-:Y:S02]  /*9960*/  ULDC UR4, c[0x0][0xac8] ;  /* 0x0002b20000047ab9 */ /* 0x000fe40000000800 */
[----:B------:R-:W-:Y:S02]  /*9970*/  ISETP.GE.AND P4, PT, R19, UR4, PT ;  /* 0x0000000413007c0c */ /* 0x000fe4000bf86270 */
[----:B------:R-:W-:Y:S02]  /*9980*/  ISETP.GE.AND P3, PT, R18, UR4, PT ;  /* 0x0000000412007c0c */ /* 0x000fe4000bf66270 */
[----:B------:R-:W-:Y:S02]  /*9990*/  ISETP.GE.AND P2, PT, R17, UR4, PT ;  /* 0x0000000411007c0c */ /* 0x000fe4000bf46270 */
[----:B------:R-:W-:-:S07]  /*99a0*/  ISETP.GE.AND P5, PT, R16, UR4, PT ;  /* 0x0000000410007c0c */ /* 0x000fce000bfa6270 */
[----:B0-----:R-:W-:-:S04]  /*99b0*/  @!P4 LEA R62, P6, R19, R20, 0x1 ;  /* 0x00000014133ec211 */ /* 0x001fc800078c08ff */
[----:B-1----:R-:W-:Y:S02]  /*99c0*/  @!P4 LEA.HI.X R63, R19, R21, R224, 0x1, P6 ;  /* 0x00000015133fc211 */ /* 0x002fe400030f0ce0 */
[----:B------:R-:W-:Y:S01]  /*99d0*/  @!P3 LEA R64, P6, R18, R20, 0x1 ;  /* 0x000000141240b211 */ /* 0x000fe200078c08ff */
[----:B------:R-:W-:-:S03]  /*99e0*/  @!P5 IMAD.WIDE R2, R16, 0x2, R20 ;  /* 0x000000021002d825 */ /* 0x000fc600078e0214 */
[-C--:B------:R-:W-:Y:S02]  /*99f0*/  @!P3 LEA.HI.X R65, R18, R21.reuse, R223, 0x1, P6 ;  /* 0x000000151241b211 */ /* 0x080fe400030f0cdf */
[C---:B------:R-:W-:Y:S01]  /*9a00*/  @!P2 LEA R66, P6, R17.reuse, R20, 0x1 ;  /* 0x000000141142a211 */ /* 0x040fe200078c08ff */
[----:B-----5:R3:W-:Y:S03]  /*9a10*/  @!P5 ST.E.128 desc[UR48][R2.64], R40 ;  /* 0x000000280200d985 */ /* 0x0207e6000c101d30 */
[----:B------:R-:W-:Y:S01]  /*9a20*/  @!P2 LEA.HI.X R67, R17, R21, R222, 0x1, P6 ;  /* 0x000000151143a211 */ /* 0x000fe200030f0cde */
[----:B------:R3:W-:Y:S04]  /*9a30*/  @!P4 ST.E.128 desc[UR48][R62.64], R48 ;  /* 0x000000303e00c985 */ /* 0x0007e8000c101d30 */
[----:B------:R3:W-:Y:S04]  /*9a40*/  @!P3 ST.E.128 desc[UR48][R64.64], R52 ;  /* 0x000000344000b985 */ /* 0x0007e8000c101d30 */
[----:B------:R3:W-:Y:S02]  /*9a50*/  @!P2 ST.E.128 desc[UR48][R66.64], R56 ;  /* 0x000000384200a985 */ /* 0x0007e4000c101d30 */
.L_x_32:
[----:B------:R-:W-:Y:S05]  /*9a60*/  BSYNC B0 ;  /* 0x0000000000007941 */ /* 0x000fea0003800000 */
.L_x_31:
[----:B-1----:R1:W4:Y:S01]  /*9a70*/  SHFL.IDX PT, R21, R61, 0x1, 0x181f ;  /* 0x00381f003d157f89 */ /* 0x00232200000e0000 */
[----:B------:R-:W-:Y:S03]  /*9a80*/  BSSY B0, `(.L_x_33) ;  /* 0x0000013000007945 */ /* 0x000fe60003800000 */
[----:B0-----:R1:W0:Y:S01]  /*9a90*/  SHFL.IDX PT, R20, R0, 0x1, 0x181f ;  /* 0x00381f0000147f89 */ /* 0x00122200000e0000 */
[----:B------:R-:W-:Y:S05]  /*9aa0*/  @P1 BRA `(.L_x_34) ;  /* 0x0000000000401947 */ /* 0x000fea0003800000 */
[----:B------:R-:W-:Y:S02]  /*9ab0*/  ULDC UR4, c[0x0][0xac8] ;  /* 0x0002b20000047ab9 */ /* 0x000fe40000000800 */
[----:B------:R-:W-:Y:S02]  /*9ac0*/  ISETP.GE.AND P3, PT, R19, UR4, PT ;  /* 0x0000000413007c0c */ /* 0x000fe4000bf66270 */
[----:B------:R-:W-:Y:S02]  /*9ad0*/  ISETP.GE.AND P2, PT, R18, UR4, PT ;  /* 0x0000000412007c0c */ /* 0x000fe4000bf46270 */
[----:B------:R-:W-:Y:S02]  /*9ae0*/  ISETP.GE.AND P1, PT, R17, UR4, PT ;  /* 0x0000000411007c0c */ /* 0x000fe4000bf26270 */
[----:B------:R-:W-:-:S07]  /*9af0*/  ISETP.GE.AND P4, PT, R16, UR4, PT ;  /* 0x0000000410007c0c */ /* 0x000fce000bf86270 */
[CC--:B0--3-5:R-:W-:Y:S02]  /*9b00*/  @!P3 LEA R40, P6, R19.reuse, R20.reuse, 0x1 ;  /* 0x000000141328b211 */ /* 0x0e9fe400078c08ff */
[-C--:B------:R-:W-:Y:S02]  /*9b10*/  @!P2 LEA R42, P5, R18, R20.reuse, 0x1 ;  /* 0x00000014122aa211 */ /* 0x080fe400078a08ff */
[-C--:B----4-:R-:W-:Y:S02]  /*9b20*/  @!P3 LEA.HI.X R41, R19, R21.reuse, R224, 0x1, P6 ;  /* 0x000000151329b211 */ /* 0x090fe400030f0ce0 */
[C---:B------:R-:W-:Y:S01]  /*9b30*/  @!P1 LEA R48, P6, R17.reuse, R20, 0x1 ;  /* 0x0000001411309211 */ /* 0x040fe200078c08ff */
[----:B------:R-:W-:Y:S01]  /*9b40*/  @!P4 IMAD.WIDE R2, R16, 0x2, R20 ;  /* 0x000000021002c825 */ /* 0x000fe200078e0214 */
[-C--:B------:R-:W-:Y:S02]  /*9b50*/  @!P2 LEA.HI.X R43, R18, R21.reuse, R223, 0x1, P5 ;  /* 0x00000015122ba211 */ /* 0x080fe400028f0cdf */
[----:B------:R-:W-:-:S02]  /*9b60*/  @!P1 LEA.HI.X R49, R17, R21, R222, 0x1, P6 ;  /* 0x0000001511319211 */ /* 0x000fc400030f0cde */
[----:B------:R0:W-:Y:S04]  /*9b70*/  @!P4 ST.E.128 desc[UR48][R2.64], R36 ;  /* 0x000000240200c985 */ /* 0x0001e8000c101d30 */
[----:B------:R0:W-:Y:S04]  /*9b80*/  @!P3 ST.E.128 desc[UR48][R40.64], R32 ;  /* 0x000000202800b985 */ /* 0x0001e8000c101d30 */
[----:B------:R0:W-:Y:S04]  /*9b90*/  @!P2 ST.E.128 desc[UR48][R42.64], R172 ;  /* 0x000000ac2a00a985 */ /* 0x0001e8000c101d30 */
[----:B------:R0:W-:Y:S02]  /*9ba0*/  @!P1 ST.E.128 desc[UR48][R48.64], R8 ;  /* 0x0000000830009985 */ /* 0x0001e4000c101d30 */
.L_x_34:
[----:B------:R-:W-:Y:S05]  /*9bb0*/  BSYNC B0 ;  /* 0x0000000000007941 */ /* 0x000fea0003800000 */
.L_x_33:
[----:B0----5:R0:W0:Y:S01]  /*9bc0*/  SHFL.IDX PT, R9, R61, 0x2, 0x181f ;  /* 0x00581f003d097f89 */ /* 0x02102200000e0000 */
[----:B------:R-:W-:Y:S03]  /*9bd0*/  BSSY B0, `(.L_x_35) ;  /* 0x0000013000007945 */ /* 0x000fe60003800000 */
[----:B------:R0:W0:Y:S01]  /*9be0*/  SHFL.IDX PT, R8, R0, 0x2, 0x181f ;  /* 0x00581f0000087f89 */ /* 0x00002200000e0000 */
[----:B------:R-:W-:Y:S05]  /*9bf0*/  @P0 BRA `(.L_x_36) ;  /* 0x0000000000400947 */ /* 0x000fea0003800000 */
[----:B------:R-:W-:Y:S02]  /*9c00*/  ULDC UR4, c[0x0][0xac8] ;  /* 0x0002b20000047ab9 */ /* 0x000fe40000000800 */
[----:B------:R-:W-:Y:S02]  /*9c10*/  ISETP.GE.AND P4, PT, R19, UR4, PT ;  /* 0x0000000413007c0c */ /* 0x000fe4000bf86270 */
[----:B------:R-:W-:Y:S02]  /*9c20*/  ISETP.GE.AND P5, PT, R18, UR4, PT ;  /* 0x0000000412007c0c */ /* 0x000fe4000bfa6270 */
[----:B------:R-:W-:Y:S02]  /*9c30*/  ISETP.GE.AND P6, PT, R17, UR4, PT ;  /* 0x0000000411007c0c */ /* 0x000fe4000bfc6270 */
[----:B------:R-:W-:-:S07]  /*9c40*/  ISETP.GE.AND P3, PT, R16, UR4, PT ;  /* 0x0000000410007c0c */ /* 0x000fce000bf66270 */
[-C--:B0-2---:R-:W-:Y:S02]  /*9c50*/  @!P4 LEA R10, P0, R19, R8.reuse, 0x1 ;  /* 0x00000008130ac211 */ /* 0x085fe400078008ff */
[-C--:B------:R-:W-:Y:S02]  /*9c60*/  @!P5 LEA R20, P1, R18, R8.reuse, 0x1 ;  /* 0x000000081214d211 */ /* 0x080fe400078208ff */
[----:B------:R-:W-:Y:S02]  /*9c70*/  @!P6 LEA R32, P2, R17, R8, 0x1 ;  /* 0x000000081120e211 */ /* 0x000fe400078408ff */
[----:B---3--:R-:W-:Y:S01]  /*9c80*/  @!P3 IMAD.WIDE R2, R16, 0x2, R8 ;  /* 0x000000021002b825 */ /* 0x008fe200078e0208 */
[-C--:B------:R-:W-:Y:S02]  /*9c90*/  @!P4 LEA.HI.X R11, R19, R9.reuse, R224, 0x1, P0 ;  /* 0x00000009130bc211 */ /* 0x080fe400000f0ce0 */
[-C--:B----4-:R-:W-:Y:S02]  /*9ca0*/  @!P5 LEA.HI.X R21, R18, R9.reuse, R223, 0x1, P1 ;  /* 0x000000091215d211 */ /* 0x090fe400008f0cdf */
[----:B------:R-:W-:Y:S01]  /*9cb0*/  @!P6 LEA.HI.X R33, R17, R9, R222, 0x1, P2 ;  /* 0x000000091121e211 */ /* 0x000fe200010f0cde */
[----:B------:R0:W-:Y:S04]  /*9cc0*/  @!P3 ST.E.128 desc[UR48][R2.64], R12 ;  /* 0x0000000c0200b985 */ /* 0x0001e8000c101d30 */
[----:B------:R0:W-:Y:S04]  /*9cd0*/  @!P4 ST.E.128 desc[UR48][R10.64], R160 ;  /* 0x000000a00a00c985 */ /* 0x0001e8000c101d30 */
[----:B------:R0:W-:Y:S04]  /*9ce0*/  @!P5 ST.E.128 desc[UR48][R20.64], R44 ;  /* 0x0000002c1400d985 */ /* 0x0001e8000c101d30 */
[----:B------:R0:W-:Y:S02]  /*9cf0*/  @!P6 ST.E.128 desc[UR48][R32.64], R192 ;  /* 0x000000c02000e985 */ /* 0x0001e4000c101d30 */
.L_x_36:
[----:B------:R-:W-:Y:S05]  /*9d00*/  BSYNC B0 ;  /* 0x0000000000007941 */ /* 0x000fea0003800000 */
.L_x_35:
[----:B0--3--:R-:W-:Y:S01]  /*9d10*/  VIADD R3, R69, 0x60 ;  /* 0x0000006045037836 */ /* 0x009fe20000000000 */
[----:B------:R0:W3:Y:S01]  /*9d20*/  SHFL.IDX PT, R9, R61, 0x3, 0x181f ;  /* 0x00781f003d097f89 */ /* 0x0000e200000e0000 */
[----:B------:R-:W-:Y:S01]  /*9d30*/  UIADD3 UR42, UR42, 0x1, URZ ;  /* 0x000000012a2a7890 */ /* 0x000fe2000fffe03f */
[----:B------:R-:W-:Y:S02]  /*9d40*/  BSSY B0, `(.L_x_37) ;  /* 0x0000014000007945 */ /* 0x000fe40003800000 */
[----:B------:R-:W-:Y:S01]  /*9d50*/  ISETP.GE.AND P0, PT, R3, R60, PT ;  /* 0x0000003c0300720c */ /* 0x000fe20003f06270 */
[----:B------:R0:W0:-:S12]  /*9d60*/  SHFL.IDX PT, R8, R0, 0x3, 0x181f ;  /* 0x00781f0000087f89 */ /* 0x00001800000e0000 */
        /* <DEDUP_REMOVED lines=11> */
[-C--:B------:R-:W-:Y:S02]  /*9e20*/  @!P5 LEA.HI.X R13, R18, R9.reuse, R223, 0x1, P1 ;  /* 0x00000009120dd211 */ /* 0x080fe400008f0cdf */
[----:B------:R-:W-:Y:S01]  /*9e30*/  @!P6 LEA.HI.X R15, R17, R9, R222, 0x1, P2 ;  /* 0x00000009110fe211 */ /* 0x000fe200010f0cde */
[----:B------:R0:W-:Y:S04]  /*9e40*/  @!P3 ST.E.128 desc[UR48][R2.64], R24 ;  /* 0x000000180200b985 */ /* 0x0001e8000c101d30 */
[----:B------:R0:W-:Y:S04]  /*9e50*/  @!P4 ST.E.128 desc[UR48][R10.64], R4 ;  /* 0x000000040a00c985 */ /* 0x0001e8000c101d30 */
[----:B------:R0:W-:Y:S04]  /*9e60*/  @!P5 ST.E.128 desc[UR48][R12.64], R28 ;  /* 0x0000001c0c00d985 */ /* 0x0001e8000c101d30 */
[----:B------:R0:W-:Y:S02]  /*9e70*/  @!P6 ST.E.128 desc[UR48][R14.64], R196 ;  /* 0x000000c40e00e985 */ /* 0x0001e4000c101d30 */
.L_x_38:
[----:B------:R-:W-:Y:S05]  /*9e80*/  BSYNC B0 ;  /* 0x0000000000007941 */ /* 0x000fea0003800000 */
.L_x_37:
[----:B012---:R-:W0:Y:S02]  /*9e90*/  LDC R0, c[0x0][0xc34] ;  /* 0x00030d00ff007b82 */ /* 0x007e240000000800 */
[----:B0-----:R-:W-:-:S13]  /*9ea0*/  ISETP.LE.AND P0, PT, R0, UR41, PT ;  /* 0x0000002900007c0c */ /* 0x001fda000bf03270 */
[----:B------:R-:W-:Y:S05]  /*9eb0*/  @!P0 BRA `(.L_x_39) ;  /* 0xffffff6c00948947 */ /* 0x000fea000383ffff */
[----:B------:R-:W-:Y:S05]  /*9ec0*/  EXIT ;  /* 0x000000000000794d */ /* 0x000fea0003800000 */
.L_x_5:
[----:B------:R-:W-:-:S08]  /*9ed0*/  NOP ;  /* 0x0000000000007918 */ /* 0x000fd00000000000 */
[----:B------:R-:W0:-:S00]  /*9ee0*/  USETMAXREG.DEALLOC.CTAPOOL 0x28 ;  /* 0x00000028000079c8 */ /* 0x000e0000080e0500 */
[----:B------:R-:W1:Y:S01]  /*9ef0*/  S2UR UR37, SR_CTAID.X ;  /* 0x00000000002579c3 */ /* 0x000e620000002500 */
[----:B------:R-:W-:Y:S01]  /*9f00*/  UMOV UR36, 0x1 ;  /* 0x0000000100247882 */ /* 0x000fe20000000000 */
[----:B0-----:R-:W-:Y:S02]  /*9f10*/  IMAD.MOV.U32 R29, RZ, RZ, 0x1 ;  /* 0x00000001ff1d7424 */ /* 0x001fe400078e00ff */
[----:B------:R-:W-:-:S04]  /*9f20*/  IMAD.MOV.U32 R25, RZ, RZ, RZ ;  /* 0x000000ffff197224 */ /* 0x000fc800078e00ff */
[----:B------:R-:W1:Y:S02]  /*9f30*/  LDC R2, c[0x0][0xc34] ;  /* 0x00030d00ff027b82 */ /* 0x000e640000000800 */
[----:B-1----:R-:W-:-:S13]  /*9f40*/  ISETP.LE.AND P0, PT, R2, UR37, PT ;  /* 0x0000002502007c0c */ /* 0x002fda000bf03270 */
[----:B------:R-:W-:Y:S05]  /*9f50*/  @P0 BRA `(.L_x_40) ;  /* 0x0000004c00c00947 */ /* 0x000fea0003800000 */
[----:B------:R-:W-:Y:S01]  /*9f60*/  ULDC.64 UR4, c[0x0][0x418] ;  /* 0x0001060000047ab9 */ /* 0x000fe20000000a00 */
[----:B------:R-:W0:Y:S01]  /*9f70*/  S2R R4, SR_TID.X ;  /* 0x0000000000047919 */ /* 0x000e220000002100 */
[----:B------:R-:W-:Y:S01]  /*9f80*/  UISETP.NE.U32.AND UP0, UPT, UR4, URZ, UPT ;  /* 0x0000003f0400728c */ /* 0x000fe2000bf05070 */
[----:B------:R-:W-:Y:S01]  /*9f90*/  IMAD.MOV.U32 R36, RZ, RZ, 0x40 ;  /* 0x00000040ff247424 */ /* 0x000fe200078e00ff */
[----:B------:R-:W-:Y:S01]  /*9fa0*/  ULDC.64 UR6, c[0x0][0x2f0] ;  /* 0x0000bc0000067ab9 */ /* 0x000fe20000000a00 */
[----:B------:R-:W-:Y:S01]  /*9fb0*/  ULDC UR4, c[0x0][0x424] ;  /* 0x0001090000047ab9 */ /* 0x000fe20000000800 */
[----:B------:R-:W-:Y:S01]  /*9fc0*/  UISETP.NE.AND.EX UP0, UPT, UR5, URZ, UPT, UP0 ;  /* 0x0000003f0500728c */ /* 0x000fe2000bf05300 */
[----:B------:R-:W-:Y:S01]  /*9fd0*/  IMAD.MOV.U32 R37, RZ, RZ, 0x20 ;  /* 0x00000020ff257424 */ /* 0x000fe200078e00ff */
[----:B------:R-:W-:Y:S01]  /*9fe0*/  ULDC UR40, c[0x0][0x448] ;  /* 0x0001120000287ab9 */ /* 0x000fe20000000800 */
[----:B------:R-:W-:Y:S01]  /*9ff0*/  LOP3.LUT R17, R17, 0xf7ffffff, RZ, 0xc0, !PT ;  /* 0xf7ffffff11117812 */ /* 0x000fe200078ec0ff */
[----:B------:R-:W-:Y:S01]  /*a000*/  USEL UR4, UR4, 0x1, UP0 ;  /* 0x0000000104047887 */ /* 0x000fe20008000000 */
[----:B------:R-:W-:Y:S01]  /*a010*/  MOV R29, 0x1 ;  /* 0x00000001001d7802 */ /* 0x000fe20000000f00 */
[----:B------:R-:W-:Y:S01]  /*a020*/  ULDC UR8, c[0x0][0x2b8] ;  /* 0x0000ae0000087ab9 */ /* 0x000fe20000000800 */
[----:B------:R-:W-:Y:S01]  /*a030*/  UMOV UR41, 0x400 ;  /* 0x0000040000297882 */ /* 0x000fe20000000000 */
[----:B------:R-:W-:Y:S01]  /*a040*/  UIMAD UR39, UR4, UR6, URZ ;  /* 0x00000006042772a4 */ /* 0x000fe2000f8e023f */
[----:B------:R-:W-:Y:S01]  /*a050*/  IMAD.MOV.U32 R25, RZ, RZ, RZ ;  /* 0x000000ffff197224 */ /* 0x000fe200078e00ff */
[----:B------:R-:W-:-:S02]  /*a060*/  ULEA UR41, UR45, UR41, 0x18 ;  /* 0x000000292d297291 */ /* 0x000fc4000f8ec03f */
[----:B------:R-:W-:Y:S01]  /*a070*/  UIADD3 UR5, UR39, 0x7f, URZ ;  /* 0x0000007f27057890 */ /* 0x000fe2000fffe03f */
[----:B------:R-:W-:Y:S01]  /*a080*/  ULDC UR4, c[0x0][0x288] ;  /* 0x0000a20000047ab9 */ /* 0x000fe20000000800 */
[----:B------:R-:W-:Y:S02]  /*a090*/  ULOP3.LUT UR46, UR38, 0x2, URZ, 0xfc, !UPT ;  /* 0x00000002262e7892 */ /* 0x000fe4000f8efc3f */
[----:B------:R-:W-:Y:S02]  /*a0a0*/  USHF.R.S32.HI UR6, URZ, 0x1f, UR5 ;  /* 0x0000001f3f067899 */ /* 0x000fe40008011405 */
[----:B------:R-:W-:Y:S02]  /*a0b0*/  UIMAD UR40, UR40, UR4, URZ ;  /* 0x00000004282872a4 */ /* 0x000fe4000f8e023f */
[----:B------:R-:W-:Y:S02]  /*a0c0*/  ULEA.HI UR6, UR6, UR5, URZ, 0x7 ;  /* 0x0000000506067291 */ /* 0x000fe4000f8f383f */
[----:B------:R-:W-:-:S02]  /*a0d0*/  ULOP3.LUT UR47, UR38, 0x1, URZ, 0xfc, !UPT ;  /* 0x00000001262f7892 */ /* 0x000fc4000f8efc3f */
[----:B------:R-:W-:Y:S01]  /*a0e0*/  ULOP3.LUT UR4, UR6, 0xffffff80, URZ, 0xc0, !UPT ;  /* 0xffffff8006047892 */ /* 0x000fe2000f8ec03f */
[C---:B0-----:R-:W-:Y:S01]  /*a0f0*/  LOP3.LUT R0, R4.reuse, 0x7f, RZ, 0xc0, !PT ;  /* 0x0000007f04007812 */ /* 0x041fe200078ec0ff */
[C---:B------:R-:W-:Y:S02]  /*a100*/  IMAD.SHL.U32 R5, R4.reuse, 0x10, RZ ;  /* 0x0000001004057824 */ /* 0x040fe400078e00ff */
[----:B------:R-:W-:Y:S01]  /*a110*/  UIADD3 UR4, UR4, -0x80, URZ ;  /* 0xffffff8004047890 */ /* 0x000fe2000fffe03f */
[C---:B------:R-:W-:Y:S01]  /*a120*/  R2P PR, R4.reuse, 0x6 ;  /* 0x0000000604007804 */ /* 0x040fe20000000000 */
[C---:B------:R-:W-:Y:S01]  /*a130*/  IMAD.SHL.U32 R16, R4.reuse, 0x80, RZ ;  /* 0x0000008004107824 */ /* 0x040fe200078e00ff */
[--C-:B------:R-:W-:Y:S01]  /*a140*/  SHF.R.U32.HI R2, RZ, 0x5, R0.reuse ;  /* 0x00000005ff027819 */ /* 0x100fe20000011600 */
[----:B------:R-:W-:Y:S01]  /*a150*/  IMAD.SHL.U32 R9, R4, 0x2, RZ ;  /* 0x0000000204097824 */ /* 0x000fe200078e00ff */
[----:B------:R-:W-:Y:S01]  /*a160*/  SHF.R.U32.HI R10, RZ, 0x3, R0 ;  /* 0x00000003ff0a7819 */ /* 0x000fe20000011600 */
[----:B------:R-:W-:Y:S01]  /*a170*/  IMAD.U32 R0, RZ, RZ, UR4 ;  /* 0x00000004ff007e24 */ /* 0x000fe2000f8e00ff */
[----:B------:R-:W-:Y:S01]  /*a180*/  LOP3.LUT R30, R5, 0x70, RZ, 0xc0, !PT ;  /* 0x00000070051e7812 */ /* 0x000fe200078ec0ff */
[----:B------:R-:W-:Y:S01]  /*a190*/  ULDC UR50, c[0x0][0xc] ;  /* 0x0000030000327ab9 */ /* 0x000fe20000000800 */
[----:B------:R-:W-:Y:S01]  /*a1a0*/  SEL R36, R36, 0xffffffc0, !P2 ;  /* 0xffffffc024247807 */ /* 0x000fe20005000000 */
[----:B------:R-:W-:Y:S01]  /*a1b0*/  UMOV UR36, URZ ;  /* 0x0000003f00247c82 */ /* 0x000fe20008000000 */
[----:B------:R-:W-:Y:S01]  /*a1c0*/  ISETP.GE.AND P0, PT, R30, UR7, PT ;  /* 0x000000071e007c0c */ /* 0x000fe2000bf06270 */
[----:B------:R-:W-:Y:S01]  /*a1d0*/  ULEA.HI.SX32 UR42, UR6, 0xfffffffe, 0x19 ;  /* 0xfffffffe062a7891 */ /* 0x000fe2000f8fca3f */
[----:B------:R-:W-:-:S02]  /*a1e0*/  IADD3 R0, -R10, UR39, -R0 ;  /* 0x000000270a007c10 */ /* 0x000fc4000fffe900 */
[----:B------:R-:W-:Y:S02]  /*a1f0*/  SEL R37, R37, 0xffffffe0, !P1 ;  /* 0xffffffe025257807 */ /* 0x000fe40004800000 */
[C---:B------:R-:W-:Y:S02]  /*a200*/  ISETP.LT.OR P2, PT, R0.reuse, 0x1, P0 ;  /* 0x000000010000780c */ /* 0x040fe40000741670 */
[C---:B------:R-:W-:Y:S02]  /*a210*/  ISETP.LT.OR P1, PT, R0.reuse, 0x11, P0 ;  /* 0x000000110000780c */ /* 0x040fe40000721670 */
[----:B------:R-:W-:Y:S02]  /*a220*/  ISETP.LT.OR P3, PT, R0, 0x21, P0 ;  /* 0x000000210000780c */ /* 0x000fe40000761670 */
[C---:B------:R-:W-:Y:S02]  /*a230*/  LOP3.LUT R7, R16.reuse, 0x400, RZ, 0xc0, !PT ;  /* 0x0000040010077812 */ /* 0x040fe400078ec0ff */
[----:B------:R-:W-:-:S02]  /*a240*/  LOP3.LUT R3, R16, 0x380, RZ, 0xc0, !PT ;  /* 0x0000038010037812 */ /* 0x000fc400078ec0ff */
[----:B------:R-:W-:Y:S01]  /*a250*/  LOP3.LUT R6, R5, 0x3f0, RZ, 0xc0, !PT ;  /* 0x000003f005067812 */ /* 0x000fe200078ec0ff */
[C---:B------:R-:W-:Y:S01]  /*a260*/  IMAD R7, R2.reuse, 0x800, R7 ;  /* 0x0000080002077824 */ /* 0x040fe200078e0207 */
[----:B------:R-:W-:Y:S01]  /*a270*/  LOP3.LUT R4, R3, 0x10, R4, 0xf8, !PT ;  /* 0x0000001003047812 */ /* 0x000fe200078ef804 */
[----:B------:R-:W-:Y:S01]  /*a280*/  IMAD R2, R2, 0x10, R3 ;  /* 0x0000001002027824 */ /* 0x000fe200078e0203 */
[----:B------:R-:W-:Y:S02]  /*a290*/  @P2 LOP3.LUT R17, R17, 0x8000000, RZ, 0xfc, !PT ;  /* 0x0800000011112812 */ /* 0x000fe400078efcff */
[----:B------:R-:W-:Y:S02]  /*a2a0*/  ISETP.LT.OR P2, PT, R0, 0x31, P0 ;  /* 0x000000310000780c */ /* 0x000fe40000741670 */
[----:B------:R-:W-:Y:S02]  /*a2b0*/  LOP3.LUT R17, R17, 0xfdffffff, RZ, 0xc0, !PT ;  /* 0xfdffffff11117812 */ /* 0x000fe400078ec0ff */
[----:B------:R-:W-:-:S02]  /*a2c0*/  LOP3.LUT R3, R2, 0x70, R5, 0x78, !PT ;  /* 0x0000007002037812 */ /* 0x000fc400078e7805 */
[----:B------:R-:W-:Y:S02]  /*a2d0*/  @P1 LOP3.LUT R17, R17, 0x2000000, RZ, 0xfc, !PT ;  /* 0x0200000011111812 */ /* 0x000fe400078efcff */
[----:B------:R-:W-:Y:S02]  /*a2e0*/  ISETP.LT.OR P1, PT, R0, 0x41, P0 ;  /* 0x000000410000780c */ /* 0x000fe40000721670 */
[----:B------:R-:W-:Y:S02]  /*a2f0*/  LOP3.LUT R17, R17, 0xff7fffff, RZ, 0xc0, !PT ;  /* 0xff7fffff11117812 */ /* 0x000fe400078ec0ff */
[----:B------:R-:W-:Y:S02]  /*a300*/  LOP3.LUT R2, R30, 0x80, RZ, 0xfc, !PT ;  /* 0x000000801e027812 */ /* 0x000fe400078efcff */
[----:B------:R-:W-:Y:S02]  /*a310*/  @P3 LOP3.LUT R17, R17, 0x800000, RZ, 0xfc, !PT ;  /* 0x0080000011113812 */ /* 0x000fe400078efcff */
[----:B------:R-:W-:-:S02]  /*a320*/  ISETP.LT.OR P3, PT, R0, 0x51, P0 ;  /* 0x000000510000780c */ /* 0x000fc40000761670 */
[----:B------:R-:W-:Y:S02]  /*a330*/  LOP3.LUT R17, R17, 0xffdfffff, RZ, 0xc0, !PT ;  /* 0xffdfffff11117812 */ /* 0x000fe400078ec0ff */
[----:B------:R-:W-:Y:S02]  /*a340*/  LOP3.LUT R4, R4, 0x70, R5, 0x78, !PT ;  /* 0x0000007004047812 */ /* 0x000fe400078e7805 */
[----:B------:R-:W-:Y:S02]  /*a350*/  @P2 LOP3.LUT R17, R17, 0x200000, RZ, 0xfc, !PT ;  /* 0x0020000011112812 */ /* 0x000fe400078efcff */
[----:B------:R-:W-:Y:S01]  /*a360*/  ISETP.LT.OR P2, PT, R0, 0x61, P0 ;  /* 0x000000610000780c */ /* 0x000fe20000741670 */
[----:B------:R-:W-:Y:S01]  /*a370*/  IMAD.IADD R28, R7, 0x1, R4 ;  /* 0x00000001071c7824 */ /* 0x000fe200078e0204 */
[----:B------:R-:W-:Y:S01]  /*a380*/  LOP3.LUT R17, R17, 0xfff7ffff, RZ, 0xc0, !PT ;  /* 0xfff7ffff11117812 */ /* 0x000fe200078ec0ff */
[----:B------:R-:W-:Y:S01]  /*a390*/  IMAD.IADD R4, R36, 0x1, R37 ;  /* 0x0000000124047824 */ /* 0x000fe200078e0225 */
[----:B------:R-:W-:-:S02]  /*a3a0*/  LOP3.LUT R6, R6, 0x70, R9, 0x78, !PT ;  /* 0x0000007006067812 */ /* 0x000fc400078e7809 */
[----:B------:R-:W-:Y:S02]  /*a3b0*/  @P1 LOP3.LUT R17, R17, 0x80000, RZ, 0xfc, !PT ;  /* 0x0008000011111812 */ /* 0x000fe400078efcff */
[----:B------:R-:W-:Y:S01]  /*a3c0*/  ISETP.LT.OR P1, PT, R0, 0x71, P0 ;  /* 0x000000710000780c */ /* 0x000fe20000721670 */
[----:B------:R0:W-:Y:S01]  /*a3d0*/  STL [R1], R4 ;  /* 0x0000000401007387 */ /* 0x0001e20000100800 */
[----:B------:R-:W-:Y:S02]  /*a3e0*/  LOP3.LUT R17, R17, 0xfffdffff, RZ, 0xc0, !PT ;  /* 0xfffdffff11117812 */ /* 0x000fe400078ec0ff */
[----:B------:R-:W-:Y:S02]  /*a3f0*/  ISETP.GE.AND P0, PT, R2, UR7, PT ;  /* 0x0000000702007c0c */ /* 0x000fe4000bf06270 */
[----:B------:R-:W-:Y:S02]  /*a400*/  @P3 LOP3.LUT R17, R17, 0x20000, RZ, 0xfc, !PT ;  /* 0x0002000011113812 */ /* 0x000fe400078efcff */
[----:B------:R-:W-:-:S02]  /*a410*/  ISETP.LT.OR P3, PT, R0, 0x21, P0 ;  /* 0x000000210000780c */ /* 0x000fc40000761670 */
[----:B------:R-:W-:Y:S02]  /*a420*/  LOP3.LUT R17, R17, 0xffff7fff, RZ, 0xc0, !PT ;  /* 0xffff7fff11117812 */ /* 0x000fe400078ec0ff */
[----:B------:R-:W-:Y:S02]  /*a430*/  LOP3.LUT R16, R3, 0xc00, R16, 0xf8, !PT ;  /* 0x00000c0003107812 */ /* 0x000fe400078ef810 */
[----:B------:R-:W-:Y:S02]  /*a440*/  @P2 LOP3.LUT R17, R17, 0x8000, RZ, 0xfc, !PT ;  /* 0x0000800011112812 */ /* 0x000fe400078efcff */
[----:B------:R-:W-:Y:S01]  /*a450*/  ISETP.LT.OR P2, PT, R0, 0x1, P0 ;  /* 0x000000010000780c */ /* 0x000fe20000741670 */
[----:B0-----:R-:W-:Y:S01]  /*a460*/  IMAD.IADD R4, R36, 0x1, R16 ;  /* 0x0000000124047824 */ /* 0x001fe200078e0210 */
[----:B------:R-:W-:Y:S02]  /*a470*/  LOP3.LUT R17, R17, 0xdfffffff, RZ, 0xc0, !PT ;  /* 0xdfffffff11117812 */ /* 0x000fe400078ec0ff */
[----:B------:R-:W-:-:S02]  /*a480*/  LOP3.LUT R33, R6, 0x400, R5, 0xf8, !PT ;  /* 0x0000040006217812 */ /* 0x000fc400078ef805 */
[----:B------:R-:W-:Y:S01]  /*a490*/  @P1 LOP3.LUT R17, R17, 0x20000000, RZ, 0xfc, !PT ;  /* 0x2000000011111812 */ /* 0x000fe200078efcff */
[----:B------:R0:W-:Y:S01]  /*a4a0*/  STL [R1+0x8], R4 ;  /* 0x0000080401007387 */ /* 0x0001e20000100800 */
[----:B------:R-:W-:Y:S01]  /*a4b0*/  ISETP.LT.OR P1, PT, R0, 0x11, P0 ;  /* 0x000000110000780c */ /* 0x000fe20000721670 */
[----:B------:R-:W-:Y:S01]  /*a4c0*/  VIADD R3, R33, UR41 ;  /* 0x0000002921037c36 */ /* 0x000fe20008000000 */
[----:B------:R-:W-:Y:S01]  /*a4d0*/  LOP3.LUT R17, R17, 0xfbffffff, RZ, 0xc0, !PT ;  /* 0xfbffffff11117812 */ /* 0x000fe200078ec0ff */
[----:B------:R0:W-:Y:S01]  /*a4e0*/  STL [R1+0x4], R0 ;  /* 0x0000040001007387 */ /* 0x0001e20000100800 */
[----:B------:R-:W-:Y:S02]  /*a4f0*/  LOP3.LUT R8, R10, 0x70, R5, 0xf8, !PT ;  /* 0x000000700a087812 */ /* 0x000fe400078ef805 */
[----:B------:R-:W-:Y:S02]  /*a500*/  @P2 LOP3.LUT R17, R17, 0x4000000, RZ, 0xfc, !PT ;  /* 0x0400000011112812 */ /* 0x000fe400078efcff */
[----:B------:R-:W-:-:S02]  /*a510*/  ISETP.LT.OR P2, PT, R0, 0x31, P0 ;  /* 0x000000310000780c */ /* 0x000fc40000741670 */
[----:B------:R-:W-:Y:S02]  /*a520*/  LOP3.LUT R17, R17, 0xfeffffff, RZ, 0xc0, !PT ;  /* 0xfeffffff11117812 */ /* 0x000fe400078ec0ff */
[----:B------:R-:W-:Y:S02]  /*a530*/  LOP3.LUT R3, R8, UR4, RZ, 0xfc, !PT ;  /* 0x0000000408037c12 */ /* 0x000fe4000f8efcff */
[----:B------:R-:W-:Y:S02]  /*a540*/  @P1 LOP3.LUT R17, R17, 0x1000000, RZ, 0xfc, !PT ;  /* 0x0100000011111812 */ /* 0x000fe400078efcff */
[----:B------:R-:W-:Y:S01]  /*a550*/  ISETP.LT.OR P1, PT, R0, 0x41, P0 ;  /* 0x000000410000780c */ /* 0x000fe20000721670 */
[----:B------:R0:W-:Y:S01]  /*a560*/  STL [R1+0xc], R3 ;  /* 0x00000c0301007387 */ /* 0x0001e20000100800 */
[----:B------:R-:W-:-:S04]  /*a570*/  LOP3.LUT R17, R17, 0xffbfffff, RZ, 0xc0, !PT ;  /* 0xffbfffff11117812 */ /* 0x000fc800078ec0ff */
[----:B------:R-:W-:Y:S02]  /*a580*/  @P3 LOP3.LUT R17, R17, 0x400000, RZ, 0xfc, !PT ;  /* 0x0040000011113812 */ /* 0x000fe400078efcff */
[----:B------:R-:W-:Y:S02]  /*a590*/  ISETP.LT.OR P3, PT, R0, 0x51, P0 ;  /* 0x000000510000780c */ /* 0x000fe40000761670 */
[----:B------:R-:W-:-:S04]  /*a5a0*/  LOP3.LUT R17, R17, 0xffefffff, RZ, 0xc0, !PT ;  /* 0xffefffff11117812 */ /* 0x000fc800078ec0ff */
[----:B------:R-:W-:Y:S02]  /*a5b0*/  @P2 LOP3.LUT R17, R17, 0x100000, RZ, 0xfc, !PT ;  /* 0x0010000011112812 */ /* 0x000fe400078efcff */
[----:B------:R-:W-:Y:S02]  /*a5c0*/  ISETP.LT.OR P2, PT, R0, 0x61, P0 ;  /* 0x000000610000780c */ /* 0x000fe40000741670 */
[----:B------:R-:W-:-:S04]  /*a5d0*/  LOP3.LUT R17, R17, 0xfffbffff, RZ, 0xc0, !PT ;  /* 0xfffbffff11117812 */ /* 0x000fc800078ec0ff */
[----:B------:R-:W-:Y:S02]  /*a5e0*/  @P1 LOP3.LUT R17, R17, 0x40000, RZ, 0xfc, !PT ;  /* 0x0004000011111812 */ /* 0x000fe400078efcff */
[----:B------:R-:W-:Y:S02]  /*a5f0*/  ISETP.LT.OR P1, PT, R0, 0x71, P0 ;  /* 0x000000710000780c */ /* 0x000fe40000721670 */
[----:B------:R-:W-:Y:S02]  /*a600*/  LOP3.LUT R17, R17, 0xfffeffff, RZ, 0xc0, !PT ;  /* 0xfffeffff11117812 */ /* 0x000fe400078ec0ff */
[----:B------:R-:W-:Y:S02]  /*a610*/  ISETP.GE.AND P0, PT, R2, UR7, PT ;  /* 0x0000000702007c0c */ /* 0x000fe4000bf06270 */
[----:B------:R-:W-:-:S04]  /*a620*/  @P3 LOP3.LUT R17, R17, 0x10000, RZ, 0xfc, !PT ;  /* 0x0001000011113812 */ /* 0x000fc800078efcff */
[----:B------:R-:W-:-:S04]  /*a630*/  LOP3.LUT R17, R17, 0xffffbfff, RZ, 0xc0, !PT ;  /* 0xffffbfff11117812 */ /* 0x000fc800078ec0ff */
[----:B------:R-:W-:Y:S02]  /*a640*/  @P2 LOP3.LUT R17, R17, 0x4000, RZ, 0xfc, !PT ;  /* 0x0000400011112812 */ /* 0x000fe400078efcff */
[----:B------:R-:W-:Y:S02]  /*a650*/  ISETP.GE.AND P2, PT, R0, 0x11, PT ;  /* 0x000000110000780c */ /* 0x000fe40003f46270 */
[----:B------:R-:W-:-:S04]  /*a660*/  LOP3.LUT R17, R17, 0xfffffffe, RZ, 0xc0, !PT ;  /* 0xfffffffe11117812 */ /* 0x000fc800078ec0ff */
[----:B------:R-:W-:-:S04]  /*a670*/  LOP3.LUT R17, R17, 0xefffffff, RZ, 0xc0, !PT ;  /* 0xefffffff11117812 */ /* 0x000fc800078ec0ff */
[----:B------:R-:W-:Y:S02]  /*a680*/  @P1 LOP3.LUT R17, R17, 0x10000000, RZ, 0xfc, !PT ;  /* 0x1000000011111812 */ /* 0x000fe400078efcff */
[----:B------:R-:W-:Y:S02]  /*a690*/  ISETP.GE.AND P1, PT, R2, UR8, PT ;  /* 0x0000000802007c0c */ /* 0x000fe4000bf26270 */
[----:B------:R-:W-:Y:S02]  /*a6a0*/  @P0 LOP3.LUT R17, R17, 0x1, RZ, 0xfc, !PT ;  /* 0x0000000111110812 */ /* 0x000fe400078efcff */
[----:B------:R-:W-:Y:S02]  /*a6b0*/  ISETP.GE.AND P0, PT, R0, 0x1, PT ;  /* 0x000000010000780c */ /* 0x000fe40003f06270 */
[----:B------:R-:W-:-:S07]  /*a6c0*/  LOP3.LUT R17, R17, 0xfffff7ff, RZ, 0xc0, !PT ;  /* 0xfffff7ff11117812 */ /* 0x000fce00078ec0ff */
[----:B------:R-:W-:Y:S02]  /*a6d0*/  @P1 LOP3.LUT R17, R17, 0x800, RZ, 0xfc, !PT ;  /* 0x0000080011111812 */ /* 0x000fe400078efcff */
[----:B------:R-:W-:Y:S02]  /*a6e0*/  ISETP.GE.AND P1, PT, R0, 0x21, PT ;  /* 0x000000210000780c */ /* 0x000fe40003f26270 */
[----:B------:R-:W-:-:S04]  /*a6f0*/  LOP3.LUT R17, R17, 0xfffffbff, RZ, 0xc0, !PT ;  /* 0xfffffbff11117812 */ /* 0x000fc800078ec0ff */
        /* <DEDUP_REMOVED lines=16> */
[----:B------:R-:W-:Y:S02]  /*a800*/  ISETP.GE.AND P1, PT, R30, UR7, PT ;  /* 0x000000071e007c0c */ /* 0x000fe4000bf26270 */
[----:B------:R-:W-:-:S04]  /*a810*/  LOP3.LUT R17, R17, 0xffffffef, RZ, 0xc0, !PT ;  /* 0xffffffef11117812 */ /* 0x000fc800078ec0ff */
[----:B------:R-:W-:Y:S02]  /*a820*/  @P0 LOP3.LUT R17, R17, 0x10, RZ, 0xfc, !PT ;  /* 0x0000001011110812 */ /* 0x000fe400078efcff */
[----:B------:R-:W-:Y:S02]  /*a830*/  ISETP.GE.AND P0, PT, R30, UR8, PT ;  /* 0x000000081e007c0c */ /* 0x000fe4000bf06270 */
[----:B------:R-:W-:-:S04]  /*a840*/  LOP3.LUT R17, R17, 0xffffdfff, RZ, 0xc0, !PT ;  /* 0xffffdfff11117812 */ /* 0x000fc800078ec0ff */
[----:B------:R-:W-:-:S04]  /*a850*/  @P2 LOP3.LUT R17, R17, 0x2000, RZ, 0xfc, !PT ;  /* 0x0000200011112812 */ /* 0x000fc800078efcff */
[----:B------:R-:W-:-:S04]  /*a860*/  LOP3.LUT R17, R17, 0xffffefff, RZ, 0xc0, !PT ;  /* 0xffffefff11117812 */ /* 0x000fc800078ec0ff */
[----:B------:R-:W-:-:S04]  /*a870*/  LOP3.LUT R17, R17, 0xfffffffd, RZ, 0xc0, !PT ;  /* 0xfffffffd11117812 */ /* 0x000fc800078ec0ff */
[----:B------:R-:W-:-:S04]  /*a880*/  @P1 LOP3.LUT R17, R17, 0x2, RZ, 0xfc, !PT ;  /* 0x0000000211111812 */ /* 0x000fc800078efcff */
[----:B0-----:R-:W-:-:S07]  /*a890*/  @P0 LOP3.LUT R17, R17, 0x1000, RZ, 0xfc, !PT ;  /* 0x0000100011110812 */ /* 0x001fce00078efcff */
.L_x_90:
[----:B------:R-:W-:Y:S01]  /*a8a0*/  ULDC UR4, c[0x0][0xc38] ;  /* 0x00030e0000047ab9 */ /* 0x000fe20000000800 */
[----:B------:R-:W-:Y:S01]  /*a8b0*/  ULDC.64 UR8, c[0x0][0xa28] ;  /* 0x00028a0000087ab9 */ /* 0x000fe20000000a00 */
[----:B------:R-:W-:Y:S01]  /*a8c0*/  UISETP.NE.AND UP0, UPT, UR4, 0x1, UPT ;  /* 0x000000010400788c */ /* 0x000fe2000bf05270 */
[----:B------:R-:W-:Y:S01]  /*a8d0*/  ISETP.NE.U32.AND P0, PT, RZ, UR8, PT ;  /* 0x00000008ff007c0c */ /* 0x000fe2000bf05070 */
[----:B------:R-:W-:Y:S01]  /*a8e0*/  UMOV UR43, UR37 ;  /* 0x00000025002b7c82 */ /* 0x000fe20008000000 */
[----:B------:R-:W-:Y:S01]  /*a8f0*/  ULDC UR4, c[0x0][0xc44] ;  /* 0x0003110000047ab9 */ /* 0x000fe20000000800 */
[----:B------:R-:W-:Y:S01]  /*a900*/  UIADD3 UR11, UR41, 0x28400, URZ ;  /* 0x00028400290b7890 */ /* 0x000fe2000fffe03f */
[----:B------:R-:W-:Y:S01]  /*a910*/  ISETP.NE.AND.EX P0, PT, RZ, UR9, PT, P0 ;  /* 0x00000009ff007c0c */ /* 0x000fe2000bf05300 */
[----:B------:R-:W-:Y:S01]  /*a920*/  UISETP.NE.AND UP1, UPT, UR4, 0x1, UPT ;  /* 0x000000010400788c */ /* 0x000fe2000bf25270 */
[----:B------:R-:W-:-:S04]  /*a930*/  IMAD.MOV.U32 R35, RZ, RZ, RZ ;  /* 0x000000ffff237224 */ /* 0x000fc800078e00ff */
[----:B------:R-:W-:Y:S01]  /*a940*/  @UP0 ULDC UR4, c[0x0][0xc3c] ;  /* 0x00030f0000040ab9 */ /* 0x000fe20000000800 */
[----:B------:R-:W-:Y:S01]  /*a950*/  @UP0 ULDC UR10, c[0x0][0xc40] ;  /* 0x00031000000a0ab9 */ /* 0x000fe20000000800 */
[----:B------:R-:W-:-:S04]  /*a960*/  UIMAD.WIDE.U32 UR4, UR37, UR4, URZ ;  /* 0x00000004250472a5 */ /* 0x000fc8000f8e003f */
[----:B------:R-:W-:Y:S01]  /*a970*/  @UP0 USHF.R.U32.HI UR43, URZ, UR10, UR5 ;  /* 0x0000000a3f2b0299 */ /* 0x000fe20008011605 */
[----:B------:R-:W-:Y:S01]  /*a980*/  @UP1 ULDC.64 UR6, c[0x0][0xc48] ;  /* 0x0003120000061ab9 */ /* 0x000fe20000000a00 */
[----:B------:R-:W-:Y:S02]  /*a990*/  ULOP3.LUT UP0, URZ, UR11, 0x3ff, URZ, 0xc0, !UPT ;  /* 0x000003ff0b3f7892 */ /* 0x000fe4000f80c03f */
[----:B------:R-:W-:-:S03]  /*a9a0*/  UIMAD.WIDE.U32 UR4, UR43, UR6, URZ ;  /* 0x000000062b0472a5 */ /* 0x000fc6000f8e003f */
[----:B------:R-:W-:Y:S01]  /*a9b0*/  UMOV UR44, UR43 ;  /* 0x0000002b002c7c82 */ /* 0x000fe20008000000 */
[----:B------:R-:W-:Y:S01]  /*a9c0*/  @UP1 USHF.R.U32.HI UR44, URZ, UR7, UR5 ;  /* 0x000000073f2c1299 */ /* 0x000fe20008011605 */
[----:B0-----:R-:W-:Y:S11]  /*a9d0*/  @!P0 BRA `(.L_x_41) ;  /* 0x0000000000148947 */ /* 0x001ff60003800000 */
[----:B------:R-:W-:Y:S02]  /*a9e0*/  ULDC.64 UR4, c[0x0][0xa28] ;  /* 0x00028a0000047ab9 */ /* 0x000fe40000000a00 */
[----:B------:R-:W-:-:S06]  /*a9f0*/  UIMAD.WIDE UR4, UR44, 0x4, UR4 ;  /* 0x000000042c0478a5 */ /* 0x000fcc000f8e0204 */
[----:B------:R-:W-:Y:S02]  /*aa00*/  IMAD.U32 R2, RZ, RZ, UR4 ;  /* 0x00000004ff027e24 */ /* 0x000fe4000f8e00ff */
[----:B------:R-:W-:-:S05]  /*aa10*/  IMAD.U32 R3, RZ, RZ, UR5 ;  /* 0x00000005ff037e24 */ /* 0x000fca000f8e00ff */
[----:B------:R0:W5:Y:S02]  /*aa20*/  LDG.E R35, desc[UR48][R2.64] ;  /* 0x0000003002237981 */ /* 0x000164000c1e1900 */
.L_x_41:
[----:B------:R-:W-:-:S13]  /*aa30*/  PLOP3.LUT P0, PT, PT, PT, UP0, 0x80, 0x0 ;  /* 0x000000000000781c */ /* 0x000fda0003f0f008 */
[----:B------:R-:W-:Y:S05]  /*aa40*/  @!P0 BRA `(.L_x_42) ;  /* 0x0000000000408947 */ /* 0x000fea0003800000 */
[----:B0-----:R-:W-:Y:S01]  /*aa50*/  MOV R2, 0x0 ;  /* 0x0000000000027802 */ /* 0x001fe20000000f00 */
[----:B------:R-:W-:Y:S01]  /*aa60*/  ULDC.64 UR6, c[0x4][0x1b0] ;  /* 0x01006c0000067ab9 */ /* 0x000fe20000000a00 */
[----:B------:R-:W-:Y:S01]  /*aa70*/  ULDC.64 UR8, c[0x4][0x1b8] ;  /* 0x01006e0000087ab9 */ /* 0x000fe20000000a00 */
[----:B------:R-:W-:Y:S01]  /*aa80*/  ULDC.64 UR4, c[0x4][0x100] ;  /* 0x0100400000047ab9 */ /* 0x000fe20000000a00 */
[----:B------:R-:W-:Y:S02]  /*aa90*/  IMAD.U32 R4, RZ, RZ, UR6 ;  /* 0x00000006ff047e24 */ /* 0x000fe4000f8e00ff */
[----:B------:R-:W0:Y:S01]  /*aaa0*/  LDC.64 R2, c[0x4][R2] ;  /* 0x0100000002027b82 */ /* 0x000e220000000a00 */
[----:B------:R-:W-:Y:S02]  /*aab0*/  IMAD.U32 R5, RZ, RZ, UR7 ;  /* 0x00000007ff057e24 */ /* 0x000fe4000f8e00ff */
[----:B------:R-:W-:Y:S02]  /*aac0*/  IMAD.U32 R6, RZ, RZ, UR8 ;  /* 0x00000008ff067e24 */ /* 0x000fe4000f8e00ff */
[----:B------:R-:W-:-:S02]  /*aad0*/  IMAD.U32 R7, RZ, RZ, UR9 ;  /* 0x00000009ff077e24 */ /* 0x000fc4000f8e00ff */
[----:B------:R-:W-:Y:S02]  /*aae0*/  IMAD.U32 R10, RZ, RZ, UR4 ;  /* 0x00000004ff0a7e24 */ /* 0x000fe4000f8e00ff */
[----:B------:R-:W-:Y:S02]  /*aaf0*/  IMAD.U32 R11, RZ, RZ, UR5 ;  /* 0x00000005ff0b7e24 */ /* 0x000fe4000f8e00ff */
[----:B------:R-:W-:Y:S02]  /*ab00*/  IMAD.MOV.U32 R8, RZ, RZ, 0x70 ;  /* 0x00000070ff087424 */ /* 0x000fe400078e00ff */
[----:B------:R-:W-:Y:S02]  /*ab10*/  IMAD.MOV.U32 R12, RZ, RZ, 0x1 ;  /* 0x00000001ff0c7424 */ /* 0x000fe400078e00ff */
[----:B------:R-:W-:-:S07]  /*ab20*/  IMAD.MOV.U32 R13, RZ, RZ, RZ ;  /* 0x000000ffff0d7224 */ /* 0x000fce00078e00ff */
[----:B------:R-:W-:-:S07]  /*ab30*/  LEPC R20, `(.L_x_42) ;  /* 0x000000001014794e */ /* 0x000fce0000000000 */
[----:B0----5:R-:W-:Y:S05]  /*ab40*/  CALL.ABS.NOINC R2 ;  /* 0x0000000002007343 */ /* 0x021fea0003c00000 */
.L_x_42:
[----:B------:R-:W-:Y:S01]  /*ab50*/  UIADD3 UR4, UR41, 0x10400, URZ ;  /* 0x0001040029047890 */ /* 0x000fe2000fffe03f */
[----:B------:R-:W-:-:S05]  /*ab60*/  LOP3.LUT R17, R17, 0xfffffffb, RZ, 0xc0, !PT ;  /* 0xfffffffb11117812 */ /* 0x000fca00078ec0ff */
[----:B------:R-:W-:-:S05]  /*ab70*/  IMAD.U32 R18, RZ, RZ, UR4 ;  /* 0x00000004ff127e24 */ /* 0x000fca000f8e00ff */
[----:B------:R-:W-:-:S13]  /*ab80*/  LOP3.LUT P0, RZ, R18, 0x3ff, RZ, 0xc0, !PT ;  /* 0x000003ff12ff7812 */ /* 0x000fda000780c0ff */
[----:B------:R-:W-:Y:S01]  /*ab90*/  @P0 LOP3.LUT R17, R17, 0x4, RZ, 0xfc, !PT ;  /* 0x0000000411110812 */ /* 0x000fe200078efcff */
[----:B------:R-:W-:Y:S06]  /*aba0*/  @!P0 BRA `(.L_x_43) ;  /* 0x0000000000408947 */ /* 0x000fec0003800000 */
[----:B0-----:R-:W-:Y:S01]  /*abb0*/  MOV R2, 0x0 ;  /* 0x0000000000027802 */ /* 0x001fe20000000f00 */
[----:B------:R-:W-:Y:S01]  /*abc0*/  ULDC.64 UR6, c[0x4][0x1b0] ;  /* 0x01006c0000067ab9 */ /* 0x000fe20000000a00 */
[----:B------:R-:W-:Y:S01]  /*abd0*/  ULDC.64 UR8, c[0x4][0x1b8] ;  /* 0x01006e0000087ab9 */ /* 0x000fe20000000a00 */
[----:B------:R-:W-:Y:S01]  /*abe0*/  ULDC.64 UR4, c[0x4][0x108] ;  /* 0x0100420000047ab9 */ /* 0x000fe20000000a00 */
[----:B------:R-:W-:Y:S01]  /*abf0*/  IMAD.U32 R4, RZ, RZ, UR6 ;  /* 0x00000006ff047e24 */ /* 0x000fe2000f8e00ff */
[----:B------:R-:W-:Y:S01]  /*ac00*/  MOV R6, UR8 ;  /* 0x0000000800067c02 */ /* 0x000fe20008000f00 */
[----:B------:R-:W0:Y:S01]  /*ac10*/  LDC.64 R2, c[0x4][R2] ;  /* 0x0100000002027b82 */ /* 0x000e220000000a00 */
[----:B------:R-:W-:Y:S02]  /*ac20*/  IMAD.U32 R5, RZ, RZ, UR7 ;  /* 0x00000007ff057e24 */ /* 0x000fe4000f8e00ff */
[----:B------:R-:W-:Y:S02]  /*ac30*/  IMAD.U32 R7, RZ, RZ, UR9 ;  /* 0x00000009ff077e24 */ /* 0x000fe4000f8e00ff */
[----:B------:R-:W-:-:S02]  /*ac40*/  IMAD.U32 R10, RZ, RZ, UR4 ;  /* 0x00000004ff0a7e24 */ /* 0x000fc4000f8e00ff */
[----:B------:R-:W-:Y:S02]  /*ac50*/  IMAD.U32 R11, RZ, RZ, UR5 ;  /* 0x00000005ff0b7e24 */ /* 0x000fe4000f8e00ff */
[----:B------:R-:W-:Y:S02]  /*ac60*/  IMAD.MOV.U32 R8, RZ, RZ, 0x70 ;  /* 0x00000070ff087424 */ /* 0x000fe400078e00ff */
[----:B------:R-:W-:Y:S02]  /*ac70*/  IMAD.MOV.U32 R12, RZ, RZ, 0x1 ;  /* 0x00000001ff0c7424 */ /* 0x000fe400078e00ff */
[----:B------:R-:W-:-:S07]  /*ac80*/  IMAD.MOV.U32 R13, RZ, RZ, RZ ;  /* 0x000000ffff0d7224 */ /* 0x000fce00078e00ff */
[----:B------:R-:W-:-:S07]  /*ac90*/  LEPC R20, `(.L_x_43) ;  /* 0x000000001014794e */ /* 0x000fce0000000000 */
[----:B0----5:R-:W-:Y:S05]  /*aca0*/  CALL.ABS.NOINC R2 ;  /* 0x0000000002007343 */ /* 0x021fea0003c00000 */
.L_x_43:
[----:B------:R-:W-:-:S04]  /*acb0*/  IMAD.U32 R19, RZ, RZ, UR41 ;  /* 0x00000029ff137e24 */ /* 0x000fc8000f8e00ff */
[----:B------:R-:W-:-:S05]  /*acc0*/  VIADD R26, R19, 0x400 ;  /* 0x00000400131a7836 */ /* 0x000fca0000000000 */
[----:B------:R-:W-:-:S13]  /*acd0*/  LOP3.LUT P0, RZ, R26, 0x3ff, RZ, 0xc0, !PT ;  /* 0x000003ff1aff7812 */ /* 0x000fda000780c0ff */
        /* <DEDUP_REMOVED lines=17> */
.L_x_44:
[----:B------:R-:W-:-:S13]  /*adf0*/  LOP3.LUT P6, RZ, R18, 0x3ff, RZ, 0xc0, !PT ;  /* 0x000003ff12ff7812 */ /* 0x000fda00078cc0ff */
[----:B------:R-:W-:Y:S05]  /*ae00*/  @!P6 BRA `(.L_x_45) ;  /* 0x000000000040e947 */ /* 0x000fea0003800000 */
        /* <DEDUP_REMOVED lines=16> */
.L_x_45:
[----:B------:R-:W-:Y:S01]  /*af10*/  ULDC.64 UR4, c[0x0][0x9f8] ;  /* 0x00027e0000047ab9 */ /* 0x000fe20000000a00 */
[----:B------:R-:W-:Y:S01]  /*af20*/  IMAD.U32 R31, RZ, RZ, UR44 ;  /* 0x0000002cff1f7e24 */ /* 0x000fe2000f8e00ff */
[----:B------:R-:W-:Y:S01]  /*af30*/  UISETP.NE.U32.AND UP0, UPT, UR4, URZ, UPT ;  /* 0x0000003f0400728c */ /* 0x000fe2000bf05070 */
[----:B------:R-:W1:Y:S03]  /*af40*/  LDC R10, c[0x0][0x430] ;  /* 0x00010c00ff0a7b82 */ /* 0x000e660000000800 */
[----:B------:R-:W-:-:S06]  /*af50*/  UISETP.NE.AND.EX UP0, UPT, UR5, URZ, UPT, UP0 ;  /* 0x0000003f0500728c */ /* 0x000fcc000bf05300 */
[----:B------:R-:W-:-:S05]  /*af60*/  PLOP3.LUT P0, PT, PT, PT, UP0, 0x80, 0x0 ;  /* 0x000000000000781c */ /* 0x000fca0003f0f008 */
[----:B------:R-:W-:Y:S02]  /*af70*/  @UP0 ULDC.64 UR4, c[0x0][0x9f8] ;  /* 0x00027e0000040ab9 */ /* 0x000fe40000000a00 */
[----:B------:R-:W-:-:S06]  /*af80*/  @UP0 UIMAD.WIDE UR4, UR44, 0x4, UR4 ;  /* 0x000000042c0408a5 */ /* 0x000fcc000f8e0204 */
[----:B0-----:R-:W-:Y:S02]  /*af90*/  IMAD.U32 R2, RZ, RZ, UR4 ;  /* 0x00000004ff027e24 */ /* 0x001fe4000f8e00ff */
[----:B------:R-:W-:-:S05]  /*afa0*/  IMAD.U32 R3, RZ, RZ, UR5 ;  /* 0x00000005ff037e24 */ /* 0x000fca000f8e00ff */
[----:B------:R0:W5:Y:S01]  /*afb0*/  @P0 LDG.E R31, desc[UR48][R2.64] ;  /* 0x00000030021f0981 */ /* 0x000162000c1e1900 */
[----:B------:R-:W-:-:S03]  /*afc0*/  UMOV UR4, 0xffffffff ;  /* 0xffffffff00047882 */ /* 0x000fc60000000000 */
[----:B------:R-:W-:Y:S05]  /*afd0*/  BRA.DIV UR4, `(.L_x_46) ;  /* 0x0000004604007947 */ /* 0x000fea000b800000 */
.L_x_107:
[----:B------:R-:W2:Y:S01]  /*afe0*/  LDL R0, [R1+0xc] ;  /* 0x00000c0001007983 */ /* 0x000ea20000100800 */
[----:B-1----:R-:W-:Y:S02]  /*aff0*/  ISETP.NE.AND P1, PT, R10, 0x1, PT ;  /* 0x000000010a00780c */ /* 0x002fe40003f25270 */
[----:B-----5:R-:W-:Y:S02]  /*b000*/  SHF.R.S32.HI R34, RZ, 0x1f, R31 ;  /* 0x0000001fff227819 */ /* 0x020fe4000001141f */
[----:B------:R-:W-:-:S09]  /*b010*/  LOP3.LUT R17, R17, 0xfffffff7, RZ, 0xc0, !PT ;  /* 0xfffffff711117812 */ /* 0x000fd200078ec0ff */
[----:B------:R-:W1:Y:S01]  /*b020*/  @P1 LDC R5, c[0x0][0x434] ;  /* 0x00010d00ff051b82 */ /* 0x000e620000000800 */
[----:B------:R-:W-:-:S07]  /*b030*/  @P1 LOP3.LUT R17, R17, 0x8, RZ, 0xfc, !PT ;  /* 0x0000000811111812 */ /* 0x000fce00078efcff */
[----:B------:R-:W3:Y:S01]  /*b040*/  @P1 LDC R7, c[0x0][0x438] ;  /* 0x00010e00ff071b82 */ /* 0x000ee20000000800 */
[----:B------:R-:W-:Y:S01]  /*b050*/  IMAD R24, RZ, RZ, -UR44 ;  /* 0x8000002cff187e24 */ /* 0x000fe2000f8e02ff */
[----:B------:R-:W-:Y:S02]  /*b060*/  LOP3.LUT R17, R17, 0xfffffffb, RZ, 0xc0, !PT ;  /* 0xfffffffb11117812 */ /* 0x000fe400078ec0ff */
[C---:B--2---:R-:W-:Y:S01]  /*b070*/  ISETP.GE.AND P0, PT, R0.reuse, UR39, PT ;  /* 0x0000002700007c0c */ /* 0x044fe2000bf06270 */
[----:B------:R-:W-:-:S04]  /*b080*/  IMAD.IADD R8, R0, 0x1, R35 ;  /* 0x0000000100087824 */ /* 0x000fc800078e0223 */
[----:B-1----:R-:W-:-:S04]  /*b090*/  @P1 IMAD.HI.U32 R0, R8, R5, RZ ;  /* 0x0000000508001227 */ /* 0x002fc800078e00ff */
[----:B------:R-:W-:Y:S01]  /*b0a0*/  IMAD.MOV.U32 R6, RZ, RZ, R8 ;  /* 0x000000ffff067224 */ /* 0x000fe200078e0008 */
[----:B---3--:R-:W-:-:S03]  /*b0b0*/  @P1 SHF.R.U32.HI R6, RZ, R7, R0 ;  /* 0x00000007ff061219 */ /* 0x008fc60000011600 */
[----:B0-----:R-:W0:Y:S01]  /*b0c0*/  @!P0 LDC.64 R2, c[0x0][0x428] ;  /* 0x00010a00ff028b82 */ /* 0x001e220000000a00 */
[----:B------:R-:W-:-:S07]  /*b0d0*/  @!P0 SHF.R.S32.HI R7, RZ, 0x1f, R6 ;  /* 0x0000001fff078819 */ /* 0x000fce0000011406 */
[----:B------:R-:W1:Y:S01]  /*b0e0*/  @!P0 LDC.64 R4, c[0x0][0x418] ;  /* 0x00010600ff048b82 */ /* 0x000e620000000a00 */
[----:B0-----:R-:W-:-:S04]  /*b0f0*/  @!P0 IMAD R0, R34, R2, RZ ;  /* 0x0000000222008224 */ /* 0x001fc800078e02ff */
[C---:B------:R-:W-:Y:S02]  /*b100*/  @!P0 IMAD R9, R31.reuse, R3, R0 ;  /* 0x000000031f098224 */ /* 0x040fe400078e0200 */
[----:B------:R-:W-:Y:S02]  /*b110*/  @!P0 IMAD.WIDE.U32 R2, R31, R2, R6 ;  /* 0x000000021f028225 */ /* 0x000fe400078e0006 */
[----:B------:R-:W0:Y:S02]  /*b120*/  LDC R7, c[0x0][0xc44] ;  /* 0x00031100ff077b82 */ /* 0x000e240000000800 */
[----:B------:R-:W-:Y:S01]  /*b130*/  @!P0 IMAD.IADD R0, R3, 0x1, R9 ;  /* 0x0000000103008824 */ /* 0x000fe200078e0209 */
[----:B-1----:R-:W-:-:S04]  /*b140*/  @!P0 LEA R4, P1, R2, R4, 0x2 ;  /* 0x0000000402048211 */ /* 0x002fc800078210ff */
[----:B------:R-:W-:Y:S01]  /*b150*/  @!P0 LEA.HI.X R5, R2, R5, R0, 0x2, P1 ;  /* 0x0000000502058211 */ /* 0x000fe200008f1400 */
[----:B------:R-:W-:Y:S02]  /*b160*/  IMAD.U32 R2, RZ, RZ, UR46 ;  /* 0x0000002eff027e24 */ /* 0x000fe4000f8e00ff */
[----:B------:R-:W-:-:S03]  /*b170*/  IMAD.MOV.U32 R0, RZ, RZ, RZ ;  /* 0x000000ffff007224 */ /* 0x000fc600078e00ff */
[----:B------:R-:W-:Y:S01]  /*b180*/  ISETP.NE.AND P2, PT, R2, 0x3, PT ;  /* 0x000000030200780c */ /* 0x000fe20003f45270 */
[----:B------:R-:W-:Y:S02]  /*b190*/  IMAD.MOV R3, RZ, RZ, -R6 ;  /* 0x000000ffff037224 */ /* 0x000fe400078e0a06 */
[----:B------:R1:W5:Y:S01]  /*b1a0*/  @!P0 LDG.E R0, desc[UR48][R4.64] ;  /* 0x0000003004008981 */ /* 0x000362000c1e1900 */
[----:B0-----:R-:W-:Y:S02]  /*b1b0*/  IMAD R24, R7, R24, UR43 ;  /* 0x0000002b07187e24 */ /* 0x001fe4000f8e0218 */
[----:B-1----:R-:W-:-:S07]  /*b1c0*/  IMAD R4, R10, R3, R8 ;  /* 0x000000030a047224 */ /* 0x002fce00078e0208 */
[----:B------:R-:W-:Y:S02]  /*b1d0*/  @P2 LOP3.LUT R17, R17, 0x4, RZ, 0xfc, !PT ;  /* 0x0000000411112812 */ /* 0x000fe400078efcff */
[----:B------:R-:W-:Y:S01]  /*b1e0*/  SHF.R.S32.HI R32, RZ, 0x1f, R24 ;  /* 0x0000001fff207819 */ /* 0x000fe20000011418 */
[----:B------:R-:W-:Y:S06]  /*b1f0*/  @!P2 BRA `(.L_x_47) ;  /* 0x000000000004a947 */ /* 0x000fec0003800000 */
[----:B------:R-:W-:Y:S01]  /*b200*/  BPT.TRAP 0x1 ;  /* 0x000000040000795c */ /* 0x000fe20000300000 */
.L_x_47:
[----:B------:R-:W-:Y:S01]  /*b210*/  LEA R6, R25, UR41, 0x3 ;  /* 0x0000002919067c11 */ /* 0x000fe2000f8e18ff */
[----:B------:R-:W-:Y:S01]  /*b220*/  BSSY B0, `(.L_x_48) ;  /* 0x0000005000007945 */ /* 0x000fe20003800000 */
[----:B------:R-:W-:Y:S02]  /*b230*/  SHF.L.U32 R18, R29, 0x1f, RZ ;  /* 0x0000001f1d127819 */ /* 0x000fe400000006ff */
[----:B------:R-:W-:Y:S02]  /*b240*/  SHF.R.S32.HI R9, RZ, 0x1f, R4 ;  /* 0x0000001fff097819 */ /* 0x000fe40000011404 */
[----:B------:R-:W0:Y:S02]  /*b250*/  SYNCS.PHASECHK.TRANS64.TRYWAIT P0, [R6+URZ+0x38880], R18 ;  /* 0x03888012060075a7 */ /* 0x000e24000800017f */
[----:B0-----:R-:W-:Y:S05]  /*b260*/  @!P0 BRA `(.L_x_49) ;  /* 0x0000004000888947 */ /* 0x001fea0003800000 */
.L_x_108:
[----:B------:R-:W-:Y:S05]  /*b270*/  BSYNC B0 ;  /* 0x0000000000007941 */ /* 0x000fea0003800000 */
.L_x_48:
[----:B------:R-:W-:Y:S01]  /*b280*/  ULDC.64 UR4, c[0x0][0x328] ;  /* 0x0000ca0000047ab9 */ /* 0x000fe20000000a00 */
[----:B-----5:R-:W-:Y:S01]  /*b290*/  SHF.R.S32.HI R10, RZ, 0x1f, R0 ;  /* 0x0000001fff0a7819 */ /* 0x020fe20000011400 */
[----:B------:R-:W-:Y:S01]  /*b2a0*/  IMAD R3, R9, UR4, RZ ;  /* 0x0000000409037c24 */ /* 0x000fe2000f8e02ff */
[----:B------:R-:W-:-:S03]  /*b2b0*/  ULDC.64 UR6, c[0x0][0x318] ;  /* 0x0000c60000067ab9 */ /* 0x000fc60000000a00 */
[C---:B------:R-:W-:Y:S02]  /*b2c0*/  IMAD R5, R4.reuse, UR5, R3 ;  /* 0x0000000504057c24 */ /* 0x040fe4000f8e0203 */
[----:B------:R-:W-:Y:S01]  /*b2d0*/  IMAD.WIDE.U32 R2, R4, UR4, RZ ;  /* 0x0000000404027c25 */ /* 0x000fe2000f8e00ff */
[----:B------:R-:W-:-:S03]  /*b2e0*/  ULDC.64 UR4, c[0x0][0x338] ;  /* 0x0000ce0000047ab9 */ /* 0x000fc60000000a00 */
[----:B------:R-:W-:Y:S02]  /*b2f0*/  IMAD.IADD R3, R3, 0x1, R5 ;  /* 0x0000000103037824 */ /* 0x000fe400078e0205 */
[----:B------:R-:W-:Y:S02]  /*b300*/  IMAD R5, R10, UR4, RZ ;  /* 0x000000040a057c24 */ /* 0x000fe4000f8e02ff */
[----:B------:R-:W-:-:S04]  /*b310*/  IMAD.WIDE.U32 R2, R0, UR4, R2 ;  /* 0x0000000400027c25 */ /* 0x000fc8000f8e0002 */
[----:B------:R-:W-:Y:S01]  /*b320*/  IMAD R5, R0, UR5, R5 ;  /* 0x0000000500057c24 */ /* 0x000fe2000f8e0205 */
[----:B------:R-:W-:-:S03]  /*b330*/  ULDC.64 UR4, c[0x0][0x330] ;  /* 0x0000cc0000047ab9 */ /* 0x000fc60000000a00 */
[----:B------:R-:W-:Y:S02]  /*b340*/  IMAD.IADD R3, R3, 0x1, R5 ;  /* 0x0000000103037824 */ /* 0x000fe400078e0205 */
[----:B------:R-:W-:Y:S02]  /*b350*/  IMAD R5, R32, UR4, RZ ;  /* 0x0000000420057c24 */ /* 0x000fe4000f8e02ff */
[----:B------:R-:W-:Y:S01]  /*b360*/  IMAD.WIDE.U32 R2, R24, UR4, R2 ;  /* 0x0000000418027c25 */ /* 0x000fe2000f8e0002 */
[----:B------:R-:W-:-:S03]  /*b370*/  UMOV UR4, 0xffffffff ;  /* 0xffffffff00047882 */ /* 0x000fc60000000000 */
[----:B------:R-:W-:Y:S01]  /*b380*/  IMAD R5, R24, UR5, R5 ;  /* 0x0000000518057c24 */ /* 0x000fe2000f8e0205 */
[----:B------:R-:W-:-:S04]  /*b390*/  IADD3 R7, P0, R2, UR6, RZ ;  /* 0x0000000602077c10 */ /* 0x000fc8000ff1e0ff */
[----:B------:R-:W-:Y:S01]  /*b3a0*/  IADD3.X R8, R3, UR7, R5, P0, !PT ;  /* 0x0000000703087c10 */ /* 0x000fe200087fe405 */
[----:B------:R-:W-:Y:S01]  /*b3b0*/  IMAD R5, R25, 0x8000, R33 ;  /* 0x0000800019057824 */ /* 0x000fe200078e0221 */
[----:B------:R-:W-:Y:S07]  /*b3c0*/  BRA.DIV UR4, `(.L_x_50) ;  /* 0x0000004204447947 */ /* 0x000fee000b800000 */
[----:B------:R-:W1:Y:S01]  /*b3d0*/  SHFL.IDX PT, R14, R7, RZ, 0x181f ;  /* 0x00181fff070e7589 */ /* 0x000e6200000e0000 */
[----:B------:R-:W-:Y:S01]  /*b3e0*/  LOP3.LUT P3, RZ, R17, 0x8000000, RZ, 0xc0, !PT ;  /* 0x0800000011ff7812 */ /* 0x000fe2000786c0ff */
[----:B------:R-:W-:Y:S01]  /*b3f0*/  VIADD R5, R5, UR41 ;  /* 0x0000002905057c36 */ /* 0x000fe20008000000 */
[C---:B------:R-:W-:Y:S01]  /*b400*/  LOP3.LUT P2, RZ, R17.reuse, 0x4000000, RZ, 0xc0, !PT ;  /* 0x0400000011ff7812 */ /* 0x040fe2000784c0ff */
[----:B------:R-:W2:Y:S01]  /*b410*/  SHFL.IDX PT, R3, R8, RZ, 0x181f ;  /* 0x00181fff08037589 */ /* 0x000ea200000e0000 */
[C---:B------:R-:W-:Y:S02]  /*b420*/  LOP3.LUT P6, RZ, R17.reuse, 0x80000, RZ, 0xc0, !PT ;  /* 0x0008000011ff7812 */ /* 0x040fe400078cc0ff */
[C---:B------:R-:W-:Y:S02]  /*b430*/  LOP3.LUT P1, RZ, R17.reuse, 0x2000000, RZ, 0xc0, !PT ;  /* 0x0200000011ff7812 */ /* 0x040fe4000782c0ff */
[----:B------:R-:W-:-:S09]  /*b440*/  LOP3.LUT R17, R17, 0xbfffffff, RZ, 0xc0, !PT ;  /* 0xbfffffff11117812 */ /* 0x000fd200078ec0ff */
[----:B------:R-:W-:-:S04]  /*b450*/  @P6 LOP3.LUT R17, R17, 0x40000000, RZ, 0xfc, !PT ;  /* 0x4000000011116812 */ /* 0x000fc800078efcff */
[C---:B------:R-:W-:Y:S02]  /*b460*/  LOP3.LUT P6, RZ, R17.reuse, 0x200000, RZ, 0xc0, !PT ;  /* 0x0020000011ff7812 */ /* 0x040fe400078cc0ff */
[----:B-1----:R-:W-:Y:S02]  /*b470*/  IADD3 R2, P0, R30, R14, RZ ;  /* 0x0000000e1e027210 */ /* 0x002fe40007f1e0ff */
[----:B------:R-:W1:Y:S01]  /*b480*/  SHFL.IDX PT, R14, R7, 0x1, 0x181f ;  /* 0x00381f00070e7f89 */ /* 0x000e6200000e0000 */
[----:B------:R-:W-:Y:S02]  /*b490*/  LOP3.LUT R17, R17, 0x7fffffff, RZ, 0xc0, !PT ;  /* 0x7fffffff11117812 */ /* 0x000fe400078ec0ff */
[----:B--2---:R-:W-:-:S05]  /*b4a0*/  IMAD.X R3, RZ, RZ, R3, P0 ;  /* 0x000000ffff037224 */ /* 0x004fca00000e0603 */
[----:B------:R-:W-:Y:S01]  /*b4b0*/  LDGSTS.E.BYPASS.LTC128B.128 [R5+0x10400], desc[UR48][R2.64], !P3 ;  /* 0x1040000002057fae */ /* 0x000fe2000d901d70 */
[----:B------:R-:W-:-:S03]  /*b4c0*/  @P6 LOP3.LUT R17, R17, 0x80000000, RZ, 0xfc, !PT ;  /* 0x8000000011116812 */ /* 0x000fc600078efcff */
[----:B------:R2:W-:Y:S01]  /*b4d0*/  LDGSTS.E.BYPASS.LTC128B.128 [R5+0x14400], desc[UR48][R2.64+0x80], !P2 ;  /* 0x1440008002057fae */ /* 0x0005e2000d101d70 */
[C---:B------:R-:W-:Y:S02]  /*b4e0*/  LOP3.LUT P6, RZ, R17.reuse, 0x800000, RZ, 0xc0, !PT ;  /* 0x0080000011ff7812 */ /* 0x040fe400078cc0ff */
[C---:B------:R-:W-:Y:S02]  /*b4f0*/  LOP3.LUT P5, RZ, R17.reuse, 0x40000, RZ, 0xc0, !PT ;  /* 0x0004000011ff7812 */ /* 0x040fe400078ac0ff */
[C---:B------:R-:W-:Y:S02]  /*b500*/  LOP3.LUT P4, RZ, R17.reuse, 0x20000, RZ, 0xc0, !PT ;  /* 0x0002000011ff7812 */ /* 0x040fe4000788c0ff */
[C---:B------:R-:W-:Y:S02]  /*b510*/  LOP3.LUT P3, RZ, R17.reuse, 0x10000, RZ, 0xc0, !PT ;  /* 0x0001000011ff7812 */ /* 0x040fe4000786c0ff */
[----:B------:R-:W-:Y:S01]  /*b520*/  LOP3.LUT P2, RZ, R17, 0x8000, RZ, 0xc0, !PT ;  /* 0x0000800011ff7812 */ /* 0x000fe2000784c0ff */
[----:B--2---:R-:W2:Y:S01]  /*b530*/  SHFL.IDX PT, R3, R8, 0x1, 0x181f ;  /* 0x00381f0008037f89 */ /* 0x004ea200000e0000 */
[----:B-1----:R-:W-:-:S03]  /*b540*/  IADD3 R2, P0, R30, R14, RZ ;  /* 0x0000000e1e027210 */ /* 0x002fc60007f1e0ff */
[----:B------:R-:W1:Y:S01]  /*b550*/  SHFL.IDX PT, R14, R7, 0x2, 0x181f ;  /* 0x00581f00070e7f89 */ /* 0x000e6200000e0000 */
[----:B--2---:R-:W-:Y:S02]  /*b560*/  IADD3.X R3, RZ, R3, RZ, P0, !PT ;  /* 0x00000003ff037210 */ /* 0x004fe400007fe4ff */
[----:B------:R-:W-:-:S03]  /*b570*/  LOP3.LUT P0, RZ, R17, 0x1000000, RZ, 0xc0, !PT ;  /* 0x0100000011ff7812 */ /* 0x000fc6000780c0ff */
[----:B------:R-:W-:Y:S01]  /*b580*/  LDGSTS.E.BYPASS.LTC128B.128 [R5+0x10c00], desc[UR48][R2.64], !P1 ;  /* 0x10c0000002057fae */ /* 0x000fe2000c901d70 */
[----:B------:R-:W-:-:S09]  /*b590*/  LOP3.LUT P1, RZ, R17, 0x4000, RZ, 0xc0, !PT ;  /* 0x0000400011ff7812 */ /* 0x000fd2000782c0ff */
[----:B------:R2:W-:Y:S04]  /*b5a0*/  LDGSTS.E.BYPASS.LTC128B.128 [R5+0x14c00], desc[UR48][R2.64+0x80], !P0 ;  /* 0x14c0008002057fae */ /* 0x0005e8000c101d70 */
[----:B--2---:R-:W2:Y:S01]  /*b5b0*/  SHFL.IDX PT, R3, R8, 0x2, 0x181f ;  /* 0x00581f0008037f89 */ /* 0x004ea200000e0000 */
[----:B-1----:R-:W-:-:S03]  /*b5c0*/  IADD3 R2, P0, R30, R14, RZ ;  /* 0x0000000e1e027210 */ /* 0x002fc60007f1e0ff */
[----:B------:R-:W1:Y:S02]  /*b5d0*/  SHFL.IDX PT, R14, R7, 0x3, 0x181f ;  /* 0x00781f00070e7f89 */ /* 0x000e6400000e0000 */
[----:B--2---:R-:W-:Y:S01]  /*b5e0*/  IMAD.X R3, RZ, RZ, R3, P0 ;  /* 0x000000ffff037224 */ /* 0x004fe200000e0603 */
[----:B------:R-:W-:-:S04]  /*b5f0*/  LOP3.LUT P0, RZ, R17, 0x400000, RZ, 0xc0, !PT ;  /* 0x0040000011ff7812 */ /* 0x000fc8000780c0ff */
[----:B------:R-:W-:Y:S01]  /*b600*/  LDGSTS.E.BYPASS.LTC128B.128 [R5+0x11400], desc[UR48][R2.64], !P6 ;  /* 0x1140000002057fae */ /* 0x000fe2000f101d70 */
[----:B------:R-:W-:-:S08]  /*b610*/  LOP3.LUT P6, RZ, R17, 0x80000000, RZ, 0xc0, !PT ;  /* 0x8000000011ff7812 */ /* 0x000fd000078cc0ff */
        /* <DEDUP_REMOVED lines=12> */
[----:B--2---:R-:W-:-:S05]  /*b6e0*/  IMAD.X R3, RZ, RZ, R3, P0 ;  /* 0x000000ffff037224 */ /* 0x004fca00000e0603 */
[----:B------:R-:W-:Y:S04]  /*b6f0*/  LDGSTS.E.BYPASS.LTC128B.128 [R5+0x12400], desc[UR48][R2.64], !P6 ;  /* 0x1240000002057fae */ /* 0x000fe8000f101d70 */
        /* <DEDUP_REMOVED lines=9> */
[----:B------:R1:W3:Y:S04]  /*b790*/  SHFL.IDX PT, R14, R7, 0x7, 0x181f ;  /* 0x00f81f00070e7f89 */ /* 0x0002e800000e0000 */
[----:B------:R-:W4:Y:S01]  /*b7a0*/  SHFL.IDX PT, R8, R8, 0x7, 0x181f ;  /* 0x00f81f0008087f89 */ /* 0x000f2200000e0000 */
[----:B--2---:R-:W-:-:S05]  /*b7b0*/  IMAD.X R3, RZ, RZ, R3, P0 ;  /* 0x000000ffff037224 */ /* 0x004fca00000e0603 */
[----:B------:R1:W-:Y:S04]  /*b7c0*/  LDGSTS.E.BYPASS.LTC128B.128 [R5+0x13400], desc[UR48][R2.64], !P2 ;  /* 0x1340000002057fae */ /* 0x0003e8000d101d70 */
[----:B---34-:R1:W-:Y:S02]  /*b7d0*/  LDGSTS.E.BYPASS.LTC128B.128 [R5+0x17400], desc[UR48][R2.64+0x80], !P1 ;  /* 0x1740008002057fae */ /* 0x0183e4000c901d70 */
.L_x_126:
[C---:B------:R-:W-:Y:S02]  /*b7e0*/  LOP3.LUT P2, RZ, R17.reuse, 0x20000000, RZ, 0xc0, !PT ;  /* 0x2000000011ff7812 */ /* 0x040fe4000784c0ff */
[----:B------:R-:W-:Y:S02]  /*b7f0*/  LOP3.LUT P1, RZ, R17, 0x10000000, RZ, 0xc0, !PT ;  /* 0x1000000011ff7812 */ /* 0x000fe4000782c0ff */
[----:B-1----:R-:W-:-:S05]  /*b800*/  IADD3 R2, P0, R30, R14, RZ ;  /* 0x0000000e1e027210 */ /* 0x002fca0007f1e0ff */
[----:B------:R-:W-:Y:S01]  /*b810*/  IMAD.X R3, RZ, RZ, R8, P0 ;  /* 0x000000ffff037224 */ /* 0x000fe200000e0608 */
[----:B------:R-:W-:-:S04]  /*b820*/  PLOP3.LUT P0, PT, PT, PT, PT, 0x80, 0x0 ;  /* 0x000000000000781c */ /* 0x000fc80003f0f070 */
[----:B------:R-:W-:Y:S01]  /*b830*/  @!PT LDS RZ, [RZ] ;  /* 0x00000000fffff984 */ /* 0x000fe20000000800 */
[----:B------:R-:W-:Y:S01]  /*b840*/  @!PT LDS RZ, [RZ] ;  /* 0x00000000fffff984 */ /* 0x000fe20000000800 */
[----:B------:R-:W-:Y:S01]  /*b850*/  @!PT LDS RZ, [RZ] ;  /* 0x00000000fffff984 */ /* 0x000fe20000000800 */
[----:B------:R1:W-:Y:S04]  /*b860*/  LDGSTS.E.BYPASS.LTC128B.128 [R5+0x13c00], desc[UR48][R2.64], !P2 ;  /* 0x13c0000002057fae */ /* 0x0003e8000d101d70 */
[----:B------:R1:W-:Y:S01]  /*b870*/  LDGSTS.E.BYPASS.LTC128B.128 [R5+0x17c00], desc[UR48][R2.64+0x80], !P1 ;  /* 0x17c0008002057fae */ /* 0x0003e2000c901d70 */
[----:B------:R-:W-:-:S04]  /*b880*/  NOP ;  /* 0x0000000000007918 */ /* 0x000fc80000000000 */
.L_x_51:
[----:B------:R-:W-:Y:S02]  /*b890*/  PLOP3.LUT P1, PT, P1, P0, PT, 0xa2, 0x0 ;  /* 0x000000000000781c */ /* 0x000fe40000f21472 */
[----:B------:R-:W-:-:S08]  /*b8a0*/  @P0 R2UR P1, UR4, R6 ;  /* 0x00000000060402ca */ /* 0x000fd00000020000 */
[----:B------:R-:W-:-:S05]  /*b8b0*/  @P0 PLOP3.LUT P0, PT, P1, PT, PT, 0x80, 0x0 ;  /* 0x000000000000081c */ /* 0x000fca0000f0f070 */
[----:B------:R-:W-:Y:S01]  /*b8c0*/  @!P1 SYNCS.ARRIVE.TRANS64.RED.A0T1 RZ, [UR4+0x38870], RZ ;  /* 0x038870ffffff99a7 */ /* 0x000fe20008200404 */
[----:B------:R-:W-:Y:S07]  /*b8d0*/  @!P1 ARRIVES.LDGSTSBAR.64.TRANSCNT [UR4+0x38870] ;  /* 0x03887000ff0099b0 */ /* 0x000fee0008000a84 */
[----:B------:R-:W-:Y:S05]  /*b8e0*/  @P0 BRA.U.ANY `(.L_x_51) ;  /* 0xfffffffd00e80947 */ /* 0x000fea000393ffff */
[----:B------:R-:W-:Y:S01]  /*b8f0*/  NOP ;  /* 0x0000000000007918 */ /* 0x000fe20000000000 */
[----:B-1----:R-:W-:-:S05]  /*b900*/  IMAD.U32 R2, RZ, RZ, UR46 ;  /* 0x0000002eff027e24 */ /* 0x002fca000f8e00ff */
[----:B------:R-:W-:-:S13]  /*b910*/  ISETP.NE.AND P2, PT, R2, 0x3, PT ;  /* 0x000000030200780c */ /* 0x000fda0003f45270 */
[----:B------:R-:W-:Y:S05]  /*b920*/  @!P2 BRA `(.L_x_52) ;  /* 0x000000000004a947 */ /* 0x000fea0003800000 */
[----:B------:R-:W-:Y:S01]  /*b930*/  BPT.TRAP 0x1 ;  /* 0x000000040000795c */ /* 0x000fe20000300000 */
.L_x_52:
[----:B------:R1:W-:Y:S01]  /*b940*/  SYNCS.ARRIVE.TRANS64.A1T0 RZ, [R6+URZ+0x38870], RZ ;  /* 0x038870ff06ff79a7 */ /* 0x0003e2000810003f */
[----:B------:R-:W-:Y:S05]  /*b950*/  @!P2 BRA `(.L_x_53) ;  /* 0x000000000004a947 */ /* 0x000fea0003800000 */
[----:B------:R-:W-:Y:S01]  /*b960*/  BPT.TRAP 0x1 ;  /* 0x000000040000795c */ /* 0x000fe20000300000 */
.L_x_53:
[----:B------:R-:W2:Y:S01]  /*b970*/  SYNCS.PHASECHK.TRANS64.TRYWAIT P0, [R6+URZ+0x38840], R18 ;  /* 0x03884012060075a7 */ /* 0x000ea2000800017f */
[----:B------:R-:W-:Y:S04]  /*b980*/  BSSY B0, `(.L_x_54) ;  /* 0x0000002000007945 */ /* 0x000fe80003800000 */
[----:B--2---:R-:W-:Y:S05]  /*b990*/  @!P0 BRA `(.L_x_55) ;  /* 0x0000004400308947 */ /* 0x004fea0003800000 */
.L_x_127:
[----:B------:R-:W-:Y:S05]  /*b9a0*/  BSYNC B0 ;  /* 0x0000000000007941 */ /* 0x000fea0003800000 */
.L_x_54:
[----:B------:R3:W5:Y:S01]  /*b9b0*/  LDL R20, [R1+0x4] ;  /* 0x0000040001147983 */ /* 0x0007620000100800 */
[----:B------:R-:W-:Y:S01]  /*b9c0*/  ULDC.64 UR4, c[0x0][0x300] ;  /* 0x0000c00000047ab9 */ /* 0x000fe20000000a00 */
[----:B------:R-:W-:Y:S01]  /*b9d0*/  ULDC.64 UR6, c[0x0][0x2e8] ;  /* 0x0000ba0000067ab9 */ /* 0x000fe20000000a00 */
[----:B------:R-:W-:Y:S01]  /*b9e0*/  IMAD R9, R9, UR4, RZ ;  /* 0x0000000409097c24 */ /* 0x000fe2000f8e02ff */
[C---:B------:R-:W-:Y:S01]  /*b9f0*/  LOP3.LUT P3, RZ, R17.reuse, 0x2, RZ, 0xc0, !PT ;  /* 0x0000000211ff7812 */ /* 0x040fe2000786c0ff */
[----:B------:R-:W-:Y:S01]  /*ba00*/  IMAD.WIDE.U32 R2, R4, UR4, RZ ;  /* 0x0000000404027c25 */ /* 0x000fe2000f8e00ff */
[----:B------:R-:W-:-:S03]  /*ba10*/  LOP3.LUT P1, RZ, R17, 0x1, RZ, 0xc0, !PT ;  /* 0x0000000111ff7812 */ /* 0x000fc6000782c0ff */
[----:B------:R-:W-:Y:S01]  /*ba20*/  IMAD R9, R4, UR5, R9 ;  /* 0x0000000504097c24 */ /* 0x000fe2000f8e0209 */
[----:B------:R-:W-:Y:S02]  /*ba30*/  ULDC.64 UR4, c[0x0][0x310] ;  /* 0x0000c40000047ab9 */ /* 0x000fe40000000a00 */
[----:B------:R-:W-:Y:S02]  /*ba40*/  IMAD R7, R10, UR4, RZ ;  /* 0x000000040a077c24 */ /* 0x000fe4000f8e02ff */
[----:B------:R-:W-:Y:S02]  /*ba50*/  IMAD.IADD R3, R3, 0x1, R9 ;  /* 0x0000000103037824 */ /* 0x000fe400078e0209 */
[C---:B------:R-:W-:Y:S02]  /*ba60*/  IMAD R7, R0.reuse, UR5, R7 ;  /* 0x0000000500077c24 */ /* 0x040fe4000f8e0207 */
[----:B------:R-:W-:Y:S01]  /*ba70*/  IMAD.WIDE.U32 R2, R0, UR4, R2 ;  /* 0x0000000400027c25 */ /* 0x000fe2000f8e0002 */
        /* <DEDUP_REMOVED lines=8> */
[----:B---3--:R-:W-:Y:S08]  /*bb00*/  BRA.DIV UR4, `(.L_x_56) ;  /* 0x0000004204e87947 */ /* 0x008ff0000b800000 */
[----:B------:R-:W3:Y:S01]  /*bb10*/  SHFL.IDX PT, R14, R4, RZ, 0x181f ;  /* 0x00181fff040e7589 */ /* 0x000ee200000e0000 */
[C---:B-----5:R-:W-:Y:S02]  /*bb20*/  ISETP.GE.AND P4, PT, R20.reuse, 0x1, PT ;  /* 0x000000011400780c */ /* 0x060fe40003f86270 */
[C---:B------:R-:W-:Y:S01]  /*bb30*/  ISETP.GE.AND P2, PT, R20.reuse, 0x11, PT ;  /* 0x000000111400780c */ /* 0x040fe20003f46270 */
[----:B------:R-:W4:Y:S01]  /*bb40*/  SHFL.IDX PT, R9, R0, RZ, 0x181f ;  /* 0x00181fff00097589 */ /* 0x000f2200000e0000 */
[C---:B------:R-:W-:Y:S02]  /*bb50*/  ISETP.GE.AND P5, PT, R20.reuse, 0x21, PT ;  /* 0x000000211400780c */ /* 0x040fe40003fa6270 */
[----:B------:R-:W-:Y:S01]  /*bb60*/  ISETP.GE.AND P6, PT, R20, 0x31, PT ;  /* 0x000000311400780c */ /* 0x000fe20003fc6270 */
[----:B------:R-:W-:Y:S04]  /*bb70*/  SHFL.IDX PT, R2, R0, 0x1, 0x181f ;  /* 0x00381f0000027f89 */ /* 0x000fe800000e0000 */
[----:B------:R-:W-:Y:S04]  /*bb80*/  SHFL.IDX PT, R7, R4, 0x3, 0x181f ;  /* 0x00781f0004077f89 */ /* 0x000fe800000e0000 */
[----:B------:R-:W-:Y:S04]  /*bb90*/  SHFL.IDX PT, R8, R0, 0x3, 0x181f ;  /* 0x00781f0000087f89 */ /* 0x000fe800000e0000 */
[----:B------:R-:W-:Y:S01]  /*bba0*/  SHFL.IDX PT, R10, R0, 0x4, 0x181f ;  /* 0x00981f00000a7f89 */ /* 0x000fe200000e0000 */
[----:B---3--:R-:W-:-:S03]  /*bbb0*/  @P4 IADD3 R3, P0, R30, R14, RZ ;  /* 0x0000000e1e034210 */ /* 0x008fc60007f1e0ff */
[----:B------:R-:W3:Y:S02]  /*bbc0*/  SHFL.IDX PT, R14, R4, 0x1, 0x181f ;  /* 0x00381f00040e7f89 */ /* 0x000ee400000e0000 */
[----:B----4-:R-:W-:Y:S01]  /*bbd0*/  @P4 IMAD.X R9, RZ, RZ, R9, P0 ;  /* 0x000000ffff094224 */ /* 0x010fe200000e0609 */
[C---:B---3--:R-:W-:Y:S02]  /*bbe0*/  @P2 IADD3 R12, P0, R30.reuse, R14, RZ ;  /* 0x0000000e1e0c2210 */ /* 0x048fe40007f1e0ff */
[----:B------:R-:W3:Y:S03]  /*bbf0*/  SHFL.IDX PT, R14, R4, 0x2, 0x181f ;  /* 0x00581f00040e7f89 */ /* 0x000ee600000e0000 */
[----:B------:R-:W-:Y:S02]  /*bc00*/  @P2 IMAD.X R11, RZ, RZ, R2, P0 ;  /* 0x000000ffff0b2224 */ /* 0x000fe400000e0602 */
[----:B------:R-:W4:Y:S01]  /*bc10*/  SHFL.IDX PT, R2, R0, 0x2, 0x181f ;  /* 0x00581f0000027f89 */ /* 0x000f2200000e0000 */
[----:B---3--:R-:W-:-:S05]  /*bc20*/  @P5 IADD3 R13, P0, R30, R14, RZ ;  /* 0x0000000e1e0d5210 */ /* 0x008fca0007f1e0ff */
[----:B----4-:R-:W-:Y:S01]  /*bc30*/  @P5 IMAD.X R14, RZ, RZ, R2, P0 ;  /* 0x000000ffff0e5224 */ /* 0x010fe200000e0602 */
[----:B------:R-:W-:Y:S01]  /*bc40*/  ISETP.GE.AND P5, PT, R20, 0x41, PT ;  /* 0x000000411400780c */ /* 0x000fe20003fa6270 */
[----:B------:R-:W-:Y:S01]  /*bc50*/  @P4 IMAD.MOV.U32 R2, RZ, RZ, R3 ;  /* 0x000000ffff024224 */ /* 0x000fe200078e0003 */
[----:B------:R-:W-:Y:S01]  /*bc60*/  @P6 IADD3 R7, P0, R30, R7, RZ ;  /* 0x000000071e076210 */ /* 0x000fe20007f1e0ff */
[----:B------:R-:W-:Y:S02]  /*bc70*/  @P4 IMAD.MOV.U32 R3, RZ, RZ, R9 ;  /* 0x000000ffff034224 */ /* 0x000fe400078e0009 */
[----:B------:R-:W3:Y:S02]  /*bc80*/  SHFL.IDX PT, R9, R4, 0x4, 0x181f ;  /* 0x00981f0004097f89 */ /* 0x000ee400000e0000 */
[----:B------:R-:W-:Y:S02]  /*bc90*/  @P6 IMAD.X R8, RZ, RZ, R8, P0 ;  /* 0x000000ffff086224 */ /* 0x000fe400000e0608 */
[----:B------:R-:W-:Y:S04]  /*bca0*/  @P4 LDGSTS.E.BYPASS.LTC128B.128 [R5+0x28400], desc[UR48][R2.64], !P3 ;  /* 0x2840000002054fae */ /* 0x000fe8000d901d70 */
[----:B------:R4:W-:Y:S01]  /*bcb0*/  @P4 LDGSTS.E.BYPASS.LTC128B.128 [R5+0x2c400], desc[UR48][R2.64+0x80], !P1 ;  /* 0x2c40008002054fae */ /* 0x0009e2000c901d70 */
[----:B------:R-:W-:Y:S01]  /*bcc0*/  ISETP.GE.AND P4, PT, R20, 0x51, PT ;  /* 0x000000511400780c */ /* 0x000fe20003f86270 */
[----:B----4-:R-:W-:-:S02]  /*bcd0*/  @P2 IMAD.MOV.U32 R2, RZ, RZ, R12 ;  /* 0x000000ffff022224 */ /* 0x010fc400078e000c */
[----:B------:R-:W-:Y:S02]  /*bce0*/  @P2 IMAD.MOV.U32 R3, RZ, RZ, R11 ;  /* 0x000000ffff032224 */ /* 0x000fe400078e000b */
[----:B------:R-:W4:Y:S01]  /*bcf0*/  SHFL.IDX PT, R11, R4, 0x5, 0x181f ;  /* 0x00b81f00040b7f89 */ /* 0x000f2200000e0000 */
[----:B---3--:R-:W-:-:S03]  /*bd00*/  @P5 IADD3 R9, P0, R30, R9, RZ ;  /* 0x000000091e095210 */ /* 0x008fc60007f1e0ff */
[----:B------:R-:W-:Y:S02]  /*bd10*/  @P2 LDGSTS.E.BYPASS.LTC128B.128 [R5+0x28c00], desc[UR48][R2.64], !P3 ;  /* 0x28c0000002052fae */ /* 0x000fe4000d901d70 */
[----:B------:R-:W-:Y:S02]  /*bd20*/  @P5 IMAD.X R10, RZ, RZ, R10, P0 ;  /* 0x000000ffff0a5224 */ /* 0x000fe400000e060a */
[----:B------:R3:W-:Y:S01]  /*bd30*/  @P2 LDGSTS.E.BYPASS.LTC128B.128 [R5+0x2cc00], desc[UR48][R2.64+0x80], !P1 ;  /* 0x2cc0008002052fae */ /* 0x0007e2000c901d70 */
[----:B------:R-:W-:-:S03]  /*bd40*/  ISETP.GE.AND P2, PT, R20, 0x61, PT ;  /* 0x000000611400780c */ /* 0x000fc60003f46270 */
[----:B---3--:R-:W3:Y:S01]  /*bd50*/  SHFL.IDX PT, R2, R0, 0x5, 0x181f ;  /* 0x00b81f0000027f89 */ /* 0x008ee200000e0000 */
[----:B----4-:R-:W-:-:S05]  /*bd60*/  @P4 IADD3 R11, P0, R30, R11, RZ ;  /* 0x0000000b1e0b4210 */ /* 0x010fca0007f1e0ff */
[----:B---3--:R-:W-:Y:S01]  /*bd70*/  @P4 IMAD.X R12, RZ, RZ, R2, P0 ;  /* 0x000000ffff0c4224 */ /* 0x008fe200000e0602 */
[----:B------:R-:W-:-:S13]  /*bd80*/  ISETP.GE.AND P0, PT, R20, 0x21, PT ;  /* 0x000000211400780c */ /* 0x000fda0003f06270 */
[----:B------:R-:W-:Y:S01]  /*bd90*/  @P0 IMAD.MOV.U32 R2, RZ, RZ, R13 ;  /* 0x000000ffff020224 */ /* 0x000fe200078e000d */
[----:B------:R-:W-:Y:S01]  /*bda0*/  @P0 MOV R3, R14 ;  /* 0x0000000e00030202 */ /* 0x000fe20000000f00 */
[----:B------:R-:W3:Y:S04]  /*bdb0*/  SHFL.IDX PT, R13, R4, 0x6, 0x181f ;  /* 0x00d81f00040d7f89 */ /* 0x000ee800000e0000 */
[----:B------:R-:W-:Y:S04]  /*bdc0*/  @P0 LDGSTS.E.BYPASS.LTC128B.128 [R5+0x29400], desc[UR48][R2.64], !P3 ;  /* 0x2940000002050fae */ /* 0x000fe8000d901d70 */
[----:B------:R4:W-:Y:S04]  /*bdd0*/  @P0 LDGSTS.E.BYPASS.LTC128B.128 [R5+0x2d400], desc[UR48][R2.64+0x80], !P1 ;  /* 0x2d40008002050fae */ /* 0x0009e8000c901d70 */
[----:B----4-:R-:W4:Y:S01]  /*bde0*/  SHFL.IDX PT, R2, R0, 0x6, 0x181f ;  /* 0x00d81f0000027f89 */ /* 0x010f2200000e0000 */
[----:B------:R-:W-:Y:S01]  /*bdf0*/  @P6 IMAD.MOV.U32 R3, RZ, RZ, R8 ;  /* 0x000000ffff036224 */ /* 0x000fe200078e0008 */
[----:B---3--:R-:W-:-:S02]  /*be00*/  @P2 IADD3 R13, P0, R30, R13, RZ ;  /* 0x0000000d1e0d2210 */ /* 0x008fc40007f1e0ff */
[----:B------:R-:W3:Y:S03]  /*be10*/  SHFL.IDX PT, R0, R0, 0x7, 0x181f ;  /* 0x00f81f0000007f89 */ /* 0x000ee600000e0000 */
[----:B----4-:R-:W-:Y:S02]  /*be20*/  @P2 IMAD.X R14, RZ, RZ, R2, P0 ;  /* 0x000000ffff0e2224 */ /* 0x010fe400000e0602 */
[----:B------:R-:W-:-:S05]  /*be30*/  @P6 IMAD.MOV.U32 R2, RZ, RZ, R7 ;  /* 0x000000ffff026224 */ /* 0x000fca00078e0007 */
[----:B------:R-:W-:Y:S04]  /*be40*/  @P6 LDGSTS.E.BYPASS.LTC128B.128 [R5+0x29c00], desc[UR48][R2.64], !P3 ;  /* 0x29c0000002056fae */ /* 0x000fe8000d901d70 */
[----:B------:R4:W-:Y:S02]  /*be50*/  @P6 LDGSTS.E.BYPASS.LTC128B.128 [R5+0x2dc00], desc[UR48][R2.64+0x80], !P1 ;  /* 0x2dc0008002056fae */ /* 0x0009e4000c901d70 */
[----:B----4-:R-:W-:Y:S02]  /*be60*/  @P5 IMAD.MOV.U32 R2, RZ, RZ, R9 ;  /* 0x000000ffff025224 */ /* 0x010fe400078e0009 */
        /* <DEDUP_REMOVED lines=8> */
[----:B------:R-:W-:Y:S02]  /*bef0*/  @P2 IMAD.MOV.U32 R3, RZ, RZ, R14 ;  /* 0x000000ffff032224 */ /* 0x000fe400078e000e */
[----:B------:R4:W0:Y:S04]  /*bf00*/  SHFL.IDX PT, R14, R4, 0x7, 0x181f ;  /* 0x00f81f00040e7f89 */ /* 0x00082800000e0000 */
[----:B------:R4:W-:Y:S04]  /*bf10*/  @P2 LDGSTS.E.BYPASS.LTC128B.128 [R5+0x2b400], desc[UR48][R2.64], !P3 ;  /* 0x2b40000002052fae */ /* 0x0009e8000d901d70 */
[----:B---3--:R4:W-:Y:S02]  /*bf20*/  @P2 LDGSTS.E.BYPASS.LTC128B.128 [R5+0x2f400], desc[UR48][R2.64+0x80], !P1 ;  /* 0x2f40008002052fae */ /* 0x0089e4000c901d70 */
.L_x_145:
[----:B------:R-:W-:-:S13]  /*bf30*/  ISETP.GE.AND P2, PT, R20, 0x71, PT ;  /* 0x000000711400780c */ /* 0x000fda0003f46270 */
[----:B0---4-:R-:W-:-:S05]  /*bf40*/  @P2 IADD3 R2, P0, R30, R14, RZ ;  /* 0x0000000e1e022210 */ /* 0x011fca0007f1e0ff */
[----:B------:R-:W-:Y:S01]  /*bf50*/  @P2 IMAD.X R3, RZ, RZ, R0, P0 ;  /* 0x000000ffff032224 */ /* 0x000fe200000e0600 */
[----:B------:R-:W-:-:S04]  /*bf60*/  PLOP3.LUT P0, PT, PT, PT, PT, 0x80, 0x0 ;  /* 0x000000000000781c */ /* 0x000fc80003f0f070 */
[----:B------:R-:W-:Y:S01]  /*bf70*/  @!PT LDS RZ, [RZ] ;  /* 0x00000000fffff984 */ /* 0x000fe20000000800 */
[----:B------:R-:W-:Y:S01]  /*bf80*/  @!PT LDS RZ, [RZ] ;  /* 0x00000000fffff984 */ /* 0x000fe20000000800 */
[----:B------:R-:W-:Y:S01]  /*bf90*/  @!PT LDS RZ, [RZ] ;  /* 0x00000000fffff984 */ /* 0x000fe20000000800 */
[----:B------:R0:W-:Y:S04]  /*bfa0*/  @P2 LDGSTS.E.BYPASS.LTC128B.128 [R5+0x2bc00], desc[UR48][R2.64], !P3 ;  /* 0x2bc0000002052fae */ /* 0x0001e8000d901d70 */
[----:B------:R0:W-:Y:S01]  /*bfb0*/  @P2 LDGSTS.E.BYPASS.LTC128B.128 [R5+0x2fc00], desc[UR48][R2.64+0x80], !P1 ;  /* 0x2fc0008002052fae */ /* 0x0001e2000c901d70 */
[----:B------:R-:W-:-:S04]  /*bfc0*/  NOP ;  /* 0x0000000000007918 */ /* 0x000fc80000000000 */
.L_x_57:
[----:B------:R-:W-:Y:S02]  /*bfd0*/  PLOP3.LUT P1, PT, P1, P0, PT, 0xa2, 0x0 ;  /* 0x000000000000781c */ /* 0x000fe40000f21472 */
[----:B------:R-:W-:-:S08]  /*bfe0*/  @P0 R2UR P1, UR4, R6 ;  /* 0x00000000060402ca */ /* 0x000fd00000020000 */
[----:B------:R-:W-:-:S05]  /*bff0*/  @P0 PLOP3.LUT P0, PT, P1, PT, PT, 0x80, 0x0 ;  /* 0x000000000000081c */ /* 0x000fca0000f0f070 */
[----:B------:R-:W-:Y:S01]  /*c000*/  @!P1 SYNCS.ARRIVE.TRANS64.RED.A0T1 RZ, [UR4+0x38830], RZ ;  /* 0x038830ffffff99a7 */ /* 0x000fe20008200404 */
[----:B------:R-:W-:Y:S07]  /*c010*/  @!P1 ARRIVES.LDGSTSBAR.64.TRANSCNT [UR4+0x38830] ;  /* 0x03883000ff0099b0 */ /* 0x000fee0008000a84 */
[----:B------:R-:W-:Y:S05]  /*c020*/  @P0 BRA.U.ANY `(.L_x_57) ;  /* 0xfffffffd00e80947 */ /* 0x000fea000393ffff */
[----:B------:R-:W-:Y:S01]  /*c030*/  NOP ;  /* 0x0000000000007918 */ /* 0x000fe20000000000 */
[----:B------:R-:W-:-:S05]  /*c040*/  IMAD.U32 R0, RZ, RZ, UR46 ;  /* 0x0000002eff007e24 */ /* 0x000fca000f8e00ff */
[----:B------:R-:W-:-:S13]  /*c050*/  ISETP.NE.AND P2, PT, R0, 0x3, PT ;  /* 0x000000030000780c */ /* 0x000fda0003f45270 */
[----:B------:R-:W-:Y:S05]  /*c060*/  @!P2 BRA `(.L_x_58) ;  /* 0x000000000004a947 */ /* 0x000fea0003800000 */
[----:B------:R-:W-:Y:S01]  /*c070*/  BPT.TRAP 0x1 ;  /* 0x000000040000795c */ /* 0x000fe20000300000 */
.L_x_58:
[----:B------:R3:W-:Y:S02]  /*c080*/  SYNCS.ARRIVE.TRANS64.A1T0 RZ, [R6+URZ+0x38830], RZ ;  /* 0x038830ff06ff79a7 */ /* 0x0007e4000810003f */
[----:B------:R-:W-:Y:S05]  /*c090*/  WARPSYNC.ALL ;  /* 0x0000000000007948 */ /* 0x000fea0003800000 */
[----:B------:R-:W-:-:S04]  /*c0a0*/  UIADD3 UR4, UR41, 0x20400, URZ ;  /* 0x0002040029047890 */ /* 0x000fc8000fffe03f */
[----:B------:R-:W-:Y:S01]  /*c0b0*/  ULOP3.LUT UP0, URZ, UR4, 0x3ff, URZ, 0xc0, !UPT ;  /* 0x000003ff043f7892 */ /* 0x000fe2000f80c03f */
[----:B------:R-:W-:Y:S05]  /*c0c0*/  BAR.SYNC.DEFER_BLOCKING 0x8, 0x180 ;  /* 0x0206000000007b1d */ /* 0x000fea0000010000 */
        /* <DEDUP_REMOVED lines=9> */
[----:B-123--:R-:W-:Y:S02]  /*c160*/  IMAD.U32 R6, RZ, RZ, UR8 ;  /* 0x00000008ff067e24 */ /* 0x00efe4000f8e00ff */
[----:B------:R-:W-:-:S02]  /*c170*/  IMAD.U32 R7, RZ, RZ, UR9 ;  /* 0x00000009ff077e24 */ /* 0x000fc4000f8e00ff */
[----:B------:R-:W-:Y:S02]  /*c180*/  IMAD.U32 R10, RZ, RZ, UR4 ;  /* 0x00000004ff0a7e24 */ /* 0x000fe4000f8e00ff */
[----:B------:R-:W-:Y:S02]  /*c190*/  IMAD.U32 R11, RZ, RZ, UR5 ;  /* 0x00000005ff0b7e24 */ /* 0x000fe4000f8e00ff */
[----:B------:R-:W-:Y:S02]  /*c1a0*/  IMAD.MOV.U32 R8, RZ, RZ, 0x70 ;  /* 0x00000070ff087424 */ /* 0x000fe400078e00ff */
[----:B------:R-:W-:Y:S02]  /*c1b0*/  IMAD.MOV.U32 R12, RZ, RZ, 0x1 ;  /* 0x00000001ff0c7424 */ /* 0x000fe400078e00ff */
[----:B------:R-:W-:-:S07]  /*c1c0*/  IMAD.MOV.U32 R13, RZ, RZ, RZ ;  /* 0x000000ffff0d7224 */ /* 0x000fce00078e00ff */
[----:B------:R-:W-:-:S07]  /*c1d0*/  LEPC R20, `(.L_x_59) ;  /* 0x000000001014794e */ /* 0x000fce0000000000 */
[----:B0-----:R-:W-:Y:S05]  /*c1e0*/  CALL.ABS.NOINC R2 ;  /* 0x0000000002007343 */ /* 0x001fea0003c00000 */
.L_x_59:
[----:B------:R-:W4:Y:S01]  /*c1f0*/  LDC R7, c[0x0][0x448] ;  /* 0x00011200ff077b82 */ /* 0x000f220000000800 */
[----:B0-----:R-:W2:Y:S01]  /*c200*/  S2R R2, SR_TID.X ;  /* 0x0000000000027919 */ /* 0x001ea20000002100 */
[----:B------:R-:W-:Y:S01]  /*c210*/  IADD3 R4, RZ, -UR43, RZ ;  /* 0x8000002bff047c10 */ /* 0x000fe2000fffe0ff */
[----:B------:R-:W-:Y:S01]  /*c220*/  ULDC.64 UR8, c[0x0][0x2d8] ;  /* 0x0000b60000087ab9 */ /* 0x000fe20000000a00 */
[----:B------:R-:W-:Y:S01]  /*c230*/  R2UR UR6, R32 ;  /* 0x00000000200672ca */ /* 0x000fe200000e0000 */
[----:B------:R-:W-:Y:S01]  /*c240*/  VIADD R8, R33, UR41 ;  /* 0x0000002921087c36 */ /* 0x000fe20008000000 */
[C---:B------:R-:W-:Y:S02]  /*c250*/  R2UR UR7, R24.reuse ;  /* 0x00000000180772ca */ /* 0x040fe400000e0000 */
[----:B------:R-:W0:Y:S01]  /*c260*/  LDC R5, c[0x0][0xc38] ;  /* 0x00030e00ff057b82 */ /* 0x000e220000000800 */
[----:B------:R-:W-:Y:S02]  /*c270*/  R2UR UR4, R24 ;  /* 0x00000000180472ca */ /* 0x000fe400000e0000 */
[----:B------:R-:W-:-:S02]  /*c280*/  LOP3.LUT P4, RZ, R17, 0x1000, RZ, 0xc0, !PT ;  /* 0x0000100011ff7812 */ /* 0x000fc4000788c0ff */
[----:B------:R-:W-:-:S04]  /*c290*/  LOP3.LUT P5, RZ, R17, 0x800, RZ, 0xc0, !PT ;  /* 0x0000080011ff7812 */ /* 0x000fc800078ac0ff */
[----:B------:R-:W-:-:S04]  /*c2a0*/  UIMAD UR6, UR6, UR8, URZ ;  /* 0x00000008060672a4 */ /* 0x000fc8000f8e023f */
[----:B------:R-:W-:Y:S02]  /*c2b0*/  UIMAD UR7, UR7, UR9, UR6 ;  /* 0x00000009070772a4 */ /* 0x000fe4000f8e0206 */
[----:B------:R-:W-:Y:S01]  /*c2c0*/  UIMAD.WIDE.U32 UR4, UR4, UR8, URZ ;  /* 0x00000008040472a5 */ /* 0x000fe2000f8e003f */
[----:B----4-:R-:W-:Y:S01]  /*c2d0*/  ISETP.NE.AND P0, PT, R7, 0x1, PT ;  /* 0x000000010700780c */ /* 0x010fe20003f05270 */
[----:B------:R-:W-:Y:S01]  /*c2e0*/  USHF.R.S32.HI UR6, URZ, 0x1f, UR44 ;  /* 0x0000001f3f067899 */ /* 0x000fe2000801142c */
[----:B------:R-:W-:Y:S01]  /*c2f0*/  ULDC.64 UR8, c[0x0][0x2e0] ;  /* 0x0000b80000087ab9 */ /* 0x000fe20000000a00 */
[----:B------:R-:W-:Y:S02]  /*c300*/  UIADD3 UR5, UR5, UR7, URZ ;  /* 0x0000000705057290 */ /* 0x000fe4000fffe03f */
[----:B------:R-:W-:Y:S01]  /*c310*/  UIMAD UR6, UR6, UR8, URZ ;  /* 0x00000008060672a4 */ /* 0x000fe2000f8e023f */
[----:B0-----:R-:W-:Y:S01]  /*c320*/  IMAD R4, R5, R4, UR37 ;  /* 0x0000002505047e24 */ /* 0x001fe2000f8e0204 */
[C---:B--2---:R-:W-:Y:S01]  /*c330*/  LOP3.LUT R18, R2.reuse, 0x7f, RZ, 0xc0, !PT ;  /* 0x0000007f02127812 */ /* 0x044fe200078ec0ff */
[----:B------:R-:W-:Y:S01]  /*c340*/  IMAD.SHL.U32 R2, R2, 0x10, RZ ;  /* 0x0000001002027824 */ /* 0x000fe200078e00ff */
[----:B------:R-:W-:Y:S01]  /*c350*/  UIMAD UR6, UR44, UR9, UR6 ;  /* 0x000000092c0672a4 */ /* 0x000fe2000f8e0206 */
[----:B------:R-:W-:-:S03]  /*c360*/  IMAD.SHL.U32 R4, R4, 0x80, RZ ;  /* 0x0000008004047824 */ /* 0x000fc600078e00ff */
[----:B------:R-:W0:Y:S01]  /*c370*/  @P0 LDC R0, c[0x0][0x44c] ;  /* 0x00011300ff000b82 */ /* 0x000e220000000800 */
[----:B------:R-:W-:Y:S01]  /*c380*/  SHF.R.U32.HI R18, RZ, 0x3, R18 ;  /* 0x00000003ff127819 */ /* 0x000fe20000011612 */
[----:B------:R-:W-:-:S03]  /*c390*/  UIMAD.WIDE.U32 UR4, UR44, UR8, UR4 ;  /* 0x000000082c0472a5 */ /* 0x000fc6000f8e0004 */
[----:B------:R-:W-:Y:S01]  /*c3a0*/  LOP3.LUT R2, R18, 0x70, R2, 0xf8, !PT ;  /* 0x0000007012027812 */ /* 0x000fe200078ef802 */
[----:B------:R-:W-:Y:S01]  /*c3b0*/  ULDC.64 UR8, c[0x0][0x2d0] ;  /* 0x0000b40000087ab9 */ /* 0x000fe20000000a00 */
[----:B------:R-:W2:Y:S01]  /*c3c0*/  S2R R18, SR_TID.X ;  /* 0x0000000000127919 */ /* 0x000ea20000002100 */
[----:B------:R-:W4:Y:S01]  /*c3d0*/  @P0 LDC R3, c[0x0][0x450] ;  /* 0x00011400ff030b82 */ /* 0x000f220000000800 */
[----:B-1-3--:R-:W-:Y:S01]  /*c3e0*/  LOP3.LUT R6, R2, R4, RZ, 0xfc, !PT ;  /* 0x0000000402067212 */ /* 0x00afe200078efcff */
[----:B------:R-:W-:Y:S01]  /*c3f0*/  UIADD3 UR5, UR5, UR6, URZ ;  /* 0x0000000605057290 */ /* 0x000fe2000fffe03f */
[----:B------:R-:W-:-:S03]  /*c400*/  IMAD.U32 R9, RZ, RZ, UR8 ;  /* 0x00000008ff097e24 */ /* 0x000fc6000f8e00ff */
[----:B------:R-:W-:Y:S02]  /*c410*/  IMAD.MOV.U32 R2, RZ, RZ, R6 ;  /* 0x000000ffff027224 */ /* 0x000fe400078e0006 */
[----:B0-----:R-:W-:-:S05]  /*c420*/  @P0 IMAD.HI.U32 R0, R6, R0, RZ ;  /* 0x0000000006000227 */ /* 0x001fca00078e00ff */
[----:B----4-:R-:W-:-:S04]  /*c430*/  @P0 SHF.R.U32.HI R2, RZ, R3, R0 ;  /* 0x00000003ff020219 */ /* 0x010fc80000011600 */
[--C-:B------:R-:W-:Y:S01]  /*c440*/  SHF.R.S32.HI R0, RZ, 0x1f, R2.reuse ;  /* 0x0000001fff007819 */ /* 0x100fe20000011402 */
[----:B------:R-:W-:Y:S01]  /*c450*/  IMAD.MOV R5, RZ, RZ, -R2 ;  /* 0x000000ffff057224 */ /* 0x000fe200078e0a02 */
[----:B--2---:R-:W-:-:S03]  /*c460*/  LOP3.LUT R10, R18, 0x7f, RZ, 0xc0, !PT ;  /* 0x0000007f120a7812 */ /* 0x004fc600078ec0ff */
[----:B------:R-:W-:Y:S02]  /*c470*/  IMAD R3, R0, UR8, RZ ;  /* 0x0000000800037c24 */ /* 0x000fe4000f8e02ff */
[----:B------:R-:W-:Y:S01]  /*c480*/  IMAD R5, R7, R5, R6 ;  /* 0x0000000507057224 */ /* 0x000fe200078e0206 */
[----:B------:R-:W-:Y:S01]  /*c490*/  SHF.R.U32.HI R10, RZ, 0x3, R10 ;  /* 0x00000003ff0a7819 */ /* 0x000fe2000001160a */
[C---:B------:R-:W-:Y:S02]  /*c4a0*/  IMAD R7, R2.reuse, UR9, R3 ;  /* 0x0000000902077c24 */ /* 0x040fe4000f8e0203 */
[----:B------:R-:W-:Y:S01]  /*c4b0*/  IMAD.WIDE.U32 R2, R2, R9, UR4 ;  /* 0x0000000402027e25 */ /* 0x000fe2000f8e0009 */
[----:B------:R-:W-:Y:S01]  /*c4c0*/  SHF.R.S32.HI R0, RZ, 0x1f, R5 ;  /* 0x0000001fff007819 */ /* 0x000fe20000011405 */
[----:B------:R-:W-:Y:S02]  /*c4d0*/  ULDC.64 UR4, c[0x0][0x2c8] ;  /* 0x0000b20000047ab9 */ /* 0x000fe40000000a00 */
[----:B------:R-:W-:-:S02]  /*c4e0*/  IMAD.IADD R3, R3, 0x1, R7 ;  /* 0x0000000103037824 */ /* 0x000fc400078e0207 */
[----:B------:R-:W-:Y:S02]  /*c4f0*/  IMAD R0, R0, UR4, RZ ;  /* 0x0000000400007c24 */ /* 0x000fe4000f8e02ff */
[----:B------:R-:W-:-:S04]  /*c500*/  IMAD.WIDE.U32 R2, R5, UR4, R2 ;  /* 0x0000000405027c25 */ /* 0x000fc8000f8e0002 */
[----:B------:R-:W-:Y:S01]  /*c510*/  IMAD R5, R5, UR5, R0 ;  /* 0x0000000505057c24 */ /* 0x000fe2000f8e0200 */
[----:B------:R-:W-:Y:S02]  /*c520*/  ULDC.64 UR4, c[0x0][0x280] ;  /* 0x0000a00000047ab9 */ /* 0x000fe40000000a00 */
[----:B------:R-:W-:Y:S01]  /*c530*/  IADD3 R0, P0, R2, UR4, RZ ;  /* 0x0000000402007c10 */ /* 0x000fe2000ff1e0ff */
[----:B------:R-:W-:-:S03]  /*c540*/  UMOV UR4, 0xffffffff ;  /* 0xffffffff00047882 */ /* 0x000fc60000000000 */
[----:B------:R-:W-:Y:S01]  /*c550*/  IADD3.X R5, R3, UR5, R5, P0, !PT ;  /* 0x0000000503057c10 */ /* 0x000fe200087fe405 */
[----:B------:R-:W-:Y:S08]  /*c560*/  BRA.DIV UR4, `(.L_x_60) ;  /* 0x0000004204f87947 */ /* 0x000ff0000b800000 */
[----:B------:R-:W0:Y:S01]  /*c570*/  SHFL.IDX PT, R14, R0, RZ, 0x181f ;  /* 0x00181fff000e7589 */ /* 0x000e2200000e0000 */
[----:B------:R-:W-:-:S03]  /*c580*/  IMAD.IADD R4, R10, 0x1, R4 ;  /* 0x000000010a047824 */ /* 0x000fc600078e0204 */
[----:B------:R-:W1:Y:S01]  /*c590*/  SHFL.IDX PT, R2, R5, RZ, 0x181f ;  /* 0x00181fff05027589 */ /* 0x000e6200000e0000 */
[C---:B------:R-:W-:Y:S01]  /*c5a0*/  VIADD R7, R4.reuse, 0x10 ;  /* 0x0000001004077836 */ /* 0x040fe20000000000 */
[----:B------:R-:W-:Y:S02]  /*c5b0*/  ISETP.GE.AND P1, PT, R4, UR40, PT ;  /* 0x0000002804007c0c */ /* 0x000fe4000bf26270 */
[----:B------:R-:W-:Y:S11]  /*c5c0*/  SHFL.IDX PT, R6, R5, 0x1, 0x181f ;  /* 0x00381f0005067f89 */ /* 0x000ff600000e0000 */
[----:B0-----:R-:W-:-:S05]  /*c5d0*/  @!P1 IADD3 R14, P0, R30, R14, RZ ;  /* 0x0000000e1e0e9210 */ /* 0x001fca0007f1e0ff */
[----:B-1----:R-:W-:Y:S02]  /*c5e0*/  @!P1 IMAD.X R3, RZ, RZ, R2, P0 ;  /* 0x000000ffff039224 */ /* 0x002fe400000e0602 */
[----:B------:R-:W-:Y:S02]  /*c5f0*/  @!P1 IMAD.MOV.U32 R2, RZ, RZ, R14 ;  /* 0x000000ffff029224 */ /* 0x000fe400078e000e */
[----:B------:R-:W0:Y:S04]  /*c600*/  SHFL.IDX PT, R14, R0, 0x1, 0x181f ;  /* 0x00381f00000e7f89 */ /* 0x000e2800000e0000 */
[----:B------:R-:W-:Y:S04]  /*c610*/  @!P1 LDGSTS.E.BYPASS.LTC128B.128 [R8+0x20400], desc[UR48][R2.64], !P4 ;  /* 0x2040000002089fae */ /* 0x000fe8000e101d70 */
[----:B------:R1:W-:Y:S01]  /*c620*/  @!P1 LDGSTS.E.BYPASS.LTC128B.128 [R8+0x24400], desc[UR48][R2.64+0x80], !P5 ;  /* 0x2440008002089fae */ /* 0x0003e2000e901d70 */
[----:B------:R-:W-:-:S13]  /*c630*/  ISETP.GE.AND P1, PT, R7, UR40, PT ;  /* 0x0000002807007c0c */ /* 0x000fda000bf26270 */
[----:B0-----:R-:W-:-:S05]  /*c640*/  @!P1 IADD3 R14, P0, R30, R14, RZ ;  /* 0x0000000e1e0e9210 */ /* 0x001fca0007f1e0ff */
[----:B-1----:R-:W-:Y:S02]  /*c650*/  @!P1 IMAD.MOV.U32 R2, RZ, RZ, R14 ;  /* 0x000000ffff029224 */ /* 0x002fe400078e000e */
[----:B------:R-:W-:Y:S01]  /*c660*/  @!P1 IMAD.X R7, RZ, RZ, R6, P0 ;  /* 0x000000ffff079224 */ /* 0x000fe200000e0606 */
[----:B------:R-:W0:Y:S03]  /*c670*/  SHFL.IDX PT, R14, R0, 0x2, 0x181f ;  /* 0x00581f00000e7f89 */ /* 0x000e2600000e0000 */
[----:B------:R-:W-:Y:S01]  /*c680*/  @!P1 IMAD.MOV.U32 R3, RZ, RZ, R7 ;  /* 0x000000ffff039224 */ /* 0x000fe200078e0007 */
[----:B------:R-:W1:Y:S01]  /*c690*/  SHFL.IDX PT, R6, R5, 0x2, 0x181f ;  /* 0x00581f0005067f89 */ /* 0x000e6200000e0000 */
[----:B------:R-:W-:-:S03]  /*c6a0*/  VIADD R7, R4, 0x20 ;  /* 0x0000002004077836 */ /* 0x000fc60000000000 */
[----:B------:R-:W-:Y:S04]  /*c6b0*/  @!P1 LDGSTS.E.BYPASS.LTC128B.128 [R8+0x20c00], desc[UR48][R2.64], !P4 ;  /* 0x20c0000002089fae */ /* 0x000fe8000e101d70 */
[----:B------:R2:W-:Y:S01]  /*c6c0*/  @!P1 LDGSTS.E.BYPASS.LTC128B.128 [R8+0x24c00], desc[UR48][R2.64+0x80], !P5 ;  /* 0x24c0008002089fae */ /* 0x0005e2000e901d70 */
[----:B------:R-:W-:-:S13]  /*c6d0*/  ISETP.GE.AND P1, PT, R7, UR40, PT ;  /* 0x0000002807007c0c */ /* 0x000fda000bf26270 */
[----:B0-----:R-:W-:-:S05]  /*c6e0*/  @!P1 IADD3 R14, P0, R30, R14, RZ ;  /* 0x0000000e1e0e9210 */ /* 0x001fca0007f1e0ff */
[----:B--2---:R-:W-:Y:S02]  /*c6f0*/  @!P1 IMAD.MOV.U32 R2, RZ, RZ, R14 ;  /* 0x000000ffff029224 */ /* 0x004fe400078e000e */
[----:B-1----:R-:W-:Y:S01]  /*c700*/  @!P1 IMAD.X R7, RZ, RZ, R6, P0 ;  /* 0x000000ffff079224 */ /* 0x002fe200000e0606 */
[----:B------:R-:W0:Y:S03]  /*c710*/  SHFL.IDX PT, R14, R0, 0x3, 0x181f ;  /* 0x00781f00000e7f89 */ /* 0x000e2600000e0000 */
[----:B------:R-:W-:Y:S01]  /*c720*/  @!P1 IMAD.MOV.U32 R3, RZ, RZ, R7 ;  /* 0x000000ffff039224 */ /* 0x000fe200078e0007 */
[----:B------:R-:W1:Y:S01]  /*c730*/  SHFL.IDX PT, R6, R5, 0x3, 0x181f ;  /* 0x00781f0005067f89 */ /* 0x000e6200000e0000 */
[----:B------:R-:W-:-:S03]  /*c740*/  VIADD R7, R4, 0x30 ;  /* 0x0000003004077836 */ /* 0x000fc60000000000 */
[----:B------:R-:W-:Y:S04]  /*c750*/  @!P1 LDGSTS.E.BYPASS.LTC128B.128 [R8+0x21400], desc[UR48][R2.64], !P4 ;  /* 0x2140000002089fae */ /* 0x000fe8000e101d70 */
[----:B------:R2:W-:Y:S01]  /*c760*/  @!P1 LDGSTS.E.BYPASS.LTC128B.128 [R8+0x25400], desc[UR48][R2.64+0x80], !P5 ;  /* 0x2540008002089fae */ /* 0x0005e2000e901d70 */
[----:B------:R-:W-:-:S13]  /*c770*/  ISETP.GE.AND P1, PT, R7, UR40, PT ;  /* 0x0000002807007c0c */ /* 0x000fda000bf26270 */
[----:B0-----:R-:W-:-:S04]  /*c780*/  @!P1 IADD3 R14, P0, R30, R14, RZ ;  /* 0x0000000e1e0e9210 */ /* 0x001fc80007f1e0ff */
[----:B--2---:R-:W-:Y:S01]  /*c790*/  @!P1 MOV R2, R14 ;  /* 0x0000000e00029202 */ /* 0x004fe20000000f00 */
        /* <DEDUP_REMOVED lines=29> */
[----:B-1----:R-:W-:Y:S02]  /*c970*/  @!P1 IMAD.X R7, RZ, RZ, R6, P0 ;  /* 0x000000ffff079224 */ /* 0x002fe400000e0606 */
[----:B--2---:R-:W-:Y:S01]  /*c980*/  @!P1 IMAD.MOV.U32 R2, RZ, RZ, R14 ;  /* 0x000000ffff029224 */ /* 0x004fe200078e000e */
[----:B------:R0:W1:Y:S01]  /*c990*/  SHFL.IDX PT, R6, R5, 0x7, 0x181f ;  /* 0x00f81f0005067f89 */ /* 0x00006200000e0000 */
[----:B------:R-:W-:-:S03]  /*c9a0*/  @!P1 IMAD.MOV.U32 R3, RZ, RZ, R7 ;  /* 0x000000ffff039224 */ /* 0x000fc600078e0007 */
[----:B------:R0:W2:Y:S04]  /*c9b0*/  SHFL.IDX PT, R14, R0, 0x7, 0x181f ;  /* 0x00f81f00000e7f89 */ /* 0x0000a800000e0000 */
[----:B------:R0:W-:Y:S04]  /*c9c0*/  @!P1 LDGSTS.E.BYPASS.LTC128B.128 [R8+0x23400], desc[UR48][R2.64], !P4 ;  /* 0x2340000002089fae */ /* 0x0001e8000e101d70 */
[----:B------:R0:W-:Y:S02]  /*c9d0*/  @!P1 LDGSTS.E.BYPASS.LTC128B.128 [R8+0x27400], desc[UR48][R2.64+0x80], !P5 ;  /* 0x2740008002089fae */ /* 0x0001e4000e901d70 */
.L_x_162:
[----:B------:R-:W-:-:S05]  /*c9e0*/  VIADD R4, R4, 0x70 ;  /* 0x0000007004047836 */ /* 0x000fca0000000000 */
[----:B------:R-:W-:-:S13]  /*c9f0*/  ISETP.GE.AND P0, PT, R4, UR40, PT ;  /* 0x0000002804007c0c */ /* 0x000fda000bf06270 */
[----:B0-2---:R-:W-:-:S05]  /*ca00*/  @!P0 IADD3 R2, P1, R30, R14, RZ ;  /* 0x0000000e1e028210 */ /* 0x005fca0007f3e0ff */
[----:B-1----:R-:W-:-:S05]  /*ca10*/  @!P0 IMAD.X R3, RZ, RZ, R6, P1 ;  /* 0x000000ffff038224 */ /* 0x002fca00008e0606 */
[----:B------:R-:W-:Y:S01]  /*ca20*/  @!PT LDS RZ, [RZ] ;  /* 0x00000000fffff984 */ /* 0x000fe20000000800 */
[----:B------:R-:W-:Y:S01]  /*ca30*/  @!PT LDS RZ, [RZ] ;  /* 0x00000000fffff984 */ /* 0x000fe20000000800 */
[----:B------:R-:W-:Y:S01]  /*ca40*/  @!PT LDS RZ, [RZ] ;  /* 0x00000000fffff984 */ /* 0x000fe20000000800 */
[----:B------:R0:W-:Y:S04]  /*ca50*/  @!P0 LDGSTS.E.BYPASS.LTC128B.128 [R8+0x23c00], desc[UR48][R2.64], !P4 ;  /* 0x23c0000002088fae */ /* 0x0001e8000e101d70 */
[----:B------:R0:W-:Y:S01]  /*ca60*/  @!P0 LDGSTS.E.BYPASS.LTC128B.128 [R8+0x27c00], desc[UR48][R2.64+0x80], !P5 ;  /* 0x27c0008002088fae */ /* 0x0001e2000e901d70 */
[----:B------:R-:W-:Y:S01]  /*ca70*/  NOP ;  /* 0x0000000000007918 */ /* 0x000fe20000000000 */
[----:B------:R-:W-:Y:S02]  /*ca80*/  SYNCS.ARRIVE.TRANS64.RED.A0T1 RZ, [UR41+0x38800], RZ ;  /* 0x038800ffffff79a7 */ /* 0x000fe40008200429 */
[----:B------:R-:W-:Y:S01]  /*ca90*/  ARRIVES.LDGSTSBAR.64.TRANSCNT [UR41+0x38800] ;  /* 0x03880000ff0079b0 */ /* 0x000fe20008000aa9 */
[----:B------:R-:W-:Y:S01]  /*caa0*/  NOP ;  /* 0x0000000000007918 */ /* 0x000fe20000000000 */
[----:B------:R-:W-:Y:S01]  /*cab0*/  ULOP3.LUT UR4, UR36, 0x1, URZ, 0xc, !UPT ;  /* 0x0000000124047892 */ /* 0x000fe2000f8e0c3f */
[----:B------:R-:W-:Y:S05]  /*cac0*/  SYNCS.ARRIVE.TRANS64.A1T0 RZ, [UR41+0x38800], RZ ;  /* 0x038800ffffff79a7 */ /* 0x000fea0008100029 */
[----:B------:R-:W-:-:S05]  /*cad0*/  IMAD.U32 R0, RZ, RZ, UR4 ;  /* 0x00000004ff007e24 */ /* 0x000fca000f8e00ff */
[----:B------:R-:W-:-:S04]  /*cae0*/  SHF.L.U32 R0, R0, 0x1f, RZ ;  /* 0x0000001f00007819 */ /* 0x000fc800000006ff */
[----:B------:R-:W1:Y:S02]  /*caf0*/  SYNCS.PHASECHK.TRANS64.TRYWAIT P0, [UR41+0x38820], R0 ;  /* 0x03882000ff0075a7 */ /* 0x000e640008000169 */
[----:B01----:R-:W-:Y:S05]  /*cb00*/  @!P0 BRA `(.L_x_61) ;  /* 0x00000048000c8947 */ /* 0x003fea0003800000 */
.L_x_163:
[----:B0-----:R-:W-:-:S05]  /*cb10*/  IMAD.U32 R0, RZ, RZ, UR39 ;  /* 0x00000027ff007e24 */ /* 0x001fca000f8e00ff */
[----:B------:R-:W-:-:S13]  /*cb20*/  ISETP.GE.AND P0, PT, R0, 0x81, PT ;  /* 0x000000810000780c */ /* 0x000fda0003f06270 */
[----:B------:R-:W-:Y:S05]  /*cb30*/  @!P0 BRA `(.L_x_62) ;  /* 0x0000001800208947 */ /* 0x000fea0003800000 */
[----:B------:R-:W-:Y:S02]  /*cb40*/  IMAD.MOV.U32 R20, RZ, RZ, R29 ;  /* 0x000000ffff147224 */ /* 0x000fe400078e001d */
[----:B------:R-:W-:Y:S02]  /*cb50*/  IMAD.MOV.U32 R19, RZ, RZ, R25 ;  /* 0x000000ffff137224 */ /* 0x000fe400078e0019 */
[----:B------:R-:W-:-:S07]  /*cb60*/  IMAD.U32 R27, RZ, RZ, UR42 ;  /* 0x0000002aff1b7e24 */ /* 0x000fce000f8e00ff */
.L_x_82:
[----:B01----:R-:W0:Y:S01]  /*cb70*/  LDC R3, c[0x0][0x430] ;  /* 0x00010c00ff037b82 */ /* 0x003e220000000800 */
[----:B------:R-:W1:Y:S01]  /*cb80*/  S2R R0, SR_TID.X ;  /* 0x0000000000007919 */ /* 0x000e620000002100 */
[----:B------:R-:W-:Y:S01]  /*cb90*/  ULDC.64 UR4, c[0x0][0x428] ;  /* 0x00010a0000047ab9 */ /* 0x000fe20000000a00 */
[----:B------:R-:W-:Y:S01]  /*cba0*/  VIADD R25, R19, 0x1 ;  /* 0x0000000113197836 */ /* 0x000fe20000000000 */
[----:B0-----:R-:W-:Y:S02]  /*cbb0*/  ISETP.NE.AND P0, PT, R3, 0x1, PT ;  /* 0x000000010300780c */ /* 0x001fe40003f05270 */
[----:B-1----:R-:W-:-:S11]  /*cbc0*/  LOP3.LUT R0, R0, 0x7f, RZ, 0xc0, !PT ;  /* 0x0000007f00007812 */ /* 0x002fd600078ec0ff */
[----:B------:R-:W0:Y:S01]  /*cbd0*/  @P0 LDC R3, c[0x0][0x434] ;  /* 0x00010d00ff030b82 */ /* 0x000e220000000800 */
[----:B------:R-:W-:-:S04]  /*cbe0*/  SHF.R.U32.HI R0, RZ, 0x3, R0 ;  /* 0x00000003ff007819 */ /* 0x000fc80000011600 */
[----:B------:R-:W-:-:S03]  /*cbf0*/  LEA R6, R27, R0, 0x7 ;  /* 0x000000001b067211 */ /* 0x000fc600078e38ff */
[----:B------:R-:W1:Y:S01]  /*cc00*/  @P0 LDC R5, c[0x0][0x438] ;  /* 0x00010e00ff050b82 */ /* 0x000e620000000800 */
[----:B------:R-:W-:-:S05]  /*cc10*/  IADD3 R6, R30, R6, R35 ;  /* 0x000000061e067210 */ /* 0x000fca0007ffe023 */
[----:B------:R-:W-:Y:S02]  /*cc20*/  IMAD.MOV.U32 R7, RZ, RZ, R6 ;  /* 0x000000ffff077224 */ /* 0x000fe400078e0006 */
[----:B0-----:R-:W-:-:S05]  /*cc30*/  @P0 IMAD.HI.U32 R0, R6, R3, RZ ;  /* 0x0000000306000227 */ /* 0x001fca00078e00ff */
[----:B-1----:R-:W-:Y:S01]  /*cc40*/  @P0 SHF.R.U32.HI R7, RZ, R5, R0 ;  /* 0x00000005ff070219 */ /* 0x002fe20000011600 */
[----:B------:R-:W-:-:S03]  /*cc50*/  IMAD R0, R34, UR4, RZ ;  /* 0x0000000422007c24 */ /* 0x000fc6000f8e02ff */
[--C-:B------:R-:W-:Y:S01]  /*cc60*/  SHF.R.S32.HI R3, RZ, 0x1f, R7.reuse ;  /* 0x0000001fff037819 */ /* 0x100fe20000011407 */
[----:B------:R-:W-:Y:S02]  /*cc70*/  IMAD.MOV.U32 R2, RZ, RZ, R7 ;  /* 0x000000ffff027224 */ /* 0x000fe400078e0007 */
[C---:B------:R-:W-:Y:S02]  /*cc80*/  IMAD R5, R31.reuse, UR5, R0 ;  /* 0x000000051f057c24 */ /* 0x040fe4000f8e0200 */
[----:B------:R-:W-:Y:S01]  /*cc90*/  IMAD.WIDE.U32 R2, R31, UR4, R2 ;  /* 0x000000041f027c25 */ /* 0x000fe2000f8e0002 */
[----:B------:R-:W-:-:S03]  /*cca0*/  ULDC.64 UR4, c[0x0][0x418] ;  /* 0x0001060000047ab9 */ /* 0x000fc60000000a00 */
[----:B------:R-:W-:Y:S01]  /*ccb0*/  IMAD.IADD R3, R5, 0x1, R3 ;  /* 0x0000000105037824 */ /* 0x000fe200078e0203 */
[C---:B------:R-:W-:Y:S01]  /*ccc0*/  LEA R4, P0, R2.reuse, UR4, 0x2 ;  /* 0x0000000402047c11 */ /* 0x040fe2000f8010ff */
[----:B------:R-:W-:Y:S01]  /*ccd0*/  IMAD.U32 R8, RZ, RZ, UR46 ;  /* 0x0000002eff087e24 */ /* 0x000fe2000f8e00ff */
[----:B------:R-:W-:Y:S02]  /*cce0*/  ULDC UR4, c[0x0][0x430] ;  /* 0x00010c0000047ab9 */ /* 0x000fe40000000800 */
[----:B------:R-:W-:Y:S02]  /*ccf0*/  LEA.HI.X R5, R2, UR5, R3, 0x2, P0 ;  /* 0x0000000502057c11 */ /* 0x000fe400080f1403 */
[----:B------:R-:W-:Y:S01]  /*cd00*/  ISETP.NE.AND P2, PT, R8, 0x3, PT ;  /* 0x000000030800780c */ /* 0x000fe20003f45270 */
[----:B------:R-:W-:Y:S01]  /*cd10*/  IMAD.MOV R3, RZ, RZ, -R7 ;  /* 0x000000ffff037224 */ /* 0x000fe200078e0a07 */
[----:B------:R-:W-:Y:S02]  /*cd20*/  ISETP.NE.AND P0, PT, R25, 0x2, PT ;  /* 0x000000021900780c */ /* 0x000fe40003f05270 */
[----:B------:R-:W2:Y:S01]  /*cd30*/  LDG.E R5, desc[UR48][R4.64] ;  /* 0x0000003004057981 */ /* 0x000ea2000c1e1900 */
[----:B------:R-:W-:Y:S01]  /*cd40*/  IMAD.MOV.U32 R0, RZ, RZ, R27 ;  /* 0x000000ffff007224 */ /* 0x000fe200078e001b */
[----:B------:R-:W-:Y:S01]  /*cd50*/  SEL R29, RZ, 0x1, P0 ;  /* 0x00000001ff1d7807 */ /* 0x000fe20000000000 */
[----:B------:R-:W-:Y:S01]  /*cd60*/  IMAD R6, R3, UR4, R6 ;  /* 0x0000000403067c24 */ /* 0x000fe2000f8e0206 */
[----:B------:R-:W-:Y:S01]  /*cd70*/  SEL R25, R25, RZ, P0 ;  /* 0x000000ff19197207 */ /* 0x000fe20000000000 */
[----:B------:R-:W-:Y:S01]  /*cd80*/  VIADD R27, R27, 0xffffffff ;  /* 0xffffffff1b1b7836 */ /* 0x000fe20000000000 */
[----:B------:R-:W-:-:S02]  /*cd90*/  LOP3.LUT R29, R20, R29, RZ, 0x3c, !PT ;  /* 0x0000001d141d7212 */ /* 0x000fc400078e3cff */
[----:B------:R-:W-:Y:S02]  /*cda0*/  ISETP.GT.AND P1, PT, R0, RZ, PT ;  /* 0x000000ff0000720c */ /* 0x000fe40003f24270 */
[----:B--2---:R-:W-:Y:S01]  /*cdb0*/  SHF.R.S32.HI R10, RZ, 0x1f, R5 ;  /* 0x0000001fff0a7819 */ /* 0x004fe20000011405 */
[----:B------:R-:W-:Y:S10]  /*cdc0*/  @!P2 BRA `(.L_x_63) ;  /* 0x000000000004a947 */ /* 0x000ff40003800000 */
[----:B------:R-:W-:Y:S01]  /*cdd0*/  BPT.TRAP 0x1 ;  /* 0x000000040000795c */ /* 0x000fe20000300000 */
.L_x_63:
[----:B------:R-:W-:Y:S01]  /*cde0*/  LEA R0, R25, UR41, 0x3 ;  /* 0x0000002919007c11 */ /* 0x000fe2000f8e18ff */
[----:B------:R-:W-:Y:S01]  /*cdf0*/  BSSY B0, `(.L_x_64) ;  /* 0x0000005000007945 */ /* 0x000fe20003800000 */
[----:B------:R-:W-:Y:S02]  /*ce00*/  SHF.L.U32 R18, R29, 0x1f, RZ ;  /* 0x0000001f1d127819 */ /* 0x000fe400000006ff */
[----:B------:R-:W-:Y:S02]  /*ce10*/  SHF.R.S32.HI R9, RZ, 0x1f, R6 ;  /* 0x0000001fff097819 */ /* 0x000fe40000011406 */
[----:B------:R-:W0:Y:S02]  /*ce20*/  SYNCS.PHASECHK.TRANS64.TRYWAIT P0, [R0+URZ+0x38880], R18 ;  /* 0x03888012000075a7 */ /* 0x000e24000800017f */
[----:B0-----:R-:W-:Y:S05]  /*ce30*/  @!P0 BRA `(.L_x_65) ;  /* 0x0000004400548947 */ /* 0x001fea0003800000 */
.L_x_164:
[----:B------:R-:W-:Y:S05]  /*ce40*/  BSYNC B0 ;  /* 0x0000000000007941 */ /* 0x000fea0003800000 */
.L_x_64:
[----:B------:R-:W-:Y:S01]  /*ce50*/  ULDC.64 UR4, c[0x0][0x328] ;  /* 0x0000ca0000047ab9 */ /* 0x000fe20000000a00 */
[----:B------:R-:W-:Y:S01]  /*ce60*/  ULDC.64 UR6, c[0x0][0x318] ;  /* 0x0000c60000067ab9 */ /* 0x000fe20000000a00 */
[----:B------:R-:W-:Y:S01]  /*ce70*/  IMAD R3, R9, UR4, RZ ;  /* 0x0000000409037c24 */ /* 0x000fe2000f8e02ff */
[C---:B------:R-:W-:Y:S02]  /*ce80*/  LOP3.LUT P3, RZ, R17.reuse, 0x2, RZ, 0xc0, !PT ;  /* 0x0000000211ff7812 */ /* 0x040fe4000786c0ff */
[----:B------:R-:W-:Y:S01]  /*ce90*/  LOP3.LUT P2, RZ, R17, 0x1, RZ, 0xc0, !PT ;  /* 0x0000000111ff7812 */ /* 0x000fe2000784c0ff */
[C---:B------:R-:W-:Y:S02]  /*cea0*/  IMAD R7, R6.reuse, UR5, R3 ;  /* 0x0000000506077c24 */ /* 0x040fe4000f8e0203 */
[----:B------:R-:W-:Y:S01]  /*ceb0*/  IMAD.WIDE.U32 R2, R6, UR4, RZ ;  /* 0x0000000406027c25 */ /* 0x000fe2000f8e00ff */
[----:B------:R-:W-:-:S03]  /*cec0*/  ULDC.64 UR4, c[0x0][0x338] ;  /* 0x0000ce0000047ab9 */ /* 0x000fc60000000a00 */
[----:B------:R-:W-:Y:S02]  /*ced0*/  IMAD.IADD R3, R3, 0x1, R7 ;  /* 0x0000000103037824 */ /* 0x000fe400078e0207 */
[----:B------:R-:W-:Y:S02]  /*cee0*/  IMAD R4, R10, UR4, RZ ;  /* 0x000000040a047c24 */ /* 0x000fe4000f8e02ff */
[----:B------:R-:W-:-:S04]  /*cef0*/  IMAD.WIDE.U32 R2, R5, UR4, R2 ;  /* 0x0000000405027c25 */ /* 0x000fc8000f8e0002 */
[----:B------:R-:W-:Y:S01]  /*cf00*/  IMAD R4, R5, UR5, R4 ;  /* 0x0000000505047c24 */ /* 0x000fe2000f8e0204 */
[----:B------:R-:W-:Y:S02]  /*cf10*/  ULDC.64 UR4, c[0x0][0x330] ;  /* 0x0000cc0000047ab9 */ /* 0x000fe40000000a00 */
[----:B------:R-:W-:Y:S02]  /*cf20*/  IMAD R7, R32, UR4, RZ ;  /* 0x0000000420077c24 */ /* 0x000fe4000f8e02ff */
[----:B------:R-:W-:Y:S02]  /*cf30*/  IMAD.IADD R3, R3, 0x1, R4 ;  /* 0x0000000103037824 */ /* 0x000fe400078e0204 */
[C---:B------:R-:W-:Y:S02]  /*cf40*/  IMAD R7, R24.reuse, UR5, R7 ;  /* 0x0000000518077c24 */ /* 0x040fe4000f8e0207 */
[----:B------:R-:W-:Y:S01]  /*cf50*/  IMAD.WIDE.U32 R2, R24, UR4, R2 ;  /* 0x0000000418027c25 */ /* 0x000fe2000f8e0002 */
[----:B------:R-:W-:-:S03]  /*cf60*/  UMOV UR4, 0xffffffff ;  /* 0xffffffff00047882 */ /* 0x000fc60000000000 */
[----:B------:R-:W-:Y:S01]  /*cf70*/  IMAD R4, R25, 0x8000, R33 ;  /* 0x0000800019047824 */ /* 0x000fe200078e0221 */
[----:B------:R-:W-:-:S04]  /*cf80*/  IADD3 R8, P0, R2, UR6, RZ ;  /* 0x0000000602087c10 */ /* 0x000fc8000ff1e0ff */
[----:B------:R-:W-:Y:S01]  /*cf90*/  IADD3.X R7, R7, UR7, R3, P0, !PT ;  /* 0x0000000707077c10 */ /* 0x000fe200087fe403 */
[----:B------:R-:W-:Y:S08]  /*cfa0*/  BRA.DIV UR4, `(.L_x_66) ;  /* 0x00000046040c7947 */ /* 0x000ff0000b800000 */
[----:B------:R-:W1:Y:S01]  /*cfb0*/  SHFL.IDX PT, R2, R8, RZ, 0x181f ;  /* 0x00181fff08027589 */ /* 0x000e6200000e0000 */
[----:B------:R-:W-:-:S03]  /*cfc0*/  VIADD R4, R4, UR41 ;  /* 0x0000002904047c36 */ /* 0x000fc60008000000 */
[----:B------:R-:W2:Y:S01]  /*cfd0*/  SHFL.IDX PT, R3, R7, RZ, 0x181f ;  /* 0x00181fff07037589 */ /* 0x000ea200000e0000 */
[----:B-1----:R-:W-:-:S05]  /*cfe0*/  IADD3 R2, P0, R30, R2, RZ ;  /* 0x000000021e027210 */ /* 0x002fca0007f1e0ff */
[----:B--2---:R-:W-:-:S05]  /*cff0*/  IMAD.X R3, RZ, RZ, R3, P0 ;  /* 0x000000ffff037224 */ /* 0x004fca00000e0603 */
[----:B------:R-:W-:Y:S01]  /*d000*/  @!PT LDS RZ, [RZ] ;  /* 0x00000000fffff984 */ /* 0x000fe20000000800 */
[----:B------:R-:W-:Y:S04]  /*d010*/  LDGSTS.E.BYPASS.LTC128B.128 [R4+0x10400], desc[UR48][R2.64], !P3 ;  /* 0x1040000002047fae */ /* 0x000fe8000d901d70 */
[----:B------:R1:W-:Y:S04]  /*d020*/  LDGSTS.E.BYPASS.LTC128B.128 [R4+0x14400], desc[UR48][R2.64+0x80], !P2 ;  /* 0x1440008002047fae */ /* 0x0003e8000d101d70 */
[----:B-1----:R-:W1:Y:S04]  /*d030*/  SHFL.IDX PT, R2, R8, 0x1, 0x181f ;  /* 0x00381f0008027f89 */ /* 0x002e6800000e0000 */
[----:B------:R-:W2:Y:S01]  /*d040*/  SHFL.IDX PT, R3, R7, 0x1, 0x181f ;  /* 0x00381f0007037f89 */ /* 0x000ea200000e0000 */
[----:B-1----:R-:W-:-:S05]  /*d050*/  IADD3 R2, P0, R30, R2, RZ ;  /* 0x000000021e027210 */ /* 0x002fca0007f1e0ff */
[----:B--2---:R-:W-:-:S05]  /*d060*/  IMAD.X R3, RZ, RZ, R3, P0 ;  /* 0x000000ffff037224 */ /* 0x004fca00000e0603 */
        /* <DEDUP_REMOVED lines=27> */
[----:B------:R-:W2:Y:S04]  /*d220*/  SHFL.IDX PT, R3, R7, 0x6, 0x181f ;  /* 0x00d81f0007037f89 */ /* 0x000ea800000e0000 */
[----:B------:R-:W3:Y:S01]  /*d230*/  SHFL.IDX PT, R7, R7, 0x7, 0x181f ;  /* 0x00f81f0007077f89 */ /* 0x000ee200000e0000 */
[----:B-1----:R-:W-:-:S05]  /*d240*/  IADD3 R2, P0, R30, R2, RZ ;  /* 0x000000021e027210 */ /* 0x002fca0007f1e0ff */
[----:B--2---:R-:W-:-:S05]  /*d250*/  IMAD.X R3, RZ, RZ, R3, P0 ;  /* 0x000000ffff037224 */ /* 0x004fca00000e0603 */
[----:B------:R-:W-:Y:S04]  /*d260*/  LDGSTS.E.BYPASS.LTC128B.128 [R4+0x13400], desc[UR48][R2.64], !P3 ;  /* 0x1340000002047fae */ /* 0x000fe8000d901d70 */
[----:B------:R1:W-:Y:S04]  /*d270*/  LDGSTS.E.BYPASS.LTC128B.128 [R4+0x17400], desc[UR48][R2.64+0x80], !P2 ;  /* 0x1740008002047fae */ /* 0x0003e8000d101d70 */
[----:B-1-3--:R1:W2:Y:S02]  /*d280*/  SHFL.IDX PT, R2, R8, 0x7, 0x181f ;  /* 0x00f81f0008027f89 */ /* 0x00a2a400000e0000 */
.L_x_182:
[----:B--2---:R-:W-:-:S05]  /*d290*/  IADD3 R2, P0, R30, R2, RZ ;  /* 0x000000021e027210 */ /* 0x004fca0007f1e0ff */
        /* <DEDUP_REMOVED lines=8> */
.L_x_67:
[----:B------:R-:W-:Y:S02]  /*d320*/  PLOP3.LUT P2, PT, P2, P0, PT, 0xa2, 0x0 ;  /* 0x000000000000781c */ /* 0x000fe40001741472 */
[----:B------:R-:W-:-:S08]  /*d330*/  @P0 R2UR P2, UR4, R0 ;  /* 0x00000000000402ca */ /* 0x000fd00000040000 */
[----:B------:R-:W-:-:S05]  /*d340*/  @P0 PLOP3.LUT P0, PT, P2, PT, PT, 0x80, 0x0 ;  /* 0x000000000000081c */ /* 0x000fca000170f070 */
[----:B------:R-:W-:Y:S01]  /*d350*/  @!P2 SYNCS.ARRIVE.TRANS64.RED.A0T1 RZ, [UR4+0x38870], RZ ;  /* 0x038870ffffffa9a7 */ /* 0x000fe20008200404 */
[----:B------:R-:W-:Y:S07]  /*d360*/  @!P2 ARRIVES.LDGSTSBAR.64.TRANSCNT [UR4+0x38870] ;  /* 0x03887000ff00a9b0 */ /* 0x000fee0008000a84 */
[----:B------:R-:W-:Y:S05]  /*d370*/  @P0 BRA.U.ANY `(.L_x_67) ;  /* 0xfffffffd00e80947 */ /* 0x000fea000393ffff */
[----:B------:R-:W-:Y:S01]  /*d380*/  NOP ;  /* 0x0000000000007918 */ /* 0x000fe20000000000 */
[----:B--2---:R-:W-:-:S04]  /*d390*/  MOV R2, UR46 ;  /* 0x0000002e00027c02 */ /* 0x004fc80008000f00 */
[----:B------:R-:W-:-:S13]  /*d3a0*/  ISETP.NE.AND P3, PT, R2, 0x3, PT ;  /* 0x000000030200780c */ /* 0x000fda0003f65270 */
[----:B------:R-:W-:Y:S05]  /*d3b0*/  @!P3 BRA `(.L_x_68) ;  /* 0x000000000004b947 */ /* 0x000fea0003800000 */
[----:B------:R-:W-:Y:S01]  /*d3c0*/  BPT.TRAP 0x1 ;  /* 0x000000040000795c */ /* 0x000fe20000300000 */
.L_x_68:
[----:B------:R2:W-:Y:S01]  /*d3d0*/  SYNCS.ARRIVE.TRANS64.A1T0 RZ, [R0+URZ+0x38870], RZ ;  /* 0x038870ff00ff79a7 */ /* 0x0005e2000810003f */
[----:B------:R-:W-:Y:S05]  /*d3e0*/  @!P3 BRA `(.L_x_69) ;  /* 0x000000000004b947 */ /* 0x000fea0003800000 */
[----:B------:R-:W-:Y:S01]  /*d3f0*/  BPT.TRAP 0x1 ;  /* 0x000000040000795c */ /* 0x000fe20000300000 */
.L_x_69:
[----:B------:R-:W3:Y:S01]  /*d400*/  SYNCS.PHASECHK.TRANS64.TRYWAIT P0, [R0+URZ+0x38840], R18 ;  /* 0x03884012000075a7 */ /* 0x000ee2000800017f */
[----:B------:R-:W-:Y:S04]  /*d410*/  BSSY B0, `(.L_x_70) ;  /* 0x0000002000007945 */ /* 0x000fe80003800000 */
[----:B---3--:R-:W-:Y:S05]  /*d420*/  @!P0 BRA `(.L_x_71) ;  /* 0x0000004800348947 */ /* 0x008fea0003800000 */
.L_x_183:
[----:B------:R-:W-:Y:S05]  /*d430*/  BSYNC B0 ;  /* 0x0000000000007941 */ /* 0x000fea0003800000 */
.L_x_70:
        /* <DEDUP_REMOVED lines=18> */
[----:B0--3--:R-:W-:-:S04]  /*d560*/  IADD3 R18, P0, R2, UR6, RZ ;  /* 0x0000000602127c10 */ /* 0x009fc8000ff1e0ff */
[----:B------:R-:W-:Y:S01]  /*d570*/  IADD3.X R5, R5, UR7, R3, P0, !PT ;  /* 0x0000000705057c10 */ /* 0x000fe200087fe403 */
[----:B------:R-:W-:Y:S08]  /*d580*/  BRA.DIV UR4, `(.L_x_72) ;  /* 0x0000004604f07947 */ /* 0x000ff0000b800000 */
[----:B------:R-:W0:Y:S04]  /*d590*/  SHFL.IDX PT, R14, R18, RZ, 0x181f ;  /* 0x00181fff120e7589 */ /* 0x000e2800000e0000 */
[----:B------:R-:W3:Y:S04]  /*d5a0*/  SHFL.IDX PT, R3, R5, RZ, 0x181f ;  /* 0x00181fff05037589 */ /* 0x000ee800000e0000 */
[----:B------:R-:W-:Y:S04]  /*d5b0*/  SHFL.IDX PT, R12, R18, 0x2, 0x181f ;  /* 0x00581f00120c7f89 */ /* 0x000fe800000e0000 */
[----:B-1----:R-:W-:Y:S04]  /*d5c0*/  SHFL.IDX PT, R8, R5, 0x2, 0x181f ;  /* 0x00581f0005087f89 */ /* 0x002fe800000e0000 */
[----:B------:R-:W-:Y:S01]  /*d5d0*/  SHFL.IDX PT, R10, R18, 0x3, 0x181f ;  /* 0x00781f00120a7f89 */ /* 0x000fe200000e0000 */
[----:B0-----:R-:W-:-:S03]  /*d5e0*/  IADD3 R6, P0, R30, R14, RZ ;  /* 0x0000000e1e067210 */ /* 0x001fc60007f1e0ff */
[----:B------:R-:W0:Y:S02]  /*d5f0*/  SHFL.IDX PT, R14, R18, 0x1, 0x181f ;  /* 0x00381f00120e7f89 */ /* 0x000e2400000e0000 */
[----:B---3--:R-:W-:Y:S02]  /*d600*/  IMAD.X R7, RZ, RZ, R3, P0 ;  /* 0x000000ffff077224 */ /* 0x008fe400000e0603 */
[----:B------:R-:W1:Y:S04]  /*d610*/  SHFL.IDX PT, R3, R5, 0x1, 0x181f ;  /* 0x00381f0005037f89 */ /* 0x000e6800000e0000 */
[----:B------:R-:W-:Y:S04]  /*d620*/  LDGSTS.E.BYPASS.LTC128B.128 [R4+0x28400], desc[UR48][R6.64], !P3 ;  /* 0x2840000006047fae */ /* 0x000fe8000d901d70 */
[----:B------:R3:W-:Y:S01]  /*d630*/  LDGSTS.E.BYPASS.LTC128B.128 [R4+0x2c400], desc[UR48][R6.64+0x80], !P2 ;  /* 0x2c40008006047fae */ /* 0x0007e2000d101d70 */
[----:B0-----:R-:W-:-:S03]  /*d640*/  IADD3 R2, P0, R30, R14, RZ ;  /* 0x0000000e1e027210 */ /* 0x001fc60007f1e0ff */
[----:B---3--:R-:W0:Y:S02]  /*d650*/  SHFL.IDX PT, R6, R5, 0x3, 0x181f ;  /* 0x00781f0005067f89 */ /* 0x008e2400000e0000 */
[----:B-1----:R-:W-:Y:S01]  /*d660*/  IMAD.X R3, RZ, RZ, R3, P0 ;  /* 0x000000ffff037224 */ /* 0x002fe200000e0603 */
[C---:B------:R-:W-:Y:S01]  /*d670*/  IADD3 R12, P0, R30.reuse, R12, RZ ;  /* 0x0000000c1e0c7210 */ /* 0x040fe20007f1e0ff */
[----:B------:R-:W-:Y:S04]  /*d680*/  SHFL.IDX PT, R14, R18, 0x7, 0x181f ;  /* 0x00f81f00120e7f89 */ /* 0x000fe800000e0000 */
[----:B------:R-:W-:Y:S01]  /*d690*/  LDGSTS.E.BYPASS.LTC128B.128 [R4+0x28c00], desc[UR48][R2.64], !P3 ;  /* 0x28c0000002047fae */ /* 0x000fe2000d901d70 */
[----:B------:R-:W-:Y:S01]  /*d6a0*/  IMAD.X R13, RZ, RZ, R8, P0 ;  /* 0x000000ffff0d7224 */ /* 0x000fe200000e0608 */
[----:B------:R-:W-:-:S02]  /*d6b0*/  IADD3 R10, P0, R30, R10, RZ ;  /* 0x0000000a1e0a7210 */ /* 0x000fc40007f1e0ff */
[----:B------:R1:W-:Y:S04]  /*d6c0*/  LDGSTS.E.BYPASS.LTC128B.128 [R4+0x2cc00], desc[UR48][R2.64+0x80], !P2 ;  /* 0x2cc0008002047fae */ /* 0x0003e8000d101d70 */
[----:B------:R3:W-:Y:S04]  /*d6d0*/  LDGSTS.E.BYPASS.LTC128B.128 [R4+0x29400], desc[UR48][R12.64], !P3 ;  /* 0x294000000c047fae */ /* 0x0007e8000d901d70 */
[----:B------:R3:W-:Y:S01]  /*d6e0*/  LDGSTS.E.BYPASS.LTC128B.128 [R4+0x2d400], desc[UR48][R12.64+0x80], !P2 ;  /* 0x2d4000800c047fae */ /* 0x0007e2000d101d70 */
[----:B0-----:R-:W-:-:S03]  /*d6f0*/  IMAD.X R11, RZ, RZ, R6, P0 ;  /* 0x000000ffff0b7224 */ /* 0x001fc600000e0606 */
[----:B-1----:R-:W0:Y:S04]  /*d700*/  SHFL.IDX PT, R2, R18, 0x4, 0x181f ;  /* 0x00981f0012027f89 */ /* 0x002e2800000e0000 */
[----:B------:R-:W1:Y:S04]  /*d710*/  SHFL.IDX PT, R3, R5, 0x4, 0x181f ;  /* 0x00981f0005037f89 */ /* 0x000e6800000e0000 */
[----:B------:R3:W-:Y:S04]  /*d720*/  LDGSTS.E.BYPASS.LTC128B.128 [R4+0x29c00], desc[UR48][R10.64], !P3 ;  /* 0x29c000000a047fae */ /* 0x0007e8000d901d70 */
[----:B------:R3:W-:Y:S01]  /*d730*/  LDGSTS.E.BYPASS.LTC128B.128 [R4+0x2dc00], desc[UR48][R10.64+0x80], !P2 ;  /* 0x2dc000800a047fae */ /* 0x0007e2000d101d70 */
[----:B0-----:R-:W-:-:S03]  /*d740*/  IADD3 R8, P0, R30, R2, RZ ;  /* 0x000000021e087210 */ /* 0x001fc60007f1e0ff */
[----:B------:R-:W0:Y:S02]  /*d750*/  SHFL.IDX PT, R2, R18, 0x5, 0x181f ;  /* 0x00b81f0012027f89 */ /* 0x000e2400000e0000 */
[----:B-1----:R-:W-:Y:S02]  /*d760*/  IMAD.X R9, RZ, RZ, R3, P0 ;  /* 0x000000ffff097224 */ /* 0x002fe400000e0603 */
        /* <DEDUP_REMOVED lines=8> */
[----:B------:R3:W-:Y:S04]  /*d7f0*/  LDGSTS.E.BYPASS.LTC128B.128 [R4+0x2ec00], desc[UR48][R6.64+0x80], !P2 ;  /* 0x2ec0008006047fae */ /* 0x0007e8000d101d70 */
[----:B------:R-:W4:Y:S01]  /*d800*/  SHFL.IDX PT, R5, R5, 0x7, 0x181f ;  /* 0x00f81f0005057f89 */ /* 0x000f2200000e0000 */
[----:B0-----:R-:W-:-:S05]  /*d810*/  IADD3 R2, P0, R30, R2, RZ ;  /* 0x000000021e027210 */ /* 0x001fca0007f1e0ff */
[----:B-1----:R-:W-:-:S05]  /*d820*/  IMAD.X R3, RZ, RZ, R3, P0 ;  /* 0x000000ffff037224 */ /* 0x002fca00000e0603 */
[----:B------:R3:W-:Y:S04]  /*d830*/  LDGSTS.E.BYPASS.LTC128B.128 [R4+0x2b400], desc[UR48][R2.64], !P3 ;  /* 0x2b40000002047fae */ /* 0x0007e8000d901d70 */
[----:B------:R3:W-:Y:S02]  /*d840*/  LDGSTS.E.BYPASS.LTC128B.128 [R4+0x2f400], desc[UR48][R2.64+0x80], !P2 ;  /* 0x2f40008002047fae */ /* 0x0007e4000d101d70 */
.L_x_201:
[----:B---3--:R-:W-:-:S05]  /*d850*/  IADD3 R2, P0, R30, R14, RZ ;  /* 0x0000000e1e027210 */ /* 0x008fca0007f1e0ff */
[----:B----4-:R-:W-:Y:S01]  /*d860*/  IMAD.X R3, RZ, RZ, R5, P0 ;  /* 0x000000ffff037224 */ /* 0x010fe200000e0605 */
[----:B------:R-:W-:-:S04]  /*d870*/  PLOP3.LUT P0, PT, PT, PT, PT, 0x80, 0x0 ;  /* 0x000000000000781c */ /* 0x000fc80003f0f070 */
[----:B------:R-:W-:Y:S01]  /*d880*/  @!PT LDS RZ, [RZ] ;  /* 0x00000000fffff984 */ /* 0x000fe20000000800 */
[----:B------:R-:W-:Y:S01]  /*d890*/  @!PT LDS RZ, [RZ] ;  /* 0x00000000fffff984 */ /* 0x000fe20000000800 */
[----:B------:R-:W-:Y:S01]  /*d8a0*/  @!PT LDS RZ, [RZ] ;  /* 0x00000000fffff984 */ /* 0x000fe20000000800 */
[----:B------:R0:W-:Y:S04]  /*d8b0*/  LDGSTS.E.BYPASS.LTC128B.128 [R4+0x2bc00], desc[UR48][R2.64], !P3 ;  /* 0x2bc0000002047fae */ /* 0x0001e8000d901d70 */
[----:B------:R0:W-:Y:S01]  /*d8c0*/  LDGSTS.E.BYPASS.LTC128B.128 [R4+0x2fc00], desc[UR48][R2.64+0x80], !P2 ;  /* 0x2fc0008002047fae */ /* 0x0001e2000d101d70 */
[----:B------:R-:W-:-:S04]  /*d8d0*/  NOP ;  /* 0x0000000000007918 */ /* 0x000fc80000000000 */
.L_x_73:
[----:B------:R-:W-:Y:S02]  /*d8e0*/  PLOP3.LUT P2, PT, P2, P0, PT, 0xa2, 0x0 ;  /* 0x000000000000781c */ /* 0x000fe40001741472 */
[----:B------:R-:W-:-:S08]  /*d8f0*/  @P0 R2UR P2, UR4, R0 ;  /* 0x00000000000402ca */ /* 0x000fd00000040000 */
[----:B------:R-:W-:-:S05]  /*d900*/  @P0 PLOP3.LUT P0, PT, P2, PT, PT, 0x80, 0x0 ;  /* 0x000000000000081c */ /* 0x000fca000170f070 */
[----:B------:R-:W-:Y:S01]  /*d910*/  @!P2 SYNCS.ARRIVE.TRANS64.RED.A0T1 RZ, [UR4+0x38830], RZ ;  /* 0x038830ffffffa9a7 */ /* 0x000fe20008200404 */
[----:B------:R-:W-:Y:S07]  /*d920*/  @!P2 ARRIVES.LDGSTSBAR.64.TRANSCNT [UR4+0x38830] ;  /* 0x03883000ff00a9b0 */ /* 0x000fee0008000a84 */
[----:B------:R-:W-:Y:S05]  /*d930*/  @P0 BRA.U.ANY `(.L_x_73) ;  /* 0xfffffffd00e80947 */ /* 0x000fea000393ffff */
[----:B------:R-:W-:Y:S01]  /*d940*/  NOP ;  /* 0x0000000000007918 */ /* 0x000fe20000000000 */
[----:B0-----:R-:W-:-:S05]  /*d950*/  IMAD.U32 R2, RZ, RZ, UR46 ;  /* 0x0000002eff027e24 */ /* 0x001fca000f8e00ff */
[----:B------:R-:W-:-:S13]  /*d960*/  ISETP.NE.AND P3, PT, R2, 0x3, PT ;  /* 0x000000030200780c */ /* 0x000fda0003f65270 */
[----:B------:R-:W-:Y:S05]  /*d970*/  @!P3 BRA `(.L_x_74) ;  /* 0x000000000004b947 */ /* 0x000fea0003800000 */
[----:B------:R-:W-:Y:S01]  /*d980*/  BPT.TRAP 0x1 ;  /* 0x000000040000795c */ /* 0x000fe20000300000 */
.L_x_74:
[----:B------:R2:W-:Y:S02]  /*d990*/  SYNCS.ARRIVE.TRANS64.A1T0 RZ, [R0+URZ+0x38830], RZ ;  /* 0x038830ff00ff79a7 */ /* 0x0005e4000810003f */
[----:B--2---:R-:W-:-:S05]  /*d9a0*/  IMAD.U32 R0, RZ, RZ, UR47 ;  /* 0x0000002fff007e24 */ /* 0x004fca000f8e00ff */
[----:B------:R-:W-:-:S13]  /*d9b0*/  ISETP.NE.AND P0, PT, R0, 0x3, PT ;  /* 0x000000030000780c */ /* 0x000fda0003f05270 */
[----:B------:R-:W-:Y:S05]  /*d9c0*/  @!P0 BRA `(.L_x_75) ;  /* 0x0000000000048947 */ /* 0x000fea0003800000 */
[----:B------:R-:W-:Y:S01]  /*d9d0*/  BPT.TRAP 0x1 ;  /* 0x000000040000795c */ /* 0x000fe20000300000 */
.L_x_75:
[----:B------:R-:W-:Y:S01]  /*d9e0*/  LOP3.LUT R0, R20, 0x1, RZ, 0x3c, !PT ;  /* 0x0000000114007812 */ /* 0x000fe200078e3cff */
[----:B------:R-:W-:Y:S01]  /*d9f0*/  BSSY B0, `(.L_x_76) ;  /* 0x0000005000007945 */ /* 0x000fe20003800000 */
[----:B------:R-:W-:Y:S02]  /*da00*/  LEA R3, R19, UR41, 0x3 ;  /* 0x0000002913037c11 */ /* 0x000fe4000f8e18ff */
[----:B------:R-:W-:-:S04]  /*da10*/  SHF.L.U32 R0, R0, 0x1f, RZ ;  /* 0x0000001f00007819 */ /* 0x000fc800000006ff */
[----:B------:R-:W0:Y:S02]  /*da20*/  SYNCS.PHASECHK.TRANS64.TRYWAIT P2, [R3+URZ+0x38870], R0 ;  /* 0x03887000030075a7 */ /* 0x000e24000804017f */
[----:B0-----:R-:W-:Y:S05]  /*da30*/  @!P2 BRA `(.L_x_77) ;  /* 0x0000004800fca947 */ /* 0x001fea0003800000 */
.L_x_202:
[----:B------:R-:W-:Y:S05]  /*da40*/  BSYNC B0 ;  /* 0x0000000000007941 */ /* 0x000fea0003800000 */
.L_x_76:
[----:B------:R-:W-:-:S05]  /*da50*/  IMAD.U32 R2, RZ, RZ, UR46 ;  /* 0x0000002eff027e24 */ /* 0x000fca000f8e00ff */
[----:B------:R-:W-:-:S13]  /*da60*/  ISETP.NE.AND P2, PT, R2, 0x3, PT ;  /* 0x000000030200780c */ /* 0x000fda0003f45270 */
[----:B------:R-:W-:Y:S05]  /*da70*/  @!P2 BRA `(.L_x_78) ;  /* 0x000000000004a947 */ /* 0x000fea0003800000 */
[----:B------:R-:W-:Y:S01]  /*da80*/  BPT.TRAP 0x1 ;  /* 0x000000040000795c */ /* 0x000fe20000300000 */
.L_x_78:
[----:B0-----:R-:W-:Y:S01]  /*da90*/  SHF.L.U32 R0, R20, 0x1f, RZ ;  /* 0x0000001f14007819 */ /* 0x001fe200000006ff */
[----:B------:R-:W-:-:S03]  /*daa0*/  IMAD.SHL.U32 R2, R19, 0x8000, RZ ;  /* 0x0000800013027824 */ /* 0x000fc600078e00ff */
[----:B------:R-:W0:Y:S02]  /*dab0*/  SYNCS.PHASECHK.TRANS64.TRYWAIT P2, [R3+URZ+0x38860], R0 ;  /* 0x03886000030075a7 */ /* 0x000e24000804017f */
[----:B0-----:R-:W-:Y:S05]  /*dac0*/  @!P2 BRA `(.L_x_79) ;  /* 0x0000004800eca947 */ /* 0x001fea0003800000 */
.L_x_203:
[----:B------:R-:W0:Y:S01]  /*dad0*/  LDL R8, [R1+0x8] ;  /* 0x0000080001087983 */ /* 0x000e220000100800 */
[----:B------:R-:W-:Y:S01]  /*dae0*/  LOP3.LUT R6, R2, R16, RZ, 0xfc, !PT ;  /* 0x0000001002067212 */ /* 0x000fe200078efcff */
[----:B------:R-:W-:Y:S05]  /*daf0*/  WARPSYNC.ALL ;  /* 0x0000000000007948 */ /* 0x000fea0003800000 */
[----:B------:R-:W1:Y:S01]  /*db00*/  LDSM.16.MT88.4 R4, [R6+UR41+0x10400] ;  /* 0x010400290604783b */ /* 0x000e620008004200 */
[----:B------:R-:W-:Y:S02]  /*db10*/  IADD3 R18, R26, R2, R28 ;  /* 0x000000021a127210 */ /* 0x000fe40007ffe01c */
[----:B-1----:R-:W-:-:S02]  /*db20*/  PRMT R12, R4, 0x6420, R5 ;  /* 0x00006420040c7816 */ /* 0x002fc40000000005 */
[----:B------:R-:W-:Y:S02]  /*db30*/  PRMT R13, R4, 0x7531, R5 ;  /* 0x00007531040d7816 */ /* 0x000fe40000000005 */
[C-C-:B------:R-:W-:Y:S02]  /*db40*/  PRMT R14, R6.reuse, 0x6420, R7.reuse ;  /* 0x00006420060e7816 */ /* 0x140fe40000000007 */
[----:B------:R-:W-:Y:S02]  /*db50*/  PRMT R15, R6, 0x7531, R7 ;  /* 0x00007531060f7816 */ /* 0x000fe40000000007 */
[----:B0-----:R-:W-:-:S05]  /*db60*/  IADD3 R0, R8, UR41, R2 ;  /* 0x0000002908007c10 */ /* 0x001fca000fffe002 */
[----:B------:R-:W0:Y:S04]  /*db70*/  LDSM.16.MT88.4 R8, [R0+0x10400] ;  /* 0x010400000008783b */ /* 0x000e280000004200 */
[----:B------:R-:W-:Y:S01]  /*db80*/  STSM.16.M88.4 [R18], R12 ;  /* 0x0000000c12007844 */ /* 0x000fe20000000200 */
[C-C-:B0-----:R-:W-:Y:S02]  /*db90*/  PRMT R4, R8.reuse, 0x6420, R9.reuse ;  /* 0x0000642008047816 */ /* 0x141fe40000000009 */
[----:B------:R-:W-:Y:S01]  /*dba0*/  PRMT R5, R8, 0x7531, R9 ;  /* 0x0000753108057816 */ /* 0x000fe20000000009 */
[----:B------:R-:W-:Y:S01]  /*dbb0*/  VIADD R9, R2, 0x4000 ;  /* 0x0000400002097836 */ /* 0x000fe20000000000 */
[C-C-:B------:R-:W-:Y:S02]  /*dbc0*/  PRMT R6, R10.reuse, 0x6420, R11.reuse ;  /* 0x000064200a067816 */ /* 0x140fe4000000000b */
[----:B------:R-:W-:-:S02]  /*dbd0*/  PRMT R7, R10, 0x7531, R11 ;  /* 0x000075310a077816 */ /* 0x000fc4000000000b */
[----:B------:R-:W-:-:S03]  /*dbe0*/  LOP3.LUT R19, R9, R16, RZ, 0xfc, !PT ;  /* 0x0000001009137212 */ /* 0x000fc600078efcff */
[----:B------:R-:W-:Y:S04]  /*dbf0*/  STSM.16.M88.4 [R18+0x2000], R4 ;  /* 0x0020000412007844 */ /* 0x000fe80000000200 */
[----:B------:R-:W0:Y:S02]  /*dc00*/  LDSM.16.MT88.4 R8, [R19+UR41+0x10400] ;  /* 0x010400291308783b */ /* 0x000e240008004200 */
[C-C-:B0-----:R-:W-:Y:S02]  /*dc10*/  PRMT R4, R8.reuse, 0x6420, R9.reuse ;  /* 0x0000642008047816 */ /* 0x141fe40000000009 */
[----:B------:R-:W-:Y:S02]  /*dc20*/  PRMT R5, R8, 0x7531, R9 ;  /* 0x0000753108057816 */ /* 0x000fe40000000009 */
[----:B------:R-:W-:-:S02]  /*dc30*/  PRMT R6, R10, 0x6420, R11 ;  /* 0x000064200a067816 */ /* 0x000fc4000000000b */
[----:B------:R-:W-:Y:S02]  /*dc40*/  PRMT R7, R10, 0x7531, R11 ;  /* 0x000075310a077816 */ /* 0x000fe4000000000b */
[----:B------:R-:W0:Y:S04]  /*dc50*/  LDSM.16.MT88.4 R8, [R0+0x14400] ;  /* 0x014400000008783b */ /* 0x000e280000004200 */
[----:B------:R-:W-:Y:S01]  /*dc60*/  STSM.16.M88.4 [R18+0x4000], R4 ;  /* 0x0040000412007844 */ /* 0x000fe20000000200 */
[C-C-:B0-----:R-:W-:Y:S02]  /*dc70*/  PRMT R20, R8.reuse, 0x6420, R9.reuse ;  /* 0x0000642008147816 */ /* 0x141fe40000000009 */
[----:B------:R-:W-:Y:S01]  /*dc80*/  PRMT R21, R8, 0x7531, R9 ;  /* 0x0000753108157816 */ /* 0x000fe20000000009 */
[----:B------:R-:W-:Y:S01]  /*dc90*/  VIADD R9, R2, 0x1000 ;  /* 0x0000100002097836 */ /* 0x000fe20000000000 */
[----:B------:R-:W-:-:S02]  /*dca0*/  PRMT R22, R10, 0x6420, R11 ;  /* 0x000064200a167816 */ /* 0x000fc4000000000b */
[----:B------:R-:W-:Y:S02]  /*dcb0*/  PRMT R23, R10, 0x7531, R11 ;  /* 0x000075310a177816 */ /* 0x000fe4000000000b */
[----:B------:R-:W-:-:S03]  /*dcc0*/  LOP3.LUT R19, R9, R16, RZ, 0xfc, !PT ;  /* 0x0000001009137212 */ /* 0x000fc600078efcff */
[----:B------:R0:W-:Y:S04]  /*dcd0*/  STSM.16.M88.4 [R18+0x6000], R20 ;  /* 0x0060001412007844 */ /* 0x0001e80000000200 */
[----:B------:R-:W1:Y:S04]  /*dce0*/  LDSM.16.MT88.4 R4, [R19+UR41+0x10400] ;  /* 0x010400291304783b */ /* 0x000e680008004200 */
[----:B------:R-:W2:Y:S01]  /*dcf0*/  LDSM.16.MT88.4 R8, [R0+0x11400] ;  /* 0x011400000008783b */ /* 0x000ea20000004200 */
[----:B0-----:R-:W-:-:S05]  /*dd00*/  IADD3 R18, R28, R2, R37 ;  /* 0x000000021c127210 */ /* 0x001fca0007ffe025 */
[----:B------:R-:W-:Y:S01]  /*dd10*/  IMAD.IADD R18, R26, 0x1, R18 ;  /* 0x000000011a127824 */ /* 0x000fe200078e0212 */
[C-C-:B-1----:R-:W-:Y:S02]  /*dd20*/  PRMT R12, R4.reuse, 0x6420, R5.reuse ;  /* 0x00006420040c7816 */ /* 0x142fe40000000005 */
[----:B------:R-:W-:Y:S02]  /*dd30*/  PRMT R13, R4, 0x7531, R5 ;  /* 0x00007531040d7816 */ /* 0x000fe40000000005 */
[C-C-:B--2---:R-:W-:Y:S02]  /*dd40*/  PRMT R4, R8.reuse, 0x6420, R9.reuse ;  /* 0x0000642008047816 */ /* 0x144fe40000000009 */
[----:B------:R-:W-:Y:S01]  /*dd50*/  PRMT R5, R8, 0x7531, R9 ;  /* 0x0000753108057816 */ /* 0x000fe20000000009 */
[----:B------:R-:W-:Y:S01]  /*dd60*/  VIADD R9, R2, 0x5000 ;  /* 0x0000500002097836 */ /* 0x000fe20000000000 */
[C-C-:B------:R-:W-:Y:S02]  /*dd70*/  PRMT R14, R6.reuse, 0x6420, R7.reuse ;  /* 0x00006420060e7816 */ /* 0x140fe40000000007 */
[----:B------:R-:W-:-:S02]  /*dd80*/  PRMT R15, R6, 0x7531, R7 ;  /* 0x00007531060f7816 */ /* 0x000fc40000000007 */
[C-C-:B------:R-:W-:Y:S02]  /*dd90*/  PRMT R6, R10.reuse, 0x6420, R11.reuse ;  /* 0x000064200a067816 */ /* 0x140fe4000000000b */
[----:B------:R-:W-:Y:S01]  /*dda0*/  PRMT R7, R10, 0x7531, R11 ;  /* 0x000075310a077816 */ /* 0x000fe2000000000b */
[----:B------:R-:W-:Y:S01]  /*ddb0*/  STSM.16.M88.4 [R18], R12 ;  /* 0x0000000c12007844 */ /* 0x000fe20000000200 */
        /* <DEDUP_REMOVED lines=23> */
[----:B------:R-:W-:Y:S02]  /*df30*/  PRMT R5, R8, 0x7531, R9 ;  /* 0x0000753108057816 */ /* 0x000fe40000000009 */
[----:B------:R-:W-:Y:S02]  /*df40*/  IADD3 R9, R2, 0x6000, RZ ;  /* 0x0000600002097810 */ /* 0x000fe40007ffe0ff */
[----:B------:R-:W-:-:S02]  /*df50*/  PRMT R14, R6, 0x6420, R7 ;  /* 0x00006420060e7816 */ /* 0x000fc40000000007 */
[----:B------:R-:W-:Y:S02]  /*df60*/  PRMT R15, R6, 0x7531, R7 ;  /* 0x00007531060f7816 */ /* 0x000fe40000000007 */
        /* <DEDUP_REMOVED lines=13> */
[----:B------:R-:W-:Y:S02]  /*e040*/  PRMT R21, R8, 0x7531, R9 ;  /* 0x0000753108157816 */ /* 0x000fe40000000009 */
[----:B------:R-:W-:-:S02]  /*e050*/  PRMT R22, R10, 0x6420, R11 ;  /* 0x000064200a167816 */ /* 0x000fc4000000000b */
[----:B------:R-:W-:-:S05]  /*e060*/  PRMT R23, R10, 0x7531, R11 ;  /* 0x000075310a177816 */ /* 0x000fca000000000b */
[----:B------:R0:W-:Y:S04]  /*e070*/  STSM.16.M88.4 [R18+0x6000], R20 ;  /* 0x0060001412007844 */ /* 0x0001e80000000200 */
[----:B0-----:R-:W2:Y:S01]  /*e080*/  LDL R18, [R1] ;  /* 0x0000000001127983 */ /* 0x001ea20000100800 */
[----:B------:R-:W-:Y:S02]  /*e090*/  VIADD R9, R2, 0x3000 ;  /* 0x0000300002097836 */ /* 0x000fe40000000000 */
[----:B------:R-:W-:-:S03]  /*e0a0*/  IMAD.U32 R23, RZ, RZ, UR46 ;  /* 0x0000002eff177e24 */ /* 0x000fc6000f8e00ff */
[----:B------:R-:W-:Y:S02]  /*e0b0*/  LOP3.LUT R19, R9, R16, RZ, 0xfc, !PT ;  /* 0x0000001009137212 */ /* 0x000fe400078efcff */
[----:B------:R-:W-:Y:S01]  /*e0c0*/  LDSM.16.MT88.4 R8, [R0+0x13400] ;  /* 0x013400000008783b */ /* 0x000fe20000004200 */
[----:B------:R-:W-:-:S03]  /*e0d0*/  ISETP.NE.AND P2, PT, R23, 0x3, PT ;  /* 0x000000031700780c */ /* 0x000fc60003f45270 */
[----:B------:R-:W0:Y:S02]  /*e0e0*/  LDSM.16.MT88.4 R4, [R19+UR41+0x10400] ;  /* 0x010400291304783b */ /* 0x000e240008004200 */
[C-C-:B0-----:R-:W-:Y:S02]  /*e0f0*/  PRMT R12, R4.reuse, 0x6420, R5.reuse ;  /* 0x00006420040c7816 */ /* 0x141fe40000000005 */
[----:B------:R-:W-:Y:S02]  /*e100*/  PRMT R13, R4, 0x7531, R5 ;  /* 0x00007531040d7816 */ /* 0x000fe40000000005 */
[C-C-:B------:R-:W-:Y:S02]  /*e110*/  PRMT R4, R8.reuse, 0x6420, R9.reuse ;  /* 0x0000642008047816 */ /* 0x140fe40000000009 */
[----:B------:R-:W-:Y:S01]  /*e120*/  PRMT R5, R8, 0x7531, R9 ;  /* 0x0000753108057816 */ /* 0x000fe20000000009 */
[----:B------:R-:W-:Y:S01]  /*e130*/  VIADD R9, R2, 0x7000 ;  /* 0x0000700002097836 */ /* 0x000fe20000000000 */
[----:B------:R-:W-:-:S02]  /*e140*/  PRMT R14, R6, 0x6420, R7 ;  /* 0x00006420060e7816 */ /* 0x000fc40000000007 */
[----:B------:R-:W-:Y:S02]  /*e150*/  PRMT R15, R6, 0x7531, R7 ;  /* 0x00007531060f7816 */ /* 0x000fe40000000007 */
[C-C-:B------:R-:W-:Y:S02]  /*e160*/  PRMT R6, R10.reuse, 0x6420, R11.reuse ;  /* 0x000064200a067816 */ /* 0x140fe4000000000b */
[----:B------:R-:W-:Y:S02]  /*e170*/  PRMT R7, R10, 0x7531, R11 ;  /* 0x000075310a077816 */ /* 0x000fe4000000000b */
[----:B--2---:R-:W-:Y:S02]  /*e180*/  IADD3 R18, R28, R18, R2 ;  /* 0x000000121c127210 */ /* 0x004fe40007ffe002 */
[----:B------:R-:W-:-:S03]  /*e190*/  LOP3.LUT R2, R9, R16, RZ, 0xfc, !PT ;  /* 0x0000001009027212 */ /* 0x000fc600078efcff */
[----:B------:R-:W-:-:S05]  /*e1a0*/  IMAD.IADD R18, R26, 0x1, R18 ;  /* 0x000000011a127824 */ /* 0x000fca00078e0212 */
[----:B------:R-:W-:Y:S04]  /*e1b0*/  STSM.16.M88.4 [R18], R12 ;  /* 0x0000000c12007844 */ /* 0x000fe80000000200 */
[----:B------:R-:W-:Y:S04]  /*e1c0*/  STSM.16.M88.4 [R18+0x2000], R4 ;  /* 0x0020000412007844 */ /* 0x000fe80000000200 */
[----:B------:R-:W0:Y:S04]  /*e1d0*/  LDSM.16.MT88.4 R4, [R2+UR41+0x10400] ;  /* 0x010400290204783b */ /* 0x000e280008004200 */
[----:B------:R-:W1:Y:S01]  /*e1e0*/  LDSM.16.MT88.4 R8, [R0+0x17400] ;  /* 0x017400000008783b */ /* 0x000e620000004200 */
[----:B0-----:R-:W-:-:S02]  /*e1f0*/  PRMT R12, R4, 0x6420, R5 ;  /* 0x00006420040c7816 */ /* 0x001fc40000000005 */
[----:B------:R-:W-:Y:S02]  /*e200*/  PRMT R13, R4, 0x7531, R5 ;  /* 0x00007531040d7816 */ /* 0x000fe40000000005 */
[C-C-:B------:R-:W-:Y:S02]  /*e210*/  PRMT R14, R6.reuse, 0x6420, R7.reuse ;  /* 0x00006420060e7816 */ /* 0x140fe40000000007 */
[----:B------:R-:W-:Y:S02]  /*e220*/  PRMT R15, R6, 0x7531, R7 ;  /* 0x00007531060f7816 */ /* 0x000fe40000000007 */
[C-C-:B-1----:R-:W-:Y:S02]  /*e230*/  PRMT R4, R8.reuse, 0x6420, R9.reuse ;  /* 0x0000642008047816 */ /* 0x142fe40000000009 */
[----:B------:R-:W-:Y:S01]  /*e240*/  PRMT R5, R8, 0x7531, R9 ;  /* 0x0000753108057816 */ /* 0x000fe20000000009 */
[----:B------:R0:W-:Y:S01]  /*e250*/  STSM.16.M88.4 [R18+0x4000], R12 ;  /* 0x0040000c12007844 */ /* 0x0001e20000000200 */
[----:B------:R-:W-:-:S02]  /*e260*/  PRMT R6, R10, 0x6420, R11 ;  /* 0x000064200a067816 */ /* 0x000fc4000000000b */
[----:B------:R-:W-:-:S05]  /*e270*/  PRMT R7, R10, 0x7531, R11 ;  /* 0x000075310a077816 */ /* 0x000fca000000000b */
[----:B------:R0:W-:Y:S01]  /*e280*/  STSM.16.M88.4 [R18+0x6000], R4 ;  /* 0x0060000412007844 */ /* 0x0001e20000000200 */
[----:B------:R-:W-:Y:S01]  /*e290*/  @!PT LDS RZ, [RZ] ;  /* 0x00000000fffff984 */ /* 0x000fe20000000800 */
[----:B------:R-:W-:Y:S01]  /*e2a0*/  @!PT LDS RZ, [RZ] ;  /* 0x00000000fffff984 */ /* 0x000fe20000000800 */
[----:B------:R-:W-:Y:S01]  /*e2b0*/  @!PT LDS RZ, [RZ] ;  /* 0x00000000fffff984 */ /* 0x000fe20000000800 */
[----:B------:R-:W-:Y:S01]  /*e2c0*/  @!PT LDS RZ, [RZ] ;  /* 0x00000000fffff984 */ /* 0x000fe20000000800 */
[----:B------:R1:W-:Y:S06]  /*e2d0*/  MEMBAR.ALL.CTA ;  /* 0x0000000000007992 */ /* 0x0003ec0000008000 */
[----:B-1----:R-:W1:Y:S01]  /*e2e0*/  FENCE.VIEW.ASYNC.S ;  /* 0x00000000000073c6 */ /* 0x002e620000000000 */
[----:B------:R-:W-:Y:S05]  /*e2f0*/  @!P2 BRA `(.L_x_80) ;  /* 0x000000000004a947 */ /* 0x000fea0003800000 */
[----:B------:R-:W-:Y:S01]  /*e300*/  BPT.TRAP 0x1 ;  /* 0x000000040000795c */ /* 0x000fe20000300000 */
.L_x_80:
[----:B-1----:R1:W-:Y:S01]  /*e310*/  SYNCS.ARRIVE.TRANS64.A1T0 RZ, [R3+URZ+0x38850], RZ ;  /* 0x038850ff03ff79a7 */ /* 0x0023e2000810003f */
[----:B------:R-:W-:Y:S06]  /*e320*/  BAR.SYNC.DEFER_BLOCKING 0x2, 0x80 ;  /* 0x0082000000007b1d */ /* 0x000fec0000010000 */
[----:B------:R-:W-:Y:S05]  /*e330*/  @!P0 BRA `(.L_x_81) ;  /* 0x0000000000048947 */ /* 0x000fea0003800000 */
[----:B------:R-:W-:Y:S01]  /*e340*/  BPT.TRAP 0x1 ;  /* 0x000000040000795c */ /* 0x000fe20000300000 */
.L_x_81:
[----:B-1----:R-:W-:Y:S02]  /*e350*/  VIADD R3, R3, 0x38880 ;  /* 0x0003888003037836 */ /* 0x002fe40000000000 */
[----:B------:R-:W-:Y:S02]  /*e360*/  IMAD.U32 R0, RZ, RZ, UR45 ;  /* 0x0000002dff007e24 */ /* 0x000fe4000f8e00ff */
[----:B------:R-:W-:Y:S02]  /*e370*/  IMAD.MOV.U32 R20, RZ, RZ, R29 ;  /* 0x000000ffff147224 */ /* 0x000fe400078e001d */
[----:B------:R-:W-:Y:S01]  /*e380*/  IMAD.MOV.U32 R19, RZ, RZ, R25 ;  /* 0x000000ffff137224 */ /* 0x000fe200078e0019 */
[----:B------:R-:W-:-:S04]  /*e390*/  PRMT R3, R0, 0x654, R3 ;  /* 0x0000065400037816 */ /* 0x000fc80000000003 */
[----:B------:R1:W-:Y:S01]  /*e3a0*/  SYNCS.ARRIVE.TRANS64.RED.A1T0 RZ, [R3+URZ], RZ ;  /* 0x000000ff03ff79a7 */ /* 0x0003e2000810043f */
[----:B------:R-:W-:Y:S05]  /*e3b0*/  @P1 BRA `(.L_x_82) ;  /* 0xffffffe400ec1947 */ /* 0x000fea000383ffff */
.L_x_62:
[----:B------:R-:W-:-:S05]  /*e3c0*/  IMAD.U32 R0, RZ, RZ, UR47 ;  /* 0x0000002fff007e24 */ /* 0x000fca000f8e00ff */
[----:B------:R-:W-:-:S13]  /*e3d0*/  ISETP.NE.AND P0, PT, R0, 0x3, PT ;  /* 0x000000030000780c */ /* 0x000fda0003f05270 */
[----:B------:R-:W-:Y:S05]  /*e3e0*/  @!P0 BRA `(.L_x_83) ;  /* 0x0000000000048947 */ /* 0x000fea0003800000 */
[----:B------:R-:W-:Y:S01]  /*e3f0*/  BPT.TRAP 0x1 ;  /* 0x000000040000795c */ /* 0x000fe20000300000 */
.L_x_83:
[----:B-1----:R-:W-:Y:S01]  /*e400*/  LOP3.LUT R3, R29, 0x1, RZ, 0x3c, !PT ;  /* 0x000000011d037812 */ /* 0x002fe200078e3cff */
[----:B------:R-:W-:Y:S01]  /*e410*/  BSSY B0, `(.L_x_84) ;  /* 0x0000005000007945 */ /* 0x000fe20003800000 */
[----:B0-----:R-:W-:Y:S02]  /*e420*/  LEA R18, R25, UR41, 0x3 ;  /* 0x0000002919127c11 */ /* 0x001fe4000f8e18ff */
[----:B------:R-:W-:-:S04]  /*e430*/  SHF.L.U32 R3, R3, 0x1f, RZ ;  /* 0x0000001f03037819 */ /* 0x000fc800000006ff */
[----:B------:R-:W0:Y:S02]  /*e440*/  SYNCS.PHASECHK.TRANS64.TRYWAIT P1, [R18+URZ+0x38870], R3 ;  /* 0x03887003120075a7 */ /* 0x000e24000802017f */
[----:B0-----:R-:W-:Y:S05]  /*e450*/  @!P1 BRA `(.L_x_85) ;  /* 0x00000040009c9947 */ /* 0x001fea0003800000 */
.L_x_204:
[----:B------:R-:W-:Y:S05]  /*e460*/  BSYNC B0 ;  /* 0x0000000000007941 */ /* 0x000fea0003800000 */
.L_x_84:
[----:B------:R-:W-:-:S05]  /*e470*/  IMAD.U32 R0, RZ, RZ, UR46 ;  /* 0x0000002eff007e24 */ /* 0x000fca000f8e00ff */
[----:B------:R-:W-:-:S13]  /*e480*/  ISETP.NE.AND P1, PT, R0, 0x3, PT ;  /* 0x000000030000780c */ /* 0x000fda0003f25270 */
[----:B------:R-:W-:Y:S05]  /*e490*/  @!P1 BRA `(.L_x_86) ;  /* 0x0000000000049947 */ /* 0x000fea0003800000 */
[----:B------:R-:W-:Y:S01]  /*e4a0*/  BPT.TRAP 0x1 ;  /* 0x000000040000795c */ /* 0x000fe20000300000 */
.L_x_86:
[----:B0-----:R-:W-:Y:S01]  /*e4b0*/  SHF.L.U32 R3, R29, 0x1f, RZ ;  /* 0x0000001f1d037819 */ /* 0x001fe200000006ff */
[----:B------:R-:W-:-:S03]  /*e4c0*/  IMAD.SHL.U32 R0, R25, 0x8000, RZ ;  /* 0x0000800019007824 */ /* 0x000fc600078e00ff */
[----:B------:R-:W0:Y:S02]  /*e4d0*/  SYNCS.PHASECHK.TRANS64.TRYWAIT P1, [R18+URZ+0x38860], R3 ;  /* 0x03886003120075a7 */ /* 0x000e24000802017f */
[----:B0-----:R-:W-:Y:S05]  /*e4e0*/  @!P1 BRA `(.L_x_87) ;  /* 0x00000040008c9947 */ /* 0x001fea0003800000 */
.L_x_205:
[----:B------:R-:W0:Y:S01]  /*e4f0*/  LDL R2, [R1+0x8] ;  /* 0x0000080001027983 */ /* 0x000e220000100800 */
[----:B------:R-:W-:Y:S01]  /*e500*/  LOP3.LUT R6, R0, R16, RZ, 0xfc, !PT ;  /* 0x0000001000067212 */ /* 0x000fe200078efcff */
[----:B------:R-:W-:Y:S05]  /*e510*/  WARPSYNC.ALL ;  /* 0x0000000000007948 */ /* 0x000fea0003800000 */
[----:B------:R-:W1:Y:S04]  /*e520*/  LDSM.16.MT88.4 R4, [R6+UR41+0x10400] ;  /* 0x010400290604783b */ /* 0x000e680008004200 */
[----:B------:R-:W2:Y:S01]  /*e530*/  LDL R20, [R1] ;  /* 0x0000000001147983 */ /* 0x000ea20000100800 */
[----:B-1----:R-:W-:-:S02]  /*e540*/  PRMT R12, R4, 0x6420, R5 ;  /* 0x00006420040c7816 */ /* 0x002fc40000000005 */
[----:B------:R-:W-:Y:S02]  /*e550*/  PRMT R13, R4, 0x7531, R5 ;  /* 0x00007531040d7816 */ /* 0x000fe40000000005 */
[C-C-:B------:R-:W-:Y:S02]  /*e560*/  PRMT R14, R6.reuse, 0x6420, R7.reuse ;  /* 0x00006420060e7816 */ /* 0x140fe40000000007 */
[----:B------:R-:W-:Y:S02]  /*e570*/  PRMT R15, R6, 0x7531, R7 ;  /* 0x00007531060f7816 */ /* 0x000fe40000000007 */
[----:B------:R-:W-:Y:S02]  /*e580*/  IADD3 R21, R28, R0, R37 ;  /* 0x000000001c157210 */ /* 0x000fe40007ffe025 */
[----:B0-----:R-:W-:-:S05]  /*e590*/  IADD3 R3, R2, UR41, R0 ;  /* 0x0000002902037c10 */ /* 0x001fca000fffe000 */
[----:B------:R-:W0:Y:S01]  /*e5a0*/  LDSM.16.MT88.4 R8, [R3+0x10400] ;  /* 0x010400000308783b */ /* 0x000e220000004200 */
[----:B------:R-:W-:-:S05]  /*e5b0*/  IADD3 R2, R26, R0, R28 ;  /* 0x000000001a027210 */ /* 0x000fca0007ffe01c */
[----:B------:R-:W-:Y:S01]  /*e5c0*/  STSM.16.M88.4 [R2], R12 ;  /* 0x0000000c02007844 */ /* 0x000fe20000000200 */
[C-C-:B0-----:R-:W-:Y:S02]  /*e5d0*/  PRMT R4, R8.reuse, 0x6420, R9.reuse ;  /* 0x0000642008047816 */ /* 0x141fe40000000009 */
[----:B------:R-:W-:Y:S01]  /*e5e0*/  PRMT R5, R8, 0x7531, R9 ;  /* 0x0000753108057816 */ /* 0x000fe20000000009 */
[----:B------:R-:W-:Y:S01]  /*e5f0*/  VIADD R9, R0, 0x4000 ;  /* 0x0000400000097836 */ /* 0x000fe20000000000 */
[C-C-:B------:R-:W-:Y:S02]  /*e600*/  PRMT R6, R10.reuse, 0x6420, R11.reuse ;  /* 0x000064200a067816 */ /* 0x140fe4000000000b */
[----:B------:R-:W-:Y:S02]  /*e610*/  PRMT R7, R10, 0x7531, R11 ;  /* 0x000075310a077816 */ /* 0x000fe4000000000b */
[----:B------:R-:W-:-:S03]  /*e620*/  LOP3.LUT R19, R9, R16, RZ, 0xfc, !PT ;  /* 0x0000001009137212 */ /* 0x000fc600078efcff */
[----:B------:R-:W-:Y:S04]  /*e630*/  STSM.16.M88.4 [R2+0x2000], R4 ;  /* 0x0020000402007844 */ /* 0x000fe80000000200 */
[----:B------:R-:W0:Y:S04]  /*e640*/  LDSM.16.MT88.4 R4, [R19+UR41+0x10400] ;  /* 0x010400291304783b */ /* 0x000e280008004200 */
[----:B------:R-:W1:Y:S01]  /*e650*/  LDSM.16.MT88.4 R8, [R3+0x14400] ;  /* 0x014400000308783b */ /* 0x000e620000004200 */
[C-C-:B0-----:R-:W-:Y:S02]  /*e660*/  PRMT R12, R4.reuse, 0x6420, R5.reuse ;  /* 0x00006420040c7816 */ /* 0x141fe40000000005 */
[----:B------:R-:W-:-:S02]  /*e670*/  PRMT R13, R4, 0x7531, R5 ;  /* 0x00007531040d7816 */ /* 0x000fc40000000005 */
[C-C-:B-1----:R-:W-:Y:S02]  /*e680*/  PRMT R4, R8.reuse, 0x6420, R9.reuse ;  /* 0x0000642008047816 */ /* 0x142fe40000000009 */
[----:B------:R-:W-:Y:S01]  /*e690*/  PRMT R5, R8, 0x7531, R9 ;  /* 0x0000753108057816 */ /* 0x000fe20000000009 */
[----:B------:R-:W-:Y:S01]  /*e6a0*/  VIADD R9, R0, 0x1000 ;  /* 0x0000100000097836 */ /* 0x000fe20000000000 */
[C-C-:B------:R-:W-:Y:S02]  /*e6b0*/  PRMT R14, R6.reuse, 0x6420, R7.reuse ;  /* 0x00006420060e7816 */ /* 0x140fe40000000007 */
[----:B------:R-:W-:Y:S02]  /*e6c0*/  PRMT R15, R6, 0x7531, R7 ;  /* 0x00007531060f7816 */ /* 0x000fe40000000007 */
[C-C-:B------:R-:W-:Y:S02]  /*e6d0*/  PRMT R6, R10.reuse, 0x6420, R11.reuse ;  /* 0x000064200a067816 */ /* 0x140fe4000000000b */
[----:B------:R-:W-:-:S02]  /*e6e0*/  PRMT R7, R10, 0x7531, R11 ;  /* 0x000075310a077816 */ /* 0x000fc4000000000b */
[----:B------:R-:W-:Y:S01]  /*e6f0*/  LOP3.LUT R19, R9, R16, RZ, 0xfc, !PT ;  /* 0x0000001009137212 */ /* 0x000fe200078efcff */
[----:B------:R-:W-:Y:S04]  /*e700*/  STSM.16.M88.4 [R2+0x4000], R12 ;  /* 0x0040000c02007844 */ /* 0x000fe80000000200 */
[----:B------:R0:W-:Y:S04]  /*e710*/  STSM.16.M88.4 [R2+0x6000], R4 ;  /* 0x0060000402007844 */ /* 0x0001e80000000200 */
[----:B------:R-:W1:Y:S04]  /*e720*/  LDSM.16.MT88.4 R4, [R19+UR41+0x10400] ;  /* 0x010400291304783b */ /* 0x000e680008004200 */
[----:B------:R-:W3:Y:S01]  /*e730*/  LDSM.16.MT88.4 R8, [R3+0x11400] ;  /* 0x011400000308783b */ /* 0x000ee20000004200 */
[----:B0-----:R-:W-:Y:S01]  /*e740*/  IMAD.IADD R2, R26, 0x1, R21 ;  /* 0x000000011a027824 */ /* 0x001fe200078e0215 */
[----:B-1----:R-:W-:-:S02]  /*e750*/  PRMT R12, R4, 0x6420, R5 ;  /* 0x00006420040c7816 */ /* 0x002fc40000000005 */
[----:B------:R-:W-:Y:S02]  /*e760*/  PRMT R13, R4, 0x7531, R5 ;  /* 0x00007531040d7816 */ /* 0x000fe40000000005 */
[C-C-:B---3--:R-:W-:Y:S02]  /*e770*/  PRMT R4, R8.reuse, 0x6420, R9.reuse ;  /* 0x0000642008047816 */ /* 0x148fe40000000009 */
[----:B------:R-:W-:Y:S01]  /*e780*/  PRMT R5, R8, 0x7531, R9 ;  /* 0x0000753108057816 */ /* 0x000fe20000000009 */
[----:B------:R-:W-:Y:S01]  /*e790*/  VIADD R9, R0, 0x5000 ;  /* 0x0000500000097836 */ /* 0x000fe20000000000 */
[C-C-:B------:R-:W-:Y:S02]  /*e7a0*/  PRMT R14, R6.reuse, 0x6420, R7.reuse ;  /* 0x00006420060e7816 */ /* 0x140fe40000000007 */
[----:B------:R-:W-:Y:S02]  /*e7b0*/  PRMT R15, R6, 0x7531, R7 ;  /* 0x00007531060f7816 */ /* 0x000fe40000000007 */
[----:B------:R-:W-:-:S02]  /*e7c0*/  PRMT R6, R10, 0x6420, R11 ;  /* 0x000064200a067816 */ /* 0x000fc4000000000b */
[----:B------:R-:W-:Y:S02]  /*e7d0*/  PRMT R7, R10, 0x7531, R11 ;  /* 0x000075310a077816 */ /* 0x000fe4000000000b */
[----:B------:R-:W-:Y:S01]  /*e7e0*/  LOP3.LUT R19, R9, R16, RZ, 0xfc, !PT ;  /* 0x0000001009137212 */ /* 0x000fe200078efcff */
[----:B------:R-:W-:Y:S04]  /*e7f0*/  STSM.16.M88.4 [R2], R12 ;  /* 0x0000000c02007844 */ /* 0x000fe80000000200 */
[----:B------:R-:W-:Y:S04]  /*e800*/  STSM.16.M88.4 [R2+0x2000], R4 ;  /* 0x0020000402007844 */ /* 0x000fe80000000200 */
[----:B------:R-:W0:Y:S04]  /*e810*/  LDSM.16.MT88.4 R4, [R19+UR41+0x10400] ;  /* 0x010400291304783b */ /* 0x000e280008004200 */
[----:B------:R-:W1:Y:S01]  /*e820*/  LDSM.16.MT88.4 R8, [R3+0x15400] ;  /* 0x015400000308783b */ /* 0x000e620000004200 */
[----:B0-----:R-:W-:-:S02]  /*e830*/  PRMT R12, R4, 0x6420, R5 ;  /* 0x00006420040c7816 */ /* 0x001fc40000000005 */
[----:B------:R-:W-:Y:S02]  /*e840*/  PRMT R13, R4, 0x7531, R5 ;  /* 0x00007531040d7816 */ /* 0x000fe40000000005 */
[C-C-:B-1----:R-:W-:Y:S02]  /*e850*/  PRMT R4, R8.reuse, 0x6420, R9.reuse ;  /* 0x0000642008047816 */ /* 0x142fe40000000009 */
[----:B------:R-:W-:Y:S01]  /*e860*/  PRMT R5, R8, 0x7531, R9 ;  /* 0x0000753108057816 */ /* 0x000fe20000000009 */
[----:B------:R-:W-:Y:S01]  /*e870*/  VIADD R9, R0, 0x2000 ;  /* 0x0000200000097836 */ /* 0x000fe20000000000 */
[C-C-:B------:R-:W-:Y:S02]  /*e880*/  PRMT R14, R6.reuse, 0x6420, R7.reuse ;  /* 0x00006420060e7816 */ /* 0x140fe40000000007 */
[----:B------:R-:W-:Y:S02]  /*e890*/  PRMT R15, R6, 0x7531, R7 ;  /* 0x00007531060f7816 */ /* 0x000fe40000000007 */
[----:B------:R-:W-:-:S02]  /*e8a0*/  PRMT R6, R10, 0x6420, R11 ;  /* 0x000064200a067816 */ /* 0x000fc4000000000b */
[----:B------:R-:W-:Y:S02]  /*e8b0*/  PRMT R7, R10, 0x7531, R11 ;  /* 0x000075310a077816 */ /* 0x000fe4000000000b */
[----:B------:R-:W-:Y:S01]  /*e8c0*/  LOP3.LUT R19, R9, R16, RZ, 0xfc, !PT ;  /* 0x0000001009137212 */ /* 0x000fe200078efcff */
[----:B------:R-:W-:Y:S04]  /*e8d0*/  STSM.16.M88.4 [R2+0x4000], R12 ;  /* 0x0040000c02007844 */ /* 0x000fe80000000200 */
[----:B------:R0:W-:Y:S04]  /*e8e0*/  STSM.16.M88.4 [R2+0x6000], R4 ;  /* 0x0060000402007844 */ /* 0x0001e80000000200 */
[----:B------:R-:W1:Y:S04]  /*e8f0*/  LDSM.16.MT88.4 R4, [R19+UR41+0x10400] ;  /* 0x010400291304783b */ /* 0x000e680008004200 */
[----:B------:R-:W3:Y:S01]  /*e900*/  LDSM.16.MT88.4 R8, [R3+0x12400] ;  /* 0x012400000308783b */ /* 0x000ee20000004200 */
[----:B------:R-:W-:-:S05]  /*e910*/  IADD3 R21, R28, R0, R36 ;  /* 0x000000001c157210 */ /* 0x000fca0007ffe024 */
[----:B0-----:R-:W-:Y:S01]  /*e920*/  IMAD.IADD R2, R26, 0x1, R21 ;  /* 0x000000011a027824 */ /* 0x001fe200078e0215 */
[C-C-:B-1----:R-:W-:Y:S02]  /*e930*/  PRMT R12, R4.reuse, 0x6420, R5.reuse ;  /* 0x00006420040c7816 */ /* 0x142fe40000000005 */
[----:B------:R-:W-:Y:S02]  /*e940*/  PRMT R13, R4, 0x7531, R5 ;  /* 0x00007531040d7816 */ /* 0x000fe40000000005 */
[C-C-:B---3--:R-:W-:Y:S02]  /*e950*/  PRMT R4, R8.reuse, 0x6420, R9.reuse ;  /* 0x0000642008047816 */ /* 0x148fe40000000009 */
[----:B------:R-:W-:Y:S01]  /*e960*/  PRMT R5, R8, 0x7531, R9 ;  /* 0x0000753108057816 */ /* 0x000fe20000000009 */
[----:B------:R-:W-:Y:S01]  /*e970*/  VIADD R9, R0, 0x6000 ;  /* 0x0000600000097836 */ /* 0x000fe20000000000 */
[C-C-:B------:R-:W-:Y:S02]  /*e980*/  PRMT R14, R6.reuse, 0x6420, R7.reuse ;  /* 0x00006420060e7816 */ /* 0x140fe40000000007 */
[----:B------:R-:W-:-:S02]  /*e990*/  PRMT R15, R6, 0x7531, R7 ;  /* 0x00007531060f7816 */ /* 0x000fc40000000007 */
[C-C-:B------:R-:W-:Y:S02]  /*e9a0*/  PRMT R6, R10.reuse, 0x6420, R11.reuse ;  /* 0x000064200a067816 */ /* 0x140fe4000000000b */
        /* <DEDUP_REMOVED lines=17> */
[----:B------:R-:W-:Y:S04]  /*eac0*/  STSM.16.M88.4 [R2+0x6000], R4 ;  /* 0x0060000402007844 */ /* 0x000fe80000000200 */
[----:B------:R-:W0:Y:S04]  /*ead0*/  LDSM.16.MT88.4 R4, [R19+UR41+0x10400] ;  /* 0x010400291304783b */ /* 0x000e280008004200 */
[----:B------:R-:W1:Y:S01]  /*eae0*/  LDSM.16.MT88.4 R8, [R3+0x13400] ;  /* 0x013400000308783b */ /* 0x000e620000004200 */
[----:B--2---:R-:W-:-:S05]  /*eaf0*/  IADD3 R21, R28, R20, R0 ;  /* 0x000000141c157210 */ /* 0x004fca0007ffe000 */
[----:B------:R-:W-:Y:S01]  /*eb00*/  IMAD.IADD R26, R26, 0x1, R21 ;  /* 0x000000011a1a7824 */ /* 0x000fe200078e0215 */
[C-C-:B0-----:R-:W-:Y:S02]  /*eb10*/  PRMT R12, R4.reuse, 0x6420, R5.reuse ;  /* 0x00006420040c7816 */ /* 0x141fe40000000005 */
[----:B------:R-:W-:Y:S02]  /*eb20*/  PRMT R13, R4, 0x7531, R5 ;  /* 0x00007531040d7816 */ /* 0x000fe40000000005 */
[C-C-:B-1----:R-:W-:Y:S02]  /*eb30*/  PRMT R4, R8.reuse, 0x6420, R9.reuse ;  /* 0x0000642008047816 */ /* 0x142fe40000000009 */
[----:B------:R-:W-:Y:S02]  /*eb40*/  PRMT R5, R8, 0x7531, R9 ;  /* 0x0000753108057816 */ /* 0x000fe40000000009 */
[----:B------:R-:W-:Y:S02]  /*eb50*/  IADD3 R9, R0, 0x7000, RZ ;  /* 0x0000700000097810 */ /* 0x000fe40007ffe0ff */
[----:B------:R-:W-:-:S02]  /*eb60*/  PRMT R14, R6, 0x6420, R7 ;  /* 0x00006420060e7816 */ /* 0x000fc40000000007 */
[----:B------:R-:W-:Y:S02]  /*eb70*/  PRMT R15, R6, 0x7531, R7 ;  /* 0x00007531060f7816 */ /* 0x000fe40000000007 */
[C-C-:B------:R-:W-:Y:S02]  /*eb80*/  PRMT R6, R10.reuse, 0x6420, R11.reuse ;  /* 0x000064200a067816 */ /* 0x140fe4000000000b */
[----:B------:R-:W-:Y:S02]  /*eb90*/  PRMT R7, R10, 0x7531, R11 ;  /* 0x000075310a077816 */ /* 0x000fe4000000000b */
[----:B------:R-:W-:Y:S01]  /*eba0*/  LOP3.LUT R0, R9, R16, RZ, 0xfc, !PT ;  /* 0x0000001009007212 */ /* 0x000fe200078efcff */
[----:B------:R-:W-:Y:S04]  /*ebb0*/  STSM.16.M88.4 [R26], R12 ;  /* 0x0000000c1a007844 */ /* 0x000fe80000000200 */
[----:B------:R-:W-:Y:S04]  /*ebc0*/  STSM.16.M88.4 [R26+0x2000], R4 ;  /* 0x002000041a007844 */ /* 0x000fe80000000200 */
[----:B------:R-:W0:Y:S04]  /*ebd0*/  LDSM.16.MT88.4 R4, [R0+UR41+0x10400] ;  /* 0x010400290004783b */ /* 0x000e280008004200 */
[----:B------:R-:W1:Y:S01]  /*ebe0*/  LDSM.16.MT88.4 R8, [R3+0x17400] ;  /* 0x017400000308783b */ /* 0x000e620000004200 */
[----:B------:R-:W-:-:S05]  /*ebf0*/  IMAD.U32 R20, RZ, RZ, UR46 ;  /* 0x0000002eff147e24 */ /* 0x000fca000f8e00ff */
[----:B------:R-:W-:Y:S02]  /*ec00*/  ISETP.NE.AND P1, PT, R20, 0x3, PT ;  /* 0x000000031400780c */ /* 0x000fe40003f25270 */
[C-C-:B0-----:R-:W-:Y:S02]  /*ec10*/  PRMT R12, R4.reuse, 0x6420, R5.reuse ;  /* 0x00006420040c7816 */ /* 0x141fe40000000005 */
[----:B------:R-:W-:Y:S02]  /*ec20*/  PRMT R13, R4, 0x7531, R5 ;  /* 0x00007531040d7816 */ /* 0x000fe40000000005 */
[C-C-:B------:R-:W-:Y:S02]  /*ec30*/  PRMT R14, R6.reuse, 0x6420, R7.reuse ;  /* 0x00006420060e7816 */ /* 0x140fe40000000007 */
[----:B------:R-:W-:Y:S02]  /*ec40*/  PRMT R15, R6, 0x7531, R7 ;  /* 0x00007531060f7816 */ /* 0x000fe40000000007 */
[----:B-1----:R-:W-:-:S02]  /*ec50*/  PRMT R4, R8, 0x6420, R9 ;  /* 0x0000642008047816 */ /* 0x002fc40000000009 */
[----:B------:R-:W-:Y:S02]  /*ec60*/  PRMT R5, R8, 0x7531, R9 ;  /* 0x0000753108057816 */ /* 0x000fe40000000009 */
[C-C-:B------:R-:W-:Y:S02]  /*ec70*/  PRMT R6, R10.reuse, 0x6420, R11.reuse ;  /* 0x000064200a067816 */ /* 0x140fe4000000000b */
[----:B------:R-:W-:Y:S01]  /*ec80*/  PRMT R7, R10, 0x7531, R11 ;  /* 0x000075310a077816 */ /* 0x000fe2000000000b */
[----:B------:R0:W-:Y:S04]  /*ec90*/  STSM.16.M88.4 [R26+0x4000], R12 ;  /* 0x0040000c1a007844 */ /* 0x0001e80000000200 */
        /* <DEDUP_REMOVED lines=9> */
.L_x_88:
[----:B-1----:R1:W-:Y:S01]  /*ed30*/  SYNCS.ARRIVE.TRANS64.A1T0 RZ, [R18+URZ+0x38850], RZ ;  /* 0x038850ff12ff79a7 */ /* 0x0023e2000810003f */
[----:B------:R-:W-:Y:S06]  /*ed40*/  BAR.SYNC.DEFER_BLOCKING 0x2, 0x80 ;  /* 0x0082000000007b1d */ /* 0x000fec0000010000 */
[----:B------:R-:W-:Y:S05]  /*ed50*/  @!P0 BRA `(.L_x_89) ;  /* 0x0000000000048947 */ /* 0x000fea0003800000 */
[----:B------:R-:W-:Y:S01]  /*ed60*/  BPT.TRAP 0x1 ;  /* 0x000000040000795c */ /* 0x000fe20000300000 */
.L_x_89:
[----:B------:R-:W2:Y:S01]  /*ed70*/  LDC R2, c[0x0][0xc34] ;  /* 0x00030d00ff027b82 */ /* 0x000ea20000000800 */
[----:B------:R-:W-:Y:S01]  /*ed80*/  VIADD R25, R25, 0x1 ;  /* 0x0000000119197836 */ /* 0x000fe20000000000 */
[----:B------:R-:W-:Y:S01]  /*ed90*/  UIADD3 UR37, UR50, UR37, URZ ;  /* 0x0000002532257290 */ /* 0x000fe2000fffe03f */
[----:B-1----:R-:W-:Y:S01]  /*eda0*/  VIADD R18, R18, 0x38880 ;  /* 0x0003888012127836 */ /* 0x002fe20000000000 */
[----:B------:R-:W-:Y:S01]  /*edb0*/  UIADD3 UR36, UR36, 0x1, URZ ;  /* 0x0000000124247890 */ /* 0x000fe2000fffe03f */
[----:B------:R-:W-:Y:S01]  /*edc0*/  IMAD.U32 R3, RZ, RZ, UR45 ;  /* 0x0000002dff037e24 */ /* 0x000fe2000f8e00ff */
[----:B------:R-:W-:-:S04]  /*edd0*/  ISETP.NE.AND P0, PT, R25, 0x2, PT ;  /* 0x000000021900780c */ /* 0x000fc80003f05270 */
[----:B------:R-:W-:Y:S02]  /*ede0*/  SEL R25, R25, RZ, P0 ;  /* 0x000000ff19197207 */ /* 0x000fe40000000000 */
[----:B------:R-:W-:Y:S02]  /*edf0*/  SEL R0, RZ, 0x1, P0 ;  /* 0x00000001ff007807 */ /* 0x000fe40000000000 */
[----:B------:R-:W-:Y:S02]  /*ee00*/  PRMT R18, R3, 0x654, R18 ;  /* 0x0000065403127816 */ /* 0x000fe40000000012 */
[----:B------:R-:W-:Y:S02]  /*ee10*/  LOP3.LUT R29, R29, R0, RZ, 0x3c, !PT ;  /* 0x000000001d1d7212 */ /* 0x000fe400078e3cff */
[----:B------:R1:W-:Y:S01]  /*ee20*/  SYNCS.ARRIVE.TRANS64.RED.A1T0 RZ, [R18+URZ], RZ ;  /* 0x000000ff12ff79a7 */ /* 0x0003e2000810043f */
[----:B--2---:R-:W-:-:S13]  /*ee30*/  ISETP.LE.AND P0, PT, R2, UR37, PT ;  /* 0x0000002502007c0c */ /* 0x004fda000bf03270 */
[----:B-1----:R-:W-:Y:S05]  /*ee40*/  @!P0 BRA `(.L_x_90) ;  /* 0xffffffb800948947 */ /* 0x002fea000383ffff */
[----:B------:R-:W-:-:S12]  /*ee50*/  ULOP3.LUT UR36, UR36, 0x1, URZ, 0xc, !UPT ;  /* 0x0000000124247892 */ /* 0x000fd8000f8e0c3f */
.L_x_40:
[----:B------:R-:W0:Y:S01]  /*ee60*/  S2R R3, SR_CgaCtaId ;  /* 0x0000000000037919 */ /* 0x000e220000008800 */
[----:B------:R-:W-:Y:S01]  /*ee70*/  MOV R0, 0x400 ;  /* 0x0000040000007802 */ /* 0x000fe20000000f00 */
[----:B------:R-:W-:-:S03]  /*ee80*/  IMAD.U32 R2, RZ, RZ, UR36 ;  /* 0x00000024ff027e24 */ /* 0x000fc6000f8e00ff */
[----:B0-----:R-:W-:Y:S02]  /*ee90*/  LEA R4, R3, R0, 0x18 ;  /* 0x0000000003047211 */ /* 0x001fe400078ec0ff */
[----:B------:R-:W-:-:S04]  /*eea0*/  SHF.L.U32 R0, R2, 0x1f, RZ ;  /* 0x0000001f02007819 */ /* 0x000fc800000006ff */
[----:B------:R-:W0:Y:S02]  /*eeb0*/  SYNCS.PHASECHK.TRANS64.TRYWAIT P0, [R4+URZ+0x38820], R0 ;  /* 0x03882000040075a7 */ /* 0x000e24000800017f */
[----:B0-----:R-:W-:Y:S05]  /*eec0*/  @!P0 BRA `(.L_x_91) ;  /* 0x0000003800288947 */ /* 0x001fea0003800000 */
.L_x_206:
[----:B------:R-:W1:Y:S02]  /*eed0*/  S2R R2, SR_TID.X ;  /* 0x0000000000027919 */ /* 0x000e640000002100 */
[----:B-1----:R-:W-:-:S04]  /*eee0*/  SHF.R.U32.HI R2, RZ, 0x5, R2 ;  /* 0x00000005ff027819 */ /* 0x002fc80000011602 */
[----:B------:R-:W-:-:S05]  /*eef0*/  LOP3.LUT R2, R2, 0x3, RZ, 0xc0, !PT ;  /* 0x0000000302027812 */ /* 0x000fca00078ec0ff */
[----:B0-----:R-:W0:Y:S02]  /*ef00*/  SHFL.IDX PT, R0, R2, RZ, 0x1f ;  /* 0x00001fff02007589 */ /* 0x001e2400000e0000 */
[----:B0-----:R-:W-:-:S13]  /*ef10*/  ISETP.NE.AND P0, PT, R0, RZ, PT ;  /* 0x000000ff0000720c */ /* 0x001fda0003f05270 */
[----:B------:R-:W-:Y:S05]  /*ef20*/  @P0 EXIT ;  /* 0x000000000000094d */ /* 0x000fea0003800000 */
[----:B------:R-:W-:Y:S01]  /*ef30*/  ELECT P0, URZ, PT ;  /* 0x00000000003f782f */ /* 0x000fe20003800000 */
[----:B------:R-:W-:-:S12]  /*ef40*/  BSSY B0, `(.L_x_92) ;  /* 0x0000028000007945 */ /* 0x000fd80003800000 */
[----:B------:R-:W-:Y:S05]  /*ef50*/  @!P0 BRA `(.L_x_93) ;  /* 0x0000000000988947 */ /* 0x000fea0003800000 */
[----:B------:R-:W-:-:S06]  /*ef60*/  ULOP3.LUT UR4, UR38, 0x2, URZ, 0xfc, !UPT ;  /* 0x0000000226047892 */ /* 0x000fcc000f8efc3f */
[----:B------:R-:W-:-:S05]  /*ef70*/  IMAD.U32 R0, RZ, RZ, UR4 ;  /* 0x00000004ff007e24 */ /* 0x000fca000f8e00ff */
[----:B------:R-:W-:-:S13]  /*ef80*/  ISETP.NE.AND P0, PT, R0, 0x3, PT ;  /* 0x000000030000780c */ /* 0x000fda0003f05270 */
[----:B------:R-:W-:Y:S05]  /*ef90*/  @!P0 BRA `(.L_x_94) ;  /* 0x0000000000048947 */ /* 0x000fea0003800000 */
[----:B------:R-:W-:Y:S01]  /*efa0*/  BPT.TRAP 0x1 ;  /* 0x000000040000795c */ /* 0x000fe20000300000 */
.L_x_94:
[----:B------:R-:W-:Y:S01]  /*efb0*/  IMAD R3, R25, 0x8, R4 ;  /* 0x0000000819037824 */ /* 0x000fe200078e0204 */
[----:B------:R-:W-:Y:S01]  /*efc0*/  SHF.L.U32 R2, R29, 0x1f, RZ ;  /* 0x0000001f1d027819 */ /* 0x000fe200000006ff */
[----:B------:R-:W-:-:S03]  /*efd0*/  VIADD R25, R25, 0x1 ;  /* 0x0000000119197836 */ /* 0x000fc60000000000 */
[----:B------:R-:W0:Y:S02]  /*efe0*/  SYNCS.PHASECHK.TRANS64.TRYWAIT P1, [R3+URZ+0x38840], R2 ;  /* 0x03884002030075a7 */ /* 0x000e24000802017f */
[----:B------:R-:W-:-:S04]  /*eff0*/  ISETP.NE.AND P2, PT, R25, 0x2, PT ;  /* 0x000000021900780c */ /* 0x000fc80003f45270 */
[----:B------:R-:W-:Y:S01]  /*f000*/  SEL R0, RZ, 0x1, P2 ;  /* 0x00000001ff007807 */ /* 0x000fe20001000000 */
[----:B0-----:R-:W-:Y:S08]  /*f010*/  @!P1 BRA `(.L_x_95) ;  /* 0x0000003400e89947 */ /* 0x001ff00003800000 */
.L_x_207:
[----:B------:R-:W-:Y:S02]  /*f020*/  SEL R25, R25, RZ, P2 ;  /* 0x000000ff19197207 */ /* 0x000fe40001000000 */
[----:B------:R-:W-:Y:S01]  /*f030*/  LOP3.LUT R0, R29, R0, RZ, 0x3c, !PT ;  /* 0x000000001d007212 */ /* 0x000fe200078e3cff */
[----:B------:R-:W-:Y:S06]  /*f040*/  @!P0 BRA `(.L_x_96) ;  /* 0x0000000000048947 */ /* 0x000fec0003800000 */
[----:B------:R-:W-:Y:S01]  /*f050*/  BPT.TRAP 0x1 ;  /* 0x000000040000795c */ /* 0x000fe20000300000 */
.L_x_96:
[----:B------:R-:W-:Y:S01]  /*f060*/  IMAD R25, R25, 0x8, R4 ;  /* 0x0000000819197824 */ /* 0x000fe200078e0204 */
[----:B------:R-:W-:-:S04]  /*f070*/  SHF.L.U32 R0, R0, 0x1f, RZ ;  /* 0x0000001f00007819 */ /* 0x000fc800000006ff */
[----:B------:R-:W1:Y:S02]  /*f080*/  SYNCS.PHASECHK.TRANS64.TRYWAIT P1, [R25+URZ+0x38840], R0 ;  /* 0x03884000190075a7 */ /* 0x000e64000802017f */
[----:B-1----:R-:W-:Y:S05]  /*f090*/  @!P1 BRA `(.L_x_97) ;  /* 0x0000003400dc9947 */ /* 0x002fea0003800000 */
.L_x_208:
[----:B------:R-:W-:Y:S05]  /*f0a0*/  @!P0 BRA `(.L_x_98) ;  /* 0x0000000000048947 */ /* 0x000fea0003800000 */
[----:B------:R-:W-:Y:S01]  /*f0b0*/  BPT.TRAP 0x1 ;  /* 0x000000040000795c */ /* 0x000fe20000300000 */
.L_x_98:
[----:B------:R-:W2:Y:S02]  /*f0c0*/  SYNCS.PHASECHK.TRANS64.TRYWAIT P1, [R3+URZ+0x38860], R2 ;  /* 0x03886002030075a7 */ /* 0x000ea4000802017f */
[----:B--2---:R-:W-:Y:S05]  /*f0d0*/  @!P1 BRA `(.L_x_99) ;  /* 0x0000003400e09947 */ /* 0x004fea0003800000 */
.L_x_209:
[----:B------:R-:W-:Y:S05]  /*f0e0*/  @!P0 BRA `(.L_x_100) ;  /* 0x0000000000048947 */ /* 0x000fea0003800000 */
[----:B------:R-:W-:Y:S01]  /*f0f0*/  BPT.TRAP 0x1 ;  /* 0x000000040000795c */ /* 0x000fe20000300000 */
.L_x_100:
[----:B------:R-:W3:Y:S02]  /*f100*/  SYNCS.PHASECHK.TRANS64.TRYWAIT P1, [R25+URZ+0x38860], R0 ;  /* 0x03886000190075a7 */ /* 0x000ee4000802017f */
[----:B---3--:R-:W-:Y:S05]  /*f110*/  @!P1 BRA `(.L_x_101) ;  /* 0x0000003400e49947 */ /* 0x008fea0003800000 */
.L_x_210:
[----:B------:R-:W-:Y:S05]  /*f120*/  @!P0 BRA `(.L_x_102) ;  /* 0x0000000000048947 */ /* 0x000fea0003800000 */
[----:B------:R-:W-:Y:S01]  /*f130*/  BPT.TRAP 0x1 ;  /* 0x000000040000795c */ /* 0x000fe20000300000 */
.L_x_102:
[----:B------:R-:W4:Y:S02]  /*f140*/  SYNCS.PHASECHK.TRANS64.TRYWAIT P1, [R3+URZ+0x38880], R2 ;  /* 0x03888002030075a7 */ /* 0x000f24000802017f */
[----:B----4-:R-:W-:Y:S05]  /*f150*/  @!P1 BRA `(.L_x_103) ;  /* 0x0000003400e89947 */ /* 0x010fea0003800000 */
.L_x_211:
[----:B------:R-:W-:Y:S05]  /*f160*/  @!P0 BRA `(.L_x_104) ;  /* 0x0000000000048947 */ /* 0x000fea0003800000 */
[----:B------:R-:W-:Y:S01]  /*f170*/  BPT.TRAP 0x1 ;  /* 0x000000040000795c */ /* 0x000fe20000300000 */
.L_x_104:
[----:B------:R0:W0:Y:S02]  /*f180*/  SYNCS.PHASECHK.TRANS64.TRYWAIT P0, [R25+URZ+0x38880], R0 ;  /* 0x03888000190075a7 */ /* 0x000024000800017f */
[----:B0-----:R-:W-:Y:S05]  /*f190*/  @!P0 NANOSLEEP.SYNCS 0x989680 ;  /* 0x009896800000895d */ /* 0x001fea0003900000 */
[----:B------:R-:W0:Y:S02]  /*f1a0*/  @!P0 SYNCS.PHASECHK.TRANS64 P0, [R25+URZ+0x38880], R0 ;  /* 0x03888000190085a7 */ /* 0x000e24000800007f */
[----:B0-----:R-:W-:Y:S05]  /*f1b0*/  @!P0 BRA `(.L_x_104) ;  /* 0xfffffffc00f08947 */ /* 0x001fea000383ffff */
.L_x_93:
[----:B------:R-:W-:Y:S05]  /*f1c0*/  BSYNC B0 ;  /* 0x0000000000007941 */ /* 0x000fea0003800000 */
.L_x_92:
[----:B------:R-:W-:Y:S05]  /*f1d0*/  EXIT ;  /* 0x000000000000794d */ /* 0x000fea0003800000 */
.L_x_8:
[----:B0-----:R-:W-:-:S04]  /*f1e0*/  IMAD.U32 R3, RZ, RZ, UR50 ;  /* 0x00000032ff037e24 */ /* 0x001fc8000f8e00ff */
[----:B------:R0:W1:Y:S03]  /*f1f0*/  SYNCS.PHASECHK.TRANS64.TRYWAIT P0, [R3+URZ+0x38800], R4 ;  /* 0x03880004030075a7 */ /* 0x000066000800017f */
[----:B-1----:R-:W-:Y:S05]  /*f200*/  @!P0 NANOSLEEP.SYNCS 0x989680 ;  /* 0x009896800000895d */ /* 0x002fea0003900000 */
[----:B------:R-:W1:Y:S02]  /*f210*/  @!P0 SYNCS.PHASECHK.TRANS64 P0, [R3+URZ+0x38800], R4 ;  /* 0x03880004030085a7 */ /* 0x000e64000800007f */
[----:B-1----:R-:W-:Y:S05]  /*f220*/  @!P0 BRA `(.L_x_8) ;  /* 0xfffffffc00ec8947 */ /* 0x002fea000383ffff */
[----:B------:R-:W-:Y:S05]  /*f230*/  BRA `(.L_x_105) ;  /* 0xffffff2000847947 */ /* 0x000fea000383ffff */
.L_x_12:
[----:B0-----:R-:W-:-:S04]  /*f240*/  IMAD.U32 R3, RZ, RZ, UR51 ;  /* 0x00000033ff037e24 */ /* 0x001fc8000f8e00ff */
[----:B------:R0:W2:Y:S03]  /*f250*/  SYNCS.PHASECHK.TRANS64.TRYWAIT P1, [R3+URZ+0x38830], R6 ;  /* 0x03883006030075a7 */ /* 0x0000a6000802017f */
[----:B--2---:R-:W-:Y:S05]  /*f260*/  @!P1 NANOSLEEP.SYNCS 0x989680 ;  /* 0x009896800000995d */ /* 0x004fea0003900000 */
[----:B------:R-:W2:Y:S02]  /*f270*/  @!P1 SYNCS.PHASECHK.TRANS64 P1, [R3+URZ+0x38830], R6 ;  /* 0x03883006030095a7 */ /* 0x000ea4000802007f */
[----:B--2---:R-:W-:Y:S05]  /*f280*/  @!P1 BRA `(.L_x_12) ;  /* 0xfffffffc00ec9947 */ /* 0x004fea000383ffff */
[----:B------:R-:W-:Y:S05]  /*f290*/  BRA `(.L_x_11) ;  /* 0xffffff2000a87947 */ /* 0x000fea000383ffff */
.L_x_17:
[----:B---3--:R-:W-:-:S04]  /*f2a0*/  IMAD.U32 R7, RZ, RZ, UR51 ;  /* 0x00000033ff077e24 */ /* 0x008fc8000f8e00ff */
[----:B------:R3:W4:Y:S03]  /*f2b0*/  SYNCS.PHASECHK.TRANS64.TRYWAIT P1, [R7+URZ+0x38850], R6 ;  /* 0x03885006070075a7 */ /* 0x000726000802017f */
[----:B----4-:R-:W-:Y:S05]  /*f2c0*/  @!P1 NANOSLEEP.SYNCS 0x989680 ;  /* 0x009896800000995d */ /* 0x010fea0003900000 */
[----:B------:R-:W4:Y:S02]  /*f2d0*/  @!P1 SYNCS.PHASECHK.TRANS64 P1, [R7+URZ+0x38850], R6 ;  /* 0x03885006070095a7 */ /* 0x000f24000802007f */
[----:B----4-:R-:W-:Y:S05]  /*f2e0*/  @!P1 BRA `(.L_x_17) ;  /* 0xfffffffc00ec9947 */ /* 0x010fea000383ffff */
[----:B------:R-:W-:Y:S05]  /*f2f0*/  BRA `(.L_x_16) ;  /* 0xffffff4800107947 */ /* 0x000fea000383ffff */
.L_x_23:
[----:B0-----:R-:W-:Y:S02]  /*f300*/  IMAD.U32 R2, RZ, RZ, UR46 ;  /* 0x0000002eff027e24 */ /* 0x001fe4000f8e00ff */
[----:B------:R-:W-:-:S04]  /*f310*/  IMAD.U32 R7, RZ, RZ, UR52 ;  /* 0x00000034ff077e24 */ /* 0x000fc8000f8e00ff */
[----:B------:R0:W1:Y:S03]  /*f320*/  SYNCS.PHASECHK.TRANS64.TRYWAIT P2, [R2+URZ+0x38830], R7 ;  /* 0x03883007020075a7 */ /* 0x000066000804017f */
[----:B-1----:R-:W-:Y:S05]  /*f330*/  @!P2 NANOSLEEP.SYNCS 0x989680 ;  /* 0x009896800000a95d */ /* 0x002fea0003900000 */
[----:B------:R-:W1:Y:S02]  /*f340*/  @!P2 SYNCS.PHASECHK.TRANS64 P2, [R2+URZ+0x38830], R7 ;  /* 0x038830070200a5a7 */ /* 0x000e64000804007f */
[----:B-1----:R-:W-:Y:S05]  /*f350*/  @!P2 BRA `(.L_x_23) ;  /* 0xfffffffc00e8a947 */ /* 0x002fea000383ffff */
[----:B------:R-:W-:Y:S05]  /*f360*/  BRA `(.L_x_22) ;  /* 0xffffff4800fc7947 */ /* 0x000fea000383ffff */
.L_x_28:
[----:B0-----:R-:W-:Y:S02]  /*f370*/  IMAD.U32 R6, RZ, RZ, UR46 ;  /* 0x0000002eff067e24 */ /* 0x001fe4000f8e00ff */
[----:B------:R-:W-:-:S04]  /*f380*/  IMAD.U32 R7, RZ, RZ, UR52 ;  /* 0x00000034ff077e24 */ /* 0x000fc8000f8e00ff */
[----:B------:R0:W1:Y:S03]  /*f390*/  SYNCS.PHASECHK.TRANS64.TRYWAIT P2, [R6+URZ+0x38850], R7 ;  /* 0x03885007060075a7 */ /* 0x000066000804017f */
[----:B-1----:R-:W-:Y:S05]  /*f3a0*/  @!P2 NANOSLEEP.SYNCS 0x989680 ;  /* 0x009896800000a95d */ /* 0x002fea0003900000 */
[----:B------:R-:W1:Y:S02]  /*f3b0*/  @!P2 SYNCS.PHASECHK.TRANS64 P2, [R6+URZ+0x38850], R7 ;  /* 0x038850070600a5a7 */ /* 0x000e64000804007f */
[----:B-1----:R-:W-:Y:S05]  /*f3c0*/  @!P2 BRA `(.L_x_28) ;  /* 0xfffffffc00e8a947 */ /* 0x002fea000383ffff */
[----:B------:R-:W-:Y:S05]  /*f3d0*/  BRA `(.L_x_27) ;  /* 0xffffff70009c7947 */ /* 0x000fea000383ffff */
.L_x_46:
[----:B------:R-:W2:Y:S01]  /*f3e0*/  S2R R18, SR_TID.X ;  /* 0x0000000000127919 */ /* 0x000ea20000002100 */
[----:B------:R-:W-:Y:S02]  /*f3f0*/  IMAD.MOV.U32 R12, RZ, RZ, RZ ;  /* 0x000000ffff0c7224 */ /* 0x000fe400078e00ff */
[----:B------:R-:W-:Y:S02]  /*f400*/  IMAD.MOV.U32 R11, RZ, RZ, 0x1f ;  /* 0x0000001fff0b7424 */ /* 0x000fe400078e00ff */
[----:B------:R-:W-:Y:S01]  /*f410*/  IMAD.MOV.U32 R15, RZ, RZ, -0x1 ;  /* 0xffffffffff0f7424 */ /* 0x000fe200078e00ff */
[----:B--2---:R-:W-:-:S04]  /*f420*/  SHF.R.U32.HI R18, RZ, 0x5, R18 ;  /* 0x00000005ff127819 */ /* 0x004fc80000011612 */
[----:B------:R-:W-:-:S05]  /*f430*/  LOP3.LUT R18, R18, 0x3, RZ, 0xc0, !PT ;  /* 0x0000000312127812 */ /* 0x000fca00078ec0ff */
[----:B------:R-:W-:-:S07]  /*f440*/  IMAD.MOV.U32 R13, RZ, RZ, R18 ;  /* 0x000000ffff0d7224 */ /* 0x000fce00078e0012 */
[----:B01---5:R-:W-:Y:S05]  /*f450*/  WARPSYNC.COLLECTIVE R15, `(.L_x_106) ;  /* 0x000000000f087348 */ /* 0x023fea0003c00000 */
[----:B------:R2:W3:Y:S02]  /*f460*/  SHFL.IDX P6, R14, R13, R12, R11 ;  /* 0x0000000c0d0e7389 */ /* 0x0004e400000c000b */
[----:B0123-5:R-:W-:Y:S01]  /*f470*/  ENDCOLLECTIVE ;  /* 0x000000000000791b */ /* 0x02ffe20003800000 */
.L_x_106:
[----:B------:R-:W-:Y:S05]  /*f480*/  BRA `(.L_x_107) ;  /* 0xffffffb800d47947 */ /* 0x000fea000383ffff */
.L_x_49:
[----:B0-----:R0:W1:Y:S02]  /*f490*/  SYNCS.PHASECHK.TRANS64.TRYWAIT P0, [R6+URZ+0x38880], R18 ;  /* 0x03888012060075a7 */ /* 0x001064000800017f */
[----:B-1----:R-:W-:Y:S05]  /*f4a0*/  @!P0 NANOSLEEP.SYNCS 0x989680 ;  /* 0x009896800000895d */ /* 0x002fea0003900000 */
[----:B------:R-:W1:Y:S02]  /*f4b0*/  @!P0 SYNCS.PHASECHK.TRANS64 P0, [R6+URZ+0x38880], R18 ;  /* 0x03888012060085a7 */ /* 0x000e64000800007f */
[----:B-1----:R-:W-:Y:S05]  /*f4c0*/  @!P0 BRA `(.L_x_49) ;  /* 0xfffffffc00f08947 */ /* 0x002fea000383ffff */
[----:B------:R-:W-:Y:S05]  /*f4d0*/  BRA `(.L_x_108) ;  /* 0xffffffbc00647947 */ /* 0x000fea000383ffff */
.L_x_50:
[----:B------:R-:W-:Y:S01]  /*f4e0*/  BSSY B0, `(.L_x_109) ;  /* 0x0000008000007945 */ /* 0x000fe20003800000 */
[----:B------:R-:W-:Y:S01]  /*f4f0*/  MOV R13, R8 ;  /* 0x00000008000d7202 */ /* 0x000fe20000000f00 */
[----:B------:R-:W-:Y:S02]  /*f500*/  IMAD.MOV.U32 R12, RZ, RZ, RZ ;  /* 0x000000ffff0c7224 */ /* 0x000fe400078e00ff */
[----:B------:R-:W-:Y:S02]  /*f510*/  IMAD.MOV.U32 R11, RZ, RZ, 0x181f ;  /* 0x0000181fff0b7424 */ /* 0x000fe400078e00ff */
[----:B------:R-:W-:-:S07]  /*f520*/  IMAD.MOV.U32 R15, RZ, RZ, -0x1 ;  /* 0xffffffffff0f7424 */ /* 0x000fce00078e00ff */
[----:B0-----:R-:W-:Y:S05]  /*f530*/  WARPSYNC.COLLECTIVE R15, `(.L_x_110) ;  /* 0x000000000f087348 */ /* 0x001fea0003c00000 */
[----:B------:R1:W2:Y:S02]  /*f540*/  SHFL.IDX P6, R14, R13, R12, R11 ;  /* 0x0000000c0d0e7389 */ /* 0x0002a400000c000b */
[----:B012---:R-:W-:Y:S01]  /*f550*/  ENDCOLLECTIVE ;  /* 0x000000000000791b */ /* 0x007fe20003800000 */
.L_x_110:
[----:B------:R-:W-:Y:S05]  /*f560*/  BSYNC B0 ;  /* 0x0000000000007941 */ /* 0x000fea0003800000 */
.L_x_109:
[----:B------:R-:W-:Y:S01]  /*f570*/  IMAD.MOV.U32 R13, RZ, RZ, R7 ;  /* 0x000000ffff0d7224 */ /* 0x000fe200078e0007 */
[C---:B------:R-:W-:Y:S01]  /*f580*/  LOP3.LUT P1, RZ, R17.reuse, 0x8000000, RZ, 0xc0, !PT ;  /* 0x0800000011ff7812 */ /* 0x040fe2000782c0ff */
[----:B------:R-:W-:Y:S01]  /*f590*/  IMAD.MOV.U32 R12, RZ, RZ, RZ ;  /* 0x000000ffff0c7224 */ /* 0x000fe200078e00ff */
[C---:B------:R-:W-:Y:S01]  /*f5a0*/  LOP3.LUT P3, RZ, R17.reuse, 0x4000000, RZ, 0xc0, !PT ;  /* 0x0400000011ff7812 */ /* 0x040fe2000786c0ff */
[----:B------:R-:W-:Y:S01]  /*f5b0*/  IMAD.MOV.U32 R11, RZ, RZ, 0x181f ;  /* 0x0000181fff0b7424 */ /* 0x000fe200078e00ff */
[C---:B------:R-:W-:Y:S01]  /*f5c0*/  LOP3.LUT P2, RZ, R17.reuse, 0x2000000, RZ, 0xc0, !PT ;  /* 0x0200000011ff7812 */ /* 0x040fe2000784c0ff */
[----:B------:R-:W-:Y:S01]  /*f5d0*/  IMAD.MOV.U32 R15, RZ, RZ, -0x1 ;  /* 0xffffffffff0f7424 */ /* 0x000fe200078e00ff */
[----:B------:R-:W-:Y:S01]  /*f5e0*/  LOP3.LUT P4, RZ, R17, 0x20000, RZ, 0xc0, !PT ;  /* 0x0002000011ff7812 */ /* 0x000fe2000788c0ff */
[----:B------:R-:W-:Y:S02]  /*f5f0*/  IMAD.MOV.U32 R3, RZ, RZ, R14 ;  /* 0x000000ffff037224 */ /* 0x000fe400078e000e */
[----:B------:R-:W-:-:S10]  /*f600*/  VIADD R5, R5, UR41 ;  /* 0x0000002905057c36 */ /* 0x000fd40008000000 */
[----:B------:R-:W-:Y:S05]  /*f610*/  WARPSYNC.COLLECTIVE R15, `(.L_x_111) ;  /* 0x000000000f087348 */ /* 0x000fea0003c00000 */
[----:B------:R0:W1:Y:S02]  /*f620*/  SHFL.IDX P6, R14, R13, R12, R11 ;  /* 0x0000000c0d0e7389 */ /* 0x00006400000c000b */
[----:B01----:R-:W-:Y:S01]  /*f630*/  ENDCOLLECTIVE ;  /* 0x000000000000791b */ /* 0x003fe20003800000 */
.L_x_111:
[----:B------:R-:W-:Y:S02]  /*f640*/  IMAD.MOV.U32 R13, RZ, RZ, R8 ;  /* 0x000000ffff0d7224 */ /* 0x000fe400078e0008 */
[----:B------:R-:W-:Y:S01]  /*f650*/  IMAD.MOV.U32 R12, RZ, RZ, 0x1 ;  /* 0x00000001ff0c7424 */ /* 0x000fe200078e00ff */
[----:B------:R-:W-:-:S13]  /*f660*/  IADD3 R2, P0, R30, R14, RZ ;  /* 0x0000000e1e027210 */ /* 0x000fda0007f1e0ff */
[----:B------:R-:W-:Y:S05]  /*f670*/  WARPSYNC.COLLECTIVE R15, `(.L_x_112) ;  /* 0x000000000f087348 */ /* 0x000fea0003c00000 */
[----:B------:R0:W1:Y:S02]  /*f680*/  SHFL.IDX P6, R14, R13, R12, R11 ;  /* 0x0000000c0d0e7389 */ /* 0x00006400000c000b */
[----:B01----:R-:W-:Y:S01]  /*f690*/  ENDCOLLECTIVE ;  /* 0x000000000000791b */ /* 0x003fe20003800000 */
.L_x_112:
[----:B------:R-:W-:-:S05]  /*f6a0*/  IMAD.X R3, RZ, RZ, R3, P0 ;  /* 0x000000ffff037224 */ /* 0x000fca00000e0603 */
[----:B------:R-:W-:Y:S01]  /*f6b0*/  @!PT LDS RZ, [RZ] ;  /* 0x00000000fffff984 */ /* 0x000fe20000000800 */
[----:B------:R-:W-:Y:S01]  /*f6c0*/  @!PT LDS RZ, [RZ] ;  /* 0x00000000fffff984 */ /* 0x000fe20000000800 */
[----:B------:R-:W-:Y:S01]  /*f6d0*/  @!PT LDS RZ, [RZ] ;  /* 0x00000000fffff984 */ /* 0x000fe20000000800 */
[----:B------:R-:W-:Y:S01]  /*f6e0*/  LDGSTS.E.BYPASS.LTC128B.128 [R5+0x10400], desc[UR48][R2.64], !P1 ;  /* 0x1040000002057fae */ /* 0x000fe2000c901d70 */
[----:B------:R-:W-:-:S03]  /*f6f0*/  LOP3.LUT P1, RZ, R17, 0x1000000, RZ, 0xc0, !PT ;  /* 0x0100000011ff7812 */ /* 0x000fc6000782c0ff */
[----:B------:R0:W-:Y:S01]  /*f700*/  LDGSTS.E.BYPASS.LTC128B.128 [R5+0x14400], desc[UR48][R2.64+0x80], !P3 ;  /* 0x1440008002057fae */ /* 0x0001e2000d901d70 */
[----:B------:R-:W-:Y:S01]  /*f710*/  LOP3.LUT P3, RZ, R17, 0x800000, RZ, 0xc0, !PT ;  /* 0x0080000011ff7812 */ /* 0x000fe2000786c0ff */
[----:B------:R-:W-:Y:S02]  /*f720*/  IMAD.MOV.U32 R13, RZ, RZ, R7 ;  /* 0x000000ffff0d7224 */ /* 0x000fe400078e0007 */
[----:B0-----:R-:W-:-:S10]  /*f730*/  IMAD.MOV.U32 R3, RZ, RZ, R14 ;  /* 0x000000ffff037224 */ /* 0x001fd400078e000e */
[----:B------:R-:W-:Y:S05]  /*f740*/  WARPSYNC.COLLECTIVE R15, `(.L_x_113) ;  /* 0x000000000f087348 */ /* 0x000fea0003c00000 */
[----:B------:R0:W1:Y:S02]  /*f750*/  SHFL.IDX P6, R14, R13, R12, R11 ;  /* 0x0000000c0d0e7389 */ /* 0x00006400000c000b */
[----:B01----:R-:W-:Y:S01]  /*f760*/  ENDCOLLECTIVE ;  /* 0x000000000000791b */ /* 0x003fe20003800000 */
.L_x_113:
[----:B------:R-:W-:Y:S02]  /*f770*/  IMAD.MOV.U32 R13, RZ, RZ, R8 ;  /* 0x000000ffff0d7224 */ /* 0x000fe400078e0008 */
[----:B------:R-:W-:Y:S01]  /*f780*/  IMAD.MOV.U32 R12, RZ, RZ, 0x2 ;  /* 0x00000002ff0c7424 */ /* 0x000fe200078e00ff */
[----:B------:R-:W-:-:S13]  /*f790*/  IADD3 R2, P0, R30, R14, RZ ;  /* 0x0000000e1e027210 */ /* 0x000fda0007f1e0ff */
[----:B------:R-:W-:Y:S05]  /*f7a0*/  WARPSYNC.COLLECTIVE R15, `(.L_x_114) ;  /* 0x000000000f087348 */ /* 0x000fea0003c00000 */
[----:B------:R0:W1:Y:S02]  /*f7b0*/  SHFL.IDX P6, R14, R13, R12, R11 ;  /* 0x0000000c0d0e7389 */ /* 0x00006400000c000b */
[----:B01----:R-:W-:Y:S01]  /*f7c0*/  ENDCOLLECTIVE ;  /* 0x000000000000791b */ /* 0x003fe20003800000 */
.L_x_114:
        /* <DEDUP_REMOVED lines=13> */
.L_x_115:
[----:B------:R-:W-:Y:S01]  /*f8a0*/  MOV R13, R8 ;  /* 0x00000008000d7202 */ /* 0x000fe20000000f00 */
[----:B------:R-:W-:Y:S01]  /*f8b0*/  IMAD.MOV.U32 R12, RZ, RZ, 0x3 ;  /* 0x00000003ff0c7424 */ /* 0x000fe200078e00ff */
[----:B------:R-:W-:-:S13]  /*f8c0*/  IADD3 R2, P0, R30, R14, RZ ;  /* 0x0000000e1e027210 */ /* 0x000fda0007f1e0ff */
[----:B------:R-:W-:Y:S05]  /*f8d0*/  WARPSYNC.COLLECTIVE R15, `(.L_x_116) ;  /* 0x000000000f087348 */ /* 0x000fea0003c00000 */
[----:B------:R0:W1:Y:S02]  /*f8e0*/  SHFL.IDX P6, R14, R13, R12, R11 ;  /* 0x0000000c0d0e7389 */ /* 0x00006400000c000b */
[----:B01----:R-:W-:Y:S01]  /*f8f0*/  ENDCOLLECTIVE ;  /* 0x000000000000791b */ /* 0x003fe20003800000 */
.L_x_116:
        /* <DEDUP_REMOVED lines=13> */
.L_x_117:
[----:B------:R-:W-:Y:S02]  /*f9d0*/  IMAD.MOV.U32 R13, RZ, RZ, R8 ;  /* 0x000000ffff0d7224 */ /* 0x000fe400078e0008 */
[----:B------:R-:W-:Y:S01]  /*f9e0*/  IMAD.MOV.U32 R12, RZ, RZ, 0x4 ;  /* 0x00000004ff0c7424 */ /* 0x000fe200078e00ff */
[----:B------:R-:W-:-:S13]  /*f9f0*/  IADD3 R2, P0, R30, R14, RZ ;  /* 0x0000000e1e027210 */ /* 0x000fda0007f1e0ff */
[----:B------:R-:W-:Y:S05]  /*fa00*/  WARPSYNC.COLLECTIVE R15, `(.L_x_118) ;  /* 0x000000000f087348 */ /* 0x000fea0003c00000 */
[----:B------:R0:W1:Y:S02]  /*fa10*/  SHFL.IDX P6, R14, R13, R12, R11 ;  /* 0x0000000c0d0e7389 */ /* 0x00006400000c000b */
[----:B01----:R-:W-:Y:S01]  /*fa20*/  ENDCOLLECTIVE ;  /* 0x000000000000791b */ /* 0x003fe20003800000 */
.L_x_118:
        /* <DEDUP_REMOVED lines=13> */
.L_x_119:
[----:B------:R-:W-:Y:S02]  /*fb00*/  IMAD.MOV.U32 R13, RZ, RZ, R8 ;  /* 0x000000ffff0d7224 */ /* 0x000fe400078e0008 */
[----:B------:R-:W-:Y:S01]  /*fb10*/  IMAD.MOV.U32 R12, RZ, RZ, 0x5 ;  /* 0x00000005ff0c7424 */ /* 0x000fe200078e00ff */
[----:B------:R-:W-:-:S13]  /*fb20*/  IADD3 R2, P0, R30, R14, RZ ;  /* 0x0000000e1e027210 */ /* 0x000fda0007f1e0ff */
[----:B------:R-:W-:Y:S05]  /*fb30*/  WARPSYNC.COLLECTIVE R15, `(.L_x_120) ;  /* 0x000000000f087348 */ /* 0x000fea0003c00000 */
[----:B------:R0:W1:Y:S02]  /*fb40*/  SHFL.IDX P6, R14, R13, R12, R11 ;  /* 0x0000000c0d0e7389 */ /* 0x00006400000c000b */
[----:B01----:R-:W-:Y:S01]  /*fb50*/  ENDCOLLECTIVE ;  /* 0x000000000000791b */ /* 0x003fe20003800000 */
.L_x_120:
        /* <DEDUP_REMOVED lines=13> */
.L_x_121:
[----:B------:R-:W-:Y:S02]  /*fc30*/  IMAD.MOV.U32 R13, RZ, RZ, R8 ;  /* 0x000000ffff0d7224 */ /* 0x000fe400078e0008 */
[----:B------:R-:W-:Y:S01]  /*fc40*/  IMAD.MOV.U32 R12, RZ, RZ, 0x6 ;  /* 0x00000006ff0c7424 */ /* 0x000fe200078e00ff */
[----:B------:R-:W-:-:S13]  /*fc50*/  IADD3 R2, P0, R30, R14, RZ ;  /* 0x0000000e1e027210 */ /* 0x000fda0007f1e0ff */
[----:B------:R-:W-:Y:S05]  /*fc60*/  WARPSYNC.COLLECTIVE R15, `(.L_x_122) ;  /* 0x000000000f087348 */ /* 0x000fea0003c00000 */
[----:B------:R0:W1:Y:S02]  /*fc70*/  SHFL.IDX P6, R14, R13, R12, R11 ;  /* 0x0000000c0d0e7389 */ /* 0x00006400000c000b */
[----:B01----:R-:W-:Y:S01]  /*fc80*/  ENDCOLLECTIVE ;  /* 0x000000000000791b */ /* 0x003fe20003800000 */
.L_x_122:
[----:B------:R-:W-:-:S05]  /*fc90*/  IMAD.X R3, RZ, RZ, R3, P0 ;  /* 0x000000ffff037224 */ /* 0x000fca00000e0603 */
[----:B------:R-:W-:Y:S01]  /*fca0*/  @!PT LDS RZ, [RZ] ;  /* 0x00000000fffff984 */ /* 0x000fe20000000800 */
[----:B------:R-:W-:Y:S01]  /*fcb0*/  @!PT LDS RZ, [RZ] ;  /* 0x00000000fffff984 */ /* 0x000fe20000000800 */
[----:B------:R-:W-:Y:S01]  /*fcc0*/  @!PT LDS RZ, [RZ] ;  /* 0x00000000fffff984 */ /* 0x000fe20000000800 */
[----:B------:R-:W-:Y:S04]  /*fcd0*/  LDGSTS.E.BYPASS.LTC128B.128 [R5+0x12c00], desc[UR48][R2.64], !P4 ;  /* 0x12c0000002057fae */ /* 0x000fe8000e101d70 */
[----:B------:R0:W-:Y:S01]  /*fce0*/  LDGSTS.E.BYPASS.LTC128B.128 [R5+0x16c00], desc[UR48][R2.64+0x80], !P3 ;  /* 0x16c0008002057fae */ /* 0x0001e2000d901d70 */
[----:B------:R-:W-:Y:S02]  /*fcf0*/  IMAD.MOV.U32 R13, RZ, RZ, R7 ;  /* 0x000000ffff0d7224 */ /* 0x000fe400078e0007 */
[----:B0-----:R-:W-:-:S07]  /*fd00*/  IMAD.MOV.U32 R3, RZ, RZ, R14 ;  /* 0x000000ffff037224 */ /* 0x001fce00078e000e */
[----:B------:R-:W-:Y:S05]  /*fd10*/  WARPSYNC.COLLECTIVE R15, `(.L_x_123) ;  /* 0x000000000f087348 */ /* 0x000fea0003c00000 */
[----:B------:R0:W1:Y:S02]  /*fd20*/  SHFL.IDX P6, R14, R13, R12, R11 ;  /* 0x0000000c0d0e7389 */ /* 0x00006400000c000b */
[----:B01----:R-:W-:Y:S01]  /*fd30*/  ENDCOLLECTIVE ;  /* 0x000000000000791b */ /* 0x003fe20003800000 */
.L_x_123:
[----:B------:R-:W-:Y:S01]  /*fd40*/  IMAD.MOV.U32 R13, RZ, RZ, R8 ;  /* 0x000000ffff0d7224 */ /* 0x000fe200078e0008 */
[----:B------:R-:W-:Y:S02]  /*fd50*/  MOV R12, 0x7 ;  /* 0x00000007000c7802 */ /* 0x000fe40000000f00 */
[----:B------:R-:W-:-:S13]  /*fd60*/  IADD3 R2, P0, R30, R14, RZ ;  /* 0x0000000e1e027210 */ /* 0x000fda0007f1e0ff */
[----:B------:R-:W-:Y:S05]  /*fd70*/  WARPSYNC.COLLECTIVE R15, `(.L_x_124) ;  /* 0x000000000f087348 */ /* 0x000fea0003c00000 */
[----:B------:R0:W1:Y:S02]  /*fd80*/  SHFL.IDX P6, R14, R13, R12, R11 ;  /* 0x0000000c0d0e7389 */ /* 0x00006400000c000b */
[----:B01----:R-:W-:Y:S01]  /*fd90*/  ENDCOLLECTIVE ;  /* 0x000000000000791b */ /* 0x003fe20003800000 */
.L_x_124:
[----:B------:R-:W-:-:S05]  /*fda0*/  IMAD.X R3, RZ, RZ, R3, P0 ;  /* 0x000000ffff037224 */ /* 0x000fca00000e0603 */
[----:B------:R-:W-:Y:S01]  /*fdb0*/  @!PT LDS RZ, [RZ] ;  /* 0x00000000fffff984 */ /* 0x000fe20000000800 */
[----:B------:R-:W-:Y:S01]  /*fdc0*/  @!PT LDS RZ, [RZ] ;  /* 0x00000000fffff984 */ /* 0x000fe20000000800 */
[----:B------:R-:W-:Y:S01]  /*fdd0*/  @!PT LDS RZ, [RZ] ;  /* 0x00000000fffff984 */ /* 0x000fe20000000800 */
[----:B------:R0:W-:Y:S04]  /*fde0*/  LDGSTS.E.BYPASS.LTC128B.128 [R5+0x13400], desc[UR48][R2.64], !P2 ;  /* 0x1340000002057fae */ /* 0x0001e8000d101d70 */
[----:B------:R0:W-:Y:S01]  /*fdf0*/  LDGSTS.E.BYPASS.LTC128B.128 [R5+0x17400], desc[UR48][R2.64+0x80], !P1 ;  /* 0x1740008002057fae */ /* 0x0001e2000c901d70 */
[----:B------:R-:W-:Y:S02]  /*fe00*/  IMAD.MOV.U32 R13, RZ, RZ, R7 ;  /* 0x000000ffff0d7224 */ /* 0x000fe400078e0007 */
[----:B------:R-:W-:-:S07]  /*fe10*/  IMAD.MOV.U32 R8, RZ, RZ, R14 ;  /* 0x000000ffff087224 */ /* 0x000fce00078e000e */
[----:B0-----:R-:W-:Y:S05]  /*fe20*/  WARPSYNC.COLLECTIVE R15, `(.L_x_125) ;  /* 0x000000000f087348 */ /* 0x001fea0003c00000 */
[----:B------:R1:W2:Y:S02]  /*fe30*/  SHFL.IDX P6, R14, R13, R12, R11 ;  /* 0x0000000c0d0e7389 */ /* 0x0002a400000c000b */
[----:B012---:R-:W-:Y:S01]  /*fe40*/  ENDCOLLECTIVE ;  /* 0x000000000000791b */ /* 0x007fe20003800000 */
.L_x_125:
[----:B------:R-:W-:Y:S05]  /*fe50*/  BRA `(.L_x_126) ;  /* 0xffffffb800607947 */ /* 0x000fea000383ffff */
.L_x_55:
[----:B--2---:R2:W3:Y:S02]  /*fe60*/  SYNCS.PHASECHK.TRANS64.TRYWAIT P0, [R6+URZ+0x38840], R18 ;  /* 0x03884012060075a7 */ /* 0x0044e4000800017f */
[----:B---3--:R-:W-:Y:S05]  /*fe70*/  @!P0 NANOSLEEP.SYNCS 0x989680 ;  /* 0x009896800000895d */ /* 0x008fea0003900000 */
[----:B------:R-:W3:Y:S02]  /*fe80*/  @!P0 SYNCS.PHASECHK.TRANS64 P0, [R6+URZ+0x38840], R18 ;  /* 0x03884012060085a7 */ /* 0x000ee4000800007f */
[----:B---3--:R-:W-:Y:S05]  /*fe90*/  @!P0 BRA `(.L_x_55) ;  /* 0xfffffffc00f08947 */ /* 0x008fea000383ffff */
[----:B------:R-:W-:Y:S05]  /*fea0*/  BRA `(.L_x_127) ;  /* 0xffffffb800bc7947 */ /* 0x000fea000383ffff */
.L_x_56:
[----:B------:R-:W-:Y:S01]  /*feb0*/  BSSY B0, `(.L_x_128) ;  /* 0x0000008000007945 */ /* 0x000fe20003800000 */
[----:B------:R-:W-:Y:S02]  /*fec0*/  IMAD.MOV.U32 R13, RZ, RZ, R0 ;  /* 0x000000ffff0d7224 */ /* 0x000fe400078e0000 */
[----:B------:R-:W-:Y:S02]  /*fed0*/  IMAD.MOV.U32 R12, RZ, RZ, RZ ;  /* 0x000000ffff0c7224 */ /* 0x000fe400078e00ff */
[----:B------:R-:W-:Y:S02]  /*fee0*/  IMAD.MOV.U32 R11, RZ, RZ, 0x181f ;  /* 0x0000181fff0b7424 */ /* 0x000fe400078e00ff */
[----:B------:R-:W-:-:S07]  /*fef0*/  IMAD.MOV.U32 R15, RZ, RZ, -0x1 ;  /* 0xffffffffff0f7424 */ /* 0x000fce00078e00ff */
[----:B012--5:R-:W-:Y:S05]  /*ff00*/  WARPSYNC.COLLECTIVE R15, `(.L_x_129) ;  /* 0x000000000f087348 */ /* 0x027fea0003c00000 */
[----:B------:R3:W4:Y:S02]  /*ff10*/  SHFL.IDX P6, R14, R13, R12, R11 ;  /* 0x0000000c0d0e7389 */ /* 0x00072400000c000b */
[----:B012345:R-:W-:Y:S01]  /*ff20*/  ENDCOLLECTIVE ;  /* 0x000000000000791b */ /* 0x03ffe20003800000 */
.L_x_129:
[----:B------:R-:W-:Y:S05]  /*ff30*/  BSYNC B0 ;  /* 0x0000000000007941 */ /* 0x000fea0003800000 */
.L_x_128:
[----:B------:R-:W-:Y:S01]  /*ff40*/  IMAD.MOV.U32 R13, RZ, RZ, R4 ;  /* 0x000000ffff0d7224 */ /* 0x000fe200078e0004 */
[----:B------:R-:W-:Y:S01]  /*ff50*/  ISETP.GE.AND P2, PT, R20, 0x1, PT ;  /* 0x000000011400780c */ /* 0x000fe20003f46270 */
[----:B------:R-:W-:Y:S02]  /*ff60*/  IMAD.MOV.U32 R12, RZ, RZ, RZ ;  /* 0x000000ffff0c7224 */ /* 0x000fe400078e00ff */
[----:B------:R-:W-:Y:S02]  /*ff70*/  IMAD.MOV.U32 R11, RZ, RZ, 0x181f ;  /* 0x0000181fff0b7424 */ /* 0x000fe400078e00ff */
[----:B------:R-:W-:Y:S02]  /*ff80*/  IMAD.MOV.U32 R15, RZ, RZ, -0x1 ;  /* 0xffffffffff0f7424 */ /* 0x000fe400078e00ff */
[----:B------:R-:W-:-:S07]  /*ff90*/  IMAD.MOV.U32 R9, RZ, RZ, R14 ;  /* 0x000000ffff097224 */ /* 0x000fce00078e000e */
[----:B------:R-:W-:Y:S05]  /*ffa0*/  WARPSYNC.COLLECTIVE R15, `(.L_x_130) ;  /* 0x000000000f087348 */ /* 0x000fea0003c00000 */
[----:B------:R0:W1:Y:S02]  /*ffb0*/  SHFL.IDX P6, R14, R13, R12, R11 ;  /* 0x0000000c0d0e7389 */ /* 0x00006400000c000b */
[----:B01----:R-:W-:Y:S01]  /*ffc0*/  ENDCOLLECTIVE ;  /* 0x000000000000791b */ /* 0x003fe20003800000 */
.L_x_130:
[----:B------:R-:W-:Y:S02]  /*ffd0*/  IMAD.MOV.U32 R13, RZ, RZ, R0 ;  /* 0x000000ffff0d7224 */ /* 0x000fe400078e0000 */
[----:B------:R-:W-:Y:S01]  /*ffe0*/  IMAD.MOV.U32 R12, RZ, RZ, 0x1 ;  /* 0x00000001ff0c7424 */ /* 0x000fe200078e00ff */
[----:B------:R-:W-:-:S13]  /*fff0*/  @P2 IADD3 R3, P0, R30, R14, RZ ;  /* 0x0000000e1e032210 */ /* 0x000fda0007f1e0ff */
[----:B------:R-:W-:Y:S05]  /*10000*/  WARPSYNC.COLLECTIVE R15, `(.L_x_131) ;  /* 0x000000000f087348 */ /* 0x000fea0003c00000 */
[----:B------:R0:W1:Y:S02]  /*10010*/  SHFL.IDX P6, R14, R13, R12, R11 ;  /* 0x0000000c0d0e7389 */ /* 0x00006400000c000b */
[----:B01----:R-:W-:Y:S01]  /*10020*/  ENDCOLLECTIVE ;  /* 0x000000000000791b */ /* 0x003fe20003800000 */
.L_x_131:
[----:B------:R-:W-:Y:S02]  /*10030*/  @P2 IMAD.X R9, RZ, RZ, R9, P0 ;  /* 0x000000ffff092224 */ /* 0x000fe400000e0609 */
[----:B------:R-:W-:Y:S02]  /*10040*/  @P2 IMAD.MOV.U32 R2, RZ, RZ, R3 ;  /* 0x000000ffff022224 */ /* 0x000fe400078e0003 */
[----:B------:R-:W-:-:S05]  /*10050*/  @P2 IMAD.MOV.U32 R3, RZ, RZ, R9 ;  /* 0x000000ffff032224 */ /* 0x000fca00078e0009 */
[----:B------:R-:W-:Y:S01]  /*10060*/  @!PT LDS RZ, [RZ] ;  /* 0x00000000fffff984 */ /* 0x000fe20000000800 */
[----:B------:R-:W-:Y:S01]  /*10070*/  @!PT LDS RZ, [RZ] ;  /* 0x00000000fffff984 */ /* 0x000fe20000000800 */
[----:B------:R-:W-:Y:S01]  /*10080*/  @!PT LDS RZ, [RZ] ;  /* 0x00000000fffff984 */ /* 0x000fe20000000800 */
[----:B------:R-:W-:Y:S01]  /*10090*/  @P2 LDGSTS.E.BYPASS.LTC128B.128 [R5+0x28400], desc[UR48][R2.64], !P3 ;  /* 0x2840000002052fae */ /* 0x000fe2000d901d70 */
[----:B------:R-:W-:-:S03]  /*100a0*/  IMAD.MOV.U32 R13, RZ, RZ, R4 ;  /* 0x000000ffff0d7224 */ /* 0x000fc600078e0004 */
[----:B------:R0:W-:Y:S01]  /*100b0*/  @P2 LDGSTS.E.BYPASS.LTC128B.128 [R5+0x2c400], desc[UR48][R2.64+0x80], !P1 ;  /* 0x2c40008002052fae */ /* 0x0001e2000c901d70 */
[----:B------:R-:W-:Y:S01]  /*100c0*/  ISETP.GE.AND P2, PT, R20, 0x11, PT ;  /* 0x000000111400780c */ /* 0x000fe20003f46270 */
[----:B0-----:R-:W-:-:S12]  /*100d0*/  IMAD.MOV.U32 R2, RZ, RZ, R14 ;  /* 0x000000ffff027224 */ /* 0x001fd800078e000e */
[----:B------:R-:W-:Y:S05]  /*100e0*/  WARPSYNC.COLLECTIVE R15, `(.L_x_132) ;  /* 0x000000000f087348 */ /* 0x000fea0003c00000 */
[----:B------:R0:W1:Y:S02]  /*100f0*/  SHFL.IDX P6, R14, R13, R12, R11 ;  /* 0x0000000c0d0e7389 */ /* 0x00006400000c000b */
[----:B01----:R-:W-:Y:S01]  /*10100*/  ENDCOLLECTIVE ;  /* 0x000000000000791b */ /* 0x003fe20003800000 */
.L_x_132:
[----:B------:R-:W-:Y:S01]  /*10110*/  IMAD.MOV.U32 R13, RZ, RZ, R0 ;  /* 0x000000ffff0d7224 */ /* 0x000fe200078e0000 */
[----:B------:R-:W-:-:S05]  /*10120*/  @P2 IADD3 R12, P0, R30, R14, RZ ;  /* 0x0000000e1e0c2210 */ /* 0x000fca0007f1e0ff */
[----:B------:R-:W-:Y:S02]  /*10130*/  @P2 IMAD.X R11, RZ, RZ, R2, P0 ;  /* 0x000000ffff0b2224 */ /* 0x000fe400000e0602 */
[----:B------:R-:W-:Y:S02]  /*10140*/  @P2 IMAD.MOV.U32 R2, RZ, RZ, R12 ;  /* 0x000000ffff022224 */ /* 0x000fe400078e000c */
[----:B------:R-:W-:Y:S01]  /*10150*/  IMAD.MOV.U32 R12, RZ, RZ, 0x2 ;  /* 0x00000002ff0c7424 */ /* 0x000fe200078e00ff */
[----:B------:R-:W-:Y:S01]  /*10160*/  @P2 MOV R3, R11 ;  /* 0x0000000b00032202 */ /* 0x000fe20000000f00 */
[----:B------:R-:W-:-:S04]  /*10170*/  IMAD.MOV.U32 R11, RZ, RZ, 0x181f ;  /* 0x0000181fff0b7424 */ /* 0x000fc800078e00ff */
[----:B------:R-:W-:Y:S01]  /*10180*/  @!PT LDS RZ, [RZ] ;  /* 0x00000000fffff984 */ /* 0x000fe20000000800 */
[----:B------:R-:W-:Y:S01]  /*10190*/  @!PT LDS RZ, [RZ] ;  /* 0x00000000fffff984 */ /* 0x000fe20000000800 */
[----:B------:R-:W-:Y:S01]  /*101a0*/  @!PT LDS RZ, [RZ] ;  /* 0x00000000fffff984 */ /* 0x000fe20000000800 */
[----:B------:R0:W-:Y:S03]  /*101b0*/  @P2 LDGSTS.E.BYPASS.LTC128B.128 [R5+0x28c00], desc[UR48][R2.64], !P3 ;  /* 0x28c0000002052fae */ /* 0x0001e6000d901d70 */
[----:B0-----:R-:W-:Y:S05]  /*101c0*/  WARPSYNC.COLLECTIVE R15, `(.L_x_133) ;  /* 0x000000000f087348 */ /* 0x001fea0003c00000 */
[----:B------:R1:W2:Y:S02]  /*101d0*/  SHFL.IDX P6, R14, R13, R12, R11 ;  /* 0x0000000c0d0e7389 */ /* 0x0002a400000c000b */
[----:B012---:R-:W-:Y:S01]  /*101e0*/  ENDCOLLECTIVE ;  /* 0x000000000000791b */ /* 0x007fe20003800000 */
.L_x_133:
[----:B------:R-:W-:Y:S01]  /*101f0*/  @!PT LDS RZ, [RZ] ;  /* 0x00000000fffff984 */ /* 0x000fe20000000800 */
[----:B------:R-:W-:Y:S01]  /*10200*/  @!PT LDS RZ, [RZ] ;  /* 0x00000000fffff984 */ /* 0x000fe20000000800 */
[----:B------:R-:W-:Y:S01]  /*10210*/  @!PT LDS RZ, [RZ] ;  /* 0x00000000fffff984 */ /* 0x000fe20000000800 */
[----:B------:R0:W-:Y:S01]  /*10220*/  @P2 LDGSTS.E.BYPASS.LTC128B.128 [R5+0x2cc00], desc[UR48][R2.64+0x80], !P1 ;  /* 0x2cc0008002052fae */ /* 0x0001e2000c901d70 */
[----:B------:R-:W-:Y:S01]  /*10230*/  ISETP.GE.AND P2, PT, R20, 0x21, PT ;  /* 0x000000211400780c */ /* 0x000fe20003f46270 */
[----:B------:R-:W-:Y:S02]  /*10240*/  IMAD.MOV.U32 R13, RZ, RZ, R4 ;  /* 0x000000ffff0d7224 */ /* 0x000fe400078e0004 */
[----:B0-----:R-:W-:-:S10]  /*10250*/  IMAD.MOV.U32 R2, RZ, RZ, R14 ;  /* 0x000000ffff027224 */ /* 0x001fd400078e000e */
[----:B------:R-:W-:Y:S05]  /*10260*/  WARPSYNC.COLLECTIVE R15, `(.L_x_134) ;  /* 0x000000000f087348 */ /* 0x000fea0003c00000 */
[----:B------:R0:W1:Y:S02]  /*10270*/  SHFL.IDX P6, R14, R13, R12, R11 ;  /* 0x0000000c0d0e7389 */ /* 0x00006400000c000b */
[----:B01----:R-:W-:Y:S01]  /*10280*/  ENDCOLLECTIVE ;  /* 0x000000000000791b */ /* 0x003fe20003800000 */
.L_x_134:
[----:B------:R-:W-:Y:S01]  /*10290*/  IMAD.MOV.U32 R12, RZ, RZ, 0x3 ;  /* 0x00000003ff0c7424 */ /* 0x000fe200078e00ff */
[----:B------:R-:W-:-:S05]  /*102a0*/  @P2 IADD3 R13, P0, R30, R14, RZ ;  /* 0x0000000e1e0d2210 */ /* 0x000fca0007f1e0ff */
[----:B------:R-:W-:Y:S02]  /*102b0*/  @P2 IMAD.X R14, RZ, RZ, R2, P0 ;  /* 0x000000ffff0e2224 */ /* 0x000fe400000e0602 */
[----:B------:R-:W-:Y:S02]  /*102c0*/  @P2 IMAD.MOV.U32 R2, RZ, RZ, R13 ;  /* 0x000000ffff022224 */ /* 0x000fe400078e000d */
[----:B------:R-:W-:Y:S02]  /*102d0*/  IMAD.MOV.U32 R13, RZ, RZ, R0 ;  /* 0x000000ffff0d7224 */ /* 0x000fe400078e0000 */
[----:B------:R-:W-:-:S07]  /*102e0*/  @P2 IMAD.MOV.U32 R3, RZ, RZ, R14 ;  /* 0x000000ffff032224 */ /* 0x000fce00078e000e */
[----:B------:R-:W-:Y:S05]  /*102f0*/  WARPSYNC.COLLECTIVE R15, `(.L_x_135) ;  /* 0x000000000f087348 */ /* 0x000fea0003c00000 */
[----:B------:R0:W1:Y:S02]  /*10300*/  SHFL.IDX P6, R14, R13, R12, R11 ;  /* 0x0000000c0d0e7389 */ /* 0x00006400000c000b */
[----:B01----:R-:W-:Y:S01]  /*10310*/  ENDCOLLECTIVE ;  /* 0x000000000000791b */ /* 0x003fe20003800000 */
.L_x_135:
[----:B------:R-:W-:Y:S01]  /*10320*/  @!PT LDS RZ, [RZ] ;  /* 0x00000000fffff984 */ /* 0x000fe20000000800 */
[----:B------:R-:W-:Y:S01]  /*10330*/  @!PT LDS RZ, [RZ] ;  /* 0x00000000fffff984 */ /* 0x000fe20000000800 */
[----:B------:R-:W-:Y:S01]  /*10340*/  @!PT LDS RZ, [RZ] ;  /* 0x00000000fffff984 */ /* 0x000fe20000000800 */
[----:B------:R0:W-:Y:S04]  /*10350*/  @P2 LDGSTS.E.BYPASS.LTC128B.128 [R5+0x29400], desc[UR48][R2.64], !P3 ;  /* 0x2940000002052fae */ /* 0x0001e8000d901d70 */
[----:B------:R0:W-:Y:S01]  /*10360*/  @P2 LDGSTS.E.BYPASS.LTC128B.128 [R5+0x2d400], desc[UR48][R2.64+0x80], !P1 ;  /* 0x2d40008002052fae */ /* 0x0001e2000c901d70 */
[----:B------:R-:W-:Y:S01]  /*10370*/  ISETP.GE.AND P2, PT, R20, 0x31, PT ;  /* 0x000000311400780c */ /* 0x000fe20003f46270 */
[----:B------:R-:W-:Y:S02]  /*10380*/  IMAD.MOV.U32 R13, RZ, RZ, R4 ;  /* 0x000000ffff0d7224 */ /* 0x000fe400078e0004 */
[----:B------:R-:W-:-:S10]  /*10390*/  IMAD.MOV.U32 R8, RZ, RZ, R14 ;  /* 0x000000ffff087224 */ /* 0x000fd400078e000e */
[----:B0-----:R-:W-:Y:S05]  /*103a0*/  WARPSYNC.COLLECTIVE R15, `(.L_x_136) ;  /* 0x000000000f087348 */ /* 0x001fea0003c00000 */
[----:B------:R1:W2:Y:S02]  /*103b0*/  SHFL.IDX P6, R14, R13, R12, R11 ;  /* 0x0000000c0d0e7389 */ /* 0x0002a400000c000b */
[----:B012---:R-:W-:Y:S01]  /*103c0*/  ENDCOLLECTIVE ;  /* 0x000000000000791b */ /* 0x007fe20003800000 */
.L_x_136:
[----:B------:R-:W-:Y:S02]  /*103d0*/  IMAD.MOV.U32 R13, RZ, RZ, R0 ;  /* 0x000000ffff0d7224 */ /* 0x000fe400078e0000 */
[----:B------:R-:W-:Y:S02]  /*103e0*/  IMAD.MOV.U32 R12, RZ, RZ, 0x4 ;  /* 0x00000004ff0c7424 */ /* 0x000fe400078e00ff */
[----:B------:R-:W-:-:S07]  /*103f0*/  IMAD.MOV.U32 R7, RZ, RZ, R14 ;  /* 0x000000ffff077224 */ /* 0x000fce00078e000e */
[----:B------:R-:W-:Y:S05]  /*10400*/  WARPSYNC.COLLECTIVE R15, `(.L_x_137) ;  /* 0x000000000f087348 */ /* 0x000fea0003c00000 */
[----:B------:R0:W1:Y:S02]  /*10410*/  SHFL.IDX P6, R14, R13, R12, R11 ;  /* 0x0000000c0d0e7389 */ /* 0x00006400000c000b */
[----:B01----:R-:W-:Y:S01]  /*10420*/  ENDCOLLECTIVE ;  /* 0x000000000000791b */ /* 0x003fe20003800000 */
.L_x_137:
[----:B------:R-:W-:-:S05]  /*10430*/  @P2 IADD3 R7, P0, R30, R7, RZ ;  /* 0x000000071e072210 */ /* 0x000fca0007f1e0ff */
[----:B------:R-:W-:Y:S02]  /*10440*/  @P2 IMAD.X R8, RZ, RZ, R8, P0 ;  /* 0x000000ffff082224 */ /* 0x000fe400000e0608 */
[----:B------:R-:W-:Y:S02]  /*10450*/  @P2 IMAD.MOV.U32 R2, RZ, RZ, R7 ;  /* 0x000000ffff022224 */ /* 0x000fe400078e0007 */
[----:B------:R-:W-:Y:S02]  /*10460*/  @P2 IMAD.MOV.U32 R3, RZ, RZ, R8 ;  /* 0x000000ffff032224 */ /* 0x000fe400078e0008 */
[----:B------:R-:W-:-:S03]  /*10470*/  IMAD.MOV.U32 R13, RZ, RZ, R4 ;  /* 0x000000ffff0d7224 */ /* 0x000fc600078e0004 */
[----:B------:R-:W-:Y:S01]  /*10480*/  @!PT LDS RZ, [RZ] ;  /* 0x00000000fffff984 */ /* 0x000fe20000000800 */
[----:B------:R-:W-:Y:S01]  /*10490*/  @!PT LDS RZ, [RZ] ;  /* 0x00000000fffff984 */ /* 0x000fe20000000800 */
[----:B------:R-:W-:Y:S01]  /*104a0*/  @!PT LDS RZ, [RZ] ;  /* 0x00000000fffff984 */ /* 0x000fe20000000800 */
[----:B------:R0:W-:Y:S04]  /*104b0*/  @P2 LDGSTS.E.BYPASS.LTC128B.128 [R5+0x29c00], desc[UR48][R2.64], !P3 ;  /* 0x29c0000002052fae */ /* 0x0001e8000d901d70 */
[----:B------:R0:W-:Y:S01]  /*104c0*/  @P2 LDGSTS.E.BYPASS.LTC128B.128 [R5+0x2dc00], desc[UR48][R2.64+0x80], !P1 ;  /* 0x2dc0008002052fae */ /* 0x0001e2000c901d70 */
[----:B------:R-:W-:Y:S01]  /*104d0*/  ISETP.GE.AND P2, PT, R20, 0x41, PT ;  /* 0x000000411400780c */ /* 0x000fe20003f46270 */
[----:B------:R-:W-:-:S12]  /*104e0*/  IMAD.MOV.U32 R10, RZ, RZ, R14 ;  /* 0x000000ffff0a7224 */ /* 0x000fd800078e000e */
[----:B0-----:R-:W-:Y:S05]  /*104f0*/  WARPSYNC.COLLECTIVE R15, `(.L_x_138) ;  /* 0x000000000f087348 */ /* 0x001fea0003c00000 */
[----:B------:R1:W2:Y:S02]  /*10500*/  SHFL.IDX P6, R14, R13, R12, R11 ;  /* 0x0000000c0d0e7389 */ /* 0x0002a400000c000b */
[----:B012---:R-:W-:Y:S01]  /*10510*/  ENDCOLLECTIVE ;  /* 0x000000000000791b */ /* 0x007fe20003800000 */
.L_x_138:
[----:B------:R-:W-:Y:S02]  /*10520*/  IMAD.MOV.U32 R13, RZ, RZ, R0 ;  /* 0x000000ffff0d7224 */ /* 0x000fe400078e0000 */
[----:B------:R-:W-:Y:S01]  /*10530*/  IMAD.MOV.U32 R12, RZ, RZ, 0x5 ;  /* 0x00000005ff0c7424 */ /* 0x000fe200078e00ff */
[----:B------:R-:W-:-:S07]  /*10540*/  MOV R9, R14 ;  /* 0x0000000e00097202 */ /* 0x000fce0000000f00 */
[----:B------:R-:W-:Y:S05]  /*10550*/  WARPSYNC.COLLECTIVE R15, `(.L_x_139) ;  /* 0x000000000f087348 */ /* 0x000fea0003c00000 */
[----:B------:R0:W1:Y:S02]  /*10560*/  SHFL.IDX P6, R14, R13, R12, R11 ;  /* 0x0000000c0d0e7389 */ /* 0x00006400000c000b */
[----:B01----:R-:W-:Y:S01]  /*10570*/  ENDCOLLECTIVE ;  /* 0x000000000000791b */ /* 0x003fe20003800000 */
.L_x_139:
        /* <DEDUP_REMOVED lines=8> */
[----:B------:R-:W-:Y:S04]  /*10600*/  @P2 LDGSTS.E.BYPASS.LTC128B.128 [R5+0x2a400], desc[UR48][R2.64], !P3 ;  /* 0x2a40000002052fae */ /* 0x000fe8000d901d70 */
[----:B------:R0:W-:Y:S01]  /*10610*/  @P2 LDGSTS.E.BYPASS.LTC128B.128 [R5+0x2e400], desc[UR48][R2.64+0x80], !P1 ;  /* 0x2e40008002052fae */ /* 0x0001e2000c901d70 */
[----:B------:R-:W-:Y:S01]  /*10620*/  ISETP.GE.AND P2, PT, R20, 0x51, PT ;  /* 0x000000511400780c */ /* 0x000fe20003f46270 */
[----:B0-----:R-:W-:-:S12]  /*10630*/  IMAD.MOV.U32 R2, RZ, RZ, R14 ;  /* 0x000000ffff027224 */ /* 0x001fd800078e000e */
[----:B------:R-:W-:Y:S05]  /*10640*/  WARPSYNC.COLLECTIVE R15, `(.L_x_140) ;  /* 0x000000000f087348 */ /* 0x000fea0003c00000 */
[----:B------:R0:W1:Y:S02]  /*10650*/  SHFL.IDX P6, R14, R13, R12, R11 ;  /* 0x0000000c0d0e7389 */ /* 0x00006400000c000b */
[----:B01----:R-:W-:Y:S01]  /*10660*/  ENDCOLLECTIVE ;  /* 0x000000000000791b */ /* 0x003fe20003800000 */
.L_x_140:
[----:B------:R-:W-:Y:S02]  /*10670*/  IMAD.MOV.U32 R13, RZ, RZ, R0 ;  /* 0x000000ffff0d7224 */ /* 0x000fe400078e0000 */
[----:B------:R-:W-:-:S05]  /*10680*/  IMAD.MOV.U32 R11, RZ, RZ, R14 ;  /* 0x000000ffff0b7224 */ /* 0x000fca00078e000e */
[----:B------:R-:W-:-:S05]  /*10690*/  @P2 IADD3 R11, P0, R30, R11, RZ ;  /* 0x0000000b1e0b2210 */ /* 0x000fca0007f1e0ff */
[----:B------:R-:W-:Y:S02]  /*106a0*/  @P2 IMAD.X R12, RZ, RZ, R2, P0 ;  /* 0x000000ffff0c2224 */ /* 0x000fe400000e0602 */
[----:B------:R-:W-:Y:S02]  /*106b0*/  @P2 IMAD.MOV.U32 R2, RZ, RZ, R11 ;  /* 0x000000ffff022224 */ /* 0x000fe400078e000b */
[----:B------:R-:W-:Y:S02]  /*106c0*/  @P2 IMAD.MOV.U32 R3, RZ, RZ, R12 ;  /* 0x000000ffff032224 */ /* 0x000fe400078e000c */
[----:B------:R-:W-:Y:S02]  /*106d0*/  IMAD.MOV.U32 R12, RZ, RZ, 0x6 ;  /* 0x00000006ff0c7424 */ /* 0x000fe400078e00ff */
[----:B------:R-:W-:Y:S01]  /*106e0*/  IMAD.MOV.U32 R11, RZ, RZ, 0x181f ;  /* 0x0000181fff0b7424 */ /* 0x000fe200078e00ff */
[----:B------:R-:W-:Y:S01]  /*106f0*/  @!PT LDS RZ, [RZ] ;  /* 0x00000000fffff984 */ /* 0x000fe20000000800 */
[----:B------:R-:W-:Y:S01]  /*10700*/  @!PT LDS RZ, [RZ] ;  /* 0x00000000fffff984 */ /* 0x000fe20000000800 */
[----:B------:R-:W-:Y:S01]  /*10710*/  @!PT LDS RZ, [RZ] ;  /* 0x00000000fffff984 */ /* 0x000fe20000000800 */
[----:B------:R0:W-:Y:S06]  /*10720*/  @P2 LDGSTS.E.BYPASS.LTC128B.128 [R5+0x2ac00], desc[UR48][R2.64], !P3 ;  /* 0x2ac0000002052fae */ /* 0x0001ec000d901d70 */
[----:B0-----:R-:W-:Y:S05]  /*10730*/  WARPSYNC.COLLECTIVE R15, `(.L_x_141) ;  /* 0x000000000f087348 */ /* 0x001fea0003c00000 */
[----:B------:R1:W2:Y:S02]  /*10740*/  SHFL.IDX P6, R14, R13, R12, R11 ;  /* 0x0000000c0d0e7389 */ /* 0x0002a400000c000b */
[----:B012---:R-:W-:Y:S01]  /*10750*/  ENDCOLLECTIVE ;  /* 0x000000000000791b */ /* 0x007fe20003800000 */
.L_x_141:
        /* <DEDUP_REMOVED lines=10> */
.L_x_142:
[----:B------:R-:W-:Y:S02]  /*10800*/  IMAD.MOV.U32 R12, RZ, RZ, 0x7 ;  /* 0x00000007ff0c7424 */ /* 0x000fe400078e00ff */
[----:B------:R-:W-:-:S05]  /*10810*/  IMAD.MOV.U32 R13, RZ, RZ, R14 ;  /* 0x000000ffff0d7224 */ /* 0x000fca00078e000e */
[----:B------:R-:W-:-:S05]  /*10820*/  @P2 IADD3 R13, P0, R30, R13, RZ ;  /* 0x0000000d1e0d2210 */ /* 0x000fca0007f1e0ff */
[----:B------:R-:W-:Y:S02]  /*10830*/  @P2 IMAD.X R14, RZ, RZ, R2, P0 ;  /* 0x000000ffff0e2224 */ /* 0x000fe400000e0602 */
[----:B------:R-:W-:Y:S01]  /*10840*/  @P2 IMAD.MOV.U32 R2, RZ, RZ, R13 ;  /* 0x000000ffff022224 */ /* 0x000fe200078e000d */
[----:B------:R-:W-:Y:S01]  /*10850*/  MOV R13, R0 ;  /* 0x00000000000d7202 */ /* 0x000fe20000000f00 */
[----:B------:R-:W-:-:S07]  /*10860*/  @P2 IMAD.MOV.U32 R3, RZ, RZ, R14 ;  /* 0x000000ffff032224 */ /* 0x000fce00078e000e */
[----:B------:R-:W-:Y:S05]  /*10870*/  WARPSYNC.COLLECTIVE R15, `(.L_x_143) ;  /* 0x000000000f087348 */ /* 0x000fea0003c00000 */
[----:B------:R0:W1:Y:S02]  /*10880*/  SHFL.IDX P6, R14, R13, R12, R11 ;  /* 0x0000000c0d0e7389 */ /* 0x00006400000c000b */
[----:B01----:R-:W-:Y:S01]  /*10890*/  ENDCOLLECTIVE ;  /* 0x000000000000791b */ /* 0x003fe20003800000 */
.L_x_143:
[----:B------:R-:W-:Y:S01]  /*108a0*/  @!PT LDS RZ, [RZ] ;  /* 0x00000000fffff984 */ /* 0x000fe20000000800 */
[----:B------:R-:W-:Y:S01]  /*108b0*/  @!PT LDS RZ, [RZ] ;  /* 0x00000000fffff984 */ /* 0x000fe20000000800 */
[----:B------:R-:W-:Y:S01]  /*108c0*/  @!PT LDS RZ, [RZ] ;  /* 0x00000000fffff984 */ /* 0x000fe20000000800 */
[----:B------:R0:W-:Y:S04]  /*108d0*/  @P2 LDGSTS.E.BYPASS.LTC128B.128 [R5+0x2b400], desc[UR48][R2.64], !P3 ;  /* 0x2b40000002052fae */ /* 0x0001e8000d901d70 */
[----:B------:R0:W-:Y:S01]  /*108e0*/  @P2 LDGSTS.E.BYPASS.LTC128B.128 [R5+0x2f400], desc[UR48][R2.64+0x80], !P1 ;  /* 0x2f40008002052fae */ /* 0x0001e2000c901d70 */
[----:B------:R-:W-:Y:S02]  /*108f0*/  IMAD.MOV.U32 R13, RZ, RZ, R4 ;  /* 0x000000ffff0d7224 */ /* 0x000fe400078e0004 */
[----:B------:R-:W-:-:S07]  /*10900*/  IMAD.MOV.U32 R0, RZ, RZ, R14 ;  /* 0x000000ffff007224 */ /* 0x000fce00078e000e */
[----:B0-----:R-:W-:Y:S05]  /*10910*/  WARPSYNC.COLLECTIVE R15, `(.L_x_144) ;  /* 0x000000000f087348 */ /* 0x001fea0003c00000 */
[----:B------:R1:W2:Y:S02]  /*10920*/  SHFL.IDX P6, R14, R13, R12, R11 ;  /* 0x0000000c0d0e7389 */ /* 0x0002a400000c000b */
[----:B012---:R-:W-:Y:S01]  /*10930*/  ENDCOLLECTIVE ;  /* 0x000000000000791b */ /* 0x007fe20003800000 */
.L_x_144:
[----:B------:R-:W-:Y:S05]  /*10940*/  BRA `(.L_x_145) ;  /* 0xffffffb400787947 */ /* 0x000fea000383ffff */
.L_x_60:
[----:B------:R-:W-:Y:S02]  /*10950*/  IMAD.MOV.U32 R13, RZ, RZ, R5 ;  /* 0x000000ffff0d7224 */ /* 0x000fe400078e0005 */
[----:B------:R-:W-:Y:S02]  /*10960*/  IMAD.MOV.U32 R12, RZ, RZ, RZ ;  /* 0x000000ffff0c7224 */ /* 0x000fe400078e00ff */
[----:B------:R-:W-:Y:S02]  /*10970*/  IMAD.MOV.U32 R11, RZ, RZ, 0x181f ;  /* 0x0000181fff0b7424 */ /* 0x000fe400078e00ff */
[----:B------:R-:W-:Y:S02]  /*10980*/  IMAD.MOV.U32 R15, RZ, RZ, -0x1 ;  /* 0xffffffffff0f7424 */ /* 0x000fe400078e00ff */
[----:B------:R-:W-:-:S07]  /*10990*/  IMAD.IADD R4, R10, 0x1, R4 ;  /* 0x000000010a047824 */ /* 0x000fce00078e0204 */
[----:B------:R-:W-:Y:S05]  /*109a0*/  WARPSYNC.COLLECTIVE R15, `(.L_x_146) ;  /* 0x000000000f087348 */ /* 0x000fea0003c00000 */
[----:B------:R0:W1:Y:S02]  /*109b0*/  SHFL.IDX P6, R14, R13, R12, R11 ;  /* 0x0000000c0d0e7389 */ /* 0x00006400000c000b */
[----:B01----:R-:W-:Y:S01]  /*109c0*/  ENDCOLLECTIVE ;  /* 0x000000000000791b */ /* 0x003fe20003800000 */
.L_x_146:
[C---:B------:R-:W-:Y:S01]  /*109d0*/  VIADD R6, R4.reuse, 0x10 ;  /* 0x0000001004067836 */ /* 0x040fe20000000000 */
[----:B------:R-:W-:Y:S01]  /*109e0*/  ISETP.GE.AND P1, PT, R4, UR40, PT ;  /* 0x0000002804007c0c */ /* 0x000fe2000bf26270 */
[----:B------:R-:W-:Y:S02]  /*109f0*/  IMAD.MOV.U32 R13, RZ, RZ, R0 ;  /* 0x000000ffff0d7224 */ /* 0x000fe400078e0000 */
[----:B------:R-:W-:-:S10]  /*10a00*/  IMAD.MOV.U32 R2, RZ, RZ, R14 ;  /* 0x000000ffff027224 */ /* 0x000fd400078e000e */
[----:B------:R-:W-:Y:S05]  /*10a10*/  WARPSYNC.COLLECTIVE R15, `(.L_x_147) ;  /* 0x000000000f087348 */ /* 0x000fea0003c00000 */
[----:B------:R0:W1:Y:S02]  /*10a20*/  SHFL.IDX P6, R14, R13, R12, R11 ;  /* 0x0000000c0d0e7389 */ /* 0x00006400000c000b */
[----:B01----:R-:W-:Y:S01]  /*10a30*/  ENDCOLLECTIVE ;  /* 0x000000000000791b */ /* 0x003fe20003800000 */
.L_x_147:
[----:B------:R-:W-:Y:S02]  /*10a40*/  IMAD.MOV.U32 R13, RZ, RZ, R5 ;  /* 0x000000ffff0d7224 */ /* 0x000fe400078e0005 */
[----:B------:R-:W-:Y:S01]  /*10a50*/  IMAD.MOV.U32 R12, RZ, RZ, 0x1 ;  /* 0x00000001ff0c7424 */ /* 0x000fe200078e00ff */
[----:B------:R-:W-:-:S05]  /*10a60*/  @!P1 IADD3 R14, P0, R30, R14, RZ ;  /* 0x0000000e1e0e9210 */ /* 0x000fca0007f1e0ff */
[----:B------:R-:W-:Y:S02]  /*10a70*/  @!P1 IMAD.X R3, RZ, RZ, R2, P0 ;  /* 0x000000ffff039224 */ /* 0x000fe400000e0602 */
[----:B------:R-:W-:-:S07]  /*10a80*/  @!P1 IMAD.MOV.U32 R2, RZ, RZ, R14 ;  /* 0x000000ffff029224 */ /* 0x000fce00078e000e */
[----:B------:R-:W-:Y:S05]  /*10a90*/  WARPSYNC.COLLECTIVE R15, `(.L_x_148) ;  /* 0x000000000f087348 */ /* 0x000fea0003c00000 */
[----:B------:R0:W1:Y:S02]  /*10aa0*/  SHFL.IDX P6, R14, R13, R12, R11 ;  /* 0x0000000c0d0e7389 */ /* 0x00006400000c000b */
[----:B01----:R-:W-:Y:S01]  /*10ab0*/  ENDCOLLECTIVE ;  /* 0x000000000000791b */ /* 0x003fe20003800000 */
.L_x_148:
[----:B------:R-:W-:Y:S01]  /*10ac0*/  @!PT LDS RZ, [RZ] ;  /* 0x00000000fffff984 */ /* 0x000fe20000000800 */
[----:B------:R-:W-:Y:S01]  /*10ad0*/  @!PT LDS RZ, [RZ] ;  /* 0x00000000fffff984 */ /* 0x000fe20000000800 */
[----:B------:R-:W-:Y:S01]  /*10ae0*/  @!PT LDS RZ, [RZ] ;  /* 0x00000000fffff984 */ /* 0x000fe20000000800 */
[----:B------:R0:W-:Y:S04]  /*10af0*/  @!P1 LDGSTS.E.BYPASS.LTC128B.128 [R8+0x20400], desc[UR48][R2.64], !P4 ;  /* 0x2040000002089fae */ /* 0x0001e8000e101d70 */
[----:B------:R0:W-:Y:S01]  /*10b00*/  @!P1 LDGSTS.E.BYPASS.LTC128B.128 [R8+0x24400], desc[UR48][R2.64+0x80], !P5 ;  /* 0x2440008002089fae */ /* 0x0001e2000e901d70 */
[----:B------:R-:W-:Y:S01]  /*10b10*/  ISETP.GE.AND P1, PT, R6, UR40, PT ;  /* 0x0000002806007c0c */ /* 0x000fe2000bf26270 */
[----:B------:R-:W-:Y:S02]  /*10b20*/  IMAD.MOV.U32 R13, RZ, RZ, R0 ;  /* 0x000000ffff0d7224 */ /* 0x000fe400078e0000 */
[----:B------:R-:W-:-:S10]  /*10b30*/  IMAD.MOV.U32 R6, RZ, RZ, R14 ;  /* 0x000000ffff067224 */ /* 0x000fd400078e000e */
[----:B0-----:R-:W-:Y:S05]  /*10b40*/  WARPSYNC.COLLECTIVE R15, `(.L_x_149) ;  /* 0x000000000f087348 */ /* 0x001fea0003c00000 */
[----:B------:R1:W2:Y:S02]  /*10b50*/  SHFL.IDX P6, R14, R13, R12, R11 ;  /* 0x0000000c0d0e7389 */ /* 0x0002a400000c000b */
[----:B012---:R-:W-:Y:S01]  /*10b60*/  ENDCOLLECTIVE ;  /* 0x000000000000791b */ /* 0x007fe20003800000 */
.L_x_149:
[----:B------:R-:W-:Y:S02]  /*10b70*/  IMAD.MOV.U32 R13, RZ, RZ, R5 ;  /* 0x000000ffff0d7224 */ /* 0x000fe400078e0005 */
[----:B------:R-:W-:Y:S01]  /*10b80*/  IMAD.MOV.U32 R12, RZ, RZ, 0x2 ;  /* 0x00000002ff0c7424 */ /* 0x000fe200078e00ff */
[----:B------:R-:W-:-:S05]  /*10b90*/  @!P1 IADD3 R14, P0, R30, R14, RZ ;  /* 0x0000000e1e0e9210 */ /* 0x000fca0007f1e0ff */
[----:B------:R-:W-:-:S08]  /*10ba0*/  @!P1 IMAD.MOV.U32 R2, RZ, RZ, R14 ;  /* 0x000000ffff029224 */ /* 0x000fd000078e000e */
[----:B------:R-:W-:Y:S05]  /*10bb0*/  WARPSYNC.COLLECTIVE R15, `(.L_x_150) ;  /* 0x000000000f087348 */ /* 0x000fea0003c00000 */
[----:B------:R0:W1:Y:S02]  /*10bc0*/  SHFL.IDX P6, R14, R13, R12, R11 ;  /* 0x0000000c0d0e7389 */ /* 0x00006400000c000b */
[----:B01----:R-:W-:Y:S01]  /*10bd0*/  ENDCOLLECTIVE ;  /* 0x000000000000791b */ /* 0x003fe20003800000 */
.L_x_150:
[----:B------:R-:W-:Y:S01]  /*10be0*/  @!P1 IMAD.X R7, RZ, RZ, R6, P0 ;  /* 0x000000ffff079224 */ /* 0x000fe200000e0606 */
[----:B------:R-:W-:-:S03]  /*10bf0*/  IADD3 R6, R4, 0x20, RZ ;  /* 0x0000002004067810 */ /* 0x000fc60007ffe0ff */
[----:B------:R-:W-:-:S05]  /*10c00*/  @!P1 IMAD.MOV.U32 R3, RZ, RZ, R7 ;  /* 0x000000ffff039224 */ /* 0x000fca00078e0007 */
[----:B------:R-:W-:Y:S01]  /*10c10*/  @!PT LDS RZ, [RZ] ;  /* 0x00000000fffff984 */ /* 0x000fe20000000800 */
[----:B------:R-:W-:Y:S01]  /*10c20*/  @!PT LDS RZ, [RZ] ;  /* 0x00000000fffff984 */ /* 0x000fe20000000800 */
[----:B------:R-:W-:Y:S01]  /*10c30*/  @!PT LDS RZ, [RZ] ;  /* 0x00000000fffff984 */ /* 0x000fe20000000800 */
[----:B------:R0:W-:Y:S01]  /*10c40*/  @!P1 LDGSTS.E.BYPASS.LTC128B.128 [R8+0x20c00], desc[UR48][R2.64], !P4 ;  /* 0x20c0000002089fae */ /* 0x0001e2000e101d70 */
[----:B------:R-:W-:-:S03]  /*10c50*/  IMAD.MOV.U32 R13, RZ, RZ, R0 ;  /* 0x000000ffff0d7224 */ /* 0x000fc600078e0000 */
[----:B------:R0:W-:Y:S01]  /*10c60*/  @!P1 LDGSTS.E.BYPASS.LTC128B.128 [R8+0x24c00], desc[UR48][R2.64+0x80], !P5 ;  /* 0x24c0008002089fae */ /* 0x0001e2000e901d70 */
[----:B------:R-:W-:Y:S01]  /*10c70*/  ISETP.GE.AND P1, PT, R6, UR40, PT ;  /* 0x0000002806007c0c */ /* 0x000fe2000bf26270 */
[----:B------:R-:W-:-:S12]  /*10c80*/  IMAD.MOV.U32 R6, RZ, RZ, R14 ;  /* 0x000000ffff067224 */ /* 0x000fd800078e000e */
[----:B0-----:R-:W-:Y:S05]  /*10c90*/  WARPSYNC.COLLECTIVE R15, `(.L_x_151) ;  /* 0x000000000f087348 */ /* 0x001fea0003c00000 */
[----:B------:R1:W2:Y:S02]  /*10ca0*/  SHFL.IDX P6, R14, R13, R12, R11 ;  /* 0x0000000c0d0e7389 */ /* 0x0002a400000c000b */
[----:B012---:R-:W-:Y:S01]  /*10cb0*/  ENDCOLLECTIVE ;  /* 0x000000000000791b */ /* 0x007fe20003800000 */
.L_x_151:
[----:B------:R-:W-:Y:S02]  /*10cc0*/  IMAD.MOV.U32 R13, RZ, RZ, R5 ;  /* 0x000000ffff0d7224 */ /* 0x000fe400078e0005 */
[----:B------:R-:W-:Y:S01]  /*10cd0*/  IMAD.MOV.U32 R12, RZ, RZ, 0x3 ;  /* 0x00000003ff0c7424 */ /* 0x000fe200078e00ff */
[----:B------:R-:W-:-:S05]  /*10ce0*/  @!P1 IADD3 R14, P0, R30, R14, RZ ;  /* 0x0000000e1e0e9210 */ /* 0x000fca0007f1e0ff */
[----:B------:R-:W-:-:S08]  /*10cf0*/  @!P1 IMAD.MOV.U32 R2, RZ, RZ, R14 ;  /* 0x000000ffff029224 */ /* 0x000fd000078e000e */
[----:B------:R-:W-:Y:S05]  /*10d00*/  WARPSYNC.COLLECTIVE R15, `(.L_x_152) ;  /* 0x000000000f087348 */ /* 0x000fea0003c00000 */
[----:B------:R0:W1:Y:S02]  /*10d10*/  SHFL.IDX P6, R14, R13, R12, R11 ;  /* 0x0000000c0d0e7389 */ /* 0x00006400000c000b */
[----:B01----:R-:W-:Y:S01]  /*10d20*/  ENDCOLLECTIVE ;  /* 0x000000000000791b */ /* 0x003fe20003800000 */
.L_x_152:
[----:B------:R-:W-:Y:S02]  /*10d30*/  @!P1 IMAD.X R7, RZ, RZ, R6, P0 ;  /* 0x000000ffff079224 */ /* 0x000fe400000e0606 */
[----:B------:R-:W-:Y:S02]  /*10d40*/  VIADD R6, R4, 0x30 ;  /* 0x0000003004067836 */ /* 0x000fe40000000000 */
        /* <DEDUP_REMOVED lines=12> */
.L_x_153:
[----:B------:R-:W-:Y:S02]  /*10e10*/  IMAD.MOV.U32 R13, RZ, RZ, R5 ;  /* 0x000000ffff0d7224 */ /* 0x000fe400078e0005 */
[----:B------:R-:W-:Y:S01]  /*10e20*/  IMAD.MOV.U32 R12, RZ, RZ, 0x4 ;  /* 0x00000004ff0c7424 */ /* 0x000fe200078e00ff */
[----:B------:R-:W-:-:S05]  /*10e30*/  @!P1 IADD3 R14, P0, R30, R14, RZ ;  /* 0x0000000e1e0e9210 */ /* 0x000fca0007f1e0ff */
[----:B------:R-:W-:-:S08]  /*10e40*/  @!P1 IMAD.MOV.U32 R2, RZ, RZ, R14 ;  /* 0x000000ffff029224 */ /* 0x000fd000078e000e */
[----:B------:R-:W-:Y:S05]  /*10e50*/  WARPSYNC.COLLECTIVE R15, `(.L_x_154) ;  /* 0x000000000f087348 */ /* 0x000fea0003c00000 */
[----:B------:R0:W1:Y:S02]  /*10e60*/  SHFL.IDX P6, R14, R13, R12, R11 ;  /* 0x0000000c0d0e7389 */ /* 0x00006400000c000b */
[----:B01----:R-:W-:Y:S01]  /*10e70*/  ENDCOLLECTIVE ;  /* 0x000000000000791b */ /* 0x003fe20003800000 */
.L_x_154:
        /* <DEDUP_REMOVED lines=14> */
.L_x_155:
[----:B------:R-:W-:Y:S02]  /*10f60*/  IMAD.MOV.U32 R13, RZ, RZ, R5 ;  /* 0x000000ffff0d7224 */ /* 0x000fe400078e0005 */
[----:B------:R-:W-:Y:S01]  /*10f70*/  IMAD.MOV.U32 R12, RZ, RZ, 0x5 ;  /* 0x00000005ff0c7424 */ /* 0x000fe200078e00ff */
[----:B------:R-:W-:-:S04]  /*10f80*/  @!P1 IADD3 R14, P0, R30, R14, RZ ;  /* 0x0000000e1e0e9210 */ /* 0x000fc80007f1e0ff */
[----:B------:R-:W-:Y:S01]  /*10f90*/  @!P1 IADD3.X R7, RZ, R6, RZ, P0, !PT ;  /* 0x00000006ff079210 */ /* 0x000fe200007fe4ff */
[----:B------:R-:W-:-:S08]  /*10fa0*/  @!P1 IMAD.MOV.U32 R2, RZ, RZ, R14 ;  /* 0x000000ffff029224 */ /* 0x000fd000078e000e */
[----:B------:R-:W-:Y:S05]  /*10fb0*/  WARPSYNC.COLLECTIVE R15, `(.L_x_156) ;  /* 0x000000000f087348 */ /* 0x000fea0003c00000 */
[----:B------:R0:W1:Y:S02]  /*10fc0*/  SHFL.IDX P6, R14, R13, R12, R11 ;  /* 0x0000000c0d0e7389 */ /* 0x00006400000c000b */
[----:B01----:R-:W-:Y:S01]  /*10fd0*/  ENDCOLLECTIVE ;  /* 0x000000000000791b */ /* 0x003fe20003800000 */
.L_x_156:
[----:B------:R-:W-:Y:S02]  /*10fe0*/  VIADD R6, R4, 0x50 ;  /* 0x0000005004067836 */ /* 0x000fe40000000000 */
[----:B------:R-:W-:-:S05]  /*10ff0*/  @!P1 IMAD.MOV.U32 R3, RZ, RZ, R7 ;  /* 0x000000ffff039224 */ /* 0x000fca00078e0007 */
        /* <DEDUP_REMOVED lines=11> */
.L_x_157:
[----:B------:R-:W-:Y:S02]  /*110b0*/  IMAD.MOV.U32 R13, RZ, RZ, R5 ;  /* 0x000000ffff0d7224 */ /* 0x000fe400078e0005 */
[----:B------:R-:W-:Y:S01]  /*110c0*/  IMAD.MOV.U32 R12, RZ, RZ, 0x6 ;  /* 0x00000006ff0c7424 */ /* 0x000fe200078e00ff */
[----:B------:R-:W-:-:S05]  /*110d0*/  @!P1 IADD3 R14, P0, R30, R14, RZ ;  /* 0x0000000e1e0e9210 */ /* 0x000fca0007f1e0ff */
[----:B------:R-:W-:-:S08]  /*110e0*/  @!P1 IMAD.MOV.U32 R2, RZ, RZ, R14 ;  /* 0x000000ffff029224 */ /* 0x000fd000078e000e */
[----:B------:R-:W-:Y:S05]  /*110f0*/  WARPSYNC.COLLECTIVE R15, `(.L_x_158) ;  /* 0x000000000f087348 */ /* 0x000fea0003c00000 */
[----:B------:R0:W1:Y:S02]  /*11100*/  SHFL.IDX P6, R14, R13, R12, R11 ;  /* 0x0000000c0d0e7389 */ /* 0x00006400000c000b */
[----:B01----:R-:W-:Y:S01]  /*11110*/  ENDCOLLECTIVE ;  /* 0x000000000000791b */ /* 0x003fe20003800000 */
.L_x_158:
        /* <DEDUP_REMOVED lines=14> */
.L_x_159:
[----:B------:R-:W-:Y:S02]  /*11200*/  IMAD.MOV.U32 R13, RZ, RZ, R5 ;  /* 0x000000ffff0d7224 */ /* 0x000fe400078e0005 */
[----:B------:R-:W-:Y:S01]  /*11210*/  IMAD.MOV.U32 R12, RZ, RZ, 0x7 ;  /* 0x00000007ff0c7424 */ /* 0x000fe200078e00ff */
[----:B------:R-:W-:-:S05]  /*11220*/  @!P1 IADD3 R14, P0, R30, R14, RZ ;  /* 0x0000000e1e0e9210 */ /* 0x000fca0007f1e0ff */
[----:B------:R-:W-:-:S08]  /*11230*/  @!P1 IMAD.MOV.U32 R2, RZ, RZ, R14 ;  /* 0x000000ffff029224 */ /* 0x000fd000078e000e */
[----:B------:R-:W-:Y:S05]  /*11240*/  WARPSYNC.COLLECTIVE R15, `(.L_x_160) ;  /* 0x000000000f087348 */ /* 0x000fea0003c00000 */
[----:B------:R0:W1:Y:S02]  /*11250*/  SHFL.IDX P6, R14, R13, R12, R11 ;  /* 0x0000000c0d0e7389 */ /* 0x00006400000c000b */
[----:B01----:R-:W-:Y:S01]  /*11260*/  ENDCOLLECTIVE ;  /* 0x000000000000791b */ /* 0x003fe20003800000 */
.L_x_160:
[----:B------:R-:W-:-:S04]  /*11270*/  @!P1 IMAD.X R7, RZ, RZ, R6, P0 ;  /* 0x000000ffff079224 */ /* 0x000fc800000e0606 */
[----:B------:R-:W-:-:S05]  /*11280*/  @!P1 IMAD.MOV.U32 R3, RZ, RZ, R7 ;  /* 0x000000ffff039224 */ /* 0x000fca00078e0007 */
[----:B------:R-:W-:Y:S01]  /*11290*/  @!PT LDS RZ, [RZ] ;  /* 0x00000000fffff984 */ /* 0x000fe20000000800 */
[----:B------:R-:W-:Y:S01]  /*112a0*/  @!PT LDS RZ, [RZ] ;  /* 0x00000000fffff984 */ /* 0x000fe20000000800 */
[----:B------:R-:W-:Y:S01]  /*112b0*/  @!PT LDS RZ, [RZ] ;  /* 0x00000000fffff984 */ /* 0x000fe20000000800 */
[----:B------:R0:W-:Y:S01]  /*112c0*/  @!P1 LDGSTS.E.BYPASS.LTC128B.128 [R8+0x23400], desc[UR48][R2.64], !P4 ;  /* 0x2340000002089fae */ /* 0x0001e2000e101d70 */
[----:B------:R-:W-:-:S03]  /*112d0*/  IMAD.MOV.U32 R13, RZ, RZ, R0 ;  /* 0x000000ffff0d7224 */ /* 0x000fc600078e0000 */
[----:B------:R0:W-:Y:S01]  /*112e0*/  @!P1 LDGSTS.E.BYPASS.LTC128B.128 [R8+0x27400], desc[UR48][R2.64+0x80], !P5 ;  /* 0x2740008002089fae */ /* 0x0001e2000e901d70 */
[----:B------:R-:W-:-:S07]  /*112f0*/  MOV R6, R14 ;  /* 0x0000000e00067202 */ /* 0x000fce0000000f00 */
[----:B0-----:R-:W-:Y:S05]  /*11300*/  WARPSYNC.COLLECTIVE R15, `(.L_x_161) ;  /* 0x000000000f087348 */ /* 0x001fea0003c00000 */
[----:B------:R1:W2:Y:S02]  /*11310*/  SHFL.IDX P6, R14, R13, R12, R11 ;  /* 0x0000000c0d0e7389 */ /* 0x0002a400000c000b */
[----:B012---:R-:W-:Y:S01]  /*11320*/  ENDCOLLECTIVE ;  /* 0x000000000000791b */ /* 0x007fe20003800000 */
.L_x_161:
[----:B------:R-:W-:Y:S05]  /*11330*/  BRA `(.L_x_162) ;  /* 0xffffffb400a87947 */ /* 0x000fea000383ffff */
.L_x_61:
[----:B0-----:R0:W1:Y:S02]  /*11340*/  SYNCS.PHASECHK.TRANS64.TRYWAIT P0, [R19+URZ+0x38820], R0 ;  /* 0x03882000130075a7 */ /* 0x001064000800017f */
[----:B-1----:R-:W-:Y:S05]  /*11350*/  @!P0 NANOSLEEP.SYNCS 0x989680 ;  /* 0x009896800000895d */ /* 0x002fea0003900000 */
[----:B------:R-:W1:Y:S02]  /*11360*/  @!P0 SYNCS.PHASECHK.TRANS64 P0, [R19+URZ+0x38820], R0 ;  /* 0x03882000130085a7 */ /* 0x000e64000800007f */
[----:B-1----:R-:W-:Y:S05]  /*11370*/  @!P0 BRA `(.L_x_61) ;  /* 0xfffffffc00f08947 */ /* 0x002fea000383ffff */
[----:B------:R-:W-:Y:S05]  /*11380*/  BRA `(.L_x_163) ;  /* 0xffffffb400e07947 */ /* 0x000fea000383ffff */
.L_x_65:
[----:B0-----:R0:W1:Y:S02]  /*11390*/  SYNCS.PHASECHK.TRANS64.TRYWAIT P0, [R0+URZ+0x38880], R18 ;  /* 0x03888012000075a7 */ /* 0x001064000800017f */
[----:B-1----:R-:W-:Y:S05]  /*113a0*/  @!P0 NANOSLEEP.SYNCS 0x989680 ;  /* 0x009896800000895d */ /* 0x002fea0003900000 */
[----:B------:R-:W1:Y:S02]  /*113b0*/  @!P0 SYNCS.PHASECHK.TRANS64 P0, [R0+URZ+0x38880], R18 ;  /* 0x03888012000085a7 */ /* 0x000e64000800007f */
[----:B-1----:R-:W-:Y:S05]  /*113c0*/  @!P0 BRA `(.L_x_65) ;  /* 0xfffffffc00f08947 */ /* 0x002fea000383ffff */
[----:B------:R-:W-:Y:S05]  /*113d0*/  BRA `(.L_x_164) ;  /* 0xffffffb800987947 */ /* 0x000fea000383ffff */
.L_x_66:
[----:B------:R-:W-:Y:S01]  /*113e0*/  BSSY B0, `(.L_x_165) ;  /* 0x0000008000007945 */ /* 0x000fe20003800000 */
[----:B------:R-:W-:Y:S02]  /*113f0*/  IMAD.MOV.U32 R13, RZ, RZ, R7 ;  /* 0x000000ffff0d7224 */ /* 0x000fe400078e0007 */
[----:B------:R-:W-:Y:S02]  /*11400*/  IMAD.MOV.U32 R12, RZ, RZ, RZ ;  /* 0x000000ffff0c7224 */ /* 0x000fe400078e00ff */
[----:B------:R-:W-:Y:S02]  /*11410*/  IMAD.MOV.U32 R11, RZ, RZ, 0x181f ;  /* 0x0000181fff0b7424 */ /* 0x000fe400078e00ff */
[----:B------:R-:W-:-:S07]  /*11420*/  IMAD.MOV.U32 R15, RZ, RZ, -0x1 ;  /* 0xffffffffff0f7424 */ /* 0x000fce00078e00ff */
[----:B0-----:R-:W-:Y:S05]  /*11430*/  WARPSYNC.COLLECTIVE R15, `(.L_x_166) ;  /* 0x000000000f087348 */ /* 0x001fea0003c00000 */
[----:B------:R1:W2:Y:S02]  /*11440*/  SHFL.IDX P6, R14, R13, R12, R11 ;  /* 0x0000000c0d0e7389 */ /* 0x0002a400000c000b */
[----:B012---:R-:W-:Y:S01]  /*11450*/  ENDCOLLECTIVE ;  /* 0x000000000000791b */ /* 0x007fe20003800000 */
.L_x_166:
[----:B------:R-:W-:Y:S05]  /*11460*/  BSYNC B0 ;  /* 0x0000000000007941 */ /* 0x000fea0003800000 */
.L_x_165:
[----:B------:R-:W-:Y:S02]  /*11470*/  IMAD.MOV.U32 R13, RZ, RZ, R8 ;  /* 0x000000ffff0d7224 */ /* 0x000fe400078e0008 */
[----:B------:R-:W-:Y:S02]  /*11480*/  IMAD.MOV.U32 R12, RZ, RZ, RZ ;  /* 0x000000ffff0c7224 */ /* 0x000fe400078e00ff */
[----:B------:R-:W-:Y:S02]  /*11490*/  IMAD.MOV.U32 R11, RZ, RZ, 0x181f ;  /* 0x0000181fff0b7424 */ /* 0x000fe400078e00ff */
[----:B------:R-:W-:Y:S02]  /*114a0*/  IMAD.MOV.U32 R15, RZ, RZ, -0x1 ;  /* 0xffffffffff0f7424 */ /* 0x000fe400078e00ff */
[----:B------:R-:W-:Y:S02]  /*114b0*/  IMAD.MOV.U32 R3, RZ, RZ, R14 ;  /* 0x000000ffff037224 */ /* 0x000fe400078e000e */
[----:B------:R-:W-:-:S07]  /*114c0*/  VIADD R4, R4, UR41 ;  /* 0x0000002904047c36 */ /* 0x000fce0008000000 */
[----:B------:R-:W-:Y:S05]  /*114d0*/  WARPSYNC.COLLECTIVE R15, `(.L_x_167) ;  /* 0x000000000f087348 */ /* 0x000fea0003c00000 */
[----:B------:R0:W1:Y:S02]  /*114e0*/  SHFL.IDX P6, R14, R13, R12, R11 ;  /* 0x0000000c0d0e7389 */ /* 0x00006400000c000b */
[----:B01----:R-:W-:Y:S01]  /*114f0*/  ENDCOLLECTIVE ;  /* 0x000000000000791b */ /* 0x003fe20003800000 */
.L_x_167:
[----:B------:R-:W-:Y:S02]  /*11500*/  IMAD.MOV.U32 R13, RZ, RZ, R7 ;  /* 0x000000ffff0d7224 */ /* 0x000fe400078e0007 */
[----:B------:R-:W-:Y:S02]  /*11510*/  IMAD.MOV.U32 R12, RZ, RZ, 0x1 ;  /* 0x00000001ff0c7424 */ /* 0x000fe400078e00ff */
[----:B------:R-:W-:-:S07]  /*11520*/  IMAD.MOV.U32 R2, RZ, RZ, R14 ;  /* 0x000000ffff027224 */ /* 0x000fce00078e000e */
[----:B------:R-:W-:Y:S05]  /*11530*/  WARPSYNC.COLLECTIVE R15, `(.L_x_168) ;  /* 0x000000000f087348 */ /* 0x000fea0003c00000 */
[----:B------:R0:W1:Y:S02]  /*11540*/  SHFL.IDX P6, R14, R13, R12, R11 ;  /* 0x0000000c0d0e7389 */ /* 0x00006400000c000b */
[----:B01----:R-:W-:Y:S01]  /*11550*/  ENDCOLLECTIVE ;  /* 0x000000000000791b */ /* 0x003fe20003800000 */
.L_x_168:
[----:B------:R-:W-:-:S05]  /*11560*/  IADD3 R2, P0, R30, R2, RZ ;  /* 0x000000021e027210 */ /* 0x000fca0007f1e0ff */
[----:B------:R-:W-:-:S05]  /*11570*/  IMAD.X R3, RZ, RZ, R3, P0 ;  /* 0x000000ffff037224 */ /* 0x000fca00000e0603 */
[----:B------:R-:W-:Y:S01]  /*11580*/  @!PT LDS RZ, [RZ] ;  /* 0x00000000fffff984 */ /* 0x000fe20000000800 */
[----:B------:R-:W-:Y:S01]  /*11590*/  @!PT LDS RZ, [RZ] ;  /* 0x00000000fffff984 */ /* 0x000fe20000000800 */
[----:B------:R-:W-:Y:S01]  /*115a0*/  @!PT LDS RZ, [RZ] ;  /* 0x00000000fffff984 */ /* 0x000fe20000000800 */
[----:B------:R-:W-:Y:S01]  /*115b0*/  LDGSTS.E.BYPASS.LTC128B.128 [R4+0x10400], desc[UR48][R2.64], !P3 ;  /* 0x1040000002047fae */ /* 0x000fe2000d901d70 */
[----:B------:R-:W-:-:S03]  /*115c0*/  IMAD.MOV.U32 R13, RZ, RZ, R8 ;  /* 0x000000ffff0d7224 */ /* 0x000fc600078e0008 */
[----:B------:R0:W-:Y:S02]  /*115d0*/  LDGSTS.E.BYPASS.LTC128B.128 [R4+0x14400], desc[UR48][R2.64+0x80], !P2 ;  /* 0x1440008002047fae */ /* 0x0001e4000d101d70 */
[----:B0-----:R-:W-:-:S07]  /*115e0*/  IMAD.MOV.U32 R3, RZ, RZ, R14 ;  /* 0x000000ffff037224 */ /* 0x001fce00078e000e */
[----:B------:R-:W-:Y:S05]  /*115f0*/  WARPSYNC.COLLECTIVE R15, `(.L_x_169) ;  /* 0x000000000f087348 */ /* 0x000fea0003c00000 */
[----:B------:R0:W1:Y:S02]  /*11600*/  SHFL.IDX P6, R14, R13, R12, R11 ;  /* 0x0000000c0d0e7389 */ /* 0x00006400000c000b */
[----:B01----:R-:W-:Y:S01]  /*11610*/  ENDCOLLECTIVE ;  /* 0x000000000000791b */ /* 0x003fe20003800000 */
.L_x_169:
[----:B------:R-:W-:Y:S01]  /*11620*/  IMAD.MOV.U32 R13, RZ, RZ, R7 ;  /* 0x000000ffff0d7224 */ /* 0x000fe200078e0007 */
[----:B------:R-:W-:Y:S01]  /*11630*/  MOV R12, 0x2 ;  /* 0x00000002000c7802 */ /* 0x000fe20000000f00 */
[----:B------:R-:W-:-:S07]  /*11640*/  IMAD.MOV.U32 R2, RZ, RZ, R14 ;  /* 0x000000ffff027224 */ /* 0x000fce00078e000e */
[----:B------:R-:W-:Y:S05]  /*11650*/  WARPSYNC.COLLECTIVE R15, `(.L_x_170) ;  /* 0x000000000f087348 */ /* 0x000fea0003c00000 */
[----:B------:R0:W1:Y:S02]  /*11660*/  SHFL.IDX P6, R14, R13, R12, R11 ;  /* 0x0000000c0d0e7389 */ /* 0x00006400000c000b */
[----:B01----:R-:W-:Y:S01]  /*11670*/  ENDCOLLECTIVE ;  /* 0x000000000000791b */ /* 0x003fe20003800000 */
.L_x_170:
        /* <DEDUP_REMOVED lines=12> */
.L_x_171:
[----:B------:R-:W-:Y:S02]  /*11740*/  IMAD.MOV.U32 R13, RZ, RZ, R7 ;  /* 0x000000ffff0d7224 */ /* 0x000fe400078e0007 */
[----:B------:R-:W-:Y:S02]  /*11750*/  IMAD.MOV.U32 R12, RZ, RZ, 0x3 ;  /* 0x00000003ff0c7424 */ /* 0x000fe400078e00ff */
[----:B------:R-:W-:-:S07]  /*11760*/  IMAD.MOV.U32 R2, RZ, RZ, R14 ;  /* 0x000000ffff027224 */ /* 0x000fce00078e000e */
[----:B------:R-:W-:Y:S05]  /*11770*/  WARPSYNC.COLLECTIVE R15, `(.L_x_172) ;  /* 0x000000000f087348 */ /* 0x000fea0003c00000 */
[----:B------:R0:W1:Y:S02]  /*11780*/  SHFL.IDX P6, R14, R13, R12, R11 ;  /* 0x0000000c0d0e7389 */ /* 0x00006400000c000b */
[----:B01----:R-:W-:Y:S01]  /*11790*/  ENDCOLLECTIVE ;  /* 0x000000000000791b */ /* 0x003fe20003800000 */
.L_x_172:
        /* <DEDUP_REMOVED lines=12> */
.L_x_173:
[----:B------:R-:W-:Y:S02]  /*11860*/  IMAD.MOV.U32 R13, RZ, RZ, R7 ;  /* 0x000000ffff0d7224 */ /* 0x000fe400078e0007 */
[----:B------:R-:W-:Y:S02]  /*11870*/  IMAD.MOV.U32 R12, RZ, RZ, 0x4 ;  /* 0x00000004ff0c7424 */ /* 0x000fe400078e00ff */
[----:B------:R-:W-:-:S07]  /*11880*/  IMAD.MOV.U32 R2, RZ, RZ, R14 ;  /* 0x000000ffff027224 */ /* 0x000fce00078e000e */
[----:B------:R-:W-:Y:S05]  /*11890*/  WARPSYNC.COLLECTIVE R15, `(.L_x_174) ;  /* 0x000000000f087348 */ /* 0x000fea0003c00000 */
[----:B------:R0:W1:Y:S02]  /*118a0*/  SHFL.IDX P6, R14, R13, R12, R11 ;  /* 0x0000000c0d0e7389 */ /* 0x00006400000c000b */
[----:B01----:R-:W-:Y:S01]  /*118b0*/  ENDCOLLECTIVE ;  /* 0x000000000000791b */ /* 0x003fe20003800000 */
.L_x_174:
        /* <DEDUP_REMOVED lines=12> */
.L_x_175:
[----:B------:R-:W-:Y:S02]  /*11980*/  IMAD.MOV.U32 R13, RZ, RZ, R7 ;  /* 0x000000ffff0d7224 */ /* 0x000fe400078e0007 */
[----:B------:R-:W-:Y:S02]  /*11990*/  IMAD.MOV.U32 R12, RZ, RZ, 0x5 ;  /* 0x00000005ff0c7424 */ /* 0x000fe400078e00ff */
[----:B------:R-:W-:-:S07]  /*119a0*/  IMAD.MOV.U32 R2, RZ, RZ, R14 ;  /* 0x000000ffff027224 */ /* 0x000fce00078e000e */
[----:B------:R-:W-:Y:S05]  /*119b0*/  WARPSYNC.COLLECTIVE R15, `(.L_x_176) ;  /* 0x000000000f087348 */ /* 0x000fea0003c00000 */
[----:B------:R0:W1:Y:S02]  /*119c0*/  SHFL.IDX P6, R14, R13, R12, R11 ;  /* 0x0000000c0d0e7389 */ /* 0x00006400000c000b */
[----:B01----:R-:W-:Y:S01]  /*119d0*/  ENDCOLLECTIVE ;  /* 0x000000000000791b */ /* 0x003fe20003800000 */
.L_x_176:
        /* <DEDUP_REMOVED lines=12> */
.L_x_177:
[----:B------:R-:W-:Y:S02]  /*11aa0*/  IMAD.MOV.U32 R13, RZ, RZ, R7 ;  /* 0x000000ffff0d7224 */ /* 0x000fe400078e0007 */
[----:B------:R-:W-:Y:S01]  /*11ab0*/  IMAD.MOV.U32 R12, RZ, RZ, 0x6 ;  /* 0x00000006ff0c7424 */ /* 0x000fe200078e00ff */
[----:B------:R-:W-:-:S07]  /*11ac0*/  MOV R2, R14 ;  /* 0x0000000e00027202 */ /* 0x000fce0000000f00 */
[----:B------:R-:W-:Y:S05]  /*11ad0*/  WARPSYNC.COLLECTIVE R15, `(.L_x_178) ;  /* 0x000000000f087348 */ /* 0x000fea0003c00000 */
[----:B------:R0:W1:Y:S02]  /*11ae0*/  SHFL.IDX P6, R14, R13, R12, R11 ;  /* 0x0000000c0d0e7389 */ /* 0x00006400000c000b */
[----:B01----:R-:W-:Y:S01]  /*11af0*/  ENDCOLLECTIVE ;  /* 0x000000000000791b */ /* 0x003fe20003800000 */
.L_x_178:
        /* <DEDUP_REMOVED lines=12> */
.L_x_179:
[----:B------:R-:W-:Y:S02]  /*11bc0*/  IMAD.MOV.U32 R13, RZ, RZ, R7 ;  /* 0x000000ffff0d7224 */ /* 0x000fe400078e0007 */
[----:B------:R-:W-:Y:S02]  /*11bd0*/  IMAD.MOV.U32 R12, RZ, RZ, 0x7 ;  /* 0x00000007ff0c7424 */ /* 0x000fe400078e00ff */
[----:B------:R-:W-:-:S07]  /*11be0*/  IMAD.MOV.U32 R2, RZ, RZ, R14 ;  /* 0x000000ffff027224 */ /* 0x000fce00078e000e */
[----:B------:R-:W-:Y:S05]  /*11bf0*/  WARPSYNC.COLLECTIVE R15, `(.L_x_180) ;  /* 0x000000000f087348 */ /* 0x000fea0003c00000 */
[----:B------:R0:W1:Y:S02]  /*11c00*/  SHFL.IDX P6, R14, R13, R12, R11 ;  /* 0x0000000c0d0e7389 */ /* 0x00006400000c000b */
[----:B01----:R-:W-:Y:S01]  /*11c10*/  ENDCOLLECTIVE ;  /* 0x000000000000791b */ /* 0x003fe20003800000 */
.L_x_180:
[----:B------:R-:W-:-:S05]  /*11c20*/  IADD3 R2, P0, R30, R2, RZ ;  /* 0x000000021e027210 */ /* 0x000fca0007f1e0ff */
[----:B------:R-:W-:-:S05]  /*11c30*/  IMAD.X R3, RZ, RZ, R3, P0 ;  /* 0x000000ffff037224 */ /* 0x000fca00000e0603 */
[----:B------:R-:W-:Y:S01]  /*11c40*/  @!PT LDS RZ, [RZ] ;  /* 0x00000000fffff984 */ /* 0x000fe20000000800 */
[----:B------:R-:W-:Y:S01]  /*11c50*/  @!PT LDS RZ, [RZ] ;  /* 0x00000000fffff984 */ /* 0x000fe20000000800 */
[----:B------:R-:W-:Y:S01]  /*11c60*/  @!PT LDS RZ, [RZ] ;  /* 0x00000000fffff984 */ /* 0x000fe20000000800 */
[----:B------:R0:W-:Y:S01]  /*11c70*/  LDGSTS.E.BYPASS.LTC128B.128 [R4+0x13400], desc[UR48][R2.64], !P3 ;  /* 0x1340000002047fae */ /* 0x0001e2000d901d70 */
[----:B------:R-:W-:-:S03]  /*11c80*/  IMAD.MOV.U32 R13, RZ, RZ, R8 ;  /* 0x000000ffff0d7224 */ /* 0x000fc600078e0008 */
[----:B------:R0:W-:Y:S01]  /*11c90*/  LDGSTS.E.BYPASS.LTC128B.128 [R4+0x17400], desc[UR48][R2.64+0x80], !P2 ;  /* 0x1740008002047fae */ /* 0x0001e2000d101d70 */
[----:B------:R-:W-:-:S07]  /*11ca0*/  IMAD.MOV.U32 R7, RZ, RZ, R14 ;  /* 0x000000ffff077224 */ /* 0x000fce00078e000e */
[----:B0-----:R-:W-:Y:S05]  /*11cb0*/  WARPSYNC.COLLECTIVE R15, `(.L_x_181) ;  /* 0x000000000f087348 */ /* 0x001fea0003c00000 */
[----:B------:R1:W2:Y:S02]  /*11cc0*/  SHFL.IDX P6, R14, R13, R12, R11 ;  /* 0x0000000c0d0e7389 */ /* 0x0002a400000c000b */
[----:B012---:R-:W-:Y:S01]  /*11cd0*/  ENDCOLLECTIVE ;  /* 0x000000000000791b */ /* 0x007fe20003800000 */
.L_x_181:
[----:B------:R-:W-:Y:S01]  /*11ce0*/  IMAD.MOV.U32 R2, RZ, RZ, R14 ;  /* 0x000000ffff027224 */ /* 0x000fe200078e000e */
[----:B------:R-:W-:Y:S06]  /*11cf0*/  BRA `(.L_x_182) ;  /* 0xffffffb400647947 */ /* 0x000fec000383ffff */
.L_x_71:
[----:B---3--:R3:W4:Y:S02]  /*11d00*/  SYNCS.PHASECHK.TRANS64.TRYWAIT P0, [R0+URZ+0x38840], R18 ;  /* 0x03884012000075a7 */ /* 0x008724000800017f */
[----:B----4-:R-:W-:Y:S05]  /*11d10*/  @!P0 NANOSLEEP.SYNCS 0x989680 ;  /* 0x009896800000895d */ /* 0x010fea0003900000 */
[----:B------:R-:W4:Y:S02]  /*11d20*/  @!P0 SYNCS.PHASECHK.TRANS64 P0, [R0+URZ+0x38840], R18 ;  /* 0x03884012000085a7 */ /* 0x000f24000800007f */
[----:B----4-:R-:W-:Y:S05]  /*11d30*/  @!P0 BRA `(.L_x_71) ;  /* 0xfffffffc00f08947 */ /* 0x010fea000383ffff */
[----:B------:R-:W-:Y:S05]  /*11d40*/  BRA `(.L_x_183) ;  /* 0xffffffb400b87947 */ /* 0x000fea000383ffff */
.L_x_72:
[----:B------:R-:W-:Y:S01]  /*11d50*/  BSSY B0, `(.L_x_184) ;  /* 0x0000008000007945 */ /* 0x000fe20003800000 */
[----:B------:R-:W-:Y:S02]  /*11d60*/  IMAD.MOV.U32 R13, RZ, RZ, R5 ;  /* 0x000000ffff0d7224 */ /* 0x000fe400078e0005 */
[----:B------:R-:W-:Y:S02]  /*11d70*/  IMAD.MOV.U32 R12, RZ, RZ, RZ ;  /* 0x000000ffff0c7224 */ /* 0x000fe400078e00ff */
[----:B------:R-:W-:Y:S02]  /*11d80*/  IMAD.MOV.U32 R11, RZ, RZ, 0x181f ;  /* 0x0000181fff0b7424 */ /* 0x000fe400078e00ff */
[----:B------:R-:W-:-:S07]  /*11d90*/  IMAD.MOV.U32 R15, RZ, RZ, -0x1 ;  /* 0xffffffffff0f7424 */ /* 0x000fce00078e00ff */
[----:B-12---:R-:W-:Y:S05]  /*11da0*/  WARPSYNC.COLLECTIVE R15, `(.L_x_185) ;  /* 0x000000000f087348 */ /* 0x006fea0003c00000 */
[----:B------:R0:W3:Y:S02]  /*11db0*/  SHFL.IDX P6, R14, R13, R12, R11 ;  /* 0x0000000c0d0e7389 */ /* 0x0000e400000c000b */
[----:B0123--:R-:W-:Y:S01]  /*11dc0*/  ENDCOLLECTIVE ;  /* 0x000000000000791b */ /* 0x00ffe20003800000 */
.L_x_185:
[----:B------:R-:W-:Y:S05]  /*11dd0*/  BSYNC B0 ;  /* 0x0000000000007941 */ /* 0x000fea0003800000 */
.L_x_184:
[----:B------:R-:W-:Y:S01]  /*11de0*/  IMAD.MOV.U32 R13, RZ, RZ, R18 ;  /* 0x000000ffff0d7224 */ /* 0x000fe200078e0012 */
[----:B------:R-:W-:Y:S01]  /*11df0*/  MOV R15, 0xffffffff ;  /* 0xffffffff000f7802 */ /* 0x000fe20000000f00 */
[----:B------:R-:W-:Y:S02]  /*11e00*/  IMAD.MOV.U32 R12, RZ, RZ, RZ ;  /* 0x000000ffff0c7224 */ /* 0x000fe400078e00ff */
[----:B------:R-:W-:Y:S02]  /*11e10*/  IMAD.MOV.U32 R11, RZ, RZ, 0x181f ;  /* 0x0000181fff0b7424 */ /* 0x000fe400078e00ff */
[----:B------:R-:W-:-:S07]  /*11e20*/  IMAD.MOV.U32 R3, RZ, RZ, R14 ;  /* 0x000000ffff037224 */ /* 0x000fce00078e000e */
[----:B------:R-:W-:Y:S05]  /*11e30*/  WARPSYNC.COLLECTIVE R15, `(.L_x_186) ;  /* 0x000000000f087348 */ /* 0x000fea0003c00000 */
[----:B------:R0:W1:Y:S02]  /*11e40*/  SHFL.IDX P6, R14, R13, R12, R11 ;  /* 0x0000000c0d0e7389 */ /* 0x00006400000c000b */
[----:B01----:R-:W-:Y:S01]  /*11e50*/  ENDCOLLECTIVE ;  /* 0x000000000000791b */ /* 0x003fe20003800000 */
.L_x_186:
[----:B------:R-:W-:Y:S02]  /*11e60*/  IMAD.MOV.U32 R13, RZ, RZ, R5 ;  /* 0x000000ffff0d7224 */ /* 0x000fe400078e0005 */
[----:B------:R-:W-:Y:S01]  /*11e70*/  IMAD.MOV.U32 R12, RZ, RZ, 0x1 ;  /* 0x00000001ff0c7424 */ /* 0x000fe200078e00ff */
[----:B------:R-:W-:-:S13]  /*11e80*/  IADD3 R2, P0, R30, R14, RZ ;  /* 0x0000000e1e027210 */ /* 0x000fda0007f1e0ff */
[----:B------:R-:W-:Y:S05]  /*11e90*/  WARPSYNC.COLLECTIVE R15, `(.L_x_187) ;  /* 0x000000000f087348 */ /* 0x000fea0003c00000 */
[----:B------:R0:W1:Y:S02]  /*11ea0*/  SHFL.IDX P6, R14, R13, R12, R11 ;  /* 0x0000000c0d0e7389 */ /* 0x00006400000c000b */
[----:B01----:R-:W-:Y:S01]  /*11eb0*/  ENDCOLLECTIVE ;  /* 0x000000000000791b */ /* 0x003fe20003800000 */
.L_x_187:
        /* <DEDUP_REMOVED lines=11> */
.L_x_188:
[----:B------:R-:W-:Y:S02]  /*11f70*/  IMAD.MOV.U32 R13, RZ, RZ, R5 ;  /* 0x000000ffff0d7224 */ /* 0x000fe400078e0005 */
[----:B------:R-:W-:Y:S01]  /*11f80*/  IMAD.MOV.U32 R12, RZ, RZ, 0x2 ;  /* 0x00000002ff0c7424 */ /* 0x000fe200078e00ff */
[----:B------:R-:W-:-:S13]  /*11f90*/  IADD3 R2, P0, R30, R14, RZ ;  /* 0x0000000e1e027210 */ /* 0x000fda0007f1e0ff */
[----:B------:R-:W-:Y:S05]  /*11fa0*/  WARPSYNC.COLLECTIVE R15, `(.L_x_189) ;  /* 0x000000000f087348 */ /* 0x000fea0003c00000 */
[----:B------:R0:W1:Y:S02]  /*11fb0*/  SHFL.IDX P6, R14, R13, R12, R11 ;  /* 0x0000000c0d0e7389 */ /* 0x00006400000c000b */
[----:B01----:R-:W-:Y:S01]  /*11fc0*/  ENDCOLLECTIVE ;  /* 0x000000000000791b */ /* 0x003fe20003800000 */
.L_x_189:
        /* <DEDUP_REMOVED lines=11> */
.L_x_190:
[----:B------:R-:W-:Y:S02]  /*12080*/  IMAD.MOV.U32 R13, RZ, RZ, R5 ;  /* 0x000000ffff0d7224 */ /* 0x000fe400078e0005 */
[----:B------:R-:W-:-:S05]  /*12090*/  IMAD.MOV.U32 R12, RZ, RZ, R14 ;  /* 0x000000ffff0c7224 */ /* 0x000fca00078e000e */
[----:B------:R-:W-:Y:S01]  /*120a0*/  IADD3 R2, P0, R30, R12, RZ ;  /* 0x0000000c1e027210 */ /* 0x000fe20007f1e0ff */
[----:B------:R-:W-:-:S04]  /*120b0*/  IMAD.MOV.U32 R12, RZ, RZ, 0x3 ;  /* 0x00000003ff0c7424 */ /* 0x000fc800078e00ff */
[----:B------:R-:W-:-:S08]  /*120c0*/  IMAD.X R3, RZ, RZ, R8, P0 ;  /* 0x000000ffff037224 */ /* 0x000fd000000e0608 */
[----:B------:R-:W-:Y:S05]  /*120d0*/  WARPSYNC.COLLECTIVE R15, `(.L_x_191) ;  /* 0x000000000f087348 */ /* 0x000fea0003c00000 */
[----:B------:R0:W1:Y:S02]  /*120e0*/  SHFL.IDX P6, R14, R13, R12, R11 ;  /* 0x0000000c0d0e7389 */ /* 0x00006400000c000b */
[----:B01----:R-:W-:Y:S01]  /*120f0*/  ENDCOLLECTIVE ;  /* 0x000000000000791b */ /* 0x003fe20003800000 */
.L_x_191:
        /* <DEDUP_REMOVED lines=10> */
.L_x_192:
[----:B------:R-:W-:Y:S02]  /*121a0*/  IMAD.MOV.U32 R13, RZ, RZ, R5 ;  /* 0x000000ffff0d7224 */ /* 0x000fe400078e0005 */
[----:B------:R-:W-:Y:S02]  /*121b0*/  IMAD.MOV.U32 R12, RZ, RZ, 0x4 ;  /* 0x00000004ff0c7424 */ /* 0x000fe400078e00ff */
[----:B------:R-:W-:-:S07]  /*121c0*/  IMAD.MOV.U32 R10, RZ, RZ, R14 ;  /* 0x000000ffff0a7224 */ /* 0x000fce00078e000e */
[----:B------:R-:W-:Y:S05]  /*121d0*/  WARPSYNC.COLLECTIVE R15, `(.L_x_193) ;  /* 0x000000000f087348 */ /* 0x000fea0003c00000 */
[----:B------:R0:W1:Y:S02]  /*121e0*/  SHFL.IDX P6, R14, R13, R12, R11 ;  /* 0x0000000c0d0e7389 */ /* 0x00006400000c000b */
[----:B01----:R-:W-:Y:S01]  /*121f0*/  ENDCOLLECTIVE ;  /* 0x000000000000791b */ /* 0x003fe20003800000 */
.L_x_193:
        /* <DEDUP_REMOVED lines=8> */
[----:B0-----:R-:W-:-:S07]  /*12280*/  MOV R3, R14 ;  /* 0x0000000e00037202 */ /* 0x001fce0000000f00 */
[----:B------:R-:W-:Y:S05]  /*12290*/  WARPSYNC.COLLECTIVE R15, `(.L_x_194) ;  /* 0x000000000f087348 */ /* 0x000fea0003c00000 */
[----:B------:R0:W1:Y:S02]  /*122a0*/  SHFL.IDX P6, R14, R13, R12, R11 ;  /* 0x0000000c0d0e7389 */ /* 0x00006400000c000b */
[----:B01----:R-:W-:Y:S01]  /*122b0*/  ENDCOLLECTIVE ;  /* 0x000000000000791b */ /* 0x003fe20003800000 */
.L_x_194:
[----:B------:R-:W-:Y:S02]  /*122c0*/  IMAD.MOV.U32 R13, RZ, RZ, R5 ;  /* 0x000000ffff0d7224 */ /* 0x000fe400078e0005 */
[----:B------:R-:W-:Y:S02]  /*122d0*/  IMAD.MOV.U32 R12, RZ, RZ, 0x5 ;  /* 0x00000005ff0c7424 */ /* 0x000fe400078e00ff */
[----:B------:R-:W-:-:S07]  /*122e0*/  IMAD.MOV.U32 R2, RZ, RZ, R14 ;  /* 0x000000ffff027224 */ /* 0x000fce00078e000e */
[----:B------:R-:W-:Y:S05]  /*122f0*/  WARPSYNC.COLLECTIVE R15, `(.L_x_195) ;  /* 0x000000000f087348 */ /* 0x000fea0003c00000 */
[----:B------:R0:W1:Y:S02]  /*12300*/  SHFL.IDX P6, R14, R13, R12, R11 ;  /* 0x0000000c0d0e7389 */ /* 0x00006400000c000b */
[----:B01----:R-:W-:Y:S01]  /*12310*/  ENDCOLLECTIVE ;  /* 0x000000000000791b */ /* 0x003fe20003800000 */
.L_x_195:
        /* <DEDUP_REMOVED lines=12> */
.L_x_196:
[----:B------:R-:W-:Y:S02]  /*123e0*/  IMAD.MOV.U32 R13, RZ, RZ, R5 ;  /* 0x000000ffff0d7224 */ /* 0x000fe400078e0005 */
[----:B------:R-:W-:Y:S02]  /*123f0*/  IMAD.MOV.U32 R12, RZ, RZ, 0x6 ;  /* 0x00000006ff0c7424 */ /* 0x000fe400078e00ff */
[----:B------:R-:W-:-:S07]  /*12400*/  IMAD.MOV.U32 R2, RZ, RZ, R14 ;  /* 0x000000ffff027224 */ /* 0x000fce00078e000e */
[----:B------:R-:W-:Y:S05]  /*12410*/  WARPSYNC.COLLECTIVE R15, `(.L_x_197) ;  /* 0x000000000f087348 */ /* 0x000fea0003c00000 */
[----:B------:R0:W1:Y:S02]  /*12420*/  SHFL.IDX P6, R14, R13, R12, R11 ;  /* 0x0000000c0d0e7389 */ /* 0x00006400000c000b */
[----:B01----:R-:W-:Y:S01]  /*12430*/  ENDCOLLECTIVE ;  /* 0x000000000000791b */ /* 0x003fe20003800000 */
.L_x_197:
        /* <DEDUP_REMOVED lines=12> */
.L_x_198:
[----:B------:R-:W-:Y:S02]  /*12500*/  IMAD.MOV.U32 R13, RZ, RZ, R5 ;  /* 0x000000ffff0d7224 */ /* 0x000fe400078e0005 */
[----:B------:R-:W-:Y:S02]  /*12510*/  IMAD.MOV.U32 R12, RZ, RZ, 0x7 ;  /* 0x00000007ff0c7424 */ /* 0x000fe400078e00ff */
[----:B------:R-:W-:-:S07]  /*12520*/  IMAD.MOV.U32 R2, RZ, RZ, R14 ;  /* 0x000000ffff027224 */ /* 0x000fce00078e000e */
[----:B------:R-:W-:Y:S05]  /*12530*/  WARPSYNC.COLLECTIVE R15, `(.L_x_199) ;  /* 0x000000000f087348 */ /* 0x000fea0003c00000 */
[----:B------:R0:W1:Y:S02]  /*12540*/  SHFL.IDX P6, R14, R13, R12, R11 ;  /* 0x0000000c0d0e7389 */ /* 0x00006400000c000b */
[----:B01----:R-:W-:Y:S01]  /*12550*/  ENDCOLLECTIVE ;  /* 0x000000000000791b */ /* 0x003fe20003800000 */
.L_x_199:
        /* <DEDUP_REMOVED lines=12> */
.L_x_200:
[----:B------:R-:W-:Y:S05]  /*12620*/  BRA `(.L_x_201) ;  /* 0xffffffb000887947 */ /* 0x000fea000383ffff */
.L_x_77:
[----:B0-----:R0:W1:Y:S02]  /*12630*/  SYNCS.PHASECHK.TRANS64.TRYWAIT P2, [R3+URZ+0x38870], R0 ;  /* 0x03887000030075a7 */ /* 0x001064000804017f */
[----:B-1----:R-:W-:Y:S05]  /*12640*/  @!P2 NANOSLEEP.SYNCS 0x989680 ;  /* 0x009896800000a95d */ /* 0x002fea0003900000 */
[----:B------:R-:W1:Y:S02]  /*12650*/  @!P2 SYNCS.PHASECHK.TRANS64 P2, [R3+URZ+0x38870], R0 ;  /* 0x038870000300a5a7 */ /* 0x000e64000804007f */
[----:B-1----:R-:W-:Y:S05]  /*12660*/  @!P2 BRA `(.L_x_77) ;  /* 0xfffffffc00f0a947 */ /* 0x002fea000383ffff */
[----:B------:R-:W-:Y:S05]  /*12670*/  BRA `(.L_x_202) ;  /* 0xffffffb000f07947 */ /* 0x000fea000383ffff */
.L_x_79:
[----:B0-----:R0:W1:Y:S02]  /*12680*/  SYNCS.PHASECHK.TRANS64.TRYWAIT P2, [R3+URZ+0x38860], R0 ;  /* 0x03886000030075a7 */ /* 0x001064000804017f */
[----:B-1----:R-:W-:Y:S05]  /*12690*/  @!P2 NANOSLEEP.SYNCS 0x989680 ;  /* 0x009896800000a95d */ /* 0x002fea0003900000 */
[----:B------:R-:W1:Y:S02]  /*126a0*/  @!P2 SYNCS.PHASECHK.TRANS64 P2, [R3+URZ+0x38860], R0 ;  /* 0x038860000300a5a7 */ /* 0x000e64000804007f */
[----:B-1----:R-:W-:Y:S05]  /*126b0*/  @!P2 BRA `(.L_x_79) ;  /* 0xfffffffc00f0a947 */ /* 0x002fea000383ffff */
[----:B------:R-:W-:Y:S05]  /*126c0*/  BRA `(.L_x_203) ;  /* 0xffffffb400007947 */ /* 0x000fea000383ffff */
.L_x_85:
[----:B0-----:R0:W1:Y:S02]  /*126d0*/  SYNCS.PHASECHK.TRANS64.TRYWAIT P1, [R18+URZ+0x38870], R3 ;  /* 0x03887003120075a7 */ /* 0x001064000802017f */
[----:B-1----:R-:W-:Y:S05]  /*126e0*/  @!P1 NANOSLEEP.SYNCS 0x989680 ;  /* 0x009896800000995d */ /* 0x002fea0003900000 */
[----:B------:R-:W1:Y:S02]  /*126f0*/  @!P1 SYNCS.PHASECHK.TRANS64 P1, [R18+URZ+0x38870], R3 ;  /* 0x03887003120095a7 */ /* 0x000e64000802007f */
[----:B-1----:R-:W-:Y:S05]  /*12700*/  @!P1 BRA `(.L_x_85) ;  /* 0xfffffffc00f09947 */ /* 0x002fea000383ffff */
[----:B------:R-:W-:Y:S05]  /*12710*/  BRA `(.L_x_204) ;  /* 0xffffffbc00507947 */ /* 0x000fea000383ffff */
.L_x_87:
[----:B0-----:R0:W1:Y:S02]  /*12720*/  SYNCS.PHASECHK.TRANS64.TRYWAIT P1, [R18+URZ+0x38860], R3 ;  /* 0x03886003120075a7 */ /* 0x001064000802017f */
[----:B-1----:R-:W-:Y:S05]  /*12730*/  @!P1 NANOSLEEP.SYNCS 0x989680 ;  /* 0x009896800000995d */ /* 0x002fea0003900000 */
[----:B------:R-:W1:Y:S02]  /*12740*/  @!P1 SYNCS.PHASECHK.TRANS64 P1, [R18+URZ+0x38860], R3 ;  /* 0x03886003120095a7 */ /* 0x000e64000802007f */
[----:B-1----:R-:W-:Y:S05]  /*12750*/  @!P1 BRA `(.L_x_87) ;  /* 0xfffffffc00f09947 */ /* 0x002fea000383ffff */
[----:B------:R-:W-:Y:S05]  /*12760*/  BRA `(.L_x_205) ;  /* 0xffffffbc00607947 */ /* 0x000fea000383ffff */
.L_x_91:
[----:B0-----:R0:W1:Y:S02]  /*12770*/  SYNCS.PHASECHK.TRANS64.TRYWAIT P0, [R4+URZ+0x38820], R0 ;  /* 0x03882000040075a7 */ /* 0x001064000800017f */
[----:B-1----:R-:W-:Y:S05]  /*12780*/  @!P0 NANOSLEEP.SYNCS 0x989680 ;  /* 0x009896800000895d */ /* 0x002fea0003900000 */
[----:B------:R-:W1:Y:S02]  /*12790*/  @!P0 SYNCS.PHASECHK.TRANS64 P0, [R4+URZ+0x38820], R0 ;  /* 0x03882000040085a7 */ /* 0x000e64000800007f */
[----:B-1----:R-:W-:Y:S05]  /*127a0*/  @!P0 BRA `(.L_x_91) ;  /* 0xfffffffc00f08947 */ /* 0x002fea000383ffff */
[----:B------:R-:W-:Y:S05]  /*127b0*/  BRA `(.L_x_206) ;  /* 0xffffffc400c47947 */ /* 0x000fea000383ffff */
.L_x_95:
[----:B0-----:R0:W1:Y:S02]  /*127c0*/  SYNCS.PHASECHK.TRANS64.TRYWAIT P1, [R3+URZ+0x38840], R2 ;  /* 0x03884002030075a7 */ /* 0x001064000802017f */
[----:B-1----:R-:W-:Y:S05]  /*127d0*/  @!P1 NANOSLEEP.SYNCS 0x989680 ;  /* 0x009896800000995d */ /* 0x002fea0003900000 */
[----:B------:R-:W1:Y:S02]  /*127e0*/  @!P1 SYNCS.PHASECHK.TRANS64 P1, [R3+URZ+0x38840], R2 ;  /* 0x03884002030095a7 */ /* 0x000e64000802007f */
[----:B-1----:R-:W-:Y:S05]  /*127f0*/  @!P1 BRA `(.L_x_95) ;  /* 0xfffffffc00f09947 */ /* 0x002fea000383ffff */
[----:B------:R-:W-:Y:S05]  /*12800*/  BRA `(.L_x_207) ;  /* 0xffffffc800047947 */ /* 0x000fea000383ffff */
.L_x_97:
[----:B-1----:R1:W2:Y:S02]  /*12810*/  SYNCS.PHASECHK.TRANS64.TRYWAIT P1, [R25+URZ+0x38840], R0 ;  /* 0x03884000190075a7 */ /* 0x0022a4000802017f */
[----:B--2---:R-:W-:Y:S05]  /*12820*/  @!P1 NANOSLEEP.SYNCS 0x989680 ;  /* 0x009896800000995d */ /* 0x004fea0003900000 */
[----:B------:R-:W2:Y:S02]  /*12830*/  @!P1 SYNCS.PHASECHK.TRANS64 P1, [R25+URZ+0x38840], R0 ;  /* 0x03884000190095a7 */ /* 0x000ea4000802007f */
[----:B--2---:R-:W-:Y:S05]  /*12840*/  @!P1 BRA `(.L_x_97) ;  /* 0xfffffffc00f09947 */ /* 0x004fea000383ffff */
[----:B------:R-:W-:Y:S05]  /*12850*/  BRA `(.L_x_208) ;  /* 0xffffffc800107947 */ /* 0x000fea000383ffff */
.L_x_99:
[----:B--2---:R2:W3:Y:S02]  /*12860*/  SYNCS.PHASECHK.TRANS64.TRYWAIT P1, [R3+URZ+0x38860], R2 ;  /* 0x03886002030075a7 */ /* 0x0044e4000802017f */
[----:B---3--:R-:W-:Y:S05]  /*12870*/  @!P1 NANOSLEEP.SYNCS 0x989680 ;  /* 0x009896800000995d */ /* 0x008fea0003900000 */
[----:B------:R-:W3:Y:S02]  /*12880*/  @!P1 SYNCS.PHASECHK.TRANS64 P1, [R3+URZ+0x38860], R2 ;  /* 0x03886002030095a7 */ /* 0x000ee4000802007f */
[----:B---3--:R-:W-:Y:S05]  /*12890*/  @!P1 BRA `(.L_x_99) ;  /* 0xfffffffc00f09947 */ /* 0x008fea000383ffff */
[----:B------:R-:W-:Y:S05]  /*128a0*/  BRA `(.L_x_209) ;  /* 0xffffffc8000c7947 */ /* 0x000fea000383ffff */
.L_x_101:
[----:B---3--:R3:W4:Y:S02]  /*128b0*/  SYNCS.PHASECHK.TRANS64.TRYWAIT P1, [R25+URZ+0x38860], R0 ;  /* 0x03886000190075a7 */ /* 0x008724000802017f */
[----:B----4-:R-:W-:Y:S05]  /*128c0*/  @!P1 NANOSLEEP.SYNCS 0x989680 ;  /* 0x009896800000995d */ /* 0x010fea0003900000 */
[----:B------:R-:W4:Y:S02]  /*128d0*/  @!P1 SYNCS.PHASECHK.TRANS64 P1, [R25+URZ+0x38860], R0 ;  /* 0x03886000190095a7 */ /* 0x000f24000802007f */
[----:B----4-:R-:W-:Y:S05]  /*128e0*/  @!P1 BRA `(.L_x_101) ;  /* 0xfffffffc00f09947 */ /* 0x010fea000383ffff */
[----:B------:R-:W-:Y:S05]  /*128f0*/  BRA `(.L_x_210) ;  /* 0xffffffc800087947 */ /* 0x000fea000383ffff */
.L_x_103:
[----:B----4-:R4:W0:Y:S02]  /*12900*/  SYNCS.PHASECHK.TRANS64.TRYWAIT P1, [R3+URZ+0x38880], R2 ;  /* 0x03888002030075a7 */ /* 0x010824000802017f */
[----:B0-----:R-:W-:Y:S05]  /*12910*/  @!P1 NANOSLEEP.SYNCS 0x989680 ;  /* 0x009896800000995d */ /* 0x001fea0003900000 */
[----:B------:R-:W0:Y:S02]  /*12920*/  @!P1 SYNCS.PHASECHK.TRANS64 P1, [R3+URZ+0x38880], R2 ;  /* 0x03888002030095a7 */ /* 0x000e24000802007f */
[----:B0-----:R-:W-:Y:S05]  /*12930*/  @!P1 BRA `(.L_x_103) ;  /* 0xfffffffc00f09947 */ /* 0x001fea000383ffff */
[----:B------:R-:W-:Y:S05]  /*12940*/  BRA `(.L_x_211) ;  /* 0xffffffc800047947 */ /* 0x000fea000383ffff */
.L_x_212:
[----:B------:R-:W-:-:S00]  /*12950*/  BRA `(.L_x_212) ;  /* 0xfffffffc00fc7947 */ /* 0x000fc0000383ffff */
[----:B------:R-:W-:-:S00]  /*12960*/  NOP ;  /* 0x0000000000007918 */ /* 0x000fc00000000000 */
        /* <DEDUP_REMOVED lines=9> */
.L_x_15825:


//--------------------- .text._ZN7cutlass13device_kernelIN5flash11enable_sm90INS1_16FlashAttnFwdSm90INS1_25CollectiveMainloopFwdSm90ILi2EN4cute5tupleIJNS5_1CILi1EEES8_S8_EEENS6_IJNS7_ILi128EEESA_NS7_ILi256EEEEEELi256ENS_12float_e4m3_tEfNS_4arch4Sm90ELb0ELb0ELb1ELb1ELb1ELb0ELb0ELb1ELb0ELb1ELb0ELb0EEENS1_21CollectiveEpilogueFwdINS6_IJSA_SB_SA_EEES9_NS_10bfloat16_tESF_Li256ELb1ELb1ELb0ELb1EEENS1_36VarlenDynamicPersistentTileSchedulerILi128ELi128ELi256ELi128ELb0ELb1ELb1ELb0ELb1ELb1EEEEEEEEEvNT_6ParamsE --------------------------
	.section	.text._ZN7cutlass13device_kernelIN5flash11enable_sm90INS1_16FlashAttnFwdSm90INS1_25CollectiveMainloopFwdSm90ILi2EN4cute5tupleIJNS5_1CILi1EEES8_S8_EEENS6_IJNS7_ILi128EEESA_NS7_ILi256EEEEEELi256ENS_12float_e4m3_tEfNS_4arch4Sm90ELb0ELb0ELb1ELb1ELb1ELb0ELb0ELb1ELb0ELb1ELb0ELb0EEENS1_21CollectiveEpilogueFwdINS6_IJSA_SB_SA_EEES9_NS_10bfloat16_tESF_Li256ELb1ELb1ELb0ELb1EEENS1_36VarlenDynamicPersistentTileSchedulerILi128ELi128ELi256ELi128ELb0ELb1ELb1ELb0ELb1ELb1EEEEEEEEEvNT_6ParamsE,"ax",@progbits
	.align	128
.text._ZN7cutlass13device_kernelIN5flash11enable_sm90INS1_16FlashAttnFwdSm90INS1_25CollectiveMainloopFwdSm90ILi2EN4cute5tupleIJNS5_1CILi1EEES8_S8_EEENS6_IJNS7_ILi128EEESA_NS7_ILi256EEEEEELi256ENS_12float_e4m3_tEfNS_4arch4Sm90ELb0ELb0ELb1ELb1ELb1ELb0ELb0ELb1ELb0ELb1ELb0ELb0EEENS1_21CollectiveEpilogueFwdINS6_IJSA_SB_SA_EEES9_NS_10bfloat16_tESF_Li256ELb1ELb1ELb0ELb1EEENS1_36VarlenDynamicPersistentTileSchedulerILi128ELi128ELi256ELi128ELb0ELb1ELb1ELb0ELb1ELb1EEEEEEEEEvNT_6ParamsE:
        .type           _ZN7cutlass13device_kernelIN5flash11enable_sm90INS1_16FlashAttnFwdSm90INS1_25CollectiveMainloopFwdSm90ILi2EN4cute5tupleIJNS5_1CILi1EEES8_S8_EEENS6_IJNS7_ILi128EEESA_NS7_ILi256EEEEEELi256ENS_12float_e4m3_tEfNS_4arch4Sm90ELb0ELb0ELb1ELb1ELb1ELb0ELb0ELb1ELb0ELb1ELb0ELb0EEENS1_21CollectiveEpilogueFwdINS6_IJSA_SB_SA_EEES9_NS_10bfloat16_tESF_Li256ELb1ELb1ELb0ELb1EEENS1_36VarlenDynamicPersistentTileSchedulerILi128ELi128ELi256ELi128ELb0ELb1ELb1ELb0ELb1ELb1EEEEEEEEEvNT_6ParamsE,@function
        .size           _ZN7cutlass13device_kernelIN5flash11enable_sm90INS1_16FlashAttnFwdSm90INS1_25CollectiveMainloopFwdSm90ILi2EN4cute5tupleIJNS5_1CILi1EEES8_S8_EEENS6_IJNS7_ILi128EEESA_NS7_ILi256EEEEEELi256ENS_12float_e4m3_tEfNS_4arch4Sm90ELb0ELb0ELb1ELb1ELb1ELb0ELb0ELb1ELb0ELb1ELb0ELb0EEENS1_21CollectiveEpilogueFwdINS6_IJSA_SB_SA_EEES9_NS_10bfloat16_tESF_Li256ELb1ELb1ELb0ELb1EEENS1_36VarlenDynamicPersistentTileSchedulerILi128ELi128ELi256ELi128ELb0ELb1ELb1ELb0ELb1ELb1EEEEEEEEEvNT_6ParamsE,(.L_x_15826 - _ZN7cutlass13device_kernelIN5flash11enable_sm90INS1_16FlashAttnFwdSm90INS1_25CollectiveMainloopFwdSm90ILi2EN4cute5tupleIJNS5_1CILi1EEES8_S8_EEENS6_IJNS7_ILi128EEESA_NS7_ILi256EEEEEELi256ENS_12float_e4m3_tEfNS_4arch4Sm90ELb0ELb0ELb1ELb1ELb1ELb0ELb0ELb1ELb0ELb1ELb0ELb0EEENS1_21CollectiveEpilogueFwdINS6_IJSA_SB_SA_EEES9_NS_10bfloat16_tESF_Li256ELb1ELb1ELb0ELb1EEENS1_36VarlenDynamicPersistentTileSchedulerILi128ELi128ELi256ELi128ELb0ELb1ELb1ELb0ELb1ELb1EEEEEEEEEvNT_6ParamsE)
        .other          _ZN7cutlass13device_kernelIN5flash11enable_sm90INS1_16FlashAttnFwdSm90INS1_25CollectiveMainloopFwdSm90ILi2EN4cute5tupleIJNS5_1CILi1EEES8_S8_EEENS6_IJNS7_ILi128EEESA_NS7_ILi256EEEEEELi256ENS_12float_e4m3_tEfNS_4arch4Sm90ELb0ELb0ELb1ELb1ELb1ELb0ELb0ELb1ELb0ELb1ELb0ELb0EEENS1_21CollectiveEpilogueFwdINS6_IJSA_SB_SA_EEES9_NS_10bfloat16_tESF_Li256ELb1ELb1ELb0ELb1EEENS1_36VarlenDynamicPersistentTileSchedulerILi128ELi128ELi256ELi128ELb0ELb1ELb1ELb0ELb1ELb1EEEEEEEEEvNT_6ParamsE,@"STO_CUDA_ENTRY STV_DEFAULT"
_ZN7cutlass13device_kernelIN5flash11enable_sm90INS1_16FlashAttnFwdSm90INS1_25CollectiveMainloopFwdSm90ILi2EN4cute5tupleIJNS5_1CILi1EEES8_S8_EEENS6_IJNS7_ILi128EEESA_NS7_ILi256EEEEEELi256ENS_12float_e4m3_tEfNS_4arch4Sm90ELb0ELb0ELb1ELb1ELb1ELb0ELb0ELb1ELb0ELb1ELb0ELb0EEENS1_21CollectiveEpilogueFwdINS6_IJSA_SB_SA_EEES9_NS_10bfloat16_tESF_Li256ELb1ELb1ELb0ELb1EEENS1_36VarlenDynamicPersistentTileSchedulerILi128ELi128ELi256ELi128ELb0ELb1ELb1ELb0ELb1ELb1EEEEEEEEEvNT_6ParamsE:
        /* <DEDUP_REMOVED lines=9> */
[----:B------:R1:W2:Y:S01]  /*0090*/  SHFL.IDX PT, R4, R3, RZ, 0x1f ;  /* 0x00001fff03047589 */ /* 0x0002a200000e0000 */
        /* <DEDUP_REMOVED lines=14> */
[----:B------:R1:W0:Y:S06]  /*0180*/  @!UP0 SYNCS.EXCH.64 URZ, [UR8+0x38800], UR4 ;  /* 0x03880004083f85b2 */ /* 0x00022c0008000100 */
[----:B------:R1:W3:Y:S02]  /*0190*/  @!UP1 SYNCS.EXCH.64 URZ, [UR8+0x38820], UR6 ;  /* 0x03882006083f95b2 */ /* 0x0002e40008000100 */
[----:B-12---:R-:W-:Y:S05]  /*01a0*/  @P1 BRA `(.L_x_213) ;  /* 0x0000000000481947 */ /* 0x006fea0003800000 */
[----:B------:R-:W1:Y:S01]  /*01b0*/  S2UR UR5, SR_CgaCtaId ;  /* 0x00000000000579c3 */ /* 0x000e620000008800 */
[----:B------:R-:W-:Y:S01]  /*01c0*/  UMOV UR4, 0x400 ;  /* 0x0000040000047882 */ /* 0x000fe20000000000 */
[----:B------:R-:W-:Y:S01]  /*01d0*/  UMOV UR6, 0x80 ;  /* 0x0000008000067882 */ /* 0x000fe20000000000 */
[----:B------:R-:W-:Y:S01]  /*01e0*/  UMOV UR7, 0x100 ;  /* 0x0000010000077882 */ /* 0x000fe20000000000 */
[----:B------:R-:W-:Y:S01]  /*01f0*/  ELECT P0, URZ, PT ;  /* 0x00000000003f782f */ /* 0x000fe20003800000 */
[----:B-1----:R-:W-:Y:S02]  /*0200*/  ULEA UR8, UR5, UR4, 0x18 ;  /* 0x0000000405087291 */ /* 0x002fe4000f8ec03f */
[----:B------:R-:W-:-:S04]  /*0210*/  UIADD3 UR4, -UR6, 0x100000, URZ ;  /* 0x0010000006047890 */ /* 0x000fc8000fffe13f */
[----:B------:R-:W-:Y:S02]  /*0220*/  USHF.L.U32 UR5, UR4, 0xb, URZ ;  /* 0x0000000b04057899 */ /* 0x000fe4000800063f */
[----:B------:R-:W-:Y:S02]  /*0230*/  USHF.L.U32 UR4, UR4, 0x1, URZ ;  /* 0x0000000104047899 */ /* 0x000fe4000800063f */
[----:B------:R-:W-:-:S04]  /*0240*/  UIADD3 UR6, -UR7, 0x100000, URZ ;  /* 0x0010000007067890 */ /* 0x000fc8000fffe13f */
[----:B------:R-:W-:Y:S02]  /*0250*/  USHF.L.U32 UR7, UR6, 0xb, URZ ;  /* 0x0000000b06077899 */ /* 0x000fe4000800063f */
[----:B------:R-:W-:Y:S01]  /*0260*/  USHF.L.U32 UR6, UR6, 0x1, URZ ;  /* 0x0000000106067899 */ /* 0x000fe2000800063f */
[----:B------:R-:W1:Y:S03]  /*0270*/  FENCE.VIEW.ASYNC.S ;  /* 0x00000000000073c6 */ /* 0x000e660000000000 */
[----:B-1----:R1:W2:Y:S08]  /*0280*/  SYNCS.EXCH.64 URZ, [UR8+0x38830], UR4 ;  /* 0x03883004083f75b2 */ /* 0x0022b00008000100 */
[----:B------:R1:W4:Y:S01]  /*0290*/  SYNCS.EXCH.64 URZ, [UR8+0x38840], UR6 ;  /* 0x03884006083f75b2 */ /* 0x0003220008000100 */
[----:B------:R1:W0:Y:S01]  /*02a0*/  SYNCS.EXCH.64 URZ, [UR8+0x38838], UR4 ;  /* 0x03883804083f75b2 */ /* 0x0002220008000100 */
[----:B------:R1:W0:Y:S01]  /*02b0*/  SYNCS.EXCH.64 URZ, [UR8+0x38848], UR6 ;  /* 0x03884806083f75b2 */ /* 0x0002220008000100 */
[----:B------:R-:W-:Y:S01]  /*02c0*/  NOP ;  /* 0x0000000000007918 */ /* 0x000fe20000000000 */
.L_x_213:
[----:B------:R-:W5:Y:S01]  /*02d0*/  SHFL.IDX PT, R2, R0, RZ, 0x1f ;  /* 0x00001fff00027589 */ /* 0x000f6200000e0000 */
[----:B------:R-:W-:Y:S01]  /*02e0*/  NOP ;  /* 0x0000000000007918 */ /* 0x000fe20000000000 */
[----:B-----5:R-:W-:-:S13]  /*02f0*/  ISETP.NE.AND P0, PT, R2, RZ, PT ;  /* 0x000000ff0200720c */ /* 0x020fda0003f05270 */
[----:B------:R-:W-:Y:S05]  /*0300*/  @P0 BRA `(.L_x_214) ;  /* 0x0000000000480947 */ /* 0x000fea0003800000 */
[----:B-1----:R-:W1:Y:S01]  /*0310*/  S2UR UR5, SR_CgaCtaId ;  /* 0x00000000000579c3 */ /* 0x002e620000008800 */
        /* <DEDUP_REMOVED lines=12> */
[----:B-1----:R1:W0:Y:S08]  /*03e0*/  SYNCS.EXCH.64 URZ, [UR8+0x38850], UR4 ;  /* 0x03885004083f75b2 */ /* 0x0022300008000100 */
[----:B------:R1:W0:Y:S01]  /*03f0*/  SYNCS.EXCH.64 URZ, [UR8+0x38860], UR6 ;  /* 0x03886006083f75b2 */ /* 0x0002220008000100 */
[----:B------:R1:W0:Y:S01]  /*0400*/  SYNCS.EXCH.64 URZ, [UR8+0x38858], UR4 ;  /* 0x03885804083f75b2 */ /* 0x0002220008000100 */
[----:B------:R1:W0:Y:S01]  /*0410*/  SYNCS.EXCH.64 URZ, [UR8+0x38868], UR6 ;  /* 0x03886806083f75b2 */ /* 0x0002220008000100 */
[----:B------:R-:W-:Y:S01]  /*0420*/  NOP ;  /* 0x0000000000007918 */ /* 0x000fe20000000000 */
.L_x_214:
[----:B------:R-:W5:Y:S01]  /*0430*/  SHFL.IDX PT, R2, R0, RZ, 0x1f ;  /* 0x00001fff00027589 */ /* 0x000f6200000e0000 */
[----:B------:R-:W-:Y:S01]  /*0440*/  NOP ;  /* 0x0000000000007918 */ /* 0x000fe20000000000 */
[----:B-----5:R-:W-:-:S13]  /*0450*/  ISETP.NE.AND P0, PT, R2, RZ, PT ;  /* 0x000000ff0200720c */ /* 0x020fda0003f05270 */
[----:B------:R-:W-:Y:S05]  /*0460*/  @P0 BRA `(.L_x_215) ;  /* 0x0000000000380947 */ /* 0x000fea0003800000 */
[----:B-1----:R-:W1:Y:S01]  /*0470*/  S2UR UR5, SR_CgaCtaId ;  /* 0x00000000000579c3 */ /* 0x002e620000008800 */
[----:B------:R-:W-:Y:S01]  /*0480*/  UMOV UR4, 0x400 ;  /* 0x0000040000047882 */ /* 0x000fe20000000000 */
[----:B------:R-:W-:Y:S01]  /*0490*/  UMOV UR7, 0x80 ;  /* 0x0000008000077882 */ /* 0x000fe20000000000 */
[----:B------:R-:W-:Y:S01]  /*04a0*/  ELECT P0, URZ, PT ;  /* 0x00000000003f782f */ /* 0x000fe20003800000 */
[----:B-1----:R-:W-:Y:S02]  /*04b0*/  ULEA UR6, UR5, UR4, 0x18 ;  /* 0x0000000405067291 */ /* 0x002fe4000f8ec03f */
[----:B------:R-:W-:-:S04]  /*04c0*/  UIADD3 UR4, -UR7, 0x100000, URZ ;  /* 0x0010000007047890 */ /* 0x000fc8000fffe13f */
[----:B------:R-:W-:Y:S02]  /*04d0*/  USHF.L.U32 UR5, UR4, 0xb, URZ ;  /* 0x0000000b04057899 */ /* 0x000fe4000800063f */
[----:B------:R-:W-:Y:S01]  /*04e0*/  USHF.L.U32 UR4, UR4, 0x1, URZ ;  /* 0x0000000104047899 */ /* 0x000fe2000800063f */
[----:B------:R-:W1:Y:S11]  /*04f0*/  FENCE.VIEW.ASYNC.S ;  /* 0x00000000000073c6 */ /* 0x000e760000000000 */
[----:B-1----:R1:W0:Y:S01]  /*0500*/  SYNCS.EXCH.64 URZ, [UR6+0x38870], UR4 ;  /* 0x03887004063f75b2 */ /* 0x0022220008000100 */
[----:B------:R1:W0:Y:S01]  /*0510*/  SYNCS.EXCH.64 URZ, [UR6+0x38880], UR4 ;  /* 0x03888004063f75b2 */ /* 0x0002220008000100 */
[----:B------:R1:W0:Y:S01]  /*0520*/  SYNCS.EXCH.64 URZ, [UR6+0x38878], UR4 ;  /* 0x03887804063f75b2 */ /* 0x0002220008000100 */
[----:B------:R1:W0:Y:S01]  /*0530*/  SYNCS.EXCH.64 URZ, [UR6+0x38888], UR4 ;  /* 0x03888804063f75b2 */ /* 0x0002220008000100 */
[----:B------:R-:W-:Y:S01]  /*0540*/  NOP ;  /* 0x0000000000007918 */ /* 0x000fe20000000000 */
.L_x_215:
        /* <DEDUP_REMOVED lines=22> */
.L_x_216:
[----:B------:R-:W5:Y:S01]  /*06b0*/  SHFL.IDX PT, R3, R0, RZ, 0x1f ;  /* 0x00001fff00037589 */ /* 0x000f6200000e0000 */
[----:B------:R-:W-:Y:S01]  /*06c0*/  R2UR UR9, R4 ;  /* 0x00000000040972ca */ /* 0x000fe200000e0000 */
[----:B------:R-:W-:Y:S01]  /*06d0*/  NOP ;  /* 0x0000000000007918 */ /* 0x000fe20000000000 */
[----:B------:R-:W0:Y:S01]  /*06e0*/  S2R R2, SR_CgaCtaId ;  /* 0x0000000000027919 */ /* 0x000e220000008800 */
[----:B-----5:R-:W-:-:S13]  /*06f0*/  ISETP.NE.AND P0, PT, R3, RZ, PT ;  /* 0x000000ff0300720c */ /* 0x020fda0003f05270 */
[----:B0-----:R-:W-:Y:S05]  /*0700*/  @P0 BRA `(.L_x_217) ;  /* 0x0000000000480947 */ /* 0x001fea0003800000 */
[----:B-1----:R-:W0:Y:S01]  /*0710*/  S2UR UR5, SR_CgaCtaId ;  /* 0x00000000000579c3 */ /* 0x002e220000008800 */
        /* <DEDUP_REMOVED lines=13> */
[----:B------:R0:W0:Y:S01]  /*07f0*/  SYNCS.EXCH.64 URZ, [UR8+0x388c0], UR6 ;  /* 0x0388c006083f75b2 */ /* 0x0000220008000100 */
[----:B------:R0:W0:Y:S01]  /*0800*/  SYNCS.EXCH.64 URZ, [UR8+0x388b8], UR4 ;  /* 0x0388b804083f75b2 */ /* 0x0000220008000100 */
[----:B------:R0:W0:Y:S01]  /*0810*/  SYNCS.EXCH.64 URZ, [UR8+0x388c8], UR6 ;  /* 0x0388c806083f75b2 */ /* 0x0000220008000100 */
[----:B------:R-:W-:Y:S01]  /*0820*/  NOP ;  /* 0x0000000000007918 */ /* 0x000fe20000000000 */
.L_x_217:
        /* <DEDUP_REMOVED lines=8> */
.L_x_219:
[----:B------:R-:W-:-:S08]  /*08b0*/  NOP ;  /* 0x0000000000007918 */ /* 0x000fd00000000000 */
[----:B------:R-:W0:Y:S02]  /*08c0*/  USETMAXREG.TRY_ALLOC.CTAPOOL UP0, 0xe8 ;  /* 0x000000e8000079c8 */ /* 0x000e240008000600 */
[----:B0-----:R-:W-:-:S13]  /*08d0*/  PLOP3.LUT P0, PT, PT, PT, UP0, 0x80, 0x0 ;  /* 0x000000000000781c */ /* 0x001fda0003f0f008 */
[----:B------:R-:W-:Y:S05]  /*08e0*/  @!P0 BRA `(.L_x_219) ;  /* 0xfffffffc00f08947 */ /* 0x000fea000383ffff */
[----:B------:R-:W0:Y:S01]  /*08f0*/  S2R R0, SR_TID.X ;  /* 0x0000000000007919 */ /* 0x000e220000002100 */
[----:B------:R-:W1:Y:S01]  /*0900*/  S2UR UR5, SR_CgaCtaId ;  /* 0x00000000000579c3 */ /* 0x000e620000008800 */
[----:B------:R-:W-:-:S07]  /*0910*/  UMOV UR4, 0x400 ;  /* 0x0000040000047882 */ /* 0x000fce0000000000 */
[----:B------:R-:W-:Y:S06]  /*0920*/  BAR.ARV 0x8, 0x180 ;  /* 0x0206000000007b1d */ /* 0x000fec0000002000 */
[----:B-1----:R-:W-:Y:S01]  /*0930*/  ULEA UR4, UR5, UR4, 0x18 ;  /* 0x0000000405047291 */ /* 0x002fe2000f8ec03f */
[----:B0-----:R-:W-:-:S04]  /*0940*/  SHF.R.U32.HI R0, RZ, 0x7, R0 ;  /* 0x00000007ff007819 */ /* 0x001fc80000011600 */
[----:B------:R-:W-:-:S13]  /*0950*/  ISETP.NE.AND P0, PT, R0, 0x1, PT ;  /* 0x000000010000780c */ /* 0x000fda0003f05270 */
[----:B------:R-:W-:Y:S08]  /*0960*/  @!P0 BAR.ARV 0x9, 0x100 ;  /* 0x0244000000008b1d */ /* 0x000ff00000002000 */
[----:B------:R-:W-:Y:S06]  /*0970*/  BAR.SYNC.DEFER_BLOCKING 0x5, 0x180 ;  /* 0x0146000000007b1d */ /* 0x000fec0000010000 */
[----:B------:R-:W0:Y:S01]  /*0980*/  LDS.128 R44, [UR4+0x388d0] ;  /* 0x0388d004ff2c7984 */ /* 0x000e220008000c00 */
[----:B------:R-:W-:Y:S01]  /*0990*/  ULDC UR4, c[0x0][0xc3c] ;  /* 0x00030f0000047ab9 */ /* 0x000fe20000000800 */
[----:B------:R-:W-:Y:S06]  /*09a0*/  BAR.ARV 0x4, 0x180 ;  /* 0x0106000000007b1d */ /* 0x000fec0000002000 */
[----:B0-----:R-:W-:-:S13]  /*09b0*/  ISETP.GE.AND P0, PT, R47, UR4, PT ;  /* 0x000000042f007c0c */ /* 0x001fda000bf06270 */
[----:B------:R-:W-:Y:S05]  /*09c0*/  @P0 EXIT ;  /* 0x000000000000094d */ /* 0x000fea0003800000 */
[----:B------:R-:W0:Y:S01]  /*09d0*/  S2R R0, SR_TID.X ;  /* 0x0000000000007919 */ /* 0x000e220000002100 */
[----:B------:R-:W-:Y:S01]  /*09e0*/  R2UR UR5, R45 ;  /* 0x000000002d0572ca */ /* 0x000fe200000e0000 */
[----:B------:R-:W-:Y:S01]  /*09f0*/  ULOP3.LUT UR44, UR37, 0x1, URZ, 0xfc, !UPT ;  /* 0x00000001252c7892 */ /* 0x000fe2000f8efc3f */
[----:B------:R-:W-:Y:S01]  /*0a00*/  R2UR UR45, R46 ;  /* 0x000000002e2d72ca */ /* 0x000fe200000e0000 */
[----:B------:R-:W-:Y:S01]  /*0a10*/  UMOV UR43, URZ ;  /* 0x0000003f002b7c82 */ /* 0x000fe20008000000 */
[----:B------:R-:W-:Y:S01]  /*0a20*/  UMOV UR42, URZ ;  /* 0x0000003f002a7c82 */ /* 0x000fe20008000000 */
[----:B------:R-:W-:Y:S01]  /*0a30*/  UMOV UR36, URZ ;  /* 0x0000003f00247c82 */ /* 0x000fe20008000000 */
[----:B0-----:R-:W-:-:S05]  /*0a40*/  VIADD R225, R0, 0xffffff80 ;  /* 0xffffff8000e17836 */ /* 0x001fca0000000000 */
[----:B------:R-:W-:-:S04]  /*0a50*/  SHF.R.S32.HI R0, RZ, 0x1f, R225 ;  /* 0x0000001fff007819 */ /* 0x000fc800000114e1 */
[CC--:B------:R-:W-:Y:S02]  /*0a60*/  LEA.HI R3, R0.reuse, R225.reuse, RZ, 0x7 ;  /* 0x000000e100037211 */ /* 0x0c0fe400078f38ff */
[-C--:B------:R-:W-:Y:S02]  /*0a70*/  LEA.HI R4, R0, R225.reuse, RZ, 0x5 ;  /* 0x000000e100047211 */ /* 0x080fe400078f28ff */
[----:B------:R-:W-:Y:S02]  /*0a80*/  LOP3.LUT R2, R3, 0xffffff80, RZ, 0xc0, !PT ;  /* 0xffffff8003027812 */ /* 0x000fe400078ec0ff */
[----:B------:R-:W-:Y:S01]  /*0a90*/  SHF.R.S32.HI R216, RZ, 0x7, R3 ;  /* 0x00000007ffd87819 */ /* 0x000fe20000011403 */
[----:B------:R-:W-:Y:S02]  /*0aa0*/  IMAD.SHL.U32 R6, R4, 0x20, RZ ;  /* 0x0000002004067824 */ /* 0x000fe400078e00ff */
[----:B------:R-:W-:Y:S01]  /*0ab0*/  IMAD.IADD R23, R225, 0x1, -R2 ;  /* 0x00000001e1177824 */ /* 0x000fe200078e0a02 */
[----:B------:R-:W-:-:S02]  /*0ac0*/  LEA.HI R2, R0, R225, RZ, 0x4 ;  /* 0x000000e100027211 */ /* 0x000fc400078f20ff */
[----:B------:R-:W-:Y:S02]  /*0ad0*/  LOP3.LUT R7, R6, 0xfffffc00, RZ, 0xc0, !PT ;  /* 0xfffffc0006077812 */ /* 0x000fe400078ec0ff */
[----:B------:R-:W-:Y:S02]  /*0ae0*/  SHF.R.S32.HI R8, RZ, 0x1f, R23 ;  /* 0x0000001fff087819 */ /* 0x000fe40000011417 */
[----:B------:R-:W-:Y:S02]  /*0af0*/  SHF.R.S32.HI R5, RZ, 0x4, R2 ;  /* 0x00000004ff057819 */ /* 0x000fe40000011402 */
[----:B------:R-:W-:Y:S02]  /*0b00*/  LEA.HI R9, R8, R23, RZ, 0x2 ;  /* 0x0000001708097211 */ /* 0x000fe400078f10ff */
[C---:B------:R-:W-:Y:S02]  /*0b10*/  LOP3.LUT R4, R2.reuse, 0x3fffff0, RZ, 0xc0, !PT ;  /* 0x03fffff002047812 */ /* 0x040fe400078ec0ff */
[----:B------:R-:W-:-:S02]  /*0b20*/  LEA.HI R2, R2, R5, RZ, 0x1 ;  /* 0x0000000502027211 */ /* 0x000fc400078f08ff */
[-C--:B------:R-:W-:Y:S01]  /*0b30*/  LEA.HI R6, R0, R225.reuse, RZ, 0x2 ;  /* 0x000000e100067211 */ /* 0x080fe200078f10ff */
[----:B------:R-:W-:Y:S01]  /*0b40*/  IMAD.IADD R4, R225, 0x1, -R4 ;  /* 0x00000001e1047824 */ /* 0x000fe200078e0a04 */
[--C-:B------:R-:W-:Y:S02]  /*0b50*/  SHF.R.S32.HI R10, RZ, 0x2, R9.reuse ;  /* 0x00000002ff0a7819 */ /* 0x100fe40000011409 */
[----:B------:R-:W-:Y:S01]  /*0b60*/  SHF.R.S32.HI R11, RZ, 0x1f, R9 ;  /* 0x0000001fff0b7819 */ /* 0x000fe20000011409 */
[----:B------:R-:W-:Y:S01]  /*0b70*/  IMAD R7, R4, 0x40, R7 ;  /* 0x0000004004077824 */ /* 0x000fe200078e0207 */
[----:B------:R-:W-:Y:S02]  /*0b80*/  LOP3.LUT R2, R2, 0x1ffffffe, RZ, 0xc0, !PT ;  /* 0x1ffffffe02027812 */ /* 0x000fe400078ec0ff */
[----:B------:R-:W-:Y:S02]  /*0b90*/  LOP3.LUT R6, R6, 0xfffffffc, RZ, 0xc0, !PT ;  /* 0xfffffffc06067812 */ /* 0x000fe400078ec0ff */
[----:B------:R-:W-:Y:S01]  /*0ba0*/  LEA.HI R0, R0, R225, RZ, 0x3 ;  /* 0x000000e100007211 */ /* 0x000fe200078f18ff */
[----:B------:R-:W-:Y:S01]  /*0bb0*/  IMAD.IADD R220, R5, 0x1, -R2 ;  /* 0x0000000105dc7824 */ /* 0x000fe200078e0a02 */
[----:B------:R-:W-:Y:S01]  /*0bc0*/  LEA.HI R11, R11, R10, RZ, 0x3 ;  /* 0x0000000a0b0b7211 */ /* 0x000fe200078f18ff */
[----:B------:R-:W-:Y:S01]  /*0bd0*/  IMAD.IADD R6, R225, 0x1, -R6 ;  /* 0x00000001e1067824 */ /* 0x000fe200078e0a06 */
[----:B------:R-:W-:Y:S01]  /*0be0*/  LOP3.LUT R2, R0, 0xfffffff8, RZ, 0xc0, !PT ;  /* 0xfffffff800027812 */ /* 0x000fe200078ec0ff */
[----:B------:R-:W-:Y:S01]  /*0bf0*/  IMAD R220, R220, 0x8, R7 ;  /* 0x00000008dcdc7824 */ /* 0x000fe200078e0207 */
[----:B------:R-:W-:-:S02]  /*0c00*/  LOP3.LUT R11, R11, 0xfffffff8, RZ, 0xc0, !PT ;  /* 0xfffffff80b0b7812 */ /* 0x000fc400078ec0ff */
[----:B------:R-:W-:Y:S01]  /*0c10*/  LEA.HI R8, R8, R23, RZ, 0x5 ;  /* 0x0000001708087211 */ /* 0x000fe200078f28ff */
[----:B------:R-:W-:Y:S01]  /*0c20*/  IMAD.IADD R19, R225, 0x1, -R2 ;  /* 0x00000001e1137824 */ /* 0x000fe200078e0a02 */
[----:B------:R-:W-:Y:S01]  /*0c30*/  LEA.HI R3, R3, R216, RZ, 0x1 ;  /* 0x000000d803037211 */ /* 0x000fe200078f08ff */
[----:B------:R-:W-:Y:S01]  /*0c40*/  IMAD.IADD R11, R10, 0x1, -R11 ;  /* 0x000000010a0b7824 */ /* 0x000fe200078e0a0b */
[----:B------:R-:W-:Y:S01]  /*0c50*/  SHF.R.S32.HI R8, RZ, 0x5, R8 ;  /* 0x00000005ff087819 */ /* 0x000fe20000011408 */
[----:B------:R-:W-:Y:S01]  /*0c60*/  IMAD.SHL.U32 R2, R19, 0x8, RZ ;  /* 0x0000000813027824 */ /* 0x000fe200078e00ff */
[----:B------:R-:W-:Y:S02]  /*0c70*/  LEA.HI R4, R6, R6, RZ, 0x1 ;  /* 0x0000000606047211 */ /* 0x000fe400078f08ff */
[----:B------:R-:W-:Y:S01]  /*0c80*/  LOP3.LUT R3, R3, 0x3fffffe, RZ, 0xc0, !PT ;  /* 0x03fffffe03037812 */ /* 0x000fe200078ec0ff */
[----:B------:R-:W-:Y:S01]  /*0c90*/  IMAD R8, R8, 0x10, R11 ;  /* 0x0000001008087824 */ /* 0x000fe200078e020b */
[----:B------:R-:W-:Y:S01]  /*0ca0*/  LOP3.LUT R5, R4, 0x1ffffffe, RZ, 0xc0, !PT ;  /* 0x1ffffffe04057812 */ /* 0x000fe200078ec0ff */
[----:B------:R-:W-:Y:S01]  /*0cb0*/  VIADD R17, R2, 0x40 ;  /* 0x0000004002117836 */ /* 0x000fe20000000000 */
[----:B------:R-:W-:Y:S01]  /*0cc0*/  LOP3.LUT R218, R9, 0x7ffffffc, RZ, 0xc0, !PT ;  /* 0x7ffffffc09da7812 */ /* 0x000fe200078ec0ff */
[----:B------:R-:W-:Y:S01]  /*0cd0*/  IMAD.IADD R3, R216, 0x1, -R3 ;  /* 0x00000001d8037824 */ /* 0x000fe200078e0a03 */
[----:B------:R-:W-:Y:S01]  /*0ce0*/  SHF.R.S32.HI R22, RZ, 0x3, R0 ;  /* 0x00000003ff167819 */ /* 0x000fe20000011400 */
[C---:B------:R-:W-:Y:S01]  /*0cf0*/  VIADD R16, R2.reuse, 0x80 ;  /* 0x0000008002107836 */ /* 0x040fe20000000000 */
[----:B------:R-:W-:Y:S01]  /*0d00*/  SHF.R.S32.HI R224, RZ, 0x1f, R2 ;  /* 0x0000001fffe07819 */ /* 0x000fe20000011402 */
[----:B------:R-:W-:Y:S01]  /*0d10*/  VIADD R18, R2, 0xc0 ;  /* 0x000000c002127836 */ /* 0x000fe20000000000 */
[----:B------:R-:W-:Y:S01]  /*0d20*/  SHF.R.S32.HI R223, RZ, 0x1f, R17 ;  /* 0x0000001fffdf7819 */ /* 0x000fe20000011411 */
[----:B------:R-:W-:Y:S01]  /*0d30*/  IMAD.IADD R6, R6, 0x1, -R5 ;  /* 0x0000000106067824 */ /* 0x000fe200078e0a05 */
[----:B------:R-:W-:Y:S01]  /*0d40*/  SHF.R.S32.HI R222, RZ, 0x1f, R16 ;  /* 0x0000001fffde7819 */ /* 0x000fe20000011410 */
[----:B------:R-:W-:Y:S01]  /*0d50*/  IMAD R217, R3, 0x40, R8 ;  /* 0x0000004003d97824 */ /* 0x000fe200078e0208 */
[----:B------:R-:W-:Y:S01]  /*0d60*/  SHF.R.S32.HI R221, RZ, 0x1f, R18 ;  /* 0x0000001fffdd7819 */ /* 0x000fe20000011412 */
[----:B------:R-:W-:-:S02]  /*0d70*/  IMAD.IADD R218, R23, 0x1, -R218 ;  /* 0x0000000117da7824 */ /* 0x000fc400078e0ada */
[----:B------:R-:W-:-:S07]  /*0d80*/  IMAD R219, R6, 0x8, R217 ;  /* 0x0000000806db7824 */ /* 0x000fce00078e02d9 */
.L_x_265:
[----:B012-4-:R-:W0:Y:S01]  /*0d90*/  LDC.64 R4, c[0x0][0xc88] ;  /* 0x00032200ff047b82 */ /* 0x017e220000000a00 */
[----:B------:R-:W-:Y:S01]  /*0da0*/  ULDC.64 UR6, c[0x0][0xa28] ;  /* 0x00028a0000067ab9 */ /* 0x000fe20000000a00 */
[----:B------:R-:W-:Y:S01]  /*0db0*/  ULDC.64 UR8, c[0x0][0xa20] ;  /* 0x0002880000087ab9 */ /* 0x000fe20000000a00 */
[----:B------:R-:W-:Y:S01]  /*0dc0*/  ULDC UR4, c[0x0][0x424] ;  /* 0x0001090000047ab9 */ /* 0x000fe20000000800 */
[----:B0-----:R-:W-:-:S06]  /*0dd0*/  IMAD.WIDE R4, R47, 0x4, R4 ;  /* 0x000000042f047825 */ /* 0x001fcc00078e0204 */
[----:B------:R-:W2:Y:S01]  /*0de0*/  LDG.E R4, desc[UR50][R4.64] ;  /* 0x0000003204047981 */ /* 0x000ea2000c1e1900 */
[----:B------:R-:W-:Y:S02]  /*0df0*/  UISETP.NE.U32.AND UP0, UPT, UR6, URZ, UPT ;  /* 0x0000003f0600728c */ /* 0x000fe4000bf05070 */
[----:B------:R-:W-:Y:S02]  /*0e00*/  UISETP.NE.U32.AND UP1, UPT, UR8, URZ, UPT ;  /* 0x0000003f0800728c */ /* 0x000fe4000bf25070 */
[----:B------:R-:W-:Y:S02]  /*0e10*/  UISETP.NE.AND.EX UP0, UPT, UR7, URZ, UPT, UP0 ;  /* 0x0000003f0700728c */ /* 0x000fe4000bf05300 */
[----:B------:R-:W-:-:S04]  /*0e20*/  UISETP.NE.AND.EX UP1, UPT, UR9, URZ, UPT, UP1 ;  /* 0x0000003f0900728c */ /* 0x000fc8000bf25310 */
[----:B------:R-:W-:Y:S02]  /*0e30*/  PLOP3.LUT P0, PT, PT, PT, UP0, 0x80, 0x0 ;  /* 0x000000000000781c */ /* 0x000fe40003f0f008 */
[----:B------:R-:W-:Y:S02]  /*0e40*/  PLOP3.LUT P1, PT, PT, PT, UP1, 0x80, 0x0 ;  /* 0x000000000000781c */ /* 0x000fe40003f2f018 */
[----:B--2---:R-:W-:-:S13]  /*0e50*/  R2UR UR38, R4 ;  /* 0x00000000042672ca */ /* 0x004fda00000e0000 */
[----:B------:R-:W-:Y:S02]  /*0e60*/  USHF.R.S32.HI UR39, URZ, 0x1f, UR38 ;  /* 0x0000001f3f277899 */ /* 0x000fe40008011426 */
[----:B------:R-:W-:Y:S02]  /*0e70*/  @UP0 ULEA UR6, UP2, UR38, UR6, 0x2 ;  /* 0x0000000626060291 */ /* 0x000fe4000f84103f */
[----:B------:R-:W-:Y:S02]  /*0e80*/  @UP1 ULEA UR8, UP3, UR38, UR8, 0x2 ;  /* 0x0000000826081291 */ /* 0x000fe4000f86103f */
[----:B------:R-:W-:Y:S02]  /*0e90*/  @UP0 ULEA.HI.X UR7, UR38, UR7, UR39, 0x2, UP2 ;  /* 0x0000000726070291 */ /* 0x000fe400090f1427 */
[----:B------:R-:W-:Y:S01]  /*0ea0*/  @UP1 ULEA.HI.X UR9, UR38, UR9, UR39, 0x2, UP3 ;  /* 0x0000000926091291 */ /* 0x000fe200098f1427 */
[----:B------:R-:W-:Y:S02]  /*0eb0*/  IMAD.U32 R4, RZ, RZ, UR6 ;  /* 0x00000006ff047e24 */ /* 0x000fe4000f8e00ff */
[----:B------:R-:W-:-:S02]  /*0ec0*/  IMAD.U32 R6, RZ, RZ, UR8 ;  /* 0x00000008ff067e24 */ /* 0x000fc4000f8e00ff */
[----:B------:R-:W-:Y:S01]  /*0ed0*/  IMAD.U32 R5, RZ, RZ, UR7 ;  /* 0x00000007ff057e24 */ /* 0x000fe2000f8e00ff */
[----:B------:R-:W-:Y:S01]  /*0ee0*/  ULDC.64 UR6, c[0x0][0x418] ;  /* 0x0001060000067ab9 */ /* 0x000fe20000000a00 */
[----:B------:R-:W-:-:S03]  /*0ef0*/  IMAD.U32 R7, RZ, RZ, UR9 ;  /* 0x00000009ff077e24 */ /* 0x000fc6000f8e00ff */
[----:B------:R-:W2:Y:S04]  /*0f00*/  @P0 LDG.E R4, desc[UR50][R4.64] ;  /* 0x0000003204040981 */ /* 0x000ea8000c1e1900 */
[----:B---3--:R0:W3:Y:S01]  /*0f10*/  @P1 LDG.E R6, desc[UR50][R6.64] ;  /* 0x0000003206061981 */ /* 0x0080e2000c1e1900 */
[----:B------:R-:W-:Y:S01]  /*0f20*/  UISETP.NE.U32.AND UP0, UPT, UR6, URZ, UPT ;  /* 0x0000003f0600728c */ /* 0x000fe2000bf05070 */
[----:B------:R-:W-:Y:S01]  /*0f30*/  IMAD.MOV.U32 R3, RZ, RZ, RZ ;  /* 0x000000ffff037224 */ /* 0x000fe200078e00ff */
[----:B------:R-:W-:Y:S01]  /*0f40*/  UMOV UR48, URZ ;  /* 0x0000003f00307c82 */ /* 0x000fe20008000000 */
[----:B------:R-:W-:Y:S01]  /*0f50*/  ULDC UR6, c[0x0][0x2f0] ;  /* 0x0000bc0000067ab9 */ /* 0x000fe20000000800 */
[----:B------:R-:W-:Y:S01]  /*0f60*/  UISETP.NE.AND.EX UP0, UPT, UR7, URZ, UPT, UP0 ;  /* 0x0000003f0700728c */ /* 0x000fe2000bf05300 */
[----:B------:R-:W-:Y:S01]  /*0f70*/  IMAD.MOV.U32 R0, RZ, RZ, RZ ;  /* 0x000000ffff007224 */ /* 0x000fe200078e00ff */
[----:B------:R-:W-:Y:S01]  /*0f80*/  UMOV UR40, UR5 ;  /* 0x0000000500287c82 */ /* 0x000fe20008000000 */
[----:B------:R-:W-:Y:S01]  /*0f90*/  CS2R R34, SRZ ;  /* 0x0000000000227805 */ /* 0x000fe2000001ff00 */
[----:B------:R-:W-:Y:S01]  /*0fa0*/  USEL UR4, UR4, 0x1, UP0 ;  /* 0x0000000104047887 */ /* 0x000fe20008000000 */
[----:B------:R-:W-:-:S02]  /*0fb0*/  CS2R R146, SRZ ;  /* 0x0000000000927805 */ /* 0x000fc4000001ff00 */
[----:B------:R-:W-:Y:S02]  /*0fc0*/  CS2R R108, SRZ ;  /* 0x00000000006c7805 */ /* 0x000fe4000001ff00 */
[----:B------:R-:W-:Y:S01]  /*0fd0*/  CS2R R144, SRZ ;  /* 0x0000000000907805 */ /* 0x000fe2000001ff00 */
[----:B------:R-:W-:Y:S01]  /*0fe0*/  UIMAD UR4, UR4, UR6, URZ ;  /* 0x00000006040472a4 */ /* 0x000fe2000f8e023f */
[----:B------:R-:W-:Y:S02]  /*0ff0*/  CS2R R30, SRZ ;  /* 0x00000000001e7805 */ /* 0x000fe4000001ff00 */
[----:B------:R-:W-:Y:S02]  /*1000*/  CS2R R100, SRZ ;  /* 0x0000000000647805 */ /* 0x000fe4000001ff00 */
[----:B------:R-:W-:Y:S02]  /*1010*/  CS2R R138, SRZ ;  /* 0x00000000008a7805 */ /* 0x000fe4000001ff00 */
[----:B------:R-:W-:-:S02]  /*1020*/  CS2R R136, SRZ ;  /* 0x0000000000887805 */ /* 0x000fc4000001ff00 */
[----:B------:R-:W-:Y:S02]  /*1030*/  CS2R R38, SRZ ;  /* 0x0000000000267805 */ /* 0x000fe4000001ff00 */
[----:B------:R-:W-:Y:S02]  /*1040*/  CS2R R92, SRZ ;  /* 0x00000000005c7805 */ /* 0x000fe4000001ff00 */
        /* <DEDUP_REMOVED lines=21> */
[----:B------:R-:W-:Y:S01]  /*11a0*/  CS2R R88, SRZ ;  /* 0x0000000000587805 */ /* 0x000fe2000001ff00 */
[----:B------:R-:W-:Y:S01]  /*11b0*/  IMAD.MOV.U32 R33, RZ, RZ, RZ ;  /* 0x000000ffff217224 */ /* 0x000fe200078e00ff */
        /* <DEDUP_REMOVED lines=23> */
[----:B------:R-:W-:Y:S01]  /*1330*/  CS2R R40, SRZ ;  /* 0x0000000000287805 */ /* 0x000fe2000001ff00 */
[----:B0-----:R-:W-:Y:S02]  /*1340*/  IMAD.MOV.U32 R7, RZ, RZ, RZ ;  /* 0x000000ffff077224 */ /* 0x001fe400078e00ff */
[----:B------:R-:W-:Y:S01]  /*1350*/  IMAD.MOV.U32 R154, RZ, RZ, RZ ;  /* 0x000000ffff9a7224 */ /* 0x000fe200078e00ff */
[----:B--2---:R-:W-:-:S02]  /*1360*/  @P0 R2UR UR48, R4 ;  /* 0x00000000043002ca */ /* 0x004fc400000e0000 */
[----:B------:R-:W-:Y:S02]  /*1370*/  PLOP3.LUT P0, PT, PT, PT, PT, 0x80, 0x0 ;  /* 0x000000000000781c */ /* 0x000fe40003f0f070 */
[----:B---3--:R-:W-:Y:S01]  /*1380*/  @P1 R2UR UR4, R6 ;  /* 0x00000000060412ca */ /* 0x008fe200000e0000 */
[----:B------:R-:W-:-:S14]  /*1390*/  @P1 BRA `(.L_x_220) ;  /* 0x0000000000341947 */ /* 0x000fdc0003800000 */
[----:B------:R-:W-:Y:S02]  /*13a0*/  ULDC.64 UR6, c[0x0][0xa08] ;  /* 0x0002820000067ab9 */ /* 0x000fe40000000a00 */
[----:B------:R-:W-:-:S04]  /*13b0*/  ISETP.NE.U32.AND P1, PT, RZ, UR6, PT ;  /* 0x00000006ff007c0c */ /* 0x000fc8000bf25070 */
[----:B------:R-:W-:-:S13]  /*13c0*/  ISETP.NE.AND.EX P1, PT, RZ, UR7, PT, P1 ;  /* 0x00000007ff007c0c */ /* 0x000fda000bf25310 */
[----:B------:R-:W-:Y:S05]  /*13d0*/  @!P1 BRA `(.L_x_220) ;  /* 0x0000000000249947 */ /* 0x000fea0003800000 */
[----:B------:R-:W-:Y:S02]  /*13e0*/  ULDC.64 UR4, c[0x0][0xa08] ;  /* 0x0002820000047ab9 */ /* 0x000fe40000000a00 */
[----:B------:R-:W-:-:S06]  /*13f0*/  UIMAD.WIDE UR4, UR38, 0x4, UR4 ;  /* 0x00000004260478a5 */ /* 0x000fcc000f8e0204 */
[----:B------:R-:W-:Y:S02]  /*1400*/  IMAD.U32 R4, RZ, RZ, UR4 ;  /* 0x00000004ff047e24 */ /* 0x000fe4000f8e00ff */
[----:B------:R-:W-:-:S05]  /*1410*/  IMAD.U32 R5, RZ, RZ, UR5 ;  /* 0x00000005ff057e24 */ /* 0x000fca000f8e00ff */
[----:B------:R-:W2:Y:S04]  /*1420*/  LDG.E R8, desc[UR50][R4.64] ;  /* 0x0000003204087981 */ /* 0x000ea8000c1e1900 */
[----:B------:R-:W3:Y:S01]  /*1430*/  LDG.E R6, desc[UR50][R4.64+0x4] ;  /* 0x0000043204067981 */ /* 0x000ee2000c1e1900 */
[----:B--2---:R-:W-:Y:S02]  /*1440*/  R2UR UR4, R8 ;  /* 0x00000000080472ca */ /* 0x004fe400000e0000 */
[----:B---3--:R-:W-:-:S13]  /*1450*/  R2UR UR5, R6 ;  /* 0x00000000060572ca */ /* 0x008fda00000e0000 */
[----:B------:R-:W-:-:S12]  /*1460*/  UIADD3 UR4, -UR4, UR5, URZ ;  /* 0x0000000504047290 */ /* 0x000fd8000fffe13f */
.L_x_220:
[----:B------:R-:W-:Y:S01]  /*1470*/  UIADD3 UR48, -UR48, UR4, URZ ;  /* 0x0000000430307290 */ /* 0x000fe2000fffe13f */
[----:B------:R-:W-:Y:S01]  /*1480*/  IMAD.MOV.U32 R6, RZ, RZ, RZ ;  /* 0x000000ffff067224 */ /* 0x000fe200078e00ff */
[----:B------:R-:W-:Y:S01]  /*1490*/  UMOV UR41, UR45 ;  /* 0x0000002d00297c82 */ /* 0x000fe20008000000 */
[----:B------:R-:W-:Y:S01]  /*14a0*/  IMAD.MOV.U32 R155, RZ, RZ, RZ ;  /* 0x000000ffff9b7224 */ /* 0x000fe200078e00ff */
[----:B------:R-:W-:Y:S01]  /*14b0*/  UISETP.GE.AND UP0, UPT, UR48, 0x1, UPT ;  /* 0x000000013000788c */ /* 0x000fe2000bf06270 */
[----:B------:R-:W-:Y:S01]  /*14c0*/  CS2R R156, SRZ ;  /* 0x00000000009c7805 */ /* 0x000fe2000001ff00 */
[----:B------:R-:W-:Y:S01]  /*14d0*/  UIADD3 UR4, UR48, 0x7f, URZ ;  /* 0x0000007f30047890 */ /* 0x000fe2000fffe03f */
[----:B------:R-:W-:Y:S01]  /*14e0*/  CS2R R8, SRZ ;  /* 0x0000000000087805 */ /* 0x000fe2000001ff00 */
[----:B------:R-:W-:Y:S01]  /*14f0*/  IMAD.MOV.U32 R32, RZ, RZ, RZ ;  /* 0x000000ffff207224 */ /* 0x000fe200078e00ff */
[----:B------:R-:W-:Y:S02]  /*1500*/  CS2R R158, SRZ ;  /* 0x00000000009e7805 */ /* 0x000fe4000001ff00 */
[----:B------:R-:W-:Y:S01]  /*1510*/  PLOP3.LUT P1, PT, PT, PT, UP0, 0x80, 0x0 ;  /* 0x000000000000781c */ /* 0x000fe20003f2f008 */
[----:B------:R-:W-:Y:S01]  /*1520*/  USHF.R.S32.HI UR5, URZ, 0x1f, UR4 ;  /* 0x0000001f3f057899 */ /* 0x000fe20008011404 */
[----:B------:R-:W-:Y:S01]  /*1530*/  CS2R R24, SRZ ;  /* 0x0000000000187805 */ /* 0x000fe2000001ff00 */
[----:B------:R-:W-:-:S02]  /*1540*/  IMAD.MOV.U32 R160, RZ, RZ, RZ ;  /* 0x000000ffffa07224 */ /* 0x000fc400078e00ff */
[----:B------:R-:W-:Y:S01]  /*1550*/  ULEA.HI UR5, UR5, UR4, URZ, 0x7 ;  /* 0x0000000405057291 */ /* 0x000fe2000f8f383f */
[----:B------:R-:W-:-:S07]  /*1560*/  IMAD.MOV.U32 R5, RZ, RZ, RZ ;  /* 0x000000ffff057224 */ /* 0x000fce00078e00ff */
[----:B------:R-:W-:Y:S05]  /*1570*/  @!P1 BRA `(.L_x_221) ;  /* 0x0000006400589947 */ /* 0x000fea0003800000 */
[----:B------:R-:W0:Y:S01]  /*1580*/  SHFL.IDX PT, R0, R216, RZ, 0x1f ;  /* 0x00001fffd8007589 */ /* 0x000e2200000e0000 */
[----:B------:R-:W1:Y:S01]  /*1590*/  S2UR UR46, SR_CgaCtaId ;  /* 0x00000000002e79c3 */ /* 0x000e620000008800 */
[----:B------:R-:W-:Y:S01]  /*15a0*/  UMOV UR52, 0x400 ;  /* 0x0000040000347882 */ /* 0x000fe20000000000 */
[----:B------:R-:W-:Y:S01]  /*15b0*/  USHF.R.S32.HI UR47, URZ, 0x7, UR5 ;  /* 0x000000073f2f7899 */ /* 0x000fe20008011405 */
[----:B0-----:R-:W-:Y:S01]  /*15c0*/  R2UR UR4, R0 ;  /* 0x00000000000472ca */ /* 0x001fe200000e0000 */
[----:B-1----:R-:W-:-:S04]  /*15d0*/  ULEA UR52, UR46, UR52, 0x18 ;  /* 0x000000342e347291 */ /* 0x002fc8000f8ec03f */
[----:B------:R-:W-:-:S04]  /*15e0*/  UIADD3 UR7, UR52, 0x20400, URZ ;  /* 0x0002040034077890 */ /* 0x000fc8000fffe03f */
[----:B------:R-:W-:-:S04]  /*15f0*/  ULOP3.LUT UP0, URZ, UR7, 0x3ff, URZ, 0xc0, !UPT ;  /* 0x000003ff073f7892 */ /* 0x000fc8000f80c03f */
[----:B------:R-:W-:Y:S02]  /*1600*/  ULEA.HI UR6, UR4, UR4, URZ, 0x1 ;  /* 0x0000000404067291 */ /* 0x000fe4000f8f083f */
[----:B------:R-:W-:Y:S02]  /*1610*/  PLOP3.LUT P0, PT, PT, PT, UP0, 0x80, 0x0 ;  /* 0x000000000000781c */ /* 0x000fe40003f0f008 */
[----:B------:R-:W-:-:S04]  /*1620*/  ULOP3.LUT UR6, UR6, 0x1e, URZ, 0xc0, !UPT ;  /* 0x0000001e06067892 */ /* 0x000fc8000f8ec03f */
[----:B------:R-:W-:-:S04]  /*1630*/  UIADD3 UR6, UR4, -UR6, URZ ;  /* 0x8000000604067290 */ /* 0x000fc8000fffe03f */
[----:B------:R-:W-:-:S04]  /*1640*/  ULEA UR6, UR6, UR7, 0xd ;  /* 0x0000000706067291 */ /* 0x000fc8000f8e683f */
[----:B------:R-:W-:-:S04]  /*1650*/  USHF.R.U32.HI UR6, URZ, 0x4, UR6 ;  /* 0x000000043f067899 */ /* 0x000fc80008011606 */
[----:B------:R-:W-:Y:S01]  /*1660*/  ULOP3.LUT UR54, UR6, 0x3fff, URZ, 0xc0, !UPT ;  /* 0x00003fff06367892 */ /* 0x000fe2000f8ec03f */
[----:B------:R-:W-:Y:S11]  /*1670*/  @!P0 BRA `(.L_x_222) ;  /* 0x0000000000408947 */ /* 0x000ff60003800000 */
[----:B------:R-:W-:Y:S01]  /*1680*/  MOV R0, 0x0 ;  /* 0x0000000000007802 */ /* 0x000fe20000000f00 */
[----:B------:R-:W-:Y:S01]  /*1690*/  ULDC.64 UR4, c[0x4][0x1b0] ;  /* 0x01006c0000047ab9 */ /* 0x000fe20000000a00 */
[----:B------:R-:W-:Y:S01]  /*16a0*/  ULDC.64 UR6, c[0x4][0x98] ;  /* 0x0100260000067ab9 */ /* 0x000fe20000000a00 */
[----:B------:R-:W-:Y:S01]  /*16b0*/  IMAD.U32 R4, RZ, RZ, UR4 ;  /* 0x00000004ff047e24 */ /* 0x000fe2000f8e00ff */
        /* <DEDUP_REMOVED lines=12> */
.L_x_222:
        /* <DEDUP_REMOVED lines=10> */
[----:B------:R-:W-:Y:S02]  /*1820*/  @UP0 ULDC.64 UR16, c[0x0][0x9a8] ;  /* 0x00026a0000100ab9 */ /* 0x000fe40000000a00 */
[----:B------:R-:W-:Y:S01]  /*1830*/  @UP1 ULDC.64 UR14, c[0x0][0x9b8] ;  /* 0x00026e00000e1ab9 */ /* 0x000fe20000000a00 */
[----:B------:R-:W-:Y:S02]  /*1840*/  @UP0 UIMAD UR8, UR39, UR16, URZ ;  /* 0x00000010270802a4 */ /* 0x000fe4000f8e023f */
[----:B------:R-:W-:Y:S02]  /*1850*/  @UP1 UIMAD UR10, UR39, UR14, URZ ;  /* 0x0000000e270a12a4 */ /* 0x000fe4000f8e023f */
[----:B------:R-:W-:Y:S02]  /*1860*/  @UP0 UIMAD.WIDE.U32 UR12, UR38, UR16, URZ ;  /* 0x00000010260c02a5 */ /* 0x000fe4000f8e003f */
[----:B------:R-:W-:Y:S02]  /*1870*/  @UP0 UIMAD UR17, UR38, UR17, UR8 ;  /* 0x00000011261102a4 */ /* 0x000fe4000f8e0208 */
[----:B------:R-:W-:-:S02]  /*1880*/  @UP0 USHF.R.S32.HI UR16, URZ, 0x1f, UR45 ;  /* 0x0000001f3f100899 */ /* 0x000fc4000801142d */
[----:B------:R-:W-:Y:S02]  /*1890*/  @UP1 USHF.R.S32.HI UR19, URZ, 0x1f, UR45 ;  /* 0x0000001f3f131899 */ /* 0x000fe4000801142d */
[----:B------:R-:W-:Y:S02]  /*18a0*/  @UP1 UIMAD.WIDE.U32 UR8, UR38, UR14, URZ ;  /* 0x0000000e260812a5 */ /* 0x000fe4000f8e003f */
[----:B------:R-:W-:Y:S02]  /*18b0*/  @UP1 UIMAD UR18, UR38, UR15, UR10 ;  /* 0x0000000f261212a4 */ /* 0x000fe4000f8e020a */
[----:B------:R-:W-:Y:S01]  /*18c0*/  @UP0 UIADD3 UR13, UR13, UR17, URZ ;  /* 0x000000110d0d0290 */ /* 0x000fe2000fffe03f */
[----:B------:R-:W-:Y:S01]  /*18d0*/  @UP0 ULDC.64 UR14, c[0x0][0x9b0] ;  /* 0x00026c00000e0ab9 */ /* 0x000fe20000000a00 */
[----:B------:R-:W-:Y:S01]  /*18e0*/  @UP1 ULDC.64 UR10, c[0x0][0x9c0] ;  /* 0x00027000000a1ab9 */ /* 0x000fe20000000a00 */
[----:B------:R-:W-:Y:S02]  /*18f0*/  @UP0 UIMAD UR16, UR16, UR14, URZ ;  /* 0x0000000e101002a4 */ /* 0x000fe4000f8e023f */
[----:B------:R-:W-:-:S02]  /*1900*/  @UP1 UIMAD UR17, UR19, UR10, URZ ;  /* 0x0000000a131112a4 */ /* 0x000fc4000f8e023f */
[----:B------:R-:W-:Y:S02]  /*1910*/  @UP1 UIADD3 UR9, UR9, UR18, URZ ;  /* 0x0000001209091290 */ /* 0x000fe4000fffe03f */
[----:B------:R-:W-:Y:S02]  /*1920*/  @UP0 UIMAD UR16, UR45, UR15, UR16 ;  /* 0x0000000f2d1002a4 */ /* 0x000fe4000f8e0210 */
[----:B------:R-:W-:Y:S02]  /*1930*/  @UP1 UIMAD UR17, UR45, UR11, UR17 ;  /* 0x0000000b2d1112a4 */ /* 0x000fe4000f8e0211 */
[----:B------:R-:W-:Y:S02]  /*1940*/  @UP0 UIMAD.WIDE.U32 UR14, UR45, UR14, UR12 ;  /* 0x0000000e2d0e02a5 */ /* 0x000fe4000f8e000c */
[----:B------:R-:W-:Y:S02]  /*1950*/  @UP1 UIMAD.WIDE.U32 UR10, UR45, UR10, UR8 ;  /* 0x0000000a2d0a12a5 */ /* 0x000fe4000f8e0008 */
[----:B------:R-:W-:-:S02]  /*1960*/  @UP0 UIADD3 UR9, UR15, UR16, URZ ;  /* 0x000000100f090290 */ /* 0x000fc4000fffe03f */
[----:B------:R-:W-:Y:S02]  /*1970*/  @UP0 ULEA UR4, UP2, UR14, UR4, 0x2 ;  /* 0x000000040e040291 */ /* 0x000fe4000f84103f */
[----:B------:R-:W-:Y:S02]  /*1980*/  @UP1 UIADD3 UR8, UR11, UR17, URZ ;  /* 0x000000110b081290 */ /* 0x000fe4000fffe03f */
[----:B------:R-:W-:Y:S02]  /*1990*/  @UP1 ULEA UR6, UP3, UR10, UR6, 0x2 ;  /* 0x000000060a061291 */ /* 0x000fe4000f86103f */
[----:B------:R-:W-:Y:S01]  /*19a0*/  @UP0 ULEA.HI.X UR5, UR14, UR5, UR9, 0x2, UP2 ;  /* 0x000000050e050291 */ /* 0x000fe200090f1409 */
[----:B------:R-:W-:Y:S01]  /*19b0*/  IMAD.U32 R4, RZ, RZ, UR4 ;  /* 0x00000004ff047e24 */ /* 0x000fe2000f8e00ff */
[----:B------:R-:W-:Y:S02]  /*19c0*/  @UP1 ULEA.HI.X UR7, UR10, UR7, UR8, 0x2, UP3 ;  /* 0x000000070a071291 */ /* 0x000fe400098f1408 */
[----:B------:R-:W-:-:S02]  /*19d0*/  IMAD.U32 R8, RZ, RZ, UR6 ;  /* 0x00000006ff087e24 */ /* 0x000fc4000f8e00ff */
[----:B------:R-:W-:Y:S02]  /*19e0*/  IMAD.U32 R5, RZ, RZ, UR5 ;  /* 0x00000005ff057e24 */ /* 0x000fe4000f8e00ff */
[----:B------:R-:W-:-:S03]  /*19f0*/  IMAD.U32 R9, RZ, RZ, UR7 ;  /* 0x00000007ff097e24 */ /* 0x000fc6000f8e00ff */
[----:B------:R-:W2:Y:S04]  /*1a00*/  @P0 LDG.E R3, desc[UR50][R4.64] ;  /* 0x0000003204030981 */ /* 0x000ea8000c1e1900 */
[----:B------:R-:W2:Y:S01]  /*1a10*/  @P1 LDG.E R0, desc[UR50][R8.64] ;  /* 0x0000003208001981 */ /* 0x000ea2000c1e1900 */
[----:B------:R-:W-:Y:S01]  /*1a20*/  ULEA.HI UR4, UR43, UR43, URZ, 0x1 ;  /* 0x0000002b2b047291 */ /* 0x000fe2000f8f083f */
[----:B------:R-:W0:Y:S03]  /*1a30*/  S2R R20, SR_TID.X ;  /* 0x0000000000147919 */ /* 0x000e260000002100 */
[----:B------:R-:W-:-:S04]  /*1a40*/  ULOP3.LUT UR4, UR4, 0xfffffffe, URZ, 0xc0, !UPT ;  /* 0xfffffffe04047892 */ /* 0x000fc8000f8ec03f */
[----:B------:R-:W-:-:S06]  /*1a50*/  UIADD3 UR4, UR43, -UR4, URZ ;  /* 0x800000042b047290 */ /* 0x000fcc000fffe03f */
[----:B------:R-:W-:Y:S01]  /*1a60*/  IMAD.U32 R7, RZ, RZ, UR4 ;  /* 0x00000004ff077e24 */ /* 0x000fe2000f8e00ff */
[----:B------:R-:W-:-:S04]  /*1a70*/  ULDC UR4, c[0x0][0x9d8] ;  /* 0x0002760000047ab9 */ /* 0x000fc80000000800 */
[----:B------:R-:W-:-:S04]  /*1a80*/  SHF.L.U32 R7, R7, 0x1f, RZ ;  /* 0x0000001f07077819 */ /* 0x000fc800000006ff */
[----:B------:R-:W1:Y:S01]  /*1a90*/  SYNCS.PHASECHK.TRANS64.TRYWAIT P0, [UR52+0x38800], R7 ;  /* 0x03880007ff0075a7 */ /* 0x000e620008000174 */
[----:B0-----:R-:W-:-:S05]  /*1aa0*/  SHF.R.U32.HI R20, RZ, 0x7, R20 ;  /* 0x00000007ff147819 */ /* 0x001fca0000011614 */
[----:B------:R-:W-:Y:S02]  /*1ab0*/  VIADD R6, R20, 0x8 ;  /* 0x0000000814067836 */ /* 0x000fe40000000000 */
[----:B--2---:R-:W-:-:S04]  /*1ac0*/  FMUL.FTZ R0, R3, R0 ;  /* 0x0000000003007220 */ /* 0x004fc80000410000 */
[----:B------:R-:W-:Y:S01]  /*1ad0*/  FMUL.FTZ R0, R0, UR4 ;  /* 0x0000000400007c20 */ /* 0x000fe20008410000 */
[----:B-1----:R-:W-:Y:S06]  /*1ae0*/  @!P0 BRA `(.L_x_223) ;  /* 0x0000010400748947 */ /* 0x002fec0003800000 */
.L_x_367:
[----:B------:R-:W-:Y:S05]  /*1af0*/  WARPSYNC.ALL ;  /* 0x0000000000007948 */ /* 0x000fea0003800000 */
[----:B------:R-:W-:Y:S01]  /*1b00*/  UISETP.NE.AND UP0, UPT, UR44, 0x3, UPT ;  /* 0x000000032c00788c */ /* 0x000fe2000bf05270 */
[----:B------:R1:W-:Y:S05]  /*1b10*/  BAR.SYNC.DEFER_BLOCKING R6, 0x100 ;  /* 0x000400060000751d */ /* 0x0003ea0000010000 */
[----:B------:R-:W-:-:S13]  /*1b20*/  PLOP3.LUT P0, PT, PT, PT, UP0, 0x80, 0x0 ;  /* 0x000000000000781c */ /* 0x000fda0003f0f008 */
[----:B-1----:R-:W-:Y:S05]  /*1b30*/  @!P0 BRA `(.L_x_224) ;  /* 0x0000000000048947 */ /* 0x002fea0003800000 */
[----:B------:R-:W-:Y:S01]  /*1b40*/  BPT.TRAP 0x1 ;  /* 0x000000040000795c */ /* 0x000fe20000300000 */
.L_x_224:
[----:B------:R-:W-:Y:S01]  /*1b50*/  ULEA UR53, UR36, UR52, 0x3 ;  /* 0x0000003424357291 */ /* 0x000fe2000f8e183f */
[----:B0-----:R-:W-:-:S05]  /*1b60*/  IMAD.U32 R7, RZ, RZ, UR42 ;  /* 0x0000002aff077e24 */ /* 0x001fca000f8e00ff */
[----:B------:R-:W-:-:S04]  /*1b70*/  SHF.L.U32 R7, R7, 0x1f, RZ ;  /* 0x0000001f07077819 */ /* 0x000fc800000006ff */
[----:B------:R0:W1:Y:S01]  /*1b80*/  SYNCS.PHASECHK.TRANS64.TRYWAIT P1, [UR53+0x38830], R7 ;  /* 0x03883007ff0075a7 */ /* 0x0000620008020175 */
[----:B------:R-:W-:Y:S05]  /*1b90*/  @!P0 BRA `(.L_x_225) ;  /* 0x0000000000048947 */ /* 0x000fea0003800000 */
[----:B------:R-:W-:Y:S01]  /*1ba0*/  BPT.TRAP 0x1 ;  /* 0x000000040000795c */ /* 0x000fe20000300000 */
.L_x_225:
[----:B-1----:R-:W-:Y:S05]  /*1bb0*/  @P1 BRA `(.L_x_226) ;  /* 0x0000000000081947 */ /* 0x002fea0003800000 */
[----:B------:R-:W1:Y:S02]  /*1bc0*/  SYNCS.PHASECHK.TRANS64.TRYWAIT P1, [UR53+0x38830], R7 ;  /* 0x03883007ff0075a7 */ /* 0x000e640008020175 */
[----:B-1----:R-:W-:Y:S05]  /*1bd0*/  @!P1 BRA `(.L_x_227) ;  /* 0x0000010400509947 */ /* 0x002fea0003800000 */
.L_x_226:
        /* <DEDUP_REMOVED lines=66> */
.L_x_228:
[C---:B------:R-:W-:Y:S01]  /*2000*/  FMUL.FTZ R24, R0.reuse, R24 ;  /* 0x0000001800187220 */ /* 0x040fe20000410000 */
[C---:B------:R-:W-:Y:S01]  /*2010*/  FMUL.FTZ R25, R0.reuse, R25 ;  /* 0x0000001900197220 */ /* 0x040fe20000410000 */
[----:B------:R-:W-:Y:S01]  /*2020*/  UIMAD UR6, UR47, -0x80, UR48 ;  /* 0xffffff802f0678a4 */ /* 0x000fe2000f8e0230 */
[C---:B------:R-:W-:Y:S01]  /*2030*/  FMUL.FTZ R28, R0.reuse, R28 ;  /* 0x0000001c001c7220 */ /* 0x040fe20000410000 */
[C---:B------:R-:W-:Y:S01]  /*2040*/  FMUL.FTZ R39, R0.reuse, R39 ;  /* 0x0000002700277220 */ /* 0x040fe20000410000 */
[C---:B------:R-:W-:Y:S01]  /*2050*/  FMUL.FTZ R29, R0.reuse, R29 ;  /* 0x0000001d001d7220 */ /* 0x040fe20000410000 */
[----:B------:R-:W-:Y:S01]  /*2060*/  UIADD3 UR6, UR6, 0x80, URZ ;  /* 0x0000008006067890 */ /* 0x000fe2000fffe03f */
[----:B------:R-:W3:Y:S01]  /*2070*/  MUFU.TANH R24, R24 ;  /* 0x0000001800187308 */ /* 0x000ee20000002400 */
        /* <DEDUP_REMOVED lines=24> */
[----:B----4-:R-:W-:-:S02]  /*2200*/  IMAD.U32 R39, RZ, RZ, UR6 ;  /* 0x00000006ff277e24 */ /* 0x010fc4000f8e00ff */
        /* <DEDUP_REMOVED lines=15> */
[----:B----4-:R-:W-:-:S02]  /*2300*/  IMAD R38, R218, -0x2, R39 ;  /* 0xfffffffeda267824 */ /* 0x010fc400078e0227 */
[C---:B------:R-:W-:Y:S01]  /*2310*/  FMUL.FTZ R61, R0.reuse, R61 ;  /* 0x0000003d003d7220 */ /* 0x040fe20000410000 */
[C---:B------:R-:W-:Y:S01]  /*2320*/  FMUL.FTZ R64, R0.reuse, R64 ;  /* 0x0000004000407220 */ /* 0x040fe20000410000 */
[C---:B------:R-:W-:Y:S01]  /*2330*/  FMUL.FTZ R58, R0.reuse, R58 ;  /* 0x0000003a003a7220 */ /* 0x040fe20000410000 */
[----:B------:R-:W-:Y:S01]  /*2340*/  FMUL.FTZ R65, R0, R65 ;  /* 0x0000004100417220 */ /* 0x000fe20000410000 */
[----:B------:R-:W-:Y:S01]  /*2350*/  ISETP.GT.AND P2, PT, R38, RZ, PT ;  /* 0x000000ff2600720c */ /* 0x000fe20003f44270 */
[----:B------:R-:W-:Y:S01]  /*2360*/  FMUL.FTZ R59, R0, R59 ;  /* 0x0000003b003b7220 */ /* 0x000fe20000410000 */
[----:B------:R-:W-:Y:S01]  /*2370*/  MUFU.TANH R32, R32 ;  /* 0x0000002000207308 */ /* 0x000fe20000002400 */
[----:B------:R-:W-:Y:S01]  /*2380*/  ISETP.GT.AND P1, PT, R38, 0x1, PT ;  /* 0x000000012600780c */ /* 0x000fe20003f24270 */
[----:B------:R-:W-:Y:S01]  /*2390*/  FMUL.FTZ R68, R0, R68 ;  /* 0x0000004400447220 */ /* 0x000fe20000410000 */
[----:B------:R-:W-:Y:S01]  /*23a0*/  ISETP.GT.AND P6, PT, R38, 0x8, PT ;  /* 0x000000082600780c */ /* 0x000fe20003fc4270 */
[----:B------:R-:W-:Y:S01]  /*23b0*/  FMUL.FTZ R69, R0, R69 ;  /* 0x0000004500457220 */ /* 0x000fe20000410000 */
[----:B---3--:R-:W-:Y:S01]  /*23c0*/  FSEL R39, R24, -INF , P2 ;  /* 0xff80000018277808 */ /* 0x008fe20001000000 */
[----:B------:R-:W-:Y:S01]  /*23d0*/  FMUL.FTZ R72, R0, R72 ;  /* 0x0000004800487220 */ /* 0x000fe20000410000 */
[C---:B------:R-:W-:Y:S01]  /*23e0*/  ISETP.GT.AND P5, PT, R38.reuse, 0x9, PT ;  /* 0x000000092600780c */ /* 0x040fe20003fa4270 */
[----:B-1----:R-:W1:Y:S01]  /*23f0*/  MUFU.TANH R4, R26 ;  /* 0x0000001a00047308 */ /* 0x002e620000002400 */
[----:B------:R-:W-:Y:S01]  /*2400*/  ISETP.GT.AND P4, PT, R38, 0x10, PT ;  /* 0x000000102600780c */ /* 0x000fe20003f84270 */
[----:B------:R-:W-:Y:S01]  /*2410*/  FMUL.FTZ R66, R0, R66 ;  /* 0x0000004200427220 */ /* 0x000fe20000410000 */
[----:B------:R-:W-:Y:S01]  /*2420*/  ISETP.GT.AND P3, PT, R38, 0x11, PT ;  /* 0x000000112600780c */ /* 0x000fe20003f64270 */
        /* <DEDUP_REMOVED lines=10> */
[----:B------:R-:W-:Y:S01]  /*24d0*/  FMUL.FTZ R85, R0, R85 ;  /* 0x0000005500557220 */ /* 0x000fe20000410000 */
[----:B------:R-:W-:Y:S01]  /*24e0*/  ULDC UR10, c[0x0][0x988] ;  /* 0x00026200000a7ab9 */ /* 0x000fe20000000800 */
[----:B------:R3:W-:Y:S01]  /*24f0*/  MUFU.TANH R14, R42 ;  /* 0x0000002a000e7308 */ /* 0x0007e20000002400 */
[----:B-1----:R-:W-:Y:S01]  /*2500*/  FSEL R4, R4, -INF , P2 ;  /* 0xff80000004047808 */ /* 0x002fe20001000000 */
[----:B------:R-:W-:Y:S01]  /*2510*/  FMUL.FTZ R78, R0, R78 ;  /* 0x0000004e004e7220 */ /* 0x000fe20000410000 */
[----:B------:R-:W-:Y:S01]  /*2520*/  ISETP.GT.AND P2, PT, R38, 0x18, PT ;  /* 0x000000182600780c */ /* 0x000fe20003f44270 */
[C---:B------:R-:W-:Y:S01]  /*2530*/  FMUL.FTZ R79, R0.reuse, R79 ;  /* 0x0000004f004f7220 */ /* 0x040fe20000410000 */
[----:B------:R-:W-:Y:S01]  /*2540*/  P2R R88, PR, RZ, 0x1 ;  /* 0x00000001ff587803 */ /* 0x000fe20000000000 */
[----:B------:R-:W-:Y:S01]  /*2550*/  FMUL.FTZ R82, R0, R82 ;  /* 0x0000005200527220 */ /* 0x000fe20000410000 */
[----:B------:R-:W-:Y:S01]  /*2560*/  FSEL R12, R12, -INF , P2 ;  /* 0xff8000000c0c7808 */ /* 0x000fe20001000000 */
[----:B------:R-:W1:Y:S01]  /*2570*/  MUFU.TANH R5, R27 ;  /* 0x0000001b00057308 */ /* 0x000e620000002400 */
[----:B---3--:R-:W-:Y:S01]  /*2580*/  FSEL R42, R25, -INF , P1 ;  /* 0xff800000192a7808 */ /* 0x008fe20000800000 */
        /* <DEDUP_REMOVED lines=8> */
[----:B-1----:R-:W-:Y:S02]  /*2610*/  FSEL R5, R5, -INF , P1 ;  /* 0xff80000005057808 */ /* 0x002fe40000800000 */
[----:B------:R-:W-:Y:S01]  /*2620*/  ISETP.GT.AND P1, PT, R38, 0x19, PT ;  /* 0x000000192600780c */ /* 0x000fe20003f24270 */
[----:B------:R-:W-:Y:S03]  /*2630*/  SYNCS.ARRIVE.TRANS64.RED.A1T0 RZ, [UR6], RZ ;  /* 0x000000ffffff79a7 */ /* 0x000fe60008100406 */
[----:B------:R-:W-:Y:S01]  /*2640*/  FSEL R13, R13, -INF , P1 ;  /* 0xff8000000d0d7808 */ /* 0x000fe20000800000 */
[----:B------:R-:W1:Y:S01]  /*2650*/  MUFU.TANH R8, R30 ;  /* 0x0000001e00087308 */ /* 0x000e620000002400 */
[----:B---3--:R-:W-:-:S04]  /*2660*/  FSEL R43, R28, -INF , P6 ;  /* 0xff8000001c2b7808 */ /* 0x008fc80003000000 */
[----:B------:R-:W-:-:S03]  /*2670*/  FMNMX.FTZ R25, R43, R24, !PT ;  /* 0x000000182b197209 */ /* 0x000fc60007810000 */
[----:B------:R-:W-:Y:S08]  /*2680*/  MUFU.TANH R37, R37 ;  /* 0x0000002500257308 */ /* 0x000ff00000002400 */
[----:B------:R3:W-:Y:S01]  /*2690*/  MUFU.TANH R20, R46 ;  /* 0x0000002e00147308 */ /* 0x0007e20000002400 */
[----:B-1----:R-:W-:Y:S02]  /*26a0*/  FSEL R8, R8, -INF , P6 ;  /* 0xff80000008087808 */ /* 0x002fe40003000000 */
[----:B------:R-:W-:-:S04]  /*26b0*/  ISETP.GT.AND P6, PT, R38, 0x20, PT ;  /* 0x000000202600780c */ /* 0x000fc80003fc4270 */
        /* <DEDUP_REMOVED lines=20> */
[----:B------:R-:W3:Y:S08]  /*2800*/  MUFU.TANH R44, R44 ;  /* 0x0000002c002c7308 */ /* 0x000ef00000002400 */
[----:B------:R4:W-:Y:S01]  /*2810*/  MUFU.TANH R27, R55 ;  /* 0x00000037001b7308 */ /* 0x0009e20000002400 */
[----:B-1----:R-:W-:Y:S02]  /*2820*/  FSEL R11, R11, -INF , P3 ;  /* 0xff8000000b0b7808 */ /* 0x002fe40001800000 */
[----:B------:R-:W-:-:S04]  /*2830*/  ISETP.GT.AND P3, PT, R38, 0x29, PT ;  /* 0x000000292600780c */ /* 0x000fc80003f64270 */
[----:B------:R-:W-:Y:S01]  /*2840*/  FSEL R21, R21, -INF , P3 ;  /* 0xff80000015157808 */ /* 0x000fe20001800000 */
[----:B------:R-:W-:Y:S01]  /*2850*/  MUFU.TANH R45, R45 ;  /* 0x0000002d002d7308 */ /* 0x000fe20000002400 */
[----:B----4-:R-:W-:Y:S02]  /*2860*/  FSEL R55, R36, -INF , P2 ;  /* 0xff80000024377808 */ /* 0x010fe40001000000 */
[----:B---3--:R-:W-:Y:S02]  /*2870*/  FSEL R44, R44, -INF , P4 ;  /* 0xff8000002c2c7808 */ /* 0x008fe40002000000 */
[----:B------:R-:W-:Y:S02]  /*2880*/  FMNMX.FTZ R25, R55, R24, !PT ;  /* 0x0000001837197209 */ /* 0x000fe40007810000 */
[C---:B------:R-:W-:Y:S01]  /*2890*/  ISETP.GT.AND P2, PT, R38.reuse, 0x30, PT ;  /* 0x000000302600780c */ /* 0x040fe20003f44270 */
[----:B------:R1:W-:Y:S01]  /*28a0*/  MUFU.TANH R30, R62 ;  /* 0x0000003e001e7308 */ /* 0x0003e20000002400 */
[----:B------:R-:W-:-:S07]  /*28b0*/  ISETP.GT.AND P4, PT, R38, 0x40, PT ;  /* 0x000000402600780c */ /* 0x000fce0003f84270 */
[----:B------:R-:W3:Y:S01]  /*28c0*/  MUFU.TANH R48, R48 ;  /* 0x0000003000307308 */ /* 0x000ee20000002400 */
[----:B-1----:R-:W-:Y:S02]  /*28d0*/  FSEL R62, R37, -INF , P1 ;  /* 0xff800000253e7808 */ /* 0x002fe40000800000 */
[----:B------:R-:W-:Y:S02]  /*28e0*/  ISETP.GT.AND P1, PT, R38, 0x31, PT ;  /* 0x000000312600780c */ /* 0x000fe40003f24270 */
[----:B------:R-:W-:-:S03]  /*28f0*/  FMNMX.FTZ R24, R62, R25, !PT ;  /* 0x000000193e187209 */ /* 0x000fc60007810000 */
[----:B------:R1:W-:Y:S08]  /*2900*/  MUFU.TANH R31, R63 ;  /* 0x0000003f001f7308 */ /* 0x0003f00000002400 */
[----:B------:R-:W4:Y:S01]  /*2910*/  MUFU.TANH R49, R49 ;  /* 0x0000003100317308 */ /* 0x000f220000002400 */
[----:B-1----:R-:W-:Y:S02]  /*2920*/  FSEL R63, R40, -INF , P6 ;  /* 0xff800000283f7808 */ /* 0x002fe40003000000 */
[----:B---3--:R-:W-:-:S02]  /*2930*/  FSEL R48, R48, -INF , P2 ;  /* 0xff80000030307808 */ /* 0x008fc40001000000 */
[----:B------:R-:W-:Y:S02]  /*2940*/  FMNMX.FTZ R25, R63, R24, !PT ;  /* 0x000000183f197209 */ /* 0x000fe40007810000 */
[----:B------:R-:W-:Y:S01]  /*2950*/  ISETP.GT.AND P6, PT, R38, 0x38, PT ;  /* 0x000000382600780c */ /* 0x000fe20003fc4270 */
[----:B------:R1:W-:Y:S03]  /*2960*/  MUFU.TANH R34, R70 ;  /* 0x0000004600227308 */ /* 0x0003e60000002400 */
[----:B------:R-:W-:-:S05]  /*2970*/  FSEL R26, R26, -INF , P6 ;  /* 0xff8000001a1a7808 */ /* 0x000fca0003000000 */
[----:B------:R-:W3:Y:S01]  /*2980*/  MUFU.TANH R52, R52 ;  /* 0x0000003400347308 */ /* 0x000ee20000002400 */
[----:B-1----:R-:W-:Y:S02]  /*2990*/  FSEL R70, R41, -INF , P5 ;  /* 0xff80000029467808 */ /* 0x002fe40002800000 */
[----:B----4-:R-:W-:Y:S02]  /*29a0*/  FSEL R49, R49, -INF , P1 ;  /* 0xff80000031317808 */ /* 0x010fe40000800000 */
[----:B------:R-:W-:Y:S02]  /*29b0*/  FMNMX.FTZ R25, R70, R25, !PT ;  /* 0x0000001946197209 */ /* 0x000fe40007810000 */
[----:B------:R-:W-:Y:S01]  /*29c0*/  ISETP.GT.AND P5, PT, R38, 0x39, PT ;  /* 0x000000392600780c */ /* 0x000fe20003fa4270 */
[----:B------:R-:W1:Y:S01]  /*29d0*/  MUFU.TANH R53, R53 ;  /* 0x0000003500357308 */ /* 0x000e620000002400 */
[----:B------:R-:W-:Y:S02]  /*29e0*/  FMNMX.FTZ R24, R44, R25, !PT ;  /* 0x000000192c187209 */ /* 0x000fe40007810000 */
[----:B------:R-:W-:-:S05]  /*29f0*/  FSEL R27, R27, -INF , P5 ;  /* 0xff8000001b1b7808 */ /* 0x000fca0002800000 */
[----:B------:R4:W-:Y:S01]  /*2a00*/  MUFU.TANH R35, R71 ;  /* 0x0000004700237308 */ /* 0x0009e20000002400 */
[----:B---3--:R-:W-:Y:S02]  /*2a10*/  FSEL R52, R52, -INF , P6 ;  /* 0xff80000034347808 */ /* 0x008fe40003000000 */
[----:B------:R-:W-:-:S05]  /*2a20*/  ISETP.GT.AND P6, PT, R38, 0x50, PT ;  /* 0x000000502600780c */ /* 0x000fca0003fc4270 */
[----:B------:R-:W3:Y:S01]  /*2a30*/  MUFU.TANH R56, R56 ;  /* 0x0000003800387308 */ /* 0x000ee20000002400 */
[----:B----4-:R-:W-:Y:S01]  /*2a40*/  FSEL R71, R45, -INF , P3 ;  /* 0xff8000002d477808 */ /* 0x010fe20001800000 */
[----:B------:R-:W-:Y:S01]  /*2a50*/  IMAD.U32 R45, RZ, RZ, UR10 ;  /* 0x0000000aff2d7e24 */ /* 0x000fe2000f8e00ff */
[----:B-1----:R-:W-:Y:S02]  /*2a60*/  FSEL R53, R53, -INF , P5 ;  /* 0xff80000035357808 */ /* 0x002fe40002800000 */
[----:B------:R-:W-:Y:S02]  /*2a70*/  FMNMX.FTZ R25, R71, R24, !PT ;  /* 0x0000001847197209 */ /* 0x000fe40007810000 */
[----:B------:R-:W-:Y:S01]  /*2a80*/  ISETP.GT.AND P3, PT, R38, 0x41, PT ;  /* 0x000000412600780c */ /* 0x000fe20003f64270 */
[----:B------:R-:W1:Y:S01]  /*2a90*/  MUFU.TANH R50, R50 ;  /* 0x0000003200327308 */ /* 0x000e620000002400 */
[----:B------:R-:W-:Y:S02]  /*2aa0*/  FMNMX.FTZ R24, R48, R25, !PT ;  /* 0x0000001930187209 */ /* 0x000fe40007810000 */
[----:B------:R-:W-:-:S02]  /*2ab0*/  ISETP.GT.AND P5, PT, R38, 0x51, PT ;  /* 0x000000512600780c */ /* 0x000fc40003fa4270 */
[----:B------:R-:W-:-:S03]  /*2ac0*/  FMNMX.FTZ R25, R49, R24, !PT ;  /* 0x0000001831197209 */ /* 0x000fc60007810000 */
[----:B------:R-:W4:Y:S01]  /*2ad0*/  MUFU.TANH R57, R57 ;  /* 0x0000003900397308 */ /* 0x000f220000002400 */
[----:B------:R-:W-:Y:S02]  /*2ae0*/  FMNMX.FTZ R24, R52, R25, !PT ;  /* 0x0000001934187209 */ /* 0x000fe40007810000 */
[----:B---3--:R-:W-:Y:S02]  /*2af0*/  FSEL R56, R56, -INF , P4 ;  /* 0xff80000038387808 */ /* 0x008fe40002000000 */
[----:B------:R-:W-:-:S03]  /*2b00*/  FMNMX.FTZ R25, R53, R24, !PT ;  /* 0x0000001835197209 */ /* 0x000fc60007810000 */
[----:B------:R-:W3:Y:S01]  /*2b10*/  MUFU.TANH R51, R51 ;  /* 0x0000003300337308 */ /* 0x000ee20000002400 */
[----:B-1----:R-:W-:Y:S02]  /*2b20*/  FSEL R24, R50, -INF , P2 ;  /* 0xff80000032187808 */ /* 0x002fe40001000000 */
[----:B------:R-:W-:Y:S02]  /*2b30*/  ISETP.GT.AND P2, PT, R38, 0x48, PT ;  /* 0x000000482600780c */ /* 0x000fe40003f44270 */
[----:B------:R-:W-:Y:S02]  /*2b40*/  FMNMX.FTZ R28, R56, R25, !PT ;  /* 0x00000019381c7209 */ /* 0x000fe40007810000 */
[----:B------:R-:W-:Y:S01]  /*2b50*/  FSEL R30, R30, -INF , P2 ;  /* 0xff8000001e1e7808 */ /* 0x000fe20001000000 */
[----:B------:R-:W1:Y:S01]  /*2b60*/  MUFU.TANH R60, R60 ;  /* 0x0000003c003c7308 */ /* 0x000e620000002400 */
[----:B----4-:R-:W-:-:S04]  /*2b70*/  FSEL R57, R57, -INF , P3 ;  /* 0xff80000039397808 */ /* 0x010fc80001800000 */
[----:B------:R-:W-:-:S03]  /*2b80*/  FMNMX.FTZ R29, R57, R28, !PT ;  /* 0x0000001c391d7209 */ /* 0x000fc60007810000 */
[----:B------:R-:W4:Y:S01]  /*2b90*/  MUFU.TANH R61, R61 ;  /* 0x0000003d003d7308 */ /* 0x000f220000002400 */
[----:B---3--:R-:W-:Y:S02]  /*2ba0*/  FSEL R25, R51, -INF , P1 ;  /* 0xff80000033197808 */ /* 0x008fe40000800000 */
[----:B------:R-:W-:-:S04]  /*2bb0*/  ISETP.GT.AND P1, PT, R38, 0x49, PT ;  /* 0x000000492600780c */ /* 0x000fc80003f24270 */
[----:B------:R-:W-:Y:S01]  /*2bc0*/  FSEL R31, R31, -INF , P1 ;  /* 0xff8000001f1f7808 */ /* 0x000fe20000800000 */
[----:B------:R-:W3:Y:S01]  /*2bd0*/  MUFU.TANH R64, R64 ;  /* 0x0000004000407308 */ /* 0x000ee20000002400 */
[----:B-1----:R-:W-:Y:S02]  /*2be0*/  FSEL R60, R60, -INF , P2 ;  /* 0xff8000003c3c7808 */ /* 0x002fe40001000000 */
[----:B------:R-:W-:Y:S02]  /*2bf0*/  ISETP.GT.AND P2, PT, R38, 0x60, PT ;  /* 0x000000602600780c */ /* 0x000fe40003f44270 */
[----:B------:R-:W-:-:S03]  /*2c00*/  FMNMX.FTZ R28, R60, R29, !PT ;  /* 0x0000001d3c1c7209 */ /* 0x000fc60007810000 */
[----:B------:R-:W1:Y:S01]  /*2c10*/  MUFU.TANH R58, R58 ;  /* 0x0000003a003a7308 */ /* 0x000e620000002400 */
[----:B----4-:R-:W-:Y:S02]  /*2c20*/  FSEL R61, R61, -INF , P1 ;  /* 0xff8000003d3d7808 */ /* 0x010fe40000800000 */
[----:B------:R-:W-:Y:S02]  /*2c30*/  ISETP.GT.AND P1, PT, R38, 0x61, PT ;  /* 0x000000612600780c */ /* 0x000fe40003f24270 */
[----:B------:R-:W-:-:S03]  /*2c40*/  FMNMX.FTZ R29, R61, R28, !PT ;  /* 0x0000001c3d1d7209 */ /* 0x000fc60007810000 */
[----:B------:R-:W4:Y:S01]  /*2c50*/  MUFU.TANH R65, R65 ;  /* 0x0000004100417308 */ /* 0x000f220000002400 */
[----:B---3--:R-:W-:-:S04]  /*2c60*/  FSEL R64, R64, -INF , P6 ;  /* 0xff80000040407808 */ /* 0x008fc80003000000 */
[----:B------:R-:W-:-:S03]  /*2c70*/  FMNMX.FTZ R32, R64, R29, !PT ;  /* 0x0000001d40207209 */ /* 0x000fc60007810000 */
[----:B------:R-:W3:Y:S01]  /*2c80*/  MUFU.TANH R59, R59 ;  /* 0x0000003b003b7308 */ /* 0x000ee20000002400 */
[----:B-1----:R-:W-:Y:S02]  /*2c90*/  FSEL R28, R58, -INF , P4 ;  /* 0xff8000003a1c7808 */ /* 0x002fe40002000000 */
[----:B------:R-:W-:-:S04]  /*2ca0*/  ISETP.GT.AND P4, PT, R38, 0x58, PT ;  /* 0x000000582600780c */ /* 0x000fc80003f84270 */
        /* <DEDUP_REMOVED lines=21> */
[----:B------:R-:W-:-:S05]  /*2e00*/  ISETP.GT.AND P6, PT, R38, 0x68, PT ;  /* 0x000000682600780c */ /* 0x000fca0003fc4270 */
[----:B------:R-:W1:Y:S01]  /*2e10*/  MUFU.TANH R76, R76 ;  /* 0x0000004c004c7308 */ /* 0x000e620000002400 */
[----:B----4-:R-:W-:-:S04]  /*2e20*/  FSEL R73, R73, -INF , P1 ;  /* 0xff80000049497808 */ /* 0x010fc80000800000 */
[----:B------:R-:W-:-:S03]  /*2e30*/  FMNMX.FTZ R37, R73, R36, !PT ;  /* 0x0000002449257209 */ /* 0x000fc60007810000 */
[----:B------:R-:W4:Y:S01]  /*2e40*/  MUFU.TANH R77, R77 ;  /* 0x0000004d004d7308 */ /* 0x000f220000002400 */
[----:B---3--:R-:W-:Y:S02]  /*2e50*/  FSEL R33, R67, -INF , P5 ;  /* 0xff80000043217808 */ /* 0x008fe40002800000 */
[----:B------:R-:W-:-:S05]  /*2e60*/  ISETP.GT.AND P5, PT, R38, 0x69, PT ;  /* 0x000000692600780c */ /* 0x000fca0003fa4270 */
[----:B------:R-:W3:Y:S01]  /*2e70*/  MUFU.TANH R80, R80 ;  /* 0x0000005000507308 */ /* 0x000ee20000002400 */
[----:B-1----:R-:W-:-:S04]  /*2e80*/  FSEL R76, R76, -INF , P6 ;  /* 0xff8000004c4c7808 */ /* 0x002fc80003000000 */
[----:B------:R-:W-:-:S03]  /*2e90*/  FMNMX.FTZ R36, R76, R37, !PT ;  /* 0x000000254c247209 */ /* 0x000fc60007810000 */
[----:B------:R-:W1:Y:S01]  /*2ea0*/  MUFU.TANH R74, R74 ;  /* 0x0000004a004a7308 */ /* 0x000e620000002400 */
[----:B----4-:R-:W-:-:S04]  /*2eb0*/  FSEL R77, R77, -INF , P5 ;  /* 0xff8000004d4d7808 */ /* 0x010fc80002800000 */
        /* <DEDUP_REMOVED lines=20> */
[----:B---3--:R-:W-:Y:S01]  /*3000*/  FSEL R78, R78, -INF , P6 ;  /* 0xff8000004e4e7808 */ /* 0x008fe20003000000 */
[----:B------:R-:W3:Y:S06]  /*3010*/  SHFL.BFLY PT, R41, R38, 0x2, 0x1f ;  /* 0x0c401f0026297f89 */ /* 0x000eec00000e0000 */
[----:B------:R-:W5:Y:S01]  /*3020*/  MUFU.TANH R83, R83 ;  /* 0x0000005300537308 */ /* 0x000f620000002400 */
[----:B-1----:R-:W-:-:S07]  /*3030*/  FSEL R79, R79, -INF , P5 ;  /* 0xff8000004f4f7808 */ /* 0x002fce0002800000 */
[----:B------:R-:W1:Y:S01]  /*3040*/  MUFU.TANH R86, R86 ;  /* 0x0000005600567308 */ /* 0x000e620000002400 */
[----:B----4-:R-:W-:-:S07]  /*3050*/  FSEL R82, R82, -INF , P4 ;  /* 0xff80000052527808 */ /* 0x010fce0002000000 */
[----:B------:R-:W4:Y:S01]  /*3060*/  MUFU.TANH R87, R87 ;  /* 0x0000005700577308 */ /* 0x000f220000002400 */
[----:B-----5:R-:W-:Y:S02]  /*3070*/  FSEL R83, R83, -INF , P3 ;  /* 0xff80000053537808 */ /* 0x020fe40001800000 */
[----:B---3--:R-:W-:-:S05]  /*3080*/  FMNMX.FTZ R41, R38, R41, !PT ;  /* 0x0000002926297209 */ /* 0x008fca0007810000 */
[----:B------:R-:W3:Y:S01]  /*3090*/  SHFL.BFLY PT, R182, R41, 0x1, 0x1f ;  /* 0x0c201f0029b67f89 */ /* 0x000ee200000e0000 */
[----:B-1----:R-:W-:Y:S02]  /*30a0*/  FSEL R86, R86, -INF , P2 ;  /* 0xff80000056567808 */ /* 0x002fe40001000000 */
[----:B----4-:R-:W-:Y:S02]  /*30b0*/  FSEL R87, R87, -INF , P1 ;  /* 0xff80000057577808 */ /* 0x010fe40000800000 */
[----:B---3--:R-:W-:Y:S02]  /*30c0*/  FMNMX.FTZ R182, R41, R182, !PT ;  /* 0x000000b629b67209 */ /* 0x008fe40007810000 */
[----:B------:R-:W-:Y:S02]  /*30d0*/  FMNMX.FTZ R41, R4, R5, !PT ;  /* 0x0000000504297209 */ /* 0x000fe40007810000 */
        /* <DEDUP_REMOVED lines=15> */
[----:B------:R1:W-:Y:S01]  /*31d0*/  MUFU.EX2 R41, R46 ;  /* 0x0000002e00297308 */ /* 0x0003e20000000800 */
[----:B------:R-:W-:-:S01]  /*31e0*/  FFMA.FTZ R54, R54, UR10, -R58 ;  /* 0x0000000a36367c23 */ /* 0x000fc2000801083a */
[--C-:B------:R-:W-:Y:S01]  /*31f0*/  FFMA.FTZ R62, R62, UR10, -R58.reuse ;  /* 0x0000000a3e3e7c23 */ /* 0x100fe2000801083a */
[----:B------:R-:W-:Y:S01]  /*3200*/  FMNMX.FTZ R40, R12, R43, !PT ;  /* 0x0000002b0c287209 */ /* 0x000fe20007810000 */
[--C-:B------:R-:W-:Y:S01]  /*3210*/  FFMA.FTZ R156, R63, UR10, -R58.reuse ;  /* 0x0000000a3f9c7c23 */ /* 0x100fe2000801083a */
[----:B------:R-:W-:-:S01]  /*3220*/  FFMA.FTZ R70, R70, UR10, -R58 ;  /* 0x0000000a46467c23 */ /* 0x000fc2000801083a */
[--C-:B------:R-:W-:Y:S01]  /*3230*/  FFMA.FTZ R71, R71, UR10, -R58.reuse ;  /* 0x0000000a47477c23 */ /* 0x100fe2000801083a */
[----:B------:R-:W-:Y:S01]  /*3240*/  FMNMX.FTZ R45, R13, R40, !PT ;  /* 0x000000280d2d7209 */ /* 0x000fe20007810000 */
[--C-:B------:R-:W-:Y:S01]  /*3250*/  FFMA.FTZ R40, R55, UR10, -R58.reuse ;  /* 0x0000000a37287c23 */ /* 0x100fe2000801083a */
[----:B------:R-:W-:Y:S01]  /*3260*/  MUFU.EX2 R152, R152 ;  /* 0x0000009800987308 */ /* 0x000fe20000000800 */
[----:B------:R-:W-:-:S01]  /*3270*/  FFMA.FTZ R49, R49, UR10, -R58 ;  /* 0x0000000a31317c23 */ /* 0x000fc2000801083a */
[----:B------:R-:W-:Y:S01]  /*3280*/  FMNMX.FTZ R42, R14, R45, !PT ;  /* 0x0000002d0e2a7209 */ /* 0x000fe20007810000 */
[----:B------:R-:W-:-:S01]  /*3290*/  FFMA.FTZ R53, R53, UR10, -R58 ;  /* 0x0000000a35357c23 */ /* 0x000fc2000801083a */
[--C-:B------:R-:W-:Y:S01]  /*32a0*/  FFMA.FTZ R160, R56, UR10, -R58.reuse ;  /* 0x0000000a38a07c23 */ /* 0x100fe2000801083a */
[----:B------:R-:W-:-:S01]  /*32b0*/  FFMA.FTZ R63, R61, UR10, -R58 ;  /* 0x0000000a3d3f7c23 */ /* 0x000fc2000801083a */
[----:B------:R-:W-:Y:S01]  /*32c0*/  FMNMX.FTZ R45, R15, R42, !PT ;  /* 0x0000002a0f2d7209 */ /* 0x000fe20007810000 */
[----:B------:R-:W-:-:S01]  /*32d0*/  FFMA.FTZ R162, R64, UR10, -R58 ;  /* 0x0000000a40a27c23 */ /* 0x000fc2000801083a */
[----:B------:R-:W3:Y:S01]  /*32e0*/  MUFU.EX2 R39, R39 ;  /* 0x0000002700277308 */ /* 0x000ee20000000800 */
[----:B------:R-:W-:-:S01]  /*32f0*/  FFMA.FTZ R57, R65, UR10, -R58 ;  /* 0x0000000a41397c23 */ /* 0x000fc2000801083a */
[----:B------:R-:W-:Y:S01]  /*3300*/  FMNMX.FTZ R42, R20, R45, !PT ;  /* 0x0000002d142a7209 */ /* 0x000fe20007810000 */
[----:B------:R-:W-:-:S01]  /*3310*/  FFMA.FTZ R68, R68, UR10, -R58 ;  /* 0x0000000a44447c23 */ /* 0x000fc2000801083a */
[--C-:B------:R-:W-:Y:S01]  /*3320*/  FFMA.FTZ R69, R69, UR10, -R58.reuse ;  /* 0x0000000a45457c23 */ /* 0x100fe2000801083a */
[----:B------:R-:W-:-:S01]  /*3330*/  FFMA.FTZ R164, R72, UR10, -R58 ;  /* 0x0000000a48a47c23 */ /* 0x000fc2000801083a */
[----:B------:R-:W-:Y:S01]  /*3340*/  FMNMX.FTZ R47, R21, R42, !PT ;  /* 0x0000002a152f7209 */ /* 0x000fe20007810000 */
[----:B------:R-:W-:-:S01]  /*3350*/  FFMA.FTZ R76, R76, UR10, -R58 ;  /* 0x0000000a4c4c7c23 */ /* 0x000fc2000801083a */
[----:B------:R-:W4:Y:S01]  /*3360*/  MUFU.EX2 R38, R38 ;  /* 0x0000002600267308 */ /* 0x000f220000000800 */
[----:B------:R-:W-:-:S01]  /*3370*/  FFMA.FTZ R77, R77, UR10, -R58 ;  /* 0x0000000a4d4d7c23 */ /* 0x000fc2000801083a */
[----:B------:R-:W-:Y:S01]  /*3380*/  FMNMX.FTZ R42, R24, R47, !PT ;  /* 0x0000002f182a7209 */ /* 0x000fe20007810000 */
[----:B------:R-:W-:-:S01]  /*3390*/  FFMA.FTZ R166, R80, UR10, -R58 ;  /* 0x0000000a50a67c23 */ /* 0x000fc2000801083a */
[----:B------:R-:W-:-:S02]  /*33a0*/  FFMA.FTZ R61, R81, UR10, -R58 ;  /* 0x0000000a513d7c23 */ /* 0x000fc4000801083a */
[----:B------:R-:W-:Y:S02]  /*33b0*/  FMNMX.FTZ R47, R25, R42, !PT ;  /* 0x0000002a192f7209 */ /* 0x000fe40007810000 */
[----:B------:R-:W5:Y:S02]  /*33c0*/  MUFU.EX2 R154, R154 ;  /* 0x0000009a009a7308 */ /* 0x000f640000000800 */
[----:B------:R-:W-:-:S04]  /*33d0*/  FMNMX.FTZ R42, R26, R47, !PT ;  /* 0x0000002f1a2a7209 */ /* 0x000fc80007810000 */
[----:B------:R-:W-:Y:S01]  /*33e0*/  FMNMX.FTZ R51, R27, R42, !PT ;  /* 0x0000002a1b337209 */ /* 0x000fe20007810000 */
[----:B------:R-:W-:-:S01]  /*33f0*/  FFMA.FTZ R42, R44, UR10, -R58 ;  /* 0x0000000a2c2a7c23 */ /* 0x000fc2000801083a */
[----:B------:R-:W-:Y:S02]  /*3400*/  MUFU.EX2 R43, R54 ;  /* 0x00000036002b7308 */ /* 0x000fe40000000800 */
[----:B------:R-:W-:-:S04]  /*3410*/  FMNMX.FTZ R44, R28, R51, !PT ;  /* 0x000000331c2c7209 */ /* 0x000fc80007810000 */
[----:B------:R-:W-:Y:S02]  /*3420*/  FMNMX.FTZ R51, R29, R44, !PT ;  /* 0x0000002c1d337209 */ /* 0x000fe40007810000 */
        /* <DEDUP_REMOVED lines=8> */
[----:B------:R-:W-:Y:S01]  /*34b0*/  FMNMX.FTZ R55, R35, R44, !PT ;  /* 0x0000002c23377209 */ /* 0x000fe20007810000 */
[----:B------:R-:W-:-:S01]  /*34c0*/  FFMA.FTZ R44, R52, UR10, -R58 ;  /* 0x0000000a342c7c23 */ /* 0x000fc2000801083a */
[----:B------:R-:W-:Y:S02]  /*34d0*/  MUFU.EX2 R47, R70 ;  /* 0x00000046002f7308 */ /* 0x000fe40000000800 */
[----:B-1----:R-:W-:-:S04]  /*34e0*/  FMNMX.FTZ R46, R36, R55, !PT ;  /* 0x00000037242e7209 */ /* 0x002fc80007810000 */
        /* <DEDUP_REMOVED lines=11> */
[----:B------:R1:W-:Y:S03]  /*35a0*/  MUFU.EX2 R55, R50 ;  /* 0x0000003200377308 */ /* 0x0003e60000000800 */
[----:B------:R-:W1:Y:S05]  /*35b0*/  SHFL.BFLY PT, R59, R48, 0x2, 0x1f ;  /* 0x0c401f00303b7f89 */ /* 0x000e6a00000e0000 */
[----:B------:R-:W-:Y:S08]  /*35c0*/  MUFU.EX2 R49, R49 ;  /* 0x0000003100317308 */ /* 0x000ff00000000800 */
[----:B------:R-:W-:Y:S08]  /*35d0*/  MUFU.EX2 R44, R44 ;  /* 0x0000002c002c7308 */ /* 0x000ff00000000800 */
[----:B------:R-:W-:Y:S01]  /*35e0*/  MUFU.EX2 R53, R53 ;  /* 0x0000003500357308 */ /* 0x000fe20000000800 */
[----:B-1----:R-:W-:Y:S01]  /*35f0*/  FMNMX.FTZ R50, R48, R59, !PT ;  /* 0x0000003b30327209 */ /* 0x002fe20007810000 */
[----:B------:R-:W-:-:S02]  /*3600*/  IMAD.U32 R48, RZ, RZ, UR10 ;  /* 0x0000000aff307e24 */ /* 0x000fc4000f8e00ff */
[----:B------:R-:W-:-:S02]  /*3610*/  FFMA.FTZ R59, R73, UR10, -R58 ;  /* 0x0000000a493b7c23 */ /* 0x000fc4000801083a */
[----:B------:R-:W1:Y:S02]  /*3620*/  SHFL.BFLY PT, R171, R50, 0x1, 0x1f ;  /* 0x0c201f0032ab7f89 */ /* 0x000e6400000e0000 */
[----:B------:R-:W-:Y:S08]  /*3630*/  MUFU.EX2 R160, R160 ;  /* 0x000000a000a07308 */ /* 0x000ff00000000800 */
[----:B------:R-:W-:Y:S08]  /*3640*/  MUFU.EX2 R46, R46 ;  /* 0x0000002e002e7308 */ /* 0x000ff00000000800 */
[----:B------:R-:W-:Y:S01]  /*3650*/  MUFU.EX2 R63, R63 ;  /* 0x0000003f003f7308 */ /* 0x000fe20000000800 */
[----:B-1----:R-:W-:-:S07]  /*3660*/  FMNMX.FTZ R171, R50, R171, !PT ;  /* 0x000000ab32ab7209 */ /* 0x002fce0007810000 */
        /* <DEDUP_REMOVED lines=15> */
[----:B---3--:R-:W-:Y:S01]  /*3760*/  FADD.FTZ R5, R152, R39 ;  /* 0x0000002798057221 */ /* 0x008fe20000010000 */
[----:B------:R-:W-:-:S01]  /*3770*/  FFMA.FTZ R13, R13, UR10, -R52 ;  /* 0x0000000a0d0d7c23 */ /* 0x000fc20008010834 */
[--C-:B------:R-:W-:Y:S01]  /*3780*/  FFMA.FTZ R14, R14, UR10, -R52.reuse ;  /* 0x0000000a0e0e7c23 */ /* 0x100fe20008010834 */
[----:B------:R-:W-:-:S01]  /*3790*/  FFMA.FTZ R15, R15, UR10, -R52 ;  /* 0x0000000a0f0f7c23 */ /* 0x000fc20008010834 */
[----:B----4-:R-:W-:Y:S01]  /*37a0*/  FADD.FTZ R4, R38, R5 ;  /* 0x0000000526047221 */ /* 0x010fe20000010000 */
[----:B------:R-:W-:-:S01]  /*37b0*/  FFMA.FTZ R20, R20, UR10, -R52 ;  /* 0x0000000a14147c23 */ /* 0x000fc20008010834 */
[----:B------:R-:W1:Y:S01]  /*37c0*/  MUFU.EX2 R48, R48 ;  /* 0x0000003000307308 */ /* 0x000e620000000800 */
[----:B------:R-:W-:-:S01]  /*37d0*/  FFMA.FTZ R21, R21, UR10, -R52 ;  /* 0x0000000a15157c23 */ /* 0x000fc20008010834 */
[----:B------:R-:W-:Y:S01]  /*37e0*/  FADD.FTZ R5, R41, R4 ;  /* 0x0000000429057221 */ /* 0x000fe20000010000 */
[----:B------:R-:W-:-:S01]  /*37f0*/  FFMA.FTZ R24, R24, UR10, -R52 ;  /* 0x0000000a18187c23 */ /* 0x000fc20008010834 */
[--C-:B------:R-:W-:Y:S01]  /*3800*/  FFMA.FTZ R25, R25, UR10, -R52.reuse ;  /* 0x0000000a19197c23 */ /* 0x100fe20008010834 */
[----:B------:R-:W-:-:S01]  /*3810*/  FFMA.FTZ R26, R26, UR10, -R52 ;  /* 0x0000000a1a1a7c23 */ /* 0x000fc20008010834 */
[----:B-----5:R-:W-:Y:S01]  /*3820*/  FADD.FTZ R4, R154, R5 ;  /* 0x000000059a047221 */ /* 0x020fe20000010000 */
[----:B------:R-:W-:-:S01]  /*3830*/  FFMA.FTZ R27, R27, UR10, -R52 ;  /* 0x0000000a1b1b7c23 */ /* 0x000fc20008010834 */
[----:B------:R-:W3:Y:S01]  /*3840*/  MUFU.EX2 R8, R8 ;  /* 0x0000000800087308 */ /* 0x000ee20000000800 */
[----:B------:R-:W-:-:S01]  /*3850*/  FFMA.FTZ R28, R28, UR10, -R52 ;  /* 0x0000000a1c1c7c23 */ /* 0x000fc20008010834 */
[--C-:B------:R-:W-:Y:S01]  /*3860*/  FFMA.FTZ R29, R29, UR10, -R52.reuse ;  /* 0x0000000a1d1d7c23 */ /* 0x100fe20008010834 */
[----:B------:R-:W-:-:S01]  /*3870*/  FFMA.FTZ R30, R30, UR10, -R52 ;  /* 0x0000000a1e1e7c23 */ /* 0x000fc20008010834 */
[--C-:B------:R-:W-:Y:S01]  /*3880*/  FFMA.FTZ R31, R31, UR10, -R52.reuse ;  /* 0x0000000a1f1f7c23 */ /* 0x100fe20008010834 */
[----:B------:R-:W-:-:S01]  /*3890*/  FFMA.FTZ R32, R32, UR10, -R52 ;  /* 0x0000000a20207c23 */ /* 0x000fc20008010834 */
[--C-:B------:R-:W-:Y:S01]  /*38a0*/  FFMA.FTZ R33, R33, UR10, -R52.reuse ;  /* 0x0000000a21217c23 */ /* 0x100fe20008010834 */
[----:B------:R-:W-:-:S01]  /*38b0*/  FFMA.FTZ R34, R34, UR10, -R52 ;  /* 0x0000000a22227c23 */ /* 0x000fc20008010834 */
[----:B------:R-:W4:Y:S01]  /*38c0*/  MUFU.EX2 R9, R9 ;  /* 0x0000000900097308 */ /* 0x000f220000000800 */
[----:B------:R-:W-:-:S01]  /*38d0*/  FFMA.FTZ R35, R35, UR10, -R52 ;  /* 0x0000000a23237c23 */ /* 0x000fc20008010834 */
[--C-:B------:R-:W-:Y:S01]  /*38e0*/  FFMA.FTZ R36, R36, UR10, -R52.reuse ;  /* 0x0000000a24247c23 */ /* 0x100fe20008010834 */
[----:B------:R-:W-:-:S01]  /*38f0*/  FFMA.FTZ R37, R37, UR10, -R52 ;  /* 0x0000000a25257c23 */ /* 0x000fc20008010834 */
[----:B------:R-:W-:Y:S01]  /*3900*/  F2FP.SATFINITE.E4M3.F32.PACK_AB_MERGE_C R41, R41, R38, RZ ;  /* 0x000000262929723e */ /* 0x000fe200048070ff */
[----:B------:R-:W-:-:S01]  /*3910*/  FFMA.FTZ R78, R78, UR10, -R52 ;  /* 0x0000000a4e4e7c23 */ /* 0x000fc20008010834 */
[--C-:B------:R-:W-:Y:S01]  /*3920*/  FFMA.FTZ R79, R79, UR10, -R52.reuse ;  /* 0x0000000a4f4f7c23 */ /* 0x100fe20008010834 */
[----:B------:R-:W-:-:S01]  /*3930*/  FFMA.FTZ R82, R82, UR10, -R52 ;  /* 0x0000000a52527c23 */ /* 0x000fc20008010834 */
[----:B------:R-:W5:Y:S01]  /*3940*/  MUFU.EX2 R155, R155 ;  /* 0x0000009b009b7308 */ /* 0x000f620000000800 */
[----:B------:R-:W-:-:S01]  /*3950*/  FFMA.FTZ R83, R83, UR10, -R52 ;  /* 0x0000000a53537c23 */ /* 0x000fc20008010834 */
[--C-:B------:R-:W-:Y:S01]  /*3960*/  FFMA.FTZ R86, R86, UR10, -R52.reuse ;  /* 0x0000000a56567c23 */ /* 0x100fe20008010834 */
[----:B------:R-:W-:-:S01]  /*3970*/  FFMA.FTZ R52, R87, UR10, -R52 ;  /* 0x0000000a57347c23 */ /* 0x000fc20008010834 */
[----:B------:R-:W-:-:S04]  /*3980*/  F2FP.SATFINITE.E4M3.F32.PACK_AB_MERGE_C R152, R39, R152, R41 ;  /* 0x000000982798723e */ /* 0x000fc80004807029 */
[----:B------:R1:W0:Y:S08]  /*3990*/  MUFU.EX2 R10, R11 ;  /* 0x0000000b000a7308 */ /* 0x0002300000000800 */
[----:B------:R-:W2:Y:S01]  /*39a0*/  MUFU.EX2 R12, R12 ;  /* 0x0000000c000c7308 */ /* 0x000ea20000000800 */
[----:B-1----:R-:W-:-:S04]  /*39b0*/  FADD.FTZ R11, R153, R48 ;  /* 0x00000030990b7221 */ /* 0x002fc80000010000 */
[----:B---3--:R-:W-:Y:S01]  /*39c0*/  FADD.FTZ R54, R8, R11 ;  /* 0x0000000b08367221 */ /* 0x008fe20000010000 */
[----:B------:R-:W-:-:S02]  /*39d0*/  FADD.FTZ R11, R43, R4 ;  /* 0x000000042b0b7221 */ /* 0x000fc40000010000 */
[----:B------:R-:W1:Y:S01]  /*39e0*/  MUFU.EX2 R13, R13 ;  /* 0x0000000d000d7308 */ /* 0x000e620000000800 */
[----:B----4-:R-:W-:-:S01]  /*39f0*/  FADD.FTZ R54, R9, R54 ;  /* 0x0000003609367221 */ /* 0x010fc20000010000 */
[----:B------:R-:W-:Y:S01]  /*3a00*/  FADD.FTZ R4, R40, R11 ;  /* 0x0000000b28047221 */ /* 0x000fe20000010000 */
[----:B------:R-:W-:Y:S02]  /*3a10*/  F2FP.SATFINITE.E4M3.F32.PACK_AB_MERGE_C R40, R45, R40, RZ ;  /* 0x000000282d28723e */ /* 0x000fe400048070ff */
[----:B-----5:R-:W-:Y:S02]  /*3a20*/  FADD.FTZ R5, R155, R54 ;  /* 0x000000369b057221 */ /* 0x020fe40000010000 */
[----:B------:R-:W-:Y:S01]  /*3a30*/  F2FP.SATFINITE.E4M3.F32.PACK_AB_MERGE_C R154, R43, R154, R40 ;  /* 0x0000009a2b9a723e */ /* 0x000fe20004807028 */
[----:B------:R-:W3:Y:S01]  /*3a40*/  MUFU.EX2 R14, R14 ;  /* 0x0000000e000e7308 */ /* 0x000ee20000000800 */
[----:B0-----:R-:W-:-:S04]  /*3a50*/  FADD.FTZ R5, R10, R5 ;  /* 0x000000050a057221 */ /* 0x001fc80000010000 */
[----:B--2---:R-:W-:Y:S01]  /*3a60*/  FADD.FTZ R54, R12, R5 ;  /* 0x000000050c367221 */ /* 0x004fe20000010000 */
[----:B------:R-:W-:-:S02]  /*3a70*/  FADD.FTZ R5, R45, R4 ;  /* 0x000000042d057221 */ /* 0x000fc40000010000 */
[----:B------:R-:W0:Y:S01]  /*3a80*/  MUFU.EX2 R15, R15 ;  /* 0x0000000f000f7308 */ /* 0x000e220000000800 */
[----:B-1----:R-:W-:-:S01]  /*3a90*/  FADD.FTZ R11, R13, R54 ;  /* 0x000000360d0b7221 */ /* 0x002fc20000010000 */
[----:B------:R-:W-:Y:S01]  /*3aa0*/  FADD.FTZ R4, R156, R5 ;  /* 0x000000059c047221 */ /* 0x000fe20000010000 */
[----:B------:R-:W-:-:S03]  /*3ab0*/  F2FP.SATFINITE.E4M3.F32.PACK_AB_MERGE_C R12, R13, R12, RZ ;  /* 0x0000000c0d0c723e */ /* 0x000fc600048070ff */
[----:B------:R-:W-:Y:S01]  /*3ac0*/  FADD.FTZ R5, R47, R4 ;  /* 0x000000042f057221 */ /* 0x000fe20000010000 */
[----:B------:R-:W-:Y:S01]  /*3ad0*/  F2FP.SATFINITE.E4M3.F32.PACK_AB_MERGE_C R155, R10, R155, R12 ;  /* 0x0000009b0a9b723e */ /* 0x000fe2000480700c */
[----:B------:R-:W1:Y:S01]  /*3ae0*/  MUFU.EX2 R20, R20 ;  /* 0x0000001400147308 */ /* 0x000e620000000800 */
[----:B---3--:R-:W-:-:S01]  /*3af0*/  FADD.FTZ R54, R14, R11 ;  /* 0x0000000b0e367221 */ /* 0x008fc20000010000 */
[----:B------:R-:W-:Y:S01]  /*3b00*/  FADD.FTZ R4, R42, R5 ;  /* 0x000000052a047221 */ /* 0x000fe20000010000 */
[----:B------:R-:W-:-:S03]  /*3b10*/  F2FP.SATFINITE.E4M3.F32.PACK_AB_MERGE_C R42, R51, R42, RZ ;  /* 0x0000002a332a723e */ /* 0x000fc600048070ff */
[----:B------:R-:W-:Y:S01]  /*3b20*/  FADD.FTZ R5, R51, R4 ;  /* 0x0000000433057221 */ /* 0x000fe20000010000 */
[----:B------:R-:W-:Y:S01]  /*3b30*/  F2FP.SATFINITE.E4M3.F32.PACK_AB_MERGE_C R156, R47, R156, R42 ;  /* 0x0000009c2f9c723e */ /* 0x000fe2000480702a */
[----:B------:R-:W2:Y:S01]  /*3b40*/  MUFU.EX2 R21, R21 ;  /* 0x0000001500157308 */ /* 0x000ea20000000800 */
[----:B0-----:R-:W-:-:S01]  /*3b50*/  FADD.FTZ R11, R15, R54 ;  /* 0x000000360f0b7221 */ /* 0x001fc20000010000 */
[----:B------:R-:W-:-:S04]  /*3b60*/  FADD.FTZ R4, R158, R5 ;  /* 0x000000059e047221 */ /* 0x000fc80000010000 */
[----:B------:R-:W-:Y:S02]  /*3b70*/  FADD.FTZ R5, R49, R4 ;  /* 0x0000000431057221 */ /* 0x000fe40000010000 */
[----:B------:R-:W0:Y:S01]  /*3b80*/  MUFU.EX2 R24, R24 ;  /* 0x0000001800187308 */ /* 0x000e220000000800 */
[----:B-1----:R-:W-:-:S01]  /*3b90*/  FADD.FTZ R54, R20, R11 ;  /* 0x0000000b14367221 */ /* 0x002fc20000010000 */
[----:B------:R-:W-:Y:S01]  /*3ba0*/  FADD.FTZ R4, R44, R5 ;  /* 0x000000052c047221 */ /* 0x000fe20000010000 */
[----:B------:R-:W-:-:S03]  /*3bb0*/  F2FP.SATFINITE.E4M3.F32.PACK_AB_MERGE_C R44, R53, R44, RZ ;  /* 0x0000002c352c723e */ /* 0x000fc600048070ff */
[----:B------:R-:W-:Y:S01]  /*3bc0*/  FADD.FTZ R5, R53, R4 ;  /* 0x0000000435057221 */ /* 0x000fe20000010000 */
[----:B------:R-:W-:Y:S01]  /*3bd0*/  F2FP.SATFINITE.E4M3.F32.PACK_AB_MERGE_C R158, R49, R158, R44 ;  /* 0x0000009e319e723e */ /* 0x000fe2000480702c */
[----:B------:R-:W1:Y:S01]  /*3be0*/  MUFU.EX2 R25, R25 ;  /* 0x0000001900197308 */ /* 0x000e620000000800 */
[----:B--2---:R-:W-:-:S01]  /*3bf0*/  FADD.FTZ R11, R21, R54 ;  /* 0x00000036150b7221 */ /* 0x004fc20000010000 */
[----:B------:R-:W-:Y:S01]  /*3c00*/  FADD.FTZ R4, R160, R5 ;  /* 0x00000005a0047221 */ /* 0x000fe20000010000 */
[----:B------:R-:W-:-:S03]  /*3c10*/  F2FP.SATFINITE.E4M3.F32.PACK_AB_MERGE_C R20, R21, R20, RZ ;  /* 0x000000141514723e */ /* 0x000fc600048070ff */
[----:B------:R-:W-:Y:S01]  /*3c20*/  FADD.FTZ R5, R55, R4 ;  /* 0x0000000437057221 */ /* 0x000fe20000010000 */
[----:B------:R-:W-:Y:S01]  /*3c30*/  F2FP.SATFINITE.E4M3.F32.PACK_AB_MERGE_C R157, R15, R14, R20 ;  /* 0x0000000e0f9d723e */ /* 0x000fe20004807014 */
[----:B------:R-:W2:Y:S01]  /*3c40*/  MUFU.EX2 R26, R26 ;  /* 0x0000001a001a7308 */ /* 0x000ea20000000800 */
[----:B0-----:R-:W-:-:S01]  /*3c50*/  FADD.FTZ R54, R24, R11 ;  /* 0x0000000b18367221 */ /* 0x001fc20000010000 */
[----:B------:R-:W-:Y:S01]  /*3c60*/  FADD.FTZ R4, R46, R5 ;  /* 0x000000052e047221 */ /* 0x000fe20000010000 */
[----:B------:R-:W-:-:S03]  /*3c70*/  F2FP.SATFINITE.E4M3.F32.PACK_AB_MERGE_C R46, R63, R46, RZ ;  /* 0x0000002e3f2e723e */ /* 0x000fc600048070ff */
[----:B------:R-:W-:Y:S01]  /*3c80*/  FADD.FTZ R5, R63, R4 ;  /* 0x000000043f057221 */ /* 0x000fe20000010000 */
[----:B------:R-:W-:Y:S01]  /*3c90*/  F2FP.SATFINITE.E4M3.F32.PACK_AB_MERGE_C R160, R55, R160, R46 ;  /* 0x000000a037a0723e */ /* 0x000fe2000480702e */
[----:B------:R-:W0:Y:S01]  /*3ca0*/  MUFU.EX2 R27, R27 ;  /* 0x0000001b001b7308 */ /* 0x000e220000000800 */
[----:B-1----:R-:W-:-:S01]  /*3cb0*/  FADD.FTZ R11, R25, R54 ;  /* 0x00000036190b7221 */ /* 0x002fc20000010000 */
[----:B------:R-:W-:-:S04]  /*3cc0*/  FADD.FTZ R4, R162, R5 ;  /* 0x00000005a2047221 */ /* 0x000fc80000010000 */
[----:B------:R-:W-:Y:S02]  /*3cd0*/  FADD.FTZ R5, R57, R4 ;  /* 0x0000000439057221 */ /* 0x000fe40000010000 */
[----:B------:R-:W1:Y:S01]  /*3ce0*/  MUFU.EX2 R28, R28 ;  /* 0x0000001c001c7308 */ /* 0x000e620000000800 */
[----:B--2---:R-:W-:-:S07]  /*3cf0*/  FADD.FTZ R54, R26, R11 ;  /* 0x0000000b1a367221 */ /* 0x004fce0000010000 */
[----:B------:R-:W2:Y:S01]  /*3d00*/  MUFU.EX2 R29, R29 ;  /* 0x0000001d001d7308 */ /* 0x000ea20000000800 */
[----:B0-----:R-:W-:-:S01]  /*3d10*/  FADD.FTZ R11, R27, R54 ;  /* 0x000000361b0b7221 */ /* 0x001fc20000010000 */
[----:B------:R-:W-:-:S04]  /*3d20*/  F2FP.SATFINITE.E4M3.F32.PACK_AB_MERGE_C R26, R27, R26, RZ ;  /* 0x0000001a1b1a723e */ /* 0x000fc800048070ff */
        /* <DEDUP_REMOVED lines=25> */
[----:B------:R-:W-:Y:S02]  /*3ec0*/  F2FP.SATFINITE.E4M3.F32.PACK_AB_MERGE_C R38, R9, R8, RZ ;  /* 0x000000080926723e */ /* 0x000fe400048070ff */
[----:B------:R-:W-:Y:S02]  /*3ed0*/  F2FP.SATFINITE.E4M3.F32.PACK_AB_MERGE_C R34, R35, R34, RZ ;  /* 0x000000222322723e */ /* 0x000fe400048070ff */
[----:B------:R-:W-:Y:S02]  /*3ee0*/  F2FP.SATFINITE.E4M3.F32.PACK_AB_MERGE_C R153, R48, R153, R38 ;  /* 0x000000993099723e */ /* 0x000fe40004807026 */
[----:B------:R-:W1:Y:S01]  /*3ef0*/  MUFU.EX2 R59, R59 ;  /* 0x0000003b003b7308 */ /* 0x000e620000000800 */
[----:B--2---:R-:W-:-:S01]  /*3f00*/  FADD.FTZ R4, R164, R5 ;  /* 0x00000005a4047221 */ /* 0x004fc20000010000 */
[----:B------:R-:W-:-:S06]  /*3f10*/  F2FP.SATFINITE.E4M3.F32.PACK_AB_MERGE_C R163, R33, R32, R34 ;  /* 0x0000002021a3723e */ /* 0x000fcc0004807022 */
        /* <DEDUP_REMOVED lines=11> */
[C---:B--2---:R-:W-:Y:S01]  /*3fd0*/  F2FP.SATFINITE.E4M3.F32.PACK_AB_MERGE_C R76, R77.reuse, R76, RZ ;  /* 0x0000004c4d4c723e */ /* 0x044fe200048070ff */
[----:B------:R-:W-:-:S03]  /*3fe0*/  FADD.FTZ R77, R77, R4 ;  /* 0x000000044d4d7221 */ /* 0x000fc60000010000 */
[----:B------:R-:W-:-:S03]  /*3ff0*/  F2FP.SATFINITE.E4M3.F32.PACK_AB_MERGE_C R164, R59, R164, R76 ;  /* 0x000000a43ba4723e */ /* 0x000fc6000480704c */
        /* <DEDUP_REMOVED lines=16> */
[C---:B-1----:R-:W-:Y:S01]  /*4100*/  F2FP.SATFINITE.E4M3.F32.PACK_AB_MERGE_C R50, R65.reuse, R50, RZ ;  /* 0x000000324132723e */ /* 0x042fe200048070ff */
[----:B------:R-:W-:-:S03]  /*4110*/  FADD.FTZ R4, R65, R4 ;  /* 0x0000000441047221 */ /* 0x000fc60000010000 */
[----:B------:R-:W-:Y:S02]  /*4120*/  F2FP.SATFINITE.E4M3.F32.PACK_AB_MERGE_C R166, R61, R166, R50 ;  /* 0x000000a63da6723e */ /* 0x000fe40004807032 */
[C---:B--2---:R-:W-:Y:S01]  /*4130*/  F2FP.SATFINITE.E4M3.F32.PACK_AB_MERGE_C R86, R5.reuse, R86, RZ ;  /* 0x000000560556723e */ /* 0x044fe200048070ff */
[----:B------:R-:W-:-:S03]  /*4140*/  FADD.FTZ R5, R5, R8 ;  /* 0x0000000805057221 */ /* 0x000fc60000010000 */
[----:B------:R-:W-:Y:S01]  /*4150*/  F2FP.SATFINITE.E4M3.F32.PACK_AB_MERGE_C R167, R83, R82, R86 ;  /* 0x0000005253a7723e */ /* 0x000fe20004807056 */
[----:B------:R-:W-:Y:S06]  /*4160*/  @!P0 BRA `(.L_x_229) ;  /* 0x0000000000048947 */ /* 0x000fec0003800000 */
[----:B------:R-:W-:Y:S01]  /*4170*/  BPT.TRAP 0x1 ;  /* 0x000000040000795c */ /* 0x000fe20000300000 */
.L_x_229:
[----:B------:R0:W1:Y:S01]  /*4180*/  SYNCS.PHASECHK.TRANS64.TRYWAIT P1, [UR53+0x38850], R7 ;  /* 0x03885007ff0075a7 */ /* 0x0000620008020175 */
[----:B------:R-:W-:Y:S05]  /*4190*/  @!P0 BRA `(.L_x_230) ;  /* 0x0000000000048947 */ /* 0x000fea0003800000 */
[----:B------:R-:W-:Y:S01]  /*41a0*/  BPT.TRAP 0x1 ;  /* 0x000000040000795c */ /* 0x000fe20000300000 */
.L_x_230:
[----:B-1----:R-:W-:Y:S05]  /*41b0*/  @P1 BRA `(.L_x_231) ;  /* 0x0000000000081947 */ /* 0x002fea0003800000 */
[----:B------:R-:W1:Y:S02]  /*41c0*/  SYNCS.PHASECHK.TRANS64.TRYWAIT P1, [UR53+0x38850], R7 ;  /* 0x03885007ff0075a7 */ /* 0x000e640008020175 */
[----:B-1----:R-:W-:Y:S05]  /*41d0*/  @!P1 BRA `(.L_x_232) ;  /* 0x000000dc00e89947 */ /* 0x002fea0003800000 */
.L_x_231:
        /* <DEDUP_REMOVED lines=29> */
[----:B--2---:R-:W-:Y:S05]  /*43b0*/  @!P0 BRA `(.L_x_233) ;  /* 0x0000000000048947 */ /* 0x004fea0003800000 */
[----:B------:R-:W-:Y:S01]  /*43c0*/  BPT.TRAP 0x1 ;  /* 0x000000040000795c */ /* 0x000fe20000300000 */
.L_x_233:
[----:B------:R-:W-:Y:S02]  /*43d0*/  UISETP.GE.AND UP0, UPT, UR48, 0x81, UPT ;  /* 0x000000813000788c */ /* 0x000fe4000bf06270 */
[----:B------:R-:W-:-:S04]  /*43e0*/  UIADD3 UR53, UR53, 0x38860, URZ ;  /* 0x0003886035357890 */ /* 0x000fc8000fffe03f */
[----:B------:R-:W-:Y:S01]  /*43f0*/  PLOP3.LUT P1, PT, PT, PT, UP0, 0x80, 0x0 ;  /* 0x000000000000781c */ /* 0x000fe20003f2f008 */
[----:B------:R-:W-:-:S09]  /*4400*/  UPRMT UR53, UR46, 0x654, UR53 ;  /* 0x000006542e357896 */ /* 0x000fd20008000035 */
[----:B------:R-:W-:Y:S03]  /*4410*/  SYNCS.ARRIVE.TRANS64.RED.A1T0 RZ, [UR53], RZ ;  /* 0x000000ffffff79a7 */ /* 0x000fe60008100435 */
[----:B------:R-:W-:Y:S05]  /*4420*/  @!P1 BRA `(.L_x_234) ;  /* 0x0000002800b49947 */ /* 0x000fea0003800000 */
[----:B------:R-:W-:Y:S01]  /*4430*/  IMAD.MOV.U32 R6, RZ, RZ, R171 ;  /* 0x000000ffff067224 */ /* 0x000fe200078e00ab */
[----:B------:R-:W-:Y:S01]  /*4440*/  UIADD3 UR53, UR47, -0x2, URZ ;  /* 0xfffffffe2f357890 */ /* 0x000fe2000fffe03f */
[----:B01----:R-:W-:Y:S01]  /*4450*/  IMAD.MOV.U32 R7, RZ, RZ, R182 ;  /* 0x000000ffff077224 */ /* 0x003fe200078e00b6 */
[----:B------:R-:W-:-:S10]  /*4460*/  ULDC UR46, c[0x0][0x988] ;  /* 0x00026200002e7ab9 */ /* 0x000fd40000000800 */
.L_x_245:
[----:B------:R-:W-:Y:S01]  /*4470*/  UIADD3 UR36, UR36, 0x1, URZ ;  /* 0x0000000124247890 */ /* 0x000fe2000fffe03f */
[----:B------:R-:W-:Y:S01]  /*4480*/  IMAD.U32 R3, RZ, RZ, UR53 ;  /* 0x00000035ff037e24 */ /* 0x000fe2000f8e00ff */
        /* <DEDUP_REMOVED lines=8> */
.L_x_235:
        /* <DEDUP_REMOVED lines=11> */
.L_x_236:
[----:B-1----:R-:W-:Y:S05]  /*45c0*/  @P2 BRA `(.L_x_237) ;  /* 0x00000000000c2947 */ /* 0x002fea0003800000 */
[----:B0-----:R-:W-:-:S04]  /*45d0*/  IMAD.U32 R3, RZ, RZ, UR54 ;  /* 0x00000036ff037e24 */ /* 0x001fc8000f8e00ff */
[----:B------:R-:W0:Y:S02]  /*45e0*/  SYNCS.PHASECHK.TRANS64.TRYWAIT P2, [UR47+0x38830], R3 ;  /* 0x03883003ff0075a7 */ /* 0x000e24000804016f */
[----:B0-----:R-:W-:Y:S05]  /*45f0*/  @!P2 BRA `(.L_x_238) ;  /* 0x000000d800f8a947 */ /* 0x001fea0003800000 */
.L_x_237:
        /* <DEDUP_REMOVED lines=46> */
.L_x_239:
        /* <DEDUP_REMOVED lines=34> */
[C---:B------:R-:W-:Y:S01]  /*4b00*/  FMUL.FTZ R160, R0.reuse, R170 ;  /* 0x000000aa00a07220 */ /* 0x040fe20000410000 */
[C---:B------:R-:W-:Y:S01]  /*4b10*/  FMUL.FTZ R170, R0.reuse, R180 ;  /* 0x000000b400aa7220 */ /* 0x040fe20000410000 */
[C---:B------:R-:W-:Y:S01]  /*4b20*/  FMUL.FTZ R177, R0.reuse, R187 ;  /* 0x000000bb00b17220 */ /* 0x040fe20000410000 */
[----:B------:R-:W-:Y:S01]  /*4b30*/  FMUL.FTZ R164, R0, R174 ;  /* 0x000000ae00a47220 */ /* 0x000fe20000410000 */
[----:B------:R-:W2:Y:S01]  /*4b40*/  MUFU.TANH R20, R20 ;  /* 0x0000001400147308 */ /* 0x000ea20000002400 */
[----:B---3--:R-:W-:Y:S01]  /*4b50*/  FMNMX.FTZ R182, R12, R181, !PT ;  /* 0x000000b50cb67209 */ /* 0x008fe20007810000 */
        /* <DEDUP_REMOVED lines=19> */
[----:B------:R-:W-:Y:S01]  /*4c90*/  UMOV UR10, UR46 ;  /* 0x0000002e000a7c82 */ /* 0x000fe20008000000 */
[C---:B------:R-:W-:Y:S01]  /*4ca0*/  FMUL.FTZ R191, R0.reuse, R191 ;  /* 0x000000bf00bf7220 */ /* 0x040fe20000410000 */
[C---:B------:R-:W-:Y:S01]  /*4cb0*/  FMUL.FTZ R200, R0.reuse, R203 ;  /* 0x000000cb00c87220 */ /* 0x040fe20000410000 */
[----:B------:R-:W2:Y:S01]  /*4cc0*/  MUFU.TANH R155, R155 ;  /* 0x0000009b009b7308 */ /* 0x000ea20000002400 */
[----:B---3--:R-:W-:Y:S01]  /*4cd0*/  FMNMX.FTZ R185, R21, R182, !PT ;  /* 0x000000b615b97209 */ /* 0x008fe20007810000 */
[C---:B------:R-:W-:Y:S01]  /*4ce0*/  FMUL.FTZ R203, R0.reuse, R210 ;  /* 0x000000d200cb7220 */ /* 0x040fe20000410000 */
[C---:B------:R-:W-:Y:S01]  /*4cf0*/  FMUL.FTZ R194, R0.reuse, R194 ;  /* 0x000000c200c27220 */ /* 0x040fe20000410000 */
[C---:B------:R-:W-:Y:S01]  /*4d00*/  FMUL.FTZ R195, R0.reuse, R195 ;  /* 0x000000c300c37220 */ /* 0x040fe20000410000 */
[----:B------:R-:W-:Y:S01]  /*4d10*/  FMUL.FTZ R204, R0, R211 ;  /* 0x000000d300cc7220 */ /* 0x000fe20000410000 */
[----:B------:R-:W-:-:S02]  /*4d20*/  UIADD3 UR6, UR47, 0x38840, URZ ;  /* 0x000388402f067890 */ /* 0x000fc4000fffe03f */
[----:B------:R-:W3:Y:S01]  /*4d30*/  MUFU.TANH R158, R158 ;  /* 0x0000009e009e7308 */ /* 0x000ee20000002400 */
[----:B-1----:R-:W-:Y:S01]  /*4d40*/  FMNMX.FTZ R182, R154, R185, !PT ;  /* 0x000000b99ab67209 */ /* 0x002fe20007810000 */
[----:B------:R-:W-:-:S06]  /*4d50*/  UPRMT UR6, UR48, 0x654, UR6 ;  /* 0x0000065430067896 */ /* 0x000fcc0008000006 */
[----:B------:R-:W1:Y:S01]  /*4d60*/  MUFU.TANH R159, R159 ;  /* 0x0000009f009f7308 */ /* 0x000e620000002400 */
[----:B--2---:R-:W-:Y:S02]  /*4d70*/  FMNMX.FTZ R185, R155, R182, !PT ;  /* 0x000000b69bb97209 */ /* 0x004fe40007810000 */
[----:B------:R-:W-:Y:S05]  /*4d80*/  SYNCS.ARRIVE.TRANS64.RED.A1T0 RZ, [UR6], RZ ;  /* 0x000000ffffff79a7 */ /* 0x000fea0008100406 */
[----:B------:R-:W2:Y:S01]  /*4d90*/  MUFU.TANH R162, R162 ;  /* 0x000000a200a27308 */ /* 0x000ea20000002400 */
[----:B---3--:R-:W-:Y:S01]  /*4da0*/  FMNMX.FTZ R182, R158, R185, !PT ;  /* 0x000000b99eb67209 */ /* 0x008fe20007810000 */
[----:B------:R-:W-:-:S06]  /*4db0*/  FMUL.FTZ R185, R0, R197 ;  /* 0x000000c500b97220 */ /* 0x000fcc0000410000 */
        /* <DEDUP_REMOVED lines=52> */
[C---:B------:R-:W-:Y:S01]  /*5100*/  FMUL.FTZ R199, R0.reuse, R202 ;  /* 0x000000ca00c77220 */ /* 0x040fe20000410000 */
[----:B------:R-:W-:Y:S01]  /*5110*/  FMUL.FTZ R202, R0, R207 ;  /* 0x000000cf00ca7220 */ /* 0x000fe20000410000 */
[----:B------:R-:W2:Y:S02]  /*5120*/  SHFL.BFLY PT, R201, R182, 0x2, 0x1f ;  /* 0x0c401f00b6c97f89 */ /* 0x000ea400000e0000 */
[----:B------:R-:W4:Y:S08]  /*5130*/  MUFU.TANH R14, R14 ;  /* 0x0000000e000e7308 */ /* 0x000f300000002400 */
[----:B------:R-:W5:Y:S08]  /*5140*/  MUFU.TANH R15, R15 ;  /* 0x0000000f000f7308 */ /* 0x000f700000002400 */
[----:B------:R-:W0:Y:S01]  /*5150*/  MUFU.TANH R152, R152 ;  /* 0x0000009800987308 */ /* 0x000e220000002400 */
[----:B--2---:R-:W-:Y:S01]  /*5160*/  FMNMX.FTZ R208, R182, R201, !PT ;  /* 0x000000c9b6d07209 */ /* 0x004fe20007810000 */
[----:B------:R-:W-:-:S06]  /*5170*/  FMUL.FTZ R201, R0, R206 ;  /* 0x000000ce00c97220 */ /* 0x000fcc0000410000 */
[----:B------:R-:W2:Y:S01]  /*5180*/  MUFU.TANH R153, R153 ;  /* 0x0000009900997308 */ /* 0x000ea20000002400 */
[----:B------:R-:W-:Y:S01]  /*5190*/  FMUL.FTZ R206, R0, R215 ;  /* 0x000000d700ce7220 */ /* 0x000fe20000410000 */
[----:B------:R-:W3:Y:S06]  /*51a0*/  SHFL.BFLY PT, R209, R208, 0x1, 0x1f ;  /* 0x0c201f00d0d17f89 */ /* 0x000eec00000e0000 */
[----:B------:R-:W2:Y:S08]  /*51b0*/  MUFU.TANH R156, R156 ;  /* 0x0000009c009c7308 */ /* 0x000eb00000002400 */
[----:B------:R-:W2:Y:S08]  /*51c0*/  MUFU.TANH R157, R157 ;  /* 0x0000009d009d7308 */ /* 0x000eb00000002400 */
[----:B------:R-:W2:Y:S01]  /*51d0*/  MUFU.TANH R160, R160 ;  /* 0x000000a000a07308 */ /* 0x000ea20000002400 */
[----:B---3--:R-:W-:Y:S01]  /*51e0*/  FMNMX.FTZ R182, R208, R209, !PT ;  /* 0x000000d1d0b67209 */ /* 0x008fe20007810000 */
[----:B------:R-:W-:-:S04]  /*51f0*/  IMAD.U32 R209, RZ, RZ, UR10 ;  /* 0x0000000affd17e24 */ /* 0x000fc8000f8e00ff */
[C---:B------:R-:W-:Y:S02]  /*5200*/  FADD.FTZ R7, -R182.reuse, R7 ;  /* 0x00000007b6077221 */ /* 0x040fe40000010100 */
[----:B------:R-:W3:Y:S02]  /*5210*/  MUFU.TANH R161, R161 ;  /* 0x000000a100a17308 */ /* 0x000ee40000002400 */
[----:B------:R-:W-:Y:S01]  /*5220*/  FMUL.FTZ R207, R7, UR10 ;  /* 0x0000000a07cf7c20 */ /* 0x000fe20008410000 */
[----:B------:R-:W-:-:S04]  /*5230*/  FFMA.FTZ R7, R182, R209, -8 ;  /* 0xc1000000b6077423 */ /* 0x000fc800000100d1 */
[--C-:B------:R-:W-:Y:S01]  /*5240*/  FFMA.FTZ R209, R13, UR10, -R7.reuse ;  /* 0x0000000a0dd17c23 */ /* 0x100fe20008010807 */
[----:B------:R-:W-:-:S01]  /*5250*/  FFMA.FTZ R13, R21, UR10, -R7 ;  /* 0x0000000a150d7c23 */ /* 0x000fc20008010807 */
[----:B------:R-:W-:Y:S01]  /*5260*/  FMNMX.FTZ R21, R11, R6, !PT ;  /* 0x000000060b157209 */ /* 0x000fe20007810000 */
[----:B------:R-:W-:-:S01]  /*5270*/  FFMA.FTZ R208, R12, UR10, -R7 ;  /* 0x0000000a0cd07c23 */ /* 0x000fc20008010807 */
[--C-:B------:R-:W-:Y:S01]  /*5280*/  FFMA.FTZ R12, R20, UR10, -R7.reuse ;  /* 0x0000000a140c7c23 */ /* 0x100fe20008010807 */
[----:B------:R-:W3:Y:S01]  /*5290*/  MUFU.TANH R164, R164 ;  /* 0x000000a400a47308 */ /* 0x000ee20000002400 */
[----:B-1----:R-:W-:Y:S01]  /*52a0*/  FMNMX.FTZ R21, R10, R21, !PT ;  /* 0x000000150a157209 */ /* 0x002fe20007810000 */
[--C-:B------:R-:W-:Y:S01]  /*52b0*/  FFMA.FTZ R212, R159, UR10, -R7.reuse ;  /* 0x0000000a9fd47c23 */ /* 0x100fe20008010807 */
[----:B------:R-:W-:-:S01]  /*52c0*/  FFMA.FTZ R210, R162, UR10, -R7 ;  /* 0x0000000aa2d27c23 */ /* 0x000fc20008010807 */
[--C-:B------:R-:W-:Y:S01]  /*52d0*/  FFMA.FTZ R211, R163, UR10, -R7.reuse ;  /* 0x0000000aa3d37c23 */ /* 0x100fe20008010807 */
[----:B----4-:R-:W-:Y:S01]  /*52e0*/  FMNMX.FTZ R20, R14, R21, !PT ;  /* 0x000000150e147209 */ /* 0x010fe20007810000 */
[--C-:B------:R-:W-:Y:S01]  /*52f0*/  FFMA.FTZ R167, R167, UR10, -R7.reuse ;  /* 0x0000000aa7a77c23 */ /* 0x100fe20008010807 */
[----:B------:R-:W-:-:S01]  /*5300*/  FFMA.FTZ R213, R171, UR10, -R7 ;  /* 0x0000000aabd57c23 */ /* 0x000fc20008010807 */
[----:B------:R-:W1:Y:S01]  /*5310*/  MUFU.TANH R165, R165 ;  /* 0x000000a500a57308 */ /* 0x000e620000002400 */
[----:B-----5:R-:W-:Y:S01]  /*5320*/  FMNMX.FTZ R21, R15, R20, !PT ;  /* 0x000000140f157209 */ /* 0x020fe20007810000 */
[--C-:B------:R-:W-:Y:S01]  /*5330*/  FFMA.FTZ R174, R174, UR10, -R7.reuse ;  /* 0x0000000aaeae7c23 */ /* 0x100fe20008010807 */
[----:B------:R-:W-:-:S01]  /*5340*/  FFMA.FTZ R8, R8, UR10, -R7 ;  /* 0x0000000a08087c23 */ /* 0x000fc20008010807 */
[--C-:B------:R-:W-:Y:S01]  /*5350*/  FFMA.FTZ R215, R179, UR10, -R7.reuse ;  /* 0x0000000ab3d77c23 */ /* 0x100fe20008010807 */
[----:B0-----:R-:W-:Y:S01]  /*5360*/  FMNMX.FTZ R20, R152, R21, !PT ;  /* 0x0000001598147209 */ /* 0x001fe20007810000 */
[--C-:B------:R-:W-:Y:S01]  /*5370*/  FFMA.FTZ R9, R9, UR10, -R7.reuse ;  /* 0x0000000a09097c23 */ /* 0x100fe20008010807 */
[----:B------:R-:W-:-:S01]  /*5380*/  FFMA.FTZ R154, R154, UR10, -R7 ;  /* 0x0000000a9a9a7c23 */ /* 0x000fc20008010807 */
[----:B------:R-:W0:Y:S01]  /*5390*/  MUFU.TANH R168, R168 ;  /* 0x000000a800a87308 */ /* 0x000e220000002400 */
[----:B--2---:R-:W-:Y:S01]  /*53a0*/  FMNMX.FTZ R21, R153, R20, !PT ;  /* 0x0000001499157209 */ /* 0x004fe20007810000 */
[--C-:B------:R-:W-:Y:S01]  /*53b0*/  FFMA.FTZ R20, R158, UR10, -R7.reuse ;  /* 0x0000000a9e147c23 */ /* 0x100fe20008010807 */
[----:B------:R-:W-:-:S01]  /*53c0*/  FFMA.FTZ R155, R155, UR10, -R7 ;  /* 0x0000000a9b9b7c23 */ /* 0x000fc20008010807 */
[--C-:B------:R-:W-:Y:S01]  /*53d0*/  FFMA.FTZ R178, R178, UR10, -R7.reuse ;  /* 0x0000000ab2b27c23 */ /* 0x100fe20008010807 */
[----:B------:R-:W-:Y:S01]  /*53e0*/  FMNMX.FTZ R158, R156, R21, !PT ;  /* 0x000000159c9e7209 */ /* 0x000fe20007810000 */
[----:B------:R-:W-:-:S02]  /*53f0*/  FFMA.FTZ R179, R192, UR10, -R7 ;  /* 0x0000000ac0b37c23 */ /* 0x000fc40008010807 */
[----:B------:R-:W2:Y:S01]  /*5400*/  MUFU.TANH R169, R169 ;  /* 0x000000a900a97308 */ /* 0x000ea20000002400 */
[----:B------:R-:W-:-:S04]  /*5410*/  FMNMX.FTZ R21, R157, R158, !PT ;  /* 0x0000009e9d157209 */ /* 0x000fc80007810000 */
[----:B------:R-:W-:-:S03]  /*5420*/  FMNMX.FTZ R158, R160, R21, !PT ;  /* 0x00000015a09e7209 */ /* 0x000fc60007810000 */
[----:B------:R-:W4:Y:S01]  /*5430*/  MUFU.TANH R172, R172 ;  /* 0x000000ac00ac7308 */ /* 0x000f220000002400 */
[----:B---3--:R-:W-:-:S04]  /*5440*/  FMNMX.FTZ R159, R161, R158, !PT ;  /* 0x0000009ea19f7209 */ /* 0x008fc80007810000 */
[----:B------:R-:W-:-:S03]  /*5450*/  FMNMX.FTZ R158, R164, R159, !PT ;  /* 0x0000009fa49e7209 */ /* 0x000fc60007810000 */
[----:B------:R-:W3:Y:S01]  /*5460*/  MUFU.TANH R173, R173 ;  /* 0x000000ad00ad7308 */ /* 0x000ee20000002400 */
[----:B-1----:R-:W-:-:S04]  /*5470*/  FMNMX.FTZ R159, R165, R158, !PT ;  /* 0x0000009ea59f7209 */ /* 0x002fc80007810000 */
[----:B0-----:R-:W-:-:S03]  /*5480*/  FMNMX.FTZ R158, R168, R159, !PT ;  /* 0x0000009fa89e7209 */ /* 0x001fc60007810000 */
[----:B------:R-:W0:Y:S01]  /*5490*/  MUFU.TANH R176, R176 ;  /* 0x000000b000b07308 */ /* 0x000e220000002400 */
[----:B--2---:R-:W-:Y:S01]  /*54a0*/  FMNMX.FTZ R159, R169, R158, !PT ;  /* 0x0000009ea99f7209 */ /* 0x004fe20007810000 */
[----:B------:R-:W-:-:S03]  /*54b0*/  FFMA.FTZ R158, R166, UR10, -R7 ;  /* 0x0000000aa69e7c23 */ /* 0x000fc60008010807 */
[----:B----4-:R-:W-:-:S03]  /*54c0*/  FMNMX.FTZ R162, R172, R159, !PT ;  /* 0x0000009faca27209 */ /* 0x010fc60007810000 */
[----:B------:R-:W1:Y:S01]  /*54d0*/  MUFU.TANH R177, R177 ;  /* 0x000000b100b17308 */ /* 0x000e620000002400 */
[----:B---3--:R-:W-:-:S07]  /*54e0*/  FMNMX.FTZ R159, R173, R162, !PT ;  /* 0x000000a2ad9f7209 */ /* 0x008fce0007810000 */
        /* <DEDUP_REMOVED lines=15> */
[----:B-1----:R-:W-:Y:S01]  /*55e0*/  FMNMX.FTZ R166, R198, R163, !PT ;  /* 0x000000a3c6a67209 */ /* 0x002fe20007810000 */
[--C-:B------:R-:W-:Y:S01]  /*55f0*/  FFMA.FTZ R163, R175, UR10, -R7.reuse ;  /* 0x0000000aafa37c23 */ /* 0x100fe20008010807 */
[----:B------:R-:W-:-:S01]  /*5600*/  FFMA.FTZ R175, R181, UR10, -R7 ;  /* 0x0000000ab5af7c23 */ /* 0x000fc20008010807 */
[--C-:B------:R-:W-:Y:S01]  /*5610*/  FFMA.FTZ R181, R184, UR10, -R7.reuse ;  /* 0x0000000ab8b57c23 */ /* 0x100fe20008010807 */
[----:B------:R-:W-:-:S01]  /*5620*/  FFMA.FTZ R184, R185, UR10, -R7 ;  /* 0x0000000ab9b87c23 */ /* 0x000fc20008010807 */
[----:B------:R-:W-:Y:S02]  /*5630*/  FFMA.FTZ R185, R193, UR10, -R7 ;  /* 0x0000000ac1b97c23 */ /* 0x000fe40008010807 */
[----:B------:R-:W1:Y:S08]  /*5640*/  MUFU.TANH R201, R201 ;  /* 0x000000c900c97308 */ /* 0x000e700000002400 */
[----:B------:R-:W3:Y:S08]  /*5650*/  MUFU.TANH R202, R202 ;  /* 0x000000ca00ca7308 */ /* 0x000ef00000002400 */
[----:B------:R-:W4:Y:S08]  /*5660*/  MUFU.TANH R203, R203 ;  /* 0x000000cb00cb7308 */ /* 0x000f300000002400 */
[----:B------:R2:W-:Y:S08]  /*5670*/  MUFU.EX2 R159, R167 ;  /* 0x000000a7009f7308 */ /* 0x0005f00000000800 */
[----:B------:R-:W5:Y:S01]  /*5680*/  MUFU.TANH R204, R204 ;  /* 0x000000cc00cc7308 */ /* 0x000f620000002400 */
[----:B--2---:R-:W-:-:S04]  /*5690*/  FMNMX.FTZ R167, R199, R166, !PT ;  /* 0x000000a6c7a77209 */ /* 0x004fc80007810000 */
[----:B0-----:R-:W-:-:S03]  /*56a0*/  FMNMX.FTZ R166, R200, R167, !PT ;  /* 0x000000a7c8a67209 */ /* 0x001fc60007810000 */
[----:B------:R-:W0:Y:S01]  /*56b0*/  MUFU.TANH R205, R205 ;  /* 0x000000cd00cd7308 */ /* 0x000e220000002400 */
[----:B-1----:R-:W-:-:S04]  /*56c0*/  FMNMX.FTZ R167, R201, R166, !PT ;  /* 0x000000a6c9a77209 */ /* 0x002fc80007810000 */
[----:B---3--:R-:W-:-:S03]  /*56d0*/  FMNMX.FTZ R166, R202, R167, !PT ;  /* 0x000000a7caa67209 */ /* 0x008fc60007810000 */
[----:B------:R-:W1:Y:S01]  /*56e0*/  MUFU.TANH R206, R206 ;  /* 0x000000ce00ce7308 */ /* 0x000e620000002400 */
[----:B----4-:R-:W-:-:S04]  /*56f0*/  FMNMX.FTZ R167, R203, R166, !PT ;  /* 0x000000a6cba77209 */ /* 0x010fc80007810000 */
[----:B-----5:R-:W-:Y:S01]  /*5700*/  FMNMX.FTZ R166, R204, R167, !PT ;  /* 0x000000a7cca67209 */ /* 0x020fe20007810000 */
[----:B------:R-:W-:-:S01]  /*5710*/  FFMA.FTZ R167, R183, UR10, -R7 ;  /* 0x0000000ab7a77c23 */ /* 0x000fc20008010807 */
[----:B------:R-:W-:Y:S01]  /*5720*/  FFMA.FTZ R183, R188, UR10, -R7 ;  /* 0x0000000abcb77c23 */ /* 0x000fe20008010807 */
[----:B------:R2:W-:Y:S01]  /*5730*/  MUFU.EX2 R162, R174 ;  /* 0x000000ae00a27308 */ /* 0x0005e20000000800 */
[----:B0-----:R-:W-:-:S07]  /*5740*/  FMNMX.FTZ R171, R205, R166, !PT ;  /* 0x000000a6cdab7209 */ /* 0x001fce0007810000 */
[----:B------:R0:W-:Y:S01]  /*5750*/  MUFU.EX2 R166, R175 ;  /* 0x000000af00a67308 */ /* 0x0001e20000000800 */
[----:B-1----:R-:W-:-:S05]  /*5760*/  FMNMX.FTZ R171, R206, R171, !PT ;  /* 0x000000abceab7209 */ /* 0x002fca0007810000 */
[----:B--2---:R-:W1:Y:S02]  /*5770*/  SHFL.BFLY PT, R174, R171, 0x2, 0x1f ;  /* 0x0c401f00abae7f89 */ /* 0x004e6400000e0000 */
[----:B------:R2:W-:Y:S01]  /*5780*/  MUFU.EX2 R21, R212 ;  /* 0x000000d400157308 */ /* 0x0005e20000000800 */
[----:B0-----:R-:W-:-:S07]  /*5790*/  FFMA.FTZ R175, R187, UR10, -R7 ;  /* 0x0000000abbaf7c23 */ /* 0x001fce0008010807 */
[----:B------:R-:W0:Y:S01]  /*57a0*/  MUFU.EX2 R207, R207 ;  /* 0x000000cf00cf7308 */ /* 0x000e220000000800 */
[----:B--2---:R-:W-:-:S01]  /*57b0*/  FFMA.FTZ R212, R170, UR10, -R7 ;  /* 0x0000000aaad47c23 */ /* 0x004fc20008010807 */
[--C-:B------:R-:W-:Y:S01]  /*57c0*/  FFMA.FTZ R170, R186, UR10, -R7.reuse ;  /* 0x0000000abaaa7c23 */ /* 0x100fe20008010807 */
[----:B------:R-:W-:-:S05]  /*57d0*/  FFMA.FTZ R186, R189, UR10, -R7 ;  /* 0x0000000abdba7c23 */ /* 0x000fca0008010807 */
[----:B------:R-:W2:Y:S01]  /*57e0*/  MUFU.EX2 R8, R8 ;  /* 0x0000000800087308 */ /* 0x000ea20000000800 */
[----:B-1----:R-:W-:Y:S01]  /*57f0*/  FMNMX.FTZ R187, R171, R174, !PT ;  /* 0x000000aeabbb7209 */ /* 0x002fe20007810000 */
[----:B------:R-:W-:Y:S01]  /*5800*/  FFMA.FTZ R174, R190, UR10, -R7 ;  /* 0x0000000abeae7c23 */ /* 0x000fe20008010807 */
[----:B------:R-:W-:-:S05]  /*5810*/  IMAD.U32 R190, RZ, RZ, UR10 ;  /* 0x0000000affbe7e24 */ /* 0x000fca000f8e00ff */
[----:B------:R-:W1:Y:S01]  /*5820*/  MUFU.EX2 R9, R9 ;  /* 0x0000000900097308 */ /* 0x000e620000000800 */
[-C--:B0-----:R-:W-:Y:S01]  /*5830*/  FMUL.FTZ R24, R24, R207.reuse ;  /* 0x000000cf18187220 */ /* 0x081fe20000410000 */
[----:B------:R-:W0:Y:S01]  /*5840*/  SHFL.BFLY PT, R188, R187, 0x1, 0x1f ;  /* 0x0c201f00bbbc7f89 */ /* 0x000e2200000e0000 */
[-C--:B------:R-:W-:Y:S01]  /*5850*/  FMUL.FTZ R25, R25, R207.reuse ;  /* 0x000000cf19197220 */ /* 0x080fe20000410000 */
[-C--:B------:R-:W-:Y:S01]  /*5860*/  FMUL.FTZ R28, R28, R207.reuse ;  /* 0x000000cf1c1c7220 */ /* 0x080fe20000410000 */
[-C--:B------:R-:W-:Y:S01]  /*5870*/  FMUL.FTZ R29, R29, R207.reuse ;  /* 0x000000cf1d1d7220 */ /* 0x080fe20000410000 */
[-C--:B------:R-:W-:Y:S01]  /*5880*/  FMUL.FTZ R32, R32, R207.reuse ;  /* 0x000000cf20207220 */ /* 0x080fe20000410000 */
[----:B------:R-:W-:Y:S01]  /*5890*/  FMUL.FTZ R33, R33, R207 ;  /* 0x000000cf21217220 */ /* 0x000fe20000410000 */
[----:B------:R-:W3:Y:S01]  /*58a0*/  MUFU.EX2 R208, R208 ;  /* 0x000000d000d07308 */ /* 0x000ee20000000800 */
[----:B--2---:R-:W-:-:S01]  /*58b0*/  FFMA.FTZ R4, R207, R4, R8 ;  /* 0x00000004cf047223 */ /* 0x004fc20000010008 */
[-C--:B------:R-:W-:Y:S01]  /*58c0*/  FMUL.FTZ R36, R36, R207.reuse ;  /* 0x000000cf24247220 */ /* 0x080fe20000410000 */
[-C--:B------:R-:W-:Y:S01]  /*58d0*/  FMUL.FTZ R37, R37, R207.reuse ;  /* 0x000000cf25257220 */ /* 0x080fe20000410000 */
[-C--:B------:R-:W-:Y:S01]  /*58e0*/  FMUL.FTZ R40, R40, R207.reuse ;  /* 0x000000cf28287220 */ /* 0x080fe20000410000 */
[-C--:B------:R-:W-:Y:S01]  /*58f0*/  FMUL.FTZ R41, R41, R207.reuse ;  /* 0x000000cf29297220 */ /* 0x080fe20000410000 */
[-C--:B------:R-:W-:Y:S01]  /*5900*/  FMUL.FTZ R44, R44, R207.reuse ;  /* 0x000000cf2c2c7220 */ /* 0x080fe20000410000 */
[-C--:B------:R-:W-:Y:S01]  /*5910*/  FMUL.FTZ R45, R45, R207.reuse ;  /* 0x000000cf2d2d7220 */ /* 0x080fe20000410000 */
[----:B------:R-:W2:Y:S01]  /*5920*/  MUFU.EX2 R209, R209 ;  /* 0x000000d100d17308 */ /* 0x000ea20000000800 */
        /* <DEDUP_REMOVED lines=30> */
[----:B------:R-:W-:Y:S01]  /*5b10*/  FFMA.FTZ R172, R173, UR10, -R187 ;  /* 0x0000000aadac7c23 */ /* 0x000fe200080108bb */
[----:B-1----:R-:W-:-:S01]  /*5b20*/  FADD.FTZ R173, R9, R4 ;  /* 0x0000000409ad7221 */ /* 0x002fc20000010000 */
[----:B------:R-:W0:Y:S01]  /*5b30*/  MUFU.EX2 R7, R7 ;  /* 0x0000000700077308 */ /* 0x000e220000000800 */
[----:B------:R-:W-:-:S01]  /*5b40*/  FFMA.FTZ R153, R157, UR10, -R187 ;  /* 0x0000000a9d997c23 */ /* 0x000fc200080108bb */
[----:B------:R-:W-:Y:S01]  /*5b50*/  FFMA.FTZ R157, R160, UR10, -R187 ;  /* 0x0000000aa09d7c23 */ /* 0x000fe200080108bb */
[----:B---3--:R-:W-:-:S01]  /*5b60*/  FADD.FTZ R4, R208, R173 ;  /* 0x000000add0047221 */ /* 0x008fc20000010000 */
[----:B--2---:R-:W-:Y:S01]  /*5b70*/  F2FP.SATFINITE.E4M3.F32.PACK_AB_MERGE_C R208, R209, R208, RZ ;  /* 0x000000d0d1d0723e */ /* 0x004fe200048070ff */
[----:B------:R-:W-:-:S01]  /*5b80*/  FFMA.FTZ R160, R161, UR10, -R187 ;  /* 0x0000000aa1a07c23 */ /* 0x000fc200080108bb */
[----:B------:R-:W-:Y:S01]  /*5b90*/  FFMA.FTZ R161, R168, UR10, -R187 ;  /* 0x0000000aa8a17c23 */ /* 0x000fe200080108bb */
[----:B------:R-:W-:-:S01]  /*5ba0*/  FADD.FTZ R209, R209, R4 ;  /* 0x00000004d1d17221 */ /* 0x000fc20000010000 */
[----:B------:R-:W1:Y:S01]  /*5bb0*/  MUFU.EX2 R10, R10 ;  /* 0x0000000a000a7308 */ /* 0x000e620000000800 */
[----:B------:R-:W-:-:S01]  /*5bc0*/  FFMA.FTZ R168, R176, UR10, -R187 ;  /* 0x0000000ab0a87c23 */ /* 0x000fc200080108bb */
[----:B------:R-:W-:Y:S01]  /*5bd0*/  FFMA.FTZ R165, R165, UR10, -R187 ;  /* 0x0000000aa5a57c23 */ /* 0x000fe200080108bb */
[----:B----4-:R-:W-:-:S01]  /*5be0*/  FADD.FTZ R176, R12, R209 ;  /* 0x000000d10cb07221 */ /* 0x010fc20000010000 */
[--C-:B------:R-:W-:Y:S01]  /*5bf0*/  FFMA.FTZ R177, R177, UR10, -R187.reuse ;  /* 0x0000000ab1b17c23 */ /* 0x100fe200080108bb */
[----:B------:R-:W-:-:S01]  /*5c00*/  FFMA.FTZ R180, R180, UR10, -R187 ;  /* 0x0000000ab4b47c23 */ /* 0x000fc200080108bb */
[--C-:B------:R-:W-:Y:S01]  /*5c10*/  FFMA.FTZ R191, R191, UR10, -R187.reuse ;  /* 0x0000000abfbf7c23 */ /* 0x100fe200080108bb */
[----:B------:R-:W-:-:S01]  /*5c20*/  FFMA.FTZ R194, R194, UR10, -R187 ;  /* 0x0000000ac2c27c23 */ /* 0x000fc200080108bb */
[----:B------:R-:W2:Y:S01]  /*5c30*/  MUFU.EX2 R14, R14 ;  /* 0x0000000e000e7308 */ /* 0x000ea20000000800 */
[----:B0-----:R-:W-:-:S01]  /*5c40*/  FFMA.FTZ R5, R6, R5, R7 ;  /* 0x0000000506057223 */ /* 0x001fc20000010007 */
[--C-:B------:R-:W-:Y:S01]  /*5c50*/  FFMA.FTZ R195, R195, UR10, -R187.reuse ;  /* 0x0000000ac3c37c23 */ /* 0x100fe200080108bb */
        /* <DEDUP_REMOVED lines=11> */
[----:B------:R-:W-:Y:S01]  /*5d10*/  FFMA.FTZ R187, R206, UR10, -R187 ;  /* 0x0000000acebb7c23 */ /* 0x000fe200080108bb */
        /* <DEDUP_REMOVED lines=12> */
[----:B------:R-:W-:-:S01]  /*5de0*/  FADD.FTZ R15, R13, R176 ;  /* 0x000000b00d0f7221 */ /* 0x000fc20000010000 */
        /* <DEDUP_REMOVED lines=27> */
[-C--:B------:R-:W-:Y:S01]  /*5fa0*/  FMUL.FTZ R128, R128, R207.reuse ;  /* 0x000000cf80807220 */ /* 0x080fe20000410000 */
[----:B------:R-:W0:Y:S01]  /*5fb0*/  MUFU.EX2 R20, R20 ;  /* 0x0000001400147308 */ /* 0x000e220000000800 */
[C---:B-1----:R-:W-:Y:S01]  /*5fc0*/  F2FP.SATFINITE.E4M3.F32.PACK_AB_MERGE_C R154, R155.reuse, R154, RZ ;  /* 0x0000009a9b9a723e */ /* 0x042fe200048070ff */
[----:B------:R-:W-:Y:S01]  /*5fd0*/  FADD.FTZ R155, R155, R4 ;  /* 0x000000049b9b7221 */ /* 0x000fe20000010000 */
        /* <DEDUP_REMOVED lines=17> */
[----:B------:R-:W-:Y:S01]  /*60f0*/  FMUL.FTZ R30, R30, R6 ;  /* 0x000000061e1e7220 */ /* 0x000fe20000410000 */
[----:B------:R-:W-:-:S01]  /*6100*/  FADD.FTZ R15, R21, R176 ;  /* 0x000000b0150f7221 */ /* 0x000fc20000010000 */
[-C--:B------:R-:W-:Y:S01]  /*6110*/  FMUL.FTZ R31, R31, R6.reuse ;  /* 0x000000061f1f7220 */ /* 0x080fe20000410000 */
[----:B------:R-:W-:Y:S01]  /*6120*/  FMUL.FTZ R34, R34, R6 ;  /* 0x0000000622227220 */ /* 0x000fe20000410000 */
[----:B------:R-:W0:Y:S01]  /*6130*/  MUFU.EX2 R210, R210 ;  /* 0x000000d200d27308 */ /* 0x000e220000000800 */
[----:B-1----:R-:W-:-:S01]  /*6140*/  FADD.FTZ R4, R153, R4 ;  /* 0x0000000499047221 */ /* 0x002fc20000010000 */
[----:B------:R-:W-:Y:S01]  /*6150*/  F2FP.SATFINITE.E4M3.F32.PACK_AB_MERGE_C R155, R153, R152, RZ ;  /* 0x00000098999b723e */ /* 0x000fe200048070ff */
        /* <DEDUP_REMOVED lines=30> */
[C---:B--2---:R-:W-:Y:S01]  /*6340*/  F2FP.SATFINITE.E4M3.F32.PACK_AB_MERGE_C R210, R211.reuse, R210, RZ ;  /* 0x000000d2d3d2723e */ /* 0x044fe200048070ff */
[----:B------:R-:W-:Y:S01]  /*6350*/  FADD.FTZ R211, R211, R4 ;  /* 0x00000004d3d37221 */ /* 0x000fe20000010000 */
        /* <DEDUP_REMOVED lines=19> */
[----:B------:R-:W-:Y:S01]  /*6490*/  F2FP.SATFINITE.E4M3.F32.PACK_AB_MERGE_C R157, R160, R157, R165 ;  /* 0x0000009da09d723e */ /* 0x000fe200048070a5 */
[----:B------:R-:W-:Y:S01]  /*64a0*/  FMUL.FTZ R110, R110, R6 ;  /* 0x000000066e6e7220 */ /* 0x000fe20000410000 */
[----:B------:R-:W1:Y:S01]  /*64b0*/  MUFU.EX2 R164, R164 ;  /* 0x000000a400a47308 */ /* 0x000e620000000800 */
[----:B--2---:R-:W-:-:S01]  /*64c0*/  FADD.FTZ R152, R158, R211 ;  /* 0x000000d39e987221 */ /* 0x004fc20000010000 */
[-C--:B------:R-:W-:Y:S01]  /*64d0*/  FMUL.FTZ R111, R111, R6.reuse ;  /* 0x000000066f6f7220 */ /* 0x080fe20000410000 */
[-C--:B------:R-:W-:Y:S01]  /*64e0*/  FMUL.FTZ R114, R114, R6.reuse ;  /* 0x0000000672727220 */ /* 0x080fe20000410000 */
[----:B------:R-:W-:Y:S01]  /*64f0*/  FMUL.FTZ R115, R115, R6 ;  /* 0x0000000673737220 */ /* 0x000fe20000410000 */
[----:B------:R-:W-:-:S01]  /*6500*/  FADD.FTZ R15, R159, R152 ;  /* 0x000000989f0f7221 */ /* 0x000fc20000010000 */
        /* <DEDUP_REMOVED lines=23> */
[----:B------:R-:W-:Y:S01]  /*6680*/  FMUL.FTZ R151, R151, R6 ;  /* 0x0000000697977220 */ /* 0x000fe20000410000 */
[----:B------:R-:W-:-:S02]  /*6690*/  F2FP.SATFINITE.E4M3.F32.PACK_AB_MERGE_C R153, R10, R7, R14 ;  /* 0x000000070a99723e */ /* 0x000fc4000480700e */
[----:B------:R-:W2:Y:S01]  /*66a0*/  MUFU.EX2 R172, R172 ;  /* 0x000000ac00ac7308 */ /* 0x000ea20000000800 */
[----:B0-----:R-:W-:-:S01]  /*66b0*/  FADD.FTZ R5, R169, R4 ;  /* 0x00000004a9057221 */ /* 0x001fc20000010000 */
[----:B------:R-:W-:Y:S02]  /*66c0*/  F2FP.SATFINITE.E4M3.F32.PACK_AB_MERGE_C R154, R13, R12, R154 ;  /* 0x0000000c0d9a723e */ /* 0x000fe4000480709a */
[----:B------:R-:W-:-:S04]  /*66d0*/  F2FP.SATFINITE.E4M3.F32.PACK_AB_MERGE_C R155, R190, R11, R155 ;  /* 0x0000000bbe9b723e */ /* 0x000fc8000480709b */
[----:B------:R-:W0:Y:S01]  /*66e0*/  MUFU.EX2 R168, R168 ;  /* 0x000000a800a87308 */ /* 0x000e220000000800 */
[C---:B-1----:R-:W-:Y:S01]  /*66f0*/  F2FP.SATFINITE.E4M3.F32.PACK_AB_MERGE_C R212, R213.reuse, R212, RZ ;  /* 0x000000d4d5d4723e */ /* 0x042fe200048070ff */
[----:B------:R-:W-:-:S03]  /*6700*/  FADD.FTZ R213, R213, R152 ;  /* 0x00000098d5d57221 */ /* 0x000fc60000010000 */
[----:B------:R-:W-:Y:S01]  /*6710*/  F2FP.SATFINITE.E4M3.F32.PACK_AB_MERGE_C R158, R159, R158, R212 ;  /* 0x0000009e9f9e723e */ /* 0x000fe200048070d4 */
[----:B------:R-:W-:-:S02]  /*6720*/  FADD.FTZ R4, R162, R213 ;  /* 0x000000d5a2047221 */ /* 0x000fc40000010000 */
        /* <DEDUP_REMOVED lines=16> */
[----:B------:R-:W-:-:S03]  /*6830*/  F2FP.SATFINITE.E4M3.F32.PACK_AB_MERGE_C R178, R215, R178, RZ ;  /* 0x000000b2d7b2723e */ /* 0x000fc600048070ff */
[----:B------:R-:W-:Y:S01]  /*6840*/  FADD.FTZ R4, R166, R5 ;  /* 0x00000005a6047221 */ /* 0x000fe20000010000 */
[----:B------:R-:W-:Y:S02]  /*6850*/  F2FP.SATFINITE.E4M3.F32.PACK_AB_MERGE_C R160, R163, R162, R178 ;  /* 0x000000a2a3a0723e */ /* 0x000fe400048070b2 */
        /* <DEDUP_REMOVED lines=52> */
[----:B------:R-:W-:-:S06]  /*6ba0*/  F2FP.SATFINITE.E4M3.F32.PACK_AB_MERGE_C R156, R21, R20, R210 ;  /* 0x00000014159c723e */ /* 0x000fcc00048070d2 */
[----:B------:R-:W2:Y:S01]  /*6bb0*/  MUFU.EX2 R152, R187 ;  /* 0x000000bb00987308 */ /* 0x000ea20000000800 */
[----:B0-----:R-:W-:-:S01]  /*6bc0*/  FADD.FTZ R15, R205, R4 ;  /* 0x00000004cd0f7221 */ /* 0x001fc20000010000 */
        /* <DEDUP_REMOVED lines=9> */
.L_x_240:
[----:B------:R-:W-:-:S04]  /*6c60*/  IMAD.U32 R6, RZ, RZ, UR54 ;  /* 0x00000036ff067e24 */ /* 0x000fc8000f8e00ff */
[----:B------:R0:W1:Y:S01]  /*6c70*/  SYNCS.PHASECHK.TRANS64.TRYWAIT P2, [UR47+0x38850], R6 ;  /* 0x03885006ff0075a7 */ /* 0x000062000804016f */
[----:B------:R-:W-:Y:S05]  /*6c80*/  @!P0 BRA `(.L_x_241) ;  /* 0x0000000000048947 */ /* 0x000fea0003800000 */
[----:B------:R-:W-:Y:S01]  /*6c90*/  BPT.TRAP 0x1 ;  /* 0x000000040000795c */ /* 0x000fe20000300000 */
.L_x_241:
[----:B0-----:R-:W-:Y:S01]  /*6ca0*/  VIADD R6, R226, 0x8 ;  /* 0x00000008e2067836 */ /* 0x001fe20000000000 */
[----:B-1----:R-:W-:Y:S06]  /*6cb0*/  @P2 BRA `(.L_x_242) ;  /* 0x00000000000c2947 */ /* 0x002fec0003800000 */
[----:B------:R-:W-:-:S04]  /*6cc0*/  IMAD.U32 R7, RZ, RZ, UR54 ;  /* 0x00000036ff077e24 */ /* 0x000fc8000f8e00ff */
[----:B------:R-:W0:Y:S02]  /*6cd0*/  SYNCS.PHASECHK.TRANS64.TRYWAIT P2, [UR47+0x38850], R7 ;  /* 0x03885007ff0075a7 */ /* 0x000e24000804016f */
[----:B0-----:R-:W-:Y:S05]  /*6ce0*/  @!P2 BRA `(.L_x_243) ;  /* 0x000000b40058a947 */ /* 0x001fea0003800000 */
.L_x_242:
        /* <DEDUP_REMOVED lines=27> */
.L_x_244:
[----:B------:R-:W-:Y:S01]  /*6ea0*/  UIADD3 UR47, UR47, 0x38860, URZ ;  /* 0x000388602f2f7890 */ /* 0x000fe2000fffe03f */
[----:B------:R-:W-:Y:S02]  /*6eb0*/  IMAD.MOV.U32 R6, RZ, RZ, R171 ;  /* 0x000000ffff067224 */ /* 0x000fe400078e00ab */
[----:B0-----:R-:W-:Y:S01]  /*6ec0*/  IMAD.MOV.U32 R7, RZ, RZ, R182 ;  /* 0x000000ffff077224 */ /* 0x001fe200078e00b6 */
[----:B------:R-:W-:-:S09]  /*6ed0*/  UPRMT UR47, UR48, 0x654, UR47 ;  /* 0x00000654302f7896 */ /* 0x000fd2000800002f */
[----:B------:R-:W-:Y:S01]  /*6ee0*/  SYNCS.ARRIVE.TRANS64.RED.A1T0 RZ, [UR47], RZ ;  /* 0x000000ffffff79a7 */ /* 0x000fe2000810042f */
[----:B------:R-:W-:Y:S05]  /*6ef0*/  @P1 BRA `(.L_x_245) ;  /* 0xffffffd4005c1947 */ /* 0x000fea000383ffff */
.L_x_234:
[----:B------:R-:W-:Y:S01]  /*6f00*/  ULDC.64 UR8, c[0x0][0x9a0] ;  /* 0x0002680000087ab9 */ /* 0x000fe20000000a00 */
[----:B-1----:R-:W-:Y:S01]  /*6f10*/  IMAD.MOV.U32 R8, RZ, RZ, 0x3f800000 ;  /* 0x3f800000ff087424 */ /* 0x002fe200078e00ff */
[----:B------:R-:W-:Y:S01]  /*6f20*/  UISETP.NE.U32.AND UP0, UPT, UR8, URZ, UPT ;  /* 0x0000003f0800728c */ /* 0x000fe2000bf05070 */
[----:B------:R1:W-:Y:S06]  /*6f30*/  BAR.ARV R3, 0x100 ;  /* 0x000400030000751d */ /* 0x0003ec0000002000 */
[----:B------:R-:W-:Y:S02]  /*6f40*/  UISETP.NE.AND.EX UP0, UPT, UR9, URZ, UPT, UP0 ;  /* 0x0000003f0900728c */ /* 0x000fe4000bf05300 */
[----:B------:R-:W-:Y:S06]  /*6f50*/  BAR.ARV 0x8, 0x180 ;  /* 0x0206000000007b1d */ /* 0x000fec0000002000 */
[----:B------:R-:W-:-:S03]  /*6f60*/  PLOP3.LUT P0, PT, PT, PT, UP0, 0x80, 0x0 ;  /* 0x000000000000781c */ /* 0x000fc60003f0f008 */
        /* <DEDUP_REMOVED lines=9> */
[----:B------:R-:W-:-:S04]  /*7000*/  @UP0 UIMAD UR6, UR45, UR13, UR6 ;  /* 0x0000000d2d0602a4 */ /* 0x000fc8000f8e0206 */
[----:B------:R-:W-:Y:S02]  /*7010*/  @UP0 UIADD3 UR5, UR5, UR6, URZ ;  /* 0x0000000605050290 */ /* 0x000fe4000fffe03f */
[----:B------:R-:W-:-:S04]  /*7020*/  @UP0 ULEA UR6, UP1, UR4, UR8, 0x2 ;  /* 0x0000000804060291 */ /* 0x000fc8000f82103f */
[----:B------:R-:W-:Y:S02]  /*7030*/  @UP0 ULEA.HI.X UR7, UR4, UR9, UR5, 0x2, UP1 ;  /* 0x0000000904070291 */ /* 0x000fe400088f1405 */
[----:B------:R-:W-:-:S04]  /*7040*/  IMAD.U32 R6, RZ, RZ, UR6 ;  /* 0x00000006ff067e24 */ /* 0x000fc8000f8e00ff */
[----:B0-----:R-:W-:-:S05]  /*7050*/  IMAD.U32 R7, RZ, RZ, UR7 ;  /* 0x00000007ff077e24 */ /* 0x001fca000f8e00ff */
[----:B------:R0:W2:Y:S01]  /*7060*/  @P0 LDG.E R8, desc[UR50][R6.64] ;  /* 0x0000003206080981 */ /* 0x0000a2000c1e1900 */
[----:B------:R-:W-:Y:S01]  /*7070*/  IMAD.U32 R15, RZ, RZ, UR10 ;  /* 0x0000000aff0f7e24 */ /* 0x000fe2000f8e00ff */
[----:B------:R-:W-:Y:S01]  /*7080*/  UIADD3 UR36, UR36, 0x1, URZ ;  /* 0x0000000124247890 */ /* 0x000fe2000fffe03f */
[----:B-1----:R-:W-:Y:S01]  /*7090*/  IMAD.MOV.U32 R3, RZ, RZ, -0x800000 ;  /* 0xff800000ff037424 */ /* 0x002fe200078e00ff */
[----:B------:R-:W1:Y:S01]  /*70a0*/  SHFL.BFLY PT, R9, R4, 0x2, 0x1f ;  /* 0x0c401f0004097f89 */ /* 0x000e6200000e0000 */
[----:B------:R-:W-:Y:S02]  /*70b0*/  UIADD3 UR43, UR43, 0x1, URZ ;  /* 0x000000012b2b7890 */ /* 0x000fe4000fffe03f */
[----:B------:R-:W-:Y:S01]  /*70c0*/  UISETP.NE.AND UP0, UPT, UR36, 0x2, UPT ;  /* 0x000000022400788c */ /* 0x000fe2000bf05270 */
[----:B------:R-:W3:Y:S01]  /*70d0*/  SHFL.BFLY PT, R10, R5, 0x2, 0x1f ;  /* 0x0c401f00050a7f89 */ /* 0x000ee200000e0000 */
[----:B0-----:R-:W-:Y:S02]  /*70e0*/  IMAD.MOV.U32 R7, RZ, RZ, RZ ;  /* 0x000000ffff077224 */ /* 0x001fe400078e00ff */
[----:B------:R-:W-:-:S02]  /*70f0*/  USEL UR4, URZ, 0x1, UP0 ;  /* 0x000000013f047887 */ /* 0x000fc40008000000 */
[----:B------:R-:W-:Y:S02]  /*7100*/  USEL UR36, UR36, URZ, UP0 ;  /* 0x0000003f24247287 */ /* 0x000fe40008000000 */
[----:B------:R-:W-:Y:S01]  /*7110*/  ULOP3.LUT UR42, UR42, UR4, URZ, 0x3c, !UPT ;  /* 0x000000042a2a7292 */ /* 0x000fe2000f8e3c3f */
[----:B-1----:R-:W-:Y:S01]  /*7120*/  FADD.FTZ R9, R9, R4 ;  /* 0x0000000409097221 */ /* 0x002fe20000010000 */
[----:B---3--:R-:W-:-:S04]  /*7130*/  FADD.FTZ R10, R10, R5 ;  /* 0x000000050a0a7221 */ /* 0x008fc80000010000 */
[----:B------:R-:W0:Y:S01]  /*7140*/  SHFL.BFLY PT, R0, R9, 0x1, 0x1f ;  /* 0x0c201f0009007f89 */ /* 0x000e2200000e0000 */
[----:B------:R-:W-:-:S03]  /*7150*/  IMAD.U32 R5, RZ, RZ, UR10 ;  /* 0x0000000aff057e24 */ /* 0x000fc6000f8e00ff */
[----:B------:R-:W1:Y:S01]  /*7160*/  SHFL.BFLY PT, R11, R10, 0x1, 0x1f ;  /* 0x0c201f000a0b7f89 */ /* 0x000e6200000e0000 */
[----:B0-----:R-:W-:Y:S01]  /*7170*/  FADD.FTZ R12, R9, R0 ;  /* 0x00000000090c7221 */ /* 0x001fe20000010000 */
[----:B------:R-:W-:Y:S02]  /*7180*/  IMAD.MOV.U32 R9, RZ, RZ, RZ ;  /* 0x000000ffff097224 */ /* 0x000fe400078e00ff */
[----:B------:R-:W-:Y:S02]  /*7190*/  IMAD.MOV.U32 R0, RZ, RZ, -0x800000 ;  /* 0xff800000ff007424 */ /* 0x000fe400078e00ff */
[----:B-1----:R-:W-:Y:S01]  /*71a0*/  FADD.FTZ R11, R10, R11 ;  /* 0x0000000b0a0b7221 */ /* 0x002fe20000010000 */
[C---:B------:R-:W-:Y:S01]  /*71b0*/  FSETP.NE.FTZ.AND P0, PT, R12.reuse, RZ, PT ;  /* 0x000000ff0c00720b */ /* 0x040fe20003f15000 */
[----:B------:R-:W-:Y:S02]  /*71c0*/  FMUL.FTZ R13, R12, 0.00390625 ;  /* 0x3b8000000c0d7820 */ /* 0x000fe40000410000 */
[----:B------:R-:W-:-:S03]  /*71d0*/  FMUL.FTZ R14, R11, 0.00390625 ;  /* 0x3b8000000b0e7820 */ /* 0x000fc60000410000 */
[----:B------:R-:W-:Y:S02]  /*71e0*/  FSETP.NE.FTZ.AND P1, PT, R13, RZ, PT ;  /* 0x000000ff0d00720b */ /* 0x000fe40003f35000 */
[----:B------:R-:W-:-:S05]  /*71f0*/  FSETP.NE.FTZ.AND P2, PT, R14, RZ, PT ;  /* 0x000000ff0e00720b */ /* 0x000fca0003f55000 */
[----:B------:R-:W-:Y:S01]  /*7200*/  @P0 MUFU.RCP R7, R12 ;  /* 0x0000000c00070308 */ /* 0x000fe20000001000 */
[----:B------:R-:W-:-:S05]  /*7210*/  FSETP.NE.FTZ.AND P0, PT, R11, RZ, PT ;  /* 0x000000ff0b00720b */ /* 0x000fca0003f15000 */
[----:B------:R-:W-:Y:S02]  /*7220*/  @P1 FMUL.FTZ R5, R5, 0.69314718246459960938 ;  /* 0x3f31721805051820 */ /* 0x000fe40000410000 */
[----:B------:R-:W0:Y:S01]  /*7230*/  @P1 MUFU.LG2 R4, R13 ;  /* 0x0000000d00041308 */ /* 0x000e220000000c00 */
[----:B------:R-:W-:-:S07]  /*7240*/  @P2 FMUL.FTZ R15, R15, 0.69314718246459960938 ;  /* 0x3f3172180f0f2820 */ /* 0x000fce0000410000 */
[----:B------:R-:W1:Y:S08]  /*7250*/  @P2 MUFU.LG2 R6, R14 ;  /* 0x0000000e00062308 */ /* 0x000e700000000c00 */
[----:B------:R-:W3:Y:S01]  /*7260*/  @P0 MUFU.RCP R9, R11 ;  /* 0x0000000b00090308 */ /* 0x000ee20000001000 */
[----:B0-----:R-:W-:Y:S01]  /*7270*/  @P1 FMUL.FTZ R4, R4, 0.69314718246459960938 ;  /* 0x3f31721804041820 */ /* 0x001fe20000410000 */
[----:B------:R-:W-:-:S03]  /*7280*/  PLOP3.LUT P0, PT, PT, PT, PT, 0x8, 0x0 ;  /* 0x000000000000781c */ /* 0x000fc60003f0e170 */
[----:B------:R-:W-:Y:S01]  /*7290*/  @P1 FFMA.FTZ R0, R5, R182, R4 ;  /* 0x000000b605001223 */ /* 0x000fe20000010004 */
[----:B-1----:R-:W-:-:S04]  /*72a0*/  @P2 FMUL.FTZ R6, R6, 0.69314718246459960938 ;  /* 0x3f31721806062820 */ /* 0x002fc80000410000 */
[----:B------:R-:W-:Y:S01]  /*72b0*/  @P2 FFMA.FTZ R3, R15, R171, R6 ;  /* 0x000000ab0f032223 */ /* 0x000fe20000010006 */
[-C--:B--2---:R-:W-:Y:S01]  /*72c0*/  FMUL.FTZ R152, R7, R8.reuse ;  /* 0x0000000807987220 */ /* 0x084fe20000410000 */
[----:B---3--:R-:W-:-:S03]  /*72d0*/  FMUL.FTZ R4, R9, R8 ;  /* 0x0000000809047220 */ /* 0x008fc60000410000 */
        /* <DEDUP_REMOVED lines=127> */
[----:B------:R-:W-:-:S07]  /*7ad0*/  FMUL.FTZ R34, R151, R4 ;  /* 0x0000000497227220 */ /* 0x000fce0000410000 */
.L_x_221:
[----:B------:R-:W0:Y:S01]  /*7ae0*/  S2R R27, SR_CgaCtaId ;  /* 0x00000000001b7919 */ /* 0x000e220000008800 */
[----:B------:R-:W-:Y:S01]  /*7af0*/  MOV R4, 0x400 ;  /* 0x0000040000047802 */ /* 0x000fe20000000f00 */
[----:B------:R-:W-:Y:S01]  /*7b00*/  BSSY B0, `(.L_x_246) ;  /* 0x00003a3000007945 */ /* 0x000fe20003800000 */
[----:B------:R-:W-:Y:S02]  /*7b10*/  BAR.SYNC.DEFER_BLOCKING 0x5, 0x180 ;  /* 0x0146000000007b1d */ /* 0x000fe40000010000 */
[----:B0-----:R-:W-:-:S05]  /*7b20*/  LEA R4, R27, R4, 0x18 ;  /* 0x000000041b047211 */ /* 0x001fca00078ec0ff */
[----:B------:R-:W0:Y:S02]  /*7b30*/  LDS.128 R44, [R4+0x388d0] ;  /* 0x0388d000042c7984 */ /* 0x000e240000000c00 */
[----:B0-----:R-:W-:Y:S02]  /*7b40*/  R2UR UR5, R45 ;  /* 0x000000002d0572ca */ /* 0x001fe400000e0000 */
[----:B------:R-:W-:Y:S01]  /*7b50*/  R2UR UR45, R46 ;  /* 0x000000002e2d72ca */ /* 0x000fe200000e0000 */
[----:B------:R-:W-:Y:S06]  /*7b60*/  BAR.ARV 0x4, 0x180 ;  /* 0x0106000000007b1d */ /* 0x000fec0000002000 */
[----:B------:R-:W-:Y:S08]  /*7b70*/  @P0 BRA `(.L_x_247) ;  /* 0x0000002c00040947 */ /* 0x000ff00003800000 */
[----:B------:R-:W0:Y:S01]  /*7b80*/  S2R R94, SR_TID.X ;  /* 0x00000000005e7919 */ /* 0x000e220000002100 */
[----:B------:R-:W-:Y:S01]  /*7b90*/  ULDC.64 UR6, c[0x4][0x128] ;  /* 0x01004a0000067ab9 */ /* 0x000fe20000000a00 */
[----:B0-----:R-:W-:-:S05]  /*7ba0*/  IMAD.SHL.U32 R26, R94, 0x4, RZ ;  /* 0x000000045e1a7824 */ /* 0x001fca00078e00ff */
[----:B------:R-:W-:-:S04]  /*7bb0*/  LOP3.LUT R26, R26, 0xc, RZ, 0xc0, !PT ;  /* 0x0000000c1a1a7812 */ /* 0x000fc800078ec0ff */
[----:B------:R-:W-:-:S05]  /*7bc0*/  IADD3 R26, P0, R26, UR6, RZ ;  /* 0x000000061a1a7c10 */ /* 0x000fca000ff1e0ff */
[----:B------:R-:W-:Y:S01]  /*7bd0*/  IMAD.X R27, RZ, RZ, UR7, P0 ;  /* 0x00000007ff1b7e24 */ /* 0x000fe200080e06ff */
[----:B------:R-:W-:Y:S01]  /*7be0*/  F2FP.BF16.F32.PACK_AB R40, R7, R40 ;  /* 0x000000280728723e */ /* 0x000fe200000010ff */
[----:B------:R-:W-:-:S04]  /*7bf0*/  ULDC.64 UR6, c[0x0][0xc00] ;  /* 0x0003000000067ab9 */ /* 0x000fc80000000a00 */
[----:B------:R0:W2:Y:S01]  /*7c00*/  LDG.E.CONSTANT R27, desc[UR50][R26.64] ;  /* 0x000000321a1b7981 */ /* 0x0000a2000c1e9900 */
[----:B------:R-:W-:Y:S01]  /*7c10*/  F2FP.BF16.F32.PACK_AB R7, R153, R42 ;  /* 0x0000002a9907723e */ /* 0x000fe200000010ff */
[----:B------:R-:W-:Y:S01]  /*7c20*/  UISETP.NE.U32.AND UP0, UPT, UR6, URZ, UPT ;  /* 0x0000003f0600728c */ /* 0x000fe2000bf05070 */
[----:B------:R-:W-:Y:S02]  /*7c30*/  F2FP.BF16.F32.PACK_AB R42, R20, R65 ;  /* 0x00000041142a723e */ /* 0x000fe400000010ff */
[----:B------:R-:W-:Y:S01]  /*7c40*/  LOP3.LUT P0, R20, R94, 0x3, RZ, 0xc0, !PT ;  /* 0x000000035e147812 */ /* 0x000fe2000780c0ff */
[----:B------:R-:W-:Y:S01]  /*7c50*/  UISETP.NE.AND.EX UP0, UPT, UR7, URZ, UPT, UP0 ;  /* 0x0000003f0700728c */ /* 0x000fe2000bf05300 */
[----:B------:R-:W-:Y:S02]  /*7c60*/  F2FP.BF16.F32.PACK_AB R11, R11, R48 ;  /* 0x000000300b0b723e */ /* 0x000fe400000010ff */
[----:B------:R-:W-:Y:S01]  /*7c70*/  F2FP.BF16.F32.PACK_AB R12, R12, R49 ;  /* 0x000000310c0c723e */ /* 0x000fe200000010ff */
[----:B------:R-:W-:Y:S01]  /*7c80*/  ULDC.64 UR6, c[0x0][0xc00] ;  /* 0x0003000000067ab9 */ /* 0x000fe20000000a00 */
[----:B------:R-:W-:Y:S01]  /*7c90*/  ISETP.EQ.OR P0, PT, R20, 0x3, !P0 ;  /* 0x000000031400780c */ /* 0x000fe20004702670 */
[----:B------:R-:W-:Y:S01]  /*7ca0*/  UIMAD.WIDE UR6, UR38, 0x4, UR6 ;  /* 0x00000004260678a5 */ /* 0x000fe2000f8e0206 */
[----:B------:R-:W-:-:S02]  /*7cb0*/  F2FP.BF16.F32.PACK_AB R15, R15, R64 ;  /* 0x000000400f0f723e */ /* 0x000fc400000010ff */
[----:B------:R-:W-:Y:S02]  /*7cc0*/  F2FP.BF16.F32.PACK_AB R64, R84, R121 ;  /* 0x000000795440723e */ /* 0x000fe400000010ff */
[----:B------:R-:W-:Y:S02]  /*7cd0*/  SEL R84, R11, R12, P0 ;  /* 0x0000000c0b547207 */ /* 0x000fe40000000000 */
[----:B------:R-:W-:Y:S02]  /*7ce0*/  SEL R20, R12, R11, P0 ;  /* 0x0000000b0c147207 */ /* 0x000fe40000000000 */
[----:B------:R-:W1:Y:S01]  /*7cf0*/  S2R R11, SR_SWINHI ;  /* 0x00000000000b7919 */ /* 0x000e620000002f00 */
        /* <DEDUP_REMOVED lines=14> */
[----:B------:R-:W-:-:S02]  /*7de0*/  SEL R79, R10, R7, P0 ;  /* 0x000000070a4f7207 */ /* 0x000fc40000000000 */
[----:B------:R-:W-:Y:S02]  /*7df0*/  F2FP.BF16.F32.PACK_AB R77, R77, R120 ;  /* 0x000000784d4d723e */ /* 0x000fe400000010ff */
[----:B------:R-:W-:Y:S02]  /*7e00*/  MOV R6, R4 ;  /* 0x0000000400067202 */ /* 0x000fe40000000f00 */
[----:B-1----:R-:W-:Y:S02]  /*7e10*/  MOV R7, R11 ;  /* 0x0000000b00077202 */ /* 0x002fe40000000f00 */
[----:B------:R-:W-:Y:S02]  /*7e20*/  F2FP.BF16.F32.PACK_AB R43, R29, R80 ;  /* 0x000000501d2b723e */ /* 0x000fe400000010ff */
[----:B------:R-:W-:Y:S02]  /*7e30*/  F2FP.BF16.F32.PACK_AB R109, R109, R90 ;  /* 0x0000005a6d6d723e */ /* 0x000fe400000010ff */
[----:B------:R-:W-:-:S02]  /*7e40*/  F2FP.BF16.F32.PACK_AB R33, R33, R88 ;  /* 0x000000582121723e */ /* 0x000fc400000010ff */
[----:B------:R-:W-:Y:S02]  /*7e50*/  F2FP.BF16.F32.PACK_AB R52, R52, R89 ;  /* 0x000000593434723e */ /* 0x000fe400000010ff */
[----:B------:R-:W-:Y:S02]  /*7e60*/  SEL R90, R35, R44, P0 ;  /* 0x0000002c235a7207 */ /* 0x000fe40000000000 */
[----:B------:R-:W-:Y:S02]  /*7e70*/  SEL R29, R44, R35, P0 ;  /* 0x000000232c1d7207 */ /* 0x000fe40000000000 */
[----:B------:R-:W-:Y:S02]  /*7e80*/  F2FP.BF16.F32.PACK_AB R53, R53, R96 ;  /* 0x000000603535723e */ /* 0x000fe400000010ff */
[----:B------:R-:W-:Y:S02]  /*7e90*/  F2FP.BF16.F32.PACK_AB R61, R61, R104 ;  /* 0x000000683d3d723e */ /* 0x000fe400000010ff */
[----:B------:R-:W-:-:S02]  /*7ea0*/  F2FP.BF16.F32.PACK_AB R68, R68, R105 ;  /* 0x000000694444723e */ /* 0x000fc400000010ff */
[----:B------:R-:W-:Y:S02]  /*7eb0*/  SEL R106, R77, R64, P0 ;  /* 0x000000404d6a7207 */ /* 0x000fe40000000000 */
[----:B------:R-:W-:Y:S01]  /*7ec0*/  SEL R35, R64, R77, P0 ;  /* 0x0000004d40237207 */ /* 0x000fe20000000000 */
[----:B------:R-:W-:Y:S01]  /*7ed0*/  IMAD.WIDE R64, R220, 0x2, R6 ;  /* 0x00000002dc407825 */ /* 0x000fe200078e0206 */
        /* <DEDUP_REMOVED lines=8> */
[----:B------:R-:W-:Y:S02]  /*7f60*/  F2FP.BF16.F32.PACK_AB R110, R108, R145 ;  /* 0x000000916c6e723e */ /* 0x000fe400000010ff */
[----:B------:R-:W-:-:S02]  /*7f70*/  SEL R92, R43, R36, P0 ;  /* 0x000000242b5c7207 */ /* 0x000fc40000000000 */
[----:B------:R-:W-:Y:S02]  /*7f80*/  SEL R30, R36, R43, P0 ;  /* 0x0000002b241e7207 */ /* 0x000fe40000000000 */
[----:B------:R-:W-:Y:S02]  /*7f90*/  SEL R98, R61, R68, P0 ;  /* 0x000000443d627207 */ /* 0x000fe40000000000 */
[----:B------:R-:W-:Y:S02]  /*7fa0*/  SEL R33, R68, R61, P0 ;  /* 0x0000003d44217207 */ /* 0x000fe40000000000 */
[----:B------:R-:W-:Y:S02]  /*7fb0*/  F2FP.BF16.F32.PACK_AB R24, R5, R24 ;  /* 0x000000180518723e */ /* 0x000fe400000010ff */
[----:B------:R-:W-:Y:S02]  /*7fc0*/  F2FP.BF16.F32.PACK_AB R25, R8, R25 ;  /* 0x000000190819723e */ /* 0x000fe400000010ff */
[----:B------:R-:W-:-:S02]  /*7fd0*/  F2FP.BF16.F32.PACK_AB R59, R140, R59 ;  /* 0x0000003b8c3b723e */ /* 0x000fc400000010ff */
[----:B------:R-:W-:Y:S02]  /*7fe0*/  F2FP.BF16.F32.PACK_AB R76, R76, R113 ;  /* 0x000000714c4c723e */ /* 0x000fe400000010ff */
[----:B------:R-:W-:Y:S02]  /*7ff0*/  SEL R108, R85, R96, P0 ;  /* 0x00000060556c7207 */ /* 0x000fe40000000000 */
[----:B------:R-:W-:Y:S02]  /*8000*/  SEL R36, R96, R85, P0 ;  /* 0x0000005560247207 */ /* 0x000fe40000000000 */
[----:B------:R-:W-:Y:S02]  /*8010*/  SEL R128, R87, R48, P0 ;  /* 0x0000003057807207 */ /* 0x000fe40000000000 */
[----:B------:R-:W-:Y:S02]  /*8020*/  SEL R61, R48, R87, P0 ;  /* 0x00000057303d7207 */ /* 0x000fe40000000000 */
        /* <DEDUP_REMOVED lines=9> */
[C---:B------:R-:W-:Y:S02]  /*80c0*/  IADD3 R10, P2, R64.reuse, 0x20, RZ ;  /* 0x00000020400a7810 */ /* 0x040fe40007f5e0ff */
[C---:B------:R-:W-:Y:S02]  /*80d0*/  IADD3 R85, P3, R64.reuse, 0x40, RZ ;  /* 0x0000004040557810 */ /* 0x040fe40007f7e0ff */
[----:B------:R-:W-:Y:S02]  /*80e0*/  IADD3 R87, P4, R64, 0x60, RZ ;  /* 0x0000006040577810 */ /* 0x000fe40007f9e0ff */
[----:B------:R-:W-:-:S02]  /*80f0*/  F2FP.BF16.F32.PACK_AB R93, R93, R136 ;  /* 0x000000885d5d723e */ /* 0x000fc400000010ff */
[----:B------:R-:W-:Y:S02]  /*8100*/  F2FP.BF16.F32.PACK_AB R38, R100, R137 ;  /* 0x000000896426723e */ /* 0x000fe400000010ff */
[----:B------:R-:W-:Y:S02]  /*8110*/  F2FP.BF16.F32.PACK_AB R13, R13, R56 ;  /* 0x000000380d0d723e */ /* 0x000fe400000010ff */
[----:B------:R-:W-:Y:S02]  /*8120*/  F2FP.BF16.F32.PACK_AB R147, R34, R147 ;  /* 0x000000932293723e */ /* 0x000fe400000010ff */
[----:B------:R-:W-:Y:S02]  /*8130*/  F2FP.BF16.F32.PACK_AB R56, R116, R83 ;  /* 0x000000537438723e */ /* 0x000fe400000010ff */
[----:B------:R-:W-:Y:S02]  /*8140*/  F2FP.BF16.F32.PACK_AB R138, R39, R138 ;  /* 0x0000008a278a723e */ /* 0x000fe400000010ff */
[----:B------:R-:W-:-:S02]  /*8150*/  SEL R102, R69, R76, P0 ;  /* 0x0000004c45667207 */ /* 0x000fc40000000000 */
[----:B------:R-:W-:Y:S02]  /*8160*/  SEL R34, R76, R69, P0 ;  /* 0x000000454c227207 */ /* 0x000fe40000000000 */
[----:B------:R-:W-:Y:S02]  /*8170*/  F2FP.BF16.F32.PACK_AB R125, R125, R74 ;  /* 0x0000004a7d7d723e */ /* 0x000fe400000010ff */
[----:B------:R-:W-:Y:S02]  /*8180*/  F2FP.BF16.F32.PACK_AB R117, R117, R82 ;  /* 0x000000527575723e */ /* 0x000fe400000010ff */
[----:B------:R-:W-:Y:S02]  /*8190*/  SEL R80, R32, R37, P0 ;  /* 0x0000002520507207 */ /* 0x000fe40000000000 */
[----:B------:R-:W-:Y:S02]  /*81a0*/  SEL R72, R37, R32, P0 ;  /* 0x0000002025487207 */ /* 0x000fe40000000000 */
[----:B------:R-:W-:-:S02]  /*81b0*/  SEL R122, R5, R8, P0 ;  /* 0x00000008057a7207 */ /* 0x000fc40000000000 */
[----:B------:R-:W-:Y:S02]  /*81c0*/  SEL R83, R8, R5, P0 ;  /* 0x0000000508537207 */ /* 0x000fe40000000000 */
[----:B------:R-:W-:Y:S02]  /*81d0*/  SEL R116, R66, R67, P0 ;  /* 0x0000004342747207 */ /* 0x000fe40000000000 */
[----:B------:R-:W-:Y:S01]  /*81e0*/  SEL R39, R67, R66, P0 ;  /* 0x0000004243277207 */ /* 0x000fe20000000000 */
[--C-:B------:R-:W-:Y:S01]  /*81f0*/  IMAD.X R67, RZ, RZ, R65.reuse, P3 ;  /* 0x000000ffff437224 */ /* 0x100fe200018e0641 */
[----:B------:R-:W-:Y:S02]  /*8200*/  SEL R132, R71, R62, P0 ;  /* 0x0000003e47847207 */ /* 0x000fe40000000000 */
[----:B------:R-:W-:Y:S01]  /*8210*/  SEL R69, R62, R71, P0 ;  /* 0x000000473e457207 */ /* 0x000fe20000000000 */
[----:B------:R-:W-:Y:S01]  /*8220*/  IMAD.X R71, RZ, RZ, R65, P2 ;  /* 0x000000ffff477224 */ /* 0x000fe200010e0641 */
[----:B------:R-:W-:-:S02]  /*8230*/  SEL R134, R63, R54, P0 ;  /* 0x000000363f867207 */ /* 0x000fc40000000000 */
[----:B------:R-:W-:Y:S01]  /*8240*/  SEL R73, R54, R63, P0 ;  /* 0x0000003f36497207 */ /* 0x000fe20000000000 */
[----:B------:R-:W-:Y:S01]  /*8250*/  IMAD.X R63, RZ, RZ, R65, P4 ;  /* 0x000000ffff3f7224 */ /* 0x000fe200020e0641 */
[----:B------:R-:W-:Y:S02]  /*8260*/  F2FP.BF16.F32.PACK_AB R46, R86, R91 ;  /* 0x0000005b562e723e */ /* 0x000fe400000010ff */
[----:B------:R-:W-:Y:S02]  /*8270*/  F2FP.BF16.F32.PACK_AB R101, R101, R144 ;  /* 0x000000906565723e */ /* 0x000fe400000010ff */
[----:B------:R-:W-:Y:S02]  /*8280*/  SEL R78, R24, R25, P0 ;  /* 0x00000019184e7207 */ /* 0x000fe40000000000 */
[----:B------:R-:W-:Y:S02]  /*8290*/  SEL R74, R25, R24, P0 ;  /* 0x00000018194a7207 */ /* 0x000fe40000000000 */
[----:B------:R-:W-:-:S02]  /*82a0*/  SEL R82, R40, R41, P0 ;  /* 0x0000002928527207 */ /* 0x000fc40000000000 */
[----:B0-----:R-:W-:Y:S02]  /*82b0*/  SEL R26, R41, R40, P0 ;  /* 0x00000028291a7207 */ /* 0x001fe40000000000 */
[----:B------:R-:W-:Y:S02]  /*82c0*/  SEL R104, R93, R38, P0 ;  /* 0x000000265d687207 */ /* 0x000fe40000000000 */
[----:B------:R-:W-:Y:S02]  /*82d0*/  SEL R37, R38, R93, P0 ;  /* 0x0000005d26257207 */ /* 0x000fe40000000000 */
[----:B------:R-:W-:Y:S02]  /*82e0*/  LOP3.LUT R5, R64, 0x380, RZ, 0xc0, !PT ;  /* 0x0000038040057812 */ /* 0x000fe400078ec0ff */
[----:B------:R-:W-:Y:S02]  /*82f0*/  F2FP.BF16.F32.PACK_AB R50, R149, R50 ;  /* 0x000000329532723e */ /* 0x000fe400000010ff */
[----:B------:R-:W-:-:S02]  /*8300*/  F2FP.BF16.F32.PACK_AB R51, R148, R51 ;  /* 0x000000339433723e */ /* 0x000fc400000010ff */
[----:B------:R-:W-:Y:S02]  /*8310*/  F2FP.BF16.F32.PACK_AB R58, R141, R58 ;  /* 0x0000003a8d3a723e */ /* 0x000fe400000010ff */
[----:B------:R-:W-:Y:S02]  /*8320*/  F2FP.BF16.F32.PACK_AB R55, R55, R130 ;  /* 0x000000823737723e */ /* 0x000fe400000010ff */
[C---:B------:R-:W-:Y:S02]  /*8330*/  IADD3 R24, P5, R64.reuse, 0x4000, RZ ;  /* 0x0000400040187810 */ /* 0x040fe40007fbe0ff */
[C---:B------:R-:W-:Y:S02]  /*8340*/  IADD3 R89, P6, R64.reuse, 0x4020, RZ ;  /* 0x0000402040597810 */ /* 0x040fe40007fde0ff */
[C---:B------:R-:W-:Y:S02]  /*8350*/  IADD3 R91, P1, R64.reuse, 0x4040, RZ ;  /* 0x00004040405b7810 */ /* 0x040fe40007f3e0ff */
[----:B------:R-:W-:-:S02]  /*8360*/  IADD3 R93, P2, R64, 0x4060, RZ ;  /* 0x00004060405d7810 */ /* 0x000fc40007f5e0ff */
[C---:B------:R-:W-:Y:S02]  /*8370*/  IADD3 R40, P3, R64.reuse, 0x8000, RZ ;  /* 0x0000800040287810 */ /* 0x040fe40007f7e0ff */
[----:B------:R-:W-:Y:S01]  /*8380*/  IADD3 R95, P4, R64, 0x8020, RZ ;  /* 0x00008020405f7810 */ /* 0x000fe20007f9e0ff */
[--C-:B------:R-:W-:Y:S01]  /*8390*/  IMAD.X R43, RZ, RZ, R65.reuse, P2 ;  /* 0x000000ffff2b7224 */ /* 0x100fe200010e0641 */
[----:B------:R-:W-:Y:S01]  /*83a0*/  F2FP.BF16.F32.PACK_AB R14, R14, R57 ;  /* 0x000000390e0e723e */ /* 0x000fe200000010ff */
[--C-:B------:R-:W-:Y:S01]  /*83b0*/  IMAD.X R49, RZ, RZ, R65.reuse, P3 ;  /* 0x000000ffff317224 */ /* 0x100fe200018e0641 */
[----:B------:R-:W-:Y:S01]  /*83c0*/  F2FP.BF16.F32.PACK_AB R124, R124, R75 ;  /* 0x0000004b7c7c723e */ /* 0x000fe200000010ff */
[----:B------:R-:W-:Y:S01]  /*83d0*/  IMAD.X R41, RZ, RZ, R65, P4 ;  /* 0x000000ffff297224 */ /* 0x000fe200020e0641 */
[----:B------:R-:W-:Y:S02]  /*83e0*/  SEL R96, R101, R110, P0 ;  /* 0x0000006e65607207 */ /* 0x000fe40000000000 */
[----:B------:R-:W-:-:S02]  /*83f0*/  SEL R38, R110, R101, P0 ;  /* 0x000000656e267207 */ /* 0x000fc40000000000 */
[----:B------:R-:W-:Y:S02]  /*8400*/  SHF.R.U64 R5, R5, 0x3, RZ ;  /* 0x0000000305057819 */ /* 0x000fe400000012ff */
        /* <DEDUP_REMOVED lines=9> */
[----:B------:R-:W-:Y:S02]  /*84a0*/  LOP3.LUT R8, R10, 0x380, RZ, 0xc0, !PT ;  /* 0x000003800a087812 */ /* 0x000fe400078ec0ff */
[----:B------:R-:W-:Y:S02]  /*84b0*/  F2FP.BF16.F32.PACK_AB R60, R60, R97 ;  /* 0x000000613c3c723e */ /* 0x000fe400000010ff */
[----:B------:R-:W-:Y:S02]  /*84c0*/  LOP3.LUT R12, R85, 0x380, RZ, 0xc0, !PT ;  /* 0x00000380550c7812 */ /* 0x000fe400078ec0ff */
[C---:B------:R-:W-:Y:S02]  /*84d0*/  IADD3 R97, P5, R64.reuse, 0x8040, RZ ;  /* 0x0000804040617810 */ /* 0x040fe40007fbe0ff */
[----:B------:R-:W-:-:S02]  /*84e0*/  IADD3 R99, P6, R64, 0x8060, RZ ;  /* 0x0000806040637810 */ /* 0x000fc40007fde0ff */
[C---:B------:R-:W-:Y:S01]  /*84f0*/  IADD3 R44, P1, R64.reuse, 0xc000, RZ ;  /* 0x0000c000402c7810 */ /* 0x040fe20007f3e0ff */
[--C-:B------:R-:W-:Y:S01]  /*8500*/  IMAD.X R25, RZ, RZ, R65.reuse, P5 ;  /* 0x000000ffff197224 */ /* 0x100fe200028e0641 */
[C---:B------:R-:W-:Y:S02]  /*8510*/  IADD3 R101, P2, R64.reuse, 0xc020, RZ ;  /* 0x0000c02040657810 */ /* 0x040fe40007f5e0ff */
[C---:B------:R-:W-:Y:S02]  /*8520*/  IADD3 R103, P3, R64.reuse, 0xc040, RZ ;  /* 0x0000c04040677810 */ /* 0x040fe40007f7e0ff */
[----:B------:R-:W-:Y:S02]  /*8530*/  IADD3 R105, P4, R64, 0xc060, RZ ;  /* 0x0000c06040697810 */ /* 0x000fe40007f9e0ff */
[----:B------:R-:W-:Y:S01]  /*8540*/  F2FP.BF16.F32.PACK_AB R70, R70, R107 ;  /* 0x0000006b4646723e */ /* 0x000fe200000010ff */
[--C-:B------:R-:W-:Y:S01]  /*8550*/  IMAD.X R11, RZ, RZ, R65.reuse, P3 ;  /* 0x000000ffff0b7224 */ /* 0x100fe200018e0641 */
[----:B------:R-:W-:Y:S01]  /*8560*/  LOP3.LUT R64, R5, R64, RZ, 0x3c, !PT ;  /* 0x0000004005407212 */ /* 0x000fe200078e3cff */
[----:B------:R-:W-:Y:S01]  /*8570*/  IMAD.X R9, RZ, RZ, R65, P4 ;  /* 0x000000ffff097224 */ /* 0x000fe200020e0641 */
[----:B------:R-:W-:-:S02]  /*8580*/  SHF.R.U64 R5, R8, 0x3, RZ ;  /* 0x0000000308057819 */ /* 0x000fc400000012ff */
[----:B------:R-:W-:Y:S02]  /*8590*/  SHF.R.U64 R8, R12, 0x3, RZ ;  /* 0x000000030c087819 */ /* 0x000fe400000012ff */
[----:B------:R-:W-:Y:S02]  /*85a0*/  SEL R130, R45, R70, P0 ;  /* 0x000000462d827207 */ /* 0x000fe40000000000 */
[----:B------:R-:W-:Y:S01]  /*85b0*/  SEL R68, R70, R45, P0 ;  /* 0x0000002d46447207 */ /* 0x000fe20000000000 */
[--C-:B------:R-:W-:Y:S01]  /*85c0*/  IMAD.X R45, RZ, RZ, R65.reuse, P1 ;  /* 0x000000ffff2d7224 */ /* 0x100fe200008e0641 */
[----:B------:R-:W-:Y:S02]  /*85d0*/  SEL R86, R13, R14, P0 ;  /* 0x0000000e0d567207 */ /* 0x000fe40000000000 */
[----:B------:R-:W-:Y:S01]  /*85e0*/  SEL R21, R14, R13, P0 ;  /* 0x0000000d0e157207 */ /* 0x000fe20000000000 */
[----:B------:R-:W-:Y:S01]  /*85f0*/  IMAD.X R13, RZ, RZ, R65, P2 ;  /* 0x000000ffff0d7224 */ /* 0x000fe200010e0641 */
[----:B------:R-:W-:-:S02]  /*8600*/  LOP3.LUT R70, R5, R10, RZ, 0x3c, !PT ;  /* 0x0000000a05467212 */ /* 0x000fc400078e3cff */
[----:B------:R-:W-:Y:S02]  /*8610*/  LOP3.LUT R14, R87, 0x380, RZ, 0xc0, !PT ;  /* 0x00000380570e7812 */ /* 0x000fe400078ec0ff */
[----:B------:R-:W-:Y:S02]  /*8620*/  LOP3.LUT R66, R8, R85, RZ, 0x3c, !PT ;  /* 0x0000005508427212 */ /* 0x000fe400078e3cff */
[----:B------:R-:W-:Y:S02]  /*8630*/  LOP3.LUT R5, R24, 0x380, RZ, 0xc0, !PT ;  /* 0x0000038018057812 */ /* 0x000fe400078ec0ff */
[----:B------:R-:W-:Y:S02]  /*8640*/  LOP3.LUT R8, R89, 0x380, RZ, 0xc0, !PT ;  /* 0x0000038059087812 */ /* 0x000fe400078ec0ff */
[----:B------:R-:W-:Y:S02]  /*8650*/  SHF.R.U64 R12, R14, 0x3, RZ ;  /* 0x000000030e0c7819 */ /* 0x000fe400000012ff */
[----:B------:R-:W-:-:S02]  /*8660*/  SHF.R.U64 R5, R5, 0x3, RZ ;  /* 0x0000000305057819 */ /* 0x000fc400000012ff */
[----:B------:R-:W-:Y:S02]  /*8670*/  SHF.R.U64 R8, R8, 0x3, RZ ;  /* 0x0000000308087819 */ /* 0x000fe400000012ff */
[----:B------:R-:W-:Y:S02]  /*8680*/  LOP3.LUT R62, R12, R87, RZ, 0x3c, !PT ;  /* 0x000000570c3e7212 */ /* 0x000fe400078e3cff */
[----:B------:R-:W-:Y:S02]  /*8690*/  LOP3.LUT R58, R5, R24, RZ, 0x3c, !PT ;  /* 0x00000018053a7212 */ /* 0x000fe400078e3cff */
[----:B------:R-:W-:Y:S02]  /*86a0*/  LOP3.LUT R12, R93, 0x380, RZ, 0xc0, !PT ;  /* 0x000003805d0c7812 */ /* 0x000fe400078ec0ff */
[----:B------:R-:W-:Y:S01]  /*86b0*/  LOP3.LUT R54, R8, R89, RZ, 0x3c, !PT ;  /* 0x0000005908367212 */ /* 0x000fe200078e3cff */
[----:B--2---:R-:W-:Y:S01]  /*86c0*/  SHFL.IDX PT, R80, R80, R27, 0x1c1f ;  /* 0x001c1f1b50507589 */ /* 0x004fe200000e0000 */
[----:B------:R-:W-:-:S02]  /*86d0*/  LOP3.LUT R5, R40, 0x380, RZ, 0xc0, !PT ;  /* 0x0000038028057812 */ /* 0x000fc400078ec0ff */
[----:B------:R-:W-:Y:S01]  /*86e0*/  LOP3.LUT R10, R91, 0x380, RZ, 0xc0, !PT ;  /* 0x000003805b0a7812 */ /* 0x000fe200078ec0ff */
[----:B------:R-:W-:Y:S01]  /*86f0*/  SHFL.IDX PT, R82, R82, R27, 0x1c1f ;  /* 0x001c1f1b52527589 */ /* 0x000fe200000e0000 */
[----:B------:R-:W-:Y:S02]  /*8700*/  LOP3.LUT R8, R95, 0x380, RZ, 0xc0, !PT ;  /* 0x000003805f087812 */ /* 0x000fe400078ec0ff */
[----:B------:R-:W-:Y:S01]  /*8710*/  SHF.R.U64 R12, R12, 0x3, RZ ;  /* 0x000000030c0c7819 */ /* 0x000fe200000012ff */
[----:B------:R-:W-:Y:S01]  /*8720*/  SHFL.IDX PT, R118, R118, R27, 0x1c1f ;  /* 0x001c1f1b76767589 */ /* 0x000fe200000e0000 */
[----:B------:R-:W-:Y:S02]  /*8730*/  SHF.R.U64 R5, R5, 0x3, RZ ;  /* 0x0000000305057819 */ /* 0x000fe400000012ff */
[----:B------:R-:W-:Y:S01]  /*8740*/  SHF.R.U64 R10, R10, 0x3, RZ ;  /* 0x000000030a0a7819 */ /* 0x000fe200000012ff */
[----:B------:R-:W-:Y:S01]  /*8750*/  SHFL.IDX PT, R112, R112, R27, 0x1c1f ;  /* 0x001c1f1b70707589 */ /* 0x000fe200000e0000 */
[----:B------:R-:W-:-:S02]  /*8760*/  SHF.R.U64 R8, R8, 0x3, RZ ;  /* 0x0000000308087819 */ /* 0x000fc400000012ff */
[----:B------:R-:W-:Y:S01]  /*8770*/  SEL R88, R15, R42, P0 ;  /* 0x0000002a0f587207 */ /* 0x000fe20000000000 */
[----:B------:R-:W-:Y:S01]  /*8780*/  SHFL.IDX PT, R78, R78, R27, 0x1c1f ;  /* 0x001c1f1b4e4e7589 */ /* 0x000fe200000e0000 */
[----:B------:R-:W-:Y:S01]  /*8790*/  SEL R28, R42, R15, P0 ;  /* 0x0000000f2a1c7207 */ /* 0x000fe20000000000 */
[----:B------:R-:W-:Y:S01]  /*87a0*/  IMAD.X R15, RZ, RZ, R65, P6 ;  /* 0x000000ffff0f7224 */ /* 0x000fe200030e0641 */
[----:B------:R-:W-:Y:S01]  /*87b0*/  LOP3.LUT R42, R12, R93, RZ, 0x3c, !PT ;  /* 0x0000005d0c2a7212 */ /* 0x000fe200078e3cff */
[----:B------:R-:W-:Y:S01]  /*87c0*/  SHFL.IDX PT, R122, R122, R27, 0x1c1f ;  /* 0x001c1f1b7a7a7589 */ /* 0x000fe200000e0000 */
[----:B------:R-:W-:Y:S02]  /*87d0*/  LOP3.LUT R48, R5, R40, RZ, 0x3c, !PT ;  /* 0x0000002805307212 */ /* 0x000fe400078e3cff */
[----:B------:R-:W-:Y:S01]  /*87e0*/  LOP3.LUT R50, R10, R91, RZ, 0x3c, !PT ;  /* 0x0000005b0a327212 */ /* 0x000fe200078e3cff */
[----:B------:R-:W-:Y:S01]  /*87f0*/  SHFL.IDX PT, R84, R84, R27, 0x1c1f ;  /* 0x001c1f1b54547589 */ /* 0x000fe200000e0000 */
[----:B------:R-:W-:-:S02]  /*8800*/  LOP3.LUT R12, R99, 0x380, RZ, 0xc0, !PT ;  /* 0x00000380630c7812 */ /* 0x000fc400078ec0ff */
[----:B------:R-:W-:Y:S01]  /*8810*/  LOP3.LUT R40, R8, R95, RZ, 0x3c, !PT ;  /* 0x0000005f08287212 */ /* 0x000fe200078e3cff */
[----:B------:R-:W-:Y:S01]  /*8820*/  SHFL.IDX PT, R110, R110, R27, 0x1c1f ;  /* 0x001c1f1b6e6e7589 */ /* 0x000fe200000e0000 */
[----:B------:R-:W-:Y:S02]  /*8830*/  SEL R100, R53, R60, P0 ;  /* 0x0000003c35647207 */ /* 0x000fe40000000000 */
[----:B------:R-:W-:Y:S01]  /*8840*/  SEL R32, R60, R53, P0 ;  /* 0x000000353c207207 */ /* 0x000fe20000000000 */
[----:B------:R-:W-:Y:S01]  /*8850*/  SHFL.IDX PT, R86, R86, R27, 0x1c1f ;  /* 0x001c1f1b56567589 */ /* 0x000fe200000e0000 */
[----:B------:R-:W-:Y:S02]  /*8860*/  LOP3.LUT R10, R97, 0x380, RZ, 0xc0, !PT ;  /* 0x00000380610a7812 */ /* 0x000fe400078ec0ff */
[----:B------:R-:W-:Y:S01]  /*8870*/  LOP3.LUT R8, R101, 0x380, RZ, 0xc0, !PT ;  /* 0x0000038065087812 */ /* 0x000fe200078ec0ff */
[----:B------:R-:W-:Y:S01]  /*8880*/  SHFL.IDX PT, R114, R114, R27, 0x1c1f ;  /* 0x001c1f1b72727589 */ /* 0x000fe200000e0000 */
[----:B------:R-:W-:-:S02]  /*8890*/  SEL R126, R109, R46, P0 ;  /* 0x0000002e6d7e7207 */ /* 0x000fc40000000000 */
[----:B------:R-:W-:Y:S01]  /*88a0*/  SEL R60, R46, R109, P0 ;  /* 0x0000006d2e3c7207 */ /* 0x000fe20000000000 */
[----:B------:R-:W-:Y:S01]  /*88b0*/  SHFL.IDX PT, R88, R88, R27, 0x1c1f ;  /* 0x001c1f1b58587589 */ /* 0x000fe200000e0000 */
[----:B------:R-:W-:Y:S02]  /*88c0*/  LOP3.LUT R46, R105, 0x380, RZ, 0xc0, !PT ;  /* 0x00000380692e7812 */ /* 0x000fe400078ec0ff */
[----:B------:R-:W-:Y:S01]  /*88d0*/  SHF.R.U64 R12, R12, 0x3, RZ ;  /* 0x000000030c0c7819 */ /* 0x000fe200000012ff */
[----:B------:R-:W-:Y:S01]  /*88e0*/  SHFL.IDX PT, R116, R116, R27, 0x1c1f ;  /* 0x001c1f1b74747589 */ /* 0x000fe200000e0000 */
[----:B------:R-:W-:Y:S02]  /*88f0*/  LOP3.LUT R5, R44, 0x380, RZ, 0xc0, !PT ;  /* 0x000003802c057812 */ /* 0x000fe400078ec0ff */
[----:B------:R-:W-:Y:S01]  /*8900*/  SHF.R.U64 R10, R10, 0x3, RZ ;  /* 0x000000030a0a7819 */ /* 0x000fe200000012ff */
[----:B------:R-:W-:Y:S01]  /*8910*/  SHFL.IDX PT, R90, R90, R27, 0x1c1f ;  /* 0x001c1f1b5a5a7589 */ /* 0x000fe200000e0000 */
[----:B------:R-:W-:-:S02]  /*8920*/  SHF.R.U64 R8, R8, 0x3, RZ ;  /* 0x0000000308087819 */ /* 0x000fc400000012ff */
[----:B------:R-:W-:Y:S01]  /*8930*/  SHF.R.U64 R46, R46, 0x3, RZ ;  /* 0x000000032e2e7819 */ /* 0x000fe200000012ff */
[----:B------:R-:W-:Y:S01]  /*8940*/  SHFL.IDX PT, R92, R92, R27, 0x1c1f ;  /* 0x001c1f1b5c5c7589 */ /* 0x000fe200000e0000 */
[----:B------:R-:W-:Y:S02]  /*8950*/  MOV R48, R48 ;  /* 0x0000003000307202 */ /* 0x000fe40000000f00 */
[----:B------:R-:W-:Y:S01]  /*8960*/  LOP3.LUT R14, R12, R99, RZ, 0x3c, !PT ;  /* 0x000000630c0e7212 */ /* 0x000fe200078e3cff */
[----:B------:R-:W-:Y:S01]  /*8970*/  SHFL.IDX PT, R94, R94, R27, 0x1c1f ;  /* 0x001c1f1b5e5e7589 */ /* 0x000fe200000e0000 */
[----:B------:R-:W-:Y:S02]  /*8980*/  SHF.R.U64 R5, R5, 0x3, RZ ;  /* 0x0000000305057819 */ /* 0x000fe400000012ff */
[----:B------:R-:W-:Y:S01]  /*8990*/  MOV R49, R40 ;  /* 0x0000002800317202 */ /* 0x000fe20000000f00 */
[----:B------:R-:W-:Y:S01]  /*89a0*/  SHFL.IDX PT, R126, R126, R27, 0x1c1f ;  /* 0x001c1f1b7e7e7589 */ /* 0x000fe200000e0000 */
[----:B------:R-:W-:-:S02]  /*89b0*/  LOP3.LUT R24, R10, R97, RZ, 0x3c, !PT ;  /* 0x000000610a187212 */ /* 0x000fc400078e3cff */
[----:B------:R-:W-:Y:S01]  /*89c0*/  LOP3.LUT R12, R8, R101, RZ, 0x3c, !PT ;  /* 0x00000065080c7212 */ /* 0x000fe200078e3cff */
[----:B------:R-:W-:Y:S01]  /*89d0*/  SHFL.IDX PT, R100, R100, R27, 0x1c1f ;  /* 0x001c1f1b64647589 */ /* 0x000fe200000e0000 */
[----:B------:R-:W-:Y:S02]  /*89e0*/  LOP3.LUT R40, R27, 0x2, RZ, 0x3c, !PT ;  /* 0x000000021b287812 */ /* 0x000fe400078e3cff */
[----:B------:R-:W-:Y:S01]  /*89f0*/  LOP3.LUT R8, R46, R105, RZ, 0x3c, !PT ;  /* 0x000000692e087212 */ /* 0x000fe200078e3cff */
[----:B------:R-:W-:Y:S01]  /*8a00*/  SHFL.IDX PT, R128, R128, R27, 0x1c1f ;  /* 0x001c1f1b80807589 */ /* 0x000fe200000e0000 */
[----:B------:R-:W-:Y:S02]  /*8a10*/  MOV R99, R70 ;  /* 0x0000004600637202 */ /* 0x000fe40000000f00 */
[----:B------:R-:W-:Y:S01]  /*8a20*/  LOP3.LUT R44, R5, R44, RZ, 0x3c, !PT ;  /* 0x0000002c052c7212 */ /* 0x000fe200078e3cff */
[----:B------:R-:W-:Y:S01]  /*8a30*/  SHFL.IDX PT, R81, R81, R40, 0x1c1f ;  /* 0x001c1f2851517589 */ /* 0x000fe200000e0000 */
[----:B------:R-:W-:-:S02]  /*8a40*/  MOV R70, R58 ;  /* 0x0000003a00467202 */ /* 0x000fc40000000f00 */
[----:B------:R-:W-:Y:S01]  /*8a50*/  MOV R58, R24 ;  /* 0x00000018003a7202 */ /* 0x000fe20000000f00 */
[----:B------:R-:W-:Y:S01]  /*8a60*/  SHFL.IDX PT, R79, R79, R40, 0x1c1f ;  /* 0x001c1f284f4f7589 */ /* 0x000fe200000e0000 */
[----:B------:R-:W-:Y:S02]  /*8a70*/  MOV R5, R12 ;  /* 0x0000000c00057202 */ /* 0x000fe40000000f00 */
[----:B------:R-:W-:Y:S01]  /*8a80*/  MOV R46, R8 ;  /* 0x00000008002e7202 */ /* 0x000fe20000000f00 */
[----:B------:R-:W0:Y:S01]  /*8a90*/  SHFL.IDX PT, R13, R72, R40, 0x1c1f ;  /* 0x001c1f28480d7589 */ /* 0x000e2200000e0000 */
[----:B------:R-:W-:Y:S02]  /*8aa0*/  SEL R120, R125, R124, P0 ;  /* 0x0000007c7d787207 */ /* 0x000fe40000000000 */
[----:B------:R-:W-:Y:S01]  /*8ab0*/  SEL R53, R124, R125, P0 ;  /* 0x0000007d7c357207 */ /* 0x000fe20000000000 */
[----:B------:R-:W1:Y:S01]  /*8ac0*/  SHFL.IDX PT, R25, R26, R40, 0x1c1f ;  /* 0x001c1f281a197589 */ /* 0x000e6200000e0000 */
[----:B------:R-:W-:-:S02]  /*8ad0*/  SEL R124, R117, R56, P0 ;  /* 0x00000038757c7207 */ /* 0x000fc40000000000 */
[----:B------:R-:W-:Y:S01]  /*8ae0*/  LOP3.LUT R10, R103, 0x380, RZ, 0xc0, !PT ;  /* 0x00000380670a7812 */ /* 0x000fe200078ec0ff */
[----:B------:R-:W2:Y:S01]  /*8af0*/  SHFL.IDX PT, R9, R74, R40, 0x1c1f ;  /* 0x001c1f284a097589 */ /* 0x000ea200000e0000 */
[----:B------:R-:W-:Y:S02]  /*8b00*/  SEL R56, R56, R117, P0 ;  /* 0x0000007538387207 */ /* 0x000fe40000000000 */
[----:B------:R-:W-:Y:S01]  /*8b10*/  MOV R95, R62 ;  /* 0x0000003e005f7202 */ /* 0x000fe20000000f00 */
[----:B------:R-:W3:Y:S01]  /*8b20*/  SHFL.IDX PT, R83, R83, R40, 0x1c1f ;  /* 0x001c1f2853537589 */ /* 0x000ee200000e0000 */
[----:B------:R-:W-:Y:S02]  /*8b30*/  MOV R101, R64 ;  /* 0x0000004000657202 */ /* 0x000fe40000000f00 */
[----:B------:R-:W-:Y:S01]  /*8b40*/  MOV R62, R42 ;  /* 0x0000002a003e7202 */ /* 0x000fe20000000f00 */
[----:B------:R-:W4:Y:S01]  /*8b50*/  SHFL.IDX PT, R41, R20, R40, 0x1c1f ;  /* 0x001c1f2814297589 */ /* 0x000f2200000e0000 */
[----:B------:R-:W-:-:S02]  /*8b60*/  SEL R140, R138, R139, P0 ;  /* 0x0000008b8a8c7207 */ /* 0x000fc40000000000 */
[----:B------:R-:W-:Y:S01]  /*8b70*/  SEL R76, R139, R138, P0 ;  /* 0x0000008a8b4c7207 */ /* 0x000fe20000000000 */
[----:B------:R-:W4:Y:S01]  /*8b80*/  SHFL.IDX PT, R57, R57, R40, 0x1c1f ;  /* 0x001c1f2839397589 */ /* 0x000f2200000e0000 */
[----:B------:R-:W-:Y:S02]  /*8b90*/  SHF.R.U64 R10, R10, 0x3, RZ ;  /* 0x000000030a0a7819 */ /* 0x000fe400000012ff */
[----:B------:R-:W-:Y:S01]  /*8ba0*/  MOV R97, R66 ;  /* 0x0000004200617202 */ /* 0x000fe20000000f00 */
[----:B------:R-:W4:Y:S01]  /*8bb0*/  SHFL.IDX PT, R21, R21, R40, 0x1c1f ;  /* 0x001c1f2815157589 */ /* 0x000f2200000e0000 */
[----:B------:R-:W-:Y:S02]  /*8bc0*/  MOV R64, R50 ;  /* 0x0000003200407202 */ /* 0x000fe40000000f00 */
[----:B------:R-:W-:Y:S01]  /*8bd0*/  SEL R138, R146, R147, P0 ;  /* 0x00000093928a7207 */ /* 0x000fe20000000000 */
[----:B------:R-:W-:Y:S01]  /*8be0*/  SHFL.IDX PT, R85, R52, R40, 0x1c1f ;  /* 0x001c1f2834557589 */ /* 0x000fe200000e0000 */
[----:B------:R-:W-:-:S02]  /*8bf0*/  MOV R66, R54 ;  /* 0x0000003600427202 */ /* 0x000fc40000000f00 */
[----:B------:R-:W-:Y:S01]  /*8c00*/  LOP3.LUT R10, R10, R103, RZ, 0x3c, !PT ;  /* 0x000000670a0a7212 */ /* 0x000fe200078e3cff */
[----:B------:R4:W-:Y:S01]  /*8c10*/  SHFL.IDX PT, R43, R28, R40, 0x1c1f ;  /* 0x001c1f281c2b7589 */ /* 0x0009e200000e0000 */
[----:B------:R-:W-:Y:S02]  /*8c20*/  SEL R77, R147, R146, P0 ;  /* 0x00000092934d7207 */ /* 0x000fe40000000000 */
[----:B------:R-:W-:Y:S01]  /*8c30*/  MOV R54, R14 ;  /* 0x0000000e00367202 */ /* 0x000fe20000000f00 */
[----:B------:R-:W-:Y:S01]  /*8c40*/  SHFL.IDX PT, R39, R39, R40, 0x1c1f ;  /* 0x001c1f2827277589 */ /* 0x000fe200000e0000 */
[----:B------:R-:W-:Y:S02]  /*8c50*/  MOV R44, R44 ;  /* 0x0000002c002c7202 */ /* 0x000fe40000000f00 */
[----:B0-----:R-:W-:Y:S01]  /*8c60*/  SEL R12, R80, R13, P0 ;  /* 0x0000000d500c7207 */ /* 0x001fe20000000000 */
[----:B------:R-:W-:Y:S01]  /*8c70*/  SHFL.IDX PT, R120, R120, R27, 0x1c1f ;  /* 0x001c1f1b78787589 */ /* 0x000fe200000e0000 */
[----:B------:R-:W-:-:S02]  /*8c80*/  SEL R14, R13, R80, P0 ;  /* 0x000000500d0e7207 */ /* 0x000fc40000000000 */
[----:B-1----:R-:W-:Y:S01]  /*8c90*/  SEL R24, R82, R25, P0 ;  /* 0x0000001952187207 */ /* 0x002fe20000000000 */
[----:B------:R0:W-:Y:S01]  /*8ca0*/  SHFL.IDX PT, R51, R29, R40, 0x1c1f ;  /* 0x001c1f281d337589 */ /* 0x0001e200000e0000 */
[----:B------:R-:W-:Y:S02]  /*8cb0*/  SEL R26, R25, R82, P0 ;  /* 0x00000052191a7207 */ /* 0x000fe40000000000 */
[----:B------:R-:W-:Y:S01]  /*8cc0*/  MOV R45, R10 ;  /* 0x0000000a002d7202 */ /* 0x000fe20000000f00 */
[----:B------:R-:W-:Y:S01]  /*8cd0*/  SHFL.IDX PT, R53, R53, R40, 0x1c1f ;  /* 0x001c1f2835357589 */ /* 0x000fe200000e0000 */
[----:B------:R-:W-:Y:S02]  /*8ce0*/  SEL R13, R118, R81, P0 ;  /* 0x00000051760d7207 */ /* 0x000fe40000000000 */
[----:B------:R-:W-:Y:S01]  /*8cf0*/  SEL R15, R81, R118, P0 ;  /* 0x00000076510f7207 */ /* 0x000fe20000000000 */
[----:B------:R-:W-:Y:S01]  /*8d00*/  SHFL.IDX PT, R124, R124, R27, 0x1c1f ;  /* 0x001c1f1b7c7c7589 */ /* 0x000fe200000e0000 */
[----:B------:R-:W-:-:S02]  /*8d10*/  SEL R25, R112, R79, P0 ;  /* 0x0000004f70197207 */ /* 0x000fc40000000000 */
[----:B--2---:R-:W-:Y:S01]  /*8d20*/  SEL R8, R78, R9, P0 ;  /* 0x000000094e087207 */ /* 0x004fe20000000000 */
[----:B------:R1:W-:Y:S01]  /*8d30*/  SHFL.IDX PT, R55, R30, R40, 0x1c1f ;  /* 0x001c1f281e377589 */ /* 0x0003e200000e0000 */
[----:B------:R-:W-:Y:S02]  /*8d40*/  SEL R10, R9, R78, P0 ;  /* 0x0000004e090a7207 */ /* 0x000fe40000000000 */
[----:B---3--:R-:W-:Y:S01]  /*8d50*/  SEL R9, R122, R83, P0 ;  /* 0x000000537a097207 */ /* 0x008fe20000000000 */
[----:B------:R-:W-:Y:S01]  /*8d60*/  SHFL.IDX PT, R87, R56, R40, 0x1c1f ;  /* 0x001c1f2838577589 */ /* 0x000fe200000e0000 */
[----:B------:R-:W-:Y:S02]  /*8d70*/  SEL R11, R83, R122, P0 ;  /* 0x0000007a530b7207 */ /* 0x000fe40000000000 */
[----:B----4-:R-:W-:Y:S01]  /*8d80*/  SEL R28, R84, R41, P0 ;  /* 0x00000029541c7207 */ /* 0x010fe20000000000 */
[----:B------:R-:W-:Y:S01]  /*8d90*/  BAR.SYNC.DEFER_BLOCKING 0x1, 0x100 ;  /* 0x0044000000007b1d */ /* 0x000fe20000010000 */
[----:B0-----:R-:W-:-:S02]  /*8da0*/  SEL R29, R110, R57, P0 ;  /* 0x000000396e1d7207 */ /* 0x001fc40000000000 */
[----:B-1----:R-:W-:Y:S02]  /*8db0*/  SEL R30, R41, R84, P0 ;  /* 0x00000054291e7207 */ /* 0x002fe40000000000 */
[----:B------:R-:W-:Y:S01]  /*8dc0*/  PLOP3.LUT P2, PT, PT, PT, UP0, 0x80, 0x0 ;  /* 0x000000000000781c */ /* 0x000fe20003f4f008 */
[----:B------:R-:W-:Y:S02]  /*8dd0*/  ULDC UR8, c[0x0][0xa88] ;  /* 0x0002a20000087ab9 */ /* 0x000fe40000000800 */
[----:B------:R-:W0:Y:S01]  /*8de0*/  LDC R84, c[0x0][0xbe8] ;  /* 0x0002fa00ff547b82 */ /* 0x000e220000000800 */
[----:B------:R1:W-:Y:S04]  /*8df0*/  SHFL.IDX PT, R59, R31, R40, 0x1c1f ;  /* 0x001c1f281f3b7589 */ /* 0x0003e800000e0000 */
[----:B------:R-:W-:Y:S04]  /*8e00*/  SHFL.IDX PT, R89, R60, R40, 0x1c1f ;  /* 0x001c1f283c597589 */ /* 0x000fe800000e0000 */
[----:B------:R2:W3:Y:S01]  /*8e10*/  SHFL.IDX PT, R63, R32, R40, 0x1c1f ;  /* 0x001c1f28203f7589 */ /* 0x0004e200000e0000 */
[----:B-1----:R-:W-:-:S03]  /*8e20*/  SEL R31, R57, R110, P0 ;  /* 0x0000006e391f7207 */ /* 0x002fc60000000000 */
[----:B------:R-:W1:Y:S04]  /*8e30*/  SHFL.IDX PT, R61, R61, R40, 0x1c1f ;  /* 0x001c1f283d3d7589 */ /* 0x000e6800000e0000 */
[----:B------:R-:W-:Y:S01]  /*8e40*/  SHFL.IDX PT, R98, R98, R27, 0x1c1f ;  /* 0x001c1f1b62627589 */ /* 0x000fe200000e0000 */
[----:B--2---:R-:W-:-:S03]  /*8e50*/  SEL R32, R86, R21, P0 ;  /* 0x0000001556207207 */ /* 0x004fc60000000000 */
[----:B------:R-:W-:Y:S04]  /*8e60*/  SHFL.IDX PT, R102, R102, R27, 0x1c1f ;  /* 0x001c1f1b66667589 */ /* 0x000fe800000e0000 */
[----:B------:R-:W-:Y:S04]  /*8e70*/  SHFL.IDX PT, R130, R130, R27, 0x1c1f ;  /* 0x001c1f1b82827589 */ /* 0x000fe800000e0000 */
[----:B------:R2:W-:Y:S04]  /*8e80*/  SHFL.IDX PT, R65, R33, R40, 0x1c1f ;  /* 0x001c1f2821417589 */ /* 0x0005e800000e0000 */
[----:B------:R4:W-:Y:S01]  /*8e90*/  SHFL.IDX PT, R67, R34, R40, 0x1c1f ;  /* 0x001c1f2822437589 */ /* 0x0009e200000e0000 */
[----:B---3--:R-:W-:-:S03]  /*8ea0*/  SEL R42, R63, R100, P0 ;  /* 0x000000643f2a7207 */ /* 0x008fc60000000000 */
[----:B------:R-:W-:Y:S01]  /*8eb0*/  SHFL.IDX PT, R91, R68, R40, 0x1c1f ;  /* 0x001c1f28445b7589 */ /* 0x000fe200000e0000 */
[----:B-1----:R-:W-:Y:S02]  /*8ec0*/  SEL R41, R128, R61, P0 ;  /* 0x0000003d80297207 */ /* 0x002fe40000000000 */
[----:B--2---:R-:W-:Y:S01]  /*8ed0*/  SEL R33, R114, R85, P0 ;  /* 0x0000005572217207 */ /* 0x004fe20000000000 */
[----:B------:R-:W-:Y:S01]  /*8ee0*/  SHFL.IDX PT, R106, R106, R27, 0x1c1f ;  /* 0x001c1f1b6a6a7589 */ /* 0x000fe200000e0000 */
[----:B----4-:R-:W-:-:S03]  /*8ef0*/  SEL R34, R21, R86, P0 ;  /* 0x0000005615227207 */ /* 0x010fc60000000000 */
[----:B------:R-:W-:Y:S04]  /*8f00*/  SHFL.IDX PT, R108, R108, R27, 0x1c1f ;  /* 0x001c1f1b6c6c7589 */ /* 0x000fe800000e0000 */
[----:B------:R-:W-:Y:S04]  /*8f10*/  SHFL.IDX PT, R50, R104, R27, 0x1c1f ;  /* 0x001c1f1b68327589 */ /* 0x000fe800000e0000 */
[----:B------:R-:W-:Y:S04]  /*8f20*/  SHFL.IDX PT, R96, R96, R27, 0x1c1f ;  /* 0x001c1f1b60607589 */ /* 0x000fe800000e0000 */
[----:B------:R-:W-:Y:S04]  /*8f30*/  SHFL.IDX PT, R132, R132, R27, 0x1c1f ;  /* 0x001c1f1b84847589 */ /* 0x000fe800000e0000 */
[----:B------:R-:W-:Y:S04]  /*8f40*/  SHFL.IDX PT, R134, R134, R27, 0x1c1f ;  /* 0x001c1f1b86867589 */ /* 0x000fe800000e0000 */
[----:B------:R-:W-:Y:S04]  /*8f50*/  SHFL.IDX PT, R136, R136, R27, 0x1c1f ;  /* 0x001c1f1b88887589 */ /* 0x000fe800000e0000 */
[----:B------:R-:W-:Y:S04]  /*8f60*/  SHFL.IDX PT, R140, R140, R27, 0x1c1f ;  /* 0x001c1f1b8c8c7589 */ /* 0x000fe800000e0000 */
[----:B------:R1:W-:Y:S04]  /*8f70*/  SHFL.IDX PT, R138, R138, R27, 0x1c1f ;  /* 0x001c1f1b8a8a7589 */ /* 0x0003e800000e0000 */
[----:B------:R2:W3:Y:S04]  /*8f80*/  SHFL.IDX PT, R71, R35, R40, 0x1c1f ;  /* 0x001c1f2823477589 */ /* 0x0004e800000e0000 */
[----:B------:R-:W4:Y:S01]  /*8f90*/  SHFL.IDX PT, R69, R69, R40, 0x1c1f ;  /* 0x001c1f2845457589 */ /* 0x000f2200000e0000 */
[----:B-1----:R-:W-:-:S03]  /*8fa0*/  SEL R27, R79, R112, P0 ;  /* 0x000000704f1b7207 */ /* 0x002fc60000000000 */
[----:B------:R-:W1:Y:S01]  /*8fb0*/  SHFL.IDX PT, R73, R73, R40, 0x1c1f ;  /* 0x001c1f2849497589 */ /* 0x000e6200000e0000 */
[----:B--2---:R-:W-:-:S03]  /*8fc0*/  SEL R35, R85, R114, P0 ;  /* 0x0000007255237207 */ /* 0x004fc60000000000 */
[----:B------:R2:W0:Y:S04]  /*8fd0*/  SHFL.IDX PT, R79, R36, R40, 0x1c1f ;  /* 0x001c1f28244f7589 */ /* 0x00042800000e0000 */
[----:B------:R4:W-:Y:S04]  /*8fe0*/  SHFL.IDX PT, R81, R37, R40, 0x1c1f ;  /* 0x001c1f2825517589 */ /* 0x0009e800000e0000 */
[----:B------:R-:W0:Y:S01]  /*8ff0*/  SHFL.IDX PT, R75, R75, R40, 0x1c1f ;  /* 0x001c1f284b4b7589 */ /* 0x000e2200000e0000 */
[----:B--2---:R-:W-:-:S03]  /*9000*/  SEL R36, R94, R59, P0 ;  /* 0x0000003b5e247207 */ /* 0x004fc60000000000 */
[----:B------:R-:W2:Y:S01]  /*9010*/  SHFL.IDX PT, R93, R76, R40, 0x1c1f ;  /* 0x001c1f284c5d7589 */ /* 0x000ea200000e0000 */
[----:B---3--:R-:W-:Y:S02]  /*9020*/  SEL R104, R106, R71, P0 ;  /* 0x000000476a687207 */ /* 0x008fe40000000000 */
[----:B----4-:R-:W-:Y:S01]  /*9030*/  SEL R37, R126, R89, P0 ;  /* 0x000000597e257207 */ /* 0x010fe20000000000 */
[----:B------:R3:W-:Y:S01]  /*9040*/  SHFL.IDX PT, R83, R38, R40, 0x1c1f ;  /* 0x001c1f2826537589 */ /* 0x0007e200000e0000 */
[----:B------:R-:W-:Y:S02]  /*9050*/  SEL R103, R69, R132, P0 ;  /* 0x0000008445677207 */ /* 0x000fe40000000000 */
[----:B------:R-:W-:Y:S01]  /*9060*/  SEL R106, R71, R106, P0 ;  /* 0x0000006a476a7207 */ /* 0x000fe20000000000 */
[----:B------:R4:W2:Y:S01]  /*9070*/  SHFL.IDX PT, R77, R77, R40, 0x1c1f ;  /* 0x001c1f284d4d7589 */ /* 0x0008a200000e0000 */
[----:B-1----:R-:W-:Y:S02]  /*9080*/  SEL R105, R134, R73, P0 ;  /* 0x0000004986697207 */ /* 0x002fe40000000000 */
[----:B------:R-:W-:Y:S01]  /*9090*/  SEL R107, R73, R134, P0 ;  /* 0x00000086496b7207 */ /* 0x000fe20000000000 */
[----:B------:R1:W-:Y:S01]  /*90a0*/  STSM.16.M88.4 [R101], R8 ;  /* 0x0000000865007844 */ /* 0x0003e20000000200 */
[----:B---3--:R-:W-:-:S03]  /*90b0*/  SEL R38, R59, R94, P0 ;  /* 0x0000005e3b267207 */ /* 0x008fc60000000000 */
[----:B------:R3:W-:Y:S01]  /*90c0*/  STSM.16.M88.4 [R99], R12 ;  /* 0x0000000c63007844 */ /* 0x0007e20000000200 */
[----:B----4-:R-:W-:-:S03]  /*90d0*/  SEL R40, R100, R63, P0 ;  /* 0x0000003f64287207 */ /* 0x010fc60000000000 */
[----:B------:R4:W-:Y:S01]  /*90e0*/  STSM.16.M88.4 [R97], R24 ;  /* 0x0000001861007844 */ /* 0x0009e20000000200 */
[----:B------:R-:W-:Y:S02]  /*90f0*/  SEL R100, R102, R67, P0 ;  /* 0x0000004366647207 */ /* 0x000fe40000000000 */
[----:B------:R-:W-:Y:S01]  /*9100*/  SEL R102, R67, R102, P0 ;  /* 0x0000006643667207 */ /* 0x000fe20000000000 */
[----:B------:R-:W-:Y:S01]  /*9110*/  STSM.16.M88.4 [R95], R28 ;  /* 0x0000001c5f007844 */ /* 0x000fe20000000200 */
[----:B-1----:R-:W-:-:S03]  /*9120*/  SEL R8, R88, R43, P0 ;  /* 0x0000002b58087207 */ /* 0x002fc60000000000 */
[----:B------:R-:W-:Y:S01]  /*9130*/  STSM.16.M88.4 [R70], R32 ;  /* 0x0000002046007844 */ /* 0x000fe20000000200 */
[----:B------:R-:W-:Y:S02]  /*9140*/  SEL R10, R43, R88, P0 ;  /* 0x000000582b0a7207 */ /* 0x000fe40000000000 */
[----:B------:R-:W-:Y:S02]  /*9150*/  SEL R9, R116, R39, P0 ;  /* 0x0000002774097207 */ /* 0x000fe40000000000 */
[----:B------:R-:W-:Y:S02]  /*9160*/  SEL R11, R39, R116, P0 ;  /* 0x00000074270b7207 */ /* 0x000fe40000000000 */
[----:B---3--:R-:W-:Y:S02]  /*9170*/  SEL R12, R90, R51, P0 ;  /* 0x000000335a0c7207 */ /* 0x008fe40000000000 */
[----:B------:R-:W-:Y:S01]  /*9180*/  SEL R14, R51, R90, P0 ;  /* 0x0000005a330e7207 */ /* 0x000fe20000000000 */
[----:B------:R1:W-:Y:S01]  /*9190*/  STSM.16.M88.4 [R66], R8 ;  /* 0x0000000842007844 */ /* 0x0003e20000000200 */
[----:B------:R-:W-:-:S02]  /*91a0*/  SEL R13, R120, R53, P0 ;  /* 0x00000035780d7207 */ /* 0x000fc40000000000 */
[----:B------:R-:W-:Y:S02]  /*91b0*/  SEL R15, R53, R120, P0 ;  /* 0x00000078350f7207 */ /* 0x000fe40000000000 */
[----:B----4-:R-:W-:Y:S02]  /*91c0*/  SEL R24, R92, R55, P0 ;  /* 0x000000375c187207 */ /* 0x010fe40000000000 */
[----:B------:R-:W-:Y:S01]  /*91d0*/  SEL R26, R55, R92, P0 ;  /* 0x0000005c371a7207 */ /* 0x000fe20000000000 */
[----:B------:R0:W-:Y:S01]  /*91e0*/  STSM.16.M88.4 [R64], R12 ;  /* 0x0000000c40007844 */ /* 0x0001e20000000200 */
[----:B------:R-:W-:Y:S02]  /*91f0*/  SEL R25, R124, R87, P0 ;  /* 0x000000577c197207 */ /* 0x000fe40000000000 */
[----:B------:R-:W-:Y:S02]  /*9200*/  SEL R27, R87, R124, P0 ;  /* 0x0000007c571b7207 */ /* 0x000fe40000000000 */
[----:B------:R-:W-:-:S02]  /*9210*/  SEL R39, R89, R126, P0 ;  /* 0x0000007e59277207 */ /* 0x000fc40000000000 */
[----:B------:R-:W-:Y:S01]  /*9220*/  SEL R43, R61, R128, P0 ;  /* 0x000000803d2b7207 */ /* 0x000fe20000000000 */
[----:B------:R-:W-:Y:S01]  /*9230*/  STSM.16.M88.4 [R62], R24 ;  /* 0x000000183e007844 */ /* 0x000fe20000000200 */
[----:B-1----:R-:W-:Y:S02]  /*9240*/  SEL R8, R98, R65, P0 ;  /* 0x0000004162087207 */ /* 0x002fe40000000000 */
[----:B------:R-:W-:Y:S01]  /*9250*/  SEL R10, R65, R98, P0 ;  /* 0x00000062410a7207 */ /* 0x000fe20000000000 */
[----:B------:R1:W-:Y:S01]  /*9260*/  STSM.16.M88.4 [R48], R36 ;  /* 0x0000002430007844 */ /* 0x0003e20000000200 */
[----:B------:R-:W-:Y:S02]  /*9270*/  SEL R9, R130, R91, P0 ;  /* 0x0000005b82097207 */ /* 0x000fe40000000000 */
[----:B------:R-:W-:Y:S01]  /*9280*/  SEL R11, R91, R130, P0 ;  /* 0x000000825b0b7207 */ /* 0x000fe20000000000 */
[----:B------:R3:W-:Y:S01]  /*9290*/  STSM.16.M88.4 [R49], R40 ;  /* 0x0000002831007844 */ /* 0x0007e20000000200 */
[----:B------:R-:W-:-:S02]  /*92a0*/  SEL R101, R132, R69, P0 ;  /* 0x0000004584657207 */ /* 0x000fc40000000000 */
[----:B0-----:R-:W-:Y:S01]  /*92b0*/  SEL R12, R108, R79, P0 ;  /* 0x0000004f6c0c7207 */ /* 0x001fe20000000000 */
[----:B------:R0:W-:Y:S01]  /*92c0*/  STSM.16.M88.4 [R58], R8 ;  /* 0x000000083a007844 */ /* 0x0001e20000000200 */
[----:B------:R-:W-:Y:S02]  /*92d0*/  SEL R14, R79, R108, P0 ;  /* 0x0000006c4f0e7207 */ /* 0x000fe40000000000 */
[----:B------:R-:W-:Y:S01]  /*92e0*/  SEL R13, R136, R75, P0 ;  /* 0x0000004b880d7207 */ /* 0x000fe20000000000 */
[----:B------:R-:W-:Y:S01]  /*92f0*/  STSM.16.M88.4 [R54], R100 ;  /* 0x0000006436007844 */ /* 0x000fe20000000200 */
[----:B------:R-:W-:Y:S02]  /*9300*/  SEL R15, R75, R136, P0 ;  /* 0x000000884b0f7207 */ /* 0x000fe40000000000 */
[----:B--2---:R-:W-:Y:S01]  /*9310*/  SEL R51, R93, R140, P0 ;  /* 0x0000008c5d337207 */ /* 0x004fe20000000000 */
[----:B------:R-:W-:Y:S01]  /*9320*/  STSM.16.M88.4 [R44], R104 ;  /* 0x000000682c007844 */ /* 0x000fe20000000200 */
[----:B-1----:R-:W-:-:S02]  /*9330*/  SEL R48, R50, R81, P0 ;  /* 0x0000005132307207 */ /* 0x002fc40000000000 */
[----:B------:R-:W-:Y:S01]  /*9340*/  SEL R50, R81, R50, P0 ;  /* 0x0000003251327207 */ /* 0x000fe20000000000 */
[----:B------:R1:W-:Y:S01]  /*9350*/  STSM.16.M88.4 [R5], R12 ;  /* 0x0000000c05007844 */ /* 0x0003e20000000200 */
[----:B---3--:R-:W-:Y:S02]  /*9360*/  SEL R49, R140, R93, P0 ;  /* 0x0000005d8c317207 */ /* 0x008fe40000000000 */
[----:B------:R-:W-:Y:S01]  /*9370*/  SEL R25, R138, R77, P0 ;  /* 0x0000004d8a197207 */ /* 0x000fe20000000000 */
[----:B0-----:R-:W-:Y:S01]  /*9380*/  IMAD.U32 R8, RZ, RZ, UR6 ;  /* 0x00000006ff087e24 */ /* 0x001fe2000f8e00ff */
[----:B------:R-:W-:Y:S01]  /*9390*/  SEL R27, R77, R138, P0 ;  /* 0x0000008a4d1b7207 */ /* 0x000fe20000000000 */
[----:B------:R-:W-:Y:S01]  /*93a0*/  IMAD.U32 R9, RZ, RZ, UR7 ;  /* 0x00000007ff097e24 */ /* 0x000fe2000f8e00ff */
[----:B------:R-:W-:Y:S01]  /*93b0*/  SEL R24, R96, R83, P0 ;  /* 0x0000005360187207 */ /* 0x000fe20000000000 */
[----:B------:R0:W-:Y:S01]  /*93c0*/  STSM.16.M88.4 [R45], R48 ;  /* 0x000000302d007844 */ /* 0x0001e20000000200 */
[----:B------:R-:W-:Y:S01]  /*93d0*/  SEL R26, R83, R96, P0 ;  /* 0x00000060531a7207 */ /* 0x000fe20000000000 */
[----:B------:R-:W-:-:S02]  /*93e0*/  ULDC.64 UR6, c[0x0][0xc08] ;  /* 0x0003020000067ab9 */ /* 0x000fc40000000a00 */
[----:B------:R-:W-:Y:S02]  /*93f0*/  UISETP.NE.U32.AND UP1, UPT, UR6, URZ, UPT ;  /* 0x0000003f0600728c */ /* 0x000fe4000bf25070 */
[----:B------:R0:W-:Y:S01]  /*9400*/  STSM.16.M88.4 [R46], R24 ;  /* 0x000000182e007844 */ /* 0x0001e20000000200 */
[----:B------:R-:W-:Y:S01]  /*9410*/  BAR.SYNC.DEFER_BLOCKING 0x1, 0x100 ;  /* 0x0044000000007b1d */ /* 0x000fe20000010000 */
[----:B------:R-:W-:-:S06]  /*9420*/  UISETP.NE.AND.EX UP1, UPT, UR7, URZ, UPT, UP1 ;  /* 0x0000003f0700728c */ /* 0x000fcc000bf25310 */
[----:B------:R-:W-:-:S05]  /*9430*/  PLOP3.LUT P0, PT, PT, PT, UP1, 0x80, 0x0 ;  /* 0x000000000000781c */ /* 0x000fca0003f0f018 */
[----:B------:R-:W-:-:S04]  /*9440*/  @UP1 ULEA UR6, UP2, UR38, UR6, 0x2 ;  /* 0x0000000626061291 */ /* 0x000fc8000f84103f */
[----:B------:R-:W-:Y:S01]  /*9450*/  @UP1 ULEA.HI.X UR7, UR38, UR7, UR39, 0x2, UP2 ;  /* 0x0000000726071291 */ /* 0x000fe200090f1427 */
[----:B-1----:R-:W-:Y:S02]  /*9460*/  IMAD.U32 R5, RZ, RZ, UR8 ;  /* 0x00000008ff057e24 */ /* 0x002fe4000f8e00ff */
[----:B------:R-:W-:-:S03]  /*9470*/  IMAD.U32 R20, RZ, RZ, UR6 ;  /* 0x00000006ff147e24 */ /* 0x000fc6000f8e00ff */
[----:B------:R-:W-:Y:S01]  /*9480*/  IMAD.U32 R21, RZ, RZ, UR7 ;  /* 0x00000007ff157e24 */ /* 0x000fe2000f8e00ff */
[----:B------:R-:W2:Y:S01]  /*9490*/  @P2 LDG.E R10, desc[UR50][R8.64] ;  /* 0x00000032080a2981 */ /* 0x000ea2000c1e1900 */
[----:B------:R-:W-:Y:S01]  /*94a0*/  ISETP.NE.AND P1, PT, R84, 0x1, PT ;  /* 0x000000015400780c */ /* 0x000fe20003f25270 */
[----:B------:R-:W-:Y:S01]  /*94b0*/  UMOV UR4, URZ ;  /* 0x0000003f00047c82 */ /* 0x000fe20008000000 */
[----:B------:R-:W-:Y:S01]  /*94c0*/  IMAD.U32 R14, RZ, RZ, UR40 ;  /* 0x00000028ff0e7e24 */ /* 0x000fe2000f8e00ff */
[----:B------:R0:W5:Y:S10]  /*94d0*/  @P0 LDG.E R5, desc[UR50][R20.64] ;  /* 0x0000003214050981 */ /* 0x000174000c1e1900 */
[----:B------:R-:W1:Y:S08]  /*94e0*/  @P1 LDC R11, c[0x0][0xbec] ;  /* 0x0002fb00ff0b1b82 */ /* 0x000e700000000800 */
[----:B------:R-:W3:Y:S01]  /*94f0*/  @P1 LDC R12, c[0x0][0xbf0] ;  /* 0x0002fc00ff0c1b82 */ /* 0x000ee20000000800 */
[----:B--2---:R-:W-:Y:S01]  /*9500*/  @P2 R2UR UR4, R10 ;  /* 0x000000000a0422ca */ /* 0x004fe200000e0000 */
[----:B01-3--:R-:W-:-:S14]  /*9510*/  @P0 BRA `(.L_x_248) ;  /* 0x0000000000100947 */ /* 0x00bfdc0003800000 */
[----:B------:R-:W-:Y:S05]  /*9520*/  @!P2 BRA `(.L_x_248) ;  /* 0x00000000000ca947 */ /* 0x000fea0003800000 */
[----:B------:R-:W2:Y:S04]  /*9530*/  LDG.E R10, desc[UR50][R8.64] ;  /* 0x00000032080a7981 */ /* 0x000ea8000c1e1900 */
[----:B-----5:R-:W2:Y:S02]  /*9540*/  LDG.E R5, desc[UR50][R8.64+0x4] ;  /* 0x0000043208057981 */ /* 0x020ea4000c1e1900 */
[----:B--2---:R-:W-:-:S07]  /*9550*/  IMAD.IADD R5, R5, 0x1, -R10 ;  /* 0x0000000105057824 */ /* 0x004fce00078e0a0a */
.L_x_248:
[----:B------:R-:W-:Y:S01]  /*9560*/  USHF.R.S32.HI UR14, URZ, 0x1f, UR41 ;  /* 0x0000001f3f0e7899 */ /* 0x000fe20008011429 */
[----:B------:R-:W-:Y:S01]  /*9570*/  IMAD R10, R14, 0x80, R219 ;  /* 0x000000800e0a7824 */ /* 0x000fe200078e02db */
[----:B------:R-:W-:Y:S01]  /*9580*/  ULDC.64 UR12, c[0x0][0xb90] ;  /* 0x0002e400000c7ab9 */ /* 0x000fe20000000a00 */
[----:B------:R-:W-:Y:S01]  /*9590*/  USHF.R.S32.HI UR9, URZ, 0x1f, UR4 ;  /* 0x0000001f3f097899 */ /* 0x000fe20008011404 */
[----:B------:R-:W-:Y:S01]  /*95a0*/  IMAD.U32 R26, RZ, RZ, UR40 ;  /* 0x00000028ff1a7e24 */ /* 0x000fe2000f8e00ff */
[----:B------:R-:W-:Y:S01]  /*95b0*/  UIMAD UR10, UR14, UR12, URZ ;  /* 0x0000000c0e0a72a4 */ /* 0x000fe2000f8e023f */
[----:B------:R-:W-:Y:S01]  /*95c0*/  @P1 IMAD.HI.U32 R9, R10, R11, RZ ;  /* 0x0000000b0a091227 */ /* 0x000fe200078e00ff */
[----:B------:R-:W-:Y:S01]  /*95d0*/  UMOV UR8, UR4 ;  /* 0x0000000400087c82 */ /* 0x000fe20008000000 */
[----:B------:R-:W-:Y:S02]  /*95e0*/  USEL UR39, UR39, URZ, !UP0 ;  /* 0x0000003f27277287 */ /* 0x000fe4000c000000 */
[----:B------:R-:W-:Y:S01]  /*95f0*/  UIMAD.WIDE.U32 UR6, UR41, UR12, UR8 ;  /* 0x0000000c290672a5 */ /* 0x000fe2000f8e0008 */
[----:B------:R-:W-:Y:S01]  /*9600*/  IMAD.MOV.U32 R8, RZ, RZ, R10 ;  /* 0x000000ffff087224 */ /* 0x000fe200078e000a */
[----:B------:R-:W-:Y:S01]  /*9610*/  UIMAD UR10, UR41, UR13, UR10 ;  /* 0x0000000d290a72a4 */ /* 0x000fe2000f8e020a */
[----:B------:R-:W-:Y:S01]  /*9620*/  @P1 SHF.R.U32.HI R8, RZ, R12, R9 ;  /* 0x0000000cff081219 */ /* 0x000fe20000011609 */
[----:B------:R-:W-:Y:S01]  /*9630*/  USEL UR38, UR38, URZ, !UP0 ;  /* 0x0000003f26267287 */ /* 0x000fe2000c000000 */
[----:B------:R-:W-:Y:S01]  /*9640*/  IMAD R9, R22, 0x40, R2 ;  /* 0x0000004016097824 */ /* 0x000fe200078e0202 */
[----:B------:R-:W-:Y:S01]  /*9650*/  ULDC.64 UR12, c[0x0][0xb98] ;  /* 0x0002e600000c7ab9 */ /* 0x000fe20000000a00 */
[----:B------:R-:W-:Y:S01]  /*9660*/  UIADD3 UR7, UR7, UR10, URZ ;  /* 0x0000000a07077290 */ /* 0x000fe2000fffe03f */
[----:B------:R-:W-:Y:S01]  /*9670*/  IMAD.MOV R11, RZ, RZ, -R8 ;  /* 0x000000ffff0b7224 */ /* 0x000fe200078e0a08 */
[----:B------:R-:W-:Y:S01]  /*9680*/  UIMAD UR8, UR39, UR12, URZ ;  /* 0x0000000c270872a4 */ /* 0x000fe2000f8e023f */
[----:B------:R-:W-:Y:S01]  /*9690*/  IMAD.WIDE R6, R9, 0x2, R6 ;  /* 0x0000000209067825 */ /* 0x000fe200078e0206 */
[----:B------:R-:W-:Y:S01]  /*96a0*/  UIMAD.WIDE.U32 UR6, UR38, UR12, UR6 ;  /* 0x0000000c260672a5 */ /* 0x000fe2000f8e0006 */
[----:B------:R-:W-:Y:S01]  /*96b0*/  SHF.R.S32.HI R9, RZ, 0x1f, R8 ;  /* 0x0000001fff097819 */ /* 0x000fe20000011408 */
[----:B------:R-:W-:Y:S01]  /*96c0*/  UIMAD UR8, UR38, UR13, UR8 ;  /* 0x0000000d260872a4 */ /* 0x000fe2000f8e0208 */
[----:B------:R-:W-:Y:S01]  /*96d0*/  IMAD R11, R84, R11, R10 ;  /* 0x0000000b540b7224 */ /* 0x000fe200078e020a */
[----:B------:R-:W-:Y:S01]  /*96e0*/  IADD3 R13, P5, R6, 0x1000, RZ ;  /* 0x00001000060d7810 */ /* 0x000fe20007fbe0ff */
[----:B------:R-:W-:Y:S01]  /*96f0*/  IMAD R26, R26, 0x80, R217 ;  /* 0x000000801a1a7824 */ /* 0x000fe200078e02d9 */
[----:B------:R-:W-:Y:S01]  /*9700*/  IADD3 R8, P0, R8, UR6, RZ ;  /* 0x0000000608087c10 */ /* 0x000fe2000ff1e0ff */
[----:B-----5:R-:W-:Y:S01]  /*9710*/  IMAD R85, R5, R84, RZ ;  /* 0x0000005405557224 */ /* 0x020fe200078e02ff */
[----:B------:R-:W-:Y:S01]  /*9720*/  LOP3.LUT R12, R13, 0x380, RZ, 0xc0, !PT ;  /* 0x000003800d0c7812 */ /* 0x000fe200078ec0ff */
[----:B------:R-:W-:Y:S01]  /*9730*/  IMAD.U32 R10, RZ, RZ, UR8 ;  /* 0x00000008ff0a7e24 */ /* 0x000fe2000f8e00ff */
[----:B------:R-:W-:Y:S01]  /*9740*/  IADD3 R61, P3, R6, 0x4000, RZ ;  /* 0x00004000063d7810 */ /* 0x000fe20007f7e0ff */
[----:B------:R-:W-:Y:S01]  /*9750*/  ULDC.64 UR10, c[0x0][0xaa0] ;  /* 0x0002a800000a7ab9 */ /* 0x000fe20000000a00 */
[----:B------:R-:W-:-:S02]  /*9760*/  SHF.R.U64 R12, R12, 0x3, RZ ;  /* 0x000000030c0c7819 */ /* 0x000fc400000012ff */
[----:B------:R-:W-:Y:S01]  /*9770*/  IADD3.X R9, R9, UR7, R10, P0, !PT ;  /* 0x0000000709097c10 */ /* 0x000fe200087fe40a */
[----:B------:R-:W-:Y:S01]  /*9780*/  ULDC.64 UR6, c[0x0][0xb88] ;  /* 0x0002e20000067ab9 */ /* 0x000fe20000000a00 */
[----:B------:R-:W-:Y:S02]  /*9790*/  SHF.R.S32.HI R10, RZ, 0x1f, R11 ;  /* 0x0000001fff0a7819 */ /* 0x000fe4000001140b */
[C---:B------:R-:W-:Y:S01]  /*97a0*/  IADD3 R29, P0, R6.reuse, 0x3000, RZ ;  /* 0x00003000061d7810 */ /* 0x040fe20007f1e0ff */
[----:B------:R-:W-:Y:S01]  /*97b0*/  IMAD.WIDE.U32 R8, R11, UR6, R8 ;  /* 0x000000060b087c25 */ /* 0x000fe2000f8e0008 */
[----:B------:R-:W-:Y:S02]  /*97c0*/  IADD3 R33, P2, R6, 0x5000, RZ ;  /* 0x0000500006217810 */ /* 0x000fe40007f5e0ff */
[----:B------:R-:W-:Y:S01]  /*97d0*/  LOP3.LUT R28, R29, 0x380, RZ, 0xc0, !PT ;  /* 0x000003801d1c7812 */ /* 0x000fe200078ec0ff */
[----:B------:R-:W-:Y:S01]  /*97e0*/  IMAD R10, R10, UR6, RZ ;  /* 0x000000060a0a7c24 */ /* 0x000fe2000f8e02ff */
[----:B------:R-:W-:-:S02]  /*97f0*/  LOP3.LUT R60, R61, 0x380, RZ, 0xc0, !PT ;  /* 0x000003803d3c7812 */ /* 0x000fc400078ec0ff */
[----:B------:R-:W-:Y:S02]  /*9800*/  IADD3 R25, P4, R6, 0x2000, RZ ;  /* 0x0000200006197810 */ /* 0x000fe40007f9e0ff */
[----:B------:R-:W-:Y:S01]  /*9810*/  LOP3.LUT R12, R12, R13, RZ, 0x3c, !PT ;  /* 0x0000000d0c0c7212 */ /* 0x000fe200078e3cff */
[----:B------:R-:W-:Y:S01]  /*9820*/  IMAD R13, R11, UR7, R10 ;  /* 0x000000070b0d7c24 */ /* 0x000fe2000f8e020a */
[----:B------:R-:W-:Y:S01]  /*9830*/  SHF.R.U64 R28, R28, 0x3, RZ ;  /* 0x000000031c1c7819 */ /* 0x000fe200000012ff */
[----:B------:R-:W-:Y:S01]  /*9840*/  ULDC.64 UR6, c[0x0][0xb50] ;  /* 0x0002d40000067ab9 */ /* 0x000fe20000000a00 */
[----:B------:R-:W-:Y:S01]  /*9850*/  LOP3.LUT R32, R33, 0x380, RZ, 0xc0, !PT ;  /* 0x0000038021207812 */ /* 0x000fe200078ec0ff */
[----:B------:R-:W-:Y:S01]  /*9860*/  IMAD.IADD R9, R9, 0x1, R13 ;  /* 0x0000000109097824 */ /* 0x000fe200078e020d */
[----:B------:R-:W-:Y:S01]  /*9870*/  SHF.R.U64 R60, R60, 0x3, RZ ;  /* 0x000000033c3c7819 */ /* 0x000fe200000012ff */
[----:B------:R-:W-:Y:S01]  /*9880*/  IMAD.X R13, RZ, RZ, R7, P5 ;  /* 0x000000ffff0d7224 */ /* 0x000fe200028e0607 */
[----:B------:R-:W-:-:S02]  /*9890*/  LOP3.LUT R24, R25, 0x380, RZ, 0xc0, !PT ;  /* 0x0000038019187812 */ /* 0x000fc400078ec0ff */
[----:B------:R-:W-:Y:S02]  /*98a0*/  LEA R11, P6, R8, UR6, 0x2 ;  /* 0x00000006080b7c11 */ /* 0x000fe4000f8c10ff */
[----:B------:R-:W-:Y:S01]  /*98b0*/  LOP3.LUT R28, R28, R29, RZ, 0x3c, !PT ;  /* 0x0000001d1c1c7212 */ /* 0x000fe200078e3cff */
[--C-:B------:R-:W-:Y:S01]  /*98c0*/  IMAD.X R29, RZ, RZ, R7.reuse, P0 ;  /* 0x000000ffff1d7224 */ /* 0x100fe200000e0607 */
[----:B------:R-:W-:Y:S01]  /*98d0*/  SHF.R.U64 R32, R32, 0x3, RZ ;  /* 0x0000000320207819 */ /* 0x000fe200000012ff */
[----:B------:R-:W-:Y:S01]  /*98e0*/  SHFL.IDX PT, R20, R11, RZ, 0x1c1f ;  /* 0x001c1fff0b147589 */ /* 0x000fe200000e0000 */
[----:B------:R-:W-:Y:S01]  /*98f0*/  LOP3.LUT R60, R60, R61, RZ, 0x3c, !PT ;  /* 0x0000003d3c3c7212 */ /* 0x000fe200078e3cff */
[----:B------:R-:W-:Y:S01]  /*9900*/  IMAD.X R61, RZ, RZ, R7, P3 ;  /* 0x000000ffff3d7224 */ /* 0x000fe200018e0607 */
[----:B------:R-:W-:Y:S01]  /*9910*/  SHF.R.U64 R24, R24, 0x3, RZ ;  /* 0x0000000318187819 */ /* 0x000fe200000012ff */
[----:B------:R-:W-:Y:S01]  /*9920*/  SHFL.IDX PT, R44, R11, 0x1, 0x1c1f ;  /* 0x003c1f000b2c7f89 */ /* 0x000fe200000e0000 */
[----:B------:R-:W-:-:S02]  /*9930*/  IADD3 R65, P0, R6, 0x9000, RZ ;  /* 0x0000900006417810 */ /* 0x000fc40007f1e0ff */
[----:B------:R-:W-:Y:S02]  /*9940*/  IADD3 R49, P3, R6, 0xa000, RZ ;  /* 0x0000a00006317810 */ /* 0x000fe40007f7e0ff */
[----:B------:R-:W-:Y:S01]  /*9950*/  LEA.HI.X R14, R8, UR7, R9, 0x2, P6 ;  /* 0x00000007080e7c11 */ /* 0x000fe2000b0f1409 */
[----:B------:R-:W-:Y:S01]  /*9960*/  VIADD R8, R26, 0x8 ;  /* 0x000000081a087836 */ /* 0x000fe20000000000 */
[----:B------:R-:W-:Y:S01]  /*9970*/  LOP3.LUT R32, R32, R33, RZ, 0x3c, !PT ;  /* 0x0000002120207212 */ /* 0x000fe200078e3cff */
[--C-:B------:R-:W-:Y:S01]  /*9980*/  IMAD.X R33, RZ, RZ, R7.reuse, P2 ;  /* 0x000000ffff217224 */ /* 0x100fe200010e0607 */
[----:B------:R-:W-:Y:S01]  /*9990*/  LOP3.LUT R24, R24, R25, RZ, 0x3c, !PT ;  /* 0x0000001918187212 */ /* 0x000fe200078e3cff */
[----:B------:R-:W-:Y:S01]  /*99a0*/  IMAD.X R25, RZ, RZ, R7, P4 ;  /* 0x000000ffff197224 */ /* 0x000fe200020e0607 */
[----:B------:R-:W-:Y:S01]  /*99b0*/  LOP3.LUT R64, R65, 0x380, RZ, 0xc0, !PT ;  /* 0x0000038041407812 */ /* 0x000fe200078ec0ff */
[----:B------:R-:W0:Y:S01]  /*99c0*/  SHFL.IDX PT, R21, R14, RZ, 0x1c1f ;  /* 0x001c1fff0e157589 */ /* 0x000e2200000e0000 */
[----:B------:R-:W-:-:S02]  /*99d0*/  IADD3 R53, P2, R6, 0xb000, RZ ;  /* 0x0000b00006357810 */ /* 0x000fc40007f5e0ff */
[----:B------:R-:W-:Y:S01]  /*99e0*/  LOP3.LUT R48, R49, 0x380, RZ, 0xc0, !PT ;  /* 0x0000038031307812 */ /* 0x000fe200078ec0ff */
[----:B------:R-:W1:Y:S01]  /*99f0*/  SHFL.IDX PT, R45, R14, 0x1, 0x1c1f ;  /* 0x003c1f000e2d7f89 */ /* 0x000e6200000e0000 */
[C---:B------:R-:W-:Y:S02]  /*9a00*/  IADD3 R37, P6, R6.reuse, 0x6000, RZ ;  /* 0x0000600006257810 */ /* 0x040fe40007fde0ff */
[C---:B------:R-:W-:Y:S02]  /*9a10*/  IADD3 R41, P5, R6.reuse, 0x7000, RZ ;  /* 0x0000700006297810 */ /* 0x040fe40007fbe0ff */
[----:B------:R-:W-:Y:S02]  /*9a20*/  IADD3 R73, P4, R6, 0x8000, RZ ;  /* 0x0000800006497810 */ /* 0x000fe40007f9e0ff */
[----:B------:R-:W-:Y:S02]  /*9a30*/  SHF.R.U64 R64, R64, 0x3, RZ ;  /* 0x0000000340407819 */ /* 0x000fe400000012ff */
[----:B------:R-:W-:-:S02]  /*9a40*/  LOP3.LUT R52, R53, 0x380, RZ, 0xc0, !PT ;  /* 0x0000038035347812 */ /* 0x000fc400078ec0ff */
[----:B------:R-:W-:Y:S02]  /*9a50*/  SHF.R.U64 R48, R48, 0x3, RZ ;  /* 0x0000000330307819 */ /* 0x000fe400000012ff */
[----:B------:R-:W-:Y:S02]  /*9a60*/  LOP3.LUT R36, R37, 0x380, RZ, 0xc0, !PT ;  /* 0x0000038025247812 */ /* 0x000fe400078ec0ff */
[----:B------:R-:W-:Y:S02]  /*9a70*/  LOP3.LUT R40, R41, 0x380, RZ, 0xc0, !PT ;  /* 0x0000038029287812 */ /* 0x000fe400078ec0ff */
[----:B------:R-:W-:Y:S02]  /*9a80*/  LOP3.LUT R72, R73, 0x380, RZ, 0xc0, !PT ;  /* 0x0000038049487812 */ /* 0x000fe400078ec0ff */
[----:B------:R-:W-:Y:S01]  /*9a90*/  LOP3.LUT R64, R64, R65, RZ, 0x3c, !PT ;  /* 0x0000004140407212 */ /* 0x000fe200078e3cff */
[----:B------:R-:W-:Y:S01]  /*9aa0*/  IMAD.X R65, RZ, RZ, R7, P0 ;  /* 0x000000ffff417224 */ /* 0x000fe200000e0607 */
[----:B------:R-:W-:-:S02]  /*9ab0*/  SHF.R.U64 R52, R52, 0x3, RZ ;  /* 0x0000000334347819 */ /* 0x000fc400000012ff */
[----:B------:R-:W-:Y:S01]  /*9ac0*/  LOP3.LUT R48, R48, R49, RZ, 0x3c, !PT ;  /* 0x0000003130307212 */ /* 0x000fe200078e3cff */
[----:B------:R-:W-:Y:S01]  /*9ad0*/  IMAD.X R49, RZ, RZ, R7, P3 ;  /* 0x000000ffff317224 */ /* 0x000fe200018e0607 */
[----:B------:R-:W-:Y:S02]  /*9ae0*/  SHF.R.U64 R36, R36, 0x3, RZ ;  /* 0x0000000324247819 */ /* 0x000fe400000012ff */
[----:B------:R-:W-:Y:S02]  /*9af0*/  SHF.R.U64 R40, R40, 0x3, RZ ;  /* 0x0000000328287819 */ /* 0x000fe400000012ff */
[----:B------:R-:W-:Y:S02]  /*9b00*/  SHF.R.U64 R72, R72, 0x3, RZ ;  /* 0x0000000348487819 */ /* 0x000fe400000012ff */
[----:B------:R-:W-:Y:S02]  /*9b10*/  LOP3.LUT P0, RZ, R23, 0x3, RZ, 0xc0, !PT ;  /* 0x0000000317ff7812 */ /* 0x000fe4000780c0ff */
[----:B------:R-:W-:-:S02]  /*9b20*/  IADD3 R10, P3, R6, 0xf000, RZ ;  /* 0x0000f000060a7810 */ /* 0x000fc40007f7e0ff */
[----:B------:R-:W-:Y:S01]  /*9b30*/  LOP3.LUT R52, R52, R53, RZ, 0x3c, !PT ;  /* 0x0000003534347212 */ /* 0x000fe200078e3cff */
[--C-:B------:R-:W-:Y:S01]  /*9b40*/  IMAD.X R53, RZ, RZ, R7.reuse, P2 ;  /* 0x000000ffff357224 */ /* 0x100fe200010e0607 */
[----:B------:R-:W-:Y:S01]  /*9b50*/  LOP3.LUT R36, R36, R37, RZ, 0x3c, !PT ;  /* 0x0000002524247212 */ /* 0x000fe200078e3cff */
[--C-:B------:R-:W-:Y:S01]  /*9b60*/  IMAD.X R37, RZ, RZ, R7.reuse, P6 ;  /* 0x000000ffff257224 */ /* 0x100fe200030e0607 */
[----:B------:R-:W-:Y:S01]  /*9b70*/  LOP3.LUT R40, R40, R41, RZ, 0x3c, !PT ;  /* 0x0000002928287212 */ /* 0x000fe200078e3cff */
[--C-:B------:R-:W-:Y:S01]  /*9b80*/  IMAD.X R41, RZ, RZ, R7.reuse, P5 ;  /* 0x000000ffff297224 */ /* 0x100fe200028e0607 */
[----:B------:R-:W-:Y:S01]  /*9b90*/  LOP3.LUT R72, R72, R73, RZ, 0x3c, !PT ;  /* 0x0000004948487212 */ /* 0x000fe200078e3cff */
[--C-:B------:R-:W-:Y:S01]  /*9ba0*/  IMAD.X R73, RZ, RZ, R7.reuse, P4 ;  /* 0x000000ffff497224 */ /* 0x100fe200020e0607 */
[-C--:B------:R-:W-:Y:S01]  /*9bb0*/  ISETP.GE.OR P2, PT, R26, R85.reuse, P0 ;  /* 0x000000551a00720c */ /* 0x080fe20000746670 */
[----:B------:R-:W-:Y:S01]  /*9bc0*/  IMAD.X R57, RZ, RZ, R7, P3 ;  /* 0x000000ffff397224 */ /* 0x000fe200018e0607 */
[----:B------:R-:W-:-:S02]  /*9bd0*/  ISETP.GE.OR P0, PT, R8, R85, P0 ;  /* 0x000000550800720c */ /* 0x000fc40000706670 */
[----:B------:R-:W-:Y:S02]  /*9be0*/  LOP3.LUT R5, R10, 0x380, RZ, 0xc0, !PT ;  /* 0x000003800a057812 */ /* 0x000fe400078ec0ff */
[C---:B------:R-:W-:Y:S02]  /*9bf0*/  IADD3 R81, P6, R6.reuse, 0xc000, RZ ;  /* 0x0000c00006517810 */ /* 0x040fe40007fde0ff */
[C---:B------:R-:W-:Y:S02]  /*9c00*/  IADD3 R77, P5, R6.reuse, 0xd000, RZ ;  /* 0x0000d000064d7810 */ /* 0x040fe40007fbe0ff */
[C---:B------:R-:W-:Y:S02]  /*9c10*/  IADD3 R69, P4, R6.reuse, 0xe000, RZ ;  /* 0x0000e00006457810 */ /* 0x040fe40007f9e0ff */
[----:B------:R-:W-:Y:S01]  /*9c20*/  LOP3.LUT R9, R6, 0x380, RZ, 0xc0, !PT ;  /* 0x0000038006097812 */ /* 0x000fe200078ec0ff */
[----:B0-----:R0:W-:Y:S01]  /*9c30*/  @!P2 ST.E desc[UR50][R20.64], R0 ;  /* 0x000000001400a985 */ /* 0x0011e2000c101932 */
[----:B------:R-:W-:-:S02]  /*9c40*/  SHF.R.U64 R5, R5, 0x3, RZ ;  /* 0x0000000305057819 */ /* 0x000fc400000012ff */
[----:B------:R-:W-:Y:S01]  /*9c50*/  LOP3.LUT R80, R81, 0x380, RZ, 0xc0, !PT ;  /* 0x0000038051507812 */ /* 0x000fe200078ec0ff */
[----:B-1----:R1:W-:Y:S01]  /*9c60*/  @!P0 ST.E desc[UR50][R44.64], R3 ;  /* 0x000000032c008985 */ /* 0x0023e2000c101932 */
[----:B------:R-:W-:Y:S02]  /*9c70*/  LOP3.LUT R76, R77, 0x380, RZ, 0xc0, !PT ;  /* 0x000003804d4c7812 */ /* 0x000fe400078ec0ff */
[----:B------:R-:W-:Y:S01]  /*9c80*/  LOP3.LUT R68, R69, 0x380, RZ, 0xc0, !PT ;  /* 0x0000038045447812 */ /* 0x000fe200078ec0ff */
[----:B------:R-:W-:Y:S01]  /*9c90*/  UIMAD UR8, UR9, UR10, URZ ;  /* 0x0000000a090872a4 */ /* 0x000fe2000f8e023f */
[----:B------:R-:W-:Y:S01]  /*9ca0*/  SHF.R.U64 R9, R9, 0x3, RZ ;  /* 0x0000000309097819 */ /* 0x000fe200000012ff */
[----:B------:R-:W-:Y:S01]  /*9cb0*/  UIMAD.WIDE.U32 UR6, UR4, UR10, URZ ;  /* 0x0000000a040672a5 */ /* 0x000fe2000f8e003f */
[----:B------:R-:W-:Y:S01]  /*9cc0*/  SHF.R.U64 R80, R80, 0x3, RZ ;  /* 0x0000000350507819 */ /* 0x000fe200000012ff */
[----:B0-----:R-:W-:Y:S01]  /*9cd0*/  IMAD R0, R19, 0x20, R22 ;  /* 0x0000002013007824 */ /* 0x001fe200078e0216 */
[----:B------:R-:W-:Y:S01]  /*9ce0*/  SHF.R.U64 R76, R76, 0x3, RZ ;  /* 0x000000034c4c7819 */ /* 0x000fe200000012ff */
[----:B------:R-:W5:Y:S01]  /*9cf0*/  LD.E.128 R12, desc[UR50][R12.64] ;  /* 0x000000320c0c7980 */ /* 0x000f62000c101d00 */
[----:B------:R-:W-:-:S02]  /*9d00*/  SHF.R.U64 R68, R68, 0x3, RZ ;  /* 0x0000000344447819 */ /* 0x000fc400000012ff */
[----:B------:R-:W-:Y:S02]  /*9d10*/  LOP3.LUT R6, R9, R6, RZ, 0x3c, !PT ;  /* 0x0000000609067212 */ /* 0x000fe400078e3cff */
[----:B------:R-:W-:Y:S01]  /*9d20*/  LOP3.LUT R56, R5, R10, RZ, 0x3c, !PT ;  /* 0x0000000a05387212 */ /* 0x000fe200078e3cff */
[----:B-1----:R-:W-:Y:S01]  /*9d30*/  IMAD.U32 R3, RZ, RZ, UR40 ;  /* 0x00000028ff037e24 */ /* 0x002fe2000f8e00ff */
[----:B------:R-:W0:Y:S01]  /*9d40*/  @P1 LDC R5, c[0x0][0xbec] ;  /* 0x0002fb00ff051b82 */ /* 0x000e220000000800 */
[----:B------:R-:W-:Y:S01]  /*9d50*/  LOP3.LUT R80, R80, R81, RZ, 0x3c, !PT ;  /* 0x0000005150507212 */ /* 0x000fe200078e3cff */
[--C-:B------:R-:W-:Y:S01]  /*9d60*/  IMAD.X R81, RZ, RZ, R7.reuse, P6 ;  /* 0x000000ffff517224 */ /* 0x100fe200030e0607 */
[----:B------:R-:W-:Y:S01]  /*9d70*/  LOP3.LUT R76, R76, R77, RZ, 0x3c, !PT ;  /* 0x0000004d4c4c7212 */ /* 0x000fe200078e3cff */
[--C-:B------:R-:W-:Y:S01]  /*9d80*/  IMAD.X R77, RZ, RZ, R7.reuse, P5 ;  /* 0x000000ffff4d7224 */ /* 0x100fe200028e0607 */
[----:B------:R-:W-:Y:S01]  /*9d90*/  LOP3.LUT R68, R68, R69, RZ, 0x3c, !PT ;  /* 0x0000004544447212 */ /* 0x000fe200078e3cff */
[----:B------:R-:W-:Y:S01]  /*9da0*/  IMAD.X R69, RZ, RZ, R7, P4 ;  /* 0x000000ffff457224 */ /* 0x000fe200020e0607 */
[----:B------:R1:W5:Y:S01]  /*9db0*/  LD.E.128 R8, desc[UR50][R6.64] ;  /* 0x0000003206087980 */ /* 0x000362000c101d00 */
[----:B------:R-:W-:-:S03]  /*9dc0*/  UIMAD UR8, UR4, UR11, UR8 ;  /* 0x0000000b040872a4 */ /* 0x000fc6000f8e0208 */
[----:B------:R-:W-:Y:S01]  /*9dd0*/  ULDC.64 UR10, c[0x0][0xae8] ;  /* 0x0002ba00000a7ab9 */ /* 0x000fe20000000a00 */
[----:B------:R-:W-:Y:S01]  /*9de0*/  IMAD R20, R3, 0x80, R0 ;  /* 0x0000008003147824 */ /* 0x000fe200078e0200 */
[----:B------:R-:W5:Y:S01]  /*9df0*/  LD.E.128 R24, desc[UR50][R24.64] ;  /* 0x0000003218187980 */ /* 0x000f62000c101d00 */
[----:B-1----:R-:W1:Y:S01]  /*9e00*/  @P1 LDC R7, c[0x0][0xbf0] ;  /* 0x0002fc00ff071b82 */ /* 0x002e620000000800 */
[----:B------:R-:W-:Y:S02]  /*9e10*/  UIADD3 UR7, UR7, UR8, URZ ;  /* 0x0000000807077290 */ /* 0x000fe4000fffe03f */
[----:B------:R-:W5:Y:S01]  /*9e20*/  LD.E.128 R28, desc[UR50][R28.64] ;  /* 0x000000321c1c7980 */ /* 0x000f62000c101d00 */
[----:B------:R-:W-:Y:S02]  /*9e30*/  UIMAD UR4, UR14, UR10, URZ ;  /* 0x0000000a0e0472a4 */ /* 0x000fe4000f8e023f */
[----:B------:R-:W-:Y:S01]  /*9e40*/  UIMAD.WIDE.U32 UR6, UR41, UR10, UR6 ;  /* 0x0000000a290672a5 */ /* 0x000fe2000f8e0006 */
[----:B------:R-:W5:Y:S01]  /*9e50*/  LD.E.128 R60, desc[UR50][R60.64] ;  /* 0x000000323c3c7980 */ /* 0x000f62000c101d00 */
[----:B------:R-:W-:Y:S01]  /*9e60*/  UIMAD UR4, UR41, UR11, UR4 ;  /* 0x0000000b290472a4 */ /* 0x000fe2000f8e0204 */
[----:B0-----:R-:W-:Y:S01]  /*9e70*/  @P1 IMAD.HI.U32 R0, R20, R5, RZ ;  /* 0x0000000514001227 */ /* 0x001fe200078e00ff */
[----:B------:R-:W-:Y:S01]  /*9e80*/  ULDC.64 UR8, c[0x0][0xaf0] ;  /* 0x0002bc0000087ab9 */ /* 0x000fe20000000a00 */
[----:B------:R-:W5:Y:S01]  /*9e90*/  LD.E.128 R32, desc[UR50][R32.64] ;  /* 0x0000003220207980 */ /* 0x000f62000c101d00 */
[----:B------:R-:W-:-:S02]  /*9ea0*/  UIADD3 UR7, UR7, UR4, URZ ;  /* 0x0000000407077290 */ /* 0x000fc4000fffe03f */
[----:B------:R-:W-:Y:S01]  /*9eb0*/  UIMAD UR4, UR39, UR8, URZ ;  /* 0x00000008270472a4 */ /* 0x000fe2000f8e023f */
[----:B------:R-:W-:Y:S01]  /*9ec0*/  IMAD.MOV.U32 R3, RZ, RZ, R20 ;  /* 0x000000ffff037224 */ /* 0x000fe200078e0014 */
[----:B------:R-:W-:Y:S01]  /*9ed0*/  UIMAD.WIDE.U32 UR6, UR38, UR8, UR6 ;  /* 0x00000008260672a5 */ /* 0x000fe2000f8e0006 */
[----:B------:R-:W5:Y:S01]  /*9ee0*/  LD.E.128 R36, desc[UR50][R36.64] ;  /* 0x0000003224247980 */ /* 0x000f62000c101d00 */
[----:B------:R-:W-:-:S03]  /*9ef0*/  UIMAD UR4, UR38, UR9, UR4 ;  /* 0x00000009260472a4 */ /* 0x000fc6000f8e0204 */
[----:B------:R-:W5:Y:S01]  /*9f00*/  LD.E.128 R40, desc[UR50][R40.64] ;  /* 0x0000003228287980 */ /* 0x000f62000c101d00 */
[----:B-1----:R-:W-:Y:S01]  /*9f10*/  @P1 SHF.R.U32.HI R3, RZ, R7, R0 ;  /* 0x00000007ff031219 */ /* 0x002fe20000011600 */
[----:B------:R-:W-:Y:S01]  /*9f20*/  UIADD3 UR4, UR7, UR4, URZ ;  /* 0x0000000407047290 */ /* 0x000fe2000fffe03f */
[----:B------:R-:W-:Y:S01]  /*9f30*/  IMAD.U32 R6, RZ, RZ, UR6 ;  /* 0x00000006ff067e24 */ /* 0x000fe2000f8e00ff */
[----:B------:R-:W5:Y:S01]  /*9f40*/  LD.E.128 R72, desc[UR50][R72.64] ;  /* 0x0000003248487980 */ /* 0x000f62000c101d00 */
[--C-:B------:R-:W-:Y:S01]  /*9f50*/  SHF.R.S32.HI R0, RZ, 0x1f, R3.reuse ;  /* 0x0000001fff007819 */ /* 0x100fe20000011403 */
[----:B------:R-:W-:Y:S02]  /*9f60*/  IMAD.MOV R5, RZ, RZ, -R3 ;  /* 0x000000ffff057224 */ /* 0x000fe400078e0a03 */
[----:B------:R-:W-:Y:S01]  /*9f70*/  IMAD.U32 R7, RZ, RZ, UR7 ;  /* 0x00000007ff077e24 */ /* 0x000fe2000f8e00ff */
[----:B------:R-:W-:Y:S01]  /*9f80*/  ULDC.64 UR6, c[0x0][0xae0] ;  /* 0x0002b80000067ab9 */ /* 0x000fe20000000a00 */
[----:B------:R-:W-:Y:S01]  /*9f90*/  IMAD R5, R84, R5, R20 ;  /* 0x0000000554057224 */ /* 0x000fe200078e0214 */
[----:B------:R-:W5:Y:S01]  /*9fa0*/  LD.E.128 R64, desc[UR50][R64.64] ;  /* 0x0000003240407980 */ /* 0x000f62000c101d00 */
[----:B------:R-:W-:-:S02]  /*9fb0*/  IMAD R0, R0, UR6, RZ ;  /* 0x0000000600007c24 */ /* 0x000fc4000f8e02ff */
[----:B------:R-:W-:Y:S01]  /*9fc0*/  IMAD.U32 R7, RZ, RZ, UR4 ;  /* 0x00000004ff077e24 */ /* 0x000fe2000f8e00ff */
[----:B------:R-:W5:Y:S01]  /*9fd0*/  LD.E.128 R48, desc[UR50][R48.64] ;  /* 0x0000003230307980 */ /* 0x000f62000c101d00 */
[C---:B------:R-:W-:Y:S01]  /*9fe0*/  IMAD R21, R3.reuse, UR7, R0 ;  /* 0x0000000703157c24 */ /* 0x040fe2000f8e0200 */
[----:B------:R-:W-:Y:S02]  /*9ff0*/  SHF.R.S32.HI R0, RZ, 0x1f, R5 ;  /* 0x0000001fff007819 */ /* 0x000fe40000011405 */
[----:B------:R-:W5:Y:S01]  /*a000*/  LD.E.128 R52, desc[UR50][R52.64] ;  /* 0x0000003234347980 */ /* 0x000f62000c101d00 */
[----:B------:R-:W-:Y:S01]  /*a010*/  IMAD.WIDE.U32 R6, R3, UR6, R6 ;  /* 0x0000000603067c25 */ /* 0x000fe2000f8e0006 */
[----:B------:R-:W-:Y:S02]  /*a020*/  ULDC.64 UR6, c[0x0][0xad8] ;  /* 0x0002b60000067ab9 */ /* 0x000fe40000000a00 */
[----:B------:R-:W5:Y:S04]  /*a030*/  LD.E.128 R80, desc[UR50][R80.64] ;  /* 0x0000003250507980 */ /* 0x000f68000c101d00 */
[----:B------:R-:W5:Y:S04]  /*a040*/  LD.E.128 R76, desc[UR50][R76.64] ;  /* 0x000000324c4c7980 */ /* 0x000f68000c101d00 */
[----:B------:R-:W5:Y:S04]  /*a050*/  LD.E.128 R68, desc[UR50][R68.64] ;  /* 0x0000003244447980 */ /* 0x000f68000c101d00 */
[----:B------:R-:W5:Y:S01]  /*a060*/  LD.E.128 R56, desc[UR50][R56.64] ;  /* 0x0000003238387980 */ /* 0x000f62000c101d00 */
[----:B------:R-:W-:Y:S01]  /*a070*/  IMAD.U32 R45, RZ, RZ, UR40 ;  /* 0x00000028ff2d7e24 */ /* 0x000fe2000f8e00ff */
        /* <DEDUP_REMOVED lines=8> */
[----:B------:R-:W-:Y:S02]  /*a100*/  IMAD R84, R45, 0x80, R22 ;  /* 0x000000802d547824 */ /* 0x000fe400078e0216 */
[C---:B------:R-:W-:Y:S02]  /*a110*/  IMAD R3, R5.reuse, UR7, R20 ;  /* 0x0000000705037c24 */ /* 0x040fe4000f8e0214 */
[----:B------:R-:W-:Y:S01]  /*a120*/  IMAD.WIDE.U32 R6, R5, UR6, R6 ;  /* 0x0000000605067c25 */ /* 0x000fe2000f8e0006 */
[----:B------:R-:W-:Y:S01]  /*a130*/  ISETP.GE.AND P2, PT, R84, R85, PT ;  /* 0x000000555400720c */ /* 0x000fe20003f46270 */
[----:B------:R-:W-:Y:S02]  /*a140*/  ULDC.64 UR6, c[0x0][0xa80] ;  /* 0x0002a00000067ab9 */ /* 0x000fe40000000a00 */
[----:B------:R-:W-:Y:S01]  /*a150*/  IMAD.IADD R3, R7, 0x1, R3 ;  /* 0x0000000107037824 */ /* 0x000fe200078e0203 */
[----:B------:R-:W-:Y:S01]  /*a160*/  LEA R46, P3, R6, UR6, 0x1 ;  /* 0x00000006062e7c11 */ /* 0x000fe2000f8608ff */
[----:B------:R-:W-:-:S02]  /*a170*/  VIADD R4, R4, 0x38820 ;  /* 0x0003882004047836 */ /* 0x000fc40000000000 */
[----:B------:R-:W-:Y:S01]  /*a180*/  VIADD R0, R84, 0x20 ;  /* 0x0000002054007836 */ /* 0x000fe20000000000 */
[----:B------:R-:W-:Y:S02]  /*a190*/  LEA.HI.X R3, R6, UR7, R3, 0x1, P3 ;  /* 0x0000000706037c11 */ /* 0x000fe400098f0c03 */
[----:B------:R-:W-:Y:S02]  /*a1a0*/  PRMT R4, RZ, 0x654, R4 ;  /* 0x00000654ff047816 */ /* 0x000fe40000000004 */
[-C--:B------:R-:W-:Y:S01]  /*a1b0*/  ISETP.GE.AND P1, PT, R0, R85.reuse, PT ;  /* 0x000000550000720c */ /* 0x080fe20003f26270 */
[----:B------:R-:W-:Y:S01]  /*a1c0*/  VIADD R0, R84, 0x40 ;  /* 0x0000004054007836 */ /* 0x000fe20000000000 */
[----:B0-----:R0:W-:Y:S01]  /*a1d0*/  SYNCS.ARRIVE.TRANS64.RED.A1T0 RZ, [R4+URZ], RZ ;  /* 0x000000ff04ff79a7 */ /* 0x0011e2000810043f */
[----:B------:R0:W1:Y:S01]  /*a1e0*/  SHFL.IDX PT, R87, R46, RZ, 0x181f ;  /* 0x00181fff2e577589 */ /* 0x00006200000e0000 */
[----:B------:R-:W-:Y:S03]  /*a1f0*/  BSSY B1, `(.L_x_249) ;  /* 0x0000015000017945 */ /* 0x000fe60003800000 */
[----:B------:R0:W2:Y:S01]  /*a200*/  SHFL.IDX PT, R45, R3, RZ, 0x181f ;  /* 0x00181fff032d7589 */ /* 0x0000a200000e0000 */
[----:B------:R-:W-:Y:S01]  /*a210*/  ISETP.GE.AND P0, PT, R0, R85, PT ;  /* 0x000000550000720c */ /* 0x000fe20003f06270 */
[----:B------:R-:W-:-:S12]  /*a220*/  @P2 BRA `(.L_x_250) ;  /* 0x0000000000442947 */ /* 0x000fd80003800000 */
[----:B------:R-:W-:Y:S02]  /*a230*/  ULDC UR4, c[0x0][0xac8] ;  /* 0x0002b20000047ab9 */ /* 0x000fe40000000800 */
[----:B------:R-:W-:Y:S02]  /*a240*/  ISETP.GE.AND P5, PT, R2, UR4, PT ;  /* 0x0000000402007c0c */ /* 0x000fe4000bfa6270 */
[----:B------:R-:W-:Y:S02]  /*a250*/  ISETP.GE.AND P4, PT, R17, UR4, PT ;  /* 0x0000000411007c0c */ /* 0x000fe4000bf86270 */
[----:B------:R-:W-:Y:S02]  /*a260*/  ISETP.GE.AND P3, PT, R16, UR4, PT ;  /* 0x0000000410007c0c */ /* 0x000fe4000bf66270 */
[----:B------:R-:W-:-:S07]  /*a270*/  ISETP.GE.AND P2, PT, R18, UR4, PT ;  /* 0x0000000412007c0c */ /* 0x000fce000bf46270 */
[----:B01----:R-:W-:-:S04]  /*a280*/  @!P5 LEA R4, P6, R2, R87, 0x1 ;  /* 0x000000570204d211 */ /* 0x003fc800078c08ff */
[----:B--2---:R-:W-:Y:S02]  /*a290*/  @!P5 LEA.HI.X R5, R2, R45, R224, 0x1, P6 ;  /* 0x0000002d0205d211 */ /* 0x004fe400030f0ce0 */
[----:B------:R-:W-:-:S03]  /*a2a0*/  @!P4 LEA R6, P6, R17, R87, 0x1 ;  /* 0x000000571106c211 */ /* 0x000fc600078c08ff */
[----:B-----5:R3:W-:Y:S01]  /*a2b0*/  @!P5 ST.E.128 desc[UR50][R4.64], R8 ;  /* 0x000000080400d985 */ /* 0x0207e2000c101d32 */
[----:B------:R-:W-:Y:S02]  /*a2c0*/  @!P4 LEA.HI.X R7, R17, R45, R223, 0x1, P6 ;  /* 0x0000002d1107c211 */ /* 0x000fe400030f0cdf */
[----:B------:R-:W-:-:S03]  /*a2d0*/  @!P3 LEA R20, P6, R16, R87, 0x1 ;  /* 0x000000571014b211 */ /* 0x000fc600078c08ff */
[----:B------:R3:W-:Y:S01]  /*a2e0*/  @!P4 ST.E.128 desc[UR50][R6.64], R60 ;  /* 0x0000003c0600c985 */ /* 0x0007e2000c101d32 */
[----:B------:R-:W-:Y:S02]  /*a2f0*/  @!P3 LEA.HI.X R21, R16, R45, R222, 0x1, P6 ;  /* 0x0000002d1015b211 */ /* 0x000fe400030f0cde */
[----:B------:R-:W-:-:S03]  /*a300*/  @!P2 LEA R44, P6, R18, R87, 0x1 ;  /* 0x00000057122ca211 */ /* 0x000fc600078c08ff */
[----:B------:R3:W-:Y:S01]  /*a310*/  @!P3 ST.E.128 desc[UR50][R20.64], R72 ;  /* 0x000000481400b985 */ /* 0x0007e2000c101d32 */
[----:B------:R-:W-:-:S05]  /*a320*/  @!P2 LEA.HI.X R45, R18, R45, R221, 0x1, P6 ;  /* 0x0000002d122da211 */ /* 0x000fca00030f0cdd */
[----:B------:R3:W-:Y:S04]  /*a330*/  @!P2 ST.E.128 desc[UR50][R44.64], R80 ;  /* 0x000000502c00a985 */ /* 0x0007e8000c101d32 */
.L_x_250:
[----:B------:R-:W-:Y:S05]  /*a340*/  BSYNC B1 ;  /* 0x0000000000017941 */ /* 0x000fea0003800000 */
.L_x_249:
[----:B---3-5:R3:W4:Y:S01]  /*a350*/  SHFL.IDX PT, R11, R3, 0x1, 0x181f ;  /* 0x00381f00030b7f89 */ /* 0x02872200000e0000 */
        /* <DEDUP_REMOVED lines=8> */
[CC--:B0-----:R-:W-:Y:S02]  /*a3e0*/  @!P4 LEA R4, P6, R2.reuse, R9.reuse, 0x1 ;  /* 0x000000090204c211 */ /* 0x0c1fe400078c08ff */
[C---:B------:R-:W-:Y:S02]  /*a3f0*/  @!P3 LEA R6, P5, R17.reuse, R9, 0x1 ;  /* 0x000000091106b211 */ /* 0x040fe400078a08ff */
[----:B----4-:R-:W-:Y:S02]  /*a400*/  @!P4 LEA.HI.X R5, R2, R11, R224, 0x1, P6 ;  /* 0x0000000b0205c211 */ /* 0x010fe400030f0ce0 */
[----:B------:R-:W-:Y:S02]  /*a410*/  @!P2 LEA R8, P6, R16, R9, 0x1 ;  /* 0x000000091008a211 */ /* 0x000fe400078c08ff */
[----:B------:R-:W-:Y:S01]  /*a420*/  @!P3 LEA.HI.X R7, R17, R11, R223, 0x1, P5 ;  /* 0x0000000b1107b211 */ /* 0x000fe200028f0cdf */
[----:B------:R0:W-:Y:S01]  /*a430*/  @!P4 ST.E.128 desc[UR50][R4.64], R12 ;  /* 0x0000000c0400c985 */ /* 0x0001e2000c101d32 */
[----:B------:R-:W-:-:S02]  /*a440*/  @!P1 LEA R10, P5, R18, R9, 0x1 ;  /* 0x00000009120a9211 */ /* 0x000fc400078a08ff */
[-C--:B------:R-:W-:Y:S01]  /*a450*/  @!P2 LEA.HI.X R9, R16, R11.reuse, R222, 0x1, P6 ;  /* 0x0000000b1009a211 */ /* 0x080fe200030f0cde */
[----:B------:R0:W-:Y:S01]  /*a460*/  @!P3 ST.E.128 desc[UR50][R6.64], R32 ;  /* 0x000000200600b985 */ /* 0x0001e2000c101d32 */
[----:B------:R-:W-:-:S03]  /*a470*/  @!P1 LEA.HI.X R11, R18, R11, R221, 0x1, P5 ;  /* 0x0000000b120b9211 */ /* 0x000fc600028f0cdd */
[----:B------:R0:W-:Y:S04]  /*a480*/  @!P2 ST.E.128 desc[UR50][R8.64], R64 ;  /* 0x000000400800a985 */ /* 0x0001e8000c101d32 */
[----:B------:R0:W-:Y:S02]  /*a490*/  @!P1 ST.E.128 desc[UR50][R10.64], R76 ;  /* 0x0000004c0a009985 */ /* 0x0001e4000c101d32 */
.L_x_252:
[----:B------:R-:W-:Y:S05]  /*a4a0*/  BSYNC B1 ;  /* 0x0000000000017941 */ /* 0x000fea0003800000 */
.L_x_251:
[----:B0---4-:R0:W4:Y:S01]  /*a4b0*/  SHFL.IDX PT, R11, R3, 0x2, 0x181f ;  /* 0x00581f00030b7f89 */ /* 0x01112200000e0000 */
        /* <DEDUP_REMOVED lines=8> */
[-C--:B0-----:R-:W-:Y:S02]  /*a540*/  @!P3 LEA R4, P6, R2, R7.reuse, 0x1 ;  /* 0x000000070204b211 */ /* 0x081fe400078c08ff */
[CC--:B------:R-:W-:Y:S02]  /*a550*/  @!P2 LEA R6, P5, R17.reuse, R7.reuse, 0x1 ;  /* 0x000000071106a211 */ /* 0x0c0fe400078a08ff */
[----:B------:R-:W-:Y:S02]  /*a560*/  @!P1 LEA R8, P4, R16, R7, 0x1 ;  /* 0x0000000710089211 */ /* 0x000fe400078808ff */
[----:B----4-:R-:W-:Y:S02]  /*a570*/  @!P3 LEA.HI.X R5, R2, R11, R224, 0x1, P6 ;  /* 0x0000000b0205b211 */ /* 0x010fe400030f0ce0 */
[----:B------:R-:W-:Y:S02]  /*a580*/  @!P0 LEA R10, P6, R18, R7, 0x1 ;  /* 0x00000007120a8211 */ /* 0x000fe400078c08ff */
[-C--:B------:R-:W-:Y:S01]  /*a590*/  @!P2 LEA.HI.X R7, R17, R11.reuse, R223, 0x1, P5 ;  /* 0x0000000b1107a211 */ /* 0x080fe200028f0cdf */
[----:B------:R0:W-:Y:S01]  /*a5a0*/  @!P3 ST.E.128 desc[UR50][R4.64], R24 ;  /* 0x000000180400b985 */ /* 0x0001e2000c101d32 */
[----:B------:R-:W-:-:S02]  /*a5b0*/  @!P1 LEA.HI.X R9, R16, R11, R222, 0x1, P4 ;  /* 0x0000000b10099211 */ /* 0x000fc400020f0cde */
[----:B------:R-:W-:Y:S01]  /*a5c0*/  @!P0 LEA.HI.X R11, R18, R11, R221, 0x1, P6 ;  /* 0x0000000b120b8211 */ /* 0x000fe200030f0cdd */
[----:B------:R0:W-:Y:S04]  /*a5d0*/  @!P2 ST.E.128 desc[UR50][R6.64], R36 ;  /* 0x000000240600a985 */ /* 0x0001e8000c101d32 */
[----:B------:R0:W-:Y:S04]  /*a5e0*/  @!P1 ST.E.128 desc[UR50][R8.64], R48 ;  /* 0x0000003008009985 */ /* 0x0001e8000c101d32 */
[----:B------:R0:W-:Y:S02]  /*a5f0*/  @!P0 ST.E.128 desc[UR50][R10.64], R68 ;  /* 0x000000440a008985 */ /* 0x0001e4000c101d32 */
.L_x_254:
[----:B------:R-:W-:Y:S05]  /*a600*/  BSYNC B1 ;  /* 0x0000000000017941 */ /* 0x000fea0003800000 */
.L_x_253:
[----:B------:R-:W-:Y:S01]  /*a610*/  VIADD R0, R84, 0x60 ;  /* 0x0000006054007836 */ /* 0x000fe20000000000 */
[----:B0--3--:R-:W3:Y:S04]  /*a620*/  SHFL.IDX PT, R3, R3, 0x3, 0x181f ;  /* 0x00781f0003037f89 */ /* 0x009ee800000e0000 */
[----:B------:R-:W-:Y:S01]  /*a630*/  ISETP.GE.AND P0, PT, R0, R85, PT ;  /* 0x000000550000720c */ /* 0x000fe20003f06270 */
[----:B----4-:R4:W0:-:S12]  /*a640*/  SHFL.IDX PT, R11, R46, 0x3, 0x181f ;  /* 0x00781f002e0b7f89 */ /* 0x01081800000e0000 */
[----:B----4-:R-:W-:Y:S05]  /*a650*/  @P0 BRA `(.L_x_255) ;  /* 0x0000000c00b40947 */ /* 0x010fea0003800000 */
[----:B------:R-:W-:Y:S02]  /*a660*/  ULDC UR4, c[0x0][0xac8] ;  /* 0x0002b20000047ab9 */ /* 0x000fe40000000800 */
[----:B------:R-:W-:Y:S02]  /*a670*/  ISETP.GE.AND P3, PT, R2, UR4, PT ;  /* 0x0000000402007c0c */ /* 0x000fe4000bf66270 */
[----:B------:R-:W-:Y:S02]  /*a680*/  ISETP.GE.AND P4, PT, R17, UR4, PT ;  /* 0x0000000411007c0c */ /* 0x000fe4000bf86270 */
[----:B------:R-:W-:-:S09]  /*a690*/  ISETP.GE.AND P5, PT, R16, UR4, PT ;  /* 0x0000000410007c0c */ /* 0x000fd2000bfa6270 */
[-C--:B0-----:R-:W-:Y:S02]  /*a6a0*/  @!P3 LEA R4, P0, R2, R11.reuse, 0x1 ;  /* 0x0000000b0204b211 */ /* 0x081fe400078008ff */
[CC--:B------:R-:W-:Y:S02]  /*a6b0*/  @!P4 LEA R6, P1, R17.reuse, R11.reuse, 0x1 ;  /* 0x0000000b1106c211 */ /* 0x0c0fe400078208ff */
[----:B------:R-:W-:Y:S02]  /*a6c0*/  @!P5 LEA R8, P2, R16, R11, 0x1 ;  /* 0x0000000b1008d211 */ /* 0x000fe400078408ff */
[-C--:B---3--:R-:W-:Y:S02]  /*a6d0*/  @!P3 LEA.HI.X R5, R2, R3.reuse, R224, 0x1, P0 ;  /* 0x000000030205b211 */ /* 0x088fe400000f0ce0 */
[-C--:B------:R-:W-:Y:S02]  /*a6e0*/  @!P4 LEA.HI.X R7, R17, R3.reuse, R223, 0x1, P1 ;  /* 0x000000031107c211 */ /* 0x080fe400008f0cdf */
[----:B------:R-:W-:Y:S01]  /*a6f0*/  @!P5 LEA.HI.X R9, R16, R3, R222, 0x1, P2 ;  /* 0x000000031009d211 */ /* 0x000fe200010f0cde */
[----:B------:R4:W-:Y:S01]  /*a700*/  @!P3 ST.E.128 desc[UR50][R4.64], R28 ;  /* 0x0000001c0400b985 */ /* 0x0009e2000c101d32 */
[----:B------:R-:W-:-:S03]  /*a710*/  ISETP.GE.AND P0, PT, R18, UR4, PT ;  /* 0x0000000412007c0c */ /* 0x000fc6000bf06270 */
[----:B------:R4:W-:Y:S04]  /*a720*/  @!P4 ST.E.128 desc[UR50][R6.64], R40 ;  /* 0x000000280600c985 */ /* 0x0009e8000c101d32 */
[----:B------:R4:W-:Y:S06]  /*a730*/  @!P5 ST.E.128 desc[UR50][R8.64], R52 ;  /* 0x000000340800d985 */ /* 0x0009ec000c101d32 */
[----:B------:R-:W-:Y:S05]  /*a740*/  @P0 BRA `(.L_x_255) ;  /* 0x0000000c00780947 */ /* 0x000fea0003800000 */
[----:B----4-:R-:W-:-:S04]  /*a750*/  LEA R4, P0, R18, R11, 0x1 ;  /* 0x0000000b12047211 */ /* 0x010fc800078008ff */
[----:B------:R-:W-:-:S05]  /*a760*/  LEA.HI.X R5, R18, R3, R221, 0x1, P0 ;  /* 0x0000000312057211 */ /* 0x000fca00000f0cdd */
[----:B------:R0:W-:Y:S01]  /*a770*/  ST.E.128 desc[UR50][R4.64], R56 ;  /* 0x0000003804007985 */ /* 0x0001e2000c101d32 */
[----:B------:R-:W-:Y:S05]  /*a780*/  BRA `(.L_x_255) ;  /* 0x0000000c00687947 */ /* 0x000fea0003800000 */
.L_x_247:
[----:B------:R-:W-:Y:S01]  /*a790*/  ULDC.64 UR6, c[0x0][0xc00] ;  /* 0x0003000000067ab9 */ /* 0x000fe20000000a00 */
[----:B------:R-:W0:Y:S01]  /*a7a0*/  LDC R11, c[0x0][0xbe8] ;  /* 0x0002fa00ff0b7b82 */ /* 0x000e220000000800 */
[----:B------:R-:W-:Y:S02]  /*a7b0*/  UISETP.NE.U32.AND UP0, UPT, UR6, URZ, UPT ;  /* 0x0000003f0600728c */ /* 0x000fe4000bf05070 */
[----:B------:R-:W-:Y:S02]  /*a7c0*/  ULEA UR4, UP1, UR38, UR6, 0x2 ;  /* 0x0000000626047291 */ /* 0x000fe4000f82103f */
[----:B------:R-:W-:Y:S02]  /*a7d0*/  UISETP.NE.AND.EX UP0, UPT, UR7, URZ, UPT, UP0 ;  /* 0x0000003f0700728c */ /* 0x000fe4000bf05300 */
[----:B------:R-:W-:Y:S02]  /*a7e0*/  ULEA.HI.X UR6, UR38, UR7, UR39, 0x2, UP1 ;  /* 0x0000000726067291 */ /* 0x000fe400088f1427 */
[----:B------:R-:W-:-:S02]  /*a7f0*/  IMAD.U32 R4, RZ, RZ, UR4 ;  /* 0x00000004ff047e24 */ /* 0x000fc4000f8e00ff */
[----:B------:R-:W-:Y:S02]  /*a800*/  PLOP3.LUT P2, PT, PT, PT, UP0, 0x80, 0x0 ;  /* 0x000000000000781c */ /* 0x000fe40003f4f008 */
[----:B------:R-:W-:Y:S01]  /*a810*/  IMAD.U32 R5, RZ, RZ, UR6 ;  /* 0x00000006ff057e24 */ /* 0x000fe2000f8e00ff */
[----:B------:R-:W-:Y:S02]  /*a820*/  ULDC.64 UR6, c[0x0][0xc08] ;  /* 0x0003020000067ab9 */ /* 0x000fe40000000a00 */
[----:B------:R-:W-:-:S04]  /*a830*/  UISETP.NE.U32.AND UP1, UPT, UR6, URZ, UPT ;  /* 0x0000003f0600728c */ /* 0x000fc8000bf25070 */
[----:B------:R-:W-:-:S04]  /*a840*/  UISETP.NE.AND.EX UP1, UPT, UR7, URZ, UPT, UP1 ;  /* 0x0000003f0700728c */ /* 0x000fc8000bf25310 */
[----:B------:R-:W2:Y:S01]  /*a850*/  @P2 LDG.E R3, desc[UR50][R4.64] ;  /* 0x0000003204032981 */ /* 0x000ea2000c1e1900 */
[----:B------:R-:W-:Y:S01]  /*a860*/  ULDC UR4, c[0x0][0xa88] ;  /* 0x0002a20000047ab9 */ /* 0x000fe20000000800 */
[----:B------:R-:W-:Y:S01]  /*a870*/  PLOP3.LUT P3, PT, PT, PT, UP1, 0x80, 0x0 ;  /* 0x000000000000781c */ /* 0x000fe20003f6f018 */
[----:B------:R-:W-:-:S04]  /*a880*/  IMAD.U32 R0, RZ, RZ, UR4 ;  /* 0x00000004ff007e24 */ /* 0x000fc8000f8e00ff */
[----:B------:R-:W-:Y:S02]  /*a890*/  @UP1 ULDC.64 UR6, c[0x0][0xc08] ;  /* 0x0003020000061ab9 */ /* 0x000fe40000000a00 */
[----:B------:R-:W-:-:S06]  /*a8a0*/  @UP1 UIMAD.WIDE UR6, UR38, 0x4, UR6 ;  /* 0x00000004260618a5 */ /* 0x000fcc000f8e0206 */
[----:B------:R-:W-:Y:S02]  /*a8b0*/  IMAD.U32 R6, RZ, RZ, UR6 ;  /* 0x00000006ff067e24 */ /* 0x000fe4000f8e00ff */
[----:B------:R-:W-:-:S05]  /*a8c0*/  IMAD.U32 R7, RZ, RZ, UR7 ;  /* 0x00000007ff077e24 */ /* 0x000fca000f8e00ff */
[----:B------:R1:W5:Y:S01]  /*a8d0*/  @P3 LDG.E R0, desc[UR50][R6.64] ;  /* 0x0000003206003981 */ /* 0x000362000c1e1900 */
[----:B0-----:R-:W-:Y:S01]  /*a8e0*/  ISETP.NE.AND P0, PT, R11, 0x1, PT ;  /* 0x000000010b00780c */ /* 0x001fe20003f05270 */
[----:B------:R-:W-:Y:S01]  /*a8f0*/  UMOV UR4, URZ ;  /* 0x0000003f00047c82 */ /* 0x000fe20008000000 */
[----:B------:R-:W-:Y:S01]  /*a900*/  USHF.R.S32.HI UR10, URZ, 0x1f, UR41 ;  /* 0x0000001f3f0a7899 */ /* 0x000fe20008011429 */
[----:B------:R-:W-:-:S10]  /*a910*/  ISETP.GE.AND P1, PT, R225, 0x80, PT ;  /* 0x00000080e100780c */ /* 0x000fd40003f26270 */
[----:B------:R-:W0:Y:S01]  /*a920*/  @P0 LDC R9, c[0x0][0xbec] ;  /* 0x0002fb00ff090b82 */ /* 0x000e220000000800 */
[----:B--2---:R-:W-:-:S13]  /*a930*/  @P2 R2UR UR4, R3 ;  /* 0x00000000030422ca */ /* 0x004fda00000e0000 */
[----:B------:R-:W-:Y:S01]  /*a940*/  USHF.R.S32.HI UR9, URZ, 0x1f, UR4 ;  /* 0x0000001f3f097899 */ /* 0x000fe20008011404 */
[----:B01----:R-:W-:Y:S11]  /*a950*/  @P3 BRA `(.L_x_256) ;  /* 0x0000000000103947 */ /* 0x003ff60003800000 */
[----:B------:R-:W-:Y:S05]  /*a960*/  @!P2 BRA `(.L_x_256) ;  /* 0x00000000000ca947 */ /* 0x000fea0003800000 */
[----:B------:R-:W2:Y:S04]  /*a970*/  LDG.E R3, desc[UR50][R4.64] ;  /* 0x0000003204037981 */ /* 0x000ea8000c1e1900 */
[----:B-----5:R-:W2:Y:S02]  /*a980*/  LDG.E R0, desc[UR50][R4.64+0x4] ;  /* 0x0000043204007981 */ /* 0x020ea4000c1e1900 */
[----:B--2---:R-:W-:-:S07]  /*a990*/  IMAD.IADD R0, R0, 0x1, -R3 ;  /* 0x0000000100007824 */ /* 0x004fce00078e0a03 */
.L_x_256:
[----:B------:R-:W-:Y:S01]  /*a9a0*/  USEL UR38, UR38, URZ, !UP0 ;  /* 0x0000003f26267287 */ /* 0x000fe2000c000000 */
[----:B------:R-:W-:Y:S01]  /*a9b0*/  BSSY B1, `(.L_x_257) ;  /* 0x000002d000017945 */ /* 0x000fe20003800000 */
[----:B------:R-:W-:-:S03]  /*a9c0*/  USEL UR39, UR39, URZ, !UP0 ;  /* 0x0000003f27277287 */ /* 0x000fc6000c000000 */
[----:B------:R-:W-:Y:S09]  /*a9d0*/  @P1 BRA `(.L_x_258) ;  /* 0x0000000000a81947 */ /* 0x000ff20003800000 */
[----:B------:R-:W0:Y:S01]  /*a9e0*/  S2R R4, SR_TID.X ;  /* 0x0000000000047919 */ /* 0x000e220000002100 */
[----:B------:R-:W1:Y:S01]  /*a9f0*/  LDC R6, c[0x0][0xbe8] ;  /* 0x0002fa00ff067b82 */ /* 0x000e620000000800 */
[----:B------:R-:W-:-:S04]  /*aa00*/  IMAD.U32 R3, RZ, RZ, UR40 ;  /* 0x00000028ff037e24 */ /* 0x000fc8000f8e00ff */
[----:B0-----:R-:W-:Y:S02]  /*aa10*/  IMAD R3, R3, 0x80, R4 ;  /* 0x0000008003037824 */ /* 0x001fe400078e0204 */
[----:B-1---5:R-:W-:Y:S02]  /*aa20*/  IMAD R4, R0, R6, RZ ;  /* 0x0000000600047224 */ /* 0x022fe400078e02ff */
[----:B------:R-:W-:-:S05]  /*aa30*/  VIADD R5, R3, 0xffffff80 ;  /* 0xffffff8003057836 */ /* 0x000fca0000000000 */
[----:B------:R-:W-:-:S13]  /*aa40*/  ISETP.GE.AND P1, PT, R5, R4, PT ;  /* 0x000000040500720c */ /* 0x000fda0003f26270 */
[----:B------:R-:W-:Y:S05]  /*aa50*/  @P1 BRA `(.L_x_258) ;  /* 0x0000000000881947 */ /* 0x000fea0003800000 */
[----:B------:R-:W-:Y:S01]  /*aa60*/  ISETP.NE.AND P1, PT, R6, 0x1, PT ;  /* 0x000000010600780c */ /* 0x000fe20003f25270 */
[----:B------:R-:W-:Y:S01]  /*aa70*/  ULDC.64 UR12, c[0x0][0xb90] ;  /* 0x0002e400000c7ab9 */ /* 0x000fe20000000a00 */
[----:B------:R-:W-:Y:S01]  /*aa80*/  UMOV UR6, UR4 ;  /* 0x0000000400067c82 */ /* 0x000fe20008000000 */
[----:B------:R-:W-:Y:S01]  /*aa90*/  UIMAD UR8, UR10, UR12, URZ ;  /* 0x0000000c0a0872a4 */ /* 0x000fe2000f8e023f */
[----:B------:R-:W-:Y:S02]  /*aaa0*/  UMOV UR7, UR9 ;  /* 0x0000000900077c82 */ /* 0x000fe40008000000 */
[----:B------:R-:W-:Y:S02]  /*aab0*/  UIMAD.WIDE.U32 UR6, UR41, UR12, UR6 ;  /* 0x0000000c290672a5 */ /* 0x000fe4000f8e0006 */
[----:B------:R-:W-:-:S03]  /*aac0*/  UIMAD UR8, UR41, UR13, UR8 ;  /* 0x0000000d290872a4 */ /* 0x000fc6000f8e0208 */
[----:B------:R-:W-:Y:S02]  /*aad0*/  ULDC.64 UR12, c[0x0][0xb98] ;  /* 0x0002e600000c7ab9 */ /* 0x000fe40000000a00 */
[----:B------:R-:W0:Y:S01]  /*aae0*/  @P1 LDC R4, c[0x0][0xbec] ;  /* 0x0002fb00ff041b82 */ /* 0x000e220000000800 */
[----:B------:R-:W-:Y:S02]  /*aaf0*/  UIADD3 UR7, UR7, UR8, URZ ;  /* 0x0000000807077290 */ /* 0x000fe4000fffe03f */
[----:B------:R-:W-:Y:S02]  /*ab00*/  UIMAD UR8, UR39, UR12, URZ ;  /* 0x0000000c270872a4 */ /* 0x000fe4000f8e023f */
[----:B------:R-:W-:Y:S02]  /*ab10*/  UIMAD.WIDE.U32 UR6, UR38, UR12, UR6 ;  /* 0x0000000c260672a5 */ /* 0x000fe4000f8e0006 */
[----:B------:R-:W-:Y:S01]  /*ab20*/  UIMAD UR8, UR38, UR13, UR8 ;  /* 0x0000000d260872a4 */ /* 0x000fe2000f8e0208 */
[----:B------:R-:W1:Y:S02]  /*ab30*/  @P1 LDC R8, c[0x0][0xbf0] ;  /* 0x0002fc00ff081b82 */ /* 0x000e640000000800 */
[----:B------:R-:W-:Y:S01]  /*ab40*/  ULDC.64 UR12, c[0x0][0xb88] ;  /* 0x0002e200000c7ab9 */ /* 0x000fe20000000a00 */
[----:B0-----:R-:W-:-:S04]  /*ab50*/  @P1 IMAD.HI.U32 R3, R5, R4, RZ ;  /* 0x0000000405031227 */ /* 0x001fc800078e00ff */
[----:B------:R-:W-:Y:S01]  /*ab60*/  IMAD.MOV.U32 R4, RZ, RZ, R5 ;  /* 0x000000ffff047224 */ /* 0x000fe200078e0005 */
[----:B-1----:R-:W-:Y:S01]  /*ab70*/  @P1 SHF.R.U32.HI R4, RZ, R8, R3 ;  /* 0x00000008ff041219 */ /* 0x002fe20000011603 */
[----:B------:R-:W-:-:S04]  /*ab80*/  IMAD.U32 R8, RZ, RZ, UR8 ;  /* 0x00000008ff087e24 */ /* 0x000fc8000f8e00ff */
[----:B------:R-:W-:-:S04]  /*ab90*/  IMAD.MOV R3, RZ, RZ, -R4 ;  /* 0x000000ffff037224 */ /* 0x000fc800078e0a04 */
[----:B------:R-:W-:Y:S01]  /*aba0*/  IMAD R3, R6, R3, R5 ;  /* 0x0000000306037224 */ /* 0x000fe200078e0205 */
[----:B------:R-:W-:Y:S02]  /*abb0*/  SHF.R.S32.HI R5, RZ, 0x1f, R4 ;  /* 0x0000001fff057819 */ /* 0x000fe40000011404 */
[----:B------:R-:W-:Y:S02]  /*abc0*/  IADD3 R4, P1, R4, UR6, RZ ;  /* 0x0000000604047c10 */ /* 0x000fe4000ff3e0ff */
[----:B------:R-:W-:Y:S02]  /*abd0*/  SHF.R.S32.HI R6, RZ, 0x1f, R3 ;  /* 0x0000001fff067819 */ /* 0x000fe40000011403 */
[----:B------:R-:W-:Y:S01]  /*abe0*/  IADD3.X R5, R5, UR7, R8, P1, !PT ;  /* 0x0000000705057c10 */ /* 0x000fe20008ffe408 */
[----:B------:R-:W-:Y:S02]  /*abf0*/  ULDC.64 UR6, c[0x0][0xb50] ;  /* 0x0002d40000067ab9 */ /* 0x000fe40000000a00 */
[----:B------:R-:W-:-:S02]  /*ac00*/  IMAD R6, R6, UR12, RZ ;  /* 0x0000000c06067c24 */ /* 0x000fc4000f8e02ff */
[----:B------:R-:W-:-:S04]  /*ac10*/  IMAD.WIDE.U32 R4, R3, UR12, R4 ;  /* 0x0000000c03047c25 */ /* 0x000fc8000f8e0004 */
[----:B------:R-:W-:Y:S01]  /*ac20*/  IMAD R7, R3, UR13, R6 ;  /* 0x0000000d03077c24 */ /* 0x000fe2000f8e0206 */
[----:B------:R-:W-:-:S03]  /*ac30*/  LEA R6, P1, R4, UR6, 0x2 ;  /* 0x0000000604067c11 */ /* 0x000fc6000f8210ff */
[----:B------:R-:W-:-:S05]  /*ac40*/  IMAD.IADD R3, R5, 0x1, R7 ;  /* 0x0000000105037824 */ /* 0x000fca00078e0207 */
[----:B------:R-:W-:Y:S01]  /*ac50*/  LEA.HI.X R7, R4, UR7, R3, 0x2, P1 ;  /* 0x0000000704077c11 */ /* 0x000fe200088f1403 */
[----:B------:R-:W-:-:S05]  /*ac60*/  IMAD.MOV.U32 R3, RZ, RZ, -0x800000 ;  /* 0xff800000ff037424 */ /* 0x000fca00078e00ff */
[----:B------:R0:W-:Y:S02]  /*ac70*/  STG.E desc[UR50][R6.64], R3 ;  /* 0x0000000306007986 */ /* 0x0001e4000c101932 */
.L_x_258:
[----:B------:R-:W-:Y:S05]  /*ac80*/  BSYNC B1 ;  /* 0x0000000000017941 */ /* 0x000fea0003800000 */
.L_x_257:
[----:B------:R-:W1:Y:S01]  /*ac90*/  @P0 LDC R5, c[0x0][0xbf0] ;  /* 0x0002fc00ff050b82 */ /* 0x000e620000000800 */
[----:B------:R-:W-:Y:S01]  /*aca0*/  ULDC.64 UR12, c[0x0][0xaa0] ;  /* 0x0002a800000c7ab9 */ /* 0x000fe20000000a00 */
[----:B0-----:R-:W-:Y:S01]  /*acb0*/  IMAD R3, R19, 0x20, R22 ;  /* 0x0000002013037824 */ /* 0x001fe200078e0216 */
[----:B------:R-:W-:Y:S01]  /*acc0*/  UIMAD UR8, UR9, UR12, URZ ;  /* 0x0000000c090872a4 */ /* 0x000fe2000f8e023f */
[----:B------:R-:W-:Y:S01]  /*acd0*/  IMAD.U32 R8, RZ, RZ, UR40 ;  /* 0x00000028ff087e24 */ /* 0x000fe2000f8e00ff */
[----:B------:R-:W-:Y:S01]  /*ace0*/  UIMAD.WIDE.U32 UR6, UR4, UR12, URZ ;  /* 0x0000000c040672a5 */ /* 0x000fe2000f8e003f */
[----:B------:R-:W-:Y:S01]  /*acf0*/  IMAD.U32 R13, RZ, RZ, UR40 ;  /* 0x00000028ff0d7e24 */ /* 0x000fe2000f8e00ff */
[----:B------:R-:W-:Y:S01]  /*ad00*/  UIMAD UR8, UR4, UR13, UR8 ;  /* 0x0000000d040872a4 */ /* 0x000fe2000f8e0208 */
[----:B------:R-:W-:Y:S01]  /*ad10*/  IMAD R8, R8, 0x80, R3 ;  /* 0x0000008008087824 */ /* 0x000fe200078e0203 */
[----:B------:R-:W-:Y:S01]  /*ad20*/  BSSY B1, `(.L_x_259) ;  /* 0x000003e000017945 */ /* 0x000fe20003800000 */
[----:B------:R-:W-:Y:S01]  /*ad30*/  ULDC.64 UR12, c[0x0][0xae8] ;  /* 0x0002ba00000c7ab9 */ /* 0x000fe20000000a00 */
[----:B------:R-:W-:Y:S01]  /*ad40*/  UIADD3 UR7, UR7, UR8, URZ ;  /* 0x0000000807077290 */ /* 0x000fe2000fffe03f */
[----:B------:R-:W-:Y:S01]  /*ad50*/  @P0 IMAD.HI.U32 R4, R8, R9, RZ ;  /* 0x0000000908040227 */ /* 0x000fe200078e00ff */
[----:B------:R-:W-:-:S02]  /*ad60*/  UIMAD UR4, UR10, UR12, URZ ;  /* 0x0000000c0a0472a4 */ /* 0x000fc4000f8e023f */
[----:B------:R-:W-:Y:S01]  /*ad70*/  UIMAD.WIDE.U32 UR6, UR41, UR12, UR6 ;  /* 0x0000000c290672a5 */ /* 0x000fe2000f8e0006 */
[----:B------:R-:W-:Y:S01]  /*ad80*/  IMAD.MOV.U32 R3, RZ, RZ, R8 ;  /* 0x000000ffff037224 */ /* 0x000fe200078e0008 */
[----:B------:R-:W-:Y:S01]  /*ad90*/  UIMAD UR4, UR41, UR13, UR4 ;  /* 0x0000000d290472a4 */ /* 0x000fe2000f8e0204 */
[----:B------:R-:W-:-:S03]  /*ada0*/  ULDC.64 UR8, c[0x0][0xaf0] ;  /* 0x0002bc0000087ab9 */ /* 0x000fc60000000a00 */
[----:B------:R-:W-:Y:S02]  /*adb0*/  UIADD3 UR7, UR7, UR4, URZ ;  /* 0x0000000407077290 */ /* 0x000fe4000fffe03f */
[----:B------:R-:W-:Y:S01]  /*adc0*/  UIMAD UR4, UR39, UR8, URZ ;  /* 0x00000008270472a4 */ /* 0x000fe2000f8e023f */
[----:B-1----:R-:W-:Y:S01]  /*add0*/  @P0 SHF.R.U32.HI R3, RZ, R5, R4 ;  /* 0x00000005ff030219 */ /* 0x002fe20000011604 */
[----:B------:R-:W-:Y:S02]  /*ade0*/  UIMAD.WIDE.U32 UR6, UR38, UR8, UR6 ;  /* 0x00000008260672a5 */ /* 0x000fe4000f8e0006 */
[----:B------:R-:W-:Y:S01]  /*adf0*/  UIMAD UR4, UR38, UR9, UR4 ;  /* 0x00000009260472a4 */ /* 0x000fe2000f8e0204 */
[--C-:B------:R-:W-:Y:S01]  /*ae00*/  SHF.R.S32.HI R4, RZ, 0x1f, R3.reuse ;  /* 0x0000001fff047819 */ /* 0x100fe20000011403 */
[----:B------:R-:W-:Y:S01]  /*ae10*/  IMAD.MOV R7, RZ, RZ, -R3 ;  /* 0x000000ffff077224 */ /* 0x000fe200078e0a03 */
[----:B------:R-:W-:Y:S01]  /*ae20*/  ULDC.64 UR8, c[0x0][0xae0] ;  /* 0x0002b80000087ab9 */ /* 0x000fe20000000a00 */
[----:B------:R-:W-:-:S02]  /*ae30*/  UIADD3 UR4, UR7, UR4, URZ ;  /* 0x0000000407047290 */ /* 0x000fc4000fffe03f */
[----:B------:R-:W-:Y:S02]  /*ae40*/  IMAD.U32 R5, RZ, RZ, UR7 ;  /* 0x00000007ff057e24 */ /* 0x000fe4000f8e00ff */
[----:B------:R-:W-:Y:S02]  /*ae50*/  IMAD R6, R4, UR8, RZ ;  /* 0x0000000804067c24 */ /* 0x000fe4000f8e02ff */
[----:B------:R-:W-:Y:S01]  /*ae60*/  IMAD.U32 R4, RZ, RZ, UR6 ;  /* 0x00000006ff047e24 */ /* 0x000fe2000f8e00ff */
[----:B------:R-:W-:Y:S01]  /*ae70*/  ULDC.64 UR6, c[0x0][0xad8] ;  /* 0x0002b60000067ab9 */ /* 0x000fe20000000a00 */
[----:B------:R-:W-:Y:S02]  /*ae80*/  IMAD.U32 R5, RZ, RZ, UR4 ;  /* 0x00000004ff057e24 */ /* 0x000fe4000f8e00ff */
[----:B------:R-:W-:Y:S02]  /*ae90*/  IMAD R7, R11, R7, R8 ;  /* 0x000000070b077224 */ /* 0x000fe400078e0208 */
[----:B------:R-:W-:-:S02]  /*aea0*/  IMAD R9, R3, UR9, R6 ;  /* 0x0000000903097c24 */ /* 0x000fc4000f8e0206 */
[----:B------:R-:W-:Y:S01]  /*aeb0*/  IMAD.WIDE.U32 R4, R3, UR8, R4 ;  /* 0x0000000803047c25 */ /* 0x000fe2000f8e0004 */
[----:B------:R-:W-:-:S03]  /*aec0*/  SHF.R.S32.HI R3, RZ, 0x1f, R7 ;  /* 0x0000001fff037819 */ /* 0x000fc60000011407 */
[----:B------:R-:W-:Y:S02]  /*aed0*/  IMAD.IADD R5, R5, 0x1, R9 ;  /* 0x0000000105057824 */ /* 0x000fe400078e0209 */
[----:B------:R-:W-:Y:S02]  /*aee0*/  IMAD R6, R3, UR6, RZ ;  /* 0x0000000603067c24 */ /* 0x000fe4000f8e02ff */
[----:B------:R-:W-:Y:S02]  /*aef0*/  IMAD R8, R13, 0x80, R22 ;  /* 0x000000800d087824 */ /* 0x000fe400078e0216 */
[----:B-----5:R-:W-:Y:S02]  /*af00*/  IMAD R11, R0, R11, RZ ;  /* 0x0000000b000b7224 */ /* 0x020fe400078e02ff */
[C---:B------:R-:W-:Y:S02]  /*af10*/  IMAD R3, R7.reuse, UR7, R6 ;  /* 0x0000000707037c24 */ /* 0x040fe4000f8e0206 */
[----:B------:R-:W-:Y:S01]  /*af20*/  IMAD.WIDE.U32 R4, R7, UR6, R4 ;  /* 0x0000000607047c25 */ /* 0x000fe2000f8e0004 */
[----:B------:R-:W-:Y:S01]  /*af30*/  ISETP.GE.AND P2, PT, R8, R11, PT ;  /* 0x0000000b0800720c */ /* 0x000fe20003f46270 */
[----:B------:R-:W-:-:S02]  /*af40*/  ULDC.64 UR6, c[0x0][0xa80] ;  /* 0x0002a00000067ab9 */ /* 0x000fc40000000a00 */
[----:B------:R-:W-:Y:S01]  /*af50*/  IMAD.IADD R3, R5, 0x1, R3 ;  /* 0x0000000105037824 */ /* 0x000fe200078e0203 */
[----:B------:R-:W-:Y:S01]  /*af60*/  LEA R6, P3, R4, UR6, 0x1 ;  /* 0x0000000604067c11 */ /* 0x000fe2000f8608ff */
[----:B------:R-:W-:-:S03]  /*af70*/  VIADD R0, R8, 0x20 ;  /* 0x0000002008007836 */ /* 0x000fc60000000000 */
[----:B------:R-:W-:Y:S01]  /*af80*/  LEA.HI.X R3, R4, UR7, R3, 0x1, P3 ;  /* 0x0000000704037c11 */ /* 0x000fe200098f0c03 */
[----:B------:R0:W1:Y:S01]  /*af90*/  SHFL.IDX PT, R7, R6, RZ, 0x181f ;  /* 0x00181fff06077589 */ /* 0x00006200000e0000 */
[-C--:B------:R-:W-:Y:S01]  /*afa0*/  ISETP.GE.AND P1, PT, R0, R11.reuse, PT ;  /* 0x0000000b0000720c */ /* 0x080fe20003f26270 */
[----:B------:R-:W-:Y:S02]  /*afb0*/  VIADD R0, R8, 0x40 ;  /* 0x0000004008007836 */ /* 0x000fe40000000000 */
[----:B------:R0:W2:Y:S03]  /*afc0*/  SHFL.IDX PT, R5, R3, RZ, 0x181f ;  /* 0x00181fff03057589 */ /* 0x0000a600000e0000 */
[----:B------:R-:W-:Y:S01]  /*afd0*/  ISETP.GE.AND P0, PT, R0, R11, PT ;  /* 0x0000000b0000720c */ /* 0x000fe20003f06270 */
[----:B------:R-:W-:-:S12]  /*afe0*/  @P2 BRA `(.L_x_260) ;  /* 0x0000000000442947 */ /* 0x000fd80003800000 */
[----:B------:R-:W-:Y:S02]  /*aff0*/  ULDC UR4, c[0x0][0xac8] ;  /* 0x0002b20000047ab9 */ /* 0x000fe40000000800 */
[----:B------:R-:W-:Y:S02]  /*b000*/  ISETP.GE.AND P5, PT, R2, UR4, PT ;  /* 0x0000000402007c0c */ /* 0x000fe4000bfa6270 */
[----:B------:R-:W-:Y:S02]  /*b010*/  ISETP.GE.AND P4, PT, R17, UR4, PT ;  /* 0x0000000411007c0c */ /* 0x000fe4000bf86270 */
[----:B------:R-:W-:Y:S02]  /*b020*/  ISETP.GE.AND P3, PT, R16, UR4, PT ;  /* 0x0000000410007c0c */ /* 0x000fe4000bf66270 */
[----:B------:R-:W-:-:S07]  /*b030*/  ISETP.GE.AND P2, PT, R18, UR4, PT ;  /* 0x0000000412007c0c */ /* 0x000fce000bf46270 */
[----:B-1----:R-:W-:-:S04]  /*b040*/  @!P5 LEA R12, P6, R2, R7, 0x1 ;  /* 0x00000007020cd211 */ /* 0x002fc800078c08ff */
[----:B--2---:R-:W-:Y:S02]  /*b050*/  @!P5 LEA.HI.X R13, R2, R5, R224, 0x1, P6 ;  /* 0x00000005020dd211 */ /* 0x004fe400030f0ce0 */
[----:B------:R-:W-:-:S03]  /*b060*/  @!P4 LEA R14, P6, R17, R7, 0x1 ;  /* 0x00000007110ec211 */ /* 0x000fc600078c08ff */
[----:B------:R3:W-:Y:S01]  /*b070*/  @!P5 ST.E.128 desc[UR50][R12.64], RZ ;  /* 0x000000ff0c00d985 */ /* 0x0007e2000c101d32 */
[----:B------:R-:W-:Y:S02]  /*b080*/  @!P4 LEA.HI.X R15, R17, R5, R223, 0x1, P6 ;  /* 0x00000005110fc211 */ /* 0x000fe400030f0cdf */
[----:B------:R-:W-:-:S03]  /*b090*/  @!P3 LEA R20, P6, R16, R7, 0x1 ;  /* 0x000000071014b211 */ /* 0x000fc600078c08ff */
[----:B------:R3:W-:Y:S01]  /*b0a0*/  @!P4 ST.E.128 desc[UR50][R14.64], RZ ;  /* 0x000000ff0e00c985 */ /* 0x0007e2000c101d32 */
[----:B------:R-:W-:Y:S02]  /*b0b0*/  @!P3 LEA.HI.X R21, R16, R5, R222, 0x1, P6 ;  /* 0x000000051015b211 */ /* 0x000fe400030f0cde */
[----:B------:R-:W-:-:S03]  /*b0c0*/  @!P2 LEA R4, P6, R18, R7, 0x1 ;  /* 0x000000071204a211 */ /* 0x000fc600078c08ff */
[----:B------:R3:W-:Y:S01]  /*b0d0*/  @!P3 ST.E.128 desc[UR50][R20.64], RZ ;  /* 0x000000ff1400b985 */ /* 0x0007e2000c101d32 */
[----:B------:R-:W-:-:S05]  /*b0e0*/  @!P2 LEA.HI.X R5, R18, R5, R221, 0x1, P6 ;  /* 0x000000051205a211 */ /* 0x000fca00030f0cdd */
[----:B------:R3:W-:Y:S04]  /*b0f0*/  @!P2 ST.E.128 desc[UR50][R4.64], RZ ;  /* 0x000000ff0400a985 */ /* 0x0007e8000c101d32 */
.L_x_260:
[----:B------:R-:W-:Y:S05]  /*b100*/  BSYNC B1 ;  /* 0x0000000000017941 */ /* 0x000fea0003800000 */
.L_x_259:
[----:B--23--:R2:W3:Y:S01]  /*b110*/  SHFL.IDX PT, R5, R3, 0x1, 0x181f ;  /* 0x00381f0003057f89 */ /* 0x00c4e200000e0000 */
[----:B------:R-:W-:Y:S03]  /*b120*/  BSSY B1, `(.L_x_261) ;  /* 0x0000014000017945 */ /* 0x000fe60003800000 */
[----:B-1----:R2:W1:Y:S01]  /*b130*/  SHFL.IDX PT, R7, R6, 0x1, 0x181f ;  /* 0x00381f0006077f89 */ /* 0x00246200000e0000 */
[----:B------:R-:W-:Y:S05]  /*b140*/  @P1 BRA `(.L_x_262) ;  /* 0x0000000000441947 */ /* 0x000fea0003800000 */
[----:B------:R-:W-:Y:S02]  /*b150*/  ULDC UR4, c[0x0][0xac8] ;  /* 0x0002b20000047ab9 */ /* 0x000fe40000000800 */
[----:B------:R-:W-:Y:S02]  /*b160*/  ISETP.GE.AND P4, PT, R2, UR4, PT ;  /* 0x0000000402007c0c */ /* 0x000fe4000bf86270 */
[----:B------:R-:W-:Y:S02]  /*b170*/  ISETP.GE.AND P3, PT, R17, UR4, PT ;  /* 0x0000000411007c0c */ /* 0x000fe4000bf66270 */
[----:B------:R-:W-:Y:S02]  /*b180*/  ISETP.GE.AND P2, PT, R16, UR4, PT ;  /* 0x0000000410007c0c */ /* 0x000fe4000bf46270 */
[----:B------:R-:W-:-:S07]  /*b190*/  ISETP.GE.AND P1, PT, R18, UR4, PT ;  /* 0x0000000412007c0c */ /* 0x000fce000bf26270 */
[CC--:B-1----:R-:W-:Y:S02]  /*b1a0*/  @!P4 LEA R12, P6, R2.reuse, R7.reuse, 0x1 ;  /* 0x00000007020cc211 */ /* 0x0c2fe400078c08ff */
[C---:B------:R-:W-:Y:S02]  /*b1b0*/  @!P3 LEA R14, P5, R17.reuse, R7, 0x1 ;  /* 0x00000007110eb211 */ /* 0x040fe400078a08ff */
[----:B---3--:R-:W-:Y:S02]  /*b1c0*/  @!P4 LEA.HI.X R13, R2, R5, R224, 0x1, P6 ;  /* 0x00000005020dc211 */ /* 0x008fe400030f0ce0 */
[----:B------:R-:W-:Y:S02]  /*b1d0*/  @!P2 LEA R20, P6, R16, R7, 0x1 ;  /* 0x000000071014a211 */ /* 0x000fe400078c08ff */
[----:B------:R-:W-:Y:S01]  /*b1e0*/  @!P3 LEA.HI.X R15, R17, R5, R223, 0x1, P5 ;  /* 0x00000005110fb211 */ /* 0x000fe200028f0cdf */
[----:B------:R4:W-:Y:S01]  /*b1f0*/  @!P4 ST.E.128 desc[UR50][R12.64], RZ ;  /* 0x000000ff0c00c985 */ /* 0x0009e2000c101d32 */
[----:B------:R-:W-:-:S02]  /*b200*/  @!P1 LEA R4, P5, R18, R7, 0x1 ;  /* 0x0000000712049211 */ /* 0x000fc400078a08ff */
[-C--:B------:R-:W-:Y:S01]  /*b210*/  @!P2 LEA.HI.X R21, R16, R5.reuse, R222, 0x1, P6 ;  /* 0x000000051015a211 */ /* 0x080fe200030f0cde */
[----:B------:R4:W-:Y:S01]  /*b220*/  @!P3 ST.E.128 desc[UR50][R14.64], RZ ;  /* 0x000000ff0e00b985 */ /* 0x0009e2000c101d32 */
[----:B------:R-:W-:-:S03]  /*b230*/  @!P1 LEA.HI.X R5, R18, R5, R221, 0x1, P5 ;  /* 0x0000000512059211 */ /* 0x000fc600028f0cdd */
[----:B------:R4:W-:Y:S04]  /*b240*/  @!P2 ST.E.128 desc[UR50][R20.64], RZ ;  /* 0x000000ff1400a985 */ /* 0x0009e8000c101d32 */
[----:B------:R4:W-:Y:S02]  /*b250*/  @!P1 ST.E.128 desc[UR50][R4.64], RZ ;  /* 0x000000ff04009985 */ /* 0x0009e4000c101d32 */
.L_x_262:
[----:B------:R-:W-:Y:S05]  /*b260*/  BSYNC B1 ;  /* 0x0000000000017941 */ /* 0x000fea0003800000 */
.L_x_261:
[----:B---34-:R3:W4:Y:S01]  /*b270*/  SHFL.IDX PT, R5, R3, 0x2, 0x181f ;  /* 0x00581f0003057f89 */ /* 0x01872200000e0000 */
        /* <DEDUP_REMOVED lines=8> */
[-C--:B-1----:R-:W-:Y:S02]  /*b300*/  @!P3 LEA R12, P6, R2, R7.reuse, 0x1 ;  /* 0x00000007020cb211 */ /* 0x082fe400078c08ff */
[CC--:B------:R-:W-:Y:S02]  /*b310*/  @!P2 LEA R14, P5, R17.reuse, R7.reuse, 0x1 ;  /* 0x00000007110ea211 */ /* 0x0c0fe400078a08ff */
[----:B------:R-:W-:Y:S02]  /*b320*/  @!P1 LEA R20, P4, R16, R7, 0x1 ;  /* 0x0000000710149211 */ /* 0x000fe400078808ff */
[----:B----4-:R-:W-:Y:S02]  /*b330*/  @!P3 LEA.HI.X R13, R2, R5, R224, 0x1, P6 ;  /* 0x00000005020db211 */ /* 0x010fe400030f0ce0 */
[----:B------:R-:W-:Y:S02]  /*b340*/  @!P0 LEA R4, P6, R18, R7, 0x1 ;  /* 0x0000000712048211 */ /* 0x000fe400078c08ff */
[-C--:B------:R-:W-:Y:S01]  /*b350*/  @!P2 LEA.HI.X R15, R17, R5.reuse, R223, 0x1, P5 ;  /* 0x00000005110fa211 */ /* 0x080fe200028f0cdf */
[----:B------:R1:W-:Y:S01]  /*b360*/  @!P3 ST.E.128 desc[UR50][R12.64], RZ ;  /* 0x000000ff0c00b985 */ /* 0x0003e2000c101d32 */
[----:B------:R-:W-:-:S02]  /*b370*/  @!P1 LEA.HI.X R21, R16, R5, R222, 0x1, P4 ;  /* 0x0000000510159211 */ /* 0x000fc400020f0cde */
[----:B------:R-:W-:Y:S01]  /*b380*/  @!P0 LEA.HI.X R5, R18, R5, R221, 0x1, P6 ;  /* 0x0000000512058211 */ /* 0x000fe200030f0cdd */
[----:B------:R1:W-:Y:S04]  /*b390*/  @!P2 ST.E.128 desc[UR50][R14.64], RZ ;  /* 0x000000ff0e00a985 */ /* 0x0003e8000c101d32 */
[----:B------:R1:W-:Y:S04]  /*b3a0*/  @!P1 ST.E.128 desc[UR50][R20.64], RZ ;  /* 0x000000ff14009985 */ /* 0x0003e8000c101d32 */
[----:B------:R1:W-:Y:S02]  /*b3b0*/  @!P0 ST.E.128 desc[UR50][R4.64], RZ ;  /* 0x000000ff04008985 */ /* 0x0003e4000c101d32 */
.L_x_264:
[----:B------:R-:W-:Y:S05]  /*b3c0*/  BSYNC B1 ;  /* 0x0000000000017941 */ /* 0x000fea0003800000 */
.L_x_263:
[----:B------:R-:W-:Y:S01]  /*b3d0*/  VIADD R0, R8, 0x60 ;  /* 0x0000006008007836 */ /* 0x000fe20000000000 */
[----:B0-23--:R-:W0:Y:S04]  /*b3e0*/  SHFL.IDX PT, R3, R3, 0x3, 0x181f ;  /* 0x00781f0003037f89 */ /* 0x00de2800000e0000 */
[----:B------:R-:W-:Y:S01]  /*b3f0*/  ISETP.GE.AND P0, PT, R0, R11, PT ;  /* 0x0000000b0000720c */ /* 0x000fe20003f06270 */
[----:B-1--4-:R1:W2:-:S12]  /*b400*/  SHFL.IDX PT, R5, R6, 0x3, 0x181f ;  /* 0x00781f0006057f89 */ /* 0x01229800000e0000 */
[----:B-1----:R-:W-:Y:S05]  /*b410*/  @P0 BRA `(.L_x_255) ;  /* 0x0000000000440947 */ /* 0x002fea0003800000 */
[----:B------:R-:W-:Y:S02]  /*b420*/  ULDC UR4, c[0x0][0xac8] ;  /* 0x0002b20000047ab9 */ /* 0x000fe40000000800 */
[----:B------:R-:W-:Y:S02]  /*b430*/  ISETP.GE.AND P3, PT, R2, UR4, PT ;  /* 0x0000000402007c0c */ /* 0x000fe4000bf66270 */
[----:B------:R-:W-:Y:S02]  /*b440*/  ISETP.GE.AND P2, PT, R17, UR4, PT ;  /* 0x0000000411007c0c */ /* 0x000fe4000bf46270 */
[----:B------:R-:W-:Y:S02]  /*b450*/  ISETP.GE.AND P1, PT, R16, UR4, PT ;  /* 0x0000000410007c0c */ /* 0x000fe4000bf26270 */
[----:B------:R-:W-:-:S07]  /*b460*/  ISETP.GE.AND P0, PT, R18, UR4, PT ;  /* 0x0000000412007c0c */ /* 0x000fce000bf06270 */
[-C--:B--2---:R-:W-:Y:S02]  /*b470*/  @!P3 LEA R6, P6, R2, R5.reuse, 0x1 ;  /* 0x000000050206b211 */ /* 0x084fe400078c08ff */
[CC--:B------:R-:W-:Y:S02]  /*b480*/  @!P2 LEA R8, P5, R17.reuse, R5.reuse, 0x1 ;  /* 0x000000051108a211 */ /* 0x0c0fe400078a08ff */
[----:B------:R-:W-:Y:S02]  /*b490*/  @!P1 LEA R10, P4, R16, R5, 0x1 ;  /* 0x00000005100a9211 */ /* 0x000fe400078808ff */
[----:B0-----:R-:W-:Y:S02]  /*b4a0*/  @!P3 LEA.HI.X R7, R2, R3, R224, 0x1, P6 ;  /* 0x000000030207b211 */ /* 0x001fe400030f0ce0 */
        /* <DEDUP_REMOVED lines=8> */
.L_x_255:
[----:B------:R-:W-:Y:S05]  /*b530*/  BSYNC B0 ;  /* 0x0000000000007941 */ /* 0x000fea0003800000 */
.L_x_246:
[----:B------:R-:W-:Y:S02]  /*b540*/  ULDC UR4, c[0x0][0xc3c] ;  /* 0x00030f0000047ab9 */ /* 0x000fe40000000800 */
[----:B------:R-:W-:-:S13]  /*b550*/  ISETP.GE.AND P0, PT, R47, UR4, PT ;  /* 0x000000042f007c0c */ /* 0x000fda000bf06270 */
[----:B------:R-:W-:Y:S05]  /*b560*/  @!P0 BRA `(.L_x_265) ;  /* 0xffffff5800088947 */ /* 0x000fea000383ffff */
[----:B------:R-:W-:Y:S05]  /*b570*/  EXIT ;  /* 0x000000000000794d */ /* 0x000fea0003800000 */
.L_x_218:
[----:B------:R-:W-:-:S08]  /*b580*/  NOP ;  /* 0x0000000000007918 */ /* 0x000fd00000000000 */
[----:B------:R-:W0:-:S00]  /*b590*/  USETMAXREG.DEALLOC.CTAPOOL 0x28 ;  /* 0x00000028000079c8 */ /* 0x000e0000080e0500 */
[----:B0-----:R-:W-:Y:S02]  /*b5a0*/  LOP3.LUT R0, R0, 0x3, RZ, 0xc0, !PT ;  /* 0x0000000300007812 */ /* 0x001fe400078ec0ff */
[----:B------:R-:W-:-:S04]  /*b5b0*/  LOP3.LUT R26, R26, 0xfffffeff, RZ, 0xc0, !PT ;  /* 0xfffffeff1a1a7812 */ /* 0x000fc800078ec0ff */
[----:B------:R-:W0:Y:S02]  /*b5c0*/  SHFL.IDX PT, R0, R0, RZ, 0x1f ;  /* 0x00001fff00007589 */ /* 0x000e2400000e0000 */
[----:B0-----:R-:W-:-:S13]  /*b5d0*/  ISETP.NE.AND P0, PT, R0, RZ, PT ;  /* 0x000000ff0000720c */ /* 0x001fda0003f05270 */
[----:B------:R-:W-:Y:S01]  /*b5e0*/  @P0 BAR.SYNC.DEFER_BLOCKING 0x5, 0x180 ;  /* 0x0146000000000b1d */ /* 0x000fe20000010000 */
[----:B------:R-:W-:Y:S02]  /*b5f0*/  @P0 MOV R3, 0x400 ;  /* 0x0000040000030802 */ /* 0x000fe40000000f00 */
[----:B------:R-:W-:Y:S02]  /*b600*/  @P0 LOP3.LUT R26, R26, 0x100, RZ, 0xfc, !PT ;  /* 0x000001001a1a0812 */ /* 0x000fe400078efcff */
[----:B------:R-:W-:-:S05]  /*b610*/  @P0 LEA R2, R2, R3, 0x18 ;  /* 0x0000000302020211 */ /* 0x000fca00078ec0ff */
[----:B------:R-:W0:Y:S02]  /*b620*/  @P0 LDS.128 R16, [R2+0x388d0] ;  /* 0x0388d00002100984 */ /* 0x000e240000000c00 */
[----:B0-----:R-:W-:Y:S01]  /*b630*/  @P0 R2UR UR40, R19 ;  /* 0x00000000132802ca */ /* 0x001fe200000e0000 */
[----:B------:R-:W-:Y:S06]  /*b640*/  @P0 BAR.ARV 0x4, 0x180 ;  /* 0x0106000000000b1d */ /* 0x000fec0000002000 */
[----:B------:R-:W-:Y:S08]  /*b650*/  @P0 BRA `(.L_x_266) ;  /* 0x00000008000c0947 */ /* 0x000ff00003800000 */
[----:B------:R-:W0:Y:S01]  /*b660*/  S2R R4, SR_TID.X ;  /* 0x0000000000047919 */ /* 0x000e220000002100 */
[----:B------:R-:W-:Y:S01]  /*b670*/  ULDC UR4, c[0x0][0xc3c] ;  /* 0x00030f0000047ab9 */ /* 0x000fe20000000800 */
[----:B------:R-:W-:Y:S01]  /*b680*/  IMAD.MOV.U32 R0, RZ, RZ, RZ ;  /* 0x000000ffff007224 */ /* 0x000fe200078e00ff */
[----:B------:R-:W1:Y:S01]  /*b690*/  LDC R11, c[0x0][0xc38] ;  /* 0x00030e00ff0b7b82 */ /* 0x000e620000000800 */
[----:B0-----:R-:W-:-:S04]  /*b6a0*/  LOP3.LUT R5, R4, 0x1f, RZ, 0xc0, !PT ;  /* 0x0000001f04057812 */ /* 0x001fc800078ec0ff */
[----:B------:R-:W-:-:S04]  /*b6b0*/  ISETP.NE.AND P0, PT, R5, 0x1f, PT ;  /* 0x0000001f0500780c */ /* 0x000fc80003f05270 */
[----:B------:R-:W-:-:S13]  /*b6c0*/  ISETP.GE.OR P1, PT, R5, UR4, !P0 ;  /* 0x0000000405007c0c */ /* 0x000fda000c726670 */
[----:B------:R-:W0:Y:S02]  /*b6d0*/  @!P1 LDC.64 R2, c[0x0][0xc80] ;  /* 0x00032000ff029b82 */ /* 0x000e240000000a00 */
[----:B0-----:R-:W-:-:S05]  /*b6e0*/  @!P1 IMAD.WIDE.U32 R2, R5, 0x4, R2 ;  /* 0x0000000405029825 */ /* 0x001fca00078e0002 */
[----:B------:R-:W2:Y:S01]  /*b6f0*/  @!P1 LDG.E R0, desc[UR50][R2.64] ;  /* 0x0000003202009981 */ /* 0x000ea2000c1e1900 */
[C---:B------:R-:W-:Y:S01]  /*b700*/  ISETP.NE.AND P1, PT, R5.reuse, RZ, PT ;  /* 0x000000ff0500720c */ /* 0x040fe20003f25270 */
[----:B------:R-:W-:Y:S01]  /*b710*/  UMOV UR4, URZ ;  /* 0x0000003f00047c82 */ /* 0x000fe20008000000 */
[C---:B------:R-:W-:Y:S01]  /*b720*/  ISETP.GE.U32.AND P2, PT, R5.reuse, 0x2, PT ;  /* 0x000000020500780c */ /* 0x040fe20003f46070 */
[----:B------:R-:W-:Y:S01]  /*b730*/  IMAD.MOV.U32 R16, RZ, RZ, RZ ;  /* 0x000000ffff107224 */ /* 0x000fe200078e00ff */
[C---:B------:R-:W-:Y:S02]  /*b740*/  ISETP.GE.U32.AND P3, PT, R5.reuse, 0x4, PT ;  /* 0x000000040500780c */ /* 0x040fe40003f66070 */
[C---:B------:R-:W-:Y:S02]  /*b750*/  ISETP.GE.U32.AND P4, PT, R5.reuse, 0x8, PT ;  /* 0x000000080500780c */ /* 0x040fe40003f86070 */
[----:B------:R-:W-:Y:S01]  /*b760*/  ISETP.GE.U32.AND P5, PT, R5, 0x10, PT ;  /* 0x000000100500780c */ /* 0x000fe20003fa6070 */
[----:B--2---:R-:W0:Y:S02]  /*b770*/  SHFL.UP PT, R4, R0, 0x1, RZ ;  /* 0x0420000000047989 */ /* 0x004e2400000e00ff */
[----:B0-----:R-:W-:-:S05]  /*b780*/  SEL R7, R4, RZ, P1 ;  /* 0x000000ff04077207 */ /* 0x001fca0000800000 */
[----:B------:R-:W-:-:S05]  /*b790*/  IMAD.IADD R7, R0, 0x1, R7 ;  /* 0x0000000100077824 */ /* 0x000fca00078e0207 */
[----:B------:R-:W0:Y:S02]  /*b7a0*/  SHFL.UP PT, R4, R7, 0x2, RZ ;  /* 0x0440000007047989 */ /* 0x000e2400000e00ff */
        /* <DEDUP_REMOVED lines=10> */
[----:B------:R-:W-:Y:S02]  /*b850*/  IMAD.IADD R6, R2, 0x1, R7 ;  /* 0x0000000102067824 */ /* 0x000fe400078e0207 */
[----:B------:R-:W0:Y:S03]  /*b860*/  S2R R7, SR_CTAID.X ;  /* 0x0000000000077919 */ /* 0x000e260000002500 */
[----:B------:R-:W1:Y:S02]  /*b870*/  SHFL.IDX PT, R4, R6, 0x1f, 0x1f ;  /* 0x03e01f0006047f89 */ /* 0x000e6400000e0000 */
[----:B-1----:R-:W-:-:S04]  /*b880*/  IMAD R4, R4, R11, RZ ;  /* 0x0000000b04047224 */ /* 0x002fc800078e02ff */
[----:B------:R-:W-:Y:S01]  /*b890*/  IMAD.MOV.U32 R3, RZ, RZ, R4 ;  /* 0x000000ffff037224 */ /* 0x000fe200078e0004 */
[----:B0-----:R-:W-:-:S13]  /*b8a0*/  ISETP.GT.AND P6, PT, R4, R7, PT ;  /* 0x000000070400720c */ /* 0x001fda0003fc4270 */
[----:B------:R-:W-:Y:S05]  /*b8b0*/  @P6 BRA `(.L_x_267) ;  /* 0x0000000000946947 */ /* 0x000fea0003800000 */
[----:B------:R-:W-:Y:S01]  /*b8c0*/  IMAD.MOV.U32 R4, RZ, RZ, R3 ;  /* 0x000000ffff047224 */ /* 0x000fe200078e0003 */
[----:B------:R-:W-:Y:S01]  /*b8d0*/  UMOV UR4, URZ ;  /* 0x0000003f00047c82 */ /* 0x000fe20008000000 */
[----:B------:R-:W-:-:S05]  /*b8e0*/  ULDC UR5, c[0x0][0xc3c] ;  /* 0x00030f0000057ab9 */ /* 0x000fca0000000800 */
.L_x_271:
[----:B------:R-:W-:-:S04]  /*b8f0*/  UIADD3 UR4, UR4, 0x1f, URZ ;  /* 0x0000001f04047890 */ /* 0x000fc8000fffe03f */
[----:B------:R-:W-:-:S06]  /*b900*/  UISETP.GE.AND UP0, UPT, UR4, UR5, UPT ;  /* 0x000000050400728c */ /* 0x000fcc000bf06270 */
[----:B------:R-:W-:-:S13]  /*b910*/  PLOP3.LUT P6, PT, PT, PT, UP0, 0x40, 0x0 ;  /* 0x000000000000781c */ /* 0x000fda0003fce808 */
[----:B------:R-:W-:Y:S05]  /*b920*/  @!P6 BRA `(.L_x_268) ;  /* 0x00000004002ce947 */ /* 0x000fea0003800000 */
[----:B------:R-:W-:Y:S01]  /*b930*/  VIADD R9, R5, UR4 ;  /* 0x0000000405097c36 */ /* 0x000fe20008000000 */
[----:B------:R-:W-:Y:S01]  /*b940*/  BSSY B0, `(.L_x_269) ;  /* 0x0000007000007945 */ /* 0x000fe20003800000 */
[----:B------:R-:W-:-:S03]  /*b950*/  IMAD.MOV.U32 R0, RZ, RZ, RZ ;  /* 0x000000ffff007224 */ /* 0x000fc600078e00ff */
[----:B------:R-:W-:-:S13]  /*b960*/  ISETP.GE.OR P6, PT, R9, UR5, !P0 ;  /* 0x0000000509007c0c */ /* 0x000fda000c7c6670 */
[----:B------:R-:W-:Y:S05]  /*b970*/  @P6 BRA `(.L_x_270) ;  /* 0x00000000000c6947 */ /* 0x000fea0003800000 */
[----:B------:R-:W0:Y:S02]  /*b980*/  LDC.64 R2, c[0x0][0xc80] ;  /* 0x00032000ff027b82 */ /* 0x000e240000000a00 */
[----:B0-----:R-:W-:-:S05]  /*b990*/  IMAD.WIDE R2, R9, 0x4, R2 ;  /* 0x0000000409027825 */ /* 0x001fca00078e0202 */
[----:B------:R0:W5:Y:S02]  /*b9a0*/  LDG.E R0, desc[UR50][R2.64] ;  /* 0x0000003202007981 */ /* 0x000164000c1e1900 */
.L_x_270:
[----:B------:R-:W-:Y:S05]  /*b9b0*/  BSYNC B0 ;  /* 0x0000000000007941 */ /* 0x000fea0003800000 */
.L_x_269:
[----:B0----5:R-:W0:Y:S02]  /*b9c0*/  SHFL.UP PT, R2, R0, 0x1, RZ ;  /* 0x0420000000027989 */ /* 0x021e2400000e00ff */
        /* <DEDUP_REMOVED lines=14> */
[----:B------:R-:W0:Y:S03]  /*bab0*/  LDC R11, c[0x0][0xc38] ;  /* 0x00030e00ff0b7b82 */ /* 0x000e260000000800 */
[----:B------:R-:W0:Y:S02]  /*bac0*/  SHFL.IDX PT, R3, R6, 0x1f, 0x1f ;  /* 0x03e01f0006037f89 */ /* 0x000e2400000e0000 */
[----:B0-----:R-:W-:-:S04]  /*bad0*/  IMAD R3, R3, R11, RZ ;  /* 0x0000000b03037224 */ /* 0x001fc800078e02ff */
[----:B------:R-:W-:-:S05]  /*bae0*/  IMAD.IADD R4, R3, 0x1, R4 ;  /* 0x0000000103047824 */ /* 0x000fca00078e0204 */
[----:B------:R-:W-:-:S13]  /*baf0*/  ISETP.GT.AND P6, PT, R4, R7, PT ;  /* 0x000000070400720c */ /* 0x000fda0003fc4270 */
[----:B------:R-:W-:Y:S05]  /*bb00*/  @!P6 BRA `(.L_x_271) ;  /* 0xfffffffc0078e947 */ /* 0x000fea000383ffff */
.L_x_267:
[----:B------:R-:W-:-:S04]  /*bb10*/  IMAD.IADD R8, R4, 0x1, -R3 ;  /* 0x0000000104087824 */ /* 0x000fc800078e0a03 */
[----:B------:R-:W-:-:S05]  /*bb20*/  IMAD R2, R6, R11, R8 ;  /* 0x0000000b06027224 */ /* 0x000fca00078e0208 */
[----:B------:R-:W-:-:S13]  /*bb30*/  ISETP.GT.AND P0, PT, R2, R7, PT ;  /* 0x000000070200720c */ /* 0x000fda0003f04270 */
[----:B------:R-:W-:Y:S02]  /*bb40*/  VOTEU.ANY UR5, UPT, !P0 ;  /* 0x0000000000057886 */ /* 0x000fe400040e0100 */
[----:B------:R-:W-:Y:S02]  /*bb50*/  UPOPC UR40, UR5 ;  /* 0x00000005002872bf */ /* 0x000fe40008000000 */
[----:B------:R-:W-:-:S04]  /*bb60*/  ISETP.NE.AND P0, PT, RZ, UR5, PT ;  /* 0x00000005ff007c0c */ /* 0x000fc8000bf05270 */
[----:B------:R-:W-:-:S05]  /*bb70*/  IMAD.U32 R13, RZ, RZ, UR40 ;  /* 0x00000028ff0d7e24 */ /* 0x000fca000f8e00ff */
[----:B------:R-:W0:Y:S02]  /*bb80*/  SHFL.IDX PT, R10, R0, R13, 0x1f ;  /* 0x00001f0d000a7589 */ /* 0x000e2400000e0000 */
[----:B0-----:R-:W-:-:S04]  /*bb90*/  IABS R9, R10 ;  /* 0x0000000a00097213 */ /* 0x001fc80000000000 */
[----:B------:R-:W0:Y:S08]  /*bba0*/  I2F.RP R4, R9 ;  /* 0x0000000900047306 */ /* 0x000e300000209400 */
[----:B0-----:R-:W0:Y:S02]  /*bbb0*/  MUFU.RCP R4, R4 ;  /* 0x0000000400047308 */ /* 0x001e240000001000 */
[----:B0-----:R-:W-:-:S06]  /*bbc0*/  VIADD R2, R4, 0xffffffe ;  /* 0x0ffffffe04027836 */ /* 0x001fcc0000000000 */
[----:B------:R0:W1:Y:S01]  /*bbd0*/  F2I.FTZ.U32.TRUNC.NTZ R3, R2 ;  /* 0x0000000200037305 */ /* 0x000062000021f000 */
[----:B------:R-:W-:Y:S05]  /*bbe0*/  @!P0 BRA `(.L_x_272) ;  /* 0x00000000000c8947 */ /* 0x000fea0003800000 */
[----:B------:R-:W-:-:S06]  /*bbf0*/  UIADD3 UR5, UR40, -0x1, URZ ;  /* 0xffffffff28057890 */ /* 0x000fcc000fffe03f */
[----:B------:R-:W-:-:S05]  /*bc00*/  IMAD.U32 R13, RZ, RZ, UR5 ;  /* 0x00000005ff0d7e24 */ /* 0x000fca000f8e00ff */
[----:B------:R2:W3:Y:S02]  /*bc10*/  SHFL.IDX PT, R16, R6, R13, 0x1f ;  /* 0x00001f0d06107589 */ /* 0x0004e400000e0000 */
.L_x_272:
[----:B---3--:R-:W-:Y:S01]  /*bc20*/  IMAD R16, R16, R11, R8 ;  /* 0x0000000b10107224 */ /* 0x008fe200078e0208 */
[----:B0-----:R-:W-:Y:S01]  /*bc30*/  IABS R2, R10 ;  /* 0x0000000a00027213 */ /* 0x001fe20000000000 */
[----:B-1----:R-:W-:Y:S01]  /*bc40*/  IMAD.MOV R0, RZ, RZ, -R3 ;  /* 0x000000ffff007224 */ /* 0x002fe200078e0a03 */
[----:B------:R-:W-:Y:S01]  /*bc50*/  UIADD3 UR40, UR40, UR4, URZ ;  /* 0x0000000428287290 */ /* 0x000fe2000fffe03f */
[----:B------:R-:W-:Y:S02]  /*bc60*/  IMAD.IADD R11, R7, 0x1, -R16 ;  /* 0x00000001070b7824 */ /* 0x000fe400078e0a10 */
[----:B------:R-:W-:Y:S02]  /*bc70*/  IMAD.MOV R4, RZ, RZ, -R2 ;  /* 0x000000ffff047224 */ /* 0x000fe400078e0a02 */
[----:B------:R-:W-:Y:S01]  /*bc80*/  IMAD R7, R0, R9, RZ ;  /* 0x0000000900077224 */ /* 0x000fe200078e02ff */
[----:B------:R-:W-:Y:S01]  /*bc90*/  IABS R0, R11 ;  /* 0x0000000b00007213 */ /* 0x000fe20000000000 */
[----:B------:R-:W-:-:S04]  /*bca0*/  IMAD.MOV.U32 R2, RZ, RZ, RZ ;  /* 0x000000ffff027224 */ /* 0x000fc800078e00ff */
[----:B------:R-:W-:-:S04]  /*bcb0*/  IMAD.HI.U32 R2, R3, R7, R2 ;  /* 0x0000000703027227 */ /* 0x000fc800078e0002 */
[----:B------:R-:W-:Y:S02]  /*bcc0*/  IMAD.MOV.U32 R3, RZ, RZ, R0 ;  /* 0x000000ffff037224 */ /* 0x000fe400078e0000 */
[----:B------:R-:W-:Y:S02]  /*bcd0*/  IMAD.MOV.U32 R0, RZ, RZ, R4 ;  /* 0x000000ffff007224 */ /* 0x000fe400078e0004 */
[----:B------:R-:W-:-:S04]  /*bce0*/  IMAD.HI.U32 R2, R2, R3, RZ ;  /* 0x0000000302027227 */ /* 0x000fc800078e00ff */
[----:B------:R-:W-:-:S05]  /*bcf0*/  IMAD R0, R2, R0, R3 ;  /* 0x0000000002007224 */ /* 0x000fca00078e0203 */
[----:B------:R-:W-:-:S13]  /*bd00*/  ISETP.GT.U32.AND P1, PT, R9, R0, PT ;  /* 0x000000000900720c */ /* 0x000fda0003f24070 */
[----:B------:R-:W-:Y:S02]  /*bd10*/  @!P1 IMAD.IADD R0, R0, 0x1, -R9 ;  /* 0x0000000100009824 */ /* 0x000fe400078e0a09 */
[----:B------:R-:W-:Y:S01]  /*bd20*/  @!P1 VIADD R2, R2, 0x1 ;  /* 0x0000000102029836 */ /* 0x000fe20000000000 */
[----:B------:R-:W-:Y:S02]  /*bd30*/  ISETP.NE.AND P1, PT, R10, RZ, PT ;  /* 0x000000ff0a00720c */ /* 0x000fe40003f25270 */
[----:B------:R-:W-:Y:S02]  /*bd40*/  ISETP.GE.U32.AND P0, PT, R0, R9, PT ;  /* 0x000000090000720c */ /* 0x000fe40003f06070 */
[----:B------:R-:W-:-:S04]  /*bd50*/  LOP3.LUT R0, R11, R10, RZ, 0x3c, !PT ;  /* 0x0000000a0b007212 */ /* 0x000fc800078e3cff */
[----:B------:R-:W-:-:S07]  /*bd60*/  ISETP.GE.AND P2, PT, R0, RZ, PT ;  /* 0x000000ff0000720c */ /* 0x000fce0003f46270 */
[----:B------:R-:W-:-:S06]  /*bd70*/  @P0 VIADD R2, R2, 0x1 ;  /* 0x0000000102020836 */ /* 0x000fcc0000000000 */
[----:B------:R-:W-:Y:S01]  /*bd80*/  @!P2 IMAD.MOV R2, RZ, RZ, -R2 ;  /* 0x000000ffff02a224 */ /* 0x000fe200078e0a02 */
[----:B------:R-:W-:-:S05]  /*bd90*/  @!P1 LOP3.LUT R2, RZ, R10, RZ, 0x33, !PT ;  /* 0x0000000aff029212 */ /* 0x000fca00078e33ff */
[--C-:B------:R-:W-:Y:S02]  /*bda0*/  IMAD.MOV R17, RZ, RZ, -R2.reuse ;  /* 0x000000ffff117224 */ /* 0x100fe400078e0a02 */
[----:B------:R-:W-:Y:S02]  /*bdb0*/  IMAD.MOV.U32 R18, RZ, RZ, R2 ;  /* 0x000000ffff127224 */ /* 0x000fe400078e0002 */
[----:B------:R-:W-:Y:S01]  /*bdc0*/  IMAD R17, R10, R17, R11 ;  /* 0x000000110a117224 */ /* 0x000fe200078e020b */
[----:B------:R-:W-:Y:S06]  /*bdd0*/  BRA `(.L_x_273) ;  /* 0x0000000000107947 */ /* 0x000fec0003800000 */
.L_x_268:
[----:B------:R-:W-:Y:S01]  /*bde0*/  IMAD.MOV.U32 R16, RZ, RZ, R7 ;  /* 0x000000ffff107224 */ /* 0x000fe200078e0007 */
[----:B------:R-:W-:Y:S01]  /*bdf0*/  ULDC UR40, c[0x0][0xc3c] ;  /* 0x00030f0000287ab9 */ /* 0x000fe20000000800 */
[----:B------:R-:W-:Y:S02]  /*be00*/  IMAD.MOV.U32 R17, RZ, RZ, RZ ;  /* 0x000000ffff117224 */ /* 0x000fe400078e00ff */
[----:B------:R-:W-:-:S07]  /*be10*/  IMAD.MOV.U32 R18, RZ, RZ, RZ ;  /* 0x000000ffff127224 */ /* 0x000fce00078e00ff */
.L_x_273:
[----:B------:R-:W-:Y:S01]  /*be20*/  ISETP.NE.AND P0, PT, R5, RZ, PT ;  /* 0x000000ff0500720c */ /* 0x000fe20003f05270 */
[----:B------:R-:W-:-:S12]  /*be30*/  IMAD.U32 R19, RZ, RZ, UR40 ;  /* 0x00000028ff137e24 */ /* 0x000fd8000f8e00ff */
[----:B------:R-:W0:Y:S01]  /*be40*/  @!P0 S2R R3, SR_CgaCtaId ;  /* 0x0000000000038919 */ /* 0x000e220000008800 */
[----:B------:R-:W-:-:S04]  /*be50*/  @!P0 MOV R0, 0x400 ;  /* 0x0000040000008802 */ /* 0x000fc80000000f00 */
[----:B0-----:R-:W-:-:S05]  /*be60*/  @!P0 LEA R0, R3, R0, 0x18 ;  /* 0x0000000003008211 */ /* 0x001fca00078ec0ff */
[----:B------:R0:W-:Y:S01]  /*be70*/  @!P0 STS.128 [R0+0x388d0], R16 ;  /* 0x0388d01000008388 */ /* 0x0001e20000000c00 */
[----:B------:R-:W-:Y:S06]  /*be80*/  BAR.ARV 0x5, 0x180 ;  /* 0x0146000000007b1d */ /* 0x000fec0000002000 */
.L_x_266:
[----:B------:R-:W-:Y:S01]  /*be90*/  ULDC UR4, c[0x0][0xc3c] ;  /* 0x00030f0000047ab9 */ /* 0x000fe20000000800 */
[----:B------:R1:W-:Y:S01]  /*bea0*/  STL [R1+0xc], RZ ;  /* 0x00000cff01007387 */ /* 0x0003e20000100800 */
[----:B------:R-:W-:Y:S01]  /*beb0*/  UISETP.GE.AND UP0, UPT, UR40, UR4, UPT ;  /* 0x000000042800728c */ /* 0x000fe2000bf06270 */
[----:B------:R-:W-:Y:S02]  /*bec0*/  IMAD.MOV.U32 R29, RZ, RZ, 0x1 ;  /* 0x00000001ff1d7424 */ /* 0x000fe400078e00ff */
[----:B------:R-:W-:-:S03]  /*bed0*/  IMAD.MOV.U32 R25, RZ, RZ, RZ ;  /* 0x000000ffff197224 */ /* 0x000fc600078e00ff */
[----:B------:R-:W-:-:S13]  /*bee0*/  PLOP3.LUT P0, PT, PT, PT, UP0, 0x80, 0x0 ;  /* 0x000000000000781c */ /* 0x000fda0003f0f008 */
[----:B-1----:R-:W-:Y:S05]  /*bef0*/  @P0 BRA `(.L_x_274) ;  /* 0x0000005c00680947 */ /* 0x002fea0003800000 */
[----:B------:R-:W1:Y:S01]  /*bf00*/  S2R R8, SR_TID.X ;  /* 0x0000000000087919 */ /* 0x000e620000002100 */
[----:B------:R-:W3:Y:S01]  /*bf10*/  S2UR UR4, SR_CgaCtaId ;  /* 0x00000000000479c3 */ /* 0x000ee20000008800 */
[----:B------:R-:W-:Y:S01]  /*bf20*/  IMAD.MOV.U32 R34, RZ, RZ, 0x40 ;  /* 0x00000040ff227424 */ /* 0x000fe200078e00ff */
[----:B------:R-:W-:Y:S01]  /*bf30*/  ULOP3.LUT UR46, UR37, 0x2, URZ, 0xfc, !UPT ;  /* 0x00000002252e7892 */ /* 0x000fe2000f8efc3f */
[----:B------:R4:W-:Y:S01]  /*bf40*/  STL [R1+0xc], RZ ;  /* 0x00000cff01007387 */ /* 0x0009e20000100800 */
[----:B------:R-:W-:Y:S01]  /*bf50*/  IMAD.MOV.U32 R35, RZ, RZ, 0x20 ;  /* 0x00000020ff237424 */ /* 0x000fe200078e00ff */
[----:B------:R-:W-:Y:S01]  /*bf60*/  ULOP3.LUT UR48, UR37, 0x1, URZ, 0xfc, !UPT ;  /* 0x0000000125307892 */ /* 0x000fe2000f8efc3f */
[----:B------:R-:W-:Y:S01]  /*bf70*/  IMAD.MOV.U32 R29, RZ, RZ, 0x1 ;  /* 0x00000001ff1d7424 */ /* 0x000fe200078e00ff */
[----:B------:R-:W-:Y:S01]  /*bf80*/  ULDC UR49, c[0x0][0xc] ;  /* 0x0000030000317ab9 */ /* 0x000fe20000000800 */
[----:B------:R-:W-:Y:S02]  /*bf90*/  IMAD.MOV.U32 R25, RZ, RZ, RZ ;  /* 0x000000ffff197224 */ /* 0x000fe400078e00ff */
[----:B---3--:R-:W-:-:S02]  /*bfa0*/  IMAD.U32 R33, RZ, RZ, UR4 ;  /* 0x00000004ff217e24 */ /* 0x008fc4000f8e00ff */
[C---:B-1----:R-:W-:Y:S01]  /*bfb0*/  IMAD.SHL.U32 R22, R8.reuse, 0x80, RZ ;  /* 0x0000008008167824 */ /* 0x042fe200078e00ff */
[C---:B--2---:R-:W-:Y:S01]  /*bfc0*/  LOP3.LUT R6, R8.reuse, 0x7f, RZ, 0xc0, !PT ;  /* 0x0000007f08067812 */ /* 0x044fe200078ec0ff */
[C---:B------:R-:W-:Y:S01]  /*bfd0*/  IMAD.SHL.U32 R5, R8.reuse, 0x10, RZ ;  /* 0x0000001008057824 */ /* 0x040fe200078e00ff */
[C---:B------:R-:W-:Y:S01]  /*bfe0*/  R2P PR, R8.reuse, 0x6 ;  /* 0x0000000608007804 */ /* 0x040fe20000000000 */
[----:B------:R-:W-:Y:S01]  /*bff0*/  IMAD.SHL.U32 R9, R8, 0x2, RZ ;  /* 0x0000000208097824 */ /* 0x000fe200078e00ff */
[----:B0-----:R-:W-:Y:S02]  /*c000*/  SHF.R.U32.HI R0, RZ, 0x5, R6 ;  /* 0x00000005ff007819 */ /* 0x001fe40000011606 */
[C---:B------:R-:W-:Y:S02]  /*c010*/  LOP3.LUT R7, R22.reuse, 0x400, RZ, 0xc0, !PT ;  /* 0x0000040016077812 */ /* 0x040fe400078ec0ff */
[----:B------:R-:W-:Y:S02]  /*c020*/  LOP3.LUT R3, R22, 0x380, RZ, 0xc0, !PT ;  /* 0x0000038016037812 */ /* 0x000fe400078ec0ff */
[----:B------:R-:W-:Y:S01]  /*c030*/  LOP3.LUT R4, R5, 0x3f0, RZ, 0xc0, !PT ;  /* 0x000003f005047812 */ /* 0x000fe200078ec0ff */
[C---:B------:R-:W-:Y:S01]  /*c040*/  IMAD R7, R0.reuse, 0x800, R7 ;  /* 0x0000080000077824 */ /* 0x040fe200078e0207 */
[----:B------:R-:W-:Y:S01]  /*c050*/  LOP3.LUT R2, R3, 0x10, R8, 0xf8, !PT ;  /* 0x0000001003027812 */ /* 0x000fe200078ef808 */
[----:B------:R-:W-:Y:S01]  /*c060*/  IMAD R0, R0, 0x10, R3 ;  /* 0x0000001000007824 */ /* 0x000fe200078e0203 */
[----:B------:R-:W-:-:S02]  /*c070*/  LOP3.LUT R4, R4, 0x70, R9, 0x78, !PT ;  /* 0x0000007004047812 */ /* 0x000fc400078e7809 */
[--C-:B------:R-:W-:Y:S02]  /*c080*/  LOP3.LUT R2, R2, 0x70, R5.reuse, 0x78, !PT ;  /* 0x0000007002027812 */ /* 0x100fe400078e7805 */
[--C-:B------:R-:W-:Y:S02]  /*c090*/  LOP3.LUT R3, R0, 0x70, R5.reuse, 0x78, !PT ;  /* 0x0000007000037812 */ /* 0x100fe400078e7805 */
[----:B------:R-:W-:Y:S01]  /*c0a0*/  MOV R0, 0x400 ;  /* 0x0000040000007802 */ /* 0x000fe20000000f00 */
[----:B------:R-:W-:Y:S01]  /*c0b0*/  IMAD.IADD R27, R7, 0x1, R2 ;  /* 0x00000001071b7824 */ /* 0x000fe200078e0202 */
[----:B------:R-:W-:Y:S02]  /*c0c0*/  SHF.R.U32.HI R2, RZ, 0x3, R6 ;  /* 0x00000003ff027819 */ /* 0x000fe40000011606 */
[----:B------:R-:W-:Y:S02]  /*c0d0*/  LEA R23, R33, R0, 0x18 ;  /* 0x0000000021177211 */ /* 0x000fe400078ec0ff */
[----:B------:R-:W-:-:S02]  /*c0e0*/  LOP3.LUT R37, R4, 0x400, R5, 0xf8, !PT ;  /* 0x0000040004257812 */ /* 0x000fc400078ef805 */
[----:B------:R-:W-:Y:S02]  /*c0f0*/  LOP3.LUT R22, R3, 0xc00, R22, 0xf8, !PT ;  /* 0x00000c0003167812 */ /* 0x000fe400078ef816 */
[----:B------:R-:W-:Y:S02]  /*c100*/  SEL R34, R34, 0xffffffc0, !P2 ;  /* 0xffffffc022227807 */ /* 0x000fe40005000000 */
[----:B------:R-:W-:Y:S01]  /*c110*/  LOP3.LUT R0, R2, 0x70, R5, 0xf8, !PT ;  /* 0x0000007002007812 */ /* 0x000fe200078ef805 */
[----:B------:R-:W-:Y:S01]  /*c120*/  IMAD.IADD R2, R23, 0x1, R37 ;  /* 0x0000000117027824 */ /* 0x000fe200078e0225 */
[----:B------:R-:W-:Y:S01]  /*c130*/  SEL R35, R35, 0xffffffe0, !P1 ;  /* 0xffffffe023237807 */ /* 0x000fe20004800000 */
[C---:B------:R-:W-:Y:S01]  /*c140*/  IMAD.IADD R0, R34.reuse, 0x1, R22 ;  /* 0x0000000122007824 */ /* 0x040fe200078e0216 */
[----:B------:R-:W-:Y:S02]  /*c150*/  LOP3.LUT R28, R5, 0x70, RZ, 0xc0, !PT ;  /* 0x00000070051c7812 */ /* 0x000fe400078ec0ff */
[----:B------:R4:W-:Y:S01]  /*c160*/  STL [R1+0x4], R2 ;  /* 0x0000040201007387 */ /* 0x0009e20000100800 */
[----:B------:R-:W-:Y:S01]  /*c170*/  IMAD.IADD R36, R34, 0x1, R35 ;  /* 0x0000000122247824 */ /* 0x000fe200078e0223 */
[----:B------:R-:W-:-:S02]  /*c180*/  LOP3.LUT R3, R28, 0x80, RZ, 0xfc, !PT ;  /* 0x000000801c037812 */ /* 0x000fc400078efcff */
[----:B------:R4:W-:Y:S05]  /*c190*/  STL [R1], R0 ;  /* 0x0000000001007387 */ /* 0x0009ea0000100800 */
.L_x_349:
[----:B------:R-:W-:Y:S01]  /*c1a0*/  ULDC.64 UR4, c[0x0][0xc88] ;  /* 0x0003220000047ab9 */ /* 0x000fe20000000a00 */
[----:B------:R-:W-:Y:S01]  /*c1b0*/  ULDC.64 UR6, c[0x0][0xa18] ;  /* 0x0002860000067ab9 */ /* 0x000fe20000000a00 */
[----:B------:R-:W-:Y:S01]  /*c1c0*/  UIMAD.WIDE UR4, UR40, 0x4, UR4 ;  /* 0x00000004280478a5 */ /* 0x000fe2000f8e0204 */
[----:B------:R-:W-:-:S05]  /*c1d0*/  ULDC.64 UR8, c[0x0][0xa00] ;  /* 0x0002800000087ab9 */ /* 0x000fca0000000a00 */
[----:B-1--4-:R-:W-:Y:S02]  /*c1e0*/  IMAD.U32 R2, RZ, RZ, UR4 ;  /* 0x00000004ff027e24 */ /* 0x012fe4000f8e00ff */
[----:B------:R-:W-:Y:S01]  /*c1f0*/  IMAD.U32 R3, RZ, RZ, UR5 ;  /* 0x00000005ff037e24 */ /* 0x000fe2000f8e00ff */
[----:B------:R-:W-:-:S04]  /*c200*/  ULDC.64 UR4, c[0x0][0xa28] ;  /* 0x00028a0000047ab9 */ /* 0x000fc80000000a00 */
[----:B--2---:R-:W2:Y:S01]  /*c210*/  LDG.E R2, desc[UR50][R2.64] ;  /* 0x0000003202027981 */ /* 0x004ea2000c1e1900 */
[----:B------:R-:W-:Y:S02]  /*c220*/  UISETP.NE.U32.AND UP1, UPT, UR4, URZ, UPT ;  /* 0x0000003f0400728c */ /* 0x000fe4000bf25070 */
[----:B------:R-:W-:Y:S02]  /*c230*/  UISETP.NE.U32.AND UP0, UPT, UR6, URZ, UPT ;  /* 0x0000003f0600728c */ /* 0x000fe4000bf05070 */
[----:B------:R-:W-:Y:S02]  /*c240*/  UISETP.NE.AND.EX UP1, UPT, UR5, URZ, UPT, UP1 ;  /* 0x0000003f0500728c */ /* 0x000fe4000bf25310 */
[----:B------:R-:W-:Y:S02]  /*c250*/  UISETP.NE.AND.EX UP0, UPT, UR7, URZ, UPT, UP0 ;  /* 0x0000003f0700728c */ /* 0x000fe4000bf05300 */
[----:B------:R-:W-:Y:S02]  /*c260*/  UISETP.NE.U32.AND UP2, UPT, UR8, URZ, UPT ;  /* 0x0000003f0800728c */ /* 0x000fe4000bf45070 */
[----:B------:R-:W-:-:S02]  /*c270*/  PLOP3.LUT P0, PT, PT, PT, UP1, 0x80, 0x0 ;  /* 0x000000000000781c */ /* 0x000fc40003f0f018 */
[----:B------:R-:W-:Y:S01]  /*c280*/  PLOP3.LUT P1, PT, PT, PT, UP0, 0x80, 0x0 ;  /* 0x000000000000781c */ /* 0x000fe20003f2f008 */
[----:B------:R-:W-:Y:S01]  /*c290*/  UISETP.NE.AND.EX UP5, UPT, UR9, URZ, UPT, UP2 ;  /* 0x0000003f0900728c */ /* 0x000fe2000bfa5320 */
[----:B------:R-:W-:-:S03]  /*c2a0*/  IMAD.MOV.U32 R19, RZ, RZ, RZ ;  /* 0x000000ffff137224 */ /* 0x000fc600078e00ff */
[----:B------:R-:W-:Y:S02]  /*c2b0*/  UP2UR UR47, UPR, URZ, 0x20 ;  /* 0x000000203f2f7883 */ /* 0x000fe40008000000 */
[----:B------:R-:W-:Y:S02]  /*c2c0*/  PLOP3.LUT P2, PT, PT, PT, UP5, 0x80, 0x0 ;  /* 0x000000000000781c */ /* 0x000fe40003f4f058 */
[----:B--2---:R-:W-:-:S13]  /*c2d0*/  R2UR UR44, R2 ;  /* 0x00000000022c72ca */ /* 0x004fda00000e0000 */
[----:B------:R-:W-:Y:S02]  /*c2e0*/  USHF.R.S32.HI UR45, URZ, 0x1f, UR44 ;  /* 0x0000001f3f2d7899 */ /* 0x000fe4000801142c */
[----:B------:R-:W-:Y:S02]  /*c2f0*/  @UP1 ULEA UR4, UP3, UR44, UR4, 0x2 ;  /* 0x000000042c041291 */ /* 0x000fe4000f86103f */
[----:B------:R-:W-:Y:S02]  /*c300*/  USHF.L.U32 UR38, UR44, 0x2, URZ ;  /* 0x000000022c267899 */ /* 0x000fe4000800063f */
[----:B------:R-:W-:Y:S02]  /*c310*/  @UP1 ULEA.HI.X UR5, UR44, UR5, UR45, 0x2, UP3 ;  /* 0x000000052c051291 */ /* 0x000fe400098f142d */
[----:B------:R-:W-:Y:S01]  /*c320*/  USHF.L.U64.HI UR39, UR44, 0x2, UR45 ;  /* 0x000000022c277899 */ /* 0x000fe2000801022d */
[----:B------:R-:W-:Y:S01]  /*c330*/  IMAD.U32 R2, RZ, RZ, UR4 ;  /* 0x00000004ff027e24 */ /* 0x000fe2000f8e00ff */
[----:B------:R-:W-:-:S02]  /*c340*/  @UP0 UIADD3 UR6, UP4, UR38, UR6, URZ ;  /* 0x0000000626060290 */ /* 0x000fc4000ff9e03f */
[----:B------:R-:W-:Y:S02]  /*c350*/  IMAD.U32 R3, RZ, RZ, UR5 ;  /* 0x00000005ff037e24 */ /* 0x000fe4000f8e00ff */
[----:B------:R-:W-:Y:S02]  /*c360*/  @UP0 UIADD3.X UR7, UR39, UR7, URZ, UP4, !UPT ;  /* 0x0000000727070290 */ /* 0x000fe4000a7fe43f */
[----:B------:R-:W-:Y:S01]  /*c370*/  UIADD3 UR8, UP0, UR38, UR8, URZ ;  /* 0x0000000826087290 */ /* 0x000fe2000ff1e03f */
[----:B0-----:R0:W5:Y:S03]  /*c380*/  @P0 LDG.E R0, desc[UR50][R2.64] ;  /* 0x0000003202000981 */ /* 0x001166000c1e1900 */
[----:B------:R-:W-:Y:S01]  /*c390*/  UIADD3.X UR4, UR39, UR9, URZ, UP0, !UPT ;  /* 0x0000000927047290 */ /* 0x000fe200087fe43f */
[----:B0-----:R-:W-:Y:S02]  /*c3a0*/  IMAD.U32 R2, RZ, RZ, UR6 ;  /* 0x00000006ff027e24 */ /* 0x001fe4000f8e00ff */
[----:B------:R-:W-:-:S05]  /*c3b0*/  IMAD.U32 R3, RZ, RZ, UR7 ;  /* 0x00000007ff037e24 */ /* 0x000fca000f8e00ff */
[----:B------:R0:W2:Y:S02]  /*c3c0*/  @P1 LDG.E R4, desc[UR50][R2.64] ;  /* 0x0000003202041981 */ /* 0x0000a4000c1e1900 */
[----:B0-----:R-:W-:Y:S02]  /*c3d0*/  IMAD.U32 R2, RZ, RZ, UR8 ;  /* 0x00000008ff027e24 */ /* 0x001fe4000f8e00ff */
[----:B------:R-:W-:-:S05]  /*c3e0*/  IMAD.U32 R3, RZ, RZ, UR4 ;  /* 0x00000004ff037e24 */ /* 0x000fca000f8e00ff */
[----:B------:R0:W5:Y:S01]  /*c3f0*/  @P2 LDG.E R19, desc[UR50][R2.64] ;  /* 0x0000003202132981 */ /* 0x000162000c1e1900 */
[----:B--2---:R-:W-:Y:S01]  /*c400*/  @P1 R2UR UR41, R4 ;  /* 0x00000000042912ca */ /* 0x004fe200000e0000 */
[----:B0-----:R-:W-:-:S14]  /*c410*/  @P1 BRA `(.L_x_275) ;  /* 0x0000000000241947 */ /* 0x001fdc0003800000 */
[----:B------:R-:W-:Y:S01]  /*c420*/  UISETP.NE.AND UP0, UPT, UR47, URZ, UPT ;  /* 0x0000003f2f00728c */ /* 0x000fe2000bf05270 */
[----:B------:R-:W-:-:S05]  /*c430*/  ULDC UR41, c[0x0][0x288] ;  /* 0x0000a20000297ab9 */ /* 0x000fca0000000800 */
[----:B------:R-:W-:-:S13]  /*c440*/  PLOP3.LUT P1, PT, PT, PT, UP0, 0x40, 0x0 ;  /* 0x000000000000781c */ /* 0x000fda0003f2e808 */
[----:B------:R-:W-:Y:S05]  /*c450*/  @P1 BRA `(.L_x_275) ;  /* 0x0000000000141947 */ /* 0x000fea0003800000 */
[----:B------:R-:W2:Y:S04]  /*c460*/  LDG.E R5, desc[UR50][R2.64] ;  /* 0x0000003202057981 */ /* 0x000ea8000c1e1900 */
[----:B------:R-:W3:Y:S01]  /*c470*/  LDG.E R4, desc[UR50][R2.64+0x4] ;  /* 0x0000043202047981 */ /* 0x000ee2000c1e1900 */
[----:B--2---:R-:W-:Y:S02]  /*c480*/  R2UR UR4, R5 ;  /* 0x00000000050472ca */ /* 0x004fe400000e0000 */
[----:B---3--:R-:W-:-:S13]  /*c490*/  R2UR UR41, R4 ;  /* 0x00000000042972ca */ /* 0x008fda00000e0000 */
[----:B------:R-:W-:-:S12]  /*c4a0*/  UIADD3 UR41, -UR4, UR41, URZ ;  /* 0x0000002904297290 */ /* 0x000fd8000fffe13f */
.L_x_275:
[----:B------:R-:W-:Y:S01]  /*c4b0*/  UMOV UR36, URZ ;  /* 0x0000003f00247c82 */ /* 0x000fe20008000000 */
[----:B------:R-:W-:Y:S01]  /*c4c0*/  ULDC.64 UR6, c[0x0][0xa20] ;  /* 0x0002880000067ab9 */ /* 0x000fe20000000a00 */
[----:B-----5:R-:W-:Y:S01]  /*c4d0*/  @P0 R2UR UR36, R0 ;  /* 0x00000000002402ca */ /* 0x020fe200000e0000 */
[----:B------:R-:W-:Y:S01]  /*c4e0*/  ULDC.64 UR4, c[0x0][0x418] ;  /* 0x0001060000047ab9 */ /* 0x000fe20000000a00 */
[----:B------:R-:W-:Y:S01]  /*c4f0*/  ISETP.NE.U32.AND P0, PT, RZ, UR6, PT ;  /* 0x00000006ff007c0c */ /* 0x000fe2000bf05070 */
[----:B------:R-:W-:Y:S01]  /*c500*/  UISETP.NE.U32.AND UP0, UPT, UR4, URZ, UPT ;  /* 0x0000003f0400728c */ /* 0x000fe2000bf05070 */
[----:B------:R-:W-:Y:S01]  /*c510*/  IMAD.U32 R30, RZ, RZ, UR44 ;  /* 0x0000002cff1e7e24 */ /* 0x000fe2000f8e00ff */
[----:B------:R-:W-:Y:S01]  /*c520*/  ULDC UR42, c[0x0][0x2f0] ;  /* 0x0000bc00002a7ab9 */ /* 0x000fe20000000800 */
[----:B------:R-:W-:Y:S01]  /*c530*/  ISETP.NE.AND.EX P0, PT, RZ, UR7, PT, P0 ;  /* 0x00000007ff007c0c */ /* 0x000fe2000bf05300 */
[----:B------:R-:W-:Y:S01]  /*c540*/  UISETP.NE.AND.EX UP0, UPT, UR5, URZ, UPT, UP0 ;  /* 0x0000003f0500728c */ /* 0x000fe2000bf05300 */
[----:B------:R-:W-:-:S03]  /*c550*/  ULDC UR4, c[0x0][0x424] ;  /* 0x0001090000047ab9 */ /* 0x000fc60000000800 */
[----:B------:R-:W-:-:S04]  /*c560*/  USEL UR4, UR4, 0x1, UP0 ;  /* 0x0000000104047887 */ /* 0x000fc80008000000 */
[----:B------:R-:W-:-:S04]  /*c570*/  UIMAD UR42, UR4, UR42, URZ ;  /* 0x0000002a042a72a4 */ /* 0x000fc8000f8e023f */
[----:B------:R-:W-:Y:S08]  /*c580*/  @!P0 BRA `(.L_x_276) ;  /* 0x00000000001c8947 */ /* 0x000ff00003800000 */
[----:B------:R-:W-:-:S04]  /*c590*/  UIADD3 UR4, UP0, UR38, UR6, URZ ;  /* 0x0000000626047290 */ /* 0x000fc8000ff1e03f */
[----:B------:R-:W-:Y:S02]  /*c5a0*/  UIADD3.X UR5, UR39, UR7, URZ, UP0, !UPT ;  /* 0x0000000727057290 */ /* 0x000fe400087fe43f */
[----:B------:R-:W-:-:S04]  /*c5b0*/  IMAD.U32 R2, RZ, RZ, UR4 ;  /* 0x00000004ff027e24 */ /* 0x000fc8000f8e00ff */
[----:B------:R-:W-:-:S05]  /*c5c0*/  IMAD.U32 R3, RZ, RZ, UR5 ;  /* 0x00000005ff037e24 */ /* 0x000fca000f8e00ff */
[----:B------:R-:W2:Y:S02]  /*c5d0*/  LDG.E R2, desc[UR50][R2.64] ;  /* 0x0000003202027981 */ /* 0x000ea4000c1e1900 */
[----:B--2---:R-:W-:Y:S01]  /*c5e0*/  R2UR UR42, R2 ;  /* 0x00000000022a72ca */ /* 0x004fe200000e0000 */
[----:B------:R-:W-:-:S14]  /*c5f0*/  BRA `(.L_x_277) ;  /* 0x00000000002c7947 */ /* 0x000fdc0003800000 */
.L_x_276:
[----:B------:R-:W-:Y:S02]  /*c600*/  ULDC.64 UR4, c[0x0][0xa08] ;  /* 0x0002820000047ab9 */ /* 0x000fe40000000a00 */
[----:B------:R-:W-:-:S04]  /*c610*/  ISETP.NE.U32.AND P0, PT, RZ, UR4, PT ;  /* 0x00000004ff007c0c */ /* 0x000fc8000bf05070 */
[----:B------:R-:W-:-:S13]  /*c620*/  ISETP.NE.AND.EX P0, PT, RZ, UR5, PT, P0 ;  /* 0x00000005ff007c0c */ /* 0x000fda000bf05300 */
[----:B------:R-:W-:Y:S05]  /*c630*/  @!P0 BRA `(.L_x_277) ;  /* 0x00000000001c8947 */ /* 0x000fea0003800000 */
[----:B------:R-:W0:Y:S02]  /*c640*/  LDC.64 R2, c[0x0][0xa08] ;  /* 0x00028200ff027b82 */ /* 0x000e240000000a00 */
[----:B0-----:R-:W-:-:S05]  /*c650*/  IMAD.WIDE R2, R30, 0x4, R2 ;  /* 0x000000041e027825 */ /* 0x001fca00078e0202 */
[----:B------:R-:W2:Y:S04]  /*c660*/  LDG.E R4, desc[UR50][R2.64] ;  /* 0x0000003202047981 */ /* 0x000ea8000c1e1900 */
[----:B------:R-:W3:Y:S01]  /*c670*/  LDG.E R0, desc[UR50][R2.64+0x4] ;  /* 0x0000043202007981 */ /* 0x000ee2000c1e1900 */
[----:B--2---:R-:W-:Y:S02]  /*c680*/  R2UR UR42, R4 ;  /* 0x00000000042a72ca */ /* 0x004fe400000e0000 */
[----:B---3--:R-:W-:-:S13]  /*c690*/  R2UR UR4, R0 ;  /* 0x00000000000472ca */ /* 0x008fda00000e0000 */
[----:B------:R-:W-:-:S12]  /*c6a0*/  UIADD3 UR42, -UR42, UR4, URZ ;  /* 0x000000042a2a7290 */ /* 0x000fd8000fffe13f */
.L_x_277:
[----:B------:R-:W-:Y:S01]  /*c6b0*/  UIADD3 UR42, -UR36, UR42, URZ ;  /* 0x0000002a242a7290 */ /* 0x000fe2000fffe13f */
[----:B------:R-:W-:Y:S03]  /*c6c0*/  BSSY B7, `(.L_x_278) ;  /* 0x00004c8000077945 */ /* 0x000fe60003800000 */
[----:B------:R-:W-:Y:S02]  /*c6d0*/  UIADD3 UR4, UR42, 0x7f, URZ ;  /* 0x0000007f2a047890 */ /* 0x000fe4000fffe03f */
[----:B------:R-:W-:Y:S02]  /*c6e0*/  ISETP.LT.AND P0, PT, RZ, UR42, PT ;  /* 0x0000002aff007c0c */ /* 0x000fe4000bf01270 */
[----:B------:R-:W-:-:S04]  /*c6f0*/  USHF.R.S32.HI UR5, URZ, 0x1f, UR4 ;  /* 0x0000001f3f057899 */ /* 0x000fc80008011404 */
[----:B------:R-:W-:-:S04]  /*c700*/  ULEA.HI UR5, UR5, UR4, URZ, 0x7 ;  /* 0x0000000405057291 */ /* 0x000fc8000f8f383f */
[----:B------:R-:W-:-:S03]  /*c710*/  USHF.R.S32.HI UR43, URZ, 0x7, UR5 ;  /* 0x000000073f2b7899 */ /* 0x000fc60008011405 */
[----:B------:R-:W-:Y:S09]  /*c720*/  @P0 BRA `(.L_x_279) ;  /* 0x0000000000440947 */ /* 0x000ff20003800000 */
[----:B------:R-:W0:Y:S02]  /*c730*/  S2R R0, SR_TID.X ;  /* 0x0000000000007919 */ /* 0x000e240000002100 */
[----:B0-----:R-:W-:-:S04]  /*c740*/  LOP3.LUT R0, R0, 0x7f, RZ, 0xc0, !PT ;  /* 0x0000007f00007812 */ /* 0x001fc800078ec0ff */
[----:B------:R-:W-:-:S13]  /*c750*/  ISETP.NE.AND P0, PT, R0, RZ, PT ;  /* 0x000000ff0000720c */ /* 0x000fda0003f05270 */
[----:B------:R-:W-:Y:S05]  /*c760*/  @P0 BRA `(.L_x_280) ;  /* 0x0000004800f40947 */ /* 0x000fea0003800000 */
[----:B------:R-:W0:Y:S01]  /*c770*/  S2R R5, SR_LANEID ;  /* 0x0000000000057919 */ /* 0x000e220000000000 */
[----:B------:R-:W-:Y:S01]  /*c780*/  VOTEU.ANY UR4, UPT, PT ;  /* 0x0000000000047886 */ /* 0x000fe200038e0100 */
[----:B------:R-:W1:Y:S01]  /*c790*/  LDC.64 R2, c[0x0][0xc60] ;  /* 0x00031800ff027b82 */ /* 0x000e620000000a00 */
[----:B------:R-:W0:Y:S02]  /*c7a0*/  FLO.U32 R0, UR4 ;  /* 0x0000000400007d00 */ /* 0x000e2400080e0000 */
[----:B0-----:R-:W-:-:S06]  /*c7b0*/  ISETP.EQ.U32.AND P0, PT, R0, R5, PT ;  /* 0x000000050000720c */ /* 0x001fcc0003f02070 */
[----:B------:R-:W1:Y:S07]  /*c7c0*/  POPC R5, UR4 ;  /* 0x0000000400057d09 */ /* 0x000e6e0008000000 */
[----:B-1----:R-:W2:Y:S01]  /*c7d0*/  @P0 ATOMG.E.ADD.STRONG.GPU PT, R3, desc[UR50][R2.64], R5 ;  /* 0x00000005020309a8 */ /* 0x002ea200081ee1f2 */
[----:B------:R-:W0:Y:S02]  /*c7e0*/  S2R R4, SR_LTMASK ;  /* 0x0000000000047919 */ /* 0x000e240000003900 */
[----:B0-----:R-:W-:-:S04]  /*c7f0*/  LOP3.LUT R4, R4, UR4, RZ, 0xc0, !PT ;  /* 0x0000000404047c12 */ /* 0x001fc8000f8ec0ff */
[----:B------:R-:W0:Y:S01]  /*c800*/  POPC R7, R4 ;  /* 0x0000000400077309 */ /* 0x000e220000000000 */
[----:B--2---:R-:W0:Y:S02]  /*c810*/  SHFL.IDX PT, R0, R3, R0, 0x1f ;  /* 0x00001f0003007589 */ /* 0x004e2400000e0000 */
[----:B0-----:R-:W-:Y:S01]  /*c820*/  IADD3 R16, R0, UR49, R7 ;  /* 0x0000003100107c10 */ /* 0x001fe2000fffe007 */
[----:B------:R-:W-:Y:S06]  /*c830*/  BRA `(.L_x_280) ;  /* 0x0000004800c07947 */ /* 0x000fec0003800000 */
.L_x_279:
[----:B------:R-:W-:Y:S01]  /*c840*/  VIADD R0, R23, 0x28400 ;  /* 0x0002840017007836 */ /* 0x000fe20000000000 */
[----:B------:R-:W-:Y:S04]  /*c850*/  BSSY B6, `(.L_x_281) ;  /* 0x0000013000067945 */ /* 0x000fe80003800000 */
[----:B------:R-:W-:-:S13]  /*c860*/  LOP3.LUT P0, RZ, R0, 0x3ff, RZ, 0xc0, !PT ;  /* 0x000003ff00ff7812 */ /* 0x000fda000780c0ff */
[----:B------:R-:W-:Y:S05]  /*c870*/  @!P0 BRA `(.L_x_282) ;  /* 0x0000000000408947 */ /* 0x000fea0003800000 */
[----:B------:R-:W-:Y:S01]  /*c880*/  MOV R2, 0x0 ;  /* 0x0000000000027802 */ /* 0x000fe20000000f00 */
        /* <DEDUP_REMOVED lines=15> */
.L_x_282:
[----:B------:R-:W-:Y:S05]  /*c980*/  BSYNC B6 ;  /* 0x0000000000067941 */ /* 0x000fea0003800000 */
.L_x_281:
[----:B------:R-:W-:Y:S01]  /*c990*/  VIADD R0, R23, 0x10400 ;  /* 0x0001040017007836 */ /* 0x000fe20000000000 */
[----:B------:R-:W-:Y:S01]  /*c9a0*/  LOP3.LUT R26, R26, 0xfffffffe, RZ, 0xc0, !PT ;  /* 0xfffffffe1a1a7812 */ /* 0x000fe200078ec0ff */
[----:B------:R-:W-:Y:S03]  /*c9b0*/  BSSY B6, `(.L_x_283) ;  /* 0x0000014000067945 */ /* 0x000fe60003800000 */
[----:B------:R-:W-:-:S13]  /*c9c0*/  LOP3.LUT P0, RZ, R0, 0x3ff, RZ, 0xc0, !PT ;  /* 0x000003ff00ff7812 */ /* 0x000fda000780c0ff */
[----:B------:R-:W-:Y:S01]  /*c9d0*/  @P0 LOP3.LUT R26, R26, 0x1, RZ, 0xfc, !PT ;  /* 0x000000011a1a0812 */ /* 0x000fe200078efcff */
[----:B------:R-:W-:Y:S06]  /*c9e0*/  @!P0 BRA `(.L_x_284) ;  /* 0x0000000000408947 */ /* 0x000fec0003800000 */
        /* <DEDUP_REMOVED lines=16> */
.L_x_284:
[----:B------:R-:W-:Y:S05]  /*caf0*/  BSYNC B6 ;  /* 0x0000000000067941 */ /* 0x000fea0003800000 */
.L_x_283:
        /* <DEDUP_REMOVED lines=20> */
.L_x_286:
[----:B------:R-:W-:Y:S05]  /*cc40*/  BSYNC B6 ;  /* 0x0000000000067941 */ /* 0x000fea0003800000 */
.L_x_285:
[----:B------:R-:W-:Y:S01]  /*cc50*/  LOP3.LUT P6, RZ, R26, 0x1, RZ, 0xc0, !PT ;  /* 0x000000011aff7812 */ /* 0x000fe200078cc0ff */
[----:B------:R-:W-:-:S12]  /*cc60*/  BSSY B6, `(.L_x_287) ;  /* 0x0000012000067945 */ /* 0x000fd80003800000 */
        /* <DEDUP_REMOVED lines=17> */
.L_x_288:
[----:B------:R-:W-:Y:S05]  /*cd80*/  BSYNC B6 ;  /* 0x0000000000067941 */ /* 0x000fea0003800000 */
.L_x_287:
[----:B------:R-:W-:Y:S01]  /*cd90*/  ULDC.64 UR4, c[0x0][0x9f8] ;  /* 0x00027e0000047ab9 */ /* 0x000fe20000000a00 */
[----:B------:R-:W0:Y:S01]  /*cda0*/  S2R R20, SR_TID.X ;  /* 0x0000000000147919 */ /* 0x000e220000002100 */
[----:B------:R-:W-:Y:S01]  /*cdb0*/  UISETP.NE.U32.AND UP0, UPT, UR4, URZ, UPT ;  /* 0x0000003f0400728c */ /* 0x000fe2000bf05070 */
[----:B------:R-:W1:Y:S03]  /*cdc0*/  LDC R8, c[0x0][0x430] ;  /* 0x00010c00ff087b82 */ /* 0x000e660000000800 */
[----:B------:R-:W-:-:S06]  /*cdd0*/  UISETP.NE.AND.EX UP0, UPT, UR5, URZ, UPT, UP0 ;  /* 0x0000003f0500728c */ /* 0x000fcc000bf05300 */
[----:B------:R-:W-:-:S05]  /*cde0*/  PLOP3.LUT P0, PT, PT, PT, UP0, 0x80, 0x0 ;  /* 0x000000000000781c */ /* 0x000fca0003f0f008 */
[----:B------:R-:W-:-:S04]  /*cdf0*/  @UP0 UIADD3 UR4, UP1, UR38, UR4, URZ ;  /* 0x0000000426040290 */ /* 0x000fc8000ff3e03f */
[----:B------:R-:W-:Y:S02]  /*ce00*/  @UP0 UIADD3.X UR5, UR39, UR5, URZ, UP1, !UPT ;  /* 0x0000000527050290 */ /* 0x000fe40008ffe43f */
[----:B------:R-:W-:-:S04]  /*ce10*/  IMAD.U32 R2, RZ, RZ, UR4 ;  /* 0x00000004ff027e24 */ /* 0x000fc8000f8e00ff */
[----:B------:R-:W-:-:S05]  /*ce20*/  IMAD.U32 R3, RZ, RZ, UR5 ;  /* 0x00000005ff037e24 */ /* 0x000fca000f8e00ff */
[----:B------:R2:W3:Y:S01]  /*ce30*/  @P0 LDG.E R30, desc[UR50][R2.64] ;  /* 0x00000032021e0981 */ /* 0x0004e2000c1e1900 */
[----:B-1----:R-:W-:Y:S01]  /*ce40*/  ISETP.NE.AND P1, PT, R8, 0x1, PT ;  /* 0x000000010800780c */ /* 0x002fe20003f25270 */
[----:B------:R-:W-:Y:S01]  /*ce50*/  IMAD.U32 R10, RZ, RZ, UR43 ;  /* 0x0000002bff0a7e24 */ /* 0x000fe2000f8e00ff */
[C---:B0-----:R-:W-:Y:S01]  /*ce60*/  LOP3.LUT R21, R20.reuse, 0x7f, RZ, 0xc0, !PT ;  /* 0x0000007f14157812 */ /* 0x041fe200078ec0ff */
[----:B------:R-:W-:Y:S01]  /*ce70*/  IMAD.SHL.U32 R20, R20, 0x10, RZ ;  /* 0x0000001014147824 */ /* 0x000fe200078e00ff */
[----:B------:R-:W-:Y:S02]  /*ce80*/  LOP3.LUT R26, R26, 0xfffffff7, RZ, 0xc0, !PT ;  /* 0xfffffff71a1a7812 */ /* 0x000fe400078ec0ff */
[----:B------:R-:W-:Y:S02]  /*ce90*/  SHF.R.U32.HI R21, RZ, 0x3, R21 ;  /* 0x00000003ff157819 */ /* 0x000fe40000011615 */
[----:B------:R-:W-:Y:S02]  /*cea0*/  LEA R10, R10, 0xffffff80, 0x7 ;  /* 0xffffff800a0a7811 */ /* 0x000fe400078e38ff */
[----:B------:R-:W-:-:S03]  /*ceb0*/  LOP3.LUT R20, R21, 0x70, R20, 0xf8, !PT ;  /* 0x0000007015147812 */ /* 0x000fc600078ef814 */
[----:B------:R-:W0:Y:S01]  /*cec0*/  @P1 LDC R0, c[0x0][0x434] ;  /* 0x00010d00ff001b82 */ /* 0x000e220000000800 */
[----:B------:R-:W-:Y:S02]  /*ced0*/  LOP3.LUT R4, R20, R10, RZ, 0xfc, !PT ;  /* 0x0000000a14047212 */ /* 0x000fe400078efcff */
[----:B------:R-:W-:Y:S02]  /*cee0*/  @P1 LOP3.LUT R26, R26, 0x8, RZ, 0xfc, !PT ;  /* 0x000000081a1a1812 */ /* 0x000fe400078efcff */
[C---:B------:R-:W-:Y:S01]  /*cef0*/  ISETP.GE.AND P0, PT, R4.reuse, UR42, PT ;  /* 0x0000002a04007c0c */ /* 0x040fe2000bf06270 */
[----:B------:R-:W-:Y:S02]  /*cf00*/  VIADD R7, R4, UR36 ;  /* 0x0000002404077c36 */ /* 0x000fe40008000000 */
[----:B------:R-:W1:Y:S02]  /*cf10*/  @P1 LDC R5, c[0x0][0x438] ;  /* 0x00010e00ff051b82 */ /* 0x000e640000000800 */
[----:B------:R-:W-:-:S08]  /*cf20*/  IMAD.MOV.U32 R6, RZ, RZ, R7 ;  /* 0x000000ffff067224 */ /* 0x000fd000078e0007 */
[----:B--2---:R-:W2:Y:S01]  /*cf30*/  @!P0 LDC.64 R2, c[0x0][0x428] ;  /* 0x00010a00ff028b82 */ /* 0x004ea20000000a00 */
[----:B0-----:R-:W-:-:S05]  /*cf40*/  @P1 IMAD.HI.U32 R0, R7, R0, RZ ;  /* 0x0000000007001227 */ /* 0x001fca00078e00ff */
[----:B-1----:R-:W-:Y:S02]  /*cf50*/  @P1 SHF.R.U32.HI R6, RZ, R5, R0 ;  /* 0x00000005ff061219 */ /* 0x002fe40000011600 */
[----:B------:R-:W0:Y:S03]  /*cf60*/  @!P0 LDC.64 R4, c[0x0][0x418] ;  /* 0x00010600ff048b82 */ /* 0x000e260000000a00 */
[----:B------:R-:W-:-:S04]  /*cf70*/  IMAD.MOV R0, RZ, RZ, -R6 ;  /* 0x000000ffff007224 */ /* 0x000fc800078e0a06 */
[----:B------:R-:W-:Y:S01]  /*cf80*/  IMAD R0, R8, R0, R7 ;  /* 0x0000000008007224 */ /* 0x000fe200078e0207 */
[----:B------:R-:W-:Y:S01]  /*cf90*/  @!P0 SHF.R.S32.HI R7, RZ, 0x1f, R6 ;  /* 0x0000001fff078819 */ /* 0x000fe20000011406 */
[----:B------:R-:W1:Y:S01]  /*cfa0*/  LDC R8, c[0x0][0x2f4] ;  /* 0x0000bd00ff087b82 */ /* 0x000e620000000800 */
[----:B------:R-:W-:Y:S02]  /*cfb0*/  LOP3.LUT R20, R28, 0x80, RZ, 0xfc, !PT ;  /* 0x000000801c147812 */ /* 0x000fe400078efcff */
[----:B------:R-:W-:Y:S01]  /*cfc0*/  LOP3.LUT R26, R26, 0xfffffffd, RZ, 0xc0, !PT ;  /* 0xfffffffd1a1a7812 */ /* 0x000fe200078ec0ff */
[----:B------:R-:W-:-:S05]  /*cfd0*/  IMAD.U32 R9, RZ, RZ, UR46 ;  /* 0x0000002eff097e24 */ /* 0x000fca000f8e00ff */
[----:B------:R-:W-:Y:S01]  /*cfe0*/  ISETP.NE.AND P2, PT, R9, 0x3, PT ;  /* 0x000000030900780c */ /* 0x000fe20003f45270 */
[----:B------:R-:W-:Y:S01]  /*cff0*/  UMOV UR4, 0xffffffff ;  /* 0xffffffff00047882 */ /* 0x000fe20000000000 */
[----:B---3--:R-:W-:Y:S01]  /*d000*/  SHF.R.S32.HI R32, RZ, 0x1f, R30 ;  /* 0x0000001fff207819 */ /* 0x008fe2000001141e */
[----:B--2---:R-:W-:-:S04]  /*d010*/  @!P0 IMAD.WIDE.U32 R6, R30, R2, R6 ;  /* 0x000000021e068225 */ /* 0x004fc800078e0006 */
[----:B------:R-:W-:-:S04]  /*d020*/  @!P0 IMAD R2, R32, R2, RZ ;  /* 0x0000000220028224 */ /* 0x000fc800078e02ff */
[----:B------:R-:W-:Y:S01]  /*d030*/  @!P0 IMAD R3, R30, R3, R2 ;  /* 0x000000031e038224 */ /* 0x000fe200078e0202 */
[----:B0-----:R-:W-:Y:S01]  /*d040*/  @!P0 LEA R2, P1, R6, R4, 0x2 ;  /* 0x0000000406028211 */ /* 0x001fe200078210ff */
[----:B------:R-:W-:Y:S02]  /*d050*/  IMAD.MOV.U32 R4, RZ, RZ, RZ ;  /* 0x000000ffff047224 */ /* 0x000fe400078e00ff */
[----:B------:R-:W-:-:S05]  /*d060*/  @!P0 IMAD.IADD R3, R7, 0x1, R3 ;  /* 0x0000000107038824 */ /* 0x000fca00078e0203 */
[----:B------:R-:W-:Y:S02]  /*d070*/  @!P0 LEA.HI.X R3, R6, R5, R3, 0x2, P1 ;  /* 0x0000000506038211 */ /* 0x000fe400008f1403 */
[----:B-1----:R-:W-:-:S03]  /*d080*/  ISETP.GE.AND P1, PT, R28, R8, PT ;  /* 0x000000081c00720c */ /* 0x002fc60003f26270 */
[----:B------:R0:W5:Y:S01]  /*d090*/  @!P0 LDG.E R4, desc[UR50][R2.64] ;  /* 0x0000003202048981 */ /* 0x000162000c1e1900 */
[----:B------:R-:W-:-:S09]  /*d0a0*/  ISETP.GE.AND P0, PT, R20, R8, PT ;  /* 0x000000081400720c */ /* 0x000fd20003f06270 */
[----:B------:R-:W-:-:S04]  /*d0b0*/  @P1 LOP3.LUT R26, R26, 0x2, RZ, 0xfc, !PT ;  /* 0x000000021a1a1812 */ /* 0x000fc800078efcff */
[----:B------:R-:W-:-:S04]  /*d0c0*/  LOP3.LUT R26, R26, 0xfffffffb, RZ, 0xc0, !PT ;  /* 0xfffffffb1a1a7812 */ /* 0x000fc800078ec0ff */
[----:B------:R-:W-:-:S04]  /*d0d0*/  LOP3.LUT R26, R26, 0xfffffffe, RZ, 0xc0, !PT ;  /* 0xfffffffe1a1a7812 */ /* 0x000fc800078ec0ff */
[----:B------:R-:W-:-:S04]  /*d0e0*/  @P0 LOP3.LUT R26, R26, 0x1, RZ, 0xfc, !PT ;  /* 0x000000011a1a0812 */ /* 0x000fc800078efcff */
[----:B------:R-:W-:Y:S01]  /*d0f0*/  @P2 LOP3.LUT R26, R26, 0x4, RZ, 0xfc, !PT ;  /* 0x000000041a1a2812 */ /* 0x000fe200078efcff */
[----:B0-----:R-:W-:Y:S06]  /*d100*/  BRA.DIV UR4, `(.L_x_289) ;  /* 0x00000052046c7947 */ /* 0x001fec000b800000 */
.L_x_369:
[----:B------:R-:W-:Y:S01]  /*d110*/  SHF.R.S32.HI R31, RZ, 0x1f, R18 ;  /* 0x0000001fff1f7819 */ /* 0x000fe20000011412 */
[----:B------:R-:W-:Y:S06]  /*d120*/  @!P2 BRA `(.L_x_290) ;  /* 0x000000000004a947 */ /* 0x000fec0003800000 */
[----:B------:R-:W-:Y:S01]  /*d130*/  BPT.TRAP 0x1 ;  /* 0x000000040000795c */ /* 0x000fe20000300000 */
.L_x_290:
[----:B------:R-:W-:Y:S01]  /*d140*/  IMAD R6, R25, 0x8, R23 ;  /* 0x0000000819067824 */ /* 0x000fe200078e0217 */
[----:B------:R-:W-:Y:S01]  /*d150*/  SHF.L.U32 R2, R29, 0x1f, RZ ;  /* 0x0000001f1d027819 */ /* 0x000fe200000006ff */
[----:B------:R-:W-:Y:S01]  /*d160*/  BSSY B0, `(.L_x_291) ;  /* 0x0000005000007945 */ /* 0x000fe20003800000 */
[----:B------:R-:W-:Y:S02]  /*d170*/  SHF.R.S32.HI R20, RZ, 0x1f, R0 ;  /* 0x0000001fff147819 */ /* 0x000fe40000011400 */
[----:B------:R-:W0:Y:S01]  /*d180*/  SYNCS.PHASECHK.TRANS64.TRYWAIT P0, [R6+URZ+0x38880], R2 ;  /* 0x03888002060075a7 */ /* 0x000e22000800017f */
[----:B------:R1:W-:Y:S02]  /*d190*/  STL [R1+0x8], R2 ;  /* 0x0000080201007387 */ /* 0x0003e40000100800 */
[----:B01----:R-:W-:Y:S05]  /*d1a0*/  @!P0 BRA `(.L_x_292) ;  /* 0x0000005000708947 */ /* 0x003fea0003800000 */
.L_x_370:
[----:B------:R-:W-:Y:S05]  /*d1b0*/  BSYNC B0 ;  /* 0x0000000000007941 */ /* 0x000fea0003800000 */
.L_x_291:
[----:B------:R-:W1:Y:S01]  /*d1c0*/  S2R R7, SR_TID.X ;  /* 0x0000000000077919 */ /* 0x000e620000002100 */
[----:B------:R-:W-:Y:S01]  /*d1d0*/  ULDC.64 UR4, c[0x0][0x328] ;  /* 0x0000ca0000047ab9 */ /* 0x000fe20000000a00 */
[----:B-----5:R-:W-:Y:S01]  /*d1e0*/  SHF.R.S32.HI R21, RZ, 0x1f, R4 ;  /* 0x0000001fff157819 */ /* 0x020fe20000011404 */
[----:B------:R-:W-:Y:S01]  /*d1f0*/  IMAD R5, R20, UR4, RZ ;  /* 0x0000000414057c24 */ /* 0x000fe2000f8e02ff */
[----:B------:R-:W-:Y:S01]  /*d200*/  ULDC.64 UR6, c[0x0][0x318] ;  /* 0x0000c60000067ab9 */ /* 0x000fe20000000a00 */
[----:B0-----:R-:W-:Y:S01]  /*d210*/  IMAD.WIDE.U32 R2, R0, UR4, RZ ;  /* 0x0000000400027c25 */ /* 0x001fe2000f8e00ff */
[----:B------:R-:W-:-:S03]  /*d220*/  LOP3.LUT R26, R26, 0xffffff7f, RZ, 0xc0, !PT ;  /* 0xffffff7f1a1a7812 */ /* 0x000fc600078ec0ff */
[----:B------:R-:W-:Y:S01]  /*d230*/  IMAD R5, R0, UR5, R5 ;  /* 0x0000000500057c24 */ /* 0x000fe2000f8e0205 */
        /* <DEDUP_REMOVED lines=10> */
[----:B------:R-:W-:Y:S01]  /*d2e0*/  UMOV UR4, 0xffffffff ;  /* 0xffffffff00047882 */ /* 0x000fe20000000000 */
[----:B-1----:R-:W-:-:S02]  /*d2f0*/  LOP3.LUT R7, R7, 0x7f, RZ, 0xc0, !PT ;  /* 0x0000007f07077812 */ /* 0x002fc400078ec0ff */
[----:B------:R-:W-:Y:S01]  /*d300*/  IMAD R5, R25, 0x8000, R37 ;  /* 0x0000800019057824 */ /* 0x000fe200078e0225 */
[----:B------:R-:W-:Y:S02]  /*d310*/  IADD3 R8, P0, R2, UR6, RZ ;  /* 0x0000000602087c10 */ /* 0x000fe4000ff1e0ff */
[----:B------:R-:W-:Y:S02]  /*d320*/  SHF.R.U32.HI R7, RZ, 0x3, R7 ;  /* 0x00000003ff077819 */ /* 0x000fe40000011607 */
[----:B------:R-:W-:Y:S02]  /*d330*/  IADD3.X R9, R3, UR7, R9, P0, !PT ;  /* 0x0000000703097c10 */ /* 0x000fe400087fe409 */
[----:B------:R-:W-:-:S04]  /*d340*/  IADD3 R7, -R7, UR42, -R10 ;  /* 0x0000002a07077c10 */ /* 0x000fc8000fffe90a */
[----:B------:R-:W-:-:S13]  /*d350*/  ISETP.GE.AND P0, PT, R7, 0x1, PT ;  /* 0x000000010700780c */ /* 0x000fda0003f06270 */
[----:B------:R-:W-:Y:S01]  /*d360*/  @P0 LOP3.LUT R26, R26, 0x80, RZ, 0xfc, !PT ;  /* 0x000000801a1a0812 */ /* 0x000fe200078efcff */
[----:B------:R-:W-:Y:S06]  /*d370*/  BRA.DIV UR4, `(.L_x_293) ;  /* 0x0000005204147947 */ /* 0x000fec000b800000 */
[----:B------:R-:W0:Y:S01]  /*d380*/  LDC R11, c[0x0][0x2f4] ;  /* 0x0000bd00ff0b7b82 */ /* 0x000e220000000800 */
[----:B------:R-:W1:Y:S01]  /*d390*/  SHFL.IDX PT, R2, R8, RZ, 0x181f ;  /* 0x00181fff08027589 */ /* 0x000e6200000e0000 */
[----:B------:R-:W-:Y:S01]  /*d3a0*/  LOP3.LUT R10, R28, 0x80, RZ, 0xfc, !PT ;  /* 0x000000801c0a7812 */ /* 0x000fe200078efcff */
[----:B------:R-:W-:Y:S01]  /*d3b0*/  IMAD.IADD R5, R23, 0x1, R5 ;  /* 0x0000000117057824 */ /* 0x000fe200078e0205 */
[C---:B------:R-:W-:Y:S01]  /*d3c0*/  ISETP.GE.AND P3, PT, R7.reuse, 0x11, PT ;  /* 0x000000110700780c */ /* 0x040fe20003f66270 */
[----:B------:R-:W2:Y:S01]  /*d3d0*/  SHFL.IDX PT, R3, R9, RZ, 0x181f ;  /* 0x00181fff09037589 */ /* 0x000ea200000e0000 */
[----:B------:R-:W-:Y:S02]  /*d3e0*/  LOP3.LUT R26, R26, 0xffffffdf, RZ, 0xc0, !PT ;  /* 0xffffffdf1a1a7812 */ /* 0x000fe400078ec0ff */
[C---:B------:R-:W-:Y:S02]  /*d3f0*/  ISETP.GE.AND P6, PT, R7.reuse, 0x71, PT ;  /* 0x000000710700780c */ /* 0x040fe40003fc6270 */
[----:B------:R-:W-:-:S02]  /*d400*/  ISETP.GE.AND P5, PT, R7, 0x31, PT ;  /* 0x000000310700780c */ /* 0x000fc40003fa6270 */
[----:B------:R-:W-:-:S05]  /*d410*/  ISETP.GE.AND P4, PT, R7, 0x41, PT ;  /* 0x000000410700780c */ /* 0x000fca0003f86270 */
[----:B------:R-:W-:Y:S02]  /*d420*/  @P3 LOP3.LUT R26, R26, 0x20, RZ, 0xfc, !PT ;  /* 0x000000201a1a3812 */ /* 0x000fe400078efcff */
[C---:B------:R-:W-:Y:S02]  /*d430*/  ISETP.GE.AND P3, PT, R7.reuse, 0x51, PT ;  /* 0x000000510700780c */ /* 0x040fe40003f66270 */
[----:B------:R-:W-:Y:S02]  /*d440*/  LOP3.LUT R26, R26, 0xffffffef, RZ, 0xc0, !PT ;  /* 0xffffffef1a1a7812 */ /* 0x000fe400078ec0ff */
[C---:B0-----:R-:W-:Y:S02]  /*d450*/  ISETP.GE.AND P1, PT, R28.reuse, R11, PT ;  /* 0x0000000b1c00720c */ /* 0x041fe40003f26270 */
[----:B-1----:R-:W-:Y:S02]  /*d460*/  IADD3 R2, P0, R28, R2, RZ ;  /* 0x000000021c027210 */ /* 0x002fe40007f1e0ff */
[----:B------:R-:W-:-:S03]  /*d470*/  ISETP.LT.OR P2, PT, R7, 0x1, P1 ;  /* 0x000000010700780c */ /* 0x000fc60000f41670 */
[----:B--2---:R-:W-:Y:S01]  /*d480*/  IMAD.X R3, RZ, RZ, R3, P0 ;  /* 0x000000ffff037224 */ /* 0x004fe200000e0603 */
[----:B------:R-:W-:-:S09]  /*d490*/  ISETP.GE.AND P0, PT, R10, R11, PT ;  /* 0x0000000b0a00720c */ /* 0x000fd20003f06270 */
[----:B------:R-:W-:Y:S01]  /*d4a0*/  @!PT LDS RZ, [RZ] ;  /* 0x00000000fffff984 */ /* 0x000fe20000000800 */
[----:B------:R-:W-:Y:S01]  /*d4b0*/  LDGSTS.E.BYPASS.LTC128B.128 [R5+0x10400], desc[UR50][R2.64], !P2 ;  /* 0x1040000002057fae */ /* 0x000fe2000d101d72 */
[----:B------:R-:W-:-:S13]  /*d4c0*/  ISETP.LT.OR P2, PT, R7, 0x1, P0 ;  /* 0x000000010700780c */ /* 0x000fda0000741670 */
[----:B------:R0:W-:Y:S04]  /*d4d0*/  LDGSTS.E.BYPASS.LTC128B.128 [R5+0x14400], desc[UR50][R2.64+0x80], !P2 ;  /* 0x1440008002057fae */ /* 0x0001e8000d101d72 */
[----:B0-----:R-:W0:Y:S04]  /*d4e0*/  SHFL.IDX PT, R2, R8, 0x1, 0x181f ;  /* 0x00381f0008027f89 */ /* 0x001e2800000e0000 */
[----:B------:R-:W1:Y:S01]  /*d4f0*/  SHFL.IDX PT, R3, R9, 0x1, 0x181f ;  /* 0x00381f0009037f89 */ /* 0x000e6200000e0000 */
[----:B0-----:R-:W-:-:S05]  /*d500*/  IADD3 R2, P2, R28, R2, RZ ;  /* 0x000000021c027210 */ /* 0x001fca0007f5e0ff */
[----:B-1----:R-:W-:Y:S01]  /*d510*/  IMAD.X R3, RZ, RZ, R3, P2 ;  /* 0x000000ffff037224 */ /* 0x002fe200010e0603 */
[----:B------:R-:W-:-:S13]  /*d520*/  ISETP.LT.OR P2, PT, R7, 0x11, P1 ;  /* 0x000000110700780c */ /* 0x000fda0000f41670 */
        /* <DEDUP_REMOVED lines=36> */
[----:B------:R-:W1:Y:S04]  /*d770*/  SHFL.IDX PT, R3, R9, 0x6, 0x181f ;  /* 0x00d81f0009037f89 */ /* 0x000e6800000e0000 */
[----:B------:R-:W2:Y:S01]  /*d780*/  SHFL.IDX PT, R9, R9, 0x7, 0x181f ;  /* 0x00f81f0009097f89 */ /* 0x000ea200000e0000 */
[----:B0-----:R-:W-:-:S05]  /*d790*/  IADD3 R2, P2, R28, R2, RZ ;  /* 0x000000021c027210 */ /* 0x001fca0007f5e0ff */
[----:B-1----:R-:W-:Y:S01]  /*d7a0*/  IMAD.X R3, RZ, RZ, R3, P2 ;  /* 0x000000ffff037224 */ /* 0x002fe200010e0603 */
[----:B------:R-:W-:-:S13]  /*d7b0*/  ISETP.LT.OR P2, PT, R7, 0x61, P1 ;  /* 0x000000610700780c */ /* 0x000fda0000f41670 */
[----:B------:R-:W-:Y:S01]  /*d7c0*/  LDGSTS.E.BYPASS.LTC128B.128 [R5+0x13400], desc[UR50][R2.64], !P2 ;  /* 0x1340000002057fae */ /* 0x000fe2000d101d72 */
[----:B------:R-:W-:-:S13]  /*d7d0*/  ISETP.LT.OR P2, PT, R7, 0x61, P0 ;  /* 0x000000610700780c */ /* 0x000fda0000741670 */
[----:B------:R0:W-:Y:S01]  /*d7e0*/  LDGSTS.E.BYPASS.LTC128B.128 [R5+0x17400], desc[UR50][R2.64+0x80], !P2 ;  /* 0x1740008002057fae */ /* 0x0001e2000d101d72 */
[----:B------:R-:W-:-:S03]  /*d7f0*/  ISETP.GE.AND P2, PT, R7, 0x21, PT ;  /* 0x000000210700780c */ /* 0x000fc60003f46270 */
[----:B0-----:R0:W1:Y:S10]  /*d800*/  SHFL.IDX PT, R2, R8, 0x7, 0x181f ;  /* 0x00f81f0008027f89 */ /* 0x00107400000e0000 */
[----:B------:R-:W-:-:S02]  /*d810*/  @P2 LOP3.LUT R26, R26, 0x10, RZ, 0xfc, !PT ;  /* 0x000000101a1a2812 */ /* 0x000fc400078efcff */
[----:B------:R-:W-:Y:S02]  /*d820*/  ISETP.GE.AND P2, PT, R7, 0x61, PT ;  /* 0x000000610700780c */ /* 0x000fe40003f46270 */
[----:B------:R-:W-:-:S04]  /*d830*/  LOP3.LUT R26, R26, 0xffffffbf, RZ, 0xc0, !PT ;  /* 0xffffffbf1a1a7812 */ /* 0x000fc800078ec0ff */
[----:B0-2---:R-:W-:-:S07]  /*d840*/  @P6 LOP3.LUT R26, R26, 0x40, RZ, 0xfc, !PT ;  /* 0x000000401a1a6812 */ /* 0x005fce00078efcff */
.L_x_388:
[C---:B------:R-:W-:Y:S02]  /*d850*/  ISETP.LT.OR P1, PT, R7.reuse, 0x71, P1 ;  /* 0x000000710700780c */ /* 0x040fe40000f21670 */
[----:B------:R-:W-:Y:S02]  /*d860*/  ISETP.LT.OR P0, PT, R7, 0x71, P0 ;  /* 0x000000710700780c */ /* 0x000fe40000701670 */
[----:B-1----:R-:W-:-:S05]  /*d870*/  IADD3 R2, P6, R28, R2, RZ ;  /* 0x000000021c027210 */ /* 0x002fca0007fde0ff */
[----:B------:R-:W-:-:S05]  /*d880*/  IMAD.X R3, RZ, RZ, R9, P6 ;  /* 0x000000ffff037224 */ /* 0x000fca00030e0609 */
[----:B------:R-:W-:Y:S01]  /*d890*/  @!PT LDS RZ, [RZ] ;  /* 0x00000000fffff984 */ /* 0x000fe20000000800 */
[----:B------:R-:W-:Y:S01]  /*d8a0*/  @!PT LDS RZ, [RZ] ;  /* 0x00000000fffff984 */ /* 0x000fe20000000800 */
[----:B------:R-:W-:Y:S01]  /*d8b0*/  @!PT LDS RZ, [RZ] ;  /* 0x00000000fffff984 */ /* 0x000fe20000000800 */
[----:B------:R0:W-:Y:S04]  /*d8c0*/  LDGSTS.E.BYPASS.LTC128B.128 [R5+0x13c00], desc[UR50][R2.64], !P1 ;  /* 0x13c0000002057fae */ /* 0x0001e8000c901d72 */
[----:B------:R0:W-:Y:S01]  /*d8d0*/  LDGSTS.E.BYPASS.LTC128B.128 [R5+0x17c00], desc[UR50][R2.64+0x80], !P0 ;  /* 0x17c0008002057fae */ /* 0x0001e2000c101d72 */
[----:B------:R-:W-:Y:S01]  /*d8e0*/  PLOP3.LUT P0, PT, PT, PT, PT, 0x80, 0x0 ;  /* 0x000000000000781c */ /* 0x000fe20003f0f070 */
[----:B------:R-:W-:-:S12]  /*d8f0*/  NOP ;  /* 0x0000000000007918 */ /* 0x000fd80000000000 */
.L_x_294:
        /* <DEDUP_REMOVED lines=11> */
.L_x_295:
[----:B------:R0:W-:Y:S01]  /*d9b0*/  SYNCS.ARRIVE.TRANS64.A1T0 RZ, [R6+URZ+0x38870], RZ ;  /* 0x038870ff06ff79a7 */ /* 0x0001e2000810003f */
[----:B------:R-:W-:Y:S05]  /*d9c0*/  @!P6 BRA `(.L_x_296) ;  /* 0x000000000004e947 */ /* 0x000fea0003800000 */
[----:B------:R-:W-:Y:S01]  /*d9d0*/  BPT.TRAP 0x1 ;  /* 0x000000040000795c */ /* 0x000fe20000300000 */
.L_x_296:
[----:B------:R-:W2:Y:S01]  /*d9e0*/  LDL R2, [R1+0x8] ;  /* 0x0000080001027983 */ /* 0x000ea20000100800 */
[----:B------:R-:W-:Y:S01]  /*d9f0*/  BSSY B0, `(.L_x_297) ;  /* 0x0000003000007945 */ /* 0x000fe20003800000 */
[----:B--2---:R-:W1:Y:S03]  /*da00*/  SYNCS.PHASECHK.TRANS64.TRYWAIT P0, [R6+URZ+0x38840], R2 ;  /* 0x03884002060075a7 */ /* 0x004e66000800017f */
[----:B-1----:R-:W-:Y:S05]  /*da10*/  @!P0 BRA `(.L_x_298) ;  /* 0x0000005400408947 */ /* 0x002fea0003800000 */
.L_x_389:
[----:B------:R-:W-:Y:S05]  /*da20*/  BSYNC B0 ;  /* 0x0000000000007941 */ /* 0x000fea0003800000 */
.L_x_297:
[----:B------:R-:W-:Y:S01]  /*da30*/  ULDC.64 UR4, c[0x0][0x300] ;  /* 0x0000c00000047ab9 */ /* 0x000fe20000000a00 */
[----:B------:R-:W2:Y:S01]  /*da40*/  LDC R8, c[0x0][0x2f4] ;  /* 0x0000bd00ff087b82 */ /* 0x000ea20000000800 */
[----:B------:R-:W-:Y:S01]  /*da50*/  IMAD R7, R20, UR4, RZ ;  /* 0x0000000414077c24 */ /* 0x000fe2000f8e02ff */
[----:B------:R-:W-:Y:S01]  /*da60*/  ULDC.64 UR6, c[0x0][0x2e8] ;  /* 0x0000ba0000067ab9 */ /* 0x000fe20000000a00 */
[----:B-1----:R-:W-:Y:S01]  /*da70*/  IMAD.WIDE.U32 R2, R0, UR4, RZ ;  /* 0x0000000400027c25 */ /* 0x002fe2000f8e00ff */
[----:B------:R-:W-:-:S03]  /*da80*/  LOP3.LUT R9, R28, 0x80, RZ, 0xfc, !PT ;  /* 0x000000801c097812 */ /* 0x000fc600078efcff */
        /* <DEDUP_REMOVED lines=9> */
[C---:B------:R-:W-:Y:S01]  /*db20*/  IMAD.WIDE.U32 R2, R18.reuse, UR4, R2 ;  /* 0x0000000412027c25 */ /* 0x040fe2000f8e0002 */
[----:B------:R-:W-:Y:S01]  /*db30*/  UMOV UR4, 0xffffffff ;  /* 0xffffffff00047882 */ /* 0x000fe20000000000 */
[----:B--2---:R-:W-:Y:S02]  /*db40*/  ISETP.GE.AND P1, PT, R9, R8, PT ;  /* 0x000000080900720c */ /* 0x004fe40003f26270 */
[----:B------:R-:W-:Y:S01]  /*db50*/  IMAD R0, R18, UR5, R7 ;  /* 0x0000000512007c24 */ /* 0x000fe2000f8e0207 */
[----:B------:R-:W-:-:S04]  /*db60*/  IADD3 R4, P0, R2, UR6, RZ ;  /* 0x0000000602047c10 */ /* 0x000fc8000ff1e0ff */
[----:B------:R-:W-:Y:S01]  /*db70*/  IADD3.X R0, R3, UR7, R0, P0, !PT ;  /* 0x0000000703007c10 */ /* 0x000fe200087fe400 */
[----:B------:R-:W-:Y:S08]  /*db80*/  BRA.DIV UR4, `(.L_x_299) ;  /* 0x0000005204fc7947 */ /* 0x000ff0000b800000 */
[----:B------:R-:W1:Y:S01]  /*db90*/  SHFL.IDX PT, R3, R4, RZ, 0x181f ;  /* 0x00181fff04037589 */ /* 0x000e6200000e0000 */
[----:B------:R-:W-:Y:S02]  /*dba0*/  LOP3.LUT R26, R26, 0xfffff7ff, RZ, 0xc0, !PT ;  /* 0xfffff7ff1a1a7812 */ /* 0x000fe400078ec0ff */
[----:B------:R-:W-:Y:S01]  /*dbb0*/  ISETP.GE.AND P6, PT, R28, R8, PT ;  /* 0x000000081c00720c */ /* 0x000fe20003fc6270 */
[----:B------:R-:W2:Y:S01]  /*dbc0*/  SHFL.IDX PT, R2, R0, RZ, 0x181f ;  /* 0x00181fff00027589 */ /* 0x000ea200000e0000 */
[----:B------:R-:W-:-:S03]  /*dbd0*/  @P4 LOP3.LUT R26, R26, 0x800, RZ, 0xfc, !PT ;  /* 0x000008001a1a4812 */ /* 0x000fc600078efcff */
[----:B------:R-:W-:Y:S01]  /*dbe0*/  SHFL.IDX PT, R14, R4, 0x7, 0x181f ;  /* 0x00f81f00040e7f89 */ /* 0x000fe200000e0000 */
[C---:B------:R-:W-:Y:S02]  /*dbf0*/  LOP3.LUT P4, RZ, R26.reuse, 0x80, RZ, 0xc0, !PT ;  /* 0x000000801aff7812 */ /* 0x040fe4000788c0ff */
[----:B------:R-:W-:-:S04]  /*dc00*/  LOP3.LUT R26, R26, 0xfffffbff, RZ, 0xc0, !PT ;  /* 0xfffffbff1a1a7812 */ /* 0x000fc800078ec0ff */
[----:B------:R-:W-:-:S04]  /*dc10*/  @P3 LOP3.LUT R26, R26, 0x400, RZ, 0xfc, !PT ;  /* 0x000004001a1a3812 */ /* 0x000fc800078efcff */
[C---:B------:R-:W-:Y:S02]  /*dc20*/  LOP3.LUT P3, RZ, R26.reuse, 0x20, RZ, 0xc0, !PT ;  /* 0x000000201aff7812 */ /* 0x040fe4000786c0ff */
[----:B------:R-:W-:Y:S02]  /*dc30*/  LOP3.LUT R26, R26, 0xfffffdff, RZ, 0xc0, !PT ;  /* 0xfffffdff1a1a7812 */ /* 0x000fe400078ec0ff */
[----:B-1----:R-:W-:Y:S02]  /*dc40*/  @P4 IADD3 R3, P0, R28, R3, RZ ;  /* 0x000000031c034210 */ /* 0x002fe40007f1e0ff */
[----:B------:R-:W-:-:S03]  /*dc50*/  @P2 LOP3.LUT R26, R26, 0x200, RZ, 0xfc, !PT ;  /* 0x000002001a1a2812 */ /* 0x000fc600078efcff */
[----:B--2---:R-:W-:Y:S01]  /*dc60*/  @P4 IMAD.X R2, RZ, RZ, R2, P0 ;  /* 0x000000ffff024224 */ /* 0x004fe200000e0602 */
[----:B------:R-:W-:-:S04]  /*dc70*/  LOP3.LUT P2, RZ, R26, 0x10, RZ, 0xc0, !PT ;  /* 0x000000101aff7812 */ /* 0x000fc8000784c0ff */
[----:B------:R-:W-:-:S04]  /*dc80*/  @P4 LOP3.LUT R3, R3, R2, RZ, 0x3c, !PT ;  /* 0x0000000203034212 */ /* 0x000fc800078e3cff */
[----:B------:R-:W-:-:S04]  /*dc90*/  @P4 LOP3.LUT R2, R3, R2, RZ, 0x3c, !PT ;  /* 0x0000000203024212 */ /* 0x000fc800078e3cff */
[----:B------:R-:W-:-:S05]  /*dca0*/  @P4 LOP3.LUT R3, R3, R2, RZ, 0x3c, !PT ;  /* 0x0000000203034212 */ /* 0x000fca00078e3cff */
[----:B------:R-:W-:Y:S04]  /*dcb0*/  @P4 LDGSTS.E.BYPASS.LTC128B.128 [R5+0x28400], desc[UR50][R2.64], !P6 ;  /* 0x2840000002054fae */ /* 0x000fe8000f101d72 */
[----:B------:R1:W-:Y:S01]  /*dcc0*/  @P4 LDGSTS.E.BYPASS.LTC128B.128 [R5+0x2c400], desc[UR50][R2.64+0x80], !P1 ;  /* 0x2c40008002054fae */ /* 0x0003e2000c901d72 */
[----:B------:R-:W-:-:S03]  /*dcd0*/  LOP3.LUT P4, RZ, R26, 0x800, RZ, 0xc0, !PT ;  /* 0x000008001aff7812 */ /* 0x000fc6000788c0ff */
[----:B-1----:R-:W1:Y:S04]  /*dce0*/  SHFL.IDX PT, R3, R4, 0x1, 0x181f ;  /* 0x00381f0004037f89 */ /* 0x002e6800000e0000 */
[----:B------:R-:W2:Y:S01]  /*dcf0*/  SHFL.IDX PT, R2, R0, 0x1, 0x181f ;  /* 0x00381f0000027f89 */ /* 0x000ea200000e0000 */
[----:B-1----:R-:W-:-:S05]  /*dd00*/  @P3 IADD3 R3, P0, R28, R3, RZ ;  /* 0x000000031c033210 */ /* 0x002fca0007f1e0ff */
[----:B--2---:R-:W-:-:S05]  /*dd10*/  @P3 IMAD.X R2, RZ, RZ, R2, P0 ;  /* 0x000000ffff023224 */ /* 0x004fca00000e0602 */
        /* <DEDUP_REMOVED lines=24> */
[----:B------:R1:W-:Y:S04]  /*dea0*/  @P5 LDGSTS.E.BYPASS.LTC128B.128 [R5+0x2dc00], desc[UR50][R2.64+0x80], !P1 ;  /* 0x2dc0008002055fae */ /* 0x0003e8000c901d72 */
        /* <DEDUP_REMOVED lines=19> */
[----:B------:R-:W2:Y:S04]  /*dfe0*/  SHFL.IDX PT, R2, R0, 0x6, 0x181f ;  /* 0x00d81f0000027f89 */ /* 0x000ea800000e0000 */
[----:B------:R-:W3:Y:S01]  /*dff0*/  SHFL.IDX PT, R0, R0, 0x7, 0x181f ;  /* 0x00f81f0000007f89 */ /* 0x000ee200000e0000 */
[----:B-1----:R-:W-:-:S05]  /*e000*/  @P2 IADD3 R3, P0, R28, R3, RZ ;  /* 0x000000031c032210 */ /* 0x002fca0007f1e0ff */
[----:B--2---:R-:W-:-:S05]  /*e010*/  @P2 IMAD.X R2, RZ, RZ, R2, P0 ;  /* 0x000000ffff022224 */ /* 0x004fca00000e0602 */
[----:B------:R-:W-:-:S04]  /*e020*/  @P2 LOP3.LUT R3, R3, R2, RZ, 0x3c, !PT ;  /* 0x0000000203032212 */ /* 0x000fc800078e3cff */
[----:B------:R-:W-:-:S04]  /*e030*/  @P2 LOP3.LUT R2, R3, R2, RZ, 0x3c, !PT ;  /* 0x0000000203022212 */ /* 0x000fc800078e3cff */
[----:B------:R-:W-:-:S05]  /*e040*/  @P2 LOP3.LUT R3, R3, R2, RZ, 0x3c, !PT ;  /* 0x0000000203032212 */ /* 0x000fca00078e3cff */
[----:B------:R1:W-:Y:S04]  /*e050*/  @P2 LDGSTS.E.BYPASS.LTC128B.128 [R5+0x2b400], desc[UR50][R2.64], !P6 ;  /* 0x2b40000002052fae */ /* 0x0003e8000f101d72 */
[----:B---3--:R1:W-:Y:S02]  /*e060*/  @P2 LDGSTS.E.BYPASS.LTC128B.128 [R5+0x2f400], desc[UR50][R2.64+0x80], !P1 ;  /* 0x2f40008002052fae */ /* 0x0083e4000c901d72 */
.L_x_407:
[----:B------:R-:W-:Y:S02]  /*e070*/  LOP3.LUT P2, RZ, R26, 0x40, RZ, 0xc0, !PT ;  /* 0x000000401aff7812 */ /* 0x000fe4000784c0ff */
[----:B------:R-:W-:-:S11]  /*e080*/  ISETP.GE.AND P3, PT, R28, R8, PT ;  /* 0x000000081c00720c */ /* 0x000fd60003f66270 */
[----:B-1----:R-:W-:-:S05]  /*e090*/  @P2 IADD3 R2, P0, R28, R14, RZ ;  /* 0x0000000e1c022210 */ /* 0x002fca0007f1e0ff */
        /* <DEDUP_REMOVED lines=8> */
.L_x_300:
        /* <DEDUP_REMOVED lines=11> */
.L_x_301:
[----:B------:R2:W-:Y:S02]  /*e1d0*/  SYNCS.ARRIVE.TRANS64.A1T0 RZ, [R6+URZ+0x38830], RZ ;  /* 0x038830ff06ff79a7 */ /* 0x0005e4000810003f */
[----:B------:R-:W-:Y:S05]  /*e1e0*/  WARPSYNC.ALL ;  /* 0x0000000000007948 */ /* 0x000fea0003800000 */
[----:B------:R-:W-:Y:S01]  /*e1f0*/  R2UR UR5, R19 ;  /* 0x00000000130572ca */ /* 0x000fe200000e0000 */
[----:B------:R-:W-:Y:S01]  /*e200*/  VIADD R0, R23, 0x20400 ;  /* 0x0002040017007836 */ /* 0x000fe20000000000 */
[----:B------:R-:W-:Y:S01]  /*e210*/  R2UR UR38, R19 ;  /* 0x00000000132672ca */ /* 0x000fe200000e0000 */
[----:B------:R-:W-:Y:S01]  /*e220*/  ULDC.64 UR6, c[0x0][0x298] ;  /* 0x0000a60000067ab9 */ /* 0x000fe20000000a00 */
[----:B------:R-:W-:Y:S01]  /*e230*/  UISETP.NE.AND UP0, UPT, UR47, URZ, UPT ;  /* 0x0000003f2f00728c */ /* 0x000fe2000bf05270 */
[----:B------:R-:W-:Y:S01]  /*e240*/  BSSY B6, `(.L_x_302) ;  /* 0x000001b000067945 */ /* 0x000fe20003800000 */
[----:B------:R-:W-:Y:S01]  /*e250*/  BAR.SYNC.DEFER_BLOCKING 0x8, 0x180 ;  /* 0x0206000000007b1d */ /* 0x000fe20000010000 */
[----:B------:R-:W-:Y:S01]  /*e260*/  LOP3.LUT P0, RZ, R0, 0x3ff, RZ, 0xc0, !PT ;  /* 0x000003ff00ff7812 */ /* 0x000fe2000780c0ff */
[----:B------:R-:W-:-:S02]  /*e270*/  USEL UR44, UR44, URZ, !UP0 ;  /* 0x0000003f2c2c7287 */ /* 0x000fc4000c000000 */
[----:B------:R-:W-:-:S03]  /*e280*/  USEL UR45, UR45, URZ, !UP0 ;  /* 0x0000003f2d2d7287 */ /* 0x000fc6000c000000 */
[----:B------:R-:W-:Y:S02]  /*e290*/  USHF.R.S32.HI UR4, URZ, 0x1f, UR5 ;  /* 0x0000001f3f047899 */ /* 0x000fe40008011405 */
[----:B------:R-:W-:Y:S02]  /*e2a0*/  UIMAD.WIDE.U32 UR38, UR38, UR6, URZ ;  /* 0x00000006262672a5 */ /* 0x000fe4000f8e003f */
[----:B------:R-:W-:-:S04]  /*e2b0*/  UIMAD UR4, UR4, UR6, URZ ;  /* 0x00000006040472a4 */ /* 0x000fc8000f8e023f */
[----:B------:R-:W-:-:S04]  /*e2c0*/  UIMAD UR4, UR5, UR7, UR4 ;  /* 0x00000007050472a4 */ /* 0x000fc8000f8e0204 */
[----:B------:R-:W-:Y:S01]  /*e2d0*/  UIADD3 UR47, UR39, UR4, URZ ;  /* 0x00000004272f7290 */ /* 0x000fe2000fffe03f */
[----:B------:R-:W-:Y:S11]  /*e2e0*/  @!P0 BRA `(.L_x_303) ;  /* 0x0000000000408947 */ /* 0x000ff60003800000 */
[----:B-1----:R-:W-:Y:S01]  /*e2f0*/  MOV R2, 0x0 ;  /* 0x0000000000027802 */ /* 0x002fe20000000f00 */
[----:B------:R-:W-:Y:S01]  /*e300*/  ULDC.64 UR6, c[0x4][0x1b0] ;  /* 0x01006c0000067ab9 */ /* 0x000fe20000000a00 */
[----:B------:R-:W-:Y:S01]  /*e310*/  ULDC.64 UR8, c[0x4][0x1b8] ;  /* 0x01006e0000087ab9 */ /* 0x000fe20000000a00 */
[----:B------:R-:W-:Y:S01]  /*e320*/  ULDC.64 UR4, c[0x4][0x120] ;  /* 0x0100480000047ab9 */ /* 0x000fe20000000a00 */
[----:B------:R-:W-:Y:S02]  /*e330*/  IMAD.U32 R4, RZ, RZ, UR6 ;  /* 0x00000006ff047e24 */ /* 0x000fe4000f8e00ff */
[----:B------:R-:W1:Y:S01]  /*e340*/  LDC.64 R2, c[0x4][R2] ;  /* 0x0100000002027b82 */ /* 0x000e620000000a00 */
[----:B------:R-:W-:Y:S02]  /*e350*/  IMAD.U32 R5, RZ, RZ, UR7 ;  /* 0x00000007ff057e24 */ /* 0x000fe4000f8e00ff */
[----:B0-2---:R-:W-:Y:S02]  /*e360*/  IMAD.U32 R6, RZ, RZ, UR8 ;  /* 0x00000008ff067e24 */ /* 0x005fe4000f8e00ff */
[----:B------:R-:W-:-:S02]  /*e370*/  IMAD.U32 R7, RZ, RZ, UR9 ;  /* 0x00000009ff077e24 */ /* 0x000fc4000f8e00ff */
[----:B------:R-:W-:Y:S02]  /*e380*/  IMAD.U32 R10, RZ, RZ, UR4 ;  /* 0x00000004ff0a7e24 */ /* 0x000fe4000f8e00ff */
[----:B------:R-:W-:Y:S02]  /*e390*/  IMAD.U32 R11, RZ, RZ, UR5 ;  /* 0x00000005ff0b7e24 */ /* 0x000fe4000f8e00ff */
[----:B------:R-:W-:Y:S02]  /*e3a0*/  IMAD.MOV.U32 R8, RZ, RZ, 0x70 ;  /* 0x00000070ff087424 */ /* 0x000fe400078e00ff */
[----:B------:R-:W-:Y:S02]  /*e3b0*/  IMAD.MOV.U32 R12, RZ, RZ, 0x1 ;  /* 0x00000001ff0c7424 */ /* 0x000fe400078e00ff */
[----:B------:R-:W-:-:S07]  /*e3c0*/  IMAD.MOV.U32 R13, RZ, RZ, RZ ;  /* 0x000000ffff0d7224 */ /* 0x000fce00078e00ff */
[----:B------:R-:W-:-:S07]  /*e3d0*/  LEPC R20, `(.L_x_303) ;  /* 0x000000001014794e */ /* 0x000fce0000000000 */
[----:B-1----:R-:W-:Y:S05]  /*e3e0*/  CALL.ABS.NOINC R2 ;  /* 0x0000000002007343 */ /* 0x002fea0003c00000 */
.L_x_303:
[----:B------:R-:W-:Y:S05]  /*e3f0*/  BSYNC B6 ;  /* 0x0000000000067941 */ /* 0x000fea0003800000 */
.L_x_302:
[----:B------:R3:W5:Y:S01]  /*e400*/  LDL R9, [R1+0x4] ;  /* 0x0000040001097983 */ /* 0x0007620000100800 */
[----:B-1----:R-:W1:Y:S01]  /*e410*/  LDC R5, c[0x0][0x448] ;  /* 0x00011200ff057b82 */ /* 0x002e620000000800 */
[----:B------:R-:W-:Y:S01]  /*e420*/  R2UR UR6, R31 ;  /* 0x000000001f0672ca */ /* 0x000fe200000e0000 */
[----:B------:R-:W-:Y:S01]  /*e430*/  IMAD.SHL.U32 R4, R17, 0x80, RZ ;  /* 0x0000008011047824 */ /* 0x000fe200078e00ff */
[----:B------:R-:W4:Y:S01]  /*e440*/  S2R R2, SR_TID.X ;  /* 0x0000000000027919 */ /* 0x000f220000002100 */
[C---:B------:R-:W-:Y:S01]  /*e450*/  R2UR UR7, R18.reuse ;  /* 0x00000000120772ca */ /* 0x040fe200000e0000 */
[----:B------:R-:W-:Y:S01]  /*e460*/  ULDC.64 UR8, c[0x0][0x2d8] ;  /* 0x0000b60000087ab9 */ /* 0x000fe20000000a00 */
[----:B-1----:R-:W-:Y:S02]  /*e470*/  ISETP.NE.AND P0, PT, R5, 0x1, PT ;  /* 0x000000010500780c */ /* 0x002fe40003f05270 */
[----:B------:R-:W-:Y:S02]  /*e480*/  R2UR UR10, R18 ;  /* 0x00000000120a72ca */ /* 0x000fe400000e0000 */
[C---:B----4-:R-:W-:Y:S01]  /*e490*/  LOP3.LUT R19, R2.reuse, 0x7f, RZ, 0xc0, !PT ;  /* 0x0000007f02137812 */ /* 0x050fe200078ec0ff */
[----:B------:R-:W-:-:S08]  /*e4a0*/  IMAD.SHL.U32 R2, R2, 0x10, RZ ;  /* 0x0000001002027824 */ /* 0x000fd000078e00ff */
[----:B------:R-:W0:Y:S01]  /*e4b0*/  @P0 LDC R7, c[0x0][0x44c] ;  /* 0x00011300ff070b82 */ /* 0x000e220000000800 */
[----:B------:R-:W-:-:S04]  /*e4c0*/  SHF.R.U32.HI R19, RZ, 0x3, R19 ;  /* 0x00000003ff137819 */ /* 0x000fc80000011613 */
[----:B------:R-:W-:-:S03]  /*e4d0*/  LOP3.LUT R2, R19, 0x70, R2, 0xf8, !PT ;  /* 0x0000007013027812 */ /* 0x000fc600078ef802 */
[----:B------:R-:W1:Y:S01]  /*e4e0*/  @P0 LDC R3, c[0x0][0x450] ;  /* 0x00011400ff030b82 */ /* 0x000e620000000800 */
[----:B------:R-:W-:Y:S01]  /*e4f0*/  UIMAD UR6, UR6, UR8, URZ ;  /* 0x00000008060672a4 */ /* 0x000fe2000f8e023f */
[----:B------:R-:W-:Y:S01]  /*e500*/  LOP3.LUT R0, R2, R4, RZ, 0xfc, !PT ;  /* 0x0000000402007212 */ /* 0x000fe200078efcff */
[----:B------:R-:W-:Y:S01]  /*e510*/  UMOV UR4, UR38 ;  /* 0x0000002600047c82 */ /* 0x000fe20008000000 */
[----:B------:R-:W-:Y:S01]  /*e520*/  UMOV UR5, UR47 ;  /* 0x0000002f00057c82 */ /* 0x000fe20008000000 */
[----:B------:R-:W-:Y:S02]  /*e530*/  UIMAD UR6, UR10, UR9, UR6 ;  /* 0x000000090a0672a4 */ /* 0x000fe4000f8e0206 */
[----:B------:R-:W-:Y:S01]  /*e540*/  UIMAD.WIDE.U32 UR4, UR7, UR8, UR4 ;  /* 0x00000008070472a5 */ /* 0x000fe2000f8e0004 */
[----:B------:R-:W-:Y:S02]  /*e550*/  IMAD.MOV.U32 R2, RZ, RZ, R0 ;  /* 0x000000ffff027224 */ /* 0x000fe400078e0000 */
[----:B------:R-:W-:Y:S01]  /*e560*/  ULDC.64 UR8, c[0x0][0x2e0] ;  /* 0x0000b80000087ab9 */ /* 0x000fe20000000a00 */
[----:B------:R-:W-:Y:S01]  /*e570*/  UIADD3 UR5, UR5, UR6, URZ ;  /* 0x0000000605057290 */ /* 0x000fe2000fffe03f */
[----:B0-2---:R-:W-:Y:S01]  /*e580*/  @P0 IMAD.HI.U32 R6, R0, R7, RZ ;  /* 0x0000000700060227 */ /* 0x005fe200078e00ff */
[----:B------:R-:W-:Y:S01]  /*e590*/  UIMAD UR6, UR45, UR8, URZ ;  /* 0x000000082d0672a4 */ /* 0x000fe2000f8e023f */
[----:B------:R-:W0:Y:S01]  /*e5a0*/  S2R R8, SR_TID.X ;  /* 0x0000000000087919 */ /* 0x000e220000002100 */
[----:B------:R-:W-:-:S02]  /*e5b0*/  UIMAD.WIDE.U32 UR4, UR44, UR8, UR4 ;  /* 0x000000082c0472a5 */ /* 0x000fc4000f8e0004 */
[----:B-1----:R-:W-:Y:S01]  /*e5c0*/  @P0 SHF.R.U32.HI R2, RZ, R3, R6 ;  /* 0x00000003ff020219 */ /* 0x002fe20000011606 */
[----:B------:R-:W-:-:S03]  /*e5d0*/  UIMAD UR6, UR44, UR9, UR6 ;  /* 0x000000092c0672a4 */ /* 0x000fc6000f8e0206 */
[--C-:B------:R-:W-:Y:S01]  /*e5e0*/  SHF.R.S32.HI R3, RZ, 0x1f, R2.reuse ;  /* 0x0000001fff037819 */ /* 0x100fe20000011402 */
[----:B------:R-:W-:Y:S01]  /*e5f0*/  IMAD.MOV R6, RZ, RZ, -R2 ;  /* 0x000000ffff067224 */ /* 0x000fe200078e0a02 */
[----:B------:R-:W-:Y:S01]  /*e600*/  ULDC.64 UR8, c[0x0][0x2d0] ;  /* 0x0000b40000087ab9 */ /* 0x000fe20000000a00 */
[----:B------:R-:W-:Y:S02]  /*e610*/  UIADD3 UR5, UR5, UR6, URZ ;  /* 0x0000000605057290 */ /* 0x000fe4000fffe03f */
[----:B------:R-:W-:Y:S02]  /*e620*/  IMAD R7, R3, UR8, RZ ;  /* 0x0000000803077c24 */ /* 0x000fe4000f8e02ff */
[----:B------:R-:W-:Y:S02]  /*e630*/  IMAD.U32 R3, RZ, RZ, UR8 ;  /* 0x00000008ff037e24 */ /* 0x000fe4000f8e00ff */
[----:B------:R-:W-:Y:S02]  /*e640*/  IMAD R0, R5, R6, R0 ;  /* 0x0000000605007224 */ /* 0x000fe400078e0200 */
[----:B------:R-:W-:-:S02]  /*e650*/  IMAD R7, R2, UR9, R7 ;  /* 0x0000000902077c24 */ /* 0x000fc4000f8e0207 */
[----:B------:R-:W-:Y:S01]  /*e660*/  IMAD.WIDE.U32 R2, R2, R3, UR4 ;  /* 0x0000000402027e25 */ /* 0x000fe2000f8e0003 */
[----:B------:R-:W-:Y:S01]  /*e670*/  SHF.R.S32.HI R6, RZ, 0x1f, R0 ;  /* 0x0000001fff067819 */ /* 0x000fe20000011400 */
[----:B------:R-:W-:Y:S02]  /*e680*/  ULDC.64 UR4, c[0x0][0x2c8] ;  /* 0x0000b20000047ab9 */ /* 0x000fe40000000a00 */
[----:B------:R-:W-:Y:S02]  /*e690*/  IMAD.IADD R3, R3, 0x1, R7 ;  /* 0x0000000103037824 */ /* 0x000fe400078e0207 */
[----:B------:R-:W-:Y:S02]  /*e6a0*/  IMAD R6, R6, UR4, RZ ;  /* 0x0000000406067c24 */ /* 0x000fe4000f8e02ff */
[----:B------:R-:W-:-:S04]  /*e6b0*/  IMAD.WIDE.U32 R2, R0, UR4, R2 ;  /* 0x0000000400027c25 */ /* 0x000fc8000f8e0002 */
[----:B------:R-:W-:Y:S01]  /*e6c0*/  IMAD R7, R0, UR5, R6 ;  /* 0x0000000500077c24 */ /* 0x000fe2000f8e0206 */
[----:B------:R-:W-:Y:S01]  /*e6d0*/  ULDC.64 UR4, c[0x0][0x280] ;  /* 0x0000a00000047ab9 */ /* 0x000fe20000000a00 */
[----:B------:R-:W-:Y:S02]  /*e6e0*/  LOP3.LUT R10, R28, 0x80, RZ, 0xfc, !PT ;  /* 0x000000801c0a7812 */ /* 0x000fe400078efcff */
[----:B------:R-:W-:Y:S01]  /*e6f0*/  IADD3 R0, P0, R2, UR4, RZ ;  /* 0x0000000402007c10 */ /* 0x000fe2000ff1e0ff */
[----:B------:R-:W-:Y:S02]  /*e700*/  ULDC UR4, c[0x0][0x2b8] ;  /* 0x0000ae0000047ab9 */ /* 0x000fe40000000800 */
[----:B------:R-:W-:Y:S02]  /*e710*/  ISETP.GE.AND P1, PT, R10, UR4, PT ;  /* 0x000000040a007c0c */ /* 0x000fe4000bf26270 */
[----:B------:R-:W-:Y:S02]  /*e720*/  IADD3.X R6, R3, UR5, R7, P0, !PT ;  /* 0x0000000503067c10 */ /* 0x000fe400087fe407 */
[----:B------:R-:W-:Y:S01]  /*e730*/  ISETP.GE.AND P0, PT, R28, UR4, PT ;  /* 0x000000041c007c0c */ /* 0x000fe2000bf06270 */
[----:B------:R-:W-:Y:S01]  /*e740*/  UMOV UR4, 0xffffffff ;  /* 0xffffffff00047882 */ /* 0x000fe20000000000 */
[----:B0-----:R-:W-:-:S04]  /*e750*/  LOP3.LUT R19, R8, 0x7f, RZ, 0xc0, !PT ;  /* 0x0000007f08137812 */ /* 0x001fc800078ec0ff */
[----:B------:R-:W-:Y:S01]  /*e760*/  SHF.R.U32.HI R10, RZ, 0x3, R19 ;  /* 0x00000003ff0a7819 */ /* 0x000fe20000011613 */
[----:B---3--:R-:W-:Y:S06]  /*e770*/  BRA.DIV UR4, `(.L_x_304) ;  /* 0x0000005204c07947 */ /* 0x008fec000b800000 */
[----:B------:R-:W0:Y:S01]  /*e780*/  SHFL.IDX PT, R3, R0, RZ, 0x181f ;  /* 0x00181fff00037589 */ /* 0x000e2200000e0000 */
[----:B------:R-:W-:Y:S02]  /*e790*/  IMAD R5, R5, UR41, RZ ;  /* 0x0000002905057c24 */ /* 0x000fe4000f8e02ff */
[----:B------:R-:W-:Y:S01]  /*e7a0*/  IMAD.IADD R4, R10, 0x1, R4 ;  /* 0x000000010a047824 */ /* 0x000fe200078e0204 */
[----:B------:R-:W1:Y:S03]  /*e7b0*/  SHFL.IDX PT, R2, R6, RZ, 0x181f ;  /* 0x00181fff06027589 */ /* 0x000e6600000e0000 */
[C---:B------:R-:W-:Y:S01]  /*e7c0*/  VIADD R8, R4.reuse, 0x10 ;  /* 0x0000001004087836 */ /* 0x040fe20000000000 */
[----:B------:R-:W-:Y:S01]  /*e7d0*/  ISETP.GE.AND P2, PT, R4, R5, PT ;  /* 0x000000050400720c */ /* 0x000fe20003f46270 */
[----:B------:R-:W2:-:S12]  /*e7e0*/  SHFL.IDX PT, R14, R0, 0x1, 0x181f ;  /* 0x00381f00000e7f89 */ /* 0x000e9800000e0000 */
[----:B0-----:R-:W-:-:S05]  /*e7f0*/  @!P2 IADD3 R7, P3, R28, R3, RZ ;  /* 0x000000031c07a210 */ /* 0x001fca0007f7e0ff */
[----:B-1----:R-:W-:Y:S02]  /*e800*/  @!P2 IMAD.X R3, RZ, RZ, R2, P3 ;  /* 0x000000ffff03a224 */ /* 0x002fe400018e0602 */
[----:B------:R-:W-:-:S05]  /*e810*/  @!P2 IMAD.MOV.U32 R2, RZ, RZ, R7 ;  /* 0x000000ffff02a224 */ /* 0x000fca00078e0007 */
[----:B-----5:R-:W-:Y:S04]  /*e820*/  @!P2 LDGSTS.E.BYPASS.LTC128B.128 [R9+0x20400], desc[UR50][R2.64], !P0 ;  /* 0x204000000209afae */ /* 0x020fe8000c101d72 */
[----:B------:R0:W-:Y:S01]  /*e830*/  @!P2 LDGSTS.E.BYPASS.LTC128B.128 [R9+0x24400], desc[UR50][R2.64+0x80], !P1 ;  /* 0x244000800209afae */ /* 0x0001e2000c901d72 */
[----:B------:R-:W-:Y:S01]  /*e840*/  ISETP.GE.AND P2, PT, R8, R5, PT ;  /* 0x000000050800720c */ /* 0x000fe20003f46270 */
[----:B------:R-:W-:Y:S02]  /*e850*/  VIADD R8, R4, 0x20 ;  /* 0x0000002004087836 */ /* 0x000fe40000000000 */
[----:B0-----:R-:W0:Y:S10]  /*e860*/  SHFL.IDX PT, R2, R6, 0x1, 0x181f ;  /* 0x00381f0006027f89 */ /* 0x001e3400000e0000 */
[----:B--2---:R-:W-:-:S05]  /*e870*/  @!P2 IADD3 R14, P3, R28, R14, RZ ;  /* 0x0000000e1c0ea210 */ /* 0x004fca0007f7e0ff */
[----:B0-----:R-:W-:Y:S02]  /*e880*/  @!P2 IMAD.X R7, RZ, RZ, R2, P3 ;  /* 0x000000ffff07a224 */ /* 0x001fe400018e0602 */
[----:B------:R-:W-:Y:S02]  /*e890*/  @!P2 IMAD.MOV.U32 R2, RZ, RZ, R14 ;  /* 0x000000ffff02a224 */ /* 0x000fe400078e000e */
[----:B------:R-:W-:Y:S01]  /*e8a0*/  @!P2 IMAD.MOV.U32 R3, RZ, RZ, R7 ;  /* 0x000000ffff03a224 */ /* 0x000fe200078e0007 */
[----:B------:R-:W0:Y:S04]  /*e8b0*/  SHFL.IDX PT, R14, R0, 0x2, 0x181f ;  /* 0x00581f00000e7f89 */ /* 0x000e2800000e0000 */
[----:B------:R-:W-:Y:S04]  /*e8c0*/  @!P2 LDGSTS.E.BYPASS.LTC128B.128 [R9+0x20c00], desc[UR50][R2.64], !P0 ;  /* 0x20c000000209afae */ /* 0x000fe8000c101d72 */
[----:B------:R1:W-:Y:S01]  /*e8d0*/  @!P2 LDGSTS.E.BYPASS.LTC128B.128 [R9+0x24c00], desc[UR50][R2.64+0x80], !P1 ;  /* 0x24c000800209afae */ /* 0x0003e2000c901d72 */
[----:B------:R-:W-:Y:S01]  /*e8e0*/  ISETP.GE.AND P2, PT, R8, R5, PT ;  /* 0x000000050800720c */ /* 0x000fe20003f46270 */
[----:B------:R-:W-:-:S02]  /*e8f0*/  VIADD R8, R4, 0x30 ;  /* 0x0000003004087836 */ /* 0x000fc40000000000 */
[----:B-1----:R-:W1:Y:S10]  /*e900*/  SHFL.IDX PT, R2, R6, 0x2, 0x181f ;  /* 0x00581f0006027f89 */ /* 0x002e7400000e0000 */
[----:B0-----:R-:W-:-:S05]  /*e910*/  @!P2 IADD3 R14, P3, R28, R14, RZ ;  /* 0x0000000e1c0ea210 */ /* 0x001fca0007f7e0ff */
[----:B-1----:R-:W-:Y:S02]  /*e920*/  @!P2 IMAD.X R7, RZ, RZ, R2, P3 ;  /* 0x000000ffff07a224 */ /* 0x002fe400018e0602 */
        /* <DEDUP_REMOVED lines=35> */
[----:B------:R-:W-:-:S03]  /*eb60*/  ISETP.GE.AND P2, PT, R8, R5, PT ;  /* 0x000000050800720c */ /* 0x000fc60003f46270 */
[----:B-1----:R-:W1:Y:S10]  /*eb70*/  SHFL.IDX PT, R2, R6, 0x6, 0x181f ;  /* 0x00d81f0006027f89 */ /* 0x002e7400000e0000 */
[----:B0-----:R-:W-:Y:S01]  /*eb80*/  @!P2 IADD3 R14, P3, R28, R14, RZ ;  /* 0x0000000e1c0ea210 */ /* 0x001fe20007f7e0ff */
[----:B------:R-:W0:Y:S04]  /*eb90*/  SHFL.IDX PT, R6, R6, 0x7, 0x181f ;  /* 0x00f81f0006067f89 */ /* 0x000e2800000e0000 */
[----:B-1----:R-:W-:-:S02]  /*eba0*/  @!P2 IMAD.X R7, RZ, RZ, R2, P3 ;  /* 0x000000ffff07a224 */ /* 0x002fc400018e0602 */
[----:B------:R-:W-:Y:S02]  /*ebb0*/  @!P2 IMAD.MOV.U32 R2, RZ, RZ, R14 ;  /* 0x000000ffff02a224 */ /* 0x000fe400078e000e */
[----:B------:R-:W-:Y:S01]  /*ebc0*/  @!P2 IMAD.MOV.U32 R3, RZ, RZ, R7 ;  /* 0x000000ffff03a224 */ /* 0x000fe200078e0007 */
[----:B------:R1:W2:Y:S04]  /*ebd0*/  SHFL.IDX PT, R14, R0, 0x7, 0x181f ;  /* 0x00f81f00000e7f89 */ /* 0x0002a800000e0000 */
[----:B------:R1:W-:Y:S04]  /*ebe0*/  @!P2 LDGSTS.E.BYPASS.LTC128B.128 [R9+0x23400], desc[UR50][R2.64], !P0 ;  /* 0x234000000209afae */ /* 0x0003e8000c101d72 */
[----:B0-----:R1:W-:Y:S02]  /*ebf0*/  @!P2 LDGSTS.E.BYPASS.LTC128B.128 [R9+0x27400], desc[UR50][R2.64+0x80], !P1 ;  /* 0x274000800209afae */ /* 0x0013e4000c901d72 */
.L_x_424:
[----:B------:R-:W-:Y:S01]  /*ec00*/  VIADD R4, R4, 0x70 ;  /* 0x0000007004047836 */ /* 0x000fe20000000000 */
[----:B------:R-:W-:Y:S04]  /*ec10*/  BSSY B0, `(.L_x_305) ;  /* 0x000000a000007945 */ /* 0x000fe80003800000 */
[----:B------:R-:W-:-:S13]  /*ec20*/  ISETP.GE.AND P2, PT, R4, R5, PT ;  /* 0x000000050400720c */ /* 0x000fda0003f46270 */
[----:B------:R-:W-:Y:S05]  /*ec30*/  @P2 BRA `(.L_x_306) ;  /* 0x00000000001c2947 */ /* 0x000fea0003800000 */
[----:B-12---:R-:W-:-:S05]  /*ec40*/  IADD3 R2, P2, R28, R14, RZ ;  /* 0x0000000e1c027210 */ /* 0x006fca0007f5e0ff */
[----:B------:R-:W-:-:S05]  /*ec50*/  IMAD.X R3, RZ, RZ, R6, P2 ;  /* 0x000000ffff037224 */ /* 0x000fca00010e0606 */
[----:B------:R-:W-:Y:S01]  /*ec60*/  @!PT LDS RZ, [RZ] ;  /* 0x00000000fffff984 */ /* 0x000fe20000000800 */
[----:B------:R-:W-:Y:S01]  /*ec70*/  @!PT LDS RZ, [RZ] ;  /* 0x00000000fffff984 */ /* 0x000fe20000000800 */
[----:B------:R-:W-:Y:S01]  /*ec80*/  @!PT LDS RZ, [RZ] ;  /* 0x00000000fffff984 */ /* 0x000fe20000000800 */
[----:B------:R0:W-:Y:S04]  /*ec90*/  LDGSTS.E.BYPASS.LTC128B.128 [R9+0x23c00], desc[UR50][R2.64], !P0 ;  /* 0x23c0000002097fae */ /* 0x0001e8000c101d72 */
[----:B------:R0:W-:Y:S02]  /*eca0*/  LDGSTS.E.BYPASS.LTC128B.128 [R9+0x27c00], desc[UR50][R2.64+0x80], !P1 ;  /* 0x27c0008002097fae */ /* 0x0001e4000c901d72 */
.L_x_306:
[----:B------:R-:W-:Y:S05]  /*ecb0*/  BSYNC B0 ;  /* 0x0000000000007941 */ /* 0x000fea0003800000 */
.L_x_305:
[----:B------:R-:W-:Y:S01]  /*ecc0*/  NOP ;  /* 0x0000000000007918 */ /* 0x000fe20000000000 */
[----:B------:R-:W-:-:S13]  /*ecd0*/  PLOP3.LUT P0, PT, PT, PT, PT, 0x80, 0x0 ;  /* 0x000000000000781c */ /* 0x000fda0003f0f070 */
.L_x_307:
[----:B------:R-:W-:Y:S02]  /*ece0*/  PLOP3.LUT P1, PT, P1, P0, PT, 0xa2, 0x0 ;  /* 0x000000000000781c */ /* 0x000fe40000f21472 */
[----:B------:R-:W-:-:S08]  /*ecf0*/  @P0 R2UR P1, UR4, R23 ;  /* 0x00000000170402ca */ /* 0x000fd00000020000 */
[----:B------:R-:W-:-:S05]  /*ed00*/  @P0 PLOP3.LUT P0, PT, P1, PT, PT, 0x80, 0x0 ;  /* 0x000000000000081c */ /* 0x000fca0000f0f070 */
[----:B------:R-:W-:Y:S01]  /*ed10*/  @!P1 SYNCS.ARRIVE.TRANS64.RED.A0T1 RZ, [UR4+0x38800], RZ ;  /* 0x038800ffffff99a7 */ /* 0x000fe20008200404 */
[----:B------:R-:W-:Y:S07]  /*ed20*/  @!P1 ARRIVES.LDGSTSBAR.64.TRANSCNT [UR4+0x38800] ;  /* 0x03880000ff0099b0 */ /* 0x000fee0008000a84 */
[----:B------:R-:W-:Y:S05]  /*ed30*/  @P0 BRA.U.ANY `(.L_x_307) ;  /* 0xfffffffd00e80947 */ /* 0x000fea000393ffff */
[----:B01----:R-:W3:Y:S02]  /*ed40*/  LDL.LU R2, [R1+0xc] ;  /* 0x00000c0001027983 */ /* 0x003ee40000300800 */
[----:B---3--:R-:W-:-:S05]  /*ed50*/  VIADD R2, R2, 0x1 ;  /* 0x0000000102027836 */ /* 0x008fca0000000000 */
[----:B------:R0:W-:Y:S01]  /*ed60*/  STL [R1+0xc], R2 ;  /* 0x00000c0201007387 */ /* 0x0001e20000100800 */
[----:B------:R-:W-:-:S04]  /*ed70*/  LEA.HI R0, R2, R2, RZ, 0x1 ;  /* 0x0000000202007211 */ /* 0x000fc800078f08ff */
[----:B------:R-:W-:-:S05]  /*ed80*/  LOP3.LUT R0, R0, 0xfffffffe, RZ, 0xc0, !PT ;  /* 0xfffffffe00007812 */ /* 0x000fca00078ec0ff */
[----:B------:R-:W-:-:S05]  /*ed90*/  IMAD.IADD R0, R2, 0x1, -R0 ;  /* 0x0000000102007824 */ /* 0x000fca00078e0a00 */
[----:B------:R-:W-:Y:S01]  /*eda0*/  SHF.L.U32 R0, R0, 0x1f, RZ ;  /* 0x0000001f00007819 */ /* 0x000fe200000006ff */
[----:B------:R-:W-:Y:S01]  /*edb0*/  NOP ;  /* 0x0000000000007918 */ /* 0x000fe20000000000 */
[----:B------:R0:W-:Y:S01]  /*edc0*/  SYNCS.ARRIVE.TRANS64.A1T0 RZ, [R23+URZ+0x38800], RZ ;  /* 0x038800ff17ff79a7 */ /* 0x0001e2000810003f */
[----:B------:R-:W-:Y:S01]  /*edd0*/  BSSY B0, `(.L_x_308) ;  /* 0x0000003000007945 */ /* 0x000fe20003800000 */
[----:B------:R-:W1:Y:S03]  /*ede0*/  SYNCS.PHASECHK.TRANS64.TRYWAIT P0, [R23+URZ+0x38820], R0 ;  /* 0x03882000170075a7 */ /* 0x000e66000800017f */
[----:B01----:R-:W-:Y:S05]  /*edf0*/  @!P0 BRA `(.L_x_309) ;  /* 0x0000005400a48947 */ /* 0x003fea0003800000 */
.L_x_425:
[----:B------:R-:W-:Y:S05]  /*ee00*/  BSYNC B0 ;  /* 0x0000000000007941 */ /* 0x000fea0003800000 */
.L_x_308:
[----:B------:R-:W-:-:S06]  /*ee10*/  UISETP.GE.AND UP0, UPT, UR42, 0x81, UPT ;  /* 0x000000812a00788c */ /* 0x000fcc000bf06270 */
[----:B------:R-:W-:-:S13]  /*ee20*/  PLOP3.LUT P0, PT, PT, PT, UP0, 0x80, 0x0 ;  /* 0x000000000000781c */ /* 0x000fda0003f0f008 */
[----:B------:R-:W-:Y:S05]  /*ee30*/  @!P0 BRA `(.L_x_310) ;  /* 0x0000001800508947 */ /* 0x000fea0003800000 */
[----:B------:R-:W-:Y:S01]  /*ee40*/  UIADD3 UR4, UR43, -0x2, URZ ;  /* 0xfffffffe2b047890 */ /* 0x000fe2000fffe03f */
[----:B------:R-:W-:Y:S02]  /*ee50*/  IMAD.MOV.U32 R10, RZ, RZ, R29 ;  /* 0x000000ffff0a7224 */ /* 0x000fe400078e001d */
[----:B------:R-:W-:-:S03]  /*ee60*/  IMAD.MOV.U32 R9, RZ, RZ, R25 ;  /* 0x000000ffff097224 */ /* 0x000fc600078e0019 */
[----:B------:R-:W-:-:S07]  /*ee70*/  IMAD.U32 R21, RZ, RZ, UR4 ;  /* 0x00000004ff157e24 */ /* 0x000fce000f8e00ff */
.L_x_330:
[----:B-1----:R-:W1:Y:S01]  /*ee80*/  LDC R2, c[0x0][0x430] ;  /* 0x00010c00ff027b82 */ /* 0x002e620000000800 */
[----:B0-----:R-:W0:Y:S01]  /*ee90*/  S2R R0, SR_TID.X ;  /* 0x0000000000007919 */ /* 0x001e220000002100 */
[----:B------:R-:W-:Y:S05]  /*eea0*/  YIELD ;  /* 0x0000000000007946 */ /* 0x000fea0003800000 */
[----:B------:R-:W-:Y:S01]  /*eeb0*/  ULDC.64 UR4, c[0x0][0x428] ;  /* 0x00010a0000047ab9 */ /* 0x000fe20000000a00 */
[----:B-1----:R-:W-:Y:S02]  /*eec0*/  ISETP.NE.AND P0, PT, R2, 0x1, PT ;  /* 0x000000010200780c */ /* 0x002fe40003f05270 */
[----:B0-----:R-:W-:-:S11]  /*eed0*/  LOP3.LUT R0, R0, 0x7f, RZ, 0xc0, !PT ;  /* 0x0000007f00007812 */ /* 0x001fd600078ec0ff */
[----:B------:R-:W0:Y:S01]  /*eee0*/  @P0 LDC R5, c[0x0][0x434] ;  /* 0x00010d00ff050b82 */ /* 0x000e220000000800 */
[----:B------:R-:W-:-:S05]  /*eef0*/  SHF.R.U32.HI R0, RZ, 0x3, R0 ;  /* 0x00000003ff007819 */ /* 0x000fca0000011600 */
[----:B------:R-:W-:Y:S02]  /*ef00*/  IMAD R3, R21, 0x80, R0 ;  /* 0x0000008015037824 */ /* 0x000fe400078e0200 */
[----:B------:R-:W1:Y:S03]  /*ef10*/  @P0 LDC R7, c[0x0][0x438] ;  /* 0x00010e00ff070b82 */ /* 0x000e660000000800 */
[----:B------:R-:W-:-:S05]  /*ef20*/  IADD3 R6, R28, UR36, R3 ;  /* 0x000000241c067c10 */ /* 0x000fca000fffe003 */
[----:B------:R-:W-:Y:S02]  /*ef30*/  IMAD.MOV.U32 R0, RZ, RZ, R6 ;  /* 0x000000ffff007224 */ /* 0x000fe400078e0006 */
[----:B0-----:R-:W-:-:S04]  /*ef40*/  @P0 IMAD.HI.U32 R2, R6, R5, RZ ;  /* 0x0000000506020227 */ /* 0x001fc800078e00ff */
[----:B------:R-:W-:Y:S01]  /*ef50*/  IMAD R5, R32, UR4, RZ ;  /* 0x0000000420057c24 */ /* 0x000fe2000f8e02ff */
[----:B-1----:R-:W-:-:S03]  /*ef60*/  @P0 SHF.R.U32.HI R0, RZ, R7, R2 ;  /* 0x00000007ff000219 */ /* 0x002fc60000011602 */
[----:B------:R-:W-:Y:S01]  /*ef70*/  IMAD R4, R30, UR5, R5 ;  /* 0x000000051e047c24 */ /* 0x000fe2000f8e0205 */
[--C-:B------:R-:W-:Y:S01]  /*ef80*/  SHF.R.S32.HI R3, RZ, 0x1f, R0.reuse ;  /* 0x0000001fff037819 */ /* 0x100fe20000011400 */
[----:B------:R-:W-:-:S04]  /*ef90*/  IMAD.MOV.U32 R2, RZ, RZ, R0 ;  /* 0x000000ffff027224 */ /* 0x000fc800078e0000 */
[----:B------:R-:W-:Y:S01]  /*efa0*/  IMAD.WIDE.U32 R2, R30, UR4, R2 ;  /* 0x000000041e027c25 */ /* 0x000fe2000f8e0002 */
[----:B------:R-:W-:-:S03]  /*efb0*/  ULDC.64 UR4, c[0x0][0x418] ;  /* 0x0001060000047ab9 */ /* 0x000fc60000000a00 */
[----:B------:R-:W-:Y:S01]  /*efc0*/  IMAD.IADD R3, R4, 0x1, R3 ;  /* 0x0000000104037824 */ /* 0x000fe200078e0203 */
[C---:B------:R-:W-:Y:S01]  /*efd0*/  LEA R4, P0, R2.reuse, UR4, 0x2 ;  /* 0x0000000402047c11 */ /* 0x040fe2000f8010ff */
[----:B------:R-:W-:Y:S01]  /*efe0*/  IMAD.U32 R8, RZ, RZ, UR46 ;  /* 0x0000002eff087e24 */ /* 0x000fe2000f8e00ff */
[----:B------:R-:W-:Y:S02]  /*eff0*/  ULDC UR4, c[0x0][0x430] ;  /* 0x00010c0000047ab9 */ /* 0x000fe40000000800 */
[----:B------:R-:W-:-:S06]  /*f000*/  LEA.HI.X R5, R2, UR5, R3, 0x2, P0 ;  /* 0x0000000502057c11 */ /* 0x000fcc00080f1403 */
[----:B------:R-:W3:Y:S01]  /*f010*/  LDG.E R5, desc[UR50][R4.64] ;  /* 0x0000003204057981 */ /* 0x000ee2000c1e1900 */
[----:B------:R-:W-:Y:S01]  /*f020*/  ISETP.NE.AND P2, PT, R8, 0x3, PT ;  /* 0x000000030800780c */ /* 0x000fe20003f45270 */
[----:B------:R-:W-:Y:S01]  /*f030*/  VIADD R25, R9, 0x1 ;  /* 0x0000000109197836 */ /* 0x000fe20000000000 */
[C---:B------:R-:W-:Y:S01]  /*f040*/  ISETP.GT.AND P1, PT, R21.reuse, RZ, PT ;  /* 0x000000ff1500720c */ /* 0x040fe20003f24270 */
[----:B------:R-:W-:Y:S02]  /*f050*/  IMAD.MOV R3, RZ, RZ, -R0 ;  /* 0x000000ffff037224 */ /* 0x000fe400078e0a00 */
[----:B------:R-:W-:Y:S01]  /*f060*/  VIADD R21, R21, 0xffffffff ;  /* 0xffffffff15157836 */ /* 0x000fe20000000000 */
[----:B------:R-:W-:Y:S01]  /*f070*/  ISETP.NE.AND P0, PT, R25, 0x2, PT ;  /* 0x000000021900780c */ /* 0x000fe20003f05270 */
[----:B------:R-:W-:-:S03]  /*f080*/  IMAD R6, R3, UR4, R6 ;  /* 0x0000000403067c24 */ /* 0x000fc6000f8e0206 */
[----:B------:R-:W-:Y:S02]  /*f090*/  SEL R29, RZ, 0x1, P0 ;  /* 0x00000001ff1d7807 */ /* 0x000fe40000000000 */
[----:B------:R-:W-:Y:S02]  /*f0a0*/  SEL R25, R25, RZ, P0 ;  /* 0x000000ff19197207 */ /* 0x000fe40000000000 */
[----:B------:R-:W-:Y:S02]  /*f0b0*/  LOP3.LUT R29, R10, R29, RZ, 0x3c, !PT ;  /* 0x0000001d0a1d7212 */ /* 0x000fe400078e3cff */
[----:B---3--:R-:W-:Y:S01]  /*f0c0*/  SHF.R.S32.HI R19, RZ, 0x1f, R5 ;  /* 0x0000001fff137819 */ /* 0x008fe20000011405 */
[----:B------:R-:W-:Y:S06]  /*f0d0*/  @!P2 BRA `(.L_x_311) ;  /* 0x000000000004a947 */ /* 0x000fec0003800000 */
[----:B------:R-:W-:Y:S01]  /*f0e0*/  BPT.TRAP 0x1 ;  /* 0x000000040000795c */ /* 0x000fe20000300000 */
.L_x_311:
[----:B------:R-:W-:Y:S01]  /*f0f0*/  IMAD R0, R25, 0x8, R23 ;  /* 0x0000000819007824 */ /* 0x000fe200078e0217 */
[----:B------:R-:W-:Y:S01]  /*f100*/  SHF.L.U32 R20, R29, 0x1f, RZ ;  /* 0x0000001f1d147819 */ /* 0x000fe200000006ff */
[----:B------:R-:W-:Y:S01]  /*f110*/  BSSY B0, `(.L_x_312) ;  /* 0x0000004000007945 */ /* 0x000fe20003800000 */
[----:B------:R-:W-:Y:S02]  /*f120*/  SHF.R.S32.HI R17, RZ, 0x1f, R6 ;  /* 0x0000001fff117819 */ /* 0x000fe40000011406 */
[----:B------:R-:W0:Y:S02]  /*f130*/  SYNCS.PHASECHK.TRANS64.TRYWAIT P0, [R0+URZ+0x38880], R20 ;  /* 0x03888014000075a7 */ /* 0x000e24000800017f */
[----:B0-----:R-:W-:Y:S05]  /*f140*/  @!P0 BRA `(.L_x_313) ;  /* 0x0000005000e48947 */ /* 0x001fea0003800000 */
.L_x_426:
[----:B------:R-:W-:Y:S05]  /*f150*/  BSYNC B0 ;  /* 0x0000000000007941 */ /* 0x000fea0003800000 */
.L_x_312:
[----:B------:R-:W-:Y:S01]  /*f160*/  ULDC.64 UR4, c[0x0][0x328] ;  /* 0x0000ca0000047ab9 */ /* 0x000fe20000000a00 */
[----:B------:R-:W1:Y:S01]  /*f170*/  LDC R11, c[0x0][0x2f4] ;  /* 0x0000bd00ff0b7b82 */ /* 0x000e620000000800 */
[----:B------:R-:W-:Y:S01]  /*f180*/  IMAD R4, R17, UR4, RZ ;  /* 0x0000000411047c24 */ /* 0x000fe2000f8e02ff */
[----:B------:R-:W-:Y:S01]  /*f190*/  ULDC.64 UR6, c[0x0][0x318] ;  /* 0x0000c60000067ab9 */ /* 0x000fe20000000a00 */
[----:B------:R-:W-:Y:S01]  /*f1a0*/  IMAD.WIDE.U32 R2, R6, UR4, RZ ;  /* 0x0000000406027c25 */ /* 0x000fe2000f8e00ff */
        /* <DEDUP_REMOVED lines=9> */
[----:B------:R-:W-:Y:S01]  /*f240*/  IMAD.IADD R3, R3, 0x1, R4 ;  /* 0x0000000103037824 */ /* 0x000fe200078e0204 */
[-C--:B-1----:R-:W-:Y:S01]  /*f250*/  ISETP.GE.AND P2, PT, R12, R11.reuse, PT ;  /* 0x0000000b0c00720c */ /* 0x082fe20003f46270 */
[----:B------:R-:W-:Y:S01]  /*f260*/  IMAD R7, R18, UR5, R7 ;  /* 0x0000000512077c24 */ /* 0x000fe2000f8e0207 */
[----:B------:R-:W-:Y:S01]  /*f270*/  ISETP.GE.AND P3, PT, R28, R11, PT ;  /* 0x0000000b1c00720c */ /* 0x000fe20003f66270 */
[----:B------:R-:W-:Y:S01]  /*f280*/  IMAD.WIDE.U32 R2, R18, UR4, R2 ;  /* 0x0000000412027c25 */ /* 0x000fe2000f8e0002 */
[----:B------:R-:W-:-:S03]  /*f290*/  UMOV UR4, 0xffffffff ;  /* 0xffffffff00047882 */ /* 0x000fc60000000000 */
[----:B------:R-:W-:Y:S01]  /*f2a0*/  IMAD R4, R25, 0x8000, R37 ;  /* 0x0000800019047824 */ /* 0x000fe200078e0225 */
[----:B------:R-:W-:-:S04]  /*f2b0*/  IADD3 R8, P0, R2, UR6, RZ ;  /* 0x0000000602087c10 */ /* 0x000fc8000ff1e0ff */
[----:B------:R-:W-:Y:S01]  /*f2c0*/  IADD3.X R7, R7, UR7, R3, P0, !PT ;  /* 0x0000000707077c10 */ /* 0x000fe200087fe403 */
[----:B------:R-:W-:Y:S08]  /*f2d0*/  BRA.DIV UR4, `(.L_x_314) ;  /* 0x0000005204947947 */ /* 0x000ff0000b800000 */
[----:B------:R-:W1:Y:S01]  /*f2e0*/  SHFL.IDX PT, R2, R8, RZ, 0x181f ;  /* 0x00181fff08027589 */ /* 0x000e6200000e0000 */
[----:B------:R-:W-:-:S03]  /*f2f0*/  IMAD.IADD R4, R23, 0x1, R4 ;  /* 0x0000000117047824 */ /* 0x000fc600078e0204 */
[----:B------:R-:W3:Y:S01]  /*f300*/  SHFL.IDX PT, R3, R7, RZ, 0x181f ;  /* 0x00181fff07037589 */ /* 0x000ee200000e0000 */
[----:B-1----:R-:W-:-:S05]  /*f310*/  IADD3 R2, P0, R28, R2, RZ ;  /* 0x000000021c027210 */ /* 0x002fca0007f1e0ff */
[----:B---3--:R-:W-:-:S05]  /*f320*/  IMAD.X R3, RZ, RZ, R3, P0 ;  /* 0x000000ffff037224 */ /* 0x008fca00000e0603 */
[----:B------:R-:W-:Y:S01]  /*f330*/  @!PT LDS RZ, [RZ] ;  /* 0x00000000fffff984 */ /* 0x000fe20000000800 */
[----:B------:R-:W-:Y:S04]  /*f340*/  LDGSTS.E.BYPASS.LTC128B.128 [R4+0x10400], desc[UR50][R2.64], !P3 ;  /* 0x1040000002047fae */ /* 0x000fe8000d901d72 */
[----:B------:R1:W-:Y:S04]  /*f350*/  LDGSTS.E.BYPASS.LTC128B.128 [R4+0x14400], desc[UR50][R2.64+0x80], !P2 ;  /* 0x1440008002047fae */ /* 0x0003e8000d101d72 */
[----:B-1----:R-:W1:Y:S04]  /*f360*/  SHFL.IDX PT, R2, R8, 0x1, 0x181f ;  /* 0x00381f0008027f89 */ /* 0x002e6800000e0000 */
[----:B------:R-:W3:Y:S01]  /*f370*/  SHFL.IDX PT, R3, R7, 0x1, 0x181f ;  /* 0x00381f0007037f89 */ /* 0x000ee200000e0000 */
[----:B-1----:R-:W-:-:S05]  /*f380*/  IADD3 R2, P0, R28, R2, RZ ;  /* 0x000000021c027210 */ /* 0x002fca0007f1e0ff */
[----:B---3--:R-:W-:-:S05]  /*f390*/  IMAD.X R3, RZ, RZ, R3, P0 ;  /* 0x000000ffff037224 */ /* 0x008fca00000e0603 */
        /* <DEDUP_REMOVED lines=27> */
[----:B------:R-:W3:Y:S04]  /*f550*/  SHFL.IDX PT, R3, R7, 0x6, 0x181f ;  /* 0x00d81f0007037f89 */ /* 0x000ee800000e0000 */
[----:B------:R-:W4:Y:S01]  /*f560*/  SHFL.IDX PT, R7, R7, 0x7, 0x181f ;  /* 0x00f81f0007077f89 */ /* 0x000f2200000e0000 */
[----:B-1----:R-:W-:-:S05]  /*f570*/  IADD3 R2, P0, R28, R2, RZ ;  /* 0x000000021c027210 */ /* 0x002fca0007f1e0ff */
[----:B---3--:R-:W-:-:S05]  /*f580*/  IMAD.X R3, RZ, RZ, R3, P0 ;  /* 0x000000ffff037224 */ /* 0x008fca00000e0603 */
[----:B------:R-:W-:Y:S04]  /*f590*/  LDGSTS.E.BYPASS.LTC128B.128 [R4+0x13400], desc[UR50][R2.64], !P3 ;  /* 0x1340000002047fae */ /* 0x000fe8000d901d72 */
[----:B------:R1:W-:Y:S04]  /*f5a0*/  LDGSTS.E.BYPASS.LTC128B.128 [R4+0x17400], desc[UR50][R2.64+0x80], !P2 ;  /* 0x1740008002047fae */ /* 0x0003e8000d101d72 */
[----:B-1--4-:R1:W3:Y:S02]  /*f5b0*/  SHFL.IDX PT, R2, R8, 0x7, 0x181f ;  /* 0x00f81f0008027f89 */ /* 0x0122e400000e0000 */
.L_x_444:
[----:B---3--:R-:W-:-:S05]  /*f5c0*/  IADD3 R2, P0, R28, R2, RZ ;  /* 0x000000021c027210 */ /* 0x008fca0007f1e0ff */
        /* <DEDUP_REMOVED lines=8> */
.L_x_315:
[----:B------:R-:W-:Y:S02]  /*f650*/  PLOP3.LUT P2, PT, P2, P0, PT, 0xa2, 0x0 ;  /* 0x000000000000781c */ /* 0x000fe40001741472 */
[----:B------:R-:W-:-:S08]  /*f660*/  @P0 R2UR P2, UR4, R0 ;  /* 0x00000000000402ca */ /* 0x000fd00000040000 */
[----:B------:R-:W-:-:S05]  /*f670*/  @P0 PLOP3.LUT P0, PT, P2, PT, PT, 0x80, 0x0 ;  /* 0x000000000000081c */ /* 0x000fca000170f070 */
[----:B------:R-:W-:Y:S01]  /*f680*/  @!P2 SYNCS.ARRIVE.TRANS64.RED.A0T1 RZ, [UR4+0x38870], RZ ;  /* 0x038870ffffffa9a7 */ /* 0x000fe20008200404 */
[----:B------:R-:W-:Y:S07]  /*f690*/  @!P2 ARRIVES.LDGSTSBAR.64.TRANSCNT [UR4+0x38870] ;  /* 0x03887000ff00a9b0 */ /* 0x000fee0008000a84 */
[----:B------:R-:W-:Y:S05]  /*f6a0*/  @P0 BRA.U.ANY `(.L_x_315) ;  /* 0xfffffffd00e80947 */ /* 0x000fea000393ffff */
[----:B------:R-:W-:Y:S01]  /*f6b0*/  NOP ;  /* 0x0000000000007918 */ /* 0x000fe20000000000 */
[----:B---3--:R-:W-:-:S05]  /*f6c0*/  IMAD.U32 R2, RZ, RZ, UR46 ;  /* 0x0000002eff027e24 */ /* 0x008fca000f8e00ff */
[----:B------:R-:W-:-:S13]  /*f6d0*/  ISETP.NE.AND P3, PT, R2, 0x3, PT ;  /* 0x000000030200780c */ /* 0x000fda0003f65270 */
[----:B------:R-:W-:Y:S05]  /*f6e0*/  @!P3 BRA `(.L_x_316) ;  /* 0x000000000004b947 */ /* 0x000fea0003800000 */
[----:B------:R-:W-:Y:S01]  /*f6f0*/  BPT.TRAP 0x1 ;  /* 0x000000040000795c */ /* 0x000fe20000300000 */
.L_x_316:
[----:B------:R3:W-:Y:S01]  /*f700*/  SYNCS.ARRIVE.TRANS64.A1T0 RZ, [R0+URZ+0x38870], RZ ;  /* 0x038870ff00ff79a7 */ /* 0x0007e2000810003f */
[----:B------:R-:W-:Y:S05]  /*f710*/  @!P3 BRA `(.L_x_317) ;  /* 0x000000000004b947 */ /* 0x000fea0003800000 */
[----:B------:R-:W-:Y:S01]  /*f720*/  BPT.TRAP 0x1 ;  /* 0x000000040000795c */ /* 0x000fe20000300000 */
.L_x_317:
[----:B------:R-:W4:Y:S01]  /*f730*/  SYNCS.PHASECHK.TRANS64.TRYWAIT P0, [R0+URZ+0x38840], R20 ;  /* 0x03884014000075a7 */ /* 0x000f22000800017f */
[----:B------:R-:W-:Y:S04]  /*f740*/  BSSY B0, `(.L_x_318) ;  /* 0x0000002000007945 */ /* 0x000fe80003800000 */
[----:B----4-:R-:W-:Y:S05]  /*f750*/  @!P0 BRA `(.L_x_319) ;  /* 0x0000005400bc8947 */ /* 0x010fea0003800000 */
.L_x_445:
[----:B------:R-:W-:Y:S05]  /*f760*/  BSYNC B0 ;  /* 0x0000000000007941 */ /* 0x000fea0003800000 */
.L_x_318:
[----:B------:R-:W-:Y:S01]  /*f770*/  ULDC.64 UR4, c[0x0][0x300] ;  /* 0x0000c00000047ab9 */ /* 0x000fe20000000a00 */
[----:B-1----:R-:W1:Y:S01]  /*f780*/  LDC R8, c[0x0][0x2f4] ;  /* 0x0000bd00ff087b82 */ /* 0x002e620000000800 */
[----:B------:R-:W-:Y:S01]  /*f790*/  IMAD R7, R17, UR4, RZ ;  /* 0x0000000411077c24 */ /* 0x000fe2000f8e02ff */
[----:B------:R-:W-:Y:S01]  /*f7a0*/  ULDC.64 UR6, c[0x0][0x2e8] ;  /* 0x0000ba0000067ab9 */ /* 0x000fe20000000a00 */
[----:B------:R-:W-:Y:S01]  /*f7b0*/  IMAD.WIDE.U32 R2, R6, UR4, RZ ;  /* 0x0000000406027c25 */ /* 0x000fe2000f8e00ff */
        /* <DEDUP_REMOVED lines=12> */
[-C--:B-1----:R-:W-:Y:S02]  /*f880*/  ISETP.GE.AND P2, PT, R11, R8.reuse, PT ;  /* 0x000000080b00720c */ /* 0x082fe40003f46270 */
[----:B------:R-:W-:Y:S01]  /*f890*/  IMAD R5, R18, UR5, R5 ;  /* 0x0000000512057c24 */ /* 0x000fe2000f8e0205 */
[----:B------:R-:W-:Y:S02]  /*f8a0*/  IADD3 R6, P0, R2, UR6, RZ ;  /* 0x0000000602067c10 */ /* 0x000fe4000ff1e0ff */
[----:B------:R-:W-:-:S02]  /*f8b0*/  ISETP.GE.AND P3, PT, R28, R8, PT ;  /* 0x000000081c00720c */ /* 0x000fc40003f66270 */
[----:B------:R-:W-:Y:S01]  /*f8c0*/  IADD3.X R5, R5, UR7, R3, P0, !PT ;  /* 0x0000000705057c10 */ /* 0x000fe200087fe403 */
[----:B------:R-:W-:Y:S10]  /*f8d0*/  BRA.DIV UR4, `(.L_x_320) ;  /* 0x0000005604707947 */ /* 0x000ff4000b800000 */
[----:B------:R-:W1:Y:S04]  /*f8e0*/  SHFL.IDX PT, R2, R6, RZ, 0x181f ;  /* 0x00181fff06027589 */ /* 0x000e6800000e0000 */
[----:B------:R-:W5:Y:S01]  /*f8f0*/  SHFL.IDX PT, R3, R5, RZ, 0x181f ;  /* 0x00181fff05037589 */ /* 0x000f6200000e0000 */
[----:B-1----:R-:W-:-:S05]  /*f900*/  IADD3 R2, P0, R28, R2, RZ ;  /* 0x000000021c027210 */ /* 0x002fca0007f1e0ff */
[----:B-----5:R-:W-:-:S05]  /*f910*/  IMAD.X R3, RZ, RZ, R3, P0 ;  /* 0x000000ffff037224 */ /* 0x020fca00000e0603 */
[----:B------:R-:W-:Y:S01]  /*f920*/  @!PT LDS RZ, [RZ] ;  /* 0x00000000fffff984 */ /* 0x000fe20000000800 */
[----:B------:R-:W-:Y:S04]  /*f930*/  LDGSTS.E.BYPASS.LTC128B.128 [R4+0x28400], desc[UR50][R2.64], !P3 ;  /* 0x2840000002047fae */ /* 0x000fe8000d901d72 */
[----:B------:R1:W-:Y:S04]  /*f940*/  LDGSTS.E.BYPASS.LTC128B.128 [R4+0x2c400], desc[UR50][R2.64+0x80], !P2 ;  /* 0x2c40008002047fae */ /* 0x0003e8000d101d72 */
[----:B-1----:R-:W1:Y:S04]  /*f950*/  SHFL.IDX PT, R2, R6, 0x1, 0x181f ;  /* 0x00381f0006027f89 */ /* 0x002e6800000e0000 */
[----:B------:R-:W5:Y:S01]  /*f960*/  SHFL.IDX PT, R3, R5, 0x1, 0x181f ;  /* 0x00381f0005037f89 */ /* 0x000f6200000e0000 */
[----:B-1----:R-:W-:-:S05]  /*f970*/  IADD3 R2, P0, R28, R2, RZ ;  /* 0x000000021c027210 */ /* 0x002fca0007f1e0ff */
[----:B-----5:R-:W-:-:S05]  /*f980*/  IMAD.X R3, RZ, RZ, R3, P0 ;  /* 0x000000ffff037224 */ /* 0x020fca00000e0603 */
        /* <DEDUP_REMOVED lines=27> */
[----:B------:R-:W5:Y:S04]  /*fb40*/  SHFL.IDX PT, R3, R5, 0x6, 0x181f ;  /* 0x00d81f0005037f89 */ /* 0x000f6800000e0000 */
[----:B------:R-:W0:Y:S01]  /*fb50*/  SHFL.IDX PT, R5, R5, 0x7, 0x181f ;  /* 0x00f81f0005057f89 */ /* 0x000e2200000e0000 */
[----:B-1----:R-:W-:-:S05]  /*fb60*/  IADD3 R2, P0, R28, R2, RZ ;  /* 0x000000021c027210 */ /* 0x002fca0007f1e0ff */
[----:B-----5:R-:W-:-:S05]  /*fb70*/  IMAD.X R3, RZ, RZ, R3, P0 ;  /* 0x000000ffff037224 */ /* 0x020fca00000e0603 */
[----:B------:R-:W-:Y:S04]  /*fb80*/  LDGSTS.E.BYPASS.LTC128B.128 [R4+0x2b400], desc[UR50][R2.64], !P3 ;  /* 0x2b40000002047fae */ /* 0x000fe8000d901d72 */
[----:B------:R1:W-:Y:S04]  /*fb90*/  LDGSTS.E.BYPASS.LTC128B.128 [R4+0x2f400], desc[UR50][R2.64+0x80], !P2 ;  /* 0x2f40008002047fae */ /* 0x0003e8000d101d72 */
[----:B-1----:R1:W0:Y:S02]  /*fba0*/  SHFL.IDX PT, R2, R6, 0x7, 0x181f ;  /* 0x00f81f0006027f89 */ /* 0x00222400000e0000 */
.L_x_463:
[----:B0-----:R-:W-:-:S05]  /*fbb0*/  IADD3 R2, P0, R28, R2, RZ ;  /* 0x000000021c027210 */ /* 0x001fca0007f1e0ff */
        /* <DEDUP_REMOVED lines=8> */
.L_x_321:
        /* <DEDUP_REMOVED lines=11> */
.L_x_322:
[----:B------:R3:W-:Y:S02]  /*fcf0*/  SYNCS.ARRIVE.TRANS64.A1T0 RZ, [R0+URZ+0x38830], RZ ;  /* 0x038830ff00ff79a7 */ /* 0x0007e4000810003f */
[----:B---34-:R-:W-:-:S05]  /*fd00*/  IMAD.U32 R0, RZ, RZ, UR48 ;  /* 0x00000030ff007e24 */ /* 0x018fca000f8e00ff */
[----:B------:R-:W-:-:S13]  /*fd10*/  ISETP.NE.AND P0, PT, R0, 0x3, PT ;  /* 0x000000030000780c */ /* 0x000fda0003f05270 */
[----:B------:R-:W-:Y:S05]  /*fd20*/  @!P0 BRA `(.L_x_323) ;  /* 0x0000000000048947 */ /* 0x000fea0003800000 */
[----:B------:R-:W-:Y:S01]  /*fd30*/  BPT.TRAP 0x1 ;  /* 0x000000040000795c */ /* 0x000fe20000300000 */
.L_x_323:
[----:B------:R-:W-:Y:S01]  /*fd40*/  LOP3.LUT R3, R10, 0x1, RZ, 0x3c, !PT ;  /* 0x000000010a037812 */ /* 0x000fe200078e3cff */
[----:B------:R-:W-:Y:S01]  /*fd50*/  IMAD R0, R9, 0x8, R23 ;  /* 0x0000000809007824 */ /* 0x000fe200078e0217 */
[----:B------:R-:W-:Y:S02]  /*fd60*/  BSSY B0, `(.L_x_324) ;  /* 0x0000004000007945 */ /* 0x000fe40003800000 */
[----:B------:R-:W-:-:S04]  /*fd70*/  SHF.L.U32 R3, R3, 0x1f, RZ ;  /* 0x0000001f03037819 */ /* 0x000fc800000006ff */
[----:B------:R-:W0:Y:S02]  /*fd80*/  SYNCS.PHASECHK.TRANS64.TRYWAIT P2, [R0+URZ+0x38870], R3 ;  /* 0x03887003000075a7 */ /* 0x000e24000804017f */
[----:B0-----:R-:W-:Y:S05]  /*fd90*/  @!P2 BRA `(.L_x_325) ;  /* 0x000000580084a947 */ /* 0x001fea0003800000 */
.L_x_464:
[----:B------:R-:W-:Y:S05]  /*fda0*/  BSYNC B0 ;  /* 0x0000000000007941 */ /* 0x000fea0003800000 */
.L_x_324:
[----:B------:R-:W-:-:S05]  /*fdb0*/  IMAD.U32 R2, RZ, RZ, UR46 ;  /* 0x0000002eff027e24 */ /* 0x000fca000f8e00ff */
[----:B------:R-:W-:-:S13]  /*fdc0*/  ISETP.NE.AND P2, PT, R2, 0x3, PT ;  /* 0x000000030200780c */ /* 0x000fda0003f45270 */
[----:B------:R-:W-:Y:S05]  /*fdd0*/  @!P2 BRA `(.L_x_326) ;  /* 0x000000000004a947 */ /* 0x000fea0003800000 */
[----:B------:R-:W-:Y:S01]  /*fde0*/  BPT.TRAP 0x1 ;  /* 0x000000040000795c */ /* 0x000fe20000300000 */
.L_x_326:
[----:B0-----:R-:W-:Y:S01]  /*fdf0*/  SHF.L.U32 R3, R10, 0x1f, RZ ;  /* 0x0000001f0a037819 */ /* 0x001fe200000006ff */
[----:B------:R-:W-:-:S03]  /*fe00*/  IMAD.SHL.U32 R2, R9, 0x8000, RZ ;  /* 0x0000800009027824 */ /* 0x000fc600078e00ff */
[----:B------:R-:W0:Y:S02]  /*fe10*/  SYNCS.PHASECHK.TRANS64.TRYWAIT P2, [R0+URZ+0x38860], R3 ;  /* 0x03886003000075a7 */ /* 0x000e24000804017f */
[----:B0-----:R-:W-:Y:S05]  /*fe20*/  @!P2 BRA `(.L_x_327) ;  /* 0x000000580074a947 */ /* 0x001fea0003800000 */
.L_x_465:
[----:B------:R-:W0:Y:S01]  /*fe30*/  LDL R12, [R1] ;  /* 0x00000000010c7983 */ /* 0x000e220000100800 */
[----:B------:R-:W-:Y:S01]  /*fe40*/  LOP3.LUT R4, R2, R22, RZ, 0xfc, !PT ;  /* 0x0000001602047212 */ /* 0x000fe200078efcff */
[----:B------:R-:W-:Y:S05]  /*fe50*/  WARPSYNC.ALL ;  /* 0x0000000000007948 */ /* 0x000fea0003800000 */
[----:B--2---:R-:W-:Y:S01]  /*fe60*/  IMAD.IADD R14, R23, 0x1, R4 ;  /* 0x00000001170e7824 */ /* 0x004fe200078e0204 */
[----:B------:R-:W-:Y:S01]  /*fe70*/  IADD3 R17, R24, R2, R27 ;  /* 0x0000000218117210 */ /* 0x000fe20007ffe01b */
[----:B------:R-:W-:-:S03]  /*fe80*/  IMAD.U32 R20, RZ, RZ, UR46 ;  /* 0x0000002eff147e24 */ /* 0x000fc6000f8e00ff */
[----:B-1----:R-:W1:Y:S02]  /*fe90*/  LDSM.16.MT88.4 R4, [R14+0x10400] ;  /* 0x010400000e04783b */ /* 0x002e640000004200 */
[----:B------:R-:W-:Y:S02]  /*fea0*/  ISETP.NE.AND P2, PT, R20, 0x3, PT ;  /* 0x000000031400780c */ /* 0x000fe40003f45270 */
[C-C-:B-1----:R-:W-:Y:S02]  /*feb0*/  PRMT R8, R4.reuse, 0x6420, R5.reuse ;  /* 0x0000642004087816 */ /* 0x142fe40000000005 */
[----:B------:R-:W-:Y:S02]  /*fec0*/  PRMT R9, R4, 0x7531, R5 ;  /* 0x0000753104097816 */ /* 0x000fe40000000005 */
[C-C-:B------:R-:W-:Y:S02]  /*fed0*/  PRMT R10, R6.reuse, 0x6420, R7.reuse ;  /* 0x00006420060a7816 */ /* 0x140fe40000000007 */
[----:B------:R-:W-:-:S02]  /*fee0*/  PRMT R11, R6, 0x7531, R7 ;  /* 0x00007531060b7816 */ /* 0x000fc40000000007 */
[----:B0-----:R-:W-:-:S05]  /*fef0*/  IADD3 R3, R23, R12, R2 ;  /* 0x0000000c17037210 */ /* 0x001fca0007ffe002 */
        /* <DEDUP_REMOVED lines=8> */
[----:B------:R-:W-:Y:S02]  /*ff80*/  STSM.16.M88.4 [R17+0x2000], R12 ;  /* 0x0020000c11007844 */ /* 0x000fe40000000200 */
[----:B------:R-:W-:-:S05]  /*ff90*/  IMAD.IADD R19, R23, 0x1, R4 ;  /* 0x0000000117137824 */ /* 0x000fca00078e0204 */
[----:B------:R-:W0:Y:S02]  /*ffa0*/  LDSM.16.MT88.4 R8, [R19+0x10400] ;  /* 0x010400001308783b */ /* 0x000e240000004200 */
[C-C-:B0-----:R-:W-:Y:S02]  /*ffb0*/  PRMT R4, R8.reuse, 0x6420, R9.reuse ;  /* 0x0000642008047816 */ /* 0x141fe40000000009 */
[----:B------:R-:W-:Y:S02]  /*ffc0*/  PRMT R5, R8, 0x7531, R9 ;  /* 0x0000753108057816 */ /* 0x000fe40000000009 */
[C-C-:B------:R-:W-:Y:S02]  /*ffd0*/  PRMT R6, R10.reuse, 0x6420, R11.reuse ;  /* 0x000064200a067816 */ /* 0x140fe4000000000b */
[----:B------:R-:W-:Y:S02]  /*ffe0*/  PRMT R7, R10, 0x7531, R11 ;  /* 0x000075310a077816 */ /* 0x000fe4000000000b */
[----:B------:R-:W0:Y:S04]  /*fff0*/  LDSM.16.MT88.4 R8, [R3+0x14400] ;  /* 0x014400000308783b */ /* 0x000e280000004200 */
[----:B------:R-:W-:Y:S01]  /*10000*/  STSM.16.M88.4 [R17+0x4000], R4 ;  /* 0x0040000411007844 */ /* 0x000fe20000000200 */
[----:B0-----:R-:W-:-:S02]  /*10010*/  PRMT R12, R8, 0x6420, R9 ;  /* 0x00006420080c7816 */ /* 0x001fc40000000009 */
[----:B------:R-:W-:Y:S01]  /*10020*/  PRMT R13, R8, 0x7531, R9 ;  /* 0x00007531080d7816 */ /* 0x000fe20000000009 */
[----:B------:R-:W-:Y:S01]  /*10030*/  VIADD R9, R2, 0x1000 ;  /* 0x0000100002097836 */ /* 0x000fe20000000000 */
[C-C-:B------:R-:W-:Y:S02]  /*10040*/  PRMT R14, R10.reuse, 0x6420, R11.reuse ;  /* 0x000064200a0e7816 */ /* 0x140fe4000000000b */
[----:B------:R-:W-:Y:S02]  /*10050*/  PRMT R15, R10, 0x7531, R11 ;  /* 0x000075310a0f7816 */ /* 0x000fe4000000000b */
[----:B------:R-:W-:-:S03]  /*10060*/  LOP3.LUT R8, R9, R22, RZ, 0xfc, !PT ;  /* 0x0000001609087212 */ /* 0x000fc600078efcff */
[----:B------:R0:W-:Y:S02]  /*10070*/  STSM.16.M88.4 [R17+0x6000], R12 ;  /* 0x0060000c11007844 */ /* 0x0001e40000000200 */
[----:B------:R-:W-:-:S05]  /*10080*/  IMAD.IADD R19, R23, 0x1, R8 ;  /* 0x0000000117137824 */ /* 0x000fca00078e0208 */
[----:B------:R-:W1:Y:S01]  /*10090*/  LDSM.16.MT88.4 R8, [R19+0x10400] ;  /* 0x010400001308783b */ /* 0x000e620000004200 */
[----:B0-----:R-:W-:-:S05]  /*100a0*/  IADD3 R17, R27, R2, R35 ;  /* 0x000000021b117210 */ /* 0x001fca0007ffe023 */
[----:B------:R-:W-:Y:S01]  /*100b0*/  IMAD.IADD R17, R24, 0x1, R17 ;  /* 0x0000000118117824 */ /* 0x000fe200078e0211 */
[C-C-:B-1----:R-:W-:Y:S02]  /*100c0*/  PRMT R4, R8.reuse, 0x6420, R9.reuse ;  /* 0x0000642008047816 */ /* 0x142fe40000000009 */
[----:B------:R-:W-:Y:S02]  /*100d0*/  PRMT R5, R8, 0x7531, R9 ;  /* 0x0000753108057816 */ /* 0x000fe40000000009 */
[C-C-:B------:R-:W-:Y:S02]  /*100e0*/  PRMT R6, R10.reuse, 0x6420, R11.reuse ;  /* 0x000064200a067816 */ /* 0x140fe4000000000b */
[----:B------:R-:W-:Y:S02]  /*100f0*/  PRMT R7, R10, 0x7531, R11 ;  /* 0x000075310a077816 */ /* 0x000fe4000000000b */
[----:B------:R-:W0:Y:S04]  /*10100*/  LDSM.16.MT88.4 R8, [R3+0x11400] ;  /* 0x011400000308783b */ /* 0x000e280000004200 */
[----:B------:R-:W-:Y:S01]  /*10110*/  STSM.16.M88.4 [R17], R4 ;  /* 0x0000000411007844 */ /* 0x000fe20000000200 */
[----:B0-----:R-:W-:-:S02]  /*10120*/  PRMT R12, R8, 0x6420, R9 ;  /* 0x00006420080c7816 */ /* 0x001fc40000000009 */
[----:B------:R-:W-:Y:S01]  /*10130*/  PRMT R13, R8, 0x7531, R9 ;  /* 0x00007531080d7816 */ /* 0x000fe20000000009 */
[----:B------:R-:W-:Y:S01]  /*10140*/  VIADD R9, R2, 0x5000 ;  /* 0x0000500002097836 */ /* 0x000fe20000000000 */
[C-C-:B------:R-:W-:Y:S02]  /*10150*/  PRMT R14, R10.reuse, 0x6420, R11.reuse ;  /* 0x000064200a0e7816 */ /* 0x140fe4000000000b */
[----:B------:R-:W-:Y:S02]  /*10160*/  PRMT R15, R10, 0x7531, R11 ;  /* 0x000075310a0f7816 */ /* 0x000fe4000000000b */
        /* <DEDUP_REMOVED lines=58> */
[----:B------:R0:W-:Y:S02]  /*10510*/  STSM.16.M88.4 [R12], R4 ;  /* 0x000000040c007844 */ /* 0x0001e40000000200 */
        /* <DEDUP_REMOVED lines=14> */
[----:B------:R0:W-:Y:S02]  /*10600*/  STSM.16.M88.4 [R12+0x4000], R4 ;  /* 0x004000040c007844 */ /* 0x0001e40000000200 */
[----:B0-----:R-:W-:-:S02]  /*10610*/  PRMT R4, R8, 0x6420, R9 ;  /* 0x0000642008047816 */ /* 0x001fc40000000009 */
[----:B------:R-:W-:Y:S02]  /*10620*/  PRMT R5, R8, 0x7531, R9 ;  /* 0x0000753108057816 */ /* 0x000fe40000000009 */
[C-C-:B------:R-:W-:Y:S02]  /*10630*/  PRMT R6, R10.reuse, 0x6420, R11.reuse ;  /* 0x000064200a067816 */ /* 0x140fe4000000000b */
        /* <DEDUP_REMOVED lines=10> */
.L_x_328:
[----:B-1----:R1:W-:Y:S01]  /*106e0*/  SYNCS.ARRIVE.TRANS64.A1T0 RZ, [R0+URZ+0x38850], RZ ;  /* 0x038850ff00ff79a7 */ /* 0x0023e2000810003f */
[----:B------:R-:W-:Y:S06]  /*106f0*/  BAR.SYNC.DEFER_BLOCKING 0x2, 0x80 ;  /* 0x0082000000007b1d */ /* 0x000fec0000010000 */
[----:B------:R-:W-:Y:S05]  /*10700*/  @!P0 BRA `(.L_x_329) ;  /* 0x0000000000048947 */ /* 0x000fea0003800000 */
[----:B------:R-:W-:Y:S01]  /*10710*/  BPT.TRAP 0x1 ;  /* 0x000000040000795c */ /* 0x000fe20000300000 */
.L_x_329:
[----:B-1----:R-:W-:Y:S02]  /*10720*/  VIADD R0, R0, 0x38880 ;  /* 0x0003888000007836 */ /* 0x002fe40000000000 */
[----:B------:R-:W-:Y:S02]  /*10730*/  IMAD.MOV.U32 R10, RZ, RZ, R29 ;  /* 0x000000ffff0a7224 */ /* 0x000fe400078e001d */
[----:B------:R-:W-:Y:S01]  /*10740*/  IMAD.MOV.U32 R9, RZ, RZ, R25 ;  /* 0x000000ffff097224 */ /* 0x000fe200078e0019 */
[----:B------:R-:W-:-:S04]  /*10750*/  PRMT R0, R33, 0x654, R0 ;  /* 0x0000065421007816 */ /* 0x000fc80000000000 */
[----:B------:R1:W-:Y:S01]  /*10760*/  SYNCS.ARRIVE.TRANS64.RED.A1T0 RZ, [R0+URZ], RZ ;  /* 0x000000ff00ff79a7 */ /* 0x0003e2000810043f */
[----:B------:R-:W-:Y:S05]  /*10770*/  @P1 BRA `(.L_x_330) ;  /* 0xffffffe400c01947 */ /* 0x000fea000383ffff */
.L_x_310:
[----:B01----:R-:W0:Y:S01]  /*10780*/  S2R R0, SR_TID.X ;  /* 0x0000000000007919 */ /* 0x003e220000002100 */
[----:B------:R-:W-:Y:S01]  /*10790*/  BSSY B0, `(.L_x_331) ;  /* 0x0000012000007945 */ /* 0x000fe20003800000 */
[----:B0-----:R-:W-:Y:S01]  /*107a0*/  LOP3.LUT R2, R0, 0x7f, RZ, 0xc0, !PT ;  /* 0x0000007f00027812 */ /* 0x001fe200078ec0ff */
[----:B------:R-:W-:-:S03]  /*107b0*/  IMAD.U32 R0, RZ, RZ, UR48 ;  /* 0x00000030ff007e24 */ /* 0x000fc6000f8e00ff */
[----:B------:R-:W-:Y:S02]  /*107c0*/  ISETP.NE.AND P1, PT, R2, RZ, PT ;  /* 0x000000ff0200720c */ /* 0x000fe40003f25270 */
[----:B------:R-:W-:-:S11]  /*107d0*/  ISETP.NE.AND P0, PT, R0, 0x3, PT ;  /* 0x000000030000780c */ /* 0x000fd60003f05270 */
[----:B------:R-:W-:Y:S05]  /*107e0*/  @P1 BRA `(.L_x_332) ;  /* 0x0000000000301947 */ /* 0x000fea0003800000 */
[----:B------:R-:W0:Y:S01]  /*107f0*/  S2R R5, SR_LANEID ;  /* 0x0000000000057919 */ /* 0x000e220000000000 */
[----:B------:R-:W-:Y:S01]  /*10800*/  VOTEU.ANY UR4, UPT, PT ;  /* 0x0000000000047886 */ /* 0x000fe200038e0100 */
[----:B------:R-:W1:Y:S01]  /*10810*/  LDC.64 R2, c[0x0][0xc60] ;  /* 0x00031800ff027b82 */ /* 0x000e620000000a00 */
[----:B------:R-:W0:Y:S02]  /*10820*/  FLO.U32 R0, UR4 ;  /* 0x0000000400007d00 */ /* 0x000e2400080e0000 */
[----:B0-----:R-:W-:-:S06]  /*10830*/  ISETP.EQ.U32.AND P1, PT, R0, R5, PT ;  /* 0x000000050000720c */ /* 0x001fcc0003f22070 */
[----:B------:R-:W1:Y:S07]  /*10840*/  POPC R5, UR4 ;  /* 0x0000000400057d09 */ /* 0x000e6e0008000000 */
[----:B-1----:R-:W3:Y:S01]  /*10850*/  @P1 ATOMG.E.ADD.STRONG.GPU PT, R3, desc[UR50][R2.64], R5 ;  /* 0x00000005020319a8 */ /* 0x002ee200081ee1f2 */
[----:B------:R-:W0:Y:S02]  /*10860*/  S2R R4, SR_LTMASK ;  /* 0x0000000000047919 */ /* 0x000e240000003900 */
[----:B0-----:R-:W-:-:S04]  /*10870*/  LOP3.LUT R4, R4, UR4, RZ, 0xc0, !PT ;  /* 0x0000000404047c12 */ /* 0x001fc8000f8ec0ff */
[----:B------:R-:W0:Y:S01]  /*10880*/  POPC R7, R4 ;  /* 0x0000000400077309 */ /* 0x000e220000000000 */
[----:B---3--:R-:W0:Y:S02]  /*10890*/  SHFL.IDX PT, R0, R3, R0, 0x1f ;  /* 0x00001f0003007589 */ /* 0x008e2400000e0000 */
[----:B0-----:R-:W-:-:S07]  /*108a0*/  IADD3 R16, R0, UR49, R7 ;  /* 0x0000003100107c10 */ /* 0x001fce000fffe007 */
.L_x_332:
[----:B------:R-:W-:Y:S05]  /*108b0*/  BSYNC B0 ;  /* 0x0000000000007941 */ /* 0x000fea0003800000 */
.L_x_331:
[----:B------:R-:W-:Y:S05]  /*108c0*/  @!P0 BRA `(.L_x_333) ;  /* 0x0000000000048947 */ /* 0x000fea0003800000 */
[----:B------:R-:W-:Y:S01]  /*108d0*/  BPT.TRAP 0x1 ;  /* 0x000000040000795c */ /* 0x000fe20000300000 */
.L_x_333:
[----:B------:R-:W-:Y:S01]  /*108e0*/  LOP3.LUT R3, R29, 0x1, RZ, 0x3c, !PT ;  /* 0x000000011d037812 */ /* 0x000fe200078e3cff */
[----:B------:R-:W-:Y:S01]  /*108f0*/  IMAD R2, R25, 0x8, R23 ;  /* 0x0000000819027824 */ /* 0x000fe200078e0217 */
[----:B------:R-:W-:Y:S02]  /*10900*/  BSSY B0, `(.L_x_334) ;  /* 0x0000004000007945 */ /* 0x000fe40003800000 */
[----:B------:R-:W-:-:S04]  /*10910*/  SHF.L.U32 R3, R3, 0x1f, RZ ;  /* 0x0000001f03037819 */ /* 0x000fc800000006ff */
[----:B------:R-:W0:Y:S02]  /*10920*/  SYNCS.PHASECHK.TRANS64.TRYWAIT P1, [R2+URZ+0x38870], R3 ;  /* 0x03887003020075a7 */ /* 0x000e24000802017f */
[----:B0-----:R-:W-:Y:S05]  /*10930*/  @!P1 BRA `(.L_x_335) ;  /* 0x0000004c00c49947 */ /* 0x001fea0003800000 */
.L_x_466:
[----:B------:R-:W-:Y:S05]  /*10940*/  BSYNC B0 ;  /* 0x0000000000007941 */ /* 0x000fea0003800000 */
.L_x_334:
[----:B------:R-:W-:-:S05]  /*10950*/  IMAD.U32 R0, RZ, RZ, UR46 ;  /* 0x0000002eff007e24 */ /* 0x000fca000f8e00ff */
[----:B------:R-:W-:-:S13]  /*10960*/  ISETP.NE.AND P1, PT, R0, 0x3, PT ;  /* 0x000000030000780c */ /* 0x000fda0003f25270 */
[----:B------:R-:W-:Y:S05]  /*10970*/  @!P1 BRA `(.L_x_336) ;  /* 0x0000000000049947 */ /* 0x000fea0003800000 */
[----:B------:R-:W-:Y:S01]  /*10980*/  BPT.TRAP 0x1 ;  /* 0x000000040000795c */ /* 0x000fe20000300000 */
.L_x_336:
[----:B0-----:R-:W-:-:S04]  /*10990*/  SHF.L.U32 R3, R29, 0x1f, RZ ;  /* 0x0000001f1d037819 */ /* 0x001fc800000006ff */
[----:B------:R-:W0:Y:S02]  /*109a0*/  SYNCS.PHASECHK.TRANS64.TRYWAIT P1, [R2+URZ+0x38860], R3 ;  /* 0x03886003020075a7 */ /* 0x000e24000802017f */
[----:B0-----:R-:W-:Y:S05]  /*109b0*/  @!P1 BRA `(.L_x_337) ;  /* 0x0000004c00b89947 */ /* 0x001fea0003800000 */
.L_x_467:
[----:B------:R-:W0:Y:S01]  /*109c0*/  LDL R4, [R1] ;  /* 0x0000000001047983 */ /* 0x000e220000100800 */
[----:B------:R-:W-:Y:S01]  /*109d0*/  IMAD.SHL.U32 R17, R25, 0x8000, RZ ;  /* 0x0000800019117824 */ /* 0x000fe200078e00ff */
[----:B------:R-:W-:Y:S05]  /*109e0*/  WARPSYNC.ALL ;  /* 0x0000000000007948 */ /* 0x000fea0003800000 */
[----:B------:R-:W-:Y:S01]  /*109f0*/  LOP3.LUT R0, R17, R22, RZ, 0xfc, !PT ;  /* 0x0000001611007212 */ /* 0x000fe200078efcff */
[----:B------:R-:W-:Y:S01]  /*10a00*/  IMAD.U32 R20, RZ, RZ, UR46 ;  /* 0x0000002eff147e24 */ /* 0x000fe2000f8e00ff */
[----:B------:R-:W-:-:S03]  /*10a10*/  IADD3 R19, R27, R17, R35 ;  /* 0x000000111b137210 */ /* 0x000fc60007ffe023 */
[----:B------:R-:W-:Y:S01]  /*10a20*/  IMAD.IADD R10, R23, 0x1, R0 ;  /* 0x00000001170a7824 */ /* 0x000fe200078e0200 */
[----:B------:R-:W-:Y:S02]  /*10a30*/  IADD3 R0, R24, R17, R27 ;  /* 0x0000001118007210 */ /* 0x000fe40007ffe01b */
[----:B------:R-:W-:-:S03]  /*10a40*/  ISETP.NE.AND P1, PT, R20, 0x3, PT ;  /* 0x000000031400780c */ /* 0x000fc60003f25270 */
[----:B------:R-:W1:Y:S02]  /*10a50*/  LDSM.16.MT88.4 R8, [R10+0x10400] ;  /* 0x010400000a08783b */ /* 0x000e640000004200 */
[C-C-:B-1----:R-:W-:Y:S02]  /*10a60*/  PRMT R12, R8.reuse, 0x6420, R9.reuse ;  /* 0x00006420080c7816 */ /* 0x142fe40000000009 */
[----:B------:R-:W-:Y:S02]  /*10a70*/  PRMT R13, R8, 0x7531, R9 ;  /* 0x00007531080d7816 */ /* 0x000fe40000000009 */
[C-C-:B--2---:R-:W-:Y:S02]  /*10a80*/  PRMT R14, R10.reuse, 0x6420, R11.reuse ;  /* 0x000064200a0e7816 */ /* 0x144fe4000000000b */
[----:B------:R-:W-:Y:S02]  /*10a90*/  PRMT R15, R10, 0x7531, R11 ;  /* 0x000075310a0f7816 */ /* 0x000fe4000000000b */
        /* <DEDUP_REMOVED lines=25> */
[----:B------:R-:W-:Y:S02]  /*10c30*/  IMAD.IADD R18, R23, 0x1, R4 ;  /* 0x0000000117127824 */ /* 0x000fe400078e0204 */
[----:B------:R-:W-:Y:S04]  /*10c40*/  LDSM.16.MT88.4 R4, [R3+0x11400] ;  /* 0x011400000304783b */ /* 0x000fe80000004200 */
[----:B------:R-:W1:Y:S01]  /*10c50*/  LDSM.16.MT88.4 R8, [R18+0x10400] ;  /* 0x010400001208783b */ /* 0x000e620000004200 */
[----:B0-----:R-:W-:Y:S01]  /*10c60*/  IMAD.IADD R0, R24, 0x1, R19 ;  /* 0x0000000118007824 */ /* 0x001fe200078e0213 */
[----:B------:R-:W-:-:S02]  /*10c70*/  IADD3 R19, R27, R17, R34 ;  /* 0x000000111b137210 */ /* 0x000fc40007ffe022 */
[C-C-:B-1----:R-:W-:Y:S02]  /*10c80*/  PRMT R12, R8.reuse, 0x6420, R9.reuse ;  /* 0x00006420080c7816 */ /* 0x142fe40000000009 */
[----:B------:R-:W-:Y:S02]  /*10c90*/  PRMT R13, R8, 0x7531, R9 ;  /* 0x00007531080d7816 */ /* 0x000fe40000000009 */
[C-C-:B------:R-:W-:Y:S02]  /*10ca0*/  PRMT R8, R4.reuse, 0x6420, R5.reuse ;  /* 0x0000642004087816 */ /* 0x140fe40000000005 */
[----:B------:R-:W-:Y:S01]  /*10cb0*/  PRMT R9, R4, 0x7531, R5 ;  /* 0x0000753104097816 */ /* 0x000fe20000000005 */
[----:B------:R-:W-:Y:S01]  /*10cc0*/  VIADD R5, R17, 0x5000 ;  /* 0x0000500011057836 */ /* 0x000fe20000000000 */
[C-C-:B------:R-:W-:Y:S02]  /*10cd0*/  PRMT R14, R10.reuse, 0x6420, R11.reuse ;  /* 0x000064200a0e7816 */ /* 0x140fe4000000000b */
[----:B------:R-:W-:-:S02]  /*10ce0*/  PRMT R15, R10, 0x7531, R11 ;  /* 0x000075310a0f7816 */ /* 0x000fc4000000000b */
[----:B------:R-:W-:Y:S02]  /*10cf0*/  LOP3.LUT R4, R5, R22, RZ, 0xfc, !PT ;  /* 0x0000001605047212 */ /* 0x000fe400078efcff */
[C-C-:B------:R-:W-:Y:S01]  /*10d00*/  PRMT R10, R6.reuse, 0x6420, R7.reuse ;  /* 0x00006420060a7816 */ /* 0x140fe20000000007 */
[----:B------:R-:W-:Y:S01]  /*10d10*/  STSM.16.M88.4 [R0], R12 ;  /* 0x0000000c00007844 */ /* 0x000fe20000000200 */
[----:B------:R-:W-:Y:S01]  /*10d20*/  PRMT R11, R6, 0x7531, R7 ;  /* 0x00007531060b7816 */ /* 0x000fe20000000007 */
[----:B------:R-:W-:-:S04]  /*10d30*/  IMAD.IADD R18, R23, 0x1, R4 ;  /* 0x0000000117127824 */ /* 0x000fc800078e0204 */
[----:B------:R-:W-:Y:S04]  /*10d40*/  STSM.16.M88.4 [R0+0x2000], R8 ;  /* 0x0020000800007844 */ /* 0x000fe80000000200 */
[----:B------:R-:W0:Y:S02]  /*10d50*/  LDSM.16.MT88.4 R4, [R18+0x10400] ;  /* 0x010400001204783b */ /* 0x000e240000004200 */
        /* <DEDUP_REMOVED lines=12> */
[----:B------:R0:W-:Y:S02]  /*10e20*/  STSM.16.M88.4 [R0+0x6000], R8 ;  /* 0x0060000800007844 */ /* 0x0001e40000000200 */
[----:B------:R-:W-:Y:S02]  /*10e30*/  IMAD.IADD R18, R23, 0x1, R4 ;  /* 0x0000000117127824 */ /* 0x000fe400078e0204 */
[----:B------:R-:W-:Y:S04]  /*10e40*/  LDSM.16.MT88.4 R4, [R3+0x12400] ;  /* 0x012400000304783b */ /* 0x000fe80000004200 */
[----:B------:R-:W1:Y:S01]  /*10e50*/  LDSM.16.MT88.4 R8, [R18+0x10400] ;  /* 0x010400001208783b */ /* 0x000e620000004200 */
[----:B0-----:R-:W-:Y:S01]  /*10e60*/  IMAD.IADD R0, R24, 0x1, R19 ;  /* 0x0000000118007824 */ /* 0x001fe200078e0213 */
[----:B------:R-:W-:-:S05]  /*10e70*/  IADD3 R19, R27, R36, R17 ;  /* 0x000000241b137210 */ /* 0x000fca0007ffe011 */
[----:B------:R-:W-:Y:S01]  /*10e80*/  IMAD.IADD R24, R24, 0x1, R19 ;  /* 0x0000000118187824 */ /* 0x000fe200078e0213 */
        /* <DEDUP_REMOVED lines=22> */
[C---:B------:R-:W-:Y:S01]  /*10ff0*/  VIADD R5, R17.reuse, 0x3000 ;  /* 0x0000300011057836 */ /* 0x040fe20000000000 */
[C-C-:B------:R-:W-:Y:S01]  /*11000*/  PRMT R10, R6.reuse, 0x6420, R7.reuse ;  /* 0x00006420060a7816 */ /* 0x140fe20000000007 */
[----:B------:R-:W-:Y:S01]  /*11010*/  VIADD R17, R17, 0x7000 ;  /* 0x0000700011117836 */ /* 0x000fe20000000000 */
[----:B------:R-:W-:-:S02]  /*11020*/  PRMT R11, R6, 0x7531, R7 ;  /* 0x00007531060b7816 */ /* 0x000fc40000000007 */
[----:B------:R-:W-:-:S03]  /*11030*/  LOP3.LUT R4, R5, R22, RZ, 0xfc, !PT ;  /* 0x0000001605047212 */ /* 0x000fc600078efcff */
[----:B------:R0:W-:Y:S02]  /*11040*/  STSM.16.M88.4 [R0+0x6000], R8 ;  /* 0x0060000800007844 */ /* 0x0001e40000000200 */
[----:B------:R-:W-:Y:S02]  /*11050*/  IMAD.IADD R18, R23, 0x1, R4 ;  /* 0x0000000117127824 */ /* 0x000fe400078e0204 */
[----:B------:R-:W-:Y:S04]  /*11060*/  LDSM.16.MT88.4 R4, [R3+0x13400] ;  /* 0x013400000304783b */ /* 0x000fe80000004200 */
[----:B------:R-:W1:Y:S01]  /*11070*/  LDSM.16.MT88.4 R8, [R18+0x10400] ;  /* 0x010400001208783b */ /* 0x000e620000004200 */
[----:B0-----:R-:W-:-:S05]  /*11080*/  LOP3.LUT R0, R17, R22, RZ, 0xfc, !PT ;  /* 0x0000001611007212 */ /* 0x001fca00078efcff */
[----:B------:R-:W-:Y:S01]  /*11090*/  IMAD.IADD R0, R23, 0x1, R0 ;  /* 0x0000000117007824 */ /* 0x000fe200078e0200 */
[C-C-:B-1----:R-:W-:Y:S02]  /*110a0*/  PRMT R12, R8.reuse, 0x6420, R9.reuse ;  /* 0x00006420080c7816 */ /* 0x142fe40000000009 */
[----:B------:R-:W-:Y:S02]  /*110b0*/  PRMT R13, R8, 0x7531, R9 ;  /* 0x00007531080d7816 */ /* 0x000fe40000000009 */
[C-C-:B------:R-:W-:Y:S02]  /*110c0*/  PRMT R14, R10.reuse, 0x6420, R11.reuse ;  /* 0x000064200a0e7816 */ /* 0x140fe4000000000b */
[----:B------:R-:W-:Y:S02]  /*110d0*/  PRMT R15, R10, 0x7531, R11 ;  /* 0x000075310a0f7816 */ /* 0x000fe4000000000b */
[C-C-:B------:R-:W-:Y:S02]  /*110e0*/  PRMT R8, R4.reuse, 0x6420, R5.reuse ;  /* 0x0000642004087816 */ /* 0x140fe40000000005 */
[----:B------:R-:W-:Y:S01]  /*110f0*/  PRMT R9, R4, 0x7531, R5 ;  /* 0x0000753104097816 */ /* 0x000fe20000000005 */
[----:B------:R-:W-:Y:S01]  /*11100*/  STSM.16.M88.4 [R24], R12 ;  /* 0x0000000c18007844 */ /* 0x000fe20000000200 */
[----:B------:R-:W-:-:S02]  /*11110*/  PRMT R10, R6, 0x6420, R7 ;  /* 0x00006420060a7816 */ /* 0x000fc40000000007 */
[----:B------:R-:W-:-:S05]  /*11120*/  PRMT R11, R6, 0x7531, R7 ;  /* 0x00007531060b7816 */ /* 0x000fca0000000007 */
[----:B------:R-:W-:Y:S04]  /*11130*/  STSM.16.M88.4 [R24+0x2000], R8 ;  /* 0x0020000818007844 */ /* 0x000fe80000000200 */
[----:B------:R-:W0:Y:S04]  /*11140*/  LDSM.16.MT88.4 R8, [R0+0x10400] ;  /* 0x010400000008783b */ /* 0x000e280000004200 */
[----:B------:R-:W1:Y:S01]  /*11150*/  LDSM.16.MT88.4 R4, [R3+0x17400] ;  /* 0x017400000304783b */ /* 0x000e620000004200 */
[C-C-:B0-----:R-:W-:Y:S02]  /*11160*/  PRMT R12, R8.reuse, 0x6420, R9.reuse ;  /* 0x00006420080c7816 */ /* 0x141fe40000000009 */
[----:B------:R-:W-:-:S02]  /*11170*/  PRMT R13, R8, 0x7531, R9 ;  /* 0x00007531080d7816 */ /* 0x000fc40000000009 */
[C-C-:B------:R-:W-:Y:S02]  /*11180*/  PRMT R14, R10.reuse, 0x6420, R11.reuse ;  /* 0x000064200a0e7816 */ /* 0x140fe4000000000b */
[----:B------:R-:W-:Y:S02]  /*11190*/  PRMT R15, R10, 0x7531, R11 ;  /* 0x000075310a0f7816 */ /* 0x000fe4000000000b */
[C-C-:B-1----:R-:W-:Y:S02]  /*111a0*/  PRMT R8, R4.reuse, 0x6420, R5.reuse ;  /* 0x0000642004087816 */ /* 0x142fe40000000005 */
[----:B------:R-:W-:Y:S01]  /*111b0*/  PRMT R9, R4, 0x7531, R5 ;  /* 0x0000753104097816 */ /* 0x000fe20000000005 */
[----:B------:R0:W-:Y:S01]  /*111c0*/  STSM.16.M88.4 [R24+0x4000], R12 ;  /* 0x0040000c18007844 */ /* 0x0001e20000000200 */
        /* <DEDUP_REMOVED lines=11> */
.L_x_338:
[----:B-1----:R1:W-:Y:S01]  /*11280*/  SYNCS.ARRIVE.TRANS64.A1T0 RZ, [R2+URZ+0x38850], RZ ;  /* 0x038850ff02ff79a7 */ /* 0x0023e2000810003f */
[----:B------:R-:W-:Y:S06]  /*11290*/  BAR.SYNC.DEFER_BLOCKING 0x2, 0x80 ;  /* 0x0082000000007b1d */ /* 0x000fec0000010000 */
[----:B------:R-:W-:Y:S05]  /*112a0*/  @!P0 BRA `(.L_x_339) ;  /* 0x0000000000048947 */ /* 0x000fea0003800000 */
[----:B------:R-:W-:Y:S01]  /*112b0*/  BPT.TRAP 0x1 ;  /* 0x000000040000795c */ /* 0x000fe20000300000 */
.L_x_339:
[----:B-1----:R-:W-:Y:S02]  /*112c0*/  VIADD R2, R2, 0x38880 ;  /* 0x0003888002027836 */ /* 0x002fe40000000000 */
[----:B------:R-:W-:-:S03]  /*112d0*/  VIADD R25, R25, 0x1 ;  /* 0x0000000119197836 */ /* 0x000fc60000000000 */
[----:B------:R-:W-:Y:S02]  /*112e0*/  PRMT R2, R33, 0x654, R2 ;  /* 0x0000065421027816 */ /* 0x000fe40000000002 */
[C---:B------:R-:W-:Y:S02]  /*112f0*/  ISETP.NE.AND P0, PT, R25.reuse, 0x2, PT ;  /* 0x000000021900780c */ /* 0x040fe40003f05270 */
[----:B------:R1:W-:Y:S02]  /*11300*/  SYNCS.ARRIVE.TRANS64.RED.A1T0 RZ, [R2+URZ], RZ ;  /* 0x000000ff02ff79a7 */ /* 0x0003e4000810043f */
[----:B------:R-:W-:Y:S02]  /*11310*/  SEL R0, RZ, 0x1, P0 ;  /* 0x00000001ff007807 */ /* 0x000fe40000000000 */
[----:B------:R-:W-:Y:S02]  /*11320*/  SEL R25, R25, RZ, P0 ;  /* 0x000000ff19197207 */ /* 0x000fe40000000000 */
[----:B------:R-:W-:-:S07]  /*11330*/  LOP3.LUT R29, R29, R0, RZ, 0x3c, !PT ;  /* 0x000000001d1d7212 */ /* 0x000fce00078e3cff */
.L_x_280:
[----:B------:R-:W-:Y:S05]  /*11340*/  BSYNC B7 ;  /* 0x0000000000077941 */ /* 0x000fea0003800000 */
.L_x_278:
[----:B------:R-:W-:-:S13]  /*11350*/  LOP3.LUT P0, RZ, R26, 0x100, RZ, 0xc0, !PT ;  /* 0x000001001aff7812 */ /* 0x000fda000780c0ff */
[----:B------:R-:W-:Y:S05]  /*11360*/  @!P0 BRA `(.L_x_340) ;  /* 0x0000000000248947 */ /* 0x000fea0003800000 */
[----:B------:R-:W2:Y:S08]  /*11370*/  S2UR UR4, SR_CgaCtaId ;  /* 0x00000000000479c3 */ /* 0x000eb00000008800 */
[----:B------:R-:W-:Y:S01]  /*11380*/  BAR.SYNC.DEFER_BLOCKING 0x5, 0x180 ;  /* 0x0146000000007b1d */ /* 0x000fe20000010000 */
[----:B------:R-:W-:Y:S01]  /*11390*/  MOV R0, 0x400 ;  /* 0x0000040000007802 */ /* 0x000fe20000000f00 */
[----:B--2---:R-:W-:-:S05]  /*113a0*/  IMAD.U32 R33, RZ, RZ, UR4 ;  /* 0x00000004ff217e24 */ /* 0x004fca000f8e00ff */
[----:B------:R-:W-:-:S05]  /*113b0*/  LEA R23, R33, R0, 0x18 ;  /* 0x0000000021177211 */ /* 0x000fca00078ec0ff */
[----:B------:R-:W2:Y:S02]  /*113c0*/  LDS.128 R16, [R23+0x388d0] ;  /* 0x0388d00017107984 */ /* 0x000ea40000000c00 */
[----:B--2---:R-:W-:Y:S01]  /*113d0*/  R2UR UR40, R19 ;  /* 0x00000000132872ca */ /* 0x004fe200000e0000 */
[----:B------:R-:W-:Y:S06]  /*113e0*/  BAR.ARV 0x4, 0x180 ;  /* 0x0106000000007b1d */ /* 0x000fec0000002000 */
[----:B------:R-:W-:Y:S08]  /*113f0*/  BRA `(.L_x_341) ;  /* 0x0000000800187947 */ /* 0x000ff00003800000 */
.L_x_340:
[----:B------:R-:W0:Y:S01]  /*11400*/  S2R R0, SR_TID.X ;  /* 0x0000000000007919 */ /* 0x000e220000002100 */
[----:B------:R-:W-:Y:S01]  /*11410*/  ULDC UR4, c[0x0][0xc3c] ;  /* 0x00030f0000047ab9 */ /* 0x000fe20000000800 */
[----:B0-----:R-:W-:Y:S01]  /*11420*/  LOP3.LUT R8, R0, 0x1f, RZ, 0xc0, !PT ;  /* 0x0000001f00087812 */ /* 0x001fe200078ec0ff */
[----:B------:R-:W-:-:S03]  /*11430*/  IMAD.MOV.U32 R0, RZ, RZ, RZ ;  /* 0x000000ffff007224 */ /* 0x000fc600078e00ff */
[C---:B------:R-:W-:Y:S01]  /*11440*/  ISETP.NE.AND P0, PT, R8.reuse, 0x1f, PT ;  /* 0x0000001f0800780c */ /* 0x040fe20003f05270 */
[----:B------:R-:W-:-:S05]  /*11450*/  VIADD R5, R8, UR40 ;  /* 0x0000002808057c36 */ /* 0x000fca0008000000 */
[----:B------:R-:W-:Y:S01]  /*11460*/  ISETP.GE.OR P1, PT, R5, UR4, !P0 ;  /* 0x0000000405007c0c */ /* 0x000fe2000c726670 */
[----:B------:R-:W-:-:S12]  /*11470*/  ULDC UR4, c[0x0][0xc3c] ;  /* 0x00030f0000047ab9 */ /* 0x000fd80000000800 */
[----:B-1----:R-:W0:Y:S02]  /*11480*/  @!P1 LDC.64 R2, c[0x0][0xc80] ;  /* 0x00032000ff029b82 */ /* 0x002e240000000a00 */
[----:B0-----:R-:W-:-:S05]  /*11490*/  @!P1 IMAD.WIDE R2, R5, 0x4, R2 ;  /* 0x0000000405029825 */ /* 0x001fca00078e0202 */
[----:B------:R-:W2:Y:S01]  /*114a0*/  @!P1 LDG.E R0, desc[UR50][R2.64] ;  /* 0x0000003202009981 */ /* 0x000ea2000c1e1900 */
[C---:B------:R-:W-:Y:S02]  /*114b0*/  ISETP.NE.AND P1, PT, R8.reuse, RZ, PT ;  /* 0x000000ff0800720c */ /* 0x040fe40003f25270 */
[C---:B------:R-:W-:Y:S02]  /*114c0*/  ISETP.GE.U32.AND P2, PT, R8.reuse, 0x2, PT ;  /* 0x000000020800780c */ /* 0x040fe40003f46070 */
        /* <DEDUP_REMOVED lines=8> */
[----:B------:R-:W-:Y:S02]  /*11550*/  IMAD.IADD R4, R5, 0x1, R4 ;  /* 0x0000000105047824 */ /* 0x000fe400078e0204 */
[----:B------:R-:W-:Y:S04]  /*11560*/  SHFL.IDX PT, R5, R16, RZ, 0x1f ;  /* 0x00001fff10057589 */ /* 0x000fe800000e0000 */
[----:B------:R-:W0:Y:S02]  /*11570*/  SHFL.UP PT, R6, R4, 0x4, RZ ;  /* 0x0480000004067989 */ /* 0x000e2400000e00ff */
[----:B0-----:R-:W-:-:S05]  /*11580*/  SEL R3, R6, RZ, P3 ;  /* 0x000000ff06037207 */ /* 0x001fca0001800000 */
[----:B------:R-:W-:Y:S02]  /*11590*/  IMAD.IADD R6, R4, 0x1, R3 ;  /* 0x0000000104067824 */ /* 0x000fe400078e0203 */
[----:B------:R-:W-:Y:S04]  /*115a0*/  SHFL.IDX PT, R4, R16, 0x1, 0x1f ;  /* 0x00201f0010047f89 */ /* 0x000fe800000e0000 */
        /* <DEDUP_REMOVED lines=11> */
[----:B------:R-:W-:Y:S05]  /*11660*/  @P6 BRA `(.L_x_342) ;  /* 0x0000000000906947 */ /* 0x000fea0003800000 */
.L_x_346:
[----:B------:R-:W-:-:S04]  /*11670*/  UIADD3 UR40, UR40, 0x1f, URZ ;  /* 0x0000001f28287890 */ /* 0x000fc8000fffe03f */
[----:B------:R-:W-:-:S06]  /*11680*/  UISETP.GE.AND UP0, UPT, UR40, UR4, UPT ;  /* 0x000000042800728c */ /* 0x000fcc000bf06270 */
[----:B------:R-:W-:-:S13]  /*11690*/  PLOP3.LUT P6, PT, PT, PT, UP0, 0x40, 0x0 ;  /* 0x000000000000781c */ /* 0x000fda0003fce808 */
[----:B------:R-:W-:Y:S05]  /*116a0*/  @!P6 BRA `(.L_x_343) ;  /* 0x000000040034e947 */ /* 0x000fea0003800000 */
[----:B------:R-:W0:Y:S01]  /*116b0*/  S2R R0, SR_TID.X ;  /* 0x0000000000007919 */ /* 0x000e220000002100 */
[----:B------:R-:W-:Y:S01]  /*116c0*/  BSSY B0, `(.L_x_344) ;  /* 0x0000009000007945 */ /* 0x000fe20003800000 */
[----:B0-----:R-:W-:-:S05]  /*116d0*/  LOP3.LUT R0, R0, 0x1f, RZ, 0xc0, !PT ;  /* 0x0000001f00007812 */ /* 0x001fca00078ec0ff */
[----:B------:R-:W-:Y:S02]  /*116e0*/  VIADD R7, R0, UR40 ;  /* 0x0000002800077c36 */ /* 0x000fe40008000000 */
[----:B------:R-:W-:-:S03]  /*116f0*/  IMAD.MOV.U32 R0, RZ, RZ, RZ ;  /* 0x000000ffff007224 */ /* 0x000fc600078e00ff */
[----:B------:R-:W-:-:S13]  /*11700*/  ISETP.GE.OR P6, PT, R7, UR4, !P0 ;  /* 0x0000000407007c0c */ /* 0x000fda000c7c6670 */
[----:B------:R-:W-:Y:S05]  /*11710*/  @P6 BRA `(.L_x_345) ;  /* 0x00000000000c6947 */ /* 0x000fea0003800000 */
[----:B------:R-:W0:Y:S02]  /*11720*/  LDC.64 R2, c[0x0][0xc80] ;  /* 0x00032000ff027b82 */ /* 0x000e240000000a00 */
[----:B0-----:R-:W-:-:S05]  /*11730*/  IMAD.WIDE R2, R7, 0x4, R2 ;  /* 0x0000000407027825 */ /* 0x001fca00078e0202 */
[----:B------:R0:W5:Y:S02]  /*11740*/  LDG.E R0, desc[UR50][R2.64] ;  /* 0x0000003202007981 */ /* 0x000164000c1e1900 */
.L_x_345:
[----:B------:R-:W-:Y:S05]  /*11750*/  BSYNC B0 ;  /* 0x0000000000007941 */ /* 0x000fea0003800000 */
.L_x_344:
        /* <DEDUP_REMOVED lines=13> */
[----:B0-----:R-:W-:Y:S02]  /*11830*/  SEL R9, R2, RZ, P5 ;  /* 0x000000ff02097207 */ /* 0x001fe40002800000 */
[----:B------:R-:W0:Y:S03]  /*11840*/  LDC R2, c[0x0][0xc38] ;  /* 0x00030e00ff027b82 */ /* 0x000e260000000800 */
[----:B------:R-:W-:-:S05]  /*11850*/  IMAD.IADD R3, R8, 0x1, R9 ;  /* 0x0000000108037824 */ /* 0x000fca00078e0209 */
[----:B------:R-:W0:Y:S02]  /*11860*/  SHFL.IDX PT, R9, R3, 0x1f, 0x1f ;  /* 0x03e01f0003097f89 */ /* 0x000e2400000e0000 */
[----:B0-----:R-:W-:-:S04]  /*11870*/  IMAD R9, R9, R2, RZ ;  /* 0x0000000209097224 */ /* 0x001fc800078e02ff */
[----:B------:R-:W-:-:S05]  /*11880*/  IMAD.IADD R4, R9, 0x1, R4 ;  /* 0x0000000109047824 */ /* 0x000fca00078e0204 */
[----:B------:R-:W-:-:S13]  /*11890*/  ISETP.GT.AND P6, PT, R4, R5, PT ;  /* 0x000000050400720c */ /* 0x000fda0003fc4270 */
[----:B------:R-:W-:Y:S05]  /*118a0*/  @!P6 BRA `(.L_x_346) ;  /* 0xfffffffc0070e947 */ /* 0x000fea000383ffff */
.L_x_342:
[----:B------:R-:W-:Y:S02]  /*118b0*/  IMAD.IADD R16, R4, 0x1, -R9 ;  /* 0x0000000104107824 */ /* 0x000fe400078e0a09 */
[----:B------:R-:W-:Y:S02]  /*118c0*/  IMAD.MOV.U32 R7, RZ, RZ, RZ ;  /* 0x000000ffff077224 */ /* 0x000fe400078e00ff */
        /* <DEDUP_REMOVED lines=16> */
.L_x_347:
[--C-:B-12---:R-:W-:Y:S01]  /*119d0*/  IMAD.MOV R3, RZ, RZ, -R9.reuse ;  /* 0x000000ffff037224 */ /* 0x106fe200078e0a09 */
[----:B------:R-:W-:Y:S01]  /*119e0*/  UIADD3 UR40, UR4, UR40, URZ ;  /* 0x0000002804287290 */ /* 0x000fe2000fffe03f */
[----:B---3--:R-:W-:Y:S02]  /*119f0*/  IMAD R16, R7, R2, R16 ;  /* 0x0000000207107224 */ /* 0x008fe400078e0210 */
[----:B------:R-:W-:Y:S02]  /*11a00*/  IMAD R6, R3, R4, RZ ;  /* 0x0000000403067224 */ /* 0x000fe400078e02ff */
[----:B------:R-:W-:Y:S02]  /*11a10*/  IMAD.MOV.U32 R2, RZ, RZ, RZ ;  /* 0x000000ffff027224 */ /* 0x000fe400078e00ff */
[----:B------:R-:W-:Y:S02]  /*11a20*/  IMAD.MOV.U32 R3, RZ, RZ, R9 ;  /* 0x000000ffff037224 */ /* 0x000fe400078e0009 */
[----:B------:R-:W-:-:S02]  /*11a30*/  IMAD.IADD R5, R5, 0x1, -R16 ;  /* 0x0000000105057824 */ /* 0x000fc400078e0a10 */
[----:B------:R-:W-:Y:S01]  /*11a40*/  IMAD.HI.U32 R9, R9, R6, R2 ;  /* 0x0000000609097227 */ /* 0x000fe200078e0002 */
[----:B------:R-:W-:Y:S02]  /*11a50*/  IABS R3, R0 ;  /* 0x0000000000037213 */ /* 0x000fe40000000000 */
[----:B------:R-:W-:-:S03]  /*11a60*/  IABS R2, R5 ;  /* 0x0000000500027213 */ /* 0x000fc60000000000 */
[----:B------:R-:W-:Y:S02]  /*11a70*/  IMAD.MOV R3, RZ, RZ, -R3 ;  /* 0x000000ffff037224 */ /* 0x000fe400078e0a03 */
[----:B------:R-:W-:-:S04]  /*11a80*/  IMAD.HI.U32 R9, R9, R2, RZ ;  /* 0x0000000209097227 */ /* 0x000fc800078e00ff */
[----:B------:R-:W-:Y:S01]  /*11a90*/  IMAD R3, R9, R3, R2 ;  /* 0x0000000309037224 */ /* 0x000fe200078e0202 */
[----:B------:R-:W-:-:S04]  /*11aa0*/  LOP3.LUT R2, R5, R0, RZ, 0x3c, !PT ;  /* 0x0000000005027212 */ /* 0x000fc800078e3cff */
[----:B------:R-:W-:Y:S02]  /*11ab0*/  ISETP.GT.U32.AND P1, PT, R4, R3, PT ;  /* 0x000000030400720c */ /* 0x000fe40003f24070 */
[----:B------:R-:W-:-:S11]  /*11ac0*/  ISETP.GE.AND P2, PT, R2, RZ, PT ;  /* 0x000000ff0200720c */ /* 0x000fd60003f46270 */
[----:B------:R-:W-:Y:S02]  /*11ad0*/  @!P1 IMAD.IADD R3, R3, 0x1, -R4 ;  /* 0x0000000103039824 */ /* 0x000fe400078e0a04 */
[----:B------:R-:W-:Y:S01]  /*11ae0*/  @!P1 VIADD R9, R9, 0x1 ;  /* 0x0000000109099836 */ /* 0x000fe20000000000 */
[----:B------:R-:W-:Y:S02]  /*11af0*/  ISETP.NE.AND P1, PT, R0, RZ, PT ;  /* 0x000000ff0000720c */ /* 0x000fe40003f25270 */
[----:B------:R-:W-:-:S13]  /*11b00*/  ISETP.GE.U32.AND P0, PT, R3, R4, PT ;  /* 0x000000040300720c */ /* 0x000fda0003f06070 */
[----:B------:R-:W-:-:S04]  /*11b10*/  @P0 VIADD R9, R9, 0x1 ;  /* 0x0000000109090836 */ /* 0x000fc80000000000 */
[----:B------:R-:W-:Y:S01]  /*11b20*/  @!P2 IMAD.MOV R9, RZ, RZ, -R9 ;  /* 0x000000ffff09a224 */ /* 0x000fe200078e0a09 */
[----:B------:R-:W-:-:S05]  /*11b30*/  @!P1 LOP3.LUT R9, RZ, R0, RZ, 0x33, !PT ;  /* 0x00000000ff099212 */ /* 0x000fca00078e33ff */
[--C-:B------:R-:W-:Y:S02]  /*11b40*/  IMAD.MOV R17, RZ, RZ, -R9.reuse ;  /* 0x000000ffff117224 */ /* 0x100fe400078e0a09 */
[----:B------:R-:W-:Y:S02]  /*11b50*/  IMAD.MOV.U32 R18, RZ, RZ, R9 ;  /* 0x000000ffff127224 */ /* 0x000fe400078e0009 */
[----:B------:R-:W-:Y:S01]  /*11b60*/  IMAD R17, R0, R17, R5 ;  /* 0x0000001100117224 */ /* 0x000fe200078e0205 */
[----:B------:R-:W-:Y:S06]  /*11b70*/  BRA `(.L_x_348) ;  /* 0x0000000000107947 */ /* 0x000fec0003800000 */
.L_x_343:
[----:B------:R-:W-:Y:S01]  /*11b80*/  IMAD.MOV.U32 R16, RZ, RZ, R5 ;  /* 0x000000ffff107224 */ /* 0x000fe200078e0005 */
[----:B------:R-:W-:Y:S01]  /*11b90*/  ULDC UR40, c[0x0][0xc3c] ;  /* 0x00030f0000287ab9 */ /* 0x000fe20000000800 */
[----:B------:R-:W-:Y:S02]  /*11ba0*/  IMAD.MOV.U32 R17, RZ, RZ, RZ ;  /* 0x000000ffff117224 */ /* 0x000fe400078e00ff */
[----:B------:R-:W-:-:S07]  /*11bb0*/  IMAD.MOV.U32 R18, RZ, RZ, RZ ;  /* 0x000000ffff127224 */ /* 0x000fce00078e00ff */
.L_x_348:
[----:B------:R-:W1:Y:S01]  /*11bc0*/  S2R R0, SR_TID.X ;  /* 0x0000000000007919 */ /* 0x000e620000002100 */
[----:B------:R-:W-:Y:S01]  /*11bd0*/  IMAD.U32 R19, RZ, RZ, UR40 ;  /* 0x00000028ff137e24 */ /* 0x000fe2000f8e00ff */
[----:B------:R-:W-:Y:S01]  /*11be0*/  BAR.SYNC.DEFER_BLOCKING 0x4, 0x180 ;  /* 0x0106000000007b1d */ /* 0x000fe20000010000 */
[----:B-1----:R-:W-:-:S04]  /*11bf0*/  LOP3.LUT R0, R0, 0x1f, RZ, 0xc0, !PT ;  /* 0x0000001f00007812 */ /* 0x002fc800078ec0ff */
[----:B------:R-:W-:-:S13]  /*11c00*/  ISETP.NE.AND P0, PT, R0, RZ, PT ;  /* 0x000000ff0000720c */ /* 0x000fda0003f05270 */
[----:B------:R-:W1:Y:S01]  /*11c10*/  @!P0 S2R R33, SR_CgaCtaId ;  /* 0x0000000000218919 */ /* 0x000e620000008800 */
[----:B------:R-:W-:-:S04]  /*11c20*/  @!P0 MOV R0, 0x400 ;  /* 0x0000040000008802 */ /* 0x000fc80000000f00 */
[----:B-1----:R-:W-:-:S05]  /*11c30*/  @!P0 LEA R23, R33, R0, 0x18 ;  /* 0x0000000021178211 */ /* 0x002fca00078ec0ff */
[----:B------:R2:W-:Y:S01]  /*11c40*/  @!P0 STS.128 [R23+0x388d0], R16 ;  /* 0x0388d01017008388 */ /* 0x0005e20000000c00 */
[----:B------:R-:W-:Y:S06]  /*11c50*/  BAR.ARV 0x5, 0x180 ;  /* 0x0146000000007b1d */ /* 0x000fec0000002000 */
.L_x_341:
[----:B------:R-:W-:Y:S02]  /*11c60*/  ULDC UR4, c[0x0][0xc3c] ;  /* 0x00030f0000047ab9 */ /* 0x000fe40000000800 */
[----:B------:R-:W-:-:S06]  /*11c70*/  UISETP.GE.AND UP0, UPT, UR40, UR4, UPT ;  /* 0x000000042800728c */ /* 0x000fcc000bf06270 */
[----:B------:R-:W-:-:S13]  /*11c80*/  PLOP3.LUT P0, PT, PT, PT, UP0, 0x80, 0x0 ;  /* 0x000000000000781c */ /* 0x000fda0003f0f008 */
[----:B------:R-:W-:Y:S05]  /*11c90*/  @!P0 BRA `(.L_x_349) ;  /* 0xffffffa400408947 */ /* 0x000fea000383ffff */
.L_x_274:
[----:B0-----:R-:W3:Y:S01]  /*11ca0*/  LDL.LU R0, [R1+0xc] ;  /* 0x00000c0001007983 */ /* 0x001ee20000300800 */
[----:B------:R-:W-:Y:S01]  /*11cb0*/  BSSY B0, `(.L_x_350) ;  /* 0x000000b000007945 */ /* 0x000fe20003800000 */
[----:B------:R-:W0:Y:S01]  /*11cc0*/  S2R R5, SR_CgaCtaId ;  /* 0x0000000000057919 */ /* 0x000e220000008800 */
[----:B---3--:R-:W-:-:S05]  /*11cd0*/  VIADD R0, R0, 0x1 ;  /* 0x0000000100007836 */ /* 0x008fca0000000000 */
[----:B-1----:R-:W-:-:S04]  /*11ce0*/  LEA.HI R2, R0, R0, RZ, 0x1 ;  /* 0x0000000000027211 */ /* 0x002fc800078f08ff */
[----:B------:R-:W-:Y:S02]  /*11cf0*/  LOP3.LUT R3, R2, 0xfffffffe, RZ, 0xc0, !PT ;  /* 0xfffffffe02037812 */ /* 0x000fe400078ec0ff */
[----:B------:R-:W-:-:S03]  /*11d00*/  MOV R2, 0x400 ;  /* 0x0000040000027802 */ /* 0x000fc60000000f00 */
[----:B------:R-:W-:Y:S01]  /*11d10*/  IMAD.IADD R0, R0, 0x1, -R3 ;  /* 0x0000000100007824 */ /* 0x000fe200078e0a03 */
[----:B0-----:R-:W-:-:S04]  /*11d20*/  LEA R5, R5, R2, 0x18 ;  /* 0x0000000205057211 */ /* 0x001fc800078ec0ff */
[----:B------:R-:W-:-:S04]  /*11d30*/  SHF.L.U32 R0, R0, 0x1f, RZ ;  /* 0x0000001f00007819 */ /* 0x000fc800000006ff */
[----:B------:R-:W0:Y:S02]  /*11d40*/  SYNCS.PHASECHK.TRANS64.TRYWAIT P0, [R5+URZ+0x38820], R0 ;  /* 0x03882000050075a7 */ /* 0x000e24000800017f */
[----:B0-----:R-:W-:Y:S05]  /*11d50*/  @!P0 BRA `(.L_x_351) ;  /* 0x0000003800e48947 */ /* 0x001fea0003800000 */
.L_x_468:
[----:B------:R-:W-:Y:S05]  /*11d60*/  BSYNC B0 ;  /* 0x0000000000007941 */ /* 0x000fea0003800000 */
.L_x_350:
[----:B------:R-:W-:-:S03]  /*11d70*/  UMOV UR4, 0xffffffff ;  /* 0xffffffff00047882 */ /* 0x000fc60000000000 */
[----:B------:R-:W-:Y:S05]  /*11d80*/  BRA.DIV UR4, `(.L_x_352) ;  /* 0x0000003a04ec7947 */ /* 0x000fea000b800000 */
[----:B0-----:R-:W0:Y:S02]  /*11d90*/  S2R R0, SR_TID.X ;  /* 0x0000000000007919 */ /* 0x001e240000002100 */
[----:B0-----:R-:W-:-:S04]  /*11da0*/  SHF.R.U32.HI R0, RZ, 0x5, R0 ;  /* 0x00000005ff007819 */ /* 0x001fc80000011600 */
[----:B------:R-:W-:-:S05]  /*11db0*/  LOP3.LUT R0, R0, 0x3, RZ, 0xc0, !PT ;  /* 0x0000000300007812 */ /* 0x000fca00078ec0ff */
[----:B------:R0:W1:Y:S02]  /*11dc0*/  SHFL.IDX PT, R14, R0, RZ, 0x1f ;  /* 0x00001fff000e7589 */ /* 0x00006400000e0000 */
.L_x_471:
[----:B-1----:R-:W-:Y:S01]  /*11dd0*/  ISETP.NE.AND P0, PT, R14, RZ, PT ;  /* 0x000000ff0e00720c */ /* 0x002fe20003f05270 */
[----:B------:R-:W-:-:S12]  /*11de0*/  BSSY B0, `(.L_x_353) ;  /* 0x000002c000007945 */ /* 0x000fd80003800000 */
[----:B------:R-:W-:Y:S05]  /*11df0*/  @P0 BRA `(.L_x_354) ;  /* 0x0000000000a80947 */ /* 0x000fea0003800000 */
[----:B------:R-:W-:-:S03]  /*11e00*/  UMOV UR4, 0xffffffff ;  /* 0xffffffff00047882 */ /* 0x000fc60000000000 */
[----:B------:R-:W-:Y:S05]  /*11e10*/  BRA.DIV UR4, `(.L_x_355) ;  /* 0x0000003a04fc7947 */ /* 0x000fea000b800000 */
[----:B------:R-:W-:-:S13]  /*11e20*/  ELECT P6, URZ, PT ;  /* 0x00000000003f782f */ /* 0x000fda00038c0000 */
.L_x_474:
[----:B------:R-:W-:Y:S05]  /*11e30*/  @!P6 BRA `(.L_x_354) ;  /* 0x000000000098e947 */ /* 0x000fea0003800000 */
[----:B------:R-:W-:-:S06]  /*11e40*/  ULOP3.LUT UR4, UR37, 0x2, URZ, 0xfc, !UPT ;  /* 0x0000000225047892 */ /* 0x000fcc000f8efc3f */
[----:B0-----:R-:W-:-:S05]  /*11e50*/  IMAD.U32 R0, RZ, RZ, UR4 ;  /* 0x00000004ff007e24 */ /* 0x001fca000f8e00ff */
[----:B------:R-:W-:-:S13]  /*11e60*/  ISETP.NE.AND P0, PT, R0, 0x3, PT ;  /* 0x000000030000780c */ /* 0x000fda0003f05270 */
[----:B------:R-:W-:Y:S05]  /*11e70*/  @!P0 BRA `(.L_x_356) ;  /* 0x0000000000048947 */ /* 0x000fea0003800000 */
[----:B------:R-:W-:Y:S01]  /*11e80*/  BPT.TRAP 0x1 ;  /* 0x000000040000795c */ /* 0x000fe20000300000 */
.L_x_356:
[----:B------:R-:W-:Y:S01]  /*11e90*/  IMAD R3, R25, 0x8, R5 ;  /* 0x0000000819037824 */ /* 0x000fe200078e0205 */
[----:B------:R-:W-:Y:S01]  /*11ea0*/  SHF.L.U32 R2, R29, 0x1f, RZ ;  /* 0x0000001f1d027819 */ /* 0x000fe200000006ff */
[----:B------:R-:W-:-:S03]  /*11eb0*/  VIADD R25, R25, 0x1 ;  /* 0x0000000119197836 */ /* 0x000fc60000000000 */
[----:B------:R-:W0:Y:S02]  /*11ec0*/  SYNCS.PHASECHK.TRANS64.TRYWAIT P1, [R3+URZ+0x38840], R2 ;  /* 0x03884002030075a7 */ /* 0x000e24000802017f */
[----:B------:R-:W-:-:S04]  /*11ed0*/  ISETP.NE.AND P2, PT, R25, 0x2, PT ;  /* 0x000000021900780c */ /* 0x000fc80003f45270 */
[----:B------:R-:W-:Y:S01]  /*11ee0*/  SEL R0, RZ, 0x1, P2 ;  /* 0x00000001ff007807 */ /* 0x000fe20001000000 */
[----:B0-----:R-:W-:Y:S08]  /*11ef0*/  @!P1 BRA `(.L_x_357) ;  /* 0x0000003800e49947 */ /* 0x001ff00003800000 */
.L_x_475:
[----:B------:R-:W-:Y:S02]  /*11f00*/  SEL R25, R25, RZ, P2 ;  /* 0x000000ff19197207 */ /* 0x000fe40001000000 */
[----:B------:R-:W-:Y:S01]  /*11f10*/  LOP3.LUT R0, R29, R0, RZ, 0x3c, !PT ;  /* 0x000000001d007212 */ /* 0x000fe200078e3cff */
[----:B------:R-:W-:Y:S06]  /*11f20*/  @!P0 BRA `(.L_x_358) ;  /* 0x0000000000048947 */ /* 0x000fec0003800000 */
[----:B------:R-:W-:Y:S01]  /*11f30*/  BPT.TRAP 0x1 ;  /* 0x000000040000795c */ /* 0x000fe20000300000 */
.L_x_358:
[----:B------:R-:W-:Y:S01]  /*11f40*/  IMAD R25, R25, 0x8, R5 ;  /* 0x0000000819197824 */ /* 0x000fe200078e0205 */
[----:B------:R-:W-:-:S04]  /*11f50*/  SHF.L.U32 R0, R0, 0x1f, RZ ;  /* 0x0000001f00007819 */ /* 0x000fc800000006ff */
[----:B------:R-:W1:Y:S02]  /*11f60*/  SYNCS.PHASECHK.TRANS64.TRYWAIT P1, [R25+URZ+0x38840], R0 ;  /* 0x03884000190075a7 */ /* 0x000e64000802017f */
[----:B-1----:R-:W-:Y:S05]  /*11f70*/  @!P1 BRA `(.L_x_359) ;  /* 0x0000003800d89947 */ /* 0x002fea0003800000 */
.L_x_476:
[----:B------:R-:W-:Y:S05]  /*11f80*/  @!P0 BRA `(.L_x_360) ;  /* 0x0000000000048947 */ /* 0x000fea0003800000 */
[----:B------:R-:W-:Y:S01]  /*11f90*/  BPT.TRAP 0x1 ;  /* 0x000000040000795c */ /* 0x000fe20000300000 */
.L_x_360:
[----:B------:R-:W3:Y:S02]  /*11fa0*/  SYNCS.PHASECHK.TRANS64.TRYWAIT P1, [R3+URZ+0x38860], R2 ;  /* 0x03886002030075a7 */ /* 0x000ee4000802017f */
[----:B---3--:R-:W-:Y:S05]  /*11fb0*/  @!P1 BRA `(.L_x_361) ;  /* 0x0000003800dc9947 */ /* 0x008fea0003800000 */
.L_x_477:
[----:B------:R-:W-:Y:S05]  /*11fc0*/  @!P0 BRA `(.L_x_362) ;  /* 0x0000000000048947 */ /* 0x000fea0003800000 */
[----:B------:R-:W-:Y:S01]  /*11fd0*/  BPT.TRAP 0x1 ;  /* 0x000000040000795c */ /* 0x000fe20000300000 */
.L_x_362:
[----:B------:R-:W4:Y:S02]  /*11fe0*/  SYNCS.PHASECHK.TRANS64.TRYWAIT P1, [R25+URZ+0x38860], R0 ;  /* 0x03886000190075a7 */ /* 0x000f24000802017f */
[----:B----4-:R-:W-:Y:S05]  /*11ff0*/  @!P1 BRA `(.L_x_363) ;  /* 0x0000003800e09947 */ /* 0x010fea0003800000 */
.L_x_478:
[----:B------:R-:W-:Y:S05]  /*12000*/  @!P0 BRA `(.L_x_364) ;  /* 0x0000000000048947 */ /* 0x000fea0003800000 */
[----:B------:R-:W-:Y:S01]  /*12010*/  BPT.TRAP 0x1 ;  /* 0x000000040000795c */ /* 0x000fe20000300000 */
.L_x_364:
[----:B------:R-:W5:Y:S02]  /*12020*/  SYNCS.PHASECHK.TRANS64.TRYWAIT P1, [R3+URZ+0x38880], R2 ;  /* 0x03888002030075a7 */ /* 0x000f64000802017f */
[----:B-----5:R-:W-:Y:S05]  /*12030*/  @!P1 BRA `(.L_x_365) ;  /* 0x0000003800e49947 */ /* 0x020fea0003800000 */
.L_x_479:
[----:B------:R-:W-:Y:S05]  /*12040*/  @!P0 BRA `(.L_x_366) ;  /* 0x0000000000048947 */ /* 0x000fea0003800000 */
[----:B------:R-:W-:Y:S01]  /*12050*/  BPT.TRAP 0x1 ;  /* 0x000000040000795c */ /* 0x000fe20000300000 */
.L_x_366:
[----:B------:R0:W0:Y:S02]  /*12060*/  SYNCS.PHASECHK.TRANS64.TRYWAIT P0, [R25+URZ+0x38880], R0 ;  /* 0x03888000190075a7 */ /* 0x000024000800017f */
[----:B0-----:R-:W-:Y:S05]  /*12070*/  @!P0 NANOSLEEP.SYNCS 0x989680 ;  /* 0x009896800000895d */ /* 0x001fea0003900000 */
[----:B------:R-:W0:Y:S02]  /*12080*/  @!P0 SYNCS.PHASECHK.TRANS64 P0, [R25+URZ+0x38880], R0 ;  /* 0x03888000190085a7 */ /* 0x000e24000800007f */
[----:B0-----:R-:W-:Y:S05]  /*12090*/  @!P0 BRA `(.L_x_366) ;  /* 0xfffffffc00f08947 */ /* 0x001fea000383ffff */
.L_x_354:
[----:B------:R-:W-:Y:S05]  /*120a0*/  BSYNC B0 ;  /* 0x0000000000007941 */ /* 0x000fea0003800000 */
.L_x_353:
[----:B------:R-:W-:Y:S05]  /*120b0*/  EXIT ;  /* 0x000000000000794d */ /* 0x000fea0003800000 */
.L_x_223:
[----:B0-----:R-:W-:-:S04]  /*120c0*/  IMAD.U32 R4, RZ, RZ, UR52 ;  /* 0x00000034ff047e24 */ /* 0x001fc8000f8e00ff */
[----:B------:R0:W1:Y:S03]  /*120d0*/  SYNCS.PHASECHK.TRANS64.TRYWAIT P0, [R4+URZ+0x38800], R7 ;  /* 0x03880007040075a7 */ /* 0x000066000800017f */
[----:B-1----:R-:W-:Y:S05]  /*120e0*/  @!P0 NANOSLEEP.SYNCS 0x989680 ;  /* 0x009896800000895d */ /* 0x002fea0003900000 */
[----:B------:R-:W1:Y:S02]  /*120f0*/  @!P0 SYNCS.PHASECHK.TRANS64 P0, [R4+URZ+0x38800], R7 ;  /* 0x03880007040085a7 */ /* 0x000e64000800007f */
[----:B-1----:R-:W-:Y:S05]  /*12100*/  @!P0 BRA `(.L_x_223) ;  /* 0xfffffffc00ec8947 */ /* 0x002fea000383ffff */
[----:B------:R-:W-:Y:S05]  /*12110*/  BRA `(.L_x_367) ;  /* 0xfffffef800747947 */ /* 0x000fea000383ffff */
.L_x_227:
[----:B-1----:R-:W-:-:S04]  /*12120*/  IMAD.U32 R4, RZ, RZ, UR53 ;  /* 0x00000035ff047e24 */ /* 0x002fc8000f8e00ff */
[----:B------:R1:W2:Y:S03]  /*12130*/  SYNCS.PHASECHK.TRANS64.TRYWAIT P1, [R4+URZ+0x38830], R7 ;  /* 0x03883007040075a7 */ /* 0x0002a6000802017f */
[----:B--2---:R-:W-:Y:S05]  /*12140*/  @!P1 NANOSLEEP.SYNCS 0x989680 ;  /* 0x009896800000995d */ /* 0x004fea0003900000 */
[----:B------:R-:W2:Y:S02]  /*12150*/  @!P1 SYNCS.PHASECHK.TRANS64 P1, [R4+URZ+0x38830], R7 ;  /* 0x03883007040095a7 */ /* 0x000ea4000802007f */
[----:B--2---:R-:W-:Y:S05]  /*12160*/  @!P1 BRA `(.L_x_227) ;  /* 0xfffffffc00ec9947 */ /* 0x004fea000383ffff */
[----:B------:R-:W-:Y:S05]  /*12170*/  BRA `(.L_x_226) ;  /* 0xfffffef800987947 */ /* 0x000fea000383ffff */
.L_x_232:
[----:B-1----:R-:W-:-:S04]  /*12180*/  IMAD.U32 R8, RZ, RZ, UR53 ;  /* 0x00000035ff087e24 */ /* 0x002fc8000f8e00ff */
[----:B------:R1:W2:Y:S03]  /*12190*/  SYNCS.PHASECHK.TRANS64.TRYWAIT P1, [R8+URZ+0x38850], R7 ;  /* 0x03885007080075a7 */ /* 0x0002a6000802017f */
[----:B--2---:R-:W-:Y:S05]  /*121a0*/  @!P1 NANOSLEEP.SYNCS 0x989680 ;  /* 0x009896800000995d */ /* 0x004fea0003900000 */
[----:B------:R-:W2:Y:S02]  /*121b0*/  @!P1 SYNCS.PHASECHK.TRANS64 P1, [R8+URZ+0x38850], R7 ;  /* 0x03885007080095a7 */ /* 0x000ea4000802007f */
[----:B--2---:R-:W-:Y:S05]  /*121c0*/  @!P1 BRA `(.L_x_232) ;  /* 0xfffffffc00ec9947 */ /* 0x004fea000383ffff */
[----:B------:R-:W-:Y:S05]  /*121d0*/  BRA `(.L_x_231) ;  /* 0xffffff2000007947 */ /* 0x000fea000383ffff */
.L_x_238:
[----:B0-----:R-:W-:Y:S02]  /*121e0*/  IMAD.U32 R3, RZ, RZ, UR47 ;  /* 0x0000002fff037e24 */ /* 0x001fe4000f8e00ff */
[----:B------:R-:W-:-:S04]  /*121f0*/  IMAD.U32 R8, RZ, RZ, UR54 ;  /* 0x00000036ff087e24 */ /* 0x000fc8000f8e00ff */
[----:B------:R0:W1:Y:S03]  /*12200*/  SYNCS.PHASECHK.TRANS64.TRYWAIT P2, [R3+URZ+0x38830], R8 ;  /* 0x03883008030075a7 */ /* 0x000066000804017f */
[----:B-1----:R-:W-:Y:S05]  /*12210*/  @!P2 NANOSLEEP.SYNCS 0x989680 ;  /* 0x009896800000a95d */ /* 0x002fea0003900000 */
[----:B------:R-:W1:Y:S02]  /*12220*/  @!P2 SYNCS.PHASECHK.TRANS64 P2, [R3+URZ+0x38830], R8 ;  /* 0x038830080300a5a7 */ /* 0x000e64000804007f */
[----:B-1----:R-:W-:Y:S05]  /*12230*/  @!P2 BRA `(.L_x_238) ;  /* 0xfffffffc00e8a947 */ /* 0x002fea000383ffff */
[----:B------:R-:W-:Y:S05]  /*12240*/  BRA `(.L_x_237) ;  /* 0xffffff2000ec7947 */ /* 0x000fea000383ffff */
.L_x_243:
[----:B0-----:R-:W-:Y:S02]  /*12250*/  IMAD.U32 R7, RZ, RZ, UR47 ;  /* 0x0000002fff077e24 */ /* 0x001fe4000f8e00ff */
[----:B------:R-:W-:-:S04]  /*12260*/  IMAD.U32 R8, RZ, RZ, UR54 ;  /* 0x00000036ff087e24 */ /* 0x000fc8000f8e00ff */
[----:B------:R0:W1:Y:S03]  /*12270*/  SYNCS.PHASECHK.TRANS64.TRYWAIT P2, [R7+URZ+0x38850], R8 ;  /* 0x03885008070075a7 */ /* 0x000066000804017f */
[----:B-1----:R-:W-:Y:S05]  /*12280*/  @!P2 NANOSLEEP.SYNCS 0x989680 ;  /* 0x009896800000a95d */ /* 0x002fea0003900000 */
[----:B------:R-:W1:Y:S02]  /*12290*/  @!P2 SYNCS.PHASECHK.TRANS64 P2, [R7+URZ+0x38850], R8 ;  /* 0x038850080700a5a7 */ /* 0x000e64000804007f */
[----:B-1----:R-:W-:Y:S05]  /*122a0*/  @!P2 BRA `(.L_x_243) ;  /* 0xfffffffc00e8a947 */ /* 0x002fea000383ffff */
[----:B------:R-:W-:Y:S05]  /*122b0*/  BRA `(.L_x_242) ;  /* 0xffffff48008c7947 */ /* 0x000fea000383ffff */
.L_x_289:
[----:B------:R-:W0:Y:S01]  /*122c0*/  S2R R20, SR_TID.X ;  /* 0x0000000000147919 */ /* 0x000e220000002100 */
[----:B------:R-:W-:Y:S02]  /*122d0*/  IMAD.MOV.U32 R12, RZ, RZ, RZ ;  /* 0x000000ffff0c7224 */ /* 0x000fe400078e00ff */
[----:B------:R-:W-:Y:S02]  /*122e0*/  IMAD.MOV.U32 R11, RZ, RZ, 0x1f ;  /* 0x0000001fff0b7424 */ /* 0x000fe400078e00ff */
[----:B------:R-:W-:Y:S01]  /*122f0*/  IMAD.MOV.U32 R15, RZ, RZ, -0x1 ;  /* 0xffffffffff0f7424 */ /* 0x000fe200078e00ff */
[----:B0-----:R-:W-:-:S04]  /*12300*/  SHF.R.U32.HI R8, RZ, 0x5, R20 ;  /* 0x00000005ff087819 */ /* 0x001fc80000011614 */
[----:B------:R-:W-:-:S05]  /*12310*/  LOP3.LUT R8, R8, 0x3, RZ, 0xc0, !PT ;  /* 0x0000000308087812 */ /* 0x000fca00078ec0ff */
[----:B------:R-:W-:-:S07]  /*12320*/  IMAD.MOV.U32 R13, RZ, RZ, R8 ;  /* 0x000000ffff0d7224 */ /* 0x000fce00078e0008 */
[----:B-----5:R-:W-:Y:S05]  /*12330*/  WARPSYNC.COLLECTIVE R15, `(.L_x_368) ;  /* 0x000000000f087348 */ /* 0x020fea0003c00000 */
[----:B------:R0:W1:Y:S02]  /*12340*/  SHFL.IDX P6, R14, R13, R12, R11 ;  /* 0x0000000c0d0e7389 */ /* 0x00006400000c000b */
[----:B01---5:R-:W-:Y:S01]  /*12350*/  ENDCOLLECTIVE ;  /* 0x000000000000791b */ /* 0x023fe20003800000 */
.L_x_368:
[----:B------:R-:W-:Y:S05]  /*12360*/  BRA `(.L_x_369) ;  /* 0xffffffac00687947 */ /* 0x000fea000383ffff */
.L_x_292:
[----:B0-----:R-:W2:Y:S02]  /*12370*/  LDL R2, [R1+0x8] ;  /* 0x0000080001027983 */ /* 0x001ea40000100800 */
[----:B--2---:R0:W1:Y:S02]  /*12380*/  SYNCS.PHASECHK.TRANS64.TRYWAIT P0, [R6+URZ+0x38880], R2 ;  /* 0x03888002060075a7 */ /* 0x004064000800017f */
[----:B-1----:R-:W-:Y:S05]  /*12390*/  @!P0 NANOSLEEP.SYNCS 0x989680 ;  /* 0x009896800000895d */ /* 0x002fea0003900000 */
[----:B------:R-:W1:Y:S02]  /*123a0*/  @!P0 SYNCS.PHASECHK.TRANS64 P0, [R6+URZ+0x38880], R2 ;  /* 0x03888002060085a7 */ /* 0x000e64000800007f */
[----:B-1----:R-:W-:Y:S05]  /*123b0*/  @!P0 BRA `(.L_x_292) ;  /* 0xfffffffc00ec8947 */ /* 0x002fea000383ffff */
[----:B------:R-:W-:Y:S05]  /*123c0*/  BRA `(.L_x_370) ;  /* 0xffffffac00787947 */ /* 0x000fea000383ffff */
.L_x_293:
[----:B------:R-:W-:Y:S01]  /*123d0*/  BSSY B0, `(.L_x_371) ;  /* 0x0000008000007945 */ /* 0x000fe20003800000 */
[----:B------:R-:W-:Y:S02]  /*123e0*/  IMAD.MOV.U32 R13, RZ, RZ, R9 ;  /* 0x000000ffff0d7224 */ /* 0x000fe400078e0009 */
[----:B------:R-:W-:Y:S02]  /*123f0*/  IMAD.MOV.U32 R12, RZ, RZ, RZ ;  /* 0x000000ffff0c7224 */ /* 0x000fe400078e00ff */
[----:B------:R-:W-:Y:S02]  /*12400*/  IMAD.MOV.U32 R11, RZ, RZ, 0x181f ;  /* 0x0000181fff0b7424 */ /* 0x000fe400078e00ff */
[----:B------:R-:W-:-:S07]  /*12410*/  IMAD.MOV.U32 R15, RZ, RZ, -0x1 ;  /* 0xffffffffff0f7424 */ /* 0x000fce00078e00ff */
[----:B------:R-:W-:Y:S05]  /*12420*/  WARPSYNC.COLLECTIVE R15, `(.L_x_372) ;  /* 0x000000000f087348 */ /* 0x000fea0003c00000 */
[----:B------:R0:W1:Y:S02]  /*12430*/  SHFL.IDX P6, R14, R13, R12, R11 ;  /* 0x0000000c0d0e7389 */ /* 0x00006400000c000b */
[----:B01----:R-:W-:Y:S01]  /*12440*/  ENDCOLLECTIVE ;  /* 0x000000000000791b */ /* 0x003fe20003800000 */
.L_x_372:
[----:B------:R-:W-:Y:S05]  /*12450*/  BSYNC B0 ;  /* 0x0000000000007941 */ /* 0x000fea0003800000 */
.L_x_371:
[----:B------:R-:W-:Y:S01]  /*12460*/  IMAD.MOV.U32 R13, RZ, RZ, R8 ;  /* 0x000000ffff0d7224 */ /* 0x000fe200078e0008 */
[----:B------:R-:W-:Y:S01]  /*12470*/  LOP3.LUT R10, R28, 0x80, RZ, 0xfc, !PT ;  /* 0x000000801c0a7812 */ /* 0x000fe200078efcff */
[----:B------:R-:W-:Y:S01]  /*12480*/  IMAD.MOV.U32 R12, RZ, RZ, RZ ;  /* 0x000000ffff0c7224 */ /* 0x000fe200078e00ff */
[C---:B------:R-:W-:Y:S01]  /*12490*/  ISETP.GE.AND P3, PT, R7.reuse, 0x11, PT ;  /* 0x000000110700780c */ /* 0x040fe20003f66270 */
[----:B------:R-:W-:Y:S01]  /*124a0*/  IMAD.MOV.U32 R11, RZ, RZ, 0x181f ;  /* 0x0000181fff0b7424 */ /* 0x000fe200078e00ff */
[----:B------:R-:W-:Y:S01]  /*124b0*/  LOP3.LUT R26, R26, 0xffffffdf, RZ, 0xc0, !PT ;  /* 0xffffffdf1a1a7812 */ /* 0x000fe200078ec0ff */
[----:B------:R-:W-:Y:S01]  /*124c0*/  IMAD.MOV.U32 R15, RZ, RZ, -0x1 ;  /* 0xffffffffff0f7424 */ /* 0x000fe200078e00ff */
[C---:B------:R-:W-:Y:S01]  /*124d0*/  ISETP.GE.AND P5, PT, R7.reuse, 0x31, PT ;  /* 0x000000310700780c */ /* 0x040fe20003fa6270 */
[----:B------:R-:W-:Y:S01]  /*124e0*/  IMAD.MOV.U32 R3, RZ, RZ, R14 ;  /* 0x000000ffff037224 */ /* 0x000fe200078e000e */
[----:B------:R-:W-:Y:S01]  /*124f0*/  ISETP.GE.AND P4, PT, R7, 0x41, PT ;  /* 0x000000410700780c */ /* 0x000fe20003f86270 */
[----:B------:R-:W-:-:S12]  /*12500*/  IMAD.IADD R5, R23, 0x1, R5 ;  /* 0x0000000117057824 */ /* 0x000fd800078e0205 */
[----:B------:R-:W-:Y:S05]  /*12510*/  WARPSYNC.COLLECTIVE R15, `(.L_x_373) ;  /* 0x000000000f087348 */ /* 0x000fea0003c00000 */
[----:B------:R0:W1:Y:S02]  /*12520*/  SHFL.IDX P6, R14, R13, R12, R11 ;  /* 0x0000000c0d0e7389 */ /* 0x00006400000c000b */
[----:B01----:R-:W-:Y:S01]  /*12530*/  ENDCOLLECTIVE ;  /* 0x000000000000791b */ /* 0x003fe20003800000 */
.L_x_373:
[----:B------:R-:W-:Y:S02]  /*12540*/  @P3 LOP3.LUT R26, R26, 0x20, RZ, 0xfc, !PT ;  /* 0x000000201a1a3812 */ /* 0x000fe400078efcff */
[----:B------:R-:W-:Y:S02]  /*12550*/  ISETP.GE.AND P3, PT, R7, 0x51, PT ;  /* 0x000000510700780c */ /* 0x000fe40003f66270 */
[----:B------:R-:W-:Y:S01]  /*12560*/  LOP3.LUT R26, R26, 0xffffffef, RZ, 0xc0, !PT ;  /* 0xffffffef1a1a7812 */ /* 0x000fe200078ec0ff */
[----:B------:R-:W0:Y:S01]  /*12570*/  LDC R15, c[0x0][0x2f4] ;  /* 0x0000bd00ff0f7b82 */ /* 0x000e220000000800 */
[----:B------:R-:W-:Y:S02]  /*12580*/  IMAD.MOV.U32 R13, RZ, RZ, R9 ;  /* 0x000000ffff0d7224 */ /* 0x000fe400078e0009 */
[----:B------:R-:W-:Y:S02]  /*12590*/  IMAD.MOV.U32 R12, RZ, RZ, 0x1 ;  /* 0x00000001ff0c7424 */ /* 0x000fe400078e00ff */
[----:B------:R-:W-:-:S05]  /*125a0*/  IMAD.MOV.U32 R2, RZ, RZ, R14 ;  /* 0x000000ffff027224 */ /* 0x000fca00078e000e */
[----:B------:R-:W-:-:S05]  /*125b0*/  IADD3 R2, P0, R28, R2, RZ ;  /* 0x000000021c027210 */ /* 0x000fca0007f1e0ff */
[----:B------:R-:W-:Y:S01]  /*125c0*/  IMAD.X R3, RZ, RZ, R3, P0 ;  /* 0x000000ffff037224 */ /* 0x000fe200000e0603 */
[-C--:B0-----:R-:W-:Y:S02]  /*125d0*/  ISETP.GE.AND P1, PT, R28, R15.reuse, PT ;  /* 0x0000000f1c00720c */ /* 0x081fe40003f26270 */
[----:B------:R-:W-:Y:S01]  /*125e0*/  ISETP.GE.AND P0, PT, R10, R15, PT ;  /* 0x0000000f0a00720c */ /* 0x000fe20003f06270 */
[----:B------:R-:W-:Y:S01]  /*125f0*/  IMAD.MOV.U32 R15, RZ, RZ, -0x1 ;  /* 0xffffffffff0f7424 */ /* 0x000fe200078e00ff */
[----:B------:R-:W-:-:S13]  /*12600*/  ISETP.LT.OR P2, PT, R7, 0x1, P1 ;  /* 0x000000010700780c */ /* 0x000fda0000f41670 */
[----:B------:R-:W-:Y:S05]  /*12610*/  WARPSYNC.COLLECTIVE R15, `(.L_x_374) ;  /* 0x000000000f087348 */ /* 0x000fea0003c00000 */
[----:B------:R0:W1:Y:S02]  /*12620*/  SHFL.IDX P6, R14, R13, R12, R11 ;  /* 0x0000000c0d0e7389 */ /* 0x00006400000c000b */
[----:B01----:R-:W-:Y:S01]  /*12630*/  ENDCOLLECTIVE ;  /* 0x000000000000791b */ /* 0x003fe20003800000 */
.L_x_374:
[----:B------:R-:W-:Y:S01]  /*12640*/  @!PT LDS RZ, [RZ] ;  /* 0x00000000fffff984 */ /* 0x000fe20000000800 */
[----:B------:R-:W-:Y:S01]  /*12650*/  @!PT LDS RZ, [RZ] ;  /* 0x00000000fffff984 */ /* 0x000fe20000000800 */
[----:B------:R-:W-:Y:S01]  /*12660*/  @!PT LDS RZ, [RZ] ;  /* 0x00000000fffff984 */ /* 0x000fe20000000800 */
[----:B------:R-:W-:Y:S01]  /*12670*/  LDGSTS.E.BYPASS.LTC128B.128 [R5+0x10400], desc[UR50][R2.64], !P2 ;  /* 0x1040000002057fae */ /* 0x000fe2000d101d72 */
[----:B------:R-:W-:Y:S01]  /*12680*/  ISETP.LT.OR P2, PT, R7, 0x1, P0 ;  /* 0x000000010700780c */ /* 0x000fe20000741670 */
[----:B------:R-:W-:-:S12]  /*12690*/  IMAD.MOV.U32 R13, RZ, RZ, R8 ;  /* 0x000000ffff0d7224 */ /* 0x000fd800078e0008 */
[----:B------:R0:W-:Y:S02]  /*126a0*/  LDGSTS.E.BYPASS.LTC128B.128 [R5+0x14400], desc[UR50][R2.64+0x80], !P2 ;  /* 0x1440008002057fae */ /* 0x0001e4000d101d72 */
[----:B0-----:R-:W-:-:S07]  /*126b0*/  IMAD.MOV.U32 R3, RZ, RZ, R14 ;  /* 0x000000ffff037224 */ /* 0x001fce00078e000e */
[----:B------:R-:W-:Y:S05]  /*126c0*/  WARPSYNC.COLLECTIVE R15, `(.L_x_375) ;  /* 0x000000000f087348 */ /* 0x000fea0003c00000 */
[----:B------:R0:W1:Y:S02]  /*126d0*/  SHFL.IDX P6, R14, R13, R12, R11 ;  /* 0x0000000c0d0e7389 */ /* 0x00006400000c000b */
[----:B01----:R-:W-:Y:S01]  /*126e0*/  ENDCOLLECTIVE ;  /* 0x000000000000791b */ /* 0x003fe20003800000 */
.L_x_375:
[----:B------:R-:W-:Y:S02]  /*126f0*/  IMAD.MOV.U32 R13, RZ, RZ, R9 ;  /* 0x000000ffff0d7224 */ /* 0x000fe400078e0009 */
[----:B------:R-:W-:Y:S02]  /*12700*/  IMAD.MOV.U32 R12, RZ, RZ, 0x2 ;  /* 0x00000002ff0c7424 */ /* 0x000fe400078e00ff */
[----:B------:R-:W-:-:S07]  /*12710*/  IMAD.MOV.U32 R2, RZ, RZ, R14 ;  /* 0x000000ffff027224 */ /* 0x000fce00078e000e */
[----:B------:R-:W-:Y:S05]  /*12720*/  WARPSYNC.COLLECTIVE R15, `(.L_x_376) ;  /* 0x000000000f087348 */ /* 0x000fea0003c00000 */
[----:B------:R0:W1:Y:S02]  /*12730*/  SHFL.IDX P6, R14, R13, R12, R11 ;  /* 0x0000000c0d0e7389 */ /* 0x00006400000c000b */
[----:B01----:R-:W-:Y:S01]  /*12740*/  ENDCOLLECTIVE ;  /* 0x000000000000791b */ /* 0x003fe20003800000 */
.L_x_376:
[----:B------:R-:W-:-:S05]  /*12750*/  IADD3 R2, P2, R28, R2, RZ ;  /* 0x000000021c027210 */ /* 0x000fca0007f5e0ff */
[----:B------:R-:W-:Y:S01]  /*12760*/  IMAD.X R3, RZ, RZ, R3, P2 ;  /* 0x000000ffff037224 */ /* 0x000fe200010e0603 */
[----:B------:R-:W-:Y:S01]  /*12770*/  ISETP.LT.OR P2, PT, R7, 0x11, P1 ;  /* 0x000000110700780c */ /* 0x000fe20000f41670 */
[----:B------:R-:W-:-:S12]  /*12780*/  IMAD.MOV.U32 R13, RZ, RZ, R8 ;  /* 0x000000ffff0d7224 */ /* 0x000fd800078e0008 */
[----:B------:R-:W-:Y:S01]  /*12790*/  @!PT LDS RZ, [RZ] ;  /* 0x00000000fffff984 */ /* 0x000fe20000000800 */
[----:B------:R-:W-:Y:S01]  /*127a0*/  @!PT LDS RZ, [RZ] ;  /* 0x00000000fffff984 */ /* 0x000fe20000000800 */
[----:B------:R-:W-:Y:S01]  /*127b0*/  @!PT LDS RZ, [RZ] ;  /* 0x00000000fffff984 */ /* 0x000fe20000000800 */
[----:B------:R-:W-:Y:S01]  /*127c0*/  LDGSTS.E.BYPASS.LTC128B.128 [R5+0x10c00], desc[UR50][R2.64], !P2 ;  /* 0x10c0000002057fae */ /* 0x000fe2000d101d72 */
[----:B------:R-:W-:-:S13]  /*127d0*/  ISETP.LT.OR P2, PT, R7, 0x11, P0 ;  /* 0x000000110700780c */ /* 0x000fda0000741670 */
[----:B------:R0:W-:Y:S02]  /*127e0*/  LDGSTS.E.BYPASS.LTC128B.128 [R5+0x14c00], desc[UR50][R2.64+0x80], !P2 ;  /* 0x14c0008002057fae */ /* 0x0001e4000d101d72 */
[----:B0-----:R-:W-:-:S07]  /*127f0*/  IMAD.MOV.U32 R3, RZ, RZ, R14 ;  /* 0x000000ffff037224 */ /* 0x001fce00078e000e */
[----:B------:R-:W-:Y:S05]  /*12800*/  WARPSYNC.COLLECTIVE R15, `(.L_x_377) ;  /* 0x000000000f087348 */ /* 0x000fea0003c00000 */
[----:B------:R0:W1:Y:S02]  /*12810*/  SHFL.IDX P6, R14, R13, R12, R11 ;  /* 0x0000000c0d0e7389 */ /* 0x00006400000c000b */
[----:B01----:R-:W-:Y:S01]  /*12820*/  ENDCOLLECTIVE ;  /* 0x000000000000791b */ /* 0x003fe20003800000 */
.L_x_377:
[----:B------:R-:W-:Y:S02]  /*12830*/  IMAD.MOV.U32 R13, RZ, RZ, R9 ;  /* 0x000000ffff0d7224 */ /* 0x000fe400078e0009 */
[----:B------:R-:W-:Y:S02]  /*12840*/  IMAD.MOV.U32 R12, RZ, RZ, 0x3 ;  /* 0x00000003ff0c7424 */ /* 0x000fe400078e00ff */
[----:B------:R-:W-:-:S07]  /*12850*/  IMAD.MOV.U32 R2, RZ, RZ, R14 ;  /* 0x000000ffff027224 */ /* 0x000fce00078e000e */
[----:B------:R-:W-:Y:S05]  /*12860*/  WARPSYNC.COLLECTIVE R15, `(.L_x_378) ;  /* 0x000000000f087348 */ /* 0x000fea0003c00000 */
[----:B------:R0:W1:Y:S02]  /*12870*/  SHFL.IDX P6, R14, R13, R12, R11 ;  /* 0x0000000c0d0e7389 */ /* 0x00006400000c000b */
[----:B01----:R-:W-:Y:S01]  /*12880*/  ENDCOLLECTIVE ;  /* 0x000000000000791b */ /* 0x003fe20003800000 */
.L_x_378:
        /* <DEDUP_REMOVED lines=14> */
.L_x_379:
[----:B------:R-:W-:Y:S02]  /*12970*/  IMAD.MOV.U32 R13, RZ, RZ, R9 ;  /* 0x000000ffff0d7224 */ /* 0x000fe400078e0009 */
[----:B------:R-:W-:Y:S02]  /*12980*/  IMAD.MOV.U32 R12, RZ, RZ, 0x4 ;  /* 0x00000004ff0c7424 */ /* 0x000fe400078e00ff */
[----:B------:R-:W-:-:S07]  /*12990*/  IMAD.MOV.U32 R2, RZ, RZ, R14 ;  /* 0x000000ffff027224 */ /* 0x000fce00078e000e */
[----:B------:R-:W-:Y:S05]  /*129a0*/  WARPSYNC.COLLECTIVE R15, `(.L_x_380) ;  /* 0x000000000f087348 */ /* 0x000fea0003c00000 */
[----:B------:R0:W1:Y:S02]  /*129b0*/  SHFL.IDX P6, R14, R13, R12, R11 ;  /* 0x0000000c0d0e7389 */ /* 0x00006400000c000b */
[----:B01----:R-:W-:Y:S01]  /*129c0*/  ENDCOLLECTIVE ;  /* 0x000000000000791b */ /* 0x003fe20003800000 */
.L_x_380:
        /* <DEDUP_REMOVED lines=14> */
.L_x_381:
[----:B------:R-:W-:Y:S02]  /*12ab0*/  IMAD.MOV.U32 R13, RZ, RZ, R9 ;  /* 0x000000ffff0d7224 */ /* 0x000fe400078e0009 */
[----:B------:R-:W-:Y:S02]  /*12ac0*/  IMAD.MOV.U32 R12, RZ, RZ, 0x5 ;  /* 0x00000005ff0c7424 */ /* 0x000fe400078e00ff */
[----:B------:R-:W-:-:S07]  /*12ad0*/  IMAD.MOV.U32 R2, RZ, RZ, R14 ;  /* 0x000000ffff027224 */ /* 0x000fce00078e000e */
[----:B------:R-:W-:Y:S05]  /*12ae0*/  WARPSYNC.COLLECTIVE R15, `(.L_x_382) ;  /* 0x000000000f087348 */ /* 0x000fea0003c00000 */
[----:B------:R0:W1:Y:S02]  /*12af0*/  SHFL.IDX P6, R14, R13, R12, R11 ;  /* 0x0000000c0d0e7389 */ /* 0x00006400000c000b */
[----:B01----:R-:W-:Y:S01]  /*12b00*/  ENDCOLLECTIVE ;  /* 0x000000000000791b */ /* 0x003fe20003800000 */
.L_x_382:
        /* <DEDUP_REMOVED lines=14> */
.L_x_383:
[----:B------:R-:W-:Y:S02]  /*12bf0*/  IMAD.MOV.U32 R13, RZ, RZ, R9 ;  /* 0x000000ffff0d7224 */ /* 0x000fe400078e0009 */
[----:B------:R-:W-:Y:S02]  /*12c00*/  IMAD.MOV.U32 R12, RZ, RZ, 0x6 ;  /* 0x00000006ff0c7424 */ /* 0x000fe400078e00ff */
[----:B------:R-:W-:-:S07]  /*12c10*/  IMAD.MOV.U32 R2, RZ, RZ, R14 ;  /* 0x000000ffff027224 */ /* 0x000fce00078e000e */
[----:B------:R-:W-:Y:S05]  /*12c20*/  WARPSYNC.COLLECTIVE R15, `(.L_x_384) ;  /* 0x000000000f087348 */ /* 0x000fea0003c00000 */
[----:B------:R0:W1:Y:S02]  /*12c30*/  SHFL.IDX P6, R14, R13, R12, R11 ;  /* 0x0000000c0d0e7389 */ /* 0x00006400000c000b */
[----:B01----:R-:W-:Y:S01]  /*12c40*/  ENDCOLLECTIVE ;  /* 0x000000000000791b */ /* 0x003fe20003800000 */
.L_x_384:
        /* <DEDUP_REMOVED lines=14> */
.L_x_385:
[----:B------:R-:W-:Y:S02]  /*12d30*/  IMAD.MOV.U32 R13, RZ, RZ, R9 ;  /* 0x000000ffff0d7224 */ /* 0x000fe400078e0009 */
[----:B------:R-:W-:Y:S02]  /*12d40*/  IMAD.MOV.U32 R12, RZ, RZ, 0x7 ;  /* 0x00000007ff0c7424 */ /* 0x000fe400078e00ff */
[----:B------:R-:W-:-:S07]  /*12d50*/  IMAD.MOV.U32 R2, RZ, RZ, R14 ;  /* 0x000000ffff027224 */ /* 0x000fce00078e000e */
[----:B------:R-:W-:Y:S05]  /*12d60*/  WARPSYNC.COLLECTIVE R15, `(.L_x_386) ;  /* 0x000000000f087348 */ /* 0x000fea0003c00000 */
[----:B------:R0:W1:Y:S02]  /*12d70*/  SHFL.IDX P6, R14, R13, R12, R11 ;  /* 0x0000000c0d0e7389 */ /* 0x00006400000c000b */
[----:B01----:R-:W-:Y:S01]  /*12d80*/  ENDCOLLECTIVE ;  /* 0x000000000000791b */ /* 0x003fe20003800000 */
.L_x_386:
[----:B------:R-:W-:-:S05]  /*12d90*/  IADD3 R2, P2, R28, R2, RZ ;  /* 0x000000021c027210 */ /* 0x000fca0007f5e0ff */
[----:B------:R-:W-:Y:S01]  /*12da0*/  IMAD.X R3, RZ, RZ, R3, P2 ;  /* 0x000000ffff037224 */ /* 0x000fe200010e0603 */
[----:B------:R-:W-:Y:S01]  /*12db0*/  ISETP.LT.OR P2, PT, R7, 0x61, P1 ;  /* 0x000000610700780c */ /* 0x000fe20000f41670 */
[----:B------:R-:W-:-:S12]  /*12dc0*/  IMAD.MOV.U32 R13, RZ, RZ, R8 ;  /* 0x000000ffff0d7224 */ /* 0x000fd800078e0008 */
[----:B------:R-:W-:Y:S01]  /*12dd0*/  @!PT LDS RZ, [RZ] ;  /* 0x00000000fffff984 */ /* 0x000fe20000000800 */
[----:B------:R-:W-:Y:S01]  /*12de0*/  @!PT LDS RZ, [RZ] ;  /* 0x00000000fffff984 */ /* 0x000fe20000000800 */
[----:B------:R-:W-:Y:S01]  /*12df0*/  @!PT LDS RZ, [RZ] ;  /* 0x00000000fffff984 */ /* 0x000fe20000000800 */
[----:B------:R0:W-:Y:S01]  /*12e00*/  LDGSTS.E.BYPASS.LTC128B.128 [R5+0x13400], desc[UR50][R2.64], !P2 ;  /* 0x1340000002057fae */ /* 0x0001e2000d101d72 */
[----:B------:R-:W-:Y:S01]  /*12e10*/  ISETP.LT.OR P2, PT, R7, 0x61, P0 ;  /* 0x000000610700780c */ /* 0x000fe20000741670 */
[----:B------:R-:W-:-:S12]  /*12e20*/  IMAD.MOV.U32 R9, RZ, RZ, R14 ;  /* 0x000000ffff097224 */ /* 0x000fd800078e000e */
[----:B0-----:R-:W-:Y:S05]  /*12e30*/  WARPSYNC.COLLECTIVE R15, `(.L_x_387) ;  /* 0x000000000f087348 */ /* 0x001fea0003c00000 */
[----:B------:R1:W2:Y:S02]  /*12e40*/  SHFL.IDX P6, R14, R13, R12, R11 ;  /* 0x0000000c0d0e7389 */ /* 0x0002a400000c000b */
[----:B012---:R-:W-:Y:S01]  /*12e50*/  ENDCOLLECTIVE ;  /* 0x000000000000791b */ /* 0x007fe20003800000 */
.L_x_387:
[----:B------:R-:W-:Y:S01]  /*12e60*/  @!PT LDS RZ, [RZ] ;  /* 0x00000000fffff984 */ /* 0x000fe20000000800 */
[----:B------:R-:W-:Y:S01]  /*12e70*/  @!PT LDS RZ, [RZ] ;  /* 0x00000000fffff984 */ /* 0x000fe20000000800 */
[----:B------:R-:W-:Y:S01]  /*12e80*/  @!PT LDS RZ, [RZ] ;  /* 0x00000000fffff984 */ /* 0x000fe20000000800 */
[----:B------:R0:W-:Y:S01]  /*12e90*/  LDGSTS.E.BYPASS.LTC128B.128 [R5+0x17400], desc[UR50][R2.64+0x80], !P2 ;  /* 0x1740008002057fae */ /* 0x0001e2000d101d72 */
[C---:B------:R-:W-:Y:S02]  /*12ea0*/  ISETP.GE.AND P2, PT, R7.reuse, 0x21, PT ;  /* 0x000000210700780c */ /* 0x040fe40003f46270 */
[----:B------:R-:W-:Y:S01]  /*12eb0*/  ISETP.GE.AND P6, PT, R7, 0x71, PT ;  /* 0x000000710700780c */ /* 0x000fe20003fc6270 */
[----:B0-----:R-:W-:-:S10]  /*12ec0*/  IMAD.MOV.U32 R2, RZ, RZ, R14 ;  /* 0x000000ffff027224 */ /* 0x001fd400078e000e */
[----:B------:R-:W-:Y:S02]  /*12ed0*/  @P2 LOP3.LUT R26, R26, 0x10, RZ, 0xfc, !PT ;  /* 0x000000101a1a2812 */ /* 0x000fe400078efcff */
[----:B------:R-:W-:Y:S02]  /*12ee0*/  ISETP.GE.AND P2, PT, R7, 0x61, PT ;  /* 0x000000610700780c */ /* 0x000fe40003f46270 */
[----:B------:R-:W-:-:S04]  /*12ef0*/  LOP3.LUT R26, R26, 0xffffffbf, RZ, 0xc0, !PT ;  /* 0xffffffbf1a1a7812 */ /* 0x000fc800078ec0ff */
[----:B------:R-:W-:Y:S01]  /*12f00*/  @P6 LOP3.LUT R26, R26, 0x40, RZ, 0xfc, !PT ;  /* 0x000000401a1a6812 */ /* 0x000fe200078efcff */
[----:B------:R-:W-:Y:S06]  /*12f10*/  BRA `(.L_x_388) ;  /* 0xffffffa8004c7947 */ /* 0x000fec000383ffff */
.L_x_298:
[----:B-1----:R-:W2:Y:S02]  /*12f20*/  LDL R2, [R1+0x8] ;  /* 0x0000080001027983 */ /* 0x002ea40000100800 */
[----:B--2---:R1:W2:Y:S02]  /*12f30*/  SYNCS.PHASECHK.TRANS64.TRYWAIT P0, [R6+URZ+0x38840], R2 ;  /* 0x03884002060075a7 */ /* 0x0042a4000800017f */
[----:B--2---:R-:W-:Y:S05]  /*12f40*/  @!P0 NANOSLEEP.SYNCS 0x989680 ;  /* 0x009896800000895d */ /* 0x004fea0003900000 */
[----:B------:R-:W2:Y:S02]  /*12f50*/  @!P0 SYNCS.PHASECHK.TRANS64 P0, [R6+URZ+0x38840], R2 ;  /* 0x03884002060085a7 */ /* 0x000ea4000800007f */
[----:B--2---:R-:W-:Y:S05]  /*12f60*/  @!P0 BRA `(.L_x_298) ;  /* 0xfffffffc00ec8947 */ /* 0x004fea000383ffff */
[----:B------:R-:W-:Y:S05]  /*12f70*/  BRA `(.L_x_389) ;  /* 0xffffffa800a87947 */ /* 0x000fea000383ffff */
.L_x_299:
        /* <DEDUP_REMOVED lines=8> */
.L_x_391:
[----:B------:R-:W-:Y:S05]  /*13000*/  BSYNC B0 ;  /* 0x0000000000007941 */ /* 0x000fea0003800000 */
.L_x_390:
[----:B------:R-:W-:Y:S02]  /*13010*/  IMAD.MOV.U32 R13, RZ, RZ, R4 ;  /* 0x000000ffff0d7224 */ /* 0x000fe400078e0004 */
[----:B------:R-:W-:Y:S02]  /*13020*/  IMAD.MOV.U32 R12, RZ, RZ, RZ ;  /* 0x000000ffff0c7224 */ /* 0x000fe400078e00ff */
[----:B------:R-:W-:Y:S02]  /*13030*/  IMAD.MOV.U32 R11, RZ, RZ, 0x181f ;  /* 0x0000181fff0b7424 */ /* 0x000fe400078e00ff */
[----:B------:R-:W-:Y:S02]  /*13040*/  IMAD.MOV.U32 R15, RZ, RZ, -0x1 ;  /* 0xffffffffff0f7424 */ /* 0x000fe400078e00ff */
[----:B------:R-:W-:-:S07]  /*13050*/  IMAD.MOV.U32 R2, RZ, RZ, R14 ;  /* 0x000000ffff027224 */ /* 0x000fce00078e000e */
[----:B------:R-:W-:Y:S05]  /*13060*/  WARPSYNC.COLLECTIVE R15, `(.L_x_392) ;  /* 0x000000000f087348 */ /* 0x000fea0003c00000 */
[----:B------:R0:W1:Y:S02]  /*13070*/  SHFL.IDX P6, R14, R13, R12, R11 ;  /* 0x0000000c0d0e7389 */ /* 0x00006400000c000b */
[----:B01----:R-:W-:Y:S01]  /*13080*/  ENDCOLLECTIVE ;  /* 0x000000000000791b */ /* 0x003fe20003800000 */
.L_x_392:
[----:B------:R-:W-:Y:S02]  /*13090*/  IMAD.MOV.U32 R13, RZ, RZ, R0 ;  /* 0x000000ffff0d7224 */ /* 0x000fe400078e0000 */
[----:B------:R-:W-:Y:S01]  /*130a0*/  IMAD.MOV.U32 R12, RZ, RZ, 0x1 ;  /* 0x00000001ff0c7424 */ /* 0x000fe200078e00ff */
[----:B------:R-:W-:Y:S01]  /*130b0*/  LOP3.LUT P6, RZ, R26, 0x80, RZ, 0xc0, !PT ;  /* 0x000000801aff7812 */ /* 0x000fe200078cc0ff */
[----:B------:R-:W-:-:S12]  /*130c0*/  IMAD.MOV.U32 R3, RZ, RZ, R14 ;  /* 0x000000ffff037224 */ /* 0x000fd800078e000e */
[----:B------:R-:W-:-:S05]  /*130d0*/  @P6 IADD3 R3, P0, R28, R3, RZ ;  /* 0x000000031c036210 */ /* 0x000fca0007f1e0ff */
[----:B------:R-:W-:Y:S01]  /*130e0*/  @P6 IMAD.X R2, RZ, RZ, R2, P0 ;  /* 0x000000ffff026224 */ /* 0x000fe200000e0602 */
[----:B------:R-:W-:-:S04]  /*130f0*/  ISETP.GE.AND P0, PT, R28, R8, PT ;  /* 0x000000081c00720c */ /* 0x000fc80003f06270 */
[----:B------:R-:W-:-:S04]  /*13100*/  @P6 LOP3.LUT R3, R3, R2, RZ, 0x3c, !PT ;  /* 0x0000000203036212 */ /* 0x000fc800078e3cff */
[----:B------:R-:W-:-:S04]  /*13110*/  @P6 LOP3.LUT R2, R3, R2, RZ, 0x3c, !PT ;  /* 0x0000000203026212 */ /* 0x000fc800078e3cff */
[----:B------:R-:W-:-:S05]  /*13120*/  @P6 LOP3.LUT R3, R3, R2, RZ, 0x3c, !PT ;  /* 0x0000000203036212 */ /* 0x000fca00078e3cff */
[----:B------:R-:W-:Y:S01]  /*13130*/  @!PT LDS RZ, [RZ] ;  /* 0x00000000fffff984 */ /* 0x000fe20000000800 */
[----:B------:R-:W-:Y:S01]  /*13140*/  @!PT LDS RZ, [RZ] ;  /* 0x00000000fffff984 */ /* 0x000fe20000000800 */
[----:B------:R-:W-:Y:S01]  /*13150*/  @!PT LDS RZ, [RZ] ;  /* 0x00000000fffff984 */ /* 0x000fe20000000800 */
[----:B------:R0:W-:Y:S04]  /*13160*/  @P6 LDGSTS.E.BYPASS.LTC128B.128 [R5+0x28400], desc[UR50][R2.64], !P0 ;  /* 0x2840000002056fae */ /* 0x0001e8000c101d72 */
[----:B------:R0:W-:Y:S02]  /*13170*/  @P6 LDGSTS.E.BYPASS.LTC128B.128 [R5+0x2c400], desc[UR50][R2.64+0x80], !P1 ;  /* 0x2c40008002056fae */ /* 0x0001e4000c901d72 */
[----:B0-----:R-:W-:Y:S05]  /*13180*/  WARPSYNC.COLLECTIVE R15, `(.L_x_393) ;  /* 0x000000000f087348 */ /* 0x001fea0003c00000 */
[----:B------:R1:W2:Y:S02]  /*13190*/  SHFL.IDX P6, R14, R13, R12, R11 ;  /* 0x0000000c0d0e7389 */ /* 0x0002a400000c000b */
[----:B012---:R-:W-:Y:S01]  /*131a0*/  ENDCOLLECTIVE ;  /* 0x000000000000791b */ /* 0x007fe20003800000 */
.L_x_393:
[----:B------:R-:W-:Y:S02]  /*131b0*/  IMAD.MOV.U32 R13, RZ, RZ, R4 ;  /* 0x000000ffff0d7224 */ /* 0x000fe400078e0004 */
[----:B------:R-:W-:-:S07]  /*131c0*/  IMAD.MOV.U32 R2, RZ, RZ, R14 ;  /* 0x000000ffff027224 */ /* 0x000fce00078e000e */
[----:B------:R-:W-:Y:S05]  /*131d0*/  WARPSYNC.COLLECTIVE R15, `(.L_x_394) ;  /* 0x000000000f087348 */ /* 0x000fea0003c00000 */
[----:B------:R0:W1:Y:S02]  /*131e0*/  SHFL.IDX P6, R14, R13, R12, R11 ;  /* 0x0000000c0d0e7389 */ /* 0x00006400000c000b */
[----:B01----:R-:W-:Y:S01]  /*131f0*/  ENDCOLLECTIVE ;  /* 0x000000000000791b */ /* 0x003fe20003800000 */
.L_x_394:
        /* <DEDUP_REMOVED lines=18> */
.L_x_395:
[----:B------:R-:W-:Y:S02]  /*13320*/  IMAD.MOV.U32 R13, RZ, RZ, R4 ;  /* 0x000000ffff0d7224 */ /* 0x000fe400078e0004 */
[----:B------:R-:W-:-:S07]  /*13330*/  IMAD.MOV.U32 R2, RZ, RZ, R14 ;  /* 0x000000ffff027224 */ /* 0x000fce00078e000e */
[----:B------:R-:W-:Y:S05]  /*13340*/  WARPSYNC.COLLECTIVE R15, `(.L_x_396) ;  /* 0x000000000f087348 */ /* 0x000fea0003c00000 */
[----:B------:R0:W1:Y:S02]  /*13350*/  SHFL.IDX P6, R14, R13, R12, R11 ;  /* 0x0000000c0d0e7389 */ /* 0x00006400000c000b */
[----:B01----:R-:W-:Y:S01]  /*13360*/  ENDCOLLECTIVE ;  /* 0x000000000000791b */ /* 0x003fe20003800000 */
.L_x_396:
        /* <DEDUP_REMOVED lines=18> */
.L_x_397:
[----:B------:R-:W-:Y:S02]  /*13490*/  IMAD.MOV.U32 R13, RZ, RZ, R4 ;  /* 0x000000ffff0d7224 */ /* 0x000fe400078e0004 */
[----:B------:R-:W-:-:S07]  /*134a0*/  IMAD.MOV.U32 R2, RZ, RZ, R14 ;  /* 0x000000ffff027224 */ /* 0x000fce00078e000e */
[----:B------:R-:W-:Y:S05]  /*134b0*/  WARPSYNC.COLLECTIVE R15, `(.L_x_398) ;  /* 0x000000000f087348 */ /* 0x000fea0003c00000 */
[----:B------:R0:W1:Y:S02]  /*134c0*/  SHFL.IDX P6, R14, R13, R12, R11 ;  /* 0x0000000c0d0e7389 */ /* 0x00006400000c000b */
[----:B01----:R-:W-:Y:S01]  /*134d0*/  ENDCOLLECTIVE ;  /* 0x000000000000791b */ /* 0x003fe20003800000 */
.L_x_398:
[----:B------:R-:W-:Y:S02]  /*134e0*/  IMAD.MOV.U32 R13, RZ, RZ, R0 ;  /* 0x000000ffff0d7224 */ /* 0x000fe400078e0000 */
[----:B------:R-:W-:Y:S02]  /*134f0*/  IMAD.MOV.U32 R12, RZ, RZ, 0x4 ;  /* 0x00000004ff0c7424 */ /* 0x000fe400078e00ff */
[----:B------:R-:W-:Y:S01]  /*13500*/  IMAD.MOV.U32 R3, RZ, RZ, R14 ;  /* 0x000000ffff037224 */ /* 0x000fe200078e000e */
[----:B------:R-:W-:-:S04]  /*13510*/  ISETP.GE.AND P6, PT, R28, R8, PT ;  /* 0x000000081c00720c */ /* 0x000fc80003fc6270 */
[----:B------:R-:W-:-:S05]  /*13520*/  @P5 IADD3 R3, P0, R28, R3, RZ ;  /* 0x000000031c035210 */ /* 0x000fca0007f1e0ff */
[----:B------:R-:W-:-:S05]  /*13530*/  @P5 IMAD.X R2, RZ, RZ, R2, P0 ;  /* 0x000000ffff025224 */ /* 0x000fca00000e0602 */
[----:B------:R-:W-:-:S04]  /*13540*/  @P5 LOP3.LUT R3, R3, R2, RZ, 0x3c, !PT ;  /* 0x0000000203035212 */ /* 0x000fc800078e3cff */
[----:B------:R-:W-:-:S04]  /*13550*/  @P5 LOP3.LUT R2, R3, R2, RZ, 0x3c, !PT ;  /* 0x0000000203025212 */ /* 0x000fc800078e3cff */
[----:B------:R-:W-:-:S05]  /*13560*/  @P5 LOP3.LUT R3, R3, R2, RZ, 0x3c, !PT ;  /* 0x0000000203035212 */ /* 0x000fca00078e3cff */
[----:B------:R-:W-:Y:S01]  /*13570*/  @!PT LDS RZ, [RZ] ;  /* 0x00000000fffff984 */ /* 0x000fe20000000800 */
[----:B------:R-:W-:Y:S01]  /*13580*/  @!PT LDS RZ, [RZ] ;  /* 0x00000000fffff984 */ /* 0x000fe20000000800 */
[----:B------:R-:W-:Y:S01]  /*13590*/  @!PT LDS RZ, [RZ] ;  /* 0x00000000fffff984 */ /* 0x000fe20000000800 */
[----:B------:R0:W-:Y:S02]  /*135a0*/  @P5 LDGSTS.E.BYPASS.LTC128B.128 [R5+0x29c00], desc[UR50][R2.64], !P6 ;  /* 0x29c0000002055fae */ /* 0x0001e4000f101d72 */
[----:B0-----:R-:W-:Y:S05]  /*135b0*/  WARPSYNC.COLLECTIVE R15, `(.L_x_399) ;  /* 0x000000000f087348 */ /* 0x001fea0003c00000 */
[----:B------:R1:W2:Y:S02]  /*135c0*/  SHFL.IDX P6, R14, R13, R12, R11 ;  /* 0x0000000c0d0e7389 */ /* 0x0002a400000c000b */
[----:B012---:R-:W-:Y:S01]  /*135d0*/  ENDCOLLECTIVE ;  /* 0x000000000000791b */ /* 0x007fe20003800000 */
.L_x_399:
[----:B------:R-:W-:Y:S01]  /*135e0*/  @!PT LDS RZ, [RZ] ;  /* 0x00000000fffff984 */ /* 0x000fe20000000800 */
[----:B------:R-:W-:Y:S01]  /*135f0*/  @!PT LDS RZ, [RZ] ;  /* 0x00000000fffff984 */ /* 0x000fe20000000800 */
[----:B------:R-:W-:Y:S01]  /*13600*/  @!PT LDS RZ, [RZ] ;  /* 0x00000000fffff984 */ /* 0x000fe20000000800 */
[----:B------:R0:W-:Y:S01]  /*13610*/  @P5 LDGSTS.E.BYPASS.LTC128B.128 [R5+0x2dc00], desc[UR50][R2.64+0x80], !P1 ;  /* 0x2dc0008002055fae */ /* 0x0001e2000c901d72 */
[----:B------:R-:W-:Y:S01]  /*13620*/  ISETP.GE.AND P5, PT, R28, R8, PT ;  /* 0x000000081c00720c */ /* 0x000fe20003fa6270 */
[----:B------:R-:W-:Y:S02]  /*13630*/  IMAD.MOV.U32 R13, RZ, RZ, R4 ;  /* 0x000000ffff0d7224 */ /* 0x000fe400078e0004 */
[----:B0-----:R-:W-:-:S10]  /*13640*/  IMAD.MOV.U32 R2, RZ, RZ, R14 ;  /* 0x000000ffff027224 */ /* 0x001fd400078e000e */
[----:B------:R-:W-:Y:S05]  /*13650*/  WARPSYNC.COLLECTIVE R15, `(.L_x_400) ;  /* 0x000000000f087348 */ /* 0x000fea0003c00000 */
[----:B------:R0:W1:Y:S02]  /*13660*/  SHFL.IDX P6, R14, R13, R12, R11 ;  /* 0x0000000c0d0e7389 */ /* 0x00006400000c000b */
[----:B01----:R-:W-:Y:S01]  /*13670*/  ENDCOLLECTIVE ;  /* 0x000000000000791b */ /* 0x003fe20003800000 */
.L_x_400:
[----:B------:R-:W-:Y:S02]  /*13680*/  IMAD.MOV.U32 R13, RZ, RZ, R0 ;  /* 0x000000ffff0d7224 */ /* 0x000fe400078e0000 */
[----:B------:R-:W-:Y:S02]  /*13690*/  IMAD.MOV.U32 R12, RZ, RZ, 0x5 ;  /* 0x00000005ff0c7424 */ /* 0x000fe400078e00ff */
[----:B------:R-:W-:-:S07]  /*136a0*/  IMAD.MOV.U32 R3, RZ, RZ, R14 ;  /* 0x000000ffff037224 */ /* 0x000fce00078e000e */
[----:B------:R-:W-:Y:S05]  /*136b0*/  WARPSYNC.COLLECTIVE R15, `(.L_x_401) ;  /* 0x000000000f087348 */ /* 0x000fea0003c00000 */
[----:B------:R0:W1:Y:S02]  /*136c0*/  SHFL.IDX P6, R14, R13, R12, R11 ;  /* 0x0000000c0d0e7389 */ /* 0x00006400000c000b */
[----:B01----:R-:W-:Y:S01]  /*136d0*/  ENDCOLLECTIVE ;  /* 0x000000000000791b */ /* 0x003fe20003800000 */
.L_x_401:
[----:B------:R-:W-:-:S05]  /*136e0*/  @P4 IADD3 R3, P0, R28, R3, RZ ;  /* 0x000000031c034210 */ /* 0x000fca0007f1e0ff */
[----:B------:R-:W-:-:S05]  /*136f0*/  @P4 IMAD.X R2, RZ, RZ, R2, P0 ;  /* 0x000000ffff024224 */ /* 0x000fca00000e0602 */
[----:B------:R-:W-:Y:S01]  /*13700*/  @P4 LOP3.LUT R3, R3, R2, RZ, 0x3c, !PT ;  /* 0x0000000203034212 */ /* 0x000fe200078e3cff */
[----:B------:R-:W-:-:S03]  /*13710*/  IMAD.MOV.U32 R13, RZ, RZ, R4 ;  /* 0x000000ffff0d7224 */ /* 0x000fc600078e0004 */
[----:B------:R-:W-:-:S04]  /*13720*/  @P4 LOP3.LUT R2, R3, R2, RZ, 0x3c, !PT ;  /* 0x0000000203024212 */ /* 0x000fc800078e3cff */
[----:B------:R-:W-:-:S05]  /*13730*/  @P4 LOP3.LUT R3, R3, R2, RZ, 0x3c, !PT ;  /* 0x0000000203034212 */ /* 0x000fca00078e3cff */
[----:B------:R-:W-:Y:S01]  /*13740*/  @!PT LDS RZ, [RZ] ;  /* 0x00000000fffff984 */ /* 0x000fe20000000800 */
[----:B------:R-:W-:Y:S01]  /*13750*/  @!PT LDS RZ, [RZ] ;  /* 0x00000000fffff984 */ /* 0x000fe20000000800 */
[----:B------:R-:W-:Y:S01]  /*13760*/  @!PT LDS RZ, [RZ] ;  /* 0x00000000fffff984 */ /* 0x000fe20000000800 */
[----:B------:R-:W-:Y:S04]  /*13770*/  @P4 LDGSTS.E.BYPASS.LTC128B.128 [R5+0x2a400], desc[UR50][R2.64], !P5 ;  /* 0x2a40000002054fae */ /* 0x000fe8000e901d72 */
[----:B------:R0:W-:Y:S02]  /*13780*/  @P4 LDGSTS.E.BYPASS.LTC128B.128 [R5+0x2e400], desc[UR50][R2.64+0x80], !P1 ;  /* 0x2e40008002054fae */ /* 0x0001e4000c901d72 */
[----:B0-----:R-:W-:-:S07]  /*13790*/  IMAD.MOV.U32 R2, RZ, RZ, R14 ;  /* 0x000000ffff027224 */ /* 0x001fce00078e000e */
[----:B------:R-:W-:Y:S05]  /*137a0*/  WARPSYNC.COLLECTIVE R15, `(.L_x_402) ;  /* 0x000000000f087348 */ /* 0x000fea0003c00000 */
[----:B------:R0:W1:Y:S02]  /*137b0*/  SHFL.IDX P6, R14, R13, R12, R11 ;  /* 0x0000000c0d0e7389 */ /* 0x00006400000c000b */
[----:B01----:R-:W-:Y:S01]  /*137c0*/  ENDCOLLECTIVE ;  /* 0x000000000000791b */ /* 0x003fe20003800000 */
.L_x_402:
[----:B------:R-:W-:Y:S02]  /*137d0*/  IMAD.MOV.U32 R13, RZ, RZ, R0 ;  /* 0x000000ffff0d7224 */ /* 0x000fe400078e0000 */
[----:B------:R-:W-:Y:S02]  /*137e0*/  IMAD.MOV.U32 R12, RZ, RZ, 0x6 ;  /* 0x00000006ff0c7424 */ /* 0x000fe400078e00ff */
[----:B------:R-:W-:-:S07]  /*137f0*/  IMAD.MOV.U32 R3, RZ, RZ, R14 ;  /* 0x000000ffff037224 */ /* 0x000fce00078e000e */
[----:B------:R-:W-:Y:S05]  /*13800*/  WARPSYNC.COLLECTIVE R15, `(.L_x_403) ;  /* 0x000000000f087348 */ /* 0x000fea0003c00000 */
[----:B------:R0:W1:Y:S02]  /*13810*/  SHFL.IDX P6, R14, R13, R12, R11 ;  /* 0x0000000c0d0e7389 */ /* 0x00006400000c000b */
[----:B01----:R-:W-:Y:S01]  /*13820*/  ENDCOLLECTIVE ;  /* 0x000000000000791b */ /* 0x003fe20003800000 */
.L_x_403:
        /* <DEDUP_REMOVED lines=15> */
.L_x_404:
[----:B------:R-:W-:Y:S02]  /*13920*/  IMAD.MOV.U32 R13, RZ, RZ, R0 ;  /* 0x000000ffff0d7224 */ /* 0x000fe400078e0000 */
[----:B------:R-:W-:Y:S02]  /*13930*/  IMAD.MOV.U32 R12, RZ, RZ, 0x7 ;  /* 0x00000007ff0c7424 */ /* 0x000fe400078e00ff */
[----:B------:R-:W-:-:S07]  /*13940*/  IMAD.MOV.U32 R3, RZ, RZ, R14 ;  /* 0x000000ffff037224 */ /* 0x000fce00078e000e */
[----:B------:R-:W-:Y:S05]  /*13950*/  WARPSYNC.COLLECTIVE R15, `(.L_x_405) ;  /* 0x000000000f087348 */ /* 0x000fea0003c00000 */
[----:B------:R0:W1:Y:S02]  /*13960*/  SHFL.IDX P6, R14, R13, R12, R11 ;  /* 0x0000000c0d0e7389 */ /* 0x00006400000c000b */
[----:B01----:R-:W-:Y:S01]  /*13970*/  ENDCOLLECTIVE ;  /* 0x000000000000791b */ /* 0x003fe20003800000 */
.L_x_405:
[----:B------:R-:W-:-:S05]  /*13980*/  @P2 IADD3 R3, P0, R28, R3, RZ ;  /* 0x000000031c032210 */ /* 0x000fca0007f1e0ff */
[----:B------:R-:W-:-:S05]  /*13990*/  @P2 IMAD.X R2, RZ, RZ, R2, P0 ;  /* 0x000000ffff022224 */ /* 0x000fca00000e0602 */
[----:B------:R-:W-:Y:S01]  /*139a0*/  @P2 LOP3.LUT R3, R3, R2, RZ, 0x3c, !PT ;  /* 0x0000000203032212 */ /* 0x000fe200078e3cff */
[----:B------:R-:W-:-:S03]  /*139b0*/  IMAD.MOV.U32 R13, RZ, RZ, R4 ;  /* 0x000000ffff0d7224 */ /* 0x000fc600078e0004 */
[----:B------:R-:W-:-:S04]  /*139c0*/  @P2 LOP3.LUT R2, R3, R2, RZ, 0x3c, !PT ;  /* 0x0000000203022212 */ /* 0x000fc800078e3cff */
[----:B------:R-:W-:Y:S01]  /*139d0*/  @P2 LOP3.LUT R3, R3, R2, RZ, 0x3c, !PT ;  /* 0x0000000203032212 */ /* 0x000fe200078e3cff */
[----:B------:R-:W-:-:S04]  /*139e0*/  IMAD.MOV.U32 R0, RZ, RZ, R14 ;  /* 0x000000ffff007224 */ /* 0x000fc800078e000e */
        /* <DEDUP_REMOVED lines=8> */
.L_x_406:
[----:B------:R-:W-:Y:S05]  /*13a70*/  BRA `(.L_x_407) ;  /* 0xffffffa4007c7947 */ /* 0x000fea000383ffff */
.L_x_304:
[----:B------:R-:W-:Y:S02]  /*13a80*/  IMAD.MOV.U32 R13, RZ, RZ, R6 ;  /* 0x000000ffff0d7224 */ /* 0x000fe400078e0006 */
[----:B------:R-:W-:Y:S02]  /*13a90*/  IMAD.MOV.U32 R12, RZ, RZ, RZ ;  /* 0x000000ffff0c7224 */ /* 0x000fe400078e00ff */
[----:B------:R-:W-:Y:S02]  /*13aa0*/  IMAD.MOV.U32 R11, RZ, RZ, 0x181f ;  /* 0x0000181fff0b7424 */ /* 0x000fe400078e00ff */
[----:B------:R-:W-:Y:S02]  /*13ab0*/  IMAD.MOV.U32 R15, RZ, RZ, -0x1 ;  /* 0xffffffffff0f7424 */ /* 0x000fe400078e00ff */
[----:B------:R-:W-:Y:S02]  /*13ac0*/  IMAD R5, R5, UR41, RZ ;  /* 0x0000002905057c24 */ /* 0x000fe4000f8e02ff */
[----:B------:R-:W-:-:S07]  /*13ad0*/  IMAD.IADD R4, R10, 0x1, R4 ;  /* 0x000000010a047824 */ /* 0x000fce00078e0204 */
[----:B-----5:R-:W-:Y:S05]  /*13ae0*/  WARPSYNC.COLLECTIVE R15, `(.L_x_408) ;  /* 0x000000000f087348 */ /* 0x020fea0003c00000 */
[----:B------:R0:W1:Y:S02]  /*13af0*/  SHFL.IDX P6, R14, R13, R12, R11 ;  /* 0x0000000c0d0e7389 */ /* 0x00006400000c000b */
[----:B01---5:R-:W-:Y:S01]  /*13b00*/  ENDCOLLECTIVE ;  /* 0x000000000000791b */ /* 0x023fe20003800000 */
.L_x_408:
[C---:B------:R-:W-:Y:S01]  /*13b10*/  VIADD R8, R4.reuse, 0x10 ;  /* 0x0000001004087836 */ /* 0x040fe20000000000 */
[----:B------:R-:W-:Y:S01]  /*13b20*/  ISETP.GE.AND P2, PT, R4, R5, PT ;  /* 0x000000050400720c */ /* 0x000fe20003f46270 */
[----:B------:R-:W-:Y:S02]  /*13b30*/  IMAD.MOV.U32 R13, RZ, RZ, R0 ;  /* 0x000000ffff0d7224 */ /* 0x000fe400078e0000 */
[----:B------:R-:W-:-:S10]  /*13b40*/  IMAD.MOV.U32 R2, RZ, RZ, R14 ;  /* 0x000000ffff027224 */ /* 0x000fd400078e000e */
[----:B------:R-:W-:Y:S05]  /*13b50*/  WARPSYNC.COLLECTIVE R15, `(.L_x_409) ;  /* 0x000000000f087348 */ /* 0x000fea0003c00000 */
[----:B------:R0:W1:Y:S02]  /*13b60*/  SHFL.IDX P6, R14, R13, R12, R11 ;  /* 0x0000000c0d0e7389 */ /* 0x00006400000c000b */
[----:B01----:R-:W-:Y:S01]  /*13b70*/  ENDCOLLECTIVE ;  /* 0x000000000000791b */ /* 0x003fe20003800000 */
.L_x_409:
[----:B------:R-:W-:Y:S02]  /*13b80*/  IMAD.MOV.U32 R13, RZ, RZ, R6 ;  /* 0x000000ffff0d7224 */ /* 0x000fe400078e0006 */
[----:B------:R-:W-:Y:S02]  /*13b90*/  IMAD.MOV.U32 R12, RZ, RZ, 0x1 ;  /* 0x00000001ff0c7424 */ /* 0x000fe400078e00ff */
[----:B------:R-:W-:-:S07]  /*13ba0*/  IMAD.MOV.U32 R3, RZ, RZ, R14 ;  /* 0x000000ffff037224 */ /* 0x000fce00078e000e */
[----:B------:R-:W-:Y:S05]  /*13bb0*/  WARPSYNC.COLLECTIVE R15, `(.L_x_410) ;  /* 0x000000000f087348 */ /* 0x000fea0003c00000 */
[----:B------:R0:W1:Y:S02]  /*13bc0*/  SHFL.IDX P6, R14, R13, R12, R11 ;  /* 0x0000000c0d0e7389 */ /* 0x00006400000c000b */
[----:B01----:R-:W-:Y:S01]  /*13bd0*/  ENDCOLLECTIVE ;  /* 0x000000000000791b */ /* 0x003fe20003800000 */
.L_x_410:
[----:B------:R-:W-:-:S05]  /*13be0*/  @!P2 IADD3 R7, P3, R28, R3, RZ ;  /* 0x000000031c07a210 */ /* 0x000fca0007f7e0ff */
[----:B------:R-:W-:Y:S02]  /*13bf0*/  @!P2 IMAD.X R3, RZ, RZ, R2, P3 ;  /* 0x000000ffff03a224 */ /* 0x000fe400018e0602 */
[----:B------:R-:W-:Y:S02]  /*13c00*/  @!P2 IMAD.MOV.U32 R2, RZ, RZ, R7 ;  /* 0x000000ffff02a224 */ /* 0x000fe400078e0007 */
[----:B------:R-:W-:-:S03]  /*13c10*/  IMAD.MOV.U32 R13, RZ, RZ, R0 ;  /* 0x000000ffff0d7224 */ /* 0x000fc600078e0000 */
[----:B------:R-:W-:Y:S01]  /*13c20*/  @!PT LDS RZ, [RZ] ;  /* 0x00000000fffff984 */ /* 0x000fe20000000800 */
[----:B------:R-:W-:Y:S01]  /*13c30*/  @!PT LDS RZ, [RZ] ;  /* 0x00000000fffff984 */ /* 0x000fe20000000800 */
[----:B------:R-:W-:Y:S01]  /*13c40*/  @!PT LDS RZ, [RZ] ;  /* 0x00000000fffff984 */ /* 0x000fe20000000800 */
[----:B------:R-:W-:Y:S04]  /*13c50*/  @!P2 LDGSTS.E.BYPASS.LTC128B.128 [R9+0x20400], desc[UR50][R2.64], !P0 ;  /* 0x204000000209afae */ /* 0x000fe8000c101d72 */
[----:B------:R0:W-:Y:S01]  /*13c60*/  @!P2 LDGSTS.E.BYPASS.LTC128B.128 [R9+0x24400], desc[UR50][R2.64+0x80], !P1 ;  /* 0x244000800209afae */ /* 0x0001e2000c901d72 */
[----:B------:R-:W-:Y:S01]  /*13c70*/  ISETP.GE.AND P2, PT, R8, R5, PT ;  /* 0x000000050800720c */ /* 0x000fe20003f46270 */
[----:B------:R-:W-:Y:S02]  /*13c80*/  VIADD R8, R4, 0x20 ;  /* 0x0000002004087836 */ /* 0x000fe40000000000 */
[----:B0-----:R-:W-:-:S10]  /*13c90*/  IMAD.MOV.U32 R2, RZ, RZ, R14 ;  /* 0x000000ffff027224 */ /* 0x001fd400078e000e */
[----:B------:R-:W-:Y:S05]  /*13ca0*/  WARPSYNC.COLLECTIVE R15, `(.L_x_411) ;  /* 0x000000000f087348 */ /* 0x000fea0003c00000 */
[----:B------:R0:W1:Y:S02]  /*13cb0*/  SHFL.IDX P6, R14, R13, R12, R11 ;  /* 0x0000000c0d0e7389 */ /* 0x00006400000c000b */
[----:B01----:R-:W-:Y:S01]  /*13cc0*/  ENDCOLLECTIVE ;  /* 0x000000000000791b */ /* 0x003fe20003800000 */
.L_x_411:
        /* <DEDUP_REMOVED lines=8> */
.L_x_412:
[----:B------:R-:W-:-:S05]  /*13d50*/  @!P2 IMAD.MOV.U32 R3, RZ, RZ, R7 ;  /* 0x000000ffff03a224 */ /* 0x000fca00078e0007 */
[----:B------:R-:W-:Y:S01]  /*13d60*/  @!PT LDS RZ, [RZ] ;  /* 0x00000000fffff984 */ /* 0x000fe20000000800 */
[----:B------:R-:W-:Y:S01]  /*13d70*/  @!PT LDS RZ, [RZ] ;  /* 0x00000000fffff984 */ /* 0x000fe20000000800 */
[----:B------:R-:W-:Y:S01]  /*13d80*/  @!PT LDS RZ, [RZ] ;  /* 0x00000000fffff984 */ /* 0x000fe20000000800 */
[----:B------:R-:W-:Y:S04]  /*13d90*/  @!P2 LDGSTS.E.BYPASS.LTC128B.128 [R9+0x20c00], desc[UR50][R2.64], !P0 ;  /* 0x20c000000209afae */ /* 0x000fe8000c101d72 */
[----:B------:R0:W-:Y:S01]  /*13da0*/  @!P2 LDGSTS.E.BYPASS.LTC128B.128 [R9+0x24c00], desc[UR50][R2.64+0x80], !P1 ;  /* 0x24c000800209afae */ /* 0x0001e2000c901d72 */
[----:B------:R-:W-:Y:S01]  /*13db0*/  ISETP.GE.AND P2, PT, R8, R5, PT ;  /* 0x000000050800720c */ /* 0x000fe20003f46270 */
[----:B------:R-:W-:Y:S02]  /*13dc0*/  VIADD R8, R4, 0x30 ;  /* 0x0000003004087836 */ /* 0x000fe40000000000 */
[----:B------:R-:W-:Y:S02]  /*13dd0*/  IMAD.MOV.U32 R13, RZ, RZ, R0 ;  /* 0x000000ffff0d7224 */ /* 0x000fe400078e0000 */
[----:B0-----:R-:W-:-:S08]  /*13de0*/  IMAD.MOV.U32 R2, RZ, RZ, R14 ;  /* 0x000000ffff027224 */ /* 0x001fd000078e000e */
[----:B------:R-:W-:Y:S05]  /*13df0*/  WARPSYNC.COLLECTIVE R15, `(.L_x_413) ;  /* 0x000000000f087348 */ /* 0x000fea0003c00000 */
[----:B------:R0:W1:Y:S02]  /*13e00*/  SHFL.IDX P6, R14, R13, R12, R11 ;  /* 0x0000000c0d0e7389 */ /* 0x00006400000c000b */
[----:B01----:R-:W-:Y:S01]  /*13e10*/  ENDCOLLECTIVE ;  /* 0x000000000000791b */ /* 0x003fe20003800000 */
.L_x_413:
        /* <DEDUP_REMOVED lines=8> */
.L_x_414:
        /* <DEDUP_REMOVED lines=13> */
.L_x_415:
        /* <DEDUP_REMOVED lines=8> */
.L_x_416:
        /* <DEDUP_REMOVED lines=13> */
.L_x_417:
        /* <DEDUP_REMOVED lines=8> */
.L_x_418:
        /* <DEDUP_REMOVED lines=13> */
.L_x_419:
        /* <DEDUP_REMOVED lines=8> */
.L_x_420:
[----:B------:R-:W-:-:S05]  /*14290*/  @!P2 IMAD.MOV.U32 R3, RZ, RZ, R7 ;  /* 0x000000ffff03a224 */ /* 0x000fca00078e0007 */
[----:B------:R-:W-:Y:S01]  /*142a0*/  @!PT LDS RZ, [RZ] ;  /* 0x00000000fffff984 */ /* 0x000fe20000000800 */
[----:B------:R-:W-:Y:S01]  /*142b0*/  @!PT LDS RZ, [RZ] ;  /* 0x00000000fffff984 */ /* 0x000fe20000000800 */
[----:B------:R-:W-:Y:S01]  /*142c0*/  @!PT LDS RZ, [RZ] ;  /* 0x00000000fffff984 */ /* 0x000fe20000000800 */
[----:B------:R-:W-:Y:S04]  /*142d0*/  @!P2 LDGSTS.E.BYPASS.LTC128B.128 [R9+0x22c00], desc[UR50][R2.64], !P0 ;  /* 0x22c000000209afae */ /* 0x000fe8000c101d72 */
[----:B------:R0:W-:Y:S01]  /*142e0*/  @!P2 LDGSTS.E.BYPASS.LTC128B.128 [R9+0x26c00], desc[UR50][R2.64+0x80], !P1 ;  /* 0x26c000800209afae */ /* 0x0001e2000c901d72 */
[----:B------:R-:W-:Y:S01]  /*142f0*/  ISETP.GE.AND P2, PT, R8, R5, PT ;  /* 0x000000050800720c */ /* 0x000fe20003f46270 */
[----:B------:R-:W-:Y:S02]  /*14300*/  IMAD.MOV.U32 R13, RZ, RZ, R0 ;  /* 0x000000ffff0d7224 */ /* 0x000fe400078e0000 */
[----:B0-----:R-:W-:-:S10]  /*14310*/  IMAD.MOV.U32 R2, RZ, RZ, R14 ;  /* 0x000000ffff027224 */ /* 0x001fd400078e000e */
[----:B------:R-:W-:Y:S05]  /*14320*/  WARPSYNC.COLLECTIVE R15, `(.L_x_421) ;  /* 0x000000000f087348 */ /* 0x000fea0003c00000 */
[----:B------:R0:W1:Y:S02]  /*14330*/  SHFL.IDX P6, R14, R13, R12, R11 ;  /* 0x0000000c0d0e7389 */ /* 0x00006400000c000b */
[----:B01----:R-:W-:Y:S01]  /*14340*/  ENDCOLLECTIVE ;  /* 0x000000000000791b */ /* 0x003fe20003800000 */
.L_x_421:
        /* <DEDUP_REMOVED lines=8> */
.L_x_422:
[----:B------:R-:W-:-:S05]  /*143d0*/  @!P2 IMAD.MOV.U32 R3, RZ, RZ, R7 ;  /* 0x000000ffff03a224 */ /* 0x000fca00078e0007 */
[----:B------:R-:W-:Y:S01]  /*143e0*/  @!PT LDS RZ, [RZ] ;  /* 0x00000000fffff984 */ /* 0x000fe20000000800 */
[----:B------:R-:W-:Y:S01]  /*143f0*/  @!PT LDS RZ, [RZ] ;  /* 0x00000000fffff984 */ /* 0x000fe20000000800 */
[----:B------:R-:W-:Y:S01]  /*14400*/  @!PT LDS RZ, [RZ] ;  /* 0x00000000fffff984 */ /* 0x000fe20000000800 */
[----:B------:R0:W-:Y:S04]  /*14410*/  @!P2 LDGSTS.E.BYPASS.LTC128B.128 [R9+0x23400], desc[UR50][R2.64], !P0 ;  /* 0x234000000209afae */ /* 0x0001e8000c101d72 */
[----:B------:R0:W-:Y:S01]  /*14420*/  @!P2 LDGSTS.E.BYPASS.LTC128B.128 [R9+0x27400], desc[UR50][R2.64+0x80], !P1 ;  /* 0x274000800209afae */ /* 0x0001e2000c901d72 */
[----:B------:R-:W-:Y:S02]  /*14430*/  IMAD.MOV.U32 R13, RZ, RZ, R0 ;  /* 0x000000ffff0d7224 */ /* 0x000fe400078e0000 */
[----:B------:R-:W-:-:S07]  /*14440*/  IMAD.MOV.U32 R6, RZ, RZ, R14 ;  /* 0x000000ffff067224 */ /* 0x000fce00078e000e */
[----:B0-----:R-:W-:Y:S05]  /*14450*/  WARPSYNC.COLLECTIVE R15, `(.L_x_423) ;  /* 0x000000000f087348 */ /* 0x001fea0003c00000 */
[----:B------:R1:W2:Y:S02]  /*14460*/  SHFL.IDX P6, R14, R13, R12, R11 ;  /* 0x0000000c0d0e7389 */ /* 0x0002a400000c000b */
[----:B012---:R-:W-:Y:S01]  /*14470*/  ENDCOLLECTIVE ;  /* 0x000000000000791b */ /* 0x007fe20003800000 */
.L_x_423:
[----:B------:R-:W-:Y:S05]  /*14480*/  BRA `(.L_x_424) ;  /* 0xffffffa400dc7947 */ /* 0x000fea000383ffff */
.L_x_309:
[----:B0-----:R0:W1:Y:S02]  /*14490*/  SYNCS.PHASECHK.TRANS64.TRYWAIT P0, [R23+URZ+0x38820], R0 ;  /* 0x03882000170075a7 */ /* 0x001064000800017f */
[----:B-1----:R-:W-:Y:S05]  /*144a0*/  @!P0 NANOSLEEP.SYNCS 0x989680 ;  /* 0x009896800000895d */ /* 0x002fea0003900000 */
[----:B------:R-:W1:Y:S02]  /*144b0*/  @!P0 SYNCS.PHASECHK.TRANS64 P0, [R23+URZ+0x38820], R0 ;  /* 0x03882000170085a7 */ /* 0x000e64000800007f */
[----:B-1----:R-:W-:Y:S05]  /*144c0*/  @!P0 BRA `(.L_x_309) ;  /* 0xfffffffc00f08947 */ /* 0x002fea000383ffff */
[----:B------:R-:W-:Y:S05]  /*144d0*/  BRA `(.L_x_425) ;  /* 0xffffffa800487947 */ /* 0x000fea000383ffff */
.L_x_313:
[----:B0-----:R0:W1:Y:S02]  /*144e0*/  SYNCS.PHASECHK.TRANS64.TRYWAIT P0, [R0+URZ+0x38880], R20 ;  /* 0x03888014000075a7 */ /* 0x001064000800017f */
[----:B-1----:R-:W-:Y:S05]  /*144f0*/  @!P0 NANOSLEEP.SYNCS 0x989680 ;  /* 0x009896800000895d */ /* 0x002fea0003900000 */
[----:B------:R-:W1:Y:S02]  /*14500*/  @!P0 SYNCS.PHASECHK.TRANS64 P0, [R0+URZ+0x38880], R20 ;  /* 0x03888014000085a7 */ /* 0x000e64000800007f */
[----:B-1----:R-:W-:Y:S05]  /*14510*/  @!P0 BRA `(.L_x_313) ;  /* 0xfffffffc00f08947 */ /* 0x002fea000383ffff */
[----:B------:R-:W-:Y:S05]  /*14520*/  BRA `(.L_x_426) ;  /* 0xffffffac00087947 */ /* 0x000fea000383ffff */
.L_x_314:
[----:B------:R-:W-:Y:S01]  /*14530*/  BSSY B0, `(.L_x_427) ;  /* 0x0000008000007945 */ /* 0x000fe20003800000 */
[----:B------:R-:W-:Y:S02]  /*14540*/  IMAD.MOV.U32 R13, RZ, RZ, R7 ;  /* 0x000000ffff0d7224 */ /* 0x000fe400078e0007 */
[----:B------:R-:W-:Y:S02]  /*14550*/  IMAD.MOV.U32 R12, RZ, RZ, RZ ;  /* 0x000000ffff0c7224 */ /* 0x000fe400078e00ff */
[----:B------:R-:W-:Y:S02]  /*14560*/  IMAD.MOV.U32 R11, RZ, RZ, 0x181f ;  /* 0x0000181fff0b7424 */ /* 0x000fe400078e00ff */
[----:B------:R-:W-:-:S07]  /*14570*/  IMAD.MOV.U32 R15, RZ, RZ, -0x1 ;  /* 0xffffffffff0f7424 */ /* 0x000fce00078e00ff */
[----:B0-2---:R-:W-:Y:S05]  /*14580*/  WARPSYNC.COLLECTIVE R15, `(.L_x_428) ;  /* 0x000000000f087348 */ /* 0x005fea0003c00000 */
[----:B--2---:R1:W2:Y:S02]  /*14590*/  SHFL.IDX P6, R14, R13, R12, R11 ;  /* 0x0000000c0d0e7389 */ /* 0x0042a400000c000b */
[----:B012---:R-:W-:Y:S01]  /*145a0*/  ENDCOLLECTIVE ;  /* 0x000000000000791b */ /* 0x007fe20003800000 */
.L_x_428:
[----:B------:R-:W-:Y:S05]  /*145b0*/  BSYNC B0 ;  /* 0x0000000000007941 */ /* 0x000fea0003800000 */
.L_x_427:
[----:B------:R-:W-:Y:S02]  /*145c0*/  IMAD.MOV.U32 R13, RZ, RZ, R8 ;  /* 0x000000ffff0d7224 */ /* 0x000fe400078e0008 */
[----:B------:R-:W-:Y:S02]  /*145d0*/  IMAD.MOV.U32 R12, RZ, RZ, RZ ;  /* 0x000000ffff0c7224 */ /* 0x000fe400078e00ff */
[----:B------:R-:W-:Y:S02]  /*145e0*/  IMAD.MOV.U32 R11, RZ, RZ, 0x181f ;  /* 0x0000181fff0b7424 */ /* 0x000fe400078e00ff */
[----:B------:R-:W-:Y:S02]  /*145f0*/  IMAD.MOV.U32 R15, RZ, RZ, -0x1 ;  /* 0xffffffffff0f7424 */ /* 0x000fe400078e00ff */
[----:B------:R-:W-:Y:S02]  /*14600*/  IMAD.MOV.U32 R3, RZ, RZ, R14 ;  /* 0x000000ffff037224 */ /* 0x000fe400078e000e */
[----:B------:R-:W-:-:S07]  /*14610*/  IMAD.IADD R4, R23, 0x1, R4 ;  /* 0x0000000117047824 */ /* 0x000fce00078e0204 */
[----:B------:R-:W-:Y:S05]  /*14620*/  WARPSYNC.COLLECTIVE R15, `(.L_x_429) ;  /* 0x000000000f087348 */ /* 0x000fea0003c00000 */
[----:B------:R0:W1:Y:S02]  /*14630*/  SHFL.IDX P6, R14, R13, R12, R11 ;  /* 0x0000000c0d0e7389 */ /* 0x00006400000c000b */
[----:B01----:R-:W-:Y:S01]  /*14640*/  ENDCOLLECTIVE ;  /* 0x000000000000791b */ /* 0x003fe20003800000 */
.L_x_429:
[----:B------:R-:W-:Y:S02]  /*14650*/  IMAD.MOV.U32 R13, RZ, RZ, R7 ;  /* 0x000000ffff0d7224 */ /* 0x000fe400078e0007 */
[----:B------:R-:W-:Y:S02]  /*14660*/  IMAD.MOV.U32 R12, RZ, RZ, 0x1 ;  /* 0x00000001ff0c7424 */ /* 0x000fe400078e00ff */
[----:B------:R-:W-:-:S07]  /*14670*/  IMAD.MOV.U32 R2, RZ, RZ, R14 ;  /* 0x000000ffff027224 */ /* 0x000fce00078e000e */
[----:B------:R-:W-:Y:S05]  /*14680*/  WARPSYNC.COLLECTIVE R15, `(.L_x_430) ;  /* 0x000000000f087348 */ /* 0x000fea0003c00000 */
[----:B------:R0:W1:Y:S02]  /*14690*/  SHFL.IDX P6, R14, R13, R12, R11 ;  /* 0x0000000c0d0e7389 */ /* 0x00006400000c000b */
[----:B01----:R-:W-:Y:S01]  /*146a0*/  ENDCOLLECTIVE ;  /* 0x000000000000791b */ /* 0x003fe20003800000 */
.L_x_430:
        /* <DEDUP_REMOVED lines=12> */
.L_x_431:
[----:B------:R-:W-:Y:S02]  /*14770*/  IMAD.MOV.U32 R13, RZ, RZ, R7 ;  /* 0x000000ffff0d7224 */ /* 0x000fe400078e0007 */
[----:B------:R-:W-:Y:S02]  /*14780*/  IMAD.MOV.U32 R12, RZ, RZ, 0x2 ;  /* 0x00000002ff0c7424 */ /* 0x000fe400078e00ff */
[----:B------:R-:W-:-:S07]  /*14790*/  IMAD.MOV.U32 R2, RZ, RZ, R14 ;  /* 0x000000ffff027224 */ /* 0x000fce00078e000e */
[----:B------:R-:W-:Y:S05]  /*147a0*/  WARPSYNC.COLLECTIVE R15, `(.L_x_432) ;  /* 0x000000000f087348 */ /* 0x000fea0003c00000 */
[----:B------:R0:W1:Y:S02]  /*147b0*/  SHFL.IDX P6, R14, R13, R12, R11 ;  /* 0x0000000c0d0e7389 */ /* 0x00006400000c000b */
[----:B01----:R-:W-:Y:S01]  /*147c0*/  ENDCOLLECTIVE ;  /* 0x000000000000791b */ /* 0x003fe20003800000 */
.L_x_432:
        /* <DEDUP_REMOVED lines=12> */
.L_x_433:
[----:B------:R-:W-:Y:S02]  /*14890*/  IMAD.MOV.U32 R13, RZ, RZ, R7 ;  /* 0x000000ffff0d7224 */ /* 0x000fe400078e0007 */
[----:B------:R-:W-:Y:S02]  /*148a0*/  IMAD.MOV.U32 R12, RZ, RZ, 0x3 ;  /* 0x00000003ff0c7424 */ /* 0x000fe400078e00ff */
[----:B------:R-:W-:-:S07]  /*148b0*/  IMAD.MOV.U32 R2, RZ, RZ, R14 ;  /* 0x000000ffff027224 */ /* 0x000fce00078e000e */
[----:B------:R-:W-:Y:S05]  /*148c0*/  WARPSYNC.COLLECTIVE R15, `(.L_x_434) ;  /* 0x000000000f087348 */ /* 0x000fea0003c00000 */
[----:B------:R0:W1:Y:S02]  /*148d0*/  SHFL.IDX P6, R14, R13, R12, R11 ;  /* 0x0000000c0d0e7389 */ /* 0x00006400000c000b */
[----:B01----:R-:W-:Y:S01]  /*148e0*/  ENDCOLLECTIVE ;  /* 0x000000000000791b */ /* 0x003fe20003800000 */
.L_x_434:
        /* <DEDUP_REMOVED lines=12> */
.L_x_435:
[----:B------:R-:W-:Y:S02]  /*149b0*/  IMAD.MOV.U32 R13, RZ, RZ, R7 ;  /* 0x000000ffff0d7224 */ /* 0x000fe400078e0007 */
[----:B------:R-:W-:Y:S02]  /*149c0*/  IMAD.MOV.U32 R12, RZ, RZ, 0x4 ;  /* 0x00000004ff0c7424 */ /* 0x000fe400078e00ff */
[----:B------:R-:W-:-:S07]  /*149d0*/  IMAD.MOV.U32 R2, RZ, RZ, R14 ;  /* 0x000000ffff027224 */ /* 0x000fce00078e000e */
[----:B------:R-:W-:Y:S05]  /*149e0*/  WARPSYNC.COLLECTIVE R15, `(.L_x_436) ;  /* 0x000000000f087348 */ /* 0x000fea0003c00000 */
[----:B------:R0:W1:Y:S02]  /*149f0*/  SHFL.IDX P6, R14, R13, R12, R11 ;  /* 0x0000000c0d0e7389 */ /* 0x00006400000c000b */
[----:B01----:R-:W-:Y:S01]  /*14a00*/  ENDCOLLECTIVE ;  /* 0x000000000000791b */ /* 0x003fe20003800000 */
.L_x_436:
        /* <DEDUP_REMOVED lines=12> */
.L_x_437:
[----:B------:R-:W-:Y:S02]  /*14ad0*/  IMAD.MOV.U32 R13, RZ, RZ, R7 ;  /* 0x000000ffff0d7224 */ /* 0x000fe400078e0007 */
[----:B------:R-:W-:Y:S02]  /*14ae0*/  IMAD.MOV.U32 R12, RZ, RZ, 0x5 ;  /* 0x00000005ff0c7424 */ /* 0x000fe400078e00ff */
[----:B------:R-:W-:-:S07]  /*14af0*/  IMAD.MOV.U32 R2, RZ, RZ, R14 ;  /* 0x000000ffff027224 */ /* 0x000fce00078e000e */
[----:B------:R-:W-:Y:S05]  /*14b00*/  WARPSYNC.COLLECTIVE R15, `(.L_x_438) ;  /* 0x000000000f087348 */ /* 0x000fea0003c00000 */
[----:B------:R0:W1:Y:S02]  /*14b10*/  SHFL.IDX P6, R14, R13, R12, R11 ;  /* 0x0000000c0d0e7389 */ /* 0x00006400000c000b */
[----:B01----:R-:W-:Y:S01]  /*14b20*/  ENDCOLLECTIVE ;  /* 0x000000000000791b */ /* 0x003fe20003800000 */
.L_x_438:
        /* <DEDUP_REMOVED lines=12> */
.L_x_439:
[----:B------:R-:W-:Y:S02]  /*14bf0*/  IMAD.MOV.U32 R13, RZ, RZ, R7 ;  /* 0x000000ffff0d7224 */ /* 0x000fe400078e0007 */
[----:B------:R-:W-:Y:S02]  /*14c00*/  IMAD.MOV.U32 R12, RZ, RZ, 0x6 ;  /* 0x00000006ff0c7424 */ /* 0x000fe400078e00ff */
[----:B------:R-:W-:-:S07]  /*14c10*/  IMAD.MOV.U32 R2, RZ, RZ, R14 ;  /* 0x000000ffff027224 */ /* 0x000fce00078e000e */
[----:B------:R-:W-:Y:S05]  /*14c20*/  WARPSYNC.COLLECTIVE R15, `(.L_x_440) ;  /* 0x000000000f087348 */ /* 0x000fea0003c00000 */
[----:B------:R0:W1:Y:S02]  /*14c30*/  SHFL.IDX P6, R14, R13, R12, R11 ;  /* 0x0000000c0d0e7389 */ /* 0x00006400000c000b */
[----:B01----:R-:W-:Y:S01]  /*14c40*/  ENDCOLLECTIVE ;  /* 0x000000000000791b */ /* 0x003fe20003800000 */
.L_x_440:
        /* <DEDUP_REMOVED lines=12> */
.L_x_441:
[----:B------:R-:W-:Y:S02]  /*14d10*/  IMAD.MOV.U32 R13, RZ, RZ, R7 ;  /* 0x000000ffff0d7224 */ /* 0x000fe400078e0007 */
[----:B------:R-:W-:Y:S02]  /*14d20*/  IMAD.MOV.U32 R12, RZ, RZ, 0x7 ;  /* 0x00000007ff0c7424 */ /* 0x000fe400078e00ff */
[----:B------:R-:W-:-:S07]  /*14d30*/  IMAD.MOV.U32 R2, RZ, RZ, R14 ;  /* 0x000000ffff027224 */ /* 0x000fce00078e000e */
[----:B------:R-:W-:Y:S05]  /*14d40*/  WARPSYNC.COLLECTIVE R15, `(.L_x_442) ;  /* 0x000000000f087348 */ /* 0x000fea0003c00000 */
[----:B------:R0:W1:Y:S02]  /*14d50*/  SHFL.IDX P6, R14, R13, R12, R11 ;  /* 0x0000000c0d0e7389 */ /* 0x00006400000c000b */
[----:B01----:R-:W-:Y:S01]  /*14d60*/  ENDCOLLECTIVE ;  /* 0x000000000000791b */ /* 0x003fe20003800000 */
.L_x_442:
        /* <DEDUP_REMOVED lines=12> */
.L_x_443:
[----:B------:R-:W-:Y:S01]  /*14e30*/  IMAD.MOV.U32 R2, RZ, RZ, R14 ;  /* 0x000000ffff027224 */ /* 0x000fe200078e000e */
[----:B------:R-:W-:Y:S06]  /*14e40*/  BRA `(.L_x_444) ;  /* 0xffffffa400dc7947 */ /* 0x000fec000383ffff */
.L_x_319:
[----:B----4-:R4:W0:Y:S02]  /*14e50*/  SYNCS.PHASECHK.TRANS64.TRYWAIT P0, [R0+URZ+0x38840], R20 ;  /* 0x03884014000075a7 */ /* 0x010824000800017f */
[----:B0-----:R-:W-:Y:S05]  /*14e60*/  @!P0 NANOSLEEP.SYNCS 0x989680 ;  /* 0x009896800000895d */ /* 0x001fea0003900000 */
[----:B------:R-:W0:Y:S02]  /*14e70*/  @!P0 SYNCS.PHASECHK.TRANS64 P0, [R0+URZ+0x38840], R20 ;  /* 0x03884014000085a7 */ /* 0x000e24000800007f */
[----:B0-----:R-:W-:Y:S05]  /*14e80*/  @!P0 BRA `(.L_x_319) ;  /* 0xfffffffc00f08947 */ /* 0x001fea000383ffff */
[----:B------:R-:W-:Y:S05]  /*14e90*/  BRA `(.L_x_445) ;  /* 0xffffffa800307947 */ /* 0x000fea000383ffff */
.L_x_320:
[----:B------:R-:W-:Y:S01]  /*14ea0*/  BSSY B0, `(.L_x_446) ;  /* 0x0000008000007945 */ /* 0x000fe20003800000 */
[----:B------:R-:W-:Y:S02]  /*14eb0*/  IMAD.MOV.U32 R13, RZ, RZ, R5 ;  /* 0x000000ffff0d7224 */ /* 0x000fe400078e0005 */
[----:B------:R-:W-:Y:S02]  /*14ec0*/  IMAD.MOV.U32 R12, RZ, RZ, RZ ;  /* 0x000000ffff0c7224 */ /* 0x000fe400078e00ff */
[----:B------:R-:W-:Y:S02]  /*14ed0*/  IMAD.MOV.U32 R11, RZ, RZ, 0x181f ;  /* 0x0000181fff0b7424 */ /* 0x000fe400078e00ff */
[----:B------:R-:W-:-:S07]  /*14ee0*/  IMAD.MOV.U32 R15, RZ, RZ, -0x1 ;  /* 0xffffffffff0f7424 */ /* 0x000fce00078e00ff */
[----:B0-234-:R-:W-:Y:S05]  /*14ef0*/  WARPSYNC.COLLECTIVE R15, `(.L_x_447) ;  /* 0x000000000f087348 */ /* 0x01dfea0003c00000 */
[----:B--2---:R1:W2:Y:S02]  /*14f00*/  SHFL.IDX P6, R14, R13, R12, R11 ;  /* 0x0000000c0d0e7389 */ /* 0x0042a400000c000b */
[----:B01234-:R-:W-:Y:S01]  /*14f10*/  ENDCOLLECTIVE ;  /* 0x000000000000791b */ /* 0x01ffe20003800000 */
.L_x_447:
[----:B------:R-:W-:Y:S05]  /*14f20*/  BSYNC B0 ;  /* 0x0000000000007941 */ /* 0x000fea0003800000 */
.L_x_446:
        /* <DEDUP_REMOVED lines=8> */
.L_x_448:
[----:B------:R-:W-:Y:S02]  /*14fb0*/  IMAD.MOV.U32 R13, RZ, RZ, R5 ;  /* 0x000000ffff0d7224 */ /* 0x000fe400078e0005 */
[----:B------:R-:W-:Y:S02]  /*14fc0*/  IMAD.MOV.U32 R12, RZ, RZ, 0x1 ;  /* 0x00000001ff0c7424 */ /* 0x000fe400078e00ff */
[----:B------:R-:W-:-:S07]  /*14fd0*/  IMAD.MOV.U32 R2, RZ, RZ, R14 ;  /* 0x000000ffff027224 */ /* 0x000fce00078e000e */
[----:B------:R-:W-:Y:S05]  /*14fe0*/  WARPSYNC.COLLECTIVE R15, `(.L_x_449) ;  /* 0x000000000f087348 */ /* 0x000fea0003c00000 */
[----:B------:R0:W1:Y:S02]  /*14ff0*/  SHFL.IDX P6, R14, R13, R12, R11 ;  /* 0x0000000c0d0e7389 */ /* 0x00006400000c000b */
[----:B01----:R-:W-:Y:S01]  /*15000*/  ENDCOLLECTIVE ;  /* 0x000000000000791b */ /* 0x003fe20003800000 */
.L_x_449:
        /* <DEDUP_REMOVED lines=12> */
.L_x_450:
[----:B------:R-:W-:Y:S02]  /*150d0*/  IMAD.MOV.U32 R13, RZ, RZ, R5 ;  /* 0x000000ffff0d7224 */ /* 0x000fe400078e0005 */
[----:B------:R-:W-:Y:S02]  /*150e0*/  IMAD.MOV.U32 R12, RZ, RZ, 0x2 ;  /* 0x00000002ff0c7424 */ /* 0x000fe400078e00ff */
[----:B------:R-:W-:-:S07]  /*150f0*/  IMAD.MOV.U32 R2, RZ, RZ, R14 ;  /* 0x000000ffff027224 */ /* 0x000fce00078e000e */
[----:B------:R-:W-:Y:S05]  /*15100*/  WARPSYNC.COLLECTIVE R15, `(.L_x_451) ;  /* 0x000000000f087348 */ /* 0x000fea0003c00000 */
[----:B------:R0:W1:Y:S02]  /*15110*/  SHFL.IDX P6, R14, R13, R12, R11 ;  /* 0x0000000c0d0e7389 */ /* 0x00006400000c000b */
[----:B01----:R-:W-:Y:S01]  /*15120*/  ENDCOLLECTIVE ;  /* 0x000000000000791b */ /* 0x003fe20003800000 */
.L_x_451:
        /* <DEDUP_REMOVED lines=12> */
.L_x_452:
[----:B------:R-:W-:Y:S02]  /*151f0*/  IMAD.MOV.U32 R13, RZ, RZ, R5 ;  /* 0x000000ffff0d7224 */ /* 0x000fe400078e0005 */
[----:B------:R-:W-:Y:S02]  /*15200*/  IMAD.MOV.U32 R12, RZ, RZ, 0x3 ;  /* 0x00000003ff0c7424 */ /* 0x000fe400078e00ff */
[----:B------:R-:W-:-:S07]  /*15210*/  IMAD.MOV.U32 R2, RZ, RZ, R14 ;  /* 0x000000ffff027224 */ /* 0x000fce00078e000e */
[----:B------:R-:W-:Y:S05]  /*15220*/  WARPSYNC.COLLECTIVE R15, `(.L_x_453) ;  /* 0x000000000f087348 */ /* 0x000fea0003c00000 */
[----:B------:R0:W1:Y:S02]  /*15230*/  SHFL.IDX P6, R14, R13, R12, R11 ;  /* 0x0000000c0d0e7389 */ /* 0x00006400000c000b */
[----:B01----:R-:W-:Y:S01]  /*15240*/  ENDCOLLECTIVE ;  /* 0x000000000000791b */ /* 0x003fe20003800000 */
.L_x_453:
        /* <DEDUP_REMOVED lines=12> */
.L_x_454:
[----:B------:R-:W-:Y:S02]  /*15310*/  IMAD.MOV.U32 R13, RZ, RZ, R5 ;  /* 0x000000ffff0d7224 */ /* 0x000fe400078e0005 */
[----:B------:R-:W-:Y:S02]  /*15320*/  IMAD.MOV.U32 R12, RZ, RZ, 0x4 ;  /* 0x00000004ff0c7424 */ /* 0x000fe400078e00ff */
[----:B------:R-:W-:-:S07]  /*15330*/  IMAD.MOV.U32 R2, RZ, RZ, R14 ;  /* 0x000000ffff027224 */ /* 0x000fce00078e000e */
[----:B------:R-:W-:Y:S05]  /*15340*/  WARPSYNC.COLLECTIVE R15, `(.L_x_455) ;  /* 0x000000000f087348 */ /* 0x000fea0003c00000 */
[----:B------:R0:W1:Y:S02]  /*15350*/  SHFL.IDX P6, R14, R13, R12, R11 ;  /* 0x0000000c0d0e7389 */ /* 0x00006400000c000b */
[----:B01----:R-:W-:Y:S01]  /*15360*/  ENDCOLLECTIVE ;  /* 0x000000000000791b */ /* 0x003fe20003800000 */
.L_x_455:
        /* <DEDUP_REMOVED lines=12> */
.L_x_456:
[----:B------:R-:W-:Y:S02]  /*15430*/  IMAD.MOV.U32 R13, RZ, RZ, R5 ;  /* 0x000000ffff0d7224 */ /* 0x000fe400078e0005 */
[----:B------:R-:W-:Y:S02]  /*15440*/  IMAD.MOV.U32 R12, RZ, RZ, 0x5 ;  /* 0x00000005ff0c7424 */ /* 0x000fe400078e00ff */
[----:B------:R-:W-:-:S07]  /*15450*/  IMAD.MOV.U32 R2, RZ, RZ, R14 ;  /* 0x000000ffff027224 */ /* 0x000fce00078e000e */
[----:B------:R-:W-:Y:S05]  /*15460*/  WARPSYNC.COLLECTIVE R15, `(.L_x_457) ;  /* 0x000000000f087348 */ /* 0x000fea0003c00000 */
[----:B------:R0:W1:Y:S02]  /*15470*/  SHFL.IDX P6, R14, R13, R12, R11 ;  /* 0x0000000c0d0e7389 */ /* 0x00006400000c000b */
[----:B01----:R-:W-:Y:S01]  /*15480*/  ENDCOLLECTIVE ;  /* 0x000000000000791b */ /* 0x003fe20003800000 */
.L_x_457:
        /* <DEDUP_REMOVED lines=12> */
.L_x_458:
[----:B------:R-:W-:Y:S02]  /*15550*/  IMAD.MOV.U32 R13, RZ, RZ, R5 ;  /* 0x000000ffff0d7224 */ /* 0x000fe400078e0005 */
[----:B------:R-:W-:Y:S02]  /*15560*/  IMAD.MOV.U32 R12, RZ, RZ, 0x6 ;  /* 0x00000006ff0c7424 */ /* 0x000fe400078e00ff */
[----:B------:R-:W-:-:S07]  /*15570*/  IMAD.MOV.U32 R2, RZ, RZ, R14 ;  /* 0x000000ffff027224 */ /* 0x000fce00078e000e */
[----:B------:R-:W-:Y:S05]  /*15580*/  WARPSYNC.COLLECTIVE R15, `(.L_x_459) ;  /* 0x000000000f087348 */ /* 0x000fea0003c00000 */
[----:B------:R0:W1:Y:S02]  /*15590*/  SHFL.IDX P6, R14, R13, R12, R11 ;  /* 0x0000000c0d0e7389 */ /* 0x00006400000c000b */
[----:B01----:R-:W-:Y:S01]  /*155a0*/  ENDCOLLECTIVE ;  /* 0x000000000000791b */ /* 0x003fe20003800000 */
.L_x_459:
        /* <DEDUP_REMOVED lines=12> */
.L_x_460:
[----:B------:R-:W-:Y:S02]  /*15670*/  IMAD.MOV.U32 R13, RZ, RZ, R5 ;  /* 0x000000ffff0d7224 */ /* 0x000fe400078e0005 */
[----:B------:R-:W-:Y:S02]  /*15680*/  IMAD.MOV.U32 R12, RZ, RZ, 0x7 ;  /* 0x00000007ff0c7424 */ /* 0x000fe400078e00ff */
[----:B------:R-:W-:-:S07]  /*15690*/  IMAD.MOV.U32 R2, RZ, RZ, R14 ;  /* 0x000000ffff027224 */ /* 0x000fce00078e000e */
[----:B------:R-:W-:Y:S05]  /*156a0*/  WARPSYNC.COLLECTIVE R15, `(.L_x_461) ;  /* 0x000000000f087348 */ /* 0x000fea0003c00000 */
[----:B------:R0:W1:Y:S02]  /*156b0*/  SHFL.IDX P6, R14, R13, R12, R11 ;  /* 0x0000000c0d0e7389 */ /* 0x00006400000c000b */
[----:B01----:R-:W-:Y:S01]  /*156c0*/  ENDCOLLECTIVE ;  /* 0x000000000000791b */ /* 0x003fe20003800000 */
.L_x_461:
        /* <DEDUP_REMOVED lines=12> */
.L_x_462:
[----:B------:R-:W-:Y:S01]  /*15790*/  IMAD.MOV.U32 R2, RZ, RZ, R14 ;  /* 0x000000ffff027224 */ /* 0x000fe200078e000e */
[----:B------:R-:W-:Y:S06]  /*157a0*/  BRA `(.L_x_463) ;  /* 0xffffffa400007947 */ /* 0x000fec000383ffff */
.L_x_325:
[----:B0-----:R0:W3:Y:S02]  /*157b0*/  SYNCS.PHASECHK.TRANS64.TRYWAIT P2, [R0+URZ+0x38870], R3 ;  /* 0x03887003000075a7 */ /* 0x0010e4000804017f */
[----:B---3--:R-:W-:Y:S05]  /*157c0*/  @!P2 NANOSLEEP.SYNCS 0x989680 ;  /* 0x009896800000a95d */ /* 0x008fea0003900000 */
[----:B------:R-:W3:Y:S02]  /*157d0*/  @!P2 SYNCS.PHASECHK.TRANS64 P2, [R0+URZ+0x38870], R3 ;  /* 0x038870030000a5a7 */ /* 0x000ee4000804007f */
[----:B---3--:R-:W-:Y:S05]  /*157e0*/  @!P2 BRA `(.L_x_325) ;  /* 0xfffffffc00f0a947 */ /* 0x008fea000383ffff */
[----:B------:R-:W-:Y:S05]  /*157f0*/  BRA `(.L_x_464) ;  /* 0xffffffa400687947 */ /* 0x000fea000383ffff */
.L_x_327:
[----:B0-----:R0:W3:Y:S02]  /*15800*/  SYNCS.PHASECHK.TRANS64.TRYWAIT P2, [R0+URZ+0x38860], R3 ;  /* 0x03886003000075a7 */ /* 0x0010e4000804017f */
[----:B---3--:R-:W-:Y:S05]  /*15810*/  @!P2 NANOSLEEP.SYNCS 0x989680 ;  /* 0x009896800000a95d */ /* 0x008fea0003900000 */
[----:B------:R-:W3:Y:S02]  /*15820*/  @!P2 SYNCS.PHASECHK.TRANS64 P2, [R0+URZ+0x38860], R3 ;  /* 0x038860030000a5a7 */ /* 0x000ee4000804007f */
[----:B---3--:R-:W-:Y:S05]  /*15830*/  @!P2 BRA `(.L_x_327) ;  /* 0xfffffffc00f0a947 */ /* 0x008fea000383ffff */
[----:B------:R-:W-:Y:S05]  /*15840*/  BRA `(.L_x_465) ;  /* 0xffffffa400787947 */ /* 0x000fea000383ffff */
.L_x_335:
[----:B0-----:R0:W1:Y:S02]  /*15850*/  SYNCS.PHASECHK.TRANS64.TRYWAIT P1, [R2+URZ+0x38870], R3 ;  /* 0x03887003020075a7 */ /* 0x001064000802017f */
[----:B-1----:R-:W-:Y:S05]  /*15860*/  @!P1 NANOSLEEP.SYNCS 0x989680 ;  /* 0x009896800000995d */ /* 0x002fea0003900000 */
[----:B------:R-:W1:Y:S02]  /*15870*/  @!P1 SYNCS.PHASECHK.TRANS64 P1, [R2+URZ+0x38870], R3 ;  /* 0x03887003020095a7 */ /* 0x000e64000802007f */
[----:B-1----:R-:W-:Y:S05]  /*15880*/  @!P1 BRA `(.L_x_335) ;  /* 0xfffffffc00f09947 */ /* 0x002fea000383ffff */
[----:B------:R-:W-:Y:S05]  /*15890*/  BRA `(.L_x_466) ;  /* 0xffffffb000287947 */ /* 0x000fea000383ffff */
.L_x_337:
[----:B0-----:R0:W1:Y:S02]  /*158a0*/  SYNCS.PHASECHK.TRANS64.TRYWAIT P1, [R2+URZ+0x38860], R3 ;  /* 0x03886003020075a7 */ /* 0x001064000802017f */
[----:B-1----:R-:W-:Y:S05]  /*158b0*/  @!P1 NANOSLEEP.SYNCS 0x989680 ;  /* 0x009896800000995d */ /* 0x002fea0003900000 */
[----:B------:R-:W1:Y:S02]  /*158c0*/  @!P1 SYNCS.PHASECHK.TRANS64 P1, [R2+URZ+0x38860], R3 ;  /* 0x03886003020095a7 */ /* 0x000e64000802007f */
[----:B-1----:R-:W-:Y:S05]  /*158d0*/  @!P1 BRA `(.L_x_337) ;  /* 0xfffffffc00f09947 */ /* 0x002fea000383ffff */
[----:B------:R-:W-:Y:S05]  /*158e0*/  BRA `(.L_x_467) ;  /* 0xffffffb000347947 */ /* 0x000fea000383ffff */
.L_x_351:
[----:B0-----:R0:W1:Y:S02]  /*158f0*/  SYNCS.PHASECHK.TRANS64.TRYWAIT P0, [R5+URZ+0x38820], R0 ;  /* 0x03882000050075a7 */ /* 0x001064000800017f */
[----:B-1----:R-:W-:Y:S05]  /*15900*/  @!P0 NANOSLEEP.SYNCS 0x989680 ;  /* 0x009896800000895d */ /* 0x002fea0003900000 */
[----:B------:R-:W1:Y:S02]  /*15910*/  @!P0 SYNCS.PHASECHK.TRANS64 P0, [R5+URZ+0x38820], R0 ;  /* 0x03882000050085a7 */ /* 0x000e64000800007f */
[----:B-1----:R-:W-:Y:S05]  /*15920*/  @!P0 BRA `(.L_x_351) ;  /* 0xfffffffc00f08947 */ /* 0x002fea000383ffff */
[----:B------:R-:W-:Y:S05]  /*15930*/  BRA `(.L_x_468) ;  /* 0xffffffc400087947 */ /* 0x000fea000383ffff */
.L_x_352:
[----:B------:R-:W1:Y:S01]  /*15940*/  S2R R2, SR_TID.X ;  /* 0x0000000000027919 */ /* 0x000e620000002100 */
[----:B------:R-:W-:Y:S01]  /*15950*/  BSSY B0, `(.L_x_469) ;  /* 0x000000a000007945 */ /* 0x000fe20003800000 */
[----:B------:R-:W-:Y:S02]  /*15960*/  IMAD.MOV.U32 R12, RZ, RZ, RZ ;  /* 0x000000ffff0c7224 */ /* 0x000fe400078e00ff */
[----:B------:R-:W-:Y:S02]  /*15970*/  IMAD.MOV.U32 R11, RZ, RZ, 0x1f ;  /* 0x0000001fff0b7424 */ /* 0x000fe400078e00ff */
[----:B------:R-:W-:Y:S01]  /*15980*/  IMAD.MOV.U32 R15, RZ, RZ, -0x1 ;  /* 0xffffffffff0f7424 */ /* 0x000fe200078e00ff */
[----:B-1----:R-:W-:-:S04]  /*15990*/  SHF.R.U32.HI R2, RZ, 0x5, R2 ;  /* 0x00000005ff027819 */ /* 0x002fc80000011602 */
[----:B------:R-:W-:-:S05]  /*159a0*/  LOP3.LUT R2, R2, 0x3, RZ, 0xc0, !PT ;  /* 0x0000000302027812 */ /* 0x000fca00078ec0ff */
[----:B--2---:R-:W-:-:S07]  /*159b0*/  IMAD.MOV.U32 R13, RZ, RZ, R2 ;  /* 0x000000ffff0d7224 */ /* 0x004fce00078e0002 */
[----:B0-----:R-:W-:Y:S05]  /*159c0*/  WARPSYNC.COLLECTIVE R15, `(.L_x_470) ;  /* 0x000000000f087348 */ /* 0x001fea0003c00000 */
[----:B------:R1:W2:Y:S02]  /*159d0*/  SHFL.IDX P6, R14, R13, R12, R11 ;  /* 0x0000000c0d0e7389 */ /* 0x0002a400000c000b */
[----:B012---:R-:W-:Y:S01]  /*159e0*/  ENDCOLLECTIVE ;  /* 0x000000000000791b */ /* 0x007fe20003800000 */
.L_x_470:
[----:B------:R-:W-:Y:S05]  /*159f0*/  BSYNC B0 ;  /* 0x0000000000007941 */ /* 0x000fea0003800000 */
.L_x_469:
[----:B------:R-:W-:Y:S05]  /*15a00*/  BRA `(.L_x_471) ;  /* 0xffffffc000f07947 */ /* 0x000fea000383ffff */
.L_x_355:
[----:B------:R-:W-:Y:S01]  /*15a10*/  BSSY B1, `(.L_x_472) ;  /* 0x0000006000017945 */ /* 0x000fe20003800000 */
[----:B------:R-:W-:-:S07]  /*15a20*/  IMAD.MOV.U32 R15, RZ, RZ, -0x1 ;  /* 0xffffffffff0f7424 */ /* 0x000fce00078e00ff */
[----:B0-2---:R-:W-:Y:S05]  /*15a30*/  WARPSYNC.COLLECTIVE R15, `(.L_x_473) ;  /* 0x000000000f0c7348 */ /* 0x005fea0003c00000 */
[----:B------:R-:W-:Y:S02]  /*15a40*/  ELECT P6, UR62, PT ;  /* 0x00000000003e782f */ /* 0x000fe400038c0000 */
[----:B------:R-:W-:Y:S01]  /*15a50*/  MOV R14, UR62 ;  /* 0x0000003e000e7c02 */ /* 0x000fe20008000f00 */
[----:B0-2---:R-:W-:Y:S10]  /*15a60*/  ENDCOLLECTIVE ;  /* 0x000000000000791b */ /* 0x005ff40003800000 */
.L_x_473:
[----:B------:R-:W-:Y:S05]  /*15a70*/  BSYNC B1 ;  /* 0x0000000000017941 */ /* 0x000fea0003800000 */
.L_x_472:
[----:B------:R-:W-:Y:S05]  /*15a80*/  BRA `(.L_x_474) ;  /* 0xffffffc000e87947 */ /* 0x000fea000383ffff */
.L_x_357:
[----:B0-----:R0:W1:Y:S02]  /*15a90*/  SYNCS.PHASECHK.TRANS64.TRYWAIT P1, [R3+URZ+0x38840], R2 ;  /* 0x03884002030075a7 */ /* 0x001064000802017f */
[----:B-1----:R-:W-:Y:S05]  /*15aa0*/  @!P1 NANOSLEEP.SYNCS 0x989680 ;  /* 0x009896800000995d */ /* 0x002fea0003900000 */
[----:B------:R-:W1:Y:S02]  /*15ab0*/  @!P1 SYNCS.PHASECHK.TRANS64 P1, [R3+URZ+0x38840], R2 ;  /* 0x03884002030095a7 */ /* 0x000e64000802007f */
[----:B-1----:R-:W-:Y:S05]  /*15ac0*/  @!P1 BRA `(.L_x_357) ;  /* 0xfffffffc00f09947 */ /* 0x002fea000383ffff */
[----:B------:R-:W-:Y:S05]  /*15ad0*/  BRA `(.L_x_475) ;  /* 0xffffffc400087947 */ /* 0x000fea000383ffff */
.L_x_359:
[----:B-1----:R1:W3:Y:S02]  /*15ae0*/  SYNCS.PHASECHK.TRANS64.TRYWAIT P1, [R25+URZ+0x38840], R0 ;  /* 0x03884000190075a7 */ /* 0x0022e4000802017f */
[----:B---3--:R-:W-:Y:S05]  /*15af0*/  @!P1 NANOSLEEP.SYNCS 0x989680 ;  /* 0x009896800000995d */ /* 0x008fea0003900000 */
[----:B------:R-:W3:Y:S02]  /*15b00*/  @!P1 SYNCS.PHASECHK.TRANS64 P1, [R25+URZ+0x38840], R0 ;  /* 0x03884000190095a7 */ /* 0x000ee4000802007f */
[----:B---3--:R-:W-:Y:S05]  /*15b10*/  @!P1 BRA `(.L_x_359) ;  /* 0xfffffffc00f09947 */ /* 0x008fea000383ffff */
[----:B------:R-:W-:Y:S05]  /*15b20*/  BRA `(.L_x_476) ;  /* 0xffffffc400147947 */ /* 0x000fea000383ffff */
.L_x_361:
[----:B---3--:R3:W4:Y:S02]  /*15b30*/  SYNCS.PHASECHK.TRANS64.TRYWAIT P1, [R3+URZ+0x38860], R2 ;  /* 0x03886002030075a7 */ /* 0x008724000802017f */
[----:B----4-:R-:W-:Y:S05]  /*15b40*/  @!P1 NANOSLEEP.SYNCS 0x989680 ;  /* 0x009896800000995d */ /* 0x010fea0003900000 */
[----:B------:R-:W4:Y:S02]  /*15b50*/  @!P1 SYNCS.PHASECHK.TRANS64 P1, [R3+URZ+0x38860], R2 ;  /* 0x03886002030095a7 */ /* 0x000f24000802007f */
[----:B----4-:R-:W-:Y:S05]  /*15b60*/  @!P1 BRA `(.L_x_361) ;  /* 0xfffffffc00f09947 */ /* 0x010fea000383ffff */
[----:B------:R-:W-:Y:S05]  /*15b70*/  BRA `(.L_x_477) ;  /* 0xffffffc400107947 */ /* 0x000fea000383ffff */
.L_x_363:
[----:B----4-:R4:W0:Y:S02]  /*15b80*/  SYNCS.PHASECHK.TRANS64.TRYWAIT P1, [R25+URZ+0x38860], R0 ;  /* 0x03886000190075a7 */ /* 0x010824000802017f */
[----:B0-----:R-:W-:Y:S05]  /*15b90*/  @!P1 NANOSLEEP.SYNCS 0x989680 ;  /* 0x009896800000995d */ /* 0x001fea0003900000 */
[----:B------:R-:W0:Y:S02]  /*15ba0*/  @!P1 SYNCS.PHASECHK.TRANS64 P1, [R25+URZ+0x38860], R0 ;  /* 0x03886000190095a7 */ /* 0x000e24000802007f */
[----:B0-----:R-:W-:Y:S05]  /*15bb0*/  @!P1 BRA `(.L_x_363) ;  /* 0xfffffffc00f09947 */ /* 0x001fea000383ffff */
[----:B------:R-:W-:Y:S05]  /*15bc0*/  BRA `(.L_x_478) ;  /* 0xffffffc4000c7947 */ /* 0x000fea000383ffff */
.L_x_365:
[----:B------:R0:W0:Y:S02]  /*15bd0*/  SYNCS.PHASECHK.TRANS64.TRYWAIT P1, [R3+URZ+0x38880], R2 ;  /* 0x03888002030075a7 */ /* 0x000024000802017f */
[----:B0-----:R-:W-:Y:S05]  /*15be0*/  @!P1 NANOSLEEP.SYNCS 0x989680 ;  /* 0x009896800000995d */ /* 0x001fea0003900000 */
[----:B------:R-:W0:Y:S02]  /*15bf0*/  @!P1 SYNCS.PHASECHK.TRANS64 P1, [R3+URZ+0x38880], R2 ;  /* 0x03888002030095a7 */ /* 0x000e24000802007f */
[----:B0-----:R-:W-:Y:S05]  /*15c00*/  @!P1 BRA `(.L_x_365) ;  /* 0xfffffffc00f09947 */ /* 0x001fea000383ffff */
[----:B------:R-:W-:Y:S05]  /*15c10*/  BRA `(.L_x_479) ;  /* 0xffffffc400087947 */ /* 0x000fea000383ffff */
.L_x_480:
        /* <DEDUP_REMOVED lines=14> */
.L_x_15826:


//--------------------- .text._ZN7cutlass13device_kernelIN5flash11enable_sm90INS1_16FlashAttnFwdSm90INS1_25CollectiveMainloopFwdSm90ILi2EN4cute5tupleIJNS5_1CILi1EEES8_S8_EEENS6_IJNS7_ILi128EEESA_NS7_ILi256EEEEEELi256ENS_12float_e4m3_tEfNS_4arch4Sm90ELb0ELb0ELb1ELb1ELb1ELb1ELb0ELb1ELb0ELb1ELb0ELb0EEENS1_21CollectiveEpilogueFwdINS6_IJSA_SB_SA_EEES9_NS_10bfloat16_tESF_Li256ELb1ELb1ELb0ELb1EEENS1_36VarlenDynamicPersistentTileSchedulerILi128ELi128ELi256ELi128ELb0ELb1ELb1ELb0ELb1ELb1EEEEEEEEEvNT_6ParamsE --------------------------
	.section	.text._ZN7cutlass13device_kernelIN5flash11enable_sm90INS1_16FlashAttnFwdSm90INS1_25CollectiveMainloopFwdSm90ILi2EN4cute5tupleIJNS5_1CILi1EEES8_S8_EEENS6_IJNS7_ILi128EEESA_NS7_ILi256EEEEEELi256ENS_12float_e4m3_tEfNS_4arch4Sm90ELb0ELb0ELb1ELb1ELb1ELb1ELb0ELb1ELb0ELb1ELb0ELb0EEENS1_21CollectiveEpilogueFwdINS6_IJSA_SB_SA_EEES9_NS_10bfloat16_tESF_Li256ELb1ELb1ELb0ELb1EEENS1_36VarlenDynamicPersistentTileSchedulerILi128ELi128ELi256ELi128ELb0ELb1ELb1ELb0ELb1ELb1EEEEEEEEEvNT_6ParamsE,"ax",@progbits
	.align	128
.text._ZN7cutlass13device_kernelIN5flash11enable_sm90INS1_16FlashAttnFwdSm90INS1_25CollectiveMainloopFwdSm90ILi2EN4cute5tupleIJNS5_1CILi1EEES8_S8_EEENS6_IJNS7_ILi128EEESA_NS7_ILi256EEEEEELi256ENS_12float_e4m3_tEfNS_4arch4Sm90ELb0ELb0ELb1ELb1ELb1ELb1ELb0ELb1ELb0ELb1ELb0ELb0EEENS1_21CollectiveEpilogueFwdINS6_IJSA_SB_SA_EEES9_NS_10bfloat16_tESF_Li256ELb1ELb1ELb0ELb1EEENS1_36VarlenDynamicPersistentTileSchedulerILi128ELi128ELi256ELi128ELb0ELb1ELb1ELb0ELb1ELb1EEEEEEEEEvNT_6ParamsE:
        .type           _ZN7cutlass13device_kernelIN5flash11enable_sm90INS1_16FlashAttnFwdSm90INS1_25CollectiveMainloopFwdSm90ILi2EN4cute5tupleIJNS5_1CILi1EEES8_S8_EEENS6_IJNS7_ILi128EEESA_NS7_ILi256EEEEEELi256ENS_12float_e4m3_tEfNS_4arch4Sm90ELb0ELb0ELb1ELb1ELb1ELb1ELb0ELb1ELb0ELb1ELb0ELb0EEENS1_21CollectiveEpilogueFwdINS6_IJSA_SB_SA_EEES9_NS_10bfloat16_tESF_Li256ELb1ELb1ELb0ELb1EEENS1_36VarlenDynamicPersistentTileSchedulerILi128ELi128ELi256ELi128ELb0ELb1ELb1ELb0ELb1ELb1EEEEEEEEEvNT_6ParamsE,@function
        .size           _ZN7cutlass13device_kernelIN5flash11enable_sm90INS1_16FlashAttnFwdSm90INS1_25CollectiveMainloopFwdSm90ILi2EN4cute5tupleIJNS5_1CILi1EEES8_S8_EEENS6_IJNS7_ILi128EEESA_NS7_ILi256EEEEEELi256ENS_12float_e4m3_tEfNS_4arch4Sm90ELb0ELb0ELb1ELb1ELb1ELb1ELb0ELb1ELb0ELb1ELb0ELb0EEENS1_21CollectiveEpilogueFwdINS6_IJSA_SB_SA_EEES9_NS_10bfloat16_tESF_Li256ELb1ELb1ELb0ELb1EEENS1_36VarlenDynamicPersistentTileSchedulerILi128ELi128ELi256ELi128ELb0ELb1ELb1ELb0ELb1ELb1EEEEEEEEEvNT_6ParamsE,(.L_x_15827 - _ZN7cutlass13device_kernelIN5flash11enable_sm90INS1_16FlashAttnFwdSm90INS1_25CollectiveMainloopFwdSm90ILi2EN4cute5tupleIJNS5_1CILi1EEES8_S8_EEENS6_IJNS7_ILi128EEESA_NS7_ILi256EEEEEELi256ENS_12float_e4m3_tEfNS_4arch4Sm90ELb0ELb0ELb1ELb1ELb1ELb1ELb0ELb1ELb0ELb1ELb0ELb0EEENS1_21CollectiveEpilogueFwdINS6_IJSA_SB_SA_EEES9_NS_10bfloat16_tESF_Li256ELb1ELb1ELb0ELb1EEENS1_36VarlenDynamicPersistentTileSchedulerILi128ELi128ELi256ELi128ELb0ELb1ELb1ELb0ELb1ELb1EEEEEEEEEvNT_6ParamsE)
        .other          _ZN7cutlass13device_kernelIN5flash11enable_sm90INS1_16FlashAttnFwdSm90INS1_25CollectiveMainloopFwdSm90ILi2EN4cute5tupleIJNS5_1CILi1EEES8_S8_EEENS6_IJNS7_ILi128EEESA_NS7_ILi256EEEEEELi256ENS_12float_e4m3_tEfNS_4arch4Sm90ELb0ELb0ELb1ELb1ELb1ELb1ELb0ELb1ELb0ELb1ELb0ELb0EEENS1_21CollectiveEpilogueFwdINS6_IJSA_SB_SA_EEES9_NS_10bfloat16_tESF_Li256ELb1ELb1ELb0ELb1EEENS1_36VarlenDynamicPersistentTileSchedulerILi128ELi128ELi256ELi128ELb0ELb1ELb1ELb0ELb1ELb1EEEEEEEEEvNT_6ParamsE,@"STO_CUDA_ENTRY STV_DEFAULT"
_ZN7cutlass13device_kernelIN5flash11enable_sm90INS1_16FlashAttnFwdSm90INS1_25CollectiveMainloopFwdSm90ILi2EN4cute5tupleIJNS5_1CILi1EEES8_S8_EEENS6_IJNS7_ILi128EEESA_NS7_ILi256EEEEEELi256ENS_12float_e4m3_tEfNS_4arch4Sm90ELb0ELb0ELb1ELb1ELb1ELb1ELb0ELb1ELb0ELb1ELb0ELb0EEENS1_21CollectiveEpilogueFwdINS6_IJSA_SB_SA_EEES9_NS_10bfloat16_tESF_Li256ELb1ELb1ELb0ELb1EEENS1_36VarlenDynamicPersistentTileSchedulerILi128ELi128ELi256ELi128ELb0ELb1ELb1ELb0ELb1ELb1EEEEEEEEEvNT_6ParamsE:
[----:B------:R-:W0:Y:S02]  /*0000*/  LDC R1, c[0x0][0x28] ;  /* 0x00000a00ff017b82 */ /* 0x000e240000000800 */
[----:B0-----:R-:W-:Y:S01]  /*0010*/  VIADD R1, R1, 0xffffff98 ;  /* 0xffffff9801017836 */ /* 0x001fe20000000000 */
[----:B------:R-:W0:Y:S01]  /*0020*/  S2R R3, SR_TID.X ;  /* 0x0000000000037919 */ /* 0x000e220000002100 */
[----:B------:R-:W-:Y:S01]  /*0030*/  ELECT P0, URZ, PT ;  /* 0x00000000003f782f */ /* 0x000fe20003800000 */
[----:B------:R-:W-:Y:S01]  /*0040*/  BSSY B0, `(.L_x_481) ;  /* 0x000000e000007945 */ /* 0x000fe20003800000 */
[--C-:B0-----:R-:W-:Y:S02]  /*0050*/  SHF.R.U32.HI R0, RZ, 0x5, R3.reuse ;  /* 0x00000005ff007819 */ /* 0x101fe40000011603 */
[----:B------:R-:W-:-:S03]  /*0060*/  SHF.R.U32.HI R3, RZ, 0x7, R3 ;  /* 0x00000007ff037819 */ /* 0x000fc60000011603 */
[----:B------:R-:W0:Y:S02]  /*0070*/  SHFL.IDX PT, R2, R0, RZ, 0x1f ;  /* 0x00001fff00027589 */ /* 0x000e2400000e0000 */
[----:B0-----:R-:W-:-:S13]  /*0080*/  ISETP.EQ.AND P0, PT, R2, RZ, P0 ;  /* 0x000000ff0200720c */ /* 0x001fda0000702270 */
[----:B------:R-:W-:Y:S05]  /*0090*/  @!P0 BRA `(.L_x_482) ;  /* 0x0000000000208947 */ /* 0x000fea0003800000 */
[----:B------:R-:W-:Y:S02]  /*00a0*/  ULDC.64 UR4, c[0x0][0x198] ;  /* 0x0000660000047ab9 */ /* 0x000fe40000000a00 */
[----:B------:R-:W-:Y:S02]  /*00b0*/  UIADD3 UR6, UP0, UR4, 0x570, URZ ;  /* 0x0000057004067890 */ /* 0x000fe4000ff1e03f */
[----:B------:R-:W-:Y:S02]  /*00c0*/  UIADD3 UR4, UP1, UR4, 0x670, URZ ;  /* 0x0000067004047890 */ /* 0x000fe4000ff3e03f */
[----:B------:R-:W-:Y:S02]  /*00d0*/  UIADD3.X UR7, URZ, UR5, URZ, UP0, !UPT ;  /* 0x000000053f077290 */ /* 0x000fe400087fe43f */
[----:B------:R-:W-:-:S07]  /*00e0*/  UIADD3.X UR5, URZ, UR5, URZ, UP1, !UPT ;  /* 0x000000053f057290 */ /* 0x000fce0008ffe43f */
[----:B------:R0:W-:Y:S02]  /*00f0*/  UTMACCTL.PF [UR6] ;  /* 0x00000000060079b9 */ /* 0x0001e40008040000 */
[----:B------:R0:W-:Y:S02]  /*0100*/  UTMACCTL.PF [UR4] ;  /* 0x00000000040079b9 */ /* 0x0001e40008040000 */
[----:B0-----:R-:W-:Y:S01]  /*0110*/  NOP ;  /* 0x0000000000007918 */ /* 0x001fe20000000000 */
.L_x_482:
[----:B------:R-:W-:Y:S05]  /*0120*/  BSYNC B0 ;  /* 0x0000000000007941 */ /* 0x000fea0003800000 */
.L_x_481:
[----:B------:R-:W-:Y:S01]  /*0130*/  VOTEU.ANY UP0, P0 ;  /* 0x00000000003f7886 */ /* 0x000fe20000000100 */
[----:B------:R-:W0:Y:S01]  /*0140*/  SHFL.IDX PT, R3, R3, RZ, 0x1f ;  /* 0x00001fff03037589 */ /* 0x000e2200000e0000 */
[----:B------:R-:W-:Y:S01]  /*0150*/  UMOV UR4, 0x80 ;  /* 0x0000008000047882 */ /* 0x000fe20000000000 */
[----:B------:R-:W-:Y:S01]  /*0160*/  UMOV UR7, 0x100 ;  /* 0x0000010000077882 */ /* 0x000fe20000000000 */
[----:B------:R-:W-:Y:S01]  /*0170*/  VOTEU.ANY UP1, P0 ;  /* 0x00000000003f7886 */ /* 0x000fe20000020100 */
[----:B------:R-:W1:Y:S01]  /*0180*/  @UP0 S2UR UR8, SR_CgaCtaId ;  /* 0x00000000000809c3 */ /* 0x000e620000008800 */
[----:B------:R-:W2:Y:S01]  /*0190*/  SHFL.IDX PT, R2, R0, RZ, 0x1f ;  /* 0x00001fff00027589 */ /* 0x000ea200000e0000 */
[----:B------:R-:W-:Y:S01]  /*01a0*/  @UP0 UMOV UR6, 0x400 ;  /* 0x0000040000060882 */ /* 0x000fe20000000000 */
[----:B------:R-:W-:-:S04]  /*01b0*/  @UP0 UIADD3 UR4, -UR4, 0x100000, URZ ;  /* 0x0010000004040890 */ /* 0x000fc8000fffe13f */
[----:B------:R-:W-:Y:S02]  /*01c0*/  @UP0 USHF.L.U32 UR5, UR4, 0xb, URZ ;  /* 0x0000000b04050899 */ /* 0x000fe4000800063f */
[----:B------:R-:W-:Y:S01]  /*01d0*/  @UP0 USHF.L.U32 UR4, UR4, 0x1, URZ ;  /* 0x0000000104040899 */ /* 0x000fe2000800063f */
[----:B------:R-:W-:Y:S01]  /*01e0*/  VOTEU.ANY UP2, P0 ;  /* 0x00000000003f7886 */ /* 0x000fe20000040100 */
[----:B0-----:R-:W-:Y:S01]  /*01f0*/  R2UR UR9, R3 ;  /* 0x00000000030972ca */ /* 0x001fe200000e0000 */
[----:B-1----:R-:W-:Y:S01]  /*0200*/  @UP0 ULEA UR8, UR8, UR6, 0x18 ;  /* 0x0000000608080291 */ /* 0x002fe2000f8ec03f */
[----:B--2---:R-:W-:Y:S01]  /*0210*/  ISETP.NE.AND P1, PT, R2, RZ, PT ;  /* 0x000000ff0200720c */ /* 0x004fe20003f25270 */
[----:B------:R-:W-:-:S04]  /*0220*/  @UP0 UIADD3 UR6, -UR7, 0x100000, URZ ;  /* 0x0010000007060890 */ /* 0x000fc8000fffe13f */
[----:B------:R-:W-:Y:S02]  /*0230*/  @UP0 USHF.L.U32 UR7, UR6, 0xb, URZ ;  /* 0x0000000b06070899 */ /* 0x000fe4000800063f */
[----:B------:R-:W-:-:S04]  /*0240*/  @UP0 USHF.L.U32 UR6, UR6, 0x1, URZ ;  /* 0x0000000106060899 */ /* 0x000fc8000800063f */
[----:B------:R-:W-:Y:S01]  /*0250*/  UISETP.NE.AND UP0, UPT, UR9, URZ, UPT ;  /* 0x0000003f0900728c */ /* 0x000fe2000bf05270 */
[----:B------:R-:W0:Y:S02]  /*0260*/  FENCE.VIEW.ASYNC.S ;  /* 0x00000000000073c6 */ /* 0x000e240000000000 */
[----:B0-----:R0:W1:Y:S05]  /*0270*/  @UP1 SYNCS.EXCH.64 URZ, [UR8+0x38800], UR4 ;  /* 0x03880004083f15b2 */ /* 0x00106a0008000100 */
[----:B------:R0:W2:Y:S01]  /*0280*/  @UP2 SYNCS.EXCH.64 URZ, [UR8+0x38820], UR6 ;  /* 0x03882006083f25b2 */ /* 0x0000a20008000100 */
        /* <DEDUP_REMOVED lines=14> */
[----:B0-----:R3:W4:Y:S08]  /*0370*/  SYNCS.EXCH.64 URZ, [UR8+0x38830], UR4 ;  /* 0x03883004083f75b2 */ /* 0x0017300008000100 */
[----:B------:R3:W0:Y:S01]  /*0380*/  SYNCS.EXCH.64 URZ, [UR8+0x38840], UR6 ;  /* 0x03884006083f75b2 */ /* 0x0006220008000100 */
[----:B------:R3:W0:Y:S01]  /*0390*/  SYNCS.EXCH.64 URZ, [UR8+0x38838], UR4 ;  /* 0x03883804083f75b2 */ /* 0x0006220008000100 */
[----:B------:R3:W0:Y:S02]  /*03a0*/  SYNCS.EXCH.64 URZ, [UR8+0x38848], UR6 ;  /* 0x03884806083f75b2 */ /* 0x0006240008000100 */
[----:B---3--:R-:W-:Y:S01]  /*03b0*/  NOP ;  /* 0x0000000000007918 */ /* 0x008fe20000000000 */
.L_x_483:
[----:B------:R-:W3:Y:S01]  /*03c0*/  SHFL.IDX PT, R2, R0, RZ, 0x1f ;  /* 0x00001fff00027589 */ /* 0x000ee200000e0000 */
[----:B------:R-:W-:Y:S01]  /*03d0*/  NOP ;  /* 0x0000000000007918 */ /* 0x000fe20000000000 */
[----:B---3--:R-:W-:-:S13]  /*03e0*/  ISETP.NE.AND P0, PT, R2, RZ, PT ;  /* 0x000000ff0200720c */ /* 0x008fda0003f05270 */
        /* <DEDUP_REMOVED lines=17> */
[----:B------:R3:W0:Y:S02]  /*0500*/  SYNCS.EXCH.64 URZ, [UR8+0x38868], UR6 ;  /* 0x03886806083f75b2 */ /* 0x0006240008000100 */
[----:B---3--:R-:W-:Y:S01]  /*0510*/  NOP ;  /* 0x0000000000007918 */ /* 0x008fe20000000000 */
.L_x_484:
[----:B------:R-:W3:Y:S01]  /*0520*/  SHFL.IDX PT, R2, R0, RZ, 0x1f ;  /* 0x00001fff00027589 */ /* 0x000ee200000e0000 */
[----:B------:R-:W-:Y:S01]  /*0530*/  NOP ;  /* 0x0000000000007918 */ /* 0x000fe20000000000 */
[----:B---3--:R-:W-:-:S13]  /*0540*/  ISETP.NE.AND P0, PT, R2, RZ, PT ;  /* 0x000000ff0200720c */ /* 0x008fda0003f05270 */
        /* <DEDUP_REMOVED lines=13> */
[----:B------:R3:W0:Y:S02]  /*0620*/  SYNCS.EXCH.64 URZ, [UR6+0x38888], UR4 ;  /* 0x03888804063f75b2 */ /* 0x0006240008000100 */
[----:B---3--:R-:W-:Y:S01]  /*0630*/  NOP ;  /* 0x0000000000007918 */ /* 0x008fe20000000000 */
.L_x_485:
        /* <DEDUP_REMOVED lines=22> */
.L_x_486:
[----:B------:R-:W3:Y:S01]  /*07a0*/  SHFL.IDX PT, R3, R0, RZ, 0x1f ;  /* 0x00001fff00037589 */ /* 0x000ee200000e0000 */
[----:B------:R-:W-:Y:S01]  /*07b0*/  NOP ;  /* 0x0000000000007918 */ /* 0x000fe20000000000 */
[----:B------:R-:W0:Y:S01]  /*07c0*/  S2R R2, SR_CgaCtaId ;  /* 0x0000000000027919 */ /* 0x000e220000008800 */
[----:B---3--:R-:W-:-:S13]  /*07d0*/  ISETP.NE.AND P0, PT, R3, RZ, PT ;  /* 0x000000ff0300720c */ /* 0x008fda0003f05270 */
        /* <DEDUP_REMOVED lines=14> */
[----:B0-----:R0:W3:Y:S08]  /*08c0*/  SYNCS.EXCH.64 URZ, [UR8+0x388b0], UR4 ;  /* 0x0388b004083f75b2 */ /* 0x0010f00008000100 */
[----:B------:R0:W0:Y:S01]  /*08d0*/  SYNCS.EXCH.64 URZ, [UR8+0x388c0], UR6 ;  /* 0x0388c006083f75b2 */ /* 0x0000220008000100 */
[----:B------:R0:W0:Y:S01]  /*08e0*/  SYNCS.EXCH.64 URZ, [UR8+0x388b8], UR4 ;  /* 0x0388b804083f75b2 */ /* 0x0000220008000100 */
[----:B------:R0:W0:Y:S01]  /*08f0*/  SYNCS.EXCH.64 URZ, [UR8+0x388c8], UR6 ;  /* 0x0388c806083f75b2 */ /* 0x0000220008000100 */
[----:B------:R-:W-:Y:S01]  /*0900*/  NOP ;  /* 0x0000000000007918 */ /* 0x000fe20000000000 */
.L_x_487:
[----:B0-----:R-:W-:Y:S01]  /*0910*/  UMOV UR4, 0x1 ;  /* 0x0000000100047882 */ /* 0x001fe20000000000 */
[----:B------:R-:W-:Y:S01]  /*0920*/  PLOP3.LUT P0, PT, PT, PT, UP0, 0x80, 0x0 ;  /* 0x000000000000781c */ /* 0x000fe20003f0f008 */
[----:B------:R-:W-:Y:S01]  /*0930*/  USEL UR4, UR4, 0x2, !UP0 ;  /* 0x0000000204047887 */ /* 0x000fe2000c000000 */
[----:B------:R-:W-:Y:S01]  /*0940*/  NOP ;  /* 0x0000000000007918 */ /* 0x000fe20000000000 */
[----:B------:R-:W-:Y:S01]  /*0950*/  ULDC.64 UR36, c[0x0][0x208] ;  /* 0x0000820000247ab9 */ /* 0x000fe20000000a00 */
[----:B------:R-:W-:Y:S03]  /*0960*/  BSSY B8, `(.L_x_488) ;  /* 0x0002561000087945 */ /* 0x000fe60003800000 */
[----:B------:R-:W-:-:S05]  /*0970*/  IMAD.U32 R3, RZ, RZ, UR4 ;  /* 0x00000004ff037e24 */ /* 0x000fca000f8e00ff */
[----:B------:R0:W-:Y:S01]  /*0980*/  STL [R1+0x60], R3 ;  /* 0x0000600301007387 */ /* 0x0001e20000100800 */
[----:B-1234-:R-:W-:Y:S06]  /*0990*/  BAR.SYNC.DEFER_BLOCKING 0x0 ;  /* 0x0000000000007b1d */ /* 0x01efec0000010000 */
[----:B------:R-:W-:Y:S05]  /*09a0*/  @!P0 BRA `(.L_x_489) ;  /* 0x000001d4007c8947 */ /* 0x000fea0003800000 */
.L_x_490:
[----:B------:R-:W-:-:S08]  /*09b0*/  NOP ;  /* 0x0000000000007918 */ /* 0x000fd00000000000 */
[----:B------:R-:W1:Y:S02]  /*09c0*/  USETMAXREG.TRY_ALLOC.CTAPOOL UP0, 0xe8 ;  /* 0x000000e8000079c8 */ /* 0x000e640008000600 */
[----:B-1----:R-:W-:-:S13]  /*09d0*/  PLOP3.LUT P0, PT, PT, PT, UP0, 0x80, 0x0 ;  /* 0x000000000000781c */ /* 0x002fda0003f0f008 */
[----:B------:R-:W-:Y:S05]  /*09e0*/  @!P0 BRA `(.L_x_490) ;  /* 0xfffffffc00f08947 */ /* 0x000fea000383ffff */
[----:B------:R-:W1:Y:S01]  /*09f0*/  S2R R0, SR_TID.X ;  /* 0x0000000000007919 */ /* 0x000e620000002100 */
[----:B------:R-:W2:Y:S01]  /*0a00*/  S2UR UR61, SR_CgaCtaId ;  /* 0x00000000003d79c3 */ /* 0x000ea20000008800 */
[----:B------:R-:W-:-:S07]  /*0a10*/  UMOV UR4, 0x400 ;  /* 0x0000040000047882 */ /* 0x000fce0000000000 */
[----:B------:R-:W-:Y:S06]  /*0a20*/  BAR.ARV 0x8, 0x180 ;  /* 0x0206000000007b1d */ /* 0x000fec0000002000 */
[----:B--2---:R-:W-:-:S06]  /*0a30*/  ULEA UR4, UR61, UR4, 0x18 ;  /* 0x000000043d047291 */ /* 0x004fcc000f8ec03f */
[----:B------:R-:W-:Y:S01]  /*0a40*/  IMAD.U32 R23, RZ, RZ, UR4 ;  /* 0x00000004ff177e24 */ /* 0x000fe2000f8e00ff */
[----:B-1----:R-:W-:Y:S01]  /*0a50*/  SHF.R.U32.HI R0, RZ, 0x7, R0 ;  /* 0x00000007ff007819 */ /* 0x002fe20000011600 */
[----:B------:R-:W-:-:S03]  /*0a60*/  ULDC UR4, c[0x0][0xc3c] ;  /* 0x00030f0000047ab9 */ /* 0x000fc60000000800 */
[----:B------:R-:W-:-:S13]  /*0a70*/  ISETP.NE.AND P0, PT, R0, 0x1, PT ;  /* 0x000000010000780c */ /* 0x000fda0003f05270 */
[----:B------:R-:W-:Y:S08]  /*0a80*/  @!P0 BAR.ARV 0x9, 0x100 ;  /* 0x0244000000008b1d */ /* 0x000ff00000002000 */
[----:B------:R-:W-:Y:S06]  /*0a90*/  BAR.SYNC.DEFER_BLOCKING 0x5, 0x180 ;  /* 0x0146000000007b1d */ /* 0x000fec0000010000 */
[----:B------:R-:W1:Y:S02]  /*0aa0*/  LDS.128 R220, [R23+0x388d0] ;  /* 0x0388d00017dc7984 */ /* 0x000e640000000c00 */
[----:B------:R-:W-:Y:S06]  /*0ab0*/  BAR.ARV 0x4, 0x180 ;  /* 0x0106000000007b1d */ /* 0x000fec0000002000 */
[----:B-1----:R-:W-:-:S13]  /*0ac0*/  ISETP.GE.AND P0, PT, R223, UR4, PT ;  /* 0x00000004df007c0c */ /* 0x002fda000bf06270 */
[----:B------:R-:W-:Y:S05]  /*0ad0*/  @P0 BRA `(.L_x_491) ;  /* 0x0000025400240947 */ /* 0x000fea0003800000 */
[----:B------:R-:W2:Y:S01]  /*0ae0*/  LDL R2, [R1+0x60] ;  /* 0x0000600001027983 */ /* 0x000ea20000100800 */
[----:B------:R-:W-:Y:S01]  /*0af0*/  IMAD.MOV.U32 R216, RZ, RZ, RZ ;  /* 0x000000ffffd87224 */ /* 0x000fe200078e00ff */
[----:B------:R-:W-:Y:S02]  /*0b00*/  CS2R R224, SRZ ;  /* 0x0000000000e07805 */ /* 0x000fe4000001ff00 */
[----:B------:R-:W-:Y:S01]  /*0b10*/  MOV R226, RZ ;  /* 0x000000ff00e27202 */ /* 0x000fe20000000f00 */
[----:B------:R-:W1:Y:S02]  /*0b20*/  S2R R0, SR_TID.X ;  /* 0x0000000000007919 */ /* 0x000e640000002100 */
[----:B-1----:R-:W-:-:S04]  /*0b30*/  IADD3 R14, R0, -0x80, RZ ;  /* 0xffffff80000e7810 */ /* 0x002fc80007ffe0ff */
[----:B------:R-:W-:-:S04]  /*0b40*/  SHF.R.S32.HI R0, RZ, 0x1f, R14 ;  /* 0x0000001fff007819 */ /* 0x000fc8000001140e */
[----:B0-----:R-:W-:-:S05]  /*0b50*/  LEA.HI R3, R0, R14, RZ, 0x5 ;  /* 0x0000000e00037211 */ /* 0x001fca00078f28ff */
[----:B------:R-:W-:-:S05]  /*0b60*/  IMAD.SHL.U32 R6, R3, 0x20, RZ ;  /* 0x0000002003067824 */ /* 0x000fca00078e00ff */
[----:B------:R-:W-:Y:S02]  /*0b70*/  LOP3.LUT R6, R6, 0xfffffc00, RZ, 0xc0, !PT ;  /* 0xfffffc0006067812 */ /* 0x000fe400078ec0ff */
[----:B--2---:R-:W-:Y:S02]  /*0b80*/  R2UR UR4, R2 ;  /* 0x00000000020472ca */ /* 0x004fe400000e0000 */
[----:B------:R-:W-:-:S04]  /*0b90*/  LEA.HI R2, R0, R14, RZ, 0x4 ;  /* 0x0000000e00027211 */ /* 0x000fc800078f20ff */
[----:B------:R-:W-:Y:S02]  /*0ba0*/  SHF.R.S32.HI R5, RZ, 0x4, R2 ;  /* 0x00000004ff057819 */ /* 0x000fe40000011402 */
[C---:B------:R-:W-:Y:S02]  /*0bb0*/  LOP3.LUT R3, R2.reuse, 0x3fffff0, RZ, 0xc0, !PT ;  /* 0x03fffff002037812 */ /* 0x040fe400078ec0ff */
[----:B------:R-:W-:Y:S02]  /*0bc0*/  LEA.HI R4, R2, R5, RZ, 0x1 ;  /* 0x0000000502047211 */ /* 0x000fe400078f08ff */
[----:B------:R-:W-:Y:S01]  /*0bd0*/  LEA.HI R2, R0, R14, RZ, 0x3 ;  /* 0x0000000e00027211 */ /* 0x000fe200078f18ff */
[----:B------:R-:W-:Y:S01]  /*0be0*/  IMAD.IADD R3, R14, 0x1, -R3 ;  /* 0x000000010e037824 */ /* 0x000fe200078e0a03 */
[----:B------:R-:W-:Y:S01]  /*0bf0*/  LOP3.LUT R4, R4, 0x1ffffffe, RZ, 0xc0, !PT ;  /* 0x1ffffffe04047812 */ /* 0x000fe200078ec0ff */
[----:B------:R-:W-:Y:S01]  /*0c00*/  ULOP3.LUT UR60, UR4, 0x1, URZ, 0xfc, !UPT ;  /* 0x00000001043c7892 */ /* 0x000fe2000f8efc3f */
[----:B------:R-:W-:Y:S01]  /*0c10*/  SHF.R.S32.HI R219, RZ, 0x3, R2 ;  /* 0x00000003ffdb7819 */ /* 0x000fe20000011402 */
[----:B------:R-:W-:Y:S01]  /*0c20*/  IMAD R3, R3, 0x40, R6 ;  /* 0x0000004003037824 */ /* 0x000fe200078e0206 */
[----:B------:R-:W-:-:S02]  /*0c30*/  IADD3 R4, R5, -R4, RZ ;  /* 0x8000000405047210 */ /* 0x000fc40007ffe0ff */
[----:B------:R-:W-:Y:S01]  /*0c40*/  LOP3.LUT R2, R2, 0xfffffff8, RZ, 0xc0, !PT ;  /* 0xfffffff802027812 */ /* 0x000fe200078ec0ff */
[C---:B------:R-:W-:Y:S01]  /*0c50*/  VIADD R10, R219.reuse, 0x20 ;  /* 0x00000020db0a7836 */ /* 0x040fe20000000000 */
[C---:B------:R-:W-:Y:S01]  /*0c60*/  IADD3 R11, R219.reuse, 0x60, RZ ;  /* 0x00000060db0b7810 */ /* 0x040fe20007ffe0ff */
[----:B------:R-:W-:Y:S01]  /*0c70*/  VIADD R9, R219, 0x40 ;  /* 0x00000040db097836 */ /* 0x000fe20000000000 */
[----:B------:R-:W-:Y:S01]  /*0c80*/  R2UR UR4, R23 ;  /* 0x00000000170472ca */ /* 0x000fe200000e0000 */
[----:B------:R-:W-:Y:S01]  /*0c90*/  IMAD.IADD R12, R14, 0x1, -R2 ;  /* 0x000000010e0c7824 */ /* 0x000fe200078e0a02 */
[----:B------:R-:W-:Y:S01]  /*0ca0*/  SHF.R.S32.HI R5, RZ, 0x1f, R10 ;  /* 0x0000001fff057819 */ /* 0x000fe2000001140a */
[----:B------:R-:W-:Y:S01]  /*0cb0*/  IMAD.SHL.U32 R227, R219, 0x80, RZ ;  /* 0x00000080dbe37824 */ /* 0x000fe200078e00ff */
[----:B------:R-:W-:Y:S01]  /*0cc0*/  LEA.HI R0, R0, R14, RZ, 0x6 ;  /* 0x0000000e00007211 */ /* 0x000fe200078f30ff */
[----:B------:R-:W-:Y:S01]  /*0cd0*/  IMAD.SHL.U32 R2, R10, 0x80, RZ ;  /* 0x000000800a027824 */ /* 0x000fe200078e00ff */
[----:B------:R-:W-:Y:S01]  /*0ce0*/  LEA.HI R5, R5, R10, RZ, 0x3 ;  /* 0x0000000a05057211 */ /* 0x000fe200078f18ff */
[----:B------:R-:W-:Y:S01]  /*0cf0*/  IMAD.SHL.U32 R16, R12, 0x10, RZ ;  /* 0x000000100c107824 */ /* 0x000fe200078e00ff */
[----:B------:R-:W-:Y:S01]  /*0d00*/  SHF.R.S32.HI R7, RZ, 0x1f, R9 ;  /* 0x0000001fff077819 */ /* 0x000fe20000011409 */
[----:B------:R-:W-:Y:S01]  /*0d10*/  IMAD.SHL.U32 R0, R0, 0x10, RZ ;  /* 0x0000001000007824 */ /* 0x000fe200078e00ff */
[----:B------:R-:W-:Y:S01]  /*0d20*/  SHF.R.S32.HI R8, RZ, 0x1f, R11 ;  /* 0x0000001fff087819 */ /* 0x000fe2000001140b */
[----:B------:R-:W-:Y:S01]  /*0d30*/  IMAD.SHL.U32 R5, R5, 0x80, RZ ;  /* 0x0000008005057824 */ /* 0x000fe200078e00ff */
[----:B------:R-:W-:Y:S01]  /*0d40*/  LEA R3, R4, R3, 0x3 ;  /* 0x0000000304037211 */ /* 0x000fe200078e18ff */
[----:B------:R-:W-:Y:S01]  /*0d50*/  IMAD.SHL.U32 R6, R9, 0x80, RZ ;  /* 0x0000008009067824 */ /* 0x000fe200078e00ff */
[----:B------:R-:W-:Y:S01]  /*0d60*/  LEA.HI R7, R7, R9, RZ, 0x3 ;  /* 0x0000000907077211 */ /* 0x000fe200078f18ff */
[----:B------:R-:W-:Y:S01]  /*0d70*/  UIADD3 UR4, UR4, 0x20400, URZ ;  /* 0x0002040004047890 */ /* 0x000fe2000fffe03f */
[----:B------:R-:W-:Y:S01]  /*0d80*/  LOP3.LUT R5, R5, 0xfffffc00, RZ, 0xc0, !PT ;  /* 0xfffffc0005057812 */ /* 0x000fe200078ec0ff */
[----:B------:R-:W-:Y:S01]  /*0d90*/  IMAD.SHL.U32 R18, R12, 0x8, RZ ;  /* 0x000000080c127824 */ /* 0x000fe200078e00ff */
[----:B------:R-:W-:Y:S01]  /*0da0*/  LEA.HI R8, R8, R11, RZ, 0x3 ;  /* 0x0000000b08087211 */ /* 0x000fe200078f18ff */
[----:B------:R-:W-:Y:S01]  /*0db0*/  IMAD.SHL.U32 R7, R7, 0x80, RZ ;  /* 0x0000008007077824 */ /* 0x000fe200078e00ff */
[----:B------:R-:W-:Y:S01]  /*0dc0*/  LOP3.LUT R227, R227, 0x380, RZ, 0xc0, !PT ;  /* 0x00000380e3e37812 */ /* 0x000fe200078ec0ff */
[----:B------:R-:W-:Y:S01]  /*0dd0*/  STL [R1+0x2c], R5 ;  /* 0x00002c0501007387 */ /* 0x000fe20000100800 */
[----:B------:R-:W-:Y:S01]  /*0de0*/  SHF.L.U32 R229, R11, 0x7, RZ ;  /* 0x000000070be57819 */ /* 0x000fe200000006ff */
[----:B------:R-:W-:Y:S01]  /*0df0*/  IMAD.SHL.U32 R8, R8, 0x80, RZ ;  /* 0x0000008008087824 */ /* 0x000fe200078e00ff */
[----:B------:R-:W-:Y:S01]  /*0e00*/  LOP3.LUT R10, R2, 0x380, RZ, 0xc0, !PT ;  /* 0x00000380020a7812 */ /* 0x000fe200078ec0ff */
[----:B------:R0:W-:Y:S01]  /*0e10*/  STL [R1+0x58], R3 ;  /* 0x0000580301007387 */ /* 0x0001e20000100800 */
[----:B------:R-:W-:Y:S01]  /*0e20*/  LOP3.LUT R228, R0, 0xfffffc00, RZ, 0xc0, !PT ;  /* 0xfffffc0000e47812 */ /* 0x000fe200078ec0ff */
[----:B------:R-:W-:Y:S01]  /*0e30*/  VIADD R22, R16, 0x80 ;  /* 0x0000008010167836 */ /* 0x000fe20000000000 */
[----:B------:R-:W-:-:S02]  /*0e40*/  SHF.R.U32.HI R4, RZ, 0x3, R227 ;  /* 0x00000003ff047819 */ /* 0x000fc400000116e3 */
[----:B------:R-:W-:Y:S02]  /*0e50*/  LOP3.LUT R9, R6, 0x380, RZ, 0xc0, !PT ;  /* 0x0000038006097812 */ /* 0x000fe400078ec0ff */
[----:B------:R-:W-:Y:S02]  /*0e60*/  LOP3.LUT R229, R229, 0x380, RZ, 0xc0, !PT ;  /* 0x00000380e5e57812 */ /* 0x000fe400078ec0ff */
[----:B------:R-:W-:Y:S02]  /*0e70*/  SHF.R.U32.HI R2, RZ, 0x3, R10 ;  /* 0x00000003ff027819 */ /* 0x000fe4000001160a */
[--C-:B0-----:R-:W-:Y:S02]  /*0e80*/  LOP3.LUT R3, R227, 0x70, R16.reuse, 0xf8, !PT ;  /* 0x00000070e3037812 */ /* 0x101fe400078ef810 */
[----:B------:R-:W-:Y:S02]  /*0e90*/  LOP3.LUT R11, R10, 0x70, R16, 0xf8, !PT ;  /* 0x000000700a0b7812 */ /* 0x000fe400078ef810 */
[----:B------:R-:W-:-:S02]  /*0ea0*/  LOP3.LUT R0, R228, R3, R4, 0xf6, !PT ;  /* 0x00000003e4007212 */ /* 0x000fc400078ef604 */
[----:B------:R-:W-:Y:S02]  /*0eb0*/  LOP3.LUT R7, R7, 0xfffffc00, RZ, 0xc0, !PT ;  /* 0xfffffc0007077812 */ /* 0x000fe400078ec0ff */
[----:B------:R-:W-:Y:S01]  /*0ec0*/  SHF.R.U32.HI R6, RZ, 0x3, R9 ;  /* 0x00000003ff067819 */ /* 0x000fe20000011609 */
[----:B------:R-:W-:Y:S01]  /*0ed0*/  IMAD.IADD R0, R23, 0x1, R0 ;  /* 0x0000000117007824 */ /* 0x000fe200078e0200 */
[--C-:B------:R-:W-:Y:S01]  /*0ee0*/  LOP3.LUT R13, R9, 0x70, R16.reuse, 0xf8, !PT ;  /* 0x00000070090d7812 */ /* 0x100fe200078ef810 */
[----:B------:R-:W-:Y:S01]  /*0ef0*/  STL [R1+0x28], R7 ;  /* 0x0000280701007387 */ /* 0x000fe20000100800 */
[----:B------:R-:W-:Y:S02]  /*0f00*/  LOP3.LUT R8, R8, 0xfffffc00, RZ, 0xc0, !PT ;  /* 0xfffffc0008087812 */ /* 0x000fe400078ec0ff */
[----:B------:R-:W-:Y:S02]  /*0f10*/  SHF.R.U32.HI R9, RZ, 0x3, R229 ;  /* 0x00000003ff097819 */ /* 0x000fe400000116e5 */
[----:B------:R-:W-:Y:S01]  /*0f20*/  LOP3.LUT R10, R229, 0x70, R16, 0xf8, !PT ;  /* 0x00000070e50a7812 */ /* 0x000fe200078ef810 */
[----:B------:R-:W-:Y:S01]  /*0f30*/  STL [R1+0x24], R8 ;  /* 0x0000240801007387 */ /* 0x000fe20000100800 */
[----:B------:R-:W-:Y:S01]  /*0f40*/  LOP3.LUT R2, R5, R11, R2, 0xf6, !PT ;  /* 0x0000000b05027212 */ /* 0x000fe200078ef602 */
[----:B------:R-:W-:Y:S01]  /*0f50*/  IMAD.U32 R5, RZ, RZ, UR4 ;  /* 0x00000004ff057e24 */ /* 0x000fe2000f8e00ff */
[----:B------:R-:W-:Y:S01]  /*0f60*/  LOP3.LUT R6, R7, R13, R6, 0xf6, !PT ;  /* 0x0000000d07067212 */ /* 0x000fe200078ef606 */
[----:B------:R-:W-:Y:S01]  /*0f70*/  STL [R1+0x44], RZ ;  /* 0x000044ff01007387 */ /* 0x000fe20000100800 */
[----:B------:R-:W-:Y:S01]  /*0f80*/  LOP3.LUT R10, R8, R10, R9, 0xf6, !PT ;  /* 0x0000000a080a7212 */ /* 0x000fe200078ef609 */
[C---:B------:R-:W-:Y:S01]  /*0f90*/  IMAD.IADD R3, R23.reuse, 0x1, R2 ;  /* 0x0000000117037824 */ /* 0x040fe200078e0202 */
[----:B------:R-:W-:Y:S01]  /*0fa0*/  SHF.R.S32.HI R17, RZ, 0x1f, R16 ;  /* 0x0000001fff117819 */ /* 0x000fe20000011410 */
[----:B------:R-:W-:Y:S01]  /*0fb0*/  STL [R1+0x5c], R5 ;  /* 0x00005c0501007387 */ /* 0x000fe20000100800 */
[----:B------:R-:W-:Y:S01]  /*0fc0*/  IMAD.IADD R2, R23, 0x1, R6 ;  /* 0x0000000117027824 */ /* 0x000fe200078e0206 */
[----:B------:R-:W-:-:S02]  /*0fd0*/  IADD3 R218, R18, 0x40, RZ ;  /* 0x0000004012da7810 */ /* 0x000fc40007ffe0ff */
[----:B------:R0:W-:Y:S01]  /*0fe0*/  STL [R1+0x30], R0 ;  /* 0x0000300001007387 */ /* 0x0001e20000100800 */
[----:B------:R-:W-:-:S03]  /*0ff0*/  SHF.R.S32.HI R217, RZ, 0x1f, R22 ;  /* 0x0000001fffd97819 */ /* 0x000fc60000011416 */
[----:B------:R1:W-:Y:S01]  /*1000*/  STL [R1+0x54], R3 ;  /* 0x0000540301007387 */ /* 0x0003e20000100800 */
[----:B0-----:R-:W-:-:S05]  /*1010*/  IADD3 R0, R23, R10, RZ ;  /* 0x0000000a17007210 */ /* 0x001fca0007ffe0ff */
[----:B------:R1:W-:Y:S04]  /*1020*/  STL [R1+0x4c], R0 ;  /* 0x00004c0001007387 */ /* 0x0003e80000100800 */
[----:B------:R1:W-:Y:S02]  /*1030*/  STL [R1+0x50], R2 ;  /* 0x0000500201007387 */ /* 0x0003e40000100800 */
.L_x_687:
[----:B01----:R-:W0:Y:S02]  /*1040*/  LDC.64 R2, c[0x0][0xc88] ;  /* 0x00032200ff027b82 */ /* 0x003e240000000a00 */
[----:B0-----:R-:W-:-:S05]  /*1050*/  IMAD.WIDE R2, R223, 0x4, R2 ;  /* 0x00000004df027825 */ /* 0x001fca00078e0202 */
[----:B--2---:R-:W2:Y:S01]  /*1060*/  LDG.E R10, desc[UR36][R2.64] ;  /* 0x00000024020a7981 */ /* 0x004ea2000c1e1900 */
[----:B------:R-:W-:Y:S05]  /*1070*/  YIELD ;  /* 0x0000000000007946 */ /* 0x000fea0003800000 */
[----:B------:R-:W-:Y:S01]  /*1080*/  ULDC.64 UR4, c[0x0][0xa28] ;  /* 0x00028a0000047ab9 */ /* 0x000fe20000000a00 */
[----:B------:R-:W-:Y:S01]  /*1090*/  ULDC.64 UR8, c[0x0][0xa18] ;  /* 0x0002860000087ab9 */ /* 0x000fe20000000a00 */
[----:B------:R-:W-:Y:S01]  /*10a0*/  ISETP.NE.U32.AND P1, PT, RZ, UR4, PT ;  /* 0x00000004ff007c0c */ /* 0x000fe2000bf25070 */
[----:B------:R-:W-:Y:S01]  /*10b0*/  ULDC.64 UR6, c[0x0][0xa08] ;  /* 0x0002820000067ab9 */ /* 0x000fe20000000a00 */
[----:B------:R-:W-:Y:S01]  /*10c0*/  IMAD.MOV.U32 R28, RZ, RZ, RZ ;  /* 0x000000ffff1c7224 */ /* 0x000fe200078e00ff */
[----:B------:R-:W-:-:S02]  /*10d0*/  ISETP.NE.U32.AND P0, PT, RZ, UR6, PT ;  /* 0x00000006ff007c0c */ /* 0x000fc4000bf05070 */
[----:B------:R-:W-:Y:S02]  /*10e0*/  ISETP.NE.AND.EX P1, PT, RZ, UR5, PT, P1 ;  /* 0x00000005ff007c0c */ /* 0x000fe4000bf25310 */
[----:B------:R-:W-:Y:S02]  /*10f0*/  ISETP.NE.AND.EX P0, PT, RZ, UR7, PT, P0 ;  /* 0x00000007ff007c0c */ /* 0x000fe4000bf05300 */
[----:B--2---:R-:W-:Y:S01]  /*1100*/  SHF.R.S32.HI R0, RZ, 0x1f, R10 ;  /* 0x0000001fff007819 */ /* 0x004fe2000001140a */
[----:B------:R-:W-:Y:S08]  /*1110*/  STL [R1+0x20], R10 ;  /* 0x0000200a01007387 */ /* 0x000ff00000100800 */
[C---:B------:R-:W-:Y:S01]  /*1120*/  @P1 LEA R4, P2, R10.reuse, UR4, 0x2 ;  /* 0x000000040a041c11 */ /* 0x040fe2000f8410ff */
[C---:B----4-:R-:W-:Y:S01]  /*1130*/  IMAD.SHL.U32 R29, R10.reuse, 0x4, RZ ;  /* 0x000000040a1d7824 */ /* 0x050fe200078e00ff */
[C-C-:B------:R-:W-:Y:S01]  /*1140*/  SHF.L.U64.HI R30, R10.reuse, 0x2, R0.reuse ;  /* 0x000000020a1e7819 */ /* 0x140fe20000010200 */
[----:B------:R0:W-:Y:S01]  /*1150*/  STL [R1+0x40], R0 ;  /* 0x0000400001007387 */ /* 0x0001e20000100800 */
[----:B------:R-:W-:-:S02]  /*1160*/  @P1 LEA.HI.X R5, R10, UR5, R0, 0x2, P2 ;  /* 0x000000050a051c11 */ /* 0x000fc400090f1400 */
[----:B------:R-:W-:Y:S01]  /*1170*/  ISETP.NE.U32.AND P2, PT, RZ, UR8, PT ;  /* 0x00000008ff007c0c */ /* 0x000fe2000bf45070 */
[----:B------:R-:W-:Y:S01]  /*1180*/  ULDC UR4, c[0x0][0x288] ;  /* 0x0000a20000047ab9 */ /* 0x000fe20000000800 */
[----:B------:R-:W-:Y:S02]  /*1190*/  IADD3 R8, P3, R29, UR6, RZ ;  /* 0x000000061d087c10 */ /* 0x000fe4000ff7e0ff */
[----:B------:R-:W-:Y:S01]  /*11a0*/  ISETP.NE.AND.EX P2, PT, RZ, UR9, PT, P2 ;  /* 0x00000009ff007c0c */ /* 0x000fe2000bf45320 */
[----:B0-----:R-:W-:Y:S01]  /*11b0*/  IMAD.MOV.U32 R0, RZ, RZ, RZ ;  /* 0x000000ffff007224 */ /* 0x001fe200078e00ff */
[----:B------:R-:W-:Y:S01]  /*11c0*/  MOV R93, UR4 ;  /* 0x00000004005d7c02 */ /* 0x000fe20008000f00 */
[----:B------:R-:W-:Y:S01]  /*11d0*/  ULDC.64 UR4, c[0x0][0x418] ;  /* 0x0001060000047ab9 */ /* 0x000fe20000000a00 */
[----:B------:R-:W-:-:S03]  /*11e0*/  IADD3.X R9, R30, UR7, RZ, P3, !PT ;  /* 0x000000071e097c10 */ /* 0x000fc60009ffe4ff */
[----:B------:R0:W5:Y:S06]  /*11f0*/  @P1 LDG.E R0, desc[UR36][R4.64] ;  /* 0x0000002404001981 */ /* 0x00016c000c1e1900 */
[----:B------:R-:W-:Y:S01]  /*1200*/  @P2 IADD3 R6, P1, R29, UR8, RZ ;  /* 0x000000081d062c10 */ /* 0x000fe2000ff3e0ff */
[----:B------:R0:W5:Y:S03]  /*1210*/  @P0 LDG.E R28, desc[UR36][R8.64] ;  /* 0x00000024081c0981 */ /* 0x000166000c1e1900 */
[----:B------:R-:W-:-:S05]  /*1220*/  @P2 IADD3.X R7, R30, UR9, RZ, P1, !PT ;  /* 0x000000091e072c10 */ /* 0x000fca0008ffe4ff */
[----:B------:R0:W5:Y:S01]  /*1230*/  @P2 LDG.E R93, desc[UR36][R6.64] ;  /* 0x00000024065d2981 */ /* 0x000162000c1e1900 */
[----:B------:R-:W-:Y:S01]  /*1240*/  UISETP.NE.U32.AND UP0, UPT, UR4, URZ, UPT ;  /* 0x0000003f0400728c */ /* 0x000fe2000bf05070 */
[----:B------:R-:W-:Y:S02]  /*1250*/  IMAD.MOV.U32 R24, RZ, RZ, R10 ;  /* 0x000000ffff187224 */ /* 0x000fe400078e000a */
[----:B------:R-:W-:Y:S01]  /*1260*/  ULDC UR4, c[0x0][0x424] ;  /* 0x0001090000047ab9 */ /* 0x000fe20000000800 */
[----:B------:R-:W-:-:S03]  /*1270*/  UISETP.NE.AND.EX UP0, UPT, UR5, URZ, UPT, UP0 ;  /* 0x0000003f0500728c */ /* 0x000fc6000bf05300 */
[----:B------:R-:W-:Y:S01]  /*1280*/  ULDC UR5, c[0x0][0x2f0] ;  /* 0x0000bc0000057ab9 */ /* 0x000fe20000000800 */
[----:B------:R-:W-:-:S04]  /*1290*/  USEL UR4, UR4, 0x1, UP0 ;  /* 0x0000000104047887 */ /* 0x000fc80008000000 */
[----:B------:R-:W-:-:S03]  /*12a0*/  UIMAD UR4, UR4, UR5, URZ ;  /* 0x00000005040472a4 */ /* 0x000fc6000f8e023f */
[----:B------:R-:W-:Y:S02]  /*12b0*/  ULDC UR5, c[0x0][0x348] ;  /* 0x0000d20000057ab9 */ /* 0x000fe40000000800 */
[----:B------:R-:W-:Y:S02]  /*12c0*/  IMAD.U32 R2, RZ, RZ, UR5 ;  /* 0x00000005ff027e24 */ /* 0x000fe4000f8e00ff */
[----:B------:R-:W-:Y:S01]  /*12d0*/  IMAD.U32 R27, RZ, RZ, UR4 ;  /* 0x00000004ff1b7e24 */ /* 0x000fe2000f8e00ff */
[----:B0--3--:R-:W-:Y:S06]  /*12e0*/  @P2 BRA `(.L_x_492) ;  /* 0x0000000000242947 */ /* 0x009fec0003800000 */
[----:B------:R-:W-:Y:S02]  /*12f0*/  ULDC.64 UR4, c[0x0][0xa00] ;  /* 0x0002800000047ab9 */ /* 0x000fe40000000a00 */
[----:B------:R-:W-:-:S04]  /*1300*/  ISETP.NE.U32.AND P1, PT, RZ, UR4, PT ;  /* 0x00000004ff007c0c */ /* 0x000fc8000bf25070 */
[----:B------:R-:W-:-:S13]  /*1310*/  ISETP.NE.AND.EX P1, PT, RZ, UR5, PT, P1 ;  /* 0x00000005ff007c0c */ /* 0x000fda000bf25310 */
[----:B------:R-:W-:Y:S05]  /*1320*/  @!P1 BRA `(.L_x_492) ;  /* 0x0000000000149947 */ /* 0x000fea0003800000 */
[----:B------:R-:W0:Y:S02]  /*1330*/  LDC.64 R4, c[0x0][0xa00] ;  /* 0x00028000ff047b82 */ /* 0x000e240000000a00 */
[----:B0-----:R-:W-:-:S05]  /*1340*/  IMAD.WIDE R4, R24, 0x4, R4 ;  /* 0x0000000418047825 */ /* 0x001fca00078e0204 */
[----:B-----5:R-:W2:Y:S04]  /*1350*/  LDG.E R93, desc[UR36][R4.64] ;  /* 0x00000024045d7981 */ /* 0x020ea8000c1e1900 */
[----:B------:R-:W2:Y:S02]  /*1360*/  LDG.E R6, desc[UR36][R4.64+0x4] ;  /* 0x0000042404067981 */ /* 0x000ea4000c1e1900 */
[----:B--2---:R-:W-:-:S07]  /*1370*/  IADD3 R93, -R93, R6, RZ ;  /* 0x000000065d5d7210 */ /* 0x004fce0007ffe1ff */
.L_x_492:
[----:B------:R-:W-:Y:S01]  /*1380*/  ULDC.64 UR4, c[0x0][0xa20] ;  /* 0x0002880000047ab9 */ /* 0x000fe20000000a00 */
[----:B------:R0:W-:Y:S01]  /*1390*/  STL [R1+0x48], R221 ;  /* 0x000048dd01007387 */ /* 0x0001e20000100800 */
[----:B------:R-:W-:-:S03]  /*13a0*/  ISETP.NE.U32.AND P1, PT, RZ, UR4, PT ;  /* 0x00000004ff007c0c */ /* 0x000fc6000bf25070 */
[----:B------:R0:W-:Y:S01]  /*13b0*/  STL [R1+0x3c], R222 ;  /* 0x00003cde01007387 */ /* 0x0001e20000100800 */
[----:B------:R-:W-:-:S13]  /*13c0*/  ISETP.NE.AND.EX P1, PT, RZ, UR5, PT, P1 ;  /* 0x00000005ff007c0c */ /* 0x000fda000bf25310 */
[----:B0-----:R-:W-:Y:S05]  /*13d0*/  @!P1 BRA `(.L_x_493) ;  /* 0x0000000000109947 */ /* 0x001fea0003800000 */
[----:B------:R-:W-:-:S04]  /*13e0*/  IADD3 R4, P0, R29, UR4, RZ ;  /* 0x000000041d047c10 */ /* 0x000fc8000ff1e0ff */
[----:B------:R-:W-:-:S05]  /*13f0*/  IADD3.X R5, R30, UR5, RZ, P0, !PT ;  /* 0x000000051e057c10 */ /* 0x000fca00087fe4ff */
[----:B------:R0:W5:Y:S01]  /*1400*/  LDG.E R27, desc[UR36][R4.64] ;  /* 0x00000024041b7981 */ /* 0x000162000c1e1900 */
[----:B------:R-:W-:Y:S05]  /*1410*/  BRA `(.L_x_494) ;  /* 0x0000000000107947 */ /* 0x000fea0003800000 */
.L_x_493:
[----:B------:R-:W-:Y:S05]  /*1420*/  @!P0 BRA `(.L_x_494) ;  /* 0x00000000000c8947 */ /* 0x000fea0003800000 */
[----:B------:R-:W2:Y:S04]  /*1430*/  LDG.E R4, desc[UR36][R8.64] ;  /* 0x0000002408047981 */ /* 0x000ea8000c1e1900 */
[----:B------:R-:W2:Y:S02]  /*1440*/  LDG.E R27, desc[UR36][R8.64+0x4] ;  /* 0x00000424081b7981 */ /* 0x000ea4000c1e1900 */
[----:B--2---:R-:W-:-:S07]  /*1450*/  IMAD.IADD R27, R27, 0x1, -R4 ;  /* 0x000000011b1b7824 */ /* 0x004fce00078e0a04 */
.L_x_494:
[----:B------:R-:W-:Y:S02]  /*1460*/  ULDC.64 UR4, c[0x0][0xa10] ;  /* 0x0002840000047ab9 */ /* 0x000fe40000000a00 */
[----:B------:R-:W-:-:S04]  /*1470*/  ISETP.NE.U32.AND P0, PT, RZ, UR4, PT ;  /* 0x00000004ff007c0c */ /* 0x000fc8000bf05070 */
[----:B------:R-:W-:Y:S01]  /*1480*/  ISETP.NE.AND.EX P0, PT, RZ, UR5, PT, P0 ;  /* 0x00000005ff007c0c */ /* 0x000fe2000bf05300 */
[----:B-----5:R-:W-:Y:S01]  /*1490*/  IMAD.IADD R9, R27, 0x1, -R0 ;  /* 0x000000011b097824 */ /* 0x020fe200078e0a00 */
[----:B------:R-:W-:-:S11]  /*14a0*/  ULDC.64 UR4, c[0x0][0xa30] ;  /* 0x00028c0000047ab9 */ /* 0x000fd60000000a00 */
[----:B0-----:R-:W0:Y:S02]  /*14b0*/  @P0 LDC.64 R4, c[0x0][0xa10] ;  /* 0x00028400ff040b82 */ /* 0x001e240000000a00 */
[----:B0-----:R-:W-:-:S05]  /*14c0*/  @P0 IMAD.WIDE R4, R24, 0x4, R4 ;  /* 0x0000000418040825 */ /* 0x001fca00078e0204 */
[----:B------:R-:W2:Y:S04]  /*14d0*/  @P0 LDG.E R3, desc[UR36][R4.64] ;  /* 0x0000002404030981 */ /* 0x000ea8000c1e1900 */
[----:B------:R-:W2:Y:S01]  /*14e0*/  @P0 LDG.E R8, desc[UR36][R4.64+0x4] ;  /* 0x0000042404080981 */ /* 0x000ea2000c1e1900 */
[----:B------:R-:W-:Y:S01]  /*14f0*/  IMAD.MOV R25, RZ, RZ, -R9 ;  /* 0x000000ffff197224 */ /* 0x000fe200078e0a09 */
[----:B------:R-:W-:Y:S01]  /*1500*/  ISETP.NE.U32.AND P1, PT, RZ, UR4, PT ;  /* 0x00000004ff007c0c */ /* 0x000fe2000bf25070 */
[----:B------:R-:W-:-:S03]  /*1510*/  IMAD.MOV.U32 R83, RZ, RZ, R27 ;  /* 0x000000ffff537224 */ /* 0x000fc600078e001b */
[----:B------:R-:W-:Y:S02]  /*1520*/  VIMNMX R25, RZ, R25, !PT ;  /* 0x00000019ff197248 */ /* 0x000fe40007fe0100 */
[----:B------:R-:W-:-:S13]  /*1530*/  ISETP.NE.AND.EX P1, PT, RZ, UR5, PT, P1 ;  /* 0x00000005ff007c0c */ /* 0x000fda000bf25310 */
[----:B------:R-:W-:-:S04]  /*1540*/  @P1 IADD3 R6, P2, R29, UR4, RZ ;  /* 0x000000041d061c10 */ /* 0x000fc8000ff5e0ff */
[----:B------:R-:W-:-:S05]  /*1550*/  @P1 IADD3.X R7, R30, UR5, RZ, P2, !PT ;  /* 0x000000051e071c10 */ /* 0x000fca00097fe4ff */
[----:B------:R0:W5:Y:S01]  /*1560*/  @P1 LDG.E R83, desc[UR36][R6.64] ;  /* 0x0000002406531981 */ /* 0x000162000c1e1900 */
[----:B--2---:R-:W-:-:S05]  /*1570*/  @P0 IADD3 R2, -R3, R8, RZ ;  /* 0x0000000803020210 */ /* 0x004fca0007ffe1ff */
[----:B------:R-:W-:-:S04]  /*1580*/  IMAD.IADD R170, R9, 0x1, R2 ;  /* 0x0000000109aa7824 */ /* 0x000fc800078e0202 */
[----:B------:R-:W-:-:S05]  /*1590*/  VIADD R0, R170, 0x7f ;  /* 0x0000007faa007836 */ /* 0x000fca0000000000 */
[----:B------:R-:W-:-:S04]  /*15a0*/  SHF.R.S32.HI R3, RZ, 0x1f, R0 ;  /* 0x0000001fff037819 */ /* 0x000fc80000011400 */
[----:B------:R-:W-:-:S04]  /*15b0*/  LEA.HI R3, R3, R0, RZ, 0x7 ;  /* 0x0000000003037211 */ /* 0x000fc800078f38ff */
[----:B------:R-:W-:Y:S02]  /*15c0*/  LOP3.LUT R5, R3, 0xffffff80, RZ, 0xc0, !PT ;  /* 0xffffff8003057812 */ /* 0x000fe400078ec0ff */
[----:B------:R-:W-:Y:S02]  /*15d0*/  SHF.R.S32.HI R171, RZ, 0x7, R3 ;  /* 0x00000007ffab7819 */ /* 0x000fe40000011403 */
[----:B------:R-:W-:-:S04]  /*15e0*/  VIADDMNMX R0, R5, -R9, R2, PT ;  /* 0x8000000905007246 */ /* 0x000fc80003800102 */
[----:B------:R-:W-:Y:S02]  /*15f0*/  ISETP.GT.AND P0, PT, R0, R25, PT ;  /* 0x000000190000720c */ /* 0x000fe40003f04270 */
[----:B------:R-:W-:-:S05]  /*1600*/  SHF.R.U32.HI R25, RZ, 0x7, R25 ;  /* 0x00000007ff197819 */ /* 0x000fca0000011619 */
[----:B------:R-:W-:-:S06]  /*1610*/  IMAD.MOV.U32 R26, RZ, RZ, R25 ;  /* 0x000000ffff1a7224 */ /* 0x000fcc00078e0019 */
[----:B------:R-:W-:-:S04]  /*1620*/  @P0 IADD3 R0, R0, 0x7f, RZ ;  /* 0x0000007f00000810 */ /* 0x000fc80007ffe0ff */
[----:B------:R-:W-:-:S04]  /*1630*/  @P0 SHF.R.S32.HI R5, RZ, 0x1f, R0 ;  /* 0x0000001fff050819 */ /* 0x000fc80000011400 */
[----:B------:R-:W-:-:S04]  /*1640*/  @P0 LEA.HI R5, R5, R0, RZ, 0x7 ;  /* 0x0000000005050211 */ /* 0x000fc800078f38ff */
[----:B------:R-:W-:Y:S02]  /*1650*/  @P0 SHF.R.S32.HI R26, RZ, 0x7, R5 ;  /* 0x00000007ff1a0819 */ /* 0x000fe40000011405 */
[----:B------:R-:W-:Y:S02]  /*1660*/  PLOP3.LUT P0, PT, PT, PT, PT, 0x80, 0x0 ;  /* 0x000000000000781c */ /* 0x000fe40003f0f070 */
[----:B------:R-:W-:-:S13]  /*1670*/  ISETP.GT.AND P1, PT, R26, R25, PT ;  /* 0x000000191a00720c */ /* 0x000fda0003f24270 */
[----:B0-----:R-:W-:Y:S05]  /*1680*/  @!P1 BRA `(.L_x_495) ;  /* 0x000000a800649947 */ /* 0x001fea0003800000 */
[----:B------:R-:W-:Y:S01]  /*1690*/  VIADD R0, R23, 0x28400 ;  /* 0x0002840017007836 */ /* 0x000fe20000000000 */
[----:B------:R-:W-:Y:S04]  /*16a0*/  BSSY B6, `(.L_x_496) ;  /* 0x0000013000067945 */ /* 0x000fe80003800000 */
[----:B------:R-:W-:-:S13]  /*16b0*/  LOP3.LUT P0, RZ, R0, 0x3ff, RZ, 0xc0, !PT ;  /* 0x000003ff00ff7812 */ /* 0x000fda000780c0ff */
[----:B------:R-:W-:Y:S05]  /*16c0*/  @!P0 BRA `(.L_x_497) ;  /* 0x0000000000408947 */ /* 0x000fea0003800000 */
[----:B------:R-:W-:Y:S01]  /*16d0*/  MOV R0, 0x0 ;  /* 0x0000000000007802 */ /* 0x000fe20000000f00 */
[----:B------:R-:W-:Y:S01]  /*16e0*/  ULDC.64 UR4, c[0x4][0x1b0] ;  /* 0x01006c0000047ab9 */ /* 0x000fe20000000a00 */
[----:B------:R-:W-:Y:S01]  /*16f0*/  ULDC.64 UR6, c[0x4][0x118] ;  /* 0x0100460000067ab9 */ /* 0x000fe20000000a00 */
[----:B------:R-:W-:Y:S01]  /*1700*/  IMAD.U32 R4, RZ, RZ, UR4 ;  /* 0x00000004ff047e24 */ /* 0x000fe2000f8e00ff */
[----:B------:R0:W1:Y:S01]  /*1710*/  LDC.64 R14, c[0x4][R0] ;  /* 0x01000000000e7b82 */ /* 0x0000620000000a00 */
[----:B------:R-:W-:Y:S01]  /*1720*/  MOV R5, UR5 ;  /* 0x0000000500057c02 */ /* 0x000fe20008000f00 */
[----:B------:R-:W-:Y:S01]  /*1730*/  ULDC.64 UR4, c[0x4][0x1b8] ;  /* 0x01006e0000047ab9 */ /* 0x000fe20000000a00 */
[----:B------:R-:W-:Y:S01]  /*1740*/  IMAD.U32 R10, RZ, RZ, UR6 ;  /* 0x00000006ff0a7e24 */ /* 0x000fe2000f8e00ff */
[----:B------:R-:W-:Y:S01]  /*1750*/  MOV R11, UR7 ;  /* 0x00000007000b7c02 */ /* 0x000fe20008000f00 */
[----:B------:R-:W-:Y:S02]  /*1760*/  IMAD.U32 R6, RZ, RZ, UR4 ;  /* 0x00000004ff067e24 */ /* 0x000fe4000f8e00ff */
[----:B------:R-:W-:-:S02]  /*1770*/  IMAD.U32 R7, RZ, RZ, UR5 ;  /* 0x00000005ff077e24 */ /* 0x000fc4000f8e00ff */
[----:B------:R-:W-:Y:S02]  /*1780*/  IMAD.MOV.U32 R8, RZ, RZ, 0x70 ;  /* 0x00000070ff087424 */ /* 0x000fe400078e00ff */
[----:B------:R-:W-:Y:S02]  /*1790*/  IMAD.MOV.U32 R12, RZ, RZ, 0x1 ;  /* 0x00000001ff0c7424 */ /* 0x000fe400078e00ff */
[----:B0-----:R-:W-:-:S07]  /*17a0*/  IMAD.MOV.U32 R13, RZ, RZ, RZ ;  /* 0x000000ffff0d7224 */ /* 0x001fce00078e00ff */
[----:B------:R-:W-:-:S07]  /*17b0*/  LEPC R20, `(.L_x_497) ;  /* 0x000000001014794e */ /* 0x000fce0000000000 */
[----:B-1---5:R-:W-:Y:S05]  /*17c0*/  CALL.ABS.NOINC R14 ;  /* 0x000000000e007343 */ /* 0x022fea0003c00000 */
.L_x_497:
[----:B------:R-:W-:Y:S05]  /*17d0*/  BSYNC B6 ;  /* 0x0000000000067941 */ /* 0x000fea0003800000 */
.L_x_496:
[----:B------:R-:W-:Y:S01]  /*17e0*/  IADD3 R0, R23, 0x10400, RZ ;  /* 0x0001040017007810 */ /* 0x000fe20007ffe0ff */
[----:B------:R-:W-:Y:S03]  /*17f0*/  BSSY B6, `(.L_x_498) ;  /* 0x0000013000067945 */ /* 0x000fe60003800000 */
[----:B------:R-:W-:-:S13]  /*1800*/  LOP3.LUT P0, RZ, R0, 0x3ff, RZ, 0xc0, !PT ;  /* 0x000003ff00ff7812 */ /* 0x000fda000780c0ff */
[----:B------:R-:W-:Y:S05]  /*1810*/  @!P0 BRA `(.L_x_499) ;  /* 0x0000000000408947 */ /* 0x000fea0003800000 */
[----:B------:R-:W-:Y:S01]  /*1820*/  MOV R0, 0x0 ;  /* 0x0000000000007802 */ /* 0x000fe20000000f00 */
[----:B------:R-:W-:Y:S01]  /*1830*/  ULDC.64 UR4, c[0x4][0x1b0] ;  /* 0x01006c0000047ab9 */ /* 0x000fe20000000a00 */
[----:B------:R-:W-:Y:S01]  /*1840*/  ULDC.64 UR6, c[0x4][0x118] ;  /* 0x0100460000067ab9 */ /* 0x000fe20000000a00 */
[----:B------:R-:W-:Y:S01]  /*1850*/  IMAD.U32 R4, RZ, RZ, UR4 ;  /* 0x00000004ff047e24 */ /* 0x000fe2000f8e00ff */
[----:B------:R0:W1:Y:S01]  /*1860*/  LDC.64 R14, c[0x4][R0] ;  /* 0x01000000000e7b82 */ /* 0x0000620000000a00 */
[----:B------:R-:W-:Y:S01]  /*1870*/  IMAD.U32 R5, RZ, RZ, UR5 ;  /* 0x00000005ff057e24 */ /* 0x000fe2000f8e00ff */
[----:B------:R-:W-:Y:S01]  /*1880*/  ULDC.64 UR4, c[0x4][0x1b8] ;  /* 0x01006e0000047ab9 */ /* 0x000fe20000000a00 */
[----:B------:R-:W-:Y:S01]  /*1890*/  IMAD.U32 R10, RZ, RZ, UR6 ;  /* 0x00000006ff0a7e24 */ /* 0x000fe2000f8e00ff */
[----:B------:R-:W-:Y:S01]  /*18a0*/  MOV R7, UR5 ;  /* 0x0000000500077c02 */ /* 0x000fe20008000f00 */
[----:B------:R-:W-:Y:S01]  /*18b0*/  IMAD.U32 R6, RZ, RZ, UR4 ;  /* 0x00000004ff067e24 */ /* 0x000fe2000f8e00ff */
[----:B------:R-:W-:Y:S01]  /*18c0*/  MOV R12, 0x1 ;  /* 0x00000001000c7802 */ /* 0x000fe20000000f00 */
[----:B------:R-:W-:-:S02]  /*18d0*/  IMAD.U32 R11, RZ, RZ, UR7 ;  /* 0x00000007ff0b7e24 */ /* 0x000fc4000f8e00ff */
[----:B------:R-:W-:Y:S02]  /*18e0*/  IMAD.MOV.U32 R8, RZ, RZ, 0x70 ;  /* 0x00000070ff087424 */ /* 0x000fe400078e00ff */
[----:B0-----:R-:W-:-:S07]  /*18f0*/  IMAD.MOV.U32 R13, RZ, RZ, RZ ;  /* 0x000000ffff0d7224 */ /* 0x001fce00078e00ff */
[----:B------:R-:W-:-:S07]  /*1900*/  LEPC R20, `(.L_x_499) ;  /* 0x000000001014794e */ /* 0x000fce0000000000 */
[----:B-1---5:R-:W-:Y:S05]  /*1910*/  CALL.ABS.NOINC R14 ;  /* 0x000000000e007343 */ /* 0x022fea0003c00000 */
.L_x_499:
[----:B------:R-:W-:Y:S05]  /*1920*/  BSYNC B6 ;  /* 0x0000000000067941 */ /* 0x000fea0003800000 */
.L_x_498:
[----:B------:R-:W2:Y:S01]  /*1930*/  LDL R34, [R1+0x2c] ;  /* 0x00002c0001227983 */ /* 0x000ea20000100800 */
[----:B------:R-:W-:Y:S01]  /*1940*/  ULDC.64 UR4, c[0x0][0x9f8] ;  /* 0x00027e0000047ab9 */ /* 0x000fe20000000a00 */
[----:B------:R-:W0:Y:S01]  /*1950*/  LDC R35, c[0x0][0x3f4] ;  /* 0x0000fd00ff237b82 */ /* 0x000e220000000800 */
[----:B------:R-:W-:Y:S01]  /*1960*/  ISETP.NE.U32.AND P0, PT, RZ, UR4, PT ;  /* 0x00000004ff007c0c */ /* 0x000fe2000bf05070 */
[----:B------:R-:W3:Y:S03]  /*1970*/  LDL R21, [R1+0x28] ;  /* 0x0000280001157983 */ /* 0x000ee60000100800 */
[----:B------:R-:W-:Y:S01]  /*1980*/  ISETP.NE.AND.EX P0, PT, RZ, UR5, PT, P0 ;  /* 0x00000005ff007c0c */ /* 0x000fe2000bf05300 */
[----:B------:R-:W4:Y:S02]  /*1990*/  LDL R20, [R1+0x24] ;  /* 0x0000240001147983 */ /* 0x000f240000100800 */
[----:B------:R-:W1:Y:S10]  /*19a0*/  LDC.64 R32, c[0x0][0x408] ;  /* 0x00010200ff207b82 */ /* 0x000e740000000a00 */
[----:B------:R-:W-:-:S04]  /*19b0*/  @P0 IADD3 R4, P1, R29, UR4, RZ ;  /* 0x000000041d040c10 */ /* 0x000fc8000ff3e0ff */
[----:B------:R-:W-:Y:S02]  /*19c0*/  @P0 IADD3.X R5, R30, UR5, RZ, P1, !PT ;  /* 0x000000051e050c10 */ /* 0x000fe40008ffe4ff */
[----:B------:R-:W1:Y:S03]  /*19d0*/  LDC.64 R30, c[0x0][0x3f8] ;  /* 0x0000fe00ff1e7b82 */ /* 0x000e660000000a00 */
[----:B------:R1:W4:Y:S01]  /*19e0*/  @P0 LDG.E R24, desc[UR36][R4.64] ;  /* 0x0000002404180981 */ /* 0x000322000c1e1900 */
[----:B------:R-:W-:Y:S01]  /*19f0*/  SHF.R.S32.HI R3, RZ, 0x1f, R219 ;  /* 0x0000001fff037819 */ /* 0x000fe200000114db */
[----:B------:R-:W-:Y:S01]  /*1a00*/  VIADD R36, R219, 0x20 ;  /* 0x00000020db247836 */ /* 0x000fe20000000000 */
[----:B0-----:R-:W-:Y:S01]  /*1a10*/  ISETP.GE.AND P0, PT, R16, R35, PT ;  /* 0x000000231000720c */ /* 0x001fe20003f06270 */
[----:B------:R-:W-:Y:S01]  /*1a20*/  IMAD.IADD R0, R28, 0x1, R27 ;  /* 0x000000011c007824 */ /* 0x000fe200078e021b */
[----:B------:R-:W-:Y:S01]  /*1a30*/  SHF.R.S32.HI R19, RZ, 0x1f, R18 ;  /* 0x0000001fff137819 */ /* 0x000fe20000011412 */
[-C--:B-1----:R-:W-:Y:S01]  /*1a40*/  IMAD R10, R3, R32.reuse, RZ ;  /* 0x00000020030a7224 */ /* 0x082fe200078e02ff */
[C---:B------:R-:W-:Y:S01]  /*1a50*/  IADD3 R37, R219.reuse, 0x40, RZ ;  /* 0x00000040db257810 */ /* 0x040fe20007ffe0ff */
[----:B------:R-:W-:Y:S01]  /*1a60*/  IMAD.SHL.U32 R36, R36, 0x80, RZ ;  /* 0x0000008024247824 */ /* 0x000fe200078e00ff */
[----:B------:R-:W-:Y:S01]  /*1a70*/  SHF.R.U32.HI R95, RZ, 0x3, R229 ;  /* 0x00000003ff5f7819 */ /* 0x000fe200000116e5 */
[----:B------:R-:W-:Y:S01]  /*1a80*/  IMAD R91, R219, R33, R10 ;  /* 0x00000021db5b7224 */ /* 0x000fe200078e020a */
[----:B------:R-:W-:Y:S01]  /*1a90*/  SHF.L.U64.HI R27, R32, 0x5, R33 ;  /* 0x00000005201b7819 */ /* 0x000fe20000010221 */
[----:B------:R-:W-:Y:S01]  /*1aa0*/  IMAD.SHL.U32 R37, R37, 0x80, RZ ;  /* 0x0000008025257824 */ /* 0x000fe200078e00ff */
[----:B------:R-:W-:Y:S01]  /*1ab0*/  LOP3.LUT R36, R36, 0x380, RZ, 0xc0, !PT ;  /* 0x0000038024247812 */ /* 0x000fe200078ec0ff */
[----:B------:R-:W-:Y:S01]  /*1ac0*/  IMAD.WIDE.U32 R10, R219, R32, R16 ;  /* 0x00000020db0a7225 */ /* 0x000fe200078e0010 */
[----:B------:R-:W-:-:S02]  /*1ad0*/  SHF.L.U64.HI R28, R32, 0x6, R33 ;  /* 0x00000006201c7819 */ /* 0x000fc40000010221 */
[----:B------:R-:W-:Y:S01]  /*1ae0*/  SHF.R.U32.HI R97, RZ, 0x3, R36 ;  /* 0x00000003ff617819 */ /* 0x000fe20000011624 */
[----:B------:R-:W-:Y:S01]  /*1af0*/  IMAD.MOV.U32 R90, RZ, RZ, R10 ;  /* 0x000000ffff5a7224 */ /* 0x000fe200078e000a */
[----:B------:R-:W-:Y:S01]  /*1b00*/  LOP3.LUT R37, R37, 0x380, RZ, 0xc0, !PT ;  /* 0x0000038025257812 */ /* 0x000fe200078ec0ff */
[-C--:B------:R-:W-:Y:S01]  /*1b10*/  IMAD R6, R3, R30.reuse, RZ ;  /* 0x0000001e03067224 */ /* 0x080fe200078e02ff */
[----:B------:R-:W-:Y:S01]  /*1b20*/  SEL R3, R35, RZ, P0 ;  /* 0x000000ff23037207 */ /* 0x000fe20000000000 */
[C---:B------:R-:W-:Y:S01]  /*1b30*/  IMAD.WIDE.U32 R4, R219.reuse, R30, R18 ;  /* 0x0000001edb047225 */ /* 0x040fe200078e0012 */
[----:B------:R-:W-:Y:S02]  /*1b40*/  SHF.R.U32.HI R96, RZ, 0x3, R37 ;  /* 0x00000003ff607819 */ /* 0x000fe40000011625 */
[----:B------:R-:W-:Y:S01]  /*1b50*/  SHF.L.U64.HI R29, R32, 0x7, R33 ;  /* 0x00000007201d7819 */ /* 0x000fe20000010221 */
[----:B------:R-:W-:Y:S01]  /*1b60*/  IMAD.IADD R3, R16, 0x1, R3 ;  /* 0x0000000110037824 */ /* 0x000fe200078e0203 */
[----:B------:R-:W-:Y:S01]  /*1b70*/  MOV R84, R4 ;  /* 0x0000000400547202 */ /* 0x000fe20000000f00 */
[----:B------:R-:W-:-:S02]  /*1b80*/  IMAD R87, R219, R31, R6 ;  /* 0x0000001fdb577224 */ /* 0x000fc400078e0206 */
[----:B------:R-:W-:Y:S01]  /*1b90*/  IMAD.WIDE.U32 R6, R219, R32, R18 ;  /* 0x00000020db067225 */ /* 0x000fe200078e0012 */
[----:B------:R-:W-:-:S03]  /*1ba0*/  SHF.R.S32.HI R4, RZ, 0x1f, R3 ;  /* 0x0000001fff047819 */ /* 0x000fc60000011403 */
[----:B------:R-:W-:Y:S01]  /*1bb0*/  IMAD.MOV.U32 R88, RZ, RZ, R6 ;  /* 0x000000ffff587224 */ /* 0x000fe200078e0006 */
[CC--:B------:R-:W-:Y:S01]  /*1bc0*/  LEA.HI R12, R4.reuse, R3.reuse, RZ, 0x4 ;  /* 0x00000003040c7211 */ /* 0x0c0fe200078f20ff */
[----:B------:R-:W-:Y:S01]  /*1bd0*/  IMAD.IADD R89, R7, 0x1, R91 ;  /* 0x0000000107597824 */ /* 0x000fe200078e025b */
[----:B------:R-:W-:Y:S01]  /*1be0*/  LEA.HI R3, R4, R3, RZ, 0x7 ;  /* 0x0000000304037211 */ /* 0x000fe200078f38ff */
[-C--:B------:R-:W-:Y:S01]  /*1bf0*/  IMAD.WIDE.U32 R8, R219, R30.reuse, R16 ;  /* 0x0000001edb087225 */ /* 0x080fe200078e0010 */
[--C-:B------:R-:W-:Y:S02]  /*1c00*/  LOP3.LUT R6, R36, 0x70, R12.reuse, 0xf8, !PT ;  /* 0x0000007024067812 */ /* 0x100fe400078ef80c */
[----:B------:R-:W-:Y:S01]  /*1c10*/  SHF.L.U32 R4, R3, 0x7, RZ ;  /* 0x0000000703047819 */ /* 0x000fe200000006ff */
[----:B------:R-:W-:Y:S01]  /*1c20*/  IMAD.IADD R91, R91, 0x1, R11 ;  /* 0x000000015b5b7824 */ /* 0x000fe200078e020b */
[----:B------:R-:W-:Y:S01]  /*1c30*/  LOP3.LUT R3, R227, 0x70, R12, 0xf8, !PT ;  /* 0x00000070e3037812 */ /* 0x000fe200078ef80c */
[----:B------:R-:W-:Y:S01]  /*1c40*/  IMAD.IADD R85, R5, 0x1, R87 ;  /* 0x0000000105557824 */ /* 0x000fe200078e0257 */
[----:B------:R-:W-:Y:S01]  /*1c50*/  LOP3.LUT R7, R4, 0xffffc000, RZ, 0xc0, !PT ;  /* 0xffffc00004077812 */ /* 0x000fe200078ec0ff */
[----:B------:R-:W-:Y:S01]  /*1c60*/  IMAD.MOV.U32 R86, RZ, RZ, R8 ;  /* 0x000000ffff567224 */ /* 0x000fe200078e0008 */
[----:B------:R-:W-:Y:S01]  /*1c70*/  LOP3.LUT R4, R6, R97, RZ, 0x3c, !PT ;  /* 0x0000006106047212 */ /* 0x000fe200078e3cff */
[----:B-----5:R-:W-:Y:S01]  /*1c80*/  IMAD.WIDE.U32 R84, R83, R30, R84 ;  /* 0x0000001e53547225 */ /* 0x020fe200078e0054 */
[----:B------:R-:W-:-:S02]  /*1c90*/  SHF.R.U32.HI R36, RZ, 0x3, R227 ;  /* 0x00000003ff247819 */ /* 0x000fc400000116e3 */
[----:B------:R-:W-:Y:S01]  /*1ca0*/  SHF.R.S32.HI R11, RZ, 0x1f, R83 ;  /* 0x0000001fff0b7819 */ /* 0x000fe20000011453 */
[----:B------:R-:W-:Y:S01]  /*1cb0*/  IMAD.WIDE.U32 R88, R83, R32, R88 ;  /* 0x0000002053587225 */ /* 0x000fe200078e0058 */
[----:B------:R-:W-:Y:S02]  /*1cc0*/  LOP3.LUT R3, R3, R36, RZ, 0x3c, !PT ;  /* 0x0000002403037212 */ /* 0x000fe400078e3cff */
[--C-:B------:R-:W-:Y:S01]  /*1cd0*/  LOP3.LUT R5, R37, 0x70, R12.reuse, 0xf8, !PT ;  /* 0x0000007025057812 */ /* 0x100fe200078ef80c */
[----:B------:R-:W-:Y:S01]  /*1ce0*/  IMAD R10, R11, R30, RZ ;  /* 0x0000001e0b0a7224 */ /* 0x000fe200078e02ff */
[----:B------:R-:W-:Y:S01]  /*1cf0*/  LOP3.LUT R8, R229, 0x70, R12, 0xf8, !PT ;  /* 0x00000070e5087812 */ /* 0x000fe200078ef80c */
[----:B------:R-:W-:Y:S01]  /*1d00*/  IMAD R14, R11, R32, RZ ;  /* 0x000000200b0e7224 */ /* 0x000fe200078e02ff */
[----:B------:R-:W-:Y:S01]  /*1d10*/  IADD3 R87, R87, R9, RZ ;  /* 0x0000000957577210 */ /* 0x000fe20007ffe0ff */
[----:B------:R-:W-:Y:S01]  /*1d20*/  IMAD R37, R83, R31, R10 ;  /* 0x0000001f53257224 */ /* 0x000fe200078e020a */
[----:B------:R-:W-:Y:S01]  /*1d30*/  LOP3.LUT R6, R5, R96, RZ, 0x3c, !PT ;  /* 0x0000006005067212 */ /* 0x000fe200078e3cff */
[C---:B------:R-:W-:Y:S01]  /*1d40*/  IMAD R11, R83.reuse, R33, R14 ;  /* 0x00000021530b7224 */ /* 0x040fe200078e020e */
[----:B------:R-:W-:Y:S01]  /*1d50*/  LOP3.LUT R8, R8, R95, RZ, 0x3c, !PT ;  /* 0x0000005f08087212 */ /* 0x000fe200078e3cff */
[----:B------:R-:W-:Y:S01]  /*1d60*/  IMAD.WIDE.U32 R86, R83, R30, R86 ;  /* 0x0000001e53567225 */ /* 0x000fe200078e0056 */
[----:B------:R-:W-:-:S02]  /*1d70*/  LOP3.LUT R39, R12, 0xfffffff0, RZ, 0xc0, !PT ;  /* 0xfffffff00c277812 */ /* 0x000fc400078ec0ff */
[-C--:B------:R-:W-:Y:S01]  /*1d80*/  IADD3 R3, R3, R7.reuse, R228 ;  /* 0x0000000703037210 */ /* 0x080fe20007ffe0e4 */
[----:B------:R-:W-:Y:S01]  /*1d90*/  IMAD.WIDE.U32 R90, R83, R32, R90 ;  /* 0x00000020535a7225 */ /* 0x000fe200078e005a */
[C---:B------:R-:W-:Y:S02]  /*1da0*/  SHF.L.U64.HI R9, R30.reuse, 0x7, R31 ;  /* 0x000000071e097819 */ /* 0x040fe4000001021f */
[----:B------:R-:W-:Y:S01]  /*1db0*/  SHF.R.S32.HI R33, RZ, 0x1f, R222 ;  /* 0x0000001fff217819 */ /* 0x000fe200000114de */
[----:B------:R-:W-:Y:S01]  /*1dc0*/  IMAD.SHL.U32 R10, R30, 0x20, RZ ;  /* 0x000000201e0a7824 */ /* 0x000fe200078e00ff */
[----:B------:R-:W-:Y:S01]  /*1dd0*/  SHF.R.S32.HI R41, RZ, 0x4, R12 ;  /* 0x00000004ff297819 */ /* 0x000fe2000001140c */
[----:B------:R-:W-:Y:S01]  /*1de0*/  IMAD.SHL.U32 R35, R35, 0x2, RZ ;  /* 0x0000000223237824 */ /* 0x000fe200078e00ff */
[----:B------:R-:W-:Y:S01]  /*1df0*/  SHF.R.S32.HI R43, RZ, 0x1f, R39 ;  /* 0x0000001fff2b7819 */ /* 0x000fe20000011427 */
[----:B------:R-:W-:Y:S02]  /*1e00*/  IMAD.IADD R38, R89, 0x1, R11 ;  /* 0x0000000159267824 */ /* 0x000fe400078e020b */
[----:B------:R-:W-:Y:S01]  /*1e10*/  IMAD.IADD R40, R11, 0x1, R91 ;  /* 0x000000010b287824 */ /* 0x000fe200078e025b */
[----:B--2---:R-:W-:-:S02]  /*1e20*/  IADD3 R4, R4, R7, R34 ;  /* 0x0000000704047210 */ /* 0x004fc40007ffe022 */
[----:B------:R-:W0:Y:S01]  /*1e30*/  S2R R34, SR_TID.X ;  /* 0x0000000000227919 */ /* 0x000e220000002100 */
[-C--:B---3--:R-:W-:Y:S01]  /*1e40*/  IADD3 R5, R6, R7.reuse, R21 ;  /* 0x0000000706057210 */ /* 0x088fe20007ffe015 */
[----:B------:R-:W-:Y:S01]  /*1e50*/  IMAD.SHL.U32 R21, R30, 0x80, RZ ;  /* 0x000000801e157824 */ /* 0x000fe200078e00ff */
[----:B----4-:R-:W-:Y:S01]  /*1e60*/  IADD3 R6, R8, R7, R20 ;  /* 0x0000000708067210 */ /* 0x010fe20007ffe014 */
[C---:B------:R-:W-:Y:S01]  /*1e70*/  IMAD.SHL.U32 R20, R30.reuse, 0x40, RZ ;  /* 0x000000401e147824 */ /* 0x040fe200078e00ff */
[C-C-:B------:R-:W-:Y:S02]  /*1e80*/  SHF.L.U64.HI R7, R30.reuse, 0x5, R31.reuse ;  /* 0x000000051e077819 */ /* 0x140fe4000001021f */
[----:B------:R-:W-:Y:S01]  /*1e90*/  SHF.L.U64.HI R8, R30, 0x6, R31 ;  /* 0x000000061e087819 */ /* 0x000fe2000001021f */
[C---:B------:R-:W-:Y:S01]  /*1ea0*/  IMAD.SHL.U32 R31, R32.reuse, 0x40, RZ ;  /* 0x00000040201f7824 */ /* 0x040fe200078e00ff */
[C---:B------:R-:W-:Y:S02]  /*1eb0*/  SHF.L.U32 R30, R32.reuse, 0x5, RZ ;  /* 0x00000005201e7819 */ /* 0x040fe400000006ff */
[----:B------:R-:W-:-:S02]  /*1ec0*/  SHF.L.U32 R32, R32, 0x7, RZ ;  /* 0x0000000720207819 */ /* 0x000fc400000006ff */
[----:B------:R-:W-:Y:S02]  /*1ed0*/  SHF.R.S32.HI R42, RZ, 0x1f, R24 ;  /* 0x0000001fff2a7819 */ /* 0x000fe40000011418 */
[----:B0-----:R-:W-:Y:S01]  /*1ee0*/  SHF.R.U32.HI R36, RZ, 0x7, R34 ;  /* 0x00000007ff247819 */ /* 0x001fe20000011622 */
[----:B------:R-:W-:-:S03]  /*1ef0*/  VIADD R34, R34, 0xffffff80 ;  /* 0xffffff8022227836 */ /* 0x000fc60000000000 */
[C---:B------:R-:W-:Y:S01]  /*1f00*/  ISETP.NE.AND P6, PT, R36.reuse, 0x1, PT ;  /* 0x000000012400780c */ /* 0x040fe20003fc5270 */
[----:B------:R-:W-:Y:S01]  /*1f10*/  VIADD R94, R36, 0x8 ;  /* 0x00000008245e7836 */ /* 0x000fe20000000000 */
[----:B------:R-:W-:Y:S02]  /*1f20*/  SHF.R.S32.HI R13, RZ, 0x1f, R34 ;  /* 0x0000001fff0d7819 */ /* 0x000fe40000011422 */
[----:B------:R-:W-:Y:S01]  /*1f30*/  IADD3 R36, R85, R37, RZ ;  /* 0x0000002555247210 */ /* 0x000fe20007ffe0ff */
[----:B------:R-:W-:Y:S01]  /*1f40*/  IMAD.IADD R37, R37, 0x1, R87 ;  /* 0x0000000125257824 */ /* 0x000fe200078e0257 */
[----:B------:R-:W-:-:S04]  /*1f50*/  LEA.HI R13, R13, R34, RZ, 0x3 ;  /* 0x000000220d0d7211 */ /* 0x000fc800078f18ff */
[----:B------:R-:W-:-:S03]  /*1f60*/  LOP3.LUT R13, R13, 0xfffffff8, RZ, 0xc0, !PT ;  /* 0xfffffff80d0d7812 */ /* 0x000fc600078ec0ff */
[----:B------:R-:W-:Y:S05]  /*1f70*/  @!P6 WARPSYNC.ALL ;  /* 0x000000000000e948 */ /* 0x000fea0003800000 */
[----:B------:R-:W-:Y:S01]  /*1f80*/  ULDC UR4, c[0x0][0x2f4] ;  /* 0x0000bd0000047ab9 */ /* 0x000fe20000000800 */
[----:B------:R-:W-:Y:S01]  /*1f90*/  IMAD.IADD R13, R34, 0x1, -R13 ;  /* 0x00000001220d7824 */ /* 0x000fe200078e0a0d */
[----:B------:R-:W-:Y:S01]  /*1fa0*/  @!P6 BAR.SYNC.DEFER_BLOCKING 0x9, 0x100 ;  /* 0x024400000000eb1d */ /* 0x000fe20000010000 */
[----:B------:R-:W-:Y:S02]  /*1fb0*/  ISETP.GE.AND P2, PT, R22, UR4, PT ;  /* 0x0000000416007c0c */ /* 0x000fe4000bf46270 */
[----:B------:R-:W-:Y:S01]  /*1fc0*/  IMAD R34, R13, 0x20, R219 ;  /* 0x000000200d227824 */ /* 0x000fe200078e02db */
[----:B------:R-:W-:-:S02]  /*1fd0*/  ISETP.GE.AND P1, PT, R16, UR4, PT ;  /* 0x0000000410007c0c */ /* 0x000fc4000bf26270 */
[----:B------:R-:W-:-:S11]  /*1fe0*/  P2R R81, PR, RZ, 0x4 ;  /* 0x00000004ff517803 */ /* 0x000fd60000000000 */
.L_x_595:
[----:B0-----:R-:W0:Y:S01]  /*1ff0*/  LDC R99, c[0x0][0x430] ;  /* 0x00010c00ff637b82 */ /* 0x001e220000000800 */
[----:B------:R-:W-:Y:S01]  /*2000*/  IADD3 R26, R26, -0x1, RZ ;  /* 0xffffffff1a1a7810 */ /* 0x000fe20007ffe0ff */
[----:B------:R-:W-:-:S04]  /*2010*/  IMAD.MOV.U32 R98, RZ, RZ, RZ ;  /* 0x000000ffff627224 */ /* 0x000fc800078e00ff */
[----:B------:R-:W-:Y:S02]  /*2020*/  IMAD R11, R26, 0x80, R34 ;  /* 0x000000801a0b7824 */ /* 0x000fe400078e0222 */
[----:B-1----:R-:W1:Y:S02]  /*2030*/  LDC R104, c[0x0][0x3f4] ;  /* 0x0000fd00ff687b82 */ /* 0x002e640000000800 */
[----:B------:R-:W-:Y:S01]  /*2040*/  IMAD.IADD R45, R0, 0x1, R11 ;  /* 0x00000001002d7824 */ /* 0x000fe200078e020b */
[----:B------:R-:W-:-:S03]  /*2050*/  ISETP.GE.AND P2, PT, R11, R2, PT ;  /* 0x000000020b00720c */ /* 0x000fc60003f46270 */
[----:B------:R-:W-:Y:S01]  /*2060*/  IMAD.MOV.U32 R11, RZ, RZ, R45 ;  /* 0x000000ffff0b7224 */ /* 0x000fe200078e002d */
[----:B------:R-:W-:Y:S02]  /*2070*/  ISETP.GT.OR P2, PT, R34, 0x7f, P2 ;  /* 0x0000007f2200780c */ /* 0x000fe40001744670 */
[----:B0-----:R-:W-:-:S11]  /*2080*/  ISETP.NE.AND P3, PT, R99, 0x1, PT ;  /* 0x000000016300780c */ /* 0x001fd60003f65270 */
[----:B------:R-:W0:Y:S08]  /*2090*/  @!P2 LDC.64 R14, c[0x0][0x428] ;  /* 0x00010a00ff0eab82 */ /* 0x000e300000000a00 */
[----:B--2---:R-:W2:Y:S08]  /*20a0*/  @!P2 LDC.64 R46, c[0x0][0x418] ;  /* 0x00010600ff2eab82 */ /* 0x004eb00000000a00 */
[----:B------:R-:W3:Y:S08]  /*20b0*/  @P3 LDC R12, c[0x0][0x434] ;  /* 0x00010d00ff0c3b82 */ /* 0x000ef00000000800 */
[----:B------:R-:W4:Y:S01]  /*20c0*/  @P3 LDC R13, c[0x0][0x438] ;  /* 0x00010e00ff0d3b82 */ /* 0x000f220000000800 */
[----:B---3--:R-:W-:-:S05]  /*20d0*/  @P3 IMAD.HI.U32 R12, R45, R12, RZ ;  /* 0x0000000c2d0c3227 */ /* 0x008fca00078e00ff */
[----:B----4-:R-:W-:Y:S01]  /*20e0*/  @P3 SHF.R.U32.HI R11, RZ, R13, R12 ;  /* 0x0000000dff0b3219 */ /* 0x010fe2000001160c */
[----:B0-----:R-:W-:-:S03]  /*20f0*/  @!P2 IMAD R12, R42, R14, RZ ;  /* 0x0000000e2a0ca224 */ /* 0x001fc600078e02ff */
[----:B------:R-:W-:Y:S01]  /*2100*/  @!P2 SHF.R.S32.HI R13, RZ, 0x1f, R11 ;  /* 0x0000001fff0da819 */ /* 0x000fe2000001140b */
[----:B------:R-:W-:Y:S01]  /*2110*/  @!P2 IMAD R15, R24, R15, R12 ;  /* 0x0000000f180fa224 */ /* 0x000fe200078e020c */
[----:B------:R-:W-:-:S05]  /*2120*/  @!P2 MOV R12, R11 ;  /* 0x0000000b000ca202 */ /* 0x000fca0000000f00 */
[----:B------:R-:W-:-:S04]  /*2130*/  @!P2 IMAD.WIDE.U32 R12, R24, R14, R12 ;  /* 0x0000000e180ca225 */ /* 0x000fc800078e000c */
[----:B------:R-:W-:Y:S01]  /*2140*/  @!P2 IMAD.IADD R13, R13, 0x1, R15 ;  /* 0x000000010d0da824 */ /* 0x000fe200078e020f */
[----:B--2---:R-:W-:-:S04]  /*2150*/  @!P2 LEA R14, P3, R12, R46, 0x2 ;  /* 0x0000002e0c0ea211 */ /* 0x004fc800078610ff */
[----:B------:R-:W-:Y:S02]  /*2160*/  @!P2 LEA.HI.X R15, R12, R47, R13, 0x2, P3 ;  /* 0x0000002f0c0fa211 */ /* 0x000fe400018f140d */
[----:B------:R-:W-:-:S03]  /*2170*/  SHF.R.U32.HI R44, RZ, 0x3, R227 ;  /* 0x00000003ff2c7819 */ /* 0x000fc600000116e3 */
[----:B------:R0:W5:Y:S01]  /*2180*/  @!P2 LDG.E R98, desc[UR36][R14.64] ;  /* 0x000000240e62a981 */ /* 0x000162000c1e1900 */
[----:B-1----:R-:W-:Y:S01]  /*2190*/  ISETP.GE.AND P2, PT, R104, 0x1, PT ;  /* 0x000000016800780c */ /* 0x002fe20003f46270 */
[----:B------:R-:W-:Y:S01]  /*21a0*/  IMAD.MOV R12, RZ, RZ, -R11 ;  /* 0x000000ffff0c7224 */ /* 0x000fe200078e0a0b */
[----:B------:R-:W-:Y:S01]  /*21b0*/  LOP3.LUT R13, R227, 0x70, R16, 0xf8, !PT ;  /* 0x00000070e30d7812 */ /* 0x000fe200078ef810 */
[----:B------:R-:W-:Y:S05]  /*21c0*/  YIELD ;  /* 0x0000000000007946 */ /* 0x000fea0003800000 */
[----:B------:R-:W-:Y:S01]  /*21d0*/  LOP3.LUT R13, R228, R13, R44, 0xf6, !PT ;  /* 0x0000000de40d7212 */ /* 0x000fe200078ef62c */
[----:B------:R-:W-:Y:S01]  /*21e0*/  BSSY B0, `(.L_x_500) ;  /* 0x0000965000007945 */ /* 0x000fe20003800000 */
[----:B------:R-:W-:Y:S01]  /*21f0*/  ISETP.GT.AND P3, PT, R26, R25, PT ;  /* 0x000000191a00720c */ /* 0x000fe20003f64270 */
[----:B------:R-:W-:Y:S01]  /*2200*/  IMAD R99, R99, R12, R45 ;  /* 0x0000000c63637224 */ /* 0x000fe200078e022d */
[----:B------:R-:W-:-:S02]  /*2210*/  LEA R92, R216, R13, 0xf ;  /* 0x0000000dd85c7211 */ /* 0x000fc400078e78ff */
[----:B------:R-:W-:-:S03]  /*2220*/  P2R R82, PR, RZ, 0x8 ;  /* 0x00000008ff527803 */ /* 0x000fc60000000000 */
[----:B------:R-:W-:Y:S01]  /*2230*/  IMAD.IADD R92, R23, 0x1, R92 ;  /* 0x00000001175c7824 */ /* 0x000fe200078e025c */
[----:B0-----:R-:W-:Y:S06]  /*2240*/  @!P2 BRA `(.L_x_501) ;  /* 0x0000008c00d0a947 */ /* 0x001fec0003800000 */
[----:B------:R-:W-:Y:S01]  /*2250*/  SHF.R.S32.HI R100, RZ, 0x1f, R99 ;  /* 0x0000001fff647819 */ /* 0x000fe20000011463 */
[----:B------:R-:W-:Y:S01]  /*2260*/  ULDC.64 UR4, c[0x0][0x300] ;  /* 0x0000c00000047ab9 */ /* 0x000fe20000000a00 */
[----:B-----5:R-:W-:Y:S01]  /*2270*/  SHF.R.S32.HI R101, RZ, 0x1f, R98 ;  /* 0x0000001fff657819 */ /* 0x020fe20000011462 */
[----:B------:R-:W-:Y:S01]  /*2280*/  IMAD.WIDE.U32 R12, R99, UR4, RZ ;  /* 0x00000004630c7c25 */ /* 0x000fe2000f8e00ff */
[----:B------:R-:W-:Y:S02]  /*2290*/  ULDC.U8 UR6, c[0x0][0x410] ;  /* 0x0001040000067ab9 */ /* 0x000fe40000000000 */
[----:B------:R-:W-:Y:S01]  /*22a0*/  ISETP.NE.AND P2, PT, RZ, UR6, PT ;  /* 0x00000006ff007c0c */ /* 0x000fe2000bf45270 */
[----:B------:R-:W-:Y:S02]  /*22b0*/  IMAD R14, R100, UR4, RZ ;  /* 0x00000004640e7c24 */ /* 0x000fe4000f8e02ff */
[-C--:B------:R-:W-:Y:S02]  /*22c0*/  IMAD R44, R29, R26.reuse, RZ ;  /* 0x0000001a1d2c7224 */ /* 0x080fe400078e02ff */
[----:B------:R-:W-:Y:S01]  /*22d0*/  IMAD R11, R99, UR5, R14 ;  /* 0x00000005630b7c24 */ /* 0x000fe2000f8e020e */
[----:B------:R-:W-:Y:S01]  /*22e0*/  ULDC.64 UR4, c[0x0][0x310] ;  /* 0x0000c40000047ab9 */ /* 0x000fe20000000a00 */
[----:B------:R-:W-:-:S02]  /*22f0*/  IMAD R14, R9, R26, RZ ;  /* 0x0000001a090e7224 */ /* 0x000fc400078e02ff */
[----:B------:R-:W-:Y:S02]  /*2300*/  IMAD R15, R101, UR4, RZ ;  /* 0x00000004650f7c24 */ /* 0x000fe4000f8e02ff */
[----:B------:R-:W-:Y:S01]  /*2310*/  IMAD.IADD R13, R13, 0x1, R11 ;  /* 0x000000010d0d7824 */ /* 0x000fe200078e020b */
[----:B------:R-:W-:Y:S01]  /*2320*/  SHF.R.S32.HI R11, RZ, 0x1f, R26 ;  /* 0x0000001fff0b7819 */ /* 0x000fe2000001141a */
[C---:B------:R-:W-:Y:S02]  /*2330*/  IMAD R15, R98.reuse, UR5, R15 ;  /* 0x00000005620f7c24 */ /* 0x040fe4000f8e020f */
[----:B------:R-:W-:Y:S01]  /*2340*/  IMAD.WIDE.U32 R12, R98, UR4, R12 ;  /* 0x00000004620c7c25 */ /* 0x000fe2000f8e000c */
[----:B------:R-:W-:-:S03]  /*2350*/  ULDC.64 UR4, c[0x0][0x308] ;  /* 0x0000c20000047ab9 */ /* 0x000fc60000000a00 */
[----:B------:R-:W-:Y:S02]  /*2360*/  IMAD.IADD R13, R13, 0x1, R15 ;  /* 0x000000010d0d7824 */ /* 0x000fe400078e020f */
[----:B------:R-:W-:Y:S02]  /*2370*/  IMAD R15, R33, UR4, RZ ;  /* 0x00000004210f7c24 */ /* 0x000fe4000f8e02ff */
[C---:B------:R-:W-:Y:S02]  /*2380*/  IMAD R47, R11.reuse, R21, R14 ;  /* 0x000000150b2f7224 */ /* 0x040fe400078e020e */
[----:B------:R-:W-:Y:S02]  /*2390*/  IMAD R11, R11, R32, R44 ;  /* 0x000000200b0b7224 */ /* 0x000fe400078e022c */
[----:B------:R-:W-:-:S04]  /*23a0*/  IMAD.WIDE.U32 R44, R222, UR4, R12 ;  /* 0x00000004de2c7c25 */ /* 0x000fc8000f8e000c */
[----:B------:R-:W-:Y:S01]  /*23b0*/  IMAD R107, R222, UR5, R15 ;  /* 0x00000005de6b7c24 */ /* 0x000fe2000f8e020f */
[----:B------:R-:W-:Y:S01]  /*23c0*/  ULDC.64 UR4, c[0x0][0x2e8] ;  /* 0x0000ba0000047ab9 */ /* 0x000fe20000000a00 */
[----:B------:R-:W-:Y:S01]  /*23d0*/  IMAD R102, R26, -0x80, R2 ;  /* 0xffffff801a667824 */ /* 0x000fe200078e0202 */
[----:B------:R-:W-:Y:S01]  /*23e0*/  IADD3 R106, P3, R44, UR4, RZ ;  /* 0x000000042c6a7c10 */ /* 0x000fe2000ff7e0ff */
[----:B------:R-:W-:-:S03]  /*23f0*/  IMAD.WIDE.U32 R12, R21, R26, RZ ;  /* 0x0000001a150c7225 */ /* 0x000fc600078e00ff */
[----:B------:R-:W-:Y:S01]  /*2400*/  IADD3.X R107, R45, UR5, R107, P3, !PT ;  /* 0x000000052d6b7c10 */ /* 0x000fe20009ffe46b */
[----:B------:R-:W-:Y:S01]  /*2410*/  IMAD.WIDE.U32 R14, R32, R26, RZ ;  /* 0x0000001a200e7225 */ /* 0x000fe200078e00ff */
[----:B------:R-:W-:Y:S02]  /*2420*/  VIMNMX R102, R102, 0x80, PT ;  /* 0x0000008066667848 */ /* 0x000fe40003fe0100 */
[----:B------:R-:W-:Y:S01]  /*2430*/  IADD3 R103, R13, R47, RZ ;  /* 0x0000002f0d677210 */ /* 0x000fe20007ffe0ff */
[----:B------:R-:W-:Y:S01]  /*2440*/  IMAD.IADD R105, R15, 0x1, R11 ;  /* 0x000000010f697824 */ /* 0x000fe200078e020b */
[----:B------:R-:W-:Y:S06]  /*2450*/  @!P2 BRA `(.L_x_502) ;  /* 0x000000440078a947 */ /* 0x000fec0003800000 */
[----:B------:R-:W-:Y:S01]  /*2460*/  ISETP.GE.AND P2, PT, R219, R102, PT ;  /* 0x00000066db00720c */ /* 0x000fe20003f46270 */
[----:B------:R-:W-:Y:S01]  /*2470*/  BSSY B1, `(.L_x_503) ;  /* 0x0000018000017945 */ /* 0x000fe20003800000 */
[----:B------:R-:W-:Y:S02]  /*2480*/  CS2R R60, SRZ ;  /* 0x00000000003c7805 */ /* 0x000fe4000001ff00 */
[----:B------:R-:W-:Y:S02]  /*2490*/  CS2R R68, SRZ ;  /* 0x0000000000447805 */ /* 0x000fe4000001ff00 */
[----:B------:R-:W-:Y:S02]  /*24a0*/  CS2R R72, SRZ ;  /* 0x0000000000487805 */ /* 0x000fe4000001ff00 */
[----:B------:R-:W-:Y:S02]  /*24b0*/  P2R R122, PR, RZ, 0x4 ;  /* 0x00000004ff7a7803 */ /* 0x000fe40000000000 */
[----:B------:R-:W-:-:S02]  /*24c0*/  CS2R R70, SRZ ;  /* 0x0000000000467805 */ /* 0x000fc4000001ff00 */
[----:B------:R-:W-:Y:S01]  /*24d0*/  CS2R R74, SRZ ;  /* 0x00000000004a7805 */ /* 0x000fe2000001ff00 */
[----:B------:R-:W-:Y:S06]  /*24e0*/  @P2 BRA `(.L_x_504) ;  /* 0x0000000000402947 */ /* 0x000fec0003800000 */
[----:B------:R-:W-:Y:S01]  /*24f0*/  ULDC.64 UR4, c[0x0][0x3e8] ;  /* 0x0000fa0000047ab9 */ /* 0x000fe20000000a00 */
[----:B------:R-:W-:Y:S02]  /*2500*/  CS2R R72, SRZ ;  /* 0x0000000000487805 */ /* 0x000fe4000001ff00 */
[----:B------:R-:W-:Y:S02]  /*2510*/  IADD3 R44, P2, P3, R84, UR4, R12 ;  /* 0x00000004542c7c10 */ /* 0x000fe4000fb5e00c */
[----:B------:R-:W-:Y:S02]  /*2520*/  CS2R R74, SRZ ;  /* 0x00000000004a7805 */ /* 0x000fe4000001ff00 */
[----:B------:R-:W-:Y:S01]  /*2530*/  IADD3.X R45, R36, UR5, R103, P2, P3 ;  /* 0x00000005242d7c10 */ /* 0x000fe200097e6467 */
[----:B------:R-:W-:Y:S02]  /*2540*/  ULDC.64 UR4, c[0x0][0x400] ;  /* 0x0001000000047ab9 */ /* 0x000fe40000000a00 */
[----:B------:R-:W-:-:S04]  /*2550*/  IADD3 R46, P2, P3, R88, UR4, R14 ;  /* 0x00000004582e7c10 */ /* 0x000fc8000fb5e00e */
[----:B------:R-:W-:Y:S02]  /*2560*/  IADD3.X R47, R38, UR5, R105, P2, P3 ;  /* 0x00000005262f7c10 */ /* 0x000fe400097e6469 */
[----:B------:R-:W-:Y:S02]  /*2570*/  ISETP.GE.AND P2, PT, R18, R104, PT ;  /* 0x000000681200720c */ /* 0x000fe40003f46270 */
[----:B------:R-:W-:Y:S02]  /*2580*/  CS2R R68, SRZ ;  /* 0x0000000000447805 */ /* 0x000fe4000001ff00 */
[----:B------:R-:W-:-:S09]  /*2590*/  CS2R R70, SRZ ;  /* 0x0000000000467805 */ /* 0x000fd2000001ff00 */
[----:B------:R0:W5:Y:S04]  /*25a0*/  @!P2 LDG.E.64 R72, desc[UR36][R44.64] ;  /* 0x000000242c48a981 */ /* 0x000168000c1e1b00 */
[----:B------:R0:W5:Y:S01]  /*25b0*/  @!P2 LDG.E.64 R74, desc[UR36][R46.64] ;  /* 0x000000242e4aa981 */ /* 0x000162000c1e1b00 */
[----:B------:R-:W-:-:S13]  /*25c0*/  ISETP.GE.AND P2, PT, R218, R104, PT ;  /* 0x00000068da00720c */ /* 0x000fda0003f46270 */
[----:B------:R0:W5:Y:S04]  /*25d0*/  @!P2 LDG.E.64 R68, desc[UR36][R44.64+0x40] ;  /* 0x000040242c44a981 */ /* 0x000168000c1e1b00 */
[----:B------:R0:W5:Y:S02]  /*25e0*/  @!P2 LDG.E.64 R70, desc[UR36][R46.64+0x40] ;  /* 0x000040242e46a981 */ /* 0x000164000c1e1b00 */
.L_x_504:
[----:B------:R-:W-:Y:S05]  /*25f0*/  BSYNC B1 ;  /* 0x0000000000017941 */ /* 0x000fea0003800000 */
.L_x_503:
[----:B------:R-:W-:Y:S01]  /*2600*/  VIADD R11, R219, 0x20 ;  /* 0x00000020db0b7836 */ /* 0x000fe20000000000 */
[----:B------:R-:W-:Y:S01]  /*2610*/  BSSY B1, `(.L_x_505) ;  /* 0x0000024000017945 */ /* 0x000fe20003800000 */
[----:B------:R-:W-:Y:S02]  /*2620*/  CS2R R64, SRZ ;  /* 0x0000000000407805 */ /* 0x000fe4000001ff00 */
[----:B------:R-:W-:Y:S02]  /*2630*/  CS2R R62, SRZ ;  /* 0x00000000003e7805 */ /* 0x000fe4000001ff00 */
[----:B0-----:R-:W-:Y:S02]  /*2640*/  CS2R R44, SRZ ;  /* 0x00000000002c7805 */ /* 0x001fe4000001ff00 */
[----:B------:R-:W-:Y:S02]  /*2650*/  ISETP.GE.AND P2, PT, R11, R102, PT ;  /* 0x000000660b00720c */ /* 0x000fe40003f46270 */
[----:B------:R-:W-:-:S02]  /*2660*/  CS2R R52, SRZ ;  /* 0x0000000000347805 */ /* 0x000fc4000001ff00 */
[----:B------:R-:W-:Y:S02]  /*2670*/  CS2R R56, SRZ ;  /* 0x0000000000387805 */ /* 0x000fe4000001ff00 */
[----:B------:R-:W-:Y:S02]  /*2680*/  CS2R R54, SRZ ;  /* 0x0000000000367805 */ /* 0x000fe4000001ff00 */
[----:B------:R-:W-:Y:S02]  /*2690*/  CS2R R58, SRZ ;  /* 0x00000000003a7805 */ /* 0x000fe4000001ff00 */
[----:B------:R-:W-:Y:S02]  /*26a0*/  CS2R R48, SRZ ;  /* 0x0000000000307805 */ /* 0x000fe4000001ff00 */
[----:B------:R-:W-:Y:S02]  /*26b0*/  CS2R R46, SRZ ;  /* 0x00000000002e7805 */ /* 0x000fe4000001ff00 */
[----:B------:R-:W-:Y:S01]  /*26c0*/  CS2R R50, SRZ ;  /* 0x0000000000327805 */ /* 0x000fe2000001ff00 */
[----:B-----5:R-:W-:Y:S01]  /*26d0*/  IMAD.MOV.U32 R113, RZ, RZ, R68 ;  /* 0x000000ffff717224 */ /* 0x020fe200078e0044 */
[----:B------:R-:W-:-:S02]  /*26e0*/  MOV R121, R72 ;  /* 0x0000004800797202 */ /* 0x000fc40000000f00 */
[----:B------:R-:W-:Y:S01]  /*26f0*/  CS2R R66, SRZ ;  /* 0x0000000000427805 */ /* 0x000fe2000001ff00 */
[----:B------:R-:W-:Y:S06]  /*2700*/  @P2 BRA `(.L_x_506) ;  /* 0x0000000000502947 */ /* 0x000fec0003800000 */
[----:B------:R-:W-:Y:S01]  /*2710*/  IADD3 R76, P3, P4, R84, R12, R10 ;  /* 0x0000000c544c7210 */ /* 0x000fe20007c7e00a */
[----:B------:R-:W-:Y:S01]  /*2720*/  ULDC.64 UR4, c[0x0][0x3e8] ;  /* 0x0000fa0000047ab9 */ /* 0x000fe20000000a00 */
[----:B------:R-:W-:Y:S02]  /*2730*/  CS2R R64, SRZ ;  /* 0x0000000000407805 */ /* 0x000fe4000001ff00 */
[----:B------:R-:W-:Y:S02]  /*2740*/  CS2R R66, SRZ ;  /* 0x0000000000427805 */ /* 0x000fe4000001ff00 */
[----:B------:R-:W-:Y:S02]  /*2750*/  IADD3.X R60, R36, R103, R7, P3, P4 ;  /* 0x00000067243c7210 */ /* 0x000fe40001fe8407 */
[----:B------:R-:W-:-:S04]  /*2760*/  IADD3 R78, P3, P4, R88, R14, R30 ;  /* 0x0000000e584e7210 */ /* 0x000fc80007c7e01e */
[----:B------:R-:W-:Y:S02]  /*2770*/  IADD3.X R11, R38, R105, R27, P3, P4 ;  /* 0x00000069260b7210 */ /* 0x000fe40001fe841b */
[----:B------:R-:W-:-:S04]  /*2780*/  IADD3 R76, P3, R76, UR4, RZ ;  /* 0x000000044c4c7c10 */ /* 0x000fc8000ff7e0ff */
[----:B------:R-:W-:Y:S01]  /*2790*/  IADD3.X R77, R60, UR5, RZ, P3, !PT ;  /* 0x000000053c4d7c10 */ /* 0x000fe20009ffe4ff */
[----:B------:R-:W-:Y:S02]  /*27a0*/  ULDC.64 UR4, c[0x0][0x400] ;  /* 0x0001000000047ab9 */ /* 0x000fe40000000a00 */
[----:B------:R-:W-:-:S04]  /*27b0*/  IADD3 R78, P3, R78, UR4, RZ ;  /* 0x000000044e4e7c10 */ /* 0x000fc8000ff7e0ff */
[----:B------:R-:W-:Y:S02]  /*27c0*/  IADD3.X R79, R11, UR5, RZ, P3, !PT ;  /* 0x000000050b4f7c10 */ /* 0x000fe40009ffe4ff */
        /* <DEDUP_REMOVED lines=8> */
.L_x_506:
[----:B------:R-:W-:Y:S05]  /*2850*/  BSYNC B1 ;  /* 0x0000000000017941 */ /* 0x000fea0003800000 */
.L_x_505:
[----:B------:R-:W-:Y:S01]  /*2860*/  VIADD R11, R219, 0x40 ;  /* 0x00000040db0b7836 */ /* 0x000fe20000000000 */
[----:B------:R-:W-:Y:S04]  /*2870*/  BSSY B1, `(.L_x_507) ;  /* 0x0000017000017945 */ /* 0x000fe80003800000 */
[----:B------:R-:W-:-:S13]  /*2880*/  ISETP.GE.AND P3, PT, R11, R102, PT ;  /* 0x000000660b00720c */ /* 0x000fda0003f66270 */
[----:B------:R-:W-:Y:S05]  /*2890*/  @P3 BRA `(.L_x_508) ;  /* 0x0000000000503947 */ /* 0x000fea0003800000 */
[----:B0-----:R-:W-:Y:S01]  /*28a0*/  IADD3 R76, P4, P5, R84, R20, R12 ;  /* 0x00000014544c7210 */ /* 0x001fe20007d9e00c */
        /* <DEDUP_REMOVED lines=19> */
.L_x_508:
[----:B------:R-:W-:Y:S05]  /*29e0*/  BSYNC B1 ;  /* 0x0000000000017941 */ /* 0x000fea0003800000 */
.L_x_507:
[----:B------:R-:W-:Y:S01]  /*29f0*/  VIADD R11, R219, 0x60 ;  /* 0x00000060db0b7836 */ /* 0x000fe20000000000 */
[----:B------:R-:W-:Y:S04]  /*2a00*/  BSSY B1, `(.L_x_509) ;  /* 0x000001d000017945 */ /* 0x000fe80003800000 */
[----:B------:R-:W-:-:S13]  /*2a10*/  ISETP.GE.AND P4, PT, R11, R102, PT ;  /* 0x000000660b00720c */ /* 0x000fda0003f86270 */
[----:B------:R-:W-:Y:S05]  /*2a20*/  @P4 BRA `(.L_x_510) ;  /* 0x0000000000684947 */ /* 0x000fea0003800000 */
[----:B------:R-:W2:Y:S01]  /*2a30*/  LDC.64 R44, c[0x0][0x3f8] ;  /* 0x0000fe00ff2c7b82 */ /* 0x000ea20000000a00 */
[----:B------:R-:W-:Y:S01]  /*2a40*/  IMAD.MOV.U32 R13, RZ, RZ, R103 ;  /* 0x000000ffff0d7224 */ /* 0x000fe200078e0067 */
[----:B------:R-:W-:Y:S01]  /*2a50*/  ULDC.64 UR4, c[0x0][0x3e8] ;  /* 0x0000fa0000047ab9 */ /* 0x000fe20000000a00 */
[----:B------:R-:W-:Y:S01]  /*2a60*/  IMAD.MOV.U32 R15, RZ, RZ, R105 ;  /* 0x000000ffff0f7224 */ /* 0x000fe200078e0069 */
[----:B------:R-:W-:Y:S02]  /*2a70*/  CS2R R48, SRZ ;  /* 0x0000000000307805 */ /* 0x000fe4000001ff00 */
[----:B------:R-:W-:Y:S01]  /*2a80*/  CS2R R50, SRZ ;  /* 0x0000000000327805 */ /* 0x000fe2000001ff00 */
[----:B--2---:R-:W-:-:S04]  /*2a90*/  IMAD.WIDE.U32 R12, R44, 0x60, R12 ;  /* 0x000000602c0c7825 */ /* 0x004fc800078e000c */
[----:B------:R-:W-:Y:S01]  /*2aa0*/  IMAD R11, R45, 0x60, RZ ;  /* 0x000000602d0b7824 */ /* 0x000fe200078e02ff */
[----:B------:R-:W-:Y:S01]  /*2ab0*/  IADD3 R12, P5, P6, R84, UR4, R12 ;  /* 0x00000004540c7c10 */ /* 0x000fe2000febe00c */
[----:B------:R-:W2:Y:S03]  /*2ac0*/  LDC.64 R44, c[0x0][0x408] ;  /* 0x00010200ff2c7b82 */ /* 0x000ea60000000a00 */
[----:B------:R-:W-:-:S04]  /*2ad0*/  IADD3 R11, R13, R11, RZ ;  /* 0x0000000b0d0b7210 */ /* 0x000fc80007ffe0ff */
[----:B------:R-:W-:Y:S01]  /*2ae0*/  IADD3.X R13, R36, UR5, R11, P5, P6 ;  /* 0x00000005240d7c10 */ /* 0x000fe2000afec40b */
[----:B------:R-:W-:Y:S01]  /*2af0*/  ULDC.64 UR4, c[0x0][0x400] ;  /* 0x0001000000047ab9 */ /* 0x000fe20000000a00 */
[----:B--2---:R-:W-:-:S04]  /*2b00*/  IMAD.WIDE.U32 R14, R44, 0x60, R14 ;  /* 0x000000602c0e7825 */ /* 0x004fc800078e000e */
[----:B------:R-:W-:Y:S01]  /*2b10*/  IMAD R11, R45, 0x60, RZ ;  /* 0x000000602d0b7824 */ /* 0x000fe200078e02ff */
[----:B------:R-:W-:-:S03]  /*2b20*/  IADD3 R14, P5, P6, R88, UR4, R14 ;  /* 0x00000004580e7c10 */ /* 0x000fc6000febe00e */
[----:B------:R-:W-:-:S05]  /*2b30*/  IMAD.IADD R11, R15, 0x1, R11 ;  /* 0x000000010f0b7824 */ /* 0x000fca00078e020b */
        /* <DEDUP_REMOVED lines=9> */
.L_x_510:
[----:B------:R-:W-:Y:S05]  /*2bd0*/  BSYNC B1 ;  /* 0x0000000000017941 */ /* 0x000fea0003800000 */
.L_x_509:
[----:B------:R-:W-:Y:S01]  /*2be0*/  UISETP.NE.AND UP0, UPT, UR60, 0x3, UPT ;  /* 0x000000033c00788c */ /* 0x000fe2000bf05270 */
[----:B------:R-:W-:Y:S01]  /*2bf0*/  IMAD.MOV.U32 R120, RZ, RZ, R70 ;  /* 0x000000ffff787224 */ /* 0x000fe200078e0046 */
[----:B------:R-:W-:Y:S01]  /*2c00*/  MOV R128, R74 ;  /* 0x0000004a00807202 */ /* 0x000fe20000000f00 */
[----:B-----5:R-:W-:Y:S01]  /*2c10*/  IMAD.MOV.U32 R116, RZ, RZ, R60 ;  /* 0x000000ffff747224 */ /* 0x020fe200078e003c */
[----:B------:R-:W-:Y:S01]  /*2c20*/  MOV R119, R66 ;  /* 0x0000004200777202 */ /* 0x000fe20000000f00 */
[----:B------:R-:W-:Y:S01]  /*2c30*/  IMAD.MOV.U32 R118, RZ, RZ, R64 ;  /* 0x000000ffff767224 */ /* 0x000fe200078e0040 */
[----:B------:R-:W-:Y:S01]  /*2c40*/  PLOP3.LUT P5, PT, PT, PT, UP0, 0x80, 0x0 ;  /* 0x000000000000781c */ /* 0x000fe20003faf008 */
[----:B------:R-:W-:Y:S01]  /*2c50*/  IMAD.MOV.U32 R117, RZ, RZ, R62 ;  /* 0x000000ffff757224 */ /* 0x000fe200078e003e */
[----:B------:R-:W-:Y:S01]  /*2c60*/  MOV R115, R58 ;  /* 0x0000003a00737202 */ /* 0x000fe20000000f00 */
[----:B------:R-:W-:Y:S01]  /*2c70*/  IMAD.MOV.U32 R111, RZ, RZ, R52 ;  /* 0x000000ffff6f7224 */ /* 0x000fe200078e0034 */
[----:B------:R-:W-:Y:S01]  /*2c80*/  MOV R110, R50 ;  /* 0x00000032006e7202 */ /* 0x000fe20000000f00 */
[----:B------:R-:W-:-:S02]  /*2c90*/  IMAD.MOV.U32 R114, RZ, RZ, R56 ;  /* 0x000000ffff727224 */ /* 0x000fc400078e0038 */
[----:B------:R-:W-:Y:S02]  /*2ca0*/  IMAD.MOV.U32 R112, RZ, RZ, R54 ;  /* 0x000000ffff707224 */ /* 0x000fe400078e0036 */
[----:B------:R-:W-:Y:S02]  /*2cb0*/  IMAD.MOV.U32 R105, RZ, RZ, R44 ;  /* 0x000000ffff697224 */ /* 0x000fe400078e002c */
[----:B------:R-:W-:Y:S02]  /*2cc0*/  IMAD.MOV.U32 R109, RZ, RZ, R48 ;  /* 0x000000ffff6d7224 */ /* 0x000fe400078e0030 */
[----:B------:R-:W-:Y:S01]  /*2cd0*/  IMAD.MOV.U32 R108, RZ, RZ, R46 ;  /* 0x000000ffff6c7224 */ /* 0x000fe200078e002e */
[----:B------:R-:W-:Y:S06]  /*2ce0*/  @!P5 BRA `(.L_x_511) ;  /* 0x000000000004d947 */ /* 0x000fec0003800000 */
[----:B------:R-:W-:Y:S01]  /*2cf0*/  BPT.TRAP 0x1 ;  /* 0x000000040000795c */ /* 0x000fe20000300000 */
.L_x_511:
[----:B------:R-:W-:Y:S01]  /*2d00*/  IMAD R80, R216, 0x8, R23 ;  /* 0x00000008d8507824 */ /* 0x000fe200078e0217 */
[----:B------:R-:W-:Y:S01]  /*2d10*/  SHF.L.U32 R103, R224, 0x1f, RZ ;  /* 0x0000001fe0677819 */ /* 0x000fe200000006ff */
[----:B------:R-:W-:Y:S03]  /*2d20*/  BSSY B1, `(.L_x_512) ;  /* 0x0000003000017945 */ /* 0x000fe60003800000 */
[----:B------:R-:W3:Y:S02]  /*2d30*/  SYNCS.PHASECHK.TRANS64.TRYWAIT P6, [R80+URZ+0x38890], R103 ;  /* 0x03889067500075a7 */ /* 0x000ee400080c017f */
[----:B---3--:R-:W-:Y:S05]  /*2d40*/  @!P6 BRA `(.L_x_513) ;  /* 0x000002300090e947 */ /* 0x008fea0003800000 */
.L_x_826:
[----:B------:R-:W-:Y:S05]  /*2d50*/  BSYNC B1 ;  /* 0x0000000000017941 */ /* 0x000fea0003800000 */
.L_x_512:
[----:B------:R-:W-:-:S03]  /*2d60*/  UMOV UR4, 0xffffffff ;  /* 0xffffffff00047882 */ /* 0x000fc60000000000 */
[----:B------:R-:W-:Y:S05]  /*2d70*/  BRA.DIV UR4, `(.L_x_514) ;  /* 0x0000023204987947 */ /* 0x000fea000b800000 */
[----:B01----:R0:W1:Y:S04]  /*2d80*/  SHFL.IDX PT, R78, R107, RZ, 0x181f ;  /* 0x00181fff6b4e7589 */ /* 0x00306800000e0000 */
[----:B------:R0:W4:Y:S02]  /*2d90*/  SHFL.IDX PT, R79, R106, RZ, 0x181f ;  /* 0x00181fff6a4f7589 */ /* 0x00012400000e0000 */
.L_x_830:
[----:B------:R-:W-:Y:S01]  /*2da0*/  ISETP.NE.AND P6, PT, R122, RZ, PT ;  /* 0x000000ff7a00720c */ /* 0x000fe20003fc5270 */
[----:B------:R-:W-:-:S12]  /*2db0*/  BSSY B1, `(.L_x_515) ;  /* 0x00000ec000017945 */ /* 0x000fd80003800000 */
[----:B------:R-:W-:Y:S05]  /*2dc0*/  @P6 BRA `(.L_x_516) ;  /* 0x0000000c00a86947 */ /* 0x000fea0003800000 */
[----:B------:R-:W-:Y:S04]  /*2dd0*/  BSSY B2, `(.L_x_517) ;  /* 0x0000075000027945 */ /* 0x000fe80003800000 */
[----:B------:R-:W-:Y:S05]  /*2de0*/  @P1 BRA `(.L_x_518) ;  /* 0x0000000400cc1947 */ /* 0x000fea0003800000 */
[----:B--2---:R2:W0:Y:S01]  /*2df0*/  LDS.128 R12, [R92+0x28400] ;  /* 0x028400005c0c7984 */ /* 0x0044220000000c00 */
[----:B----4-:R-:W-:Y:S01]  /*2e00*/  IADD3 R76, P6, R16, R79, RZ ;  /* 0x0000004f104c7210 */ /* 0x010fe20007fde0ff */
[----:B------:R-:W-:Y:S04]  /*2e10*/  BSSY B3, `(.L_x_519) ;  /* 0x000006f000037945 */ /* 0x000fe80003800000 */
[----:B-1----:R-:W-:Y:S01]  /*2e20*/  IMAD.X R77, R78, 0x1, R17, P6 ;  /* 0x000000014e4d7824 */ /* 0x002fe200030e0611 */
[----:B------:R-:W-:-:S13]  /*2e30*/  ISETP.GE.AND P6, PT, R18, R104, PT ;  /* 0x000000681200720c */ /* 0x000fda0003fc6270 */
[----:B--2---:R-:W-:Y:S05]  /*2e40*/  @P6 BRA `(.L_x_520) ;  /* 0x0000000400ac6947 */ /* 0x004fea0003800000 */
[--C-:B------:R-:W-:Y:S02]  /*2e50*/  SHF.R.U32.HI R125, RZ, 0x8, R73.reuse ;  /* 0x00000008ff7d7819 */ /* 0x100fe40000011649 */
[----:B------:R-:W-:Y:S02]  /*2e60*/  LOP3.LUT R11, R73, 0xff, RZ, 0xc0, !PT ;  /* 0x000000ff490b7812 */ /* 0x000fe400078ec0ff */
[--C-:B------:R-:W-:Y:S02]  /*2e70*/  SHF.R.U32.HI R74, RZ, 0x18, R73.reuse ;  /* 0x00000018ff4a7819 */ /* 0x100fe40000011649 */
[----:B------:R-:W-:Y:S02]  /*2e80*/  SHF.R.U32.HI R126, RZ, 0x10, R73 ;  /* 0x00000010ff7e7819 */ /* 0x000fe40000011649 */
[----:B------:R-:W-:Y:S02]  /*2e90*/  SHF.R.U32.HI R123, RZ, 0x8, R75 ;  /* 0x00000008ff7b7819 */ /* 0x000fe4000001164b */
[----:B------:R-:W-:-:S02]  /*2ea0*/  LOP3.LUT R72, R75, 0xff, RZ, 0xc0, !PT ;  /* 0x000000ff4b487812 */ /* 0x000fc400078ec0ff */
[----:B------:R-:W-:Y:S02]  /*2eb0*/  SHF.R.U32.HI R73, RZ, 0x18, R75 ;  /* 0x00000018ff497819 */ /* 0x000fe4000001164b */
[----:B------:R-:W-:Y:S01]  /*2ec0*/  PRMT R74, R74, 0x654, R11 ;  /* 0x000006544a4a7816 */ /* 0x000fe2000000000b */
[----:B------:R-:W-:Y:S01]  /*2ed0*/  IMAD.SHL.U32 R11, R125, 0x100, RZ ;  /* 0x000001007d0b7824 */ /* 0x000fe200078e00ff */
[----:B------:R-:W-:Y:S02]  /*2ee0*/  SHF.R.U32.HI R124, RZ, 0x10, R75 ;  /* 0x00000010ff7c7819 */ /* 0x000fe4000001164b */
[----:B------:R-:W-:Y:S01]  /*2ef0*/  PRMT R122, R73, 0x654, R72 ;  /* 0x00000654497a7816 */ /* 0x000fe20000000048 */
[----:B0-----:R-:W-:Y:S01]  /*2f00*/  IMAD.MOV.U32 R72, RZ, RZ, R12 ;  /* 0x000000ffff487224 */ /* 0x001fe200078e000c */
[----:B------:R-:W-:Y:S01]  /*2f10*/  SHF.L.U32 R75, R123, 0x8, RZ ;  /* 0x000000087b4b7819 */ /* 0x000fe200000006ff */
[----:B------:R-:W-:Y:S01]  /*2f20*/  IMAD.U32 R12, R126, 0x10000, RZ ;  /* 0x000100007e0c7824 */ /* 0x000fe200078e00ff */
[----:B------:R-:W-:Y:S01]  /*2f30*/  LOP3.LUT R73, R74, 0xff00, R11, 0xf8, !PT ;  /* 0x0000ff004a497812 */ /* 0x000fe200078ef80b */
[----:B------:R-:W-:Y:S01]  /*2f40*/  IMAD.U32 R74, R124, 0x10000, RZ ;  /* 0x000100007c4a7824 */ /* 0x000fe200078e00ff */
[----:B------:R-:W-:-:S02]  /*2f50*/  LOP3.LUT R123, R122, 0xff00, R75, 0xf8, !PT ;  /* 0x0000ff007a7b7812 */ /* 0x000fc400078ef84b */
[----:B------:R-:W-:Y:S02]  /*2f60*/  F2FP.F16.E4M3.UNPACK_B R75, R128.H1 ;  /* 0x00000080ff4b723e */ /* 0x000fe400030006ff */
[----:B------:R-:W-:Y:S02]  /*2f70*/  F2FP.F16.E4M3.UNPACK_B R11, R13 ;  /* 0x0000000dff0b723e */ /* 0x000fe400020006ff */
[----:B------:R-:W-:Y:S01]  /*2f80*/  LOP3.LUT R125, R123, 0xff0000, R74, 0xf8, !PT ;  /* 0x00ff00007b7d7812 */ /* 0x000fe200078ef84a */
[----:B------:R-:W-:Y:S01]  /*2f90*/  HADD2.F32 R123, -RZ, R75.H0_H0 ;  /* 0x2000004bff7b7230 */ /* 0x000fe20000004100 */
[----:B------:R-:W-:Y:S01]  /*2fa0*/  LOP3.LUT R122, R73, 0xff0000, R12, 0xf8, !PT ;  /* 0x00ff0000497a7812 */ /* 0x000fe200078ef80c */
[----:B------:R-:W-:Y:S01]  /*2fb0*/  HADD2.F32 R12, -RZ, R11.H1_H1 ;  /* 0x3000000bff0c7230 */ /* 0x000fe20000004100 */
[----:B------:R-:W-:Y:S01]  /*2fc0*/  F2FP.F16.E4M3.UNPACK_B R74, R121.H1 ;  /* 0x00000079ff4a723e */ /* 0x000fe200030006ff */
[----:B------:R-:W-:Y:S01]  /*2fd0*/  HADD2.F32 R124, -RZ, R75.H1_H1 ;  /* 0x3000004bff7c7230 */ /* 0x000fe20000004100 */
[----:B------:R-:W-:Y:S01]  /*2fe0*/  F2FP.F16.E4M3.UNPACK_B R13, R13.H1 ;  /* 0x0000000dff0d723e */ /* 0x000fe200030006ff */
[----:B------:R-:W-:-:S02]  /*2ff0*/  HADD2.F32 R11, -RZ, R11.H0_H0 ;  /* 0x2000000bff0b7230 */ /* 0x000fc40000004100 */
[C---:B------:R-:W-:Y:S01]  /*3000*/  FMUL.FTZ R126, R12.reuse, R123 ;  /* 0x0000007b0c7e7220 */ /* 0x040fe20000410000 */
[--C-:B------:R-:W-:Y:S01]  /*3010*/  HADD2.F32 R75, -RZ, R74.reuse.H0_H0 ;  /* 0x2000004aff4b7230 */ /* 0x100fe20000004100 */
[----:B------:R-:W-:Y:S01]  /*3020*/  F2FP.F16.E4M3.UNPACK_B R121, R121 ;  /* 0x00000079ff79723e */ /* 0x000fe200020006ff */
[--C-:B------:R-:W-:Y:S02]  /*3030*/  HADD2.F32 R73, -RZ, R13.reuse.H1_H1 ;  /* 0x3000000dff497230 */ /* 0x100fe40000004100 */
[C---:B------:R-:W-:Y:S01]  /*3040*/  FMUL.FTZ R127, R11.reuse, R123 ;  /* 0x0000007b0b7f7220 */ /* 0x040fe20000410000 */
[----:B------:R-:W-:Y:S02]  /*3050*/  HADD2.F32 R13, -RZ, R13.H0_H0 ;  /* 0x2000000dff0d7230 */ /* 0x000fe40000004100 */
[-C--:B------:R-:W-:Y:S01]  /*3060*/  FFMA.FTZ R11, R11, R75.reuse, -R126 ;  /* 0x0000004b0b0b7223 */ /* 0x080fe2000001087e */
[----:B------:R-:W-:Y:S02]  /*3070*/  HADD2.F32 R74, -RZ, R74.H1_H1 ;  /* 0x3000004aff4a7230 */ /* 0x000fe40000004100 */
[----:B------:R-:W-:Y:S01]  /*3080*/  FMUL.FTZ R126, R73, R124 ;  /* 0x0000007c497e7220 */ /* 0x000fe20000410000 */
[----:B------:R-:W-:Y:S01]  /*3090*/  F2FP.F16.E4M3.UNPACK_B R123, R128 ;  /* 0x00000080ff7b723e */ /* 0x000fe200020006ff */
[C---:B------:R-:W-:Y:S01]  /*30a0*/  FMUL.FTZ R124, R13.reuse, R124 ;  /* 0x0000007c0d7c7220 */ /* 0x040fe20000410000 */
[----:B------:R-:W-:Y:S01]  /*30b0*/  FFMA.FTZ R12, R12, R75, R127 ;  /* 0x0000004b0c0c7223 */ /* 0x000fe2000001007f */
[----:B------:R-:W-:Y:S01]  /*30c0*/  FFMA.FTZ R129, R13, R74, -R126 ;  /* 0x0000004a0d817223 */ /* 0x000fe2000001087e */
[----:B------:R-:W-:Y:S01]  /*30d0*/  F2FP.F16.E4M3.UNPACK_B R13, R72.H1 ;  /* 0x00000048ff0d723e */ /* 0x000fe200030006ff */
[----:B------:R-:W-:Y:S01]  /*30e0*/  FFMA.FTZ R130, R73, R74, R124 ;  /* 0x0000004a49827223 */ /* 0x000fe2000001007c */
[----:B------:R-:W-:Y:S01]  /*30f0*/  F2FP.F16.E4M3.UNPACK_B R72, R72 ;  /* 0x00000048ff48723e */ /* 0x000fe200020006ff */
[----:B------:R-:W-:-:S02]  /*3100*/  HADD2.F32 R124, -RZ, R123.H1_H1 ;  /* 0x3000007bff7c7230 */ /* 0x000fc40000004100 */
[--C-:B------:R-:W-:Y:S01]  /*3110*/  HADD2.F32 R73, -RZ, R13.reuse.H0_H0 ;  /* 0x2000000dff497230 */ /* 0x100fe20000004100 */
[----:B------:R-:W-:Y:S01]  /*3120*/  F2FP.SATFINITE.E4M3.F32.PACK_AB_MERGE_C R133, R130, R129, RZ ;  /* 0x000000818285723e */ /* 0x000fe200048070ff */
[----:B------:R-:W-:Y:S02]  /*3130*/  HADD2.F32 R74, -RZ, R13.H1_H1 ;  /* 0x3000000dff4a7230 */ /* 0x000fe40000004100 */
[--C-:B------:R-:W-:Y:S02]  /*3140*/  HADD2.F32 R13, -RZ, R72.reuse.H0_H0 ;  /* 0x20000048ff0d7230 */ /* 0x100fe40000004100 */
[-C--:B------:R-:W-:Y:S01]  /*3150*/  FMUL.FTZ R127, R73, R124.reuse ;  /* 0x0000007c497f7220 */ /* 0x080fe20000410000 */
[----:B------:R-:W-:Y:S02]  /*3160*/  HADD2.F32 R123, -RZ, R123.H0_H0 ;  /* 0x2000007bff7b7230 */ /* 0x000fe40000004100 */
[----:B------:R-:W-:Y:S01]  /*3170*/  FMUL.FTZ R126, R74, R124 ;  /* 0x0000007c4a7e7220 */ /* 0x000fe20000410000 */
[----:B------:R-:W-:-:S02]  /*3180*/  HADD2.F32 R72, -RZ, R72.H1_H1 ;  /* 0x30000048ff487230 */ /* 0x000fc40000004100 */
[--C-:B------:R-:W-:Y:S02]  /*3190*/  HADD2.F32 R75, -RZ, R121.reuse.H1_H1 ;  /* 0x30000079ff4b7230 */ /* 0x100fe40000004100 */
[----:B------:R-:W-:Y:S02]  /*31a0*/  HADD2.F32 R121, -RZ, R121.H0_H0 ;  /* 0x20000079ff797230 */ /* 0x000fe40000004100 */
[-C--:B------:R-:W-:Y:S01]  /*31b0*/  FMUL.FTZ R124, R72, R123.reuse ;  /* 0x0000007b487c7220 */ /* 0x080fe20000410000 */
[----:B------:R-:W-:Y:S01]  /*31c0*/  FMUL.FTZ R123, R13, R123 ;  /* 0x0000007b0d7b7220 */ /* 0x000fe20000410000 */
[-C--:B------:R-:W-:Y:S01]  /*31d0*/  FFMA.FTZ R126, R73, R75.reuse, -R126 ;  /* 0x0000004b497e7223 */ /* 0x080fe2000001087e */
[----:B------:R-:W-:Y:S01]  /*31e0*/  FFMA.FTZ R75, R74, R75, R127 ;  /* 0x0000004b4a4b7223 */ /* 0x000fe2000001007f */
[-C--:B------:R-:W-:Y:S01]  /*31f0*/  FFMA.FTZ R127, R13, R121.reuse, -R124 ;  /* 0x000000790d7f7223 */ /* 0x080fe2000001087c */
[----:B------:R-:W-:Y:S01]  /*3200*/  FFMA.FTZ R128, R72, R121, R123 ;  /* 0x0000007948807223 */ /* 0x000fe2000001007b */
[----:B------:R-:W-:-:S02]  /*3210*/  F2FP.F16.E4M3.UNPACK_B R72, R15.H1 ;  /* 0x0000000fff48723e */ /* 0x000fc400030006ff */
[-C--:B------:R-:W-:Y:S02]  /*3220*/  F2FP.F16.E4M3.UNPACK_B R123, R125.reuse.H1 ;  /* 0x0000007dff7b723e */ /* 0x080fe400030006ff */
[----:B------:R-:W-:Y:S01]  /*3230*/  F2FP.SATFINITE.E4M3.F32.PACK_AB_MERGE_C R132, R75, R126, RZ ;  /* 0x0000007e4b84723e */ /* 0x000fe200048070ff */
[--C-:B------:R-:W-:Y:S01]  /*3240*/  HADD2.F32 R74, -RZ, R72.reuse.H1_H1 ;  /* 0x30000048ff4a7230 */ /* 0x100fe20000004100 */
[----:B------:R-:W-:Y:S01]  /*3250*/  F2FP.F16.E4M3.UNPACK_B R75, R122.H1 ;  /* 0x0000007aff4b723e */ /* 0x000fe200030006ff */
[----:B------:R-:W-:Y:S01]  /*3260*/  HADD2.F32 R126, -RZ, R123.H1_H1 ;  /* 0x3000007bff7e7230 */ /* 0x000fe20000004100 */
[----:B------:R-:W-:Y:S01]  /*3270*/  F2FP.F16.E4M3.UNPACK_B R13, R14.H1 ;  /* 0x0000000eff0d723e */ /* 0x000fe200030006ff */
[----:B------:R-:W-:Y:S01]  /*3280*/  HADD2.F32 R73, -RZ, R72.H0_H0 ;  /* 0x20000048ff497230 */ /* 0x000fe20000004100 */
[----:B------:R-:W-:Y:S01]  /*3290*/  F2FP.F16.E4M3.UNPACK_B R125, R125 ;  /* 0x0000007dff7d723e */ /* 0x000fe200020006ff */
[----:B------:R-:W-:Y:S01]  /*32a0*/  HADD2.F32 R121, -RZ, R75.H1_H1 ;  /* 0x3000004bff797230 */ /* 0x000fe20000004100 */
[----:B------:R-:W-:Y:S01]  /*32b0*/  F2FP.F16.E4M3.UNPACK_B R122, R122 ;  /* 0x0000007aff7a723e */ /* 0x000fe200020006ff */
[----:B------:R-:W-:Y:S01]  /*32c0*/  FMUL.FTZ R130, R74, R126 ;  /* 0x0000007e4a827220 */ /* 0x000fe20000410000 */
[----:B------:R-:W-:-:S02]  /*32d0*/  HADD2.F32 R72, -RZ, R13.H1_H1 ;  /* 0x3000000dff487230 */ /* 0x000fc40000004100 */
[C---:B------:R-:W-:Y:S01]  /*32e0*/  FMUL.FTZ R131, R73.reuse, R126 ;  /* 0x0000007e49837220 */ /* 0x040fe20000410000 */
[----:B------:R-:W-:Y:S02]  /*32f0*/  HADD2.F32 R124, -RZ, R125.H1_H1 ;  /* 0x3000007dff7c7230 */ /* 0x000fe40000004100 */
[----:B------:R-:W-:Y:S01]  /*3300*/  FFMA.FTZ R130, R73, R121, -R130 ;  /* 0x0000007949827223 */ /* 0x000fe20000010882 */
[----:B------:R-:W-:Y:S01]  /*3310*/  HADD2.F32 R13, -RZ, R13.H0_H0 ;  /* 0x2000000dff0d7230 */ /* 0x000fe20000004100 */
[----:B------:R-:W-:Y:S01]  /*3320*/  F2FP.F16.E4M3.UNPACK_B R14, R14 ;  /* 0x0000000eff0e723e */ /* 0x000fe200020006ff */
[----:B------:R-:W-:Y:S02]  /*3330*/  HADD2.F32 R73, -RZ, R122.H1_H1 ;  /* 0x3000007aff497230 */ /* 0x000fe40000004100 */
[-C--:B------:R-:W-:Y:S01]  /*3340*/  FMUL.FTZ R126, R72, R124.reuse ;  /* 0x0000007c487e7220 */ /* 0x080fe20000410000 */
[----:B------:R-:W-:Y:S01]  /*3350*/  F2FP.F16.E4M3.UNPACK_B R15, R15 ;  /* 0x0000000fff0f723e */ /* 0x000fe200020006ff */
[----:B------:R-:W-:Y:S01]  /*3360*/  FMUL.FTZ R129, R13, R124 ;  /* 0x0000007c0d817220 */ /* 0x000fe20000410000 */
[----:B------:R-:W-:-:S02]  /*3370*/  HADD2.F32 R125, -RZ, R125.H0_H0 ;  /* 0x2000007dff7d7230 */ /* 0x000fc40000004100 */
[-C--:B------:R-:W-:Y:S01]  /*3380*/  FFMA.FTZ R126, R13, R73.reuse, -R126 ;  /* 0x000000490d7e7223 */ /* 0x080fe2000001087e */
[--C-:B------:R-:W-:Y:S02]  /*3390*/  HADD2.F32 R13, -RZ, R14.reuse.H0_H0 ;  /* 0x2000000eff0d7230 */ /* 0x100fe40000004100 */
[----:B------:R-:W-:Y:S01]  /*33a0*/  FFMA.FTZ R129, R72, R73, R129 ;  /* 0x0000004948817223 */ /* 0x000fe20000010081 */
[--C-:B------:R-:W-:Y:S02]  /*33b0*/  HADD2.F32 R72, -RZ, R15.reuse.H0_H0 ;  /* 0x2000000fff487230 */ /* 0x100fe40000004100 */
[----:B------:R-:W-:Y:S01]  /*33c0*/  FFMA.FTZ R131, R74, R121, R131 ;  /* 0x000000794a837223 */ /* 0x000fe20000010083 */
[----:B------:R-:W-:Y:S02]  /*33d0*/  HADD2.F32 R14, -RZ, R14.H1_H1 ;  /* 0x3000000eff0e7230 */ /* 0x000fe40000004100 */
[----:B------:R-:W-:Y:S01]  /*33e0*/  HADD2.F32 R15, -RZ, R15.H1_H1 ;  /* 0x3000000fff0f7230 */ /* 0x000fe20000004100 */
[----:B------:R-:W-:Y:S01]  /*33f0*/  F2FP.SATFINITE.E4M3.F32.PACK_AB_MERGE_C R126, R129, R126, RZ ;  /* 0x0000007e817e723e */ /* 0x000fe200048070ff */
[----:B------:R-:W-:-:S02]  /*3400*/  HADD2.F32 R123, -RZ, R123.H0_H0 ;  /* 0x2000007bff7b7230 */ /* 0x000fc40000004100 */
[-C--:B------:R-:W-:Y:S01]  /*3410*/  FMUL.FTZ R74, R14, R125.reuse ;  /* 0x0000007d0e4a7220 */ /* 0x080fe20000410000 */
[----:B------:R-:W-:Y:S02]  /*3420*/  HADD2.F32 R75, -RZ, R75.H0_H0 ;  /* 0x2000004bff4b7230 */ /* 0x000fe40000004100 */
[----:B------:R-:W-:Y:S01]  /*3430*/  FMUL.FTZ R125, R13, R125 ;  /* 0x0000007d0d7d7220 */ /* 0x000fe20000410000 */
[----:B------:R-:W-:Y:S02]  /*3440*/  HADD2.F32 R122, -RZ, R122.H0_H0 ;  /* 0x2000007aff7a7230 */ /* 0x000fe40000004100 */
[-C--:B------:R-:W-:Y:S01]  /*3450*/  FMUL.FTZ R73, R15, R123.reuse ;  /* 0x0000007b0f497220 */ /* 0x080fe20000410000 */
[C---:B------:R-:W-:Y:S01]  /*3460*/  FMUL.FTZ R124, R72.reuse, R123 ;  /* 0x0000007b487c7220 */ /* 0x040fe20000410000 */
[----:B------:R-:W-:Y:S02]  /*3470*/  F2FP.SATFINITE.E4M3.F32.PACK_AB_MERGE_C R130, R131, R130, RZ ;  /* 0x000000828382723e */ /* 0x000fe400048070ff */
[-C--:B------:R-:W-:Y:S01]  /*3480*/  FFMA.FTZ R73, R72, R75.reuse, -R73 ;  /* 0x0000004b48497223 */ /* 0x080fe20000010849 */
[----:B------:R-:W-:Y:S01]  /*3490*/  FFMA.FTZ R124, R15, R75, R124 ;  /* 0x0000004b0f7c7223 */ /* 0x000fe2000001007c */
[-C--:B------:R-:W-:Y:S01]  /*34a0*/  FFMA.FTZ R74, R13, R122.reuse, -R74 ;  /* 0x0000007a0d4a7223 */ /* 0x080fe2000001084a */
[----:B------:R-:W-:Y:S01]  /*34b0*/  FFMA.FTZ R125, R14, R122, R125 ;  /* 0x0000007a0e7d7223 */ /* 0x000fe2000001007d */
[----:B------:R-:W-:-:S02]  /*34c0*/  F2FP.SATFINITE.E4M3.F32.PACK_AB_MERGE_C R13, R12, R11, R133 ;  /* 0x0000000b0c0d723e */ /* 0x000fc40004807085 */
[----:B------:R-:W-:Y:S02]  /*34d0*/  F2FP.SATFINITE.E4M3.F32.PACK_AB_MERGE_C R12, R128, R127, R132 ;  /* 0x0000007f800c723e */ /* 0x000fe40004807084 */
[----:B------:R-:W-:Y:S02]  /*34e0*/  F2FP.SATFINITE.E4M3.F32.PACK_AB_MERGE_C R14, R125, R74, R126 ;  /* 0x0000004a7d0e723e */ /* 0x000fe4000480707e */
[----:B------:R-:W-:-:S07]  /*34f0*/  F2FP.SATFINITE.E4M3.F32.PACK_AB_MERGE_C R15, R124, R73, R130 ;  /* 0x000000497c0f723e */ /* 0x000fce0004807082 */
.L_x_520:
[----:B------:R-:W-:Y:S05]  /*3500*/  BSYNC B3 ;  /* 0x0000000000037941 */ /* 0x000fea0003800000 */
.L_x_519:
[----:B0-----:R0:W-:Y:S02]  /*3510*/  ST.E.128 desc[UR36][R76.64], R12 ;  /* 0x0000000c4c007985 */ /* 0x0011e4000c101d24 */
.L_x_518:
[----:B------:R-:W-:Y:S05]  /*3520*/  BSYNC B2 ;  /* 0x0000000000027941 */ /* 0x000fea0003800000 */
.L_x_517:
[----:B------:R-:W-:-:S13]  /*3530*/  ISETP.NE.AND P6, PT, R81, RZ, PT ;  /* 0x000000ff5100720c */ /* 0x000fda0003fc5270 */
[----:B------:R-:W-:Y:S05]  /*3540*/  @P6 BRA `(.L_x_516) ;  /* 0x0000000400c86947 */ /* 0x000fea0003800000 */
[----:B0-2---:R0:W2:Y:S01]  /*3550*/  LDS.128 R12, [R92+0x2c400] ;  /* 0x02c400005c0c7984 */ /* 0x0050a20000000c00 */
[----:B----4-:R-:W-:Y:S01]  /*3560*/  IADD3 R72, P6, R22, R79, RZ ;  /* 0x0000004f16487210 */ /* 0x010fe20007fde0ff */
[----:B------:R-:W-:Y:S03]  /*3570*/  BSSY B2, `(.L_x_521) ;  /* 0x000006e000027945 */ /* 0x000fe60003800000 */
[----:B-1----:R-:W-:Y:S02]  /*3580*/  IADD3.X R73, R78, R217, RZ, P6, !PT ;  /* 0x000000d94e497210 */ /* 0x002fe400037fe4ff */
[----:B------:R-:W-:-:S13]  /*3590*/  ISETP.GE.AND P6, PT, R218, R104, PT ;  /* 0x00000068da00720c */ /* 0x000fda0003fc6270 */
[----:B0-----:R-:W-:Y:S05]  /*35a0*/  @P6 BRA `(.L_x_522) ;  /* 0x0000000400a86947 */ /* 0x001fea0003800000 */
[--C-:B------:R-:W-:Y:S02]  /*35b0*/  SHF.R.U32.HI R78, RZ, 0x18, R69.reuse ;  /* 0x00000018ff4e7819 */ /* 0x100fe40000011645 */
[----:B------:R-:W-:Y:S02]  /*35c0*/  LOP3.LUT R11, R69, 0xff, RZ, 0xc0, !PT ;  /* 0x000000ff450b7812 */ /* 0x000fe400078ec0ff */
[--C-:B------:R-:W-:Y:S02]  /*35d0*/  SHF.R.U32.HI R76, RZ, 0x8, R69.reuse ;  /* 0x00000008ff4c7819 */ /* 0x100fe40000011645 */
[----:B------:R-:W-:Y:S02]  /*35e0*/  SHF.R.U32.HI R74, RZ, 0x10, R69 ;  /* 0x00000010ff4a7819 */ /* 0x000fe40000011645 */
[--C-:B------:R-:W-:Y:S02]  /*35f0*/  SHF.R.U32.HI R70, RZ, 0x8, R71.reuse ;  /* 0x00000008ff467819 */ /* 0x100fe40000011647 */
[----:B------:R-:W-:-:S02]  /*3600*/  SHF.R.U32.HI R69, RZ, 0x18, R71 ;  /* 0x00000018ff457819 */ /* 0x000fc40000011647 */
[----:B------:R-:W-:Y:S01]  /*3610*/  LOP3.LUT R68, R71, 0xff, RZ, 0xc0, !PT ;  /* 0x000000ff47447812 */ /* 0x000fe200078ec0ff */
[----:B------:R-:W-:Y:S01]  /*3620*/  IMAD.SHL.U32 R70, R70, 0x100, RZ ;  /* 0x0000010046467824 */ /* 0x000fe200078e00ff */
[----:B------:R-:W-:Y:S02]  /*3630*/  SHF.R.U32.HI R75, RZ, 0x10, R71 ;  /* 0x00000010ff4b7819 */ /* 0x000fe40000011647 */
[----:B------:R-:W-:Y:S01]  /*3640*/  PRMT R69, R69, 0x654, R68 ;  /* 0x0000065445457816 */ /* 0x000fe20000000044 */
[----:B------:R-:W-:Y:S01]  /*3650*/  IMAD.SHL.U32 R68, R76, 0x100, RZ ;  /* 0x000001004c447824 */ /* 0x000fe200078e00ff */
[----:B------:R-:W-:Y:S02]  /*3660*/  PRMT R11, R78, 0x654, R11 ;  /* 0x000006544e0b7816 */ /* 0x000fe4000000000b */
[----:B------:R-:W-:Y:S01]  /*3670*/  LOP3.LUT R70, R69, 0xff00, R70, 0xf8, !PT ;  /* 0x0000ff0045467812 */ /* 0x000fe200078ef846 */
[----:B------:R-:W-:Y:S01]  /*3680*/  IMAD.U32 R69, R74, 0x10000, RZ ;  /* 0x000100004a457824 */ /* 0x000fe200078e00ff */
[----:B------:R-:W-:-:S02]  /*3690*/  LOP3.LUT R68, R11, 0xff00, R68, 0xf8, !PT ;  /* 0x0000ff000b447812 */ /* 0x000fc400078ef844 */
[----:B------:R-:W-:Y:S02]  /*36a0*/  SHF.L.U32 R75, R75, 0x10, RZ ;  /* 0x000000104b4b7819 */ /* 0x000fe400000006ff */
[----:B------:R-:W-:Y:S02]  /*36b0*/  F2FP.F16.E4M3.UNPACK_B R71, R120.H1 ;  /* 0x00000078ff47723e */ /* 0x000fe400030006ff */
[----:B--2---:R-:W-:Y:S02]  /*36c0*/  F2FP.F16.E4M3.UNPACK_B R11, R13 ;  /* 0x0000000dff0b723e */ /* 0x004fe400020006ff */
        /* <DEDUP_REMOVED lines=8> */
[CC--:B------:R-:W-:Y:S01]  /*3750*/  FMUL.FTZ R78, R68.reuse, R75.reuse ;  /* 0x0000004b444e7220 */ /* 0x0c0fe20000410000 */
[--C-:B------:R-:W-:Y:S01]  /*3760*/  HADD2.F32 R71, -RZ, R70.reuse.H0_H0 ;  /* 0x20000046ff477230 */ /* 0x100fe20000004100 */
[----:B------:R-:W-:Y:S01]  /*3770*/  F2FP.F16.E4M3.UNPACK_B R120, R120 ;  /* 0x00000078ff78723e */ /* 0x000fe200020006ff */
[--C-:B------:R-:W-:Y:S02]  /*3780*/  HADD2.F32 R69, -RZ, R13.reuse.H1_H1 ;  /* 0x3000000dff457230 */ /* 0x100fe40000004100 */
[C---:B------:R-:W-:Y:S01]  /*3790*/  FMUL.FTZ R75, R11.reuse, R75 ;  /* 0x0000004b0b4b7220 */ /* 0x040fe20000410000 */
[----:B------:R-:W-:Y:S02]  /*37a0*/  HADD2.F32 R13, -RZ, R13.H0_H0 ;  /* 0x2000000dff0d7230 */ /* 0x000fe40000004100 */
[-C--:B------:R-:W-:Y:S01]  /*37b0*/  FFMA.FTZ R11, R11, R71.reuse, -R78 ;  /* 0x000000470b0b7223 */ /* 0x080fe2000001084e */
[----:B------:R-:W-:Y:S02]  /*37c0*/  HADD2.F32 R70, -RZ, R70.H1_H1 ;  /* 0x30000046ff467230 */ /* 0x000fe40000004100 */
[-C--:B------:R-:W-:Y:S01]  /*37d0*/  FMUL.FTZ R78, R69, R76.reuse ;  /* 0x0000004c454e7220 */ /* 0x080fe20000410000 */
[----:B------:R-:W-:Y:S01]  /*37e0*/  FFMA.FTZ R122, R68, R71, R75 ;  /* 0x00000047447a7223 */ /* 0x000fe2000001004b */
[C---:B------:R-:W-:Y:S01]  /*37f0*/  FMUL.FTZ R76, R13.reuse, R76 ;  /* 0x0000004c0d4c7220 */ /* 0x040fe20000410000 */
[----:B------:R-:W-:Y:S01]  /*3800*/  F2FP.F16.E4M3.UNPACK_B R113, R113 ;  /* 0x00000071ff71723e */ /* 0x000fe200020006ff */
        /* <DEDUP_REMOVED lines=8> */
[----:B------:R-:W-:Y:S02]  /*3890*/  HADD2.F32 R13, -RZ, R12.H0_H0 ;  /* 0x2000000cff0d7230 */ /* 0x000fe40000004100 */
[-C--:B------:R-:W-:Y:S01]  /*38a0*/  FMUL.FTZ R78, R68, R71.reuse ;  /* 0x00000047444e7220 */ /* 0x080fe20000410000 */
[----:B------:R-:W-:Y:S02]  /*38b0*/  HADD2.F32 R70, -RZ, R113.H1_H1 ;  /* 0x30000071ff467230 */ /* 0x000fe40000004100 */
[----:B------:R-:W-:Y:S01]  /*38c0*/  FMUL.FTZ R75, R69, R71 ;  /* 0x00000047454b7220 */ /* 0x000fe20000410000 */
[----:B------:R-:W-:-:S02]  /*38d0*/  HADD2.F32 R120, -RZ, R120.H0_H0 ;  /* 0x20000078ff787230 */ /* 0x000fc40000004100 */
[----:B------:R-:W-:Y:S02]  /*38e0*/  HADD2.F32 R12, -RZ, R12.H1_H1 ;  /* 0x3000000cff0c7230 */ /* 0x000fe40000004100 */
[-C--:B------:R-:W-:Y:S01]  /*38f0*/  FFMA.FTZ R75, R68, R70.reuse, -R75 ;  /* 0x00000046444b7223 */ /* 0x080fe2000001084b */
[----:B------:R-:W-:Y:S02]  /*3900*/  HADD2.F32 R113, -RZ, R113.H0_H0 ;  /* 0x20000071ff717230 */ /* 0x000fe40000004100 */
[----:B------:R-:W-:Y:S01]  /*3910*/  FFMA.FTZ R78, R69, R70, R78 ;  /* 0x00000046454e7223 */ /* 0x000fe2000001004e */
[CC--:B------:R-:W-:Y:S01]  /*3920*/  FMUL.FTZ R71, R13.reuse, R120.reuse ;  /* 0x000000780d477220 */ /* 0x0c0fe20000410000 */
[----:B------:R-:W-:Y:S01]  /*3930*/  FMUL.FTZ R76, R12, R120 ;  /* 0x000000780c4c7220 */ /* 0x000fe20000410000 */
[----:B------:R-:W-:Y:S02]  /*3940*/  F2FP.F16.E4M3.UNPACK_B R70, R74.H1 ;  /* 0x0000004aff46723e */ /* 0x000fe400030006ff */
[----:B------:R-:W-:Y:S01]  /*3950*/  F2FP.SATFINITE.E4M3.F32.PACK_AB_MERGE_C R123, R78, R75, RZ ;  /* 0x0000004b4e7b723e */ /* 0x000fe200048070ff */
[----:B------:R-:W-:Y:S01]  /*3960*/  FFMA.FTZ R79, R13, R113, -R76 ;  /* 0x000000710d4f7223 */ /* 0x000fe2000001084c */
[----:B------:R-:W-:Y:S01]  /*3970*/  F2FP.F16.E4M3.UNPACK_B R13, R15.H1 ;  /* 0x0000000fff0d723e */ /* 0x000fe200030006ff */
[----:B------:R-:W-:Y:S01]  /*3980*/  FFMA.FTZ R120, R12, R113, R71 ;  /* 0x000000710c787223 */ /* 0x000fe20000010047 */
[-C--:B------:R-:W-:Y:S01]  /*3990*/  F2FP.F16.E4M3.UNPACK_B R75, R77.reuse.H1 ;  /* 0x0000004dff4b723e */ /* 0x080fe200030006ff */
[----:B------:R-:W-:Y:S01]  /*39a0*/  HADD2.F32 R71, -RZ, R70.H1_H1 ;  /* 0x30000046ff477230 */ /* 0x000fe20000004100 */
[----:B------:R-:W-:Y:S01]  /*39b0*/  F2FP.F16.E4M3.UNPACK_B R12, R14.H1 ;  /* 0x0000000eff0c723e */ /* 0x000fe200030006ff */
[----:B------:R-:W-:Y:S01]  /*39c0*/  HADD2.F32 R69, -RZ, R13.H1_H1 ;  /* 0x3000000dff457230 */ /* 0x000fe20000004100 */
[----:B------:R-:W-:Y:S01]  /*39d0*/  F2FP.F16.E4M3.UNPACK_B R77, R77 ;  /* 0x0000004dff4d723e */ /* 0x000fe200020006ff */
[----:B------:R-:W-:Y:S01]  /*39e0*/  HADD2.F32 R78, -RZ, R75.H1_H1 ;  /* 0x3000004bff4e7230 */ /* 0x000fe20000004100 */
[----:B------:R-:W-:Y:S01]  /*39f0*/  F2FP.F16.E4M3.UNPACK_B R74, R74 ;  /* 0x0000004aff4a723e */ /* 0x000fe200020006ff */
[----:B------:R-:W-:Y:S01]  /*3a00*/  HADD2.F32 R68, -RZ, R13.H0_H0 ;  /* 0x2000000dff447230 */ /* 0x000fe20000004100 */
[----:B------:R-:W-:Y:S01]  /*3a10*/  F2FP.F16.E4M3.UNPACK_B R15, R15 ;  /* 0x0000000fff0f723e */ /* 0x000fe200020006ff */
[----:B------:R-:W-:-:S02]  /*3a20*/  HADD2.F32 R13, -RZ, R12.H1_H1 ;  /* 0x3000000cff0d7230 */ /* 0x000fc40000004100 */
[-C--:B------:R-:W-:Y:S01]  /*3a30*/  FMUL.FTZ R113, R69, R78.reuse ;  /* 0x0000004e45717220 */ /* 0x080fe20000410000 */
[--C-:B------:R-:W-:Y:S02]  /*3a40*/  HADD2.F32 R76, -RZ, R77.reuse.H1_H1 ;  /* 0x3000004dff4c7230 */ /* 0x100fe40000004100 */
[C---:B------:R-:W-:Y:S01]  /*3a50*/  FMUL.FTZ R124, R68.reuse, R78 ;  /* 0x0000004e447c7220 */ /* 0x040fe20000410000 */
[----:B------:R-:W-:Y:S02]  /*3a60*/  HADD2.F32 R12, -RZ, R12.H0_H0 ;  /* 0x2000000cff0c7230 */ /* 0x000fe40000004100 */
[----:B------:R-:W-:Y:S01]  /*3a70*/  FFMA.FTZ R78, R68, R71, -R113 ;  /* 0x00000047444e7223 */ /* 0x000fe20000010871 */
[----:B------:R-:W-:Y:S02]  /*3a80*/  HADD2.F32 R68, -RZ, R74.H1_H1 ;  /* 0x3000004aff447230 */ /* 0x000fe40000004100 */
[----:B------:R-:W-:Y:S01]  /*3a90*/  FMUL.FTZ R113, R13, R76 ;  /* 0x0000004c0d717220 */ /* 0x000fe20000410000 */
[----:B------:R-:W-:Y:S01]  /*3aa0*/  F2FP.F16.E4M3.UNPACK_B R14, R14 ;  /* 0x0000000eff0e723e */ /* 0x000fe200020006ff */
[----:B------:R-:W-:Y:S01]  /*3ab0*/  FMUL.FTZ R76, R12, R76 ;  /* 0x0000004c0c4c7220 */ /* 0x000fe20000410000 */
[----:B------:R-:W-:-:S02]  /*3ac0*/  HADD2.F32 R77, -RZ, R77.H0_H0 ;  /* 0x2000004dff4d7230 */ /* 0x000fc40000004100 */
[-C--:B------:R-:W-:Y:S01]  /*3ad0*/  FFMA.FTZ R113, R12, R68.reuse, -R113 ;  /* 0x000000440c717223 */ /* 0x080fe20000010871 */
[----:B------:R-:W-:Y:S01]  /*3ae0*/  FFMA.FTZ R121, R69, R71, R124 ;  /* 0x0000004745797223 */ /* 0x000fe2000001007c */
[----:B------:R-:W-:Y:S01]  /*3af0*/  FFMA.FTZ R76, R13, R68, R76 ;  /* 0x000000440d4c7223 */ /* 0x000fe2000001004c */
[--C-:B------:R-:W-:Y:S02]  /*3b00*/  HADD2.F32 R13, -RZ, R15.reuse.H0_H0 ;  /* 0x2000000fff0d7230 */ /* 0x100fe40000004100 */
[--C-:B------:R-:W-:Y:S01]  /*3b10*/  HADD2.F32 R12, -RZ, R14.reuse.H0_H0 ;  /* 0x2000000eff0c7230 */ /* 0x100fe20000004100 */
[----:B------:R-:W-:Y:S01]  /*3b20*/  F2FP.SATFINITE.E4M3.F32.PACK_AB_MERGE_C R78, R121, R78, RZ ;  /* 0x0000004e794e723e */ /* 0x000fe200048070ff */
[----:B------:R-:W-:Y:S01]  /*3b30*/  HADD2.F32 R15, -RZ, R15.H1_H1 ;  /* 0x3000000fff0f7230 */ /* 0x000fe20000004100 */
[----:B------:R-:W-:Y:S01]  /*3b40*/  F2FP.SATFINITE.E4M3.F32.PACK_AB_MERGE_C R76, R76, R113, RZ ;  /* 0x000000714c4c723e */ /* 0x000fe200048070ff */
[----:B------:R-:W-:Y:S02]  /*3b50*/  HADD2.F32 R68, -RZ, R75.H0_H0 ;  /* 0x2000004bff447230 */ /* 0x000fe40000004100 */
[----:B------:R-:W-:-:S02]  /*3b60*/  HADD2.F32 R14, -RZ, R14.H1_H1 ;  /* 0x3000000eff0e7230 */ /* 0x000fc40000004100 */
[----:B------:R-:W-:Y:S02]  /*3b70*/  HADD2.F32 R69, -RZ, R74.H0_H0 ;  /* 0x2000004aff457230 */ /* 0x000fe40000004100 */
[-C--:B------:R-:W-:Y:S01]  /*3b80*/  FMUL.FTZ R74, R15, R68.reuse ;  /* 0x000000440f4a7220 */ /* 0x080fe20000410000 */
[----:B------:R-:W-:Y:S02]  /*3b90*/  HADD2.F32 R70, -RZ, R70.H0_H0 ;  /* 0x20000046ff467230 */ /* 0x000fe40000004100 */
[-C--:B------:R-:W-:Y:S01]  /*3ba0*/  FMUL.FTZ R71, R14, R77.reuse ;  /* 0x0000004d0e477220 */ /* 0x080fe20000410000 */
[C---:B------:R-:W-:Y:S01]  /*3bb0*/  FMUL.FTZ R68, R13.reuse, R68 ;  /* 0x000000440d447220 */ /* 0x040fe20000410000 */
[C---:B------:R-:W-:Y:S01]  /*3bc0*/  FMUL.FTZ R77, R12.reuse, R77 ;  /* 0x0000004d0c4d7220 */ /* 0x040fe20000410000 */
[-C--:B------:R-:W-:Y:S02]  /*3bd0*/  FFMA.FTZ R74, R13, R70.reuse, -R74 ;  /* 0x000000460d4a7223 */ /* 0x080fe4000001084a */
[----:B------:R-:W-:Y:S01]  /*3be0*/  FFMA.FTZ R15, R15, R70, R68 ;  /* 0x000000460f0f7223 */ /* 0x000fe20000010044 */
[-C--:B------:R-:W-:Y:S01]  /*3bf0*/  FFMA.FTZ R71, R12, R69.reuse, -R71 ;  /* 0x000000450c477223 */ /* 0x080fe20000010847 */
[----:B------:R-:W-:Y:S01]  /*3c00*/  FFMA.FTZ R14, R14, R69, R77 ;  /* 0x000000450e0e7223 */ /* 0x000fe2000001004d */
[----:B------:R-:W-:-:S02]  /*3c10*/  F2FP.SATFINITE.E4M3.F32.PACK_AB_MERGE_C R13, R122, R11, R125 ;  /* 0x0000000b7a0d723e */ /* 0x000fc4000480707d */
[----:B------:R-:W-:Y:S02]  /*3c20*/  F2FP.SATFINITE.E4M3.F32.PACK_AB_MERGE_C R12, R120, R79, R123 ;  /* 0x0000004f780c723e */ /* 0x000fe4000480707b */
[----:B------:R-:W-:Y:S02]  /*3c30*/  F2FP.SATFINITE.E4M3.F32.PACK_AB_MERGE_C R14, R14, R71, R76 ;  /* 0x000000470e0e723e */ /* 0x000fe4000480704c */
[----:B------:R-:W-:-:S07]  /*3c40*/  F2FP.SATFINITE.E4M3.F32.PACK_AB_MERGE_C R15, R15, R74, R78 ;  /* 0x0000004a0f0f723e */ /* 0x000fce000480704e */
.L_x_522:
[----:B------:R-:W-:Y:S05]  /*3c50*/  BSYNC B2 ;  /* 0x0000000000027941 */ /* 0x000fea0003800000 */
.L_x_521:
[----:B--2---:R0:W-:Y:S02]  /*3c60*/  ST.E.128 desc[UR36][R72.64], R12 ;  /* 0x0000000c48007985 */ /* 0x0041e4000c101d24 */
.L_x_516:
[----:B------:R-:W-:Y:S05]  /*3c70*/  BSYNC B1 ;  /* 0x0000000000017941 */ /* 0x000fea0003800000 */
.L_x_515:
[----:B------:R-:W-:-:S03]  /*3c80*/  UMOV UR4, 0xffffffff ;  /* 0xffffffff00047882 */ /* 0x000fc60000000000 */
[----:B------:R-:W-:Y:S05]  /*3c90*/  BRA.DIV UR4, `(.L_x_523) ;  /* 0x00000226041c7947 */ /* 0x000fea000b800000 */
[----:B------:R0:W0:Y:S04]  /*3ca0*/  SHFL.IDX PT, R70, R107, 0x1, 0x181f ;  /* 0x00381f006b467f89 */ /* 0x00002800000e0000 */
[----:B------:R0:W0:Y:S02]  /*3cb0*/  SHFL.IDX PT, R71, R106, 0x1, 0x181f ;  /* 0x00381f006a477f89 */ /* 0x00002400000e0000 */
.L_x_834:
[----:B------:R-:W-:Y:S04]  /*3cc0*/  BSSY B1, `(.L_x_524) ;  /* 0x00000ee000017945 */ /* 0x000fe80003800000 */
[----:B------:R-:W-:Y:S05]  /*3cd0*/  @P2 BRA `(.L_x_525) ;  /* 0x0000000c00b02947 */ /* 0x000fea0003800000 */
[----:B------:R-:W-:Y:S04]  /*3ce0*/  BSSY B2, `(.L_x_526) ;  /* 0x0000074000027945 */ /* 0x000fe80003800000 */
[----:B------:R-:W-:Y:S05]  /*3cf0*/  @P1 BRA `(.L_x_527) ;  /* 0x0000000400c81947 */ /* 0x000fea0003800000 */
[----:B0-2---:R0:W2:Y:S01]  /*3d00*/  LDS.128 R12, [R92+0x29400] ;  /* 0x029400005c0c7984 */ /* 0x0050a20000000c00 */
[----:B------:R-:W-:Y:S01]  /*3d10*/  IADD3 R68, P2, R16, R71, RZ ;  /* 0x0000004710447210 */ /* 0x000fe20007f5e0ff */
[----:B------:R-:W-:Y:S04]  /*3d20*/  BSSY B3, `(.L_x_528) ;  /* 0x000006e000037945 */ /* 0x000fe80003800000 */
[----:B------:R-:W-:Y:S01]  /*3d30*/  IMAD.X R69, R70, 0x1, R17, P2 ;  /* 0x0000000146457824 */ /* 0x000fe200010e0611 */
[----:B------:R-:W-:-:S13]  /*3d40*/  ISETP.GE.AND P2, PT, R18, R104, PT ;  /* 0x000000681200720c */ /* 0x000fda0003f46270 */
[----:B0-----:R-:W-:Y:S05]  /*3d50*/  @P2 BRA `(.L_x_529) ;  /* 0x0000000400a82947 */ /* 0x001fea0003800000 */
[--C-:B------:R-:W-:Y:S02]  /*3d60*/  SHF.R.U32.HI R76, RZ, 0x18, R65.reuse ;  /* 0x00000018ff4c7819 */ /* 0x100fe40000011641 */
[----:B------:R-:W-:Y:S02]  /*3d70*/  LOP3.LUT R11, R65, 0xff, RZ, 0xc0, !PT ;  /* 0x000000ff410b7812 */ /* 0x000fe400078ec0ff */
[--C-:B------:R-:W-:Y:S02]  /*3d80*/  SHF.R.U32.HI R74, RZ, 0x8, R65.reuse ;  /* 0x00000008ff4a7819 */ /* 0x100fe40000011641 */
[----:B------:R-:W-:Y:S02]  /*3d90*/  SHF.R.U32.HI R72, RZ, 0x10, R65 ;  /* 0x00000010ff487819 */ /* 0x000fe40000011641 */
[----:B------:R-:W-:Y:S02]  /*3da0*/  SHF.R.U32.HI R65, RZ, 0x18, R67 ;  /* 0x00000018ff417819 */ /* 0x000fe40000011643 */
[----:B------:R-:W-:-:S02]  /*3db0*/  LOP3.LUT R64, R67, 0xff, RZ, 0xc0, !PT ;  /* 0x000000ff43407812 */ /* 0x000fc400078ec0ff */
[--C-:B------:R-:W-:Y:S02]  /*3dc0*/  SHF.R.U32.HI R66, RZ, 0x8, R67.reuse ;  /* 0x00000008ff427819 */ /* 0x100fe40000011643 */
[----:B------:R-:W-:Y:S02]  /*3dd0*/  SHF.R.U32.HI R73, RZ, 0x10, R67 ;  /* 0x00000010ff497819 */ /* 0x000fe40000011643 */
[----:B------:R-:W-:Y:S01]  /*3de0*/  PRMT R65, R65, 0x654, R64 ;  /* 0x0000065441417816 */ /* 0x000fe20000000040 */
[----:B------:R-:W-:Y:S01]  /*3df0*/  IMAD.SHL.U32 R64, R74, 0x100, RZ ;  /* 0x000001004a407824 */ /* 0x000fe200078e00ff */
[----:B------:R-:W-:Y:S01]  /*3e00*/  PRMT R11, R76, 0x654, R11 ;  /* 0x000006544c0b7816 */ /* 0x000fe2000000000b */
[----:B------:R-:W-:Y:S01]  /*3e10*/  IMAD.SHL.U32 R66, R66, 0x100, RZ ;  /* 0x0000010042427824 */ /* 0x000fe200078e00ff */
[----:B------:R-:W-:Y:S01]  /*3e20*/  F2FP.F16.E4M3.UNPACK_B R67, R119.H1 ;  /* 0x00000077ff43723e */ /* 0x000fe200030006ff */
[----:B------:R-:W-:Y:S01]  /*3e30*/  IMAD.U32 R73, R73, 0x10000, RZ ;  /* 0x0001000049497824 */ /* 0x000fe200078e00ff */
[----:B------:R-:W-:-:S02]  /*3e40*/  LOP3.LUT R64, R11, 0xff00, R64, 0xf8, !PT ;  /* 0x0000ff000b407812 */ /* 0x000fc400078ef840 */
[----:B------:R-:W-:Y:S01]  /*3e50*/  LOP3.LUT R66, R65, 0xff00, R66, 0xf8, !PT ;  /* 0x0000ff0041427812 */ /* 0x000fe200078ef842 */
[--C-:B------:R-:W-:Y:S01]  /*3e60*/  HADD2.F32 R74, -RZ, R67.reuse.H1_H1 ;  /* 0x30000043ff4a7230 */ /* 0x100fe20000004100 */
[----:B------:R-:W-:Y:S02]  /*3e70*/  SHF.L.U32 R65, R72, 0x10, RZ ;  /* 0x0000001048417819 */ /* 0x000fe400000006ff */
[-C--:B--2---:R-:W-:Y:S02]  /*3e80*/  F2FP.F16.E4M3.UNPACK_B R11, R13.reuse ;  /* 0x0000000dff0b723e */ /* 0x084fe400020006ff */
[----:B------:R-:W-:Y:S01]  /*3e90*/  LOP3.LUT R75, R66, 0xff0000, R73, 0xf8, !PT ;  /* 0x00ff0000424b7812 */ /* 0x000fe200078ef849 */
[----:B------:R-:W-:Y:S01]  /*3ea0*/  HADD2.F32 R73, -RZ, R67.H0_H0 ;  /* 0x20000043ff497230 */ /* 0x000fe20000004100 */
[----:B------:R-:W-:Y:S01]  /*3eb0*/  LOP3.LUT R72, R64, 0xff0000, R65, 0xf8, !PT ;  /* 0x00ff000040487812 */ /* 0x000fe200078ef841 */
[--C-:B------:R-:W-:Y:S01]  /*3ec0*/  HADD2.F32 R64, -RZ, R11.reuse.H1_H1 ;  /* 0x3000000bff407230 */ /* 0x100fe20000004100 */
[----:B------:R-:W-:Y:S01]  /*3ed0*/  F2FP.F16.E4M3.UNPACK_B R66, R118.H1 ;  /* 0x00000076ff42723e */ /* 0x000fe200030006ff */
[----:B------:R-:W-:Y:S01]  /*3ee0*/  HADD2.F32 R11, -RZ, R11.H0_H0 ;  /* 0x2000000bff0b7230 */ /* 0x000fe20000004100 */
[----:B------:R-:W-:-:S02]  /*3ef0*/  F2FP.F16.E4M3.UNPACK_B R13, R13.H1 ;  /* 0x0000000dff0d723e */ /* 0x000fc400030006ff */
[CC--:B------:R-:W-:Y:S01]  /*3f00*/  FMUL.FTZ R76, R64.reuse, R73.reuse ;  /* 0x00000049404c7220 */ /* 0x0c0fe20000410000 */
[--C-:B------:R-:W-:Y:S02]  /*3f10*/  HADD2.F32 R67, -RZ, R66.reuse.H0_H0 ;  /* 0x20000042ff437230 */ /* 0x100fe40000004100 */
[C---:B------:R-:W-:Y:S01]  /*3f20*/  FMUL.FTZ R73, R11.reuse, R73 ;  /* 0x000000490b497220 */ /* 0x040fe20000410000 */
[--C-:B------:R-:W-:Y:S01]  /*3f30*/  HADD2.F32 R65, -RZ, R13.reuse.H1_H1 ;  /* 0x3000000dff417230 */ /* 0x100fe20000004100 */
[----:B------:R-:W-:Y:S01]  /*3f40*/  F2FP.F16.E4M3.UNPACK_B R119, R119 ;  /* 0x00000077ff77723e */ /* 0x000fe200020006ff */
[----:B------:R-:W-:Y:S02]  /*3f50*/  HADD2.F32 R13, -RZ, R13.H0_H0 ;  /* 0x2000000dff0d7230 */ /* 0x000fe40000004100 */
[-C--:B------:R-:W-:Y:S01]  /*3f60*/  FFMA.FTZ R11, R11, R67.reuse, -R76 ;  /* 0x000000430b0b7223 */ /* 0x080fe2000001084c */
[----:B------:R-:W-:Y:S02]  /*3f70*/  HADD2.F32 R66, -RZ, R66.H1_H1 ;  /* 0x30000042ff427230 */ /* 0x000fe40000004100 */
[-C--:B------:R-:W-:Y:S01]  /*3f80*/  FMUL.FTZ R76, R65, R74.reuse ;  /* 0x0000004a414c7220 */ /* 0x080fe20000410000 */
[----:B-1----:R-:W-:Y:S01]  /*3f90*/  FFMA.FTZ R78, R64, R67, R73 ;  /* 0x00000043404e7223 */ /* 0x002fe20000010049 */
[C---:B------:R-:W-:Y:S01]  /*3fa0*/  FMUL.FTZ R74, R13.reuse, R74 ;  /* 0x0000004a0d4a7220 */ /* 0x040fe20000410000 */
[----:B------:R-:W-:Y:S01]  /*3fb0*/  F2FP.F16.E4M3.UNPACK_B R118, R118 ;  /* 0x00000076ff76723e */ /* 0x000fe200020006ff */
[----:B----4-:R-:W-:Y:S01]  /*3fc0*/  FFMA.FTZ R79, R13, R66, -R76 ;  /* 0x000000420d4f7223 */ /* 0x010fe2000001084c */
        /* <DEDUP_REMOVED lines=21> */
[----:B------:R-:W-:Y:S02]  /*4120*/  F2FP.SATFINITE.E4M3.F32.PACK_AB_MERGE_C R119, R76, R73, RZ ;  /* 0x000000494c77723e */ /* 0x000fe400048070ff */
[-C--:B------:R-:W-:Y:S01]  /*4130*/  F2FP.F16.E4M3.UNPACK_B R73, R75.reuse.H1 ;  /* 0x0000004bff49723e */ /* 0x080fe200030006ff */
[--C-:B------:R-:W-:Y:S01]  /*4140*/  HADD2.F32 R65, -RZ, R13.reuse.H1_H1 ;  /* 0x3000000dff417230 */ /* 0x100fe20000004100 */
[----:B------:R-:W-:Y:S01]  /*4150*/  F2FP.F16.E4M3.UNPACK_B R66, R72.H1 ;  /* 0x00000048ff42723e */ /* 0x000fe200030006ff */
[----:B------:R-:W-:Y:S01]  /*4160*/  HADD2.F32 R64, -RZ, R13.H0_H0 ;  /* 0x2000000dff407230 */ /* 0x000fe20000004100 */
[----:B------:R-:W-:Y:S01]  /*4170*/  F2FP.F16.E4M3.UNPACK_B R12, R14.H1 ;  /* 0x0000000eff0c723e */ /* 0x000fe200030006ff */
[----:B------:R-:W-:Y:S01]  /*4180*/  HADD2.F32 R76, -RZ, R73.H1_H1 ;  /* 0x30000049ff4c7230 */ /* 0x000fe20000004100 */
[----:B------:R-:W-:Y:S01]  /*4190*/  F2FP.F16.E4M3.UNPACK_B R75, R75 ;  /* 0x0000004bff4b723e */ /* 0x000fe200020006ff */
[----:B------:R-:W-:Y:S01]  /*41a0*/  HADD2.F32 R67, -RZ, R66.H1_H1 ;  /* 0x30000042ff437230 */ /* 0x000fe20000004100 */
        /* <DEDUP_REMOVED lines=8> */
[-C--:B------:R-:W-:Y:S01]  /*4230*/  FMUL.FTZ R79, R13, R74.reuse ;  /* 0x0000004a0d4f7220 */ /* 0x080fe20000410000 */
[----:B------:R-:W-:Y:S01]  /*4240*/  F2FP.F16.E4M3.UNPACK_B R15, R15 ;  /* 0x0000000fff0f723e */ /* 0x000fe200020006ff */
[C---:B------:R-:W-:Y:S01]  /*4250*/  FMUL.FTZ R74, R12.reuse, R74 ;  /* 0x0000004a0c4a7220 */ /* 0x040fe20000410000 */
[----:B------:R-:W-:Y:S01]  /*4260*/  F2FP.F16.E4M3.UNPACK_B R14, R14 ;  /* 0x0000000eff0e723e */ /* 0x000fe200020006ff */
[----:B------:R-:W-:Y:S01]  /*4270*/  FFMA.FTZ R79, R12, R64, -R79 ;  /* 0x000000400c4f7223 */ /* 0x000fe2000001084f */
[----:B------:R-:W-:-:S02]  /*4280*/  HADD2.F32 R75, -RZ, R75.H0_H0 ;  /* 0x2000004bff4b7230 */ /* 0x000fc40000004100 */
[----:B------:R-:W-:Y:S01]  /*4290*/  FFMA.FTZ R74, R13, R64, R74 ;  /* 0x000000400d4a7223 */ /* 0x000fe2000001004a */
[--C-:B------:R-:W-:Y:S02]  /*42a0*/  HADD2.F32 R13, -RZ, R15.reuse.H0_H0 ;  /* 0x2000000fff0d7230 */ /* 0x100fe40000004100 */
[----:B------:R-:W-:Y:S01]  /*42b0*/  FFMA.FTZ R113, R65, R67, R120 ;  /* 0x0000004341717223 */ /* 0x000fe20000010078 */
[--C-:B------:R-:W-:Y:S02]  /*42c0*/  HADD2.F32 R12, -RZ, R14.reuse.H0_H0 ;  /* 0x2000000eff0c7230 */ /* 0x100fe40000004100 */
[----:B------:R-:W-:Y:S01]  /*42d0*/  HADD2.F32 R15, -RZ, R15.H1_H1 ;  /* 0x3000000fff0f7230 */ /* 0x000fe20000004100 */
[----:B------:R-:W-:Y:S01]  /*42e0*/  F2FP.SATFINITE.E4M3.F32.PACK_AB_MERGE_C R74, R74, R79, RZ ;  /* 0x0000004f4a4a723e */ /* 0x000fe200048070ff */
[----:B------:R-:W-:Y:S01]  /*42f0*/  HADD2.F32 R64, -RZ, R73.H0_H0 ;  /* 0x20000049ff407230 */ /* 0x000fe20000004100 */
[----:B------:R-:W-:Y:S01]  /*4300*/  F2FP.SATFINITE.E4M3.F32.PACK_AB_MERGE_C R76, R113, R76, RZ ;  /* 0x0000004c714c723e */ /* 0x000fe200048070ff */
        /* <DEDUP_REMOVED lines=15> */
.L_x_529:
[----:B------:R-:W-:Y:S05]  /*4400*/  BSYNC B3 ;  /* 0x0000000000037941 */ /* 0x000fea0003800000 */
.L_x_528:
[----:B--2---:R0:W-:Y:S02]  /*4410*/  ST.E.128 desc[UR36][R68.64], R12 ;  /* 0x0000000c44007985 */ /* 0x0041e4000c101d24 */
.L_x_527:
[----:B------:R-:W-:Y:S05]  /*4420*/  BSYNC B2 ;  /* 0x0000000000027941 */ /* 0x000fea0003800000 */
.L_x_526:
[----:B------:R-:W-:-:S13]  /*4430*/  ISETP.NE.AND P2, PT, R81, RZ, PT ;  /* 0x000000ff5100720c */ /* 0x000fda0003f45270 */
        /* <DEDUP_REMOVED lines=8> */
[----:B------:R-:W-:Y:S02]  /*44c0*/  SHF.R.U32.HI R66, RZ, 0x8, R63 ;  /* 0x00000008ff427819 */ /* 0x000fe4000001163f */
[----:B------:R-:W-:Y:S02]  /*44d0*/  LOP3.LUT R62, R63, 0xff, RZ, 0xc0, !PT ;  /* 0x000000ff3f3e7812 */ /* 0x000fe400078ec0ff */
[--C-:B------:R-:W-:Y:S02]  /*44e0*/  SHF.R.U32.HI R67, RZ, 0x8, R61.reuse ;  /* 0x00000008ff437819 */ /* 0x100fe4000001163d */
[----:B------:R-:W-:Y:S02]  /*44f0*/  LOP3.LUT R11, R61, 0xff, RZ, 0xc0, !PT ;  /* 0x000000ff3d0b7812 */ /* 0x000fe400078ec0ff */
[----:B------:R-:W-:-:S02]  /*4500*/  SHF.R.U32.HI R70, RZ, 0x18, R61 ;  /* 0x00000018ff467819 */ /* 0x000fc4000001163d */
[----:B------:R-:W-:Y:S02]  /*4510*/  SHF.R.U32.HI R63, RZ, 0x18, R63 ;  /* 0x00000018ff3f7819 */ /* 0x000fe4000001163f */
[----:B--2---:R-:W-:Y:S02]  /*4520*/  MOV R60, R14 ;  /* 0x0000000e003c7202 */ /* 0x004fe40000000f00 */
[----:B------:R-:W-:Y:S01]  /*4530*/  PRMT R14, R70, 0x654, R11 ;  /* 0x00000654460e7816 */ /* 0x000fe2000000000b */
[----:B------:R-:W-:Y:S01]  /*4540*/  IMAD.SHL.U32 R11, R67, 0x100, RZ ;  /* 0x00000100430b7824 */ /* 0x000fe200078e00ff */
[----:B------:R-:W-:Y:S01]  /*4550*/  PRMT R63, R63, 0x654, R62 ;  /* 0x000006543f3f7816 */ /* 0x000fe2000000003e */
[----:B------:R-:W-:Y:S01]  /*4560*/  IMAD.SHL.U32 R62, R66, 0x100, RZ ;  /* 0x00000100423e7824 */ /* 0x000fe200078e00ff */
[----:B------:R-:W-:Y:S01]  /*4570*/  SHF.R.U32.HI R69, RZ, 0x10, R61 ;  /* 0x00000010ff457819 */ /* 0x000fe2000001163d */
[----:B------:R-:W-:Y:S01]  /*4580*/  IMAD.MOV.U32 R61, RZ, RZ, R15 ;  /* 0x000000ffff3d7224 */ /* 0x000fe200078e000f */
[----:B------:R-:W-:-:S02]  /*4590*/  LOP3.LUT R15, R14, 0xff00, R11, 0xf8, !PT ;  /* 0x0000ff000e0f7812 */ /* 0x000fc400078ef80b */
[----:B------:R-:W-:Y:S01]  /*45a0*/  LOP3.LUT R67, R63, 0xff00, R62, 0xf8, !PT ;  /* 0x0000ff003f437812 */ /* 0x000fe200078ef83e */
[----:B------:R-:W-:Y:S01]  /*45b0*/  IMAD.U32 R14, R69, 0x10000, RZ ;  /* 0x00010000450e7824 */ /* 0x000fe200078e00ff */
[----:B------:R-:W-:Y:S02]  /*45c0*/  SHF.L.U32 R62, R68, 0x10, RZ ;  /* 0x00000010443e7819 */ /* 0x000fe400000006ff */
[----:B------:R-:W-:Y:S02]  /*45d0*/  F2FP.F16.E4M3.UNPACK_B R63, R117.H1 ;  /* 0x00000075ff3f723e */ /* 0x000fe400030006ff */
[-C--:B------:R-:W-:Y:S02]  /*45e0*/  F2FP.F16.E4M3.UNPACK_B R11, R13.reuse ;  /* 0x0000000dff0b723e */ /* 0x080fe400020006ff */
        /* <DEDUP_REMOVED lines=17> */
[----:B------:R-:W-:Y:S01]  /*4700*/  F2FP.F16.E4M3.UNPACK_B R11, R12.H1 ;  /* 0x0000000cff0b723e */ /* 0x000fe200030006ff */
[C---:B------:R-:W-:Y:S01]  /*4710*/  FMUL.FTZ R68, R13.reuse, R68 ;  /* 0x000000440d447220 */ /* 0x040fe20000410000 */
[----:B------:R-:W-:Y:S01]  /*4720*/  FFMA.FTZ R72, R14, R63, R67 ;  /* 0x0000003f0e487223 */ /* 0x000fe20000010043 */
[----:B------:R-:W-:Y:S01]  /*4730*/  F2FP.F16.E4M3.UNPACK_B R12, R12 ;  /* 0x0000000cff0c723e */ /* 0x000fe200020006ff */
[-C--:B------:R-:W-:Y:S01]  /*4740*/  FFMA.FTZ R67, R13, R62.reuse, -R70 ;  /* 0x0000003e0d437223 */ /* 0x080fe20000010846 */
        /* <DEDUP_REMOVED lines=10> */
[----:B------:R-:W-:Y:S01]  /*47f0*/  HADD2.F32 R12, -RZ, R12.H1_H1 ;  /* 0x3000000cff0c7230 */ /* 0x000fe20000004100 */
[----:B------:R-:W-:Y:S01]  /*4800*/  F2FP.SATFINITE.E4M3.F32.PACK_AB_MERGE_C R71, R72, R71, R76 ;  /* 0x000000474847723e */ /* 0x000fe2000480704c */
[----:B------:R-:W-:-:S02]  /*4810*/  HADD2.F32 R15, -RZ, R116.H1_H1 ;  /* 0x30000074ff0f7230 */ /* 0x000fc40000004100 */
[----:B------:R-:W-:Y:S02]  /*4820*/  HADD2.F32 R116, -RZ, R116.H0_H0 ;  /* 0x20000074ff747230 */ /* 0x000fe40000004100 */
[-C--:B------:R-:W-:Y:S01]  /*4830*/  FMUL.FTZ R62, R12, R117.reuse ;  /* 0x000000750c3e7220 */ /* 0x080fe20000410000 */
[----:B------:R-:W-:Y:S01]  /*4840*/  FMUL.FTZ R117, R11, R117 ;  /* 0x000000750b757220 */ /* 0x000fe20000410000 */
[-C--:B------:R-:W-:Y:S01]  /*4850*/  FFMA.FTZ R68, R13, R15.reuse, -R68 ;  /* 0x0000000f0d447223 */ /* 0x080fe20000010844 */
[----:B------:R-:W-:Y:S01]  /*4860*/  FFMA.FTZ R63, R14, R15, R63 ;  /* 0x0000000f0e3f7223 */ /* 0x000fe2000001003f */
[-C--:B------:R-:W-:Y:S01]  /*4870*/  FFMA.FTZ R70, R11, R116.reuse, -R62 ;  /* 0x000000740b467223 */ /* 0x080fe2000001083e */
[----:B------:R-:W-:Y:S01]  /*4880*/  FFMA.FTZ R117, R12, R116, R117 ;  /* 0x000000740c757223 */ /* 0x000fe20000010075 */
[----:B------:R-:W-:Y:S02]  /*4890*/  F2FP.F16.E4M3.UNPACK_B R12, R61.H1 ;  /* 0x0000003dff0c723e */ /* 0x000fe400030006ff */
[----:B------:R-:W-:-:S02]  /*48a0*/  F2FP.SATFINITE.E4M3.F32.PACK_AB_MERGE_C R75, R63, R68, RZ ;  /* 0x000000443f4b723e */ /* 0x000fc400048070ff */
        /* <DEDUP_REMOVED lines=9> */
[----:B------:R-:W-:Y:S02]  /*4940*/  HADD2.F32 R12, -RZ, R11.H1_H1 ;  /* 0x3000000bff0c7230 */ /* 0x000fe40000004100 */
[----:B------:R-:W-:Y:S01]  /*4950*/  FMUL.FTZ R74, R14, R68 ;  /* 0x000000440e4a7220 */ /* 0x000fe20000410000 */
[----:B------:R-:W-:-:S02]  /*4960*/  HADD2.F32 R67, -RZ, R69.H1_H1 ;  /* 0x30000045ff437230 */ /* 0x000fc40000004100 */
[C---:B------:R-:W-:Y:S01]  /*4970*/  FMUL.FTZ R73, R13.reuse, R68 ;  /* 0x000000440d497220 */ /* 0x040fe20000410000 */
[----:B------:R-:W-:Y:S02]  /*4980*/  HADD2.F32 R11, -RZ, R11.H0_H0 ;  /* 0x2000000bff0b7230 */ /* 0x000fe40000004100 */
[----:B------:R-:W-:Y:S01]  /*4990*/  FFMA.FTZ R74, R13, R62, -R74 ;  /* 0x0000003e0d4a7223 */ /* 0x000fe2000001084a */
[----:B------:R-:W-:Y:S02]  /*49a0*/  HADD2.F32 R13, -RZ, R66.H1_H1 ;  /* 0x30000042ff0d7230 */ /* 0x000fe40000004100 */
[----:B------:R-:W-:Y:S01]  /*49b0*/  FMUL.FTZ R68, R12, R67 ;  /* 0x000000430c447220 */ /* 0x000fe20000410000 */
        /* <DEDUP_REMOVED lines=9> */
[----:B------:R-:W-:Y:S02]  /*4a50*/  HADD2.F32 R61, -RZ, R61.H1_H1 ;  /* 0x3000003dff3d7230 */ /* 0x000fe40000004100 */
[----:B------:R-:W-:Y:S01]  /*4a60*/  FMUL.FTZ R62, R12, R63 ;  /* 0x0000003f0c3e7220 */ /* 0x000fe20000410000 */
[----:B------:R-:W-:Y:S01]  /*4a70*/  HADD2.F32 R60, -RZ, R60.H1_H1 ;  /* 0x3000003cff3c7230 */ /* 0x000fe20000004100 */
[----:B------:R-:W-:Y:S01]  /*4a80*/  F2FP.SATFINITE.E4M3.F32.PACK_AB_MERGE_C R73, R73, R74, RZ ;  /* 0x0000004a4949723e */ /* 0x000fe200048070ff */
[----:B------:R-:W-:-:S02]  /*4a90*/  HADD2.F32 R69, -RZ, R69.H0_H0 ;  /* 0x20000045ff457230 */ /* 0x000fc40000004100 */
[----:B------:R-:W-:Y:S01]  /*4aa0*/  FMUL.FTZ R13, R61, R63 ;  /* 0x0000003f3d0d7220 */ /* 0x000fe20000410000 */
[----:B------:R-:W-:Y:S01]  /*4ab0*/  HADD2.F32 R15, -RZ, R15.H0_H0 ;  /* 0x2000000fff0f7230 */ /* 0x000fe20000004100 */
[----:B------:R-:W-:Y:S01]  /*4ac0*/  F2FP.SATFINITE.E4M3.F32.PACK_AB_MERGE_C R67, R67, R68, RZ ;  /* 0x000000444343723e */ /* 0x000fe200048070ff */
[----:B------:R-:W-:Y:S02]  /*4ad0*/  HADD2.F32 R66, -RZ, R66.H0_H0 ;  /* 0x20000042ff427230 */ /* 0x000fe40000004100 */
[-C--:B------:R-:W-:Y:S01]  /*4ae0*/  FMUL.FTZ R14, R60, R69.reuse ;  /* 0x000000453c0e7220 */ /* 0x080fe20000410000 */
[----:B------:R-:W-:Y:S01]  /*4af0*/  FMUL.FTZ R69, R11, R69 ;  /* 0x000000450b457220 */ /* 0x000fe20000410000 */
[-C--:B------:R-:W-:Y:S01]  /*4b00*/  FFMA.FTZ R13, R12, R15.reuse, -R13 ;  /* 0x0000000f0c0d7223 */ /* 0x080fe2000001080d */
[----:B------:R-:W-:Y:S01]  /*4b10*/  FFMA.FTZ R62, R61, R15, R62 ;  /* 0x0000000f3d3e7223 */ /* 0x000fe2000001003e */
[-C--:B------:R-:W-:Y:S01]  /*4b20*/  FFMA.FTZ R14, R11, R66.reuse, -R14 ;  /* 0x000000420b0e7223 */ /* 0x080fe2000001080e */
[----:B------:R-:W-:Y:S01]  /*4b30*/  FFMA.FTZ R69, R60, R66, R69 ;  /* 0x000000423c457223 */ /* 0x000fe20000010045 */
[----:B------:R-:W-:-:S02]  /*4b40*/  F2FP.SATFINITE.E4M3.F32.PACK_AB_MERGE_C R12, R117, R70, R75 ;  /* 0x00000046750c723e */ /* 0x000fc4000480704b */
[----:B------:R-:W-:Y:S01]  /*4b50*/  F2FP.SATFINITE.E4M3.F32.PACK_AB_MERGE_C R15, R62, R13, R73 ;  /* 0x0000000d3e0f723e */ /* 0x000fe20004807049 */
[----:B------:R-:W-:Y:S01]  /*4b60*/  IMAD.MOV.U32 R13, RZ, RZ, R71 ;  /* 0x000000ffff0d7224 */ /* 0x000fe200078e0047 */
[----:B------:R-:W-:-:S07]  /*4b70*/  F2FP.SATFINITE.E4M3.F32.PACK_AB_MERGE_C R14, R69, R14, R67 ;  /* 0x0000000e450e723e */ /* 0x000fce0004807043 */
.L_x_531:
[----:B------:R-:W-:Y:S05]  /*4b80*/  BSYNC B2 ;  /* 0x0000000000027941 */ /* 0x000fea0003800000 */
.L_x_530:
[----:B--2---:R0:W-:Y:S02]  /*4b90*/  ST.E.128 desc[UR36][R64.64], R12 ;  /* 0x0000000c40007985 */ /* 0x0041e4000c101d24 */
.L_x_525:
[----:B------:R-:W-:Y:S05]  /*4ba0*/  BSYNC B1 ;  /* 0x0000000000017941 */ /* 0x000fea0003800000 */
.L_x_524:
[----:B------:R-:W-:-:S03]  /*4bb0*/  UMOV UR4, 0xffffffff ;  /* 0xffffffff00047882 */ /* 0x000fc60000000000 */
[----:B------:R-:W-:Y:S05]  /*4bc0*/  BRA.DIV UR4, `(.L_x_532) ;  /* 0x00000216049c7947 */ /* 0x000fea000b800000 */
[----:B------:R0:W0:Y:S04]  /*4bd0*/  SHFL.IDX PT, R60, R107, 0x2, 0x181f ;  /* 0x00581f006b3c7f89 */ /* 0x00002800000e0000 */
[----:B------:R0:W0:Y:S02]  /*4be0*/  SHFL.IDX PT, R61, R106, 0x2, 0x181f ;  /* 0x00581f006a3d7f89 */ /* 0x00002400000e0000 */
.L_x_838:
        /* <DEDUP_REMOVED lines=119> */
.L_x_538:
[----:B------:R-:W-:Y:S05]  /*5360*/  BSYNC B3 ;  /* 0x0000000000037941 */ /* 0x000fea0003800000 */
.L_x_537:
[----:B--2---:R0:W-:Y:S02]  /*5370*/  ST.E.128 desc[UR36][R62.64], R12 ;  /* 0x0000000c3e007985 */ /* 0x0041e4000c101d24 */
.L_x_536:
[----:B------:R-:W-:Y:S05]  /*5380*/  BSYNC B2 ;  /* 0x0000000000027941 */ /* 0x000fea0003800000 */
.L_x_535:
        /* <DEDUP_REMOVED lines=8> */
[----:B------:R-:W-:Y:S02]  /*5410*/  SHF.R.U32.HI R58, RZ, 0x8, R55 ;  /* 0x00000008ff3a7819 */ /* 0x000fe40000011637 */
[----:B------:R-:W-:Y:S02]  /*5420*/  SHF.R.U32.HI R62, RZ, 0x8, R53 ;  /* 0x00000008ff3e7819 */ /* 0x000fe40000011635 */
[----:B------:R-:W-:Y:S02]  /*5430*/  SHF.R.U32.HI R61, RZ, 0x18, R55 ;  /* 0x00000018ff3d7819 */ /* 0x000fe40000011637 */
[----:B------:R-:W-:Y:S02]  /*5440*/  LOP3.LUT R54, R55, 0xff, RZ, 0xc0, !PT ;  /* 0x000000ff37367812 */ /* 0x000fe400078ec0ff */
[----:B------:R-:W-:Y:S02]  /*5450*/  SHF.R.U32.HI R64, RZ, 0x18, R53 ;  /* 0x00000018ff407819 */ /* 0x000fe40000011635 */
[----:B------:R-:W-:-:S02]  /*5460*/  LOP3.LUT R11, R53, 0xff, RZ, 0xc0, !PT ;  /* 0x000000ff350b7812 */ /* 0x000fc400078ec0ff */
[----:B------:R-:W-:Y:S01]  /*5470*/  SHF.R.U32.HI R60, RZ, 0x10, R53 ;  /* 0x00000010ff3c7819 */ /* 0x000fe20000011635 */
[----:B--2---:R-:W-:Y:S01]  /*5480*/  IMAD.MOV.U32 R53, RZ, RZ, R15 ;  /* 0x000000ffff357224 */ /* 0x004fe200078e000f */
[----:B------:R-:W-:Y:S01]  /*5490*/  MOV R52, R14 ;  /* 0x0000000e00347202 */ /* 0x000fe20000000f00 */
[----:B------:R-:W-:Y:S01]  /*54a0*/  IMAD.SHL.U32 R15, R58, 0x100, RZ ;  /* 0x000001003a0f7824 */ /* 0x000fe200078e00ff */
[----:B------:R-:W-:Y:S01]  /*54b0*/  PRMT R54, R61, 0x654, R54 ;  /* 0x000006543d367816 */ /* 0x000fe20000000036 */
[----:B------:R-:W-:Y:S01]  /*54c0*/  IMAD.SHL.U32 R14, R62, 0x100, RZ ;  /* 0x000001003e0e7824 */ /* 0x000fe200078e00ff */
[----:B------:R-:W-:Y:S02]  /*54d0*/  SHF.R.U32.HI R59, RZ, 0x10, R55 ;  /* 0x00000010ff3b7819 */ /* 0x000fe40000011637 */
[----:B------:R-:W-:Y:S02]  /*54e0*/  PRMT R11, R64, 0x654, R11 ;  /* 0x00000654400b7816 */ /* 0x000fe4000000000b */
[----:B------:R-:W-:Y:S01]  /*54f0*/  LOP3.LUT R54, R54, 0xff00, R15, 0xf8, !PT ;  /* 0x0000ff0036367812 */ /* 0x000fe200078ef80f */
[----:B------:R-:W-:Y:S01]  /*5500*/  IMAD.U32 R15, R60, 0x10000, RZ ;  /* 0x000100003c0f7824 */ /* 0x000fe200078e00ff */
[----:B------:R-:W-:-:S02]  /*5510*/  LOP3.LUT R14, R11, 0xff00, R14, 0xf8, !PT ;  /* 0x0000ff000b0e7812 */ /* 0x000fc400078ef80e */
[----:B------:R-:W-:Y:S02]  /*5520*/  SHF.L.U32 R59, R59, 0x10, RZ ;  /* 0x000000103b3b7819 */ /* 0x000fe400000006ff */
        /* <DEDUP_REMOVED lines=21> */
[----:B------:R-:W-:Y:S01]  /*5680*/  F2FP.F16.E4M3.UNPACK_B R12, R12 ;  /* 0x0000000cff0c723e */ /* 0x000fe200020006ff */
[----:B------:R-:W-:Y:S01]  /*5690*/  FFMA.FTZ R64, R14, R55, R59 ;  /* 0x000000370e407223 */ /* 0x000fe2000001003b */
[-C--:B------:R-:W-:Y:S01]  /*56a0*/  FFMA.FTZ R65, R13, R54.reuse, -R62 ;  /* 0x000000360d417223 */ /* 0x080fe2000001083e */
[----:B------:R-:W-:Y:S01]  /*56b0*/  FFMA.FTZ R66, R15, R54, R60 ;  /* 0x000000360f427223 */ /* 0x000fe2000001003c */
[----:B------:R-:W-:Y:S01]  /*56c0*/  F2FP.F16.E4M3.UNPACK_B R111, R111 ;  /* 0x0000006fff6f723e */ /* 0x000fe200020006ff */
[----:B------:R-:W-:-:S02]  /*56d0*/  HADD2.F32 R13, -RZ, R11.H0_H0 ;  /* 0x2000000bff0d7230 */ /* 0x000fc40000004100 */
[----:B------:R-:W-:Y:S01]  /*56e0*/  HADD2.F32 R14, -RZ, R11.H1_H1 ;  /* 0x3000000bff0e7230 */ /* 0x000fe20000004100 */
[----:B------:R-:W-:Y:S01]  /*56f0*/  F2FP.SATFINITE.E4M3.F32.PACK_AB_MERGE_C R68, R66, R65, RZ ;  /* 0x000000414244723e */ /* 0x000fe200048070ff */
[----:B------:R-:W-:Y:S02]  /*5700*/  HADD2.F32 R54, -RZ, R112.H1_H1 ;  /* 0x30000070ff367230 */ /* 0x000fe40000004100 */
[----:B------:R-:W-:Y:S01]  /*5710*/  HADD2.F32 R11, -RZ, R12.H0_H0 ;  /* 0x2000000cff0b7230 */ /* 0x000fe20000004100 */
[----:B------:R-:W-:Y:S01]  /*5720*/  F2FP.SATFINITE.E4M3.F32.PACK_AB_MERGE_C R63, R64, R63, R68 ;  /* 0x0000003f403f723e */ /* 0x000fe20004807044 */
[----:B------:R-:W-:Y:S02]  /*5730*/  HADD2.F32 R112, -RZ, R112.H0_H0 ;  /* 0x20000070ff707230 */ /* 0x000fe40000004100 */
[-C--:B------:R-:W-:Y:S01]  /*5740*/  FMUL.FTZ R60, R14, R54.reuse ;  /* 0x000000360e3c7220 */ /* 0x080fe20000410000 */
[----:B------:R-:W-:Y:S02]  /*5750*/  HADD2.F32 R12, -RZ, R12.H1_H1 ;  /* 0x3000000cff0c7230 */ /* 0x000fe40000004100 */
[----:B------:R-:W-:Y:S01]  /*5760*/  FMUL.FTZ R59, R13, R54 ;  /* 0x000000360d3b7220 */ /* 0x000fe20000410000 */
[----:B------:R-:W-:-:S02]  /*5770*/  HADD2.F32 R15, -RZ, R111.H1_H1 ;  /* 0x3000006fff0f7230 */ /* 0x000fc40000004100 */
[-C--:B------:R-:W-:Y:S01]  /*5780*/  FMUL.FTZ R55, R11, R112.reuse ;  /* 0x000000700b377220 */ /* 0x080fe20000410000 */
[----:B------:R-:W-:Y:S02]  /*5790*/  HADD2.F32 R111, -RZ, R111.H0_H0 ;  /* 0x2000006fff6f7230 */ /* 0x000fe40000004100 */
[----:B------:R-:W-:Y:S01]  /*57a0*/  FMUL.FTZ R54, R12, R112 ;  /* 0x000000700c367220 */ /* 0x000fe20000410000 */
[-C--:B------:R-:W-:Y:S01]  /*57b0*/  FFMA.FTZ R60, R13, R15.reuse, -R60 ;  /* 0x0000000f0d3c7223 */ /* 0x080fe2000001083c */
[----:B------:R-:W-:Y:S02]  /*57c0*/  FFMA.FTZ R59, R14, R15, R59 ;  /* 0x0000000f0e3b7223 */ /* 0x000fe4000001003b */
[-C--:B------:R-:W-:Y:S01]  /*57d0*/  FFMA.FTZ R62, R11, R111.reuse, -R54 ;  /* 0x0000006f0b3e7223 */ /* 0x080fe20000010836 */
[----:B------:R-:W-:Y:S01]  /*57e0*/  FFMA.FTZ R111, R12, R111, R55 ;  /* 0x0000006f0c6f7223 */ /* 0x000fe20000010037 */
[----:B------:R-:W-:Y:S02]  /*57f0*/  F2FP.F16.E4M3.UNPACK_B R12, R53.H1 ;  /* 0x00000035ff0c723e */ /* 0x000fe400030006ff */
[----:B------:R-:W-:-:S02]  /*5800*/  F2FP.F16.E4M3.UNPACK_B R55, R61.H1 ;  /* 0x0000003dff37723e */ /* 0x000fc400030006ff */
        /* <DEDUP_REMOVED lines=45> */
.L_x_540:
[----:B------:R-:W-:Y:S05]  /*5ae0*/  BSYNC B2 ;  /* 0x0000000000027941 */ /* 0x000fea0003800000 */
.L_x_539:
[----:B--2---:R0:W-:Y:S02]  /*5af0*/  ST.E.128 desc[UR36][R56.64], R12 ;  /* 0x0000000c38007985 */ /* 0x0041e4000c101d24 */
.L_x_534:
[----:B------:R-:W-:Y:S05]  /*5b00*/  BSYNC B1 ;  /* 0x0000000000017941 */ /* 0x000fea0003800000 */
.L_x_533:
[----:B------:R-:W-:-:S03]  /*5b10*/  UMOV UR4, 0xffffffff ;  /* 0xffffffff00047882 */ /* 0x000fc60000000000 */
[----:B------:R-:W-:Y:S05]  /*5b20*/  BRA.DIV UR4, `(.L_x_541) ;  /* 0x0000020a04107947 */ /* 0x000fea000b800000 */
[----:B0-----:R-:W0:Y:S04]  /*5b30*/  SHFL.IDX PT, R107, R107, 0x3, 0x181f ;  /* 0x00781f006b6b7f89 */ /* 0x001e2800000e0000 */
[----:B------:R0:W0:Y:S02]  /*5b40*/  SHFL.IDX PT, R53, R106, 0x3, 0x181f ;  /* 0x00781f006a357f89 */ /* 0x00002400000e0000 */
.L_x_842:
[----:B------:R-:W-:Y:S05]  /*5b50*/  @P4 BRA `(.L_x_542) ;  /* 0x0000005c00344947 */ /* 0x000fea0003800000 */
[----:B------:R-:W-:Y:S04]  /*5b60*/  BSSY B1, `(.L_x_543) ;  /* 0x0000077000017945 */ /* 0x000fe80003800000 */
[----:B------:R-:W-:Y:S05]  /*5b70*/  @P1 BRA `(.L_x_544) ;  /* 0x0000000400d41947 */ /* 0x000fea0003800000 */
[----:B--2---:R2:W1:Y:S01]  /*5b80*/  LDS.128 R12, [R92+0x2b400] ;  /* 0x02b400005c0c7984 */ /* 0x0044620000000c00 */
[----:B0-----:R-:W-:Y:S01]  /*5b90*/  IADD3 R54, P2, R16, R53, RZ ;  /* 0x0000003510367210 */ /* 0x001fe20007f5e0ff */
[----:B------:R-:W-:Y:S04]  /*5ba0*/  BSSY B2, `(.L_x_545) ;  /* 0x0000071000027945 */ /* 0x000fe80003800000 */
[----:B------:R-:W-:Y:S01]  /*5bb0*/  IMAD.X R55, R107, 0x1, R17, P2 ;  /* 0x000000016b377824 */ /* 0x000fe200010e0611 */
[----:B------:R-:W-:-:S13]  /*5bc0*/  ISETP.GE.AND P2, PT, R18, R104, PT ;  /* 0x000000681200720c */ /* 0x000fda0003f46270 */
[----:B--2---:R-:W-:Y:S05]  /*5bd0*/  @P2 BRA `(.L_x_546) ;  /* 0x0000000400b42947 */ /* 0x004fea0003800000 */
[----:B------:R-:W-:Y:S02]  /*5be0*/  SHF.R.U32.HI R52, RZ, 0x8, R51 ;  /* 0x00000008ff347819 */ /* 0x000fe40000011633 */
[----:B------:R-:W-:Y:S02]  /*5bf0*/  SHF.R.U32.HI R58, RZ, 0x8, R49 ;  /* 0x00000008ff3a7819 */ /* 0x000fe40000011631 */
[----:B------:R-:W-:Y:S02]  /*5c00*/  SHF.R.U32.HI R59, RZ, 0x18, R51 ;  /* 0x00000018ff3b7819 */ /* 0x000fe40000011633 */
[----:B------:R-:W-:Y:S02]  /*5c10*/  LOP3.LUT R50, R51, 0xff, RZ, 0xc0, !PT ;  /* 0x000000ff33327812 */ /* 0x000fe400078ec0ff */
[----:B------:R-:W-:Y:S02]  /*5c20*/  SHF.R.U32.HI R60, RZ, 0x18, R49 ;  /* 0x00000018ff3c7819 */ /* 0x000fe40000011631 */
[----:B------:R-:W-:-:S02]  /*5c30*/  LOP3.LUT R11, R49, 0xff, RZ, 0xc0, !PT ;  /* 0x000000ff310b7812 */ /* 0x000fc400078ec0ff */
[----:B------:R-:W-:Y:S01]  /*5c40*/  SHF.R.U32.HI R56, RZ, 0x10, R49 ;  /* 0x00000010ff387819 */ /* 0x000fe20000011631 */
[----:B-1----:R-:W-:Y:S01]  /*5c50*/  IMAD.MOV.U32 R49, RZ, RZ, R15 ;  /* 0x000000ffff317224 */ /* 0x002fe200078e000f */
        /* <DEDUP_REMOVED lines=36> */
[----:B------:R-:W-:-:S02]  /*5ea0*/  HADD2.F32 R50, -RZ, R110.H1_H1 ;  /* 0x3000006eff327230 */ /* 0x000fc40000004100 */
[--C-:B------:R-:W-:Y:S01]  /*5eb0*/  HADD2.F32 R14, -RZ, R11.reuse.H1_H1 ;  /* 0x3000000bff0e7230 */ /* 0x100fe20000004100 */
[----:B------:R-:W-:Y:S01]  /*5ec0*/  F2FP.SATFINITE.E4M3.F32.PACK_AB_MERGE_C R67, R63, R58, RZ ;  /* 0x0000003a3f43723e */ /* 0x000fe200048070ff */
[----:B------:R-:W-:Y:S02]  /*5ed0*/  HADD2.F32 R13, -RZ, R11.H0_H0 ;  /* 0x2000000bff0d7230 */ /* 0x000fe40000004100 */
[----:B------:R-:W-:Y:S02]  /*5ee0*/  HADD2.F32 R110, -RZ, R110.H0_H0 ;  /* 0x2000006eff6e7230 */ /* 0x000fe40000004100 */
[-C--:B------:R-:W-:Y:S01]  /*5ef0*/  FMUL.FTZ R56, R14, R50.reuse ;  /* 0x000000320e387220 */ /* 0x080fe20000410000 */
[--C-:B------:R-:W-:Y:S02]  /*5f00*/  HADD2.F32 R11, -RZ, R12.reuse.H0_H0 ;  /* 0x2000000cff0b7230 */ /* 0x100fe40000004100 */
[----:B------:R-:W-:Y:S01]  /*5f10*/  FMUL.FTZ R59, R13, R50 ;  /* 0x000000320d3b7220 */ /* 0x000fe20000410000 */
[----:B------:R-:W-:Y:S01]  /*5f20*/  HADD2.F32 R15, -RZ, R109.H1_H1 ;  /* 0x3000006dff0f7230 */ /* 0x000fe20000004100 */
[----:B------:R-:W-:Y:S01]  /*5f30*/  F2FP.SATFINITE.E4M3.F32.PACK_AB_MERGE_C R61, R62, R61, R67 ;  /* 0x0000003d3e3d723e */ /* 0x000fe20004807043 */
[----:B------:R-:W-:-:S02]  /*5f40*/  HADD2.F32 R12, -RZ, R12.H1_H1 ;  /* 0x3000000cff0c7230 */ /* 0x000fc40000004100 */
[-C--:B------:R-:W-:Y:S01]  /*5f50*/  FMUL.FTZ R51, R11, R110.reuse ;  /* 0x0000006e0b337220 */ /* 0x080fe20000410000 */
[----:B------:R-:W-:Y:S02]  /*5f60*/  HADD2.F32 R109, -RZ, R109.H0_H0 ;  /* 0x2000006dff6d7230 */ /* 0x000fe40000004100 */
[-C--:B------:R-:W-:Y:S01]  /*5f70*/  FFMA.FTZ R56, R13, R15.reuse, -R56 ;  /* 0x0000000f0d387223 */ /* 0x080fe20000010838 */
[----:B------:R-:W-:Y:S01]  /*5f80*/  FFMA.FTZ R15, R14, R15, R59 ;  /* 0x0000000f0e0f7223 */ /* 0x000fe2000001003b */
[C---:B------:R-:W-:Y:S01]  /*5f90*/  FMUL.FTZ R50, R12.reuse, R110 ;  /* 0x0000006e0c327220 */ /* 0x040fe20000410000 */
[----:B------:R-:W-:Y:S01]  /*5fa0*/  FFMA.FTZ R60, R12, R109, R51 ;  /* 0x0000006d0c3c7223 */ /* 0x000fe20000010033 */
[----:B------:R-:W-:Y:S02]  /*5fb0*/  F2FP.F16.E4M3.UNPACK_B R12, R49.H1 ;  /* 0x00000031ff0c723e */ /* 0x000fe400030006ff */
[----:B------:R-:W-:Y:S01]  /*5fc0*/  FFMA.FTZ R59, R11, R109, -R50 ;  /* 0x0000006d0b3b7223 */ /* 0x000fe20000010832 */
        /* <DEDUP_REMOVED lines=46> */
.L_x_546:
[----:B------:R-:W-:Y:S05]  /*62b0*/  BSYNC B2 ;  /* 0x0000000000027941 */ /* 0x000fea0003800000 */
.L_x_545:
[----:B-1----:R0:W-:Y:S02]  /*62c0*/  ST.E.128 desc[UR36][R54.64], R12 ;  /* 0x0000000c36007985 */ /* 0x0021e4000c101d24 */
.L_x_544:
[----:B------:R-:W-:Y:S05]  /*62d0*/  BSYNC B1 ;  /* 0x0000000000017941 */ /* 0x000fea0003800000 */
.L_x_543:
        /* <DEDUP_REMOVED lines=10> */
[----:B------:R-:W-:Y:S02]  /*6380*/  SHF.R.U32.HI R52, RZ, 0x18, R45 ;  /* 0x00000018ff347819 */ /* 0x000fe4000001162d */
[----:B------:R-:W-:Y:S02]  /*6390*/  SHF.R.U32.HI R46, RZ, 0x8, R47 ;  /* 0x00000008ff2e7819 */ /* 0x000fe4000001162f */
[----:B--2---:R-:W-:Y:S02]  /*63a0*/  MOV R44, R14 ;  /* 0x0000000e002c7202 */ /* 0x004fe40000000f00 */
[----:B------:R-:W-:Y:S01]  /*63b0*/  PRMT R14, R52, 0x654, R11 ;  /* 0x00000654340e7816 */ /* 0x000fe2000000000b */
[----:B------:R-:W-:Y:S01]  /*63c0*/  IMAD.SHL.U32 R11, R51, 0x100, RZ ;  /* 0x00000100330b7824 */ /* 0x000fe200078e00ff */
[----:B------:R-:W-:Y:S01]  /*63d0*/  SHF.R.U32.HI R50, RZ, 0x10, R47 ;  /* 0x00000010ff327819 */ /* 0x000fe2000001162f */
[----:B------:R-:W-:Y:S01]  /*63e0*/  IMAD.SHL.U32 R46, R46, 0x100, RZ ;  /* 0x000001002e2e7824 */ /* 0x000fe200078e00ff */
[----:B------:R-:W-:Y:S01]  /*63f0*/  SHF.R.U32.HI R53, RZ, 0x10, R45 ;  /* 0x00000010ff357819 */ /* 0x000fe2000001162d */
[----:B------:R-:W-:Y:S01]  /*6400*/  IMAD.MOV.U32 R45, RZ, RZ, R15 ;  /* 0x000000ffff2d7224 */ /* 0x000fe200078e000f */
[----:B------:R-:W-:-:S02]  /*6410*/  LOP3.LUT R47, R47, 0xff0000ff, RZ, 0xc0, !PT ;  /* 0xff0000ff2f2f7812 */ /* 0x000fc400078ec0ff */
[----:B------:R-:W-:Y:S01]  /*6420*/  LOP3.LUT R15, R14, 0xff00, R11, 0xf8, !PT ;  /* 0x0000ff000e0f7812 */ /* 0x000fe200078ef80b */
[----:B------:R-:W-:Y:S01]  /*6430*/  IMAD.U32 R14, R53, 0x10000, RZ ;  /* 0x00010000350e7824 */ /* 0x000fe200078e00ff */
[----:B------:R-:W-:Y:S02]  /*6440*/  LOP3.LUT R51, R47, 0xff00, R46, 0xf8, !PT ;  /* 0x0000ff002f337812 */ /* 0x000fe400078ef82e */
        /* <DEDUP_REMOVED lines=92> */
.L_x_548:
[----:B------:R-:W-:Y:S05]  /*6a10*/  BSYNC B1 ;  /* 0x0000000000017941 */ /* 0x000fea0003800000 */
.L_x_547:
[----:B--2---:R0:W-:Y:S01]  /*6a20*/  ST.E.128 desc[UR36][R48.64], R12 ;  /* 0x0000000c30007985 */ /* 0x0041e2000c101d24 */
[----:B------:R-:W-:Y:S05]  /*6a30*/  BRA `(.L_x_542) ;  /* 0x0000004c007c7947 */ /* 0x000fea0003800000 */
.L_x_502:
[C---:B------:R-:W-:Y:S01]  /*6a40*/  ISETP.GE.AND P5, PT, R219.reuse, R102, PT ;  /* 0x00000066db00720c */ /* 0x040fe20003fa6270 */
[C---:B------:R-:W-:Y:S01]  /*6a50*/  VIADD R44, R219.reuse, 0x60 ;  /* 0x00000060db2c7836 */ /* 0x040fe20000000000 */
[C---:B------:R-:W-:Y:S01]  /*6a60*/  IADD3 R49, R219.reuse, 0x40, RZ ;  /* 0x00000040db317810 */ /* 0x040fe20007ffe0ff */
[----:B------:R-:W-:Y:S01]  /*6a70*/  VIADD R48, R219, 0x20 ;  /* 0x00000020db307836 */ /* 0x000fe20000000000 */
[----:B------:R-:W-:Y:S02]  /*6a80*/  ISETP.GE.OR P5, PT, R16, R104, P5 ;  /* 0x000000681000720c */ /* 0x000fe40002fa6670 */
[----:B------:R-:W-:-:S11]  /*6a90*/  P2R R11, PR, RZ, 0x1 ;  /* 0x00000001ff0b7803 */ /* 0x000fd60000000000 */
[----:B------:R-:W0:Y:S08]  /*6aa0*/  @!P5 LDC.64 R64, c[0x0][0x3e8] ;  /* 0x0000fa00ff40db82 */ /* 0x000e300000000a00 */
[----:B------:R-:W1:Y:S01]  /*6ab0*/  @!P5 LDC.64 R68, c[0x0][0x400] ;  /* 0x00010000ff44db82 */ /* 0x000e620000000a00 */
[----:B0-----:R-:W-:-:S04]  /*6ac0*/  @!P5 IADD3 R64, P2, P3, R86, R64, R12 ;  /* 0x000000405640d210 */ /* 0x001fc80007b5e00c */
[----:B------:R-:W-:Y:S02]  /*6ad0*/  @!P5 IADD3.X R65, R37, R65, R103, P2, P3 ;  /* 0x000000412541d210 */ /* 0x000fe400017e6467 */
[----:B------:R-:W-:-:S04]  /*6ae0*/  ISETP.GE.AND P2, PT, R44, R102, PT ;  /* 0x000000662c00720c */ /* 0x000fc80003f46270 */
[----:B------:R-:W-:-:S13]  /*6af0*/  ISETP.GE.OR P2, PT, R16, R104, P2 ;  /* 0x000000681000720c */ /* 0x000fda0001746670 */
[----:B------:R-:W0:Y:S01]  /*6b00*/  @!P2 LDC.64 R44, c[0x0][0x3f8] ;  /* 0x0000fe00ff2cab82 */ /* 0x000e220000000a00 */
[----:B------:R-:W-:Y:S02]  /*6b10*/  @!P2 IMAD.MOV.U32 R13, RZ, RZ, R103 ;  /* 0x000000ffff0da224 */ /* 0x000fe400078e0067 */
[----:B------:R-:W-:-:S05]  /*6b20*/  @!P2 IMAD.MOV.U32 R15, RZ, RZ, R105 ;  /* 0x000000ffff0fa224 */ /* 0x000fca00078e0069 */
[----:B------:R-:W2:Y:S01]  /*6b30*/  @!P2 LDC.64 R46, c[0x0][0x3e8] ;  /* 0x0000fa00ff2eab82 */ /* 0x000ea20000000a00 */
[----:B0-----:R-:W-:-:S04]  /*6b40*/  @!P2 IMAD.WIDE.U32 R76, R44, 0x60, R12 ;  /* 0x000000602c4ca825 */ /* 0x001fc800078e000c */
[----:B------:R-:W-:Y:S01]  /*6b50*/  @!P2 IMAD R45, R45, 0x60, RZ ;  /* 0x000000602d2da824 */ /* 0x000fe200078e02ff */
[----:B--2---:R-:W-:-:S04]  /*6b60*/  @!P2 IADD3 R76, P3, P4, R86, R46, R76 ;  /* 0x0000002e564ca210 */ /* 0x004fc80007c7e04c */
[----:B------:R-:W-:-:S04]  /*6b70*/  @!P2 IADD3 R44, R77, R45, RZ ;  /* 0x0000002d4d2ca210 */ /* 0x000fc80007ffe0ff */
[----:B------:R-:W-:Y:S02]  /*6b80*/  @!P2 IADD3.X R77, R37, R47, R44, P3, P4 ;  /* 0x0000002f254da210 */ /* 0x000fe40001fe842c */
[----:B------:R-:W0:Y:S08]  /*6b90*/  @!P2 LDC.64 R44, c[0x0][0x408] ;  /* 0x00010200ff2cab82 */ /* 0x000e300000000a00 */
[----:B------:R-:W2:Y:S01]  /*6ba0*/  @!P2 LDC.64 R46, c[0x0][0x400] ;  /* 0x00010000ff2eab82 */ /* 0x000ea20000000a00 */
[----:B0-----:R-:W-:-:S04]  /*6bb0*/  @!P2 IMAD.WIDE.U32 R78, R44, 0x60, R14 ;  /* 0x000000602c4ea825 */ /* 0x001fc800078e000e */
[----:B------:R-:W-:-:S04]  /*6bc0*/  @!P2 IMAD R45, R45, 0x60, RZ ;  /* 0x000000602d2da824 */ /* 0x000fc800078e02ff */
[----:B------:R-:W-:Y:S01]  /*6bd0*/  @!P2 IMAD.IADD R45, R79, 0x1, R45 ;  /* 0x000000014f2da824 */ /* 0x000fe200078e022d */
[----:B--2---:R-:W-:-:S04]  /*6be0*/  @!P2 IADD3 R78, P3, P4, R90, R46, R78 ;  /* 0x0000002e5a4ea210 */ /* 0x004fc80007c7e04e */
[----:B------:R-:W-:Y:S02]  /*6bf0*/  @!P2 IADD3.X R79, R40, R47, R45, P3, P4 ;  /* 0x0000002f284fa210 */ /* 0x000fe40001fe842d */
[----:B-1----:R-:W-:-:S04]  /*6c00*/  @!P5 IADD3 R68, P3, P4, R90, R68, R14 ;  /* 0x000000445a44d210 */ /* 0x002fc80007c7e00e */
[----:B------:R-:W-:Y:S02]  /*6c10*/  @!P5 IADD3.X R69, R40, R69, R105, P3, P4 ;  /* 0x000000452845d210 */ /* 0x000fe40001fe8469 */
[----:B------:R-:W-:-:S04]  /*6c20*/  ISETP.GE.AND P4, PT, R48, R102, PT ;  /* 0x000000663000720c */ /* 0x000fc80003f86270 */
[----:B------:R-:W-:-:S13]  /*6c30*/  ISETP.GE.OR P4, PT, R16, R104, P4 ;  /* 0x000000681000720c */ /* 0x000fda0002786670 */
[----:B------:R-:W-:Y:S01]  /*6c40*/  @!P4 IADD3 R109, P3, P6, R86, R12, R10 ;  /* 0x0000000c566dc210 */ /* 0x000fe20007e7e00a */
[----:B------:R-:W0:Y:S03]  /*6c50*/  @!P4 LDC.64 R50, c[0x0][0x3e8] ;  /* 0x0000fa00ff32cb82 */ /* 0x000e260000000a00 */
[----:B------:R-:W-:Y:S02]  /*6c60*/  @!P4 IADD3.X R48, R37, R103, R7, P3, P6 ;  /* 0x000000672530c210 */ /* 0x000fe40001fec407 */
[----:B------:R-:W-:-:S04]  /*6c70*/  ISETP.GE.AND P3, PT, R49, R102, PT ;  /* 0x000000663100720c */ /* 0x000fc80003f66270 */
[----:B------:R-:W-:-:S13]  /*6c80*/  ISETP.GE.OR P3, PT, R16, R104, P3 ;  /* 0x000000681000720c */ /* 0x000fda0001f66670 */
[----:B------:R-:W-:-:S04]  /*6c90*/  @!P3 IADD3 R15, P0, P6, R86, R20, R12 ;  /* 0x00000014560fb210 */ /* 0x000fc80007e1e00c */
[----:B------:R-:W-:Y:S02]  /*6ca0*/  @!P3 IADD3.X R12, R37, R8, R103, P0, P6 ;  /* 0x00000008250cb210 */ /* 0x000fe400007ec467 */
[----:B------:R-:W-:-:S04]  /*6cb0*/  @!P4 IADD3 R111, P0, P6, R90, R14, R30 ;  /* 0x0000000e5a6fc210 */ /* 0x000fc80007e1e01e */
[----:B------:R-:W-:Y:S02]  /*6cc0*/  @!P4 IADD3.X R46, R40, R105, R27, P0, P6 ;  /* 0x00000069282ec210 */ /* 0x000fe400007ec41b */
[----:B------:R-:W-:-:S04]  /*6cd0*/  @!P3 IADD3 R13, P0, P6, R90, R31, R14 ;  /* 0x0000001f5a0db210 */ /* 0x000fc80007e1e00e */
[----:B------:R-:W-:Y:S02]  /*6ce0*/  @!P3 IADD3.X R44, R40, R28, R105, P0, P6 ;  /* 0x0000001c282cb210 */ /* 0x000fe400007ec469 */
[----:B0-----:R-:W-:Y:S02]  /*6cf0*/  @!P4 IADD3 R108, P6, R109, R50, RZ ;  /* 0x000000326d6cc210 */ /* 0x001fe40007fde0ff */
[----:B------:R-:W-:Y:S02]  /*6d00*/  CS2R R54, SRZ ;  /* 0x0000000000367805 */ /* 0x000fe4000001ff00 */
[----:B------:R-:W-:Y:S02]  /*6d10*/  CS2R R52, SRZ ;  /* 0x0000000000347805 */ /* 0x000fe4000001ff00 */
[----:B------:R-:W-:Y:S02]  /*6d20*/  CS2R R58, SRZ ;  /* 0x00000000003a7805 */ /* 0x000fe4000001ff00 */
[----:B------:R-:W-:Y:S01]  /*6d30*/  CS2R R56, SRZ ;  /* 0x0000000000387805 */ /* 0x000fe2000001ff00 */
[----:B------:R-:W-:Y:S01]  /*6d40*/  @!P4 IMAD.X R109, R48, 0x1, R51, P6 ;  /* 0x00000001306dc824 */ /* 0x000fe200030e0633 */
[----:B------:R-:W-:Y:S01]  /*6d50*/  CS2R R50, SRZ ;  /* 0x0000000000327805 */ /* 0x000fe2000001ff00 */
[----:B------:R-:W0:Y:S01]  /*6d60*/  @!P4 LDC.64 R48, c[0x0][0x400] ;  /* 0x00010000ff30cb82 */ /* 0x000e220000000a00 */
[----:B------:R-:W-:-:S02]  /*6d70*/  CS2R R62, SRZ ;  /* 0x00000000003e7805 */ /* 0x000fc4000001ff00 */
[----:B------:R-:W-:Y:S02]  /*6d80*/  CS2R R60, SRZ ;  /* 0x00000000003c7805 */ /* 0x000fe4000001ff00 */
[----:B------:R-:W-:Y:S02]  /*6d90*/  CS2R R66, SRZ ;  /* 0x0000000000427805 */ /* 0x000fe4000001ff00 */
[----:B------:R-:W-:Y:S02]  /*6da0*/  CS2R R70, SRZ ;  /* 0x0000000000467805 */ /* 0x000fe4000001ff00 */
[----:B------:R-:W-:Y:S02]  /*6db0*/  CS2R R74, SRZ ;  /* 0x00000000004a7805 */ /* 0x000fe4000001ff00 */
[----:B------:R-:W-:Y:S01]  /*6dc0*/  CS2R R72, SRZ ;  /* 0x0000000000487805 */ /* 0x000fe2000001ff00 */
[----:B------:R-:W2:Y:S01]  /*6dd0*/  @!P4 LDG.E.128 R52, desc[UR36][R108.64] ;  /* 0x000000246c34c981 */ /* 0x000ea2000c1e1d00 */
[----:B------:R-:W-:Y:S01]  /*6de0*/  UISETP.NE.AND UP0, UPT, UR60, 0x3, UPT ;  /* 0x000000033c00788c */ /* 0x000fe2000bf05270 */
[----:B------:R-:W-:-:S03]  /*6df0*/  ISETP.NE.AND P0, PT, R11, RZ, PT ;  /* 0x000000ff0b00720c */ /* 0x000fc60003f05270 */
[----:B------:R-:W3:Y:S01]  /*6e00*/  @!P2 LDG.E.128 R72, desc[UR36][R78.64] ;  /* 0x000000244e48a981 */ /* 0x000ee2000c1e1d00 */
[----:B0-----:R-:W-:-:S05]  /*6e10*/  @!P4 IADD3 R110, P6, R111, R48, RZ ;  /* 0x000000306f6ec210 */ /* 0x001fca0007fde0ff */
[----:B------:R-:W-:Y:S01]  /*6e20*/  @!P4 IMAD.X R111, R46, 0x1, R49, P6 ;  /* 0x000000012e6fc824 */ /* 0x000fe200030e0631 */
[----:B------:R-:W-:Y:S01]  /*6e30*/  CS2R R48, SRZ ;  /* 0x0000000000307805 */ /* 0x000fe2000001ff00 */
[----:B------:R-:W0:Y:S03]  /*6e40*/  @!P3 LDC.64 R46, c[0x0][0x3e8] ;  /* 0x0000fa00ff2ebb82 */ /* 0x000e260000000a00 */
[----:B------:R-:W4:Y:S04]  /*6e50*/  @!P4 LDG.E.128 R56, desc[UR36][R110.64] ;  /* 0x000000246e38c981 */ /* 0x000f28000c1e1d00 */
[----:B------:R1:W5:Y:S01]  /*6e60*/  @!P5 LDG.E.128 R48, desc[UR36][R68.64] ;  /* 0x000000244430d981 */ /* 0x000362000c1e1d00 */
[----:B0-----:R-:W-:-:S05]  /*6e70*/  @!P3 IADD3 R14, P6, R15, R46, RZ ;  /* 0x0000002e0f0eb210 */ /* 0x001fca0007fde0ff */
[----:B------:R-:W-:Y:S02]  /*6e80*/  @!P3 IMAD.X R15, R12, 0x1, R47, P6 ;  /* 0x000000010c0fb824 */ /* 0x000fe400030e062f */
[----:B------:R-:W0:Y:S01]  /*6e90*/  @!P3 LDC.64 R46, c[0x0][0x400] ;  /* 0x00010000ff2ebb82 */ /* 0x000e220000000a00 */
[----:B-1----:R-:W-:Y:S02]  /*6ea0*/  CS2R R68, SRZ ;  /* 0x0000000000447805 */ /* 0x002fe4000001ff00 */
[----:B------:R-:W5:Y:S04]  /*6eb0*/  @!P3 LDG.E.128 R60, desc[UR36][R14.64] ;  /* 0x000000240e3cb981 */ /* 0x000f68000c1e1d00 */
[----:B------:R-:W5:Y:S01]  /*6ec0*/  @!P2 LDG.E.128 R68, desc[UR36][R76.64] ;  /* 0x000000244c44a981 */ /* 0x000f62000c1e1d00 */
[----:B0-----:R-:W-:-:S04]  /*6ed0*/  @!P3 IADD3 R12, P6, R13, R46, RZ ;  /* 0x0000002e0d0cb210 */ /* 0x001fc80007fde0ff */
[----:B------:R-:W-:Y:S02]  /*6ee0*/  @!P3 IADD3.X R13, R44, R47, RZ, P6, !PT ;  /* 0x0000002f2c0db210 */ /* 0x000fe400037fe4ff */
[----:B------:R-:W-:Y:S02]  /*6ef0*/  CS2R R46, SRZ ;  /* 0x00000000002e7805 */ /* 0x000fe4000001ff00 */
[----:B------:R-:W-:-:S06]  /*6f00*/  CS2R R44, SRZ ;  /* 0x00000000002c7805 */ /* 0x000fcc000001ff00 */
[----:B------:R0:W5:Y:S02]  /*6f10*/  @!P5 LDG.E.128 R44, desc[UR36][R64.64] ;  /* 0x00000024402cd981 */ /* 0x000164000c1e1d00 */
[----:B0-----:R-:W-:-:S06]  /*6f20*/  CS2R R64, SRZ ;  /* 0x0000000000407805 */ /* 0x001fcc000001ff00 */
[----:B------:R-:W5:Y:S01]  /*6f30*/  @!P3 LDG.E.128 R64, desc[UR36][R12.64] ;  /* 0x000000240c40b981 */ /* 0x000f62000c1e1d00 */
[----:B------:R-:W-:Y:S02]  /*6f40*/  PLOP3.LUT P5, PT, PT, PT, UP0, 0x80, 0x0 ;  /* 0x000000000000781c */ /* 0x000fe40003faf008 */
[----:B------:R-:W-:Y:S01]  /*6f50*/  ISETP.GE.AND P2, PT, R16, R104, PT ;  /* 0x000000681000720c */ /* 0x000fe20003f46270 */
[----:B--2---:R-:W-:Y:S02]  /*6f60*/  IMAD.MOV.U32 R120, RZ, RZ, R54 ;  /* 0x000000ffff787224 */ /* 0x004fe400078e0036 */
[----:B------:R-:W-:Y:S02]  /*6f70*/  IMAD.MOV.U32 R121, RZ, RZ, R52 ;  /* 0x000000ffff797224 */ /* 0x000fe400078e0034 */
[----:B---3--:R-:W-:Y:S01]  /*6f80*/  IMAD.MOV.U32 R112, RZ, RZ, R74 ;  /* 0x000000ffff707224 */ /* 0x008fe200078e004a */
[----:B------:R-:W-:Y:S01]  /*6f90*/  MOV R113, R72 ;  /* 0x0000004800717202 */ /* 0x000fe20000000f00 */
[----:B----4-:R-:W-:Y:S01]  /*6fa0*/  IMAD.MOV.U32 R122, RZ, RZ, R58 ;  /* 0x000000ffff7a7224 */ /* 0x010fe200078e003a */
[----:B------:R-:W-:Y:S01]  /*6fb0*/  MOV R123, R56 ;  /* 0x00000038007b7202 */ /* 0x000fe20000000f00 */
[----:B-----5:R-:W-:Y:S01]  /*6fc0*/  IMAD.MOV.U32 R125, RZ, RZ, R50 ;  /* 0x000000ffff7d7224 */ /* 0x020fe200078e0032 */
[----:B------:R-:W-:Y:S01]  /*6fd0*/  MOV R127, R48 ;  /* 0x00000030007f7202 */ /* 0x000fe20000000f00 */
[----:B------:R-:W-:-:S02]  /*6fe0*/  IMAD.MOV.U32 R115, RZ, RZ, R62 ;  /* 0x000000ffff737224 */ /* 0x000fc400078e003e */
[----:B------:R-:W-:Y:S02]  /*6ff0*/  IMAD.MOV.U32 R117, RZ, RZ, R60 ;  /* 0x000000ffff757224 */ /* 0x000fe400078e003c */
[----:B------:R-:W-:Y:S02]  /*7000*/  IMAD.MOV.U32 R109, RZ, RZ, R70 ;  /* 0x000000ffff6d7224 */ /* 0x000fe400078e0046 */
[----:B------:R-:W-:Y:S02]  /*7010*/  IMAD.MOV.U32 R111, RZ, RZ, R68 ;  /* 0x000000ffff6f7224 */ /* 0x000fe400078e0044 */
[----:B------:R-:W-:Y:S02]  /*7020*/  IMAD.MOV.U32 R124, RZ, RZ, R46 ;  /* 0x000000ffff7c7224 */ /* 0x000fe400078e002e */
[----:B------:R-:W-:Y:S02]  /*7030*/  IMAD.MOV.U32 R126, RZ, RZ, R44 ;  /* 0x000000ffff7e7224 */ /* 0x000fe400078e002c */
[----:B------:R-:W-:Y:S01]  /*7040*/  IMAD.MOV.U32 R118, RZ, RZ, R66 ;  /* 0x000000ffff767224 */ /* 0x000fe200078e0042 */
[----:B------:R-:W-:Y:S01]  /*7050*/  MOV R119, R64 ;  /* 0x0000004000777202 */ /* 0x000fe20000000f00 */
[----:B------:R-:W-:Y:S06]  /*7060*/  @!P5 BRA `(.L_x_549) ;  /* 0x000000000004d947 */ /* 0x000fec0003800000 */
[----:B------:R-:W-:Y:S01]  /*7070*/  BPT.TRAP 0x1 ;  /* 0x000000040000795c */ /* 0x000fe20000300000 */
.L_x_549:
[----:B------:R-:W-:Y:S01]  /*7080*/  IMAD R80, R216, 0x8, R23 ;  /* 0x00000008d8507824 */ /* 0x000fe200078e0217 */
[----:B------:R-:W-:Y:S01]  /*7090*/  SHF.L.U32 R103, R224, 0x1f, RZ ;  /* 0x0000001fe0677819 */ /* 0x000fe200000006ff */
[----:B------:R-:W0:Y:S01]  /*70a0*/  LDC R114, c[0x0][0x2f4] ;  /* 0x0000bd00ff727b82 */ /* 0x000e220000000800 */
[----:B------:R-:W-:Y:S02]  /*70b0*/  BSSY B1, `(.L_x_550) ;  /* 0x0000003000017945 */ /* 0x000fe40003800000 */
[----:B------:R-:W1:Y:S02]  /*70c0*/  SYNCS.PHASECHK.TRANS64.TRYWAIT P3, [R80+URZ+0x38890], R103 ;  /* 0x03889067500075a7 */ /* 0x000e64000806017f */
[----:B-1----:R-:W-:Y:S05]  /*70d0*/  @!P3 BRA `(.L_x_551) ;  /* 0x000001f000f0b947 */ /* 0x002fea0003800000 */
.L_x_843:
[----:B------:R-:W-:Y:S05]  /*70e0*/  BSYNC B1 ;  /* 0x0000000000017941 */ /* 0x000fea0003800000 */
.L_x_550:
[----:B------:R-:W-:Y:S01]  /*70f0*/  UMOV UR4, 0xffffffff ;  /* 0xffffffff00047882 */ /* 0x000fe20000000000 */
[----:B0-----:R-:W-:Y:S02]  /*7100*/  IMAD.IADD R116, R114, 0x1, -R35 ;  /* 0x0000000172747824 */ /* 0x001fe400078e0a23 */
[----:B------:R-:W-:Y:S05]  /*7110*/  BRA.DIV UR4, `(.L_x_552) ;  /* 0x000001f204f47947 */ /* 0x000fea000b800000 */
[----:B------:R0:W2:Y:S04]  /*7120*/  SHFL.IDX PT, R108, R107, RZ, 0x181f ;  /* 0x00181fff6b6c7589 */ /* 0x0000a800000e0000 */
[----:B------:R0:W3:Y:S02]  /*7130*/  SHFL.IDX PT, R110, R106, RZ, 0x181f ;  /* 0x00181fff6a6e7589 */ /* 0x0000e400000e0000 */
.L_x_847:
[----:B------:R-:W-:Y:S01]  /*7140*/  ISETP.GE.OR P3, PT, R219, R102, P1 ;  /* 0x00000066db00720c */ /* 0x000fe20000f66670 */
[----:B------:R-:W-:-:S12]  /*7150*/  BSSY B1, `(.L_x_553) ;  /* 0x00000f8000017945 */ /* 0x000fd80003800000 */
[----:B------:R-:W-:Y:S05]  /*7160*/  @P3 BRA `(.L_x_554) ;  /* 0x0000000c00d83947 */ /* 0x000fea0003800000 */
[----:B------:R-:W-:Y:S01]  /*7170*/  SEL R11, R35, R116, !P0 ;  /* 0x00000074230b7207 */ /* 0x000fe20004000000 */
[----:B------:R-:W-:Y:S01]  /*7180*/  BSSY B2, `(.L_x_555) ;  /* 0x00000ef000027945 */ /* 0x000fe20003800000 */
[----:B------:R-:W-:Y:S02]  /*7190*/  SHF.R.U32.HI R14, RZ, 0x3, R227 ;  /* 0x00000003ff0e7819 */ /* 0x000fe400000116e3 */
[----:B------:R-:W-:Y:S02]  /*71a0*/  SHF.R.S32.HI R12, RZ, 0x1f, R11 ;  /* 0x0000001fff0c7819 */ /* 0x000fe4000001140b */
[----:B---3--:R-:W-:Y:S02]  /*71b0*/  IADD3 R104, P3, R39, R110, RZ ;  /* 0x0000006e27687210 */ /* 0x008fe40007f7e0ff */
[----:B------:R-:W-:-:S03]  /*71c0*/  LEA.HI R12, R12, R11, RZ, 0x5 ;  /* 0x0000000b0c0c7211 */ /* 0x000fc600078f28ff */
[----:B--2---:R-:W-:Y:S01]  /*71d0*/  IMAD.X R105, R108, 0x1, R43, P3 ;  /* 0x000000016c697824 */ /* 0x004fe200018e062b */
[----:B------:R-:W-:-:S04]  /*71e0*/  LEA.HI.SX32 R12, R12, R41, 0x1b ;  /* 0x000000290c0c7211 */ /* 0x000fc800078fdaff */
[----:B------:R-:W-:Y:S02]  /*71f0*/  SHF.R.S32.HI R13, RZ, 0x1f, R12 ;  /* 0x0000001fff0d7819 */ /* 0x000fe4000001140c */
[----:B------:R-:W-:Y:S02]  /*7200*/  SHF.L.U32 R11, R12, 0x4, RZ ;  /* 0x000000040c0b7819 */ /* 0x000fe400000006ff */
[----:B------:R-:W-:Y:S02]  /*7210*/  LEA.HI R13, R13, R12, RZ, 0x3 ;  /* 0x0000000c0d0d7211 */ /* 0x000fe400078f18ff */
[----:B------:R-:W-:-:S03]  /*7220*/  LOP3.LUT R12, R227, 0x70, R11, 0xf8, !PT ;  /* 0x00000070e30c7812 */ /* 0x000fc600078ef80b */
[----:B------:R-:W-:Y:S01]  /*7230*/  IMAD.SHL.U32 R13, R13, 0x800, RZ ;  /* 0x000008000d0d7824 */ /* 0x000fe200078e00ff */
[----:B------:R-:W-:-:S04]  /*7240*/  LOP3.LUT R12, R12, R14, RZ, 0x3c, !PT ;  /* 0x0000000e0c0c7212 */ /* 0x000fc800078e3cff */
[----:B------:R-:W-:-:S04]  /*7250*/  LOP3.LUT R13, R13, 0xffffc000, RZ, 0xc0, !PT ;  /* 0xffffc0000d0d7812 */ /* 0x000fc800078ec0ff */
[----:B------:R-:W-:Y:S01]  /*7260*/  IADD3 R13, R12, R13, R228 ;  /* 0x0000000d0c0d7210 */ /* 0x000fe20007ffe0e4 */
[----:B------:R-:W-:-:S04]  /*7270*/  IMAD R12, R216, 0x8000, R3 ;  /* 0x00008000d80c7824 */ /* 0x000fc800078e0203 */
[----:B------:R-:W-:Y:S01]  /*7280*/  IMAD R14, R216, 0x8000, R13 ;  /* 0x00008000d80e7824 */ /* 0x000fe200078e020d */
[----:B------:R-:W-:-:S03]  /*7290*/  IADD3 R12, R23, R12, RZ ;  /* 0x0000000c170c7210 */ /* 0x000fc60007ffe0ff */
[----:B------:R-:W-:-:S03]  /*72a0*/  IMAD.IADD R76, R23, 0x1, R14 ;  /* 0x00000001174c7824 */ /* 0x000fc600078e020e */
[----:B------:R-:W2:Y:S04]  /*72b0*/  LDS.128 R12, [R12+0x28400] ;  /* 0x028400000c0c7984 */ /* 0x000ea80000000c00 */
[----:B------:R-:W3:Y:S01]  /*72c0*/  LDS.128 R76, [R76+0x28400] ;  /* 0x028400004c4c7984 */ /* 0x000ee20000000c00 */
[----:B------:R-:W-:Y:S05]  /*72d0*/  @P2 BRA `(.L_x_556) ;  /* 0x0000000c00642947 */ /* 0x000fea0003800000 */
[----:B------:R-:W-:Y:S01]  /*72e0*/  SHF.R.U32.HI R137, RZ, 0x8, R45 ;  /* 0x00000008ff897819 */ /* 0x000fe2000001162d */
[----:B--2---:R-:W-:Y:S01]  /*72f0*/  IMAD.MOV.U32 R44, RZ, RZ, R13 ;  /* 0x000000ffff2c7224 */ /* 0x004fe200078e000d */
[--C-:B------:R-:W-:Y:S02]  /*7300*/  SHF.R.U32.HI R139, RZ, 0x18, R45.reuse ;  /* 0x00000018ff8b7819 */ /* 0x100fe4000001162d */
[----:B------:R-:W-:Y:S01]  /*7310*/  LOP3.LUT R48, R45, 0xff, RZ, 0xc0, !PT ;  /* 0x000000ff2d307812 */ /* 0x000fe200078ec0ff */
[----:B------:R-:W-:Y:S01]  /*7320*/  IMAD.SHL.U32 R13, R137, 0x100, RZ ;  /* 0x00000100890d7824 */ /* 0x000fe200078e00ff */
[----:B------:R-:W-:Y:S02]  /*7330*/  SHF.R.U32.HI R135, RZ, 0x10, R45 ;  /* 0x00000010ff877819 */ /* 0x000fe4000001162d */
[----:B------:R-:W-:Y:S02]  /*7340*/  SHF.R.U32.HI R131, RZ, 0x8, R47 ;  /* 0x00000008ff837819 */ /* 0x000fe4000001162f */
[----:B------:R-:W-:-:S02]  /*7350*/  PRMT R48, R139, 0x654, R48 ;  /* 0x000006548b307816 */ /* 0x000fc40000000030 */
[--C-:B------:R-:W-:Y:S02]  /*7360*/  SHF.R.U32.HI R129, RZ, 0x18, R51.reuse ;  /* 0x00000018ff817819 */ /* 0x100fe40000011633 */
[----:B------:R-:W-:Y:S02]  /*7370*/  LOP3.LUT R50, R51, 0xff, RZ, 0xc0, !PT ;  /* 0x000000ff33327812 */ /* 0x000fe400078ec0ff */
[----:B------:R-:W-:Y:S02]  /*7380*/  SHF.R.U32.HI R128, RZ, 0x8, R51 ;  /* 0x00000008ff807819 */ /* 0x000fe40000011633 */
[--C-:B------:R-:W-:Y:S02]  /*7390*/  SHF.R.U32.HI R138, RZ, 0x18, R47.reuse ;  /* 0x00000018ff8a7819 */ /* 0x100fe4000001162f */
[----:B------:R-:W-:Y:S02]  /*73a0*/  LOP3.LUT R45, R47, 0xff, RZ, 0xc0, !PT ;  /* 0x000000ff2f2d7812 */ /* 0x000fe400078ec0ff */
[----:B------:R-:W-:-:S02]  /*73b0*/  SHF.R.U32.HI R133, RZ, 0x10, R47 ;  /* 0x00000010ff857819 */ /* 0x000fc4000001162f */
[----:B------:R-:W-:Y:S01]  /*73c0*/  MOV R46, R14 ;  /* 0x0000000e002e7202 */ /* 0x000fe20000000f00 */
[----:B------:R-:W-:Y:S01]  /*73d0*/  IMAD.U32 R14, R135, 0x10000, RZ ;  /* 0x00010000870e7824 */ /* 0x000fe200078e00ff */
[--C-:B------:R-:W-:Y:S02]  /*73e0*/  SHF.R.U32.HI R136, RZ, 0x18, R49.reuse ;  /* 0x00000018ff887819 */ /* 0x100fe40000011631 */
[----:B------:R-:W-:Y:S02]  /*73f0*/  LOP3.LUT R47, R49, 0xff, RZ, 0xc0, !PT ;  /* 0x000000ff312f7812 */ /* 0x000fe400078ec0ff */
[--C-:B------:R-:W-:Y:S02]  /*7400*/  SHF.R.U32.HI R130, RZ, 0x8, R49.reuse ;  /* 0x00000008ff827819 */ /* 0x100fe40000011631 */
[----:B------:R-:W-:Y:S01]  /*7410*/  SHF.R.U32.HI R132, RZ, 0x10, R49 ;  /* 0x00000010ff847819 */ /* 0x000fe20000011631 */
[----:B------:R-:W-:Y:S01]  /*7420*/  IMAD.MOV.U32 R49, RZ, RZ, R12 ;  /* 0x000000ffff317224 */ /* 0x000fe200078e000c */
[----:B------:R-:W-:Y:S01]  /*7430*/  SHF.R.U32.HI R134, RZ, 0x10, R51 ;  /* 0x00000010ff867819 */ /* 0x000fe20000011633 */
[----:B------:R-:W-:Y:S01]  /*7440*/  IMAD.SHL.U32 R12, R131, 0x100, RZ ;  /* 0x00000100830c7824 */ /* 0x000fe200078e00ff */
[----:B------:R-:W-:Y:S01]  /*7450*/  LOP3.LUT R13, R48, 0xff00, R13, 0xf8, !PT ;  /* 0x0000ff00300d7812 */ /* 0x000fe200078ef80d */
[----:B------:R-:W-:Y:S01]  /*7460*/  IMAD.SHL.U32 R48, R130, 0x100, RZ ;  /* 0x0000010082307824 */ /* 0x000fe200078e00ff */
[----:B------:R-:W-:Y:S01]  /*7470*/  PRMT R50, R129, 0x654, R50 ;  /* 0x0000065481327816 */ /* 0x000fe20000000032 */
[----:B------:R-:W-:Y:S01]  /*7480*/  IMAD.U32 R132, R132, 0x10000, RZ ;  /* 0x0001000084847824 */ /* 0x000fe200078e00ff */
[----:B------:R-:W-:-:S02]  /*7490*/  SHF.L.U32 R51, R128, 0x8, RZ ;  /* 0x0000000880337819 */ /* 0x000fc400000006ff */
[----:B------:R-:W-:Y:S02]  /*74a0*/  PRMT R45, R138, 0x654, R45 ;  /* 0x000006548a2d7816 */ /* 0x000fe4000000002d */
[----:B------:R-:W-:Y:S01]  /*74b0*/  LOP3.LUT R14, R13, 0xff0000, R14, 0xf8, !PT ;  /* 0x00ff00000d0e7812 */ /* 0x000fe200078ef80e */
[----:B------:R-:W-:Y:S01]  /*74c0*/  IMAD.U32 R13, R133, 0x10000, RZ ;  /* 0x00010000850d7824 */ /* 0x000fe200078e00ff */
[----:B------:R-:W-:Y:S02]  /*74d0*/  LOP3.LUT R131, R50, 0xff00, R51, 0xf8, !PT ;  /* 0x0000ff0032837812 */ /* 0x000fe400078ef833 */
[----:B------:R-:W-:Y:S02]  /*74e0*/  PRMT R47, R136, 0x654, R47 ;  /* 0x00000654882f7816 */ /* 0x000fe4000000002f */
[----:B------:R-:W-:Y:S02]  /*74f0*/  LOP3.LUT R12, R45, 0xff00, R12, 0xf8, !PT ;  /* 0x0000ff002d0c7812 */ /* 0x000fe400078ef80c */
[----:B------:R-:W-:-:S02]  /*7500*/  F2FP.F16.E4M3.UNPACK_B R130, R127.H1 ;  /* 0x0000007fff82723e */ /* 0x000fc400030006ff */
[----:B------:R-:W-:Y:S02]  /*7510*/  F2FP.F16.E4M3.UNPACK_B R50, R49.H1 ;  /* 0x00000031ff32723e */ /* 0x000fe400030006ff */
[----:B---3--:R-:W-:Y:S02]  /*7520*/  F2FP.F16.E4M3.UNPACK_B R51, R76.H1 ;  /* 0x0000004cff33723e */ /* 0x008fe400030006ff */
[----:B------:R-:W-:Y:S01]  /*7530*/  LOP3.LUT R45, R47, 0xff00, R48, 0xf8, !PT ;  /* 0x0000ff002f2d7812 */ /* 0x000fe200078ef830 */
[----:B------:R-:W-:Y:S01]  /*7540*/  HADD2.F32 R47, -RZ, R50.H0_H0 ;  /* 0x20000032ff2f7230 */ /* 0x000fe20000004100 */
[----:B------:R-:W-:Y:S01]  /*7550*/  LOP3.LUT R12, R12, 0xff0000, R13, 0xf8, !PT ;  /* 0x00ff00000c0c7812 */ /* 0x000fe200078ef80d */
[----:B------:R-:W-:Y:S01]  /*7560*/  HADD2.F32 R13, -RZ, R130.H0_H0 ;  /* 0x20000082ff0d7230 */ /* 0x000fe20000004100 */
[----:B------:R-:W-:Y:S01]  /*7570*/  F2FP.F16.E4M3.UNPACK_B R128, R126.H1 ;  /* 0x0000007eff80723e */ /* 0x000fe200030006ff */
[----:B------:R-:W-:Y:S01]  /*7580*/  HADD2.F32 R48, -RZ, R51.H0_H0 ;  /* 0x20000033ff307230 */ /* 0x000fe20000004100 */
[----:B------:R-:W-:Y:S01]  /*7590*/  SHF.L.U32 R134, R134, 0x10, RZ ;  /* 0x0000001086867819 */ /* 0x000fe200000006ff */
[----:B------:R-:W-:-:S02]  /*75a0*/  HADD2.F32 R50, -RZ, R50.H1_H1 ;  /* 0x30000032ff327230 */ /* 0x000fc40000004100 */
[-C--:B------:R-:W-:Y:S01]  /*75b0*/  FMUL.FTZ R133, R47, R13.reuse ;  /* 0x0000000d2f857220 */ /* 0x080fe20000410000 */
[--C-:B------:R-:W-:Y:S02]  /*75c0*/  HADD2.F32 R129, -RZ, R128.reuse.H0_H0 ;  /* 0x20000080ff817230 */ /* 0x100fe40000004100 */
[C---:B------:R-:W-:Y:S01]  /*75d0*/  FMUL.FTZ R136, R48.reuse, R13 ;  /* 0x0000000d30887220 */ /* 0x040fe20000410000 */
[----:B------:R-:W-:Y:S01]  /*75e0*/  LOP3.LUT R13, R131, 0xff0000, R134, 0xf8, !PT ;  /* 0x00ff0000830d7812 */ /* 0x000fe200078ef886 */
[----:B------:R-:W-:Y:S01]  /*75f0*/  HADD2.F32 R131, -RZ, R128.H1_H1 ;  /* 0x30000080ff837230 */ /* 0x000fe20000004100 */
[----:B------:R-:W-:Y:S01]  /*7600*/  LOP3.LUT R45, R45, 0xff0000, R132, 0xf8, !PT ;  /* 0x00ff00002d2d7812 */ /* 0x000fe200078ef884 */
[-C--:B------:R-:W-:Y:S01]  /*7610*/  FFMA.FTZ R48, R48, R129.reuse, R133 ;  /* 0x0000008130307223 */ /* 0x080fe20000010085 */
[----:B------:R-:W-:Y:S01]  /*7620*/  FFMA.FTZ R47, R47, R129, -R136 ;  /* 0x000000812f2f7223 */ /* 0x000fe20000010888 */
[----:B------:R-:W-:Y:S01]  /*7630*/  HADD2.F32 R133, -RZ, R130.H1_H1 ;  /* 0x30000082ff857230 */ /* 0x000fe20000004100 */
[----:B------:R-:W-:Y:S01]  /*7640*/  F2FP.F16.E4M3.UNPACK_B R129, R126 ;  /* 0x0000007eff81723e */ /* 0x000fe200020006ff */
[----:B------:R-:W-:Y:S01]  /*7650*/  HADD2.F32 R128, -RZ, R51.H1_H1 ;  /* 0x30000033ff807230 */ /* 0x000fe20000004100 */
[----:B------:R-:W-:-:S02]  /*7660*/  F2FP.F16.E4M3.UNPACK_B R130, R127 ;  /* 0x0000007fff82723e */ /* 0x000fc400020006ff */
[----:B------:R-:W-:Y:S02]  /*7670*/  F2FP.F16.E4M3.UNPACK_B R126, R76 ;  /* 0x0000004cff7e723e */ /* 0x000fe400020006ff */
[----:B------:R-:W-:Y:S01]  /*7680*/  F2FP.F16.E4M3.UNPACK_B R51, R49 ;  /* 0x00000031ff33723e */ /* 0x000fe200020006ff */
[-C--:B------:R-:W-:Y:S01]  /*7690*/  FMUL.FTZ R49, R128, R133.reuse ;  /* 0x0000008580317220 */ /* 0x080fe20000410000 */
[C---:B------:R-:W-:Y:S01]  /*76a0*/  FMUL.FTZ R133, R50.reuse, R133 ;  /* 0x0000008532857220 */ /* 0x040fe20000410000 */
[----:B------:R-:W-:Y:S02]  /*76b0*/  HADD2.F32 R132, -RZ, R130.H0_H0 ;  /* 0x20000082ff847230 */ /* 0x000fe40000004100 */
[----:B------:R-:W-:Y:S02]  /*76c0*/  HADD2.F32 R127, -RZ, R126.H0_H0 ;  /* 0x2000007eff7f7230 */ /* 0x000fe40000004100 */
[----:B------:R-:W-:Y:S01]  /*76d0*/  FFMA.FTZ R50, R50, R131, -R49 ;  /* 0x0000008332327223 */ /* 0x000fe20000010831 */
[----:B------:R-:W-:-:S02]  /*76e0*/  HADD2.F32 R76, -RZ, R51.H0_H0 ;  /* 0x20000033ff4c7230 */ /* 0x000fc40000004100 */
[----:B------:R-:W-:Y:S01]  /*76f0*/  FFMA.FTZ R49, R128, R131, R133 ;  /* 0x0000008380317223 */ /* 0x000fe20000010085 */
[----:B------:R-:W-:Y:S02]  /*7700*/  HADD2.F32 R128, -RZ, R129.H0_H0 ;  /* 0x20000081ff807230 */ /* 0x000fe40000004100 */
[-C--:B------:R-:W-:Y:S01]  /*7710*/  FMUL.FTZ R131, R127, R132.reuse ;  /* 0x000000847f837220 */ /* 0x080fe20000410000 */
[----:B------:R-:W-:Y:S02]  /*7720*/  HADD2.F32 R130, -RZ, R130.H1_H1 ;  /* 0x30000082ff827230 */ /* 0x000fe40000004100 */
[C---:B------:R-:W-:Y:S01]  /*7730*/  FMUL.FTZ R134, R76.reuse, R132 ;  /* 0x000000844c867220 */ /* 0x040fe20000410000 */
[----:B------:R-:W-:Y:S02]  /*7740*/  HADD2.F32 R126, -RZ, R126.H1_H1 ;  /* 0x3000007eff7e7230 */ /* 0x000fe40000004100 */
[----:B------:R-:W-:Y:S01]  /*7750*/  FFMA.FTZ R132, R76, R128, -R131 ;  /* 0x000000804c847223 */ /* 0x000fe20000010883 */
[----:B------:R-:W-:-:S02]  /*7760*/  HADD2.F32 R51, -RZ, R51.H1_H1 ;  /* 0x30000033ff337230 */ /* 0x000fc40000004100 */
[----:B------:R-:W-:Y:S01]  /*7770*/  FFMA.FTZ R134, R127, R128, R134 ;  /* 0x000000807f867223 */ /* 0x000fe20000010086 */
[----:B------:R-:W-:Y:S02]  /*7780*/  HADD2.F32 R129, -RZ, R129.H1_H1 ;  /* 0x30000081ff817230 */ /* 0x000fe40000004100 */
[-C--:B------:R-:W-:Y:S01]  /*7790*/  FMUL.FTZ R128, R126, R130.reuse ;  /* 0x000000827e807220 */ /* 0x080fe20000410000 */
[----:B------:R-:W-:Y:S01]  /*77a0*/  F2FP.F16.E4M3.UNPACK_B R76, R125.H1 ;  /* 0x0000007dff4c723e */ /* 0x000fe200030006ff */
[C---:B------:R-:W-:Y:S01]  /*77b0*/  FMUL.FTZ R135, R51.reuse, R130 ;  /* 0x0000008233877220 */ /* 0x040fe20000410000 */
[----:B------:R-:W-:Y:S01]  /*77c0*/  F2FP.F16.E4M3.UNPACK_B R127, R78.H1 ;  /* 0x0000004eff7f723e */ /* 0x000fe200030006ff */
[----:B------:R-:W-:Y:S01]  /*77d0*/  FFMA.FTZ R133, R51, R129, -R128 ;  /* 0x0000008133857223 */ /* 0x000fe20000010880 */
[----:B------:R-:W-:Y:S01]  /*77e0*/  F2FP.F16.E4M3.UNPACK_B R130, R124.H1 ;  /* 0x0000007cff82723e */ /* 0x000fe200030006ff */
[----:B------:R-:W-:Y:S01]  /*77f0*/  HADD2.F32 R131, -RZ, R76.H0_H0 ;  /* 0x2000004cff837230 */ /* 0x000fe20000004100 */
[----:B------:R-:W-:Y:S01]  /*7800*/  F2FP.F16.E4M3.UNPACK_B R51, R46.H1 ;  /* 0x0000002eff33723e */ /* 0x000fe200030006ff */
[----:B------:R-:W-:-:S02]  /*7810*/  HADD2.F32 R128, -RZ, R127.H0_H0 ;  /* 0x2000007fff807230 */ /* 0x000fc40000004100 */
[----:B------:R-:W-:Y:S01]  /*7820*/  FFMA.FTZ R135, R126, R129, R135 ;  /* 0x000000817e877223 */ /* 0x000fe20000010087 */
[----:B------:R-:W-:Y:S01]  /*7830*/  HADD2.F32 R126, -RZ, R76.H1_H1 ;  /* 0x3000004cff7e7230 */ /* 0x000fe20000004100 */
[----:B------:R-:W-:Y:S01]  /*7840*/  F2FP.F16.E4M3.UNPACK_B R125, R125 ;  /* 0x0000007dff7d723e */ /* 0x000fe200020006ff */
[----:B------:R-:W-:Y:S02]  /*7850*/  HADD2.F32 R76, -RZ, R51.H0_H0 ;  /* 0x20000033ff4c7230 */ /* 0x000fe40000004100 */
[-C--:B------:R-:W-:Y:S01]  /*7860*/  FMUL.FTZ R137, R128, R131.reuse ;  /* 0x0000008380897220 */ /* 0x080fe20000410000 */
[----:B------:R-:W-:Y:S01]  /*7870*/  HADD2.F32 R129, -RZ, R130.H0_H0 ;  /* 0x20000082ff817230 */ /* 0x000fe20000004100 */
[----:B------:R-:W-:Y:S01]  /*7880*/  F2FP.F16.E4M3.UNPACK_B R78, R78 ;  /* 0x0000004eff4e723e */ /* 0x000fe200020006ff */
[----:B------:R-:W-:Y:S02]  /*7890*/  HADD2.F32 R127, -RZ, R127.H1_H1 ;  /* 0x3000007fff7f7230 */ /* 0x000fe40000004100 */
[----:B------:R-:W-:Y:S01]  /*78a0*/  FMUL.FTZ R131, R76, R131 ;  /* 0x000000834c837220 */ /* 0x000fe20000410000 */
[----:B------:R-:W-:-:S02]  /*78b0*/  HADD2.F32 R51, -RZ, R51.H1_H1 ;  /* 0x30000033ff337230 */ /* 0x000fc40000004100 */
[----:B------:R-:W-:Y:S01]  /*78c0*/  FFMA.FTZ R136, R76, R129, -R137 ;  /* 0x000000814c887223 */ /* 0x000fe20000010889 */
[----:B------:R-:W-:Y:S02]  /*78d0*/  HADD2.F32 R130, -RZ, R130.H1_H1 ;  /* 0x30000082ff827230 */ /* 0x000fe40000004100 */
[----:B------:R-:W-:Y:S01]  /*78e0*/  FMUL.FTZ R76, R127, R126 ;  /* 0x0000007e7f4c7220 */ /* 0x000fe20000410000 */
[----:B------:R-:W-:Y:S01]  /*78f0*/  F2FP.F16.E4M3.UNPACK_B R46, R46 ;  /* 0x0000002eff2e723e */ /* 0x000fe200020006ff */
[C---:B------:R-:W-:Y:S01]  /*7900*/  FMUL.FTZ R126, R51.reuse, R126 ;  /* 0x0000007e337e7220 */ /* 0x040fe20000410000 */
[----:B------:R-:W-:Y:S01]  /*7910*/  F2FP.F16.E4M3.UNPACK_B R124, R124 ;  /* 0x0000007cff7c723e */ /* 0x000fe200020006ff */
[-C--:B------:R-:W-:Y:S01]  /*7920*/  FFMA.FTZ R139, R51, R130.reuse, -R76 ;  /* 0x00000082338b7223 */ /* 0x080fe2000001084c */
[----:B------:R-:W-:Y:S02]  /*7930*/  HADD2.F32 R76, -RZ, R78.H0_H0 ;  /* 0x2000004eff4c7230 */ /* 0x000fe40000004100 */
[----:B------:R-:W-:Y:S01]  /*7940*/  FFMA.FTZ R141, R127, R130, R126 ;  /* 0x000000827f8d7223 */ /* 0x000fe2000001007e */
[----:B------:R-:W-:-:S02]  /*7950*/  HADD2.F32 R126, -RZ, R125.H0_H0 ;  /* 0x2000007dff7e7230 */ /* 0x000fc40000004100 */
[----:B------:R-:W-:Y:S01]  /*7960*/  FFMA.FTZ R138, R128, R129, R131 ;  /* 0x00000081808a7223 */ /* 0x000fe20000010083 */
[----:B------:R-:W-:Y:S01]  /*7970*/  HADD2.F32 R129, -RZ, R125.H1_H1 ;  /* 0x3000007dff817230 */ /* 0x000fe20000004100 */
[----:B------:R-:W-:Y:S01]  /*7980*/  F2FP.SATFINITE.E4M3.F32.PACK_AB_MERGE_C R47, R50, R47, RZ ;  /* 0x0000002f322f723e */ /* 0x000fe200048070ff */
[----:B------:R-:W-:Y:S01]  /*7990*/  HADD2.F32 R51, -RZ, R46.H0_H0 ;  /* 0x2000002eff337230 */ /* 0x000fe20000004100 */
[----:B------:R-:W-:Y:S01]  /*79a0*/  F2FP.SATFINITE.E4M3.F32.PACK_AB_MERGE_C R48, R49, R48, RZ ;  /* 0x000000303130723e */ /* 0x000fe200048070ff */
[----:B------:R-:W-:Y:S01]  /*79b0*/  HADD2.F32 R78, -RZ, R78.H1_H1 ;  /* 0x3000004eff4e7230 */ /* 0x000fe20000004100 */
[----:B------:R-:W-:Y:S01]  /*79c0*/  F2FP.F16.E4M3.UNPACK_B R50, R77 ;  /* 0x0000004dff32723e */ /* 0x000fe200020006ff */
[--C-:B------:R-:W-:Y:S02]  /*79d0*/  HADD2.F32 R125, -RZ, R124.reuse.H0_H0 ;  /* 0x2000007cff7d7230 */ /* 0x100fe40000004100 */
[----:B------:R-:W-:Y:S01]  /*79e0*/  FMUL.FTZ R131, R51, R126 ;  /* 0x0000007e33837220 */ /* 0x000fe20000410000 */
[----:B------:R-:W-:-:S02]  /*79f0*/  HADD2.F32 R127, -RZ, R124.H1_H1 ;  /* 0x3000007cff7f7230 */ /* 0x000fc40000004100 */
[----:B------:R-:W-:Y:S01]  /*7a00*/  FMUL.FTZ R124, R76, R126 ;  /* 0x0000007e4c7c7220 */ /* 0x000fe20000410000 */
[----:B------:R-:W-:Y:S02]  /*7a10*/  HADD2.F32 R46, -RZ, R46.H1_H1 ;  /* 0x3000002eff2e7230 */ /* 0x000fe40000004100 */
[----:B------:R-:W-:Y:S01]  /*7a20*/  FMUL.FTZ R137, R78, R129 ;  /* 0x000000814e897220 */ /* 0x000fe20000410000 */
[----:B------:R-:W-:Y:S01]  /*7a30*/  F2FP.F16.E4M3.UNPACK_B R49, R44 ;  /* 0x0000002cff31723e */ /* 0x000fe200020006ff */
[----:B------:R-:W-:Y:S01]  /*7a40*/  FFMA.FTZ R128, R51, R125, -R124 ;  /* 0x0000007d33807223 */ /* 0x000fe2000001087c */
[----:B------:R-:W-:Y:S01]  /*7a50*/  F2FP.F16.E4M3.UNPACK_B R51, R45 ;  /* 0x0000002dff33723e */ /* 0x000fe200020006ff */
[----:B------:R-:W-:Y:S01]  /*7a60*/  FMUL.FTZ R129, R46, R129 ;  /* 0x000000812e817220 */ /* 0x000fe20000410000 */
[----:B------:R-:W-:Y:S01]  /*7a70*/  FFMA.FTZ R131, R76, R125, R131 ;  /* 0x0000007d4c837223 */ /* 0x000fe20000010083 */
[-C--:B------:R-:W-:Y:S01]  /*7a80*/  FFMA.FTZ R137, R46, R127.reuse, -R137 ;  /* 0x0000007f2e897223 */ /* 0x080fe20000010889 */
[----:B------:R-:W-:Y:S01]  /*7a90*/  F2FP.SATFINITE.E4M3.F32.PACK_AB_MERGE_C R46, R139, R136, RZ ;  /* 0x000000888b2e723e */ /* 0x000fe200048070ff */
[----:B------:R-:W-:Y:S01]  /*7aa0*/  FFMA.FTZ R78, R78, R127, R129 ;  /* 0x0000007f4e4e7223 */ /* 0x000fe20000010081 */
[----:B------:R-:W-:Y:S01]  /*7ab0*/  F2FP.SATFINITE.E4M3.F32.PACK_AB_MERGE_C R138, R141, R138, RZ ;  /* 0x0000008a8d8a723e */ /* 0x000fe200048070ff */
[----:B------:R-:W-:Y:S01]  /*7ac0*/  HADD2.F32 R124, -RZ, R50.H0_H0 ;  /* 0x20000032ff7c7230 */ /* 0x000fe20000004100 */
[----:B------:R-:W-:Y:S01]  /*7ad0*/  F2FP.SATFINITE.E4M3.F32.PACK_AB_MERGE_C R76, R135, R134, R48 ;  /* 0x00000086874c723e */ /* 0x000fe20004807030 */
[----:B------:R-:W-:Y:S01]  /*7ae0*/  HADD2.F32 R129, -RZ, R51.H0_H0 ;  /* 0x20000033ff817230 */ /* 0x000fe20000004100 */
[----:B------:R-:W-:Y:S01]  /*7af0*/  F2FP.F16.E4M3.UNPACK_B R126, R14 ;  /* 0x0000000eff7e723e */ /* 0x000fe200020006ff */
[----:B------:R-:W-:Y:S01]  /*7b00*/  HADD2.F32 R48, -RZ, R49.H0_H0 ;  /* 0x20000031ff307230 */ /* 0x000fe20000004100 */
[----:B------:R-:W-:Y:S01]  /*7b10*/  F2FP.SATFINITE.E4M3.F32.PACK_AB_MERGE_C R46, R137, R128, R46 ;  /* 0x00000080892e723e */ /* 0x000fe2000480702e */
[----:B------:R-:W-:Y:S01]  /*7b20*/  HADD2.F32 R128, -RZ, R51.H1_H1 ;  /* 0x30000033ff807230 */ /* 0x000fe20000004100 */
[----:B------:R-:W-:Y:S01]  /*7b30*/  F2FP.SATFINITE.E4M3.F32.PACK_AB_MERGE_C R78, R78, R131, R138 ;  /* 0x000000834e4e723e */ /* 0x000fe2000480708a */
[----:B------:R-:W-:-:S02]  /*7b40*/  HADD2.F32 R127, -RZ, R126.H0_H0 ;  /* 0x2000007eff7f7230 */ /* 0x000fc40000004100 */
[-C--:B------:R-:W-:Y:S01]  /*7b50*/  FMUL.FTZ R131, R124, R129.reuse ;  /* 0x000000817c837220 */ /* 0x080fe20000410000 */
[----:B------:R-:W-:Y:S02]  /*7b60*/  HADD2.F32 R125, -RZ, R50.H1_H1 ;  /* 0x30000032ff7d7230 */ /* 0x000fe40000004100 */
[C---:B------:R-:W-:Y:S01]  /*7b70*/  FMUL.FTZ R129, R48.reuse, R129 ;  /* 0x0000008130817220 */ /* 0x040fe20000410000 */
[----:B------:R-:W-:Y:S02]  /*7b80*/  HADD2.F32 R51, -RZ, R49.H1_H1 ;  /* 0x30000031ff337230 */ /* 0x000fe40000004100 */
[-C--:B------:R-:W-:Y:S01]  /*7b90*/  FFMA.FTZ R48, R48, R127.reuse, -R131 ;  /* 0x0000007f30307223 */ /* 0x080fe20000010883 */
[----:B------:R-:W-:Y:S02]  /*7ba0*/  HADD2.F32 R126, -RZ, R126.H1_H1 ;  /* 0x3000007eff7e7230 */ /* 0x000fe40000004100 */
[----:B------:R-:W-:Y:S01]  /*7bb0*/  FFMA.FTZ R49, R124, R127, R129 ;  /* 0x0000007f7c317223 */ /* 0x000fe20000010081 */
[----:B------:R-:W-:Y:S01]  /*7bc0*/  F2FP.F16.E4M3.UNPACK_B R50, R44.H1 ;  /* 0x0000002cff32723e */ /* 0x000fe200030006ff */
[-C--:B------:R-:W-:Y:S01]  /*7bd0*/  FMUL.FTZ R124, R125, R128.reuse ;  /* 0x000000807d7c7220 */ /* 0x080fe20000410000 */
[----:B------:R-:W-:Y:S01]  /*7be0*/  FMUL.FTZ R44, R51, R128 ;  /* 0x00000080332c7220 */ /* 0x000fe20000410000 */
[----:B------:R-:W-:-:S02]  /*7bf0*/  F2FP.F16.E4M3.UNPACK_B R77, R77.H1 ;  /* 0x0000004dff4d723e */ /* 0x000fc400030006ff */
[----:B------:R-:W-:Y:S01]  /*7c00*/  F2FP.F16.E4M3.UNPACK_B R127, R45.H1 ;  /* 0x0000002dff7f723e */ /* 0x000fe200030006ff */
[-C--:B------:R-:W-:Y:S01]  /*7c10*/  FFMA.FTZ R51, R51, R126.reuse, -R124 ;  /* 0x0000007e33337223 */ /* 0x080fe2000001087c */
[----:B------:R-:W-:Y:S01]  /*7c20*/  FFMA.FTZ R44, R125, R126, R44 ;  /* 0x0000007e7d2c7223 */ /* 0x000fe2000001002c */
[----:B------:R-:W-:Y:S01]  /*7c30*/  F2FP.F16.E4M3.UNPACK_B R14, R14.H1 ;  /* 0x0000000eff0e723e */ /* 0x000fe200030006ff */
[----:B------:R-:W-:Y:S01]  /*7c40*/  HADD2.F32 R124, -RZ, R77.H0_H0 ;  /* 0x2000004dff7c7230 */ /* 0x000fe20000004100 */
[----:B------:R-:W-:Y:S01]  /*7c50*/  F2FP.SATFINITE.E4M3.F32.PACK_AB_MERGE_C R47, R133, R132, R47 ;  /* 0x00000084852f723e */ /* 0x000fe2000480702f */
[----:B------:R-:W-:Y:S02]  /*7c60*/  HADD2.F32 R126, -RZ, R127.H0_H0 ;  /* 0x2000007fff7e7230 */ /* 0x000fe40000004100 */
[----:B------:R-:W-:Y:S02]  /*7c70*/  HADD2.F32 R45, -RZ, R50.H0_H0 ;  /* 0x20000032ff2d7230 */ /* 0x000fe40000004100 */
[----:B------:R-:W-:-:S02]  /*7c80*/  HADD2.F32 R125, -RZ, R14.H0_H0 ;  /* 0x2000000eff7d7230 */ /* 0x000fc40000004100 */
[CC--:B------:R-:W-:Y:S01]  /*7c90*/  FMUL.FTZ R128, R124.reuse, R126.reuse ;  /* 0x0000007e7c807220 */ /* 0x0c0fe20000410000 */
[----:B------:R-:W-:Y:S02]  /*7ca0*/  HADD2.F32 R50, -RZ, R50.H1_H1 ;  /* 0x30000032ff327230 */ /* 0x000fe40000004100 */
[C---:B------:R-:W-:Y:S01]  /*7cb0*/  FMUL.FTZ R129, R45.reuse, R126 ;  /* 0x0000007e2d817220 */ /* 0x040fe20000410000 */
[----:B------:R-:W-:Y:S02]  /*7cc0*/  HADD2.F32 R127, -RZ, R127.H1_H1 ;  /* 0x3000007fff7f7230 */ /* 0x000fe40000004100 */
[-C--:B------:R-:W-:Y:S01]  /*7cd0*/  FFMA.FTZ R132, R45, R125.reuse, -R128 ;  /* 0x0000007d2d847223 */ /* 0x080fe20000010880 */
[----:B------:R-:W-:Y:S02]  /*7ce0*/  HADD2.F32 R77, -RZ, R77.H1_H1 ;  /* 0x3000004dff4d7230 */ /* 0x000fe40000004100 */
[----:B------:R-:W-:Y:S01]  /*7cf0*/  FFMA.FTZ R133, R124, R125, R129 ;  /* 0x0000007d7c857223 */ /* 0x000fe20000010081 */
[----:B------:R-:W-:-:S02]  /*7d00*/  HADD2.F32 R126, -RZ, R14.H1_H1 ;  /* 0x3000000eff7e7230 */ /* 0x000fc40000004100 */
[C---:B------:R-:W-:Y:S01]  /*7d10*/  FMUL.FTZ R128, R50.reuse, R127 ;  /* 0x0000007f32807220 */ /* 0x040fe20000410000 */
[----:B------:R-:W-:Y:S01]  /*7d20*/  F2FP.F16.E4M3.UNPACK_B R124, R79 ;  /* 0x0000004fff7c723e */ /* 0x000fe200020006ff */
[C---:B------:R-:W-:Y:S01]  /*7d30*/  FMUL.FTZ R131, R77.reuse, R127 ;  /* 0x0000007f4d837220 */ /* 0x040fe20000410000 */
[----:B------:R-:W-:Y:S01]  /*7d40*/  F2FP.F16.E4M3.UNPACK_B R79, R79.H1 ;  /* 0x0000004fff4f723e */ /* 0x000fe200030006ff */
[-C--:B------:R-:W-:Y:S01]  /*7d50*/  FFMA.FTZ R134, R77, R126.reuse, R128 ;  /* 0x0000007e4d867223 */ /* 0x080fe20000010080 */
[----:B------:R-:W-:Y:S01]  /*7d60*/  F2FP.F16.E4M3.UNPACK_B R129, R13.H1 ;  /* 0x0000000dff81723e */ /* 0x000fe200030006ff */
[----:B------:R-:W-:Y:S01]  /*7d70*/  FFMA.FTZ R135, R50, R126, -R131 ;  /* 0x0000007e32877223 */ /* 0x000fe20000010883 */
[----:B------:R-:W-:Y:S01]  /*7d80*/  F2FP.F16.E4M3.UNPACK_B R14, R15 ;  /* 0x0000000fff0e723e */ /* 0x000fe200020006ff */
[----:B------:R-:W-:Y:S01]  /*7d90*/  HADD2.F32 R77, -RZ, R124.H0_H0 ;  /* 0x2000007cff4d7230 */ /* 0x000fe20000004100 */
[----:B------:R-:W-:Y:S01]  /*7da0*/  F2FP.F16.E4M3.UNPACK_B R128, R13 ;  /* 0x0000000dff80723e */ /* 0x000fe200020006ff */
[----:B------:R-:W-:Y:S01]  /*7db0*/  HADD2.F32 R131, -RZ, R129.H0_H0 ;  /* 0x20000081ff837230 */ /* 0x000fe20000004100 */
[----:B------:R-:W-:Y:S01]  /*7dc0*/  F2FP.F16.E4M3.UNPACK_B R15, R15.H1 ;  /* 0x0000000fff0f723e */ /* 0x000fe200030006ff */
[----:B------:R-:W-:Y:S01]  /*7dd0*/  HADD2.F32 R45, -RZ, R14.H0_H0 ;  /* 0x2000000eff2d7230 */ /* 0x000fe20000004100 */
[-C--:B------:R-:W-:Y:S01]  /*7de0*/  F2FP.F16.E4M3.UNPACK_B R13, R12.reuse ;  /* 0x0000000cff0d723e */ /* 0x080fe200020006ff */
[----:B------:R-:W-:Y:S01]  /*7df0*/  HADD2.F32 R130, -RZ, R128.H0_H0 ;  /* 0x20000080ff827230 */ /* 0x000fe20000004100 */
[----:B------:R-:W-:Y:S01]  /*7e00*/  F2FP.F16.E4M3.UNPACK_B R125, R12.H1 ;  /* 0x0000000cff7d723e */ /* 0x000fe200030006ff */
[----:B------:R-:W-:Y:S01]  /*7e10*/  HADD2.F32 R12, -RZ, R79.H0_H0 ;  /* 0x2000004fff0c7230 */ /* 0x000fe20000004100 */
[----:B------:R-:W-:Y:S01]  /*7e20*/  F2FP.SATFINITE.E4M3.F32.PACK_AB_MERGE_C R132, R135, R132, RZ ;  /* 0x000000848784723e */ /* 0x000fe200048070ff */
[----:B------:R-:W-:-:S02]  /*7e30*/  HADD2.F32 R50, -RZ, R15.H0_H0 ;  /* 0x2000000fff327230 */ /* 0x000fc40000004100 */
[-C--:B------:R-:W-:Y:S01]  /*7e40*/  FMUL.FTZ R136, R77, R130.reuse ;  /* 0x000000824d887220 */ /* 0x080fe20000410000 */
[----:B------:R-:W-:Y:S02]  /*7e50*/  HADD2.F32 R127, -RZ, R125.H0_H0 ;  /* 0x2000007dff7f7230 */ /* 0x000fe40000004100 */
[-C--:B------:R-:W-:Y:S01]  /*7e60*/  FMUL.FTZ R137, R12, R131.reuse ;  /* 0x000000830c897220 */ /* 0x080fe20000410000 */
[----:B------:R-:W-:Y:S02]  /*7e70*/  HADD2.F32 R126, -RZ, R13.H0_H0 ;  /* 0x2000000dff7e7230 */ /* 0x000fe40000004100 */
[C---:B------:R-:W-:Y:S01]  /*7e80*/  FMUL.FTZ R131, R50.reuse, R131 ;  /* 0x0000008332837220 */ /* 0x040fe20000410000 */
[C---:B------:R-:W-:Y:S01]  /*7e90*/  FMUL.FTZ R130, R45.reuse, R130 ;  /* 0x000000822d827220 */ /* 0x040fe20000410000 */
[----:B------:R-:W-:Y:S01]  /*7ea0*/  FFMA.FTZ R137, R50, R127, -R137 ;  /* 0x0000007f32897223 */ /* 0x000fe20000010889 */
[----:B------:R-:W-:Y:S02]  /*7eb0*/  HADD2.F32 R79, -RZ, R79.H1_H1 ;  /* 0x3000004fff4f7230 */ /* 0x000fe40000004100 */
[----:B------:R-:W-:Y:S01]  /*7ec0*/  FFMA.FTZ R136, R45, R126, -R136 ;  /* 0x0000007e2d887223 */ /* 0x000fe20000010888 */
[----:B------:R-:W-:-:S02]  /*7ed0*/  HADD2.F32 R50, -RZ, R129.H1_H1 ;  /* 0x30000081ff327230 */ /* 0x000fc40000004100 */
[----:B------:R-:W-:Y:S01]  /*7ee0*/  FFMA.FTZ R131, R12, R127, R131 ;  /* 0x0000007f0c837223 */ /* 0x000fe20000010083 */
[----:B------:R-:W-:Y:S02]  /*7ef0*/  HADD2.F32 R15, -RZ, R15.H1_H1 ;  /* 0x3000000fff0f7230 */ /* 0x000fe40000004100 */
[----:B------:R-:W-:Y:S01]  /*7f00*/  FFMA.FTZ R130, R77, R126, R130 ;  /* 0x0000007e4d827223 */ /* 0x000fe20000010082 */
[----:B------:R-:W-:Y:S02]  /*7f10*/  HADD2.F32 R124, -RZ, R124.H1_H1 ;  /* 0x3000007cff7c7230 */ /* 0x000fe40000004100 */
[-C--:B------:R-:W-:Y:S01]  /*7f20*/  FMUL.FTZ R126, R79, R50.reuse ;  /* 0x000000324f7e7220 */ /* 0x080fe20000410000 */
[----:B------:R-:W-:Y:S02]  /*7f30*/  HADD2.F32 R45, -RZ, R128.H1_H1 ;  /* 0x30000080ff2d7230 */ /* 0x000fe40000004100 */
[----:B------:R-:W-:Y:S01]  /*7f40*/  FMUL.FTZ R50, R15, R50 ;  /* 0x000000320f327220 */ /* 0x000fe20000410000 */
[----:B------:R-:W-:Y:S01]  /*7f50*/  HADD2.F32 R12, -RZ, R125.H1_H1 ;  /* 0x3000007dff0c7230 */ /* 0x000fe20000004100 */
[----:B------:R-:W-:Y:S01]  /*7f60*/  F2FP.SATFINITE.E4M3.F32.PACK_AB_MERGE_C R133, R134, R133, RZ ;  /* 0x000000858685723e */ /* 0x000fe200048070ff */
[----:B------:R-:W-:-:S02]  /*7f70*/  HADD2.F32 R14, -RZ, R14.H1_H1 ;  /* 0x3000000eff0e7230 */ /* 0x000fc40000004100 */
[-C--:B------:R-:W-:Y:S01]  /*7f80*/  FMUL.FTZ R77, R124, R45.reuse ;  /* 0x0000002d7c4d7220 */ /* 0x080fe20000410000 */
[----:B------:R-:W-:Y:S02]  /*7f90*/  HADD2.F32 R13, -RZ, R13.H1_H1 ;  /* 0x3000000dff0d7230 */ /* 0x000fe40000004100 */
[-C--:B------:R-:W-:Y:S01]  /*7fa0*/  FFMA.FTZ R126, R15, R12.reuse, -R126 ;  /* 0x0000000c0f7e7223 */ /* 0x080fe2000001087e */
[----:B------:R-:W-:Y:S01]  /*7fb0*/  FFMA.FTZ R50, R79, R12, R50 ;  /* 0x0000000c4f327223 */ /* 0x000fe20000010032 */
[C---:B------:R-:W-:Y:S01]  /*7fc0*/  FMUL.FTZ R45, R14.reuse, R45 ;  /* 0x0000002d0e2d7220 */ /* 0x040fe20000410000 */
[----:B------:R-:W-:Y:S02]  /*7fd0*/  IMAD.MOV.U32 R12, RZ, RZ, R47 ;  /* 0x000000ffff0c7224 */ /* 0x000fe400078e002f */
[----:B------:R-:W-:Y:S01]  /*7fe0*/  FFMA.FTZ R77, R14, R13, -R77 ;  /* 0x0000000d0e4d7223 */ /* 0x000fe2000001084d */
[----:B------:R-:W-:Y:S01]  /*7ff0*/  F2FP.SATFINITE.E4M3.F32.PACK_AB_MERGE_C R126, R126, R137, RZ ;  /* 0x000000897e7e723e */ /* 0x000fe200048070ff */
[----:B------:R-:W-:Y:S01]  /*8000*/  FFMA.FTZ R45, R124, R13, R45 ;  /* 0x0000000d7c2d7223 */ /* 0x000fe2000001002d */
[----:B------:R-:W-:Y:S01]  /*8010*/  F2FP.SATFINITE.E4M3.F32.PACK_AB_MERGE_C R50, R50, R131, RZ ;  /* 0x000000833232723e */ /* 0x000fe200048070ff */
[----:B------:R-:W-:Y:S01]  /*8020*/  IMAD.MOV.U32 R14, RZ, RZ, R46 ;  /* 0x000000ffff0e7224 */ /* 0x000fe200078e002e */
[----:B------:R-:W-:-:S02]  /*8030*/  F2FP.SATFINITE.E4M3.F32.PACK_AB_MERGE_C R15, R77, R136, R126 ;  /* 0x000000884d0f723e */ /* 0x000fc4000480707e */
[----:B------:R-:W-:Y:S02]  /*8040*/  F2FP.SATFINITE.E4M3.F32.PACK_AB_MERGE_C R13, R51, R48, R132 ;  /* 0x00000030330d723e */ /* 0x000fe40004807084 */
[----:B------:R-:W-:Y:S02]  /*8050*/  F2FP.SATFINITE.E4M3.F32.PACK_AB_MERGE_C R77, R44, R49, R133 ;  /* 0x000000312c4d723e */ /* 0x000fe40004807085 */
[----:B------:R-:W-:-:S07]  /*8060*/  F2FP.SATFINITE.E4M3.F32.PACK_AB_MERGE_C R79, R45, R130, R50 ;  /* 0x000000822d4f723e */ /* 0x000fce0004807032 */
.L_x_556:
[----:B------:R-:W-:Y:S05]  /*8070*/  BSYNC B2 ;  /* 0x0000000000027941 */ /* 0x000fea0003800000 */
.L_x_555:
[----:B------:R-:W-:Y:S01]  /*8080*/  ISETP.GE.AND P3, PT, R11, R114, PT ;  /* 0x000000720b00720c */ /* 0x000fe20003f66270 */
[----:B--2---:R4:W-:-:S12]  /*8090*/  ST.E.128 desc[UR36][R104.64], R12 ;  /* 0x0000000c68007985 */ /* 0x0049d8000c101d24 */
[----:B------:R-:W-:-:S04]  /*80a0*/  @!P3 IADD3 R44, P4, R110, R11, RZ ;  /* 0x0000000b6e2cb210 */ /* 0x000fc80007f9e0ff */
[----:B------:R-:W-:-:S05]  /*80b0*/  @!P3 LEA.HI.X.SX32 R45, R11, R108, 0x1, P4 ;  /* 0x0000006c0b2db211 */ /* 0x000fca00020f0eff */
[----:B---3--:R4:W-:Y:S04]  /*80c0*/  @!P3 ST.E.128 desc[UR36][R44.64], R76 ;  /* 0x0000004c2c00b985 */ /* 0x0089e8000c101d24 */
.L_x_554:
[----:B------:R-:W-:Y:S05]  /*80d0*/  BSYNC B1 ;  /* 0x0000000000017941 */ /* 0x000fea0003800000 */
.L_x_553:
[----:B------:R-:W-:-:S03]  /*80e0*/  UMOV UR4, 0xffffffff ;  /* 0xffffffff00047882 */ /* 0x000fc60000000000 */
[----:B------:R-:W-:Y:S05]  /*80f0*/  BRA.DIV UR4, `(.L_x_557) ;  /* 0x000001e604487947 */ /* 0x000fea000b800000 */
[----:B----4-:R4:W0:Y:S04]  /*8100*/  SHFL.IDX PT, R76, R107, 0x1, 0x181f ;  /* 0x00381f006b4c7f89 */ /* 0x01082800000e0000 */
[----:B------:R4:W0:Y:S02]  /*8110*/  SHFL.IDX PT, R50, R106, 0x1, 0x181f ;  /* 0x00381f006a327f89 */ /* 0x00082400000e0000 */
.L_x_851:
[----:B------:R-:W-:Y:S01]  /*8120*/  VIADD R11, R219, 0x20 ;  /* 0x00000020db0b7836 */ /* 0x000fe20000000000 */
[----:B------:R-:W-:Y:S04]  /*8130*/  BSSY B1, `(.L_x_558) ;  /* 0x0000100000017945 */ /* 0x000fe80003800000 */
[----:B------:R-:W-:-:S13]  /*8140*/  ISETP.GE.OR P3, PT, R11, R102, P1 ;  /* 0x000000660b00720c */ /* 0x000fda0000f66670 */
[----:B------:R-:W-:Y:S05]  /*8150*/  @P3 BRA `(.L_x_559) ;  /* 0x0000000c00f43947 */ /* 0x000fea0003800000 */
[----:B------:R-:W5:Y:S01]  /*8160*/  LDL R14, [R1+0x2c] ;  /* 0x00002c00010e7983 */ /* 0x000f620000100800 */
[----:B------:R-:W-:Y:S01]  /*8170*/  SEL R11, R35, R116, !P0 ;  /* 0x00000074230b7207 */ /* 0x000fe20004000000 */
[----:B------:R-:W-:Y:S01]  /*8180*/  VIADD R15, R219, 0x20 ;  /* 0x00000020db0f7836 */ /* 0x000fe20000000000 */
[----:B0-----:R-:W-:Y:S01]  /*8190*/  IADD3 R48, P3, R39, R50, RZ ;  /* 0x0000003227307210 */ /* 0x001fe20007f7e0ff */
[----:B------:R-:W-:Y:S01]  /*81a0*/  BSSY B2, `(.L_x_560) ;  /* 0x00000f3000027945 */ /* 0x000fe20003800000 */
[----:B------:R-:W-:Y:S01]  /*81b0*/  SHF.R.S32.HI R12, RZ, 0x1f, R11 ;  /* 0x0000001fff0c7819 */ /* 0x000fe2000001140b */
[----:B------:R-:W-:Y:S01]  /*81c0*/  IMAD.SHL.U32 R15, R15, 0x80, RZ ;  /* 0x000000800f0f7824 */ /* 0x000fe200078e00ff */
[----:B------:R-:W-:Y:S02]  /*81d0*/  IADD3.X R49, R76, R43, RZ, P3, !PT ;  /* 0x0000002b4c317210 */ /* 0x000fe40001ffe4ff */
[----:B------:R-:W-:Y:S02]  /*81e0*/  LEA.HI R12, R12, R11, RZ, 0x5 ;  /* 0x0000000b0c0c7211 */ /* 0x000fe400078f28ff */
[----:B------:R-:W-:-:S02]  /*81f0*/  LOP3.LUT R15, R15, 0x380, RZ, 0xc0, !PT ;  /* 0x000003800f0f7812 */ /* 0x000fc400078ec0ff */
[----:B------:R-:W-:-:S04]  /*8200*/  LEA.HI.SX32 R12, R12, R41, 0x1b ;  /* 0x000000290c0c7211 */ /* 0x000fc800078fdaff */
[----:B------:R-:W-:Y:S01]  /*8210*/  SHF.R.S32.HI R13, RZ, 0x1f, R12 ;  /* 0x0000001fff0d7819 */ /* 0x000fe2000001140c */
[----:B------:R-:W-:-:S03]  /*8220*/  IMAD.SHL.U32 R11, R12, 0x10, RZ ;  /* 0x000000100c0b7824 */ /* 0x000fc600078e00ff */
[----:B------:R-:W-:Y:S02]  /*8230*/  LEA.HI R13, R13, R12, RZ, 0x3 ;  /* 0x0000000c0d0d7211 */ /* 0x000fe400078f18ff */
[----:B------:R-:W-:Y:S02]  /*8240*/  LOP3.LUT R12, R15, 0x70, R11, 0xf8, !PT ;  /* 0x000000700f0c7812 */ /* 0x000fe400078ef80b */
[----:B------:R-:W-:Y:S02]  /*8250*/  SHF.L.U32 R13, R13, 0xb, RZ ;  /* 0x0000000b0d0d7819 */ /* 0x000fe400000006ff */
[----:B------:R-:W-:Y:S02]  /*8260*/  LOP3.LUT R12, R12, R97, RZ, 0x3c, !PT ;  /* 0x000000610c0c7212 */ /* 0x000fe400078e3cff */
[----:B------:R-:W-:-:S04]  /*8270*/  LOP3.LUT R13, R13, 0xffffc000, RZ, 0xc0, !PT ;  /* 0xffffc0000d0d7812 */ /* 0x000fc800078ec0ff */
[----:B-----5:R-:W-:Y:S01]  /*8280*/  IADD3 R13, R12, R13, R14 ;  /* 0x0000000d0c0d7210 */ /* 0x020fe20007ffe00e */
[----:B------:R-:W-:-:S04]  /*8290*/  IMAD R12, R216, 0x8000, R4 ;  /* 0x00008000d80c7824 */ /* 0x000fc800078e0204 */
[----:B------:R-:W-:Y:S02]  /*82a0*/  IMAD R14, R216, 0x8000, R13 ;  /* 0x00008000d80e7824 */ /* 0x000fe400078e020d */
[----:B------:R-:W-:-:S03]  /*82b0*/  IMAD.IADD R12, R23, 0x1, R12 ;  /* 0x00000001170c7824 */ /* 0x000fc600078e020c */
[----:B------:R-:W-:-:S03]  /*82c0*/  IADD3 R44, R23, R14, RZ ;  /* 0x0000000e172c7210 */ /* 0x000fc60007ffe0ff */
[----:B------:R-:W0:Y:S04]  /*82d0*/  LDS.128 R12, [R12+0x28400] ;  /* 0x028400000c0c7984 */ /* 0x000e280000000c00 */
[----:B------:R-:W0:Y:S01]  /*82e0*/  LDS.128 R44, [R44+0x28400] ;  /* 0x028400002c2c7984 */ /* 0x000e220000000c00 */
[----:B------:R-:W-:Y:S05]  /*82f0*/  @P2 BRA `(.L_x_561) ;  /* 0x0000000c00742947 */ /* 0x000fea0003800000 */
[--C-:B------:R-:W-:Y:S01]  /*8300*/  SHF.R.U32.HI R127, RZ, 0x8, R53.reuse ;  /* 0x00000008ff7f7819 */ /* 0x100fe20000011635 */
[----:B0-----:R-:W-:Y:S01]  /*8310*/  IMAD.MOV.U32 R58, RZ, RZ, R44 ;  /* 0x000000ffff3a7224 */ /* 0x001fe200078e002c */
[--C-:B------:R-:W-:Y:S01]  /*8320*/  SHF.R.U32.HI R128, RZ, 0x10, R53.reuse ;  /* 0x00000010ff807819 */ /* 0x100fe20000011635 */
[----:B------:R-:W-:Y:S01]  /*8330*/  IMAD.MOV.U32 R51, RZ, RZ, R14 ;  /* 0x000000ffff337224 */ /* 0x000fe200078e000e */
[----:B------:R-:W-:Y:S02]  /*8340*/  LOP3.LUT R54, R53, 0xff, RZ, 0xc0, !PT ;  /* 0x000000ff35367812 */ /* 0x000fe400078ec0ff */
[----:B------:R-:W-:Y:S01]  /*8350*/  SHF.R.U32.HI R53, RZ, 0x18, R53 ;  /* 0x00000018ff357819 */ /* 0x000fe20000011635 */
[----:B------:R-:W-:Y:S01]  /*8360*/  IMAD.U32 R44, R128, 0x10000, RZ ;  /* 0x00010000802c7824 */ /* 0x000fe200078e00ff */
[--C-:B------:R-:W-:Y:S02]  /*8370*/  SHF.R.U32.HI R126, RZ, 0x10, R55.reuse ;  /* 0x00000010ff7e7819 */ /* 0x100fe40000011637 */
[----:B------:R-:W-:-:S02]  /*8380*/  SHF.R.U32.HI R124, RZ, 0x8, R55 ;  /* 0x00000008ff7c7819 */ /* 0x000fc40000011637 */
[----:B------:R-:W-:Y:S02]  /*8390*/  LOP3.LUT R56, R55, 0xff, RZ, 0xc0, !PT ;  /* 0x000000ff37387812 */ /* 0x000fe400078ec0ff */
[----:B------:R-:W-:Y:S01]  /*83a0*/  SHF.R.U32.HI R125, RZ, 0x18, R55 ;  /* 0x00000018ff7d7819 */ /* 0x000fe20000011637 */
[----:B------:R-:W-:Y:S01]  /*83b0*/  IMAD.MOV.U32 R55, RZ, RZ, R12 ;  /* 0x000000ffff377224 */ /* 0x000fe200078e000c */
[----:B------:R-:W-:Y:S01]  /*83c0*/  PRMT R53, R53, 0x654, R54 ;  /* 0x0000065435357816 */ /* 0x000fe20000000036 */
[----:B------:R-:W-:Y:S01]  /*83d0*/  IMAD.SHL.U32 R12, R127, 0x100, RZ ;  /* 0x000001007f0c7824 */ /* 0x000fe200078e00ff */
[--C-:B------:R-:W-:Y:S02]  /*83e0*/  SHF.R.U32.HI R104, RZ, 0x10, R59.reuse ;  /* 0x00000010ff687819 */ /* 0x100fe4000001163b */
[----:B------:R-:W-:Y:S02]  /*83f0*/  SHF.R.U32.HI R79, RZ, 0x8, R59 ;  /* 0x00000008ff4f7819 */ /* 0x000fe4000001163b */
[----:B------:R-:W-:-:S02]  /*8400*/  LOP3.LUT R78, R59, 0xff, RZ, 0xc0, !PT ;  /* 0x000000ff3b4e7812 */ /* 0x000fc400078ec0ff */
[----:B------:R-:W-:Y:S02]  /*8410*/  SHF.R.U32.HI R59, RZ, 0x18, R59 ;  /* 0x00000018ff3b7819 */ /* 0x000fe4000001163b */
[----:B------:R-:W-:Y:S01]  /*8420*/  LOP3.LUT R53, R53, 0xff00, R12, 0xf8, !PT ;  /* 0x0000ff0035357812 */ /* 0x000fe200078ef80c */
[----:B------:R-:W-:Y:S01]  /*8430*/  IMAD.SHL.U32 R12, R124, 0x100, RZ ;  /* 0x000001007c0c7824 */ /* 0x000fe200078e00ff */
[--C-:B---3--:R-:W-:Y:S02]  /*8440*/  SHF.R.U32.HI R110, RZ, 0x10, R57.reuse ;  /* 0x00000010ff6e7819 */ /* 0x108fe40000011639 */
[--C-:B------:R-:W-:Y:S02]  /*8450*/  SHF.R.U32.HI R105, RZ, 0x8, R57.reuse ;  /* 0x00000008ff697819 */ /* 0x100fe40000011639 */
[----:B------:R-:W-:Y:S02]  /*8460*/  LOP3.LUT R77, R57, 0xff, RZ, 0xc0, !PT ;  /* 0x000000ff394d7812 */ /* 0x000fe400078ec0ff */
[----:B--2---:R-:W-:Y:S01]  /*8470*/  SHF.R.U32.HI R108, RZ, 0x18, R57 ;  /* 0x00000018ff6c7819 */ /* 0x004fe20000011639 */
[----:B------:R-:W-:Y:S01]  /*8480*/  IMAD.SHL.U32 R14, R105, 0x100, RZ ;  /* 0x00000100690e7824 */ /* 0x000fe200078e00ff */
[----:B------:R-:W-:-:S02]  /*8490*/  PRMT R57, R125, 0x654, R56 ;  /* 0x000006547d397816 */ /* 0x000fc40000000038 */
[----:B------:R-:W-:Y:S02]  /*84a0*/  MOV R52, R46 ;  /* 0x0000002e00347202 */ /* 0x000fe40000000f00 */
[----:B------:R-:W-:Y:S02]  /*84b0*/  PRMT R59, R59, 0x654, R78 ;  /* 0x000006543b3b7816 */ /* 0x000fe4000000004e */
[----:B------:R-:W-:Y:S02]  /*84c0*/  SHF.L.U32 R46, R79, 0x8, RZ ;  /* 0x000000084f2e7819 */ /* 0x000fe400000006ff */
[----:B------:R-:W-:Y:S01]  /*84d0*/  LOP3.LUT R57, R57, 0xff00, R12, 0xf8, !PT ;  /* 0x0000ff0039397812 */ /* 0x000fe200078ef80c */
[----:B------:R-:W-:Y:S01]  /*84e0*/  IMAD.U32 R12, R126, 0x10000, RZ ;  /* 0x000100007e0c7824 */ /* 0x000fe200078e00ff */
[----:B------:R-:W-:Y:S01]  /*84f0*/  LOP3.LUT R125, R59, 0xff00, R46, 0xf8, !PT ;  /* 0x0000ff003b7d7812 */ /* 0x000fe200078ef82e */
[----:B------:R-:W-:Y:S01]  /*8500*/  IMAD.U32 R46, R110, 0x10000, RZ ;  /* 0x000100006e2e7824 */ /* 0x000fe200078e00ff */
[----:B------:R-:W-:-:S02]  /*8510*/  PRMT R77, R108, 0x654, R77 ;  /* 0x000006546c4d7816 */ /* 0x000fc4000000004d */
[----:B------:R-:W-:Y:S02]  /*8520*/  F2FP.F16.E4M3.UNPACK_B R79, R123.H1 ;  /* 0x0000007bff4f723e */ /* 0x000fe400030006ff */
[----:B------:R-:W-:Y:S02]  /*8530*/  F2FP.F16.E4M3.UNPACK_B R59, R58.H1 ;  /* 0x0000003aff3b723e */ /* 0x000fe400030006ff */
[----:B------:R-:W-:Y:S02]  /*8540*/  F2FP.F16.E4M3.UNPACK_B R56, R55.H1 ;  /* 0x00000037ff38723e */ /* 0x000fe400030006ff */
[----:B------:R-:W-:Y:S01]  /*8550*/  LOP3.LUT R12, R57, 0xff0000, R12, 0xf8, !PT ;  /* 0x00ff0000390c7812 */ /* 0x000fe200078ef80c */
[----:B------:R-:W-:Y:S01]  /*8560*/  HADD2.F32 R54, -RZ, R59.H0_H0 ;  /* 0x2000003bff367230 */ /* 0x000fe20000004100 */
[----:B------:R-:W-:Y:S01]  /*8570*/  LOP3.LUT R105, R77, 0xff00, R14, 0xf8, !PT ;  /* 0x0000ff004d697812 */ /* 0x000fe200078ef80e */
[----:B------:R-:W-:Y:S01]  /*8580*/  HADD2.F32 R14, -RZ, R79.H0_H0 ;  /* 0x2000004fff0e7230 */ /* 0x000fe20000004100 */
[----:B------:R-:W-:Y:S01]  /*8590*/  LOP3.LUT R44, R53, 0xff0000, R44, 0xf8, !PT ;  /* 0x00ff0000352c7812 */ /* 0x000fe200078ef82c */
[----:B------:R-:W-:Y:S01]  /*85a0*/  HADD2.F32 R53, -RZ, R56.H0_H0 ;  /* 0x20000038ff357230 */ /* 0x000fe20000004100 */
[----:B------:R-:W-:-:S02]  /*85b0*/  F2FP.F16.E4M3.UNPACK_B R57, R121.H1 ;  /* 0x00000079ff39723e */ /* 0x000fc400030006ff */
[----:B------:R-:W-:Y:S01]  /*85c0*/  SHF.L.U32 R78, R104, 0x10, RZ ;  /* 0x00000010684e7819 */ /* 0x000fe200000006ff */
[CC--:B------:R-:W-:Y:S01]  /*85d0*/  FMUL.FTZ R104, R54.reuse, R14.reuse ;  /* 0x0000000e36687220 */ /* 0x0c0fe20000410000 */
[----:B------:R-:W-:Y:S01]  /*85e0*/  FMUL.FTZ R127, R53, R14 ;  /* 0x0000000e357f7220 */ /* 0x000fe20000410000 */
[--C-:B------:R-:W-:Y:S01]  /*85f0*/  HADD2.F32 R77, -RZ, R57.reuse.H0_H0 ;  /* 0x20000039ff4d7230 */ /* 0x100fe20000004100 */
[----:B------:R-:W-:Y:S01]  /*8600*/  LOP3.LUT R14, R125, 0xff0000, R78, 0xf8, !PT ;  /* 0x00ff00007d0e7812 */ /* 0x000fe200078ef84e */
[----:B------:R-:W-:Y:S01]  /*8610*/  HADD2.F32 R78, -RZ, R57.H1_H1 ;  /* 0x30000039ff4e7230 */ /* 0x000fe20000004100 */
[----:B------:R-:W-:Y:S01]  /*8620*/  F2FP.F16.E4M3.UNPACK_B R123, R123 ;  /* 0x0000007bff7b723e */ /* 0x000fe200020006ff */
[----:B------:R-:W-:Y:S02]  /*8630*/  HADD2.F32 R57, -RZ, R56.H1_H1 ;  /* 0x30000038ff397230 */ /* 0x000fe40000004100 */
[-C--:B------:R-:W-:Y:S01]  /*8640*/  FFMA.FTZ R53, R53, R77.reuse, -R104 ;  /* 0x0000004d35357223 */ /* 0x080fe20000010868 */
[----:B------:R-:W-:Y:S01]  /*8650*/  FFMA.FTZ R54, R54, R77, R127 ;  /* 0x0000004d36367223 */ /* 0x000fe2000001007f */
[----:B------:R-:W-:Y:S01]  /*8660*/  HADD2.F32 R104, -RZ, R79.H1_H1 ;  /* 0x3000004fff687230 */ /* 0x000fe20000004100 */
[----:B------:R-:W-:Y:S01]  /*8670*/  F2FP.F16.E4M3.UNPACK_B R55, R55 ;  /* 0x00000037ff37723e */ /* 0x000fe200020006ff */
[----:B------:R-:W-:Y:S01]  /*8680*/  HADD2.F32 R77, -RZ, R59.H1_H1 ;  /* 0x3000003bff4d7230 */ /* 0x000fe20000004100 */
[----:B------:R-:W-:Y:S01]  /*8690*/  F2FP.F16.E4M3.UNPACK_B R58, R58 ;  /* 0x0000003aff3a723e */ /* 0x000fe200020006ff */
[----:B------:R-:W-:Y:S01]  /*86a0*/  HADD2.F32 R79, -RZ, R123.H0_H0 ;  /* 0x2000007bff4f7230 */ /* 0x000fe20000004100 */
[----:B------:R-:W-:Y:S01]  /*86b0*/  F2FP.F16.E4M3.UNPACK_B R121, R121 ;  /* 0x00000079ff79723e */ /* 0x000fe200020006ff */
[----:B------:R-:W-:-:S02]  /*86c0*/  HADD2.F32 R56, -RZ, R55.H0_H0 ;  /* 0x20000037ff387230 */ /* 0x000fc40000004100 */
[-C--:B------:R-:W-:Y:S01]  /*86d0*/  FMUL.FTZ R108, R77, R104.reuse ;  /* 0x000000684d6c7220 */ /* 0x080fe20000410000 */
[----:B------:R-:W-:Y:S01]  /*86e0*/  FMUL.FTZ R104, R57, R104 ;  /* 0x0000006839687220 */ /* 0x000fe20000410000 */
[--C-:B------:R-:W-:Y:S01]  /*86f0*/  HADD2.F32 R59, -RZ, R58.reuse.H0_H0 ;  /* 0x2000003aff3b7230 */ /* 0x100fe20000004100 */
[----:B------:R-:W-:Y:S01]  /*8700*/  LOP3.LUT R46, R105, 0xff0000, R46, 0xf8, !PT ;  /* 0x00ff0000692e7812 */ /* 0x000fe200078ef82e */
[-C--:B------:R-:W-:Y:S01]  /*8710*/  FFMA.FTZ R124, R57, R78.reuse, -R108 ;  /* 0x0000004e397c7223 */ /* 0x080fe2000001086c */
[----:B------:R-:W-:Y:S01]  /*8720*/  FFMA.FTZ R125, R77, R78, R104 ;  /* 0x0000004e4d7d7223 */ /* 0x000fe20000010068 */
[----:B------:R-:W-:Y:S02]  /*8730*/  HADD2.F32 R57, -RZ, R121.H0_H0 ;  /* 0x20000079ff397230 */ /* 0x000fe40000004100 */
[-C--:B------:R-:W-:Y:S01]  /*8740*/  FMUL.FTZ R78, R56, R79.reuse ;  /* 0x0000004f384e7220 */ /* 0x080fe20000410000 */
[----:B------:R-:W-:Y:S02]  /*8750*/  HADD2.F32 R123, -RZ, R123.H1_H1 ;  /* 0x3000007bff7b7230 */ /* 0x000fe40000004100 */
[----:B------:R-:W-:Y:S01]  /*8760*/  FMUL.FTZ R77, R59, R79 ;  /* 0x0000004f3b4d7220 */ /* 0x000fe20000410000 */
[----:B------:R-:W-:-:S02]  /*8770*/  HADD2.F32 R58, -RZ, R58.H1_H1 ;  /* 0x3000003aff3a7230 */ /* 0x000fc40000004100 */
[-C--:B------:R-:W-:Y:S01]  /*8780*/  FFMA.FTZ R105, R59, R57.reuse, R78 ;  /* 0x000000393b697223 */ /* 0x080fe2000001004e */
[----:B------:R-:W-:Y:S02]  /*8790*/  HADD2.F32 R55, -RZ, R55.H1_H1 ;  /* 0x30000037ff377230 */ /* 0x000fe40000004100 */
[----:B------:R-:W-:Y:S01]  /*87a0*/  FFMA.FTZ R79, R56, R57, -R77 ;  /* 0x00000039384f7223 */ /* 0x000fe2000001084d */
        /* <DEDUP_REMOVED lines=23> */
[----:B------:R-:W-:Y:S01]  /*8920*/  FFMA.FTZ R78, R59, R58, R78 ;  /* 0x0000003a3b4e7223 */ /* 0x000fe2000001004e */
[C---:B------:R-:W-:Y:S01]  /*8930*/  FMUL.FTZ R104, R55.reuse, R104 ;  /* 0x0000006837687220 */ /* 0x040fe20000410000 */
[--C-:B------:R-:W-:Y:S02]  /*8940*/  HADD2.F32 R59, -RZ, R122.reuse.H0_H0 ;  /* 0x2000007aff3b7230 */ /* 0x100fe40000004100 */
[----:B------:R-:W-:Y:S01]  /*8950*/  FFMA.FTZ R126, R55, R56, -R126 ;  /* 0x00000038377e7223 */ /* 0x000fe2000001087e */
[----:B------:R-:W-:Y:S01]  /*8960*/  F2FP.F16.E4M3.UNPACK_B R55, R52 ;  /* 0x00000034ff37723e */ /* 0x000fe200020006ff */
[----:B------:R-:W-:Y:S01]  /*8970*/  FFMA.FTZ R123, R57, R56, R104 ;  /* 0x00000038397b7223 */ /* 0x000fe20000010068 */
[----:B------:R-:W-:Y:S01]  /*8980*/  F2FP.F16.E4M3.UNPACK_B R120, R120 ;  /* 0x00000078ff78723e */ /* 0x000fe200020006ff */
[----:B------:R-:W-:Y:S01]  /*8990*/  HADD2.F32 R52, -RZ, R51.H0_H0 ;  /* 0x20000033ff347230 */ /* 0x000fe20000004100 */
[----:B------:R-:W-:Y:S01]  /*89a0*/  F2FP.SATFINITE.E4M3.F32.PACK_AB_MERGE_C R53, R124, R53, RZ ;  /* 0x000000357c35723e */ /* 0x000fe200048070ff */
[--C-:B------:R-:W-:Y:S01]  /*89b0*/  HADD2.F32 R56, -RZ, R55.reuse.H0_H0 ;  /* 0x20000037ff387230 */ /* 0x100fe20000004100 */
[----:B------:R-:W-:Y:S01]  /*89c0*/  F2FP.SATFINITE.E4M3.F32.PACK_AB_MERGE_C R125, R125, R54, RZ ;  /* 0x000000367d7d723e */ /* 0x000fe200048070ff */
[----:B------:R-:W-:Y:S01]  /*89d0*/  HADD2.F32 R122, -RZ, R122.H1_H1 ;  /* 0x3000007aff7a7230 */ /* 0x000fe20000004100 */
[----:B------:R-:W-:Y:S01]  /*89e0*/  F2FP.SATFINITE.E4M3.F32.PACK_AB_MERGE_C R54, R108, R79, R53 ;  /* 0x0000004f6c36723e */ /* 0x000fe20004807035 */
[----:B------:R-:W-:-:S02]  /*89f0*/  HADD2.F32 R55, -RZ, R55.H1_H1 ;  /* 0x30000037ff377230 */ /* 0x000fc40000004100 */
[-C--:B------:R-:W-:Y:S01]  /*8a00*/  FMUL.FTZ R77, R56, R59.reuse ;  /* 0x0000003b384d7220 */ /* 0x080fe20000410000 */
[----:B------:R-:W-:Y:S02]  /*8a10*/  HADD2.F32 R51, -RZ, R51.H1_H1 ;  /* 0x30000033ff337230 */ /* 0x000fe40000004100 */
[C---:B------:R-:W-:Y:S01]  /*8a20*/  FMUL.FTZ R59, R52.reuse, R59 ;  /* 0x0000003b343b7220 */ /* 0x040fe20000410000 */
[--C-:B------:R-:W-:Y:S02]  /*8a30*/  HADD2.F32 R57, -RZ, R120.reuse.H0_H0 ;  /* 0x20000078ff397230 */ /* 0x100fe40000004100 */
[-C--:B------:R-:W-:Y:S01]  /*8a40*/  FMUL.FTZ R58, R55, R122.reuse ;  /* 0x0000007a373a7220 */ /* 0x080fe20000410000 */
[----:B------:R-:W-:Y:S02]  /*8a50*/  HADD2.F32 R120, -RZ, R120.H1_H1 ;  /* 0x30000078ff787230 */ /* 0x000fe40000004100 */
[C---:B------:R-:W-:Y:S01]  /*8a60*/  FMUL.FTZ R122, R51.reuse, R122 ;  /* 0x0000007a337a7220 */ /* 0x040fe20000410000 */
[----:B------:R-:W-:Y:S01]  /*8a70*/  F2FP.F16.E4M3.UNPACK_B R79, R46 ;  /* 0x0000002eff4f723e */ /* 0x000fe200020006ff */
[-C--:B------:R-:W-:Y:S01]  /*8a80*/  FFMA.FTZ R52, R52, R57.reuse, -R77 ;  /* 0x0000003934347223 */ /* 0x080fe2000001084d */
[----:B------:R-:W-:Y:S01]  /*8a90*/  FFMA.FTZ R59, R56, R57, R59 ;  /* 0x00000039383b7223 */ /* 0x000fe2000001003b */
[----:B------:R-:W-:Y:S01]  /*8aa0*/  F2FP.F16.E4M3.UNPACK_B R57, R45 ;  /* 0x0000002dff39723e */ /* 0x000fe200020006ff */
[-C--:B------:R-:W-:Y:S01]  /*8ab0*/  FFMA.FTZ R51, R51, R120.reuse, -R58 ;  /* 0x0000007833337223 */ /* 0x080fe2000001083a */
[----:B------:R-:W-:Y:S01]  /*8ac0*/  F2FP.F16.E4M3.UNPACK_B R56, R13 ;  /* 0x0000000dff38723e */ /* 0x000fe200020006ff */
[----:B------:R-:W-:Y:S01]  /*8ad0*/  FFMA.FTZ R122, R55, R120, R122 ;  /* 0x00000078377a7223 */ /* 0x000fe2000001007a */
[----:B------:R-:W-:Y:S01]  /*8ae0*/  F2FP.SATFINITE.E4M3.F32.PACK_AB_MERGE_C R121, R126, R121, RZ ;  /* 0x000000797e79723e */ /* 0x000fe200048070ff */
[----:B------:R-:W-:Y:S01]  /*8af0*/  HADD2.F32 R58, -RZ, R57.H0_H0 ;  /* 0x20000039ff3a7230 */ /* 0x000fe20000004100 */
[----:B------:R-:W-:Y:S01]  /*8b00*/  F2FP.SATFINITE.E4M3.F32.PACK_AB_MERGE_C R78, R123, R78, RZ ;  /* 0x0000004e7b4e723e */ /* 0x000fe200048070ff */
[----:B------:R-:W-:Y:S01]  /*8b10*/  HADD2.F32 R104, -RZ, R79.H0_H0 ;  /* 0x2000004fff687230 */ /* 0x000fe20000004100 */
[----:B------:R-:W-:Y:S01]  /*8b20*/  F2FP.F16.E4M3.UNPACK_B R77, R44 ;  /* 0x0000002cff4d723e */ /* 0x000fe200020006ff */
[----:B------:R-:W-:Y:S01]  /*8b30*/  HADD2.F32 R55, -RZ, R56.H0_H0 ;  /* 0x20000038ff377230 */ /* 0x000fe20000004100 */
[----:B------:R-:W-:-:S02]  /*8b40*/  F2FP.SATFINITE.E4M3.F32.PACK_AB_MERGE_C R52, R51, R52, R121 ;  /* 0x000000343334723e */ /* 0x000fc40004807079 */
[----:B------:R-:W-:Y:S01]  /*8b50*/  F2FP.SATFINITE.E4M3.F32.PACK_AB_MERGE_C R51, R122, R59, R78 ;  /* 0x0000003b7a33723e */ /* 0x000fe2000480704e */
[----:B------:R-:W-:Y:S01]  /*8b60*/  HADD2.F32 R78, -RZ, R77.H0_H0 ;  /* 0x2000004dff4e7230 */ /* 0x000fe20000004100 */
[----:B------:R-:W-:Y:S01]  /*8b70*/  F2FP.SATFINITE.E4M3.F32.PACK_AB_MERGE_C R53, R110, R105, R125 ;  /* 0x000000696e35723e */ /* 0x000fe2000480707d */
[-C--:B------:R-:W-:Y:S01]  /*8b80*/  FMUL.FTZ R108, R58, R104.reuse ;  /* 0x000000683a6c7220 */ /* 0x080fe20000410000 */
[C---:B------:R-:W-:Y:S01]  /*8b90*/  FMUL.FTZ R105, R55.reuse, R104 ;  /* 0x0000006837697220 */ /* 0x040fe20000410000 */
[----:B------:R-:W-:Y:S01]  /*8ba0*/  HADD2.F32 R59, -RZ, R57.H1_H1 ;  /* 0x30000039ff3b7230 */ /* 0x000fe20000004100 */
[----:B------:R-:W-:Y:S01]  /*8bb0*/  F2FP.F16.E4M3.UNPACK_B R13, R13.H1 ;  /* 0x0000000dff0d723e */ /* 0x000fe200030006ff */
        /* <DEDUP_REMOVED lines=11> */
[----:B------:R-:W-:Y:S01]  /*8c70*/  FFMA.FTZ R121, R59, R78, R104 ;  /* 0x0000004e3b797223 */ /* 0x000fe20000010068 */
[----:B------:R-:W-:Y:S01]  /*8c80*/  HADD2.F32 R46, -RZ, R58.H0_H0 ;  /* 0x2000003aff2e7230 */ /* 0x000fe20000004100 */
[----:B------:R-:W-:Y:S01]  /*8c90*/  F2FP.F16.E4M3.UNPACK_B R79, R14.H1 ;  /* 0x0000000eff4f723e */ /* 0x000fe200030006ff */
[----:B------:R-:W-:-:S02]  /*8ca0*/  HADD2.F32 R45, -RZ, R13.H0_H0 ;  /* 0x2000000dff2d7230 */ /* 0x000fc40000004100 */
[--C-:B------:R-:W-:Y:S02]  /*8cb0*/  HADD2.F32 R59, -RZ, R57.reuse.H0_H0 ;  /* 0x20000039ff3b7230 */ /* 0x100fe40000004100 */
[----:B------:R-:W-:Y:S02]  /*8cc0*/  HADD2.F32 R58, -RZ, R58.H1_H1 ;  /* 0x3000003aff3a7230 */ /* 0x000fe40000004100 */
[----:B------:R-:W-:Y:S02]  /*8cd0*/  HADD2.F32 R77, -RZ, R57.H1_H1 ;  /* 0x30000039ff4d7230 */ /* 0x000fe40000004100 */
[-C--:B------:R-:W-:Y:S01]  /*8ce0*/  FMUL.FTZ R78, R46, R59.reuse ;  /* 0x0000003b2e4e7220 */ /* 0x080fe20000410000 */
[----:B------:R-:W-:Y:S02]  /*8cf0*/  HADD2.F32 R57, -RZ, R44.H0_H0 ;  /* 0x2000002cff397230 */ /* 0x000fe40000004100 */
[----:B------:R-:W-:Y:S01]  /*8d00*/  FMUL.FTZ R59, R45, R59 ;  /* 0x0000003b2d3b7220 */ /* 0x000fe20000410000 */
[----:B------:R-:W-:-:S02]  /*8d10*/  HADD2.F32 R13, -RZ, R13.H1_H1 ;  /* 0x3000000dff0d7230 */ /* 0x000fc40000004100 */
[----:B------:R-:W-:Y:S01]  /*8d20*/  FMUL.FTZ R104, R58, R77 ;  /* 0x0000004d3a687220 */ /* 0x000fe20000410000 */
[----:B------:R-:W-:Y:S02]  /*8d30*/  HADD2.F32 R44, -RZ, R44.H1_H1 ;  /* 0x3000002cff2c7230 */ /* 0x000fe40000004100 */
[----:B------:R-:W-:Y:S01]  /*8d40*/  FFMA.FTZ R120, R46, R57, R59 ;  /* 0x000000392e787223 */ /* 0x000fe2000001003b */
[----:B------:R-:W-:Y:S01]  /*8d50*/  F2FP.F16.E4M3.UNPACK_B R46, R47 ;  /* 0x0000002fff2e723e */ /* 0x000fe200020006ff */
[C---:B------:R-:W-:Y:S01]  /*8d60*/  FMUL.FTZ R77, R13.reuse, R77 ;  /* 0x0000004d0d4d7220 */ /* 0x040fe20000410000 */
[----:B------:R-:W-:Y:S01]  /*8d70*/  F2FP.F16.E4M3.UNPACK_B R47, R47.H1 ;  /* 0x0000002fff2f723e */ /* 0x000fe200030006ff */
[-C--:B------:R-:W-:Y:S01]  /*8d80*/  FFMA.FTZ R123, R13, R44.reuse, -R104 ;  /* 0x0000002c0d7b7223 */ /* 0x080fe20000010868 */
[----:B------:R-:W-:Y:S01]  /*8d90*/  F2FP.F16.E4M3.UNPACK_B R13, R15 ;  /* 0x0000000fff0d723e */ /* 0x000fe200020006ff */
[----:B------:R-:W-:Y:S01]  /*8da0*/  FFMA.FTZ R110, R45, R57, -R78 ;  /* 0x000000392d6e7223 */ /* 0x000fe2000001084e */
[----:B------:R-:W-:Y:S01]  /*8db0*/  F2FP.F16.E4M3.UNPACK_B R15, R15.H1 ;  /* 0x0000000fff0f723e */ /* 0x000fe200030006ff */
[----:B------:R-:W-:Y:S01]  /*8dc0*/  FFMA.FTZ R125, R58, R44, R77 ;  /* 0x0000002c3a7d7223 */ /* 0x000fe2000001004d */
[----:B------:R-:W-:Y:S01]  /*8dd0*/  F2FP.F16.E4M3.UNPACK_B R78, R14 ;  /* 0x0000000eff4e723e */ /* 0x000fe200020006ff */
[----:B------:R-:W-:Y:S01]  /*8de0*/  HADD2.F32 R105, -RZ, R79.H0_H0 ;  /* 0x2000004fff697230 */ /* 0x000fe20000004100 */
[-C--:B------:R-:W-:Y:S01]  /*8df0*/  F2FP.F16.E4M3.UNPACK_B R14, R12.reuse ;  /* 0x0000000cff0e723e */ /* 0x080fe200020006ff */
[----:B------:R-:W-:Y:S01]  /*8e00*/  HADD2.F32 R45, -RZ, R15.H0_H0 ;  /* 0x2000000fff2d7230 */ /* 0x000fe20000004100 */
[----:B------:R-:W-:Y:S01]  /*8e10*/  F2FP.F16.E4M3.UNPACK_B R58, R12.H1 ;  /* 0x0000000cff3a723e */ /* 0x000fe200030006ff */
[----:B------:R-:W-:Y:S01]  /*8e20*/  HADD2.F32 R12, -RZ, R47.H0_H0 ;  /* 0x2000002fff0c7230 */ /* 0x000fe20000004100 */
[----:B------:R-:W-:Y:S01]  /*8e30*/  F2FP.SATFINITE.E4M3.F32.PACK_AB_MERGE_C R120, R125, R120, RZ ;  /* 0x000000787d78723e */ /* 0x000fe200048070ff */
[----:B------:R-:W-:Y:S01]  /*8e40*/  HADD2.F32 R57, -RZ, R46.H0_H0 ;  /* 0x2000002eff397230 */ /* 0x000fe20000004100 */
[----:B------:R-:W-:Y:S01]  /*8e50*/  F2FP.SATFINITE.E4M3.F32.PACK_AB_MERGE_C R110, R123, R110, RZ ;  /* 0x0000006e7b6e723e */ /* 0x000fe200048070ff */
[----:B------:R-:W-:-:S02]  /*8e60*/  HADD2.F32 R77, -RZ, R58.H0_H0 ;  /* 0x2000003aff4d7230 */ /* 0x000fc40000004100 */
[CC--:B------:R-:W-:Y:S01]  /*8e70*/  FMUL.FTZ R122, R12.reuse, R105.reuse ;  /* 0x000000690c7a7220 */ /* 0x0c0fe20000410000 */
[----:B------:R-:W-:Y:S02]  /*8e80*/  HADD2.F32 R104, -RZ, R78.H0_H0 ;  /* 0x2000004eff687230 */ /* 0x000fe40000004100 */
[C---:B------:R-:W-:Y:S01]  /*8e90*/  FMUL.FTZ R105, R45.reuse, R105 ;  /* 0x000000692d697220 */ /* 0x040fe20000410000 */
[----:B------:R-:W-:Y:S02]  /*8ea0*/  HADD2.F32 R44, -RZ, R13.H0_H0 ;  /* 0x2000000dff2c7230 */ /* 0x000fe40000004100 */
[-C--:B------:R-:W-:Y:S01]  /*8eb0*/  FFMA.FTZ R122, R45, R77.reuse, -R122 ;  /* 0x0000004d2d7a7223 */ /* 0x080fe2000001087a */
[----:B------:R-:W-:Y:S02]  /*8ec0*/  HADD2.F32 R59, -RZ, R14.H0_H0 ;  /* 0x2000000eff3b7230 */ /* 0x000fe40000004100 */
[----:B------:R-:W-:Y:S01]  /*8ed0*/  FFMA.FTZ R105, R12, R77, R105 ;  /* 0x0000004d0c697223 */ /* 0x000fe20000010069 */
[----:B------:R-:W-:Y:S01]  /*8ee0*/  FMUL.FTZ R127, R57, R104 ;  /* 0x00000068397f7220 */ /* 0x000fe20000410000 */
[----:B------:R-:W-:-:S02]  /*8ef0*/  HADD2.F32 R47, -RZ, R47.H1_H1 ;  /* 0x3000002fff2f7230 */ /* 0x000fc40000004100 */
[C---:B------:R-:W-:Y:S01]  /*8f00*/  FMUL.FTZ R104, R44.reuse, R104 ;  /* 0x000000682c687220 */ /* 0x040fe20000410000 */
[----:B------:R-:W-:Y:S02]  /*8f10*/  HADD2.F32 R12, -RZ, R79.H1_H1 ;  /* 0x3000004fff0c7230 */ /* 0x000fe40000004100 */
[-C--:B------:R-:W-:Y:S01]  /*8f20*/  FFMA.FTZ R127, R44, R59.reuse, -R127 ;  /* 0x0000003b2c7f7223 */ /* 0x080fe2000001087f */
[----:B------:R-:W-:Y:S02]  /*8f30*/  HADD2.F32 R15, -RZ, R15.H1_H1 ;  /* 0x3000000fff0f7230 */ /* 0x000fe40000004100 */
[----:B------:R-:W-:Y:S01]  /*8f40*/  FFMA.FTZ R104, R57, R59, R104 ;  /* 0x0000003b39687223 */ /* 0x000fe20000010068 */
[----:B------:R-:W-:Y:S02]  /*8f50*/  HADD2.F32 R13, -RZ, R13.H1_H1 ;  /* 0x3000000dff0d7230 */ /* 0x000fe40000004100 */
[----:B------:R-:W-:Y:S01]  /*8f60*/  FMUL.FTZ R44, R47, R12 ;  /* 0x0000000c2f2c7220 */ /* 0x000fe20000410000 */
[----:B------:R-:W-:-:S02]  /*8f70*/  HADD2.F32 R46, -RZ, R46.H1_H1 ;  /* 0x3000002eff2e7230 */ /* 0x000fc40000004100 */
[----:B------:R-:W-:Y:S01]  /*8f80*/  FMUL.FTZ R124, R15, R12 ;  /* 0x0000000c0f7c7220 */ /* 0x000fe20000410000 */
[----:B------:R-:W-:Y:S01]  /*8f90*/  HADD2.F32 R78, -RZ, R78.H1_H1 ;  /* 0x3000004eff4e7230 */ /* 0x000fe20000004100 */
[----:B------:R-:W-:Y:S01]  /*8fa0*/  F2FP.SATFINITE.E4M3.F32.PACK_AB_MERGE_C R56, R121, R56, R120 ;  /* 0x000000387938723e */ /* 0x000fe20004807078 */
[----:B------:R-:W-:Y:S02]  /*8fb0*/  HADD2.F32 R58, -RZ, R58.H1_H1 ;  /* 0x3000003aff3a7230 */ /* 0x000fe40000004100 */
[----:B------:R-:W-:Y:S02]  /*8fc0*/  HADD2.F32 R14, -RZ, R14.H1_H1 ;  /* 0x3000000eff0e7230 */ /* 0x000fe40000004100 */
[CC--:B------:R-:W-:Y:S01]  /*8fd0*/  FMUL.FTZ R12, R46.reuse, R78.reuse ;  /* 0x0000004e2e0c7220 */ /* 0x0c0fe20000410000 */
[----:B------:R-:W-:Y:S01]  /*8fe0*/  FMUL.FTZ R45, R13, R78 ;  /* 0x0000004e0d2d7220 */ /* 0x000fe20000410000 */
[-C--:B------:R-:W-:Y:S01]  /*8ff0*/  FFMA.FTZ R15, R15, R58.reuse, -R44 ;  /* 0x0000003a0f0f7223 */ /* 0x080fe2000001082c */
[----:B------:R-:W-:Y:S01]  /*9000*/  FFMA.FTZ R124, R47, R58, R124 ;  /* 0x0000003a2f7c7223 */ /* 0x000fe2000001007c */
[-C--:B------:R-:W-:Y:S01]  /*9010*/  FFMA.FTZ R12, R13, R14.reuse, -R12 ;  /* 0x0000000e0d0c7223 */ /* 0x080fe2000001080c */
[----:B------:R-:W-:Y:S01]  /*9020*/  FFMA.FTZ R45, R46, R14, R45 ;  /* 0x0000000e2e2d7223 */ /* 0x000fe2000001002d */
[----:B------:R-:W-:Y:S01]  /*9030*/  F2FP.SATFINITE.E4M3.F32.PACK_AB_MERGE_C R13, R108, R55, R110 ;  /* 0x000000376c0d723e */ /* 0x000fe2000480706e */
[----:B------:R-:W-:Y:S01]  /*9040*/  IMAD.MOV.U32 R44, RZ, RZ, R53 ;  /* 0x000000ffff2c7224 */ /* 0x000fe200078e0035 */
[----:B------:R-:W-:Y:S01]  /*9050*/  F2FP.SATFINITE.E4M3.F32.PACK_AB_MERGE_C R15, R15, R122, RZ ;  /* 0x0000007a0f0f723e */ /* 0x000fe200048070ff */
[----:B------:R-:W-:Y:S01]  /*9060*/  IMAD.MOV.U32 R46, RZ, RZ, R51 ;  /* 0x000000ffff2e7224 */ /* 0x000fe200078e0033 */
[----:B------:R-:W-:-:S02]  /*9070*/  F2FP.SATFINITE.E4M3.F32.PACK_AB_MERGE_C R105, R124, R105, RZ ;  /* 0x000000697c69723e */ /* 0x000fc400048070ff */
[----:B------:R-:W-:Y:S01]  /*9080*/  F2FP.SATFINITE.E4M3.F32.PACK_AB_MERGE_C R15, R12, R127, R15 ;  /* 0x0000007f0c0f723e */ /* 0x000fe2000480700f */
[----:B------:R-:W-:Y:S01]  /*9090*/  IMAD.MOV.U32 R12, RZ, RZ, R54 ;  /* 0x000000ffff0c7224 */ /* 0x000fe200078e0036 */
[----:B------:R-:W-:Y:S01]  /*90a0*/  F2FP.SATFINITE.E4M3.F32.PACK_AB_MERGE_C R47, R45, R104, R105 ;  /* 0x000000682d2f723e */ /* 0x000fe20004807069 */
[----:B------:R-:W-:Y:S01]  /*90b0*/  IMAD.MOV.U32 R45, RZ, RZ, R56 ;  /* 0x000000ffff2d7224 */ /* 0x000fe200078e0038 */
[----:B------:R-:W-:-:S07]  /*90c0*/  MOV R14, R52 ;  /* 0x00000034000e7202 */ /* 0x000fce0000000f00 */
.L_x_561:
[----:B------:R-:W-:Y:S05]  /*90d0*/  BSYNC B2 ;  /* 0x0000000000027941 */ /* 0x000fea0003800000 */
.L_x_560:
[----:B------:R-:W-:Y:S01]  /*90e0*/  ISETP.GE.AND P3, PT, R11, R114, PT ;  /* 0x000000720b00720c */ /* 0x000fe20003f66270 */
[----:B0-----:R0:W-:-:S12]  /*90f0*/  ST.E.128 desc[UR36][R48.64], R12 ;  /* 0x0000000c30007985 */ /* 0x0011d8000c101d24 */
[----:B------:R-:W-:-:S04]  /*9100*/  @!P3 IADD3 R50, P4, R11, R50, RZ ;  /* 0x000000320b32b210 */ /* 0x000fc80007f9e0ff */
[----:B------:R-:W-:-:S05]  /*9110*/  @!P3 LEA.HI.X.SX32 R51, R11, R76, 0x1, P4 ;  /* 0x0000004c0b33b211 */ /* 0x000fca00020f0eff */
[----:B------:R0:W-:Y:S04]  /*9120*/  @!P3 ST.E.128 desc[UR36][R50.64], R44 ;  /* 0x0000002c3200b985 */ /* 0x0001e8000c101d24 */
.L_x_559:
[----:B------:R-:W-:Y:S05]  /*9130*/  BSYNC B1 ;  /* 0x0000000000017941 */ /* 0x000fea0003800000 */
.L_x_558:
[----:B------:R-:W-:-:S03]  /*9140*/  UMOV UR4, 0xffffffff ;  /* 0xffffffff00047882 */ /* 0x000fc60000000000 */
[----:B------:R-:W-:Y:S05]  /*9150*/  BRA.DIV UR4, `(.L_x_562) ;  /* 0x000001d6047c7947 */ /* 0x000fea000b800000 */
[----:B0-----:R0:W0:Y:S04]  /*9160*/  SHFL.IDX PT, R50, R107, 0x2, 0x181f ;  /* 0x00581f006b327f89 */ /* 0x00102800000e0000 */
[----:B------:R0:W0:Y:S02]  /*9170*/  SHFL.IDX PT, R52, R106, 0x2, 0x181f ;  /* 0x00581f006a347f89 */ /* 0x00002400000e0000 */
.L_x_855:
[----:B------:R-:W-:Y:S01]  /*9180*/  VIADD R11, R219, 0x40 ;  /* 0x00000040db0b7836 */ /* 0x000fe20000000000 */
[----:B------:R-:W-:Y:S04]  /*9190*/  BSSY B1, `(.L_x_563) ;  /* 0x00000ff000017945 */ /* 0x000fe80003800000 */
[----:B------:R-:W-:-:S13]  /*91a0*/  ISETP.GE.OR P3, PT, R11, R102, P1 ;  /* 0x000000660b00720c */ /* 0x000fda0000f66670 */
[----:B------:R-:W-:Y:S05]  /*91b0*/  @P3 BRA `(.L_x_564) ;  /* 0x0000000c00f03947 */ /* 0x000fea0003800000 */
[----:B------:R-:W5:Y:S01]  /*91c0*/  LDL R14, [R1+0x28] ;  /* 0x00002800010e7983 */ /* 0x000f620000100800 */
[----:B------:R-:W-:Y:S01]  /*91d0*/  SEL R11, R35, R116, !P0 ;  /* 0x00000074230b7207 */ /* 0x000fe20004000000 */
[----:B------:R-:W-:Y:S01]  /*91e0*/  BSSY B2, `(.L_x_565) ;  /* 0x00000f4000027945 */ /* 0x000fe20003800000 */
[----:B------:R-:W-:Y:S02]  /*91f0*/  IADD3 R15, R219, 0x40, RZ ;  /* 0x00000040db0f7810 */ /* 0x000fe40007ffe0ff */
[----:B------:R-:W-:Y:S02]  /*9200*/  SHF.R.S32.HI R12, RZ, 0x1f, R11 ;  /* 0x0000001fff0c7819 */ /* 0x000fe4000001140b */
[----:B0-----:R-:W-:Y:S01]  /*9210*/  IADD3 R48, P3, R39, R52, RZ ;  /* 0x0000003427307210 */ /* 0x001fe20007f7e0ff */
[----:B------:R-:W-:Y:S01]  /*9220*/  IMAD.SHL.U32 R15, R15, 0x80, RZ ;  /* 0x000000800f0f7824 */ /* 0x000fe200078e00ff */
[----:B------:R-:W-:-:S03]  /*9230*/  LEA.HI R12, R12, R11, RZ, 0x5 ;  /* 0x0000000b0c0c7211 */ /* 0x000fc600078f28ff */
[----:B------:R-:W-:Y:S01]  /*9240*/  IMAD.X R49, R50, 0x1, R43, P3 ;  /* 0x0000000132317824 */ /* 0x000fe200018e062b */
[----:B------:R-:W-:Y:S02]  /*9250*/  LEA.HI.SX32 R12, R12, R41, 0x1b ;  /* 0x000000290c0c7211 */ /* 0x000fe400078fdaff */
[----:B------:R-:W-:Y:S02]  /*9260*/  LOP3.LUT R15, R15, 0x380, RZ, 0xc0, !PT ;  /* 0x000003800f0f7812 */ /* 0x000fe400078ec0ff */
[----:B------:R-:W-:Y:S01]  /*9270*/  SHF.R.S32.HI R13, RZ, 0x1f, R12 ;  /* 0x0000001fff0d7819 */ /* 0x000fe2000001140c */
[----:B------:R-:W-:-:S03]  /*9280*/  IMAD.SHL.U32 R11, R12, 0x10, RZ ;  /* 0x000000100c0b7824 */ /* 0x000fc600078e00ff */
[----:B------:R-:W-:Y:S02]  /*9290*/  LEA.HI R12, R13, R12, RZ, 0x3 ;  /* 0x0000000c0d0c7211 */ /* 0x000fe400078f18ff */
[----:B------:R-:W-:-:S03]  /*92a0*/  LOP3.LUT R13, R15, 0x70, R11, 0xf8, !PT ;  /* 0x000000700f0d7812 */ /* 0x000fc600078ef80b */
[----:B------:R-:W-:Y:S01]  /*92b0*/  IMAD.SHL.U32 R12, R12, 0x800, RZ ;  /* 0x000008000c0c7824 */ /* 0x000fe200078e00ff */
[----:B------:R-:W-:-:S04]  /*92c0*/  LOP3.LUT R13, R13, R96, RZ, 0x3c, !PT ;  /* 0x000000600d0d7212 */ /* 0x000fc800078e3cff */
[----:B------:R-:W-:-:S04]  /*92d0*/  LOP3.LUT R12, R12, 0xffffc000, RZ, 0xc0, !PT ;  /* 0xffffc0000c0c7812 */ /* 0x000fc800078ec0ff */
[----:B-----5:R-:W-:Y:S02]  /*92e0*/  IADD3 R13, R13, R12, R14 ;  /* 0x0000000c0d0d7210 */ /* 0x020fe40007ffe00e */
[----:B------:R-:W-:-:S03]  /*92f0*/  LEA R12, R216, R5, 0xf ;  /* 0x00000005d80c7211 */ /* 0x000fc600078e78ff */
[----:B------:R-:W-:Y:S02]  /*9300*/  IMAD R14, R216, 0x8000, R13 ;  /* 0x00008000d80e7824 */ /* 0x000fe400078e020d */
[C---:B------:R-:W-:Y:S02]  /*9310*/  IMAD.IADD R44, R23.reuse, 0x1, R12 ;  /* 0x00000001172c7824 */ /* 0x040fe400078e020c */
[----:B------:R-:W-:-:S04]  /*9320*/  IMAD.IADD R14, R23, 0x1, R14 ;  /* 0x00000001170e7824 */ /* 0x000fc800078e020e */
[----:B------:R-:W0:Y:S04]  /*9330*/  LDS.128 R44, [R44+0x28400] ;  /* 0x028400002c2c7984 */ /* 0x000e280000000c00 */
[----:B------:R-:W0:Y:S01]  /*9340*/  LDS.128 R12, [R14+0x28400] ;  /* 0x028400000e0c7984 */ /* 0x000e220000000c00 */
[----:B------:R-:W-:Y:S05]  /*9350*/  @P2 BRA `(.L_x_566) ;  /* 0x0000000c00702947 */ /* 0x000fea0003800000 */
[--C-:B------:R-:W-:Y:S01]  /*9360*/  SHF.R.U32.HI R104, RZ, 0x18, R61.reuse ;  /* 0x00000018ff687819 */ /* 0x100fe2000001163d */
[----:B0-----:R-:W-:Y:S01]  /*9370*/  IMAD.MOV.U32 R57, RZ, RZ, R12 ;  /* 0x000000ffff397224 */ /* 0x001fe200078e000c */
[----:B------:R-:W-:Y:S01]  /*9380*/  LOP3.LUT R55, R61, 0xff, RZ, 0xc0, !PT ;  /* 0x000000ff3d377812 */ /* 0x000fe200078ec0ff */
[----:B------:R-:W-:Y:S01]  /*9390*/  IMAD.MOV.U32 R53, RZ, RZ, R14 ;  /* 0x000000ffff357224 */ /* 0x000fe200078e000e */
[----:B------:R-:W-:Y:S01]  /*93a0*/  SHF.R.U32.HI R78, RZ, 0x8, R61 ;  /* 0x00000008ff4e7819 */ /* 0x000fe2000001163d */
[----:B------:R-:W-:Y:S01]  /*93b0*/  IMAD.MOV.U32 R51, RZ, RZ, R46 ;  /* 0x000000ffff337224 */ /* 0x000fe200078e002e */
[----:B------:R-:W-:Y:S02]  /*93c0*/  SHF.R.U32.HI R64, RZ, 0x8, R63 ;  /* 0x00000008ff407819 */ /* 0x000fe4000001163f */
[----:B------:R-:W-:Y:S02]  /*93d0*/  SHF.R.U32.HI R60, RZ, 0x18, R67 ;  /* 0x00000018ff3c7819 */ /* 0x000fe40000011643 */
[----:B------:R-:W-:-:S02]  /*93e0*/  LOP3.LUT R59, R67, 0xff, RZ, 0xc0, !PT ;  /* 0x000000ff433b7812 */ /* 0x000fc400078ec0ff */
[----:B------:R-:W-:Y:S02]  /*93f0*/  SHF.R.U32.HI R76, RZ, 0x10, R61 ;  /* 0x00000010ff4c7819 */ /* 0x000fe4000001163d */
[----:B------:R-:W-:Y:S02]  /*9400*/  SHF.R.U32.HI R79, RZ, 0x18, R63 ;  /* 0x00000018ff4f7819 */ /* 0x000fe4000001163f */
[----:B------:R-:W-:Y:S02]  /*9410*/  LOP3.LUT R56, R63, 0xff, RZ, 0xc0, !PT ;  /* 0x000000ff3f387812 */ /* 0x000fe400078ec0ff */
[----:B------:R-:W-:Y:S02]  /*9420*/  SHF.R.U32.HI R61, RZ, 0x8, R65 ;  /* 0x00000008ff3d7819 */ /* 0x000fe40000011641 */
[----:B------:R-:W-:Y:S02]  /*9430*/  PRMT R55, R104, 0x654, R55 ;  /* 0x0000065468377816 */ /* 0x000fe40000000037 */
[----:B------:R-:W-:Y:S01]  /*9440*/  SHF.L.U32 R12, R78, 0x8, RZ ;  /* 0x000000084e0c7819 */ /* 0x000fe200000006ff */
[----:B------:R-:W-:Y:S01]  /*9450*/  IMAD.SHL.U32 R61, R61, 0x100, RZ ;  /* 0x000001003d3d7824 */ /* 0x000fe200078e00ff */
[----:B------:R-:W-:-:S02]  /*9460*/  SHF.R.U32.HI R77, RZ, 0x18, R65 ;  /* 0x00000018ff4d7819 */ /* 0x000fc40000011641 */
[----:B------:R-:W-:Y:S02]  /*9470*/  LOP3.LUT R58, R65, 0xff, RZ, 0xc0, !PT ;  /* 0x000000ff413a7812 */ /* 0x000fe400078ec0ff */
[----:B------:R-:W-:Y:S01]  /*9480*/  PRMT R14, R60, 0x654, R59 ;  /* 0x000006543c0e7816 */ /* 0x000fe2000000003b */
[----:B------:R-:W-:Y:S01]  /*9490*/  IMAD.SHL.U32 R59, R64, 0x100, RZ ;  /* 0x00000100403b7824 */ /* 0x000fe200078e00ff */
[----:B------:R-:W-:Y:S02]  /*94a0*/  SHF.R.U32.HI R62, RZ, 0x10, R63 ;  /* 0x00000010ff3e7819 */ /* 0x000fe4000001163f */
[----:B------:R-:W-:Y:S02]  /*94b0*/  SHF.R.U32.HI R63, RZ, 0x8, R67 ;  /* 0x00000008ff3f7819 */ /* 0x000fe40000011643 */
[----:B------:R-:W-:Y:S02]  /*94c0*/  PRMT R56, R79, 0x654, R56 ;  /* 0x000006544f387816 */ /* 0x000fe40000000038 */
[----:B------:R-:W-:Y:S01]  /*94d0*/  LOP3.LUT R12, R55, 0xff00, R12, 0xf8, !PT ;  /* 0x0000ff00370c7812 */ /* 0x000fe200078ef80c */
[----:B------:R-:W-:Y:S01]  /*94e0*/  IMAD.SHL.U32 R63, R63, 0x100, RZ ;  /* 0x000001003f3f7824 */ /* 0x000fe200078e00ff */
[----:B------:R-:W-:-:S02]  /*94f0*/  SHF.L.U32 R55, R76, 0x10, RZ ;  /* 0x000000104c377819 */ /* 0x000fc400000006ff */
[----:B------:R-:W-:Y:S02]  /*9500*/  MOV R54, R44 ;  /* 0x0000002c00367202 */ /* 0x000fe40000000f00 */
[----:B------:R-:W-:Y:S02]  /*9510*/  PRMT R58, R77, 0x654, R58 ;  /* 0x000006544d3a7816 */ /* 0x000fe4000000003a */
[----:B------:R-:W-:Y:S01]  /*9520*/  LOP3.LUT R56, R56, 0xff00, R59, 0xf8, !PT ;  /* 0x0000ff0038387812 */ /* 0x000fe200078ef83b */
[----:B------:R-:W-:Y:S01]  /*9530*/  IMAD.U32 R59, R62, 0x10000, RZ ;  /* 0x000100003e3b7824 */ /* 0x000fe200078e00ff */
[----:B------:R-:W-:Y:S02]  /*9540*/  LOP3.LUT R44, R12, 0xff0000, R55, 0xf8, !PT ;  /* 0x00ff00000c2c7812 */ /* 0x000fe400078ef837 */
[----:B------:R-:W-:Y:S02]  /*9550*/  LOP3.LUT R46, R58, 0xff00, R61, 0xf8, !PT ;  /* 0x0000ff003a2e7812 */ /* 0x000fe400078ef83d */
[----:B------:R-:W-:-:S02]  /*9560*/  F2FP.F16.E4M3.UNPACK_B R62, R119.H1 ;  /* 0x00000077ff3e723e */ /* 0x000fc400030006ff */
[----:B------:R-:W-:Y:S02]  /*9570*/  F2FP.F16.E4M3.UNPACK_B R55, R54.H1 ;  /* 0x00000036ff37723e */ /* 0x000fe400030006ff */
[----:B------:R-:W-:Y:S02]  /*9580*/  F2FP.F16.E4M3.UNPACK_B R58, R57.H1 ;  /* 0x00000039ff3a723e */ /* 0x000fe400030006ff */
[----:B------:R-:W-:Y:S02]  /*9590*/  SHF.R.U32.HI R66, RZ, 0x10, R65 ;  /* 0x00000010ff427819 */ /* 0x000fe40000011641 */
[----:B------:R-:W-:Y:S01]  /*95a0*/  LOP3.LUT R64, R14, 0xff00, R63, 0xf8, !PT ;  /* 0x0000ff000e407812 */ /* 0x000fe200078ef83f */
[----:B------:R-:W-:Y:S01]  /*95b0*/  HADD2.F32 R14, -RZ, R62.H0_H0 ;  /* 0x2000003eff0e7230 */ /* 0x000fe20000004100 */
[----:B------:R-:W-:Y:S01]  /*95c0*/  LOP3.LUT R12, R56, 0xff0000, R59, 0xf8, !PT ;  /* 0x00ff0000380c7812 */ /* 0x000fe200078ef83b */
[----:B------:R-:W-:Y:S01]  /*95d0*/  HADD2.F32 R56, -RZ, R55.H0_H0 ;  /* 0x20000037ff387230 */ /* 0x000fe20000004100 */
[----:B------:R-:W-:Y:S01]  /*95e0*/  F2FP.F16.E4M3.UNPACK_B R60, R117.H1 ;  /* 0x00000075ff3c723e */ /* 0x000fe200030006ff */
[----:B------:R-:W-:Y:S01]  /*95f0*/  HADD2.F32 R59, -RZ, R58.H0_H0 ;  /* 0x2000003aff3b7230 */ /* 0x000fe20000004100 */
[----:B------:R-:W-:Y:S01]  /*9600*/  SHF.R.U32.HI R65, RZ, 0x10, R67 ;  /* 0x00000010ff417819 */ /* 0x000fe20000011643 */
[----:B------:R-:W-:-:S02]  /*9610*/  IMAD.U32 R63, R66, 0x10000, RZ ;  /* 0x00010000423f7824 */ /* 0x000fc400078e00ff */
[CC--:B------:R-:W-:Y:S01]  /*9620*/  FMUL.FTZ R66, R56.reuse, R14.reuse ;  /* 0x0000000e38427220 */ /* 0x0c0fe20000410000 */
[----:B------:R-:W-:Y:S02]  /*9630*/  HADD2.F32 R61, -RZ, R60.H0_H0 ;  /* 0x2000003cff3d7230 */ /* 0x000fe40000004100 */
[C---:B------:R-:W-:Y:S01]  /*9640*/  FMUL.FTZ R67, R59.reuse, R14 ;  /* 0x0000000e3b437220 */ /* 0x040fe20000410000 */
[----:B------:R-:W-:Y:S01]  /*9650*/  HADD2.F32 R62, -RZ, R62.H1_H1 ;  /* 0x3000003eff3e7230 */ /* 0x000fe20000004100 */
[----:B------:R-:W-:Y:S01]  /*9660*/  F2FP.F16.E4M3.UNPACK_B R119, R119 ;  /* 0x00000077ff77723e */ /* 0x000fe200020006ff */
[----:B------:R-:W-:Y:S02]  /*9670*/  HADD2.F32 R60, -RZ, R60.H1_H1 ;  /* 0x3000003cff3c7230 */ /* 0x000fe40000004100 */
[-C--:B------:R-:W-:Y:S01]  /*9680*/  FFMA.FTZ R66, R59, R61.reuse, R66 ;  /* 0x0000003d3b427223 */ /* 0x080fe20000010042 */
[----:B------:R-:W-:Y:S01]  /*9690*/  FFMA.FTZ R67, R56, R61, -R67 ;  /* 0x0000003d38437223 */ /* 0x000fe20000010843 */
[----:B------:R-:W-:Y:S01]  /*96a0*/  HADD2.F32 R59, -RZ, R58.H1_H1 ;  /* 0x3000003aff3b7230 */ /* 0x000fe20000004100 */
[----:B------:R-:W-:Y:S01]  /*96b0*/  F2FP.F16.E4M3.UNPACK_B R57, R57 ;  /* 0x00000039ff39723e */ /* 0x000fe200020006ff */
[----:B------:R-:W-:Y:S01]  /*96c0*/  HADD2.F32 R56, -RZ, R55.H1_H1 ;  /* 0x30000037ff387230 */ /* 0x000fe20000004100 */
[----:B------:R-:W-:Y:S01]  /*96d0*/  F2FP.F16.E4M3.UNPACK_B R54, R54 ;  /* 0x00000036ff36723e */ /* 0x000fe200020006ff */
[----:B------:R-:W-:Y:S01]  /*96e0*/  HADD2.F32 R61, -RZ, R119.H0_H0 ;  /* 0x20000077ff3d7230 */ /* 0x000fe20000004100 */
[----:B------:R-:W-:Y:S01]  /*96f0*/  LOP3.LUT R46, R46, 0xff0000, R63, 0xf8, !PT ;  /* 0x00ff00002e2e7812 */ /* 0x000fe200078ef83f */
[-C--:B------:R-:W-:Y:S01]  /*9700*/  FMUL.FTZ R63, R59, R62.reuse ;  /* 0x0000003e3b3f7220 */ /* 0x080fe20000410000 */
[----:B------:R-:W-:Y:S01]  /*9710*/  F2FP.F16.E4M3.UNPACK_B R117, R117 ;  /* 0x00000075ff75723e */ /* 0x000fe200020006ff */
[----:B------:R-:W-:Y:S01]  /*9720*/  FMUL.FTZ R62, R56, R62 ;  /* 0x0000003e383e7220 */ /* 0x000fe20000410000 */
[----:B------:R-:W-:-:S02]  /*9730*/  HADD2.F32 R58, -RZ, R57.H0_H0 ;  /* 0x20000039ff3a7230 */ /* 0x000fc40000004100 */
[-C--:B------:R-:W-:Y:S01]  /*9740*/  FFMA.FTZ R76, R56, R60.reuse, -R63 ;  /* 0x0000003c384c7223 */ /* 0x080fe2000001083f */
[----:B------:R-:W-:Y:S02]  /*9750*/  HADD2.F32 R55, -RZ, R54.H0_H0 ;  /* 0x20000036ff377230 */ /* 0x000fe40000004100 */
[----:B------:R-:W-:Y:S01]  /*9760*/  FFMA.FTZ R77, R59, R60, R62 ;  /* 0x0000003c3b4d7223 */ /* 0x000fe2000001003e */
[----:B------:R-:W-:Y:S02]  /*9770*/  HADD2.F32 R56, -RZ, R117.H0_H0 ;  /* 0x20000075ff387230 */ /* 0x000fe40000004100 */
[-C--:B------:R-:W-:Y:S01]  /*9780*/  FMUL.FTZ R60, R58, R61.reuse ;  /* 0x0000003d3a3c7220 */ /* 0x080fe20000410000 */
[----:B------:R-:W-:Y:S02]  /*9790*/  HADD2.F32 R119, -RZ, R119.H1_H1 ;  /* 0x30000077ff777230 */ /* 0x000fe40000004100 */
[----:B------:R-:W-:Y:S01]  /*97a0*/  FMUL.FTZ R61, R55, R61 ;  /* 0x0000003d373d7220 */ /* 0x000fe20000410000 */
[----:B------:R-:W-:-:S02]  /*97b0*/  HADD2.F32 R57, -RZ, R57.H1_H1 ;  /* 0x30000039ff397230 */ /* 0x000fc40000004100 */
[-C--:B------:R-:W-:Y:S01]  /*97c0*/  FFMA.FTZ R62, R55, R56.reuse, -R60 ;  /* 0x00000038373e7223 */ /* 0x080fe2000001083c */
[----:B------:R-:W-:Y:S02]  /*97d0*/  IMAD.U32 R65, R65, 0x10000, RZ ;  /* 0x0001000041417824 */ /* 0x000fe400078e00ff */
[----:B------:R-:W-:Y:S01]  /*97e0*/  FFMA.FTZ R63, R58, R56, R61 ;  /* 0x000000383a3f7223 */ /* 0x000fe2000001003d */
[----:B------:R-:W-:Y:S02]  /*97f0*/  HADD2.F32 R54, -RZ, R54.H1_H1 ;  /* 0x30000036ff367230 */ /* 0x000fe40000004100 */
[----:B------:R-:W-:Y:S01]  /*9800*/  FMUL.FTZ R59, R57, R119 ;  /* 0x00000077393b7220 */ /* 0x000fe20000410000 */
[----:B------:R-:W-:Y:S01]  /*9810*/  HADD2.F32 R117, -RZ, R117.H1_H1 ;  /* 0x30000075ff757230 */ /* 0x000fe20000004100 */
[----:B------:R-:W-:Y:S02]  /*9820*/  F2FP.F16.E4M3.UNPACK_B R55, R118.H1 ;  /* 0x00000076ff37723e */ /* 0x000fe400030006ff */
[----:B------:R-:W-:-:S02]  /*9830*/  F2FP.F16.E4M3.UNPACK_B R56, R53.H1 ;  /* 0x00000035ff38723e */ /* 0x000fc400030006ff */
[----:B------:R-:W-:Y:S01]  /*9840*/  LOP3.LUT R14, R64, 0xff0000, R65, 0xf8, !PT ;  /* 0x00ff0000400e7812 */ /* 0x000fe200078ef841 */
[C---:B------:R-:W-:Y:S01]  /*9850*/  FMUL.FTZ R64, R54.reuse, R119 ;  /* 0x0000007736407220 */ /* 0x040fe20000410000 */
[----:B------:R-:W-:Y:S01]  /*9860*/  FFMA.FTZ R65, R54, R117, -R59 ;  /* 0x0000007536417223 */ /* 0x000fe2000001083b */
[----:B------:R-:W-:Y:S01]  /*9870*/  F2FP.F16.E4M3.UNPACK_B R59, R115.H1 ;  /* 0x00000073ff3b723e */ /* 0x000fe200030006ff */
[--C-:B------:R-:W-:Y:S01]  /*9880*/  HADD2.F32 R60, -RZ, R55.reuse.H0_H0 ;  /* 0x20000037ff3c7230 */ /* 0x100fe20000004100 */
[----:B------:R-:W-:Y:S01]  /*9890*/  F2FP.F16.E4M3.UNPACK_B R54, R51.H1 ;  /* 0x00000033ff36723e */ /* 0x000fe200030006ff */
[----:B------:R-:W-:Y:S02]  /*98a0*/  HADD2.F32 R58, -RZ, R56.H0_H0 ;  /* 0x20000038ff3a7230 */ /* 0x000fe40000004100 */
[----:B------:R-:W-:Y:S01]  /*98b0*/  FFMA.FTZ R64, R57, R117, R64 ;  /* 0x0000007539407223 */ /* 0x000fe20000010040 */
[----:B------:R-:W-:Y:S01]  /*98c0*/  HADD2.F32 R61, -RZ, R55.H1_H1 ;  /* 0x30000037ff3d7230 */ /* 0x000fe20000004100 */
[----:B------:R-:W-:Y:S01]  /*98d0*/  F2FP.F16.E4M3.UNPACK_B R118, R118 ;  /* 0x00000076ff76723e */ /* 0x000fe200020006ff */
[----:B------:R-:W-:-:S02]  /*98e0*/  HADD2.F32 R55, -RZ, R54.H0_H0 ;  /* 0x20000036ff377230 */ /* 0x000fc40000004100 */
[-C--:B------:R-:W-:Y:S01]  /*98f0*/  FMUL.FTZ R78, R58, R60.reuse ;  /* 0x0000003c3a4e7220 */ /* 0x080fe20000410000 */
[--C-:B------:R-:W-:Y:S01]  /*9900*/  HADD2.F32 R57, -RZ, R59.reuse.H0_H0 ;  /* 0x2000003bff397230 */ /* 0x100fe20000004100 */
[----:B------:R-:W-:Y:S01]  /*9910*/  F2FP.F16.E4M3.UNPACK_B R51, R51 ;  /* 0x00000033ff33723e */ /* 0x000fe200020006ff */
[----:B------:R-:W-:Y:S02]  /*9920*/  HADD2.F32 R56, -RZ, R56.H1_H1 ;  /* 0x30000038ff387230 */ /* 0x000fe40000004100 */
[C---:B------:R-:W-:Y:S01]  /*9930*/  FMUL.FTZ R105, R55.reuse, R60 ;  /* 0x0000003c37697220 */ /* 0x040fe20000410000 */
[----:B------:R-:W-:Y:S02]  /*9940*/  HADD2.F32 R54, -RZ, R54.H1_H1 ;  /* 0x30000036ff367230 */ /* 0x000fe40000004100 */
[----:B------:R-:W-:Y:S01]  /*9950*/  FFMA.FTZ R79, R55, R57, -R78 ;  /* 0x00000039374f7223 */ /* 0x000fe2000001084e */
[----:B------:R-:W-:Y:S02]  /*9960*/  HADD2.F32 R59, -RZ, R59.H1_H1 ;  /* 0x3000003bff3b7230 */ /* 0x000fe40000004100 */
[----:B------:R-:W-:Y:S01]  /*9970*/  FMUL.FTZ R55, R56, R61 ;  /* 0x0000003d38377220 */ /* 0x000fe20000410000 */
[----:B------:R-:W-:Y:S01]  /*9980*/  FFMA.FTZ R105, R58, R57, R105 ;  /* 0x000000393a697223 */ /* 0x000fe20000010069 */
[----:B------:R-:W-:Y:S01]  /*9990*/  FMUL.FTZ R61, R54, R61 ;  /* 0x0000003d363d7220 */ /* 0x000fe20000410000 */
[----:B------:R-:W-:-:S02]  /*99a0*/  HADD2.F32 R58, -RZ, R118.H0_H0 ;  /* 0x20000076ff3a7230 */ /* 0x000fc40000004100 */
[----:B--2---:R-:W-:Y:S01]  /*99b0*/  FFMA.FTZ R108, R54, R59, -R55 ;  /* 0x0000003b366c7223 */ /* 0x004fe20000010837 */
[----:B------:R-:W-:Y:S01]  /*99c0*/  F2FP.F16.E4M3.UNPACK_B R54, R53 ;  /* 0x00000035ff36723e */ /* 0x000fe200020006ff */
[----:B------:R-:W-:Y:S01]  /*99d0*/  HADD2.F32 R53, -RZ, R51.H0_H0 ;  /* 0x20000033ff357230 */ /* 0x000fe20000004100 */
[----:B------:R-:W-:Y:S01]  /*99e0*/  F2FP.F16.E4M3.UNPACK_B R115, R115 ;  /* 0x00000073ff73723e */ /* 0x000fe200020006ff */
[----:B------:R-:W-:Y:S02]  /*99f0*/  HADD2.F32 R118, -RZ, R118.H1_H1 ;  /* 0x30000076ff767230 */ /* 0x000fe40000004100 */
[----:B---3--:R-:W-:Y:S01]  /*9a00*/  FFMA.FTZ R110, R56, R59, R61 ;  /* 0x0000003b386e7223 */ /* 0x008fe2000001003d */
[--C-:B------:R-:W-:Y:S01]  /*9a10*/  HADD2.F32 R55, -RZ, R54.reuse.H0_H0 ;  /* 0x20000036ff377230 */ /* 0x100fe20000004100 */
[----:B------:R-:W-:Y:S01]  /*9a20*/  F2FP.F16.E4M3.UNPACK_B R61, R46 ;  /* 0x0000002eff3d723e */ /* 0x000fe200020006ff */
[----:B------:R-:W-:Y:S02]  /*9a30*/  HADD2.F32 R54, -RZ, R54.H1_H1 ;  /* 0x30000036ff367230 */ /* 0x000fe40000004100 */
[----:B------:R-:W-:-:S02]  /*9a40*/  HADD2.F32 R56, -RZ, R115.H0_H0 ;  /* 0x20000073ff387230 */ /* 0x000fc40000004100 */
[-C--:B------:R-:W-:Y:S01]  /*9a50*/  FMUL.FTZ R60, R55, R58.reuse ;  /* 0x0000003a373c7220 */ /* 0x080fe20000410000 */
[----:B------:R-:W-:Y:S02]  /*9a60*/  HADD2.F32 R51, -RZ, R51.H1_H1 ;  /* 0x30000033ff337230 */ /* 0x000fe40000004100 */
[C---:B------:R-:W-:Y:S01]  /*9a70*/  FMUL.FTZ R58, R53.reuse, R58 ;  /* 0x0000003a353a7220 */ /* 0x040fe20000410000 */
[----:B------:R-:W-:Y:S02]  /*9a80*/  HADD2.F32 R115, -RZ, R115.H1_H1 ;  /* 0x30000073ff737230 */ /* 0x000fe40000004100 */
[----:B------:R-:W-:Y:S01]  /*9a90*/  FMUL.FTZ R104, R54, R118 ;  /* 0x0000007636687220 */ /* 0x000fe20000410000 */
[-C--:B------:R-:W-:Y:S01]  /*9aa0*/  FFMA.FTZ R57, R53, R56.reuse, -R60 ;  /* 0x0000003835397223 */ /* 0x080fe2000001083c */
[----:B------:R-:W-:Y:S01]  /*9ab0*/  FFMA.FTZ R78, R55, R56, R58 ;  /* 0x00000038374e7223 */ /* 0x000fe2000001003a */
[C---:B------:R-:W-:Y:S01]  /*9ac0*/  FMUL.FTZ R59, R51.reuse, R118 ;  /* 0x00000076333b7220 */ /* 0x040fe20000410000 */
[----:B------:R-:W-:Y:S01]  /*9ad0*/  FFMA.FTZ R104, R51, R115, -R104 ;  /* 0x0000007333687223 */ /* 0x000fe20000010868 */
[----:B------:R-:W-:-:S02]  /*9ae0*/  F2FP.SATFINITE.E4M3.F32.PACK_AB_MERGE_C R53, R77, R66, RZ ;  /* 0x000000424d35723e */ /* 0x000fc400048070ff */
[----:B------:R-:W-:Y:S01]  /*9af0*/  F2FP.F16.E4M3.UNPACK_B R58, R13 ;  /* 0x0000000dff3a723e */ /* 0x000fe200020006ff */
[----:B------:R-:W-:Y:S01]  /*9b00*/  FFMA.FTZ R115, R54, R115, R59 ;  /* 0x0000007336737223 */ /* 0x000fe2000001003b */
[----:B------:R-:W-:Y:S02]  /*9b10*/  F2FP.SATFINITE.E4M3.F32.PACK_AB_MERGE_C R55, R108, R79, RZ ;  /* 0x0000004f6c37723e */ /* 0x000fe400048070ff */
[----:B------:R-:W-:Y:S01]  /*9b20*/  F2FP.F16.E4M3.UNPACK_B R56, R45 ;  /* 0x0000002dff38723e */ /* 0x000fe200020006ff */
[--C-:B------:R-:W-:Y:S01]  /*9b30*/  HADD2.F32 R59, -RZ, R58.reuse.H0_H0 ;  /* 0x2000003aff3b7230 */ /* 0x100fe20000004100 */
[----:B------:R-:W-:Y:S01]  /*9b40*/  F2FP.SATFINITE.E4M3.F32.PACK_AB_MERGE_C R53, R64, R63, R53 ;  /* 0x0000003f4035723e */ /* 0x000fe20004807035 */
[--C-:B------:R-:W-:Y:S01]  /*9b50*/  HADD2.F32 R64, -RZ, R61.reuse.H0_H0 ;  /* 0x2000003dff407230 */ /* 0x100fe20000004100 */
[----:B------:R-:W-:Y:S01]  /*9b60*/  F2FP.SATFINITE.E4M3.F32.PACK_AB_MERGE_C R51, R76, R67, RZ ;  /* 0x000000434c33723e */ /* 0x000fe200048070ff */
[----:B------:R-:W-:Y:S01]  /*9b70*/  HADD2.F32 R58, -RZ, R58.H1_H1 ;  /* 0x3000003aff3a7230 */ /* 0x000fe20000004100 */
[----:B------:R-:W-:Y:S01]  /*9b80*/  F2FP.F16.E4M3.UNPACK_B R60, R44 ;  /* 0x0000002cff3c723e */ /* 0x000fe200020006ff */
[----:B------:R-:W-:Y:S01]  /*9b90*/  HADD2.F32 R61, -RZ, R61.H1_H1 ;  /* 0x3000003dff3d7230 */ /* 0x000fe20000004100 */
[----:B------:R-:W-:Y:S01]  /*9ba0*/  F2FP.SATFINITE.E4M3.F32.PACK_AB_MERGE_C R55, R104, R57, R55 ;  /* 0x000000396837723e */ /* 0x000fe20004807037 */
[----:B------:R-:W-:Y:S01]  /*9bb0*/  HADD2.F32 R57, -RZ, R56.H0_H0 ;  /* 0x20000038ff397230 */ /* 0x000fe20000004100 */
[----:B------:R-:W-:Y:S01]  /*9bc0*/  F2FP.SATFINITE.E4M3.F32.PACK_AB_MERGE_C R51, R65, R62, R51 ;  /* 0x0000003e4133723e */ /* 0x000fe20004807033 */
[----:B------:R-:W-:-:S02]  /*9bd0*/  HADD2.F32 R62, -RZ, R60.H0_H0 ;  /* 0x2000003cff3e7230 */ /* 0x000fc40000004100 */
[-C--:B------:R-:W-:Y:S01]  /*9be0*/  FMUL.FTZ R66, R59, R64.reuse ;  /* 0x000000403b427220 */ /* 0x080fe20000410000 */
[----:B------:R-:W-:Y:S02]  /*9bf0*/  HADD2.F32 R56, -RZ, R56.H1_H1 ;  /* 0x30000038ff387230 */ /* 0x000fe40000004100 */
[C---:B------:R-:W-:Y:S01]  /*9c00*/  FMUL.FTZ R64, R57.reuse, R64 ;  /* 0x0000004039407220 */ /* 0x040fe20000410000 */
[----:B------:R-:W-:Y:S01]  /*9c10*/  FMUL.FTZ R63, R58, R61 ;  /* 0x0000003d3a3f7220 */ /* 0x000fe20000410000 */
[-C--:B------:R-:W-:Y:S01]  /*9c20*/  FFMA.FTZ R66, R57, R62.reuse, -R66 ;  /* 0x0000003e39427223 */ /* 0x080fe20000010842 */
[----:B------:R-:W-:Y:S01]  /*9c30*/  F2FP.F16.E4M3.UNPACK_B R45, R45.H1 ;  /* 0x0000002dff2d723e */ /* 0x000fe200030006ff */
[----:B------:R-:W-:Y:S01]  /*9c40*/  FFMA.FTZ R64, R59, R62, R64 ;  /* 0x0000003e3b407223 */ /* 0x000fe20000010040 */
[----:B------:R-:W-:Y:S02]  /*9c50*/  HADD2.F32 R59, -RZ, R60.H1_H1 ;  /* 0x3000003cff3b7230 */ /* 0x000fe40000004100 */
[C---:B------:R-:W-:Y:S01]  /*9c60*/  FMUL.FTZ R61, R56.reuse, R61 ;  /* 0x0000003d383d7220 */ /* 0x040fe20000410000 */
[----:B------:R-:W-:Y:S01]  /*9c70*/  F2FP.F16.E4M3.UNPACK_B R57, R13.H1 ;  /* 0x0000000dff39723e */ /* 0x000fe200030006ff */
[----:B------:R-:W-:Y:S01]  /*9c80*/  HADD2.F32 R13, -RZ, R45.H0_H0 ;  /* 0x2000002dff0d7230 */ /* 0x000fe20000004100 */
[----:B------:R-:W-:Y:S01]  /*9c90*/  F2FP.F16.E4M3.UNPACK_B R44, R44.H1 ;  /* 0x0000002cff2c723e */ /* 0x000fe200030006ff */
[-C--:B------:R-:W-:Y:S01]  /*9ca0*/  FFMA.FTZ R65, R56, R59.reuse, -R63 ;  /* 0x0000003b38417223 */ /* 0x080fe2000001083f */
[----:B------:R-:W-:Y:S01]  /*9cb0*/  F2FP.F16.E4M3.UNPACK_B R56, R46.H1 ;  /* 0x0000002eff38723e */ /* 0x000fe200030006ff */
[----:B------:R-:W-:Y:S01]  /*9cc0*/  FFMA.FTZ R67, R58, R59, R61 ;  /* 0x0000003b3a437223 */ /* 0x000fe2000001003d */
[--C-:B------:R-:W-:Y:S01]  /*9cd0*/  HADD2.F32 R46, -RZ, R57.reuse.H0_H0 ;  /* 0x20000039ff2e7230 */ /* 0x100fe20000004100 */
[----:B------:R-:W-:Y:S01]  /*9ce0*/  F2FP.SATFINITE.E4M3.F32.PACK_AB_MERGE_C R54, R110, R105, RZ ;  /* 0x000000696e36723e */ /* 0x000fe200048070ff */
[----:B------:R-:W-:Y:S01]  /*9cf0*/  HADD2.F32 R57, -RZ, R57.H1_H1 ;  /* 0x30000039ff397230 */ /* 0x000fe20000004100 */
[----:B------:R-:W-:Y:S01]  /*9d00*/  F2FP.F16.E4M3.UNPACK_B R61, R14.H1 ;  /* 0x0000000eff3d723e */ /* 0x000fe200030006ff */
[--C-:B------:R-:W-:Y:S01]  /*9d10*/  HADD2.F32 R58, -RZ, R56.reuse.H0_H0 ;  /* 0x20000038ff3a7230 */ /* 0x100fe20000004100 */
[----:B------:R-:W-:Y:S01]  /*9d20*/  F2FP.SATFINITE.E4M3.F32.PACK_AB_MERGE_C R54, R115, R78, R54 ;  /* 0x0000004e7336723e */ /* 0x000fe20004807036 */
[----:B------:R-:W-:-:S02]  /*9d30*/  HADD2.F32 R60, -RZ, R56.H1_H1 ;  /* 0x30000038ff3c7230 */ /* 0x000fc40000004100 */
[----:B------:R-:W-:Y:S02]  /*9d40*/  HADD2.F32 R45, -RZ, R45.H1_H1 ;  /* 0x3000002dff2d7230 */ /* 0x000fe40000004100 */
[-C--:B------:R-:W-:Y:S01]  /*9d50*/  FMUL.FTZ R59, R13, R58.reuse ;  /* 0x0000003a0d3b7220 */ /* 0x080fe20000410000 */
[--C-:B------:R-:W-:Y:S02]  /*9d60*/  HADD2.F32 R56, -RZ, R44.reuse.H0_H0 ;  /* 0x2000002cff387230 */ /* 0x100fe40000004100 */
[C---:B------:R-:W-:Y:S01]  /*9d70*/  FMUL.FTZ R62, R46.reuse, R58 ;  /* 0x0000003a2e3e7220 */ /* 0x040fe20000410000 */
[----:B------:R-:W-:Y:S02]  /*9d80*/  HADD2.F32 R44, -RZ, R44.H1_H1 ;  /* 0x3000002cff2c7230 */ /* 0x000fe40000004100 */
[-C--:B------:R-:W-:Y:S01]  /*9d90*/  FMUL.FTZ R58, R57, R60.reuse ;  /* 0x0000003c393a7220 */ /* 0x080fe20000410000 */
[----:B------:R-:W-:Y:S01]  /*9da0*/  FMUL.FTZ R60, R45, R60 ;  /* 0x0000003c2d3c7220 */ /* 0x000fe20000410000 */
[-C--:B------:R-:W-:Y:S01]  /*9db0*/  FFMA.FTZ R77, R46, R56.reuse, R59 ;  /* 0x000000382e4d7223 */ /* 0x080fe2000001003b */
[----:B------:R-:W-:Y:S01]  /*9dc0*/  F2FP.F16.E4M3.UNPACK_B R46, R15.H1 ;  /* 0x0000000fff2e723e */ /* 0x000fe200030006ff */
[----:B------:R-:W-:Y:S01]  /*9dd0*/  FFMA.FTZ R76, R13, R56, -R62 ;  /* 0x000000380d4c7223 */ /* 0x000fe2000001083e */
[----:B------:R-:W-:Y:S01]  /*9de0*/  FFMA.FTZ R78, R57, R44, R60 ;  /* 0x0000002c394e7223 */ /* 0x000fe2000001003c */
[-C--:B------:R-:W-:Y:S01]  /*9df0*/  F2FP.F16.E4M3.UNPACK_B R13, R47.reuse ;  /* 0x0000002fff0d723e */ /* 0x080fe200020006ff */
[--C-:B------:R-:W-:Y:S01]  /*9e00*/  HADD2.F32 R63, -RZ, R61.reuse.H0_H0 ;  /* 0x2000003dff3f7230 */ /* 0x100fe20000004100 */
[----:B------:R-:W-:Y:S01]  /*9e10*/  F2FP.F16.E4M3.UNPACK_B R60, R14 ;  /* 0x0000000eff3c723e */ /* 0x000fe200020006ff */
[----:B------:R-:W-:Y:S01]  /*9e20*/  FFMA.FTZ R79, R45, R44, -R58 ;  /* 0x0000002c2d4f7223 */ /* 0x000fe2000001083a */
[----:B------:R-:W-:Y:S01]  /*9e30*/  F2FP.F16.E4M3.UNPACK_B R47, R47.H1 ;  /* 0x0000002fff2f723e */ /* 0x000fe200030006ff */
[----:B------:R-:W-:Y:S01]  /*9e40*/  HADD2.F32 R61, -RZ, R61.H1_H1 ;  /* 0x3000003dff3d7230 */ /* 0x000fe20000004100 */
[-C--:B------:R-:W-:Y:S01]  /*9e50*/  F2FP.F16.E4M3.UNPACK_B R14, R12.reuse ;  /* 0x0000000cff0e723e */ /* 0x080fe200020006ff */
[----:B------:R-:W-:Y:S01]  /*9e60*/  HADD2.F32 R62, -RZ, R60.H0_H0 ;  /* 0x2000003cff3e7230 */ /* 0x000fe20000004100 */
[----:B------:R-:W-:Y:S01]  /*9e70*/  F2FP.F16.E4M3.UNPACK_B R57, R12.H1 ;  /* 0x0000000cff39723e */ /* 0x000fe200030006ff */
[----:B------:R-:W-:Y:S01]  /*9e80*/  HADD2.F32 R12, -RZ, R46.H0_H0 ;  /* 0x2000002eff0c7230 */ /* 0x000fe20000004100 */
[----:B------:R-:W-:Y:S01]  /*9e90*/  F2FP.F16.E4M3.UNPACK_B R45, R15 ;  /* 0x0000000fff2d723e */ /* 0x000fe200020006ff */
[----:B------:R-:W-:Y:S01]  /*9ea0*/  HADD2.F32 R44, -RZ, R47.H0_H0 ;  /* 0x2000002fff2c7230 */ /* 0x000fe20000004100 */
[----:B------:R-:W-:Y:S01]  /*9eb0*/  F2FP.SATFINITE.E4M3.F32.PACK_AB_MERGE_C R76, R79, R76, RZ ;  /* 0x0000004c4f4c723e */ /* 0x000fe200048070ff */
[----:B------:R-:W-:-:S02]  /*9ec0*/  HADD2.F32 R59, -RZ, R57.H0_H0 ;  /* 0x20000039ff3b7230 */ /* 0x000fc40000004100 */
[-C--:B------:R-:W-:Y:S01]  /*9ed0*/  FMUL.FTZ R115, R12, R63.reuse ;  /* 0x0000003f0c737220 */ /* 0x080fe20000410000 */
[----:B------:R-:W-:Y:S02]  /*9ee0*/  HADD2.F32 R46, -RZ, R46.H1_H1 ;  /* 0x3000002eff2e7230 */ /* 0x000fe40000004100 */
[C---:B------:R-:W-:Y:S01]  /*9ef0*/  FMUL.FTZ R63, R44.reuse, R63 ;  /* 0x0000003f2c3f7220 */ /* 0x040fe20000410000 */
[----:B------:R-:W-:Y:S02]  /*9f00*/  HADD2.F32 R47, -RZ, R47.H1_H1 ;  /* 0x3000002fff2f7230 */ /* 0x000fe40000004100 */
[----:B------:R-:W-:Y:S01]  /*9f10*/  FFMA.FTZ R115, R44, R59, -R115 ;  /* 0x0000003b2c737223 */ /* 0x000fe20000010873 */
[----:B------:R-:W-:Y:S02]  /*9f20*/  HADD2.F32 R56, -RZ, R45.H0_H0 ;  /* 0x2000002dff387230 */ /* 0x000fe40000004100 */
[----:B------:R-:W-:Y:S01]  /*9f30*/  FMUL.FTZ R44, R46, R61 ;  /* 0x0000003d2e2c7220 */ /* 0x000fe20000410000 */
[----:B------:R-:W-:-:S02]  /*9f40*/  HADD2.F32 R15, -RZ, R13.H0_H0 ;  /* 0x2000000dff0f7230 */ /* 0x000fc40000004100 */
[----:B------:R-:W-:Y:S01]  /*9f50*/  FMUL.FTZ R61, R47, R61 ;  /* 0x0000003d2f3d7220 */ /* 0x000fe20000410000 */
[----:B------:R-:W-:Y:S02]  /*9f60*/  HADD2.F32 R45, -RZ, R45.H1_H1 ;  /* 0x3000002dff2d7230 */ /* 0x000fe40000004100 */
[----:B------:R-:W-:Y:S01]  /*9f70*/  FFMA.FTZ R63, R12, R59, R63 ;  /* 0x0000003b0c3f7223 */ /* 0x000fe2000001003f */
[----:B------:R-:W-:Y:S02]  /*9f80*/  HADD2.F32 R60, -RZ, R60.H1_H1 ;  /* 0x3000003cff3c7230 */ /* 0x000fe40000004100 */
[-C--:B------:R-:W-:Y:S01]  /*9f90*/  FMUL.FTZ R104, R56, R62.reuse ;  /* 0x0000003e38687220 */ /* 0x080fe20000410000 */
[----:B------:R-:W-:Y:S02]  /*9fa0*/  HADD2.F32 R13, -RZ, R13.H1_H1 ;  /* 0x3000000dff0d7230 */ /* 0x000fe40000004100 */
[----:B------:R-:W-:Y:S01]  /*9fb0*/  FMUL.FTZ R105, R15, R62 ;  /* 0x0000003e0f697220 */ /* 0x000fe20000410000 */
[----:B------:R-:W-:-:S02]  /*9fc0*/  HADD2.F32 R57, -RZ, R57.H1_H1 ;  /* 0x30000039ff397230 */ /* 0x000fc40000004100 */
[-C--:B------:R-:W-:Y:S01]  /*9fd0*/  FMUL.FTZ R12, R45, R60.reuse ;  /* 0x0000003c2d0c7220 */ /* 0x080fe20000410000 */
[--C-:B------:R-:W-:Y:S02]  /*9fe0*/  HADD2.F32 R58, -RZ, R14.reuse.H0_H0 ;  /* 0x2000000eff3a7230 */ /* 0x100fe40000004100 */
[----:B------:R-:W-:Y:S01]  /*9ff0*/  FMUL.FTZ R60, R13, R60 ;  /* 0x0000003c0d3c7220 */ /* 0x000fe20000410000 */
[----:B------:R-:W-:Y:S02]  /*a000*/  HADD2.F32 R14, -RZ, R14.H1_H1 ;  /* 0x3000000eff0e7230 */ /* 0x000fe40000004100 */
[-C--:B------:R-:W-:Y:S01]  /*a010*/  FFMA.FTZ R44, R47, R57.reuse, -R44 ;  /* 0x000000392f2c7223 */ /* 0x080fe2000001082c */
[----:B------:R-:W-:Y:S01]  /*a020*/  FFMA.FTZ R46, R46, R57, R61 ;  /* 0x000000392e2e7223 */ /* 0x000fe2000001003d */
[-C--:B------:R-:W-:Y:S01]  /*a030*/  FFMA.FTZ R104, R15, R58.reuse, -R104 ;  /* 0x0000003a0f687223 */ /* 0x080fe20000010868 */
[----:B------:R-:W-:Y:S01]  /*a040*/  FFMA.FTZ R105, R56, R58, R105 ;  /* 0x0000003a38697223 */ /* 0x000fe20000010069 */
[-C--:B------:R-:W-:Y:S01]  /*a050*/  FFMA.FTZ R13, R13, R14.reuse, -R12 ;  /* 0x0000000e0d0d7223 */ /* 0x080fe2000001080c */
[----:B------:R-:W-:Y:S01]  /*a060*/  FFMA.FTZ R60, R45, R14, R60 ;  /* 0x0000000e2d3c7223 */ /* 0x000fe2000001003c */
[----:B------:R-:W-:Y:S01]  /*a070*/  F2FP.SATFINITE.E4M3.F32.PACK_AB_MERGE_C R44, R44, R115, RZ ;  /* 0x000000732c2c723e */ /* 0x000fe200048070ff */
[----:B------:R-:W-:Y:S01]  /*a080*/  IMAD.MOV.U32 R12, RZ, RZ, R53 ;  /* 0x000000ffff0c7224 */ /* 0x000fe200078e0035 */
[----:B------:R-:W-:Y:S01]  /*a090*/  F2FP.SATFINITE.E4M3.F32.PACK_AB_MERGE_C R46, R46, R63, RZ ;  /* 0x0000003f2e2e723e */ /* 0x000fe200048070ff */
[----:B------:R-:W-:Y:S01]  /*a0a0*/  IMAD.MOV.U32 R14, RZ, RZ, R54 ;  /* 0x000000ffff0e7224 */ /* 0x000fe200078e0036 */
[----:B------:R-:W-:-:S02]  /*a0b0*/  F2FP.SATFINITE.E4M3.F32.PACK_AB_MERGE_C R77, R78, R77, RZ ;  /* 0x0000004d4e4d723e */ /* 0x000fc400048070ff */
[----:B------:R-:W-:Y:S02]  /*a0c0*/  F2FP.SATFINITE.E4M3.F32.PACK_AB_MERGE_C R47, R13, R104, R44 ;  /* 0x000000680d2f723e */ /* 0x000fe4000480702c */
[----:B------:R-:W-:Y:S01]  /*a0d0*/  F2FP.SATFINITE.E4M3.F32.PACK_AB_MERGE_C R15, R60, R105, R46 ;  /* 0x000000693c0f723e */ /* 0x000fe2000480702e */
[----:B------:R-:W-:Y:S01]  /*a0e0*/  IMAD.MOV.U32 R46, RZ, RZ, R55 ;  /* 0x000000ffff2e7224 */ /* 0x000fe200078e0037 */
[----:B------:R-:W-:Y:S02]  /*a0f0*/  F2FP.SATFINITE.E4M3.F32.PACK_AB_MERGE_C R45, R65, R66, R76 ;  /* 0x00000042412d723e */ /* 0x000fe4000480704c */
[----:B------:R-:W-:Y:S02]  /*a100*/  F2FP.SATFINITE.E4M3.F32.PACK_AB_MERGE_C R13, R67, R64, R77 ;  /* 0x00000040430d723e */ /* 0x000fe4000480704d */
[----:B------:R-:W-:-:S07]  /*a110*/  MOV R44, R51 ;  /* 0x00000033002c7202 */ /* 0x000fce0000000f00 */
.L_x_566:
[----:B------:R-:W-:Y:S05]  /*a120*/  BSYNC B2 ;  /* 0x0000000000027941 */ /* 0x000fea0003800000 */
.L_x_565:
[----:B------:R-:W-:Y:S01]  /*a130*/  ISETP.GE.AND P3, PT, R11, R114, PT ;  /* 0x000000720b00720c */ /* 0x000fe20003f66270 */
[----:B0-----:R0:W-:-:S12]  /*a140*/  ST.E.128 desc[UR36][R48.64], R44 ;  /* 0x0000002c30007985 */ /* 0x0011d8000c101d24 */
[----:B------:R-:W-:-:S04]  /*a150*/  @!P3 IADD3 R52, P4, R11, R52, RZ ;  /* 0x000000340b34b210 */ /* 0x000fc80007f9e0ff */
[----:B------:R-:W-:-:S05]  /*a160*/  @!P3 LEA.HI.X.SX32 R53, R11, R50, 0x1, P4 ;  /* 0x000000320b35b211 */ /* 0x000fca00020f0eff */
[----:B------:R0:W-:Y:S04]  /*a170*/  @!P3 ST.E.128 desc[UR36][R52.64], R12 ;  /* 0x0000000c3400b985 */ /* 0x0001e8000c101d24 */
.L_x_564:
[----:B------:R-:W-:Y:S05]  /*a180*/  BSYNC B1 ;  /* 0x0000000000017941 */ /* 0x000fea0003800000 */
.L_x_563:
[----:B------:R-:W-:-:S03]  /*a190*/  UMOV UR4, 0xffffffff ;  /* 0xffffffff00047882 */ /* 0x000fc60000000000 */
[----:B------:R-:W-:Y:S05]  /*a1a0*/  BRA.DIV UR4, `(.L_x_567) ;  /* 0x000001c604b47947 */ /* 0x000fea000b800000 */
[----:B0-----:R0:W0:Y:S04]  /*a1b0*/  SHFL.IDX PT, R48, R107, 0x3, 0x181f ;  /* 0x00781f006b307f89 */ /* 0x00102800000e0000 */
[----:B----4-:R-:W4:Y:S02]  /*a1c0*/  SHFL.IDX PT, R106, R106, 0x3, 0x181f ;  /* 0x00781f006a6a7f89 */ /* 0x010f2400000e0000 */
.L_x_859:
[----:B------:R-:W-:-:S04]  /*a1d0*/  IADD3 R11, R219, 0x60, RZ ;  /* 0x00000060db0b7810 */ /* 0x000fc80007ffe0ff */
[----:B------:R-:W-:-:S13]  /*a1e0*/  ISETP.GE.OR P3, PT, R11, R102, P1 ;  /* 0x000000660b00720c */ /* 0x000fda0000f66670 */
[----:B------:R-:W-:Y:S05]  /*a1f0*/  @P3 BRA `(.L_x_542) ;  /* 0x00000014008c3947 */ /* 0x000fea0003800000 */
[----:B------:R-:W5:Y:S01]  /*a200*/  LDL R14, [R1+0x24] ;  /* 0x00002400010e7983 */ /* 0x000f620000100800 */
[----:B------:R-:W-:Y:S01]  /*a210*/  SEL R116, R35, R116, !P0 ;  /* 0x0000007423747207 */ /* 0x000fe20004000000 */
[----:B------:R-:W-:Y:S01]  /*a220*/  BSSY B1, `(.L_x_568) ;  /* 0x00000ef000017945 */ /* 0x000fe20003800000 */
[----:B----4-:R-:W-:Y:S02]  /*a230*/  IADD3 R50, P3, R39, R106, RZ ;  /* 0x0000006a27327210 */ /* 0x010fe40007f7e0ff */
[----:B------:R-:W-:-:S03]  /*a240*/  SHF.R.S32.HI R11, RZ, 0x1f, R116 ;  /* 0x0000001fff0b7819 */ /* 0x000fc60000011474 */
[----:B0-----:R-:W-:Y:S01]  /*a250*/  IMAD.X R51, R48, 0x1, R43, P3 ;  /* 0x0000000130337824 */ /* 0x001fe200018e062b */
[----:B------:R-:W-:-:S04]  /*a260*/  LEA.HI R116, R11, R116, RZ, 0x5 ;  /* 0x000000740b747211 */ /* 0x000fc800078f28ff */
[----:B------:R-:W-:-:S04]  /*a270*/  LEA.HI.SX32 R116, R116, R41, 0x1b ;  /* 0x0000002974747211 */ /* 0x000fc800078fdaff */
        /* <DEDUP_REMOVED lines=13> */
[----:B------:R-:W4:Y:S01]  /*a350*/  LDS.128 R44, [R44+0x28400] ;  /* 0x028400002c2c7984 */ /* 0x000f220000000c00 */
[----:B------:R-:W-:Y:S05]  /*a360*/  @P2 BRA `(.L_x_569) ;  /* 0x0000000c00682947 */ /* 0x000fea0003800000 */
[--C-:B------:R-:W-:Y:S01]  /*a370*/  SHF.R.U32.HI R58, RZ, 0x8, R69.reuse ;  /* 0x00000008ff3a7819 */ /* 0x100fe20000011645 */
[----:B----4-:R-:W-:Y:S01]  /*a380*/  IMAD.MOV.U32 R55, RZ, RZ, R44 ;  /* 0x000000ffff377224 */ /* 0x010fe200078e002c */
[----:B------:R-:W-:Y:S01]  /*a390*/  LOP3.LUT R52, R69, 0xff, RZ, 0xc0, !PT ;  /* 0x000000ff45347812 */ /* 0x000fe200078ec0ff */
[----:B0-----:R-:W-:Y:S01]  /*a3a0*/  IMAD.MOV.U32 R54, RZ, RZ, R14 ;  /* 0x000000ffff367224 */ /* 0x001fe200078e000e */
[----:B------:R-:W-:Y:S02]  /*a3b0*/  SHF.R.U32.HI R53, RZ, 0x18, R69 ;  /* 0x00000018ff357819 */ /* 0x000fe40000011645 */
[----:B------:R-:W-:Y:S01]  /*a3c0*/  MOV R49, R12 ;  /* 0x0000000c00317202 */ /* 0x000fe20000000f00 */
[----:B------:R-:W-:Y:S01]  /*a3d0*/  IMAD.SHL.U32 R12, R58, 0x100, RZ ;  /* 0x000001003a0c7824 */ /* 0x000fe200078e00ff */
[----:B------:R-:W-:Y:S02]  /*a3e0*/  SHF.R.U32.HI R65, RZ, 0x8, R71 ;  /* 0x00000008ff417819 */ /* 0x000fe40000011647 */
[----:B------:R-:W-:-:S02]  /*a3f0*/  SHF.R.U32.HI R60, RZ, 0x8, R75 ;  /* 0x00000008ff3c7819 */ /* 0x000fc4000001164b */
[----:B------:R-:W-:Y:S02]  /*a400*/  PRMT R53, R53, 0x654, R52 ;  /* 0x0000065435357816 */ /* 0x000fe40000000034 */
[----:B------:R-:W-:Y:S02]  /*a410*/  LOP3.LUT R56, R71, 0xff, RZ, 0xc0, !PT ;  /* 0x000000ff47387812 */ /* 0x000fe400078ec0ff */
[----:B------:R-:W-:Y:S02]  /*a420*/  SHF.R.U32.HI R57, RZ, 0x18, R71 ;  /* 0x00000018ff397819 */ /* 0x000fe40000011647 */
[----:B------:R-:W-:Y:S02]  /*a430*/  SHF.R.U32.HI R63, RZ, 0x8, R73 ;  /* 0x00000008ff3f7819 */ /* 0x000fe40000011649 */
[----:B------:R-:W-:Y:S01]  /*a440*/  MOV R58, R46 ;  /* 0x0000002e003a7202 */ /* 0x000fe20000000f00 */
[----:B------:R-:W-:Y:S01]  /*a450*/  IMAD.SHL.U32 R46, R60, 0x100, RZ ;  /* 0x000001003c2e7824 */ /* 0x000fe200078e00ff */
[----:B------:R-:W-:Y:S01]  /*a460*/  LOP3.LUT R53, R53, 0xff00, R12, 0xf8, !PT ;  /* 0x0000ff0035357812 */ /* 0x000fe200078ef80c */
[----:B------:R-:W-:Y:S01]  /*a470*/  IMAD.SHL.U32 R12, R65, 0x100, RZ ;  /* 0x00000100410c7824 */ /* 0x000fe200078e00ff */
[----:B------:R-:W-:Y:S01]  /*a480*/  SHF.R.U32.HI R67, RZ, 0x10, R71 ;  /* 0x00000010ff437819 */ /* 0x000fe20000011647 */
[----:B------:R-:W-:Y:S01]  /*a490*/  IMAD.SHL.U32 R14, R63, 0x100, RZ ;  /* 0x000001003f0e7824 */ /* 0x000fe200078e00ff */
[----:B------:R-:W-:-:S02]  /*a4a0*/  LOP3.LUT R59, R73, 0xff, RZ, 0xc0, !PT ;  /* 0x000000ff493b7812 */ /* 0x000fc400078ec0ff */
[----:B------:R-:W-:Y:S02]  /*a4b0*/  SHF.R.U32.HI R64, RZ, 0x18, R73 ;  /* 0x00000018ff407819 */ /* 0x000fe40000011649 */
[----:B------:R-:W-:Y:S02]  /*a4c0*/  LOP3.LUT R61, R75, 0xff0000ff, RZ, 0xc0, !PT ;  /* 0xff0000ff4b3d7812 */ /* 0x000fe400078ec0ff */
[----:B------:R-:W-:Y:S02]  /*a4d0*/  PRMT R57, R57, 0x654, R56 ;  /* 0x0000065439397816 */ /* 0x000fe40000000038 */
[----:B------:R-:W-:Y:S02]  /*a4e0*/  SHF.R.U32.HI R68, RZ, 0x10, R69 ;  /* 0x00000010ff447819 */ /* 0x000fe40000011645 */
[----:B------:R-:W-:Y:S02]  /*a4f0*/  PRMT R59, R64, 0x654, R59 ;  /* 0x00000654403b7816 */ /* 0x000fe4000000003b */
[----:B------:R-:W-:Y:S01]  /*a500*/  LOP3.LUT R57, R57, 0xff00, R12, 0xf8, !PT ;  /* 0x0000ff0039397812 */ /* 0x000fe200078ef80c */
[----:B------:R-:W-:Y:S01]  /*a510*/  IMAD.U32 R12, R67, 0x10000, RZ ;  /* 0x00010000430c7824 */ /* 0x000fe200078e00ff */
[----:B------:R-:W-:-:S02]  /*a520*/  LOP3.LUT R65, R61, 0xff00, R46, 0xf8, !PT ;  /* 0x0000ff003d417812 */ /* 0x000fc400078ef82e */
[----:B------:R-:W-:Y:S02]  /*a530*/  SHF.L.U32 R44, R68, 0x10, RZ ;  /* 0x00000010442c7819 */ /* 0x000fe400000006ff */
[----:B------:R-:W-:Y:S02]  /*a540*/  F2FP.F16.E4M3.UNPACK_B R61, R113.H1 ;  /* 0x00000071ff3d723e */ /* 0x000fe400030006ff */
[----:B------:R-:W-:Y:S02]  /*a550*/  F2FP.F16.E4M3.UNPACK_B R52, R49.H1 ;  /* 0x00000031ff34723e */ /* 0x000fe400030006ff */
[----:B------:R-:W-:Y:S02]  /*a560*/  F2FP.F16.E4M3.UNPACK_B R56, R55.H1 ;  /* 0x00000037ff38723e */ /* 0x000fe400030006ff */
[----:B------:R-:W-:Y:S01]  /*a570*/  LOP3.LUT R63, R59, 0xff00, R14, 0xf8, !PT ;  /* 0x0000ff003b3f7812 */ /* 0x000fe200078ef80e */
[----:B------:R-:W-:Y:S01]  /*a580*/  HADD2.F32 R14, -RZ, R61.H0_H0 ;  /* 0x2000003dff0e7230 */ /* 0x000fe20000004100 */
[----:B------:R-:W-:-:S02]  /*a590*/  SHF.R.U32.HI R62, RZ, 0x10, R75 ;  /* 0x00000010ff3e7819 */ /* 0x000fc4000001164b */
[----:B------:R-:W-:Y:S01]  /*a5a0*/  LOP3.LUT R44, R53, 0xff0000, R44, 0xf8, !PT ;  /* 0x00ff0000352c7812 */ /* 0x000fe200078ef82c */
[----:B------:R-:W-:Y:S01]  /*a5b0*/  HADD2.F32 R53, -RZ, R52.H0_H0 ;  /* 0x20000034ff357230 */ /* 0x000fe20000004100 */
[----:B------:R-:W-:Y:S01]  /*a5c0*/  F2FP.F16.E4M3.UNPACK_B R59, R111.H1 ;  /* 0x0000006fff3b723e */ /* 0x000fe200030006ff */
[----:B------:R-:W-:Y:S01]  /*a5d0*/  IMAD.U32 R62, R62, 0x10000, RZ ;  /* 0x000100003e3e7824 */ /* 0x000fe200078e00ff */
[----:B------:R-:W-:Y:S01]  /*a5e0*/  LOP3.LUT R12, R57, 0xff0000, R12, 0xf8, !PT ;  /* 0x00ff0000390c7812 */ /* 0x000fe200078ef80c */
[--C-:B------:R-:W-:Y:S01]  /*a5f0*/  HADD2.F32 R57, -RZ, R56.reuse.H0_H0 ;  /* 0x20000038ff397230 */ /* 0x100fe20000004100 */
[----:B------:R-:W-:Y:S01]  /*a600*/  SHF.R.U32.HI R66, RZ, 0x10, R73 ;  /* 0x00000010ff427819 */ /* 0x000fe20000011649 */
[----:B------:R-:W-:Y:S02]  /*a610*/  HADD2.F32 R60, -RZ, R59.H0_H0 ;  /* 0x2000003bff3c7230 */ /* 0x000fe40000004100 */
[-C--:B------:R-:W-:Y:S01]  /*a620*/  FMUL.FTZ R68, R53, R14.reuse ;  /* 0x0000000e35447220 */ /* 0x080fe20000410000 */
[----:B------:R-:W-:Y:S01]  /*a630*/  F2FP.F16.E4M3.UNPACK_B R113, R113 ;  /* 0x00000071ff71723e */ /* 0x000fe200020006ff */
[----:B------:R-:W-:Y:S01]  /*a640*/  FMUL.FTZ R64, R57, R14 ;  /* 0x0000000e39407220 */ /* 0x000fe20000410000 */
[----:B------:R-:W-:Y:S01]  /*a650*/  IMAD.U32 R46, R66, 0x10000, RZ ;  /* 0x00010000422e7824 */ /* 0x000fe200078e00ff */
[----:B------:R-:W-:Y:S01]  /*a660*/  LOP3.LUT R14, R65, 0xff0000, R62, 0xf8, !PT ;  /* 0x00ff0000410e7812 */ /* 0x000fe200078ef83e */
[-C--:B------:R-:W-:Y:S01]  /*a670*/  FFMA.FTZ R68, R57, R60.reuse, R68 ;  /* 0x0000003c39447223 */ /* 0x080fe20000010044 */
[----:B------:R-:W-:Y:S01]  /*a680*/  FFMA.FTZ R66, R53, R60, -R64 ;  /* 0x0000003c35427223 */ /* 0x000fe20000010840 */
[----:B------:R-:W-:Y:S01]  /*a690*/  HADD2.F32 R62, -RZ, R61.H1_H1 ;  /* 0x3000003dff3e7230 */ /* 0x000fe20000004100 */
[----:B------:R-:W-:Y:S01]  /*a6a0*/  F2FP.F16.E4M3.UNPACK_B R55, R55 ;  /* 0x00000037ff37723e */ /* 0x000fe200020006ff */
[----:B------:R-:W-:Y:S01]  /*a6b0*/  HADD2.F32 R57, -RZ, R56.H1_H1 ;  /* 0x30000038ff397230 */ /* 0x000fe20000004100 */
[----:B------:R-:W-:Y:S01]  /*a6c0*/  F2FP.F16.E4M3.UNPACK_B R49, R49 ;  /* 0x00000031ff31723e */ /* 0x000fe200020006ff */
[----:B------:R-:W-:Y:S01]  /*a6d0*/  HADD2.F32 R53, -RZ, R52.H1_H1 ;  /* 0x30000034ff357230 */ /* 0x000fe20000004100 */
[----:B------:R-:W-:Y:S01]  /*a6e0*/  F2FP.F16.E4M3.UNPACK_B R111, R111 ;  /* 0x0000006fff6f723e */ /* 0x000fe200020006ff */
[----:B------:R-:W-:-:S02]  /*a6f0*/  HADD2.F32 R60, -RZ, R59.H1_H1 ;  /* 0x3000003bff3c7230 */ /* 0x000fc40000004100 */
[-C--:B------:R-:W-:Y:S01]  /*a700*/  FMUL.FTZ R64, R57, R62.reuse ;  /* 0x0000003e39407220 */ /* 0x080fe20000410000 */
[----:B------:R-:W-:Y:S02]  /*a710*/  HADD2.F32 R59, -RZ, R113.H0_H0 ;  /* 0x20000071ff3b7230 */ /* 0x000fe40000004100 */
[C---:B------:R-:W-:Y:S01]  /*a720*/  FMUL.FTZ R62, R53.reuse, R62 ;  /* 0x0000003e353e7220 */ /* 0x040fe20000410000 */
[----:B------:R-:W-:Y:S02]  /*a730*/  HADD2.F32 R56, -RZ, R55.H0_H0 ;  /* 0x20000037ff387230 */ /* 0x000fe40000004100 */
[-C--:B------:R-:W-:Y:S01]  /*a740*/  FFMA.FTZ R67, R53, R60.reuse, -R64 ;  /* 0x0000003c35437223 */ /* 0x080fe20000010840 */
[----:B------:R-:W-:Y:S02]  /*a750*/  HADD2.F32 R52, -RZ, R49.H0_H0 ;  /* 0x20000031ff347230 */ /* 0x000fe40000004100 */
[----:B------:R-:W-:Y:S01]  /*a760*/  FFMA.FTZ R69, R57, R60, R62 ;  /* 0x0000003c39457223 */ /* 0x000fe2000001003e */
[----:B------:R-:W-:-:S02]  /*a770*/  HADD2.F32 R53, -RZ, R111.H0_H0 ;  /* 0x2000006fff357230 */ /* 0x000fc40000004100 */
[-C--:B------:R-:W-:Y:S01]  /*a780*/  FMUL.FTZ R57, R56, R59.reuse ;  /* 0x0000003b38397220 */ /* 0x080fe20000410000 */
[----:B------:R-:W-:Y:S02]  /*a790*/  HADD2.F32 R60, -RZ, R113.H1_H1 ;  /* 0x30000071ff3c7230 */ /* 0x000fe40000004100 */
[C---:B------:R-:W-:Y:S01]  /*a7a0*/  FMUL.FTZ R59, R52.reuse, R59 ;  /* 0x0000003b343b7220 */ /* 0x040fe20000410000 */
[----:B------:R-:W-:Y:S01]  /*a7b0*/  HADD2.F32 R55, -RZ, R55.H1_H1 ;  /* 0x30000037ff377230 */ /* 0x000fe20000004100 */
[----:B------:R-:W-:Y:S01]  /*a7c0*/  LOP3.LUT R46, R63, 0xff0000, R46, 0xf8, !PT ;  /* 0x00ff00003f2e7812 */ /* 0x000fe200078ef82e */
[-C--:B------:R-:W-:Y:S01]  /*a7d0*/  FFMA.FTZ R62, R52, R53.reuse, -R57 ;  /* 0x00000035343e7223 */ /* 0x080fe20000010839 */
[----:B------:R-:W-:Y:S01]  /*a7e0*/  FFMA.FTZ R63, R56, R53, R59 ;  /* 0x00000035383f7223 */ /* 0x000fe2000001003b */
[----:B------:R-:W-:Y:S02]  /*a7f0*/  HADD2.F32 R49, -RZ, R49.H1_H1 ;  /* 0x30000031ff317230 */ /* 0x000fe40000004100 */
[----:B------:R-:W-:Y:S01]  /*a800*/  FMUL.FTZ R56, R55, R60 ;  /* 0x0000003c37387220 */ /* 0x000fe20000410000 */
[----:B------:R-:W-:Y:S01]  /*a810*/  HADD2.F32 R52, -RZ, R111.H1_H1 ;  /* 0x3000006fff347230 */ /* 0x000fe20000004100 */
[----:B------:R-:W-:-:S02]  /*a820*/  F2FP.F16.E4M3.UNPACK_B R59, R112.H1 ;  /* 0x00000070ff3b723e */ /* 0x000fc400030006ff */
[----:B------:R-:W-:Y:S01]  /*a830*/  F2FP.F16.E4M3.UNPACK_B R53, R58.H1 ;  /* 0x0000003aff35723e */ /* 0x000fe200030006ff */
[C---:B------:R-:W-:Y:S01]  /*a840*/  FMUL.FTZ R60, R49.reuse, R60 ;  /* 0x0000003c313c7220 */ /* 0x040fe20000410000 */
[----:B------:R-:W-:Y:S01]  /*a850*/  FFMA.FTZ R65, R49, R52, -R56 ;  /* 0x0000003431417223 */ /* 0x000fe20000010838 */
[----:B------:R-:W-:Y:S01]  /*a860*/  F2FP.F16.E4M3.UNPACK_B R57, R109.H1 ;  /* 0x0000006dff39723e */ /* 0x000fe200030006ff */
[----:B------:R-:W-:Y:S01]  /*a870*/  HADD2.F32 R61, -RZ, R59.H0_H0 ;  /* 0x2000003bff3d7230 */ /* 0x000fe20000004100 */
[----:B------:R-:W-:Y:S01]  /*a880*/  F2FP.F16.E4M3.UNPACK_B R49, R54.H1 ;  /* 0x00000036ff31723e */ /* 0x000fe200030006ff */
[----:B------:R-:W-:Y:S02]  /*a890*/  HADD2.F32 R56, -RZ, R53.H0_H0 ;  /* 0x20000035ff387230 */ /* 0x000fe40000004100 */
[----:B------:R-:W-:Y:S01]  /*a8a0*/  FFMA.FTZ R64, R55, R52, R60 ;  /* 0x0000003437407223 */ /* 0x000fe2000001003c */
[----:B------:R-:W-:Y:S01]  /*a8b0*/  HADD2.F32 R60, -RZ, R59.H1_H1 ;  /* 0x3000003bff3c7230 */ /* 0x000fe20000004100 */
[----:B------:R-:W-:Y:S01]  /*a8c0*/  F2FP.F16.E4M3.UNPACK_B R112, R112 ;  /* 0x00000070ff70723e */ /* 0x000fe200020006ff */
[----:B------:R-:W-:-:S02]  /*a8d0*/  HADD2.F32 R52, -RZ, R49.H0_H0 ;  /* 0x20000031ff347230 */ /* 0x000fc40000004100 */
[-C--:B------:R-:W-:Y:S01]  /*a8e0*/  FMUL.FTZ R59, R56, R61.reuse ;  /* 0x0000003d383b7220 */ /* 0x080fe20000410000 */
[----:B------:R-:W-:Y:S01]  /*a8f0*/  HADD2.F32 R55, -RZ, R57.H0_H0 ;  /* 0x20000039ff377230 */ /* 0x000fe20000004100 */
[----:B------:R-:W-:Y:S01]  /*a900*/  F2FP.F16.E4M3.UNPACK_B R58, R58 ;  /* 0x0000003aff3a723e */ /* 0x000fe200020006ff */
[----:B------:R-:W-:Y:S02]  /*a910*/  HADD2.F32 R53, -RZ, R53.H1_H1 ;  /* 0x30000035ff357230 */ /* 0x000fe40000004100 */
[C---:B------:R-:W-:Y:S01]  /*a920*/  FMUL.FTZ R61, R52.reuse, R61 ;  /* 0x0000003d343d7220 */ /* 0x040fe20000410000 */
[----:B------:R-:W-:Y:S02]  /*a930*/  HADD2.F32 R49, -RZ, R49.H1_H1 ;  /* 0x30000031ff317230 */ /* 0x000fe40000004100 */
[-C--:B------:R-:W-:Y:S01]  /*a940*/  FFMA.FTZ R70, R52, R55.reuse, -R59 ;  /* 0x0000003734467223 */ /* 0x080fe2000001083b */
[----:B------:R-:W-:Y:S02]  /*a950*/  HADD2.F32 R52, -RZ, R57.H1_H1 ;  /* 0x30000039ff347230 */ /* 0x000fe40000004100 */
[----:B------:R-:W-:Y:S01]  /*a960*/  FMUL.FTZ R72, R53, R60 ;  /* 0x0000003c35487220 */ /* 0x000fe20000410000 */
[----:B------:R-:W-:Y:S01]  /*a970*/  F2FP.F16.E4M3.UNPACK_B R54, R54 ;  /* 0x00000036ff36723e */ /* 0x000fe200020006ff */
[C---:B------:R-:W-:Y:S01]  /*a980*/  FMUL.FTZ R60, R49.reuse, R60 ;  /* 0x0000003c313c7220 */ /* 0x040fe20000410000 */
[----:B------:R-:W-:Y:S01]  /*a990*/  FFMA.FTZ R71, R56, R55, R61 ;  /* 0x0000003738477223 */ /* 0x000fe2000001003d */
[----:B------:R-:W-:Y:S01]  /*a9a0*/  FFMA.FTZ R73, R49, R52, -R72 ;  /* 0x0000003431497223 */ /* 0x000fe20000010848 */
[----:B------:R-:W-:-:S02]  /*a9b0*/  HADD2.F32 R55, -RZ, R112.H0_H0 ;  /* 0x20000070ff377230 */ /* 0x000fc40000004100 */
[----:B------:R-:W-:Y:S01]  /*a9c0*/  FFMA.FTZ R72, R53, R52, R60 ;  /* 0x0000003435487223 */ /* 0x000fe2000001003c */
[----:B------:R-:W-:Y:S01]  /*a9d0*/  F2FP.F16.E4M3.UNPACK_B R109, R109 ;  /* 0x0000006dff6d723e */ /* 0x000fe200020006ff */
[----:B------:R-:W-:Y:S01]  /*a9e0*/  HADD2.F32 R52, -RZ, R58.H0_H0 ;  /* 0x2000003aff347230 */ /* 0x000fe20000004100 */
[----:B------:R-:W-:Y:S01]  /*a9f0*/  F2FP.SATFINITE.E4M3.F32.PACK_AB_MERGE_C R70, R73, R70, RZ ;  /* 0x000000464946723e */ /* 0x000fe200048070ff */
[----:B------:R-:W-:Y:S01]  /*aa00*/  HADD2.F32 R49, -RZ, R54.H0_H0 ;  /* 0x20000036ff317230 */ /* 0x000fe20000004100 */
[----:B------:R-:W-:Y:S01]  /*aa10*/  F2FP.SATFINITE.E4M3.F32.PACK_AB_MERGE_C R66, R67, R66, RZ ;  /* 0x000000424342723e */ /* 0x000fe200048070ff */
[----:B------:R-:W-:Y:S02]  /*aa20*/  HADD2.F32 R57, -RZ, R112.H1_H1 ;  /* 0x30000070ff397230 */ /* 0x000fe40000004100 */
[-C--:B------:R-:W-:Y:S01]  /*aa30*/  FMUL.FTZ R56, R52, R55.reuse ;  /* 0x0000003734387220 */ /* 0x080fe20000410000 */
[----:B------:R-:W-:Y:S02]  /*aa40*/  HADD2.F32 R58, -RZ, R58.H1_H1 ;  /* 0x3000003aff3a7230 */ /* 0x000fe40000004100 */
[----:B------:R-:W-:Y:S01]  /*aa50*/  FMUL.FTZ R55, R49, R55 ;  /* 0x0000003731377220 */ /* 0x000fe20000410000 */
[----:B------:R-:W-:Y:S01]  /*aa60*/  HADD2.F32 R54, -RZ, R54.H1_H1 ;  /* 0x30000036ff367230 */ /* 0x000fe20000004100 */
[----:B------:R-:W-:Y:S01]  /*aa70*/  F2FP.SATFINITE.E4M3.F32.PACK_AB_MERGE_C R68, R69, R68, RZ ;  /* 0x000000444544723e */ /* 0x000fe200048070ff */
[----:B------:R-:W-:-:S02]  /*aa80*/  HADD2.F32 R53, -RZ, R109.H0_H0 ;  /* 0x2000006dff357230 */ /* 0x000fc40000004100 */
[-C--:B------:R-:W-:Y:S01]  /*aa90*/  FMUL.FTZ R59, R58, R57.reuse ;  /* 0x000000393a3b7220 */ /* 0x080fe20000410000 */
[----:B------:R-:W-:Y:S02]  /*aaa0*/  HADD2.F32 R109, -RZ, R109.H1_H1 ;  /* 0x3000006dff6d7230 */ /* 0x000fe40000004100 */
[----:B------:R-:W-:Y:S01]  /*aab0*/  FMUL.FTZ R61, R54, R57 ;  /* 0x00000039363d7220 */ /* 0x000fe20000410000 */
[----:B------:R-:W-:Y:S01]  /*aac0*/  F2FP.SATFINITE.E4M3.F32.PACK_AB_MERGE_C R69, R65, R62, R66 ;  /* 0x0000003e4145723e */ /* 0x000fe20004807042 */
[-C--:B------:R-:W-:Y:S01]  /*aad0*/  FFMA.FTZ R57, R49, R53.reuse, -R56 ;  /* 0x0000003531397223 */ /* 0x080fe20000010838 */
[----:B------:R-:W-:Y:S01]  /*aae0*/  FFMA.FTZ R60, R52, R53, R55 ;  /* 0x00000035343c7223 */ /* 0x000fe20000010037 */
[----:B------:R-:W-:Y:S01]  /*aaf0*/  FFMA.FTZ R52, R54, R109, -R59 ;  /* 0x0000006d36347223 */ /* 0x000fe2000001083b */
[----:B------:R-:W-:Y:S01]  /*ab00*/  F2FP.F16.E4M3.UNPACK_B R53, R45 ;  /* 0x0000002dff35723e */ /* 0x000fe200020006ff */
[----:B------:R-:W-:Y:S01]  /*ab10*/  FFMA.FTZ R61, R58, R109, R61 ;  /* 0x0000006d3a3d7223 */ /* 0x000fe2000001003d */
[----:B------:R-:W-:-:S02]  /*ab20*/  F2FP.F16.E4M3.UNPACK_B R56, R46 ;  /* 0x0000002eff38723e */ /* 0x000fc400020006ff */
[----:B------:R-:W-:Y:S01]  /*ab30*/  F2FP.F16.E4M3.UNPACK_B R49, R13 ;  /* 0x0000000dff31723e */ /* 0x000fe200020006ff */
[--C-:B------:R-:W-:Y:S01]  /*ab40*/  HADD2.F32 R54, -RZ, R53.reuse.H0_H0 ;  /* 0x20000035ff367230 */ /* 0x100fe20000004100 */
[----:B------:R-:W-:Y:S01]  /*ab50*/  F2FP.SATFINITE.E4M3.F32.PACK_AB_MERGE_C R58, R72, R71, RZ ;  /* 0x00000047483a723e */ /* 0x000fe200048070ff */
[--C-:B------:R-:W-:Y:S01]  /*ab60*/  HADD2.F32 R59, -RZ, R56.reuse.H0_H0 ;  /* 0x20000038ff3b7230 */ /* 0x100fe20000004100 */
[----:B------:R-:W-:Y:S01]  /*ab70*/  F2FP.F16.E4M3.UNPACK_B R55, R44 ;  /* 0x0000002cff37723e */ /* 0x000fe200020006ff */
[----:B------:R-:W-:Y:S01]  /*ab80*/  HADD2.F32 R53, -RZ, R53.H1_H1 ;  /* 0x30000035ff357230 */ /* 0x000fe20000004100 */
[----:B------:R-:W-:Y:S01]  /*ab90*/  F2FP.SATFINITE.E4M3.F32.PACK_AB_MERGE_C R71, R52, R57, R70 ;  /* 0x000000393447723e */ /* 0x000fe20004807046 */
[----:B------:R-:W-:Y:S01]  /*aba0*/  HADD2.F32 R52, -RZ, R49.H0_H0 ;  /* 0x20000031ff347230 */ /* 0x000fe20000004100 */
[----:B------:R-:W-:Y:S01]  /*abb0*/  F2FP.SATFINITE.E4M3.F32.PACK_AB_MERGE_C R73, R61, R60, R58 ;  /* 0x0000003c3d49723e */ /* 0x000fe2000480703a */
[----:B------:R-:W-:Y:S02]  /*abc0*/  HADD2.F32 R57, -RZ, R55.H0_H0 ;  /* 0x20000037ff397230 */ /* 0x000fe40000004100 */
[----:B------:R-:W-:Y:S01]  /*abd0*/  FMUL.FTZ R61, R54, R59 ;  /* 0x0000003b363d7220 */ /* 0x000fe20000410000 */
[----:B------:R-:W-:-:S02]  /*abe0*/  HADD2.F32 R56, -RZ, R56.H1_H1 ;  /* 0x30000038ff387230 */ /* 0x000fc40000004100 */
[C---:B------:R-:W-:Y:S01]  /*abf0*/  FMUL.FTZ R59, R52.reuse, R59 ;  /* 0x0000003b343b7220 */ /* 0x040fe20000410000 */
[----:B------:R-:W-:Y:S02]  /*ac00*/  HADD2.F32 R49, -RZ, R49.H1_H1 ;  /* 0x30000031ff317230 */ /* 0x000fe40000004100 */
[----:B------:R-:W-:Y:S01]  /*ac10*/  FFMA.FTZ R61, R52, R57, -R61 ;  /* 0x00000039343d7223 */ /* 0x000fe2000001083d */
[----:B------:R-:W-:Y:S01]  /*ac20*/  F2FP.F16.E4M3.UNPACK_B R52, R45.H1 ;  /* 0x0000002dff34723e */ /* 0x000fe200030006ff */
[----:B------:R-:W-:Y:S01]  /*ac30*/  FFMA.FTZ R59, R54, R57, R59 ;  /* 0x00000039363b7223 */ /* 0x000fe2000001003b */
[----:B------:R-:W-:Y:S02]  /*ac40*/  HADD2.F32 R54, -RZ, R55.H1_H1 ;  /* 0x30000037ff367230 */ /* 0x000fe40000004100 */
[-C--:B------:R-:W-:Y:S01]  /*ac50*/  FMUL.FTZ R58, R53, R56.reuse ;  /* 0x00000038353a7220 */ /* 0x080fe20000410000 */
[----:B------:R-:W-:Y:S01]  /*ac60*/  FMUL.FTZ R56, R49, R56 ;  /* 0x0000003831387220 */ /* 0x000fe20000410000 */
[----:B------:R-:W-:-:S02]  /*ac70*/  F2FP.F16.E4M3.UNPACK_B R13, R13.H1 ;  /* 0x0000000dff0d723e */ /* 0x000fc400030006ff */
[----:B------:R-:W-:Y:S01]  /*ac80*/  FFMA.FTZ R60, R49, R54, -R58 ;  /* 0x00000036313c7223 */ /* 0x000fe2000001083a */
[----:B------:R-:W-:Y:S01]  /*ac90*/  F2FP.F16.E4M3.UNPACK_B R49, R46.H1 ;  /* 0x0000002eff31723e */ /* 0x000fe200030006ff */
[----:B------:R-:W-:Y:S01]  /*aca0*/  FFMA.FTZ R62, R53, R54, R56 ;  /* 0x00000036353e7223 */ /* 0x000fe20000010038 */
[--C-:B------:R-:W-:Y:S01]  /*acb0*/  HADD2.F32 R46, -RZ, R52.reuse.H0_H0 ;  /* 0x20000034ff2e7230 */ /* 0x100fe20000004100 */
[----:B------:R-:W-:Y:S01]  /*acc0*/  F2FP.F16.E4M3.UNPACK_B R44, R44.H1 ;  /* 0x0000002cff2c723e */ /* 0x000fe200030006ff */
[----:B------:R-:W-:Y:S01]  /*acd0*/  HADD2.F32 R45, -RZ, R13.H0_H0 ;  /* 0x2000000dff2d7230 */ /* 0x000fe20000004100 */
[----:B------:R-:W-:Y:S01]  /*ace0*/  F2FP.SATFINITE.E4M3.F32.PACK_AB_MERGE_C R72, R64, R63, R68 ;  /* 0x0000003f4048723e */ /* 0x000fe20004807044 */
[--C-:B------:R-:W-:Y:S01]  /*acf0*/  HADD2.F32 R53, -RZ, R49.reuse.H0_H0 ;  /* 0x20000031ff357230 */ /* 0x100fe20000004100 */
[----:B------:R-:W-:Y:S01]  /*ad00*/  F2FP.F16.E4M3.UNPACK_B R55, R14 ;  /* 0x0000000eff37723e */ /* 0x000fe200020006ff */
[----:B------:R-:W-:Y:S02]  /*ad10*/  HADD2.F32 R52, -RZ, R52.H1_H1 ;  /* 0x30000034ff347230 */ /* 0x000fe40000004100 */
[----:B------:R-:W-:-:S02]  /*ad20*/  HADD2.F32 R54, -RZ, R49.H1_H1 ;  /* 0x30000031ff367230 */ /* 0x000fc40000004100 */
[-C--:B------:R-:W-:Y:S01]  /*ad30*/  FMUL.FTZ R56, R46, R53.reuse ;  /* 0x000000352e387220 */ /* 0x080fe20000410000 */
[--C-:B------:R-:W-:Y:S02]  /*ad40*/  HADD2.F32 R49, -RZ, R44.reuse.H0_H0 ;  /* 0x2000002cff317230 */ /* 0x100fe40000004100 */
[C---:B------:R-:W-:Y:S01]  /*ad50*/  FMUL.FTZ R53, R45.reuse, R53 ;  /* 0x000000352d357220 */ /* 0x040fe20000410000 */
[----:B------:R-:W-:Y:S02]  /*ad60*/  HADD2.F32 R13, -RZ, R13.H1_H1 ;  /* 0x3000000dff0d7230 */ /* 0x000fe40000004100 */
[-C--:B------:R-:W-:Y:S01]  /*ad70*/  FMUL.FTZ R58, R52, R54.reuse ;  /* 0x00000036343a7220 */ /* 0x080fe20000410000 */
[----:B------:R-:W-:Y:S02]  /*ad80*/  HADD2.F32 R44, -RZ, R44.H1_H1 ;  /* 0x3000002cff2c7230 */ /* 0x000fe40000004100 */
[----:B------:R-:W-:Y:S01]  /*ad90*/  FFMA.FTZ R64, R46, R49, R53 ;  /* 0x000000312e407223 */ /* 0x000fe20000010035 */
[----:B------:R-:W-:Y:S01]  /*ada0*/  F2FP.F16.E4M3.UNPACK_B R46, R47 ;  /* 0x0000002fff2e723e */ /* 0x000fe200020006ff */
[----:B------:R-:W-:Y:S01]  /*adb0*/  FFMA.FTZ R63, R45, R49, -R56 ;  /* 0x000000312d3f7223 */ /* 0x000fe20000010838 */
[C---:B------:R-:W-:Y:S01]  /*adc0*/  FMUL.FTZ R45, R13.reuse, R54 ;  /* 0x000000360d2d7220 */ /* 0x040fe20000410000 */
[----:B------:R-:W-:Y:S01]  /*add0*/  FFMA.FTZ R66, R13, R44, -R58 ;  /* 0x0000002c0d427223 */ /* 0x000fe2000001083a */
[-C--:B------:R-:W-:Y:S01]  /*ade0*/  F2FP.F16.E4M3.UNPACK_B R13, R15.reuse ;  /* 0x0000000fff0d723e */ /* 0x080fe200020006ff */
[----:B------:R-:W-:Y:S01]  /*adf0*/  HADD2.F32 R49, -RZ, R46.H0_H0 ;  /* 0x2000002eff317230 */ /* 0x000fe20000004100 */
[----:B------:R-:W-:Y:S01]  /*ae00*/  F2FP.F16.E4M3.UNPACK_B R56, R14.H1 ;  /* 0x0000000eff38723e */ /* 0x000fe200030006ff */
[----:B------:R-:W-:Y:S01]  /*ae10*/  HADD2.F32 R57, -RZ, R55.H0_H0 ;  /* 0x20000037ff397230 */ /* 0x000fe20000004100 */
[----:B------:R-:W-:Y:S01]  /*ae20*/  F2FP.F16.E4M3.UNPACK_B R15, R15.H1 ;  /* 0x0000000fff0f723e */ /* 0x000fe200030006ff */
[----:B------:R-:W-:Y:S01]  /*ae30*/  FFMA.FTZ R65, R52, R44, R45 ;  /* 0x0000002c34417223 */ /* 0x000fe2000001002d */
[----:B------:R-:W-:Y:S01]  /*ae40*/  F2FP.F16.E4M3.UNPACK_B R47, R47.H1 ;  /* 0x0000002fff2f723e */ /* 0x000fe200030006ff */
[----:B------:R-:W-:Y:S01]  /*ae50*/  HADD2.F32 R44, -RZ, R13.H0_H0 ;  /* 0x2000000dff2c7230 */ /* 0x000fe20000004100 */
[-C--:B------:R-:W-:Y:S01]  /*ae60*/  F2FP.F16.E4M3.UNPACK_B R14, R12.reuse ;  /* 0x0000000cff0e723e */ /* 0x080fe200020006ff */
[----:B------:R-:W-:Y:S01]  /*ae70*/  HADD2.F32 R45, -RZ, R15.H0_H0 ;  /* 0x2000000fff2d7230 */ /* 0x000fe20000004100 */
[----:B------:R-:W-:Y:S01]  /*ae80*/  F2FP.F16.E4M3.UNPACK_B R52, R12.H1 ;  /* 0x0000000cff34723e */ /* 0x000fe200030006ff */
[----:B------:R-:W-:-:S02]  /*ae90*/  HADD2.F32 R12, -RZ, R47.H0_H0 ;  /* 0x2000002fff0c7230 */ /* 0x000fc40000004100 */
[-C--:B------:R-:W-:Y:S01]  /*aea0*/  FMUL.FTZ R67, R49, R57.reuse ;  /* 0x0000003931437220 */ /* 0x080fe20000410000 */
[----:B------:R-:W-:Y:S02]  /*aeb0*/  HADD2.F32 R58, -RZ, R56.H0_H0 ;  /* 0x20000038ff3a7230 */ /* 0x000fe40000004100 */
[----:B------:R-:W-:Y:S01]  /*aec0*/  FMUL.FTZ R68, R44, R57 ;  /* 0x000000392c447220 */ /* 0x000fe20000410000 */
[----:B------:R-:W-:Y:S01]  /*aed0*/  HADD2.F32 R53, -RZ, R14.H0_H0 ;  /* 0x2000000eff357230 */ /* 0x000fe20000004100 */
[----:B------:R-:W-:Y:S01]  /*aee0*/  F2FP.SATFINITE.E4M3.F32.PACK_AB_MERGE_C R63, R66, R63, RZ ;  /* 0x0000003f423f723e */ /* 0x000fe200048070ff */
[----:B------:R-:W-:Y:S02]  /*aef0*/  HADD2.F32 R47, -RZ, R47.H1_H1 ;  /* 0x3000002fff2f7230 */ /* 0x000fe40000004100 */
[----:B------:R-:W-:Y:S01]  /*af00*/  FMUL.FTZ R57, R45, R58 ;  /* 0x0000003a2d397220 */ /* 0x000fe20000410000 */
[----:B------:R-:W-:Y:S02]  /*af10*/  HADD2.F32 R56, -RZ, R56.H1_H1 ;  /* 0x30000038ff387230 */ /* 0x000fe40000004100 */
[----:B------:R-:W-:Y:S01]  /*af20*/  FFMA.FTZ R67, R44, R53, -R67 ;  /* 0x000000352c437223 */ /* 0x000fe20000010843 */
[----:B------:R-:W-:-:S02]  /*af30*/  HADD2.F32 R15, -RZ, R15.H1_H1 ;  /* 0x3000000fff0f7230 */ /* 0x000fc40000004100 */
[C---:B------:R-:W-:Y:S01]  /*af40*/  FMUL.FTZ R70, R12.reuse, R58 ;  /* 0x0000003a0c467220 */ /* 0x040fe20000410000 */
[----:B------:R-:W-:Y:S02]  /*af50*/  HADD2.F32 R54, -RZ, R52.H0_H0 ;  /* 0x20000034ff367230 */ /* 0x000fe40000004100 */
[-C--:B------:R-:W-:Y:S01]  /*af60*/  FMUL.FTZ R44, R47, R56.reuse ;  /* 0x000000382f2c7220 */ /* 0x080fe20000410000 */
[----:B------:R-:W-:Y:S02]  /*af70*/  HADD2.F32 R46, -RZ, R46.H1_H1 ;  /* 0x3000002eff2e7230 */ /* 0x000fe40000004100 */
[----:B------:R-:W-:Y:S01]  /*af80*/  FMUL.FTZ R56, R15, R56 ;  /* 0x000000380f387220 */ /* 0x000fe20000410000 */
[----:B------:R-:W-:Y:S02]  /*af90*/  HADD2.F32 R55, -RZ, R55.H1_H1 ;  /* 0x30000037ff377230 */ /* 0x000fe40000004100 */
[----:B------:R-:W-:Y:S01]  /*afa0*/  FFMA.FTZ R57, R12, R54, R57 ;  /* 0x000000360c397223 */ /* 0x000fe20000010039 */
[----:B------:R-:W-:-:S02]  /*afb0*/  HADD2.F32 R52, -RZ, R52.H1_H1 ;  /* 0x30000034ff347230 */ /* 0x000fc40000004100 */
[----:B------:R-:W-:Y:S01]  /*afc0*/  FFMA.FTZ R70, R45, R54, -R70 ;  /* 0x000000362d467223 */ /* 0x000fe20000010846 */
[----:B------:R-:W-:Y:S02]  /*afd0*/  HADD2.F32 R13, -RZ, R13.H1_H1 ;  /* 0x3000000dff0d7230 */ /* 0x000fe40000004100 */
[CC--:B------:R-:W-:Y:S01]  /*afe0*/  FMUL.FTZ R12, R46.reuse, R55.reuse ;  /* 0x000000372e0c7220 */ /* 0x0c0fe20000410000 */
[----:B------:R-:W-:Y:S02]  /*aff0*/  HADD2.F32 R14, -RZ, R14.H1_H1 ;  /* 0x3000000eff0e7230 */ /* 0x000fe40000004100 */
[-C--:B------:R-:W-:Y:S01]  /*b000*/  FFMA.FTZ R15, R15, R52.reuse, -R44 ;  /* 0x000000340f0f7223 */ /* 0x080fe2000001082c */
[----:B------:R-:W-:Y:S01]  /*b010*/  FFMA.FTZ R56, R47, R52, R56 ;  /* 0x000000342f387223 */ /* 0x000fe20000010038 */
[----:B------:R-:W-:Y:S01]  /*b020*/  FMUL.FTZ R55, R13, R55 ;  /* 0x000000370d377220 */ /* 0x000fe20000410000 */
[----:B------:R-:W-:Y:S01]  /*b030*/  FFMA.FTZ R68, R49, R53, R68 ;  /* 0x0000003531447223 */ /* 0x000fe20000010044 */
[----:B------:R-:W-:Y:S01]  /*b040*/  FFMA.FTZ R12, R13, R14, -R12 ;  /* 0x0000000e0d0c7223 */ /* 0x000fe2000001080c */
[----:B------:R-:W-:Y:S01]  /*b050*/  F2FP.SATFINITE.E4M3.F32.PACK_AB_MERGE_C R15, R15, R70, RZ ;  /* 0x000000460f0f723e */ /* 0x000fe200048070ff */
[----:B------:R-:W-:Y:S01]  /*b060*/  FFMA.FTZ R55, R46, R14, R55 ;  /* 0x0000000e2e377223 */ /* 0x000fe20000010037 */
[----:B------:R-:W-:Y:S01]  /*b070*/  F2FP.SATFINITE.E4M3.F32.PACK_AB_MERGE_C R64, R65, R64, RZ ;  /* 0x000000404140723e */ /* 0x000fe200048070ff */
[----:B------:R-:W-:Y:S01]  /*b080*/  IMAD.MOV.U32 R44, RZ, RZ, R72 ;  /* 0x000000ffff2c7224 */ /* 0x000fe200078e0048 */
[----:B------:R-:W-:Y:S01]  /*b090*/  F2FP.SATFINITE.E4M3.F32.PACK_AB_MERGE_C R56, R56, R57, RZ ;  /* 0x000000393838723e */ /* 0x000fe200048070ff */
[----:B------:R-:W-:Y:S01]  /*b0a0*/  IMAD.MOV.U32 R14, RZ, RZ, R71 ;  /* 0x000000ffff0e7224 */ /* 0x000fe200078e0047 */
[----:B------:R-:W-:Y:S01]  /*b0b0*/  F2FP.SATFINITE.E4M3.F32.PACK_AB_MERGE_C R15, R12, R67, R15 ;  /* 0x000000430c0f723e */ /* 0x000fe2000480700f */
[----:B------:R-:W-:Y:S01]  /*b0c0*/  IMAD.MOV.U32 R46, RZ, RZ, R73 ;  /* 0x000000ffff2e7224 */ /* 0x000fe200078e0049 */
[----:B------:R-:W-:-:S02]  /*b0d0*/  F2FP.SATFINITE.E4M3.F32.PACK_AB_MERGE_C R13, R60, R61, R63 ;  /* 0x0000003d3c0d723e */ /* 0x000fc4000480703f */
[----:B------:R-:W-:Y:S02]  /*b0e0*/  F2FP.SATFINITE.E4M3.F32.PACK_AB_MERGE_C R45, R62, R59, R64 ;  /* 0x0000003b3e2d723e */ /* 0x000fe40004807040 */
[----:B------:R-:W-:Y:S02]  /*b0f0*/  F2FP.SATFINITE.E4M3.F32.PACK_AB_MERGE_C R47, R55, R68, R56 ;  /* 0x00000044372f723e */ /* 0x000fe40004807038 */
[----:B------:R-:W-:-:S07]  /*b100*/  MOV R12, R69 ;  /* 0x00000045000c7202 */ /* 0x000fce0000000f00 */
.L_x_569:
[----:B------:R-:W-:Y:S05]  /*b110*/  BSYNC B1 ;  /* 0x0000000000017941 */ /* 0x000fea0003800000 */
.L_x_568:
[----:B0-----:R0:W-:Y:S01]  /*b120*/  ST.E.128 desc[UR36][R50.64], R12 ;  /* 0x0000000c32007985 */ /* 0x0011e2000c101d24 */
[----:B------:R-:W-:-:S13]  /*b130*/  ISETP.GE.AND P2, PT, R11, R114, PT ;  /* 0x000000720b00720c */ /* 0x000fda0003f46270 */
[----:B------:R-:W-:Y:S05]  /*b140*/  @P2 BRA `(.L_x_542) ;  /* 0x0000000400b82947 */ /* 0x000fea0003800000 */
[----:B------:R-:W-:-:S04]  /*b150*/  IADD3 R106, P2, R11, R106, RZ ;  /* 0x0000006a0b6a7210 */ /* 0x000fc80007f5e0ff */
[----:B------:R-:W-:-:S05]  /*b160*/  LEA.HI.X.SX32 R107, R11, R48, 0x1, P2 ;  /* 0x000000300b6b7211 */ /* 0x000fca00010f0eff */
[----:B----4-:R4:W-:Y:S01]  /*b170*/  ST.E.128 desc[UR36][R106.64], R44 ;  /* 0x0000002c6a007985 */ /* 0x0109e2000c101d24 */
[----:B------:R-:W-:Y:S05]  /*b180*/  BRA `(.L_x_542) ;  /* 0x0000000400a87947 */ /* 0x000fea0003800000 */
.L_x_501:
[----:B------:R-:W-:-:S06]  /*b190*/  UISETP.NE.AND UP0, UPT, UR60, 0x3, UPT ;  /* 0x000000033c00788c */ /* 0x000fcc000bf05270 */
[----:B------:R-:W-:-:S13]  /*b1a0*/  PLOP3.LUT P5, PT, PT, PT, UP0, 0x80, 0x0 ;  /* 0x000000000000781c */ /* 0x000fda0003faf008 */
[----:B------:R-:W-:Y:S05]  /*b1b0*/  @!P5 BRA `(.L_x_570) ;  /* 0x000000000004d947 */ /* 0x000fea0003800000 */
[----:B------:R-:W-:Y:S01]  /*b1c0*/  BPT.TRAP 0x1 ;  /* 0x000000040000795c */ /* 0x000fe20000300000 */
.L_x_570:
[----:B------:R-:W-:Y:S01]  /*b1d0*/  LEA R80, R216, R23, 0x3 ;  /* 0x00000017d8507211 */ /* 0x000fe200078e18ff */
[----:B------:R-:W-:Y:S01]  /*b1e0*/  BSSY B1, `(.L_x_571) ;  /* 0x0000005000017945 */ /* 0x000fe20003800000 */
[----:B------:R-:W-:Y:S02]  /*b1f0*/  SHF.L.U32 R103, R224, 0x1f, RZ ;  /* 0x0000001fe0677819 */ /* 0x000fe400000006ff */
[----:B------:R-:W-:Y:S02]  /*b200*/  SHF.R.S32.HI R100, RZ, 0x1f, R99 ;  /* 0x0000001fff647819 */ /* 0x000fe40000011463 */
[----:B------:R-:W0:Y:S02]  /*b210*/  SYNCS.PHASECHK.TRANS64.TRYWAIT P2, [R80+URZ+0x38890], R103 ;  /* 0x03889067500075a7 */ /* 0x000e24000804017f */
[----:B0-----:R-:W-:Y:S05]  /*b220*/  @!P2 BRA `(.L_x_572) ;  /* 0x000001b400e0a947 */ /* 0x001fea0003800000 */
.L_x_860:
[----:B------:R-:W-:Y:S05]  /*b230*/  BSYNC B1 ;  /* 0x0000000000017941 */ /* 0x000fea0003800000 */
.L_x_571:
[----:B------:R-:W-:Y:S01]  /*b240*/  ULDC.64 UR4, c[0x0][0x300] ;  /* 0x0000c00000047ab9 */ /* 0x000fe20000000a00 */
[----:B-----5:R-:W-:Y:S01]  /*b250*/  SHF.R.S32.HI R101, RZ, 0x1f, R98 ;  /* 0x0000001fff657819 */ /* 0x020fe20000011462 */
[----:B------:R-:W-:Y:S01]  /*b260*/  IMAD R14, R100, UR4, RZ ;  /* 0x00000004640e7c24 */ /* 0x000fe2000f8e02ff */
[----:B------:R-:W-:Y:S01]  /*b270*/  ULDC.64 UR6, c[0x0][0x2e8] ;  /* 0x0000ba0000067ab9 */ /* 0x000fe20000000a00 */
[----:B------:R-:W-:-:S04]  /*b280*/  IMAD.WIDE.U32 R12, R99, UR4, RZ ;  /* 0x00000004630c7c25 */ /* 0x000fc8000f8e00ff */
[----:B------:R-:W-:Y:S01]  /*b290*/  IMAD R11, R99, UR5, R14 ;  /* 0x00000005630b7c24 */ /* 0x000fe2000f8e020e */
[----:B------:R-:W-:Y:S01]  /*b2a0*/  ULDC.64 UR4, c[0x0][0x310] ;  /* 0x0000c40000047ab9 */ /* 0x000fe20000000a00 */
[----:B------:R-:W-:Y:S02]  /*b2b0*/  IMAD R102, R26, -0x80, R2 ;  /* 0xffffff801a667824 */ /* 0x000fe400078e0202 */
[----:B------:R-:W-:Y:S02]  /*b2c0*/  IMAD R15, R101, UR4, RZ ;  /* 0x00000004650f7c24 */ /* 0x000fe4000f8e02ff */
[----:B------:R-:W-:Y:S01]  /*b2d0*/  IMAD.IADD R13, R13, 0x1, R11 ;  /* 0x000000010d0d7824 */ /* 0x000fe200078e020b */
[----:B------:R-:W-:Y:S01]  /*b2e0*/  VIMNMX R102, R102, 0x80, PT ;  /* 0x0000008066667848 */ /* 0x000fe20003fe0100 */
        /* <DEDUP_REMOVED lines=8> */
[----:B------:R-:W-:Y:S01]  /*b370*/  IADD3 R45, P2, R12, UR6, RZ ;  /* 0x000000060c2d7c10 */ /* 0x000fe2000ff5e0ff */
[----:B------:R-:W-:-:S03]  /*b380*/  IMAD.IADD R47, R102, 0x1, -R219 ;  /* 0x00000001662f7824 */ /* 0x000fc600078e0adb */
[----:B------:R-:W-:Y:S02]  /*b390*/  IADD3.X R46, R13, UR7, R11, P2, !PT ;  /* 0x000000070d2e7c10 */ /* 0x000fe400097fe40b */
[----:B------:R-:W-:Y:S01]  /*b3a0*/  ISETP.GE.AND P2, PT, R47, 0x1, PT ;  /* 0x000000012f00780c */ /* 0x000fe20003f46270 */
[----:B------:R-:W-:-:S12]  /*b3b0*/  BRA.DIV UR4, `(.L_x_573) ;  /* 0x000001b604907947 */ /* 0x000fd8000b800000 */
[----:B------:R1:W2:Y:S04]  /*b3c0*/  SHFL.IDX PT, R44, R46, RZ, 0x181f ;  /* 0x00181fff2e2c7589 */ /* 0x0002a800000e0000 */
[----:B------:R1:W3:Y:S02]  /*b3d0*/  SHFL.IDX PT, R14, R45, RZ, 0x181f ;  /* 0x00181fff2d0e7589 */ /* 0x0002e400000e0000 */
.L_x_864:
[----:B------:R-:W-:Y:S04]  /*b3e0*/  BSSY B1, `(.L_x_574) ;  /* 0x000000d000017945 */ /* 0x000fe80003800000 */
[----:B------:R-:W-:Y:S05]  /*b3f0*/  @!P2 BRA `(.L_x_575) ;  /* 0x00000000002ca947 */ /* 0x000fea0003800000 */
[----:B------:R-:W-:Y:S02]  /*b400*/  ULDC UR4, c[0x0][0x2f4] ;  /* 0x0000bd0000047ab9 */ /* 0x000fe40000000800 */
[----:B------:R-:W-:-:S13]  /*b410*/  ISETP.GE.AND P2, PT, R16, UR4, PT ;  /* 0x0000000410007c0c */ /* 0x000fda000bf46270 */
[----:B---3--:R-:W-:-:S04]  /*b420*/  @!P2 IADD3 R48, P3, R16, R14, RZ ;  /* 0x0000000e1030a210 */ /* 0x008fc80007f7e0ff */
[----:B--2---:R-:W-:Y:S02]  /*b430*/  @!P2 IADD3.X R49, R44, R17, RZ, P3, !PT ;  /* 0x000000112c31a210 */ /* 0x004fe40001ffe4ff */
[----:B------:R-:W-:-:S13]  /*b440*/  ISETP.GE.AND P3, PT, R22, UR4, PT ;  /* 0x0000000416007c0c */ /* 0x000fda000bf66270 */
[----:B------:R-:W-:Y:S02]  /*b450*/  @!P3 IADD3 R50, P4, R22, R14, RZ ;  /* 0x0000000e1632b210 */ /* 0x000fe40007f9e0ff */
[----:B------:R-:W2:Y:S03]  /*b460*/  @!P2 LDS.128 R12, [R92+0x28400] ;  /* 0x028400005c0ca984 */ /* 0x000ea60000000c00 */
[----:B------:R-:W-:Y:S01]  /*b470*/  @!P3 IMAD.X R51, R44, 0x1, R217, P4 ;  /* 0x000000012c33b824 */ /* 0x000fe200020e06d9 */
[----:B--2---:R-:W-:Y:S04]  /*b480*/  @!P2 ST.E.128 desc[UR36][R48.64], R12 ;  /* 0x0000000c3000a985 */ /* 0x004fe8000c101d24 */
[----:B------:R-:W2:Y:S04]  /*b490*/  @!P3 LDS.128 R12, [R92+0x2c400] ;  /* 0x02c400005c0cb984 */ /* 0x000ea80000000c00 */
[----:B--2---:R4:W-:Y:S02]  /*b4a0*/  @!P3 ST.E.128 desc[UR36][R50.64], R12 ;  /* 0x0000000c3200b985 */ /* 0x0049e4000c101d24 */
.L_x_575:
[----:B------:R-:W-:Y:S05]  /*b4b0*/  BSYNC B1 ;  /* 0x0000000000017941 */ /* 0x000fea0003800000 */
.L_x_574:
[----:B------:R-:W-:-:S03]  /*b4c0*/  UMOV UR4, 0xffffffff ;  /* 0xffffffff00047882 */ /* 0x000fc60000000000 */
[----:B------:R-:W-:Y:S05]  /*b4d0*/  BRA.DIV UR4, `(.L_x_576) ;  /* 0x000001b604907947 */ /* 0x000fea000b800000 */
[----:B--2---:R2:W0:Y:S04]  /*b4e0*/  SHFL.IDX PT, R44, R46, 0x1, 0x181f ;  /* 0x00381f002e2c7f89 */ /* 0x00442800000e0000 */
[----:B---34-:R2:W3:Y:S02]  /*b4f0*/  SHFL.IDX PT, R14, R45, 0x1, 0x181f ;  /* 0x00381f002d0e7f89 */ /* 0x0184e400000e0000 */
.L_x_868:
[----:B------:R-:W-:Y:S01]  /*b500*/  ISETP.GE.AND P2, PT, R47, 0x21, PT ;  /* 0x000000212f00780c */ /* 0x000fe20003f46270 */
[----:B------:R-:W-:-:S12]  /*b510*/  BSSY B1, `(.L_x_577) ;  /* 0x000000d000017945 */ /* 0x000fd80003800000 */
[----:B------:R-:W-:Y:S05]  /*b520*/  @!P2 BRA `(.L_x_578) ;  /* 0x00000000002ca947 */ /* 0x000fea0003800000 */
[----:B------:R-:W-:Y:S02]  /*b530*/  ULDC UR4, c[0x0][0x2f4] ;  /* 0x0000bd0000047ab9 */ /* 0x000fe40000000800 */
[----:B------:R-:W-:-:S13]  /*b540*/  ISETP.GE.AND P2, PT, R16, UR4, PT ;  /* 0x0000000410007c0c */ /* 0x000fda000bf46270 */
[----:B---3--:R-:W-:-:S05]  /*b550*/  @!P2 IADD3 R48, P3, R16, R14, RZ ;  /* 0x0000000e1030a210 */ /* 0x008fca0007f7e0ff */
[----:B0-----:R-:W-:Y:S01]  /*b560*/  @!P2 IMAD.X R49, R44, 0x1, R17, P3 ;  /* 0x000000012c31a824 */ /* 0x001fe200018e0611 */
[----:B------:R-:W-:-:S13]  /*b570*/  ISETP.GE.AND P3, PT, R22, UR4, PT ;  /* 0x0000000416007c0c */ /* 0x000fda000bf66270 */
[----:B------:R-:W-:Y:S02]  /*b580*/  @!P3 IADD3 R50, P4, R22, R14, RZ ;  /* 0x0000000e1632b210 */ /* 0x000fe40007f9e0ff */
[----:B------:R-:W0:Y:S03]  /*b590*/  @!P2 LDS.128 R12, [R92+0x29400] ;  /* 0x029400005c0ca984 */ /* 0x000e260000000c00 */
[----:B------:R-:W-:Y:S01]  /*b5a0*/  @!P3 IMAD.X R51, R44, 0x1, R217, P4 ;  /* 0x000000012c33b824 */ /* 0x000fe200020e06d9 */
[----:B0-----:R-:W-:Y:S04]  /*b5b0*/  @!P2 ST.E.128 desc[UR36][R48.64], R12 ;  /* 0x0000000c3000a985 */ /* 0x001fe8000c101d24 */
[----:B------:R-:W0:Y:S04]  /*b5c0*/  @!P3 LDS.128 R12, [R92+0x2d400] ;  /* 0x02d400005c0cb984 */ /* 0x000e280000000c00 */
[----:B0-----:R4:W-:Y:S02]  /*b5d0*/  @!P3 ST.E.128 desc[UR36][R50.64], R12 ;  /* 0x0000000c3200b985 */ /* 0x0019e4000c101d24 */
.L_x_578:
[----:B------:R-:W-:Y:S05]  /*b5e0*/  BSYNC B1 ;  /* 0x0000000000017941 */ /* 0x000fea0003800000 */
.L_x_577:
[----:B------:R-:W-:-:S03]  /*b5f0*/  UMOV UR4, 0xffffffff ;  /* 0xffffffff00047882 */ /* 0x000fc60000000000 */
[----:B------:R-:W-:Y:S05]  /*b600*/  BRA.DIV UR4, `(.L_x_579) ;  /* 0x000001b6048c7947 */ /* 0x000fea000b800000 */
[----:B0-----:R0:W0:Y:S04]  /*b610*/  SHFL.IDX PT, R44, R46, 0x2, 0x181f ;  /* 0x00581f002e2c7f89 */ /* 0x00102800000e0000 */
[----:B---34-:R3:W4:Y:S02]  /*b620*/  SHFL.IDX PT, R14, R45, 0x2, 0x181f ;  /* 0x00581f002d0e7f89 */ /* 0x01872400000e0000 */
.L_x_872:
[----:B------:R-:W-:Y:S01]  /*b630*/  ISETP.GE.AND P2, PT, R47, 0x41, PT ;  /* 0x000000412f00780c */ /* 0x000fe20003f46270 */
[----:B------:R-:W-:-:S12]  /*b640*/  BSSY B1, `(.L_x_580) ;  /* 0x000000d000017945 */ /* 0x000fd80003800000 */
[----:B------:R-:W-:Y:S05]  /*b650*/  @!P2 BRA `(.L_x_581) ;  /* 0x00000000002ca947 */ /* 0x000fea0003800000 */
[----:B------:R-:W-:Y:S02]  /*b660*/  ULDC UR4, c[0x0][0x2f4] ;  /* 0x0000bd0000047ab9 */ /* 0x000fe40000000800 */
[----:B------:R-:W-:-:S13]  /*b670*/  ISETP.GE.AND P2, PT, R16, UR4, PT ;  /* 0x0000000410007c0c */ /* 0x000fda000bf46270 */
[----:B----4-:R-:W-:-:S04]  /*b680*/  @!P2 IADD3 R48, P3, R16, R14, RZ ;  /* 0x0000000e1030a210 */ /* 0x010fc80007f7e0ff */
[----:B0-----:R-:W-:Y:S02]  /*b690*/  @!P2 IADD3.X R49, R44, R17, RZ, P3, !PT ;  /* 0x000000112c31a210 */ /* 0x001fe40001ffe4ff */
[----:B------:R-:W-:-:S13]  /*b6a0*/  ISETP.GE.AND P3, PT, R22, UR4, PT ;  /* 0x0000000416007c0c */ /* 0x000fda000bf66270 */
[----:B------:R-:W-:Y:S02]  /*b6b0*/  @!P3 IADD3 R50, P4, R22, R14, RZ ;  /* 0x0000000e1632b210 */ /* 0x000fe40007f9e0ff */
[----:B------:R-:W0:Y:S03]  /*b6c0*/  @!P2 LDS.128 R12, [R92+0x2a400] ;  /* 0x02a400005c0ca984 */ /* 0x000e260000000c00 */
[----:B------:R-:W-:Y:S01]  /*b6d0*/  @!P3 IMAD.X R51, R44, 0x1, R217, P4 ;  /* 0x000000012c33b824 */ /* 0x000fe200020e06d9 */
[----:B0-----:R-:W-:Y:S04]  /*b6e0*/  @!P2 ST.E.128 desc[UR36][R48.64], R12 ;  /* 0x0000000c3000a985 */ /* 0x001fe8000c101d24 */
[----:B------:R-:W0:Y:S04]  /*b6f0*/  @!P3 LDS.128 R12, [R92+0x2e400] ;  /* 0x02e400005c0cb984 */ /* 0x000e280000000c00 */
[----:B0-----:R0:W-:Y:S02]  /*b700*/  @!P3 ST.E.128 desc[UR36][R50.64], R12 ;  /* 0x0000000c3200b985 */ /* 0x0011e4000c101d24 */
.L_x_581:
[----:B------:R-:W-:Y:S05]  /*b710*/  BSYNC B1 ;  /* 0x0000000000017941 */ /* 0x000fea0003800000 */
.L_x_580:
[----:B------:R-:W-:-:S03]  /*b720*/  UMOV UR4, 0xffffffff ;  /* 0xffffffff00047882 */ /* 0x000fc60000000000 */
[----:B------:R-:W-:Y:S05]  /*b730*/  BRA.DIV UR4, `(.L_x_582) ;  /* 0x000001b604887947 */ /* 0x000fea000b800000 */
[----:B0-----:R0:W0:Y:S04]  /*b740*/  SHFL.IDX PT, R44, R46, 0x3, 0x181f ;  /* 0x00781f002e2c7f89 */ /* 0x00102800000e0000 */
[----:B----4-:R4:W0:Y:S02]  /*b750*/  SHFL.IDX PT, R14, R45, 0x3, 0x181f ;  /* 0x00781f002d0e7f89 */ /* 0x01082400000e0000 */
.L_x_876:
[----:B------:R-:W-:-:S13]  /*b760*/  ISETP.GE.AND P2, PT, R47, 0x61, PT ;  /* 0x000000612f00780c */ /* 0x000fda0003f46270 */
[----:B------:R-:W-:Y:S05]  /*b770*/  @!P2 BRA `(.L_x_542) ;  /* 0x00000000002ca947 */ /* 0x000fea0003800000 */
[----:B------:R-:W-:Y:S02]  /*b780*/  ULDC UR4, c[0x0][0x2f4] ;  /* 0x0000bd0000047ab9 */ /* 0x000fe40000000800 */
[----:B------:R-:W-:-:S13]  /*b790*/  ISETP.GE.AND P2, PT, R16, UR4, PT ;  /* 0x0000000410007c0c */ /* 0x000fda000bf46270 */
[----:B012---:R-:W-:-:S05]  /*b7a0*/  @!P2 IADD3 R46, P3, R16, R14, RZ ;  /* 0x0000000e102ea210 */ /* 0x007fca0007f7e0ff */
[----:B------:R-:W-:Y:S01]  /*b7b0*/  @!P2 IMAD.X R47, R44, 0x1, R17, P3 ;  /* 0x000000012c2fa824 */ /* 0x000fe200018e0611 */
[----:B------:R-:W-:-:S13]  /*b7c0*/  ISETP.GE.AND P3, PT, R22, UR4, PT ;  /* 0x0000000416007c0c */ /* 0x000fda000bf66270 */
[----:B------:R-:W-:Y:S02]  /*b7d0*/  @!P3 IADD3 R48, P4, R22, R14, RZ ;  /* 0x0000000e1630b210 */ /* 0x000fe40007f9e0ff */
[----:B------:R-:W0:Y:S03]  /*b7e0*/  @!P2 LDS.128 R12, [R92+0x2b400] ;  /* 0x02b400005c0ca984 */ /* 0x000e260000000c00 */
[----:B------:R-:W-:Y:S01]  /*b7f0*/  @!P3 IMAD.X R49, R44, 0x1, R217, P4 ;  /* 0x000000012c31b824 */ /* 0x000fe200020e06d9 */
[----:B0-----:R-:W-:Y:S04]  /*b800*/  @!P2 ST.E.128 desc[UR36][R46.64], R12 ;  /* 0x0000000c2e00a985 */ /* 0x001fe8000c101d24 */
[----:B------:R-:W0:Y:S04]  /*b810*/  @!P3 LDS.128 R12, [R92+0x2f400] ;  /* 0x02f400005c0cb984 */ /* 0x000e280000000c00 */
[----:B0-----:R0:W-:Y:S02]  /*b820*/  @!P3 ST.E.128 desc[UR36][R48.64], R12 ;  /* 0x0000000c3000b985 */ /* 0x0011e4000c101d24 */
.L_x_542:
[----:B------:R-:W-:Y:S05]  /*b830*/  BSYNC B0 ;  /* 0x0000000000007941 */ /* 0x000fea0003800000 */
.L_x_500:
[----:B------:R-:W5:Y:S01]  /*b840*/  S2R R11, SR_TID.X ;  /* 0x00000000000b7919 */ /* 0x000f620000002100 */
[----:B------:R-:W-:Y:S01]  /*b850*/  @!PT LDS RZ, [RZ] ;  /* 0x00000000fffff984 */ /* 0x000fe20000000800 */
[----:B------:R-:W-:Y:S01]  /*b860*/  @!PT LDS RZ, [RZ] ;  /* 0x00000000fffff984 */ /* 0x000fe20000000800 */
[----:B------:R-:W-:Y:S01]  /*b870*/  @!PT LDS RZ, [RZ] ;  /* 0x00000000fffff984 */ /* 0x000fe20000000800 */
[----:B------:R-:W-:Y:S01]  /*b880*/  @!PT LDS RZ, [RZ] ;  /* 0x00000000fffff984 */ /* 0x000fe20000000800 */
[----:B------:R1:W-:Y:S06]  /*b890*/  MEMBAR.ALL.CTA ;  /* 0x0000000000007992 */ /* 0x0003ec0000008000 */
[----:B-1----:R-:W1:Y:S01]  /*b8a0*/  FENCE.VIEW.ASYNC.S ;  /* 0x00000000000073c6 */ /* 0x002e620000000000 */
[----:B------:R-:W-:Y:S05]  /*b8b0*/  WARPSYNC.ALL ;  /* 0x0000000000007948 */ /* 0x000fea0003800000 */
[----:B------:R-:W-:Y:S01]  /*b8c0*/  BSSY B0, `(.L_x_583) ;  /* 0x0000008000007945 */ /* 0x000fe20003800000 */
[----:B-1----:R1:W-:Y:S01]  /*b8d0*/  BAR.SYNC.DEFER_BLOCKING R94, 0x80 ;  /* 0x0002005e0000751d */ /* 0x0023e20000010000 */
[----:B-----5:R-:W-:-:S13]  /*b8e0*/  LOP3.LUT P2, RZ, R11, 0x7f, RZ, 0xc0, !PT ;  /* 0x0000007f0bff7812 */ /* 0x020fda000784c0ff */
[----:B------:R-:W-:-:S04]  /*b8f0*/  @!P2 IADD3 R11, R80, 0x388a0, RZ ;  /* 0x000388a0500ba810 */ /* 0x000fc80007ffe0ff */
[----:B------:R-:W-:-:S04]  /*b900*/  @!P2 PRMT R11, RZ, 0x654, R11 ;  /* 0x00000654ff0ba816 */ /* 0x000fc8000000000b */
[----:B------:R1:W-:Y:S01]  /*b910*/  @!P2 SYNCS.ARRIVE.TRANS64.RED.A1T0 RZ, [R11+URZ], RZ ;  /* 0x000000ff0bffa9a7 */ /* 0x0003e2000810043f */
[----:B------:R-:W-:Y:S05]  /*b920*/  @!P5 BRA `(.L_x_584) ;  /* 0x000000000004d947 */ /* 0x000fea0003800000 */
[----:B------:R-:W-:Y:S01]  /*b930*/  BPT.TRAP 0x1 ;  /* 0x000000040000795c */ /* 0x000fe20000300000 */
.L_x_584:
[----:B------:R-:W-:Y:S05]  /*b940*/  BSYNC B0 ;  /* 0x0000000000007941 */ /* 0x000fea0003800000 */
.L_x_583:
[----:B------:R-:W5:Y:S01]  /*b950*/  SYNCS.PHASECHK.TRANS64.TRYWAIT P3, [R80+URZ+0x388b0], R103 ;  /* 0x0388b067500075a7 */ /* 0x000f62000806017f */
[----:B------:R-:W-:Y:S01]  /*b960*/  ULDC UR39, c[0x0][0x2f4] ;  /* 0x0000bd0000277ab9 */ /* 0x000fe20000000800 */
[----:B------:R-:W-:Y:S04]  /*b970*/  BSSY B0, `(.L_x_585) ;  /* 0x0000002000007945 */ /* 0x000fe80003800000 */
[----:B-----5:R-:W-:Y:S05]  /*b980*/  @!P3 BRA `(.L_x_586) ;  /* 0x000001b4003cb947 */ /* 0x020fea0003800000 */
.L_x_877:
[----:B------:R-:W-:Y:S05]  /*b990*/  BSYNC B0 ;  /* 0x0000000000007941 */ /* 0x000fea0003800000 */
.L_x_585:
[----:B------:R-:W-:Y:S01]  /*b9a0*/  ULDC.64 UR4, c[0x0][0x328] ;  /* 0x0000ca0000047ab9 */ /* 0x000fe20000000a00 */
[----:B------:R-:W-:Y:S01]  /*b9b0*/  ULDC.64 UR6, c[0x0][0x318] ;  /* 0x0000c60000067ab9 */ /* 0x000fe20000000a00 */
[----:B------:R-:W-:Y:S01]  /*b9c0*/  IMAD R100, R100, UR4, RZ ;  /* 0x0000000464647c24 */ /* 0x000fe2000f8e02ff */
[----:B------:R-:W-:Y:S01]  /*b9d0*/  BSSY B0, `(.L_x_587) ;  /* 0x000001e000007945 */ /* 0x000fe20003800000 */
[----:B0-2---:R-:W-:-:S04]  /*b9e0*/  IMAD.WIDE.U32 R12, R99, UR4, RZ ;  /* 0x00000004630c7c25 */ /* 0x005fc8000f8e00ff */
[----:B------:R-:W-:Y:S01]  /*b9f0*/  IMAD R99, R99, UR5, R100 ;  /* 0x0000000563637c24 */ /* 0x000fe2000f8e0264 */
[----:B------:R-:W-:Y:S01]  /*ba00*/  ULDC.64 UR4, c[0x0][0x338] ;  /* 0x0000ce0000047ab9 */ /* 0x000fe20000000a00 */
[----:B------:R-:W-:Y:S02]  /*ba10*/  IMAD.IADD R102, R102, 0x1, -R219 ;  /* 0x0000000166667824 */ /* 0x000fe400078e0adb */
[----:B------:R-:W-:Y:S02]  /*ba20*/  IMAD R101, R101, UR4, RZ ;  /* 0x0000000465657c24 */ /* 0x000fe4000f8e02ff */
[----:B------:R-:W-:Y:S02]  /*ba30*/  IMAD.IADD R13, R13, 0x1, R99 ;  /* 0x000000010d0d7824 */ /* 0x000fe400078e0263 */
[C---:B------:R-:W-:Y:S02]  /*ba40*/  IMAD R101, R98.reuse, UR5, R101 ;  /* 0x0000000562657c24 */ /* 0x040fe4000f8e0265 */
[----:B------:R-:W-:Y:S01]  /*ba50*/  IMAD.WIDE.U32 R98, R98, UR4, R12 ;  /* 0x0000000462627c25 */ /* 0x000fe2000f8e000c */
[----:B------:R-:W-:-:S03]  /*ba60*/  ULDC.64 UR4, c[0x0][0x330] ;  /* 0x0000cc0000047ab9 */ /* 0x000fc60000000a00 */
[----:B------:R-:W-:Y:S02]  /*ba70*/  IMAD.IADD R99, R99, 0x1, R101 ;  /* 0x0000000163637824 */ /* 0x000fe400078e0265 */
[----:B-1----:R-:W-:Y:S02]  /*ba80*/  IMAD R11, R33, UR4, RZ ;  /* 0x00000004210b7c24 */ /* 0x002fe4000f8e02ff */
[----:B------:R-:W-:-:S04]  /*ba90*/  IMAD.WIDE.U32 R12, R222, UR4, R98 ;  /* 0x00000004de0c7c25 */ /* 0x000fc8000f8e0062 */
[----:B------:R-:W-:Y:S01]  /*baa0*/  IMAD R11, R222, UR5, R11 ;  /* 0x00000005de0b7c24 */ /* 0x000fe2000f8e020b */
[----:B------:R-:W-:-:S04]  /*bab0*/  IADD3 R48, P3, R12, UR6, RZ ;  /* 0x000000060c307c10 */ /* 0x000fc8000ff7e0ff */
[----:B------:R-:W-:Y:S01]  /*bac0*/  IADD3.X R11, R13, UR7, R11, P3, !PT ;  /* 0x000000070d0b7c10 */ /* 0x000fe20009ffe40b */
[----:B----4-:R0:W1:Y:S01]  /*bad0*/  SHFL.IDX PT, R47, R48, RZ, 0x181f ;  /* 0x00181fff302f7589 */ /* 0x01006200000e0000 */
[----:B------:R-:W-:-:S03]  /*bae0*/  ISETP.GE.AND P3, PT, R102, 0x1, PT ;  /* 0x000000016600780c */ /* 0x000fc60003f66270 */
[----:B------:R0:W2:Y:S10]  /*baf0*/  SHFL.IDX PT, R12, R11, RZ, 0x181f ;  /* 0x00181fff0b0c7589 */ /* 0x0000b400000e0000 */
[----:B0-----:R-:W-:Y:S05]  /*bb00*/  @!P3 BRA `(.L_x_588) ;  /* 0x000000000028b947 */ /* 0x001fea0003800000 */
[----:B------:R-:W-:-:S13]  /*bb10*/  ISETP.GE.AND P3, PT, R16, UR39, PT ;  /* 0x0000002710007c0c */ /* 0x000fda000bf66270 */
[----:B-1----:R-:W-:-:S04]  /*bb20*/  @!P3 IADD3 R44, P4, R16, R47, RZ ;  /* 0x0000002f102cb210 */ /* 0x002fc80007f9e0ff */
[----:B--23--:R-:W-:Y:S02]  /*bb30*/  @!P3 IADD3.X R45, R12, R17, RZ, P4, !PT ;  /* 0x000000110c2db210 */ /* 0x00cfe400027fe4ff */
[----:B------:R-:W-:-:S13]  /*bb40*/  ISETP.GE.AND P4, PT, R22, UR39, PT ;  /* 0x0000002716007c0c */ /* 0x000fda000bf86270 */
[----:B------:R-:W-:-:S05]  /*bb50*/  @!P4 IADD3 R46, P5, R22, R47, RZ ;  /* 0x0000002f162ec210 */ /* 0x000fca0007fbe0ff */
[----:B------:R-:W-:Y:S02]  /*bb60*/  @!P4 IMAD.X R47, R12, 0x1, R217, P5 ;  /* 0x000000010c2fc824 */ /* 0x000fe400028e06d9 */
[----:B------:R-:W0:Y:S04]  /*bb70*/  @!P3 LDS.128 R12, [R92+0x10400] ;  /* 0x010400005c0cb984 */ /* 0x000e280000000c00 */
[----:B0-----:R-:W-:Y:S04]  /*bb80*/  @!P3 ST.E.128 desc[UR36][R44.64], R12 ;  /* 0x0000000c2c00b985 */ /* 0x001fe8000c101d24 */
[----:B------:R-:W0:Y:S04]  /*bb90*/  @!P4 LDS.128 R12, [R92+0x14400] ;  /* 0x014400005c0cc984 */ /* 0x000e280000000c00 */
[----:B0-----:R0:W-:Y:S02]  /*bba0*/  @!P4 ST.E.128 desc[UR36][R46.64], R12 ;  /* 0x0000000c2e00c985 */ /* 0x0011e4000c101d24 */
.L_x_588:
[----:B------:R-:W-:Y:S05]  /*bbb0*/  BSYNC B0 ;  /* 0x0000000000007941 */ /* 0x000fea0003800000 */
.L_x_587:
[----:B------:R-:W-:Y:S01]  /*bbc0*/  ISETP.GE.AND P3, PT, R102, 0x21, PT ;  /* 0x000000216600780c */ /* 0x000fe20003f66270 */
[----:B0-2---:R0:W2:Y:S01]  /*bbd0*/  SHFL.IDX PT, R12, R11, 0x1, 0x181f ;  /* 0x00381f000b0c7f89 */ /* 0x0050a200000e0000 */
[----:B------:R-:W-:Y:S03]  /*bbe0*/  BSSY B0, `(.L_x_589) ;  /* 0x000000d000007945 */ /* 0x000fe60003800000 */
[----:B-1----:R0:W1:Y:S08]  /*bbf0*/  SHFL.IDX PT, R47, R48, 0x1, 0x181f ;  /* 0x00381f00302f7f89 */ /* 0x00207000000e0000 */
[----:B0-----:R-:W-:Y:S05]  /*bc00*/  @!P3 BRA `(.L_x_590) ;  /* 0x000000000028b947 */ /* 0x001fea0003800000 */
[----:B------:R-:W-:-:S13]  /*bc10*/  ISETP.GE.AND P3, PT, R16, UR39, PT ;  /* 0x0000002710007c0c */ /* 0x000fda000bf66270 */
[----:B-1----:R-:W-:-:S05]  /*bc20*/  @!P3 IADD3 R44, P4, R16, R47, RZ ;  /* 0x0000002f102cb210 */ /* 0x002fca0007f9e0ff */
[----:B--23--:R-:W-:Y:S01]  /*bc30*/  @!P3 IMAD.X R45, R12, 0x1, R17, P4 ;  /* 0x000000010c2db824 */ /* 0x00cfe200020e0611 */
[----:B------:R-:W-:-:S13]  /*bc40*/  ISETP.GE.AND P4, PT, R22, UR39, PT ;  /* 0x0000002716007c0c */ /* 0x000fda000bf86270 */
[----:B------:R-:W-:-:S05]  /*bc50*/  @!P4 IADD3 R46, P5, R22, R47, RZ ;  /* 0x0000002f162ec210 */ /* 0x000fca0007fbe0ff */
[----:B------:R-:W-:Y:S02]  /*bc60*/  @!P4 IMAD.X R47, R12, 0x1, R217, P5 ;  /* 0x000000010c2fc824 */ /* 0x000fe400028e06d9 */
[----:B------:R-:W0:Y:S04]  /*bc70*/  @!P3 LDS.128 R12, [R92+0x11400] ;  /* 0x011400005c0cb984 */ /* 0x000e280000000c00 */
[----:B0-----:R-:W-:Y:S04]  /*bc80*/  @!P3 ST.E.128 desc[UR36][R44.64], R12 ;  /* 0x0000000c2c00b985 */ /* 0x001fe8000c101d24 */
[----:B------:R-:W0:Y:S04]  /*bc90*/  @!P4 LDS.128 R12, [R92+0x15400] ;  /* 0x015400005c0cc984 */ /* 0x000e280000000c00 */
[----:B0-----:R0:W-:Y:S02]  /*bca0*/  @!P4 ST.E.128 desc[UR36][R46.64], R12 ;  /* 0x0000000c2e00c985 */ /* 0x0011e4000c101d24 */
.L_x_590:
[----:B------:R-:W-:Y:S05]  /*bcb0*/  BSYNC B0 ;  /* 0x0000000000007941 */ /* 0x000fea0003800000 */
.L_x_589:
[----:B------:R-:W-:Y:S01]  /*bcc0*/  ISETP.GE.AND P3, PT, R102, 0x41, PT ;  /* 0x000000416600780c */ /* 0x000fe20003f66270 */
[----:B0-2---:R0:W2:Y:S01]  /*bcd0*/  SHFL.IDX PT, R12, R11, 0x2, 0x181f ;  /* 0x00581f000b0c7f89 */ /* 0x0050a200000e0000 */
[----:B------:R-:W-:Y:S03]  /*bce0*/  BSSY B0, `(.L_x_591) ;  /* 0x000000d000007945 */ /* 0x000fe60003800000 */
[----:B-1----:R0:W1:Y:S08]  /*bcf0*/  SHFL.IDX PT, R47, R48, 0x2, 0x181f ;  /* 0x00581f00302f7f89 */ /* 0x00207000000e0000 */
        /* <DEDUP_REMOVED lines=11> */
.L_x_592:
[----:B------:R-:W-:Y:S05]  /*bdb0*/  BSYNC B0 ;  /* 0x0000000000007941 */ /* 0x000fea0003800000 */
.L_x_591:
[----:B------:R-:W-:Y:S01]  /*bdc0*/  ISETP.GE.AND P3, PT, R102, 0x61, PT ;  /* 0x000000616600780c */ /* 0x000fe20003f66270 */
[----:B------:R-:W4:Y:S01]  /*bdd0*/  SHFL.IDX PT, R11, R11, 0x3, 0x181f ;  /* 0x00781f000b0b7f89 */ /* 0x000f2200000e0000 */
[----:B------:R-:W-:Y:S03]  /*bde0*/  BSSY B0, `(.L_x_593) ;  /* 0x000000d000007945 */ /* 0x000fe60003800000 */
[----:B01----:R0:W1:Y:S08]  /*bdf0*/  SHFL.IDX PT, R47, R48, 0x3, 0x181f ;  /* 0x00781f00302f7f89 */ /* 0x00307000000e0000 */
[----:B0-----:R-:W-:Y:S05]  /*be00*/  @!P3 BRA `(.L_x_594) ;  /* 0x000000000028b947 */ /* 0x001fea0003800000 */
[----:B------:R-:W-:-:S13]  /*be10*/  ISETP.GE.AND P3, PT, R16, UR39, PT ;  /* 0x0000002710007c0c */ /* 0x000fda000bf66270 */
[----:B--2---:R-:W0:Y:S01]  /*be20*/  @!P3 LDS.128 R12, [R92+0x13400] ;  /* 0x013400005c0cb984 */ /* 0x004e220000000c00 */
[----:B-1----:R-:W-:-:S05]  /*be30*/  @!P3 IADD3 R44, P4, R16, R47, RZ ;  /* 0x0000002f102cb210 */ /* 0x002fca0007f9e0ff */
[----:B---34-:R-:W-:Y:S01]  /*be40*/  @!P3 IMAD.X R45, R11, 0x1, R17, P4 ;  /* 0x000000010b2db824 */ /* 0x018fe200020e0611 */
[----:B------:R-:W-:-:S13]  /*be50*/  ISETP.GE.AND P4, PT, R22, UR39, PT ;  /* 0x0000002716007c0c */ /* 0x000fda000bf86270 */
[----:B------:R-:W-:-:S05]  /*be60*/  @!P4 IADD3 R46, P5, R22, R47, RZ ;  /* 0x0000002f162ec210 */ /* 0x000fca0007fbe0ff */
[----:B------:R-:W-:Y:S01]  /*be70*/  @!P4 IMAD.X R47, R11, 0x1, R217, P5 ;  /* 0x000000010b2fc824 */ /* 0x000fe200028e06d9 */
[----:B0-----:R-:W-:Y:S04]  /*be80*/  @!P3 ST.E.128 desc[UR36][R44.64], R12 ;  /* 0x0000000c2c00b985 */ /* 0x001fe8000c101d24 */
[----:B------:R-:W0:Y:S04]  /*be90*/  @!P4 LDS.128 R12, [R92+0x17400] ;  /* 0x017400005c0cc984 */ /* 0x000e280000000c00 */
[----:B0-----:R0:W-:Y:S02]  /*bea0*/  @!P4 ST.E.128 desc[UR36][R46.64], R12 ;  /* 0x0000000c2e00c985 */ /* 0x0011e4000c101d24 */
.L_x_594:
[----:B------:R-:W-:Y:S05]  /*beb0*/  BSYNC B0 ;  /* 0x0000000000007941 */ /* 0x000fea0003800000 */
.L_x_593:
[----:B------:R-:W-:Y:S01]  /*bec0*/  @!PT LDS RZ, [RZ] ;  /* 0x00000000fffff984 */ /* 0x000fe20000000800 */
[----:B------:R-:W-:Y:S01]  /*bed0*/  @!PT LDS RZ, [RZ] ;  /* 0x00000000fffff984 */ /* 0x000fe20000000800 */
[----:B------:R-:W-:Y:S01]  /*bee0*/  @!PT LDS RZ, [RZ] ;  /* 0x00000000fffff984 */ /* 0x000fe20000000800 */
[----:B------:R-:W-:Y:S01]  /*bef0*/  @!PT LDS RZ, [RZ] ;  /* 0x00000000fffff984 */ /* 0x000fe20000000800 */
[----:B------:R5:W-:Y:S06]  /*bf00*/  MEMBAR.ALL.CTA ;  /* 0x0000000000007992 */ /* 0x000bec0000008000 */
[----:B-----5:R-:W5:Y:S01]  /*bf10*/  FENCE.VIEW.ASYNC.S ;  /* 0x00000000000073c6 */ /* 0x020f620000000000 */
[----:B---3--:R-:W-:Y:S01]  /*bf20*/  @!P2 IADD3 R80, R80, 0x388c0, RZ ;  /* 0x000388c05050a810 */ /* 0x008fe20007ffe0ff */
[----:B------:R-:W-:Y:S01]  /*bf30*/  VIADD R216, R216, 0x1 ;  /* 0x00000001d8d87836 */ /* 0x000fe20000000000 */
[----:B-----5:R3:W-:Y:S01]  /*bf40*/  BAR.SYNC.DEFER_BLOCKING R94, 0x80 ;  /* 0x0002005e0000751d */ /* 0x0207e20000010000 */
[----:B------:R-:W-:-:S02]  /*bf50*/  ISETP.NE.AND P3, PT, R82, RZ, PT ;  /* 0x000000ff5200720c */ /* 0x000fc40003f65270 */
[----:B------:R-:W-:-:S04]  /*bf60*/  @!P2 PRMT R80, RZ, 0x654, R80 ;  /* 0x00000654ff50a816 */ /* 0x000fc80000000050 */
[----:B------:R3:W-:Y:S01]  /*bf70*/  @!P2 SYNCS.ARRIVE.TRANS64.RED.A1T0 RZ, [R80+URZ], RZ ;  /* 0x000000ff50ffa9a7 */ /* 0x0007e2000810043f */
[----:B------:R-:W-:-:S04]  /*bf80*/  ISETP.NE.AND P2, PT, R216, 0x2, PT ;  /* 0x00000002d800780c */ /* 0x000fc80003f45270 */
[----:B----4-:R-:W-:Y:S02]  /*bf90*/  SEL R11, RZ, 0x1, P2 ;  /* 0x00000001ff0b7807 */ /* 0x010fe40001000000 */
[----:B------:R-:W-:Y:S02]  /*bfa0*/  SEL R216, R216, RZ, P2 ;  /* 0x000000ffd8d87207 */ /* 0x000fe40001000000 */
[----:B------:R-:W-:Y:S01]  /*bfb0*/  LOP3.LUT R224, R224, R11, RZ, 0x3c, !PT ;  /* 0x0000000be0e07212 */ /* 0x000fe200078e3cff */
[----:B---3--:R-:W-:Y:S06]  /*bfc0*/  @P3 BRA `(.L_x_595) ;  /* 0xffffff6000083947 */ /* 0x008fec000383ffff */
[----:B0-2---:R-:W0:Y:S01]  /*bfd0*/  S2R R12, SR_TID.X ;  /* 0x00000000000c7919 */ /* 0x005e220000002100 */
[----:B------:R-:W-:Y:S02]  /*bfe0*/  PLOP3.LUT P0, PT, PT, PT, PT, 0x8, 0x0 ;  /* 0x000000000000781c */ /* 0x000fe40003f0e170 */
[----:B0-----:R-:W-:-:S04]  /*bff0*/  SHF.R.U32.HI R12, RZ, 0x7, R12 ;  /* 0x00000007ff0c7819 */ /* 0x001fc8000001160c */
[----:B------:R-:W-:-:S13]  /*c000*/  ISETP.NE.AND P3, PT, R12, 0x1, PT ;  /* 0x000000010c00780c */ /* 0x000fda0003f65270 */
[----:B------:R-:W-:Y:S06]  /*c010*/  @!P3 BAR.ARV 0x9, 0x100 ;  /* 0x024400000000bb1d */ /* 0x000fec0000002000 */
.L_x_495:
[----:B------:R-:W-:Y:S01]  /*c020*/  ISETP.GE.AND P2, PT, R170, 0x1, PT ;  /* 0x00000001aa00780c */ /* 0x000fe20003f46270 */
[----:B------:R-:W-:Y:S01]  /*c030*/  IMAD.MOV.U32 R2, RZ, RZ, RZ ;  /* 0x000000ffff027224 */ /* 0x000fe200078e00ff */
[----:B------:R-:W-:Y:S01]  /*c040*/  PLOP3.LUT P1, PT, PT, PT, PT, 0x80, 0x0 ;  /* 0x000000000000781c */ /* 0x000fe20003f2f070 */
[----:B------:R-:W-:Y:S01]  /*c050*/  IMAD.MOV.U32 R0, RZ, RZ, RZ ;  /* 0x000000ffff007224 */ /* 0x000fe200078e00ff */
[----:B------:R-:W-:Y:S02]  /*c060*/  MOV R152, RZ ;  /* 0x000000ff00987202 */ /* 0x000fe40000000f00 */
[----:B------:R-:W-:Y:S02]  /*c070*/  CS2R R146, SRZ ;  /* 0x0000000000927805 */ /* 0x000fe4000001ff00 */
[----:B------:R-:W-:Y:S02]  /*c080*/  CS2R R100, SRZ ;  /* 0x0000000000647805 */ /* 0x000fe4000001ff00 */
[----:B------:R-:W-:-:S02]  /*c090*/  CS2R R144, SRZ ;  /* 0x0000000000907805 */ /* 0x000fc4000001ff00 */
[----:B------:R-:W-:Y:S01]  /*c0a0*/  CS2R R134, SRZ ;  /* 0x0000000000867805 */ /* 0x000fe2000001ff00 */
[----:B------:R-:W-:Y:S01]  /*c0b0*/  IMAD.MOV.U32 R142, RZ, RZ, RZ ;  /* 0x000000ffff8e7224 */ /* 0x000fe200078e00ff */
[----:B------:R-:W-:Y:S01]  /*c0c0*/  CS2R R138, SRZ ;  /* 0x00000000008a7805 */ /* 0x000fe2000001ff00 */
[----:B------:R-:W-:Y:S01]  /*c0d0*/  IMAD.MOV.U32 R92, RZ, RZ, RZ ;  /* 0x000000ffff5c7224 */ /* 0x000fe200078e00ff */
[----:B------:R-:W-:Y:S01]  /*c0e0*/  CS2R R136, SRZ ;  /* 0x0000000000887805 */ /* 0x000fe2000001ff00 */
[----:B------:R-:W-:Y:S01]  /*c0f0*/  IMAD.MOV.U32 R133, RZ, RZ, RZ ;  /* 0x000000ffff857224 */ /* 0x000fe200078e00ff */
[----:B------:R-:W-:Y:S02]  /*c100*/  CS2R R84, SRZ ;  /* 0x0000000000547805 */ /* 0x000fe4000001ff00 */
[----:B------:R-:W-:Y:S02]  /*c110*/  CS2R R130, SRZ ;  /* 0x0000000000827805 */ /* 0x000fe4000001ff00 */
[----:B------:R-:W-:-:S02]  /*c120*/  CS2R R128, SRZ ;  /* 0x0000000000807805 */ /* 0x000fc4000001ff00 */
[----:B------:R-:W-:Y:S02]  /*c130*/  CS2R R126, SRZ ;  /* 0x00000000007e7805 */ /* 0x000fe4000001ff00 */
[----:B------:R-:W-:Y:S02]  /*c140*/  CS2R R76, SRZ ;  /* 0x00000000004c7805 */ /* 0x000fe4000001ff00 */
[----:B------:R-:W-:Y:S02]  /*c150*/  CS2R R124, SRZ ;  /* 0x00000000007c7805 */ /* 0x000fe4000001ff00 */
[----:B------:R-:W-:Y:S02]  /*c160*/  MOV R123, RZ ;  /* 0x000000ff007b7202 */ /* 0x000fe40000000f00 */
        /* <DEDUP_REMOVED lines=15> */
[----:B------:R-:W-:Y:S01]  /*c260*/  CS2R R116, SRZ ;  /* 0x0000000000747805 */ /* 0x000fe2000001ff00 */
[----:B------:R-:W-:Y:S01]  /*c270*/  IMAD.MOV.U32 R91, RZ, RZ, RZ ;  /* 0x000000ffff5b7224 */ /* 0x000fe200078e00ff */
[----:B------:R-:W-:Y:S02]  /*c280*/  CS2R R88, SRZ ;  /* 0x0000000000587805 */ /* 0x000fe4000001ff00 */
[----:B------:R-:W-:Y:S02]  /*c290*/  CS2R R86, SRZ ;  /* 0x0000000000567805 */ /* 0x000fe4000001ff00 */
[----:B------:R-:W-:Y:S02]  /*c2a0*/  CS2R R36, SRZ ;  /* 0x0000000000247805 */ /* 0x000fe4000001ff00 */
[----:B------:R-:W-:-:S02]  /*c2b0*/  CS2R R78, SRZ ;  /* 0x00000000004e7805 */ /* 0x000fc4000001ff00 */
[----:B------:R-:W-:Y:S01]  /*c2c0*/  CS2R R80, SRZ ;  /* 0x0000000000507805 */ /* 0x000fe2000001ff00 */
[----:B------:R-:W-:Y:S01]  /*c2d0*/  IMAD.MOV.U32 R82, RZ, RZ, RZ ;  /* 0x000000ffff527224 */ /* 0x000fe200078e00ff */
        /* <DEDUP_REMOVED lines=15> */
[----:B-1----:R-:W-:Y:S01]  /*c3d0*/  CS2R R46, SRZ ;  /* 0x00000000002e7805 */ /* 0x002fe2000001ff00 */
        /* <DEDUP_REMOVED lines=10> */
[----:B------:R-:W-:Y:S01]  /*c480*/  MOV R4, RZ ;  /* 0x000000ff00047202 */ /* 0x000fe20000000f00 */
[----:B------:R-:W-:Y:S01]  /*c490*/  IMAD.MOV.U32 R25, RZ, RZ, RZ ;  /* 0x000000ffff197224 */ /* 0x000fe200078e00ff */
[----:B------:R-:W-:Y:S06]  /*c4a0*/  @P0 BRA `(.L_x_596) ;  /* 0x00000000000c0947 */ /* 0x000fec0003800000 */
[----:B------:R-:W0:Y:S01]  /*c4b0*/  FENCE.VIEW.ASYNC.G ;  /* 0x00000000000073c6 */ /* 0x000e220000000100 */
[----:B------:R-:W-:Y:S05]  /*c4c0*/  WARPSYNC.ALL ;  /* 0x0000000000007948 */ /* 0x000fea0003800000 */
[----:B0-----:R-:W-:Y:S06]  /*c4d0*/  BAR.ARV 0xc, 0x180 ;  /* 0x0306000000007b1d */ /* 0x001fec0000002000 */
.L_x_596:
[----:B------:R-:W-:Y:S02]  /*c4e0*/  IMAD.MOV.U32 R5, RZ, RZ, RZ ;  /* 0x000000ffff057224 */ /* 0x000fe400078e00ff */
[----:B------:R-:W-:Y:S01]  /*c4f0*/  IMAD.MOV.U32 R24, RZ, RZ, RZ ;  /* 0x000000ffff187224 */ /* 0x000fe200078e00ff */
[----:B------:R-:W-:Y:S06]  /*c500*/  @!P2 BRA `(.L_x_597) ;  /* 0x000000dc004ca947 */ /* 0x000fec0003800000 */
[----:B------:R-:W0:Y:S01]  /*c510*/  S2R R3, SR_TID.X ;  /* 0x0000000000037919 */ /* 0x000e220000002100 */
[----:B------:R-:W-:Y:S01]  /*c520*/  UMOV UR4, 0xffffffff ;  /* 0xffffffff00047882 */ /* 0x000fe20000000000 */
[----:B0-----:R-:W-:-:S04]  /*c530*/  IADD3 R3, R3, -0x80, RZ ;  /* 0xffffff8003037810 */ /* 0x001fc80007ffe0ff */
[----:B------:R-:W-:-:S04]  /*c540*/  SHF.R.S32.HI R88, RZ, 0x1f, R3 ;  /* 0x0000001fff587819 */ /* 0x000fc80000011403 */
[----:B------:R-:W-:-:S04]  /*c550*/  LEA.HI R88, R88, R3, RZ, 0x7 ;  /* 0x0000000358587211 */ /* 0x000fc800078f38ff */
[----:B------:R-:W-:Y:S01]  /*c560*/  SHF.R.S32.HI R13, RZ, 0x7, R88 ;  /* 0x00000007ff0d7819 */ /* 0x000fe20000011458 */
[----:B------:R-:W-:Y:S06]  /*c570*/  BRA.DIV UR4, `(.L_x_598) ;  /* 0x000001aa04547947 */ /* 0x000fec000b800000 */
[----:B------:R0:W1:Y:S02]  /*c580*/  SHFL.IDX PT, R14, R13, RZ, 0x1f ;  /* 0x00001fff0d0e7589 */ /* 0x00006400000e0000 */
.L_x_880:
[----:B------:R-:W2:Y:S02]  /*c590*/  LDL R0, [R1+0x5c] ;  /* 0x00005c0001007983 */ /* 0x000ea40000100800 */
[----:B--2---:R-:W-:Y:S02]  /*c5a0*/  R2UR UR4, R0 ;  /* 0x00000000000472ca */ /* 0x004fe400000e0000 */
[----:B-1----:R-:W-:-:S04]  /*c5b0*/  LEA.HI R0, R14, R14, RZ, 0x1 ;  /* 0x0000000e0e007211 */ /* 0x002fc800078f08ff */
[----:B------:R-:W-:-:S05]  /*c5c0*/  LOP3.LUT R3, R0, 0x1e, RZ, 0xc0, !PT ;  /* 0x0000001e00037812 */ /* 0x000fca00078ec0ff */
[----:B------:R-:W-:Y:S02]  /*c5d0*/  IMAD.IADD R3, R14, 0x1, -R3 ;  /* 0x000000010e037824 */ /* 0x000fe400078e0a03 */
[----:B------:R-:W-:-:S03]  /*c5e0*/  IMAD.U32 R0, RZ, RZ, UR4 ;  /* 0x00000004ff007e24 */ /* 0x000fc6000f8e00ff */
[----:B------:R-:W-:Y:S02]  /*c5f0*/  LEA R3, R3, UR4, 0xd ;  /* 0x0000000403037c11 */ /* 0x000fe4000f8e68ff */
[----:B------:R-:W-:Y:S02]  /*c600*/  LOP3.LUT P0, RZ, R0, 0x3ff, RZ, 0xc0, !PT ;  /* 0x000003ff00ff7812 */ /* 0x000fe4000780c0ff */
[----:B------:R-:W-:Y:S02]  /*c610*/  SHF.R.U32.HI R3, RZ, 0x4, R3 ;  /* 0x00000004ff037819 */ /* 0x000fe40000011603 */
[----:B------:R-:W-:Y:S02]  /*c620*/  P2R R24, PR, RZ, 0x1 ;  /* 0x00000001ff187803 */ /* 0x000fe40000000000 */
[----:B------:R-:W-:-:S07]  /*c630*/  LOP3.LUT R30, R3, 0x3fff, RZ, 0xc0, !PT ;  /* 0x00003fff031e7812 */ /* 0x000fce00078ec0ff */
[----:B------:R-:W-:Y:S05]  /*c640*/  @!P0 BRA `(.L_x_599) ;  /* 0x0000000000408947 */ /* 0x000fea0003800000 */
[----:B------:R-:W-:Y:S01]  /*c650*/  MOV R0, 0x0 ;  /* 0x0000000000007802 */ /* 0x000fe20000000f00 */
[----:B------:R-:W-:Y:S01]  /*c660*/  ULDC.64 UR4, c[0x4][0x1b0] ;  /* 0x01006c0000047ab9 */ /* 0x000fe20000000a00 */
[----:B------:R-:W-:Y:S01]  /*c670*/  ULDC.64 UR6, c[0x4][0x1b8] ;  /* 0x01006e0000067ab9 */ /* 0x000fe20000000a00 */
[----:B------:R-:W-:Y:S01]  /*c680*/  IMAD.U32 R4, RZ, RZ, UR4 ;  /* 0x00000004ff047e24 */ /* 0x000fe2000f8e00ff */
[----:B------:R1:W2:Y:S01]  /*c690*/  LDC.64 R2, c[0x4][R0] ;  /* 0x0100000000027b82 */ /* 0x0002a20000000a00 */
        /* <DEDUP_REMOVED lines=8> */
[----:B01----:R-:W-:-:S07]  /*c720*/  IMAD.MOV.U32 R13, RZ, RZ, RZ ;  /* 0x000000ffff0d7224 */ /* 0x003fce00078e00ff */
[----:B------:R-:W-:-:S07]  /*c730*/  LEPC R20, `(.L_x_599) ;  /* 0x000000001014794e */ /* 0x000fce0000000000 */
[----:B--2--5:R-:W-:Y:S05]  /*c740*/  CALL.ABS.NOINC R2 ;  /* 0x0000000002007343 */ /* 0x024fea0003c00000 */
.L_x_599:
[----:B------:R-:W2:Y:S01]  /*c750*/  LDL R2, [R1+0x40] ;  /* 0x0000400001027983 */ /* 0x000ea20000100800 */
[----:B------:R-:W-:Y:S01]  /*c760*/  ULDC.64 UR4, c[0x0][0x990] ;  /* 0x0002640000047ab9 */ /* 0x000fe20000000a00 */
[----:B------:R-:W-:Y:S02]  /*c770*/  ULDC.64 UR6, c[0x0][0x998] ;  /* 0x0002660000067ab9 */ /* 0x000fe40000000a00 */
[----:B------:R-:W3:Y:S01]  /*c780*/  LDL R20, [R1+0x20] ;  /* 0x0000200001147983 */ /* 0x000ee20000100800 */
[----:B------:R-:W-:Y:S02]  /*c790*/  ISETP.NE.U32.AND P0, PT, RZ, UR4, PT ;  /* 0x00000004ff007c0c */ /* 0x000fe4000bf05070 */
[----:B------:R-:W-:Y:S02]  /*c7a0*/  ISETP.NE.U32.AND P1, PT, RZ, UR6, PT ;  /* 0x00000006ff007c0c */ /* 0x000fe4000bf25070 */
[----:B------:R-:W-:Y:S02]  /*c7b0*/  ISETP.NE.AND.EX P0, PT, RZ, UR5, PT, P0 ;  /* 0x00000005ff007c0c */ /* 0x000fe4000bf05300 */
[----:B------:R-:W-:-:S11]  /*c7c0*/  ISETP.NE.AND.EX P1, PT, RZ, UR7, PT, P1 ;  /* 0x00000007ff007c0c */ /* 0x000fd6000bf25310 */
[----:B------:R-:W2:Y:S01]  /*c7d0*/  @P0 LDC.64 R6, c[0x0][0x9a8] ;  /* 0x00026a00ff060b82 */ /* 0x000ea20000000a00 */
[----:B------:R-:W-:-:S07]  /*c7e0*/  @P0 SHF.R.S32.HI R15, RZ, 0x1f, R222 ;  /* 0x0000001fff0f0819 */ /* 0x000fce00000114de */
[----:B------:R-:W1:Y:S08]  /*c7f0*/  @P1 LDC.64 R8, c[0x0][0x9b8] ;  /* 0x00026e00ff081b82 */ /* 0x000e700000000a00 */
[----:B------:R-:W4:Y:S08]  /*c800*/  @P0 LDC.64 R10, c[0x0][0x9b0] ;  /* 0x00026c00ff0a0b82 */ /* 0x000f300000000a00 */
[----:B0-----:R-:W0:Y:S01]  /*c810*/  @P1 LDC.64 R12, c[0x0][0x9c0] ;  /* 0x00027000ff0c1b82 */ /* 0x001e220000000a00 */
[----:B--2---:R-:W-:-:S02]  /*c820*/  @P0 IMAD R0, R2, R6, RZ ;  /* 0x0000000602000224 */ /* 0x004fc400078e02ff */
[----:B-1----:R-:W-:Y:S02]  /*c830*/  @P1 IMAD R4, R2, R8, RZ ;  /* 0x0000000802041224 */ /* 0x002fe400078e02ff */
[C---:B---3--:R-:W-:Y:S02]  /*c840*/  @P0 IMAD R7, R20.reuse, R7, R0 ;  /* 0x0000000714070224 */ /* 0x048fe400078e0200 */
[----:B------:R-:W-:-:S04]  /*c850*/  @P0 IMAD.WIDE.U32 R2, R20, R6, RZ ;  /* 0x0000000614020225 */ /* 0x000fc800078e00ff */
[C---:B------:R-:W-:Y:S01]  /*c860*/  @P1 IMAD R9, R20.reuse, R9, R4 ;  /* 0x0000000914091224 */ /* 0x040fe200078e0204 */
[----:B------:R-:W-:Y:S01]  /*c870*/  @P0 IADD3 R3, R3, R7, RZ ;  /* 0x0000000703030210 */ /* 0x000fe20007ffe0ff */
[----:B------:R-:W-:Y:S01]  /*c880*/  @P1 IMAD.WIDE.U32 R4, R20, R8, RZ ;  /* 0x0000000814041225 */ /* 0x000fe200078e00ff */
[----:B------:R-:W-:-:S03]  /*c890*/  @P1 SHF.R.S32.HI R7, RZ, 0x1f, R222 ;  /* 0x0000001fff071819 */ /* 0x000fc600000114de */
[----:B----4-:R-:W-:Y:S02]  /*c8a0*/  @P0 IMAD R0, R15, R10, RZ ;  /* 0x0000000a0f000224 */ /* 0x010fe400078e02ff */
[----:B0-----:R-:W-:Y:S02]  /*c8b0*/  @P1 IMAD R6, R7, R12, RZ ;  /* 0x0000000c07061224 */ /* 0x001fe400078e02ff */
[----:B------:R-:W-:Y:S02]  /*c8c0*/  @P1 IMAD.IADD R5, R5, 0x1, R9 ;  /* 0x0000000105051824 */ /* 0x000fe400078e0209 */
[C---:B------:R-:W-:Y:S02]  /*c8d0*/  @P0 IMAD R9, R222.reuse, R11, R0 ;  /* 0x0000000bde090224 */ /* 0x040fe400078e0200 */
[----:B------:R-:W-:-:S04]  /*c8e0*/  @P0 IMAD.WIDE.U32 R2, R222, R10, R2 ;  /* 0x0000000ade020225 */ /* 0x000fc800078e0002 */
[C---:B------:R-:W-:Y:S02]  /*c8f0*/  @P1 IMAD R11, R222.reuse, R13, R6 ;  /* 0x0000000dde0b1224 */ /* 0x040fe400078e0206 */
[----:B------:R-:W-:Y:S01]  /*c900*/  @P1 IMAD.WIDE.U32 R6, R222, R12, R4 ;  /* 0x0000000cde061225 */ /* 0x000fe200078e0004 */
[----:B------:R-:W-:Y:S01]  /*c910*/  @P0 LEA R4, P2, R2, UR4, 0x2 ;  /* 0x0000000402040c11 */ /* 0x000fe2000f8410ff */
[----:B------:R-:W-:Y:S02]  /*c920*/  ULDC UR4, c[0x0][0x3f4] ;  /* 0x0000fd0000047ab9 */ /* 0x000fe40000000800 */
[----:B------:R-:W-:Y:S01]  /*c930*/  @P0 IMAD.IADD R5, R3, 0x1, R9 ;  /* 0x0000000103050824 */ /* 0x000fe200078e0209 */
[----:B------:R-:W-:Y:S01]  /*c940*/  @P1 LEA R8, P3, R6, UR6, 0x2 ;  /* 0x0000000606081c11 */ /* 0x000fe2000f8610ff */
[----:B------:R-:W-:Y:S02]  /*c950*/  @P1 IMAD.IADD R3, R7, 0x1, R11 ;  /* 0x0000000107031824 */ /* 0x000fe400078e020b */
[----:B------:R-:W-:Y:S01]  /*c960*/  IMAD.MOV.U32 R0, RZ, RZ, 0x3f800000 ;  /* 0x3f800000ff007424 */ /* 0x000fe200078e00ff */
[----:B------:R-:W-:-:S02]  /*c970*/  @P0 LEA.HI.X R5, R2, UR5, R5, 0x2, P2 ;  /* 0x0000000502050c11 */ /* 0x000fc400090f1405 */
[----:B------:R-:W-:Y:S02]  /*c980*/  @P1 LEA.HI.X R9, R6, UR7, R3, 0x2, P3 ;  /* 0x0000000706091c11 */ /* 0x000fe400098f1403 */
[----:B------:R-:W-:-:S03]  /*c990*/  MOV R3, 0x3f800000 ;  /* 0x3f80000000037802 */ /* 0x000fc60000000f00 */
[----:B------:R-:W2:Y:S04]  /*c9a0*/  @P1 LDG.E R0, desc[UR36][R8.64] ;  /* 0x0000002408001981 */ /* 0x000ea8000c1e1900 */
[----:B------:R-:W2:Y:S01]  /*c9b0*/  @P0 LDG.E R3, desc[UR36][R4.64] ;  /* 0x0000002404030981 */ /* 0x000ea2000c1e1900 */
[----:B------:R-:W-:Y:S01]  /*c9c0*/  ISETP.LT.AND P0, PT, RZ, UR4, PT ;  /* 0x00000004ff007c0c */ /* 0x000fe2000bf01270 */
[----:B------:R-:W-:Y:S01]  /*c9d0*/  ULDC UR4, c[0x0][0x9d8] ;  /* 0x0002760000047ab9 */ /* 0x000fe20000000800 */
[----:B--2---:R-:W-:-:S04]  /*c9e0*/  FMUL.FTZ R0, R3, R0 ;  /* 0x0000000003007220 */ /* 0x004fc80000410000 */
[----:B------:R-:W-:-:S07]  /*c9f0*/  FMUL.FTZ R2, R0, UR4 ;  /* 0x0000000400027c20 */ /* 0x000fce0008410000 */
[----:B------:R-:W-:Y:S05]  /*ca00*/  @P0 BRA `(.L_x_600) ;  /* 0x0000000000400947 */ /* 0x000fea0003800000 */
[----:B------:R-:W2:Y:S02]  /*ca10*/  LDL R14, [R1+0x44] ;  /* 0x00004400010e7983 */ /* 0x000ea40000100800 */
[----:B--2---:R-:W-:-:S04]  /*ca20*/  LEA.HI R0, R14, R14, RZ, 0x1 ;  /* 0x0000000e0e007211 */ /* 0x004fc800078f08ff */
[----:B------:R-:W-:-:S05]  /*ca30*/  LOP3.LUT R0, R0, 0xfffffffe, RZ, 0xc0, !PT ;  /* 0xfffffffe00007812 */ /* 0x000fca00078ec0ff */
[----:B------:R-:W-:-:S05]  /*ca40*/  IMAD.IADD R0, R14, 0x1, -R0 ;  /* 0x000000010e007824 */ /* 0x000fca00078e0a00 */
[----:B------:R-:W-:-:S04]  /*ca50*/  SHF.L.U32 R0, R0, 0x1f, RZ ;  /* 0x0000001f00007819 */ /* 0x000fc800000006ff */
[----:B------:R0:W1:Y:S03]  /*ca60*/  SYNCS.PHASECHK.TRANS64.TRYWAIT P0, [R23+URZ+0x38800], R0 ;  /* 0x03880000170075a7 */ /* 0x000066000800017f */
[----:B-1----:R-:W-:Y:S05]  /*ca70*/  @!P0 NANOSLEEP.SYNCS 0x989680 ;  /* 0x009896800000895d */ /* 0x002fea0003900000 */
[----:B------:R-:W1:Y:S01]  /*ca80*/  @!P0 SYNCS.PHASECHK.TRANS64 P0, [R23+URZ+0x38800], R0 ;  /* 0x03880000170085a7 */ /* 0x000e62000800007f */
[----:B------:R-:W-:Y:S04]  /*ca90*/  BSSY B0, `(.L_x_601) ;  /* 0x0000006000007945 */ /* 0x000fe80003800000 */
[----:B-1----:R-:W-:Y:S05]  /*caa0*/  @P0 BRA `(.L_x_602) ;  /* 0x0000000000100947 */ /* 0x002fea0003800000 */
.L_x_603:
[----:B-1----:R1:W2:Y:S02]  /*cab0*/  SYNCS.PHASECHK.TRANS64.TRYWAIT P0, [R23+URZ+0x38800], R0 ;  /* 0x03880000170075a7 */ /* 0x0022a4000800017f */
[----:B--2---:R-:W-:Y:S05]  /*cac0*/  @!P0 NANOSLEEP.SYNCS 0x989680 ;  /* 0x009896800000895d */ /* 0x004fea0003900000 */
[----:B------:R-:W2:Y:S02]  /*cad0*/  @!P0 SYNCS.PHASECHK.TRANS64 P0, [R23+URZ+0x38800], R0 ;  /* 0x03880000170085a7 */ /* 0x000ea4000800007f */
[----:B--2---:R-:W-:Y:S05]  /*cae0*/  @!P0 BRA `(.L_x_603) ;  /* 0xfffffffc00f08947 */ /* 0x004fea000383ffff */
.L_x_602:
[----:B------:R-:W-:Y:S05]  /*caf0*/  BSYNC B0 ;  /* 0x0000000000007941 */ /* 0x000fea0003800000 */
.L_x_601:
[----:B------:R-:W-:Y:S05]  /*cb00*/  BRA `(.L_x_604) ;  /* 0x0000007000507947 */ /* 0x000fea0003800000 */
.L_x_600:
[----:B------:R-:W-:Y:S01]  /*cb10*/  ISETP.NE.AND P0, PT, R24, RZ, PT ;  /* 0x000000ff1800720c */ /* 0x000fe20003f05270 */
[----:B------:R-:W0:Y:S01]  /*cb20*/  LDC.64 R28, c[0x0][0x400] ;  /* 0x00010000ff1c7b82 */ /* 0x000e220000000a00 */
[----:B-----5:R-:W-:Y:S01]  /*cb30*/  SHF.R.S32.HI R0, RZ, 0x1f, R83 ;  /* 0x0000001fff007819 */ /* 0x020fe20000011453 */
[----:B------:R-:W-:Y:S01]  /*cb40*/  ULDC.64 UR4, c[0x0][0x3f8] ;  /* 0x0000fe0000047ab9 */ /* 0x000fe20000000a00 */
[----:B------:R-:W-:-:S03]  /*cb50*/  ULDC.64 UR6, c[0x0][0x408] ;  /* 0x0001020000067ab9 */ /* 0x000fc60000000a00 */
[C---:B------:R-:W-:Y:S02]  /*cb60*/  IMAD R4, R0.reuse, UR4, RZ ;  /* 0x0000000400047c24 */ /* 0x040fe4000f8e02ff */
[----:B------:R-:W1:Y:S01]  /*cb70*/  LDC.64 R24, c[0x0][0x3e8] ;  /* 0x0000fa00ff187b82 */ /* 0x000e620000000a00 */
[----:B------:R-:W-:Y:S02]  /*cb80*/  IMAD R0, R0, UR6, RZ ;  /* 0x0000000600007c24 */ /* 0x000fe4000f8e02ff */
[C---:B------:R-:W-:Y:S02]  /*cb90*/  IMAD R3, R83.reuse, UR5, R4 ;  /* 0x0000000553037c24 */ /* 0x040fe4000f8e0204 */
[C---:B------:R-:W-:Y:S02]  /*cba0*/  IMAD R27, R83.reuse, UR7, R0 ;  /* 0x00000007531b7c24 */ /* 0x040fe4000f8e0200 */
[----:B0-----:R-:W-:-:S05]  /*cbb0*/  IMAD.WIDE.U32 R28, R83, UR6, R28 ;  /* 0x00000006531c7c25 */ /* 0x001fca000f8e001c */
[----:B------:R-:W-:Y:S01]  /*cbc0*/  IADD3 R27, R27, R29, RZ ;  /* 0x0000001d1b1b7210 */ /* 0x000fe20007ffe0ff */
[----:B-1----:R-:W-:-:S04]  /*cbd0*/  IMAD.WIDE.U32 R24, R83, UR4, R24 ;  /* 0x0000000453187c25 */ /* 0x002fc8000f8e0018 */
[----:B------:R-:W-:Y:S01]  /*cbe0*/  IMAD.IADD R26, R3, 0x1, R25 ;  /* 0x00000001031a7824 */ /* 0x000fe200078e0219 */
[----:B------:R-:W-:Y:S06]  /*cbf0*/  @!P0 BRA `(.L_x_605) ;  /* 0x0000000000408947 */ /* 0x000fec0003800000 */
        /* <DEDUP_REMOVED lines=15> */
[----:B-1----:R-:W-:Y:S05]  /*ccf0*/  CALL.ABS.NOINC R14 ;  /* 0x000000000e007343 */ /* 0x002fea0003c00000 */
.L_x_605:
[----:B------:R-:W-:Y:S01]  /*cd00*/  ULDC.U8 UR4, c[0x0][0x410] ;  /* 0x0001040000047ab9 */ /* 0x000fe20000000000 */
[----:B------:R-:W-:Y:S01]  /*cd10*/  BSSY B0, `(.L_x_606) ;  /* 0x00006eb000007945 */ /* 0x000fe20003800000 */
[----:B------:R-:W-:Y:S01]  /*cd20*/  ISETP.NE.AND P0, PT, RZ, UR4, PT ;  /* 0x00000004ff007c0c */ /* 0x000fe2000bf05270 */
[----:B------:R-:W-:-:S12]  /*cd30*/  IMAD R6, R221, 0x80, R219 ;  /* 0x00000080dd067824 */ /* 0x000fd800078e02db */
[----:B------:R-:W-:Y:S05]  /*cd40*/  @!P0 BRA `(.L_x_607) ;  /* 0x0000003400a08947 */ /* 0x000fea0003800000 */
[----:B------:R-:W-:-:S03]  /*cd50*/  UMOV UR4, 0xffffffff ;  /* 0xffffffff00047882 */ /* 0x000fc60000000000 */
[----:B------:R-:W-:Y:S05]  /*cd60*/  BRA.DIV UR4, `(.L_x_608) ;  /* 0x000001a2047c7947 */ /* 0x000fea000b800000 */
[----:B------:R0:W1:Y:S04]  /*cd70*/  SHFL.IDX PT, R3, R24, RZ, 0x181f ;  /* 0x00181fff18037589 */ /* 0x00006800000e0000 */
[----:B------:R0:W2:Y:S04]  /*cd80*/  SHFL.IDX PT, R14, R28, RZ, 0x181f ;  /* 0x00181fff1c0e7589 */ /* 0x0000a800000e0000 */
[----:B------:R0:W3:Y:S04]  /*cd90*/  SHFL.IDX PT, R0, R26, RZ, 0x181f ;  /* 0x00181fff1a007589 */ /* 0x0000e800000e0000 */
[----:B------:R0:W4:Y:S02]  /*cda0*/  SHFL.IDX PT, R4, R27, RZ, 0x181f ;  /* 0x00181fff1b047589 */ /* 0x00012400000e0000 */
.L_x_886:
[----:B------:R-:W5:Y:S01]  /*cdb0*/  LDL R7, [R1+0x44] ;  /* 0x0000440001077983 */ /* 0x000f620000100800 */
[----:B------:R-:W-:Y:S01]  /*cdc0*/  ULDC UR4, c[0x0][0x448] ;  /* 0x0001120000047ab9 */ /* 0x000fe20000000800 */
[----:B------:R-:W-:Y:S01]  /*cdd0*/  BSSY B1, `(.L_x_609) ;  /* 0x0000020000017945 */ /* 0x000fe20003800000 */
[----:B------:R-:W-:Y:S01]  /*cde0*/  IMAD R32, R93, UR4, RZ ;  /* 0x000000045d207c24 */ /* 0x000fe2000f8e02ff */
[----:B------:R-:W-:Y:S02]  /*cdf0*/  CS2R R12, SRZ ;  /* 0x00000000000c7805 */ /* 0x000fe4000001ff00 */
[----:B------:R-:W-:Y:S02]  /*ce00*/  CS2R R8, SRZ ;  /* 0x0000000000087805 */ /* 0x000fe4000001ff00 */
[----:B------:R-:W-:Y:S02]  /*ce10*/  CS2R R20, SRZ ;  /* 0x0000000000147805 */ /* 0x000fe4000001ff00 */
[----:B------:R-:W-:Y:S01]  /*ce20*/  ISETP.GE.AND P0, PT, R6, R32, PT ;  /* 0x000000200600720c */ /* 0x000fe20003f06270 */
[----:B------:R-:W-:Y:S01]  /*ce30*/  IMAD R32, R221, -0x80, R32 ;  /* 0xffffff80dd207824 */ /* 0x000fe200078e0220 */
[----:B-----5:R-:W-:-:S04]  /*ce40*/  LEA.HI R5, R7, R7, RZ, 0x1 ;  /* 0x0000000707057211 */ /* 0x020fc800078f08ff */
[----:B------:R-:W-:-:S05]  /*ce50*/  LOP3.LUT R5, R5, 0xfffffffe, RZ, 0xc0, !PT ;  /* 0xfffffffe05057812 */ /* 0x000fca00078ec0ff */
[----:B------:R-:W-:Y:S01]  /*ce60*/  IMAD.IADD R5, R7, 0x1, -R5 ;  /* 0x0000000107057824 */ /* 0x000fe200078e0a05 */
[----:B------:R-:W-:-:S04]  /*ce70*/  CS2R R6, SRZ ;  /* 0x0000000000067805 */ /* 0x000fc8000001ff00 */
[----:B------:R-:W-:Y:S01]  /*ce80*/  SHF.L.U32 R34, R5, 0x1f, RZ ;  /* 0x0000001f05227819 */ /* 0x000fe200000006ff */
[----:B------:R-:W-:Y:S06]  /*ce90*/  @P0 BRA `(.L_x_610) ;  /* 0x00000000004c0947 */ /* 0x000fec0003800000 */
[----:B------:R-:W-:Y:S01]  /*cea0*/  ULDC UR4, c[0x0][0x3f4] ;  /* 0x0000fd0000047ab9 */ /* 0x000fe20000000800 */
[----:B------:R-:W-:Y:S02]  /*ceb0*/  SHF.R.S32.HI R7, RZ, 0x1f, R18 ;  /* 0x0000001fff077819 */ /* 0x000fe40000011412 */
[----:B------:R-:W-:Y:S02]  /*cec0*/  ISETP.GE.AND P4, PT, R18, UR4, PT ;  /* 0x0000000412007c0c */ /* 0x000fe4000bf86270 */
[----:B------:R-:W-:Y:S02]  /*ced0*/  ISETP.GE.AND P5, PT, R218, UR4, PT ;  /* 0x00000004da007c0c */ /* 0x000fe4000bfa6270 */
[----:B------:R-:W-:Y:S02]  /*cee0*/  SHF.R.S32.HI R5, RZ, 0x1f, R218 ;  /* 0x0000001fff057819 */ /* 0x000fe400000114da */
[----:B------:R-:W-:-:S07]  /*cef0*/  CS2R R12, SRZ ;  /* 0x00000000000c7805 */ /* 0x000fce000001ff00 */
[CC--:B0-2---:R-:W-:Y:S02]  /*cf00*/  @!P4 IADD3 R24, P1, R18.reuse, R14.reuse, RZ ;  /* 0x0000000e1218c210 */ /* 0x0c5fe40007f3e0ff */
[-C--:B-1----:R-:W-:Y:S02]  /*cf10*/  @!P4 IADD3 R10, P0, R18, R3.reuse, RZ ;  /* 0x00000003120ac210 */ /* 0x082fe40007f1e0ff */
[----:B------:R-:W-:Y:S01]  /*cf20*/  @!P5 IADD3 R26, P2, R218, R3, RZ ;  /* 0x00000003da1ad210 */ /* 0x000fe20007f5e0ff */
[----:B----4-:R-:W-:Y:S01]  /*cf30*/  @!P4 IMAD.X R25, R4, 0x1, R7, P1 ;  /* 0x000000010419c824 */ /* 0x010fe200008e0607 */
[----:B------:R-:W-:Y:S02]  /*cf40*/  @!P5 IADD3 R14, P3, R218, R14, RZ ;  /* 0x0000000eda0ed210 */ /* 0x000fe40007f7e0ff */
[C---:B---3--:R-:W-:Y:S02]  /*cf50*/  @!P4 IADD3.X R11, R0.reuse, R7, RZ, P0, !PT ;  /* 0x00000007000bc210 */ /* 0x048fe400007fe4ff */
[----:B------:R-:W-:Y:S01]  /*cf60*/  CS2R R6, SRZ ;  /* 0x0000000000067805 */ /* 0x000fe2000001ff00 */
[--C-:B------:R-:W-:Y:S01]  /*cf70*/  @!P5 IMAD.X R27, R0, 0x1, R5.reuse, P2 ;  /* 0x00000001001bd824 */ /* 0x100fe200010e0605 */
[----:B------:R0:W5:Y:S01]  /*cf80*/  @!P4 LD.E.64 R20, desc[UR36][R24.64] ;  /* 0x000000241814c980 */ /* 0x000162000c101b00 */
[----:B------:R-:W-:-:S03]  /*cf90*/  @!P5 IMAD.X R15, R4, 0x1, R5, P3 ;  /* 0x00000001040fd824 */ /* 0x000fc600018e0605 */
[----:B------:R0:W5:Y:S04]  /*cfa0*/  @!P4 LD.E.64 R8, desc[UR36][R10.64] ;  /* 0x000000240a08c980 */ /* 0x000168000c101b00 */
[----:B------:R0:W5:Y:S04]  /*cfb0*/  @!P5 LD.E.64 R12, desc[UR36][R26.64] ;  /* 0x000000241a0cd980 */ /* 0x000168000c101b00 */
[----:B------:R0:W5:Y:S02]  /*cfc0*/  @!P5 LD.E.64 R6, desc[UR36][R14.64] ;  /* 0x000000240e06d980 */ /* 0x000164000c101b00 */
.L_x_610:
[----:B------:R-:W-:Y:S05]  /*cfd0*/  BSYNC B1 ;  /* 0x0000000000017941 */ /* 0x000fea0003800000 */
.L_x_609:
[----:B------:R-:W4:Y:S01]  /*cfe0*/  SYNCS.PHASECHK.TRANS64.TRYWAIT P0, [R23+URZ+0x38800], R34 ;  /* 0x03880022170075a7 */ /* 0x000f22000800017f */
[----:B0----5:R-:W-:Y:S01]  /*cff0*/  SHF.R.U32.HI R25, RZ, 0x8, R13 ;  /* 0x00000008ff197819 */ /* 0x021fe2000001160d */
[----:B------:R-:W-:Y:S01]  /*d000*/  BSSY B1, `(.L_x_611) ;  /* 0x000002e000017945 */ /* 0x000fe20003800000 */
[----:B-1----:R-:W-:Y:S02]  /*d010*/  SHF.R.U32.HI R3, RZ, 0x8, R12 ;  /* 0x00000008ff037819 */ /* 0x002fe4000001160c */
[----:B------:R-:W-:Y:S02]  /*d020*/  LOP3.LUT R24, R13, 0xff, RZ, 0xc0, !PT ;  /* 0x000000ff0d187812 */ /* 0x000fe400078ec0ff */
[----:B------:R-:W-:Y:S02]  /*d030*/  LOP3.LUT R25, R25, 0xff, RZ, 0xc0, !PT ;  /* 0x000000ff19197812 */ /* 0x000fe400078ec0ff */
[----:B--2---:R-:W-:Y:S02]  /*d040*/  LOP3.LUT R14, R12, 0xff, RZ, 0xc0, !PT ;  /* 0x000000ff0c0e7812 */ /* 0x004fe400078ec0ff */
[----:B------:R-:W-:-:S02]  /*d050*/  LOP3.LUT R3, R3, 0xff, RZ, 0xc0, !PT ;  /* 0x000000ff03037812 */ /* 0x000fc400078ec0ff */
[----:B------:R-:W-:Y:S02]  /*d060*/  PRMT R24, R25, 0x7604, R24 ;  /* 0x0000760419187816 */ /* 0x000fe40000000018 */
[----:B------:R-:W-:Y:S02]  /*d070*/  PRMT R15, R3, 0x7604, R14 ;  /* 0x00007604030f7816 */ /* 0x000fe4000000000e */
[----:B------:R-:W-:Y:S02]  /*d080*/  SHF.R.U32.HI R25, RZ, 0x8, R21 ;  /* 0x00000008ff197819 */ /* 0x000fe40000011615 */
[----:B------:R-:W-:Y:S02]  /*d090*/  SHF.R.U32.HI R29, RZ, 0x8, R7 ;  /* 0x00000008ff1d7819 */ /* 0x000fe40000011607 */
[----:B------:R-:W-:Y:S02]  /*d0a0*/  SHF.R.U32.HI R3, RZ, 0x8, R6 ;  /* 0x00000008ff037819 */ /* 0x000fe40000011606 */
[----:B---3--:R-:W-:-:S02]  /*d0b0*/  SHF.R.U32.HI R0, RZ, 0x8, R8 ;  /* 0x00000008ff007819 */ /* 0x008fc40000011608 */
[----:B------:R-:W-:Y:S02]  /*d0c0*/  SHF.R.U32.HI R11, RZ, 0x8, R9 ;  /* 0x00000008ff0b7819 */ /* 0x000fe40000011609 */
[----:B------:R-:W-:Y:S02]  /*d0d0*/  LOP3.LUT R14, R21, 0xff, RZ, 0xc0, !PT ;  /* 0x000000ff150e7812 */ /* 0x000fe400078ec0ff */
[----:B------:R-:W-:Y:S02]  /*d0e0*/  LOP3.LUT R28, R7, 0xff, RZ, 0xc0, !PT ;  /* 0x000000ff071c7812 */ /* 0x000fe400078ec0ff */
[----:B------:R-:W-:Y:S02]  /*d0f0*/  LOP3.LUT R25, R25, 0xff, RZ, 0xc0, !PT ;  /* 0x000000ff19197812 */ /* 0x000fe400078ec0ff */
[----:B------:R-:W-:Y:S02]  /*d100*/  LOP3.LUT R29, R29, 0xff, RZ, 0xc0, !PT ;  /* 0x000000ff1d1d7812 */ /* 0x000fe400078ec0ff */
[----:B------:R-:W-:-:S02]  /*d110*/  LOP3.LUT R26, R6, 0xff, RZ, 0xc0, !PT ;  /* 0x000000ff061a7812 */ /* 0x000fc400078ec0ff */
[----:B------:R-:W-:Y:S02]  /*d120*/  LOP3.LUT R3, R3, 0xff, RZ, 0xc0, !PT ;  /* 0x000000ff03037812 */ /* 0x000fe400078ec0ff */
[----:B----4-:R-:W-:Y:S02]  /*d130*/  LOP3.LUT R4, R8, 0xff, RZ, 0xc0, !PT ;  /* 0x000000ff08047812 */ /* 0x010fe400078ec0ff */
[----:B------:R-:W-:Y:S02]  /*d140*/  LOP3.LUT R10, R9, 0xff, RZ, 0xc0, !PT ;  /* 0x000000ff090a7812 */ /* 0x000fe400078ec0ff */
[----:B------:R-:W-:Y:S02]  /*d150*/  LOP3.LUT R5, R0, 0xff, RZ, 0xc0, !PT ;  /* 0x000000ff00057812 */ /* 0x000fe400078ec0ff */
[----:B------:R-:W-:Y:S02]  /*d160*/  LOP3.LUT R11, R11, 0xff, RZ, 0xc0, !PT ;  /* 0x000000ff0b0b7812 */ /* 0x000fe400078ec0ff */
[----:B------:R-:W-:-:S02]  /*d170*/  PRMT R14, R25, 0x7604, R14 ;  /* 0x00007604190e7816 */ /* 0x000fc4000000000e */
[----:B------:R-:W-:Y:S02]  /*d180*/  PRMT R28, R29, 0x7604, R28 ;  /* 0x000076041d1c7816 */ /* 0x000fe4000000001c */
[----:B------:R-:W-:Y:S02]  /*d190*/  SHF.R.U32.HI R0, RZ, 0x8, R20 ;  /* 0x00000008ff007819 */ /* 0x000fe40000011614 */
[----:B------:R-:W-:Y:S02]  /*d1a0*/  PRMT R31, R3, 0x7604, R26 ;  /* 0x00007604031f7816 */ /* 0x000fe4000000001a */
[----:B------:R-:W-:Y:S02]  /*d1b0*/  SHF.R.U32.HI R25, RZ, 0x10, R13 ;  /* 0x00000010ff197819 */ /* 0x000fe4000001160d */
[----:B------:R-:W-:Y:S02]  /*d1c0*/  SHF.R.U32.HI R29, RZ, 0x10, R21 ;  /* 0x00000010ff1d7819 */ /* 0x000fe40000011615 */
[----:B------:R-:W-:Y:S01]  /*d1d0*/  SHF.R.U32.HI R33, RZ, 0x10, R7 ;  /* 0x00000010ff217819 */ /* 0x000fe20000011607 */
[----:B------:R-:W-:Y:S01]  /*d1e0*/  IMAD.U32 R25, R25, 0x10000, RZ ;  /* 0x0001000019197824 */ /* 0x000fe200078e00ff */
[----:B------:R-:W-:Y:S01]  /*d1f0*/  SHF.R.U32.HI R3, RZ, 0x10, R9 ;  /* 0x00000010ff037819 */ /* 0x000fe20000011609 */
[----:B------:R-:W-:Y:S01]  /*d200*/  IMAD.U32 R29, R29, 0x10000, RZ ;  /* 0x000100001d1d7824 */ /* 0x000fe200078e00ff */
[----:B------:R-:W-:Y:S01]  /*d210*/  PRMT R5, R5, 0x7604, R4 ;  /* 0x0000760405057816 */ /* 0x000fe20000000004 */
[----:B------:R-:W-:Y:S01]  /*d220*/  IMAD.U32 R33, R33, 0x10000, RZ ;  /* 0x0001000021217824 */ /* 0x000fe200078e00ff */
[----:B------:R-:W-:-:S02]  /*d230*/  PRMT R10, R11, 0x7604, R10 ;  /* 0x000076040b0a7816 */ /* 0x000fc4000000000a */
[----:B------:R-:W-:Y:S02]  /*d240*/  LOP3.LUT R4, R20, 0xff, RZ, 0xc0, !PT ;  /* 0x000000ff14047812 */ /* 0x000fe400078ec0ff */
[----:B------:R-:W-:Y:S02]  /*d250*/  LOP3.LUT R11, R0, 0xff, RZ, 0xc0, !PT ;  /* 0x000000ff000b7812 */ /* 0x000fe400078ec0ff */
[----:B------:R-:W-:Y:S02]  /*d260*/  SHF.L.U32 R3, R3, 0x10, RZ ;  /* 0x0000001003037819 */ /* 0x000fe400000006ff */
[----:B------:R-:W-:Y:S02]  /*d270*/  PRMT R27, R11, 0x7604, R4 ;  /* 0x000076040b1b7816 */ /* 0x000fe40000000004 */
[----:B------:R-:W-:Y:S02]  /*d280*/  LOP3.LUT R11, R10, 0xff0000, R3, 0xf8, !PT ;  /* 0x00ff00000a0b7812 */ /* 0x000fe400078ef803 */
[----:B------:R-:W-:-:S02]  /*d290*/  LOP3.LUT R25, R24, 0xff0000, R25, 0xf8, !PT ;  /* 0x00ff000018197812 */ /* 0x000fc400078ef819 */
[----:B------:R-:W-:Y:S02]  /*d2a0*/  LOP3.LUT R29, R14, 0xff0000, R29, 0xf8, !PT ;  /* 0x00ff00000e1d7812 */ /* 0x000fe400078ef81d */
[----:B------:R-:W-:Y:S02]  /*d2b0*/  LOP3.LUT R33, R28, 0xff0000, R33, 0xf8, !PT ;  /* 0x00ff00001c217812 */ /* 0x000fe400078ef821 */
[----:B------:R-:W-:Y:S01]  /*d2c0*/  LOP3.LUT R3, R5, 0xff0000, R8, 0xf8, !PT ;  /* 0x00ff000005037812 */ /* 0x000fe200078ef808 */
[----:B------:R-:W-:Y:S06]  /*d2d0*/  @!P0 BRA `(.L_x_612) ;  /* 0x0000019c00908947 */ /* 0x000fec0003800000 */
.L_x_887:
[----:B------:R-:W-:Y:S05]  /*d2e0*/  BSYNC B1 ;  /* 0x0000000000017941 */ /* 0x000fea0003800000 */
.L_x_611:
[----:B------:R-:W-:Y:S01]  /*d2f0*/  VIMNMX R10, R32, 0x80, PT ;  /* 0x00000080200a7848 */ /* 0x000fe20003fe0100 */
[----:B------:R-:W-:Y:S01]  /*d300*/  BSSY B1, `(.L_x_613) ;  /* 0x00000ca000017945 */ /* 0x000fe20003800000 */
[----:B------:R-:W-:Y:S02]  /*d310*/  LOP3.LUT R9, R11, 0xff000000, R9, 0xf8, !PT ;  /* 0xff0000000b097812 */ /* 0x000fe400078ef809 */
[----:B------:R-:W-:Y:S02]  /*d320*/  ISETP.GE.AND P0, PT, R219, R10, PT ;  /* 0x0000000adb00720c */ /* 0x000fe40003f06270 */
[----:B------:R-:W-:Y:S02]  /*d330*/  LOP3.LUT R15, R15, 0xff0000, R12, 0xf8, !PT ;  /* 0x00ff00000f0f7812 */ /* 0x000fe400078ef80c */
[----:B------:R-:W-:Y:S02]  /*d340*/  LOP3.LUT R27, R27, 0xff0000, R20, 0xf8, !PT ;  /* 0x00ff00001b1b7812 */ /* 0x000fe400078ef814 */
[----:B------:R-:W-:-:S02]  /*d350*/  LOP3.LUT R11, R31, 0xff0000, R6, 0xf8, !PT ;  /* 0x00ff00001f0b7812 */ /* 0x000fc400078ef806 */
[----:B------:R-:W-:Y:S02]  /*d360*/  LOP3.LUT R3, R3, 0xff000000, R8, 0xf8, !PT ;  /* 0xff00000003037812 */ /* 0x000fe400078ef808 */
[----:B------:R-:W-:Y:S02]  /*d370*/  LOP3.LUT R0, R15, 0xff000000, R12, 0xf8, !PT ;  /* 0xff0000000f007812 */ /* 0x000fe400078ef80c */
[----:B------:R-:W-:Y:S02]  /*d380*/  LOP3.LUT R8, R25, 0xff000000, R13, 0xf8, !PT ;  /* 0xff00000019087812 */ /* 0x000fe400078ef80d */
[----:B------:R-:W-:Y:S02]  /*d390*/  LOP3.LUT R13, R27, 0xff000000, R20, 0xf8, !PT ;  /* 0xff0000001b0d7812 */ /* 0x000fe400078ef814 */
[----:B------:R-:W-:Y:S02]  /*d3a0*/  LOP3.LUT R14, R29, 0xff000000, R21, 0xf8, !PT ;  /* 0xff0000001d0e7812 */ /* 0x000fe400078ef815 */
[----:B------:R-:W-:-:S02]  /*d3b0*/  LOP3.LUT R11, R11, 0xff000000, R6, 0xf8, !PT ;  /* 0xff0000000b0b7812 */ /* 0x000fc400078ef806 */
[----:B------:R-:W-:Y:S01]  /*d3c0*/  LOP3.LUT R12, R33, 0xff000000, R7, 0xf8, !PT ;  /* 0xff000000210c7812 */ /* 0x000fe200078ef807 */
[----:B------:R-:W-:Y:S06]  /*d3d0*/  @P0 BRA `(.L_x_614) ;  /* 0x0000000800f00947 */ /* 0x000fec0003800000 */
[----:B------:R1:W5:Y:S01]  /*d3e0*/  LDL R39, [R1+0x30] ;  /* 0x0000300001277983 */ /* 0x0003620000100800 */
[----:B------:R-:W2:Y:S01]  /*d3f0*/  LDC R5, c[0x0][0x3f4] ;  /* 0x0000fd00ff057b82 */ /* 0x000ea20000000800 */
[----:B------:R-:W-:Y:S01]  /*d400*/  BSSY B2, `(.L_x_615) ;  /* 0x000005e000027945 */ /* 0x000fe20003800000 */
[-C--:B--2---:R-:W-:Y:S02]  /*d410*/  ISETP.GE.AND P0, PT, R18, R5.reuse, PT ;  /* 0x000000051200720c */ /* 0x084fe40003f06270 */
[----:B------:R-:W-:-:S11]  /*d420*/  ISETP.GE.AND P1, PT, R218, R5, PT ;  /* 0x00000005da00720c */ /* 0x000fd60003f26270 */
[----:B-1----:R-:W-:Y:S05]  /*d430*/  @P0 BRA `(.L_x_616) ;  /* 0x0000000400680947 */ /* 0x002fea0003800000 */
[----:B-----5:R-:W1:Y:S01]  /*d440*/  LDS.128 R4, [R39+0x20400] ;  /* 0x0204000027047984 */ /* 0x020e620000000c00 */
[----:B------:R-:W-:Y:S02]  /*d450*/  F2FP.F16.E4M3.UNPACK_B R28, R13 ;  /* 0x0000000dff1c723e */ /* 0x000fe400020006ff */
[----:B------:R-:W-:-:S03]  /*d460*/  F2FP.F16.E4M3.UNPACK_B R26, R3 ;  /* 0x00000003ff1a723e */ /* 0x000fc600020006ff */
[----:B------:R-:W-:Y:S02]  /*d470*/  HADD2.F32 R29, -RZ, R28.H1_H1 ;  /* 0x3000001cff1d7230 */ /* 0x000fe40000004100 */
[----:B------:R-:W-:Y:S02]  /*d480*/  HADD2.F32 R27, -RZ, R26.H1_H1 ;  /* 0x3000001aff1b7230 */ /* 0x000fe40000004100 */
[----:B------:R-:W-:Y:S02]  /*d490*/  HADD2.F32 R28, -RZ, R28.H0_H0 ;  /* 0x2000001cff1c7230 */ /* 0x000fe40000004100 */
[----:B------:R-:W-:Y:S01]  /*d4a0*/  HADD2.F32 R26, -RZ, R26.H0_H0 ;  /* 0x2000001aff1a7230 */ /* 0x000fe20000004100 */
[-C--:B-1----:R-:W-:Y:S02]  /*d4b0*/  F2FP.F16.E4M3.UNPACK_B R15, R4.reuse.H1 ;  /* 0x00000004ff0f723e */ /* 0x082fe400030006ff */
[-C--:B------:R-:W-:Y:S02]  /*d4c0*/  F2FP.F16.E4M3.UNPACK_B R21, R5.reuse ;  /* 0x00000005ff15723e */ /* 0x080fe400020006ff */
[----:B------:R-:W-:Y:S01]  /*d4d0*/  F2FP.F16.E4M3.UNPACK_B R24, R5.H1 ;  /* 0x00000005ff18723e */ /* 0x000fe200030006ff */
[--C-:B------:R-:W-:Y:S01]  /*d4e0*/  HADD2.F32 R20, -RZ, R15.reuse.H0_H0 ;  /* 0x2000000fff147230 */ /* 0x100fe20000004100 */
[----:B------:R-:W-:Y:S01]  /*d4f0*/  F2FP.F16.E4M3.UNPACK_B R4, R4 ;  /* 0x00000004ff04723e */ /* 0x000fe200020006ff */
[----:B------:R-:W-:Y:S01]  /*d500*/  HADD2.F32 R15, -RZ, R15.H1_H1 ;  /* 0x3000000fff0f7230 */ /* 0x000fe20000004100 */
[----:B------:R-:W-:-:S02]  /*d510*/  F2FP.F16.E4M3.UNPACK_B R25, R6 ;  /* 0x00000006ff19723e */ /* 0x000fc400020006ff */
[----:B------:R-:W-:Y:S02]  /*d520*/  F2FP.F16.E4M3.UNPACK_B R6, R6.H1 ;  /* 0x00000006ff06723e */ /* 0x000fe400030006ff */
[C---:B------:R-:W-:Y:S01]  /*d530*/  FMUL.FTZ R5, R15.reuse, R29 ;  /* 0x0000001d0f057220 */ /* 0x040fe20000410000 */
[----:B------:R-:W-:Y:S01]  /*d540*/  FMUL.FTZ R32, R15, R27 ;  /* 0x0000001b0f207220 */ /* 0x000fe20000410000 */
[----:B------:R-:W-:Y:S02]  /*d550*/  F2FP.F16.E4M3.UNPACK_B R15, R7 ;  /* 0x00000007ff0f723e */ /* 0x000fe400020006ff */
[C---:B0-----:R-:W-:Y:S01]  /*d560*/  FFMA.FTZ R34, R20.reuse, R27, -R5 ;  /* 0x0000001b14227223 */ /* 0x041fe20000010805 */
[--C-:B------:R-:W-:Y:S01]  /*d570*/  HADD2.F32 R5, -RZ, R4.reuse.H1_H1 ;  /* 0x30000004ff057230 */ /* 0x100fe20000004100 */
[----:B------:R-:W-:Y:S01]  /*d580*/  F2FP.F16.E4M3.UNPACK_B R27, R13.H1 ;  /* 0x0000000dff1b723e */ /* 0x000fe200030006ff */
[----:B------:R-:W-:Y:S01]  /*d590*/  FFMA.FTZ R35, R20, R29, R32 ;  /* 0x0000001d14237223 */ /* 0x000fe20000010020 */
[----:B------:R-:W-:Y:S01]  /*d5a0*/  HADD2.F32 R4, -RZ, R4.H0_H0 ;  /* 0x20000004ff047230 */ /* 0x000fe20000004100 */
[----:B------:R-:W-:Y:S01]  /*d5b0*/  F2FP.F16.E4M3.UNPACK_B R20, R3.H1 ;  /* 0x00000003ff14723e */ /* 0x000fe200030006ff */
[C---:B------:R-:W-:Y:S01]  /*d5c0*/  FMUL.FTZ R31, R5.reuse, R28 ;  /* 0x0000001c051f7220 */ /* 0x040fe20000410000 */
[----:B------:R-:W-:Y:S01]  /*d5d0*/  FMUL.FTZ R33, R5, R26 ;  /* 0x0000001a05217220 */ /* 0x000fe20000410000 */
[----:B------:R-:W-:Y:S01]  /*d5e0*/  HADD2.F32 R29, -RZ, R27.H1_H1 ;  /* 0x3000001bff1d7230 */ /* 0x000fe20000004100 */
[----:B------:R-:W-:Y:S01]  /*d5f0*/  F2FP.F16.E4M3.UNPACK_B R7, R7.H1 ;  /* 0x00000007ff07723e */ /* 0x000fe200030006ff */
[----:B------:R-:W-:-:S02]  /*d600*/  HADD2.F32 R5, -RZ, R24.H1_H1 ;  /* 0x30000018ff057230 */ /* 0x000fc40000004100 */
[C---:B------:R-:W-:Y:S01]  /*d610*/  FFMA.FTZ R31, R4.reuse, R26, -R31 ;  /* 0x0000001a041f7223 */ /* 0x040fe2000001081f */
[----:B------:R-:W-:Y:S01]  /*d620*/  FFMA.FTZ R32, R4, R28, R33 ;  /* 0x0000001c04207223 */ /* 0x000fe20000010021 */
[----:B------:R-:W-:Y:S02]  /*d630*/  HADD2.F32 R26, -RZ, R20.H1_H1 ;  /* 0x30000014ff1a7230 */ /* 0x000fe40000004100 */
[----:B------:R-:W-:Y:S02]  /*d640*/  HADD2.F32 R24, -RZ, R24.H0_H0 ;  /* 0x20000018ff187230 */ /* 0x000fe40000004100 */
[C---:B------:R-:W-:Y:S01]  /*d650*/  FMUL.FTZ R33, R5.reuse, R29 ;  /* 0x0000001d05217220 */ /* 0x040fe20000410000 */
[----:B------:R-:W-:Y:S02]  /*d660*/  HADD2.F32 R27, -RZ, R27.H0_H0 ;  /* 0x2000001bff1b7230 */ /* 0x000fe40000004100 */
[----:B------:R-:W-:Y:S01]  /*d670*/  FMUL.FTZ R5, R5, R26 ;  /* 0x0000001a05057220 */ /* 0x000fe20000410000 */
[----:B------:R-:W-:-:S02]  /*d680*/  HADD2.F32 R4, -RZ, R21.H1_H1 ;  /* 0x30000015ff047230 */ /* 0x000fc40000004100 */
[----:B------:R-:W-:Y:S01]  /*d690*/  FFMA.FTZ R33, R24, R26, -R33 ;  /* 0x0000001a18217223 */ /* 0x000fe20000010821 */
[----:B------:R-:W-:Y:S01]  /*d6a0*/  HADD2.F32 R20, -RZ, R20.H0_H0 ;  /* 0x20000014ff147230 */ /* 0x000fe20000004100 */
[----:B------:R-:W-:Y:S01]  /*d6b0*/  F2FP.F16.E4M3.UNPACK_B R26, R14 ;  /* 0x0000000eff1a723e */ /* 0x000fe200020006ff */
[----:B------:R-:W-:Y:S02]  /*d6c0*/  HADD2.F32 R21, -RZ, R21.H0_H0 ;  /* 0x20000015ff157230 */ /* 0x000fe40000004100 */
[----:B------:R-:W-:Y:S01]  /*d6d0*/  FMUL.FTZ R28, R4, R27 ;  /* 0x0000001b041c7220 */ /* 0x000fe20000410000 */
[----:B------:R-:W-:Y:S01]  /*d6e0*/  FFMA.FTZ R38, R24, R29, R5 ;  /* 0x0000001d18267223 */ /* 0x000fe20000010005 */
[----:B------:R-:W-:Y:S01]  /*d6f0*/  F2FP.F16.E4M3.UNPACK_B R24, R9 ;  /* 0x00000009ff18723e */ /* 0x000fe200020006ff */
[-C--:B------:R-:W-:Y:S01]  /*d700*/  FMUL.FTZ R4, R4, R20.reuse ;  /* 0x0000001404047220 */ /* 0x080fe20000410000 */
[----:B------:R-:W-:Y:S01]  /*d710*/  FFMA.FTZ R29, R21, R20, -R28 ;  /* 0x00000014151d7223 */ /* 0x000fe2000001081c */
[----:B------:R-:W-:Y:S01]  /*d720*/  HADD2.F32 R28, -RZ, R26.H1_H1 ;  /* 0x3000001aff1c7230 */ /* 0x000fe20000004100 */
[----:B------:R-:W-:Y:S01]  /*d730*/  F2FP.SATFINITE.E4M3.F32.PACK_AB_MERGE_C R33, R38, R33, RZ ;  /* 0x000000212621723e */ /* 0x000fe200048070ff */
[----:B------:R-:W-:-:S02]  /*d740*/  HADD2.F32 R5, -RZ, R6.H1_H1 ;  /* 0x30000006ff057230 */ /* 0x000fc40000004100 */
[----:B------:R-:W-:Y:S01]  /*d750*/  FFMA.FTZ R36, R21, R27, R4 ;  /* 0x0000001b15247223 */ /* 0x000fe20000010004 */
[----:B------:R-:W-:Y:S02]  /*d760*/  HADD2.F32 R20, -RZ, R24.H1_H1 ;  /* 0x30000018ff147230 */ /* 0x000fe40000004100 */
[----:B------:R-:W-:Y:S02]  /*d770*/  HADD2.F32 R6, -RZ, R6.H0_H0 ;  /* 0x20000006ff067230 */ /* 0x000fe40000004100 */
[C---:B------:R-:W-:Y:S01]  /*d780*/  FMUL.FTZ R21, R5.reuse, R28 ;  /* 0x0000001c05157220 */ /* 0x040fe20000410000 */
[----:B------:R-:W-:Y:S02]  /*d790*/  HADD2.F32 R24, -RZ, R24.H0_H0 ;  /* 0x20000018ff187230 */ /* 0x000fe40000004100 */
[-C--:B------:R-:W-:Y:S01]  /*d7a0*/  FMUL.FTZ R27, R5, R20.reuse ;  /* 0x00000014051b7220 */ /* 0x080fe20000410000 */
[----:B------:R-:W-:Y:S02]  /*d7b0*/  HADD2.F32 R26, -RZ, R26.H0_H0 ;  /* 0x2000001aff1a7230 */ /* 0x000fe40000004100 */
[----:B------:R-:W-:Y:S01]  /*d7c0*/  FFMA.FTZ R37, R6, R20, -R21 ;  /* 0x0000001406257223 */ /* 0x000fe20000010815 */
[--C-:B------:R-:W-:Y:S01]  /*d7d0*/  HADD2.F32 R4, -RZ, R25.reuse.H1_H1 ;  /* 0x30000019ff047230 */ /* 0x100fe20000004100 */
[----:B------:R-:W-:Y:S01]  /*d7e0*/  F2FP.F16.E4M3.UNPACK_B R5, R9.H1 ;  /* 0x00000009ff05723e */ /* 0x000fe200030006ff */
[----:B------:R-:W-:-:S02]  /*d7f0*/  HADD2.F32 R25, -RZ, R25.H0_H0 ;  /* 0x20000019ff197230 */ /* 0x000fc40000004100 */
[----:B------:R-:W-:Y:S01]  /*d800*/  FFMA.FTZ R28, R6, R28, R27 ;  /* 0x0000001c061c7223 */ /* 0x000fe2000001001b */
[C---:B------:R-:W-:Y:S01]  /*d810*/  FMUL.FTZ R20, R4.reuse, R26 ;  /* 0x0000001a04147220 */ /* 0x040fe20000410000 */
[----:B------:R-:W-:Y:S01]  /*d820*/  FMUL.FTZ R21, R4, R24 ;  /* 0x0000001804157220 */ /* 0x000fe20000410000 */
[----:B------:R-:W-:Y:S01]  /*d830*/  F2FP.F16.E4M3.UNPACK_B R4, R14.H1 ;  /* 0x0000000eff04723e */ /* 0x000fe200030006ff */
[--C-:B------:R-:W-:Y:S02]  /*d840*/  HADD2.F32 R6, -RZ, R5.reuse.H0_H0 ;  /* 0x20000005ff067230 */ /* 0x100fe40000004100 */
[C---:B------:R-:W-:Y:S01]  /*d850*/  FFMA.FTZ R27, R25.reuse, R24, -R20 ;  /* 0x00000018191b7223 */ /* 0x040fe20000010814 */
[----:B------:R-:W-:Y:S02]  /*d860*/  HADD2.F32 R20, -RZ, R5.H1_H1 ;  /* 0x30000005ff147230 */ /* 0x000fe40000004100 */
[----:B------:R-:W-:Y:S01]  /*d870*/  FFMA.FTZ R26, R25, R26, R21 ;  /* 0x0000001a191a7223 */ /* 0x000fe20000010015 */
[----:B------:R-:W-:-:S02]  /*d880*/  HADD2.F32 R24, -RZ, R4.H1_H1 ;  /* 0x30000004ff187230 */ /* 0x000fc40000004100 */
[----:B------:R-:W-:Y:S02]  /*d890*/  HADD2.F32 R5, -RZ, R7.H1_H1 ;  /* 0x30000007ff057230 */ /* 0x000fe40000004100 */
[----:B------:R-:W-:Y:S02]  /*d8a0*/  HADD2.F32 R21, -RZ, R4.H0_H0 ;  /* 0x20000004ff157230 */ /* 0x000fe40000004100 */
[----:B------:R-:W-:Y:S02]  /*d8b0*/  HADD2.F32 R4, -RZ, R15.H1_H1 ;  /* 0x3000000fff047230 */ /* 0x000fe40000004100 */
[C---:B------:R-:W-:Y:S01]  /*d8c0*/  FMUL.FTZ R42, R5.reuse, R24 ;  /* 0x00000018052a7220 */ /* 0x040fe20000410000 */
[----:B------:R-:W-:Y:S02]  /*d8d0*/  HADD2.F32 R7, -RZ, R7.H0_H0 ;  /* 0x20000007ff077230 */ /* 0x000fe40000004100 */
[----:B------:R-:W-:Y:S01]  /*d8e0*/  FMUL.FTZ R5, R5, R20 ;  /* 0x0000001405057220 */ /* 0x000fe20000410000 */
[----:B------:R-:W-:-:S02]  /*d8f0*/  HADD2.F32 R15, -RZ, R15.H0_H0 ;  /* 0x2000000fff0f7230 */ /* 0x000fc40000004100 */
[CC--:B------:R-:W-:Y:S01]  /*d900*/  FMUL.FTZ R40, R4.reuse, R21.reuse ;  /* 0x0000001504287220 */ /* 0x0c0fe20000410000 */
[----:B------:R-:W-:Y:S01]  /*d910*/  FMUL.FTZ R4, R4, R6 ;  /* 0x0000000604047220 */ /* 0x000fe20000410000 */
[C---:B------:R-:W-:Y:S01]  /*d920*/  FFMA.FTZ R42, R7.reuse, R20, -R42 ;  /* 0x00000014072a7223 */ /* 0x040fe2000001082a */
[----:B------:R-:W-:Y:S01]  /*d930*/  FFMA.FTZ R5, R7, R24, R5 ;  /* 0x0000001807057223 */ /* 0x000fe20000010005 */
[C---:B------:R-:W-:Y:S01]  /*d940*/  FFMA.FTZ R7, R15.reuse, R6, -R40 ;  /* 0x000000060f077223 */ /* 0x040fe20000010828 */
[----:B------:R-:W-:Y:S01]  /*d950*/  FFMA.FTZ R20, R15, R21, R4 ;  /* 0x000000150f147223 */ /* 0x000fe20000010004 */
[----:B------:R-:W-:Y:S02]  /*d960*/  F2FP.SATFINITE.E4M3.F32.PACK_AB_MERGE_C R4, R35, R34, RZ ;  /* 0x000000222304723e */ /* 0x000fe400048070ff */
[----:B------:R-:W-:Y:S02]  /*d970*/  F2FP.SATFINITE.E4M3.F32.PACK_AB_MERGE_C R6, R28, R37, RZ ;  /* 0x000000251c06723e */ /* 0x000fe400048070ff */
[----:B------:R-:W-:-:S02]  /*d980*/  F2FP.SATFINITE.E4M3.F32.PACK_AB_MERGE_C R42, R5, R42, RZ ;  /* 0x0000002a052a723e */ /* 0x000fc400048070ff */
[----:B------:R-:W-:Y:S02]  /*d990*/  F2FP.SATFINITE.E4M3.F32.PACK_AB_MERGE_C R4, R32, R31, R4 ;  /* 0x0000001f2004723e */ /* 0x000fe40004807004 */
[----:B------:R-:W-:Y:S02]  /*d9a0*/  F2FP.SATFINITE.E4M3.F32.PACK_AB_MERGE_C R5, R36, R29, R33 ;  /* 0x0000001d2405723e */ /* 0x000fe40004807021 */
[----:B------:R-:W-:Y:S02]  /*d9b0*/  F2FP.SATFINITE.E4M3.F32.PACK_AB_MERGE_C R6, R26, R27, R6 ;  /* 0x0000001b1a06723e */ /* 0x000fe40004807006 */
[----:B------:R-:W-:-:S05]  /*d9c0*/  F2FP.SATFINITE.E4M3.F32.PACK_AB_MERGE_C R7, R20, R7, R42 ;  /* 0x000000071407723e */ /* 0x000fca000480702a */
[----:B------:R1:W-:Y:S02]  /*d9d0*/  STS.128 [R39+0x20400], R4 ;  /* 0x0204000427007388 */ /* 0x0003e40000000c00 */
.L_x_616:
[----:B------:R-:W-:Y:S05]  /*d9e0*/  BSYNC B2 ;  /* 0x0000000000027941 */ /* 0x000fea0003800000 */
.L_x_615:
[----:B------:R-:W-:Y:S05]  /*d9f0*/  @P1 BRA `(.L_x_614) ;  /* 0x0000000400681947 */ /* 0x000fea0003800000 */
[----:B-1---5:R-:W1:Y:S01]  /*da00*/  LDS.128 R4, [R39+0x24400] ;  /* 0x0244000027047984 */ /* 0x022e620000000c00 */
        /* <DEDUP_REMOVED lines=89> */
.L_x_614:
[----:B------:R-:W-:Y:S05]  /*dfa0*/  BSYNC B1 ;  /* 0x0000000000017941 */ /* 0x000fea0003800000 */
.L_x_613:
[----:B-12---:R-:W-:Y:S01]  /*dfb0*/  IADD3 R4, R219, 0x20, RZ ;  /* 0x00000020db047810 */ /* 0x006fe20007ffe0ff */
[----:B------:R-:W-:Y:S03]  /*dfc0*/  BSSY B1, `(.L_x_617) ;  /* 0x00000bf000017945 */ /* 0x000fe60003800000 */
[----:B------:R-:W-:-:S13]  /*dfd0*/  ISETP.GE.AND P0, PT, R4, R10, PT ;  /* 0x0000000a0400720c */ /* 0x000fda0003f06270 */
[----:B------:R-:W-:Y:S05]  /*dfe0*/  @P0 BRA `(.L_x_618) ;  /* 0x0000000800f00947 */ /* 0x000fea0003800000 */
        /* <DEDUP_REMOVED lines=8> */
[-C--:B------:R-:W-:Y:S02]  /*e070*/  F2FP.F16.E4M3.UNPACK_B R29, R13.reuse ;  /* 0x0000000dff1d723e */ /* 0x080fe400020006ff */
[----:B------:R-:W-:Y:S01]  /*e080*/  F2FP.F16.E4M3.UNPACK_B R33, R13.H1 ;  /* 0x0000000dff21723e */ /* 0x000fe200030006ff */
[----:B------:R-:W-:Y:S01]  /*e090*/  HADD2.F32 R26, -RZ, R28.H1_H1 ;  /* 0x3000001cff1a7230 */ /* 0x000fe20000004100 */
[----:B------:R-:W-:Y:S01]  /*e0a0*/  F2FP.F16.E4M3.UNPACK_B R36, R14 ;  /* 0x0000000eff24723e */ /* 0x000fe200020006ff */
[----:B------:R-:W-:Y:S02]  /*e0b0*/  HADD2.F32 R32, -RZ, R29.H1_H1 ;  /* 0x3000001dff207230 */ /* 0x000fe40000004100 */
[----:B0-----:R-:W-:-:S02]  /*e0c0*/  HADD2.F32 R34, -RZ, R33.H1_H1 ;  /* 0x30000021ff227230 */ /* 0x001fc40000004100 */
[----:B------:R-:W-:Y:S02]  /*e0d0*/  HADD2.F32 R35, -RZ, R33.H0_H0 ;  /* 0x20000021ff237230 */ /* 0x000fe40000004100 */
[--C-:B------:R-:W-:Y:S02]  /*e0e0*/  HADD2.F32 R38, -RZ, R36.reuse.H1_H1 ;  /* 0x30000024ff267230 */ /* 0x100fe40000004100 */
[----:B------:R-:W-:Y:S01]  /*e0f0*/  HADD2.F32 R39, -RZ, R36.H0_H0 ;  /* 0x20000024ff277230 */ /* 0x000fe20000004100 */
[----:B------:R-:W-:-:S05]  /*e100*/  F2FP.F16.E4M3.UNPACK_B R36, R14.H1 ;  /* 0x0000000eff24723e */ /* 0x000fca00030006ff */
[----:B------:R-:W-:Y:S01]  /*e110*/  HADD2.F32 R41, -RZ, R36.H1_H1 ;  /* 0x30000024ff297230 */ /* 0x000fe20000004100 */
[-C--:B-1----:R-:W-:Y:S02]  /*e120*/  F2FP.F16.E4M3.UNPACK_B R15, R4.reuse.H1 ;  /* 0x00000004ff0f723e */ /* 0x082fe400030006ff */
[-C--:B------:R-:W-:Y:S02]  /*e130*/  F2FP.F16.E4M3.UNPACK_B R21, R5.reuse ;  /* 0x00000005ff15723e */ /* 0x080fe400020006ff */
[----:B------:R-:W-:Y:S01]  /*e140*/  F2FP.F16.E4M3.UNPACK_B R24, R5.H1 ;  /* 0x00000005ff18723e */ /* 0x000fe200030006ff */
[--C-:B------:R-:W-:Y:S01]  /*e150*/  HADD2.F32 R20, -RZ, R15.reuse.H0_H0 ;  /* 0x2000000fff147230 */ /* 0x100fe20000004100 */
[----:B------:R-:W-:Y:S01]  /*e160*/  F2FP.F16.E4M3.UNPACK_B R4, R4 ;  /* 0x00000004ff04723e */ /* 0x000fe200020006ff */
[----:B------:R-:W-:Y:S01]  /*e170*/  HADD2.F32 R15, -RZ, R15.H1_H1 ;  /* 0x3000000fff0f7230 */ /* 0x000fe20000004100 */
[-C--:B------:R-:W-:Y:S02]  /*e180*/  F2FP.F16.E4M3.UNPACK_B R25, R6.reuse ;  /* 0x00000006ff19723e */ /* 0x080fe400020006ff */
[----:B------:R-:W-:-:S02]  /*e190*/  F2FP.F16.E4M3.UNPACK_B R6, R6.H1 ;  /* 0x00000006ff06723e */ /* 0x000fc400030006ff */
[-C--:B------:R-:W-:Y:S01]  /*e1a0*/  FMUL.FTZ R5, R32, R15.reuse ;  /* 0x0000000f20057220 */ /* 0x080fe20000410000 */
[C---:B------:R-:W-:Y:S01]  /*e1b0*/  FMUL.FTZ R27, R26.reuse, R15 ;  /* 0x0000000f1a1b7220 */ /* 0x040fe20000410000 */
[-C--:B------:R-:W-:Y:S02]  /*e1c0*/  F2FP.F16.E4M3.UNPACK_B R15, R7.reuse ;  /* 0x00000007ff0f723e */ /* 0x080fe400020006ff */
[-C--:B------:R-:W-:Y:S01]  /*e1d0*/  FFMA.FTZ R26, R26, R20.reuse, -R5 ;  /* 0x000000141a1a7223 */ /* 0x080fe20000010805 */
[----:B------:R-:W-:Y:S01]  /*e1e0*/  FFMA.FTZ R31, R32, R20, R27 ;  /* 0x00000014201f7223 */ /* 0x000fe2000001001b */
[----:B------:R-:W-:Y:S01]  /*e1f0*/  HADD2.F32 R32, -RZ, R29.H0_H0 ;  /* 0x2000001dff207230 */ /* 0x000fe20000004100 */
[----:B------:R-:W-:Y:S01]  /*e200*/  F2FP.F16.E4M3.UNPACK_B R7, R7.H1 ;  /* 0x00000007ff07723e */ /* 0x000fe200030006ff */
[----:B------:R-:W-:Y:S02]  /*e210*/  HADD2.F32 R5, -RZ, R4.H1_H1 ;  /* 0x30000004ff057230 */ /* 0x000fe40000004100 */
[----:B------:R-:W-:Y:S01]  /*e220*/  HADD2.F32 R20, -RZ, R28.H0_H0 ;  /* 0x2000001cff147230 */ /* 0x000fe20000004100 */
[----:B------:R-:W-:Y:S01]  /*e230*/  F2FP.F16.E4M3.UNPACK_B R28, R3.H1 ;  /* 0x00000003ff1c723e */ /* 0x000fe200030006ff */
[----:B------:R-:W-:-:S02]  /*e240*/  HADD2.F32 R4, -RZ, R4.H0_H0 ;  /* 0x20000004ff047230 */ /* 0x000fc40000004100 */
[-C--:B------:R-:W-:Y:S01]  /*e250*/  FMUL.FTZ R27, R32, R5.reuse ;  /* 0x00000005201b7220 */ /* 0x080fe20000410000 */
[C---:B------:R-:W-:Y:S01]  /*e260*/  FMUL.FTZ R29, R20.reuse, R5 ;  /* 0x00000005141d7220 */ /* 0x040fe20000410000 */
[--C-:B------:R-:W-:Y:S02]  /*e270*/  HADD2.F32 R5, -RZ, R24.reuse.H1_H1 ;  /* 0x30000018ff057230 */ /* 0x100fe40000004100 */
[-C--:B------:R-:W-:Y:S01]  /*e280*/  FFMA.FTZ R27, R20, R4.reuse, -R27 ;  /* 0x00000004141b7223 */ /* 0x080fe2000001081b */
[----:B------:R-:W-:Y:S02]  /*e290*/  HADD2.F32 R24, -RZ, R24.H0_H0 ;  /* 0x20000018ff187230 */ /* 0x000fe40000004100 */
[----:B------:R-:W-:Y:S01]  /*e2a0*/  FFMA.FTZ R20, R32, R4, R29 ;  /* 0x0000000420147223 */ /* 0x000fe2000001001d */
[----:B------:R-:W-:Y:S02]  /*e2b0*/  HADD2.F32 R32, -RZ, R28.H1_H1 ;  /* 0x3000001cff207230 */ /* 0x000fe40000004100 */
[----:B------:R-:W-:Y:S01]  /*e2c0*/  FMUL.FTZ R29, R34, R5 ;  /* 0x00000005221d7220 */ /* 0x000fe20000410000 */
[----:B------:R-:W-:-:S02]  /*e2d0*/  HADD2.F32 R4, -RZ, R21.H1_H1 ;  /* 0x30000015ff047230 */ /* 0x000fc40000004100 */
[----:B------:R-:W-:Y:S02]  /*e2e0*/  HADD2.F32 R33, -RZ, R28.H0_H0 ;  /* 0x2000001cff217230 */ /* 0x000fe40000004100 */
[C---:B------:R-:W-:Y:S01]  /*e2f0*/  FMUL.FTZ R5, R32.reuse, R5 ;  /* 0x0000000520057220 */ /* 0x040fe20000410000 */
[----:B------:R-:W-:Y:S01]  /*e300*/  FFMA.FTZ R29, R32, R24, -R29 ;  /* 0x00000018201d7223 */ /* 0x000fe2000001081d */
[----:B------:R-:W-:Y:S02]  /*e310*/  HADD2.F32 R21, -RZ, R21.H0_H0 ;  /* 0x20000015ff157230 */ /* 0x000fe40000004100 */
[-C--:B------:R-:W-:Y:S01]  /*e320*/  FMUL.FTZ R28, R35, R4.reuse ;  /* 0x00000004231c7220 */ /* 0x080fe20000410000 */
[----:B------:R-:W-:Y:S01]  /*e330*/  F2FP.F16.E4M3.UNPACK_B R32, R9 ;  /* 0x00000009ff20723e */ /* 0x000fe200020006ff */
[C---:B------:R-:W-:Y:S01]  /*e340*/  FMUL.FTZ R4, R33.reuse, R4 ;  /* 0x0000000421047220 */ /* 0x040fe20000410000 */
[----:B------:R-:W-:Y:S01]  /*e350*/  FFMA.FTZ R24, R34, R24, R5 ;  /* 0x0000001822187223 */ /* 0x000fe20000010005 */
[----:B------:R-:W-:Y:S01]  /*e360*/  FFMA.FTZ R28, R33, R21, -R28 ;  /* 0x00000015211c7223 */ /* 0x000fe2000001081c */
[----:B------:R-:W-:-:S02]  /*e370*/  HADD2.F32 R5, -RZ, R6.H1_H1 ;  /* 0x30000006ff057230 */ /* 0x000fc40000004100 */
[----:B------:R-:W-:Y:S01]  /*e380*/  FFMA.FTZ R21, R35, R21, R4 ;  /* 0x0000001523157223 */ /* 0x000fe20000010004 */
[----:B------:R-:W-:Y:S01]  /*e390*/  HADD2.F32 R34, -RZ, R32.H1_H1 ;  /* 0x30000020ff227230 */ /* 0x000fe20000004100 */
[----:B------:R-:W-:Y:S01]  /*e3a0*/  F2FP.F16.E4M3.UNPACK_B R35, R9.H1 ;  /* 0x00000009ff23723e */ /* 0x000fe200030006ff */
[--C-:B------:R-:W-:Y:S02]  /*e3b0*/  HADD2.F32 R4, -RZ, R25.reuse.H1_H1 ;  /* 0x30000019ff047230 */ /* 0x100fe40000004100 */
[-C--:B------:R-:W-:Y:S01]  /*e3c0*/  FMUL.FTZ R33, R38, R5.reuse ;  /* 0x0000000526217220 */ /* 0x080fe20000410000 */
[----:B------:R-:W-:Y:S02]  /*e3d0*/  HADD2.F32 R6, -RZ, R6.H0_H0 ;  /* 0x20000006ff067230 */ /* 0x000fe40000004100 */
[----:B------:R-:W-:Y:S01]  /*e3e0*/  FMUL.FTZ R5, R34, R5 ;  /* 0x0000000522057220 */ /* 0x000fe20000410000 */
[----:B------:R-:W-:Y:S02]  /*e3f0*/  HADD2.F32 R37, -RZ, R32.H0_H0 ;  /* 0x20000020ff257230 */ /* 0x000fe40000004100 */
[----:B------:R-:W-:Y:S01]  /*e400*/  FMUL.FTZ R32, R39, R4 ;  /* 0x0000000427207220 */ /* 0x000fe20000410000 */
[----:B------:R-:W-:-:S02]  /*e410*/  HADD2.F32 R25, -RZ, R25.H0_H0 ;  /* 0x20000019ff197230 */ /* 0x000fc40000004100 */
[-C--:B------:R-:W-:Y:S01]  /*e420*/  FFMA.FTZ R33, R34, R6.reuse, -R33 ;  /* 0x0000000622217223 */ /* 0x080fe20000010821 */
[----:B------:R-:W-:Y:S01]  /*e430*/  FFMA.FTZ R34, R38, R6, R5 ;  /* 0x0000000626227223 */ /* 0x000fe20000010005 */
[C---:B------:R-:W-:Y:S01]  /*e440*/  FMUL.FTZ R4, R37.reuse, R4 ;  /* 0x0000000425047220 */ /* 0x040fe20000410000 */
[----:B------:R-:W-:Y:S02]  /*e450*/  HADD2.F32 R5, -RZ, R7.H1_H1 ;  /* 0x30000007ff057230 */ /* 0x000fe40000004100 */
[-C--:B------:R-:W-:Y:S01]  /*e460*/  FFMA.FTZ R6, R37, R25.reuse, -R32 ;  /* 0x0000001925067223 */ /* 0x080fe20000010820 */
[----:B------:R-:W-:Y:S02]  /*e470*/  HADD2.F32 R37, -RZ, R35.H1_H1 ;  /* 0x30000023ff257230 */ /* 0x000fe40000004100 */
[----:B------:R-:W-:Y:S01]  /*e480*/  FFMA.FTZ R25, R39, R25, R4 ;  /* 0x0000001927197223 */ /* 0x000fe20000010004 */
[----:B------:R-:W-:Y:S02]  /*e490*/  HADD2.F32 R39, -RZ, R36.H0_H0 ;  /* 0x20000024ff277230 */ /* 0x000fe40000004100 */
[----:B------:R-:W-:Y:S01]  /*e4a0*/  FMUL.FTZ R36, R41, R5 ;  /* 0x0000000529247220 */ /* 0x000fe20000410000 */
[----:B------:R-:W-:-:S02]  /*e4b0*/  HADD2.F32 R4, -RZ, R15.H1_H1 ;  /* 0x3000000fff047230 */ /* 0x000fc40000004100 */
[----:B------:R-:W-:Y:S01]  /*e4c0*/  FMUL.FTZ R38, R37, R5 ;  /* 0x0000000525267220 */ /* 0x000fe20000410000 */
[----:B------:R-:W-:Y:S01]  /*e4d0*/  HADD2.F32 R35, -RZ, R35.H0_H0 ;  /* 0x20000023ff237230 */ /* 0x000fe20000004100 */
[----:B------:R-:W-:Y:S01]  /*e4e0*/  F2FP.SATFINITE.E4M3.F32.PACK_AB_MERGE_C R24, R24, R29, RZ ;  /* 0x0000001d1818723e */ /* 0x000fe200048070ff */
[----:B------:R-:W-:Y:S02]  /*e4f0*/  HADD2.F32 R7, -RZ, R7.H0_H0 ;  /* 0x20000007ff077230 */ /* 0x000fe40000004100 */
[-C--:B------:R-:W-:Y:S01]  /*e500*/  FMUL.FTZ R32, R39, R4.reuse ;  /* 0x0000000427207220 */ /* 0x080fe20000410000 */
[----:B------:R-:W-:Y:S02]  /*e510*/  HADD2.F32 R15, -RZ, R15.H0_H0 ;  /* 0x2000000fff0f7230 */ /* 0x000fe40000004100 */
[----:B------:R-:W-:Y:S01]  /*e520*/  FMUL.FTZ R4, R35, R4 ;  /* 0x0000000423047220 */ /* 0x000fe20000410000 */
[----:B------:R-:W-:Y:S01]  /*e530*/  F2FP.SATFINITE.E4M3.F32.PACK_AB_MERGE_C R33, R34, R33, RZ ;  /* 0x000000212221723e */ /* 0x000fe200048070ff */
[-C--:B------:R-:W-:Y:S01]  /*e540*/  FFMA.FTZ R36, R37, R7.reuse, -R36 ;  /* 0x0000000725247223 */ /* 0x080fe20000010824 */
[----:B------:R-:W-:Y:S01]  /*e550*/  FFMA.FTZ R5, R41, R7, R38 ;  /* 0x0000000729057223 */ /* 0x000fe20000010026 */
[-C--:B------:R-:W-:Y:S01]  /*e560*/  FFMA.FTZ R7, R35, R15.reuse, -R32 ;  /* 0x0000000f23077223 */ /* 0x080fe20000010820 */
[----:B------:R-:W-:Y:S01]  /*e570*/  FFMA.FTZ R32, R39, R15, R4 ;  /* 0x0000000f27207223 */ /* 0x000fe20000010004 */
[----:B------:R-:W-:-:S02]  /*e580*/  F2FP.SATFINITE.E4M3.F32.PACK_AB_MERGE_C R4, R31, R26, RZ ;  /* 0x0000001a1f04723e */ /* 0x000fc400048070ff */
[----:B------:R-:W-:Y:S02]  /*e590*/  F2FP.SATFINITE.E4M3.F32.PACK_AB_MERGE_C R36, R5, R36, RZ ;  /* 0x000000240524723e */ /* 0x000fe400048070ff */
[----:B------:R-:W-:Y:S02]  /*e5a0*/  F2FP.SATFINITE.E4M3.F32.PACK_AB_MERGE_C R4, R20, R27, R4 ;  /* 0x0000001b1404723e */ /* 0x000fe40004807004 */
[----:B------:R-:W-:Y:S02]  /*e5b0*/  F2FP.SATFINITE.E4M3.F32.PACK_AB_MERGE_C R5, R21, R28, R24 ;  /* 0x0000001c1505723e */ /* 0x000fe40004807018 */
[----:B------:R-:W-:Y:S02]  /*e5c0*/  F2FP.SATFINITE.E4M3.F32.PACK_AB_MERGE_C R6, R25, R6, R33 ;  /* 0x000000061906723e */ /* 0x000fe40004807021 */
[----:B------:R-:W-:-:S05]  /*e5d0*/  F2FP.SATFINITE.E4M3.F32.PACK_AB_MERGE_C R7, R32, R7, R36 ;  /* 0x000000072007723e */ /* 0x000fca0004807024 */
[----:B------:R1:W-:Y:S02]  /*e5e0*/  STS.128 [R40+0x21400], R4 ;  /* 0x0214000428007388 */ /* 0x0003e40000000c00 */
.L_x_620:
[----:B------:R-:W-:Y:S05]  /*e5f0*/  BSYNC B2 ;  /* 0x0000000000027941 */ /* 0x000fea0003800000 */
.L_x_619:
[----:B------:R-:W-:Y:S05]  /*e600*/  @P1 BRA `(.L_x_618) ;  /* 0x0000000400681947 */ /* 0x000fea0003800000 */
[----:B-1---5:R-:W1:Y:S01]  /*e610*/  LDS.128 R4, [R40+0x25400] ;  /* 0x0254000028047984 */ /* 0x022e620000000c00 */
        /* <DEDUP_REMOVED lines=44> */
[----:B------:R-:W-:Y:S01]  /*e8e0*/  FMUL.FTZ R28, R35, R4 ;  /* 0x00000004231c7220 */ /* 0x000fe20000410000 */
        /* <DEDUP_REMOVED lines=44> */
.L_x_618:
[----:B------:R-:W-:Y:S05]  /*ebb0*/  BSYNC B1 ;  /* 0x0000000000017941 */ /* 0x000fea0003800000 */
.L_x_617:
[----:B-12---:R-:W-:Y:S01]  /*ebc0*/  VIADD R4, R219, 0x40 ;  /* 0x00000040db047836 */ /* 0x006fe20000000000 */
[----:B------:R-:W-:Y:S04]  /*ebd0*/  BSSY B1, `(.L_x_621) ;  /* 0x00000bf000017945 */ /* 0x000fe80003800000 */
[----:B------:R-:W-:-:S13]  /*ebe0*/  ISETP.GE.AND P0, PT, R4, R10, PT ;  /* 0x0000000a0400720c */ /* 0x000fda0003f06270 */
[----:B------:R-:W-:Y:S05]  /*ebf0*/  @P0 BRA `(.L_x_622) ;  /* 0x0000000800f00947 */ /* 0x000fea0003800000 */
[----:B-----5:R1:W5:Y:S01]  /*ec00*/  LDL R40, [R1+0x30] ;  /* 0x0000300001287983 */ /* 0x0203620000100800 */
        /* <DEDUP_REMOVED lines=95> */
.L_x_624:
[----:B------:R-:W-:Y:S05]  /*f200*/  BSYNC B2 ;  /* 0x0000000000027941 */ /* 0x000fea0003800000 */
.L_x_623:
        /* <DEDUP_REMOVED lines=91> */
.L_x_622:
[----:B------:R-:W-:Y:S05]  /*f7c0*/  BSYNC B1 ;  /* 0x0000000000017941 */ /* 0x000fea0003800000 */
.L_x_621:
[----:B-12---:R-:W-:-:S05]  /*f7d0*/  VIADD R4, R219, 0x60 ;  /* 0x00000060db047836 */ /* 0x006fca0000000000 */
        /* <DEDUP_REMOVED lines=13> */
[----:B------:R-:W-:Y:S01]  /*f8b0*/  HADD2.F32 R32, -RZ, R29.H0_H0 ;  /* 0x2000001dff207230 */ /* 0x000fe20000004100 */
[----:B------:R-:W-:-:S05]  /*f8c0*/  F2FP.F16.E4M3.UNPACK_B R29, R13.H1 ;  /* 0x0000000dff1d723e */ /* 0x000fca00030006ff */
[----:B0-----:R-:W-:Y:S01]  /*f8d0*/  HADD2.F32 R34, -RZ, R29.H0_H0 ;  /* 0x2000001dff227230 */ /* 0x001fe20000004100 */
[-C--:B-1----:R-:W-:Y:S02]  /*f8e0*/  F2FP.F16.E4M3.UNPACK_B R10, R4.reuse.H1 ;  /* 0x00000004ff0a723e */ /* 0x082fe400030006ff */
[----:B------:R-:W-:Y:S02]  /*f8f0*/  F2FP.F16.E4M3.UNPACK_B R4, R4 ;  /* 0x00000004ff04723e */ /* 0x000fe400020006ff */
[-C--:B------:R-:W-:Y:S01]  /*f900*/  F2FP.F16.E4M3.UNPACK_B R20, R5.reuse ;  /* 0x00000005ff14723e */ /* 0x080fe200020006ff */
[--C-:B------:R-:W-:Y:S01]  /*f910*/  HADD2.F32 R15, -RZ, R10.reuse.H0_H0 ;  /* 0x2000000aff0f7230 */ /* 0x100fe20000004100 */
[----:B------:R-:W-:Y:S01]  /*f920*/  F2FP.F16.E4M3.UNPACK_B R21, R5.H1 ;  /* 0x00000005ff15723e */ /* 0x000fe200030006ff */
[----:B------:R-:W-:Y:S01]  /*f930*/  HADD2.F32 R10, -RZ, R10.H1_H1 ;  /* 0x3000000aff0a7230 */ /* 0x000fe20000004100 */
[-C--:B------:R-:W-:Y:S01]  /*f940*/  F2FP.F16.E4M3.UNPACK_B R24, R6.reuse ;  /* 0x00000006ff18723e */ /* 0x080fe200020006ff */
[--C-:B------:R-:W-:Y:S01]  /*f950*/  HADD2.F32 R5, -RZ, R4.reuse.H1_H1 ;  /* 0x30000004ff057230 */ /* 0x100fe20000004100 */
[----:B------:R-:W-:Y:S01]  /*f960*/  F2FP.F16.E4M3.UNPACK_B R6, R6.H1 ;  /* 0x00000006ff06723e */ /* 0x000fe200030006ff */
[----:B------:R-:W-:-:S02]  /*f970*/  HADD2.F32 R4, -RZ, R4.H0_H0 ;  /* 0x20000004ff047230 */ /* 0x000fc40000004100 */
[-C--:B------:R-:W-:Y:S01]  /*f980*/  FMUL.FTZ R26, R31, R10.reuse ;  /* 0x0000000a1f1a7220 */ /* 0x080fe20000410000 */
[C---:B------:R-:W-:Y:S01]  /*f990*/  FMUL.FTZ R28, R25.reuse, R10 ;  /* 0x0000000a191c7220 */ /* 0x040fe20000410000 */
[----:B------:R-:W-:Y:S02]  /*f9a0*/  F2FP.F16.E4M3.UNPACK_B R10, R7 ;  /* 0x00000007ff0a723e */ /* 0x000fe400020006ff */
[----:B------:R-:W-:Y:S01]  /*f9b0*/  FFMA.FTZ R25, R25, R15, -R26 ;  /* 0x0000000f19197223 */ /* 0x000fe2000001081a */
[----:B------:R-:W-:Y:S01]  /*f9c0*/  HADD2.F32 R26, -RZ, R27.H0_H0 ;  /* 0x2000001bff1a7230 */ /* 0x000fe20000004100 */
[----:B------:R-:W-:Y:S01]  /*f9d0*/  F2FP.F16.E4M3.UNPACK_B R27, R3.H1 ;  /* 0x00000003ff1b723e */ /* 0x000fe200030006ff */
[----:B------:R-:W-:Y:S01]  /*f9e0*/  FFMA.FTZ R28, R31, R15, R28 ;  /* 0x0000000f1f1c7223 */ /* 0x000fe2000001001c */
[-C--:B------:R-:W-:Y:S01]  /*f9f0*/  FMUL.FTZ R3, R32, R5.reuse ;  /* 0x0000000520037220 */ /* 0x080fe20000410000 */
[----:B------:R-:W-:Y:S02]  /*fa00*/  HADD2.F32 R31, -RZ, R29.H1_H1 ;  /* 0x3000001dff1f7230 */ /* 0x000fe40000004100 */
[----:B------:R-:W-:Y:S01]  /*fa10*/  FMUL.FTZ R15, R26, R5 ;  /* 0x000000051a0f7220 */ /* 0x000fe20000410000 */
[----:B------:R-:W-:-:S02]  /*fa20*/  HADD2.F32 R5, -RZ, R21.H1_H1 ;  /* 0x30000015ff057230 */ /* 0x000fc40000004100 */
[-C--:B------:R-:W-:Y:S01]  /*fa30*/  FFMA.FTZ R13, R26, R4.reuse, -R3 ;  /* 0x000000041a0d7223 */ /* 0x080fe20000010803 */
[----:B------:R-:W-:Y:S02]  /*fa40*/  HADD2.F32 R21, -RZ, R21.H0_H0 ;  /* 0x20000015ff157230 */ /* 0x000fe40000004100 */
[----:B------:R-:W-:Y:S01]  /*fa50*/  FFMA.FTZ R26, R32, R4, R15 ;  /* 0x00000004201a7223 */ /* 0x000fe2000001000f */
[--C-:B------:R-:W-:Y:S02]  /*fa60*/  HADD2.F32 R15, -RZ, R27.reuse.H1_H1 ;  /* 0x3000001bff0f7230 */ /* 0x100fe40000004100 */
[----:B------:R-:W-:Y:S01]  /*fa70*/  FMUL.FTZ R4, R31, R5 ;  /* 0x000000051f047220 */ /* 0x000fe20000410000 */
[--C-:B------:R-:W-:Y:S01]  /*fa80*/  HADD2.F32 R3, -RZ, R20.reuse.H1_H1 ;  /* 0x30000014ff037230 */ /* 0x100fe20000004100 */
[----:B------:R-:W-:Y:S01]  /*fa90*/  F2FP.F16.E4M3.UNPACK_B R7, R7.H1 ;  /* 0x00000007ff07723e */ /* 0x000fe200030006ff */
[----:B------:R-:W-:Y:S02]  /*faa0*/  HADD2.F32 R20, -RZ, R20.H0_H0 ;  /* 0x20000014ff147230 */ /* 0x000fe40000004100 */
[C---:B------:R-:W-:Y:S01]  /*fab0*/  FMUL.FTZ R32, R15.reuse, R5 ;  /* 0x000000050f207220 */ /* 0x040fe20000410000 */
[----:B------:R-:W-:Y:S01]  /*fac0*/  FFMA.FTZ R15, R15, R21, -R4 ;  /* 0x000000150f0f7223 */ /* 0x000fe20000010804 */
[----:B------:R-:W-:-:S02]  /*fad0*/  HADD2.F32 R4, -RZ, R27.H0_H0 ;  /* 0x2000001bff047230 */ /* 0x000fc40000004100 */
[----:B------:R-:W-:Y:S01]  /*fae0*/  FMUL.FTZ R5, R34, R3 ;  /* 0x0000000322057220 */ /* 0x000fe20000410000 */
[----:B------:R-:W-:Y:S01]  /*faf0*/  FFMA.FTZ R32, R31, R21, R32 ;  /* 0x000000151f207223 */ /* 0x000fe20000010020 */
[----:B------:R-:W-:Y:S02]  /*fb00*/  F2FP.F16.E4M3.UNPACK_B R27, R14 ;  /* 0x0000000eff1b723e */ /* 0x000fe400020006ff */
[----:B------:R-:W-:Y:S01]  /*fb10*/  F2FP.F16.E4M3.UNPACK_B R21, R9 ;  /* 0x00000009ff15723e */ /* 0x000fe200020006ff */
[C---:B------:R-:W-:Y:S01]  /*fb20*/  FMUL.FTZ R3, R4.reuse, R3 ;  /* 0x0000000304037220 */ /* 0x040fe20000410000 */
[----:B------:R-:W-:Y:S01]  /*fb30*/  FFMA.FTZ R5, R4, R20, -R5 ;  /* 0x0000001404057223 */ /* 0x000fe20000010805 */
[----:B------:R-:W-:Y:S01]  /*fb40*/  HADD2.F32 R40, -RZ, R27.H1_H1 ;  /* 0x3000001bff287230 */ /* 0x000fe20000004100 */
[----:B------:R-:W-:Y:S01]  /*fb50*/  F2FP.F16.E4M3.UNPACK_B R14, R14.H1 ;  /* 0x0000000eff0e723e */ /* 0x000fe200030006ff */
[----:B------:R-:W-:Y:S01]  /*fb60*/  FFMA.FTZ R20, R34, R20, R3 ;  /* 0x0000001422147223 */ /* 0x000fe20000010003 */
[----:B------:R-:W-:Y:S01]  /*fb70*/  HADD2.F32 R4, -RZ, R6.H1_H1 ;  /* 0x30000006ff047230 */ /* 0x000fe20000004100 */
[----:B------:R-:W-:Y:S01]  /*fb80*/  F2FP.SATFINITE.E4M3.F32.PACK_AB_MERGE_C R15, R32, R15, RZ ;  /* 0x0000000f200f723e */ /* 0x000fe200048070ff */
[----:B------:R-:W-:-:S02]  /*fb90*/  HADD2.F32 R34, -RZ, R21.H1_H1 ;  /* 0x30000015ff227230 */ /* 0x000fc40000004100 */
[----:B------:R-:W-:Y:S01]  /*fba0*/  HADD2.F32 R38, -RZ, R27.H0_H0 ;  /* 0x2000001bff267230 */ /* 0x000fe20000004100 */
[----:B------:R-:W-:Y:S01]  /*fbb0*/  F2FP.SATFINITE.E4M3.F32.PACK_AB_MERGE_C R5, R20, R5, R15 ;  /* 0x000000051405723e */ /* 0x000fe2000480700f */
[----:B------:R-:W-:Y:S02]  /*fbc0*/  HADD2.F32 R3, -RZ, R24.H1_H1 ;  /* 0x30000018ff037230 */ /* 0x000fe40000004100 */
[-C--:B------:R-:W-:Y:S01]  /*fbd0*/  FMUL.FTZ R27, R34, R4.reuse ;  /* 0x00000004221b7220 */ /* 0x080fe20000410000 */
[----:B------:R-:W-:Y:S02]  /*fbe0*/  HADD2.F32 R36, -RZ, R21.H0_H0 ;  /* 0x20000015ff247230 */ /* 0x000fe40000004100 */
[----:B------:R-:W-:Y:S01]  /*fbf0*/  FMUL.FTZ R21, R40, R4 ;  /* 0x0000000428157220 */ /* 0x000fe20000410000 */
[----:B------:R-:W-:Y:S01]  /*fc00*/  HADD2.F32 R6, -RZ, R6.H0_H0 ;  /* 0x20000006ff067230 */ /* 0x000fe20000004100 */
[----:B------:R-:W-:Y:S01]  /*fc10*/  F2FP.F16.E4M3.UNPACK_B R4, R9.H1 ;  /* 0x00000009ff04723e */ /* 0x000fe200030006ff */
[----:B------:R-:W-:-:S02]  /*fc20*/  HADD2.F32 R24, -RZ, R24.H0_H0 ;  /* 0x20000018ff187230 */ /* 0x000fc40000004100 */
[-C--:B------:R-:W-:Y:S01]  /*fc30*/  FMUL.FTZ R9, R38, R3.reuse ;  /* 0x0000000326097220 */ /* 0x080fe20000410000 */
[----:B------:R-:W-:Y:S01]  /*fc40*/  FMUL.FTZ R3, R36, R3 ;  /* 0x0000000324037220 */ /* 0x000fe20000410000 */
[-C--:B------:R-:W-:Y:S01]  /*fc50*/  FFMA.FTZ R21, R34, R6.reuse, -R21 ;  /* 0x0000000622157223 */ /* 0x080fe20000010815 */
[----:B------:R-:W-:Y:S01]  /*fc60*/  FFMA.FTZ R34, R40, R6, R27 ;  /* 0x0000000628227223 */ /* 0x000fe2000001001b */
[-C--:B------:R-:W-:Y:S01]  /*fc70*/  FFMA.FTZ R6, R36, R24.reuse, -R9 ;  /* 0x0000001824067223 */ /* 0x080fe20000010809 */
[----:B------:R-:W-:Y:S01]  /*fc80*/  FFMA.FTZ R9, R38, R24, R3 ;  /* 0x0000001826097223 */ /* 0x000fe20000010003 */
[--C-:B------:R-:W-:Y:S02]  /*fc90*/  HADD2.F32 R29, -RZ, R4.reuse.H1_H1 ;  /* 0x30000004ff1d7230 */ /* 0x100fe40000004100 */
[----:B------:R-:W-:Y:S01]  /*fca0*/  HADD2.F32 R24, -RZ, R4.H0_H0 ;  /* 0x20000004ff187230 */ /* 0x000fe20000004100 */
[----:B------:R-:W-:Y:S01]  /*fcb0*/  F2FP.SATFINITE.E4M3.F32.PACK_AB_MERGE_C R21, R34, R21, RZ ;  /* 0x000000152215723e */ /* 0x000fe200048070ff */
[----:B------:R-:W-:-:S02]  /*fcc0*/  HADD2.F32 R31, -RZ, R14.H1_H1 ;  /* 0x3000000eff1f7230 */ /* 0x000fc40000004100 */
[--C-:B------:R-:W-:Y:S01]  /*fcd0*/  HADD2.F32 R4, -RZ, R7.reuse.H1_H1 ;  /* 0x30000007ff047230 */ /* 0x100fe20000004100 */
[----:B------:R-:W-:Y:S01]  /*fce0*/  F2FP.SATFINITE.E4M3.F32.PACK_AB_MERGE_C R6, R9, R6, R21 ;  /* 0x000000060906723e */ /* 0x000fe20004807015 */
[----:B------:R-:W-:Y:S02]  /*fcf0*/  HADD2.F32 R36, -RZ, R14.H0_H0 ;  /* 0x2000000eff247230 */ /* 0x000fe40000004100 */
[--C-:B------:R-:W-:Y:S02]  /*fd00*/  HADD2.F32 R3, -RZ, R10.reuse.H1_H1 ;  /* 0x3000000aff037230 */ /* 0x100fe40000004100 */
[-C--:B------:R-:W-:Y:S01]  /*fd10*/  FMUL.FTZ R14, R31, R4.reuse ;  /* 0x000000041f0e7220 */ /* 0x080fe20000410000 */
[----:B------:R-:W-:Y:S02]  /*fd20*/  HADD2.F32 R7, -RZ, R7.H0_H0 ;  /* 0x20000007ff077230 */ /* 0x000fe40000004100 */
[----:B------:R-:W-:Y:S01]  /*fd30*/  FMUL.FTZ R4, R29, R4 ;  /* 0x000000041d047220 */ /* 0x000fe20000410000 */
[----:B------:R-:W-:-:S02]  /*fd40*/  HADD2.F32 R10, -RZ, R10.H0_H0 ;  /* 0x2000000aff0a7230 */ /* 0x000fc40000004100 */
[-C--:B------:R-:W-:Y:S01]  /*fd50*/  FMUL.FTZ R27, R36, R3.reuse ;  /* 0x00000003241b7220 */ /* 0x080fe20000410000 */
[C---:B------:R-:W-:Y:S01]  /*fd60*/  FMUL.FTZ R3, R24.reuse, R3 ;  /* 0x0000000318037220 */ /* 0x040fe20000410000 */
[-C--:B------:R-:W-:Y:S01]  /*fd70*/  FFMA.FTZ R14, R29, R7.reuse, -R14 ;  /* 0x000000071d0e7223 */ /* 0x080fe2000001080e */
[----:B------:R-:W-:Y:S01]  /*fd80*/  FFMA.FTZ R29, R31, R7, R4 ;  /* 0x000000071f1d7223 */ /* 0x000fe20000010004 */
[-C--:B------:R-:W-:Y:S01]  /*fd90*/  FFMA.FTZ R7, R24, R10.reuse, -R27 ;  /* 0x0000000a18077223 */ /* 0x080fe2000001081b */
[----:B------:R-:W-:Y:S01]  /*fda0*/  FFMA.FTZ R10, R36, R10, R3 ;  /* 0x0000000a240a7223 */ /* 0x000fe20000010003 */
[----:B------:R-:W-:Y:S02]  /*fdb0*/  F2FP.SATFINITE.E4M3.F32.PACK_AB_MERGE_C R4, R28, R25, RZ ;  /* 0x000000191c04723e */ /* 0x000fe400048070ff */
[----:B------:R-:W-:Y:S02]  /*fdc0*/  F2FP.SATFINITE.E4M3.F32.PACK_AB_MERGE_C R14, R29, R14, RZ ;  /* 0x0000000e1d0e723e */ /* 0x000fe400048070ff */
[----:B------:R-:W-:-:S02]  /*fdd0*/  F2FP.SATFINITE.E4M3.F32.PACK_AB_MERGE_C R4, R26, R13, R4 ;  /* 0x0000000d1a04723e */ /* 0x000fc40004807004 */
[----:B------:R-:W-:-:S05]  /*fde0*/  F2FP.SATFINITE.E4M3.F32.PACK_AB_MERGE_C R7, R10, R7, R14 ;  /* 0x000000070a07723e */ /* 0x000fca000480700e */
[----:B------:R1:W-:Y:S02]  /*fdf0*/  STS.128 [R33+0x23400], R4 ;  /* 0x0234000421007388 */ /* 0x0003e40000000c00 */
.L_x_627:
[----:B------:R-:W-:Y:S05]  /*fe00*/  BSYNC B1 ;  /* 0x0000000000017941 */ /* 0x000fea0003800000 */
.L_x_626:
[----:B------:R-:W-:Y:S05]  /*fe10*/  @P1 BRA `(.L_x_625) ;  /* 0x0000003c00681947 */ /* 0x000fea0003800000 */
[----:B-1---5:R-:W1:Y:S01]  /*fe20*/  LDS.128 R4, [R33+0x27400] ;  /* 0x0274000021047984 */ /* 0x022e620000000c00 */
[-C--:B------:R-:W-:Y:S02]  /*fe30*/  F2FP.F16.E4M3.UNPACK_B R25, R11.reuse ;  /* 0x0000000bff19723e */ /* 0x080fe400020006ff */
[----:B------:R-:W-:Y:S02]  /*fe40*/  F2FP.F16.E4M3.UNPACK_B R21, R0 ;  /* 0x00000000ff15723e */ /* 0x000fe400020006ff */
[-C--:B------:R-:W-:Y:S01]  /*fe50*/  F2FP.F16.E4M3.UNPACK_B R29, R12.reuse ;  /* 0x0000000cff1d723e */ /* 0x080fe200020006ff */
[----:B------:R-:W-:Y:S01]  /*fe60*/  HADD2.F32 R27, -RZ, R25.H1_H1 ;  /* 0x30000019ff1b7230 */ /* 0x000fe20000004100 */
[----:B------:R-:W-:Y:S01]  /*fe70*/  F2FP.F16.E4M3.UNPACK_B R12, R12.H1 ;  /* 0x0000000cff0c723e */ /* 0x000fe200030006ff */
[----:B------:R-:W-:Y:S02]  /*fe80*/  HADD2.F32 R15, -RZ, R21.H1_H1 ;  /* 0x30000015ff0f7230 */ /* 0x000fe40000004100 */
[----:B------:R-:W-:Y:S01]  /*fe90*/  HADD2.F32 R26, -RZ, R25.H0_H0 ;  /* 0x20000019ff1a7230 */ /* 0x000fe20000004100 */
[----:B------:R-:W-:-:S05]  /*fea0*/  F2FP.F16.E4M3.UNPACK_B R25, R11.H1 ;  /* 0x0000000bff19723e */ /* 0x000fca00030006ff */
[----:B------:R-:W-:Y:S01]  /*feb0*/  HADD2.F32 R32, -RZ, R25.H0_H0 ;  /* 0x20000019ff207230 */ /* 0x000fe20000004100 */
[-C--:B-1----:R-:W-:Y:S02]  /*fec0*/  F2FP.F16.E4M3.UNPACK_B R3, R4.reuse.H1 ;  /* 0x00000004ff03723e */ /* 0x082fe400030006ff */
[----:B------:R-:W-:Y:S02]  /*fed0*/  F2FP.F16.E4M3.UNPACK_B R4, R4 ;  /* 0x00000004ff04723e */ /* 0x000fe400020006ff */
[-C--:B------:R-:W-:Y:S01]  /*fee0*/  F2FP.F16.E4M3.UNPACK_B R10, R5.reuse ;  /* 0x00000005ff0a723e */ /* 0x080fe200020006ff */
[--C-:B------:R-:W-:Y:S01]  /*fef0*/  HADD2.F32 R9, -RZ, R3.reuse.H0_H0 ;  /* 0x20000003ff097230 */ /* 0x100fe20000004100 */
[----:B------:R-:W-:Y:S01]  /*ff00*/  F2FP.F16.E4M3.UNPACK_B R5, R5.H1 ;  /* 0x00000005ff05723e */ /* 0x000fe200030006ff */
[----:B------:R-:W-:Y:S01]  /*ff10*/  HADD2.F32 R3, -RZ, R3.H1_H1 ;  /* 0x30000003ff037230 */ /* 0x000fe20000004100 */
[-C--:B------:R-:W-:Y:S02]  /*ff20*/  F2FP.F16.E4M3.UNPACK_B R13, R6.reuse ;  /* 0x00000006ff0d723e */ /* 0x080fe400020006ff */
[----:B------:R-:W-:-:S02]  /*ff30*/  F2FP.F16.E4M3.UNPACK_B R6, R6.H1 ;  /* 0x00000006ff06723e */ /* 0x000fc400030006ff */
[-C--:B------:R-:W-:Y:S01]  /*ff40*/  FMUL.FTZ R20, R27, R3.reuse ;  /* 0x000000031b147220 */ /* 0x080fe20000410000 */
[C---:B------:R-:W-:Y:S01]  /*ff50*/  FMUL.FTZ R24, R15.reuse, R3 ;  /* 0x000000030f187220 */ /* 0x040fe20000410000 */
[--C-:B------:R-:W-:Y:S01]  /*ff60*/  HADD2.F32 R3, -RZ, R4.reuse.H1_H1 ;  /* 0x30000004ff037230 */ /* 0x100fe20000004100 */
[----:B------:R-:W-:Y:S01]  /*ff70*/  F2FP.F16.E4M3.UNPACK_B R14, R7 ;  /* 0x00000007ff0e723e */ /* 0x000fe200020006ff */
[-C--:B------:R-:W-:Y:S01]  /*ff80*/  FFMA.FTZ R20, R15, R9.reuse, -R20 ;  /* 0x000000090f147223 */ /* 0x080fe20000010814 */
[----:B------:R-:W-:Y:S01]  /*ff90*/  FFMA.FTZ R15, R27, R9, R24 ;  /* 0x000000091b0f7223 */ /* 0x000fe20000010018 */
[----:B------:R-:W-:Y:S02]  /*ffa0*/  HADD2.F32 R24, -RZ, R21.H0_H0 ;  /* 0x20000015ff187230 */ /* 0x000fe40000004100 */
[----:B------:R-:W-:Y:S01]  /*ffb0*/  FMUL.FTZ R9, R26, R3 ;  /* 0x000000031a097220 */ /* 0x000fe20000410000 */
[----:B------:R-:W-:Y:S01]  /*ffc0*/  HADD2.F32 R4, -RZ, R4.H0_H0 ;  /* 0x20000004ff047230 */ /* 0x000fe20000004100 */
[----:B------:R-:W-:Y:S01]  /*ffd0*/  F2FP.F16.E4M3.UNPACK_B R21, R0.H1 ;  /* 0x00000000ff15723e */ /* 0x000fe200030006ff */
        /* <DEDUP_REMOVED lines=8> */
[----:B------:R-:W-:Y:S01]  /*10060*/  HADD2.F32 R5, -RZ, R5.H0_H0 ;  /* 0x20000005ff057230 */ /* 0x000fe20000004100 */
[----:B------:R-:W-:Y:S01]  /*10070*/  F2FP.F16.E4M3.UNPACK_B R25, R8 ;  /* 0x00000008ff19723e */ /* 0x000fe200020006ff */
[----:B------:R-:W-:-:S02]  /*10080*/  HADD2.F32 R28, -RZ, R21.H0_H0 ;  /* 0x20000015ff1c7230 */ /* 0x000fc40000004100 */
[C---:B------:R-:W-:Y:S01]  /*10090*/  FMUL.FTZ R26, R11.reuse, R3 ;  /* 0x000000030b1a7220 */ /* 0x040fe20000410000 */
[----:B------:R-:W-:Y:S02]  /*100a0*/  HADD2.F32 R10, -RZ, R10.H0_H0 ;  /* 0x2000000aff0a7230 */ /* 0x000fe40000004100 */
[-C--:B------:R-:W-:Y:S01]  /*100b0*/  FMUL.FTZ R3, R32, R0.reuse ;  /* 0x0000000020037220 */ /* 0x080fe20000410000 */
[-C--:B------:R-:W-:Y:S01]  /*100c0*/  FFMA.FTZ R24, R11, R5.reuse, -R24 ;  /* 0x000000050b187223 */ /* 0x080fe20000010818 */
[----:B------:R-:W-:Y:S01]  /*100d0*/  FFMA.FTZ R21, R27, R5, R26 ;  /* 0x000000051b157223 */ /* 0x000fe2000001001a */
[C---:B------:R-:W-:Y:S01]  /*100e0*/  FMUL.FTZ R11, R28.reuse, R0 ;  /* 0x000000001c0b7220 */ /* 0x040fe20000410000 */
[----:B------:R-:W-:Y:S01]  /*100f0*/  FFMA.FTZ R5, R28, R10, -R3 ;  /* 0x0000000a1c057223 */ /* 0x000fe20000010803 */
[----:B------:R-:W-:Y:S01]  /*10100*/  HADD2.F32 R28, -RZ, R29.H1_H1 ;  /* 0x3000001dff1c7230 */ /* 0x000fe20000004100 */
[----:B------:R-:W-:Y:S01]  /*10110*/  F2FP.F16.E4M3.UNPACK_B R7, R7.H1 ;  /* 0x00000007ff07723e */ /* 0x000fe200030006ff */
[----:B------:R-:W-:-:S02]  /*10120*/  HADD2.F32 R3, -RZ, R6.H1_H1 ;  /* 0x30000006ff037230 */ /* 0x000fc40000004100 */
[----:B------:R-:W-:Y:S01]  /*10130*/  FFMA.FTZ R10, R32, R10, R11 ;  /* 0x0000000a200a7223 */ /* 0x000fe2000001000b */
[----:B------:R-:W-:Y:S01]  /*10140*/  HADD2.F32 R29, -RZ, R29.H0_H0 ;  /* 0x2000001dff1d7230 */ /* 0x000fe20000004100 */
[----:B------:R-:W-:Y:S01]  /*10150*/  F2FP.SATFINITE.E4M3.F32.PACK_AB_MERGE_C R15, R15, R20, RZ ;  /* 0x000000140f0f723e */ /* 0x000fe200048070ff */
[----:B------:R-:W-:Y:S02]  /*10160*/  HADD2.F32 R0, -RZ, R13.H1_H1 ;  /* 0x3000000dff007230 */ /* 0x000fe40000004100 */
[----:B------:R-:W-:Y:S01]  /*10170*/  FMUL.FTZ R11, R28, R3 ;  /* 0x000000031c0b7220 */ /* 0x000fe20000410000 */
[--C-:B------:R-:W-:Y:S01]  /*10180*/  HADD2.F32 R26, -RZ, R25.reuse.H1_H1 ;  /* 0x30000019ff1a7230 */ /* 0x100fe20000004100 */
[----:B------:R-:W-:Y:S01]  /*10190*/  F2FP.SATFINITE.E4M3.F32.PACK_AB_MERGE_C R21, R21, R24, RZ ;  /* 0x000000181515723e */ /* 0x000fe200048070ff */
[----:B------:R-:W-:Y:S01]  /*101a0*/  HADD2.F32 R27, -RZ, R25.H0_H0 ;  /* 0x20000019ff1b7230 */ /* 0x000fe20000004100 */
[----:B------:R-:W-:Y:S01]  /*101b0*/  F2FP.F16.E4M3.UNPACK_B R25, R8.H1 ;  /* 0x00000008ff19723e */ /* 0x000fe200030006ff */
[----:B------:R-:W-:-:S02]  /*101c0*/  HADD2.F32 R6, -RZ, R6.H0_H0 ;  /* 0x20000006ff067230 */ /* 0x000fc40000004100 */
[-C--:B------:R-:W-:Y:S01]  /*101d0*/  FMUL.FTZ R8, R29, R0.reuse ;  /* 0x000000001d087220 */ /* 0x080fe20000410000 */
[----:B------:R-:W-:Y:S02]  /*101e0*/  HADD2.F32 R13, -RZ, R13.H0_H0 ;  /* 0x2000000dff0d7230 */ /* 0x000fe40000004100 */
[C---:B------:R-:W-:Y:S01]  /*101f0*/  FMUL.FTZ R3, R26.reuse, R3 ;  /* 0x000000031a037220 */ /* 0x040fe20000410000 */
[C---:B------:R-:W-:Y:S01]  /*10200*/  FMUL.FTZ R0, R27.reuse, R0 ;  /* 0x000000001b007220 */ /* 0x040fe20000410000 */
[-C--:B------:R-:W-:Y:S01]  /*10210*/  FFMA.FTZ R11, R26, R6.reuse, -R11 ;  /* 0x000000061a0b7223 */ /* 0x080fe2000001080b */
[--C-:B------:R-:W-:Y:S02]  /*10220*/  HADD2.F32 R32, -RZ, R12.reuse.H0_H0 ;  /* 0x2000000cff207230 */ /* 0x100fe40000004100 */
[-C--:B------:R-:W-:Y:S01]  /*10230*/  FFMA.FTZ R8, R27, R13.reuse, -R8 ;  /* 0x0000000d1b087223 */ /* 0x080fe20000010808 */
[----:B------:R-:W-:Y:S01]  /*10240*/  FFMA.FTZ R6, R28, R6, R3 ;  /* 0x000000061c067223 */ /* 0x000fe20000010003 */
[----:B------:R-:W-:Y:S01]  /*10250*/  FFMA.FTZ R13, R29, R13, R0 ;  /* 0x0000000d1d0d7223 */ /* 0x000fe20000010000 */
[----:B------:R-:W-:Y:S01]  /*10260*/  HADD2.F32 R29, -RZ, R12.H1_H1 ;  /* 0x3000000cff1d7230 */ /* 0x000fe20000004100 */
[----:B------:R-:W-:Y:S01]  /*10270*/  F2FP.SATFINITE.E4M3.F32.PACK_AB_MERGE_C R4, R4, R9, R15 ;  /* 0x000000090404723e */ /* 0x000fe2000480700f */
[----:B------:R-:W-:Y:S01]  /*10280*/  HADD2.F32 R3, -RZ, R7.H1_H1 ;  /* 0x30000007ff037230 */ /* 0x000fe20000004100 */
[----:B------:R-:W-:Y:S01]  /*10290*/  F2FP.SATFINITE.E4M3.F32.PACK_AB_MERGE_C R6, R6, R11, RZ ;  /* 0x0000000b0606723e */ /* 0x000fe200048070ff */
[----:B------:R-:W-:Y:S01]  /*102a0*/  HADD2.F32 R27, -RZ, R25.H1_H1 ;  /* 0x30000019ff1b7230 */ /* 0x000fe20000004100 */
[----:B------:R-:W-:Y:S01]  /*102b0*/  F2FP.SATFINITE.E4M3.F32.PACK_AB_MERGE_C R5, R10, R5, R21 ;  /* 0x000000050a05723e */ /* 0x000fe20004807015 */
[----:B------:R-:W-:-:S02]  /*102c0*/  HADD2.F32 R0, -RZ, R14.H1_H1 ;  /* 0x3000000eff007230 */ /* 0x000fc40000004100 */
[-C--:B------:R-:W-:Y:S01]  /*102d0*/  FMUL.FTZ R12, R29, R3.reuse ;  /* 0x000000031d0c7220 */ /* 0x080fe20000410000 */
[----:B------:R-:W-:Y:S02]  /*102e0*/  HADD2.F32 R7, -RZ, R7.H0_H0 ;  /* 0x20000007ff077230 */ /* 0x000fe40000004100 */
[C---:B------:R-:W-:Y:S01]  /*102f0*/  FMUL.FTZ R26, R27.reuse, R3 ;  /* 0x000000031b1a7220 */ /* 0x040fe20000410000 */
[----:B------:R-:W-:Y:S02]  /*10300*/  HADD2.F32 R28, -RZ, R25.H0_H0 ;  /* 0x20000019ff1c7230 */ /* 0x000fe40000004100 */
[-C--:B------:R-:W-:Y:S01]  /*10310*/  FMUL.FTZ R3, R32, R0.reuse ;  /* 0x0000000020037220 */ /* 0x080fe20000410000 */
[----:B------:R-:W-:Y:S02]  /*10320*/  HADD2.F32 R14, -RZ, R14.H0_H0 ;  /* 0x2000000eff0e7230 */ /* 0x000fe40000004100 */
[-C--:B------:R-:W-:Y:S01]  /*10330*/  FFMA.FTZ R12, R27, R7.reuse, -R12 ;  /* 0x000000071b0c7223 */ /* 0x080fe2000001080c */
[----:B------:R-:W-:Y:S01]  /*10340*/  FFMA.FTZ R7, R29, R7, R26 ;  /* 0x000000071d077223 */ /* 0x000fe2000001001a */
[C---:B------:R-:W-:Y:S01]  /*10350*/  FMUL.FTZ R25, R28.reuse, R0 ;  /* 0x000000001c197220 */ /* 0x040fe20000410000 */
[----:B------:R-:W-:Y:S01]  /*10360*/  F2FP.SATFINITE.E4M3.F32.PACK_AB_MERGE_C R6, R13, R8, R6 ;  /* 0x000000080d06723e */ /* 0x000fe20004807006 */
[----:B------:R-:W-:-:S02]  /*10370*/  FFMA.FTZ R3, R28, R14, -R3 ;  /* 0x0000000e1c037223 */ /* 0x000fc40000010803 */
[----:B------:R-:W-:Y:S01]  /*10380*/  FFMA.FTZ R14, R32, R14, R25 ;  /* 0x0000000e200e7223 */ /* 0x000fe20000010019 */
[----:B------:R-:W-:-:S04]  /*10390*/  F2FP.SATFINITE.E4M3.F32.PACK_AB_MERGE_C R7, R7, R12, RZ ;  /* 0x0000000c0707723e */ /* 0x000fc800048070ff */
[----:B------:R-:W-:-:S05]  /*103a0*/  F2FP.SATFINITE.E4M3.F32.PACK_AB_MERGE_C R7, R14, R3, R7 ;  /* 0x000000030e07723e */ /* 0x000fca0004807007 */
[----:B------:R1:W-:Y:S01]  /*103b0*/  STS.128 [R33+0x27400], R4 ;  /* 0x0274000421007388 */ /* 0x0003e20000000c00 */
[----:B------:R-:W-:Y:S05]  /*103c0*/  BRA `(.L_x_625) ;  /* 0x0000003400fc7947 */ /* 0x000fea0003800000 */
.L_x_607:
[----:B------:R-:W-:-:S03]  /*103d0*/  UMOV UR4, 0xffffffff ;  /* 0xffffffff00047882 */ /* 0x000fc60000000000 */
[----:B------:R-:W-:Y:S05]  /*103e0*/  BRA.DIV UR4, `(.L_x_628) ;  /* 0x0000016e04607947 */ /* 0x000fea000b800000 */
[----:B------:R0:W1:Y:S04]  /*103f0*/  SHFL.IDX PT, R5, R24, RZ, 0x181f ;  /* 0x00181fff18057589 */ /* 0x00006800000e0000 */
[----:B------:R0:W2:Y:S04]  /*10400*/  SHFL.IDX PT, R14, R28, RZ, 0x181f ;  /* 0x00181fff1c0e7589 */ /* 0x0000a800000e0000 */
[----:B------:R0:W3:Y:S04]  /*10410*/  SHFL.IDX PT, R3, R26, RZ, 0x181f ;  /* 0x00181fff1a037589 */ /* 0x0000e800000e0000 */
[----:B------:R0:W4:Y:S02]  /*10420*/  SHFL.IDX PT, R7, R27, RZ, 0x181f ;  /* 0x00181fff1b077589 */ /* 0x00012400000e0000 */
.L_x_893:
[----:B------:R-:W5:Y:S01]  /*10430*/  LDL R12, [R1+0x44] ;  /* 0x00004400010c7983 */ /* 0x000f620000100800 */
[----:B------:R-:W-:Y:S01]  /*10440*/  ULDC UR4, c[0x0][0x448] ;  /* 0x0001120000047ab9 */ /* 0x000fe20000000800 */
[----:B------:R-:W-:Y:S01]  /*10450*/  BSSY B1, `(.L_x_629) ;  /* 0x0000013000017945 */ /* 0x000fe20003800000 */
[----:B------:R-:W-:Y:S01]  /*10460*/  IMAD R32, R93, UR4, RZ ;  /* 0x000000045d207c24 */ /* 0x000fe2000f8e02ff */
[----:B0-----:R-:W-:Y:S02]  /*10470*/  CS2R R24, SRZ ;  /* 0x0000000000187805 */ /* 0x001fe4000001ff00 */
[----:B------:R-:W-:Y:S02]  /*10480*/  CS2R R26, SRZ ;  /* 0x00000000001a7805 */ /* 0x000fe4000001ff00 */
[----:B------:R-:W-:Y:S02]  /*10490*/  CS2R R8, SRZ ;  /* 0x0000000000087805 */ /* 0x000fe4000001ff00 */
[----:B------:R-:W-:-:S02]  /*104a0*/  CS2R R10, SRZ ;  /* 0x00000000000a7805 */ /* 0x000fc4000001ff00 */
[----:B------:R-:W-:Y:S02]  /*104b0*/  ISETP.GE.AND P0, PT, R6, R32, PT ;  /* 0x000000200600720c */ /* 0x000fe40003f06270 */
[----:B-----5:R-:W-:-:S11]  /*104c0*/  LEA.HI R6, R12, R12, RZ, 0x1 ;  /* 0x0000000c0c067211 */ /* 0x020fd600078f08ff */
[----:B------:R-:W-:Y:S05]  /*104d0*/  @P0 BRA `(.L_x_630) ;  /* 0x0000000000280947 */ /* 0x000fea0003800000 */
[----:B------:R-:W-:Y:S01]  /*104e0*/  ULDC UR4, c[0x0][0x3f4] ;  /* 0x0000fd0000047ab9 */ /* 0x000fe20000000800 */
[C---:B-1----:R-:W-:Y:S02]  /*104f0*/  IADD3 R4, P0, R16.reuse, R5, RZ ;  /* 0x0000000510047210 */ /* 0x042fe40007f1e0ff */
[----:B------:R-:W-:Y:S02]  /*10500*/  CS2R R24, SRZ ;  /* 0x0000000000187805 */ /* 0x000fe4000001ff00 */
[C---:B------:R-:W-:Y:S02]  /*10510*/  ISETP.GE.AND P2, PT, R16.reuse, UR4, PT ;  /* 0x0000000410007c0c */ /* 0x040fe4000bf46270 */
[----:B--2---:R-:W-:Y:S01]  /*10520*/  IADD3 R14, P1, R16, R14, RZ ;  /* 0x0000000e100e7210 */ /* 0x004fe20007f3e0ff */
[----:B---3--:R-:W-:-:S03]  /*10530*/  IMAD.X R5, R3, 0x1, R17, P0 ;  /* 0x0000000103057824 */ /* 0x008fc600000e0611 */
[----:B----4-:R-:W-:-:S07]  /*10540*/  IADD3.X R15, R7, R17, RZ, P1, !PT ;  /* 0x00000011070f7210 */ /* 0x010fce0000ffe4ff */
[----:B------:R-:W-:Y:S05]  /*10550*/  @P2 BRA `(.L_x_630) ;  /* 0x0000000000082947 */ /* 0x000fea0003800000 */
[----:B------:R0:W5:Y:S04]  /*10560*/  LD.E.128 R24, desc[UR36][R4.64] ;  /* 0x0000002404187980 */ /* 0x000168000c101d00 */
[----:B------:R0:W5:Y:S02]  /*10570*/  LD.E.128 R8, desc[UR36][R14.64] ;  /* 0x000000240e087980 */ /* 0x000164000c101d00 */
.L_x_630:
[----:B------:R-:W-:Y:S05]  /*10580*/  BSYNC B1 ;  /* 0x0000000000017941 */ /* 0x000fea0003800000 */
.L_x_629:
[----:B------:R-:W-:Y:S01]  /*10590*/  LOP3.LUT R6, R6, 0xfffffffe, RZ, 0xc0, !PT ;  /* 0xfffffffe06067812 */ /* 0x000fe200078ec0ff */
[----:B------:R-:W-:Y:S01]  /*105a0*/  IMAD R32, R221, -0x80, R32 ;  /* 0xffffff80dd207824 */ /* 0x000fe200078e0220 */
[----:B-----5:R-:W-:Y:S01]  /*105b0*/  SHF.R.U32.HI R0, RZ, 0x8, R24 ;  /* 0x00000008ff007819 */ /* 0x020fe20000011618 */
[----:B------:R-:W-:Y:S01]  /*105c0*/  BSSY B1, `(.L_x_631) ;  /* 0x0000034000017945 */ /* 0x000fe20003800000 */
[----:B---3--:R-:W-:Y:S01]  /*105d0*/  LOP3.LUT R3, R24, 0xff, RZ, 0xc0, !PT ;  /* 0x000000ff18037812 */ /* 0x008fe200078ec0ff */
[----:B------:R-:W-:Y:S01]  /*105e0*/  IMAD.IADD R6, R12, 0x1, -R6 ;  /* 0x000000010c067824 */ /* 0x000fe200078e0a06 */
[----:B------:R-:W-:Y:S02]  /*105f0*/  LOP3.LUT R0, R0, 0xff, RZ, 0xc0, !PT ;  /* 0x000000ff00007812 */ /* 0x000fe400078ec0ff */
[----:B0-----:R-:W-:Y:S02]  /*10600*/  SHF.R.U32.HI R15, RZ, 0x8, R27 ;  /* 0x00000008ff0f7819 */ /* 0x001fe4000001161b */
[----:B------:R-:W-:-:S02]  /*10610*/  SHF.L.U32 R34, R6, 0x1f, RZ ;  /* 0x0000001f06227819 */ /* 0x000fc400000006ff */
[----:B-1----:R-:W-:Y:S02]  /*10620*/  PRMT R5, R0, 0x7604, R3 ;  /* 0x0000760400057816 */ /* 0x002fe40000000003 */
[----:B------:R-:W0:Y:S01]  /*10630*/  SYNCS.PHASECHK.TRANS64.TRYWAIT P1, [R23+URZ+0x38800], R34 ;  /* 0x03880022170075a7 */ /* 0x000e22000802017f */
[----:B------:R-:W-:Y:S02]  /*10640*/  SHF.R.U32.HI R0, RZ, 0x8, R26 ;  /* 0x00000008ff007819 */ /* 0x000fe4000001161a */
[----:B------:R-:W-:Y:S02]  /*10650*/  LOP3.LUT R6, R26, 0xff, RZ, 0xc0, !PT ;  /* 0x000000ff1a067812 */ /* 0x000fe400078ec0ff */
[----:B------:R-:W-:Y:S02]  /*10660*/  LOP3.LUT R12, R27, 0xff, RZ, 0xc0, !PT ;  /* 0x000000ff1b0c7812 */ /* 0x000fe400078ec0ff */
[----:B------:R-:W-:Y:S02]  /*10670*/  LOP3.LUT R13, R0, 0xff, RZ, 0xc0, !PT ;  /* 0x000000ff000d7812 */ /* 0x000fe400078ec0ff */
[----:B------:R-:W-:-:S02]  /*10680*/  LOP3.LUT R15, R15, 0xff, RZ, 0xc0, !PT ;  /* 0x000000ff0f0f7812 */ /* 0x000fc400078ec0ff */
[----:B------:R-:W-:Y:S02]  /*10690*/  SHF.R.U32.HI R0, RZ, 0x8, R8 ;  /* 0x00000008ff007819 */ /* 0x000fe40000011608 */
[----:B------:R-:W-:Y:S02]  /*106a0*/  SHF.R.U32.HI R33, RZ, 0x8, R11 ;  /* 0x00000008ff217819 */ /* 0x000fe4000001160b */
[----:B----4-:R-:W-:Y:S01]  /*106b0*/  SHF.R.U32.HI R7, RZ, 0x8, R25 ;  /* 0x00000008ff077819 */ /* 0x010fe20000011619 */
[----:B------:R-:W1:Y:S01]  /*106c0*/  LDC R3, c[0x0][0x3f4] ;  /* 0x0000fd00ff037b82 */ /* 0x000e620000000800 */
[----:B------:R-:W-:Y:S02]  /*106d0*/  SHF.R.U32.HI R29, RZ, 0x8, R9 ;  /* 0x00000008ff1d7819 */ /* 0x000fe40000011609 */
[----:B------:R-:W-:Y:S02]  /*106e0*/  PRMT R13, R13, 0x7604, R6 ;  /* 0x000076040d0d7816 */ /* 0x000fe40000000006 */
[----:B------:R-:W-:-:S02]  /*106f0*/  PRMT R12, R15, 0x7604, R12 ;  /* 0x000076040f0c7816 */ /* 0x000fc4000000000c */
[----:B------:R-:W-:Y:S02]  /*10700*/  LOP3.LUT R6, R8, 0xff, RZ, 0xc0, !PT ;  /* 0x000000ff08067812 */ /* 0x000fe400078ec0ff */
[----:B------:R-:W-:Y:S02]  /*10710*/  LOP3.LUT R28, R11, 0xff, RZ, 0xc0, !PT ;  /* 0x000000ff0b1c7812 */ /* 0x000fe400078ec0ff */
[----:B------:R-:W-:Y:S02]  /*10720*/  LOP3.LUT R15, R0, 0xff, RZ, 0xc0, !PT ;  /* 0x000000ff000f7812 */ /* 0x000fe400078ec0ff */
[----:B------:R-:W-:Y:S02]  /*10730*/  LOP3.LUT R33, R33, 0xff, RZ, 0xc0, !PT ;  /* 0x000000ff21217812 */ /* 0x000fe400078ec0ff */
[----:B------:R-:W-:Y:S02]  /*10740*/  LOP3.LUT R4, R25, 0xff, RZ, 0xc0, !PT ;  /* 0x000000ff19047812 */ /* 0x000fe400078ec0ff */
[----:B------:R-:W-:-:S02]  /*10750*/  LOP3.LUT R7, R7, 0xff, RZ, 0xc0, !PT ;  /* 0x000000ff07077812 */ /* 0x000fc400078ec0ff */
[----:B--2---:R-:W-:Y:S02]  /*10760*/  LOP3.LUT R14, R9, 0xff, RZ, 0xc0, !PT ;  /* 0x000000ff090e7812 */ /* 0x004fe400078ec0ff */
[----:B------:R-:W-:Y:S02]  /*10770*/  LOP3.LUT R29, R29, 0xff, RZ, 0xc0, !PT ;  /* 0x000000ff1d1d7812 */ /* 0x000fe400078ec0ff */
[----:B------:R-:W-:Y:S02]  /*10780*/  PRMT R21, R15, 0x7604, R6 ;  /* 0x000076040f157816 */ /* 0x000fe40000000006 */
[----:B------:R-:W-:Y:S02]  /*10790*/  PRMT R28, R33, 0x7604, R28 ;  /* 0x00007604211c7816 */ /* 0x000fe4000000001c */
[----:B------:R-:W-:Y:S02]  /*107a0*/  SHF.R.U32.HI R0, RZ, 0x10, R25 ;  /* 0x00000010ff007819 */ /* 0x000fe40000011619 */
[----:B------:R-:W-:-:S02]  /*107b0*/  SHF.R.U32.HI R15, RZ, 0x10, R27 ;  /* 0x00000010ff0f7819 */ /* 0x000fc4000001161b */
[----:B------:R-:W-:Y:S01]  /*107c0*/  SHF.R.U32.HI R33, RZ, 0x10, R11 ;  /* 0x00000010ff217819 */ /* 0x000fe2000001160b */
[----:B------:R-:W-:Y:S01]  /*107d0*/  IMAD.U32 R0, R0, 0x10000, RZ ;  /* 0x0001000000007824 */ /* 0x000fe200078e00ff */
[----:B------:R-:W-:Y:S01]  /*107e0*/  PRMT R7, R7, 0x7604, R4 ;  /* 0x0000760407077816 */ /* 0x000fe20000000004 */
[----:B------:R-:W-:Y:S01]  /*107f0*/  IMAD.U32 R15, R15, 0x10000, RZ ;  /* 0x000100000f0f7824 */ /* 0x000fe200078e00ff */
[----:B------:R-:W-:Y:S01]  /*10800*/  PRMT R14, R29, 0x7604, R14 ;  /* 0x000076041d0e7816 */ /* 0x000fe2000000000e */
[----:B------:R-:W-:Y:S01]  /*10810*/  IMAD.U32 R33, R33, 0x10000, RZ ;  /* 0x0001000021217824 */ /* 0x000fe200078e00ff */
[----:B------:R-:W-:Y:S02]  /*10820*/  SHF.R.U32.HI R4, RZ, 0x8, R10 ;  /* 0x00000008ff047819 */ /* 0x000fe4000001160a */
[----:B------:R-:W-:Y:S02]  /*10830*/  SHF.R.U32.HI R29, RZ, 0x10, R9 ;  /* 0x00000010ff1d7819 */ /* 0x000fe40000011609 */
[----:B------:R-:W-:-:S02]  /*10840*/  LOP3.LUT R20, R10, 0xff, RZ, 0xc0, !PT ;  /* 0x000000ff0a147812 */ /* 0x000fc400078ec0ff */
[----:B------:R-:W-:Y:S02]  /*10850*/  LOP3.LUT R31, R4, 0xff, RZ, 0xc0, !PT ;  /* 0x000000ff041f7812 */ /* 0x000fe400078ec0ff */
[----:B------:R-:W-:Y:S02]  /*10860*/  SHF.L.U32 R29, R29, 0x10, RZ ;  /* 0x000000101d1d7819 */ /* 0x000fe400000006ff */
[----:B------:R-:W-:Y:S02]  /*10870*/  PRMT R31, R31, 0x7604, R20 ;  /* 0x000076041f1f7816 */ /* 0x000fe40000000014 */
[----:B-1----:R-:W-:Y:S02]  /*10880*/  ISETP.GE.AND P0, PT, R16, R3, PT ;  /* 0x000000031000720c */ /* 0x002fe40003f06270 */
[----:B------:R-:W-:Y:S02]  /*10890*/  LOP3.LUT R7, R7, 0xff0000, R0, 0xf8, !PT ;  /* 0x00ff000007077812 */ /* 0x000fe400078ef800 */
[----:B------:R-:W-:-:S02]  /*108a0*/  LOP3.LUT R15, R12, 0xff0000, R15, 0xf8, !PT ;  /* 0x00ff00000c0f7812 */ /* 0x000fc400078ef80f */
[----:B------:R-:W-:Y:S02]  /*108b0*/  LOP3.LUT R29, R14, 0xff0000, R29, 0xf8, !PT ;  /* 0x00ff00000e1d7812 */ /* 0x000fe400078ef81d */
[----:B------:R-:W-:Y:S02]  /*108c0*/  LOP3.LUT R33, R28, 0xff0000, R33, 0xf8, !PT ;  /* 0x00ff00001c217812 */ /* 0x000fe400078ef821 */
[----:B------:R-:W-:Y:S02]  /*108d0*/  VIMNMX R32, R32, 0x80, PT ;  /* 0x0000008020207848 */ /* 0x000fe40003fe0100 */
[----:B------:R-:W-:Y:S01]  /*108e0*/  LOP3.LUT R5, R5, 0xff0000, R24, 0xf8, !PT ;  /* 0x00ff000005057812 */ /* 0x000fe200078ef818 */
[----:B0-----:R-:W-:Y:S06]  /*108f0*/  @!P1 BRA `(.L_x_632) ;  /* 0x00000168008c9947 */ /* 0x001fec0003800000 */
.L_x_894:
[----:B------:R-:W-:Y:S05]  /*10900*/  BSYNC B1 ;  /* 0x0000000000017941 */ /* 0x000fea0003800000 */
.L_x_631:
[C---:B------:R-:W-:Y:S01]  /*10910*/  VIADD R12, R219.reuse, 0x20 ;  /* 0x00000020db0c7836 */ /* 0x040fe20000000000 */
[C---:B------:R-:W-:Y:S01]  /*10920*/  IADD3 R4, R219.reuse, 0x60, RZ ;  /* 0x00000060db047810 */ /* 0x040fe20007ffe0ff */
[C---:B------:R-:W-:Y:S01]  /*10930*/  VIADD R6, R219.reuse, 0x40 ;  /* 0x00000040db067836 */ /* 0x040fe20000000000 */
[-C--:B------:R-:W-:Y:S01]  /*10940*/  ISETP.GE.OR P1, PT, R219, R32.reuse, P0 ;  /* 0x00000020db00720c */ /* 0x080fe20000726670 */
[----:B------:R-:W-:Y:S01]  /*10950*/  BSSY B1, `(.L_x_633) ;  /* 0x00000d6000017945 */ /* 0x000fe20003800000 */
[-C--:B------:R-:W-:Y:S02]  /*10960*/  ISETP.GE.OR P2, PT, R12, R32.reuse, P0 ;  /* 0x000000200c00720c */ /* 0x080fe40000746670 */
[-C--:B------:R-:W-:Y:S02]  /*10970*/  ISETP.GE.OR P3, PT, R6, R32.reuse, P0 ;  /* 0x000000200600720c */ /* 0x080fe40000766670 */
[----:B------:R-:W-:Y:S02]  /*10980*/  ISETP.GE.OR P0, PT, R4, R32, P0 ;  /* 0x000000200400720c */ /* 0x000fe40000706670 */
[----:B------:R-:W1:Y:S01]  /*10990*/  S2R R4, SR_TID.X ;  /* 0x0000000000047919 */ /* 0x000e620000002100 */
[----:B------:R-:W-:-:S02]  /*109a0*/  LOP3.LUT R13, R13, 0xff0000, R26, 0xf8, !PT ;  /* 0x00ff00000d0d7812 */ /* 0x000fc400078ef81a */
[----:B------:R-:W-:Y:S02]  /*109b0*/  LOP3.LUT R21, R21, 0xff0000, R8, 0xf8, !PT ;  /* 0x00ff000015157812 */ /* 0x000fe400078ef808 */
[----:B------:R-:W-:Y:S02]  /*109c0*/  LOP3.LUT R31, R31, 0xff0000, R10, 0xf8, !PT ;  /* 0x00ff00001f1f7812 */ /* 0x000fe400078ef80a */
[----:B------:R-:W-:Y:S02]  /*109d0*/  LOP3.LUT R12, R13, 0xff000000, R26, 0xf8, !PT ;  /* 0xff0000000d0c7812 */ /* 0x000fe400078ef81a */
[----:B------:R-:W-:Y:S02]  /*109e0*/  LOP3.LUT R0, R5, 0xff000000, R24, 0xf8, !PT ;  /* 0xff00000005007812 */ /* 0x000fe400078ef818 */
[----:B------:R-:W-:Y:S02]  /*109f0*/  LOP3.LUT R26, R15, 0xff000000, R27, 0xf8, !PT ;  /* 0xff0000000f1a7812 */ /* 0x000fe400078ef81b */
[----:B------:R-:W-:-:S02]  /*10a00*/  LOP3.LUT R24, R7, 0xff000000, R25, 0xf8, !PT ;  /* 0xff00000007187812 */ /* 0x000fc400078ef819 */
[----:B------:R-:W-:Y:S02]  /*10a10*/  LOP3.LUT R13, R21, 0xff000000, R8, 0xf8, !PT ;  /* 0xff000000150d7812 */ /* 0x000fe400078ef808 */
[----:B------:R-:W-:Y:S02]  /*10a20*/  LOP3.LUT R14, R29, 0xff000000, R9, 0xf8, !PT ;  /* 0xff0000001d0e7812 */ /* 0x000fe400078ef809 */
[----:B------:R-:W-:Y:S02]  /*10a30*/  LOP3.LUT R15, R31, 0xff000000, R10, 0xf8, !PT ;  /* 0xff0000001f0f7812 */ /* 0x000fe400078ef80a */
[----:B------:R-:W-:Y:S01]  /*10a40*/  LOP3.LUT R20, R33, 0xff000000, R11, 0xf8, !PT ;  /* 0xff00000021147812 */ /* 0x000fe200078ef80b */
[----:B-1----:R-:W-:-:S05]  /*10a50*/  VIADD R4, R4, 0xffffff80 ;  /* 0xffffff8004047836 */ /* 0x002fca0000000000 */
[----:B------:R-:W-:-:S04]  /*10a60*/  SHF.R.S32.HI R59, RZ, 0x1f, R4 ;  /* 0x0000001fff3b7819 */ /* 0x000fc80000011404 */
[----:B------:R-:W-:-:S04]  /*10a70*/  LEA.HI R59, R59, R4, RZ, 0x3 ;  /* 0x000000043b3b7211 */ /* 0x000fc800078f18ff */
[----:B------:R-:W-:-:S05]  /*10a80*/  LOP3.LUT R59, R59, 0xfffffff8, RZ, 0xc0, !PT ;  /* 0xfffffff83b3b7812 */ /* 0x000fca00078ec0ff */
[----:B------:R-:W-:Y:S01]  /*10a90*/  IMAD.IADD R59, R4, 0x1, -R59 ;  /* 0x00000001043b7824 */ /* 0x000fe200078e0a3b */
[----:B------:R-:W-:Y:S06]  /*10aa0*/  @P1 BRA `(.L_x_634) ;  /* 0x0000000c00001947 */ /* 0x000fec0003800000 */
[----:B------:R-:W2:Y:S01]  /*10ab0*/  LDL R57, [R1+0x30] ;  /* 0x0000300001397983 */ /* 0x000ea20000100800 */
[----:B------:R-:W-:Y:S02]  /*10ac0*/  LEA.HI R4, R3, R59, RZ, 0x1c ;  /* 0x0000003b03047211 */ /* 0x000fe400078fe0ff */
[----:B------:R-:W-:Y:S02]  /*10ad0*/  SHF.R.U32.HI R38, RZ, 0x3, R227 ;  /* 0x00000003ff267819 */ /* 0x000fe400000116e3 */
[----:B------:R-:W-:Y:S01]  /*10ae0*/  SHF.R.S32.HI R5, RZ, 0x1f, R4 ;  /* 0x0000001fff057819 */ /* 0x000fe20000011404 */
[----:B------:R-:W-:Y:S01]  /*10af0*/  IMAD.SHL.U32 R6, R4, 0x10, RZ ;  /* 0x0000001004067824 */ /* 0x000fe200078e00ff */
[----:B------:R-:W-:Y:S02]  /*10b00*/  F2FP.F16.E4M3.UNPACK_B R37, R0.H1 ;  /* 0x00000000ff25723e */ /* 0x000fe400030006ff */
[----:B------:R-:W-:Y:S02]  /*10b10*/  LEA.HI R5, R5, R4, RZ, 0x3 ;  /* 0x0000000405057211 */ /* 0x000fe400078f18ff */
[----:B------:R-:W-:Y:S01]  /*10b20*/  LOP3.LUT R6, R227, 0x70, R6, 0xf8, !PT ;  /* 0x00000070e3067812 */ /* 0x000fe200078ef806 */
[----:B------:R-:W-:Y:S01]  /*10b30*/  HADD2.F32 R39, -RZ, R37.H1_H1 ;  /* 0x30000025ff277230 */ /* 0x000fe20000004100 */
[----:B------:R-:W-:-:S02]  /*10b40*/  SHF.L.U32 R5, R5, 0xb, RZ ;  /* 0x0000000b05057819 */ /* 0x000fc400000006ff */
[----:B------:R-:W-:Y:S01]  /*10b50*/  LOP3.LUT R6, R6, R38, RZ, 0x3c, !PT ;  /* 0x0000002606067212 */ /* 0x000fe200078e3cff */
[----:B------:R-:W-:Y:S01]  /*10b60*/  HADD2.F32 R38, -RZ, R37.H0_H0 ;  /* 0x20000025ff267230 */ /* 0x000fe20000004100 */
[----:B------:R-:W-:Y:S02]  /*10b70*/  LOP3.LUT R5, R5, 0xffffc000, RZ, 0xc0, !PT ;  /* 0xffffc00005057812 */ /* 0x000fe400078ec0ff */
[----:B------:R-:W-:Y:S02]  /*10b80*/  F2FP.F16.E4M3.UNPACK_B R41, R13.H1 ;  /* 0x0000000dff29723e */ /* 0x000fe400030006ff */
[----:B------:R-:W-:Y:S02]  /*10b90*/  IADD3 R8, R6, R5, R228 ;  /* 0x0000000506087210 */ /* 0x000fe40007ffe0e4 */
[----:B------:R-:W-:Y:S01]  /*10ba0*/  F2FP.F16.E4M3.UNPACK_B R37, R0 ;  /* 0x00000000ff25723e */ /* 0x000fe200020006ff */
[----:B------:R-:W-:Y:S02]  /*10bb0*/  HADD2.F32 R40, -RZ, R41.H0_H0 ;  /* 0x20000029ff287230 */ /* 0x000fe40000004100 */
[----:B------:R-:W-:-:S05]  /*10bc0*/  IMAD.IADD R21, R23, 0x1, R8 ;  /* 0x0000000117157824 */ /* 0x000fca00078e0208 */
[----:B------:R-:W1:Y:S02]  /*10bd0*/  LDS.128 R8, [R21+0x20400] ;  /* 0x0204000015087984 */ /* 0x000e640000000c00 */
[-C--:B-1----:R-:W-:Y:S02]  /*10be0*/  F2FP.F16.E4M3.UNPACK_B R32, R8.reuse.H1 ;  /* 0x00000008ff20723e */ /* 0x082fe400030006ff */
[-C--:B0-----:R-:W-:Y:S02]  /*10bf0*/  F2FP.F16.E4M3.UNPACK_B R34, R9.reuse ;  /* 0x00000009ff22723e */ /* 0x081fe400020006ff */
[----:B------:R-:W-:Y:S01]  /*10c00*/  F2FP.F16.E4M3.UNPACK_B R35, R9.H1 ;  /* 0x00000009ff23723e */ /* 0x000fe200030006ff */
[--C-:B------:R-:W-:Y:S01]  /*10c10*/  HADD2.F32 R33, -RZ, R32.reuse.H0_H0 ;  /* 0x20000020ff217230 */ /* 0x100fe20000004100 */
[----:B------:R-:W-:Y:S01]  /*10c20*/  F2FP.F16.E4M3.UNPACK_B R8, R8 ;  /* 0x00000008ff08723e */ /* 0x000fe200020006ff */
[----:B------:R-:W-:Y:S01]  /*10c30*/  HADD2.F32 R32, -RZ, R32.H1_H1 ;  /* 0x30000020ff207230 */ /* 0x000fe20000004100 */
[----:B------:R-:W-:-:S02]  /*10c40*/  F2FP.F16.E4M3.UNPACK_B R36, R10 ;  /* 0x0000000aff24723e */ /* 0x000fc400020006ff */
[C---:B------:R-:W-:Y:S01]  /*10c50*/  FMUL.FTZ R9, R33.reuse, R38 ;  /* 0x0000002621097220 */ /* 0x040fe20000410000 */
[----:B------:R-:W-:Y:S01]  /*10c60*/  FMUL.FTZ R42, R33, R40 ;  /* 0x00000028212a7220 */ /* 0x000fe20000410000 */
[----:B------:R-:W-:Y:S01]  /*10c70*/  FMUL.FTZ R45, R32, R39 ;  /* 0x00000027202d7220 */ /* 0x000fe20000410000 */
[----:B------:R-:W-:Y:S02]  /*10c80*/  F2FP.F16.E4M3.UNPACK_B R10, R10.H1 ;  /* 0x0000000aff0a723e */ /* 0x000fe400030006ff */
[-C--:B------:R-:W-:Y:S02]  /*10c90*/  F2FP.F16.E4M3.UNPACK_B R33, R11.reuse ;  /* 0x0000000bff21723e */ /* 0x080fe400020006ff */
[----:B------:R-:W-:Y:S01]  /*10ca0*/  F2FP.F16.E4M3.UNPACK_B R11, R11.H1 ;  /* 0x0000000bff0b723e */ /* 0x000fe200030006ff */
[----:B--2---:R-:W0:Y:S02]  /*10cb0*/  LDS.128 R4, [R57+0x20400] ;  /* 0x0204000039047984 */ /* 0x004e240000000c00 */
[----:B0-----:R-:W-:-:S02]  /*10cc0*/  F2FP.F16.E4M3.UNPACK_B R25, R4 ;  /* 0x00000004ff19723e */ /* 0x001fc400020006ff */
[----:B------:R-:W-:Y:S02]  /*10cd0*/  F2FP.F16.E4M3.UNPACK_B R4, R4.H1 ;  /* 0x00000004ff04723e */ /* 0x000fe400030006ff */
[-C--:B------:R-:W-:Y:S02]  /*10ce0*/  F2FP.F16.E4M3.UNPACK_B R27, R5.reuse ;  /* 0x00000005ff1b723e */ /* 0x080fe400020006ff */
[----:B------:R-:W-:Y:S01]  /*10cf0*/  F2FP.F16.E4M3.UNPACK_B R28, R5.H1 ;  /* 0x00000005ff1c723e */ /* 0x000fe200030006ff */
[----:B------:R-:W-:Y:S01]  /*10d00*/  HADD2.F32 R5, -RZ, R4.H0_H0 ;  /* 0x20000004ff057230 */ /* 0x000fe20000004100 */
[-C--:B------:R-:W-:Y:S02]  /*10d10*/  F2FP.F16.E4M3.UNPACK_B R29, R6.reuse ;  /* 0x00000006ff1d723e */ /* 0x080fe400020006ff */
[----:B------:R-:W-:Y:S02]  /*10d20*/  F2FP.F16.E4M3.UNPACK_B R6, R6.H1 ;  /* 0x00000006ff06723e */ /* 0x000fe400030006ff */
[C---:B------:R-:W-:Y:S01]  /*10d30*/  FFMA.FTZ R46, R5.reuse, R40, R9 ;  /* 0x00000028052e7223 */ /* 0x040fe20000010009 */
[----:B------:R-:W-:Y:S01]  /*10d40*/  F2FP.F16.E4M3.UNPACK_B R40, R13 ;  /* 0x0000000dff28723e */ /* 0x000fe200020006ff */
[----:B------:R-:W-:Y:S01]  /*10d50*/  FFMA.FTZ R44, R5, R38, -R42 ;  /* 0x00000026052c7223 */ /* 0x000fe2000001082a */
[----:B------:R-:W-:Y:S01]  /*10d60*/  HADD2.F32 R42, -RZ, R41.H1_H1 ;  /* 0x30000029ff2a7230 */ /* 0x000fe20000004100 */
[-C--:B------:R-:W-:Y:S01]  /*10d70*/  F2FP.F16.E4M3.UNPACK_B R31, R7.reuse ;  /* 0x00000007ff1f723e */ /* 0x080fe200020006ff */
[----:B------:R-:W-:Y:S01]  /*10d80*/  HADD2.F32 R9, -RZ, R8.H0_H0 ;  /* 0x20000008ff097230 */ /* 0x000fe20000004100 */
[----:B------:R-:W-:Y:S01]  /*10d90*/  F2FP.F16.E4M3.UNPACK_B R7, R7.H1 ;  /* 0x00000007ff07723e */ /* 0x000fe200030006ff */
[----:B------:R-:W-:-:S02]  /*10da0*/  HADD2.F32 R41, -RZ, R40.H0_H0 ;  /* 0x20000028ff297230 */ /* 0x000fc40000004100 */
[-C--:B------:R-:W-:Y:S01]  /*10db0*/  FMUL.FTZ R48, R32, R42.reuse ;  /* 0x0000002a20307220 */ /* 0x080fe20000410000 */
[----:B------:R-:W-:Y:S02]  /*10dc0*/  HADD2.F32 R5, -RZ, R4.H1_H1 ;  /* 0x30000004ff057230 */ /* 0x000fe40000004100 */
[----:B------:R-:W-:Y:S02]  /*10dd0*/  HADD2.F32 R38, -RZ, R37.H0_H0 ;  /* 0x20000025ff267230 */ /* 0x000fe40000004100 */
[----:B------:R-:W-:Y:S01]  /*10de0*/  FMUL.FTZ R43, R9, R41 ;  /* 0x00000029092b7220 */ /* 0x000fe20000410000 */
[----:B------:R-:W-:Y:S02]  /*10df0*/  HADD2.F32 R4, -RZ, R25.H0_H0 ;  /* 0x20000019ff047230 */ /* 0x000fe40000004100 */
[C---:B------:R-:W-:Y:S01]  /*10e00*/  FFMA.FTZ R47, R5.reuse, R39, -R48 ;  /* 0x00000027052f7223 */ /* 0x040fe20000010830 */
[----:B------:R-:W-:Y:S01]  /*10e10*/  FFMA.FTZ R49, R5, R42, R45 ;  /* 0x0000002a05317223 */ /* 0x000fe2000001002d */
[----:B------:R-:W-:Y:S01]  /*10e20*/  FMUL.FTZ R32, R9, R38 ;  /* 0x0000002609207220 */ /* 0x000fe20000410000 */
[----:B------:R-:W-:Y:S01]  /*10e30*/  F2FP.F16.E4M3.UNPACK_B R9, R24.H1 ;  /* 0x00000018ff09723e */ /* 0x000fe200030006ff */
[----:B------:R-:W-:Y:S01]  /*10e40*/  FFMA.FTZ R43, R4, R38, -R43 ;  /* 0x00000026042b7223 */ /* 0x000fe2000001082b */
[----:B------:R-:W-:Y:S01]  /*10e50*/  F2FP.F16.E4M3.UNPACK_B R38, R14.H1 ;  /* 0x0000000eff26723e */ /* 0x000fe200030006ff */
[----:B------:R-:W-:-:S02]  /*10e60*/  HADD2.F32 R5, -RZ, R35.H0_H0 ;  /* 0x20000023ff057230 */ /* 0x000fc40000004100 */
[----:B------:R-:W-:Y:S01]  /*10e70*/  FFMA.FTZ R41, R4, R41, R32 ;  /* 0x0000002904297223 */ /* 0x000fe20000010020 */
[----:B------:R-:W-:Y:S02]  /*10e80*/  HADD2.F32 R37, -RZ, R37.H1_H1 ;  /* 0x30000025ff257230 */ /* 0x000fe40000004100 */
[----:B------:R-:W-:Y:S02]  /*10e90*/  HADD2.F32 R39, -RZ, R38.H0_H0 ;  /* 0x20000026ff277230 */ /* 0x000fe40000004100 */
[----:B------:R-:W-:Y:S02]  /*10ea0*/  HADD2.F32 R40, -RZ, R40.H1_H1 ;  /* 0x30000028ff287230 */ /* 0x000fe40000004100 */
[----:B------:R-:W-:Y:S02]  /*10eb0*/  HADD2.F32 R8, -RZ, R8.H1_H1 ;  /* 0x30000008ff087230 */ /* 0x000fe40000004100 */
[----:B------:R-:W-:Y:S01]  /*10ec0*/  FMUL.FTZ R51, R5, R39 ;  /* 0x0000002705337220 */ /* 0x000fe20000410000 */
[----:B------:R-:W-:-:S02]  /*10ed0*/  HADD2.F32 R32, -RZ, R9.H0_H0 ;  /* 0x20000009ff207230 */ /* 0x000fc40000004100 */
[----:B------:R-:W-:Y:S02]  /*10ee0*/  HADD2.F32 R4, -RZ, R28.H0_H0 ;  /* 0x2000001cff047230 */ /* 0x000fe40000004100 */
[C---:B------:R-:W-:Y:S01]  /*10ef0*/  FMUL.FTZ R42, R8.reuse, R40 ;  /* 0x00000028082a7220 */ /* 0x040fe20000410000 */
[----:B------:R-:W-:Y:S02]  /*10f00*/  HADD2.F32 R25, -RZ, R25.H1_H1 ;  /* 0x30000019ff197230 */ /* 0x000fe40000004100 */
[-C--:B------:R-:W-:Y:S01]  /*10f10*/  FMUL.FTZ R45, R8, R37.reuse ;  /* 0x00000025082d7220 */ /* 0x080fe20000410000 */
[-C--:B------:R-:W-:Y:S01]  /*10f20*/  FMUL.FTZ R8, R5, R32.reuse ;  /* 0x0000002005087220 */ /* 0x080fe20000410000 */
[C---:B------:R-:W-:Y:S01]  /*10f30*/  FFMA.FTZ R51, R4.reuse, R32, -R51 ;  /* 0x0000002004337223 */ /* 0x040fe20000010833 */
[----:B------:R-:W-:Y:S01]  /*10f40*/  F2FP.F16.E4M3.UNPACK_B R32, R14 ;  /* 0x0000000eff20723e */ /* 0x000fe200020006ff */
[C---:B------:R-:W-:Y:S01]  /*10f50*/  FFMA.FTZ R42, R25.reuse, R37, -R42 ;  /* 0x00000025192a7223 */ /* 0x040fe2000001082a */
[----:B------:R-:W-:Y:S01]  /*10f60*/  FFMA.FTZ R40, R25, R40, R45 ;  /* 0x0000002819287223 */ /* 0x000fe2000001002d */
[----:B------:R-:W-:Y:S01]  /*10f70*/  FFMA.FTZ R45, R4, R39, R8 ;  /* 0x00000027042d7223 */ /* 0x000fe20000010008 */
[----:B------:R-:W-:Y:S01]  /*10f80*/  HADD2.F32 R25, -RZ, R9.H1_H1 ;  /* 0x30000009ff197230 */ /* 0x000fe20000004100 */
[----:B------:R-:W-:Y:S01]  /*10f90*/  F2FP.F16.E4M3.UNPACK_B R8, R24 ;  /* 0x00000018ff08723e */ /* 0x000fe200020006ff */
[----:B------:R-:W-:-:S02]  /*10fa0*/  HADD2.F32 R38, -RZ, R38.H1_H1 ;  /* 0x30000026ff267230 */ /* 0x000fc40000004100 */
[----:B------:R-:W-:Y:S02]  /*10fb0*/  HADD2.F32 R35, -RZ, R35.H1_H1 ;  /* 0x30000023ff237230 */ /* 0x000fe40000004100 */
[----:B------:R-:W-:Y:S02]  /*10fc0*/  HADD2.F32 R37, -RZ, R32.H0_H0 ;  /* 0x20000020ff257230 */ /* 0x000fe40000004100 */
[----:B------:R-:W-:Y:S02]  /*10fd0*/  HADD2.F32 R5, -RZ, R34.H0_H0 ;  /* 0x20000022ff057230 */ /* 0x000fe40000004100 */
[C---:B------:R-:W-:Y:S01]  /*10fe0*/  FMUL.FTZ R39, R35.reuse, R38 ;  /* 0x0000002623277220 */ /* 0x040fe20000410000 */
[----:B------:R-:W-:Y:S02]  /*10ff0*/  HADD2.F32 R28, -RZ, R28.H1_H1 ;  /* 0x3000001cff1c7230 */ /* 0x000fe40000004100 */
[----:B------:R-:W-:Y:S01]  /*11000*/  FMUL.FTZ R53, R35, R25 ;  /* 0x0000001923357220 */ /* 0x000fe20000410000 */
[----:B------:R-:W-:-:S02]  /*11010*/  HADD2.F32 R9, -RZ, R8.H0_H0 ;  /* 0x20000008ff097230 */ /* 0x000fc40000004100 */
[C---:B------:R-:W-:Y:S01]  /*11020*/  FMUL.FTZ R35, R5.reuse, R37 ;  /* 0x0000002505237220 */ /* 0x040fe20000410000 */
[----:B------:R-:W-:Y:S02]  /*11030*/  HADD2.F32 R4, -RZ, R27.H0_H0 ;  /* 0x2000001bff047230 */ /* 0x000fe40000004100 */
[C---:B------:R-:W-:Y:S01]  /*11040*/  FFMA.FTZ R52, R28.reuse, R25, -R39 ;  /* 0x000000191c347223 */ /* 0x040fe20000010827 */
[----:B------:R-:W-:Y:S01]  /*11050*/  FFMA.FTZ R54, R28, R38, R53 ;  /* 0x000000261c367223 */ /* 0x000fe20000010035 */
[----:B------:R-:W-:Y:S01]  /*11060*/  F2FP.F16.E4M3.UNPACK_B R28, R15.H1 ;  /* 0x0000000fff1c723e */ /* 0x000fe200030006ff */
[-C--:B------:R-:W-:Y:S01]  /*11070*/  FMUL.FTZ R48, R5, R9.reuse ;  /* 0x0000000905307220 */ /* 0x080fe20000410000 */
[----:B------:R-:W-:Y:S01]  /*11080*/  FFMA.FTZ R38, R4, R9, -R35 ;  /* 0x0000000904267223 */ /* 0x000fe20000010823 */
[----:B------:R-:W-:Y:S01]  /*11090*/  HADD2.F32 R8, -RZ, R8.H1_H1 ;  /* 0x30000008ff087230 */ /* 0x000fe20000004100 */
[----:B------:R-:W-:Y:S01]  /*110a0*/  F2FP.F16.E4M3.UNPACK_B R9, R12.H1 ;  /* 0x0000000cff09723e */ /* 0x000fe200030006ff */
[----:B------:R-:W-:-:S02]  /*110b0*/  HADD2.F32 R32, -RZ, R32.H1_H1 ;  /* 0x30000020ff207230 */ /* 0x000fc40000004100 */
[----:B------:R-:W-:Y:S01]  /*110c0*/  FFMA.FTZ R48, R4, R37, R48 ;  /* 0x0000002504307223 */ /* 0x000fe20000010030 */
[----:B------:R-:W-:Y:S02]  /*110d0*/  HADD2.F32 R34, -RZ, R34.H1_H1 ;  /* 0x30000022ff227230 */ /* 0x000fe40000004100 */
[----:B------:R-:W-:Y:S02]  /*110e0*/  HADD2.F32 R35, -RZ, R28.H0_H0 ;  /* 0x2000001cff237230 */ /* 0x000fe40000004100 */
[----:B------:R-:W-:Y:S02]  /*110f0*/  HADD2.F32 R5, -RZ, R10.H0_H0 ;  /* 0x2000000aff057230 */ /* 0x000fe40000004100 */
[C---:B------:R-:W-:Y:S01]  /*11100*/  FMUL.FTZ R50, R34.reuse, R32 ;  /* 0x0000002022327220 */ /* 0x040fe20000410000 */
[----:B------:R-:W-:Y:S02]  /*11110*/  HADD2.F32 R27, -RZ, R27.H1_H1 ;  /* 0x3000001bff1b7230 */ /* 0x000fe40000004100 */
[----:B------:R-:W-:Y:S01]  /*11120*/  FMUL.FTZ R39, R34, R8 ;  /* 0x0000000822277220 */ /* 0x000fe20000410000 */
[----:B------:R-:W-:-:S02]  /*11130*/  HADD2.F32 R25, -RZ, R9.H0_H0 ;  /* 0x20000009ff197230 */ /* 0x000fc40000004100 */
[----:B------:R-:W-:Y:S01]  /*11140*/  FMUL.FTZ R53, R5, R35 ;  /* 0x0000002305357220 */ /* 0x000fe20000410000 */
[----:B------:R-:W-:Y:S02]  /*11150*/  HADD2.F32 R4, -RZ, R6.H0_H0 ;  /* 0x20000006ff047230 */ /* 0x000fe40000004100 */
[C---:B------:R-:W-:Y:S01]  /*11160*/  FFMA.FTZ R37, R27.reuse, R8, -R50 ;  /* 0x000000081b257223 */ /* 0x040fe20000010832 */
[----:B------:R-:W-:Y:S01]  /*11170*/  FFMA.FTZ R39, R27, R32, R39 ;  /* 0x000000201b277223 */ /* 0x000fe20000010027 */
[-C--:B------:R-:W-:Y:S01]  /*11180*/  FMUL.FTZ R34, R5, R25.reuse ;  /* 0x0000001905227220 */ /* 0x080fe20000410000 */
[----:B------:R-:W-:Y:S02]  /*11190*/  HADD2.F32 R27, -RZ, R28.H1_H1 ;  /* 0x3000001cff1b7230 */ /* 0x000fe40000004100 */
[----:B------:R-:W-:Y:S01]  /*111a0*/  FFMA.FTZ R53, R4, R25, -R53 ;  /* 0x0000001904357223 */ /* 0x000fe20000010835 */
[----:B------:R-:W-:Y:S01]  /*111b0*/  HADD2.F32 R10, -RZ, R10.H1_H1 ;  /* 0x3000000aff0a7230 */ /* 0x000fe20000004100 */
[----:B------:R-:W-:Y:S01]  /*111c0*/  F2FP.F16.E4M3.UNPACK_B R25, R15 ;  /* 0x0000000fff19723e */ /* 0x000fe200020006ff */
[----:B------:R-:W-:-:S02]  /*111d0*/  HADD2.F32 R9, -RZ, R9.H1_H1 ;  /* 0x30000009ff097230 */ /* 0x000fc40000004100 */
[----:B------:R-:W-:Y:S01]  /*111e0*/  FFMA.FTZ R35, R4, R35, R34 ;  /* 0x0000002304237223 */ /* 0x000fe20000010022 */
[----:B------:R-:W-:Y:S01]  /*111f0*/  HADD2.F32 R6, -RZ, R6.H1_H1 ;  /* 0x30000006ff067230 */ /* 0x000fe20000004100 */
[----:B------:R-:W-:Y:S01]  /*11200*/  F2FP.F16.E4M3.UNPACK_B R8, R12 ;  /* 0x0000000cff08723e */ /* 0x000fe200020006ff */
[C---:B------:R-:W-:Y:S01]  /*11210*/  FMUL.FTZ R55, R10.reuse, R27 ;  /* 0x0000001b0a377220 */ /* 0x040fe20000410000 */
[-C--:B------:R-:W-:Y:S01]  /*11220*/  FMUL.FTZ R4, R10, R9.reuse ;  /* 0x000000090a047220 */ /* 0x080fe20000410000 */
[----:B------:R-:W-:Y:S02]  /*11230*/  HADD2.F32 R10, -RZ, R25.H0_H0 ;  /* 0x20000019ff0a7230 */ /* 0x000fe40000004100 */
[----:B------:R-:W-:Y:S02]  /*11240*/  HADD2.F32 R5, -RZ, R36.H0_H0 ;  /* 0x20000024ff057230 */ /* 0x000fe40000004100 */
[C---:B------:R-:W-:Y:S01]  /*11250*/  FFMA.FTZ R50, R6.reuse, R9, -R55 ;  /* 0x0000000906327223 */ /* 0x040fe20000010837 */
[----:B------:R-:W-:Y:S01]  /*11260*/  FFMA.FTZ R56, R6, R27, R4 ;  /* 0x0000001b06387223 */ /* 0x000fe20000010004 */
[----:B------:R-:W-:-:S02]  /*11270*/  HADD2.F32 R6, -RZ, R8.H0_H0 ;  /* 0x20000008ff067230 */ /* 0x000fc40000004100 */
[----:B------:R-:W-:Y:S02]  /*11280*/  HADD2.F32 R4, -RZ, R29.H0_H0 ;  /* 0x2000001dff047230 */ /* 0x000fe40000004100 */
[C---:B------:R-:W-:Y:S01]  /*11290*/  FMUL.FTZ R9, R5.reuse, R10 ;  /* 0x0000000a05097220 */ /* 0x040fe20000410000 */
[----:B------:R-:W-:Y:S02]  /*112a0*/  HADD2.F32 R25, -RZ, R25.H1_H1 ;  /* 0x30000019ff197230 */ /* 0x000fe40000004100 */
[-C--:B------:R-:W-:Y:S01]  /*112b0*/  FMUL.FTZ R5, R5, R6.reuse ;  /* 0x0000000605057220 */ /* 0x080fe20000410000 */
[----:B------:R-:W-:Y:S02]  /*112c0*/  HADD2.F32 R36, -RZ, R36.H1_H1 ;  /* 0x30000024ff247230 */ /* 0x000fe40000004100 */
[----:B------:R-:W-:Y:S01]  /*112d0*/  FFMA.FTZ R27, R4, R6, -R9 ;  /* 0x00000006041b7223 */ /* 0x000fe20000010809 */
[----:B------:R-:W-:Y:S01]  /*112e0*/  HADD2.F32 R8, -RZ, R8.H1_H1 ;  /* 0x30000008ff087230 */ /* 0x000fe20000004100 */
[----:B------:R-:W-:Y:S01]  /*112f0*/  F2FP.F16.E4M3.UNPACK_B R9, R20.H1 ;  /* 0x00000014ff09723e */ /* 0x000fe200030006ff */
[----:B------:R-:W-:-:S02]  /*11300*/  HADD2.F32 R29, -RZ, R29.H1_H1 ;  /* 0x3000001dff1d7230 */ /* 0x000fc40000004100 */
[----:B------:R-:W-:Y:S01]  /*11310*/  FFMA.FTZ R32, R4, R10, R5 ;  /* 0x0000000a04207223 */ /* 0x000fe20000010005 */
[CC--:B------:R-:W-:Y:S01]  /*11320*/  FMUL.FTZ R6, R36.reuse, R25.reuse ;  /* 0x0000001924067220 */ /* 0x0c0fe20000410000 */
[----:B------:R-:W-:Y:S01]  /*11330*/  F2FP.F16.E4M3.UNPACK_B R4, R26.H1 ;  /* 0x0000001aff04723e */ /* 0x000fe200030006ff */
[-C--:B------:R-:W-:Y:S01]  /*11340*/  FMUL.FTZ R36, R36, R8.reuse ;  /* 0x0000000824247220 */ /* 0x080fe20000410000 */
[----:B------:R-:W-:Y:S02]  /*11350*/  HADD2.F32 R10, -RZ, R9.H0_H0 ;  /* 0x20000009ff0a7230 */ /* 0x000fe40000004100 */
[C---:B------:R-:W-:Y:S01]  /*11360*/  FFMA.FTZ R34, R29.reuse, R8, -R6 ;  /* 0x000000081d227223 */ /* 0x040fe20000010806 */
[----:B------:R-:W-:Y:S02]  /*11370*/  HADD2.F32 R5, -RZ, R11.H0_H0 ;  /* 0x2000000bff057230 */ /* 0x000fe40000004100 */
[----:B------:R-:W-:Y:S01]  /*11380*/  FFMA.FTZ R25, R29, R25, R36 ;  /* 0x000000191d197223 */ /* 0x000fe20000010024 */
[----:B------:R-:W-:-:S02]  /*11390*/  HADD2.F32 R6, -RZ, R4.H0_H0 ;  /* 0x20000004ff067230 */ /* 0x000fc40000004100 */
[----:B------:R-:W-:Y:S02]  /*113a0*/  HADD2.F32 R8, -RZ, R4.H1_H1 ;  /* 0x30000004ff087230 */ /* 0x000fe40000004100 */
[C---:B------:R-:W-:Y:S01]  /*113b0*/  FMUL.FTZ R29, R5.reuse, R10 ;  /* 0x0000000a051d7220 */ /* 0x040fe20000410000 */
[----:B------:R-:W-:Y:S02]  /*113c0*/  HADD2.F32 R4, -RZ, R7.H0_H0 ;  /* 0x20000007ff047230 */ /* 0x000fe40000004100 */
[----:B------:R-:W-:Y:S02]  /*113d0*/  HADD2.F32 R28, -RZ, R9.H1_H1 ;  /* 0x30000009ff1c7230 */ /* 0x000fe40000004100 */
[-C--:B------:R-:W-:Y:S01]  /*113e0*/  FMUL.FTZ R9, R5, R6.reuse ;  /* 0x0000000605097220 */ /* 0x080fe20000410000 */
[----:B------:R-:W-:Y:S02]  /*113f0*/  HADD2.F32 R11, -RZ, R11.H1_H1 ;  /* 0x3000000bff0b7230 */ /* 0x000fe40000004100 */
[C---:B------:R-:W-:Y:S01]  /*11400*/  FFMA.FTZ R29, R4.reuse, R6, -R29 ;  /* 0x00000006041d7223 */ /* 0x040fe2000001081d */
[----:B------:R-:W-:Y:S01]  /*11410*/  HADD2.F32 R7, -RZ, R7.H1_H1 ;  /* 0x30000007ff077230 */ /* 0x000fe20000004100 */
[----:B------:R-:W-:Y:S01]  /*11420*/  F2FP.F16.E4M3.UNPACK_B R5, R26 ;  /* 0x0000001aff05723e */ /* 0x000fe200020006ff */
[----:B------:R-:W-:Y:S01]  /*11430*/  FFMA.FTZ R55, R4, R10, R9 ;  /* 0x0000000a04377223 */ /* 0x000fe20000010009 */
[C---:B------:R-:W-:Y:S01]  /*11440*/  FMUL.FTZ R6, R11.reuse, R28 ;  /* 0x0000001c0b067220 */ /* 0x040fe20000410000 */
[----:B------:R-:W-:Y:S01]  /*11450*/  FMUL.FTZ R11, R11, R8 ;  /* 0x000000080b0b7220 */ /* 0x000fe20000410000 */
[----:B------:R-:W-:-:S02]  /*11460*/  F2FP.F16.E4M3.UNPACK_B R4, R20 ;  /* 0x00000014ff04723e */ /* 0x000fc400020006ff */
[C---:B------:R-:W-:Y:S01]  /*11470*/  FFMA.FTZ R58, R7.reuse, R8, -R6 ;  /* 0x00000008073a7223 */ /* 0x040fe20000010806 */
[--C-:B------:R-:W-:Y:S02]  /*11480*/  HADD2.F32 R6, -RZ, R5.reuse.H0_H0 ;  /* 0x20000005ff067230 */ /* 0x100fe40000004100 */
[----:B------:R-:W-:Y:S01]  /*11490*/  FFMA.FTZ R60, R7, R28, R11 ;  /* 0x0000001c073c7223 */ /* 0x000fe2000001000b */
[----:B------:R-:W-:Y:S02]  /*114a0*/  HADD2.F32 R8, -RZ, R5.H1_H1 ;  /* 0x30000005ff087230 */ /* 0x000fe40000004100 */
[----:B------:R-:W-:Y:S02]  /*114b0*/  HADD2.F32 R5, -RZ, R33.H0_H0 ;  /* 0x20000021ff057230 */ /* 0x000fe40000004100 */
[--C-:B------:R-:W-:Y:S01]  /*114c0*/  HADD2.F32 R7, -RZ, R4.reuse.H0_H0 ;  /* 0x20000004ff077230 */ /* 0x100fe20000004100 */
[----:B------:R-:W-:Y:S01]  /*114d0*/  F2FP.SATFINITE.E4M3.F32.PACK_AB_MERGE_C R55, R60, R55, RZ ;  /* 0x000000373c37723e */ /* 0x000fe200048070ff */
[----:B------:R-:W-:-:S02]  /*114e0*/  HADD2.F32 R10, -RZ, R4.H1_H1 ;  /* 0x30000004ff0a7230 */ /* 0x000fc40000004100 */
[C---:B------:R-:W-:Y:S01]  /*114f0*/  FMUL.FTZ R28, R5.reuse, R6 ;  /* 0x00000006051c7220 */ /* 0x040fe20000410000 */
[----:B------:R-:W-:Y:S02]  /*11500*/  HADD2.F32 R33, -RZ, R33.H1_H1 ;  /* 0x30000021ff217230 */ /* 0x000fe40000004100 */
[----:B------:R-:W-:Y:S01]  /*11510*/  FMUL.FTZ R9, R5, R7 ;  /* 0x0000000705097220 */ /* 0x000fe20000410000 */
[--C-:B------:R-:W-:Y:S01]  /*11520*/  HADD2.F32 R4, -RZ, R31.reuse.H0_H0 ;  /* 0x2000001fff047230 */ /* 0x100fe20000004100 */
[----:B------:R-:W-:Y:S01]  /*11530*/  F2FP.SATFINITE.E4M3.F32.PACK_AB_MERGE_C R5, R52, R51, RZ ;  /* 0x000000333405723e */ /* 0x000fe200048070ff */
[----:B------:R-:W-:Y:S02]  /*11540*/  HADD2.F32 R31, -RZ, R31.H1_H1 ;  /* 0x3000001fff1f7230 */ /* 0x000fe40000004100 */
[C---:B------:R-:W-:Y:S01]  /*11550*/  FMUL.FTZ R36, R33.reuse, R10 ;  /* 0x0000000a21247220 */ /* 0x040fe20000410000 */
[----:B------:R-:W-:Y:S01]  /*11560*/  FMUL.FTZ R33, R33, R8 ;  /* 0x0000000821217220 */ /* 0x000fe20000410000 */
[C---:B------:R-:W-:Y:S01]  /*11570*/  FFMA.FTZ R11, R4.reuse, R6, -R9 ;  /* 0x00000006040b7223 */ /* 0x040fe20000010809 */
[----:B------:R-:W-:Y:S01]  /*11580*/  FFMA.FTZ R28, R4, R7, R28 ;  /* 0x00000007041c7223 */ /* 0x000fe2000001001c */
[C---:B------:R-:W-:Y:S01]  /*11590*/  FFMA.FTZ R36, R31.reuse, R8, -R36 ;  /* 0x000000081f247223 */ /* 0x040fe20000010824 */
[----:B------:R-:W-:Y:S01]  /*115a0*/  FFMA.FTZ R33, R31, R10, R33 ;  /* 0x0000000a1f217223 */ /* 0x000fe20000010021 */
[----:B------:R-:W-:-:S02]  /*115b0*/  F2FP.SATFINITE.E4M3.F32.PACK_AB_MERGE_C R4, R47, R44, RZ ;  /* 0x0000002c2f04723e */ /* 0x000fc400048070ff */
[----:B------:R-:W-:Y:S02]  /*115c0*/  F2FP.SATFINITE.E4M3.F32.PACK_AB_MERGE_C R6, R50, R53, RZ ;  /* 0x000000353206723e */ /* 0x000fe400048070ff */
[----:B------:R-:W-:Y:S02]  /*115d0*/  F2FP.SATFINITE.E4M3.F32.PACK_AB_MERGE_C R7, R58, R29, RZ ;  /* 0x0000001d3a07723e */ /* 0x000fe400048070ff */
[----:B------:R-:W-:Y:S02]  /*115e0*/  F2FP.SATFINITE.E4M3.F32.PACK_AB_MERGE_C R8, R49, R46, RZ ;  /* 0x0000002e3108723e */ /* 0x000fe400048070ff */
[----:B------:R-:W-:Y:S02]  /*115f0*/  F2FP.SATFINITE.E4M3.F32.PACK_AB_MERGE_C R9, R54, R45, RZ ;  /* 0x0000002d3609723e */ /* 0x000fe400048070ff */
[----:B------:R-:W-:Y:S02]  /*11600*/  F2FP.SATFINITE.E4M3.F32.PACK_AB_MERGE_C R10, R56, R35, RZ ;  /* 0x00000023380a723e */ /* 0x000fe400048070ff */
[----:B------:R-:W-:-:S02]  /*11610*/  F2FP.SATFINITE.E4M3.F32.PACK_AB_MERGE_C R4, R42, R43, R4 ;  /* 0x0000002b2a04723e */ /* 0x000fc40004807004 */
[----:B------:R-:W-:Y:S02]  /*11620*/  F2FP.SATFINITE.E4M3.F32.PACK_AB_MERGE_C R5, R37, R38, R5 ;  /* 0x000000262505723e */ /* 0x000fe40004807005 */
[----:B------:R-:W-:Y:S02]  /*11630*/  F2FP.SATFINITE.E4M3.F32.PACK_AB_MERGE_C R6, R34, R27, R6 ;  /* 0x0000001b2206723e */ /* 0x000fe40004807006 */
[----:B------:R-:W-:Y:S02]  /*11640*/  F2FP.SATFINITE.E4M3.F32.PACK_AB_MERGE_C R7, R36, R11, R7 ;  /* 0x0000000b2407723e */ /* 0x000fe40004807007 */
[----:B------:R-:W-:Y:S02]  /*11650*/  F2FP.SATFINITE.E4M3.F32.PACK_AB_MERGE_C R8, R40, R41, R8 ;  /* 0x000000292808723e */ /* 0x000fe40004807008 */
[----:B------:R-:W-:Y:S01]  /*11660*/  F2FP.SATFINITE.E4M3.F32.PACK_AB_MERGE_C R9, R39, R48, R9 ;  /* 0x000000302709723e */ /* 0x000fe20004807009 */
[----:B------:R1:W-:Y:S01]  /*11670*/  STS.128 [R57+0x20400], R4 ;  /* 0x0204000439007388 */ /* 0x0003e20000000c00 */
[----:B------:R-:W-:-:S02]  /*11680*/  F2FP.SATFINITE.E4M3.F32.PACK_AB_MERGE_C R10, R25, R32, R10 ;  /* 0x00000020190a723e */ /* 0x000fc4000480700a */
[----:B------:R-:W-:-:S05]  /*11690*/  F2FP.SATFINITE.E4M3.F32.PACK_AB_MERGE_C R11, R33, R28, R55 ;  /* 0x0000001c210b723e */ /* 0x000fca0004807037 */
[----:B------:R1:W-:Y:S02]  /*116a0*/  STS.128 [R21+0x20400], R8 ;  /* 0x0204000815007388 */ /* 0x0003e40000000c00 */
.L_x_634:
[----:B------:R-:W-:Y:S05]  /*116b0*/  BSYNC B1 ;  /* 0x0000000000017941 */ /* 0x000fea0003800000 */
.L_x_633:
[----:B------:R-:W-:Y:S04]  /*116c0*/  BSSY B1, `(.L_x_635) ;  /* 0x00000c6000017945 */ /* 0x000fe80003800000 */
[----:B------:R-:W-:Y:S05]  /*116d0*/  @P2 BRA `(.L_x_636) ;  /* 0x0000000c00102947 */ /* 0x000fea0003800000 */
[----:B-1----:R-:W2:Y:S04]  /*116e0*/  LDL R6, [R1+0x2c] ;  /* 0x00002c0001067983 */ /* 0x002ea80000100800 */
[----:B------:R-:W3:Y:S01]  /*116f0*/  LDL R60, [R1+0x54] ;  /* 0x00005400013c7983 */ /* 0x000ee20000100800 */
[----:B------:R-:W-:Y:S01]  /*11700*/  LEA.HI R4, R3, R59, RZ, 0x1c ;  /* 0x0000003b03047211 */ /* 0x000fe200078fe0ff */
[----:B------:R-:W-:Y:S01]  /*11710*/  VIADD R8, R219, 0x20 ;  /* 0x00000020db087836 */ /* 0x000fe20000000000 */
[----:B------:R-:W-:Y:S02]  /*11720*/  F2FP.F16.E4M3.UNPACK_B R37, R0.H1 ;  /* 0x00000000ff25723e */ /* 0x000fe400030006ff */
[----:B------:R-:W-:Y:S01]  /*11730*/  SHF.R.S32.HI R7, RZ, 0x1f, R4 ;  /* 0x0000001fff077819 */ /* 0x000fe20000011404 */
[----:B------:R-:W-:Y:S01]  /*11740*/  IMAD.SHL.U32 R8, R8, 0x80, RZ ;  /* 0x0000008008087824 */ /* 0x000fe200078e00ff */
[----:B------:R-:W-:Y:S01]  /*11750*/  SHF.L.U32 R5, R4, 0x4, RZ ;  /* 0x0000000404057819 */ /* 0x000fe200000006ff */
[----:B------:R-:W-:Y:S01]  /*11760*/  HADD2.F32 R39, -RZ, R37.H0_H0 ;  /* 0x20000025ff277230 */ /* 0x000fe20000004100 */
[----:B------:R-:W-:-:S02]  /*11770*/  LEA.HI R7, R7, R4, RZ, 0x3 ;  /* 0x0000000407077211 */ /* 0x000fc400078f18ff */
[----:B------:R-:W-:Y:S02]  /*11780*/  LOP3.LUT R8, R8, 0x380, RZ, 0xc0, !PT ;  /* 0x0000038008087812 */ /* 0x000fe400078ec0ff */
[----:B------:R-:W-:Y:S01]  /*11790*/  F2FP.F16.E4M3.UNPACK_B R41, R13.H1 ;  /* 0x0000000dff29723e */ /* 0x000fe200030006ff */
[----:B------:R-:W-:Y:S01]  /*117a0*/  IMAD.SHL.U32 R7, R7, 0x800, RZ ;  /* 0x0000080007077824 */ /* 0x000fe200078e00ff */
[----:B------:R-:W-:Y:S02]  /*117b0*/  SHF.R.U32.HI R9, RZ, 0x3, R8 ;  /* 0x00000003ff097819 */ /* 0x000fe40000011608 */
[----:B------:R-:W-:Y:S01]  /*117c0*/  LOP3.LUT R4, R8, 0x70, R5, 0xf8, !PT ;  /* 0x0000007008047812 */ /* 0x000fe200078ef805 */
[--C-:B------:R-:W-:Y:S01]  /*117d0*/  HADD2.F32 R43, -RZ, R41.reuse.H0_H0 ;  /* 0x20000029ff2b7230 */ /* 0x100fe20000004100 */
[----:B------:R-:W-:Y:S01]  /*117e0*/  LOP3.LUT R7, R7, 0xffffc000, RZ, 0xc0, !PT ;  /* 0xffffc00007077812 */ /* 0x000fe200078ec0ff */
[----:B------:R-:W-:Y:S01]  /*117f0*/  HADD2.F32 R41, -RZ, R41.H1_H1 ;  /* 0x30000029ff297230 */ /* 0x000fe20000004100 */
[----:B------:R-:W-:-:S02]  /*11800*/  LOP3.LUT R4, R4, R9, RZ, 0x3c, !PT ;  /* 0x0000000904047212 */ /* 0x000fc400078e3cff */
[----:B------:R-:W-:Y:S02]  /*11810*/  F2FP.F16.E4M3.UNPACK_B R46, R13 ;  /* 0x0000000dff2e723e */ /* 0x000fe400020006ff */
[----:B------:R-:W-:Y:S02]  /*11820*/  F2FP.F16.E4M3.UNPACK_B R49, R14 ;  /* 0x0000000eff31723e */ /* 0x000fe400020006ff */
[----:B------:R-:W-:Y:S01]  /*11830*/  F2FP.F16.E4M3.UNPACK_B R55, R26 ;  /* 0x0000001aff37723e */ /* 0x000fe200020006ff */
[--C-:B------:R-:W-:Y:S02]  /*11840*/  HADD2.F32 R48, -RZ, R46.reuse.H0_H0 ;  /* 0x2000002eff307230 */ /* 0x100fe40000004100 */
[----:B------:R-:W-:Y:S02]  /*11850*/  HADD2.F32 R47, -RZ, R46.H1_H1 ;  /* 0x3000002eff2f7230 */ /* 0x000fe40000004100 */
[--C-:B------:R-:W-:Y:S02]  /*11860*/  HADD2.F32 R50, -RZ, R49.reuse.H0_H0 ;  /* 0x20000031ff327230 */ /* 0x100fe40000004100 */
[----:B------:R-:W-:Y:S01]  /*11870*/  HADD2.F32 R51, -RZ, R49.H1_H1 ;  /* 0x30000031ff337230 */ /* 0x000fe20000004100 */
[----:B------:R-:W-:Y:S01]  /*11880*/  F2FP.F16.E4M3.UNPACK_B R49, R12.H1 ;  /* 0x0000000cff31723e */ /* 0x000fe200030006ff */
[----:B------:R-:W-:-:S02]  /*11890*/  HADD2.F32 R56, -RZ, R55.H0_H0 ;  /* 0x20000037ff387230 */ /* 0x000fc40000004100 */
[----:B------:R-:W-:Y:S01]  /*118a0*/  HADD2.F32 R55, -RZ, R55.H1_H1 ;  /* 0x30000037ff377230 */ /* 0x000fe20000004100 */
[----:B--2---:R-:W-:Y:S02]  /*118b0*/  IADD3 R8, R4, R7, R6 ;  /* 0x0000000704087210 */ /* 0x004fe40007ffe006 */
[----:B---3--:R-:W1:Y:S03]  /*118c0*/  LDS.128 R4, [R60+0x20400] ;  /* 0x020400003c047984 */ /* 0x008e660000000c00 */
[----:B------:R-:W-:-:S05]  /*118d0*/  IMAD.IADD R21, R23, 0x1, R8 ;  /* 0x0000000117157824 */ /* 0x000fca00078e0208 */
[----:B------:R-:W2:Y:S01]  /*118e0*/  LDS.128 R8, [R21+0x20400] ;  /* 0x0204000015087984 */ /* 0x000ea20000000c00 */
[-C--:B-1----:R-:W-:Y:S02]  /*118f0*/  F2FP.F16.E4M3.UNPACK_B R25, R4.reuse ;  /* 0x00000004ff19723e */ /* 0x082fe400020006ff */
[----:B------:R-:W-:Y:S02]  /*11900*/  F2FP.F16.E4M3.UNPACK_B R4, R4.H1 ;  /* 0x00000004ff04723e */ /* 0x000fe400030006ff */
[-C--:B------:R-:W-:Y:S02]  /*11910*/  F2FP.F16.E4M3.UNPACK_B R27, R5.reuse ;  /* 0x00000005ff1b723e */ /* 0x080fe400020006ff */
[-C--:B--2---:R-:W-:Y:S02]  /*11920*/  F2FP.F16.E4M3.UNPACK_B R32, R8.reuse.H1 ;  /* 0x00000008ff20723e */ /* 0x084fe400030006ff */
[----:B------:R-:W-:Y:S01]  /*11930*/  F2FP.F16.E4M3.UNPACK_B R28, R5.H1 ;  /* 0x00000005ff1c723e */ /* 0x000fe200030006ff */
[----:B------:R-:W-:Y:S01]  /*11940*/  HADD2.F32 R5, -RZ, R4.H0_H0 ;  /* 0x20000004ff057230 */ /* 0x000fe20000004100 */
[----:B------:R-:W-:Y:S01]  /*11950*/  F2FP.F16.E4M3.UNPACK_B R8, R8 ;  /* 0x00000008ff08723e */ /* 0x000fe200020006ff */
[--C-:B------:R-:W-:Y:S01]  /*11960*/  HADD2.F32 R33, -RZ, R32.reuse.H0_H0 ;  /* 0x20000020ff217230 */ /* 0x100fe20000004100 */
[-C--:B0-----:R-:W-:Y:S01]  /*11970*/  F2FP.F16.E4M3.UNPACK_B R34, R9.reuse ;  /* 0x00000009ff22723e */ /* 0x081fe200020006ff */
[----:B------:R-:W-:Y:S01]  /*11980*/  HADD2.F32 R32, -RZ, R32.H1_H1 ;  /* 0x30000020ff207230 */ /* 0x000fe20000004100 */
[----:B------:R-:W-:Y:S01]  /*11990*/  F2FP.F16.E4M3.UNPACK_B R35, R9.H1 ;  /* 0x00000009ff23723e */ /* 0x000fe200030006ff */
[----:B------:R-:W-:-:S02]  /*119a0*/  HADD2.F32 R9, -RZ, R8.H0_H0 ;  /* 0x20000008ff097230 */ /* 0x000fc40000004100 */
[-C--:B------:R-:W-:Y:S01]  /*119b0*/  FMUL.FTZ R40, R39, R33.reuse ;  /* 0x0000002127287220 */ /* 0x080fe20000410000 */
[----:B------:R-:W-:Y:S01]  /*119c0*/  FMUL.FTZ R38, R43, R33 ;  /* 0x000000212b267220 */ /* 0x000fe20000410000 */
[----:B------:R-:W-:Y:S01]  /*119d0*/  FMUL.FTZ R42, R41, R32 ;  /* 0x00000020292a7220 */ /* 0x000fe20000410000 */
[----:B------:R-:W-:Y:S02]  /*119e0*/  HADD2.F32 R8, -RZ, R8.H1_H1 ;  /* 0x30000008ff087230 */ /* 0x000fe40000004100 */
[-C--:B------:R-:W-:Y:S01]  /*119f0*/  FFMA.FTZ R40, R43, R5.reuse, R40 ;  /* 0x000000052b287223 */ /* 0x080fe20000010028 */
[----:B------:R-:W-:Y:S01]  /*11a00*/  F2FP.F16.E4M3.UNPACK_B R43, R0 ;  /* 0x00000000ff2b723e */ /* 0x000fe200020006ff */
[----:B------:R-:W-:Y:S01]  /*11a10*/  FFMA.FTZ R38, R39, R5, -R38 ;  /* 0x0000000527267223 */ /* 0x000fe20000010826 */
[----:B------:R-:W-:Y:S02]  /*11a20*/  HADD2.F32 R39, -RZ, R37.H1_H1 ;  /* 0x30000025ff277230 */ /* 0x000fe40000004100 */
[----:B------:R-:W-:Y:S01]  /*11a30*/  FMUL.FTZ R37, R48, R9 ;  /* 0x0000000930257220 */ /* 0x000fe20000410000 */
[----:B------:R-:W-:Y:S01]  /*11a40*/  HADD2.F32 R5, -RZ, R4.H1_H1 ;  /* 0x30000004ff057230 */ /* 0x000fe20000004100 */
[----:B------:R-:W-:Y:S01]  /*11a50*/  F2FP.F16.E4M3.UNPACK_B R36, R10 ;  /* 0x0000000aff24723e */ /* 0x000fe200020006ff */
[----:B------:R-:W-:-:S02]  /*11a60*/  HADD2.F32 R44, -RZ, R43.H0_H0 ;  /* 0x2000002bff2c7230 */ /* 0x000fc40000004100 */
[C---:B------:R-:W-:Y:S01]  /*11a70*/  FMUL.FTZ R32, R39.reuse, R32 ;  /* 0x0000002027207220 */ /* 0x040fe20000410000 */
[----:B------:R-:W-:Y:S02]  /*11a80*/  HADD2.F32 R4, -RZ, R25.H0_H0 ;  /* 0x20000019ff047230 */ /* 0x000fe40000004100 */
[----:B------:R-:W-:Y:S01]  /*11a90*/  FFMA.FTZ R39, R39, R5, -R42 ;  /* 0x0000000527277223 */ /* 0x000fe2000001082a */
[----:B------:R-:W-:Y:S01]  /*11aa0*/  F2FP.F16.E4M3.UNPACK_B R42, R24.H1 ;  /* 0x00000018ff2a723e */ /* 0x000fe200030006ff */
[C---:B------:R-:W-:Y:S01]  /*11ab0*/  FMUL.FTZ R9, R44.reuse, R9 ;  /* 0x000000092c097220 */ /* 0x040fe20000410000 */
[----:B------:R-:W-:Y:S01]  /*11ac0*/  FFMA.FTZ R41, R41, R5, R32 ;  /* 0x0000000529297223 */ /* 0x000fe20000010020 */
[-C--:B------:R-:W-:Y:S01]  /*11ad0*/  FFMA.FTZ R37, R44, R4.reuse, -R37 ;  /* 0x000000042c257223 */ /* 0x080fe20000010825 */
[----:B------:R-:W-:Y:S02]  /*11ae0*/  HADD2.F32 R5, -RZ, R35.H0_H0 ;  /* 0x20000023ff057230 */ /* 0x000fe40000004100 */
[----:B------:R-:W-:Y:S01]  /*11af0*/  FFMA.FTZ R9, R48, R4, R9 ;  /* 0x0000000430097223 */ /* 0x000fe20000010009 */
[----:B------:R-:W-:Y:S01]  /*11b00*/  F2FP.F16.E4M3.UNPACK_B R48, R14.H1 ;  /* 0x0000000eff30723e */ /* 0x000fe200030006ff */
[----:B------:R-:W-:-:S02]  /*11b10*/  HADD2.F32 R44, -RZ, R42.H0_H0 ;  /* 0x2000002aff2c7230 */ /* 0x000fc40000004100 */
[----:B------:R-:W-:Y:S01]  /*11b20*/  FMUL.FTZ R32, R47, R8 ;  /* 0x000000082f207220 */ /* 0x000fe20000410000 */
[----:B------:R-:W-:Y:S01]  /*11b30*/  HADD2.F32 R45, -RZ, R43.H1_H1 ;  /* 0x3000002bff2d7230 */ /* 0x000fe20000004100 */
[----:B------:R-:W-:Y:S01]  /*11b40*/  F2FP.F16.E4M3.UNPACK_B R10, R10.H1 ;  /* 0x0000000aff0a723e */ /* 0x000fe200030006ff */
[----:B------:R-:W-:Y:S01]  /*11b50*/  HADD2.F32 R46, -RZ, R48.H0_H0 ;  /* 0x20000030ff2e7230 */ /* 0x000fe20000004100 */
[----:B------:R-:W-:Y:S01]  /*11b60*/  F2FP.F16.E4M3.UNPACK_B R29, R6 ;  /* 0x00000006ff1d723e */ /* 0x000fe200020006ff */
[----:B------:R-:W-:Y:S02]  /*11b70*/  HADD2.F32 R4, -RZ, R28.H0_H0 ;  /* 0x2000001cff047230 */ /* 0x000fe40000004100 */
[----:B------:R-:W-:Y:S01]  /*11b80*/  FMUL.FTZ R8, R45, R8 ;  /* 0x000000082d087220 */ /* 0x000fe20000410000 */
[----:B------:R-:W-:Y:S02]  /*11b90*/  HADD2.F32 R25, -RZ, R25.H1_H1 ;  /* 0x30000019ff197230 */ /* 0x000fe40000004100 */
[-C--:B------:R-:W-:Y:S01]  /*11ba0*/  FMUL.FTZ R43, R46, R5.reuse ;  /* 0x000000052e2b7220 */ /* 0x080fe20000410000 */
[C---:B------:R-:W-:Y:S01]  /*11bb0*/  FMUL.FTZ R5, R44.reuse, R5 ;  /* 0x000000052c057220 */ /* 0x040fe20000410000 */
[----:B------:R-:W-:Y:S01]  /*11bc0*/  HADD2.F32 R52, -RZ, R48.H1_H1 ;  /* 0x30000030ff347230 */ /* 0x000fe20000004100 */
[----:B------:R-:W-:Y:S01]  /*11bd0*/  F2FP.F16.E4M3.UNPACK_B R6, R6.H1 ;  /* 0x00000006ff06723e */ /* 0x000fe200030006ff */
[-C--:B------:R-:W-:Y:S01]  /*11be0*/  FFMA.FTZ R43, R44, R4.reuse, -R43 ;  /* 0x000000042c2b7223 */ /* 0x080fe2000001082b */
[----:B------:R-:W-:Y:S01]  /*11bf0*/  FFMA.FTZ R44, R46, R4, R5 ;  /* 0x000000042e2c7223 */ /* 0x000fe20000010005 */
[----:B------:R-:W-:Y:S01]  /*11c00*/  HADD2.F32 R46, -RZ, R42.H1_H1 ;  /* 0x3000002aff2e7230 */ /* 0x000fe20000004100 */
[----:B------:R-:W-:Y:S01]  /*11c10*/  F2FP.F16.E4M3.UNPACK_B R42, R24 ;  /* 0x00000018ff2a723e */ /* 0x000fe200020006ff */
[----:B------:R-:W-:-:S02]  /*11c20*/  HADD2.F32 R35, -RZ, R35.H1_H1 ;  /* 0x30000023ff237230 */ /* 0x000fc40000004100 */
[-C--:B------:R-:W-:Y:S01]  /*11c30*/  FFMA.FTZ R32, R45, R25.reuse, -R32 ;  /* 0x000000192d207223 */ /* 0x080fe20000010820 */
[----:B------:R-:W-:Y:S02]  /*11c40*/  HADD2.F32 R5, -RZ, R34.H0_H0 ;  /* 0x20000022ff057230 */ /* 0x000fe40000004100 */
[----:B------:R-:W-:Y:S01]  /*11c50*/  FFMA.FTZ R8, R47, R25, R8 ;  /* 0x000000192f087223 */ /* 0x000fe20000010008 */
[----:B------:R-:W-:Y:S02]  /*11c60*/  HADD2.F32 R48, -RZ, R42.H0_H0 ;  /* 0x2000002aff307230 */ /* 0x000fe40000004100 */
[-C--:B------:R-:W-:Y:S01]  /*11c70*/  FMUL.FTZ R45, R52, R35.reuse ;  /* 0x00000023342d7220 */ /* 0x080fe20000410000 */
[----:B------:R-:W-:Y:S02]  /*11c80*/  HADD2.F32 R28, -RZ, R28.H1_H1 ;  /* 0x3000001cff1c7230 */ /* 0x000fe40000004100 */
[----:B------:R-:W-:Y:S01]  /*11c90*/  FMUL.FTZ R35, R46, R35 ;  /* 0x000000232e237220 */ /* 0x000fe20000410000 */
[----:B------:R-:W-:-:S02]  /*11ca0*/  HADD2.F32 R4, -RZ, R27.H0_H0 ;  /* 0x2000001bff047230 */ /* 0x000fc40000004100 */
[-C--:B------:R-:W-:Y:S01]  /*11cb0*/  FMUL.FTZ R25, R50, R5.reuse ;  /* 0x0000000532197220 */ /* 0x080fe20000410000 */
[----:B------:R-:W-:Y:S01]  /*11cc0*/  FMUL.FTZ R5, R48, R5 ;  /* 0x0000000530057220 */ /* 0x000fe20000410000 */
[-C--:B------:R-:W-:Y:S01]  /*11cd0*/  FFMA.FTZ R46, R46, R28.reuse, -R45 ;  /* 0x0000001c2e2e7223 */ /* 0x080fe2000001082d */
[----:B------:R-:W-:Y:S01]  /*11ce0*/  FFMA.FTZ R35, R52, R28, R35 ;  /* 0x0000001c34237223 */ /* 0x000fe20000010023 */
[----:B------:R-:W-:Y:S02]  /*11cf0*/  HADD2.F32 R34, -RZ, R34.H1_H1 ;  /* 0x30000022ff227230 */ /* 0x000fe40000004100 */
[-C--:B------:R-:W-:Y:S01]  /*11d00*/  FFMA.FTZ R28, R50, R4.reuse, R5 ;  /* 0x00000004321c7223 */ /* 0x080fe20000010005 */
[----:B------:R-:W-:Y:S01]  /*11d10*/  F2FP.F16.E4M3.UNPACK_B R50, R15.H1 ;  /* 0x0000000fff32723e */ /* 0x000fe200030006ff */
[----:B------:R-:W-:Y:S01]  /*11d20*/  FFMA.FTZ R25, R48, R4, -R25 ;  /* 0x0000000430197223 */ /* 0x000fe20000010819 */
[----:B------:R-:W-:Y:S01]  /*11d30*/  HADD2.F32 R5, -RZ, R10.H0_H0 ;  /* 0x2000000aff057230 */ /* 0x000fe20000004100 */
[-C--:B------:R-:W-:Y:S01]  /*11d40*/  F2FP.F16.E4M3.UNPACK_B R33, R11.reuse ;  /* 0x0000000bff21723e */ /* 0x080fe200020006ff */
[----:B------:R-:W-:Y:S01]  /*11d50*/  HADD2.F32 R48, -RZ, R49.H0_H0 ;  /* 0x20000031ff307230 */ /* 0x000fe20000004100 */
[----:B------:R-:W-:Y:S01]  /*11d60*/  F2FP.F16.E4M3.UNPACK_B R11, R11.H1 ;  /* 0x0000000bff0b723e */ /* 0x000fe200030006ff */
[----:B------:R-:W-:Y:S01]  /*11d70*/  HADD2.F32 R52, -RZ, R50.H0_H0 ;  /* 0x20000032ff347230 */ /* 0x000fe20000004100 */
[----:B------:R-:W-:Y:S01]  /*11d80*/  F2FP.F16.E4M3.UNPACK_B R31, R7 ;  /* 0x00000007ff1f723e */ /* 0x000fe200020006ff */
[----:B------:R-:W-:-:S02]  /*11d90*/  HADD2.F32 R47, -RZ, R42.H1_H1 ;  /* 0x3000002aff2f7230 */ /* 0x000fc40000004100 */
[-C--:B------:R-:W-:Y:S01]  /*11da0*/  FMUL.FTZ R42, R51, R34.reuse ;  /* 0x00000022332a7220 */ /* 0x080fe20000410000 */
[----:B------:R-:W-:Y:S02]  /*11db0*/  HADD2.F32 R27, -RZ, R27.H1_H1 ;  /* 0x3000001bff1b7230 */ /* 0x000fe40000004100 */
[-C--:B------:R-:W-:Y:S01]  /*11dc0*/  FMUL.FTZ R45, R52, R5.reuse ;  /* 0x00000005342d7220 */ /* 0x080fe20000410000 */
[----:B------:R-:W-:Y:S02]  /*11dd0*/  HADD2.F32 R4, -RZ, R6.H0_H0 ;  /* 0x20000006ff047230 */ /* 0x000fe40000004100 */
[C---:B------:R-:W-:Y:S01]  /*11de0*/  FMUL.FTZ R5, R48.reuse, R5 ;  /* 0x0000000530057220 */ /* 0x040fe20000410000 */
[C---:B------:R-:W-:Y:S01]  /*11df0*/  FMUL.FTZ R34, R47.reuse, R34 ;  /* 0x000000222f227220 */ /* 0x040fe20000410000 */
[----:B------:R-:W-:Y:S01]  /*11e00*/  FFMA.FTZ R42, R47, R27, -R42 ;  /* 0x0000001b2f2a7223 */ /* 0x000fe2000001082a */
[----:B------:R-:W-:Y:S02]  /*11e10*/  HADD2.F32 R10, -RZ, R10.H1_H1 ;  /* 0x3000000aff0a7230 */ /* 0x000fe40000004100 */
[-C--:B------:R-:W-:Y:S01]  /*11e20*/  FFMA.FTZ R47, R48, R4.reuse, -R45 ;  /* 0x00000004302f7223 */ /* 0x080fe2000001082d */
[----:B------:R-:W-:Y:S01]  /*11e30*/  FFMA.FTZ R48, R52, R4, R5 ;  /* 0x0000000434307223 */ /* 0x000fe20000010005 */
[----:B------:R-:W-:-:S02]  /*11e40*/  HADD2.F32 R4, -RZ, R50.H1_H1 ;  /* 0x30000032ff047230 */ /* 0x000fc40000004100 */
[----:B------:R-:W-:Y:S01]  /*11e50*/  FFMA.FTZ R27, R51, R27, R34 ;  /* 0x0000001b331b7223 */ /* 0x000fe20000010022 */
[----:B------:R-:W-:Y:S01]  /*11e60*/  HADD2.F32 R50, -RZ, R49.H1_H1 ;  /* 0x30000031ff327230 */ /* 0x000fe20000004100 */
[----:B------:R-:W-:Y:S01]  /*11e70*/  F2FP.F16.E4M3.UNPACK_B R51, R15 ;  /* 0x0000000fff33723e */ /* 0x000fe200020006ff */
[----:B------:R-:W-:Y:S01]  /*11e80*/  HADD2.F32 R6, -RZ, R6.H1_H1 ;  /* 0x30000006ff067230 */ /* 0x000fe20000004100 */
[----:B------:R-:W-:Y:S01]  /*11e90*/  F2FP.F16.E4M3.UNPACK_B R34, R12 ;  /* 0x0000000cff22723e */ /* 0x000fe200020006ff */
[-C--:B------:R-:W-:Y:S01]  /*11ea0*/  FMUL.FTZ R45, R4, R10.reuse ;  /* 0x0000000a042d7220 */ /* 0x080fe20000410000 */
[C---:B------:R-:W-:Y:S01]  /*11eb0*/  FMUL.FTZ R49, R50.reuse, R10 ;  /* 0x0000000a32317220 */ /* 0x040fe20000410000 */
[----:B------:R-:W-:Y:S01]  /*11ec0*/  HADD2.F32 R10, -RZ, R51.H0_H0 ;  /* 0x20000033ff0a7230 */ /* 0x000fe20000004100 */
[----:B------:R-:W-:Y:S01]  /*11ed0*/  F2FP.F16.E4M3.UNPACK_B R52, R20.H1 ;  /* 0x00000014ff34723e */ /* 0x000fe200030006ff */
[----:B------:R-:W-:Y:S02]  /*11ee0*/  HADD2.F32 R5, -RZ, R36.H0_H0 ;  /* 0x20000024ff057230 */ /* 0x000fe40000004100 */
[-C--:B------:R-:W-:Y:S01]  /*11ef0*/  FFMA.FTZ R50, R50, R6.reuse, -R45 ;  /* 0x0000000632327223 */ /* 0x080fe2000001082d */
[----:B------:R-:W-:Y:S01]  /*11f00*/  FFMA.FTZ R49, R4, R6, R49 ;  /* 0x0000000604317223 */ /* 0x000fe20000010031 */
[----:B------:R-:W-:Y:S01]  /*11f10*/  HADD2.F32 R6, -RZ, R34.H0_H0 ;  /* 0x20000022ff067230 */ /* 0x000fe20000004100 */
[----:B------:R-:W-:Y:S01]  /*11f20*/  F2FP.F16.E4M3.UNPACK_B R7, R7.H1 ;  /* 0x00000007ff07723e */ /* 0x000fe200030006ff */
        /* <DEDUP_REMOVED lines=8> */
[----:B------:R-:W-:-:S02]  /*11fb0*/  HADD2.F32 R29, -RZ, R29.H1_H1 ;  /* 0x3000001dff1d7230 */ /* 0x000fc40000004100 */
[----:B------:R-:W-:Y:S01]  /*11fc0*/  FMUL.FTZ R34, R51, R36 ;  /* 0x0000002433227220 */ /* 0x000fe20000410000 */
[----:B------:R-:W-:Y:S01]  /*11fd0*/  F2FP.F16.E4M3.UNPACK_B R4, R26.H1 ;  /* 0x0000001aff04723e */ /* 0x000fe200030006ff */
[C---:B------:R-:W-:Y:S01]  /*11fe0*/  FMUL.FTZ R36, R45.reuse, R36 ;  /* 0x000000242d247220 */ /* 0x040fe20000410000 */
[----:B------:R-:W-:Y:S02]  /*11ff0*/  HADD2.F32 R54, -RZ, R52.H0_H0 ;  /* 0x20000034ff367230 */ /* 0x000fe40000004100 */
[-C--:B------:R-:W-:Y:S01]  /*12000*/  FFMA.FTZ R45, R45, R29.reuse, -R34 ;  /* 0x0000001d2d2d7223 */ /* 0x080fe20000010822 */
[----:B------:R-:W-:Y:S02]  /*12010*/  HADD2.F32 R5, -RZ, R11.H0_H0 ;  /* 0x2000000bff057230 */ /* 0x000fe40000004100 */
[----:B------:R-:W-:Y:S01]  /*12020*/  FFMA.FTZ R29, R51, R29, R36 ;  /* 0x0000001d331d7223 */ /* 0x000fe20000010024 */
[--C-:B------:R-:W-:Y:S01]  /*12030*/  HADD2.F32 R34, -RZ, R4.reuse.H0_H0 ;  /* 0x20000004ff227230 */ /* 0x100fe20000004100 */
[----:B------:R-:W-:Y:S01]  /*12040*/  F2FP.SATFINITE.E4M3.F32.PACK_AB_MERGE_C R40, R41, R40, RZ ;  /* 0x000000282928723e */ /* 0x000fe200048070ff */
[----:B------:R-:W-:-:S02]  /*12050*/  HADD2.F32 R53, -RZ, R4.H1_H1 ;  /* 0x30000004ff357230 */ /* 0x000fc40000004100 */
[-C--:B------:R-:W-:Y:S01]  /*12060*/  FMUL.FTZ R51, R54, R5.reuse ;  /* 0x0000000536337220 */ /* 0x080fe20000410000 */
[----:B------:R-:W-:Y:S02]  /*12070*/  HADD2.F32 R4, -RZ, R7.H0_H0 ;  /* 0x20000007ff047230 */ /* 0x000fe40000004100 */
[----:B------:R-:W-:Y:S01]  /*12080*/  FMUL.FTZ R5, R34, R5 ;  /* 0x0000000522057220 */ /* 0x000fe20000410000 */
[----:B------:R-:W-:Y:S01]  /*12090*/  HADD2.F32 R57, -RZ, R52.H1_H1 ;  /* 0x30000034ff397230 */ /* 0x000fe20000004100 */
[----:B------:R-:W-:Y:S01]  /*120a0*/  F2FP.SATFINITE.E4M3.F32.PACK_AB_MERGE_C R47, R50, R47, RZ ;  /* 0x0000002f322f723e */ /* 0x000fe200048070ff */
[----:B------:R-:W-:Y:S02]  /*120b0*/  HADD2.F32 R11, -RZ, R11.H1_H1 ;  /* 0x3000000bff0b7230 */ /* 0x000fe40000004100 */
[-C--:B------:R-:W-:Y:S01]  /*120c0*/  FFMA.FTZ R51, R34, R4.reuse, -R51 ;  /* 0x0000000422337223 */ /* 0x080fe20000010833 */
[----:B------:R-:W-:Y:S02]  /*120d0*/  HADD2.F32 R7, -RZ, R7.H1_H1 ;  /* 0x30000007ff077230 */ /* 0x000fe40000004100 */
[----:B------:R-:W-:Y:S01]  /*120e0*/  FFMA.FTZ R52, R54, R4, R5 ;  /* 0x0000000436347223 */ /* 0x000fe20000010005 */
[----:B------:R-:W-:Y:S01]  /*120f0*/  F2FP.F16.E4M3.UNPACK_B R4, R20 ;  /* 0x00000014ff04723e */ /* 0x000fe200020006ff */
[-C--:B------:R-:W-:Y:S01]  /*12100*/  FMUL.FTZ R34, R57, R11.reuse ;  /* 0x0000000b39227220 */ /* 0x080fe20000410000 */
[----:B------:R-:W-:Y:S01]  /*12110*/  FMUL.FTZ R36, R53, R11 ;  /* 0x0000000b35247220 */ /* 0x000fe20000410000 */
[--C-:B------:R-:W-:Y:S01]  /*12120*/  HADD2.F32 R5, -RZ, R33.reuse.H0_H0 ;  /* 0x20000021ff057230 */ /* 0x100fe20000004100 */
[----:B------:R-:W-:Y:S01]  /*12130*/  F2FP.SATFINITE.E4M3.F32.PACK_AB_MERGE_C R35, R35, R44, RZ ;  /* 0x0000002c2323723e */ /* 0x000fe200048070ff */
[-C--:B------:R-:W-:Y:S01]  /*12140*/  FFMA.FTZ R54, R53, R7.reuse, -R34 ;  /* 0x0000000735367223 */ /* 0x080fe20000010822 */
[----:B------:R-:W-:Y:S01]  /*12150*/  FFMA.FTZ R53, R57, R7, R36 ;  /* 0x0000000739357223 */ /* 0x000fe20000010024 */
[--C-:B------:R-:W-:Y:S01]  /*12160*/  HADD2.F32 R58, -RZ, R4.reuse.H0_H0 ;  /* 0x20000004ff3a7230 */ /* 0x100fe20000004100 */
[----:B------:R-:W-:Y:S01]  /*12170*/  F2FP.SATFINITE.E4M3.F32.PACK_AB_MERGE_C R48, R49, R48, RZ ;  /* 0x000000303130723e */ /* 0x000fe200048070ff */
[----:B------:R-:W-:Y:S01]  /*12180*/  HADD2.F32 R57, -RZ, R4.H1_H1 ;  /* 0x30000004ff397230 */ /* 0x000fe20000004100 */
[----:B------:R-:W-:Y:S01]  /*12190*/  F2FP.SATFINITE.E4M3.F32.PACK_AB_MERGE_C R51, R54, R51, RZ ;  /* 0x000000333633723e */ /* 0x000fe200048070ff */
[----:B------:R-:W-:-:S02]  /*121a0*/  HADD2.F32 R33, -RZ, R33.H1_H1 ;  /* 0x30000021ff217230 */ /* 0x000fc40000004100 */
[-C--:B------:R-:W-:Y:S01]  /*121b0*/  FMUL.FTZ R7, R58, R5.reuse ;  /* 0x000000053a077220 */ /* 0x080fe20000410000 */
[--C-:B------:R-:W-:Y:S02]  /*121c0*/  HADD2.F32 R4, -RZ, R31.reuse.H0_H0 ;  /* 0x2000001fff047230 */ /* 0x100fe40000004100 */
[C---:B------:R-:W-:Y:S01]  /*121d0*/  FMUL.FTZ R5, R56.reuse, R5 ;  /* 0x0000000538057220 */ /* 0x040fe20000410000 */
[----:B------:R-:W-:Y:S02]  /*121e0*/  HADD2.F32 R31, -RZ, R31.H1_H1 ;  /* 0x3000001fff1f7230 */ /* 0x000fe40000004100 */
[-C--:B------:R-:W-:Y:S01]  /*121f0*/  FMUL.FTZ R34, R57, R33.reuse ;  /* 0x0000002139227220 */ /* 0x080fe20000410000 */
[C---:B------:R-:W-:Y:S01]  /*12200*/  FMUL.FTZ R36, R55.reuse, R33 ;  /* 0x0000002137247220 */ /* 0x040fe20000410000 */
[-C--:B------:R-:W-:Y:S01]  /*12210*/  FFMA.FTZ R7, R56, R4.reuse, -R7 ;  /* 0x0000000438077223 */ /* 0x080fe20000010807 */
[----:B------:R-:W-:Y:S01]  /*12220*/  FFMA.FTZ R11, R58, R4, R5 ;  /* 0x000000043a0b7223 */ /* 0x000fe20000010005 */
[-C--:B------:R-:W-:Y:S01]  /*12230*/  FFMA.FTZ R34, R55, R31.reuse, -R34 ;  /* 0x0000001f37227223 */ /* 0x080fe20000010822 */
[----:B------:R-:W-:Y:S01]  /*12240*/  FFMA.FTZ R36, R57, R31, R36 ;  /* 0x0000001f39247223 */ /* 0x000fe20000010024 */
[----:B------:R-:W-:-:S02]  /*12250*/  F2FP.SATFINITE.E4M3.F32.PACK_AB_MERGE_C R4, R39, R38, RZ ;  /* 0x000000262704723e */ /* 0x000fc400048070ff */
[----:B------:R-:W-:Y:S02]  /*12260*/  F2FP.SATFINITE.E4M3.F32.PACK_AB_MERGE_C R5, R46, R43, RZ ;  /* 0x0000002b2e05723e */ /* 0x000fe400048070ff */
[----:B------:R-:W-:Y:S02]  /*12270*/  F2FP.SATFINITE.E4M3.F32.PACK_AB_MERGE_C R52, R53, R52, RZ ;  /* 0x000000343534723e */ /* 0x000fe400048070ff */
[----:B------:R-:W-:Y:S02]  /*12280*/  F2FP.SATFINITE.E4M3.F32.PACK_AB_MERGE_C R4, R32, R37, R4 ;  /* 0x000000252004723e */ /* 0x000fe40004807004 */
[----:B------:R-:W-:Y:S02]  /*12290*/  F2FP.SATFINITE.E4M3.F32.PACK_AB_MERGE_C R8, R8, R9, R40 ;  /* 0x000000090808723e */ /* 0x000fe40004807028 */
[----:B------:R-:W-:Y:S02]  /*122a0*/  F2FP.SATFINITE.E4M3.F32.PACK_AB_MERGE_C R5, R42, R25, R5 ;  /* 0x000000192a05723e */ /* 0x000fe40004807005 */
[----:B------:R-:W-:-:S02]  /*122b0*/  F2FP.SATFINITE.E4M3.F32.PACK_AB_MERGE_C R6, R45, R6, R47 ;  /* 0x000000062d06723e */ /* 0x000fc4000480702f */
[----:B------:R-:W-:Y:S02]  /*122c0*/  F2FP.SATFINITE.E4M3.F32.PACK_AB_MERGE_C R7, R34, R7, R51 ;  /* 0x000000072207723e */ /* 0x000fe40004807033 */
[----:B------:R-:W-:Y:S02]  /*122d0*/  F2FP.SATFINITE.E4M3.F32.PACK_AB_MERGE_C R9, R27, R28, R35 ;  /* 0x0000001c1b09723e */ /* 0x000fe40004807023 */
[----:B------:R-:W-:Y:S01]  /*122e0*/  F2FP.SATFINITE.E4M3.F32.PACK_AB_MERGE_C R10, R29, R10, R48 ;  /* 0x0000000a1d0a723e */ /* 0x000fe20004807030 */
[----:B------:R2:W-:Y:S01]  /*122f0*/  STS.128 [R60+0x20400], R4 ;  /* 0x020400043c007388 */ /* 0x0005e20000000c00 */
[----:B------:R-:W-:-:S05]  /*12300*/  F2FP.SATFINITE.E4M3.F32.PACK_AB_MERGE_C R11, R36, R11, R52 ;  /* 0x0000000b240b723e */ /* 0x000fca0004807034 */
[----:B------:R2:W-:Y:S02]  /*12310*/  STS.128 [R21+0x20400], R8 ;  /* 0x0204000815007388 */ /* 0x0005e40000000c00 */
.L_x_636:
[----:B------:R-:W-:Y:S05]  /*12320*/  BSYNC B1 ;  /* 0x0000000000017941 */ /* 0x000fea0003800000 */
.L_x_635:
[----:B------:R-:W-:Y:S04]  /*12330*/  BSSY B1, `(.L_x_637) ;  /* 0x00000c6000017945 */ /* 0x000fe80003800000 */
[----:B------:R-:W-:Y:S05]  /*12340*/  @P3 BRA `(.L_x_638) ;  /* 0x0000000c00103947 */ /* 0x000fea0003800000 */
[----:B-12---:R-:W2:Y:S04]  /*12350*/  LDL R6, [R1+0x28] ;  /* 0x0000280001067983 */ /* 0x006ea80000100800 */
        /* <DEDUP_REMOVED lines=195> */
.L_x_638:
[----:B------:R-:W-:Y:S05]  /*12f90*/  BSYNC B1 ;  /* 0x0000000000017941 */ /* 0x000fea0003800000 */
.L_x_637:
[----:B------:R-:W-:Y:S05]  /*12fa0*/  @P0 BRA `(.L_x_625) ;  /* 0x0000000c00040947 */ /* 0x000fea0003800000 */
[----:B-123--:R-:W2:Y:S04]  /*12fb0*/  LDL R5, [R1+0x24] ;  /* 0x0000240001057983 */ /* 0x00eea80000100800 */
[----:B------:R-:W3:Y:S01]  /*12fc0*/  LDL R49, [R1+0x4c] ;  /* 0x00004c0001317983 */ /* 0x000ee20000100800 */
[----:B------:R-:W-:Y:S02]  /*12fd0*/  LEA.HI R3, R3, R59, RZ, 0x1c ;  /* 0x0000003b03037211 */ /* 0x000fe400078fe0ff */
[----:B------:R-:W-:Y:S02]  /*12fe0*/  SHF.R.U32.HI R8, RZ, 0x3, R229 ;  /* 0x00000003ff087819 */ /* 0x000fe400000116e5 */
[----:B------:R-:W-:Y:S02]  /*12ff0*/  SHF.R.S32.HI R6, RZ, 0x1f, R3 ;  /* 0x0000001fff067819 */ /* 0x000fe40000011403 */
[----:B------:R-:W-:-:S02]  /*13000*/  SHF.L.U32 R4, R3, 0x4, RZ ;  /* 0x0000000403047819 */ /* 0x000fc400000006ff */
[----:B------:R-:W-:Y:S02]  /*13010*/  LEA.HI R6, R6, R3, RZ, 0x3 ;  /* 0x0000000306067211 */ /* 0x000fe400078f18ff */
[----:B------:R-:W-:Y:S02]  /*13020*/  LOP3.LUT R3, R229, 0x70, R4, 0xf8, !PT ;  /* 0x00000070e5037812 */ /* 0x000fe400078ef804 */
[----:B------:R-:W-:Y:S01]  /*13030*/  F2FP.F16.E4M3.UNPACK_B R37, R0.H1 ;  /* 0x00000000ff25723e */ /* 0x000fe200030006ff */
[----:B------:R-:W-:Y:S01]  /*13040*/  IMAD.SHL.U32 R6, R6, 0x800, RZ ;  /* 0x0000080006067824 */ /* 0x000fe200078e00ff */
[----:B------:R-:W-:Y:S02]  /*13050*/  LOP3.LUT R3, R3, R8, RZ, 0x3c, !PT ;  /* 0x0000000803037212 */ /* 0x000fe400078e3cff */
[----:B------:R-:W-:Y:S01]  /*13060*/  F2FP.F16.E4M3.UNPACK_B R41, R13.H1 ;  /* 0x0000000dff29723e */ /* 0x000fe200030006ff */
[--C-:B------:R-:W-:Y:S01]  /*13070*/  HADD2.F32 R35, -RZ, R37.reuse.H0_H0 ;  /* 0x20000025ff237230 */ /* 0x100fe20000004100 */
[----:B------:R-:W-:Y:S01]  /*13080*/  LOP3.LUT R6, R6, 0xffffc000, RZ, 0xc0, !PT ;  /* 0xffffc00006067812 */ /* 0x000fe200078ec0ff */
[----:B------:R-:W-:Y:S01]  /*13090*/  HADD2.F32 R40, -RZ, R37.H1_H1 ;  /* 0x30000025ff287230 */ /* 0x000fe20000004100 */
[----:B------:R-:W-:Y:S01]  /*130a0*/  F2FP.F16.E4M3.UNPACK_B R45, R14 ;  /* 0x0000000eff2d723e */ /* 0x000fe200020006ff */
        /* <DEDUP_REMOVED lines=11> */
[--C-:B------:R-:W-:Y:S01]  /*13160*/  HADD2.F32 R5, -RZ, R4.reuse.H0_H0 ;  /* 0x20000004ff057230 */ /* 0x100fe20000004100 */
[----:B------:R-:W-:Y:S01]  /*13170*/  F2FP.F16.E4M3.UNPACK_B R8, R8 ;  /* 0x00000008ff08723e */ /* 0x000fe200020006ff */
[--C-:B------:R-:W-:Y:S01]  /*13180*/  HADD2.F32 R32, -RZ, R31.reuse.H0_H0 ;  /* 0x2000001fff207230 */ /* 0x100fe20000004100 */
[-C--:B------:R-:W-:Y:S01]  /*13190*/  F2FP.F16.E4M3.UNPACK_B R33, R9.reuse ;  /* 0x00000009ff21723e */ /* 0x080fe200020006ff */
[----:B------:R-:W-:Y:S01]  /*131a0*/  HADD2.F32 R31, -RZ, R31.H1_H1 ;  /* 0x3000001fff1f7230 */ /* 0x000fe20000004100 */
[----:B------:R-:W-:Y:S01]  /*131b0*/  F2FP.F16.E4M3.UNPACK_B R9, R9.H1 ;  /* 0x00000009ff09723e */ /* 0x000fe200030006ff */
[----:B------:R-:W-:-:S02]  /*131c0*/  HADD2.F32 R4, -RZ, R4.H1_H1 ;  /* 0x30000004ff047230 */ /* 0x000fc40000004100 */
[-C--:B------:R-:W-:Y:S01]  /*131d0*/  FMUL.FTZ R38, R35, R32.reuse ;  /* 0x0000002023267220 */ /* 0x080fe20000410000 */
[C---:B------:R-:W-:Y:S01]  /*131e0*/  FMUL.FTZ R36, R39.reuse, R32 ;  /* 0x0000002027247220 */ /* 0x040fe20000410000 */
[-C--:B------:R-:W-:Y:S01]  /*131f0*/  FMUL.FTZ R37, R46, R31.reuse ;  /* 0x0000001f2e257220 */ /* 0x080fe20000410000 */
[----:B------:R-:W-:Y:S01]  /*13200*/  FMUL.FTZ R31, R40, R31 ;  /* 0x0000001f281f7220 */ /* 0x000fe20000410000 */
[----:B------:R-:W-:Y:S01]  /*13210*/  FFMA.FTZ R38, R39, R5, R38 ;  /* 0x0000000527267223 */ /* 0x000fe20000010026 */
[----:B------:R-:W-:Y:S01]  /*13220*/  F2FP.F16.E4M3.UNPACK_B R39, R13 ;  /* 0x0000000dff27723e */ /* 0x000fe200020006ff */
[----:B------:R-:W-:Y:S01]  /*13230*/  FFMA.FTZ R35, R35, R5, -R36 ;  /* 0x0000000523237223 */ /* 0x000fe20000010824 */
[----:B------:R-:W-:Y:S01]  /*13240*/  F2FP.F16.E4M3.UNPACK_B R36, R0 ;  /* 0x00000000ff24723e */ /* 0x000fe200020006ff */
[----:B------:R-:W-:Y:S02]  /*13250*/  HADD2.F32 R5, -RZ, R8.H0_H0 ;  /* 0x20000008ff057230 */ /* 0x000fe40000004100 */
[----:B------:R-:W-:Y:S01]  /*13260*/  FFMA.FTZ R31, R46, R4, R31 ;  /* 0x000000042e1f7223 */ /* 0x000fe2000001001f */
[----:B------:R-:W-:-:S02]  /*13270*/  HADD2.F32 R44, -RZ, R39.H0_H0 ;  /* 0x20000027ff2c7230 */ /* 0x000fc40000004100 */
[----:B------:R-:W-:Y:S01]  /*13280*/  FFMA.FTZ R40, R40, R4, -R37 ;  /* 0x0000000428287223 */ /* 0x000fe20000010825 */
[----:B------:R-:W-:Y:S01]  /*13290*/  HADD2.F32 R42, -RZ, R36.H0_H0 ;  /* 0x20000024ff2a7230 */ /* 0x000fe20000004100 */
[----:B------:R-:W-:Y:S01]  /*132a0*/  F2FP.F16.E4M3.UNPACK_B R46, R14.H1 ;  /* 0x0000000eff2e723e */ /* 0x000fe200030006ff */
[----:B------:R-:W-:Y:S02]  /*132b0*/  HADD2.F32 R0, -RZ, R21.H0_H0 ;  /* 0x20000015ff007230 */ /* 0x000fe40000004100 */
[-C--:B------:R-:W-:Y:S01]  /*132c0*/  FMUL.FTZ R13, R44, R5.reuse ;  /* 0x000000052c0d7220 */ /* 0x080fe20000410000 */
[----:B------:R-:W-:Y:S02]  /*132d0*/  HADD2.F32 R43, -RZ, R39.H1_H1 ;  /* 0x30000027ff2b7230 */ /* 0x000fe40000004100 */
[C---:B------:R-:W-:Y:S01]  /*132e0*/  FMUL.FTZ R5, R42.reuse, R5 ;  /* 0x000000052a057220 */ /* 0x040fe20000410000 */
[----:B------:R-:W-:Y:S02]  /*132f0*/  HADD2.F32 R8, -RZ, R8.H1_H1 ;  /* 0x30000008ff087230 */ /* 0x000fe40000004100 */
[----:B------:R-:W-:Y:S01]  /*13300*/  FFMA.FTZ R13, R42, R0, -R13 ;  /* 0x000000002a0d7223 */ /* 0x000fe2000001080d */
[----:B------:R-:W-:Y:S01]  /*13310*/  HADD2.F32 R41, -RZ, R36.H1_H1 ;  /* 0x30000024ff297230 */ /* 0x000fe20000004100 */
[----:B------:R-:W-:Y:S01]  /*13320*/  F2FP.F16.E4M3.UNPACK_B R42, R24.H1 ;  /* 0x00000018ff2a723e */ /* 0x000fe200030006ff */
[----:B------:R-:W-:Y:S01]  /*13330*/  FFMA.FTZ R5, R44, R0, R5 ;  /* 0x000000002c057223 */ /* 0x000fe20000010005 */
        /* <DEDUP_REMOVED lines=9> */
[----:B------:R-:W-:Y:S01]  /*133d0*/  FMUL.FTZ R39, R44, R4 ;  /* 0x000000042c277220 */ /* 0x000fe20000410000 */
[----:B------:R-:W-:Y:S01]  /*133e0*/  HADD2.F32 R43, -RZ, R42.H1_H1 ;  /* 0x3000002aff2b7230 */ /* 0x000fe20000004100 */
[----:B------:R-:W-:Y:S01]  /*133f0*/  F2FP.F16.E4M3.UNPACK_B R41, R24 ;  /* 0x00000018ff29723e */ /* 0x000fe200020006ff */
[----:B------:R-:W-:Y:S02]  /*13400*/  HADD2.F32 R47, -RZ, R46.H1_H1 ;  /* 0x3000002eff2f7230 */ /* 0x000fe40000004100 */
[C---:B------:R-:W-:Y:S01]  /*13410*/  FMUL.FTZ R37, R48.reuse, R4 ;  /* 0x0000000430257220 */ /* 0x040fe20000410000 */
[----:B------:R-:W-:Y:S02]  /*13420*/  HADD2.F32 R9, -RZ, R9.H1_H1 ;  /* 0x30000009ff097230 */ /* 0x000fe40000004100 */
[-C--:B------:R-:W-:Y:S01]  /*13430*/  FFMA.FTZ R39, R48, R0.reuse, R39 ;  /* 0x0000000030277223 */ /* 0x080fe20000010027 */
[----:B------:R-:W-:Y:S02]  /*13440*/  HADD2.F32 R27, -RZ, R27.H1_H1 ;  /* 0x3000001bff1b7230 */ /* 0x000fe40000004100 */
[----:B------:R-:W-:Y:S01]  /*13450*/  FFMA.FTZ R37, R44, R0, -R37 ;  /* 0x000000002c257223 */ /* 0x000fe20000010825 */
[----:B------:R-:W-:-:S02]  /*13460*/  HADD2.F32 R48, -RZ, R45.H0_H0 ;  /* 0x2000002dff307230 */ /* 0x000fc40000004100 */
[-C--:B------:R-:W-:Y:S01]  /*13470*/  FMUL.FTZ R14, R47, R9.reuse ;  /* 0x000000092f0e7220 */ /* 0x080fe20000410000 */
[----:B------:R-:W-:Y:S02]  /*13480*/  HADD2.F32 R4, -RZ, R33.H0_H0 ;  /* 0x20000021ff047230 */ /* 0x000fe40000004100 */
[C---:B------:R-:W-:Y:S01]  /*13490*/  FMUL.FTZ R24, R43.reuse, R9 ;  /* 0x000000092b187220 */ /* 0x040fe20000410000 */
[----:B------:R-:W-:Y:S01]  /*134a0*/  HADD2.F32 R46, -RZ, R41.H0_H0 ;  /* 0x20000029ff2e7230 */ /* 0x000fe20000004100 */
[-C--:B0-----:R-:W-:Y:S01]  /*134b0*/  F2FP.F16.E4M3.UNPACK_B R34, R10.reuse ;  /* 0x0000000aff22723e */ /* 0x081fe200020006ff */
[----:B------:R-:W-:Y:S02]  /*134c0*/  HADD2.F32 R0, -RZ, R25.H0_H0 ;  /* 0x20000019ff007230 */ /* 0x000fe40000004100 */
[-C--:B------:R-:W-:Y:S01]  /*134d0*/  FFMA.FTZ R42, R43, R27.reuse, -R14 ;  /* 0x0000001b2b2a7223 */ /* 0x080fe2000001080e */
[----:B------:R-:W-:Y:S01]  /*134e0*/  FFMA.FTZ R44, R47, R27, R24 ;  /* 0x0000001b2f2c7223 */ /* 0x000fe20000010018 */
[----:B------:R-:W-:Y:S01]  /*134f0*/  F2FP.F16.E4M3.UNPACK_B R10, R10.H1 ;  /* 0x0000000aff0a723e */ /* 0x000fe200030006ff */
[-C--:B------:R-:W-:Y:S01]  /*13500*/  FMUL.FTZ R9, R48, R4.reuse ;  /* 0x0000000430097220 */ /* 0x080fe20000410000 */
[C---:B------:R-:W-:Y:S01]  /*13510*/  FMUL.FTZ R21, R46.reuse, R4 ;  /* 0x000000042e157220 */ /* 0x040fe20000410000 */
[----:B------:R-:W-:Y:S01]  /*13520*/  F2FP.F16.E4M3.UNPACK_B R47, R15.H1 ;  /* 0x0000000fff2f723e */ /* 0x000fe200030006ff */
[----:B------:R-:W-:Y:S01]  /*13530*/  HADD2.F32 R41, -RZ, R41.H1_H1 ;  /* 0x30000029ff297230 */ /* 0x000fe20000004100 */
[----:B------:R-:W-:Y:S01]  /*13540*/  F2FP.F16.E4M3.UNPACK_B R43, R12.H1 ;  /* 0x0000000cff2b723e */ /* 0x000fe200030006ff */
[----:B------:R-:W-:Y:S01]  /*13550*/  FFMA.FTZ R9, R46, R0, -R9 ;  /* 0x000000002e097223 */ /* 0x000fe20000010809 */
[----:B------:R-:W-:Y:S01]  /*13560*/  F2FP.F16.E4M3.UNPACK_B R28, R6 ;  /* 0x00000006ff1c723e */ /* 0x000fe200020006ff */
[----:B------:R-:W-:Y:S01]  /*13570*/  FFMA.FTZ R21, R48, R0, R21 ;  /* 0x0000000030157223 */ /* 0x000fe20000010015 */
[----:B------:R-:W-:Y:S01]  /*13580*/  F2FP.F16.E4M3.UNPACK_B R6, R6.H1 ;  /* 0x00000006ff06723e */ /* 0x000fe200030006ff */
[----:B------:R-:W-:Y:S01]  /*13590*/  HADD2.F32 R45, -RZ, R45.H1_H1 ;  /* 0x3000002dff2d7230 */ /* 0x000fe20000004100 */
[-C--:B------:R-:W-:Y:S01]  /*135a0*/  F2FP.F16.E4M3.UNPACK_B R32, R11.reuse ;  /* 0x0000000bff20723e */ /* 0x080fe200020006ff */
[----:B------:R-:W-:Y:S01]  /*135b0*/  HADD2.F32 R33, -RZ, R33.H1_H1 ;  /* 0x30000021ff217230 */ /* 0x000fe20000004100 */
[----:B------:R-:W-:Y:S01]  /*135c0*/  F2FP.F16.E4M3.UNPACK_B R11, R11.H1 ;  /* 0x0000000bff0b723e */ /* 0x000fe200030006ff */
[----:B------:R-:W-:Y:S01]  /*135d0*/  HADD2.F32 R48, -RZ, R47.H0_H0 ;  /* 0x2000002fff307230 */ /* 0x000fe20000004100 */
[----:B------:R-:W-:Y:S01]  /*135e0*/  F2FP.F16.E4M3.UNPACK_B R29, R7 ;  /* 0x00000007ff1d723e */ /* 0x000fe200020006ff */
[----:B------:R-:W-:-:S02]  /*135f0*/  HADD2.F32 R4, -RZ, R10.H0_H0 ;  /* 0x2000000aff047230 */ /* 0x000fc40000004100 */
[-C--:B------:R-:W-:Y:S01]  /*13600*/  FMUL.FTZ R14, R45, R33.reuse ;  /* 0x000000212d0e7220 */ /* 0x080fe20000410000 */
[----:B------:R-:W-:Y:S02]  /*13610*/  HADD2.F32 R46, -RZ, R43.H0_H0 ;  /* 0x2000002bff2e7230 */ /* 0x000fe40000004100 */
[----:B------:R-:W-:Y:S01]  /*13620*/  FMUL.FTZ R24, R41, R33 ;  /* 0x0000002129187220 */ /* 0x000fe20000410000 */
[----:B------:R-:W-:Y:S02]  /*13630*/  HADD2.F32 R0, -RZ, R6.H0_H0 ;  /* 0x20000006ff007230 */ /* 0x000fe40000004100 */
[-C--:B------:R-:W-:Y:S01]  /*13640*/  FMUL.FTZ R27, R48, R4.reuse ;  /* 0x00000004301b7220 */ /* 0x080fe20000410000 */
[----:B------:R-:W-:Y:S02]  /*13650*/  HADD2.F32 R25, -RZ, R25.H1_H1 ;  /* 0x30000019ff197230 */ /* 0x000fe40000004100 */
[----:B------:R-:W-:Y:S01]  /*13660*/  FMUL.FTZ R33, R46, R4 ;  /* 0x000000042e217220 */ /* 0x000fe20000410000 */
[----:B------:R-:W-:-:S02]  /*13670*/  HADD2.F32 R10, -RZ, R10.H1_H1 ;  /* 0x3000000aff0a7230 */ /* 0x000fc40000004100 */
[-C--:B------:R-:W-:Y:S01]  /*13680*/  FFMA.FTZ R27, R46, R0.reuse, -R27 ;  /* 0x000000002e1b7223 */ /* 0x080fe2000001081b */
[----:B------:R-:W-:Y:S02]  /*13690*/  HADD2.F32 R46, -RZ, R47.H1_H1 ;  /* 0x3000002fff2e7230 */ /* 0x000fe40000004100 */
[----:B------:R-:W-:Y:S01]  /*136a0*/  FFMA.FTZ R33, R48, R0, R33 ;  /* 0x0000000030217223 */ /* 0x000fe20000010021 */
[----:B------:R-:W-:Y:S02]  /*136b0*/  HADD2.F32 R0, -RZ, R43.H1_H1 ;  /* 0x3000002bff007230 */ /* 0x000fe40000004100 */
[-C--:B------:R-:W-:Y:S01]  /*136c0*/  FFMA.FTZ R14, R41, R25.reuse, -R14 ;  /* 0x00000019290e7223 */ /* 0x080fe2000001080e */
[----:B------:R-:W-:Y:S01]  /*136d0*/  FFMA.FTZ R24, R45, R25, R24 ;  /* 0x000000192d187223 */ /* 0x000fe20000010018 */
[----:B------:R-:W-:Y:S01]  /*136e0*/  F2FP.F16.E4M3.UNPACK_B R43, R15 ;  /* 0x0000000fff2b723e */ /* 0x000fe200020006ff */
[----:B------:R-:W-:Y:S01]  /*136f0*/  HADD2.F32 R6, -RZ, R6.H1_H1 ;  /* 0x30000006ff067230 */ /* 0x000fe20000004100 */
[----:B------:R-:W-:Y:S01]  /*13700*/  F2FP.F16.E4M3.UNPACK_B R41, R12 ;  /* 0x0000000cff29723e */ /* 0x000fe200020006ff */
[-C--:B------:R-:W-:Y:S01]  /*13710*/  FMUL.FTZ R15, R46, R10.reuse ;  /* 0x0000000a2e0f7220 */ /* 0x080fe20000410000 */
[C---:B------:R-:W-:Y:S01]  /*13720*/  FMUL.FTZ R25, R0.reuse, R10 ;  /* 0x0000000a00197220 */ /* 0x040fe20000410000 */
[----:B------:R-:W-:Y:S01]  /*13730*/  HADD2.F32 R10, -RZ, R43.H0_H0 ;  /* 0x2000002bff0a7230 */ /* 0x000fe20000004100 */
[----:B------:R-:W-:Y:S01]  /*13740*/  F2FP.F16.E4M3.UNPACK_B R7, R7.H1 ;  /* 0x00000007ff07723e */ /* 0x000fe200030006ff */
[-C--:B------:R-:W-:Y:S01]  /*13750*/  FFMA.FTZ R12, R0, R6.reuse, -R15 ;  /* 0x00000006000c7223 */ /* 0x080fe2000001080f */
[----:B------:R-:W-:Y:S01]  /*13760*/  FFMA.FTZ R46, R46, R6, R25 ;  /* 0x000000062e2e7223 */ /* 0x000fe20000010019 */
[----:B------:R-:W-:Y:S01]  /*13770*/  HADD2.F32 R4, -RZ, R34.H0_H0 ;  /* 0x20000022ff047230 */ /* 0x000fe20000004100 */
[----:B------:R-:W-:Y:S01]  /*13780*/  F2FP.SATFINITE.E4M3.F32.PACK_AB_MERGE_C R31, R31, R38, RZ ;  /* 0x000000261f1f723e */ /* 0x000fe200048070ff */
        /* <DEDUP_REMOVED lines=8> */
[----:B------:R-:W-:Y:S01]  /*13810*/  HADD2.F32 R4, -RZ, R41.H1_H1 ;  /* 0x30000029ff047230 */ /* 0x000fe20000004100 */
[----:B------:R-:W-:Y:S01]  /*13820*/  F2FP.F16.E4M3.UNPACK_B R43, R20.H1 ;  /* 0x00000014ff2b723e */ /* 0x000fe200030006ff */
[----:B------:R-:W-:Y:S02]  /*13830*/  HADD2.F32 R28, -RZ, R28.H1_H1 ;  /* 0x3000001cff1c7230 */ /* 0x000fe40000004100 */
[----:B------:R-:W-:Y:S01]  /*13840*/  FMUL.FTZ R15, R48, R34 ;  /* 0x00000022300f7220 */ /* 0x000fe20000410000 */
[----:B------:R-:W-:Y:S01]  /*13850*/  FFMA.FTZ R10, R10, R0, R25 ;  /* 0x000000000a0a7223 */ /* 0x000fe20000010019 */
[----:B------:R-:W-:Y:S01]  /*13860*/  F2FP.F16.E4M3.UNPACK_B R0, R26.H1 ;  /* 0x0000001aff00723e */ /* 0x000fe200030006ff */
[C---:B------:R-:W-:Y:S01]  /*13870*/  FMUL.FTZ R25, R4.reuse, R34 ;  /* 0x0000002204197220 */ /* 0x040fe20000410000 */
[----:B------:R-:W-:Y:S01]  /*13880*/  FFMA.FTZ R15, R4, R28, -R15 ;  /* 0x0000001c040f7223 */ /* 0x000fe2000001080f */
[----:B------:R-:W-:Y:S01]  /*13890*/  HADD2.F32 R34, -RZ, R43.H0_H0 ;  /* 0x2000002bff227230 */ /* 0x000fe20000004100 */
[----:B------:R-:W-:Y:S01]  /*138a0*/  F2FP.SATFINITE.E4M3.F32.PACK_AB_MERGE_C R12, R12, R27, RZ ;  /* 0x0000001b0c0c723e */ /* 0x000fe200048070ff */
[----:B------:R-:W-:-:S02]  /*138b0*/  HADD2.F32 R4, -RZ, R11.H0_H0 ;  /* 0x2000000bff047230 */ /* 0x000fc40000004100 */
[----:B------:R-:W-:Y:S01]  /*138c0*/  FFMA.FTZ R25, R48, R28, R25 ;  /* 0x0000001c30197223 */ /* 0x000fe20000010019 */
[--C-:B------:R-:W-:Y:S01]  /*138d0*/  HADD2.F32 R28, -RZ, R0.reuse.H0_H0 ;  /* 0x20000000ff1c7230 */ /* 0x100fe20000004100 */
[----:B------:R-:W-:Y:S01]  /*138e0*/  F2FP.SATFINITE.E4M3.F32.PACK_AB_MERGE_C R39, R44, R39, RZ ;  /* 0x000000272c27723e */ /* 0x000fe200048070ff */
[----:B------:R-:W-:Y:S02]  /*138f0*/  HADD2.F32 R45, -RZ, R0.H1_H1 ;  /* 0x30000000ff2d7230 */ /* 0x000fe40000004100 */
[-C--:B------:R-:W-:Y:S01]  /*13900*/  FMUL.FTZ R41, R34, R4.reuse ;  /* 0x0000000422297220 */ /* 0x080fe20000410000 */
[----:B------:R-:W-:Y:S01]  /*13910*/  HADD2.F32 R0, -RZ, R7.H0_H0 ;  /* 0x20000007ff007230 */ /* 0x000fe20000004100 */
[----:B------:R-:W-:Y:S01]  /*13920*/  F2FP.SATFINITE.E4M3.F32.PACK_AB_MERGE_C R33, R46, R33, RZ ;  /* 0x000000212e21723e */ /* 0x000fe200048070ff */
[----:B------:R-:W-:Y:S02]  /*13930*/  HADD2.F32 R47, -RZ, R43.H1_H1 ;  /* 0x3000002bff2f7230 */ /* 0x000fe40000004100 */
[----:B------:R-:W-:Y:S01]  /*13940*/  FMUL.FTZ R43, R28, R4 ;  /* 0x000000041c2b7220 */ /* 0x000fe20000410000 */
[----:B------:R-:W-:-:S02]  /*13950*/  HADD2.F32 R11, -RZ, R11.H1_H1 ;  /* 0x3000000bff0b7230 */ /* 0x000fc40000004100 */
[----:B------:R-:W-:Y:S01]  /*13960*/  FFMA.FTZ R41, R28, R0, -R41 ;  /* 0x000000001c297223 */ /* 0x000fe20000010829 */
[----:B------:R-:W-:Y:S01]  /*13970*/  HADD2.F32 R7, -RZ, R7.H1_H1 ;  /* 0x30000007ff077230 */ /* 0x000fe20000004100 */
[----:B------:R-:W-:Y:S01]  /*13980*/  F2FP.F16.E4M3.UNPACK_B R28, R26 ;  /* 0x0000001aff1c723e */ /* 0x000fe200020006ff */
[----:B------:R-:W-:Y:S01]  /*13990*/  FFMA.FTZ R43, R34, R0, R43 ;  /* 0x00000000222b7223 */ /* 0x000fe2000001002b */
[-C--:B------:R-:W-:Y:S01]  /*139a0*/  FMUL.FTZ R4, R47, R11.reuse ;  /* 0x0000000b2f047220 */ /* 0x080fe20000410000 */
[----:B------:R-:W-:Y:S01]  /*139b0*/  F2FP.F16.E4M3.UNPACK_B R0, R20 ;  /* 0x00000014ff00723e */ /* 0x000fe200020006ff */
[C---:B------:R-:W-:Y:S01]  /*139c0*/  FMUL.FTZ R26, R45.reuse, R11 ;  /* 0x0000000b2d1a7220 */ /* 0x040fe20000410000 */
[--C-:B------:R-:W-:Y:S02]  /*139d0*/  HADD2.F32 R34, -RZ, R28.reuse.H0_H0 ;  /* 0x2000001cff227230 */ /* 0x100fe40000004100 */
[----:B------:R-:W-:Y:S01]  /*139e0*/  FFMA.FTZ R20, R45, R7, -R4 ;  /* 0x000000072d147223 */ /* 0x000fe20000010804 */
[----:B------:R-:W-:-:S02]  /*139f0*/  HADD2.F32 R45, -RZ, R28.H1_H1 ;  /* 0x3000001cff2d7230 */ /* 0x000fc40000004100 */
[----:B------:R-:W-:Y:S01]  /*13a00*/  FFMA.FTZ R26, R47, R7, R26 ;  /* 0x000000072f1a7223 */ /* 0x000fe2000001001a */
[----:B------:R-:W-:Y:S01]  /*13a10*/  HADD2.F32 R28, -RZ, R0.H0_H0 ;  /* 0x20000000ff1c7230 */ /* 0x000fe20000004100 */
[----:B------:R-:W-:Y:S01]  /*13a20*/  F2FP.SATFINITE.E4M3.F32.PACK_AB_MERGE_C R8, R8, R5, R31 ;  /* 0x000000050808723e */ /* 0x000fe2000480701f */
[----:B------:R-:W-:Y:S01]  /*13a30*/  HADD2.F32 R4, -RZ, R32.H0_H0 ;  /* 0x20000020ff047230 */ /* 0x000fe20000004100 */
[----:B------:R-:W-:Y:S01]  /*13a40*/  F2FP.SATFINITE.E4M3.F32.PACK_AB_MERGE_C R20, R20, R41, RZ ;  /* 0x000000291414723e */ /* 0x000fe200048070ff */
[----:B------:R-:W-:Y:S01]  /*13a50*/  HADD2.F32 R47, -RZ, R0.H1_H1 ;  /* 0x30000000ff2f7230 */ /* 0x000fe20000004100 */
[----:B------:R-:W-:Y:S01]  /*13a60*/  F2FP.SATFINITE.E4M3.F32.PACK_AB_MERGE_C R26, R26, R43, RZ ;  /* 0x0000002b1a1a723e */ /* 0x000fe200048070ff */
[----:B------:R-:W-:Y:S02]  /*13a70*/  HADD2.F32 R32, -RZ, R32.H1_H1 ;  /* 0x30000020ff207230 */ /* 0x000fe40000004100 */
[----:B------:R-:W-:Y:S01]  /*13a80*/  FMUL.FTZ R7, R28, R4 ;  /* 0x000000041c077220 */ /* 0x000fe20000410000 */
[----:B------:R-:W-:-:S02]  /*13a90*/  HADD2.F32 R0, -RZ, R29.H0_H0 ;  /* 0x2000001dff007230 */ /* 0x000fc40000004100 */
        /* <DEDUP_REMOVED lines=16> */
[----:B------:R-:W-:-:S05]  /*13ba0*/  F2FP.SATFINITE.E4M3.F32.PACK_AB_MERGE_C R11, R32, R11, R26 ;  /* 0x0000000b200b723e */ /* 0x000fca000480701a */
[----:B------:R4:W-:Y:S02]  /*13bb0*/  STS.128 [R3+0x20400], R8 ;  /* 0x0204000803007388 */ /* 0x0009e40000000c00 */
.L_x_625:
[----:B------:R-:W-:Y:S05]  /*13bc0*/  BSYNC B0 ;  /* 0x0000000000007941 */ /* 0x000fea0003800000 */
.L_x_606:
[----:B------:R-:W-:Y:S01]  /*13bd0*/  @!PT LDS RZ, [RZ] ;  /* 0x00000000fffff984 */ /* 0x000fe20000000800 */
[----:B------:R-:W-:Y:S01]  /*13be0*/  @!PT LDS RZ, [RZ] ;  /* 0x00000000fffff984 */ /* 0x000fe20000000800 */
[----:B------:R-:W-:Y:S01]  /*13bf0*/  @!PT LDS RZ, [RZ] ;  /* 0x00000000fffff984 */ /* 0x000fe20000000800 */
[----:B------:R-:W-:Y:S01]  /*13c00*/  @!PT LDS RZ, [RZ] ;  /* 0x00000000fffff984 */ /* 0x000fe20000000800 */
[----:B------:R0:W-:Y:S06]  /*13c10*/  MEMBAR.ALL.CTA ;  /* 0x0000000000007992 */ /* 0x0001ec0000008000 */
[----:B0-----:R-:W0:Y:S01]  /*13c20*/  FENCE.VIEW.ASYNC.S ;  /* 0x00000000000073c6 */ /* 0x001e220000000000 */
[----:B------:R-:W-:Y:S05]  /*13c30*/  WARPSYNC.ALL ;  /* 0x0000000000007948 */ /* 0x000fea0003800000 */
[----:B0-----:R-:W-:Y:S06]  /*13c40*/  BAR.SYNC.DEFER_BLOCKING 0xd, 0x100 ;  /* 0x0344000000007b1d */ /* 0x001fec0000010000 */
.L_x_604:
[----:B01----:R-:W0:Y:S01]  /*13c50*/  S2R R0, SR_TID.X ;  /* 0x0000000000007919 */ /* 0x003e220000002100 */
[----:B------:R-:W-:Y:S05]  /*13c60*/  WARPSYNC.ALL ;  /* 0x0000000000007948 */ /* 0x000fea0003800000 */
[----:B0-----:R-:W-:-:S05]  /*13c70*/  SHF.R.U32.HI R0, RZ, 0x7, R0 ;  /* 0x00000007ff007819 */ /* 0x001fca0000011600 */
[----:B--234-:R-:W-:Y:S01]  /*13c80*/  VIADD R5, R0, 0x8 ;  /* 0x0000000800057836 */ /* 0x01cfe20000000000 */
[----:B------:R-:W-:-:S04]  /*13c90*/  MOV R0, UR60 ;  /* 0x0000003c00007c02 */ /* 0x000fc80008000f00 */
[----:B------:R0:W-:Y:S01]  /*13ca0*/  BAR.SYNC.DEFER_BLOCKING R5, 0x100 ;  /* 0x000400050000751d */ /* 0x0001e20000010000 */
[----:B------:R-:W-:-:S13]  /*13cb0*/  ISETP.NE.AND P0, PT, R0, 0x3, PT ;  /* 0x000000030000780c */ /* 0x000fda0003f05270 */
[----:B0-----:R-:W-:Y:S05]  /*13cc0*/  @!P0 BRA `(.L_x_639) ;  /* 0x0000000000048947 */ /* 0x001fea0003800000 */
[----:B------:R-:W-:Y:S01]  /*13cd0*/  BPT.TRAP 0x1 ;  /* 0x000000040000795c */ /* 0x000fe20000300000 */
.L_x_639:
[----:B------:R-:W-:Y:S01]  /*13ce0*/  IMAD R0, R225, 0x8, R23 ;  /* 0x00000008e1007824 */ /* 0x000fe200078e0217 */
[----:B------:R-:W-:-:S04]  /*13cf0*/  SHF.L.U32 R7, R226, 0x1f, RZ ;  /* 0x0000001fe2077819 */ /* 0x000fc800000006ff */
[----:B------:R0:W1:Y:S01]  /*13d00*/  SYNCS.PHASECHK.TRANS64.TRYWAIT P1, [R0+URZ+0x38830], R7 ;  /* 0x03883007000075a7 */ /* 0x000062000802017f */
[----:B------:R-:W-:Y:S05]  /*13d10*/  @!P0 BRA `(.L_x_640) ;  /* 0x0000000000048947 */ /* 0x000fea0003800000 */
[----:B------:R-:W-:Y:S01]  /*13d20*/  BPT.TRAP 0x1 ;  /* 0x000000040000795c */ /* 0x000fe20000300000 */
.L_x_640:
[----:B-1----:R-:W-:Y:S05]  /*13d30*/  @P1 BRA `(.L_x_641) ;  /* 0x0000000000081947 */ /* 0x002fea0003800000 */
[----:B------:R-:W1:Y:S02]  /*13d40*/  SYNCS.PHASECHK.TRANS64.TRYWAIT P1, [R0+URZ+0x38830], R7 ;  /* 0x03883007000075a7 */ /* 0x000e64000802017f */
[----:B-1----:R-:W-:Y:S05]  /*13d50*/  @!P1 BRA `(.L_x_642) ;  /* 0x0000013400889947 */ /* 0x002fea0003800000 */
.L_x_641:
[----:B------:R-:W-:Y:S05]  /*13d60*/  WARPSYNC.ALL ;  /* 0x0000000000007948 */ /* 0x000fea0003800000 */
[----:B------:R-:W-:Y:S01]  /*13d70*/  R2UR UR4, R23 ;  /* 0x00000000170472ca */ /* 0x000fe200000e0000 */
[----:B------:R-:W-:Y:S01]  /*13d80*/  IMAD.MOV.U32 R9, RZ, RZ, 0x40000040 ;  /* 0x40000040ff097424 */ /* 0x000fe200078e00ff */
[----:B------:R-:W-:Y:S01]  /*13d90*/  R2UR UR5, R30 ;  /* 0x000000001e0572ca */ /* 0x000fe200000e0000 */
[----:B------:R-:W-:Y:S01]  /*13da0*/  UMOV UR9, 0x40000040 ;  /* 0x4000004000097882 */ /* 0x000fe20000000000 */
[----:B-----5:R-:W-:Y:S01]  /*13db0*/  WARPGROUP.ARRIVE ;  /* 0x00000000000079c5 */ /* 0x020fe20000000000 */
[----:B------:R-:W-:Y:S01]  /*13dc0*/  IMAD.MOV.U32 R11, RZ, RZ, 0x40000040 ;  /* 0x40000040ff0b7424 */ /* 0x000fe200078e00ff */
[----:B------:R-:W-:Y:S01]  /*13dd0*/  R2UR UR11, R9 ;  /* 0x00000000090b72ca */ /* 0x000fe200000e0000 */
[----:B------:R-:W-:Y:S01]  /*13de0*/  IMAD.U32 R13, RZ, RZ, UR9 ;  /* 0x00000009ff0d7e24 */ /* 0x000fe2000f8e00ff */
[----:B------:R-:W-:Y:S01]  /*13df0*/  UMOV UR57, 0x40000040 ;  /* 0x4000004000397882 */ /* 0x000fe20000000000 */
[----:B------:R-:W-:Y:S01]  /*13e00*/  UMOV UR53, 0x40000040 ;  /* 0x4000004000357882 */ /* 0x000fe20000000000 */
[----:B------:R-:W-:Y:S01]  /*13e10*/  UMOV UR49, 0x40000040 ;  /* 0x4000004000317882 */ /* 0x000fe20000000000 */
[----:B------:R-:W-:Y:S01]  /*13e20*/  UMOV UR45, 0x40000040 ;  /* 0x40000040002d7882 */ /* 0x000fe20000000000 */
[----:B------:R-:W-:Y:S01]  /*13e30*/  IMAD.MOV.U32 R9, RZ, RZ, 0x40000040 ;  /* 0x40000040ff097424 */ /* 0x000fe200078e00ff */
[----:B------:R-:W-:-:S02]  /*13e40*/  UIADD3 UR4, UR4, 0x28400, URZ ;  /* 0x0002840004047890 */ /* 0x000fc4000fffe03f */
[----:B------:R-:W-:Y:S02]  /*13e50*/  ULOP3.LUT UR5, UR5, 0x10000, URZ, 0xfc, !UPT ;  /* 0x0001000005057892 */ /* 0x000fe4000f8efc3f */
[----:B------:R-:W-:Y:S01]  /*13e60*/  USHF.R.U32.HI UR4, URZ, 0x4, UR4 ;  /* 0x000000043f047899 */ /* 0x000fe20008011604 */
[----:B------:R-:W-:Y:S01]  /*13e70*/  R2UR UR43, R9 ;  /* 0x00000000092b72ca */ /* 0x000fe200000e0000 */
[----:B------:R-:W-:Y:S02]  /*13e80*/  UIADD3 UR56, UR5, 0x6, URZ ;  /* 0x0000000605387890 */ /* 0x000fe4000fffe03f */
[----:B------:R-:W-:Y:S01]  /*13e90*/  ULOP3.LUT UR4, UR4, 0x3fff, URZ, 0xc0, !UPT ;  /* 0x00003fff04047892 */ /* 0x000fe2000f8ec03f */
[----:B------:R-:W-:Y:S01]  /*13ea0*/  UMOV UR8, UR5 ;  /* 0x0000000500087c82 */ /* 0x000fe20008000000 */
[----:B------:R-:W-:Y:S01]  /*13eb0*/  UIADD3 UR52, UR5, 0x400, URZ ;  /* 0x0000040005347890 */ /* 0x000fe2000fffe03f */
[----:B------:R-:W-:Y:S01]  /*13ec0*/  MOV R12, UR8 ;  /* 0x00000008000c7c02 */ /* 0x000fe20008000f00 */
[----:B------:R-:W-:-:S02]  /*13ed0*/  ULOP3.LUT UR6, UR4, 0x10000, URZ, 0xfc, !UPT ;  /* 0x0001000004067892 */ /* 0x000fc4000f8efc3f */
[----:B------:R-:W-:Y:S02]  /*13ee0*/  UIADD3 UR4, UR5, 0x2, URZ ;  /* 0x0000000205047890 */ /* 0x000fe4000fffe03f */
[----:B------:R-:W-:Y:S02]  /*13ef0*/  UIADD3 UR48, UR5, 0x402, URZ ;  /* 0x0000040205307890 */ /* 0x000fe4000fffe03f */
[----:B------:R-:W-:Y:S01]  /*13f00*/  LEA R8, R225, UR6, 0xb ;  /* 0x00000006e1087c11 */ /* 0x000fe2000f8e58ff */
[----:B------:R-:W-:Y:S01]  /*13f10*/  IMAD.U32 R3, RZ, RZ, UR6 ;  /* 0x00000006ff037e24 */ /* 0x000fe2000f8e00ff */
[----:B------:R-:W-:Y:S02]  /*13f20*/  UIADD3 UR44, UR5, 0x404, URZ ;  /* 0x00000404052c7890 */ /* 0x000fe4000fffe03f */
[C---:B------:R-:W-:Y:S01]  /*13f30*/  R2UR UR10, R8.reuse ;  /* 0x00000000080a72ca */ /* 0x040fe200000e0000 */
[----:B------:R-:W-:Y:S01]  /*13f40*/  VIADD R10, R8, 0x2 ;  /* 0x00000002080a7836 */ /* 0x000fe20000000000 */
[----:B------:R2:W-:Y:S01]  /*13f50*/  STL [R1+0x34], R3 ;  /* 0x0000340301007387 */ /* 0x0005e20000100800 */
[----:B------:R-:W-:Y:S01]  /*13f60*/  UIADD3 UR40, UR5, 0x406, URZ ;  /* 0x0000040605287890 */ /* 0x000fe2000fffe03f */
[----:B------:R-:W-:-:S02]  /*13f70*/  UMOV UR41, 0x40000040 ;  /* 0x4000004000297882 */ /* 0x000fc40000000000 */
[----:B------:R3:W-:Y:S01]  /*13f80*/  STL.64 [R1+0x18], R12 ;  /* 0x0000180c01007387 */ /* 0x0007e20000100a00 */
[----:B--2---:R-:W2:Y:S06]  /*13f90*/  S2R R3, SR_TID.X ;  /* 0x0000000000037919 */ /* 0x004eac0000002100 */
[----:B------:R-:W-:Y:S01]  /*13fa0*/  QGMMA.64x128x32.F32.E4M3.E4M3 R24, gdesc[UR8], RZ, !UPT, gsb0 ;  /* 0x01e00000081879f3 */ /* 0x000fe2000c0008ff */
[----:B------:R-:W-:Y:S01]  /*13fb0*/  R2UR UR10, R10 ;  /* 0x000000000a0a72ca */ /* 0x000fe200000e0000 */
[----:B------:R-:W-:Y:S01]  /*13fc0*/  UMOV UR8, UR4 ;  /* 0x0000000400087c82 */ /* 0x000fe20008000000 */
[----:B------:R-:W-:Y:S01]  /*13fd0*/  R2UR UR11, R11 ;  /* 0x000000000b0b72ca */ /* 0x000fe200000e0000 */
[----:B------:R-:W-:Y:S01]  /*13fe0*/  UMOV UR9, 0x40000040 ;  /* 0x4000004000097882 */ /* 0x000fe20000000000 */
[----:B------:R-:W-:Y:S01]  /*13ff0*/  VIADD R10, R8, 0x4 ;  /* 0x00000004080a7836 */ /* 0x000fe20000000000 */
[----:B------:R-:W-:Y:S01]  /*14000*/  UIADD3 UR4, UR5, 0x4, URZ ;  /* 0x0000000405047890 */ /* 0x000fe2000fffe03f */
[----:B------:R-:W-:Y:S01]  /*14010*/  IMAD.MOV.U32 R11, RZ, RZ, 0x40000040 ;  /* 0x40000040ff0b7424 */ /* 0x000fe200078e00ff */
[----:B---3--:R-:W-:Y:S01]  /*14020*/  MOV R12, UR8 ;  /* 0x00000008000c7c02 */ /* 0x008fe20008000f00 */
[----:B------:R-:W-:-:S05]  /*14030*/  IMAD.U32 R13, RZ, RZ, UR9 ;  /* 0x00000009ff0d7e24 */ /* 0x000fca000f8e00ff */
[----:B------:R3:W-:Y:S01]  /*14040*/  STL.64 [R1+0x8], R12 ;  /* 0x0000080c01007387 */ /* 0x0007e20000100a00 */
[----:B--2---:R-:W-:Y:S01]  /*14050*/  SHF.R.U32.HI R3, RZ, 0x7, R3 ;  /* 0x00000007ff037819 */ /* 0x004fe20000011603 */
[----:B------:R-:W-:Y:S02]  /*14060*/  WARPGROUP.DEPBAR.LE gsb0, 0x0 ;  /* 0x00008000000079c5 */ /* 0x000fe40000010000 */
[----:B------:R-:W-:-:S06]  /*14070*/  WARPGROUP.ARRIVE ;  /* 0x00000000000079c5 */ /* 0x000fcc0000000000 */
[----:B------:R-:W-:Y:S01]  /*14080*/  QGMMA.64x128x32.F32.E4M3.E4M3 R24, gdesc[UR8], R24, gsb0 ;  /* 0x01e00000081879f3 */ /* 0x000fe20008000818 */
[----:B------:R-:W-:Y:S01]  /*14090*/  R2UR UR10, R10 ;  /* 0x000000000a0a72ca */ /* 0x000fe200000e0000 */
[----:B------:R-:W-:Y:S01]  /*140a0*/  UMOV UR8, UR4 ;  /* 0x0000000400087c82 */ /* 0x000fe20008000000 */
[----:B------:R-:W-:Y:S01]  /*140b0*/  R2UR UR11, R11 ;  /* 0x000000000b0b72ca */ /* 0x000fe200000e0000 */
[----:B------:R-:W-:Y:S01]  /*140c0*/  UMOV UR9, 0x40000040 ;  /* 0x4000004000097882 */ /* 0x000fe20000000000 */
[----:B------:R-:W-:Y:S01]  /*140d0*/  VIADD R10, R8, 0x6 ;  /* 0x00000006080a7836 */ /* 0x000fe20000000000 */
[----:B---3--:R-:W-:Y:S01]  /*140e0*/  MOV R12, UR8 ;  /* 0x00000008000c7c02 */ /* 0x008fe20008000f00 */
[----:B------:R-:W-:Y:S02]  /*140f0*/  IMAD.MOV.U32 R11, RZ, RZ, 0x40000040 ;  /* 0x40000040ff0b7424 */ /* 0x000fe400078e00ff */
[----:B------:R-:W-:Y:S01]  /*14100*/  IMAD.U32 R13, RZ, RZ, UR9 ;  /* 0x00000009ff0d7e24 */ /* 0x000fe2000f8e00ff */
[----:B------:R-:W-:-:S02]  /*14110*/  R2UR UR58, R10 ;  /* 0x000000000a3a72ca */ /* 0x000fc400000e0000 */
[----:B------:R-:W-:Y:S01]  /*14120*/  R2UR UR59, R11 ;  /* 0x000000000b3b72ca */ /* 0x000fe200000e0000 */
[----:B------:R-:W-:Y:S01]  /*14130*/  IMAD.MOV.U32 R11, RZ, RZ, 0x40000040 ;  /* 0x40000040ff0b7424 */ /* 0x000fe200078e00ff */
[----:B------:R-:W-:Y:S01]  /*14140*/  IADD3 R10, R8, 0x400, RZ ;  /* 0x00000400080a7810 */ /* 0x000fe20007ffe0ff */
[----:B------:R2:W-:Y:S03]  /*14150*/  STL.64 [R1], R12 ;  /* 0x0000000c01007387 */ /* 0x0005e60000100a00 */
[----:B------:R-:W-:Y:S01]  /*14160*/  R2UR UR54, R10 ;  /* 0x000000000a3672ca */ /* 0x000fe200000e0000 */
[----:B------:R-:W-:Y:S01]  /*14170*/  VIADD R10, R8, 0x402 ;  /* 0x00000402080a7836 */ /* 0x000fe20000000000 */
[----:B------:R-:W-:Y:S01]  /*14180*/  R2UR UR55, R11 ;  /* 0x000000000b3772ca */ /* 0x000fe200000e0000 */
[----:B------:R-:W-:-:S03]  /*14190*/  IMAD.MOV.U32 R11, RZ, RZ, 0x40000040 ;  /* 0x40000040ff0b7424 */ /* 0x000fc600078e00ff */
[----:B------:R-:W-:Y:S02]  /*141a0*/  R2UR UR50, R10 ;  /* 0x000000000a3272ca */ /* 0x000fe400000e0000 */
[----:B------:R-:W-:Y:S01]  /*141b0*/  R2UR UR51, R11 ;  /* 0x000000000b3372ca */ /* 0x000fe200000e0000 */
[----:B------:R-:W-:Y:S01]  /*141c0*/  IMAD.MOV.U32 R11, RZ, RZ, 0x40000040 ;  /* 0x40000040ff0b7424 */ /* 0x000fe200078e00ff */
[C---:B------:R-:W-:Y:S01]  /*141d0*/  IADD3 R10, R8.reuse, 0x404, RZ ;  /* 0x00000404080a7810 */ /* 0x040fe20007ffe0ff */
[----:B------:R-:W-:-:S03]  /*141e0*/  VIADD R8, R8, 0x406 ;  /* 0x0000040608087836 */ /* 0x000fc60000000000 */
[----:B------:R-:W-:Y:S02]  /*141f0*/  R2UR UR46, R10 ;  /* 0x000000000a2e72ca */ /* 0x000fe400000e0000 */
[----:B------:R-:W-:Y:S02]  /*14200*/  R2UR UR47, R11 ;  /* 0x000000000b2f72ca */ /* 0x000fe400000e0000 */
[----:B------:R-:W-:Y:S02]  /*14210*/  R2UR UR42, R8 ;  /* 0x00000000082a72ca */ /* 0x000fe400000e0000 */
        /* <DEDUP_REMOVED lines=23> */
.L_x_643:
[----:B------:R-:W3:Y:S01]  /*14390*/  S2R R90, SR_TID.X ;  /* 0x00000000005a7919 */ /* 0x000ee20000002100 */
[----:B------:R-:W-:Y:S01]  /*143a0*/  LOP3.LUT R88, R88, 0xffffff80, RZ, 0xc0, !PT ;  /* 0xffffff8058587812 */ /* 0x000fe200078ec0ff */
[C---:B------:R-:W-:Y:S01]  /*143b0*/  FMUL.FTZ R11, R2.reuse, R30 ;  /* 0x0000001e020b7220 */ /* 0x040fe20000410000 */
[C---:B------:R-:W-:Y:S01]  /*143c0*/  FMUL.FTZ R30, R2.reuse, R47 ;  /* 0x0000002f021e7220 */ /* 0x040fe20000410000 */
[C---:B------:R-:W-:Y:S01]  /*143d0*/  FMUL.FTZ R3, R2.reuse, R24 ;  /* 0x0000001802037220 */ /* 0x040fe20000410000 */
[C---:B------:R-:W-:Y:S01]  /*143e0*/  FMUL.FTZ R9, R2.reuse, R25 ;  /* 0x0000001902097220 */ /* 0x040fe20000410000 */
[C---:B--2---:R-:W-:Y:S01]  /*143f0*/  FMUL.FTZ R13, R2.reuse, R28 ;  /* 0x0000001c020d7220 */ /* 0x044fe20000410000 */
[C---:B------:R-:W-:Y:S01]  /*14400*/  FMUL.FTZ R12, R2.reuse, R29 ;  /* 0x0000001d020c7220 */ /* 0x040fe20000410000 */
[C---:B------:R-:W-:Y:S01]  /*14410*/  FMUL.FTZ R29, R2.reuse, R46 ;  /* 0x0000002e021d7220 */ /* 0x040fe20000410000 */
[----:B------:R-:W-:Y:S01]  /*14420*/  IMAD R46, R171, -0x80, R170 ;  /* 0xffffff80ab2e7824 */ /* 0x000fe200078e02aa */
[----:B------:R-:W2:Y:S01]  /*14430*/  MUFU.TANH R3, R3 ;  /* 0x0000000300037308 */ /* 0x000ea20000002400 */
[C---:B------:R-:W-:Y:S01]  /*14440*/  FMUL.FTZ R6, R2.reuse, R26 ;  /* 0x0000001a02067220 */ /* 0x040fe20000410000 */
[----:B------:R-:W-:Y:S01]  /*14450*/  FMUL.FTZ R21, R2, R32 ;  /* 0x0000002002157220 */ /* 0x000fe20000410000 */
[----:B------:R-:W-:-:S02]  /*14460*/  VIADD R46, R46, 0x80 ;  /* 0x000000802e2e7836 */ /* 0x000fc40000000000 */
        /* <DEDUP_REMOVED lines=17> */
[----:B------:R-:W-:Y:S01]  /*14580*/  FMUL.FTZ R14, R2, R35 ;  /* 0x00000023020e7220 */ /* 0x000fe20000410000 */
[----:B---3--:R-:W-:Y:S01]  /*14590*/  IADD3 R90, R90, -0x80, RZ ;  /* 0xffffff805a5a7810 */ /* 0x008fe20007ffe0ff */
[C---:B------:R-:W-:Y:S01]  /*145a0*/  FMUL.FTZ R36, R2.reuse, R41 ;  /* 0x0000002902247220 */ /* 0x040fe20000410000 */
[----:B------:R-:W3:Y:S01]  /*145b0*/  MUFU.TANH R12, R12 ;  /* 0x0000000c000c7308 */ /* 0x000ee20000002400 */
[C---:B------:R-:W-:Y:S01]  /*145c0*/  FMUL.FTZ R32, R2.reuse, R50 ;  /* 0x0000003202207220 */ /* 0x040fe20000410000 */
[----:B------:R-:W-:Y:S01]  /*145d0*/  FMUL.FTZ R41, R2, R44 ;  /* 0x0000002c02297220 */ /* 0x000fe20000410000 */
[----:B------:R-:W-:-:S02]  /*145e0*/  IMAD.IADD R88, R90, 0x1, -R88 ;  /* 0x000000015a587824 */ /* 0x000fc400078e0a58 */
[C---:B------:R-:W-:Y:S01]  /*145f0*/  FMUL.FTZ R34, R2.reuse, R55 ;  /* 0x0000003702227220 */ /* 0x040fe20000410000 */
[C---:B------:R-:W-:Y:S01]  /*14600*/  FMUL.FTZ R24, R2.reuse, R39 ;  /* 0x0000002702187220 */ /* 0x040fe20000410000 */
[C---:B------:R-:W-:Y:S01]  /*14610*/  FMUL.FTZ R39, R2.reuse, R45 ;  /* 0x0000002d02277220 */ /* 0x040fe20000410000 */
[C---:B------:R-:W-:Y:S01]  /*14620*/  FMUL.FTZ R28, R2.reuse, R42 ;  /* 0x0000002a021c7220 */ /* 0x040fe20000410000 */
[----:B------:R-:W-:Y:S01]  /*14630*/  SHF.R.S32.HI R47, RZ, 0x1f, R88 ;  /* 0x0000001fff2f7819 */ /* 0x000fe20000011458 */
[----:B------:R-:W4:Y:S01]  /*14640*/  MUFU.TANH R6, R6 ;  /* 0x0000000600067308 */ /* 0x000f220000002400 */
[C---:B------:R-:W-:Y:S01]  /*14650*/  FMUL.FTZ R48, R2.reuse, R48 ;  /* 0x0000003002307220 */ /* 0x040fe20000410000 */
[C---:B------:R-:W-:Y:S01]  /*14660*/  FMUL.FTZ R42, R2.reuse, R49 ;  /* 0x00000031022a7220 */ /* 0x040fe20000410000 */
[----:B------:R-:W-:Y:S01]  /*14670*/  LEA.HI R47, R47, R88, RZ, 0x2 ;  /* 0x000000582f2f7211 */ /* 0x000fe200078f10ff */
[C---:B------:R-:W-:Y:S01]  /*14680*/  FMUL.FTZ R27, R2.reuse, R43 ;  /* 0x0000002b021b7220 */ /* 0x040fe20000410000 */
[C---:B------:R-:W-:Y:S01]  /*14690*/  FMUL.FTZ R53, R2.reuse, R53 ;  /* 0x0000003502357220 */ /* 0x040fe20000410000 */
[C---:B------:R-:W-:Y:S01]  /*146a0*/  FMUL.FTZ R35, R2.reuse, R54 ;  /* 0x0000003602237220 */ /* 0x040fe20000410000 */
[----:B------:R-:W-:Y:S01]  /*146b0*/  LOP3.LUT R47, R47, 0x7ffffffc, RZ, 0xc0, !PT ;  /* 0x7ffffffc2f2f7812 */ /* 0x000fe200078ec0ff */
[----:B------:R-:W-:Y:S01]  /*146c0*/  MUFU.TANH R21, R21 ;  /* 0x0000001500157308 */ /* 0x000fe20000002400 */
[C---:B------:R-:W-:Y:S01]  /*146d0*/  FMUL.FTZ R52, R2.reuse, R52 ;  /* 0x0000003402347220 */ /* 0x040fe20000410000 */
[C---:B------:R-:W-:Y:S01]  /*146e0*/  FMUL.FTZ R57, R2.reuse, R57 ;  /* 0x0000003902397220 */ /* 0x040fe20000410000 */
[----:B------:R-:W-:Y:S01]  /*146f0*/  FMUL.FTZ R31, R2, R51 ;  /* 0x00000033021f7220 */ /* 0x000fe20000410000 */
[----:B------:R-:W-:-:S02]  /*14700*/  IMAD.IADD R47, R88, 0x1, -R47 ;  /* 0x00000001582f7824 */ /* 0x000fc400078e0a2f */
[C---:B------:R-:W-:Y:S01]  /*14710*/  FMUL.FTZ R60, R2.reuse, R60 ;  /* 0x0000003c023c7220 */ /* 0x040fe20000410000 */
[C---:B------:R-:W-:Y:S01]  /*14720*/  FMUL.FTZ R61, R2.reuse, R61 ;  /* 0x0000003d023d7220 */ /* 0x040fe20000410000 */
[C---:B------:R-:W-:Y:S01]  /*14730*/  FMUL.FTZ R64, R2.reuse, R64 ;  /* 0x0000004002407220 */ /* 0x040fe20000410000 */
[----:B------:R-:W-:Y:S01]  /*14740*/  IMAD R88, R47, -0x2, R46 ;  /* 0xfffffffe2f587824 */ /* 0x000fe200078e022e */
[----:B------:R-:W-:Y:S01]  /*14750*/  MUFU.TANH R4, R4 ;  /* 0x0000000400047308 */ /* 0x000fe20000002400 */
[C---:B------:R-:W-:Y:S01]  /*14760*/  FMUL.FTZ R65, R2.reuse, R65 ;  /* 0x0000004102417220 */ /* 0x040fe20000410000 */
[C---:B------:R-:W-:Y:S01]  /*14770*/  FMUL.FTZ R68, R2.reuse, R68 ;  /* 0x0000004402447220 */ /* 0x040fe20000410000 */
[----:B------:R-:W-:Y:S01]  /*14780*/  FMUL.FTZ R69, R2, R69 ;  /* 0x0000004502457220 */ /* 0x000fe20000410000 */
[----:B------:R-:W-:Y:S01]  /*14790*/  ISETP.GT.AND P4, PT, R88, RZ, PT ;  /* 0x000000ff5800720c */ /* 0x000fe20003f84270 */
[----:B------:R-:W-:Y:S01]  /*147a0*/  FMUL.FTZ R66, R2, R66 ;  /* 0x0000004202427220 */ /* 0x000fe20000410000 */
[----:B------:R-:W-:Y:S01]  /*147b0*/  ISETP.GT.AND P5, PT, R88, 0x1, PT ;  /* 0x000000015800780c */ /* 0x000fe20003fa4270 */
[----:B------:R-:W-:Y:S01]  /*147c0*/  FMUL.FTZ R67, R2, R67 ;  /* 0x0000004302437220 */ /* 0x000fe20000410000 */
[----:B------:R-:W5:Y:S01]  /*147d0*/  MUFU.TANH R20, R20 ;  /* 0x0000001400147308 */ /* 0x000f620000002400 */
[----:B------:R-:W-:Y:S01]  /*147e0*/  ISETP.GT.AND P1, PT, R88, 0x8, PT ;  /* 0x000000085800780c */ /* 0x000fe20003f24270 */
[C---:B------:R-:W-:Y:S01]  /*147f0*/  FMUL.FTZ R73, R2.reuse, R73 ;  /* 0x0000004902497220 */ /* 0x040fe20000410000 */
[----:B--2---:R-:W-:Y:S01]  /*14800*/  FSEL R90, R3, -INF , P4 ;  /* 0xff800000035a7808 */ /* 0x004fe20002000000 */
[----:B------:R-:W-:Y:S01]  /*14810*/  FMUL.FTZ R76, R2, R76 ;  /* 0x0000004c024c7220 */ /* 0x000fe20000410000 */
[----:B------:R-:W-:Y:S01]  /*14820*/  ISETP.GT.AND P2, PT, R88, 0x9, PT ;  /* 0x000000095800780c */ /* 0x000fe20003f44270 */
[----:B------:R-:W-:Y:S01]  /*14830*/  FMUL.FTZ R71, R2, R71 ;  /* 0x0000004702477220 */ /* 0x000fe20000410000 */
[----:B------:R-:W-:Y:S01]  /*14840*/  ISETP.GT.AND P3, PT, R88, 0x10, PT ;  /* 0x000000105800780c */ /* 0x000fe20003f64270 */
[----:B------:R2:W-:Y:S01]  /*14850*/  MUFU.TANH R63, R72 ;  /* 0x00000048003f7308 */ /* 0x0005e20000002400 */
[----:B---3--:R-:W-:Y:S01]  /*14860*/  FSEL R46, R12, -INF , P2 ;  /* 0xff8000000c2e7808 */ /* 0x008fe20001000000 */
[----:B------:R-:W-:Y:S01]  /*14870*/  FMUL.FTZ R77, R2, R77 ;  /* 0x0000004d024d7220 */ /* 0x000fe20000410000 */
[----:B----4-:R-:W-:Y:S01]  /*14880*/  FSEL R6, R6, -INF , P4 ;  /* 0xff80000006067808 */ /* 0x010fe20002000000 */
[----:B------:R-:W-:Y:S01]  /*14890*/  FMUL.FTZ R74, R2, R74 ;  /* 0x0000004a024a7220 */ /* 0x000fe20000410000 */
[----:B------:R-:W-:Y:S01]  /*148a0*/  ISETP.GT.AND P4, PT, R88, 0x11, PT ;  /* 0x000000115800780c */ /* 0x000fe20003f84270 */
[C---:B------:R-:W-:Y:S01]  /*148b0*/  FMUL.FTZ R80, R2.reuse, R80 ;  /* 0x0000005002507220 */ /* 0x040fe20000410000 */
[C---:B------:R-:W-:Y:S01]  /*148c0*/  FMUL.FTZ R75, R2.reuse, R75 ;  /* 0x0000004b024b7220 */ /* 0x040fe20000410000 */
[----:B------:R-:W3:Y:S01]  /*148d0*/  MUFU.TANH R11, R11 ;  /* 0x0000000b000b7308 */ /* 0x000ee20000002400 */
[----:B--2---:R-:W-:Y:S01]  /*148e0*/  FSEL R72, R9, -INF , P5 ;  /* 0xff80000009487808 */ /* 0x004fe20002800000 */
[----:B------:R-:W-:Y:S01]  /*148f0*/  FMUL.FTZ R81, R2, R81 ;  /* 0x0000005102517220 */ /* 0x000fe20000410000 */
[----:B-----5:R-:W-:Y:S01]  /*14900*/  FSEL R55, R20, -INF , P4 ;  /* 0xff80000014377808 */ /* 0x020fe20002000000 */
[----:B------:R-:W-:Y:S01]  /*14910*/  FMUL.FTZ R78, R2, R78 ;  /* 0x0000004e024e7220 */ /* 0x000fe20000410000 */
[----:B------:R-:W-:Y:S01]  /*14920*/  FMNMX.FTZ R3, R90, R72, !PT ;  /* 0x000000485a037209 */ /* 0x000fe20007810000 */
[C---:B------:R-:W-:Y:S01]  /*14930*/  FMUL.FTZ R84, R2.reuse, R84 ;  /* 0x0000005402547220 */ /* 0x040fe20000410000 */
[C---:B------:R-:W-:Y:S01]  /*14940*/  FMUL.FTZ R85, R2.reuse, R85 ;  /* 0x0000005502557220 */ /* 0x040fe20000410000 */
[----:B------:R-:W2:Y:S01]  /*14950*/  MUFU.TANH R33, R33 ;  /* 0x0000002100217308 */ /* 0x000ea20000002400 */
[----:B------:R-:W-:Y:S01]  /*14960*/  ULDC UR38, c[0x0][0x988] ;  /* 0x0002620000267ab9 */ /* 0x000fe20000000800 */
[C---:B------:R-:W-:Y:S01]  /*14970*/  FMUL.FTZ R79, R2.reuse, R79 ;  /* 0x0000004f024f7220 */ /* 0x040fe20000410000 */
[C---:B------:R-:W-:Y:S01]  /*14980*/  FMUL.FTZ R82, R2.reuse, R82 ;  /* 0x0000005202527220 */ /* 0x040fe20000410000 */
[C---:B------:R-:W-:Y:S01]  /*14990*/  FMUL.FTZ R83, R2.reuse, R83 ;  /* 0x0000005302537220 */ /* 0x040fe20000410000 */
[C---:B------:R-:W-:Y:S01]  /*149a0*/  FMUL.FTZ R86, R2.reuse, R86 ;  /* 0x0000005602567220 */ /* 0x040fe20000410000 */
[----:B------:R-:W-:-:S02]  /*149b0*/  FMUL.FTZ R87, R2, R87 ;  /* 0x0000005702577220 */ /* 0x000fc40000410000 */
[----:B------:R4:W-:Y:S01]  /*149c0*/  MUFU.TANH R62, R70 ;  /* 0x00000046003e7308 */ /* 0x0009e20000002400 */
[----:B---3--:R-:W-:-:S07]  /*149d0*/  FSEL R11, R11, -INF , P1 ;  /* 0xff8000000b0b7808 */ /* 0x008fce0000800000 */
[----:B------:R-:W3:Y:S01]  /*149e0*/  MUFU.TANH R10, R10 ;  /* 0x0000000a000a7308 */ /* 0x000ee20000002400 */
[----:B----4-:R-:W-:Y:S02]  /*149f0*/  FSEL R70, R13, -INF , P1 ;  /* 0xff8000000d467808 */ /* 0x010fe40000800000 */
[----:B------:R-:W-:Y:S02]  /*14a00*/  ISETP.GT.AND P1, PT, R88, 0x19, PT ;  /* 0x000000195800780c */ /* 0x000fe40003f24270 */
[----:B------:R-:W-:-:S03]  /*14a10*/  FMNMX.FTZ R3, R70, R3, !PT ;  /* 0x0000000346037209 */ /* 0x000fc60007810000 */
[----:B------:R-:W-:Y:S01]  /*14a20*/  MUFU.TANH R26, R26 ;  /* 0x0000001a001a7308 */ /* 0x000fe20000002400 */
[----:B------:R-:W-:Y:S02]  /*14a30*/  FMNMX.FTZ R9, R46, R3, !PT ;  /* 0x000000032e097209 */ /* 0x000fe40007810000 */
[----:B------:R-:W-:Y:S02]  /*14a40*/  FSEL R3, R4, -INF , P5 ;  /* 0xff80000004037808 */ /* 0x000fe40002800000 */
[----:B------:R-:W-:-:S03]  /*14a50*/  ISETP.GT.AND P5, PT, R88, 0x18, PT ;  /* 0x000000185800780c */ /* 0x000fc60003fa4270 */
[----:B------:R-:W4:Y:S01]  /*14a60*/  MUFU.TANH R15, R15 ;  /* 0x0000000f000f7308 */ /* 0x000f220000002400 */
[----:B--2---:R-:W-:Y:S02]  /*14a70*/  FSEL R49, R33, -INF , P5 ;  /* 0xff80000021317808 */ /* 0x004fe40002800000 */
[----:B---3--:R-:W-:Y:S02]  /*14a80*/  FSEL R10, R10, -INF , P2 ;  /* 0xff8000000a0a7808 */ /* 0x008fe40001000000 */
[----:B------:R-:W-:-:S03]  /*14a90*/  ISETP.GT.AND P2, PT, R88, 0x20, PT ;  /* 0x000000205800780c */ /* 0x000fc60003f44270 */
[----:B------:R-:W2:Y:S08]  /*14aa0*/  MUFU.TANH R38, R38 ;  /* 0x0000002600267308 */ /* 0x000eb00000002400 */
[----:B------:R3:W-:Y:S01]  /*14ab0*/  MUFU.TANH R50, R56 ;  /* 0x0000003800327308 */ /* 0x0007e20000002400 */
[----:B----4-:R-:W-:-:S07]  /*14ac0*/  FSEL R15, R15, -INF , P3 ;  /* 0xff8000000f0f7808 */ /* 0x010fce0001800000 */
[----:B------:R-:W4:Y:S01]  /*14ad0*/  MUFU.TANH R14, R14 ;  /* 0x0000000e000e7308 */ /* 0x000f220000002400 */
[----:B---3--:R-:W-:Y:S02]  /*14ae0*/  FSEL R56, R21, -INF , P3 ;  /* 0xff80000015387808 */ /* 0x008fe40001800000 */
[----:B------:R-:W-:Y:S02]  /*14af0*/  ISETP.GT.AND P3, PT, R88, 0x21, PT ;  /* 0x000000215800780c */ /* 0x000fe40003f64270 */
[----:B------:R-:W-:Y:S02]  /*14b00*/  FMNMX.FTZ R4, R56, R9, !PT ;  /* 0x0000000938047209 */ /* 0x000fe40007810000 */
[----:B--2---:R-:W-:Y:S01]  /*14b10*/  FSEL R54, R38, -INF , P2 ;  /* 0xff80000026367808 */ /* 0x004fe20001000000 */
[----:B------:R-:W-:Y:S01]  /*14b20*/  MUFU.TANH R36, R36 ;  /* 0x0000002400247308 */ /* 0x000fe20000002400 */
[----:B------:R-:W-:-:S04]  /*14b30*/  FMNMX.FTZ R4, R55, R4, !PT ;  /* 0x0000000437047209 */ /* 0x000fc80007810000 */
[----:B------:R-:W-:-:S03]  /*14b40*/  FMNMX.FTZ R9, R49, R4, !PT ;  /* 0x0000000431097209 */ /* 0x000fc60007810000 */
[----:B------:R-:W2:Y:S01]  /*14b50*/  MUFU.TANH R25, R25 ;  /* 0x0000001900197308 */ /* 0x000ea20000002400 */
[----:B----4-:R-:W-:Y:S02]  /*14b60*/  FSEL R14, R14, -INF , P4 ;  /* 0xff8000000e0e7808 */ /* 0x010fe40002000000 */
[----:B------:R-:W-:-:S05]  /*14b70*/  ISETP.GT.AND P4, PT, R88, 0x28, PT ;  /* 0x000000285800780c */ /* 0x000fca0003f84270 */
[----:B------:R-:W3:Y:S08]  /*14b80*/  MUFU.TANH R41, R41 ;  /* 0x0000002900297308 */ /* 0x000ef00000002400 */
[----:B------:R-:W4:Y:S01]  /*14b90*/  MUFU.TANH R24, R24 ;  /* 0x0000001800187308 */ /* 0x000f220000002400 */
[----:B--2---:R-:W-:Y:S02]  /*14ba0*/  FSEL R25, R25, -INF , P5 ;  /* 0xff80000019197808 */ /* 0x004fe40002800000 */
[----:B------:R-:W-:-:S05]  /*14bb0*/  ISETP.GT.AND P5, PT, R88, 0x29, PT ;  /* 0x000000295800780c */ /* 0x000fca0003fa4270 */
[----:B------:R-:W-:Y:S01]  /*14bc0*/  MUFU.TANH R39, R39 ;  /* 0x0000002700277308 */ /* 0x000fe20000002400 */
[----:B---3--:R-:W-:-:S07]  /*14bd0*/  FSEL R47, R41, -INF , P4 ;  /* 0xff800000292f7808 */ /* 0x008fce0002000000 */
[----:B------:R2:W-:Y:S01]  /*14be0*/  MUFU.TANH R43, R48 ;  /* 0x00000030002b7308 */ /* 0x0005e20000002400 */
[----:B----4-:R-:W-:-:S07]  /*14bf0*/  FSEL R24, R24, -INF , P1 ;  /* 0xff80000018187808 */ /* 0x010fce0000800000 */
[----:B------:R-:W3:Y:S01]  /*14c00*/  MUFU.TANH R28, R28 ;  /* 0x0000001c001c7308 */ /* 0x000ee20000002400 */
[----:B--2---:R-:W-:Y:S02]  /*14c10*/  FSEL R48, R26, -INF , P1 ;  /* 0xff8000001a307808 */ /* 0x004fe40000800000 */
[----:B------:R-:W-:Y:S02]  /*14c20*/  ISETP.GT.AND P1, PT, R88, 0x30, PT ;  /* 0x000000305800780c */ /* 0x000fe40003f24270 */
[----:B------:R-:W-:-:S03]  /*14c30*/  FMNMX.FTZ R9, R48, R9, !PT ;  /* 0x0000000930097209 */ /* 0x000fc60007810000 */
[----:B------:R-:W2:Y:S01]  /*14c40*/  MUFU.TANH R27, R27 ;  /* 0x0000001b001b7308 */ /* 0x000ea20000002400 */
[----:B------:R-:W-:-:S07]  /*14c50*/  FMNMX.FTZ R4, R54, R9, !PT ;  /* 0x0000000936047209 */ /* 0x000fce0007810000 */
[----:B------:R-:W4:Y:S01]  /*14c60*/  MUFU.TANH R42, R42 ;  /* 0x0000002a002a7308 */ /* 0x000f220000002400 */
[----:B---3--:R-:W-:Y:S02]  /*14c70*/  FSEL R28, R28, -INF , P2 ;  /* 0xff8000001c1c7808 */ /* 0x008fe40001000000 */
[----:B------:R-:W-:-:S05]  /*14c80*/  ISETP.GT.AND P2, PT, R88, 0x31, PT ;  /* 0x000000315800780c */ /* 0x000fca0003f44270 */
[----:B------:R3:W-:Y:S01]  /*14c90*/  MUFU.TANH R44, R53 ;  /* 0x00000035002c7308 */ /* 0x0007e20000002400 */
[----:B--2---:R-:W-:-:S07]  /*14ca0*/  FSEL R27, R27, -INF , P3 ;  /* 0xff8000001b1b7808 */ /* 0x004fce0001800000 */
[----:B------:R-:W2:Y:S01]  /*14cb0*/  MUFU.TANH R29, R29 ;  /* 0x0000001d001d7308 */ /* 0x000ea20000002400 */
[----:B---3--:R-:W-:Y:S02]  /*14cc0*/  FSEL R53, R36, -INF , P3 ;  /* 0xff80000024357808 */ /* 0x008fe40001800000 */
[----:B------:R-:W-:Y:S02]  /*14cd0*/  ISETP.GT.AND P3, PT, R88, 0x38, PT ;  /* 0x000000385800780c */ /* 0x000fe40003f64270 */
[----:B------:R-:W-:Y:S02]  /*14ce0*/  FMNMX.FTZ R4, R53, R4, !PT ;  /* 0x0000000435047209 */ /* 0x000fe40007810000 */
[----:B----4-:R-:W-:Y:S01]  /*14cf0*/  FSEL R51, R42, -INF , P2 ;  /* 0xff8000002a337808 */ /* 0x010fe20001000000 */
[----:B------:R3:W4:Y:S01]  /*14d00*/  MUFU.TANH R45, R52 ;  /* 0x00000034002d7308 */ /* 0x0007220000002400 */
[----:B------:R-:W-:-:S07]  /*14d10*/  FMNMX.FTZ R4, R47, R4, !PT ;  /* 0x000000042f047209 */ /* 0x000fce0007810000 */
[----:B------:R-:W5:Y:S01]  /*14d20*/  MUFU.TANH R30, R30 ;  /* 0x0000001e001e7308 */ /* 0x000f620000002400 */
[----:B---3--:R-:W-:Y:S02]  /*14d30*/  FSEL R52, R43, -INF , P1 ;  /* 0xff8000002b347808 */ /* 0x008fe40000800000 */
[----:B--2---:R-:W-:Y:S02]  /*14d40*/  FSEL R29, R29, -INF , P4 ;  /* 0xff8000001d1d7808 */ /* 0x004fe40002000000 */
[----:B------:R-:W-:-:S03]  /*14d50*/  ISETP.GT.AND P4, PT, R88, 0x39, PT ;  /* 0x000000395800780c */ /* 0x000fc60003f84270 */
[----:B------:R2:W-:Y:S01]  /*14d60*/  MUFU.TANH R89, R57 ;  /* 0x0000003900597308 */ /* 0x0005e20000002400 */
[----:B----4-:R-:W-:Y:S02]  /*14d70*/  FSEL R45, R45, -INF , P3 ;  /* 0xff8000002d2d7808 */ /* 0x010fe40001800000 */
[----:B------:R-:W-:-:S05]  /*14d80*/  FSEL R44, R44, -INF , P4 ;  /* 0xff8000002c2c7808 */ /* 0x000fca0002000000 */
[----:B------:R-:W3:Y:S01]  /*14d90*/  MUFU.TANH R32, R32 ;  /* 0x0000002000207308 */ /* 0x000ee20000002400 */
[----:B--2---:R-:W-:Y:S02]  /*14da0*/  FSEL R57, R39, -INF , P5 ;  /* 0xff80000027397808 */ /* 0x004fe40002800000 */
[----:B-----5:R-:W-:Y:S02]  /*14db0*/  FSEL R30, R30, -INF , P5 ;  /* 0xff8000001e1e7808 */ /* 0x020fe40002800000 */
[----:B------:R-:W-:Y:S02]  /*14dc0*/  FMNMX.FTZ R9, R57, R4, !PT ;  /* 0x0000000439097209 */ /* 0x000fe40007810000 */
[----:B------:R-:W-:Y:S01]  /*14dd0*/  ISETP.GT.AND P5, PT, R88, 0x40, PT ;  /* 0x000000405800780c */ /* 0x000fe20003fa4270 */
[----:B------:R-:W2:Y:S01]  /*14de0*/  MUFU.TANH R31, R31 ;  /* 0x0000001f001f7308 */ /* 0x000ea20000002400 */
[----:B------:R-:W-:Y:S02]  /*14df0*/  FMNMX.FTZ R4, R52, R9, !PT ;  /* 0x0000000934047209 */ /* 0x000fe40007810000 */
[----:B------:R-:W-:-:S02]  /*14e00*/  FSEL R42, R50, -INF , P5 ;  /* 0xff800000322a7808 */ /* 0x000fc40002800000 */
[----:B------:R-:W-:-:S03]  /*14e10*/  FMNMX.FTZ R4, R51, R4, !PT ;  /* 0x0000000433047209 */ /* 0x000fc60007810000 */
[----:B------:R-:W4:Y:S01]  /*14e20*/  MUFU.TANH R35, R35 ;  /* 0x0000002300237308 */ /* 0x000f220000002400 */
[----:B------:R-:W-:Y:S02]  /*14e30*/  FMNMX.FTZ R9, R45, R4, !PT ;  /* 0x000000042d097209 */ /* 0x000fe40007810000 */
[----:B---3--:R-:W-:Y:S02]  /*14e40*/  FSEL R32, R32, -INF , P1 ;  /* 0xff80000020207808 */ /* 0x008fe40000800000 */
[----:B------:R-:W-:Y:S02]  /*14e50*/  ISETP.GT.AND P1, PT, R88, 0x41, PT ;  /* 0x000000415800780c */ /* 0x000fe40003f24270 */
[----:B------:R-:W-:Y:S01]  /*14e60*/  FMNMX.FTZ R9, R44, R9, !PT ;  /* 0x000000092c097209 */ /* 0x000fe20007810000 */
[----:B------:R-:W3:Y:S01]  /*14e70*/  MUFU.TANH R60, R60 ;  /* 0x0000003c003c7308 */ /* 0x000ee20000002400 */
[----:B--2---:R-:W-:Y:S02]  /*14e80*/  FSEL R31, R31, -INF , P2 ;  /* 0xff8000001f1f7808 */ /* 0x004fe40001000000 */
[----:B------:R-:W-:-:S02]  /*14e90*/  ISETP.GT.AND P2, PT, R88, 0x48, PT ;  /* 0x000000485800780c */ /* 0x000fc40003f44270 */
[----:B------:R-:W-:Y:S02]  /*14ea0*/  FSEL R39, R89, -INF , P1 ;  /* 0xff80000059277808 */ /* 0x000fe40000800000 */
[----:B------:R-:W-:Y:S01]  /*14eb0*/  FMNMX.FTZ R12, R42, R9, !PT ;  /* 0x000000092a0c7209 */ /* 0x000fe20007810000 */
[----:B------:R-:W2:Y:S01]  /*14ec0*/  MUFU.TANH R34, R34 ;  /* 0x0000002200227308 */ /* 0x000ea20000002400 */
[----:B----4-:R-:W-:Y:S02]  /*14ed0*/  FSEL R4, R35, -INF , P3 ;  /* 0xff80000023047808 */ /* 0x010fe40001800000 */
[----:B------:R-:W-:Y:S02]  /*14ee0*/  ISETP.GT.AND P3, PT, R88, 0x49, PT ;  /* 0x000000495800780c */ /* 0x000fe40003f64270 */
[----:B------:R-:W-:-:S03]  /*14ef0*/  FMNMX.FTZ R13, R39, R12, !PT ;  /* 0x0000000c270d7209 */ /* 0x000fc60007810000 */
[----:B------:R-:W4:Y:S01]  /*14f00*/  MUFU.TANH R61, R61 ;  /* 0x0000003d003d7308 */ /* 0x000f220000002400 */
[----:B---3--:R-:W-:-:S04]  /*14f10*/  FSEL R38, R60, -INF , P2 ;  /* 0xff8000003c267808 */ /* 0x008fc80001000000 */
[----:B------:R-:W-:-:S03]  /*14f20*/  FMNMX.FTZ R20, R38, R13, !PT ;  /* 0x0000000d26147209 */ /* 0x000fc60007810000 */
[----:B------:R-:W3:Y:S01]  /*14f30*/  MUFU.TANH R40, R40 ;  /* 0x0000002800287308 */ /* 0x000ee20000002400 */
[----:B--2---:R-:W-:Y:S02]  /*14f40*/  FSEL R9, R34, -INF , P4 ;  /* 0xff80000022097808 */ /* 0x004fe40002000000 */
[----:B------:R-:W-:-:S05]  /*14f50*/  ISETP.GT.AND P4, PT, R88, 0x50, PT ;  /* 0x000000505800780c */ /* 0x000fca0003f84270 */
[----:B------:R-:W2:Y:S01]  /*14f60*/  MUFU.TANH R64, R64 ;  /* 0x0000004000407308 */ /* 0x000ea20000002400 */
[----:B----4-:R-:W-:-:S04]  /*14f70*/  FSEL R41, R61, -INF , P3 ;  /* 0xff8000003d297808 */ /* 0x010fc80001800000 */
[----:B------:R-:W-:-:S03]  /*14f80*/  FMNMX.FTZ R20, R41, R20, !PT ;  /* 0x0000001429147209 */ /* 0x000fc60007810000 */
[----:B------:R-:W4:Y:S01]  /*14f90*/  MUFU.TANH R37, R37 ;  /* 0x0000002500257308 */ /* 0x000f220000002400 */
[----:B---3--:R-:W-:Y:S02]  /*14fa0*/  FSEL R12, R40, -INF , P5 ;  /* 0xff800000280c7808 */ /* 0x008fe40002800000 */
[----:B------:R-:W-:-:S05]  /*14fb0*/  ISETP.GT.AND P5, PT, R88, 0x51, PT ;  /* 0x000000515800780c */ /* 0x000fca0003fa4270 */
[----:B------:R-:W3:Y:S01]  /*14fc0*/  MUFU.TANH R65, R65 ;  /* 0x0000004100417308 */ /* 0x000ee20000002400 */
[----:B--2---:R-:W-:-:S04]  /*14fd0*/  FSEL R43, R64, -INF , P4 ;  /* 0xff800000402b7808 */ /* 0x004fc80002000000 */
[----:B------:R-:W-:-:S03]  /*14fe0*/  FMNMX.FTZ R21, R43, R20, !PT ;  /* 0x000000142b157209 */ /* 0x000fc60007810000 */
[----:B------:R-:W2:Y:S01]  /*14ff0*/  MUFU.TANH R58, R58 ;  /* 0x0000003a003a7308 */ /* 0x000ea20000002400 */
[----:B----4-:R-:W-:Y:S02]  /*15000*/  FSEL R13, R37, -INF , P1 ;  /* 0xff800000250d7808 */ /* 0x010fe40000800000 */
[----:B------:R-:W-:-:S05]  /*15010*/  ISETP.GT.AND P1, PT, R88, 0x58, PT ;  /* 0x000000585800780c */ /* 0x000fca0003f24270 */
        /* <DEDUP_REMOVED lines=11> */
[----:B------:R-:W-:-:S04]  /*150d0*/  ISETP.GT.AND P3, PT, R88, 0x60, PT ;  /* 0x000000605800780c */ /* 0x000fc80003f64270 */
[----:B------:R-:W-:Y:S01]  /*150e0*/  FSEL R60, R63, -INF , P3 ;  /* 0xff8000003f3c7808 */ /* 0x000fe20001800000 */
[----:B------:R-:W3:Y:S01]  /*150f0*/  MUFU.TANH R67, R67 ;  /* 0x0000004300437308 */ /* 0x000ee20000002400 */
[----:B--2---:R-:W-:-:S04]  /*15100*/  FSEL R59, R69, -INF , P2 ;  /* 0xff800000453b7808 */ /* 0x004fc80001000000 */
[----:B------:R-:W-:Y:S02]  /*15110*/  FMNMX.FTZ R35, R59, R34, !PT ;  /* 0x000000223b237209 */ /* 0x000fe40007810000 */
[----:B------:R-:W-:Y:S01]  /*15120*/  FSEL R34, R62, -INF , P1 ;  /* 0xff8000003e227808 */ /* 0x000fe20000800000 */
[----:B------:R-:W2:Y:S01]  /*15130*/  MUFU.TANH R73, R73 ;  /* 0x0000004900497308 */ /* 0x000ea20000002400 */
[----:B----4-:R-:W-:Y:S02]  /*15140*/  FSEL R26, R66, -INF , P4 ;  /* 0xff800000421a7808 */ /* 0x010fe40002000000 */
[----:B------:R-:W-:Y:S02]  /*15150*/  ISETP.GT.AND P4, PT, R88, 0x61, PT ;  /* 0x000000615800780c */ /* 0x000fe40003f84270 */
[----:B------:R-:W-:Y:S02]  /*15160*/  FMNMX.FTZ R36, R60, R35, !PT ;  /* 0x000000233c247209 */ /* 0x000fe40007810000 */
[----:B------:R-:W-:Y:S01]  /*15170*/  ISETP.GT.AND P1, PT, R88, 0x69, PT ;  /* 0x000000695800780c */ /* 0x000fe20003f24270 */
[----:B------:R-:W4:Y:S01]  /*15180*/  MUFU.TANH R76, R76 ;  /* 0x0000004c004c7308 */ /* 0x000f220000002400 */
[----:B---3--:R-:W-:-:S02]  /*15190*/  FSEL R33, R67, -INF , P5 ;  /* 0xff80000043217808 */ /* 0x008fc40002800000 */
[----:B------:R-:W-:-:S05]  /*151a0*/  ISETP.GT.AND P5, PT, R88, 0x68, PT ;  /* 0x000000685800780c */ /* 0x000fca0003fa4270 */
[----:B------:R-:W3:Y:S01]  /*151b0*/  MUFU.TANH R71, R71 ;  /* 0x0000004700477308 */ /* 0x000ee20000002400 */
[----:B--2---:R-:W-:-:S04]  /*151c0*/  FSEL R61, R73, -INF , P4 ;  /* 0xff800000493d7808 */ /* 0x004fc80002000000 */
[----:B------:R-:W-:-:S03]  /*151d0*/  FMNMX.FTZ R37, R61, R36, !PT ;  /* 0x000000243d257209 */ /* 0x000fc60007810000 */
[----:B------:R-:W2:Y:S01]  /*151e0*/  MUFU.TANH R77, R77 ;  /* 0x0000004d004d7308 */ /* 0x000ea20000002400 */
[----:B----4-:R-:W-:-:S04]  /*151f0*/  FSEL R62, R76, -INF , P5 ;  /* 0xff8000004c3e7808 */ /* 0x010fc80002800000 */
[----:B------:R-:W-:-:S03]  /*15200*/  FMNMX.FTZ R40, R62, R37, !PT ;  /* 0x000000253e287209 */ /* 0x000fc60007810000 */
[----:B------:R-:W4:Y:S01]  /*15210*/  MUFU.TANH R74, R74 ;  /* 0x0000004a004a7308 */ /* 0x000f220000002400 */
[----:B---3--:R-:W-:Y:S02]  /*15220*/  FSEL R35, R71, -INF , P2 ;  /* 0xff80000047237808 */ /* 0x008fe40001000000 */
[----:B------:R-:W-:Y:S02]  /*15230*/  ISETP.GT.AND P2, PT, R88, 0x70, PT ;  /* 0x000000705800780c */ /* 0x000fe40003f44270 */
[----:B------:R-:W-:-:S03]  /*15240*/  MOV R71, UR38 ;  /* 0x0000002600477c02 */ /* 0x000fc60008000f00 */
        /* <DEDUP_REMOVED lines=18> */
[----:B------:R-:W-:Y:S01]  /*15370*/  MUFU.TANH R79, R79 ;  /* 0x0000004f004f7308 */ /* 0x000fe20000002400 */
[----:B--2---:R-:W-:-:S04]  /*15380*/  FSEL R66, R84, -INF , P4 ;  /* 0xff80000054427808 */ /* 0x004fc80002000000 */
[----:B------:R-:W-:-:S03]  /*15390*/  FMNMX.FTZ R67, R66, R67, !PT ;  /* 0x0000004342437209 */ /* 0x000fc60007810000 */
[----:B------:R-:W-:Y:S01]  /*153a0*/  MUFU.TANH R82, R82 ;  /* 0x0000005200527308 */ /* 0x000fe20000002400 */
[----:B----4-:R-:W-:-:S04]  /*153b0*/  FSEL R68, R85, -INF , P5 ;  /* 0xff80000055447808 */ /* 0x010fc80002800000 */
[----:B------:R-:W-:-:S03]  /*153c0*/  FMNMX.FTZ R67, R68, R67, !PT ;  /* 0x0000004344437209 */ /* 0x000fc60007810000 */
[----:B------:R-:W-:Y:S02]  /*153d0*/  MUFU.TANH R83, R83 ;  /* 0x0000005300537308 */ /* 0x000fe40000002400 */
[----:B------:R-:W2:Y:S06]  /*153e0*/  SHFL.BFLY PT, R74, R67, 0x2, 0x1f ;  /* 0x0c401f00434a7f89 */ /* 0x000eac00000e0000 */
[----:B------:R-:W3:Y:S08]  /*153f0*/  MUFU.TANH R86, R86 ;  /* 0x0000005600567308 */ /* 0x000ef00000002400 */
[----:B------:R-:W4:Y:S01]  /*15400*/  MUFU.TANH R87, R87 ;  /* 0x0000005700577308 */ /* 0x000f220000002400 */
[----:B--2---:R-:W-:-:S05]  /*15410*/  FMNMX.FTZ R74, R67, R74, !PT ;  /* 0x0000004a434a7209 */ /* 0x004fca0007810000 */
[----:B------:R-:W2:Y:S02]  /*15420*/  SHFL.BFLY PT, R69, R74, 0x1, 0x1f ;  /* 0x0c201f004a457f89 */ /* 0x000ea400000e0000 */
[----:B--2---:R-:W-:-:S04]  /*15430*/  FMNMX.FTZ R168, R74, R69, !PT ;  /* 0x000000454aa87209 */ /* 0x004fc80007810000 */
[C---:B------:R-:W-:Y:S01]  /*15440*/  FSETP.NEU.FTZ.AND P6, PT, R168.reuse, -INF , PT ;  /* 0xff800000a800780b */ /* 0x040fe20003fdd000 */
[----:B------:R-:W-:-:S05]  /*15450*/  FFMA.FTZ R71, R168, R71, -8 ;  /* 0xc1000000a8477423 */ /* 0x000fca0000010047 */
[----:B------:R-:W-:-:S05]  /*15460*/  FSEL R71, R71, RZ, P6 ;  /* 0x000000ff47477208 */ /* 0x000fca0003000000 */
[--C-:B------:R-:W-:Y:S01]  /*15470*/  FFMA.FTZ R69, R70, UR38, -R71.reuse ;  /* 0x0000002646457c23 */ /* 0x100fe20008010847 */
[----:B------:R-:W-:Y:S01]  /*15480*/  FMNMX.FTZ R70, R6, R3, !PT ;  /* 0x0000000306467209 */ /* 0x000fe20007810000 */
[--C-:B------:R-:W-:Y:S01]  /*15490*/  FFMA.FTZ R166, R56, UR38, -R71.reuse ;  /* 0x0000002638a67c23 */ /* 0x100fe20008010847 */
[----:B------:R-:W-:-:S01]  /*154a0*/  FFMA.FTZ R160, R54, UR38, -R71 ;  /* 0x0000002636a07c23 */ /* 0x000fc20008010847 */
[--C-:B------:R-:W-:Y:S01]  /*154b0*/  FFMA.FTZ R162, R52, UR38, -R71.reuse ;  /* 0x0000002634a27c23 */ /* 0x100fe20008010847 */
[----:B------:R-:W-:Y:S01]  /*154c0*/  FMNMX.FTZ R73, R11, R70, !PT ;  /* 0x000000460b497209 */ /* 0x000fe20007810000 */
[--C-:B------:R-:W-:Y:S01]  /*154d0*/  FFMA.FTZ R156, R42, UR38, -R71.reuse ;  /* 0x000000262a9c7c23 */ /* 0x100fe20008010847 */
[----:B---3--:R-:W-:Y:S01]  /*154e0*/  FSEL R42, R86, -INF , P4 ;  /* 0xff800000562a7808 */ /* 0x008fe20002000000 */
[--C-:B------:R-:W-:Y:S01]  /*154f0*/  FFMA.FTZ R67, R72, UR38, -R71.reuse ;  /* 0x0000002648437c23 */ /* 0x100fe20008010847 */
[----:B------:R-:W-:Y:S01]  /*15500*/  FMNMX.FTZ R70, R10, R73, !PT ;  /* 0x000000490a467209 */ /* 0x000fe20007810000 */
[--C-:B------:R-:W-:Y:S01]  /*15510*/  FFMA.FTZ R152, R60, UR38, -R71.reuse ;  /* 0x000000263c987c23 */ /* 0x100fe20008010847 */
        /* <DEDUP_REMOVED lines=26> */
[----:B------:R-:W-:-:S04]  /*156c0*/  FMNMX.FTZ R73, R29, R56, !PT ;  /* 0x000000381d497209 */ /* 0x000fc80007810000 */
[----:B------:R-:W-:-:S03]  /*156d0*/  FMNMX.FTZ R73, R30, R73, !PT ;  /* 0x000000491e497209 */ /* 0x000fc60007810000 */
[----:B------:R-:W2:Y:S01]  /*156e0*/  MUFU.EX2 R67, R67 ;  /* 0x0000004300437308 */ /* 0x000ea20000000800 */
[----:B------:R-:W-:-:S04]  /*156f0*/  FMNMX.FTZ R54, R32, R73, !PT ;  /* 0x0000004920367209 */ /* 0x000fc80007810000 */
[----:B------:R-:W-:-:S03]  /*15700*/  FMNMX.FTZ R73, R31, R54, !PT ;  /* 0x000000361f497209 */ /* 0x000fc60007810000 */
[----:B------:R-:W3:Y:S01]  /*15710*/  MUFU.EX2 R69, R69 ;  /* 0x0000004500457308 */ /* 0x000ee20000000800 */
[----:B------:R-:W-:-:S04]  /*15720*/  FMNMX.FTZ R54, R4, R73, !PT ;  /* 0x0000004904367209 */ /* 0x000fc80007810000 */
[----:B------:R-:W-:-:S03]  /*15730*/  FMNMX.FTZ R73, R9, R54, !PT ;  /* 0x0000003609497209 */ /* 0x000fc60007810000 */
[----:B------:R-:W5:Y:S01]  /*15740*/  MUFU.EX2 R46, R46 ;  /* 0x0000002e002e7308 */ /* 0x000f620000000800 */
[----:B------:R-:W-:-:S04]  /*15750*/  FMNMX.FTZ R54, R12, R73, !PT ;  /* 0x000000490c367209 */ /* 0x000fc80007810000 */
[----:B------:R-:W-:Y:S01]  /*15760*/  FMNMX.FTZ R73, R13, R54, !PT ;  /* 0x000000360d497209 */ /* 0x000fe20007810000 */
[----:B------:R-:W-:-:S02]  /*15770*/  FFMA.FTZ R54, R57, UR38, -R71 ;  /* 0x0000002639367c23 */ /* 0x000fc40008010847 */
[----:B------:R-:W0:Y:S01]  /*15780*/  MUFU.EX2 R166, R166 ;  /* 0x000000a600a67308 */ /* 0x000e220000000800 */
[----:B------:R-:W-:-:S04]  /*15790*/  FMNMX.FTZ R56, R20, R73, !PT ;  /* 0x0000004914387209 */ /* 0x000fc80007810000 */
[----:B------:R-:W-:Y:S02]  /*157a0*/  FMNMX.FTZ R57, R21, R56, !PT ;  /* 0x0000003815397209 */ /* 0x000fe40007810000 */
[----:B------:R-:W-:Y:S01]  /*157b0*/  FSEL R56, R79, -INF , P1 ;  /* 0xff8000004f387808 */ /* 0x000fe20000800000 */
[----:B------:R-:W1:Y:S01]  /*157c0*/  MUFU.EX2 R55, R55 ;  /* 0x0000003700377308 */ /* 0x000e620000000800 */
[----:B------:R-:W-:-:S04]  /*157d0*/  FMNMX.FTZ R52, R26, R57, !PT ;  /* 0x000000391a347209 */ /* 0x000fc80007810000 */
[----:B------:R-:W-:-:S03]  /*157e0*/  FMNMX.FTZ R57, R33, R52, !PT ;  /* 0x0000003421397209 */ /* 0x000fc60007810000 */
[----:B------:R-:W-:Y:S01]  /*157f0*/  MUFU.EX2 R49, R49 ;  /* 0x0000003100317308 */ /* 0x000fe20000000800 */
[----:B------:R-:W-:-:S04]  /*15800*/  FMNMX.FTZ R52, R34, R57, !PT ;  /* 0x0000003922347209 */ /* 0x000fc80007810000 */
[----:B------:R-:W-:-:S03]  /*15810*/  FMNMX.FTZ R57, R35, R52, !PT ;  /* 0x0000003423397209 */ /* 0x000fc60007810000 */
[----:B------:R-:W-:Y:S01]  /*15820*/  MUFU.EX2 R48, R48 ;  /* 0x0000003000307308 */ /* 0x000fe20000000800 */
[----:B------:R-:W-:-:S04]  /*15830*/  FMNMX.FTZ R52, R36, R57, !PT ;  /* 0x0000003924347209 */ /* 0x000fc80007810000 */
[----:B------:R-:W-:Y:S02]  /*15840*/  FMNMX.FTZ R57, R37, R52, !PT ;  /* 0x0000003425397209 */ /* 0x000fe40007810000 */
[----:B------:R-:W-:Y:S01]  /*15850*/  FSEL R52, R82, -INF , P2 ;  /* 0xff80000052347808 */ /* 0x000fe20001000000 */
[----:B------:R-:W-:Y:S01]  /*15860*/  MUFU.EX2 R160, R160 ;  /* 0x000000a000a07308 */ /* 0x000fe20000000800 */
[----:B------:R-:W-:-:S04]  /*15870*/  FMNMX.FTZ R57, R40, R57, !PT ;  /* 0x0000003928397209 */ /* 0x000fc80007810000 */
[----:B------:R-:W-:Y:S02]  /*15880*/  FMNMX.FTZ R73, R56, R57, !PT ;  /* 0x0000003938497209 */ /* 0x000fe40007810000 */
[----:B------:R-:W-:Y:S01]  /*15890*/  FSEL R57, R83, -INF , P3 ;  /* 0xff80000053397808 */ /* 0x000fe20001800000 */
[----:B------:R-:W-:Y:S01]  /*158a0*/  MUFU.EX2 R53, R53 ;  /* 0x0000003500357308 */ /* 0x000fe20000000800 */
[----:B------:R-:W-:-:S04]  /*158b0*/  FMNMX.FTZ R70, R52, R73, !PT ;  /* 0x0000004934467209 */ /* 0x000fc80007810000 */
[----:B------:R-:W-:Y:S02]  /*158c0*/  FMNMX.FTZ R73, R57, R70, !PT ;  /* 0x0000004639497209 */ /* 0x000fe40007810000 */
[----:B----4-:R-:W-:Y:S01]  /*158d0*/  FSEL R70, R87, -INF , P5 ;  /* 0xff80000057467808 */ /* 0x010fe20002800000 */
[----:B------:R-:W-:Y:S01]  /*158e0*/  MUFU.EX2 R47, R47 ;  /* 0x0000002f002f7308 */ /* 0x000fe20000000800 */
[----:B------:R-:W-:-:S04]  /*158f0*/  FMNMX.FTZ R73, R42, R73, !PT ;  /* 0x000000492a497209 */ /* 0x000fc80007810000 */
[----:B------:R-:W-:Y:S01]  /*15900*/  FMNMX.FTZ R72, R70, R73, !PT ;  /* 0x0000004946487209 */ /* 0x000fe20007810000 */
[----:B------:R-:W-:-:S01]  /*15910*/  FFMA.FTZ R73, R41, UR38, -R71 ;  /* 0x0000002629497c23 */ /* 0x000fc20008010847 */
[--C-:B------:R-:W-:Y:S01]  /*15920*/  FFMA.FTZ R41, R50, UR38, -R71.reuse ;  /* 0x0000002632297c23 */ /* 0x100fe20008010847 */
[----:B------:R-:W-:-:S01]  /*15930*/  FFMA.FTZ R50, R58, UR38, -R71 ;  /* 0x000000263a327c23 */ /* 0x000fc20008010847 */
[----:B------:R-:W-:Y:S01]  /*15940*/  FFMA.FTZ R58, R62, UR38, -R71 ;  /* 0x000000263e3a7c23 */ /* 0x000fe20008010847 */
[----:B------:R-:W4:Y:S01]  /*15950*/  SHFL.BFLY PT, R75, R72, 0x2, 0x1f ;  /* 0x0c401f00484b7f89 */ /* 0x000f2200000e0000 */
[----:B------:R-:W-:Y:S01]  /*15960*/  IMAD.U32 R62, RZ, RZ, UR38 ;  /* 0x00000026ff3e7e24 */ /* 0x000fe2000f8e00ff */
[----:B------:R-:W-:Y:S08]  /*15970*/  MUFU.EX2 R54, R54 ;  /* 0x0000003600367308 */ /* 0x000ff00000000800 */
[----:B------:R-:W-:Y:S08]  /*15980*/  MUFU.EX2 R162, R162 ;  /* 0x000000a200a27308 */ /* 0x000ff00000000800 */
[----:B------:R-:W-:Y:S01]  /*15990*/  MUFU.EX2 R51, R51 ;  /* 0x0000003300337308 */ /* 0x000fe20000000800 */
[----:B----4-:R-:W-:-:S07]  /*159a0*/  FMNMX.FTZ R75, R72, R75, !PT ;  /* 0x0000004b484b7209 */ /* 0x010fce0007810000 */
[----:B------:R-:W-:Y:S01]  /*159b0*/  MUFU.EX2 R45, R45 ;  /* 0x0000002d002d7308 */ /* 0x000fe20000000800 */
[----:B------:R-:W4:Y:S07]  /*159c0*/  SHFL.BFLY PT, R60, R75, 0x1, 0x1f ;  /* 0x0c201f004b3c7f89 */ /* 0x000f2e00000e0000 */
[----:B------:R-:W-:Y:S08]  /*159d0*/  MUFU.EX2 R44, R44 ;  /* 0x0000002c002c7308 */ /* 0x000ff00000000800 */
[----:B------:R-:W-:Y:S08]  /*159e0*/  MUFU.EX2 R156, R156 ;  /* 0x0000009c009c7308 */ /* 0x000ff00000000800 */
[----:B------:R-:W-:Y:S01]  /*159f0*/  MUFU.EX2 R39, R39 ;  /* 0x0000002700277308 */ /* 0x000fe20000000800 */
[----:B----4-:R-:W-:Y:S01]  /*15a00*/  FMNMX.FTZ R169, R75, R60, !PT ;  /* 0x0000003c4ba97209 */ /* 0x010fe20007810000 */
[----:B------:R-:W-:-:S03]  /*15a10*/  FFMA.FTZ R60, R66, UR38, -R71 ;  /* 0x00000026423c7c23 */ /* 0x000fc60008010847 */
[C---:B------:R-:W-:Y:S01]  /*15a20*/  FSETP.NEU.FTZ.AND P1, PT, R169.reuse, -INF , PT ;  /* 0xff800000a900780b */ /* 0x040fe20003f3d000 */
[----:B------:R-:W-:-:S02]  /*15a30*/  FFMA.FTZ R62, R169, R62, -8 ;  /* 0xc1000000a93e7423 */ /* 0x000fc4000001003e */
[----:B------:R-:W-:Y:S03]  /*15a40*/  MUFU.EX2 R38, R38 ;  /* 0x0000002600267308 */ /* 0x000fe60000000800 */
[----:B------:R-:W-:-:S05]  /*15a50*/  FSEL R71, R62, RZ, P1 ;  /* 0x000000ff3e477208 */ /* 0x000fca0000800000 */
[----:B------:R-:W-:Y:S01]  /*15a60*/  MUFU.EX2 R73, R73 ;  /* 0x0000004900497308 */ /* 0x000fe20000000800 */
[----:B------:R-:W-:-:S01]  /*15a70*/  FFMA.FTZ R165, R6, UR38, -R71 ;  /* 0x0000002606a57c23 */ /* 0x000fc20008010847 */
        /* <DEDUP_REMOVED lines=8> */
[----:B--2---:R-:W-:Y:S01]  /*15b00*/  FADD.FTZ R32, R164, R67 ;  /* 0x00000043a4207221 */ /* 0x004fe20000010000 */
[----:B------:R-:W-:-:S01]  /*15b10*/  FFMA.FTZ R9, R9, UR38, -R71 ;  /* 0x0000002609097c23 */ /* 0x000fc20008010847 */
[--C-:B------:R-:W-:Y:S01]  /*15b20*/  FFMA.FTZ R157, R12, UR38, -R71.reuse ;  /* 0x000000260c9d7c23 */ /* 0x100fe20008010847 */
[----:B------:R-:W-:-:S01]  /*15b30*/  FFMA.FTZ R64, R24, UR38, -R71 ;  /* 0x0000002618407c23 */ /* 0x000fc20008010847 */
[--C-:B------:R-:W-:Y:S01]  /*15b40*/  FFMA.FTZ R161, R28, UR38, -R71.reuse ;  /* 0x000000261ca17c23 */ /* 0x100fe20008010847 */
[----:B------:R-:W-:-:S01]  /*15b50*/  FFMA.FTZ R12, R13, UR38, -R71 ;  /* 0x000000260d0c7c23 */ /* 0x000fc20008010847 */
[----:B------:R-:W2:Y:S01]  /*15b60*/  MUFU.EX2 R6, R6 ;  /* 0x0000000600067308 */ /* 0x000ea20000000800 */
[----:B------:R-:W-:-:S01]  /*15b70*/  FFMA.FTZ R28, R30, UR38, -R71 ;  /* 0x000000261e1c7c23 */ /* 0x000fc20008010847 */
[----:B---3--:R-:W-:Y:S01]  /*15b80*/  FADD.FTZ R13, R69, R32 ;  /* 0x00000020450d7221 */ /* 0x008fe20000010000 */
[----:B------:R-:W-:-:S01]  /*15b90*/  FFMA.FTZ R4, R4, UR38, -R71 ;  /* 0x0000002604047c23 */ /* 0x000fc20008010847 */
[--C-:B------:R-:W-:Y:S01]  /*15ba0*/  FFMA.FTZ R14, R27, UR38, -R71.reuse ;  /* 0x000000261b0e7c23 */ /* 0x100fe20008010847 */
[----:B------:R-:W-:-:S01]  /*15bb0*/  FFMA.FTZ R15, R29, UR38, -R71 ;  /* 0x000000261d0f7c23 */ /* 0x000fc20008010847 */
[----:B-----5:R-:W-:Y:S01]  /*15bc0*/  FADD.FTZ R13, R46, R13 ;  /* 0x0000000d2e0d7221 */ /* 0x020fe20000010000 */
[----:B------:R-:W-:-:S01]  /*15bd0*/  FFMA.FTZ R24, R31, UR38, -R71 ;  /* 0x000000261f187c23 */ /* 0x000fc20008010847 */
[----:B------:R-:W3:Y:S01]  /*15be0*/  MUFU.EX2 R3, R3 ;  /* 0x0000000300037308 */ /* 0x000ee20000000800 */
[----:B------:R-:W-:-:S01]  /*15bf0*/  FFMA.FTZ R20, R20, UR38, -R71 ;  /* 0x0000002614147c23 */ /* 0x000fc20008010847 */
[----:B0-----:R-:W-:Y:S01]  /*15c00*/  FADD.FTZ R32, R166, R13 ;  /* 0x0000000da6207221 */ /* 0x001fe20000010000 */
[----:B------:R-:W-:-:S01]  /*15c10*/  FFMA.FTZ R21, R21, UR38, -R71 ;  /* 0x0000002615157c23 */ /* 0x000fc20008010847 */
[--C-:B------:R-:W-:Y:S01]  /*15c20*/  FFMA.FTZ R159, R26, UR38, -R71.reuse ;  /* 0x000000261a9f7c23 */ /* 0x100fe20008010847 */
[----:B------:R-:W-:-:S01]  /*15c30*/  FFMA.FTZ R33, R33, UR38, -R71 ;  /* 0x0000002621217c23 */ /* 0x000fc20008010847 */
[----:B-1----:R-:W-:Y:S01]  /*15c40*/  FADD.FTZ R32, R55, R32 ;  /* 0x0000002037207221 */ /* 0x002fe20000010000 */
[----:B------:R-:W-:-:S01]  /*15c50*/  FFMA.FTZ R34, R34, UR38, -R71 ;  /* 0x0000002622227c23 */ /* 0x000fc20008010847 */
[----:B------:R-:W0:Y:S01]  /*15c60*/  MUFU.EX2 R62, R62 ;  /* 0x0000003e003e7308 */ /* 0x000e220000000800 */
[----:B--2---:R-:W-:-:S01]  /*15c70*/  FADD.FTZ R66, R165, R6 ;  /* 0x00000006a5427221 */ /* 0x004fc20000010000 */
[----:B------:R-:W-:-:S02]  /*15c80*/  IMAD.U32 R27, RZ, RZ, UR61 ;  /* 0x0000003dff1b7e24 */ /* 0x000fc4000f8e00ff */
[----:B------:R-:W-:-:S01]  /*15c90*/  FFMA.FTZ R35, R35, UR38, -R71 ;  /* 0x0000002623237c23 */ /* 0x000fc20008010847 */
[--C-:B------:R-:W-:Y:S01]  /*15ca0*/  FFMA.FTZ R36, R36, UR38, -R71.reuse ;  /* 0x0000002624247c23 */ /* 0x100fe20008010847 */
[----:B------:R-:W-:-:S01]  /*15cb0*/  FFMA.FTZ R37, R37, UR38, -R71 ;  /* 0x0000002625257c23 */ /* 0x000fc20008010847 */
[--C-:B------:R-:W-:Y:S01]  /*15cc0*/  FFMA.FTZ R40, R40, UR38, -R71.reuse ;  /* 0x0000002628287c23 */ /* 0x100fe20008010847 */
[----:B------:R-:W-:-:S01]  /*15cd0*/  FFMA.FTZ R56, R56, UR38, -R71 ;  /* 0x0000002638387c23 */ /* 0x000fc20008010847 */
[----:B------:R-:W1:Y:S01]  /*15ce0*/  MUFU.EX2 R167, R167 ;  /* 0x000000a700a77308 */ /* 0x000e620000000800 */
[----:B------:R-:W-:-:S01]  /*15cf0*/  FFMA.FTZ R52, R52, UR38, -R71 ;  /* 0x0000002634347c23 */ /* 0x000fc20008010847 */
[--C-:B------:R-:W-:Y:S01]  /*15d00*/  FFMA.FTZ R57, R57, UR38, -R71.reuse ;  /* 0x0000002639397c23 */ /* 0x100fe20008010847 */
[----:B------:R-:W-:-:S01]  /*15d10*/  FFMA.FTZ R42, R42, UR38, -R71 ;  /* 0x000000262a2a7c23 */ /* 0x000fc20008010847 */
[----:B------:R-:W-:Y:S01]  /*15d20*/  FFMA.FTZ R70, R70, UR38, -R71 ;  /* 0x0000002646467c23 */ /* 0x000fe20008010847 */
[----:B------:R-:W-:-:S03]  /*15d30*/  F2FP.SATFINITE.E4M3.F32.PACK_AB_MERGE_C R46, R46, R69, RZ ;  /* 0x000000452e2e723e */ /* 0x000fc600048070ff */
[----:B------:R-:W2:Y:S01]  /*15d40*/  MUFU.EX2 R10, R10 ;  /* 0x0000000a000a7308 */ /* 0x000ea20000000800 */
[----:B------:R-:W-:-:S07]  /*15d50*/  F2FP.SATFINITE.E4M3.F32.PACK_AB_MERGE_C R164, R67, R164, R46 ;  /* 0x000000a443a4723e */ /* 0x000fce000480702e */
[----:B------:R-:W4:Y:S08]  /*15d60*/  MUFU.EX2 R11, R11 ;  /* 0x0000000b000b7308 */ /* 0x000f300000000800 */
[----:B------:R3:W-:Y:S08]  /*15d70*/  MUFU.EX2 R30, R9 ;  /* 0x00000009001e7308 */ /* 0x0007f00000000800 */
[----:B------:R-:W5:Y:S01]  /*15d80*/  MUFU.EX2 R64, R64 ;  /* 0x0000004000407308 */ /* 0x000f620000000800 */
[----:B---3--:R-:W-:-:S07]  /*15d90*/  FADD.FTZ R9, R3, R66 ;  /* 0x0000004203097221 */ /* 0x008fce0000010000 */
[----:B------:R0:W-:Y:S08]  /*15da0*/  MUFU.EX2 R25, R4 ;  /* 0x0000000400197308 */ /* 0x0001f00000000800 */
[----:B------:R-:W3:Y:S01]  /*15db0*/  MUFU.EX2 R161, R161 ;  /* 0x000000a100a17308 */ /* 0x000ee20000000800 */
[----:B0-----:R-:W-:-:S01]  /*15dc0*/  FADD.FTZ R4, R62, R9 ;  /* 0x000000093e047221 */ /* 0x001fc20000010000 */
[----:B------:R-:W-:-:S03]  /*15dd0*/  F2FP.SATFINITE.E4M3.F32.PACK_AB_MERGE_C R62, R62, R3, RZ ;  /* 0x000000033e3e723e */ /* 0x000fc600048070ff */
[----:B-1----:R-:W-:Y:S01]  /*15de0*/  FADD.FTZ R9, R167, R4 ;  /* 0x00000004a7097221 */ /* 0x002fe20000010000 */
[----:B------:R-:W-:Y:S02]  /*15df0*/  F2FP.SATFINITE.E4M3.F32.PACK_AB_MERGE_C R165, R6, R165, R62 ;  /* 0x000000a506a5723e */ /* 0x000fe4000480703e */
[----:B------:R-:W0:Y:S01]  /*15e00*/  MUFU.EX2 R14, R14 ;  /* 0x0000000e000e7308 */ /* 0x000e220000000800 */
[----:B--2---:R-:W-:-:S01]  /*15e10*/  FADD.FTZ R4, R10, R9 ;  /* 0x000000090a047221 */ /* 0x004fc20000010000 */
[----:B------:R-:W-:-:S03]  /*15e20*/  FADD.FTZ R9, R49, R32 ;  /* 0x0000002031097221 */ /* 0x000fc60000010000 */
[----:B----4-:R-:W-:Y:S01]  /*15e30*/  FADD.FTZ R13, R11, R4 ;  /* 0x000000040b0d7221 */ /* 0x010fe20000010000 */
[----:B------:R-:W-:-:S01]  /*15e40*/  FADD.FTZ R9, R48, R9 ;  /* 0x0000000930097221 */ /* 0x000fc20000010000 */
[----:B------:R-:W-:Y:S01]  /*15e50*/  F2FP.SATFINITE.E4M3.F32.PACK_AB_MERGE_C R48, R48, R49, RZ ;  /* 0x000000313030723e */ /* 0x000fe200048070ff */
[----:B------:R-:W1:Y:S01]  /*15e60*/  MUFU.EX2 R15, R15 ;  /* 0x0000000f000f7308 */ /* 0x000e620000000800 */
[----:B-----5:R-:W-:-:S01]  /*15e70*/  FADD.FTZ R4, R64, R13 ;  /* 0x0000000d40047221 */ /* 0x020fc20000010000 */
[----:B------:R-:W-:Y:S01]  /*15e80*/  FADD.FTZ R32, R160, R9 ;  /* 0x00000009a0207221 */ /* 0x000fe20000010000 */
[----:B------:R-:W-:Y:S02]  /*15e90*/  F2FP.SATFINITE.E4M3.F32.PACK_AB_MERGE_C R64, R64, R11, RZ ;  /* 0x0000000b4040723e */ /* 0x000fe400048070ff */
[----:B---3--:R-:W-:Y:S01]  /*15ea0*/  FADD.FTZ R9, R161, R4 ;  /* 0x00000004a1097221 */ /* 0x008fe20000010000 */
[----:B------:R-:W-:-:S01]  /*15eb0*/  FADD.FTZ R32, R53, R32 ;  /* 0x0000002035207221 */ /* 0x000fc20000010000 */
[----:B------:R-:W-:Y:S01]  /*15ec0*/  F2FP.SATFINITE.E4M3.F32.PACK_AB_MERGE_C R166, R55, R166, R48 ;  /* 0x000000a637a6723e */ /* 0x000fe20004807030 */
[----:B------:R-:W2:Y:S01]  /*15ed0*/  MUFU.EX2 R28, R28 ;  /* 0x0000001c001c7308 */ /* 0x000ea20000000800 */
[----:B0-----:R-:W-:-:S01]  /*15ee0*/  FADD.FTZ R4, R14, R9 ;  /* 0x000000090e047221 */ /* 0x001fc20000010000 */
[----:B------:R-:W-:Y:S01]  /*15ef0*/  FADD.FTZ R9, R47, R32 ;  /* 0x000000202f097221 */ /* 0x000fe20000010000 */
[----:B------:R-:W-:-:S02]  /*15f00*/  F2FP.SATFINITE.E4M3.F32.PACK_AB_MERGE_C R47, R54, R47, RZ ;  /* 0x0000002f362f723e */ /* 0x000fc400048070ff */
[----:B------:R-:W-:Y:S01]  /*15f10*/  F2FP.SATFINITE.E4M3.F32.PACK_AB_MERGE_C R167, R10, R167, R64 ;  /* 0x000000a70aa7723e */ /* 0x000fe20004807040 */
[----:B------:R-:W-:-:S01]  /*15f20*/  FADD.FTZ R9, R54, R9 ;  /* 0x0000000936097221 */ /* 0x000fc20000010000 */
[----:B------:R-:W-:Y:S01]  /*15f30*/  F2FP.SATFINITE.E4M3.F32.PACK_AB_MERGE_C R160, R53, R160, R47 ;  /* 0x000000a035a0723e */ /* 0x000fe2000480702f */
[----:B------:R-:W0:Y:S01]  /*15f40*/  MUFU.EX2 R163, R163 ;  /* 0x000000a300a37308 */ /* 0x000e220000000800 */
[----:B-1----:R-:W-:-:S01]  /*15f50*/  FADD.FTZ R13, R15, R4 ;  /* 0x000000040f0d7221 */ /* 0x002fc20000010000 */
[----:B------:R-:W-:-:S04]  /*15f60*/  FADD.FTZ R32, R162, R9 ;  /* 0x00000009a2207221 */ /* 0x000fc80000010000 */
[----:B------:R-:W-:Y:S02]  /*15f70*/  FADD.FTZ R32, R51, R32 ;  /* 0x0000002033207221 */ /* 0x000fe40000010000 */
[----:B------:R-:W1:Y:S01]  /*15f80*/  MUFU.EX2 R24, R24 ;  /* 0x0000001800187308 */ /* 0x000e620000000800 */
[----:B--2---:R-:W-:-:S01]  /*15f90*/  FADD.FTZ R4, R28, R13 ;  /* 0x0000000d1c047221 */ /* 0x004fc20000010000 */
[----:B------:R-:W-:-:S04]  /*15fa0*/  F2FP.SATFINITE.E4M3.F32.PACK_AB_MERGE_C R15, R28, R15, RZ ;  /* 0x0000000f1c0f723e */ /* 0x000fc800048070ff */
[----:B------:R-:W-:Y:S02]  /*15fb0*/  F2FP.SATFINITE.E4M3.F32.PACK_AB_MERGE_C R161, R14, R161, R15 ;  /* 0x000000a10ea1723e */ /* 0x000fe4000480700f */
[----:B------:R-:W2:Y:S01]  /*15fc0*/  MUFU.EX2 R157, R157 ;  /* 0x0000009d009d7308 */ /* 0x000ea20000000800 */
[----:B0-----:R-:W-:-:S07]  /*15fd0*/  FADD.FTZ R9, R163, R4 ;  /* 0x00000004a3097221 */ /* 0x001fce0000010000 */
[----:B------:R-:W0:Y:S01]  /*15fe0*/  MUFU.EX2 R12, R12 ;  /* 0x0000000c000c7308 */ /* 0x000e220000000800 */
[----:B-1----:R-:W-:-:S01]  /*15ff0*/  FADD.FTZ R4, R24, R9 ;  /* 0x0000000918047221 */ /* 0x002fc20000010000 */
[----:B------:R-:W-:-:S03]  /*16000*/  FADD.FTZ R9, R45, R32 ;  /* 0x000000202d097221 */ /* 0x000fc60000010000 */
[----:B------:R-:W-:Y:S01]  /*16010*/  FADD.FTZ R13, R25, R4 ;  /* 0x00000004190d7221 */ /* 0x000fe20000010000 */
[----:B------:R-:W-:-:S01]  /*16020*/  FADD.FTZ R9, R44, R9 ;  /* 0x000000092c097221 */ /* 0x000fc20000010000 */
[----:B------:R-:W-:Y:S01]  /*16030*/  VIADD R4, R0, 0x38840 ;  /* 0x0003884000047836 */ /* 0x000fe20000000000 */
[----:B------:R-:W1:Y:S01]  /*16040*/  MUFU.EX2 R20, R20 ;  /* 0x0000001400147308 */ /* 0x000e620000000800 */
[----:B------:R-:W-:-:S01]  /*16050*/  FADD.FTZ R32, R30, R13 ;  /* 0x0000000d1e207221 */ /* 0x000fc20000010000 */
[----:B------:R-:W-:Y:S01]  /*16060*/  FADD.FTZ R66, R156, R9 ;  /* 0x000000099c427221 */ /* 0x000fe20000010000 */
[----:B------:R-:W-:Y:S02]  /*16070*/  F2FP.SATFINITE.E4M3.F32.PACK_AB_MERGE_C R44, R44, R45, RZ ;  /* 0x0000002d2c2c723e */ /* 0x000fe400048070ff */
[----:B--2---:R-:W-:Y:S01]  /*16080*/  FADD.FTZ R9, R157, R32 ;  /* 0x000000209d097221 */ /* 0x004fe20000010000 */
[----:B------:R-:W-:-:S01]  /*16090*/  FADD.FTZ R13, R39, R66 ;  /* 0x00000042270d7221 */ /* 0x000fc20000010000 */
[----:B------:R-:W-:Y:S01]  /*160a0*/  PRMT R4, R27, 0x654, R4 ;  /* 0x000006541b047816 */ /* 0x000fe20000000004 */
[----:B------:R-:W2:Y:S01]  /*160b0*/  MUFU.EX2 R21, R21 ;  /* 0x0000001500157308 */ /* 0x000ea20000000800 */
[----:B0-----:R-:W-:-:S01]  /*160c0*/  FADD.FTZ R9, R12, R9 ;  /* 0x000000090c097221 */ /* 0x001fc20000010000 */
[----:B------:R-:W-:Y:S01]  /*160d0*/  FADD.FTZ R32, R38, R13 ;  /* 0x0000000d26207221 */ /* 0x000fe20000010000 */
[----:B------:R0:W-:Y:S01]  /*160e0*/  SYNCS.ARRIVE.TRANS64.RED.A1T0 RZ, [R4+URZ], RZ ;  /* 0x000000ff04ff79a7 */ /* 0x0001e2000810043f */
[----:B------:R-:W-:-:S02]  /*160f0*/  F2FP.SATFINITE.E4M3.F32.PACK_AB_MERGE_C R38, R73, R38, RZ ;  /* 0x000000264926723e */ /* 0x000fc400048070ff */
[----:B------:R-:W-:Y:S01]  /*16100*/  FADD.FTZ R13, R73, R32 ;  /* 0x00000020490d7221 */ /* 0x000fe20000010000 */
[----:B------:R-:W-:Y:S01]  /*16110*/  F2FP.SATFINITE.E4M3.F32.PACK_AB_MERGE_C R25, R30, R25, RZ ;  /* 0x000000191e19723e */ /* 0x000fe200048070ff */
[----:B------:R-:W0:Y:S01]  /*16120*/  MUFU.EX2 R158, R158 ;  /* 0x0000009e009e7308 */ /* 0x000e220000000800 */
[----:B-1----:R-:W-:-:S01]  /*16130*/  FADD.FTZ R66, R20, R9 ;  /* 0x0000000914427221 */ /* 0x002fc20000010000 */
[----:B------:R-:W-:Y:S02]  /*16140*/  F2FP.SATFINITE.E4M3.F32.PACK_AB_MERGE_C R162, R51, R162, R44 ;  /* 0x000000a233a2723e */ /* 0x000fe4000480702c */
[----:B------:R-:W-:Y:S02]  /*16150*/  F2FP.SATFINITE.E4M3.F32.PACK_AB_MERGE_C R156, R39, R156, R38 ;  /* 0x0000009c279c723e */ /* 0x000fe40004807026 */
        /* <DEDUP_REMOVED lines=65> */
.L_x_644:
[----:B------:R0:W1:Y:S01]  /*16570*/  SYNCS.PHASECHK.TRANS64.TRYWAIT P1, [R0+URZ+0x38850], R7 ;  /* 0x03885007000075a7 */ /* 0x000062000802017f */
[----:B------:R-:W-:Y:S05]  /*16580*/  @!P0 BRA `(.L_x_645) ;  /* 0x0000000000048947 */ /* 0x000fea0003800000 */
[----:B------:R-:W-:Y:S01]  /*16590*/  BPT.TRAP 0x1 ;  /* 0x000000040000795c */ /* 0x000fe20000300000 */
.L_x_645:
[----:B------:R-:W-:Y:S04]  /*165a0*/  BSSY B0, `(.L_x_646) ;  /* 0x0000004000007945 */ /* 0x000fe80003800000 */
[----:B-1----:R-:W-:Y:S05]  /*165b0*/  @P1 BRA `(.L_x_647) ;  /* 0x0000000000081947 */ /* 0x002fea0003800000 */
[----:B------:R-:W1:Y:S02]  /*165c0*/  SYNCS.PHASECHK.TRANS64.TRYWAIT P1, [R0+URZ+0x38850], R7 ;  /* 0x03885007000075a7 */ /* 0x000e64000802017f */
[----:B-1----:R-:W-:Y:S05]  /*165d0*/  @!P1 BRA `(.L_x_648) ;  /* 0x0000010c007c9947 */ /* 0x002fea0003800000 */
.L_x_647:
[----:B------:R-:W-:Y:S05]  /*165e0*/  BSYNC B0 ;  /* 0x0000000000007941 */ /* 0x000fea0003800000 */
.L_x_646:
[----:B------:R-:W-:Y:S05]  /*165f0*/  WARPSYNC.ALL ;  /* 0x0000000000007948 */ /* 0x000fea0003800000 */
[----:B------:R-:W-:Y:S01]  /*16600*/  R2UR UR4, R23 ;  /* 0x00000000170472ca */ /* 0x000fe200000e0000 */
[----:B------:R2:W-:Y:S01]  /*16610*/  BAR.SYNC.DEFER_BLOCKING R5, 0x100 ;  /* 0x000400050000751d */ /* 0x0005e20000010000 */
[----:B01----:R-:W-:Y:S01]  /*16620*/  MOV R7, 0x40000040 ;  /* 0x4000004000077802 */ /* 0x003fe20000000f00 */
[----:B------:R-:W-:-:S03]  /*16630*/  IMAD.MOV.U32 R11, RZ, RZ, 0x40000040 ;  /* 0x40000040ff0b7424 */ /* 0x000fc600078e00ff */
[----:B------:R-:W-:Y:S01]  /*16640*/  R2UR UR7, R7 ;  /* 0x00000000070772ca */ /* 0x000fe200000e0000 */
[----:B------:R-:W-:-:S06]  /*16650*/  IMAD.MOV.U32 R7, RZ, RZ, 0x40000040 ;  /* 0x40000040ff077424 */ /* 0x000fcc00078e00ff */
[----:B------:R-:W-:-:S04]  /*16660*/  UIADD3 UR4, UR4, 0x400, URZ ;  /* 0x0000040004047890 */ /* 0x000fc8000fffe03f */
[----:B------:R-:W-:-:S04]  /*16670*/  USHF.R.U32.HI UR4, URZ, 0x4, UR4 ;  /* 0x000000043f047899 */ /* 0x000fc80008011604 */
[----:B------:R-:W-:-:S04]  /*16680*/  ULOP3.LUT UR4, UR4, 0x3fff, URZ, 0xc0, !UPT ;  /* 0x00003fff04047892 */ /* 0x000fc8000f8ec03f */
[----:B------:R-:W-:Y:S01]  /*16690*/  ULOP3.LUT UR42, UR4, 0x10000, URZ, 0xfc, !UPT ;  /* 0x00010000042a7892 */ /* 0x000fe2000f8efc3f */
[----:B------:R-:W-:-:S05]  /*166a0*/  WARPGROUP.ARRIVE ;  /* 0x00000000000079c5 */ /* 0x000fca0000000000 */
[----:B------:R-:W-:-:S04]  /*166b0*/  LEA R6, R225, UR42, 0xb ;  /* 0x0000002ae1067c11 */ /* 0x000fc8000f8e58ff */
[C---:B------:R-:W-:Y:S01]  /*166c0*/  R2UR UR6, R6.reuse ;  /* 0x00000000060672ca */ /* 0x040fe200000e0000 */
[----:B------:R-:W-:-:S12]  /*166d0*/  VIADD R10, R6, 0x2 ;  /* 0x00000002060a7836 */ /* 0x000fd80000000000 */
[----:B------:R-:W-:Y:S01]  /*166e0*/  QGMMA.64x256x32.F32.E4M3.E4M3 R24, R164, gdesc[UR4], RZ, !UPT, gsb0 ;  /* 0x03e00004a4187df3 */ /* 0x000fe2000c0008ff */
[----:B------:R-:W-:Y:S01]  /*166f0*/  R2UR UR6, R10 ;  /* 0x000000000a0672ca */ /* 0x000fe200000e0000 */
[C---:B------:R-:W-:Y:S01]  /*16700*/  VIADD R10, R6.reuse, 0x4 ;  /* 0x00000004060a7836 */ /* 0x040fe20000000000 */
[----:B------:R-:W-:Y:S01]  /*16710*/  R2UR UR7, R11 ;  /* 0x000000000b0772ca */ /* 0x000fe200000e0000 */
[----:B------:R-:W-:Y:S01]  /*16720*/  VIADD R6, R6, 0x6 ;  /* 0x0000000606067836 */ /* 0x000fe20000000000 */
[----:B------:R-:W-:Y:S01]  /*16730*/  MOV R11, 0x40000040 ;  /* 0x40000040000b7802 */ /* 0x000fe20000000f00 */
[----:B------:R-:W-:Y:S02]  /*16740*/  WARPGROUP.DEPBAR.LE gsb0, 0x0 ;  /* 0x00008000000079c5 */ /* 0x000fe40000010000 */
[----:B------:R-:W-:-:S15]  /*16750*/  WARPGROUP.ARRIVE ;  /* 0x00000000000079c5 */ /* 0x000fde0000000000 */
[----:B------:R-:W-:-:S05]  /*16760*/  NOP ;  /* 0x0000000000007918 */ /* 0x000fca0000000000 */
[----:B------:R-:W-:Y:S01]  /*16770*/  QGMMA.64x256x32.F32.E4M3.E4M3 R24, R160, gdesc[UR4], R24, gsb0 ;  /* 0x03e00004a0187df3 */ /* 0x000fe20008000818 */
[----:B------:R-:W-:Y:S02]  /*16780*/  R2UR UR6, R10 ;  /* 0x000000000a0672ca */ /* 0x000fe400000e0000 */
[----:B------:R-:W-:Y:S01]  /*16790*/  R2UR UR7, R11 ;  /* 0x000000000b0772ca */ /* 0x000fe200000e0000 */
[----:B------:R-:W-:Y:S02]  /*167a0*/  WARPGROUP.DEPBAR.LE gsb0, 0x0 ;  /* 0x00008000000079c5 */ /* 0x000fe40000010000 */
[----:B------:R-:W-:-:S15]  /*167b0*/  WARPGROUP.ARRIVE ;  /* 0x00000000000079c5 */ /* 0x000fde0000000000 */
[----:B------:R-:W-:-:S07]  /*167c0*/  NOP ;  /* 0x0000000000007918 */ /* 0x000fce0000000000 */
[----:B------:R-:W-:Y:S01]  /*167d0*/  QGMMA.64x256x32.F32.E4M3.E4M3 R24, R156, gdesc[UR4], R24, gsb0 ;  /* 0x03e000049c187df3 */ /* 0x000fe20008000818 */
[----:B------:R-:W-:Y:S02]  /*167e0*/  R2UR UR6, R6 ;  /* 0x00000000060672ca */ /* 0x000fe400000e0000 */
[----:B------:R-:W-:Y:S01]  /*167f0*/  R2UR UR7, R7 ;  /* 0x00000000070772ca */ /* 0x000fe200000e0000 */
[----:B------:R-:W-:Y:S02]  /*16800*/  WARPGROUP.DEPBAR.LE gsb0, 0x0 ;  /* 0x00008000000079c5 */ /* 0x000fe40000010000 */
[----:B------:R-:W-:-:S15]  /*16810*/  WARPGROUP.ARRIVE ;  /* 0x00000000000079c5 */ /* 0x000fde0000000000 */
[----:B------:R-:W-:-:S07]  /*16820*/  NOP ;  /* 0x0000000000007918 */ /* 0x000fce0000000000 */
[----:B------:R-:W-:Y:S03]  /*16830*/  QGMMA.64x256x32.F32.E4M3.E4M3 R24, R152, gdesc[UR4], R24, gsb0 ;  /* 0x03e0000498187df3 */ /* 0x000fe60008000818 */
[----:B------:R-:W-:Y:S02]  /*16840*/  WARPGROUP.DEPBAR.LE gsb0, 0x0 ;  /* 0x00008000000079c5 */ /* 0x000fe40000010000 */
[----:B--2---:R-:W-:Y:S05]  /*16850*/  @!P0 BRA `(.L_x_649) ;  /* 0x0000000000048947 */ /* 0x004fea0003800000 */
[----:B------:R-:W-:Y:S01]  /*16860*/  BPT.TRAP 0x1 ;  /* 0x000000040000795c */ /* 0x000fe20000300000 */
.L_x_649:
[----:B------:R-:W-:Y:S01]  /*16870*/  ISETP.GE.AND P1, PT, R170, 0x81, PT ;  /* 0x00000081aa00780c */ /* 0x000fe20003f26270 */
[----:B------:R-:W-:Y:S01]  /*16880*/  VIADD R0, R0, 0x38860 ;  /* 0x0003886000007836 */ /* 0x000fe20000000000 */
[----:B------:R-:W-:Y:S01]  /*16890*/  MOV R5, UR61 ;  /* 0x0000003d00057c02 */ /* 0x000fe20008000f00 */
[----:B------:R-:W-:-:S03]  /*168a0*/  ULDC UR43, c[0x0][0x988] ;  /* 0x00026200002b7ab9 */ /* 0x000fc60000000800 */
[----:B------:R-:W-:-:S04]  /*168b0*/  PRMT R0, R5, 0x654, R0 ;  /* 0x0000065405007816 */ /* 0x000fc80000000000 */
[----:B------:R0:W-:Y:S03]  /*168c0*/  SYNCS.ARRIVE.TRANS64.RED.A1T0 RZ, [R0+URZ], RZ ;  /* 0x000000ff00ff79a7 */ /* 0x0001e6000810043f */
[----:B------:R-:W-:Y:S05]  /*168d0*/  @!P1 BRA `(.L_x_650) ;  /* 0x0000002c00589947 */ /* 0x000fea0003800000 */
[----:B0-----:R-:W-:Y:S02]  /*168e0*/  VIADD R0, R171, 0xfffffffe ;  /* 0xfffffffeab007836 */ /* 0x001fe40000000000 */
[----:B------:R-:W-:Y:S02]  /*168f0*/  IMAD.MOV.U32 R9, RZ, RZ, R169 ;  /* 0x000000ffff097224 */ /* 0x000fe400078e00a9 */
[----:B------:R-:W-:-:S07]  /*16900*/  IMAD.MOV.U32 R10, RZ, RZ, R168 ;  /* 0x000000ffff0a7224 */ /* 0x000fce00078e00a8 */
.L_x_662:
[----:B------:R-:W-:Y:S01]  /*16910*/  IADD3 R225, R225, 0x1, RZ ;  /* 0x00000001e1e17810 */ /* 0x000fe20007ffe0ff */
[----:B------:R-:W-:Y:S05]  /*16920*/  YIELD ;  /* 0x0000000000007946 */ /* 0x000fea0003800000 */
[----:B------:R-:W-:-:S04]  /*16930*/  ISETP.NE.AND P1, PT, R225, 0x2, PT ;  /* 0x00000002e100780c */ /* 0x000fc80003f25270 */
[----:B------:R-:W-:Y:S02]  /*16940*/  SEL R7, R225, RZ, P1 ;  /* 0x000000ffe1077207 */ /* 0x000fe40000800000 */
[----:B-1----:R-:W-:Y:S02]  /*16950*/  SEL R5, RZ, 0x1, P1 ;  /* 0x00000001ff057807 */ /* 0x002fe40000800000 */
[C---:B------:R-:W-:Y:S01]  /*16960*/  ISETP.GT.AND P1, PT, R0.reuse, RZ, PT ;  /* 0x000000ff0000720c */ /* 0x040fe20003f24270 */
[----:B------:R-:W-:Y:S01]  /*16970*/  VIADD R0, R0, 0xffffffff ;  /* 0xffffffff00007836 */ /* 0x000fe20000000000 */
[----:B------:R-:W-:Y:S01]  /*16980*/  LOP3.LUT R226, R226, R5, RZ, 0x3c, !PT ;  /* 0x00000005e2e27212 */ /* 0x000fe200078e3cff */
[----:B------:R-:W-:Y:S01]  /*16990*/  IMAD.MOV.U32 R225, RZ, RZ, R7 ;  /* 0x000000ffffe17224 */ /* 0x000fe200078e0007 */
[----:B------:R-:W-:Y:S09]  /*169a0*/  @!P0 BRA `(.L_x_651) ;  /* 0x0000000000048947 */ /* 0x000ff20003800000 */
[----:B------:R-:W-:Y:S01]  /*169b0*/  BPT.TRAP 0x1 ;  /* 0x000000040000795c */ /* 0x000fe20000300000 */
.L_x_651:
[----:B------:R-:W-:Y:S01]  /*169c0*/  IMAD R5, R225, 0x8, R23 ;  /* 0x00000008e1057824 */ /* 0x000fe200078e0217 */
[----:B------:R-:W-:-:S04]  /*169d0*/  SHF.L.U32 R6, R226, 0x1f, RZ ;  /* 0x0000001fe2067819 */ /* 0x000fc800000006ff */
[----:B------:R0:W1:Y:S01]  /*169e0*/  SYNCS.PHASECHK.TRANS64.TRYWAIT P2, [R5+URZ+0x38830], R6 ;  /* 0x03883006050075a7 */ /* 0x000062000804017f */
[----:B------:R-:W-:Y:S05]  /*169f0*/  @!P0 BRA `(.L_x_652) ;  /* 0x0000000000048947 */ /* 0x000fea0003800000 */
[----:B------:R-:W-:Y:S01]  /*16a00*/  BPT.TRAP 0x1 ;  /* 0x000000040000795c */ /* 0x000fe20000300000 */
.L_x_652:
[----:B------:R-:W2:Y:S01]  /*16a10*/  LDL R8, [R1+0x34] ;  /* 0x0000340001087983 */ /* 0x000ea20000100800 */
[----:B------:R-:W-:Y:S01]  /*16a20*/  IMAD.MOV.U32 R13, RZ, RZ, 0x40000040 ;  /* 0x40000040ff0d7424 */ /* 0x000fe200078e00ff */
[----:B--2---:R-:W-:-:S13]  /*16a30*/  R2UR UR4, R8 ;  /* 0x00000000080472ca */ /* 0x004fda00000e0000 */
[----:B------:R-:W-:-:S04]  /*16a40*/  LEA R12, R7, UR4, 0xb ;  /* 0x00000004070c7c11 */ /* 0x000fc8000f8e58ff */
[C---:B------:R-:W-:Y:S01]  /*16a50*/  IADD3 R14, R12.reuse, 0x2, RZ ;  /* 0x000000020c0e7810 */ /* 0x040fe20007ffe0ff */
[----:B------:R-:W-:Y:S01]  /*16a60*/  VIADD R8, R12, 0x4 ;  /* 0x000000040c087836 */ /* 0x000fe20000000000 */
[----:B-1----:R-:W-:Y:S06]  /*16a70*/  @P2 BRA `(.L_x_653) ;  /* 0x0000000000082947 */ /* 0x002fec0003800000 */
[----:B------:R-:W1:Y:S02]  /*16a80*/  SYNCS.PHASECHK.TRANS64.TRYWAIT P2, [R5+URZ+0x38830], R6 ;  /* 0x03883006050075a7 */ /* 0x000e64000804017f */
[----:B-1----:R-:W-:Y:S05]  /*16a90*/  @!P2 BRA `(.L_x_654) ;  /* 0x000001080060a947 */ /* 0x002fea0003800000 */
.L_x_653:
[----:B------:R-:W2:Y:S01]  /*16aa0*/  LDL.64 R154, [R1+0x18] ;  /* 0x00001800019a7983 */ /* 0x000ea20000100a00 */
[----:B------:R-:W-:Y:S05]  /*16ab0*/  WARPSYNC.ALL ;  /* 0x0000000000007948 */ /* 0x000fea0003800000 */
[----:B------:R-:W-:Y:S01]  /*16ac0*/  R2UR UR10, R14 ;  /* 0x000000000e0a72ca */ /* 0x000fe200000e0000 */
[----:B------:R-:W-:Y:S01]  /*16ad0*/  IMAD.MOV.U32 R14, RZ, RZ, R8 ;  /* 0x000000ffff0e7224 */ /* 0x000fe200078e0008 */
[----:B------:R-:W-:Y:S01]  /*16ae0*/  MOV R15, 0x40000040 ;  /* 0x40000040000f7802 */ /* 0x000fe20000000f00 */
[----:B------:R-:W3:Y:S01]  /*16af0*/  LDL.64 R220, [R1] ;  /* 0x0000000001dc7983 */ /* 0x000ee20000100a00 */
[C---:B------:R-:W-:Y:S01]  /*16b00*/  R2UR UR14, R12.reuse ;  /* 0x000000000c0e72ca */ /* 0x040fe200000e0000 */
[----:B------:R-:W-:Y:S01]  /*16b10*/  VIADD R152, R12, 0x404 ;  /* 0x000004040c987836 */ /* 0x000fe20000000000 */
[----:B------:R-:W-:Y:S01]  /*16b20*/  R2UR UR6, R14 ;  /* 0x000000000e0672ca */ /* 0x000fe200000e0000 */
[C---:B------:R-:W-:Y:S01]  /*16b30*/  VIADD R14, R12.reuse, 0x400 ;  /* 0x000004000c0e7836 */ /* 0x040fe20000000000 */
[C---:B------:R-:W-:Y:S01]  /*16b40*/  R2UR UR11, R15.reuse ;  /* 0x000000000f0b72ca */ /* 0x040fe200000e0000 */
[----:B------:R-:W-:Y:S01]  /*16b50*/  VIADD R20, R12, 0x6 ;  /* 0x000000060c147836 */ /* 0x000fe20000000000 */
[----:B------:R-:W-:Y:S01]  /*16b60*/  R2UR UR7, R15 ;  /* 0x000000000f0772ca */ /* 0x000fe200000e0000 */
[----:B------:R-:W-:Y:S01]  /*16b70*/  IMAD.MOV.U32 R21, RZ, RZ, 0x40000040 ;  /* 0x40000040ff157424 */ /* 0x000fe200078e00ff */
[----:B------:R-:W-:-:S02]  /*16b80*/  R2UR UR22, R14 ;  /* 0x000000000e1672ca */ /* 0x000fc400000e0000 */
[----:B------:R-:W-:Y:S02]  /*16b90*/  R2UR UR23, R15 ;  /* 0x000000000f1772ca */ /* 0x000fe400000e0000 */
[----:B------:R-:W4:Y:S01]  /*16ba0*/  LDL.64 R14, [R1+0x8] ;  /* 0x00000800010e7983 */ /* 0x000f220000100a00 */
[----:B------:R-:W-:Y:S01]  /*16bb0*/  R2UR UR15, R13 ;  /* 0x000000000d0f72ca */ /* 0x000fe200000e0000 */
[----:B------:R-:W-:Y:S01]  /*16bc0*/  IMAD.MOV.U32 R153, RZ, RZ, 0x40000040 ;  /* 0x40000040ff997424 */ /* 0x000fe200078e00ff */
[----:B------:R-:W-:Y:S02]  /*16bd0*/  R2UR UR30, R152 ;  /* 0x00000000981e72ca */ /* 0x000fe400000e0000 */
[----:B------:R-:W-:Y:S02]  /*16be0*/  R2UR UR18, R20 ;  /* 0x00000000141272ca */ /* 0x000fe400000e0000 */
[----:B------:R-:W-:Y:S02]  /*16bf0*/  R2UR UR31, R153 ;  /* 0x00000000991f72ca */ /* 0x000fe400000e0000 */
[----:B------:R-:W-:Y:S01]  /*16c00*/  R2UR UR19, R21 ;  /* 0x00000000151372ca */ /* 0x000fe200000e0000 */
[----:B------:R-:W-:Y:S01]  /*16c10*/  UMOV UR16, UR56 ;  /* 0x0000003800107c82 */ /* 0x000fe20008000000 */
[----:B------:R-:W-:Y:S01]  /*16c20*/  UMOV UR17, UR57 ;  /* 0x0000003900117c82 */ /* 0x000fe20008000000 */
[----:B------:R-:W-:Y:S01]  /*16c30*/  UMOV UR20, UR52 ;  /* 0x0000003400147c82 */ /* 0x000fe20008000000 */
[----:B------:R-:W-:Y:S01]  /*16c40*/  UMOV UR21, UR53 ;  /* 0x0000003500157c82 */ /* 0x000fe20008000000 */
[----:B------:R-:W-:-:S02]  /*16c50*/  IADD3 R20, R12, 0x402, RZ ;  /* 0x000004020c147810 */ /* 0x000fc40007ffe0ff */
[----:B--2---:R-:W-:Y:S02]  /*16c60*/  R2UR UR12, R154 ;  /* 0x000000009a0c72ca */ /* 0x004fe400000e0000 */
[----:B------:R-:W-:Y:S02]  /*16c70*/  R2UR UR13, R155 ;  /* 0x000000009b0d72ca */ /* 0x000fe400000e0000 */
[----:B------:R-:W-:-:S11]  /*16c80*/  WARPGROUP.ARRIVE ;  /* 0x00000000000079c5 */ /* 0x000fd60000000000 */
[----:B------:R-:W-:Y:S01]  /*16c90*/  QGMMA.64x128x32.F32.E4M3.E4M3 R152, gdesc[UR12], RZ, !UPT, gsb0 ;  /* 0x01e000000c9879f3 */ /* 0x000fe2000c0008ff */
[----:B----4-:R-:W-:Y:S02]  /*16ca0*/  R2UR UR8, R14 ;  /* 0x000000000e0872ca */ /* 0x010fe400000e0000 */
[----:B------:R-:W-:Y:S02]  /*16cb0*/  R2UR UR9, R15 ;  /* 0x000000000f0972ca */ /* 0x000fe400000e0000 */
[----:B---3--:R-:W-:Y:S02]  /*16cc0*/  R2UR UR4, R220 ;  /* 0x00000000dc0472ca */ /* 0x008fe400000e0000 */
[----:B------:R-:W-:Y:S01]  /*16cd0*/  R2UR UR5, R221 ;  /* 0x00000000dd0572ca */ /* 0x000fe200000e0000 */
        /* <DEDUP_REMOVED lines=8> */
[----:B------:R-:W-:Y:S01]  /*16d60*/  QGMMA.64x128x32.F32.E4M3.E4M3 R152, gdesc[UR16], R152, gsb0 ;  /* 0x01e00000109879f3 */ /* 0x000fe20008000898 */
[----:B------:R-:W-:Y:S02]  /*16d70*/  R2UR UR26, R20 ;  /* 0x00000000141a72ca */ /* 0x000fe400000e0000 */
[----:B------:R-:W-:Y:S01]  /*16d80*/  R2UR UR27, R21 ;  /* 0x00000000151b72ca */ /* 0x000fe200000e0000 */
[----:B------:R-:W-:Y:S01]  /*16d90*/  UMOV UR24, UR48 ;  /* 0x0000003000187c82 */ /* 0x000fe20008000000 */
[----:B------:R-:W-:Y:S01]  /*16da0*/  UMOV UR25, UR49 ;  /* 0x0000003100197c82 */ /* 0x000fe20008000000 */
[----:B------:R-:W-:Y:S02]  /*16db0*/  WARPGROUP.DEPBAR.LE gsb0, 0x0 ;  /* 0x00008000000079c5 */ /* 0x000fe40000010000 */
[----:B------:R-:W-:-:S06]  /*16dc0*/  WARPGROUP.ARRIVE ;  /* 0x00000000000079c5 */ /* 0x000fcc0000000000 */
[----:B------:R-:W-:Y:S01]  /*16dd0*/  QGMMA.64x128x32.F32.E4M3.E4M3 R152, gdesc[UR20], R152, gsb0 ;  /* 0x01e00000149879f3 */ /* 0x000fe20008000898 */
[----:B------:R-:W-:Y:S01]  /*16de0*/  UMOV UR28, UR44 ;  /* 0x0000002c001c7c82 */ /* 0x000fe20008000000 */
[----:B------:R-:W-:Y:S01]  /*16df0*/  UMOV UR29, UR45 ;  /* 0x0000002d001d7c82 */ /* 0x000fe20008000000 */
[----:B------:R-:W-:Y:S02]  /*16e00*/  WARPGROUP.DEPBAR.LE gsb0, 0x0 ;  /* 0x00008000000079c5 */ /* 0x000fe40000010000 */
[----:B------:R-:W-:-:S07]  /*16e10*/  WARPGROUP.ARRIVE ;  /* 0x00000000000079c5 */ /* 0x000fce0000000000 */
[----:B------:R-:W-:Y:S01]  /*16e20*/  QGMMA.64x128x32.F32.E4M3.E4M3 R152, gdesc[UR24], R152, gsb0 ;  /* 0x01e00000189879f3 */ /* 0x000fe20008000898 */
[----:B------:R-:W-:Y:S01]  /*16e30*/  VIADD R12, R12, 0x406 ;  /* 0x000004060c0c7836 */ /* 0x000fe20000000000 */
[----:B------:R-:W-:-:S04]  /*16e40*/  MOV R13, 0x40000040 ;  /* 0x40000040000d7802 */ /* 0x000fc80000000f00 */
[----:B------:R-:W-:Y:S02]  /*16e50*/  R2UR UR34, R12 ;  /* 0x000000000c2272ca */ /* 0x000fe400000e0000 */
[----:B------:R-:W-:Y:S01]  /*16e60*/  R2UR UR35, R13 ;  /* 0x000000000d2372ca */ /* 0x000fe200000e0000 */
[----:B------:R-:W-:Y:S01]  /*16e70*/  UMOV UR32, UR40 ;  /* 0x0000002800207c82 */ /* 0x000fe20008000000 */
[----:B------:R-:W-:Y:S01]  /*16e80*/  UMOV UR33, UR41 ;  /* 0x0000002900217c82 */ /* 0x000fe20008000000 */
[----:B------:R-:W-:Y:S02]  /*16e90*/  WARPGROUP.DEPBAR.LE gsb0, 0x0 ;  /* 0x00008000000079c5 */ /* 0x000fe40000010000 */
[----:B------:R-:W-:-:S06]  /*16ea0*/  WARPGROUP.ARRIVE ;  /* 0x00000000000079c5 */ /* 0x000fcc0000000000 */
[----:B------:R-:W-:Y:S03]  /*16eb0*/  QGMMA.64x128x32.F32.E4M3.E4M3 R152, gdesc[UR28], R152, gsb0 ;  /* 0x01e000001c9879f3 */ /* 0x000fe60008000898 */
[----:B------:R-:W2:Y:S01]  /*16ec0*/  S2R R11, SR_TID.X ;  /* 0x00000000000b7919 */ /* 0x000ea20000002100 */
[----:B------:R-:W-:Y:S02]  /*16ed0*/  WARPGROUP.DEPBAR.LE gsb0, 0x0 ;  /* 0x00008000000079c5 */ /* 0x000fe40000010000 */
[----:B------:R-:W-:-:S06]  /*16ee0*/  WARPGROUP.ARRIVE ;  /* 0x00000000000079c5 */ /* 0x000fcc0000000000 */
[----:B------:R-:W-:Y:S01]  /*16ef0*/  QGMMA.64x128x32.F32.E4M3.E4M3 R152, gdesc[UR32], R152, gsb0 ;  /* 0x01e00000209879f3 */ /* 0x000fe20008000898 */
[----:B--2---:R-:W-:-:S04]  /*16f00*/  SHF.R.U32.HI R11, RZ, 0x7, R11 ;  /* 0x00000007ff0b7819 */ /* 0x004fc8000001160b */
[----:B------:R-:W-:Y:S01]  /*16f10*/  IADD3 R8, -R11, 0xb, RZ ;  /* 0x0000000b0b087810 */ /* 0x000fe20007ffe1ff */
[----:B------:R-:W-:-:S04]  /*16f20*/  WARPGROUP.DEPBAR.LE gsb0, 0x0 ;  /* 0x00008000000079c5 */ /* 0x000fc80000010000 */
[----:B------:R2:W-:Y:S06]  /*16f30*/  BAR.ARV R8, 0x100 ;  /* 0x000400080000751d */ /* 0x0005ec0000002000 */
[----:B------:R-:W-:Y:S05]  /*16f40*/  @!P0 BRA `(.L_x_655) ;  /* 0x0000000000048947 */ /* 0x000fea0003800000 */
[----:B------:R-:W-:Y:S01]  /*16f50*/  BPT.TRAP 0x1 ;  /* 0x000000040000795c */ /* 0x000fe20000300000 */
.L_x_655:
[C---:B------:R-:W-:Y:S01]  /*16f60*/  FMUL.FTZ R11, R2.reuse, R152 ;  /* 0x00000098020b7220 */ /* 0x040fe20000410000 */
[C---:B------:R-:W-:Y:S01]  /*16f70*/  FMUL.FTZ R12, R2.reuse, R153 ;  /* 0x00000099020c7220 */ /* 0x040fe20000410000 */
[C---:B------:R-:W-:Y:S01]  /*16f80*/  FMUL.FTZ R13, R2.reuse, R156 ;  /* 0x0000009c020d7220 */ /* 0x040fe20000410000 */
[C---:B------:R-:W-:Y:S01]  /*16f90*/  FMUL.FTZ R14, R2.reuse, R157 ;  /* 0x0000009d020e7220 */ /* 0x040fe20000410000 */
[C---:B------:R-:W-:Y:S01]  /*16fa0*/  FMUL.FTZ R15, R2.reuse, R160 ;  /* 0x000000a0020f7220 */ /* 0x040fe20000410000 */
[C---:B------:R-:W-:Y:S01]  /*16fb0*/  FMUL.FTZ R20, R2.reuse, R161 ;  /* 0x000000a102147220 */ /* 0x040fe20000410000 */
        /* <DEDUP_REMOVED lines=8> */
[----:B------:R-:W4:Y:S01]  /*17040*/  MUFU.TANH R12, R12 ;  /* 0x0000000c000c7308 */ /* 0x000f220000002400 */
[C---:B------:R-:W-:Y:S01]  /*17050*/  FMUL.FTZ R164, R2.reuse, R177 ;  /* 0x000000b102a47220 */ /* 0x040fe20000410000 */
[C---:B------:R-:W-:Y:S01]  /*17060*/  FMUL.FTZ R165, R2.reuse, R180 ;  /* 0x000000b402a57220 */ /* 0x040fe20000410000 */
[C---:B------:R-:W-:Y:S01]  /*17070*/  FMUL.FTZ R169, R2.reuse, R181 ;  /* 0x000000b502a97220 */ /* 0x040fe20000410000 */
[C---:B------:R-:W-:Y:S01]  /*17080*/  FMUL.FTZ R172, R2.reuse, R184 ;  /* 0x000000b802ac7220 */ /* 0x040fe20000410000 */
[C---:B------:R-:W-:Y:S01]  /*17090*/  FMUL.FTZ R173, R2.reuse, R185 ;  /* 0x000000b902ad7220 */ /* 0x040fe20000410000 */
[C---:B------:R-:W-:Y:S01]  /*170a0*/  FMUL.FTZ R176, R2.reuse, R188 ;  /* 0x000000bc02b07220 */ /* 0x040fe20000410000 */
[C---:B------:R-:W-:Y:S01]  /*170b0*/  FMUL.FTZ R177, R2.reuse, R189 ;  /* 0x000000bd02b17220 */ /* 0x040fe20000410000 */
[----:B------:R-:W5:Y:S01]  /*170c0*/  MUFU.TANH R13, R13 ;  /* 0x0000000d000d7308 */ /* 0x000f620000002400 */
        /* <DEDUP_REMOVED lines=8> */
[----:B----4-:R-:W-:Y:S01]  /*17150*/  FMNMX.FTZ R168, R12, R168, !PT ;  /* 0x000000a80ca87209 */ /* 0x010fe20007810000 */
[C---:B------:R-:W-:Y:S01]  /*17160*/  FMUL.FTZ R192, R2.reuse, R204 ;  /* 0x000000cc02c07220 */ /* 0x040fe20000410000 */
[C---:B------:R-:W-:Y:S01]  /*17170*/  FMUL.FTZ R193, R2.reuse, R205 ;  /* 0x000000cd02c17220 */ /* 0x040fe20000410000 */
[C---:B------:R-:W-:Y:S01]  /*17180*/  FMUL.FTZ R196, R2.reuse, R208 ;  /* 0x000000d002c47220 */ /* 0x040fe20000410000 */
[C---:B------:R-:W-:Y:S01]  /*17190*/  FMUL.FTZ R197, R2.reuse, R209 ;  /* 0x000000d102c57220 */ /* 0x040fe20000410000 */
[C---:B------:R-:W-:Y:S01]  /*171a0*/  FMUL.FTZ R200, R2.reuse, R212 ;  /* 0x000000d402c87220 */ /* 0x040fe20000410000 */
[C---:B------:R-:W-:Y:S01]  /*171b0*/  FMUL.FTZ R201, R2.reuse, R213 ;  /* 0x000000d502c97220 */ /* 0x040fe20000410000 */
[----:B------:R-:W4:Y:S01]  /*171c0*/  MUFU.TANH R15, R15 ;  /* 0x0000000f000f7308 */ /* 0x000f220000002400 */
[----:B-----5:R-:W-:Y:S01]  /*171d0*/  FMNMX.FTZ R168, R13, R168, !PT ;  /* 0x000000a80da87209 */ /* 0x020fe20007810000 */
[----:B------:R-:W-:Y:S01]  /*171e0*/  UMOV UR38, UR43 ;  /* 0x0000002b00267c82 */ /* 0x000fe20008000000 */
[C---:B------:R-:W-:Y:S01]  /*171f0*/  FMUL.FTZ R191, R2.reuse, R191 ;  /* 0x000000bf02bf7220 */ /* 0x040fe20000410000 */
[C---:B------:R-:W-:Y:S01]  /*17200*/  FMUL.FTZ R194, R2.reuse, R194 ;  /* 0x000000c202c27220 */ /* 0x040fe20000410000 */
[C---:B------:R-:W-:Y:S01]  /*17210*/  FMUL.FTZ R195, R2.reuse, R195 ;  /* 0x000000c302c37220 */ /* 0x040fe20000410000 */
[C---:B------:R-:W-:Y:S01]  /*17220*/  FMUL.FTZ R198, R2.reuse, R198 ;  /* 0x000000c602c67220 */ /* 0x040fe20000410000 */
[----:B------:R-:W-:Y:S01]  /*17230*/  FMUL.FTZ R199, R2, R199 ;  /* 0x000000c702c77220 */ /* 0x000fe20000410000 */
[----:B------:R-:W5:Y:S01]  /*17240*/  MUFU.TANH R20, R20 ;  /* 0x0000001400147308 */ /* 0x000f620000002400 */
        /* <DEDUP_REMOVED lines=8> */
[----:B----4-:R-:W-:Y:S01]  /*172d0*/  FMNMX.FTZ R168, R15, R168, !PT ;  /* 0x000000a80fa87209 */ /* 0x010fe20007810000 */
[C---:B------:R-:W-:Y:S01]  /*172e0*/  FMUL.FTZ R214, R2.reuse, R214 ;  /* 0x000000d602d67220 */ /* 0x040fe20000410000 */
[----:B------:R-:W-:-:S05]  /*172f0*/  FMUL.FTZ R215, R2, R215 ;  /* 0x000000d702d77220 */ /* 0x000fca0000410000 */
[----:B------:R-:W4:Y:S01]  /*17300*/  MUFU.TANH R152, R152 ;  /* 0x0000009800987308 */ /* 0x000f220000002400 */
[----:B-----5:R-:W-:-:S07]  /*17310*/  FMNMX.FTZ R168, R20, R168, !PT ;  /* 0x000000a814a87209 */ /* 0x020fce0007810000 */
[----:B------:R-:W5:Y:S01]  /*17320*/  MUFU.TANH R153, R153 ;  /* 0x0000009900997308 */ /* 0x000f620000002400 */
[----:B---3--:R-:W-:-:S07]  /*17330*/  FMNMX.FTZ R168, R21, R168, !PT ;  /* 0x000000a815a87209 */ /* 0x008fce0007810000 */
[----:B------:R-:W3:Y:S01]  /*17340*/  MUFU.TANH R156, R156 ;  /* 0x0000009c009c7308 */ /* 0x000ee20000002400 */
[----:B----4-:R-:W-:-:S07]  /*17350*/  FMNMX.FTZ R168, R152, R168, !PT ;  /* 0x000000a898a87209 */ /* 0x010fce0007810000 */
        /* <DEDUP_REMOVED lines=43> */
[----:B-----5:R-:W-:-:S04]  /*17610*/  FMNMX.FTZ R168, R197, R168, !PT ;  /* 0x000000a8c5a87209 */ /* 0x020fc80007810000 */
[----:B---3--:R-:W-:-:S04]  /*17620*/  FMNMX.FTZ R168, R200, R168, !PT ;  /* 0x000000a8c8a87209 */ /* 0x008fc80007810000 */
[----:B----4-:R-:W-:-:S05]  /*17630*/  FMNMX.FTZ R168, R201, R168, !PT ;  /* 0x000000a8c9a87209 */ /* 0x010fca0007810000 */
[----:B------:R-:W3:Y:S02]  /*17640*/  SHFL.BFLY PT, R204, R168, 0x2, 0x1f ;  /* 0x0c401f00a8cc7f89 */ /* 0x000ee400000e0000 */
[----:B---3--:R-:W-:-:S05]  /*17650*/  FMNMX.FTZ R168, R168, R204, !PT ;  /* 0x000000cca8a87209 */ /* 0x008fca0007810000 */
[----:B------:R-:W3:Y:S02]  /*17660*/  SHFL.BFLY PT, R204, R168, 0x1, 0x1f ;  /* 0x0c201f00a8cc7f89 */ /* 0x000ee400000e0000 */
[----:B---3--:R-:W-:Y:S01]  /*17670*/  FMNMX.FTZ R168, R168, R204, !PT ;  /* 0x000000cca8a87209 */ /* 0x008fe20007810000 */
[----:B------:R-:W-:-:S04]  /*17680*/  IMAD.U32 R204, RZ, RZ, UR38 ;  /* 0x00000026ffcc7e24 */ /* 0x000fc8000f8e00ff */
[C---:B------:R-:W-:Y:S01]  /*17690*/  FADD.FTZ R205, -R168.reuse, R10 ;  /* 0x0000000aa8cd7221 */ /* 0x040fe20000010100 */
[----:B------:R-:W-:-:S03]  /*176a0*/  FFMA.FTZ R10, R168, R204, -8 ;  /* 0xc1000000a80a7423 */ /* 0x000fc600000100cc */
        /* <DEDUP_REMOVED lines=26> */
[--C-:B------:R-:W-:Y:S01]  /*17850*/  FFMA.FTZ R184, R184, UR38, -R10.reuse ;  /* 0x00000026b8b87c23 */ /* 0x100fe2000801080a */
[----:B------:R-:W-:-:S01]  /*17860*/  FFMA.FTZ R185, R185, UR38, -R10 ;  /* 0x00000026b9b97c23 */ /* 0x000fc2000801080a */
[--C-:B------:R-:W-:Y:S01]  /*17870*/  FFMA.FTZ R188, R188, UR38, -R10.reuse ;  /* 0x00000026bcbc7c23 */ /* 0x100fe2000801080a */
[----:B------:R-:W-:-:S01]  /*17880*/  FFMA.FTZ R189, R189, UR38, -R10 ;  /* 0x00000026bdbd7c23 */ /* 0x000fc2000801080a */
[----:B------:R-:W5:Y:S01]  /*17890*/  MUFU.EX2 R13, R13 ;  /* 0x0000000d000d7308 */ /* 0x000f620000000800 */
[----:B---3--:R-:W-:-:S01]  /*178a0*/  FFMA.FTZ R4, R204, R4, R11 ;  /* 0x00000004cc047223 */ /* 0x008fc2000001000b */
[--C-:B------:R-:W-:Y:S01]  /*178b0*/  FFMA.FTZ R192, R192, UR38, -R10.reuse ;  /* 0x00000026c0c07c23 */ /* 0x100fe2000801080a */
[----:B------:R-:W-:-:S01]  /*178c0*/  FFMA.FTZ R193, R193, UR38, -R10 ;  /* 0x00000026c1c17c23 */ /* 0x000fc2000801080a */
[--C-:B------:R-:W-:Y:S01]  /*178d0*/  FFMA.FTZ R196, R196, UR38, -R10.reuse ;  /* 0x00000026c4c47c23 */ /* 0x100fe2000801080a */
[----:B------:R-:W-:-:S01]  /*178e0*/  FFMA.FTZ R197, R197, UR38, -R10 ;  /* 0x00000026c5c57c23 */ /* 0x000fc2000801080a */
[--C-:B------:R-:W-:Y:S01]  /*178f0*/  FFMA.FTZ R200, R200, UR38, -R10.reuse ;  /* 0x00000026c8c87c23 */ /* 0x100fe2000801080a */
[----:B------:R-:W-:-:S01]  /*17900*/  FFMA.FTZ R10, R201, UR38, -R10 ;  /* 0x00000026c90a7c23 */ /* 0x000fc2000801080a */
[----:B------:R-:W3:Y:S01]  /*17910*/  MUFU.EX2 R14, R14 ;  /* 0x0000000e000e7308 */ /* 0x000ee20000000800 */
[----:B----4-:R-:W-:-:S01]  /*17920*/  FADD.FTZ R4, R12, R4 ;  /* 0x000000040c047221 */ /* 0x010fc20000010000 */
[-C--:B------:R-:W-:Y:S01]  /*17930*/  FMUL.FTZ R24, R24, R204.reuse ;  /* 0x000000cc18187220 */ /* 0x080fe20000410000 */
[-C--:B------:R-:W-:Y:S01]  /*17940*/  FMUL.FTZ R25, R25, R204.reuse ;  /* 0x000000cc19197220 */ /* 0x080fe20000410000 */
[-C--:B------:R-:W-:Y:S01]  /*17950*/  FMUL.FTZ R28, R28, R204.reuse ;  /* 0x000000cc1c1c7220 */ /* 0x080fe20000410000 */
[-C--:B------:R-:W-:Y:S01]  /*17960*/  FMUL.FTZ R29, R29, R204.reuse ;  /* 0x000000cc1d1d7220 */ /* 0x080fe20000410000 */
[-C--:B------:R-:W-:Y:S01]  /*17970*/  FMUL.FTZ R32, R32, R204.reuse ;  /* 0x000000cc20207220 */ /* 0x080fe20000410000 */
[----:B------:R-:W-:Y:S01]  /*17980*/  FMUL.FTZ R33, R33, R204 ;  /* 0x000000cc21217220 */ /* 0x000fe20000410000 */
[----:B------:R-:W4:Y:S01]  /*17990*/  MUFU.EX2 R15, R15 ;  /* 0x0000000f000f7308 */ /* 0x000f220000000800 */
[----:B-----5:R-:W-:-:S01]  /*179a0*/  FADD.FTZ R4, R13, R4 ;  /* 0x000000040d047221 */ /* 0x020fc20000010000 */
[-C--:B------:R-:W-:Y:S01]  /*179b0*/  FMUL.FTZ R36, R36, R204.reuse ;  /* 0x000000cc24247220 */ /* 0x080fe20000410000 */
[-C--:B------:R-:W-:Y:S01]  /*179c0*/  FMUL.FTZ R37, R37, R204.reuse ;  /* 0x000000cc25257220 */ /* 0x080fe20000410000 */
[-C--:B------:R-:W-:Y:S01]  /*179d0*/  FMUL.FTZ R40, R40, R204.reuse ;  /* 0x000000cc28287220 */ /* 0x080fe20000410000 */
[-C--:B------:R-:W-:Y:S01]  /*179e0*/  FMUL.FTZ R41, R41, R204.reuse ;  /* 0x000000cc29297220 */ /* 0x080fe20000410000 */
[-C--:B------:R-:W-:Y:S01]  /*179f0*/  FMUL.FTZ R44, R44, R204.reuse ;  /* 0x000000cc2c2c7220 */ /* 0x080fe20000410000 */
[----:B------:R-:W-:Y:S01]  /*17a00*/  FMUL.FTZ R45, R45, R204 ;  /* 0x000000cc2d2d7220 */ /* 0x000fe20000410000 */
[----:B------:R-:W5:Y:S01]  /*17a10*/  MUFU.EX2 R20, R20 ;  /* 0x0000001400147308 */ /* 0x000f620000000800 */
[C---:B---3--:R-:W-:Y:S01]  /*17a20*/  F2FP.SATFINITE.E4M3.F32.PACK_AB_MERGE_C R13, R14.reuse, R13, RZ ;  /* 0x0000000d0e0d723e */ /* 0x048fe200048070ff */
[----:B------:R-:W-:Y:S01]  /*17a30*/  FADD.FTZ R4, R14, R4 ;  /* 0x000000040e047221 */ /* 0x000fe20000010000 */
[C---:B------:R-:W-:Y:S01]  /*17a40*/  FMUL.FTZ R14, R2.reuse, R159 ;  /* 0x0000009f020e7220 */ /* 0x040fe20000410000 */
[----:B------:R-:W-:Y:S01]  /*17a50*/  FMUL.FTZ R159, R2, R167 ;  /* 0x000000a7029f7220 */ /* 0x000fe20000410000 */
[----:B------:R-:W-:Y:S01]  /*17a60*/  F2FP.SATFINITE.E4M3.F32.PACK_AB_MERGE_C R164, R12, R11, R13 ;  /* 0x0000000b0ca4723e */ /* 0x000fe2000480700d */
        /* <DEDUP_REMOVED lines=18> */
[----:B------:R-:W-:Y:S01]  /*17b90*/  FMUL.FTZ R182, R2, R190 ;  /* 0x000000be02b67220 */ /* 0x000fe20000410000 */
[----:B----4-:R-:W-:-:S01]  /*17ba0*/  FADD.FTZ R4, R15, R4 ;  /* 0x000000040f047221 */ /* 0x010fc20000010000 */
[----:B------:R-:W4:Y:S01]  /*17bb0*/  MUFU.TANH R12, R12 ;  /* 0x0000000c000c7308 */ /* 0x000f220000002400 */
[-C--:B------:R-:W-:Y:S01]  /*17bc0*/  FMUL.FTZ R48, R48, R204.reuse ;  /* 0x000000cc30307220 */ /* 0x080fe20000410000 */
[----:B------:R-:W-:Y:S01]  /*17bd0*/  FMUL.FTZ R49, R49, R204 ;  /* 0x000000cc31317220 */ /* 0x000fe20000410000 */
[----:B-----5:R-:W-:-:S01]  /*17be0*/  FADD.FTZ R4, R20, R4 ;  /* 0x0000000414047221 */ /* 0x020fc20000010000 */
[-C--:B------:R-:W-:Y:S01]  /*17bf0*/  FMUL.FTZ R52, R52, R204.reuse ;  /* 0x000000cc34347220 */ /* 0x080fe20000410000 */
[-C--:B------:R-:W-:Y:S01]  /*17c00*/  FMUL.FTZ R53, R53, R204.reuse ;  /* 0x000000cc35357220 */ /* 0x080fe20000410000 */
[-C--:B------:R-:W-:Y:S01]  /*17c10*/  FMUL.FTZ R56, R56, R204.reuse ;  /* 0x000000cc38387220 */ /* 0x080fe20000410000 */
[-C--:B------:R-:W-:Y:S01]  /*17c20*/  FMUL.FTZ R57, R57, R204.reuse ;  /* 0x000000cc39397220 */ /* 0x080fe20000410000 */
[----:B------:R-:W5:Y:S01]  /*17c30*/  MUFU.TANH R13, R13 ;  /* 0x0000000d000d7308 */ /* 0x000f620000002400 */
[----:B---3--:R-:W-:Y:S01]  /*17c40*/  FMNMX.FTZ R183, R11, R9, !PT ;  /* 0x000000090bb77209 */ /* 0x008fe20007810000 */
[-C--:B------:R-:W-:Y:S01]  /*17c50*/  FMUL.FTZ R60, R60, R204.reuse ;  /* 0x000000cc3c3c7220 */ /* 0x080fe20000410000 */
[-C--:B------:R-:W-:Y:S01]  /*17c60*/  FMUL.FTZ R61, R61, R204.reuse ;  /* 0x000000cc3d3d7220 */ /* 0x080fe20000410000 */
[-C--:B------:R-:W-:Y:S01]  /*17c70*/  FMUL.FTZ R64, R64, R204.reuse ;  /* 0x000000cc40407220 */ /* 0x080fe20000410000 */
[-C--:B------:R-:W-:Y:S01]  /*17c80*/  FMUL.FTZ R65, R65, R204.reuse ;  /* 0x000000cc41417220 */ /* 0x080fe20000410000 */
[-C--:B------:R-:W-:Y:S01]  /*17c90*/  FMUL.FTZ R68, R68, R204.reuse ;  /* 0x000000cc44447220 */ /* 0x080fe20000410000 */
[-C--:B------:R-:W-:Y:S01]  /*17ca0*/  FMUL.FTZ R69, R69, R204.reuse ;  /* 0x000000cc45457220 */ /* 0x080fe20000410000 */
[----:B------:R-:W3:Y:S01]  /*17cb0*/  MUFU.TANH R154, R154 ;  /* 0x0000009a009a7308 */ /* 0x000ee20000002400 */
[----:B----4-:R-:W-:Y:S01]  /*17cc0*/  FMNMX.FTZ R183, R12, R183, !PT ;  /* 0x000000b70cb77209 */ /* 0x010fe20007810000 */
[-C--:B------:R-:W-:Y:S01]  /*17cd0*/  FMUL.FTZ R72, R72, R204.reuse ;  /* 0x000000cc48487220 */ /* 0x080fe20000410000 */
[-C--:B------:R-:W-:Y:S01]  /*17ce0*/  FMUL.FTZ R73, R73, R204.reuse ;  /* 0x000000cc49497220 */ /* 0x080fe20000410000 */
[-C--:B------:R-:W-:Y:S01]  /*17cf0*/  FMUL.FTZ R76, R76, R204.reuse ;  /* 0x000000cc4c4c7220 */ /* 0x080fe20000410000 */
[-C--:B------:R-:W-:Y:S01]  /*17d00*/  FMUL.FTZ R77, R77, R204.reuse ;  /* 0x000000cc4d4d7220 */ /* 0x080fe20000410000 */
[-C--:B------:R-:W-:Y:S01]  /*17d10*/  FMUL.FTZ R80, R80, R204.reuse ;  /* 0x000000cc50507220 */ /* 0x080fe20000410000 */
[-C--:B------:R-:W-:Y:S01]  /*17d20*/  FMUL.FTZ R81, R81, R204.reuse ;  /* 0x000000cc51517220 */ /* 0x080fe20000410000 */
[----:B------:R-:W4:Y:S01]  /*17d30*/  MUFU.TANH R155, R155 ;  /* 0x0000009b009b7308 */ /* 0x000f220000002400 */
[----:B-----5:R-:W-:Y:S01]  /*17d40*/  FMNMX.FTZ R186, R13, R183, !PT ;  /* 0x000000b70dba7209 */ /* 0x020fe20007810000 */
[-C--:B------:R-:W-:Y:S01]  /*17d50*/  FMUL.FTZ R84, R84, R204.reuse ;  /* 0x000000cc54547220 */ /* 0x080fe20000410000 */
[-C--:B------:R-:W-:Y:S01]  /*17d60*/  FMUL.FTZ R85, R85, R204.reuse ;  /* 0x000000cc55557220 */ /* 0x080fe20000410000 */
[----:B------:R-:W-:Y:S01]  /*17d70*/  FMUL.FTZ R88, R88, R204 ;  /* 0x000000cc58587220 */ /* 0x000fe20000410000 */
[----:B------:R-:W-:Y:S01]  /*17d80*/  FMNMX.FTZ R186, R14, R186, !PT ;  /* 0x000000ba0eba7209 */ /* 0x000fe20007810000 */
[-C--:B------:R-:W-:Y:S01]  /*17d90*/  FMUL.FTZ R89, R89, R204.reuse ;  /* 0x000000cc59597220 */ /* 0x080fe20000410000 */
[----:B------:R-:W-:Y:S01]  /*17da0*/  FMUL.FTZ R92, R92, R204 ;  /* 0x000000cc5c5c7220 */ /* 0x000fe20000410000 */
        /* <DEDUP_REMOVED lines=20> */
[-C--:B------:R-:W-:Y:S01]  /*17ef0*/  FMUL.FTZ R121, R121, R204.reuse ;  /* 0x000000cc79797220 */ /* 0x080fe20000410000 */
[-C--:B------:R-:W-:Y:S01]  /*17f00*/  FMUL.FTZ R124, R124, R204.reuse ;  /* 0x000000cc7c7c7220 */ /* 0x080fe20000410000 */
        /* <DEDUP_REMOVED lines=11> */
[-C--:B------:R-:W-:Y:S01]  /*17fc0*/  FMUL.FTZ R141, R141, R204.reuse ;  /* 0x000000cc8d8d7220 */ /* 0x080fe20000410000 */
[-C--:B------:R-:W-:Y:S01]  /*17fd0*/  FMUL.FTZ R144, R144, R204.reuse ;  /* 0x000000cc90907220 */ /* 0x080fe20000410000 */
[-C--:B------:R-:W-:Y:S01]  /*17fe0*/  FMUL.FTZ R145, R145, R204.reuse ;  /* 0x000000cc91917220 */ /* 0x080fe20000410000 */
[-C--:B------:R-:W-:Y:S01]  /*17ff0*/  FMUL.FTZ R148, R148, R204.reuse ;  /* 0x000000cc94947220 */ /* 0x080fe20000410000 */
[----:B------:R-:W-:-:S03]  /*18000*/  FMUL.FTZ R149, R149, R204 ;  /* 0x000000cc95957220 */ /* 0x000fc60000410000 */
[----:B------:R-:W0:Y:S08]  /*18010*/  MUFU.TANH R167, R167 ;  /* 0x000000a700a77308 */ /* 0x000e300000002400 */
[----:B------:R-:W1:Y:S08]  /*18020*/  MUFU.TANH R170, R170 ;  /* 0x000000aa00aa7308 */ /* 0x000e700000002400 */
[----:B------:R4:W-:Y:S08]  /*18030*/  MUFU.TANH R183, R191 ;  /* 0x000000bf00b77308 */ /* 0x0009f00000002400 */
[----:B------:R-:W2:Y:S01]  /*18040*/  MUFU.TANH R171, R171 ;  /* 0x000000ab00ab7308 */ /* 0x000ea20000002400 */
[----:B----4-:R-:W-:-:S04]  /*18050*/  FMNMX.FTZ R191, R162, R190, !PT ;  /* 0x000000bea2bf7209 */ /* 0x010fc80007810000 */
[----:B-----5:R-:W-:-:S03]  /*18060*/  FMNMX.FTZ R191, R163, R191, !PT ;  /* 0x000000bfa3bf7209 */ /* 0x020fc60007810000 */
[----:B------:R-:W4:Y:S08]  /*18070*/  MUFU.TANH R174, R174 ;  /* 0x000000ae00ae7308 */ /* 0x000f300000002400 */
[----:B------:R3:W-:Y:S08]  /*18080*/  MUFU.TANH R186, R194 ;  /* 0x000000c200ba7308 */ /* 0x0007f00000002400 */
[----:B------:R-:W5:Y:S01]  /*18090*/  MUFU.TANH R175, R175 ;  /* 0x000000af00af7308 */ /* 0x000f620000002400 */
[----:B---3--:R-:W-:-:S04]  /*180a0*/  FMNMX.FTZ R194, R166, R191, !PT ;  /* 0x000000bfa6c27209 */ /* 0x008fc80007810000 */
[----:B0-----:R-:W-:-:S03]  /*180b0*/  FMNMX.FTZ R194, R167, R194, !PT ;  /* 0x000000c2a7c27209 */ /* 0x001fc60007810000 */
[----:B------:R-:W0:Y:S08]  /*180c0*/  MUFU.TANH R178, R178 ;  /* 0x000000b200b27308 */ /* 0x000e300000002400 */
[----:B------:R1:W-:Y:S08]  /*180d0*/  MUFU.TANH R187, R195 ;  /* 0x000000c300bb7308 */ /* 0x0003f00000002400 */
[----:B------:R-:W3:Y:S01]  /*180e0*/  MUFU.TANH R179, R179 ;  /* 0x000000b300b37308 */ /* 0x000ee20000002400 */
[----:B-1----:R-:W-:-:S04]  /*180f0*/  FMNMX.FTZ R195, R170, R194, !PT ;  /* 0x000000c2aac37209 */ /* 0x002fc80007810000 */
[----:B--2---:R-:W-:-:S03]  /*18100*/  FMNMX.FTZ R195, R171, R195, !PT ;  /* 0x000000c3abc37209 */ /* 0x004fc60007810000 */
[----:B------:R-:W1:Y:S08]  /*18110*/  MUFU.TANH R182, R182 ;  /* 0x000000b600b67308 */ /* 0x000e700000002400 */
[----:B------:R4:W2:Y:S08]  /*18120*/  MUFU.TANH R190, R198 ;  /* 0x000000c600be7308 */ /* 0x0008b00000002400 */
[----:B------:R0:W2:Y:S01]  /*18130*/  MUFU.TANH R191, R199 ;  /* 0x000000c700bf7308 */ /* 0x0000a20000002400 */
[----:B----4-:R-:W-:-:S04]  /*18140*/  FMNMX.FTZ R198, R174, R195, !PT ;  /* 0x000000c3aec67209 */ /* 0x010fc80007810000 */
[----:B-----5:R-:W-:-:S03]  /*18150*/  FMNMX.FTZ R198, R175, R198, !PT ;  /* 0x000000c6afc67209 */ /* 0x020fc60007810000 */
[----:B------:R4:W5:Y:S01]  /*18160*/  MUFU.TANH R194, R202 ;  /* 0x000000ca00c27308 */ /* 0x0009620000002400 */
[----:B0-----:R-:W-:-:S04]  /*18170*/  FMNMX.FTZ R199, R178, R198, !PT ;  /* 0x000000c6b2c77209 */ /* 0x001fc80007810000 */
[----:B---3--:R-:W-:-:S03]  /*18180*/  FMNMX.FTZ R199, R179, R199, !PT ;  /* 0x000000c7b3c77209 */ /* 0x008fc60007810000 */
[----:B------:R2:W0:Y:S01]  /*18190*/  MUFU.TANH R195, R203 ;  /* 0x000000cb00c37308 */ /* 0x0004220000002400 */
[----:B-1----:R-:W-:-:S04]  /*181a0*/  FMNMX.FTZ R201, R182, R199, !PT ;  /* 0x000000c7b6c97209 */ /* 0x002fc80007810000 */
[----:B------:R-:W-:-:S03]  /*181b0*/  FMNMX.FTZ R201, R183, R201, !PT ;  /* 0x000000c9b7c97209 */ /* 0x000fc60007810000 */
[----:B------:R5:W1:Y:S01]  /*181c0*/  MUFU.TANH R198, R206 ;  /* 0x000000ce00c67308 */ /* 0x000a620000002400 */
[----:B----4-:R-:W-:-:S04]  /*181d0*/  FMNMX.FTZ R202, R186, R201, !PT ;  /* 0x000000c9baca7209 */ /* 0x010fc80007810000 */
[----:B------:R-:W-:-:S03]  /*181e0*/  FMNMX.FTZ R202, R187, R202, !PT ;  /* 0x000000cabbca7209 */ /* 0x000fc60007810000 */
[----:B------:R1:W3:Y:S01]  /*181f0*/  MUFU.TANH R199, R207 ;  /* 0x000000cf00c77308 */ /* 0x0002e20000002400 */
[----:B--2---:R-:W-:-:S04]  /*18200*/  FMNMX.FTZ R203, R190, R202, !PT ;  /* 0x000000cabecb7209 */ /* 0x004fc80007810000 */
[----:B------:R-:W-:-:S03]  /*18210*/  FMNMX.FTZ R203, R191, R203, !PT ;  /* 0x000000cbbfcb7209 */ /* 0x000fc60007810000 */
[----:B------:R-:W2:Y:S01]  /*18220*/  MUFU.TANH R201, R210 ;  /* 0x000000d200c97308 */ /* 0x000ea20000002400 */
[----:B-----5:R-:W-:-:S04]  /*18230*/  FMNMX.FTZ R206, R194, R203, !PT ;  /* 0x000000cbc2ce7209 */ /* 0x020fc80007810000 */
[----:B0-----:R-:W-:-:S03]  /*18240*/  FMNMX.FTZ R206, R195, R206, !PT ;  /* 0x000000cec3ce7209 */ /* 0x001fc60007810000 */
[----:B------:R-:W0:Y:S01]  /*18250*/  MUFU.TANH R202, R211 ;  /* 0x000000d300ca7308 */ /* 0x000e220000002400 */
[----:B-1----:R-:W-:-:S04]  /*18260*/  FMNMX.FTZ R207, R198, R206, !PT ;  /* 0x000000cec6cf7209 */ /* 0x002fc80007810000 */
[----:B---3--:R-:W-:-:S03]  /*18270*/  FMNMX.FTZ R207, R199, R207, !PT ;  /* 0x000000cfc7cf7209 */ /* 0x008fc60007810000 */
[----:B------:R-:W1:Y:S01]  /*18280*/  MUFU.TANH R203, R214 ;  /* 0x000000d600cb7308 */ /* 0x000e620000002400 */
[----:B--2---:R-:W-:-:S07]  /*18290*/  FMNMX.FTZ R207, R201, R207, !PT ;  /* 0x000000cfc9cf7209 */ /* 0x004fce0007810000 */
[----:B------:R-:W2:Y:S01]  /*182a0*/  MUFU.TANH R206, R215 ;  /* 0x000000d700ce7308 */ /* 0x000ea20000002400 */
[----:B0-----:R-:W-:-:S07]  /*182b0*/  FMNMX.FTZ R207, R202, R207, !PT ;  /* 0x000000cfcacf7209 */ /* 0x001fce0007810000 */
[----:B------:R-:W0:Y:S01]  /*182c0*/  MUFU.EX2 R21, R21 ;  /* 0x0000001500157308 */ /* 0x000e220000000800 */
[----:B-1----:R-:W-:-:S07]  /*182d0*/  FMNMX.FTZ R207, R203, R207, !PT ;  /* 0x000000cfcbcf7209 */ /* 0x002fce0007810000 */
[----:B------:R-:W-:Y:S01]  /*182e0*/  MUFU.EX2 R153, R153 ;  /* 0x0000009900997308 */ /* 0x000fe20000000800 */
[----:B--2---:R-:W-:-:S05]  /*182f0*/  FMNMX.FTZ R208, R206, R207, !PT ;  /* 0x000000cfced07209 */ /* 0x004fca0007810000 */
[----:B------:R-:W1:Y:S02]  /*18300*/  SHFL.BFLY PT, R209, R208, 0x2, 0x1f ;  /* 0x0c401f00d0d17f89 */ /* 0x000e6400000e0000 */
[----:B------:R-:W2:Y:S01]  /*18310*/  MUFU.EX2 R207, R152 ;  /* 0x0000009800cf7308 */ /* 0x000ea20000000800 */
[----:B0-----:R-:W-:-:S07]  /*18320*/  FADD.FTZ R4, R21, R4 ;  /* 0x0000000415047221 */ /* 0x001fce0000010000 */
[----:B------:R-:W-:Y:S08]  /*18330*/  MUFU.EX2 R152, R161 ;  /* 0x000000a100987308 */ /* 0x000ff00000000800 */
[----:B------:R-:W-:Y:S01]  /*18340*/  MUFU.EX2 R161, R169 ;  /* 0x000000a900a17308 */ /* 0x000fe20000000800 */
[----:B--2---:R-:W-:-:S01]  /*18350*/  FADD.FTZ R4, R207, R4 ;  /* 0x00000004cf047221 */ /* 0x004fc20000010000 */
[----:B------:R-:W-:-:S03]  /*18360*/  F2FP.SATFINITE.E4M3.F32.PACK_AB_MERGE_C R21, R207, R21, RZ ;  /* 0x00000015cf15723e */ /* 0x000fc600048070ff */
[----:B------:R-:W-:Y:S01]  /*18370*/  FADD.FTZ R4, R153, R4 ;  /* 0x0000000499047221 */ /* 0x000fe20000010000 */
[----:B-1----:R-:W-:Y:S02]  /*18380*/  FMNMX.FTZ R208, R208, R209, !PT ;  /* 0x000000d1d0d07209 */ /* 0x002fe40007810000 */
[----:B------:R-:W0:Y:S03]  /*18390*/  MUFU.EX2 R156, R156 ;  /* 0x0000009c009c7308 */ /* 0x000e260000000800 */
[----:B------:R-:W1:Y:S05]  /*183a0*/  SHFL.BFLY PT, R209, R208, 0x1, 0x1f ;  /* 0x0c201f00d0d17f89 */ /* 0x000e6a00000e0000 */
[----:B------:R-:W-:Y:S08]  /*183b0*/  MUFU.EX2 R157, R157 ;  /* 0x0000009d009d7308 */ /* 0x000ff00000000800 */
[----:B------:R-:W-:Y:S01]  /*183c0*/  MUFU.EX2 R160, R160 ;  /* 0x000000a000a07308 */ /* 0x000fe20000000800 */
[----:B0-----:R-:W-:-:S07]  /*183d0*/  FADD.FTZ R4, R156, R4 ;  /* 0x000000049c047221 */ /* 0x001fce0000010000 */
[----:B------:R-:W-:Y:S01]  /*183e0*/  MUFU.EX2 R205, R205 ;  /* 0x000000cd00cd7308 */ /* 0x000fe20000000800 */
[----:B-1----:R-:W-:Y:S01]  /*183f0*/  FMNMX.FTZ R169, R208, R209, !PT ;  /* 0x000000d1d0a97209 */ /* 0x002fe20007810000 */
[----:B------:R-:W-:-:S04]  /*18400*/  IMAD.U32 R209, RZ, RZ, UR38 ;  /* 0x00000026ffd17e24 */ /* 0x000fc8000f8e00ff */
[C---:B------:R-:W-:Y:S01]  /*18410*/  FADD.FTZ R208, -R169.reuse, R9 ;  /* 0x00000009a9d07221 */ /* 0x040fe20000010100 */
[----:B------:R-:W-:-:S01]  /*18420*/  FFMA.FTZ R9, R169, R209, -8 ;  /* 0xc1000000a9097423 */ /* 0x000fc200000100d1 */
[----:B------:R-:W-:Y:S02]  /*18430*/  MUFU.EX2 R165, R165 ;  /* 0x000000a500a57308 */ /* 0x000fe40000000800 */
[----:B------:R-:W-:Y:S01]  /*18440*/  FMUL.FTZ R208, R208, UR38 ;  /* 0x00000026d0d07c20 */ /* 0x000fe20008410000 */
[--C-:B------:R-:W-:Y:S01]  /*18450*/  FFMA.FTZ R11, R11, UR38, -R9.reuse ;  /* 0x000000260b0b7c23 */ /* 0x100fe20008010809 */
[----:B------:R-:W-:-:S01]  /*18460*/  FFMA.FTZ R12, R12, UR38, -R9 ;  /* 0x000000260c0c7c23 */ /* 0x000fc20008010809 */
[--C-:B------:R-:W-:Y:S01]  /*18470*/  FFMA.FTZ R13, R13, UR38, -R9.reuse ;  /* 0x000000260d0d7c23 */ /* 0x100fe20008010809 */
[----:B------:R-:W-:-:S01]  /*18480*/  FFMA.FTZ R14, R14, UR38, -R9 ;  /* 0x000000260e0e7c23 */ /* 0x000fc20008010809 */
[--C-:B------:R-:W-:Y:S01]  /*18490*/  FFMA.FTZ R154, R154, UR38, -R9.reuse ;  /* 0x000000269a9a7c23 */ /* 0x100fe20008010809 */
        /* <DEDUP_REMOVED lines=8> */
[----:B------:R-:W0:Y:S01]  /*18520*/  MUFU.EX2 R11, R11 ;  /* 0x0000000b000b7308 */ /* 0x000e220000000800 */
[----:B------:R-:W-:-:S01]  /*18530*/  FFMA.FTZ R170, R170, UR38, -R9 ;  /* 0x00000026aaaa7c23 */ /* 0x000fc20008010809 */
[--C-:B------:R-:W-:Y:S01]  /*18540*/  FFMA.FTZ R171, R171, UR38, -R9.reuse ;  /* 0x00000026abab7c23 */ /* 0x100fe20008010809 */
        /* <DEDUP_REMOVED lines=23> */
[----:B------:R-:W-:Y:S01]  /*186c0*/  MOV R206, UR61 ;  /* 0x0000003d00ce7c02 */ /* 0x000fe20008000f00 */
        /* <DEDUP_REMOVED lines=16> */
[----:B------:R-:W-:-:S02]  /*187d0*/  VIADD R14, R5, 0x38840 ;  /* 0x00038840050e7836 */ /* 0x000fc40000000000 */
[-C--:B------:R-:W-:Y:S01]  /*187e0*/  FMUL.FTZ R47, R47, R208.reuse ;  /* 0x000000d02f2f7220 */ /* 0x080fe20000410000 */
[-C--:B------:R-:W-:Y:S01]  /*187f0*/  FMUL.FTZ R50, R50, R208.reuse ;  /* 0x000000d032327220 */ /* 0x080fe20000410000 */
[-C--:B------:R-:W-:Y:S01]  /*18800*/  FMUL.FTZ R51, R51, R208.reuse ;  /* 0x000000d033337220 */ /* 0x080fe20000410000 */
[----:B------:R-:W-:Y:S01]  /*18810*/  FMUL.FTZ R54, R54, R208 ;  /* 0x000000d036367220 */ /* 0x000fe20000410000 */
[----:B------:R-:W0:Y:S01]  /*18820*/  MUFU.EX2 R158, R158 ;  /* 0x0000009e009e7308 */ /* 0x000e220000000800 */
[----:B-1----:R-:W-:-:S01]  /*18830*/  FADD.FTZ R3, R154, R3 ;  /* 0x000000039a037221 */ /* 0x002fc20000010000 */
[----:B------:R-:W-:Y:S01]  /*18840*/  PRMT R14, R206, 0x654, R14 ;  /* 0x00000654ce0e7816 */ /* 0x000fe2000000000e */
[-C--:B------:R-:W-:Y:S01]  /*18850*/  FMUL.FTZ R55, R55, R208.reuse ;  /* 0x000000d037377220 */ /* 0x080fe20000410000 */
[-C--:B------:R-:W-:Y:S01]  /*18860*/  FMUL.FTZ R58, R58, R208.reuse ;  /* 0x000000d03a3a7220 */ /* 0x080fe20000410000 */
[-C--:B------:R-:W-:Y:S01]  /*18870*/  FMUL.FTZ R59, R59, R208.reuse ;  /* 0x000000d03b3b7220 */ /* 0x080fe20000410000 */
[----:B------:R1:W-:Y:S01]  /*18880*/  SYNCS.ARRIVE.TRANS64.RED.A1T0 RZ, [R14+URZ], RZ ;  /* 0x000000ff0eff79a7 */ /* 0x0003e2000810043f */
[----:B------:R-:W-:Y:S01]  /*18890*/  FMUL.FTZ R62, R62, R208 ;  /* 0x000000d03e3e7220 */ /* 0x000fe20000410000 */
[----:B------:R-:W3:Y:S01]  /*188a0*/  MUFU.EX2 R159, R159 ;  /* 0x0000009f009f7308 */ /* 0x000ee20000000800 */
[----:B--2---:R-:W-:-:S01]  /*188b0*/  FADD.FTZ R3, R155, R3 ;  /* 0x000000039b037221 */ /* 0x004fc20000010000 */
[-C--:B------:R-:W-:Y:S01]  /*188c0*/  FMUL.FTZ R63, R63, R208.reuse ;  /* 0x000000d03f3f7220 */ /* 0x080fe20000410000 */
[-C--:B------:R-:W-:Y:S01]  /*188d0*/  FMUL.FTZ R66, R66, R208.reuse ;  /* 0x000000d042427220 */ /* 0x080fe20000410000 */
[-C--:B------:R-:W-:Y:S01]  /*188e0*/  FMUL.FTZ R67, R67, R208.reuse ;  /* 0x000000d043437220 */ /* 0x080fe20000410000 */
[-C--:B------:R-:W-:Y:S01]  /*188f0*/  FMUL.FTZ R70, R70, R208.reuse ;  /* 0x000000d046467220 */ /* 0x080fe20000410000 */
[----:B-1----:R-:W-:Y:S01]  /*18900*/  FADD.FTZ R14, R157, R4 ;  /* 0x000000049d0e7221 */ /* 0x002fe20000010000 */
[----:B------:R-:W-:Y:S01]  /*18910*/  FMUL.FTZ R71, R71, R208 ;  /* 0x000000d047477220 */ /* 0x000fe20000410000 */
[----:B------:R-:W1:Y:S01]  /*18920*/  MUFU.EX2 R162, R162 ;  /* 0x000000a200a27308 */ /* 0x000e620000000800 */
        /* <DEDUP_REMOVED lines=8> */
[----:B---3--:R-:W-:-:S01]  /*189b0*/  FADD.FTZ R3, R159, R3 ;  /* 0x000000039f037221 */ /* 0x008fc20000010000 */
[----:B------:R-:W-:Y:S01]  /*189c0*/  F2FP.SATFINITE.E4M3.F32.PACK_AB_MERGE_C R158, R159, R158, RZ ;  /* 0x0000009e9f9e723e */ /* 0x000fe200048070ff */
[-C--:B------:R-:W-:Y:S01]  /*189d0*/  FMUL.FTZ R86, R86, R208.reuse ;  /* 0x000000d056567220 */ /* 0x080fe20000410000 */
[-C--:B------:R-:W-:Y:S01]  /*189e0*/  FMUL.FTZ R87, R87, R208.reuse ;  /* 0x000000d057577220 */ /* 0x080fe20000410000 */
[-C--:B------:R-:W-:Y:S01]  /*189f0*/  FMUL.FTZ R90, R90, R208.reuse ;  /* 0x000000d05a5a7220 */ /* 0x080fe20000410000 */
[-C--:B------:R-:W-:Y:S01]  /*18a00*/  FMUL.FTZ R91, R91, R208.reuse ;  /* 0x000000d05b5b7220 */ /* 0x080fe20000410000 */
[----:B------:R-:W-:Y:S01]  /*18a10*/  FMUL.FTZ R94, R94, R208 ;  /* 0x000000d05e5e7220 */ /* 0x000fe20000410000 */
[----:B------:R-:W2:Y:S01]  /*18a20*/  MUFU.EX2 R166, R166 ;  /* 0x000000a600a67308 */ /* 0x000ea20000000800 */
        /* <DEDUP_REMOVED lines=8> */
[----:B0-----:R-:W-:-:S01]  /*18ab0*/  FADD.FTZ R4, R163, R3 ;  /* 0x00000003a3047221 */ /* 0x001fc20000010000 */
[C---:B------:R-:W-:Y:S01]  /*18ac0*/  FADD.FTZ R3, R160.reuse, R14 ;  /* 0x0000000ea0037221 */ /* 0x040fe20000010000 */
[----:B------:R-:W-:Y:S01]  /*18ad0*/  F2FP.SATFINITE.E4M3.F32.PACK_AB_MERGE_C R160, R160, R157, RZ ;  /* 0x0000009da0a0723e */ /* 0x000fe200048070ff */
[----:B------:R-:W-:Y:S01]  /*18ae0*/  FMUL.FTZ R107, R107, R208 ;  /* 0x000000d06b6b7220 */ /* 0x000fe20000410000 */
[----:B------:R-:W-:Y:S01]  /*18af0*/  F2FP.SATFINITE.E4M3.F32.PACK_AB_MERGE_C R157, R161, R165, RZ ;  /* 0x000000a5a19d723e */ /* 0x000fe200048070ff */
[----:B------:R-:W-:Y:S01]  /*18b00*/  FADD.FTZ R3, R152, R3 ;  /* 0x0000000398037221 */ /* 0x000fe20000010000 */
[----:B------:R-:W-:Y:S01]  /*18b10*/  F2FP.SATFINITE.E4M3.F32.PACK_AB_MERGE_C R160, R156, R153, R160 ;  /* 0x000000999ca0723e */ /* 0x000fe200048070a0 */
[----:B------:R-:W0:Y:S01]  /*18b20*/  MUFU.EX2 R170, R170 ;  /* 0x000000aa00aa7308 */ /* 0x000e220000000800 */
[----:B--2---:R-:W-:-:S01]  /*18b30*/  FADD.FTZ R4, R166, R4 ;  /* 0x00000004a6047221 */ /* 0x004fc20000010000 */
[----:B------:R-:W-:Y:S01]  /*18b40*/  FADD.FTZ R3, R205, R3 ;  /* 0x00000003cd037221 */ /* 0x000fe20000010000 */
[-C--:B------:R-:W-:Y:S01]  /*18b50*/  FMUL.FTZ R110, R110, R208.reuse ;  /* 0x000000d06e6e7220 */ /* 0x080fe20000410000 */
[-C--:B------:R-:W-:Y:S01]  /*18b60*/  FMUL.FTZ R111, R111, R208.reuse ;  /* 0x000000d06f6f7220 */ /* 0x080fe20000410000 */
[-C--:B------:R-:W-:Y:S01]  /*18b70*/  FMUL.FTZ R114, R114, R208.reuse ;  /* 0x000000d072727220 */ /* 0x080fe20000410000 */
[----:B------:R-:W-:Y:S01]  /*18b80*/  FADD.FTZ R3, R165, R3 ;  /* 0x00000003a5037221 */ /* 0x000fe20000010000 */
[----:B------:R-:W-:Y:S01]  /*18b90*/  FMUL.FTZ R115, R115, R208 ;  /* 0x000000d073737220 */ /* 0x000fe20000410000 */
[----:B------:R-:W2:Y:S01]  /*18ba0*/  MUFU.EX2 R171, R171 ;  /* 0x000000ab00ab7308 */ /* 0x000ea20000000800 */
[----:B-1----:R-:W-:-:S01]  /*18bb0*/  FADD.FTZ R4, R167, R4 ;  /* 0x00000004a7047221 */ /* 0x002fc20000010000 */
[----:B------:R-:W-:Y:S01]  /*18bc0*/  FADD.FTZ R3, R161, R3 ;  /* 0x00000003a1037221 */ /* 0x000fe20000010000 */
[----:B------:R-:W-:Y:S01]  /*18bd0*/  F2FP.SATFINITE.E4M3.F32.PACK_AB_MERGE_C R14, R167, R166, RZ ;  /* 0x000000a6a70e723e */ /* 0x000fe200048070ff */
[----:B------:R-:W-:Y:S01]  /*18be0*/  FMUL.FTZ R118, R118, R208 ;  /* 0x000000d076767220 */ /* 0x000fe20000410000 */
[----:B------:R-:W-:Y:S01]  /*18bf0*/  F2FP.SATFINITE.E4M3.F32.PACK_AB_MERGE_C R167, R155, R154, R158 ;  /* 0x0000009a9ba7723e */ /* 0x000fe2000480709e */
[-C--:B------:R-:W-:Y:S01]  /*18c00*/  FMUL.FTZ R119, R119, R208.reuse ;  /* 0x000000d077777220 */ /* 0x080fe20000410000 */
        /* <DEDUP_REMOVED lines=21> */
[----:B------:R-:W-:Y:S01]  /*18d60*/  FMUL.FTZ R151, R151, R208 ;  /* 0x000000d097977220 */ /* 0x000fe20000410000 */
[----:B------:R-:W-:-:S02]  /*18d70*/  F2FP.SATFINITE.E4M3.F32.PACK_AB_MERGE_C R165, R12, R11, R13 ;  /* 0x0000000b0ca5723e */ /* 0x000fc4000480700d */
[----:B------:R-:W-:Y:S01]  /*18d80*/  F2FP.SATFINITE.E4M3.F32.PACK_AB_MERGE_C R166, R20, R15, R21 ;  /* 0x0000000f14a6723e */ /* 0x000fe20004807015 */
[----:B------:R-:W1:Y:S01]  /*18d90*/  MUFU.EX2 R173, R173 ;  /* 0x000000ad00ad7308 */ /* 0x000e620000000800 */
[----:B0-----:R-:W-:-:S07]  /*18da0*/  FADD.FTZ R3, R172, R3 ;  /* 0x00000003ac037221 */ /* 0x001fce0000010000 */
[----:B------:R-:W0:Y:S01]  /*18db0*/  MUFU.EX2 R178, R178 ;  /* 0x000000b200b27308 */ /* 0x000e220000000800 */
[----:B--2---:R-:W-:-:S01]  /*18dc0*/  FADD.FTZ R4, R175, R4 ;  /* 0x00000004af047221 */ /* 0x004fc20000010000 */
[----:B------:R-:W-:-:S06]  /*18dd0*/  F2FP.SATFINITE.E4M3.F32.PACK_AB_MERGE_C R174, R175, R174, RZ ;  /* 0x000000aeafae723e */ /* 0x000fcc00048070ff */
[----:B------:R-:W2:Y:S01]  /*18de0*/  MUFU.EX2 R176, R176 ;  /* 0x000000b000b07308 */ /* 0x000ea20000000800 */
[----:B-1----:R-:W-:-:S07]  /*18df0*/  FADD.FTZ R3, R173, R3 ;  /* 0x00000003ad037221 */ /* 0x002fce0000010000 */
[----:B------:R-:W1:Y:S01]  /*18e00*/  MUFU.EX2 R179, R179 ;  /* 0x000000b300b37308 */ /* 0x000e620000000800 */
[----:B0-----:R-:W-:-:S07]  /*18e10*/  FADD.FTZ R4, R178, R4 ;  /* 0x00000004b2047221 */ /* 0x001fce0000010000 */
[----:B------:R-:W0:Y:S01]  /*18e20*/  MUFU.EX2 R177, R177 ;  /* 0x000000b100b17308 */ /* 0x000e220000000800 */
[----:B--2---:R-:W-:-:S07]  /*18e30*/  FADD.FTZ R3, R176, R3 ;  /* 0x00000003b0037221 */ /* 0x004fce0000010000 */
[----:B------:R-:W2:Y:S01]  /*18e40*/  MUFU.EX2 R182, R182 ;  /* 0x000000b600b67308 */ /* 0x000ea20000000800 */
[----:B-1----:R-:W-:-:S07]  /*18e50*/  FADD.FTZ R4, R179, R4 ;  /* 0x00000004b3047221 */ /* 0x002fce0000010000 */
[----:B------:R-:W1:Y:S01]  /*18e60*/  MUFU.EX2 R180, R180 ;  /* 0x000000b400b47308 */ /* 0x000e620000000800 */
[----:B0-----:R-:W-:-:S01]  /*18e70*/  FADD.FTZ R3, R177, R3 ;  /* 0x00000003b1037221 */ /* 0x001fc20000010000 */
[----:B------:R-:W-:-:S04]  /*18e80*/  F2FP.SATFINITE.E4M3.F32.PACK_AB_MERGE_C R176, R177, R176, RZ ;  /* 0x000000b0b1b0723e */ /* 0x000fc800048070ff */
[----:B------:R-:W-:Y:S02]  /*18e90*/  F2FP.SATFINITE.E4M3.F32.PACK_AB_MERGE_C R156, R173, R172, R176 ;  /* 0x000000acad9c723e */ /* 0x000fe400048070b0 */
[----:B------:R-:W0:Y:S01]  /*18ea0*/  MUFU.EX2 R183, R183 ;  /* 0x000000b700b77308 */ /* 0x000e220000000800 */
[----:B--2---:R-:W-:-:S07]  /*18eb0*/  FADD.FTZ R4, R182, R4 ;  /* 0x00000004b6047221 */ /* 0x004fce0000010000 */
[----:B------:R-:W2:Y:S01]  /*18ec0*/  MUFU.EX2 R181, R181 ;  /* 0x000000b500b57308 */ /* 0x000ea20000000800 */
[----:B-1----:R-:W-:-:S07]  /*18ed0*/  FADD.FTZ R3, R180, R3 ;  /* 0x00000003b4037221 */ /* 0x002fce0000010000 */
[----:B------:R-:W1:Y:S01]  /*18ee0*/  MUFU.EX2 R186, R186 ;  /* 0x000000ba00ba7308 */ /* 0x000e620000000800 */
[----:B0-----:R-:W-:-:S01]  /*18ef0*/  FADD.FTZ R4, R183, R4 ;  /* 0x00000004b7047221 */ /* 0x001fc20000010000 */
[----:B------:R-:W-:-:S06]  /*18f00*/  F2FP.SATFINITE.E4M3.F32.PACK_AB_MERGE_C R182, R183, R182, RZ ;  /* 0x000000b6b7b6723e */ /* 0x000fcc00048070ff */
[----:B------:R-:W0:Y:S01]  /*18f10*/  MUFU.EX2 R184, R184 ;  /* 0x000000b800b87308 */ /* 0x000e220000000800 */
[----:B--2---:R-:W-:-:S07]  /*18f20*/  FADD.FTZ R3, R181, R3 ;  /* 0x00000003b5037221 */ /* 0x004fce0000010000 */
[----:B------:R-:W2:Y:S01]  /*18f30*/  MUFU.EX2 R187, R187 ;  /* 0x000000bb00bb7308 */ /* 0x000ea20000000800 */
[----:B-1----:R-:W-:-:S07]  /*18f40*/  FADD.FTZ R4, R186, R4 ;  /* 0x00000004ba047221 */ /* 0x002fce0000010000 */
[----:B------:R-:W1:Y:S01]  /*18f50*/  MUFU.EX2 R185, R185 ;  /* 0x000000b900b97308 */ /* 0x000e620000000800 */
[----:B0-----:R-:W-:-:S07]  /*18f60*/  FADD.FTZ R3, R184, R3 ;  /* 0x00000003b8037221 */ /* 0x001fce0000010000 */
[----:B------:R-:W0:Y:S01]  /*18f70*/  MUFU.EX2 R190, R190 ;  /* 0x000000be00be7308 */ /* 0x000e220000000800 */
[----:B--2---:R-:W-:-:S07]  /*18f80*/  FADD.FTZ R4, R187, R4 ;  /* 0x00000004bb047221 */ /* 0x004fce0000010000 */
[----:B------:R-:W2:Y:S01]  /*18f90*/  MUFU.EX2 R188, R188 ;  /* 0x000000bc00bc7308 */ /* 0x000ea20000000800 */
[----:B-1----:R-:W-:-:S01]  /*18fa0*/  FADD.FTZ R3, R185, R3 ;  /* 0x00000003b9037221 */ /* 0x002fc20000010000 */
[----:B------:R-:W-:-:S04]  /*18fb0*/  F2FP.SATFINITE.E4M3.F32.PACK_AB_MERGE_C R184, R185, R184, RZ ;  /* 0x000000b8b9b8723e */ /* 0x000fc800048070ff */
[----:B------:R-:W-:Y:S02]  /*18fc0*/  F2FP.SATFINITE.E4M3.F32.PACK_AB_MERGE_C R158, R181, R180, R184 ;  /* 0x000000b4b59e723e */ /* 0x000fe400048070b8 */
        /* <DEDUP_REMOVED lines=13> */
[----:B-1----:R-:W-:-:S07]  /*190a0*/  FADD.FTZ R161, R192, R3 ;  /* 0x00000003c0a17221 */ /* 0x002fce0000010000 */
        /* <DEDUP_REMOVED lines=19> */
[----:B------:R1:W3:Y:S01]  /*191e0*/  MUFU.EX2 R3, R9 ;  /* 0x0000000900037308 */ /* 0x0002e20000000800 */
[----:B0-----:R-:W-:-:S01]  /*191f0*/  FADD.FTZ R161, R203, R161 ;  /* 0x000000a1cba17221 */ /* 0x001fc20000010000 */
[C---:B--2---:R-:W-:Y:S01]  /*19200*/  FADD.FTZ R4, R10.reuse, R4 ;  /* 0x000000040a047221 */ /* 0x044fe20000010000 */
[----:B------:R-:W-:Y:S02]  /*19210*/  F2FP.SATFINITE.E4M3.F32.PACK_AB_MERGE_C R200, R10, R200, RZ ;  /* 0x000000c80ac8723e */ /* 0x000fe400048070ff */
[----:B-1----:R-:W-:Y:S02]  /*19220*/  F2FP.SATFINITE.E4M3.F32.PACK_AB_MERGE_C R9, R199, R198, RZ ;  /* 0x000000c6c709723e */ /* 0x002fe400048070ff */
[----:B------:R-:W-:Y:S02]  /*19230*/  F2FP.SATFINITE.E4M3.F32.PACK_AB_MERGE_C R154, R197, R196, R200 ;  /* 0x000000c4c59a723e */ /* 0x000fe400048070c8 */
[----:B------:R-:W-:Y:S02]  /*19240*/  F2FP.SATFINITE.E4M3.F32.PACK_AB_MERGE_C R153, R195, R194, R9 ;  /* 0x000000c2c399723e */ /* 0x000fe40004807009 */
[C---:B---3--:R-:W-:Y:S01]  /*19250*/  F2FP.SATFINITE.E4M3.F32.PACK_AB_MERGE_C R10, R3.reuse, R203, RZ ;  /* 0x000000cb030a723e */ /* 0x048fe200048070ff */
[----:B------:R-:W-:Y:S01]  /*19260*/  FADD.FTZ R3, R3, R161 ;  /* 0x000000a103037221 */ /* 0x000fe20000010000 */
[----:B------:R-:W-:-:S02]  /*19270*/  F2FP.SATFINITE.E4M3.F32.PACK_AB_MERGE_C R161, R163, R162, R14 ;  /* 0x000000a2a3a1723e */ /* 0x000fc4000480700e */
[----:B------:R-:W-:Y:S02]  /*19280*/  F2FP.SATFINITE.E4M3.F32.PACK_AB_MERGE_C R162, R205, R152, R157 ;  /* 0x00000098cda2723e */ /* 0x000fe4000480709d */
[----:B------:R-:W-:Y:S02]  /*19290*/  F2FP.SATFINITE.E4M3.F32.PACK_AB_MERGE_C R163, R171, R170, R174 ;  /* 0x000000aaaba3723e */ /* 0x000fe400048070ae */
[----:B------:R-:W-:Y:S02]  /*192a0*/  F2FP.SATFINITE.E4M3.F32.PACK_AB_MERGE_C R157, R179, R178, R182 ;  /* 0x000000b2b39d723e */ /* 0x000fe400048070b6 */
[----:B------:R-:W-:Y:S02]  /*192b0*/  F2FP.SATFINITE.E4M3.F32.PACK_AB_MERGE_C R152, R189, R188, R192 ;  /* 0x000000bcbd98723e */ /* 0x000fe400048070c0 */
[----:B------:R-:W-:Y:S01]  /*192c0*/  F2FP.SATFINITE.E4M3.F32.PACK_AB_MERGE_C R155, R202, R201, R10 ;  /* 0x000000c9ca9b723e */ /* 0x000fe2000480700a */
[----:B------:R-:W-:Y:S06]  /*192d0*/  @!P0 BRA `(.L_x_656) ;  /* 0x0000000000048947 */ /* 0x000fec0003800000 */
[----:B------:R-:W-:Y:S01]  /*192e0*/  BPT.TRAP 0x1 ;  /* 0x000000040000795c */ /* 0x000fe20000300000 */
.L_x_656:
[----:B------:R0:W1:Y:S01]  /*192f0*/  SYNCS.PHASECHK.TRANS64.TRYWAIT P2, [R5+URZ+0x38850], R6 ;  /* 0x03885006050075a7 */ /* 0x000062000804017f */
[----:B------:R-:W-:Y:S05]  /*19300*/  @!P0 BRA `(.L_x_657) ;  /* 0x0000000000048947 */ /* 0x000fea0003800000 */
[----:B------:R-:W-:Y:S01]  /*19310*/  BPT.TRAP 0x1 ;  /* 0x000000040000795c */ /* 0x000fe20000300000 */
.L_x_657:
[----:B------:R-:W-:Y:S01]  /*19320*/  BSSY B0, `(.L_x_658) ;  /* 0x0000006000007945 */ /* 0x000fe20003800000 */
[----:B------:R-:W-:Y:S01]  /*19330*/  LEA R10, R7, UR42, 0xb ;  /* 0x0000002a070a7c11 */ /* 0x000fe2000f8e58ff */
[----:B------:R-:W-:Y:S02]  /*19340*/  IMAD.MOV.U32 R11, RZ, RZ, 0x40000040 ;  /* 0x40000040ff0b7424 */ /* 0x000fe400078e00ff */
[----:B-1----:R-:W-:Y:S05]  /*19350*/  @P2 BRA `(.L_x_659) ;  /* 0x0000000000082947 */ /* 0x002fea0003800000 */
[----:B------:R-:W1:Y:S02]  /*19360*/  SYNCS.PHASECHK.TRANS64.TRYWAIT P2, [R5+URZ+0x38850], R6 ;  /* 0x03885006050075a7 */ /* 0x000e64000804017f */
[----:B-1----:R-:W-:Y:S05]  /*19370*/  @!P2 BRA `(.L_x_660) ;  /* 0x000000e0003ca947 */ /* 0x002fea0003800000 */
.L_x_659:
[----:B------:R-:W-:Y:S05]  /*19380*/  BSYNC B0 ;  /* 0x0000000000007941 */ /* 0x000fea0003800000 */
.L_x_658:
[----:B------:R-:W2:Y:S01]  /*19390*/  S2R R9, SR_TID.X ;  /* 0x0000000000097919 */ /* 0x000ea20000002100 */
[----:B------:R-:W-:Y:S05]  /*193a0*/  WARPSYNC.ALL ;  /* 0x0000000000007948 */ /* 0x000fea0003800000 */
[C---:B------:R-:W-:Y:S01]  /*193b0*/  R2UR UR6, R10.reuse ;  /* 0x000000000a0672ca */ /* 0x040fe200000e0000 */
[----:B01----:R-:W-:Y:S01]  /*193c0*/  VIADD R6, R10, 0x2 ;  /* 0x000000020a067836 */ /* 0x003fe20000000000 */
[----:B------:R-:W-:Y:S02]  /*193d0*/  R2UR UR7, R11 ;  /* 0x000000000b0772ca */ /* 0x000fe400000e0000 */
[----:B------:R-:W-:-:S02]  /*193e0*/  MOV R7, 0x40000040 ;  /* 0x4000004000077802 */ /* 0x000fc40000000f00 */
[----:B------:R-:W-:Y:S02]  /*193f0*/  MOV R11, 0x40000040 ;  /* 0x40000040000b7802 */ /* 0x000fe40000000f00 */
[----:B--2---:R-:W-:-:S05]  /*19400*/  SHF.R.U32.HI R9, RZ, 0x7, R9 ;  /* 0x00000007ff097819 */ /* 0x004fca0000011609 */
[----:B------:R-:W-:-:S05]  /*19410*/  VIADD R9, R9, 0x8 ;  /* 0x0000000809097836 */ /* 0x000fca0000000000 */
[----:B------:R0:W-:Y:S06]  /*19420*/  BAR.SYNC.DEFER_BLOCKING R9, 0x100 ;  /* 0x000400090000751d */ /* 0x0001ec0000010000 */
[----:B------:R-:W-:-:S06]  /*19430*/  WARPGROUP.ARRIVE ;  /* 0x00000000000079c5 */ /* 0x000fcc0000000000 */
[----:B------:R-:W-:Y:S01]  /*19440*/  QGMMA.64x256x32.F32.E4M3.E4M3 R24, R164, gdesc[UR4], R24, gsb0 ;  /* 0x03e00004a4187df3 */ /* 0x000fe20008000818 */
[----:B------:R-:W-:Y:S01]  /*19450*/  R2UR UR6, R6 ;  /* 0x00000000060672ca */ /* 0x000fe200000e0000 */
[C---:B------:R-:W-:Y:S01]  /*19460*/  VIADD R6, R10.reuse, 0x4 ;  /* 0x000000040a067836 */ /* 0x040fe20000000000 */
[----:B------:R-:W-:Y:S01]  /*19470*/  R2UR UR7, R7 ;  /* 0x00000000070772ca */ /* 0x000fe200000e0000 */
[----:B------:R-:W-:Y:S02]  /*19480*/  IMAD.MOV.U32 R7, RZ, RZ, 0x40000040 ;  /* 0x40000040ff077424 */ /* 0x000fe400078e00ff */
[----:B------:R-:W-:Y:S01]  /*19490*/  VIADD R10, R10, 0x6 ;  /* 0x000000060a0a7836 */ /* 0x000fe20000000000 */
[----:B------:R-:W-:Y:S02]  /*194a0*/  WARPGROUP.DEPBAR.LE gsb0, 0x0 ;  /* 0x00008000000079c5 */ /* 0x000fe40000010000 */
[----:B------:R-:W-:-:S15]  /*194b0*/  WARPGROUP.ARRIVE ;  /* 0x00000000000079c5 */ /* 0x000fde0000000000 */
[----:B------:R-:W-:-:S04]  /*194c0*/  NOP ;  /* 0x0000000000007918 */ /* 0x000fc80000000000 */
        /* <DEDUP_REMOVED lines=14> */
[----:B0-----:R-:W-:Y:S05]  /*195b0*/  @!P0 BRA `(.L_x_661) ;  /* 0x0000000000048947 */ /* 0x001fea0003800000 */
[----:B------:R-:W-:Y:S01]  /*195c0*/  BPT.TRAP 0x1 ;  /* 0x000000040000795c */ /* 0x000fe20000300000 */
.L_x_661:
[----:B------:R-:W-:Y:S01]  /*195d0*/  VIADD R5, R5, 0x38860 ;  /* 0x0003886005057836 */ /* 0x000fe20000000000 */
[----:B------:R-:W-:Y:S01]  /*195e0*/  MOV R10, R168 ;  /* 0x000000a8000a7202 */ /* 0x000fe20000000f00 */
[----:B------:R-:W-:Y:S02]  /*195f0*/  IMAD.U32 R6, RZ, RZ, UR61 ;  /* 0x0000003dff067e24 */ /* 0x000fe4000f8e00ff */
[----:B------:R-:W-:-:S03]  /*19600*/  IMAD.MOV.U32 R9, RZ, RZ, R169 ;  /* 0x000000ffff097224 */ /* 0x000fc600078e00a9 */
[----:B------:R-:W-:-:S04]  /*19610*/  PRMT R5, R6, 0x654, R5 ;  /* 0x0000065406057816 */ /* 0x000fc80000000005 */
[----:B------:R1:W-:Y:S01]  /*19620*/  SYNCS.ARRIVE.TRANS64.RED.A1T0 RZ, [R5+URZ], RZ ;  /* 0x000000ff05ff79a7 */ /* 0x0003e2000810043f */
[----:B------:R-:W-:Y:S05]  /*19630*/  @P1 BRA `(.L_x_662) ;  /* 0xffffffd000b41947 */ /* 0x000fea000383ffff */
.L_x_650:
[----:B-1----:R-:W0:Y:S04]  /*19640*/  LDL R5, [R1+0x40] ;  /* 0x0000400001057983 */ /* 0x002e280000100800 */
[----:B------:R-:W2:Y:S01]  /*19650*/  LDL R12, [R1+0x20] ;  /* 0x00002000010c7983 */ /* 0x000ea20000100800 */
[----:B------:R-:W-:Y:S05]  /*19660*/  WARPSYNC.ALL ;  /* 0x0000000000007948 */ /* 0x000fea0003800000 */
[----:B------:R-:W-:Y:S01]  /*19670*/  ULDC.64 UR4, c[0x0][0x9a0] ;  /* 0x0002680000047ab9 */ /* 0x000fe20000000a00 */
[----:B------:R-:W3:Y:S01]  /*19680*/  LDL.LU R23, [R1+0x44] ;  /* 0x0000440001177983 */ /* 0x000ee20000300800 */
[----:B------:R1:W-:Y:S08]  /*19690*/  BAR.ARV R8, 0x100 ;  /* 0x000400080000751d */ /* 0x0003f00000002000 */
[----:B------:R-:W-:Y:S06]  /*196a0*/  BAR.ARV 0x8, 0x180 ;  /* 0x0206000000007b1d */ /* 0x000fec0000002000 */
[----:B------:R-:W-:-:S04]  /*196b0*/  ISETP.NE.U32.AND P0, PT, RZ, UR4, PT ;  /* 0x00000004ff007c0c */ /* 0x000fc8000bf05070 */
[----:B------:R-:W-:-:S13]  /*196c0*/  ISETP.NE.AND.EX P0, PT, RZ, UR5, PT, P0 ;  /* 0x00000005ff007c0c */ /* 0x000fda000bf05300 */
[----:B------:R-:W0:Y:S01]  /*196d0*/  @P0 LDC.64 R10, c[0x0][0x9c8] ;  /* 0x00027200ff0a0b82 */ /* 0x000e220000000a00 */
[----:B------:R-:W-:-:S07]  /*196e0*/  @P0 SHF.R.S32.HI R9, RZ, 0x1f, R222 ;  /* 0x0000001fff090819 */ /* 0x000fce00000114de */
[----:B------:R-:W4:Y:S01]  /*196f0*/  @P0 LDC.64 R6, c[0x0][0x9d0] ;  /* 0x00027400ff060b82 */ /* 0x000f220000000a00 */
[----:B0-----:R-:W-:-:S04]  /*19700*/  @P0 IMAD R0, R5, R10, RZ ;  /* 0x0000000a05000224 */ /* 0x001fc800078e02ff */
[C---:B--2---:R-:W-:Y:S02]  /*19710*/  @P0 IMAD R5, R12.reuse, R11, R0 ;  /* 0x0000000b0c050224 */ /* 0x044fe400078e0200 */
[----:B------:R-:W-:-:S04]  /*19720*/  @P0 IMAD.WIDE.U32 R10, R12, R10, RZ ;  /* 0x0000000a0c0a0225 */ /* 0x000fc800078e00ff */
[-C--:B----4-:R-:W-:Y:S02]  /*19730*/  @P0 IMAD R0, R9, R6.reuse, RZ ;  /* 0x0000000609000224 */ /* 0x090fe400078e02ff */
[----:B------:R-:W-:Y:S02]  /*19740*/  @P0 IMAD.IADD R11, R11, 0x1, R5 ;  /* 0x000000010b0b0824 */ /* 0x000fe400078e0205 */
[C---:B------:R-:W-:Y:S02]  /*19750*/  @P0 IMAD R5, R222.reuse, R7, R0 ;  /* 0x00000007de050224 */ /* 0x040fe400078e0200 */
[----:B------:R-:W-:-:S04]  /*19760*/  @P0 IMAD.WIDE.U32 R6, R222, R6, R10 ;  /* 0x00000006de060225 */ /* 0x000fc800078e000a */
[----:B------:R-:W-:Y:S01]  /*19770*/  @P0 IMAD.IADD R7, R7, 0x1, R5 ;  /* 0x0000000107070824 */ /* 0x000fe200078e0205 */
[----:B------:R-:W-:Y:S01]  /*19780*/  @P0 LEA R10, P1, R6, UR4, 0x2 ;  /* 0x00000004060a0c11 */ /* 0x000fe2000f8210ff */
[----:B------:R-:W-:-:S03]  /*19790*/  IMAD.MOV.U32 R5, RZ, RZ, 0x3f800000 ;  /* 0x3f800000ff057424 */ /* 0x000fc600078e00ff */
[----:B------:R-:W-:-:S05]  /*197a0*/  @P0 LEA.HI.X R11, R6, UR5, R7, 0x2, P1 ;  /* 0x00000005060b0c11 */ /* 0x000fca00088f1407 */
[----:B------:R0:W2:Y:S04]  /*197b0*/  @P0 LDG.E R5, desc[UR36][R10.64] ;  /* 0x000000240a050981 */ /* 0x0000a8000c1e1900 */
[----:B------:R-:W4:Y:S04]  /*197c0*/  SHFL.BFLY PT, R7, R4, 0x2, 0x1f ;  /* 0x0c401f0004077f89 */ /* 0x000f2800000e0000 */
[----:B------:R-:W5:Y:S01]  /*197d0*/  SHFL.BFLY PT, R0, R3, 0x2, 0x1f ;  /* 0x0c401f0003007f89 */ /* 0x000f6200000e0000 */
[----:B----4-:R-:W-:Y:S01]  /*197e0*/  FADD.FTZ R7, R7, R4 ;  /* 0x0000000407077221 */ /* 0x010fe20000010000 */
[----:B-----5:R-:W-:-:S04]  /*197f0*/  FADD.FTZ R2, R0, R3 ;  /* 0x0000000300027221 */ /* 0x020fc80000010000 */
[----:B------:R-:W4:Y:S04]  /*19800*/  SHFL.BFLY PT, R0, R7, 0x1, 0x1f ;  /* 0x0c201f0007007f89 */ /* 0x000f2800000e0000 */
[----:B------:R-:W5:Y:S01]  /*19810*/  SHFL.BFLY PT, R9, R2, 0x1, 0x1f ;  /* 0x0c201f0002097f89 */ /* 0x000f6200000e0000 */
[----:B------:R-:W-:Y:S01]  /*19820*/  MOV R4, RZ ;  /* 0x000000ff00047202 */ /* 0x000fe20000000f00 */
[----:B----4-:R-:W-:-:S05]  /*19830*/  FADD.FTZ R6, R7, R0 ;  /* 0x0000000007067221 */ /* 0x010fca0000010000 */
[C---:B------:R-:W-:Y:S01]  /*19840*/  FSETP.NE.FTZ.AND P0, PT, R6.reuse, RZ, PT ;  /* 0x000000ff0600720b */ /* 0x040fe20003f15000 */
[----:B------:R-:W-:Y:S01]  /*19850*/  FMUL.FTZ R13, R6, 0.00390625 ;  /* 0x3b800000060d7820 */ /* 0x000fe20000410000 */
[----:B-----5:R-:W-:-:S04]  /*19860*/  FADD.FTZ R12, R2, R9 ;  /* 0x00000009020c7221 */ /* 0x020fc80000010000 */
[----:B------:R-:W-:Y:S01]  /*19870*/  FSETP.NE.FTZ.AND P1, PT, R13, RZ, PT ;  /* 0x000000ff0d00720b */ /* 0x000fe20003f35000 */
[----:B-1----:R-:W-:-:S06]  /*19880*/  FMUL.FTZ R8, R12, 0.00390625 ;  /* 0x3b8000000c087820 */ /* 0x002fcc0000410000 */
[----:B------:R-:W-:Y:S01]  /*19890*/  @P0 MUFU.RCP R4, R6 ;  /* 0x0000000600040308 */ /* 0x000fe20000001000 */
[----:B------:R-:W-:Y:S01]  /*198a0*/  FSETP.NE.FTZ.AND P0, PT, R12, RZ, PT ;  /* 0x000000ff0c00720b */ /* 0x000fe20003f15000 */
[----:B0-----:R-:W-:Y:S01]  /*198b0*/  IMAD.MOV.U32 R10, RZ, RZ, RZ ;  /* 0x000000ffff0a7224 */ /* 0x001fe200078e00ff */
[----:B------:R-:W-:-:S05]  /*198c0*/  FSETP.NE.FTZ.AND P2, PT, R8, RZ, PT ;  /* 0x000000ff0800720b */ /* 0x000fca0003f55000 */
[----:B------:R-:W0:Y:S08]  /*198d0*/  @P1 MUFU.LG2 R3, R13 ;  /* 0x0000000d00031308 */ /* 0x000e300000000c00 */
[----:B------:R-:W-:Y:S01]  /*198e0*/  @P0 MUFU.RCP R10, R12 ;  /* 0x0000000c000a0308 */ /* 0x000fe20000001000 */
[----:B---3--:R-:W-:-:S07]  /*198f0*/  VIADD R23, R23, 0x1 ;  /* 0x0000000117177836 */ /* 0x008fce0000000000 */
[----:B------:R-:W1:Y:S01]  /*19900*/  @P2 MUFU.LG2 R8, R8 ;  /* 0x0000000800082308 */ /* 0x000e620000000c00 */
[----:B------:R3:W-:Y:S01]  /*19910*/  STL [R1+0x44], R23 ;  /* 0x0000441701007387 */ /* 0x0007e20000100800 */
[----:B0-----:R-:W-:Y:S01]  /*19920*/  @P1 FMUL.FTZ R6, R3, 0.69314718246459960938 ;  /* 0x3f31721803061820 */ /* 0x001fe20000410000 */
[----:B------:R-:W-:Y:S01]  /*19930*/  VIADD R225, R225, 0x1 ;  /* 0x00000001e1e17836 */ /* 0x000fe20000000000 */
[----:B------:R-:W-:Y:S01]  /*19940*/  MOV R11, UR38 ;  /* 0x00000026000b7c02 */ /* 0x000fe20008000f00 */
[----:B------:R-:W-:-:S03]  /*19950*/  IMAD.U32 R7, RZ, RZ, UR38 ;  /* 0x00000026ff077e24 */ /* 0x000fc6000f8e00ff */
[----:B------:R-:W-:Y:S01]  /*19960*/  ISETP.NE.AND P0, PT, R225, 0x2, PT ;  /* 0x00000002e100780c */ /* 0x000fe20003f05270 */
[----:B------:R-:W-:Y:S01]  /*19970*/  @P1 FMUL.FTZ R7, R7, 0.69314718246459960938 ;  /* 0x3f31721807071820 */ /* 0x000fe20000410000 */
[----:B------:R-:W-:Y:S02]  /*19980*/  @P2 FMUL.FTZ R11, R11, 0.69314718246459960938 ;  /* 0x3f3172180b0b2820 */ /* 0x000fe40000410000 */
[----:B------:R-:W-:Y:S01]  /*19990*/  SEL R9, RZ, 0x1, P0 ;  /* 0x00000001ff097807 */ /* 0x000fe20000000000 */
[----:B------:R-:W-:Y:S02]  /*199a0*/  IMAD.MOV.U32 R0, RZ, RZ, -0x800000 ;  /* 0xff800000ff007424 */ /* 0x000fe400078e00ff */
[----:B-1----:R-:W-:Y:S01]  /*199b0*/  @P2 FMUL.FTZ R8, R8, 0.69314718246459960938 ;  /* 0x3f31721808082820 */ /* 0x002fe20000410000 */
[----:B------:R-:W-:Y:S02]  /*199c0*/  IMAD.MOV.U32 R2, RZ, RZ, -0x800000 ;  /* 0xff800000ff027424 */ /* 0x000fe400078e00ff */
[----:B------:R-:W-:Y:S01]  /*199d0*/  @P1 FFMA.FTZ R0, R7, R168, R6 ;  /* 0x000000a807001223 */ /* 0x000fe20000010006 */
[----:B------:R-:W-:Y:S01]  /*199e0*/  LOP3.LUT R226, R226, R9, RZ, 0x3c, !PT ;  /* 0x00000009e2e27212 */ /* 0x000fe200078e3cff */
[----:B------:R-:W-:Y:S01]  /*199f0*/  @P2 FFMA.FTZ R2, R11, R169, R8 ;  /* 0x000000a90b022223 */ /* 0x000fe20000010008 */
[----:B------:R-:W-:-:S02]  /*19a00*/  PLOP3.LUT P1, PT, PT, PT, PT, 0x8, 0x0 ;  /* 0x000000000000781c */ /* 0x000fc40003f2e170 */
[----:B------:R-:W-:Y:S01]  /*19a10*/  SEL R225, R225, RZ, P0 ;  /* 0x000000ffe1e17207 */ /* 0x000fe20000000000 */
[-C--:B--2---:R-:W-:Y:S01]  /*19a20*/  FMUL.FTZ R3, R4, R5.reuse ;  /* 0x0000000504037220 */ /* 0x084fe20000410000 */
[----:B------:R-:W-:-:S03]  /*19a30*/  FMUL.FTZ R10, R10, R5 ;  /* 0x000000050a0a7220 */ /* 0x000fc60000410000 */
        /* <DEDUP_REMOVED lines=127> */
[----:B---3--:R-:W-:-:S07]  /*1a230*/  FMUL.FTZ R152, R151, R10 ;  /* 0x0000000a97987220 */ /* 0x008fce0000410000 */
.L_x_597:
[----:B------:R-:W-:Y:S05]  /*1a240*/  WARPSYNC.ALL ;  /* 0x0000000000007948 */ /* 0x000fea0003800000 */
[----:B------:R-:W0:Y:S08]  /*1a250*/  S2UR UR61, SR_CgaCtaId ;  /* 0x00000000003d79c3 */ /* 0x000e300000008800 */
[----:B------:R-:W-:Y:S06]  /*1a260*/  BAR.SYNC.DEFER_BLOCKING 0x5, 0x180 ;  /* 0x0146000000007b1d */ /* 0x000fec0000010000 */
[----:B------:R-:W-:Y:S01]  /*1a270*/  UMOV UR4, 0x400 ;  /* 0x0000040000047882 */ /* 0x000fe20000000000 */
[----:B------:R-:W-:Y:S01]  /*1a280*/  BSSY B0, `(.L_x_663) ;  /* 0x00003cd000007945 */ /* 0x000fe20003800000 */
[----:B0-----:R-:W-:-:S06]  /*1a290*/  ULEA UR4, UR61, UR4, 0x18 ;  /* 0x000000043d047291 */ /* 0x001fcc000f8ec03f */
[----:B------:R-:W-:-:S05]  /*1a2a0*/  MOV R23, UR4 ;  /* 0x0000000400177c02 */ /* 0x000fca0008000f00 */
[----:B------:R0:W1:Y:S01]  /*1a2b0*/  LDS.128 R220, [R23+0x388d0] ;  /* 0x0388d00017dc7984 */ /* 0x0000620000000c00 */
[----:B------:R-:W-:Y:S06]  /*1a2c0*/  BAR.ARV 0x4, 0x180 ;  /* 0x0106000000007b1d */ /* 0x000fec0000002000 */
[----:B------:R-:W-:Y:S05]  /*1a2d0*/  @P1 BRA `(.L_x_664) ;  /* 0x0000002c00881947 */ /* 0x000fea0003800000 */
[----:B------:R-:W2:Y:S04]  /*1a2e0*/  LDL R143, [R1+0x58] ;  /* 0x00005800018f7983 */ /* 0x000ea80000100800 */
[----:B------:R-:W3:Y:S04]  /*1a2f0*/  LDL R93, [R1+0x20] ;  /* 0x00002000015d7983 */ /* 0x000ee80000100800 */
[----:B-----5:R-:W4:Y:S01]  /*1a300*/  LDL R83, [R1+0x40] ;  /* 0x0000400001537983 */ /* 0x020f220000100800 */
[----:B------:R-:W0:Y:S01]  /*1a310*/  S2R R151, SR_TID.X ;  /* 0x0000000000977919 */ /* 0x000e220000002100 */
[----:B------:R-:W-:Y:S01]  /*1a320*/  F2FP.BF16.F32.PACK_AB R10, R6, R33 ;  /* 0x00000021060a723e */ /* 0x000fe200000010ff */
[----:B------:R-:W-:Y:S01]  /*1a330*/  ULDC.64 UR4, c[0x4][0x128] ;  /* 0x01004a0000047ab9 */ /* 0x000fe20000000a00 */
[----:B------:R-:W1:Y:S01]  /*1a340*/  S2R R6, SR_SWINHI ;  /* 0x0000000000067919 */ /* 0x000e620000002f00 */
[----:B------:R-:W-:-:S02]  /*1a350*/  F2FP.BF16.F32.PACK_AB R122, R70, R67 ;  /* 0x00000043467a723e */ /* 0x000fc400000010ff */
[----:B------:R-:W-:Y:S02]  /*1a360*/  F2FP.BF16.F32.PACK_AB R121, R76, R121 ;  /* 0x000000794c79723e */ /* 0x000fe400000010ff */
[----:B------:R-:W-:Y:S02]  /*1a370*/  F2FP.BF16.F32.PACK_AB R70, R77, R128 ;  /* 0x000000804d46723e */ /* 0x000fe400000010ff */
[----:B------:R-:W-:Y:S01]  /*1a380*/  F2FP.BF16.F32.PACK_AB R47, R47, R50 ;  /* 0x000000322f2f723e */ /* 0x000fe200000010ff */
[----:B0-----:R-:W-:-:S05]  /*1a390*/  IMAD.SHL.U32 R3, R151, 0x4, RZ ;  /* 0x0000000497037824 */ /* 0x001fca00078e00ff */
[----:B------:R-:W-:-:S04]  /*1a3a0*/  LOP3.LUT R3, R3, 0xc, RZ, 0xc0, !PT ;  /* 0x0000000c03037812 */ /* 0x000fc800078ec0ff */
[----:B------:R-:W-:Y:S02]  /*1a3b0*/  IADD3 R26, P0, R3, UR4, RZ ;  /* 0x00000004031a7c10 */ /* 0x000fe4000ff1e0ff */
[----:B------:R-:W-:Y:S02]  /*1a3c0*/  MOV R76, R23 ;  /* 0x00000017004c7202 */ /* 0x000fe40000000f00 */
[----:B-1----:R-:W-:Y:S01]  /*1a3d0*/  MOV R77, R6 ;  /* 0x00000006004d7202 */ /* 0x002fe20000000f00 */
[----:B------:R-:W-:-:S05]  /*1a3e0*/  IMAD.X R27, RZ, RZ, UR5, P0 ;  /* 0x00000005ff1b7e24 */ /* 0x000fca00080e06ff */
[----:B------:R0:W5:Y:S01]  /*1a3f0*/  LDG.E.CONSTANT R3, desc[UR36][R26.64] ;  /* 0x000000241a037981 */ /* 0x000162000c1e9900 */
[----:B------:R-:W-:Y:S02]  /*1a400*/  F2FP.BF16.F32.PACK_AB R7, R7, R32 ;  /* 0x000000200707723e */ /* 0x000fe400000010ff */
[----:B------:R-:W-:Y:S02]  /*1a410*/  F2FP.BF16.F32.PACK_AB R57, R14, R57 ;  /* 0x000000390e39723e */ /* 0x000fe400000010ff */
[----:B0-----:R-:W-:Y:S02]  /*1a420*/  F2FP.BF16.F32.PACK_AB R26, R12, R49 ;  /* 0x000000310c1a723e */ /* 0x001fe400000010ff */
        /* <DEDUP_REMOVED lines=23> */
[----:B------:R-:W-:Y:S02]  /*1a5a0*/  LOP3.LUT P0, R6, R151, 0x3, RZ, 0xc0, !PT ;  /* 0x0000000397067812 */ /* 0x000fe4000780c0ff */
[----:B------:R-:W-:Y:S02]  /*1a5b0*/  F2FP.BF16.F32.PACK_AB R108, R31, R108 ;  /* 0x0000006c1f6c723e */ /* 0x000fe400000010ff */
[----:B------:R-:W-:Y:S02]  /*1a5c0*/  F2FP.BF16.F32.PACK_AB R90, R38, R35 ;  /* 0x00000023265a723e */ /* 0x000fe400000010ff */
[----:B------:R-:W-:-:S02]  /*1a5d0*/  F2FP.BF16.F32.PACK_AB R80, R29, R80 ;  /* 0x000000501d50723e */ /* 0x000fc400000010ff */
[----:B------:R-:W-:Y:S02]  /*1a5e0*/  F2FP.BF16.F32.PACK_AB R4, R4, R25 ;  /* 0x000000190404723e */ /* 0x000fe400000010ff */
[----:B------:R-:W-:Y:S02]  /*1a5f0*/  F2FP.BF16.F32.PACK_AB R88, R37, R88 ;  /* 0x000000582558723e */ /* 0x000fe400000010ff */
[----:B------:R-:W-:Y:S02]  /*1a600*/  ISETP.EQ.OR P0, PT, R6, 0x3, !P0 ;  /* 0x000000030600780c */ /* 0x000fe40004702670 */
[----:B------:R-:W-:Y:S02]  /*1a610*/  F2FP.BF16.F32.PACK_AB R109, R30, R109 ;  /* 0x0000006d1e6d723e */ /* 0x000fe400000010ff */
[----:B------:R-:W-:Y:S02]  /*1a620*/  F2FP.BF16.F32.PACK_AB R117, R117, R34 ;  /* 0x000000227575723e */ /* 0x000fe400000010ff */
[----:B------:R-:W-:-:S02]  /*1a630*/  F2FP.BF16.F32.PACK_AB R9, R9, R40 ;  /* 0x000000280909723e */ /* 0x000fc400000010ff */
[----:B------:R-:W-:Y:S02]  /*1a640*/  F2FP.BF16.F32.PACK_AB R56, R13, R56 ;  /* 0x000000380d38723e */ /* 0x000fe400000010ff */
[----:B------:R-:W-:Y:S02]  /*1a650*/  F2FP.BF16.F32.PACK_AB R73, R28, R73 ;  /* 0x000000491c49723e */ /* 0x000fe400000010ff */
[----:B------:R-:W-:Y:S02]  /*1a660*/  F2FP.BF16.F32.PACK_AB R33, R36, R81 ;  /* 0x000000512421723e */ /* 0x000fe400000010ff */
[----:B------:R-:W-:Y:S02]  /*1a670*/  SEL R13, R5, R4, P0 ;  /* 0x00000004050d7207 */ /* 0x000fe40000000000 */
[----:B------:R-:W-:Y:S01]  /*1a680*/  SEL R4, R4, R5, P0 ;  /* 0x0000000504047207 */ /* 0x000fe20000000000 */
[----:B------:R-:W-:Y:S01]  /*1a690*/  UMOV UR4, 0xffffffff ;  /* 0xffffffff00047882 */ /* 0x000fe20000000000 */
        /* <DEDUP_REMOVED lines=21> */
[----:B------:R-:W-:Y:S01]  /*1a7f0*/  F2FP.BF16.F32.PACK_AB R152, R152, R147 ;  /* 0x000000939898723e */ /* 0x000fe200000010ff */
[----:B--2---:R-:W-:-:S03]  /*1a800*/  IMAD.WIDE R50, R143, 0x2, R76 ;  /* 0x000000028f327825 */ /* 0x004fc600078e024c */
[C---:B------:R-:W-:Y:S02]  /*1a810*/  IADD3 R75, P3, R50.reuse, 0xc060, RZ ;  /* 0x0000c060324b7810 */ /* 0x040fe40007f7e0ff */
[C---:B------:R-:W-:Y:S02]  /*1a820*/  IADD3 R65, P1, R50.reuse, 0xc020, RZ ;  /* 0x0000c02032417810 */ /* 0x040fe40007f3e0ff */
[C---:B------:R-:W-:Y:S02]  /*1a830*/  IADD3 R61, P5, R50.reuse, 0xc000, RZ ;  /* 0x0000c000323d7810 */ /* 0x040fe40007fbe0ff */
[C---:B------:R-:W-:Y:S02]  /*1a840*/  IADD3 R59, P4, R50.reuse, 0x8060, RZ ;  /* 0x00008060323b7810 */ /* 0x040fe40007f9e0ff */
[----:B------:R-:W-:Y:S02]  /*1a850*/  IADD3 R69, P2, R50, 0xc040, RZ ;  /* 0x0000c04032457810 */ /* 0x000fe40007f5e0ff */
[----:B------:R-:W-:-:S02]  /*1a860*/  LOP3.LUT R74, R75, 0x380, RZ, 0xc0, !PT ;  /* 0x000003804b4a7812 */ /* 0x000fc400078ec0ff */
[----:B------:R-:W-:Y:S02]  /*1a870*/  LOP3.LUT R64, R65, 0x380, RZ, 0xc0, !PT ;  /* 0x0000038041407812 */ /* 0x000fe400078ec0ff */
[----:B------:R-:W-:Y:S02]  /*1a880*/  LOP3.LUT R60, R61, 0x380, RZ, 0xc0, !PT ;  /* 0x000003803d3c7812 */ /* 0x000fe400078ec0ff */
[----:B------:R-:W-:Y:S02]  /*1a890*/  LOP3.LUT R58, R59, 0x380, RZ, 0xc0, !PT ;  /* 0x000003803b3a7812 */ /* 0x000fe400078ec0ff */
[----:B------:R-:W-:Y:S02]  /*1a8a0*/  LOP3.LUT R68, R69, 0x380, RZ, 0xc0, !PT ;  /* 0x0000038045447812 */ /* 0x000fe400078ec0ff */
[----:B------:R-:W-:Y:S02]  /*1a8b0*/  SHF.R.U64 R74, R74, 0x3, RZ ;  /* 0x000000034a4a7819 */ /* 0x000fe400000012ff */
[----:B------:R-:W-:-:S02]  /*1a8c0*/  SHF.R.U64 R64, R64, 0x3, RZ ;  /* 0x0000000340407819 */ /* 0x000fc400000012ff */
[----:B------:R-:W-:Y:S02]  /*1a8d0*/  SHF.R.U64 R60, R60, 0x3, RZ ;  /* 0x000000033c3c7819 */ /* 0x000fe400000012ff */
[----:B------:R-:W-:Y:S02]  /*1a8e0*/  SHF.R.U64 R58, R58, 0x3, RZ ;  /* 0x000000033a3a7819 */ /* 0x000fe400000012ff */
[----:B------:R-:W-:Y:S02]  /*1a8f0*/  SHF.R.U64 R68, R68, 0x3, RZ ;  /* 0x0000000344447819 */ /* 0x000fe400000012ff */
[----:B------:R-:W-:Y:S01]  /*1a900*/  LOP3.LUT R74, R74, R75, RZ, 0x3c, !PT ;  /* 0x0000004b4a4a7212 */ /* 0x000fe200078e3cff */
[--C-:B------:R-:W-:Y:S01]  /*1a910*/  IMAD.X R75, RZ, RZ, R51.reuse, P3 ;  /* 0x000000ffff4b7224 */ /* 0x100fe200018e0633 */
[----:B------:R-:W-:Y:S01]  /*1a920*/  LOP3.LUT R64, R64, R65, RZ, 0x3c, !PT ;  /* 0x0000004140407212 */ /* 0x000fe200078e3cff */
[----:B------:R-:W-:Y:S01]  /*1a930*/  IMAD.X R65, RZ, RZ, R51, P1 ;  /* 0x000000ffff417224 */ /* 0x000fe200008e0633 */
[----:B------:R-:W-:-:S02]  /*1a940*/  LOP3.LUT R60, R60, R61, RZ, 0x3c, !PT ;  /* 0x0000003d3c3c7212 */ /* 0x000fc400078e3cff */
[----:B------:R-:W-:Y:S01]  /*1a950*/  LOP3.LUT R58, R58, R59, RZ, 0x3c, !PT ;  /* 0x0000003b3a3a7212 */ /* 0x000fe200078e3cff */
[--C-:B------:R-:W-:Y:S01]  /*1a960*/  IMAD.X R59, RZ, RZ, R51.reuse, P4 ;  /* 0x000000ffff3b7224 */ /* 0x100fe200020e0633 */
[----:B------:R-:W-:Y:S01]  /*1a970*/  LOP3.LUT R68, R68, R69, RZ, 0x3c, !PT ;  /* 0x0000004544447212 */ /* 0x000fe200078e3cff */
[----:B------:R-:W-:Y:S01]  /*1a980*/  IMAD.X R69, RZ, RZ, R51, P2 ;  /* 0x000000ffff457224 */ /* 0x000fe200010e0633 */
[----:B------:R-:W-:Y:S02]  /*1a990*/  IADD3.X R61, RZ, R51, RZ, P5, !PT ;  /* 0x00000033ff3d7210 */ /* 0x000fe40002ffe4ff */
[C---:B------:R-:W-:Y:S02]  /*1a9a0*/  IADD3 R101, P3, R50.reuse, 0x8040, RZ ;  /* 0x0000804032657810 */ /* 0x040fe40007f7e0ff */
[C---:B------:R-:W-:Y:S02]  /*1a9b0*/  IADD3 R49, P1, R50.reuse, 0x8000, RZ ;  /* 0x0000800032317810 */ /* 0x040fe40007f3e0ff */
[----:B------:R-:W-:-:S02]  /*1a9c0*/  IADD3 R45, P5, R50, 0x4060, RZ ;  /* 0x00004060322d7810 */ /* 0x000fc40007fbe0ff */
[C---:B------:R-:W-:Y:S02]  /*1a9d0*/  IADD3 R43, P4, R50.reuse, 0x4040, RZ ;  /* 0x00004040322b7810 */ /* 0x040fe40007f9e0ff */
[----:B------:R-:W-:Y:S02]  /*1a9e0*/  IADD3 R53, P2, R50, 0x8020, RZ ;  /* 0x0000802032357810 */ /* 0x000fe40007f5e0ff */
[----:B------:R-:W-:Y:S02]  /*1a9f0*/  LOP3.LUT R100, R101, 0x380, RZ, 0xc0, !PT ;  /* 0x0000038065647812 */ /* 0x000fe400078ec0ff */
[----:B------:R-:W-:Y:S02]  /*1aa00*/  LOP3.LUT R48, R49, 0x380, RZ, 0xc0, !PT ;  /* 0x0000038031307812 */ /* 0x000fe400078ec0ff */
[----:B------:R-:W-:Y:S02]  /*1aa10*/  LOP3.LUT R44, R45, 0x380, RZ, 0xc0, !PT ;  /* 0x000003802d2c7812 */ /* 0x000fe400078ec0ff */
[----:B------:R-:W-:-:S02]  /*1aa20*/  LOP3.LUT R42, R43, 0x380, RZ, 0xc0, !PT ;  /* 0x000003802b2a7812 */ /* 0x000fc400078ec0ff */
[----:B------:R-:W-:Y:S02]  /*1aa30*/  LOP3.LUT R52, R53, 0x380, RZ, 0xc0, !PT ;  /* 0x0000038035347812 */ /* 0x000fe400078ec0ff */
[----:B------:R-:W-:Y:S02]  /*1aa40*/  SHF.R.U64 R100, R100, 0x3, RZ ;  /* 0x0000000364647819 */ /* 0x000fe400000012ff */
[----:B------:R-:W-:Y:S02]  /*1aa50*/  SHF.R.U64 R48, R48, 0x3, RZ ;  /* 0x0000000330307819 */ /* 0x000fe400000012ff */
[----:B------:R-:W-:Y:S02]  /*1aa60*/  SHF.R.U64 R44, R44, 0x3, RZ ;  /* 0x000000032c2c7819 */ /* 0x000fe400000012ff */
[----:B------:R-:W-:Y:S02]  /*1aa70*/  SHF.R.U64 R42, R42, 0x3, RZ ;  /* 0x000000032a2a7819 */ /* 0x000fe400000012ff */
[----:B------:R-:W-:-:S02]  /*1aa80*/  SHF.R.U64 R52, R52, 0x3, RZ ;  /* 0x0000000334347819 */ /* 0x000fc400000012ff */
[----:B------:R-:W-:Y:S01]  /*1aa90*/  LOP3.LUT R100, R100, R101, RZ, 0x3c, !PT ;  /* 0x0000006564647212 */ /* 0x000fe200078e3cff */
[--C-:B------:R-:W-:Y:S01]  /*1aaa0*/  IMAD.X R101, RZ, RZ, R51.reuse, P3 ;  /* 0x000000ffff657224 */ /* 0x100fe200018e0633 */
[----:B------:R-:W-:Y:S02]  /*1aab0*/  LOP3.LUT R48, R48, R49, RZ, 0x3c, !PT ;  /* 0x0000003130307212 */ /* 0x000fe400078e3cff */
[----:B------:R-:W-:Y:S01]  /*1aac0*/  LOP3.LUT R44, R44, R45, RZ, 0x3c, !PT ;  /* 0x0000002d2c2c7212 */ /* 0x000fe200078e3cff */
[--C-:B------:R-:W-:Y:S01]  /*1aad0*/  IMAD.X R45, RZ, RZ, R51.reuse, P5 ;  /* 0x000000ffff2d7224 */ /* 0x100fe200028e0633 */
[----:B------:R-:W-:Y:S01]  /*1aae0*/  LOP3.LUT R42, R42, R43, RZ, 0x3c, !PT ;  /* 0x0000002b2a2a7212 */ /* 0x000fe200078e3cff */
[--C-:B------:R-:W-:Y:S01]  /*1aaf0*/  IMAD.X R43, RZ, RZ, R51.reuse, P4 ;  /* 0x000000ffff2b7224 */ /* 0x100fe200020e0633 */
[----:B------:R-:W-:Y:S01]  /*1ab00*/  LOP3.LUT R52, R52, R53, RZ, 0x3c, !PT ;  /* 0x0000003534347212 */ /* 0x000fe200078e3cff */
[----:B------:R-:W-:Y:S01]  /*1ab10*/  IMAD.X R53, RZ, RZ, R51, P2 ;  /* 0x000000ffff357224 */ /* 0x000fe200010e0633 */
[----:B------:R-:W-:-:S02]  /*1ab20*/  IADD3.X R49, RZ, R51, RZ, P1, !PT ;  /* 0x00000033ff317210 */ /* 0x000fc40000ffe4ff */
        /* <DEDUP_REMOVED lines=12> */
[----:B------:R-:W-:Y:S02]  /*1abf0*/  SHF.R.U64 R34, R34, 0x3, RZ ;  /* 0x0000000322227819 */ /* 0x000fe400000012ff */
[----:B------:R-:W-:Y:S02]  /*1ac00*/  SHF.R.U64 R30, R30, 0x3, RZ ;  /* 0x000000031e1e7819 */ /* 0x000fe400000012ff */
[----:B------:R-:W-:Y:S02]  /*1ac10*/  SHF.R.U64 R28, R28, 0x3, RZ ;  /* 0x000000031c1c7819 */ /* 0x000fe400000012ff */
[----:B------:R-:W-:Y:S02]  /*1ac20*/  SHF.R.U64 R36, R36, 0x3, RZ ;  /* 0x0000000324247819 */ /* 0x000fe400000012ff */
[----:B------:R-:W-:Y:S01]  /*1ac30*/  SHF.R.U64 R5, R5, 0x3, RZ ;  /* 0x0000000305057819 */ /* 0x000fe200000012ff */
[----:B---3--:R-:W-:Y:S01]  /*1ac40*/  IMAD.MOV.U32 R143, RZ, RZ, R93 ;  /* 0x000000ffff8f7224 */ /* 0x008fe200078e005d */
[----:B------:R-:W-:Y:S01]  /*1ac50*/  LOP3.LUT R40, R40, R41, RZ, 0x3c, !PT ;  /* 0x0000002928287212 */ /* 0x000fe200078e3cff */
[--C-:B------:R-:W-:Y:S01]  /*1ac60*/  IMAD.X R41, RZ, RZ, R51.reuse, P3 ;  /* 0x000000ffff297224 */ /* 0x100fe200018e0633 */
[----:B------:R-:W-:Y:S01]  /*1ac70*/  LOP3.LUT R34, R34, R35, RZ, 0x3c, !PT ;  /* 0x0000002322227212 */ /* 0x000fe200078e3cff */
[--C-:B------:R-:W-:Y:S01]  /*1ac80*/  IMAD.X R35, RZ, RZ, R51.reuse, P1 ;  /* 0x000000ffff237224 */ /* 0x100fe200008e0633 */
[----:B------:R-:W-:Y:S01]  /*1ac90*/  LOP3.LUT R30, R30, R31, RZ, 0x3c, !PT ;  /* 0x0000001f1e1e7212 */ /* 0x000fe200078e3cff */
[--C-:B------:R-:W-:Y:S01]  /*1aca0*/  IMAD.X R31, RZ, RZ, R51.reuse, P5 ;  /* 0x000000ffff1f7224 */ /* 0x100fe200028e0633 */
[----:B------:R-:W-:Y:S01]  /*1acb0*/  LOP3.LUT R28, R28, R29, RZ, 0x3c, !PT ;  /* 0x0000001d1c1c7212 */ /* 0x000fe200078e3cff */
[----:B------:R-:W-:Y:S01]  /*1acc0*/  IMAD.X R29, RZ, RZ, R51, P4 ;  /* 0x000000ffff1d7224 */ /* 0x000fe200020e0633 */
[----:B------:R-:W-:-:S02]  /*1acd0*/  LOP3.LUT R36, R36, R37, RZ, 0x3c, !PT ;  /* 0x0000002524247212 */ /* 0x000fc400078e3cff */
[----:B----4-:R-:W-:Y:S02]  /*1ace0*/  MOV R149, R83 ;  /* 0x0000005300957202 */ /* 0x010fe40000000f00 */
[----:B------:R-:W-:Y:S02]  /*1acf0*/  LOP3.LUT R50, R5, R50, RZ, 0x3c, !PT ;  /* 0x0000003205327212 */ /* 0x000fe400078e3cff */
[----:B------:R-:W-:Y:S02]  /*1ad00*/  IADD3.X R37, RZ, R51, RZ, P2, !PT ;  /* 0x00000033ff257210 */ /* 0x000fe400017fe4ff */
[----:B------:R-:W-:Y:S02]  /*1ad10*/  MOV R100, R100 ;  /* 0x0000006400647202 */ /* 0x000fe40000000f00 */
[----:B------:R-:W-:Y:S02]  /*1ad20*/  MOV R103, R50 ;  /* 0x0000003200677202 */ /* 0x000fe40000000f00 */
[----:B------:R-:W-:-:S02]  /*1ad30*/  MOV R85, R74 ;  /* 0x0000004a00557202 */ /* 0x000fc40000000f00 */
[----:B------:R-:W-:Y:S02]  /*1ad40*/  MOV R83, R68 ;  /* 0x0000004400537202 */ /* 0x000fe40000000f00 */
[----:B------:R-:W-:Y:S02]  /*1ad50*/  MOV R81, R64 ;  /* 0x0000004000517202 */ /* 0x000fe40000000f00 */
[----:B------:R-:W-:Y:S02]  /*1ad60*/  MOV R79, R60 ;  /* 0x0000003c004f7202 */ /* 0x000fe40000000f00 */
        /* <DEDUP_REMOVED lines=10> */
[C---:B------:R-:W-:Y:S02]  /*1ae10*/  SHF.L.U64.HI R101, R143.reuse, 0x2, R149 ;  /* 0x000000028f657819 */ /* 0x040fe40000010295 */
[----:B------:R-:W-:Y:S01]  /*1ae20*/  SHF.L.U32 R87, R143, 0x2, RZ ;  /* 0x000000028f577819 */ /* 0x000fe200000006ff */
[----:B------:R-:W-:Y:S06]  /*1ae30*/  BRA.DIV UR4, `(.L_x_665) ;  /* 0x000000c604a07947 */ /* 0x000fec000b800000 */
[----:B------:R-:W-:Y:S02]  /*1ae40*/  SEL R38, R7, R10, P0 ;  /* 0x0000000a07267207 */ /* 0x000fe40000000000 */
[----:B------:R-:W-:Y:S02]  /*1ae50*/  SEL R10, R10, R7, P0 ;  /* 0x000000070a0a7207 */ /* 0x000fe40000000000 */
[----:B------:R-:W-:Y:S02]  /*1ae60*/  SEL R40, R9, R24, P0 ;  /* 0x0000001809287207 */ /* 0x000fe40000000000 */
[----:B------:R-:W-:Y:S01]  /*1ae70*/  SEL R20, R24, R9, P0 ;  /* 0x0000000918147207 */ /* 0x000fe20000000000 */
[----:B-----5:R-:W-:Y:S01]  /*1ae80*/  SHFL.IDX PT, R38, R38, R3, 0x1c1f ;  /* 0x001c1f0326267589 */ /* 0x020fe200000e0000 */
[----:B------:R-:W-:Y:S02]  /*1ae90*/  SEL R42, R11, R26, P0 ;  /* 0x0000001a0b2a7207 */ /* 0x000fe40000000000 */
[----:B------:R-:W-:Y:S01]  /*1aea0*/  LOP3.LUT R7, R3, 0x2, RZ, 0x3c, !PT ;  /* 0x0000000203077812 */ /* 0x000fe200078e3cff */
[----:B------:R-:W-:Y:S01]  /*1aeb0*/  SHFL.IDX PT, R40, R40, R3, 0x1c1f ;  /* 0x001c1f0328287589 */ /* 0x000fe200000e0000 */
[----:B------:R-:W-:-:S02]  /*1aec0*/  SEL R24, R26, R11, P0 ;  /* 0x0000000b1a187207 */ /* 0x000fc40000000000 */
[----:B------:R-:W-:Y:S01]  /*1aed0*/  SEL R44, R56, R57, P0 ;  /* 0x00000039382c7207 */ /* 0x000fe20000000000 */
[----:B------:R-:W-:Y:S01]  /*1aee0*/  SHFL.IDX PT, R9, R4, R7, 0x1c1f ;  /* 0x001c1f0704097589 */ /* 0x000fe200000e0000 */
[----:B------:R-:W-:Y:S02]  /*1aef0*/  SEL R46, R15, R32, P0 ;  /* 0x000000200f2e7207 */ /* 0x000fe40000000000 */
[----:B------:R-:W-:Y:S01]  /*1af00*/  SEL R28, R32, R15, P0 ;  /* 0x0000000f201c7207 */ /* 0x000fe20000000000 */
[----:B------:R-:W-:Y:S01]  /*1af10*/  SHFL.IDX PT, R42, R42, R3, 0x1c1f ;  /* 0x001c1f032a2a7589 */ /* 0x000fe200000e0000 */
[----:B------:R-:W-:Y:S02]  /*1af20*/  SEL R48, R72, R73, P0 ;  /* 0x0000004948307207 */ /* 0x000fe40000000000 */
[----:B------:R-:W-:Y:S01]  /*1af30*/  SEL R50, R80, R33, P0 ;  /* 0x0000002150327207 */ /* 0x000fe20000000000 */
        /* <DEDUP_REMOVED lines=24> */
[----:B------:R-:W0:Y:S01]  /*1b0c0*/  SHFL.IDX PT, R8, R13, R3, 0x1c1f ;  /* 0x001c1f030d087589 */ /* 0x000e2200000e0000 */
        /* <DEDUP_REMOVED lines=8> */
[----:B------:R-:W1:Y:S01]  /*1b150*/  SHFL.IDX PT, R21, R10, R7, 0x1c1f ;  /* 0x001c1f070a157589 */ /* 0x000e6200000e0000 */
[----:B------:R-:W-:Y:S02]  /*1b160*/  SEL R132, R27, R154, P0 ;  /* 0x0000009a1b847207 */ /* 0x000fe40000000000 */
[----:B------:R-:W-:Y:S01]  /*1b170*/  SEL R134, R154, R27, P0 ;  /* 0x0000001b9a867207 */ /* 0x000fe20000000000 */
[----:B------:R-:W2:Y:S01]  /*1b180*/  SHFL.IDX PT, R25, R20, R7, 0x1c1f ;  /* 0x001c1f0714197589 */ /* 0x000ea200000e0000 */
[----:B------:R-:W-:-:S02]  /*1b190*/  SEL R66, R121, R66, P0 ;  /* 0x0000004279427207 */ /* 0x000fc40000000000 */
[----:B------:R-:W-:Y:S01]  /*1b1a0*/  SEL R68, R70, R129, P0 ;  /* 0x0000008146447207 */ /* 0x000fe20000000000 */
[----:B------:R-:W3:Y:S01]  /*1b1b0*/  SHFL.IDX PT, R27, R24, R7, 0x1c1f ;  /* 0x001c1f07181b7589 */ /* 0x000ee200000e0000 */
[----:B------:R-:W-:Y:S02]  /*1b1c0*/  SEL R112, R63, R122, P0 ;  /* 0x0000007a3f707207 */ /* 0x000fe40000000000 */
[----:B------:R-:W-:Y:S01]  /*1b1d0*/  SEL R114, R122, R63, P0 ;  /* 0x0000003f7a727207 */ /* 0x000fe20000000000 */
[----:B------:R4:W4:Y:S01]  /*1b1e0*/  SHFL.IDX PT, R37, R34, R7, 0x1c1f ;  /* 0x001c1f0722257589 */ /* 0x00092200000e0000 */
[----:B------:R-:W-:Y:S02]  /*1b1f0*/  SEL R70, R129, R70, P0 ;  /* 0x0000004681467207 */ /* 0x000fe40000000000 */
[----:B------:R-:W-:Y:S01]  /*1b200*/  SEL R72, R136, R137, P0 ;  /* 0x0000008988487207 */ /* 0x000fe20000000000 */
[----:B------:R4:W4:Y:S01]  /*1b210*/  SHFL.IDX PT, R41, R36, R7, 0x1c1f ;  /* 0x001c1f0724297589 */ /* 0x00092200000e0000 */
[----:B------:R-:W-:-:S02]  /*1b220*/  SEL R78, R144, R145, P0 ;  /* 0x00000091904e7207 */ /* 0x000fc40000000000 */
[----:B------:R-:W-:Y:S01]  /*1b230*/  SEL R80, R145, R144, P0 ;  /* 0x0000009091507207 */ /* 0x000fe20000000000 */
[----:B------:R-:W-:Y:S01]  /*1b240*/  SHFL.IDX PT, R56, R56, R3, 0x1c1f ;  /* 0x001c1f0338387589 */ /* 0x000fe200000e0000 */
[----:B------:R-:W-:Y:S02]  /*1b250*/  SEL R120, R125, R140, P0 ;  /* 0x0000008c7d787207 */ /* 0x000fe40000000000 */
[----:B------:R-:W-:Y:S01]  /*1b260*/  SEL R122, R140, R125, P0 ;  /* 0x0000007d8c7a7207 */ /* 0x000fe20000000000 */
[----:B------:R-:W4:Y:S01]  /*1b270*/  SHFL.IDX PT, R45, R58, R7, 0x1c1f ;  /* 0x001c1f073a2d7589 */ /* 0x000f2200000e0000 */
[----:B------:R-:W-:Y:S02]  /*1b280*/  SEL R74, R137, R136, P0 ;  /* 0x00000088894a7207 */ /* 0x000fe40000000000 */
[----:B------:R-:W-:Y:S01]  /*1b290*/  SEL R82, R109, R108, P0 ;  /* 0x0000006c6d527207 */ /* 0x000fe20000000000 */
[----:B------:R-:W-:Y:S01]  /*1b2a0*/  SHFL.IDX PT, R60, R60, R3, 0x1c1f ;  /* 0x001c1f033c3c7589 */ /* 0x000fe200000e0000 */
[----:B------:R-:W-:-:S02]  /*1b2b0*/  SEL R140, R119, R158, P0 ;  /* 0x0000009e778c7207 */ /* 0x000fc40000000000 */
[----:B------:R-:W-:Y:S01]  /*1b2c0*/  SEL R144, R127, R160, P0 ;  /* 0x000000a07f907207 */ /* 0x000fe20000000000 */
[----:B------:R-:W4:Y:S01]  /*1b2d0*/  SHFL.IDX PT, R49, R62, R7, 0x1c1f ;  /* 0x001c1f073e317589 */ /* 0x000f2200000e0000 */
[----:B------:R-:W-:Y:S02]  /*1b2e0*/  SEL R146, R133, R142, P0 ;  /* 0x0000008e85927207 */ /* 0x000fe40000000000 */
[----:B------:R-:W-:Y:S01]  /*1b2f0*/  SEL R84, R108, R109, P0 ;  /* 0x0000006d6c547207 */ /* 0x000fe20000000000 */
[----:B------:R-:W-:Y:S01]  /*1b300*/  SHFL.IDX PT, R64, R64, R3, 0x1c1f ;  /* 0x001c1f0340407589 */ /* 0x000fe200000e0000 */
[----:B------:R-:W-:Y:S02]  /*1b310*/  SEL R138, R156, R111, P0 ;  /* 0x0000006f9c8a7207 */ /* 0x000fe40000000000 */
[----:B------:R-:W-:Y:S01]  /*1b320*/  SEL R158, R158, R119, P0 ;  /* 0x000000779e9e7207 */ /* 0x000fe20000000000 */
[----:B------:R-:W4:Y:S01]  /*1b330*/  SHFL.IDX PT, R53, R66, R7, 0x1c1f ;  /* 0x001c1f0742357589 */ /* 0x000f2200000e0000 */
        /* <DEDUP_REMOVED lines=12> */
[----:B0-----:R-:W-:Y:S02]  /*1b400*/  SEL R4, R8, R9, P0 ;  /* 0x0000000908047207 */ /* 0x001fe40000000000 */
[----:B-1----:R-:W-:Y:S01]  /*1b410*/  SEL R10, R21, R38, P0 ;  /* 0x00000026150a7207 */ /* 0x002fe20000000000 */
[----:B------:R-:W-:Y:S01]  /*1b420*/  SHFL.IDX PT, R78, R78, R3, 0x1c1f ;  /* 0x001c1f034e4e7589 */ /* 0x000fe200000e0000 */
[----:B--2---:R-:W-:Y:S02]  /*1b430*/  SEL R12, R40, R25, P0 ;  /* 0x00000019280c7207 */ /* 0x004fe40000000000 */
[----:B------:R-:W-:Y:S01]  /*1b440*/  SEL R14, R25, R40, P0 ;  /* 0x00000028190e7207 */ /* 0x000fe20000000000 */
[----:B------:R-:W-:Y:S01]  /*1b450*/  SHFL.IDX PT, R82, R82, R3, 0x1c1f ;  /* 0x001c1f0352527589 */ /* 0x000fe200000e0000 */
[----:B---3--:R-:W-:-:S02]  /*1b460*/  SEL R24, R42, R27, P0 ;  /* 0x0000001b2a187207 */ /* 0x008fc40000000000 */
[----:B------:R-:W-:Y:S01]  /*1b470*/  SEL R26, R27, R42, P0 ;  /* 0x0000002a1b1a7207 */ /* 0x000fe20000000000 */
[----:B------:R-:W0:Y:S01]  /*1b480*/  SHFL.IDX PT, R65, R80, R7, 0x1c1f ;  /* 0x001c1f0750417589 */ /* 0x000e2200000e0000 */
[----:B------:R-:W-:Y:S02]  /*1b490*/  SEL R28, R44, R29, P0 ;  /* 0x0000001d2c1c7207 */ /* 0x000fe40000000000 */
[----:B------:R-:W-:Y:S01]  /*1b4a0*/  SEL R30, R29, R44, P0 ;  /* 0x0000002c1d1e7207 */ /* 0x000fe20000000000 */
[----:B------:R-:W-:Y:S01]  /*1b4b0*/  SHFL.IDX PT, R69, R84, R7, 0x1c1f ;  /* 0x001c1f0754457589 */ /* 0x000fe200000e0000 */
[----:B------:R-:W-:Y:S02]  /*1b4c0*/  SEL R32, R46, R31, P0 ;  /* 0x0000001f2e207207 */ /* 0x000fe40000000000 */
[----:B----4-:R-:W-:Y:S01]  /*1b4d0*/  SEL R34, R31, R46, P0 ;  /* 0x0000002e1f227207 */ /* 0x010fe20000000000 */
        /* <DEDUP_REMOVED lines=19> */
[----:B0-----:R-:W-:-:S03]  /*1b610*/  SEL R74, R65, R78, P0 ;  /* 0x0000004e414a7207 */ /* 0x001fc60000000000 */
[----:B------:R-:W-:Y:S04]  /*1b620*/  SHFL.IDX PT, R67, R144, R3, 0x1c1f ;  /* 0x001c1f0390437589 */ /* 0x000fe800000e0000 */
[----:B------:R-:W-:Y:S04]  /*1b630*/  SHFL.IDX PT, R71, R146, R3, 0x1c1f ;  /* 0x001c1f0392477589 */ /* 0x000fe800000e0000 */
[----:B------:R-:W0:Y:S04]  /*1b640*/  SHFL.IDX PT, R118, R118, R7, 0x1c1f ;  /* 0x001c1f0776767589 */ /* 0x000e2800000e0000 */
[----:B------:R-:W-:Y:S04]  /*1b650*/  SHFL.IDX PT, R122, R122, R7, 0x1c1f ;  /* 0x001c1f077a7a7589 */ /* 0x000fe800000e0000 */
[----:B------:R-:W-:Y:S04]  /*1b660*/  SHFL.IDX PT, R126, R126, R7, 0x1c1f ;  /* 0x001c1f077e7e7589 */ /* 0x000fe800000e0000 */
[----:B------:R-:W-:Y:S04]  /*1b670*/  SHFL.IDX PT, R130, R130, R7, 0x1c1f ;  /* 0x001c1f0782827589 */ /* 0x000fe800000e0000 */
[----:B------:R-:W-:Y:S04]  /*1b680*/  SHFL.IDX PT, R134, R134, R7, 0x1c1f ;  /* 0x001c1f0786867589 */ /* 0x000fe800000e0000 */
[----:B------:R-:W-:Y:S04]  /*1b690*/  SHFL.IDX PT, R138, R138, R7, 0x1c1f ;  /* 0x001c1f078a8a7589 */ /* 0x000fe800000e0000 */
[----:B------:R-:W-:Y:S01]  /*1b6a0*/  SHFL.IDX PT, R158, R158, R7, 0x1c1f ;  /* 0x001c1f079e9e7589 */ /* 0x000fe200000e0000 */
[----:B0-----:R-:W-:-:S02]  /*1b6b0*/  SEL R37, R39, R118, P0 ;  /* 0x0000007627257207 */ /* 0x001fc40000000000 */
[----:B------:R-:W-:Y:S01]  /*1b6c0*/  SEL R39, R118, R39, P0 ;  /* 0x0000002776277207 */ /* 0x000fe20000000000 */
[----:B------:R-:W-:Y:S04]  /*1b6d0*/  SHFL.IDX PT, R160, R160, R7, 0x1c1f ;  /* 0x001c1f07a0a07589 */ /* 0x000fe800000e0000 */
[----:B------:R-:W-:Y:S04]  /*1b6e0*/  SHFL.IDX PT, R142, R142, R7, 0x1c1f ;  /* 0x001c1f078e8e7589 */ /* 0x000fe800000e0000 */
[----:B------:R-:W-:Y:S04]  /*1b6f0*/  SHFL.IDX PT, R86, R86, R3, 0x1c1f ;  /* 0x001c1f0356567589 */ /* 0x000fe800000e0000 */
[----:B------:R-:W-:Y:S04]  /*1b700*/  SHFL.IDX PT, R90, R90, R3, 0x1c1f ;  /* 0x001c1f035a5a7589 */ /* 0x000fe800000e0000 */
[----:B------:R-:W-:Y:S04]  /*1b710*/  SHFL.IDX PT, R104, R104, R3, 0x1c1f ;  /* 0x001c1f0368687589 */ /* 0x000fe800000e0000 */
[----:B------:R-:W-:Y:S04]  /*1b720*/  SHFL.IDX PT, R108, R108, R3, 0x1c1f ;  /* 0x001c1f036c6c7589 */ /* 0x000fe800000e0000 */
[----:B------:R-:W-:Y:S04]  /*1b730*/  SHFL.IDX PT, R112, R112, R3, 0x1c1f ;  /* 0x001c1f0370707589 */ /* 0x000fe800000e0000 */
[----:B------:R-:W0:Y:S04]  /*1b740*/  SHFL.IDX PT, R73, R88, R7, 0x1c1f ;  /* 0x001c1f0758497589 */ /* 0x000e2800000e0000 */
[----:B------:R-:W1:Y:S04]  /*1b750*/  SHFL.IDX PT, R105, R92, R7, 0x1c1f ;  /* 0x001c1f075c697589 */ /* 0x000e6800000e0000 */
[----:B------:R-:W2:Y:S04]  /*1b760*/  SHFL.IDX PT, R107, R106, R7, 0x1c1f ;  /* 0x001c1f076a6b7589 */ /* 0x000ea800000e0000 */
[----:B------:R-:W3:Y:S04]  /*1b770*/  SHFL.IDX PT, R109, R110, R7, 0x1c1f ;  /* 0x001c1f076e6d7589 */ /* 0x000ee800000e0000 */
[----:B------:R-:W4:Y:S04]  /*1b780*/  SHFL.IDX PT, R111, R114, R7, 0x1c1f ;  /* 0x001c1f07726f7589 */ /* 0x000f2800000e0000 */
[----:B------:R1:W2:Y:S04]  /*1b790*/  SHFL.IDX PT, R75, R6, R3, 0x1c1f ;  /* 0x001c1f03064b7589 */ /* 0x0002a800000e0000 */
[----:B------:R3:W2:Y:S01]  /*1b7a0*/  SHFL.IDX PT, R20, R5, R7, 0x1c1f ;  /* 0x001c1f0705147589 */ /* 0x0006a200000e0000 */
[----:B0-----:R-:W-:-:S02]  /*1b7b0*/  SEL R11, R73, R86, P0 ;  /* 0x00000056490b7207 */ /* 0x001fc40000000000 */
[----:B-1----:R-:W-:Y:S02]  /*1b7c0*/  SEL R13, R90, R105, P0 ;  /* 0x000000695a0d7207 */ /* 0x002fe40000000000 */
        /* <DEDUP_REMOVED lines=9> */
[----:B------:R-:W-:Y:S01]  /*1b860*/  SEL R72, R78, R65, P0 ;  /* 0x000000414e487207 */ /* 0x000fe20000000000 */
[----:B------:R-:W-:Y:S01]  /*1b870*/  IMAD.MOV.U32 R78, RZ, RZ, RZ ;  /* 0x000000ffff4e7224 */ /* 0x000fe200078e00ff */
[----:B---3--:R-:W-:-:S02]  /*1b880*/  SEL R5, R82, R69, P0 ;  /* 0x0000004552057207 */ /* 0x008fc40000000000 */
        /* <DEDUP_REMOVED lines=11> */
[----:B--2---:R-:W-:-:S02]  /*1b940*/  SEL R25, R104, R107, P0 ;  /* 0x0000006b68197207 */ /* 0x004fc40000000000 */
[----:B------:R-:W-:Y:S02]  /*1b950*/  SEL R27, R107, R104, P0 ;  /* 0x000000686b1b7207 */ /* 0x000fe40000000000 */
[----:B------:R-:W-:Y:S02]  /*1b960*/  SEL R29, R108, R109, P0 ;  /* 0x0000006d6c1d7207 */ /* 0x000fe40000000000 */
[----:B------:R-:W-:Y:S02]  /*1b970*/  SEL R31, R109, R108, P0 ;  /* 0x0000006c6d1f7207 */ /* 0x000fe40000000000 */
[----:B----4-:R-:W-:Y:S02]  /*1b980*/  SEL R33, R112, R111, P0 ;  /* 0x0000006f70217207 */ /* 0x010fe40000000000 */
        /* <DEDUP_REMOVED lines=8> */
[----:B------:R-:W-:-:S07]  /*1ba10*/  SEL R71, R142, R71, P0 ;  /* 0x000000478e477207 */ /* 0x000fce0000000000 */
.L_x_959:
[----:B------:R-:W-:Y:S05]  /*1ba20*/  WARPSYNC.ALL ;  /* 0x0000000000007948 */ /* 0x000fea0003800000 */
[----:B------:R-:W-:Y:S01]  /*1ba30*/  BAR.SYNC.DEFER_BLOCKING 0x1, 0x100 ;  /* 0x0044000000007b1d */ /* 0x000fe20000010000 */
[----:B------:R-:W-:Y:S01]  /*1ba40*/  VIADD R88, R151, 0xffffff80 ;  /* 0xffffff8097587836 */ /* 0x000fe20000000000 */
[----:B------:R-:W-:-:S04]  /*1ba50*/  SEL R73, R75, R20, P0 ;  /* 0x000000144b497207 */ /* 0x000fc80000000000 */
[----:B------:R-:W-:Y:S02]  /*1ba60*/  ULDC.64 UR4, c[0x0][0xc00] ;  /* 0x0003000000047ab9 */ /* 0x000fe40000000a00 */
[----:B------:R-:W0:Y:S01]  /*1ba70*/  LDC R3, c[0x0][0xbe8] ;  /* 0x0002fa00ff037b82 */ /* 0x000e220000000800 */
[----:B------:R-:W2:Y:S01]  /*1ba80*/  LDL R82, [R1+0x48] ;  /* 0x0000480001527983 */ /* 0x000ea20000100800 */
[----:B------:R-:W-:Y:S02]  /*1ba90*/  ISETP.NE.U32.AND P1, PT, RZ, UR4, PT ;  /* 0x00000004ff007c0c */ /* 0x000fe4000bf25070 */
[----:B------:R-:W-:Y:S02]  /*1baa0*/  IADD3 R104, P2, R87, UR4, RZ ;  /* 0x0000000457687c10 */ /* 0x000fe4000ff5e0ff */
[----:B------:R-:W-:Y:S02]  /*1bab0*/  SEL R75, R20, R75, P0 ;  /* 0x0000004b144b7207 */ /* 0x000fe40000000000 */
[----:B------:R-:W-:-:S02]  /*1bac0*/  ISETP.NE.AND.EX P1, PT, RZ, UR5, PT, P1 ;  /* 0x00000005ff007c0c */ /* 0x000fc4000bf25310 */
[----:B------:R-:W-:Y:S01]  /*1bad0*/  IADD3.X R105, R101, UR5, RZ, P2, !PT ;  /* 0x0000000565697c10 */ /* 0x000fe200097fe4ff */
[----:B------:R-:W-:Y:S01]  /*1bae0*/  ULDC.64 UR4, c[0x0][0xc08] ;  /* 0x0003020000047ab9 */ /* 0x000fe20000000a00 */
[----:B------:R1:W-:Y:S04]  /*1baf0*/  STSM.16.M88.4 [R103], R4 ;  /* 0x0000000467007844 */ /* 0x0003e80000000200 */
[----:B------:R-:W-:Y:S04]  /*1bb00*/  STSM.16.M88.4 [R89], R8 ;  /* 0x0000000859007844 */ /* 0x000fe80000000200 */
[----:B------:R3:W-:Y:S04]  /*1bb10*/  STSM.16.M88.4 [R91], R12 ;  /* 0x0000000c5b007844 */ /* 0x0007e80000000200 */
[----:B------:R4:W-:Y:S01]  /*1bb20*/  STSM.16.M88.4 [R93], R24 ;  /* 0x000000185d007844 */ /* 0x0009e20000000200 */
[----:B-1----:R-:W-:-:S03]  /*1bb30*/  SHF.R.S32.HI R4, RZ, 0x1f, R88 ;  /* 0x0000001fff047819 */ /* 0x002fc60000011458 */
[----:B------:R4:W-:Y:S01]  /*1bb40*/  STSM.16.M88.4 [R94], R28 ;  /* 0x0000001c5e007844 */ /* 0x0009e20000000200 */
[----:B------:R-:W-:-:S03]  /*1bb50*/  LEA.HI R5, R4, R88, RZ, 0x7 ;  /* 0x0000005804057211 */ /* 0x000fc600078f38ff */
[----:B------:R4:W-:Y:S01]  /*1bb60*/  STSM.16.M88.4 [R95], R32 ;  /* 0x000000205f007844 */ /* 0x0009e20000000200 */
[----:B------:R-:W-:-:S03]  /*1bb70*/  LOP3.LUT R6, R5, 0xffffff80, RZ, 0xc0, !PT ;  /* 0xffffff8005067812 */ /* 0x000fc600078ec0ff */
[----:B------:R4:W-:Y:S02]  /*1bb80*/  STSM.16.M88.4 [R96], R36 ;  /* 0x0000002460007844 */ /* 0x0009e40000000200 */
[----:B---3--:R-:W-:Y:S02]  /*1bb90*/  IMAD.IADD R14, R88, 0x1, -R6 ;  /* 0x00000001580e7824 */ /* 0x008fe400078e0a06 */
[----:B------:R4:W-:Y:S03]  /*1bba0*/  STSM.16.M88.4 [R97], R40 ;  /* 0x0000002861007844 */ /* 0x0009e60000000200 */
[----:B------:R-:W-:Y:S01]  /*1bbb0*/  SHF.R.S32.HI R7, RZ, 0x1f, R14 ;  /* 0x0000001fff077819 */ /* 0x000fe2000001140e */
[----:B------:R4:W-:Y:S03]  /*1bbc0*/  STSM.16.M88.4 [R98], R44 ;  /* 0x0000002c62007844 */ /* 0x0009e60000000200 */
[----:B------:R-:W-:Y:S01]  /*1bbd0*/  LEA.HI R6, R7, R14, RZ, 0x2 ;  /* 0x0000000e07067211 */ /* 0x000fe200078f10ff */
[----:B------:R4:W-:Y:S04]  /*1bbe0*/  STSM.16.M88.4 [R99], R48 ;  /* 0x0000003063007844 */ /* 0x0009e80000000200 */
[----:B------:R4:W-:Y:S01]  /*1bbf0*/  STSM.16.M88.4 [R100], R52 ;  /* 0x0000003464007844 */ /* 0x0009e20000000200 */
[----:B------:R-:W-:-:S02]  /*1bc00*/  SHF.R.S32.HI R8, RZ, 0x2, R6 ;  /* 0x00000002ff087819 */ /* 0x000fc40000011406 */
[----:B------:R-:W-:Y:S01]  /*1bc10*/  SHF.R.S32.HI R9, RZ, 0x1f, R6 ;  /* 0x0000001fff097819 */ /* 0x000fe20000011406 */
[----:B------:R4:W-:Y:S01]  /*1bc20*/  STSM.16.M88.4 [R102], R56 ;  /* 0x0000003866007844 */ /* 0x0009e20000000200 */
[----:B------:R-:W-:-:S03]  /*1bc30*/  ISETP.NE.U32.AND P0, PT, RZ, UR4, PT ;  /* 0x00000004ff007c0c */ /* 0x000fc6000bf05070 */
[----:B------:R4:W-:Y:S01]  /*1bc40*/  STSM.16.M88.4 [R79], R60 ;  /* 0x0000003c4f007844 */ /* 0x0009e20000000200 */
[----:B------:R-:W-:-:S03]  /*1bc50*/  LEA.HI R10, R4, R88, RZ, 0x2 ;  /* 0x00000058040a7211 */ /* 0x000fc600078f10ff */
[----:B------:R4:W-:Y:S01]  /*1bc60*/  STSM.16.M88.4 [R81], R64 ;  /* 0x0000004051007844 */ /* 0x0009e20000000200 */
[----:B------:R-:W-:-:S03]  /*1bc70*/  LEA.HI R9, R9, R8, RZ, 0x3 ;  /* 0x0000000809097211 */ /* 0x000fc600078f18ff */
[----:B------:R4:W-:Y:S01]  /*1bc80*/  STSM.16.M88.4 [R83], R68 ;  /* 0x0000004453007844 */ /* 0x0009e20000000200 */
[----:B------:R-:W-:-:S03]  /*1bc90*/  SHF.R.S32.HI R4, RZ, 0x7, R5 ;  /* 0x00000007ff047819 */ /* 0x000fc60000011405 */
[----:B------:R4:W-:Y:S01]  /*1bca0*/  STSM.16.M88.4 [R85], R72 ;  /* 0x0000004855007844 */ /* 0x0009e20000000200 */
[----:B------:R-:W-:Y:S01]  /*1bcb0*/  BAR.SYNC.DEFER_BLOCKING 0x1, 0x100 ;  /* 0x0044000000007b1d */ /* 0x000fe20000010000 */
[----:B------:R-:W-:Y:S02]  /*1bcc0*/  ISETP.NE.AND.EX P0, PT, RZ, UR5, PT, P0 ;  /* 0x00000005ff007c0c */ /* 0x000fe4000bf05300 */
[----:B------:R-:W-:Y:S02]  /*1bcd0*/  LOP3.LUT R9, R9, 0xfffffff8, RZ, 0xc0, !PT ;  /* 0xfffffff809097812 */ /* 0x000fe400078ec0ff */
[----:B------:R-:W-:Y:S02]  /*1bce0*/  LEA.HI R5, R5, R4, RZ, 0x1 ;  /* 0x0000000405057211 */ /* 0x000fe400078f08ff */
[----:B------:R-:W-:Y:S02]  /*1bcf0*/  LEA.HI R7, R7, R14, RZ, 0x5 ;  /* 0x0000000e07077211 */ /* 0x000fe400078f28ff */
[----:B------:R-:W-:-:S02]  /*1bd00*/  IADD3 R6, R8, -R9, RZ ;  /* 0x8000000908067210 */ /* 0x000fc40007ffe0ff */
[----:B------:R-:W-:Y:S02]  /*1bd10*/  LOP3.LUT R5, R5, 0x3fffffe, RZ, 0xc0, !PT ;  /* 0x03fffffe05057812 */ /* 0x000fe400078ec0ff */
[----:B------:R-:W-:-:S03]  /*1bd20*/  SHF.R.S32.HI R7, RZ, 0x5, R7 ;  /* 0x00000005ff077819 */ /* 0x000fc60000011407 */
[----:B------:R-:W-:Y:S02]  /*1bd30*/  IMAD.IADD R5, R4, 0x1, -R5 ;  /* 0x0000000104057824 */ /* 0x000fe400078e0a05 */
[----:B------:R-:W-:Y:S01]  /*1bd40*/  IMAD R6, R7, 0x10, R6 ;  /* 0x0000001007067824 */ /* 0x000fe200078e0206 */
[----:B------:R-:W-:Y:S01]  /*1bd50*/  @P0 IADD3 R4, P3, R87, UR4, RZ ;  /* 0x0000000457040c10 */ /* 0x000fe2000ff7e0ff */
[----:B------:R-:W-:Y:S02]  /*1bd60*/  ULDC UR4, c[0x0][0xa88] ;  /* 0x0002a20000047ab9 */ /* 0x000fe40000000800 */
[----:B------:R-:W-:Y:S01]  /*1bd70*/  IMAD R15, R5, 0x40, R6 ;  /* 0x00000040050f7824 */ /* 0x000fe200078e0206 */
[----:B------:R-:W-:Y:S01]  /*1bd80*/  @P0 IADD3.X R5, R101, UR5, RZ, P3, !PT ;  /* 0x0000000565050c10 */ /* 0x000fe20009ffe4ff */
[----:B------:R-:W-:Y:S01]  /*1bd90*/  IMAD.U32 R6, RZ, RZ, UR4 ;  /* 0x00000004ff067e24 */ /* 0x000fe2000f8e00ff */
[----:B------:R4:W5:Y:S01]  /*1bda0*/  @P1 LDG.E R78, desc[UR36][R104.64] ;  /* 0x00000024684e1981 */ /* 0x000962000c1e1900 */
[----:B0-----:R-:W-:-:S02]  /*1bdb0*/  ISETP.NE.AND P2, PT, R3, 0x1, PT ;  /* 0x000000010300780c */ /* 0x001fc40003f45270 */
[----:B------:R-:W-:Y:S02]  /*1bdc0*/  LOP3.LUT R10, R10, 0xfffffffc, RZ, 0xc0, !PT ;  /* 0xfffffffc0a0a7812 */ /* 0x000fe400078ec0ff */
[----:B------:R4:W5:Y:S03]  /*1bdd0*/  @P0 LDG.E R6, desc[UR36][R4.64] ;  /* 0x0000002404060981 */ /* 0x000966000c1e1900 */
[----:B------:R-:W-:-:S05]  /*1bde0*/  IMAD.IADD R10, R88, 0x1, -R10 ;  /* 0x00000001580a7824 */ /* 0x000fca00078e0a0a */
[----:B------:R-:W-:Y:S01]  /*1bdf0*/  LEA.HI R11, R10, R10, RZ, 0x1 ;  /* 0x0000000a0a0b7211 */ /* 0x000fe200078f08ff */
[----:B------:R-:W0:Y:S03]  /*1be00*/  @P2 LDC R8, c[0x0][0xbec] ;  /* 0x0002fb00ff082b82 */ /* 0x000e260000000800 */
[----:B------:R-:W-:-:S04]  /*1be10*/  LOP3.LUT R11, R11, 0x1ffffffe, RZ, 0xc0, !PT ;  /* 0x1ffffffe0b0b7812 */ /* 0x000fc800078ec0ff */
[----:B------:R-:W-:Y:S01]  /*1be20*/  IADD3 R10, R10, -R11, RZ ;  /* 0x8000000b0a0a7210 */ /* 0x000fe20007ffe0ff */
[----:B------:R-:W1:Y:S04]  /*1be30*/  @P2 LDC R9, c[0x0][0xbf0] ;  /* 0x0002fc00ff092b82 */ /* 0x000e680000000800 */
[----:B------:R-:W-:-:S05]  /*1be40*/  IMAD R10, R10, 0x8, R15 ;  /* 0x000000080a0a7824 */ /* 0x000fca00078e020f */
[----:B--2---:R-:W-:Y:S01]  /*1be50*/  LEA R13, R82, R10, 0x7 ;  /* 0x0000000a520d7211 */ /* 0x004fe200078e38ff */
[----:B01--4-:R-:W-:Y:S06]  /*1be60*/  @P0 BRA `(.L_x_666) ;  /* 0x0000000000100947 */ /* 0x013fec0003800000 */
[----:B------:R-:W-:Y:S05]  /*1be70*/  @!P1 BRA `(.L_x_666) ;  /* 0x00000000000c9947 */ /* 0x000fea0003800000 */
[----:B------:R-:W2:Y:S04]  /*1be80*/  LDG.E R5, desc[UR36][R104.64] ;  /* 0x0000002468057981 */ /* 0x000ea8000c1e1900 */
[----:B-----5:R-:W2:Y:S02]  /*1be90*/  LDG.E R6, desc[UR36][R104.64+0x4] ;  /* 0x0000042468067981 */ /* 0x020ea4000c1e1900 */
[----:B--2---:R-:W-:-:S07]  /*1bea0*/  IMAD.IADD R6, R6, 0x1, -R5 ;  /* 0x0000000106067824 */ /* 0x004fce00078e0a05 */
.L_x_666:
[----:B------:R-:W2:Y:S01]  /*1beb0*/  LDL.LU R84, [R1+0x3c] ;  /* 0x00003c0001547983 */ /* 0x000ea20000300800 */
[----:B------:R-:W-:Y:S01]  /*1bec0*/  @P2 IMAD.HI.U32 R4, R13, R8, RZ ;  /* 0x000000080d042227 */ /* 0x000fe200078e00ff */
[----:B------:R-:W-:Y:S01]  /*1bed0*/  ULDC.64 UR4, c[0x0][0xb90] ;  /* 0x0002e40000047ab9 */ /* 0x000fe20000000a00 */
[----:B-----5:R-:W-:Y:S01]  /*1bee0*/  SHF.R.S32.HI R79, RZ, 0x1f, R78 ;  /* 0x0000001fff4f7819 */ /* 0x020fe2000001144e */
[----:B------:R-:W0:Y:S01]  /*1bef0*/  @P2 LDC R83, c[0x0][0xbec] ;  /* 0x0002fb00ff532b82 */ /* 0x000e220000000800 */
[----:B------:R-:W-:Y:S01]  /*1bf00*/  IMAD.MOV.U32 R7, RZ, RZ, R13 ;  /* 0x000000ffff077224 */ /* 0x000fe200078e000d */
[----:B------:R-:W-:Y:S01]  /*1bf10*/  @P2 SHF.R.U32.HI R7, RZ, R9, R4 ;  /* 0x00000009ff072219 */ /* 0x000fe20000011604 */
[----:B------:R-:W-:Y:S01]  /*1bf20*/  IMAD R11, R219, 0x40, R18 ;  /* 0x00000040db0b7824 */ /* 0x000fe200078e0212 */
[----:B------:R-:W-:Y:S01]  /*1bf30*/  SEL R20, R149, RZ, !P1 ;  /* 0x000000ff95147207 */ /* 0x000fe20004800000 */
[----:B------:R-:W-:Y:S01]  /*1bf40*/  IMAD R81, R6, R3, RZ ;  /* 0x0000000306517224 */ /* 0x000fe200078e02ff */
[----:B------:R-:W-:Y:S01]  /*1bf50*/  SEL R21, R143, RZ, !P1 ;  /* 0x000000ff8f157207 */ /* 0x000fe20004800000 */
[----:B------:R-:W-:Y:S01]  /*1bf60*/  IMAD.WIDE R76, R11, 0x2, R76 ;  /* 0x000000020b4c7825 */ /* 0x000fe200078e024c */
[----:B------:R-:W-:Y:S01]  /*1bf70*/  SHF.R.S32.HI R11, RZ, 0x1f, R7 ;  /* 0x0000001fff0b7819 */ /* 0x000fe20000011407 */
[----:B------:R-:W1:Y:S01]  /*1bf80*/  @P2 LDC R85, c[0x0][0xbf0] ;  /* 0x0002fc00ff552b82 */ /* 0x000e620000000800 */
[----:B------:R-:W-:-:S04]  /*1bf90*/  IADD3 R29, P3, R76, 0x4000, RZ ;  /* 0x000040004c1d7810 */ /* 0x000fc80007f7e0ff */
[----:B------:R-:W-:-:S04]  /*1bfa0*/  LOP3.LUT R28, R29, 0x380, RZ, 0xc0, !PT ;  /* 0x000003801d1c7812 */ /* 0x000fc800078ec0ff */
[----:B------:R-:W-:-:S04]  /*1bfb0*/  SHF.R.U64 R28, R28, 0x3, RZ ;  /* 0x000000031c1c7819 */ /* 0x000fc800000012ff */
[----:B------:R-:W-:Y:S01]  /*1bfc0*/  LOP3.LUT R28, R28, R29, RZ, 0x3c, !PT ;  /* 0x0000001d1c1c7212 */ /* 0x000fe200078e3cff */
[----:B------:R-:W-:Y:S01]  /*1bfd0*/  IMAD.X R29, RZ, RZ, R77, P3 ;  /* 0x000000ffff1d7224 */ /* 0x000fe200018e064d */
        /* <DEDUP_REMOVED lines=10> */
[----:B------:R-:W-:-:S04]  /*1c080*/  SHF.R.S32.HI R86, RZ, 0x1f, R88 ;  /* 0x0000001fff567819 */ /* 0x000fc80000011458 */
[----:B------:R-:W-:-:S04]  /*1c090*/  LEA.HI R86, R86, R88, RZ, 0x3 ;  /* 0x0000005856567211 */ /* 0x000fc800078f18ff */
[----:B------:R-:W-:-:S04]  /*1c0a0*/  LOP3.LUT R86, R86, 0xfffffff8, RZ, 0xc0, !PT ;  /* 0xfffffff856567812 */ /* 0x000fc800078ec0ff */
[----:B------:R-:W-:Y:S01]  /*1c0b0*/  IADD3 R86, R88, -R86, RZ ;  /* 0x8000005658567210 */ /* 0x000fe20007ffe0ff */
[----:B------:R-:W-:Y:S01]  /*1c0c0*/  VIADD R88, R18, 0xc0 ;  /* 0x000000c012587836 */ /* 0x000fe20000000000 */
[----:B------:R-:W-:Y:S01]  /*1c0d0*/  BSSY B1, `(.L_x_667) ;  /* 0x00000be000017945 */ /* 0x000fe20003800000 */
[----:B------:R-:W-:-:S03]  /*1c0e0*/  SHF.R.S32.HI R89, RZ, 0x1f, R18 ;  /* 0x0000001fff597819 */ /* 0x000fc60000011412 */
[----:B------:R-:W-:Y:S02]  /*1c0f0*/  SHF.R.S32.HI R90, RZ, 0x1f, R88 ;  /* 0x0000001fff5a7819 */ /* 0x000fe40000011458 */
[----:B--2---:R-:W-:Y:S01]  /*1c100*/  SHF.R.S32.HI R80, RZ, 0x1f, R84 ;  /* 0x0000001fff507819 */ /* 0x004fe20000011454 */
[----:B------:R-:W-:-:S04]  /*1c110*/  IMAD.WIDE.U32 R4, R84, UR4, R78 ;  /* 0x0000000454047c25 */ /* 0x000fc8000f8e004e */
[----:B------:R-:W-:-:S04]  /*1c120*/  IMAD R8, R80, UR4, RZ ;  /* 0x0000000450087c24 */ /* 0x000fc8000f8e02ff */
[----:B------:R-:W-:Y:S01]  /*1c130*/  IMAD R9, R84, UR5, R8 ;  /* 0x0000000554097c24 */ /* 0x000fe2000f8e0208 */
[----:B------:R-:W-:Y:S01]  /*1c140*/  IADD3 R8, -R7, RZ, RZ ;  /* 0x000000ff07087210 */ /* 0x000fe20007ffe1ff */
[----:B------:R-:W-:Y:S02]  /*1c150*/  ULDC.64 UR4, c[0x0][0xb98] ;  /* 0x0002e60000047ab9 */ /* 0x000fe40000000a00 */
[----:B------:R-:W-:Y:S02]  /*1c160*/  IMAD.IADD R5, R5, 0x1, R9 ;  /* 0x0000000105057824 */ /* 0x000fe400078e0209 */
[----:B------:R-:W-:Y:S01]  /*1c170*/  IMAD R9, R3, R8, R13 ;  /* 0x0000000803097224 */ /* 0x000fe200078e020d */
[----:B------:R-:W-:Y:S01]  /*1c180*/  IADD3 R13, P4, R76, 0x2000, RZ ;  /* 0x000020004c0d7810 */ /* 0x000fe20007f9e0ff */
[----:B------:R-:W-:Y:S02]  /*1c190*/  IMAD R8, R20, UR4, RZ ;  /* 0x0000000414087c24 */ /* 0x000fe4000f8e02ff */
[----:B------:R-:W-:-:S04]  /*1c1a0*/  IMAD.WIDE.U32 R4, R21, UR4, R4 ;  /* 0x0000000415047c25 */ /* 0x000fc8000f8e0004 */
[----:B------:R-:W-:Y:S01]  /*1c1b0*/  IMAD R10, R21, UR5, R8 ;  /* 0x00000005150a7c24 */ /* 0x000fe2000f8e0208 */
[----:B------:R-:W-:Y:S01]  /*1c1c0*/  SHF.R.S32.HI R8, RZ, 0x1f, R9 ;  /* 0x0000001fff087819 */ /* 0x000fe20000011409 */
[----:B------:R-:W-:Y:S01]  /*1c1d0*/  ULDC.64 UR4, c[0x0][0xb88] ;  /* 0x0002e20000047ab9 */ /* 0x000fe20000000a00 */
[----:B------:R-:W-:Y:S02]  /*1c1e0*/  IADD3 R4, P0, R7, R4, RZ ;  /* 0x0000000407047210 */ /* 0x000fe40007f1e0ff */
[----:B------:R-:W-:Y:S01]  /*1c1f0*/  IADD3 R7, P5, R76, 0x1000, RZ ;  /* 0x000010004c077810 */ /* 0x000fe20007fbe0ff */
[----:B------:R-:W-:Y:S01]  /*1c200*/  IMAD R12, R8, UR4, RZ ;  /* 0x00000004080c7c24 */ /* 0x000fe2000f8e02ff */
[----:B------:R-:W-:Y:S02]  /*1c210*/  IADD3.X R5, R11, R5, R10, P0, !PT ;  /* 0x000000050b057210 */ /* 0x000fe400007fe40a */
[----:B------:R-:W-:Y:S01]  /*1c220*/  LOP3.LUT P0, RZ, R14, 0x3, RZ, 0xc0, !PT ;  /* 0x000000030eff7812 */ /* 0x000fe2000780c0ff */
[----:B------:R-:W-:Y:S01]  /*1c230*/  IMAD R11, R9, UR5, R12 ;  /* 0x00000005090b7c24 */ /* 0x000fe2000f8e020c */
[----:B------:R-:W-:Y:S01]  /*1c240*/  LOP3.LUT R12, R13, 0x380, RZ, 0xc0, !PT ;  /* 0x000003800d0c7812 */ /* 0x000fe200078ec0ff */
[----:B------:R-:W-:Y:S01]  /*1c250*/  IMAD.WIDE.U32 R4, R9, UR4, R4 ;  /* 0x0000000409047c25 */ /* 0x000fe2000f8e0004 */
[----:B------:R-:W-:Y:S01]  /*1c260*/  ULDC.64 UR4, c[0x0][0xb50] ;  /* 0x0002d40000047ab9 */ /* 0x000fe20000000a00 */
[----:B------:R-:W-:-:S02]  /*1c270*/  LOP3.LUT R8, R7, 0x380, RZ, 0xc0, !PT ;  /* 0x0000038007087812 */ /* 0x000fc400078ec0ff */
[----:B------:R-:W-:Y:S01]  /*1c280*/  IMAD.IADD R5, R5, 0x1, R11 ;  /* 0x0000000105057824 */ /* 0x000fe200078e020b */
[----:B------:R-:W-:Y:S01]  /*1c290*/  LEA R10, P1, R4, UR4, 0x2 ;  /* 0x00000004040a7c11 */ /* 0x000fe2000f8210ff */
[----:B------:R-:W-:Y:S01]  /*1c2a0*/  IMAD.X R9, RZ, RZ, R77, P5 ;  /* 0x000000ffff097224 */ /* 0x000fe200028e064d */
[----:B------:R-:W-:Y:S02]  /*1c2b0*/  SHF.R.U64 R12, R12, 0x3, RZ ;  /* 0x000000030c0c7819 */ /* 0x000fe400000012ff */
[----:B------:R-:W-:Y:S01]  /*1c2c0*/  LEA.HI.X R11, R4, UR5, R5, 0x2, P1 ;  /* 0x00000005040b7c11 */ /* 0x000fe200088f1405 */
[----:B------:R-:W-:Y:S01]  /*1c2d0*/  SHFL.IDX PT, R50, R10, RZ, 0x1c1f ;  /* 0x001c1fff0a327589 */ /* 0x000fe200000e0000 */
[----:B------:R-:W-:Y:S01]  /*1c2e0*/  IADD3 R25, P1, R76, 0x3000, RZ ;  /* 0x000030004c197810 */ /* 0x000fe20007f3e0ff */
[----:B------:R-:W-:Y:S01]  /*1c2f0*/  IMAD R4, R82, 0x80, R15 ;  /* 0x0000008052047824 */ /* 0x000fe200078e020f */
[----:B------:R-:W-:Y:S01]  /*1c300*/  LOP3.LUT R12, R12, R13, RZ, 0x3c, !PT ;  /* 0x0000000d0c0c7212 */ /* 0x000fe200078e3cff */
[----:B------:R-:W2:Y:S01]  /*1c310*/  SHFL.IDX PT, R51, R11, RZ, 0x1c1f ;  /* 0x001c1fff0b337589 */ /* 0x000ea200000e0000 */
[----:B------:R-:W-:Y:S01]  /*1c320*/  LOP3.LUT R24, R25, 0x380, RZ, 0xc0, !PT ;  /* 0x0000038019187812 */ /* 0x000fe200078ec0ff */
[----:B------:R-:W-:Y:S01]  /*1c330*/  ULDC.64 UR4, c[0x0][0xaa0] ;  /* 0x0002a80000047ab9 */ /* 0x000fe20000000a00 */
[----:B------:R-:W-:Y:S01]  /*1c340*/  IADD3.X R13, RZ, R77, RZ, P4, !PT ;  /* 0x0000004dff0d7210 */ /* 0x000fe200027fe4ff */
[----:B------:R-:W-:Y:S01]  /*1c350*/  SHFL.IDX PT, R54, R10, 0x1, 0x1c1f ;  /* 0x003c1f000a367f89 */ /* 0x000fe200000e0000 */
[----:B------:R-:W-:-:S02]  /*1c360*/  SHF.R.U64 R24, R24, 0x3, RZ ;  /* 0x0000000318187819 */ /* 0x000fc400000012ff */
[----:B------:R-:W-:Y:S01]  /*1c370*/  IADD3 R33, P5, R76, 0x5000, RZ ;  /* 0x000050004c217810 */ /* 0x000fe20007fbe0ff */
[----:B------:R-:W3:Y:S01]  /*1c380*/  SHFL.IDX PT, R55, R11, 0x1, 0x1c1f ;  /* 0x003c1f000b377f89 */ /* 0x000ee200000e0000 */
[----:B------:R-:W-:Y:S01]  /*1c390*/  LOP3.LUT R24, R24, R25, RZ, 0x3c, !PT ;  /* 0x0000001918187212 */ /* 0x000fe200078e3cff */
[----:B------:R-:W-:Y:S01]  /*1c3a0*/  IMAD.X R25, RZ, RZ, R77, P1 ;  /* 0x000000ffff197224 */ /* 0x000fe200008e064d */
[C---:B------:R-:W-:Y:S02]  /*1c3b0*/  IADD3 R41, P1, R76.reuse, 0x7000, RZ ;  /* 0x000070004c297810 */ /* 0x040fe40007f3e0ff */
[----:B------:R-:W-:Y:S02]  /*1c3c0*/  IADD3 R37, P4, R76, 0x6000, RZ ;  /* 0x000060004c257810 */ /* 0x000fe40007f9e0ff */
[----:B------:R-:W-:Y:S02]  /*1c3d0*/  LOP3.LUT R40, R41, 0x380, RZ, 0xc0, !PT ;  /* 0x0000038029287812 */ /* 0x000fe400078ec0ff */
[----:B------:R-:W-:-:S02]  /*1c3e0*/  LOP3.LUT R32, R33, 0x380, RZ, 0xc0, !PT ;  /* 0x0000038021207812 */ /* 0x000fc400078ec0ff */
[----:B------:R-:W-:Y:S02]  /*1c3f0*/  SHF.R.U64 R40, R40, 0x3, RZ ;  /* 0x0000000328287819 */ /* 0x000fe400000012ff */
[----:B------:R-:W-:Y:S02]  /*1c400*/  LOP3.LUT R36, R37, 0x380, RZ, 0xc0, !PT ;  /* 0x0000038025247812 */ /* 0x000fe400078ec0ff */
[----:B------:R-:W-:Y:S01]  /*1c410*/  LOP3.LUT R40, R40, R41, RZ, 0x3c, !PT ;  /* 0x0000002928287212 */ /* 0x000fe200078e3cff */
[----:B------:R-:W-:Y:S01]  /*1c420*/  IMAD.X R41, RZ, RZ, R77, P1 ;  /* 0x000000ffff297224 */ /* 0x000fe200008e064d */
[----:B------:R-:W-:Y:S02]  /*1c430*/  SHF.R.U64 R32, R32, 0x3, RZ ;  /* 0x0000000320207819 */ /* 0x000fe400000012ff */
[----:B------:R-:W-:Y:S02]  /*1c440*/  SHF.R.U64 R36, R36, 0x3, RZ ;  /* 0x0000000324247819 */ /* 0x000fe400000012ff */
[----:B------:R-:W-:-:S02]  /*1c450*/  IADD3 R57, P1, R76, 0xb000, RZ ;  /* 0x0000b0004c397810 */ /* 0x000fc40007f3e0ff */
[----:B------:R-:W-:Y:S01]  /*1c460*/  LOP3.LUT R32, R32, R33, RZ, 0x3c, !PT ;  /* 0x0000002120207212 */ /* 0x000fe200078e3cff */
[----:B------:R-:W-:Y:S01]  /*1c470*/  IMAD.X R33, RZ, RZ, R77, P5 ;  /* 0x000000ffff217224 */ /* 0x000fe200028e064d */
[----:B------:R-:W-:Y:S02]  /*1c480*/  LOP3.LUT R36, R36, R37, RZ, 0x3c, !PT ;  /* 0x0000002524247212 */ /* 0x000fe400078e3cff */
[----:B------:R-:W-:Y:S02]  /*1c490*/  LOP3.LUT R56, R57, 0x380, RZ, 0xc0, !PT ;  /* 0x0000038039387812 */ /* 0x000fe400078ec0ff */
[----:B------:R-:W-:Y:S02]  /*1c4a0*/  IADD3.X R37, RZ, R77, RZ, P4, !PT ;  /* 0x0000004dff257210 */ /* 0x000fe400027fe4ff */
[C---:B------:R-:W-:Y:S02]  /*1c4b0*/  IADD3 R49, P5, R76.reuse, 0x9000, RZ ;  /* 0x000090004c317810 */ /* 0x040fe40007fbe0ff */
[----:B------:R-:W-:-:S02]  /*1c4c0*/  IADD3 R53, P4, R76, 0xa000, RZ ;  /* 0x0000a0004c357810 */ /* 0x000fc40007f9e0ff */
[----:B------:R-:W-:Y:S02]  /*1c4d0*/  SHF.R.U64 R56, R56, 0x3, RZ ;  /* 0x0000000338387819 */ /* 0x000fe400000012ff */
[----:B------:R-:W-:Y:S02]  /*1c4e0*/  LOP3.LUT R48, R49, 0x380, RZ, 0xc0, !PT ;  /* 0x0000038031307812 */ /* 0x000fe400078ec0ff */
[----:B------:R-:W-:Y:S02]  /*1c4f0*/  LOP3.LUT R52, R53, 0x380, RZ, 0xc0, !PT ;  /* 0x0000038035347812 */ /* 0x000fe400078ec0ff */
[----:B------:R-:W-:Y:S01]  /*1c500*/  LOP3.LUT R56, R56, R57, RZ, 0x3c, !PT ;  /* 0x0000003938387212 */ /* 0x000fe200078e3cff */
[----:B------:R-:W-:Y:S01]  /*1c510*/  IMAD.X R57, RZ, RZ, R77, P1 ;  /* 0x000000ffff397224 */ /* 0x000fe200008e064d */
[----:B------:R-:W-:Y:S02]  /*1c520*/  SHF.R.U64 R48, R48, 0x3, RZ ;  /* 0x0000000330307819 */ /* 0x000fe400000012ff */
[----:B------:R-:W-:-:S02]  /*1c530*/  SHF.R.U64 R52, R52, 0x3, RZ ;  /* 0x0000000334347819 */ /* 0x000fc400000012ff */
[----:B------:R-:W-:Y:S02]  /*1c540*/  ISETP.GE.OR P1, PT, R4, R81, P0 ;  /* 0x000000510400720c */ /* 0x000fe40000726670 */
[----:B------:R-:W-:Y:S02]  /*1c550*/  SHF.R.U64 R8, R8, 0x3, RZ ;  /* 0x0000000308087819 */ /* 0x000fe400000012ff */
[----:B------:R-:W-:Y:S02]  /*1c560*/  IADD3 R4, R4, 0x8, RZ ;  /* 0x0000000804047810 */ /* 0x000fe40007ffe0ff */
[----:B------:R-:W-:Y:S01]  /*1c570*/  LOP3.LUT R48, R48, R49, RZ, 0x3c, !PT ;  /* 0x0000003130307212 */ /* 0x000fe200078e3cff */
[----:B------:R-:W-:Y:S01]  /*1c580*/  IMAD.X R49, RZ, RZ, R77, P5 ;  /* 0x000000ffff317224 */ /* 0x000fe200028e064d */
[----:B------:R-:W-:Y:S02]  /*1c590*/  LOP3.LUT R52, R52, R53, RZ, 0x3c, !PT ;  /* 0x0000003534347212 */ /* 0x000fe400078e3cff */
[----:B------:R-:W-:-:S02]  /*1c5a0*/  LOP3.LUT R8, R8, R7, RZ, 0x3c, !PT ;  /* 0x0000000708087212 */ /* 0x000fc400078e3cff */
[----:B------:R-:W-:Y:S01]  /*1c5b0*/  IADD3.X R53, RZ, R77, RZ, P4, !PT ;  /* 0x0000004dff357210 */ /* 0x000fe200027fe4ff */
[----:B--2---:R2:W-:Y:S01]  /*1c5c0*/  @!P1 ST.E desc[UR36][R50.64], R0 ;  /* 0x0000000032009985 */ /* 0x0045e2000c101924 */
[----:B------:R-:W-:Y:S02]  /*1c5d0*/  IADD3 R5, P3, R76, 0xf000, RZ ;  /* 0x0000f0004c057810 */ /* 0x000fe40007f7e0ff */
[----:B------:R-:W-:Y:S02]  /*1c5e0*/  ISETP.GE.OR P0, PT, R4, R81, P0 ;  /* 0x000000510400720c */ /* 0x000fe40000706670 */
[C---:B------:R-:W-:Y:S01]  /*1c5f0*/  IADD3 R65, P5, R76.reuse, 0xd000, RZ ;  /* 0x0000d0004c417810 */ /* 0x040fe20007fbe0ff */
[----:B------:R-:W-:Y:S01]  /*1c600*/  IMAD.X R73, RZ, RZ, R77, P3 ;  /* 0x000000ffff497224 */ /* 0x000fe200018e064d */
[C---:B------:R-:W-:Y:S02]  /*1c610*/  IADD3 R69, P4, R76.reuse, 0xe000, RZ ;  /* 0x0000e0004c457810 */ /* 0x040fe40007f9e0ff */
[----:B------:R-:W-:-:S02]  /*1c620*/  LOP3.LUT R7, R76, 0x380, RZ, 0xc0, !PT ;  /* 0x000003804c077812 */ /* 0x000fc400078ec0ff */
[----:B------:R-:W-:Y:S02]  /*1c630*/  LOP3.LUT R4, R5, 0x380, RZ, 0xc0, !PT ;  /* 0x0000038005047812 */ /* 0x000fe400078ec0ff */
[----:B------:R-:W-:Y:S02]  /*1c640*/  LOP3.LUT R64, R65, 0x380, RZ, 0xc0, !PT ;  /* 0x0000038041407812 */ /* 0x000fe400078ec0ff */
[----:B------:R-:W-:Y:S01]  /*1c650*/  LOP3.LUT R68, R69, 0x380, RZ, 0xc0, !PT ;  /* 0x0000038045447812 */ /* 0x000fe200078ec0ff */
[----:B---3--:R3:W-:Y:S01]  /*1c660*/  @!P0 ST.E desc[UR36][R54.64], R2 ;  /* 0x0000000236008985 */ /* 0x0087e2000c101924 */
[----:B------:R-:W-:Y:S02]  /*1c670*/  SHF.R.U64 R7, R7, 0x3, RZ ;  /* 0x0000000307077819 */ /* 0x000fe400000012ff */
[----:B------:R-:W-:Y:S01]  /*1c680*/  SHF.R.U64 R4, R4, 0x3, RZ ;  /* 0x0000000304047819 */ /* 0x000fe200000012ff */
[----:B------:R-:W5:Y:S01]  /*1c690*/  LD.E.128 R8, desc[UR36][R8.64] ;  /* 0x0000002408087980 */ /* 0x000f62000c101d00 */
[----:B------:R-:W-:-:S02]  /*1c6a0*/  SHF.R.U64 R64, R64, 0x3, RZ ;  /* 0x0000000340407819 */ /* 0x000fc400000012ff */
[----:B------:R-:W-:Y:S01]  /*1c6b0*/  SHF.R.U64 R68, R68, 0x3, RZ ;  /* 0x0000000344447819 */ /* 0x000fe200000012ff */
[----:B------:R-:W5:Y:S01]  /*1c6c0*/  LD.E.128 R12, desc[UR36][R12.64] ;  /* 0x000000240c0c7980 */ /* 0x000f62000c101d00 */
[----:B------:R-:W-:Y:S02]  /*1c6d0*/  LOP3.LUT R76, R7, R76, RZ, 0x3c, !PT ;  /* 0x0000004c074c7212 */ /* 0x000fe400078e3cff */
[----:B------:R-:W-:Y:S01]  /*1c6e0*/  LOP3.LUT R64, R64, R65, RZ, 0x3c, !PT ;  /* 0x0000004140407212 */ /* 0x000fe200078e3cff */
[--C-:B------:R-:W-:Y:S01]  /*1c6f0*/  IMAD.X R65, RZ, RZ, R77.reuse, P5 ;  /* 0x000000ffff417224 */ /* 0x100fe200028e064d */
[----:B------:R-:W-:Y:S01]  /*1c700*/  LOP3.LUT R68, R68, R69, RZ, 0x3c, !PT ;  /* 0x0000004544447212 */ /* 0x000fe200078e3cff */
[----:B------:R-:W-:Y:S01]  /*1c710*/  IMAD.X R69, RZ, RZ, R77, P4 ;  /* 0x000000ffff457224 */ /* 0x000fe200020e064d */
[----:B------:R-:W-:Y:S01]  /*1c720*/  LOP3.LUT R72, R4, R5, RZ, 0x3c, !PT ;  /* 0x0000000504487212 */ /* 0x000fe200078e3cff */
[----:B------:R-:W5:Y:S04]  /*1c730*/  LD.E.128 R24, desc[UR36][R24.64] ;  /* 0x0000002418187980 */ /* 0x000f68000c101d00 */
[----:B------:R4:W5:Y:S04]  /*1c740*/  LD.E.128 R4, desc[UR36][R76.64] ;  /* 0x000000244c047980 */ /* 0x000968000c101d00 */
[----:B------:R-:W5:Y:S04]  /*1c750*/  LD.E.128 R28, desc[UR36][R28.64] ;  /* 0x000000241c1c7980 */ /* 0x000f68000c101d00 */
[----:B------:R-:W5:Y:S01]  /*1c760*/  LD.E.128 R32, desc[UR36][R32.64] ;  /* 0x0000002420207980 */ /* 0x000f62000c101d00 */
[----:B----4-:R-:W-:-:S03]  /*1c770*/  IMAD R77, R79, UR4, RZ ;  /* 0x000000044f4d7c24 */ /* 0x010fc6000f8e02ff */
[----:B------:R-:W5:Y:S01]  /*1c780*/  LD.E.128 R36, desc[UR36][R36.64] ;  /* 0x0000002424247980 */ /* 0x000f62000c101d00 */
[C---:B------:R-:W-:Y:S02]  /*1c790*/  IMAD R79, R78.reuse, UR5, R77 ;  /* 0x000000054e4f7c24 */ /* 0x040fe4000f8e024d */
[----:B------:R-:W-:Y:S01]  /*1c7a0*/  IMAD.WIDE.U32 R76, R78, UR4, RZ ;  /* 0x000000044e4c7c25 */ /* 0x000fe2000f8e00ff */
[----:B------:R-:W-:Y:S01]  /*1c7b0*/  ULDC.64 UR4, c[0x0][0xae8] ;  /* 0x0002ba0000047ab9 */ /* 0x000fe20000000a00 */
[----:B------:R-:W5:Y:S02]  /*1c7c0*/  LD.E.128 R40, desc[UR36][R40.64] ;  /* 0x0000002428287980 */ /* 0x000f64000c101d00 */
[----:B------:R-:W-:Y:S02]  /*1c7d0*/  IMAD R78, R86, 0x20, R219 ;  /* 0x00000020564e7824 */ /* 0x000fe400078e02db */
[----:B------:R-:W-:Y:S01]  /*1c7e0*/  IMAD.IADD R77, R77, 0x1, R79 ;  /* 0x000000014d4d7824 */ /* 0x000fe200078e024f */
[----:B------:R-:W5:Y:S01]  /*1c7f0*/  LD.E.128 R44, desc[UR36][R44.64] ;  /* 0x000000242c2c7980 */ /* 0x000f62000c101d00 */
[----:B------:R-:W-:-:S02]  /*1c800*/  IMAD R80, R80, UR4, RZ ;  /* 0x0000000450507c24 */ /* 0x000fc4000f8e02ff */
[----:B------:R-:W-:Y:S01]  /*1c810*/  IMAD R78, R82, 0x80, R78 ;  /* 0x00000080524e7824 */ /* 0x000fe200078e024e */
[----:B--2---:R-:W5:Y:S01]  /*1c820*/  LD.E.128 R48, desc[UR36][R48.64] ;  /* 0x0000002430307980 */ /* 0x004f62000c101d00 */
[C---:B------:R-:W-:Y:S02]  /*1c830*/  IMAD R79, R84.reuse, UR5, R80 ;  /* 0x00000005544f7c24 */ /* 0x040fe4000f8e0250 */
[----:B------:R-:W-:Y:S01]  /*1c840*/  IMAD.WIDE.U32 R76, R84, UR4, R76 ;  /* 0x00000004544c7c25 */ /* 0x000fe2000f8e004c */
[----:B------:R-:W-:Y:S01]  /*1c850*/  ULDC.64 UR4, c[0x0][0xaf0] ;  /* 0x0002bc0000047ab9 */ /* 0x000fe20000000a00 */
[----:B---3--:R-:W5:Y:S02]  /*1c860*/  LD.E.128 R52, desc[UR36][R52.64] ;  /* 0x0000002434347980 */ /* 0x008f64000c101d00 */
[----:B0-----:R-:W-:Y:S01]  /*1c870*/  @P2 IMAD.HI.U32 R0, R78, R83, RZ ;  /* 0x000000534e002227 */ /* 0x001fe200078e00ff */
[----:B------:R-:W-:Y:S01]  /*1c880*/  IADD3 R77, R77, R79, RZ ;  /* 0x0000004f4d4d7210 */ /* 0x000fe20007ffe0ff */
[----:B------:R-:W5:Y:S02]  /*1c890*/  LD.E.128 R56, desc[UR36][R56.64] ;  /* 0x0000002438387980 */ /* 0x000f64000c101d00 */
[----:B------:R-:W-:Y:S01]  /*1c8a0*/  IMAD.MOV.U32 R79, RZ, RZ, R78 ;  /* 0x000000ffff4f7224 */ /* 0x000fe200078e004e */
[----:B-1----:R-:W-:Y:S01]  /*1c8b0*/  @P2 SHF.R.U32.HI R79, RZ, R85, R0 ;  /* 0x00000055ff4f2219 */ /* 0x002fe20000011600 */
[----:B------:R-:W-:Y:S01]  /*1c8c0*/  IMAD R20, R20, UR4, RZ ;  /* 0x0000000414147c24 */ /* 0x000fe2000f8e02ff */
[----:B------:R-:W5:Y:S02]  /*1c8d0*/  LD.E.128 R60, desc[UR36][R60.64] ;  /* 0x000000243c3c7980 */ /* 0x000f64000c101d00 */
[----:B------:R-:W-:Y:S01]  /*1c8e0*/  SHF.R.S32.HI R0, RZ, 0x1f, R79 ;  /* 0x0000001fff007819 */ /* 0x000fe2000001144f */
[C---:B------:R-:W-:Y:S01]  /*1c8f0*/  IMAD R83, R21.reuse, UR5, R20 ;  /* 0x0000000515537c24 */ /* 0x040fe2000f8e0214 */
[----:B------:R-:W5:Y:S01]  /*1c900*/  LD.E.128 R64, desc[UR36][R64.64] ;  /* 0x0000002440407980 */ /* 0x000f62000c101d00 */
[----:B------:R-:W-:Y:S01]  /*1c910*/  IMAD.WIDE.U32 R20, R21, UR4, R76 ;  /* 0x0000000415147c25 */ /* 0x000fe2000f8e004c */
[----:B------:R-:W-:-:S02]  /*1c920*/  ULDC.64 UR4, c[0x0][0xae0] ;  /* 0x0002b80000047ab9 */ /* 0x000fc40000000a00 */
[----:B------:R-:W5:Y:S01]  /*1c930*/  LD.E.128 R68, desc[UR36][R68.64] ;  /* 0x0000002444447980 */ /* 0x000f62000c101d00 */
[----:B------:R-:W-:Y:S02]  /*1c940*/  IMAD.MOV R2, RZ, RZ, -R79 ;  /* 0x000000ffff027224 */ /* 0x000fe400078e0a4f */
[----:B------:R-:W-:Y:S01]  /*1c950*/  IMAD.IADD R21, R21, 0x1, R83 ;  /* 0x0000000115157824 */ /* 0x000fe200078e0253 */
[----:B------:R-:W5:Y:S01]  /*1c960*/  LD.E.128 R72, desc[UR36][R72.64] ;  /* 0x0000002448487980 */ /* 0x000f62000c101d00 */
[----:B------:R-:W-:Y:S02]  /*1c970*/  IMAD R0, R0, UR4, RZ ;  /* 0x0000000400007c24 */ /* 0x000fe4000f8e02ff */
[----:B------:R-:W-:Y:S01]  /*1c980*/  IMAD R77, R3, R2, R78 ;  /* 0x00000002034d7224 */ /* 0x000fe200078e024e */
[----:B------:R-:W-:Y:S01]  /*1c990*/  @!PT LDS RZ, [RZ] ;  /* 0x00000000fffff984 */ /* 0x000fe20000000800 */
[----:B------:R-:W-:Y:S01]  /*1c9a0*/  @!PT LDS RZ, [RZ] ;  /* 0x00000000fffff984 */ /* 0x000fe20000000800 */
[----:B------:R-:W-:Y:S01]  /*1c9b0*/  @!PT LDS RZ, [RZ] ;  /* 0x00000000fffff984 */ /* 0x000fe20000000800 */
[----:B------:R-:W-:Y:S01]  /*1c9c0*/  @!PT LDS RZ, [RZ] ;  /* 0x00000000fffff984 */ /* 0x000fe20000000800 */
[----:B------:R0:W-:Y:S06]  /*1c9d0*/  MEMBAR.ALL.CTA ;  /* 0x0000000000007992 */ /* 0x0001ec0000008000 */
[----:B0-----:R-:W0:Y:S01]  /*1c9e0*/  FENCE.VIEW.ASYNC.S ;  /* 0x00000000000073c6 */ /* 0x001e220000000000 */
[----:B------:R-:W-:-:S02]  /*1c9f0*/  IMAD R83, R79, UR5, R0 ;  /* 0x000000054f537c24 */ /* 0x000fc4000f8e0200 */
[----:B------:R-:W-:Y:S01]  /*1ca00*/  IMAD.WIDE.U32 R2, R79, UR4, R20 ;  /* 0x000000044f027c25 */ /* 0x000fe2000f8e0014 */
[----:B------:R-:W-:Y:S01]  /*1ca10*/  SHF.R.S32.HI R0, RZ, 0x1f, R77 ;  /* 0x0000001fff007819 */ /* 0x000fe2000001144d */
[----:B------:R-:W-:-:S03]  /*1ca20*/  ULDC.64 UR4, c[0x0][0xad8] ;  /* 0x0002b60000047ab9 */ /* 0x000fc60000000a00 */
[----:B------:R-:W-:Y:S01]  /*1ca30*/  IADD3 R3, R3, R83, RZ ;  /* 0x0000005303037210 */ /* 0x000fe20007ffe0ff */
[----:B------:R-:W-:-:S04]  /*1ca40*/  IMAD R0, R0, UR4, RZ ;  /* 0x0000000400007c24 */ /* 0x000fc8000f8e02ff */
[C---:B------:R-:W-:Y:S02]  /*1ca50*/  IMAD R21, R77.reuse, UR5, R0 ;  /* 0x000000054d157c24 */ /* 0x040fe4000f8e0200 */
[----:B------:R-:W-:Y:S01]  /*1ca60*/  IMAD.WIDE.U32 R2, R77, UR4, R2 ;  /* 0x000000044d027c25 */ /* 0x000fe2000f8e0002 */
[----:B------:R-:W-:-:S03]  /*1ca70*/  ULDC.64 UR4, c[0x0][0xa80] ;  /* 0x0002a00000047ab9 */ /* 0x000fc60000000a00 */
[----:B------:R-:W-:Y:S01]  /*1ca80*/  IMAD.IADD R3, R3, 0x1, R21 ;  /* 0x0000000103037824 */ /* 0x000fe200078e0215 */
[----:B------:R-:W-:Y:S01]  /*1ca90*/  LEA R80, P2, R2, UR4, 0x1 ;  /* 0x0000000402507c11 */ /* 0x000fe2000f8408ff */
[----:B------:R-:W-:-:S03]  /*1caa0*/  IMAD R84, R82, 0x80, R219 ;  /* 0x0000008052547824 */ /* 0x000fc600078e02db */
[----:B------:R-:W-:Y:S02]  /*1cab0*/  LEA.HI.X R82, R2, UR5, R3, 0x1, P2 ;  /* 0x0000000502527c11 */ /* 0x000fe400090f0c03 */
[C---:B------:R-:W-:Y:S01]  /*1cac0*/  ISETP.GE.AND P2, PT, R84.reuse, R81, PT ;  /* 0x000000515400720c */ /* 0x040fe20003f46270 */
[----:B------:R-:W-:Y:S01]  /*1cad0*/  VIADD R0, R23, 0x38820 ;  /* 0x0003882017007836 */ /* 0x000fe20000000000 */
[C---:B------:R-:W-:Y:S01]  /*1cae0*/  IADD3 R76, R84.reuse, 0x40, RZ ;  /* 0x00000040544c7810 */ /* 0x040fe20007ffe0ff */
[----:B------:R-:W-:-:S03]  /*1caf0*/  VIADD R20, R84, 0x20 ;  /* 0x0000002054147836 */ /* 0x000fc60000000000 */
[----:B------:R-:W-:Y:S01]  /*1cb00*/  PRMT R0, RZ, 0x654, R0 ;  /* 0x00000654ff007816 */ /* 0x000fe20000000000 */
[----:B------:R-:W-:Y:S01]  /*1cb10*/  VIADD R86, R18, 0x80 ;  /* 0x0000008012567836 */ /* 0x000fe20000000000 */
[----:B0-----:R0:W1:Y:S02]  /*1cb20*/  SHFL.IDX PT, R83, R80, RZ, 0x181f ;  /* 0x00181fff50537589 */ /* 0x00106400000e0000 */
[----:B------:R0:W-:Y:S02]  /*1cb30*/  SYNCS.ARRIVE.TRANS64.RED.A1T0 RZ, [R0+URZ], RZ ;  /* 0x000000ff00ff79a7 */ /* 0x0001e4000810043f */
[----:B------:R0:W2:Y:S01]  /*1cb40*/  SHFL.IDX PT, R79, R82, RZ, 0x181f ;  /* 0x00181fff524f7589 */ /* 0x0000a200000e0000 */
[-C--:B------:R-:W-:Y:S02]  /*1cb50*/  ISETP.GE.AND P1, PT, R20, R81.reuse, PT ;  /* 0x000000511400720c */ /* 0x080fe40003f26270 */
[----:B------:R-:W-:Y:S02]  /*1cb60*/  ISETP.GE.AND P0, PT, R76, R81, PT ;  /* 0x000000514c00720c */ /* 0x000fe40003f06270 */
[----:B------:R-:W-:-:S02]  /*1cb70*/  SHF.R.S32.HI R85, RZ, 0x1f, R218 ;  /* 0x0000001fff557819 */ /* 0x000fc400000114da */
[----:B------:R-:W-:Y:S01]  /*1cb80*/  SHF.R.S32.HI R87, RZ, 0x1f, R86 ;  /* 0x0000001fff577819 */ /* 0x000fe20000011456 */
[----:B0-----:R-:W-:Y:S08]  /*1cb90*/  @P2 BRA `(.L_x_668) ;  /* 0x0000000000442947 */ /* 0x001ff00003800000 */
[----:B------:R-:W-:Y:S02]  /*1cba0*/  ULDC UR4, c[0x0][0xac8] ;  /* 0x0002b20000047ab9 */ /* 0x000fe40000000800 */
[----:B------:R-:W-:Y:S02]  /*1cbb0*/  ISETP.GE.AND P2, PT, R18, UR4, PT ;  /* 0x0000000412007c0c */ /* 0x000fe4000bf46270 */
[----:B------:R-:W-:Y:S02]  /*1cbc0*/  ISETP.GE.AND P3, PT, R218, UR4, PT ;  /* 0x00000004da007c0c */ /* 0x000fe4000bf66270 */
[----:B------:R-:W-:-:S09]  /*1cbd0*/  ISETP.GE.AND P4, PT, R86, UR4, PT ;  /* 0x0000000456007c0c */ /* 0x000fd2000bf86270 */
[----:B-1----:R-:W-:-:S04]  /*1cbe0*/  @!P2 LEA R2, P5, R18, R83, 0x1 ;  /* 0x000000531202a211 */ /* 0x002fc800078a08ff */
[----:B--2---:R-:W-:Y:S02]  /*1cbf0*/  @!P2 LEA.HI.X R3, R18, R79, R89, 0x1, P5 ;  /* 0x0000004f1203a211 */ /* 0x004fe400028f0c59 */
[----:B------:R-:W-:-:S03]  /*1cc00*/  ISETP.GE.AND P5, PT, R88, UR4, PT ;  /* 0x0000000458007c0c */ /* 0x000fc6000bfa6270 */
[----:B-----5:R0:W-:Y:S01]  /*1cc10*/  @!P2 ST.E.128 desc[UR36][R2.64], R4 ;  /* 0x000000040200a985 */ /* 0x0201e2000c101d24 */
[----:B------:R-:W-:-:S04]  /*1cc20*/  @!P3 LEA R20, P2, R218, R83, 0x1 ;  /* 0x00000053da14b211 */ /* 0x000fc800078408ff */
        /* <DEDUP_REMOVED lines=8> */
.L_x_668:
[----:B------:R-:W-:Y:S05]  /*1ccb0*/  BSYNC B1 ;  /* 0x0000000000017941 */ /* 0x000fea0003800000 */
.L_x_667:
[----:B0-----:R0:W3:Y:S01]  /*1ccc0*/  SHFL.IDX PT, R21, R82, 0x1, 0x181f ;  /* 0x00381f0052157f89 */ /* 0x0010e200000e0000 */
[----:B------:R-:W-:Y:S03]  /*1ccd0*/  BSSY B1, `(.L_x_669) ;  /* 0x0000014000017945 */ /* 0x000fe60003800000 */
[----:B-----5:R0:W4:Y:S01]  /*1cce0*/  SHFL.IDX PT, R29, R80, 0x1, 0x181f ;  /* 0x00381f00501d7f89 */ /* 0x02012200000e0000 */
[----:B------:R-:W-:Y:S05]  /*1ccf0*/  @P1 BRA `(.L_x_670) ;  /* 0x0000000000441947 */ /* 0x000fea0003800000 */
[----:B------:R-:W-:Y:S02]  /*1cd00*/  ULDC UR4, c[0x0][0xac8] ;  /* 0x0002b20000047ab9 */ /* 0x000fe40000000800 */
[----:B------:R-:W-:Y:S02]  /*1cd10*/  ISETP.GE.AND P4, PT, R18, UR4, PT ;  /* 0x0000000412007c0c */ /* 0x000fe4000bf86270 */
[----:B------:R-:W-:Y:S02]  /*1cd20*/  ISETP.GE.AND P3, PT, R218, UR4, PT ;  /* 0x00000004da007c0c */ /* 0x000fe4000bf66270 */
[----:B------:R-:W-:Y:S02]  /*1cd30*/  ISETP.GE.AND P2, PT, R86, UR4, PT ;  /* 0x0000000456007c0c */ /* 0x000fe4000bf46270 */
[----:B------:R-:W-:-:S07]  /*1cd40*/  ISETP.GE.AND P1, PT, R88, UR4, PT ;  /* 0x0000000458007c0c */ /* 0x000fce000bf26270 */
[----:B----4-:R-:W-:-:S04]  /*1cd50*/  @!P4 LEA R2, P5, R18, R29, 0x1 ;  /* 0x0000001d1202c211 */ /* 0x010fc800078a08ff */
[----:B---3--:R-:W-:Y:S02]  /*1cd60*/  @!P4 LEA.HI.X R3, R18, R21, R89, 0x1, P5 ;  /* 0x000000151203c211 */ /* 0x008fe400028f0c59 */
[----:B------:R-:W-:-:S03]  /*1cd70*/  @!P3 LEA R4, P5, R218, R29, 0x1 ;  /* 0x0000001dda04b211 */ /* 0x000fc600078a08ff */
[----:B------:R3:W-:Y:S01]  /*1cd80*/  @!P4 ST.E.128 desc[UR36][R2.64], R8 ;  /* 0x000000080200c985 */ /* 0x0007e2000c101d24 */
        /* <DEDUP_REMOVED lines=8> */
.L_x_670:
[----:B------:R-:W-:Y:S05]  /*1ce10*/  BSYNC B1 ;  /* 0x0000000000017941 */ /* 0x000fea0003800000 */
.L_x_669:
[----:B---3--:R3:W0:Y:S01]  /*1ce20*/  SHFL.IDX PT, R9, R82, 0x2, 0x181f ;  /* 0x00581f0052097f89 */ /* 0x00862200000e0000 */
        /* <DEDUP_REMOVED lines=9> */
[----:B------:R-:W-:Y:S02]  /*1cec0*/  @!P2 LEA R4, P4, R218, R7, 0x1 ;  /* 0x00000007da04a211 */ /* 0x000fe400078808ff */
[----:B------:R-:W-:Y:S02]  /*1ced0*/  @!P3 LEA.HI.X R3, R18, R9, R89, 0x1, P5 ;  /* 0x000000091203b211 */ /* 0x000fe400028f0c59 */
        /* <DEDUP_REMOVED lines=9> */
.L_x_672:
[----:B------:R-:W-:Y:S05]  /*1cf70*/  BSYNC B1 ;  /* 0x0000000000017941 */ /* 0x000fea0003800000 */
.L_x_671:
[----:B------:R-:W-:Y:S01]  /*1cf80*/  IADD3 R0, R84, 0x60, RZ ;  /* 0x0000006054007810 */ /* 0x000fe20007ffe0ff */
[----:B0-----:R0:W0:Y:S03]  /*1cf90*/  SHFL.IDX PT, R9, R82, 0x3, 0x181f ;  /* 0x00781f0052097f89 */ /* 0x00102600000e0000 */
[----:B------:R-:W-:Y:S01]  /*1cfa0*/  ISETP.GE.AND P0, PT, R0, R81, PT ;  /* 0x000000510000720c */ /* 0x000fe20003f06270 */
[----:B------:R0:W0:-:S12]  /*1cfb0*/  SHFL.IDX PT, R11, R80, 0x3, 0x181f ;  /* 0x00781f00500b7f89 */ /* 0x00001800000e0000 */
[----:B------:R-:W-:Y:S05]  /*1cfc0*/  @P0 BRA `(.L_x_673) ;  /* 0x0000000c00e00947 */ /* 0x000fea0003800000 */
[----:B------:R-:W-:Y:S02]  /*1cfd0*/  ULDC UR4, c[0x0][0xac8] ;  /* 0x0002b20000047ab9 */ /* 0x000fe40000000800 */
[----:B------:R-:W-:Y:S02]  /*1cfe0*/  ISETP.GE.AND P3, PT, R18, UR4, PT ;  /* 0x0000000412007c0c */ /* 0x000fe4000bf66270 */
[----:B------:R-:W-:Y:S02]  /*1cff0*/  ISETP.GE.AND P4, PT, R218, UR4, PT ;  /* 0x00000004da007c0c */ /* 0x000fe4000bf86270 */
[----:B------:R-:W-:-:S09]  /*1d000*/  ISETP.GE.AND P5, PT, R86, UR4, PT ;  /* 0x0000000456007c0c */ /* 0x000fd2000bfa6270 */
[-C--:B0-----:R-:W-:Y:S02]  /*1d010*/  @!P3 LEA R2, P0, R18, R11.reuse, 0x1 ;  /* 0x0000000b1202b211 */ /* 0x081fe400078008ff */
[-C--:B------:R-:W-:Y:S02]  /*1d020*/  @!P4 LEA R4, P1, R218, R11.reuse, 0x1 ;  /* 0x0000000bda04c211 */ /* 0x080fe400078208ff */
[----:B------:R-:W-:Y:S02]  /*1d030*/  @!P5 LEA R6, P2, R86, R11, 0x1 ;  /* 0x0000000b5606d211 */ /* 0x000fe400078408ff */
[-C--:B------:R-:W-:Y:S02]  /*1d040*/  @!P3 LEA.HI.X R3, R18, R9.reuse, R89, 0x1, P0 ;  /* 0x000000091203b211 */ /* 0x080fe400000f0c59 */
[-C--:B------:R-:W-:Y:S02]  /*1d050*/  @!P4 LEA.HI.X R5, R218, R9.reuse, R85, 0x1, P1 ;  /* 0x00000009da05c211 */ /* 0x080fe400008f0c55 */
[----:B------:R-:W-:Y:S01]  /*1d060*/  @!P5 LEA.HI.X R7, R86, R9, R87, 0x1, P2 ;  /* 0x000000095607d211 */ /* 0x000fe200010f0c57 */
[----:B------:R0:W-:Y:S01]  /*1d070*/  @!P3 ST.E.128 desc[UR36][R2.64], R24 ;  /* 0x000000180200b985 */ /* 0x0001e2000c101d24 */
[----:B------:R-:W-:-:S03]  /*1d080*/  ISETP.GE.AND P0, PT, R88, UR4, PT ;  /* 0x0000000458007c0c */ /* 0x000fc6000bf06270 */
[----:B------:R0:W-:Y:S04]  /*1d090*/  @!P4 ST.E.128 desc[UR36][R4.64], R40 ;  /* 0x000000280400c985 */ /* 0x0001e8000c101d24 */
[----:B------:R0:W-:Y:S06]  /*1d0a0*/  @!P5 ST.E.128 desc[UR36][R6.64], R56 ;  /* 0x000000380600d985 */ /* 0x0001ec000c101d24 */
[----:B------:R-:W-:Y:S05]  /*1d0b0*/  @P0 BRA `(.L_x_673) ;  /* 0x0000000c00a40947 */ /* 0x000fea0003800000 */
[----:B0-----:R-:W-:-:S04]  /*1d0c0*/  LEA R2, P0, R88, R11, 0x1 ;  /* 0x0000000b58027211 */ /* 0x001fc800078008ff */
[----:B------:R-:W-:-:S05]  /*1d0d0*/  LEA.HI.X R3, R88, R9, R90, 0x1, P0 ;  /* 0x0000000958037211 */ /* 0x000fca00000f0c5a */
[----:B------:R0:W-:Y:S01]  /*1d0e0*/  ST.E.128 desc[UR36][R2.64], R72 ;  /* 0x0000004802007985 */ /* 0x0001e2000c101d24 */
[----:B------:R-:W-:Y:S05]  /*1d0f0*/  BRA `(.L_x_673) ;  /* 0x0000000c00947947 */ /* 0x000fea0003800000 */
.L_x_664:
[----:B------:R-:W2:Y:S01]  /*1d100*/  LDL R9, [R1+0x20] ;  /* 0x0000200001097983 */ /* 0x000ea20000100800 */
[----:B------:R-:W-:-:S03]  /*1d110*/  ULDC.64 UR4, c[0x0][0xc00] ;  /* 0x0003000000047ab9 */ /* 0x000fc60000000a00 */
[----:B------:R-:W3:Y:S01]  /*1d120*/  LDL R8, [R1+0x40] ;  /* 0x0000400001087983 */ /* 0x000ee20000100800 */
[----:B------:R-:W-:Y:S01]  /*1d130*/  ISETP.NE.U32.AND P0, PT, RZ, UR4, PT ;  /* 0x00000004ff007c0c */ /* 0x000fe2000bf05070 */
[----:B------:R-:W-:Y:S01]  /*1d140*/  IMAD.MOV.U32 R0, RZ, RZ, RZ ;  /* 0x000000ffff007224 */ /* 0x000fe200078e00ff */
[----:B------:R-:W4:Y:S02]  /*1d150*/  LDC R25, c[0x0][0xbe8] ;  /* 0x0002fa00ff197b82 */ /* 0x000f240000000800 */
[----:B------:R-:W-:Y:S01]  /*1d160*/  ISETP.NE.AND.EX P0, PT, RZ, UR5, PT, P0 ;  /* 0x00000005ff007c0c */ /* 0x000fe2000bf05300 */
[C---:B--2---:R-:W-:Y:S01]  /*1d170*/  IMAD.SHL.U32 R4, R9.reuse, 0x4, RZ ;  /* 0x0000000409047824 */ /* 0x044fe200078e00ff */
[----:B---3--:R-:W-:-:S04]  /*1d180*/  SHF.L.U64.HI R5, R9, 0x2, R8 ;  /* 0x0000000209057819 */ /* 0x008fc80000010208 */
[----:B------:R-:W-:-:S04]  /*1d190*/  IADD3 R2, P1, R4, UR4, RZ ;  /* 0x0000000404027c10 */ /* 0x000fc8000ff3e0ff */
[----:B------:R-:W-:Y:S01]  /*1d1a0*/  IADD3.X R3, R5, UR5, RZ, P1, !PT ;  /* 0x0000000505037c10 */ /* 0x000fe20008ffe4ff */
[----:B------:R-:W-:Y:S02]  /*1d1b0*/  ULDC.64 UR4, c[0x0][0xc08] ;  /* 0x0003020000047ab9 */ /* 0x000fe40000000a00 */
[----:B------:R-:W-:Y:S02]  /*1d1c0*/  ISETP.NE.U32.AND P1, PT, RZ, UR4, PT ;  /* 0x00000004ff007c0c */ /* 0x000fe4000bf25070 */
[----:B------:R2:W5:Y:S02]  /*1d1d0*/  @P0 LDG.E R0, desc[UR36][R2.64] ;  /* 0x0000002402000981 */ /* 0x000564000c1e1900 */
[----:B------:R-:W-:Y:S01]  /*1d1e0*/  ISETP.NE.AND.EX P1, PT, RZ, UR5, PT, P1 ;  /* 0x00000005ff007c0c */ /* 0x000fe2000bf25310 */
[----:B------:R-:W3:-:S12]  /*1d1f0*/  S2R R7, SR_TID.X ;  /* 0x0000000000077919 */ /* 0x000ed80000002100 */
[----:B------:R-:W-:Y:S01]  /*1d200*/  @P1 IADD3 R4, P2, R4, UR4, RZ ;  /* 0x0000000404041c10 */ /* 0x000fe2000ff5e0ff */
[----:B------:R-:W-:Y:S02]  /*1d210*/  ULDC UR4, c[0x0][0xa88] ;  /* 0x0002a20000047ab9 */ /* 0x000fe40000000800 */
[----:B------:R-:W-:Y:S01]  /*1d220*/  IMAD.U32 R6, RZ, RZ, UR4 ;  /* 0x00000004ff067e24 */ /* 0x000fe2000f8e00ff */
[----:B------:R-:W-:-:S05]  /*1d230*/  @P1 IADD3.X R5, R5, UR5, RZ, P2, !PT ;  /* 0x0000000505051c10 */ /* 0x000fca00097fe4ff */
[----:B------:R2:W5:Y:S01]  /*1d240*/  @P1 LDG.E R6, desc[UR36][R4.64] ;  /* 0x0000002404061981 */ /* 0x000562000c1e1900 */
[----:B----4-:R-:W-:Y:S02]  /*1d250*/  ISETP.NE.AND P2, PT, R25, 0x1, PT ;  /* 0x000000011900780c */ /* 0x010fe40003f45270 */
[----:B---3--:R-:W-:-:S11]  /*1d260*/  IADD3 R24, R7, -0x80, RZ ;  /* 0xffffff8007187810 */ /* 0x008fd60007ffe0ff */
[----:B------:R-:W3:Y:S01]  /*1d270*/  @P2 LDC R27, c[0x0][0xbec] ;  /* 0x0002fb00ff1b2b82 */ /* 0x000ee20000000800 */
[----:B------:R-:W-:Y:S01]  /*1d280*/  ISETP.GE.AND P3, PT, R24, 0x80, PT ;  /* 0x000000801800780c */ /* 0x000fe20003f66270 */
[----:B--2---:R-:W-:-:S12]  /*1d290*/  @P1 BRA `(.L_x_674) ;  /* 0x0000000000101947 */ /* 0x004fd80003800000 */
[----:B------:R-:W-:Y:S05]  /*1d2a0*/  @!P0 BRA `(.L_x_674) ;  /* 0x00000000000c8947 */ /* 0x000fea0003800000 */
[----:B------:R-:W2:Y:S04]  /*1d2b0*/  LDG.E R5, desc[UR36][R2.64] ;  /* 0x0000002402057981 */ /* 0x000ea8000c1e1900 */
[----:B-----5:R-:W2:Y:S02]  /*1d2c0*/  LDG.E R6, desc[UR36][R2.64+0x4] ;  /* 0x0000042402067981 */ /* 0x020ea4000c1e1900 */
[----:B--2---:R-:W-:-:S07]  /*1d2d0*/  IMAD.IADD R6, R6, 0x1, -R5 ;  /* 0x0000000106067824 */ /* 0x004fce00078e0a05 */
.L_x_674:
[----:B------:R-:W2:Y:S04]  /*1d2e0*/  LDL R20, [R1+0x3c] ;  /* 0x00003c0001147983 */ /* 0x000ea80000100800 */
[----:B------:R4:W5:Y:S01]  /*1d2f0*/  LDL R14, [R1+0x48] ;  /* 0x00004800010e7983 */ /* 0x0009620000100800 */
[----:B------:R-:W-:Y:S01]  /*1d300*/  BSSY B1, `(.L_x_675) ;  /* 0x000002d000017945 */ /* 0x000fe20003800000 */
[----:B------:R-:W-:Y:S02]  /*1d310*/  SEL R13, R9, RZ, !P0 ;  /* 0x000000ff090d7207 */ /* 0x000fe40004000000 */
[----:B------:R-:W-:Y:S02]  /*1d320*/  SEL R12, R8, RZ, !P0 ;  /* 0x000000ff080c7207 */ /* 0x000fe40004000000 */
[----:B-----5:R-:W-:-:S02]  /*1d330*/  SHF.R.S32.HI R11, RZ, 0x1f, R0 ;  /* 0x0000001fff0b7819 */ /* 0x020fc40000011400 */
[----:B--2---:R-:W-:Y:S01]  /*1d340*/  SHF.R.S32.HI R10, RZ, 0x1f, R20 ;  /* 0x0000001fff0a7819 */ /* 0x004fe20000011414 */
[----:B----4-:R-:W-:Y:S06]  /*1d350*/  @P3 BRA `(.L_x_676) ;  /* 0x00000000009c3947 */ /* 0x010fec0003800000 */
[----:B------:R-:W2:Y:S01]  /*1d360*/  LDC R9, c[0x0][0xbe8] ;  /* 0x0002fa00ff097b82 */ /* 0x000ea20000000800 */
[----:B------:R-:W-:-:S04]  /*1d370*/  IMAD R2, R14, 0x80, R7 ;  /* 0x000000800e027824 */ /* 0x000fc800078e0207 */
[----:B------:R-:W-:Y:S02]  /*1d380*/  VIADD R8, R2, 0xffffff80 ;  /* 0xffffff8002087836 */ /* 0x000fe40000000000 */
[----:B--2---:R-:W-:-:S05]  /*1d390*/  IMAD R3, R6, R9, RZ ;  /* 0x0000000906037224 */ /* 0x004fca00078e02ff */
[----:B------:R-:W-:-:S13]  /*1d3a0*/  ISETP.GE.AND P0, PT, R8, R3, PT ;  /* 0x000000030800720c */ /* 0x000fda0003f06270 */
[----:B------:R-:W-:Y:S05]  /*1d3b0*/  @P0 BRA `(.L_x_676) ;  /* 0x0000000000840947 */ /* 0x000fea0003800000 */
[----:B------:R-:W-:Y:S01]  /*1d3c0*/  ISETP.NE.AND P0, PT, R9, 0x1, PT ;  /* 0x000000010900780c */ /* 0x000fe20003f05270 */
[----:B------:R-:W-:Y:S01]  /*1d3d0*/  ULDC.64 UR4, c[0x0][0xb90] ;  /* 0x0002e40000047ab9 */ /* 0x000fe20000000a00 */
[----:B------:R-:W-:Y:S01]  /*1d3e0*/  IMAD.MOV.U32 R2, RZ, RZ, R0 ;  /* 0x000000ffff027224 */ /* 0x000fe200078e0000 */
[----:B------:R-:W-:Y:S01]  /*1d3f0*/  MOV R5, R8 ;  /* 0x0000000800057202 */ /* 0x000fe20000000f00 */
[----:B------:R-:W-:Y:S02]  /*1d400*/  IMAD R7, R10, UR4, RZ ;  /* 0x000000040a077c24 */ /* 0x000fe4000f8e02ff */
[----:B------:R-:W-:Y:S02]  /*1d410*/  IMAD.MOV.U32 R3, RZ, RZ, R11 ;  /* 0x000000ffff037224 */ /* 0x000fe400078e000b */
[C---:B------:R-:W-:Y:S02]  /*1d420*/  IMAD R7, R20.reuse, UR5, R7 ;  /* 0x0000000514077c24 */ /* 0x040fe4000f8e0207 */
[----:B------:R-:W-:Y:S01]  /*1d430*/  IMAD.WIDE.U32 R2, R20, UR4, R2 ;  /* 0x0000000414027c25 */ /* 0x000fe2000f8e0002 */
[----:B------:R-:W-:-:S02]  /*1d440*/  ULDC.64 UR4, c[0x0][0xb98] ;  /* 0x0002e60000047ab9 */ /* 0x000fc40000000a00 */
[----:B------:R-:W2:Y:S01]  /*1d450*/  @P0 LDC R15, c[0x0][0xbec] ;  /* 0x0002fb00ff0f0b82 */ /* 0x000ea20000000800 */
[----:B------:R-:W-:Y:S02]  /*1d460*/  IMAD.IADD R3, R3, 0x1, R7 ;  /* 0x0000000103037824 */ /* 0x000fe400078e0207 */
[----:B------:R-:W-:-:S05]  /*1d470*/  IMAD.WIDE.U32 R2, R13, UR4, R2 ;  /* 0x000000040d027c25 */ /* 0x000fca000f8e0002 */
[----:B------:R-:W4:Y:S01]  /*1d480*/  @P0 LDC R21, c[0x0][0xbf0] ;  /* 0x0002fc00ff150b82 */ /* 0x000f220000000800 */
[----:B--2---:R-:W-:-:S05]  /*1d490*/  @P0 IMAD.HI.U32 R4, R8, R15, RZ ;  /* 0x0000000f08040227 */ /* 0x004fca00078e00ff */
[----:B----4-:R-:W-:Y:S01]  /*1d4a0*/  @P0 SHF.R.U32.HI R5, RZ, R21, R4 ;  /* 0x00000015ff050219 */ /* 0x010fe20000011604 */
[----:B------:R-:W-:-:S03]  /*1d4b0*/  IMAD R4, R12, UR4, RZ ;  /* 0x000000040c047c24 */ /* 0x000fc6000f8e02ff */
[C---:B------:R-:W-:Y:S02]  /*1d4c0*/  IADD3 R7, -R5.reuse, RZ, RZ ;  /* 0x000000ff05077210 */ /* 0x040fe40007ffe1ff */
[----:B------:R-:W-:-:S03]  /*1d4d0*/  IADD3 R2, P0, R5, R2, RZ ;  /* 0x0000000205027210 */ /* 0x000fc60007f1e0ff */
[----:B------:R-:W-:Y:S01]  /*1d4e0*/  IMAD R7, R9, R7, R8 ;  /* 0x0000000709077224 */ /* 0x000fe200078e0208 */
[----:B------:R-:W-:Y:S01]  /*1d4f0*/  SHF.R.S32.HI R9, RZ, 0x1f, R5 ;  /* 0x0000001fff097819 */ /* 0x000fe20000011405 */
[----:B------:R-:W-:Y:S01]  /*1d500*/  IMAD R8, R13, UR5, R4 ;  /* 0x000000050d087c24 */ /* 0x000fe2000f8e0204 */
[----:B------:R-:W-:Y:S02]  /*1d510*/  ULDC.64 UR4, c[0x0][0xb88] ;  /* 0x0002e20000047ab9 */ /* 0x000fe40000000a00 */
[----:B------:R-:W-:Y:S02]  /*1d520*/  SHF.R.S32.HI R4, RZ, 0x1f, R7 ;  /* 0x0000001fff047819 */ /* 0x000fe40000011407 */
[----:B------:R-:W-:-:S03]  /*1d530*/  IADD3.X R3, R9, R3, R8, P0, !PT ;  /* 0x0000000309037210 */ /* 0x000fc600007fe408 */
[----:B------:R-:W-:Y:S02]  /*1d540*/  IMAD R4, R4, UR4, RZ ;  /* 0x0000000404047c24 */ /* 0x000fe4000f8e02ff */
[----:B------:R-:W-:-:S04]  /*1d550*/  IMAD.WIDE.U32 R2, R7, UR4, R2 ;  /* 0x0000000407027c25 */ /* 0x000fc8000f8e0002 */
[----:B------:R-:W-:Y:S01]  /*1d560*/  IMAD R5, R7, UR5, R4 ;  /* 0x0000000507057c24 */ /* 0x000fe2000f8e0204 */
[----:B------:R-:W-:Y:S02]  /*1d570*/  ULDC.64 UR4, c[0x0][0xb50] ;  /* 0x0002d40000047ab9 */ /* 0x000fe40000000a00 */
[----:B------:R-:W-:Y:S01]  /*1d580*/  LEA R4, P0, R2, UR4, 0x2 ;  /* 0x0000000402047c11 */ /* 0x000fe2000f8010ff */
[----:B------:R-:W-:-:S05]  /*1d590*/  IMAD.IADD R3, R3, 0x1, R5 ;  /* 0x0000000103037824 */ /* 0x000fca00078e0205 */
[----:B------:R-:W-:Y:S01]  /*1d5a0*/  LEA.HI.X R5, R2, UR5, R3, 0x2, P0 ;  /* 0x0000000502057c11 */ /* 0x000fe200080f1403 */
[----:B------:R-:W-:-:S05]  /*1d5b0*/  IMAD.MOV.U32 R3, RZ, RZ, -0x800000 ;  /* 0xff800000ff037424 */ /* 0x000fca00078e00ff */
[----:B------:R2:W-:Y:S02]  /*1d5c0*/  STG.E desc[UR36][R4.64], R3 ;  /* 0x0000000304007986 */ /* 0x0005e4000c101924 */
.L_x_676:
[----:B------:R-:W-:Y:S05]  /*1d5d0*/  BSYNC B1 ;  /* 0x0000000000017941 */ /* 0x000fea0003800000 */
.L_x_675:
[----:B--2---:R-:W-:Y:S01]  /*1d5e0*/  SHF.R.S32.HI R4, RZ, 0x1f, R24 ;  /* 0x0000001fff047819 */ /* 0x004fe20000011418 */
[----:B------:R-:W2:Y:S01]  /*1d5f0*/  @P2 LDC R9, c[0x0][0xbf0] ;  /* 0x0002fc00ff092b82 */ /* 0x000ea20000000800 */
[----:B------:R-:W-:Y:S01]  /*1d600*/  ULDC.64 UR4, c[0x0][0xaa0] ;  /* 0x0002a80000047ab9 */ /* 0x000fe20000000a00 */
[----:B------:R-:W-:Y:S01]  /*1d610*/  SHF.R.S32.HI R21, RZ, 0x1f, R218 ;  /* 0x0000001fff157819 */ /* 0x000fe200000114da */
[----:B------:R-:W-:Y:S01]  /*1d620*/  IMAD R3, R11, UR4, RZ ;  /* 0x000000040b037c24 */ /* 0x000fe2000f8e02ff */
[----:B------:R-:W-:-:S03]  /*1d630*/  LEA.HI R4, R4, R24, RZ, 0x3 ;  /* 0x0000001804047211 */ /* 0x000fc600078f18ff */
[----:B------:R-:W-:Y:S01]  /*1d640*/  IMAD R5, R0, UR5, R3 ;  /* 0x0000000500057c24 */ /* 0x000fe2000f8e0203 */
[----:B------:R-:W-:Y:S01]  /*1d650*/  LOP3.LUT R4, R4, 0xfffffff8, RZ, 0xc0, !PT ;  /* 0xfffffff804047812 */ /* 0x000fe200078ec0ff */
[----:B------:R-:W-:Y:S01]  /*1d660*/  IMAD.WIDE.U32 R2, R0, UR4, RZ ;  /* 0x0000000400027c25 */ /* 0x000fe2000f8e00ff */
[----:B------:R-:W-:-:S03]  /*1d670*/  ULDC.64 UR4, c[0x0][0xae8] ;  /* 0x0002ba0000047ab9 */ /* 0x000fc60000000a00 */
[----:B------:R-:W-:Y:S02]  /*1d680*/  IMAD.IADD R4, R24, 0x1, -R4 ;  /* 0x0000000118047824 */ /* 0x000fe400078e0a04 */
[----:B------:R-:W-:Y:S02]  /*1d690*/  IMAD R0, R10, UR4, RZ ;  /* 0x000000040a007c24 */ /* 0x000fe4000f8e02ff */
[----:B------:R-:W-:Y:S01]  /*1d6a0*/  IMAD.IADD R3, R3, 0x1, R5 ;  /* 0x0000000103037824 */ /* 0x000fe200078e0205 */
[----:B------:R-:W-:Y:S01]  /*1d6b0*/  LEA R4, R4, R219, 0x5 ;  /* 0x000000db04047211 */ /* 0x000fe200078e28ff */
[C---:B------:R-:W-:Y:S02]  /*1d6c0*/  IMAD R7, R20.reuse, UR5, R0 ;  /* 0x0000000514077c24 */ /* 0x040fe4000f8e0200 */
[----:B------:R-:W-:Y:S01]  /*1d6d0*/  IMAD.WIDE.U32 R2, R20, UR4, R2 ;  /* 0x0000000414027c25 */ /* 0x000fe2000f8e0002 */
[----:B------:R-:W-:Y:S01]  /*1d6e0*/  ULDC.64 UR4, c[0x0][0xaf0] ;  /* 0x0002bc0000047ab9 */ /* 0x000fe20000000a00 */
[----:B------:R-:W-:-:S02]  /*1d6f0*/  SHF.R.S32.HI R20, RZ, 0x1f, R18 ;  /* 0x0000001fff147819 */ /* 0x000fc40000011412 */
[----:B------:R-:W-:Y:S01]  /*1d700*/  IMAD R8, R14, 0x80, R4 ;  /* 0x000000800e087824 */ /* 0x000fe200078e0204 */
[----:B------:R-:W-:Y:S01]  /*1d710*/  IADD3 R3, R3, R7, RZ ;  /* 0x0000000703037210 */ /* 0x000fe20007ffe0ff */
[----:B------:R-:W-:Y:S02]  /*1d720*/  IMAD R4, R12, UR4, RZ ;  /* 0x000000040c047c24 */ /* 0x000fe4000f8e02ff */
[----:B---3--:R-:W-:-:S04]  /*1d730*/  @P2 IMAD.HI.U32 R0, R8, R27, RZ ;  /* 0x0000001b08002227 */ /* 0x008fc800078e00ff */
[----:B------:R-:W-:Y:S01]  /*1d740*/  IMAD.MOV.U32 R5, RZ, RZ, R8 ;  /* 0x000000ffff057224 */ /* 0x000fe200078e0008 */
[----:B--2---:R-:W-:Y:S01]  /*1d750*/  @P2 SHF.R.U32.HI R5, RZ, R9, R0 ;  /* 0x00000009ff052219 */ /* 0x004fe20000011600 */
[C---:B------:R-:W-:Y:S02]  /*1d760*/  IMAD R9, R13.reuse, UR5, R4 ;  /* 0x000000050d097c24 */ /* 0x040fe4000f8e0204 */
[----:B------:R-:W-:Y:S01]  /*1d770*/  IMAD.WIDE.U32 R2, R13, UR4, R2 ;  /* 0x000000040d027c25 */ /* 0x000fe2000f8e0002 */
[--C-:B------:R-:W-:Y:S01]  /*1d780*/  SHF.R.S32.HI R0, RZ, 0x1f, R5.reuse ;  /* 0x0000001fff007819 */ /* 0x100fe20000011405 */
[----:B------:R-:W-:Y:S02]  /*1d790*/  ULDC.64 UR4, c[0x0][0xae0] ;  /* 0x0002b80000047ab9 */ /* 0x000fe40000000a00 */
[----:B------:R-:W-:Y:S02]  /*1d7a0*/  IMAD.MOV R7, RZ, RZ, -R5 ;  /* 0x000000ffff077224 */ /* 0x000fe400078e0a05 */
[----:B------:R-:W-:-:S02]  /*1d7b0*/  IMAD R4, R0, UR4, RZ ;  /* 0x0000000400047c24 */ /* 0x000fc4000f8e02ff */
[----:B------:R-:W-:Y:S02]  /*1d7c0*/  IMAD R7, R25, R7, R8 ;  /* 0x0000000719077224 */ /* 0x000fe400078e0208 */
[----:B------:R-:W-:Y:S02]  /*1d7d0*/  IMAD.IADD R3, R3, 0x1, R9 ;  /* 0x0000000103037824 */ /* 0x000fe400078e0209 */
[C---:B------:R-:W-:Y:S01]  /*1d7e0*/  IMAD R9, R5.reuse, UR5, R4 ;  /* 0x0000000505097c24 */ /* 0x040fe2000f8e0204 */
[----:B------:R-:W-:Y:S01]  /*1d7f0*/  SHF.R.S32.HI R0, RZ, 0x1f, R7 ;  /* 0x0000001fff007819 */ /* 0x000fe20000011407 */
[----:B------:R-:W-:Y:S01]  /*1d800*/  IMAD.WIDE.U32 R2, R5, UR4, R2 ;  /* 0x0000000405027c25 */ /* 0x000fe2000f8e0002 */
[----:B------:R-:W-:-:S03]  /*1d810*/  ULDC.64 UR4, c[0x0][0xad8] ;  /* 0x0002b60000047ab9 */ /* 0x000fc60000000a00 */
[----:B------:R-:W-:Y:S02]  /*1d820*/  IMAD R0, R0, UR4, RZ ;  /* 0x0000000400007c24 */ /* 0x000fe4000f8e02ff */
[----:B------:R-:W-:Y:S02]  /*1d830*/  IMAD.IADD R3, R3, 0x1, R9 ;  /* 0x0000000103037824 */ /* 0x000fe400078e0209 */
[C---:B------:R-:W-:Y:S02]  /*1d840*/  IMAD R5, R7.reuse, UR5, R0 ;  /* 0x0000000507057c24 */ /* 0x040fe4000f8e0200 */
[----:B------:R-:W-:Y:S01]  /*1d850*/  IMAD.WIDE.U32 R2, R7, UR4, R2 ;  /* 0x0000000407027c25 */ /* 0x000fe2000f8e0002 */
[----:B------:R-:W-:-:S03]  /*1d860*/  ULDC.64 UR4, c[0x0][0xa80] ;  /* 0x0002a00000047ab9 */ /* 0x000fc60000000a00 */
[C---:B------:R-:W-:Y:S01]  /*1d870*/  VIADD R8, R18.reuse, 0x80 ;  /* 0x0000008012087836 */ /* 0x040fe20000000000 */
[----:B------:R-:W-:Y:S01]  /*1d880*/  IADD3 R3, R3, R5, RZ ;  /* 0x0000000503037210 */ /* 0x000fe20007ffe0ff */
[----:B------:R-:W-:Y:S01]  /*1d890*/  VIADD R7, R18, 0xc0 ;  /* 0x000000c012077836 */ /* 0x000fe20000000000 */
[----:B------:R-:W-:Y:S01]  /*1d8a0*/  LEA R0, P0, R2, UR4, 0x1 ;  /* 0x0000000402007c11 */ /* 0x000fe2000f8008ff */
[----:B------:R-:W-:Y:S01]  /*1d8b0*/  UMOV UR4, 0xffffffff ;  /* 0xffffffff00047882 */ /* 0x000fe20000000000 */
[----:B------:R-:W-:Y:S01]  /*1d8c0*/  IMAD R5, R14, 0x80, R219 ;  /* 0x000000800e057824 */ /* 0x000fe200078e02db */
[----:B------:R-:W-:Y:S02]  /*1d8d0*/  SHF.R.S32.HI R9, RZ, 0x1f, R8 ;  /* 0x0000001fff097819 */ /* 0x000fe40000011408 */
[----:B------:R-:W-:Y:S02]  /*1d8e0*/  LEA.HI.X R2, R2, UR5, R3, 0x1, P0 ;  /* 0x0000000502027c11 */ /* 0x000fe400080f0c03 */
[----:B------:R-:W-:Y:S01]  /*1d8f0*/  SHF.R.S32.HI R10, RZ, 0x1f, R7 ;  /* 0x0000001fff0a7819 */ /* 0x000fe20000011407 */
[----:B------:R-:W-:Y:S06]  /*1d900*/  BRA.DIV UR4, `(.L_x_677) ;  /* 0x000000ba04ec7947 */ /* 0x000fec000b800000 */
[----:B------:R2:W3:Y:S04]  /*1d910*/  SHFL.IDX PT, R3, R2, RZ, 0x181f ;  /* 0x00181fff02037589 */ /* 0x0004e800000e0000 */
[----:B------:R2:W4:Y:S02]  /*1d920*/  SHFL.IDX PT, R14, R0, RZ, 0x181f ;  /* 0x00181fff000e7589 */ /* 0x00052400000e0000 */
.L_x_962:
[----:B------:R-:W-:Y:S01]  /*1d930*/  IMAD R25, R6, R25, RZ ;  /* 0x0000001906197224 */ /* 0x000fe200078e02ff */
[----:B------:R-:W-:Y:S04]  /*1d940*/  BSSY B1, `(.L_x_678) ;  /* 0x0000014000017945 */ /* 0x000fe80003800000 */
[----:B------:R-:W-:-:S13]  /*1d950*/  ISETP.GE.AND P0, PT, R5, R25, PT ;  /* 0x000000190500720c */ /* 0x000fda0003f06270 */
[----:B------:R-:W-:Y:S05]  /*1d960*/  @P0 BRA `(.L_x_679) ;  /* 0x0000000000440947 */ /* 0x000fea0003800000 */
[----:B------:R-:W-:Y:S02]  /*1d970*/  ULDC UR4, c[0x0][0xac8] ;  /* 0x0002b20000047ab9 */ /* 0x000fe40000000800 */
[----:B------:R-:W-:Y:S02]  /*1d980*/  ISETP.GE.AND P3, PT, R18, UR4, PT ;  /* 0x0000000412007c0c */ /* 0x000fe4000bf66270 */
[----:B------:R-:W-:Y:S02]  /*1d990*/  ISETP.GE.AND P2, PT, R218, UR4, PT ;  /* 0x00000004da007c0c */ /* 0x000fe4000bf46270 */
[----:B------:R-:W-:Y:S02]  /*1d9a0*/  ISETP.GE.AND P1, PT, R8, UR4, PT ;  /* 0x0000000408007c0c */ /* 0x000fe4000bf26270 */
[----:B------:R-:W-:-:S07]  /*1d9b0*/  ISETP.GE.AND P0, PT, R7, UR4, PT ;  /* 0x0000000407007c0c */ /* 0x000fce000bf06270 */
[-C--:B----4-:R-:W-:Y:S02]  /*1d9c0*/  @!P3 LEA R12, P5, R18, R14.reuse, 0x1 ;  /* 0x0000000e120cb211 */ /* 0x090fe400078a08ff */
[-C--:B------:R-:W-:Y:S02]  /*1d9d0*/  @!P2 LEA R26, P4, R218, R14.reuse, 0x1 ;  /* 0x0000000eda1aa211 */ /* 0x080fe400078808ff */
[-C--:B---3--:R-:W-:Y:S02]  /*1d9e0*/  @!P3 LEA.HI.X R13, R18, R3.reuse, R20, 0x1, P5 ;  /* 0x00000003120db211 */ /* 0x088fe400028f0c14 */
[-C--:B------:R-:W-:Y:S02]  /*1d9f0*/  @!P1 LEA R28, P5, R8, R14.reuse, 0x1 ;  /* 0x0000000e081c9211 */ /* 0x080fe400078a08ff */
        /* <DEDUP_REMOVED lines=8> */
.L_x_679:
[----:B------:R-:W-:Y:S05]  /*1da80*/  BSYNC B1 ;  /* 0x0000000000017941 */ /* 0x000fea0003800000 */
.L_x_678:
[----:B------:R-:W-:-:S03]  /*1da90*/  UMOV UR4, 0xffffffff ;  /* 0xffffffff00047882 */ /* 0x000fc60000000000 */
[----:B------:R-:W-:Y:S05]  /*1daa0*/  BRA.DIV UR4, `(.L_x_680) ;  /* 0x000000ba04b87947 */ /* 0x000fea000b800000 */
[----:B---3--:R3:W0:Y:S04]  /*1dab0*/  SHFL.IDX PT, R3, R2, 0x1, 0x181f ;  /* 0x00381f0002037f89 */ /* 0x00862800000e0000 */
[----:B----4-:R3:W4:Y:S02]  /*1dac0*/  SHFL.IDX PT, R14, R0, 0x1, 0x181f ;  /* 0x00381f00000e7f89 */ /* 0x01072400000e0000 */
.L_x_966:
[----:B------:R-:W-:Y:S01]  /*1dad0*/  IADD3 R4, R5, 0x20, RZ ;  /* 0x0000002005047810 */ /* 0x000fe20007ffe0ff */
[----:B------:R-:W-:Y:S03]  /*1dae0*/  BSSY B1, `(.L_x_681) ;  /* 0x0000014000017945 */ /* 0x000fe60003800000 */
        /* <DEDUP_REMOVED lines=9> */
[-C--:B0-----:R-:W-:Y:S02]  /*1db80*/  @!P3 LEA.HI.X R13, R18, R3.reuse, R20, 0x1, P5 ;  /* 0x00000003120db211 */ /* 0x081fe400028f0c14 */
        /* <DEDUP_REMOVED lines=9> */
.L_x_682:
[----:B------:R-:W-:Y:S05]  /*1dc20*/  BSYNC B1 ;  /* 0x0000000000017941 */ /* 0x000fea0003800000 */
.L_x_681:
[----:B------:R-:W-:-:S03]  /*1dc30*/  UMOV UR4, 0xffffffff ;  /* 0xffffffff00047882 */ /* 0x000fc60000000000 */
[----:B------:R-:W-:Y:S05]  /*1dc40*/  BRA.DIV UR4, `(.L_x_683) ;  /* 0x000000ba04987947 */ /* 0x000fea000b800000 */
[----:B0-----:R0:W0:Y:S04]  /*1dc50*/  SHFL.IDX PT, R3, R2, 0x2, 0x181f ;  /* 0x00581f0002037f89 */ /* 0x00102800000e0000 */
[----:B----4-:R4:W0:Y:S02]  /*1dc60*/  SHFL.IDX PT, R14, R0, 0x2, 0x181f ;  /* 0x00581f00000e7f89 */ /* 0x01082400000e0000 */
.L_x_970:
[----:B------:R-:W-:Y:S01]  /*1dc70*/  VIADD R4, R5, 0x40 ;  /* 0x0000004005047836 */ /* 0x000fe20000000000 */
        /* <DEDUP_REMOVED lines=8> */
[-C--:B0-----:R-:W-:Y:S02]  /*1dd00*/  @!P3 LEA R12, P5, R18, R14.reuse, 0x1 ;  /* 0x0000000e120cb211 */ /* 0x081fe400078a08ff */
[-C--:B------:R-:W-:Y:S02]  /*1dd10*/  @!P2 LEA R26, P4, R218, R14.reuse, 0x1 ;  /* 0x0000000eda1aa211 */ /* 0x080fe400078808ff */
[-C--:B------:R-:W-:Y:S02]  /*1dd20*/  @!P3 LEA.HI.X R13, R18, R3.reuse, R20, 0x1, P5 ;  /* 0x00000003120db211 */ /* 0x080fe400028f0c14 */
        /* <DEDUP_REMOVED lines=9> */
.L_x_685:
[----:B------:R-:W-:Y:S05]  /*1ddc0*/  BSYNC B1 ;  /* 0x0000000000017941 */ /* 0x000fea0003800000 */
.L_x_684:
[----:B------:R-:W-:-:S03]  /*1ddd0*/  UMOV UR4, 0xffffffff ;  /* 0xffffffff00047882 */ /* 0x000fc60000000000 */
[----:B------:R-:W-:Y:S05]  /*1dde0*/  BRA.DIV UR4, `(.L_x_686) ;  /* 0x000000ba04787947 */ /* 0x000fea000b800000 */
[----:B0-----:R0:W0:Y:S04]  /*1ddf0*/  SHFL.IDX PT, R3, R2, 0x3, 0x181f ;  /* 0x00781f0002037f89 */ /* 0x00102800000e0000 */
[----:B------:R0:W0:Y:S02]  /*1de00*/  SHFL.IDX PT, R14, R0, 0x3, 0x181f ;  /* 0x00781f00000e7f89 */ /* 0x00002400000e0000 */
.L_x_974:
[----:B0-234-:R-:W-:-:S05]  /*1de10*/  VIADD R0, R5, 0x60 ;  /* 0x0000006005007836 */ /* 0x01dfca0000000000 */
[----:B------:R-:W-:-:S13]  /*1de20*/  ISETP.GE.AND P0, PT, R0, R25, PT ;  /* 0x000000190000720c */ /* 0x000fda0003f06270 */
[----:B------:R-:W-:Y:S05]  /*1de30*/  @P0 BRA `(.L_x_673) ;  /* 0x0000000000440947 */ /* 0x000fea0003800000 */
[----:B------:R-:W-:Y:S02]  /*1de40*/  ULDC UR4, c[0x0][0xac8] ;  /* 0x0002b20000047ab9 */ /* 0x000fe40000000800 */
[----:B------:R-:W-:Y:S02]  /*1de50*/  ISETP.GE.AND P3, PT, R18, UR4, PT ;  /* 0x0000000412007c0c */ /* 0x000fe4000bf66270 */
[----:B------:R-:W-:Y:S02]  /*1de60*/  ISETP.GE.AND P2, PT, R218, UR4, PT ;  /* 0x00000004da007c0c */ /* 0x000fe4000bf46270 */
[----:B------:R-:W-:Y:S02]  /*1de70*/  ISETP.GE.AND P1, PT, R8, UR4, PT ;  /* 0x0000000408007c0c */ /* 0x000fe4000bf26270 */
[----:B------:R-:W-:-:S07]  /*1de80*/  ISETP.GE.AND P0, PT, R7, UR4, PT ;  /* 0x0000000407007c0c */ /* 0x000fce000bf06270 */
[-C--:B------:R-:W-:Y:S02]  /*1de90*/  @!P3 LEA R4, P5, R18, R14.reuse, 0x1 ;  /* 0x0000000e1204b211 */ /* 0x080fe400078a08ff */
        /* <DEDUP_REMOVED lines=11> */
.L_x_673:
[----:B------:R-:W-:Y:S05]  /*1df50*/  BSYNC B0 ;  /* 0x0000000000007941 */ /* 0x000fea0003800000 */
.L_x_663:
[----:B------:R-:W-:Y:S02]  /*1df60*/  ULDC UR4, c[0x0][0xc3c] ;  /* 0x00030f0000047ab9 */ /* 0x000fe40000000800 */
[----:B-1----:R-:W-:-:S13]  /*1df70*/  ISETP.GE.AND P0, PT, R223, UR4, PT ;  /* 0x00000004df007c0c */ /* 0x002fda000bf06270 */
[----:B------:R-:W-:Y:S05]  /*1df80*/  @!P0 BRA `(.L_x_687) ;  /* 0xfffffe30002c8947 */ /* 0x000fea000383ffff */
[----:B------:R-:W-:Y:S05]  /*1df90*/  BRA `(.L_x_491) ;  /* 0x0000007c00f47947 */ /* 0x000fea0003800000 */
.L_x_489:
[----:B------:R-:W-:-:S08]  /*1dfa0*/  NOP ;  /* 0x0000000000007918 */ /* 0x000fd00000000000 */
[----:B0-----:R-:W0:-:S00]  /*1dfb0*/  USETMAXREG.DEALLOC.CTAPOOL 0x28 ;  /* 0x00000028000079c8 */ /* 0x001e0000080e0500 */
        /* <DEDUP_REMOVED lines=8> */
[----:B------:R0:W1:Y:S01]  /*1e040*/  @P0 LDS.128 R16, [R2+0x388d0] ;  /* 0x0388d00002100984 */ /* 0x0000620000000c00 */
[----:B------:R-:W-:Y:S06]  /*1e050*/  @P0 BAR.ARV 0x4, 0x180 ;  /* 0x0106000000000b1d */ /* 0x000fec0000002000 */
[----:B------:R-:W-:Y:S05]  /*1e060*/  @P0 BRA `(.L_x_688) ;  /* 0x0000000800040947 */ /* 0x000fea0003800000 */
[----:B------:R-:W2:Y:S01]  /*1e070*/  S2R R4, SR_TID.X ;  /* 0x0000000000047919 */ /* 0x000ea20000002100 */
[----:B------:R-:W-:Y:S01]  /*1e080*/  ULDC UR4, c[0x0][0xc3c] ;  /* 0x00030f0000047ab9 */ /* 0x000fe20000000800 */
[----:B------:R-:W-:Y:S01]  /*1e090*/  IMAD.MOV.U32 R0, RZ, RZ, RZ ;  /* 0x000000ffff007224 */ /* 0x000fe200078e00ff */
[----:B------:R-:W3:Y:S01]  /*1e0a0*/  S2UR UR6, SR_CTAID.X ;  /* 0x00000000000679c3 */ /* 0x000ee20000002500 */
[----:B------:R-:W-:Y:S01]  /*1e0b0*/  ULDC UR5, c[0x0][0xc38] ;  /* 0x00030e0000057ab9 */ /* 0x000fe20000000800 */
[----:B--2---:R-:W-:-:S04]  /*1e0c0*/  LOP3.LUT R5, R4, 0x1f, RZ, 0xc0, !PT ;  /* 0x0000001f04057812 */ /* 0x004fc800078ec0ff */
[----:B------:R-:W-:-:S04]  /*1e0d0*/  ISETP.NE.AND P0, PT, R5, 0x1f, PT ;  /* 0x0000001f0500780c */ /* 0x000fc80003f05270 */
[----:B------:R-:W-:-:S13]  /*1e0e0*/  ISETP.GE.OR P1, PT, R5, UR4, !P0 ;  /* 0x0000000405007c0c */ /* 0x000fda000c726670 */
[----:B0-----:R-:W0:Y:S02]  /*1e0f0*/  @!P1 LDC.64 R2, c[0x0][0xc80] ;  /* 0x00032000ff029b82 */ /* 0x001e240000000a00 */
[----:B0-----:R-:W-:-:S05]  /*1e100*/  @!P1 IMAD.WIDE.U32 R2, R5, 0x4, R2 ;  /* 0x0000000405029825 */ /* 0x001fca00078e0002 */
[----:B------:R-:W2:Y:S01]  /*1e110*/  @!P1 LDG.E R0, desc[UR36][R2.64] ;  /* 0x0000002402009981 */ /* 0x000ea2000c1e1900 */
[C---:B------:R-:W-:Y:S01]  /*1e120*/  ISETP.NE.AND P1, PT, R5.reuse, RZ, PT ;  /* 0x000000ff0500720c */ /* 0x040fe20003f25270 */
[----:B------:R-:W-:Y:S01]  /*1e130*/  UMOV UR4, URZ ;  /* 0x0000003f00047c82 */ /* 0x000fe20008000000 */
[C---:B------:R-:W-:Y:S01]  /*1e140*/  ISETP.GE.U32.AND P2, PT, R5.reuse, 0x2, PT ;  /* 0x000000020500780c */ /* 0x040fe20003f46070 */
[----:B-1----:R-:W-:Y:S01]  /*1e150*/  IMAD.MOV.U32 R16, RZ, RZ, RZ ;  /* 0x000000ffff107224 */ /* 0x002fe200078e00ff */
[C---:B------:R-:W-:Y:S02]  /*1e160*/  ISETP.GE.U32.AND P3, PT, R5.reuse, 0x4, PT ;  /* 0x000000040500780c */ /* 0x040fe40003f66070 */
[C---:B------:R-:W-:Y:S02]  /*1e170*/  ISETP.GE.U32.AND P4, PT, R5.reuse, 0x8, PT ;  /* 0x000000080500780c */ /* 0x040fe40003f86070 */
[----:B------:R-:W-:Y:S01]  /*1e180*/  ISETP.GE.U32.AND P5, PT, R5, 0x10, PT ;  /* 0x000000100500780c */ /* 0x000fe20003fa6070 */
[----:B--2---:R-:W0:Y:S02]  /*1e190*/  SHFL.UP PT, R4, R0, 0x1, RZ ;  /* 0x0420000000047989 */ /* 0x004e2400000e00ff */
[----:B0-----:R-:W-:-:S04]  /*1e1a0*/  SEL R7, R4, RZ, P1 ;  /* 0x000000ff04077207 */ /* 0x001fc80000800000 */
[----:B------:R-:W-:-:S05]  /*1e1b0*/  IADD3 R7, R0, R7, RZ ;  /* 0x0000000700077210 */ /* 0x000fca0007ffe0ff */
        /* <DEDUP_REMOVED lines=10> */
[----:B0-----:R-:W-:-:S04]  /*1e260*/  SEL R7, R6, RZ, P5 ;  /* 0x000000ff06077207 */ /* 0x001fc80002800000 */
[----:B------:R-:W-:-:S05]  /*1e270*/  IADD3 R7, R2, R7, RZ ;  /* 0x0000000702077210 */ /* 0x000fca0007ffe0ff */
[----:B------:R-:W0:Y:S02]  /*1e280*/  SHFL.IDX PT, R4, R7, 0x1f, 0x1f ;  /* 0x03e01f0007047f89 */ /* 0x000e2400000e0000 */
[----:B0-----:R-:W-:-:S04]  /*1e290*/  IMAD R4, R4, UR5, RZ ;  /* 0x0000000504047c24 */ /* 0x001fc8000f8e02ff */
[----:B------:R-:W-:Y:S01]  /*1e2a0*/  IMAD.MOV.U32 R3, RZ, RZ, R4 ;  /* 0x000000ffff037224 */ /* 0x000fe200078e0004 */
[----:B---3--:R-:W-:-:S13]  /*1e2b0*/  ISETP.GT.AND P6, PT, R4, UR6, PT ;  /* 0x0000000604007c0c */ /* 0x008fda000bfc4270 */
[----:B------:R-:W-:Y:S05]  /*1e2c0*/  @P6 BRA `(.L_x_689) ;  /* 0x00000000009c6947 */ /* 0x000fea0003800000 */
[----:B------:R-:W0:Y:S01]  /*1e2d0*/  LDC R10, c[0x0][0xc3c] ;  /* 0x00030f00ff0a7b82 */ /* 0x000e220000000800 */
[----:B------:R-:W-:Y:S01]  /*1e2e0*/  IMAD.MOV.U32 R4, RZ, RZ, R3 ;  /* 0x000000ffff047224 */ /* 0x000fe200078e0003 */
[----:B------:R-:W-:Y:S01]  /*1e2f0*/  UMOV UR4, URZ ;  /* 0x0000003f00047c82 */ /* 0x000fe20008000000 */
[----:B------:R-:W-:Y:S01]  /*1e300*/  ULDC UR7, c[0x0][0xc3c] ;  /* 0x00030f0000077ab9 */ /* 0x000fe20000000800 */
[----:B------:R-:W-:-:S05]  /*1e310*/  ULDC UR5, c[0x0][0xc38] ;  /* 0x00030e0000057ab9 */ /* 0x000fca0000000800 */
.L_x_693:
[----:B------:R-:W-:Y:S01]  /*1e320*/  UIADD3 UR4, UR4, 0x1f, URZ ;  /* 0x0000001f04047890 */ /* 0x000fe2000fffe03f */
[----:B------:R-:W-:-:S05]  /*1e330*/  MOV R19, UR7 ;  /* 0x0000000700137c02 */ /* 0x000fca0008000f00 */
[----:B0-----:R-:W-:-:S13]  /*1e340*/  ISETP.LE.AND P6, PT, R10, UR4, PT ;  /* 0x000000040a007c0c */ /* 0x001fda000bfc3270 */
[----:B------:R-:W-:Y:S05]  /*1e350*/  @P6 BRA `(.L_x_690) ;  /* 0x0000000400246947 */ /* 0x000fea0003800000 */
[----:B------:R-:W-:Y:S01]  /*1e360*/  VIADD R7, R5, UR4 ;  /* 0x0000000405077c36 */ /* 0x000fe20008000000 */
[----:B------:R-:W-:Y:S01]  /*1e370*/  BSSY B0, `(.L_x_691) ;  /* 0x0000007000007945 */ /* 0x000fe20003800000 */
[----:B------:R-:W-:-:S03]  /*1e380*/  IMAD.MOV.U32 R0, RZ, RZ, RZ ;  /* 0x000000ffff007224 */ /* 0x000fc600078e00ff */
[----:B------:R-:W-:-:S13]  /*1e390*/  ISETP.GE.OR P6, PT, R7, R10, !P0 ;  /* 0x0000000a0700720c */ /* 0x000fda00047c6670 */
[----:B------:R-:W-:Y:S05]  /*1e3a0*/  @P6 BRA `(.L_x_692) ;  /* 0x00000000000c6947 */ /* 0x000fea0003800000 */
[----:B------:R-:W0:Y:S02]  /*1e3b0*/  LDC.64 R2, c[0x0][0xc80] ;  /* 0x00032000ff027b82 */ /* 0x000e240000000a00 */
[----:B0-----:R-:W-:-:S05]  /*1e3c0*/  IMAD.WIDE R2, R7, 0x4, R2 ;  /* 0x0000000407027825 */ /* 0x001fca00078e0202 */
[----:B------:R0:W5:Y:S02]  /*1e3d0*/  LDG.E R0, desc[UR36][R2.64] ;  /* 0x0000002402007981 */ /* 0x000164000c1e1900 */
.L_x_692:
[----:B------:R-:W-:Y:S05]  /*1e3e0*/  BSYNC B0 ;  /* 0x0000000000007941 */ /* 0x000fea0003800000 */
.L_x_691:
[----:B0----5:R-:W0:Y:S02]  /*1e3f0*/  SHFL.UP PT, R2, R0, 0x1, RZ ;  /* 0x0420000000027989 */ /* 0x021e2400000e00ff */
[----:B0-----:R-:W-:-:S05]  /*1e400*/  SEL R3, R2, RZ, P1 ;  /* 0x000000ff02037207 */ /* 0x001fca0000800000 */
[----:B------:R-:W-:-:S05]  /*1e410*/  IMAD.IADD R3, R0, 0x1, R3 ;  /* 0x0000000100037824 */ /* 0x000fca00078e0203 */
[----:B------:R-:W0:Y:S02]  /*1e420*/  SHFL.UP PT, R2, R3, 0x2, RZ ;  /* 0x0440000003027989 */ /* 0x000e2400000e00ff */
        /* <DEDUP_REMOVED lines=11> */
[----:B------:R-:W0:Y:S02]  /*1e4e0*/  SHFL.IDX PT, R3, R9, 0x1f, 0x1f ;  /* 0x03e01f0009037f89 */ /* 0x000e2400000e0000 */
[----:B0-----:R-:W-:-:S05]  /*1e4f0*/  IMAD R3, R3, UR5, RZ ;  /* 0x0000000503037c24 */ /* 0x001fca000f8e02ff */
[----:B------:R-:W-:-:S04]  /*1e500*/  IADD3 R4, R3, R4, RZ ;  /* 0x0000000403047210 */ /* 0x000fc80007ffe0ff */
[----:B------:R-:W-:-:S13]  /*1e510*/  ISETP.GT.AND P6, PT, R4, UR6, PT ;  /* 0x0000000604007c0c */ /* 0x000fda000bfc4270 */
[----:B------:R-:W-:Y:S05]  /*1e520*/  @!P6 BRA `(.L_x_693) ;  /* 0xfffffffc007ce947 */ /* 0x000fea000383ffff */
[----:B------:R-:W-:-:S07]  /*1e530*/  IMAD.MOV.U32 R7, RZ, RZ, R9 ;  /* 0x000000ffff077224 */ /* 0x000fce00078e0009 */
.L_x_689:
[----:B------:R-:W-:-:S04]  /*1e540*/  IMAD.IADD R9, R4, 0x1, -R3 ;  /* 0x0000000104097824 */ /* 0x000fc800078e0a03 */
[----:B------:R-:W-:-:S05]  /*1e550*/  IMAD R2, R7, UR5, R9 ;  /* 0x0000000507027c24 */ /* 0x000fca000f8e0209 */
[----:B------:R-:W-:-:S13]  /*1e560*/  ISETP.GT.AND P0, PT, R2, UR6, PT ;  /* 0x0000000602007c0c */ /* 0x000fda000bf04270 */
[----:B------:R-:W-:-:S04]  /*1e570*/  VOTE.ANY R4, PT, !P0 ;  /* 0x0000000000047806 */ /* 0x000fc800040e0100 */
[----:B------:R-:W0:Y:S01]  /*1e580*/  POPC R19, R4 ;  /* 0x0000000400137309 */ /* 0x000e220000000000 */
[----:B------:R-:W-:Y:S01]  /*1e590*/  ISETP.NE.AND P0, PT, R4, RZ, PT ;  /* 0x000000ff0400720c */ /* 0x000fe20003f05270 */
[----:B0-----:R-:W0:Y:S02]  /*1e5a0*/  SHFL.IDX PT, R0, R0, R19, 0x1f ;  /* 0x00001f1300007589 */ /* 0x001e2400000e0000 */
[----:B0-----:R-:W-:-:S04]  /*1e5b0*/  IABS R8, R0 ;  /* 0x0000000000087213 */ /* 0x001fc80000000000 */
[----:B------:R-:W0:Y:S08]  /*1e5c0*/  I2F.RP R6, R8 ;  /* 0x0000000800067306 */ /* 0x000e300000209400 */
[----:B0-----:R-:W0:Y:S02]  /*1e5d0*/  MUFU.RCP R6, R6 ;  /* 0x0000000600067308 */ /* 0x001e240000001000 */
[----:B0-----:R-:W-:-:S06]  /*1e5e0*/  VIADD R2, R6, 0xffffffe ;  /* 0x0ffffffe06027836 */ /* 0x001fcc0000000000 */
[----:B------:R0:W1:Y:S01]  /*1e5f0*/  F2I.FTZ.U32.TRUNC.NTZ R3, R2 ;  /* 0x0000000200037305 */ /* 0x000062000021f000 */
[----:B------:R-:W-:Y:S05]  /*1e600*/  @!P0 BRA `(.L_x_694) ;  /* 0x0000000000088947 */ /* 0x000fea0003800000 */
[----:B------:R-:W-:-:S06]  /*1e610*/  IADD3 R16, R19, -0x1, RZ ;  /* 0xffffffff13107810 */ /* 0x000fcc0007ffe0ff */
[----:B------:R2:W3:Y:S02]  /*1e620*/  SHFL.IDX PT, R16, R7, R16, 0x1f ;  /* 0x00001f1007107589 */ /* 0x0004e400000e0000 */
.L_x_694:
[----:B---3--:R-:W-:Y:S01]  /*1e630*/  IMAD R16, R16, UR5, R9 ;  /* 0x0000000510107c24 */ /* 0x008fe2000f8e0209 */
[----:B0-----:R-:W-:Y:S01]  /*1e640*/  IABS R2, R0 ;  /* 0x0000000000027213 */ /* 0x001fe20000000000 */
[----:B-12---:R-:W-:Y:S02]  /*1e650*/  IMAD.MOV R7, RZ, RZ, -R3 ;  /* 0x000000ffff077224 */ /* 0x006fe400078e0a03 */
[----:B------:R-:W-:Y:S01]  /*1e660*/  VIADD R19, R19, UR4 ;  /* 0x0000000413137c36 */ /* 0x000fe20008000000 */
[----:B------:R-:W-:Y:S01]  /*1e670*/  IADD3 R9, -R16, UR6, RZ ;  /* 0x0000000610097c10 */ /* 0x000fe2000fffe1ff */
[----:B------:R-:W-:Y:S02]  /*1e680*/  IMAD.MOV R6, RZ, RZ, -R2 ;  /* 0x000000ffff067224 */ /* 0x000fe400078e0a02 */
[----:B------:R-:W-:Y:S01]  /*1e690*/  IMAD R7, R7, R8, RZ ;  /* 0x0000000807077224 */ /* 0x000fe200078e02ff */
[----:B------:R-:W-:Y:S01]  /*1e6a0*/  IABS R4, R9 ;  /* 0x0000000900047213 */ /* 0x000fe20000000000 */
[----:B------:R-:W-:-:S04]  /*1e6b0*/  IMAD.MOV.U32 R2, RZ, RZ, RZ ;  /* 0x000000ffff027224 */ /* 0x000fc800078e00ff */
[----:B------:R-:W-:Y:S01]  /*1e6c0*/  IMAD.HI.U32 R2, R3, R7, R2 ;  /* 0x0000000703027227 */ /* 0x000fe200078e0002 */
[----:B------:R-:W-:-:S03]  /*1e6d0*/  MOV R3, R4 ;  /* 0x0000000400037202 */ /* 0x000fc60000000f00 */
        /* <DEDUP_REMOVED lines=10> */
[----:B------:R-:W-:-:S06]  /*1e780*/  @P0 IADD3 R2, R2, 0x1, RZ ;  /* 0x0000000102020810 */ /* 0x000fcc0007ffe0ff */
[----:B------:R-:W-:Y:S01]  /*1e790*/  @!P2 IMAD.MOV R2, RZ, RZ, -R2 ;  /* 0x000000ffff02a224 */ /* 0x000fe200078e0a02 */
[----:B------:R-:W-:-:S04]  /*1e7a0*/  @!P1 LOP3.LUT R2, RZ, R0, RZ, 0x33, !PT ;  /* 0x00000000ff029212 */ /* 0x000fc800078e33ff */
[----:B------:R-:W-:Y:S01]  /*1e7b0*/  MOV R18, R2 ;  /* 0x0000000200127202 */ /* 0x000fe20000000f00 */
[----:B------:R-:W-:-:S04]  /*1e7c0*/  IMAD.MOV R17, RZ, RZ, -R2 ;  /* 0x000000ffff117224 */ /* 0x000fc800078e0a02 */
[----:B------:R-:W-:Y:S01]  /*1e7d0*/  IMAD R17, R0, R17, R9 ;  /* 0x0000001100117224 */ /* 0x000fe200078e0209 */
[----:B------:R-:W-:Y:S06]  /*1e7e0*/  BRA `(.L_x_695) ;  /* 0x00000000000c7947 */ /* 0x000fec0003800000 */
.L_x_690:
[----:B------:R-:W-:Y:S02]  /*1e7f0*/  IMAD.MOV.U32 R17, RZ, RZ, RZ ;  /* 0x000000ffff117224 */ /* 0x000fe400078e00ff */
[----:B------:R-:W-:Y:S02]  /*1e800*/  IMAD.U32 R16, RZ, RZ, UR6 ;  /* 0x00000006ff107e24 */ /* 0x000fe4000f8e00ff */
[----:B------:R-:W-:-:S07]  /*1e810*/  IMAD.MOV.U32 R18, RZ, RZ, RZ ;  /* 0x000000ffff127224 */ /* 0x000fce00078e00ff */
.L_x_695:
[----:B------:R-:W-:-:S13]  /*1e820*/  ISETP.NE.AND P0, PT, R5, RZ, PT ;  /* 0x000000ff0500720c */ /* 0x000fda0003f05270 */
[----:B------:R-:W0:Y:S01]  /*1e830*/  @!P0 S2R R3, SR_CgaCtaId ;  /* 0x0000000000038919 */ /* 0x000e220000008800 */
[----:B------:R-:W-:-:S04]  /*1e840*/  @!P0 MOV R0, 0x400 ;  /* 0x0000040000008802 */ /* 0x000fc80000000f00 */
[----:B0-----:R-:W-:-:S05]  /*1e850*/  @!P0 LEA R0, R3, R0, 0x18 ;  /* 0x0000000003008211 */ /* 0x001fca00078ec0ff */
[----:B------:R2:W-:Y:S01]  /*1e860*/  @!P0 STS.128 [R0+0x388d0], R16 ;  /* 0x0388d01000008388 */ /* 0x0005e20000000c00 */
[----:B------:R-:W-:Y:S06]  /*1e870*/  BAR.ARV 0x5, 0x180 ;  /* 0x0146000000007b1d */ /* 0x000fec0000002000 */
.L_x_688:
[----:B------:R3:W-:Y:S01]  /*1e880*/  STL [R1+0x40], RZ ;  /* 0x000040ff01007387 */ /* 0x0007e20000100800 */
[----:B------:R-:W-:Y:S01]  /*1e890*/  ULDC UR4, c[0x0][0xc3c] ;  /* 0x00030f0000047ab9 */ /* 0x000fe20000000800 */
[----:B------:R-:W-:Y:S01]  /*1e8a0*/  MOV R35, 0x1 ;  /* 0x0000000100237802 */ /* 0x000fe20000000f00 */
[----:B------:R-:W-:Y:S01]  /*1e8b0*/  IMAD.MOV.U32 R27, RZ, RZ, RZ ;  /* 0x000000ffff1b7224 */ /* 0x000fe200078e00ff */
[----:B-1----:R-:W-:-:S13]  /*1e8c0*/  ISETP.GE.AND P0, PT, R19, UR4, PT ;  /* 0x0000000413007c0c */ /* 0x002fda000bf06270 */
[----:B---3--:R-:W-:Y:S05]  /*1e8d0*/  @P0 BRA `(.L_x_696) ;  /* 0x0000007000a00947 */ /* 0x008fea0003800000 */
[----:B--2---:R-:W2:Y:S01]  /*1e8e0*/  LDL R0, [R1+0x60] ;  /* 0x0000600001007983 */ /* 0x004ea20000100800 */
[----:B------:R-:W1:Y:S01]  /*1e8f0*/  S2UR UR4, SR_CgaCtaId ;  /* 0x00000000000479c3 */ /* 0x000e620000008800 */
[----:B------:R-:W-:Y:S01]  /*1e900*/  MOV R23, 0x400 ;  /* 0x0000040000177802 */ /* 0x000fe20000000f00 */
[----:B------:R-:W-:Y:S01]  /*1e910*/  BSSY B7, `(.L_x_696) ;  /* 0x0000724000077945 */ /* 0x000fe20003800000 */
[----:B------:R-:W3:Y:S01]  /*1e920*/  S2R R11, SR_TID.X ;  /* 0x00000000000b7919 */ /* 0x000ee20000002100 */
[----:B------:R-:W-:Y:S01]  /*1e930*/  IMAD.MOV.U32 R36, RZ, RZ, 0x1 ;  /* 0x00000001ff247424 */ /* 0x000fe200078e00ff */
[----:B------:R-:W-:Y:S01]  /*1e940*/  MOV R35, 0x1 ;  /* 0x0000000100237802 */ /* 0x000fe20000000f00 */
[----:B------:R-:W-:Y:S01]  /*1e950*/  IMAD.MOV.U32 R33, RZ, RZ, RZ ;  /* 0x000000ffff217224 */ /* 0x000fe200078e00ff */
[----:B------:R-:W-:Y:S01]  /*1e960*/  ULDC.64 UR40, c[0x0][0x198] ;  /* 0x0000660000287ab9 */ /* 0x000fe20000000a00 */
[----:B------:R-:W-:Y:S01]  /*1e970*/  IMAD.MOV.U32 R27, RZ, RZ, RZ ;  /* 0x000000ffff1b7224 */ /* 0x000fe200078e00ff */
[----:B------:R-:W-:Y:S01]  /*1e980*/  ULDC UR39, c[0x0][0xc] ;  /* 0x0000030000277ab9 */ /* 0x000fe20000000800 */
[----:B---3--:R-:W-:Y:S01]  /*1e990*/  IMAD.SHL.U32 R25, R11, 0x80, RZ ;  /* 0x000000800b197824 */ /* 0x008fe200078e00ff */
[----:B------:R-:W-:-:S02]  /*1e9a0*/  SHF.R.U32.HI R3, RZ, 0x1, R11 ;  /* 0x00000001ff037819 */ /* 0x000fc4000001160b */
[----:B------:R-:W-:Y:S02]  /*1e9b0*/  SHF.L.U32 R5, R11, 0x1, RZ ;  /* 0x000000010b057819 */ /* 0x000fe400000006ff */
[----:B0-----:R-:W-:Y:S02]  /*1e9c0*/  LOP3.LUT R2, R25, 0x380, RZ, 0xc0, !PT ;  /* 0x0000038019027812 */ /* 0x001fe400078ec0ff */
[C---:B------:R-:W-:Y:S02]  /*1e9d0*/  LOP3.LUT R10, R11.reuse, 0x7f, RZ, 0xc0, !PT ;  /* 0x0000007f0b0a7812 */ /* 0x040fe400078ec0ff */
[----:B------:R-:W-:Y:S02]  /*1e9e0*/  LOP3.LUT R3, R2, 0x30, R3, 0xf8, !PT ;  /* 0x0000003002037812 */ /* 0x000fe400078ef803 */
[C---:B------:R-:W-:Y:S01]  /*1e9f0*/  R2P PR, R11.reuse, 0x6 ;  /* 0x000000060b007804 */ /* 0x040fe20000000000 */
[C---:B------:R-:W-:Y:S02]  /*1ea00*/  IMAD.SHL.U32 R7, R10.reuse, 0x40, RZ ;  /* 0x000000400a077824 */ /* 0x040fe400078e00ff */
[----:B------:R-:W-:Y:S01]  /*1ea10*/  IMAD.SHL.U32 R6, R10, 0x10, RZ ;  /* 0x000000100a067824 */ /* 0x000fe200078e00ff */
[----:B--2---:R-:W-:Y:S01]  /*1ea20*/  R2UR UR5, R0 ;  /* 0x00000000000572ca */ /* 0x004fe200000e0000 */
[----:B------:R-:W-:-:S05]  /*1ea30*/  IMAD.SHL.U32 R0, R11, 0x10, RZ ;  /* 0x000000100b007824 */ /* 0x000fca00078e00ff */
[C---:B------:R-:W-:Y:S02]  /*1ea40*/  LOP3.LUT R4, R0.reuse, 0x3f0, RZ, 0xc0, !PT ;  /* 0x000003f000047812 */ /* 0x040fe400078ec0ff */
[----:B------:R-:W-:Y:S02]  /*1ea50*/  LOP3.LUT R34, R0, 0x70, RZ, 0xc0, !PT ;  /* 0x0000007000227812 */ /* 0x000fe400078ec0ff */
[----:B------:R-:W-:Y:S02]  /*1ea60*/  LOP3.LUT R9, R4, 0x70, R5, 0x78, !PT ;  /* 0x0000007004097812 */ /* 0x000fe400078e7805 */
[----:B------:R-:W-:Y:S01]  /*1ea70*/  LOP3.LUT R5, R2, 0x10, R11, 0xf8, !PT ;  /* 0x0000001002057812 */ /* 0x000fe200078ef80b */
[----:B------:R-:W-:Y:S01]  /*1ea80*/  ULOP3.LUT UR42, UR5, 0x2, URZ, 0xfc, !UPT ;  /* 0x00000002052a7892 */ /* 0x000fe2000f8efc3f */
[----:B------:R-:W-:Y:S01]  /*1ea90*/  LOP3.LUT R2, R3, 0x70, R0, 0x78, !PT ;  /* 0x0000007003027812 */ /* 0x000fe200078e7800 */
[----:B------:R-:W-:Y:S01]  /*1eaa0*/  ULOP3.LUT UR38, UR5, 0x1, URZ, 0xfc, !UPT ;  /* 0x0000000105267892 */ /* 0x000fe2000f8efc3f */
[----:B------:R-:W-:-:S02]  /*1eab0*/  LOP3.LUT R4, R25, 0x400, RZ, 0xc0, !PT ;  /* 0x0000040019047812 */ /* 0x000fc400078ec0ff */
[----:B------:R-:W-:Y:S01]  /*1eac0*/  LOP3.LUT R25, R2, 0xc00, R25, 0xf8, !PT ;  /* 0x00000c0002197812 */ /* 0x000fe200078ef819 */
[----:B------:R-:W-:Y:S01]  /*1ead0*/  IMAD.MOV.U32 R2, RZ, RZ, 0x40 ;  /* 0x00000040ff027424 */ /* 0x000fe200078e00ff */
[----:B------:R-:W-:Y:S02]  /*1eae0*/  LOP3.LUT R4, R4, 0x1800, R7, 0xf8, !PT ;  /* 0x0000180004047812 */ /* 0x000fe400078ef807 */
[----:B------:R-:W-:Y:S02]  /*1eaf0*/  LOP3.LUT R5, R5, 0x70, R0, 0x78, !PT ;  /* 0x0000007005057812 */ /* 0x000fe400078e7800 */
[----:B------:R-:W-:Y:S02]  /*1eb00*/  MOV R3, 0x20 ;  /* 0x0000002000037802 */ /* 0x000fe40000000f00 */
[----:B------:R-:W-:Y:S01]  /*1eb10*/  LOP3.LUT R26, R4, R5, RZ, 0xfc, !PT ;  /* 0x00000005041a7212 */ /* 0x000fe200078efcff */
[----:B-1----:R-:W-:Y:S01]  /*1eb20*/  IMAD.U32 R4, RZ, RZ, UR4 ;  /* 0x00000004ff047e24 */ /* 0x002fe2000f8e00ff */
[----:B------:R-:W-:-:S02]  /*1eb30*/  LOP3.LUT R8, R9, 0x400, R6, 0xf8, !PT ;  /* 0x0000040009087812 */ /* 0x000fc400078ef806 */
[----:B------:R-:W-:Y:S02]  /*1eb40*/  SHF.R.U32.HI R5, RZ, 0x3, R10 ;  /* 0x00000003ff057819 */ /* 0x000fe4000001160a */
[----:B------:R-:W-:Y:S01]  /*1eb50*/  SEL R2, R2, 0xffffffc0, !P2 ;  /* 0xffffffc002027807 */ /* 0x000fe20005000000 */
[----:B------:R-:W-:Y:S01]  /*1eb60*/  STL [R1+0x20], R8 ;  /* 0x0000200801007387 */ /* 0x000fe20000100800 */
[----:B------:R-:W-:Y:S02]  /*1eb70*/  SEL R3, R3, 0xffffffe0, !P1 ;  /* 0xffffffe003037807 */ /* 0x000fe40004800000 */
[----:B------:R-:W-:Y:S01]  /*1eb80*/  LOP3.LUT R0, R5, 0x70, R0, 0xf8, !PT ;  /* 0x0000007005007812 */ /* 0x000fe200078ef800 */
[----:B------:R-:W-:Y:S01]  /*1eb90*/  STL [R1+0x40], RZ ;  /* 0x000040ff01007387 */ /* 0x000fe20000100800 */
[----:B------:R-:W-:Y:S01]  /*1eba0*/  LEA R23, R4, R23, 0x18 ;  /* 0x0000001704177211 */ /* 0x000fe200078ec0ff */
[----:B------:R-:W-:Y:S01]  /*1ebb0*/  IMAD.IADD R0, R2, 0x1, R3 ;  /* 0x0000000102007824 */ /* 0x000fe200078e0203 */
[----:B------:R-:W-:Y:S01]  /*1ebc0*/  LOP3.LUT R37, R26, 0x2000, RZ, 0xfc, !PT ;  /* 0x000020001a257812 */ /* 0x000fe200078efcff */
[----:B------:R-:W-:Y:S04]  /*1ebd0*/  STL [R1+0x14], R2 ;  /* 0x0000140201007387 */ /* 0x000fe80000100800 */
[----:B------:R0:W-:Y:S04]  /*1ebe0*/  STL [R1+0x10], R4 ;  /* 0x0000100401007387 */ /* 0x0001e80000100800 */
[----:B------:R1:W-:Y:S04]  /*1ebf0*/  STL [R1+0x18], R3 ;  /* 0x0000180301007387 */ /* 0x0003e80000100800 */
[----:B------:R2:W-:Y:S01]  /*1ec00*/  STL [R1+0x1c], R0 ;  /* 0x00001c0001007387 */ /* 0x0005e20000100800 */
[----:B0-----:R-:W-:Y:S01]  /*1ec10*/  LOP3.LUT R4, R34, 0x80, RZ, 0xfc, !PT ;  /* 0x0000008022047812 */ /* 0x001fe200078efcff */
[----:B-1----:R-:W-:Y:S01]  /*1ec20*/  IMAD.IADD R3, R23, 0x1, R8 ;  /* 0x0000000117037824 */ /* 0x002fe200078e0208 */
[----:B--2---:R-:W-:-:S04]  /*1ec30*/  IADD3 R0, R2, R25, RZ ;  /* 0x0000001902007210 */ /* 0x004fc80007ffe0ff */
[----:B------:R0:W-:Y:S04]  /*1ec40*/  STL [R1+0x28], R3 ;  /* 0x0000280301007387 */ /* 0x0001e80000100800 */
[----:B------:R0:W-:Y:S02]  /*1ec50*/  STL [R1+0x24], R0 ;  /* 0x0000240001007387 */ /* 0x0001e40000100800 */
.L_x_810:
[----:B-1----:R-:W1:Y:S02]  /*1ec60*/  LDC.64 R28, c[0x0][0xc88] ;  /* 0x00032200ff1c7b82 */ /* 0x002e640000000a00 */
[----:B-1----:R-:W-:-:S06]  /*1ec70*/  IMAD.WIDE R28, R19, 0x4, R28 ;  /* 0x00000004131c7825 */ /* 0x002fcc00078e021c */
[----:B0-----:R-:W0:Y:S01]  /*1ec80*/  LDG.E R28, desc[UR36][R28.64] ;  /* 0x000000241c1c7981 */ /* 0x001e22000c1e1900 */
[----:B------:R-:W-:Y:S05]  /*1ec90*/  YIELD ;  /* 0x0000000000007946 */ /* 0x000fea0003800000 */
[----:B------:R-:W-:Y:S01]  /*1eca0*/  ULDC.64 UR4, c[0x0][0xa28] ;  /* 0x00028a0000047ab9 */ /* 0x000fe20000000a00 */
[----:B------:R-:W-:Y:S01]  /*1ecb0*/  ULDC.64 UR8, c[0x0][0xa18] ;  /* 0x0002860000087ab9 */ /* 0x000fe20000000a00 */
[----:B------:R-:W-:Y:S01]  /*1ecc0*/  ISETP.NE.U32.AND P0, PT, RZ, UR4, PT ;  /* 0x00000004ff007c0c */ /* 0x000fe2000bf05070 */
[----:B------:R-:W-:Y:S01]  /*1ecd0*/  IMAD.MOV.U32 R9, RZ, RZ, RZ ;  /* 0x000000ffff097224 */ /* 0x000fe200078e00ff */
[----:B------:R-:W-:-:S02]  /*1ece0*/  ULDC.64 UR6, c[0x0][0xa10] ;  /* 0x0002840000067ab9 */ /* 0x000fc40000000a00 */
[----:B------:R-:W-:Y:S02]  /*1ecf0*/  ISETP.NE.AND.EX P0, PT, RZ, UR5, PT, P0 ;  /* 0x00000005ff007c0c */ /* 0x000fe4000bf05300 */
[----:B------:R-:W-:-:S04]  /*1ed00*/  ISETP.NE.U32.AND P2, PT, RZ, UR8, PT ;  /* 0x00000008ff007c0c */ /* 0x000fc8000bf45070 */
[----:B------:R-:W-:Y:S01]  /*1ed10*/  ISETP.NE.AND.EX P2, PT, RZ, UR9, PT, P2 ;  /* 0x00000009ff007c0c */ /* 0x000fe2000bf45320 */
[----:B------:R-:W-:Y:S01]  /*1ed20*/  IMAD.MOV.U32 R32, RZ, RZ, RZ ;  /* 0x000000ffff207224 */ /* 0x000fe200078e00ff */
[----:B0-2---:R-:W-:-:S05]  /*1ed30*/  SHF.R.S32.HI R0, RZ, 0x1f, R28 ;  /* 0x0000001fff007819 */ /* 0x005fca000001141c */
[C---:B------:R-:W-:Y:S01]  /*1ed40*/  @P0 LEA R2, P1, R28.reuse, UR4, 0x2 ;  /* 0x000000041c020c11 */ /* 0x040fe2000f8210ff */
[C---:B------:R-:W-:Y:S01]  /*1ed50*/  IMAD.SHL.U32 R29, R28.reuse, 0x4, RZ ;  /* 0x000000041c1d7824 */ /* 0x040fe200078e00ff */
[C-C-:B------:R-:W-:Y:S01]  /*1ed60*/  SHF.L.U64.HI R30, R28.reuse, 0x2, R0.reuse ;  /* 0x000000021c1e7819 */ /* 0x140fe20000010200 */
[----:B------:R0:W-:Y:S01]  /*1ed70*/  STL [R1+0x2c], R0 ;  /* 0x00002c0001007387 */ /* 0x0001e20000100800 */
[----:B------:R-:W-:Y:S01]  /*1ed80*/  @P0 LEA.HI.X R3, R28, UR5, R0, 0x2, P1 ;  /* 0x000000051c030c11 */ /* 0x000fe200088f1400 */
[----:B------:R-:W-:-:S04]  /*1ed90*/  ULDC.64 UR4, c[0x0][0xa00] ;  /* 0x0002800000047ab9 */ /* 0x000fc80000000a00 */
[----:B------:R1:W2:Y:S01]  /*1eda0*/  @P0 LDG.E R9, desc[UR36][R2.64] ;  /* 0x0000002402090981 */ /* 0x0002a2000c1e1900 */
[----:B------:R-:W-:Y:S02]  /*1edb0*/  ISETP.NE.U32.AND P0, PT, RZ, UR4, PT ;  /* 0x00000004ff007c0c */ /* 0x000fe4000bf05070 */
[----:B------:R-:W-:Y:S02]  /*1edc0*/  ISETP.NE.U32.AND P1, PT, RZ, UR6, PT ;  /* 0x00000006ff007c0c */ /* 0x000fe4000bf25070 */
[----:B------:R-:W-:Y:S02]  /*1edd0*/  ISETP.NE.AND.EX P0, PT, RZ, UR5, PT, P0 ;  /* 0x00000005ff007c0c */ /* 0x000fe4000bf05300 */
[----:B------:R-:W-:Y:S02]  /*1ede0*/  ISETP.NE.AND.EX P1, PT, RZ, UR7, PT, P1 ;  /* 0x00000007ff007c0c */ /* 0x000fe4000bf25310 */
[C---:B------:R-:W-:Y:S02]  /*1edf0*/  IADD3 R4, P4, R29.reuse, UR6, RZ ;  /* 0x000000061d047c10 */ /* 0x040fe4000ff9e0ff */
[----:B-1----:R-:W-:Y:S01]  /*1ee00*/  IADD3 R2, P3, R29, UR4, RZ ;  /* 0x000000041d027c10 */ /* 0x002fe2000ff7e0ff */
[----:B------:R-:W-:Y:S01]  /*1ee10*/  ULDC UR4, c[0x0][0x288] ;  /* 0x0000a20000047ab9 */ /* 0x000fe20000000800 */
[----:B0-----:R-:W-:-:S02]  /*1ee20*/  MOV R0, RZ ;  /* 0x000000ff00007202 */ /* 0x001fc40000000f00 */
[C---:B------:R-:W-:Y:S02]  /*1ee30*/  IADD3.X R3, R30.reuse, UR5, RZ, P3, !PT ;  /* 0x000000051e037c10 */ /* 0x040fe40009ffe4ff */
[----:B------:R-:W-:Y:S01]  /*1ee40*/  @P2 IADD3 R6, P3, R29, UR8, RZ ;  /* 0x000000081d062c10 */ /* 0x000fe2000ff7e0ff */
[----:B------:R-:W-:Y:S01]  /*1ee50*/  IMAD.U32 R8, RZ, RZ, UR4 ;  /* 0x00000004ff087e24 */ /* 0x000fe2000f8e00ff */
[C---:B------:R-:W-:Y:S01]  /*1ee60*/  IADD3.X R5, R30.reuse, UR7, RZ, P4, !PT ;  /* 0x000000071e057c10 */ /* 0x040fe2000a7fe4ff */
[----:B------:R-:W5:Y:S01]  /*1ee70*/  @P0 LDG.E R32, desc[UR36][R2.64] ;  /* 0x0000002402200981 */ /* 0x000f62000c1e1900 */
[----:B------:R-:W-:Y:S01]  /*1ee80*/  @P2 IADD3.X R7, R30, UR9, RZ, P3, !PT ;  /* 0x000000091e072c10 */ /* 0x000fe20009ffe4ff */
[----:B------:R-:W-:Y:S02]  /*1ee90*/  ULDC.64 UR4, c[0x0][0x418] ;  /* 0x0001060000047ab9 */ /* 0x000fe40000000a00 */
[----:B------:R-:W5:Y:S04]  /*1eea0*/  @P1 LDG.E R0, desc[UR36][R4.64] ;  /* 0x0000002404001981 */ /* 0x000f68000c1e1900 */
[----:B------:R0:W3:Y:S01]  /*1eeb0*/  @P2 LDG.E R8, desc[UR36][R6.64] ;  /* 0x0000002406082981 */ /* 0x0000e2000c1e1900 */
[----:B------:R-:W-:-:S03]  /*1eec0*/  UISETP.NE.U32.AND UP0, UPT, UR4, URZ, UPT ;  /* 0x0000003f0400728c */ /* 0x000fc6000bf05070 */
[----:B------:R-:W-:Y:S01]  /*1eed0*/  ULDC UR4, c[0x0][0x424] ;  /* 0x0001090000047ab9 */ /* 0x000fe20000000800 */
[----:B------:R-:W-:-:S03]  /*1eee0*/  UISETP.NE.AND.EX UP0, UPT, UR5, URZ, UPT, UP0 ;  /* 0x0000003f0500728c */ /* 0x000fc6000bf05300 */
[----:B------:R-:W-:Y:S01]  /*1eef0*/  ULDC UR5, c[0x0][0x2f0] ;  /* 0x0000bc0000057ab9 */ /* 0x000fe20000000800 */
[----:B------:R-:W-:-:S04]  /*1ef00*/  USEL UR4, UR4, 0x1, UP0 ;  /* 0x0000000104047887 */ /* 0x000fc80008000000 */
[----:B------:R-:W-:-:S03]  /*1ef10*/  UIMAD UR4, UR4, UR5, URZ ;  /* 0x00000005040472a4 */ /* 0x000fc6000f8e023f */
[----:B------:R-:W-:Y:S02]  /*1ef20*/  ULDC UR5, c[0x0][0x348] ;  /* 0x0000d20000057ab9 */ /* 0x000fe40000000800 */
[----:B0-----:R-:W-:Y:S02]  /*1ef30*/  IMAD.U32 R6, RZ, RZ, UR5 ;  /* 0x00000005ff067e24 */ /* 0x001fe4000f8e00ff */
[----:B------:R-:W-:Y:S01]  /*1ef40*/  IMAD.U32 R7, RZ, RZ, UR4 ;  /* 0x00000004ff077e24 */ /* 0x000fe2000f8e00ff */
[----:B--2---:R0:W-:Y:S04]  /*1ef50*/  STL [R1+0x8], R9 ;  /* 0x0000080901007387 */ /* 0x0041e80000100800 */
[----:B---3--:R0:W-:Y:S01]  /*1ef60*/  STL [R1+0x38], R8 ;  /* 0x0000380801007387 */ /* 0x0081e20000100800 */
[----:B------:R-:W-:Y:S05]  /*1ef70*/  @P2 BRA `(.L_x_697) ;  /* 0x0000000000142947 */ /* 0x000fea0003800000 */
[----:B------:R-:W-:Y:S05]  /*1ef80*/  @!P0 BRA `(.L_x_697) ;  /* 0x0000000000108947 */ /* 0x000fea0003800000 */
[----:B0-----:R-:W2:Y:S04]  /*1ef90*/  LDG.E R8, desc[UR36][R2.64] ;  /* 0x0000002402087981 */ /* 0x001ea8000c1e1900 */
[----:B------:R-:W2:Y:S02]  /*1efa0*/  LDG.E R2, desc[UR36][R2.64+0x4] ;  /* 0x0000042402027981 */ /* 0x000ea4000c1e1900 */
[----:B--2---:R-:W-:-:S05]  /*1efb0*/  IADD3 R2, -R8, R2, RZ ;  /* 0x0000000208027210 */ /* 0x004fca0007ffe1ff */
[----:B------:R1:W-:Y:S02]  /*1efc0*/  STL [R1+0x38], R2 ;  /* 0x0000380201007387 */ /* 0x0003e40000100800 */
.L_x_697:
[----:B0-----:R-:W-:Y:S01]  /*1efd0*/  IMAD.MOV.U32 R8, RZ, RZ, R28 ;  /* 0x000000ffff087224 */ /* 0x001fe200078e001c */
[----:B------:R-:W-:Y:S02]  /*1efe0*/  ULDC.64 UR4, c[0x0][0xa20] ;  /* 0x0002880000047ab9 */ /* 0x000fe40000000a00 */
[----:B------:R-:W-:Y:S02]  /*1eff0*/  ISETP.NE.U32.AND P0, PT, RZ, UR4, PT ;  /* 0x00000004ff007c0c */ /* 0x000fe4000bf05070 */
[----:B------:R0:W-:Y:S02]  /*1f000*/  STL [R1], R8 ;  /* 0x0000000801007387 */ /* 0x0001e40000100800 */
[----:B------:R-:W-:-:S13]  /*1f010*/  ISETP.NE.AND.EX P0, PT, RZ, UR5, PT, P0 ;  /* 0x00000005ff007c0c */ /* 0x000fda000bf05300 */
[----:B0-----:R-:W-:Y:S05]  /*1f020*/  @!P0 BRA `(.L_x_698) ;  /* 0x0000000000108947 */ /* 0x001fea0003800000 */
[----:B-1----:R-:W-:-:S04]  /*1f030*/  IADD3 R2, P0, R29, UR4, RZ ;  /* 0x000000041d027c10 */ /* 0x002fc8000ff1e0ff */
[----:B------:R-:W-:-:S05]  /*1f040*/  IADD3.X R3, R30, UR5, RZ, P0, !PT ;  /* 0x000000051e037c10 */ /* 0x000fca00087fe4ff */
[----:B------:R0:W5:Y:S01]  /*1f050*/  LDG.E R7, desc[UR36][R2.64] ;  /* 0x0000002402077981 */ /* 0x000162000c1e1900 */
[----:B------:R-:W-:Y:S05]  /*1f060*/  BRA `(.L_x_699) ;  /* 0x0000000000247947 */ /* 0x000fea0003800000 */
.L_x_698:
[----:B------:R-:W-:Y:S02]  /*1f070*/  ULDC.64 UR4, c[0x0][0xa08] ;  /* 0x0002820000047ab9 */ /* 0x000fe40000000a00 */
[----:B------:R-:W-:-:S04]  /*1f080*/  ISETP.NE.U32.AND P0, PT, RZ, UR4, PT ;  /* 0x00000004ff007c0c */ /* 0x000fc8000bf05070 */
[----:B------:R-:W-:-:S13]  /*1f090*/  ISETP.NE.AND.EX P0, PT, RZ, UR5, PT, P0 ;  /* 0x00000005ff007c0c */ /* 0x000fda000bf05300 */
[----:B------:R-:W-:Y:S05]  /*1f0a0*/  @!P0 BRA `(.L_x_699) ;  /* 0x0000000000148947 */ /* 0x000fea0003800000 */
[----:B-1----:R-:W0:Y:S02]  /*1f0b0*/  LDC.64 R2, c[0x0][0xa08] ;  /* 0x00028200ff027b82 */ /* 0x002e240000000a00 */
[----:B0-----:R-:W-:-:S05]  /*1f0c0*/  IMAD.WIDE R2, R8, 0x4, R2 ;  /* 0x0000000408027825 */ /* 0x001fca00078e0202 */
[----:B------:R-:W2:Y:S04]  /*1f0d0*/  LDG.E R7, desc[UR36][R2.64] ;  /* 0x0000002402077981 */ /* 0x000ea8000c1e1900 */
[----:B------:R-:W2:Y:S02]  /*1f0e0*/  LDG.E R2, desc[UR36][R2.64+0x4] ;  /* 0x0000042402027981 */ /* 0x000ea4000c1e1900 */
[----:B--2---:R-:W-:-:S07]  /*1f0f0*/  IMAD.IADD R7, R2, 0x1, -R7 ;  /* 0x0000000102077824 */ /* 0x004fce00078e0a07 */
.L_x_699:
[----:B01----:R-:W2:Y:S04]  /*1f100*/  @P1 LDG.E R2, desc[UR36][R4.64] ;  /* 0x0000002404021981 */ /* 0x003ea8000c1e1900 */
[----:B------:R-:W2:Y:S01]  /*1f110*/  @P1 LDG.E R4, desc[UR36][R4.64+0x4] ;  /* 0x0000042404041981 */ /* 0x000ea2000c1e1900 */
[----:B-----5:R-:W-:Y:S01]  /*1f120*/  IADD3 R7, -R9, R7, RZ ;  /* 0x0000000709077210 */ /* 0x020fe20007ffe1ff */
[----:B------:R-:W-:Y:S01]  /*1f130*/  BSSY B0, `(.L_x_700) ;  /* 0x0000118000007945 */ /* 0x000fe20003800000 */
[----:B--2---:R-:W-:-:S04]  /*1f140*/  @P1 IMAD.IADD R6, R4, 0x1, -R2 ;  /* 0x0000000104061824 */ /* 0x004fc800078e0a02 */
[----:B------:R-:W-:-:S04]  /*1f150*/  IMAD.IADD R31, R7, 0x1, R6 ;  /* 0x00000001071f7824 */ /* 0x000fc800078e0206 */
[----:B------:R-:W-:-:S05]  /*1f160*/  VIADD R2, R31, 0x7f ;  /* 0x0000007f1f027836 */ /* 0x000fca0000000000 */
[----:B------:R-:W-:-:S04]  /*1f170*/  SHF.R.S32.HI R3, RZ, 0x1f, R2 ;  /* 0x0000001fff037819 */ /* 0x000fc80000011402 */
[----:B------:R-:W-:Y:S01]  /*1f180*/  LEA.HI R4, R3, R2, RZ, 0x7 ;  /* 0x0000000203047211 */ /* 0x000fe200078f38ff */
[----:B------:R-:W-:-:S04]  /*1f190*/  IMAD.MOV R2, RZ, RZ, -R7 ;  /* 0x000000ffff027224 */ /* 0x000fc800078e0a07 */
[----:B------:R0:W-:Y:S01]  /*1f1a0*/  STL [R1+0x3c], R4 ;  /* 0x00003c0401007387 */ /* 0x0001e20000100800 */
[----:B------:R-:W-:Y:S02]  /*1f1b0*/  VIMNMX R3, RZ, R2, !PT ;  /* 0x00000002ff037248 */ /* 0x000fe40007fe0100 */
[----:B0-----:R-:W-:-:S04]  /*1f1c0*/  LOP3.LUT R4, R4, 0xffffff80, RZ, 0xc0, !PT ;  /* 0xffffff8004047812 */ /* 0x001fc800078ec0ff */
[----:B------:R-:W-:Y:S01]  /*1f1d0*/  VIADDMNMX R6, R4, -R7, R6, PT ;  /* 0x8000000704067246 */ /* 0x000fe20003800106 */
[----:B------:R0:W-:Y:S03]  /*1f1e0*/  STL [R1+0x4], R4 ;  /* 0x0000040401007387 */ /* 0x0001e60000100800 */
[----:B------:R-:W-:Y:S02]  /*1f1f0*/  ISETP.GT.AND P0, PT, R6, R3, PT ;  /* 0x000000030600720c */ /* 0x000fe40003f04270 */
[----:B------:R-:W-:-:S11]  /*1f200*/  SHF.R.U32.HI R3, RZ, 0x7, R3 ;  /* 0x00000007ff037819 */ /* 0x000fd60000011603 */
[----:B------:R-:W-:-:S04]  /*1f210*/  @P0 IADD3 R2, R6, 0x7f, RZ ;  /* 0x0000007f06020810 */ /* 0x000fc80007ffe0ff */
[----:B0-----:R-:W-:-:S04]  /*1f220*/  @P0 SHF.R.S32.HI R4, RZ, 0x1f, R2 ;  /* 0x0000001fff040819 */ /* 0x001fc80000011402 */
[----:B------:R-:W-:Y:S01]  /*1f230*/  @P0 LEA.HI R2, R4, R2, RZ, 0x7 ;  /* 0x0000000204020211 */ /* 0x000fe200078f38ff */
[----:B------:R-:W-:-:S03]  /*1f240*/  IMAD.MOV.U32 R4, RZ, RZ, R3 ;  /* 0x000000ffff047224 */ /* 0x000fc600078e0003 */
[----:B------:R-:W-:Y:S02]  /*1f250*/  @P0 SHF.R.S32.HI R4, RZ, 0x7, R2 ;  /* 0x00000007ff040819 */ /* 0x000fe40000011402 */
[----:B------:R-:W-:Y:S02]  /*1f260*/  PLOP3.LUT P0, PT, PT, PT, PT, 0x80, 0x0 ;  /* 0x000000000000781c */ /* 0x000fe40003f0f070 */
[----:B------:R-:W-:-:S13]  /*1f270*/  ISETP.GT.AND P2, PT, R4, R3, PT ;  /* 0x000000030400720c */ /* 0x000fda0003f44270 */
[----:B------:R-:W-:Y:S05]  /*1f280*/  @!P2 BRA `(.L_x_701) ;  /* 0x000000100008a947 */ /* 0x000fea0003800000 */
[----:B------:R-:W-:Y:S01]  /*1f290*/  UMOV UR4, 0xffffffff ;  /* 0xffffffff00047882 */ /* 0x000fe20000000000 */
[----:B------:R-:W-:Y:S02]  /*1f2a0*/  SEL R2, R8, RZ, !P1 ;  /* 0x000000ff08027207 */ /* 0x000fe40004800000 */
[----:B------:R-:W-:Y:S05]  /*1f2b0*/  BRA.DIV UR4, `(.L_x_702) ;  /* 0x000000a6048c7947 */ /* 0x000fea000b800000 */
[----:B------:R-:W0:Y:S02]  /*1f2c0*/  S2R R5, SR_TID.X ;  /* 0x0000000000057919 */ /* 0x000e240000002100 */
[----:B0-----:R-:W-:-:S04]  /*1f2d0*/  SHF.R.U32.HI R5, RZ, 0x5, R5 ;  /* 0x00000005ff057819 */ /* 0x001fc80000011605 */
[----:B------:R-:W-:-:S05]  /*1f2e0*/  LOP3.LUT R5, R5, 0x3, RZ, 0xc0, !PT ;  /* 0x0000000305057812 */ /* 0x000fca00078ec0ff */
[----:B------:R0:W1:Y:S02]  /*1f2f0*/  SHFL.IDX PT, R14, R5, RZ, 0x1f ;  /* 0x00001fff050e7589 */ /* 0x00006400000e0000 */
.L_x_977:
[----:B-1----:R-:W-:Y:S02]  /*1f300*/  ISETP.NE.AND P0, PT, R14, RZ, PT ;  /* 0x000000ff0e00720c */ /* 0x002fe40003f05270 */
[----:B------:R-:W-:-:S11]  /*1f310*/  PLOP3.LUT P6, PT, PT, PT, PT, 0x8, 0x0 ;  /* 0x000000000000781c */ /* 0x000fd60003fce170 */
[----:B------:R-:W-:Y:S05]  /*1f320*/  @P0 BRA `(.L_x_703) ;  /* 0x00000000000c0947 */ /* 0x000fea0003800000 */
[----:B------:R-:W-:-:S03]  /*1f330*/  UMOV UR4, 0xffffffff ;  /* 0xffffffff00047882 */ /* 0x000fc60000000000 */
[----:B------:R-:W-:Y:S05]  /*1f340*/  BRA.DIV UR4, `(.L_x_704) ;  /* 0x000000a6049c7947 */ /* 0x000fea000b800000 */
[----:B------:R-:W-:-:S13]  /*1f350*/  ELECT P6, URZ, PT ;  /* 0x00000000003f782f */ /* 0x000fda00038c0000 */
.L_x_703:
[----:B0-----:R-:W2:Y:S01]  /*1f360*/  LDL R5, [R1+0x40] ;  /* 0x0000400001057983 */ /* 0x001ea20000100800 */
[----:B------:R-:W-:Y:S01]  /*1f370*/  BSSY B1, `(.L_x_705) ;  /* 0x0000008000017945 */ /* 0x000fe20003800000 */
[----:B--2---:R-:W-:-:S05]  /*1f380*/  VIADD R5, R5, 0x1 ;  /* 0x0000000105057836 */ /* 0x004fca0000000000 */
[----:B------:R-:W-:-:S04]  /*1f390*/  LEA.HI R6, R5, R5, RZ, 0x1 ;  /* 0x0000000505067211 */ /* 0x000fc800078f08ff */
[----:B------:R-:W-:-:S05]  /*1f3a0*/  LOP3.LUT R6, R6, 0xfffffffe, RZ, 0xc0, !PT ;  /* 0xfffffffe06067812 */ /* 0x000fca00078ec0ff */
[----:B------:R-:W-:-:S05]  /*1f3b0*/  IMAD.IADD R5, R5, 0x1, -R6 ;  /* 0x0000000105057824 */ /* 0x000fca00078e0a06 */
[----:B------:R-:W-:-:S04]  /*1f3c0*/  SHF.L.U32 R5, R5, 0x1f, RZ ;  /* 0x0000001f05057819 */ /* 0x000fc800000006ff */
[----:B------:R-:W0:Y:S02]  /*1f3d0*/  SYNCS.PHASECHK.TRANS64.TRYWAIT P0, [R23+URZ+0x38820], R5 ;  /* 0x03882005170075a7 */ /* 0x000e24000800017f */
[----:B0-----:R-:W-:Y:S05]  /*1f3e0*/  @!P0 BRA `(.L_x_706) ;  /* 0x000000a400948947 */ /* 0x001fea0003800000 */
.L_x_980:
[----:B------:R-:W-:Y:S05]  /*1f3f0*/  BSYNC B1 ;  /* 0x0000000000017941 */ /* 0x000fea0003800000 */
.L_x_705:
[----:B------:R-:W-:Y:S04]  /*1f400*/  BSSY B1, `(.L_x_707) ;  /* 0x000006c000017945 */ /* 0x000fe80003800000 */
[----:B------:R-:W-:Y:S05]  /*1f410*/  @!P6 BRA `(.L_x_708) ;  /* 0x0000000400a8e947 */ /* 0x000fea0003800000 */
[----:B------:R-:W-:Y:S01]  /*1f420*/  LEA R8, R33, R23, 0x3 ;  /* 0x0000001721087211 */ /* 0x000fe200078e18ff */
[----:B------:R-:W1:Y:S01]  /*1f430*/  S2R R6, SR_TID.X ;  /* 0x0000000000067919 */ /* 0x000e620000002100 */
[----:B------:R-:W-:Y:S01]  /*1f440*/  SHF.L.U32 R10, R36, 0x1f, RZ ;  /* 0x0000001f240a7819 */ /* 0x000fe200000006ff */
[----:B------:R-:W-:Y:S03]  /*1f450*/  BSSY B2, `(.L_x_709) ;  /* 0x0000005000027945 */ /* 0x000fe60003800000 */
[----:B------:R-:W2:Y:S01]  /*1f460*/  SYNCS.PHASECHK.TRANS64.TRYWAIT P0, [R8+URZ+0x388a0], R10 ;  /* 0x0388a00a080075a7 */ /* 0x000ea2000800017f */
[----:B-1----:R-:W-:-:S04]  /*1f470*/  LOP3.LUT R6, R6, 0x7f, RZ, 0xc0, !PT ;  /* 0x0000007f06067812 */ /* 0x002fc800078ec0ff */
[----:B------:R-:W-:Y:S01]  /*1f480*/  ISETP.NE.AND P1, PT, R6, RZ, PT ;  /* 0x000000ff0600720c */ /* 0x000fe20003f25270 */
[----:B--2---:R-:W-:-:S12]  /*1f490*/  @!P0 BRA `(.L_x_710) ;  /* 0x000000a4007c8947 */ /* 0x004fd80003800000 */
.L_x_981:
[----:B------:R-:W-:Y:S05]  /*1f4a0*/  BSYNC B2 ;  /* 0x0000000000027941 */ /* 0x000fea0003800000 */
.L_x_709:
[----:B------:R-:W-:Y:S04]  /*1f4b0*/  BSSY B2, `(.L_x_711) ;  /* 0x0000009000027945 */ /* 0x000fe80003800000 */
[----:B------:R-:W-:Y:S05]  /*1f4c0*/  @P1 BRA `(.L_x_712) ;  /* 0x00000000001c1947 */ /* 0x000fea0003800000 */
[----:B0-----:R-:W0:Y:S02]  /*1f4d0*/  S2R R5, SR_TID.X ;  /* 0x0000000000057919 */ /* 0x001e240000002100 */
[----:B0-----:R-:W-:Y:S01]  /*1f4e0*/  LOP3.LUT R6, R5, 0x1f, RZ, 0xc0, !PT ;  /* 0x0000001f05067812 */ /* 0x001fe200078ec0ff */
[----:B------:R-:W-:-:S03]  /*1f4f0*/  IMAD.MOV.U32 R5, RZ, RZ, 0x8000 ;  /* 0x00008000ff057424 */ /* 0x000fc600078e00ff */
[----:B------:R-:W-:Y:S01]  /*1f500*/  ISETP.NE.AND P0, PT, R6, RZ, PT ;  /* 0x000000ff0600720c */ /* 0x000fe20003f05270 */
[----:B------:R2:W-:-:S12]  /*1f510*/  SYNCS.ARRIVE.TRANS64 RZ, [R8+URZ+0x38890], R5 ;  /* 0x0388900508ff79a7 */ /* 0x0005d8000800003f */
[----:B--2---:R-:W-:Y:S05]  /*1f520*/  @!P0 BRA `(.L_x_712) ;  /* 0x0000000000048947 */ /* 0x004fea0003800000 */
[----:B------:R-:W-:Y:S01]  /*1f530*/  BPT.TRAP 0x1 ;  /* 0x000000040000795c */ /* 0x000fe20000300000 */
.L_x_712:
[----:B------:R-:W-:Y:S05]  /*1f540*/  BSYNC B2 ;  /* 0x0000000000027941 */ /* 0x000fea0003800000 */
.L_x_711:
[----:B------:R-:W-:Y:S01]  /*1f550*/  IMAD.MOV.U32 R13, RZ, RZ, RZ ;  /* 0x000000ffff0d7224 */ /* 0x000fe200078e00ff */
[----:B------:R-:W-:Y:S01]  /*1f560*/  LEA R7, R33, R23, 0xf ;  /* 0x0000001721077211 */ /* 0x000fe200078e78ff */
[----:B------:R-:W-:Y:S01]  /*1f570*/  IMAD R6, R4, 0x80, R0 ;  /* 0x0000008004067824 */ /* 0x000fe200078e0200 */
[----:B------:R-:W-:Y:S01]  /*1f580*/  UIADD3 UR4, UP0, UR40, 0x570, URZ ;  /* 0x0000057028047890 */ /* 0x000fe2000ff1e03f */
[----:B------:R-:W-:Y:S01]  /*1f590*/  PLOP3.LUT P0, PT, PT, PT, PT, 0x80, 0x0 ;  /* 0x000000000000781c */ /* 0x000fe20003f0f070 */
[----:B0-----:R-:W-:Y:S01]  /*1f5a0*/  VIADD R5, R8, 0x38890 ;  /* 0x0003889008057836 */ /* 0x001fe20000000000 */
[----:B------:R-:W-:Y:S01]  /*1f5b0*/  R2UR UR10, R13 ;  /* 0x000000000d0a72ca */ /* 0x000fe200000e0000 */
[----:B------:R-:W-:Y:S01]  /*1f5c0*/  VIADD R6, R6, 0xffffff80 ;  /* 0xffffff8006067836 */ /* 0x000fe20000000000 */
[----:B------:R-:W-:Y:S01]  /*1f5d0*/  UIADD3.X UR5, URZ, UR41, URZ, UP0, !UPT ;  /* 0x000000293f057290 */ /* 0x000fe200087fe43f */
[----:B------:R-:W-:Y:S01]  /*1f5e0*/  VIADD R9, R7, 0x28400 ;  /* 0x0002840007097836 */ /* 0x000fe20000000000 */
[----:B------:R-:W-:Y:S01]  /*1f5f0*/  UMOV UR6, 0x0 ;  /* 0x0000000000067882 */ /* 0x000fe20000000000 */
[----:B------:R-:W-:-:S10]  /*1f600*/  UMOV UR7, 0x12f00000 ;  /* 0x12f0000000077882 */ /* 0x000fd40000000000 */
.L_x_713:
[----:B------:R-:W-:-:S13]  /*1f610*/  @P0 ELECT P2, URZ, PT ;  /* 0x00000000003f082f */ /* 0x000fda0003840000 */
[----:B------:R-:W-:Y:S02]  /*1f620*/  @P2 R2UR UR13, R2 ;  /* 0x00000000020d22ca */ /* 0x000fe400000e0000 */
[----:B------:R-:W-:Y:S02]  /*1f630*/  @P2 R2UR UR12, R18 ;  /* 0x00000000120c22ca */ /* 0x000fe400000e0000 */
[----:B------:R-:W-:Y:S02]  /*1f640*/  @P2 R2UR UR11, R6 ;  /* 0x00000000060b22ca */ /* 0x000fe400000e0000 */
[----:B------:R-:W-:Y:S02]  /*1f650*/  @P2 R2UR UR9, R5 ;  /* 0x00000000050922ca */ /* 0x000fe400000e0000 */
[----:B------:R-:W-:Y:S02]  /*1f660*/  @P2 R2UR UR8, R9 ;  /* 0x00000000090822ca */ /* 0x000fe400000e0000 */
[----:B------:R-:W-:-:S02]  /*1f670*/  @P2 PLOP3.LUT P0, PT, P2, PT, PT, 0x8, 0x0 ;  /* 0x000000000000281c */ /* 0x000fc4000170e170 */
[----:B------:R-:W-:-:S09]  /*1f680*/  PLOP3.LUT P2, PT, PT, PT, PT, 0x8, 0x0 ;  /* 0x000000000000781c */ /* 0x000fd20003f4e170 */
[----:B------:R0:W-:Y:S02]  /*1f690*/  UTMALDG.4D [UR8], [UR4], desc[UR6] ;  /* 0x00000608040075b4 */ /* 0x0001e40008019000 */
[----:B0-----:R-:W-:Y:S05]  /*1f6a0*/  @P0 BRA.U.ANY `(.L_x_713) ;  /* 0xfffffffd00d80947 */ /* 0x001fea000393ffff */
[----:B------:R-:W-:Y:S01]  /*1f6b0*/  MOV R12, 0x80 ;  /* 0x00000080000c7802 */ /* 0x000fe20000000f00 */
[----:B------:R-:W-:Y:S01]  /*1f6c0*/  VIADD R9, R7, 0x2c400 ;  /* 0x0002c40007097836 */ /* 0x000fe20000000000 */
[----:B------:R-:W-:Y:S01]  /*1f6d0*/  PLOP3.LUT P0, PT, PT, PT, PT, 0x80, 0x0 ;  /* 0x000000000000781c */ /* 0x000fe20003f0f070 */
[----:B------:R-:W-:Y:S01]  /*1f6e0*/  UMOV UR6, 0x0 ;  /* 0x0000000000067882 */ /* 0x000fe20000000000 */
[----:B------:R-:W-:Y:S01]  /*1f6f0*/  R2UR UR10, R12 ;  /* 0x000000000c0a72ca */ /* 0x000fe200000e0000 */
[----:B------:R-:W-:-:S14]  /*1f700*/  UMOV UR7, 0x12f00000 ;  /* 0x12f0000000077882 */ /* 0x000fdc0000000000 */
.L_x_714:
        /* <DEDUP_REMOVED lines=10> */
[----:B------:R-:W0:Y:S01]  /*1f7b0*/  SYNCS.PHASECHK.TRANS64.TRYWAIT P0, [R8+URZ+0x388c0], R10 ;  /* 0x0388c00a080075a7 */ /* 0x000e22000800017f */
[----:B------:R-:W-:Y:S04]  /*1f7c0*/  BSSY B2, `(.L_x_715) ;  /* 0x0000002000027945 */ /* 0x000fe80003800000 */
[----:B0-----:R-:W-:Y:S05]  /*1f7d0*/  @!P0 BRA `(.L_x_716) ;  /* 0x000000a000c08947 */ /* 0x001fea0003800000 */
.L_x_982:
[----:B------:R-:W-:Y:S05]  /*1f7e0*/  BSYNC B2 ;  /* 0x0000000000027941 */ /* 0x000fea0003800000 */
.L_x_715:
[----:B------:R-:W-:Y:S01]  /*1f7f0*/  BSSY B2, `(.L_x_717) ;  /* 0x000000b000027945 */ /* 0x000fe20003800000 */
[----:B01----:R-:W-:Y:S02]  /*1f800*/  IMAD.MOV.U32 R10, RZ, RZ, 0x0 ;  /* 0x00000000ff0a7424 */ /* 0x003fe400078e00ff */
[----:B------:R-:W-:Y:S01]  /*1f810*/  IMAD.MOV.U32 R11, RZ, RZ, 0x12f00000 ;  /* 0x12f00000ff0b7424 */ /* 0x000fe200078e00ff */
[----:B------:R-:W-:Y:S06]  /*1f820*/  @P1 BRA `(.L_x_718) ;  /* 0x00000000001c1947 */ /* 0x000fec0003800000 */
[----:B------:R-:W0:Y:S02]  /*1f830*/  S2R R5, SR_TID.X ;  /* 0x0000000000057919 */ /* 0x000e240000002100 */
[----:B0-----:R-:W-:Y:S02]  /*1f840*/  LOP3.LUT R9, R5, 0x1f, RZ, 0xc0, !PT ;  /* 0x0000001f05097812 */ /* 0x001fe400078ec0ff */
[----:B------:R-:W-:Y:S02]  /*1f850*/  MOV R5, 0x8000 ;  /* 0x0000800000057802 */ /* 0x000fe40000000f00 */
[----:B------:R-:W-:Y:S02]  /*1f860*/  ISETP.NE.AND P0, PT, R9, RZ, PT ;  /* 0x000000ff0900720c */ /* 0x000fe40003f05270 */
[----:B------:R0:W-:Y:S11]  /*1f870*/  SYNCS.ARRIVE.TRANS64 RZ, [R8+URZ+0x388b0], R5 ;  /* 0x0388b00508ff79a7 */ /* 0x0001f6000800003f */
[----:B0-----:R-:W-:Y:S05]  /*1f880*/  @!P0 BRA `(.L_x_718) ;  /* 0x0000000000048947 */ /* 0x001fea0003800000 */
[----:B------:R-:W-:Y:S01]  /*1f890*/  BPT.TRAP 0x1 ;  /* 0x000000040000795c */ /* 0x000fe20000300000 */
.L_x_718:
[----:B------:R-:W-:Y:S05]  /*1f8a0*/  BSYNC B2 ;  /* 0x0000000000027941 */ /* 0x000fea0003800000 */
.L_x_717:
[----:B------:R-:W-:Y:S01]  /*1f8b0*/  R2UR UR10, R13 ;  /* 0x000000000d0a72ca */ /* 0x000fe200000e0000 */
[----:B------:R-:W-:Y:S01]  /*1f8c0*/  UIADD3 UR4, UP0, UR40, 0x670, URZ ;  /* 0x0000067028047890 */ /* 0x000fe2000ff1e03f */
[----:B------:R-:W-:Y:S01]  /*1f8d0*/  R2UR UR6, R10 ;  /* 0x000000000a0672ca */ /* 0x000fe200000e0000 */
[----:B------:R-:W-:Y:S01]  /*1f8e0*/  VIADD R8, R8, 0x388b0 ;  /* 0x000388b008087836 */ /* 0x000fe20000000000 */
[----:B------:R-:W-:Y:S01]  /*1f8f0*/  R2UR UR7, R11 ;  /* 0x000000000b0772ca */ /* 0x000fe200000e0000 */
[----:B------:R-:W-:Y:S01]  /*1f900*/  VIADD R5, R7, 0x10400 ;  /* 0x0001040007057836 */ /* 0x000fe20000000000 */
[----:B------:R-:W-:Y:S01]  /*1f910*/  PLOP3.LUT P0, PT, PT, PT, PT, 0x80, 0x0 ;  /* 0x000000000000781c */ /* 0x000fe20003f0f070 */
[----:B------:R-:W-:-:S12]  /*1f920*/  UIADD3.X UR5, URZ, UR41, URZ, UP0, !UPT ;  /* 0x000000293f057290 */ /* 0x000fd800087fe43f */
.L_x_719:
        /* <DEDUP_REMOVED lines=10> */
[----:B------:R-:W-:Y:S01]  /*1f9d0*/  R2UR UR10, R12 ;  /* 0x000000000c0a72ca */ /* 0x000fe200000e0000 */
[----:B------:R-:W-:Y:S01]  /*1f9e0*/  VIADD R7, R7, 0x14400 ;  /* 0x0001440007077836 */ /* 0x000fe20000000000 */
[----:B------:R-:W-:Y:S02]  /*1f9f0*/  R2UR UR6, R10 ;  /* 0x000000000a0672ca */ /* 0x000fe400000e0000 */
[----:B------:R-:W-:Y:S02]  /*1fa00*/  R2UR UR7, R11 ;  /* 0x000000000b0772ca */ /* 0x000fe400000e0000 */
[----:B------:R-:W-:-:S13]  /*1fa10*/  PLOP3.LUT P0, PT, PT, PT, PT, 0x80, 0x0 ;  /* 0x000000000000781c */ /* 0x000fda0003f0f070 */
.L_x_720:
        /* <DEDUP_REMOVED lines=9> */
[----:B-1----:R-:W-:Y:S05]  /*1fab0*/  @P0 BRA.U.ANY `(.L_x_720) ;  /* 0xfffffffd00d80947 */ /* 0x002fea000393ffff */
.L_x_708:
[----:B------:R-:W-:Y:S05]  /*1fac0*/  BSYNC B1 ;  /* 0x0000000000017941 */ /* 0x000fea0003800000 */
.L_x_707:
[----:B------:R-:W-:Y:S01]  /*1fad0*/  VIADD R9, R4, 0xfffffffe ;  /* 0xfffffffe04097836 */ /* 0x000fe20000000000 */
[----:B------:R-:W-:Y:S02]  /*1fae0*/  IADD3 R33, R33, 0x1, RZ ;  /* 0x0000000121217810 */ /* 0x000fe40007ffe0ff */
[----:B------:R-:W-:Y:S02]  /*1faf0*/  PLOP3.LUT P0, PT, PT, PT, PT, 0x8, 0x0 ;  /* 0x000000000000781c */ /* 0x000fe40003f0e170 */
[----:B------:R-:W-:Y:S02]  /*1fb00*/  ISETP.GE.AND P2, PT, R9, R3, PT ;  /* 0x000000030900720c */ /* 0x000fe40003f46270 */
[----:B------:R-:W-:-:S04]  /*1fb10*/  ISETP.NE.AND P1, PT, R33, 0x2, PT ;  /* 0x000000022100780c */ /* 0x000fc80003f25270 */
[----:B------:R-:W-:Y:S02]  /*1fb20*/  SEL R4, RZ, 0x1, P1 ;  /* 0x00000001ff047807 */ /* 0x000fe40000800000 */
[----:B------:R-:W-:Y:S02]  /*1fb30*/  SEL R33, R33, RZ, P1 ;  /* 0x000000ff21217207 */ /* 0x000fe40000800000 */
[----:B------:R-:W-:-:S03]  /*1fb40*/  LOP3.LUT R36, R36, R4, RZ, 0x3c, !PT ;  /* 0x0000000424247212 */ /* 0x000fc600078e3cff */
[----:B------:R-:W-:Y:S05]  /*1fb50*/  @!P2 BRA `(.L_x_701) ;  /* 0x0000000400d4a947 */ /* 0x000fea0003800000 */
.L_x_735:
[----:B------:R-:W-:Y:S05]  /*1fb60*/  YIELD ;  /* 0x0000000000007946 */ /* 0x000fea0003800000 */
[----:B------:R-:W-:Y:S04]  /*1fb70*/  BSSY B1, `(.L_x_721) ;  /* 0x000006b000017945 */ /* 0x000fe80003800000 */
[----:B------:R-:W-:Y:S05]  /*1fb80*/  @!P6 BRA `(.L_x_722) ;  /* 0x0000000400a4e947 */ /* 0x000fea0003800000 */
[----:B------:R-:W-:Y:S01]  /*1fb90*/  IMAD R8, R33, 0x8, R23 ;  /* 0x0000000821087824 */ /* 0x000fe200078e0217 */
[----:B------:R-:W-:Y:S01]  /*1fba0*/  SHF.L.U32 R7, R36, 0x1f, RZ ;  /* 0x0000001f24077819 */ /* 0x000fe200000006ff */
[----:B------:R-:W1:Y:S01]  /*1fbb0*/  S2R R4, SR_TID.X ;  /* 0x0000000000047919 */ /* 0x000e620000002100 */
[----:B------:R-:W-:Y:S02]  /*1fbc0*/  BSSY B2, `(.L_x_723) ;  /* 0x0000005000027945 */ /* 0x000fe40003800000 */
[----:B------:R-:W2:Y:S01]  /*1fbd0*/  SYNCS.PHASECHK.TRANS64.TRYWAIT P1, [R8+URZ+0x388a0], R7 ;  /* 0x0388a007080075a7 */ /* 0x000ea2000802017f */
[----:B-1----:R-:W-:-:S04]  /*1fbe0*/  LOP3.LUT R4, R4, 0x7f, RZ, 0xc0, !PT ;  /* 0x0000007f04047812 */ /* 0x002fc800078ec0ff */
[----:B------:R-:W-:Y:S01]  /*1fbf0*/  ISETP.NE.AND P2, PT, R4, RZ, PT ;  /* 0x000000ff0400720c */ /* 0x000fe20003f45270 */
[----:B--2---:R-:W-:-:S12]  /*1fc00*/  @!P1 BRA `(.L_x_724) ;  /* 0x0000009c00c89947 */ /* 0x004fd80003800000 */
.L_x_983:
[----:B------:R-:W-:Y:S05]  /*1fc10*/  BSYNC B2 ;  /* 0x0000000000027941 */ /* 0x000fea0003800000 */
.L_x_723:
[----:B------:R-:W-:Y:S04]  /*1fc20*/  BSSY B2, `(.L_x_725) ;  /* 0x0000009000027945 */ /* 0x000fe80003800000 */
[----:B------:R-:W-:Y:S05]  /*1fc30*/  @P2 BRA `(.L_x_726) ;  /* 0x00000000001c2947 */ /* 0x000fea0003800000 */
[----:B------:R-:W0:Y:S02]  /*1fc40*/  S2R R4, SR_TID.X ;  /* 0x0000000000047919 */ /* 0x000e240000002100 */
[----:B0-----:R-:W-:Y:S01]  /*1fc50*/  LOP3.LUT R5, R4, 0x1f, RZ, 0xc0, !PT ;  /* 0x0000001f04057812 */ /* 0x001fe200078ec0ff */
[----:B------:R-:W-:-:S03]  /*1fc60*/  IMAD.MOV.U32 R4, RZ, RZ, 0x8000 ;  /* 0x00008000ff047424 */ /* 0x000fc600078e00ff */
[----:B------:R-:W-:Y:S01]  /*1fc70*/  ISETP.NE.AND P1, PT, R5, RZ, PT ;  /* 0x000000ff0500720c */ /* 0x000fe20003f25270 */
[----:B------:R2:W-:-:S12]  /*1fc80*/  SYNCS.ARRIVE.TRANS64 RZ, [R8+URZ+0x38890], R4 ;  /* 0x0388900408ff79a7 */ /* 0x0005d8000800003f */
[----:B--2---:R-:W-:Y:S05]  /*1fc90*/  @!P1 BRA `(.L_x_726) ;  /* 0x0000000000049947 */ /* 0x004fea0003800000 */
[----:B------:R-:W-:Y:S01]  /*1fca0*/  BPT.TRAP 0x1 ;  /* 0x000000040000795c */ /* 0x000fe20000300000 */
.L_x_726:
[----:B------:R-:W-:Y:S05]  /*1fcb0*/  BSYNC B2 ;  /* 0x0000000000027941 */ /* 0x000fea0003800000 */
.L_x_725:
[----:B------:R-:W-:Y:S01]  /*1fcc0*/  MOV R12, RZ ;  /* 0x000000ff000c7202 */ /* 0x000fe20000000f00 */
[----:B------:R-:W-:Y:S01]  /*1fcd0*/  IMAD R6, R33, 0x8000, R23 ;  /* 0x0000800021067824 */ /* 0x000fe200078e0217 */
[----:B------:R-:W-:Y:S01]  /*1fce0*/  UIADD3 UR4, UP0, UR40, 0x570, URZ ;  /* 0x0000057028047890 */ /* 0x000fe2000ff1e03f */
[----:B------:R-:W-:Y:S01]  /*1fcf0*/  PLOP3.LUT P1, PT, PT, PT, PT, 0x80, 0x0 ;  /* 0x000000000000781c */ /* 0x000fe20003f2f070 */
[----:B0-----:R-:W-:Y:S01]  /*1fd00*/  IMAD R5, R9, 0x80, R0 ;  /* 0x0000008009057824 */ /* 0x001fe200078e0200 */
[----:B------:R-:W-:Y:S01]  /*1fd10*/  R2UR UR10, R12 ;  /* 0x000000000c0a72ca */ /* 0x000fe200000e0000 */
[----:B------:R-:W-:Y:S01]  /*1fd20*/  VIADD R4, R8, 0x38890 ;  /* 0x0003889008047836 */ /* 0x000fe20000000000 */
[----:B------:R-:W-:Y:S01]  /*1fd30*/  IADD3 R10, R6, 0x28400, RZ ;  /* 0x00028400060a7810 */ /* 0x000fe20007ffe0ff */
[----:B------:R-:W-:Y:S01]  /*1fd40*/  UIADD3.X UR5, URZ, UR41, URZ, UP0, !UPT ;  /* 0x000000293f057290 */ /* 0x000fe200087fe43f */
[----:B------:R-:W-:Y:S01]  /*1fd50*/  UMOV UR6, 0x0 ;  /* 0x0000000000067882 */ /* 0x000fe20000000000 */
[----:B------:R-:W-:-:S10]  /*1fd60*/  UMOV UR7, 0x12f00000 ;  /* 0x12f0000000077882 */ /* 0x000fd40000000000 */
.L_x_727:
        /* <DEDUP_REMOVED lines=10> */
[----:B------:R-:W-:Y:S01]  /*1fe10*/  IMAD.MOV.U32 R13, RZ, RZ, 0x80 ;  /* 0x00000080ff0d7424 */ /* 0x000fe200078e00ff */
[----:B------:R-:W-:Y:S01]  /*1fe20*/  PLOP3.LUT P1, PT, PT, PT, PT, 0x80, 0x0 ;  /* 0x000000000000781c */ /* 0x000fe20003f2f070 */
[----:B------:R-:W-:Y:S01]  /*1fe30*/  VIADD R10, R6, 0x2c400 ;  /* 0x0002c400060a7836 */ /* 0x000fe20000000000 */
[----:B------:R-:W-:Y:S01]  /*1fe40*/  UMOV UR6, 0x0 ;  /* 0x0000000000067882 */ /* 0x000fe20000000000 */
[----:B------:R-:W-:Y:S01]  /*1fe50*/  UMOV UR7, 0x12f00000 ;  /* 0x12f0000000077882 */ /* 0x000fe20000000000 */
[----:B------:R-:W-:-:S15]  /*1fe60*/  R2UR UR10, R13 ;  /* 0x000000000d0a72ca */ /* 0x000fde00000e0000 */
.L_x_728:
        /* <DEDUP_REMOVED lines=13> */
.L_x_984:
[----:B------:R-:W-:Y:S05]  /*1ff40*/  BSYNC B2 ;  /* 0x0000000000027941 */ /* 0x000fea0003800000 */
.L_x_729:
[----:B------:R-:W-:Y:S01]  /*1ff50*/  BSSY B2, `(.L_x_731) ;  /* 0x000000b000027945 */ /* 0x000fe20003800000 */
[----:B------:R-:W-:Y:S01]  /*1ff60*/  IMAD.MOV.U32 R10, RZ, RZ, 0x0 ;  /* 0x00000000ff0a7424 */ /* 0x000fe200078e00ff */
[----:B------:R-:W-:Y:S02]  /*1ff70*/  MOV R11, 0x12f00000 ;  /* 0x12f00000000b7802 */ /* 0x000fe40000000f00 */
[----:B------:R-:W-:Y:S05]  /*1ff80*/  @P2 BRA `(.L_x_732) ;  /* 0x00000000001c2947 */ /* 0x000fea0003800000 */
[----:B------:R-:W2:Y:S02]  /*1ff90*/  S2R R4, SR_TID.X ;  /* 0x0000000000047919 */ /* 0x000ea40000002100 */
[----:B--2---:R-:W-:Y:S01]  /*1ffa0*/  LOP3.LUT R14, R4, 0x1f, RZ, 0xc0, !PT ;  /* 0x0000001f040e7812 */ /* 0x004fe200078ec0ff */
[----:B------:R-:W-:-:S03]  /*1ffb0*/  IMAD.MOV.U32 R4, RZ, RZ, 0x8000 ;  /* 0x00008000ff047424 */ /* 0x000fc600078e00ff */
[----:B------:R-:W-:Y:S01]  /*1ffc0*/  ISETP.NE.AND P1, PT, R14, RZ, PT ;  /* 0x000000ff0e00720c */ /* 0x000fe20003f25270 */
[----:B------:R2:W-:-:S12]  /*1ffd0*/  SYNCS.ARRIVE.TRANS64 RZ, [R8+URZ+0x388b0], R4 ;  /* 0x0388b00408ff79a7 */ /* 0x0005d8000800003f */
[----:B--2---:R-:W-:Y:S05]  /*1ffe0*/  @!P1 BRA `(.L_x_732) ;  /* 0x0000000000049947 */ /* 0x004fea0003800000 */
[----:B------:R-:W-:Y:S01]  /*1fff0*/  BPT.TRAP 0x1 ;  /* 0x000000040000795c */ /* 0x000fe20000300000 */
.L_x_732:
[----:B------:R-:W-:Y:S05]  /*20000*/  BSYNC B2 ;  /* 0x0000000000027941 */ /* 0x000fea0003800000 */
.L_x_731:
[----:B------:R-:W-:Y:S01]  /*20010*/  R2UR UR10, R12 ;  /* 0x000000000c0a72ca */ /* 0x000fe200000e0000 */
[----:B------:R-:W-:Y:S01]  /*20020*/  UIADD3 UR4, UP0, UR40, 0x670, URZ ;  /* 0x0000067028047890 */ /* 0x000fe2000ff1e03f */
[----:B------:R-:W-:Y:S01]  /*20030*/  R2UR UR6, R10 ;  /* 0x000000000a0672ca */ /* 0x000fe200000e0000 */
[----:B01----:R-:W-:Y:S01]  /*20040*/  VIADD R8, R8, 0x388b0 ;  /* 0x000388b008087836 */ /* 0x003fe20000000000 */
[----:B------:R-:W-:Y:S01]  /*20050*/  R2UR UR7, R11 ;  /* 0x000000000b0772ca */ /* 0x000fe200000e0000 */
[----:B------:R-:W-:Y:S01]  /*20060*/  VIADD R4, R6, 0x10400 ;  /* 0x0001040006047836 */ /* 0x000fe20000000000 */
[----:B------:R-:W-:Y:S01]  /*20070*/  PLOP3.LUT P1, PT, PT, PT, PT, 0x80, 0x0 ;  /* 0x000000000000781c */ /* 0x000fe20003f2f070 */
[----:B------:R-:W-:-:S12]  /*20080*/  UIADD3.X UR5, URZ, UR41, URZ, UP0, !UPT ;  /* 0x000000293f057290 */ /* 0x000fd800087fe43f */
.L_x_733:
        /* <DEDUP_REMOVED lines=10> */
[----:B------:R-:W-:Y:S02]  /*20130*/  R2UR UR10, R13 ;  /* 0x000000000d0a72ca */ /* 0x000fe400000e0000 */
[----:B------:R-:W-:Y:S02]  /*20140*/  R2UR UR6, R10 ;  /* 0x000000000a0672ca */ /* 0x000fe400000e0000 */
[----:B------:R-:W-:Y:S02]  /*20150*/  R2UR UR7, R11 ;  /* 0x000000000b0772ca */ /* 0x000fe400000e0000 */
[----:B------:R-:W-:Y:S02]  /*20160*/  PLOP3.LUT P1, PT, PT, PT, PT, 0x80, 0x0 ;  /* 0x000000000000781c */ /* 0x000fe40003f2f070 */
[----:B------:R-:W-:-:S11]  /*20170*/  IADD3 R6, R6, 0x14400, RZ ;  /* 0x0001440006067810 */ /* 0x000fd60007ffe0ff */
.L_x_734:
        /* <DEDUP_REMOVED lines=10> */
.L_x_722:
[----:B------:R-:W-:Y:S05]  /*20220*/  BSYNC B1 ;  /* 0x0000000000017941 */ /* 0x000fea0003800000 */
.L_x_721:
[----:B------:R-:W-:Y:S01]  /*20230*/  ISETP.GT.AND P2, PT, R9, R3, PT ;  /* 0x000000030900720c */ /* 0x000fe20003f44270 */
[----:B------:R-:W-:Y:S02]  /*20240*/  VIADD R33, R33, 0x1 ;  /* 0x0000000121217836 */ /* 0x000fe40000000000 */
[----:B------:R-:W-:-:S03]  /*20250*/  VIADD R9, R9, 0xffffffff ;  /* 0xffffffff09097836 */ /* 0x000fc60000000000 */
[----:B------:R-:W-:-:S04]  /*20260*/  ISETP.NE.AND P1, PT, R33, 0x2, PT ;  /* 0x000000022100780c */ /* 0x000fc80003f25270 */
[----:B------:R-:W-:Y:S02]  /*20270*/  SEL R4, RZ, 0x1, P1 ;  /* 0x00000001ff047807 */ /* 0x000fe40000800000 */
[----:B------:R-:W-:Y:S02]  /*20280*/  SEL R33, R33, RZ, P1 ;  /* 0x000000ff21217207 */ /* 0x000fe40000800000 */
[----:B------:R-:W-:Y:S01]  /*20290*/  LOP3.LUT R36, R36, R4, RZ, 0x3c, !PT ;  /* 0x0000000424247212 */ /* 0x000fe200078e3cff */
[----:B------:R-:W-:Y:S06]  /*202a0*/  @P2 BRA `(.L_x_735) ;  /* 0xfffffff8002c2947 */ /* 0x000fec000383ffff */
.L_x_701:
[----:B------:R-:W-:Y:S05]  /*202b0*/  BSYNC B0 ;  /* 0x0000000000007941 */ /* 0x000fea0003800000 */
.L_x_700:
[----:B------:R-:W-:Y:S05]  /*202c0*/  @!P0 WARPSYNC.ALL ;  /* 0x0000000000008948 */ /* 0x000fea0003800000 */
[----:B------:R-:W-:Y:S01]  /*202d0*/  @!P0 BAR.SYNC.DEFER_BLOCKING 0xc, 0x180 ;  /* 0x0306000000008b1d */ /* 0x000fe20000010000 */
[----:B------:R-:W-:-:S13]  /*202e0*/  ISETP.GT.AND P0, PT, R31, RZ, PT ;  /* 0x000000ff1f00720c */ /* 0x000fda0003f04270 */
[----:B------:R-:W-:Y:S05]  /*202f0*/  @P0 BRA `(.L_x_736) ;  /* 0x0000000000440947 */ /* 0x000fea0003800000 */
[----:B------:R-:W1:Y:S02]  /*20300*/  S2R R4, SR_TID.X ;  /* 0x0000000000047919 */ /* 0x000e640000002100 */
[----:B-1----:R-:W-:-:S04]  /*20310*/  LOP3.LUT R4, R4, 0x7f, RZ, 0xc0, !PT ;  /* 0x0000007f04047812 */ /* 0x002fc800078ec0ff */
[----:B------:R-:W-:-:S13]  /*20320*/  ISETP.NE.AND P0, PT, R4, RZ, PT ;  /* 0x000000ff0400720c */ /* 0x000fda0003f05270 */
[----:B------:R-:W-:Y:S05]  /*20330*/  @P0 BRA `(.L_x_737) ;  /* 0x0000004c00800947 */ /* 0x000fea0003800000 */
[----:B0-----:R-:W0:Y:S01]  /*20340*/  S2R R5, SR_LANEID ;  /* 0x0000000000057919 */ /* 0x001e220000000000 */
        /* <DEDUP_REMOVED lines=12> */
.L_x_736:
        /* <DEDUP_REMOVED lines=8> */
[----:B------:R-:W-:Y:S01]  /*20490*/  MOV R4, UR6 ;  /* 0x0000000600047c02 */ /* 0x000fe20008000f00 */
[----:B0-----:R-:W-:Y:S01]  /*204a0*/  IMAD.U32 R5, RZ, RZ, UR7 ;  /* 0x00000007ff057e24 */ /* 0x001fe2000f8e00ff */
[----:B------:R-:W0:Y:S01]  /*204b0*/  LDC.64 R2, c[0x4][R2] ;  /* 0x0100000002027b82 */ /* 0x000e220000000a00 */
[----:B------:R-:W-:Y:S01]  /*204c0*/  IMAD.U32 R6, RZ, RZ, UR8 ;  /* 0x00000008ff067e24 */ /* 0x000fe2000f8e00ff */
[----:B------:R-:W-:Y:S01]  /*204d0*/  MOV R10, UR4 ;  /* 0x00000004000a7c02 */ /* 0x000fe20008000f00 */
[----:B------:R-:W-:Y:S01]  /*204e0*/  IMAD.U32 R7, RZ, RZ, UR9 ;  /* 0x00000009ff077e24 */ /* 0x000fe2000f8e00ff */
[----:B------:R-:W-:Y:S01]  /*204f0*/  MOV R13, RZ ;  /* 0x000000ff000d7202 */ /* 0x000fe20000000f00 */
[----:B------:R-:W-:-:S02]  /*20500*/  IMAD.U32 R11, RZ, RZ, UR5 ;  /* 0x00000005ff0b7e24 */ /* 0x000fc4000f8e00ff */
[----:B------:R-:W-:Y:S02]  /*20510*/  IMAD.MOV.U32 R8, RZ, RZ, 0x70 ;  /* 0x00000070ff087424 */ /* 0x000fe400078e00ff */
[----:B------:R-:W-:-:S07]  /*20520*/  IMAD.MOV.U32 R12, RZ, RZ, 0x1 ;  /* 0x00000001ff0c7424 */ /* 0x000fce00078e00ff */
[----:B------:R-:W-:-:S07]  /*20530*/  LEPC R20, `(.L_x_739) ;  /* 0x000000001014794e */ /* 0x000fce0000000000 */
[----:B0-----:R-:W-:Y:S05]  /*20540*/  CALL.ABS.NOINC R2 ;  /* 0x0000000002007343 */ /* 0x001fea0003c00000 */
.L_x_739:
[----:B------:R-:W-:Y:S05]  /*20550*/  BSYNC B6 ;  /* 0x0000000000067941 */ /* 0x000fea0003800000 */
.L_x_738:
        /* <DEDUP_REMOVED lines=10> */
[----:B------:R-:W-:Y:S01]  /*20600*/  IMAD.U32 R4, RZ, RZ, UR6 ;  /* 0x00000006ff047e24 */ /* 0x000fe2000f8e00ff */
[----:B------:R-:W-:Y:S01]  /*20610*/  MOV R6, UR8 ;  /* 0x0000000800067c02 */ /* 0x000fe20008000f00 */
[----:B------:R-:W1:Y:S01]  /*20620*/  LDC.64 R2, c[0x4][R2] ;  /* 0x0100000002027b82 */ /* 0x000e620000000a00 */
[----:B0-----:R-:W-:Y:S01]  /*20630*/  IMAD.U32 R5, RZ, RZ, UR7 ;  /* 0x00000007ff057e24 */ /* 0x001fe2000f8e00ff */
[----:B------:R-:W-:Y:S01]  /*20640*/  MOV R8, 0x70 ;  /* 0x0000007000087802 */ /* 0x000fe20000000f00 */
[----:B------:R-:W-:Y:S02]  /*20650*/  IMAD.U32 R7, RZ, RZ, UR9 ;  /* 0x00000009ff077e24 */ /* 0x000fe4000f8e00ff */
[----:B------:R-:W-:-:S02]  /*20660*/  IMAD.U32 R10, RZ, RZ, UR4 ;  /* 0x00000004ff0a7e24 */ /* 0x000fc4000f8e00ff */
[----:B------:R-:W-:Y:S02]  /*20670*/  IMAD.U32 R11, RZ, RZ, UR5 ;  /* 0x00000005ff0b7e24 */ /* 0x000fe4000f8e00ff */
[----:B------:R-:W-:Y:S02]  /*20680*/  IMAD.MOV.U32 R12, RZ, RZ, 0x1 ;  /* 0x00000001ff0c7424 */ /* 0x000fe400078e00ff */
[----:B------:R-:W-:-:S07]  /*20690*/  IMAD.MOV.U32 R13, RZ, RZ, RZ ;  /* 0x000000ffff0d7224 */ /* 0x000fce00078e00ff */
[----:B------:R-:W-:-:S07]  /*206a0*/  LEPC R20, `(.L_x_741) ;  /* 0x000000001014794e */ /* 0x000fce0000000000 */
[----:B-1----:R-:W-:Y:S05]  /*206b0*/  CALL.ABS.NOINC R2 ;  /* 0x0000000002007343 */ /* 0x002fea0003c00000 */
.L_x_741:
[----:B------:R-:W-:Y:S05]  /*206c0*/  BSYNC B6 ;  /* 0x0000000000067941 */ /* 0x000fea0003800000 */
.L_x_740:
        /* <DEDUP_REMOVED lines=20> */
.L_x_743:
[----:B------:R-:W-:Y:S05]  /*20810*/  BSYNC B6 ;  /* 0x0000000000067941 */ /* 0x000fea0003800000 */
.L_x_742:
[----:B------:R-:W-:Y:S01]  /*20820*/  LOP3.LUT P6, RZ, R22, 0x1, RZ, 0xc0, !PT ;  /* 0x0000000116ff7812 */ /* 0x000fe200078cc0ff */
[----:B------:R-:W-:-:S12]  /*20830*/  BSSY B6, `(.L_x_744) ;  /* 0x0000012000067945 */ /* 0x000fd80003800000 */
[----:B------:R-:W-:Y:S05]  /*20840*/  @!P6 BRA `(.L_x_745) ;  /* 0x000000000040e947 */ /* 0x000fea0003800000 */
        /* <DEDUP_REMOVED lines=16> */
.L_x_745:
[----:B------:R-:W-:Y:S05]  /*20950*/  BSYNC B6 ;  /* 0x0000000000067941 */ /* 0x000fea0003800000 */
.L_x_744:
[----:B------:R-:W2:Y:S01]  /*20960*/  LDL.LU R0, [R1+0x4] ;  /* 0x0000040001007983 */ /* 0x000ea20000300800 */
[----:B------:R-:W-:Y:S01]  /*20970*/  ULDC.64 UR4, c[0x0][0x9f8] ;  /* 0x00027e0000047ab9 */ /* 0x000fe20000000a00 */
[----:B------:R-:W1:Y:S02]  /*20980*/  LDC R6, c[0x0][0x430] ;  /* 0x00010c00ff067b82 */ /* 0x000e640000000800 */
[----:B------:R-:W3:Y:S01]  /*20990*/  LDL R20, [R1] ;  /* 0x0000000001147983 */ /* 0x000ee20000100800 */
[----:B------:R-:W-:-:S03]  /*209a0*/  ISETP.NE.U32.AND P0, PT, RZ, UR4, PT ;  /* 0x00000004ff007c0c */ /* 0x000fc6000bf05070 */
[----:B------:R-:W4:Y:S01]  /*209b0*/  LDL R21, [R1+0x8] ;  /* 0x0000080001157983 */ /* 0x000f220000100800 */
[----:B------:R-:W-:-:S13]  /*209c0*/  ISETP.NE.AND.EX P0, PT, RZ, UR5, PT, P0 ;  /* 0x00000005ff007c0c */ /* 0x000fda000bf05300 */
[----:B------:R-:W-:-:S04]  /*209d0*/  @P0 IADD3 R2, P1, R29, UR4, RZ ;  /* 0x000000041d020c10 */ /* 0x000fc8000ff3e0ff */
[----:B------:R-:W-:Y:S01]  /*209e0*/  @P0 IADD3.X R3, R30, UR5, RZ, P1, !PT ;  /* 0x000000051e030c10 */ /* 0x000fe20008ffe4ff */
[----:B------:R-:W0:Y:S01]  /*209f0*/  S2R R4, SR_TID.X ;  /* 0x0000000000047919 */ /* 0x000e220000002100 */
[----:B-1----:R-:W-:-:S03]  /*20a00*/  ISETP.NE.AND P1, PT, R6, 0x1, PT ;  /* 0x000000010600780c */ /* 0x002fc60003f25270 */
[----:B---3--:R1:W3:Y:S01]  /*20a10*/  @P0 LDG.E R20, desc[UR36][R2.64] ;  /* 0x0000002402140981 */ /* 0x0082e2000c1e1900 */
[C---:B0-----:R-:W-:Y:S01]  /*20a20*/  LOP3.LUT R5, R4.reuse, 0x7f, RZ, 0xc0, !PT ;  /* 0x0000007f04057812 */ /* 0x041fe200078ec0ff */
[----:B------:R-:W-:-:S08]  /*20a30*/  IMAD.SHL.U32 R4, R4, 0x10, RZ ;  /* 0x0000001004047824 */ /* 0x000fd000078e00ff */
[----:B-1----:R-:W0:Y:S01]  /*20a40*/  @P1 LDC R3, c[0x0][0x434] ;  /* 0x00010d00ff031b82 */ /* 0x002e220000000800 */
[----:B------:R-:W-:Y:S01]  /*20a50*/  SHF.R.U32.HI R5, RZ, 0x3, R5 ;  /* 0x00000003ff057819 */ /* 0x000fe20000011605 */
[----:B--2---:R-:W-:-:S06]  /*20a60*/  VIADD R0, R0, 0xffffff80 ;  /* 0xffffff8000007836 */ /* 0x004fcc0000000000 */
[----:B------:R-:W1:Y:S01]  /*20a70*/  @P1 LDC R2, c[0x0][0x438] ;  /* 0x00010e00ff021b82 */ /* 0x000e620000000800 */
[----:B------:R-:W-:-:S04]  /*20a80*/  LOP3.LUT R4, R5, 0x70, R4, 0xf8, !PT ;  /* 0x0000007005047812 */ /* 0x000fc800078ef804 */
[----:B------:R-:W-:-:S05]  /*20a90*/  IADD3 R5, R4, R0, RZ ;  /* 0x0000000004057210 */ /* 0x000fca0007ffe0ff */
[----:B----4-:R-:W-:-:S04]  /*20aa0*/  IMAD.IADD R4, R5, 0x1, R21 ;  /* 0x0000000105047824 */ /* 0x010fc800078e0215 */
[----:B0-----:R-:W-:-:S04]  /*20ab0*/  @P1 IMAD.HI.U32 R3, R4, R3, RZ ;  /* 0x0000000304031227 */ /* 0x001fc800078e00ff */
[----:B------:R-:W-:Y:S01]  /*20ac0*/  IMAD.MOV.U32 R8, RZ, RZ, R4 ;  /* 0x000000ffff087224 */ /* 0x000fe200078e0004 */
[----:B-1----:R-:W-:-:S05]  /*20ad0*/  @P1 SHF.R.U32.HI R8, RZ, R2, R3 ;  /* 0x00000002ff081219 */ /* 0x002fca0000011603 */
[----:B------:R-:W-:-:S04]  /*20ae0*/  IMAD.MOV R2, RZ, RZ, -R8 ;  /* 0x000000ffff027224 */ /* 0x000fc800078e0a08 */
[----:B------:R-:W-:Y:S01]  /*20af0*/  IMAD R4, R6, R2, R4 ;  /* 0x0000000206047224 */ /* 0x000fe200078e0204 */
[----:B------:R-:W-:Y:S01]  /*20b00*/  LOP3.LUT R22, R22, 0xfffffffd, RZ, 0xc0, !PT ;  /* 0xfffffffd16167812 */ /* 0x000fe200078ec0ff */
[----:B------:R-:W-:Y:S01]  /*20b10*/  UMOV UR4, 0xffffffff ;  /* 0xffffffff00047882 */ /* 0x000fe20000000000 */
[----:B---3--:R0:W-:Y:S01]  /*20b20*/  @P0 STL [R1], R20 ;  /* 0x0000001401000387 */ /* 0x0081e20000100800 */
[----:B------:R-:W-:Y:S02]  /*20b30*/  ISETP.GE.AND P0, PT, R5, R31, PT ;  /* 0x0000001f0500720c */ /* 0x000fe40003f06270 */
[----:B------:R-:W1:Y:S11]  /*20b40*/  LDC R5, c[0x0][0x2f4] ;  /* 0x0000bd00ff057b82 */ /* 0x000e760000000800 */
[----:B------:R-:W2:Y:S08]  /*20b50*/  @!P0 LDC.64 R2, c[0x0][0x428] ;  /* 0x00010a00ff028b82 */ /* 0x000eb00000000a00 */
[----:B------:R-:W3:Y:S01]  /*20b60*/  @!P0 LDC.64 R6, c[0x0][0x418] ;  /* 0x00010600ff068b82 */ /* 0x000ee20000000a00 */
[----:B------:R-:W-:-:S02]  /*20b70*/  @!P0 SHF.R.S32.HI R9, RZ, 0x1f, R8 ;  /* 0x0000001fff098819 */ /* 0x000fc40000011408 */
[----:B------:R-:W-:Y:S01]  /*20b80*/  SHF.R.S32.HI R10, RZ, 0x1f, R20 ;  /* 0x0000001fff0a7819 */ /* 0x000fe20000011414 */
[----:B--2---:R-:W-:-:S04]  /*20b90*/  @!P0 IMAD.WIDE.U32 R8, R20, R2, R8 ;  /* 0x0000000214088225 */ /* 0x004fc800078e0008 */
[----:B------:R-:W-:-:S04]  /*20ba0*/  @!P0 IMAD R2, R10, R2, RZ ;  /* 0x000000020a028224 */ /* 0x000fc800078e02ff */
[----:B------:R-:W-:Y:S01]  /*20bb0*/  @!P0 IMAD R2, R20, R3, R2 ;  /* 0x0000000314028224 */ /* 0x000fe200078e0202 */
[----:B---3--:R-:W-:-:S04]  /*20bc0*/  @!P0 LEA R6, P1, R8, R6, 0x2 ;  /* 0x0000000608068211 */ /* 0x008fc800078210ff */
[----:B------:R-:W-:-:S04]  /*20bd0*/  @!P0 IADD3 R2, R9, R2, RZ ;  /* 0x0000000209028210 */ /* 0x000fc80007ffe0ff */
[----:B------:R-:W-:Y:S02]  /*20be0*/  @!P0 LEA.HI.X R7, R8, R7, R2, 0x2, P1 ;  /* 0x0000000708078211 */ /* 0x000fe400008f1402 */
[C---:B-1----:R-:W-:Y:S01]  /*20bf0*/  ISETP.GE.AND P1, PT, R34.reuse, R5, PT ;  /* 0x000000052200720c */ /* 0x042fe20003f26270 */
[----:B------:R-:W-:Y:S01]  /*20c00*/  IMAD.MOV.U32 R3, RZ, RZ, RZ ;  /* 0x000000ffff037224 */ /* 0x000fe200078e00ff */
[----:B0-----:R-:W-:Y:S01]  /*20c10*/  LOP3.LUT R20, R34, 0x80, RZ, 0xfc, !PT ;  /* 0x0000008022147812 */ /* 0x001fe200078efcff */
[----:B------:R0:W-:Y:S01]  /*20c20*/  STL [R1+0xc], R10 ;  /* 0x00000c0a01007387 */ /* 0x0001e20000100800 */
[----:B------:R-:W-:-:S03]  /*20c30*/  IMAD.U32 R2, RZ, RZ, UR42 ;  /* 0x0000002aff027e24 */ /* 0x000fc6000f8e00ff */
[----:B------:R0:W5:Y:S01]  /*20c40*/  @!P0 LDG.E R3, desc[UR36][R6.64] ;  /* 0x0000002406038981 */ /* 0x000162000c1e1900 */
[----:B------:R-:W-:Y:S02]  /*20c50*/  ISETP.GE.AND P0, PT, R20, R5, PT ;  /* 0x000000051400720c */ /* 0x000fe40003f06270 */
[----:B------:R-:W-:-:S03]  /*20c60*/  ISETP.NE.AND P2, PT, R2, 0x3, PT ;  /* 0x000000030200780c */ /* 0x000fc60003f45270 */
[----:B------:R-:W-:-:S04]  /*20c70*/  @P1 LOP3.LUT R22, R22, 0x2, RZ, 0xfc, !PT ;  /* 0x0000000216161812 */ /* 0x000fc800078efcff */
[----:B------:R-:W-:-:S04]  /*20c80*/  LOP3.LUT R22, R22, 0xfffffffb, RZ, 0xc0, !PT ;  /* 0xfffffffb16167812 */ /* 0x000fc800078ec0ff */
[----:B------:R-:W-:-:S04]  /*20c90*/  LOP3.LUT R22, R22, 0xfffffffe, RZ, 0xc0, !PT ;  /* 0xfffffffe16167812 */ /* 0x000fc800078ec0ff */
[----:B------:R-:W-:-:S04]  /*20ca0*/  @P0 LOP3.LUT R22, R22, 0x1, RZ, 0xfc, !PT ;  /* 0x0000000116160812 */ /* 0x000fc800078efcff */
[----:B------:R-:W-:Y:S01]  /*20cb0*/  @P2 LOP3.LUT R22, R22, 0x4, RZ, 0xfc, !PT ;  /* 0x0000000416162812 */ /* 0x000fe200078efcff */
[----:B0-----:R-:W-:Y:S06]  /*20cc0*/  BRA.DIV UR4, `(.L_x_746) ;  /* 0x0000008e04c07947 */ /* 0x001fec000b800000 */
.L_x_987:
[----:B------:R-:W-:-:S05]  /*20cd0*/  SHF.R.S32.HI R2, RZ, 0x1f, R18 ;  /* 0x0000001fff027819 */ /* 0x000fca0000011412 */
[----:B------:R0:W-:Y:S01]  /*20ce0*/  STL [R1+0x4], R2 ;  /* 0x0000040201007387 */ /* 0x0001e20000100800 */
[----:B------:R-:W-:Y:S05]  /*20cf0*/  @!P2 BRA `(.L_x_747) ;  /* 0x000000000004a947 */ /* 0x000fea0003800000 */
[----:B------:R-:W-:Y:S01]  /*20d00*/  BPT.TRAP 0x1 ;  /* 0x000000040000795c */ /* 0x000fe20000300000 */
.L_x_747:
[----:B------:R-:W-:Y:S01]  /*20d10*/  IMAD R6, R27, 0x8, R23 ;  /* 0x000000081b067824 */ /* 0x000fe200078e0217 */
[----:B------:R-:W-:Y:S01]  /*20d20*/  SHF.L.U32 R29, R35, 0x1f, RZ ;  /* 0x0000001f231d7819 */ /* 0x000fe200000006ff */
[----:B------:R-:W-:Y:S01]  /*20d30*/  BSSY B0, `(.L_x_748) ;  /* 0x0000004000007945 */ /* 0x000fe20003800000 */
[----:B------:R-:W-:Y:S02]  /*20d40*/  SHF.R.S32.HI R20, RZ, 0x1f, R4 ;  /* 0x0000001fff147819 */ /* 0x000fe40000011404 */
[----:B------:R-:W1:Y:S02]  /*20d50*/  SYNCS.PHASECHK.TRANS64.TRYWAIT P0, [R6+URZ+0x38880], R29 ;  /* 0x0388801d060075a7 */ /* 0x000e64000800017f */
[----:B-1----:R-:W-:Y:S05]  /*20d60*/  @!P0 BRA `(.L_x_749) ;  /* 0x0000008c00cc8947 */ /* 0x002fea0003800000 */
.L_x_988:
[----:B------:R-:W-:Y:S05]  /*20d70*/  BSYNC B0 ;  /* 0x0000000000007941 */ /* 0x000fea0003800000 */
.L_x_748:
[----:B------:R-:W2:Y:S01]  /*20d80*/  LDL R10, [R1+0x4] ;  /* 0x00000400010a7983 */ /* 0x000ea20000100800 */
[----:B------:R-:W-:-:S03]  /*20d90*/  ULDC.64 UR4, c[0x0][0x328] ;  /* 0x0000ca0000047ab9 */ /* 0x000fc60000000a00 */
[----:B------:R-:W3:Y:S01]  /*20da0*/  LDL R5, [R1+0x20] ;  /* 0x0000200001057983 */ /* 0x000ee20000100800 */
[----:B0-----:R-:W-:Y:S01]  /*20db0*/  IMAD R2, R20, UR4, RZ ;  /* 0x0000000414027c24 */ /* 0x001fe2000f8e02ff */
[----:B-----5:R-:W-:Y:S01]  /*20dc0*/  SHF.R.S32.HI R21, RZ, 0x1f, R3 ;  /* 0x0000001fff157819 */ /* 0x020fe20000011403 */
[----:B------:R-:W-:Y:S01]  /*20dd0*/  IMAD.WIDE.U32 R8, R4, UR4, RZ ;  /* 0x0000000404087c25 */ /* 0x000fe2000f8e00ff */
[----:B------:R-:W0:Y:S01]  /*20de0*/  S2R R7, SR_TID.X ;  /* 0x0000000000077919 */ /* 0x000e220000002100 */
[----:B------:R-:W-:Y:S02]  /*20df0*/  LOP3.LUT R22, R22, 0xffffffdf, RZ, 0xc0, !PT ;  /* 0xffffffdf16167812 */ /* 0x000fe400078ec0ff */
[----:B------:R-:W-:Y:S01]  /*20e00*/  IMAD R2, R4, UR5, R2 ;  /* 0x0000000504027c24 */ /* 0x000fe2000f8e0202 */
[----:B------:R-:W-:-:S04]  /*20e10*/  ULDC.64 UR4, c[0x0][0x338] ;  /* 0x0000ce0000047ab9 */ /* 0x000fc80000000a00 */
[----:B------:R-:W-:Y:S01]  /*20e20*/  IADD3 R9, R9, R2, RZ ;  /* 0x0000000209097210 */ /* 0x000fe20007ffe0ff */
[----:B------:R-:W-:-:S04]  /*20e30*/  IMAD R2, R21, UR4, RZ ;  /* 0x0000000415027c24 */ /* 0x000fc8000f8e02ff */
[C---:B------:R-:W-:Y:S02]  /*20e40*/  IMAD R2, R3.reuse, UR5, R2 ;  /* 0x0000000503027c24 */ /* 0x040fe4000f8e0202 */
[----:B------:R-:W-:Y:S01]  /*20e50*/  IMAD.WIDE.U32 R8, R3, UR4, R8 ;  /* 0x0000000403087c25 */ /* 0x000fe2000f8e0008 */
[----:B------:R-:W-:-:S03]  /*20e60*/  ULDC.64 UR4, c[0x0][0x330] ;  /* 0x0000cc0000047ab9 */ /* 0x000fc60000000a00 */
[----:B------:R-:W-:Y:S02]  /*20e70*/  IMAD.IADD R9, R9, 0x1, R2 ;  /* 0x0000000109097824 */ /* 0x000fe400078e0202 */
[----:B------:R-:W-:Y:S01]  /*20e80*/  IMAD.WIDE.U32 R8, R18, UR4, R8 ;  /* 0x0000000412087c25 */ /* 0x000fe2000f8e0008 */
[----:B0-----:R-:W-:-:S04]  /*20e90*/  LOP3.LUT R7, R7, 0x7f, RZ, 0xc0, !PT ;  /* 0x0000007f07077812 */ /* 0x001fc800078ec0ff */
[----:B------:R-:W-:-:S04]  /*20ea0*/  SHF.R.U32.HI R7, RZ, 0x3, R7 ;  /* 0x00000003ff077819 */ /* 0x000fc80000011607 */
[----:B------:R-:W-:-:S04]  /*20eb0*/  IADD3 R7, -R7, R31, -R0 ;  /* 0x0000001f07077210 */ /* 0x000fc80007ffe900 */
[----:B------:R-:W-:-:S13]  /*20ec0*/  ISETP.GE.AND P1, PT, R7, 0x1, PT ;  /* 0x000000010700780c */ /* 0x000fda0003f26270 */
[----:B------:R-:W-:Y:S01]  /*20ed0*/  @P1 LOP3.LUT R22, R22, 0x20, RZ, 0xfc, !PT ;  /* 0x0000002016161812 */ /* 0x000fe200078efcff */
[----:B--2---:R-:W-:-:S04]  /*20ee0*/  IMAD R2, R10, UR4, RZ ;  /* 0x000000040a027c24 */ /* 0x004fc8000f8e02ff */
[----:B------:R-:W-:Y:S01]  /*20ef0*/  IMAD R2, R18, UR5, R2 ;  /* 0x0000000512027c24 */ /* 0x000fe2000f8e0202 */
[----:B------:R-:W-:Y:S01]  /*20f00*/  ULDC.64 UR4, c[0x0][0x318] ;  /* 0x0000c60000047ab9 */ /* 0x000fe20000000a00 */
[----:B---3--:R-:W-:Y:S01]  /*20f10*/  IMAD R10, R27, 0x8000, R5 ;  /* 0x000080001b0a7824 */ /* 0x008fe200078e0205 */
[----:B------:R-:W-:Y:S01]  /*20f20*/  IADD3 R0, P0, R8, UR4, RZ ;  /* 0x0000000408007c10 */ /* 0x000fe2000ff1e0ff */
[----:B------:R-:W-:-:S03]  /*20f30*/  UMOV UR4, 0xffffffff ;  /* 0xffffffff00047882 */ /* 0x000fc60000000000 */
[----:B------:R-:W-:Y:S01]  /*20f40*/  IADD3.X R2, R9, UR5, R2, P0, !PT ;  /* 0x0000000509027c10 */ /* 0x000fe200087fe402 */
[----:B------:R-:W-:Y:S08]  /*20f50*/  BRA.DIV UR4, `(.L_x_750) ;  /* 0x0000008e04647947 */ /* 0x000ff0000b800000 */
[----:B------:R-:W0:Y:S01]  /*20f60*/  LDC R12, c[0x0][0x2f4] ;  /* 0x0000bd00ff0c7b82 */ /* 0x000e220000000800 */
[----:B------:R-:W2:Y:S01]  /*20f70*/  SHFL.IDX PT, R8, R0, RZ, 0x181f ;  /* 0x00181fff00087589 */ /* 0x000ea200000e0000 */
[----:B------:R-:W-:Y:S02]  /*20f80*/  LOP3.LUT R11, R34, 0x80, RZ, 0xfc, !PT ;  /* 0x00000080220b7812 */ /* 0x000fe400078efcff */
[C---:B------:R-:W-:Y:S01]  /*20f90*/  ISETP.GE.AND P3, PT, R7.reuse, 0x11, PT ;  /* 0x000000110700780c */ /* 0x040fe20003f66270 */
[----:B------:R-:W3:Y:S01]  /*20fa0*/  SHFL.IDX PT, R5, R2, RZ, 0x181f ;  /* 0x00181fff02057589 */ /* 0x000ee200000e0000 */
        /* <DEDUP_REMOVED lines=8> */
[----:B--2---:R-:W-:Y:S02]  /*21030*/  IADD3 R8, P0, R34, R8, RZ ;  /* 0x0000000822087210 */ /* 0x004fe40007f1e0ff */
[----:B------:R-:W-:-:S03]  /*21040*/  ISETP.LT.OR P2, PT, R7, 0x1, P1 ;  /* 0x000000010700780c */ /* 0x000fc60000f41670 */
[----:B---3--:R-:W-:Y:S01]  /*21050*/  IMAD.X R9, RZ, RZ, R5, P0 ;  /* 0x000000ffff097224 */ /* 0x008fe200000e0605 */
[----:B------:R-:W-:Y:S02]  /*21060*/  IADD3 R5, R23, R10, RZ ;  /* 0x0000000a17057210 */ /* 0x000fe40007ffe0ff */
[----:B------:R-:W-:-:S07]  /*21070*/  ISETP.GE.AND P0, PT, R11, R12, PT ;  /* 0x0000000c0b00720c */ /* 0x000fce0003f06270 */
[----:B------:R-:W-:Y:S01]  /*21080*/  @!PT LDS RZ, [RZ] ;  /* 0x00000000fffff984 */ /* 0x000fe20000000800 */
[----:B------:R-:W-:Y:S01]  /*21090*/  LDGSTS.E.BYPASS.LTC128B.128 [R5+0x10400], desc[UR36][R8.64], !P2 ;  /* 0x1040000008057fae */ /* 0x000fe2000d101d64 */
[----:B------:R-:W-:-:S13]  /*210a0*/  ISETP.LT.OR P2, PT, R7, 0x1, P0 ;  /* 0x000000010700780c */ /* 0x000fda0000741670 */
[----:B------:R0:W-:Y:S04]  /*210b0*/  LDGSTS.E.BYPASS.LTC128B.128 [R5+0x14400], desc[UR36][R8.64+0x80], !P2 ;  /* 0x1440008008057fae */ /* 0x0001e8000d101d64 */
[----:B0-----:R-:W0:Y:S04]  /*210c0*/  SHFL.IDX PT, R8, R0, 0x1, 0x181f ;  /* 0x00381f0000087f89 */ /* 0x001e2800000e0000 */
[----:B------:R-:W2:Y:S01]  /*210d0*/  SHFL.IDX PT, R9, R2, 0x1, 0x181f ;  /* 0x00381f0002097f89 */ /* 0x000ea200000e0000 */
[----:B0-----:R-:W-:-:S05]  /*210e0*/  IADD3 R8, P2, R34, R8, RZ ;  /* 0x0000000822087210 */ /* 0x001fca0007f5e0ff */
[----:B--2---:R-:W-:Y:S01]  /*210f0*/  IMAD.X R9, RZ, RZ, R9, P2 ;  /* 0x000000ffff097224 */ /* 0x004fe200010e0609 */
[----:B------:R-:W-:-:S13]  /*21100*/  ISETP.LT.OR P2, PT, R7, 0x11, P1 ;  /* 0x000000110700780c */ /* 0x000fda0000f41670 */
        /* <DEDUP_REMOVED lines=21> */
[----:B0-----:R-:W-:-:S04]  /*21260*/  IADD3 R8, P2, R34, R8, RZ ;  /* 0x0000000822087210 */ /* 0x001fc80007f5e0ff */
[----:B--2---:R-:W-:Y:S02]  /*21270*/  IADD3.X R9, RZ, R9, RZ, P2, !PT ;  /* 0x00000009ff097210 */ /* 0x004fe400017fe4ff */
        /* <DEDUP_REMOVED lines=13> */
[----:B------:R-:W2:Y:S04]  /*21350*/  SHFL.IDX PT, R9, R2, 0x6, 0x181f ;  /* 0x00d81f0002097f89 */ /* 0x000ea800000e0000 */
[----:B------:R-:W3:Y:S04]  /*21360*/  SHFL.IDX PT, R2, R2, 0x7, 0x181f ;  /* 0x00f81f0002027f89 */ /* 0x000ee800000e0000 */
[----:B------:R-:W4:Y:S01]  /*21370*/  SHFL.IDX PT, R0, R0, 0x7, 0x181f ;  /* 0x00f81f0000007f89 */ /* 0x000f2200000e0000 */
[----:B0-----:R-:W-:-:S05]  /*21380*/  IADD3 R8, P2, R34, R8, RZ ;  /* 0x0000000822087210 */ /* 0x001fca0007f5e0ff */
[----:B--2---:R-:W-:Y:S01]  /*21390*/  IMAD.X R9, RZ, RZ, R9, P2 ;  /* 0x000000ffff097224 */ /* 0x004fe200010e0609 */
[----:B------:R-:W-:-:S13]  /*213a0*/  ISETP.LT.OR P2, PT, R7, 0x61, P1 ;  /* 0x000000610700780c */ /* 0x000fda0000f41670 */
[----:B------:R0:W-:Y:S01]  /*213b0*/  LDGSTS.E.BYPASS.LTC128B.128 [R5+0x13400], desc[UR36][R8.64], !P2 ;  /* 0x1340000008057fae */ /* 0x0001e2000d101d64 */
[----:B------:R-:W-:-:S13]  /*213c0*/  ISETP.LT.OR P2, PT, R7, 0x61, P0 ;  /* 0x000000610700780c */ /* 0x000fda0000741670 */
[----:B------:R0:W-:Y:S01]  /*213d0*/  LDGSTS.E.BYPASS.LTC128B.128 [R5+0x17400], desc[UR36][R8.64+0x80], !P2 ;  /* 0x1740008008057fae */ /* 0x0001e2000d101d64 */
[----:B------:R-:W-:-:S13]  /*213e0*/  ISETP.GE.AND P2, PT, R7, 0x21, PT ;  /* 0x000000210700780c */ /* 0x000fda0003f46270 */
[----:B------:R-:W-:Y:S02]  /*213f0*/  @P2 LOP3.LUT R22, R22, 0x8, RZ, 0xfc, !PT ;  /* 0x0000000816162812 */ /* 0x000fe400078efcff */
[----:B------:R-:W-:Y:S02]  /*21400*/  ISETP.GE.AND P2, PT, R7, 0x61, PT ;  /* 0x000000610700780c */ /* 0x000fe40003f46270 */
[----:B------:R-:W-:-:S04]  /*21410*/  LOP3.LUT R22, R22, 0xffffffbf, RZ, 0xc0, !PT ;  /* 0xffffffbf16167812 */ /* 0x000fc800078ec0ff */
[----:B0--34-:R-:W-:-:S07]  /*21420*/  @P6 LOP3.LUT R22, R22, 0x40, RZ, 0xfc, !PT ;  /* 0x0000004016166812 */ /* 0x019fce00078efcff */
.L_x_1006:
[C---:B------:R-:W-:Y:S02]  /*21430*/  ISETP.LT.OR P1, PT, R7.reuse, 0x71, P1 ;  /* 0x000000710700780c */ /* 0x040fe40000f21670 */
[----:B------:R-:W-:Y:S02]  /*21440*/  ISETP.LT.OR P0, PT, R7, 0x71, P0 ;  /* 0x000000710700780c */ /* 0x000fe40000701670 */
[----:B------:R-:W-:-:S05]  /*21450*/  IADD3 R8, P6, R34, R0, RZ ;  /* 0x0000000022087210 */ /* 0x000fca0007fde0ff */
        /* <DEDUP_REMOVED lines=8> */
.L_x_751:
[----:B------:R-:W-:Y:S02]  /*214e0*/  PLOP3.LUT P1, PT, P1, P0, PT, 0xa2, 0x0 ;  /* 0x000000000000781c */ /* 0x000fe40000f21472 */
[----:B------:R-:W-:-:S08]  /*214f0*/  @P0 R2UR P1, UR4, R6 ;  /* 0x00000000060402ca */ /* 0x000fd00000020000 */
[----:B------:R-:W-:-:S05]  /*21500*/  @P0 PLOP3.LUT P0, PT, P1, PT, PT, 0x80, 0x0 ;  /* 0x000000000000081c */ /* 0x000fca0000f0f070 */
[----:B------:R-:W-:Y:S01]  /*21510*/  @!P1 SYNCS.ARRIVE.TRANS64.RED.A0T1 RZ, [UR4+0x38870], RZ ;  /* 0x038870ffffff99a7 */ /* 0x000fe20008200404 */
[----:B------:R-:W-:Y:S07]  /*21520*/  @!P1 ARRIVES.LDGSTSBAR.64.TRANSCNT [UR4+0x38870] ;  /* 0x03887000ff0099b0 */ /* 0x000fee0008000a84 */
[----:B------:R-:W-:Y:S05]  /*21530*/  @P0 BRA.U.ANY `(.L_x_751) ;  /* 0xfffffffd00e80947 */ /* 0x000fea000393ffff */
[----:B------:R-:W-:Y:S01]  /*21540*/  NOP ;  /* 0x0000000000007918 */ /* 0x000fe20000000000 */
[----:B------:R-:W-:-:S13]  /*21550*/  LOP3.LUT P6, RZ, R22, 0x4, RZ, 0xc0, !PT ;  /* 0x0000000416ff7812 */ /* 0x000fda00078cc0ff */
[----:B------:R-:W-:Y:S05]  /*21560*/  @!P6 BRA `(.L_x_752) ;  /* 0x000000000004e947 */ /* 0x000fea0003800000 */
[----:B------:R-:W-:Y:S01]  /*21570*/  BPT.TRAP 0x1 ;  /* 0x000000040000795c */ /* 0x000fe20000300000 */
.L_x_752:
[----:B------:R2:W-:Y:S01]  /*21580*/  SYNCS.ARRIVE.TRANS64.A1T0 RZ, [R6+URZ+0x38870], RZ ;  /* 0x038870ff06ff79a7 */ /* 0x0005e2000810003f */
[----:B------:R-:W-:Y:S05]  /*21590*/  @!P6 BRA `(.L_x_753) ;  /* 0x000000000004e947 */ /* 0x000fea0003800000 */
[----:B------:R-:W-:Y:S01]  /*215a0*/  BPT.TRAP 0x1 ;  /* 0x000000040000795c */ /* 0x000fe20000300000 */
.L_x_753:
[----:B------:R-:W3:Y:S01]  /*215b0*/  SYNCS.PHASECHK.TRANS64.TRYWAIT P0, [R6+URZ+0x38840], R29 ;  /* 0x0388401d060075a7 */ /* 0x000ee2000800017f */
[----:B------:R-:W-:Y:S04]  /*215c0*/  BSSY B0, `(.L_x_754) ;  /* 0x0000002000007945 */ /* 0x000fe80003800000 */
[----:B---3--:R-:W-:Y:S05]  /*215d0*/  @!P0 BRA `(.L_x_755) ;  /* 0x0000009000988947 */ /* 0x008fea0003800000 */
.L_x_1007:
[----:B------:R-:W-:Y:S05]  /*215e0*/  BSYNC B0 ;  /* 0x0000000000007941 */ /* 0x000fea0003800000 */
.L_x_754:
[----:B------:R-:W4:Y:S01]  /*215f0*/  LDL R7, [R1+0x4] ;  /* 0x0000040001077983 */ /* 0x000f220000100800 */
[----:B------:R-:W-:Y:S01]  /*21600*/  ULDC.64 UR4, c[0x0][0x300] ;  /* 0x0000c00000047ab9 */ /* 0x000fe20000000a00 */
[----:B------:R-:W-:Y:S01]  /*21610*/  ULDC.64 UR6, c[0x0][0x2e8] ;  /* 0x0000ba0000067ab9 */ /* 0x000fe20000000a00 */
[----:B------:R-:W-:Y:S01]  /*21620*/  IMAD R0, R20, UR4, RZ ;  /* 0x0000000414007c24 */ /* 0x000fe2000f8e02ff */
[----:B------:R-:W-:Y:S01]  /*21630*/  LOP3.LUT R10, R34, 0x80, RZ, 0xfc, !PT ;  /* 0x00000080220a7812 */ /* 0x000fe200078efcff */
[----:B0-----:R-:W-:-:S04]  /*21640*/  IMAD.WIDE.U32 R8, R4, UR4, RZ ;  /* 0x0000000404087c25 */ /* 0x001fc8000f8e00ff */
[----:B------:R-:W-:Y:S01]  /*21650*/  IMAD R0, R4, UR5, R0 ;  /* 0x0000000504007c24 */ /* 0x000fe2000f8e0200 */
[----:B------:R-:W-:Y:S02]  /*21660*/  ULDC.64 UR4, c[0x0][0x310] ;  /* 0x0000c40000047ab9 */ /* 0x000fe40000000a00 */
[----:B------:R-:W-:Y:S02]  /*21670*/  IMAD R21, R21, UR4, RZ ;  /* 0x0000000415157c24 */ /* 0x000fe4000f8e02ff */
[----:B------:R-:W-:-:S03]  /*21680*/  IADD3 R9, R9, R0, RZ ;  /* 0x0000000009097210 */ /* 0x000fc60007ffe0ff */
[----:B------:R-:W-:-:S04]  /*21690*/  IMAD.WIDE.U32 R8, R3, UR4, R8 ;  /* 0x0000000403087c25 */ /* 0x000fc8000f8e0008 */
[----:B------:R-:W-:Y:S01]  /*216a0*/  IMAD R3, R3, UR5, R21 ;  /* 0x0000000503037c24 */ /* 0x000fe2000f8e0215 */
[----:B------:R-:W-:Y:S01]  /*216b0*/  ULDC.64 UR4, c[0x0][0x308] ;  /* 0x0000c20000047ab9 */ /* 0x000fe20000000a00 */
[----:B------:R-:W-:Y:S02]  /*216c0*/  IMAD.MOV.U32 R2, RZ, RZ, R8 ;  /* 0x000000ffff027224 */ /* 0x000fe400078e0008 */
[----:B------:R-:W-:Y:S02]  /*216d0*/  IMAD.IADD R3, R9, 0x1, R3 ;  /* 0x0000000109037824 */ /* 0x000fe400078e0203 */
[----:B------:R-:W-:-:S03]  /*216e0*/  IMAD.WIDE.U32 R2, R18, UR4, R2 ;  /* 0x0000000412027c25 */ /* 0x000fc6000f8e0002 */
[----:B------:R-:W-:Y:S01]  /*216f0*/  IADD3 R4, P0, R2, UR6, RZ ;  /* 0x0000000602047c10 */ /* 0x000fe2000ff1e0ff */
[----:B----4-:R-:W-:Y:S01]  /*21700*/  IMAD R0, R7, UR4, RZ ;  /* 0x0000000407007c24 */ /* 0x010fe2000f8e02ff */
[----:B------:R-:W-:Y:S01]  /*21710*/  UMOV UR4, 0xffffffff ;  /* 0xffffffff00047882 */ /* 0x000fe20000000000 */
[----:B------:R-:W0:Y:S02]  /*21720*/  LDC R7, c[0x0][0x2f4] ;  /* 0x0000bd00ff077b82 */ /* 0x000e240000000800 */
[----:B------:R-:W-:-:S05]  /*21730*/  IMAD R0, R18, UR5, R0 ;  /* 0x0000000512007c24 */ /* 0x000fca000f8e0200 */
[----:B------:R-:W-:Y:S02]  /*21740*/  IADD3.X R0, R3, UR7, R0, P0, !PT ;  /* 0x0000000703007c10 */ /* 0x000fe400087fe400 */
[----:B0-----:R-:W-:Y:S01]  /*21750*/  ISETP.GE.AND P1, PT, R10, R7, PT ;  /* 0x000000070a00720c */ /* 0x001fe20003f26270 */
[----:B------:R-:W-:-:S12]  /*21760*/  BRA.DIV UR4, `(.L_x_756) ;  /* 0x0000009204487947 */ /* 0x000fd8000b800000 */
[----:B------:R-:W0:Y:S01]  /*21770*/  SHFL.IDX PT, R3, R4, RZ, 0x181f ;  /* 0x00181fff04037589 */ /* 0x000e2200000e0000 */
[----:B------:R-:W-:Y:S02]  /*21780*/  LOP3.LUT R22, R22, 0xfffffbff, RZ, 0xc0, !PT ;  /* 0xfffffbff16167812 */ /* 0x000fe400078ec0ff */
[----:B------:R-:W-:Y:S01]  /*21790*/  ISETP.GE.AND P6, PT, R34, R7, PT ;  /* 0x000000072200720c */ /* 0x000fe20003fc6270 */
[----:B------:R-:W4:Y:S01]  /*217a0*/  SHFL.IDX PT, R2, R0, RZ, 0x181f ;  /* 0x00181fff00027589 */ /* 0x000f2200000e0000 */
[----:B------:R-:W-:-:S04]  /*217b0*/  @P4 LOP3.LUT R22, R22, 0x400, RZ, 0xfc, !PT ;  /* 0x0000040016164812 */ /* 0x000fc800078efcff */
[C---:B------:R-:W-:Y:S02]  /*217c0*/  LOP3.LUT P4, RZ, R22.reuse, 0x20, RZ, 0xc0, !PT ;  /* 0x0000002016ff7812 */ /* 0x040fe4000788c0ff */
[----:B------:R-:W-:-:S04]  /*217d0*/  LOP3.LUT R22, R22, 0xfffffdff, RZ, 0xc0, !PT ;  /* 0xfffffdff16167812 */ /* 0x000fc800078ec0ff */
[----:B------:R-:W-:-:S04]  /*217e0*/  @P3 LOP3.LUT R22, R22, 0x200, RZ, 0xfc, !PT ;  /* 0x0000020016163812 */ /* 0x000fc800078efcff */
[C---:B------:R-:W-:Y:S02]  /*217f0*/  LOP3.LUT P3, RZ, R22.reuse, 0x10, RZ, 0xc0, !PT ;  /* 0x0000001016ff7812 */ /* 0x040fe4000786c0ff */
[----:B------:R-:W-:Y:S02]  /*21800*/  LOP3.LUT R22, R22, 0xfffffeff, RZ, 0xc0, !PT ;  /* 0xfffffeff16167812 */ /* 0x000fe400078ec0ff */
[----:B0-----:R-:W-:Y:S02]  /*21810*/  @P4 IADD3 R3, P0, R34, R3, RZ ;  /* 0x0000000322034210 */ /* 0x001fe40007f1e0ff */
[----:B------:R-:W-:-:S03]  /*21820*/  @P2 LOP3.LUT R22, R22, 0x100, RZ, 0xfc, !PT ;  /* 0x0000010016162812 */ /* 0x000fc600078efcff */
[----:B----4-:R-:W-:Y:S01]  /*21830*/  @P4 IMAD.X R2, RZ, RZ, R2, P0 ;  /* 0x000000ffff024224 */ /* 0x010fe200000e0602 */
[----:B------:R-:W-:-:S04]  /*21840*/  LOP3.LUT P2, RZ, R22, 0x8, RZ, 0xc0, !PT ;  /* 0x0000000816ff7812 */ /* 0x000fc8000784c0ff */
[----:B------:R-:W-:-:S04]  /*21850*/  @P4 LOP3.LUT R3, R3, R2, RZ, 0x3c, !PT ;  /* 0x0000000203034212 */ /* 0x000fc800078e3cff */
[----:B------:R-:W-:-:S04]  /*21860*/  @P4 LOP3.LUT R2, R3, R2, RZ, 0x3c, !PT ;  /* 0x0000000203024212 */ /* 0x000fc800078e3cff */
[----:B------:R-:W-:-:S05]  /*21870*/  @P4 LOP3.LUT R3, R3, R2, RZ, 0x3c, !PT ;  /* 0x0000000203034212 */ /* 0x000fca00078e3cff */
[----:B------:R-:W-:Y:S01]  /*21880*/  @!PT LDS RZ, [RZ] ;  /* 0x00000000fffff984 */ /* 0x000fe20000000800 */
[----:B------:R-:W-:Y:S04]  /*21890*/  @P4 LDGSTS.E.BYPASS.LTC128B.128 [R5+0x28400], desc[UR36][R2.64], !P6 ;  /* 0x2840000002054fae */ /* 0x000fe8000f101d64 */
[----:B------:R0:W-:Y:S01]  /*218a0*/  @P4 LDGSTS.E.BYPASS.LTC128B.128 [R5+0x2c400], desc[UR36][R2.64+0x80], !P1 ;  /* 0x2c40008002054fae */ /* 0x0001e2000c901d64 */
[----:B------:R-:W-:-:S03]  /*218b0*/  LOP3.LUT P4, RZ, R22, 0x400, RZ, 0xc0, !PT ;  /* 0x0000040016ff7812 */ /* 0x000fc6000788c0ff */
[----:B0-----:R-:W0:Y:S04]  /*218c0*/  SHFL.IDX PT, R3, R4, 0x1, 0x181f ;  /* 0x00381f0004037f89 */ /* 0x001e2800000e0000 */
[----:B------:R-:W4:Y:S01]  /*218d0*/  SHFL.IDX PT, R2, R0, 0x1, 0x181f ;  /* 0x00381f0000027f89 */ /* 0x000f2200000e0000 */
[----:B0-----:R-:W-:-:S04]  /*218e0*/  @P3 IADD3 R3, P0, R34, R3, RZ ;  /* 0x0000000322033210 */ /* 0x001fc80007f1e0ff */
[----:B----4-:R-:W-:-:S04]  /*218f0*/  @P3 IADD3.X R2, RZ, R2, RZ, P0, !PT ;  /* 0x00000002ff023210 */ /* 0x010fc800007fe4ff */
[----:B------:R-:W-:-:S04]  /*21900*/  @P3 LOP3.LUT R3, R3, R2, RZ, 0x3c, !PT ;  /* 0x0000000203033212 */ /* 0x000fc800078e3cff */
[----:B------:R-:W-:-:S04]  /*21910*/  @P3 LOP3.LUT R2, R3, R2, RZ, 0x3c, !PT ;  /* 0x0000000203023212 */ /* 0x000fc800078e3cff */
[----:B------:R-:W-:-:S05]  /*21920*/  @P3 LOP3.LUT R3, R3, R2, RZ, 0x3c, !PT ;  /* 0x0000000203033212 */ /* 0x000fca00078e3cff */
[----:B------:R-:W-:Y:S04]  /*21930*/  @P3 LDGSTS.E.BYPASS.LTC128B.128 [R5+0x28c00], desc[UR36][R2.64], !P6 ;  /* 0x28c0000002053fae */ /* 0x000fe8000f101d64 */
[----:B------:R0:W-:Y:S01]  /*21940*/  @P3 LDGSTS.E.BYPASS.LTC128B.128 [R5+0x2cc00], desc[UR36][R2.64+0x80], !P1 ;  /* 0x2cc0008002053fae */ /* 0x0001e2000c901d64 */
[----:B------:R-:W-:-:S03]  /*21950*/  LOP3.LUT P3, RZ, R22, 0x200, RZ, 0xc0, !PT ;  /* 0x0000020016ff7812 */ /* 0x000fc6000786c0ff */
[----:B0-----:R-:W0:Y:S04]  /*21960*/  SHFL.IDX PT, R3, R4, 0x2, 0x181f ;  /* 0x00581f0004037f89 */ /* 0x001e2800000e0000 */
[----:B------:R-:W4:Y:S01]  /*21970*/  SHFL.IDX PT, R2, R0, 0x2, 0x181f ;  /* 0x00581f0000027f89 */ /* 0x000f2200000e0000 */
[----:B0-----:R-:W-:-:S05]  /*21980*/  @P2 IADD3 R3, P0, R34, R3, RZ ;  /* 0x0000000322032210 */ /* 0x001fca0007f1e0ff */
[----:B----4-:R-:W-:-:S05]  /*21990*/  @P2 IMAD.X R2, RZ, RZ, R2, P0 ;  /* 0x000000ffff022224 */ /* 0x010fca00000e0602 */
        /* <DEDUP_REMOVED lines=14> */
[----:B------:R0:W-:Y:S04]  /*21a80*/  @P5 LDGSTS.E.BYPASS.LTC128B.128 [R5+0x2dc00], desc[UR36][R2.64+0x80], !P1 ;  /* 0x2dc0008002055fae */ /* 0x0001e8000c901d64 */
        /* <DEDUP_REMOVED lines=17> */
[----:B------:R0:W-:Y:S04]  /*21ba0*/  @P3 LDGSTS.E.BYPASS.LTC128B.128 [R5+0x2ec00], desc[UR36][R2.64+0x80], !P1 ;  /* 0x2ec0008002053fae */ /* 0x0001e8000c901d64 */
[----:B0-----:R-:W0:Y:S04]  /*21bb0*/  SHFL.IDX PT, R3, R4, 0x6, 0x181f ;  /* 0x00d81f0004037f89 */ /* 0x001e2800000e0000 */
[----:B------:R-:W4:Y:S04]  /*21bc0*/  SHFL.IDX PT, R2, R0, 0x6, 0x181f ;  /* 0x00d81f0000027f89 */ /* 0x000f2800000e0000 */
[----:B------:R-:W1:Y:S04]  /*21bd0*/  SHFL.IDX PT, R4, R4, 0x7, 0x181f ;  /* 0x00f81f0004047f89 */ /* 0x000e6800000e0000 */
[----:B------:R-:W1:Y:S01]  /*21be0*/  SHFL.IDX PT, R0, R0, 0x7, 0x181f ;  /* 0x00f81f0000007f89 */ /* 0x000e6200000e0000 */
[----:B0-----:R-:W-:-:S05]  /*21bf0*/  @P2 IADD3 R3, P0, R34, R3, RZ ;  /* 0x0000000322032210 */ /* 0x001fca0007f1e0ff */
[----:B----4-:R-:W-:-:S05]  /*21c00*/  @P2 IMAD.X R2, RZ, RZ, R2, P0 ;  /* 0x000000ffff022224 */ /* 0x010fca00000e0602 */
[----:B------:R-:W-:-:S04]  /*21c10*/  @P2 LOP3.LUT R3, R3, R2, RZ, 0x3c, !PT ;  /* 0x0000000203032212 */ /* 0x000fc800078e3cff */
[----:B------:R-:W-:-:S04]  /*21c20*/  @P2 LOP3.LUT R2, R3, R2, RZ, 0x3c, !PT ;  /* 0x0000000203022212 */ /* 0x000fc800078e3cff */
[----:B------:R-:W-:-:S05]  /*21c30*/  @P2 LOP3.LUT R3, R3, R2, RZ, 0x3c, !PT ;  /* 0x0000000203032212 */ /* 0x000fca00078e3cff */
[----:B------:R4:W-:Y:S04]  /*21c40*/  @P2 LDGSTS.E.BYPASS.LTC128B.128 [R5+0x2b400], desc[UR36][R2.64], !P6 ;  /* 0x2b40000002052fae */ /* 0x0009e8000f101d64 */
[----:B-1----:R4:W-:Y:S02]  /*21c50*/  @P2 LDGSTS.E.BYPASS.LTC128B.128 [R5+0x2f400], desc[UR36][R2.64+0x80], !P1 ;  /* 0x2f40008002052fae */ /* 0x0029e4000c901d64 */
.L_x_1025:
[----:B------:R-:W-:Y:S02]  /*21c60*/  LOP3.LUT P2, RZ, R22, 0x40, RZ, 0xc0, !PT ;  /* 0x0000004016ff7812 */ /* 0x000fe4000784c0ff */
[----:B------:R-:W-:-:S11]  /*21c70*/  ISETP.GE.AND P3, PT, R34, R7, PT ;  /* 0x000000072200720c */ /* 0x000fd60003f66270 */
[----:B0---4-:R-:W-:-:S05]  /*21c80*/  @P2 IADD3 R2, P0, R34, R4, RZ ;  /* 0x0000000422022210 */ /* 0x011fca0007f1e0ff */
[----:B------:R-:W-:Y:S01]  /*21c90*/  @P2 IMAD.X R0, RZ, RZ, R0, P0 ;  /* 0x000000ffff002224 */ /* 0x000fe200000e0600 */
[----:B------:R-:W-:-:S03]  /*21ca0*/  PLOP3.LUT P0, PT, PT, PT, PT, 0x80, 0x0 ;  /* 0x000000000000781c */ /* 0x000fc60003f0f070 */
[----:B------:R-:W-:-:S05]  /*21cb0*/  @P2 IMAD.MOV.U32 R3, RZ, RZ, R0 ;  /* 0x000000ffff032224 */ /* 0x000fca00078e0000 */
[----:B------:R-:W-:Y:S01]  /*21cc0*/  @!PT LDS RZ, [RZ] ;  /* 0x00000000fffff984 */ /* 0x000fe20000000800 */
[----:B------:R-:W-:Y:S01]  /*21cd0*/  @!PT LDS RZ, [RZ] ;  /* 0x00000000fffff984 */ /* 0x000fe20000000800 */
[----:B------:R-:W-:Y:S01]  /*21ce0*/  @!PT LDS RZ, [RZ] ;  /* 0x00000000fffff984 */ /* 0x000fe20000000800 */
[----:B------:R0:W-:Y:S04]  /*21cf0*/  @P2 LDGSTS.E.BYPASS.LTC128B.128 [R5+0x2bc00], desc[UR36][R2.64], !P3 ;  /* 0x2bc0000002052fae */ /* 0x0001e8000d901d64 */
[----:B------:R0:W-:Y:S01]  /*21d00*/  @P2 LDGSTS.E.BYPASS.LTC128B.128 [R5+0x2fc00], desc[UR36][R2.64+0x80], !P1 ;  /* 0x2fc0008002052fae */ /* 0x0001e2000c901d64 */
[----:B------:R-:W-:Y:S01]  /*21d10*/  NOP ;  /* 0x0000000000007918 */ /* 0x000fe20000000000 */
.L_x_757:
        /* <DEDUP_REMOVED lines=10> */
.L_x_758:
[----:B0-----:R0:W5:Y:S01]  /*21dc0*/  LDL.LU R3, [R1+0x2c] ;  /* 0x00002c0001037983 */ /* 0x0011620000300800 */
[----:B------:R0:W-:Y:S02]  /*21dd0*/  SYNCS.ARRIVE.TRANS64.A1T0 RZ, [R6+URZ+0x38830], RZ ;  /* 0x038830ff06ff79a7 */ /* 0x0001e4000810003f */
[----:B------:R-:W-:Y:S05]  /*21de0*/  WARPSYNC.ALL ;  /* 0x0000000000007948 */ /* 0x000fea0003800000 */
[----:B------:R-:W-:Y:S01]  /*21df0*/  ULDC.64 UR4, c[0x0][0x298] ;  /* 0x0000a60000047ab9 */ /* 0x000fe20000000a00 */
[----:B------:R-:W-:Y:S01]  /*21e00*/  IADD3 R0, R23, 0x20400, RZ ;  /* 0x0002040017007810 */ /* 0x000fe20007ffe0ff */
[----:B------:R-:W-:Y:S01]  /*21e10*/  IMAD.WIDE.U32 R4, R32, UR4, RZ ;  /* 0x0000000420047c25 */ /* 0x000fe2000f8e00ff */
[----:B------:R-:W-:Y:S01]  /*21e20*/  SHF.R.S32.HI R2, RZ, 0x1f, R32 ;  /* 0x0000001fff027819 */ /* 0x000fe20000011420 */
[----:B------:R-:W-:Y:S01]  /*21e30*/  ULDC.64 UR6, c[0x0][0xa00] ;  /* 0x0002800000067ab9 */ /* 0x000fe20000000a00 */
[----:B------:R-:W-:Y:S01]  /*21e40*/  BAR.SYNC.DEFER_BLOCKING 0x8, 0x180 ;  /* 0x0206000000007b1d */ /* 0x000fe20000010000 */
[----:B------:R-:W-:-:S02]  /*21e50*/  LOP3.LUT P1, RZ, R0, 0x3ff, RZ, 0xc0, !PT ;  /* 0x000003ff00ff7812 */ /* 0x000fc4000782c0ff */
[----:B------:R-:W-:Y:S01]  /*21e60*/  ISETP.NE.U32.AND P0, PT, RZ, UR6, PT ;  /* 0x00000006ff007c0c */ /* 0x000fe2000bf05070 */
[----:B------:R-:W-:Y:S02]  /*21e70*/  IMAD R2, R2, UR4, RZ ;  /* 0x0000000402027c24 */ /* 0x000fe4000f8e02ff */
[----:B------:R-:W-:Y:S01]  /*21e80*/  BSSY B6, `(.L_x_759) ;  /* 0x0000018000067945 */ /* 0x000fe20003800000 */
[----:B------:R-:W-:Y:S01]  /*21e90*/  ISETP.NE.AND.EX P0, PT, RZ, UR7, PT, P0 ;  /* 0x00000007ff007c0c */ /* 0x000fe2000bf05300 */
[----:B------:R1:W-:Y:S01]  /*21ea0*/  STL.64 [R1+0x30], R4 ;  /* 0x0000300401007387 */ /* 0x0003e20000100a00 */
[----:B---3--:R-:W-:Y:S02]  /*21eb0*/  IMAD R29, R32, UR5, R2 ;  /* 0x00000005201d7c24 */ /* 0x008fe4000f8e0202 */
[----:B------:R-:W-:Y:S02]  /*21ec0*/  SEL R28, R28, RZ, !P0 ;  /* 0x000000ff1c1c7207 */ /* 0x000fe40004000000 */
[----:B------:R-:W-:Y:S01]  /*21ed0*/  IMAD.IADD R29, R5, 0x1, R29 ;  /* 0x00000001051d7824 */ /* 0x000fe200078e021d */
[----:B-----5:R-:W-:Y:S01]  /*21ee0*/  SEL R30, R3, RZ, !P0 ;  /* 0x000000ff031e7207 */ /* 0x020fe20004000000 */
[----:B------:R-:W-:Y:S06]  /*21ef0*/  @!P1 BRA `(.L_x_760) ;  /* 0x0000000000409947 */ /* 0x000fec0003800000 */
[----:B------:R-:W-:Y:S01]  /*21f00*/  MOV R2, 0x0 ;  /* 0x0000000000027802 */ /* 0x000fe20000000f00 */
[----:B------:R-:W-:Y:S01]  /*21f10*/  ULDC.64 UR4, c[0x4][0x1b0] ;  /* 0x01006c0000047ab9 */ /* 0x000fe20000000a00 */
[----:B------:R-:W-:Y:S01]  /*21f20*/  ULDC.64 UR6, c[0x4][0x1b8] ;  /* 0x01006e0000067ab9 */ /* 0x000fe20000000a00 */
[----:B------:R-:W-:Y:S01]  /*21f30*/  ULDC.64 UR8, c[0x4][0x120] ;  /* 0x0100480000087ab9 */ /* 0x000fe20000000a00 */
[----:B-1----:R-:W-:Y:S01]  /*21f40*/  IMAD.U32 R4, RZ, RZ, UR4 ;  /* 0x00000004ff047e24 */ /* 0x002fe2000f8e00ff */
[----:B0-2---:R-:W-:Y:S01]  /*21f50*/  MOV R6, UR6 ;  /* 0x0000000600067c02 */ /* 0x005fe20008000f00 */
[----:B------:R-:W0:Y:S01]  /*21f60*/  LDC.64 R2, c[0x4][R2] ;  /* 0x0100000002027b82 */ /* 0x000e220000000a00 */
[----:B------:R-:W-:Y:S01]  /*21f70*/  IMAD.U32 R5, RZ, RZ, UR5 ;  /* 0x00000005ff057e24 */ /* 0x000fe2000f8e00ff */
[----:B------:R-:W-:Y:S01]  /*21f80*/  MOV R8, 0x70 ;  /* 0x0000007000087802 */ /* 0x000fe20000000f00 */
[----:B------:R-:W-:Y:S02]  /*21f90*/  IMAD.U32 R7, RZ, RZ, UR7 ;  /* 0x00000007ff077e24 */ /* 0x000fe4000f8e00ff */
[----:B------:R-:W-:-:S02]  /*21fa0*/  IMAD.U32 R10, RZ, RZ, UR8 ;  /* 0x00000008ff0a7e24 */ /* 0x000fc4000f8e00ff */
[----:B------:R-:W-:Y:S02]  /*21fb0*/  IMAD.U32 R11, RZ, RZ, UR9 ;  /* 0x00000009ff0b7e24 */ /* 0x000fe4000f8e00ff */
[----:B------:R-:W-:Y:S02]  /*21fc0*/  IMAD.MOV.U32 R12, RZ, RZ, 0x1 ;  /* 0x00000001ff0c7424 */ /* 0x000fe400078e00ff */
[----:B------:R-:W-:-:S07]  /*21fd0*/  IMAD.MOV.U32 R13, RZ, RZ, RZ ;  /* 0x000000ffff0d7224 */ /* 0x000fce00078e00ff */
[----:B------:R-:W-:-:S07]  /*21fe0*/  LEPC R20, `(.L_x_760) ;  /* 0x000000001014794e */ /* 0x000fce0000000000 */
[----:B0-----:R-:W-:Y:S05]  /*21ff0*/  CALL.ABS.NOINC R2 ;  /* 0x0000000002007343 */ /* 0x001fea0003c00000 */
.L_x_760:
[----:B------:R-:W-:Y:S05]  /*22000*/  BSYNC B6 ;  /* 0x0000000000067941 */ /* 0x000fea0003800000 */
.L_x_759:
[----:B------:R-:W3:Y:S01]  /*22010*/  LDL.LU.64 R2, [R1+0x30] ;  /* 0x0000300001027983 */ /* 0x000ee20000300a00 */
[----:B------:R-:W-:Y:S01]  /*22020*/  ULDC.64 UR4, c[0x0][0x2d8] ;  /* 0x0000b60000047ab9 */ /* 0x000fe20000000a00 */
[----:B------:R-:W4:Y:S01]  /*22030*/  LDC R8, c[0x0][0x448] ;  /* 0x00011200ff087b82 */ /* 0x000f220000000800 */
[----:B------:R-:W0:Y:S01]  /*22040*/  S2R R21, SR_TID.X ;  /* 0x0000000000157919 */ /* 0x000e220000002100 */
[----:B-1----:R-:W-:Y:S01]  /*22050*/  IMAD.SHL.U32 R4, R17, 0x80, RZ ;  /* 0x0000008011047824 */ /* 0x002fe200078e00ff */
[----:B------:R-:W-:Y:S01]  /*22060*/  LOP3.LUT R10, R34, 0x80, RZ, 0xfc, !PT ;  /* 0x00000080220a7812 */ /* 0x000fe200078efcff */
[----:B------:R-:W-:Y:S01]  /*22070*/  ULDC.64 UR6, c[0x0][0x280] ;  /* 0x0000a00000067ab9 */ /* 0x000fe20000000a00 */
[----:B------:R-:W3:Y:S04]  /*22080*/  LDL R20, [R1+0x4] ;  /* 0x0000040001147983 */ /* 0x000ee80000100800 */
[----:B------:R1:W5:Y:S01]  /*22090*/  LDL R9, [R1+0x28] ;  /* 0x0000280001097983 */ /* 0x0003620000100800 */
[----:B----4-:R-:W-:-:S13]  /*220a0*/  ISETP.NE.AND P0, PT, R8, 0x1, PT ;  /* 0x000000010800780c */ /* 0x010fda0003f05270 */
[----:B------:R-:W4:Y:S01]  /*220b0*/  @P0 LDC R5, c[0x0][0x44c] ;  /* 0x00011300ff050b82 */ /* 0x000f220000000800 */
[C---:B0-----:R-:W-:Y:S01]  /*220c0*/  LOP3.LUT R32, R21.reuse, 0x7f, RZ, 0xc0, !PT ;  /* 0x0000007f15207812 */ /* 0x041fe200078ec0ff */
[----:B------:R-:W-:-:S03]  /*220d0*/  IMAD.SHL.U32 R21, R21, 0x10, RZ ;  /* 0x0000001015157824 */ /* 0x000fc600078e00ff */
[----:B------:R-:W-:-:S04]  /*220e0*/  SHF.R.U32.HI R32, RZ, 0x3, R32 ;  /* 0x00000003ff207819 */ /* 0x000fc80000011620 */
[----:B------:R-:W-:-:S04]  /*220f0*/  LOP3.LUT R21, R32, 0x70, R21, 0xf8, !PT ;  /* 0x0000007020157812 */ /* 0x000fc800078ef815 */
[----:B--2---:R-:W-:Y:S01]  /*22100*/  LOP3.LUT R6, R21, R4, RZ, 0xfc, !PT ;  /* 0x0000000415067212 */ /* 0x004fe200078efcff */
[----:B---3--:R-:W-:Y:S02]  /*22110*/  IMAD.MOV.U32 R3, RZ, RZ, R29 ;  /* 0x000000ffff037224 */ /* 0x008fe400078e001d */
[----:B------:R-:W-:Y:S02]  /*22120*/  IMAD R0, R20, UR4, RZ ;  /* 0x0000000414007c24 */ /* 0x000fe4000f8e02ff */
[----:B------:R1:W5:Y:S01]  /*22130*/  LDL R20, [R1+0x38] ;  /* 0x0000380001147983 */ /* 0x0003620000100800 */
[----:B------:R-:W-:-:S04]  /*22140*/  IMAD.WIDE.U32 R2, R18, UR4, R2 ;  /* 0x0000000412027c25 */ /* 0x000fc8000f8e0002 */
[----:B------:R-:W-:Y:S01]  /*22150*/  IMAD R0, R18, UR5, R0 ;  /* 0x0000000512007c24 */ /* 0x000fe2000f8e0200 */
[----:B------:R-:W-:-:S04]  /*22160*/  ULDC.64 UR4, c[0x0][0x2e0] ;  /* 0x0000b80000047ab9 */ /* 0x000fc80000000a00 */
[----:B------:R-:W-:Y:S01]  /*22170*/  IADD3 R3, R3, R0, RZ ;  /* 0x0000000003037210 */ /* 0x000fe20007ffe0ff */
[----:B------:R-:W-:-:S04]  /*22180*/  IMAD R0, R30, UR4, RZ ;  /* 0x000000041e007c24 */ /* 0x000fc8000f8e02ff */
[C---:B------:R-:W-:Y:S02]  /*22190*/  IMAD R0, R28.reuse, UR5, R0 ;  /* 0x000000051c007c24 */ /* 0x040fe4000f8e0200 */
[----:B------:R-:W-:Y:S01]  /*221a0*/  IMAD.WIDE.U32 R2, R28, UR4, R2 ;  /* 0x000000041c027c25 */ /* 0x000fe2000f8e0002 */
[----:B------:R-:W0:Y:S01]  /*221b0*/  S2R R21, SR_TID.X ;  /* 0x0000000000157919 */ /* 0x000e220000002100 */
[----:B------:R-:W-:Y:S02]  /*221c0*/  ULDC.64 UR4, c[0x0][0x2d0] ;  /* 0x0000b40000047ab9 */ /* 0x000fe40000000a00 */
[----:B------:R-:W-:Y:S02]  /*221d0*/  IMAD.IADD R3, R3, 0x1, R0 ;  /* 0x0000000103037824 */ /* 0x000fe400078e0200 */
[----:B------:R-:W2:Y:S01]  /*221e0*/  @P0 LDC R0, c[0x0][0x450] ;  /* 0x00011400ff000b82 */ /* 0x000ea20000000800 */
[----:B----4-:R-:W-:Y:S01]  /*221f0*/  @P0 IMAD.HI.U32 R7, R6, R5, RZ ;  /* 0x0000000506070227 */ /* 0x010fe200078e00ff */
[----:B------:R-:W-:-:S04]  /*22200*/  MOV R5, R6 ;  /* 0x0000000600057202 */ /* 0x000fc80000000f00 */
[----:B--2---:R-:W-:-:S05]  /*22210*/  @P0 SHF.R.U32.HI R5, RZ, R0, R7 ;  /* 0x00000000ff050219 */ /* 0x004fca0000011607 */
[----:B------:R-:W-:-:S04]  /*22220*/  IMAD.MOV R0, RZ, RZ, -R5 ;  /* 0x000000ffff007224 */ /* 0x000fc800078e0a05 */
[----:B------:R-:W-:Y:S01]  /*22230*/  IMAD R0, R8, R0, R6 ;  /* 0x0000000008007224 */ /* 0x000fe200078e0206 */
[----:B------:R-:W-:Y:S01]  /*22240*/  SHF.R.S32.HI R6, RZ, 0x1f, R5 ;  /* 0x0000001fff067819 */ /* 0x000fe20000011405 */
[----:B------:R-:W-:-:S04]  /*22250*/  IMAD.WIDE.U32 R2, R5, UR4, R2 ;  /* 0x0000000405027c25 */ /* 0x000fc8000f8e0002 */
[----:B------:R-:W-:-:S04]  /*22260*/  IMAD R6, R6, UR4, RZ ;  /* 0x0000000406067c24 */ /* 0x000fc8000f8e02ff */
[----:B------:R-:W-:Y:S01]  /*22270*/  IMAD R6, R5, UR5, R6 ;  /* 0x0000000505067c24 */ /* 0x000fe2000f8e0206 */
[----:B------:R-:W-:Y:S01]  /*22280*/  SHF.R.S32.HI R5, RZ, 0x1f, R0 ;  /* 0x0000001fff057819 */ /* 0x000fe20000011400 */
[----:B------:R-:W-:Y:S02]  /*22290*/  ULDC.64 UR4, c[0x0][0x2c8] ;  /* 0x0000b20000047ab9 */ /* 0x000fe40000000a00 */
[----:B------:R-:W-:Y:S02]  /*222a0*/  IMAD.IADD R3, R3, 0x1, R6 ;  /* 0x0000000103037824 */ /* 0x000fe400078e0206 */
[----:B------:R-:W-:Y:S02]  /*222b0*/  IMAD R5, R5, UR4, RZ ;  /* 0x0000000405057c24 */ /* 0x000fe4000f8e02ff */
[----:B------:R-:W-:Y:S01]  /*222c0*/  IMAD.WIDE.U32 R2, R0, UR4, R2 ;  /* 0x0000000400027c25 */ /* 0x000fe2000f8e0002 */
[----:B------:R-:W-:-:S03]  /*222d0*/  ULDC UR4, c[0x0][0x2b8] ;  /* 0x0000ae0000047ab9 */ /* 0x000fc60000000800 */
[----:B------:R-:W-:Y:S01]  /*222e0*/  IMAD R5, R0, UR5, R5 ;  /* 0x0000000500057c24 */ /* 0x000fe2000f8e0205 */
[----:B------:R-:W-:Y:S02]  /*222f0*/  IADD3 R0, P2, R2, UR6, RZ ;  /* 0x0000000602007c10 */ /* 0x000fe4000ff5e0ff */
[----:B------:R-:W-:Y:S02]  /*22300*/  ISETP.GE.AND P0, PT, R34, UR4, PT ;  /* 0x0000000422007c0c */ /* 0x000fe4000bf06270 */
[----:B------:R-:W-:Y:S01]  /*22310*/  ISETP.GE.AND P1, PT, R10, UR4, PT ;  /* 0x000000040a007c0c */ /* 0x000fe2000bf26270 */
[----:B------:R-:W-:Y:S01]  /*22320*/  UMOV UR4, 0xffffffff ;  /* 0xffffffff00047882 */ /* 0x000fe20000000000 */
[----:B0-----:R-:W-:Y:S02]  /*22330*/  LOP3.LUT R21, R21, 0x7f, RZ, 0xc0, !PT ;  /* 0x0000007f15157812 */ /* 0x001fe400078ec0ff */
[----:B------:R-:W-:Y:S02]  /*22340*/  IADD3.X R5, R3, UR7, R5, P2, !PT ;  /* 0x0000000703057c10 */ /* 0x000fe400097fe405 */
[----:B------:R-:W-:Y:S01]  /*22350*/  SHF.R.U32.HI R10, RZ, 0x3, R21 ;  /* 0x00000003ff0a7819 */ /* 0x000fe20000011615 */
[----:B-1----:R-:W-:Y:S06]  /*22360*/  BRA.DIV UR4, `(.L_x_761) ;  /* 0x00000092040c7947 */ /* 0x002fec000b800000 */
[----:B------:R-:W0:Y:S01]  /*22370*/  SHFL.IDX PT, R3, R0, RZ, 0x181f ;  /* 0x00181fff00037589 */ /* 0x000e2200000e0000 */
[----:B-----5:R-:W-:Y:S02]  /*22380*/  IMAD R6, R20, R8, RZ ;  /* 0x0000000814067224 */ /* 0x020fe400078e02ff */
[----:B------:R-:W-:Y:S01]  /*22390*/  IMAD.IADD R4, R10, 0x1, R4 ;  /* 0x000000010a047824 */ /* 0x000fe200078e0204 */
[----:B------:R-:W1:Y:S04]  /*223a0*/  SHFL.IDX PT, R2, R5, RZ, 0x181f ;  /* 0x00181fff05027589 */ /* 0x000e6800000e0000 */
[----:B------:R-:W-:-:S13]  /*223b0*/  ISETP.GE.AND P3, PT, R4, R6, PT ;  /* 0x000000060400720c */ /* 0x000fda0003f66270 */
[----:B0-----:R-:W-:-:S04]  /*223c0*/  @!P3 IADD3 R3, P2, R34, R3, RZ ;  /* 0x000000032203b210 */ /* 0x001fc80007f5e0ff */
[----:B-1----:R-:W-:-:S04]  /*223d0*/  @!P3 IADD3.X R2, RZ, R2, RZ, P2, !PT ;  /* 0x00000002ff02b210 */ /* 0x002fc800017fe4ff */
[----:B------:R-:W-:-:S04]  /*223e0*/  @!P3 LOP3.LUT R3, R3, R2, RZ, 0x3c, !PT ;  /* 0x000000020303b212 */ /* 0x000fc800078e3cff */
[----:B------:R-:W-:-:S04]  /*223f0*/  @!P3 LOP3.LUT R2, R3, R2, RZ, 0x3c, !PT ;  /* 0x000000020302b212 */ /* 0x000fc800078e3cff */
[----:B------:R-:W-:-:S05]  /*22400*/  @!P3 LOP3.LUT R3, R3, R2, RZ, 0x3c, !PT ;  /* 0x000000020303b212 */ /* 0x000fca00078e3cff */
[----:B------:R-:W-:Y:S01]  /*22410*/  @!PT LDS RZ, [RZ] ;  /* 0x00000000fffff984 */ /* 0x000fe20000000800 */
[----:B------:R-:W-:Y:S04]  /*22420*/  @!P3 LDGSTS.E.BYPASS.LTC128B.128 [R9+0x20400], desc[UR36][R2.64], !P0 ;  /* 0x204000000209bfae */ /* 0x000fe8000c101d64 */
[----:B------:R0:W-:Y:S02]  /*22430*/  @!P3 LDGSTS.E.BYPASS.LTC128B.128 [R9+0x24400], desc[UR36][R2.64+0x80], !P1 ;  /* 0x244000800209bfae */ /* 0x0001e4000c901d64 */
[----:B0-----:R-:W-:Y:S02]  /*22440*/  VIADD R2, R4, 0x10 ;  /* 0x0000001004027836 */ /* 0x001fe40000000000 */
[----:B------:R-:W0:Y:S03]  /*22450*/  SHFL.IDX PT, R3, R0, 0x1, 0x181f ;  /* 0x00381f0000037f89 */ /* 0x000e2600000e0000 */
[----:B------:R-:W-:-:S02]  /*22460*/  ISETP.GE.AND P3, PT, R2, R6, PT ;  /* 0x000000060200720c */ /* 0x000fc40003f66270 */
[----:B------:R-:W1:Y:S11]  /*22470*/  SHFL.IDX PT, R2, R5, 0x1, 0x181f ;  /* 0x00381f0005027f89 */ /* 0x000e7600000e0000 */
[----:B0-----:R-:W-:-:S05]  /*22480*/  @!P3 IADD3 R3, P2, R34, R3, RZ ;  /* 0x000000032203b210 */ /* 0x001fca0007f5e0ff */
[----:B-1----:R-:W-:-:S05]  /*22490*/  @!P3 IMAD.X R2, RZ, RZ, R2, P2 ;  /* 0x000000ffff02b224 */ /* 0x002fca00010e0602 */
[----:B------:R-:W-:-:S04]  /*224a0*/  @!P3 LOP3.LUT R3, R3, R2, RZ, 0x3c, !PT ;  /* 0x000000020303b212 */ /* 0x000fc800078e3cff */
[----:B------:R-:W-:-:S04]  /*224b0*/  @!P3 LOP3.LUT R2, R3, R2, RZ, 0x3c, !PT ;  /* 0x000000020302b212 */ /* 0x000fc800078e3cff */
[----:B------:R-:W-:-:S05]  /*224c0*/  @!P3 LOP3.LUT R3, R3, R2, RZ, 0x3c, !PT ;  /* 0x000000020303b212 */ /* 0x000fca00078e3cff */
[----:B------:R-:W-:Y:S04]  /*224d0*/  @!P3 LDGSTS.E.BYPASS.LTC128B.128 [R9+0x20c00], desc[UR36][R2.64], !P0 ;  /* 0x20c000000209bfae */ /* 0x000fe8000c101d64 */
[----:B------:R0:W-:Y:S02]  /*224e0*/  @!P3 LDGSTS.E.BYPASS.LTC128B.128 [R9+0x24c00], desc[UR36][R2.64+0x80], !P1 ;  /* 0x24c000800209bfae */ /* 0x0001e4000c901d64 */
[----:B0-----:R-:W-:Y:S02]  /*224f0*/  VIADD R2, R4, 0x20 ;  /* 0x0000002004027836 */ /* 0x001fe40000000000 */
[----:B------:R-:W0:Y:S03]  /*22500*/  SHFL.IDX PT, R3, R0, 0x2, 0x181f ;  /* 0x00581f0000037f89 */ /* 0x000e2600000e0000 */
[----:B------:R-:W-:-:S02]  /*22510*/  ISETP.GE.AND P3, PT, R2, R6, PT ;  /* 0x000000060200720c */ /* 0x000fc40003f66270 */
[----:B------:R-:W1:Y:S11]  /*22520*/  SHFL.IDX PT, R2, R5, 0x2, 0x181f ;  /* 0x00581f0005027f89 */ /* 0x000e7600000e0000 */
[----:B0-----:R-:W-:-:S04]  /*22530*/  @!P3 IADD3 R3, P2, R34, R3, RZ ;  /* 0x000000032203b210 */ /* 0x001fc80007f5e0ff */
[----:B-1----:R-:W-:-:S04]  /*22540*/  @!P3 IADD3.X R2, RZ, R2, RZ, P2, !PT ;  /* 0x00000002ff02b210 */ /* 0x002fc800017fe4ff */
        /* <DEDUP_REMOVED lines=40> */
[----:B------:R-:W-:Y:S01]  /*227d0*/  ISETP.GE.AND P3, PT, R2, R6, PT ;  /* 0x000000060200720c */ /* 0x000fe20003f66270 */
[----:B------:R-:W-:Y:S04]  /*227e0*/  SHFL.IDX PT, R0, R0, 0x7, 0x181f ;  /* 0x00f81f0000007f89 */ /* 0x000fe800000e0000 */
[----:B------:R-:W1:Y:S04]  /*227f0*/  SHFL.IDX PT, R2, R5, 0x6, 0x181f ;  /* 0x00d81f0005027f89 */ /* 0x000e6800000e0000 */
[----:B------:R-:W2:Y:S04]  /*22800*/  SHFL.IDX PT, R5, R5, 0x7, 0x181f ;  /* 0x00f81f0005057f89 */ /* 0x000ea800000e0000 */
[----:B0-----:R-:W-:-:S04]  /*22810*/  @!P3 IADD3 R3, P2, R34, R3, RZ ;  /* 0x000000032203b210 */ /* 0x001fc80007f5e0ff */
[----:B-1----:R-:W-:-:S04]  /*22820*/  @!P3 IADD3.X R2, RZ, R2, RZ, P2, !PT ;  /* 0x00000002ff02b210 */ /* 0x002fc800017fe4ff */
[----:B------:R-:W-:-:S04]  /*22830*/  @!P3 LOP3.LUT R3, R3, R2, RZ, 0x3c, !PT ;  /* 0x000000020303b212 */ /* 0x000fc800078e3cff */
[----:B------:R-:W-:-:S04]  /*22840*/  @!P3 LOP3.LUT R2, R3, R2, RZ, 0x3c, !PT ;  /* 0x000000020302b212 */ /* 0x000fc800078e3cff */
[----:B------:R-:W-:-:S05]  /*22850*/  @!P3 LOP3.LUT R3, R3, R2, RZ, 0x3c, !PT ;  /* 0x000000020303b212 */ /* 0x000fca00078e3cff */
[----:B------:R1:W-:Y:S04]  /*22860*/  @!P3 LDGSTS.E.BYPASS.LTC128B.128 [R9+0x23400], desc[UR36][R2.64], !P0 ;  /* 0x234000000209bfae */ /* 0x0003e8000c101d64 */
[----:B--2---:R1:W-:Y:S02]  /*22870*/  @!P3 LDGSTS.E.BYPASS.LTC128B.128 [R9+0x27400], desc[UR36][R2.64+0x80], !P1 ;  /* 0x274000800209bfae */ /* 0x0043e4000c901d64 */
.L_x_1042:
[----:B------:R-:W-:Y:S01]  /*22880*/  VIADD R4, R4, 0x70 ;  /* 0x0000007004047836 */ /* 0x000fe20000000000 */
[----:B------:R-:W-:Y:S04]  /*22890*/  BSSY B0, `(.L_x_762) ;  /* 0x000000a000007945 */ /* 0x000fe80003800000 */
[----:B------:R-:W-:-:S13]  /*228a0*/  ISETP.GE.AND P2, PT, R4, R6, PT ;  /* 0x000000060400720c */ /* 0x000fda0003f46270 */
[----:B------:R-:W-:Y:S05]  /*228b0*/  @P2 BRA `(.L_x_763) ;  /* 0x00000000001c2947 */ /* 0x000fea0003800000 */
[----:B01----:R-:W-:-:S05]  /*228c0*/  IADD3 R2, P2, R34, R0, RZ ;  /* 0x0000000022027210 */ /* 0x003fca0007f5e0ff */
[----:B------:R-:W-:-:S05]  /*228d0*/  IMAD.X R3, RZ, RZ, R5, P2 ;  /* 0x000000ffff037224 */ /* 0x000fca00010e0605 */
[----:B------:R-:W-:Y:S01]  /*228e0*/  @!PT LDS RZ, [RZ] ;  /* 0x00000000fffff984 */ /* 0x000fe20000000800 */
[----:B------:R-:W-:Y:S01]  /*228f0*/  @!PT LDS RZ, [RZ] ;  /* 0x00000000fffff984 */ /* 0x000fe20000000800 */
[----:B------:R-:W-:Y:S01]  /*22900*/  @!PT LDS RZ, [RZ] ;  /* 0x00000000fffff984 */ /* 0x000fe20000000800 */
[----:B------:R2:W-:Y:S04]  /*22910*/  LDGSTS.E.BYPASS.LTC128B.128 [R9+0x23c00], desc[UR36][R2.64], !P0 ;  /* 0x23c0000002097fae */ /* 0x0005e8000c101d64 */
[----:B------:R2:W-:Y:S02]  /*22920*/  LDGSTS.E.BYPASS.LTC128B.128 [R9+0x27c00], desc[UR36][R2.64+0x80], !P1 ;  /* 0x27c0008002097fae */ /* 0x0005e4000c901d64 */
.L_x_763:
[----:B------:R-:W-:Y:S05]  /*22930*/  BSYNC B0 ;  /* 0x0000000000007941 */ /* 0x000fea0003800000 */
.L_x_762:
[----:B------:R-:W-:Y:S01]  /*22940*/  NOP ;  /* 0x0000000000007918 */ /* 0x000fe20000000000 */
[----:B------:R-:W-:-:S13]  /*22950*/  PLOP3.LUT P0, PT, PT, PT, PT, 0x80, 0x0 ;  /* 0x000000000000781c */ /* 0x000fda0003f0f070 */
.L_x_764:
[----:B------:R-:W-:Y:S02]  /*22960*/  PLOP3.LUT P1, PT, P1, P0, PT, 0xa2, 0x0 ;  /* 0x000000000000781c */ /* 0x000fe40000f21472 */
[----:B------:R-:W-:-:S08]  /*22970*/  @P0 R2UR P1, UR4, R23 ;  /* 0x00000000170402ca */ /* 0x000fd00000020000 */
[----:B------:R-:W-:-:S05]  /*22980*/  @P0 PLOP3.LUT P0, PT, P1, PT, PT, 0x80, 0x0 ;  /* 0x000000000000081c */ /* 0x000fca0000f0f070 */
[----:B------:R-:W-:Y:S01]  /*22990*/  @!P1 SYNCS.ARRIVE.TRANS64.RED.A0T1 RZ, [UR4+0x38800], RZ ;  /* 0x038800ffffff99a7 */ /* 0x000fe20008200404 */
[----:B------:R-:W-:Y:S07]  /*229a0*/  @!P1 ARRIVES.LDGSTSBAR.64.TRANSCNT [UR4+0x38800] ;  /* 0x03880000ff0099b0 */ /* 0x000fee0008000a84 */
[----:B------:R-:W-:Y:S05]  /*229b0*/  @P0 BRA.U.ANY `(.L_x_764) ;  /* 0xfffffffd00e80947 */ /* 0x000fea000393ffff */
[----:B012---:R-:W2:Y:S02]  /*229c0*/  LDL.LU R2, [R1+0x40] ;  /* 0x0000400001027983 */ /* 0x007ea40000300800 */
[----:B--2---:R-:W-:-:S05]  /*229d0*/  VIADD R2, R2, 0x1 ;  /* 0x0000000102027836 */ /* 0x004fca0000000000 */
[----:B------:R0:W-:Y:S01]  /*229e0*/  STL [R1+0x40], R2 ;  /* 0x0000400201007387 */ /* 0x0001e20000100800 */
[----:B------:R-:W-:-:S04]  /*229f0*/  LEA.HI R0, R2, R2, RZ, 0x1 ;  /* 0x0000000202007211 */ /* 0x000fc800078f08ff */
[----:B------:R-:W-:-:S04]  /*22a00*/  LOP3.LUT R0, R0, 0xfffffffe, RZ, 0xc0, !PT ;  /* 0xfffffffe00007812 */ /* 0x000fc800078ec0ff */
[----:B------:R-:W-:-:S04]  /*22a10*/  IADD3 R0, R2, -R0, RZ ;  /* 0x8000000002007210 */ /* 0x000fc80007ffe0ff */
[----:B------:R-:W-:Y:S01]  /*22a20*/  SHF.L.U32 R0, R0, 0x1f, RZ ;  /* 0x0000001f00007819 */ /* 0x000fe200000006ff */
[----:B------:R-:W-:Y:S01]  /*22a30*/  NOP ;  /* 0x0000000000007918 */ /* 0x000fe20000000000 */
[----:B------:R0:W-:Y:S01]  /*22a40*/  SYNCS.ARRIVE.TRANS64.A1T0 RZ, [R23+URZ+0x38800], RZ ;  /* 0x038800ff17ff79a7 */ /* 0x0001e2000810003f */
[----:B------:R-:W-:Y:S01]  /*22a50*/  BSSY B0, `(.L_x_765) ;  /* 0x0000004000007945 */ /* 0x000fe20003800000 */
[----:B------:R-:W-:Y:S01]  /*22a60*/  ISETP.GE.AND P1, PT, R31, 0x81, PT ;  /* 0x000000811f00780c */ /* 0x000fe20003f26270 */
[----:B------:R-:W1:Y:S02]  /*22a70*/  SYNCS.PHASECHK.TRANS64.TRYWAIT P0, [R23+URZ+0x38820], R0 ;  /* 0x03882000170075a7 */ /* 0x000e64000800017f */
[----:B01----:R-:W-:Y:S10]  /*22a80*/  @!P0 BRA `(.L_x_766) ;  /* 0x0000009400048947 */ /* 0x003ff40003800000 */
.L_x_1043:
[----:B------:R-:W-:Y:S05]  /*22a90*/  BSYNC B0 ;  /* 0x0000000000007941 */ /* 0x000fea0003800000 */
.L_x_765:
[----:B------:R-:W-:Y:S05]  /*22aa0*/  @!P1 BRA `(.L_x_767) ;  /* 0x0000001800849947 */ /* 0x000fea0003800000 */
[----:B------:R-:W2:Y:S01]  /*22ab0*/  LDL.LU R2, [R1+0x3c] ;  /* 0x00003c0001027983 */ /* 0x000ea20000300800 */
[----:B------:R-:W-:Y:S02]  /*22ac0*/  IMAD.MOV.U32 R10, RZ, RZ, R35 ;  /* 0x000000ffff0a7224 */ /* 0x000fe400078e0023 */
[----:B------:R-:W-:Y:S01]  /*22ad0*/  IMAD.MOV.U32 R9, RZ, RZ, R27 ;  /* 0x000000ffff097224 */ /* 0x000fe200078e001b */
[----:B--2---:R-:W-:-:S07]  /*22ae0*/  LEA.HI.SX32 R32, R2, 0xfffffffe, 0x19 ;  /* 0xfffffffe02207811 */ /* 0x004fce00078fcaff */
.L_x_787:
[----:B-1----:R-:W2:Y:S01]  /*22af0*/  LDL R2, [R1+0x8] ;  /* 0x0000080001027983 */ /* 0x002ea20000100800 */
[----:B0-----:R-:W1:Y:S03]  /*22b00*/  LDC R5, c[0x0][0x430] ;  /* 0x00010c00ff057b82 */ /* 0x001e660000000800 */
[----:B------:R-:W3:Y:S04]  /*22b10*/  LDL R7, [R1+0xc] ;  /* 0x00000c0001077983 */ /* 0x000ee80000100800 */
[----:B------:R-:W4:Y:S01]  /*22b20*/  LDL R6, [R1] ;  /* 0x0000000001067983 */ /* 0x000f220000100800 */
[----:B0-----:R-:W0:Y:S01]  /*22b30*/  S2R R0, SR_TID.X ;  /* 0x0000000000007919 */ /* 0x001e220000002100 */
[----:B-1----:R-:W-:-:S13]  /*22b40*/  ISETP.NE.AND P0, PT, R5, 0x1, PT ;  /* 0x000000010500780c */ /* 0x002fda0003f05270 */
[----:B------:R-:W1:Y:S01]  /*22b50*/  @P0 LDC R4, c[0x0][0x434] ;  /* 0x00010d00ff040b82 */ /* 0x000e620000000800 */
[----:B0-----:R-:W-:-:S04]  /*22b60*/  LOP3.LUT R0, R0, 0x7f, RZ, 0xc0, !PT ;  /* 0x0000007f00007812 */ /* 0x001fc800078ec0ff */
[----:B------:R-:W-:-:S03]  /*22b70*/  SHF.R.U32.HI R3, RZ, 0x3, R0 ;  /* 0x00000003ff037819 */ /* 0x000fc60000011600 */
[----:B------:R-:W0:Y:S02]  /*22b80*/  @P0 LDC R0, c[0x0][0x438] ;  /* 0x00010e00ff000b82 */ /* 0x000e240000000800 */
[----:B------:R-:W-:Y:S01]  /*22b90*/  IMAD R3, R32, 0x80, R3 ;  /* 0x0000008020037824 */ /* 0x000fe200078e0203 */
[----:B------:R-:W-:Y:S05]  /*22ba0*/  YIELD ;  /* 0x0000000000007946 */ /* 0x000fea0003800000 */
[----:B------:R-:W-:Y:S01]  /*22bb0*/  ULDC.64 UR4, c[0x0][0x428] ;  /* 0x00010a0000047ab9 */ /* 0x000fe20000000a00 */
[----:B--2---:R-:W-:-:S05]  /*22bc0*/  IADD3 R3, R34, R3, R2 ;  /* 0x0000000322037210 */ /* 0x004fca0007ffe002 */
[----:B-1----:R-:W-:Y:S01]  /*22bd0*/  @P0 IMAD.HI.U32 R4, R3, R4, RZ ;  /* 0x0000000403040227 */ /* 0x002fe200078e00ff */
[----:B------:R-:W-:-:S04]  /*22be0*/  MOV R2, R3 ;  /* 0x0000000300027202 */ /* 0x000fc80000000f00 */
[----:B0-----:R-:W-:-:S05]  /*22bf0*/  @P0 SHF.R.U32.HI R2, RZ, R0, R4 ;  /* 0x00000000ff020219 */ /* 0x001fca0000011604 */
[----:B------:R-:W-:-:S04]  /*22c00*/  IMAD.MOV R0, RZ, RZ, -R2 ;  /* 0x000000ffff007224 */ /* 0x000fc800078e0a02 */
[----:B------:R-:W-:Y:S01]  /*22c10*/  IMAD R5, R5, R0, R3 ;  /* 0x0000000005057224 */ /* 0x000fe200078e0203 */
[----:B------:R-:W-:Y:S01]  /*22c20*/  SHF.R.S32.HI R3, RZ, 0x1f, R2 ;  /* 0x0000001fff037819 */ /* 0x000fe20000011402 */
[----:B---3--:R-:W-:-:S04]  /*22c30*/  IMAD R0, R7, UR4, RZ ;  /* 0x0000000407007c24 */ /* 0x008fc8000f8e02ff */
[C---:B----4-:R-:W-:Y:S02]  /*22c40*/  IMAD R0, R6.reuse, UR5, R0 ;  /* 0x0000000506007c24 */ /* 0x050fe4000f8e0200 */
[----:B------:R-:W-:Y:S01]  /*22c50*/  IMAD.WIDE.U32 R2, R6, UR4, R2 ;  /* 0x0000000406027c25 */ /* 0x000fe2000f8e0002 */
[----:B------:R-:W-:-:S03]  /*22c60*/  ULDC.64 UR4, c[0x0][0x418] ;  /* 0x0001060000047ab9 */ /* 0x000fc60000000a00 */
[----:B------:R-:W-:Y:S01]  /*22c70*/  IMAD.IADD R0, R0, 0x1, R3 ;  /* 0x0000000100007824 */ /* 0x000fe200078e0203 */
[----:B------:R-:W-:-:S04]  /*22c80*/  LEA R6, P0, R2, UR4, 0x2 ;  /* 0x0000000402067c11 */ /* 0x000fc8000f8010ff */
[----:B------:R-:W-:-:S05]  /*22c90*/  LEA.HI.X R7, R2, UR5, R0, 0x2, P0 ;  /* 0x0000000502077c11 */ /* 0x000fca00080f1400 */
[----:B------:R-:W2:Y:S01]  /*22ca0*/  LDG.E R6, desc[UR36][R6.64] ;  /* 0x0000002406067981 */ /* 0x000ea2000c1e1900 */
[----:B------:R-:W-:Y:S01]  /*22cb0*/  LOP3.LUT P2, RZ, R22, 0x4, RZ, 0xc0, !PT ;  /* 0x0000000416ff7812 */ /* 0x000fe2000784c0ff */
[----:B------:R-:W-:-:S05]  /*22cc0*/  VIADD R27, R9, 0x1 ;  /* 0x00000001091b7836 */ /* 0x000fca0000000000 */
[----:B------:R-:W-:-:S04]  /*22cd0*/  ISETP.NE.AND P0, PT, R27, 0x2, PT ;  /* 0x000000021b00780c */ /* 0x000fc80003f05270 */
[----:B------:R-:W-:Y:S02]  /*22ce0*/  SEL R35, RZ, 0x1, P0 ;  /* 0x00000001ff237807 */ /* 0x000fe40000000000 */
[C---:B------:R-:W-:Y:S02]  /*22cf0*/  ISETP.GT.AND P1, PT, R32.reuse, RZ, PT ;  /* 0x000000ff2000720c */ /* 0x040fe40003f24270 */
[----:B------:R-:W-:Y:S02]  /*22d00*/  IADD3 R32, R32, -0x1, RZ ;  /* 0xffffffff20207810 */ /* 0x000fe40007ffe0ff */
[----:B------:R-:W-:Y:S02]  /*22d10*/  SEL R27, R27, RZ, P0 ;  /* 0x000000ff1b1b7207 */ /* 0x000fe40000000000 */
[----:B------:R-:W-:Y:S02]  /*22d20*/  LOP3.LUT R35, R10, R35, RZ, 0x3c, !PT ;  /* 0x000000230a237212 */ /* 0x000fe400078e3cff */
[----:B--2---:R-:W-:Y:S01]  /*22d30*/  SHF.R.S32.HI R20, RZ, 0x1f, R6 ;  /* 0x0000001fff147819 */ /* 0x004fe20000011406 */
[----:B------:R-:W-:Y:S06]  /*22d40*/  @!P2 BRA `(.L_x_768) ;  /* 0x000000000004a947 */ /* 0x000fec0003800000 */
[----:B------:R-:W-:Y:S01]  /*22d50*/  BPT.TRAP 0x1 ;  /* 0x000000040000795c */ /* 0x000fe20000300000 */
.L_x_768:
[----:B------:R-:W-:Y:S01]  /*22d60*/  IMAD R0, R27, 0x8, R23 ;  /* 0x000000081b007824 */ /* 0x000fe200078e0217 */
[----:B------:R-:W-:Y:S01]  /*22d70*/  SHF.L.U32 R21, R35, 0x1f, RZ ;  /* 0x0000001f23157819 */ /* 0x000fe200000006ff */
[----:B------:R-:W-:Y:S01]  /*22d80*/  BSSY B0, `(.L_x_769) ;  /* 0x0000004000007945 */ /* 0x000fe20003800000 */
[----:B------:R-:W-:Y:S02]  /*22d90*/  SHF.R.S32.HI R17, RZ, 0x1f, R5 ;  /* 0x0000001fff117819 */ /* 0x000fe40000011405 */
[----:B------:R-:W0:Y:S02]  /*22da0*/  SYNCS.PHASECHK.TRANS64.TRYWAIT P0, [R0+URZ+0x38880], R21 ;  /* 0x03888015000075a7 */ /* 0x000e24000800017f */
[----:B0-----:R-:W-:Y:S05]  /*22db0*/  @!P0 BRA `(.L_x_770) ;  /* 0x00000090004c8947 */ /* 0x001fea0003800000 */
.L_x_1044:
[----:B------:R-:W-:Y:S05]  /*22dc0*/  BSYNC B0 ;  /* 0x0000000000007941 */ /* 0x000fea0003800000 */
.L_x_769:
[----:B------:R-:W2:Y:S01]  /*22dd0*/  LDL R7, [R1+0x4] ;  /* 0x0000040001077983 */ /* 0x000ea20000100800 */
[----:B------:R-:W-:Y:S01]  /*22de0*/  ULDC.64 UR4, c[0x0][0x328] ;  /* 0x0000ca0000047ab9 */ /* 0x000fe20000000a00 */
[----:B------:R-:W1:Y:S02]  /*22df0*/  LDC R11, c[0x0][0x2f4] ;  /* 0x0000bd00ff0b7b82 */ /* 0x000e640000000800 */
[----:B------:R-:W3:Y:S01]  /*22e00*/  LDL R13, [R1+0x20] ;  /* 0x00002000010d7983 */ /* 0x000ee20000100800 */
        /* <DEDUP_REMOVED lines=10> */
[----:B------:R-:W-:Y:S01]  /*22eb0*/  ULDC.64 UR4, c[0x0][0x330] ;  /* 0x0000cc0000047ab9 */ /* 0x000fe20000000a00 */
[-C--:B-1----:R-:W-:Y:S02]  /*22ec0*/  ISETP.GE.AND P2, PT, R12, R11.reuse, PT ;  /* 0x0000000b0c00720c */ /* 0x082fe40003f46270 */
[----:B------:R-:W-:Y:S01]  /*22ed0*/  IMAD.IADD R3, R3, 0x1, R4 ;  /* 0x0000000103037824 */ /* 0x000fe200078e0204 */
[----:B------:R-:W-:Y:S01]  /*22ee0*/  ISETP.GE.AND P3, PT, R34, R11, PT ;  /* 0x0000000b2200720c */ /* 0x000fe20003f66270 */
[----:B------:R-:W-:-:S03]  /*22ef0*/  IMAD.WIDE.U32 R2, R18, UR4, R2 ;  /* 0x0000000412027c25 */ /* 0x000fc6000f8e0002 */
[----:B------:R-:W-:Y:S01]  /*22f00*/  IADD3 R8, P0, R2, UR6, RZ ;  /* 0x0000000602087c10 */ /* 0x000fe2000ff1e0ff */
[----:B--2---:R-:W-:Y:S01]  /*22f10*/  IMAD R7, R7, UR4, RZ ;  /* 0x0000000407077c24 */ /* 0x004fe2000f8e02ff */
[----:B------:R-:W-:-:S03]  /*22f20*/  UMOV UR4, 0xffffffff ;  /* 0xffffffff00047882 */ /* 0x000fc60000000000 */
[----:B------:R-:W-:Y:S01]  /*22f30*/  IMAD R7, R18, UR5, R7 ;  /* 0x0000000512077c24 */ /* 0x000fe2000f8e0207 */
[----:B---3--:R-:W-:-:S04]  /*22f40*/  LEA R4, R27, R13, 0xf ;  /* 0x0000000d1b047211 */ /* 0x008fc800078e78ff */
[----:B------:R-:W-:Y:S01]  /*22f50*/  IADD3.X R7, R7, UR7, R3, P0, !PT ;  /* 0x0000000707077c10 */ /* 0x000fe200087fe403 */
[----:B------:R-:W-:Y:S06]  /*22f60*/  BRA.DIV UR4, `(.L_x_771) ;  /* 0x0000008e04f47947 */ /* 0x000fec000b800000 */
[----:B------:R-:W1:Y:S01]  /*22f70*/  SHFL.IDX PT, R2, R8, RZ, 0x181f ;  /* 0x00181fff08027589 */ /* 0x000e6200000e0000 */
[----:B------:R-:W-:-:S03]  /*22f80*/  IMAD.IADD R4, R23, 0x1, R4 ;  /* 0x0000000117047824 */ /* 0x000fc600078e0204 */
        /* <DEDUP_REMOVED lines=8> */
[----:B-1----:R-:W-:-:S04]  /*23010*/  IADD3 R2, P0, R34, R2, RZ ;  /* 0x0000000222027210 */ /* 0x002fc80007f1e0ff */
[----:B--2---:R-:W-:-:S05]  /*23020*/  IADD3.X R3, RZ, R3, RZ, P0, !PT ;  /* 0x00000003ff037210 */ /* 0x004fca00007fe4ff */
        /* <DEDUP_REMOVED lines=34> */
.L_x_1062:
[----:B--2---:R-:W-:-:S04]  /*23250*/  IADD3 R2, P0, R34, R2, RZ ;  /* 0x0000000222027210 */ /* 0x004fc80007f1e0ff */
[----:B------:R-:W-:Y:S02]  /*23260*/  IADD3.X R3, RZ, R7, RZ, P0, !PT ;  /* 0x00000007ff037210 */ /* 0x000fe400007fe4ff */
[----:B------:R-:W-:-:S03]  /*23270*/  PLOP3.LUT P0, PT, PT, PT, PT, 0x80, 0x0 ;  /* 0x000000000000781c */ /* 0x000fc60003f0f070 */
[----:B------:R-:W-:Y:S01]  /*23280*/  @!PT LDS RZ, [RZ] ;  /* 0x00000000fffff984 */ /* 0x000fe20000000800 */
[----:B------:R-:W-:Y:S01]  /*23290*/  @!PT LDS RZ, [RZ] ;  /* 0x00000000fffff984 */ /* 0x000fe20000000800 */
[----:B------:R-:W-:Y:S01]  /*232a0*/  @!PT LDS RZ, [RZ] ;  /* 0x00000000fffff984 */ /* 0x000fe20000000800 */
[----:B------:R2:W-:Y:S04]  /*232b0*/  LDGSTS.E.BYPASS.LTC128B.128 [R4+0x13c00], desc[UR36][R2.64], !P3 ;  /* 0x13c0000002047fae */ /* 0x0005e8000d901d64 */
[----:B------:R2:W-:Y:S01]  /*232c0*/  LDGSTS.E.BYPASS.LTC128B.128 [R4+0x17c00], desc[UR36][R2.64+0x80], !P2 ;  /* 0x17c0008002047fae */ /* 0x0005e2000d101d64 */
[----:B------:R-:W-:-:S05]  /*232d0*/  NOP ;  /* 0x0000000000007918 */ /* 0x000fca0000000000 */
.L_x_772:
        /* <DEDUP_REMOVED lines=10> */
.L_x_773:
[----:B------:R3:W-:Y:S01]  /*23380*/  SYNCS.ARRIVE.TRANS64.A1T0 RZ, [R0+URZ+0x38870], RZ ;  /* 0x038870ff00ff79a7 */ /* 0x0007e2000810003f */
[----:B------:R-:W-:Y:S05]  /*23390*/  @!P3 BRA `(.L_x_774) ;  /* 0x000000000004b947 */ /* 0x000fea0003800000 */
[----:B------:R-:W-:Y:S01]  /*233a0*/  BPT.TRAP 0x1 ;  /* 0x000000040000795c */ /* 0x000fe20000300000 */
.L_x_774:
[----:B------:R-:W4:Y:S01]  /*233b0*/  SYNCS.PHASECHK.TRANS64.TRYWAIT P0, [R0+URZ+0x38840], R21 ;  /* 0x03884015000075a7 */ /* 0x000f22000800017f */
[----:B------:R-:W-:Y:S04]  /*233c0*/  BSSY B0, `(.L_x_775) ;  /* 0x0000002000007945 */ /* 0x000fe80003800000 */
[----:B----4-:R-:W-:Y:S05]  /*233d0*/  @!P0 BRA `(.L_x_776) ;  /* 0x0000009400208947 */ /* 0x010fea0003800000 */
.L_x_1063:
[----:B------:R-:W-:Y:S05]  /*233e0*/  BSYNC B0 ;  /* 0x0000000000007941 */ /* 0x000fea0003800000 */
.L_x_775:
[----:B-1----:R-:W5:Y:S01]  /*233f0*/  LDL R8, [R1+0x4] ;  /* 0x0000040001087983 */ /* 0x002f620000100800 */
[----:B------:R-:W-:Y:S01]  /*23400*/  ULDC.64 UR4, c[0x0][0x300] ;  /* 0x0000c00000047ab9 */ /* 0x000fe20000000a00 */
[----:B------:R-:W-:Y:S01]  /*23410*/  ULDC.64 UR6, c[0x0][0x2e8] ;  /* 0x0000ba0000067ab9 */ /* 0x000fe20000000a00 */
[----:B------:R-:W-:Y:S01]  /*23420*/  IMAD R7, R17, UR4, RZ ;  /* 0x0000000411077c24 */ /* 0x000fe2000f8e02ff */
[----:B------:R-:W-:Y:S01]  /*23430*/  LOP3.LUT R11, R34, 0x80, RZ, 0xfc, !PT ;  /* 0x00000080220b7812 */ /* 0x000fe200078efcff */
[----:B--2---:R-:W-:-:S04]  /*23440*/  IMAD.WIDE.U32 R2, R5, UR4, RZ ;  /* 0x0000000405027c25 */ /* 0x004fc8000f8e00ff */
        /* <DEDUP_REMOVED lines=8> */
[----:B------:R-:W-:-:S03]  /*234d0*/  IMAD.WIDE.U32 R2, R18, UR4, R2 ;  /* 0x0000000412027c25 */ /* 0x000fc6000f8e0002 */
[----:B------:R-:W-:Y:S01]  /*234e0*/  IADD3 R6, P0, R2, UR6, RZ ;  /* 0x0000000602067c10 */ /* 0x000fe2000ff1e0ff */
[----:B-----5:R-:W-:Y:S01]  /*234f0*/  IMAD R5, R8, UR4, RZ ;  /* 0x0000000408057c24 */ /* 0x020fe2000f8e02ff */
[----:B------:R-:W-:Y:S01]  /*23500*/  UMOV UR4, 0xffffffff ;  /* 0xffffffff00047882 */ /* 0x000fe20000000000 */
[----:B------:R-:W1:Y:S02]  /*23510*/  LDC R8, c[0x0][0x2f4] ;  /* 0x0000bd00ff087b82 */ /* 0x000e640000000800 */
[----:B------:R-:W-:-:S05]  /*23520*/  IMAD R5, R18, UR5, R5 ;  /* 0x0000000512057c24 */ /* 0x000fca000f8e0205 */
[----:B------:R-:W-:Y:S02]  /*23530*/  IADD3.X R5, R5, UR7, R3, P0, !PT ;  /* 0x0000000705057c10 */ /* 0x000fe400087fe403 */
[-C--:B-1----:R-:W-:Y:S02]  /*23540*/  ISETP.GE.AND P2, PT, R11, R8.reuse, PT ;  /* 0x000000080b00720c */ /* 0x082fe40003f46270 */
[----:B------:R-:W-:Y:S01]  /*23550*/  ISETP.GE.AND P3, PT, R34, R8, PT ;  /* 0x000000082200720c */ /* 0x000fe20003f66270 */
[----:B------:R-:W-:-:S12]  /*23560*/  BRA.DIV UR4, `(.L_x_777) ;  /* 0x0000009204d07947 */ /* 0x000fd8000b800000 */
[----:B------:R-:W1:Y:S04]  /*23570*/  SHFL.IDX PT, R2, R6, RZ, 0x181f ;  /* 0x00181fff06027589 */ /* 0x000e6800000e0000 */
[----:B------:R-:W2:Y:S01]  /*23580*/  SHFL.IDX PT, R3, R5, RZ, 0x181f ;  /* 0x00181fff05037589 */ /* 0x000ea200000e0000 */
[----:B-1----:R-:W-:-:S04]  /*23590*/  IADD3 R2, P0, R34, R2, RZ ;  /* 0x0000000222027210 */ /* 0x002fc80007f1e0ff */
[----:B--2---:R-:W-:-:S05]  /*235a0*/  IADD3.X R3, RZ, R3, RZ, P0, !PT ;  /* 0x00000003ff037210 */ /* 0x004fca00007fe4ff */
        /* <DEDUP_REMOVED lines=35> */
[----:B------:R-:W0:Y:S01]  /*237e0*/  SHFL.IDX PT, R5, R5, 0x7, 0x181f ;  /* 0x00f81f0005057f89 */ /* 0x000e2200000e0000 */
[----:B-1----:R-:W-:-:S04]  /*237f0*/  IADD3 R2, P0, R34, R2, RZ ;  /* 0x0000000222027210 */ /* 0x002fc80007f1e0ff */
[----:B--2---:R-:W-:-:S05]  /*23800*/  IADD3.X R3, RZ, R3, RZ, P0, !PT ;  /* 0x00000003ff037210 */ /* 0x004fca00007fe4ff */
[----:B------:R-:W-:Y:S04]  /*23810*/  LDGSTS.E.BYPASS.LTC128B.128 [R4+0x2b400], desc[UR36][R2.64], !P3 ;  /* 0x2b40000002047fae */ /* 0x000fe8000d901d64 */
[----:B------:R1:W-:Y:S04]  /*23820*/  LDGSTS.E.BYPASS.LTC128B.128 [R4+0x2f400], desc[UR36][R2.64+0x80], !P2 ;  /* 0x2f40008002047fae */ /* 0x0003e8000d101d64 */
[----:B01----:R1:W2:Y:S02]  /*23830*/  SHFL.IDX PT, R2, R6, 0x7, 0x181f ;  /* 0x00f81f0006027f89 */ /* 0x0032a400000e0000 */
.L_x_1081:
        /* <DEDUP_REMOVED lines=9> */
.L_x_778:
        /* <DEDUP_REMOVED lines=10> */
.L_x_779:
[----:B------:R3:W-:Y:S02]  /*23970*/  SYNCS.ARRIVE.TRANS64.A1T0 RZ, [R0+URZ+0x38830], RZ ;  /* 0x038830ff00ff79a7 */ /* 0x0007e4000810003f */
[----:B---34-:R-:W-:-:S05]  /*23980*/  IMAD.U32 R0, RZ, RZ, UR38 ;  /* 0x00000026ff007e24 */ /* 0x018fca000f8e00ff */
[----:B------:R-:W-:-:S13]  /*23990*/  ISETP.NE.AND P0, PT, R0, 0x3, PT ;  /* 0x000000030000780c */ /* 0x000fda0003f05270 */
[----:B------:R-:W-:Y:S05]  /*239a0*/  @!P0 BRA `(.L_x_780) ;  /* 0x0000000000048947 */ /* 0x000fea0003800000 */
[----:B------:R-:W-:Y:S01]  /*239b0*/  BPT.TRAP 0x1 ;  /* 0x000000040000795c */ /* 0x000fe20000300000 */
.L_x_780:
[----:B------:R-:W-:Y:S01]  /*239c0*/  LOP3.LUT R0, R10, 0x1, RZ, 0x3c, !PT ;  /* 0x000000010a007812 */ /* 0x000fe200078e3cff */
[----:B------:R-:W-:Y:S01]  /*239d0*/  BSSY B0, `(.L_x_781) ;  /* 0x0000005000007945 */ /* 0x000fe20003800000 */
[----:B0-----:R-:W-:Y:S02]  /*239e0*/  LEA R2, R9, R23, 0x3 ;  /* 0x0000001709027211 */ /* 0x001fe400078e18ff */
[----:B------:R-:W-:-:S04]  /*239f0*/  SHF.L.U32 R0, R0, 0x1f, RZ ;  /* 0x0000001f00007819 */ /* 0x000fc800000006ff */
[----:B------:R-:W0:Y:S02]  /*23a00*/  SYNCS.PHASECHK.TRANS64.TRYWAIT P2, [R2+URZ+0x38870], R0 ;  /* 0x03887000020075a7 */ /* 0x000e24000804017f */
[----:B0-----:R-:W-:Y:S05]  /*23a10*/  @!P2 BRA `(.L_x_782) ;  /* 0x0000009400e8a947 */ /* 0x001fea0003800000 */
.L_x_1082:
[----:B------:R-:W-:Y:S05]  /*23a20*/  BSYNC B0 ;  /* 0x0000000000007941 */ /* 0x000fea0003800000 */
.L_x_781:
[----:B------:R-:W-:-:S13]  /*23a30*/  LOP3.LUT P2, RZ, R22, 0x4, RZ, 0xc0, !PT ;  /* 0x0000000416ff7812 */ /* 0x000fda000784c0ff */
[----:B------:R-:W-:Y:S05]  /*23a40*/  @!P2 BRA `(.L_x_783) ;  /* 0x000000000004a947 */ /* 0x000fea0003800000 */
[----:B------:R-:W-:Y:S01]  /*23a50*/  BPT.TRAP 0x1 ;  /* 0x000000040000795c */ /* 0x000fe20000300000 */
.L_x_783:
[----:B------:R-:W-:Y:S01]  /*23a60*/  SHF.L.U32 R3, R10, 0x1f, RZ ;  /* 0x0000001f0a037819 */ /* 0x000fe200000006ff */
[----:B0-----:R-:W-:-:S03]  /*23a70*/  IMAD.SHL.U32 R0, R9, 0x8000, RZ ;  /* 0x0000800009007824 */ /* 0x001fc600078e00ff */
[----:B------:R-:W0:Y:S02]  /*23a80*/  SYNCS.PHASECHK.TRANS64.TRYWAIT P2, [R2+URZ+0x38860], R3 ;  /* 0x03886003020075a7 */ /* 0x000e24000804017f */
[----:B0-----:R-:W-:Y:S05]  /*23a90*/  @!P2 BRA `(.L_x_784) ;  /* 0x0000009400dca947 */ /* 0x001fea0003800000 */
.L_x_1083:
[----:B------:R-:W2:Y:S01]  /*23aa0*/  LDL R8, [R1+0x24] ;  /* 0x0000240001087983 */ /* 0x000ea20000100800 */
[----:B0-----:R-:W-:Y:S01]  /*23ab0*/  LOP3.LUT R3, R0, R25, RZ, 0xfc, !PT ;  /* 0x0000001900037212 */ /* 0x001fe200078efcff */
[----:B------:R-:W-:Y:S05]  /*23ac0*/  WARPSYNC.ALL ;  /* 0x0000000000007948 */ /* 0x000fea0003800000 */
[----:B------:R-:W3:Y:S01]  /*23ad0*/  LDL R20, [R1+0x18] ;  /* 0x0000180001147983 */ /* 0x000ee20000100800 */
[----:B------:R-:W-:Y:S01]  /*23ae0*/  IMAD.IADD R3, R23, 0x1, R3 ;  /* 0x0000000117037824 */ /* 0x000fe200078e0203 */
[----:B------:R-:W-:Y:S01]  /*23af0*/  LOP3.LUT P2, RZ, R22, 0x4, RZ, 0xc0, !PT ;  /* 0x0000000416ff7812 */ /* 0x000fe2000784c0ff */
[C---:B------:R-:W-:Y:S01]  /*23b00*/  VIADD R21, R0.reuse, 0x2000 ;  /* 0x0000200000157836 */ /* 0x040fe20000000000 */
[----:B------:R-:W-:Y:S01]  /*23b10*/  IADD3 R17, R0, 0x6000, RZ ;  /* 0x0000600000117810 */ /* 0x000fe20007ffe0ff */
[----:B------:R-:W4:Y:S04]  /*23b20*/  LDL R29, [R1+0x14] ;  /* 0x00001400011d7983 */ /* 0x000f280000100800 */
[----:B-1----:R-:W0:Y:S02]  /*23b30*/  LDSM.16.MT88.4 R4, [R3+0x10400] ;  /* 0x010400000304783b */ /* 0x002e240000004200 */
[----:B0-----:R-:W-:-:S02]  /*23b40*/  PRMT R12, R4, 0x6420, R5 ;  /* 0x00006420040c7816 */ /* 0x001fc40000000005 */
[----:B------:R-:W-:Y:S02]  /*23b50*/  PRMT R13, R4, 0x7531, R5 ;  /* 0x00007531040d7816 */ /* 0x000fe40000000005 */
[----:B------:R-:W-:Y:S02]  /*23b60*/  LOP3.LUT R4, R0, R26, RZ, 0xfc, !PT ;  /* 0x0000001a00047212 */ /* 0x000fe400078efcff */
[C-C-:B------:R-:W-:Y:S02]  /*23b70*/  PRMT R14, R6.reuse, 0x6420, R7.reuse ;  /* 0x00006420060e7816 */ /* 0x140fe40000000007 */
[----:B------:R-:W-:Y:S02]  /*23b80*/  PRMT R15, R6, 0x7531, R7 ;  /* 0x00007531060f7816 */ /* 0x000fe40000000007 */
[----:B------:R-:W-:Y:S02]  /*23b90*/  IADD3 R4, R24, R4, RZ ;  /* 0x0000000418047210 */ /* 0x000fe40007ffe0ff */
[----:B--2---:R-:W-:-:S05]  /*23ba0*/  IADD3 R3, R23, R8, R0 ;  /* 0x0000000817037210 */ /* 0x004fca0007ffe000 */
[----:B------:R-:W0:Y:S04]  /*23bb0*/  LDSM.16.MT88.4 R8, [R3+0x10400] ;  /* 0x010400000308783b */ /* 0x000e280000004200 */
[----:B------:R1:W-:Y:S02]  /*23bc0*/  STSM.16.M88.4 [R4], R12 ;  /* 0x0000000c04007844 */ /* 0x0003e40000000200 */
[----:B-1----:R-:W-:Y:S02]  /*23bd0*/  IADD3 R12, R0, 0x4000, RZ ;  /* 0x00004000000c7810 */ /* 0x002fe40007ffe0ff */
[C-C-:B0-----:R-:W-:Y:S02]  /*23be0*/  PRMT R4, R8.reuse, 0x6420, R9.reuse ;  /* 0x0000642008047816 */ /* 0x141fe40000000009 */
[----:B------:R-:W-:-:S02]  /*23bf0*/  PRMT R5, R8, 0x7531, R9 ;  /* 0x0000753108057816 */ /* 0x000fc40000000009 */
[----:B------:R-:W-:Y:S02]  /*23c00*/  LOP3.LUT R8, R21, R26, RZ, 0xfc, !PT ;  /* 0x0000001a15087212 */ /* 0x000fe400078efcff */
[C-C-:B------:R-:W-:Y:S02]  /*23c10*/  PRMT R6, R10.reuse, 0x6420, R11.reuse ;  /* 0x000064200a067816 */ /* 0x140fe4000000000b */
[----:B------:R-:W-:Y:S01]  /*23c20*/  PRMT R7, R10, 0x7531, R11 ;  /* 0x000075310a077816 */ /* 0x000fe2000000000b */
[----:B------:R-:W-:-:S05]  /*23c30*/  IMAD.IADD R8, R24, 0x1, R8 ;  /* 0x0000000118087824 */ /* 0x000fca00078e0208 */
[----:B------:R0:W-:Y:S02]  /*23c40*/  STSM.16.M88.4 [R8], R4 ;  /* 0x0000000408007844 */ /* 0x0001e40000000200 */
[----:B0-----:R-:W-:-:S05]  /*23c50*/  LOP3.LUT R4, R12, R25, RZ, 0xfc, !PT ;  /* 0x000000190c047212 */ /* 0x001fca00078efcff */
[----:B------:R-:W-:-:S05]  /*23c60*/  IMAD.IADD R4, R23, 0x1, R4 ;  /* 0x0000000117047824 */ /* 0x000fca00078e0204 */
[----:B------:R-:W0:Y:S01]  /*23c70*/  LDSM.16.MT88.4 R8, [R4+0x10400] ;  /* 0x010400000408783b */ /* 0x000e220000004200 */
[----:B------:R-:W-:-:S05]  /*23c80*/  LOP3.LUT R12, R12, R26, RZ, 0xfc, !PT ;  /* 0x0000001a0c0c7212 */ /* 0x000fca00078efcff */
[----:B------:R-:W-:Y:S01]  /*23c90*/  IMAD.IADD R12, R24, 0x1, R12 ;  /* 0x00000001180c7824 */ /* 0x000fe200078e020c */
[C-C-:B0-----:R-:W-:Y:S02]  /*23ca0*/  PRMT R4, R8.reuse, 0x6420, R9.reuse ;  /* 0x0000642008047816 */ /* 0x141fe40000000009 */
[----:B------:R-:W-:Y:S02]  /*23cb0*/  PRMT R5, R8, 0x7531, R9 ;  /* 0x0000753108057816 */ /* 0x000fe40000000009 */
[C-C-:B------:R-:W-:Y:S02]  /*23cc0*/  PRMT R6, R10.reuse, 0x6420, R11.reuse ;  /* 0x000064200a067816 */ /* 0x140fe4000000000b */
[----:B------:R-:W-:Y:S02]  /*23cd0*/  PRMT R7, R10, 0x7531, R11 ;  /* 0x000075310a077816 */ /* 0x000fe4000000000b */
[----:B------:R-:W0:Y:S04]  /*23ce0*/  LDSM.16.MT88.4 R8, [R3+0x14400] ;  /* 0x014400000308783b */ /* 0x000e280000004200 */
[----:B------:R1:W-:Y:S02]  /*23cf0*/  STSM.16.M88.4 [R12], R4 ;  /* 0x000000040c007844 */ /* 0x0003e40000000200 */
[----:B-1----:R-:W-:-:S05]  /*23d00*/  LOP3.LUT R4, R17, R26, RZ, 0xfc, !PT ;  /* 0x0000001a11047212 */ /* 0x002fca00078efcff */
[----:B------:R-:W-:Y:S01]  /*23d10*/  IMAD.IADD R4, R24, 0x1, R4 ;  /* 0x0000000118047824 */ /* 0x000fe200078e0204 */
[C-C-:B0-----:R-:W-:Y:S02]  /*23d20*/  PRMT R12, R8.reuse, 0x6420, R9.reuse ;  /* 0x00006420080c7816 */ /* 0x141fe40000000009 */
[----:B------:R-:W-:Y:S02]  /*23d30*/  PRMT R13, R8, 0x7531, R9 ;  /* 0x00007531080d7816 */ /* 0x000fe40000000009 */
[C-C-:B------:R-:W-:Y:S02]  /*23d40*/  PRMT R14, R10.reuse, 0x6420, R11.reuse ;  /* 0x000064200a0e7816 */ /* 0x140fe4000000000b */
[----:B------:R-:W-:-:S05]  /*23d50*/  PRMT R15, R10, 0x7531, R11 ;  /* 0x000075310a0f7816 */ /* 0x000fca000000000b */
[----:B------:R0:W-:Y:S02]  /*23d60*/  STSM.16.M88.4 [R4], R12 ;  /* 0x0000000c04007844 */ /* 0x0001e40000000200 */
[----:B0-----:R-:W-:-:S05]  /*23d70*/  VIADD R4, R0, 0x1000 ;  /* 0x0000100000047836 */ /* 0x001fca0000000000 */
[----:B------:R-:W-:-:S04]  /*23d80*/  LOP3.LUT R4, R4, R25, RZ, 0xfc, !PT ;  /* 0x0000001904047212 */ /* 0x000fc800078efcff */
[----:B------:R-:W-:-:S05]  /*23d90*/  IADD3 R4, R23, R4, RZ ;  /* 0x0000000417047210 */ /* 0x000fca0007ffe0ff */
[----:B------:R-:W0:Y:S01]  /*23da0*/  LDSM.16.MT88.4 R8, [R4+0x10400] ;  /* 0x010400000408783b */ /* 0x000e220000004200 */
[----:B---3--:R-:W-:-:S05]  /*23db0*/  IMAD.IADD R28, R20, 0x1, R0 ;  /* 0x00000001141c7824 */ /* 0x008fca00078e0200 */
[----:B------:R-:W-:Y:S02]  /*23dc0*/  IADD3 R20, R24, R28, R26 ;  /* 0x0000001c18147210 */ /* 0x000fe40007ffe01a */
[C-C-:B0-----:R-:W-:Y:S02]  /*23dd0*/  PRMT R4, R8.reuse, 0x6420, R9.reuse ;  /* 0x0000642008047816 */ /* 0x141fe40000000009 */
[----:B------:R-:W-:Y:S02]  /*23de0*/  PRMT R5, R8, 0x7531, R9 ;  /* 0x0000753108057816 */ /* 0x000fe40000000009 */
[C-C-:B------:R-:W-:Y:S02]  /*23df0*/  PRMT R6, R10.reuse, 0x6420, R11.reuse ;  /* 0x000064200a067816 */ /* 0x140fe4000000000b */
[----:B------:R-:W-:Y:S02]  /*23e00*/  PRMT R7, R10, 0x7531, R11 ;  /* 0x000075310a077816 */ /* 0x000fe4000000000b */
[----:B------:R-:W0:Y:S04]  /*23e10*/  LDSM.16.MT88.4 R8, [R3+0x11400] ;  /* 0x011400000308783b */ /* 0x000e280000004200 */
[----:B------:R1:W-:Y:S01]  /*23e20*/  STSM.16.M88.4 [R20], R4 ;  /* 0x0000000414007844 */ /* 0x0003e20000000200 */
[----:B------:R-:W-:Y:S01]  /*23e30*/  IADD3 R28, R24, R37, R28 ;  /* 0x00000025181c7210 */ /* 0x000fe20007ffe01c */
[----:B-1----:R-:W-:-:S05]  /*23e40*/  VIADD R4, R0, 0x5000 ;  /* 0x0000500000047836 */ /* 0x002fca0000000000 */
[----:B------:R-:W-:-:S04]  /*23e50*/  LOP3.LUT R4, R4, R25, RZ, 0xfc, !PT ;  /* 0x0000001904047212 */ /* 0x000fc800078efcff */
[----:B------:R-:W-:Y:S02]  /*23e60*/  IADD3 R4, R23, R4, RZ ;  /* 0x0000000417047210 */ /* 0x000fe40007ffe0ff */
[C-C-:B0-----:R-:W-:Y:S02]  /*23e70*/  PRMT R12, R8.reuse, 0x6420, R9.reuse ;  /* 0x00006420080c7816 */ /* 0x141fe40000000009 */
[----:B------:R-:W-:Y:S02]  /*23e80*/  PRMT R13, R8, 0x7531, R9 ;  /* 0x00007531080d7816 */ /* 0x000fe40000000009 */
[C-C-:B------:R-:W-:Y:S02]  /*23e90*/  PRMT R14, R10.reuse, 0x6420, R11.reuse ;  /* 0x000064200a0e7816 */ /* 0x140fe4000000000b */
[----:B------:R-:W-:-:S05]  /*23ea0*/  PRMT R15, R10, 0x7531, R11 ;  /* 0x000075310a0f7816 */ /* 0x000fca000000000b */
[----:B------:R-:W-:Y:S04]  /*23eb0*/  STSM.16.M88.4 [R28], R12 ;  /* 0x0000000c1c007844 */ /* 0x000fe80000000200 */
[----:B------:R-:W0:Y:S01]  /*23ec0*/  LDSM.16.MT88.4 R8, [R4+0x10400] ;  /* 0x010400000408783b */ /* 0x000e220000004200 */
[----:B------:R-:W-:Y:S02]  /*23ed0*/  LOP3.LUT R21, R21, R25, RZ, 0xfc, !PT ;  /* 0x0000001915157212 */ /* 0x000fe400078efcff */
        /* <DEDUP_REMOVED lines=8> */
[----:B------:R-:W-:Y:S01]  /*23f60*/  IMAD.IADD R8, R23, 0x1, R21 ;  /* 0x0000000117087824 */ /* 0x000fe200078e0215 */
[----:B------:R-:W-:-:S02]  /*23f70*/  PRMT R14, R10, 0x6420, R11 ;  /* 0x000064200a0e7816 */ /* 0x000fc4000000000b */
[----:B------:R-:W-:-:S05]  /*23f80*/  PRMT R15, R10, 0x7531, R11 ;  /* 0x000075310a0f7816 */ /* 0x000fca000000000b */
[----:B------:R-:W-:Y:S04]  /*23f90*/  STSM.16.M88.4 [R28+0x4000], R12 ;  /* 0x0040000c1c007844 */ /* 0x000fe80000000200 */
[----:B------:R-:W0:Y:S01]  /*23fa0*/  LDSM.16.MT88.4 R8, [R8+0x10400] ;  /* 0x010400000808783b */ /* 0x000e220000004200 */
[----:B------:R-:W-:Y:S02]  /*23fb0*/  LOP3.LUT R17, R17, R25, RZ, 0xfc, !PT ;  /* 0x0000001911117212 */ /* 0x000fe400078efcff */
[C-C-:B0-----:R-:W-:Y:S02]  /*23fc0*/  PRMT R4, R8.reuse, 0x6420, R9.reuse ;  /* 0x0000642008047816 */ /* 0x141fe40000000009 */
[----:B------:R-:W-:Y:S02]  /*23fd0*/  PRMT R5, R8, 0x7531, R9 ;  /* 0x0000753108057816 */ /* 0x000fe40000000009 */
[----:B------:R-:W-:-:S02]  /*23fe0*/  PRMT R6, R10, 0x6420, R11 ;  /* 0x000064200a067816 */ /* 0x000fc4000000000b */
[----:B------:R-:W-:Y:S02]  /*23ff0*/  PRMT R7, R10, 0x7531, R11 ;  /* 0x000075310a077816 */ /* 0x000fe4000000000b */
[----:B------:R-:W0:Y:S02]  /*24000*/  LDSM.16.MT88.4 R8, [R3+0x12400] ;  /* 0x012400000308783b */ /* 0x000e240000004200 */
[C-C-:B0-----:R-:W-:Y:S02]  /*24010*/  PRMT R12, R8.reuse, 0x6420, R9.reuse ;  /* 0x00006420080c7816 */ /* 0x141fe40000000009 */
[----:B------:R-:W-:Y:S02]  /*24020*/  PRMT R13, R8, 0x7531, R9 ;  /* 0x00007531080d7816 */ /* 0x000fe40000000009 */
[----:B------:R-:W-:Y:S02]  /*24030*/  IADD3 R8, R23, R17, RZ ;  /* 0x0000001117087210 */ /* 0x000fe40007ffe0ff */
[----:B------:R-:W2:Y:S01]  /*24040*/  LDL R17, [R1+0x1c] ;  /* 0x00001c0001117983 */ /* 0x000ea20000100800 */
[----:B----4-:R-:W-:Y:S01]  /*24050*/  IMAD.IADD R21, R29, 0x1, R0 ;  /* 0x000000011d157824 */ /* 0x010fe200078e0200 */
[----:B------:R-:W-:-:S02]  /*24060*/  PRMT R14, R10, 0x6420, R11 ;  /* 0x000064200a0e7816 */ /* 0x000fc4000000000b */
[----:B------:R-:W-:Y:S02]  /*24070*/  PRMT R15, R10, 0x7531, R11 ;  /* 0x000075310a0f7816 */ /* 0x000fe4000000000b */
[C---:B------:R-:W-:Y:S02]  /*24080*/  IADD3 R20, R24.reuse, R21, R26 ;  /* 0x0000001518147210 */ /* 0x040fe40007ffe01a */
[----:B------:R-:W-:-:S03]  /*24090*/  IADD3 R21, R24, R37, R21 ;  /* 0x0000002518157210 */ /* 0x000fc60007ffe015 */
[----:B------:R-:W-:Y:S04]  /*240a0*/  STSM.16.M88.4 [R20], R4 ;  /* 0x0000000414007844 */ /* 0x000fe80000000200 */
[----:B------:R-:W-:Y:S04]  /*240b0*/  STSM.16.M88.4 [R21], R12 ;  /* 0x0000000c15007844 */ /* 0x000fe80000000200 */
[----:B------:R-:W0:Y:S02]  /*240c0*/  LDSM.16.MT88.4 R8, [R8+0x10400] ;  /* 0x010400000808783b */ /* 0x000e240000004200 */
[----:B0-----:R-:W-:-:S02]  /*240d0*/  PRMT R4, R8, 0x6420, R9 ;  /* 0x0000642008047816 */ /* 0x001fc40000000009 */
[----:B------:R-:W-:Y:S02]  /*240e0*/  PRMT R5, R8, 0x7531, R9 ;  /* 0x0000753108057816 */ /* 0x000fe40000000009 */
[C-C-:B------:R-:W-:Y:S02]  /*240f0*/  PRMT R6, R10.reuse, 0x6420, R11.reuse ;  /* 0x000064200a067816 */ /* 0x140fe4000000000b */
[----:B------:R-:W-:Y:S02]  /*24100*/  PRMT R7, R10, 0x7531, R11 ;  /* 0x000075310a077816 */ /* 0x000fe4000000000b */
[----:B------:R-:W0:Y:S04]  /*24110*/  LDSM.16.MT88.4 R8, [R3+0x16400] ;  /* 0x016400000308783b */ /* 0x000e280000004200 */
[----:B------:R1:W-:Y:S02]  /*24120*/  STSM.16.M88.4 [R20+0x4000], R4 ;  /* 0x0040000414007844 */ /* 0x0003e40000000200 */
[----:B-1----:R-:W-:-:S05]  /*24130*/  VIADD R4, R0, 0x3000 ;  /* 0x0000300000047836 */ /* 0x002fca0000000000 */
[----:B------:R-:W-:-:S05]  /*24140*/  LOP3.LUT R4, R4, R25, RZ, 0xfc, !PT ;  /* 0x0000001904047212 */ /* 0x000fca00078efcff */
[----:B------:R-:W-:Y:S01]  /*24150*/  IMAD.IADD R4, R23, 0x1, R4 ;  /* 0x0000000117047824 */ /* 0x000fe200078e0204 */
[C-C-:B0-----:R-:W-:Y:S02]  /*24160*/  PRMT R28, R8.reuse, 0x6420, R9.reuse ;  /* 0x00006420081c7816 */ /* 0x141fe40000000009 */
[----:B------:R-:W-:Y:S02]  /*24170*/  PRMT R29, R8, 0x7531, R9 ;  /* 0x00007531081d7816 */ /* 0x000fe40000000009 */
[C-C-:B------:R-:W-:Y:S02]  /*24180*/  PRMT R30, R10.reuse, 0x6420, R11.reuse ;  /* 0x000064200a1e7816 */ /* 0x140fe4000000000b */
        /* <DEDUP_REMOVED lines=9> */
[----:B------:R-:W-:Y:S02]  /*24220*/  PRMT R5, R8, 0x7531, R9 ;  /* 0x0000753108057816 */ /* 0x000fe40000000009 */
[C-C-:B------:R-:W-:Y:S02]  /*24230*/  PRMT R6, R10.reuse, 0x6420, R11.reuse ;  /* 0x000064200a067816 */ /* 0x140fe4000000000b */
[----:B------:R-:W-:-:S02]  /*24240*/  PRMT R7, R10, 0x7531, R11 ;  /* 0x000075310a077816 */ /* 0x000fc4000000000b */
[----:B--2---:R-:W-:Y:S01]  /*24250*/  IADD3 R20, R17, R0, RZ ;  /* 0x0000000011147210 */ /* 0x004fe20007ffe0ff */
[----:B------:R-:W-:-:S05]  /*24260*/  VIADD R0, R0, 0x7000 ;  /* 0x0000700000007836 */ /* 0x000fca0000000000 */
[----:B------:R-:W-:Y:S02]  /*24270*/  LOP3.LUT R0, R0, R25, RZ, 0xfc, !PT ;  /* 0x0000001900007212 */ /* 0x000fe400078efcff */
[C---:B------:R-:W-:Y:S02]  /*24280*/  IADD3 R17, R24.reuse, R20, R26 ;  /* 0x0000001418117210 */ /* 0x040fe40007ffe01a */
[----:B------:R-:W-:Y:S01]  /*24290*/  IADD3 R20, R24, R37, R20 ;  /* 0x0000002518147210 */ /* 0x000fe20007ffe014 */
[----:B------:R-:W-:Y:S02]  /*242a0*/  IMAD.IADD R0, R23, 0x1, R0 ;  /* 0x0000000117007824 */ /* 0x000fe400078e0200 */
[----:B------:R-:W-:Y:S04]  /*242b0*/  STSM.16.M88.4 [R17], R12 ;  /* 0x0000000c11007844 */ /* 0x000fe80000000200 */
[----:B------:R-:W-:Y:S04]  /*242c0*/  STSM.16.M88.4 [R20], R4 ;  /* 0x0000000414007844 */ /* 0x000fe80000000200 */
[----:B------:R-:W0:Y:S04]  /*242d0*/  LDSM.16.MT88.4 R4, [R0+0x10400] ;  /* 0x010400000004783b */ /* 0x000e280000004200 */
[----:B------:R-:W1:Y:S01]  /*242e0*/  LDSM.16.MT88.4 R8, [R3+0x17400] ;  /* 0x017400000308783b */ /* 0x000e620000004200 */
[----:B0-----:R-:W-:-:S02]  /*242f0*/  PRMT R12, R4, 0x6420, R5 ;  /* 0x00006420040c7816 */ /* 0x001fc40000000005 */
[----:B------:R-:W-:Y:S02]  /*24300*/  PRMT R13, R4, 0x7531, R5 ;  /* 0x00007531040d7816 */ /* 0x000fe40000000005 */
[C-C-:B------:R-:W-:Y:S02]  /*24310*/  PRMT R14, R6.reuse, 0x6420, R7.reuse ;  /* 0x00006420060e7816 */ /* 0x140fe40000000007 */
[----:B------:R-:W-:Y:S02]  /*24320*/  PRMT R15, R6, 0x7531, R7 ;  /* 0x00007531060f7816 */ /* 0x000fe40000000007 */
[C-C-:B-1----:R-:W-:Y:S02]  /*24330*/  PRMT R4, R8.reuse, 0x6420, R9.reuse ;  /* 0x0000642008047816 */ /* 0x142fe40000000009 */
[----:B------:R-:W-:Y:S02]  /*24340*/  PRMT R5, R8, 0x7531, R9 ;  /* 0x0000753108057816 */ /* 0x000fe40000000009 */
[----:B------:R-:W-:-:S02]  /*24350*/  PRMT R6, R10, 0x6420, R11 ;  /* 0x000064200a067816 */ /* 0x000fc4000000000b */
        /* <DEDUP_REMOVED lines=11> */
.L_x_785:
[----:B-1----:R1:W-:Y:S01]  /*24410*/  SYNCS.ARRIVE.TRANS64.A1T0 RZ, [R2+URZ+0x38850], RZ ;  /* 0x038850ff02ff79a7 */ /* 0x0023e2000810003f */
[----:B------:R-:W-:Y:S06]  /*24420*/  BAR.SYNC.DEFER_BLOCKING 0x2, 0x80 ;  /* 0x0082000000007b1d */ /* 0x000fec0000010000 */
[----:B------:R-:W-:Y:S05]  /*24430*/  @!P0 BRA `(.L_x_786) ;  /* 0x0000000000048947 */ /* 0x000fea0003800000 */
[----:B------:R-:W-:Y:S01]  /*24440*/  BPT.TRAP 0x1 ;  /* 0x000000040000795c */ /* 0x000fe20000300000 */
.L_x_786:
[----:B------:R-:W2:Y:S01]  /*24450*/  LDL R0, [R1+0x10] ;  /* 0x0000100001007983 */ /* 0x000ea20000100800 */
[----:B-1----:R-:W-:Y:S01]  /*24460*/  IADD3 R2, R2, 0x38880, RZ ;  /* 0x0003888002027810 */ /* 0x002fe20007ffe0ff */
[----:B------:R-:W-:Y:S02]  /*24470*/  IMAD.MOV.U32 R10, RZ, RZ, R35 ;  /* 0x000000ffff0a7224 */ /* 0x000fe400078e0023 */
[----:B------:R-:W-:Y:S01]  /*24480*/  IMAD.MOV.U32 R9, RZ, RZ, R27 ;  /* 0x000000ffff097224 */ /* 0x000fe200078e001b */
[----:B--2---:R-:W-:-:S04]  /*24490*/  PRMT R2, R0, 0x654, R2 ;  /* 0x0000065400027816 */ /* 0x004fc80000000002 */
[----:B------:R1:W-:Y:S01]  /*244a0*/  SYNCS.ARRIVE.TRANS64.RED.A1T0 RZ, [R2+URZ], RZ ;  /* 0x000000ff02ff79a7 */ /* 0x0003e2000810043f */
[----:B------:R-:W-:Y:S05]  /*244b0*/  @P1 BRA `(.L_x_787) ;  /* 0xffffffe4008c1947 */ /* 0x000fea000383ffff */
.L_x_767:
[----:B0-----:R-:W1:Y:S01]  /*244c0*/  S2R R0, SR_TID.X ;  /* 0x0000000000007919 */ /* 0x001e620000002100 */
[----:B------:R-:W-:Y:S01]  /*244d0*/  BSSY B0, `(.L_x_788) ;  /* 0x0000012000007945 */ /* 0x000fe20003800000 */
[----:B-1----:R-:W-:Y:S02]  /*244e0*/  LOP3.LUT R2, R0, 0x7f, RZ, 0xc0, !PT ;  /* 0x0000007f00027812 */ /* 0x002fe400078ec0ff */
[----:B------:R-:W-:Y:S02]  /*244f0*/  MOV R0, UR38 ;  /* 0x0000002600007c02 */ /* 0x000fe40008000f00 */
        /* <DEDUP_REMOVED lines=14> */
[----:B0-----:R-:W-:-:S07]  /*245e0*/  IADD3 R16, R0, UR39, R7 ;  /* 0x0000002700107c10 */ /* 0x001fce000fffe007 */
.L_x_789:
[----:B------:R-:W-:Y:S05]  /*245f0*/  BSYNC B0 ;  /* 0x0000000000007941 */ /* 0x000fea0003800000 */
.L_x_788:
[----:B------:R-:W-:Y:S05]  /*24600*/  @!P0 BRA `(.L_x_790) ;  /* 0x0000000000048947 */ /* 0x000fea0003800000 */
[----:B------:R-:W-:Y:S01]  /*24610*/  BPT.TRAP 0x1 ;  /* 0x000000040000795c */ /* 0x000fe20000300000 */
.L_x_790:
[----:B------:R-:W-:Y:S01]  /*24620*/  LOP3.LUT R3, R35, 0x1, RZ, 0x3c, !PT ;  /* 0x0000000123037812 */ /* 0x000fe200078e3cff */
[----:B------:R-:W-:Y:S01]  /*24630*/  IMAD R0, R27, 0x8, R23 ;  /* 0x000000081b007824 */ /* 0x000fe200078e0217 */
[----:B------:R-:W-:Y:S02]  /*24640*/  BSSY B0, `(.L_x_791) ;  /* 0x0000004000007945 */ /* 0x000fe40003800000 */
[----:B------:R-:W-:-:S04]  /*24650*/  SHF.L.U32 R3, R3, 0x1f, RZ ;  /* 0x0000001f03037819 */ /* 0x000fc800000006ff */
[----:B------:R-:W0:Y:S02]  /*24660*/  SYNCS.PHASECHK.TRANS64.TRYWAIT P1, [R0+URZ+0x38870], R3 ;  /* 0x03887003000075a7 */ /* 0x000e24000802017f */
[----:B0-----:R-:W-:Y:S05]  /*24670*/  @!P1 BRA `(.L_x_792) ;  /* 0x0000008800f89947 */ /* 0x001fea0003800000 */
.L_x_1084:
[----:B------:R-:W-:Y:S05]  /*24680*/  BSYNC B0 ;  /* 0x0000000000007941 */ /* 0x000fea0003800000 */
.L_x_791:
[----:B------:R-:W-:-:S13]  /*24690*/  LOP3.LUT P1, RZ, R22, 0x4, RZ, 0xc0, !PT ;  /* 0x0000000416ff7812 */ /* 0x000fda000782c0ff */
[----:B------:R-:W-:Y:S05]  /*246a0*/  @!P1 BRA `(.L_x_793) ;  /* 0x0000000000049947 */ /* 0x000fea0003800000 */
[----:B------:R-:W-:Y:S01]  /*246b0*/  BPT.TRAP 0x1 ;  /* 0x000000040000795c */ /* 0x000fe20000300000 */
.L_x_793:
[----:B0-----:R-:W-:-:S04]  /*246c0*/  SHF.L.U32 R3, R35, 0x1f, RZ ;  /* 0x0000001f23037819 */ /* 0x001fc800000006ff */
[----:B------:R-:W0:Y:S02]  /*246d0*/  SYNCS.PHASECHK.TRANS64.TRYWAIT P1, [R0+URZ+0x38860], R3 ;  /* 0x03886003000075a7 */ /* 0x000e24000802017f */
[----:B0-----:R-:W-:Y:S05]  /*246e0*/  @!P1 BRA `(.L_x_794) ;  /* 0x0000008800f09947 */ /* 0x001fea0003800000 */
.L_x_1085:
[----:B------:R-:W2:Y:S01]  /*246f0*/  LDL R4, [R1+0x24] ;  /* 0x0000240001047983 */ /* 0x000ea20000100800 */
[----:B------:R-:W-:Y:S01]  /*24700*/  IMAD.SHL.U32 R18, R27, 0x8000, RZ ;  /* 0x000080001b127824 */ /* 0x000fe200078e00ff */
[----:B------:R-:W-:Y:S05]  /*24710*/  WARPSYNC.ALL ;  /* 0x0000000000007948 */ /* 0x000fea0003800000 */
[----:B------:R-:W3:Y:S01]  /*24720*/  LDL R29, [R1+0x18] ;  /* 0x00001800011d7983 */ /* 0x000ee20000100800 */
[----:B------:R-:W-:Y:S02]  /*24730*/  LOP3.LUT R2, R18, R25, RZ, 0xfc, !PT ;  /* 0x0000001912027212 */ /* 0x000fe400078efcff */
[----:B------:R-:W-:Y:S01]  /*24740*/  LOP3.LUT P1, RZ, R22, 0x4, RZ, 0xc0, !PT ;  /* 0x0000000416ff7812 */ /* 0x000fe2000782c0ff */
[----:B------:R-:W4:Y:S01]  /*24750*/  LDL R32, [R1+0x14] ;  /* 0x0000140001207983 */ /* 0x000f220000100800 */
[----:B------:R-:W-:-:S06]  /*24760*/  IADD3 R9, R23, R2, RZ ;  /* 0x0000000217097210 */ /* 0x000fcc0007ffe0ff */
[----:B------:R-:W1:Y:S01]  /*24770*/  LDSM.16.MT88.4 R8, [R9+0x10400] ;  /* 0x010400000908783b */ /* 0x000e620000004200 */
[----:B0-----:R-:W-:-:S05]  /*24780*/  LOP3.LUT R3, R18, R26, RZ, 0xfc, !PT ;  /* 0x0000001a12037212 */ /* 0x001fca00078efcff */
[----:B------:R-:W-:Y:S02]  /*24790*/  IMAD.IADD R3, R24, 0x1, R3 ;  /* 0x0000000118037824 */ /* 0x000fe400078e0203 */
[----:B------:R-:W-:Y:S01]  /*247a0*/  VIADD R20, R18, 0x2000 ;  /* 0x0000200012147836 */ /* 0x000fe20000000000 */
[C-C-:B-1----:R-:W-:Y:S02]  /*247b0*/  PRMT R12, R8.reuse, 0x6420, R9.reuse ;  /* 0x00006420080c7816 */ /* 0x142fe40000000009 */
[----:B------:R-:W-:Y:S02]  /*247c0*/  PRMT R13, R8, 0x7531, R9 ;  /* 0x00007531080d7816 */ /* 0x000fe40000000009 */
[C-C-:B------:R-:W-:Y:S02]  /*247d0*/  PRMT R14, R10.reuse, 0x6420, R11.reuse ;  /* 0x000064200a0e7816 */ /* 0x140fe4000000000b */
[----:B------:R-:W-:Y:S02]  /*247e0*/  PRMT R15, R10, 0x7531, R11 ;  /* 0x000075310a0f7816 */ /* 0x000fe4000000000b */
[----:B--2---:R-:W-:-:S05]  /*247f0*/  IADD3 R2, R23, R4, R18 ;  /* 0x0000000417027210 */ /* 0x004fca0007ffe012 */
[----:B------:R-:W0:Y:S04]  /*24800*/  LDSM.16.MT88.4 R4, [R2+0x10400] ;  /* 0x010400000204783b */ /* 0x000e280000004200 */
[----:B------:R1:W-:Y:S02]  /*24810*/  STSM.16.M88.4 [R3], R12 ;  /* 0x0000000c03007844 */ /* 0x0003e40000000200 */
[----:B-1----:R-:W-:Y:S01]  /*24820*/  VIADD R3, R18, 0x4000 ;  /* 0x0000400012037836 */ /* 0x002fe20000000000 */
[C-C-:B0-----:R-:W-:Y:S02]  /*24830*/  PRMT R8, R4.reuse, 0x6420, R5.reuse ;  /* 0x0000642004087816 */ /* 0x141fe40000000005 */
[----:B------:R-:W-:Y:S02]  /*24840*/  PRMT R9, R4, 0x7531, R5 ;  /* 0x0000753104097816 */ /* 0x000fe40000000005 */
[----:B------:R-:W-:-:S02]  /*24850*/  LOP3.LUT R5, R20, R26, RZ, 0xfc, !PT ;  /* 0x0000001a14057212 */ /* 0x000fc400078efcff */
[----:B------:R-:W-:Y:S02]  /*24860*/  LOP3.LUT R4, R3, R25, RZ, 0xfc, !PT ;  /* 0x0000001903047212 */ /* 0x000fe400078efcff */
[C-C-:B------:R-:W-:Y:S02]  /*24870*/  PRMT R10, R6.reuse, 0x6420, R7.reuse ;  /* 0x00006420060a7816 */ /* 0x140fe40000000007 */
[----:B------:R-:W-:Y:S01]  /*24880*/  PRMT R11, R6, 0x7531, R7 ;  /* 0x00007531060b7816 */ /* 0x000fe20000000007 */
[----:B------:R-:W-:Y:S01]  /*24890*/  IMAD.IADD R21, R23, 0x1, R4 ;  /* 0x0000000117157824 */ /* 0x000fe200078e0204 */
[----:B------:R-:W-:-:S05]  /*248a0*/  IADD3 R17, R24, R5, RZ ;  /* 0x0000000518117210 */ /* 0x000fca0007ffe0ff */
[----:B------:R-:W-:Y:S04]  /*248b0*/  STSM.16.M88.4 [R17], R8 ;  /* 0x0000000811007844 */ /* 0x000fe80000000200 */
[----:B------:R-:W0:Y:S01]  /*248c0*/  LDSM.16.MT88.4 R4, [R21+0x10400] ;  /* 0x010400001504783b */ /* 0x000e220000004200 */
[----:B------:R-:W-:Y:S02]  /*248d0*/  LOP3.LUT R3, R3, R26, RZ, 0xfc, !PT ;  /* 0x0000001a03037212 */ /* 0x000fe400078efcff */
[C-C-:B0-----:R-:W-:Y:S02]  /*248e0*/  PRMT R12, R4.reuse, 0x6420, R5.reuse ;  /* 0x00006420040c7816 */ /* 0x141fe40000000005 */
[----:B------:R-:W-:Y:S02]  /*248f0*/  PRMT R13, R4, 0x7531, R5 ;  /* 0x00007531040d7816 */ /* 0x000fe40000000005 */
[----:B------:R-:W-:-:S02]  /*24900*/  PRMT R14, R6, 0x6420, R7 ;  /* 0x00006420060e7816 */ /* 0x000fc40000000007 */
[----:B------:R-:W-:Y:S02]  /*24910*/  PRMT R15, R6, 0x7531, R7 ;  /* 0x00007531060f7816 */ /* 0x000fe40000000007 */
[----:B------:R-:W0:Y:S01]  /*24920*/  LDSM.16.MT88.4 R4, [R2+0x14400] ;  /* 0x014400000204783b */ /* 0x000e220000004200 */
[----:B------:R-:W-:Y:S01]  /*24930*/  IADD3 R3, R24, R3, RZ ;  /* 0x0000000318037210 */ /* 0x000fe20007ffe0ff */
[----:B------:R-:W-:-:S04]  /*24940*/  VIADD R21, R18, 0x6000 ;  /* 0x0000600012157836 */ /* 0x000fc80000000000 */
[----:B------:R1:W-:Y:S02]  /*24950*/  STSM.16.M88.4 [R3], R12 ;  /* 0x0000000c03007844 */ /* 0x0003e40000000200 */
[----:B-1----:R-:W-:-:S05]  /*24960*/  LOP3.LUT R3, R21, R26, RZ, 0xfc, !PT ;  /* 0x0000001a15037212 */ /* 0x002fca00078efcff */
[----:B------:R-:W-:Y:S01]  /*24970*/  IMAD.IADD R3, R24, 0x1, R3 ;  /* 0x0000000118037824 */ /* 0x000fe200078e0203 */
[C-C-:B0-----:R-:W-:Y:S02]  /*24980*/  PRMT R8, R4.reuse, 0x6420, R5.reuse ;  /* 0x0000642004087816 */ /* 0x141fe40000000005 */
[----:B------:R-:W-:Y:S02]  /*24990*/  PRMT R9, R4, 0x7531, R5 ;  /* 0x0000753104097816 */ /* 0x000fe40000000005 */
[----:B------:R-:W-:-:S04]  /*249a0*/  IADD3 R4, R18, 0x1000, RZ ;  /* 0x0000100012047810 */ /* 0x000fc80007ffe0ff */
[----:B------:R-:W-:Y:S02]  /*249b0*/  LOP3.LUT R4, R4, R25, RZ, 0xfc, !PT ;  /* 0x0000001904047212 */ /* 0x000fe400078efcff */
[C-C-:B------:R-:W-:Y:S02]  /*249c0*/  PRMT R10, R6.reuse, 0x6420, R7.reuse ;  /* 0x00006420060a7816 */ /* 0x140fe40000000007 */
[----:B------:R-:W-:Y:S01]  /*249d0*/  PRMT R11, R6, 0x7531, R7 ;  /* 0x00007531060b7816 */ /* 0x000fe20000000007 */
[----:B------:R-:W-:-:S04]  /*249e0*/  IMAD.IADD R28, R23, 0x1, R4 ;  /* 0x00000001171c7824 */ /* 0x000fc800078e0204 */
[----:B------:R-:W-:Y:S04]  /*249f0*/  STSM.16.M88.4 [R3], R8 ;  /* 0x0000000803007844 */ /* 0x000fe80000000200 */
[----:B------:R-:W0:Y:S02]  /*24a00*/  LDSM.16.MT88.4 R4, [R28+0x10400] ;  /* 0x010400001c04783b */ /* 0x000e240000004200 */
[C-C-:B0-----:R-:W-:Y:S02]  /*24a10*/  PRMT R12, R4.reuse, 0x6420, R5.reuse ;  /* 0x00006420040c7816 */ /* 0x141fe40000000005 */
[----:B------:R-:W-:Y:S02]  /*24a20*/  PRMT R13, R4, 0x7531, R5 ;  /* 0x00007531040d7816 */ /* 0x000fe40000000005 */
[----:B------:R-:W-:-:S02]  /*24a30*/  PRMT R14, R6, 0x6420, R7 ;  /* 0x00006420060e7816 */ /* 0x000fc40000000007 */
[----:B------:R-:W-:Y:S02]  /*24a40*/  PRMT R15, R6, 0x7531, R7 ;  /* 0x00007531060f7816 */ /* 0x000fe40000000007 */
[----:B------:R-:W0:Y:S01]  /*24a50*/  LDSM.16.MT88.4 R4, [R2+0x11400] ;  /* 0x011400000204783b */ /* 0x000e220000004200 */
[----:B---3--:R-:W-:-:S05]  /*24a60*/  IMAD.IADD R3, R29, 0x1, R18 ;  /* 0x000000011d037824 */ /* 0x008fca00078e0212 */
[C---:B------:R-:W-:Y:S02]  /*24a70*/  IADD3 R17, R24.reuse, R3, R26 ;  /* 0x0000000318117210 */ /* 0x040fe40007ffe01a */
[----:B------:R-:W-:-:S03]  /*24a80*/  IADD3 R3, R24, R37, R3 ;  /* 0x0000002518037210 */ /* 0x000fc60007ffe003 */
[----:B------:R-:W-:Y:S01]  /*24a90*/  STSM.16.M88.4 [R17], R12 ;  /* 0x0000000c11007844 */ /* 0x000fe20000000200 */
        /* <DEDUP_REMOVED lines=19> */
[----:B------:R4:W-:Y:S02]  /*24bd0*/  STSM.16.M88.4 [R3+0x4000], R8 ;  /* 0x0040000803007844 */ /* 0x0009e40000000200 */
[----:B----4-:R-:W-:Y:S02]  /*24be0*/  IADD3 R3, R32, R18, RZ ;  /* 0x0000001220037210 */ /* 0x010fe40007ffe0ff */
[----:B------:R-:W2:Y:S01]  /*24bf0*/  LDL R32, [R1+0x1c] ;  /* 0x00001c0001207983 */ /* 0x000ea20000100800 */
[----:B------:R-:W-:-:S05]  /*24c00*/  LOP3.LUT R20, R20, R25, RZ, 0xfc, !PT ;  /* 0x0000001914147212 */ /* 0x000fca00078efcff */
[----:B------:R-:W-:-:S05]  /*24c10*/  IMAD.IADD R20, R23, 0x1, R20 ;  /* 0x0000000117147824 */ /* 0x000fca00078e0214 */
[----:B------:R-:W0:Y:S02]  /*24c20*/  LDSM.16.MT88.4 R4, [R20+0x10400] ;  /* 0x010400001404783b */ /* 0x000e240000004200 */
[C-C-:B0-----:R-:W-:Y:S02]  /*24c30*/  PRMT R28, R4.reuse, 0x6420, R5.reuse ;  /* 0x00006420041c7816 */ /* 0x141fe40000000005 */
[----:B------:R-:W-:Y:S02]  /*24c40*/  PRMT R29, R4, 0x7531, R5 ;  /* 0x00007531041d7816 */ /* 0x000fe40000000005 */
[C-C-:B------:R-:W-:Y:S02]  /*24c50*/  PRMT R30, R6.reuse, 0x6420, R7.reuse ;  /* 0x00006420061e7816 */ /* 0x140fe40000000007 */
[----:B------:R-:W-:Y:S02]  /*24c60*/  PRMT R31, R6, 0x7531, R7 ;  /* 0x00007531061f7816 */ /* 0x000fe40000000007 */
[----:B------:R-:W0:Y:S01]  /*24c70*/  LDSM.16.MT88.4 R4, [R2+0x12400] ;  /* 0x012400000204783b */ /* 0x000e220000004200 */
[----:B------:R-:W-:-:S02]  /*24c80*/  IADD3 R17, R24, R3, R26 ;  /* 0x0000000318117210 */ /* 0x000fc40007ffe01a */
[----:B------:R-:W-:-:S03]  /*24c90*/  IADD3 R3, R24, R37, R3 ;  /* 0x0000002518037210 */ /* 0x000fc60007ffe003 */
[----:B------:R-:W-:Y:S01]  /*24ca0*/  STSM.16.M88.4 [R17], R28 ;  /* 0x0000001c11007844 */ /* 0x000fe20000000200 */
[C-C-:B0-----:R-:W-:Y:S02]  /*24cb0*/  PRMT R8, R4.reuse, 0x6420, R5.reuse ;  /* 0x0000642004087816 */ /* 0x141fe40000000005 */
[----:B------:R-:W-:Y:S02]  /*24cc0*/  PRMT R9, R4, 0x7531, R5 ;  /* 0x0000753104097816 */ /* 0x000fe40000000005 */
        /* <DEDUP_REMOVED lines=15> */
[----:B------:R-:W-:-:S04]  /*24dc0*/  PRMT R10, R6, 0x6420, R7 ;  /* 0x00006420060a7816 */ /* 0x000fc80000000007 */
[----:B------:R-:W-:Y:S02]  /*24dd0*/  LOP3.LUT R4, R4, R25, RZ, 0xfc, !PT ;  /* 0x0000001904047212 */ /* 0x000fe400078efcff */
[----:B------:R-:W-:Y:S02]  /*24de0*/  PRMT R11, R6, 0x7531, R7 ;  /* 0x00007531060b7816 */ /* 0x000fe40000000007 */
[----:B------:R-:W-:-:S03]  /*24df0*/  IADD3 R20, R23, R4, RZ ;  /* 0x0000000417147210 */ /* 0x000fc60007ffe0ff */
[----:B------:R-:W-:Y:S04]  /*24e00*/  STSM.16.M88.4 [R3+0x4000], R8 ;  /* 0x0040000803007844 */ /* 0x000fe80000000200 */
[----:B------:R-:W0:Y:S02]  /*24e10*/  LDSM.16.MT88.4 R4, [R20+0x10400] ;  /* 0x010400001404783b */ /* 0x000e240000004200 */
[C-C-:B0-----:R-:W-:Y:S02]  /*24e20*/  PRMT R12, R4.reuse, 0x6420, R5.reuse ;  /* 0x00006420040c7816 */ /* 0x141fe40000000005 */
[----:B------:R-:W-:Y:S02]  /*24e30*/  PRMT R13, R4, 0x7531, R5 ;  /* 0x00007531040d7816 */ /* 0x000fe40000000005 */
[----:B------:R-:W-:-:S02]  /*24e40*/  PRMT R14, R6, 0x6420, R7 ;  /* 0x00006420060e7816 */ /* 0x000fc40000000007 */
[----:B------:R-:W-:Y:S02]  /*24e50*/  PRMT R15, R6, 0x7531, R7 ;  /* 0x00007531060f7816 */ /* 0x000fe40000000007 */
[----:B------:R-:W0:Y:S01]  /*24e60*/  LDSM.16.MT88.4 R4, [R2+0x13400] ;  /* 0x013400000204783b */ /* 0x000e220000004200 */
[----:B--2---:R-:W-:Y:S02]  /*24e70*/  IMAD.IADD R21, R32, 0x1, R18 ;  /* 0x0000000120157824 */ /* 0x004fe400078e0212 */
[----:B------:R-:W-:-:S03]  /*24e80*/  VIADD R18, R18, 0x7000 ;  /* 0x0000700012127836 */ /* 0x000fc60000000000 */
[----:B------:R-:W-:Y:S02]  /*24e90*/  IADD3 R3, R24, R21, R26 ;  /* 0x0000001518037210 */ /* 0x000fe40007ffe01a */
[----:B------:R-:W-:Y:S02]  /*24ea0*/  LOP3.LUT R18, R18, R25, RZ, 0xfc, !PT ;  /* 0x0000001912127212 */ /* 0x000fe400078efcff */
[----:B------:R-:W-:Y:S02]  /*24eb0*/  IADD3 R24, R24, R37, R21 ;  /* 0x0000002518187210 */ /* 0x000fe40007ffe015 */
[C-C-:B0-----:R-:W-:Y:S02]  /*24ec0*/  PRMT R8, R4.reuse, 0x6420, R5.reuse ;  /* 0x0000642004087816 */ /* 0x141fe40000000005 */
[----:B------:R-:W-:Y:S02]  /*24ed0*/  PRMT R9, R4, 0x7531, R5 ;  /* 0x0000753104097816 */ /* 0x000fe40000000005 */
[----:B------:R-:W-:-:S02]  /*24ee0*/  PRMT R10, R6, 0x6420, R7 ;  /* 0x00006420060a7816 */ /* 0x000fc40000000007 */
[----:B------:R-:W-:Y:S02]  /*24ef0*/  PRMT R11, R6, 0x7531, R7 ;  /* 0x00007531060b7816 */ /* 0x000fe40000000007 */
[----:B------:R-:W-:Y:S01]  /*24f00*/  IADD3 R18, R23, R18, RZ ;  /* 0x0000001217127210 */ /* 0x000fe20007ffe0ff */
        /* <DEDUP_REMOVED lines=22> */
.L_x_795:
[----:B-1----:R1:W-:Y:S01]  /*25070*/  SYNCS.ARRIVE.TRANS64.A1T0 RZ, [R0+URZ+0x38850], RZ ;  /* 0x038850ff00ff79a7 */ /* 0x0023e2000810003f */
[----:B------:R-:W-:Y:S06]  /*25080*/  BAR.SYNC.DEFER_BLOCKING 0x2, 0x80 ;  /* 0x0082000000007b1d */ /* 0x000fec0000010000 */
[----:B------:R-:W-:Y:S05]  /*25090*/  @!P0 BRA `(.L_x_796) ;  /* 0x0000000000048947 */ /* 0x000fea0003800000 */
[----:B------:R-:W-:Y:S01]  /*250a0*/  BPT.TRAP 0x1 ;  /* 0x000000040000795c */ /* 0x000fe20000300000 */
.L_x_796:
[----:B------:R-:W2:Y:S01]  /*250b0*/  LDL R2, [R1+0x10] ;  /* 0x0000100001027983 */ /* 0x000ea20000100800 */
[----:B-1----:R-:W-:Y:S02]  /*250c0*/  VIADD R0, R0, 0x38880 ;  /* 0x0003888000007836 */ /* 0x002fe40000000000 */
[----:B------:R-:W-:-:S05]  /*250d0*/  VIADD R27, R27, 0x1 ;  /* 0x000000011b1b7836 */ /* 0x000fca0000000000 */
[----:B------:R-:W-:-:S04]  /*250e0*/  ISETP.NE.AND P0, PT, R27, 0x2, PT ;  /* 0x000000021b00780c */ /* 0x000fc80003f05270 */
[----:B------:R-:W-:Y:S02]  /*250f0*/  SEL R27, R27, RZ, P0 ;  /* 0x000000ff1b1b7207 */ /* 0x000fe40000000000 */
[----:B--2---:R-:W-:-:S04]  /*25100*/  PRMT R0, R2, 0x654, R0 ;  /* 0x0000065402007816 */ /* 0x004fc80000000000 */
[----:B------:R1:W-:Y:S02]  /*25110*/  SYNCS.ARRIVE.TRANS64.RED.A1T0 RZ, [R0+URZ], RZ ;  /* 0x000000ff00ff79a7 */ /* 0x0003e4000810043f */
[----:B-1----:R-:W-:-:S04]  /*25120*/  SEL R0, RZ, 0x1, P0 ;  /* 0x00000001ff007807 */ /* 0x002fc80000000000 */
[----:B------:R-:W-:-:S07]  /*25130*/  LOP3.LUT R35, R35, R0, RZ, 0x3c, !PT ;  /* 0x0000000023237212 */ /* 0x000fce00078e3cff */
.L_x_737:
[----:B------:R-:W-:-:S13]  /*25140*/  LOP3.LUT P0, RZ, R22, 0x80, RZ, 0xc0, !PT ;  /* 0x0000008016ff7812 */ /* 0x000fda000780c0ff */
[----:B------:R-:W-:Y:S05]  /*25150*/  @!P0 BRA `(.L_x_797) ;  /* 0x0000000000288947 */ /* 0x000fea0003800000 */
[----:B------:R-:W-:Y:S05]  /*25160*/  WARPSYNC.ALL ;  /* 0x0000000000007948 */ /* 0x000fea0003800000 */
[----:B------:R-:W1:Y:S08]  /*25170*/  S2UR UR4, SR_CgaCtaId ;  /* 0x00000000000479c3 */ /* 0x000e700000008800 */
[----:B------:R-:W-:Y:S01]  /*25180*/  BAR.SYNC.DEFER_BLOCKING 0x5, 0x180 ;  /* 0x0146000000007b1d */ /* 0x000fe20000010000 */
[----:B0-----:R-:W-:-:S02]  /*25190*/  MOV R23, 0x400 ;  /* 0x0000040000177802 */ /* 0x001fc40000000f00 */
[----:B-1----:R-:W-:-:S04]  /*251a0*/  MOV R0, UR4 ;  /* 0x0000000400007c02 */ /* 0x002fc80008000f00 */
[----:B------:R-:W-:Y:S01]  /*251b0*/  LEA R23, R0, R23, 0x18 ;  /* 0x0000001700177211 */ /* 0x000fe200078ec0ff */
[----:B------:R2:W-:Y:S04]  /*251c0*/  STL [R1+0x10], R0 ;  /* 0x0000100001007387 */ /* 0x0005e80000100800 */
[----:B------:R2:W3:Y:S01]  /*251d0*/  LDS.128 R16, [R23+0x388d0] ;  /* 0x0388d00017107984 */ /* 0x0004e20000000c00 */
[----:B------:R-:W-:Y:S06]  /*251e0*/  BAR.ARV 0x4, 0x180 ;  /* 0x0106000000007b1d */ /* 0x000fec0000002000 */
[----:B------:R-:W-:Y:S05]  /*251f0*/  BRA `(.L_x_798) ;  /* 0x0000000800487947 */ /* 0x000fea0003800000 */
.L_x_797:
[----:B------:R-:W0:Y:S01]  /*25200*/  S2R R0, SR_TID.X ;  /* 0x0000000000007919 */ /* 0x000e220000002100 */
[----:B------:R-:W-:Y:S01]  /*25210*/  UMOV UR4, 0xffffffff ;  /* 0xffffffff00047882 */ /* 0x000fe20000000000 */
[----:B0-----:R-:W-:-:S04]  /*25220*/  LOP3.LUT R8, R0, 0x1f, RZ, 0xc0, !PT ;  /* 0x0000001f00087812 */ /* 0x001fc800078ec0ff */
[----:B------:R-:W-:Y:S01]  /*25230*/  ISETP.NE.AND P0, PT, R8, 0x1f, PT ;  /* 0x0000001f0800780c */ /* 0x000fe20003f05270 */
[----:B------:R-:W-:-:S12]  /*25240*/  BRA.DIV UR4, `(.L_x_799) ;  /* 0x00000082042c7947 */ /* 0x000fd8000b800000 */
[----:B------:R-:W-:Y:S01]  /*25250*/  IMAD.IADD R5, R19, 0x1, R8 ;  /* 0x0000000113057824 */ /* 0x000fe200078e0208 */
[----:B------:R-:W-:-:S04]  /*25260*/  ULDC UR4, c[0x0][0xc3c] ;  /* 0x00030f0000047ab9 */ /* 0x000fc80000000800 */
[----:B------:R-:W-:-:S13]  /*25270*/  ISETP.GE.OR P1, PT, R5, UR4, !P0 ;  /* 0x0000000405007c0c */ /* 0x000fda000c726670 */
[----:B------:R-:W0:Y:S02]  /*25280*/  @!P1 LDC.64 R2, c[0x0][0xc80] ;  /* 0x00032000ff029b82 */ /* 0x000e240000000a00 */
[----:B0-----:R-:W-:-:S06]  /*25290*/  @!P1 IMAD.WIDE R2, R5, 0x4, R2 ;  /* 0x0000000405029825 */ /* 0x001fcc00078e0202 */
[----:B------:R0:W2:Y:S01]  /*252a0*/  @!P1 LDG.E R3, desc[UR36][R2.64] ;  /* 0x0000002402039981 */ /* 0x0000a2000c1e1900 */
[C---:B------:R-:W-:Y:S02]  /*252b0*/  ISETP.GE.U32.AND P2, PT, R8.reuse, 0x2, PT ;  /* 0x000000020800780c */ /* 0x040fe40003f46070 */
[C---:B------:R-:W-:Y:S01]  /*252c0*/  ISETP.GE.U32.AND P3, PT, R8.reuse, 0x4, PT ;  /* 0x000000040800780c */ /* 0x040fe20003f66070 */
[----:B------:R-:W-:Y:S01]  /*252d0*/  SHFL.IDX PT, R0, R16, RZ, 0x1f ;  /* 0x00001fff10007589 */ /* 0x000fe200000e0000 */
[C---:B------:R-:W-:Y:S02]  /*252e0*/  ISETP.GE.U32.AND P4, PT, R8.reuse, 0x8, PT ;  /* 0x000000080800780c */ /* 0x040fe40003f86070 */
[----:B------:R-:W-:Y:S01]  /*252f0*/  ISETP.GE.U32.AND P5, PT, R8, 0x10, PT ;  /* 0x000000100800780c */ /* 0x000fe20003fa6070 */
[----:B------:R-:W-:Y:S01]  /*25300*/  SHFL.IDX PT, R4, R16, 0x1, 0x1f ;  /* 0x00201f0010047f89 */ /* 0x000fe200000e0000 */
[----:B0-----:R-:W-:Y:S01]  /*25310*/  IMAD.MOV.U32 R2, RZ, RZ, RZ ;  /* 0x000000ffff027224 */ /* 0x001fe200078e00ff */
[----:B--2---:R-:W-:-:S02]  /*25320*/  @!P1 MOV R2, R3 ;  /* 0x0000000300029202 */ /* 0x004fc40000000f00 */
[----:B------:R-:W-:-:S03]  /*25330*/  ISETP.NE.AND P1, PT, R8, RZ, PT ;  /* 0x000000ff0800720c */ /* 0x000fc60003f25270 */
        /* <DEDUP_REMOVED lines=15> */
[----:B------:R0:W1:Y:S02]  /*25430*/  SHFL.IDX PT, R14, R3, 0x1f, 0x1f ;  /* 0x03e01f00030e7f89 */ /* 0x00006400000e0000 */
.L_x_1095:
[----:B------:R-:W-:Y:S02]  /*25440*/  ULDC UR4, c[0x0][0xc38] ;  /* 0x00030e0000047ab9 */ /* 0x000fe40000000800 */
[----:B------:R-:W-:-:S05]  /*25450*/  MOV R16, UR4 ;  /* 0x0000000400107c02 */ /* 0x000fca0008000f00 */
[----:B-1----:R-:W-:-:S04]  /*25460*/  IMAD R5, R14, R16, RZ ;  /* 0x000000100e057224 */ /* 0x002fc800078e02ff */
[----:B------:R-:W-:-:S05]  /*25470*/  IMAD.IADD R4, R4, 0x1, R5 ;  /* 0x0000000104047824 */ /* 0x000fca00078e0205 */
[----:B------:R-:W-:-:S13]  /*25480*/  ISETP.GT.AND P6, PT, R4, R0, PT ;  /* 0x000000000400720c */ /* 0x000fda0003fc4270 */
[----:B------:R-:W-:Y:S05]  /*25490*/  @P6 BRA `(.L_x_800) ;  /* 0x00000000009c6947 */ /* 0x000fea0003800000 */
.L_x_805:
[----:B------:R-:W1:Y:S01]  /*254a0*/  LDC R6, c[0x0][0xc3c] ;  /* 0x00030f00ff067b82 */ /* 0x000e620000000800 */
[----:B------:R-:W-:-:S05]  /*254b0*/  VIADD R19, R19, 0x1f ;  /* 0x0000001f13137836 */ /* 0x000fca0000000000 */
[----:B-1----:R-:W-:-:S13]  /*254c0*/  ISETP.GE.AND P6, PT, R19, R6, PT ;  /* 0x000000061300720c */ /* 0x002fda0003fc6270 */
[----:B------:R-:W-:Y:S05]  /*254d0*/  @P6 BRA `(.L_x_801) ;  /* 0x0000000400446947 */ /* 0x000fea0003800000 */
[----:B------:R-:W1:Y:S01]  /*254e0*/  S2R R2, SR_TID.X ;  /* 0x0000000000027919 */ /* 0x000e620000002100 */
[----:B------:R-:W-:Y:S01]  /*254f0*/  BSSY B0, `(.L_x_802) ;  /* 0x0000009000007945 */ /* 0x000fe20003800000 */
[----:B-1----:R-:W-:-:S04]  /*25500*/  LOP3.LUT R2, R2, 0x1f, RZ, 0xc0, !PT ;  /* 0x0000001f02027812 */ /* 0x002fc800078ec0ff */
[----:B------:R-:W-:Y:S01]  /*25510*/  IADD3 R5, R19, R2, RZ ;  /* 0x0000000213057210 */ /* 0x000fe20007ffe0ff */
[----:B------:R-:W-:-:S03]  /*25520*/  IMAD.MOV.U32 R2, RZ, RZ, RZ ;  /* 0x000000ffff027224 */ /* 0x000fc600078e00ff */
[----:B------:R-:W-:-:S13]  /*25530*/  ISETP.GE.OR P6, PT, R5, R6, !P0 ;  /* 0x000000060500720c */ /* 0x000fda00047c6670 */
[----:B------:R-:W-:Y:S05]  /*25540*/  @P6 BRA `(.L_x_803) ;  /* 0x00000000000c6947 */ /* 0x000fea0003800000 */
[----:B0-----:R-:W0:Y:S02]  /*25550*/  LDC.64 R2, c[0x0][0xc80] ;  /* 0x00032000ff027b82 */ /* 0x001e240000000a00 */
[----:B0-----:R-:W-:-:S06]  /*25560*/  IMAD.WIDE R2, R5, 0x4, R2 ;  /* 0x0000000405027825 */ /* 0x001fcc00078e0202 */
[----:B------:R1:W5:Y:S02]  /*25570*/  LDG.E R2, desc[UR36][R2.64] ;  /* 0x0000002402027981 */ /* 0x000364000c1e1900 */
.L_x_803:
[----:B------:R-:W-:Y:S05]  /*25580*/  BSYNC B0 ;  /* 0x0000000000007941 */ /* 0x000fea0003800000 */
.L_x_802:
[----:B------:R-:W-:-:S03]  /*25590*/  UMOV UR4, 0xffffffff ;  /* 0xffffffff00047882 */ /* 0x000fc60000000000 */
[----:B------:R-:W-:Y:S05]  /*255a0*/  BRA.DIV UR4, `(.L_x_804) ;  /* 0x0000008204787947 */ /* 0x000fea000b800000 */
[----:B-----5:R-:W2:Y:S02]  /*255b0*/  SHFL.UP PT, R14, R2, 0x1, RZ ;  /* 0x04200000020e7989 */ /* 0x020ea400000e00ff */
[----:B--2---:R-:W-:-:S05]  /*255c0*/  SEL R13, R14, RZ, P1 ;  /* 0x000000ff0e0d7207 */ /* 0x004fca0000800000 */
[----:B------:R-:W-:-:S05]  /*255d0*/  IMAD.IADD R13, R2, 0x1, R13 ;  /* 0x00000001020d7824 */ /* 0x000fca00078e020d */
[----:B------:R-:W2:Y:S02]  /*255e0*/  SHFL.UP PT, R14, R13, 0x2, RZ ;  /* 0x044000000d0e7989 */ /* 0x000ea400000e00ff */
[----:B--2---:R-:W-:-:S04]  /*255f0*/  SEL R14, R14, RZ, P2 ;  /* 0x000000ff0e0e7207 */ /* 0x004fc80001000000 */
[----:B01----:R-:W-:-:S05]  /*25600*/  IADD3 R3, R13, R14, RZ ;  /* 0x0000000e0d037210 */ /* 0x003fca0007ffe0ff */
        /* <DEDUP_REMOVED lines=9> */
[----:B------:R0:W1:Y:S02]  /*256a0*/  SHFL.IDX PT, R14, R3, 0x1f, 0x1f ;  /* 0x03e01f00030e7f89 */ /* 0x00006400000e0000 */
.L_x_1103:
[----:B------:R-:W-:Y:S02]  /*256b0*/  ULDC UR4, c[0x0][0xc38] ;  /* 0x00030e0000047ab9 */ /* 0x000fe40000000800 */
[----:B------:R-:W-:-:S04]  /*256c0*/  IMAD.U32 R16, RZ, RZ, UR4 ;  /* 0x00000004ff107e24 */ /* 0x000fc8000f8e00ff */
[----:B-1----:R-:W-:-:S04]  /*256d0*/  IMAD R5, R14, R16, RZ ;  /* 0x000000100e057224 */ /* 0x002fc800078e02ff */
[----:B------:R-:W-:-:S05]  /*256e0*/  IMAD.IADD R4, R5, 0x1, R4 ;  /* 0x0000000105047824 */ /* 0x000fca00078e0204 */
[----:B------:R-:W-:-:S13]  /*256f0*/  ISETP.GT.AND P6, PT, R4, R0, PT ;  /* 0x000000000400720c */ /* 0x000fda0003fc4270 */
[----:B------:R-:W-:Y:S05]  /*25700*/  @!P6 BRA `(.L_x_805) ;  /* 0xfffffffc0064e947 */ /* 0x000fea000383ffff */
.L_x_800:
[----:B------:R-:W-:Y:S01]  /*25710*/  IADD3 R5, -R5, R4, RZ ;  /* 0x0000000405057210 */ /* 0x000fe20007ffe1ff */
[----:B------:R-:W-:-:S04]  /*25720*/  UMOV UR4, 0xffffffff ;  /* 0xffffffff00047882 */ /* 0x000fc80000000000 */
[----:B------:R-:W-:-:S05]  /*25730*/  IMAD R7, R3, R16, R5 ;  /* 0x0000001003077224 */ /* 0x000fca00078e0205 */
[----:B------:R-:W-:Y:S01]  /*25740*/  ISETP.GT.AND P6, PT, R7, R0, PT ;  /* 0x000000000700720c */ /* 0x000fe20003fc4270 */
[----:B------:R-:W-:-:S12]  /*25750*/  BRA.DIV UR4, `(.L_x_806) ;  /* 0x0000008204c87947 */ /* 0x000fd8000b800000 */
[----:B------:R-:W-:-:S04]  /*25760*/  VOTE.ANY R6, PT, !P6 ;  /* 0x0000000000067806 */ /* 0x000fc800070e0100 */
[----:B------:R-:W1:Y:S02]  /*25770*/  POPC R4, R6 ;  /* 0x0000000600047309 */ /* 0x000e640000000000 */
[----:B-1----:R1:W2:Y:S02]  /*25780*/  SHFL.IDX PT, R17, R2, R4, 0x1f ;  /* 0x00001f0402117589 */ /* 0x0022a400000e0000 */
.L_x_1107:
[----:B------:R-:W-:Y:S01]  /*25790*/  ISETP.NE.AND P0, PT, R6, RZ, PT ;  /* 0x000000ff0600720c */ /* 0x000fe20003f05270 */
[----:B------:R-:W-:-:S12]  /*257a0*/  IMAD.MOV.U32 R14, RZ, RZ, RZ ;  /* 0x000000ffff0e7224 */ /* 0x000fd800078e00ff */
[----:B------:R-:W-:Y:S05]  /*257b0*/  @!P0 BRA `(.L_x_807) ;  /* 0x0000000000108947 */ /* 0x000fea0003800000 */
[----:B------:R-:W-:Y:S01]  /*257c0*/  UMOV UR4, 0xffffffff ;  /* 0xffffffff00047882 */ /* 0x000fe20000000000 */
[----:B------:R-:W-:Y:S02]  /*257d0*/  VIADD R12, R4, 0xffffffff ;  /* 0xffffffff040c7836 */ /* 0x000fe40000000000 */
[----:B------:R-:W-:Y:S05]  /*257e0*/  BRA.DIV UR4, `(.L_x_808) ;  /* 0x0000008204ec7947 */ /* 0x000fea000b800000 */
[----:B------:R3:W4:Y:S02]  /*257f0*/  SHFL.IDX PT, R14, R3, R12, 0x1f ;  /* 0x00001f0c030e7589 */ /* 0x00072400000e0000 */
.L_x_807:
[----:B--2---:R-:W-:Y:S01]  /*25800*/  IABS R6, R17 ;  /* 0x0000001100067213 */ /* 0x004fe20000000000 */
[----:B----4-:R-:W-:Y:S02]  /*25810*/  IMAD R16, R14, R16, R5 ;  /* 0x000000100e107224 */ /* 0x010fe400078e0205 */
[----:B-1----:R-:W-:Y:S01]  /*25820*/  IMAD.MOV.U32 R2, RZ, RZ, RZ ;  /* 0x000000ffff027224 */ /* 0x002fe200078e00ff */
[----:B------:R-:W1:Y:S01]  /*25830*/  I2F.RP R7, R6 ;  /* 0x0000000600077306 */ /* 0x000e620000209400 */
[----:B------:R-:W-:Y:S01]  /*25840*/  IMAD.IADD R19, R4, 0x1, R19 ;  /* 0x0000000104137824 */ /* 0x000fe200078e0213 */
[----:B------:R-:W-:-:S06]  /*25850*/  IADD3 R0, R0, -R16, RZ ;  /* 0x8000001000007210 */ /* 0x000fcc0007ffe0ff */
[----:B-1----:R-:W0:Y:S02]  /*25860*/  MUFU.RCP R7, R7 ;  /* 0x0000000700077308 */ /* 0x002e240000001000 */
[----:B0--3--:R-:W-:-:S06]  /*25870*/  IADD3 R3, R7, 0xffffffe, RZ ;  /* 0x0ffffffe07037810 */ /* 0x009fcc0007ffe0ff */
[----:B------:R-:W0:Y:S02]  /*25880*/  F2I.FTZ.U32.TRUNC.NTZ R3, R3 ;  /* 0x0000000300037305 */ /* 0x000e24000021f000 */
[----:B0-----:R-:W-:-:S04]  /*25890*/  IMAD.MOV R5, RZ, RZ, -R3 ;  /* 0x000000ffff057224 */ /* 0x001fc800078e0a03 */
[----:B------:R-:W-:-:S04]  /*258a0*/  IMAD R5, R5, R6, RZ ;  /* 0x0000000605057224 */ /* 0x000fc800078e02ff */
[----:B------:R-:W-:Y:S01]  /*258b0*/  IMAD.HI.U32 R2, R3, R5, R2 ;  /* 0x0000000503027227 */ /* 0x000fe200078e0002 */
[----:B------:R-:W-:Y:S02]  /*258c0*/  IABS R5, R17 ;  /* 0x0000001100057213 */ /* 0x000fe40000000000 */
[----:B------:R-:W-:-:S03]  /*258d0*/  IABS R3, R0 ;  /* 0x0000000000037213 */ /* 0x000fc60000000000 */
[----:B------:R-:W-:Y:S02]  /*258e0*/  IMAD.MOV R5, RZ, RZ, -R5 ;  /* 0x000000ffff057224 */ /* 0x000fe400078e0a05 */
[----:B------:R-:W-:-:S04]  /*258f0*/  IMAD.HI.U32 R2, R2, R3, RZ ;  /* 0x0000000302027227 */ /* 0x000fc800078e00ff */
[----:B------:R-:W-:-:S05]  /*25900*/  IMAD R3, R2, R5, R3 ;  /* 0x0000000502037224 */ /* 0x000fca00078e0203 */
[----:B------:R-:W-:-:S13]  /*25910*/  ISETP.GT.U32.AND P1, PT, R6, R3, PT ;  /* 0x000000030600720c */ /* 0x000fda0003f24070 */
[----:B------:R-:W-:Y:S01]  /*25920*/  @!P1 IMAD.IADD R3, R3, 0x1, -R6 ;  /* 0x0000000103039824 */ /* 0x000fe200078e0a06 */
[----:B------:R-:W-:Y:S02]  /*25930*/  @!P1 IADD3 R2, R2, 0x1, RZ ;  /* 0x0000000102029810 */ /* 0x000fe40007ffe0ff */
[----:B------:R-:W-:Y:S02]  /*25940*/  ISETP.NE.AND P1, PT, R17, RZ, PT ;  /* 0x000000ff1100720c */ /* 0x000fe40003f25270 */
[----:B------:R-:W-:Y:S02]  /*25950*/  ISETP.GE.U32.AND P0, PT, R3, R6, PT ;  /* 0x000000060300720c */ /* 0x000fe40003f06070 */
[----:B------:R-:W-:-:S04]  /*25960*/  LOP3.LUT R3, R0, R17, RZ, 0x3c, !PT ;  /* 0x0000001100037212 */ /* 0x000fc800078e3cff */
[----:B------:R-:W-:-:S07]  /*25970*/  ISETP.GE.AND P2, PT, R3, RZ, PT ;  /* 0x000000ff0300720c */ /* 0x000fce0003f46270 */
[----:B------:R-:W-:-:S06]  /*25980*/  @P0 VIADD R2, R2, 0x1 ;  /* 0x0000000102020836 */ /* 0x000fcc0000000000 */
[----:B------:R-:W-:Y:S01]  /*25990*/  @!P2 IMAD.MOV R2, RZ, RZ, -R2 ;  /* 0x000000ffff02a224 */ /* 0x000fe200078e0a02 */
[----:B------:R-:W-:-:S04]  /*259a0*/  @!P1 LOP3.LUT R2, RZ, R17, RZ, 0x33, !PT ;  /* 0x00000011ff029212 */ /* 0x000fc800078e33ff */
[----:B------:R-:W-:Y:S01]  /*259b0*/  IADD3 R3, -R2, RZ, RZ ;  /* 0x000000ff02037210 */ /* 0x000fe20007ffe1ff */
[----:B------:R-:W-:-:S04]  /*259c0*/  IMAD.MOV.U32 R18, RZ, RZ, R2 ;  /* 0x000000ffff127224 */ /* 0x000fc800078e0002 */
[----:B------:R-:W-:Y:S01]  /*259d0*/  IMAD R17, R17, R3, R0 ;  /* 0x0000000311117224 */ /* 0x000fe200078e0200 */
[----:B------:R-:W-:Y:S06]  /*259e0*/  BRA `(.L_x_809) ;  /* 0x00000000001c7947 */ /* 0x000fec0003800000 */
.L_x_801:
[----:B------:R-:W-:Y:S01]  /*259f0*/  UMOV UR4, URZ ;  /* 0x0000003f00047c82 */ /* 0x000fe20008000000 */
[----:B------:R-:W-:Y:S01]  /*25a00*/  UMOV UR5, URZ ;  /* 0x0000003f00057c82 */ /* 0x000fe20008000000 */
[----:B------:R-:W-:Y:S01]  /*25a10*/  ULDC UR6, c[0x0][0xc3c] ;  /* 0x00030f0000067ab9 */ /* 0x000fe20000000800 */
[----:B------:R-:W-:Y:S01]  /*25a20*/  MOV R16, R0 ;  /* 0x0000000000107202 */ /* 0x000fe20000000f00 */
[----:B------:R-:W-:Y:S01]  /*25a30*/  IMAD.U32 R17, RZ, RZ, UR4 ;  /* 0x00000004ff117e24 */ /* 0x000fe2000f8e00ff */
[----:B------:R-:W-:Y:S01]  /*25a40*/  MOV R19, UR6 ;  /* 0x0000000600137c02 */ /* 0x000fe20008000f00 */
[----:B------:R-:W-:-:S07]  /*25a50*/  IMAD.U32 R18, RZ, RZ, UR5 ;  /* 0x00000005ff127e24 */ /* 0x000fce000f8e00ff */
.L_x_809:
[----:B------:R1:W2:Y:S01]  /*25a60*/  LDL R2, [R1+0x10] ;  /* 0x0000100001027983 */ /* 0x0002a20000100800 */
[----:B------:R-:W3:Y:S01]  /*25a70*/  S2R R0, SR_TID.X ;  /* 0x0000000000007919 */ /* 0x000ee20000002100 */
[----:B------:R-:W-:Y:S05]  /*25a80*/  WARPSYNC.ALL ;  /* 0x0000000000007948 */ /* 0x000fea0003800000 */
[----:B---3--:R-:W-:Y:S01]  /*25a90*/  LOP3.LUT R0, R0, 0x1f, RZ, 0xc0, !PT ;  /* 0x0000001f00007812 */ /* 0x008fe200078ec0ff */
[----:B------:R-:W-:Y:S03]  /*25aa0*/  BAR.SYNC.DEFER_BLOCKING 0x4, 0x180 ;  /* 0x0106000000007b1d */ /* 0x000fe60000010000 */
[----:B------:R-:W-:-:S13]  /*25ab0*/  ISETP.NE.AND P0, PT, R0, RZ, PT ;  /* 0x000000ff0000720c */ /* 0x000fda0003f05270 */
[----:B------:R-:W-:Y:S01]  /*25ac0*/  @!P0 MOV R0, 0x400 ;  /* 0x0000040000008802 */ /* 0x000fe20000000f00 */
[----:B--2---:R-:W2:Y:S03]  /*25ad0*/  @!P0 S2R R2, SR_CgaCtaId ;  /* 0x0000000000028919 */ /* 0x004ea60000008800 */
[----:B--2---:R-:W-:Y:S01]  /*25ae0*/  @!P0 LEA R23, R2, R0, 0x18 ;  /* 0x0000000002178211 */ /* 0x004fe200078ec0ff */
[----:B------:R1:W-:Y:S04]  /*25af0*/  @!P0 STL [R1+0x10], R2 ;  /* 0x0000100201008387 */ /* 0x0003e80000100800 */
[----:B------:R1:W-:Y:S01]  /*25b00*/  @!P0 STS.128 [R23+0x388d0], R16 ;  /* 0x0388d01017008388 */ /* 0x0003e20000000c00 */
[----:B------:R-:W-:Y:S06]  /*25b10*/  BAR.ARV 0x5, 0x180 ;  /* 0x0146000000007b1d */ /* 0x000fec0000002000 */
.L_x_798:
[----:B------:R-:W-:Y:S02]  /*25b20*/  ULDC UR4, c[0x0][0xc3c] ;  /* 0x00030f0000047ab9 */ /* 0x000fe40000000800 */
[----:B---3--:R-:W-:-:S13]  /*25b30*/  ISETP.GE.AND P0, PT, R19, UR4, PT ;  /* 0x0000000413007c0c */ /* 0x008fda000bf06270 */
[----:B------:R-:W-:Y:S05]  /*25b40*/  @!P0 BRA `(.L_x_810) ;  /* 0xffffff9000448947 */ /* 0x000fea000383ffff */
[----:B------:R-:W-:Y:S05]  /*25b50*/  BSYNC B7 ;  /* 0x0000000000077941 */ /* 0x000fea0003800000 */
.L_x_696:
[----:B--2---:R-:W2:Y:S01]  /*25b60*/  LDL.LU R0, [R1+0x40] ;  /* 0x0000400001007983 */ /* 0x004ea20000300800 */
[----:B------:R-:W-:Y:S01]  /*25b70*/  BSSY B0, `(.L_x_811) ;  /* 0x000000b000007945 */ /* 0x000fe20003800000 */
[----:B------:R-:W3:Y:S01]  /*25b80*/  S2R R5, SR_CgaCtaId ;  /* 0x0000000000057919 */ /* 0x000ee20000008800 */
[----:B--2---:R-:W-:-:S05]  /*25b90*/  VIADD R0, R0, 0x1 ;  /* 0x0000000100007836 */ /* 0x004fca0000000000 */
[----:B01----:R-:W-:-:S04]  /*25ba0*/  LEA.HI R2, R0, R0, RZ, 0x1 ;  /* 0x0000000000027211 */ /* 0x003fc800078f08ff */
[----:B------:R-:W-:Y:S02]  /*25bb0*/  LOP3.LUT R3, R2, 0xfffffffe, RZ, 0xc0, !PT ;  /* 0xfffffffe02037812 */ /* 0x000fe400078ec0ff */
[----:B------:R-:W-:-:S03]  /*25bc0*/  MOV R2, 0x400 ;  /* 0x0000040000027802 */ /* 0x000fc60000000f00 */
[----:B------:R-:W-:Y:S01]  /*25bd0*/  IMAD.IADD R0, R0, 0x1, -R3 ;  /* 0x0000000100007824 */ /* 0x000fe200078e0a03 */
[----:B---3--:R-:W-:-:S04]  /*25be0*/  LEA R5, R5, R2, 0x18 ;  /* 0x0000000205057211 */ /* 0x008fc800078ec0ff */
[----:B------:R-:W-:-:S04]  /*25bf0*/  SHF.L.U32 R0, R0, 0x1f, RZ ;  /* 0x0000001f00007819 */ /* 0x000fc800000006ff */
[----:B------:R-:W0:Y:S02]  /*25c00*/  SYNCS.PHASECHK.TRANS64.TRYWAIT P0, [R5+URZ+0x38820], R0 ;  /* 0x03882000050075a7 */ /* 0x000e24000800017f */
[----:B0-----:R-:W-:Y:S05]  /*25c10*/  @!P0 BRA `(.L_x_812) ;  /* 0x0000008000048947 */ /* 0x001fea0003800000 */
.L_x_1110:
[----:B------:R-:W-:Y:S05]  /*25c20*/  BSYNC B0 ;  /* 0x0000000000007941 */ /* 0x000fea0003800000 */
.L_x_811:
[----:B------:R-:W-:-:S03]  /*25c30*/  UMOV UR4, 0xffffffff ;  /* 0xffffffff00047882 */ /* 0x000fc60000000000 */
[----:B------:R-:W-:Y:S05]  /*25c40*/  BRA.DIV UR4, `(.L_x_813) ;  /* 0x00000082040c7947 */ /* 0x000fea000b800000 */
[----:B0-----:R-:W0:Y:S02]  /*25c50*/  S2R R0, SR_TID.X ;  /* 0x0000000000007919 */ /* 0x001e240000002100 */
[----:B0-----:R-:W-:-:S04]  /*25c60*/  SHF.R.U32.HI R0, RZ, 0x5, R0 ;  /* 0x00000005ff007819 */ /* 0x001fc80000011600 */
[----:B------:R-:W-:-:S05]  /*25c70*/  LOP3.LUT R0, R0, 0x3, RZ, 0xc0, !PT ;  /* 0x0000000300007812 */ /* 0x000fca00078ec0ff */
[----:B------:R0:W1:Y:S02]  /*25c80*/  SHFL.IDX PT, R14, R0, RZ, 0x1f ;  /* 0x00001fff000e7589 */ /* 0x00006400000e0000 */
.L_x_1113:
[----:B-1----:R-:W-:-:S13]  /*25c90*/  ISETP.NE.AND P0, PT, R14, RZ, PT ;  /* 0x000000ff0e00720c */ /* 0x002fda0003f05270 */
[----:B------:R-:W-:Y:S05]  /*25ca0*/  @P0 BRA `(.L_x_491) ;  /* 0x0000000000b00947 */ /* 0x000fea0003800000 */
[----:B------:R-:W-:-:S03]  /*25cb0*/  UMOV UR4, 0xffffffff ;  /* 0xffffffff00047882 */ /* 0x000fc60000000000 */
[----:B------:R-:W-:Y:S05]  /*25cc0*/  BRA.DIV UR4, `(.L_x_814) ;  /* 0x0000008204207947 */ /* 0x000fea000b800000 */
[----:B------:R-:W-:-:S13]  /*25cd0*/  ELECT P6, URZ, PT ;  /* 0x00000000003f782f */ /* 0x000fda00038c0000 */
.L_x_1116:
[----:B------:R-:W-:Y:S05]  /*25ce0*/  @!P6 BRA `(.L_x_491) ;  /* 0x0000000000a0e947 */ /* 0x000fea0003800000 */
[----:B0-----:R-:W2:Y:S02]  /*25cf0*/  LDL R0, [R1+0x60] ;  /* 0x0000600001007983 */ /* 0x001ea40000100800 */
[----:B--2---:R-:W-:-:S13]  /*25d00*/  R2UR UR4, R0 ;  /* 0x00000000000472ca */ /* 0x004fda00000e0000 */
[----:B------:R-:W-:-:S06]  /*25d10*/  ULOP3.LUT UR4, UR4, 0x2, URZ, 0xfc, !UPT ;  /* 0x0000000204047892 */ /* 0x000fcc000f8efc3f */
[----:B------:R-:W-:-:S04]  /*25d20*/  MOV R0, UR4 ;  /* 0x0000000400007c02 */ /* 0x000fc80008000f00 */
[----:B------:R-:W-:-:S13]  /*25d30*/  ISETP.NE.AND P0, PT, R0, 0x3, PT ;  /* 0x000000030000780c */ /* 0x000fda0003f05270 */
[----:B------:R-:W-:Y:S05]  /*25d40*/  @!P0 BRA `(.L_x_815) ;  /* 0x0000000000048947 */ /* 0x000fea0003800000 */
[----:B------:R-:W-:Y:S01]  /*25d50*/  BPT.TRAP 0x1 ;  /* 0x000000040000795c */ /* 0x000fe20000300000 */
.L_x_815:
[----:B------:R-:W-:Y:S01]  /*25d60*/  IMAD R3, R27, 0x8, R5 ;  /* 0x000000081b037824 */ /* 0x000fe200078e0205 */
[----:B------:R-:W-:Y:S01]  /*25d70*/  SHF.L.U32 R2, R35, 0x1f, RZ ;  /* 0x0000001f23027819 */ /* 0x000fe200000006ff */
[----:B------:R-:W-:-:S03]  /*25d80*/  VIADD R27, R27, 0x1 ;  /* 0x000000011b1b7836 */ /* 0x000fc60000000000 */
[----:B------:R-:W0:Y:S02]  /*25d90*/  SYNCS.PHASECHK.TRANS64.TRYWAIT P1, [R3+URZ+0x38840], R2 ;  /* 0x03884002030075a7 */ /* 0x000e24000802017f */
[----:B------:R-:W-:-:S04]  /*25da0*/  ISETP.NE.AND P2, PT, R27, 0x2, PT ;  /* 0x000000021b00780c */ /* 0x000fc80003f45270 */
[----:B------:R-:W-:Y:S01]  /*25db0*/  SEL R0, RZ, 0x1, P2 ;  /* 0x00000001ff007807 */ /* 0x000fe20001000000 */
[----:B0-----:R-:W-:Y:S08]  /*25dc0*/  @!P1 BRA `(.L_x_816) ;  /* 0x0000008000009947 */ /* 0x001ff00003800000 */
.L_x_1117:
[----:B------:R-:W-:Y:S02]  /*25dd0*/  SEL R27, R27, RZ, P2 ;  /* 0x000000ff1b1b7207 */ /* 0x000fe40001000000 */
[----:B------:R-:W-:Y:S01]  /*25de0*/  LOP3.LUT R0, R35, R0, RZ, 0x3c, !PT ;  /* 0x0000000023007212 */ /* 0x000fe200078e3cff */
[----:B------:R-:W-:Y:S06]  /*25df0*/  @!P0 BRA `(.L_x_817) ;  /* 0x0000000000048947 */ /* 0x000fec0003800000 */
[----:B------:R-:W-:Y:S01]  /*25e00*/  BPT.TRAP 0x1 ;  /* 0x000000040000795c */ /* 0x000fe20000300000 */
.L_x_817:
[----:B------:R-:W-:Y:S02]  /*25e10*/  LEA R27, R27, R5, 0x3 ;  /* 0x000000051b1b7211 */ /* 0x000fe400078e18ff */
[----:B------:R-:W-:-:S04]  /*25e20*/  SHF.L.U32 R0, R0, 0x1f, RZ ;  /* 0x0000001f00007819 */ /* 0x000fc800000006ff */
[----:B------:R-:W1:Y:S02]  /*25e30*/  SYNCS.PHASECHK.TRANS64.TRYWAIT P1, [R27+URZ+0x38840], R0 ;  /* 0x038840001b0075a7 */ /* 0x000e64000802017f */
[----:B-1----:R-:W-:Y:S05]  /*25e40*/  @!P1 BRA `(.L_x_818) ;  /* 0x0000007c00f49947 */ /* 0x002fea0003800000 */
.L_x_1118:
[----:B------:R-:W-:Y:S05]  /*25e50*/  @!P0 BRA `(.L_x_819) ;  /* 0x0000000000048947 */ /* 0x000fea0003800000 */
[----:B------:R-:W-:Y:S01]  /*25e60*/  BPT.TRAP 0x1 ;  /* 0x000000040000795c */ /* 0x000fe20000300000 */
.L_x_819:
[----:B------:R-:W2:Y:S02]  /*25e70*/  SYNCS.PHASECHK.TRANS64.TRYWAIT P1, [R3+URZ+0x38860], R2 ;  /* 0x03886002030075a7 */ /* 0x000ea4000802017f */
[----:B--2---:R-:W-:Y:S05]  /*25e80*/  @!P1 BRA `(.L_x_820) ;  /* 0x0000007c00f89947 */ /* 0x004fea0003800000 */
.L_x_1119:
[----:B------:R-:W-:Y:S05]  /*25e90*/  @!P0 BRA `(.L_x_821) ;  /* 0x0000000000048947 */ /* 0x000fea0003800000 */
[----:B------:R-:W-:Y:S01]  /*25ea0*/  BPT.TRAP 0x1 ;  /* 0x000000040000795c */ /* 0x000fe20000300000 */
.L_x_821:
[----:B------:R-:W3:Y:S02]  /*25eb0*/  SYNCS.PHASECHK.TRANS64.TRYWAIT P1, [R27+URZ+0x38860], R0 ;  /* 0x038860001b0075a7 */ /* 0x000ee4000802017f */
[----:B---3--:R-:W-:Y:S05]  /*25ec0*/  @!P1 BRA `(.L_x_822) ;  /* 0x0000007c00fc9947 */ /* 0x008fea0003800000 */
.L_x_1120:
[----:B------:R-:W-:Y:S05]  /*25ed0*/  @!P0 BRA `(.L_x_823) ;  /* 0x0000000000048947 */ /* 0x000fea0003800000 */
[----:B------:R-:W-:Y:S01]  /*25ee0*/  BPT.TRAP 0x1 ;  /* 0x000000040000795c */ /* 0x000fe20000300000 */
.L_x_823:
[----:B------:R-:W4:Y:S02]  /*25ef0*/  SYNCS.PHASECHK.TRANS64.TRYWAIT P1, [R3+URZ+0x38880], R2 ;  /* 0x03888002030075a7 */ /* 0x000f24000802017f */
[----:B----4-:R-:W-:Y:S05]  /*25f00*/  @!P1 BRA `(.L_x_824) ;  /* 0x0000008000009947 */ /* 0x010fea0003800000 */
.L_x_1121:
[----:B------:R-:W-:Y:S05]  /*25f10*/  @!P0 BRA `(.L_x_825) ;  /* 0x0000000000048947 */ /* 0x000fea0003800000 */
[----:B------:R-:W-:Y:S01]  /*25f20*/  BPT.TRAP 0x1 ;  /* 0x000000040000795c */ /* 0x000fe20000300000 */
.L_x_825:
[----:B------:R0:W0:Y:S02]  /*25f30*/  SYNCS.PHASECHK.TRANS64.TRYWAIT P0, [R27+URZ+0x38880], R0 ;  /* 0x038880001b0075a7 */ /* 0x000024000800017f */
[----:B0-----:R-:W-:Y:S05]  /*25f40*/  @!P0 NANOSLEEP.SYNCS 0x989680 ;  /* 0x009896800000895d */ /* 0x001fea0003900000 */
[----:B------:R-:W0:Y:S02]  /*25f50*/  @!P0 SYNCS.PHASECHK.TRANS64 P0, [R27+URZ+0x38880], R0 ;  /* 0x038880001b0085a7 */ /* 0x000e24000800007f */
[----:B0-----:R-:W-:Y:S05]  /*25f60*/  @!P0 BRA `(.L_x_825) ;  /* 0xfffffffc00f08947 */ /* 0x001fea000383ffff */
.L_x_491:
[----:B------:R-:W-:Y:S05]  /*25f70*/  BSYNC B8 ;  /* 0x0000000000087941 */ /* 0x000fea0003800000 */
.L_x_488:
[----:B------:R-:W-:Y:S05]  /*25f80*/  EXIT ;  /* 0x000000000000794d */ /* 0x000fea0003800000 */
.L_x_513:
[----:B---3--:R3:W4:Y:S02]  /*25f90*/  SYNCS.PHASECHK.TRANS64.TRYWAIT P6, [R80+URZ+0x38890], R103 ;  /* 0x03889067500075a7 */ /* 0x00872400080c017f */
[----:B----4-:R-:W-:Y:S05]  /*25fa0*/  @!P6 NANOSLEEP.SYNCS 0x989680 ;  /* 0x009896800000e95d */ /* 0x010fea0003900000 */
[----:B------:R-:W4:Y:S02]  /*25fb0*/  @!P6 SYNCS.PHASECHK.TRANS64 P6, [R80+URZ+0x38890], R103 ;  /* 0x038890675000e5a7 */ /* 0x000f2400080c007f */
[----:B----4-:R-:W-:Y:S05]  /*25fc0*/  @!P6 BRA `(.L_x_513) ;  /* 0xfffffffc00f0e947 */ /* 0x010fea000383ffff */
[----:B------:R-:W-:Y:S05]  /*25fd0*/  BRA `(.L_x_826) ;  /* 0xfffffdcc005c7947 */ /* 0x000fea000383ffff */
.L_x_514:
[----:B------:R-:W-:Y:S01]  /*25fe0*/  BSSY B1, `(.L_x_827) ;  /* 0x0000008000017945 */ /* 0x000fe20003800000 */
[----:B--2---:R-:W-:Y:S01]  /*25ff0*/  IMAD.MOV.U32 R13, RZ, RZ, R107 ;  /* 0x000000ffff0d7224 */ /* 0x004fe200078e006b */
[----:B------:R-:W-:Y:S01]  /*26000*/  MOV R11, 0x181f ;  /* 0x0000181f000b7802 */ /* 0x000fe20000000f00 */
[----:B------:R-:W-:Y:S02]  /*26010*/  IMAD.MOV.U32 R12, RZ, RZ, RZ ;  /* 0x000000ffff0c7224 */ /* 0x000fe400078e00ff */
[----:B------:R-:W-:-:S07]  /*26020*/  IMAD.MOV.U32 R15, RZ, RZ, -0x1 ;  /* 0xffffffffff0f7424 */ /* 0x000fce00078e00ff */
[----:B01-3--:R-:W-:Y:S05]  /*26030*/  WARPSYNC.COLLECTIVE R15, `(.L_x_828) ;  /* 0x000000000f087348 */ /* 0x00bfea0003c00000 */
[----:B------:R2:W4:Y:S02]  /*26040*/  SHFL.IDX P6, R14, R13, R12, R11 ;  /* 0x0000000c0d0e7389 */ /* 0x00052400000c000b */
[----:B01234-:R-:W-:Y:S01]  /*26050*/  ENDCOLLECTIVE ;  /* 0x000000000000791b */ /* 0x01ffe20003800000 */
.L_x_828:
[----:B------:R-:W-:Y:S05]  /*26060*/  BSYNC B1 ;  /* 0x0000000000017941 */ /* 0x000fea0003800000 */
.L_x_827:
[----:B------:R-:W-:Y:S01]  /*26070*/  MOV R13, R106 ;  /* 0x0000006a000d7202 */ /* 0x000fe20000000f00 */
[----:B------:R-:W-:Y:S01]  /*26080*/  IMAD.MOV.U32 R12, RZ, RZ, RZ ;  /* 0x000000ffff0c7224 */ /* 0x000fe200078e00ff */
[----:B------:R-:W-:Y:S01]  /*26090*/  MOV R15, 0xffffffff ;  /* 0xffffffff000f7802 */ /* 0x000fe20000000f00 */
[----:B------:R-:W-:Y:S02]  /*260a0*/  IMAD.MOV.U32 R11, RZ, RZ, 0x181f ;  /* 0x0000181fff0b7424 */ /* 0x000fe400078e00ff */
[----:B------:R-:W-:-:S07]  /*260b0*/  IMAD.MOV.U32 R78, RZ, RZ, R14 ;  /* 0x000000ffff4e7224 */ /* 0x000fce00078e000e */
[----:B------:R-:W-:Y:S05]  /*260c0*/  WARPSYNC.COLLECTIVE R15, `(.L_x_829) ;  /* 0x000000000f087348 */ /* 0x000fea0003c00000 */
[----:B------:R0:W1:Y:S02]  /*260d0*/  SHFL.IDX P6, R14, R13, R12, R11 ;  /* 0x0000000c0d0e7389 */ /* 0x00006400000c000b */
[----:B01----:R-:W-:Y:S01]  /*260e0*/  ENDCOLLECTIVE ;  /* 0x000000000000791b */ /* 0x003fe20003800000 */
.L_x_829:
[----:B------:R-:W-:Y:S01]  /*260f0*/  IMAD.MOV.U32 R79, RZ, RZ, R14 ;  /* 0x000000ffff4f7224 */ /* 0x000fe200078e000e */
[----:B------:R-:W-:Y:S06]  /*26100*/  BRA `(.L_x_830) ;  /* 0xfffffdcc00247947 */ /* 0x000fec000383ffff */
.L_x_523:
[----:B------:R-:W-:Y:S01]  /*26110*/  BSSY B1, `(.L_x_831) ;  /* 0x0000008000017945 */ /* 0x000fe20003800000 */
[----:B0-2---:R-:W-:Y:S01]  /*26120*/  IMAD.MOV.U32 R13, RZ, RZ, R107 ;  /* 0x000000ffff0d7224 */ /* 0x005fe200078e006b */
[----:B------:R-:W-:Y:S01]  /*26130*/  MOV R12, 0x1 ;  /* 0x00000001000c7802 */ /* 0x000fe20000000f00 */
[----:B------:R-:W-:Y:S02]  /*26140*/  IMAD.MOV.U32 R11, RZ, RZ, 0x181f ;  /* 0x0000181fff0b7424 */ /* 0x000fe400078e00ff */
[----:B------:R-:W-:-:S07]  /*26150*/  IMAD.MOV.U32 R15, RZ, RZ, -0x1 ;  /* 0xffffffffff0f7424 */ /* 0x000fce00078e00ff */
[----:B-1-34-:R-:W-:Y:S05]  /*26160*/  WARPSYNC.COLLECTIVE R15, `(.L_x_832) ;  /* 0x000000000f087348 */ /* 0x01afea0003c00000 */
[----:B------:R0:W2:Y:S02]  /*26170*/  SHFL.IDX P6, R14, R13, R12, R11 ;  /* 0x0000000c0d0e7389 */ /* 0x0000a400000c000b */
[----:B01234-:R-:W-:Y:S01]  /*26180*/  ENDCOLLECTIVE ;  /* 0x000000000000791b */ /* 0x01ffe20003800000 */
.L_x_832:
[----:B------:R-:W-:Y:S05]  /*26190*/  BSYNC B1 ;  /* 0x0000000000017941 */ /* 0x000fea0003800000 */
.L_x_831:
[----:B------:R-:W-:Y:S01]  /*261a0*/  IMAD.MOV.U32 R13, RZ, RZ, R106 ;  /* 0x000000ffff0d7224 */ /* 0x000fe200078e006a */
[----:B------:R-:W-:Y:S01]  /*261b0*/  MOV R11, 0x181f ;  /* 0x0000181f000b7802 */ /* 0x000fe20000000f00 */
[----:B------:R-:W-:Y:S01]  /*261c0*/  IMAD.MOV.U32 R12, RZ, RZ, 0x1 ;  /* 0x00000001ff0c7424 */ /* 0x000fe200078e00ff */
[----:B------:R-:W-:Y:S01]  /*261d0*/  MOV R70, R14 ;  /* 0x0000000e00467202 */ /* 0x000fe20000000f00 */
[----:B------:R-:W-:-:S07]  /*261e0*/  IMAD.MOV.U32 R15, RZ, RZ, -0x1 ;  /* 0xffffffffff0f7424 */ /* 0x000fce00078e00ff */
[----:B------:R-:W-:Y:S05]  /*261f0*/  WARPSYNC.COLLECTIVE R15, `(.L_x_833) ;  /* 0x000000000f087348 */ /* 0x000fea0003c00000 */
[----:B------:R0:W1:Y:S02]  /*26200*/  SHFL.IDX P6, R14, R13, R12, R11 ;  /* 0x0000000c0d0e7389 */ /* 0x00006400000c000b */
[----:B01----:R-:W-:Y:S01]  /*26210*/  ENDCOLLECTIVE ;  /* 0x000000000000791b */ /* 0x003fe20003800000 */
.L_x_833:
[----:B------:R-:W-:Y:S01]  /*26220*/  IMAD.MOV.U32 R71, RZ, RZ, R14 ;  /* 0x000000ffff477224 */ /* 0x000fe200078e000e */
[----:B------:R-:W-:Y:S06]  /*26230*/  BRA `(.L_x_834) ;  /* 0xfffffdd800a07947 */ /* 0x000fec000383ffff */
.L_x_532:
[----:B------:R-:W-:Y:S01]  /*26240*/  BSSY B1, `(.L_x_835) ;  /* 0x0000008000017945 */ /* 0x000fe20003800000 */
[----:B0-2---:R-:W-:Y:S01]  /*26250*/  MOV R13, R107 ;  /* 0x0000006b000d7202 */ /* 0x005fe20000000f00 */
[----:B------:R-:W-:Y:S01]  /*26260*/  IMAD.MOV.U32 R12, RZ, RZ, 0x2 ;  /* 0x00000002ff0c7424 */ /* 0x000fe200078e00ff */
[----:B------:R-:W-:Y:S01]  /*26270*/  MOV R15, 0xffffffff ;  /* 0xffffffff000f7802 */ /* 0x000fe20000000f00 */
[----:B------:R-:W-:-:S07]  /*26280*/  IMAD.MOV.U32 R11, RZ, RZ, 0x181f ;  /* 0x0000181fff0b7424 */ /* 0x000fce00078e00ff */
[----:B-1-34-:R-:W-:Y:S05]  /*26290*/  WARPSYNC.COLLECTIVE R15, `(.L_x_836) ;  /* 0x000000000f087348 */ /* 0x01afea0003c00000 */
[----:B------:R0:W2:Y:S02]  /*262a0*/  SHFL.IDX P6, R14, R13, R12, R11 ;  /* 0x0000000c0d0e7389 */ /* 0x0000a400000c000b */
[----:B01234-:R-:W-:Y:S01]  /*262b0*/  ENDCOLLECTIVE ;  /* 0x000000000000791b */ /* 0x01ffe20003800000 */
.L_x_836:
[----:B------:R-:W-:Y:S05]  /*262c0*/  BSYNC B1 ;  /* 0x0000000000017941 */ /* 0x000fea0003800000 */
.L_x_835:
[----:B------:R-:W-:Y:S01]  /*262d0*/  IMAD.MOV.U32 R13, RZ, RZ, R106 ;  /* 0x000000ffff0d7224 */ /* 0x000fe200078e006a */
[----:B------:R-:W-:Y:S01]  /*262e0*/  MOV R12, 0x2 ;  /* 0x00000002000c7802 */ /* 0x000fe20000000f00 */
[----:B------:R-:W-:Y:S02]  /*262f0*/  IMAD.MOV.U32 R11, RZ, RZ, 0x181f ;  /* 0x0000181fff0b7424 */ /* 0x000fe400078e00ff */
[----:B------:R-:W-:Y:S02]  /*26300*/  IMAD.MOV.U32 R15, RZ, RZ, -0x1 ;  /* 0xffffffffff0f7424 */ /* 0x000fe400078e00ff */
[----:B------:R-:W-:-:S07]  /*26310*/  IMAD.MOV.U32 R60, RZ, RZ, R14 ;  /* 0x000000ffff3c7224 */ /* 0x000fce00078e000e */
[----:B------:R-:W-:Y:S05]  /*26320*/  WARPSYNC.COLLECTIVE R15, `(.L_x_837) ;  /* 0x000000000f087348 */ /* 0x000fea0003c00000 */
[----:B------:R0:W1:Y:S02]  /*26330*/  SHFL.IDX P6, R14, R13, R12, R11 ;  /* 0x0000000c0d0e7389 */ /* 0x00006400000c000b */
[----:B01----:R-:W-:Y:S01]  /*26340*/  ENDCOLLECTIVE ;  /* 0x000000000000791b */ /* 0x003fe20003800000 */
.L_x_837:
[----:B------:R-:W-:Y:S01]  /*26350*/  MOV R61, R14 ;  /* 0x0000000e003d7202 */ /* 0x000fe20000000f00 */
[----:B------:R-:W-:Y:S06]  /*26360*/  BRA `(.L_x_838) ;  /* 0xfffffde800207947 */ /* 0x000fec000383ffff */
.L_x_541:
        /* <DEDUP_REMOVED lines=8> */
.L_x_840:
[----:B------:R-:W-:Y:S05]  /*263f0*/  BSYNC B1 ;  /* 0x0000000000017941 */ /* 0x000fea0003800000 */
.L_x_839:
[----:B------:R-:W-:Y:S01]  /*26400*/  MOV R13, R106 ;  /* 0x0000006a000d7202 */ /* 0x000fe20000000f00 */
[----:B------:R-:W-:Y:S01]  /*26410*/  IMAD.MOV.U32 R12, RZ, RZ, 0x3 ;  /* 0x00000003ff0c7424 */ /* 0x000fe200078e00ff */
[----:B------:R-:W-:Y:S01]  /*26420*/  MOV R15, 0xffffffff ;  /* 0xffffffff000f7802 */ /* 0x000fe20000000f00 */
[----:B------:R-:W-:Y:S02]  /*26430*/  IMAD.MOV.U32 R11, RZ, RZ, 0x181f ;  /* 0x0000181fff0b7424 */ /* 0x000fe400078e00ff */
[----:B------:R-:W-:-:S07]  /*26440*/  IMAD.MOV.U32 R107, RZ, RZ, R14 ;  /* 0x000000ffff6b7224 */ /* 0x000fce00078e000e */
[----:B------:R-:W-:Y:S05]  /*26450*/  WARPSYNC.COLLECTIVE R15, `(.L_x_841) ;  /* 0x000000000f087348 */ /* 0x000fea0003c00000 */
[----:B------:R0:W1:Y:S02]  /*26460*/  SHFL.IDX P6, R14, R13, R12, R11 ;  /* 0x0000000c0d0e7389 */ /* 0x00006400000c000b */
[----:B01----:R-:W-:Y:S01]  /*26470*/  ENDCOLLECTIVE ;  /* 0x000000000000791b */ /* 0x003fe20003800000 */
.L_x_841:
[----:B------:R-:W-:Y:S01]  /*26480*/  IMAD.MOV.U32 R53, RZ, RZ, R14 ;  /* 0x000000ffff357224 */ /* 0x000fe200078e000e */
[----:B------:R-:W-:Y:S06]  /*26490*/  BRA `(.L_x_842) ;  /* 0xfffffdf400ac7947 */ /* 0x000fec000383ffff */
.L_x_551:
[----:B-1----:R1:W2:Y:S02]  /*264a0*/  SYNCS.PHASECHK.TRANS64.TRYWAIT P3, [R80+URZ+0x38890], R103 ;  /* 0x03889067500075a7 */ /* 0x0022a4000806017f */
[----:B--2---:R-:W-:Y:S05]  /*264b0*/  @!P3 NANOSLEEP.SYNCS 0x989680 ;  /* 0x009896800000b95d */ /* 0x004fea0003900000 */
[----:B------:R-:W2:Y:S02]  /*264c0*/  @!P3 SYNCS.PHASECHK.TRANS64 P3, [R80+URZ+0x38890], R103 ;  /* 0x038890675000b5a7 */ /* 0x000ea4000806007f */
[----:B--2---:R-:W-:Y:S05]  /*264d0*/  @!P3 BRA `(.L_x_551) ;  /* 0xfffffffc00f0b947 */ /* 0x004fea000383ffff */
[----:B------:R-:W-:Y:S05]  /*264e0*/  BRA `(.L_x_843) ;  /* 0xfffffe0800fc7947 */ /* 0x000fea000383ffff */
.L_x_552:
[----:B------:R-:W-:Y:S01]  /*264f0*/  BSSY B1, `(.L_x_844) ;  /* 0x0000008000017945 */ /* 0x000fe20003800000 */
[----:B------:R-:W-:Y:S01]  /*26500*/  IMAD.MOV.U32 R13, RZ, RZ, R107 ;  /* 0x000000ffff0d7224 */ /* 0x000fe200078e006b */
[----:B------:R-:W-:Y:S01]  /*26510*/  MOV R12, RZ ;  /* 0x000000ff000c7202 */ /* 0x000fe20000000f00 */
[----:B------:R-:W-:Y:S02]  /*26520*/  IMAD.MOV.U32 R11, RZ, RZ, 0x181f ;  /* 0x0000181fff0b7424 */ /* 0x000fe400078e00ff */
[----:B------:R-:W-:-:S07]  /*26530*/  IMAD.MOV.U32 R15, RZ, RZ, -0x1 ;  /* 0xffffffffff0f7424 */ /* 0x000fce00078e00ff */
[----:B-1----:R-:W-:Y:S05]  /*26540*/  WARPSYNC.COLLECTIVE R15, `(.L_x_845) ;  /* 0x000000000f087348 */ /* 0x002fea0003c00000 */
[----:B------:R0:W2:Y:S02]  /*26550*/  SHFL.IDX P6, R14, R13, R12, R11 ;  /* 0x0000000c0d0e7389 */ /* 0x0000a400000c000b */
[----:B012---:R-:W-:Y:S01]  /*26560*/  ENDCOLLECTIVE ;  /* 0x000000000000791b */ /* 0x007fe20003800000 */
.L_x_845:
[----:B------:R-:W-:Y:S05]  /*26570*/  BSYNC B1 ;  /* 0x0000000000017941 */ /* 0x000fea0003800000 */
.L_x_844:
[----:B------:R-:W-:Y:S01]  /*26580*/  IMAD.MOV.U32 R13, RZ, RZ, R106 ;  /* 0x000000ffff0d7224 */ /* 0x000fe200078e006a */
[----:B------:R-:W-:Y:S01]  /*26590*/  MOV R11, 0x181f ;  /* 0x0000181f000b7802 */ /* 0x000fe20000000f00 */
[----:B------:R-:W-:Y:S01]  /*265a0*/  IMAD.MOV.U32 R12, RZ, RZ, RZ ;  /* 0x000000ffff0c7224 */ /* 0x000fe200078e00ff */
[----:B------:R-:W-:Y:S01]  /*265b0*/  MOV R108, R14 ;  /* 0x0000000e006c7202 */ /* 0x000fe20000000f00 */
[----:B------:R-:W-:-:S07]  /*265c0*/  IMAD.MOV.U32 R15, RZ, RZ, -0x1 ;  /* 0xffffffffff0f7424 */ /* 0x000fce00078e00ff */
[----:B------:R-:W-:Y:S05]  /*265d0*/  WARPSYNC.COLLECTIVE R15, `(.L_x_846) ;  /* 0x000000000f087348 */ /* 0x000fea0003c00000 */
[----:B------:R0:W1:Y:S02]  /*265e0*/  SHFL.IDX P6, R14, R13, R12, R11 ;  /* 0x0000000c0d0e7389 */ /* 0x00006400000c000b */
[----:B01----:R-:W-:Y:S01]  /*265f0*/  ENDCOLLECTIVE ;  /* 0x000000000000791b */ /* 0x003fe20003800000 */
.L_x_846:
[----:B------:R-:W-:Y:S01]  /*26600*/  IMAD.MOV.U32 R110, RZ, RZ, R14 ;  /* 0x000000ffff6e7224 */ /* 0x000fe200078e000e */
[----:B------:R-:W-:Y:S06]  /*26610*/  BRA `(.L_x_847) ;  /* 0xfffffe0800c87947 */ /* 0x000fec000383ffff */
.L_x_557:
[----:B------:R-:W-:Y:S01]  /*26620*/  BSSY B1, `(.L_x_848) ;  /* 0x0000008000017945 */ /* 0x000fe20003800000 */
[----:B----4-:R-:W-:Y:S01]  /*26630*/  MOV R13, R107 ;  /* 0x0000006b000d7202 */ /* 0x010fe20000000f00 */
[----:B------:R-:W-:Y:S01]  /*26640*/  IMAD.MOV.U32 R12, RZ, RZ, 0x1 ;  /* 0x00000001ff0c7424 */ /* 0x000fe200078e00ff */
[----:B------:R-:W-:Y:S01]  /*26650*/  MOV R15, 0xffffffff ;  /* 0xffffffff000f7802 */ /* 0x000fe20000000f00 */
[----:B------:R-:W-:-:S07]  /*26660*/  IMAD.MOV.U32 R11, RZ, RZ, 0x181f ;  /* 0x0000181fff0b7424 */ /* 0x000fce00078e00ff */
[----:B0123--:R-:W-:Y:S05]  /*26670*/  WARPSYNC.COLLECTIVE R15, `(.L_x_849) ;  /* 0x000000000f087348 */ /* 0x00ffea0003c00000 */
[----:B------:R4:W0:Y:S02]  /*26680*/  SHFL.IDX P6, R14, R13, R12, R11 ;  /* 0x0000000c0d0e7389 */ /* 0x00082400000c000b */
[----:B01234-:R-:W-:Y:S01]  /*26690*/  ENDCOLLECTIVE ;  /* 0x000000000000791b */ /* 0x01ffe20003800000 */
.L_x_849:
[----:B------:R-:W-:Y:S05]  /*266a0*/  BSYNC B1 ;  /* 0x0000000000017941 */ /* 0x000fea0003800000 */
.L_x_848:
        /* <DEDUP_REMOVED lines=8> */
.L_x_850:
[----:B------:R-:W-:Y:S01]  /*26730*/  MOV R50, R14 ;  /* 0x0000000e00327202 */ /* 0x000fe20000000f00 */
[----:B------:R-:W-:Y:S06]  /*26740*/  BRA `(.L_x_851) ;  /* 0xfffffe1800747947 */ /* 0x000fec000383ffff */
.L_x_562:
[----:B------:R-:W-:Y:S01]  /*26750*/  BSSY B1, `(.L_x_852) ;  /* 0x0000008000017945 */ /* 0x000fe20003800000 */
[----:B0-----:R-:W-:Y:S01]  /*26760*/  IMAD.MOV.U32 R13, RZ, RZ, R107 ;  /* 0x000000ffff0d7224 */ /* 0x001fe200078e006b */
[----:B------:R-:W-:Y:S01]  /*26770*/  MOV R11, 0x181f ;  /* 0x0000181f000b7802 */ /* 0x000fe20000000f00 */
[----:B------:R-:W-:Y:S02]  /*26780*/  IMAD.MOV.U32 R12, RZ, RZ, 0x2 ;  /* 0x00000002ff0c7424 */ /* 0x000fe400078e00ff */
[----:B------:R-:W-:-:S07]  /*26790*/  IMAD.MOV.U32 R15, RZ, RZ, -0x1 ;  /* 0xffffffffff0f7424 */ /* 0x000fce00078e00ff */
[----:B-1234-:R-:W-:Y:S05]  /*267a0*/  WARPSYNC.COLLECTIVE R15, `(.L_x_853) ;  /* 0x000000000f087348 */ /* 0x01efea0003c00000 */
[----:B------:R0:W0:Y:S02]  /*267b0*/  SHFL.IDX P6, R14, R13, R12, R11 ;  /* 0x0000000c0d0e7389 */ /* 0x00002400000c000b */
[----:B01234-:R-:W-:Y:S01]  /*267c0*/  ENDCOLLECTIVE ;  /* 0x000000000000791b */ /* 0x01ffe20003800000 */
.L_x_853:
[----:B------:R-:W-:Y:S05]  /*267d0*/  BSYNC B1 ;  /* 0x0000000000017941 */ /* 0x000fea0003800000 */
.L_x_852:
        /* <DEDUP_REMOVED lines=8> */
.L_x_854:
[----:B------:R-:W-:Y:S01]  /*26860*/  IMAD.MOV.U32 R52, RZ, RZ, R14 ;  /* 0x000000ffff347224 */ /* 0x000fe200078e000e */
[----:B------:R-:W-:Y:S06]  /*26870*/  BRA `(.L_x_855) ;  /* 0xfffffe2800407947 */ /* 0x000fec000383ffff */
.L_x_567:
        /* <DEDUP_REMOVED lines=8> */
.L_x_857:
[----:B------:R-:W-:Y:S05]  /*26900*/  BSYNC B1 ;  /* 0x0000000000017941 */ /* 0x000fea0003800000 */
.L_x_856:
        /* <DEDUP_REMOVED lines=8> */
.L_x_858:
[----:B------:R-:W-:Y:S01]  /*26990*/  IMAD.MOV.U32 R106, RZ, RZ, R14 ;  /* 0x000000ffff6a7224 */ /* 0x000fe200078e000e */
[----:B------:R-:W-:Y:S06]  /*269a0*/  BRA `(.L_x_859) ;  /* 0xfffffe3800087947 */ /* 0x000fec000383ffff */
.L_x_572:
[----:B0-----:R0:W1:Y:S02]  /*269b0*/  SYNCS.PHASECHK.TRANS64.TRYWAIT P2, [R80+URZ+0x38890], R103 ;  /* 0x03889067500075a7 */ /* 0x001064000804017f */
[----:B-1----:R-:W-:Y:S05]  /*269c0*/  @!P2 NANOSLEEP.SYNCS 0x989680 ;  /* 0x009896800000a95d */ /* 0x002fea0003900000 */
[----:B------:R-:W1:Y:S02]  /*269d0*/  @!P2 SYNCS.PHASECHK.TRANS64 P2, [R80+URZ+0x38890], R103 ;  /* 0x038890675000a5a7 */ /* 0x000e64000804007f */
[----:B-1----:R-:W-:Y:S05]  /*269e0*/  @!P2 BRA `(.L_x_572) ;  /* 0xfffffffc00f0a947 */ /* 0x002fea000383ffff */
[----:B------:R-:W-:Y:S05]  /*269f0*/  BRA `(.L_x_860) ;  /* 0xfffffe48000c7947 */ /* 0x000fea000383ffff */
.L_x_573:
[----:B------:R-:W-:Y:S01]  /*26a00*/  BSSY B1, `(.L_x_861) ;  /* 0x0000008000017945 */ /* 0x000fe20003800000 */
[----:B------:R-:W-:Y:S01]  /*26a10*/  MOV R13, R46 ;  /* 0x0000002e000d7202 */ /* 0x000fe20000000f00 */
[----:B------:R-:W-:Y:S01]  /*26a20*/  IMAD.MOV.U32 R12, RZ, RZ, RZ ;  /* 0x000000ffff0c7224 */ /* 0x000fe200078e00ff */
[----:B------:R-:W-:Y:S01]  /*26a30*/  MOV R15, 0xffffffff ;  /* 0xffffffff000f7802 */ /* 0x000fe20000000f00 */
[----:B------:R-:W-:-:S07]  /*26a40*/  IMAD.MOV.U32 R11, RZ, RZ, 0x181f ;  /* 0x0000181fff0b7424 */ /* 0x000fce00078e00ff */
[----:B0-----:R-:W-:Y:S05]  /*26a50*/  WARPSYNC.COLLECTIVE R15, `(.L_x_862) ;  /* 0x000000000f087348 */ /* 0x001fea0003c00000 */
[----:B------:R1:W2:Y:S02]  /*26a60*/  SHFL.IDX P6, R14, R13, R12, R11 ;  /* 0x0000000c0d0e7389 */ /* 0x0002a400000c000b */
[----:B012---:R-:W-:Y:S01]  /*26a70*/  ENDCOLLECTIVE ;  /* 0x000000000000791b */ /* 0x007fe20003800000 */
.L_x_862:
[----:B------:R-:W-:Y:S05]  /*26a80*/  BSYNC B1 ;  /* 0x0000000000017941 */ /* 0x000fea0003800000 */
.L_x_861:
[----:B------:R-:W-:Y:S01]  /*26a90*/  IMAD.MOV.U32 R13, RZ, RZ, R45 ;  /* 0x000000ffff0d7224 */ /* 0x000fe200078e002d */
[----:B------:R-:W-:Y:S01]  /*26aa0*/  MOV R12, RZ ;  /* 0x000000ff000c7202 */ /* 0x000fe20000000f00 */
[----:B------:R-:W-:Y:S02]  /*26ab0*/  IMAD.MOV.U32 R11, RZ, RZ, 0x181f ;  /* 0x0000181fff0b7424 */ /* 0x000fe400078e00ff */
[----:B------:R-:W-:Y:S02]  /*26ac0*/  IMAD.MOV.U32 R15, RZ, RZ, -0x1 ;  /* 0xffffffffff0f7424 */ /* 0x000fe400078e00ff */
[----:B------:R-:W-:-:S07]  /*26ad0*/  IMAD.MOV.U32 R44, RZ, RZ, R14 ;  /* 0x000000ffff2c7224 */ /* 0x000fce00078e000e */
[----:B------:R-:W-:Y:S05]  /*26ae0*/  WARPSYNC.COLLECTIVE R15, `(.L_x_863) ;  /* 0x000000000f087348 */ /* 0x000fea0003c00000 */
[----:B------:R0:W1:Y:S02]  /*26af0*/  SHFL.IDX P6, R14, R13, R12, R11 ;  /* 0x0000000c0d0e7389 */ /* 0x00006400000c000b */
[----:B01----:R-:W-:Y:S01]  /*26b00*/  ENDCOLLECTIVE ;  /* 0x000000000000791b */ /* 0x003fe20003800000 */
.L_x_863:
[----:B------:R-:W-:Y:S05]  /*26b10*/  BRA `(.L_x_864) ;  /* 0xfffffe4800307947 */ /* 0x000fea000383ffff */
.L_x_576:
[----:B------:R-:W-:Y:S01]  /*26b20*/  BSSY B1, `(.L_x_865) ;  /* 0x0000008000017945 */ /* 0x000fe20003800000 */
[----:B----4-:R-:W-:Y:S01]  /*26b30*/  MOV R13, R46 ;  /* 0x0000002e000d7202 */ /* 0x010fe20000000f00 */
[----:B------:R-:W-:Y:S01]  /*26b40*/  IMAD.MOV.U32 R12, RZ, RZ, 0x1 ;  /* 0x00000001ff0c7424 */ /* 0x000fe200078e00ff */
[----:B------:R-:W-:Y:S01]  /*26b50*/  MOV R15, 0xffffffff ;  /* 0xffffffff000f7802 */ /* 0x000fe20000000f00 */
[----:B------:R-:W-:-:S07]  /*26b60*/  IMAD.MOV.U32 R11, RZ, RZ, 0x181f ;  /* 0x0000181fff0b7424 */ /* 0x000fce00078e00ff */
[----:B0123--:R-:W-:Y:S05]  /*26b70*/  WARPSYNC.COLLECTIVE R15, `(.L_x_866) ;  /* 0x000000000f087348 */ /* 0x00ffea0003c00000 */
[----:B---3--:R3:W4:Y:S02]  /*26b80*/  SHFL.IDX P6, R14, R13, R12, R11 ;  /* 0x0000000c0d0e7389 */ /* 0x00872400000c000b */
[----:B01234-:R-:W-:Y:S01]  /*26b90*/  ENDCOLLECTIVE ;  /* 0x000000000000791b */ /* 0x01ffe20003800000 */
.L_x_866:
[----:B------:R-:W-:Y:S05]  /*26ba0*/  BSYNC B1 ;  /* 0x0000000000017941 */ /* 0x000fea0003800000 */
.L_x_865:
        /* <DEDUP_REMOVED lines=8> */
.L_x_867:
[----:B------:R-:W-:Y:S05]  /*26c30*/  BRA `(.L_x_868) ;  /* 0xfffffe4800307947 */ /* 0x000fea000383ffff */
.L_x_579:
        /* <DEDUP_REMOVED lines=8> */
.L_x_870:
[----:B------:R-:W-:Y:S05]  /*26cc0*/  BSYNC B1 ;  /* 0x0000000000017941 */ /* 0x000fea0003800000 */
.L_x_869:
        /* <DEDUP_REMOVED lines=8> */
.L_x_871:
[----:B------:R-:W-:Y:S05]  /*26d50*/  BRA `(.L_x_872) ;  /* 0xfffffe4800347947 */ /* 0x000fea000383ffff */
.L_x_582:
[----:B------:R-:W-:Y:S01]  /*26d60*/  BSSY B1, `(.L_x_873) ;  /* 0x0000008000017945 */ /* 0x000fe20003800000 */
[----:B0-----:R-:W-:Y:S01]  /*26d70*/  MOV R13, R46 ;  /* 0x0000002e000d7202 */ /* 0x001fe20000000f00 */
[----:B------:R-:W-:Y:S01]  /*26d80*/  IMAD.MOV.U32 R12, RZ, RZ, 0x3 ;  /* 0x00000003ff0c7424 */ /* 0x000fe200078e00ff */
[----:B------:R-:W-:Y:S01]  /*26d90*/  MOV R15, 0xffffffff ;  /* 0xffffffff000f7802 */ /* 0x000fe20000000f00 */
[----:B------:R-:W-:-:S07]  /*26da0*/  IMAD.MOV.U32 R11, RZ, RZ, 0x181f ;  /* 0x0000181fff0b7424 */ /* 0x000fce00078e00ff */
[----:B-1234-:R-:W-:Y:S05]  /*26db0*/  WARPSYNC.COLLECTIVE R15, `(.L_x_874) ;  /* 0x000000000f087348 */ /* 0x01efea0003c00000 */
[----:B----4-:R0:W4:Y:S02]  /*26dc0*/  SHFL.IDX P6, R14, R13, R12, R11 ;  /* 0x0000000c0d0e7389 */ /* 0x01012400000c000b */
[----:B01234-:R-:W-:Y:S01]  /*26dd0*/  ENDCOLLECTIVE ;  /* 0x000000000000791b */ /* 0x01ffe20003800000 */
.L_x_874:
[----:B------:R-:W-:Y:S05]  /*26de0*/  BSYNC B1 ;  /* 0x0000000000017941 */ /* 0x000fea0003800000 */
.L_x_873:
        /* <DEDUP_REMOVED lines=8> */
.L_x_875:
[----:B------:R-:W-:Y:S05]  /*26e70*/  BRA `(.L_x_876) ;  /* 0xfffffe4800387947 */ /* 0x000fea000383ffff */
.L_x_586:
[----:B------:R0:W0:Y:S02]  /*26e80*/  SYNCS.PHASECHK.TRANS64.TRYWAIT P3, [R80+URZ+0x388b0], R103 ;  /* 0x0388b067500075a7 */ /* 0x000024000806017f */
[----:B0-----:R-:W-:Y:S05]  /*26e90*/  @!P3 NANOSLEEP.SYNCS 0x989680 ;  /* 0x009896800000b95d */ /* 0x001fea0003900000 */
[----:B------:R-:W0:Y:S02]  /*26ea0*/  @!P3 SYNCS.PHASECHK.TRANS64 P3, [R80+URZ+0x388b0], R103 ;  /* 0x0388b0675000b5a7 */ /* 0x000e24000806007f */
[----:B0-----:R-:W-:Y:S05]  /*26eb0*/  @!P3 BRA `(.L_x_586) ;  /* 0xfffffffc00f0b947 */ /* 0x001fea000383ffff */
[----:B------:R-:W-:Y:S05]  /*26ec0*/  BRA `(.L_x_877) ;  /* 0xfffffe4800b07947 */ /* 0x000fea000383ffff */
.L_x_598:
[----:B------:R-:W-:Y:S01]  /*26ed0*/  BSSY B0, `(.L_x_878) ;  /* 0x0000007000007945 */ /* 0x000fe20003800000 */
[----:B------:R-:W-:Y:S01]  /*26ee0*/  MOV R12, RZ ;  /* 0x000000ff000c7202 */ /* 0x000fe20000000f00 */
[----:B------:R-:W-:Y:S02]  /*26ef0*/  IMAD.MOV.U32 R11, RZ, RZ, 0x1f ;  /* 0x0000001fff0b7424 */ /* 0x000fe400078e00ff */
[----:B------:R-:W-:-:S07]  /*26f00*/  IMAD.MOV.U32 R15, RZ, RZ, -0x1 ;  /* 0xffffffffff0f7424 */ /* 0x000fce00078e00ff */
[----:B-----5:R-:W-:Y:S05]  /*26f10*/  WARPSYNC.COLLECTIVE R15, `(.L_x_879) ;  /* 0x000000000f087348 */ /* 0x020fea0003c00000 */
[----:B------:R0:W1:Y:S02]  /*26f20*/  SHFL.IDX P6, R14, R13, R12, R11 ;  /* 0x0000000c0d0e7389 */ /* 0x00006400000c000b */
[----:B01---5:R-:W-:Y:S01]  /*26f30*/  ENDCOLLECTIVE ;  /* 0x000000000000791b */ /* 0x023fe20003800000 */
.L_x_879:
[----:B------:R-:W-:Y:S05]  /*26f40*/  BSYNC B0 ;  /* 0x0000000000007941 */ /* 0x000fea0003800000 */
.L_x_878:
[----:B------:R-:W-:Y:S05]  /*26f50*/  BRA `(.L_x_880) ;  /* 0xfffffe54008c7947 */ /* 0x000fea000383ffff */
.L_x_608:
[----:B------:R-:W-:Y:S01]  /*26f60*/  BSSY B1, `(.L_x_881) ;  /* 0x0000008000017945 */ /* 0x000fe20003800000 */
[----:B------:R-:W-:Y:S01]  /*26f70*/  MOV R13, R26 ;  /* 0x0000001a000d7202 */ /* 0x000fe20000000f00 */
[----:B------:R-:W-:Y:S01]  /*26f80*/  IMAD.MOV.U32 R12, RZ, RZ, RZ ;  /* 0x000000ffff0c7224 */ /* 0x000fe200078e00ff */
[----:B------:R-:W-:Y:S01]  /*26f90*/  MOV R15, 0xffffffff ;  /* 0xffffffff000f7802 */ /* 0x000fe20000000f00 */
[----:B------:R-:W-:-:S07]  /*26fa0*/  IMAD.MOV.U32 R11, RZ, RZ, 0x181f ;  /* 0x0000181fff0b7424 */ /* 0x000fce00078e00ff */
[----:B------:R-:W-:Y:S05]  /*26fb0*/  WARPSYNC.COLLECTIVE R15, `(.L_x_882) ;  /* 0x000000000f087348 */ /* 0x000fea0003c00000 */
[----:B------:R0:W1:Y:S02]  /*26fc0*/  SHFL.IDX P6, R14, R13, R12, R11 ;  /* 0x0000000c0d0e7389 */ /* 0x00006400000c000b */
[----:B01----:R-:W-:Y:S01]  /*26fd0*/  ENDCOLLECTIVE ;  /* 0x000000000000791b */ /* 0x003fe20003800000 */
.L_x_882:
[----:B------:R-:W-:Y:S05]  /*26fe0*/  BSYNC B1 ;  /* 0x0000000000017941 */ /* 0x000fea0003800000 */
.L_x_881:
        /* <DEDUP_REMOVED lines=8> */
.L_x_883:
[----:B------:R-:W-:Y:S01]  /*27070*/  IMAD.MOV.U32 R13, RZ, RZ, R27 ;  /* 0x000000ffff0d7224 */ /* 0x000fe200078e001b */
[----:B------:R-:W-:-:S07]  /*27080*/  MOV R3, R14 ;  /* 0x0000000e00037202 */ /* 0x000fce0000000f00 */
[----:B------:R-:W-:Y:S05]  /*27090*/  WARPSYNC.COLLECTIVE R15, `(.L_x_884) ;  /* 0x000000000f087348 */ /* 0x000fea0003c00000 */
[----:B------:R0:W1:Y:S02]  /*270a0*/  SHFL.IDX P6, R14, R13, R12, R11 ;  /* 0x0000000c0d0e7389 */ /* 0x00006400000c000b */
[----:B01----:R-:W-:Y:S01]  /*270b0*/  ENDCOLLECTIVE ;  /* 0x000000000000791b */ /* 0x003fe20003800000 */
.L_x_884:
[----:B------:R-:W-:Y:S01]  /*270c0*/  MOV R13, R28 ;  /* 0x0000001c000d7202 */ /* 0x000fe20000000f00 */
[----:B------:R-:W-:-:S07]  /*270d0*/  IMAD.MOV.U32 R4, RZ, RZ, R14 ;  /* 0x000000ffff047224 */ /* 0x000fce00078e000e */
[----:B------:R-:W-:Y:S05]  /*270e0*/  WARPSYNC.COLLECTIVE R15, `(.L_x_885) ;  /* 0x000000000f087348 */ /* 0x000fea0003c00000 */
[----:B------:R0:W1:Y:S02]  /*270f0*/  SHFL.IDX P6, R14, R13, R12, R11 ;  /* 0x0000000c0d0e7389 */ /* 0x00006400000c000b */
[----:B01----:R-:W-:Y:S01]  /*27100*/  ENDCOLLECTIVE ;  /* 0x000000000000791b */ /* 0x003fe20003800000 */
.L_x_885:
[----:B------:R-:W-:Y:S05]  /*27110*/  BRA `(.L_x_886) ;  /* 0xfffffe5c00247947 */ /* 0x000fea000383ffff */
.L_x_612:
[----:B0-----:R0:W1:Y:S02]  /*27120*/  SYNCS.PHASECHK.TRANS64.TRYWAIT P0, [R23+URZ+0x38800], R34 ;  /* 0x03880022170075a7 */ /* 0x001064000800017f */
[----:B-1----:R-:W-:Y:S05]  /*27130*/  @!P0 NANOSLEEP.SYNCS 0x989680 ;  /* 0x009896800000895d */ /* 0x002fea0003900000 */
[----:B------:R-:W1:Y:S02]  /*27140*/  @!P0 SYNCS.PHASECHK.TRANS64 P0, [R23+URZ+0x38800], R34 ;  /* 0x03880022170085a7 */ /* 0x000e64000800007f */
[----:B-1----:R-:W-:Y:S05]  /*27150*/  @!P0 BRA `(.L_x_612) ;  /* 0xfffffffc00f08947 */ /* 0x002fea000383ffff */
[----:B------:R-:W-:Y:S05]  /*27160*/  BRA `(.L_x_887) ;  /* 0xfffffe60005c7947 */ /* 0x000fea000383ffff */
.L_x_628:
[----:B------:R-:W-:Y:S01]  /*27170*/  BSSY B1, `(.L_x_888) ;  /* 0x0000008000017945 */ /* 0x000fe20003800000 */
[----:B------:R-:W-:Y:S01]  /*27180*/  IMAD.MOV.U32 R13, RZ, RZ, R26 ;  /* 0x000000ffff0d7224 */ /* 0x000fe200078e001a */
[----:B------:R-:W-:Y:S01]  /*27190*/  MOV R11, 0x181f ;  /* 0x0000181f000b7802 */ /* 0x000fe20000000f00 */
[----:B------:R-:W-:Y:S02]  /*271a0*/  IMAD.MOV.U32 R12, RZ, RZ, RZ ;  /* 0x000000ffff0c7224 */ /* 0x000fe400078e00ff */
[----:B------:R-:W-:-:S07]  /*271b0*/  IMAD.MOV.U32 R15, RZ, RZ, -0x1 ;  /* 0xffffffffff0f7424 */ /* 0x000fce00078e00ff */
[----:B------:R-:W-:Y:S05]  /*271c0*/  WARPSYNC.COLLECTIVE R15, `(.L_x_889) ;  /* 0x000000000f087348 */ /* 0x000fea0003c00000 */
[----:B------:R0:W1:Y:S02]  /*271d0*/  SHFL.IDX P6, R14, R13, R12, R11 ;  /* 0x0000000c0d0e7389 */ /* 0x00006400000c000b */
[----:B01----:R-:W-:Y:S01]  /*271e0*/  ENDCOLLECTIVE ;  /* 0x000000000000791b */ /* 0x003fe20003800000 */
.L_x_889:
[----:B------:R-:W-:Y:S05]  /*271f0*/  BSYNC B1 ;  /* 0x0000000000017941 */ /* 0x000fea0003800000 */
.L_x_888:
        /* <DEDUP_REMOVED lines=8> */
.L_x_890:
[----:B------:R-:W-:Y:S02]  /*27280*/  IMAD.MOV.U32 R13, RZ, RZ, R27 ;  /* 0x000000ffff0d7224 */ /* 0x000fe400078e001b */
[----:B------:R-:W-:-:S07]  /*27290*/  IMAD.MOV.U32 R5, RZ, RZ, R14 ;  /* 0x000000ffff057224 */ /* 0x000fce00078e000e */
[----:B------:R-:W-:Y:S05]  /*272a0*/  WARPSYNC.COLLECTIVE R15, `(.L_x_891) ;  /* 0x000000000f087348 */ /* 0x000fea0003c00000 */
[----:B------:R0:W1:Y:S02]  /*272b0*/  SHFL.IDX P6, R14, R13, R12, R11 ;  /* 0x0000000c0d0e7389 */ /* 0x00006400000c000b */
[----:B01----:R-:W-:Y:S01]  /*272c0*/  ENDCOLLECTIVE ;  /* 0x000000000000791b */ /* 0x003fe20003800000 */
.L_x_891:
[----:B------:R-:W-:Y:S01]  /*272d0*/  IMAD.MOV.U32 R13, RZ, RZ, R28 ;  /* 0x000000ffff0d7224 */ /* 0x000fe200078e001c */
[----:B------:R-:W-:-:S07]  /*272e0*/  MOV R7, R14 ;  /* 0x0000000e00077202 */ /* 0x000fce0000000f00 */
[----:B------:R-:W-:Y:S05]  /*272f0*/  WARPSYNC.COLLECTIVE R15, `(.L_x_892) ;  /* 0x000000000f087348 */ /* 0x000fea0003c00000 */
[----:B------:R0:W1:Y:S02]  /*27300*/  SHFL.IDX P6, R14, R13, R12, R11 ;  /* 0x0000000c0d0e7389 */ /* 0x00006400000c000b */
[----:B01----:R-:W-:Y:S01]  /*27310*/  ENDCOLLECTIVE ;  /* 0x000000000000791b */ /* 0x003fe20003800000 */
.L_x_892:
[----:B------:R-:W-:Y:S05]  /*27320*/  BRA `(.L_x_893) ;  /* 0xfffffe9000407947 */ /* 0x000fea000383ffff */
.L_x_632:
[----:B0-----:R0:W1:Y:S02]  /*27330*/  SYNCS.PHASECHK.TRANS64.TRYWAIT P1, [R23+URZ+0x38800], R34 ;  /* 0x03880022170075a7 */ /* 0x001064000802017f */
[----:B-1----:R-:W-:Y:S05]  /*27340*/  @!P1 NANOSLEEP.SYNCS 0x989680 ;  /* 0x009896800000995d */ /* 0x002fea0003900000 */
[----:B------:R-:W1:Y:S02]  /*27350*/  @!P1 SYNCS.PHASECHK.TRANS64 P1, [R23+URZ+0x38800], R34 ;  /* 0x03880022170095a7 */ /* 0x000e64000802007f */
[----:B-1----:R-:W-:Y:S05]  /*27360*/  @!P1 BRA `(.L_x_632) ;  /* 0xfffffffc00f09947 */ /* 0x002fea000383ffff */
[----:B------:R-:W-:Y:S05]  /*27370*/  BRA `(.L_x_894) ;  /* 0xfffffe9400607947 */ /* 0x000fea000383ffff */
.L_x_642:
[----:B-1----:R1:W2:Y:S02]  /*27380*/  SYNCS.PHASECHK.TRANS64.TRYWAIT P1, [R0+URZ+0x38830], R7 ;  /* 0x03883007000075a7 */ /* 0x0022a4000802017f */
[----:B--2---:R-:W-:Y:S05]  /*27390*/  @!P1 NANOSLEEP.SYNCS 0x989680 ;  /* 0x009896800000995d */ /* 0x004fea0003900000 */
[----:B------:R-:W2:Y:S02]  /*273a0*/  @!P1 SYNCS.PHASECHK.TRANS64 P1, [R0+URZ+0x38830], R7 ;  /* 0x03883007000095a7 */ /* 0x000ea4000802007f */
[----:B--2---:R-:W-:Y:S05]  /*273b0*/  @!P1 BRA `(.L_x_642) ;  /* 0xfffffffc00f09947 */ /* 0x004fea000383ffff */
[----:B------:R-:W-:Y:S05]  /*273c0*/  BRA `(.L_x_641) ;  /* 0xfffffec800647947 */ /* 0x000fea000383ffff */
.L_x_648:
[----:B-1----:R1:W2:Y:S02]  /*273d0*/  SYNCS.PHASECHK.TRANS64.TRYWAIT P1, [R0+URZ+0x38850], R7 ;  /* 0x03885007000075a7 */ /* 0x0022a4000802017f */
[----:B--2---:R-:W-:Y:S05]  /*273e0*/  @!P1 NANOSLEEP.SYNCS 0x989680 ;  /* 0x009896800000995d */ /* 0x004fea0003900000 */
[----:B------:R-:W2:Y:S02]  /*273f0*/  @!P1 SYNCS.PHASECHK.TRANS64 P1, [R0+URZ+0x38850], R7 ;  /* 0x03885007000095a7 */ /* 0x000ea4000802007f */
[----:B--2---:R-:W-:Y:S05]  /*27400*/  @!P1 BRA `(.L_x_648) ;  /* 0xfffffffc00f09947 */ /* 0x004fea000383ffff */
[----:B------:R-:W-:Y:S05]  /*27410*/  BRA `(.L_x_647) ;  /* 0xfffffef000707947 */ /* 0x000fea000383ffff */
.L_x_654:
[----:B-1----:R1:W2:Y:S02]  /*27420*/  SYNCS.PHASECHK.TRANS64.TRYWAIT P2, [R5+URZ+0x38830], R6 ;  /* 0x03883006050075a7 */ /* 0x0022a4000804017f */
[----:B--2---:R-:W-:Y:S05]  /*27430*/  @!P2 NANOSLEEP.SYNCS 0x989680 ;  /* 0x009896800000a95d */ /* 0x004fea0003900000 */
[----:B------:R-:W2:Y:S02]  /*27440*/  @!P2 SYNCS.PHASECHK.TRANS64 P2, [R5+URZ+0x38830], R6 ;  /* 0x038830060500a5a7 */ /* 0x000ea4000804007f */
[----:B--2---:R-:W-:Y:S05]  /*27450*/  @!P2 BRA `(.L_x_654) ;  /* 0xfffffffc00f0a947 */ /* 0x004fea000383ffff */
[----:B------:R-:W-:Y:S05]  /*27460*/  BRA `(.L_x_653) ;  /* 0xfffffef4008c7947 */ /* 0x000fea000383ffff */
.L_x_660:
[----:B-1----:R1:W2:Y:S02]  /*27470*/  SYNCS.PHASECHK.TRANS64.TRYWAIT P2, [R5+URZ+0x38850], R6 ;  /* 0x03885006050075a7 */ /* 0x0022a4000804017f */
[----:B--2---:R-:W-:Y:S05]  /*27480*/  @!P2 NANOSLEEP.SYNCS 0x989680 ;  /* 0x009896800000a95d */ /* 0x004fea0003900000 */
[----:B------:R-:W2:Y:S02]  /*27490*/  @!P2 SYNCS.PHASECHK.TRANS64 P2, [R5+URZ+0x38850], R6 ;  /* 0x038850060500a5a7 */ /* 0x000ea4000804007f */
[----:B--2---:R-:W-:Y:S05]  /*274a0*/  @!P2 BRA `(.L_x_660) ;  /* 0xfffffffc00f0a947 */ /* 0x004fea000383ffff */
[----:B------:R-:W-:Y:S05]  /*274b0*/  BRA `(.L_x_659) ;  /* 0xffffff1c00b07947 */ /* 0x000fea000383ffff */
.L_x_665:
        /* <DEDUP_REMOVED lines=10> */
[----:B------:R-:W-:Y:S01]  /*27560*/  IMAD.MOV.U32 R15, RZ, RZ, -0x1 ;  /* 0xffffffffff0f7424 */ /* 0x000fe200078e00ff */
[----:B------:R-:W-:Y:S02]  /*27570*/  SEL R104, R47, R12, P0 ;  /* 0x0000000c2f687207 */ /* 0x000fe40000000000 */
[----:B------:R-:W-:Y:S01]  /*27580*/  SEL R106, R12, R47, P0 ;  /* 0x0000002f0c6a7207 */ /* 0x000fe20000000000 */
[----:B-----5:R-:W-:Y:S01]  /*27590*/  IMAD.MOV.U32 R12, RZ, RZ, R3 ;  /* 0x000000ffff0c7224 */ /* 0x020fe200078e0003 */
[----:B------:R-:W-:-:S02]  /*275a0*/  MOV R11, 0x1c1f ;  /* 0x00001c1f000b7802 */ /* 0x000fc40000000f00 */
[----:B------:R-:W-:Y:S02]  /*275b0*/  SEL R82, R109, R108, P0 ;  /* 0x0000006c6d527207 */ /* 0x000fe40000000000 */
[----:B------:R-:W-:Y:S02]  /*275c0*/  SEL R84, R108, R109, P0 ;  /* 0x0000006d6c547207 */ /* 0x000fe40000000000 */
[----:B------:R-:W-:Y:S02]  /*275d0*/  SEL R108, R55, R14, P0 ;  /* 0x0000000e376c7207 */ /* 0x000fe40000000000 */
[----:B------:R-:W-:-:S07]  /*275e0*/  SEL R110, R14, R55, P0 ;  /* 0x000000370e6e7207 */ /* 0x000fce0000000000 */
[----:B------:R-:W-:Y:S05]  /*275f0*/  WARPSYNC.COLLECTIVE R15, `(.L_x_895) ;  /* 0x000000000f087348 */ /* 0x000fea0003c00000 */
[----:B------:R0:W1:Y:S02]  /*27600*/  SHFL.IDX P6, R14, R13, R12, R11 ;  /* 0x0000000c0d0e7389 */ /* 0x00006400000c000b */
[----:B01----:R-:W-:Y:S01]  /*27610*/  ENDCOLLECTIVE ;  /* 0x000000000000791b */ /* 0x003fe20003800000 */
.L_x_895:
[----:B------:R-:W-:Y:S02]  /*27620*/  SEL R38, R7, R10, P0 ;  /* 0x0000000a07267207 */ /* 0x000fe40000000000 */
[----:B------:R-:W-:Y:S02]  /*27630*/  SEL R10, R10, R7, P0 ;  /* 0x000000070a0a7207 */ /* 0x000fe40000000000 */
[----:B------:R-:W-:Y:S02]  /*27640*/  LOP3.LUT R7, R3, 0x2, RZ, 0x3c, !PT ;  /* 0x0000000203077812 */ /* 0x000fe400078e3cff */
[----:B------:R-:W-:Y:S02]  /*27650*/  SEL R52, R88, R67, P0 ;  /* 0x0000004358347207 */ /* 0x000fe40000000000 */
[----:B------:R-:W-:Y:S02]  /*27660*/  SEL R34, R67, R88, P0 ;  /* 0x0000005843227207 */ /* 0x000fe40000000000 */
[----:B------:R-:W-:-:S02]  /*27670*/  SEL R86, R117, R90, P0 ;  /* 0x0000005a75567207 */ /* 0x000fc40000000000 */
[----:B------:R-:W-:Y:S01]  /*27680*/  SEL R88, R90, R117, P0 ;  /* 0x000000755a587207 */ /* 0x000fe20000000000 */
[----:B------:R-:W-:Y:S01]  /*27690*/  IMAD.MOV.U32 R12, RZ, RZ, R7 ;  /* 0x000000ffff0c7224 */ /* 0x000fe200078e0007 */
[----:B------:R-:W-:Y:S02]  /*276a0*/  MOV R13, R4 ;  /* 0x00000004000d7202 */ /* 0x000fe40000000f00 */
[----:B------:R-:W-:Y:S02]  /*276b0*/  SEL R90, R39, R8, P0 ;  /* 0x00000008275a7207 */ /* 0x000fe40000000000 */
[----:B------:R-:W-:Y:S02]  /*276c0*/  SEL R92, R8, R39, P0 ;  /* 0x00000027085c7207 */ /* 0x000fe40000000000 */
[----:B------:R-:W-:Y:S02]  /*276d0*/  SEL R124, R21, R148, P0 ;  /* 0x00000094157c7207 */ /* 0x000fe40000000000 */
[----:B------:R-:W-:Y:S01]  /*276e0*/  SEL R126, R148, R21, P0 ;  /* 0x00000015947e7207 */ /* 0x000fe20000000000 */
[----:B------:R-:W-:Y:S01]  /*276f0*/  IMAD.MOV.U32 R8, RZ, RZ, R14 ;  /* 0x000000ffff087224 */ /* 0x000fe200078e000e */
[----:B------:R-:W-:-:S07]  /*27700*/  SEL R128, R25, R150, P0 ;  /* 0x0000009619807207 */ /* 0x000fce0000000000 */
[----:B------:R-:W-:Y:S05]  /*27710*/  WARPSYNC.COLLECTIVE R15, `(.L_x_896) ;  /* 0x000000000f087348 */ /* 0x000fea0003c00000 */
[----:B------:R0:W1:Y:S02]  /*27720*/  SHFL.IDX P6, R14, R13, R12, R11 ;  /* 0x0000000c0d0e7389 */ /* 0x00006400000c000b */
[----:B01----:R-:W-:Y:S01]  /*27730*/  ENDCOLLECTIVE ;  /* 0x000000000000791b */ /* 0x003fe20003800000 */
.L_x_896:
[----:B------:R-:W-:Y:S02]  /*27740*/  SEL R130, R150, R25, P0 ;  /* 0x0000001996827207 */ /* 0x000fe40000000000 */
[----:B------:R-:W-:Y:S02]  /*27750*/  SEL R116, R71, R132, P0 ;  /* 0x0000008447747207 */ /* 0x000fe40000000000 */
[----:B------:R-:W-:Y:S02]  /*27760*/  SEL R118, R132, R71, P0 ;  /* 0x0000004784767207 */ /* 0x000fe40000000000 */
        /* <DEDUP_REMOVED lines=15> */
.L_x_897:
        /* <DEDUP_REMOVED lines=18> */
.L_x_898:
        /* <DEDUP_REMOVED lines=18> */
.L_x_899:
[----:B------:R-:W-:Y:S02]  /*27aa0*/  SEL R10, R21, R38, P0 ;  /* 0x00000026150a7207 */ /* 0x000fe40000000000 */
[----:B------:R-:W-:Y:S01]  /*27ab0*/  MOV R13, R20 ;  /* 0x00000014000d7202 */ /* 0x000fe20000000f00 */
[----:B------:R-:W-:Y:S02]  /*27ac0*/  IMAD.MOV.U32 R12, RZ, RZ, R7 ;  /* 0x000000ffff0c7224 */ /* 0x000fe400078e0007 */
[----:B------:R-:W-:-:S07]  /*27ad0*/  IMAD.MOV.U32 R40, RZ, RZ, R14 ;  /* 0x000000ffff287224 */ /* 0x000fce00078e000e */
[----:B------:R-:W-:Y:S05]  /*27ae0*/  WARPSYNC.COLLECTIVE R15, `(.L_x_900) ;  /* 0x000000000f087348 */ /* 0x000fea0003c00000 */
[----:B------:R0:W1:Y:S02]  /*27af0*/  SHFL.IDX P6, R14, R13, R12, R11 ;  /* 0x0000000c0d0e7389 */ /* 0x00006400000c000b */
[----:B01----:R-:W-:Y:S01]  /*27b00*/  ENDCOLLECTIVE ;  /* 0x000000000000791b */ /* 0x003fe20003800000 */
.L_x_900:
[----:B------:R-:W-:Y:S01]  /*27b10*/  MOV R13, R42 ;  /* 0x0000002a000d7202 */ /* 0x000fe20000000f00 */
[----:B------:R-:W-:Y:S02]  /*27b20*/  IMAD.MOV.U32 R12, RZ, RZ, R3 ;  /* 0x000000ffff0c7224 */ /* 0x000fe400078e0003 */
[----:B------:R-:W-:-:S07]  /*27b30*/  IMAD.MOV.U32 R25, RZ, RZ, R14 ;  /* 0x000000ffff197224 */ /* 0x000fce00078e000e */
[----:B------:R-:W-:Y:S05]  /*27b40*/  WARPSYNC.COLLECTIVE R15, `(.L_x_901) ;  /* 0x000000000f087348 */ /* 0x000fea0003c00000 */
[----:B------:R0:W1:Y:S02]  /*27b50*/  SHFL.IDX P6, R14, R13, R12, R11 ;  /* 0x0000000c0d0e7389 */ /* 0x00006400000c000b */
[----:B01----:R-:W-:Y:S01]  /*27b60*/  ENDCOLLECTIVE ;  /* 0x000000000000791b */ /* 0x003fe20003800000 */
.L_x_901:
[----:B------:R-:W-:Y:S01]  /*27b70*/  MOV R13, R24 ;  /* 0x00000018000d7202 */ /* 0x000fe20000000f00 */
[----:B------:R-:W-:Y:S02]  /*27b80*/  IMAD.MOV.U32 R12, RZ, RZ, R7 ;  /* 0x000000ffff0c7224 */ /* 0x000fe400078e0007 */
[----:B------:R-:W-:-:S07]  /*27b90*/  IMAD.MOV.U32 R42, RZ, RZ, R14 ;  /* 0x000000ffff2a7224 */ /* 0x000fce00078e000e */
[----:B------:R-:W-:Y:S05]  /*27ba0*/  WARPSYNC.COLLECTIVE R15, `(.L_x_902) ;  /* 0x000000000f087348 */ /* 0x000fea0003c00000 */
[----:B------:R0:W1:Y:S02]  /*27bb0*/  SHFL.IDX P6, R14, R13, R12, R11 ;  /* 0x0000000c0d0e7389 */ /* 0x00006400000c000b */
[----:B01----:R-:W-:Y:S01]  /*27bc0*/  ENDCOLLECTIVE ;  /* 0x000000000000791b */ /* 0x003fe20003800000 */
.L_x_902:
[----:B------:R-:W-:Y:S01]  /*27bd0*/  MOV R13, R44 ;  /* 0x0000002c000d7202 */ /* 0x000fe20000000f00 */
[----:B------:R-:W-:Y:S02]  /*27be0*/  IMAD.MOV.U32 R12, RZ, RZ, R3 ;  /* 0x000000ffff0c7224 */ /* 0x000fe400078e0003 */
[----:B------:R-:W-:-:S07]  /*27bf0*/  IMAD.MOV.U32 R27, RZ, RZ, R14 ;  /* 0x000000ffff1b7224 */ /* 0x000fce00078e000e */
[----:B------:R-:W-:Y:S05]  /*27c00*/  WARPSYNC.COLLECTIVE R15, `(.L_x_903) ;  /* 0x000000000f087348 */ /* 0x000fea0003c00000 */
[----:B------:R0:W1:Y:S02]  /*27c10*/  SHFL.IDX P6, R14, R13, R12, R11 ;  /* 0x0000000c0d0e7389 */ /* 0x00006400000c000b */
[----:B01----:R-:W-:Y:S01]  /*27c20*/  ENDCOLLECTIVE ;  /* 0x000000000000791b */ /* 0x003fe20003800000 */
.L_x_903:
[----:B------:R-:W-:Y:S02]  /*27c30*/  SEL R24, R42, R27, P0 ;  /* 0x0000001b2a187207 */ /* 0x000fe40000000000 */
[----:B------:R-:W-:Y:S01]  /*27c40*/  MOV R13, R26 ;  /* 0x0000001a000d7202 */ /* 0x000fe20000000f00 */
[----:B------:R-:W-:Y:S01]  /*27c50*/  IMAD.MOV.U32 R12, RZ, RZ, R7 ;  /* 0x000000ffff0c7224 */ /* 0x000fe200078e0007 */
[----:B------:R-:W-:Y:S01]  /*27c60*/  SEL R26, R27, R42, P0 ;  /* 0x0000002a1b1a7207 */ /* 0x000fe20000000000 */
[----:B------:R-:W-:-:S07]  /*27c70*/  IMAD.MOV.U32 R44, RZ, RZ, R14 ;  /* 0x000000ffff2c7224 */ /* 0x000fce00078e000e */
[----:B------:R-:W-:Y:S05]  /*27c80*/  WARPSYNC.COLLECTIVE R15, `(.L_x_904) ;  /* 0x000000000f087348 */ /* 0x000fea0003c00000 */
[----:B------:R0:W1:Y:S02]  /*27c90*/  SHFL.IDX P6, R14, R13, R12, R11 ;  /* 0x0000000c0d0e7389 */ /* 0x00006400000c000b */
[----:B01----:R-:W-:Y:S01]  /*27ca0*/  ENDCOLLECTIVE ;  /* 0x000000000000791b */ /* 0x003fe20003800000 */
.L_x_904:
[----:B------:R-:W-:Y:S01]  /*27cb0*/  MOV R13, R46 ;  /* 0x0000002e000d7202 */ /* 0x000fe20000000f00 */
[----:B------:R-:W-:Y:S02]  /*27cc0*/  IMAD.MOV.U32 R12, RZ, RZ, R3 ;  /* 0x000000ffff0c7224 */ /* 0x000fe400078e0003 */
[----:B------:R-:W-:-:S07]  /*27cd0*/  IMAD.MOV.U32 R29, RZ, RZ, R14 ;  /* 0x000000ffff1d7224 */ /* 0x000fce00078e000e */
[----:B------:R-:W-:Y:S05]  /*27ce0*/  WARPSYNC.COLLECTIVE R15, `(.L_x_905) ;  /* 0x000000000f087348 */ /* 0x000fea0003c00000 */
[----:B------:R0:W1:Y:S02]  /*27cf0*/  SHFL.IDX P6, R14, R13, R12, R11 ;  /* 0x0000000c0d0e7389 */ /* 0x00006400000c000b */
[----:B01----:R-:W-:Y:S01]  /*27d00*/  ENDCOLLECTIVE ;  /* 0x000000000000791b */ /* 0x003fe20003800000 */
.L_x_905:
[----:B------:R-:W-:Y:S01]  /*27d10*/  MOV R13, R28 ;  /* 0x0000001c000d7202 */ /* 0x000fe20000000f00 */
[----:B------:R-:W-:Y:S01]  /*27d20*/  IMAD.MOV.U32 R12, RZ, RZ, R7 ;  /* 0x000000ffff0c7224 */ /* 0x000fe200078e0007 */
[----:B------:R-:W-:Y:S01]  /*27d30*/  SEL R28, R44, R29, P0 ;  /* 0x0000001d2c1c7207 */ /* 0x000fe20000000000 */
[----:B------:R-:W-:-:S07]  /*27d40*/  IMAD.MOV.U32 R46, RZ, RZ, R14 ;  /* 0x000000ffff2e7224 */ /* 0x000fce00078e000e */
[----:B------:R-:W-:Y:S05]  /*27d50*/  WARPSYNC.COLLECTIVE R15, `(.L_x_906) ;  /* 0x000000000f087348 */ /* 0x000fea0003c00000 */
[----:B------:R0:W1:Y:S02]  /*27d60*/  SHFL.IDX P6, R14, R13, R12, R11 ;  /* 0x0000000c0d0e7389 */ /* 0x00006400000c000b */
[----:B01----:R-:W-:Y:S01]  /*27d70*/  ENDCOLLECTIVE ;  /* 0x000000000000791b */ /* 0x003fe20003800000 */
.L_x_906:
[----:B------:R-:W-:Y:S01]  /*27d80*/  MOV R13, R48 ;  /* 0x00000030000d7202 */ /* 0x000fe20000000f00 */
[----:B------:R-:W-:Y:S02]  /*27d90*/  IMAD.MOV.U32 R12, RZ, RZ, R3 ;  /* 0x000000ffff0c7224 */ /* 0x000fe400078e0003 */
[----:B------:R-:W-:-:S07]  /*27da0*/  IMAD.MOV.U32 R31, RZ, RZ, R14 ;  /* 0x000000ffff1f7224 */ /* 0x000fce00078e000e */
[----:B------:R-:W-:Y:S05]  /*27db0*/  WARPSYNC.COLLECTIVE R15, `(.L_x_907) ;  /* 0x000000000f087348 */ /* 0x000fea0003c00000 */
[----:B------:R0:W1:Y:S02]  /*27dc0*/  SHFL.IDX P6, R14, R13, R12, R11 ;  /* 0x0000000c0d0e7389 */ /* 0x00006400000c000b */
[----:B01----:R-:W-:Y:S01]  /*27dd0*/  ENDCOLLECTIVE ;  /* 0x000000000000791b */ /* 0x003fe20003800000 */
.L_x_907:
[----:B------:R-:W-:Y:S01]  /*27de0*/  MOV R13, R30 ;  /* 0x0000001e000d7202 */ /* 0x000fe20000000f00 */
[----:B------:R-:W-:Y:S01]  /*27df0*/  IMAD.MOV.U32 R12, RZ, RZ, R7 ;  /* 0x000000ffff0c7224 */ /* 0x000fe200078e0007 */
[----:B------:R-:W-:Y:S01]  /*27e00*/  SEL R30, R29, R44, P0 ;  /* 0x0000002c1d1e7207 */ /* 0x000fe20000000000 */
[----:B------:R-:W-:-:S07]  /*27e10*/  IMAD.MOV.U32 R48, RZ, RZ, R14 ;  /* 0x000000ffff307224 */ /* 0x000fce00078e000e */
[----:B------:R-:W-:Y:S05]  /*27e20*/  WARPSYNC.COLLECTIVE R15, `(.L_x_908) ;  /* 0x000000000f087348 */ /* 0x000fea0003c00000 */
[----:B------:R0:W1:Y:S02]  /*27e30*/  SHFL.IDX P6, R14, R13, R12, R11 ;  /* 0x0000000c0d0e7389 */ /* 0x00006400000c000b */
[----:B01----:R-:W-:Y:S01]  /*27e40*/  ENDCOLLECTIVE ;  /* 0x000000000000791b */ /* 0x003fe20003800000 */
.L_x_908:
[----:B------:R-:W-:Y:S01]  /*27e50*/  MOV R13, R50 ;  /* 0x00000032000d7202 */ /* 0x000fe20000000f00 */
[----:B------:R-:W-:Y:S02]  /*27e60*/  IMAD.MOV.U32 R12, RZ, RZ, R3 ;  /* 0x000000ffff0c7224 */ /* 0x000fe400078e0003 */
[----:B------:R-:W-:-:S07]  /*27e70*/  IMAD.MOV.U32 R33, RZ, RZ, R14 ;  /* 0x000000ffff217224 */ /* 0x000fce00078e000e */
[----:B------:R-:W-:Y:S05]  /*27e80*/  WARPSYNC.COLLECTIVE R15, `(.L_x_909) ;  /* 0x000000000f087348 */ /* 0x000fea0003c00000 */
[----:B------:R0:W1:Y:S02]  /*27e90*/  SHFL.IDX P6, R14, R13, R12, R11 ;  /* 0x0000000c0d0e7389 */ /* 0x00006400000c000b */
[----:B01----:R-:W-:Y:S01]  /*27ea0*/  ENDCOLLECTIVE ;  /* 0x000000000000791b */ /* 0x003fe20003800000 */
.L_x_909:
[----:B------:R-:W-:Y:S01]  /*27eb0*/  MOV R13, R32 ;  /* 0x00000020000d7202 */ /* 0x000fe20000000f00 */
[----:B------:R-:W-:Y:S01]  /*27ec0*/  IMAD.MOV.U32 R12, RZ, RZ, R7 ;  /* 0x000000ffff0c7224 */ /* 0x000fe200078e0007 */
[----:B------:R-:W-:Y:S01]  /*27ed0*/  SEL R32, R46, R31, P0 ;  /* 0x0000001f2e207207 */ /* 0x000fe20000000000 */
[----:B------:R-:W-:-:S07]  /*27ee0*/  IMAD.MOV.U32 R50, RZ, RZ, R14 ;  /* 0x000000ffff327224 */ /* 0x000fce00078e000e */
[----:B------:R-:W-:Y:S05]  /*27ef0*/  WARPSYNC.COLLECTIVE R15, `(.L_x_910) ;  /* 0x000000000f087348 */ /* 0x000fea0003c00000 */
[----:B------:R0:W1:Y:S02]  /*27f00*/  SHFL.IDX P6, R14, R13, R12, R11 ;  /* 0x0000000c0d0e7389 */ /* 0x00006400000c000b */
[----:B01----:R-:W-:Y:S01]  /*27f10*/  ENDCOLLECTIVE ;  /* 0x000000000000791b */ /* 0x003fe20003800000 */
.L_x_910:
[----:B------:R-:W-:Y:S01]  /*27f20*/  MOV R13, R52 ;  /* 0x00000034000d7202 */ /* 0x000fe20000000f00 */
[----:B------:R-:W-:Y:S02]  /*27f30*/  IMAD.MOV.U32 R12, RZ, RZ, R3 ;  /* 0x000000ffff0c7224 */ /* 0x000fe400078e0003 */
[----:B------:R-:W-:-:S07]  /*27f40*/  IMAD.MOV.U32 R35, RZ, RZ, R14 ;  /* 0x000000ffff237224 */ /* 0x000fce00078e000e */
[----:B------:R-:W-:Y:S05]  /*27f50*/  WARPSYNC.COLLECTIVE R15, `(.L_x_911) ;  /* 0x000000000f087348 */ /* 0x000fea0003c00000 */
[----:B------:R0:W1:Y:S02]  /*27f60*/  SHFL.IDX P6, R14, R13, R12, R11 ;  /* 0x0000000c0d0e7389 */ /* 0x00006400000c000b */
[----:B01----:R-:W-:Y:S01]  /*27f70*/  ENDCOLLECTIVE ;  /* 0x000000000000791b */ /* 0x003fe20003800000 */
.L_x_911:
        /* <DEDUP_REMOVED lines=8> */
.L_x_912:
[----:B------:R-:W-:Y:S01]  /*28000*/  MOV R13, R54 ;  /* 0x00000036000d7202 */ /* 0x000fe20000000f00 */
[----:B------:R-:W-:Y:S02]  /*28010*/  IMAD.MOV.U32 R12, RZ, RZ, R3 ;  /* 0x000000ffff0c7224 */ /* 0x000fe400078e0003 */
[----:B------:R-:W-:-:S07]  /*28020*/  IMAD.MOV.U32 R37, RZ, RZ, R14 ;  /* 0x000000ffff257224 */ /* 0x000fce00078e000e */
[----:B------:R-:W-:Y:S05]  /*28030*/  WARPSYNC.COLLECTIVE R15, `(.L_x_913) ;  /* 0x000000000f087348 */ /* 0x000fea0003c00000 */
[----:B------:R0:W1:Y:S02]  /*28040*/  SHFL.IDX P6, R14, R13, R12, R11 ;  /* 0x0000000c0d0e7389 */ /* 0x00006400000c000b */
[----:B01----:R-:W-:Y:S01]  /*28050*/  ENDCOLLECTIVE ;  /* 0x000000000000791b */ /* 0x003fe20003800000 */
.L_x_913:
[----:B------:R-:W-:Y:S02]  /*28060*/  SEL R44, R52, R37, P0 ;  /* 0x00000025342c7207 */ /* 0x000fe40000000000 */
        /* <DEDUP_REMOVED lines=8> */
.L_x_914:
[----:B------:R-:W-:Y:S01]  /*280f0*/  MOV R13, R56 ;  /* 0x00000038000d7202 */ /* 0x000fe20000000f00 */
[----:B------:R-:W-:Y:S02]  /*28100*/  IMAD.MOV.U32 R12, RZ, RZ, R3 ;  /* 0x000000ffff0c7224 */ /* 0x000fe400078e0003 */
[----:B------:R-:W-:-:S07]  /*28110*/  IMAD.MOV.U32 R41, RZ, RZ, R14 ;  /* 0x000000ffff297224 */ /* 0x000fce00078e000e */
[----:B------:R-:W-:Y:S05]  /*28120*/  WARPSYNC.COLLECTIVE R15, `(.L_x_915) ;  /* 0x000000000f087348 */ /* 0x000fea0003c00000 */
[----:B------:R0:W1:Y:S02]  /*28130*/  SHFL.IDX P6, R14, R13, R12, R11 ;  /* 0x0000000c0d0e7389 */ /* 0x00006400000c000b */
[----:B01----:R-:W-:Y:S01]  /*28140*/  ENDCOLLECTIVE ;  /* 0x000000000000791b */ /* 0x003fe20003800000 */
.L_x_915:
[----:B------:R-:W-:Y:S01]  /*28150*/  MOV R13, R58 ;  /* 0x0000003a000d7202 */ /* 0x000fe20000000f00 */
[----:B------:R-:W-:Y:S02]  /*28160*/  IMAD.MOV.U32 R12, RZ, RZ, R7 ;  /* 0x000000ffff0c7224 */ /* 0x000fe400078e0007 */
[----:B------:R-:W-:-:S07]  /*28170*/  IMAD.MOV.U32 R56, RZ, RZ, R14 ;  /* 0x000000ffff387224 */ /* 0x000fce00078e000e */
[----:B------:R-:W-:Y:S05]  /*28180*/  WARPSYNC.COLLECTIVE R15, `(.L_x_916) ;  /* 0x000000000f087348 */ /* 0x000fea0003c00000 */
[----:B------:R0:W1:Y:S02]  /*28190*/  SHFL.IDX P6, R14, R13, R12, R11 ;  /* 0x0000000c0d0e7389 */ /* 0x00006400000c000b */
[----:B01----:R-:W-:Y:S01]  /*281a0*/  ENDCOLLECTIVE ;  /* 0x000000000000791b */ /* 0x003fe20003800000 */
.L_x_916:
[----:B------:R-:W-:Y:S01]  /*281b0*/  MOV R13, R60 ;  /* 0x0000003c000d7202 */ /* 0x000fe20000000f00 */
[----:B------:R-:W-:Y:S02]  /*281c0*/  IMAD.MOV.U32 R12, RZ, RZ, R3 ;  /* 0x000000ffff0c7224 */ /* 0x000fe400078e0003 */
[----:B------:R-:W-:-:S07]  /*281d0*/  IMAD.MOV.U32 R45, RZ, RZ, R14 ;  /* 0x000000ffff2d7224 */ /* 0x000fce00078e000e */
[----:B------:R-:W-:Y:S05]  /*281e0*/  WARPSYNC.COLLECTIVE R15, `(.L_x_917) ;  /* 0x000000000f087348 */ /* 0x000fea0003c00000 */
[----:B------:R0:W1:Y:S02]  /*281f0*/  SHFL.IDX P6, R14, R13, R12, R11 ;  /* 0x0000000c0d0e7389 */ /* 0x00006400000c000b */
[----:B01----:R-:W-:Y:S01]  /*28200*/  ENDCOLLECTIVE ;  /* 0x000000000000791b */ /* 0x003fe20003800000 */
.L_x_917:
[----:B------:R-:W-:Y:S02]  /*28210*/  SEL R52, R56, R45, P0 ;  /* 0x0000002d38347207 */ /* 0x000fe40000000000 */
[----:B------:R-:W-:Y:S01]  /*28220*/  MOV R13, R62 ;  /* 0x0000003e000d7202 */ /* 0x000fe20000000f00 */
[----:B------:R-:W-:Y:S02]  /*28230*/  IMAD.MOV.U32 R12, RZ, RZ, R7 ;  /* 0x000000ffff0c7224 */ /* 0x000fe400078e0007 */
[----:B------:R-:W-:-:S07]  /*28240*/  IMAD.MOV.U32 R60, RZ, RZ, R14 ;  /* 0x000000ffff3c7224 */ /* 0x000fce00078e000e */
[----:B------:R-:W-:Y:S05]  /*28250*/  WARPSYNC.COLLECTIVE R15, `(.L_x_918) ;  /* 0x000000000f087348 */ /* 0x000fea0003c00000 */
[----:B------:R0:W1:Y:S02]  /*28260*/  SHFL.IDX P6, R14, R13, R12, R11 ;  /* 0x0000000c0d0e7389 */ /* 0x00006400000c000b */
[----:B01----:R-:W-:Y:S01]  /*28270*/  ENDCOLLECTIVE ;  /* 0x000000000000791b */ /* 0x003fe20003800000 */
.L_x_918:
[----:B------:R-:W-:Y:S01]  /*28280*/  MOV R13, R64 ;  /* 0x00000040000d7202 */ /* 0x000fe20000000f00 */
[----:B------:R-:W-:Y:S02]  /*28290*/  IMAD.MOV.U32 R12, RZ, RZ, R3 ;  /* 0x000000ffff0c7224 */ /* 0x000fe400078e0003 */
[----:B------:R-:W-:-:S07]  /*282a0*/  IMAD.MOV.U32 R49, RZ, RZ, R14 ;  /* 0x000000ffff317224 */ /* 0x000fce00078e000e */
[----:B------:R-:W-:Y:S05]  /*282b0*/  WARPSYNC.COLLECTIVE R15, `(.L_x_919) ;  /* 0x000000000f087348 */ /* 0x000fea0003c00000 */
[----:B------:R0:W1:Y:S02]  /*282c0*/  SHFL.IDX P6, R14, R13, R12, R11 ;  /* 0x0000000c0d0e7389 */ /* 0x00006400000c000b */
[----:B01----:R-:W-:Y:S01]  /*282d0*/  ENDCOLLECTIVE ;  /* 0x000000000000791b */ /* 0x003fe20003800000 */
.L_x_919:
[----:B------:R-:W-:Y:S02]  /*282e0*/  SEL R58, R49, R60, P0 ;  /* 0x0000003c313a7207 */ /* 0x000fe40000000000 */
[----:B------:R-:W-:Y:S01]  /*282f0*/  MOV R13, R66 ;  /* 0x00000042000d7202 */ /* 0x000fe20000000f00 */
[----:B------:R-:W-:Y:S02]  /*28300*/  IMAD.MOV.U32 R12, RZ, RZ, R7 ;  /* 0x000000ffff0c7224 */ /* 0x000fe400078e0007 */
[----:B------:R-:W-:-:S07]  /*28310*/  IMAD.MOV.U32 R64, RZ, RZ, R14 ;  /* 0x000000ffff407224 */ /* 0x000fce00078e000e */
[----:B------:R-:W-:Y:S05]  /*28320*/  WARPSYNC.COLLECTIVE R15, `(.L_x_920) ;  /* 0x000000000f087348 */ /* 0x000fea0003c00000 */
[----:B------:R0:W1:Y:S02]  /*28330*/  SHFL.IDX P6, R14, R13, R12, R11 ;  /* 0x0000000c0d0e7389 */ /* 0x00006400000c000b */
[----:B01----:R-:W-:Y:S01]  /*28340*/  ENDCOLLECTIVE ;  /* 0x000000000000791b */ /* 0x003fe20003800000 */
.L_x_920:
[----:B------:R-:W-:Y:S01]  /*28350*/  MOV R13, R68 ;  /* 0x00000044000d7202 */ /* 0x000fe20000000f00 */
[----:B------:R-:W-:Y:S02]  /*28360*/  IMAD.MOV.U32 R12, RZ, RZ, R3 ;  /* 0x000000ffff0c7224 */ /* 0x000fe400078e0003 */
[----:B------:R-:W-:-:S07]  /*28370*/  IMAD.MOV.U32 R53, RZ, RZ, R14 ;  /* 0x000000ffff357224 */ /* 0x000fce00078e000e */
[----:B------:R-:W-:Y:S05]  /*28380*/  WARPSYNC.COLLECTIVE R15, `(.L_x_921) ;  /* 0x000000000f087348 */ /* 0x000fea0003c00000 */
[----:B------:R0:W1:Y:S02]  /*28390*/  SHFL.IDX P6, R14, R13, R12, R11 ;  /* 0x0000000c0d0e7389 */ /* 0x00006400000c000b */
[----:B01----:R-:W-:Y:S01]  /*283a0*/  ENDCOLLECTIVE ;  /* 0x000000000000791b */ /* 0x003fe20003800000 */
.L_x_921:
[----:B------:R-:W-:Y:S02]  /*283b0*/  SEL R62, R53, R64, P0 ;  /* 0x00000040353e7207 */ /* 0x000fe40000000000 */
[----:B------:R-:W-:Y:S01]  /*283c0*/  MOV R13, R70 ;  /* 0x00000046000d7202 */ /* 0x000fe20000000f00 */
[----:B------:R-:W-:Y:S02]  /*283d0*/  IMAD.MOV.U32 R12, RZ, RZ, R7 ;  /* 0x000000ffff0c7224 */ /* 0x000fe400078e0007 */
[----:B------:R-:W-:-:S07]  /*283e0*/  IMAD.MOV.U32 R68, RZ, RZ, R14 ;  /* 0x000000ffff447224 */ /* 0x000fce00078e000e */
[----:B------:R-:W-:Y:S05]  /*283f0*/  WARPSYNC.COLLECTIVE R15, `(.L_x_922) ;  /* 0x000000000f087348 */ /* 0x000fea0003c00000 */
[----:B------:R0:W1:Y:S02]  /*28400*/  SHFL.IDX P6, R14, R13, R12, R11 ;  /* 0x0000000c0d0e7389 */ /* 0x00006400000c000b */
[----:B01----:R-:W-:Y:S01]  /*28410*/  ENDCOLLECTIVE ;  /* 0x000000000000791b */ /* 0x003fe20003800000 */
.L_x_922:
[----:B------:R-:W-:Y:S01]  /*28420*/  MOV R13, R72 ;  /* 0x00000048000d7202 */ /* 0x000fe20000000f00 */
[----:B------:R-:W-:Y:S02]  /*28430*/  IMAD.MOV.U32 R12, RZ, RZ, R3 ;  /* 0x000000ffff0c7224 */ /* 0x000fe400078e0003 */
[----:B------:R-:W-:-:S07]  /*28440*/  IMAD.MOV.U32 R57, RZ, RZ, R14 ;  /* 0x000000ffff397224 */ /* 0x000fce00078e000e */
[----:B------:R-:W-:Y:S05]  /*28450*/  WARPSYNC.COLLECTIVE R15, `(.L_x_923) ;  /* 0x000000000f087348 */ /* 0x000fea0003c00000 */
[----:B------:R0:W1:Y:S02]  /*28460*/  SHFL.IDX P6, R14, R13, R12, R11 ;  /* 0x0000000c0d0e7389 */ /* 0x00006400000c000b */
[----:B01----:R-:W-:Y:S01]  /*28470*/  ENDCOLLECTIVE ;  /* 0x000000000000791b */ /* 0x003fe20003800000 */
.L_x_923:
[----:B------:R-:W-:Y:S02]  /*28480*/  SEL R66, R57, R68, P0 ;  /* 0x0000004439427207 */ /* 0x000fe40000000000 */
[----:B------:R-:W-:Y:S01]  /*28490*/  MOV R13, R74 ;  /* 0x0000004a000d7202 */ /* 0x000fe20000000f00 */
[----:B------:R-:W-:Y:S02]  /*284a0*/  IMAD.MOV.U32 R12, RZ, RZ, R7 ;  /* 0x000000ffff0c7224 */ /* 0x000fe400078e0007 */
[----:B------:R-:W-:-:S07]  /*284b0*/  IMAD.MOV.U32 R72, RZ, RZ, R14 ;  /* 0x000000ffff487224 */ /* 0x000fce00078e000e */
[----:B------:R-:W-:Y:S05]  /*284c0*/  WARPSYNC.COLLECTIVE R15, `(.L_x_924) ;  /* 0x000000000f087348 */ /* 0x000fea0003c00000 */
[----:B------:R0:W1:Y:S02]  /*284d0*/  SHFL.IDX P6, R14, R13, R12, R11 ;  /* 0x0000000c0d0e7389 */ /* 0x00006400000c000b */
[----:B01----:R-:W-:Y:S01]  /*284e0*/  ENDCOLLECTIVE ;  /* 0x000000000000791b */ /* 0x003fe20003800000 */
.L_x_924:
[----:B------:R-:W-:Y:S01]  /*284f0*/  MOV R13, R78 ;  /* 0x0000004e000d7202 */ /* 0x000fe20000000f00 */
[----:B------:R-:W-:Y:S02]  /*28500*/  IMAD.MOV.U32 R12, RZ, RZ, R3 ;  /* 0x000000ffff0c7224 */ /* 0x000fe400078e0003 */
[----:B------:R-:W-:-:S07]  /*28510*/  IMAD.MOV.U32 R61, RZ, RZ, R14 ;  /* 0x000000ffff3d7224 */ /* 0x000fce00078e000e */
[----:B------:R-:W-:Y:S05]  /*28520*/  WARPSYNC.COLLECTIVE R15, `(.L_x_925) ;  /* 0x000000000f087348 */ /* 0x000fea0003c00000 */
[----:B------:R0:W1:Y:S02]  /*28530*/  SHFL.IDX P6, R14, R13, R12, R11 ;  /* 0x0000000c0d0e7389 */ /* 0x00006400000c000b */
[----:B01----:R-:W-:Y:S01]  /*28540*/  ENDCOLLECTIVE ;  /* 0x000000000000791b */ /* 0x003fe20003800000 */
.L_x_925:
[----:B------:R-:W-:Y:S02]  /*28550*/  SEL R70, R61, R72, P0 ;  /* 0x000000483d467207 */ /* 0x000fe40000000000 */
[----:B------:R-:W-:Y:S01]  /*28560*/  MOV R13, R80 ;  /* 0x00000050000d7202 */ /* 0x000fe20000000f00 */
[----:B------:R-:W-:Y:S02]  /*28570*/  IMAD.MOV.U32 R12, RZ, RZ, R7 ;  /* 0x000000ffff0c7224 */ /* 0x000fe400078e0007 */
[----:B------:R-:W-:-:S07]  /*28580*/  IMAD.MOV.U32 R78, RZ, RZ, R14 ;  /* 0x000000ffff4e7224 */ /* 0x000fce00078e000e */
[----:B------:R-:W-:Y:S05]  /*28590*/  WARPSYNC.COLLECTIVE R15, `(.L_x_926) ;  /* 0x000000000f087348 */ /* 0x000fea0003c00000 */
[----:B------:R0:W1:Y:S02]  /*285a0*/  SHFL.IDX P6, R14, R13, R12, R11 ;  /* 0x0000000c0d0e7389 */ /* 0x00006400000c000b */
[----:B01----:R-:W-:Y:S01]  /*285b0*/  ENDCOLLECTIVE ;  /* 0x000000000000791b */ /* 0x003fe20003800000 */
.L_x_926:
[----:B------:R-:W-:Y:S01]  /*285c0*/  MOV R13, R82 ;  /* 0x00000052000d7202 */ /* 0x000fe20000000f00 */
[----:B------:R-:W-:Y:S02]  /*285d0*/  IMAD.MOV.U32 R12, RZ, RZ, R3 ;  /* 0x000000ffff0c7224 */ /* 0x000fe400078e0003 */
[----:B------:R-:W-:-:S07]  /*285e0*/  IMAD.MOV.U32 R65, RZ, RZ, R14 ;  /* 0x000000ffff417224 */ /* 0x000fce00078e000e */
[----:B------:R-:W-:Y:S05]  /*285f0*/  WARPSYNC.COLLECTIVE R15, `(.L_x_927) ;  /* 0x000000000f087348 */ /* 0x000fea0003c00000 */
[----:B------:R0:W1:Y:S02]  /*28600*/  SHFL.IDX P6, R14, R13, R12, R11 ;  /* 0x0000000c0d0e7389 */ /* 0x00006400000c000b */
[----:B01----:R-:W-:Y:S01]  /*28610*/  ENDCOLLECTIVE ;  /* 0x000000000000791b */ /* 0x003fe20003800000 */
.L_x_927:
[----:B------:R-:W-:Y:S02]  /*28620*/  SEL R74, R65, R78, P0 ;  /* 0x0000004e414a7207 */ /* 0x000fe40000000000 */
[----:B------:R-:W-:Y:S01]  /*28630*/  MOV R13, R84 ;  /* 0x00000054000d7202 */ /* 0x000fe20000000f00 */
[----:B------:R-:W-:Y:S02]  /*28640*/  IMAD.MOV.U32 R12, RZ, RZ, R7 ;  /* 0x000000ffff0c7224 */ /* 0x000fe400078e0007 */
[----:B------:R-:W-:-:S07]  /*28650*/  IMAD.MOV.U32 R82, RZ, RZ, R14 ;  /* 0x000000ffff527224 */ /* 0x000fce00078e000e */
[----:B------:R-:W-:Y:S05]  /*28660*/  WARPSYNC.COLLECTIVE R15, `(.L_x_928) ;  /* 0x000000000f087348 */ /* 0x000fea0003c00000 */
[----:B------:R0:W1:Y:S02]  /*28670*/  SHFL.IDX P6, R14, R13, R12, R11 ;  /* 0x0000000c0d0e7389 */ /* 0x00006400000c000b */
[----:B01----:R-:W-:Y:S01]  /*28680*/  ENDCOLLECTIVE ;  /* 0x000000000000791b */ /* 0x003fe20003800000 */
.L_x_928:
[----:B------:R-:W-:Y:S01]  /*28690*/  MOV R13, R86 ;  /* 0x00000056000d7202 */ /* 0x000fe20000000f00 */
[----:B------:R-:W-:Y:S02]  /*286a0*/  IMAD.MOV.U32 R12, RZ, RZ, R3 ;  /* 0x000000ffff0c7224 */ /* 0x000fe400078e0003 */
[----:B------:R-:W-:-:S07]  /*286b0*/  IMAD.MOV.U32 R69, RZ, RZ, R14 ;  /* 0x000000ffff457224 */ /* 0x000fce00078e000e */
[----:B------:R-:W-:Y:S05]  /*286c0*/  WARPSYNC.COLLECTIVE R15, `(.L_x_929) ;  /* 0x000000000f087348 */ /* 0x000fea0003c00000 */
[----:B------:R0:W1:Y:S02]  /*286d0*/  SHFL.IDX P6, R14, R13, R12, R11 ;  /* 0x0000000c0d0e7389 */ /* 0x00006400000c000b */
[----:B01----:R-:W-:Y:S01]  /*286e0*/  ENDCOLLECTIVE ;  /* 0x000000000000791b */ /* 0x003fe20003800000 */
.L_x_929:
[----:B------:R-:W-:Y:S01]  /*286f0*/  MOV R13, R88 ;  /* 0x00000058000d7202 */ /* 0x000fe20000000f00 */
[----:B------:R-:W-:Y:S02]  /*28700*/  IMAD.MOV.U32 R12, RZ, RZ, R7 ;  /* 0x000000ffff0c7224 */ /* 0x000fe400078e0007 */
[----:B------:R-:W-:-:S07]  /*28710*/  IMAD.MOV.U32 R86, RZ, RZ, R14 ;  /* 0x000000ffff567224 */ /* 0x000fce00078e000e */
[----:B------:R-:W-:Y:S05]  /*28720*/  WARPSYNC.COLLECTIVE R15, `(.L_x_930) ;  /* 0x000000000f087348 */ /* 0x000fea0003c00000 */
[----:B------:R0:W1:Y:S02]  /*28730*/  SHFL.IDX P6, R14, R13, R12, R11 ;  /* 0x0000000c0d0e7389 */ /* 0x00006400000c000b */
[----:B01----:R-:W-:Y:S01]  /*28740*/  ENDCOLLECTIVE ;  /* 0x000000000000791b */ /* 0x003fe20003800000 */
.L_x_930:
[----:B------:R-:W-:Y:S01]  /*28750*/  MOV R13, R90 ;  /* 0x0000005a000d7202 */ /* 0x000fe20000000f00 */
[----:B------:R-:W-:Y:S02]  /*28760*/  IMAD.MOV.U32 R12, RZ, RZ, R3 ;  /* 0x000000ffff0c7224 */ /* 0x000fe400078e0003 */
[----:B------:R-:W-:-:S07]  /*28770*/  IMAD.MOV.U32 R73, RZ, RZ, R14 ;  /* 0x000000ffff497224 */ /* 0x000fce00078e000e */
[----:B------:R-:W-:Y:S05]  /*28780*/  WARPSYNC.COLLECTIVE R15, `(.L_x_931) ;  /* 0x000000000f087348 */ /* 0x000fea0003c00000 */
[----:B------:R0:W1:Y:S02]  /*28790*/  SHFL.IDX P6, R14, R13, R12, R11 ;  /* 0x0000000c0d0e7389 */ /* 0x00006400000c000b */
[----:B01----:R-:W-:Y:S01]  /*287a0*/  ENDCOLLECTIVE ;  /* 0x000000000000791b */ /* 0x003fe20003800000 */
.L_x_931:
[----:B------:R-:W-:Y:S01]  /*287b0*/  MOV R13, R92 ;  /* 0x0000005c000d7202 */ /* 0x000fe20000000f00 */
[----:B------:R-:W-:Y:S02]  /*287c0*/  IMAD.MOV.U32 R12, RZ, RZ, R7 ;  /* 0x000000ffff0c7224 */ /* 0x000fe400078e0007 */
[----:B------:R-:W-:-:S07]  /*287d0*/  IMAD.MOV.U32 R90, RZ, RZ, R14 ;  /* 0x000000ffff5a7224 */ /* 0x000fce00078e000e */
[----:B------:R-:W-:Y:S05]  /*287e0*/  WARPSYNC.COLLECTIVE R15, `(.L_x_932) ;  /* 0x000000000f087348 */ /* 0x000fea0003c00000 */
[----:B------:R0:W1:Y:S02]  /*287f0*/  SHFL.IDX P6, R14, R13, R12, R11 ;  /* 0x0000000c0d0e7389 */ /* 0x00006400000c000b */
[----:B01----:R-:W-:Y:S01]  /*28800*/  ENDCOLLECTIVE ;  /* 0x000000000000791b */ /* 0x003fe20003800000 */
.L_x_932:
[----:B------:R-:W-:Y:S01]  /*28810*/  MOV R13, R104 ;  /* 0x00000068000d7202 */ /* 0x000fe20000000f00 */
[----:B------:R-:W-:Y:S02]  /*28820*/  IMAD.MOV.U32 R12, RZ, RZ, R3 ;  /* 0x000000ffff0c7224 */ /* 0x000fe400078e0003 */
[----:B------:R-:W-:-:S07]  /*28830*/  IMAD.MOV.U32 R105, RZ, RZ, R14 ;  /* 0x000000ffff697224 */ /* 0x000fce00078e000e */
[----:B------:R-:W-:Y:S05]  /*28840*/  WARPSYNC.COLLECTIVE R15, `(.L_x_933) ;  /* 0x000000000f087348 */ /* 0x000fea0003c00000 */
[----:B------:R0:W1:Y:S02]  /*28850*/  SHFL.IDX P6, R14, R13, R12, R11 ;  /* 0x0000000c0d0e7389 */ /* 0x00006400000c000b */
[----:B01----:R-:W-:Y:S01]  /*28860*/  ENDCOLLECTIVE ;  /* 0x000000000000791b */ /* 0x003fe20003800000 */
.L_x_933:
[----:B------:R-:W-:Y:S01]  /*28870*/  MOV R13, R106 ;  /* 0x0000006a000d7202 */ /* 0x000fe20000000f00 */
[----:B------:R-:W-:Y:S02]  /*28880*/  IMAD.MOV.U32 R12, RZ, RZ, R7 ;  /* 0x000000ffff0c7224 */ /* 0x000fe400078e0007 */
[----:B------:R-:W-:-:S07]  /*28890*/  IMAD.MOV.U32 R104, RZ, RZ, R14 ;  /* 0x000000ffff687224 */ /* 0x000fce00078e000e */
[----:B------:R-:W-:Y:S05]  /*288a0*/  WARPSYNC.COLLECTIVE R15, `(.L_x_934) ;  /* 0x000000000f087348 */ /* 0x000fea0003c00000 */
[----:B------:R0:W1:Y:S02]  /*288b0*/  SHFL.IDX P6, R14, R13, R12, R11 ;  /* 0x0000000c0d0e7389 */ /* 0x00006400000c000b */
[----:B01----:R-:W-:Y:S01]  /*288c0*/  ENDCOLLECTIVE ;  /* 0x000000000000791b */ /* 0x003fe20003800000 */
.L_x_934:
[----:B------:R-:W-:Y:S01]  /*288d0*/  MOV R13, R108 ;  /* 0x0000006c000d7202 */ /* 0x000fe20000000f00 */
[----:B------:R-:W-:Y:S02]  /*288e0*/  IMAD.MOV.U32 R12, RZ, RZ, R3 ;  /* 0x000000ffff0c7224 */ /* 0x000fe400078e0003 */
[----:B------:R-:W-:-:S07]  /*288f0*/  IMAD.MOV.U32 R107, RZ, RZ, R14 ;  /* 0x000000ffff6b7224 */ /* 0x000fce00078e000e */
[----:B------:R-:W-:Y:S05]  /*28900*/  WARPSYNC.COLLECTIVE R15, `(.L_x_935) ;  /* 0x000000000f087348 */ /* 0x000fea0003c00000 */
[----:B------:R0:W1:Y:S02]  /*28910*/  SHFL.IDX P6, R14, R13, R12, R11 ;  /* 0x0000000c0d0e7389 */ /* 0x00006400000c000b */
[----:B01----:R-:W-:Y:S01]  /*28920*/  ENDCOLLECTIVE ;  /* 0x000000000000791b */ /* 0x003fe20003800000 */
.L_x_935:
[----:B------:R-:W-:Y:S02]  /*28930*/  SEL R27, R107, R104, P0 ;  /* 0x000000686b1b7207 */ /* 0x000fe40000000000 */
[----:B------:R-:W-:Y:S01]  /*28940*/  MOV R13, R110 ;  /* 0x0000006e000d7202 */ /* 0x000fe20000000f00 */
[----:B------:R-:W-:Y:S02]  /*28950*/  IMAD.MOV.U32 R12, RZ, RZ, R7 ;  /* 0x000000ffff0c7224 */ /* 0x000fe400078e0007 */
[----:B------:R-:W-:-:S07]  /*28960*/  IMAD.MOV.U32 R108, RZ, RZ, R14 ;  /* 0x000000ffff6c7224 */ /* 0x000fce00078e000e */
[----:B------:R-:W-:Y:S05]  /*28970*/  WARPSYNC.COLLECTIVE R15, `(.L_x_936) ;  /* 0x000000000f087348 */ /* 0x000fea0003c00000 */
[----:B------:R0:W1:Y:S02]  /*28980*/  SHFL.IDX P6, R14, R13, R12, R11 ;  /* 0x0000000c0d0e7389 */ /* 0x00006400000c000b */
[----:B01----:R-:W-:Y:S01]  /*28990*/  ENDCOLLECTIVE ;  /* 0x000000000000791b */ /* 0x003fe20003800000 */
.L_x_936:
[----:B------:R-:W-:Y:S01]  /*289a0*/  MOV R13, R112 ;  /* 0x00000070000d7202 */ /* 0x000fe20000000f00 */
[----:B------:R-:W-:Y:S02]  /*289b0*/  IMAD.MOV.U32 R12, RZ, RZ, R3 ;  /* 0x000000ffff0c7224 */ /* 0x000fe400078e0003 */
[----:B------:R-:W-:-:S07]  /*289c0*/  IMAD.MOV.U32 R109, RZ, RZ, R14 ;  /* 0x000000ffff6d7224 */ /* 0x000fce00078e000e */
[----:B------:R-:W-:Y:S05]  /*289d0*/  WARPSYNC.COLLECTIVE R15, `(.L_x_937) ;  /* 0x000000000f087348 */ /* 0x000fea0003c00000 */
[----:B------:R0:W1:Y:S02]  /*289e0*/  SHFL.IDX P6, R14, R13, R12, R11 ;  /* 0x0000000c0d0e7389 */ /* 0x00006400000c000b */
[----:B01----:R-:W-:Y:S01]  /*289f0*/  ENDCOLLECTIVE ;  /* 0x000000000000791b */ /* 0x003fe20003800000 */
.L_x_937:
[----:B------:R-:W-:Y:S02]  /*28a00*/  SEL R29, R108, R109, P0 ;  /* 0x0000006d6c1d7207 */ /* 0x000fe40000000000 */
[----:B------:R-:W-:Y:S02]  /*28a10*/  SEL R31, R109, R108, P0 ;  /* 0x0000006c6d1f7207 */ /* 0x000fe40000000000 */
[----:B------:R-:W-:Y:S01]  /*28a20*/  MOV R13, R114 ;  /* 0x00000072000d7202 */ /* 0x000fe20000000f00 */
[----:B------:R-:W-:Y:S02]  /*28a30*/  IMAD.MOV.U32 R12, RZ, RZ, R7 ;  /* 0x000000ffff0c7224 */ /* 0x000fe400078e0007 */
[----:B------:R-:W-:-:S07]  /*28a40*/  IMAD.MOV.U32 R112, RZ, RZ, R14 ;  /* 0x000000ffff707224 */ /* 0x000fce00078e000e */
[----:B------:R-:W-:Y:S05]  /*28a50*/  WARPSYNC.COLLECTIVE R15, `(.L_x_938) ;  /* 0x000000000f087348 */ /* 0x000fea0003c00000 */
[----:B------:R0:W1:Y:S02]  /*28a60*/  SHFL.IDX P6, R14, R13, R12, R11 ;  /* 0x0000000c0d0e7389 */ /* 0x00006400000c000b */
[----:B01----:R-:W-:Y:S01]  /*28a70*/  ENDCOLLECTIVE ;  /* 0x000000000000791b */ /* 0x003fe20003800000 */
.L_x_938:
[----:B------:R-:W-:Y:S01]  /*28a80*/  MOV R13, R116 ;  /* 0x00000074000d7202 */ /* 0x000fe20000000f00 */
[----:B------:R-:W-:Y:S02]  /*28a90*/  IMAD.MOV.U32 R12, RZ, RZ, R3 ;  /* 0x000000ffff0c7224 */ /* 0x000fe400078e0003 */
[----:B------:R-:W-:-:S07]  /*28aa0*/  IMAD.MOV.U32 R111, RZ, RZ, R14 ;  /* 0x000000ffff6f7224 */ /* 0x000fce00078e000e */
[----:B------:R-:W-:Y:S05]  /*28ab0*/  WARPSYNC.COLLECTIVE R15, `(.L_x_939) ;  /* 0x000000000f087348 */ /* 0x000fea0003c00000 */
[----:B------:R0:W1:Y:S02]  /*28ac0*/  SHFL.IDX P6, R14, R13, R12, R11 ;  /* 0x0000000c0d0e7389 */ /* 0x00006400000c000b */
[----:B01----:R-:W-:Y:S01]  /*28ad0*/  ENDCOLLECTIVE ;  /* 0x000000000000791b */ /* 0x003fe20003800000 */
.L_x_939:
[----:B------:R-:W-:Y:S01]  /*28ae0*/  MOV R13, R118 ;  /* 0x00000076000d7202 */ /* 0x000fe20000000f00 */
[----:B------:R-:W-:Y:S02]  /*28af0*/  IMAD.MOV.U32 R12, RZ, RZ, R7 ;  /* 0x000000ffff0c7224 */ /* 0x000fe400078e0007 */
[----:B------:R-:W-:-:S07]  /*28b00*/  IMAD.MOV.U32 R39, RZ, RZ, R14 ;  /* 0x000000ffff277224 */ /* 0x000fce00078e000e */
[----:B------:R-:W-:Y:S05]  /*28b10*/  WARPSYNC.COLLECTIVE R15, `(.L_x_940) ;  /* 0x000000000f087348 */ /* 0x000fea0003c00000 */
[----:B------:R0:W1:Y:S02]  /*28b20*/  SHFL.IDX P6, R14, R13, R12, R11 ;  /* 0x0000000c0d0e7389 */ /* 0x00006400000c000b */
[----:B01----:R-:W-:Y:S01]  /*28b30*/  ENDCOLLECTIVE ;  /* 0x000000000000791b */ /* 0x003fe20003800000 */
.L_x_940:
[----:B------:R-:W-:Y:S01]  /*28b40*/  MOV R13, R120 ;  /* 0x00000078000d7202 */ /* 0x000fe20000000f00 */
[----:B------:R-:W-:Y:S02]  /*28b50*/  IMAD.MOV.U32 R12, RZ, RZ, R3 ;  /* 0x000000ffff0c7224 */ /* 0x000fe400078e0003 */
[----:B------:R-:W-:-:S07]  /*28b60*/  IMAD.MOV.U32 R118, RZ, RZ, R14 ;  /* 0x000000ffff767224 */ /* 0x000fce00078e000e */
[----:B------:R-:W-:Y:S05]  /*28b70*/  WARPSYNC.COLLECTIVE R15, `(.L_x_941) ;  /* 0x000000000f087348 */ /* 0x000fea0003c00000 */
[----:B------:R0:W1:Y:S02]  /*28b80*/  SHFL.IDX P6, R14, R13, R12, R11 ;  /* 0x0000000c0d0e7389 */ /* 0x00006400000c000b */
[----:B01----:R-:W-:Y:S01]  /*28b90*/  ENDCOLLECTIVE ;  /* 0x000000000000791b */ /* 0x003fe20003800000 */
.L_x_941:
        /* <DEDUP_REMOVED lines=8> */
.L_x_942:
[----:B------:R-:W-:Y:S01]  /*28c20*/  MOV R13, R124 ;  /* 0x0000007c000d7202 */ /* 0x000fe20000000f00 */
[----:B------:R-:W-:Y:S02]  /*28c30*/  IMAD.MOV.U32 R12, RZ, RZ, R3 ;  /* 0x000000ffff0c7224 */ /* 0x000fe400078e0003 */
[----:B------:R-:W-:-:S07]  /*28c40*/  IMAD.MOV.U32 R122, RZ, RZ, R14 ;  /* 0x000000ffff7a7224 */ /* 0x000fce00078e000e */
[----:B------:R-:W-:Y:S05]  /*28c50*/  WARPSYNC.COLLECTIVE R15, `(.L_x_943) ;  /* 0x000000000f087348 */ /* 0x000fea0003c00000 */
[----:B------:R0:W1:Y:S02]  /*28c60*/  SHFL.IDX P6, R14, R13, R12, R11 ;  /* 0x0000000c0d0e7389 */ /* 0x00006400000c000b */
[----:B01----:R-:W-:Y:S01]  /*28c70*/  ENDCOLLECTIVE ;  /* 0x000000000000791b */ /* 0x003fe20003800000 */
.L_x_943:
[----:B------:R-:W-:Y:S01]  /*28c80*/  MOV R13, R126 ;  /* 0x0000007e000d7202 */ /* 0x000fe20000000f00 */
[----:B------:R-:W-:Y:S02]  /*28c90*/  IMAD.MOV.U32 R12, RZ, RZ, R7 ;  /* 0x000000ffff0c7224 */ /* 0x000fe400078e0007 */
[----:B------:R-:W-:-:S07]  /*28ca0*/  IMAD.MOV.U32 R47, RZ, RZ, R14 ;  /* 0x000000ffff2f7224 */ /* 0x000fce00078e000e */
[----:B------:R-:W-:Y:S05]  /*28cb0*/  WARPSYNC.COLLECTIVE R15, `(.L_x_944) ;  /* 0x000000000f087348 */ /* 0x000fea0003c00000 */
[----:B------:R0:W1:Y:S02]  /*28cc0*/  SHFL.IDX P6, R14, R13, R12, R11 ;  /* 0x0000000c0d0e7389 */ /* 0x00006400000c000b */
[----:B01----:R-:W-:Y:S01]  /*28cd0*/  ENDCOLLECTIVE ;  /* 0x000000000000791b */ /* 0x003fe20003800000 */
.L_x_944:
[----:B------:R-:W-:Y:S01]  /*28ce0*/  MOV R13, R128 ;  /* 0x00000080000d7202 */ /* 0x000fe20000000f00 */
[----:B------:R-:W-:Y:S02]  /*28cf0*/  IMAD.MOV.U32 R12, RZ, RZ, R3 ;  /* 0x000000ffff0c7224 */ /* 0x000fe400078e0003 */
[----:B------:R-:W-:-:S07]  /*28d00*/  IMAD.MOV.U32 R126, RZ, RZ, R14 ;  /* 0x000000ffff7e7224 */ /* 0x000fce00078e000e */
[----:B------:R-:W-:Y:S05]  /*28d10*/  WARPSYNC.COLLECTIVE R15, `(.L_x_945) ;  /* 0x000000000f087348 */ /* 0x000fea0003c00000 */
[----:B------:R0:W1:Y:S02]  /*28d20*/  SHFL.IDX P6, R14, R13, R12, R11 ;  /* 0x0000000c0d0e7389 */ /* 0x00006400000c000b */
[----:B01----:R-:W-:Y:S01]  /*28d30*/  ENDCOLLECTIVE ;  /* 0x000000000000791b */ /* 0x003fe20003800000 */
.L_x_945:
[----:B------:R-:W-:Y:S01]  /*28d40*/  MOV R13, R130 ;  /* 0x00000082000d7202 */ /* 0x000fe20000000f00 */
[----:B------:R-:W-:Y:S02]  /*28d50*/  IMAD.MOV.U32 R12, RZ, RZ, R7 ;  /* 0x000000ffff0c7224 */ /* 0x000fe400078e0007 */
[----:B------:R-:W-:-:S07]  /*28d60*/  IMAD.MOV.U32 R51, RZ, RZ, R14 ;  /* 0x000000ffff337224 */ /* 0x000fce00078e000e */
[----:B------:R-:W-:Y:S05]  /*28d70*/  WARPSYNC.COLLECTIVE R15, `(.L_x_946) ;  /* 0x000000000f087348 */ /* 0x000fea0003c00000 */
[----:B------:R0:W1:Y:S02]  /*28d80*/  SHFL.IDX P6, R14, R13, R12, R11 ;  /* 0x0000000c0d0e7389 */ /* 0x00006400000c000b */
[----:B01----:R-:W-:Y:S01]  /*28d90*/  ENDCOLLECTIVE ;  /* 0x000000000000791b */ /* 0x003fe20003800000 */
.L_x_946:
[----:B------:R-:W-:Y:S01]  /*28da0*/  MOV R13, R132 ;  /* 0x00000084000d7202 */ /* 0x000fe20000000f00 */
[----:B------:R-:W-:Y:S02]  /*28db0*/  IMAD.MOV.U32 R12, RZ, RZ, R3 ;  /* 0x000000ffff0c7224 */ /* 0x000fe400078e0003 */
[----:B------:R-:W-:-:S07]  /*28dc0*/  IMAD.MOV.U32 R130, RZ, RZ, R14 ;  /* 0x000000ffff827224 */ /* 0x000fce00078e000e */
[----:B------:R-:W-:Y:S05]  /*28dd0*/  WARPSYNC.COLLECTIVE R15, `(.L_x_947) ;  /* 0x000000000f087348 */ /* 0x000fea0003c00000 */
[----:B------:R0:W1:Y:S02]  /*28de0*/  SHFL.IDX P6, R14, R13, R12, R11 ;  /* 0x0000000c0d0e7389 */ /* 0x00006400000c000b */
[----:B01----:R-:W-:Y:S01]  /*28df0*/  ENDCOLLECTIVE ;  /* 0x000000000000791b */ /* 0x003fe20003800000 */
.L_x_947:
[----:B------:R-:W-:Y:S01]  /*28e00*/  MOV R13, R134 ;  /* 0x00000086000d7202 */ /* 0x000fe20000000f00 */
[----:B------:R-:W-:Y:S02]  /*28e10*/  IMAD.MOV.U32 R12, RZ, RZ, R7 ;  /* 0x000000ffff0c7224 */ /* 0x000fe400078e0007 */
[----:B------:R-:W-:-:S07]  /*28e20*/  IMAD.MOV.U32 R55, RZ, RZ, R14 ;  /* 0x000000ffff377224 */ /* 0x000fce00078e000e */
[----:B------:R-:W-:Y:S05]  /*28e30*/  WARPSYNC.COLLECTIVE R15, `(.L_x_948) ;  /* 0x000000000f087348 */ /* 0x000fea0003c00000 */
[----:B------:R0:W1:Y:S02]  /*28e40*/  SHFL.IDX P6, R14, R13, R12, R11 ;  /* 0x0000000c0d0e7389 */ /* 0x00006400000c000b */
[----:B01----:R-:W-:Y:S01]  /*28e50*/  ENDCOLLECTIVE ;  /* 0x000000000000791b */ /* 0x003fe20003800000 */
.L_x_948:
[----:B------:R-:W-:Y:S01]  /*28e60*/  MOV R13, R136 ;  /* 0x00000088000d7202 */ /* 0x000fe20000000f00 */
[----:B------:R-:W-:Y:S02]  /*28e70*/  IMAD.MOV.U32 R12, RZ, RZ, R3 ;  /* 0x000000ffff0c7224 */ /* 0x000fe400078e0003 */
[----:B------:R-:W-:-:S07]  /*28e80*/  IMAD.MOV.U32 R134, RZ, RZ, R14 ;  /* 0x000000ffff867224 */ /* 0x000fce00078e000e */
[----:B------:R-:W-:Y:S05]  /*28e90*/  WARPSYNC.COLLECTIVE R15, `(.L_x_949) ;  /* 0x000000000f087348 */ /* 0x000fea0003c00000 */
[----:B------:R0:W1:Y:S02]  /*28ea0*/  SHFL.IDX P6, R14, R13, R12, R11 ;  /* 0x0000000c0d0e7389 */ /* 0x00006400000c000b */
[----:B01----:R-:W-:Y:S01]  /*28eb0*/  ENDCOLLECTIVE ;  /* 0x000000000000791b */ /* 0x003fe20003800000 */
.L_x_949:
[----:B------:R-:W-:Y:S01]  /*28ec0*/  MOV R13, R138 ;  /* 0x0000008a000d7202 */ /* 0x000fe20000000f00 */
[----:B------:R-:W-:Y:S02]  /*28ed0*/  IMAD.MOV.U32 R12, RZ, RZ, R7 ;  /* 0x000000ffff0c7224 */ /* 0x000fe400078e0007 */
[----:B------:R-:W-:-:S07]  /*28ee0*/  IMAD.MOV.U32 R59, RZ, RZ, R14 ;  /* 0x000000ffff3b7224 */ /* 0x000fce00078e000e */
[----:B------:R-:W-:Y:S05]  /*28ef0*/  WARPSYNC.COLLECTIVE R15, `(.L_x_950) ;  /* 0x000000000f087348 */ /* 0x000fea0003c00000 */
[----:B------:R0:W1:Y:S02]  /*28f00*/  SHFL.IDX P6, R14, R13, R12, R11 ;  /* 0x0000000c0d0e7389 */ /* 0x00006400000c000b */
[----:B01----:R-:W-:Y:S01]  /*28f10*/  ENDCOLLECTIVE ;  /* 0x000000000000791b */ /* 0x003fe20003800000 */
.L_x_950:
[----:B------:R-:W-:Y:S01]  /*28f20*/  MOV R13, R140 ;  /* 0x0000008c000d7202 */ /* 0x000fe20000000f00 */
[----:B------:R-:W-:Y:S02]  /*28f30*/  IMAD.MOV.U32 R12, RZ, RZ, R3 ;  /* 0x000000ffff0c7224 */ /* 0x000fe400078e0003 */
[----:B------:R-:W-:-:S07]  /*28f40*/  IMAD.MOV.U32 R138, RZ, RZ, R14 ;  /* 0x000000ffff8a7224 */ /* 0x000fce00078e000e */
[----:B------:R-:W-:Y:S05]  /*28f50*/  WARPSYNC.COLLECTIVE R15, `(.L_x_951) ;  /* 0x000000000f087348 */ /* 0x000fea0003c00000 */
[----:B------:R0:W1:Y:S02]  /*28f60*/  SHFL.IDX P6, R14, R13, R12, R11 ;  /* 0x0000000c0d0e7389 */ /* 0x00006400000c000b */
[----:B01----:R-:W-:Y:S01]  /*28f70*/  ENDCOLLECTIVE ;  /* 0x000000000000791b */ /* 0x003fe20003800000 */
.L_x_951:
[----:B------:R-:W-:Y:S01]  /*28f80*/  MOV R13, R158 ;  /* 0x0000009e000d7202 */ /* 0x000fe20000000f00 */
[----:B------:R-:W-:Y:S02]  /*28f90*/  IMAD.MOV.U32 R12, RZ, RZ, R7 ;  /* 0x000000ffff0c7224 */ /* 0x000fe400078e0007 */
[----:B------:R-:W-:-:S07]  /*28fa0*/  IMAD.MOV.U32 R63, RZ, RZ, R14 ;  /* 0x000000ffff3f7224 */ /* 0x000fce00078e000e */
[----:B------:R-:W-:Y:S05]  /*28fb0*/  WARPSYNC.COLLECTIVE R15, `(.L_x_952) ;  /* 0x000000000f087348 */ /* 0x000fea0003c00000 */
[----:B------:R0:W1:Y:S02]  /*28fc0*/  SHFL.IDX P6, R14, R13, R12, R11 ;  /* 0x0000000c0d0e7389 */ /* 0x00006400000c000b */
[----:B01----:R-:W-:Y:S01]  /*28fd0*/  ENDCOLLECTIVE ;  /* 0x000000000000791b */ /* 0x003fe20003800000 */
.L_x_952:
[----:B------:R-:W-:Y:S01]  /*28fe0*/  MOV R13, R144 ;  /* 0x00000090000d7202 */ /* 0x000fe20000000f00 */
[----:B------:R-:W-:Y:S02]  /*28ff0*/  IMAD.MOV.U32 R12, RZ, RZ, R3 ;  /* 0x000000ffff0c7224 */ /* 0x000fe400078e0003 */
[----:B------:R-:W-:-:S07]  /*29000*/  IMAD.MOV.U32 R158, RZ, RZ, R14 ;  /* 0x000000ffff9e7224 */ /* 0x000fce00078e000e */
[----:B------:R-:W-:Y:S05]  /*29010*/  WARPSYNC.COLLECTIVE R15, `(.L_x_953) ;  /* 0x000000000f087348 */ /* 0x000fea0003c00000 */
[----:B------:R0:W1:Y:S02]  /*29020*/  SHFL.IDX P6, R14, R13, R12, R11 ;  /* 0x0000000c0d0e7389 */ /* 0x00006400000c000b */
[----:B01----:R-:W-:Y:S01]  /*29030*/  ENDCOLLECTIVE ;  /* 0x000000000000791b */ /* 0x003fe20003800000 */
.L_x_953:
[----:B------:R-:W-:Y:S01]  /*29040*/  MOV R13, R160 ;  /* 0x000000a0000d7202 */ /* 0x000fe20000000f00 */
[----:B------:R-:W-:Y:S02]  /*29050*/  IMAD.MOV.U32 R12, RZ, RZ, R7 ;  /* 0x000000ffff0c7224 */ /* 0x000fe400078e0007 */
[----:B------:R-:W-:-:S07]  /*29060*/  IMAD.MOV.U32 R67, RZ, RZ, R14 ;  /* 0x000000ffff437224 */ /* 0x000fce00078e000e */
[----:B------:R-:W-:Y:S05]  /*29070*/  WARPSYNC.COLLECTIVE R15, `(.L_x_954) ;  /* 0x000000000f087348 */ /* 0x000fea0003c00000 */
[----:B------:R0:W1:Y:S02]  /*29080*/  SHFL.IDX P6, R14, R13, R12, R11 ;  /* 0x0000000c0d0e7389 */ /* 0x00006400000c000b */
[----:B01----:R-:W-:Y:S01]  /*29090*/  ENDCOLLECTIVE ;  /* 0x000000000000791b */ /* 0x003fe20003800000 */
.L_x_954:
[----:B------:R-:W-:Y:S01]  /*290a0*/  MOV R13, R146 ;  /* 0x00000092000d7202 */ /* 0x000fe20000000f00 */
[----:B------:R-:W-:Y:S02]  /*290b0*/  IMAD.MOV.U32 R12, RZ, RZ, R3 ;  /* 0x000000ffff0c7224 */ /* 0x000fe400078e0003 */
[----:B------:R-:W-:-:S07]  /*290c0*/  IMAD.MOV.U32 R160, RZ, RZ, R14 ;  /* 0x000000ffffa07224 */ /* 0x000fce00078e000e */
[----:B------:R-:W-:Y:S05]  /*290d0*/  WARPSYNC.COLLECTIVE R15, `(.L_x_955) ;  /* 0x000000000f087348 */ /* 0x000fea0003c00000 */
[----:B------:R0:W1:Y:S02]  /*290e0*/  SHFL.IDX P6, R14, R13, R12, R11 ;  /* 0x0000000c0d0e7389 */ /* 0x00006400000c000b */
[----:B01----:R-:W-:Y:S01]  /*290f0*/  ENDCOLLECTIVE ;  /* 0x000000000000791b */ /* 0x003fe20003800000 */
.L_x_955:
[----:B------:R-:W-:Y:S01]  /*29100*/  MOV R13, R142 ;  /* 0x0000008e000d7202 */ /* 0x000fe20000000f00 */
[----:B------:R-:W-:Y:S02]  /*29110*/  IMAD.MOV.U32 R12, RZ, RZ, R7 ;  /* 0x000000ffff0c7224 */ /* 0x000fe400078e0007 */
[----:B------:R-:W-:-:S07]  /*29120*/  IMAD.MOV.U32 R71, RZ, RZ, R14 ;  /* 0x000000ffff477224 */ /* 0x000fce00078e000e */
[----:B------:R-:W-:Y:S05]  /*29130*/  WARPSYNC.COLLECTIVE R15, `(.L_x_956) ;  /* 0x000000000f087348 */ /* 0x000fea0003c00000 */
[----:B------:R0:W1:Y:S02]  /*29140*/  SHFL.IDX P6, R14, R13, R12, R11 ;  /* 0x0000000c0d0e7389 */ /* 0x00006400000c000b */
[----:B01----:R-:W-:Y:S01]  /*29150*/  ENDCOLLECTIVE ;  /* 0x000000000000791b */ /* 0x003fe20003800000 */
.L_x_956:
[----:B------:R-:W-:Y:S01]  /*29160*/  MOV R13, R6 ;  /* 0x00000006000d7202 */ /* 0x000fe20000000f00 */
[----:B------:R-:W-:Y:S01]  /*29170*/  IMAD.MOV.U32 R12, RZ, RZ, R3 ;  /* 0x000000ffff0c7224 */ /* 0x000fe200078e0003 */
        /* <DEDUP_REMOVED lines=9> */
.L_x_957:
[----:B------:R-:W-:Y:S02]  /*29210*/  SEL R33, R112, R111, P0 ;  /* 0x0000006f70217207 */ /* 0x000fe40000000000 */
[----:B------:R-:W-:Y:S01]  /*29220*/  MOV R13, R5 ;  /* 0x00000005000d7202 */ /* 0x000fe20000000f00 */
[----:B------:R-:W-:Y:S01]  /*29230*/  IMAD.MOV.U32 R12, RZ, RZ, R7 ;  /* 0x000000ffff0c7224 */ /* 0x000fe200078e0007 */
[----:B------:R-:W-:Y:S02]  /*29240*/  SEL R5, R82, R69, P0 ;  /* 0x0000004552057207 */ /* 0x000fe40000000000 */
[----:B------:R-:W-:Y:S02]  /*29250*/  SEL R7, R69, R82, P0 ;  /* 0x0000005245077207 */ /* 0x000fe40000000000 */
[----:B------:R-:W-:Y:S02]  /*29260*/  SEL R69, R71, R142, P0 ;  /* 0x0000008e47457207 */ /* 0x000fe40000000000 */
[----:B------:R-:W-:Y:S01]  /*29270*/  SEL R71, R142, R71, P0 ;  /* 0x000000478e477207 */ /* 0x000fe20000000000 */
[----:B------:R-:W-:-:S07]  /*29280*/  IMAD.MOV.U32 R75, RZ, RZ, R14 ;  /* 0x000000ffff4b7224 */ /* 0x000fce00078e000e */
[----:B------:R-:W-:Y:S05]  /*29290*/  WARPSYNC.COLLECTIVE R15, `(.L_x_958) ;  /* 0x000000000f087348 */ /* 0x000fea0003c00000 */
[----:B------:R0:W1:Y:S02]  /*292a0*/  SHFL.IDX P6, R14, R13, R12, R11 ;  /* 0x0000000c0d0e7389 */ /* 0x00006400000c000b */
[----:B01----:R-:W-:Y:S01]  /*292b0*/  ENDCOLLECTIVE ;  /* 0x000000000000791b */ /* 0x003fe20003800000 */
.L_x_958:
[----:B------:R-:W-:Y:S02]  /*292c0*/  SEL R12, R40, R25, P0 ;  /* 0x00000019280c7207 */ /* 0x000fe40000000000 */
[----:B------:R-:W-:Y:S02]  /*292d0*/  SEL R11, R73, R86, P0 ;  /* 0x00000056490b7207 */ /* 0x000fe40000000000 */
[----:B------:R-:W-:Y:S02]  /*292e0*/  SEL R13, R90, R105, P0 ;  /* 0x000000695a0d7207 */ /* 0x000fe40000000000 */
[----:B------:R-:W-:Y:S01]  /*292f0*/  SEL R15, R105, R90, P0 ;  /* 0x0000005a690f7207 */ /* 0x000fe20000000000 */
[----:B------:R-:W-:Y:S01]  /*29300*/  IMAD.MOV.U32 R20, RZ, RZ, R14 ;  /* 0x000000ffff147224 */ /* 0x000fe200078e000e */
        /* <DEDUP_REMOVED lines=25> */
[----:B------:R-:W-:Y:S01]  /*294a0*/  MOV R78, RZ ;  /* 0x000000ff004e7202 */ /* 0x000fe20000000f00 */
[----:B------:R-:W-:Y:S06]  /*294b0*/  BRA `(.L_x_959) ;  /* 0xffffff2400587947 */ /* 0x000fec000383ffff */
.L_x_677:
[----:B------:R-:W-:Y:S01]  /*294c0*/  IMAD.MOV.U32 R13, RZ, RZ, R2 ;  /* 0x000000ffff0d7224 */ /* 0x000fe200078e0002 */
[----:B------:R-:W-:Y:S01]  /*294d0*/  MOV R11, 0x181f ;  /* 0x0000181f000b7802 */ /* 0x000fe20000000f00 */
[----:B------:R-:W-:Y:S02]  /*294e0*/  IMAD.MOV.U32 R12, RZ, RZ, RZ ;  /* 0x000000ffff0c7224 */ /* 0x000fe400078e00ff */
[----:B------:R-:W-:-:S07]  /*294f0*/  IMAD.MOV.U32 R15, RZ, RZ, -0x1 ;  /* 0xffffffffff0f7424 */ /* 0x000fce00078e00ff */
[----:B01----:R-:W-:Y:S05]  /*29500*/  WARPSYNC.COLLECTIVE R15, `(.L_x_960) ;  /* 0x000000000f087348 */ /* 0x003fea0003c00000 */
[----:B------:R2:W3:Y:S02]  /*29510*/  SHFL.IDX P6, R14, R13, R12, R11 ;  /* 0x0000000c0d0e7389 */ /* 0x0004e400000c000b */
[----:B0123--:R-:W-:Y:S01]  /*29520*/  ENDCOLLECTIVE ;  /* 0x000000000000791b */ /* 0x00ffe20003800000 */
.L_x_960:
[----:B------:R-:W-:Y:S01]  /*29530*/  MOV R13, R0 ;  /* 0x00000000000d7202 */ /* 0x000fe20000000f00 */
[----:B------:R-:W-:-:S07]  /*29540*/  IMAD.MOV.U32 R3, RZ, RZ, R14 ;  /* 0x000000ffff037224 */ /* 0x000fce00078e000e */
[----:B------:R-:W-:Y:S05]  /*29550*/  WARPSYNC.COLLECTIVE R15, `(.L_x_961) ;  /* 0x000000000f087348 */ /* 0x000fea0003c00000 */
[----:B------:R0:W1:Y:S02]  /*29560*/  SHFL.IDX P6, R14, R13, R12, R11 ;  /* 0x0000000c0d0e7389 */ /* 0x00006400000c000b */
[----:B01----:R-:W-:Y:S01]  /*29570*/  ENDCOLLECTIVE ;  /* 0x000000000000791b */ /* 0x003fe20003800000 */
.L_x_961:
[----:B------:R-:W-:Y:S05]  /*29580*/  BRA `(.L_x_962) ;  /* 0xffffff4000e87947 */ /* 0x000fea000383ffff */
.L_x_680:
[----:B------:R-:W-:Y:S01]  /*29590*/  BSSY B1, `(.L_x_963) ;  /* 0x0000008000017945 */ /* 0x000fe20003800000 */
[----:B---3--:R-:W-:Y:S01]  /*295a0*/  IMAD.MOV.U32 R13, RZ, RZ, R2 ;  /* 0x000000ffff0d7224 */ /* 0x008fe200078e0002 */
[----:B------:R-:W-:Y:S01]  /*295b0*/  MOV R11, 0x181f ;  /* 0x0000181f000b7802 */ /* 0x000fe20000000f00 */
[----:B------:R-:W-:Y:S02]  /*295c0*/  IMAD.MOV.U32 R12, RZ, RZ, 0x1 ;  /* 0x00000001ff0c7424 */ /* 0x000fe400078e00ff */
[----:B------:R-:W-:-:S07]  /*295d0*/  IMAD.MOV.U32 R15, RZ, RZ, -0x1 ;  /* 0xffffffffff0f7424 */ /* 0x000fce00078e00ff */
[----:B012-4-:R-:W-:Y:S05]  /*295e0*/  WARPSYNC.COLLECTIVE R15, `(.L_x_964) ;  /* 0x000000000f087348 */ /* 0x017fea0003c00000 */
[----:B----4-:R3:W4:Y:S02]  /*295f0*/  SHFL.IDX P6, R14, R13, R12, R11 ;  /* 0x0000000c0d0e7389 */ /* 0x01072400000c000b */
[----:B01234-:R-:W-:Y:S01]  /*29600*/  ENDCOLLECTIVE ;  /* 0x000000000000791b */ /* 0x01ffe20003800000 */
.L_x_964:
[----:B------:R-:W-:Y:S05]  /*29610*/  BSYNC B1 ;  /* 0x0000000000017941 */ /* 0x000fea0003800000 */
.L_x_963:
        /* <DEDUP_REMOVED lines=8> */
.L_x_965:
[----:B------:R-:W-:Y:S05]  /*296a0*/  BRA `(.L_x_966) ;  /* 0xffffff4400087947 */ /* 0x000fea000383ffff */
.L_x_683:
[----:B------:R-:W-:Y:S01]  /*296b0*/  BSSY B1, `(.L_x_967) ;  /* 0x0000008000017945 */ /* 0x000fe20003800000 */
[----:B0-----:R-:W-:Y:S01]  /*296c0*/  IMAD.MOV.U32 R13, RZ, RZ, R2 ;  /* 0x000000ffff0d7224 */ /* 0x001fe200078e0002 */
[----:B------:R-:W-:Y:S01]  /*296d0*/  MOV R11, 0x181f ;  /* 0x0000181f000b7802 */ /* 0x000fe20000000f00 */
[----:B------:R-:W-:Y:S02]  /*296e0*/  IMAD.MOV.U32 R12, RZ, RZ, 0x2 ;  /* 0x00000002ff0c7424 */ /* 0x000fe400078e00ff */
[----:B------:R-:W-:-:S07]  /*296f0*/  IMAD.MOV.U32 R15, RZ, RZ, -0x1 ;  /* 0xffffffffff0f7424 */ /* 0x000fce00078e00ff */
[----:B-1234-:R-:W-:Y:S05]  /*29700*/  WARPSYNC.COLLECTIVE R15, `(.L_x_968) ;  /* 0x000000000f087348 */ /* 0x01efea0003c00000 */
[----:B----4-:R0:W4:Y:S02]  /*29710*/  SHFL.IDX P6, R14, R13, R12, R11 ;  /* 0x0000000c0d0e7389 */ /* 0x01012400000c000b */
[----:B01234-:R-:W-:Y:S01]  /*29720*/  ENDCOLLECTIVE ;  /* 0x000000000000791b */ /* 0x01ffe20003800000 */
.L_x_968:
[----:B------:R-:W-:Y:S05]  /*29730*/  BSYNC B1 ;  /* 0x0000000000017941 */ /* 0x000fea0003800000 */
.L_x_967:
        /* <DEDUP_REMOVED lines=8> */
.L_x_969:
[----:B------:R-:W-:Y:S05]  /*297c0*/  BRA `(.L_x_970) ;  /* 0xffffff4400287947 */ /* 0x000fea000383ffff */
.L_x_686:
        /* <DEDUP_REMOVED lines=8> */
.L_x_972:
[----:B------:R-:W-:Y:S05]  /*29850*/  BSYNC B1 ;  /* 0x0000000000017941 */ /* 0x000fea0003800000 */
.L_x_971:
        /* <DEDUP_REMOVED lines=8> */
.L_x_973:
[----:B------:R-:W-:Y:S05]  /*298e0*/  BRA `(.L_x_974) ;  /* 0xffffff4400487947 */ /* 0x000fea000383ffff */
.L_x_702:
[----:B------:R-:W0:Y:S01]  /*298f0*/  S2R R8, SR_TID.X ;  /* 0x0000000000087919 */ /* 0x000e220000002100 */
[----:B------:R-:W-:Y:S01]  /*29900*/  BSSY B1, `(.L_x_975) ;  /* 0x000000a000017945 */ /* 0x000fe20003800000 */
[----:B------:R-:W-:Y:S01]  /*29910*/  IMAD.MOV.U32 R12, RZ, RZ, RZ ;  /* 0x000000ffff0c7224 */ /* 0x000fe200078e00ff */
[----:B------:R-:W-:Y:S01]  /*29920*/  MOV R11, 0x1f ;  /* 0x0000001f000b7802 */ /* 0x000fe20000000f00 */
[----:B------:R-:W-:Y:S01]  /*29930*/  IMAD.MOV.U32 R15, RZ, RZ, -0x1 ;  /* 0xffffffffff0f7424 */ /* 0x000fe200078e00ff */
[----:B0-----:R-:W-:-:S04]  /*29940*/  SHF.R.U32.HI R8, RZ, 0x5, R8 ;  /* 0x00000005ff087819 */ /* 0x001fc80000011608 */
[----:B------:R-:W-:-:S05]  /*29950*/  LOP3.LUT R8, R8, 0x3, RZ, 0xc0, !PT ;  /* 0x0000000308087812 */ /* 0x000fca00078ec0ff */
[----:B------:R-:W-:-:S07]  /*29960*/  IMAD.MOV.U32 R13, RZ, RZ, R8 ;  /* 0x000000ffff0d7224 */ /* 0x000fce00078e0008 */
[----:B------:R-:W-:Y:S05]  /*29970*/  WARPSYNC.COLLECTIVE R15, `(.L_x_976) ;  /* 0x000000000f087348 */ /* 0x000fea0003c00000 */
[----:B------:R0:W1:Y:S02]  /*29980*/  SHFL.IDX P6, R14, R13, R12, R11 ;  /* 0x0000000c0d0e7389 */ /* 0x00006400000c000b */
[----:B01----:R-:W-:Y:S01]  /*29990*/  ENDCOLLECTIVE ;  /* 0x000000000000791b */ /* 0x003fe20003800000 */
.L_x_976:
[----:B------:R-:W-:Y:S05]  /*299a0*/  BSYNC B1 ;  /* 0x0000000000017941 */ /* 0x000fea0003800000 */
.L_x_975:
[----:B------:R-:W-:Y:S05]  /*299b0*/  BRA `(.L_x_977) ;  /* 0xffffff5800507947 */ /* 0x000fea000383ffff */
.L_x_704:
[----:B------:R-:W-:Y:S01]  /*299c0*/  BSSY B1, `(.L_x_978) ;  /* 0x0000006000017945 */ /* 0x000fe20003800000 */
[----:B------:R-:W-:-:S07]  /*299d0*/  IMAD.MOV.U32 R15, RZ, RZ, -0x1 ;  /* 0xffffffffff0f7424 */ /* 0x000fce00078e00ff */
[----:B0-----:R-:W-:Y:S05]  /*299e0*/  WARPSYNC.COLLECTIVE R15, `(.L_x_979) ;  /* 0x000000000f0c7348 */ /* 0x001fea0003c00000 */
[----:B------:R-:W-:Y:S02]  /*299f0*/  ELECT P6, UR62, PT ;  /* 0x00000000003e782f */ /* 0x000fe400038c0000 */
[----:B------:R-:W-:Y:S01]  /*29a00*/  MOV R14, UR62 ;  /* 0x0000003e000e7c02 */ /* 0x000fe20008000f00 */
[----:B0-----:R-:W-:Y:S10]  /*29a10*/  ENDCOLLECTIVE ;  /* 0x000000000000791b */ /* 0x001ff40003800000 */
.L_x_979:
[----:B------:R-:W-:Y:S05]  /*29a20*/  BSYNC B1 ;  /* 0x0000000000017941 */ /* 0x000fea0003800000 */
.L_x_978:
[----:B------:R-:W-:Y:S05]  /*29a30*/  BRA `(.L_x_703) ;  /* 0xffffff5800487947 */ /* 0x000fea000383ffff */
.L_x_706:
[----:B0-----:R0:W1:Y:S02]  /*29a40*/  SYNCS.PHASECHK.TRANS64.TRYWAIT P0, [R23+URZ+0x38820], R5 ;  /* 0x03882005170075a7 */ /* 0x001064000800017f */
[----:B-1----:R-:W-:Y:S05]  /*29a50*/  @!P0 NANOSLEEP.SYNCS 0x989680 ;  /* 0x009896800000895d */ /* 0x002fea0003900000 */
[----:B------:R-:W1:Y:S02]  /*29a60*/  @!P0 SYNCS.PHASECHK.TRANS64 P0, [R23+URZ+0x38820], R5 ;  /* 0x03882005170085a7 */ /* 0x000e64000800007f */
[----:B-1----:R-:W-:Y:S05]  /*29a70*/  @!P0 BRA `(.L_x_706) ;  /* 0xfffffffc00f08947 */ /* 0x002fea000383ffff */
[----:B------:R-:W-:Y:S05]  /*29a80*/  BRA `(.L_x_980) ;  /* 0xffffff5800587947 */ /* 0x000fea000383ffff */
.L_x_710:
[----:B-1----:R1:W2:Y:S02]  /*29a90*/  SYNCS.PHASECHK.TRANS64.TRYWAIT P0, [R8+URZ+0x388a0], R10 ;  /* 0x0388a00a080075a7 */ /* 0x0022a4000800017f */
[----:B--2---:R-:W-:Y:S05]  /*29aa0*/  @!P0 NANOSLEEP.SYNCS 0x989680 ;  /* 0x009896800000895d */ /* 0x004fea0003900000 */
[----:B------:R-:W2:Y:S02]  /*29ab0*/  @!P0 SYNCS.PHASECHK.TRANS64 P0, [R8+URZ+0x388a0], R10 ;  /* 0x0388a00a080085a7 */ /* 0x000ea4000800007f */
[----:B--2---:R-:W-:Y:S05]  /*29ac0*/  @!P0 BRA `(.L_x_710) ;  /* 0xfffffffc00f08947 */ /* 0x004fea000383ffff */
[----:B------:R-:W-:Y:S05]  /*29ad0*/  BRA `(.L_x_981) ;  /* 0xffffff5800707947 */ /* 0x000fea000383ffff */
.L_x_716:
[----:B0-----:R0:W2:Y:S02]  /*29ae0*/  SYNCS.PHASECHK.TRANS64.TRYWAIT P0, [R8+URZ+0x388c0], R10 ;  /* 0x0388c00a080075a7 */ /* 0x0010a4000800017f */
[----:B--2---:R-:W-:Y:S05]  /*29af0*/  @!P0 NANOSLEEP.SYNCS 0x989680 ;  /* 0x009896800000895d */ /* 0x004fea0003900000 */
[----:B------:R-:W2:Y:S02]  /*29b00*/  @!P0 SYNCS.PHASECHK.TRANS64 P0, [R8+URZ+0x388c0], R10 ;  /* 0x0388c00a080085a7 */ /* 0x000ea4000800007f */
[----:B--2---:R-:W-:Y:S05]  /*29b10*/  @!P0 BRA `(.L_x_716) ;  /* 0xfffffffc00f08947 */ /* 0x004fea000383ffff */
[----:B------:R-:W-:Y:S05]  /*29b20*/  BRA `(.L_x_982) ;  /* 0xffffff5c002c7947 */ /* 0x000fea000383ffff */
.L_x_724:
[----:B-1----:R1:W2:Y:S02]  /*29b30*/  SYNCS.PHASECHK.TRANS64.TRYWAIT P1, [R8+URZ+0x388a0], R7 ;  /* 0x0388a007080075a7 */ /* 0x0022a4000802017f */
[----:B--2---:R-:W-:Y:S05]  /*29b40*/  @!P1 NANOSLEEP.SYNCS 0x989680 ;  /* 0x009896800000995d */ /* 0x004fea0003900000 */
[----:B------:R-:W2:Y:S02]  /*29b50*/  @!P1 SYNCS.PHASECHK.TRANS64 P1, [R8+URZ+0x388a0], R7 ;  /* 0x0388a007080095a7 */ /* 0x000ea4000802007f */
[----:B--2---:R-:W-:Y:S05]  /*29b60*/  @!P1 BRA `(.L_x_724) ;  /* 0xfffffffc00f09947 */ /* 0x004fea000383ffff */
[----:B------:R-:W-:Y:S05]  /*29b70*/  BRA `(.L_x_983) ;  /* 0xffffff6000247947 */ /* 0x000fea000383ffff */
.L_x_730:
[----:B0-----:R0:W2:Y:S02]  /*29b80*/  SYNCS.PHASECHK.TRANS64.TRYWAIT P1, [R8+URZ+0x388c0], R7 ;  /* 0x0388c007080075a7 */ /* 0x0010a4000802017f */
[----:B--2---:R-:W-:Y:S05]  /*29b90*/  @!P1 NANOSLEEP.SYNCS 0x989680 ;  /* 0x009896800000995d */ /* 0x004fea0003900000 */
[----:B------:R-:W2:Y:S02]  /*29ba0*/  @!P1 SYNCS.PHASECHK.TRANS64 P1, [R8+URZ+0x388c0], R7 ;  /* 0x0388c007080095a7 */ /* 0x000ea4000802007f */
[----:B--2---:R-:W-:Y:S05]  /*29bb0*/  @!P1 BRA `(.L_x_730) ;  /* 0xfffffffc00f09947 */ /* 0x004fea000383ffff */
[----:B------:R-:W-:Y:S05]  /*29bc0*/  BRA `(.L_x_984) ;  /* 0xffffff6000dc7947 */ /* 0x000fea000383ffff */
.L_x_746:
[----:B------:R-:W0:Y:S01]  /*29bd0*/  S2R R20, SR_TID.X ;  /* 0x0000000000147919 */ /* 0x000e220000002100 */
[----:B------:R-:W-:Y:S01]  /*29be0*/  BSSY B0, `(.L_x_985) ;  /* 0x000000a000007945 */ /* 0x000fe20003800000 */
[----:B------:R-:W-:Y:S01]  /*29bf0*/  IMAD.MOV.U32 R12, RZ, RZ, RZ ;  /* 0x000000ffff0c7224 */ /* 0x000fe200078e00ff */
[----:B------:R-:W-:Y:S01]  /*29c00*/  MOV R15, 0xffffffff ;  /* 0xffffffff000f7802 */ /* 0x000fe20000000f00 */
[----:B------:R-:W-:Y:S01]  /*29c10*/  IMAD.MOV.U32 R11, RZ, RZ, 0x1f ;  /* 0x0000001fff0b7424 */ /* 0x000fe200078e00ff */
[----:B0-----:R-:W-:-:S04]  /*29c20*/  SHF.R.U32.HI R10, RZ, 0x5, R20 ;  /* 0x00000005ff0a7819 */ /* 0x001fc80000011614 */
[----:B------:R-:W-:-:S04]  /*29c30*/  LOP3.LUT R10, R10, 0x3, RZ, 0xc0, !PT ;  /* 0x000000030a0a7812 */ /* 0x000fc800078ec0ff */
[----:B------:R-:W-:-:S07]  /*29c40*/  MOV R13, R10 ;  /* 0x0000000a000d7202 */ /* 0x000fce0000000f00 */
[----:B-----5:R-:W-:Y:S05]  /*29c50*/  WARPSYNC.COLLECTIVE R15, `(.L_x_986) ;  /* 0x000000000f087348 */ /* 0x020fea0003c00000 */
[----:B------:R0:W1:Y:S02]  /*29c60*/  SHFL.IDX P6, R14, R13, R12, R11 ;  /* 0x0000000c0d0e7389 */ /* 0x00006400000c000b */
[----:B01---5:R-:W-:Y:S01]  /*29c70*/  ENDCOLLECTIVE ;  /* 0x000000000000791b */ /* 0x023fe20003800000 */
.L_x_986:
[----:B------:R-:W-:Y:S05]  /*29c80*/  BSYNC B0 ;  /* 0x0000000000007941 */ /* 0x000fea0003800000 */
.L_x_985:
[----:B------:R-:W-:Y:S05]  /*29c90*/  BRA `(.L_x_987) ;  /* 0xffffff70000c7947 */ /* 0x000fea000383ffff */
.L_x_749:
[----:B-1----:R1:W2:Y:S02]  /*29ca0*/  SYNCS.PHASECHK.TRANS64.TRYWAIT P0, [R6+URZ+0x38880], R29 ;  /* 0x0388801d060075a7 */ /* 0x0022a4000800017f */
[----:B--2---:R-:W-:Y:S05]  /*29cb0*/  @!P0 NANOSLEEP.SYNCS 0x989680 ;  /* 0x009896800000895d */ /* 0x004fea0003900000 */
[----:B------:R-:W2:Y:S02]  /*29cc0*/  @!P0 SYNCS.PHASECHK.TRANS64 P0, [R6+URZ+0x38880], R29 ;  /* 0x0388801d060085a7 */ /* 0x000ea4000800007f */
[----:B--2---:R-:W-:Y:S05]  /*29cd0*/  @!P0 BRA `(.L_x_749) ;  /* 0xfffffffc00f08947 */ /* 0x004fea000383ffff */
[----:B------:R-:W-:Y:S05]  /*29ce0*/  BRA `(.L_x_988) ;  /* 0xffffff7000207947 */ /* 0x000fea000383ffff */
.L_x_750:
[----:B------:R-:W-:Y:S01]  /*29cf0*/  BSSY B0, `(.L_x_989) ;  /* 0x0000008000007945 */ /* 0x000fe20003800000 */
[----:B------:R-:W-:Y:S01]  /*29d00*/  IMAD.MOV.U32 R13, RZ, RZ, R2 ;  /* 0x000000ffff0d7224 */ /* 0x000fe200078e0002 */
[----:B------:R-:W-:Y:S01]  /*29d10*/  MOV R11, 0x181f ;  /* 0x0000181f000b7802 */ /* 0x000fe20000000f00 */
[----:B------:R-:W-:Y:S02]  /*29d20*/  IMAD.MOV.U32 R12, RZ, RZ, RZ ;  /* 0x000000ffff0c7224 */ /* 0x000fe400078e00ff */
[----:B------:R-:W-:-:S07]  /*29d30*/  IMAD.MOV.U32 R15, RZ, RZ, -0x1 ;  /* 0xffffffffff0f7424 */ /* 0x000fce00078e00ff */
[----:B-1----:R-:W-:Y:S05]  /*29d40*/  WARPSYNC.COLLECTIVE R15, `(.L_x_990) ;  /* 0x000000000f087348 */ /* 0x002fea0003c00000 */
[----:B------:R0:W2:Y:S02]  /*29d50*/  SHFL.IDX P6, R14, R13, R12, R11 ;  /* 0x0000000c0d0e7389 */ /* 0x0000a400000c000b */
[----:B012---:R-:W-:Y:S01]  /*29d60*/  ENDCOLLECTIVE ;  /* 0x000000000000791b */ /* 0x007fe20003800000 */
.L_x_990:
[----:B------:R-:W-:Y:S05]  /*29d70*/  BSYNC B0 ;  /* 0x0000000000007941 */ /* 0x000fea0003800000 */
.L_x_989:
[----:B------:R-:W-:Y:S01]  /*29d80*/  MOV R13, R0 ;  /* 0x00000000000d7202 */ /* 0x000fe20000000f00 */
[----:B------:R-:W-:Y:S01]  /*29d90*/  IMAD.MOV.U32 R12, RZ, RZ, RZ ;  /* 0x000000ffff0c7224 */ /* 0x000fe200078e00ff */
[----:B------:R-:W-:Y:S01]  /*29da0*/  MOV R15, 0xffffffff ;  /* 0xffffffff000f7802 */ /* 0x000fe20000000f00 */
[----:B------:R-:W-:Y:S01]  /*29db0*/  IMAD.MOV.U32 R11, RZ, RZ, 0x181f ;  /* 0x0000181fff0b7424 */ /* 0x000fe200078e00ff */
[----:B------:R-:W-:Y:S01]  /*29dc0*/  LOP3.LUT R30, R34, 0x80, RZ, 0xfc, !PT ;  /* 0x00000080221e7812 */ /* 0x000fe200078efcff */
[----:B------:R-:W-:Y:S01]  /*29dd0*/  IMAD.MOV.U32 R5, RZ, RZ, R14 ;  /* 0x000000ffff057224 */ /* 0x000fe200078e000e */
[----:B------:R-:W-:-:S13]  /*29de0*/  ISETP.GE.AND P3, PT, R7, 0x11, PT ;  /* 0x000000110700780c */ /* 0x000fda0003f66270 */
[----:B------:R-:W-:Y:S05]  /*29df0*/  WARPSYNC.COLLECTIVE R15, `(.L_x_991) ;  /* 0x000000000f087348 */ /* 0x000fea0003c00000 */
[----:B------:R0:W1:Y:S02]  /*29e00*/  SHFL.IDX P6, R14, R13, R12, R11 ;  /* 0x0000000c0d0e7389 */ /* 0x00006400000c000b */
[----:B01----:R-:W-:Y:S01]  /*29e10*/  ENDCOLLECTIVE ;  /* 0x000000000000791b */ /* 0x003fe20003800000 */
.L_x_991:
[----:B------:R-:W-:Y:S02]  /*29e20*/  LOP3.LUT R22, R22, 0xffffffef, RZ, 0xc0, !PT ;  /* 0xffffffef16167812 */ /* 0x000fe400078ec0ff */
[C---:B------:R-:W-:Y:S02]  /*29e30*/  ISETP.GE.AND P5, PT, R7.reuse, 0x31, PT ;  /* 0x000000310700780c */ /* 0x040fe40003fa6270 */
[C---:B------:R-:W-:Y:S02]  /*29e40*/  ISETP.GE.AND P4, PT, R7.reuse, 0x41, PT ;  /* 0x000000410700780c */ /* 0x040fe40003f86270 */
[----:B------:R-:W-:Y:S02]  /*29e50*/  @P3 LOP3.LUT R22, R22, 0x10, RZ, 0xfc, !PT ;  /* 0x0000001016163812 */ /* 0x000fe400078efcff */
[----:B------:R-:W-:Y:S01]  /*29e60*/  ISETP.GE.AND P3, PT, R7, 0x51, PT ;  /* 0x000000510700780c */ /* 0x000fe20003f66270 */
[----:B------:R-:W0:Y:S01]  /*29e70*/  LDC R15, c[0x0][0x2f4] ;  /* 0x0000bd00ff0f7b82 */ /* 0x000e220000000800 */
[----:B------:R-:W-:Y:S01]  /*29e80*/  IMAD.MOV.U32 R13, RZ, RZ, R2 ;  /* 0x000000ffff0d7224 */ /* 0x000fe200078e0002 */
[----:B------:R-:W-:Y:S01]  /*29e90*/  LOP3.LUT R22, R22, 0xfffffff7, RZ, 0xc0, !PT ;  /* 0xfffffff716167812 */ /* 0x000fe200078ec0ff */
[----:B------:R-:W-:-:S02]  /*29ea0*/  IMAD.MOV.U32 R12, RZ, RZ, 0x1 ;  /* 0x00000001ff0c7424 */ /* 0x000fc400078e00ff */
[----:B------:R-:W-:-:S05]  /*29eb0*/  IMAD.MOV.U32 R8, RZ, RZ, R14 ;  /* 0x000000ffff087224 */ /* 0x000fca00078e000e */
[----:B------:R-:W-:-:S05]  /*29ec0*/  IADD3 R8, P0, R34, R8, RZ ;  /* 0x0000000822087210 */ /* 0x000fca0007f1e0ff */
[----:B------:R-:W-:Y:S01]  /*29ed0*/  IMAD.X R9, RZ, RZ, R5, P0 ;  /* 0x000000ffff097224 */ /* 0x000fe200000e0605 */
[----:B------:R-:W-:Y:S02]  /*29ee0*/  IADD3 R5, R23, R10, RZ ;  /* 0x0000000a17057210 */ /* 0x000fe40007ffe0ff */
[-C--:B0-----:R-:W-:Y:S02]  /*29ef0*/  ISETP.GE.AND P1, PT, R34, R15.reuse, PT ;  /* 0x0000000f2200720c */ /* 0x081fe40003f26270 */
[----:B------:R-:W-:Y:S02]  /*29f00*/  ISETP.GE.AND P0, PT, R30, R15, PT ;  /* 0x0000000f1e00720c */ /* 0x000fe40003f06270 */
[----:B------:R-:W-:Y:S02]  /*29f10*/  MOV R15, 0xffffffff ;  /* 0xffffffff000f7802 */ /* 0x000fe40000000f00 */
[----:B------:R-:W-:-:S13]  /*29f20*/  ISETP.LT.OR P2, PT, R7, 0x1, P1 ;  /* 0x000000010700780c */ /* 0x000fda0000f41670 */
[----:B------:R-:W-:Y:S05]  /*29f30*/  WARPSYNC.COLLECTIVE R15, `(.L_x_992) ;  /* 0x000000000f087348 */ /* 0x000fea0003c00000 */
[----:B------:R0:W1:Y:S02]  /*29f40*/  SHFL.IDX P6, R14, R13, R12, R11 ;  /* 0x0000000c0d0e7389 */ /* 0x00006400000c000b */
[----:B01----:R-:W-:Y:S01]  /*29f50*/  ENDCOLLECTIVE ;  /* 0x000000000000791b */ /* 0x003fe20003800000 */
.L_x_992:
        /* <DEDUP_REMOVED lines=11> */
.L_x_993:
[----:B------:R-:W-:Y:S01]  /*2a010*/  IMAD.MOV.U32 R13, RZ, RZ, R2 ;  /* 0x000000ffff0d7224 */ /* 0x000fe200078e0002 */
[----:B------:R-:W-:Y:S02]  /*2a020*/  MOV R12, 0x2 ;  /* 0x00000002000c7802 */ /* 0x000fe40000000f00 */
[----:B------:R-:W-:-:S07]  /*2a030*/  MOV R8, R14 ;  /* 0x0000000e00087202 */ /* 0x000fce0000000f00 */
[----:B------:R-:W-:Y:S05]  /*2a040*/  WARPSYNC.COLLECTIVE R15, `(.L_x_994) ;  /* 0x000000000f087348 */ /* 0x000fea0003c00000 */
[----:B------:R0:W1:Y:S02]  /*2a050*/  SHFL.IDX P6, R14, R13, R12, R11 ;  /* 0x0000000c0d0e7389 */ /* 0x00006400000c000b */
[----:B01----:R-:W-:Y:S01]  /*2a060*/  ENDCOLLECTIVE ;  /* 0x000000000000791b */ /* 0x003fe20003800000 */
.L_x_994:
        /* <DEDUP_REMOVED lines=14> */
.L_x_995:
[----:B------:R-:W-:Y:S01]  /*2a150*/  IMAD.MOV.U32 R13, RZ, RZ, R2 ;  /* 0x000000ffff0d7224 */ /* 0x000fe200078e0002 */
[----:B------:R-:W-:Y:S02]  /*2a160*/  MOV R12, 0x3 ;  /* 0x00000003000c7802 */ /* 0x000fe40000000f00 */
[----:B------:R-:W-:-:S07]  /*2a170*/  MOV R8, R14 ;  /* 0x0000000e00087202 */ /* 0x000fce0000000f00 */
[----:B------:R-:W-:Y:S05]  /*2a180*/  WARPSYNC.COLLECTIVE R15, `(.L_x_996) ;  /* 0x000000000f087348 */ /* 0x000fea0003c00000 */
[----:B------:R0:W1:Y:S02]  /*2a190*/  SHFL.IDX P6, R14, R13, R12, R11 ;  /* 0x0000000c0d0e7389 */ /* 0x00006400000c000b */
[----:B01----:R-:W-:Y:S01]  /*2a1a0*/  ENDCOLLECTIVE ;  /* 0x000000000000791b */ /* 0x003fe20003800000 */
.L_x_996:
        /* <DEDUP_REMOVED lines=14> */
.L_x_997:
[----:B------:R-:W-:Y:S01]  /*2a290*/  IMAD.MOV.U32 R13, RZ, RZ, R2 ;  /* 0x000000ffff0d7224 */ /* 0x000fe200078e0002 */
[----:B------:R-:W-:Y:S02]  /*2a2a0*/  MOV R12, 0x4 ;  /* 0x00000004000c7802 */ /* 0x000fe40000000f00 */
[----:B------:R-:W-:-:S07]  /*2a2b0*/  MOV R8, R14 ;  /* 0x0000000e00087202 */ /* 0x000fce0000000f00 */
[----:B------:R-:W-:Y:S05]  /*2a2c0*/  WARPSYNC.COLLECTIVE R15, `(.L_x_998) ;  /* 0x000000000f087348 */ /* 0x000fea0003c00000 */
[----:B------:R0:W1:Y:S02]  /*2a2d0*/  SHFL.IDX P6, R14, R13, R12, R11 ;  /* 0x0000000c0d0e7389 */ /* 0x00006400000c000b */
[----:B01----:R-:W-:Y:S01]  /*2a2e0*/  ENDCOLLECTIVE ;  /* 0x000000000000791b */ /* 0x003fe20003800000 */
.L_x_998:
        /* <DEDUP_REMOVED lines=14> */
.L_x_999:
[----:B------:R-:W-:Y:S01]  /*2a3d0*/  IMAD.MOV.U32 R13, RZ, RZ, R2 ;  /* 0x000000ffff0d7224 */ /* 0x000fe200078e0002 */
[----:B------:R-:W-:Y:S02]  /*2a3e0*/  MOV R12, 0x5 ;  /* 0x00000005000c7802 */ /* 0x000fe40000000f00 */
[----:B------:R-:W-:-:S07]  /*2a3f0*/  MOV R8, R14 ;  /* 0x0000000e00087202 */ /* 0x000fce0000000f00 */
[----:B------:R-:W-:Y:S05]  /*2a400*/  WARPSYNC.COLLECTIVE R15, `(.L_x_1000) ;  /* 0x000000000f087348 */ /* 0x000fea0003c00000 */
[----:B------:R0:W1:Y:S02]  /*2a410*/  SHFL.IDX P6, R14, R13, R12, R11 ;  /* 0x0000000c0d0e7389 */ /* 0x00006400000c000b */
[----:B01----:R-:W-:Y:S01]  /*2a420*/  ENDCOLLECTIVE ;  /* 0x000000000000791b */ /* 0x003fe20003800000 */
.L_x_1000:
        /* <DEDUP_REMOVED lines=14> */
.L_x_1001:
[----:B------:R-:W-:Y:S01]  /*2a510*/  IMAD.MOV.U32 R13, RZ, RZ, R2 ;  /* 0x000000ffff0d7224 */ /* 0x000fe200078e0002 */
[----:B------:R-:W-:Y:S02]  /*2a520*/  MOV R12, 0x6 ;  /* 0x00000006000c7802 */ /* 0x000fe40000000f00 */
[----:B------:R-:W-:-:S07]  /*2a530*/  MOV R8, R14 ;  /* 0x0000000e00087202 */ /* 0x000fce0000000f00 */
[----:B------:R-:W-:Y:S05]  /*2a540*/  WARPSYNC.COLLECTIVE R15, `(.L_x_1002) ;  /* 0x000000000f087348 */ /* 0x000fea0003c00000 */
[----:B------:R0:W1:Y:S02]  /*2a550*/  SHFL.IDX P6, R14, R13, R12, R11 ;  /* 0x0000000c0d0e7389 */ /* 0x00006400000c000b */
[----:B01----:R-:W-:Y:S01]  /*2a560*/  ENDCOLLECTIVE ;  /* 0x000000000000791b */ /* 0x003fe20003800000 */
.L_x_1002:
        /* <DEDUP_REMOVED lines=14> */
.L_x_1003:
[----:B------:R-:W-:Y:S01]  /*2a650*/  IMAD.MOV.U32 R13, RZ, RZ, R2 ;  /* 0x000000ffff0d7224 */ /* 0x000fe200078e0002 */
[----:B------:R-:W-:Y:S02]  /*2a660*/  MOV R12, 0x7 ;  /* 0x00000007000c7802 */ /* 0x000fe40000000f00 */
[----:B------:R-:W-:-:S07]  /*2a670*/  MOV R8, R14 ;  /* 0x0000000e00087202 */ /* 0x000fce0000000f00 */
[----:B------:R-:W-:Y:S05]  /*2a680*/  WARPSYNC.COLLECTIVE R15, `(.L_x_1004) ;  /* 0x000000000f087348 */ /* 0x000fea0003c00000 */
[----:B------:R0:W1:Y:S02]  /*2a690*/  SHFL.IDX P6, R14, R13, R12, R11 ;  /* 0x0000000c0d0e7389 */ /* 0x00006400000c000b */
[----:B01----:R-:W-:Y:S01]  /*2a6a0*/  ENDCOLLECTIVE ;  /* 0x000000000000791b */ /* 0x003fe20003800000 */
.L_x_1004:
        /* <DEDUP_REMOVED lines=13> */
.L_x_1005:
[----:B------:R-:W-:Y:S01]  /*2a780*/  @!PT LDS RZ, [RZ] ;  /* 0x00000000fffff984 */ /* 0x000fe20000000800 */
[----:B------:R-:W-:Y:S01]  /*2a790*/  @!PT LDS RZ, [RZ] ;  /* 0x00000000fffff984 */ /* 0x000fe20000000800 */
[----:B------:R-:W-:Y:S01]  /*2a7a0*/  @!PT LDS RZ, [RZ] ;  /* 0x00000000fffff984 */ /* 0x000fe20000000800 */
[----:B------:R0:W-:Y:S01]  /*2a7b0*/  LDGSTS.E.BYPASS.LTC128B.128 [R5+0x17400], desc[UR36][R8.64+0x80], !P2 ;  /* 0x1740008008057fae */ /* 0x0001e2000d101d64 */
[----:B------:R-:W-:-:S13]  /*2a7c0*/  ISETP.GE.AND P2, PT, R7, 0x21, PT ;  /* 0x000000210700780c */ /* 0x000fda0003f46270 */
[----:B------:R-:W-:Y:S02]  /*2a7d0*/  @P2 LOP3.LUT R22, R22, 0x8, RZ, 0xfc, !PT ;  /* 0x0000000816162812 */ /* 0x000fe400078efcff */
[C---:B------:R-:W-:Y:S02]  /*2a7e0*/  ISETP.GE.AND P6, PT, R7.reuse, 0x71, PT ;  /* 0x000000710700780c */ /* 0x040fe40003fc6270 */
[----:B------:R-:W-:Y:S02]  /*2a7f0*/  LOP3.LUT R22, R22, 0xffffffbf, RZ, 0xc0, !PT ;  /* 0xffffffbf16167812 */ /* 0x000fe400078ec0ff */
[----:B------:R-:W-:Y:S02]  /*2a800*/  MOV R0, R14 ;  /* 0x0000000e00007202 */ /* 0x000fe40000000f00 */
[----:B------:R-:W-:-:S07]  /*2a810*/  ISETP.GE.AND P2, PT, R7, 0x61, PT ;  /* 0x000000610700780c */ /* 0x000fce0003f46270 */
[----:B------:R-:W-:Y:S01]  /*2a820*/  @P6 LOP3.LUT R22, R22, 0x40, RZ, 0xfc, !PT ;  /* 0x0000004016166812 */ /* 0x000fe200078efcff */
[----:B0-----:R-:W-:Y:S06]  /*2a830*/  BRA `(.L_x_1006) ;  /* 0xffffff6800fc7947 */ /* 0x001fec000383ffff */
.L_x_755:
[----:B---3--:R3:W4:Y:S02]  /*2a840*/  SYNCS.PHASECHK.TRANS64.TRYWAIT P0, [R6+URZ+0x38840], R29 ;  /* 0x0388401d060075a7 */ /* 0x008724000800017f */
[----:B----4-:R-:W-:Y:S05]  /*2a850*/  @!P0 NANOSLEEP.SYNCS 0x989680 ;  /* 0x009896800000895d */ /* 0x010fea0003900000 */
[----:B------:R-:W4:Y:S02]  /*2a860*/  @!P0 SYNCS.PHASECHK.TRANS64 P0, [R6+URZ+0x38840], R29 ;  /* 0x0388401d060085a7 */ /* 0x000f24000800007f */
[----:B----4-:R-:W-:Y:S05]  /*2a870*/  @!P0 BRA `(.L_x_755) ;  /* 0xfffffffc00f08947 */ /* 0x010fea000383ffff */
[----:B------:R-:W-:Y:S05]  /*2a880*/  BRA `(.L_x_1007) ;  /* 0xffffff6c00547947 */ /* 0x000fea000383ffff */
.L_x_756:
[----:B------:R-:W-:Y:S01]  /*2a890*/  BSSY B0, `(.L_x_1008) ;  /* 0x0000008000007945 */ /* 0x000fe20003800000 */
[----:B------:R-:W-:Y:S01]  /*2a8a0*/  IMAD.MOV.U32 R13, RZ, RZ, R0 ;  /* 0x000000ffff0d7224 */ /* 0x000fe200078e0000 */
[----:B------:R-:W-:Y:S01]  /*2a8b0*/  MOV R11, 0x181f ;  /* 0x0000181f000b7802 */ /* 0x000fe20000000f00 */
[----:B------:R-:W-:Y:S02]  /*2a8c0*/  IMAD.MOV.U32 R12, RZ, RZ, RZ ;  /* 0x000000ffff0c7224 */ /* 0x000fe400078e00ff */
[----:B------:R-:W-:-:S07]  /*2a8d0*/  IMAD.MOV.U32 R15, RZ, RZ, -0x1 ;  /* 0xffffffffff0f7424 */ /* 0x000fce00078e00ff */
[----:B-123--:R-:W-:Y:S05]  /*2a8e0*/  WARPSYNC.COLLECTIVE R15, `(.L_x_1009) ;  /* 0x000000000f087348 */ /* 0x00efea0003c00000 */
[----:B------:R0:W4:Y:S02]  /*2a8f0*/  SHFL.IDX P6, R14, R13, R12, R11 ;  /* 0x0000000c0d0e7389 */ /* 0x00012400000c000b */
[----:B01234-:R-:W-:Y:S01]  /*2a900*/  ENDCOLLECTIVE ;  /* 0x000000000000791b */ /* 0x01ffe20003800000 */
.L_x_1009:
[----:B------:R-:W-:Y:S05]  /*2a910*/  BSYNC B0 ;  /* 0x0000000000007941 */ /* 0x000fea0003800000 */
.L_x_1008:
        /* <DEDUP_REMOVED lines=8> */
.L_x_1010:
[----:B------:R-:W-:Y:S01]  /*2a9a0*/  MOV R13, R0 ;  /* 0x00000000000d7202 */ /* 0x000fe20000000f00 */
        /* <DEDUP_REMOVED lines=17> */
.L_x_1011:
[----:B------:R-:W-:Y:S01]  /*2aac0*/  MOV R13, R4 ;  /* 0x00000004000d7202 */ /* 0x000fe20000000f00 */
[----:B------:R-:W-:-:S07]  /*2aad0*/  IMAD.MOV.U32 R2, RZ, RZ, R14 ;  /* 0x000000ffff027224 */ /* 0x000fce00078e000e */
[----:B------:R-:W-:Y:S05]  /*2aae0*/  WARPSYNC.COLLECTIVE R15, `(.L_x_1012) ;  /* 0x000000000f087348 */ /* 0x000fea0003c00000 */
[----:B------:R0:W1:Y:S02]  /*2aaf0*/  SHFL.IDX P6, R14, R13, R12, R11 ;  /* 0x0000000c0d0e7389 */ /* 0x00006400000c000b */
[----:B01----:R-:W-:Y:S01]  /*2ab00*/  ENDCOLLECTIVE ;  /* 0x000000000000791b */ /* 0x003fe20003800000 */
.L_x_1012:
        /* <DEDUP_REMOVED lines=18> */
.L_x_1013:
[----:B------:R-:W-:Y:S01]  /*2ac30*/  MOV R13, R4 ;  /* 0x00000004000d7202 */ /* 0x000fe20000000f00 */
[----:B------:R-:W-:-:S07]  /*2ac40*/  IMAD.MOV.U32 R2, RZ, RZ, R14 ;  /* 0x000000ffff027224 */ /* 0x000fce00078e000e */
[----:B------:R-:W-:Y:S05]  /*2ac50*/  WARPSYNC.COLLECTIVE R15, `(.L_x_1014) ;  /* 0x000000000f087348 */ /* 0x000fea0003c00000 */
[----:B------:R0:W1:Y:S02]  /*2ac60*/  SHFL.IDX P6, R14, R13, R12, R11 ;  /* 0x0000000c0d0e7389 */ /* 0x00006400000c000b */
[----:B01----:R-:W-:Y:S01]  /*2ac70*/  ENDCOLLECTIVE ;  /* 0x000000000000791b */ /* 0x003fe20003800000 */
.L_x_1014:
        /* <DEDUP_REMOVED lines=18> */
.L_x_1015:
[----:B------:R-:W-:Y:S01]  /*2ada0*/  MOV R13, R4 ;  /* 0x00000004000d7202 */ /* 0x000fe20000000f00 */
[----:B------:R-:W-:-:S07]  /*2adb0*/  IMAD.MOV.U32 R2, RZ, RZ, R14 ;  /* 0x000000ffff027224 */ /* 0x000fce00078e000e */
[----:B------:R-:W-:Y:S05]  /*2adc0*/  WARPSYNC.COLLECTIVE R15, `(.L_x_1016) ;  /* 0x000000000f087348 */ /* 0x000fea0003c00000 */
[----:B------:R0:W1:Y:S02]  /*2add0*/  SHFL.IDX P6, R14, R13, R12, R11 ;  /* 0x0000000c0d0e7389 */ /* 0x00006400000c000b */
[----:B01----:R-:W-:Y:S01]  /*2ade0*/  ENDCOLLECTIVE ;  /* 0x000000000000791b */ /* 0x003fe20003800000 */
.L_x_1016:
[----:B------:R-:W-:Y:S01]  /*2adf0*/  MOV R13, R0 ;  /* 0x00000000000d7202 */ /* 0x000fe20000000f00 */
        /* <DEDUP_REMOVED lines=15> */
.L_x_1017:
[----:B------:R-:W-:Y:S01]  /*2aef0*/  @!PT LDS RZ, [RZ] ;  /* 0x00000000fffff984 */ /* 0x000fe20000000800 */
[----:B------:R-:W-:Y:S01]  /*2af00*/  @!PT LDS RZ, [RZ] ;  /* 0x00000000fffff984 */ /* 0x000fe20000000800 */
[----:B------:R-:W-:Y:S01]  /*2af10*/  @!PT LDS RZ, [RZ] ;  /* 0x00000000fffff984 */ /* 0x000fe20000000800 */
[----:B------:R0:W-:Y:S01]  /*2af20*/  @P5 LDGSTS.E.BYPASS.LTC128B.128 [R5+0x2dc00], desc[UR36][R2.64+0x80], !P1 ;  /* 0x2dc0008002055fae */ /* 0x0001e2000c901d64 */
[----:B------:R-:W-:Y:S02]  /*2af30*/  ISETP.GE.AND P5, PT, R34, R7, PT ;  /* 0x000000072200720c */ /* 0x000fe40003fa6270 */
[----:B------:R-:W-:Y:S01]  /*2af40*/  MOV R13, R4 ;  /* 0x00000004000d7202 */ /* 0x000fe20000000f00 */
[----:B0-----:R-:W-:-:S10]  /*2af50*/  IMAD.MOV.U32 R2, RZ, RZ, R14 ;  /* 0x000000ffff027224 */ /* 0x001fd400078e000e */
[----:B------:R-:W-:Y:S05]  /*2af60*/  WARPSYNC.COLLECTIVE R15, `(.L_x_1018) ;  /* 0x000000000f087348 */ /* 0x000fea0003c00000 */
[----:B------:R0:W1:Y:S02]  /*2af70*/  SHFL.IDX P6, R14, R13, R12, R11 ;  /* 0x0000000c0d0e7389 */ /* 0x00006400000c000b */
[----:B01----:R-:W-:Y:S01]  /*2af80*/  ENDCOLLECTIVE ;  /* 0x000000000000791b */ /* 0x003fe20003800000 */
.L_x_1018:
[----:B------:R-:W-:Y:S01]  /*2af90*/  MOV R13, R0 ;  /* 0x00000000000d7202 */ /* 0x000fe20000000f00 */
[----:B------:R-:W-:Y:S02]  /*2afa0*/  IMAD.MOV.U32 R12, RZ, RZ, 0x5 ;  /* 0x00000005ff0c7424 */ /* 0x000fe400078e00ff */
[----:B------:R-:W-:-:S07]  /*2afb0*/  IMAD.MOV.U32 R3, RZ, RZ, R14 ;  /* 0x000000ffff037224 */ /* 0x000fce00078e000e */
[----:B------:R-:W-:Y:S05]  /*2afc0*/  WARPSYNC.COLLECTIVE R15, `(.L_x_1019) ;  /* 0x000000000f087348 */ /* 0x000fea0003c00000 */
[----:B------:R0:W1:Y:S02]  /*2afd0*/  SHFL.IDX P6, R14, R13, R12, R11 ;  /* 0x0000000c0d0e7389 */ /* 0x00006400000c000b */
[----:B01----:R-:W-:Y:S01]  /*2afe0*/  ENDCOLLECTIVE ;  /* 0x000000000000791b */ /* 0x003fe20003800000 */
.L_x_1019:
[----:B------:R-:W-:-:S05]  /*2aff0*/  @P4 IADD3 R3, P0, R34, R3, RZ ;  /* 0x0000000322034210 */ /* 0x000fca0007f1e0ff */
[----:B------:R-:W-:-:S05]  /*2b000*/  @P4 IMAD.X R2, RZ, RZ, R2, P0 ;  /* 0x000000ffff024224 */ /* 0x000fca00000e0602 */
[----:B------:R-:W-:Y:S02]  /*2b010*/  @P4 LOP3.LUT R3, R3, R2, RZ, 0x3c, !PT ;  /* 0x0000000203034212 */ /* 0x000fe400078e3cff */
[----:B------:R-:W-:Y:S02]  /*2b020*/  MOV R13, R4 ;  /* 0x00000004000d7202 */ /* 0x000fe40000000f00 */
        /* <DEDUP_REMOVED lines=11> */
.L_x_1020:
[----:B------:R-:W-:Y:S01]  /*2b0e0*/  MOV R13, R0 ;  /* 0x00000000000d7202 */ /* 0x000fe20000000f00 */
[----:B------:R-:W-:Y:S02]  /*2b0f0*/  IMAD.MOV.U32 R12, RZ, RZ, 0x6 ;  /* 0x00000006ff0c7424 */ /* 0x000fe400078e00ff */
[----:B------:R-:W-:-:S07]  /*2b100*/  IMAD.MOV.U32 R3, RZ, RZ, R14 ;  /* 0x000000ffff037224 */ /* 0x000fce00078e000e */
[----:B------:R-:W-:Y:S05]  /*2b110*/  WARPSYNC.COLLECTIVE R15, `(.L_x_1021) ;  /* 0x000000000f087348 */ /* 0x000fea0003c00000 */
[----:B------:R0:W1:Y:S02]  /*2b120*/  SHFL.IDX P6, R14, R13, R12, R11 ;  /* 0x0000000c0d0e7389 */ /* 0x00006400000c000b */
[----:B01----:R-:W-:Y:S01]  /*2b130*/  ENDCOLLECTIVE ;  /* 0x000000000000791b */ /* 0x003fe20003800000 */
.L_x_1021:
        /* <DEDUP_REMOVED lines=15> */
.L_x_1022:
[----:B------:R-:W-:Y:S01]  /*2b230*/  MOV R13, R0 ;  /* 0x00000000000d7202 */ /* 0x000fe20000000f00 */
[----:B------:R-:W-:Y:S02]  /*2b240*/  IMAD.MOV.U32 R12, RZ, RZ, 0x7 ;  /* 0x00000007ff0c7424 */ /* 0x000fe400078e00ff */
[----:B------:R-:W-:-:S07]  /*2b250*/  IMAD.MOV.U32 R3, RZ, RZ, R14 ;  /* 0x000000ffff037224 */ /* 0x000fce00078e000e */
[----:B------:R-:W-:Y:S05]  /*2b260*/  WARPSYNC.COLLECTIVE R15, `(.L_x_1023) ;  /* 0x000000000f087348 */ /* 0x000fea0003c00000 */
[----:B------:R0:W1:Y:S02]  /*2b270*/  SHFL.IDX P6, R14, R13, R12, R11 ;  /* 0x0000000c0d0e7389 */ /* 0x00006400000c000b */
[----:B01----:R-:W-:Y:S01]  /*2b280*/  ENDCOLLECTIVE ;  /* 0x000000000000791b */ /* 0x003fe20003800000 */
.L_x_1023:
[----:B------:R-:W-:-:S05]  /*2b290*/  @P2 IADD3 R3, P0, R34, R3, RZ ;  /* 0x0000000322032210 */ /* 0x000fca0007f1e0ff */
[----:B------:R-:W-:-:S05]  /*2b2a0*/  @P2 IMAD.X R2, RZ, RZ, R2, P0 ;  /* 0x000000ffff022224 */ /* 0x000fca00000e0602 */
[----:B------:R-:W-:Y:S02]  /*2b2b0*/  @P2 LOP3.LUT R3, R3, R2, RZ, 0x3c, !PT ;  /* 0x0000000203032212 */ /* 0x000fe400078e3cff */
[----:B------:R-:W-:Y:S02]  /*2b2c0*/  MOV R13, R4 ;  /* 0x00000004000d7202 */ /* 0x000fe40000000f00 */
[----:B------:R-:W-:-:S04]  /*2b2d0*/  @P2 LOP3.LUT R2, R3, R2, RZ, 0x3c, !PT ;  /* 0x0000000203022212 */ /* 0x000fc800078e3cff */
[----:B------:R-:W-:Y:S01]  /*2b2e0*/  @P2 LOP3.LUT R3, R3, R2, RZ, 0x3c, !PT ;  /* 0x0000000203032212 */ /* 0x000fe200078e3cff */
[----:B------:R-:W-:-:S07]  /*2b2f0*/  IMAD.MOV.U32 R0, RZ, RZ, R14 ;  /* 0x000000ffff007224 */ /* 0x000fce00078e000e */
[----:B------:R-:W-:Y:S05]  /*2b300*/  WARPSYNC.COLLECTIVE R15, `(.L_x_1024) ;  /* 0x000000000f087348 */ /* 0x000fea0003c00000 */
[----:B------:R0:W1:Y:S02]  /*2b310*/  SHFL.IDX P6, R14, R13, R12, R11 ;  /* 0x0000000c0d0e7389 */ /* 0x00006400000c000b */
[----:B01----:R-:W-:Y:S01]  /*2b320*/  ENDCOLLECTIVE ;  /* 0x000000000000791b */ /* 0x003fe20003800000 */
.L_x_1024:
[----:B------:R-:W-:Y:S01]  /*2b330*/  @!PT LDS RZ, [RZ] ;  /* 0x00000000fffff984 */ /* 0x000fe20000000800 */
[----:B------:R-:W-:Y:S01]  /*2b340*/  @!PT LDS RZ, [RZ] ;  /* 0x00000000fffff984 */ /* 0x000fe20000000800 */
[----:B------:R-:W-:Y:S01]  /*2b350*/  @!PT LDS RZ, [RZ] ;  /* 0x00000000fffff984 */ /* 0x000fe20000000800 */
[----:B------:R0:W-:Y:S04]  /*2b360*/  @P2 LDGSTS.E.BYPASS.LTC128B.128 [R5+0x2b400], desc[UR36][R2.64], !P5 ;  /* 0x2b40000002052fae */ /* 0x0001e8000e901d64 */
[----:B------:R0:W-:Y:S01]  /*2b370*/  @P2 LDGSTS.E.BYPASS.LTC128B.128 [R5+0x2f400], desc[UR36][R2.64+0x80], !P1 ;  /* 0x2f40008002052fae */ /* 0x0001e2000c901d64 */
[----:B------:R-:W-:Y:S01]  /*2b380*/  IMAD.MOV.U32 R4, RZ, RZ, R14 ;  /* 0x000000ffff047224 */ /* 0x000fe200078e000e */
[----:B------:R-:W-:Y:S06]  /*2b390*/  BRA `(.L_x_1025) ;  /* 0xffffff6800307947 */ /* 0x000fec000383ffff */
.L_x_761:
[----:B------:R-:W-:Y:S01]  /*2b3a0*/  IMAD.MOV.U32 R13, RZ, RZ, R5 ;  /* 0x000000ffff0d7224 */ /* 0x000fe200078e0005 */
[----:B------:R-:W-:Y:S01]  /*2b3b0*/  MOV R12, RZ ;  /* 0x000000ff000c7202 */ /* 0x000fe20000000f00 */
[----:B------:R-:W-:Y:S01]  /*2b3c0*/  IMAD.MOV.U32 R11, RZ, RZ, 0x181f ;  /* 0x0000181fff0b7424 */ /* 0x000fe200078e00ff */
[----:B------:R-:W-:Y:S01]  /*2b3d0*/  IADD3 R4, R10, R4, RZ ;  /* 0x000000040a047210 */ /* 0x000fe20007ffe0ff */
[----:B------:R-:W-:Y:S02]  /*2b3e0*/  IMAD.MOV.U32 R15, RZ, RZ, -0x1 ;  /* 0xffffffffff0f7424 */ /* 0x000fe400078e00ff */
[----:B-----5:R-:W-:Y:S01]  /*2b3f0*/  IMAD R6, R20, R8, RZ ;  /* 0x0000000814067224 */ /* 0x020fe200078e02ff */
[----:B------:R-:W-:-:S07]  /*2b400*/  IADD3 R7, R4, 0x60, RZ ;  /* 0x0000006004077810 */ /* 0x000fce0007ffe0ff */
[----:B------:R-:W-:Y:S05]  /*2b410*/  WARPSYNC.COLLECTIVE R15, `(.L_x_1026) ;  /* 0x000000000f087348 */ /* 0x000fea0003c00000 */
[----:B------:R0:W1:Y:S02]  /*2b420*/  SHFL.IDX P6, R14, R13, R12, R11 ;  /* 0x0000000c0d0e7389 */ /* 0x00006400000c000b */
[----:B01----:R-:W-:Y:S01]  /*2b430*/  ENDCOLLECTIVE ;  /* 0x000000000000791b */ /* 0x003fe20003800000 */
.L_x_1026:
[----:B------:R-:W-:Y:S01]  /*2b440*/  ISETP.GE.AND P3, PT, R4, R6, PT ;  /* 0x000000060400720c */ /* 0x000fe20003f66270 */
[----:B------:R-:W-:Y:S01]  /*2b450*/  IMAD.MOV.U32 R13, RZ, RZ, R0 ;  /* 0x000000ffff0d7224 */ /* 0x000fe200078e0000 */
[----:B------:R-:W-:-:S11]  /*2b460*/  MOV R2, R14 ;  /* 0x0000000e00027202 */ /* 0x000fd60000000f00 */
[----:B------:R-:W-:Y:S05]  /*2b470*/  WARPSYNC.COLLECTIVE R15, `(.L_x_1027) ;  /* 0x000000000f087348 */ /* 0x000fea0003c00000 */
[----:B------:R0:W1:Y:S02]  /*2b480*/  SHFL.IDX P6, R14, R13, R12, R11 ;  /* 0x0000000c0d0e7389 */ /* 0x00006400000c000b */
[----:B01----:R-:W-:Y:S01]  /*2b490*/  ENDCOLLECTIVE ;  /* 0x000000000000791b */ /* 0x003fe20003800000 */
.L_x_1027:
[----:B------:R-:W-:Y:S01]  /*2b4a0*/  MOV R13, R5 ;  /* 0x00000005000d7202 */ /* 0x000fe20000000f00 */
[----:B------:R-:W-:Y:S02]  /*2b4b0*/  IMAD.MOV.U32 R12, RZ, RZ, 0x1 ;  /* 0x00000001ff0c7424 */ /* 0x000fe400078e00ff */
[----:B------:R-:W-:-:S07]  /*2b4c0*/  IMAD.MOV.U32 R3, RZ, RZ, R14 ;  /* 0x000000ffff037224 */ /* 0x000fce00078e000e */
[----:B------:R-:W-:Y:S05]  /*2b4d0*/  WARPSYNC.COLLECTIVE R15, `(.L_x_1028) ;  /* 0x000000000f087348 */ /* 0x000fea0003c00000 */
[----:B------:R0:W1:Y:S02]  /*2b4e0*/  SHFL.IDX P6, R14, R13, R12, R11 ;  /* 0x0000000c0d0e7389 */ /* 0x00006400000c000b */
[----:B01----:R-:W-:Y:S01]  /*2b4f0*/  ENDCOLLECTIVE ;  /* 0x000000000000791b */ /* 0x003fe20003800000 */
.L_x_1028:
[----:B------:R-:W-:-:S05]  /*2b500*/  @!P3 IADD3 R3, P2, R34, R3, RZ ;  /* 0x000000032203b210 */ /* 0x000fca0007f5e0ff */
[----:B------:R-:W-:-:S05]  /*2b510*/  @!P3 IMAD.X R2, RZ, RZ, R2, P2 ;  /* 0x000000ffff02b224 */ /* 0x000fca00010e0602 */
[----:B------:R-:W-:Y:S02]  /*2b520*/  @!P3 LOP3.LUT R3, R3, R2, RZ, 0x3c, !PT ;  /* 0x000000020303b212 */ /* 0x000fe400078e3cff */
[----:B------:R-:W-:Y:S02]  /*2b530*/  MOV R13, R0 ;  /* 0x00000000000d7202 */ /* 0x000fe40000000f00 */
[----:B------:R-:W-:-:S04]  /*2b540*/  @!P3 LOP3.LUT R2, R3, R2, RZ, 0x3c, !PT ;  /* 0x000000020302b212 */ /* 0x000fc800078e3cff */
[----:B------:R-:W-:-:S05]  /*2b550*/  @!P3 LOP3.LUT R3, R3, R2, RZ, 0x3c, !PT ;  /* 0x000000020303b212 */ /* 0x000fca00078e3cff */
[----:B------:R-:W-:Y:S01]  /*2b560*/  @!PT LDS RZ, [RZ] ;  /* 0x00000000fffff984 */ /* 0x000fe20000000800 */
[----:B------:R-:W-:Y:S01]  /*2b570*/  @!PT LDS RZ, [RZ] ;  /* 0x00000000fffff984 */ /* 0x000fe20000000800 */
[----:B------:R-:W-:Y:S01]  /*2b580*/  @!PT LDS RZ, [RZ] ;  /* 0x00000000fffff984 */ /* 0x000fe20000000800 */
[----:B------:R-:W-:Y:S04]  /*2b590*/  @!P3 LDGSTS.E.BYPASS.LTC128B.128 [R9+0x20400], desc[UR36][R2.64], !P0 ;  /* 0x204000000209bfae */ /* 0x000fe8000c101d64 */
[----:B------:R0:W-:Y:S02]  /*2b5a0*/  @!P3 LDGSTS.E.BYPASS.LTC128B.128 [R9+0x24400], desc[UR36][R2.64+0x80], !P1 ;  /* 0x244000800209bfae */ /* 0x0001e4000c901d64 */
[----:B0-----:R-:W-:-:S05]  /*2b5b0*/  VIADD R2, R4, 0x10 ;  /* 0x0000001004027836 */ /* 0x001fca0000000000 */
[----:B------:R-:W-:Y:S01]  /*2b5c0*/  ISETP.GE.AND P3, PT, R2, R6, PT ;  /* 0x000000060200720c */ /* 0x000fe20003f66270 */
[----:B------:R-:W-:-:S12]  /*2b5d0*/  IMAD.MOV.U32 R2, RZ, RZ, R14 ;  /* 0x000000ffff027224 */ /* 0x000fd800078e000e */
[----:B------:R-:W-:Y:S05]  /*2b5e0*/  WARPSYNC.COLLECTIVE R15, `(.L_x_1029) ;  /* 0x000000000f087348 */ /* 0x000fea0003c00000 */
[----:B------:R0:W1:Y:S02]  /*2b5f0*/  SHFL.IDX P6, R14, R13, R12, R11 ;  /* 0x0000000c0d0e7389 */ /* 0x00006400000c000b */
[----:B01----:R-:W-:Y:S01]  /*2b600*/  ENDCOLLECTIVE ;  /* 0x000000000000791b */ /* 0x003fe20003800000 */
.L_x_1029:
[----:B------:R-:W-:Y:S02]  /*2b610*/  IMAD.MOV.U32 R13, RZ, RZ, R5 ;  /* 0x000000ffff0d7224 */ /* 0x000fe400078e0005 */
[----:B------:R-:W-:Y:S02]  /*2b620*/  IMAD.MOV.U32 R12, RZ, RZ, 0x2 ;  /* 0x00000002ff0c7424 */ /* 0x000fe400078e00ff */
[----:B------:R-:W-:-:S07]  /*2b630*/  IMAD.MOV.U32 R3, RZ, RZ, R14 ;  /* 0x000000ffff037224 */ /* 0x000fce00078e000e */
[----:B------:R-:W-:Y:S05]  /*2b640*/  WARPSYNC.COLLECTIVE R15, `(.L_x_1030) ;  /* 0x000000000f087348 */ /* 0x000fea0003c00000 */
[----:B------:R0:W1:Y:S02]  /*2b650*/  SHFL.IDX P6, R14, R13, R12, R11 ;  /* 0x0000000c0d0e7389 */ /* 0x00006400000c000b */
[----:B01----:R-:W-:Y:S01]  /*2b660*/  ENDCOLLECTIVE ;  /* 0x000000000000791b */ /* 0x003fe20003800000 */
.L_x_1030:
[----:B------:R-:W-:-:S05]  /*2b670*/  @!P3 IADD3 R3, P2, R34, R3, RZ ;  /* 0x000000032203b210 */ /* 0x000fca0007f5e0ff */
[----:B------:R-:W-:-:S05]  /*2b680*/  @!P3 IMAD.X R2, RZ, RZ, R2, P2 ;  /* 0x000000ffff02b224 */ /* 0x000fca00010e0602 */
[----:B------:R-:W-:Y:S01]  /*2b690*/  @!P3 LOP3.LUT R3, R3, R2, RZ, 0x3c, !PT ;  /* 0x000000020303b212 */ /* 0x000fe200078e3cff */
[----:B------:R-:W-:-:S03]  /*2b6a0*/  IMAD.MOV.U32 R13, RZ, RZ, R0 ;  /* 0x000000ffff0d7224 */ /* 0x000fc600078e0000 */
[----:B------:R-:W-:-:S04]  /*2b6b0*/  @!P3 LOP3.LUT R2, R3, R2, RZ, 0x3c, !PT ;  /* 0x000000020302b212 */ /* 0x000fc800078e3cff */
[----:B------:R-:W-:-:S05]  /*2b6c0*/  @!P3 LOP3.LUT R3, R3, R2, RZ, 0x3c, !PT ;  /* 0x000000020303b212 */ /* 0x000fca00078e3cff */
[----:B------:R-:W-:Y:S01]  /*2b6d0*/  @!PT LDS RZ, [RZ] ;  /* 0x00000000fffff984 */ /* 0x000fe20000000800 */
[----:B------:R-:W-:Y:S01]  /*2b6e0*/  @!PT LDS RZ, [RZ] ;  /* 0x00000000fffff984 */ /* 0x000fe20000000800 */
[----:B------:R-:W-:Y:S01]  /*2b6f0*/  @!PT LDS RZ, [RZ] ;  /* 0x00000000fffff984 */ /* 0x000fe20000000800 */
[----:B------:R-:W-:Y:S04]  /*2b700*/  @!P3 LDGSTS.E.BYPASS.LTC128B.128 [R9+0x20c00], desc[UR36][R2.64], !P0 ;  /* 0x20c000000209bfae */ /* 0x000fe8000c101d64 */
[----:B------:R0:W-:Y:S02]  /*2b710*/  @!P3 LDGSTS.E.BYPASS.LTC128B.128 [R9+0x24c00], desc[UR36][R2.64+0x80], !P1 ;  /* 0x24c000800209bfae */ /* 0x0001e4000c901d64 */
[----:B0-----:R-:W-:-:S04]  /*2b720*/  IADD3 R2, R4, 0x20, RZ ;  /* 0x0000002004027810 */ /* 0x001fc80007ffe0ff */
[----:B------:R-:W-:Y:S02]  /*2b730*/  ISETP.GE.AND P3, PT, R2, R6, PT ;  /* 0x000000060200720c */ /* 0x000fe40003f66270 */
[----:B------:R-:W-:-:S11]  /*2b740*/  MOV R2, R14 ;  /* 0x0000000e00027202 */ /* 0x000fd60000000f00 */
[----:B------:R-:W-:Y:S05]  /*2b750*/  WARPSYNC.COLLECTIVE R15, `(.L_x_1031) ;  /* 0x000000000f087348 */ /* 0x000fea0003c00000 */
[----:B------:R0:W1:Y:S02]  /*2b760*/  SHFL.IDX P6, R14, R13, R12, R11 ;  /* 0x0000000c0d0e7389 */ /* 0x00006400000c000b */
[----:B01----:R-:W-:Y:S01]  /*2b770*/  ENDCOLLECTIVE ;  /* 0x000000000000791b */ /* 0x003fe20003800000 */
.L_x_1031:
[----:B------:R-:W-:Y:S01]  /*2b780*/  IMAD.MOV.U32 R13, RZ, RZ, R5 ;  /* 0x000000ffff0d7224 */ /* 0x000fe200078e0005 */
[----:B------:R-:W-:Y:S01]  /*2b790*/  MOV R12, 0x3 ;  /* 0x00000003000c7802 */ /* 0x000fe20000000f00 */
[----:B------:R-:W-:-:S07]  /*2b7a0*/  IMAD.MOV.U32 R3, RZ, RZ, R14 ;  /* 0x000000ffff037224 */ /* 0x000fce00078e000e */
[----:B------:R-:W-:Y:S05]  /*2b7b0*/  WARPSYNC.COLLECTIVE R15, `(.L_x_1032) ;  /* 0x000000000f087348 */ /* 0x000fea0003c00000 */
[----:B------:R0:W1:Y:S02]  /*2b7c0*/  SHFL.IDX P6, R14, R13, R12, R11 ;  /* 0x0000000c0d0e7389 */ /* 0x00006400000c000b */
[----:B01----:R-:W-:Y:S01]  /*2b7d0*/  ENDCOLLECTIVE ;  /* 0x000000000000791b */ /* 0x003fe20003800000 */
.L_x_1032:
[----:B------:R-:W-:-:S04]  /*2b7e0*/  @!P3 IADD3 R3, P2, R34, R3, RZ ;  /* 0x000000032203b210 */ /* 0x000fc80007f5e0ff */
[----:B------:R-:W-:-:S04]  /*2b7f0*/  @!P3 IADD3.X R2, RZ, R2, RZ, P2, !PT ;  /* 0x00000002ff02b210 */ /* 0x000fc800017fe4ff */
        /* <DEDUP_REMOVED lines=15> */
.L_x_1033:
[----:B------:R-:W-:Y:S01]  /*2b8f0*/  MOV R13, R5 ;  /* 0x00000005000d7202 */ /* 0x000fe20000000f00 */
[----:B------:R-:W-:Y:S01]  /*2b900*/  IMAD.MOV.U32 R12, RZ, RZ, 0x4 ;  /* 0x00000004ff0c7424 */ /* 0x000fe200078e00ff */
[----:B------:R-:W-:-:S07]  /*2b910*/  MOV R3, R14 ;  /* 0x0000000e00037202 */ /* 0x000fce0000000f00 */
[----:B------:R-:W-:Y:S05]  /*2b920*/  WARPSYNC.COLLECTIVE R15, `(.L_x_1034) ;  /* 0x000000000f087348 */ /* 0x000fea0003c00000 */
[----:B------:R0:W1:Y:S02]  /*2b930*/  SHFL.IDX P6, R14, R13, R12, R11 ;  /* 0x0000000c0d0e7389 */ /* 0x00006400000c000b */
[----:B01----:R-:W-:Y:S01]  /*2b940*/  ENDCOLLECTIVE ;  /* 0x000000000000791b */ /* 0x003fe20003800000 */
.L_x_1034:
        /* <DEDUP_REMOVED lines=17> */
.L_x_1035:
[----:B------:R-:W-:Y:S02]  /*2ba60*/  IMAD.MOV.U32 R13, RZ, RZ, R5 ;  /* 0x000000ffff0d7224 */ /* 0x000fe400078e0005 */
[----:B------:R-:W-:Y:S02]  /*2ba70*/  IMAD.MOV.U32 R12, RZ, RZ, 0x5 ;  /* 0x00000005ff0c7424 */ /* 0x000fe400078e00ff */
[----:B------:R-:W-:-:S07]  /*2ba80*/  IMAD.MOV.U32 R3, RZ, RZ, R14 ;  /* 0x000000ffff037224 */ /* 0x000fce00078e000e */
[----:B------:R-:W-:Y:S05]  /*2ba90*/  WARPSYNC.COLLECTIVE R15, `(.L_x_1036) ;  /* 0x000000000f087348 */ /* 0x000fea0003c00000 */
[----:B------:R0:W1:Y:S02]  /*2baa0*/  SHFL.IDX P6, R14, R13, R12, R11 ;  /* 0x0000000c0d0e7389 */ /* 0x00006400000c000b */
[----:B01----:R-:W-:Y:S01]  /*2bab0*/  ENDCOLLECTIVE ;  /* 0x000000000000791b */ /* 0x003fe20003800000 */
.L_x_1036:
        /* <DEDUP_REMOVED lines=17> */
.L_x_1037:
[----:B------:R-:W-:Y:S02]  /*2bbd0*/  IMAD.MOV.U32 R13, RZ, RZ, R5 ;  /* 0x000000ffff0d7224 */ /* 0x000fe400078e0005 */
[----:B------:R-:W-:Y:S02]  /*2bbe0*/  IMAD.MOV.U32 R12, RZ, RZ, 0x6 ;  /* 0x00000006ff0c7424 */ /* 0x000fe400078e00ff */
[----:B------:R-:W-:-:S07]  /*2bbf0*/  IMAD.MOV.U32 R3, RZ, RZ, R14 ;  /* 0x000000ffff037224 */ /* 0x000fce00078e000e */
[----:B------:R-:W-:Y:S05]  /*2bc00*/  WARPSYNC.COLLECTIVE R15, `(.L_x_1038) ;  /* 0x000000000f087348 */ /* 0x000fea0003c00000 */
[----:B------:R0:W1:Y:S02]  /*2bc10*/  SHFL.IDX P6, R14, R13, R12, R11 ;  /* 0x0000000c0d0e7389 */ /* 0x00006400000c000b */
[----:B01----:R-:W-:Y:S01]  /*2bc20*/  ENDCOLLECTIVE ;  /* 0x000000000000791b */ /* 0x003fe20003800000 */
.L_x_1038:
        /* <DEDUP_REMOVED lines=10> */
[----:B------:R0:W-:Y:S01]  /*2bcd0*/  @!P3 LDGSTS.E.BYPASS.LTC128B.128 [R9+0x26c00], desc[UR36][R2.64+0x80], !P1 ;  /* 0x26c000800209bfae */ /* 0x0001e2000c901d64 */
[----:B------:R-:W-:Y:S02]  /*2bce0*/  ISETP.GE.AND P3, PT, R7, R6, PT ;  /* 0x000000060700720c */ /* 0x000fe40003f66270 */
[----:B0-----:R-:W-:-:S11]  /*2bcf0*/  MOV R2, R14 ;  /* 0x0000000e00027202 */ /* 0x001fd60000000f00 */
[----:B------:R-:W-:Y:S05]  /*2bd00*/  WARPSYNC.COLLECTIVE R15, `(.L_x_1039) ;  /* 0x000000000f087348 */ /* 0x000fea0003c00000 */
[----:B------:R0:W1:Y:S02]  /*2bd10*/  SHFL.IDX P6, R14, R13, R12, R11 ;  /* 0x0000000c0d0e7389 */ /* 0x00006400000c000b */
[----:B01----:R-:W-:Y:S01]  /*2bd20*/  ENDCOLLECTIVE ;  /* 0x000000000000791b */ /* 0x003fe20003800000 */
.L_x_1039:
[----:B------:R-:W-:Y:S01]  /*2bd30*/  IMAD.MOV.U32 R13, RZ, RZ, R5 ;  /* 0x000000ffff0d7224 */ /* 0x000fe200078e0005 */
[----:B------:R-:W-:Y:S01]  /*2bd40*/  MOV R12, 0x7 ;  /* 0x00000007000c7802 */ /* 0x000fe20000000f00 */
[----:B------:R-:W-:-:S07]  /*2bd50*/  IMAD.MOV.U32 R3, RZ, RZ, R14 ;  /* 0x000000ffff037224 */ /* 0x000fce00078e000e */
[----:B------:R-:W-:Y:S05]  /*2bd60*/  WARPSYNC.COLLECTIVE R15, `(.L_x_1040) ;  /* 0x000000000f087348 */ /* 0x000fea0003c00000 */
[----:B------:R0:W1:Y:S02]  /*2bd70*/  SHFL.IDX P6, R14, R13, R12, R11 ;  /* 0x0000000c0d0e7389 */ /* 0x00006400000c000b */
[----:B01----:R-:W-:Y:S01]  /*2bd80*/  ENDCOLLECTIVE ;  /* 0x000000000000791b */ /* 0x003fe20003800000 */
.L_x_1040:
[----:B------:R-:W-:-:S05]  /*2bd90*/  @!P3 IADD3 R3, P2, R34, R3, RZ ;  /* 0x000000032203b210 */ /* 0x000fca0007f5e0ff */
[----:B------:R-:W-:-:S05]  /*2bda0*/  @!P3 IMAD.X R2, RZ, RZ, R2, P2 ;  /* 0x000000ffff02b224 */ /* 0x000fca00010e0602 */
[----:B------:R-:W-:Y:S01]  /*2bdb0*/  @!P3 LOP3.LUT R3, R3, R2, RZ, 0x3c, !PT ;  /* 0x000000020303b212 */ /* 0x000fe200078e3cff */
[----:B------:R-:W-:-:S03]  /*2bdc0*/  IMAD.MOV.U32 R13, RZ, RZ, R0 ;  /* 0x000000ffff0d7224 */ /* 0x000fc600078e0000 */
[----:B------:R-:W-:-:S04]  /*2bdd0*/  @!P3 LOP3.LUT R2, R3, R2, RZ, 0x3c, !PT ;  /* 0x000000020302b212 */ /* 0x000fc800078e3cff */
[----:B------:R-:W-:Y:S01]  /*2bde0*/  @!P3 LOP3.LUT R3, R3, R2, RZ, 0x3c, !PT ;  /* 0x000000020303b212 */ /* 0x000fe200078e3cff */
[----:B------:R-:W-:-:S07]  /*2bdf0*/  IMAD.MOV.U32 R5, RZ, RZ, R14 ;  /* 0x000000ffff057224 */ /* 0x000fce00078e000e */
[----:B------:R-:W-:Y:S05]  /*2be00*/  WARPSYNC.COLLECTIVE R15, `(.L_x_1041) ;  /* 0x000000000f087348 */ /* 0x000fea0003c00000 */
[----:B------:R0:W1:Y:S02]  /*2be10*/  SHFL.IDX P6, R14, R13, R12, R11 ;  /* 0x0000000c0d0e7389 */ /* 0x00006400000c000b */
[----:B01----:R-:W-:Y:S01]  /*2be20*/  ENDCOLLECTIVE ;  /* 0x000000000000791b */ /* 0x003fe20003800000 */
.L_x_1041:
[----:B------:R-:W-:Y:S01]  /*2be30*/  @!PT LDS RZ, [RZ] ;  /* 0x00000000fffff984 */ /* 0x000fe20000000800 */
[----:B------:R-:W-:Y:S01]  /*2be40*/  @!PT LDS RZ, [RZ] ;  /* 0x00000000fffff984 */ /* 0x000fe20000000800 */
[----:B------:R-:W-:Y:S01]  /*2be50*/  @!PT LDS RZ, [RZ] ;  /* 0x00000000fffff984 */ /* 0x000fe20000000800 */
[----:B------:R0:W-:Y:S04]  /*2be60*/  @!P3 LDGSTS.E.BYPASS.LTC128B.128 [R9+0x23400], desc[UR36][R2.64], !P0 ;  /* 0x234000000209bfae */ /* 0x0001e8000c101d64 */
[----:B------:R0:W-:Y:S01]  /*2be70*/  @!P3 LDGSTS.E.BYPASS.LTC128B.128 [R9+0x27400], desc[UR36][R2.64+0x80], !P1 ;  /* 0x274000800209bfae */ /* 0x0001e2000c901d64 */
[----:B------:R-:W-:Y:S01]  /*2be80*/  MOV R0, R14 ;  /* 0x0000000e00007202 */ /* 0x000fe20000000f00 */
[----:B------:R-:W-:Y:S06]  /*2be90*/  BRA `(.L_x_1042) ;  /* 0xffffff6800787947 */ /* 0x000fec000383ffff */
.L_x_766:
[----:B0-----:R0:W1:Y:S02]  /*2bea0*/  SYNCS.PHASECHK.TRANS64.TRYWAIT P0, [R23+URZ+0x38820], R0 ;  /* 0x03882000170075a7 */ /* 0x001064000800017f */
[----:B-1----:R-:W-:Y:S05]  /*2beb0*/  @!P0 NANOSLEEP.SYNCS 0x989680 ;  /* 0x009896800000895d */ /* 0x002fea0003900000 */
[----:B------:R-:W1:Y:S02]  /*2bec0*/  @!P0 SYNCS.PHASECHK.TRANS64 P0, [R23+URZ+0x38820], R0 ;  /* 0x03882000170085a7 */ /* 0x000e64000800007f */
[----:B-1----:R-:W-:Y:S05]  /*2bed0*/  @!P0 BRA `(.L_x_766) ;  /* 0xfffffffc00f08947 */ /* 0x002fea000383ffff */
[----:B------:R-:W-:Y:S05]  /*2bee0*/  BRA `(.L_x_1043) ;  /* 0xffffff6800e87947 */ /* 0x000fea000383ffff */
.L_x_770:
[----:B0-----:R0:W1:Y:S02]  /*2bef0*/  SYNCS.PHASECHK.TRANS64.TRYWAIT P0, [R0+URZ+0x38880], R21 ;  /* 0x03888015000075a7 */ /* 0x001064000800017f */
[----:B-1----:R-:W-:Y:S05]  /*2bf00*/  @!P0 NANOSLEEP.SYNCS 0x989680 ;  /* 0x009896800000895d */ /* 0x002fea0003900000 */
[----:B------:R-:W1:Y:S02]  /*2bf10*/  @!P0 SYNCS.PHASECHK.TRANS64 P0, [R0+URZ+0x38880], R21 ;  /* 0x03888015000085a7 */ /* 0x000e64000800007f */
[----:B-1----:R-:W-:Y:S05]  /*2bf20*/  @!P0 BRA `(.L_x_770) ;  /* 0xfffffffc00f08947 */ /* 0x002fea000383ffff */
[----:B------:R-:W-:Y:S05]  /*2bf30*/  BRA `(.L_x_1044) ;  /* 0xffffff6c00a07947 */ /* 0x000fea000383ffff */
.L_x_771:
[----:B------:R-:W-:Y:S01]  /*2bf40*/  BSSY B0, `(.L_x_1045) ;  /* 0x0000008000007945 */ /* 0x000fe20003800000 */
[----:B------:R-:W-:Y:S01]  /*2bf50*/  IMAD.MOV.U32 R13, RZ, RZ, R7 ;  /* 0x000000ffff0d7224 */ /* 0x000fe200078e0007 */
[----:B------:R-:W-:Y:S01]  /*2bf60*/  MOV R11, 0x181f ;  /* 0x0000181f000b7802 */ /* 0x000fe20000000f00 */
[----:B------:R-:W-:Y:S02]  /*2bf70*/  IMAD.MOV.U32 R12, RZ, RZ, RZ ;  /* 0x000000ffff0c7224 */ /* 0x000fe400078e00ff */
[----:B------:R-:W-:-:S07]  /*2bf80*/  IMAD.MOV.U32 R15, RZ, RZ, -0x1 ;  /* 0xffffffffff0f7424 */ /* 0x000fce00078e00ff */
[----:B0-----:R-:W-:Y:S05]  /*2bf90*/  WARPSYNC.COLLECTIVE R15, `(.L_x_1046) ;  /* 0x000000000f087348 */ /* 0x001fea0003c00000 */
[----:B------:R1:W2:Y:S02]  /*2bfa0*/  SHFL.IDX P6, R14, R13, R12, R11 ;  /* 0x0000000c0d0e7389 */ /* 0x0002a400000c000b */
[----:B012---:R-:W-:Y:S01]  /*2bfb0*/  ENDCOLLECTIVE ;  /* 0x000000000000791b */ /* 0x007fe20003800000 */
.L_x_1046:
[----:B------:R-:W-:Y:S05]  /*2bfc0*/  BSYNC B0 ;  /* 0x0000000000007941 */ /* 0x000fea0003800000 */
.L_x_1045:
[----:B------:R-:W-:Y:S01]  /*2bfd0*/  MOV R13, R8 ;  /* 0x00000008000d7202 */ /* 0x000fe20000000f00 */
[----:B------:R-:W-:Y:S01]  /*2bfe0*/  IMAD.MOV.U32 R12, RZ, RZ, RZ ;  /* 0x000000ffff0c7224 */ /* 0x000fe200078e00ff */
[----:B------:R-:W-:Y:S01]  /*2bff0*/  MOV R15, 0xffffffff ;  /* 0xffffffff000f7802 */ /* 0x000fe20000000f00 */
[----:B------:R-:W-:Y:S01]  /*2c000*/  IMAD.MOV.U32 R11, RZ, RZ, 0x181f ;  /* 0x0000181fff0b7424 */ /* 0x000fe200078e00ff */
[----:B------:R-:W-:Y:S01]  /*2c010*/  IADD3 R4, R23, R4, RZ ;  /* 0x0000000417047210 */ /* 0x000fe20007ffe0ff */
[----:B------:R-:W-:-:S07]  /*2c020*/  IMAD.MOV.U32 R3, RZ, RZ, R14 ;  /* 0x000000ffff037224 */ /* 0x000fce00078e000e */
[----:B------:R-:W-:Y:S05]  /*2c030*/  WARPSYNC.COLLECTIVE R15, `(.L_x_1047) ;  /* 0x000000000f087348 */ /* 0x000fea0003c00000 */
[----:B------:R0:W1:Y:S02]  /*2c040*/  SHFL.IDX P6, R14, R13, R12, R11 ;  /* 0x0000000c0d0e7389 */ /* 0x00006400000c000b */
[----:B01----:R-:W-:Y:S01]  /*2c050*/  ENDCOLLECTIVE ;  /* 0x000000000000791b */ /* 0x003fe20003800000 */
.L_x_1047:
[----:B------:R-:W-:Y:S02]  /*2c060*/  IMAD.MOV.U32 R13, RZ, RZ, R7 ;  /* 0x000000ffff0d7224 */ /* 0x000fe400078e0007 */
[----:B------:R-:W-:Y:S02]  /*2c070*/  IMAD.MOV.U32 R12, RZ, RZ, 0x1 ;  /* 0x00000001ff0c7424 */ /* 0x000fe400078e00ff */
[----:B------:R-:W-:-:S07]  /*2c080*/  IMAD.MOV.U32 R2, RZ, RZ, R14 ;  /* 0x000000ffff027224 */ /* 0x000fce00078e000e */
[----:B------:R-:W-:Y:S05]  /*2c090*/  WARPSYNC.COLLECTIVE R15, `(.L_x_1048) ;  /* 0x000000000f087348 */ /* 0x000fea0003c00000 */
[----:B------:R0:W1:Y:S02]  /*2c0a0*/  SHFL.IDX P6, R14, R13, R12, R11 ;  /* 0x0000000c0d0e7389 */ /* 0x00006400000c000b */
[----:B01----:R-:W-:Y:S01]  /*2c0b0*/  ENDCOLLECTIVE ;  /* 0x000000000000791b */ /* 0x003fe20003800000 */
.L_x_1048:
        /* <DEDUP_REMOVED lines=12> */
.L_x_1049:
[----:B------:R-:W-:Y:S02]  /*2c180*/  IMAD.MOV.U32 R13, RZ, RZ, R7 ;  /* 0x000000ffff0d7224 */ /* 0x000fe400078e0007 */
[----:B------:R-:W-:Y:S02]  /*2c190*/  IMAD.MOV.U32 R12, RZ, RZ, 0x2 ;  /* 0x00000002ff0c7424 */ /* 0x000fe400078e00ff */
[----:B------:R-:W-:-:S07]  /*2c1a0*/  IMAD.MOV.U32 R2, RZ, RZ, R14 ;  /* 0x000000ffff027224 */ /* 0x000fce00078e000e */
[----:B------:R-:W-:Y:S05]  /*2c1b0*/  WARPSYNC.COLLECTIVE R15, `(.L_x_1050) ;  /* 0x000000000f087348 */ /* 0x000fea0003c00000 */
[----:B------:R0:W1:Y:S02]  /*2c1c0*/  SHFL.IDX P6, R14, R13, R12, R11 ;  /* 0x0000000c0d0e7389 */ /* 0x00006400000c000b */
[----:B01----:R-:W-:Y:S01]  /*2c1d0*/  ENDCOLLECTIVE ;  /* 0x000000000000791b */ /* 0x003fe20003800000 */
.L_x_1050:
[----:B------:R-:W-:-:S04]  /*2c1e0*/  IADD3 R2, P0, R34, R2, RZ ;  /* 0x0000000222027210 */ /* 0x000fc80007f1e0ff */
[----:B------:R-:W-:-:S05]  /*2c1f0*/  IADD3.X R3, RZ, R3, RZ, P0, !PT ;  /* 0x00000003ff037210 */ /* 0x000fca00007fe4ff */
        /* <DEDUP_REMOVED lines=10> */
.L_x_1051:
[----:B------:R-:W-:Y:S02]  /*2c2a0*/  IMAD.MOV.U32 R13, RZ, RZ, R7 ;  /* 0x000000ffff0d7224 */ /* 0x000fe400078e0007 */
[----:B------:R-:W-:Y:S02]  /*2c2b0*/  IMAD.MOV.U32 R12, RZ, RZ, 0x3 ;  /* 0x00000003ff0c7424 */ /* 0x000fe400078e00ff */
[----:B------:R-:W-:-:S07]  /*2c2c0*/  IMAD.MOV.U32 R2, RZ, RZ, R14 ;  /* 0x000000ffff027224 */ /* 0x000fce00078e000e */
[----:B------:R-:W-:Y:S05]  /*2c2d0*/  WARPSYNC.COLLECTIVE R15, `(.L_x_1052) ;  /* 0x000000000f087348 */ /* 0x000fea0003c00000 */
[----:B------:R0:W1:Y:S02]  /*2c2e0*/  SHFL.IDX P6, R14, R13, R12, R11 ;  /* 0x0000000c0d0e7389 */ /* 0x00006400000c000b */
[----:B01----:R-:W-:Y:S01]  /*2c2f0*/  ENDCOLLECTIVE ;  /* 0x000000000000791b */ /* 0x003fe20003800000 */
.L_x_1052:
        /* <DEDUP_REMOVED lines=12> */
.L_x_1053:
[----:B------:R-:W-:Y:S02]  /*2c3c0*/  IMAD.MOV.U32 R13, RZ, RZ, R7 ;  /* 0x000000ffff0d7224 */ /* 0x000fe400078e0007 */
[----:B------:R-:W-:Y:S02]  /*2c3d0*/  IMAD.MOV.U32 R12, RZ, RZ, 0x4 ;  /* 0x00000004ff0c7424 */ /* 0x000fe400078e00ff */
[----:B------:R-:W-:-:S07]  /*2c3e0*/  IMAD.MOV.U32 R2, RZ, RZ, R14 ;  /* 0x000000ffff027224 */ /* 0x000fce00078e000e */
[----:B------:R-:W-:Y:S05]  /*2c3f0*/  WARPSYNC.COLLECTIVE R15, `(.L_x_1054) ;  /* 0x000000000f087348 */ /* 0x000fea0003c00000 */
[----:B------:R0:W1:Y:S02]  /*2c400*/  SHFL.IDX P6, R14, R13, R12, R11 ;  /* 0x0000000c0d0e7389 */ /* 0x00006400000c000b */
[----:B01----:R-:W-:Y:S01]  /*2c410*/  ENDCOLLECTIVE ;  /* 0x000000000000791b */ /* 0x003fe20003800000 */
.L_x_1054:
        /* <DEDUP_REMOVED lines=12> */
.L_x_1055:
[----:B------:R-:W-:Y:S02]  /*2c4e0*/  IMAD.MOV.U32 R13, RZ, RZ, R7 ;  /* 0x000000ffff0d7224 */ /* 0x000fe400078e0007 */
[----:B------:R-:W-:Y:S02]  /*2c4f0*/  IMAD.MOV.U32 R12, RZ, RZ, 0x5 ;  /* 0x00000005ff0c7424 */ /* 0x000fe400078e00ff */
[----:B------:R-:W-:-:S07]  /*2c500*/  IMAD.MOV.U32 R2, RZ, RZ, R14 ;  /* 0x000000ffff027224 */ /* 0x000fce00078e000e */
[----:B------:R-:W-:Y:S05]  /*2c510*/  WARPSYNC.COLLECTIVE R15, `(.L_x_1056) ;  /* 0x000000000f087348 */ /* 0x000fea0003c00000 */
[----:B------:R0:W1:Y:S02]  /*2c520*/  SHFL.IDX P6, R14, R13, R12, R11 ;  /* 0x0000000c0d0e7389 */ /* 0x00006400000c000b */
[----:B01----:R-:W-:Y:S01]  /*2c530*/  ENDCOLLECTIVE ;  /* 0x000000000000791b */ /* 0x003fe20003800000 */
.L_x_1056:
        /* <DEDUP_REMOVED lines=12> */
.L_x_1057:
[----:B------:R-:W-:Y:S02]  /*2c600*/  IMAD.MOV.U32 R13, RZ, RZ, R7 ;  /* 0x000000ffff0d7224 */ /* 0x000fe400078e0007 */
[----:B------:R-:W-:Y:S02]  /*2c610*/  IMAD.MOV.U32 R12, RZ, RZ, 0x6 ;  /* 0x00000006ff0c7424 */ /* 0x000fe400078e00ff */
[----:B------:R-:W-:-:S07]  /*2c620*/  IMAD.MOV.U32 R2, RZ, RZ, R14 ;  /* 0x000000ffff027224 */ /* 0x000fce00078e000e */
[----:B------:R-:W-:Y:S05]  /*2c630*/  WARPSYNC.COLLECTIVE R15, `(.L_x_1058) ;  /* 0x000000000f087348 */ /* 0x000fea0003c00000 */
[----:B------:R0:W1:Y:S02]  /*2c640*/  SHFL.IDX P6, R14, R13, R12, R11 ;  /* 0x0000000c0d0e7389 */ /* 0x00006400000c000b */
[----:B01----:R-:W-:Y:S01]  /*2c650*/  ENDCOLLECTIVE ;  /* 0x000000000000791b */ /* 0x003fe20003800000 */
.L_x_1058:
        /* <DEDUP_REMOVED lines=12> */
.L_x_1059:
[----:B------:R-:W-:Y:S02]  /*2c720*/  IMAD.MOV.U32 R13, RZ, RZ, R7 ;  /* 0x000000ffff0d7224 */ /* 0x000fe400078e0007 */
[----:B------:R-:W-:Y:S02]  /*2c730*/  IMAD.MOV.U32 R12, RZ, RZ, 0x7 ;  /* 0x00000007ff0c7424 */ /* 0x000fe400078e00ff */
[----:B------:R-:W-:-:S07]  /*2c740*/  IMAD.MOV.U32 R2, RZ, RZ, R14 ;  /* 0x000000ffff027224 */ /* 0x000fce00078e000e */
[----:B------:R-:W-:Y:S05]  /*2c750*/  WARPSYNC.COLLECTIVE R15, `(.L_x_1060) ;  /* 0x000000000f087348 */ /* 0x000fea0003c00000 */
[----:B------:R0:W1:Y:S02]  /*2c760*/  SHFL.IDX P6, R14, R13, R12, R11 ;  /* 0x0000000c0d0e7389 */ /* 0x00006400000c000b */
[----:B01----:R-:W-:Y:S01]  /*2c770*/  ENDCOLLECTIVE ;  /* 0x000000000000791b */ /* 0x003fe20003800000 */
.L_x_1060:
[----:B------:R-:W-:-:S04]  /*2c780*/  IADD3 R2, P0, R34, R2, RZ ;  /* 0x0000000222027210 */ /* 0x000fc80007f1e0ff */
[----:B------:R-:W-:-:S05]  /*2c790*/  IADD3.X R3, RZ, R3, RZ, P0, !PT ;  /* 0x00000003ff037210 */ /* 0x000fca00007fe4ff */
[----:B------:R-:W-:Y:S01]  /*2c7a0*/  @!PT LDS RZ, [RZ] ;  /* 0x00000000fffff984 */ /* 0x000fe20000000800 */
[----:B------:R-:W-:Y:S01]  /*2c7b0*/  @!PT LDS RZ, [RZ] ;  /* 0x00000000fffff984 */ /* 0x000fe20000000800 */
[----:B------:R-:W-:Y:S01]  /*2c7c0*/  @!PT LDS RZ, [RZ] ;  /* 0x00000000fffff984 */ /* 0x000fe20000000800 */
[----:B------:R0:W-:Y:S01]  /*2c7d0*/  LDGSTS.E.BYPASS.LTC128B.128 [R4+0x13400], desc[UR36][R2.64], !P3 ;  /* 0x1340000002047fae */ /* 0x0001e2000d901d64 */
[----:B------:R-:W-:-:S03]  /*2c7e0*/  IMAD.MOV.U32 R13, RZ, RZ, R8 ;  /* 0x000000ffff0d7224 */ /* 0x000fc600078e0008 */
[----:B------:R0:W-:Y:S01]  /*2c7f0*/  LDGSTS.E.BYPASS.LTC128B.128 [R4+0x17400], desc[UR36][R2.64+0x80], !P2 ;  /* 0x1740008002047fae */ /* 0x0001e2000d101d64 */
[----:B------:R-:W-:-:S07]  /*2c800*/  MOV R7, R14 ;  /* 0x0000000e00077202 */ /* 0x000fce0000000f00 */
[----:B0-----:R-:W-:Y:S05]  /*2c810*/  WARPSYNC.COLLECTIVE R15, `(.L_x_1061) ;  /* 0x000000000f087348 */ /* 0x001fea0003c00000 */
[----:B------:R1:W2:Y:S02]  /*2c820*/  SHFL.IDX P6, R14, R13, R12, R11 ;  /* 0x0000000c0d0e7389 */ /* 0x0002a400000c000b */
[----:B012---:R-:W-:Y:S01]  /*2c830*/  ENDCOLLECTIVE ;  /* 0x000000000000791b */ /* 0x007fe20003800000 */
.L_x_1061:
[----:B------:R-:W-:Y:S01]  /*2c840*/  IMAD.MOV.U32 R2, RZ, RZ, R14 ;  /* 0x000000ffff027224 */ /* 0x000fe200078e000e */
[----:B------:R-:W-:Y:S06]  /*2c850*/  BRA `(.L_x_1062) ;  /* 0xffffff68007c7947 */ /* 0x000fec000383ffff */
.L_x_776:
[----:B----4-:R4:W0:Y:S02]  /*2c860*/  SYNCS.PHASECHK.TRANS64.TRYWAIT P0, [R0+URZ+0x38840], R21 ;  /* 0x03884015000075a7 */ /* 0x010824000800017f */
[----:B0-----:R-:W-:Y:S05]  /*2c870*/  @!P0 NANOSLEEP.SYNCS 0x989680 ;  /* 0x009896800000895d */ /* 0x001fea0003900000 */
[----:B------:R-:W0:Y:S02]  /*2c880*/  @!P0 SYNCS.PHASECHK.TRANS64 P0, [R0+URZ+0x38840], R21 ;  /* 0x03884015000085a7 */ /* 0x000e24000800007f */
[----:B0-----:R-:W-:Y:S05]  /*2c890*/  @!P0 BRA `(.L_x_776) ;  /* 0xfffffffc00f08947 */ /* 0x001fea000383ffff */
[----:B------:R-:W-:Y:S05]  /*2c8a0*/  BRA `(.L_x_1063) ;  /* 0xffffff6800cc7947 */ /* 0x000fea000383ffff */
.L_x_777:
[----:B------:R-:W-:Y:S01]  /*2c8b0*/  BSSY B0, `(.L_x_1064) ;  /* 0x0000008000007945 */ /* 0x000fe20003800000 */
[----:B------:R-:W-:Y:S01]  /*2c8c0*/  MOV R13, R5 ;  /* 0x00000005000d7202 */ /* 0x000fe20000000f00 */
[----:B------:R-:W-:Y:S01]  /*2c8d0*/  IMAD.MOV.U32 R12, RZ, RZ, RZ ;  /* 0x000000ffff0c7224 */ /* 0x000fe200078e00ff */
[----:B------:R-:W-:Y:S01]  /*2c8e0*/  MOV R15, 0xffffffff ;  /* 0xffffffff000f7802 */ /* 0x000fe20000000f00 */
[----:B------:R-:W-:-:S07]  /*2c8f0*/  IMAD.MOV.U32 R11, RZ, RZ, 0x181f ;  /* 0x0000181fff0b7424 */ /* 0x000fce00078e00ff */
[----:B0--34-:R-:W-:Y:S05]  /*2c900*/  WARPSYNC.COLLECTIVE R15, `(.L_x_1065) ;  /* 0x000000000f087348 */ /* 0x019fea0003c00000 */
[----:B------:R1:W2:Y:S02]  /*2c910*/  SHFL.IDX P6, R14, R13, R12, R11 ;  /* 0x0000000c0d0e7389 */ /* 0x0002a400000c000b */
[----:B01234-:R-:W-:Y:S01]  /*2c920*/  ENDCOLLECTIVE ;  /* 0x000000000000791b */ /* 0x01ffe20003800000 */
.L_x_1065:
[----:B------:R-:W-:Y:S05]  /*2c930*/  BSYNC B0 ;  /* 0x0000000000007941 */ /* 0x000fea0003800000 */
.L_x_1064:
        /* <DEDUP_REMOVED lines=8> */
.L_x_1066:
[----:B------:R-:W-:Y:S01]  /*2c9c0*/  IMAD.MOV.U32 R13, RZ, RZ, R5 ;  /* 0x000000ffff0d7224 */ /* 0x000fe200078e0005 */
[----:B------:R-:W-:Y:S02]  /*2c9d0*/  MOV R12, 0x1 ;  /* 0x00000001000c7802 */ /* 0x000fe40000000f00 */
[----:B------:R-:W-:-:S07]  /*2c9e0*/  MOV R2, R14 ;  /* 0x0000000e00027202 */ /* 0x000fce0000000f00 */
[----:B------:R-:W-:Y:S05]  /*2c9f0*/  WARPSYNC.COLLECTIVE R15, `(.L_x_1067) ;  /* 0x000000000f087348 */ /* 0x000fea0003c00000 */
[----:B------:R0:W1:Y:S02]  /*2ca00*/  SHFL.IDX P6, R14, R13, R12, R11 ;  /* 0x0000000c0d0e7389 */ /* 0x00006400000c000b */
[----:B01----:R-:W-:Y:S01]  /*2ca10*/  ENDCOLLECTIVE ;  /* 0x000000000000791b */ /* 0x003fe20003800000 */
.L_x_1067:
        /* <DEDUP_REMOVED lines=12> */
.L_x_1068:
[----:B------:R-:W-:Y:S01]  /*2cae0*/  IMAD.MOV.U32 R13, RZ, RZ, R5 ;  /* 0x000000ffff0d7224 */ /* 0x000fe200078e0005 */
[----:B------:R-:W-:Y:S02]  /*2caf0*/  MOV R12, 0x2 ;  /* 0x00000002000c7802 */ /* 0x000fe40000000f00 */
[----:B------:R-:W-:-:S07]  /*2cb00*/  MOV R2, R14 ;  /* 0x0000000e00027202 */ /* 0x000fce0000000f00 */
[----:B------:R-:W-:Y:S05]  /*2cb10*/  WARPSYNC.COLLECTIVE R15, `(.L_x_1069) ;  /* 0x000000000f087348 */ /* 0x000fea0003c00000 */
[----:B------:R0:W1:Y:S02]  /*2cb20*/  SHFL.IDX P6, R14, R13, R12, R11 ;  /* 0x0000000c0d0e7389 */ /* 0x00006400000c000b */
[----:B01----:R-:W-:Y:S01]  /*2cb30*/  ENDCOLLECTIVE ;  /* 0x000000000000791b */ /* 0x003fe20003800000 */
.L_x_1069:
        /* <DEDUP_REMOVED lines=12> */
.L_x_1070:
[----:B------:R-:W-:Y:S01]  /*2cc00*/  IMAD.MOV.U32 R13, RZ, RZ, R5 ;  /* 0x000000ffff0d7224 */ /* 0x000fe200078e0005 */
[----:B------:R-:W-:Y:S02]  /*2cc10*/  MOV R12, 0x3 ;  /* 0x00000003000c7802 */ /* 0x000fe40000000f00 */
[----:B------:R-:W-:-:S07]  /*2cc20*/  MOV R2, R14 ;  /* 0x0000000e00027202 */ /* 0x000fce0000000f00 */
[----:B------:R-:W-:Y:S05]  /*2cc30*/  WARPSYNC.COLLECTIVE R15, `(.L_x_1071) ;  /* 0x000000000f087348 */ /* 0x000fea0003c00000 */
[----:B------:R0:W1:Y:S02]  /*2cc40*/  SHFL.IDX P6, R14, R13, R12, R11 ;  /* 0x0000000c0d0e7389 */ /* 0x00006400000c000b */
[----:B01----:R-:W-:Y:S01]  /*2cc50*/  ENDCOLLECTIVE ;  /* 0x000000000000791b */ /* 0x003fe20003800000 */
.L_x_1071:
        /* <DEDUP_REMOVED lines=12> */
.L_x_1072:
[----:B------:R-:W-:Y:S01]  /*2cd20*/  IMAD.MOV.U32 R13, RZ, RZ, R5 ;  /* 0x000000ffff0d7224 */ /* 0x000fe200078e0005 */
[----:B------:R-:W-:Y:S02]  /*2cd30*/  MOV R12, 0x4 ;  /* 0x00000004000c7802 */ /* 0x000fe40000000f00 */
[----:B------:R-:W-:-:S07]  /*2cd40*/  MOV R2, R14 ;  /* 0x0000000e00027202 */ /* 0x000fce0000000f00 */
[----:B------:R-:W-:Y:S05]  /*2cd50*/  WARPSYNC.COLLECTIVE R15, `(.L_x_1073) ;  /* 0x000000000f087348 */ /* 0x000fea0003c00000 */
[----:B------:R0:W1:Y:S02]  /*2cd60*/  SHFL.IDX P6, R14, R13, R12, R11 ;  /* 0x0000000c0d0e7389 */ /* 0x00006400000c000b */
[----:B01----:R-:W-:Y:S01]  /*2cd70*/  ENDCOLLECTIVE ;  /* 0x000000000000791b */ /* 0x003fe20003800000 */
.L_x_1073:
        /* <DEDUP_REMOVED lines=12> */
.L_x_1074:
[----:B------:R-:W-:Y:S01]  /*2ce40*/  IMAD.MOV.U32 R13, RZ, RZ, R5 ;  /* 0x000000ffff0d7224 */ /* 0x000fe200078e0005 */
[----:B------:R-:W-:Y:S02]  /*2ce50*/  MOV R12, 0x5 ;  /* 0x00000005000c7802 */ /* 0x000fe40000000f00 */
[----:B------:R-:W-:-:S07]  /*2ce60*/  MOV R2, R14 ;  /* 0x0000000e00027202 */ /* 0x000fce0000000f00 */
[----:B------:R-:W-:Y:S05]  /*2ce70*/  WARPSYNC.COLLECTIVE R15, `(.L_x_1075) ;  /* 0x000000000f087348 */ /* 0x000fea0003c00000 */
[----:B------:R0:W1:Y:S02]  /*2ce80*/  SHFL.IDX P6, R14, R13, R12, R11 ;  /* 0x0000000c0d0e7389 */ /* 0x00006400000c000b */
[----:B01----:R-:W-:Y:S01]  /*2ce90*/  ENDCOLLECTIVE ;  /* 0x000000000000791b */ /* 0x003fe20003800000 */
.L_x_1075:
        /* <DEDUP_REMOVED lines=12> */
.L_x_1076:
[----:B------:R-:W-:Y:S01]  /*2cf60*/  IMAD.MOV.U32 R13, RZ, RZ, R5 ;  /* 0x000000ffff0d7224 */ /* 0x000fe200078e0005 */
[----:B------:R-:W-:Y:S02]  /*2cf70*/  MOV R12, 0x6 ;  /* 0x00000006000c7802 */ /* 0x000fe40000000f00 */
[----:B------:R-:W-:-:S07]  /*2cf80*/  MOV R2, R14 ;  /* 0x0000000e00027202 */ /* 0x000fce0000000f00 */
[----:B------:R-:W-:Y:S05]  /*2cf90*/  WARPSYNC.COLLECTIVE R15, `(.L_x_1077) ;  /* 0x000000000f087348 */ /* 0x000fea0003c00000 */
[----:B------:R0:W1:Y:S02]  /*2cfa0*/  SHFL.IDX P6, R14, R13, R12, R11 ;  /* 0x0000000c0d0e7389 */ /* 0x00006400000c000b */
[----:B01----:R-:W-:Y:S01]  /*2cfb0*/  ENDCOLLECTIVE ;  /* 0x000000000000791b */ /* 0x003fe20003800000 */
.L_x_1077:
        /* <DEDUP_REMOVED lines=12> */
.L_x_1078:
[----:B------:R-:W-:Y:S01]  /*2d080*/  IMAD.MOV.U32 R13, RZ, RZ, R5 ;  /* 0x000000ffff0d7224 */ /* 0x000fe200078e0005 */
[----:B------:R-:W-:Y:S02]  /*2d090*/  MOV R12, 0x7 ;  /* 0x00000007000c7802 */ /* 0x000fe40000000f00 */
[----:B------:R-:W-:-:S07]  /*2d0a0*/  MOV R2, R14 ;  /* 0x0000000e00027202 */ /* 0x000fce0000000f00 */
[----:B------:R-:W-:Y:S05]  /*2d0b0*/  WARPSYNC.COLLECTIVE R15, `(.L_x_1079) ;  /* 0x000000000f087348 */ /* 0x000fea0003c00000 */
[----:B------:R0:W1:Y:S02]  /*2d0c0*/  SHFL.IDX P6, R14, R13, R12, R11 ;  /* 0x0000000c0d0e7389 */ /* 0x00006400000c000b */
[----:B01----:R-:W-:Y:S01]  /*2d0d0*/  ENDCOLLECTIVE ;  /* 0x000000000000791b */ /* 0x003fe20003800000 */
.L_x_1079:
        /* <DEDUP_REMOVED lines=12> */
.L_x_1080:
[----:B------:R-:W-:Y:S01]  /*2d1a0*/  MOV R2, R14 ;  /* 0x0000000e00027202 */ /* 0x000fe20000000f00 */
[----:B------:R-:W-:Y:S06]  /*2d1b0*/  BRA `(.L_x_1081) ;  /* 0xffffff6400a07947 */ /* 0x000fec000383ffff */
.L_x_782:
[----:B0-----:R0:W2:Y:S02]  /*2d1c0*/  SYNCS.PHASECHK.TRANS64.TRYWAIT P2, [R2+URZ+0x38870], R0 ;  /* 0x03887000020075a7 */ /* 0x0010a4000804017f */
[----:B--2---:R-:W-:Y:S05]  /*2d1d0*/  @!P2 NANOSLEEP.SYNCS 0x989680 ;  /* 0x009896800000a95d */ /* 0x004fea0003900000 */
[----:B------:R-:W2:Y:S02]  /*2d1e0*/  @!P2 SYNCS.PHASECHK.TRANS64 P2, [R2+URZ+0x38870], R0 ;  /* 0x038870000200a5a7 */ /* 0x000ea4000804007f */
[----:B--2---:R-:W-:Y:S05]  /*2d1f0*/  @!P2 BRA `(.L_x_782) ;  /* 0xfffffffc00f0a947 */ /* 0x004fea000383ffff */
[----:B------:R-:W-:Y:S05]  /*2d200*/  BRA `(.L_x_1082) ;  /* 0xffffff6800047947 */ /* 0x000fea000383ffff */
.L_x_784:
[----:B0-----:R0:W2:Y:S02]  /*2d210*/  SYNCS.PHASECHK.TRANS64.TRYWAIT P2, [R2+URZ+0x38860], R3 ;  /* 0x03886003020075a7 */ /* 0x0010a4000804017f */
[----:B--2---:R-:W-:Y:S05]  /*2d220*/  @!P2 NANOSLEEP.SYNCS 0x989680 ;  /* 0x009896800000a95d */ /* 0x004fea0003900000 */
[----:B------:R-:W2:Y:S02]  /*2d230*/  @!P2 SYNCS.PHASECHK.TRANS64 P2, [R2+URZ+0x38860], R3 ;  /* 0x038860030200a5a7 */ /* 0x000ea4000804007f */
[----:B--2---:R-:W-:Y:S05]  /*2d240*/  @!P2 BRA `(.L_x_784) ;  /* 0xfffffffc00f0a947 */ /* 0x004fea000383ffff */
[----:B------:R-:W-:Y:S05]  /*2d250*/  BRA `(.L_x_1083) ;  /* 0xffffff6800107947 */ /* 0x000fea000383ffff */
.L_x_792:
[----:B0-----:R0:W1:Y:S02]  /*2d260*/  SYNCS.PHASECHK.TRANS64.TRYWAIT P1, [R0+URZ+0x38870], R3 ;  /* 0x03887003000075a7 */ /* 0x001064000802017f */
[----:B-1----:R-:W-:Y:S05]  /*2d270*/  @!P1 NANOSLEEP.SYNCS 0x989680 ;  /* 0x009896800000995d */ /* 0x002fea0003900000 */
[----:B------:R-:W1:Y:S02]  /*2d280*/  @!P1 SYNCS.PHASECHK.TRANS64 P1, [R0+URZ+0x38870], R3 ;  /* 0x03887003000095a7 */ /* 0x000e64000802007f */
[----:B-1----:R-:W-:Y:S05]  /*2d290*/  @!P1 BRA `(.L_x_792) ;  /* 0xfffffffc00f09947 */ /* 0x002fea000383ffff */
[----:B------:R-:W-:Y:S05]  /*2d2a0*/  BRA `(.L_x_1084) ;  /* 0xffffff7000f47947 */ /* 0x000fea000383ffff */
.L_x_794:
[----:B0-----:R0:W1:Y:S02]  /*2d2b0*/  SYNCS.PHASECHK.TRANS64.TRYWAIT P1, [R0+URZ+0x38860], R3 ;  /* 0x03886003000075a7 */ /* 0x001064000802017f */
[----:B-1----:R-:W-:Y:S05]  /*2d2c0*/  @!P1 NANOSLEEP.SYNCS 0x989680 ;  /* 0x009896800000995d */ /* 0x002fea0003900000 */
[----:B------:R-:W1:Y:S02]  /*2d2d0*/  @!P1 SYNCS.PHASECHK.TRANS64 P1, [R0+URZ+0x38860], R3 ;  /* 0x03886003000095a7 */ /* 0x000e64000802007f */
[----:B-1----:R-:W-:Y:S05]  /*2d2e0*/  @!P1 BRA `(.L_x_794) ;  /* 0xfffffffc00f09947 */ /* 0x002fea000383ffff */
[----:B------:R-:W-:Y:S05]  /*2d2f0*/  BRA `(.L_x_1085) ;  /* 0xffffff7000fc7947 */ /* 0x000fea000383ffff */
.L_x_799:
        /* <DEDUP_REMOVED lines=8> */
.L_x_1087:
[----:B------:R-:W-:Y:S05]  /*2d380*/  BSYNC B0 ;  /* 0x0000000000007941 */ /* 0x000fea0003800000 */
.L_x_1086:
[----:B------:R-:W-:Y:S01]  /*2d390*/  MOV R13, R16 ;  /* 0x00000010000d7202 */ /* 0x000fe20000000f00 */
[----:B------:R-:W-:Y:S01]  /*2d3a0*/  IMAD.MOV.U32 R12, RZ, RZ, 0x1 ;  /* 0x00000001ff0c7424 */ /* 0x000fe200078e00ff */
[----:B------:R-:W-:Y:S01]  /*2d3b0*/  MOV R15, 0xffffffff ;  /* 0xffffffff000f7802 */ /* 0x000fe20000000f00 */
[----:B------:R-:W-:Y:S02]  /*2d3c0*/  IMAD.MOV.U32 R11, RZ, RZ, 0x1f ;  /* 0x0000001fff0b7424 */ /* 0x000fe400078e00ff */
[----:B------:R-:W-:Y:S02]  /*2d3d0*/  IMAD.IADD R5, R19, 0x1, R8 ;  /* 0x0000000113057824 */ /* 0x000fe400078e0208 */
[----:B------:R-:W-:-:S07]  /*2d3e0*/  IMAD.MOV.U32 R0, RZ, RZ, R14 ;  /* 0x000000ffff007224 */ /* 0x000fce00078e000e */
[----:B------:R-:W-:Y:S05]  /*2d3f0*/  WARPSYNC.COLLECTIVE R15, `(.L_x_1088) ;  /* 0x000000000f087348 */ /* 0x000fea0003c00000 */
[----:B------:R0:W1:Y:S02]  /*2d400*/  SHFL.IDX P6, R14, R13, R12, R11 ;  /* 0x0000000c0d0e7389 */ /* 0x00006400000c000b */
[----:B01----:R-:W-:Y:S01]  /*2d410*/  ENDCOLLECTIVE ;  /* 0x000000000000791b */ /* 0x003fe20003800000 */
.L_x_1088:
[----:B------:R-:W-:Y:S02]  /*2d420*/  ULDC UR4, c[0x0][0xc3c] ;  /* 0x00030f0000047ab9 */ /* 0x000fe40000000800 */
[----:B------:R-:W-:-:S13]  /*2d430*/  ISETP.GE.OR P1, PT, R5, UR4, !P0 ;  /* 0x0000000405007c0c */ /* 0x000fda000c726670 */
[----:B------:R-:W0:Y:S01]  /*2d440*/  @!P1 LDC.64 R2, c[0x0][0xc80] ;  /* 0x00032000ff029b82 */ /* 0x000e220000000a00 */
[----:B------:R-:W-:Y:S01]  /*2d450*/  MOV R11, RZ ;  /* 0x000000ff000b7202 */ /* 0x000fe20000000f00 */
[----:B------:R-:W-:Y:S02]  /*2d460*/  IMAD.MOV.U32 R4, RZ, RZ, R14 ;  /* 0x000000ffff047224 */ /* 0x000fe400078e000e */
[----:B0-----:R-:W-:-:S06]  /*2d470*/  @!P1 IMAD.WIDE R2, R5, 0x4, R2 ;  /* 0x0000000405029825 */ /* 0x001fcc00078e0202 */
[----:B------:R0:W2:Y:S01]  /*2d480*/  @!P1 LDG.E R3, desc[UR36][R2.64] ;  /* 0x0000002402039981 */ /* 0x0000a2000c1e1900 */
[C---:B------:R-:W-:Y:S02]  /*2d490*/  ISETP.GE.U32.AND P2, PT, R8.reuse, 0x2, PT ;  /* 0x000000020800780c */ /* 0x040fe40003f46070 */
[C---:B------:R-:W-:Y:S02]  /*2d4a0*/  ISETP.GE.U32.AND P3, PT, R8.reuse, 0x4, PT ;  /* 0x000000040800780c */ /* 0x040fe40003f66070 */
[C---:B------:R-:W-:Y:S02]  /*2d4b0*/  ISETP.GE.U32.AND P4, PT, R8.reuse, 0x8, PT ;  /* 0x000000080800780c */ /* 0x040fe40003f86070 */
[C---:B------:R-:W-:Y:S02]  /*2d4c0*/  ISETP.GE.U32.AND P5, PT, R8.reuse, 0x10, PT ;  /* 0x000000100800780c */ /* 0x040fe40003fa6070 */
[----:B0-----:R-:W-:Y:S01]  /*2d4d0*/  MOV R2, RZ ;  /* 0x000000ff00027202 */ /* 0x001fe20000000f00 */
[----:B--2---:R-:W-:Y:S01]  /*2d4e0*/  @!P1 IMAD.MOV.U32 R2, RZ, RZ, R3 ;  /* 0x000000ffff029224 */ /* 0x004fe200078e0003 */
[----:B------:R-:W-:-:S03]  /*2d4f0*/  ISETP.NE.AND P1, PT, R8, RZ, PT ;  /* 0x000000ff0800720c */ /* 0x000fc60003f25270 */
[----:B------:R-:W-:-:S10]  /*2d500*/  IMAD.MOV.U32 R13, RZ, RZ, R2 ;  /* 0x000000ffff0d7224 */ /* 0x000fd400078e0002 */
[----:B------:R-:W-:Y:S05]  /*2d510*/  WARPSYNC.COLLECTIVE R15, `(.L_x_1089) ;  /* 0x000000000f087348 */ /* 0x000fea0003c00000 */
[----:B------:R0:W1:Y:S02]  /*2d520*/  SHFL.UP P6, R14, R13, R12, R11 ;  /* 0x0400000c0d0e7389 */ /* 0x00006400000c000b */
[----:B01----:R-:W-:Y:S01]  /*2d530*/  ENDCOLLECTIVE ;  /* 0x000000000000791b */ /* 0x003fe20003800000 */
.L_x_1089:
[----:B------:R-:W-:Y:S02]  /*2d540*/  MOV R12, 0x2 ;  /* 0x00000002000c7802 */ /* 0x000fe40000000f00 */
[----:B------:R-:W-:-:S05]  /*2d550*/  SEL R5, R14, RZ, P1 ;  /* 0x000000ff0e057207 */ /* 0x000fca0000800000 */
[----:B------:R-:W-:-:S04]  /*2d560*/  IMAD.IADD R5, R2, 0x1, R5 ;  /* 0x0000000102057824 */ /* 0x000fc800078e0205 */
[----:B------:R-:W-:-:S07]  /*2d570*/  IMAD.MOV.U32 R13, RZ, RZ, R5 ;  /* 0x000000ffff0d7224 */ /* 0x000fce00078e0005 */
[----:B------:R-:W-:Y:S05]  /*2d580*/  WARPSYNC.COLLECTIVE R15, `(.L_x_1090) ;  /* 0x000000000f087348 */ /* 0x000fea0003c00000 */
[----:B------:R0:W1:Y:S02]  /*2d590*/  SHFL.UP P6, R14, R13, R12, R11 ;  /* 0x0400000c0d0e7389 */ /* 0x00006400000c000b */
[----:B01----:R-:W-:Y:S01]  /*2d5a0*/  ENDCOLLECTIVE ;  /* 0x000000000000791b */ /* 0x003fe20003800000 */
.L_x_1090:
[----:B------:R-:W-:Y:S02]  /*2d5b0*/  MOV R12, 0x4 ;  /* 0x00000004000c7802 */ /* 0x000fe40000000f00 */
[----:B------:R-:W-:-:S05]  /*2d5c0*/  SEL R6, R14, RZ, P2 ;  /* 0x000000ff0e067207 */ /* 0x000fca0001000000 */
[----:B------:R-:W-:-:S04]  /*2d5d0*/  IMAD.IADD R6, R5, 0x1, R6 ;  /* 0x0000000105067824 */ /* 0x000fc800078e0206 */
[----:B------:R-:W-:-:S07]  /*2d5e0*/  IMAD.MOV.U32 R13, RZ, RZ, R6 ;  /* 0x000000ffff0d7224 */ /* 0x000fce00078e0006 */
[----:B------:R-:W-:Y:S05]  /*2d5f0*/  WARPSYNC.COLLECTIVE R15, `(.L_x_1091) ;  /* 0x000000000f087348 */ /* 0x000fea0003c00000 */
[----:B------:R0:W1:Y:S02]  /*2d600*/  SHFL.UP P6, R14, R13, R12, R11 ;  /* 0x0400000c0d0e7389 */ /* 0x00006400000c000b */
[----:B01----:R-:W-:Y:S01]  /*2d610*/  ENDCOLLECTIVE ;  /* 0x000000000000791b */ /* 0x003fe20003800000 */
.L_x_1091:
[----:B------:R-:W-:Y:S02]  /*2d620*/  MOV R12, 0x8 ;  /* 0x00000008000c7802 */ /* 0x000fe40000000f00 */
[----:B------:R-:W-:-:S05]  /*2d630*/  SEL R7, R14, RZ, P3 ;  /* 0x000000ff0e077207 */ /* 0x000fca0001800000 */
[----:B------:R-:W-:-:S04]  /*2d640*/  IMAD.IADD R7, R6, 0x1, R7 ;  /* 0x0000000106077824 */ /* 0x000fc800078e0207 */
[----:B------:R-:W-:-:S07]  /*2d650*/  IMAD.MOV.U32 R13, RZ, RZ, R7 ;  /* 0x000000ffff0d7224 */ /* 0x000fce00078e0007 */
[----:B------:R-:W-:Y:S05]  /*2d660*/  WARPSYNC.COLLECTIVE R15, `(.L_x_1092) ;  /* 0x000000000f087348 */ /* 0x000fea0003c00000 */
[----:B------:R0:W1:Y:S02]  /*2d670*/  SHFL.UP P6, R14, R13, R12, R11 ;  /* 0x0400000c0d0e7389 */ /* 0x00006400000c000b */
[----:B01----:R-:W-:Y:S01]  /*2d680*/  ENDCOLLECTIVE ;  /* 0x000000000000791b */ /* 0x003fe20003800000 */
.L_x_1092:
[----:B------:R-:W-:Y:S02]  /*2d690*/  MOV R12, 0x10 ;  /* 0x00000010000c7802 */ /* 0x000fe40000000f00 */
[----:B------:R-:W-:-:S05]  /*2d6a0*/  SEL R14, R14, RZ, P4 ;  /* 0x000000ff0e0e7207 */ /* 0x000fca0002000000 */
[----:B------:R-:W-:-:S04]  /*2d6b0*/  IMAD.IADD R5, R7, 0x1, R14 ;  /* 0x0000000107057824 */ /* 0x000fc800078e020e */
[----:B------:R-:W-:-:S07]  /*2d6c0*/  IMAD.MOV.U32 R13, RZ, RZ, R5 ;  /* 0x000000ffff0d7224 */ /* 0x000fce00078e0005 */
[----:B------:R-:W-:Y:S05]  /*2d6d0*/  WARPSYNC.COLLECTIVE R15, `(.L_x_1093) ;  /* 0x000000000f087348 */ /* 0x000fea0003c00000 */
[----:B------:R0:W1:Y:S02]  /*2d6e0*/  SHFL.UP P6, R14, R13, R12, R11 ;  /* 0x0400000c0d0e7389 */ /* 0x00006400000c000b */
[----:B01----:R-:W-:Y:S01]  /*2d6f0*/  ENDCOLLECTIVE ;  /* 0x000000000000791b */ /* 0x003fe20003800000 */
.L_x_1093:
[----:B------:R-:W-:Y:S01]  /*2d700*/  MOV R12, 0x1f ;  /* 0x0000001f000c7802 */ /* 0x000fe20000000f00 */
[----:B------:R-:W-:Y:S01]  /*2d710*/  IMAD.MOV.U32 R11, RZ, RZ, 0x1f ;  /* 0x0000001fff0b7424 */ /* 0x000fe200078e00ff */
[----:B------:R-:W-:-:S05]  /*2d720*/  SEL R14, R14, RZ, P5 ;  /* 0x000000ff0e0e7207 */ /* 0x000fca0002800000 */
[----:B------:R-:W-:-:S04]  /*2d730*/  IMAD.IADD R3, R5, 0x1, R14 ;  /* 0x0000000105037824 */ /* 0x000fc800078e020e */
[----:B------:R-:W-:-:S07]  /*2d740*/  IMAD.MOV.U32 R13, RZ, RZ, R3 ;  /* 0x000000ffff0d7224 */ /* 0x000fce00078e0003 */
[----:B------:R-:W-:Y:S05]  /*2d750*/  WARPSYNC.COLLECTIVE R15, `(.L_x_1094) ;  /* 0x000000000f087348 */ /* 0x000fea0003c00000 */
[----:B------:R0:W1:Y:S02]  /*2d760*/  SHFL.IDX P6, R14, R13, R12, R11 ;  /* 0x0000000c0d0e7389 */ /* 0x00006400000c000b */
[----:B01----:R-:W-:Y:S01]  /*2d770*/  ENDCOLLECTIVE ;  /* 0x000000000000791b */ /* 0x003fe20003800000 */
.L_x_1094:
[----:B------:R-:W-:Y:S05]  /*2d780*/  BRA `(.L_x_1095) ;  /* 0xffffff7c002c7947 */ /* 0x000fea000383ffff */
.L_x_804:
[----:B------:R-:W-:Y:S01]  /*2d790*/  BSSY B0, `(.L_x_1096) ;  /* 0x0000008000007945 */ /* 0x000fe20003800000 */
[----:B-----5:R-:W-:Y:S01]  /*2d7a0*/  IMAD.MOV.U32 R13, RZ, RZ, R2 ;  /* 0x000000ffff0d7224 */ /* 0x020fe200078e0002 */
[----:B------:R-:W-:Y:S01]  /*2d7b0*/  MOV R12, 0x1 ;  /* 0x00000001000c7802 */ /* 0x000fe20000000f00 */
[----:B------:R-:W-:Y:S02]  /*2d7c0*/  IMAD.MOV.U32 R11, RZ, RZ, RZ ;  /* 0x000000ffff0b7224 */ /* 0x000fe400078e00ff */
[----:B------:R-:W-:-:S07]  /*2d7d0*/  IMAD.MOV.U32 R15, RZ, RZ, -0x1 ;  /* 0xffffffffff0f7424 */ /* 0x000fce00078e00ff */
[----:B01----:R-:W-:Y:S05]  /*2d7e0*/  WARPSYNC.COLLECTIVE R15, `(.L_x_1097) ;  /* 0x000000000f087348 */ /* 0x003fea0003c00000 */
[----:B------:R2:W3:Y:S02]  /*2d7f0*/  SHFL.UP P6, R14, R13, R12, R11 ;  /* 0x0400000c0d0e7389 */ /* 0x0004e400000c000b */
[----:B0123--:R-:W-:Y:S01]  /*2d800*/  ENDCOLLECTIVE ;  /* 0x000000000000791b */ /* 0x00ffe20003800000 */
.L_x_1097:
[----:B------:R-:W-:Y:S05]  /*2d810*/  BSYNC B0 ;  /* 0x0000000000007941 */ /* 0x000fea0003800000 */
.L_x_1096:
[----:B------:R-:W-:Y:S01]  /*2d820*/  SEL R13, R14, RZ, P1 ;  /* 0x000000ff0e0d7207 */ /* 0x000fe20000800000 */
[----:B------:R-:W-:Y:S01]  /*2d830*/  IMAD.MOV.U32 R12, RZ, RZ, 0x2 ;  /* 0x00000002ff0c7424 */ /* 0x000fe200078e00ff */
[----:B------:R-:W-:Y:S01]  /*2d840*/  MOV R15, 0xffffffff ;  /* 0xffffffff000f7802 */ /* 0x000fe20000000f00 */
[----:B------:R-:W-:Y:S01]  /*2d850*/  IMAD.MOV.U32 R11, RZ, RZ, RZ ;  /* 0x000000ffff0b7224 */ /* 0x000fe200078e00ff */
[----:B------:R-:W-:-:S07]  /*2d860*/  IADD3 R13, R2, R13, RZ ;  /* 0x0000000d020d7210 */ /* 0x000fce0007ffe0ff */
[----:B------:R-:W-:Y:S05]  /*2d870*/  WARPSYNC.COLLECTIVE R15, `(.L_x_1098) ;  /* 0x000000000f087348 */ /* 0x000fea0003c00000 */
[----:B------:R0:W1:Y:S02]  /*2d880*/  SHFL.UP P6, R14, R13, R12, R11 ;  /* 0x0400000c0d0e7389 */ /* 0x00006400000c000b */
[----:B01----:R-:W-:Y:S01]  /*2d890*/  ENDCOLLECTIVE ;  /* 0x000000000000791b */ /* 0x003fe20003800000 */
.L_x_1098:
[----:B------:R-:W-:Y:S02]  /*2d8a0*/  MOV R12, 0x4 ;  /* 0x00000004000c7802 */ /* 0x000fe40000000f00 */
[----:B------:R-:W-:-:S05]  /*2d8b0*/  SEL R14, R14, RZ, P2 ;  /* 0x000000ff0e0e7207 */ /* 0x000fca0001000000 */
[----:B------:R-:W-:-:S04]  /*2d8c0*/  IMAD.IADD R3, R13, 0x1, R14 ;  /* 0x000000010d037824 */ /* 0x000fc800078e020e */
[----:B------:R-:W-:-:S07]  /*2d8d0*/  IMAD.MOV.U32 R13, RZ, RZ, R3 ;  /* 0x000000ffff0d7224 */ /* 0x000fce00078e0003 */
[----:B------:R-:W-:Y:S05]  /*2d8e0*/  WARPSYNC.COLLECTIVE R15, `(.L_x_1099) ;  /* 0x000000000f087348 */ /* 0x000fea0003c00000 */
[----:B------:R0:W1:Y:S02]  /*2d8f0*/  SHFL.UP P6, R14, R13, R12, R11 ;  /* 0x0400000c0d0e7389 */ /* 0x00006400000c000b */
[----:B01----:R-:W-:Y:S01]  /*2d900*/  ENDCOLLECTIVE ;  /* 0x000000000000791b */ /* 0x003fe20003800000 */
.L_x_1099:
[----:B------:R-:W-:Y:S02]  /*2d910*/  MOV R12, 0x8 ;  /* 0x00000008000c7802 */ /* 0x000fe40000000f00 */
[----:B------:R-:W-:-:S05]  /*2d920*/  SEL R14, R14, RZ, P3 ;  /* 0x000000ff0e0e7207 */ /* 0x000fca0001800000 */
[----:B------:R-:W-:-:S04]  /*2d930*/  IMAD.IADD R5, R3, 0x1, R14 ;  /* 0x0000000103057824 */ /* 0x000fc800078e020e */
[----:B------:R-:W-:-:S07]  /*2d940*/  IMAD.MOV.U32 R13, RZ, RZ, R5 ;  /* 0x000000ffff0d7224 */ /* 0x000fce00078e0005 */
[----:B------:R-:W-:Y:S05]  /*2d950*/  WARPSYNC.COLLECTIVE R15, `(.L_x_1100) ;  /* 0x000000000f087348 */ /* 0x000fea0003c00000 */
[----:B------:R0:W1:Y:S02]  /*2d960*/  SHFL.UP P6, R14, R13, R12, R11 ;  /* 0x0400000c0d0e7389 */ /* 0x00006400000c000b */
[----:B01----:R-:W-:Y:S01]  /*2d970*/  ENDCOLLECTIVE ;  /* 0x000000000000791b */ /* 0x003fe20003800000 */
.L_x_1100:
[----:B------:R-:W-:Y:S02]  /*2d980*/  MOV R12, 0x10 ;  /* 0x00000010000c7802 */ /* 0x000fe40000000f00 */
[----:B------:R-:W-:-:S05]  /*2d990*/  SEL R6, R14, RZ, P4 ;  /* 0x000000ff0e067207 */ /* 0x000fca0002000000 */
[----:B------:R-:W-:-:S04]  /*2d9a0*/  IMAD.IADD R6, R5, 0x1, R6 ;  /* 0x0000000105067824 */ /* 0x000fc800078e0206 */
[----:B------:R-:W-:-:S07]  /*2d9b0*/  IMAD.MOV.U32 R13, RZ, RZ, R6 ;  /* 0x000000ffff0d7224 */ /* 0x000fce00078e0006 */
[----:B------:R-:W-:Y:S05]  /*2d9c0*/  WARPSYNC.COLLECTIVE R15, `(.L_x_1101) ;  /* 0x000000000f087348 */ /* 0x000fea0003c00000 */
[----:B------:R0:W1:Y:S02]  /*2d9d0*/  SHFL.UP P6, R14, R13, R12, R11 ;  /* 0x0400000c0d0e7389 */ /* 0x00006400000c000b */
[----:B01----:R-:W-:Y:S01]  /*2d9e0*/  ENDCOLLECTIVE ;  /* 0x000000000000791b */ /* 0x003fe20003800000 */
.L_x_1101:
        /* <DEDUP_REMOVED lines=8> */
.L_x_1102:
[----:B------:R-:W-:Y:S05]  /*2da70*/  BRA `(.L_x_1103) ;  /* 0xffffff7c000c7947 */ /* 0x000fea000383ffff */
.L_x_806:
[----:B------:R-:W-:Y:S01]  /*2da80*/  BSSY B0, `(.L_x_1104) ;  /* 0x0000006000007945 */ /* 0x000fe20003800000 */
[----:B------:R-:W-:Y:S01]  /*2da90*/  PLOP3.LUT P6, PT, P6, PT, PT, 0x8, 0x0 ;  /* 0x000000000000781c */ /* 0x000fe200037ce170 */
[----:B------:R-:W-:-:S12]  /*2daa0*/  IMAD.MOV.U32 R15, RZ, RZ, -0x1 ;  /* 0xffffffffff0f7424 */ /* 0x000fd800078e00ff */
[----:B0-----:R-:W-:Y:S05]  /*2dab0*/  WARPSYNC.COLLECTIVE R15, `(.L_x_1105) ;  /* 0x000000000f087348 */ /* 0x001fea0003c00000 */
[----:B------:R-:W-:Y:S01]  /*2dac0*/  VOTE.ANY R14, PT, P6 ;  /* 0x00000000000e7806 */ /* 0x000fe200030e0100 */
[----:B0-----:R-:W-:Y:S06]  /*2dad0*/  ENDCOLLECTIVE ;  /* 0x000000000000791b */ /* 0x001fec0003800000 */
.L_x_1105:
[----:B------:R-:W-:Y:S05]  /*2dae0*/  BSYNC B0 ;  /* 0x0000000000007941 */ /* 0x000fea0003800000 */
.L_x_1104:
[----:B------:R-:W-:Y:S01]  /*2daf0*/  MOV R6, R14 ;  /* 0x0000000e00067202 */ /* 0x000fe20000000f00 */
[----:B------:R-:W-:Y:S01]  /*2db00*/  IMAD.MOV.U32 R13, RZ, RZ, R2 ;  /* 0x000000ffff0d7224 */ /* 0x000fe200078e0002 */
[----:B------:R-:W-:Y:S01]  /*2db10*/  MOV R11, 0x1f ;  /* 0x0000001f000b7802 */ /* 0x000fe20000000f00 */
[----:B------:R-:W-:Y:S01]  /*2db20*/  IMAD.MOV.U32 R15, RZ, RZ, -0x1 ;  /* 0xffffffffff0f7424 */ /* 0x000fe200078e00ff */
[----:B------:R-:W0:Y:S02]  /*2db30*/  POPC R4, R6 ;  /* 0x0000000600047309 */ /* 0x000e240000000000 */
[----:B0-----:R-:W-:-:S07]  /*2db40*/  IMAD.MOV.U32 R12, RZ, RZ, R4 ;  /* 0x000000ffff0c7224 */ /* 0x001fce00078e0004 */
[----:B------:R-:W-:Y:S05]  /*2db50*/  WARPSYNC.COLLECTIVE R15, `(.L_x_1106) ;  /* 0x000000000f087348 */ /* 0x000fea0003c00000 */
[----:B------:R0:W1:Y:S02]  /*2db60*/  SHFL.IDX P6, R14, R13, R12, R11 ;  /* 0x0000000c0d0e7389 */ /* 0x00006400000c000b */
[----:B01----:R-:W-:Y:S01]  /*2db70*/  ENDCOLLECTIVE ;  /* 0x000000000000791b */ /* 0x003fe20003800000 */
.L_x_1106:
[----:B------:R-:W-:Y:S01]  /*2db80*/  IMAD.MOV.U32 R17, RZ, RZ, R14 ;  /* 0x000000ffff117224 */ /* 0x000fe200078e000e */
[----:B------:R-:W-:Y:S06]  /*2db90*/  BRA `(.L_x_1107) ;  /* 0xffffff7800fc7947 */ /* 0x000fec000383ffff */
.L_x_808:
[----:B------:R-:W-:Y:S01]  /*2dba0*/  BSSY B0, `(.L_x_1108) ;  /* 0x0000007000007945 */ /* 0x000fe20003800000 */
[----:B------:R-:W-:Y:S01]  /*2dbb0*/  MOV R13, R3 ;  /* 0x00000003000d7202 */ /* 0x000fe20000000f00 */
[----:B------:R-:W-:Y:S02]  /*2dbc0*/  IMAD.MOV.U32 R11, RZ, RZ, 0x1f ;  /* 0x0000001fff0b7424 */ /* 0x000fe400078e00ff */
[----:B------:R-:W-:-:S07]  /*2dbd0*/  IMAD.MOV.U32 R15, RZ, RZ, -0x1 ;  /* 0xffffffffff0f7424 */ /* 0x000fce00078e00ff */
[----:B012---:R-:W-:Y:S05]  /*2dbe0*/  WARPSYNC.COLLECTIVE R15, `(.L_x_1109) ;  /* 0x000000000f087348 */ /* 0x007fea0003c00000 */
[----:B------:R3:W4:Y:S02]  /*2dbf0*/  SHFL.IDX P6, R14, R13, R12, R11 ;  /* 0x0000000c0d0e7389 */ /* 0x00072400000c000b */
[----:B01234-:R-:W-:Y:S01]  /*2dc00*/  ENDCOLLECTIVE ;  /* 0x000000000000791b */ /* 0x01ffe20003800000 */
.L_x_1109:
[----:B------:R-:W-:Y:S05]  /*2dc10*/  BSYNC B0 ;  /* 0x0000000000007941 */ /* 0x000fea0003800000 */
.L_x_1108:
[----:B------:R-:W-:Y:S05]  /*2dc20*/  BRA `(.L_x_807) ;  /* 0xffffff7800f47947 */ /* 0x000fea000383ffff */
.L_x_812:
[----:B0-----:R0:W1:Y:S02]  /*2dc30*/  SYNCS.PHASECHK.TRANS64.TRYWAIT P0, [R5+URZ+0x38820], R0 ;  /* 0x03882000050075a7 */ /* 0x001064000800017f */
[----:B-1----:R-:W-:Y:S05]  /*2dc40*/  @!P0 NANOSLEEP.SYNCS 0x989680 ;  /* 0x009896800000895d */ /* 0x002fea0003900000 */
[----:B------:R-:W1:Y:S02]  /*2dc50*/  @!P0 SYNCS.PHASECHK.TRANS64 P0, [R5+URZ+0x38820], R0 ;  /* 0x03882000050085a7 */ /* 0x000e64000800007f */
[----:B-1----:R-:W-:Y:S05]  /*2dc60*/  @!P0 BRA `(.L_x_812) ;  /* 0xfffffffc00f08947 */ /* 0x002fea000383ffff */
[----:B------:R-:W-:Y:S05]  /*2dc70*/  BRA `(.L_x_1110) ;  /* 0xffffff7c00e87947 */ /* 0x000fea000383ffff */
.L_x_813:
[----:B------:R-:W1:Y:S01]  /*2dc80*/  S2R R2, SR_TID.X ;  /* 0x0000000000027919 */ /* 0x000e620000002100 */
[----:B------:R-:W-:Y:S01]  /*2dc90*/  BSSY B0, `(.L_x_1111) ;  /* 0x000000a000007945 */ /* 0x000fe20003800000 */
[----:B------:R-:W-:Y:S01]  /*2dca0*/  IMAD.MOV.U32 R12, RZ, RZ, RZ ;  /* 0x000000ffff0c7224 */ /* 0x000fe200078e00ff */
[----:B------:R-:W-:Y:S01]  /*2dcb0*/  MOV R15, 0xffffffff ;  /* 0xffffffff000f7802 */ /* 0x000fe20000000f00 */
[----:B------:R-:W-:Y:S01]  /*2dcc0*/  IMAD.MOV.U32 R11, RZ, RZ, 0x1f ;  /* 0x0000001fff0b7424 */ /* 0x000fe200078e00ff */
[----:B-1----:R-:W-:-:S04]  /*2dcd0*/  SHF.R.U32.HI R2, RZ, 0x5, R2 ;  /* 0x00000005ff027819 */ /* 0x002fc80000011602 */
[----:B------:R-:W-:-:S04]  /*2dce0*/  LOP3.LUT R2, R2, 0x3, RZ, 0xc0, !PT ;  /* 0x0000000302027812 */ /* 0x000fc800078ec0ff */
[----:B------:R-:W-:-:S07]  /*2dcf0*/  MOV R13, R2 ;  /* 0x00000002000d7202 */ /* 0x000fce0000000f00 */
[----:B0-----:R-:W-:Y:S05]  /*2dd00*/  WARPSYNC.COLLECTIVE R15, `(.L_x_1112) ;  /* 0x000000000f087348 */ /* 0x001fea0003c00000 */
[----:B------:R1:W2:Y:S02]  /*2dd10*/  SHFL.IDX P6, R14, R13, R12, R11 ;  /* 0x0000000c0d0e7389 */ /* 0x0002a400000c000b */
[----:B012---:R-:W-:Y:S01]  /*2dd20*/  ENDCOLLECTIVE ;  /* 0x000000000000791b */ /* 0x007fe20003800000 */
.L_x_1112:
[----:B------:R-:W-:Y:S05]  /*2dd30*/  BSYNC B0 ;  /* 0x0000000000007941 */ /* 0x000fea0003800000 */
.L_x_1111:
[----:B------:R-:W-:Y:S05]  /*2dd40*/  BRA `(.L_x_1113) ;  /* 0xffffff7c00d07947 */ /* 0x000fea000383ffff */
.L_x_814:
[----:B------:R-:W-:Y:S01]  /*2dd50*/  BSSY B0, `(.L_x_1114) ;  /* 0x0000006000007945 */ /* 0x000fe20003800000 */
[----:B------:R-:W-:-:S07]  /*2dd60*/  IMAD.MOV.U32 R15, RZ, RZ, -0x1 ;  /* 0xffffffffff0f7424 */ /* 0x000fce00078e00ff */
[----:B0-----:R-:W-:Y:S05]  /*2dd70*/  WARPSYNC.COLLECTIVE R15, `(.L_x_1115) ;  /* 0x000000000f0c7348 */ /* 0x001fea0003c00000 */
[----:B------:R-:W-:Y:S02]  /*2dd80*/  ELECT P6, UR62, PT ;  /* 0x00000000003e782f */ /* 0x000fe400038c0000 */
[----:B------:R-:W-:Y:S01]  /*2dd90*/  MOV R14, UR62 ;  /* 0x0000003e000e7c02 */ /* 0x000fe20008000f00 */
[----:B0-----:R-:W-:Y:S10]  /*2dda0*/  ENDCOLLECTIVE ;  /* 0x000000000000791b */ /* 0x001ff40003800000 */
.L_x_1115:
[----:B------:R-:W-:Y:S05]  /*2ddb0*/  BSYNC B0 ;  /* 0x0000000000007941 */ /* 0x000fea0003800000 */
.L_x_1114:
[----:B------:R-:W-:Y:S05]  /*2ddc0*/  BRA `(.L_x_1116) ;  /* 0xffffff7c00c47947 */ /* 0x000fea000383ffff */
.L_x_816:
[----:B0-----:R0:W1:Y:S02]  /*2ddd0*/  SYNCS.PHASECHK.TRANS64.TRYWAIT P1, [R3+URZ+0x38840], R2 ;  /* 0x03884002030075a7 */ /* 0x001064000802017f */
[----:B-1----:R-:W-:Y:S05]  /*2dde0*/  @!P1 NANOSLEEP.SYNCS 0x989680 ;  /* 0x009896800000995d */ /* 0x002fea0003900000 */
[----:B------:R-:W1:Y:S02]  /*2ddf0*/  @!P1 SYNCS.PHASECHK.TRANS64 P1, [R3+URZ+0x38840], R2 ;  /* 0x03884002030095a7 */ /* 0x000e64000802007f */
[----:B-1----:R-:W-:Y:S05]  /*2de00*/  @!P1 BRA `(.L_x_816) ;  /* 0xfffffffc00f09947 */ /* 0x002fea000383ffff */
[----:B------:R-:W-:Y:S05]  /*2de10*/  BRA `(.L_x_1117) ;  /* 0xffffff7c00ec7947 */ /* 0x000fea000383ffff */
.L_x_818:
[----:B-1----:R1:W2:Y:S02]  /*2de20*/  SYNCS.PHASECHK.TRANS64.TRYWAIT P1, [R27+URZ+0x38840], R0 ;  /* 0x038840001b0075a7 */ /* 0x0022a4000802017f */
[----:B--2---:R-:W-:Y:S05]  /*2de30*/  @!P1 NANOSLEEP.SYNCS 0x989680 ;  /* 0x009896800000995d */ /* 0x004fea0003900000 */
[----:B------:R-:W2:Y:S02]  /*2de40*/  @!P1 SYNCS.PHASECHK.TRANS64 P1, [R27+URZ+0x38840], R0 ;  /* 0x038840001b0095a7 */ /* 0x000ea4000802007f */
[----:B--2---:R-:W-:Y:S05]  /*2de50*/  @!P1 BRA `(.L_x_818) ;  /* 0xfffffffc00f09947 */ /* 0x004fea000383ffff */
[----:B------:R-:W-:Y:S05]  /*2de60*/  BRA `(.L_x_1118) ;  /* 0xffffff7c00f87947 */ /* 0x000fea000383ffff */
.L_x_820:
[----:B--2---:R2:W3:Y:S02]  /*2de70*/  SYNCS.PHASECHK.TRANS64.TRYWAIT P1, [R3+URZ+0x38860], R2 ;  /* 0x03886002030075a7 */ /* 0x0044e4000802017f */
[----:B---3--:R-:W-:Y:S05]  /*2de80*/  @!P1 NANOSLEEP.SYNCS 0x989680 ;  /* 0x009896800000995d */ /* 0x008fea0003900000 */
[----:B------:R-:W3:Y:S02]  /*2de90*/  @!P1 SYNCS.PHASECHK.TRANS64 P1, [R3+URZ+0x38860], R2 ;  /* 0x03886002030095a7 */ /* 0x000ee4000802007f */
[----:B---3--:R-:W-:Y:S05]  /*2dea0*/  @!P1 BRA `(.L_x_820) ;  /* 0xfffffffc00f09947 */ /* 0x008fea000383ffff */
[----:B------:R-:W-:Y:S05]  /*2deb0*/  BRA `(.L_x_1119) ;  /* 0xffffff7c00f47947 */ /* 0x000fea000383ffff */
.L_x_822:
[----:B---3--:R3:W4:Y:S02]  /*2dec0*/  SYNCS.PHASECHK.TRANS64.TRYWAIT P1, [R27+URZ+0x38860], R0 ;  /* 0x038860001b0075a7 */ /* 0x008724000802017f */
[----:B----4-:R-:W-:Y:S05]  /*2ded0*/  @!P1 NANOSLEEP.SYNCS 0x989680 ;  /* 0x009896800000995d */ /* 0x010fea0003900000 */
[----:B------:R-:W4:Y:S02]  /*2dee0*/  @!P1 SYNCS.PHASECHK.TRANS64 P1, [R27+URZ+0x38860], R0 ;  /* 0x038860001b0095a7 */ /* 0x000f24000802007f */
[----:B----4-:R-:W-:Y:S05]  /*2def0*/  @!P1 BRA `(.L_x_822) ;  /* 0xfffffffc00f09947 */ /* 0x010fea000383ffff */
[----:B------:R-:W-:Y:S05]  /*2df00*/  BRA `(.L_x_1120) ;  /* 0xffffff7c00f07947 */ /* 0x000fea000383ffff */
.L_x_824:
[----:B----4-:R4:W0:Y:S02]  /*2df10*/  SYNCS.PHASECHK.TRANS64.TRYWAIT P1, [R3+URZ+0x38880], R2 ;  /* 0x03888002030075a7 */ /* 0x010824000802017f */
[----:B0-----:R-:W-:Y:S05]  /*2df20*/  @!P1 NANOSLEEP.SYNCS 0x989680 ;  /* 0x009896800000995d */ /* 0x001fea0003900000 */
[----:B------:R-:W0:Y:S02]  /*2df30*/  @!P1 SYNCS.PHASECHK.TRANS64 P1, [R3+URZ+0x38880], R2 ;  /* 0x03888002030095a7 */ /* 0x000e24000802007f */
[----:B0-----:R-:W-:Y:S05]  /*2df40*/  @!P1 BRA `(.L_x_824) ;  /* 0xfffffffc00f09947 */ /* 0x001fea000383ffff */
[----:B------:R-:W-:Y:S05]  /*2df50*/  BRA `(.L_x_1121) ;  /* 0xffffff7c00ec7947 */ /* 0x000fea000383ffff */
.L_x_1122:
        /* <DEDUP_REMOVED lines=10> */
.L_x_15827:


//--------------------- .text._ZN7cutlass13device_kernelIN5flash11enable_sm90INS1_16FlashAttnFwdSm90INS1_25CollectiveMainloopFwdSm90ILi2EN4cute5tupleIJNS5_1CILi1EEES8_S8_EEENS6_IJNS7_ILi128EEENS7_ILi64EEENS7_ILi256EEEEEELi256ENS_12float_e4m3_tEfNS_4arch4Sm90ELb0ELb1ELb1ELb0ELb1ELb0ELb0ELb1ELb0ELb1ELb0ELb0EEENS1_21CollectiveEpilogueFwdINS6_IJSA_SC_SB_EEES9_NS_10bfloat16_tESG_Li256ELb0ELb1ELb0ELb1EEENS1_30DynamicPersistentTileSchedulerILi256ELi128ELb0ELb1ELb1EEEEEEEEEvNT_6ParamsE --------------------------
	.section	.text._ZN7cutlass13device_kernelIN5flash11enable_sm90INS1_16FlashAttnFwdSm90INS1_25CollectiveMainloopFwdSm90ILi2EN4cute5tupleIJNS5_1CILi1EEES8_S8_EEENS6_IJNS7_ILi128EEENS7_ILi64EEENS7_ILi256EEEEEELi256ENS_12float_e4m3_tEfNS_4arch4Sm90ELb0ELb1ELb1ELb0ELb1ELb0ELb0ELb1ELb0ELb1ELb0ELb0EEENS1_21CollectiveEpilogueFwdINS6_IJSA_SC_SB_EEES9_NS_10bfloat16_tESG_Li256ELb0ELb1ELb0ELb1EEENS1_30DynamicPersistentTileSchedulerILi256ELi128ELb0ELb1ELb1EEEEEEEEEvNT_6ParamsE,"ax",@progbits
	.align	128
.text._ZN7cutlass13device_kernelIN5flash11enable_sm90INS1_16FlashAttnFwdSm90INS1_25CollectiveMainloopFwdSm90ILi2EN4cute5tupleIJNS5_1CILi1EEES8_S8_EEENS6_IJNS7_ILi128EEENS7_ILi64EEENS7_ILi256EEEEEELi256ENS_12float_e4m3_tEfNS_4arch4Sm90ELb0ELb1ELb1ELb0ELb1ELb0ELb0ELb1ELb0ELb1ELb0ELb0EEENS1_21CollectiveEpilogueFwdINS6_IJSA_SC_SB_EEES9_NS_10bfloat16_tESG_Li256ELb0ELb1ELb0ELb1EEENS1_30DynamicPersistentTileSchedulerILi256ELi128ELb0ELb1ELb1EEEEEEEEEvNT_6ParamsE:
        .type           _ZN7cutlass13device_kernelIN5flash11enable_sm90INS1_16FlashAttnFwdSm90INS1_25CollectiveMainloopFwdSm90ILi2EN4cute5tupleIJNS5_1CILi1EEES8_S8_EEENS6_IJNS7_ILi128EEENS7_ILi64EEENS7_ILi256EEEEEELi256ENS_12float_e4m3_tEfNS_4arch4Sm90ELb0ELb1ELb1ELb0ELb1ELb0ELb0ELb1ELb0ELb1ELb0ELb0EEENS1_21CollectiveEpilogueFwdINS6_IJSA_SC_SB_EEES9_NS_10bfloat16_tESG_Li256ELb0ELb1ELb0ELb1EEENS1_30DynamicPersistentTileSchedulerILi256ELi128ELb0ELb1ELb1EEEEEEEEEvNT_6ParamsE,@function
        .size           _ZN7cutlass13device_kernelIN5flash11enable_sm90INS1_16FlashAttnFwdSm90INS1_25CollectiveMainloopFwdSm90ILi2EN4cute5tupleIJNS5_1CILi1EEES8_S8_EEENS6_IJNS7_ILi128EEENS7_ILi64EEENS7_ILi256EEEEEELi256ENS_12float_e4m3_tEfNS_4arch4Sm90ELb0ELb1ELb1ELb0ELb1ELb0ELb0ELb1ELb0ELb1ELb0ELb0EEENS1_21CollectiveEpilogueFwdINS6_IJSA_SC_SB_EEES9_NS_10bfloat16_tESG_Li256ELb0ELb1ELb0ELb1EEENS1_30DynamicPersistentTileSchedulerILi256ELi128ELb0ELb1ELb1EEEEEEEEEvNT_6ParamsE,(.L_x_15828 - _ZN7cutlass13device_kernelIN5flash11enable_sm90INS1_16FlashAttnFwdSm90INS1_25CollectiveMainloopFwdSm90ILi2EN4cute5tupleIJNS5_1CILi1EEES8_S8_EEENS6_IJNS7_ILi128EEENS7_ILi64EEENS7_ILi256EEEEEELi256ENS_12float_e4m3_tEfNS_4arch4Sm90ELb0ELb1ELb1ELb0ELb1ELb0ELb0ELb1ELb0ELb1ELb0ELb0EEENS1_21CollectiveEpilogueFwdINS6_IJSA_SC_SB_EEES9_NS_10bfloat16_tESG_Li256ELb0ELb1ELb0ELb1EEENS1_30DynamicPersistentTileSchedulerILi256ELi128ELb0ELb1ELb1EEEEEEEEEvNT_6ParamsE)
        .other          _ZN7cutlass13device_kernelIN5flash11enable_sm90INS1_16FlashAttnFwdSm90INS1_25CollectiveMainloopFwdSm90ILi2EN4cute5tupleIJNS5_1CILi1EEES8_S8_EEENS6_IJNS7_ILi128EEENS7_ILi64EEENS7_ILi256EEEEEELi256ENS_12float_e4m3_tEfNS_4arch4Sm90ELb0ELb1ELb1ELb0ELb1ELb0ELb0ELb1ELb0ELb1ELb0ELb0EEENS1_21CollectiveEpilogueFwdINS6_IJSA_SC_SB_EEES9_NS_10bfloat16_tESG_Li256ELb0ELb1ELb0ELb1EEENS1_30DynamicPersistentTileSchedulerILi256ELi128ELb0ELb1ELb1EEEEEEEEEvNT_6ParamsE,@"STO_CUDA_ENTRY STV_DEFAULT"
_ZN7cutlass13device_kernelIN5flash11enable_sm90INS1_16FlashAttnFwdSm90INS1_25CollectiveMainloopFwdSm90ILi2EN4cute5tupleIJNS5_1CILi1EEES8_S8_EEENS6_IJNS7_ILi128EEENS7_ILi64EEENS7_ILi256EEEEEELi256ENS_12float_e4m3_tEfNS_4arch4Sm90ELb0ELb1ELb1ELb0ELb1ELb0ELb0ELb1ELb0ELb1ELb0ELb0EEENS1_21CollectiveEpilogueFwdINS6_IJSA_SC_SB_EEES9_NS_10bfloat16_tESG_Li256ELb0ELb1ELb0ELb1EEENS1_30DynamicPersistentTileSchedulerILi256ELi128ELb0ELb1ELb1EEEEEEEEEvNT_6ParamsE:
        /* <DEDUP_REMOVED lines=45> */
.L_x_1123:
        /* <DEDUP_REMOVED lines=22> */
.L_x_1124:
        /* <DEDUP_REMOVED lines=18> */
.L_x_1125:
        /* <DEDUP_REMOVED lines=22> */
.L_x_1126:
        /* <DEDUP_REMOVED lines=24> */
.L_x_1127:
[----:B------:R-:W-:Y:S01]  /*0830*/  UISETP.NE.AND UP0, UPT, UR9, URZ, UPT ;  /* 0x0000003f0900728c */ /* 0x000fe2000bf05270 */
[----:B------:R-:W-:Y:S01]  /*0840*/  NOP ;  /* 0x0000000000007918 */ /* 0x000fe20000000000 */
[----:B------:R-:W-:Y:S01]  /*0850*/  UMOV UR36, 0x1 ;  /* 0x0000000100247882 */ /* 0x000fe20000000000 */
[----:B------:R-:W-:Y:S01]  /*0860*/  IMAD.U32 R33, RZ, RZ, UR10 ;  /* 0x0000000aff217e24 */ /* 0x000fe2000f8e00ff */
[----:B------:R-:W-:Y:S01]  /*0870*/  USEL UR36, UR36, 0x2, !UP0 ;  /* 0x0000000224247887 */ /* 0x000fe2000c000000 */
[----:B01234-:R-:W-:Y:S01]  /*0880*/  BAR.SYNC.DEFER_BLOCKING 0x0 ;  /* 0x0000000000007b1d */ /* 0x01ffe20000010000 */
[----:B------:R-:W-:-:S05]  /*0890*/  PLOP3.LUT P0, PT, PT, PT, UP0, 0x80, 0x0 ;  /* 0x000000000000781c */ /* 0x000fca0003f0f008 */
[----:B------:R-:W-:-:S08]  /*08a0*/  ULDC.64 UR50, c[0x0][0x208] ;  /* 0x0000820000327ab9 */ /* 0x000fd00000000a00 */
[----:B------:R-:W-:Y:S05]  /*08b0*/  @!P0 BRA `(.L_x_1128) ;  /* 0x000000ec006c8947 */ /* 0x000fea0003800000 */
.L_x_1129:
[----:B------:R-:W-:-:S08]  /*08c0*/  NOP ;  /* 0x0000000000007918 */ /* 0x000fd00000000000 */
[----:B------:R-:W0:Y:S02]  /*08d0*/  USETMAXREG.TRY_ALLOC.CTAPOOL UP0, 0xe8 ;  /* 0x000000e8000079c8 */ /* 0x000e240008000600 */
[----:B0-----:R-:W-:-:S13]  /*08e0*/  PLOP3.LUT P0, PT, PT, PT, UP0, 0x80, 0x0 ;  /* 0x000000000000781c */ /* 0x001fda0003f0f008 */
[----:B------:R-:W-:Y:S05]  /*08f0*/  @!P0 BRA `(.L_x_1129) ;  /* 0xfffffffc00f08947 */ /* 0x000fea000383ffff */
[----:B------:R-:W0:Y:S01]  /*0900*/  S2R R0, SR_TID.X ;  /* 0x0000000000007919 */ /* 0x000e220000002100 */
[----:B------:R-:W1:Y:S08]  /*0910*/  S2UR UR4, SR_CTAID.X ;  /* 0x00000000000479c3 */ /* 0x000e700000002500 */
[----:B------:R-:W-:Y:S08]  /*0920*/  BAR.ARV 0x4, 0x180 ;  /* 0x0106000000007b1d */ /* 0x000ff00000002000 */
        /* <DEDUP_REMOVED lines=17> */
[CC--:B------:R-:W-:Y:S01]  /*0a40*/  LEA.HI R2, R3.reuse, R194.reuse, RZ, 0x4 ;  /* 0x000000c203027211 */ /* 0x0c0fe200078f20ff */
[----:B------:R-:W-:Y:S01]  /*0a50*/  IMAD.SHL.U32 R4, R4, 0x20, RZ ;  /* 0x0000002004047824 */ /* 0x000fe200078e00ff */
[----:B------:R-:W-:Y:S01]  /*0a60*/  LEA.HI R10, R3, R194, RZ, 0x2 ;  /* 0x000000c2030a7211 */ /* 0x000fe200078f10ff */
[----:B------:R-:W-:Y:S01]  /*0a70*/  IMAD.IADD R186, R194, 0x1, -R5 ;  /* 0x00000001c2ba7824 */ /* 0x000fe200078e0a05 */
[----:B------:R-:W-:-:S02]  /*0a80*/  LOP3.LUT R5, R2, 0x3fffff0, RZ, 0xc0, !PT ;  /* 0x03fffff002057812 */ /* 0x000fc400078ec0ff */
[----:B------:R-:W-:Y:S02]  /*0a90*/  LOP3.LUT R4, R4, 0xfffffc00, RZ, 0xc0, !PT ;  /* 0xfffffc0004047812 */ /* 0x000fe400078ec0ff */
[----:B------:R-:W-:Y:S01]  /*0aa0*/  SHF.R.S32.HI R9, RZ, 0x1f, R186 ;  /* 0x0000001fff097819 */ /* 0x000fe200000114ba */
[----:B------:R-:W-:Y:S01]  /*0ab0*/  IMAD.IADD R5, R194, 0x1, -R5 ;  /* 0x00000001c2057824 */ /* 0x000fe200078e0a05 */
[----:B------:R-:W-:Y:S02]  /*0ac0*/  SHF.R.S32.HI R7, RZ, 0x4, R2 ;  /* 0x00000004ff077819 */ /* 0x000fe40000011402 */
[----:B------:R-:W-:Y:S01]  /*0ad0*/  LEA.HI R6, R9, R186, RZ, 0x2 ;  /* 0x000000ba09067211 */ /* 0x000fe200078f10ff */
[----:B------:R-:W-:Y:S01]  /*0ae0*/  IMAD R189, R5, 0x40, R4 ;  /* 0x0000004005bd7824 */ /* 0x000fe200078e0204 */
[----:B------:R-:W-:Y:S02]  /*0af0*/  LOP3.LUT R5, R10, 0xfffffffc, RZ, 0xc0, !PT ;  /* 0xfffffffc0a057812 */ /* 0x000fe400078ec0ff */
[----:B------:R-:W-:-:S02]  /*0b00*/  SHF.R.S32.HI R8, RZ, 0x2, R6 ;  /* 0x00000002ff087819 */ /* 0x000fc40000011406 */
[----:B------:R-:W-:Y:S01]  /*0b10*/  SHF.R.S32.HI R11, RZ, 0x1f, R6 ;  /* 0x0000001fff0b7819 */ /* 0x000fe20000011406 */
[----:B------:R-:W-:Y:S01]  /*0b20*/  IMAD.IADD R4, R194, 0x1, -R5 ;  /* 0x00000001c2047824 */ /* 0x000fe200078e0a05 */
[----:B------:R-:W-:Y:S02]  /*0b30*/  LEA.HI R2, R2, R7, RZ, 0x1 ;  /* 0x0000000702027211 */ /* 0x000fe400078f08ff */
[----:B------:R-:W-:Y:S02]  /*0b40*/  LEA.HI R3, R3, R194, RZ, 0x3 ;  /* 0x000000c203037211 */ /* 0x000fe400078f18ff */
[----:B------:R-:W-:Y:S02]  /*0b50*/  LEA.HI R11, R11, R8, RZ, 0x3 ;  /* 0x000000080b0b7211 */ /* 0x000fe400078f18ff */
[----:B------:R-:W-:Y:S02]  /*0b60*/  SHF.R.S32.HI R187, RZ, 0x7, R0 ;  /* 0x00000007ffbb7819 */ /* 0x000fe40000011400 */
[----:B------:R-:W-:-:S02]  /*0b70*/  LOP3.LUT R2, R2, 0x1ffffffe, RZ, 0xc0, !PT ;  /* 0x1ffffffe02027812 */ /* 0x000fc400078ec0ff */
[----:B------:R-:W-:Y:S02]  /*0b80*/  LOP3.LUT R5, R3, 0xfffffff8, RZ, 0xc0, !PT ;  /* 0xfffffff803057812 */ /* 0x000fe400078ec0ff */
[----:B------:R-:W-:Y:S01]  /*0b90*/  LOP3.LUT R11, R11, 0xfffffff8, RZ, 0xc0, !PT ;  /* 0xfffffff80b0b7812 */ /* 0x000fe200078ec0ff */
[----:B------:R-:W-:Y:S01]  /*0ba0*/  IMAD.IADD R2, R7, 0x1, -R2 ;  /* 0x0000000107027824 */ /* 0x000fe200078e0a02 */
[----:B------:R-:W-:Y:S01]  /*0bb0*/  LEA.HI R9, R9, R186, RZ, 0x5 ;  /* 0x000000ba09097211 */ /* 0x000fe200078f28ff */
[----:B------:R-:W-:Y:S01]  /*0bc0*/  IMAD.IADD R184, R194, 0x1, -R5 ;  /* 0x00000001c2b87824 */ /* 0x000fe200078e0a05 */
[----:B------:R-:W-:Y:S01]  /*0bd0*/  LEA.HI R0, R0, R187, RZ, 0x1 ;  /* 0x000000bb00007211 */ /* 0x000fe200078f08ff */
[----:B------:R-:W-:Y:S01]  /*0be0*/  IMAD.IADD R8, R8, 0x1, -R11 ;  /* 0x0000000108087824 */ /* 0x000fe200078e0a0b */
[----:B------:R-:W-:Y:S01]  /*0bf0*/  SHF.R.S32.HI R9, RZ, 0x5, R9 ;  /* 0x00000005ff097819 */ /* 0x000fe20000011409 */
[----:B------:R-:W-:Y:S01]  /*0c00*/  IMAD.SHL.U32 R17, R184, 0x8, RZ ;  /* 0x00000008b8117824 */ /* 0x000fe200078e00ff */
[----:B------:R-:W-:Y:S01]  /*0c10*/  LEA.HI R7, R4, R4, RZ, 0x1 ;  /* 0x0000000404077211 */ /* 0x000fe200078f08ff */
[----:B------:R-:W-:Y:S01]  /*0c20*/  IMAD R189, R2, 0x8, R189 ;  /* 0x0000000802bd7824 */ /* 0x000fe200078e02bd */
[----:B------:R-:W-:Y:S01]  /*0c30*/  LOP3.LUT R0, R0, 0x3fffffe, RZ, 0xc0, !PT ;  /* 0x03fffffe00007812 */ /* 0x000fe200078ec0ff */
[----:B------:R-:W-:Y:S01]  /*0c40*/  IMAD R9, R9, 0x10, R8 ;  /* 0x0000001009097824 */ /* 0x000fe200078e0208 */
[----:B------:R-:W-:Y:S01]  /*0c50*/  LOP3.LUT R7, R7, 0x1ffffffe, RZ, 0xc0, !PT ;  /* 0x1ffffffe07077812 */ /* 0x000fe200078ec0ff */
[----:B------:R-:W-:Y:S01]  /*0c60*/  VIADD R22, R17, 0x40 ;  /* 0x0000004011167836 */ /* 0x000fe20000000000 */
[----:B------:R-:W-:Y:S01]  /*0c70*/  SHF.R.S32.HI R185, RZ, 0x3, R3 ;  /* 0x00000003ffb97819 */ /* 0x000fe20000011403 */
[----:B------:R-:W-:Y:S01]  /*0c80*/  IMAD.IADD R0, R187, 0x1, -R0 ;  /* 0x00000001bb007824 */ /* 0x000fe200078e0a00 */
[----:B------:R-:W-:Y:S01]  /*0c90*/  LOP3.LUT R3, R6, 0x7ffffffc, RZ, 0xc0, !PT ;  /* 0x7ffffffc06037812 */ /* 0x000fe200078ec0ff */
        /* <DEDUP_REMOVED lines=10> */
.L_x_1234:
[----:B------:R-:W-:Y:S01]  /*0d40*/  ULDC UR5, c[0x0][0xc60] ;  /* 0x0003180000057ab9 */ /* 0x000fe20000000800 */
[----:B------:R-:W-:Y:S01]  /*0d50*/  UMOV UR8, UR4 ;  /* 0x0000000400087c82 */ /* 0x000fe20008000000 */
[----:B------:R-:W-:-:S11]  /*0d60*/  UISETP.NE.AND UP0, UPT, UR5, 0x1, UPT ;  /* 0x000000010500788c */ /* 0x000fd6000bf05270 */
[----:B------:R-:W-:Y:S01]  /*0d70*/  @UP0 ULDC UR6, c[0x0][0xc64] ;  /* 0x0003190000060ab9 */ /* 0x000fe20000000800 */
[----:B------:R-:W-:Y:S01]  /*0d80*/  @UP0 ULDC UR9, c[0x0][0xc68] ;  /* 0x00031a0000090ab9 */ /* 0x000fe20000000800 */
[----:B------:R-:W-:-:S04]  /*0d90*/  UIMAD.WIDE.U32 UR6, UR4, UR6, URZ ;  /* 0x00000006040672a5 */ /* 0x000fc8000f8e003f */
[----:B------:R-:W-:-:S03]  /*0da0*/  @UP0 USHF.R.U32.HI UR8, URZ, UR9, UR7 ;  /* 0x000000093f080299 */ /* 0x000fc60008011607 */
[----:B------:R-:W-:Y:S02]  /*0db0*/  ULDC UR6, c[0x0][0xc78] ;  /* 0x00031e0000067ab9 */ /* 0x000fe40000000800 */
[----:B------:R-:W-:Y:S02]  /*0dc0*/  UISETP.GE.AND UP0, UPT, UR8, UR6, UPT ;  /* 0x000000060800728c */ /* 0x000fe4000bf06270 */
[----:B------:R-:W-:-:S04]  /*0dd0*/  UIADD3 UR6, -UR8, URZ, URZ ;  /* 0x0000003f08067290 */ /* 0x000fc8000fffe13f */
[----:B------:R-:W-:Y:S01]  /*0de0*/  PLOP3.LUT P0, PT, PT, PT, UP0, 0x80, 0x0 ;  /* 0x000000000000781c */ /* 0x000fe20003f0f008 */
[----:B------:R-:W-:-:S12]  /*0df0*/  UIMAD UR9, UR5, UR6, UR4 ;  /* 0x00000006050972a4 */ /* 0x000fd8000f8e0204 */
[----:B012345:R-:W-:Y:S05]  /*0e00*/  @!P0 BRA `(.L_x_1130) ;  /* 0x0000000000208947 */ /* 0x03ffea0003800000 */
[----:B------:R-:W-:Y:S01]  /*0e10*/  ULDC UR7, c[0x0][0xc6c] ;  /* 0x00031b0000077ab9 */ /* 0x000fe20000000800 */
[----:B------:R-:W-:Y:S01]  /*0e20*/  UMOV UR6, UR9 ;  /* 0x0000000900067c82 */ /* 0x000fe20008000000 */
[----:B------:R-:W-:-:S11]  /*0e30*/  UISETP.NE.AND UP0, UPT, UR7, 0x1, UPT ;  /* 0x000000010700788c */ /* 0x000fd6000bf05270 */
[----:B------:R-:W-:Y:S02]  /*0e40*/  @UP0 ULDC.64 UR10, c[0x0][0xc70] ;  /* 0x00031c00000a0ab9 */ /* 0x000fe40000000a00 */
[----:B------:R-:W-:-:S04]  /*0e50*/  UIMAD.WIDE.U32 UR4, UR9, UR10, URZ ;  /* 0x0000000a090472a5 */ /* 0x000fc8000f8e003f */
[----:B------:R-:W-:-:S04]  /*0e60*/  @UP0 USHF.R.U32.HI UR6, URZ, UR11, UR5 ;  /* 0x0000000b3f060299 */ /* 0x000fc80008011605 */
[----:B------:R-:W-:Y:S01]  /*0e70*/  UIMAD UR4, UR6, UR7, URZ ;  /* 0x00000007060472a4 */ /* 0x000fe2000f8e023f */
[----:B------:R-:W-:Y:S11]  /*0e80*/  BRA `(.L_x_1131) ;  /* 0x00000000001c7947 */ /* 0x000ff60003800000 */
.L_x_1130:
[----:B------:R-:W-:Y:S01]  /*0e90*/  ULDC UR7, c[0x0][0xc54] ;  /* 0x0003150000077ab9 */ /* 0x000fe20000000800 */
[----:B------:R-:W-:Y:S01]  /*0ea0*/  UMOV UR6, UR9 ;  /* 0x0000000900067c82 */ /* 0x000fe20008000000 */
[----:B------:R-:W-:-:S11]  /*0eb0*/  UISETP.NE.AND UP0, UPT, UR7, 0x1, UPT ;  /* 0x000000010700788c */ /* 0x000fd6000bf05270 */
[----:B------:R-:W-:Y:S02]  /*0ec0*/  @UP0 ULDC.64 UR10, c[0x0][0xc58] ;  /* 0x00031600000a0ab9 */ /* 0x000fe40000000a00 */
[----:B------:R-:W-:-:S04]  /*0ed0*/  UIMAD.WIDE.U32 UR4, UR9, UR10, URZ ;  /* 0x0000000a090472a5 */ /* 0x000fc8000f8e003f */
[----:B------:R-:W-:-:S04]  /*0ee0*/  @UP0 USHF.R.U32.HI UR6, URZ, UR11, UR5 ;  /* 0x0000000b3f060299 */ /* 0x000fc80008011605 */
[----:B------:R-:W-:-:S12]  /*0ef0*/  UIMAD UR4, UR6, UR7, URZ ;  /* 0x00000007060472a4 */ /* 0x000fd8000f8e023f */
.L_x_1131:
[----:B------:R-:W-:Y:S01]  /*0f00*/  ULOP3.LUT UR6, URZ, UR6, URZ, 0x33, !UPT ;  /* 0x000000063f067292 */ /* 0x000fe2000f8e333f */
[----:B------:R-:W-:Y:S01]  /*0f10*/  ULDC UR7, c[0x0][0x448] ;  /* 0x0001120000077ab9 */ /* 0x000fe20000000800 */
[----:B------:R-:W-:Y:S01]  /*0f20*/  ULDC UR5, c[0x0][0xc3c] ;  /* 0x00030f0000057ab9 */ /* 0x000fe20000000800 */
[----:B------:R-:W-:Y:S02]  /*0f30*/  UISETP.NE.AND UP3, UPT, UR7, 0x1, UPT ;  /* 0x000000010700788c */ /* 0x000fe4000bf65270 */
[----:B------:R-:W-:Y:S01]  /*0f40*/  UIADD3 UR6, UR6, UR5, URZ ;  /* 0x0000000506067290 */ /* 0x000fe2000fffe03f */
[----:B------:R-:W-:Y:S01]  /*0f50*/  ULDC.64 UR10, c[0x0][0x418] ;  /* 0x00010600000a7ab9 */ /* 0x000fe20000000a00 */
[----:B------:R-:W-:Y:S01]  /*0f60*/  UIADD3 UR4, UR9, -UR4, URZ ;  /* 0x8000000409047290 */ /* 0x000fe2000fffe03f */
[----:B------:R-:W-:Y:S01]  /*0f70*/  ULDC UR40, c[0x0][0xc48] ;  /* 0x0003120000287ab9 */ /* 0x000fe20000000800 */
[----:B------:R-:W-:Y:S02]  /*0f80*/  UISETP.NE.U32.AND UP0, UPT, UR10, URZ, UPT ;  /* 0x0000003f0a00728c */ /* 0x000fe4000bf05070 */
[----:B------:R-:W-:-:S02]  /*0f90*/  USHF.L.U32 UR37, UR6, 0x7, URZ ;  /* 0x0000000706257899 */ /* 0x000fc4000800063f */
[----:B------:R-:W-:Y:S01]  /*0fa0*/  UISETP.NE.AND UP1, UPT, UR40, 0x1, UPT ;  /* 0x000000012800788c */ /* 0x000fe2000bf25270 */
[----:B------:R-:W-:Y:S01]  /*0fb0*/  ULDC UR13, c[0x0][0xc54] ;  /* 0x00031500000d7ab9 */ /* 0x000fe20000000800 */
[----:B------:R-:W-:Y:S02]  /*0fc0*/  UISETP.NE.AND.EX UP0, UPT, UR11, URZ, UPT, UP0 ;  /* 0x0000003f0b00728c */ /* 0x000fe4000bf05300 */
[----:B------:R-:W-:Y:S02]  /*0fd0*/  UIADD3 UR10, UR37, 0x7f, URZ ;  /* 0x0000007f250a7890 */ /* 0x000fe4000fffe03f */
[----:B------:R-:W-:Y:S01]  /*0fe0*/  UIMAD UR13, UR8, UR13, UR4 ;  /* 0x0000000d080d72a4 */ /* 0x000fe2000f8e0204 */
[----:B------:R-:W-:Y:S01]  /*0ff0*/  ULDC UR39, c[0x0][0x424] ;  /* 0x0001090000277ab9 */ /* 0x000fe20000000800 */
[----:B------:R-:W-:Y:S01]  /*1000*/  ULDC UR53, c[0x0][0x288] ;  /* 0x0000a20000357ab9 */ /* 0x000fe20000000800 */
[----:B------:R-:W-:Y:S01]  /*1010*/  ULDC.64 UR4, c[0x0][0x9e0] ;  /* 0x0002780000047ab9 */ /* 0x000fe20000000a00 */
[----:B------:R-:W-:Y:S01]  /*1020*/  @UP3 ULDC UR8, c[0x0][0x44c] ;  /* 0x0001130000083ab9 */ /* 0x000fe20000000800 */
[----:B------:R-:W-:-:S02]  /*1030*/  UIADD3 UR11, -UR53, 0x1, URZ ;  /* 0x00000001350b7890 */ /* 0x000fc4000fffe13f */
[----:B------:R-:W-:Y:S02]  /*1040*/  UISETP.GE.AND UP2, UPT, UR5, 0x1, UPT ;  /* 0x000000010500788c */ /* 0x000fe4000bf46270 */
[----:B------:R-:W-:Y:S02]  /*1050*/  USEL UR39, UR39, 0x1, UP0 ;  /* 0x0000000127277887 */ /* 0x000fe40008000000 */
[----:B------:R-:W-:Y:S01]  /*1060*/  UIMAD.WIDE.U32 UR8, UR10, UR8, URZ ;  /* 0x000000080a0872a5 */ /* 0x000fe2000f8e003f */
[----:B------:R-:W-:Y:S01]  /*1070*/  ULDC UR12, c[0x0][0x2f0] ;  /* 0x0000bc00000c7ab9 */ /* 0x000fe20000000800 */
[----:B------:R-:W-:Y:S01]  /*1080*/  @UP3 ULDC UR15, c[0x0][0x450] ;  /* 0x00011400000f3ab9 */ /* 0x000fe20000000800 */
[----:B------:R-:W-:Y:S01]  /*1090*/  @UP1 ULDC UR6, c[0x0][0xc4c] ;  /* 0x0003130000061ab9 */ /* 0x000fe20000000800 */
[----:B------:R-:W-:Y:S01]  /*10a0*/  UIMAD UR11, UR39, UR12, UR11 ;  /* 0x0000000c270b72a4 */ /* 0x000fe2000f8e020b */
[----:B------:R-:W-:Y:S01]  /*10b0*/  PLOP3.LUT P0, PT, PT, PT, UP2, 0x40, 0x0 ;  /* 0x000000000000781c */ /* 0x000fe20003f0e828 */
[----:B------:R-:W-:-:S02]  /*10c0*/  @UP3 USHF.R.U32.HI UR10, URZ, UR15, UR9 ;  /* 0x0000000f3f0a3299 */ /* 0x000fc40008011609 */
[----:B------:R-:W-:Y:S01]  /*10d0*/  UIMAD.WIDE.U32 UR6, UR13, UR6, URZ ;  /* 0x000000060d0672a5 */ /* 0x000fe2000f8e003f */
[----:B------:R-:W-:Y:S01]  /*10e0*/  @UP1 ULDC UR14, c[0x0][0xc50] ;  /* 0x00031400000e1ab9 */ /* 0x000fe20000000800 */
[----:B------:R-:W-:Y:S01]  /*10f0*/  UIADD3 UR10, UR11, UR10, URZ ;  /* 0x0000000a0b0a7290 */ /* 0x000fe2000fffe03f */
[----:B------:R-:W-:Y:S01]  /*1100*/  UMOV UR38, UR13 ;  /* 0x0000000d00267c82 */ /* 0x000fe20008000000 */
[----:B------:R-:W-:Y:S02]  /*1110*/  @UP1 USHF.R.U32.HI UR38, URZ, UR14, UR7 ;  /* 0x0000000e3f261299 */ /* 0x000fe40008011607 */
[----:B------:R-:W-:Y:S02]  /*1120*/  UIADD3 UR4, UR10, UR4, URZ ;  /* 0x000000040a047290 */ /* 0x000fe4000fffe03f */
[----:B------:R-:W-:Y:S02]  /*1130*/  UIADD3 UR6, -UR38, URZ, URZ ;  /* 0x0000003f26067290 */ /* 0x000fe4000fffe13f */
[----:B------:R-:W-:-:S02]  /*1140*/  UP2UR UR47, UPR, URZ, 0x8 ;  /* 0x000000083f2f7883 */ /* 0x000fc40008000000 */
[----:B------:R-:W-:Y:S01]  /*1150*/  UP2UR UR46, UPR, URZ, 0x4 ;  /* 0x000000043f2e7883 */ /* 0x000fe20008000000 */
[----:B------:R-:W-:Y:S01]  /*1160*/  IMAD.U32 R0, RZ, RZ, UR4 ;  /* 0x00000004ff007e24 */ /* 0x000fe2000f8e00ff */
[----:B------:R-:W-:Y:S01]  /*1170*/  UIMAD UR40, UR40, UR6, UR13 ;  /* 0x00000006282872a4 */ /* 0x000fe2000f8e020d */
[----:B------:R-:W-:Y:S11]  /*1180*/  @P0 BRA `(.L_x_1132) ;  /* 0x0000000000400947 */ /* 0x000ff60003800000 */
[----:B------:R-:W-:Y:S01]  /*1190*/  ISETP.LT.AND P0, PT, RZ, UR10, PT ;  /* 0x0000000aff007c0c */ /* 0x000fe2000bf01270 */
[----:B------:R-:W-:-:S12]  /*11a0*/  UIADD3 UR4, UR10, -0x1, URZ ;  /* 0xffffffff0a047890 */ /* 0x000fd8000fffe03f */
[----:B------:R-:W-:Y:S05]  /*11b0*/  @P0 BRA `(.L_x_1133) ;  /* 0x00000000001c0947 */ /* 0x000fea0003800000 */
[----:B------:R-:W-:Y:S02]  /*11c0*/  UISETP.NE.AND UP0, UPT, UR5, 0x1, UPT ;  /* 0x000000010500788c */ /* 0x000fe4000bf05270 */
[----:B------:R-:W-:-:S09]  /*11d0*/  UIADD3 UR4, -UR10, URZ, URZ ;  /* 0x0000003f0a047290 */ /* 0x000fd2000fffe13f */
[----:B------:R-:W-:Y:S02]  /*11e0*/  @UP0 ULDC.64 UR8, c[0x0][0x9e8] ;  /* 0x00027a0000080ab9 */ /* 0x000fe40000000a00 */
[----:B------:R-:W-:-:S04]  /*11f0*/  UIMAD.WIDE.U32 UR6, UR4, UR8, URZ ;  /* 0x00000008040672a5 */ /* 0x000fc8000f8e003f */
[----:B------:R-:W-:-:S04]  /*1200*/  @UP0 USHF.R.U32.HI UR4, URZ, UR9, UR7 ;  /* 0x000000093f040299 */ /* 0x000fc80008011607 */
[----:B------:R-:W-:Y:S01]  /*1210*/  ULOP3.LUT UR4, URZ, UR4, URZ, 0x33, !UPT ;  /* 0x000000043f047292 */ /* 0x000fe2000f8e333f */
[----:B------:R-:W-:Y:S11]  /*1220*/  BRA `(.L_x_1134) ;  /* 0x0000000000107947 */ /* 0x000ff60003800000 */
.L_x_1133:
[----:B------:R-:W-:-:S11]  /*1230*/  UISETP.NE.AND UP0, UPT, UR5, 0x1, UPT ;  /* 0x000000010500788c */ /* 0x000fd6000bf05270 */
[----:B------:R-:W-:Y:S02]  /*1240*/  @UP0 ULDC.64 UR8, c[0x0][0x9e8] ;  /* 0x00027a0000080ab9 */ /* 0x000fe40000000a00 */
[----:B------:R-:W-:-:S04]  /*1250*/  UIMAD.WIDE.U32 UR6, UR4, UR8, URZ ;  /* 0x00000008040672a5 */ /* 0x000fc8000f8e003f */
[----:B------:R-:W-:-:S12]  /*1260*/  @UP0 USHF.R.U32.HI UR4, URZ, UR9, UR7 ;  /* 0x000000093f040299 */ /* 0x000fd80008011607 */
.L_x_1134:
[----:B------:R-:W-:-:S06]  /*1270*/  UIMAD UR4, UR4, UR5, UR5 ;  /* 0x00000005040472a4 */ /* 0x000fcc000f8e0205 */
[----:B------:R-:W-:-:S07]  /*1280*/  VIMNMX R0, R0, UR4, PT ;  /* 0x0000000400007c48 */ /* 0x000fce000bfe0100 */
.L_x_1132:
[----:B------:R-:W-:Y:S01]  /*1290*/  UISETP.NE.AND UP0, UPT, UR47, URZ, UPT ;  /* 0x0000003f2f00728c */ /* 0x000fe2000bf05270 */
[----:B------:R-:W-:Y:S01]  /*12a0*/  VIADD R0, R0, 0x3f ;  /* 0x0000003f00007836 */ /* 0x000fe20000000000 */
[----:B------:R-:W-:Y:S01]  /*12b0*/  UMOV UR9, UR37 ;  /* 0x0000002500097c82 */ /* 0x000fe20008000000 */
[----:B------:R-:W-:Y:S02]  /*12c0*/  UIMAD UR4, UR39, UR12, 0x3f ;  /* 0x0000003f270474a4 */ /* 0x000fe4000f8e020c */
[----:B------:R-:W-:Y:S01]  /*12d0*/  UIMAD UR53, UR39, UR12, -UR53 ;  /* 0x0000000c273572a4 */ /* 0x000fe2000f8e0a35 */
[----:B------:R-:W-:Y:S01]  /*12e0*/  SHF.R.S32.HI R3, RZ, 0x1f, R0 ;  /* 0x0000001fff037819 */ /* 0x000fe20000011400 */
[----:B------:R-:W-:Y:S01]  /*12f0*/  USHF.R.S32.HI UR8, URZ, 0x1f, UR4 ;  /* 0x0000001f3f087899 */ /* 0x000fe20008011404 */
[----:B------:R-:W-:Y:S02]  /*1300*/  ULDC UR10, c[0x0][0x9dc] ;  /* 0x00027700000a7ab9 */ /* 0x000fe40000000800 */
[----:B------:R-:W-:Y:S01]  /*1310*/  LEA.HI R3, R3, R0, RZ, 0x6 ;  /* 0x0000000003037211 */ /* 0x000fe200078f30ff */
[----:B------:R-:W-:Y:S01]  /*1320*/  @UP0 ULDC UR6, c[0x0][0x44c] ;  /* 0x0001130000060ab9 */ /* 0x000fe20000000800 */
[----:B------:R-:W-:Y:S01]  /*1330*/  @UP0 ULDC UR11, c[0x0][0x450] ;  /* 0x00011400000b0ab9 */ /* 0x000fe20000000800 */
[----:B------:R-:W-:Y:S01]  /*1340*/  UIMAD.WIDE.U32 UR6, UR37, UR6, URZ ;  /* 0x00000006250672a5 */ /* 0x000fe2000f8e003f */
[----:B------:R-:W-:Y:S01]  /*1350*/  SHF.R.S32.HI R3, RZ, 0x6, R3 ;  /* 0x00000006ff037819 */ /* 0x000fe20000011403 */
[----:B------:R-:W-:-:S02]  /*1360*/  ULEA.HI UR8, UR8, UR4, URZ, 0x6 ;  /* 0x0000000408087291 */ /* 0x000fc4000f8f303f */
[----:B------:R-:W-:Y:S02]  /*1370*/  @UP0 USHF.R.U32.HI UR9, URZ, UR11, UR7 ;  /* 0x0000000b3f090299 */ /* 0x000fe40008011607 */
[----:B------:R-:W-:Y:S02]  /*1380*/  UISETP.GE.AND UP0, UPT, UR5, 0x1, UPT ;  /* 0x000000010500788c */ /* 0x000fe4000bf06270 */
[----:B------:R-:W-:Y:S02]  /*1390*/  USHF.R.S32.HI UR8, URZ, 0x6, UR8 ;  /* 0x000000063f087899 */ /* 0x000fe40008011408 */
[----:B------:R-:W-:Y:S02]  /*13a0*/  UIADD3 UR4, UR53, UR9, URZ ;  /* 0x0000000935047290 */ /* 0x000fe4000fffe03f */
[----:B------:R-:W-:Y:S02]  /*13b0*/  PLOP3.LUT P0, PT, PT, PT, UP0, 0x40, 0x0 ;  /* 0x000000000000781c */ /* 0x000fe40003f0e808 */
[----:B------:R-:W-:Y:S01]  /*13c0*/  UIADD3 UR9, UR4, -UR10, URZ ;  /* 0x8000000a04097290 */ /* 0x000fe2000fffe03f */
[----:B------:R-:W-:-:S10]  /*13d0*/  VIMNMX R160, R3, UR8, PT ;  /* 0x0000000803a07c48 */ /* 0x000fd4000bfe0100 */
[----:B------:R-:W-:Y:S05]  /*13e0*/  @P0 BRA `(.L_x_1135) ;  /* 0x0000000000440947 */ /* 0x000fea0003800000 */
[----:B------:R-:W-:-:S06]  /*13f0*/  UISETP.GT.AND UP0, UPT, UR4, -0x1, UPT ;  /* 0xffffffff0400788c */ /* 0x000fcc000bf04270 */
[----:B------:R-:W-:-:S13]  /*1400*/  PLOP3.LUT P0, PT, PT, PT, UP0, 0x80, 0x0 ;  /* 0x000000000000781c */ /* 0x000fda0003f0f008 */
[----:B------:R-:W-:Y:S05]  /*1410*/  @P0 BRA `(.L_x_1136) ;  /* 0x00000000001c0947 */ /* 0x000fea0003800000 */
[----:B------:R-:W-:Y:S02]  /*1420*/  UISETP.NE.AND UP0, UPT, UR5, 0x1, UPT ;  /* 0x000000010500788c */ /* 0x000fe4000bf05270 */
[----:B------:R-:W-:-:S09]  /*1430*/  ULOP3.LUT UR4, URZ, UR4, URZ, 0x33, !UPT ;  /* 0x000000043f047292 */ /* 0x000fd2000f8e333f */
[----:B------:R-:W-:Y:S02]  /*1440*/  @UP0 ULDC.64 UR10, c[0x0][0x9e8] ;  /* 0x00027a00000a0ab9 */ /* 0x000fe40000000a00 */
[----:B------:R-:W-:-:S04]  /*1450*/  UIMAD.WIDE.U32 UR6, UR4, UR10, URZ ;  /* 0x0000000a040672a5 */ /* 0x000fc8000f8e003f */
[----:B------:R-:W-:-:S04]  /*1460*/  @UP0 USHF.R.U32.HI UR4, URZ, UR11, UR7 ;  /* 0x0000000b3f040299 */ /* 0x000fc80008011607 */
[----:B------:R-:W-:Y:S01]  /*1470*/  ULOP3.LUT UR4, URZ, UR4, URZ, 0x33, !UPT ;  /* 0x000000043f047292 */ /* 0x000fe2000f8e333f */
[----:B------:R-:W-:Y:S11]  /*1480*/  BRA `(.L_x_1137) ;  /* 0x0000000000107947 */ /* 0x000ff60003800000 */
.L_x_1136:
[----:B------:R-:W-:-:S11]  /*1490*/  UISETP.NE.AND UP0, UPT, UR5, 0x1, UPT ;  /* 0x000000010500788c */ /* 0x000fd6000bf05270 */
[----:B------:R-:W-:Y:S02]  /*14a0*/  @UP0 ULDC.64 UR10, c[0x0][0x9e8] ;  /* 0x00027a00000a0ab9 */ /* 0x000fe40000000a00 */
[----:B------:R-:W-:-:S04]  /*14b0*/  UIMAD.WIDE.U32 UR6, UR4, UR10, URZ ;  /* 0x0000000a040672a5 */ /* 0x000fc8000f8e003f */
[----:B------:R-:W-:-:S12]  /*14c0*/  @UP0 USHF.R.U32.HI UR4, URZ, UR11, UR7 ;  /* 0x0000000b3f040299 */ /* 0x000fd80008011607 */
.L_x_1137:
[----:B------:R-:W-:-:S04]  /*14d0*/  UIMAD UR4, UR4, UR5, URZ ;  /* 0x00000005040472a4 */ /* 0x000fc8000f8e023f */
[----:B------:R-:W-:-:S04]  /*14e0*/  UISETP.LT.AND UP0, UPT, UR9, UR4, UPT ;  /* 0x000000040900728c */ /* 0x000fc8000bf01270 */
[----:B------:R-:W-:-:S12]  /*14f0*/  USEL UR9, UR9, UR4, !UP0 ;  /* 0x0000000409097287 */ /* 0x000fd8000c000000 */
.L_x_1135:
[----:B------:R-:W-:Y:S01]  /*1500*/  USHF.R.S32.HI UR4, URZ, 0x1f, UR9 ;  /* 0x0000001f3f047899 */ /* 0x000fe20008011409 */
[----:B------:R-:W-:Y:S01]  /*1510*/  PLOP3.LUT P0, PT, PT, PT, PT, 0x80, 0x0 ;  /* 0x000000000000781c */ /* 0x000fe20003f0f070 */
[----:B------:R-:W-:Y:S01]  /*1520*/  IMAD.MOV.U32 R0, RZ, RZ, RZ ;  /* 0x000000ffff007224 */ /* 0x000fe200078e00ff */
[----:B------:R-:W-:Y:S01]  /*1530*/  CS2R R150, SRZ ;  /* 0x0000000000967805 */ /* 0x000fe2000001ff00 */
[----:B------:R-:W-:Y:S01]  /*1540*/  ULEA.HI UR4, UR4, UR9, URZ, 0x6 ;  /* 0x0000000904047291 */ /* 0x000fe2000f8f303f */
[----:B------:R-:W-:Y:S01]  /*1550*/  IMAD.MOV.U32 R2, RZ, RZ, RZ ;  /* 0x000000ffff027224 */ /* 0x000fe200078e00ff */
[----:B------:R-:W-:Y:S02]  /*1560*/  CS2R R26, SRZ ;  /* 0x00000000001a7805 */ /* 0x000fe4000001ff00 */
[----:B------:R-:W-:Y:S01]  /*1570*/  CS2R R92, SRZ ;  /* 0x00000000005c7805 */ /* 0x000fe2000001ff00 */
[----:B------:R-:W-:Y:S01]  /*1580*/  USHF.R.S32.HI UR4, URZ, 0x6, UR4 ;  /* 0x000000063f047899 */ /* 0x000fe20008011404 */
[----:B------:R-:W-:-:S02]  /*1590*/  CS2R R144, SRZ ;  /* 0x0000000000907805 */ /* 0x000fc4000001ff00 */
[----:B------:R-:W-:Y:S02]  /*15a0*/  CS2R R142, SRZ ;  /* 0x00000000008e7805 */ /* 0x000fe4000001ff00 */
[----:B------:R-:W-:Y:S01]  /*15b0*/  CS2R R30, SRZ ;  /* 0x00000000001e7805 */ /* 0x000fe2000001ff00 */
[----:B------:R-:W-:Y:S01]  /*15c0*/  UISETP.LT.AND UP0, UPT, URZ, UR4, UPT ;  /* 0x000000043f00728c */ /* 0x000fe2000bf01270 */
[----:B------:R-:W-:Y:S02]  /*15d0*/  CS2R R84, SRZ ;  /* 0x0000000000547805 */ /* 0x000fe4000001ff00 */
[----:B------:R-:W-:Y:S02]  /*15e0*/  CS2R R136, SRZ ;  /* 0x0000000000887805 */ /* 0x000fe4000001ff00 */
[----:B------:R-:W-:Y:S01]  /*15f0*/  CS2R R134, SRZ ;  /* 0x0000000000867805 */ /* 0x000fe2000001ff00 */
[----:B------:R-:W-:Y:S01]  /*1600*/  USEL UR41, URZ, UR4, !UP0 ;  /* 0x000000043f297287 */ /* 0x000fe2000c000000 */
[----:B------:R-:W-:-:S02]  /*1610*/  CS2R R34, SRZ ;  /* 0x0000000000227805 */ /* 0x000fc4000001ff00 */
[----:B------:R-:W-:Y:S02]  /*1620*/  CS2R R76, SRZ ;  /* 0x00000000004c7805 */ /* 0x000fe4000001ff00 */
[----:B------:R-:W-:Y:S02]  /*1630*/  CS2R R128, SRZ ;  /* 0x0000000000807805 */ /* 0x000fe4000001ff00 */
[----:B------:R-:W-:Y:S02]  /*1640*/  CS2R R126, SRZ ;  /* 0x00000000007e7805 */ /* 0x000fe4000001ff00 */
[----:B------:R-:W-:Y:S02]  /*1650*/  CS2R R38, SRZ ;  /* 0x0000000000267805 */ /* 0x000fe4000001ff00 */
[----:B------:R-:W-:Y:S02]  /*1660*/  ISETP.GT.AND P1, PT, R160, UR41, PT ;  /* 0x00000029a0007c0c */ /* 0x000fe4000bf24270 */
        /* <DEDUP_REMOVED lines=51> */
[----:B------:R-:W-:Y:S06]  /*19a0*/  @!P1 BRA `(.L_x_1138) ;  /* 0x000000a400ac9947 */ /* 0x000fec0003800000 */
[----:B------:R-:W0:Y:S01]  /*19b0*/  SHFL.IDX PT, R0, R187, RZ, 0x1f ;  /* 0x00001fffbb007589 */ /* 0x000e2200000e0000 */
[----:B------:R-:W1:Y:S01]  /*19c0*/  S2UR UR52, SR_CgaCtaId ;  /* 0x00000000003479c3 */ /* 0x000e620000008800 */
[----:B------:R-:W-:Y:S01]  /*19d0*/  UMOV UR49, 0x400 ;  /* 0x0000040000317882 */ /* 0x000fe20000000000 */
        /* <DEDUP_REMOVED lines=28> */
.L_x_1139:
        /* <DEDUP_REMOVED lines=13> */
[----:B------:R-:W-:Y:S01]  /*1c70*/  @UP1 ULDC.64 UR14, c[0x0][0x9b8] ;  /* 0x00026e00000e1ab9 */ /* 0x000fe20000000a00 */
[----:B------:R-:W-:Y:S02]  /*1c80*/  @UP0 UIMAD UR8, UR8, UR16, URZ ;  /* 0x00000010080802a4 */ /* 0x000fe4000f8e023f */
[----:B------:R-:W-:Y:S02]  /*1c90*/  @UP1 UIMAD UR9, UR9, UR14, URZ ;  /* 0x0000000e090912a4 */ /* 0x000fe4000f8e023f */
[----:B------:R-:W-:Y:S02]  /*1ca0*/  @UP0 UIMAD.WIDE.U32 UR10, UR38, UR16, URZ ;  /* 0x00000010260a02a5 */ /* 0x000fe4000f8e003f */
[----:B------:R-:W-:-:S02]  /*1cb0*/  @UP0 UIMAD UR17, UR38, UR17, UR8 ;  /* 0x00000011261102a4 */ /* 0x000fc4000f8e0208 */
[----:B------:R-:W-:Y:S02]  /*1cc0*/  @UP0 USHF.R.S32.HI UR16, URZ, 0x1f, UR40 ;  /* 0x0000001f3f100899 */ /* 0x000fe40008011428 */
[----:B------:R-:W-:Y:S02]  /*1cd0*/  @UP1 USHF.R.S32.HI UR19, URZ, 0x1f, UR40 ;  /* 0x0000001f3f131899 */ /* 0x000fe40008011428 */
[----:B------:R-:W-:Y:S02]  /*1ce0*/  @UP1 UIMAD.WIDE.U32 UR12, UR38, UR14, URZ ;  /* 0x0000000e260c12a5 */ /* 0x000fe4000f8e003f */
[----:B------:R-:W-:Y:S02]  /*1cf0*/  @UP1 UIMAD UR18, UR38, UR15, UR9 ;  /* 0x0000000f261212a4 */ /* 0x000fe4000f8e0209 */
[----:B------:R-:W-:Y:S01]  /*1d00*/  @UP0 UIADD3 UR11, UR11, UR17, URZ ;  /* 0x000000110b0b0290 */ /* 0x000fe2000fffe03f */
[----:B------:R-:W-:Y:S01]  /*1d10*/  @UP0 ULDC.64 UR14, c[0x0][0x9b0] ;  /* 0x00026c00000e0ab9 */ /* 0x000fe20000000a00 */
[----:B------:R-:W-:Y:S01]  /*1d20*/  @UP1 ULDC.64 UR8, c[0x0][0x9c0] ;  /* 0x0002700000081ab9 */ /* 0x000fe20000000a00 */
[----:B------:R-:W-:-:S02]  /*1d30*/  @UP0 UIMAD UR16, UR16, UR14, URZ ;  /* 0x0000000e101002a4 */ /* 0x000fc4000f8e023f */
[----:B------:R-:W-:Y:S02]  /*1d40*/  @UP1 UIMAD UR17, UR19, UR8, URZ ;  /* 0x00000008131112a4 */ /* 0x000fe4000f8e023f */
[----:B------:R-:W-:Y:S02]  /*1d50*/  @UP1 UIADD3 UR13, UR13, UR18, URZ ;  /* 0x000000120d0d1290 */ /* 0x000fe4000fffe03f */
[----:B------:R-:W-:Y:S02]  /*1d60*/  @UP0 UIMAD UR16, UR40, UR15, UR16 ;  /* 0x0000000f281002a4 */ /* 0x000fe4000f8e0210 */
[----:B------:R-:W-:Y:S02]  /*1d70*/  @UP1 UIMAD UR17, UR40, UR9, UR17 ;  /* 0x00000009281112a4 */ /* 0x000fe4000f8e0211 */
[----:B------:R-:W-:Y:S02]  /*1d80*/  @UP0 UIMAD.WIDE.U32 UR14, UR40, UR14, UR10 ;  /* 0x0000000e280e02a5 */ /* 0x000fe4000f8e000a */
[----:B------:R-:W-:-:S02]  /*1d90*/  @UP1 UIMAD.WIDE.U32 UR8, UR40, UR8, UR12 ;  /* 0x00000008280812a5 */ /* 0x000fc4000f8e000c */
[----:B------:R-:W-:Y:S02]  /*1da0*/  @UP0 UIADD3 UR10, UR15, UR16, URZ ;  /* 0x000000100f0a0290 */ /* 0x000fe4000fffe03f */
[----:B------:R-:W-:Y:S02]  /*1db0*/  @UP0 ULEA UR4, UP2, UR14, UR4, 0x2 ;  /* 0x000000040e040291 */ /* 0x000fe4000f84103f */
[----:B------:R-:W-:Y:S02]  /*1dc0*/  @UP1 UIADD3 UR9, UR9, UR17, URZ ;  /* 0x0000001109091290 */ /* 0x000fe4000fffe03f */
[----:B------:R-:W-:Y:S02]  /*1dd0*/  @UP1 ULEA UR6, UP3, UR8, UR6, 0x2 ;  /* 0x0000000608061291 */ /* 0x000fe4000f86103f */
[----:B------:R-:W-:Y:S01]  /*1de0*/  @UP0 ULEA.HI.X UR5, UR14, UR5, UR10, 0x2, UP2 ;  /* 0x000000050e050291 */ /* 0x000fe200090f140a */
[----:B------:R-:W-:Y:S01]  /*1df0*/  IMAD.U32 R2, RZ, RZ, UR4 ;  /* 0x00000004ff027e24 */ /* 0x000fe2000f8e00ff */
[----:B------:R-:W-:-:S02]  /*1e00*/  @UP1 ULEA.HI.X UR7, UR8, UR7, UR9, 0x2, UP3 ;  /* 0x0000000708071291 */ /* 0x000fc400098f1409 */
[----:B------:R-:W-:Y:S02]  /*1e10*/  IMAD.U32 R4, RZ, RZ, UR6 ;  /* 0x00000006ff047e24 */ /* 0x000fe4000f8e00ff */
        /* <DEDUP_REMOVED lines=17> */
.L_x_1324:
[----:B------:R-:W-:Y:S05]  /*1f30*/  WARPSYNC.ALL ;  /* 0x0000000000007948 */ /* 0x000fea0003800000 */
[----:B------:R-:W-:Y:S01]  /*1f40*/  UISETP.NE.AND UP0, UPT, UR45, 0x3, UPT ;  /* 0x000000032d00788c */ /* 0x000fe2000bf05270 */
[----:B------:R1:W-:Y:S05]  /*1f50*/  BAR.SYNC.DEFER_BLOCKING R7, 0x100 ;  /* 0x000400070000751d */ /* 0x0003ea0000010000 */
[----:B------:R-:W-:-:S13]  /*1f60*/  PLOP3.LUT P0, PT, PT, PT, UP0, 0x40, 0x0 ;  /* 0x000000000000781c */ /* 0x000fda0003f0e808 */
[----:B-1----:R-:W-:Y:S05]  /*1f70*/  @P0 BRA `(.L_x_1141) ;  /* 0x0000000000040947 */ /* 0x002fea0003800000 */
[----:B------:R-:W-:Y:S01]  /*1f80*/  BPT.TRAP 0x1 ;  /* 0x000000040000795c */ /* 0x000fe20000300000 */
.L_x_1141:
[----:B------:R-:W-:Y:S01]  /*1f90*/  PLOP3.LUT P1, PT, PT, PT, UP0, 0x40, 0x0 ;  /* 0x000000000000781c */ /* 0x000fe20003f2e808 */
[----:B------:R-:W-:Y:S01]  /*1fa0*/  ULEA UR54, UR42, UR49, 0x3 ;  /* 0x000000312a367291 */ /* 0x000fe2000f8e183f */
[----:B------:R-:W-:-:S05]  /*1fb0*/  IMAD.U32 R8, RZ, RZ, UR43 ;  /* 0x0000002bff087e24 */ /* 0x000fca000f8e00ff */
[----:B------:R-:W-:-:S04]  /*1fc0*/  SHF.L.U32 R8, R8, 0x1f, RZ ;  /* 0x0000001f08087819 */ /* 0x000fc800000006ff */
[----:B------:R1:W2:Y:S02]  /*1fd0*/  SYNCS.PHASECHK.TRANS64.TRYWAIT P0, [UR54+0x28430], R8 ;  /* 0x02843008ff0075a7 */ /* 0x0002a40008000176 */
[----:B------:R-:W-:Y:S05]  /*1fe0*/  @P1 BRA `(.L_x_1142) ;  /* 0x0000000000041947 */ /* 0x000fea0003800000 */
[----:B------:R-:W-:Y:S01]  /*1ff0*/  BPT.TRAP 0x1 ;  /* 0x000000040000795c */ /* 0x000fe20000300000 */
.L_x_1142:
[----:B--2---:R-:W-:Y:S05]  /*2000*/  @P0 BRA `(.L_x_1143) ;  /* 0x0000000000080947 */ /* 0x004fea0003800000 */
[----:B------:R-:W2:Y:S02]  /*2010*/  SYNCS.PHASECHK.TRANS64.TRYWAIT P0, [UR54+0x28430], R8 ;  /* 0x02843008ff0075a7 */ /* 0x000ea40008000176 */
[----:B--2---:R-:W-:Y:S05]  /*2020*/  @!P0 BRA `(.L_x_1144) ;  /* 0x0000012000f48947 */ /* 0x004fea0003800000 */
.L_x_1143:
[----:B------:R-:W-:Y:S01]  /*2030*/  UIADD3 UR4, UR49, 0x20000, URZ ;  /* 0x0002000031047890 */ /* 0x000fe2000fffe03f */
[----:B------:R-:W-:Y:S01]  /*2040*/  WARPGROUP.ARRIVE ;  /* 0x00000000000079c5 */ /* 0x000fe20000000000 */
[----:B------:R-:W-:-:S05]  /*2050*/  ULOP3.LUT UR32, UR55, 0x10000, URZ, 0xfc, !UPT ;  /* 0x0001000037207892 */ /* 0x000fca000f8efc3f */
[----:B------:R-:W2:Y:S01]  /*2060*/  S2R R2, SR_TID.X ;  /* 0x0000000000027919 */ /* 0x000ea20000002100 */
[----:B------:R-:W-:Y:S01]  /*2070*/  USHF.R.U32.HI UR4, URZ, 0x4, UR4 ;  /* 0x000000043f047899 */ /* 0x000fe20008011604 */
[----:B------:R-:W-:Y:S01]  /*2080*/  PLOP3.LUT P0, PT, PT, PT, UP0, 0x40, 0x0 ;  /* 0x000000000000781c */ /* 0x000fe20003f0e808 */
[----:B------:R-:W-:Y:S01]  /*2090*/  UMOV UR33, 0x40000040 ;  /* 0x4000004000217882 */ /* 0x000fe20000000000 */
[----:B------:R-:W-:Y:S01]  /*20a0*/  UMOV UR35, 0x40000040 ;  /* 0x4000004000237882 */ /* 0x000fe20000000000 */
        /* <DEDUP_REMOVED lines=10> */
[----:B------:R-:W-:Y:S01]  /*2150*/  QGMMA.64x64x32.F32.E4M3.E4M3 R24, gdesc[UR32], RZ, !UPT, gsb0 ;  /* 0x00e00000201879f3 */ /* 0x000fe2000c0008ff */
        /* <DEDUP_REMOVED lines=25> */
[----:B------:R-:W-:Y:S03]  /*22f0*/  QGMMA.64x64x32.F32.E4M3.E4M3 R24, gdesc[UR4], R24, gsb0 ;  /* 0x00e00000041879f3 */ /* 0x000fe60008000818 */
        /* <DEDUP_REMOVED lines=19> */
[----:B------:R2:W-:Y:S06]  /*2430*/  BAR.ARV R2, 0x100 ;  /* 0x000400020000751d */ /* 0x0005ec0000002000 */
[----:B------:R-:W-:Y:S05]  /*2440*/  @P0 BRA `(.L_x_1145) ;  /* 0x0000000000040947 */ /* 0x000fea0003800000 */
[----:B------:R-:W-:Y:S01]  /*2450*/  BPT.TRAP 0x1 ;  /* 0x000000040000795c */ /* 0x000fe20000300000 */
.L_x_1145:
[----:B------:R-:W-:Y:S01]  /*2460*/  UISETP.NE.AND UP2, UPT, UR47, URZ, UPT ;  /* 0x0000003f2f00728c */ /* 0x000fe2000bf45270 */
[----:B------:R-:W3:Y:S01]  /*2470*/  LDC R14, c[0x0][0x2f0] ;  /* 0x0000bc00ff0e7b82 */ /* 0x000ee20000000800 */
[----:B------:R-:W-:Y:S01]  /*2480*/  VIADD R4, R18, UR37 ;  /* 0x0000002512047c36 */ /* 0x000fe20008000000 */
[----:B------:R-:W-:Y:S01]  /*2490*/  UISETP.NE.AND UP1, UPT, UR46, URZ, UPT ;  /* 0x0000003f2e00728c */ /* 0x000fe2000bf25270 */
[----:B------:R-:W-:Y:S02]  /*24a0*/  IMAD.MOV.U32 R5, RZ, RZ, -0x40 ;  /* 0xffffffc0ff057424 */ /* 0x000fe400078e00ff */
[C---:B------:R-:W-:Y:S01]  /*24b0*/  FMUL.FTZ R34, R0.reuse, R34 ;  /* 0x0000002200227220 */ /* 0x040fe20000410000 */
[----:B------:R-:W-:Y:S01]  /*24c0*/  PLOP3.LUT P0, PT, PT, PT, UP2, 0x80, 0x0 ;  /* 0x000000000000781c */ /* 0x000fe20003f0f028 */
[----:B------:R-:W-:Y:S01]  /*24d0*/  FMUL.FTZ R24, R0, R24 ;  /* 0x0000001800187220 */ /* 0x000fe20000410000 */
[----:B------:R-:W-:Y:S01]  /*24e0*/  PLOP3.LUT P1, PT, PT, PT, UP2, 0x80, 0x0 ;  /* 0x000000000000781c */ /* 0x000fe20003f2f028 */
[----:B------:R-:W4:Y:S01]  /*24f0*/  LDC R15, c[0x0][0x288] ;  /* 0x0000a200ff0f7b82 */ /* 0x000f220000000800 */
[----:B------:R-:W-:Y:S01]  /*2500*/  IMAD R5, R160, R5, 0x41 ;  /* 0x00000041a0057424 */ /* 0x000fe200078e0205 */
[----:B------:R-:W-:Y:S01]  /*2510*/  @UP2 ULDC UR6, c[0x0][0x44c] ;  /* 0x0001130000062ab9 */ /* 0x000fe20000000800 */
[C---:B------:R-:W-:Y:S01]  /*2520*/  FMUL.FTZ R25, R0.reuse, R25 ;  /* 0x0000001900197220 */ /* 0x040fe20000410000 */
[C---:B------:R-:W-:Y:S01]  /*2530*/  FMUL.FTZ R26, R0.reuse, R26 ;  /* 0x0000001a001a7220 */ /* 0x040fe20000410000 */
[C---:B------:R-:W-:Y:S01]  /*2540*/  FMUL.FTZ R27, R0.reuse, R27 ;  /* 0x0000001b001b7220 */ /* 0x040fe20000410000 */
[C---:B------:R-:W-:Y:S01]  /*2550*/  FMUL.FTZ R28, R0.reuse, R28 ;  /* 0x0000001c001c7220 */ /* 0x040fe20000410000 */
[C---:B------:R-:W-:Y:S01]  /*2560*/  FMUL.FTZ R29, R0.reuse, R29 ;  /* 0x0000001d001d7220 */ /* 0x040fe20000410000 */
[C---:B------:R-:W-:Y:S01]  /*2570*/  FMUL.FTZ R30, R0.reuse, R30 ;  /* 0x0000001e001e7220 */ /* 0x040fe20000410000 */
[----:B------:R-:W-:Y:S01]  /*2580*/  FMUL.FTZ R32, R0, R32 ;  /* 0x0000002000207220 */ /* 0x000fe20000410000 */
[----:B0-----:R-:W-:Y:S01]  /*2590*/  @P0 IMAD.HI.U32 R3, R4, UR6, RZ ;  /* 0x0000000604030c27 */ /* 0x001fe2000f8e00ff */
[----:B------:R-:W-:-:S03]  /*25a0*/  @UP2 ULDC UR6, c[0x0][0x450] ;  /* 0x0001140000062ab9 */ /* 0x000fc60000000800 */
[C---:B------:R-:W-:Y:S01]  /*25b0*/  FMUL.FTZ R33, R0.reuse, R33 ;  /* 0x0000002100217220 */ /* 0x040fe20000410000 */
[C---:B------:R-:W-:Y:S01]  /*25c0*/  FMUL.FTZ R36, R0.reuse, R36 ;  /* 0x0000002400247220 */ /* 0x040fe20000410000 */
[C---:B------:R-:W-:Y:S01]  /*25d0*/  FMUL.FTZ R37, R0.reuse, R37 ;  /* 0x0000002500257220 */ /* 0x040fe20000410000 */
[----:B------:R-:W-:Y:S01]  /*25e0*/  @P1 SHF.R.U32.HI R4, RZ, UR6, R3 ;  /* 0x00000006ff041c19 */ /* 0x000fe20008011603 */
[----:B------:R-:W-:Y:S01]  /*25f0*/  UIADD3 UR6, UR54, 0x28440, URZ ;  /* 0x0002844036067890 */ /* 0x000fe2000fffe03f */
[C---:B------:R-:W-:Y:S01]  /*2600*/  FMUL.FTZ R40, R0.reuse, R40 ;  /* 0x0000002800287220 */ /* 0x040fe20000410000 */
[C---:B------:R-:W-:Y:S01]  /*2610*/  FMUL.FTZ R41, R0.reuse, R41 ;  /* 0x0000002900297220 */ /* 0x040fe20000410000 */
[C---:B------:R-:W-:Y:S01]  /*2620*/  FMUL.FTZ R42, R0.reuse, R42 ;  /* 0x0000002a002a7220 */ /* 0x040fe20000410000 */
[----:B------:R-:W0:Y:S01]  /*2630*/  SHFL.IDX PT, R9, R4, RZ, 0x1c1f ;  /* 0x001c1fff04097589 */ /* 0x000e2200000e0000 */
[----:B------:R-:W-:Y:S01]  /*2640*/  UPRMT UR6, UR52, 0x654, UR6 ;  /* 0x0000065434067896 */ /* 0x000fe20008000006 */
[C---:B------:R-:W-:Y:S01]  /*2650*/  FMUL.FTZ R43, R0.reuse, R43 ;  /* 0x0000002b002b7220 */ /* 0x040fe20000410000 */
        /* <DEDUP_REMOVED lines=10> */
[----:B------:R-:W-:Y:S01]  /*2700*/  FMUL.FTZ R54, R0, R54 ;  /* 0x0000003600367220 */ /* 0x000fe20000410000 */
[----:B---3--:R-:W-:-:S02]  /*2710*/  IMAD R3, R14, UR39, R5 ;  /* 0x000000270e037c24 */ /* 0x008fc4000f8e0205 */
[----:B------:R-:W-:Y:S01]  /*2720*/  FMUL.FTZ R55, R0, R55 ;  /* 0x0000003700377220 */ /* 0x000fe20000410000 */
[----:B------:R3:W0:Y:S01]  /*2730*/  MUFU.TANH R12, R34 ;  /* 0x00000022000c7308 */ /* 0x0006220000002400 */
[----:B------:R-:W-:Y:S01]  /*2740*/  PLOP3.LUT P0, PT, PT, PT, UP1, 0x40, 0x0 ;  /* 0x000000000000781c */ /* 0x000fe20003f0e818 */
[----:B------:R-:W-:Y:S01]  /*2750*/  IMAD R6, R16, -0x2, R3 ;  /* 0xfffffffe10067824 */ /* 0x000fe200078e0203 */
[----:B------:R-:W-:Y:S01]  /*2760*/  ULDC UR11, c[0x0][0x9dc] ;  /* 0x00027700000b7ab9 */ /* 0x000fe20000000800 */
[----:B------:R-:W-:Y:S01]  /*2770*/  SYNCS.ARRIVE.TRANS64.RED.A1T0 RZ, [UR6], RZ ;  /* 0x000000ffffff79a7 */ /* 0x000fe20008100406 */
[C---:B------:R-:W-:Y:S01]  /*2780*/  FMUL.FTZ R31, R0.reuse, R31 ;  /* 0x0000001f001f7220 */ /* 0x040fe20000410000 */
[----:B------:R-:W-:Y:S01]  /*2790*/  FMUL.FTZ R38, R0, R38 ;  /* 0x0000002600267220 */ /* 0x000fe20000410000 */
[----:B------:R-:W-:Y:S01]  /*27a0*/  ULOP3.LUT UR6, URZ, UR11, URZ, 0x33, !UPT ;  /* 0x0000000b3f067292 */ /* 0x000fe2000f8e333f */
[----:B------:R-:W0:Y:S01]  /*27b0*/  MUFU.TANH R10, R30 ;  /* 0x0000001e000a7308 */ /* 0x000e220000002400 */
[----:B---3--:R-:W-:Y:S01]  /*27c0*/  LEA R34, R160, 0xffffffc0, 0x6 ;  /* 0xffffffc0a0227811 */ /* 0x008fe200078e30ff */
[----:B------:R-:W-:Y:S01]  /*27d0*/  FMUL.FTZ R35, R0, R35 ;  /* 0x0000002300237220 */ /* 0x000fe20000410000 */
[----:B----4-:R-:W-:Y:S01]  /*27e0*/  IMAD.IADD R6, R6, 0x1, -R15 ;  /* 0x0000000106067824 */ /* 0x010fe200078e0a0f */
[----:B------:R-:W-:Y:S01]  /*27f0*/  ULDC UR14, c[0x0][0x9e0] ;  /* 0x00027800000e7ab9 */ /* 0x000fe20000000800 */
[----:B------:R-:W-:Y:S01]  /*2800*/  FMUL.FTZ R39, R0, R39 ;  /* 0x0000002700277220 */ /* 0x000fe20000410000 */
[----:B------:R-:W-:-:S02]  /*2810*/  IMAD R3, R14, UR39, -R34 ;  /* 0x000000270e037c24 */ /* 0x000fc4000f8e0a22 */
[----:B------:R-:W3:Y:S08]  /*2820*/  MUFU.TANH R24, R24 ;  /* 0x0000001800187308 */ /* 0x000ef00000002400 */
[----:B------:R-:W4:Y:S08]  /*2830*/  MUFU.TANH R25, R25 ;  /* 0x0000001900197308 */ /* 0x000f300000002400 */
[----:B------:R-:W0:Y:S08]  /*2840*/  MUFU.TANH R26, R26 ;  /* 0x0000001a001a7308 */ /* 0x000e300000002400 */
        /* <DEDUP_REMOVED lines=23> */
[----:B------:R5:W0:Y:S08]  /*29c0*/  MUFU.TANH R11, R31 ;  /* 0x0000001f000b7308 */ /* 0x000a300000002400 */
[----:B------:R1:W2:Y:S01]  /*29d0*/  MUFU.TANH R20, R38 ;  /* 0x0000002600147308 */ /* 0x0002a20000002400 */
[----:B-----5:R-:W-:-:S07]  /*29e0*/  IMAD R31, R16, -0x2, R3 ;  /* 0xfffffffe101f7824 */ /* 0x020fce00078e0203 */
[----:B------:R5:W2:Y:S01]  /*29f0*/  MUFU.TANH R13, R35 ;  /* 0x00000023000d7308 */ /* 0x000aa20000002400 */
[----:B-1----:R-:W-:-:S05]  /*2a00*/  VIADD R38, R6, UR14 ;  /* 0x0000000e06267c36 */ /* 0x002fca0008000000 */
[----:B0-----:R-:W-:Y:S02]  /*2a10*/  VIADDMNMX R3, R9, R38, R31, PT ;  /* 0x0000002609037246 */ /* 0x001fe4000380011f */
[----:B------:R0:W1:Y:S01]  /*2a20*/  MUFU.TANH R21, R39 ;  /* 0x0000002700157308 */ /* 0x0000620000002400 */
[----:B-----5:R-:W-:Y:S02]  /*2a30*/  VIADD R35, R6, UR6 ;  /* 0x0000000606237c36 */ /* 0x020fe40008000000 */
[----:B0-----:R-:W-:Y:S02]  /*2a40*/  VIADD R39, R5, 0xffffffff ;  /* 0xffffffff05277836 */ /* 0x001fe40000000000 */
[----:B------:R-:W-:Y:S01]  /*2a50*/  IMAD.IADD R5, R35, 0x1, R9 ;  /* 0x0000000123057824 */ /* 0x000fe200078e0209 */
[----:B--234-:R-:W-:Y:S06]  /*2a60*/  @P0 BRA `(.L_x_1146) ;  /* 0x0000000000640947 */ /* 0x01cfec0003800000 */
[----:B------:R-:W-:Y:S01]  /*2a70*/  IMAD R6, R14, UR39, R9 ;  /* 0x000000270e067c24 */ /* 0x000fe2000f8e0209 */
[----:B------:R-:W-:Y:S03]  /*2a80*/  BSSY B0, `(.L_x_1147) ;  /* 0x0000013000007945 */ /* 0x000fe60003800000 */
[----:B------:R-:W-:-:S05]  /*2a90*/  IMAD.IADD R9, R6, 0x1, -R15 ;  /* 0x0000000106097824 */ /* 0x000fca00078e0a0f */
[----:B------:R-:W-:-:S13]  /*2aa0*/  ISETP.GT.AND P0, PT, R9, -0x1, PT ;  /* 0xffffffff0900780c */ /* 0x000fda0003f04270 */
[----:B------:R-:W-:Y:S05]  /*2ab0*/  @P0 BRA `(.L_x_1148) ;  /* 0x0000000000240947 */ /* 0x000fea0003800000 */
[----:B------:R-:W-:Y:S01]  /*2ac0*/  ULDC UR6, c[0x0][0x9e4] ;  /* 0x0002790000067ab9 */ /* 0x000fe20000000800 */
[----:B------:R-:W-:Y:S01]  /*2ad0*/  LOP3.LUT R9, RZ, R9, RZ, 0x33, !PT ;  /* 0x00000009ff097212 */ /* 0x000fe200078e33ff */
[----:B------:R-:W-:-:S05]  /*2ae0*/  IMAD.U32 R55, RZ, RZ, UR6 ;  /* 0x00000006ff377e24 */ /* 0x000fca000f8e00ff */
[----:B------:R-:W-:-:S13]  /*2af0*/  ISETP.NE.AND P0, PT, R55, 0x1, PT ;  /* 0x000000013700780c */ /* 0x000fda0003f05270 */
[----:B------:R-:W0:Y:S02]  /*2b00*/  @P0 LDC.64 R56, c[0x0][0x9e8] ;  /* 0x00027a00ff380b82 */ /* 0x000e240000000a00 */
[----:B0-----:R-:W-:-:S05]  /*2b10*/  @P0 IMAD.HI.U32 R6, R9, R56, RZ ;  /* 0x0000003809060227 */ /* 0x001fca00078e00ff */
[----:B------:R-:W-:-:S04]  /*2b20*/  @P0 SHF.R.U32.HI R9, RZ, R57, R6 ;  /* 0x00000039ff090219 */ /* 0x000fc80000011606 */
[----:B------:R-:W-:Y:S01]  /*2b30*/  LOP3.LUT R9, RZ, R9, RZ, 0x33, !PT ;  /* 0x00000009ff097212 */ /* 0x000fe200078e33ff */
[----:B------:R-:W-:Y:S06]  /*2b40*/  BRA `(.L_x_1149) ;  /* 0x0000000000187947 */ /* 0x000fec0003800000 */
.L_x_1148:
[----:B------:R-:W-:Y:S02]  /*2b50*/  ULDC UR6, c[0x0][0x9e4] ;  /* 0x0002790000067ab9 */ /* 0x000fe40000000800 */
[----:B------:R-:W-:-:S05]  /*2b60*/  IMAD.U32 R55, RZ, RZ, UR6 ;  /* 0x00000006ff377e24 */ /* 0x000fca000f8e00ff */
[----:B------:R-:W-:-:S13]  /*2b70*/  ISETP.NE.AND P0, PT, R55, 0x1, PT ;  /* 0x000000013700780c */ /* 0x000fda0003f05270 */
[----:B------:R-:W0:Y:S02]  /*2b80*/  @P0 LDC.64 R56, c[0x0][0x9e8] ;  /* 0x00027a00ff380b82 */ /* 0x000e240000000a00 */
[----:B0-----:R-:W-:-:S05]  /*2b90*/  @P0 IMAD.HI.U32 R6, R9, R56, RZ ;  /* 0x0000003809060227 */ /* 0x001fca00078e00ff */
[----:B------:R-:W-:-:S07]  /*2ba0*/  @P0 SHF.R.U32.HI R9, RZ, R57, R6 ;  /* 0x00000039ff090219 */ /* 0x000fce0000011606 */
.L_x_1149:
[----:B------:R-:W-:Y:S05]  /*2bb0*/  BSYNC B0 ;  /* 0x0000000000007941 */ /* 0x000fea0003800000 */
.L_x_1147:
[----:B------:R-:W-:-:S04]  /*2bc0*/  IMAD R9, R9, R55, -R34 ;  /* 0x0000003709097224 */ /* 0x000fc800078e0a22 */
[----:B------:R-:W-:-:S05]  /*2bd0*/  IMAD R6, R16, -0x2, R9 ;  /* 0xfffffffe10067824 */ /* 0x000fca00078e0209 */
[----:B------:R-:W-:Y:S02]  /*2be0*/  VIADDMNMX R3, R6, R55, R3, PT ;  /* 0x0000003706037246 */ /* 0x000fe40003800103 */
[----:B------:R-:W-:-:S07]  /*2bf0*/  VIMNMX R5, R5, R6, !PT ;  /* 0x0000000605057248 */ /* 0x000fce0007fe0100 */
.L_x_1146:
[C---:B------:R-:W-:Y:S01]  /*2c00*/  ISETP.GE.AND P1, PT, R39.reuse, 0x1, PT ;  /* 0x000000012700780c */ /* 0x040fe20003f26270 */
[----:B------:R-:W0:Y:S01]  /*2c10*/  SHFL.IDX PT, R4, R4, 0x1, 0x1c1f ;  /* 0x003c1f0004047f89 */ /* 0x000e2200000e0000 */
[----:B------:R-:W-:Y:S01]  /*2c20*/  ISETP.GE.AND P0, PT, R39, 0x2, PT ;  /* 0x000000022700780c */ /* 0x000fe20003f06270 */
[----:B------:R-:W-:Y:S01]  /*2c30*/  UISETP.NE.AND UP1, UPT, UR46, URZ, UPT ;  /* 0x0000003f2e00728c */ /* 0x000fe2000bf25270 */
[----:B------:R-:W-:Y:S02]  /*2c40*/  P2R R9, PR, RZ, 0x2 ;  /* 0x00000002ff097803 */ /* 0x000fe40000000000 */
[----:B------:R-:W-:Y:S02]  /*2c50*/  ISETP.GT.AND P3, PT, R5, RZ, !P1 ;  /* 0x000000ff0500720c */ /* 0x000fe40004f64270 */
[----:B------:R-:W-:Y:S02]  /*2c60*/  ISETP.GE.AND P1, PT, R39, 0x9, PT ;  /* 0x000000092700780c */ /* 0x000fe40003f26270 */
[----:B------:R-:W-:-:S02]  /*2c70*/  ISETP.GT.AND P2, PT, R5, 0x1, !P0 ;  /* 0x000000010500780c */ /* 0x000fc40004744270 */
[----:B------:R-:W-:Y:S02]  /*2c80*/  P2R R55, PR, RZ, 0x2 ;  /* 0x00000002ff377803 */ /* 0x000fe40000000000 */
[----:B------:R-:W-:Y:S02]  /*2c90*/  ISETP.GT.AND P1, PT, R5, 0x8, !P1 ;  /* 0x000000080500780c */ /* 0x000fe40004f24270 */
[----:B------:R-:W-:Y:S02]  /*2ca0*/  ISETP.GE.AND P4, PT, R39, 0x11, PT ;  /* 0x000000112700780c */ /* 0x000fe40003f86270 */
[C---:B------:R-:W-:Y:S02]  /*2cb0*/  ISETP.LT.OR P1, PT, R3.reuse, 0x9, P1 ;  /* 0x000000090300780c */ /* 0x040fe40000f21670 */
[----:B------:R-:W-:Y:S02]  /*2cc0*/  ISETP.LT.OR P3, PT, R3, 0x1, P3 ;  /* 0x000000010300780c */ /* 0x000fe40001f61670 */
[----:B------:R-:W-:-:S02]  /*2cd0*/  FSEL R60, R28, -INF , !P1 ;  /* 0xff8000001c3c7808 */ /* 0x000fc40004800000 */
[----:B------:R-:W-:Y:S01]  /*2ce0*/  ISETP.LT.OR P2, PT, R3, 0x2, P2 ;  /* 0x000000020300780c */ /* 0x000fe20001741670 */
[----:B0-----:R-:W-:Y:S01]  /*2cf0*/  IMAD.IADD R6, R35, 0x1, R4 ;  /* 0x0000000123067824 */ /* 0x001fe200078e0204 */
[----:B------:R-:W-:Y:S02]  /*2d00*/  ISETP.GT.AND P1, PT, R5, 0x10, !P4 ;  /* 0x000000100500780c */ /* 0x000fe40006724270 */
[----:B------:R-:W-:Y:S02]  /*2d10*/  ISETP.GE.AND P5, PT, R39, 0xa, PT ;  /* 0x0000000a2700780c */ /* 0x000fe40003fa6270 */
[----:B------:R-:W-:Y:S02]  /*2d20*/  FSEL R56, R24, -INF , !P3 ;  /* 0xff80000018387808 */ /* 0x000fe40005800000 */
[----:B------:R-:W-:Y:S02]  /*2d30*/  FSEL R58, R25, -INF , !P2 ;  /* 0xff800000193a7808 */ /* 0x000fe40005000000 */
[----:B------:R-:W-:-:S02]  /*2d40*/  ISETP.LT.OR P1, PT, R3, 0x11, P1 ;  /* 0x000000110300780c */ /* 0x000fc40000f21670 */
[----:B------:R-:W-:Y:S02]  /*2d50*/  ISETP.GT.AND P2, PT, R5, 0x9, !P5 ;  /* 0x000000090500780c */ /* 0x000fe40006f44270 */
[----:B------:R-:W-:Y:S02]  /*2d60*/  ISETP.GE.AND P3, PT, R39, 0x12, PT ;  /* 0x000000122700780c */ /* 0x000fe40003f66270 */
[----:B------:R-:W-:Y:S02]  /*2d70*/  FSEL R64, R32, -INF , !P1 ;  /* 0xff80000020407808 */ /* 0x000fe40004800000 */
[----:B------:R-:W-:Y:S02]  /*2d80*/  ISETP.LT.OR P2, PT, R3, 0xa, P2 ;  /* 0x0000000a0300780c */ /* 0x000fe40001741670 */
[----:B------:R-:W-:Y:S02]  /*2d90*/  ISETP.GT.AND P1, PT, R5, 0x11, !P3 ;  /* 0x000000110500780c */ /* 0x000fe40005f24270 */
[----:B------:R-:W-:-:S02]  /*2da0*/  FSEL R62, R29, -INF , !P2 ;  /* 0xff8000001d3e7808 */ /* 0x000fc40005000000 */
[----:B------:R-:W-:Y:S02]  /*2db0*/  ISETP.LT.OR P1, PT, R3, 0x12, P1 ;  /* 0x000000120300780c */ /* 0x000fe40000f21670 */
[----:B------:R-:W-:Y:S02]  /*2dc0*/  ISETP.GE.AND P2, PT, R39, 0x19, PT ;  /* 0x000000192700780c */ /* 0x000fe40003f46270 */
[----:B------:R-:W-:Y:S02]  /*2dd0*/  FSEL R66, R33, -INF , !P1 ;  /* 0xff80000021427808 */ /* 0x000fe40004800000 */
[----:B------:R-:W-:Y:S02]  /*2de0*/  ISETP.GT.AND P1, PT, R5, 0x18, !P2 ;  /* 0x000000180500780c */ /* 0x000fe40005724270 */
[----:B------:R-:W-:Y:S02]  /*2df0*/  P2R R33, PR, RZ, 0x4 ;  /* 0x00000004ff217803 */ /* 0x000fe40000000000 */
[----:B------:R-:W-:-:S02]  /*2e00*/  ISETP.LT.OR P1, PT, R3, 0x19, P1 ;  /* 0x000000190300780c */ /* 0x000fc40000f21670 */
[----:B------:R-:W-:Y:S02]  /*2e10*/  ISETP.GE.AND P2, PT, R39, 0x1a, PT ;  /* 0x0000001a2700780c */ /* 0x000fe40003f46270 */
[----:B------:R-:W-:Y:S02]  /*2e20*/  FSEL R68, R36, -INF , !P1 ;  /* 0xff80000024447808 */ /* 0x000fe40004800000 */
[----:B------:R-:W-:Y:S02]  /*2e30*/  ISETP.GT.AND P1, PT, R5, 0x19, !P2 ;  /* 0x000000190500780c */ /* 0x000fe40005724270 */
[----:B------:R-:W-:Y:S02]  /*2e40*/  P2R R36, PR, RZ, 0x4 ;  /* 0x00000004ff247803 */ /* 0x000fe40000000000 */
[----:B------:R-:W-:Y:S02]  /*2e50*/  ISETP.LT.OR P1, PT, R3, 0x1a, P1 ;  /* 0x0000001a0300780c */ /* 0x000fe40000f21670 */
[----:B------:R-:W-:-:S02]  /*2e60*/  ISETP.GE.AND P2, PT, R39, 0x21, PT ;  /* 0x000000212700780c */ /* 0x000fc40003f46270 */
[----:B------:R-:W-:Y:S02]  /*2e70*/  FSEL R70, R37, -INF , !P1 ;  /* 0xff80000025467808 */ /* 0x000fe40004800000 */
[----:B------:R-:W-:Y:S02]  /*2e80*/  ISETP.GT.AND P1, PT, R5, 0x20, !P2 ;  /* 0x000000200500780c */ /* 0x000fe40005724270 */
[----:B------:R-:W-:Y:S02]  /*2e90*/  P2R R37, PR, RZ, 0x4 ;  /* 0x00000004ff257803 */ /* 0x000fe40000000000 */
[----:B------:R-:W-:Y:S02]  /*2ea0*/  ISETP.LT.OR P1, PT, R3, 0x21, P1 ;  /* 0x000000210300780c */ /* 0x000fe40000f21670 */
[----:B------:R-:W-:Y:S02]  /*2eb0*/  ISETP.GE.AND P2, PT, R39, 0x22, PT ;  /* 0x000000222700780c */ /* 0x000fe40003f46270 */
[----:B------:R-:W-:-:S02]  /*2ec0*/  FSEL R72, R40, -INF , !P1 ;  /* 0xff80000028487808 */ /* 0x000fc40004800000 */
[----:B------:R-:W-:Y:S02]  /*2ed0*/  ISETP.GT.AND P1, PT, R5, 0x21, !P2 ;  /* 0x000000210500780c */ /* 0x000fe40005724270 */
[----:B------:R-:W-:Y:S02]  /*2ee0*/  P2R R40, PR, RZ, 0x4 ;  /* 0x00000004ff287803 */ /* 0x000fe40000000000 */
[----:B------:R-:W-:Y:S02]  /*2ef0*/  ISETP.LT.OR P1, PT, R3, 0x22, P1 ;  /* 0x000000220300780c */ /* 0x000fe40000f21670 */
[----:B------:R-:W-:Y:S02]  /*2f00*/  P2R R32, PR, RZ, 0x8 ;  /* 0x00000008ff207803 */ /* 0x000fe40000000000 */
[----:B------:R-:W-:Y:S02]  /*2f10*/  FSEL R74, R41, -INF , !P1 ;  /* 0xff800000294a7808 */ /* 0x000fe40004800000 */
[----:B------:R-:W-:-:S02]  /*2f20*/  ISETP.GE.AND P1, PT, R39, 0x29, PT ;  /* 0x000000292700780c */ /* 0x000fc40003f26270 */
[----:B------:R-:W-:Y:S02]  /*2f30*/  P2R R25, PR, RZ, 0x10 ;  /* 0x00000010ff197803 */ /* 0x000fe40000000000 */
[----:B------:R-:W-:Y:S02]  /*2f40*/  ISETP.GT.AND P2, PT, R5, 0x28, !P1 ;  /* 0x000000280500780c */ /* 0x000fe40004f44270 */
[----:B------:R-:W-:Y:S02]  /*2f50*/  P2R R57, PR, RZ, 0x20 ;  /* 0x00000020ff397803 */ /* 0x000fe40000000000 */
[----:B------:R-:W-:-:S04]  /*2f60*/  ISETP.LT.OR P2, PT, R3, 0x29, P2 ;  /* 0x000000290300780c */ /* 0x000fc80001741670 */
[----:B------:R-:W-:Y:S02]  /*2f70*/  FSEL R44, R44, -INF , !P2 ;  /* 0xff8000002c2c7808 */ /* 0x000fe40005000000 */
[----:B------:R-:W-:-:S04]  /*2f80*/  ISETP.GE.AND P2, PT, R39, 0x2a, PT ;  /* 0x0000002a2700780c */ /* 0x000fc80003f46270 */
[----:B------:R-:W-:-:S04]  /*2f90*/  ISETP.GT.AND P3, PT, R5, 0x29, !P2 ;  /* 0x000000290500780c */ /* 0x000fc80005764270 */
        /* <DEDUP_REMOVED lines=15> */
[----:B------:R-:W-:Y:S02]  /*3090*/  P2R R39, PR, RZ, 0x40 ;  /* 0x00000040ff277803 */ /* 0x000fe40000000000 */
[----:B------:R-:W-:-:S04]  /*30a0*/  ISETP.GT.AND P6, PT, R5, 0x39, !P6 ;  /* 0x000000390500780c */ /* 0x000fc800077c4270 */
[----:B------:R-:W-:Y:S02]  /*30b0*/  ISETP.LT.OR P6, PT, R3, 0x3a, P6 ;  /* 0x0000003a0300780c */ /* 0x000fe400037c1670 */
[----:B------:R-:W-:Y:S02]  /*30c0*/  VIADDMNMX R3, R4, R38, R31, PT ;  /* 0x0000002604037246 */ /* 0x000fe4000380011f */
[----:B------:R-:W-:Y:S02]  /*30d0*/  FSEL R80, R53, -INF , !P6 ;  /* 0xff80000035507808 */ /* 0x000fe40007000000 */
[----:B------:R-:W-:-:S13]  /*30e0*/  PLOP3.LUT P6, PT, PT, PT, UP1, 0x40, 0x0 ;  /* 0x000000000000781c */ /* 0x000fda0003fce818 */
[----:B------:R-:W-:Y:S05]  /*30f0*/  @P6 BRA `(.L_x_1150) ;  /* 0x0000000000646947 */ /* 0x000fea0003800000 */
        /* <DEDUP_REMOVED lines=14> */
.L_x_1152:
[----:B------:R-:W-:Y:S02]  /*31e0*/  ULDC UR6, c[0x0][0x9e4] ;  /* 0x0002790000067ab9 */ /* 0x000fe40000000800 */
[----:B------:R-:W-:-:S05]  /*31f0*/  IMAD.U32 R24, RZ, RZ, UR6 ;  /* 0x00000006ff187e24 */ /* 0x000fca000f8e00ff */
[----:B------:R-:W-:-:S13]  /*3200*/  ISETP.NE.AND P6, PT, R24, 0x1, PT ;  /* 0x000000011800780c */ /* 0x000fda0003fc5270 */
[----:B------:R-:W0:Y:S02]  /*3210*/  @P6 LDC.64 R28, c[0x0][0x9e8] ;  /* 0x00027a00ff1c6b82 */ /* 0x000e240000000a00 */
[----:B0-----:R-:W-:-:S05]  /*3220*/  @P6 IMAD.HI.U32 R4, R5, R28, RZ ;  /* 0x0000001c05046227 */ /* 0x001fca00078e00ff */
[----:B------:R-:W-:-:S07]  /*3230*/  @P6 SHF.R.U32.HI R5, RZ, R29, R4 ;  /* 0x0000001dff056219 */ /* 0x000fce0000011604 */
.L_x_1153:
[----:B------:R-:W-:Y:S05]  /*3240*/  BSYNC B0 ;  /* 0x0000000000007941 */ /* 0x000fea0003800000 */
.L_x_1151:
[----:B------:R-:W-:-:S04]  /*3250*/  IMAD R5, R5, R24, -R34 ;  /* 0x0000001805057224 */ /* 0x000fc800078e0a22 */
[----:B------:R-:W-:-:S05]  /*3260*/  IMAD R5, R16, -0x2, R5 ;  /* 0xfffffffe10057824 */ /* 0x000fca00078e0205 */
[----:B------:R-:W-:Y:S02]  /*3270*/  VIADDMNMX R3, R5, R24, R3, PT ;  /* 0x0000001805037246 */ /* 0x000fe40003800103 */
[----:B------:R-:W-:-:S07]  /*3280*/  VIMNMX R6, R6, R5, !PT ;  /* 0x0000000506067248 */ /* 0x000fce0007fe0100 */
.L_x_1150:
[----:B------:R-:W-:Y:S01]  /*3290*/  ISETP.GT.AND P0, PT, R6, 0x1, !P0 ;  /* 0x000000010600780c */ /* 0x000fe20004704270 */
[----:B------:R-:W-:Y:S01]  /*32a0*/  ULDC UR10, c[0x0][0x988] ;  /* 0x00026200000a7ab9 */ /* 0x000fe20000000800 */
[----:B------:R-:W-:Y:S01]  /*32b0*/  ISETP.NE.AND P6, PT, R9, RZ, PT ;  /* 0x000000ff0900720c */ /* 0x000fe20003fc5270 */
[----:B------:R-:W-:Y:S01]  /*32c0*/  IMAD.U32 R49, RZ, RZ, UR10 ;  /* 0x0000000aff317e24 */ /* 0x000fe2000f8e00ff */
[----:B------:R-:W-:Y:S02]  /*32d0*/  ISETP.LT.OR P0, PT, R3, 0x2, P0 ;  /* 0x000000020300780c */ /* 0x000fe40000701670 */
[----:B------:R-:W-:Y:S02]  /*32e0*/  FMNMX.FTZ R5, R56, R58, !PT ;  /* 0x0000003a38057209 */ /* 0x000fe40007810000 */
[----:B------:R-:W-:Y:S02]  /*32f0*/  FSEL R9, R27, -INF , !P0 ;  /* 0xff8000001b097808 */ /* 0x000fe40004000000 */
[----:B------:R-:W-:-:S02]  /*3300*/  ISETP.NE.AND P0, PT, R55, RZ, PT ;  /* 0x000000ff3700720c */ /* 0x000fc40003f05270 */
[----:B------:R-:W-:Y:S02]  /*3310*/  FMNMX.FTZ R5, R60, R5, !PT ;  /* 0x000000053c057209 */ /* 0x000fe40007810000 */
[----:B------:R-:W-:Y:S02]  /*3320*/  ISETP.GT.AND P0, PT, R6, 0x8, !P0 ;  /* 0x000000080600780c */ /* 0x000fe40004704270 */
[----:B------:R-:W-:Y:S02]  /*3330*/  FMNMX.FTZ R5, R62, R5, !PT ;  /* 0x000000053e057209 */ /* 0x000fe40007810000 */
[----:B------:R-:W-:Y:S02]  /*3340*/  ISETP.LT.OR P0, PT, R3, 0x9, P0 ;  /* 0x000000090300780c */ /* 0x000fe40000701670 */
[----:B------:R-:W-:Y:S02]  /*3350*/  FMNMX.FTZ R5, R64, R5, !PT ;  /* 0x0000000540057209 */ /* 0x000fe40007810000 */
[----:B------:R-:W-:-:S02]  /*3360*/  FSEL R10, R10, -INF , !P0 ;  /* 0xff8000000a0a7808 */ /* 0x000fc40004000000 */
[----:B------:R-:W-:Y:S02]  /*3370*/  ISETP.NE.AND P0, PT, R57, RZ, PT ;  /* 0x000000ff3900720c */ /* 0x000fe40003f05270 */
[----:B------:R-:W-:Y:S02]  /*3380*/  FMNMX.FTZ R5, R66, R5, !PT ;  /* 0x0000000542057209 */ /* 0x000fe40007810000 */
[----:B------:R-:W-:Y:S02]  /*3390*/  ISETP.GT.AND P0, PT, R6, 0x9, !P0 ;  /* 0x000000090600780c */ /* 0x000fe40004704270 */
[----:B------:R-:W-:Y:S02]  /*33a0*/  FMNMX.FTZ R5, R68, R5, !PT ;  /* 0x0000000544057209 */ /* 0x000fe40007810000 */
[----:B------:R-:W-:Y:S02]  /*33b0*/  ISETP.LT.OR P0, PT, R3, 0xa, P0 ;  /* 0x0000000a0300780c */ /* 0x000fe40000701670 */
[----:B------:R-:W-:-:S02]  /*33c0*/  FMNMX.FTZ R5, R70, R5, !PT ;  /* 0x0000000546057209 */ /* 0x000fc40007810000 */
[----:B------:R-:W-:Y:S02]  /*33d0*/  FSEL R11, R11, -INF , !P0 ;  /* 0xff8000000b0b7808 */ /* 0x000fe40004000000 */
[----:B------:R-:W-:Y:S02]  /*33e0*/  ISETP.NE.AND P0, PT, R25, RZ, PT ;  /* 0x000000ff1900720c */ /* 0x000fe40003f05270 */
[----:B------:R-:W-:Y:S02]  /*33f0*/  FMNMX.FTZ R5, R72, R5, !PT ;  /* 0x0000000548057209 */ /* 0x000fe40007810000 */
[----:B------:R-:W-:Y:S02]  /*3400*/  ISETP.GT.AND P0, PT, R6, 0x10, !P0 ;  /* 0x000000100600780c */ /* 0x000fe40004704270 */
[----:B------:R-:W-:Y:S02]  /*3410*/  FMNMX.FTZ R5, R74, R5, !PT ;  /* 0x000000054a057209 */ /* 0x000fe40007810000 */
[----:B------:R-:W-:-:S02]  /*3420*/  ISETP.LT.OR P0, PT, R3, 0x11, P0 ;  /* 0x000000110300780c */ /* 0x000fc40000701670 */
[----:B------:R-:W-:Y:S02]  /*3430*/  FMNMX.FTZ R5, R44, R5, !PT ;  /* 0x000000052c057209 */ /* 0x000fe40007810000 */
[----:B------:R-:W-:Y:S02]  /*3440*/  FSEL R12, R12, -INF , !P0 ;  /* 0xff8000000c0c7808 */ /* 0x000fe40004000000 */
[----:B------:R-:W-:Y:S02]  /*3450*/  ISETP.NE.AND P0, PT, R32, RZ, PT ;  /* 0x000000ff2000720c */ /* 0x000fe40003f05270 */
[----:B------:R-:W-:Y:S02]  /*3460*/  FMNMX.FTZ R5, R76, R5, !PT ;  /* 0x000000054c057209 */ /* 0x000fe40007810000 */
[----:B------:R-:W-:Y:S02]  /*3470*/  ISETP.GT.AND P0, PT, R6, 0x11, !P0 ;  /* 0x000000110600780c */ /* 0x000fe40004704270 */
[----:B------:R-:W-:-:S02]  /*3480*/  FMNMX.FTZ R5, R48, R5, !PT ;  /* 0x0000000530057209 */ /* 0x000fc40007810000 */
[----:B------:R-:W-:Y:S02]  /*3490*/  ISETP.LT.OR P0, PT, R3, 0x12, P0 ;  /* 0x000000120300780c */ /* 0x000fe40000701670 */
[----:B------:R-:W-:Y:S02]  /*34a0*/  FMNMX.FTZ R5, R78, R5, !PT ;  /* 0x000000054e057209 */ /* 0x000fe40007810000 */
[----:B------:R-:W-:Y:S02]  /*34b0*/  FSEL R13, R13, -INF , !P0 ;  /* 0xff8000000d0d7808 */ /* 0x000fe40004000000 */
[----:B------:R-:W-:Y:S02]  /*34c0*/  ISETP.NE.AND P0, PT, R33, RZ, PT ;  /* 0x000000ff2100720c */ /* 0x000fe40003f05270 */
[----:B------:R-:W-:Y:S02]  /*34d0*/  FMNMX.FTZ R5, R52, R5, !PT ;  /* 0x0000000534057209 */ /* 0x000fe40007810000 */
[----:B------:R-:W-:-:S02]  /*34e0*/  ISETP.GT.AND P0, PT, R6, 0x18, !P0 ;  /* 0x000000180600780c */ /* 0x000fc40004704270 */
[----:B------:R-:W-:Y:S02]  /*34f0*/  FMNMX.FTZ R27, R80, R5, !PT ;  /* 0x00000005501b7209 */ /* 0x000fe40007810000 */
[----:B------:R-:W-:Y:S02]  /*3500*/  ISETP.LT.OR P0, PT, R3, 0x19, P0 ;  /* 0x000000190300780c */ /* 0x000fe40000701670 */
[----:B------:R-:W-:Y:S02]  /*3510*/  ISETP.GT.AND P1, PT, R6, 0x28, !P1 ;  /* 0x000000280600780c */ /* 0x000fe40004f24270 */
[----:B------:R-:W-:Y:S02]  /*3520*/  FSEL R20, R20, -INF , !P0 ;  /* 0xff80000014147808 */ /* 0x000fe40004000000 */
[----:B------:R-:W-:Y:S02]  /*3530*/  ISETP.NE.AND P0, PT, R36, RZ, PT ;  /* 0x000000ff2400720c */ /* 0x000fe40003f05270 */
[----:B------:R-:W-:-:S02]  /*3540*/  ISETP.GT.AND P2, PT, R6, 0x29, !P2 ;  /* 0x000000290600780c */ /* 0x000fc40005744270 */
[C---:B------:R-:W-:Y:S02]  /*3550*/  ISETP.GT.AND P0, PT, R6.reuse, 0x19, !P0 ;  /* 0x000000190600780c */ /* 0x040fe40004704270 */
[C---:B------:R-:W-:Y:S02]  /*3560*/  ISETP.GT.AND P3, PT, R6.reuse, 0x30, !P3 ;  /* 0x000000300600780c */ /* 0x040fe40005f64270 */
[----:B------:R-:W-:Y:S02]  /*3570*/  ISETP.LT.OR P0, PT, R3, 0x1a, P0 ;  /* 0x0000001a0300780c */ /* 0x000fe40000701670 */
[----:B------:R-:W-:Y:S02]  /*3580*/  ISETP.GT.AND P4, PT, R6, 0x31, !P4 ;  /* 0x000000310600780c */ /* 0x000fe40006784270 */
[----:B-1----:R-:W-:Y:S02]  /*3590*/  FSEL R21, R21, -INF , !P0 ;  /* 0xff80000015157808 */ /* 0x002fe40004000000 */
[----:B------:R-:W-:-:S02]  /*35a0*/  ISETP.NE.AND P0, PT, R37, RZ, PT ;  /* 0x000000ff2500720c */ /* 0x000fc40003f05270 */
[C---:B------:R-:W-:Y:S02]  /*35b0*/  ISETP.GT.AND P5, PT, R6.reuse, 0x38, !P5 ;  /* 0x000000380600780c */ /* 0x040fe40006fa4270 */
[----:B------:R-:W-:Y:S02]  /*35c0*/  ISETP.GT.AND P0, PT, R6, 0x20, !P0 ;  /* 0x000000200600780c */ /* 0x000fe40004704270 */
[C---:B------:R-:W-:Y:S02]  /*35d0*/  ISETP.LT.OR P1, PT, R3.reuse, 0x29, P1 ;  /* 0x000000290300780c */ /* 0x040fe40000f21670 */
[C---:B------:R-:W-:Y:S02]  /*35e0*/  ISETP.LT.OR P0, PT, R3.reuse, 0x21, P0 ;  /* 0x000000210300780c */ /* 0x040fe40000701670 */
[----:B------:R-:W-:Y:S02]  /*35f0*/  ISETP.LT.OR P2, PT, R3, 0x2a, P2 ;  /* 0x0000002a0300780c */ /* 0x000fe40001741670 */
[----:B------:R-:W-:-:S02]  /*3600*/  FSEL R24, R42, -INF , !P0 ;  /* 0xff8000002a187808 */ /* 0x000fc40004000000 */
[C---:B------:R-:W-:Y:S02]  /*3610*/  ISETP.GT.AND P0, PT, R6.reuse, RZ, !P6 ;  /* 0x000000ff0600720c */ /* 0x040fe40007704270 */
[----:B------:R-:W-:Y:S02]  /*3620*/  ISETP.NE.AND P6, PT, R39, RZ, PT ;  /* 0x000000ff2700720c */ /* 0x000fe40003fc5270 */
[----:B------:R-:W-:Y:S02]  /*3630*/  ISETP.LT.OR P0, PT, R3, 0x1, P0 ;  /* 0x000000010300780c */ /* 0x000fe40000701670 */
[----:B------:R-:W-:Y:S02]  /*3640*/  ISETP.GT.AND P6, PT, R6, 0x39, !P6 ;  /* 0x000000390600780c */ /* 0x000fe400077c4270 */
[----:B------:R-:W-:Y:S02]  /*3650*/  FSEL R4, R26, -INF , !P0 ;  /* 0xff8000001a047808 */ /* 0x000fe40004000000 */
[----:B------:R-:W0:Y:S01]  /*3660*/  SHFL.BFLY PT, R26, R27, 0x2, 0x1f ;  /* 0x0c401f001b1a7f89 */ /* 0x000e2200000e0000 */
[----:B------:R-:W-:-:S02]  /*3670*/  ISETP.NE.AND P0, PT, R40, RZ, PT ;  /* 0x000000ff2800720c */ /* 0x000fc40003f05270 */
[----:B------:R-:W-:Y:S02]  /*3680*/  FMNMX.FTZ R5, R4, R9, !PT ;  /* 0x0000000904057209 */ /* 0x000fe40007810000 */
[----:B------:R-:W-:Y:S02]  /*3690*/  ISETP.GT.AND P0, PT, R6, 0x21, !P0 ;  /* 0x000000210600780c */ /* 0x000fe40004704270 */
[C---:B------:R-:W-:Y:S02]  /*36a0*/  ISETP.LT.OR P3, PT, R3.reuse, 0x31, P3 ;  /* 0x000000310300780c */ /* 0x040fe40001f61670 */
[C---:B------:R-:W-:Y:S02]  /*36b0*/  ISETP.LT.OR P0, PT, R3.reuse, 0x22, P0 ;  /* 0x000000220300780c */ /* 0x040fe40000701670 */
[C---:B------:R-:W-:Y:S02]  /*36c0*/  ISETP.LT.OR P4, PT, R3.reuse, 0x32, P4 ;  /* 0x000000320300780c */ /* 0x040fe40002781670 */
[----:B------:R-:W-:-:S02]  /*36d0*/  ISETP.LT.OR P5, PT, R3, 0x39, P5 ;  /* 0x000000390300780c */ /* 0x000fc40002fa1670 */
[----:B------:R-:W-:Y:S02]  /*36e0*/  ISETP.LT.OR P6, PT, R3, 0x3a, P6 ;  /* 0x0000003a0300780c */ /* 0x000fe400037c1670 */
[----:B------:R-:W-:Y:S02]  /*36f0*/  FSEL R3, R54, -INF , !P5 ;  /* 0xff80000036037808 */ /* 0x000fe40006800000 */
[----:B------:R-:W-:Y:S02]  /*3700*/  FSEL R30, R30, -INF , !P6 ;  /* 0xff8000001e1e7808 */ /* 0x000fe40007000000 */
[----:B0-----:R-:W-:Y:S02]  /*3710*/  FMNMX.FTZ R28, R27, R26, !PT ;  /* 0x0000001a1b1c7209 */ /* 0x001fe40007810000 */
[----:B------:R-:W-:-:S03]  /*3720*/  FMNMX.FTZ R26, R10, R5, !PT ;  /* 0x000000050a1a7209 */ /* 0x000fc60007810000 */
[----:B------:R-:W0:Y:S01]  /*3730*/  SHFL.BFLY PT, R29, R28, 0x1, 0x1f ;  /* 0x0c201f001c1d7f89 */ /* 0x000e2200000e0000 */
[----:B------:R-:W-:-:S04]  /*3740*/  FMNMX.FTZ R25, R11, R26, !PT ;  /* 0x0000001a0b197209 */ /* 0x000fc80007810000 */
[----:B------:R-:W-:-:S04]  /*3750*/  FMNMX.FTZ R26, R12, R25, !PT ;  /* 0x000000190c1a7209 */ /* 0x000fc80007810000 */
[----:B------:R-:W-:-:S04]  /*3760*/  FMNMX.FTZ R25, R13, R26, !PT ;  /* 0x0000001a0d197209 */ /* 0x000fc80007810000 */
[----:B------:R-:W-:Y:S02]  /*3770*/  FMNMX.FTZ R26, R20, R25, !PT ;  /* 0x00000019141a7209 */ /* 0x000fe40007810000 */
[----:B------:R-:W-:Y:S02]  /*3780*/  FSEL R25, R43, -INF , !P0 ;  /* 0xff8000002b197808 */ /* 0x000fe40004000000 */
[----:B------:R-:W-:-:S04]  /*3790*/  FMNMX.FTZ R27, R21, R26, !PT ;  /* 0x0000001a151b7209 */ /* 0x000fc80007810000 */
[----:B------:R-:W-:Y:S02]  /*37a0*/  FMNMX.FTZ R6, R24, R27, !PT ;  /* 0x0000001b18067209 */ /* 0x000fe40007810000 */
[----:B------:R-:W-:Y:S02]  /*37b0*/  FSEL R27, R47, -INF , !P2 ;  /* 0xff8000002f1b7808 */ /* 0x000fe40005000000 */
[----:B0-----:R-:W-:Y:S01]  /*37c0*/  FMNMX.FTZ R5, R28, R29, !PT ;  /* 0x0000001d1c057209 */ /* 0x001fe20007810000 */
[----:B------:R-:W-:Y:S01]  /*37d0*/  IMAD.U32 R28, RZ, RZ, UR10 ;  /* 0x0000000aff1c7e24 */ /* 0x000fe2000f8e00ff */
[----:B------:R-:W-:Y:S02]  /*37e0*/  FMNMX.FTZ R29, R25, R6, !PT ;  /* 0x00000006191d7209 */ /* 0x000fe40007810000 */
[C---:B------:R-:W-:Y:S01]  /*37f0*/  FSETP.NEU.FTZ.AND P0, PT, R5.reuse, -INF , PT ;  /* 0xff8000000500780b */ /* 0x040fe20003f1d000 */
[----:B------:R-:W-:-:S01]  /*3800*/  FFMA.FTZ R26, R5, R28, -8 ;  /* 0xc1000000051a7423 */ /* 0x000fc2000001001c */
[----:B------:R-:W-:-:S04]  /*3810*/  FSEL R28, R50, -INF , !P3 ;  /* 0xff800000321c7808 */ /* 0x000fc80005800000 */
[----:B------:R-:W-:Y:S02]  /*3820*/  FSEL R33, R26, RZ, P0 ;  /* 0x000000ff1a217208 */ /* 0x000fe40000000000 */
[----:B------:R-:W-:-:S03]  /*3830*/  FSEL R26, R46, -INF , !P1 ;  /* 0xff8000002e1a7808 */ /* 0x000fc60004800000 */
[--C-:B------:R-:W-:Y:S01]  /*3840*/  FFMA.FTZ R32, R56, UR10, -R33.reuse ;  /* 0x0000000a38207c23 */ /* 0x100fe20008010821 */
[----:B------:R-:W-:Y:S01]  /*3850*/  FMNMX.FTZ R6, R26, R29, !PT ;  /* 0x0000001d1a067209 */ /* 0x000fe20007810000 */
[--C-:B------:R-:W-:Y:S01]  /*3860*/  FFMA.FTZ R34, R58, UR10, -R33.reuse ;  /* 0x0000000a3a227c23 */ /* 0x100fe20008010821 */
[----:B------:R-:W-:Y:S01]  /*3870*/  FSEL R29, R51, -INF , !P4 ;  /* 0xff800000331d7808 */ /* 0x000fe20006000000 */
[----:B------:R0:W-:Y:S01]  /*3880*/  MUFU.EX2 R152, R32 ;  /* 0x0000002000987308 */ /* 0x0001e20000000800 */
[----:B------:R-:W-:Y:S01]  /*3890*/  FMNMX.FTZ R31, R27, R6, !PT ;  /* 0x000000061b1f7209 */ /* 0x000fe20007810000 */
[--C-:B------:R-:W-:Y:S01]  /*38a0*/  FFMA.FTZ R37, R62, UR10, -R33.reuse ;  /* 0x0000000a3e257c23 */ /* 0x100fe20008010821 */
[----:B------:R-:W-:-:S01]  /*38b0*/  FFMA.FTZ R46, R48, UR10, -R33 ;  /* 0x0000000a302e7c23 */ /* 0x000fc20008010821 */
[--C-:B------:R-:W-:Y:S01]  /*38c0*/  FFMA.FTZ R38, R64, UR10, -R33.reuse ;  /* 0x0000000a40267c23 */ /* 0x100fe20008010821 */
[----:B------:R-:W-:Y:S01]  /*38d0*/  FMNMX.FTZ R6, R28, R31, !PT ;  /* 0x0000001f1c067209 */ /* 0x000fe20007810000 */
[--C-:B------:R-:W-:Y:S01]  /*38e0*/  FFMA.FTZ R40, R68, UR10, -R33.reuse ;  /* 0x0000000a44287c23 */ /* 0x100fe20008010821 */
[----:B------:R-:W-:-:S01]  /*38f0*/  FFMA.FTZ R41, R70, UR10, -R33 ;  /* 0x0000000a46297c23 */ /* 0x000fc20008010821 */
[----:B------:R1:W2:Y:S01]  /*3900*/  MUFU.EX2 R35, R34 ;  /* 0x0000002200237308 */ /* 0x0002a20000000800 */
[----:B------:R-:W-:Y:S01]  /*3910*/  FMNMX.FTZ R6, R29, R6, !PT ;  /* 0x000000061d067209 */ /* 0x000fe20007810000 */
[--C-:B0-----:R-:W-:Y:S01]  /*3920*/  FFMA.FTZ R32, R60, UR10, -R33.reuse ;  /* 0x0000000a3c207c23 */ /* 0x101fe20008010821 */
[----:B------:R-:W-:-:S01]  /*3930*/  FFMA.FTZ R42, R72, UR10, -R33 ;  /* 0x0000000a482a7c23 */ /* 0x000fc20008010821 */
[--C-:B------:R-:W-:Y:S01]  /*3940*/  FFMA.FTZ R43, R74, UR10, -R33.reuse ;  /* 0x0000000a4a2b7c23 */ /* 0x100fe20008010821 */
[----:B------:R-:W-:Y:S01]  /*3950*/  FMNMX.FTZ R31, R3, R6, !PT ;  /* 0x00000006031f7209 */ /* 0x000fe20007810000 */
[----:B------:R-:W-:-:S02]  /*3960*/  FFMA.FTZ R47, R78, UR10, -R33 ;  /* 0x0000000a4e2f7c23 */ /* 0x000fc40008010821 */
[----:B------:R-:W0:Y:S01]  /*3970*/  MUFU.EX2 R36, R32 ;  /* 0x0000002000247308 */ /* 0x000e220000000800 */
[----:B------:R-:W-:Y:S01]  /*3980*/  FMNMX.FTZ R31, R30, R31, !PT ;  /* 0x0000001f1e1f7209 */ /* 0x000fe20007810000 */
[----:B-1----:R-:W-:-:S04]  /*3990*/  FFMA.FTZ R34, R66, UR10, -R33 ;  /* 0x0000000a42227c23 */ /* 0x002fc80008010821 */
[----:B------:R-:W1:Y:S02]  /*39a0*/  SHFL.BFLY PT, R6, R31, 0x2, 0x1f ;  /* 0x0c401f001f067f89 */ /* 0x000e6400000e0000 */
[----:B------:R3:W-:Y:S08]  /*39b0*/  MUFU.EX2 R39, R34 ;  /* 0x0000002200277308 */ /* 0x0007f00000000800 */
[----:B------:R-:W-:Y:S01]  /*39c0*/  MUFU.EX2 R37, R37 ;  /* 0x0000002500257308 */ /* 0x000fe20000000800 */
[----:B---3--:R-:W-:-:S01]  /*39d0*/  FFMA.FTZ R34, R44, UR10, -R33 ;  /* 0x0000000a2c227c23 */ /* 0x008fc20008010821 */
[----:B------:R-:W-:-:S06]  /*39e0*/  FFMA.FTZ R44, R76, UR10, -R33 ;  /* 0x0000000a4c2c7c23 */ /* 0x000fcc0008010821 */
[----:B------:R3:W-:Y:S01]  /*39f0*/  MUFU.EX2 R45, R44 ;  /* 0x0000002c002d7308 */ /* 0x0007e20000000800 */
[----:B-1----:R-:W-:-:S07]  /*3a00*/  FMNMX.FTZ R32, R31, R6, !PT ;  /* 0x000000061f207209 */ /* 0x002fce0007810000 */
[----:B------:R-:W-:Y:S01]  /*3a10*/  MUFU.EX2 R38, R38 ;  /* 0x0000002600267308 */ /* 0x000fe20000000800 */
[----:B------:R-:W1:Y:S07]  /*3a20*/  SHFL.BFLY PT, R31, R32, 0x1, 0x1f ;  /* 0x0c201f00201f7f89 */ /* 0x000e6e00000e0000 */
[----:B------:R-:W-:Y:S08]  /*3a30*/  MUFU.EX2 R40, R40 ;  /* 0x0000002800287308 */ /* 0x000ff00000000800 */
[----:B------:R-:W-:Y:S08]  /*3a40*/  MUFU.EX2 R41, R41 ;  /* 0x0000002900297308 */ /* 0x000ff00000000800 */
[----:B------:R-:W-:Y:S01]  /*3a50*/  MUFU.EX2 R42, R42 ;  /* 0x0000002a002a7308 */ /* 0x000fe20000000800 */
[----:B-1----:R-:W-:Y:S01]  /*3a60*/  FMNMX.FTZ R6, R32, R31, !PT ;  /* 0x0000001f20067209 */ /* 0x002fe20007810000 */
[--C-:B------:R-:W-:Y:S01]  /*3a70*/  FFMA.FTZ R31, R52, UR10, -R33.reuse ;  /* 0x0000000a341f7c23 */ /* 0x100fe20008010821 */
[----:B------:R-:W-:-:S02]  /*3a80*/  FFMA.FTZ R33, R80, UR10, -R33 ;  /* 0x0000000a50217c23 */ /* 0x000fc40008010821 */
[C---:B------:R-:W-:Y:S01]  /*3a90*/  FSETP.NEU.FTZ.AND P0, PT, R6.reuse, -INF , PT ;  /* 0xff8000000600780b */ /* 0x040fe20003f1d000 */
[----:B------:R-:W-:-:S02]  /*3aa0*/  FFMA.FTZ R32, R6, R49, -8 ;  /* 0xc100000006207423 */ /* 0x000fc40000010031 */
[----:B------:R-:W-:Y:S03]  /*3ab0*/  MUFU.EX2 R43, R43 ;  /* 0x0000002b002b7308 */ /* 0x000fe60000000800 */
[----:B---3--:R-:W-:Y:S02]  /*3ac0*/  FSEL R44, R32, RZ, P0 ;  /* 0x000000ff202c7208 */ /* 0x008fe40000000000 */
[----:B------:R-:W-:-:S03]  /*3ad0*/  PLOP3.LUT P0, PT, PT, PT, UP0, 0x40, 0x0 ;  /* 0x000000000000781c */ /* 0x000fc60003f0e808 */
        /* <DEDUP_REMOVED lines=16> */
[----:B------:R2:W1:Y:S01]  /*3be0*/  MUFU.EX2 R48, R9 ;  /* 0x0000000900307308 */ /* 0x0004620000000800 */
[----:B------:R-:W-:-:S01]  /*3bf0*/  FFMA.FTZ R3, R3, UR10, -R44 ;  /* 0x0000000a03037c23 */ /* 0x000fc2000801082c */
[----:B------:R-:W-:-:S06]  /*3c00*/  FFMA.FTZ R30, R30, UR10, -R44 ;  /* 0x0000000a1e1e7c23 */ /* 0x000fcc000801082c */
[----:B------:R-:W3:Y:S01]  /*3c10*/  MUFU.EX2 R10, R10 ;  /* 0x0000000a000a7308 */ /* 0x000ee20000000800 */
[----:B--2---:R-:W-:-:S04]  /*3c20*/  FADD.FTZ R9, R152, R35 ;  /* 0x0000002398097221 */ /* 0x004fc80000010000 */
[----:B0-----:R-:W-:-:S03]  /*3c30*/  FADD.FTZ R4, R36, R9 ;  /* 0x0000000924047221 */ /* 0x001fc60000010000 */
[----:B------:R-:W0:Y:S01]  /*3c40*/  MUFU.EX2 R11, R11 ;  /* 0x0000000b000b7308 */ /* 0x000e220000000800 */
[----:B-1----:R-:W-:-:S01]  /*3c50*/  FADD.FTZ R33, R153, R48 ;  /* 0x0000003099217221 */ /* 0x002fc20000010000 */
[C---:B------:R-:W-:Y:S01]  /*3c60*/  FADD.FTZ R9, R37.reuse, R4 ;  /* 0x0000000425097221 */ /* 0x040fe20000010000 */
[----:B------:R-:W-:-:S03]  /*3c70*/  F2FP.SATFINITE.E4M3.F32.PACK_AB_MERGE_C R37, R37, R36, RZ ;  /* 0x000000242525723e */ /* 0x000fc600048070ff */
[----:B------:R-:W-:Y:S01]  /*3c80*/  FADD.FTZ R4, R38, R9 ;  /* 0x0000000926047221 */ /* 0x000fe20000010000 */
[----:B------:R-:W-:Y:S01]  /*3c90*/  F2FP.SATFINITE.E4M3.F32.PACK_AB_MERGE_C R152, R35, R152, R37 ;  /* 0x000000982398723e */ /* 0x000fe20004807025 */
[----:B------:R-:W1:Y:S01]  /*3ca0*/  MUFU.EX2 R12, R12 ;  /* 0x0000000c000c7308 */ /* 0x000e620000000800 */
[----:B---3--:R-:W-:-:S01]  /*3cb0*/  FADD.FTZ R50, R10, R33 ;  /* 0x000000210a327221 */ /* 0x008fc20000010000 */
[----:B------:R-:W-:-:S04]  /*3cc0*/  FADD.FTZ R9, R39, R4 ;  /* 0x0000000427097221 */ /* 0x000fc80000010000 */
[----:B------:R-:W-:Y:S02]  /*3cd0*/  FADD.FTZ R4, R40, R9 ;  /* 0x0000000928047221 */ /* 0x000fe40000010000 */
[----:B------:R-:W2:Y:S01]  /*3ce0*/  MUFU.EX2 R13, R13 ;  /* 0x0000000d000d7308 */ /* 0x000ea20000000800 */
[----:B0-----:R-:W-:-:S01]  /*3cf0*/  FADD.FTZ R33, R11, R50 ;  /* 0x000000320b217221 */ /* 0x001fc20000010000 */
[C---:B------:R-:W-:Y:S01]  /*3d00*/  FADD.FTZ R9, R41.reuse, R4 ;  /* 0x0000000429097221 */ /* 0x040fe20000010000 */
[----:B------:R-:W-:-:S04]  /*3d10*/  F2FP.SATFINITE.E4M3.F32.PACK_AB_MERGE_C R41, R41, R40, RZ ;  /* 0x000000282929723e */ /* 0x000fc800048070ff */
[----:B------:R-:W-:Y:S01]  /*3d20*/  F2FP.SATFINITE.E4M3.F32.PACK_AB_MERGE_C R154, R39, R38, R41 ;  /* 0x00000026279a723e */ /* 0x000fe20004807029 */
        /* <DEDUP_REMOVED lines=8> */
[----:B------:R-:W-:Y:S01]  /*3db0*/  FADD.FTZ R50, R42, R9 ;  /* 0x000000092a327221 */ /* 0x000fe20000010000 */
[----:B------:R-:W-:-:S03]  /*3dc0*/  F2FP.SATFINITE.E4M3.F32.PACK_AB_MERGE_C R20, R21, R20, RZ ;  /* 0x000000141514723e */ /* 0x000fc600048070ff */
[----:B------:R-:W-:Y:S01]  /*3dd0*/  FADD.FTZ R9, R43, R50 ;  /* 0x000000322b097221 */ /* 0x000fe20000010000 */
[----:B------:R-:W-:Y:S01]  /*3de0*/  F2FP.SATFINITE.E4M3.F32.PACK_AB_MERGE_C R155, R13, R12, R20 ;  /* 0x0000000c0d9b723e */ /* 0x000fe20004807014 */
        /* <DEDUP_REMOVED lines=10> */
[----:B------:R-:W-:-:S06]  /*3e90*/  FADD.FTZ R33, R45, R44 ;  /* 0x0000002c2d217221 */ /* 0x000fcc0000010000 */
        /* <DEDUP_REMOVED lines=12> */
[----:B------:R1:W0:Y:S08]  /*3f60*/  MUFU.EX2 R4, R3 ;  /* 0x0000000300047308 */ /* 0x0002300000000800 */
[----:B------:R-:W3:Y:S01]  /*3f70*/  MUFU.EX2 R9, R30 ;  /* 0x0000001e00097308 */ /* 0x000ee20000000800 */
[----:B-1----:R-:W-:-:S01]  /*3f80*/  FADD.FTZ R3, R29, R40 ;  /* 0x000000281d037221 */ /* 0x002fc20000010000 */
[----:B--2---:R-:W-:Y:S01]  /*3f90*/  FADD.FTZ R11, R31, R36 ;  /* 0x000000241f0b7221 */ /* 0x004fe20000010000 */
[----:B------:R-:W-:-:S04]  /*3fa0*/  F2FP.SATFINITE.E4M3.F32.PACK_AB_MERGE_C R31, R32, R31, RZ ;  /* 0x0000001f201f723e */ /* 0x000fc800048070ff */
[----:B------:R-:W-:Y:S01]  /*3fb0*/  F2FP.SATFINITE.E4M3.F32.PACK_AB_MERGE_C R158, R47, R46, R31 ;  /* 0x0000002e2f9e723e */ /* 0x000fe2000480701f */
[----:B0-----:R-:W-:-:S01]  /*3fc0*/  FADD.FTZ R10, R4, R3 ;  /* 0x00000003040a7221 */ /* 0x001fc20000010000 */
[----:B------:R-:W-:Y:S01]  /*3fd0*/  FADD.FTZ R3, R32, R11 ;  /* 0x0000000b20037221 */ /* 0x000fe20000010000 */
[C---:B---3--:R-:W-:Y:S02]  /*3fe0*/  F2FP.SATFINITE.E4M3.F32.PACK_AB_MERGE_C R159, R9.reuse, R4, RZ ;  /* 0x00000004099f723e */ /* 0x048fe400048070ff */
[----:B------:R-:W-:Y:S02]  /*3ff0*/  FADD.FTZ R4, R9, R10 ;  /* 0x0000000a09047221 */ /* 0x000fe40000010000 */
[----:B------:R-:W-:Y:S01]  /*4000*/  F2FP.SATFINITE.E4M3.F32.PACK_AB_MERGE_C R159, R29, R28, R159 ;  /* 0x0000001c1d9f723e */ /* 0x000fe2000480709f */
[----:B------:R-:W-:Y:S06]  /*4010*/  @P0 BRA `(.L_x_1154) ;  /* 0x0000000000040947 */ /* 0x000fec0003800000 */
[----:B------:R-:W-:Y:S01]  /*4020*/  BPT.TRAP 0x1 ;  /* 0x000000040000795c */ /* 0x000fe20000300000 */
.L_x_1154:
[----:B------:R-:W-:Y:S01]  /*4030*/  PLOP3.LUT P1, PT, PT, PT, UP0, 0x40, 0x0 ;  /* 0x000000000000781c */ /* 0x000fe20003f2e808 */
[----:B------:R0:W1:-:S12]  /*4040*/  SYNCS.PHASECHK.TRANS64.TRYWAIT P0, [UR54+0x28450], R8 ;  /* 0x02845008ff0075a7 */ /* 0x0000580008000176 */
[----:B0-----:R-:W-:Y:S05]  /*4050*/  @P1 BRA `(.L_x_1155) ;  /* 0x0000000000041947 */ /* 0x001fea0003800000 */
[----:B------:R-:W-:Y:S01]  /*4060*/  BPT.TRAP 0x1 ;  /* 0x000000040000795c */ /* 0x000fe20000300000 */
.L_x_1155:
[----:B-1----:R-:W-:Y:S05]  /*4070*/  @P0 BRA `(.L_x_1156) ;  /* 0x0000000000080947 */ /* 0x002fea0003800000 */
[----:B------:R-:W0:Y:S02]  /*4080*/  SYNCS.PHASECHK.TRANS64.TRYWAIT P0, [UR54+0x28450], R8 ;  /* 0x02845008ff0075a7 */ /* 0x000e240008000176 */
[----:B0-----:R-:W-:Y:S05]  /*4090*/  @!P0 BRA `(.L_x_1157) ;  /* 0x0000010000f08947 */ /* 0x001fea0003800000 */
.L_x_1156:
[----:B------:R1:W-:Y:S01]  /*40a0*/  BAR.SYNC.DEFER_BLOCKING R7, 0x100 ;  /* 0x000400070000751d */ /* 0x0003e20000010000 */
[----:B------:R-:W-:Y:S01]  /*40b0*/  UIADD3 UR49, UR49, 0x8000, URZ ;  /* 0x0000800031317890 */ /* 0x000fe2000fffe03f */
[----:B------:R-:W-:-:S03]  /*40c0*/  PLOP3.LUT P0, PT, PT, PT, UP0, 0x40, 0x0 ;  /* 0x000000000000781c */ /* 0x000fc60003f0e808 */
[----:B------:R-:W-:Y:S01]  /*40d0*/  USHF.R.U32.HI UR49, URZ, 0x4, UR49 ;  /* 0x000000043f317899 */ /* 0x000fe20008011631 */
[----:B------:R-:W-:-:S03]  /*40e0*/  UMOV UR7, 0x80000020 ;  /* 0x8000002000077882 */ /* 0x000fc60000000000 */
[----:B------:R-:W-:-:S04]  /*40f0*/  ULOP3.LUT UR49, UR49, 0x3fff, URZ, 0xc0, !UPT ;  /* 0x00003fff31317892 */ /* 0x000fc8000f8ec03f */
[----:B------:R-:W-:-:S04]  /*4100*/  ULOP3.LUT UR49, UR49, 0x10000, URZ, 0xfc, !UPT ;  /* 0x0001000031317892 */ /* 0x000fc8000f8efc3f */
[----:B------:R-:W-:Y:S01]  /*4110*/  ULEA UR6, UR42, UR49, 0xa ;  /* 0x000000312a067291 */ /* 0x000fe2000f8e503f */
[----:B------:R-:W-:-:S08]  /*4120*/  WARPGROUP.ARRIVE ;  /* 0x00000000000079c5 */ /* 0x000fd00000000000 */
[----:B------:R-:W-:Y:S01]  /*4130*/  QGMMA.64x256x32.F32.E4M3.E4M3 R24, R152, gdesc[UR4], RZ, !UPT, gsb0 ;  /* 0x03e0000498187df3 */ /* 0x000fe2000c0008ff */
[----:B------:R-:W-:Y:S01]  /*4140*/  UIADD3 UR6, UR6, 0x2, URZ ;  /* 0x0000000206067890 */ /* 0x000fe2000fffe03f */
[----:B------:R-:W-:Y:S01]  /*4150*/  UMOV UR7, 0x80000020 ;  /* 0x8000002000077882 */ /* 0x000fe20000000000 */
[----:B------:R-:W-:Y:S02]  /*4160*/  WARPGROUP.DEPBAR.LE gsb0, 0x0 ;  /* 0x00008000000079c5 */ /* 0x000fe40000010000 */
[----:B------:R-:W-:-:S15]  /*4170*/  WARPGROUP.ARRIVE ;  /* 0x00000000000079c5 */ /* 0x000fde0000000000 */
[----:B------:R-:W-:-:S08]  /*4180*/  NOP ;  /* 0x0000000000007918 */ /* 0x000fd00000000000 */
[----:B------:R-:W-:Y:S03]  /*4190*/  QGMMA.64x256x32.F32.E4M3.E4M3 R24, R156, gdesc[UR4], R24, gsb0 ;  /* 0x03e000049c187df3 */ /* 0x000fe60008000818 */
[----:B------:R-:W-:Y:S02]  /*41a0*/  WARPGROUP.DEPBAR.LE gsb0, 0x0 ;  /* 0x00008000000079c5 */ /* 0x000fe40000010000 */
[----:B-1----:R-:W-:Y:S05]  /*41b0*/  @P0 BRA `(.L_x_1158) ;  /* 0x0000000000040947 */ /* 0x002fea0003800000 */
[----:B------:R-:W-:Y:S01]  /*41c0*/  BPT.TRAP 0x1 ;  /* 0x000000040000795c */ /* 0x000fe20000300000 */
.L_x_1158:
[----:B------:R-:W-:Y:S01]  /*41d0*/  UISETP.NE.AND UP2, UPT, UR47, URZ, UPT ;  /* 0x0000003f2f00728c */ /* 0x000fe2000bf45270 */
[----:B0-----:R-:W-:Y:S01]  /*41e0*/  VIADD R9, R160, 0xfffffffe ;  /* 0xfffffffea0097836 */ /* 0x001fe20000000000 */
[----:B------:R-:W-:Y:S02]  /*41f0*/  UISETP.NE.AND UP1, UPT, UR46, URZ, UPT ;  /* 0x0000003f2e00728c */ /* 0x000fe4000bf25270 */
[----:B------:R-:W-:Y:S01]  /*4200*/  UIADD3 UR54, UR54, 0x28460, URZ ;  /* 0x0002846036367890 */ /* 0x000fe2000fffe03f */
[----:B------:R-:W-:-:S03]  /*4210*/  UMOV UR15, UR37 ;  /* 0x00000025000f7c82 */ /* 0x000fc60008000000 */
[----:B------:R-:W-:Y:S01]  /*4220*/  PLOP3.LUT P0, PT, PT, PT, UP1, 0x40, 0x0 ;  /* 0x000000000000781c */ /* 0x000fe20003f0e818 */
[----:B------:R-:W-:Y:S02]  /*4230*/  UPRMT UR54, UR52, 0x654, UR54 ;  /* 0x0000065434367896 */ /* 0x000fe40008000036 */
[----:B------:R-:W-:Y:S01]  /*4240*/  @UP2 ULDC UR6, c[0x0][0x44c] ;  /* 0x0001130000062ab9 */ /* 0x000fe20000000800 */
[----:B------:R-:W-:Y:S01]  /*4250*/  @UP2 ULDC UR18, c[0x0][0x450] ;  /* 0x0001140000122ab9 */ /* 0x000fe20000000800 */
[----:B------:R-:W-:-:S04]  /*4260*/  UIMAD.WIDE.U32 UR6, UR37, UR6, URZ ;  /* 0x00000006250672a5 */ /* 0x000fc8000f8e003f */
[----:B------:R-:W-:Y:S01]  /*4270*/  @UP2 USHF.R.U32.HI UR15, URZ, UR18, UR7 ;  /* 0x000000123f0f2299 */ /* 0x000fe20008011607 */
[----:B------:R-:W-:Y:S03]  /*4280*/  SYNCS.ARRIVE.TRANS64.RED.A1T0 RZ, [UR54], RZ ;  /* 0x000000ffffff79a7 */ /* 0x000fe60008100436 */
[----:B------:R-:W-:-:S04]  /*4290*/  UIADD3 UR53, UR53, UR15, URZ ;  /* 0x0000000f35357290 */ /* 0x000fc8000fffe03f */
[----:B------:R-:W-:Y:S01]  /*42a0*/  UIADD3 UR18, UR53, UR14, URZ ;  /* 0x0000000e35127290 */ /* 0x000fe2000fffe03f */
[----:B------:R-:W-:Y:S11]  /*42b0*/  @P0 BRA `(.L_x_1159) ;  /* 0x00000000004c0947 */ /* 0x000ff60003800000 */
[----:B------:R-:W-:Y:S01]  /*42c0*/  ISETP.LT.AND P0, PT, RZ, UR53, PT ;  /* 0x00000035ff007c0c */ /* 0x000fe2000bf01270 */
[----:B------:R-:W-:-:S12]  /*42d0*/  UIADD3 UR19, UR53, -0x1, URZ ;  /* 0xffffffff35137890 */ /* 0x000fd8000fffe03f */
[----:B------:R-:W-:Y:S05]  /*42e0*/  @P0 BRA `(.L_x_1160) ;  /* 0x0000000000200947 */ /* 0x000fea0003800000 */
[----:B------:R-:W-:Y:S01]  /*42f0*/  ULDC UR22, c[0x0][0x9e4] ;  /* 0x0002790000167ab9 */ /* 0x000fe20000000800 */
[----:B------:R-:W-:Y:S02]  /*4300*/  UIADD3 UR19, -UR53, URZ, URZ ;  /* 0x0000003f35137290 */ /* 0x000fe4000fffe13f */
[----:B------:R-:W-:-:S11]  /*4310*/  UISETP.NE.AND UP1, UPT, UR22, 0x1, UPT ;  /* 0x000000011600788c */ /* 0x000fd6000bf25270 */
[----:B------:R-:W-:Y:S02]  /*4320*/  @UP1 ULDC.64 UR6, c[0x0][0x9e8] ;  /* 0x00027a0000061ab9 */ /* 0x000fe40000000a00 */
[----:B------:R-:W-:-:S04]  /*4330*/  UIMAD.WIDE.U32 UR14, UR19, UR6, URZ ;  /* 0x00000006130e72a5 */ /* 0x000fc8000f8e003f */
[----:B------:R-:W-:-:S04]  /*4340*/  @UP1 USHF.R.U32.HI UR19, URZ, UR7, UR15 ;  /* 0x000000073f131299 */ /* 0x000fc8000801160f */
[----:B------:R-:W-:Y:S01]  /*4350*/  ULOP3.LUT UR19, URZ, UR19, URZ, 0x33, !UPT ;  /* 0x000000133f137292 */ /* 0x000fe2000f8e333f */
[----:B------:R-:W-:Y:S11]  /*4360*/  BRA `(.L_x_1161) ;  /* 0x0000000000147947 */ /* 0x000ff60003800000 */
.L_x_1160:
[----:B------:R-:W-:Y:S02]  /*4370*/  ULDC UR22, c[0x0][0x9e4] ;  /* 0x0002790000167ab9 */ /* 0x000fe40000000800 */
[----:B------:R-:W-:-:S11]  /*4380*/  UISETP.NE.AND UP1, UPT, UR22, 0x1, UPT ;  /* 0x000000011600788c */ /* 0x000fd6000bf25270 */
[----:B------:R-:W-:Y:S02]  /*4390*/  @UP1 ULDC.64 UR6, c[0x0][0x9e8] ;  /* 0x00027a0000061ab9 */ /* 0x000fe40000000a00 */
[----:B------:R-:W-:-:S04]  /*43a0*/  UIMAD.WIDE.U32 UR14, UR19, UR6, URZ ;  /* 0x00000006130e72a5 */ /* 0x000fc8000f8e003f */
[----:B------:R-:W-:-:S12]  /*43b0*/  @UP1 USHF.R.U32.HI UR19, URZ, UR7, UR15 ;  /* 0x000000073f131299 */ /* 0x000fd8000801160f */
.L_x_1161:
[----:B------:R-:W-:-:S04]  /*43c0*/  UIMAD UR19, UR19, UR22, UR22 ;  /* 0x00000016131372a4 */ /* 0x000fc8000f8e0216 */
[----:B------:R-:W-:-:S04]  /*43d0*/  UISETP.LT.AND UP1, UPT, UR18, UR19, UPT ;  /* 0x000000131200728c */ /* 0x000fc8000bf21270 */
[----:B------:R-:W-:-:S12]  /*43e0*/  USEL UR18, UR18, UR19, UP1 ;  /* 0x0000001312127287 */ /* 0x000fd80008800000 */
.L_x_1159:
[----:B------:R-:W-:-:S04]  /*43f0*/  USHF.R.S32.HI UR6, URZ, 0x1f, UR18 ;  /* 0x0000001f3f067899 */ /* 0x000fc80008011412 */
[----:B------:R-:W-:-:S04]  /*4400*/  ULEA.HI UR6, UR6, UR18, URZ, 0x6 ;  /* 0x0000001206067291 */ /* 0x000fc8000f8f303f */
[----:B------:R-:W-:-:S04]  /*4410*/  USHF.R.S32.HI UR6, URZ, 0x6, UR6 ;  /* 0x000000063f067899 */ /* 0x000fc80008011406 */
[----:B------:R-:W-:-:S04]  /*4420*/  UISETP.LT.AND UP1, UPT, UR41, UR6, UPT ;  /* 0x000000062900728c */ /* 0x000fc8000bf21270 */
[----:B------:R-:W-:-:S06]  /*4430*/  USEL UR58, UR41, UR6, !UP1 ;  /* 0x00000006293a7287 */ /* 0x000fcc000c800000 */
[----:B------:R-:W-:-:S13]  /*4440*/  ISETP.GE.AND P0, PT, R9, UR58, PT ;  /* 0x0000003a09007c0c */ /* 0x000fda000bf06270 */
[----:B------:R-:W-:Y:S05]  /*4450*/  @!P0 BRA `(.L_x_1162) ;  /* 0x0000002800188947 */ /* 0x000fea0003800000 */
[----:B------:R-:W-:Y:S01]  /*4460*/  IMAD.MOV.U32 R11, RZ, RZ, R6 ;  /* 0x000000ffff0b7224 */ /* 0x000fe200078e0006 */
[----:B------:R-:W-:Y:S01]  /*4470*/  ULDC UR53, c[0x0][0x9e4] ;  /* 0x0002790000357ab9 */ /* 0x000fe20000000800 */
[----:B------:R-:W-:Y:S01]  /*4480*/  IMAD.MOV.U32 R10, RZ, RZ, R5 ;  /* 0x000000ffff0a7224 */ /* 0x000fe200078e0005 */
[----:B------:R-:W-:Y:S01]  /*4490*/  ULDC UR54, c[0x0][0x9dc] ;  /* 0x0002770000367ab9 */ /* 0x000fe20000000800 */
[----:B------:R-:W-:Y:S01]  /*44a0*/  ULDC UR52, c[0x0][0x988] ;  /* 0x0002620000347ab9 */ /* 0x000fe20000000800 */
[----:B------:R-:W-:-:S05]  /*44b0*/  ULDC UR55, c[0x0][0x9e0] ;  /* 0x0002780000377ab9 */ /* 0x000fca0000000800 */
.L_x_1181:
[----:B------:R-:W-:Y:S01]  /*44c0*/  UIADD3 UR42, UR42, 0x1, URZ ;  /* 0x000000012a2a7890 */ /* 0x000fe2000fffe03f */
[----:B------:R-:W-:-:S03]  /*44d0*/  PLOP3.LUT P0, PT, PT, PT, UP0, 0x40, 0x0 ;  /* 0x000000000000781c */ /* 0x000fc60003f0e808 */
[----:B------:R-:W-:-:S04]  /*44e0*/  UISETP.NE.AND UP1, UPT, UR42, 0x2, UPT ;  /* 0x000000022a00788c */ /* 0x000fc8000bf25270 */
[----:B------:R-:W-:Y:S02]  /*44f0*/  USEL UR6, URZ, 0x1, UP1 ;  /* 0x000000013f067887 */ /* 0x000fe40008800000 */
[----:B------:R-:W-:Y:S02]  /*4500*/  USEL UR42, UR42, URZ, UP1 ;  /* 0x0000003f2a2a7287 */ /* 0x000fe40008800000 */
[----:B------:R-:W-:Y:S02]  /*4510*/  ULOP3.LUT UR43, UR43, UR6, URZ, 0x3c, !UPT ;  /* 0x000000062b2b7292 */ /* 0x000fe4000f8e3c3f */
[----:B--2---:R-:W-:Y:S10]  /*4520*/  @P0 BRA `(.L_x_1163) ;  /* 0x0000000000040947 */ /* 0x004ff40003800000 */
[----:B------:R-:W-:Y:S01]  /*4530*/  BPT.TRAP 0x1 ;  /* 0x000000040000795c */ /* 0x000fe20000300000 */
.L_x_1163:
[----:B------:R-:W0:Y:S01]  /*4540*/  S2UR UR57, SR_CgaCtaId ;  /* 0x00000000003979c3 */ /* 0x000e220000008800 */
[----:B------:R-:W-:Y:S01]  /*4550*/  UMOV UR6, 0x400 ;  /* 0x0000040000067882 */ /* 0x000fe20000000000 */
[----:B------:R-:W-:Y:S01]  /*4560*/  PLOP3.LUT P1, PT, PT, PT, UP0, 0x40, 0x0 ;  /* 0x000000000000781c */ /* 0x000fe20003f2e808 */
[----:B------:R-:W-:-:S05]  /*4570*/  IMAD.U32 R8, RZ, RZ, UR43 ;  /* 0x0000002bff087e24 */ /* 0x000fca000f8e00ff */
[----:B------:R-:W-:Y:S01]  /*4580*/  SHF.L.U32 R8, R8, 0x1f, RZ ;  /* 0x0000001f08087819 */ /* 0x000fe200000006ff */
[----:B0-----:R-:W-:-:S04]  /*4590*/  ULEA UR6, UR57, UR6, 0x18 ;  /* 0x0000000639067291 */ /* 0x001fc8000f8ec03f */
[----:B------:R-:W-:-:S09]  /*45a0*/  ULEA UR56, UR42, UR6, 0x3 ;  /* 0x000000062a387291 */ /* 0x000fd2000f8e183f */
[----:B------:R0:W1:Y:S01]  /*45b0*/  SYNCS.PHASECHK.TRANS64.TRYWAIT P0, [UR56+0x28430], R8 ;  /* 0x02843008ff0075a7 */ /* 0x0000620008000178 */
[----:B------:R-:W-:Y:S05]  /*45c0*/  @P1 BRA `(.L_x_1164) ;  /* 0x0000000000041947 */ /* 0x000fea0003800000 */
[----:B------:R-:W-:Y:S01]  /*45d0*/  BPT.TRAP 0x1 ;  /* 0x000000040000795c */ /* 0x000fe20000300000 */
.L_x_1164:
[----:B-1----:R-:W-:Y:S05]  /*45e0*/  @P0 BRA `(.L_x_1165) ;  /* 0x0000000000080947 */ /* 0x002fea0003800000 */
[----:B------:R-:W1:Y:S02]  /*45f0*/  SYNCS.PHASECHK.TRANS64.TRYWAIT P0, [UR56+0x28430], R8 ;  /* 0x02843008ff0075a7 */ /* 0x000e640008000178 */
[----:B-1----:R-:W-:Y:S05]  /*4600*/  @!P0 BRA `(.L_x_1166) ;  /* 0x000000fc00ac8947 */ /* 0x002fea0003800000 */
.L_x_1165:
[----:B------:R-:W-:Y:S01]  /*4610*/  ULEA UR34, UR42, UR48, 0xa ;  /* 0x000000302a227291 */ /* 0x000fe2000f8e503f */
[----:B------:R-:W-:Y:S01]  /*4620*/  WARPGROUP.ARRIVE ;  /* 0x00000000000079c5 */ /* 0x000fe20000000000 */
[----:B------:R-:W-:Y:S01]  /*4630*/  UMOV UR35, 0x40000040 ;  /* 0x4000004000237882 */ /* 0x000fe20000000000 */
[----:B------:R-:W-:Y:S01]  /*4640*/  UMOV UR7, 0x40000040 ;  /* 0x4000004000077882 */ /* 0x000fe20000000000 */
[----:B------:R-:W-:-:S03]  /*4650*/  UIADD3 UR6, UR34, 0x2, URZ ;  /* 0x0000000222067890 */ /* 0x000fc6000fffe03f */
[----:B------:R-:W2:Y:S01]  /*4660*/  S2R R2, SR_TID.X ;  /* 0x0000000000027919 */ /* 0x000ea20000002100 */
[----:B------:R-:W-:Y:S01]  /*4670*/  UIADD3 UR10, UR34, 0x4, URZ ;  /* 0x00000004220a7890 */ /* 0x000fe2000fffe03f */
[----:B------:R-:W-:Y:S01]  /*4680*/  PLOP3.LUT P0, PT, PT, PT, UP0, 0x40, 0x0 ;  /* 0x000000000000781c */ /* 0x000fe20003f0e808 */
[----:B------:R-:W-:Y:S01]  /*4690*/  UMOV UR11, 0x40000040 ;  /* 0x40000040000b7882 */ /* 0x000fe20000000000 */
[----:B------:R-:W-:Y:S01]  /*46a0*/  QGMMA.64x64x32.F32.E4M3.E4M3 R152, gdesc[UR32], RZ, !UPT, gsb0 ;  /* 0x00e00000209879f3 */ /* 0x000fe2000c0008ff */
        /* <DEDUP_REMOVED lines=10> */
[----:B--2---:R-:W-:-:S04]  /*4750*/  SHF.R.U32.HI R200, RZ, 0x7, R2 ;  /* 0x00000007ffc87819 */ /* 0x004fc80000011602 */
[----:B------:R-:W-:Y:S01]  /*4760*/  IADD3 R2, -R200, 0xb, RZ ;  /* 0x0000000bc8027810 */ /* 0x000fe20007ffe1ff */
        /* <DEDUP_REMOVED lines=25> */
.L_x_1167:
[----:B------:R-:W-:Y:S01]  /*4900*/  UISETP.NE.AND UP2, UPT, UR47, URZ, UPT ;  /* 0x0000003f2f00728c */ /* 0x000fe2000bf45270 */
[C---:B------:R-:W-:Y:S01]  /*4910*/  FMUL.FTZ R196, R0.reuse, R156 ;  /* 0x0000009c00c47220 */ /* 0x040fe20000410000 */
[C---:B------:R-:W-:Y:S01]  /*4920*/  FMUL.FTZ R156, R0.reuse, R170 ;  /* 0x000000aa009c7220 */ /* 0x040fe20000410000 */
[----:B------:R-:W-:Y:S01]  /*4930*/  FMUL.FTZ R170, R0, R176 ;  /* 0x000000b000aa7220 */ /* 0x000fe20000410000 */
[----:B------:R-:W-:Y:S01]  /*4940*/  VIADD R176, R18, UR37 ;  /* 0x0000002512b07c36 */ /* 0x000fe20008000000 */
[----:B------:R-:W3:Y:S01]  /*4950*/  LDC R14, c[0x0][0x2f0] ;  /* 0x0000bc00ff0e7b82 */ /* 0x000ee20000000800 */
[----:B------:R-:W-:Y:S01]  /*4960*/  PLOP3.LUT P0, PT, PT, PT, UP2, 0x80, 0x0 ;  /* 0x000000000000781c */ /* 0x000fe20003f0f028 */
[C---:B------:R-:W-:Y:S01]  /*4970*/  FMUL.FTZ R13, R0.reuse, R155 ;  /* 0x0000009b000d7220 */ /* 0x040fe20000410000 */
[----:B------:R-:W-:Y:S01]  /*4980*/  PLOP3.LUT P1, PT, PT, PT, UP2, 0x80, 0x0 ;  /* 0x000000000000781c */ /* 0x000fe20003f2f028 */
[C---:B------:R-:W-:Y:S01]  /*4990*/  FMUL.FTZ R155, R0.reuse, R167 ;  /* 0x000000a7009b7220 */ /* 0x040fe20000410000 */
[C---:B------:R-:W-:Y:S01]  /*49a0*/  FMUL.FTZ R167, R0.reuse, R169 ;  /* 0x000000a900a77220 */ /* 0x040fe20000410000 */
[----:B------:R-:W-:Y:S01]  /*49b0*/  @UP2 ULDC UR6, c[0x0][0x44c] ;  /* 0x0001130000062ab9 */ /* 0x000fe20000000800 */
[C---:B------:R-:W-:Y:S01]  /*49c0*/  FMUL.FTZ R169, R0.reuse, R172 ;  /* 0x000000ac00a97220 */ /* 0x040fe20000410000 */
[----:B------:R-:W4:Y:S01]  /*49d0*/  LDC R15, c[0x0][0x288] ;  /* 0x0000a200ff0f7b82 */ /* 0x000f220000000800 */
[----:B------:R-:W-:Y:S01]  /*49e0*/  FMUL.FTZ R21, R0, R159 ;  /* 0x0000009f00157220 */ /* 0x000fe20000410000 */
[----:B------:R-:W-:-:S02]  /*49f0*/  IMAD.SHL.U32 R172, R9, 0x40, RZ ;  /* 0x0000004009ac7824 */ /* 0x000fc400078e00ff */
[C---:B------:R-:W-:Y:S01]  /*4a00*/  FMUL.FTZ R159, R0.reuse, R175 ;  /* 0x000000af009f7220 */ /* 0x040fe20000410000 */
[----:B------:R-:W-:Y:S01]  /*4a10*/  FMUL.FTZ R12, R0, R154 ;  /* 0x0000009a000c7220 */ /* 0x000fe20000410000 */
[----:B------:R-:W-:Y:S01]  /*4a20*/  UISETP.NE.AND UP1, UPT, UR46, URZ, UPT ;  /* 0x0000003f2e00728c */ /* 0x000fe2000bf25270 */
[----:B------:R-:W-:Y:S01]  /*4a30*/  @P0 IMAD.HI.U32 R6, R176, UR6, RZ ;  /* 0x00000006b0060c27 */ /* 0x000fe2000f8e00ff */
[----:B------:R-:W-:-:S03]  /*4a40*/  @UP2 ULDC UR6, c[0x0][0x450] ;  /* 0x0001140000062ab9 */ /* 0x000fc60000000800 */
[----:B------:R-:W-:Y:S01]  /*4a50*/  FMUL.FTZ R154, R0, R166 ;  /* 0x000000a6009a7220 */ /* 0x000fe20000410000 */
[----:B------:R-:W-:Y:S01]  /*4a60*/  IADD3 R7, -R172, 0x1, RZ ;  /* 0x00000001ac077810 */ /* 0x000fe20007ffe1ff */
[C---:B-1----:R-:W-:Y:S01]  /*4a70*/  FMUL.FTZ R5, R0.reuse, R152 ;  /* 0x0000009800057220 */ /* 0x042fe20000410000 */
[----:B------:R-:W-:Y:S01]  /*4a80*/  @P1 SHF.R.U32.HI R176, RZ, UR6, R6 ;  /* 0x00000006ffb01c19 */ /* 0x000fe20008011606 */
[----:B------:R-:W-:Y:S01]  /*4a90*/  UIADD3 UR6, UR56, 0x28440, URZ ;  /* 0x0002844038067890 */ /* 0x000fe2000fffe03f */
[C---:B------:R-:W-:Y:S01]  /*4aa0*/  FMUL.FTZ R195, R0.reuse, R153 ;  /* 0x0000009900c37220 */ /* 0x040fe20000410000 */
[C---:B------:R-:W-:Y:S01]  /*4ab0*/  FMUL.FTZ R197, R0.reuse, R157 ;  /* 0x0000009d00c57220 */ /* 0x040fe20000410000 */
[C---:B------:R-:W-:Y:S01]  /*4ac0*/  FMUL.FTZ R20, R0.reuse, R158 ;  /* 0x0000009e00147220 */ /* 0x040fe20000410000 */
[----:B------:R-:W1:Y:S01]  /*4ad0*/  SHFL.IDX PT, R175, R176, RZ, 0x1c1f ;  /* 0x001c1fffb0af7589 */ /* 0x000e6200000e0000 */
[C---:B------:R-:W-:Y:S01]  /*4ae0*/  FMUL.FTZ R166, R0.reuse, R168 ;  /* 0x000000a800a67220 */ /* 0x040fe20000410000 */
        /* <DEDUP_REMOVED lines=17> */
[----:B------:R-:W-:Y:S01]  /*4c00*/  IMAD R7, R16, -0x2, R7 ;  /* 0xfffffffe10077824 */ /* 0x000fe200078e0207 */
[----:B------:R-:W-:Y:S01]  /*4c10*/  PLOP3.LUT P0, PT, PT, PT, UP1, 0x40, 0x0 ;  /* 0x000000000000781c */ /* 0x000fe20003f0e818 */
[----:B------:R-:W0:Y:S01]  /*4c20*/  MUFU.TANH R5, R5 ;  /* 0x0000000500057308 */ /* 0x000e220000002400 */
[----:B------:R-:W-:Y:S01]  /*4c30*/  UMOV UR11, UR54 ;  /* 0x00000036000b7c82 */ /* 0x000fe20008000000 */
[----:B---3--:R-:W-:Y:S01]  /*4c40*/  IMAD R6, R14, UR39, R7 ;  /* 0x000000270e067c24 */ /* 0x008fe2000f8e0207 */
[----:B------:R-:W-:Y:S01]  /*4c50*/  SYNCS.ARRIVE.TRANS64.RED.A1T0 RZ, [UR6], RZ ;  /* 0x000000ffffff79a7 */ /* 0x000fe20008100406 */
[----:B------:R-:W-:-:S02]  /*4c60*/  ULOP3.LUT UR6, URZ, UR11, URZ, 0x33, !UPT ;  /* 0x0000000b3f067292 */ /* 0x000fc4000f8e333f */
[----:B----4-:R-:W-:Y:S02]  /*4c70*/  IMAD.IADD R6, R6, 0x1, -R15 ;  /* 0x0000000106067824 */ /* 0x010fe400078e0a0f */
[----:B------:R-:W3:Y:S02]  /*4c80*/  MUFU.TANH R195, R195 ;  /* 0x000000c300c37308 */ /* 0x000ee40000002400 */
[C---:B------:R-:W-:Y:S02]  /*4c90*/  VIADD R179, R6.reuse, UR55 ;  /* 0x0000003706b37c36 */ /* 0x040fe40008000000 */
[----:B------:R-:W-:Y:S02]  /*4ca0*/  VIADD R180, R6, UR6 ;  /* 0x0000000606b47c36 */ /* 0x000fe40008000000 */
[----:B-1----:R-:W-:Y:S02]  /*4cb0*/  IMAD.IADD R177, R179, 0x1, R175 ;  /* 0x00000001b3b17824 */ /* 0x002fe400078e02af */
[----:B------:R-:W1:Y:S01]  /*4cc0*/  MUFU.TANH R12, R12 ;  /* 0x0000000c000c7308 */ /* 0x000e620000002400 */
[----:B------:R-:W-:-:S07]  /*4cd0*/  IMAD.IADD R178, R175, 0x1, R180 ;  /* 0x00000001afb27824 */ /* 0x000fce00078e02b4 */
        /* <DEDUP_REMOVED lines=28> */
[----:B------:R-:W0:Y:S01]  /*4ea0*/  MUFU.TANH R163, R163 ;  /* 0x000000a300a37308 */ /* 0x000e220000002400 */
[----:B-1-34-:R-:W-:Y:S05]  /*4eb0*/  @P0 BRA `(.L_x_1168) ;  /* 0x00000000005c0947 */ /* 0x01afea0003800000 */
[----:B------:R-:W-:Y:S01]  /*4ec0*/  IMAD R6, R14, UR39, R175 ;  /* 0x000000270e067c24 */ /* 0x000fe2000f8e02af */
[----:B------:R-:W-:Y:S03]  /*4ed0*/  BSSY B0, `(.L_x_1169) ;  /* 0x0000011000007945 */ /* 0x000fe60003800000 */
[----:B------:R-:W-:-:S05]  /*4ee0*/  IMAD.IADD R175, R6, 0x1, -R15 ;  /* 0x0000000106af7824 */ /* 0x000fca00078e0a0f */
[----:B------:R-:W-:-:S13]  /*4ef0*/  ISETP.GT.AND P0, PT, R175, -0x1, PT ;  /* 0xffffffffaf00780c */ /* 0x000fda0003f04270 */
[----:B------:R-:W-:Y:S05]  /*4f00*/  @P0 BRA `(.L_x_1170) ;  /* 0x0000000000200947 */ /* 0x000fea0003800000 */
[----:B------:R-:W-:Y:S01]  /*4f10*/  IMAD.U32 R182, RZ, RZ, UR53 ;  /* 0x00000035ffb67e24 */ /* 0x000fe2000f8e00ff */
[----:B------:R-:W-:-:S04]  /*4f20*/  LOP3.LUT R175, RZ, R175, RZ, 0x33, !PT ;  /* 0x000000afffaf7212 */ /* 0x000fc800078e33ff */
[----:B------:R-:W-:-:S13]  /*4f30*/  ISETP.NE.AND P0, PT, R182, 0x1, PT ;  /* 0x00000001b600780c */ /* 0x000fda0003f05270 */
[----:B------:R-:W1:Y:S02]  /*4f40*/  @P0 LDC.64 R6, c[0x0][0x9e8] ;  /* 0x00027a00ff060b82 */ /* 0x000e640000000a00 */
[----:B-1----:R-:W-:-:S05]  /*4f50*/  @P0 IMAD.HI.U32 R6, R175, R6, RZ ;  /* 0x00000006af060227 */ /* 0x002fca00078e00ff */
[----:B------:R-:W-:-:S04]  /*4f60*/  @P0 SHF.R.U32.HI R175, RZ, R7, R6 ;  /* 0x00000007ffaf0219 */ /* 0x000fc80000011606 */
[----:B------:R-:W-:Y:S01]  /*4f70*/  LOP3.LUT R175, RZ, R175, RZ, 0x33, !PT ;  /* 0x000000afffaf7212 */ /* 0x000fe200078e33ff */
[----:B------:R-:W-:Y:S06]  /*4f80*/  BRA `(.L_x_1171) ;  /* 0x0000000000147947 */ /* 0x000fec0003800000 */
.L_x_1170:
[----:B------:R-:W-:-:S05]  /*4f90*/  IMAD.U32 R182, RZ, RZ, UR53 ;  /* 0x00000035ffb67e24 */ /* 0x000fca000f8e00ff */
[----:B------:R-:W-:-:S13]  /*4fa0*/  ISETP.NE.AND P0, PT, R182, 0x1, PT ;  /* 0x00000001b600780c */ /* 0x000fda0003f05270 */
[----:B------:R-:W1:Y:S02]  /*4fb0*/  @P0 LDC.64 R6, c[0x0][0x9e8] ;  /* 0x00027a00ff060b82 */ /* 0x000e640000000a00 */
[----:B-1----:R-:W-:-:S05]  /*4fc0*/  @P0 IMAD.HI.U32 R6, R175, R6, RZ ;  /* 0x00000006af060227 */ /* 0x002fca00078e00ff */
[----:B------:R-:W-:-:S07]  /*4fd0*/  @P0 SHF.R.U32.HI R175, RZ, R7, R6 ;  /* 0x00000007ffaf0219 */ /* 0x000fce0000011606 */
.L_x_1171:
[----:B------:R-:W-:Y:S05]  /*4fe0*/  BSYNC B0 ;  /* 0x0000000000007941 */ /* 0x000fea0003800000 */
.L_x_1169:
[----:B------:R-:W-:-:S04]  /*4ff0*/  IMAD R175, R175, R182, -R172 ;  /* 0x000000b6afaf7224 */ /* 0x000fc800078e0aac */
[----:B------:R-:W-:-:S05]  /*5000*/  IMAD R175, R16, -0x2, R175 ;  /* 0xfffffffe10af7824 */ /* 0x000fca00078e02af */
[----:B------:R-:W-:Y:S02]  /*5010*/  VIADDMNMX R177, R175, R182, R177, PT ;  /* 0x000000b6afb17246 */ /* 0x000fe400038001b1 */
[----:B------:R-:W-:-:S07]  /*5020*/  VIMNMX R178, R178, R175, !PT ;  /* 0x000000afb2b27248 */ /* 0x000fce0007fe0100 */
.L_x_1168:
[----:B------:R-:W-:Y:S01]  /*5030*/  ISETP.GT.AND P0, PT, R9, -0x1, PT ;  /* 0xffffffff0900780c */ /* 0x000fe20003f04270 */
[----:B------:R-:W1:Y:S01]  /*5040*/  SHFL.IDX PT, R7, R176, 0x1, 0x1c1f ;  /* 0x003c1f00b0077f89 */ /* 0x000e6200000e0000 */
[----:B------:R-:W-:Y:S02]  /*5050*/  UISETP.NE.AND UP1, UPT, UR46, URZ, UPT ;  /* 0x0000003f2e00728c */ /* 0x000fe4000bf25270 */
[C---:B------:R-:W-:Y:S02]  /*5060*/  ISETP.GT.AND P3, PT, R178.reuse, 0x10, P0 ;  /* 0x00000010b200780c */ /* 0x040fe40000764270 */
[C---:B------:R-:W-:Y:S02]  /*5070*/  ISETP.GT.AND P5, PT, R178.reuse, RZ, P0 ;  /* 0x000000ffb200720c */ /* 0x040fe400007a4270 */
[----:B------:R-:W-:Y:S02]  /*5080*/  ISETP.LT.OR P3, PT, R177, 0x11, P3 ;  /* 0x00000011b100780c */ /* 0x000fe40001f61670 */
[----:B------:R-:W-:-:S02]  /*5090*/  ISETP.GT.AND P6, PT, R178, 0x1, P0 ;  /* 0x00000001b200780c */ /* 0x000fc400007c4270 */
[C---:B------:R-:W-:Y:S02]  /*50a0*/  ISETP.GT.AND P1, PT, R178.reuse, 0x8, P0 ;  /* 0x00000008b200780c */ /* 0x040fe40000724270 */
[----:B------:R-:W-:Y:S02]  /*50b0*/  ISETP.GT.AND P4, PT, R178, 0x9, P0 ;  /* 0x00000009b200780c */ /* 0x000fe40000784270 */
[----:B0-----:R-:W-:Y:S02]  /*50c0*/  FSEL R198, R198, -INF , !P3 ;  /* 0xff800000c6c67808 */ /* 0x001fe40005800000 */
[----:B------:R-:W-:Y:S02]  /*50d0*/  ISETP.GT.AND P3, PT, R178, 0x28, P0 ;  /* 0x00000028b200780c */ /* 0x000fe40000764270 */
[C---:B------:R-:W-:Y:S02]  /*50e0*/  ISETP.LT.OR P5, PT, R177.reuse, 0x1, P5 ;  /* 0x00000001b100780c */ /* 0x040fe40002fa1670 */
[----:B------:R-:W-:-:S02]  /*50f0*/  ISETP.LT.OR P6, PT, R177, 0x2, P6 ;  /* 0x00000002b100780c */ /* 0x000fc400037c1670 */
[----:B------:R-:W-:Y:S01]  /*5100*/  ISETP.LT.OR P1, PT, R177, 0x9, P1 ;  /* 0x00000009b100780c */ /* 0x000fe20000f21670 */
[----:B-1----:R-:W-:Y:S01]  /*5110*/  IMAD.IADD R176, R179, 0x1, R7 ;  /* 0x00000001b3b07824 */ /* 0x002fe200078e0207 */
[C---:B------:R-:W-:Y:S02]  /*5120*/  ISETP.LT.OR P4, PT, R177.reuse, 0xa, P4 ;  /* 0x0000000ab100780c */ /* 0x040fe40002781670 */
[----:B------:R-:W-:Y:S02]  /*5130*/  ISETP.LT.OR P3, PT, R177, 0x29, P3 ;  /* 0x00000029b100780c */ /* 0x000fe40001f61670 */
[----:B------:R-:W-:Y:S02]  /*5140*/  FSEL R175, R5, -INF , !P5 ;  /* 0xff80000005af7808 */ /* 0x000fe40006800000 */
[----:B------:R-:W-:Y:S02]  /*5150*/  FSEL R195, R195, -INF , !P6 ;  /* 0xff800000c3c37808 */ /* 0x000fe40007000000 */
[----:B------:R-:W-:-:S02]  /*5160*/  FSEL R196, R196, -INF , !P1 ;  /* 0xff800000c4c47808 */ /* 0x000fc40004800000 */
[----:B------:R-:W-:Y:S02]  /*5170*/  FSEL R197, R197, -INF , !P4 ;  /* 0xff800000c5c57808 */ /* 0x000fe40006000000 */
[C---:B------:R-:W-:Y:S02]  /*5180*/  ISETP.GT.AND P2, PT, R178.reuse, 0x11, P0 ;  /* 0x00000011b200780c */ /* 0x040fe40000744270 */
[C---:B------:R-:W-:Y:S02]  /*5190*/  ISETP.GT.AND P5, PT, R178.reuse, 0x18, P0 ;  /* 0x00000018b200780c */ /* 0x040fe400007a4270 */
[C---:B------:R-:W-:Y:S02]  /*51a0*/  ISETP.GT.AND P6, PT, R178.reuse, 0x19, P0 ;  /* 0x00000019b200780c */ /* 0x040fe400007c4270 */
[C---:B------:R-:W-:Y:S02]  /*51b0*/  ISETP.GT.AND P1, PT, R178.reuse, 0x20, P0 ;  /* 0x00000020b200780c */ /* 0x040fe40000724270 */
[----:B------:R-:W-:-:S02]  /*51c0*/  ISETP.GT.AND P4, PT, R178, 0x21, P0 ;  /* 0x00000021b200780c */ /* 0x000fc40000784270 */
[----:B------:R-:W-:Y:S02]  /*51d0*/  FSEL R169, R169, -INF , !P3 ;  /* 0xff800000a9a97808 */ /* 0x000fe40005800000 */
[----:B------:R-:W-:Y:S02]  /*51e0*/  PLOP3.LUT P3, PT, PT, PT, UP1, 0x40, 0x0 ;  /* 0x000000000000781c */ /* 0x000fe40003f6e818 */
[C---:B------:R-:W-:Y:S02]  /*51f0*/  ISETP.LT.OR P2, PT, R177.reuse, 0x12, P2 ;  /* 0x00000012b100780c */ /* 0x040fe40001741670 */
[C---:B------:R-:W-:Y:S02]  /*5200*/  ISETP.LT.OR P5, PT, R177.reuse, 0x19, P5 ;  /* 0x00000019b100780c */ /* 0x040fe40002fa1670 */
[C---:B------:R-:W-:Y:S02]  /*5210*/  ISETP.LT.OR P6, PT, R177.reuse, 0x1a, P6 ;  /* 0x0000001ab100780c */ /* 0x040fe400037c1670 */
[----:B------:R-:W-:-:S02]  /*5220*/  ISETP.LT.OR P1, PT, R177, 0x21, P1 ;  /* 0x00000021b100780c */ /* 0x000fc40000f21670 */
[----:B------:R-:W-:Y:S02]  /*5230*/  ISETP.LT.OR P4, PT, R177, 0x22, P4 ;  /* 0x00000022b100780c */ /* 0x000fe40002781670 */
[----:B------:R-:W-:Y:S02]  /*5240*/  FSEL R199, R199, -INF , !P2 ;  /* 0xff800000c7c77808 */ /* 0x000fe40005000000 */
[----:B------:R-:W-:Y:S02]  /*5250*/  FSEL R164, R164, -INF , !P5 ;  /* 0xff800000a4a47808 */ /* 0x000fe40006800000 */
[----:B------:R-:W-:Y:S02]  /*5260*/  FSEL R165, R165, -INF , !P6 ;  /* 0xff800000a5a57808 */ /* 0x000fe40007000000 */
[----:B------:R-:W-:Y:S02]  /*5270*/  FSEL R166, R166, -INF , !P1 ;  /* 0xff800000a6a67808 */ /* 0x000fe40004800000 */
[----:B------:R-:W-:-:S02]  /*5280*/  FSEL R167, R167, -INF , !P4 ;  /* 0xff800000a7a77808 */ /* 0x000fc40006000000 */
[C---:B------:R-:W-:Y:S02]  /*5290*/  ISETP.GT.AND P2, PT, R178.reuse, 0x29, P0 ;  /* 0x00000029b200780c */ /* 0x040fe40000744270 */
[C---:B------:R-:W-:Y:S02]  /*52a0*/  ISETP.GT.AND P5, PT, R178.reuse, 0x30, P0 ;  /* 0x00000030b200780c */ /* 0x040fe400007a4270 */
[C---:B------:R-:W-:Y:S02]  /*52b0*/  ISETP.GT.AND P6, PT, R178.reuse, 0x31, P0 ;  /* 0x00000031b200780c */ /* 0x040fe400007c4270 */
[C---:B------:R-:W-:Y:S02]  /*52c0*/  ISETP.GT.AND P1, PT, R178.reuse, 0x38, P0 ;  /* 0x00000038b200780c */ /* 0x040fe40000724270 */
[----:B------:R-:W-:Y:S02]  /*52d0*/  ISETP.GT.AND P4, PT, R178, 0x39, P0 ;  /* 0x00000039b200780c */ /* 0x000fe40000784270 */
[----:B------:R-:W-:-:S02]  /*52e0*/  ISETP.LT.OR P2, PT, R177, 0x2a, P2 ;  /* 0x0000002ab100780c */ /* 0x000fc40001741670 */
[C---:B------:R-:W-:Y:S02]  /*52f0*/  ISETP.LT.OR P5, PT, R177.reuse, 0x31, P5 ;  /* 0x00000031b100780c */ /* 0x040fe40002fa1670 */
[C---:B------:R-:W-:Y:S02]  /*5300*/  ISETP.LT.OR P6, PT, R177.reuse, 0x32, P6 ;  /* 0x00000032b100780c */ /* 0x040fe400037c1670 */
[C---:B------:R-:W-:Y:S02]  /*5310*/  ISETP.LT.OR P1, PT, R177.reuse, 0x39, P1 ;  /* 0x00000039b100780c */ /* 0x040fe40000f21670 */
[----:B------:R-:W-:Y:S01]  /*5320*/  ISETP.LT.OR P4, PT, R177, 0x3a, P4 ;  /* 0x0000003ab100780c */ /* 0x000fe20002781670 */
[----:B------:R-:W-:Y:S01]  /*5330*/  IMAD.IADD R177, R180, 0x1, R7 ;  /* 0x00000001b4b17824 */ /* 0x000fe200078e0207 */
[----:B------:R-:W-:Y:S02]  /*5340*/  FSEL R168, R168, -INF , !P2 ;  /* 0xff800000a8a87808 */ /* 0x000fe40005000000 */
[----:B------:R-:W-:-:S02]  /*5350*/  FSEL R170, R170, -INF , !P5 ;  /* 0xff800000aaaa7808 */ /* 0x000fc40006800000 */
[----:B------:R-:W-:Y:S02]  /*5360*/  FSEL R171, R171, -INF , !P6 ;  /* 0xff800000abab7808 */ /* 0x000fe40007000000 */
[----:B------:R-:W-:Y:S02]  /*5370*/  FSEL R173, R173, -INF , !P1 ;  /* 0xff800000adad7808 */ /* 0x000fe40004800000 */
[----:B------:R-:W-:Y:S01]  /*5380*/  FSEL R174, R174, -INF , !P4 ;  /* 0xff800000aeae7808 */ /* 0x000fe20006000000 */
[----:B------:R-:W-:Y:S06]  /*5390*/  @P3 BRA `(.L_x_1172) ;  /* 0x00000000005c3947 */ /* 0x000fec0003800000 */
        /* <DEDUP_REMOVED lines=8> */
[----:B------:R-:W0:Y:S02]  /*5420*/  @P1 LDC.64 R6, c[0x0][0x9e8] ;  /* 0x00027a00ff061b82 */ /* 0x000e240000000a00 */
[----:B0-----:R-:W-:-:S05]  /*5430*/  @P1 IMAD.HI.U32 R6, R5, R6, RZ ;  /* 0x0000000605061227 */ /* 0x001fca00078e00ff */
[----:B------:R-:W-:-:S04]  /*5440*/  @P1 SHF.R.U32.HI R5, RZ, R7, R6 ;  /* 0x00000007ff051219 */ /* 0x000fc80000011606 */
[----:B------:R-:W-:Y:S01]  /*5450*/  LOP3.LUT R5, RZ, R5, RZ, 0x33, !PT ;  /* 0x00000005ff057212 */ /* 0x000fe200078e33ff */
[----:B------:R-:W-:Y:S06]  /*5460*/  BRA `(.L_x_1175) ;  /* 0x0000000000147947 */ /* 0x000fec0003800000 */
.L_x_1174:
[----:B------:R-:W-:-:S05]  /*5470*/  IMAD.U32 R178, RZ, RZ, UR53 ;  /* 0x00000035ffb27e24 */ /* 0x000fca000f8e00ff */
[----:B------:R-:W-:-:S13]  /*5480*/  ISETP.NE.AND P1, PT, R178, 0x1, PT ;  /* 0x00000001b200780c */ /* 0x000fda0003f25270 */
[----:B------:R-:W0:Y:S02]  /*5490*/  @P1 LDC.64 R6, c[0x0][0x9e8] ;  /* 0x00027a00ff061b82 */ /* 0x000e240000000a00 */
[----:B0-----:R-:W-:-:S05]  /*54a0*/  @P1 IMAD.HI.U32 R6, R5, R6, RZ ;  /* 0x0000000605061227 */ /* 0x001fca00078e00ff */
[----:B------:R-:W-:-:S07]  /*54b0*/  @P1 SHF.R.U32.HI R5, RZ, R7, R6 ;  /* 0x00000007ff051219 */ /* 0x000fce0000011606 */
.L_x_1175:
[----:B------:R-:W-:Y:S05]  /*54c0*/  BSYNC B0 ;  /* 0x0000000000007941 */ /* 0x000fea0003800000 */
.L_x_1173:
[----:B------:R-:W-:-:S04]  /*54d0*/  IMAD R5, R5, R178, -R172 ;  /* 0x000000b205057224 */ /* 0x000fc800078e0aac */
[----:B------:R-:W-:-:S05]  /*54e0*/  IMAD R5, R16, -0x2, R5 ;  /* 0xfffffffe10057824 */ /* 0x000fca00078e0205 */
[----:B------:R-:W-:Y:S02]  /*54f0*/  VIADDMNMX R176, R5, R178, R176, PT ;  /* 0x000000b205b07246 */ /* 0x000fe400038001b0 */
[----:B------:R-:W-:-:S07]  /*5500*/  VIMNMX R177, R177, R5, !PT ;  /* 0x00000005b1b17248 */ /* 0x000fce0007fe0100 */
.L_x_1172:
[----:B------:R-:W-:Y:S01]  /*5510*/  FMNMX.FTZ R6, R175, R10, !PT ;  /* 0x0000000aaf067209 */ /* 0x000fe20007810000 */
[----:B------:R-:W-:Y:S01]  /*5520*/  UMOV UR10, UR52 ;  /* 0x00000034000a7c82 */ /* 0x000fe20008000000 */
[----:B------:R-:W-:Y:S02]  /*5530*/  ISETP.GT.AND P1, PT, R177, RZ, P0 ;  /* 0x000000ffb100720c */ /* 0x000fe40000724270 */
[----:B------:R-:W-:Y:S02]  /*5540*/  FMNMX.FTZ R5, R195, R6, !PT ;  /* 0x00000006c3057209 */ /* 0x000fe40007810000 */
[----:B------:R-:W-:Y:S02]  /*5550*/  ISETP.GT.AND P2, PT, R177, 0x1, P0 ;  /* 0x00000001b100780c */ /* 0x000fe40000744270 */
[----:B------:R-:W-:Y:S02]  /*5560*/  FMNMX.FTZ R6, R196, R5, !PT ;  /* 0x00000005c4067209 */ /* 0x000fe40007810000 */
[----:B------:R-:W-:-:S02]  /*5570*/  ISETP.LT.OR P1, PT, R176, 0x1, P1 ;  /* 0x00000001b000780c */ /* 0x000fc40000f21670 */
[----:B------:R-:W-:Y:S02]  /*5580*/  FMNMX.FTZ R5, R197, R6, !PT ;  /* 0x00000006c5057209 */ /* 0x000fe40007810000 */
[----:B------:R-:W-:Y:S02]  /*5590*/  ISETP.GT.AND P3, PT, R177, 0x8, P0 ;  /* 0x00000008b100780c */ /* 0x000fe40000764270 */
[----:B------:R-:W-:Y:S02]  /*55a0*/  FMNMX.FTZ R6, R198, R5, !PT ;  /* 0x00000005c6067209 */ /* 0x000fe40007810000 */
[----:B------:R-:W-:Y:S02]  /*55b0*/  ISETP.LT.OR P2, PT, R176, 0x2, P2 ;  /* 0x00000002b000780c */ /* 0x000fe40001741670 */
[----:B------:R-:W-:Y:S02]  /*55c0*/  FMNMX.FTZ R5, R199, R6, !PT ;  /* 0x00000006c7057209 */ /* 0x000fe40007810000 */
[----:B------:R-:W-:-:S02]  /*55d0*/  FSEL R12, R12, -INF , !P1 ;  /* 0xff8000000c0c7808 */ /* 0x000fc40004800000 */
        /* <DEDUP_REMOVED lines=15> */
[----:B------:R-:W-:Y:S02]  /*56d0*/  FSEL R21, R21, -INF , !P4 ;  /* 0xff80000015157808 */ /* 0x000fe40006000000 */
[----:B------:R-:W-:Y:S02]  /*56e0*/  FMNMX.FTZ R5, R173, R6, !PT ;  /* 0x00000006ad057209 */ /* 0x000fe40007810000 */
[----:B------:R-:W-:-:S02]  /*56f0*/  ISETP.LT.OR P5, PT, R176, 0x11, P5 ;  /* 0x00000011b000780c */ /* 0x000fc40002fa1670 */
[----:B------:R-:W-:Y:S02]  /*5700*/  FMNMX.FTZ R6, R174, R5, !PT ;  /* 0x00000005ae067209 */ /* 0x000fe40007810000 */
[C---:B------:R-:W-:Y:S02]  /*5710*/  ISETP.GT.AND P3, PT, R177.reuse, 0x19, P0 ;  /* 0x00000019b100780c */ /* 0x040fe40000764270 */
[----:B------:R-:W-:Y:S01]  /*5720*/  ISETP.GT.AND P2, PT, R177, 0x18, P0 ;  /* 0x00000018b100780c */ /* 0x000fe20000744270 */
[----:B------:R-:W0:Y:S01]  /*5730*/  SHFL.BFLY PT, R5, R6, 0x2, 0x1f ;  /* 0x0c401f0006057f89 */ /* 0x000e2200000e0000 */
[----:B------:R-:W-:Y:S02]  /*5740*/  ISETP.LT.OR P6, PT, R176, 0x12, P6 ;  /* 0x00000012b000780c */ /* 0x000fe400037c1670 */
[----:B------:R-:W-:Y:S02]  /*5750*/  FSEL R152, R152, -INF , !P5 ;  /* 0xff80000098987808 */ /* 0x000fe40006800000 */
[----:B------:R-:W-:-:S02]  /*5760*/  ISETP.LT.OR P3, PT, R176, 0x1a, P3 ;  /* 0x0000001ab000780c */ /* 0x000fc40001f61670 */
[----:B------:R-:W-:Y:S02]  /*5770*/  FSEL R153, R153, -INF , !P6 ;  /* 0xff80000099997808 */ /* 0x000fe40007000000 */
[----:B------:R-:W-:Y:S02]  /*5780*/  ISETP.LT.OR P2, PT, R176, 0x19, P2 ;  /* 0x00000019b000780c */ /* 0x000fe40001741670 */
[----:B------:R-:W-:Y:S02]  /*5790*/  FSEL R155, R155, -INF , !P3 ;  /* 0xff8000009b9b7808 */ /* 0x000fe40005800000 */
[C---:B------:R-:W-:Y:S02]  /*57a0*/  ISETP.GT.AND P4, PT, R177.reuse, 0x20, P0 ;  /* 0x00000020b100780c */ /* 0x040fe40000784270 */
[----:B------:R-:W-:Y:S02]  /*57b0*/  FSEL R154, R154, -INF , !P2 ;  /* 0xff8000009a9a7808 */ /* 0x000fe40005000000 */
[----:B------:R-:W-:-:S02]  /*57c0*/  ISETP.GT.AND P1, PT, R177, 0x21, P0 ;  /* 0x00000021b100780c */ /* 0x000fc40000724270 */
[C---:B------:R-:W-:Y:S02]  /*57d0*/  ISETP.LT.OR P4, PT, R176.reuse, 0x21, P4 ;  /* 0x00000021b000780c */ /* 0x040fe40002781670 */
[C---:B------:R-:W-:Y:S02]  /*57e0*/  ISETP.GT.AND P5, PT, R177.reuse, 0x28, P0 ;  /* 0x00000028b100780c */ /* 0x040fe400007a4270 */
[----:B------:R-:W-:Y:S02]  /*57f0*/  ISETP.LT.OR P1, PT, R176, 0x22, P1 ;  /* 0x00000022b000780c */ /* 0x000fe40000f21670 */
[----:B0-----:R-:W-:Y:S02]  /*5800*/  FMNMX.FTZ R7, R6, R5, !PT ;  /* 0x0000000506077209 */ /* 0x001fe40007810000 */
[----:B------:R-:W-:Y:S02]  /*5810*/  FMNMX.FTZ R6, R12, R11, !PT ;  /* 0x0000000b0c067209 */ /* 0x000fe40007810000 */
[----:B------:R-:W-:Y:S01]  /*5820*/  FSEL R156, R156, -INF , !P4 ;  /* 0xff8000009c9c7808 */ /* 0x000fe20006000000 */
[----:B------:R-:W0:Y:S01]  /*5830*/  SHFL.BFLY PT, R172, R7, 0x1, 0x1f ;  /* 0x0c201f0007ac7f89 */ /* 0x000e2200000e0000 */
[----:B------:R-:W-:-:S02]  /*5840*/  ISETP.GT.AND P6, PT, R177, 0x29, P0 ;  /* 0x00000029b100780c */ /* 0x000fc400007c4270 */
[----:B------:R-:W-:Y:S02]  /*5850*/  FSEL R157, R157, -INF , !P1 ;  /* 0xff8000009d9d7808 */ /* 0x000fe40004800000 */
[C---:B------:R-:W-:Y:S02]  /*5860*/  ISETP.LT.OR P5, PT, R176.reuse, 0x29, P5 ;  /* 0x00000029b000780c */ /* 0x040fe40002fa1670 */
[C---:B------:R-:W-:Y:S02]  /*5870*/  ISETP.GT.AND P2, PT, R177.reuse, 0x30, P0 ;  /* 0x00000030b100780c */ /* 0x040fe40000744270 */
[----:B------:R-:W-:Y:S02]  /*5880*/  ISETP.LT.OR P6, PT, R176, 0x2a, P6 ;  /* 0x0000002ab000780c */ /* 0x000fe400037c1670 */
[----:B------:R-:W-:Y:S02]  /*5890*/  FSEL R158, R158, -INF , !P5 ;  /* 0xff8000009e9e7808 */ /* 0x000fe40006800000 */
[----:B------:R-:W-:-:S02]  /*58a0*/  ISETP.GT.AND P4, PT, R177, 0x31, P0 ;  /* 0x00000031b100780c */ /* 0x000fc40000784270 */
[C---:B------:R-:W-:Y:S02]  /*58b0*/  ISETP.LT.OR P2, PT, R176.reuse, 0x31, P2 ;  /* 0x00000031b000780c */ /* 0x040fe40001741670 */
[----:B------:R-:W-:Y:S02]  /*58c0*/  FSEL R159, R159, -INF , !P6 ;  /* 0xff8000009f9f7808 */ /* 0x000fe40007000000 */
[C---:B------:R-:W-:Y:S02]  /*58d0*/  ISETP.GT.AND P1, PT, R177.reuse, 0x38, P0 ;  /* 0x00000038b100780c */ /* 0x040fe40000724270 */
[----:B------:R-:W-:Y:S02]  /*58e0*/  ISETP.GT.AND P0, PT, R177, 0x39, P0 ;  /* 0x00000039b100780c */ /* 0x000fe40000704270 */
[----:B------:R-:W-:Y:S02]  /*58f0*/  ISETP.LT.OR P4, PT, R176, 0x32, P4 ;  /* 0x00000032b000780c */ /* 0x000fe40002781670 */
[----:B0-----:R-:W-:Y:S01]  /*5900*/  FMNMX.FTZ R5, R7, R172, !PT ;  /* 0x000000ac07057209 */ /* 0x001fe20007810000 */
[----:B------:R-:W-:Y:S01]  /*5910*/  IMAD.U32 R172, RZ, RZ, UR10 ;  /* 0x0000000affac7e24 */ /* 0x000fe2000f8e00ff */
[----:B------:R-:W-:-:S02]  /*5920*/  FMNMX.FTZ R7, R13, R6, !PT ;  /* 0x000000060d077209 */ /* 0x000fc40007810000 */
[C---:B------:R-:W-:Y:S01]  /*5930*/  FSETP.NEU.FTZ.AND P3, PT, R5.reuse, -INF , PT ;  /* 0xff8000000500780b */ /* 0x040fe20003f7d000 */
[----:B------:R-:W-:-:S01]  /*5940*/  FFMA.FTZ R172, R5, R172, -8 ;  /* 0xc100000005ac7423 */ /* 0x000fc200000100ac */
[----:B------:R-:W-:Y:S02]  /*5950*/  FMNMX.FTZ R6, R20, R7, !PT ;  /* 0x0000000714067209 */ /* 0x000fe40007810000 */
[----:B------:R-:W-:Y:S02]  /*5960*/  FSEL R160, R160, -INF , !P2 ;  /* 0xff800000a0a07808 */ /* 0x000fe40005000000 */
[----:B------:R-:W-:Y:S02]  /*5970*/  FMNMX.FTZ R7, R21, R6, !PT ;  /* 0x0000000615077209 */ /* 0x000fe40007810000 */
[----:B------:R-:W-:Y:S02]  /*5980*/  ISETP.LT.OR P1, PT, R176, 0x39, P1 ;  /* 0x00000039b000780c */ /* 0x000fe40000f21670 */
[----:B------:R-:W-:-:S02]  /*5990*/  FMNMX.FTZ R6, R152, R7, !PT ;  /* 0x0000000798067209 */ /* 0x000fc40007810000 */
[----:B------:R-:W-:Y:S02]  /*59a0*/  ISETP.LT.OR P0, PT, R176, 0x3a, P0 ;  /* 0x0000003ab000780c */ /* 0x000fe40000701670 */
[----:B------:R-:W-:Y:S02]  /*59b0*/  FMNMX.FTZ R7, R153, R6, !PT ;  /* 0x0000000699077209 */ /* 0x000fe40007810000 */
[----:B------:R-:W-:Y:S02]  /*59c0*/  FSEL R6, R172, RZ, P3 ;  /* 0x000000ffac067208 */ /* 0x000fe40001800000 */
[----:B------:R-:W-:Y:S02]  /*59d0*/  FMNMX.FTZ R172, R154, R7, !PT ;  /* 0x000000079aac7209 */ /* 0x000fe40007810000 */
[----:B------:R-:W-:Y:S01]  /*59e0*/  FSEL R162, R162, -INF , !P1 ;  /* 0xff800000a2a27808 */ /* 0x000fe20004800000 */
        /* <DEDUP_REMOVED lines=8> */
[----:B------:R-:W-:Y:S01]  /*5a70*/  FFMA.FTZ R164, R164, UR10, -R6 ;  /* 0x0000000aa4a47c23 */ /* 0x000fe20008010806 */
[----:B------:R-:W-:-:S03]  /*5a80*/  FMNMX.FTZ R175, R157, R178, !PT ;  /* 0x000000b29daf7209 */ /* 0x000fc60007810000 */
[----:B------:R-:W-:Y:S01]  /*5a90*/  MUFU.EX2 R7, R7 ;  /* 0x0000000700077308 */ /* 0x000fe20000000800 */
[----:B------:R-:W-:Y:S01]  /*5aa0*/  FMNMX.FTZ R178, R158, R175, !PT ;  /* 0x000000af9eb27209 */ /* 0x000fe20007810000 */
[--C-:B0-----:R-:W-:Y:S01]  /*5ab0*/  FFMA.FTZ R179, R165, UR10, -R6.reuse ;  /* 0x0000000aa5b37c23 */ /* 0x101fe20008010806 */
[----:B------:R-:W-:Y:S01]  /*5ac0*/  FSEL R175, R161, -INF , !P4 ;  /* 0xff800000a1af7808 */ /* 0x000fe20006000000 */
[--C-:B------:R-:W-:Y:S01]  /*5ad0*/  FFMA.FTZ R165, R166, UR10, -R6.reuse ;  /* 0x0000000aa6a57c23 */ /* 0x100fe20008010806 */
[----:B------:R-:W-:Y:S01]  /*5ae0*/  FMNMX.FTZ R177, R159, R178, !PT ;  /* 0x000000b29fb17209 */ /* 0x000fe20007810000 */
[--C-:B------:R-:W-:Y:S01]  /*5af0*/  FFMA.FTZ R166, R167, UR10, -R6.reuse ;  /* 0x0000000aa7a67c23 */ /* 0x100fe20008010806 */
[----:B------:R-:W-:-:S01]  /*5b00*/  FFMA.FTZ R167, R169, UR10, -R6 ;  /* 0x0000000aa9a77c23 */ /* 0x000fc20008010806 */
[----:B------:R-:W-:Y:S01]  /*5b10*/  FFMA.FTZ R169, R171, UR10, -R6 ;  /* 0x0000000aaba97c23 */ /* 0x000fe20008010806 */
[----:B------:R-:W-:Y:S01]  /*5b20*/  FMNMX.FTZ R178, R160, R177, !PT ;  /* 0x000000b1a0b27209 */ /* 0x000fe20007810000 */
[----:B------:R-:W-:Y:S01]  /*5b30*/  MUFU.EX2 R161, R196 ;  /* 0x000000c400a17308 */ /* 0x000fe20000000800 */
[----:B------:R-:W-:-:S02]  /*5b40*/  FSEL R171, R5, RZ, P3 ;  /* 0x000000ff05ab7208 */ /* 0x000fc40001800000 */
[----:B------:R-:W-:-:S03]  /*5b50*/  FMNMX.FTZ R177, R175, R178, !PT ;  /* 0x000000b2afb17209 */ /* 0x000fc60007810000 */
[----:B------:R-:W-:Y:S01]  /*5b60*/  FADD.FTZ R171, -R171, R10 ;  /* 0x0000000aabab7221 */ /* 0x000fe20000010100 */
[----:B------:R-:W-:Y:S01]  /*5b70*/  FMNMX.FTZ R178, R162, R177, !PT ;  /* 0x000000b1a2b27209 */ /* 0x000fe20007810000 */
[--C-:B------:R-:W-:Y:S01]  /*5b80*/  FFMA.FTZ R177, R198, UR10, -R6.reuse ;  /* 0x0000000ac6b17c23 */ /* 0x100fe20008010806 */
[----:B------:R-:W-:Y:S01]  /*5b90*/  MUFU.EX2 R176, R176 ;  /* 0x000000b000b07308 */ /* 0x000fe20000000800 */
[----:B------:R-:W-:Y:S01]  /*5ba0*/  FMUL.FTZ R171, R171, UR10 ;  /* 0x0000000aabab7c20 */ /* 0x000fe20008410000 */
[----:B------:R-:W-:Y:S01]  /*5bb0*/  FMNMX.FTZ R180, R163, R178, !PT ;  /* 0x000000b2a3b47209 */ /* 0x000fe20007810000 */
[----:B------:R-:W-:-:S04]  /*5bc0*/  FFMA.FTZ R178, R199, UR10, -R6 ;  /* 0x0000000ac7b27c23 */ /* 0x000fc80008010806 */
[----:B------:R-:W0:Y:S01]  /*5bd0*/  SHFL.BFLY PT, R181, R180, 0x2, 0x1f ;  /* 0x0c401f00b4b57f89 */ /* 0x000e2200000e0000 */
[----:B------:R-:W1:Y:S08]  /*5be0*/  MUFU.EX2 R171, R171 ;  /* 0x000000ab00ab7308 */ /* 0x000e700000000800 */
[----:B------:R-:W-:Y:S08]  /*5bf0*/  MUFU.EX2 R177, R177 ;  /* 0x000000b100b17308 */ /* 0x000ff00000000800 */
[----:B------:R-:W-:Y:S01]  /*5c00*/  MUFU.EX2 R178, R178 ;  /* 0x000000b200b27308 */ /* 0x000fe20000000800 */
[-C--:B-1----:R-:W-:Y:S01]  /*5c10*/  FMUL.FTZ R24, R24, R171.reuse ;  /* 0x000000ab18187220 */ /* 0x082fe20000410000 */
[-C--:B------:R-:W-:Y:S01]  /*5c20*/  FMUL.FTZ R25, R25, R171.reuse ;  /* 0x000000ab19197220 */ /* 0x080fe20000410000 */
[-C--:B------:R-:W-:Y:S01]  /*5c30*/  FMUL.FTZ R28, R28, R171.reuse ;  /* 0x000000ab1c1c7220 */ /* 0x080fe20000410000 */
[-C--:B------:R-:W-:Y:S01]  /*5c40*/  FMUL.FTZ R29, R29, R171.reuse ;  /* 0x000000ab1d1d7220 */ /* 0x080fe20000410000 */
[-C--:B------:R-:W-:Y:S01]  /*5c50*/  FMUL.FTZ R32, R32, R171.reuse ;  /* 0x000000ab20207220 */ /* 0x080fe20000410000 */
[----:B------:R-:W-:Y:S01]  /*5c60*/  FMUL.FTZ R33, R33, R171 ;  /* 0x000000ab21217220 */ /* 0x000fe20000410000 */
[----:B0-----:R-:W-:Y:S01]  /*5c70*/  FMNMX.FTZ R181, R180, R181, !PT ;  /* 0x000000b5b4b57209 */ /* 0x001fe20007810000 */
[--C-:B------:R-:W-:Y:S01]  /*5c80*/  FFMA.FTZ R180, R168, UR10, -R6.reuse ;  /* 0x0000000aa8b47c23 */ /* 0x100fe20008010806 */
[----:B------:R-:W-:-:S01]  /*5c90*/  FFMA.FTZ R168, R170, UR10, -R6 ;  /* 0x0000000aaaa87c23 */ /* 0x000fc20008010806 */
[--C-:B------:R-:W-:Y:S01]  /*5ca0*/  FFMA.FTZ R170, R173, UR10, -R6.reuse ;  /* 0x0000000aadaa7c23 */ /* 0x100fe20008010806 */
[----:B------:R-:W-:-:S01]  /*5cb0*/  FFMA.FTZ R173, R174, UR10, -R6 ;  /* 0x0000000aaead7c23 */ /* 0x000fc20008010806 */
[----:B------:R-:W0:Y:S01]  /*5cc0*/  SHFL.BFLY PT, R182, R181, 0x1, 0x1f ;  /* 0x0c201f00b5b67f89 */ /* 0x000e2200000e0000 */
[----:B------:R-:W-:Y:S01]  /*5cd0*/  MUFU.EX2 R164, R164 ;  /* 0x000000a400a47308 */ /* 0x000fe20000000800 */
[-C--:B------:R-:W-:Y:S01]  /*5ce0*/  FMUL.FTZ R36, R36, R171.reuse ;  /* 0x000000ab24247220 */ /* 0x080fe20000410000 */
[-C--:B------:R-:W-:Y:S01]  /*5cf0*/  FMUL.FTZ R37, R37, R171.reuse ;  /* 0x000000ab25257220 */ /* 0x080fe20000410000 */
[-C--:B------:R-:W-:Y:S01]  /*5d00*/  FMUL.FTZ R40, R40, R171.reuse ;  /* 0x000000ab28287220 */ /* 0x080fe20000410000 */
[-C--:B------:R-:W-:Y:S01]  /*5d10*/  FMUL.FTZ R41, R41, R171.reuse ;  /* 0x000000ab29297220 */ /* 0x080fe20000410000 */
[-C--:B------:R-:W-:Y:S01]  /*5d20*/  FMUL.FTZ R44, R44, R171.reuse ;  /* 0x000000ab2c2c7220 */ /* 0x080fe20000410000 */
[-C--:B------:R-:W-:Y:S01]  /*5d30*/  FMUL.FTZ R45, R45, R171.reuse ;  /* 0x000000ab2d2d7220 */ /* 0x080fe20000410000 */
[-C--:B------:R-:W-:Y:S01]  /*5d40*/  FMUL.FTZ R48, R48, R171.reuse ;  /* 0x000000ab30307220 */ /* 0x080fe20000410000 */
        /* <DEDUP_REMOVED lines=15> */
[----:B0-----:R-:W-:Y:S01]  /*5e40*/  FMNMX.FTZ R6, R181, R182, !PT ;  /* 0x000000b6b5067209 */ /* 0x001fe20007810000 */
[----:B------:R-:W-:Y:S01]  /*5e50*/  IMAD.U32 R181, RZ, RZ, UR10 ;  /* 0x0000000affb57e24 */ /* 0x000fe2000f8e00ff */
[----:B------:R-:W-:Y:S01]  /*5e60*/  MUFU.EX2 R166, R166 ;  /* 0x000000a600a67308 */ /* 0x000fe20000000800 */
[----:B------:R-:W-:Y:S01]  /*5e70*/  FMUL.FTZ R76, R76, R171 ;  /* 0x000000ab4c4c7220 */ /* 0x000fe20000410000 */
[C---:B------:R-:W-:Y:S01]  /*5e80*/  FSETP.NEU.FTZ.AND P0, PT, R6.reuse, -INF , PT ;  /* 0xff8000000600780b */ /* 0x040fe20003f1d000 */
[----:B------:R-:W-:-:S01]  /*5e90*/  FFMA.FTZ R174, R6, R181, -8 ;  /* 0xc100000006ae7423 */ /* 0x000fc200000100b5 */
[-C--:B------:R-:W-:Y:S01]  /*5ea0*/  FMUL.FTZ R77, R77, R171.reuse ;  /* 0x000000ab4d4d7220 */ /* 0x080fe20000410000 */
[-C--:B------:R-:W-:Y:S01]  /*5eb0*/  FMUL.FTZ R80, R80, R171.reuse ;  /* 0x000000ab50507220 */ /* 0x080fe20000410000 */
[-C--:B------:R-:W-:Y:S01]  /*5ec0*/  FMUL.FTZ R81, R81, R171.reuse ;  /* 0x000000ab51517220 */ /* 0x080fe20000410000 */
[-C--:B------:R-:W-:Y:S01]  /*5ed0*/  FMUL.FTZ R84, R84, R171.reuse ;  /* 0x000000ab54547220 */ /* 0x080fe20000410000 */
[----:B------:R-:W-:Y:S01]  /*5ee0*/  FSEL R174, R174, RZ, P0 ;  /* 0x000000ffaeae7208 */ /* 0x000fe20000000000 */
[----:B------:R-:W-:Y:S01]  /*5ef0*/  MUFU.EX2 R167, R167 ;  /* 0x000000a700a77308 */ /* 0x000fe20000000800 */
[-C--:B------:R-:W-:Y:S01]  /*5f00*/  FMUL.FTZ R85, R85, R171.reuse ;  /* 0x000000ab55557220 */ /* 0x080fe20000410000 */
[-C--:B------:R-:W-:Y:S01]  /*5f10*/  FMUL.FTZ R88, R88, R171.reuse ;  /* 0x000000ab58587220 */ /* 0x080fe20000410000 */
[----:B------:R-:W-:Y:S01]  /*5f20*/  FMUL.FTZ R89, R89, R171 ;  /* 0x000000ab59597220 */ /* 0x000fe20000410000 */
[--C-:B------:R-:W-:Y:S01]  /*5f30*/  FFMA.FTZ R181, R12, UR10, -R174.reuse ;  /* 0x0000000a0cb57c23 */ /* 0x100fe200080108ae */
[----:B------:R-:W-:-:S01]  /*5f40*/  FFMA.FTZ R12, R152, UR10, -R174 ;  /* 0x0000000a980c7c23 */ /* 0x000fc200080108ae */
[--C-:B------:R-:W-:Y:S01]  /*5f50*/  FFMA.FTZ R152, R154, UR10, -R174.reuse ;  /* 0x0000000a9a987c23 */ /* 0x100fe200080108ae */
[----:B------:R-:W-:Y:S01]  /*5f60*/  FSEL R154, R6, RZ, P0 ;  /* 0x000000ff069a7208 */ /* 0x000fe20000000000 */
[--C-:B------:R-:W-:Y:S01]  /*5f70*/  FFMA.FTZ R10, R13, UR10, -R174.reuse ;  /* 0x0000000a0d0a7c23 */ /* 0x100fe200080108ae */
[----:B------:R-:W-:-:S01]  /*5f80*/  FFMA.FTZ R13, R20, UR10, -R174 ;  /* 0x0000000a140d7c23 */ /* 0x000fc200080108ae */
[----:B------:R-:W-:Y:S01]  /*5f90*/  MUFU.EX2 R181, R181 ;  /* 0x000000b500b57308 */ /* 0x000fe20000000800 */
[----:B------:R-:W-:-:S01]  /*5fa0*/  FFMA.FTZ R20, R21, UR10, -R174 ;  /* 0x0000000a15147c23 */ /* 0x000fc200080108ae */
[----:B------:R-:W-:Y:S01]  /*5fb0*/  FADD.FTZ R154, -R154, R11 ;  /* 0x0000000b9a9a7221 */ /* 0x000fe20000010100 */
[----:B------:R-:W-:-:S01]  /*5fc0*/  FFMA.FTZ R21, R153, UR10, -R174 ;  /* 0x0000000a99157c23 */ /* 0x000fc200080108ae */
[----:B------:R-:W-:Y:S01]  /*5fd0*/  FFMA.FTZ R11, R156, UR10, -R174 ;  /* 0x0000000a9c0b7c23 */ /* 0x000fe200080108ae */
[----:B------:R-:W-:-:S01]  /*5fe0*/  FFMA.FTZ R156, R171, R3, R172 ;  /* 0x00000003ab9c7223 */ /* 0x000fc200000100ac */
[----:B------:R-:W-:Y:S01]  /*5ff0*/  FMUL.FTZ R154, R154, UR10 ;  /* 0x0000000a9a9a7c20 */ /* 0x000fe20008410000 */
[----:B------:R-:W-:-:S01]  /*6000*/  FFMA.FTZ R153, R155, UR10, -R174 ;  /* 0x0000000a9b997c23 */ /* 0x000fc200080108ae */
[----:B------:R-:W-:Y:S01]  /*6010*/  MUFU.EX2 R10, R10 ;  /* 0x0000000a000a7308 */ /* 0x000fe20000000800 */
[----:B------:R-:W-:-:S01]  /*6020*/  FADD.FTZ R156, R7, R156 ;  /* 0x0000009c079c7221 */ /* 0x000fc20000010000 */
[--C-:B------:R-:W-:Y:S01]  /*6030*/  FFMA.FTZ R196, R157, UR10, -R174.reuse ;  /* 0x0000000a9dc47c23 */ /* 0x100fe200080108ae */
[----:B------:R-:W-:-:S01]  /*6040*/  FFMA.FTZ R158, R158, UR10, -R174 ;  /* 0x0000000a9e9e7c23 */ /* 0x000fc200080108ae */
[--C-:B------:R-:W-:Y:S01]  /*6050*/  FFMA.FTZ R175, R175, UR10, -R174.reuse ;  /* 0x0000000aafaf7c23 */ /* 0x100fe200080108ae */
[----:B------:R-:W-:-:S01]  /*6060*/  FFMA.FTZ R162, R162, UR10, -R174 ;  /* 0x0000000aa2a27c23 */ /* 0x000fc200080108ae */
[----:B------:R-:W-:Y:S01]  /*6070*/  FFMA.FTZ R163, R163, UR10, -R174 ;  /* 0x0000000aa3a37c23 */ /* 0x000fe200080108ae */
[----:B------:R-:W-:Y:S01]  /*6080*/  PLOP3.LUT P0, PT, PT, PT, UP0, 0x40, 0x0 ;  /* 0x000000000000781c */ /* 0x000fe20003f0e808 */
[----:B------:R-:W0:Y:S01]  /*6090*/  MUFU.EX2 R182, R154 ;  /* 0x0000009a00b67308 */ /* 0x000e220000000800 */
[-C--:B------:R-:W-:Y:S01]  /*60a0*/  FMUL.FTZ R92, R92, R171.reuse ;  /* 0x000000ab5c5c7220 */ /* 0x080fe20000410000 */
[-C--:B------:R-:W-:Y:S01]  /*60b0*/  FMUL.FTZ R93, R93, R171.reuse ;  /* 0x000000ab5d5d7220 */ /* 0x080fe20000410000 */
[-C--:B------:R-:W-:Y:S01]  /*60c0*/  FMUL.FTZ R96, R96, R171.reuse ;  /* 0x000000ab60607220 */ /* 0x080fe20000410000 */
[-C--:B------:R-:W-:Y:S01]  /*60d0*/  FMUL.FTZ R97, R97, R171.reuse ;  /* 0x000000ab61617220 */ /* 0x080fe20000410000 */
[-C--:B------:R-:W-:Y:S01]  /*60e0*/  FMUL.FTZ R100, R100, R171.reuse ;  /* 0x000000ab64647220 */ /* 0x080fe20000410000 */
[-C--:B------:R-:W-:Y:S01]  /*60f0*/  FMUL.FTZ R101, R101, R171.reuse ;  /* 0x000000ab65657220 */ /* 0x080fe20000410000 */
[-C--:B------:R-:W-:Y:S01]  /*6100*/  FMUL.FTZ R104, R104, R171.reuse ;  /* 0x000000ab68687220 */ /* 0x080fe20000410000 */
[----:B------:R-:W1:Y:S01]  /*6110*/  MUFU.EX2 R13, R13 ;  /* 0x0000000d000d7308 */ /* 0x000e620000000800 */
[-C--:B------:R-:W-:Y:S01]  /*6120*/  FMUL.FTZ R105, R105, R171.reuse ;  /* 0x000000ab69697220 */ /* 0x080fe20000410000 */
[-C--:B------:R-:W-:Y:S01]  /*6130*/  FMUL.FTZ R108, R108, R171.reuse ;  /* 0x000000ab6c6c7220 */ /* 0x080fe20000410000 */
[-C--:B------:R-:W-:Y:S01]  /*6140*/  FMUL.FTZ R109, R109, R171.reuse ;  /* 0x000000ab6d6d7220 */ /* 0x080fe20000410000 */
[-C--:B------:R-:W-:Y:S01]  /*6150*/  FMUL.FTZ R112, R112, R171.reuse ;  /* 0x000000ab70707220 */ /* 0x080fe20000410000 */
[-C--:B------:R-:W-:Y:S01]  /*6160*/  FMUL.FTZ R113, R113, R171.reuse ;  /* 0x000000ab71717220 */ /* 0x080fe20000410000 */
[-C--:B------:R-:W-:Y:S01]  /*6170*/  FMUL.FTZ R116, R116, R171.reuse ;  /* 0x000000ab74747220 */ /* 0x080fe20000410000 */
[----:B------:R-:W-:Y:S01]  /*6180*/  FMUL.FTZ R117, R117, R171 ;  /* 0x000000ab75757220 */ /* 0x000fe20000410000 */
[----:B------:R-:W3:Y:S01]  /*6190*/  MUFU.EX2 R20, R20 ;  /* 0x0000001400147308 */ /* 0x000ee20000000800 */
[----:B0-----:R-:W-:-:S01]  /*61a0*/  FFMA.FTZ R155, R182, R4, R181 ;  /* 0x00000004b69b7223 */ /* 0x001fc200000100b5 */
[--C-:B------:R-:W-:Y:S01]  /*61b0*/  FFMA.FTZ R4, R159, UR10, -R174.reuse ;  /* 0x0000000a9f047c23 */ /* 0x100fe200080108ae */
[----:B------:R-:W-:-:S01]  /*61c0*/  FFMA.FTZ R159, R160, UR10, -R174 ;  /* 0x0000000aa09f7c23 */ /* 0x000fc200080108ae */
[----:B------:R-:W-:Y:S01]  /*61d0*/  FMUL.FTZ R120, R120, R171 ;  /* 0x000000ab78787220 */ /* 0x000fe20000410000 */
[----:B------:R-:W-:-:S01]  /*61e0*/  FADD.FTZ R198, R10, R155 ;  /* 0x0000009b0ac67221 */ /* 0x000fc20000010000 */
[----:B------:R-:W-:Y:S01]  /*61f0*/  FADD.FTZ R155, R161, R156 ;  /* 0x0000009ca19b7221 */ /* 0x000fe20000010000 */
[----:B------:R-:W-:Y:S01]  /*6200*/  F2FP.SATFINITE.E4M3.F32.PACK_AB_MERGE_C R161, R176, R161, RZ ;  /* 0x000000a1b0a1723e */ /* 0x000fe200048070ff */
[----:B------:R-:W0:Y:S01]  /*6210*/  MUFU.EX2 R12, R12 ;  /* 0x0000000c000c7308 */ /* 0x000e220000000800 */
[----:B-1----:R-:W-:-:S01]  /*6220*/  FADD.FTZ R157, R13, R198 ;  /* 0x000000c60d9d7221 */ /* 0x002fc20000010000 */
[----:B------:R-:W-:Y:S01]  /*6230*/  FADD.FTZ R154, R176, R155 ;  /* 0x0000009bb09a7221 */ /* 0x000fe20000010000 */
[-C--:B------:R-:W-:Y:S01]  /*6240*/  FMUL.FTZ R121, R121, R171.reuse ;  /* 0x000000ab79797220 */ /* 0x080fe20000410000 */
[-C--:B------:R-:W-:Y:S01]  /*6250*/  FMUL.FTZ R124, R124, R171.reuse ;  /* 0x000000ab7c7c7220 */ /* 0x080fe20000410000 */
[-C--:B------:R-:W-:Y:S01]  /*6260*/  FMUL.FTZ R125, R125, R171.reuse ;  /* 0x000000ab7d7d7220 */ /* 0x080fe20000410000 */
[----:B------:R-:W-:Y:S01]  /*6270*/  FADD.FTZ R155, R177, R154 ;  /* 0x0000009ab19b7221 */ /* 0x000fe20000010000 */
[----:B------:R-:W-:Y:S01]  /*6280*/  FMUL.FTZ R128, R128, R171 ;  /* 0x000000ab80807220 */ /* 0x000fe20000410000 */
[----:B------:R-:W1:Y:S01]  /*6290*/  MUFU.EX2 R21, R21 ;  /* 0x0000001500157308 */ /* 0x000e620000000800 */
[----:B---3--:R-:W-:-:S01]  /*62a0*/  FADD.FTZ R157, R20, R157 ;  /* 0x0000009d149d7221 */ /* 0x008fc20000010000 */
[----:B------:R-:W-:Y:S01]  /*62b0*/  FADD.FTZ R155, R178, R155 ;  /* 0x0000009bb29b7221 */ /* 0x000fe20000010000 */
[----:B------:R-:W-:Y:S01]  /*62c0*/  F2FP.SATFINITE.E4M3.F32.PACK_AB_MERGE_C R13, R20, R13, RZ ;  /* 0x0000000d140d723e */ /* 0x000fe200048070ff */
[-C--:B------:R-:W-:Y:S01]  /*62d0*/  FMUL.FTZ R129, R129, R171.reuse ;  /* 0x000000ab81817220 */ /* 0x080fe20000410000 */
[-C--:B------:R-:W-:Y:S01]  /*62e0*/  FMUL.FTZ R132, R132, R171.reuse ;  /* 0x000000ab84847220 */ /* 0x080fe20000410000 */
[-C--:B------:R-:W-:Y:S01]  /*62f0*/  FMUL.FTZ R133, R133, R171.reuse ;  /* 0x000000ab85857220 */ /* 0x080fe20000410000 */
[----:B------:R-:W-:Y:S01]  /*6300*/  FMUL.FTZ R136, R136, R171 ;  /* 0x000000ab88887220 */ /* 0x000fe20000410000 */
[----:B------:R-:W3:Y:S01]  /*6310*/  MUFU.EX2 R152, R152 ;  /* 0x0000009800987308 */ /* 0x000ee20000000800 */
        /* <DEDUP_REMOVED lines=9> */
[----:B------:R-:W-:Y:S01]  /*63b0*/  FADD.FTZ R154, R164, R155 ;  /* 0x0000009ba49a7221 */ /* 0x000fe20000010000 */
[----:B------:R-:W-:Y:S01]  /*63c0*/  F2FP.SATFINITE.E4M3.F32.PACK_AB_MERGE_C R164, R179, R164, RZ ;  /* 0x000000a4b3a4723e */ /* 0x000fe200048070ff */
[----:B------:R-:W-:Y:S01]  /*63d0*/  FMUL.FTZ R149, R149, R171 ;  /* 0x000000ab95957220 */ /* 0x000fe20000410000 */
[-C--:B------:R-:W-:Y:S01]  /*63e0*/  FMUL.FTZ R26, R26, R182.reuse ;  /* 0x000000b61a1a7220 */ /* 0x080fe20000410000 */
[----:B------:R-:W-:Y:S01]  /*63f0*/  FADD.FTZ R154, R179, R154 ;  /* 0x0000009ab39a7221 */ /* 0x000fe20000010000 */
[----:B------:R-:W-:Y:S01]  /*6400*/  FMUL.FTZ R27, R27, R182 ;  /* 0x000000b61b1b7220 */ /* 0x000fe20000410000 */
[----:B------:R-:W1:Y:S01]  /*6410*/  MUFU.EX2 R11, R11 ;  /* 0x0000000b000b7308 */ /* 0x000e620000000800 */
[----:B---3--:R-:W-:-:S01]  /*6420*/  FADD.FTZ R156, R152, R157 ;  /* 0x0000009d989c7221 */ /* 0x008fc20000010000 */
[----:B------:R-:W-:Y:S01]  /*6430*/  FADD.FTZ R155, R165, R154 ;  /* 0x0000009aa59b7221 */ /* 0x000fe20000010000 */
[-C--:B------:R-:W-:Y:S01]  /*6440*/  FMUL.FTZ R30, R30, R182.reuse ;  /* 0x000000b61e1e7220 */ /* 0x080fe20000410000 */
[-C--:B------:R-:W-:Y:S01]  /*6450*/  FMUL.FTZ R31, R31, R182.reuse ;  /* 0x000000b61f1f7220 */ /* 0x080fe20000410000 */
[-C--:B------:R-:W-:Y:S01]  /*6460*/  FMUL.FTZ R34, R34, R182.reuse ;  /* 0x000000b622227220 */ /* 0x080fe20000410000 */
[----:B------:R-:W-:Y:S01]  /*6470*/  FADD.FTZ R154, R166, R155 ;  /* 0x0000009ba69a7221 */ /* 0x000fe20000010000 */
[----:B------:R-:W-:Y:S01]  /*6480*/  FMUL.FTZ R35, R35, R182 ;  /* 0x000000b623237220 */ /* 0x000fe20000410000 */
[----:B------:R-:W3:Y:S01]  /*6490*/  MUFU.EX2 R196, R196 ;  /* 0x000000c400c47308 */ /* 0x000ee20000000800 */
[----:B0-----:R-:W-:-:S01]  /*64a0*/  FADD.FTZ R156, R153, R156 ;  /* 0x0000009c999c7221 */ /* 0x001fc20000010000 */
[----:B------:R-:W-:Y:S01]  /*64b0*/  FADD.FTZ R155, R167, R154 ;  /* 0x0000009aa79b7221 */ /* 0x000fe20000010000 */
        /* <DEDUP_REMOVED lines=14> */
[----:B---3--:R-:W-:-:S01]  /*65a0*/  FADD.FTZ R156, R196, R157 ;  /* 0x0000009dc49c7221 */ /* 0x008fc20000010000 */
[-C--:B------:R-:W-:Y:S01]  /*65b0*/  FMUL.FTZ R59, R59, R182.reuse ;  /* 0x000000b63b3b7220 */ /* 0x080fe20000410000 */
[-C--:B------:R-:W-:Y:S01]  /*65c0*/  FMUL.FTZ R62, R62, R182.reuse ;  /* 0x000000b63e3e7220 */ /* 0x080fe20000410000 */
        /* <DEDUP_REMOVED lines=15> */
[----:B------:R-:W-:Y:S01]  /*66c0*/  FMUL.FTZ R83, R83, R182 ;  /* 0x000000b653537220 */ /* 0x000fe20000410000 */
[----:B------:R-:W-:Y:S01]  /*66d0*/  F2FP.SATFINITE.E4M3.F32.PACK_AB_MERGE_C R167, R153, R152, RZ ;  /* 0x0000009899a7723e */ /* 0x000fe200048070ff */
[----:B------:R-:W-:Y:S01]  /*66e0*/  FMUL.FTZ R86, R86, R182 ;  /* 0x000000b656567220 */ /* 0x000fe20000410000 */
[----:B------:R-:W-:Y:S01]  /*66f0*/  F2FP.SATFINITE.E4M3.F32.PACK_AB_MERGE_C R152, R7, R172, R161 ;  /* 0x000000ac0798723e */ /* 0x000fe200048070a1 */
[----:B------:R-:W-:Y:S01]  /*6700*/  FMUL.FTZ R87, R87, R182 ;  /* 0x000000b657577220 */ /* 0x000fe20000410000 */
[----:B------:R-:W1:Y:S01]  /*6710*/  MUFU.EX2 R159, R159 ;  /* 0x0000009f009f7308 */ /* 0x000e620000000800 */
[----:B---3--:R-:W-:-:S01]  /*6720*/  FADD.FTZ R154, R4, R157 ;  /* 0x0000009d049a7221 */ /* 0x008fc20000010000 */
[----:B------:R-:W-:Y:S01]  /*6730*/  F2FP.SATFINITE.E4M3.F32.PACK_AB_MERGE_C R153, R10, R181, R13 ;  /* 0x000000b50a99723e */ /* 0x000fe2000480700d */
        /* <DEDUP_REMOVED lines=15> */
[----:B------:R-:W-:Y:S01]  /*6830*/  F2FP.SATFINITE.E4M3.F32.PACK_AB_MERGE_C R154, R178, R177, R164 ;  /* 0x000000b1b29a723e */ /* 0x000fe200048070a4 */
[-C--:B------:R-:W-:Y:S01]  /*6840*/  FMUL.FTZ R111, R111, R182.reuse ;  /* 0x000000b66f6f7220 */ /* 0x080fe20000410000 */
[-C--:B------:R-:W-:Y:S01]  /*6850*/  FMUL.FTZ R114, R114, R182.reuse ;  /* 0x000000b672727220 */ /* 0x080fe20000410000 */
[-C--:B------:R-:W-:Y:S01]  /*6860*/  FMUL.FTZ R115, R115, R182.reuse ;  /* 0x000000b673737220 */ /* 0x080fe20000410000 */
[-C--:B------:R-:W-:Y:S01]  /*6870*/  FMUL.FTZ R118, R118, R182.reuse ;  /* 0x000000b676767220 */ /* 0x080fe20000410000 */
        /* <DEDUP_REMOVED lines=26> */
[----:B---3--:R-:W-:-:S01]  /*6a20*/  FADD.FTZ R4, R162, R155 ;  /* 0x0000009ba2047221 */ /* 0x008fc20000010000 */
[----:B------:R-:W-:Y:S01]  /*6a30*/  F2FP.SATFINITE.E4M3.F32.PACK_AB_MERGE_C R155, R21, R12, R167 ;  /* 0x0000000c159b723e */ /* 0x000fe200048070a7 */
[----:B------:R-:W-:Y:S01]  /*6a40*/  FMUL.FTZ R151, R151, R182 ;  /* 0x000000b697977220 */ /* 0x000fe20000410000 */
[C---:B0-----:R-:W-:Y:S01]  /*6a50*/  F2FP.SATFINITE.E4M3.F32.PACK_AB_MERGE_C R158, R173.reuse, R170, RZ ;  /* 0x000000aaad9e723e */ /* 0x041fe200048070ff */
[----:B------:R-:W-:-:S03]  /*6a60*/  FADD.FTZ R3, R173, R20 ;  /* 0x00000014ad037221 */ /* 0x000fc60000010000 */
[----:B------:R-:W-:Y:S02]  /*6a70*/  F2FP.SATFINITE.E4M3.F32.PACK_AB_MERGE_C R158, R169, R168, R158 ;  /* 0x000000a8a99e723e */ /* 0x000fe4000480709e */
[C---:B-1----:R-:W-:Y:S01]  /*6a80*/  F2FP.SATFINITE.E4M3.F32.PACK_AB_MERGE_C R162, R163.reuse, R162, RZ ;  /* 0x000000a2a3a2723e */ /* 0x042fe200048070ff */
[----:B------:R-:W-:-:S03]  /*6a90*/  FADD.FTZ R4, R163, R4 ;  /* 0x00000004a3047221 */ /* 0x000fc60000010000 */
[----:B------:R-:W-:Y:S01]  /*6aa0*/  F2FP.SATFINITE.E4M3.F32.PACK_AB_MERGE_C R159, R160, R159, R162 ;  /* 0x0000009fa09f723e */ /* 0x000fe200048070a2 */
[----:B------:R-:W-:Y:S06]  /*6ab0*/  @P0 BRA `(.L_x_1176) ;  /* 0x0000000000040947 */ /* 0x000fec0003800000 */
[----:B------:R-:W-:Y:S01]  /*6ac0*/  BPT.TRAP 0x1 ;  /* 0x000000040000795c */ /* 0x000fe20000300000 */
.L_x_1176:
[----:B------:R-:W-:Y:S01]  /*6ad0*/  PLOP3.LUT P1, PT, PT, PT, UP0, 0x40, 0x0 ;  /* 0x000000000000781c */ /* 0x000fe20003f2e808 */
[----:B------:R0:W1:-:S12]  /*6ae0*/  SYNCS.PHASECHK.TRANS64.TRYWAIT P0, [UR56+0x28450], R8 ;  /* 0x02845008ff0075a7 */ /* 0x0000580008000178 */
[----:B0-----:R-:W-:Y:S05]  /*6af0*/  @P1 BRA `(.L_x_1177) ;  /* 0x0000000000041947 */ /* 0x001fea0003800000 */
[----:B------:R-:W-:Y:S01]  /*6b00*/  BPT.TRAP 0x1 ;  /* 0x000000040000795c */ /* 0x000fe20000300000 */
.L_x_1177:
[----:B------:R-:W-:Y:S01]  /*6b10*/  VIADD R7, R200, 0x8 ;  /* 0x00000008c8077836 */ /* 0x000fe20000000000 */
[----:B-1----:R-:W-:Y:S06]  /*6b20*/  @P0 BRA `(.L_x_1178) ;  /* 0x0000000000080947 */ /* 0x002fec0003800000 */
[----:B------:R-:W0:Y:S02]  /*6b30*/  SYNCS.PHASECHK.TRANS64.TRYWAIT P0, [UR56+0x28450], R8 ;  /* 0x02845008ff0075a7 */ /* 0x000e240008000178 */
[----:B0-----:R-:W-:Y:S05]  /*6b40*/  @!P0 BRA `(.L_x_1179) ;  /* 0x000000d800748947 */ /* 0x001fea0003800000 */
.L_x_1178:
[----:B------:R1:W-:Y:S01]  /*6b50*/  BAR.SYNC.DEFER_BLOCKING R7, 0x100 ;  /* 0x000400070000751d */ /* 0x0003e20000010000 */
[----:B------:R-:W-:Y:S01]  /*6b60*/  ULEA UR6, UR42, UR49, 0xa ;  /* 0x000000312a067291 */ /* 0x000fe2000f8e503f */
[----:B------:R-:W-:-:S04]  /*6b70*/  PLOP3.LUT P0, PT, PT, PT, UP0, 0x40, 0x0 ;  /* 0x000000000000781c */ /* 0x000fc80003f0e808 */
[----:B------:R-:W-:Y:S01]  /*6b80*/  UMOV UR7, 0x80000020 ;  /* 0x8000002000077882 */ /* 0x000fe20000000000 */
[----:B------:R-:W-:-:S06]  /*6b90*/  WARPGROUP.ARRIVE ;  /* 0x00000000000079c5 */ /* 0x000fcc0000000000 */
        /* <DEDUP_REMOVED lines=10> */
.L_x_1180:
[----:B------:R-:W-:Y:S01]  /*6c40*/  UIADD3 UR56, UR56, 0x28460, URZ ;  /* 0x0002846038387890 */ /* 0x000fe2000fffe03f */
[C---:B------:R-:W-:Y:S01]  /*6c50*/  ISETP.GT.AND P0, PT, R9.reuse, UR58, PT ;  /* 0x0000003a09007c0c */ /* 0x040fe2000bf04270 */
[----:B------:R-:W-:Y:S02]  /*6c60*/  VIADD R9, R9, 0xffffffff ;  /* 0xffffffff09097836 */ /* 0x000fe40000000000 */
[----:B------:R-:W-:Y:S01]  /*6c70*/  UPRMT UR56, UR57, 0x654, UR56 ;  /* 0x0000065439387896 */ /* 0x000fe20008000038 */
[----:B0-----:R-:W-:Y:S02]  /*6c80*/  IMAD.MOV.U32 R11, RZ, RZ, R6 ;  /* 0x000000ffff0b7224 */ /* 0x001fe400078e0006 */
[----:B------:R-:W-:-:S06]  /*6c90*/  IMAD.MOV.U32 R10, RZ, RZ, R5 ;  /* 0x000000ffff0a7224 */ /* 0x000fcc00078e0005 */
[----:B------:R-:W-:Y:S01]  /*6ca0*/  SYNCS.ARRIVE.TRANS64.RED.A1T0 RZ, [UR56], RZ ;  /* 0x000000ffffff79a7 */ /* 0x000fe20008100438 */
[----:B------:R-:W-:Y:S05]  /*6cb0*/  @P0 BRA `(.L_x_1181) ;  /* 0xffffffd800000947 */ /* 0x000fea000383ffff */
.L_x_1162:
[----:B------:R-:W-:Y:S01]  /*6cc0*/  UISETP.NE.AND UP2, UPT, UR47, URZ, UPT ;  /* 0x0000003f2f00728c */ /* 0x000fe2000bf45270 */
[----:B------:R-:W-:Y:S01]  /*6cd0*/  IADD3 R15, -R15, 0x1, RZ ;  /* 0x000000010f0f7810 */ /* 0x000fe20007ffe1ff */
[----:B------:R-:W-:Y:S02]  /*6ce0*/  UISETP.NE.AND UP1, UPT, UR46, URZ, UPT ;  /* 0x0000003f2e00728c */ /* 0x000fe4000bf25270 */
[----:B------:R-:W-:Y:S02]  /*6cf0*/  UIADD3 UR14, UR37, 0x7f, URZ ;  /* 0x0000007f250e7890 */ /* 0x000fe4000fffe03f */
[----:B------:R-:W-:Y:S02]  /*6d00*/  IMAD R7, R14, UR39, R15 ;  /* 0x000000270e077c24 */ /* 0x000fe4000f8e020f */
[----:B------:R-:W-:-:S03]  /*6d10*/  PLOP3.LUT P0, PT, PT, PT, UP1, 0x40, 0x0 ;  /* 0x000000000000781c */ /* 0x000fc60003f0e818 */
[----:B------:R-:W-:Y:S01]  /*6d20*/  @UP2 ULDC UR6, c[0x0][0x44c] ;  /* 0x0001130000062ab9 */ /* 0x000fe20000000800 */
[----:B------:R-:W-:Y:S01]  /*6d30*/  @UP2 ULDC UR15, c[0x0][0x450] ;  /* 0x00011400000f2ab9 */ /* 0x000fe20000000800 */
[----:B------:R-:W-:-:S04]  /*6d40*/  UIMAD.WIDE.U32 UR6, UR14, UR6, URZ ;  /* 0x000000060e0672a5 */ /* 0x000fc8000f8e003f */
[----:B------:R-:W-:-:S06]  /*6d50*/  @UP2 USHF.R.U32.HI UR14, URZ, UR15, UR7 ;  /* 0x0000000f3f0e2299 */ /* 0x000fcc0008011607 */
[----:B------:R-:W-:-:S04]  /*6d60*/  VIADD R7, R7, UR14 ;  /* 0x0000000e07077c36 */ /* 0x000fc80008000000 */
[----:B------:R-:W-:Y:S01]  /*6d70*/  VIADD R8, R7, -UR11 ;  /* 0x8000000b07087c36 */ /* 0x000fe20008000000 */
[----:B------:R-:W-:Y:S06]  /*6d80*/  @P0 BRA `(.L_x_1182) ;  /* 0x0000000000440947 */ /* 0x000fec0003800000 */
[----:B------:R-:W-:-:S13]  /*6d90*/  ISETP.GT.AND P0, PT, R7, -0x1, PT ;  /* 0xffffffff0700780c */ /* 0x000fda0003f04270 */
[----:B------:R-:W-:Y:S05]  /*6da0*/  @P0 BRA `(.L_x_1183) ;  /* 0x0000000000200947 */ /* 0x000fea0003800000 */
[----:B------:R-:W0:Y:S01]  /*6db0*/  LDC R12, c[0x0][0x9e4] ;  /* 0x00027900ff0c7b82 */ /* 0x000e220000000800 */
[----:B------:R-:W-:Y:S02]  /*6dc0*/  LOP3.LUT R7, RZ, R7, RZ, 0x33, !PT ;  /* 0x00000007ff077212 */ /* 0x000fe400078e33ff */
[----:B0-----:R-:W-:-:S13]  /*6dd0*/  ISETP.NE.AND P0, PT, R12, 0x1, PT ;  /* 0x000000010c00780c */ /* 0x001fda0003f05270 */
[----:B------:R-:W0:Y:S02]  /*6de0*/  @P0 LDC.64 R10, c[0x0][0x9e8] ;  /* 0x00027a00ff0a0b82 */ /* 0x000e240000000a00 */
[----:B0-----:R-:W-:-:S05]  /*6df0*/  @P0 IMAD.HI.U32 R10, R7, R10, RZ ;  /* 0x0000000a070a0227 */ /* 0x001fca00078e00ff */
[----:B------:R-:W-:-:S04]  /*6e00*/  @P0 SHF.R.U32.HI R7, RZ, R11, R10 ;  /* 0x0000000bff070219 */ /* 0x000fc8000001160a */
[----:B------:R-:W-:Y:S01]  /*6e10*/  LOP3.LUT R7, RZ, R7, RZ, 0x33, !PT ;  /* 0x00000007ff077212 */ /* 0x000fe200078e33ff */
[----:B------:R-:W-:Y:S06]  /*6e20*/  BRA `(.L_x_1184) ;  /* 0x0000000000147947 */ /* 0x000fec0003800000 */
.L_x_1183:
[----:B------:R-:W0:Y:S02]  /*6e30*/  LDC R12, c[0x0][0x9e4] ;  /* 0x00027900ff0c7b82 */ /* 0x000e240000000800 */
[----:B0-----:R-:W-:-:S13]  /*6e40*/  ISETP.NE.AND P0, PT, R12, 0x1, PT ;  /* 0x000000010c00780c */ /* 0x001fda0003f05270 */
[----:B------:R-:W0:Y:S02]  /*6e50*/  @P0 LDC.64 R10, c[0x0][0x9e8] ;  /* 0x00027a00ff0a0b82 */ /* 0x000e240000000a00 */
[----:B0-----:R-:W-:-:S05]  /*6e60*/  @P0 IMAD.HI.U32 R10, R7, R10, RZ ;  /* 0x0000000a070a0227 */ /* 0x001fca00078e00ff */
[----:B------:R-:W-:-:S07]  /*6e70*/  @P0 SHF.R.U32.HI R7, RZ, R11, R10 ;  /* 0x0000000bff070219 */ /* 0x000fce000001160a */
.L_x_1184:
[----:B------:R-:W-:-:S05]  /*6e80*/  IMAD R7, R7, R12, RZ ;  /* 0x0000000c07077224 */ /* 0x000fca00078e02ff */
[----:B------:R-:W-:-:S07]  /*6e90*/  VIMNMX R8, R8, R7, !PT ;  /* 0x0000000708087248 */ /* 0x000fce0007fe0100 */
.L_x_1182:
[----:B------:R-:W-:-:S05]  /*6ea0*/  VIADD R8, R8, 0x3f ;  /* 0x0000003f08087836 */ /* 0x000fca0000000000 */
[----:B------:R-:W-:-:S04]  /*6eb0*/  SHF.R.S32.HI R7, RZ, 0x1f, R8 ;  /* 0x0000001fff077819 */ /* 0x000fc80000011408 */
[----:B------:R-:W-:-:S04]  /*6ec0*/  LEA.HI R7, R7, R8, RZ, 0x6 ;  /* 0x0000000807077211 */ /* 0x000fc800078f30ff */
[----:B------:R-:W-:-:S04]  /*6ed0*/  SHF.R.S32.HI R7, RZ, 0x6, R7 ;  /* 0x00000006ff077819 */ /* 0x000fc80000011407 */
[----:B------:R-:W-:-:S04]  /*6ee0*/  VIMNMX R7, R7, UR41, !PT ;  /* 0x0000002907077c48 */ /* 0x000fc8000ffe0100 */
[----:B------:R-:W-:-:S13]  /*6ef0*/  ISETP.GE.AND P0, PT, R9, R7, PT ;  /* 0x000000070900720c */ /* 0x000fda0003f06270 */
[----:B------:R-:W-:Y:S05]  /*6f00*/  @!P0 BRA `(.L_x_1185) ;  /* 0x0000001c003c8947 */ /* 0x000fea0003800000 */
[----:B------:R-:W-:Y:S01]  /*6f10*/  IMAD.MOV.U32 R11, RZ, RZ, R6 ;  /* 0x000000ffff0b7224 */ /* 0x000fe200078e0006 */
[----:B------:R-:W-:Y:S01]  /*6f20*/  ULDC UR52, c[0x0][0x988] ;  /* 0x0002620000347ab9 */ /* 0x000fe20000000800 */
[----:B------:R-:W-:-:S07]  /*6f30*/  IMAD.MOV.U32 R20, RZ, RZ, R5 ;  /* 0x000000ffff147224 */ /* 0x000fce00078e0005 */
.L_x_1196:
[----:B------:R-:W-:Y:S01]  /*6f40*/  UIADD3 UR42, UR42, 0x1, URZ ;  /* 0x000000012a2a7890 */ /* 0x000fe2000fffe03f */
[----:B------:R-:W-:Y:S02]  /*6f50*/  PLOP3.LUT P1, PT, PT, PT, UP0, 0x40, 0x0 ;  /* 0x000000000000781c */ /* 0x000fe40003f2e808 */
[C---:B------:R-:W-:Y:S01]  /*6f60*/  ISETP.GT.AND P0, PT, R9.reuse, R7, PT ;  /* 0x000000070900720c */ /* 0x040fe20003f04270 */
[----:B------:R-:W-:Y:S01]  /*6f70*/  UISETP.NE.AND UP1, UPT, UR42, 0x2, UPT ;  /* 0x000000022a00788c */ /* 0x000fe2000bf25270 */
[----:B------:R-:W-:-:S03]  /*6f80*/  VIADD R9, R9, 0xffffffff ;  /* 0xffffffff09097836 */ /* 0x000fc60000000000 */
[----:B------:R-:W-:Y:S02]  /*6f90*/  USEL UR6, URZ, 0x1, UP1 ;  /* 0x000000013f067887 */ /* 0x000fe40008800000 */
[----:B------:R-:W-:Y:S02]  /*6fa0*/  USEL UR42, UR42, URZ, UP1 ;  /* 0x0000003f2a2a7287 */ /* 0x000fe40008800000 */
[----:B------:R-:W-:Y:S02]  /*6fb0*/  ULOP3.LUT UR43, UR43, UR6, URZ, 0x3c, !UPT ;  /* 0x000000062b2b7292 */ /* 0x000fe4000f8e3c3f */
[----:B------:R-:W-:Y:S10]  /*6fc0*/  @P1 BRA `(.L_x_1186) ;  /* 0x0000000000041947 */ /* 0x000ff40003800000 */
[----:B------:R-:W-:Y:S01]  /*6fd0*/  BPT.TRAP 0x1 ;  /* 0x000000040000795c */ /* 0x000fe20000300000 */
.L_x_1186:
        /* <DEDUP_REMOVED lines=10> */
.L_x_1187:
[----:B-1----:R-:W-:Y:S05]  /*7080*/  @P1 BRA `(.L_x_1188) ;  /* 0x0000000000081947 */ /* 0x002fea0003800000 */
[----:B------:R-:W1:Y:S02]  /*7090*/  SYNCS.PHASECHK.TRANS64.TRYWAIT P1, [UR53+0x28430], R8 ;  /* 0x02843008ff0075a7 */ /* 0x000e640008020175 */
[----:B-1----:R-:W-:Y:S05]  /*70a0*/  @!P1 BRA `(.L_x_1189) ;  /* 0x000000d400349947 */ /* 0x002fea0003800000 */
.L_x_1188:
[----:B------:R-:W-:Y:S01]  /*70b0*/  ULEA UR34, UR42, UR48, 0xa ;  /* 0x000000302a227291 */ /* 0x000fe2000f8e503f */
[----:B------:R-:W-:Y:S01]  /*70c0*/  WARPGROUP.ARRIVE ;  /* 0x00000000000079c5 */ /* 0x000fe20000000000 */
[----:B------:R-:W-:Y:S01]  /*70d0*/  UMOV UR35, 0x40000040 ;  /* 0x4000004000237882 */ /* 0x000fe20000000000 */
[----:B------:R-:W-:Y:S01]  /*70e0*/  UMOV UR7, 0x40000040 ;  /* 0x4000004000077882 */ /* 0x000fe20000000000 */
[----:B------:R-:W-:-:S03]  /*70f0*/  UIADD3 UR6, UR34, 0x2, URZ ;  /* 0x0000000222067890 */ /* 0x000fc6000fffe03f */
[----:B--2---:R-:W2:Y:S01]  /*7100*/  S2R R2, SR_TID.X ;  /* 0x0000000000027919 */ /* 0x004ea20000002100 */
        /* <DEDUP_REMOVED lines=41> */
.L_x_1190:
        /* <DEDUP_REMOVED lines=23> */
[----:B-1----:R-:W-:Y:S01]  /*7510*/  FMNMX.FTZ R5, R15, R20, !PT ;  /* 0x000000140f057209 */ /* 0x002fe20007810000 */
[C---:B------:R-:W-:Y:S01]  /*7520*/  FMUL.FTZ R153, R0.reuse, R162 ;  /* 0x000000a200997220 */ /* 0x040fe20000410000 */
[C---:B------:R-:W-:Y:S01]  /*7530*/  FMUL.FTZ R159, R0.reuse, R166 ;  /* 0x000000a6009f7220 */ /* 0x040fe20000410000 */
[C---:B------:R-:W-:Y:S01]  /*7540*/  FMUL.FTZ R166, R0.reuse, R174 ;  /* 0x000000ae00a67220 */ /* 0x040fe20000410000 */
[C---:B------:R-:W-:Y:S01]  /*7550*/  FMUL.FTZ R162, R0.reuse, R170 ;  /* 0x000000aa00a27220 */ /* 0x040fe20000410000 */
[----:B------:R-:W-:Y:S01]  /*7560*/  FMUL.FTZ R170, R0, R178 ;  /* 0x000000b200aa7220 */ /* 0x000fe20000410000 */
[----:B------:R-:W-:Y:S01]  /*7570*/  UMOV UR10, UR52 ;  /* 0x00000034000a7c82 */ /* 0x000fe20008000000 */
[----:B------:R-:W1:Y:S01]  /*7580*/  MUFU.TANH R152, R152 ;  /* 0x0000009800987308 */ /* 0x000e620000002400 */
[----:B---3--:R-:W-:Y:S01]  /*7590*/  FMNMX.FTZ R154, R6, R5, !PT ;  /* 0x00000005069a7209 */ /* 0x008fe20007810000 */
[----:B------:R-:W-:Y:S01]  /*75a0*/  UIADD3 UR6, UR53, 0x28440, URZ ;  /* 0x0002844035067890 */ /* 0x000fe2000fffe03f */
[----:B------:R-:W-:-:S03]  /*75b0*/  PLOP3.LUT P1, PT, PT, PT, UP0, 0x40, 0x0 ;  /* 0x000000000000781c */ /* 0x000fc60003f2e808 */
[----:B------:R-:W-:Y:S02]  /*75c0*/  UPRMT UR6, UR54, 0x654, UR6 ;  /* 0x0000065436067896 */ /* 0x000fe40008000006 */
[----:B------:R-:W3:Y:S01]  /*75d0*/  MUFU.TANH R155, R155 ;  /* 0x0000009b009b7308 */ /* 0x000ee20000002400 */
[----:B----4-:R-:W-:-:S06]  /*75e0*/  FMNMX.FTZ R5, R21, R154, !PT ;  /* 0x0000009a15057209 */ /* 0x010fcc0007810000 */
[----:B------:R-:W-:Y:S01]  /*75f0*/  SYNCS.ARRIVE.TRANS64.RED.A1T0 RZ, [UR6], RZ ;  /* 0x000000ffffff79a7 */ /* 0x000fe20008100406 */
[----:B------:R-:W4:Y:S01]  /*7600*/  MUFU.TANH R156, R156 ;  /* 0x0000009c009c7308 */ /* 0x000f220000002400 */
[----:B-1----:R-:W-:-:S07]  /*7610*/  FMNMX.FTZ R154, R152, R5, !PT ;  /* 0x00000005989a7209 */ /* 0x002fce0007810000 */
[----:B------:R-:W1:Y:S01]  /*7620*/  MUFU.TANH R157, R157 ;  /* 0x0000009d009d7308 */ /* 0x000e620000002400 */
[----:B---3--:R-:W-:-:S07]  /*7630*/  FMNMX.FTZ R5, R155, R154, !PT ;  /* 0x0000009a9b057209 */ /* 0x008fce0007810000 */
[----:B------:R-:W3:Y:S01]  /*7640*/  MUFU.TANH R158, R158 ;  /* 0x0000009e009e7308 */ /* 0x000ee20000002400 */
[----:B----4-:R-:W-:-:S07]  /*7650*/  FMNMX.FTZ R154, R156, R5, !PT ;  /* 0x000000059c9a7209 */ /* 0x010fce0007810000 */
        /* <DEDUP_REMOVED lines=9> */
[----:B---3--:R-:W-:Y:S01]  /*76f0*/  FMNMX.FTZ R5, R165, R154, !PT ;  /* 0x0000009aa5057209 */ /* 0x008fe20007810000 */
[C---:B------:R-:W-:Y:S01]  /*7700*/  FMUL.FTZ R154, R0.reuse, R163 ;  /* 0x000000a3009a7220 */ /* 0x040fe20000410000 */
[C---:B------:R-:W-:Y:S01]  /*7710*/  FMUL.FTZ R163, R0.reuse, R171 ;  /* 0x000000ab00a37220 */ /* 0x040fe20000410000 */
[----:B------:R-:W-:-:S04]  /*7720*/  FMUL.FTZ R171, R0, R179 ;  /* 0x000000b300ab7220 */ /* 0x000fc80000410000 */
        /* <DEDUP_REMOVED lines=9> */
[----:B-1----:R-:W-:Y:S01]  /*77c0*/  FMNMX.FTZ R5, R169, R160, !PT ;  /* 0x000000a0a9057209 */ /* 0x002fe20007810000 */
[C---:B------:R-:W-:Y:S01]  /*77d0*/  FMUL.FTZ R160, R0.reuse, R167 ;  /* 0x000000a700a07220 */ /* 0x040fe20000410000 */
[C---:B------:R-:W-:Y:S01]  /*77e0*/  FMUL.FTZ R167, R0.reuse, R175 ;  /* 0x000000af00a77220 */ /* 0x040fe20000410000 */
[----:B------:R-:W-:Y:S02]  /*77f0*/  FMUL.FTZ R175, R0, R183 ;  /* 0x000000b700af7220 */ /* 0x000fe40000410000 */
[----:B------:R-:W1:Y:S02]  /*7800*/  SHFL.BFLY PT, R180, R5, 0x2, 0x1f ;  /* 0x0c401f0005b47f89 */ /* 0x000e6400000e0000 */
[----:B------:R-:W5:Y:S08]  /*7810*/  MUFU.TANH R13, R13 ;  /* 0x0000000d000d7308 */ /* 0x000f700000002400 */
[----:B------:R-:W0:Y:S08]  /*7820*/  MUFU.TANH R14, R14 ;  /* 0x0000000e000e7308 */ /* 0x000e300000002400 */
[----:B------:R-:W2:Y:S01]  /*7830*/  MUFU.TANH R153, R153 ;  /* 0x0000009900997308 */ /* 0x000ea20000002400 */
[----:B-1----:R-:W-:-:S02]  /*7840*/  FMNMX.FTZ R180, R5, R180, !PT ;  /* 0x000000b405b47209 */ /* 0x002fc40007810000 */
[----:B---3--:R-:W-:-:S05]  /*7850*/  FMNMX.FTZ R5, R10, R11, !PT ;  /* 0x0000000b0a057209 */ /* 0x008fca0007810000 */
[----:B------:R-:W1:Y:S01]  /*7860*/  MUFU.TANH R154, R154 ;  /* 0x0000009a009a7308 */ /* 0x000e620000002400 */
[----:B------:R-:W3:Y:S01]  /*7870*/  SHFL.BFLY PT, R181, R180, 0x1, 0x1f ;  /* 0x0c201f00b4b57f89 */ /* 0x000ee200000e0000 */
[----:B----4-:R-:W-:-:S04]  /*7880*/  FMNMX.FTZ R174, R12, R5, !PT ;  /* 0x000000050cae7209 */ /* 0x010fc80007810000 */
[----:B-----5:R-:W-:Y:S02]  /*7890*/  FMNMX.FTZ R5, R13, R174, !PT ;  /* 0x000000ae0d057209 */ /* 0x020fe40007810000 */
[----:B------:R-:W4:Y:S01]  /*78a0*/  MUFU.TANH R159, R159 ;  /* 0x0000009f009f7308 */ /* 0x000f220000002400 */
[----:B------:R-:W-:Y:S01]  /*78b0*/  FMUL.FTZ R174, R0, R182 ;  /* 0x000000b600ae7220 */ /* 0x000fe20000410000 */
[----:B0-----:R-:W-:-:S04]  /*78c0*/  FMNMX.FTZ R178, R14, R5, !PT ;  /* 0x000000050eb27209 */ /* 0x001fc80007810000 */
[----:B--2---:R-:W-:Y:S02]  /*78d0*/  FMNMX.FTZ R177, R153, R178, !PT ;  /* 0x000000b299b17209 */ /* 0x004fe40007810000 */
[----:B------:R-:W0:Y:S02]  /*78e0*/  MUFU.TANH R160, R160 ;  /* 0x000000a000a07308 */ /* 0x000e240000002400 */
[----:B-1----:R-:W-:-:S06]  /*78f0*/  FMNMX.FTZ R178, R154, R177, !PT ;  /* 0x000000b19ab27209 */ /* 0x002fcc0007810000 */
[----:B------:R-:W1:Y:S01]  /*7900*/  MUFU.TANH R162, R162 ;  /* 0x000000a200a27308 */ /* 0x000e620000002400 */
[----:B----4-:R-:W-:Y:S01]  /*7910*/  FMNMX.FTZ R177, R159, R178, !PT ;  /* 0x000000b29fb17209 */ /* 0x010fe20007810000 */
[----:B------:R-:W-:Y:S01]  /*7920*/  IMAD.U32 R178, RZ, RZ, UR10 ;  /* 0x0000000affb27e24 */ /* 0x000fe2000f8e00ff */
[----:B---3--:R-:W-:-:S05]  /*7930*/  FMNMX.FTZ R5, R180, R181, !PT ;  /* 0x000000b5b4057209 */ /* 0x008fca0007810000 */
[----:B------:R-:W2:Y:S01]  /*7940*/  MUFU.TANH R163, R163 ;  /* 0x000000a300a37308 */ /* 0x000ea20000002400 */
[----:B0-----:R-:W-:Y:S01]  /*7950*/  FMNMX.FTZ R179, R160, R177, !PT ;  /* 0x000000b1a0b37209 */ /* 0x001fe20007810000 */
[----:B------:R-:W-:-:S01]  /*7960*/  FFMA.FTZ R177, R5, R178, -8 ;  /* 0xc100000005b17423 */ /* 0x000fc200000100b2 */
[----:B------:R-:W-:-:S03]  /*7970*/  FADD.FTZ R20, -R5, R20 ;  /* 0x0000001405147221 */ /* 0x000fc60000010100 */
[--C-:B------:R-:W-:Y:S01]  /*7980*/  FFMA.FTZ R180, R6, UR10, -R177.reuse ;  /* 0x0000000a06b47c23 */ /* 0x100fe200080108b1 */
[----:B------:R-:W-:-:S01]  /*7990*/  FFMA.FTZ R15, R15, UR10, -R177 ;  /* 0x0000000a0f0f7c23 */ /* 0x000fc200080108b1 */
[----:B------:R-:W0:Y:S01]  /*79a0*/  MUFU.TANH R166, R166 ;  /* 0x000000a600a67308 */ /* 0x000e220000002400 */
[----:B-1----:R-:W-:Y:S01]  /*79b0*/  FMNMX.FTZ R178, R162, R179, !PT ;  /* 0x000000b3a2b27209 */ /* 0x002fe20007810000 */
[--C-:B------:R-:W-:Y:S01]  /*79c0*/  FFMA.FTZ R21, R21, UR10, -R177.reuse ;  /* 0x0000000a15157c23 */ /* 0x100fe200080108b1 */
[----:B------:R-:W-:-:S01]  /*79d0*/  FFMA.FTZ R152, R152, UR10, -R177 ;  /* 0x0000000a98987c23 */ /* 0x000fc200080108b1 */
[--C-:B------:R-:W-:Y:S01]  /*79e0*/  FFMA.FTZ R155, R155, UR10, -R177.reuse ;  /* 0x0000000a9b9b7c23 */ /* 0x100fe200080108b1 */
[----:B------:R-:W-:-:S01]  /*79f0*/  FFMA.FTZ R156, R156, UR10, -R177 ;  /* 0x0000000a9c9c7c23 */ /* 0x000fc200080108b1 */
[--C-:B------:R-:W-:Y:S01]  /*7a00*/  FFMA.FTZ R157, R157, UR10, -R177.reuse ;  /* 0x0000000a9d9d7c23 */ /* 0x100fe200080108b1 */
[----:B------:R-:W-:-:S01]  /*7a10*/  FFMA.FTZ R165, R165, UR10, -R177 ;  /* 0x0000000aa5a57c23 */ /* 0x000fc200080108b1 */
[----:B------:R-:W1:Y:S01]  /*7a20*/  MUFU.TANH R167, R167 ;  /* 0x000000a700a77308 */ /* 0x000e620000002400 */
[----:B--2---:R-:W-:Y:S01]  /*7a30*/  FMNMX.FTZ R179, R163, R178, !PT ;  /* 0x000000b2a3b37209 */ /* 0x004fe20007810000 */
[--C-:B------:R-:W-:Y:S01]  /*7a40*/  FFMA.FTZ R168, R168, UR10, -R177.reuse ;  /* 0x0000000aa8a87c23 */ /* 0x100fe200080108b1 */
[----:B------:R-:W-:-:S01]  /*7a50*/  FFMA.FTZ R173, R173, UR10, -R177 ;  /* 0x0000000aadad7c23 */ /* 0x000fc200080108b1 */
[----:B------:R-:W-:-:S04]  /*7a60*/  FMUL.FTZ R20, R20, UR10 ;  /* 0x0000000a14147c20 */ /* 0x000fc80008410000 */
        /* <DEDUP_REMOVED lines=8> */
[----:B------:R0:W-:Y:S01]  /*7af0*/  MUFU.EX2 R178, R180 ;  /* 0x000000b400b27308 */ /* 0x0001e20000000800 */
[----:B-1----:R-:W-:-:S07]  /*7b00*/  FMNMX.FTZ R6, R174, R179, !PT ;  /* 0x000000b3ae067209 */ /* 0x002fce0007810000 */
[----:B------:R-:W1:Y:S01]  /*7b10*/  MUFU.EX2 R20, R20 ;  /* 0x0000001400147308 */ /* 0x000e620000000800 */
[----:B--2---:R-:W-:Y:S01]  /*7b20*/  FMNMX.FTZ R6, R175, R6, !PT ;  /* 0x00000006af067209 */ /* 0x004fe20007810000 */
[--C-:B0-----:R-:W-:Y:S01]  /*7b30*/  FFMA.FTZ R180, R158, UR10, -R177.reuse ;  /* 0x0000000a9eb47c23 */ /* 0x101fe200080108b1 */
[----:B------:R-:W-:-:S01]  /*7b40*/  FFMA.FTZ R158, R161, UR10, -R177 ;  /* 0x0000000aa19e7c23 */ /* 0x000fc200080108b1 */
[--C-:B------:R-:W-:Y:S01]  /*7b50*/  FFMA.FTZ R161, R164, UR10, -R177.reuse ;  /* 0x0000000aa4a17c23 */ /* 0x100fe200080108b1 */
[----:B------:R-:W-:-:S01]  /*7b60*/  FFMA.FTZ R164, R172, UR10, -R177 ;  /* 0x0000000aaca47c23 */ /* 0x000fc200080108b1 */
[----:B------:R-:W0:Y:S01]  /*7b70*/  SHFL.BFLY PT, R179, R6, 0x2, 0x1f ;  /* 0x0c401f0006b37f89 */ /* 0x000e2200000e0000 */
[----:B------:R-:W-:-:S01]  /*7b80*/  FFMA.FTZ R172, R176, UR10, -R177 ;  /* 0x0000000ab0ac7c23 */ /* 0x000fc200080108b1 */
[----:B------:R-:W-:Y:S01]  /*7b90*/  FFMA.FTZ R176, R169, UR10, -R177 ;  /* 0x0000000aa9b07c23 */ /* 0x000fe200080108b1 */
[----:B------:R-:W-:Y:S01]  /*7ba0*/  IMAD.U32 R177, RZ, RZ, UR10 ;  /* 0x0000000affb17e24 */ /* 0x000fe2000f8e00ff */
[----:B------:R-:W2:Y:S01]  /*7bb0*/  MUFU.EX2 R15, R15 ;  /* 0x0000000f000f7308 */ /* 0x000ea20000000800 */
[----:B-1----:R-:W-:-:S07]  /*7bc0*/  FMUL.FTZ R24, R24, R20 ;  /* 0x0000001418187220 */ /* 0x002fce0000410000 */
[----:B------:R-:W1:Y:S01]  /*7bd0*/  MUFU.EX2 R21, R21 ;  /* 0x0000001500157308 */ /* 0x000e620000000800 */
[-C--:B------:R-:W-:Y:S01]  /*7be0*/  FMUL.FTZ R25, R25, R20.reuse ;  /* 0x0000001419197220 */ /* 0x080fe20000410000 */
        /* <DEDUP_REMOVED lines=10> */
[----:B0-----:R-:W-:Y:S01]  /*7c90*/  FMNMX.FTZ R179, R6, R179, !PT ;  /* 0x000000b306b37209 */ /* 0x001fe20007810000 */
[-C--:B------:R-:W-:Y:S01]  /*7ca0*/  FMUL.FTZ R45, R45, R20.reuse ;  /* 0x000000142d2d7220 */ /* 0x080fe20000410000 */
[-C--:B------:R-:W-:Y:S01]  /*7cb0*/  FMUL.FTZ R48, R48, R20.reuse ;  /* 0x0000001430307220 */ /* 0x080fe20000410000 */
[-C--:B------:R-:W-:Y:S01]  /*7cc0*/  FMUL.FTZ R49, R49, R20.reuse ;  /* 0x0000001431317220 */ /* 0x080fe20000410000 */
[----:B------:R-:W-:Y:S01]  /*7cd0*/  MUFU.EX2 R155, R155 ;  /* 0x0000009b009b7308 */ /* 0x000fe20000000800 */
[----:B------:R-:W0:Y:S01]  /*7ce0*/  SHFL.BFLY PT, R6, R179, 0x1, 0x1f ;  /* 0x0c201f00b3067f89 */ /* 0x000e2200000e0000 */
        /* <DEDUP_REMOVED lines=21> */
[----:B------:R-:W-:Y:S01]  /*7e40*/  FMUL.FTZ R89, R89, R20 ;  /* 0x0000001459597220 */ /* 0x000fe20000410000 */
[----:B------:R-:W-:Y:S01]  /*7e50*/  MUFU.EX2 R180, R180 ;  /* 0x000000b400b47308 */ /* 0x000fe20000000800 */
[----:B0-----:R-:W-:Y:S01]  /*7e60*/  FMNMX.FTZ R6, R179, R6, !PT ;  /* 0x00000006b3067209 */ /* 0x001fe20007810000 */
[-C--:B------:R-:W-:Y:S01]  /*7e70*/  FMUL.FTZ R92, R92, R20.reuse ;  /* 0x000000145c5c7220 */ /* 0x080fe20000410000 */
[-C--:B------:R-:W-:Y:S01]  /*7e80*/  FMUL.FTZ R93, R93, R20.reuse ;  /* 0x000000145d5d7220 */ /* 0x080fe20000410000 */
[-C--:B------:R-:W-:Y:S01]  /*7e90*/  FMUL.FTZ R96, R96, R20.reuse ;  /* 0x0000001460607220 */ /* 0x080fe20000410000 */
[----:B------:R-:W-:Y:S01]  /*7ea0*/  FMUL.FTZ R97, R97, R20 ;  /* 0x0000001461617220 */ /* 0x000fe20000410000 */
[C---:B------:R-:W-:Y:S01]  /*7eb0*/  FADD.FTZ R169, -R6.reuse, R11 ;  /* 0x0000000b06a97221 */ /* 0x040fe20000010100 */
[----:B------:R-:W-:-:S01]  /*7ec0*/  FFMA.FTZ R177, R6, R177, -8 ;  /* 0xc100000006b17423 */ /* 0x000fc200000100b1 */
[----:B------:R3:W-:Y:S01]  /*7ed0*/  MUFU.EX2 R11, R176 ;  /* 0x000000b0000b7308 */ /* 0x0007e20000000800 */
        /* <DEDUP_REMOVED lines=11> */
[----:B--2---:R-:W-:Y:S01]  /*7f90*/  FFMA.FTZ R163, R20, R3, R15 ;  /* 0x0000000314a37223 */ /* 0x004fe2000001000f */
[----:B------:R-:W-:-:S01]  /*7fa0*/  FFMA.FTZ R153, R159, UR10, -R177 ;  /* 0x0000000a9f997c23 */ /* 0x000fc200080108b1 */
[--C-:B------:R-:W-:Y:S01]  /*7fb0*/  FFMA.FTZ R159, R162, UR10, -R177.reuse ;  /* 0x0000000aa29f7c23 */ /* 0x100fe200080108b1 */
[----:B------:R-:W-:-:S01]  /*7fc0*/  FFMA.FTZ R166, R166, UR10, -R177 ;  /* 0x0000000aa6a67c23 */ /* 0x000fc200080108b1 */
[----:B------:R-:W0:Y:S01]  /*7fd0*/  MUFU.EX2 R10, R10 ;  /* 0x0000000a000a7308 */ /* 0x000e220000000800 */
[----:B------:R-:W-:-:S01]  /*7fe0*/  FADD.FTZ R162, R178, R163 ;  /* 0x000000a3b2a27221 */ /* 0x000fc20000010000 */
[--C-:B------:R-:W-:Y:S01]  /*7ff0*/  FFMA.FTZ R167, R167, UR10, -R177.reuse ;  /* 0x0000000aa7a77c23 */ /* 0x100fe200080108b1 */
[----:B------:R-:W-:-:S01]  /*8000*/  FFMA.FTZ R171, R171, UR10, -R177 ;  /* 0x0000000aabab7c23 */ /* 0x000fc200080108b1 */
[----:B------:R-:W-:Y:S01]  /*8010*/  FFMA.FTZ R174, R174, UR10, -R177 ;  /* 0x0000000aaeae7c23 */ /* 0x000fe200080108b1 */
[----:B-1----:R-:W-:-:S01]  /*8020*/  FADD.FTZ R183, R21, R162 ;  /* 0x000000a215b77221 */ /* 0x002fc20000010000 */
[----:B------:R-:W-:Y:S01]  /*8030*/  FFMA.FTZ R175, R175, UR10, -R177 ;  /* 0x0000000aafaf7c23 */ /* 0x000fe200080108b1 */
        /* <DEDUP_REMOVED lines=9> */
[----:B------:R-:W2:Y:S01]  /*80d0*/  MUFU.EX2 R12, R12 ;  /* 0x0000000c000c7308 */ /* 0x000ea20000000800 */
[----:B0-----:R-:W-:-:S01]  /*80e0*/  FFMA.FTZ R4, R169, R4, R10 ;  /* 0x00000004a9047223 */ /* 0x001fc2000001000a */
        /* <DEDUP_REMOVED lines=24> */
[----:B------:R-:W-:Y:S01]  /*8270*/  FFMA.FTZ R162, R170, UR10, -R177 ;  /* 0x0000000aaaa27c23 */ /* 0x000fe200080108b1 */
[----:B------:R-:W-:Y:S01]  /*8280*/  F2FP.SATFINITE.E4M3.F32.PACK_AB_MERGE_C R181, R181, R12, RZ ;  /* 0x0000000cb5b5723e */ /* 0x000fe200048070ff */
[----:B------:R-:W-:Y:S01]  /*8290*/  FMUL.FTZ R149, R149, R20 ;  /* 0x0000001495957220 */ /* 0x000fe20000410000 */
        /* <DEDUP_REMOVED lines=11> */
[----:B------:R-:W-:Y:S01]  /*8350*/  MUFU.EX2 R154, R154 ;  /* 0x0000009a009a7308 */ /* 0x000fe20000000800 */
[----:B--2---:R-:W-:-:S01]  /*8360*/  FADD.FTZ R170, R14, R183 ;  /* 0x000000b70eaa7221 */ /* 0x004fc20000010000 */
        /* <DEDUP_REMOVED lines=22> */
[----:B------:R2:W-:Y:S01]  /*84d0*/  MUFU.EX2 R3, R166 ;  /* 0x000000a600037308 */ /* 0x0005e20000000800 */
        /* <DEDUP_REMOVED lines=8> */
[----:B--2---:R-:W-:-:S01]  /*8560*/  FADD.FTZ R166, R156, R163 ;  /* 0x000000a39ca67221 */ /* 0x004fc20000010000 */
[-C--:B------:R-:W-:Y:S01]  /*8570*/  FMUL.FTZ R98, R98, R169.reuse ;  /* 0x000000a962627220 */ /* 0x080fe20000410000 */
[-C--:B------:R-:W-:Y:S01]  /*8580*/  FMUL.FTZ R99, R99, R169.reuse ;  /* 0x000000a963637220 */ /* 0x080fe20000410000 */
[----:B------:R-:W-:Y:S01]  /*8590*/  FMUL.FTZ R102, R102, R169 ;  /* 0x000000a966667220 */ /* 0x000fe20000410000 */
[----:B------:R-:W-:-:S01]  /*85a0*/  FADD.FTZ R163, R157, R166 ;  /* 0x000000a69da37221 */ /* 0x000fc20000010000 */
[C---:B------:R-:W-:Y:S01]  /*85b0*/  F2FP.SATFINITE.E4M3.F32.PACK_AB_MERGE_C R157, R180.reuse, R157, RZ ;  /* 0x0000009db49d723e */ /* 0x040fe200048070ff */
[----:B------:R-:W-:Y:S01]  /*85c0*/  FMUL.FTZ R103, R103, R169 ;  /* 0x000000a967677220 */ /* 0x000fe20000410000 */
[----:B------:R-:W2:Y:S01]  /*85d0*/  MUFU.EX2 R160, R160 ;  /* 0x000000a000a07308 */ /* 0x000ea20000000800 */
[----:B------:R-:W-:-:S01]  /*85e0*/  FADD.FTZ R163, R180, R163 ;  /* 0x000000a3b4a37221 */ /* 0x000fc20000010000 */
[-C--:B------:R-:W-:Y:S01]  /*85f0*/  FMUL.FTZ R106, R106, R169.reuse ;  /* 0x000000a96a6a7220 */ /* 0x080fe20000410000 */
[-C--:B------:R-:W-:Y:S01]  /*8600*/  FMUL.FTZ R107, R107, R169.reuse ;  /* 0x000000a96b6b7220 */ /* 0x080fe20000410000 */
[-C--:B------:R-:W-:Y:S01]  /*8610*/  FMUL.FTZ R110, R110, R169.reuse ;  /* 0x000000a96e6e7220 */ /* 0x080fe20000410000 */
[-C--:B------:R-:W-:Y:S01]  /*8620*/  FMUL.FTZ R111, R111, R169.reuse ;  /* 0x000000a96f6f7220 */ /* 0x080fe20000410000 */
[-C--:B------:R-:W-:Y:S01]  /*8630*/  FMUL.FTZ R114, R114, R169.reuse ;  /* 0x000000a972727220 */ /* 0x080fe20000410000 */
[-C--:B------:R-:W-:Y:S01]  /*8640*/  FMUL.FTZ R115, R115, R169.reuse ;  /* 0x000000a973737220 */ /* 0x080fe20000410000 */
[----:B------:R-:W4:Y:S01]  /*8650*/  MUFU.EX2 R165, R165 ;  /* 0x000000a500a57308 */ /* 0x000f220000000800 */
        /* <DEDUP_REMOVED lines=15> */
[----:B------:R-:W5:Y:S01]  /*8750*/  MUFU.EX2 R168, R168 ;  /* 0x000000a800a87308 */ /* 0x000f620000000800 */
[----:B0-----:R-:W-:-:S01]  /*8760*/  FADD.FTZ R167, R153, R170 ;  /* 0x000000aa99a77221 */ /* 0x001fc20000010000 */
[----:B-1----:R-:W-:Y:S01]  /*8770*/  FADD.FTZ R170, R158, R163 ;  /* 0x000000a39eaa7221 */ /* 0x002fe20000010000 */
[-C--:B------:R-:W-:Y:S01]  /*8780*/  FMUL.FTZ R146, R146, R169.reuse ;  /* 0x000000a992927220 */ /* 0x080fe20000410000 */
[----:B------:R-:W-:Y:S01]  /*8790*/  FMUL.FTZ R147, R147, R169 ;  /* 0x000000a993937220 */ /* 0x000fe20000410000 */
[----:B------:R-:W-:-:S01]  /*87a0*/  FADD.FTZ R166, R154, R167 ;  /* 0x000000a79aa67221 */ /* 0x000fc20000010000 */
[----:B---3--:R-:W-:Y:S01]  /*87b0*/  FADD.FTZ R170, R161, R170 ;  /* 0x000000aaa1aa7221 */ /* 0x008fe20000010000 */
[----:B------:R-:W-:Y:S01]  /*87c0*/  FMUL.FTZ R150, R150, R169 ;  /* 0x000000a996967220 */ /* 0x000fe20000410000 */
[----:B------:R-:W0:Y:S01]  /*87d0*/  MUFU.EX2 R164, R164 ;  /* 0x000000a400a47308 */ /* 0x000e220000000800 */
[----:B------:R-:W-:-:S01]  /*87e0*/  FADD.FTZ R163, R159, R166 ;  /* 0x000000a69fa37221 */ /* 0x000fc20000010000 */
[----:B------:R-:W-:-:S03]  /*87f0*/  FMUL.FTZ R151, R151, R169 ;  /* 0x000000a997977220 */ /* 0x000fc60000410000 */
[----:B--2---:R-:W-:Y:S01]  /*8800*/  FADD.FTZ R166, R160, R163 ;  /* 0x000000a3a0a67221 */ /* 0x004fe20000010000 */
[----:B----4-:R-:W-:-:S02]  /*8810*/  FADD.FTZ R163, R165, R170 ;  /* 0x000000aaa5a37221 */ /* 0x010fc40000010000 */
[----:B------:R-:W1:Y:S01]  /*8820*/  MUFU.EX2 R162, R162 ;  /* 0x000000a200a27308 */ /* 0x000e620000000800 */
[----:B------:R-:W-:-:S01]  /*8830*/  FADD.FTZ R167, R3, R166 ;  /* 0x000000a603a77221 */ /* 0x000fc20000010000 */
[----:B-----5:R-:W-:Y:S01]  /*8840*/  FADD.FTZ R163, R168, R163 ;  /* 0x000000a3a8a37221 */ /* 0x020fe20000010000 */
[----:B------:R-:W-:Y:S02]  /*8850*/  F2FP.SATFINITE.E4M3.F32.PACK_AB_MERGE_C R166, R152, R21, RZ ;  /* 0x0000001598a6723e */ /* 0x000fe400048070ff */
[----:B------:R-:W-:Y:S01]  /*8860*/  FADD.FTZ R167, R4, R167 ;  /* 0x000000a704a77221 */ /* 0x000fe20000010000 */
[----:B------:R-:W-:Y:S02]  /*8870*/  F2FP.SATFINITE.E4M3.F32.PACK_AB_MERGE_C R165, R168, R165, RZ ;  /* 0x000000a5a8a5723e */ /* 0x000fe400048070ff */
[----:B------:R-:W2:Y:S01]  /*8880*/  MUFU.EX2 R173, R173 ;  /* 0x000000ad00ad7308 */ /* 0x000ea20000000800 */
[----:B0-----:R-:W-:-:S01]  /*8890*/  FADD.FTZ R12, R164, R163 ;  /* 0x000000a3a40c7221 */ /* 0x001fc20000010000 */
[----:B------:R-:W-:-:S02]  /*88a0*/  F2FP.SATFINITE.E4M3.F32.PACK_AB_MERGE_C R163, R154, R153, RZ ;  /* 0x000000999aa3723e */ /* 0x000fc400048070ff */
[----:B------:R-:W-:Y:S02]  /*88b0*/  F2FP.SATFINITE.E4M3.F32.PACK_AB_MERGE_C R154, R156, R155, R157 ;  /* 0x0000009b9c9a723e */ /* 0x000fe4000480709d */
[----:B------:R-:W-:Y:S02]  /*88c0*/  F2FP.SATFINITE.E4M3.F32.PACK_AB_MERGE_C R156, R161, R158, R165 ;  /* 0x0000009ea19c723e */ /* 0x000fe400048070a5 */
[----:B------:R-:W0:Y:S01]  /*88d0*/  MUFU.EX2 R171, R171 ;  /* 0x000000ab00ab7308 */ /* 0x000e220000000800 */
[----:B-1----:R-:W-:-:S01]  /*88e0*/  FADD.FTZ R152, R162, R167 ;  /* 0x000000a7a2987221 */ /* 0x002fc20000010000 */
[----:B------:R-:W-:Y:S02]  /*88f0*/  F2FP.SATFINITE.E4M3.F32.PACK_AB_MERGE_C R167, R4, R3, RZ ;  /* 0x0000000304a7723e */ /* 0x000fe400048070ff */
[----:B------:R-:W-:Y:S02]  /*8900*/  F2FP.SATFINITE.E4M3.F32.PACK_AB_MERGE_C R155, R14, R13, R163 ;  /* 0x0000000d0e9b723e */ /* 0x000fe400048070a3 */
[----:B------:R-:W-:-:S02]  /*8910*/  F2FP.SATFINITE.E4M3.F32.PACK_AB_MERGE_C R157, R160, R159, R167 ;  /* 0x0000009fa09d723e */ /* 0x000fc400048070a7 */
[----:B------:R-:W1:Y:S01]  /*8920*/  MUFU.EX2 R172, R172 ;  /* 0x000000ac00ac7308 */ /* 0x000e620000000800 */
[----:B--2---:R-:W-:-:S07]  /*8930*/  FADD.FTZ R21, R173, R12 ;  /* 0x0000000cad157221 */ /* 0x004fce0000010000 */
[----:B------:R-:W2:Y:S01]  /*8940*/  MUFU.EX2 R174, R174 ;  /* 0x000000ae00ae7308 */ /* 0x000ea20000000800 */
[----:B0-----:R-:W-:-:S01]  /*8950*/  FADD.FTZ R153, R171, R152 ;  /* 0x00000098ab997221 */ /* 0x001fc20000010000 */
[----:B------:R-:W-:-:S06]  /*8960*/  F2FP.SATFINITE.E4M3.F32.PACK_AB_MERGE_C R152, R178, R15, R166 ;  /* 0x0000000fb298723e */ /* 0x000fcc00048070a6 */
[----:B------:R-:W0:Y:S01]  /*8970*/  MUFU.EX2 R175, R175 ;  /* 0x000000af00af7308 */ /* 0x000e220000000800 */
[----:B-1----:R-:W-:-:S01]  /*8980*/  FADD.FTZ R4, R172, R21 ;  /* 0x00000015ac047221 */ /* 0x002fc20000010000 */
[----:B------:R-:W-:-:S03]  /*8990*/  F2FP.SATFINITE.E4M3.F32.PACK_AB_MERGE_C R172, R11, R172, RZ ;  /* 0x000000ac0bac723e */ /* 0x000fc600048070ff */
[----:B------:R-:W-:Y:S01]  /*89a0*/  FADD.FTZ R3, R11, R4 ;  /* 0x000000040b037221 */ /* 0x000fe20000010000 */
[----:B------:R-:W-:Y:S01]  /*89b0*/  F2FP.SATFINITE.E4M3.F32.PACK_AB_MERGE_C R158, R173, R164, R172 ;  /* 0x000000a4ad9e723e */ /* 0x000fe200048070ac */
[----:B--2---:R-:W-:Y:S01]  /*89c0*/  FADD.FTZ R12, R174, R153 ;  /* 0x00000099ae0c7221 */ /* 0x004fe20000010000 */
[----:B------:R-:W-:Y:S02]  /*89d0*/  F2FP.SATFINITE.E4M3.F32.PACK_AB_MERGE_C R153, R179, R10, R181 ;  /* 0x0000000ab399723e */ /* 0x000fe400048070b5 */
[C---:B0-----:R-:W-:Y:S01]  /*89e0*/  F2FP.SATFINITE.E4M3.F32.PACK_AB_MERGE_C R174, R175.reuse, R174, RZ ;  /* 0x000000aeafae723e */ /* 0x041fe200048070ff */
[----:B------:R-:W-:-:S03]  /*89f0*/  FADD.FTZ R4, R175, R12 ;  /* 0x0000000caf047221 */ /* 0x000fc60000010000 */
[----:B------:R-:W-:Y:S01]  /*8a00*/  F2FP.SATFINITE.E4M3.F32.PACK_AB_MERGE_C R159, R171, R162, R174 ;  /* 0x000000a2ab9f723e */ /* 0x000fe200048070ae */
[----:B------:R-:W-:Y:S06]  /*8a10*/  @P1 BRA `(.L_x_1191) ;  /* 0x0000000000041947 */ /* 0x000fec0003800000 */
[----:B------:R-:W-:Y:S01]  /*8a20*/  BPT.TRAP 0x1 ;  /* 0x000000040000795c */ /* 0x000fe20000300000 */
.L_x_1191:
[----:B------:R-:W-:Y:S01]  /*8a30*/  PLOP3.LUT P2, PT, PT, PT, UP0, 0x40, 0x0 ;  /* 0x000000000000781c */ /* 0x000fe20003f4e808 */
[----:B------:R0:W1:-:S12]  /*8a40*/  SYNCS.PHASECHK.TRANS64.TRYWAIT P1, [UR53+0x28450], R8 ;  /* 0x02845008ff0075a7 */ /* 0x0000580008020175 */
[----:B0-----:R-:W-:Y:S05]  /*8a50*/  @P2 BRA `(.L_x_1192) ;  /* 0x0000000000042947 */ /* 0x001fea0003800000 */
[----:B------:R-:W-:Y:S01]  /*8a60*/  BPT.TRAP 0x1 ;  /* 0x000000040000795c */ /* 0x000fe20000300000 */
.L_x_1192:
[----:B------:R-:W-:Y:S01]  /*8a70*/  VIADD R10, R195, 0x8 ;  /* 0x00000008c30a7836 */ /* 0x000fe20000000000 */
[----:B-1----:R-:W-:Y:S06]  /*8a80*/  @P1 BRA `(.L_x_1193) ;  /* 0x0000000000081947 */ /* 0x002fec0003800000 */
[----:B------:R-:W0:Y:S02]  /*8a90*/  SYNCS.PHASECHK.TRANS64.TRYWAIT P1, [UR53+0x28450], R8 ;  /* 0x02845008ff0075a7 */ /* 0x000e240008020175 */
[----:B0-----:R-:W-:Y:S05]  /*8aa0*/  @!P1 BRA `(.L_x_1194) ;  /* 0x000000b800cc9947 */ /* 0x001fea0003800000 */
.L_x_1193:
        /* <DEDUP_REMOVED lines=15> */
.L_x_1195:
[----:B------:R-:W-:Y:S01]  /*8ba0*/  UIADD3 UR53, UR53, 0x28460, URZ ;  /* 0x0002846035357890 */ /* 0x000fe2000fffe03f */
[----:B0-----:R-:W-:Y:S02]  /*8bb0*/  IMAD.MOV.U32 R11, RZ, RZ, R6 ;  /* 0x000000ffff0b7224 */ /* 0x001fe400078e0006 */
[----:B------:R-:W-:Y:S01]  /*8bc0*/  IMAD.MOV.U32 R20, RZ, RZ, R5 ;  /* 0x000000ffff147224 */ /* 0x000fe200078e0005 */
[----:B------:R-:W-:-:S09]  /*8bd0*/  UPRMT UR53, UR54, 0x654, UR53 ;  /* 0x0000065436357896 */ /* 0x000fd20008000035 */
[----:B------:R-:W-:Y:S01]  /*8be0*/  SYNCS.ARRIVE.TRANS64.RED.A1T0 RZ, [UR53], RZ ;  /* 0x000000ffffff79a7 */ /* 0x000fe20008100435 */
[----:B------:R-:W-:Y:S05]  /*8bf0*/  @P0 BRA `(.L_x_1196) ;  /* 0xffffffe000d00947 */ /* 0x000fea000383ffff */
.L_x_1185:
[----:B------:R-:W-:-:S13]  /*8c00*/  ISETP.GE.AND P0, PT, R9, UR41, PT ;  /* 0x0000002909007c0c */ /* 0x000fda000bf06270 */
[----:B------:R-:W-:Y:S05]  /*8c10*/  @!P0 BRA `(.L_x_1197) ;  /* 0x0000002800148947 */ /* 0x000fea0003800000 */
[----:B------:R-:W-:Y:S01]  /*8c20*/  IMAD.MOV.U32 R11, RZ, RZ, R6 ;  /* 0x000000ffff0b7224 */ /* 0x000fe200078e0006 */
[----:B------:R-:W-:Y:S01]  /*8c30*/  ULDC UR53, c[0x0][0x9e4] ;  /* 0x0002790000357ab9 */ /* 0x000fe20000000800 */
[----:B------:R-:W-:Y:S01]  /*8c40*/  IMAD.MOV.U32 R10, RZ, RZ, R5 ;  /* 0x000000ffff0a7224 */ /* 0x000fe200078e0005 */
[----:B------:R-:W-:Y:S01]  /*8c50*/  ULDC UR56, c[0x0][0x9dc] ;  /* 0x0002770000387ab9 */ /* 0x000fe20000000800 */
[----:B------:R-:W-:Y:S01]  /*8c60*/  ULDC UR55, c[0x0][0x288] ;  /* 0x0000a20000377ab9 */ /* 0x000fe20000000800 */
[----:B------:R-:W-:Y:S01]  /*8c70*/  ULDC UR52, c[0x0][0x988] ;  /* 0x0002620000347ab9 */ /* 0x000fe20000000800 */
[----:B------:R-:W-:-:S05]  /*8c80*/  ULDC UR54, c[0x0][0x9e0] ;  /* 0x0002780000367ab9 */ /* 0x000fca0000000800 */
.L_x_1216:
[----:B------:R-:W-:Y:S01]  /*8c90*/  UIADD3 UR42, UR42, 0x1, URZ ;  /* 0x000000012a2a7890 */ /* 0x000fe2000fffe03f */
[----:B------:R-:W-:-:S03]  /*8ca0*/  PLOP3.LUT P0, PT, PT, PT, UP0, 0x40, 0x0 ;  /* 0x000000000000781c */ /* 0x000fc60003f0e808 */
[----:B------:R-:W-:-:S04]  /*8cb0*/  UISETP.NE.AND UP1, UPT, UR42, 0x2, UPT ;  /* 0x000000022a00788c */ /* 0x000fc8000bf25270 */
[----:B------:R-:W-:Y:S02]  /*8cc0*/  USEL UR6, URZ, 0x1, UP1 ;  /* 0x000000013f067887 */ /* 0x000fe40008800000 */
[----:B------:R-:W-:Y:S02]  /*8cd0*/  USEL UR42, UR42, URZ, UP1 ;  /* 0x0000003f2a2a7287 */ /* 0x000fe40008800000 */
[----:B------:R-:W-:Y:S02]  /*8ce0*/  ULOP3.LUT UR43, UR43, UR6, URZ, 0x3c, !UPT ;  /* 0x000000062b2b7292 */ /* 0x000fe4000f8e3c3f */
[----:B------:R-:W-:Y:S10]  /*8cf0*/  @P0 BRA `(.L_x_1198) ;  /* 0x0000000000040947 */ /* 0x000ff40003800000 */
[----:B------:R-:W-:Y:S01]  /*8d00*/  BPT.TRAP 0x1 ;  /* 0x000000040000795c */ /* 0x000fe20000300000 */
.L_x_1198:
        /* <DEDUP_REMOVED lines=10> */
.L_x_1199:
[----:B-1----:R-:W-:Y:S05]  /*8db0*/  @P0 BRA `(.L_x_1200) ;  /* 0x0000000000080947 */ /* 0x002fea0003800000 */
[----:B------:R-:W1:Y:S02]  /*8dc0*/  SYNCS.PHASECHK.TRANS64.TRYWAIT P0, [UR57+0x28430], R8 ;  /* 0x02843008ff0075a7 */ /* 0x000e640008000179 */
[----:B-1----:R-:W-:Y:S05]  /*8dd0*/  @!P0 BRA `(.L_x_1201) ;  /* 0x000000b800188947 */ /* 0x002fea0003800000 */
.L_x_1200:
        /* <DEDUP_REMOVED lines=47> */
.L_x_1202:
[----:B------:R-:W-:Y:S01]  /*90d0*/  UISETP.NE.AND UP2, UPT, UR47, URZ, UPT ;  /* 0x0000003f2f00728c */ /* 0x000fe2000bf45270 */
[C---:B------:R-:W-:Y:S01]  /*90e0*/  FMUL.FTZ R195, R0.reuse, R153 ;  /* 0x0000009900c37220 */ /* 0x040fe20000410000 */
[C---:B------:R-:W-:Y:S01]  /*90f0*/  FMUL.FTZ R153, R0.reuse, R167 ;  /* 0x000000a700997220 */ /* 0x040fe20000410000 */
[C---:B------:R-:W-:Y:S01]  /*9100*/  FMUL.FTZ R167, R0.reuse, R172 ;  /* 0x000000ac00a77220 */ /* 0x040fe20000410000 */
[----:B------:R-:W-:Y:S01]  /*9110*/  FMUL.FTZ R13, R0, R155 ;  /* 0x0000009b000d7220 */ /* 0x000fe20000410000 */
[----:B------:R-:W-:Y:S01]  /*9120*/  VIADD R172, R18, UR37 ;  /* 0x0000002512ac7c36 */ /* 0x000fe20008000000 */
[----:B------:R-:W-:Y:S01]  /*9130*/  PLOP3.LUT P0, PT, PT, PT, UP2, 0x80, 0x0 ;  /* 0x000000000000781c */ /* 0x000fe20003f0f028 */
[C---:B------:R-:W-:Y:S01]  /*9140*/  FMUL.FTZ R155, R0.reuse, R171 ;  /* 0x000000ab009b7220 */ /* 0x040fe20000410000 */
[----:B------:R-:W-:Y:S01]  /*9150*/  PLOP3.LUT P1, PT, PT, PT, UP2, 0x80, 0x0 ;  /* 0x000000000000781c */ /* 0x000fe20003f2f028 */
[----:B------:R-:W3:Y:S01]  /*9160*/  LDC R171, c[0x0][0x2f0] ;  /* 0x0000bc00ffab7b82 */ /* 0x000ee20000000800 */
[C---:B------:R-:W-:Y:S01]  /*9170*/  FMUL.FTZ R12, R0.reuse, R154 ;  /* 0x0000009a000c7220 */ /* 0x040fe20000410000 */
[----:B------:R-:W-:Y:S01]  /*9180*/  @UP2 ULDC UR6, c[0x0][0x44c] ;  /* 0x0001130000062ab9 */ /* 0x000fe20000000800 */
[C---:B------:R-:W-:Y:S01]  /*9190*/  FMUL.FTZ R154, R0.reuse, R170 ;  /* 0x000000aa009a7220 */ /* 0x040fe20000410000 */
[----:B------:R-:W-:Y:S01]  /*91a0*/  FMUL.FTZ R197, R0, R157 ;  /* 0x0000009d00c57220 */ /* 0x000fe20000410000 */
[----:B------:R-:W-:-:S02]  /*91b0*/  IMAD.SHL.U32 R170, R9, 0x40, RZ ;  /* 0x0000004009aa7824 */ /* 0x000fc400078e00ff */
[C---:B------:R-:W-:Y:S01]  /*91c0*/  FMUL.FTZ R157, R0.reuse, R175 ;  /* 0x000000af009d7220 */ /* 0x040fe20000410000 */
[C---:B------:R-:W-:Y:S01]  /*91d0*/  FMUL.FTZ R21, R0.reuse, R163 ;  /* 0x000000a300157220 */ /* 0x040fe20000410000 */
[----:B------:R-:W-:Y:S01]  /*91e0*/  UISETP.NE.AND UP1, UPT, UR46, URZ, UPT ;  /* 0x0000003f2e00728c */ /* 0x000fe2000bf25270 */
[----:B------:R-:W-:Y:S01]  /*91f0*/  FMUL.FTZ R20, R0, R162 ;  /* 0x000000a200147220 */ /* 0x000fe20000410000 */
        /* <DEDUP_REMOVED lines=30> */
[----:B------:R-:W4:Y:S01]  /*93e0*/  MUFU.TANH R5, R5 ;  /* 0x0000000500057308 */ /* 0x000f220000002400 */
[----:B------:R-:W-:Y:S01]  /*93f0*/  SYNCS.ARRIVE.TRANS64.RED.A1T0 RZ, [UR6], RZ ;  /* 0x000000ffffff79a7 */ /* 0x000fe20008100406 */
[----:B---3--:R-:W-:Y:S01]  /*9400*/  IMAD R6, R171, UR39, R6 ;  /* 0x00000027ab067c24 */ /* 0x008fe2000f8e0206 */
[----:B------:R-:W-:-:S03]  /*9410*/  ULOP3.LUT UR6, URZ, UR56, URZ, 0x33, !UPT ;  /* 0x000000383f067292 */ /* 0x000fc6000f8e333f */
[----:B------:R-:W-:Y:S02]  /*9420*/  VIADD R6, R6, -UR55 ;  /* 0x8000003706067c36 */ /* 0x000fe40008000000 */
[----:B------:R-:W3:Y:S02]  /*9430*/  MUFU.TANH R195, R195 ;  /* 0x000000c300c37308 */ /* 0x000ee40000002400 */
[C---:B------:R-:W-:Y:S02]  /*9440*/  VIADD R176, R6.reuse, UR54 ;  /* 0x0000003606b07c36 */ /* 0x040fe40008000000 */
[----:B------:R-:W-:Y:S02]  /*9450*/  VIADD R180, R6, UR6 ;  /* 0x0000000606b47c36 */ /* 0x000fe40008000000 */
[----:B-1----:R-:W-:Y:S02]  /*9460*/  IMAD.IADD R173, R176, 0x1, R175 ;  /* 0x00000001b0ad7824 */ /* 0x002fe400078e02af */
[----:B------:R-:W1:Y:S01]  /*9470*/  MUFU.TANH R12, R12 ;  /* 0x0000000c000c7308 */ /* 0x000e620000002400 */
[----:B------:R-:W-:-:S07]  /*9480*/  IMAD.IADD R174, R175, 0x1, R180 ;  /* 0x00000001afae7824 */ /* 0x000fce00078e02b4 */
        /* <DEDUP_REMOVED lines=32> */
[----:B------:R-:W-:-:S05]  /*9690*/  VIADD R175, R6, -UR55 ;  /* 0x8000003706af7c36 */ /* 0x000fca0008000000 */
        /* <DEDUP_REMOVED lines=10> */
.L_x_1205:
[----:B------:R-:W-:-:S05]  /*9740*/  IMAD.U32 R182, RZ, RZ, UR53 ;  /* 0x00000035ffb67e24 */ /* 0x000fca000f8e00ff */
[----:B------:R-:W-:-:S13]  /*9750*/  ISETP.NE.AND P0, PT, R182, 0x1, PT ;  /* 0x00000001b600780c */ /* 0x000fda0003f05270 */
[----:B------:R-:W1:Y:S02]  /*9760*/  @P0 LDC.64 R6, c[0x0][0x9e8] ;  /* 0x00027a00ff060b82 */ /* 0x000e640000000a00 */
[----:B-1----:R-:W-:-:S05]  /*9770*/  @P0 IMAD.HI.U32 R6, R175, R6, RZ ;  /* 0x00000006af060227 */ /* 0x002fca00078e00ff */
[----:B------:R-:W-:-:S07]  /*9780*/  @P0 SHF.R.U32.HI R175, RZ, R7, R6 ;  /* 0x00000007ffaf0219 */ /* 0x000fce0000011606 */
.L_x_1206:
[----:B------:R-:W-:Y:S05]  /*9790*/  BSYNC B0 ;  /* 0x0000000000007941 */ /* 0x000fea0003800000 */
.L_x_1204:
[----:B------:R-:W-:-:S04]  /*97a0*/  IMAD R175, R175, R182, -R170 ;  /* 0x000000b6afaf7224 */ /* 0x000fc800078e0aaa */
[----:B------:R-:W-:-:S05]  /*97b0*/  IMAD R175, R16, -0x2, R175 ;  /* 0xfffffffe10af7824 */ /* 0x000fca00078e02af */
[----:B------:R-:W-:Y:S02]  /*97c0*/  VIADDMNMX R173, R175, R182, R173, PT ;  /* 0x000000b6afad7246 */ /* 0x000fe400038001ad */
[----:B------:R-:W-:-:S07]  /*97d0*/  VIMNMX R174, R174, R175, !PT ;  /* 0x000000afaeae7248 */ /* 0x000fce0007fe0100 */
.L_x_1203:
[----:B------:R-:W-:Y:S01]  /*97e0*/  ISETP.GT.AND P0, PT, R9, -0x1, PT ;  /* 0xffffffff0900780c */ /* 0x000fe20003f04270 */
[----:B------:R-:W1:Y:S01]  /*97f0*/  SHFL.IDX PT, R7, R172, 0x1, 0x1c1f ;  /* 0x003c1f00ac077f89 */ /* 0x000e6200000e0000 */
[----:B------:R-:W-:Y:S02]  /*9800*/  UISETP.NE.AND UP1, UPT, UR46, URZ, UPT ;  /* 0x0000003f2e00728c */ /* 0x000fe4000bf25270 */
[C---:B------:R-:W-:Y:S02]  /*9810*/  ISETP.GT.AND P5, PT, R174.reuse, RZ, P0 ;  /* 0x000000ffae00720c */ /* 0x040fe400007a4270 */
[C---:B------:R-:W-:Y:S02]  /*9820*/  ISETP.GT.AND P6, PT, R174.reuse, 0x1, P0 ;  /* 0x00000001ae00780c */ /* 0x040fe400007c4270 */
[C---:B------:R-:W-:Y:S02]  /*9830*/  ISETP.GT.AND P1, PT, R174.reuse, 0x8, P0 ;  /* 0x00000008ae00780c */ /* 0x040fe40000724270 */
[----:B------:R-:W-:-:S02]  /*9840*/  ISETP.GT.AND P4, PT, R174, 0x9, P0 ;  /* 0x00000009ae00780c */ /* 0x000fc40000784270 */
[C---:B------:R-:W-:Y:S02]  /*9850*/  ISETP.LT.OR P5, PT, R173.reuse, 0x1, P5 ;  /* 0x00000001ad00780c */ /* 0x040fe40002fa1670 */
[C---:B------:R-:W-:Y:S02]  /*9860*/  ISETP.LT.OR P6, PT, R173.reuse, 0x2, P6 ;  /* 0x00000002ad00780c */ /* 0x040fe400037c1670 */
[C---:B------:R-:W-:Y:S02]  /*9870*/  ISETP.LT.OR P1, PT, R173.reuse, 0x9, P1 ;  /* 0x00000009ad00780c */ /* 0x040fe40000f21670 */
[----:B------:R-:W-:Y:S02]  /*9880*/  ISETP.LT.OR P4, PT, R173, 0xa, P4 ;  /* 0x0000000aad00780c */ /* 0x000fe40002781670 */
[----:B------:R-:W-:Y:S02]  /*9890*/  ISETP.GT.AND P3, PT, R174, 0x10, P0 ;  /* 0x00000010ae00780c */ /* 0x000fe40000764270 */
[----:B------:R-:W-:-:S02]  /*98a0*/  FSEL R175, R5, -INF , !P5 ;  /* 0xff80000005af7808 */ /* 0x000fc40006800000 */
[----:B------:R-:W-:Y:S02]  /*98b0*/  FSEL R195, R195, -INF , !P6 ;  /* 0xff800000c3c37808 */ /* 0x000fe40007000000 */
[----:B0-----:R-:W-:Y:S02]  /*98c0*/  FSEL R196, R196, -INF , !P1 ;  /* 0xff800000c4c47808 */ /* 0x001fe40004800000 */
[----:B------:R-:W-:Y:S02]  /*98d0*/  FSEL R197, R197, -INF , !P4 ;  /* 0xff800000c5c57808 */ /* 0x000fe40006000000 */
[C---:B------:R-:W-:Y:S02]  /*98e0*/  ISETP.GT.AND P2, PT, R174.reuse, 0x11, P0 ;  /* 0x00000011ae00780c */ /* 0x040fe40000744270 */
[C---:B------:R-:W-:Y:S02]  /*98f0*/  ISETP.GT.AND P5, PT, R174.reuse, 0x18, P0 ;  /* 0x00000018ae00780c */ /* 0x040fe400007a4270 */
[----:B------:R-:W-:-:S02]  /*9900*/  ISETP.GT.AND P6, PT, R174, 0x19, P0 ;  /* 0x00000019ae00780c */ /* 0x000fc400007c4270 */
[C---:B------:R-:W-:Y:S02]  /*9910*/  ISETP.GT.AND P1, PT, R174.reuse, 0x20, P0 ;  /* 0x00000020ae00780c */ /* 0x040fe40000724270 */
[----:B------:R-:W-:Y:S02]  /*9920*/  ISETP.GT.AND P4, PT, R174, 0x21, P0 ;  /* 0x00000021ae00780c */ /* 0x000fe40000784270 */
[C---:B------:R-:W-:Y:S02]  /*9930*/  ISETP.LT.OR P3, PT, R173.reuse, 0x11, P3 ;  /* 0x00000011ad00780c */ /* 0x040fe40001f61670 */
[C---:B------:R-:W-:Y:S02]  /*9940*/  ISETP.LT.OR P2, PT, R173.reuse, 0x12, P2 ;  /* 0x00000012ad00780c */ /* 0x040fe40001741670 */
[C---:B------:R-:W-:Y:S02]  /*9950*/  ISETP.LT.OR P5, PT, R173.reuse, 0x19, P5 ;  /* 0x00000019ad00780c */ /* 0x040fe40002fa1670 */
[----:B------:R-:W-:-:S02]  /*9960*/  ISETP.LT.OR P6, PT, R173, 0x1a, P6 ;  /* 0x0000001aad00780c */ /* 0x000fc400037c1670 */
[C---:B------:R-:W-:Y:S02]  /*9970*/  ISETP.LT.OR P1, PT, R173.reuse, 0x21, P1 ;  /* 0x00000021ad00780c */ /* 0x040fe40000f21670 */
[----:B------:R-:W-:Y:S02]  /*9980*/  ISETP.LT.OR P4, PT, R173, 0x22, P4 ;  /* 0x00000022ad00780c */ /* 0x000fe40002781670 */
[----:B------:R-:W-:Y:S02]  /*9990*/  FSEL R198, R198, -INF , !P3 ;  /* 0xff800000c6c67808 */ /* 0x000fe40005800000 */
[----:B------:R-:W-:Y:S02]  /*99a0*/  ISETP.GT.AND P3, PT, R174, 0x28, P0 ;  /* 0x00000028ae00780c */ /* 0x000fe40000764270 */
[----:B------:R-:W-:Y:S02]  /*99b0*/  FSEL R199, R199, -INF , !P2 ;  /* 0xff800000c7c77808 */ /* 0x000fe40005000000 */
[----:B------:R-:W-:-:S02]  /*99c0*/  FSEL R162, R162, -INF , !P5 ;  /* 0xff800000a2a27808 */ /* 0x000fc40006800000 */
[----:B------:R-:W-:Y:S02]  /*99d0*/  FSEL R163, R163, -INF , !P6 ;  /* 0xff800000a3a37808 */ /* 0x000fe40007000000 */
[----:B------:R-:W-:Y:S02]  /*99e0*/  FSEL R164, R164, -INF , !P1 ;  /* 0xff800000a4a47808 */ /* 0x000fe40004800000 */
[----:B------:R-:W-:Y:S02]  /*99f0*/  FSEL R165, R165, -INF , !P4 ;  /* 0xff800000a5a57808 */ /* 0x000fe40006000000 */
[C---:B------:R-:W-:Y:S02]  /*9a00*/  ISETP.GT.AND P2, PT, R174.reuse, 0x29, P0 ;  /* 0x00000029ae00780c */ /* 0x040fe40000744270 */
[C---:B------:R-:W-:Y:S02]  /*9a10*/  ISETP.GT.AND P5, PT, R174.reuse, 0x30, P0 ;  /* 0x00000030ae00780c */ /* 0x040fe400007a4270 */
[----:B------:R-:W-:-:S02]  /*9a20*/  ISETP.GT.AND P6, PT, R174, 0x31, P0 ;  /* 0x00000031ae00780c */ /* 0x000fc400007c4270 */
[C---:B------:R-:W-:Y:S02]  /*9a30*/  ISETP.GT.AND P1, PT, R174.reuse, 0x38, P0 ;  /* 0x00000038ae00780c */ /* 0x040fe40000724270 */
[----:B------:R-:W-:Y:S01]  /*9a40*/  ISETP.GT.AND P4, PT, R174, 0x39, P0 ;  /* 0x00000039ae00780c */ /* 0x000fe20000784270 */
[--C-:B-1----:R-:W-:Y:S01]  /*9a50*/  IMAD.IADD R174, R176, 0x1, R7.reuse ;  /* 0x00000001b0ae7824 */ /* 0x102fe200078e0207 */
[C---:B------:R-:W-:Y:S01]  /*9a60*/  ISETP.LT.OR P3, PT, R173.reuse, 0x29, P3 ;  /* 0x00000029ad00780c */ /* 0x040fe20001f61670 */
[----:B------:R-:W-:Y:S01]  /*9a70*/  IMAD.IADD R176, R180, 0x1, R7 ;  /* 0x00000001b4b07824 */ /* 0x000fe200078e0207 */
[C---:B------:R-:W-:Y:S02]  /*9a80*/  ISETP.LT.OR P2, PT, R173.reuse, 0x2a, P2 ;  /* 0x0000002aad00780c */ /* 0x040fe40001741670 */
[C---:B------:R-:W-:Y:S02]  /*9a90*/  ISETP.LT.OR P5, PT, R173.reuse, 0x31, P5 ;  /* 0x00000031ad00780c */ /* 0x040fe40002fa1670 */
[----:B------:R-:W-:-:S02]  /*9aa0*/  ISETP.LT.OR P6, PT, R173, 0x32, P6 ;  /* 0x00000032ad00780c */ /* 0x000fc400037c1670 */
[C---:B------:R-:W-:Y:S02]  /*9ab0*/  ISETP.LT.OR P1, PT, R173.reuse, 0x39, P1 ;  /* 0x00000039ad00780c */ /* 0x040fe40000f21670 */
[----:B------:R-:W-:Y:S02]  /*9ac0*/  ISETP.LT.OR P4, PT, R173, 0x3a, P4 ;  /* 0x0000003aad00780c */ /* 0x000fe40002781670 */
[----:B------:R-:W-:Y:S02]  /*9ad0*/  FSEL R173, R167, -INF , !P3 ;  /* 0xff800000a7ad7808 */ /* 0x000fe40005800000 */
[----:B------:R-:W-:Y:S02]  /*9ae0*/  PLOP3.LUT P3, PT, PT, PT, UP1, 0x40, 0x0 ;  /* 0x000000000000781c */ /* 0x000fe40003f6e818 */
[----:B------:R-:W-:Y:S02]  /*9af0*/  FSEL R172, R166, -INF , !P2 ;  /* 0xff800000a6ac7808 */ /* 0x000fe40005000000 */
[----:B------:R-:W-:-:S02]  /*9b00*/  FSEL R168, R168, -INF , !P5 ;  /* 0xff800000a8a87808 */ /* 0x000fc40006800000 */
[----:B------:R-:W-:Y:S02]  /*9b10*/  FSEL R169, R169, -INF , !P6 ;  /* 0xff800000a9a97808 */ /* 0x000fe40007000000 */
[----:B------:R-:W-:Y:S02]  /*9b20*/  FSEL R167, R177, -INF , !P1 ;  /* 0xff800000b1a77808 */ /* 0x000fe40004800000 */
[----:B------:R-:W-:-:S03]  /*9b30*/  FSEL R166, R178, -INF , !P4 ;  /* 0xff800000b2a67808 */ /* 0x000fc60006000000 */
[----:B------:R-:W-:Y:S05]  /*9b40*/  @P3 BRA `(.L_x_1207) ;  /* 0x00000000005c3947 */ /* 0x000fea0003800000 */
        /* <DEDUP_REMOVED lines=13> */
.L_x_1209:
[----:B------:R-:W-:-:S05]  /*9c20*/  IMAD.U32 R5, RZ, RZ, UR53 ;  /* 0x00000035ff057e24 */ /* 0x000fca000f8e00ff */
[----:B------:R-:W-:-:S13]  /*9c30*/  ISETP.NE.AND P1, PT, R5, 0x1, PT ;  /* 0x000000010500780c */ /* 0x000fda0003f25270 */
[----:B------:R-:W0:Y:S02]  /*9c40*/  @P1 LDC.64 R6, c[0x0][0x9e8] ;  /* 0x00027a00ff061b82 */ /* 0x000e240000000a00 */
[----:B0-----:R-:W-:-:S05]  /*9c50*/  @P1 IMAD.HI.U32 R6, R171, R6, RZ ;  /* 0x00000006ab061227 */ /* 0x001fca00078e00ff */
[----:B------:R-:W-:-:S07]  /*9c60*/  @P1 SHF.R.U32.HI R171, RZ, R7, R6 ;  /* 0x00000007ffab1219 */ /* 0x000fce0000011606 */
.L_x_1210:
[----:B------:R-:W-:Y:S05]  /*9c70*/  BSYNC B0 ;  /* 0x0000000000007941 */ /* 0x000fea0003800000 */
.L_x_1208:
[----:B------:R-:W-:-:S04]  /*9c80*/  IMAD R171, R171, R5, -R170 ;  /* 0x00000005abab7224 */ /* 0x000fc800078e0aaa */
[----:B------:R-:W-:-:S05]  /*9c90*/  IMAD R171, R16, -0x2, R171 ;  /* 0xfffffffe10ab7824 */ /* 0x000fca00078e02ab */
[----:B------:R-:W-:Y:S02]  /*9ca0*/  VIADDMNMX R174, R171, R5, R174, PT ;  /* 0x00000005abae7246 */ /* 0x000fe400038001ae */
[----:B------:R-:W-:-:S07]  /*9cb0*/  VIMNMX R176, R176, R171, !PT ;  /* 0x000000abb0b07248 */ /* 0x000fce0007fe0100 */
.L_x_1207:
[----:B------:R-:W-:Y:S01]  /*9cc0*/  FMNMX.FTZ R6, R175, R10, !PT ;  /* 0x0000000aaf067209 */ /* 0x000fe20007810000 */
[----:B------:R-:W-:Y:S01]  /*9cd0*/  UMOV UR10, UR52 ;  /* 0x00000034000a7c82 */ /* 0x000fe20008000000 */
[C---:B------:R-:W-:Y:S02]  /*9ce0*/  ISETP.GT.AND P1, PT, R176.reuse, RZ, P0 ;  /* 0x000000ffb000720c */ /* 0x040fe40000724270 */
        /* <DEDUP_REMOVED lines=38> */
[----:B------:R-:W-:Y:S02]  /*9f50*/  ISETP.GT.AND P4, PT, R176, 0x20, P0 ;  /* 0x00000020b000780c */ /* 0x000fe40000784270 */
[----:B------:R-:W-:Y:S02]  /*9f60*/  FSEL R152, R152, -INF , !P2 ;  /* 0xff80000098987808 */ /* 0x000fe40005000000 */
[----:B------:R-:W-:-:S02]  /*9f70*/  ISETP.GT.AND P1, PT, R176, 0x21, P0 ;  /* 0x00000021b000780c */ /* 0x000fc40000724270 */
[C---:B------:R-:W-:Y:S02]  /*9f80*/  ISETP.LT.OR P4, PT, R174.reuse, 0x21, P4 ;  /* 0x00000021ae00780c */ /* 0x040fe40002781670 */
[----:B------:R-:W-:Y:S02]  /*9f90*/  ISETP.LT.OR P1, PT, R174, 0x22, P1 ;  /* 0x00000022ae00780c */ /* 0x000fe40000f21670 */
[----:B------:R-:W-:Y:S02]  /*9fa0*/  ISETP.GT.AND P5, PT, R176, 0x28, P0 ;  /* 0x00000028b000780c */ /* 0x000fe400007a4270 */
[----:B0-----:R-:W-:Y:S02]  /*9fb0*/  FMNMX.FTZ R7, R6, R5, !PT ;  /* 0x0000000506077209 */ /* 0x001fe40007810000 */
[----:B------:R-:W-:Y:S02]  /*9fc0*/  FMNMX.FTZ R6, R12, R11, !PT ;  /* 0x0000000b0c067209 */ /* 0x000fe40007810000 */
[----:B------:R-:W-:Y:S01]  /*9fd0*/  FSEL R154, R154, -INF , !P4 ;  /* 0xff8000009a9a7808 */ /* 0x000fe20006000000 */
[----:B------:R-:W0:Y:S01]  /*9fe0*/  SHFL.BFLY PT, R170, R7, 0x1, 0x1f ;  /* 0x0c201f0007aa7f89 */ /* 0x000e2200000e0000 */
[----:B------:R-:W-:-:S02]  /*9ff0*/  FSEL R155, R155, -INF , !P1 ;  /* 0xff8000009b9b7808 */ /* 0x000fc40004800000 */
[C---:B------:R-:W-:Y:S02]  /*a000*/  ISETP.GT.AND P6, PT, R176.reuse, 0x29, P0 ;  /* 0x00000029b000780c */ /* 0x040fe400007c4270 */
[C---:B------:R-:W-:Y:S02]  /*a010*/  ISETP.GT.AND P2, PT, R176.reuse, 0x30, P0 ;  /* 0x00000030b000780c */ /* 0x040fe40000744270 */
[C---:B------:R-:W-:Y:S02]  /*a020*/  ISETP.GT.AND P4, PT, R176.reuse, 0x31, P0 ;  /* 0x00000031b000780c */ /* 0x040fe40000784270 */
[C---:B------:R-:W-:Y:S02]  /*a030*/  ISETP.GT.AND P1, PT, R176.reuse, 0x38, P0 ;  /* 0x00000038b000780c */ /* 0x040fe40000724270 */
[----:B------:R-:W-:Y:S02]  /*a040*/  ISETP.GT.AND P0, PT, R176, 0x39, P0 ;  /* 0x00000039b000780c */ /* 0x000fe40000704270 */
[----:B------:R-:W-:-:S02]  /*a050*/  ISETP.LT.OR P5, PT, R174, 0x29, P5 ;  /* 0x00000029ae00780c */ /* 0x000fc40002fa1670 */
[----:B------:R-:W-:Y:S02]  /*a060*/  ISETP.LT.OR P6, PT, R174, 0x2a, P6 ;  /* 0x0000002aae00780c */ /* 0x000fe400037c1670 */
[----:B------:R-:W-:Y:S02]  /*a070*/  FSEL R156, R156, -INF , !P5 ;  /* 0xff8000009c9c7808 */ /* 0x000fe40006800000 */
[C---:B------:R-:W-:Y:S02]  /*a080*/  ISETP.LT.OR P2, PT, R174.reuse, 0x31, P2 ;  /* 0x00000031ae00780c */ /* 0x040fe40001741670 */
[----:B------:R-:W-:Y:S02]  /*a090*/  FSEL R157, R157, -INF , !P6 ;  /* 0xff8000009d9d7808 */ /* 0x000fe40007000000 */
        /* <DEDUP_REMOVED lines=31> */
[----:B------:R-:W-:Y:S01]  /*a290*/  FSEL R171, R159, -INF , !P4 ;  /* 0xff8000009fab7808 */ /* 0x000fe20006000000 */
[--C-:B------:R-:W-:Y:S01]  /*a2a0*/  FFMA.FTZ R172, R172, UR10, -R6.reuse ;  /* 0x0000000aacac7c23 */ /* 0x100fe20008010806 */
[----:B0-----:R-:W-:Y:S01]  /*a2b0*/  FMNMX.FTZ R175, R157, R176, !PT ;  /* 0x000000b09daf7209 */ /* 0x001fe20007810000 */
[--C-:B------:R-:W-:Y:S01]  /*a2c0*/  FFMA.FTZ R168, R168, UR10, -R6.reuse ;  /* 0x0000000aa8a87c23 */ /* 0x100fe20008010806 */
[----:B------:R-:W-:-:S01]  /*a2d0*/  FFMA.FTZ R169, R169, UR10, -R6 ;  /* 0x0000000aa9a97c23 */ /* 0x000fc20008010806 */
[--C-:B------:R-:W-:Y:S01]  /*a2e0*/  FFMA.FTZ R167, R167, UR10, -R6.reuse ;  /* 0x0000000aa7a77c23 */ /* 0x100fe20008010806 */
[----:B------:R-:W-:Y:S01]  /*a2f0*/  FMNMX.FTZ R176, R158, R175, !PT ;  /* 0x000000af9eb07209 */ /* 0x000fe20007810000 */
[----:B------:R-:W-:Y:S01]  /*a300*/  FFMA.FTZ R180, R166, UR10, -R6 ;  /* 0x0000000aa6b47c23 */ /* 0x000fe20008010806 */
[----:B------:R-:W-:Y:S01]  /*a310*/  FSEL R173, R5, RZ, P3 ;  /* 0x000000ff05ad7208 */ /* 0x000fe20001800000 */
[----:B------:R-:W-:Y:S01]  /*a320*/  MUFU.EX2 R7, R7 ;  /* 0x0000000700077308 */ /* 0x000fe20000000800 */
[----:B------:R-:W-:-:S03]  /*a330*/  FMNMX.FTZ R175, R171, R176, !PT ;  /* 0x000000b0abaf7209 */ /* 0x000fc60007810000 */
[----:B------:R-:W-:Y:S01]  /*a340*/  FADD.FTZ R173, -R173, R10 ;  /* 0x0000000aadad7221 */ /* 0x000fe20000010100 */
[----:B------:R-:W-:Y:S01]  /*a350*/  FMNMX.FTZ R176, R160, R175, !PT ;  /* 0x000000afa0b07209 */ /* 0x000fe20007810000 */
[--C-:B------:R-:W-:Y:S02]  /*a360*/  FFMA.FTZ R175, R198, UR10, -R6.reuse ;  /* 0x0000000ac6af7c23 */ /* 0x100fe40008010806 */
[----:B------:R-:W-:Y:S01]  /*a370*/  FMUL.FTZ R173, R173, UR10 ;  /* 0x0000000aadad7c20 */ /* 0x000fe20008410000 */
[----:B------:R-:W-:Y:S01]  /*a380*/  FMNMX.FTZ R178, R161, R176, !PT ;  /* 0x000000b0a1b27209 */ /* 0x000fe20007810000 */
[----:B------:R-:W-:-:S01]  /*a390*/  FFMA.FTZ R176, R199, UR10, -R6 ;  /* 0x0000000ac7b07c23 */ /* 0x000fc20008010806 */
[----:B------:R-:W-:Y:S03]  /*a3a0*/  MUFU.EX2 R159, R196 ;  /* 0x000000c4009f7308 */ /* 0x000fe60000000800 */
[----:B------:R-:W0:Y:S05]  /*a3b0*/  SHFL.BFLY PT, R179, R178, 0x2, 0x1f ;  /* 0x0c401f00b2b37f89 */ /* 0x000e2a00000e0000 */
[----:B------:R-:W1:Y:S08]  /*a3c0*/  MUFU.EX2 R173, R173 ;  /* 0x000000ad00ad7308 */ /* 0x000e700000000800 */
[----:B------:R-:W-:Y:S08]  /*a3d0*/  MUFU.EX2 R174, R174 ;  /* 0x000000ae00ae7308 */ /* 0x000ff00000000800 */
[----:B------:R-:W-:Y:S01]  /*a3e0*/  MUFU.EX2 R175, R175 ;  /* 0x000000af00af7308 */ /* 0x000fe20000000800 */
[-C--:B-1----:R-:W-:Y:S01]  /*a3f0*/  FMUL.FTZ R24, R24, R173.reuse ;  /* 0x000000ad18187220 */ /* 0x082fe20000410000 */
[----:B------:R-:W-:Y:S01]  /*a400*/  FMUL.FTZ R25, R25, R173 ;  /* 0x000000ad19197220 */ /* 0x000fe20000410000 */
[----:B0-----:R-:W-:Y:S01]  /*a410*/  FMNMX.FTZ R179, R178, R179, !PT ;  /* 0x000000b3b2b37209 */ /* 0x001fe20007810000 */
[-C--:B------:R-:W-:Y:S01]  /*a420*/  FMUL.FTZ R28, R28, R173.reuse ;  /* 0x000000ad1c1c7220 */ /* 0x080fe20000410000 */
[-C--:B------:R-:W-:Y:S01]  /*a430*/  FMUL.FTZ R29, R29, R173.reuse ;  /* 0x000000ad1d1d7220 */ /* 0x080fe20000410000 */
[-C--:B------:R-:W-:Y:S01]  /*a440*/  FMUL.FTZ R32, R32, R173.reuse ;  /* 0x000000ad20207220 */ /* 0x080fe20000410000 */
[-C--:B------:R-:W-:Y:S01]  /*a450*/  FMUL.FTZ R33, R33, R173.reuse ;  /* 0x000000ad21217220 */ /* 0x080fe20000410000 */
[----:B------:R-:W0:Y:S01]  /*a460*/  SHFL.BFLY PT, R178, R179, 0x1, 0x1f ;  /* 0x0c201f00b3b27f89 */ /* 0x000e2200000e0000 */
[----:B------:R1:W-:Y:S01]  /*a470*/  MUFU.EX2 R10, R180 ;  /* 0x000000b4000a7308 */ /* 0x0003e20000000800 */
        /* <DEDUP_REMOVED lines=40> */
[----:B------:R-:W-:-:S01]  /*a700*/  FFMA.FTZ R20, R21, UR10, -R166 ;  /* 0x0000000a15147c23 */ /* 0x000fc200080108a6 */
[--C-:B------:R-:W-:Y:S01]  /*a710*/  FFMA.FTZ R21, R152, UR10, -R166.reuse ;  /* 0x0000000a98157c23 */ /* 0x100fe200080108a6 */
[----:B------:R-:W-:Y:S01]  /*a720*/  FSEL R152, R6, RZ, P0 ;  /* 0x000000ff06987208 */ /* 0x000fe20000000000 */
[----:B------:R-:W-:Y:S01]  /*a730*/  MUFU.EX2 R179, R179 ;  /* 0x000000b300b37308 */ /* 0x000fe20000000800 */
[----:B------:R-:W-:-:S01]  /*a740*/  FFMA.FTZ R14, R14, UR10, -R166 ;  /* 0x0000000a0e0e7c23 */ /* 0x000fc200080108a6 */
[--C-:B------:R-:W-:Y:S01]  /*a750*/  FFMA.FTZ R15, R15, UR10, -R166.reuse ;  /* 0x0000000a0f0f7c23 */ /* 0x100fe200080108a6 */
[----:B-1----:R-:W-:-:S01]  /*a760*/  FFMA.FTZ R180, R155, UR10, -R166 ;  /* 0x0000000a9bb47c23 */ /* 0x002fc200080108a6 */
[----:B------:R-:W-:Y:S01]  /*a770*/  FADD.FTZ R11, -R152, R11 ;  /* 0x0000000b980b7221 */ /* 0x000fe20000010100 */
[----:B------:R-:W-:-:S01]  /*a780*/  FFMA.FTZ R153, R153, UR10, -R166 ;  /* 0x0000000a99997c23 */ /* 0x000fc200080108a6 */
[--C-:B------:R-:W-:Y:S01]  /*a790*/  FFMA.FTZ R156, R156, UR10, -R166.reuse ;  /* 0x0000000a9c9c7c23 */ /* 0x100fe200080108a6 */
[----:B------:R-:W-:-:S01]  /*a7a0*/  FFMA.FTZ R157, R157, UR10, -R166 ;  /* 0x0000000a9d9d7c23 */ /* 0x000fc200080108a6 */
[----:B------:R-:W-:Y:S01]  /*a7b0*/  FMUL.FTZ R178, R11, UR10 ;  /* 0x0000000a0bb27c20 */ /* 0x000fe20008410000 */
[----:B------:R-:W-:Y:S01]  /*a7c0*/  MUFU.EX2 R12, R12 ;  /* 0x0000000c000c7308 */ /* 0x000fe20000000800 */
[----:B------:R-:W-:-:S01]  /*a7d0*/  FFMA.FTZ R11, R154, UR10, -R166 ;  /* 0x0000000a9a0b7c23 */ /* 0x000fc200080108a6 */
[----:B------:R-:W-:Y:S01]  /*a7e0*/  FFMA.FTZ R154, R173, R3, R170 ;  /* 0x00000003ad9a7223 */ /* 0x000fe200000100aa */
[----:B------:R-:W-:-:S01]  /*a7f0*/  FFMA.FTZ R181, R158, UR10, -R166 ;  /* 0x0000000a9eb57c23 */ /* 0x000fc200080108a6 */
[--C-:B------:R-:W-:Y:S01]  /*a800*/  FFMA.FTZ R171, R171, UR10, -R166.reuse ;  /* 0x0000000aabab7c23 */ /* 0x100fe200080108a6 */
[----:B------:R-:W-:-:S01]  /*a810*/  FFMA.FTZ R160, R160, UR10, -R166 ;  /* 0x0000000aa0a07c23 */ /* 0x000fc200080108a6 */
[----:B------:R-:W-:Y:S01]  /*a820*/  FADD.FTZ R154, R7, R154 ;  /* 0x0000009a079a7221 */ /* 0x000fe20000010000 */
[----:B------:R-:W-:-:S01]  /*a830*/  FFMA.FTZ R161, R161, UR10, -R166 ;  /* 0x0000000aa1a17c23 */ /* 0x000fc200080108a6 */
[----:B------:R-:W0:Y:S01]  /*a840*/  MUFU.EX2 R178, R178 ;  /* 0x000000b200b27308 */ /* 0x000e220000000800 */
[----:B------:R-:W-:Y:S01]  /*a850*/  PLOP3.LUT P0, PT, PT, PT, UP0, 0x40, 0x0 ;  /* 0x000000000000781c */ /* 0x000fe20003f0e808 */
        /* <DEDUP_REMOVED lines=16> */
[-C--:B------:R-:W-:Y:S01]  /*a960*/  FMUL.FTZ R117, R117, R173.reuse ;  /* 0x000000ad75757220 */ /* 0x080fe20000410000 */
[-C--:B------:R-:W-:Y:S01]  /*a970*/  FMUL.FTZ R120, R120, R173.reuse ;  /* 0x000000ad78787220 */ /* 0x080fe20000410000 */
[----:B------:R-:W-:Y:S01]  /*a980*/  FMUL.FTZ R121, R121, R173 ;  /* 0x000000ad79797220 */ /* 0x000fe20000410000 */
[----:B------:R-:W-:-:S01]  /*a990*/  FADD.FTZ R155, R12, R155 ;  /* 0x0000009b0c9b7221 */ /* 0x000fc20000010000 */
[-C--:B------:R-:W-:Y:S01]  /*a9a0*/  FMUL.FTZ R124, R124, R173.reuse ;  /* 0x000000ad7c7c7220 */ /* 0x080fe20000410000 */
[-C--:B------:R-:W-:Y:S01]  /*a9b0*/  FMUL.FTZ R125, R125, R173.reuse ;  /* 0x000000ad7d7d7220 */ /* 0x080fe20000410000 */
        /* <DEDUP_REMOVED lines=13> */
[----:B------:R-:W-:Y:S01]  /*aa90*/  FMUL.FTZ R149, R149, R173 ;  /* 0x000000ad95957220 */ /* 0x000fe20000410000 */
        /* <DEDUP_REMOVED lines=10> */
[----:B------:R-:W2:Y:S01]  /*ab40*/  MUFU.EX2 R21, R21 ;  /* 0x0000001500157308 */ /* 0x000ea20000000800 */
[----:B-----5:R-:W-:-:S01]  /*ab50*/  FADD.FTZ R153, R159, R154 ;  /* 0x0000009a9f997221 */ /* 0x020fc20000010000 */
[----:B-1----:R-:W-:Y:S01]  /*ab60*/  FADD.FTZ R154, R14, R155 ;  /* 0x0000009b0e9a7221 */ /* 0x002fe20000010000 */
[C---:B------:R-:W-:Y:S01]  /*ab70*/  F2FP.SATFINITE.E4M3.F32.PACK_AB_MERGE_C R159, R174.reuse, R159, RZ ;  /* 0x0000009fae9f723e */ /* 0x040fe200048070ff */
[----:B------:R-:W-:Y:S01]  /*ab80*/  FMUL.FTZ R43, R43, R178 ;  /* 0x000000b22b2b7220 */ /* 0x000fe20000410000 */
[----:B------:R-:W-:-:S01]  /*ab90*/  FADD.FTZ R182, R174, R153 ;  /* 0x00000099aeb67221 */ /* 0x000fc20000010000 */
[C---:B---3--:R-:W-:Y:S01]  /*aba0*/  FADD.FTZ R154, R15.reuse, R154 ;  /* 0x0000009a0f9a7221 */ /* 0x048fe20000010000 */
[----:B------:R-:W-:Y:S01]  /*abb0*/  F2FP.SATFINITE.E4M3.F32.PACK_AB_MERGE_C R14, R15, R14, RZ ;  /* 0x0000000e0f0e723e */ /* 0x000fe200048070ff */
[----:B------:R-:W1:Y:S01]  /*abc0*/  MUFU.EX2 R11, R11 ;  /* 0x0000000b000b7308 */ /* 0x000e620000000800 */
[----:B------:R-:W-:-:S01]  /*abd0*/  FADD.FTZ R153, R175, R182 ;  /* 0x000000b6af997221 */ /* 0x000fc20000010000 */
[----:B0-----:R-:W-:Y:S01]  /*abe0*/  FADD.FTZ R155, R13, R154 ;  /* 0x0000009a0d9b7221 */ /* 0x001fe20000010000 */
[-C--:B------:R-:W-:Y:S01]  /*abf0*/  FMUL.FTZ R46, R46, R178.reuse ;  /* 0x000000b22e2e7220 */ /* 0x080fe20000410000 */
[----:B------:R-:W-:Y:S01]  /*ac00*/  FMUL.FTZ R47, R47, R178 ;  /* 0x000000b22f2f7220 */ /* 0x000fe20000410000 */
[----:B------:R-:W-:-:S01]  /*ac10*/  FADD.FTZ R153, R176, R153 ;  /* 0x00000099b0997221 */ /* 0x000fc20000010000 */
[----:B----4-:R-:W-:Y:S01]  /*ac20*/  FADD.FTZ R154, R20, R155 ;  /* 0x0000009b149a7221 */ /* 0x010fe20000010000 */
        /* <DEDUP_REMOVED lines=25> */
[----:B------:R5:W4:Y:S01]  /*adc0*/  MUFU.EX2 R3, R156 ;  /* 0x0000009c00037308 */ /* 0x000b220000000800 */
[-C--:B------:R-:W-:Y:S01]  /*add0*/  FMUL.FTZ R94, R94, R178.reuse ;  /* 0x000000b25e5e7220 */ /* 0x080fe20000410000 */
        /* <DEDUP_REMOVED lines=8> */
[----:B--2---:R-:W-:Y:S01]  /*ae60*/  FADD.FTZ R153, R21, R154 ;  /* 0x0000009a15997221 */ /* 0x004fe20000010000 */
[----:B------:R-:W-:Y:S01]  /*ae70*/  F2FP.SATFINITE.E4M3.F32.PACK_AB_MERGE_C R162, R177, R162, RZ ;  /* 0x000000a2b1a2723e */ /* 0x000fe200048070ff */
[----:B------:R-:W-:Y:S01]  /*ae80*/  FMUL.FTZ R107, R107, R178 ;  /* 0x000000b26b6b7220 */ /* 0x000fe20000410000 */
[----:B------:R-:W-:-:S01]  /*ae90*/  FADD.FTZ R156, R177, R156 ;  /* 0x0000009cb19c7221 */ /* 0x000fc20000010000 */
[C---:B------:R-:W-:Y:S01]  /*aea0*/  FADD.FTZ R154, R152.reuse, R153 ;  /* 0x00000099989a7221 */ /* 0x040fe20000010000 */
[----:B------:R-:W-:Y:S01]  /*aeb0*/  F2FP.SATFINITE.E4M3.F32.PACK_AB_MERGE_C R21, R152, R21, RZ ;  /* 0x000000159815723e */ /* 0x000fe200048070ff */
[----:B------:R-:W2:Y:S01]  /*aec0*/  MUFU.EX2 R4, R157 ;  /* 0x0000009d00047308 */ /* 0x000ea20000000800 */
[----:B------:R-:W-:-:S01]  /*aed0*/  FADD.FTZ R153, R163, R156 ;  /* 0x0000009ca3997221 */ /* 0x000fc20000010000 */
[----:B-1----:R-:W-:Y:S01]  /*aee0*/  FADD.FTZ R155, R11, R154 ;  /* 0x0000009a0b9b7221 */ /* 0x002fe20000010000 */
[----:B------:R-:W-:Y:S01]  /*aef0*/  F2FP.SATFINITE.E4M3.F32.PACK_AB_MERGE_C R152, R7, R170, R159 ;  /* 0x000000aa0798723e */ /* 0x000fe2000480709f */
[----:B------:R-:W-:Y:S01]  /*af00*/  FMUL.FTZ R110, R110, R178 ;  /* 0x000000b26e6e7220 */ /* 0x000fe20000410000 */
[----:B0-----:R-:W-:-:S01]  /*af10*/  FADD.FTZ R154, R164, R153 ;  /* 0x00000099a49a7221 */ /* 0x001fc20000010000 */
[----:B---3--:R-:W-:Y:S01]  /*af20*/  FADD.FTZ R156, R180, R155 ;  /* 0x0000009bb49c7221 */ /* 0x008fe20000010000 */
[----:B------:R-:W-:Y:S01]  /*af30*/  FMUL.FTZ R111, R111, R178 ;  /* 0x000000b26f6f7220 */ /* 0x000fe20000410000 */
[----:B------:R-:W0:Y:S01]  /*af40*/  MUFU.EX2 R168, R168 ;  /* 0x000000a800a87308 */ /* 0x000e220000000800 */
[----:B----4-:R-:W-:-:S01]  /*af50*/  FADD.FTZ R153, R165, R154 ;  /* 0x0000009aa5997221 */ /* 0x010fc20000010000 */
[----:B------:R-:W-:Y:S01]  /*af60*/  FADD.FTZ R155, R3, R156 ;  /* 0x0000009c039b7221 */ /* 0x000fe20000010000 */
[----:B------:R-:W-:Y:S01]  /*af70*/  F2FP.SATFINITE.E4M3.F32.PACK_AB_MERGE_C R165, R172, R165, RZ ;  /* 0x000000a5aca5723e */ /* 0x000fe200048070ff */
[----:B------:R-:W-:Y:S01]  /*af80*/  FMUL.FTZ R114, R114, R178 ;  /* 0x000000b272727220 */ /* 0x000fe20000410000 */
[----:B------:R-:W-:-:S01]  /*af90*/  FADD.FTZ R153, R172, R153 ;  /* 0x00000099ac997221 */ /* 0x000fc20000010000 */
[-C--:B------:R-:W-:Y:S01]  /*afa0*/  FMUL.FTZ R115, R115, R178.reuse ;  /* 0x000000b273737220 */ /* 0x080fe20000410000 */
[----:B------:R-:W-:Y:S01]  /*afb0*/  FMUL.FTZ R118, R118, R178 ;  /* 0x000000b276767220 */ /* 0x000fe20000410000 */
[----:B------:R-:W1:Y:S01]  /*afc0*/  MUFU.EX2 R181, R181 ;  /* 0x000000b500b57308 */ /* 0x000e620000000800 */
[----:B--2---:R-:W-:-:S01]  /*afd0*/  FADD.FTZ R154, R4, R155 ;  /* 0x0000009b049a7221 */ /* 0x004fc20000010000 */
[----:B------:R-:W-:Y:S01]  /*afe0*/  F2FP.SATFINITE.E4M3.F32.PACK_AB_MERGE_C R157, R4, R3, RZ ;  /* 0x00000003049d723e */ /* 0x000fe200048070ff */
[-C--:B------:R-:W-:Y:S01]  /*aff0*/  FMUL.FTZ R119, R119, R178.reuse ;  /* 0x000000b277777220 */ /* 0x080fe20000410000 */
[----:B------:R-:W-:Y:S01]  /*b000*/  F2FP.SATFINITE.E4M3.F32.PACK_AB_MERGE_C R155, R20, R13, R21 ;  /* 0x0000000d149b723e */ /* 0x000fe20004807015 */
[-C--:B------:R-:W-:Y:S01]  /*b010*/  FMUL.FTZ R122, R122, R178.reuse ;  /* 0x000000b27a7a7220 */ /* 0x080fe20000410000 */
[----:B------:R-:W-:Y:S01]  /*b020*/  F2FP.SATFINITE.E4M3.F32.PACK_AB_MERGE_C R157, R180, R11, R157 ;  /* 0x0000000bb49d723e */ /* 0x000fe2000480709d */
        /* <DEDUP_REMOVED lines=21> */
[----:B------:R-:W-:-:S04]  /*b180*/  FMUL.FTZ R151, R151, R178 ;  /* 0x000000b297977220 */ /* 0x000fc80000410000 */
[----:B------:R-:W2:Y:S01]  /*b190*/  MUFU.EX2 R167, R167 ;  /* 0x000000a700a77308 */ /* 0x000ea20000000800 */
[----:B0-----:R-:W-:-:S07]  /*b1a0*/  FADD.FTZ R156, R169, R156 ;  /* 0x0000009ca99c7221 */ /* 0x001fce0000010000 */
[----:B------:R-:W0:Y:S01]  /*b1b0*/  MUFU.EX2 R161, R161 ;  /* 0x000000a100a17308 */ /* 0x000e220000000800 */
[----:B-1----:R-:W-:-:S01]  /*b1c0*/  FADD.FTZ R4, R160, R153 ;  /* 0x00000099a0047221 */ /* 0x002fc20000010000 */
[----:B------:R-:W-:Y:S01]  /*b1d0*/  F2FP.SATFINITE.E4M3.F32.PACK_AB_MERGE_C R153, R12, R179, R14 ;  /* 0x000000b30c99723e */ /* 0x000fe2000480700e */
[----:B--2---:R-:W-:-:S01]  /*b1e0*/  FADD.FTZ R15, R167, R156 ;  /* 0x0000009ca70f7221 */ /* 0x004fc20000010000 */
[----:B------:R-:W-:Y:S02]  /*b1f0*/  F2FP.SATFINITE.E4M3.F32.PACK_AB_MERGE_C R158, R10, R167, RZ ;  /* 0x000000a70a9e723e */ /* 0x000fe400048070ff */
[----:B------:R-:W-:Y:S01]  /*b200*/  F2FP.SATFINITE.E4M3.F32.PACK_AB_MERGE_C R156, R164, R163, R165 ;  /* 0x000000a3a49c723e */ /* 0x000fe200048070a5 */
[----:B------:R-:W-:Y:S01]  /*b210*/  FADD.FTZ R3, R10, R15 ;  /* 0x0000000f0a037221 */ /* 0x000fe20000010000 */
[----:B------:R-:W-:Y:S02]  /*b220*/  F2FP.SATFINITE.E4M3.F32.PACK_AB_MERGE_C R158, R169, R168, R158 ;  /* 0x000000a8a99e723e */ /* 0x000fe4000480709e */
[C---:B0-----:R-:W-:Y:S01]  /*b230*/  F2FP.SATFINITE.E4M3.F32.PACK_AB_MERGE_C R160, R161.reuse, R160, RZ ;  /* 0x000000a0a1a0723e */ /* 0x041fe200048070ff */
[----:B------:R-:W-:-:S03]  /*b240*/  FADD.FTZ R4, R161, R4 ;  /* 0x00000004a1047221 */ /* 0x000fc60000010000 */
[----:B------:R-:W-:Y:S01]  /*b250*/  F2FP.SATFINITE.E4M3.F32.PACK_AB_MERGE_C R159, R182, R181, R160 ;  /* 0x000000b5b69f723e */ /* 0x000fe200048070a0 */
[----:B------:R-:W-:Y:S06]  /*b260*/  @P0 BRA `(.L_x_1211) ;  /* 0x0000000000040947 */ /* 0x000fec0003800000 */
[----:B------:R-:W-:Y:S01]  /*b270*/  BPT.TRAP 0x1 ;  /* 0x000000040000795c */ /* 0x000fe20000300000 */
.L_x_1211:
[----:B------:R-:W-:Y:S01]  /*b280*/  PLOP3.LUT P1, PT, PT, PT, UP0, 0x40, 0x0 ;  /* 0x000000000000781c */ /* 0x000fe20003f2e808 */
[----:B------:R0:W1:-:S12]  /*b290*/  SYNCS.PHASECHK.TRANS64.TRYWAIT P0, [UR57+0x28450], R8 ;  /* 0x02845008ff0075a7 */ /* 0x0000580008000179 */
[----:B0-----:R-:W-:Y:S05]  /*b2a0*/  @P1 BRA `(.L_x_1212) ;  /* 0x0000000000041947 */ /* 0x001fea0003800000 */
[----:B------:R-:W-:Y:S01]  /*b2b0*/  BPT.TRAP 0x1 ;  /* 0x000000040000795c */ /* 0x000fe20000300000 */
.L_x_1212:
[----:B------:R-:W-:Y:S01]  /*b2c0*/  VIADD R7, R200, 0x8 ;  /* 0x00000008c8077836 */ /* 0x000fe20000000000 */
[----:B-1----:R-:W-:Y:S06]  /*b2d0*/  @P0 BRA `(.L_x_1213) ;  /* 0x0000000000080947 */ /* 0x002fec0003800000 */
[----:B------:R-:W0:Y:S02]  /*b2e0*/  SYNCS.PHASECHK.TRANS64.TRYWAIT P0, [UR57+0x28450], R8 ;  /* 0x02845008ff0075a7 */ /* 0x000e240008000179 */
[----:B0-----:R-:W-:Y:S05]  /*b2f0*/  @!P0 BRA `(.L_x_1214) ;  /* 0x0000009000e88947 */ /* 0x001fea0003800000 */
.L_x_1213:
        /* <DEDUP_REMOVED lines=15> */
.L_x_1215:
        /* <DEDUP_REMOVED lines=8> */
.L_x_1197:
[----:B------:R-:W-:Y:S01]  /*b470*/  ULDC.64 UR8, c[0x0][0x9a0] ;  /* 0x0002680000087ab9 */ /* 0x000fe20000000a00 */
[----:B------:R-:W-:Y:S01]  /*b480*/  IMAD.MOV.U32 R7, RZ, RZ, 0x3f800000 ;  /* 0x3f800000ff077424 */ /* 0x000fe200078e00ff */
[----:B------:R-:W-:Y:S01]  /*b490*/  UISETP.NE.U32.AND UP0, UPT, UR8, URZ, UPT ;  /* 0x0000003f0800728c */ /* 0x000fe2000bf05070 */
[----:B------:R2:W-:Y:S06]  /*b4a0*/  BAR.ARV R2, 0x100 ;  /* 0x000400020000751d */ /* 0x0005ec0000002000 */
[----:B------:R-:W-:Y:S02]  /*b4b0*/  UISETP.NE.AND.EX UP0, UPT, UR9, URZ, UPT, UP0 ;  /* 0x0000003f0900728c */ /* 0x000fe4000bf05300 */
[----:B------:R-:W-:Y:S06]  /*b4c0*/  BAR.ARV 0x8, 0x180 ;  /* 0x0206000000007b1d */ /* 0x000fec0000002000 */
[----:B------:R-:W-:-:S03]  /*b4d0*/  PLOP3.LUT P0, PT, PT, PT, UP0, 0x80, 0x0 ;  /* 0x000000000000781c */ /* 0x000fc60003f0f008 */
[----:B------:R-:W-:Y:S01]  /*b4e0*/  @UP0 USHF.R.S32.HI UR6, URZ, 0x1f, UR38 ;  /* 0x0000001f3f060899 */ /* 0x000fe20008011426 */
        /* <DEDUP_REMOVED lines=14> */
[----:B------:R-:W-:-:S05]  /*b5d0*/  IMAD.U32 R9, RZ, RZ, UR7 ;  /* 0x00000007ff097e24 */ /* 0x000fca000f8e00ff */
[----:B------:R0:W3:Y:S01]  /*b5e0*/  @P0 LDG.E R7, desc[UR50][R8.64] ;  /* 0x0000003208070981 */ /* 0x0000e2000c1e1900 */
[----:B------:R-:W-:Y:S01]  /*b5f0*/  IMAD.U32 R20, RZ, RZ, UR10 ;  /* 0x0000000aff147e24 */ /* 0x000fe2000f8e00ff */
[----:B------:R-:W-:Y:S01]  /*b600*/  UIADD3 UR42, UR42, 0x1, URZ ;  /* 0x000000012a2a7890 */ /* 0x000fe2000fffe03f */
[----:B--2---:R-:W-:Y:S01]  /*b610*/  IMAD.MOV.U32 R2, RZ, RZ, -0x800000 ;  /* 0xff800000ff027424 */ /* 0x004fe200078e00ff */
[----:B------:R-:W1:Y:S01]  /*b620*/  SHFL.BFLY PT, R0, R3, 0x2, 0x1f ;  /* 0x0c401f0003007f89 */ /* 0x000e6200000e0000 */
[----:B------:R-:W-:Y:S02]  /*b630*/  UIADD3 UR44, UR44, 0x1, URZ ;  /* 0x000000012c2c7890 */ /* 0x000fe4000fffe03f */
[----:B------:R-:W-:Y:S01]  /*b640*/  UISETP.NE.AND UP0, UPT, UR42, 0x2, UPT ;  /* 0x000000022a00788c */ /* 0x000fe2000bf05270 */
[----:B------:R-:W2:Y:S01]  /*b650*/  SHFL.BFLY PT, R13, R4, 0x2, 0x1f ;  /* 0x0c401f00040d7f89 */ /* 0x000ea200000e0000 */
[----:B0-----:R-:W-:Y:S02]  /*b660*/  IMAD.MOV.U32 R8, RZ, RZ, RZ ;  /* 0x000000ffff087224 */ /* 0x001fe400078e00ff */
[----:B------:R-:W-:-:S02]  /*b670*/  USEL UR4, URZ, 0x1, UP0 ;  /* 0x000000013f047887 */ /* 0x000fc40008000000 */
[----:B------:R-:W-:Y:S02]  /*b680*/  USEL UR42, UR42, URZ, UP0 ;  /* 0x0000003f2a2a7287 */ /* 0x000fe40008000000 */
[----:B------:R-:W-:Y:S01]  /*b690*/  ULOP3.LUT UR43, UR43, UR4, URZ, 0x3c, !UPT ;  /* 0x000000042b2b7292 */ /* 0x000fe2000f8e3c3f */
[----:B-1----:R-:W-:Y:S01]  /*b6a0*/  FADD.FTZ R0, R0, R3 ;  /* 0x0000000300007221 */ /* 0x002fe20000010000 */
[----:B--2---:R-:W-:-:S04]  /*b6b0*/  FADD.FTZ R13, R13, R4 ;  /* 0x000000040d0d7221 */ /* 0x004fc80000010000 */
[----:B------:R-:W0:Y:S01]  /*b6c0*/  SHFL.BFLY PT, R11, R0, 0x1, 0x1f ;  /* 0x0c201f00000b7f89 */ /* 0x000e2200000e0000 */
[----:B------:R-:W-:-:S03]  /*b6d0*/  IMAD.U32 R4, RZ, RZ, UR10 ;  /* 0x0000000aff047e24 */ /* 0x000fc6000f8e00ff */
[----:B------:R-:W1:Y:S01]  /*b6e0*/  SHFL.BFLY PT, R10, R13, 0x1, 0x1f ;  /* 0x0c201f000d0a7f89 */ /* 0x000e6200000e0000 */
[----:B0-----:R-:W-:Y:S01]  /*b6f0*/  FADD.FTZ R11, R0, R11 ;  /* 0x0000000b000b7221 */ /* 0x001fe20000010000 */
[----:B------:R-:W-:Y:S02]  /*b700*/  IMAD.MOV.U32 R0, RZ, RZ, -0x800000 ;  /* 0xff800000ff007424 */ /* 0x000fe400078e00ff */
[----:B-1----:R-:W-:Y:S02]  /*b710*/  FADD.FTZ R12, R13, R10 ;  /* 0x0000000a0d0c7221 */ /* 0x002fe40000010000 */
[C---:B------:R-:W-:Y:S01]  /*b720*/  FSETP.NE.FTZ.AND P0, PT, R11.reuse, RZ, PT ;  /* 0x000000ff0b00720b */ /* 0x040fe20003f15000 */
[----:B------:R-:W-:Y:S01]  /*b730*/  FMUL.FTZ R14, R11, 0.00390625 ;  /* 0x3b8000000b0e7820 */ /* 0x000fe20000410000 */
[----:B------:R-:W-:Y:S02]  /*b740*/  IMAD.MOV.U32 R10, RZ, RZ, RZ ;  /* 0x000000ffff0a7224 */ /* 0x000fe400078e00ff */
[----:B------:R-:W-:-:S02]  /*b750*/  FMUL.FTZ R15, R12, 0.00390625 ;  /* 0x3b8000000c0f7820 */ /* 0x000fc40000410000 */
[----:B------:R-:W-:-:S03]  /*b760*/  FSETP.NE.FTZ.AND P1, PT, R14, RZ, PT ;  /* 0x000000ff0e00720b */ /* 0x000fc60003f35000 */
[----:B------:R-:W-:-:S04]  /*b770*/  FSETP.NE.FTZ.AND P2, PT, R15, RZ, PT ;  /* 0x000000ff0f00720b */ /* 0x000fc80003f55000 */
[----:B------:R-:W-:Y:S01]  /*b780*/  @P0 MUFU.RCP R8, R11 ;  /* 0x0000000b00080308 */ /* 0x000fe20000001000 */
[----:B------:R-:W-:-:S05]  /*b790*/  FSETP.NE.FTZ.AND P0, PT, R12, RZ, PT ;  /* 0x000000ff0c00720b */ /* 0x000fca0003f15000 */
[----:B------:R-:W-:Y:S02]  /*b7a0*/  @P1 FMUL.FTZ R4, R4, 0.69314718246459960938 ;  /* 0x3f31721804041820 */ /* 0x000fe40000410000 */
[----:B------:R-:W0:Y:S01]  /*b7b0*/  @P1 MUFU.LG2 R3, R14 ;  /* 0x0000000e00031308 */ /* 0x000e220000000c00 */
[----:B------:R-:W-:-:S07]  /*b7c0*/  @P2 FMUL.FTZ R20, R20, 0.69314718246459960938 ;  /* 0x3f31721814142820 */ /* 0x000fce0000410000 */
[----:B------:R-:W1:Y:S08]  /*b7d0*/  @P2 MUFU.LG2 R9, R15 ;  /* 0x0000000f00092308 */ /* 0x000e700000000c00 */
[----:B------:R-:W2:Y:S01]  /*b7e0*/  @P0 MUFU.RCP R10, R12 ;  /* 0x0000000c000a0308 */ /* 0x000ea20000001000 */
[----:B0-----:R-:W-:Y:S01]  /*b7f0*/  @P1 FMUL.FTZ R3, R3, 0.69314718246459960938 ;  /* 0x3f31721803031820 */ /* 0x001fe20000410000 */
[----:B------:R-:W-:-:S03]  /*b800*/  PLOP3.LUT P0, PT, PT, PT, PT, 0x8, 0x0 ;  /* 0x000000000000781c */ /* 0x000fc60003f0e170 */
[----:B------:R-:W-:Y:S01]  /*b810*/  @P1 FFMA.FTZ R2, R4, R5, R3 ;  /* 0x0000000504021223 */ /* 0x000fe20000010003 */
[----:B-1----:R-:W-:-:S04]  /*b820*/  @P2 FMUL.FTZ R9, R9, 0.69314718246459960938 ;  /* 0x3f31721809092820 */ /* 0x002fc80000410000 */
[----:B------:R-:W-:Y:S01]  /*b830*/  @P2 FFMA.FTZ R0, R20, R6, R9 ;  /* 0x0000000614002223 */ /* 0x000fe20000010009 */
[-C--:B---3--:R-:W-:Y:S01]  /*b840*/  FMUL.FTZ R152, R8, R7.reuse ;  /* 0x0000000708987220 */ /* 0x088fe20000410000 */
[----:B--2---:R-:W-:-:S03]  /*b850*/  FMUL.FTZ R3, R10, R7 ;  /* 0x000000070a037220 */ /* 0x004fc60000410000 */
        /* <DEDUP_REMOVED lines=128> */
.L_x_1138:
[----:B------:R-:W0:Y:S08]  /*c060*/  S2UR UR5, SR_CgaCtaId ;  /* 0x00000000000579c3 */ /* 0x000e300000008800 */
[----:B------:R-:W-:Y:S06]  /*c070*/  BAR.SYNC.DEFER_BLOCKING 0x5, 0x180 ;  /* 0x0146000000007b1d */ /* 0x000fec0000010000 */
[----:B------:R-:W-:Y:S01]  /*c080*/  UMOV UR4, 0x400 ;  /* 0x0000040000047882 */ /* 0x000fe20000000000 */
[----:B------:R-:W-:Y:S01]  /*c090*/  BSSY B0, `(.L_x_1217) ;  /* 0x0000358000007945 */ /* 0x000fe20003800000 */
[----:B0-----:R-:W-:-:S09]  /*c0a0*/  ULEA UR12, UR5, UR4, 0x18 ;  /* 0x00000004050c7291 */ /* 0x001fd2000f8ec03f */
[----:B------:R-:W0:Y:S02]  /*c0b0*/  LDS R3, [UR12+0x284d0] ;  /* 0x0284d00cff037984 */ /* 0x000e240008000800 */
[----:B0-----:R-:W-:Y:S01]  /*c0c0*/  R2UR UR4, R3 ;  /* 0x00000000030472ca */ /* 0x001fe200000e0000 */
[----:B------:R-:W-:Y:S06]  /*c0d0*/  BAR.ARV 0x4, 0x180 ;  /* 0x0106000000007b1d */ /* 0x000fec0000002000 */
[----:B------:R-:W-:Y:S08]  /*c0e0*/  @P0 BRA `(.L_x_1218) ;  /* 0x0000002800740947 */ /* 0x000ff00003800000 */
[----:B------:R-:W0:Y:S01]  /*c0f0*/  S2R R67, SR_TID.X ;  /* 0x0000000000437919 */ /* 0x000e220000002100 */
[----:B------:R-:W-:Y:S01]  /*c100*/  F2FP.BF16.F32.PACK_AB R11, R11, R48 ;  /* 0x000000300b0b723e */ /* 0x000fe200000010ff */
[----:B------:R-:W-:Y:S01]  /*c110*/  ULDC.64 UR6, c[0x4][0x128] ;  /* 0x01004a0000067ab9 */ /* 0x000fe20000000a00 */
[----:B------:R-:W1:Y:S01]  /*c120*/  S2UR UR5, SR_SWINHI ;  /* 0x00000000000579c3 */ /* 0x000e620000002f00 */
        /* <DEDUP_REMOVED lines=14> */
[----:B------:R-:W-:Y:S01]  /*c210*/  F2FP.BF16.F32.PACK_AB R42, R119, R42 ;  /* 0x0000002a772a723e */ /* 0x000fe200000010ff */
[----:B0-----:R-:W-:Y:S01]  /*c220*/  IMAD.SHL.U32 R48, R67, 0x4, RZ ;  /* 0x0000000443307824 */ /* 0x001fe200078e00ff */
[----:B------:R-:W-:Y:S01]  /*c230*/  F2FP.BF16.F32.PACK_AB R9, R124, R133 ;  /* 0x000000857c09723e */ /* 0x000fe200000010ff */
[----:B------:R-:W-:Y:S01]  /*c240*/  IMAD.MOV.U32 R72, RZ, RZ, 0x2 ;  /* 0x00000002ff487424 */ /* 0x000fe200078e00ff */
        /* <DEDUP_REMOVED lines=40> */
[----:B------:R-:W-:Y:S01]  /*c4d0*/  F2FP.BF16.F32.PACK_AB R31, R142, R31 ;  /* 0x0000001f8e1f723e */ /* 0x000fe200000010ff */
[----:B------:R-:W-:Y:S01]  /*c4e0*/  USHF.R.S32.HI UR10, URZ, 0x1f, UR40 ;  /* 0x0000001f3f0a7899 */ /* 0x000fe20008011428 */
[----:B------:R-:W-:Y:S01]  /*c4f0*/  LOP3.LUT R48, R48, 0xc, RZ, 0xc0, !PT ;  /* 0x0000000c30307812 */ /* 0x000fe200078ec0ff */
[----:B------:R-:W-:Y:S01]  /*c500*/  ULDC.64 UR8, c[0x0][0xb90] ;  /* 0x0002e40000087ab9 */ /* 0x000fe20000000a00 */
[----:B------:R-:W-:Y:S01]  /*c510*/  F2FP.BF16.F32.PACK_AB R7, R140, R149 ;  /* 0x000000958c07723e */ /* 0x000fe200000010ff */
[----:B------:R-:W-:Y:S01]  /*c520*/  BAR.SYNC.DEFER_BLOCKING 0x1, 0x100 ;  /* 0x0044000000007b1d */ /* 0x000fe20000010000 */
[----:B------:R-:W-:-:S02]  /*c530*/  IADD3 R74, P0, R48, UR6, RZ ;  /* 0x00000006304a7c10 */ /* 0x000fc4000ff1e0ff */
[----:B------:R-:W-:Y:S02]  /*c540*/  F2FP.BF16.F32.PACK_AB R8, R132, R141 ;  /* 0x0000008d8408723e */ /* 0x000fe400000010ff */
[----:B------:R-:W-:Y:S01]  /*c550*/  F2FP.BF16.F32.PACK_AB R49, R84, R137 ;  /* 0x000000895431723e */ /* 0x000fe200000010ff */
[----:B------:R-:W-:Y:S01]  /*c560*/  IMAD.X R75, RZ, RZ, UR7, P0 ;  /* 0x00000007ff4b7e24 */ /* 0x000fe200080e06ff */
[----:B------:R-:W-:Y:S02]  /*c570*/  F2FP.BF16.F32.PACK_AB R5, R152, R155 ;  /* 0x0000009b9805723e */ /* 0x000fe400000010ff */
[----:B------:R-:W-:Y:S02]  /*c580*/  F2FP.BF16.F32.PACK_AB R6, R148, R153 ;  /* 0x000000999406723e */ /* 0x000fe400000010ff */
[----:B------:R0:W2:Y:S01]  /*c590*/  LDG.E.CONSTANT R74, desc[UR50][R74.64] ;  /* 0x000000324a4a7981 */ /* 0x0000a2000c1e9900 */
[----:B------:R-:W-:Y:S01]  /*c5a0*/  UMOV UR6, UR12 ;  /* 0x0000000c00067c82 */ /* 0x000fe20008000000 */
[----:B-1----:R-:W-:Y:S01]  /*c5b0*/  UMOV UR7, UR5 ;  /* 0x0000000500077c82 */ /* 0x002fe20008000000 */
[----:B------:R-:W-:Y:S01]  /*c5c0*/  LOP3.LUT P0, R48, R67, 0x3, RZ, 0xc0, !PT ;  /* 0x0000000343307812 */ /* 0x000fe2000780c0ff */
[----:B------:R-:W-:Y:S01]  /*c5d0*/  IMAD.WIDE R72, R189, R72, UR6 ;  /* 0x00000006bd487e25 */ /* 0x000fe2000f8e0248 */
[----:B------:R-:W-:-:S02]  /*c5e0*/  UIMAD UR5, UR10, UR8, URZ ;  /* 0x000000080a0572a4 */ /* 0x000fc4000f8e023f */
[----:B------:R-:W-:Y:S01]  /*c5f0*/  ISETP.EQ.OR P0, PT, R48, 0x3, !P0 ;  /* 0x000000033000780c */ /* 0x000fe20004702670 */
[----:B------:R-:W-:Y:S01]  /*c600*/  USHF.R.S32.HI UR13, URZ, 0x1f, UR38 ;  /* 0x0000001f3f0d7899 */ /* 0x000fe20008011426 */
[----:B------:R-:W-:Y:S01]  /*c610*/  IADD3 R67, P2, R72, 0xc020, RZ ;  /* 0x0000c02048437810 */ /* 0x000fe20007f5e0ff */
[----:B------:R-:W-:Y:S01]  /*c620*/  UIMAD UR5, UR40, UR9, UR5 ;  /* 0x00000009280572a4 */ /* 0x000fe2000f8e0205 */
[----:B------:R-:W-:Y:S02]  /*c630*/  SEL R133, R69, R68, P0 ;  /* 0x0000004445857207 */ /* 0x000fe40000000000 */
[----:B------:R-:W-:Y:S02]  /*c640*/  SEL R90, R68, R69, P0 ;  /* 0x00000045445a7207 */ /* 0x000fe40000000000 */
[----:B------:R-:W-:Y:S02]  /*c650*/  SEL R151, R70, R71, P0 ;  /* 0x0000004746977207 */ /* 0x000fe40000000000 */
[----:B------:R-:W-:-:S02]  /*c660*/  SEL R99, R71, R70, P0 ;  /* 0x0000004647637207 */ /* 0x000fc40000000000 */
[C---:B------:R-:W-:Y:S02]  /*c670*/  IADD3 R71, P4, R72.reuse, 0xc060, RZ ;  /* 0x0000c06048477810 */ /* 0x040fe40007f9e0ff */
[----:B------:R-:W-:Y:S02]  /*c680*/  IADD3 R69, P3, R72, 0xc040, RZ ;  /* 0x0000c04048457810 */ /* 0x000fe40007f7e0ff */
[----:B------:R-:W-:Y:S02]  /*c690*/  LOP3.LUT R66, R67, 0x380, RZ, 0xc0, !PT ;  /* 0x0000038043427812 */ /* 0x000fe400078ec0ff */
[----:B------:R-:W-:Y:S02]  /*c6a0*/  LOP3.LUT R70, R71, 0x380, RZ, 0xc0, !PT ;  /* 0x0000038047467812 */ /* 0x000fe400078ec0ff */
[----:B------:R-:W-:Y:S02]  /*c6b0*/  LOP3.LUT R68, R69, 0x380, RZ, 0xc0, !PT ;  /* 0x0000038045447812 */ /* 0x000fe400078ec0ff */
[----:B------:R-:W-:-:S02]  /*c6c0*/  SHF.R.U64 R66, R66, 0x3, RZ ;  /* 0x0000000342427819 */ /* 0x000fc400000012ff */
[----:B------:R-:W-:Y:S02]  /*c6d0*/  SHF.R.U64 R70, R70, 0x3, RZ ;  /* 0x0000000346467819 */ /* 0x000fe400000012ff */
[----:B------:R-:W-:Y:S02]  /*c6e0*/  SHF.R.U64 R68, R68, 0x3, RZ ;  /* 0x0000000344447819 */ /* 0x000fe400000012ff */
[----:B------:R-:W-:Y:S01]  /*c6f0*/  LOP3.LUT R66, R66, R67, RZ, 0x3c, !PT ;  /* 0x0000004342427212 */ /* 0x000fe200078e3cff */
[----:B------:R-:W-:Y:S01]  /*c700*/  IMAD.X R67, RZ, RZ, R73, P2 ;  /* 0x000000ffff437224 */ /* 0x000fe200010e0649 */
[----:B------:R-:W-:Y:S02]  /*c710*/  SEL R119, R15, R14, P0 ;  /* 0x0000000e0f777207 */ /* 0x000fe40000000000 */
[----:B------:R-:W-:Y:S02]  /*c720*/  SEL R80, R14, R15, P0 ;  /* 0x0000000f0e507207 */ /* 0x000fe40000000000 */
[----:B------:R-:W-:-:S02]  /*c730*/  IADD3 R14, P2, R72, 0x8000, RZ ;  /* 0x00008000480e7810 */ /* 0x000fc40007f5e0ff */
[----:B------:R-:W-:Y:S02]  /*c740*/  SEL R87, R40, R41, P0 ;  /* 0x0000002928577207 */ /* 0x000fe40000000000 */
[----:B------:R-:W-:Y:S01]  /*c750*/  SEL R77, R41, R40, P0 ;  /* 0x00000028294d7207 */ /* 0x000fe20000000000 */
[----:B------:R-:W-:Y:S01]  /*c760*/  IMAD R40, R185, 0x40, R17 ;  /* 0x00000040b9287824 */ /* 0x000fe200078e0211 */
[----:B------:R-:W-:Y:S01]  /*c770*/  SEL R141, R3, R4, P0 ;  /* 0x00000004038d7207 */ /* 0x000fe20000000000 */
[----:B------:R-:W-:Y:S01]  /*c780*/  IMAD.MOV.U32 R41, RZ, RZ, 0x2 ;  /* 0x00000002ff297424 */ /* 0x000fe200078e00ff */
[----:B------:R-:W-:Y:S02]  /*c790*/  SEL R96, R4, R3, P0 ;  /* 0x0000000304607207 */ /* 0x000fe40000000000 */
[----:B------:R-:W-:Y:S01]  /*c7a0*/  LOP3.LUT R70, R70, R71, RZ, 0x3c, !PT ;  /* 0x0000004746467212 */ /* 0x000fe200078e3cff */
[--C-:B------:R-:W-:Y:S01]  /*c7b0*/  IMAD.X R71, RZ, RZ, R73.reuse, P4 ;  /* 0x000000ffff477224 */ /* 0x100fe200020e0649 */
[----:B------:R-:W-:Y:S01]  /*c7c0*/  LOP3.LUT R68, R68, R69, RZ, 0x3c, !PT ;  /* 0x0000004544447212 */ /* 0x000fe200078e3cff */
[----:B------:R-:W-:Y:S01]  /*c7d0*/  IMAD.X R69, RZ, RZ, R73, P3 ;  /* 0x000000ffff457224 */ /* 0x000fe200018e0649 */
[----:B------:R-:W-:Y:S01]  /*c7e0*/  SEL R81, R24, R25, P0 ;  /* 0x0000001918517207 */ /* 0x000fe20000000000 */
[----:B------:R-:W-:Y:S01]  /*c7f0*/  IMAD.WIDE R40, R40, R41, UR6 ;  /* 0x0000000628287e25 */ /* 0x000fe2000f8e0229 */
[----:B0-----:R-:W-:Y:S01]  /*c800*/  SEL R75, R25, R24, P0 ;  /* 0x00000018194b7207 */ /* 0x001fe20000000000 */
[----:B------:R-:W-:Y:S01]  /*c810*/  UIMAD.WIDE.U32 UR6, UR40, UR8, URZ ;  /* 0x00000008280672a5 */ /* 0x000fe2000f8e003f */
[----:B------:R-:W-:-:S02]  /*c820*/  SEL R121, R21, R20, P0 ;  /* 0x0000001415797207 */ /* 0x000fc40000000000 */
[----:B------:R-:W-:Y:S01]  /*c830*/  SEL R82, R20, R21, P0 ;  /* 0x0000001514527207 */ /* 0x000fe20000000000 */
[----:B------:R-:W-:Y:S01]  /*c840*/  ULDC.64 UR8, c[0x0][0xb98] ;  /* 0x0002e60000087ab9 */ /* 0x000fe20000000a00 */
[----:B------:R-:W-:Y:S01]  /*c850*/  SEL R123, R29, R28, P0 ;  /* 0x0000001c1d7b7207 */ /* 0x000fe20000000000 */
[----:B------:R-:W-:Y:S01]  /*c860*/  UIADD3 UR7, UR7, UR5, URZ ;  /* 0x0000000507077290 */ /* 0x000fe2000fffe03f */
[----:B------:R-:W-:Y:S01]  /*c870*/  SEL R84, R28, R29, P0 ;  /* 0x0000001d1c547207 */ /* 0x000fe20000000000 */
[----:B------:R-:W-:Y:S01]  /*c880*/  UIMAD UR5, UR13, UR8, URZ ;  /* 0x000000080d0572a4 */ /* 0x000fe2000f8e023f */
[----:B------:R-:W-:Y:S01]  /*c890*/  SEL R171, R27, R26, P0 ;  /* 0x0000001a1bab7207 */ /* 0x000fe20000000000 */
[----:B------:R-:W-:Y:S01]  /*c8a0*/  UIMAD.WIDE.U32 UR6, UR38, UR8, UR6 ;  /* 0x00000008260672a5 */ /* 0x000fe2000f8e0006 */
[----:B------:R-:W-:Y:S01]  /*c8b0*/  SEL R113, R26, R27, P0 ;  /* 0x0000001b1a717207 */ /* 0x000fe20000000000 */
[----:B------:R-:W-:Y:S01]  /*c8c0*/  UIMAD UR5, UR38, UR9, UR5 ;  /* 0x00000009260572a4 */ /* 0x000fe2000f8e0205 */
[----:B------:R-:W-:-:S02]  /*c8d0*/  LOP3.LUT R3, R72, 0x380, RZ, 0xc0, !PT ;  /* 0x0000038048037812 */ /* 0x000fc400078ec0ff */
[----:B------:R-:W-:Y:S01]  /*c8e0*/  F2FP.BF16.F32.PACK_AB R48, R92, R145 ;  /* 0x000000915c30723e */ /* 0x000fe200000010ff */
[----:B------:R-:W-:Y:S01]  /*c8f0*/  ULDC.64 UR8, c[0x0][0xae8] ;  /* 0x0002ba0000087ab9 */ /* 0x000fe20000000a00 */
[----:B------:R-:W-:Y:S02]  /*c900*/  SEL R157, R55, R54, P0 ;  /* 0x00000036379d7207 */ /* 0x000fe40000000000 */
[----:B------:R-:W-:Y:S01]  /*c910*/  SEL R102, R54, R55, P0 ;  /* 0x0000003736667207 */ /* 0x000fe20000000000 */
[--C-:B------:R-:W-:Y:S01]  /*c920*/  IMAD.X R55, RZ, RZ, R73.reuse, P2 ;  /* 0x000000ffff377224 */ /* 0x100fe200010e0649 */
[C---:B------:R-:W-:Y:S02]  /*c930*/  IADD3 R28, P1, R72.reuse, 0xc000, RZ ;  /* 0x0000c000481c7810 */ /* 0x040fe40007f3e0ff */
[C---:B------:R-:W-:Y:S02]  /*c940*/  IADD3 R26, P6, R72.reuse, 0x8060, RZ ;  /* 0x00008060481a7810 */ /* 0x040fe40007fde0ff */
[C---:B------:R-:W-:Y:S01]  /*c950*/  IADD3 R24, P5, R72.reuse, 0x8040, RZ ;  /* 0x0000804048187810 */ /* 0x040fe20007fbe0ff */
[----:B------:R-:W-:Y:S01]  /*c960*/  IMAD.X R65, RZ, RZ, R73, P1 ;  /* 0x000000ffff417224 */ /* 0x000fe200008e0649 */
[----:B------:R-:W-:-:S02]  /*c970*/  IADD3 R20, P4, R72, 0x8020, RZ ;  /* 0x0000802048147810 */ /* 0x000fc40007f9e0ff */
[----:B------:R-:W-:Y:S02]  /*c980*/  IADD3 R4, P3, R72, 0x20, RZ ;  /* 0x0000002048047810 */ /* 0x000fe40007f7e0ff */
[----:B------:R-:W-:Y:S02]  /*c990*/  SEL R145, R7, R8, P0 ;  /* 0x0000000807917207 */ /* 0x000fe40000000000 */
[----:B------:R-:W-:Y:S01]  /*c9a0*/  SEL R94, R8, R7, P0 ;  /* 0x00000007085e7207 */ /* 0x000fe20000000000 */
[----:B------:R-:W-:Y:S01]  /*c9b0*/  IMAD.X R57, RZ, RZ, R73, P3 ;  /* 0x000000ffff397224 */ /* 0x000fe200018e0649 */
[----:B------:R-:W-:Y:S02]  /*c9c0*/  IADD3 R8, P2, R72, 0x60, RZ ;  /* 0x0000006048087810 */ /* 0x000fe40007f5e0ff */
        /* <DEDUP_REMOVED lines=22> */
[----:B------:R-:W-:Y:S01]  /*cb30*/  SEL R104, R46, R47, P0 ;  /* 0x0000002f2e687207 */ /* 0x000fe20000000000 */
[----:B------:R-:W-:Y:S01]  /*cb40*/  IMAD.X R47, RZ, RZ, R73, P2 ;  /* 0x000000ffff2f7224 */ /* 0x000fe200010e0649 */
[----:B------:R-:W-:-:S02]  /*cb50*/  IADD3 R12, P1, R72, 0x4060, RZ ;  /* 0x00004060480c7810 */ /* 0x000fc40007f3e0ff */
[C---:B------:R-:W-:Y:S02]  /*cb60*/  IADD3 R10, P6, R72.reuse, 0x4040, RZ ;  /* 0x00004040480a7810 */ /* 0x040fe40007fde0ff */
[C---:B------:R-:W-:Y:S02]  /*cb70*/  IADD3 R7, P5, R72.reuse, 0x4020, RZ ;  /* 0x0000402048077810 */ /* 0x040fe40007fbe0ff */
[C---:B------:R-:W-:Y:S02]  /*cb80*/  IADD3 R6, P4, R72.reuse, 0x40, RZ ;  /* 0x0000004048067810 */ /* 0x040fe40007f9e0ff */
[----:B------:R-:W-:Y:S02]  /*cb90*/  IADD3 R5, P3, R72, 0x4000, RZ ;  /* 0x0000400048057810 */ /* 0x000fe40007f7e0ff */
[----:B------:R-:W-:Y:S02]  /*cba0*/  SEL R167, R35, R34, P0 ;  /* 0x0000002223a77207 */ /* 0x000fe40000000000 */
[----:B------:R-:W-:-:S02]  /*cbb0*/  SEL R109, R34, R35, P0 ;  /* 0x00000023226d7207 */ /* 0x000fc40000000000 */
[----:B------:R-:W-:Y:S02]  /*cbc0*/  LOP3.LUT R72, R3, R72, RZ, 0x3c, !PT ;  /* 0x0000004803487212 */ /* 0x000fe400078e3cff */
[----:B------:R-:W-:Y:S02]  /*cbd0*/  LOP3.LUT R11, R28, 0x380, RZ, 0xc0, !PT ;  /* 0x000003801c0b7812 */ /* 0x000fe400078ec0ff */
[----:B------:R-:W-:Y:S02]  /*cbe0*/  SHF.R.U64 R3, R9, 0x3, RZ ;  /* 0x0000000309037819 */ /* 0x000fe400000012ff */
[----:B------:R-:W-:Y:S02]  /*cbf0*/  IADD3 R35, P2, R40, 0x3000, RZ ;  /* 0x0000300028237810 */ /* 0x000fe40007f5e0ff */
[----:B------:R-:W-:Y:S02]  /*cc00*/  SHF.R.U64 R11, R11, 0x3, RZ ;  /* 0x000000030b0b7819 */ /* 0x000fe400000012ff */
[----:B------:R-:W-:-:S02]  /*cc10*/  LOP3.LUT R62, R3, R26, RZ, 0x3c, !PT ;  /* 0x0000001a033e7212 */ /* 0x000fc400078e3cff */
[----:B------:R-:W-:Y:S02]  /*cc20*/  LOP3.LUT R34, R35, 0x380, RZ, 0xc0, !PT ;  /* 0x0000038023227812 */ /* 0x000fe400078ec0ff */
[----:B------:R-:W-:Y:S02]  /*cc30*/  LOP3.LUT R3, R4, 0x380, RZ, 0xc0, !PT ;  /* 0x0000038004037812 */ /* 0x000fe400078ec0ff */
[----:B------:R-:W-:Y:S02]  /*cc40*/  LOP3.LUT R64, R11, R28, RZ, 0x3c, !PT ;  /* 0x0000001c0b407212 */ /* 0x000fe400078e3cff */
[----:B------:R-:W-:Y:S02]  /*cc50*/  SHF.R.U64 R34, R34, 0x3, RZ ;  /* 0x0000000322227819 */ /* 0x000fe400000012ff */
[----:B------:R-:W-:Y:S02]  /*cc60*/  LOP3.LUT R11, R20, 0x380, RZ, 0xc0, !PT ;  /* 0x00000380140b7812 */ /* 0x000fe400078ec0ff */
[----:B------:R-:W-:-:S02]  /*cc70*/  SHF.R.U64 R3, R3, 0x3, RZ ;  /* 0x0000000303037819 */ /* 0x000fc400000012ff */
[----:B------:R-:W-:Y:S02]  /*cc80*/  LOP3.LUT R9, R14, 0x380, RZ, 0xc0, !PT ;  /* 0x000003800e097812 */ /* 0x000fe400078ec0ff */
[----:B------:R-:W-:Y:S01]  /*cc90*/  LOP3.LUT R34, R34, R35, RZ, 0x3c, !PT ;  /* 0x0000002322227212 */ /* 0x000fe200078e3cff */
[----:B------:R-:W-:Y:S01]  /*cca0*/  IMAD.X R35, RZ, RZ, R41, P2 ;  /* 0x000000ffff237224 */ /* 0x000fe200010e0629 */
[----:B------:R-:W-:Y:S02]  /*ccb0*/  SHF.R.U64 R11, R11, 0x3, RZ ;  /* 0x000000030b0b7819 */ /* 0x000fe400000012ff */
[----:B------:R-:W-:Y:S02]  /*ccc0*/  LOP3.LUT R56, R3, R4, RZ, 0x3c, !PT ;  /* 0x0000000403387212 */ /* 0x000fe400078e3cff */
[----:B------:R-:W-:Y:S02]  /*ccd0*/  SHF.R.U64 R9, R9, 0x3, RZ ;  /* 0x0000000309097819 */ /* 0x000fe400000012ff */
[----:B------:R-:W-:-:S02]  /*cce0*/  LOP3.LUT R3, R6, 0x380, RZ, 0xc0, !PT ;  /* 0x0000038006037812 */ /* 0x000fc400078ec0ff */
[----:B------:R-:W-:Y:S02]  /*ccf0*/  IADD3 R21, P2, R40, 0x9000, RZ ;  /* 0x0000900028157810 */ /* 0x000fe40007f5e0ff */
[----:B------:R-:W-:Y:S02]  /*cd00*/  LOP3.LUT R58, R11, R20, RZ, 0x3c, !PT ;  /* 0x000000140b3a7212 */ /* 0x000fe400078e3cff */
[----:B------:R-:W-:Y:S02]  /*cd10*/  LOP3.LUT R54, R9, R14, RZ, 0x3c, !PT ;  /* 0x0000000e09367212 */ /* 0x000fe400078e3cff */
[----:B------:R-:W-:Y:S02]  /*cd20*/  SHF.R.U64 R3, R3, 0x3, RZ ;  /* 0x0000000303037819 */ /* 0x000fe400000012ff */
[----:B------:R-:W-:Y:S02]  /*cd30*/  LOP3.LUT R20, R21, 0x380, RZ, 0xc0, !PT ;  /* 0x0000038015147812 */ /* 0x000fe400078ec0ff */
[----:B------:R-:W-:-:S02]  /*cd40*/  LOP3.LUT R9, R10, 0x380, RZ, 0xc0, !PT ;  /* 0x000003800a097812 */ /* 0x000fc400078ec0ff */
[----:B------:R-:W-:Y:S02]  /*cd50*/  SEL R163, R43, R42, P0 ;  /* 0x0000002a2ba37207 */ /* 0x000fe40000000000 */
[----:B------:R-:W-:Y:S01]  /*cd60*/  SEL R106, R42, R43, P0 ;  /* 0x0000002b2a6a7207 */ /* 0x000fe20000000000 */
[--C-:B------:R-:W-:Y:S01]  /*cd70*/  IMAD.X R43, RZ, RZ, R73.reuse, P4 ;  /* 0x000000ffff2b7224 */ /* 0x100fe200020e0649 */
[----:B------:R-:W-:Y:S02]  /*cd80*/  SEL R127, R45, R44, P0 ;  /* 0x0000002c2d7f7207 */ /* 0x000fe40000000000 */
[----:B------:R-:W-:Y:S01]  /*cd90*/  SEL R86, R44, R45, P0 ;  /* 0x0000002d2c567207 */ /* 0x000fe20000000000 */
[----:B------:R-:W-:Y:S01]  /*cda0*/  IMAD.X R45, RZ, RZ, R73, P3 ;  /* 0x000000ffff2d7224 */ /* 0x000fe200018e0649 */
[----:B------:R-:W-:Y:S02]  /*cdb0*/  LOP3.LUT R42, R3, R6, RZ, 0x3c, !PT ;  /* 0x00000006032a7212 */ /* 0x000fe400078e3cff */
[----:B------:R-:W-:-:S02]  /*cdc0*/  SHF.R.U64 R20, R20, 0x3, RZ ;  /* 0x0000000314147819 */ /* 0x000fc400000012ff */
[----:B------:R-:W-:Y:S02]  /*cdd0*/  SEL R125, R37, R36, P0 ;  /* 0x00000024257d7207 */ /* 0x000fe40000000000 */
[----:B------:R-:W-:Y:S02]  /*cde0*/  SEL R85, R36, R37, P0 ;  /* 0x0000002524557207 */ /* 0x000fe40000000000 */
[----:B------:R-:W-:Y:S02]  /*cdf0*/  SHF.R.U64 R9, R9, 0x3, RZ ;  /* 0x0000000309097819 */ /* 0x000fe400000012ff */
[----:B------:R-:W-:Y:S02]  /*ce00*/  LOP3.LUT R3, R8, 0x380, RZ, 0xc0, !PT ;  /* 0x0000038008037812 */ /* 0x000fe400078ec0ff */
[----:B------:R-:W-:Y:S02]  /*ce10*/  IADD3 R37, P3, R40, 0x2000, RZ ;  /* 0x0000200028257810 */ /* 0x000fe40007f7e0ff */
[----:B------:R-:W-:-:S02]  /*ce20*/  SEL R159, R51, R50, P0 ;  /* 0x00000032339f7207 */ /* 0x000fc40000000000 */
[----:B------:R-:W-:Y:S01]  /*ce30*/  SEL R103, R50, R51, P0 ;  /* 0x0000003332677207 */ /* 0x000fe20000000000 */
[----:B------:R-:W-:Y:S01]  /*ce40*/  IMAD.X R51, RZ, RZ, R73, P6 ;  /* 0x000000ffff337224 */ /* 0x000fe200030e0649 */
[----:B------:R-:W-:Y:S01]  /*ce50*/  LOP3.LUT R20, R20, R21, RZ, 0x3c, !PT ;  /* 0x0000001514147212 */ /* 0x000fe200078e3cff */
[----:B------:R-:W-:Y:S01]  /*ce60*/  IMAD.X R21, RZ, RZ, R41, P2 ;  /* 0x000000ffff157224 */ /* 0x000fe200010e0629 */
[----:B------:R-:W-:Y:S02]  /*ce70*/  LOP3.LUT R50, R9, R10, RZ, 0x3c, !PT ;  /* 0x0000000a09327212 */ /* 0x000fe400078e3cff */
[----:B------:R-:W-:Y:S02]  /*ce80*/  SHF.R.U64 R3, R3, 0x3, RZ ;  /* 0x0000000303037819 */ /* 0x000fe400000012ff */
[----:B------:R-:W-:Y:S02]  /*ce90*/  LOP3.LUT R36, R37, 0x380, RZ, 0xc0, !PT ;  /* 0x0000038025247812 */ /* 0x000fe400078ec0ff */
[----:B------:R-:W-:-:S02]  /*cea0*/  IADD3 R10, P2, R40, 0xf000, RZ ;  /* 0x0000f000280a7810 */ /* 0x000fc40007f5e0ff */
[----:B------:R-:W-:Y:S02]  /*ceb0*/  LOP3.LUT R46, R3, R8, RZ, 0x3c, !PT ;  /* 0x00000008032e7212 */ /* 0x000fe400078e3cff */
[----:B------:R-:W-:Y:S02]  /*cec0*/  SHF.R.U64 R36, R36, 0x3, RZ ;  /* 0x0000000324247819 */ /* 0x000fe400000012ff */
[----:B------:R-:W-:Y:S02]  /*ced0*/  LOP3.LUT R3, R10, 0x380, RZ, 0xc0, !PT ;  /* 0x000003800a037812 */ /* 0x000fe400078ec0ff */
[----:B------:R-:W-:Y:S02]  /*cee0*/  LOP3.LUT R11, R12, 0x380, RZ, 0xc0, !PT ;  /* 0x000003800c0b7812 */ /* 0x000fe400078ec0ff */
[----:B------:R-:W-:Y:S01]  /*cef0*/  LOP3.LUT R36, R36, R37, RZ, 0x3c, !PT ;  /* 0x0000002524247212 */ /* 0x000fe200078e3cff */
[----:B------:R-:W-:Y:S01]  /*cf00*/  IMAD.X R37, RZ, RZ, R41, P3 ;  /* 0x000000ffff257224 */ /* 0x000fe200018e0629 */
[----:B------:R-:W-:-:S02]  /*cf10*/  SHF.R.U64 R3, R3, 0x3, RZ ;  /* 0x0000000303037819 */ /* 0x000fc400000012ff */
[----:B------:R-:W-:Y:S02]  /*cf20*/  IADD3 R15, P3, R40, 0x8000, RZ ;  /* 0x00008000280f7810 */ /* 0x000fe40007f7e0ff */
[----:B------:R-:W-:Y:S02]  /*cf30*/  SHF.R.U64 R11, R11, 0x3, RZ ;  /* 0x000000030b0b7819 */ /* 0x000fe400000012ff */
[----:B------:R-:W-:Y:S02]  /*cf40*/  SEL R129, R53, R52, P0 ;  /* 0x0000003435817207 */ /* 0x000fe40000000000 */
[----:B------:R-:W-:Y:S01]  /*cf50*/  SEL R88, R52, R53, P0 ;  /* 0x0000003534587207 */ /* 0x000fe20000000000 */
[----:B------:R-:W-:Y:S01]  /*cf60*/  IMAD.X R53, RZ, RZ, R73, P1 ;  /* 0x000000ffff357224 */ /* 0x000fe200008e0649 */
[----:B------:R-:W-:Y:S02]  /*cf70*/  LOP3.LUT R10, R3, R10, RZ, 0x3c, !PT ;  /* 0x0000000a030a7212 */ /* 0x000fe400078e3cff */
[----:B------:R-:W-:Y:S01]  /*cf80*/  LOP3.LUT R4, R7, 0x380, RZ, 0xc0, !PT ;  /* 0x0000038007047812 */ /* 0x000fe200078ec0ff */
[----:B------:R-:W0:Y:S01]  /*cf90*/  LDC R3, c[0x0][0xbe8] ;  /* 0x0002fa00ff037b82 */ /* 0x000e220000000800 */
[----:B------:R-:W-:-:S02]  /*cfa0*/  LOP3.LUT R14, R15, 0x380, RZ, 0xc0, !PT ;  /* 0x000003800f0e7812 */ /* 0x000fc400078ec0ff */
[----:B------:R-:W-:Y:S01]  /*cfb0*/  LOP3.LUT R52, R11, R12, RZ, 0x3c, !PT ;  /* 0x0000000c0b347212 */ /* 0x000fe200078e3cff */
[----:B------:R-:W-:Y:S01]  /*cfc0*/  IMAD.X R11, RZ, RZ, R41, P2 ;  /* 0x000000ffff0b7224 */ /* 0x000fe200010e0629 */
[----:B------:R-:W-:Y:S02]  /*cfd0*/  SHF.R.U64 R4, R4, 0x3, RZ ;  /* 0x0000000304047819 */ /* 0x000fe400000012ff */
[----:B------:R-:W-:Y:S02]  /*cfe0*/  SHF.R.U64 R14, R14, 0x3, RZ ;  /* 0x000000030e0e7819 */ /* 0x000fe400000012ff */
[----:B------:R-:W-:Y:S02]  /*cff0*/  MOV R108, R52 ;  /* 0x00000034006c7202 */ /* 0x000fe40000000f00 */
[----:B------:R-:W-:Y:S02]  /*d000*/  SEL R137, R136, R49, P0 ;  /* 0x0000003188897207 */ /* 0x000fe40000000000 */
[----:B------:R-:W-:Y:S01]  /*d010*/  SEL R92, R49, R136, P0 ;  /* 0x00000088315c7207 */ /* 0x000fe20000000000 */
[----:B------:R-:W-:Y:S01]  /*d020*/  IMAD.X R49, RZ, RZ, R73, P5 ;  /* 0x000000ffff317224 */ /* 0x000fe200028e0649 */
[----:B------:R-:W-:-:S02]  /*d030*/  SEL R139, R93, R48, P0 ;  /* 0x000000305d8b7207 */ /* 0x000fc40000000000 */
[----:B------:R-:W-:Y:S02]  /*d040*/  SEL R93, R48, R93, P0 ;  /* 0x0000005d305d7207 */ /* 0x000fe40000000000 */
[----:B------:R-:W-:Y:S02]  /*d050*/  SEL R83, R32, R33, P0 ;  /* 0x0000002120537207 */ /* 0x000fe40000000000 */
[----:B------:R-:W-:Y:S02]  /*d060*/  SEL R76, R33, R32, P0 ;  /* 0x00000020214c7207 */ /* 0x000fe40000000000 */
[----:B------:R-:W-:Y:S02]  /*d070*/  LOP3.LUT R48, R4, R7, RZ, 0x3c, !PT ;  /* 0x0000000704307212 */ /* 0x000fe400078e3cff */
[----:B------:R-:W-:Y:S01]  /*d080*/  LOP3.LUT R14, R14, R15, RZ, 0x3c, !PT ;  /* 0x0000000f0e0e7212 */ /* 0x000fe200078e3cff */
[----:B------:R-:W-:Y:S01]  /*d090*/  IMAD.X R15, RZ, RZ, R41, P3 ;  /* 0x000000ffff0f7224 */ /* 0x000fe200018e0629 */
[----:B------:R-:W-:-:S02]  /*d0a0*/  IADD3 R9, P3, R40, 0xe000, RZ ;  /* 0x0000e00028097810 */ /* 0x000fc40007f7e0ff */
[----:B------:R-:W-:Y:S02]  /*d0b0*/  MOV R132, R46 ;  /* 0x0000002e00847202 */ /* 0x000fe40000000f00 */
[----:B------:R-:W-:Y:S02]  /*d0c0*/  MOV R110, R50 ;  /* 0x00000032006e7202 */ /* 0x000fe40000000f00 */
[----:B------:R-:W-:Y:S02]  /*d0d0*/  MOV R112, R48 ;  /* 0x0000003000707202 */ /* 0x000fe40000000f00 */
[----:B------:R-:W-:Y:S02]  /*d0e0*/  LOP3.LUT R8, R9, 0x380, RZ, 0xc0, !PT ;  /* 0x0000038009087812 */ /* 0x000fe400078ec0ff */
[----:B------:R-:W-:Y:S02]  /*d0f0*/  MOV R70, R70 ;  /* 0x0000004600467202 */ /* 0x000fe40000000f00 */
[----:B------:R-:W-:-:S02]  /*d100*/  MOV R71, R54 ;  /* 0x0000003600477202 */ /* 0x000fc40000000f00 */
[----:B------:R-:W-:Y:S02]  /*d110*/  SHF.R.U64 R8, R8, 0x3, RZ ;  /* 0x0000000308087819 */ /* 0x000fe400000012ff */
[----:B------:R-:W-:Y:S02]  /*d120*/  LOP3.LUT R4, R5, 0x380, RZ, 0xc0, !PT ;  /* 0x0000038005047812 */ /* 0x000fe400078ec0ff */
[----:B--2---:R-:W-:Y:S01]  /*d130*/  LOP3.LUT R53, R74, 0x2, RZ, 0x3c, !PT ;  /* 0x000000024a357812 */ /* 0x004fe200078e3cff */
[----:B------:R-:W-:Y:S01]  /*d140*/  SHFL.IDX PT, R46, R81, R74, 0x1c1f ;  /* 0x001c1f4a512e7589 */ /* 0x000fe200000e0000 */
[----:B------:R-:W-:Y:S01]  /*d150*/  LOP3.LUT R8, R8, R9, RZ, 0x3c, !PT ;  /* 0x0000000908087212 */ /* 0x000fe200078e3cff */
[----:B------:R-:W-:Y:S01]  /*d160*/  IMAD.X R9, RZ, RZ, R41, P3 ;  /* 0x000000ffff097224 */ /* 0x000fe200018e0629 */
[----:B0-----:R-:W-:Y:S01]  /*d170*/  ISETP.NE.AND P3, PT, R3, 0x1, PT ;  /* 0x000000010300780c */ /* 0x001fe20003f65270 */
[----:B------:R-:W0:Y:S01]  /*d180*/  SHFL.IDX PT, R75, R75, R53, 0x1c1f ;  /* 0x001c1f354b4b7589 */ /* 0x000e2200000e0000 */
[----:B------:R-:W-:-:S02]  /*d190*/  SHF.R.U64 R4, R4, 0x3, RZ ;  /* 0x0000000304047819 */ /* 0x000fc400000012ff */
[----:B------:R-:W-:Y:S01]  /*d1a0*/  LOP3.LUT R13, R24, 0x380, RZ, 0xc0, !PT ;  /* 0x00000380180d7812 */ /* 0x000fe200078ec0ff */
[----:B------:R-:W-:Y:S01]  /*d1b0*/  SHFL.IDX PT, R50, R83, R74, 0x1c1f ;  /* 0x001c1f4a53327589 */ /* 0x000fe200000e0000 */
[----:B------:R-:W-:Y:S02]  /*d1c0*/  LOP3.LUT R44, R4, R5, RZ, 0x3c, !PT ;  /* 0x00000005042c7212 */ /* 0x000fe400078e3cff */
[----:B------:R-:W-:Y:S01]  /*d1d0*/  SHF.R.U64 R13, R13, 0x3, RZ ;  /* 0x000000030d0d7819 */ /* 0x000fe200000012ff */
[----:B------:R-:W1:Y:S01]  /*d1e0*/  SHFL.IDX PT, R49, R76, R53, 0x1c1f ;  /* 0x001c1f354c317589 */ /* 0x000e6200000e0000 */
[----:B------:R-:W-:Y:S02]  /*d1f0*/  MOV R130, R44 ;  /* 0x0000002c00827202 */ /* 0x000fe40000000f00 */
[----:B------:R-:W-:Y:S01]  /*d200*/  LOP3.LUT R60, R13, R24, RZ, 0x3c, !PT ;  /* 0x000000180d3c7212 */ /* 0x000fe200078e3cff */
[----:B------:R-:W-:Y:S01]  /*d210*/  SHFL.IDX PT, R143, R143, R74, 0x1c1f ;  /* 0x001c1f4a8f8f7589 */ /* 0x000fe200000e0000 */
[----:B------:R-:W-:-:S02]  /*d220*/  MOV R68, R68 ;  /* 0x0000004400447202 */ /* 0x000fc40000000f00 */
[----:B------:R-:W-:Y:S01]  /*d230*/  MOV R69, R58 ;  /* 0x0000003a00457202 */ /* 0x000fe20000000f00 */
[----:B------:R-:W2:Y:S01]  /*d240*/  SHFL.IDX PT, R52, R95, R53, 0x1c1f ;  /* 0x001c1f355f347589 */ /* 0x000ea200000e0000 */
[----:B------:R-:W-:Y:S02]  /*d250*/  MOV R118, R56 ;  /* 0x0000003800767202 */ /* 0x000fe40000000f00 */
[----:B------:R-:W-:Y:S01]  /*d260*/  MOV R66, R66 ;  /* 0x0000004200427202 */ /* 0x000fe20000000f00 */
[----:B------:R-:W-:Y:S01]  /*d270*/  SHFL.IDX PT, R54, R87, R74, 0x1c1f ;  /* 0x001c1f4a57367589 */ /* 0x000fe200000e0000 */
[----:B------:R-:W-:Y:S02]  /*d280*/  MOV R67, R60 ;  /* 0x0000003c00437202 */ /* 0x000fe40000000f00 */
[----:B------:R-:W-:Y:S01]  /*d290*/  MOV R64, R64 ;  /* 0x0000004000407202 */ /* 0x000fe20000000f00 */
[----:B------:R-:W3:Y:S01]  /*d2a0*/  SHFL.IDX PT, R77, R77, R53, 0x1c1f ;  /* 0x001c1f354d4d7589 */ /* 0x000ee200000e0000 */
[----:B0-----:R-:W-:-:S02]  /*d2b0*/  SEL R44, R46, R75, P0 ;  /* 0x0000004b2e2c7207 */ /* 0x001fc40000000000 */
[----:B------:R-:W-:Y:S01]  /*d2c0*/  SEL R46, R75, R46, P0 ;  /* 0x0000002e4b2e7207 */ /* 0x000fe20000000000 */
[----:B------:R-:W-:Y:S01]  /*d2d0*/  SHFL.IDX PT, R141, R141, R74, 0x1c1f ;  /* 0x001c1f4a8d8d7589 */ /* 0x000fe200000e0000 */
[----:B------:R-:W0:Y:S01]  /*d2e0*/  @P3 LDC R75, c[0x0][0xbec] ;  /* 0x0002fb00ff4b3b82 */ /* 0x000e220000000800 */
[----:B------:R-:W-:Y:S02]  /*d2f0*/  SEL R165, R39, R38, P0 ;  /* 0x0000002627a57207 */ /* 0x000fe40000000000 */
[----:B------:R-:W4:Y:S01]  /*d300*/  SHFL.IDX PT, R96, R96, R53, 0x1c1f ;  /* 0x001c1f3560607589 */ /* 0x000f2200000e0000 */
[----:B-1----:R-:W-:Y:S02]  /*d310*/  SEL R48, R50, R49, P0 ;  /* 0x0000003132307207 */ /* 0x002fe40000000000 */
[----:B------:R-:W-:Y:S01]  /*d320*/  SEL R50, R49, R50, P0 ;  /* 0x0000003231327207 */ /* 0x000fe20000000000 */
[----:B------:R-:W-:Y:S01]  /*d330*/  SHFL.IDX PT, R145, R145, R74, 0x1c1f ;  /* 0x001c1f4a91917589 */ /* 0x000fe200000e0000 */
[----:B------:R-:W-:-:S02]  /*d340*/  SEL R107, R38, R39, P0 ;  /* 0x00000027266b7207 */ /* 0x000fc40000000000 */
[----:B------:R-:W-:Y:S01]  /*d350*/  MOV R65, R62 ;  /* 0x0000003e00417202 */ /* 0x000fe20000000f00 */
[----:B------:R-:W1:Y:S01]  /*d360*/  SHFL.IDX PT, R94, R94, R53, 0x1c1f ;  /* 0x001c1f355e5e7589 */ /* 0x000e6200000e0000 */
[----:B--2---:R-:W-:Y:S02]  /*d370*/  SEL R49, R143, R52, P0 ;  /* 0x000000348f317207 */ /* 0x004fe40000000000 */
[----:B------:R-:W-:Y:S01]  /*d380*/  SEL R51, R52, R143, P0 ;  /* 0x0000008f34337207 */ /* 0x000fe20000000000 */
[----:B------:R-:W-:Y:S01]  /*d390*/  SHFL.IDX PT, R58, R115, R74, 0x1c1f ;  /* 0x001c1f4a733a7589 */ /* 0x000fe200000e0000 */
[----:B------:R-:W-:Y:S02]  /*d3a0*/  IADD3 R39, P4, R40, 0x1000, RZ ;  /* 0x0000100028277810 */ /* 0x000fe40007f9e0ff */
[----:B------:R-:W-:Y:S01]  /*d3b0*/  SEL R135, R128, R91, P0 ;  /* 0x0000005b80877207 */ /* 0x000fe20000000000 */
[----:B------:R-:W2:Y:S01]  /*d3c0*/  SHFL.IDX PT, R57, R78, R53, 0x1c1f ;  /* 0x001c1f354e397589 */ /* 0x000ea200000e0000 */
[----:B---3--:R-:W-:-:S02]  /*d3d0*/  SEL R52, R54, R77, P0 ;  /* 0x0000004d36347207 */ /* 0x008fc40000000000 */
[----:B------:R-:W-:Y:S01]  /*d3e0*/  SEL R54, R77, R54, P0 ;  /* 0x000000364d367207 */ /* 0x000fe20000000000 */
[----:B------:R-:W-:Y:S01]  /*d3f0*/  SHFL.IDX PT, R147, R147, R74, 0x1c1f ;  /* 0x001c1f4a93937589 */ /* 0x000fe200000e0000 */
[----:B------:R-:W3:Y:S01]  /*d400*/  @P3 LDC R77, c[0x0][0xbf0] ;  /* 0x0002fc00ff4d3b82 */ /* 0x000ee20000000800 */
[----:B------:R-:W-:Y:S02]  /*d410*/  LOP3.LUT R38, R39, 0x380, RZ, 0xc0, !PT ;  /* 0x0000038027267812 */ /* 0x000fe400078ec0ff */
[----:B------:R-:W0:Y:S01]  /*d420*/  SHFL.IDX PT, R60, R97, R53, 0x1c1f ;  /* 0x001c1f35613c7589 */ /* 0x000e2200000e0000 */
[----:B------:R-:W-:Y:S02]  /*d430*/  SEL R91, R91, R128, P0 ;  /* 0x000000805b5b7207 */ /* 0x000fe40000000000 */
[----:B------:R-:W-:Y:S01]  /*d440*/  SEL R169, R31, R30, P0 ;  /* 0x0000001e1fa97207 */ /* 0x000fe20000000000 */
[----:B------:R-:W-:Y:S01]  /*d450*/  SHFL.IDX PT, R117, R117, R74, 0x1c1f ;  /* 0x001c1f4a75757589 */ /* 0x000fe200000e0000 */
[----:B------:R-:W-:-:S02]  /*d460*/  SEL R111, R30, R31, P0 ;  /* 0x0000001f1e6f7207 */ /* 0x000fc40000000000 */
[----:B------:R-:W-:Y:S01]  /*d470*/  IADD3 R33, P1, R40, 0x4000, RZ ;  /* 0x0000400028217810 */ /* 0x000fe20007f3e0ff */
[----:B------:R-:W0:Y:S01]  /*d480*/  SHFL.IDX PT, R62, R79, R53, 0x1c1f ;  /* 0x001c1f354f3e7589 */ /* 0x000e2200000e0000 */
[----:B------:R-:W-:Y:S02]  /*d490*/  SHF.R.U64 R38, R38, 0x3, RZ ;  /* 0x0000000326267819 */ /* 0x000fe400000012ff */
[----:B------:R-:W-:Y:S01]  /*d4a0*/  MOV R105, R72 ;  /* 0x0000004800697202 */ /* 0x000fe20000000f00 */
[----:B------:R-:W-:Y:S01]  /*d4b0*/  SHFL.IDX PT, R149, R149, R74, 0x1c1f ;  /* 0x001c1f4a95957589 */ /* 0x000fe200000e0000 */
[----:B------:R-:W-:Y:S02]  /*d4c0*/  MOV R134, R42 ;  /* 0x0000002a00867202 */ /* 0x000fe40000000f00 */
[----:B------:R-:W-:Y:S01]  /*d4d0*/  LOP3.LUT R32, R33, 0x380, RZ, 0xc0, !PT ;  /* 0x0000038021207812 */ /* 0x000fe200078ec0ff */
[----:B------:R-:W3:Y:S01]  /*d4e0*/  SHFL.IDX PT, R98, R98, R53, 0x1c1f ;  /* 0x001c1f3562627589 */ /* 0x000ee200000e0000 */
[----:B------:R-:W-:Y:S01]  /*d4f0*/  LOP3.LUT R38, R38, R39, RZ, 0x3c, !PT ;  /* 0x0000002726267212 */ /* 0x000fe200078e3cff */
[----:B------:R-:W-:Y:S01]  /*d500*/  IMAD.X R39, RZ, RZ, R41, P4 ;  /* 0x000000ffff277224 */ /* 0x000fe200020e0629 */
[----:B----4-:R-:W-:Y:S01]  /*d510*/  SEL R45, R141, R96, P0 ;  /* 0x000000608d2d7207 */ /* 0x010fe20000000000 */
[----:B------:R-:W-:Y:S01]  /*d520*/  SHFL.IDX PT, R119, R119, R74, 0x1c1f ;  /* 0x001c1f4a77777589 */ /* 0x000fe200000e0000 */
[----:B------:R-:W-:-:S02]  /*d530*/  SEL R47, R96, R141, P0 ;  /* 0x0000008d602f7207 */ /* 0x000fc40000000000 */
[----:B-1----:R-:W-:Y:S01]  /*d540*/  SEL R55, R94, R145, P0 ;  /* 0x000000915e377207 */ /* 0x002fe20000000000 */
[----:B------:R-:W-:Y:S01]  /*d550*/  SHFL.IDX PT, R151, R151, R74, 0x1c1f ;  /* 0x001c1f4a97977589 */ /* 0x000fe200000e0000 */
[----:B------:R-:W-:Y:S02]  /*d560*/  IADD3 R27, P4, R40, 0x7000, RZ ;  /* 0x00007000281b7810 */ /* 0x000fe40007f9e0ff */
[----:B------:R-:W-:Y:S01]  /*d570*/  SHF.R.U64 R32, R32, 0x3, RZ ;  /* 0x0000000320207819 */ /* 0x000fe200000012ff */
[----:B------:R-:W1:Y:S01]  /*d580*/  SHFL.IDX PT, R80, R80, R53, 0x1c1f ;  /* 0x001c1f3550507589 */ /* 0x000e6200000e0000 */
[----:B------:R-:W-:Y:S02]  /*d590*/  LOP3.LUT R26, R27, 0x380, RZ, 0xc0, !PT ;  /* 0x000003801b1a7812 */ /* 0x000fe400078ec0ff */
[----:B------:R-:W-:Y:S01]  /*d5a0*/  LOP3.LUT R32, R32, R33, RZ, 0x3c, !PT ;  /* 0x0000002120207212 */ /* 0x000fe200078e3cff */
[----:B------:R-:W4:Y:S01]  /*d5b0*/  SHFL.IDX PT, R76, R99, R53, 0x1c1f ;  /* 0x001c1f35634c7589 */ /* 0x000f2200000e0000 */
[----:B------:R-:W-:Y:S01]  /*d5c0*/  IMAD.X R33, RZ, RZ, R41, P1 ;  /* 0x000000ffff217224 */ /* 0x000fe200008e0629 */
[----:B--2---:R-:W-:-:S02]  /*d5d0*/  SEL R56, R58, R57, P0 ;  /* 0x000000393a387207 */ /* 0x004fc40000000000 */
[----:B------:R-:W-:Y:S01]  /*d5e0*/  SHFL.IDX PT, R121, R121, R74, 0x1c1f ;  /* 0x001c1f4a79797589 */ /* 0x000fe200000e0000 */
[----:B------:R-:W-:Y:S02]  /*d5f0*/  IADD3 R25, P1, R40, 0xa000, RZ ;  /* 0x0000a00028197810 */ /* 0x000fe40007f3e0ff */
[----:B------:R-:W-:Y:S01]  /*d600*/  SEL R58, R57, R58, P0 ;  /* 0x0000003a393a7207 */ /* 0x000fe20000000000 */
[----:B------:R-:W-:Y:S01]  /*d610*/  SHFL.IDX PT, R153, R153, R74, 0x1c1f ;  /* 0x001c1f4a99997589 */ /* 0x000fe200000e0000 */
[----:B------:R-:W-:Y:S02]  /*d620*/  SHF.R.U64 R26, R26, 0x3, RZ ;  /* 0x000000031a1a7819 */ /* 0x000fe400000012ff */
[----:B0-----:R-:W-:Y:S01]  /*d630*/  SEL R57, R147, R60, P0 ;  /* 0x0000003c93397207 */ /* 0x001fe20000000000 */
[----:B------:R-:W0:Y:S01]  /*d640*/  SHFL.IDX PT, R82, R82, R53, 0x1c1f ;  /* 0x001c1f3552527589 */ /* 0x000e2200000e0000 */
[----:B------:R-:W-:Y:S02]  /*d650*/  SEL R59, R60, R147, P0 ;  /* 0x000000933c3b7207 */ /* 0x000fe40000000000 */
[----:B------:R-:W-:Y:S01]  /*d660*/  SEL R60, R117, R62, P0 ;  /* 0x0000003e753c7207 */ /* 0x000fe20000000000 */
[----:B------:R-:W2:Y:S01]  /*d670*/  SHFL.IDX PT, R100, R100, R53, 0x1c1f ;  /* 0x001c1f3564647589 */ /* 0x000ea200000e0000 */
[----:B------:R-:W-:-:S02]  /*d680*/  LOP3.LUT R24, R25, 0x380, RZ, 0xc0, !PT ;  /* 0x0000038019187812 */ /* 0x000fc400078ec0ff */
[----:B------:R-:W-:Y:S01]  /*d690*/  SEL R62, R62, R117, P0 ;  /* 0x000000753e3e7207 */ /* 0x000fe20000000000 */
[----:B------:R-:W-:Y:S01]  /*d6a0*/  SHFL.IDX PT, R123, R123, R74, 0x1c1f ;  /* 0x001c1f4a7b7b7589 */ /* 0x000fe200000e0000 */
[----:B---3--:R-:W-:Y:S02]  /*d6b0*/  SEL R61, R149, R98, P0 ;  /* 0x00000062953d7207 */ /* 0x008fe40000000000 */
[----:B------:R-:W-:Y:S01]  /*d6c0*/  SEL R63, R98, R149, P0 ;  /* 0x00000095623f7207 */ /* 0x000fe20000000000 */
[----:B------:R-:W-:Y:S01]  /*d6d0*/  SHFL.IDX PT, R155, R155, R74, 0x1c1f ;  /* 0x001c1f4a9b9b7589 */ /* 0x000fe200000e0000 */
[----:B------:R-:W-:Y:S01]  /*d6e0*/  LOP3.LUT R26, R26, R27, RZ, 0x3c, !PT ;  /* 0x0000001b1a1a7212 */ /* 0x000fe200078e3cff */
[----:B------:R-:W-:Y:S01]  /*d6f0*/  IMAD.X R27, RZ, RZ, R41, P4 ;  /* 0x000000ffff1b7224 */ /* 0x000fe200020e0629 */
[----:B------:R-:W-:Y:S01]  /*d700*/  IADD3 R7, P4, R40, 0xd000, RZ ;  /* 0x0000d00028077810 */ /* 0x000fe20007f9e0ff */
[----:B------:R-:W3:Y:S01]  /*d710*/  SHFL.IDX PT, R84, R84, R53, 0x1c1f ;  /* 0x001c1f3554547589 */ /* 0x000ee200000e0000 */
[----:B------:R-:W-:-:S02]  /*d720*/  SHF.R.U64 R24, R24, 0x3, RZ ;  /* 0x0000000318187819 */ /* 0x000fc400000012ff */
[----:B------:R-:W-:Y:S01]  /*d730*/  LOP3.LUT R6, R7, 0x380, RZ, 0xc0, !PT ;  /* 0x0000038007067812 */ /* 0x000fe200078ec0ff */
[----:B------:R-:W3:Y:S01]  /*d740*/  SHFL.IDX PT, R78, R101, R53, 0x1c1f ;  /* 0x001c1f35654e7589 */ /* 0x000ee200000e0000 */
[----:B------:R-:W-:Y:S01]  /*d750*/  LOP3.LUT R24, R24, R25, RZ, 0x3c, !PT ;  /* 0x0000001918187212 */ /* 0x000fe200078e3cff */
[----:B------:R-:W-:Y:S01]  /*d760*/  IMAD.X R25, RZ, RZ, R41, P1 ;  /* 0x000000ffff197224 */ /* 0x000fe200008e0629 */
[C---:B------:R-:W-:Y:S01]  /*d770*/  IADD3 R31, P6, R40.reuse, 0x5000, RZ ;  /* 0x00005000281f7810 */ /* 0x040fe20007fde0ff */
[----:B------:R-:W-:Y:S01]  /*d780*/  SHFL.IDX PT, R120, R127, R74, 0x1c1f ;  /* 0x001c1f4a7f787589 */ /* 0x000fe200000e0000 */
[----:B------:R-:W-:Y:S02]  /*d790*/  IADD3 R29, P5, R40, 0x6000, RZ ;  /* 0x00006000281d7810 */ /* 0x000fe40007fbe0ff */
[----:B------:R-:W-:Y:S01]  /*d7a0*/  SHF.R.U64 R6, R6, 0x3, RZ ;  /* 0x0000000306067819 */ /* 0x000fe200000012ff */
[----:B------:R-:W-:Y:S01]  /*d7b0*/  SHFL.IDX PT, R114, R129, R74, 0x1c1f ;  /* 0x001c1f4a81727589 */ /* 0x000fe200000e0000 */
[----:B------:R-:W-:-:S02]  /*d7c0*/  LOP3.LUT R30, R31, 0x380, RZ, 0xc0, !PT ;  /* 0x000003801f1e7812 */ /* 0x000fc400078ec0ff */
[----:B------:R-:W-:Y:S01]  /*d7d0*/  LOP3.LUT R28, R29, 0x380, RZ, 0xc0, !PT ;  /* 0x000003801d1c7812 */ /* 0x000fe200078ec0ff */
[----:B------:R-:W-:Y:S01]  /*d7e0*/  SHFL.IDX PT, R125, R125, R74, 0x1c1f ;  /* 0x001c1f4a7d7d7589 */ /* 0x000fe200000e0000 */
[----:B------:R-:W-:Y:S02]  /*d7f0*/  LOP3.LUT R6, R6, R7, RZ, 0x3c, !PT ;  /* 0x0000000706067212 */ /* 0x000fe400078e3cff */
[----:B------:R-:W-:Y:S01]  /*d800*/  LOP3.LUT R7, R40, 0x380, RZ, 0xc0, !PT ;  /* 0x0000038028077812 */ /* 0x000fe200078ec0ff */
[----:B------:R-:W-:Y:S01]  /*d810*/  SHFL.IDX PT, R81, R131, R74, 0x1c1f ;  /* 0x001c1f4a83517589 */ /* 0x000fe200000e0000 */
[----:B------:R-:W-:Y:S02]  /*d820*/  SHF.R.U64 R30, R30, 0x3, RZ ;  /* 0x000000031e1e7819 */ /* 0x000fe400000012ff */
[----:B------:R-:W-:Y:S01]  /*d830*/  SHF.R.U64 R28, R28, 0x3, RZ ;  /* 0x000000031c1c7819 */ /* 0x000fe200000012ff */
[----:B------:R-:W-:Y:S01]  /*d840*/  SHFL.IDX PT, R73, R133, R74, 0x1c1f ;  /* 0x001c1f4a85497589 */ /* 0x000fe200000e0000 */
[----:B------:R-:W-:-:S02]  /*d850*/  SHF.R.U64 R7, R7, 0x3, RZ ;  /* 0x0000000307077819 */ /* 0x000fc400000012ff */
[----:B------:R-:W-:Y:S01]  /*d860*/  LOP3.LUT R30, R30, R31, RZ, 0x3c, !PT ;  /* 0x0000001f1e1e7212 */ /* 0x000fe200078e3cff */
[----:B------:R-:W-:Y:S01]  /*d870*/  SHFL.IDX PT, R72, R135, R74, 0x1c1f ;  /* 0x001c1f4a87487589 */ /* 0x000fe200000e0000 */
[----:B------:R-:W-:Y:S01]  /*d880*/  LOP3.LUT R28, R28, R29, RZ, 0x3c, !PT ;  /* 0x0000001d1c1c7212 */ /* 0x000fe200078e3cff */
[--C-:B------:R-:W-:Y:S01]  /*d890*/  IMAD.X R31, RZ, RZ, R41.reuse, P6 ;  /* 0x000000ffff1f7224 */ /* 0x100fe200030e0629 */
[C---:B------:R-:W-:Y:S01]  /*d8a0*/  IADD3 R13, P6, R40.reuse, 0xb000, RZ ;  /* 0x0000b000280d7810 */ /* 0x040fe20007fde0ff */
[----:B------:R-:W-:Y:S01]  /*d8b0*/  SHFL.IDX PT, R43, R137, R74, 0x1c1f ;  /* 0x001c1f4a892b7589 */ /* 0x000fe200000e0000 */
[--C-:B------:R-:W-:Y:S01]  /*d8c0*/  IMAD.X R29, RZ, RZ, R41.reuse, P5 ;  /* 0x000000ffff1d7224 */ /* 0x100fe200028e0629 */
[----:B------:R-:W-:Y:S02]  /*d8d0*/  IADD3 R5, P5, R40, 0xc000, RZ ;  /* 0x0000c00028057810 */ /* 0x000fe40007fbe0ff */
[----:B------:R-:W-:Y:S01]  /*d8e0*/  SHFL.IDX PT, R42, R139, R74, 0x1c1f ;  /* 0x001c1f4a8b2a7589 */ /* 0x000fe200000e0000 */
[----:B------:R-:W-:Y:S01]  /*d8f0*/  LOP3.LUT R40, R7, R40, RZ, 0x3c, !PT ;  /* 0x0000002807287212 */ /* 0x000fe200078e3cff */
[----:B------:R-:W-:Y:S01]  /*d900*/  IMAD.X R7, RZ, RZ, R41, P4 ;  /* 0x000000ffff077224 */ /* 0x000fe200020e0629 */
[----:B------:R-:W-:Y:S01]  /*d910*/  LOP3.LUT R4, R5, 0x380, RZ, 0xc0, !PT ;  /* 0x0000038005047812 */ /* 0x000fe200078ec0ff */
[----:B------:R-:W-:Y:S01]  /*d920*/  SHFL.IDX PT, R157, R157, R74, 0x1c1f ;  /* 0x001c1f4a9d9d7589 */ /* 0x000fe200000e0000 */
[----:B------:R-:W-:-:S02]  /*d930*/  LOP3.LUT R12, R13, 0x380, RZ, 0xc0, !PT ;  /* 0x000003800d0c7812 */ /* 0x000fc400078ec0ff */
[----:B------:R-:W-:Y:S01]  /*d940*/  SHF.R.U64 R4, R4, 0x3, RZ ;  /* 0x0000000304047819 */ /* 0x000fe200000012ff */
[----:B------:R-:W-:Y:S01]  /*d950*/  SHFL.IDX PT, R159, R159, R74, 0x1c1f ;  /* 0x001c1f4a9f9f7589 */ /* 0x000fe200000e0000 */
[----:B------:R-:W-:Y:S02]  /*d960*/  SHF.R.U64 R12, R12, 0x3, RZ ;  /* 0x000000030c0c7819 */ /* 0x000fe400000012ff */
[----:B------:R-:W-:Y:S01]  /*d970*/  LOP3.LUT R4, R4, R5, RZ, 0x3c, !PT ;  /* 0x0000000504047212 */ /* 0x000fe200078e3cff */
[----:B------:R-:W-:Y:S01]  /*d980*/  SHFL.IDX PT, R161, R161, R74, 0x1c1f ;  /* 0x001c1f4aa1a17589 */ /* 0x000fe200000e0000 */
[--C-:B------:R-:W-:Y:S01]  /*d990*/  IMAD.X R5, RZ, RZ, R41.reuse, P5 ;  /* 0x000000ffff057224 */ /* 0x100fe200028e0629 */
[----:B------:R-:W-:Y:S01]  /*d9a0*/  LOP3.LUT R12, R12, R13, RZ, 0x3c, !PT ;  /* 0x0000000d0c0c7212 */ /* 0x000fe200078e3cff */
[----:B------:R-:W-:Y:S01]  /*d9b0*/  IMAD.X R13, RZ, RZ, R41, P6 ;  /* 0x000000ffff0d7224 */ /* 0x000fe200030e0629 */
[----:B------:R-:W-:Y:S04]  /*d9c0*/  SHFL.IDX PT, R116, R163, R74, 0x1c1f ;  /* 0x001c1f4aa3747589 */ /* 0x000fe800000e0000 */
        /* <DEDUP_REMOVED lines=12> */
[----:B------:R-:W3:Y:S04]  /*da90*/  SHFL.IDX PT, R102, R102, R53, 0x1c1f ;  /* 0x001c1f3566667589 */ /* 0x000ee800000e0000 */
[----:B------:R-:W3:Y:S04]  /*daa0*/  SHFL.IDX PT, R86, R103, R53, 0x1c1f ;  /* 0x001c1f3567567589 */ /* 0x000ee800000e0000 */
[----:B------:R-:W3:Y:S04]  /*dab0*/  SHFL.IDX PT, R104, R104, R53, 0x1c1f ;  /* 0x001c1f3568687589 */ /* 0x000ee800000e0000 */
[----:B------:R-:W3:Y:S04]  /*dac0*/  SHFL.IDX PT, R79, R106, R53, 0x1c1f ;  /* 0x001c1f356a4f7589 */ /* 0x000ee800000e0000 */
[----:B------:R-:W3:Y:S04]  /*dad0*/  SHFL.IDX PT, R124, R107, R53, 0x1c1f ;  /* 0x001c1f356b7c7589 */ /* 0x000ee800000e0000 */
[----:B------:R-:W-:Y:S04]  /*dae0*/  SHFL.IDX PT, R126, R109, R53, 0x1c1f ;  /* 0x001c1f356d7e7589 */ /* 0x000fe800000e0000 */
[----:B------:R-:W-:Y:S04]  /*daf0*/  SHFL.IDX PT, R128, R111, R53, 0x1c1f ;  /* 0x001c1f356f807589 */ /* 0x000fe800000e0000 */
[----:B------:R1:W3:Y:S04]  /*db00*/  SHFL.IDX PT, R88, R113, R53, 0x1c1f ;  /* 0x001c1f3571587589 */ /* 0x0002e800000e0000 */
[----:B------:R4:W-:Y:S04]  /*db10*/  STSM.16.M88.4 [R105], R44 ;  /* 0x0000002c69007844 */ /* 0x0009e80000000200 */
[----:B------:R0:W-:Y:S01]  /*db20*/  STSM.16.M88.4 [R118], R48 ;  /* 0x0000003076007844 */ /* 0x0001e20000000200 */
[----:B-1----:R-:W-:Y:S01]  /*db30*/  SEL R53, R145, R94, P0 ;  /* 0x0000005e91357207 */ /* 0x002fe20000000000 */
[----:B------:R-:W-:-:S04]  /*db40*/  VIADD R94, R18, UR37 ;  /* 0x00000025125e7c36 */ /* 0x000fc80008000000 */
[----:B------:R-:W-:Y:S04]  /*db50*/  STSM.16.M88.4 [R134], R52 ;  /* 0x0000003486007844 */ /* 0x000fe80000000200 */
[----:B------:R1:W-:Y:S01]  /*db60*/  STSM.16.M88.4 [R132], R56 ;  /* 0x0000003884007844 */ /* 0x0003e20000000200 */
[----:B----4-:R-:W-:Y:S01]  /*db70*/  @P3 IMAD.HI.U32 R44, R94, R75, RZ ;  /* 0x0000004b5e2c3227 */ /* 0x010fe200078e00ff */
[----:B------:R-:W-:Y:S02]  /*db80*/  SEL R46, R80, R119, P0 ;  /* 0x00000077502e7207 */ /* 0x000fe40000000000 */
[----:B------:R-:W-:Y:S01]  /*db90*/  SEL R45, R151, R76, P0 ;  /* 0x0000004c972d7207 */ /* 0x000fe20000000000 */
[----:B------:R-:W-:Y:S01]  /*dba0*/  IMAD.MOV.U32 R75, RZ, RZ, R94 ;  /* 0x000000ffff4b7224 */ /* 0x000fe200078e005e */
[----:B------:R-:W-:Y:S01]  /*dbb0*/  @P3 SHF.R.U32.HI R75, RZ, R77, R44 ;  /* 0x0000004dff4b3219 */ /* 0x000fe2000001162c */
[----:B------:R4:W-:Y:S01]  /*dbc0*/  STSM.16.M88.4 [R130], R60 ;  /* 0x0000003c82007844 */ /* 0x0009e20000000200 */
[----:B------:R-:W-:-:S02]  /*dbd0*/  SEL R44, R119, R80, P0 ;  /* 0x00000050772c7207 */ /* 0x000fc40000000000 */
[----:B------:R-:W-:Y:S02]  /*dbe0*/  SEL R47, R76, R151, P0 ;  /* 0x000000974c2f7207 */ /* 0x000fe40000000000 */
[----:B0-----:R-:W-:Y:S02]  /*dbf0*/  SEL R48, R121, R82, P0 ;  /* 0x0000005279307207 */ /* 0x001fe40000000000 */
[----:B------:R-:W-:Y:S01]  /*dc00*/  SEL R50, R82, R121, P0 ;  /* 0x0000007952327207 */ /* 0x000fe20000000000 */
[----:B------:R0:W-:Y:S01]  /*dc10*/  STSM.16.M88.4 [R112], R44 ;  /* 0x0000002c70007844 */ /* 0x0001e20000000200 */
[----:B--2---:R-:W-:Y:S01]  /*dc20*/  SEL R49, R153, R100, P0 ;  /* 0x0000006499317207 */ /* 0x004fe20000000000 */
[----:B-1----:R-:W-:Y:S01]  /*dc30*/  IMAD.MOV R56, RZ, RZ, -R75 ;  /* 0x000000ffff387224 */ /* 0x002fe200078e0a4b */
[----:B------:R-:W-:Y:S02]  /*dc40*/  SEL R51, R100, R153, P0 ;  /* 0x0000009964337207 */ /* 0x000fe40000000000 */
[----:B---3--:R-:W-:-:S02]  /*dc50*/  SEL R52, R123, R84, P0 ;  /* 0x000000547b347207 */ /* 0x008fc40000000000 */
[----:B------:R-:W-:Y:S01]  /*dc60*/  SEL R54, R84, R123, P0 ;  /* 0x0000007b54367207 */ /* 0x000fe20000000000 */
[----:B------:R1:W-:Y:S01]  /*dc70*/  STSM.16.M88.4 [R110], R48 ;  /* 0x000000306e007844 */ /* 0x0003e20000000200 */
[----:B------:R-:W-:Y:S01]  /*dc80*/  SEL R53, R155, R78, P0 ;  /* 0x0000004e9b357207 */ /* 0x000fe20000000000 */
[----:B----4-:R-:W-:Y:S01]  /*dc90*/  IMAD R61, R3, R56, R94 ;  /* 0x00000038033d7224 */ /* 0x010fe200078e025e */
[----:B------:R-:W-:Y:S02]  /*dca0*/  SEL R55, R78, R155, P0 ;  /* 0x0000009b4e377207 */ /* 0x000fe40000000000 */
[----:B------:R-:W-:Y:S02]  /*dcb0*/  SEL R56, R125, R122, P0 ;  /* 0x0000007a7d387207 */ /* 0x000fe40000000000 */
[----:B------:R-:W-:Y:S01]  /*dcc0*/  SEL R58, R122, R125, P0 ;  /* 0x0000007d7a3a7207 */ /* 0x000fe20000000000 */
[----:B------:R2:W-:Y:S01]  /*dcd0*/  STSM.16.M88.4 [R108], R52 ;  /* 0x000000346c007844 */ /* 0x0005e20000000200 */
[----:B------:R-:W-:-:S02]  /*dce0*/  SEL R57, R157, R102, P0 ;  /* 0x000000669d397207 */ /* 0x000fc40000000000 */
[----:B------:R-:W-:Y:S02]  /*dcf0*/  SEL R59, R102, R157, P0 ;  /* 0x0000009d663b7207 */ /* 0x000fe40000000000 */
[----:B0-----:R-:W-:Y:S02]  /*dd00*/  SEL R44, R120, R127, P0 ;  /* 0x0000007f782c7207 */ /* 0x001fe40000000000 */
[----:B------:R-:W-:Y:S01]  /*dd10*/  SEL R46, R127, R120, P0 ;  /* 0x000000787f2e7207 */ /* 0x000fe20000000000 */
[----:B------:R-:W-:Y:S01]  /*dd20*/  STSM.16.M88.4 [R71], R56 ;  /* 0x0000003847007844 */ /* 0x000fe20000000200 */
[----:B-1----:R-:W-:Y:S01]  /*dd30*/  SHF.R.S32.HI R49, RZ, 0x1f, R75 ;  /* 0x0000001fff317819 */ /* 0x002fe2000001144b */
[----:B------:R-:W-:Y:S01]  /*dd40*/  VIADD R51, R188, UR37 ;  /* 0x00000025bc337c36 */ /* 0x000fe20008000000 */
[----:B------:R-:W-:Y:S02]  /*dd50*/  IADD3 R48, P1, R75, UR6, RZ ;  /* 0x000000064b307c10 */ /* 0x000fe4000ff3e0ff */
[----:B------:R-:W-:-:S02]  /*dd60*/  SHF.R.S32.HI R50, RZ, 0x1f, R61 ;  /* 0x0000001fff327819 */ /* 0x000fc4000001143d */
[----:B------:R-:W-:Y:S01]  /*dd70*/  SEL R45, R159, R86, P0 ;  /* 0x000000569f2d7207 */ /* 0x000fe20000000000 */
[----:B--2---:R-:W-:Y:S01]  /*dd80*/  IMAD.U32 R52, RZ, RZ, UR5 ;  /* 0x00000005ff347e24 */ /* 0x004fe2000f8e00ff */
[----:B------:R-:W-:Y:S01]  /*dd90*/  SEL R47, R86, R159, P0 ;  /* 0x0000009f562f7207 */ /* 0x000fe20000000000 */
[----:B------:R-:W-:Y:S01]  /*dda0*/  ULDC UR5, c[0x0][0xa88] ;  /* 0x0002a20000057ab9 */ /* 0x000fe20000000800 */
[----:B------:R-:W-:Y:S01]  /*ddb0*/  SEL R54, R129, R114, P0 ;  /* 0x0000007281367207 */ /* 0x000fe20000000000 */
[----:B------:R-:W-:Y:S01]  /*ddc0*/  IMAD R96, R3, UR5, RZ ;  /* 0x0000000503607c24 */ /* 0x000fe2000f8e02ff */
[----:B------:R-:W-:Y:S01]  /*ddd0*/  IADD3.X R49, R49, UR7, R52, P1, !PT ;  /* 0x0000000731317c10 */ /* 0x000fe20008ffe434 */
[----:B------:R-:W-:Y:S01]  /*dde0*/  ULDC.64 UR6, c[0x0][0xb88] ;  /* 0x0002e20000067ab9 */ /* 0x000fe20000000a00 */
[----:B------:R0:W-:Y:S01]  /*ddf0*/  STSM.16.M88.4 [R69], R44 ;  /* 0x0000002c45007844 */ /* 0x0001e20000000200 */
[----:B------:R-:W-:Y:S01]  /*de00*/  IMAD R50, R50, UR6, RZ ;  /* 0x0000000632327c24 */ /* 0x000fe2000f8e02ff */
[----:B------:R-:W-:Y:S01]  /*de10*/  SEL R52, R114, R129, P0 ;  /* 0x0000008172347207 */ /* 0x000fe20000000000 */
[----:B------:R-:W-:Y:S01]  /*de20*/  IMAD.WIDE.U32 R48, R61, UR6, R48 ;  /* 0x000000063d307c25 */ /* 0x000fe2000f8e0030 */
[----:B------:R-:W-:-:S02]  /*de30*/  SEL R53, R161, R104, P0 ;  /* 0x00000068a1357207 */ /* 0x000fc40000000000 */
[----:B------:R-:W-:Y:S01]  /*de40*/  SEL R55, R104, R161, P0 ;  /* 0x000000a168377207 */ /* 0x000fe20000000000 */
[----:B------:R-:W-:Y:S01]  /*de50*/  IMAD R61, R61, UR7, R50 ;  /* 0x000000073d3d7c24 */ /* 0x000fe2000f8e0232 */
[----:B------:R-:W-:Y:S01]  /*de60*/  ULDC.64 UR6, c[0x0][0xb50] ;  /* 0x0002d40000067ab9 */ /* 0x000fe20000000a00 */
[----:B------:R-:W-:Y:S02]  /*de70*/  LOP3.LUT P1, RZ, R186, 0x3, RZ, 0xc0, !PT ;  /* 0x00000003baff7812 */ /* 0x000fe4000782c0ff */
[----:B------:R1:W-:Y:S01]  /*de80*/  STSM.16.M88.4 [R67], R52 ;  /* 0x0000003443007844 */ /* 0x0003e20000000200 */
[----:B------:R-:W-:Y:S02]  /*de90*/  SEL R50, R74, R81, P0 ;  /* 0x000000514a327207 */ /* 0x000fe40000000000 */
[----:B------:R-:W-:Y:S01]  /*dea0*/  ISETP.GE.OR P2, PT, R51, R96, P1 ;  /* 0x000000603300720c */ /* 0x000fe20000f46670 */
[----:B0-----:R-:W-:Y:S01]  /*deb0*/  IMAD.IADD R47, R49, 0x1, R61 ;  /* 0x00000001312f7824 */ /* 0x001fe200078e023d */
[----:B------:R-:W-:Y:S01]  /*dec0*/  LEA R44, P4, R48, UR6, 0x2 ;  /* 0x00000006302c7c11 */ /* 0x000fe2000f8810ff */
[----:B------:R-:W-:Y:S01]  /*ded0*/  VIADD R45, R51, 0x8 ;  /* 0x00000008332d7836 */ /* 0x000fe20000000000 */
[----:B------:R-:W-:-:S02]  /*dee0*/  SEL R49, R116, R79, P0 ;  /* 0x0000004f74317207 */ /* 0x000fc40000000000 */
[----:B------:R-:W-:Y:S01]  /*def0*/  LEA.HI.X R46, R48, UR7, R47, 0x2, P4 ;  /* 0x00000007302e7c11 */ /* 0x000fe2000a0f142f */
[----:B------:R-:W-:Y:S01]  /*df00*/  SHFL.IDX PT, R94, R44, 0x1, 0x1c1f ;  /* 0x003c1f002c5e7f89 */ /* 0x000fe200000e0000 */
[----:B------:R-:W-:Y:S02]  /*df10*/  SEL R48, R81, R74, P0 ;  /* 0x0000004a51307207 */ /* 0x000fe40000000000 */
[----:B------:R-:W-:Y:S01]  /*df20*/  SEL R51, R79, R116, P0 ;  /* 0x000000744f337207 */ /* 0x000fe20000000000 */
[----:B------:R-:W-:Y:S01]  /*df30*/  SHFL.IDX PT, R89, R46, RZ, 0x1c1f ;  /* 0x001c1fff2e597589 */ /* 0x000fe200000e0000 */
[----:B------:R-:W-:Y:S02]  /*df40*/  ISETP.GE.OR P1, PT, R45, R96, P1 ;  /* 0x000000602d00720c */ /* 0x000fe40000f26670 */
[----:B-1----:R-:W-:Y:S01]  /*df50*/  SEL R52, R73, R90, P0 ;  /* 0x0000005a49347207 */ /* 0x002fe20000000000 */
[----:B------:R-:W-:Y:S01]  /*df60*/  SHFL.IDX PT, R95, R46, 0x1, 0x1c1f ;  /* 0x003c1f002e5f7f89 */ /* 0x000fe200000e0000 */
[----:B------:R-:W-:-:S02]  /*df70*/  SEL R54, R90, R73, P0 ;  /* 0x000000495a367207 */ /* 0x000fc40000000000 */
[----:B------:R-:W-:Y:S01]  /*df80*/  SEL R53, R115, R124, P0 ;  /* 0x0000007c73357207 */ /* 0x000fe20000000000 */
[----:B------:R-:W-:Y:S01]  /*df90*/  STSM.16.M88.4 [R65], R48 ;  /* 0x0000003041007844 */ /* 0x000fe20000000200 */
[----:B------:R-:W-:Y:S02]  /*dfa0*/  SEL R55, R124, R115, P0 ;  /* 0x000000737c377207 */ /* 0x000fe40000000000 */
[----:B------:R-:W-:Y:S02]  /*dfb0*/  SEL R45, R171, R88, P0 ;  /* 0x00000058ab2d7207 */ /* 0x000fe40000000000 */
[----:B------:R-:W-:Y:S01]  /*dfc0*/  SEL R47, R88, R171, P0 ;  /* 0x000000ab582f7207 */ /* 0x000fe20000000000 */
[----:B------:R-:W-:Y:S01]  /*dfd0*/  STSM.16.M88.4 [R64], R52 ;  /* 0x0000003440007844 */ /* 0x000fe20000000200 */
[----:B------:R-:W-:Y:S02]  /*dfe0*/  SEL R56, R72, R91, P0 ;  /* 0x0000005b48387207 */ /* 0x000fe40000000000 */
[----:B------:R-:W-:Y:S01]  /*dff0*/  SEL R58, R91, R72, P0 ;  /* 0x000000485b3a7207 */ /* 0x000fe20000000000 */
[----:B------:R0:W1:Y:S01]  /*e000*/  SHFL.IDX PT, R88, R44, RZ, 0x1c1f ;  /* 0x001c1fff2c587589 */ /* 0x00006200000e0000 */
[----:B------:R-:W-:-:S02]  /*e010*/  SEL R57, R87, R126, P0 ;  /* 0x0000007e57397207 */ /* 0x000fc40000000000 */
[----:B------:R-:W-:Y:S02]  /*e020*/  SEL R59, R126, R87, P0 ;  /* 0x000000577e3b7207 */ /* 0x000fe40000000000 */
[----:B------:R-:W-:Y:S02]  /*e030*/  SEL R81, R83, R128, P0 ;  /* 0x0000008053517207 */ /* 0x000fe40000000000 */
[----:B------:R-:W-:Y:S01]  /*e040*/  SEL R80, R43, R92, P0 ;  /* 0x0000005c2b507207 */ /* 0x000fe20000000000 */
[----:B------:R2:W-:Y:S01]  /*e050*/  STSM.16.M88.4 [R66], R56 ;  /* 0x0000003842007844 */ /* 0x0005e20000000200 */
[----:B------:R-:W-:Y:S02]  /*e060*/  SEL R82, R92, R43, P0 ;  /* 0x0000002b5c527207 */ /* 0x000fe40000000000 */
[----:B------:R-:W-:Y:S02]  /*e070*/  SEL R83, R128, R83, P0 ;  /* 0x0000005380537207 */ /* 0x000fe40000000000 */
[----:B0-----:R-:W-:-:S02]  /*e080*/  SEL R44, R42, R93, P0 ;  /* 0x0000005d2a2c7207 */ /* 0x001fc40000000000 */
[----:B------:R-:W-:Y:S01]  /*e090*/  SEL R46, R93, R42, P0 ;  /* 0x0000002a5d2e7207 */ /* 0x000fe20000000000 */
[----:B------:R-:W-:Y:S04]  /*e0a0*/  STSM.16.M88.4 [R68], R80 ;  /* 0x0000005044007844 */ /* 0x000fe80000000200 */
[----:B------:R-:W-:Y:S01]  /*e0b0*/  STSM.16.M88.4 [R70], R44 ;  /* 0x0000002c46007844 */ /* 0x000fe20000000200 */
[----:B------:R-:W-:Y:S01]  /*e0c0*/  BAR.SYNC.DEFER_BLOCKING 0x1, 0x100 ;  /* 0x0044000000007b1d */ /* 0x000fe20000010000 */
[----:B------:R-:W-:-:S05]  /*e0d0*/  UIMAD UR5, UR10, UR8, URZ ;  /* 0x000000080a0572a4 */ /* 0x000fca000f8e023f */
[----:B-1----:R-:W-:Y:S01]  /*e0e0*/  @!P2 ST.E desc[UR50][R88.64], R2 ;  /* 0x000000025800a985 */ /* 0x002fe2000c101932 */
[----:B------:R-:W-:Y:S01]  /*e0f0*/  UIMAD.WIDE.U32 UR6, UR40, UR8, URZ ;  /* 0x00000008280672a5 */ /* 0x000fe2000f8e003f */
[----:B------:R-:W-:Y:S02]  /*e100*/  ULDC.64 UR10, c[0x0][0xaf0] ;  /* 0x0002bc00000a7ab9 */ /* 0x000fe40000000a00 */
[----:B------:R0:W-:Y:S04]  /*e110*/  @!P1 ST.E desc[UR50][R94.64], R0 ;  /* 0x000000005e009985 */ /* 0x0001e8000c101932 */
[----:B------:R1:W5:Y:S04]  /*e120*/  LD.E.128 R52, desc[UR50][R30.64] ;  /* 0x000000321e347980 */ /* 0x000368000c101d00 */
[----:B--2---:R2:W5:Y:S01]  /*e130*/  LD.E.128 R56, desc[UR50][R28.64] ;  /* 0x000000321c387980 */ /* 0x004562000c101d00 */
[----:B0-----:R-:W-:-:S03]  /*e140*/  IMAD R0, R184, 0x20, R185 ;  /* 0x00000020b8007824 */ /* 0x001fc600078e02b9 */
[----:B------:R0:W5:Y:S01]  /*e150*/  LD.E.128 R88, desc[UR50][R6.64] ;  /* 0x0000003206587980 */ /* 0x000162000c101d00 */
[----:B-1----:R-:W1:Y:S01]  /*e160*/  @P3 LDC R31, c[0x0][0xbec] ;  /* 0x0002fb00ff1f3b82 */ /* 0x002e620000000800 */
[----:B------:R-:W-:Y:S02]  /*e170*/  UIMAD UR5, UR40, UR9, UR5 ;  /* 0x00000009280572a4 */ /* 0x000fe4000f8e0205 */
[----:B------:R-:W-:Y:S01]  /*e180*/  UIMAD UR8, UR13, UR10, URZ ;  /* 0x0000000a0d0872a4 */ /* 0x000fe2000f8e023f */
[----:B------:R-:W5:Y:S04]  /*e190*/  LD.E.128 R60, desc[UR50][R38.64] ;  /* 0x00000032263c7980 */ /* 0x000f68000c101d00 */
[----:B--2---:R-:W2:Y:S01]  /*e1a0*/  @P3 LDC R29, c[0x0][0xbf0] ;  /* 0x0002fc00ff1d3b82 */ /* 0x004ea20000000800 */
[----:B0-----:R-:W-:Y:S01]  /*e1b0*/  VIADD R6, R0, UR37 ;  /* 0x0000002500067c36 */ /* 0x001fe20008000000 */
[----:B------:R-:W-:Y:S01]  /*e1c0*/  UIADD3 UR7, UR7, UR5, URZ ;  /* 0x0000000507077290 */ /* 0x000fe2000fffe03f */
[----:B------:R-:W5:Y:S01]  /*e1d0*/  LD.E.128 R72, desc[UR50][R36.64] ;  /* 0x0000003224487980 */ /* 0x000f62000c101d00 */
[----:B------:R-:W-:Y:S01]  /*e1e0*/  UIMAD UR5, UR38, UR11, UR8 ;  /* 0x0000000b260572a4 */ /* 0x000fe2000f8e0208 */
[----:B------:R-:W-:Y:S01]  /*e1f0*/  IMAD.MOV.U32 R7, RZ, RZ, R6 ;  /* 0x000000ffff077224 */ /* 0x000fe200078e0006 */
[----:B------:R-:W-:Y:S01]  /*e200*/  UIMAD.WIDE.U32 UR38, UR38, UR10, UR6 ;  /* 0x0000000a262672a5 */ /* 0x000fe2000f8e0006 */
[----:B------:R0:W5:Y:S02]  /*e210*/  LD.E.128 R92, desc[UR50][R4.64] ;  /* 0x00000032045c7980 */ /* 0x000164000c101d00 */
[----:B------:R-:W-:-:S02]  /*e220*/  ULDC.64 UR6, c[0x0][0xae0] ;  /* 0x0002b80000067ab9 */ /* 0x000fc40000000a00 */
[----:B------:R-:W5:Y:S04]  /*e230*/  LD.E.128 R48, desc[UR50][R34.64] ;  /* 0x0000003222307980 */ /* 0x000f68000c101d00 */
[----:B------:R-:W5:Y:S01]  /*e240*/  LD.E.128 R76, desc[UR50][R32.64] ;  /* 0x00000032204c7980 */ /* 0x000f62000c101d00 */
[----:B-1----:R-:W-:Y:S01]  /*e250*/  @P3 IMAD.HI.U32 R0, R6, R31, RZ ;  /* 0x0000001f06003227 */ /* 0x002fe200078e00ff */
[----:B------:R-:W-:Y:S02]  /*e260*/  UIADD3 UR5, UR39, UR5, URZ ;  /* 0x0000000527057290 */ /* 0x000fe4000fffe03f */
[----:B------:R1:W5:Y:S04]  /*e270*/  LD.E.128 R36, desc[UR50][R8.64] ;  /* 0x0000003208247980 */ /* 0x000368000c101d00 */
[----:B------:R-:W5:Y:S01]  /*e280*/  LD.E.128 R40, desc[UR50][R40.64] ;  /* 0x0000003228287980 */ /* 0x000f62000c101d00 */
[----:B--2---:R-:W-:Y:S01]  /*e290*/  @P3 SHF.R.U32.HI R7, RZ, R29, R0 ;  /* 0x0000001dff073219 */ /* 0x004fe20000011600 */
[----:B0-----:R-:W-:-:S02]  /*e2a0*/  IMAD.U32 R5, RZ, RZ, UR39 ;  /* 0x00000027ff057e24 */ /* 0x001fc4000f8e00ff */
[----:B------:R-:W-:Y:S01]  /*e2b0*/  IMAD.U32 R4, RZ, RZ, UR38 ;  /* 0x00000026ff047e24 */ /* 0x000fe2000f8e00ff */
[--C-:B------:R-:W-:Y:S01]  /*e2c0*/  SHF.R.S32.HI R0, RZ, 0x1f, R7.reuse ;  /* 0x0000001fff007819 */ /* 0x100fe20000011407 */
[----:B------:R-:W-:Y:S01]  /*e2d0*/  IMAD.MOV R2, RZ, RZ, -R7 ;  /* 0x000000ffff027224 */ /* 0x000fe200078e0a07 */
[----:B------:R-:W5:Y:S01]  /*e2e0*/  LD.E.128 R44, desc[UR50][R26.64] ;  /* 0x000000321a2c7980 */ /* 0x000f62000c101d00 */
[----:B------:R-:W-:Y:S02]  /*e2f0*/  IMAD.U32 R5, RZ, RZ, UR5 ;  /* 0x00000005ff057e24 */ /* 0x000fe4000f8e00ff */
[----:B------:R-:W-:Y:S01]  /*e300*/  IMAD R0, R0, UR6, RZ ;  /* 0x0000000600007c24 */ /* 0x000fe2000f8e02ff */
[----:B------:R-:W5:Y:S01]  /*e310*/  LD.E.128 R84, desc[UR50][R14.64] ;  /* 0x000000320e547980 */ /* 0x000f62000c101d00 */
[----:B-1----:R-:W-:-:S03]  /*e320*/  IMAD R9, R3, R2, R6 ;  /* 0x0000000203097224 */ /* 0x002fc600078e0206 */
[----:B------:R-:W5:Y:S01]  /*e330*/  LD.E.128 R80, desc[UR50][R20.64] ;  /* 0x0000003214507980 */ /* 0x000f62000c101d00 */
[----:B------:R-:W-:-:S03]  /*e340*/  IMAD.WIDE.U32 R2, R7, UR6, R4 ;  /* 0x0000000607027c25 */ /* 0x000fc6000f8e0004 */
[----:B------:R-:W5:Y:S04]  /*e350*/  LD.E.128 R64, desc[UR50][R24.64] ;  /* 0x0000003218407980 */ /* 0x000f68000c101d00 */
[----:B------:R-:W5:Y:S04]  /*e360*/  LD.E.128 R68, desc[UR50][R12.64] ;  /* 0x000000320c447980 */ /* 0x000f68000c101d00 */
[----:B------:R0:W5:Y:S01]  /*e370*/  LD.E.128 R32, desc[UR50][R10.64] ;  /* 0x000000320a207980 */ /* 0x000162000c101d00 */
[----:B------:R-:W-:Y:S01]  /*e380*/  @!PT LDS RZ, [RZ] ;  /* 0x00000000fffff984 */ /* 0x000fe20000000800 */
[----:B------:R-:W-:Y:S01]  /*e390*/  @!PT LDS RZ, [RZ] ;  /* 0x00000000fffff984 */ /* 0x000fe20000000800 */
[----:B------:R-:W-:Y:S01]  /*e3a0*/  @!PT LDS RZ, [RZ] ;  /* 0x00000000fffff984 */ /* 0x000fe20000000800 */
[----:B------:R-:W-:Y:S01]  /*e3b0*/  @!PT LDS RZ, [RZ] ;  /* 0x00000000fffff984 */ /* 0x000fe20000000800 */
[----:B------:R1:W-:Y:S06]  /*e3c0*/  MEMBAR.ALL.CTA ;  /* 0x0000000000007992 */ /* 0x0003ec0000008000 */
[----:B-1----:R-:W1:Y:S01]  /*e3d0*/  FENCE.VIEW.ASYNC.S ;  /* 0x00000000000073c6 */ /* 0x002e620000000000 */
[----:B0-----:R-:W-:Y:S01]  /*e3e0*/  IMAD R11, R7, UR7, R0 ;  /* 0x00000007070b7c24 */ /* 0x001fe2000f8e0200 */
[----:B------:R-:W-:Y:S01]  /*e3f0*/  SHF.R.S32.HI R0, RZ, 0x1f, R9 ;  /* 0x0000001fff007819 */ /* 0x000fe20000011409 */
[----:B------:R-:W-:Y:S01]  /*e400*/  ULDC.64 UR6, c[0x0][0xad8] ;  /* 0x0002b60000067ab9 */ /* 0x000fe20000000a00 */
[----:B------:R-:W-:-:S02]  /*e410*/  VIADD R13, R185, UR37 ;  /* 0x00000025b90d7c36 */ /* 0x000fc40008000000 */
[----:B------:R-:W-:Y:S02]  /*e420*/  IMAD.IADD R3, R3, 0x1, R11 ;  /* 0x0000000103037824 */ /* 0x000fe400078e020b */
[----:B------:R-:W-:Y:S01]  /*e430*/  IMAD R0, R0, UR6, RZ ;  /* 0x0000000600007c24 */ /* 0x000fe2000f8e02ff */
[----:B------:R-:W-:Y:S01]  /*e440*/  UIADD3 UR5, UR12, 0x28420, URZ ;  /* 0x000284200c057890 */ /* 0x000fe2000fffe03f */
[----:B------:R-:W-:Y:S01]  /*e450*/  IMAD.WIDE.U32 R2, R9, UR6, R2 ;  /* 0x0000000609027c25 */ /* 0x000fe2000f8e0002 */
[----:B------:R-:W-:-:S03]  /*e460*/  ISETP.GE.AND P2, PT, R13, R96, PT ;  /* 0x000000600d00720c */ /* 0x000fc60003f46270 */
[----:B------:R-:W-:Y:S01]  /*e470*/  IMAD R7, R9, UR7, R0 ;  /* 0x0000000709077c24 */ /* 0x000fe2000f8e0200 */
[----:B------:R-:W-:Y:S01]  /*e480*/  ULDC.64 UR6, c[0x0][0xa80] ;  /* 0x0002a00000067ab9 */ /* 0x000fe20000000a00 */
[----:B------:R-:W-:Y:S01]  /*e490*/  UPRMT UR5, URZ, 0x654, UR5 ;  /* 0x000006543f057896 */ /* 0x000fe20008000005 */
[----:B------:R-:W-:Y:S01]  /*e4a0*/  LEA R0, P3, R2, UR6, 0x1 ;  /* 0x0000000602007c11 */ /* 0x000fe2000f8608ff */
[----:B------:R-:W-:Y:S02]  /*e4b0*/  IMAD.IADD R3, R3, 0x1, R7 ;  /* 0x0000000103037824 */ /* 0x000fe400078e0207 */
[----:B------:R-:W-:-:S03]  /*e4c0*/  VIADD R5, R13, 0x20 ;  /* 0x000000200d057836 */ /* 0x000fc60000000000 */
[----:B------:R-:W-:Y:S02]  /*e4d0*/  LEA.HI.X R10, R2, UR7, R3, 0x1, P3 ;  /* 0x00000007020a7c11 */ /* 0x000fe400098f0c03 */
[-C--:B------:R-:W-:Y:S01]  /*e4e0*/  ISETP.GE.AND P1, PT, R5, R96.reuse, PT ;  /* 0x000000600500720c */ /* 0x080fe20003f26270 */
[----:B------:R-:W-:Y:S01]  /*e4f0*/  VIADD R5, R13, 0x40 ;  /* 0x000000400d057836 */ /* 0x000fe20000000000 */
[----:B-1----:R0:W1:Y:S01]  /*e500*/  SHFL.IDX PT, R8, R0, RZ, 0x181f ;  /* 0x00181fff00087589 */ /* 0x00206200000e0000 */
[----:B------:R-:W-:Y:S01]  /*e510*/  SYNCS.ARRIVE.TRANS64.RED.A1T0 RZ, [UR5], RZ ;  /* 0x000000ffffff79a7 */ /* 0x000fe20008100405 */
[----:B------:R-:W-:Y:S02]  /*e520*/  BSSY B1, `(.L_x_1219) ;  /* 0x0000015000017945 */ /* 0x000fe40003800000 */
        /* <DEDUP_REMOVED lines=20> */
.L_x_1220:
[----:B------:R-:W-:Y:S05]  /*e670*/  BSYNC B1 ;  /* 0x0000000000017941 */ /* 0x000fea0003800000 */
.L_x_1219:
[----:B--2---:R2:W4:Y:S01]  /*e680*/  SHFL.IDX PT, R12, R10, 0x1, 0x181f ;  /* 0x00381f000a0c7f89 */ /* 0x00452200000e0000 */
[----:B------:R-:W-:Y:S03]  /*e690*/  BSSY B1, `(.L_x_1221) ;  /* 0x0000014000017945 */ /* 0x000fe60003800000 */
[----:B-1-3--:R2:W1:Y:S01]  /*e6a0*/  SHFL.IDX PT, R8, R0, 0x1, 0x181f ;  /* 0x00381f0000087f89 */ /* 0x00a46200000e0000 */
        /* <DEDUP_REMOVED lines=8> */
[----:B----4-:R-:W-:Y:S02]  /*e730*/  @!P4 LEA.HI.X R3, R17, R12, R193, 0x1, P6 ;  /* 0x0000000c1103c211 */ /* 0x010fe400030f0cc1 */
[----:B------:R-:W-:Y:S02]  /*e740*/  @!P2 LEA R6, P6, R19, R8, 0x1 ;  /* 0x000000081306a211 */ /* 0x000fe400078c08ff */
[----:B------:R-:W-:Y:S01]  /*e750*/  @!P3 LEA.HI.X R5, R22, R12, R192, 0x1, P5 ;  /* 0x0000000c1605b211 */ /* 0x000fe200028f0cc0 */
[----:B-----5:R3:W-:Y:S01]  /*e760*/  @!P4 ST.E.128 desc[UR50][R2.64], R60 ;  /* 0x0000003c0200c985 */ /* 0x0207e2000c101d32 */
[----:B------:R-:W-:-:S02]  /*e770*/  @!P1 LEA R8, P5, R23, R8, 0x1 ;  /* 0x0000000817089211 */ /* 0x000fc400078a08ff */
[-C--:B------:R-:W-:Y:S01]  /*e780*/  @!P2 LEA.HI.X R7, R19, R12.reuse, R191, 0x1, P6 ;  /* 0x0000000c1307a211 */ /* 0x080fe200030f0cbf */
[----:B------:R3:W-:Y:S01]  /*e790*/  @!P3 ST.E.128 desc[UR50][R4.64], R52 ;  /* 0x000000340400b985 */ /* 0x0007e2000c101d32 */
[----:B------:R-:W-:-:S03]  /*e7a0*/  @!P1 LEA.HI.X R9, R23, R12, R190, 0x1, P5 ;  /* 0x0000000c17099211 */ /* 0x000fc600028f0cbe */
[----:B------:R3:W-:Y:S04]  /*e7b0*/  @!P2 ST.E.128 desc[UR50][R6.64], R80 ;  /* 0x000000500600a985 */ /* 0x0007e8000c101d32 */
[----:B------:R3:W-:Y:S02]  /*e7c0*/  @!P1 ST.E.128 desc[UR50][R8.64], R88 ;  /* 0x0000005808009985 */ /* 0x0007e4000c101d32 */
.L_x_1222:
[----:B------:R-:W-:Y:S05]  /*e7d0*/  BSYNC B1 ;  /* 0x0000000000017941 */ /* 0x000fea0003800000 */
.L_x_1221:
[----:B----4-:R4:W0:Y:S01]  /*e7e0*/  SHFL.IDX PT, R12, R10, 0x2, 0x181f ;  /* 0x00581f000a0c7f89 */ /* 0x01082200000e0000 */
        /* <DEDUP_REMOVED lines=11> */
[----:B0-----:R-:W-:Y:S02]  /*e8a0*/  @!P3 LEA.HI.X R3, R17, R12, R193, 0x1, P6 ;  /* 0x0000000c1103b211 */ /* 0x001fe400030f0cc1 */
[----:B------:R-:W-:Y:S02]  /*e8b0*/  @!P0 LEA R8, P6, R23, R8, 0x1 ;  /* 0x0000000817088211 */ /* 0x000fe400078c08ff */
[-C--:B------:R-:W-:Y:S01]  /*e8c0*/  @!P2 LEA.HI.X R5, R22, R12.reuse, R192, 0x1, P5 ;  /* 0x0000000c1605a211 */ /* 0x080fe200028f0cc0 */
[----:B-----5:R3:W-:Y:S01]  /*e8d0*/  @!P3 ST.E.128 desc[UR50][R2.64], R72 ;  /* 0x000000480200b985 */ /* 0x0207e2000c101d32 */
[----:B------:R-:W-:-:S02]  /*e8e0*/  @!P1 LEA.HI.X R7, R19, R12, R191, 0x1, P4 ;  /* 0x0000000c13079211 */ /* 0x000fc400020f0cbf */
[----:B------:R-:W-:Y:S01]  /*e8f0*/  @!P0 LEA.HI.X R9, R23, R12, R190, 0x1, P6 ;  /* 0x0000000c17098211 */ /* 0x000fe200030f0cbe */
[----:B------:R3:W-:Y:S04]  /*e900*/  @!P2 ST.E.128 desc[UR50][R4.64], R56 ;  /* 0x000000380400a985 */ /* 0x0007e8000c101d32 */
[----:B------:R3:W-:Y:S04]  /*e910*/  @!P1 ST.E.128 desc[UR50][R6.64], R64 ;  /* 0x0000004006009985 */ /* 0x0007e8000c101d32 */
[----:B------:R3:W-:Y:S02]  /*e920*/  @!P0 ST.E.128 desc[UR50][R8.64], R36 ;  /* 0x0000002408008985 */ /* 0x0007e4000c101d32 */
.L_x_1224:
[----:B------:R-:W-:Y:S05]  /*e930*/  BSYNC B1 ;  /* 0x0000000000017941 */ /* 0x000fea0003800000 */
.L_x_1223:
[----:B---3--:R-:W-:Y:S01]  /*e940*/  VIADD R3, R13, 0x60 ;  /* 0x000000600d037836 */ /* 0x008fe20000000000 */
[----:B0-2-4-:R-:W0:Y:S04]  /*e950*/  SHFL.IDX PT, R10, R10, 0x3, 0x181f ;  /* 0x00781f000a0a7f89 */ /* 0x015e2800000e0000 */
[----:B------:R-:W-:Y:S01]  /*e960*/  ISETP.GE.AND P0, PT, R3, R96, PT ;  /* 0x000000600300720c */ /* 0x000fe20003f06270 */
[----:B------:R-:W2:-:S12]  /*e970*/  SHFL.IDX PT, R0, R0, 0x3, 0x181f ;  /* 0x00781f0000007f89 */ /* 0x000e9800000e0000 */
[----:B------:R-:W-:Y:S05]  /*e980*/  @P0 BRA `(.L_x_1225) ;  /* 0x0000000c00200947 */ /* 0x000fea0003800000 */
[----:B------:R-:W-:Y:S02]  /*e990*/  ULDC UR5, c[0x0][0xac8] ;  /* 0x0002b20000057ab9 */ /* 0x000fe40000000800 */
[----:B------:R-:W-:Y:S02]  /*e9a0*/  ISETP.GE.AND P3, PT, R17, UR5, PT ;  /* 0x0000000511007c0c */ /* 0x000fe4000bf66270 */
[----:B------:R-:W-:Y:S02]  /*e9b0*/  ISETP.GE.AND P4, PT, R22, UR5, PT ;  /* 0x0000000516007c0c */ /* 0x000fe4000bf86270 */
[----:B------:R-:W-:-:S09]  /*e9c0*/  ISETP.GE.AND P5, PT, R19, UR5, PT ;  /* 0x0000000513007c0c */ /* 0x000fd2000bfa6270 */
[-C--:B--2---:R-:W-:Y:S02]  /*e9d0*/  @!P3 LEA R2, P0, R17, R0.reuse, 0x1 ;  /* 0x000000001102b211 */ /* 0x084fe400078008ff */
[CC--:B------:R-:W-:Y:S02]  /*e9e0*/  @!P4 LEA R4, P1, R22.reuse, R0.reuse, 0x1 ;  /* 0x000000001604c211 */ /* 0x0c0fe400078208ff */
[----:B------:R-:W-:Y:S02]  /*e9f0*/  @!P5 LEA R6, P2, R19, R0, 0x1 ;  /* 0x000000001306d211 */ /* 0x000fe400078408ff */
[-C--:B0-----:R-:W-:Y:S02]  /*ea00*/  @!P3 LEA.HI.X R3, R17, R10.reuse, R193, 0x1, P0 ;  /* 0x0000000a1103b211 */ /* 0x081fe400000f0cc1 */
[-C--:B------:R-:W-:Y:S02]  /*ea10*/  @!P4 LEA.HI.X R5, R22, R10.reuse, R192, 0x1, P1 ;  /* 0x0000000a1605c211 */ /* 0x080fe400008f0cc0 */
[----:B------:R-:W-:Y:S01]  /*ea20*/  @!P5 LEA.HI.X R7, R19, R10, R191, 0x1, P2 ;  /* 0x0000000a1307d211 */ /* 0x000fe200010f0cbf */
[----:B-----5:R3:W-:Y:S01]  /*ea30*/  @!P3 ST.E.128 desc[UR50][R2.64], R48 ;  /* 0x000000300200b985 */ /* 0x0207e2000c101d32 */
[----:B------:R-:W-:-:S03]  /*ea40*/  ISETP.GE.AND P0, PT, R23, UR5, PT ;  /* 0x0000000517007c0c */ /* 0x000fc6000bf06270 */
[----:B------:R3:W-:Y:S04]  /*ea50*/  @!P4 ST.E.128 desc[UR50][R4.64], R44 ;  /* 0x0000002c0400c985 */ /* 0x0007e8000c101d32 */
[----:B------:R3:W-:Y:S06]  /*ea60*/  @!P5 ST.E.128 desc[UR50][R6.64], R68 ;  /* 0x000000440600d985 */ /* 0x0007ec000c101d32 */
[----:B------:R-:W-:Y:S05]  /*ea70*/  @P0 BRA `(.L_x_1225) ;  /* 0x0000000800e40947 */ /* 0x000fea0003800000 */
[----:B---3--:R-:W-:-:S04]  /*ea80*/  LEA R2, P0, R23, R0, 0x1 ;  /* 0x0000000017027211 */ /* 0x008fc800078008ff */
[----:B------:R-:W-:-:S05]  /*ea90*/  LEA.HI.X R3, R23, R10, R190, 0x1, P0 ;  /* 0x0000000a17037211 */ /* 0x000fca00000f0cbe */
[----:B------:R4:W-:Y:S01]  /*eaa0*/  ST.E.128 desc[UR50][R2.64], R32 ;  /* 0x0000002002007985 */ /* 0x0009e2000c101d32 */
[----:B------:R-:W-:Y:S05]  /*eab0*/  BRA `(.L_x_1225) ;  /* 0x0000000800d47947 */ /* 0x000fea0003800000 */
.L_x_1218:
[----:B------:R-:W0:Y:S01]  /*eac0*/  LDC R8, c[0x0][0xbe8] ;  /* 0x0002fa00ff087b82 */ /* 0x000e220000000800 */
[----:B------:R-:W-:Y:S01]  /*ead0*/  ISETP.GE.AND P0, PT, R194, 0x80, PT ;  /* 0x00000080c200780c */ /* 0x000fe20003f06270 */
[----:B------:R-:W-:Y:S01]  /*eae0*/  USHF.R.S32.HI UR8, URZ, 0x1f, UR40 ;  /* 0x0000001f3f087899 */ /* 0x000fe20008011428 */
[----:B------:R-:W-:Y:S01]  /*eaf0*/  BSSY B1, `(.L_x_1226) ;  /* 0x000002f000017945 */ /* 0x000fe20003800000 */
[----:B------:R-:W-:Y:S01]  /*eb00*/  USHF.R.S32.HI UR9, URZ, 0x1f, UR38 ;  /* 0x0000001f3f097899 */ /* 0x000fe20008011426 */
[----:B------:R-:W-:Y:S01]  /*eb10*/  IMAD R6, R184, 0x20, R185 ;  /* 0x00000020b8067824 */ /* 0x000fe200078e02b9 */
[----:B0-----:R-:W-:-:S13]  /*eb20*/  ISETP.NE.AND P1, PT, R8, 0x1, PT ;  /* 0x000000010800780c */ /* 0x001fda0003f25270 */
[----:B------:R-:W0:Y:S08]  /*eb30*/  @P1 LDC R9, c[0x0][0xbec] ;  /* 0x0002fb00ff091b82 */ /* 0x000e300000000800 */
[----:B------:R-:W1:Y:S01]  /*eb40*/  @P1 LDC R11, c[0x0][0xbf0] ;  /* 0x0002fc00ff0b1b82 */ /* 0x000e620000000800 */
[----:B------:R-:W-:Y:S05]  /*eb50*/  @P0 BRA `(.L_x_1227) ;  /* 0x0000000000a00947 */ /* 0x000fea0003800000 */
[----:B------:R-:W2:Y:S01]  /*eb60*/  S2R R0, SR_TID.X ;  /* 0x0000000000007919 */ /* 0x000ea20000002100 */
[----:B------:R-:W3:Y:S01]  /*eb70*/  LDC R3, c[0x0][0xbe8] ;  /* 0x0002fa00ff037b82 */ /* 0x000ee20000000800 */
[----:B------:R-:W-:Y:S01]  /*eb80*/  IMAD.U32 R4, RZ, RZ, UR37 ;  /* 0x00000025ff047e24 */ /* 0x000fe2000f8e00ff */
[----:B------:R-:W-:Y:S02]  /*eb90*/  ULDC UR5, c[0x0][0xa88] ;  /* 0x0002a20000057ab9 */ /* 0x000fe40000000800 */
[----:B---3--:R-:W-:Y:S02]  /*eba0*/  IMAD R5, R3, UR5, RZ ;  /* 0x0000000503057c24 */ /* 0x008fe4000f8e02ff */
[----:B--2---:R-:W-:-:S04]  /*ebb0*/  IADD3 R4, R4, -0x80, R0 ;  /* 0xffffff8004047810 */ /* 0x004fc80007ffe000 */
[----:B------:R-:W-:-:S13]  /*ebc0*/  ISETP.GE.AND P0, PT, R4, R5, PT ;  /* 0x000000050400720c */ /* 0x000fda0003f06270 */
[----:B------:R-:W-:Y:S05]  /*ebd0*/  @P0 BRA `(.L_x_1227) ;  /* 0x0000000000800947 */ /* 0x000fea0003800000 */
[----:B------:R-:W-:Y:S01]  /*ebe0*/  ISETP.NE.AND P0, PT, R3, 0x1, PT ;  /* 0x000000010300780c */ /* 0x000fe20003f05270 */
[----:B------:R-:W-:Y:S01]  /*ebf0*/  ULDC.64 UR10, c[0x0][0xb90] ;  /* 0x0002e400000a7ab9 */ /* 0x000fe20000000a00 */
[----:B------:R-:W-:Y:S01]  /*ec00*/  IMAD.MOV.U32 R2, RZ, RZ, R4 ;  /* 0x000000ffff027224 */ /* 0x000fe200078e0004 */
[----:B------:R-:W-:Y:S02]  /*ec10*/  UIMAD UR5, UR8, UR10, URZ ;  /* 0x0000000a080572a4 */ /* 0x000fe4000f8e023f */
[----:B------:R-:W-:Y:S02]  /*ec20*/  UIMAD.WIDE.U32 UR6, UR40, UR10, URZ ;  /* 0x0000000a280672a5 */ /* 0x000fe4000f8e003f */
[----:B------:R-:W-:-:S03]  /*ec30*/  UIMAD UR5, UR40, UR11, UR5 ;  /* 0x0000000b280572a4 */ /* 0x000fc6000f8e0205 */
[----:B------:R-:W-:Y:S01]  /*ec40*/  ULDC.64 UR10, c[0x0][0xb98] ;  /* 0x0002e600000a7ab9 */ /* 0x000fe20000000a00 */
[----:B------:R-:W-:Y:S02]  /*ec50*/  UIADD3 UR7, UR7, UR5, URZ ;  /* 0x0000000507077290 */ /* 0x000fe4000fffe03f */
[----:B------:R-:W2:Y:S01]  /*ec60*/  @P0 LDC R5, c[0x0][0xbec] ;  /* 0x0002fb00ff050b82 */ /* 0x000ea20000000800 */
[----:B------:R-:W-:Y:S02]  /*ec70*/  UIMAD UR5, UR9, UR10, URZ ;  /* 0x0000000a090572a4 */ /* 0x000fe4000f8e023f */
[----:B------:R-:W-:Y:S02]  /*ec80*/  UIMAD.WIDE.U32 UR6, UR38, UR10, UR6 ;  /* 0x0000000a260672a5 */ /* 0x000fe4000f8e0006 */
[----:B------:R-:W-:-:S03]  /*ec90*/  UIMAD UR5, UR38, UR11, UR5 ;  /* 0x0000000b260572a4 */ /* 0x000fc6000f8e0205 */
[----:B------:R-:W3:Y:S01]  /*eca0*/  @P0 LDC R7, c[0x0][0xbf0] ;  /* 0x0002fc00ff070b82 */ /* 0x000ee20000000800 */
[----:B------:R-:W-:Y:S01]  /*ecb0*/  ULDC.64 UR10, c[0x0][0xb88] ;  /* 0x0002e200000a7ab9 */ /* 0x000fe20000000a00 */
[----:B--2---:R-:W-:-:S05]  /*ecc0*/  @P0 IMAD.HI.U32 R0, R4, R5, RZ ;  /* 0x0000000504000227 */ /* 0x004fca00078e00ff */
[----:B---3--:R-:W-:-:S05]  /*ecd0*/  @P0 SHF.R.U32.HI R2, RZ, R7, R0 ;  /* 0x00000007ff020219 */ /* 0x008fca0000011600 */
[----:B------:R-:W-:-:S04]  /*ece0*/  IMAD.MOV R5, RZ, RZ, -R2 ;  /* 0x000000ffff057224 */ /* 0x000fc800078e0a02 */
[----:B------:R-:W-:Y:S01]  /*ecf0*/  IMAD R5, R3, R5, R4 ;  /* 0x0000000503057224 */ /* 0x000fe200078e0204 */
[----:B------:R-:W-:Y:S01]  /*ed00*/  SHF.R.S32.HI R3, RZ, 0x1f, R2 ;  /* 0x0000001fff037819 */ /* 0x000fe20000011402 */
[----:B------:R-:W-:Y:S01]  /*ed10*/  IMAD.U32 R4, RZ, RZ, UR5 ;  /* 0x00000005ff047e24 */ /* 0x000fe2000f8e00ff */
        /* <DEDUP_REMOVED lines=12> */
.L_x_1227:
[----:B------:R-:W-:Y:S05]  /*ede0*/  BSYNC B1 ;  /* 0x0000000000017941 */ /* 0x000fea0003800000 */
.L_x_1226:
[----:B------:R-:W-:Y:S01]  /*edf0*/  ULDC.64 UR10, c[0x0][0xae8] ;  /* 0x0002ba00000a7ab9 */ /* 0x000fe20000000a00 */
[----:B------:R-:W-:Y:S01]  /*ee00*/  VIADD R6, R6, UR37 ;  /* 0x0000002506067c36 */ /* 0x000fe20008000000 */
[----:B------:R-:W-:Y:S01]  /*ee10*/  UIMAD UR5, UR8, UR10, URZ ;  /* 0x0000000a080572a4 */ /* 0x000fe2000f8e023f */
[----:B------:R-:W-:Y:S01]  /*ee20*/  BSSY B1, `(.L_x_1228) ;  /* 0x000003c000017945 */ /* 0x000fe20003800000 */
[----:B------:R-:W-:Y:S01]  /*ee30*/  UIMAD.WIDE.U32 UR6, UR40, UR10, URZ ;  /* 0x0000000a280672a5 */ /* 0x000fe2000f8e003f */
[----:B0-----:R-:W-:Y:S01]  /*ee40*/  @P1 IMAD.HI.U32 R0, R6, R9, RZ ;  /* 0x0000000906001227 */ /* 0x001fe200078e00ff */
[----:B------:R-:W-:-:S03]  /*ee50*/  UIMAD UR5, UR40, UR11, UR5 ;  /* 0x0000000b280572a4 */ /* 0x000fc6000f8e0205 */
[----:B------:R-:W-:Y:S01]  /*ee60*/  ULDC.64 UR10, c[0x0][0xaf0] ;  /* 0x0002bc00000a7ab9 */ /* 0x000fe20000000a00 */
[----:B------:R-:W-:Y:S01]  /*ee70*/  UIADD3 UR7, UR7, UR5, URZ ;  /* 0x0000000507077290 */ /* 0x000fe2000fffe03f */
[----:B--2---:R-:W-:Y:S01]  /*ee80*/  IMAD.MOV.U32 R5, RZ, RZ, R6 ;  /* 0x000000ffff057224 */ /* 0x004fe200078e0006 */
[----:B------:R-:W-:Y:S01]  /*ee90*/  UIMAD UR5, UR9, UR10, URZ ;  /* 0x0000000a090572a4 */ /* 0x000fe2000f8e023f */
[----:B-1----:R-:W-:-:S03]  /*eea0*/  @P1 SHF.R.U32.HI R5, RZ, R11, R0 ;  /* 0x0000000bff051219 */ /* 0x002fc60000011600 */
[----:B------:R-:W-:Y:S01]  /*eeb0*/  UIMAD UR5, UR38, UR11, UR5 ;  /* 0x0000000b260572a4 */ /* 0x000fe2000f8e0205 */
[--C-:B------:R-:W-:Y:S01]  /*eec0*/  SHF.R.S32.HI R0, RZ, 0x1f, R5.reuse ;  /* 0x0000001fff007819 */ /* 0x100fe20000011405 */
[----:B------:R-:W-:Y:S01]  /*eed0*/  UIMAD.WIDE.U32 UR38, UR38, UR10, UR6 ;  /* 0x0000000a262672a5 */ /* 0x000fe2000f8e0006 */
[----:B------:R-:W-:Y:S02]  /*eee0*/  IMAD.MOV R7, RZ, RZ, -R5 ;  /* 0x000000ffff077224 */ /* 0x000fe400078e0a05 */
[----:B------:R-:W-:Y:S01]  /*eef0*/  ULDC.64 UR6, c[0x0][0xae0] ;  /* 0x0002b80000067ab9 */ /* 0x000fe20000000a00 */
[----:B------:R-:W-:Y:S01]  /*ef00*/  UIADD3 UR5, UR39, UR5, URZ ;  /* 0x0000000527057290 */ /* 0x000fe2000fffe03f */
[----:B------:R-:W-:Y:S02]  /*ef10*/  IMAD R0, R0, UR6, RZ ;  /* 0x0000000600007c24 */ /* 0x000fe4000f8e02ff */
[----:B------:R-:W-:Y:S02]  /*ef20*/  IMAD R7, R8, R7, R6 ;  /* 0x0000000708077224 */ /* 0x000fe400078e0206 */
[----:B------:R-:W-:-:S02]  /*ef30*/  IMAD.U32 R3, RZ, RZ, UR39 ;  /* 0x00000027ff037e24 */ /* 0x000fc4000f8e00ff */
[----:B------:R-:W-:Y:S02]  /*ef40*/  IMAD.U32 R2, RZ, RZ, UR38 ;  /* 0x00000026ff027e24 */ /* 0x000fe4000f8e00ff */
[----:B------:R-:W-:Y:S01]  /*ef50*/  IMAD.U32 R3, RZ, RZ, UR5 ;  /* 0x00000005ff037e24 */ /* 0x000fe2000f8e00ff */
[----:B------:R-:W-:Y:S01]  /*ef60*/  ULDC UR5, c[0x0][0xa88] ;  /* 0x0002a20000057ab9 */ /* 0x000fe20000000800 */
[C---:B------:R-:W-:Y:S01]  /*ef70*/  IMAD R9, R5.reuse, UR7, R0 ;  /* 0x0000000705097c24 */ /* 0x040fe2000f8e0200 */
[----:B------:R-:W-:Y:S01]  /*ef80*/  SHF.R.S32.HI R0, RZ, 0x1f, R7 ;  /* 0x0000001fff007819 */ /* 0x000fe20000011407 */
[----:B------:R-:W-:Y:S01]  /*ef90*/  IMAD.WIDE.U32 R2, R5, UR6, R2 ;  /* 0x0000000605027c25 */ /* 0x000fe2000f8e0002 */
[----:B------:R-:W-:-:S03]  /*efa0*/  ULDC.64 UR6, c[0x0][0xad8] ;  /* 0x0002b60000067ab9 */ /* 0x000fc60000000a00 */
[----:B------:R-:W-:Y:S02]  /*efb0*/  IMAD.IADD R3, R3, 0x1, R9 ;  /* 0x0000000103037824 */ /* 0x000fe400078e0209 */
[----:B------:R-:W-:Y:S02]  /*efc0*/  IMAD R4, R0, UR6, RZ ;  /* 0x0000000600047c24 */ /* 0x000fe4000f8e02ff */
[----:B------:R-:W-:Y:S02]  /*efd0*/  VIADD R6, R185, UR37 ;  /* 0x00000025b9067c36 */ /* 0x000fe40008000000 */
[----:B------:R-:W-:Y:S02]  /*efe0*/  IMAD R9, R8, UR5, RZ ;  /* 0x0000000508097c24 */ /* 0x000fe4000f8e02ff */
[C---:B------:R-:W-:Y:S02]  /*eff0*/  IMAD R5, R7.reuse, UR7, R4 ;  /* 0x0000000707057c24 */ /* 0x040fe4000f8e0204 */
[----:B------:R-:W-:Y:S01]  /*f000*/  IMAD.WIDE.U32 R2, R7, UR6, R2 ;  /* 0x0000000607027c25 */ /* 0x000fe2000f8e0002 */
[----:B------:R-:W-:Y:S01]  /*f010*/  ISETP.GE.AND P2, PT, R6, R9, PT ;  /* 0x000000090600720c */ /* 0x000fe20003f46270 */
[----:B------:R-:W-:-:S02]  /*f020*/  ULDC.64 UR6, c[0x0][0xa80] ;  /* 0x0002a00000067ab9 */ /* 0x000fc40000000a00 */
[----:B------:R-:W-:Y:S01]  /*f030*/  VIADD R0, R6, 0x20 ;  /* 0x0000002006007836 */ /* 0x000fe20000000000 */
[----:B------:R-:W-:Y:S01]  /*f040*/  LEA R4, P3, R2, UR6, 0x1 ;  /* 0x0000000602047c11 */ /* 0x000fe2000f8608ff */
[----:B------:R-:W-:-:S03]  /*f050*/  IMAD.IADD R3, R3, 0x1, R5 ;  /* 0x0000000103037824 */ /* 0x000fc600078e0205 */
[-C--:B------:R-:W-:Y:S01]  /*f060*/  ISETP.GE.AND P1, PT, R0, R9.reuse, PT ;  /* 0x000000090000720c */ /* 0x080fe20003f26270 */
[----:B------:R-:W-:Y:S01]  /*f070*/  VIADD R0, R6, 0x40 ;  /* 0x0000004006007836 */ /* 0x000fe20000000000 */
[----:B------:R-:W-:Y:S02]  /*f080*/  LEA.HI.X R5, R2, UR7, R3, 0x1, P3 ;  /* 0x0000000702057c11 */ /* 0x000fe400098f0c03 */
[----:B------:R0:W1:Y:S02]  /*f090*/  SHFL.IDX PT, R2, R4, RZ, 0x181f ;  /* 0x00181fff04027589 */ /* 0x00006400000e0000 */
[----:B------:R-:W-:Y:S02]  /*f0a0*/  ISETP.GE.AND P0, PT, R0, R9, PT ;  /* 0x000000090000720c */ /* 0x000fe40003f06270 */
[----:B------:R0:W2:Y:S01]  /*f0b0*/  SHFL.IDX PT, R0, R5, RZ, 0x181f ;  /* 0x00181fff05007589 */ /* 0x0000a200000e0000 */
[----:B------:R-:W-:Y:S10]  /*f0c0*/  @P2 BRA `(.L_x_1229) ;  /* 0x0000000000442947 */ /* 0x000ff40003800000 */
        /* <DEDUP_REMOVED lines=17> */
.L_x_1229:
[----:B------:R-:W-:Y:S05]  /*f1e0*/  BSYNC B1 ;  /* 0x0000000000017941 */ /* 0x000fea0003800000 */
.L_x_1228:
        /* <DEDUP_REMOVED lines=21> */
.L_x_1231:
[----:B------:R-:W-:Y:S05]  /*f340*/  BSYNC B1 ;  /* 0x0000000000017941 */ /* 0x000fea0003800000 */
.L_x_1230:
        /* <DEDUP_REMOVED lines=21> */
.L_x_1233:
[----:B------:R-:W-:Y:S05]  /*f4a0*/  BSYNC B1 ;  /* 0x0000000000017941 */ /* 0x000fea0003800000 */
.L_x_1232:
[----:B---3--:R-:W-:Y:S01]  /*f4b0*/  VIADD R3, R6, 0x60 ;  /* 0x0000006006037836 */ /* 0x008fe20000000000 */
[----:B0-----:R0:W3:Y:S04]  /*f4c0*/  SHFL.IDX PT, R0, R5, 0x3, 0x181f ;  /* 0x00781f0005007f89 */ /* 0x0010e800000e0000 */
[----:B------:R-:W-:Y:S01]  /*f4d0*/  ISETP.GE.AND P0, PT, R3, R9, PT ;  /* 0x000000090300720c */ /* 0x000fe20003f06270 */
[----:B-1----:R0:W1:-:S12]  /*f4e0*/  SHFL.IDX PT, R2, R4, 0x3, 0x181f ;  /* 0x00781f0004027f89 */ /* 0x00205800000e0000 */
[----:B0-----:R-:W-:Y:S05]  /*f4f0*/  @P0 BRA `(.L_x_1225) ;  /* 0x0000000000440947 */ /* 0x001fea0003800000 */
[----:B------:R-:W-:Y:S02]  /*f500*/  ULDC UR5, c[0x0][0xac8] ;  /* 0x0002b20000057ab9 */ /* 0x000fe40000000800 */
[----:B------:R-:W-:Y:S02]  /*f510*/  ISETP.GE.AND P3, PT, R17, UR5, PT ;  /* 0x0000000511007c0c */ /* 0x000fe4000bf66270 */
[----:B------:R-:W-:Y:S02]  /*f520*/  ISETP.GE.AND P2, PT, R22, UR5, PT ;  /* 0x0000000516007c0c */ /* 0x000fe4000bf46270 */
[----:B------:R-:W-:Y:S02]  /*f530*/  ISETP.GE.AND P1, PT, R19, UR5, PT ;  /* 0x0000000513007c0c */ /* 0x000fe4000bf26270 */
[----:B------:R-:W-:-:S07]  /*f540*/  ISETP.GE.AND P0, PT, R23, UR5, PT ;  /* 0x0000000517007c0c */ /* 0x000fce000bf06270 */
[-C--:B-12-4-:R-:W-:Y:S02]  /*f550*/  @!P3 LEA R4, P6, R17, R2.reuse, 0x1 ;  /* 0x000000021104b211 */ /* 0x096fe400078c08ff */
[CC--:B------:R-:W-:Y:S02]  /*f560*/  @!P2 LEA R6, P5, R22.reuse, R2.reuse, 0x1 ;  /* 0x000000021606a211 */ /* 0x0c0fe400078a08ff */
[----:B------:R-:W-:Y:S02]  /*f570*/  @!P1 LEA R8, P4, R19, R2, 0x1 ;  /* 0x0000000213089211 */ /* 0x000fe400078808ff */
[----:B---3--:R-:W-:Y:S02]  /*f580*/  @!P3 LEA.HI.X R5, R17, R0, R193, 0x1, P6 ;  /* 0x000000001105b211 */ /* 0x008fe400030f0cc1 */
        /* <DEDUP_REMOVED lines=8> */
.L_x_1225:
[----:B------:R-:W-:Y:S05]  /*f610*/  BSYNC B0 ;  /* 0x0000000000007941 */ /* 0x000fea0003800000 */
.L_x_1217:
[----:B------:R-:W-:Y:S02]  /*f620*/  ULDC UR5, c[0x0][0xc38] ;  /* 0x00030e0000057ab9 */ /* 0x000fe40000000800 */
[----:B------:R-:W-:-:S06]  /*f630*/  UISETP.GE.AND UP0, UPT, UR4, UR5, UPT ;  /* 0x000000050400728c */ /* 0x000fcc000bf06270 */
[----:B------:R-:W-:-:S13]  /*f640*/  PLOP3.LUT P0, PT, PT, PT, UP0, 0x80, 0x0 ;  /* 0x000000000000781c */ /* 0x000fda0003f0f008 */
[----:B------:R-:W-:Y:S05]  /*f650*/  @!P0 BRA `(.L_x_1234) ;  /* 0xffffff1400b88947 */ /* 0x000fea000383ffff */
[----:B------:R-:W-:Y:S05]  /*f660*/  EXIT ;  /* 0x000000000000794d */ /* 0x000fea0003800000 */
.L_x_1128:
[----:B------:R-:W-:-:S08]  /*f670*/  NOP ;  /* 0x0000000000007918 */ /* 0x000fd00000000000 */
[----:B------:R-:W0:-:S00]  /*f680*/  USETMAXREG.DEALLOC.CTAPOOL 0x28 ;  /* 0x00000028000079c8 */ /* 0x000e0000080e0500 */
[----:B0-----:R-:W-:-:S06]  /*f690*/  LOP3.LUT R0, R0, 0x3, RZ, 0xc0, !PT ;  /* 0x0000000300007812 */ /* 0x001fcc00078ec0ff */
[----:B------:R-:W0:Y:S01]  /*f6a0*/  S2UR UR5, SR_CTAID.X ;  /* 0x00000000000579c3 */ /* 0x000e220000002500 */
[----:B------:R-:W-:Y:S01]  /*f6b0*/  LOP3.LUT R16, R16, 0xfffffdff, RZ, 0xc0, !PT ;  /* 0xfffffdff10107812 */ /* 0x000fe200078ec0ff */
[----:B------:R-:W-:Y:S01]  /*f6c0*/  STL [R1+0x4], RZ ;  /* 0x000004ff01007387 */ /* 0x000fe20000100800 */
[----:B------:R-:W-:Y:S02]  /*f6d0*/  IMAD.MOV.U32 R19, RZ, RZ, RZ ;  /* 0x000000ffff137224 */ /* 0x000fe400078e00ff */
[----:B------:R-:W-:Y:S01]  /*f6e0*/  IMAD.MOV.U32 R23, RZ, RZ, 0x1 ;  /* 0x00000001ff177424 */ /* 0x000fe200078e00ff */
[----:B------:R1:W2:Y:S02]  /*f6f0*/  SHFL.IDX PT, R2, R0, RZ, 0x1f ;  /* 0x00001fff00027589 */ /* 0x0002a400000e0000 */
[----:B-1----:R-:W0:Y:S01]  /*f700*/  LDC R0, c[0x0][0xc38] ;  /* 0x00030e00ff007b82 */ /* 0x002e220000000800 */
[----:B--2---:R-:W-:-:S13]  /*f710*/  ISETP.NE.AND P0, PT, R2, RZ, PT ;  /* 0x000000ff0200720c */ /* 0x004fda0003f05270 */
[----:B------:R-:W-:Y:S01]  /*f720*/  @P0 LOP3.LUT R16, R16, 0x200, RZ, 0xfc, !PT ;  /* 0x0000020010100812 */ /* 0x000fe200078efcff */
[----:B------:R-:W-:Y:S06]  /*f730*/  @P0 BAR.ARV 0x4, 0x180 ;  /* 0x0106000000000b1d */ /* 0x000fec0000002000 */
[----:B0-----:R-:W-:-:S13]  /*f740*/  ISETP.LE.AND P0, PT, R0, UR5, PT ;  /* 0x0000000500007c0c */ /* 0x001fda000bf03270 */
[----:B------:R-:W-:Y:S05]  /*f750*/  @P0 BRA `(.L_x_1235) ;  /* 0x0000004800080947 */ /* 0x000fea0003800000 */
[----:B------:R-:W0:Y:S01]  /*f760*/  S2R R10, SR_TID.X ;  /* 0x00000000000a7919 */ /* 0x000e220000002100 */
[----:B------:R-:W-:Y:S01]  /*f770*/  ULDC.64 UR42, c[0x0][0x2f0] ;  /* 0x0000bc00002a7ab9 */ /* 0x000fe20000000a00 */
[----:B------:R-:W-:Y:S01]  /*f780*/  LOP3.LUT R16, R16, 0xfffffffe, RZ, 0xc0, !PT ;  /* 0xfffffffe10107812 */ /* 0x000fe200078ec0ff */
[----:B------:R-:W-:Y:S01]  /*f790*/  ULDC UR6, c[0x0][0x2b8] ;  /* 0x0000ae0000067ab9 */ /* 0x000fe20000000800 */
[----:B------:R-:W-:Y:S01]  /*f7a0*/  ULDC.64 UR8, c[0x0][0x418] ;  /* 0x0001060000087ab9 */ /* 0x000fe20000000a00 */
[----:B------:R-:W-:Y:S01]  /*f7b0*/  ULDC UR4, c[0x0][0x424] ;  /* 0x0001090000047ab9 */ /* 0x000fe20000000800 */
[----:B------:R-:W-:Y:S01]  /*f7c0*/  UISETP.NE.U32.AND UP0, UPT, UR8, URZ, UPT ;  /* 0x0000003f0800728c */ /* 0x000fe2000bf05070 */
[----:B------:R-:W-:Y:S01]  /*f7d0*/  IMAD.MOV.U32 R36, RZ, RZ, 0x20 ;  /* 0x00000020ff247424 */ /* 0x000fe200078e00ff */
[----:B------:R-:W-:Y:S01]  /*f7e0*/  ULDC UR40, c[0x0][0x288] ;  /* 0x0000a20000287ab9 */ /* 0x000fe20000000800 */
[----:B------:R-:W-:Y:S01]  /*f7f0*/  ULDC UR41, c[0x0][0x448] ;  /* 0x0001120000297ab9 */ /* 0x000fe20000000800 */
[----:B------:R-:W-:Y:S01]  /*f800*/  UISETP.NE.AND.EX UP0, UPT, UR9, URZ, UPT, UP0 ;  /* 0x0000003f0900728c */ /* 0x000fe2000bf05300 */
[----:B------:R-:W-:Y:S01]  /*f810*/  IMAD.MOV.U32 R23, RZ, RZ, 0x1 ;  /* 0x00000001ff177424 */ /* 0x000fe200078e00ff */
[----:B------:R-:W-:Y:S01]  /*f820*/  UIMAD UR41, UR41, UR40, URZ ;  /* 0x00000028292972a4 */ /* 0x000fe2000f8e023f */
[----:B------:R-:W-:Y:S01]  /*f830*/  IMAD.MOV.U32 R19, RZ, RZ, RZ ;  /* 0x000000ffff137224 */ /* 0x000fe200078e00ff */
[----:B------:R-:W-:-:S02]  /*f840*/  USEL UR4, UR4, 0x1, UP0 ;  /* 0x0000000104047887 */ /* 0x000fc40008000000 */
[----:B------:R-:W-:Y:S02]  /*f850*/  ULOP3.LUT UR49, UR36, 0x2, URZ, 0xfc, !UPT ;  /* 0x0000000224317892 */ /* 0x000fe4000f8efc3f */
[----:B------:R-:W-:Y:S02]  /*f860*/  UIMAD UR42, UR4, UR42, URZ ;  /* 0x0000002a042a72a4 */ /* 0x000fe4000f8e023f */
[----:B------:R-:W-:Y:S02]  /*f870*/  ULOP3.LUT UR48, UR36, 0x1, URZ, 0xfc, !UPT ;  /* 0x0000000124307892 */ /* 0x000fe4000f8efc3f */
[----:B------:R-:W-:Y:S02]  /*f880*/  UIADD3 UR4, UR42, 0x3f, URZ ;  /* 0x0000003f2a047890 */ /* 0x000fe4000fffe03f */
[----:B------:R-:W-:Y:S02]  /*f890*/  UIADD3 UR47, UR42, 0x1, -UR40 ;  /* 0x000000012a2f7890 */ /* 0x000fe4000fffe828 */
[----:B------:R-:W-:Y:S01]  /*f8a0*/  UIADD3 UR40, UR42, -UR40, URZ ;  /* 0x800000282a287290 */ /* 0x000fe2000fffe03f */
[----:B------:R-:W-:Y:S01]  /*f8b0*/  ULDC UR46, c[0x0][0xc] ;  /* 0x00000300002e7ab9 */ /* 0x000fe20000000800 */
[C---:B0-----:R-:W-:Y:S01]  /*f8c0*/  IMAD.SHL.U32 R2, R10.reuse, 0x10, RZ ;  /* 0x000000100a027824 */ /* 0x041fe200078e00ff */
[C---:B------:R-:W-:Y:S01]  /*f8d0*/  LOP3.LUT R9, R10.reuse, 0x7f, RZ, 0xc0, !PT ;  /* 0x0000007f0a097812 */ /* 0x040fe200078ec0ff */
[C---:B------:R-:W-:Y:S01]  /*f8e0*/  IMAD.SHL.U32 R8, R10.reuse, 0x2, RZ ;  /* 0x000000020a087824 */ /* 0x040fe200078e00ff */
[C---:B------:R-:W-:Y:S01]  /*f8f0*/  LOP3.LUT P0, RZ, R10.reuse, 0x4, RZ, 0xc0, !PT ;  /* 0x000000040aff7812 */ /* 0x040fe2000780c0ff */
[----:B------:R-:W-:Y:S01]  /*f900*/  IMAD.SHL.U32 R22, R10, 0x80, RZ ;  /* 0x000000800a167824 */ /* 0x000fe200078e00ff */
[----:B------:R-:W-:Y:S01]  /*f910*/  LOP3.LUT R7, R2, 0x3f0, RZ, 0xc0, !PT ;  /* 0x000003f002077812 */ /* 0x000fe200078ec0ff */
[----:B------:R-:W-:Y:S01]  /*f920*/  IMAD.SHL.U32 R4, R10, 0x40, RZ ;  /* 0x000000400a047824 */ /* 0x000fe200078e00ff */
[----:B------:R-:W-:-:S02]  /*f930*/  LOP3.LUT R30, R2, 0x70, RZ, 0xc0, !PT ;  /* 0x00000070021e7812 */ /* 0x000fc400078ec0ff */
[----:B------:R-:W-:Y:S02]  /*f940*/  LOP3.LUT R7, R7, 0x70, R8, 0x78, !PT ;  /* 0x0000007007077812 */ /* 0x000fe400078e7808 */
[----:B------:R-:W-:Y:S02]  /*f950*/  LOP3.LUT R8, R30, 0x80, RZ, 0xfc, !PT ;  /* 0x000000801e087812 */ /* 0x000fe400078efcff */
[----:B------:R-:W-:Y:S02]  /*f960*/  SHF.R.U32.HI R0, RZ, 0x5, R9 ;  /* 0x00000005ff007819 */ /* 0x000fe40000011609 */
[C---:B------:R-:W-:Y:S02]  /*f970*/  ISETP.GE.AND P3, PT, R8.reuse, UR43, PT ;  /* 0x0000002b08007c0c */ /* 0x040fe4000bf66270 */
[----:B------:R-:W-:Y:S02]  /*f980*/  ISETP.GE.AND P2, PT, R8, UR43, PT ;  /* 0x0000002b08007c0c */ /* 0x000fe4000bf46270 */
[----:B------:R-:W-:-:S02]  /*f990*/  LOP3.LUT R3, R22, 0x380, RZ, 0xc0, !PT ;  /* 0x0000038016037812 */ /* 0x000fc400078ec0ff */
[----:B------:R-:W-:Y:S02]  /*f9a0*/  ISETP.GE.AND P1, PT, R8, UR6, PT ;  /* 0x0000000608007c0c */ /* 0x000fe4000bf26270 */
[----:B------:R-:W-:Y:S01]  /*f9b0*/  LOP3.LUT R5, R4, 0x40, RZ, 0xc0, !PT ;  /* 0x0000004004057812 */ /* 0x000fe200078ec0ff */
[----:B------:R-:W-:Y:S01]  /*f9c0*/  IMAD R3, R0, 0x10, R3 ;  /* 0x0000001000037824 */ /* 0x000fe200078e0203 */
[----:B------:R-:W-:Y:S02]  /*f9d0*/  LOP3.LUT R29, R4, 0x200, RZ, 0xc0, !PT ;  /* 0x00000200041d7812 */ /* 0x000fe400078ec0ff */
[----:B------:R-:W-:Y:S01]  /*f9e0*/  SEL R36, R36, 0xffffffe0, !P0 ;  /* 0xffffffe024247807 */ /* 0x000fe20004000000 */
[----:B------:R-:W-:Y:S01]  /*f9f0*/  IMAD R6, R0, 0x400, R5 ;  /* 0x0000040000067824 */ /* 0x000fe200078e0205 */
[----:B------:R-:W-:Y:S01]  /*fa00*/  @P3 LOP3.LUT R16, R16, 0x1, RZ, 0xfc, !PT ;  /* 0x0000000110103812 */ /* 0x000fe200078efcff */
[----:B------:R-:W-:Y:S01]  /*fa10*/  IMAD.SHL.U32 R5, R10, 0x8, RZ ;  /* 0x000000080a057824 */ /* 0x000fe200078e00ff */
[----:B------:R-:W-:-:S02]  /*fa20*/  LOP3.LUT R3, R3, 0x70, R2, 0x78, !PT ;  /* 0x0000007003037812 */ /* 0x000fc400078e7802 */
[----:B------:R-:W-:Y:S02]  /*fa30*/  LOP3.LUT R16, R16, 0xffffff7f, RZ, 0xc0, !PT ;  /* 0xffffff7f10107812 */ /* 0x000fe400078ec0ff */
[----:B------:R-:W-:Y:S01]  /*fa40*/  LOP3.LUT R22, R3, 0xc00, R22, 0xf8, !PT ;  /* 0x00000c0003167812 */ /* 0x000fe200078ef816 */
[----:B------:R-:W-:Y:S01]  /*fa50*/  IMAD.U32 R3, RZ, RZ, UR5 ;  /* 0x00000005ff037e24 */ /* 0x000fe2000f8e00ff */
[----:B------:R-:W-:Y:S01]  /*fa60*/  @P2 LOP3.LUT R16, R16, 0x80, RZ, 0xfc, !PT ;  /* 0x0000008010102812 */ /* 0x000fe200078efcff */
[----:B------:R-:W-:Y:S01]  /*fa70*/  USHF.R.S32.HI UR5, URZ, 0x1f, UR4 ;  /* 0x0000001f3f057899 */ /* 0x000fe20008011404 */
[----:B------:R-:W-:Y:S01]  /*fa80*/  ISETP.GE.AND P2, PT, R30, UR43, PT ;  /* 0x0000002b1e007c0c */ /* 0x000fe2000bf46270 */
[----:B------:R-:W-:Y:S01]  /*fa90*/  VIADD R34, R22, 0x40 ;  /* 0x0000004016227836 */ /* 0x000fe20000000000 */
[----:B------:R-:W-:Y:S01]  /*faa0*/  LOP3.LUT R16, R16, 0xffffffdf, RZ, 0xc0, !PT ;  /* 0xffffffdf10107812 */ /* 0x000fe200078ec0ff */
[----:B------:R0:W-:Y:S01]  /*fab0*/  STL [R1], R3 ;  /* 0x0000000301007387 */ /* 0x0001e20000100800 */
[----:B------:R-:W-:Y:S01]  /*fac0*/  LOP3.LUT R0, R4, 0x180, RZ, 0xc0, !PT ;  /* 0x0000018004007812 */ /* 0x000fe200078ec0ff */
[----:B------:R-:W-:Y:S01]  /*fad0*/  @P0 VIADD R34, R22, 0xffffffc0 ;  /* 0xffffffc016220836 */ /* 0x000fe20000000000 */
[----:B------:R-:W-:Y:S01]  /*fae0*/  @P1 LOP3.LUT R16, R16, 0x20, RZ, 0xfc, !PT ;  /* 0x0000002010101812 */ /* 0x000fe200078efcff */
[----:B------:R1:W-:Y:S01]  /*faf0*/  STL [R1+0x4], RZ ;  /* 0x000004ff01007387 */ /* 0x0003e20000100800 */
[----:B------:R-:W-:Y:S01]  /*fb00*/  ISETP.GE.AND P1, PT, R30, UR43, PT ;  /* 0x0000002b1e007c0c */ /* 0x000fe2000bf26270 */
[----:B------:R-:W-:Y:S01]  /*fb10*/  ULEA.HI UR5, UR5, UR4, URZ, 0x6 ;  /* 0x0000000405057291 */ /* 0x000fe2000f8f303f */
[----:B------:R-:W-:-:S02]  /*fb20*/  LOP3.LUT R16, R16, 0xfffffffd, RZ, 0xc0, !PT ;  /* 0xfffffffd10107812 */ /* 0x000fc400078ec0ff */
[----:B------:R-:W-:Y:S01]  /*fb30*/  LOP3.LUT R0, R0, 0x10, R10, 0xf8, !PT ;  /* 0x0000001000007812 */ /* 0x000fe200078ef80a */
[----:B------:R-:W-:Y:S01]  /*fb40*/  USHF.R.S32.HI UR39, URZ, 0x6, UR5 ;  /* 0x000000063f277899 */ /* 0x000fe20008011405 */
[----:B------:R-:W-:Y:S02]  /*fb50*/  @P2 LOP3.LUT R16, R16, 0x2, RZ, 0xfc, !PT ;  /* 0x0000000210102812 */ /* 0x000fe400078efcff */
[----:B------:R-:W-:Y:S02]  /*fb60*/  LOP3.LUT R0, R0, 0x30, R5, 0x78, !PT ;  /* 0x0000003000007812 */ /* 0x000fe400078e7805 */
[----:B------:R-:W-:Y:S02]  /*fb70*/  ISETP.GE.AND P0, PT, R30, UR6, PT ;  /* 0x000000061e007c0c */ /* 0x000fe4000bf06270 */
[----:B------:R-:W-:Y:S02]  /*fb80*/  LOP3.LUT R16, R16, 0xfffffeff, RZ, 0xc0, !PT ;  /* 0xfffffeff10107812 */ /* 0x000fe400078ec0ff */
[----:B------:R-:W-:-:S02]  /*fb90*/  IADD3 R29, R0, R6, R29 ;  /* 0x00000006001d7210 */ /* 0x000fc40007ffe01d */
[----:B------:R-:W-:Y:S02]  /*fba0*/  MOV R0, 0x400 ;  /* 0x0000040000007802 */ /* 0x000fe40000000f00 */
[----:B------:R-:W-:Y:S02]  /*fbb0*/  @P1 LOP3.LUT R16, R16, 0x100, RZ, 0xfc, !PT ;  /* 0x0000010010101812 */ /* 0x000fe400078efcff */
[----:B------:R-:W-:Y:S02]  /*fbc0*/  LEA R17, R33, R0, 0x18 ;  /* 0x0000000021117211 */ /* 0x000fe400078ec0ff */
[--C-:B------:R-:W-:Y:S02]  /*fbd0*/  LOP3.LUT R35, R7, 0x400, R2.reuse, 0xf8, !PT ;  /* 0x0000040007237812 */ /* 0x100fe400078ef802 */
[----:B0-----:R-:W-:Y:S02]  /*fbe0*/  SHF.R.U32.HI R3, RZ, 0x3, R9 ;  /* 0x00000003ff037819 */ /* 0x001fe40000011609 */
[----:B------:R-:W-:Y:S01]  /*fbf0*/  LOP3.LUT R16, R16, 0xffffffbf, RZ, 0xc0, !PT ;  /* 0xffffffbf10107812 */ /* 0x000fe200078ec0ff */
[----:B------:R-:W-:Y:S01]  /*fc00*/  IMAD.IADD R37, R17, 0x1, R35 ;  /* 0x0000000111257824 */ /* 0x000fe200078e0223 */
[----:B------:R-:W-:-:S02]  /*fc10*/  LOP3.LUT R0, R3, 0x70, R2, 0xf8, !PT ;  /* 0x0000007003007812 */ /* 0x000fc400078ef802 */
[----:B-1----:R-:W-:-:S07]  /*fc20*/  @P0 LOP3.LUT R16, R16, 0x40, RZ, 0xfc, !PT ;  /* 0x0000004010100812 */ /* 0x002fce00078efcff */
.L_x_1306:
[----:B------:R-:W2:Y:S01]  /*fc30*/  LDL R0, [R1] ;  /* 0x0000000001007983 */ /* 0x000ea20000100800 */
[----:B------:R-:W-:Y:S02]  /*fc40*/  ULDC UR7, c[0x0][0xc60] ;  /* 0x0003180000077ab9 */ /* 0x000fe40000000800 */
[----:B------:R-:W-:-:S11]  /*fc50*/  UISETP.NE.AND UP0, UPT, UR7, 0x1, UPT ;  /* 0x000000010700788c */ /* 0x000fd6000bf05270 */
[----:B------:R-:W-:Y:S01]  /*fc60*/  @UP0 ULDC UR4, c[0x0][0xc64] ;  /* 0x0003190000040ab9 */ /* 0x000fe20000000800 */
[----:B------:R-:W-:Y:S01]  /*fc70*/  @UP0 ULDC UR8, c[0x0][0xc68] ;  /* 0x00031a0000080ab9 */ /* 0x000fe20000000800 */
[C---:B--2---:R-:W-:Y:S02]  /*fc80*/  R2UR UR38, R0.reuse ;  /* 0x00000000002672ca */ /* 0x044fe400000e0000 */
[----:B------:R-:W-:-:S11]  /*fc90*/  R2UR UR6, R0 ;  /* 0x00000000000672ca */ /* 0x000fd600000e0000 */
[----:B------:R-:W-:-:S04]  /*fca0*/  UIMAD.WIDE.U32 UR4, UR38, UR4, URZ ;  /* 0x00000004260472a5 */ /* 0x000fc8000f8e003f */
[----:B------:R-:W-:-:S03]  /*fcb0*/  @UP0 USHF.R.U32.HI UR38, URZ, UR8, UR5 ;  /* 0x000000083f260299 */ /* 0x000fc60008011605 */
[----:B------:R-:W-:Y:S02]  /*fcc0*/  ULDC UR4, c[0x0][0xc78] ;  /* 0x00031e0000047ab9 */ /* 0x000fe40000000800 */
[----:B------:R-:W-:Y:S02]  /*fcd0*/  UISETP.GE.AND UP0, UPT, UR38, UR4, UPT ;  /* 0x000000042600728c */ /* 0x000fe4000bf06270 */
[----:B------:R-:W-:-:S04]  /*fce0*/  UIADD3 UR4, -UR38, URZ, URZ ;  /* 0x0000003f26047290 */ /* 0x000fc8000fffe13f */
[----:B------:R-:W-:Y:S01]  /*fcf0*/  PLOP3.LUT P0, PT, PT, PT, UP0, 0x40, 0x0 ;  /* 0x000000000000781c */ /* 0x000fe20003f0e808 */
[----:B------:R-:W-:-:S12]  /*fd00*/  UIMAD UR7, UR7, UR4, UR6 ;  /* 0x00000004070772a4 */ /* 0x000fd8000f8e0206 */
[----:B01----:R-:W-:Y:S05]  /*fd10*/  @P0 BRA `(.L_x_1236) ;  /* 0x0000000000200947 */ /* 0x003fea0003800000 */
        /* <DEDUP_REMOVED lines=8> */
.L_x_1236:
[----:B------:R-:W-:Y:S01]  /*fda0*/  ULDC UR8, c[0x0][0xc54] ;  /* 0x0003150000087ab9 */ /* 0x000fe20000000800 */
[----:B------:R-:W-:Y:S01]  /*fdb0*/  UMOV UR6, UR7 ;  /* 0x0000000700067c82 */ /* 0x000fe20008000000 */
[----:B------:R-:W-:-:S11]  /*fdc0*/  UISETP.NE.AND UP0, UPT, UR8, 0x1, UPT ;  /* 0x000000010800788c */ /* 0x000fd6000bf05270 */
[----:B------:R-:W-:Y:S02]  /*fdd0*/  @UP0 ULDC.64 UR10, c[0x0][0xc58] ;  /* 0x00031600000a0ab9 */ /* 0x000fe40000000a00 */
[----:B------:R-:W-:-:S04]  /*fde0*/  UIMAD.WIDE.U32 UR4, UR7, UR10, URZ ;  /* 0x0000000a070472a5 */ /* 0x000fc8000f8e003f */
[----:B------:R-:W-:-:S04]  /*fdf0*/  @UP0 USHF.R.U32.HI UR6, URZ, UR11, UR5 ;  /* 0x0000000b3f060299 */ /* 0x000fc80008011605 */
[----:B------:R-:W-:-:S12]  /*fe00*/  UIMAD UR4, UR6, UR8, URZ ;  /* 0x00000008060472a4 */ /* 0x000fd8000f8e023f */
.L_x_1237:
[----:B------:R-:W-:Y:S01]  /*fe10*/  ULDC UR5, c[0x0][0xc48] ;  /* 0x0003120000057ab9 */ /* 0x000fe20000000800 */
[----:B------:R-:W-:Y:S01]  /*fe20*/  ULDC.64 UR8, c[0x0][0xa28] ;  /* 0x00028a0000087ab9 */ /* 0x000fe20000000a00 */
[----:B------:R-:W-:Y:S01]  /*fe30*/  UISETP.NE.AND UP1, UPT, UR5, 0x1, UPT ;  /* 0x000000010500788c */ /* 0x000fe2000bf25270 */
[----:B------:R-:W-:Y:S01]  /*fe40*/  IMAD.MOV.U32 R32, RZ, RZ, RZ ;  /* 0x000000ffff207224 */ /* 0x000fe200078e00ff */
[----:B------:R-:W-:Y:S02]  /*fe50*/  UIADD3 UR4, UR7, -UR4, URZ ;  /* 0x8000000407047290 */ /* 0x000fe4000fffe03f */
[----:B------:R-:W-:Y:S01]  /*fe60*/  UISETP.NE.U32.AND UP0, UPT, UR8, URZ, UPT ;  /* 0x0000003f0800728c */ /* 0x000fe2000bf05070 */
[----:B------:R-:W-:Y:S02]  /*fe70*/  ULDC UR5, c[0x0][0xc54] ;  /* 0x0003150000057ab9 */ /* 0x000fe40000000800 */
[----:B------:R-:W-:Y:S02]  /*fe80*/  UIMAD UR38, UR38, UR5, UR4 ;  /* 0x00000005262672a4 */ /* 0x000fe4000f8e0204 */
[----:B------:R-:W-:-:S02]  /*fe90*/  UISETP.NE.AND.EX UP0, UPT, UR9, URZ, UPT, UP0 ;  /* 0x0000003f0900728c */ /* 0x000fc4000bf05300 */
[----:B------:R-:W-:Y:S01]  /*fea0*/  @UP1 ULDC UR4, c[0x0][0xc4c] ;  /* 0x0003130000041ab9 */ /* 0x000fe20000000800 */
[----:B------:R-:W-:Y:S01]  /*feb0*/  @UP1 ULDC UR7, c[0x0][0xc50] ;  /* 0x0003140000071ab9 */ /* 0x000fe20000000800 */
[----:B------:R-:W-:Y:S02]  /*fec0*/  UIMAD.WIDE.U32 UR4, UR38, UR4, URZ ;  /* 0x00000004260472a5 */ /* 0x000fe4000f8e003f */
[----:B------:R-:W-:Y:S01]  /*fed0*/  UMOV UR37, UR38 ;  /* 0x0000002600257c82 */ /* 0x000fe20008000000 */
[----:B------:R-:W-:Y:S01]  /*fee0*/  ULOP3.LUT UR6, UR6, 0x1ffffff, URZ, 0x3c, !UPT ;  /* 0x01ffffff06067892 */ /* 0x000fe2000f8e3c3f */
[----:B------:R-:W-:Y:S01]  /*fef0*/  PLOP3.LUT P0, PT, PT, PT, UP0, 0x80, 0x0 ;  /* 0x000000000000781c */ /* 0x000fe20003f0f008 */
[----:B------:R-:W-:-:S03]  /*ff00*/  @UP1 USHF.R.U32.HI UR37, URZ, UR7, UR5 ;  /* 0x000000073f251299 */ /* 0x000fc60008011605 */
[----:B------:R-:W-:Y:S02]  /*ff10*/  @UP0 ULDC.64 UR4, c[0x0][0xa28] ;  /* 0x00028a0000040ab9 */ /* 0x000fe40000000a00 */
[----:B------:R-:W-:-:S06]  /*ff20*/  @UP0 UIMAD.WIDE UR4, UR37, 0x4, UR4 ;  /* 0x00000004250408a5 */ /* 0x000fcc000f8e0204 */
[----:B------:R-:W-:Y:S01]  /*ff30*/  IMAD.U32 R3, RZ, RZ, UR5 ;  /* 0x00000005ff037e24 */ /* 0x000fe2000f8e00ff */
[----:B------:R-:W-:Y:S01]  /*ff40*/  ULDC UR5, c[0x0][0x448] ;  /* 0x0001120000057ab9 */ /* 0x000fe20000000800 */
[----:B------:R-:W-:Y:S01]  /*ff50*/  IMAD.U32 R2, RZ, RZ, UR4 ;  /* 0x00000004ff027e24 */ /* 0x000fe2000f8e00ff */
[----:B------:R-:W-:Y:S01]  /*ff60*/  ULDC UR4, c[0x0][0xc3c] ;  /* 0x00030f0000047ab9 */ /* 0x000fe20000000800 */
[----:B------:R-:W-:Y:S02]  /*ff70*/  UISETP.NE.AND UP2, UPT, UR5, 0x1, UPT ;  /* 0x000000010500788c */ /* 0x000fe4000bf45270 */
[----:B------:R-:W-:Y:S01]  /*ff80*/  UIADD3 UR6, UR6, UR4, URZ ;  /* 0x0000000406067290 */ /* 0x000fe2000fffe03f */
[----:B------:R0:W5:Y:S01]  /*ff90*/  @P0 LDG.E R32, desc[UR50][R2.64] ;  /* 0x0000003202200981 */ /* 0x000162000c1e1900 */
[----:B------:R-:W-:Y:S02]  /*ffa0*/  UP2UR UR52, UPR, URZ, 0x4 ;  /* 0x000000043f347883 */ /* 0x000fe40008000000 */
[----:B------:R-:W-:-:S04]  /*ffb0*/  USHF.L.U32 UR43, UR6, 0x7, URZ ;  /* 0x00000007062b7899 */ /* 0x000fc8000800063f */
[----:B------:R-:W-:Y:S01]  /*ffc0*/  UIADD3 UR6, UR43, 0x7f, URZ ;  /* 0x0000007f2b067890 */ /* 0x000fe2000fffe03f */
[----:B------:R-:W-:Y:S01]  /*ffd0*/  @UP2 ULDC UR4, c[0x0][0x44c] ;  /* 0x0001130000042ab9 */ /* 0x000fe20000000800 */
[----:B------:R-:W-:Y:S02]  /*ffe0*/  @UP2 ULDC UR7, c[0x0][0x450] ;  /* 0x0001140000072ab9 */ /* 0x000fe40000000800 */
[----:B------:R-:W-:-:S04]  /*fff0*/  UIMAD.WIDE.U32 UR4, UR6, UR4, URZ ;  /* 0x00000004060472a5 */ /* 0x000fc8000f8e003f */
[----:B------:R-:W-:-:S03]  /*10000*/  @UP2 USHF.R.U32.HI UR6, URZ, UR7, UR5 ;  /* 0x000000073f062299 */ /* 0x000fc60008011605 */
[----:B------:R-:W-:Y:S01]  /*10010*/  ULDC.64 UR4, c[0x0][0x9e0] ;  /* 0x0002780000047ab9 */ /* 0x000fe20000000a00 */
[----:B------:R-:W-:Y:S02]  /*10020*/  UIADD3 UR6, UR47, UR6, URZ ;  /* 0x000000062f067290 */ /* 0x000fe4000fffe03f */
[----:B------:R-:W-:Y:S02]  /*10030*/  UISETP.GE.AND UP0, UPT, UR5, 0x1, UPT ;  /* 0x000000010500788c */ /* 0x000fe4000bf06270 */
[----:B------:R-:W-:-:S04]  /*10040*/  UIADD3 UR4, UR6, UR4, URZ ;  /* 0x0000000406047290 */ /* 0x000fc8000fffe03f */
[----:B------:R-:W-:-:S13]  /*10050*/  PLOP3.LUT P0, PT, PT, PT, UP0, 0x40, 0x0 ;  /* 0x000000000000781c */ /* 0x000fda0003f0e808 */
[----:B0-----:R-:W-:Y:S05]  /*10060*/  @P0 BRA `(.L_x_1238) ;  /* 0x0000000000440947 */ /* 0x001fea0003800000 */
        /* <DEDUP_REMOVED lines=10> */
.L_x_1239:
[----:B------:R-:W-:-:S11]  /*10110*/  UISETP.NE.AND UP1, UPT, UR5, 0x1, UPT ;  /* 0x000000010500788c */ /* 0x000fd6000bf25270 */
[----:B------:R-:W-:Y:S02]  /*10120*/  @UP1 ULDC.64 UR10, c[0x0][0x9e8] ;  /* 0x00027a00000a1ab9 */ /* 0x000fe40000000a00 */
[----:B------:R-:W-:-:S04]  /*10130*/  UIMAD.WIDE.U32 UR6, UR8, UR10, URZ ;  /* 0x0000000a080672a5 */ /* 0x000fc8000f8e003f */
[----:B------:R-:W-:-:S12]  /*10140*/  @UP1 USHF.R.U32.HI UR8, URZ, UR11, UR7 ;  /* 0x0000000b3f081299 */ /* 0x000fd80008011607 */
.L_x_1240:
[----:B------:R-:W-:-:S04]  /*10150*/  UIMAD UR8, UR8, UR5, UR5 ;  /* 0x00000005080872a4 */ /* 0x000fc8000f8e0205 */
[----:B------:R-:W-:-:S04]  /*10160*/  UISETP.LT.AND UP1, UPT, UR4, UR8, UPT ;  /* 0x000000080400728c */ /* 0x000fc8000bf21270 */
[----:B------:R-:W-:-:S12]  /*10170*/  USEL UR4, UR4, UR8, UP1 ;  /* 0x0000000804047287 */ /* 0x000fd80008800000 */
.L_x_1238:
[----:B------:R-:W-:Y:S01]  /*10180*/  UISETP.NE.AND UP1, UPT, UR52, URZ, UPT ;  /* 0x0000003f3400728c */ /* 0x000fe2000bf25270 */
[----:B------:R-:W-:Y:S01]  /*10190*/  PLOP3.LUT P0, PT, PT, PT, UP0, 0x40, 0x0 ;  /* 0x000000000000781c */ /* 0x000fe20003f0e808 */
[----:B------:R-:W-:-:S04]  /*101a0*/  UIADD3 UR4, UR4, 0x3f, URZ ;  /* 0x0000003f04047890 */ /* 0x000fc8000fffe03f */
[----:B------:R-:W-:-:S04]  /*101b0*/  USHF.R.S32.HI UR8, URZ, 0x1f, UR4 ;  /* 0x0000001f3f087899 */ /* 0x000fc80008011404 */
[----:B------:R-:W-:Y:S01]  /*101c0*/  ULEA.HI UR8, UR8, UR4, URZ, 0x6 ;  /* 0x0000000408087291 */ /* 0x000fe2000f8f303f */
[----:B------:R-:W-:Y:S01]  /*101d0*/  @UP1 ULDC UR6, c[0x0][0x44c] ;  /* 0x0001130000061ab9 */ /* 0x000fe20000000800 */
[----:B------:R-:W-:Y:S01]  /*101e0*/  @UP1 ULDC UR9, c[0x0][0x450] ;  /* 0x0001140000091ab9 */ /* 0x000fe20000000800 */
[----:B------:R-:W-:Y:S02]  /*101f0*/  UIMAD.WIDE.U32 UR6, UR43, UR6, URZ ;  /* 0x000000062b0672a5 */ /* 0x000fe4000f8e003f */
[----:B------:R-:W-:Y:S01]  /*10200*/  UMOV UR4, UR43 ;  /* 0x0000002b00047c82 */ /* 0x000fe20008000000 */
[----:B------:R-:W-:Y:S02]  /*10210*/  USHF.R.S32.HI UR8, URZ, 0x6, UR8 ;  /* 0x000000063f087899 */ /* 0x000fe40008011408 */
[----:B------:R-:W-:Y:S02]  /*10220*/  @UP1 USHF.R.U32.HI UR4, URZ, UR9, UR7 ;  /* 0x000000093f041299 */ /* 0x000fe40008011607 */
[----:B------:R-:W-:-:S02]  /*10230*/  UISETP.LT.AND UP1, UPT, UR39, UR8, UPT ;  /* 0x000000082700728c */ /* 0x000fc4000bf21270 */
[----:B------:R-:W-:Y:S01]  /*10240*/  UIADD3 UR4, UR40, UR4, URZ ;  /* 0x0000000428047290 */ /* 0x000fe2000fffe03f */
[----:B------:R-:W-:Y:S01]  /*10250*/  ULDC UR6, c[0x0][0x9dc] ;  /* 0x0002770000067ab9 */ /* 0x000fe20000000800 */
[----:B------:R-:W-:Y:S02]  /*10260*/  USEL UR44, UR39, UR8, UP1 ;  /* 0x00000008272c7287 */ /* 0x000fe40008800000 */
[----:B------:R-:W-:Y:S01]  /*10270*/  UIADD3 UR8, UR4, -UR6, URZ ;  /* 0x8000000604087290 */ /* 0x000fe2000fffe03f */
[----:B------:R-:W-:Y:S11]  /*10280*/  @P0 BRA `(.L_x_1241) ;  /* 0x0000000000440947 */ /* 0x000ff60003800000 */
        /* <DEDUP_REMOVED lines=10> */
.L_x_1242:
[----:B------:R-:W-:-:S11]  /*10330*/  UISETP.NE.AND UP0, UPT, UR5, 0x1, UPT ;  /* 0x000000010500788c */ /* 0x000fd6000bf05270 */
[----:B------:R-:W-:Y:S02]  /*10340*/  @UP0 ULDC.64 UR10, c[0x0][0x9e8] ;  /* 0x00027a00000a0ab9 */ /* 0x000fe40000000a00 */
[----:B------:R-:W-:-:S04]  /*10350*/  UIMAD.WIDE.U32 UR6, UR4, UR10, URZ ;  /* 0x0000000a040672a5 */ /* 0x000fc8000f8e003f */
[----:B------:R-:W-:-:S12]  /*10360*/  @UP0 USHF.R.U32.HI UR4, URZ, UR11, UR7 ;  /* 0x0000000b3f040299 */ /* 0x000fd80008011607 */
.L_x_1243:
[----:B------:R-:W-:-:S04]  /*10370*/  UIMAD UR4, UR4, UR5, URZ ;  /* 0x00000005040472a4 */ /* 0x000fc8000f8e023f */
[----:B------:R-:W-:-:S04]  /*10380*/  UISETP.LT.AND UP0, UPT, UR8, UR4, UPT ;  /* 0x000000040800728c */ /* 0x000fc8000bf01270 */
[----:B------:R-:W-:-:S12]  /*10390*/  USEL UR8, UR8, UR4, !UP0 ;  /* 0x0000000408087287 */ /* 0x000fd8000c000000 */
.L_x_1241:
[----:B------:R-:W-:Y:S01]  /*103a0*/  USHF.R.S32.HI UR4, URZ, 0x1f, UR8 ;  /* 0x0000001f3f047899 */ /* 0x000fe20008011408 */
[----:B------:R-:W-:Y:S03]  /*103b0*/  BSSY B7, `(.L_x_1244) ;  /* 0x00003a4000077945 */ /* 0x000fe60003800000 */
[----:B------:R-:W-:-:S04]  /*103c0*/  ULEA.HI UR4, UR4, UR8, URZ, 0x6 ;  /* 0x0000000804047291 */ /* 0x000fc8000f8f303f */
[----:B------:R-:W-:-:S04]  /*103d0*/  USHF.R.S32.HI UR4, URZ, 0x6, UR4 ;  /* 0x000000063f047899 */ /* 0x000fc80008011404 */
[----:B------:R-:W-:-:S04]  /*103e0*/  UISETP.LT.AND UP0, UPT, URZ, UR4, UPT ;  /* 0x000000043f00728c */ /* 0x000fc8000bf01270 */
[----:B------:R-:W-:-:S04]  /*103f0*/  USEL UR45, URZ, UR4, !UP0 ;  /* 0x000000043f2d7287 */ /* 0x000fc8000c000000 */
[----:B------:R-:W-:-:S06]  /*10400*/  UISETP.GT.AND UP0, UPT, UR44, UR45, UPT ;  /* 0x0000002d2c00728c */ /* 0x000fcc000bf04270 */
[----:B------:R-:W-:-:S13]  /*10410*/  PLOP3.LUT P0, PT, PT, PT, UP0, 0x80, 0x0 ;  /* 0x000000000000781c */ /* 0x000fda0003f0f008 */
[----:B------:R-:W-:Y:S05]  /*10420*/  @P0 BRA `(.L_x_1245) ;  /* 0x0000000000480947 */ /* 0x000fea0003800000 */
[----:B------:R-:W0:Y:S02]  /*10430*/  S2R R0, SR_TID.X ;  /* 0x0000000000007919 */ /* 0x000e240000002100 */
[----:B0-----:R-:W-:-:S04]  /*10440*/  LOP3.LUT R0, R0, 0x7f, RZ, 0xc0, !PT ;  /* 0x0000007f00007812 */ /* 0x001fc800078ec0ff */
[----:B------:R-:W-:-:S13]  /*10450*/  ISETP.NE.AND P0, PT, R0, RZ, PT ;  /* 0x000000ff0000720c */ /* 0x000fda0003f05270 */
[----:B------:R-:W-:Y:S05]  /*10460*/  @P0 BRA `(.L_x_1246) ;  /* 0x0000003800600947 */ /* 0x000fea0003800000 */
[----:B------:R-:W0:Y:S01]  /*10470*/  S2R R7, SR_LANEID ;  /* 0x0000000000077919 */ /* 0x000e220000000000 */
[----:B------:R-:W-:Y:S01]  /*10480*/  VOTEU.ANY UR4, UPT, PT ;  /* 0x0000000000047886 */ /* 0x000fe200038e0100 */
[----:B------:R-:W1:Y:S01]  /*10490*/  LDC.64 R2, c[0x0][0xc80] ;  /* 0x00032000ff027b82 */ /* 0x000e620000000a00 */
[----:B------:R-:W0:Y:S08]  /*104a0*/  FLO.U32 R0, UR4 ;  /* 0x0000000400007d00 */ /* 0x000e3000080e0000 */
[----:B------:R-:W1:Y:S01]  /*104b0*/  POPC R5, UR4 ;  /* 0x0000000400057d09 */ /* 0x000e620008000000 */
[----:B0-----:R-:W-:-:S13]  /*104c0*/  ISETP.EQ.U32.AND P1, PT, R0, R7, PT ;  /* 0x000000070000720c */ /* 0x001fda0003f22070 */
[----:B-1----:R-:W2:Y:S01]  /*104d0*/  @P1 ATOMG.E.ADD.STRONG.GPU PT, R3, desc[UR50][R2.64], R5 ;  /* 0x00000005020319a8 */ /* 0x002ea200081ee1f2 */
[----:B------:R-:W0:Y:S02]  /*104e0*/  S2R R4, SR_LTMASK ;  /* 0x0000000000047919 */ /* 0x000e240000003900 */
[----:B0-----:R-:W-:-:S04]  /*104f0*/  LOP3.LUT R4, R4, UR4, RZ, 0xc0, !PT ;  /* 0x0000000404047c12 */ /* 0x001fc8000f8ec0ff */
[----:B------:R-:W0:Y:S01]  /*10500*/  POPC R7, R4 ;  /* 0x0000000400077309 */ /* 0x000e220000000000 */
[----:B--2---:R-:W0:Y:S02]  /*10510*/  SHFL.IDX PT, R0, R3, R0, 0x1f ;  /* 0x00001f0003007589 */ /* 0x004e2400000e0000 */
[----:B0-----:R-:W-:-:S05]  /*10520*/  IADD3 R0, R0, UR46, R7 ;  /* 0x0000002e00007c10 */ /* 0x001fca000fffe007 */
[----:B------:R2:W-:Y:S01]  /*10530*/  STL [R1], R0 ;  /* 0x0000000001007387 */ /* 0x0005e20000100800 */
[----:B------:R-:W-:Y:S05]  /*10540*/  BRA `(.L_x_1246) ;  /* 0x0000003800287947 */ /* 0x000fea0003800000 */
.L_x_1245:
        /* <DEDUP_REMOVED lines=20> */
.L_x_1248:
[----:B------:R-:W-:Y:S05]  /*10690*/  BSYNC B6 ;  /* 0x0000000000067941 */ /* 0x000fea0003800000 */
.L_x_1247:
        /* <DEDUP_REMOVED lines=22> */
.L_x_1250:
[----:B------:R-:W-:Y:S05]  /*10800*/  BSYNC B6 ;  /* 0x0000000000067941 */ /* 0x000fea0003800000 */
.L_x_1249:
        /* <DEDUP_REMOVED lines=20> */
.L_x_1252:
[----:B------:R-:W-:Y:S05]  /*10950*/  BSYNC B6 ;  /* 0x0000000000067941 */ /* 0x000fea0003800000 */
.L_x_1251:
        /* <DEDUP_REMOVED lines=19> */
.L_x_1254:
[----:B------:R-:W-:Y:S05]  /*10a90*/  BSYNC B6 ;  /* 0x0000000000067941 */ /* 0x000fea0003800000 */
.L_x_1253:
[----:B------:R-:W-:Y:S01]  /*10aa0*/  ULDC.64 UR4, c[0x0][0x9f8] ;  /* 0x00027e0000047ab9 */ /* 0x000fe20000000a00 */
[----:B------:R-:W-:Y:S01]  /*10ab0*/  IMAD.U32 R24, RZ, RZ, UR37 ;  /* 0x00000025ff187e24 */ /* 0x000fe2000f8e00ff */
[----:B------:R-:W-:Y:S01]  /*10ac0*/  UISETP.NE.U32.AND UP0, UPT, UR4, URZ, UPT ;  /* 0x0000003f0400728c */ /* 0x000fe2000bf05070 */
[----:B------:R-:W0:Y:S03]  /*10ad0*/  LDC R20, c[0x0][0x430] ;  /* 0x00010c00ff147b82 */ /* 0x000e260000000800 */
[----:B------:R-:W-:-:S06]  /*10ae0*/  UISETP.NE.AND.EX UP0, UPT, UR5, URZ, UPT, UP0 ;  /* 0x0000003f0500728c */ /* 0x000fcc000bf05300 */
[----:B------:R-:W-:-:S05]  /*10af0*/  PLOP3.LUT P0, PT, PT, PT, UP0, 0x80, 0x0 ;  /* 0x000000000000781c */ /* 0x000fca0003f0f008 */
[----:B------:R-:W-:Y:S02]  /*10b00*/  @UP0 ULDC.64 UR4, c[0x0][0x9f8] ;  /* 0x00027e0000040ab9 */ /* 0x000fe40000000a00 */
[----:B------:R-:W-:-:S06]  /*10b10*/  @UP0 UIMAD.WIDE UR4, UR37, 0x4, UR4 ;  /* 0x00000004250408a5 */ /* 0x000fcc000f8e0204 */
[----:B------:R-:W-:Y:S01]  /*10b20*/  IMAD.U32 R2, RZ, RZ, UR4 ;  /* 0x00000004ff027e24 */ /* 0x000fe2000f8e00ff */
[----:B------:R-:W-:Y:S01]  /*10b30*/  ULDC UR4, c[0x0][0xc48] ;  /* 0x0003120000047ab9 */ /* 0x000fe20000000800 */
[----:B------:R-:W-:-:S05]  /*10b40*/  IMAD.U32 R3, RZ, RZ, UR5 ;  /* 0x00000005ff037e24 */ /* 0x000fca000f8e00ff */
[----:B------:R1:W5:Y:S01]  /*10b50*/  @P0 LDG.E R24, desc[UR50][R2.64] ;  /* 0x0000003202180981 */ /* 0x000362000c1e1900 */
[----:B------:R-:W-:Y:S01]  /*10b60*/  IMAD.U32 R10, RZ, RZ, UR44 ;  /* 0x0000002cff0a7e24 */ /* 0x000fe2000f8e00ff */
[----:B------:R-:W-:Y:S01]  /*10b70*/  UMOV UR5, 0xffffffff ;  /* 0xffffffff00057882 */ /* 0x000fe20000000000 */
[----:B------:R-:W-:-:S03]  /*10b80*/  IMAD.U32 R18, RZ, RZ, UR4 ;  /* 0x00000004ff127e24 */ /* 0x000fc6000f8e00ff */
[----:B------:R-:W-:Y:S01]  /*10b90*/  LEA R10, R10, 0xffffffc0, 0x6 ;  /* 0xffffffc00a0a7811 */ /* 0x000fe200078e30ff */
[----:B------:R-:W-:Y:S06]  /*10ba0*/  BRA.DIV UR5, `(.L_x_1255) ;  /* 0x0000003a05d47947 */ /* 0x000fec000b800000 */
.L_x_1326:
[----:B------:R-:W2:Y:S01]  /*10bb0*/  S2R R0, SR_TID.X ;  /* 0x0000000000007919 */ /* 0x000ea20000002100 */
[----:B0-----:R-:W-:Y:S02]  /*10bc0*/  ISETP.NE.AND P1, PT, R20, 0x1, PT ;  /* 0x000000011400780c */ /* 0x001fe40003f25270 */
[----:B-----5:R-:W-:Y:S01]  /*10bd0*/  SHF.R.S32.HI R31, RZ, 0x1f, R24 ;  /* 0x0000001fff1f7819 */ /* 0x020fe20000011418 */
[----:B-1----:R-:W0:Y:S01]  /*10be0*/  S2R R2, SR_TID.X ;  /* 0x0000000000027919 */ /* 0x002e220000002100 */
[----:B------:R-:W-:-:S09]  /*10bf0*/  LOP3.LUT R16, R16, 0xffffffef, RZ, 0xc0, !PT ;  /* 0xffffffef10107812 */ /* 0x000fd200078ec0ff */
[----:B------:R-:W1:Y:S01]  /*10c00*/  @P1 LDC R5, c[0x0][0x434] ;  /* 0x00010d00ff051b82 */ /* 0x000e620000000800 */
[----:B------:R-:W-:-:S07]  /*10c10*/  @P1 LOP3.LUT R16, R16, 0x10, RZ, 0xfc, !PT ;  /* 0x0000001010101812 */ /* 0x000fce00078efcff */
[----:B------:R-:W3:Y:S01]  /*10c20*/  @P1 LDC R7, c[0x0][0x438] ;  /* 0x00010e00ff071b82 */ /* 0x000ee20000000800 */
[----:B--2---:R-:W-:Y:S01]  /*10c30*/  LOP3.LUT R0, R0, 0x7f, RZ, 0xc0, !PT ;  /* 0x0000007f00007812 */ /* 0x004fe200078ec0ff */
[----:B0-----:R-:W-:-:S03]  /*10c40*/  IMAD.SHL.U32 R11, R2, 0x10, RZ ;  /* 0x00000010020b7824 */ /* 0x001fc600078e00ff */
[----:B------:R-:W-:-:S04]  /*10c50*/  SHF.R.U32.HI R0, RZ, 0x3, R0 ;  /* 0x00000003ff007819 */ /* 0x000fc80000011600 */
[----:B------:R-:W-:-:S05]  /*10c60*/  LOP3.LUT R11, R0, 0x70, R11, 0xf8, !PT ;  /* 0x00000070000b7812 */ /* 0x000fca00078ef80b */
[----:B------:R-:W-:-:S04]  /*10c70*/  IMAD.IADD R3, R11, 0x1, R10 ;  /* 0x000000010b037824 */ /* 0x000fc800078e020a */
[C---:B------:R-:W-:Y:S01]  /*10c80*/  IMAD.IADD R0, R3.reuse, 0x1, R32 ;  /* 0x0000000103007824 */ /* 0x040fe200078e0220 */
[----:B------:R-:W-:-:S03]  /*10c90*/  ISETP.GE.AND P0, PT, R3, UR42, PT ;  /* 0x0000002a03007c0c */ /* 0x000fc6000bf06270 */
[----:B-1----:R-:W-:Y:S01]  /*10ca0*/  @P1 IMAD.HI.U32 R4, R0, R5, RZ ;  /* 0x0000000500041227 */ /* 0x002fe200078e00ff */
[----:B------:R-:W-:-:S03]  /*10cb0*/  ISETP.GT.U32.OR P0, PT, R11, 0x3f, P0 ;  /* 0x0000003f0b00780c */ /* 0x000fc60000704470 */
[----:B------:R-:W-:Y:S01]  /*10cc0*/  IMAD.MOV.U32 R8, RZ, RZ, R0 ;  /* 0x000000ffff087224 */ /* 0x000fe200078e0000 */
[----:B---3--:R-:W-:-:S09]  /*10cd0*/  @P1 SHF.R.U32.HI R8, RZ, R7, R4 ;  /* 0x00000007ff081219 */ /* 0x008fd20000011604 */
[----:B------:R-:W0:Y:S01]  /*10ce0*/  @!P0 LDC.64 R2, c[0x0][0x428] ;  /* 0x00010a00ff028b82 */ /* 0x000e220000000a00 */
[----:B------:R-:W-:-:S07]  /*10cf0*/  @!P0 SHF.R.S32.HI R7, RZ, 0x1f, R8 ;  /* 0x0000001fff078819 */ /* 0x000fce0000011408 */
[----:B------:R-:W1:Y:S01]  /*10d00*/  @!P0 LDC.64 R4, c[0x0][0x418] ;  /* 0x00010600ff048b82 */ /* 0x000e620000000a00 */
[----:B0-----:R-:W-:-:S04]  /*10d10*/  @!P0 IMAD R6, R31, R2, RZ ;  /* 0x000000021f068224 */ /* 0x001fc800078e02ff */
[----:B------:R-:W-:Y:S02]  /*10d20*/  @!P0 IMAD R9, R24, R3, R6 ;  /* 0x0000000318098224 */ /* 0x000fe400078e0206 */
[----:B------:R-:W-:-:S04]  /*10d30*/  @!P0 IMAD.MOV.U32 R6, RZ, RZ, R8 ;  /* 0x000000ffff068224 */ /* 0x000fc800078e0008 */
[----:B------:R-:W-:-:S04]  /*10d40*/  @!P0 IMAD.WIDE.U32 R2, R24, R2, R6 ;  /* 0x0000000218028225 */ /* 0x000fc800078e0006 */
        /* <DEDUP_REMOVED lines=8> */
[----:B------:R-:W-:Y:S02]  /*10dd0*/  ISETP.GT.U32.AND P0, PT, R11, 0x3f, PT ;  /* 0x0000003f0b00780c */ /* 0x000fe40003f04070 */
[----:B------:R-:W-:Y:S01]  /*10de0*/  LOP3.LUT R16, R16, 0xfffffff7, RZ, 0xc0, !PT ;  /* 0xfffffff710107812 */ /* 0x000fe200078ec0ff */
[----:B0-----:R-:W-:-:S06]  /*10df0*/  IMAD R6, R20, R3, R0 ;  /* 0x0000000314067224 */ /* 0x001fcc00078e0200 */
[----:B------:R-:W-:Y:S01]  /*10e00*/  @P2 LOP3.LUT R16, R16, 0x8, RZ, 0xfc, !PT ;  /* 0x0000000810102812 */ /* 0x000fe200078efcff */
[----:B------:R-:W-:-:S03]  /*10e10*/  IMAD R3, RZ, RZ, -UR37 ;  /* 0x80000025ff037e24 */ /* 0x000fc6000f8e02ff */
[----:B------:R-:W-:Y:S01]  /*10e20*/  LOP3.LUT R16, R16, 0xfffffffb, RZ, 0xc0, !PT ;  /* 0xfffffffb10107812 */ /* 0x000fe200078ec0ff */
[----:B------:R-:W-:-:S03]  /*10e30*/  IMAD R18, R18, R3, UR38 ;  /* 0x0000002612127e24 */ /* 0x000fc6000f8e0203 */
[----:B------:R-:W-:Y:S02]  /*10e40*/  @P0 LOP3.LUT R16, R16, 0x4, RZ, 0xfc, !PT ;  /* 0x0000000410100812 */ /* 0x000fe400078efcff */
[----:B------:R-:W-:Y:S01]  /*10e50*/  SHF.R.S32.HI R26, RZ, 0x1f, R18 ;  /* 0x0000001fff1a7819 */ /* 0x000fe20000011412 */
[----:B------:R-:W-:Y:S06]  /*10e60*/  @!P2 BRA `(.L_x_1256) ;  /* 0x000000000004a947 */ /* 0x000fec0003800000 */
[----:B------:R-:W-:Y:S01]  /*10e70*/  BPT.TRAP 0x1 ;  /* 0x000000040000795c */ /* 0x000fe20000300000 */
.L_x_1256:
[----:B------:R-:W-:Y:S01]  /*10e80*/  IMAD R0, R19, 0x8, R17 ;  /* 0x0000000813007824 */ /* 0x000fe200078e0211 */
[----:B------:R-:W-:Y:S01]  /*10e90*/  SHF.L.U32 R25, R23, 0x1f, RZ ;  /* 0x0000001f17197819 */ /* 0x000fe200000006ff */
[----:B------:R-:W-:Y:S01]  /*10ea0*/  BSSY B0, `(.L_x_1257) ;  /* 0x0000004000007945 */ /* 0x000fe20003800000 */
[----:B------:R-:W-:Y:S02]  /*10eb0*/  SHF.R.S32.HI R20, RZ, 0x1f, R6 ;  /* 0x0000001fff147819 */ /* 0x000fe40000011406 */
[----:B------:R-:W0:Y:S02]  /*10ec0*/  SYNCS.PHASECHK.TRANS64.TRYWAIT P0, [R0+URZ+0x28480], R25 ;  /* 0x02848019000075a7 */ /* 0x000e24000800017f */
[----:B0-----:R-:W-:Y:S05]  /*10ed0*/  @!P0 BRA `(.L_x_1258) ;  /* 0x0000003800348947 */ /* 0x001fea0003800000 */
.L_x_1327:
[----:B------:R-:W-:Y:S05]  /*10ee0*/  BSYNC B0 ;  /* 0x0000000000007941 */ /* 0x000fea0003800000 */
.L_x_1257:
[----:B------:R-:W1:Y:S01]  /*10ef0*/  S2R R8, SR_TID.X ;  /* 0x0000000000087919 */ /* 0x000e620000002100 */
[----:B------:R-:W-:Y:S01]  /*10f00*/  ULDC.64 UR4, c[0x0][0x328] ;  /* 0x0000ca0000047ab9 */ /* 0x000fe20000000a00 */
[----:B-----5:R-:W-:Y:S01]  /*10f10*/  SHF.R.S32.HI R21, RZ, 0x1f, R5 ;  /* 0x0000001fff157819 */ /* 0x020fe20000011405 */
[----:B------:R-:W-:Y:S01]  /*10f20*/  IMAD R3, R20, UR4, RZ ;  /* 0x0000000414037c24 */ /* 0x000fe2000f8e02ff */
[----:B------:R-:W-:Y:S01]  /*10f30*/  ULDC.64 UR6, c[0x0][0x318] ;  /* 0x0000c60000067ab9 */ /* 0x000fe20000000a00 */
[----:B------:R-:W-:Y:S02]  /*10f40*/  LOP3.LUT P2, RZ, R16, 0x80, RZ, 0xc0, !PT ;  /* 0x0000008010ff7812 */ /* 0x000fe4000784c0ff */
        /* <DEDUP_REMOVED lines=14> */
[----:B------:R-:W-:Y:S02]  /*11030*/  IMAD R4, R19, 0x4000, R35 ;  /* 0x0000400013047824 */ /* 0x000fe400078e0223 */
[----:B------:R-:W-:Y:S02]  /*11040*/  SHF.R.U32.HI R11, RZ, 0x3, R8 ;  /* 0x00000003ff0b7819 */ /* 0x000fe40000011608 */
[----:B------:R-:W-:-:S04]  /*11050*/  IADD3 R8, P0, R2, UR6, RZ ;  /* 0x0000000602087c10 */ /* 0x000fc8000ff1e0ff */
[----:B------:R-:W-:Y:S02]  /*11060*/  IADD3.X R9, R3, UR7, R7, P0, !PT ;  /* 0x0000000703097c10 */ /* 0x000fe400087fe407 */
[----:B------:R-:W-:-:S04]  /*11070*/  IADD3 R7, -R11, UR42, -R10 ;  /* 0x0000002a0b077c10 */ /* 0x000fc8000fffe90a */
[----:B------:R-:W-:Y:S01]  /*11080*/  ISETP.GE.AND P4, PT, R7, 0x1, PT ;  /* 0x000000010700780c */ /* 0x000fe20003f86270 */
[----:B------:R-:W-:-:S12]  /*11090*/  BRA.DIV UR4, `(.L_x_1259) ;  /* 0x0000003604d87947 */ /* 0x000fd8000b800000 */
[----:B------:R-:W1:Y:S01]  /*110a0*/  SHFL.IDX PT, R2, R8, RZ, 0x181f ;  /* 0x00181fff08027589 */ /* 0x000e6200000e0000 */
[----:B------:R-:W-:Y:S01]  /*110b0*/  LOP3.LUT P6, RZ, R16, 0x100, RZ, 0xc0, !PT ;  /* 0x0000010010ff7812 */ /* 0x000fe200078cc0ff */
[----:B------:R-:W-:Y:S01]  /*110c0*/  IMAD.IADD R4, R17, 0x1, R4 ;  /* 0x0000000111047824 */ /* 0x000fe200078e0204 */
[C---:B------:R-:W-:Y:S01]  /*110d0*/  ISETP.GE.AND P3, PT, R7.reuse, 0x11, PT ;  /* 0x000000110700780c */ /* 0x040fe20003f66270 */
[----:B------:R-:W2:Y:S01]  /*110e0*/  SHFL.IDX PT, R3, R9, RZ, 0x181f ;  /* 0x00181fff09037589 */ /* 0x000ea200000e0000 */
[C---:B------:R-:W-:Y:S02]  /*110f0*/  ISETP.GE.AND P1, PT, R7.reuse, 0x21, PT ;  /* 0x000000210700780c */ /* 0x040fe40003f26270 */
[----:B------:R-:W-:Y:S01]  /*11100*/  ISETP.GE.AND P5, PT, R7, 0x31, PT ;  /* 0x000000310700780c */ /* 0x000fe20003fa6270 */
[----:B------:R-:W-:Y:S01]  /*11110*/  SHFL.IDX PT, R14, R8, 0x3, 0x181f ;  /* 0x00781f00080e7f89 */ /* 0x000fe200000e0000 */
[----:B-1----:R-:W-:-:S05]  /*11120*/  IADD3 R2, P0, R30, R2, RZ ;  /* 0x000000021e027210 */ /* 0x002fca0007f1e0ff */
[----:B--2---:R-:W-:Y:S01]  /*11130*/  IMAD.X R3, RZ, RZ, R3, P0 ;  /* 0x000000ffff037224 */ /* 0x004fe200000e0603 */
[----:B------:R-:W-:-:S13]  /*11140*/  ISETP.LT.OR P0, PT, R7, 0x1, P6 ;  /* 0x000000010700780c */ /* 0x000fda0003701670 */
[----:B------:R-:W-:Y:S01]  /*11150*/  LDGSTS.E.BYPASS.LTC128B.128 [R4+0x10000], desc[UR50][R2.64], !P0 ;  /* 0x1000000002047fae */ /* 0x000fe2000c101d72 */
[----:B------:R-:W-:-:S13]  /*11160*/  ISETP.LT.OR P0, PT, R7, 0x1, P2 ;  /* 0x000000010700780c */ /* 0x000fda0001701670 */
[----:B------:R1:W-:Y:S04]  /*11170*/  LDGSTS.E.BYPASS.LTC128B.128 [R4+0x12000], desc[UR50][R2.64+0x80], !P0 ;  /* 0x1200008002047fae */ /* 0x0003e8000c101d72 */
[----:B-1----:R-:W1:Y:S04]  /*11180*/  SHFL.IDX PT, R2, R8, 0x1, 0x181f ;  /* 0x00381f0008027f89 */ /* 0x002e6800000e0000 */
[----:B------:R-:W2:Y:S01]  /*11190*/  SHFL.IDX PT, R3, R9, 0x1, 0x181f ;  /* 0x00381f0009037f89 */ /* 0x000ea200000e0000 */
[----:B-1----:R-:W-:-:S05]  /*111a0*/  IADD3 R2, P0, R30, R2, RZ ;  /* 0x000000021e027210 */ /* 0x002fca0007f1e0ff */
[----:B--2---:R-:W-:Y:S01]  /*111b0*/  IMAD.X R3, RZ, RZ, R3, P0 ;  /* 0x000000ffff037224 */ /* 0x004fe200000e0603 */
[----:B------:R-:W-:-:S13]  /*111c0*/  ISETP.LT.OR P0, PT, R7, 0x11, P6 ;  /* 0x000000110700780c */ /* 0x000fda0003701670 */
[----:B------:R-:W-:Y:S01]  /*111d0*/  LDGSTS.E.BYPASS.LTC128B.128 [R4+0x10800], desc[UR50][R2.64], !P0 ;  /* 0x1080000002047fae */ /* 0x000fe2000c101d72 */
[----:B------:R-:W-:-:S13]  /*111e0*/  ISETP.LT.OR P0, PT, R7, 0x11, P2 ;  /* 0x000000110700780c */ /* 0x000fda0001701670 */
[----:B------:R1:W-:Y:S04]  /*111f0*/  LDGSTS.E.BYPASS.LTC128B.128 [R4+0x12800], desc[UR50][R2.64+0x80], !P0 ;  /* 0x1280008002047fae */ /* 0x0003e8000c101d72 */
[----:B-1----:R-:W1:Y:S04]  /*11200*/  SHFL.IDX PT, R2, R8, 0x2, 0x181f ;  /* 0x00581f0008027f89 */ /* 0x002e6800000e0000 */
[----:B------:R-:W2:Y:S04]  /*11210*/  SHFL.IDX PT, R3, R9, 0x2, 0x181f ;  /* 0x00581f0009037f89 */ /* 0x000ea800000e0000 */
[----:B------:R-:W3:Y:S01]  /*11220*/  SHFL.IDX PT, R9, R9, 0x3, 0x181f ;  /* 0x00781f0009097f89 */ /* 0x000ee200000e0000 */
[----:B-1----:R-:W-:-:S05]  /*11230*/  IADD3 R2, P0, R30, R2, RZ ;  /* 0x000000021e027210 */ /* 0x002fca0007f1e0ff */
[----:B--2---:R-:W-:Y:S01]  /*11240*/  IMAD.X R3, RZ, RZ, R3, P0 ;  /* 0x000000ffff037224 */ /* 0x004fe200000e0603 */
[----:B------:R-:W-:-:S13]  /*11250*/  ISETP.LT.OR P0, PT, R7, 0x21, P6 ;  /* 0x000000210700780c */ /* 0x000fda0003701670 */
[----:B------:R1:W-:Y:S01]  /*11260*/  LDGSTS.E.BYPASS.LTC128B.128 [R4+0x11000], desc[UR50][R2.64], !P0 ;  /* 0x1100000002047fae */ /* 0x0003e2000c101d72 */
[----:B------:R-:W-:-:S13]  /*11270*/  ISETP.LT.OR P0, PT, R7, 0x21, P2 ;  /* 0x000000210700780c */ /* 0x000fda0001701670 */
[----:B---3--:R1:W-:Y:S02]  /*11280*/  LDGSTS.E.BYPASS.LTC128B.128 [R4+0x13000], desc[UR50][R2.64+0x80], !P0 ;  /* 0x1300008002047fae */ /* 0x0083e4000c101d72 */
.L_x_1337:
[----:B01----:R-:W-:Y:S02]  /*11290*/  IADD3 R2, P0, R30, R14, RZ ;  /* 0x0000000e1e027210 */ /* 0x003fe40007f1e0ff */
[----:B------:R-:W-:-:S03]  /*112a0*/  LOP3.LUT P6, RZ, R16, 0x100, RZ, 0xc0, !PT ;  /* 0x0000010010ff7812 */ /* 0x000fc600078cc0ff */
[----:B------:R-:W-:Y:S01]  /*112b0*/  IMAD.X R3, RZ, RZ, R9, P0 ;  /* 0x000000ffff037224 */ /* 0x000fe200000e0609 */
[----:B------:R-:W-:-:S13]  /*112c0*/  ISETP.LT.OR P0, PT, R7, 0x31, P6 ;  /* 0x000000310700780c */ /* 0x000fda0003701670 */
[----:B------:R-:W-:Y:S01]  /*112d0*/  @!PT LDS RZ, [RZ] ;  /* 0x00000000fffff984 */ /* 0x000fe20000000800 */
[----:B------:R-:W-:Y:S01]  /*112e0*/  @!PT LDS RZ, [RZ] ;  /* 0x00000000fffff984 */ /* 0x000fe20000000800 */
[----:B------:R-:W-:Y:S01]  /*112f0*/  @!PT LDS RZ, [RZ] ;  /* 0x00000000fffff984 */ /* 0x000fe20000000800 */
[----:B------:R0:W-:Y:S01]  /*11300*/  LDGSTS.E.BYPASS.LTC128B.128 [R4+0x11800], desc[UR50][R2.64], !P0 ;  /* 0x1180000002047fae */ /* 0x0001e2000c101d72 */
[----:B------:R-:W-:-:S13]  /*11310*/  ISETP.LT.OR P0, PT, R7, 0x31, P2 ;  /* 0x000000310700780c */ /* 0x000fda0001701670 */
[----:B------:R0:W-:Y:S01]  /*11320*/  LDGSTS.E.BYPASS.LTC128B.128 [R4+0x13800], desc[UR50][R2.64+0x80], !P0 ;  /* 0x1380008002047fae */ /* 0x0001e2000c101d72 */
[----:B------:R-:W-:Y:S01]  /*11330*/  PLOP3.LUT P0, PT, PT, PT, PT, 0x80, 0x0 ;  /* 0x000000000000781c */ /* 0x000fe20003f0f070 */
[----:B------:R-:W-:-:S12]  /*11340*/  NOP ;  /* 0x0000000000007918 */ /* 0x000fd80000000000 */
.L_x_1260:
        /* <DEDUP_REMOVED lines=11> */
.L_x_1261:
[----:B------:R0:W-:Y:S01]  /*11400*/  SYNCS.ARRIVE.TRANS64.A1T0 RZ, [R0+URZ+0x28470], RZ ;  /* 0x028470ff00ff79a7 */ /* 0x0001e2000810003f */
[----:B------:R-:W-:Y:S05]  /*11410*/  @!P6 BRA `(.L_x_1262) ;  /* 0x000000000004e947 */ /* 0x000fea0003800000 */
[----:B------:R-:W-:Y:S01]  /*11420*/  BPT.TRAP 0x1 ;  /* 0x000000040000795c */ /* 0x000fe20000300000 */
.L_x_1262:
[----:B------:R-:W1:Y:S01]  /*11430*/  SYNCS.PHASECHK.TRANS64.TRYWAIT P0, [R0+URZ+0x28440], R25 ;  /* 0x02844019000075a7 */ /* 0x000e62000800017f */
[----:B------:R-:W-:Y:S04]  /*11440*/  BSSY B0, `(.L_x_1263) ;  /* 0x0000002000007945 */ /* 0x000fe80003800000 */
[----:B-1----:R-:W-:Y:S05]  /*11450*/  @!P0 BRA `(.L_x_1264) ;  /* 0x0000003800408947 */ /* 0x002fea0003800000 */
.L_x_1338:
[----:B------:R-:W-:Y:S05]  /*11460*/  BSYNC B0 ;  /* 0x0000000000007941 */ /* 0x000fea0003800000 */
.L_x_1263:
[----:B------:R-:W-:Y:S01]  /*11470*/  ULDC.64 UR4, c[0x0][0x300] ;  /* 0x0000c00000047ab9 */ /* 0x000fe20000000a00 */
[----:B------:R-:W-:Y:S01]  /*11480*/  ULDC.64 UR6, c[0x0][0x2e8] ;  /* 0x0000ba0000067ab9 */ /* 0x000fe20000000a00 */
[----:B------:R-:W-:Y:S01]  /*11490*/  IMAD R3, R20, UR4, RZ ;  /* 0x0000000414037c24 */ /* 0x000fe2000f8e02ff */
[----:B------:R-:W-:-:S03]  /*114a0*/  LOP3.LUT P2, RZ, R16, 0x1, RZ, 0xc0, !PT ;  /* 0x0000000110ff7812 */ /* 0x000fc6000784c0ff */
        /* <DEDUP_REMOVED lines=12> */
[----:B------:R-:W-:-:S02]  /*11570*/  UMOV UR4, 0xffffffff ;  /* 0xffffffff00047882 */ /* 0x000fc40000000000 */
[----:B------:R-:W-:-:S04]  /*11580*/  IADD3 R5, P0, R2, UR6, RZ ;  /* 0x0000000602057c10 */ /* 0x000fc8000ff1e0ff */
[----:B------:R-:W-:Y:S01]  /*11590*/  IADD3.X R6, R3, UR7, R7, P0, !PT ;  /* 0x0000000703067c10 */ /* 0x000fe200087fe407 */
[----:B------:R-:W-:Y:S08]  /*115a0*/  BRA.DIV UR4, `(.L_x_1265) ;  /* 0x0000003a04007947 */ /* 0x000ff0000b800000 */
[----:B------:R-:W2:Y:S01]  /*115b0*/  SHFL.IDX PT, R14, R5, RZ, 0x181f ;  /* 0x00181fff050e7589 */ /* 0x000ea200000e0000 */
[----:B------:R-:W-:-:S03]  /*115c0*/  LOP3.LUT P6, RZ, R16, 0x2, RZ, 0xc0, !PT ;  /* 0x0000000210ff7812 */ /* 0x000fc600078cc0ff */
[----:B------:R-:W3:Y:S04]  /*115d0*/  SHFL.IDX PT, R2, R6, RZ, 0x181f ;  /* 0x00181fff06027589 */ /* 0x000ee800000e0000 */
[----:B------:R-:W-:Y:S01]  /*115e0*/  SHFL.IDX PT, R7, R6, 0x1, 0x181f ;  /* 0x00381f0006077f89 */ /* 0x000fe200000e0000 */
[----:B--2---:R-:W-:-:S05]  /*115f0*/  @P4 IADD3 R14, P0, R30, R14, RZ ;  /* 0x0000000e1e0e4210 */ /* 0x004fca0007f1e0ff */
[----:B---3--:R-:W-:Y:S02]  /*11600*/  @P4 IMAD.X R3, RZ, RZ, R2, P0 ;  /* 0x000000ffff034224 */ /* 0x008fe400000e0602 */
[----:B------:R-:W-:Y:S02]  /*11610*/  @P4 IMAD.MOV.U32 R2, RZ, RZ, R14 ;  /* 0x000000ffff024224 */ /* 0x000fe400078e000e */
[----:B------:R-:W2:Y:S04]  /*11620*/  SHFL.IDX PT, R14, R5, 0x1, 0x181f ;  /* 0x00381f00050e7f89 */ /* 0x000ea800000e0000 */
[----:B------:R-:W-:Y:S04]  /*11630*/  @P4 LDGSTS.E.BYPASS.LTC128B.128 [R4+0x20000], desc[UR50][R2.64], !P6 ;  /* 0x2000000002044fae */ /* 0x000fe8000f101d72 */
[----:B------:R3:W-:Y:S01]  /*11640*/  @P4 LDGSTS.E.BYPASS.LTC128B.128 [R4+0x22000], desc[UR50][R2.64+0x80], !P2 ;  /* 0x2200008002044fae */ /* 0x0007e2000d101d72 */
[----:B--2---:R-:W-:-:S05]  /*11650*/  @P3 IADD3 R14, P0, R30, R14, RZ ;  /* 0x0000000e1e0e3210 */ /* 0x004fca0007f1e0ff */
[----:B------:R-:W-:Y:S02]  /*11660*/  @P3 IMAD.X R7, RZ, RZ, R7, P0 ;  /* 0x000000ffff073224 */ /* 0x000fe400000e0607 */
[----:B---3--:R-:W-:Y:S02]  /*11670*/  @P3 IMAD.MOV.U32 R2, RZ, RZ, R14 ;  /* 0x000000ffff023224 */ /* 0x008fe400078e000e */
[----:B------:R-:W2:Y:S01]  /*11680*/  SHFL.IDX PT, R14, R5, 0x2, 0x181f ;  /* 0x00581f00050e7f89 */ /* 0x000ea200000e0000 */
[----:B------:R-:W-:-:S03]  /*11690*/  @P3 IMAD.MOV.U32 R3, RZ, RZ, R7 ;  /* 0x000000ffff033224 */ /* 0x000fc600078e0007 */
[----:B------:R-:W3:Y:S04]  /*116a0*/  SHFL.IDX PT, R7, R6, 0x2, 0x181f ;  /* 0x00581f0006077f89 */ /* 0x000ee800000e0000 */
[----:B------:R-:W-:Y:S04]  /*116b0*/  @P3 LDGSTS.E.BYPASS.LTC128B.128 [R4+0x20800], desc[UR50][R2.64], !P6 ;  /* 0x2080000002043fae */ /* 0x000fe8000f101d72 */
[----:B------:R4:W-:Y:S01]  /*116c0*/  @P3 LDGSTS.E.BYPASS.LTC128B.128 [R4+0x22800], desc[UR50][R2.64+0x80], !P2 ;  /* 0x2280008002043fae */ /* 0x0009e2000d101d72 */
[----:B--2---:R-:W-:-:S05]  /*116d0*/  @P1 IADD3 R14, P0, R30, R14, RZ ;  /* 0x0000000e1e0e1210 */ /* 0x004fca0007f1e0ff */
[----:B---3--:R-:W-:Y:S02]  /*116e0*/  @P1 IMAD.X R7, RZ, RZ, R7, P0 ;  /* 0x000000ffff071224 */ /* 0x008fe400000e0607 */
[----:B----4-:R-:W-:Y:S02]  /*116f0*/  @P1 IMAD.MOV.U32 R2, RZ, RZ, R14 ;  /* 0x000000ffff021224 */ /* 0x010fe400078e000e */
[----:B------:R-:W-:Y:S01]  /*11700*/  @P1 IMAD.MOV.U32 R3, RZ, RZ, R7 ;  /* 0x000000ffff031224 */ /* 0x000fe200078e0007 */
[----:B------:R2:W3:Y:S04]  /*11710*/  SHFL.IDX PT, R14, R5, 0x3, 0x181f ;  /* 0x00781f00050e7f89 */ /* 0x0004e800000e0000 */
[----:B------:R2:W-:Y:S04]  /*11720*/  @P1 LDGSTS.E.BYPASS.LTC128B.128 [R4+0x21000], desc[UR50][R2.64], !P6 ;  /* 0x2100000002041fae */ /* 0x0005e8000f101d72 */
[----:B------:R2:W-:Y:S04]  /*11730*/  @P1 LDGSTS.E.BYPASS.LTC128B.128 [R4+0x23000], desc[UR50][R2.64+0x80], !P2 ;  /* 0x2300008002041fae */ /* 0x0005e8000d101d72 */
[----:B------:R2:W4:Y:S02]  /*11740*/  SHFL.IDX PT, R7, R6, 0x3, 0x181f ;  /* 0x00781f0006077f89 */ /* 0x00052400000e0000 */
.L_x_1348:
[----:B------:R-:W-:Y:S02]  /*11750*/  LOP3.LUT P1, RZ, R16, 0x2, RZ, 0xc0, !PT ;  /* 0x0000000210ff7812 */ /* 0x000fe4000782c0ff */
[----:B--23--:R-:W-:-:S05]  /*11760*/  @P5 IADD3 R2, P0, R30, R14, RZ ;  /* 0x0000000e1e025210 */ /* 0x00cfca0007f1e0ff */
[----:B----4-:R-:W-:Y:S01]  /*11770*/  @P5 IMAD.X R3, RZ, RZ, R7, P0 ;  /* 0x000000ffff035224 */ /* 0x010fe200000e0607 */
[----:B------:R-:W-:-:S05]  /*11780*/  PLOP3.LUT P0, PT, PT, PT, PT, 0x80, 0x0 ;  /* 0x000000000000781c */ /* 0x000fca0003f0f070 */
[----:B------:R-:W-:Y:S01]  /*11790*/  @!PT LDS RZ, [RZ] ;  /* 0x00000000fffff984 */ /* 0x000fe20000000800 */
[----:B------:R-:W-:Y:S01]  /*117a0*/  @!PT LDS RZ, [RZ] ;  /* 0x00000000fffff984 */ /* 0x000fe20000000800 */
[----:B------:R-:W-:Y:S01]  /*117b0*/  @!PT LDS RZ, [RZ] ;  /* 0x00000000fffff984 */ /* 0x000fe20000000800 */
[----:B------:R2:W-:Y:S04]  /*117c0*/  @P5 LDGSTS.E.BYPASS.LTC128B.128 [R4+0x21800], desc[UR50][R2.64], !P1 ;  /* 0x2180000002045fae */ /* 0x0005e8000c901d72 */
[----:B------:R2:W-:Y:S01]  /*117d0*/  @P5 LDGSTS.E.BYPASS.LTC128B.128 [R4+0x23800], desc[UR50][R2.64+0x80], !P2 ;  /* 0x2380008002045fae */ /* 0x0005e2000d101d72 */
[----:B------:R-:W-:-:S03]  /*117e0*/  NOP ;  /* 0x0000000000007918 */ /* 0x000fc60000000000 */
.L_x_1266:
[----:B------:R-:W-:Y:S02]  /*117f0*/  PLOP3.LUT P1, PT, P1, P0, PT, 0xa2, 0x0 ;  /* 0x000000000000781c */ /* 0x000fe40000f21472 */
[----:B------:R-:W-:-:S08]  /*11800*/  @P0 R2UR P1, UR4, R0 ;  /* 0x00000000000402ca */ /* 0x000fd00000020000 */
[----:B------:R-:W-:-:S05]  /*11810*/  @P0 PLOP3.LUT P0, PT, P1, PT, PT, 0x80, 0x0 ;  /* 0x000000000000081c */ /* 0x000fca0000f0f070 */
[----:B------:R-:W-:Y:S01]  /*11820*/  @!P1 SYNCS.ARRIVE.TRANS64.RED.A0T1 RZ, [UR4+0x28430], RZ ;  /* 0x028430ffffff99a7 */ /* 0x000fe20008200404 */
[----:B------:R-:W-:Y:S07]  /*11830*/  @!P1 ARRIVES.LDGSTSBAR.64.TRANSCNT [UR4+0x28430] ;  /* 0x02843000ff0099b0 */ /* 0x000fee0008000a84 */
[----:B------:R-:W-:Y:S05]  /*11840*/  @P0 BRA.U.ANY `(.L_x_1266) ;  /* 0xfffffffd00e80947 */ /* 0x000fea000393ffff */
[----:B------:R-:W-:Y:S01]  /*11850*/  NOP ;  /* 0x0000000000007918 */ /* 0x000fe20000000000 */
[----:B--2---:R-:W-:-:S05]  /*11860*/  IMAD.U32 R2, RZ, RZ, UR49 ;  /* 0x00000031ff027e24 */ /* 0x004fca000f8e00ff */
[----:B------:R-:W-:-:S13]  /*11870*/  ISETP.NE.AND P2, PT, R2, 0x3, PT ;  /* 0x000000030200780c */ /* 0x000fda0003f45270 */
[----:B------:R-:W-:Y:S05]  /*11880*/  @!P2 BRA `(.L_x_1267) ;  /* 0x000000000004a947 */ /* 0x000fea0003800000 */
[----:B------:R-:W-:Y:S01]  /*11890*/  BPT.TRAP 0x1 ;  /* 0x000000040000795c */ /* 0x000fe20000300000 */
.L_x_1267:
[----:B------:R2:W-:Y:S02]  /*118a0*/  SYNCS.ARRIVE.TRANS64.A1T0 RZ, [R0+URZ+0x28430], RZ ;  /* 0x028430ff00ff79a7 */ /* 0x0005e4000810003f */
[----:B------:R-:W-:Y:S05]  /*118b0*/  WARPSYNC.ALL ;  /* 0x0000000000007948 */ /* 0x000fea0003800000 */
[----:B------:R-:W-:Y:S01]  /*118c0*/  BSSY B6, `(.L_x_1268) ;  /* 0x0000015000067945 */ /* 0x000fe20003800000 */
[----:B012---:R-:W-:Y:S01]  /*118d0*/  VIADD R0, R17, 0x18000 ;  /* 0x0001800011007836 */ /* 0x007fe20000000000 */
[----:B------:R-:W-:Y:S04]  /*118e0*/  BAR.SYNC.DEFER_BLOCKING 0x8, 0x180 ;  /* 0x0206000000007b1d */ /* 0x000fe80000010000 */
        /* <DEDUP_REMOVED lines=18> */
.L_x_1269:
[----:B------:R-:W-:Y:S05]  /*11a10*/  BSYNC B6 ;  /* 0x0000000000067941 */ /* 0x000fea0003800000 */
.L_x_1268:
[----:B------:R-:W0:Y:S01]  /*11a20*/  S2R R2, SR_TID.X ;  /* 0x0000000000027919 */ /* 0x000e220000002100 */
[----:B------:R-:W-:Y:S01]  /*11a30*/  UISETP.NE.AND UP0, UPT, UR52, URZ, UPT ;  /* 0x0000003f3400728c */ /* 0x000fe2000bf05270 */
[----:B------:R-:W-:Y:S01]  /*11a40*/  R2UR UR6, R26 ;  /* 0x000000001a0672ca */ /* 0x000fe200000e0000 */
[----:B------:R-:W-:Y:S01]  /*11a50*/  ULDC.64 UR8, c[0x0][0x2d8] ;  /* 0x0000b60000087ab9 */ /* 0x000fe20000000a00 */
[----:B------:R-:W-:Y:S02]  /*11a60*/  R2UR UR7, R18 ;  /* 0x00000000120772ca */ /* 0x000fe400000e0000 */
[C---:B------:R-:W-:Y:S02]  /*11a70*/  LOP3.LUT P4, RZ, R16.reuse, 0x40, RZ, 0xc0, !PT ;  /* 0x0000004010ff7812 */ /* 0x040fe4000788c0ff */
[----:B------:R-:W-:Y:S02]  /*11a80*/  PLOP3.LUT P0, PT, PT, PT, UP0, 0x80, 0x0 ;  /* 0x000000000000781c */ /* 0x000fe40003f0f008 */
[----:B------:R-:W-:-:S02]  /*11a90*/  LOP3.LUT P5, RZ, R16, 0x20, RZ, 0xc0, !PT ;  /* 0x0000002010ff7812 */ /* 0x000fc400078ac0ff */
[----:B------:R-:W-:-:S03]  /*11aa0*/  @UP0 ULDC UR4, c[0x0][0x44c] ;  /* 0x0001130000040ab9 */ /* 0x000fc60000000800 */
[----:B------:R-:W-:-:S04]  /*11ab0*/  UIMAD UR6, UR6, UR8, URZ ;  /* 0x00000008060672a4 */ /* 0x000fc8000f8e023f */
[----:B------:R-:W-:Y:S02]  /*11ac0*/  UIMAD UR7, UR7, UR9, UR6 ;  /* 0x00000009070772a4 */ /* 0x000fe4000f8e0206 */
[----:B------:R-:W-:Y:S01]  /*11ad0*/  USHF.R.S32.HI UR6, URZ, 0x1f, UR37 ;  /* 0x0000001f3f067899 */ /* 0x000fe20008011425 */
[C---:B0-----:R-:W-:Y:S01]  /*11ae0*/  LOP3.LUT R20, R2.reuse, 0x7f, RZ, 0xc0, !PT ;  /* 0x0000007f02147812 */ /* 0x041fe200078ec0ff */
[----:B------:R-:W-:-:S03]  /*11af0*/  IMAD.SHL.U32 R2, R2, 0x10, RZ ;  /* 0x0000001002027824 */ /* 0x000fc600078e00ff */
[----:B------:R-:W-:-:S04]  /*11b00*/  SHF.R.U32.HI R20, RZ, 0x3, R20 ;  /* 0x00000003ff147819 */ /* 0x000fc80000011614 */
[----:B------:R-:W-:Y:S02]  /*11b10*/  LOP3.LUT R2, R20, 0x70, R2, 0xf8, !PT ;  /* 0x0000007014027812 */ /* 0x000fe400078ef802 */
[----:B------:R-:W0:Y:S03]  /*11b20*/  S2R R20, SR_TID.X ;  /* 0x0000000000147919 */ /* 0x000e260000002100 */
[----:B------:R-:W-:-:S04]  /*11b30*/  VIADD R4, R2, UR43 ;  /* 0x0000002b02047c36 */ /* 0x000fc80008000000 */
[----:B------:R-:W-:Y:S01]  /*11b40*/  @P0 IMAD.HI.U32 R2, R4, UR4, RZ ;  /* 0x0000000404020c27 */ /* 0x000fe2000f8e00ff */
[----:B------:R-:W-:Y:S01]  /*11b50*/  PLOP3.LUT P0, PT, PT, PT, UP0, 0x80, 0x0 ;  /* 0x000000000000781c */ /* 0x000fe20003f0f008 */
[----:B------:R-:W-:Y:S02]  /*11b60*/  @UP0 ULDC UR4, c[0x0][0x450] ;  /* 0x0001140000040ab9 */ /* 0x000fe40000000800 */
[----:B------:R-:W-:-:S10]  /*11b70*/  IMAD.MOV.U32 R0, RZ, RZ, R4 ;  /* 0x000000ffff007224 */ /* 0x000fd400078e0004 */
[----:B------:R-:W-:Y:S02]  /*11b80*/  @P0 SHF.R.U32.HI R0, RZ, UR4, R2 ;  /* 0x00000004ff000c19 */ /* 0x000fe40008011602 */
[----:B------:R-:W-:Y:S02]  /*11b90*/  R2UR UR4, R18 ;  /* 0x00000000120472ca */ /* 0x000fe400000e0000 */
[--C-:B------:R-:W-:Y:S01]  /*11ba0*/  SHF.R.S32.HI R2, RZ, 0x1f, R0.reuse ;  /* 0x0000001fff027819 */ /* 0x100fe20000011400 */
[----:B------:R-:W-:Y:S01]  /*11bb0*/  IMAD.MOV R5, RZ, RZ, -R0 ;  /* 0x000000ffff057224 */ /* 0x000fe200078e0a00 */
[----:B0-----:R-:W-:-:S09]  /*11bc0*/  LOP3.LUT R20, R20, 0x7f, RZ, 0xc0, !PT ;  /* 0x0000007f14147812 */ /* 0x001fd200078ec0ff */
[----:B------:R-:W-:Y:S01]  /*11bd0*/  UIMAD.WIDE.U32 UR4, UR4, UR8, URZ ;  /* 0x00000008040472a5 */ /* 0x000fe2000f8e003f */
[----:B------:R-:W-:Y:S02]  /*11be0*/  SHF.R.U32.HI R8, RZ, 0x3, R20 ;  /* 0x00000003ff087819 */ /* 0x000fe40000011614 */
[----:B------:R-:W-:Y:S01]  /*11bf0*/  ULDC.64 UR8, c[0x0][0x2e0] ;  /* 0x0000b80000087ab9 */ /* 0x000fe20000000a00 */
[----:B------:R-:W-:Y:S02]  /*11c00*/  UIADD3 UR5, UR5, UR7, URZ ;  /* 0x0000000705057290 */ /* 0x000fe4000fffe03f */
[----:B------:R-:W-:Y:S02]  /*11c10*/  UIMAD UR6, UR6, UR8, URZ ;  /* 0x00000008060672a4 */ /* 0x000fe4000f8e023f */
[----:B------:R-:W-:Y:S02]  /*11c20*/  UIMAD.WIDE.U32 UR4, UR37, UR8, UR4 ;  /* 0x00000008250472a5 */ /* 0x000fe4000f8e0004 */
[----:B------:R-:W-:-:S03]  /*11c30*/  UIMAD UR6, UR37, UR9, UR6 ;  /* 0x00000009250672a4 */ /* 0x000fc6000f8e0206 */
[----:B------:R-:W-:Y:S01]  /*11c40*/  ULDC.64 UR8, c[0x0][0x2d0] ;  /* 0x0000b40000087ab9 */ /* 0x000fe20000000a00 */
[----:B------:R-:W-:Y:S01]  /*11c50*/  UIADD3 UR5, UR5, UR6, URZ ;  /* 0x0000000605057290 */ /* 0x000fe2000fffe03f */
[----:B------:R-:W-:Y:S02]  /*11c60*/  IMAD R3, R2, UR8, RZ ;  /* 0x0000000802037c24 */ /* 0x000fe4000f8e02ff */
[----:B------:R-:W-:Y:S02]  /*11c70*/  IMAD.U32 R9, RZ, RZ, UR8 ;  /* 0x00000008ff097e24 */ /* 0x000fe4000f8e00ff */
[C---:B------:R-:W-:Y:S02]  /*11c80*/  IMAD R7, R0.reuse, UR9, R3 ;  /* 0x0000000900077c24 */ /* 0x040fe4000f8e0203 */
[----:B------:R-:W-:Y:S01]  /*11c90*/  IMAD.WIDE.U32 R2, R0, R9, UR4 ;  /* 0x0000000400027e25 */ /* 0x000fe2000f8e0009 */
[----:B------:R-:W-:-:S03]  /*11ca0*/  ULDC UR4, c[0x0][0x448] ;  /* 0x0001120000047ab9 */ /* 0x000fc60000000800 */
[----:B------:R-:W-:Y:S01]  /*11cb0*/  IMAD R5, R5, UR4, R4 ;  /* 0x0000000405057c24 */ /* 0x000fe2000f8e0204 */
[----:B------:R-:W-:Y:S01]  /*11cc0*/  ULDC.64 UR4, c[0x0][0x2c8] ;  /* 0x0000b20000047ab9 */ /* 0x000fe20000000a00 */
[----:B------:R-:W-:-:S03]  /*11cd0*/  IMAD.IADD R3, R3, 0x1, R7 ;  /* 0x0000000103037824 */ /* 0x000fc600078e0207 */
[----:B------:R-:W-:Y:S01]  /*11ce0*/  SHF.R.S32.HI R0, RZ, 0x1f, R5 ;  /* 0x0000001fff007819 */ /* 0x000fe20000011405 */
[----:B------:R-:W-:-:S04]  /*11cf0*/  IMAD.WIDE.U32 R2, R5, UR4, R2 ;  /* 0x0000000405027c25 */ /* 0x000fc8000f8e0002 */
[----:B------:R-:W-:-:S04]  /*11d00*/  IMAD R0, R0, UR4, RZ ;  /* 0x0000000400007c24 */ /* 0x000fc8000f8e02ff */
[----:B------:R-:W-:Y:S01]  /*11d10*/  IMAD R5, R5, UR5, R0 ;  /* 0x0000000505057c24 */ /* 0x000fe2000f8e0200 */
[----:B------:R-:W-:Y:S02]  /*11d20*/  ULDC.64 UR4, c[0x0][0x280] ;  /* 0x0000a00000047ab9 */ /* 0x000fe40000000a00 */
[----:B------:R-:W-:Y:S01]  /*11d30*/  IADD3 R0, P0, R2, UR4, RZ ;  /* 0x0000000402007c10 */ /* 0x000fe2000ff1e0ff */
[----:B------:R-:W-:-:S03]  /*11d40*/  UMOV UR4, 0xffffffff ;  /* 0xffffffff00047882 */ /* 0x000fc60000000000 */
[----:B------:R-:W-:Y:S01]  /*11d50*/  IADD3.X R5, R3, UR5, R5, P0, !PT ;  /* 0x0000000503057c10 */ /* 0x000fe200087fe405 */
[----:B------:R-:W-:Y:S08]  /*11d60*/  BRA.DIV UR4, `(.L_x_1270) ;  /* 0x00000036044c7947 */ /* 0x000ff0000b800000 */
[----:B------:R-:W0:Y:S01]  /*11d70*/  SHFL.IDX PT, R14, R0, RZ, 0x181f ;  /* 0x00181fff000e7589 */ /* 0x000e2200000e0000 */
[----:B------:R-:W-:-:S03]  /*11d80*/  VIADD R4, R8, UR43 ;  /* 0x0000002b08047c36 */ /* 0x000fc60008000000 */
        /* <DEDUP_REMOVED lines=69> */
.L_x_1365:
        /* <DEDUP_REMOVED lines=9> */
[----:B------:R-:W-:Y:S01]  /*12270*/  PLOP3.LUT P0, PT, PT, PT, PT, 0x80, 0x0 ;  /* 0x000000000000781c */ /* 0x000fe20003f0f070 */
[----:B------:R-:W-:-:S12]  /*12280*/  NOP ;  /* 0x0000000000007918 */ /* 0x000fd80000000000 */
.L_x_1271:
[----:B------:R-:W-:Y:S02]  /*12290*/  PLOP3.LUT P1, PT, P1, P0, PT, 0xa2, 0x0 ;  /* 0x000000000000781c */ /* 0x000fe40000f21472 */
[----:B------:R-:W-:-:S08]  /*122a0*/  @P0 R2UR P1, UR4, R17 ;  /* 0x00000000110402ca */ /* 0x000fd00000020000 */
[----:B------:R-:W-:-:S05]  /*122b0*/  @P0 PLOP3.LUT P0, PT, P1, PT, PT, 0x80, 0x0 ;  /* 0x000000000000081c */ /* 0x000fca0000f0f070 */
[----:B------:R-:W-:Y:S01]  /*122c0*/  @!P1 SYNCS.ARRIVE.TRANS64.RED.A0T1 RZ, [UR4+0x28400], RZ ;  /* 0x028400ffffff99a7 */ /* 0x000fe20008200404 */
[----:B------:R-:W-:Y:S07]  /*122d0*/  @!P1 ARRIVES.LDGSTSBAR.64.TRANSCNT [UR4+0x28400] ;  /* 0x02840000ff0099b0 */ /* 0x000fee0008000a84 */
[----:B------:R-:W-:Y:S05]  /*122e0*/  @P0 BRA.U.ANY `(.L_x_1271) ;  /* 0xfffffffd00e80947 */ /* 0x000fea000393ffff */
[----:B0-----:R-:W2:Y:S02]  /*122f0*/  LDL.LU R2, [R1+0x4] ;  /* 0x0000040001027983 */ /* 0x001ea40000300800 */
[----:B--2---:R-:W-:-:S05]  /*12300*/  VIADD R2, R2, 0x1 ;  /* 0x0000000102027836 */ /* 0x004fca0000000000 */
        /* <DEDUP_REMOVED lines=10> */
.L_x_1366:
[----:B------:R-:W-:Y:S05]  /*123b0*/  BSYNC B0 ;  /* 0x0000000000007941 */ /* 0x000fea0003800000 */
.L_x_1272:
[----:B------:R-:W-:-:S04]  /*123c0*/  UIADD3 UR4, UR44, -0x2, URZ ;  /* 0xfffffffe2c047890 */ /* 0x000fc8000fffe03f */
[----:B------:R-:W-:-:S06]  /*123d0*/  UISETP.GE.AND UP0, UPT, UR4, UR45, UPT ;  /* 0x0000002d0400728c */ /* 0x000fcc000bf06270 */
[----:B------:R-:W-:-:S13]  /*123e0*/  PLOP3.LUT P0, PT, PT, PT, UP0, 0x40, 0x0 ;  /* 0x000000000000781c */ /* 0x000fda0003f0e808 */
[----:B------:R-:W-:Y:S05]  /*123f0*/  @P0 BRA `(.L_x_1274) ;  /* 0x00000010008c0947 */ /* 0x000fea0003800000 */
[----:B------:R-:W-:Y:S02]  /*12400*/  IMAD.MOV.U32 R8, RZ, RZ, R23 ;  /* 0x000000ffff087224 */ /* 0x000fe400078e0017 */
[----:B------:R-:W-:Y:S02]  /*12410*/  IMAD.MOV.U32 R5, RZ, RZ, R19 ;  /* 0x000000ffff057224 */ /* 0x000fe400078e0013 */
[----:B------:R-:W-:-:S07]  /*12420*/  IMAD.U32 R21, RZ, RZ, UR4 ;  /* 0x00000004ff157e24 */ /* 0x000fce000f8e00ff */
.L_x_1294:
[----:B01----:R-:W0:Y:S01]  /*12430*/  S2R R0, SR_TID.X ;  /* 0x0000000000007919 */ /* 0x003e220000002100 */
[----:B------:R-:W-:Y:S01]  /*12440*/  VIADD R19, R5, 0x1 ;  /* 0x0000000105137836 */ /* 0x000fe20000000000 */
[----:B------:R-:W1:Y:S01]  /*12450*/  S2R R2, SR_TID.X ;  /* 0x0000000000027919 */ /* 0x000e620000002100 */
[----:B0-----:R-:W-:-:S04]  /*12460*/  LOP3.LUT R0, R0, 0x7f, RZ, 0xc0, !PT ;  /* 0x0000007f00007812 */ /* 0x001fc800078ec0ff */
[----:B------:R-:W-:Y:S01]  /*12470*/  SHF.R.U32.HI R3, RZ, 0x3, R0 ;  /* 0x00000003ff037819 */ /* 0x000fe20000011600 */
[----:B-1----:R-:W-:Y:S01]  /*12480*/  IMAD.SHL.U32 R2, R2, 0x10, RZ ;  /* 0x0000001002027824 */ /* 0x002fe200078e00ff */
[----:B------:R-:W0:Y:S04]  /*12490*/  LDC R0, c[0x0][0x430] ;  /* 0x00010c00ff007b82 */ /* 0x000e280000000800 */
[----:B------:R-:W-:-:S04]  /*124a0*/  LOP3.LUT R2, R3, 0x70, R2, 0xf8, !PT ;  /* 0x0000007003027812 */ /* 0x000fc800078ef802 */
[----:B------:R-:W-:-:S13]  /*124b0*/  ISETP.GT.U32.AND P1, PT, R2, 0x3f, PT ;  /* 0x0000003f0200780c */ /* 0x000fda0003f24070 */
[----:B------:R-:W1:Y:S01]  /*124c0*/  @!P1 LDC.64 R6, c[0x0][0x428] ;  /* 0x00010a00ff069b82 */ /* 0x000e620000000a00 */
[----:B0-----:R-:W-:Y:S01]  /*124d0*/  ISETP.NE.AND P0, PT, R0, 0x1, PT ;  /* 0x000000010000780c */ /* 0x001fe20003f05270 */
[----:B------:R-:W-:-:S04]  /*124e0*/  IMAD R0, R21, 0x40, R32 ;  /* 0x0000004015007824 */ /* 0x000fc800078e0220 */
[----:B------:R-:W-:Y:S02]  /*124f0*/  IMAD.IADD R0, R2, 0x1, R0 ;  /* 0x0000000102007824 */ /* 0x000fe400078e0200 */
[----:B------:R-:W0:Y:S02]  /*12500*/  @!P1 LDC.64 R10, c[0x0][0x418] ;  /* 0x00010600ff0a9b82 */ /* 0x000e240000000a00 */
[----:B------:R-:W-:-:S06]  /*12510*/  IMAD.MOV.U32 R4, RZ, RZ, R0 ;  /* 0x000000ffff047224 */ /* 0x000fcc00078e0000 */
[----:B------:R-:W2:Y:S08]  /*12520*/  @P0 LDC R3, c[0x0][0x434] ;  /* 0x00010d00ff030b82 */ /* 0x000eb00000000800 */
[----:B------:R-:W3:Y:S01]  /*12530*/  @P0 LDC R9, c[0x0][0x438] ;  /* 0x00010e00ff090b82 */ /* 0x000ee20000000800 */
[----:B------:R-:W-:Y:S02]  /*12540*/  IMAD.U32 R12, RZ, RZ, UR49 ;  /* 0x00000031ff0c7e24 */ /* 0x000fe4000f8e00ff */
[----:B--2---:R-:W-:-:S05]  /*12550*/  @P0 IMAD.HI.U32 R2, R0, R3, RZ ;  /* 0x0000000300020227 */ /* 0x004fca00078e00ff */
[----:B---3--:R-:W-:Y:S01]  /*12560*/  @P0 SHF.R.U32.HI R4, RZ, R9, R2 ;  /* 0x00000009ff040219 */ /* 0x008fe20000011602 */
[----:B-1----:R-:W-:-:S03]  /*12570*/  @!P1 IMAD R2, R31, R6, RZ ;  /* 0x000000061f029224 */ /* 0x002fc600078e02ff */
[----:B------:R-:W-:Y:S01]  /*12580*/  @!P1 SHF.R.S32.HI R3, RZ, 0x1f, R4 ;  /* 0x0000001fff039819 */ /* 0x000fe20000011404 */
[----:B------:R-:W-:Y:S02]  /*12590*/  @!P1 IMAD R7, R24, R7, R2 ;  /* 0x0000000718079224 */ /* 0x000fe400078e0202 */
[----:B------:R-:W-:Y:S01]  /*125a0*/  @!P1 IMAD.MOV.U32 R2, RZ, RZ, R4 ;  /* 0x000000ffff029224 */ /* 0x000fe200078e0004 */
[----:B------:R-:W-:-:S03]  /*125b0*/  ISETP.NE.AND P2, PT, R12, 0x3, PT ;  /* 0x000000030c00780c */ /* 0x000fc60003f45270 */
[----:B------:R-:W-:-:S04]  /*125c0*/  @!P1 IMAD.WIDE.U32 R2, R24, R6, R2 ;  /* 0x0000000618029225 */ /* 0x000fc800078e0002 */
[----:B------:R-:W-:Y:S01]  /*125d0*/  @!P1 IMAD.IADD R3, R7, 0x1, R3 ;  /* 0x0000000107039824 */ /* 0x000fe200078e0203 */
[C---:B0-----:R-:W-:Y:S01]  /*125e0*/  @!P1 LEA R10, P0, R2.reuse, R10, 0x2 ;  /* 0x0000000a020a9211 */ /* 0x041fe200078010ff */
[----:B------:R-:W-:Y:S01]  /*125f0*/  IMAD.MOV R7, RZ, RZ, -R4 ;  /* 0x000000ffff077224 */ /* 0x000fe200078e0a04 */
[----:B------:R-:W-:Y:S05]  /*12600*/  YIELD ;  /* 0x0000000000007946 */ /* 0x000fea0003800000 */
[----:B------:R-:W-:Y:S01]  /*12610*/  @!P1 LEA.HI.X R11, R2, R11, R3, 0x2, P0 ;  /* 0x0000000b020b9211 */ /* 0x000fe200000f1403 */
[----:B------:R-:W-:Y:S01]  /*12620*/  ULDC UR4, c[0x0][0x430] ;  /* 0x00010c0000047ab9 */ /* 0x000fe20000000800 */
[----:B------:R-:W-:Y:S01]  /*12630*/  ISETP.NE.AND P0, PT, R19, 0x2, PT ;  /* 0x000000021300780c */ /* 0x000fe20003f05270 */
[----:B------:R-:W-:-:S02]  /*12640*/  IMAD.MOV.U32 R6, RZ, RZ, RZ ;  /* 0x000000ffff067224 */ /* 0x000fc400078e00ff */
[----:B------:R-:W-:Y:S01]  /*12650*/  IMAD R7, R7, UR4, R0 ;  /* 0x0000000407077c24 */ /* 0x000fe2000f8e0200 */
[----:B------:R-:W-:Y:S01]  /*12660*/  SEL R23, RZ, 0x1, P0 ;  /* 0x00000001ff177807 */ /* 0x000fe20000000000 */
[----:B------:R-:W-:Y:S01]  /*12670*/  IMAD.MOV.U32 R0, RZ, RZ, R21 ;  /* 0x000000ffff007224 */ /* 0x000fe200078e0015 */
[----:B------:R-:W-:Y:S01]  /*12680*/  SEL R19, R19, RZ, P0 ;  /* 0x000000ff13137207 */ /* 0x000fe20000000000 */
[----:B------:R0:W5:Y:S01]  /*12690*/  @!P1 LDG.E R6, desc[UR50][R10.64] ;  /* 0x000000320a069981 */ /* 0x000162000c1e1900 */
[----:B------:R-:W-:Y:S01]  /*126a0*/  VIADD R21, R21, 0xffffffff ;  /* 0xffffffff15157836 */ /* 0x000fe20000000000 */
[----:B------:R-:W-:Y:S02]  /*126b0*/  LOP3.LUT R23, R8, R23, RZ, 0x3c, !PT ;  /* 0x0000001708177212 */ /* 0x000fe400078e3cff */
[----:B------:R-:W-:Y:S01]  /*126c0*/  ISETP.GT.AND P1, PT, R0, UR45, PT ;  /* 0x0000002d00007c0c */ /* 0x000fe2000bf24270 */
[----:B------:R-:W-:-:S12]  /*126d0*/  @!P2 BRA `(.L_x_1275) ;  /* 0x000000000004a947 */ /* 0x000fd80003800000 */
[----:B------:R-:W-:Y:S01]  /*126e0*/  BPT.TRAP 0x1 ;  /* 0x000000040000795c */ /* 0x000fe20000300000 */
.L_x_1275:
[----:B------:R-:W-:Y:S01]  /*126f0*/  IMAD R0, R19, 0x8, R17 ;  /* 0x0000000813007824 */ /* 0x000fe200078e0211 */
[----:B------:R-:W-:Y:S01]  /*12700*/  SHF.L.U32 R20, R23, 0x1f, RZ ;  /* 0x0000001f17147819 */ /* 0x000fe200000006ff */
[----:B------:R-:W-:Y:S01]  /*12710*/  BSSY B0, `(.L_x_1276) ;  /* 0x0000004000007945 */ /* 0x000fe20003800000 */
[----:B------:R-:W-:Y:S02]  /*12720*/  SHF.R.S32.HI R9, RZ, 0x1f, R7 ;  /* 0x0000001fff097819 */ /* 0x000fe40000011407 */
[----:B------:R-:W1:Y:S02]  /*12730*/  SYNCS.PHASECHK.TRANS64.TRYWAIT P0, [R0+URZ+0x28480], R20 ;  /* 0x02848014000075a7 */ /* 0x000e64000800017f */
[----:B-1----:R-:W-:Y:S05]  /*12740*/  @!P0 BRA `(.L_x_1277) ;  /* 0x0000003400648947 */ /* 0x002fea0003800000 */
.L_x_1367:
[----:B------:R-:W-:Y:S05]  /*12750*/  BSYNC B0 ;  /* 0x0000000000007941 */ /* 0x000fea0003800000 */
.L_x_1276:
[----:B------:R-:W-:Y:S01]  /*12760*/  ULDC.64 UR4, c[0x0][0x328] ;  /* 0x0000ca0000047ab9 */ /* 0x000fe20000000a00 */
[----:B0----5:R-:W-:Y:S01]  /*12770*/  SHF.R.S32.HI R10, RZ, 0x1f, R6 ;  /* 0x0000001fff0a7819 */ /* 0x021fe20000011406 */
[----:B------:R-:W-:Y:S01]  /*12780*/  IMAD R2, R9, UR4, RZ ;  /* 0x0000000409027c24 */ /* 0x000fe2000f8e02ff */
[----:B------:R-:W-:Y:S01]  /*12790*/  ULDC.64 UR6, c[0x0][0x318] ;  /* 0x0000c60000067ab9 */ /* 0x000fe20000000a00 */
[C---:B------:R-:W-:Y:S02]  /*127a0*/  LOP3.LUT P3, RZ, R16.reuse, 0x2, RZ, 0xc0, !PT ;  /* 0x0000000210ff7812 */ /* 0x040fe4000786c0ff */
[C---:B------:R-:W-:Y:S01]  /*127b0*/  IMAD R11, R7.reuse, UR5, R2 ;  /* 0x00000005070b7c24 */ /* 0x040fe2000f8e0202 */
[----:B------:R-:W-:Y:S01]  /*127c0*/  LOP3.LUT P2, RZ, R16, 0x1, RZ, 0xc0, !PT ;  /* 0x0000000110ff7812 */ /* 0x000fe2000784c0ff */
        /* <DEDUP_REMOVED lines=16> */
[----:B------:R-:W0:Y:S01]  /*128d0*/  SHFL.IDX PT, R2, R25, RZ, 0x181f ;  /* 0x00181fff19027589 */ /* 0x000e2200000e0000 */
[----:B------:R-:W-:-:S03]  /*128e0*/  IMAD.IADD R4, R17, 0x1, R4 ;  /* 0x0000000111047824 */ /* 0x000fc600078e0204 */
[----:B------:R-:W2:Y:S01]  /*128f0*/  SHFL.IDX PT, R3, R27, RZ, 0x181f ;  /* 0x00181fff1b037589 */ /* 0x000ea200000e0000 */
[----:B0-----:R-:W-:-:S05]  /*12900*/  IADD3 R2, P0, R30, R2, RZ ;  /* 0x000000021e027210 */ /* 0x001fca0007f1e0ff */
[----:B--2---:R-:W-:-:S05]  /*12910*/  IMAD.X R3, RZ, RZ, R3, P0 ;  /* 0x000000ffff037224 */ /* 0x004fca00000e0603 */
[----:B------:R-:W-:Y:S01]  /*12920*/  @!PT LDS RZ, [RZ] ;  /* 0x00000000fffff984 */ /* 0x000fe20000000800 */
[----:B------:R-:W-:Y:S04]  /*12930*/  LDGSTS.E.BYPASS.LTC128B.128 [R4+0x10000], desc[UR50][R2.64], !P3 ;  /* 0x1000000002047fae */ /* 0x000fe8000d901d72 */
[----:B------:R0:W-:Y:S04]  /*12940*/  LDGSTS.E.BYPASS.LTC128B.128 [R4+0x12000], desc[UR50][R2.64+0x80], !P2 ;  /* 0x1200008002047fae */ /* 0x0001e8000d101d72 */
[----:B0-----:R-:W0:Y:S04]  /*12950*/  SHFL.IDX PT, R2, R25, 0x1, 0x181f ;  /* 0x00381f0019027f89 */ /* 0x001e2800000e0000 */
[----:B------:R-:W2:Y:S01]  /*12960*/  SHFL.IDX PT, R3, R27, 0x1, 0x181f ;  /* 0x00381f001b037f89 */ /* 0x000ea200000e0000 */
[----:B0-----:R-:W-:-:S05]  /*12970*/  IADD3 R2, P0, R30, R2, RZ ;  /* 0x000000021e027210 */ /* 0x001fca0007f1e0ff */
[----:B--2---:R-:W-:-:S05]  /*12980*/  IMAD.X R3, RZ, RZ, R3, P0 ;  /* 0x000000ffff037224 */ /* 0x004fca00000e0603 */
[----:B------:R-:W-:Y:S04]  /*12990*/  LDGSTS.E.BYPASS.LTC128B.128 [R4+0x10800], desc[UR50][R2.64], !P3 ;  /* 0x1080000002047fae */ /* 0x000fe8000d901d72 */
[----:B------:R0:W-:Y:S04]  /*129a0*/  LDGSTS.E.BYPASS.LTC128B.128 [R4+0x12800], desc[UR50][R2.64+0x80], !P2 ;  /* 0x1280008002047fae */ /* 0x0001e8000d101d72 */
[----:B0-----:R-:W0:Y:S04]  /*129b0*/  SHFL.IDX PT, R2, R25, 0x2, 0x181f ;  /* 0x00581f0019027f89 */ /* 0x001e2800000e0000 */
[----:B------:R-:W2:Y:S04]  /*129c0*/  SHFL.IDX PT, R3, R27, 0x2, 0x181f ;  /* 0x00581f001b037f89 */ /* 0x000ea800000e0000 */
[----:B------:R-:W3:Y:S01]  /*129d0*/  SHFL.IDX PT, R27, R27, 0x3, 0x181f ;  /* 0x00781f001b1b7f89 */ /* 0x000ee200000e0000 */
[----:B0-----:R-:W-:-:S05]  /*129e0*/  IADD3 R2, P0, R30, R2, RZ ;  /* 0x000000021e027210 */ /* 0x001fca0007f1e0ff */
[----:B--2---:R-:W-:-:S05]  /*129f0*/  IMAD.X R3, RZ, RZ, R3, P0 ;  /* 0x000000ffff037224 */ /* 0x004fca00000e0603 */
[----:B------:R-:W-:Y:S04]  /*12a00*/  LDGSTS.E.BYPASS.LTC128B.128 [R4+0x11000], desc[UR50][R2.64], !P3 ;  /* 0x1100000002047fae */ /* 0x000fe8000d901d72 */
[----:B------:R0:W-:Y:S04]  /*12a10*/  LDGSTS.E.BYPASS.LTC128B.128 [R4+0x13000], desc[UR50][R2.64+0x80], !P2 ;  /* 0x1300008002047fae */ /* 0x0001e8000d101d72 */
[----:B0--3--:R0:W2:Y:S02]  /*12a20*/  SHFL.IDX PT, R2, R25, 0x3, 0x181f ;  /* 0x00781f0019027f89 */ /* 0x0090a400000e0000 */
.L_x_1377:
        /* <DEDUP_REMOVED lines=9> */
.L_x_1279:
        /* <DEDUP_REMOVED lines=11> */
.L_x_1280:
[----:B------:R2:W-:Y:S01]  /*12b70*/  SYNCS.ARRIVE.TRANS64.A1T0 RZ, [R0+URZ+0x28470], RZ ;  /* 0x028470ff00ff79a7 */ /* 0x0005e2000810003f */
[----:B------:R-:W-:Y:S05]  /*12b80*/  @!P3 BRA `(.L_x_1281) ;  /* 0x000000000004b947 */ /* 0x000fea0003800000 */
[----:B------:R-:W-:Y:S01]  /*12b90*/  BPT.TRAP 0x1 ;  /* 0x000000040000795c */ /* 0x000fe20000300000 */
.L_x_1281:
[----:B------:R-:W3:Y:S01]  /*12ba0*/  SYNCS.PHASECHK.TRANS64.TRYWAIT P0, [R0+URZ+0x28440], R20 ;  /* 0x02844014000075a7 */ /* 0x000ee2000800017f */
[----:B------:R-:W-:Y:S04]  /*12bb0*/  BSSY B0, `(.L_x_1282) ;  /* 0x0000002000007945 */ /* 0x000fe80003800000 */
[----:B---3--:R-:W-:Y:S05]  /*12bc0*/  @!P0 BRA `(.L_x_1283) ;  /* 0x0000003400808947 */ /* 0x008fea0003800000 */
.L_x_1378:
[----:B------:R-:W-:Y:S05]  /*12bd0*/  BSYNC B0 ;  /* 0x0000000000007941 */ /* 0x000fea0003800000 */
.L_x_1282:
        /* <DEDUP_REMOVED lines=20> */
[----:B------:R-:W-:Y:S08]  /*12d20*/  BRA.DIV UR4, `(.L_x_1284) ;  /* 0x00000036043c7947 */ /* 0x000ff0000b800000 */
[----:B------:R-:W4:Y:S04]  /*12d30*/  SHFL.IDX PT, R14, R9, RZ, 0x181f ;  /* 0x00181fff090e7589 */ /* 0x000f2800000e0000 */
[----:B------:R-:W5:Y:S04]  /*12d40*/  SHFL.IDX PT, R3, R10, RZ, 0x181f ;  /* 0x00181fff0a037589 */ /* 0x000f6800000e0000 */
[----:B------:R-:W-:Y:S01]  /*12d50*/  SHFL.IDX PT, R7, R10, 0x1, 0x181f ;  /* 0x00381f000a077f89 */ /* 0x000fe200000e0000 */
[----:B----4-:R-:W-:-:S03]  /*12d60*/  IADD3 R2, P0, R30, R14, RZ ;  /* 0x0000000e1e027210 */ /* 0x010fc60007f1e0ff */
[----:B------:R-:W4:Y:S02]  /*12d70*/  SHFL.IDX PT, R14, R9, 0x1, 0x181f ;  /* 0x00381f00090e7f89 */ /* 0x000f2400000e0000 */
[----:B-----5:R-:W-:-:S05]  /*12d80*/  IMAD.X R3, RZ, RZ, R3, P0 ;  /* 0x000000ffff037224 */ /* 0x020fca00000e0603 */
[----:B------:R-:W-:Y:S04]  /*12d90*/  LDGSTS.E.BYPASS.LTC128B.128 [R4+0x20000], desc[UR50][R2.64], !P3 ;  /* 0x2000000002047fae */ /* 0x000fe8000d901d72 */
[----:B------:R5:W-:Y:S01]  /*12da0*/  LDGSTS.E.BYPASS.LTC128B.128 [R4+0x22000], desc[UR50][R2.64+0x80], !P2 ;  /* 0x2200008002047fae */ /* 0x000be2000d101d72 */
[----:B----4-:R-:W-:-:S03]  /*12db0*/  IADD3 R6, P0, R30, R14, RZ ;  /* 0x0000000e1e067210 */ /* 0x010fc60007f1e0ff */
[----:B-----5:R-:W-:Y:S04]  /*12dc0*/  SHFL.IDX PT, R3, R10, 0x2, 0x181f ;  /* 0x00581f000a037f89 */ /* 0x020fe800000e0000 */
[----:B------:R-:W4:Y:S01]  /*12dd0*/  SHFL.IDX PT, R14, R9, 0x2, 0x181f ;  /* 0x00581f00090e7f89 */ /* 0x000f2200000e0000 */
[----:B------:R-:W-:-:S03]  /*12de0*/  IMAD.X R7, RZ, RZ, R7, P0 ;  /* 0x000000ffff077224 */ /* 0x000fc600000e0607 */
[----:B------:R-:W0:Y:S04]  /*12df0*/  SHFL.IDX PT, R10, R10, 0x3, 0x181f ;  /* 0x00781f000a0a7f89 */ /* 0x000e2800000e0000 */
[----:B------:R0:W-:Y:S04]  /*12e00*/  LDGSTS.E.BYPASS.LTC128B.128 [R4+0x20800], desc[UR50][R6.64], !P3 ;  /* 0x2080000006047fae */ /* 0x0001e8000d901d72 */
[----:B------:R0:W-:Y:S01]  /*12e10*/  LDGSTS.E.BYPASS.LTC128B.128 [R4+0x22800], desc[UR50][R6.64+0x80], !P2 ;  /* 0x2280008006047fae */ /* 0x0001e2000d101d72 */
[----:B----4-:R-:W-:-:S03]  /*12e20*/  IADD3 R2, P0, R30, R14, RZ ;  /* 0x0000000e1e027210 */ /* 0x010fc60007f1e0ff */
[----:B------:R4:W0:Y:S02]  /*12e30*/  SHFL.IDX PT, R14, R9, 0x3, 0x181f ;  /* 0x00781f00090e7f89 */ /* 0x00082400000e0000 */
[----:B------:R-:W-:-:S05]  /*12e40*/  IMAD.X R3, RZ, RZ, R3, P0 ;  /* 0x000000ffff037224 */ /* 0x000fca00000e0603 */
[----:B------:R4:W-:Y:S04]  /*12e50*/  LDGSTS.E.BYPASS.LTC128B.128 [R4+0x21000], desc[UR50][R2.64], !P3 ;  /* 0x2100000002047fae */ /* 0x0009e8000d901d72 */
[----:B------:R4:W-:Y:S02]  /*12e60*/  LDGSTS.E.BYPASS.LTC128B.128 [R4+0x23000], desc[UR50][R2.64+0x80], !P2 ;  /* 0x2300008002047fae */ /* 0x0009e4000d101d72 */
.L_x_1388:
[----:B0---4-:R-:W-:-:S05]  /*12e70*/  IADD3 R2, P0, R30, R14, RZ ;  /* 0x0000000e1e027210 */ /* 0x011fca0007f1e0ff */
        /* <DEDUP_REMOVED lines=8> */
.L_x_1285:
        /* <DEDUP_REMOVED lines=11> */
.L_x_1286:
[----:B------:R1:W-:Y:S02]  /*12fb0*/  SYNCS.ARRIVE.TRANS64.A1T0 RZ, [R0+URZ+0x28430], RZ ;  /* 0x028430ff00ff79a7 */ /* 0x0003e4000810003f */
[----:B-123--:R-:W-:-:S05]  /*12fc0*/  IMAD.U32 R0, RZ, RZ, UR48 ;  /* 0x00000030ff007e24 */ /* 0x00efca000f8e00ff */
[----:B------:R-:W-:-:S13]  /*12fd0*/  ISETP.NE.AND P0, PT, R0, 0x3, PT ;  /* 0x000000030000780c */ /* 0x000fda0003f05270 */
[----:B------:R-:W-:Y:S05]  /*12fe0*/  @!P0 BRA `(.L_x_1287) ;  /* 0x0000000000048947 */ /* 0x000fea0003800000 */
[----:B------:R-:W-:Y:S01]  /*12ff0*/  BPT.TRAP 0x1 ;  /* 0x000000040000795c */ /* 0x000fe20000300000 */
.L_x_1287:
[----:B------:R-:W-:Y:S01]  /*13000*/  LOP3.LUT R3, R8, 0x1, RZ, 0x3c, !PT ;  /* 0x0000000108037812 */ /* 0x000fe200078e3cff */
[----:B------:R-:W-:Y:S01]  /*13010*/  IMAD R0, R5, 0x8, R17 ;  /* 0x0000000805007824 */ /* 0x000fe200078e0211 */
[----:B------:R-:W-:Y:S02]  /*13020*/  BSSY B0, `(.L_x_1288) ;  /* 0x0000004000007945 */ /* 0x000fe40003800000 */
[----:B------:R-:W-:-:S04]  /*13030*/  SHF.L.U32 R3, R3, 0x1f, RZ ;  /* 0x0000001f03037819 */ /* 0x000fc800000006ff */
[----:B------:R-:W0:Y:S02]  /*13040*/  SYNCS.PHASECHK.TRANS64.TRYWAIT P2, [R0+URZ+0x28470], R3 ;  /* 0x02847003000075a7 */ /* 0x000e24000804017f */
[----:B0-----:R-:W-:Y:S05]  /*13050*/  @!P2 BRA `(.L_x_1289) ;  /* 0x000000340084a947 */ /* 0x001fea0003800000 */
.L_x_1389:
[----:B------:R-:W-:Y:S05]  /*13060*/  BSYNC B0 ;  /* 0x0000000000007941 */ /* 0x000fea0003800000 */
.L_x_1288:
[----:B------:R-:W-:-:S05]  /*13070*/  IMAD.U32 R2, RZ, RZ, UR49 ;  /* 0x00000031ff027e24 */ /* 0x000fca000f8e00ff */
[----:B------:R-:W-:-:S13]  /*13080*/  ISETP.NE.AND P2, PT, R2, 0x3, PT ;  /* 0x000000030200780c */ /* 0x000fda0003f45270 */
[----:B------:R-:W-:Y:S05]  /*13090*/  @!P2 BRA `(.L_x_1290) ;  /* 0x000000000004a947 */ /* 0x000fea0003800000 */
[----:B------:R-:W-:Y:S01]  /*130a0*/  BPT.TRAP 0x1 ;  /* 0x000000040000795c */ /* 0x000fe20000300000 */
.L_x_1290:
[----:B------:R-:W-:Y:S01]  /*130b0*/  SHF.L.U32 R7, R8, 0x1f, RZ ;  /* 0x0000001f08077819 */ /* 0x000fe200000006ff */
[----:B0-----:R-:W-:-:S03]  /*130c0*/  IMAD.SHL.U32 R3, R5, 0x4000, RZ ;  /* 0x0000400005037824 */ /* 0x001fc600078e00ff */
[----:B------:R-:W0:Y:S02]  /*130d0*/  SYNCS.PHASECHK.TRANS64.TRYWAIT P2, [R0+URZ+0x28460], R7 ;  /* 0x02846007000075a7 */ /* 0x000e24000804017f */
[----:B0-----:R-:W-:Y:S05]  /*130e0*/  @!P2 BRA `(.L_x_1291) ;  /* 0x000000340074a947 */ /* 0x001fea0003800000 */
.L_x_1390:
[----:B------:R-:W-:Y:S01]  /*130f0*/  LOP3.LUT R2, R3, R22, RZ, 0xfc, !PT ;  /* 0x0000001603027212 */ /* 0x000fe200078efcff */
[----:B------:R-:W-:Y:S05]  /*13100*/  WARPSYNC.ALL ;  /* 0x0000000000007948 */ /* 0x000fea0003800000 */
[C---:B------:R-:W-:Y:S01]  /*13110*/  IMAD.IADD R14, R17.reuse, 0x1, R2 ;  /* 0x00000001110e7824 */ /* 0x040fe200078e0202 */
[----:B------:R-:W-:Y:S01]  /*13120*/  IADD3 R2, R17, R34, R3 ;  /* 0x0000002211027210 */ /* 0x000fe20007ffe003 */
[----:B------:R-:W-:Y:S01]  /*13130*/  IMAD.U32 R27, RZ, RZ, UR49 ;  /* 0x00000031ff1b7e24 */ /* 0x000fe2000f8e00ff */
[----:B------:R-:W-:Y:S02]  /*13140*/  IADD3 R20, R28, R3, R29 ;  /* 0x000000031c147210 */ /* 0x000fe40007ffe01d */
[----:B0-----:R-:W0:Y:S02]  /*13150*/  LDSM.16.MT88.4 R4, [R14+0x10000] ;  /* 0x010000000e04783b */ /* 0x001e240000004200 */
[----:B------:R-:W-:-:S02]  /*13160*/  ISETP.NE.AND P2, PT, R27, 0x3, PT ;  /* 0x000000031b00780c */ /* 0x000fc40003f45270 */
[C-C-:B0-----:R-:W-:Y:S02]  /*13170*/  PRMT R8, R4.reuse, 0x6420, R5.reuse ;  /* 0x0000642004087816 */ /* 0x141fe40000000005 */
        /* <DEDUP_REMOVED lines=29> */
[----:B0-----:R-:W-:Y:S01]  /*13350*/  IADD3 R12, R29, R3, R36 ;  /* 0x000000031d0c7210 */ /* 0x001fe20007ffe024 */
[----:B------:R-:W-:-:S04]  /*13360*/  VIADD R3, R3, 0x3000 ;  /* 0x0000300003037836 */ /* 0x000fc80000000000 */
        /* <DEDUP_REMOVED lines=8> */
[----:B------:R-:W-:Y:S02]  /*133f0*/  PRMT R5, R8, 0x7531, R9 ;  /* 0x0000753108057816 */ /* 0x000fe40000000009 */
[----:B------:R-:W-:Y:S02]  /*13400*/  LOP3.LUT R8, R3, R22, RZ, 0xfc, !PT ;  /* 0x0000001603087212 */ /* 0x000fe400078efcff */
[C-C-:B------:R-:W-:Y:S02]  /*13410*/  PRMT R6, R10.reuse, 0x6420, R11.reuse ;  /* 0x000064200a067816 */ /* 0x140fe4000000000b */
        /* <DEDUP_REMOVED lines=9> */
[----:B------:R0:W-:Y:S02]  /*134b0*/  STSM.16.M88.4 [R12+0x2000], R4 ;  /* 0x002000040c007844 */ /* 0x0001e40000000200 */
[C-C-:B0-----:R-:W-:Y:S02]  /*134c0*/  PRMT R4, R8.reuse, 0x6420, R9.reuse ;  /* 0x0000642008047816 */ /* 0x141fe40000000009 */
[----:B------:R-:W-:-:S02]  /*134d0*/  PRMT R5, R8, 0x7531, R9 ;  /* 0x0000753108057816 */ /* 0x000fc40000000009 */
        /* <DEDUP_REMOVED lines=11> */
.L_x_1292:
[----:B-1----:R1:W-:Y:S01]  /*13590*/  SYNCS.ARRIVE.TRANS64.A1T0 RZ, [R0+URZ+0x28450], RZ ;  /* 0x028450ff00ff79a7 */ /* 0x0023e2000810003f */
[----:B------:R-:W-:Y:S06]  /*135a0*/  BAR.SYNC.DEFER_BLOCKING 0x2, 0x80 ;  /* 0x0082000000007b1d */ /* 0x000fec0000010000 */
[----:B------:R-:W-:Y:S05]  /*135b0*/  @!P0 BRA `(.L_x_1293) ;  /* 0x0000000000048947 */ /* 0x000fea0003800000 */
[----:B------:R-:W-:Y:S01]  /*135c0*/  BPT.TRAP 0x1 ;  /* 0x000000040000795c */ /* 0x000fe20000300000 */
.L_x_1293:
[----:B-1----:R-:W-:Y:S02]  /*135d0*/  VIADD R0, R0, 0x28480 ;  /* 0x0002848000007836 */ /* 0x002fe40000000000 */
[----:B------:R-:W-:Y:S02]  /*135e0*/  IMAD.MOV.U32 R8, RZ, RZ, R23 ;  /* 0x000000ffff087224 */ /* 0x000fe400078e0017 */
[----:B0-----:R-:W-:Y:S01]  /*135f0*/  IMAD.MOV.U32 R5, RZ, RZ, R19 ;  /* 0x000000ffff057224 */ /* 0x001fe200078e0013 */
[----:B------:R-:W-:-:S04]  /*13600*/  PRMT R0, R33, 0x654, R0 ;  /* 0x0000065421007816 */ /* 0x000fc80000000000 */
[----:B------:R1:W-:Y:S01]  /*13610*/  SYNCS.ARRIVE.TRANS64.RED.A1T0 RZ, [R0+URZ], RZ ;  /* 0x000000ff00ff79a7 */ /* 0x0003e2000810043f */
[----:B------:R-:W-:Y:S05]  /*13620*/  @P1 BRA `(.L_x_1294) ;  /* 0xffffffec00801947 */ /* 0x000fea000383ffff */
.L_x_1274:
[----:B01----:R-:W0:Y:S01]  /*13630*/  S2R R0, SR_TID.X ;  /* 0x0000000000007919 */ /* 0x003e220000002100 */
[----:B------:R-:W-:Y:S01]  /*13640*/  BSSY B0, `(.L_x_1295) ;  /* 0x0000012000007945 */ /* 0x000fe20003800000 */
[----:B------:R-:W-:Y:S01]  /*13650*/  IMAD.U32 R6, RZ, RZ, UR48 ;  /* 0x00000030ff067e24 */ /* 0x000fe2000f8e00ff */
        /* <DEDUP_REMOVED lines=15> */
[----:B------:R0:W-:Y:S02]  /*13750*/  STL [R1], R0 ;  /* 0x0000000001007387 */ /* 0x0001e40000100800 */
.L_x_1296:
[----:B------:R-:W-:Y:S05]  /*13760*/  BSYNC B0 ;  /* 0x0000000000007941 */ /* 0x000fea0003800000 */
.L_x_1295:
[----:B------:R-:W-:-:S13]  /*13770*/  ISETP.NE.AND P1, PT, R6, 0x3, PT ;  /* 0x000000030600780c */ /* 0x000fda0003f25270 */
[----:B------:R-:W-:Y:S05]  /*13780*/  @!P1 BRA `(.L_x_1297) ;  /* 0x0000000000049947 */ /* 0x000fea0003800000 */
[----:B------:R-:W-:Y:S01]  /*13790*/  BPT.TRAP 0x1 ;  /* 0x000000040000795c */ /* 0x000fe20000300000 */
.L_x_1297:
[----:B------:R-:W-:Y:S01]  /*137a0*/  LOP3.LUT R3, R23, 0x1, RZ, 0x3c, !PT ;  /* 0x0000000117037812 */ /* 0x000fe200078e3cff */
[----:B------:R-:W-:Y:S01]  /*137b0*/  IMAD R2, R19, 0x8, R17 ;  /* 0x0000000813027824 */ /* 0x000fe200078e0211 */
[----:B------:R-:W-:Y:S02]  /*137c0*/  BSSY B0, `(.L_x_1298) ;  /* 0x0000004000007945 */ /* 0x000fe40003800000 */
[----:B------:R-:W-:-:S04]  /*137d0*/  SHF.L.U32 R3, R3, 0x1f, RZ ;  /* 0x0000001f03037819 */ /* 0x000fc800000006ff */
[----:B------:R-:W1:Y:S02]  /*137e0*/  SYNCS.PHASECHK.TRANS64.TRYWAIT P2, [R2+URZ+0x28470], R3 ;  /* 0x02847003020075a7 */ /* 0x000e64000804017f */
[----:B-1----:R-:W-:Y:S05]  /*137f0*/  @!P2 BRA `(.L_x_1299) ;  /* 0x0000002c00c4a947 */ /* 0x002fea0003800000 */
.L_x_1391:
[----:B------:R-:W-:Y:S05]  /*13800*/  BSYNC B0 ;  /* 0x0000000000007941 */ /* 0x000fea0003800000 */
.L_x_1298:
[----:B0-----:R-:W-:-:S05]  /*13810*/  IMAD.U32 R0, RZ, RZ, UR49 ;  /* 0x00000031ff007e24 */ /* 0x001fca000f8e00ff */
[----:B------:R-:W-:-:S13]  /*13820*/  ISETP.NE.AND P2, PT, R0, 0x3, PT ;  /* 0x000000030000780c */ /* 0x000fda0003f45270 */
[----:B------:R-:W-:Y:S05]  /*13830*/  @!P2 BRA `(.L_x_1300) ;  /* 0x000000000004a947 */ /* 0x000fea0003800000 */
[----:B------:R-:W-:Y:S01]  /*13840*/  BPT.TRAP 0x1 ;  /* 0x000000040000795c */ /* 0x000fe20000300000 */
.L_x_1300:
[----:B-1----:R-:W-:-:S04]  /*13850*/  SHF.L.U32 R3, R23, 0x1f, RZ ;  /* 0x0000001f17037819 */ /* 0x002fc800000006ff */
[----:B------:R-:W0:Y:S02]  /*13860*/  SYNCS.PHASECHK.TRANS64.TRYWAIT P2, [R2+URZ+0x28460], R3 ;  /* 0x02846003020075a7 */ /* 0x000e24000804017f */
[----:B0-----:R-:W-:Y:S05]  /*13870*/  @!P2 BRA `(.L_x_1301) ;  /* 0x0000002c00b8a947 */ /* 0x001fea0003800000 */
.L_x_1392:
[----:B------:R-:W-:Y:S01]  /*13880*/  IMAD.SHL.U32 R18, R19, 0x4000, RZ ;  /* 0x0000400013127824 */ /* 0x000fe200078e00ff */
[----:B------:R-:W-:Y:S05]  /*13890*/  WARPSYNC.ALL ;  /* 0x0000000000007948 */ /* 0x000fea0003800000 */
[----:B------:R-:W-:Y:S01]  /*138a0*/  LOP3.LUT R0, R18, R22, RZ, 0xfc, !PT ;  /* 0x0000001612007212 */ /* 0x000fe200078efcff */
[----:B------:R-:W-:Y:S01]  /*138b0*/  IMAD.U32 R24, RZ, RZ, UR49 ;  /* 0x00000031ff187e24 */ /* 0x000fe2000f8e00ff */
[----:B0-----:R-:W-:Y:S02]  /*138c0*/  IADD3 R3, R17, R34, R18 ;  /* 0x0000002211037210 */ /* 0x001fe40007ffe012 */
[-C--:B------:R-:W-:Y:S01]  /*138d0*/  IADD3 R21, R29, R18.reuse, R36 ;  /* 0x000000121d157210 */ /* 0x080fe20007ffe024 */
[----:B------:R-:W-:Y:S01]  /*138e0*/  IMAD.IADD R6, R17, 0x1, R0 ;  /* 0x0000000111067824 */ /* 0x000fe200078e0200 */
[----:B------:R-:W-:Y:S01]  /*138f0*/  IADD3 R0, R28, R18, R29 ;  /* 0x000000121c007210 */ /* 0x000fe20007ffe01d */
[----:B------:R-:W-:Y:S01]  /*13900*/  LDSM.16.MT88.4 R8, [R3+0x10000] ;  /* 0x010000000308783b */ /* 0x000fe20000004200 */
[----:B------:R-:W-:Y:S01]  /*13910*/  ISETP.NE.AND P2, PT, R24, 0x3, PT ;  /* 0x000000031800780c */ /* 0x000fe20003f45270 */
[----:B------:R-:W-:-:S02]  /*13920*/  IMAD.IADD R28, R28, 0x1, R21 ;  /* 0x000000011c1c7824 */ /* 0x000fc400078e0215 */
[----:B------:R-:W0:Y:S02]  /*13930*/  LDSM.16.MT88.4 R4, [R6+0x10000] ;  /* 0x010000000604783b */ /* 0x000e240000004200 */
[C-C-:B0-----:R-:W-:Y:S02]  /*13940*/  PRMT R12, R4.reuse, 0x6420, R5.reuse ;  /* 0x00006420040c7816 */ /* 0x141fe40000000005 */
[----:B------:R-:W-:Y:S02]  /*13950*/  PRMT R13, R4, 0x7531, R5 ;  /* 0x00007531040d7816 */ /* 0x000fe40000000005 */
[C-C-:B------:R-:W-:Y:S02]  /*13960*/  PRMT R4, R8.reuse, 0x6420, R9.reuse ;  /* 0x0000642008047816 */ /* 0x140fe40000000009 */
[----:B------:R-:W-:Y:S01]  /*13970*/  PRMT R5, R8, 0x7531, R9 ;  /* 0x0000753108057816 */ /* 0x000fe20000000009 */
[----:B------:R-:W-:Y:S01]  /*13980*/  VIADD R9, R18, 0x2000 ;  /* 0x0000200012097836 */ /* 0x000fe20000000000 */
[----:B------:R-:W-:-:S02]  /*13990*/  PRMT R14, R6, 0x6420, R7 ;  /* 0x00006420060e7816 */ /* 0x000fc40000000007 */
[----:B------:R-:W-:Y:S02]  /*139a0*/  PRMT R15, R6, 0x7531, R7 ;  /* 0x00007531060f7816 */ /* 0x000fe40000000007 */
[----:B------:R-:W-:Y:S02]  /*139b0*/  LOP3.LUT R8, R9, R22, RZ, 0xfc, !PT ;  /* 0x0000001609087212 */ /* 0x000fe400078efcff */
[C-C-:B------:R-:W-:Y:S01]  /*139c0*/  PRMT R6, R10.reuse, 0x6420, R11.reuse ;  /* 0x000064200a067816 */ /* 0x140fe2000000000b */
[----:B------:R-:W-:Y:S01]  /*139d0*/  STSM.16.M88.4 [R0], R12 ;  /* 0x0000000c00007844 */ /* 0x000fe20000000200 */
[----:B------:R-:W-:Y:S01]  /*139e0*/  PRMT R7, R10, 0x7531, R11 ;  /* 0x000075310a077816 */ /* 0x000fe2000000000b */
[----:B------:R-:W-:-:S04]  /*139f0*/  IMAD.IADD R20, R17, 0x1, R8 ;  /* 0x0000000111147824 */ /* 0x000fc800078e0208 */
[----:B------:R-:W-:Y:S04]  /*13a00*/  STSM.16.M88.4 [R0+0x1000], R4 ;  /* 0x0010000400007844 */ /* 0x000fe80000000200 */
[----:B------:R-:W0:Y:S04]  /*13a10*/  LDSM.16.MT88.4 R4, [R20+0x10000] ;  /* 0x010000001404783b */ /* 0x000e280000004200 */
        /* <DEDUP_REMOVED lines=8> */
[----:B------:R-:W-:Y:S02]  /*13aa0*/  LOP3.LUT R8, R9, R22, RZ, 0xfc, !PT ;  /* 0x0000001609087212 */ /* 0x000fe400078efcff */
[C-C-:B------:R-:W-:Y:S01]  /*13ab0*/  PRMT R6, R10.reuse, 0x6420, R11.reuse ;  /* 0x000064200a067816 */ /* 0x140fe2000000000b */
[----:B------:R-:W-:Y:S01]  /*13ac0*/  STSM.16.M88.4 [R0+0x2000], R12 ;  /* 0x0020000c00007844 */ /* 0x000fe20000000200 */
        /* <DEDUP_REMOVED lines=38> */
.L_x_1302:
[----:B-1----:R1:W-:Y:S01]  /*13d30*/  SYNCS.ARRIVE.TRANS64.A1T0 RZ, [R2+URZ+0x28450], RZ ;  /* 0x028450ff02ff79a7 */ /* 0x0023e2000810003f */
[----:B------:R-:W-:Y:S06]  /*13d40*/  BAR.SYNC.DEFER_BLOCKING 0x2, 0x80 ;  /* 0x0082000000007b1d */ /* 0x000fec0000010000 */
[----:B------:R-:W-:Y:S05]  /*13d50*/  @!P1 BRA `(.L_x_1303) ;  /* 0x0000000000049947 */ /* 0x000fea0003800000 */
[----:B------:R-:W-:Y:S01]  /*13d60*/  BPT.TRAP 0x1 ;  /* 0x000000040000795c */ /* 0x000fe20000300000 */
.L_x_1303:
        /* <DEDUP_REMOVED lines=8> */
.L_x_1246:
[----:B------:R-:W-:Y:S05]  /*13df0*/  BSYNC B7 ;  /* 0x0000000000077941 */ /* 0x000fea0003800000 */
.L_x_1244:
[----:B-1----:R1:W5:Y:S01]  /*13e00*/  LDL R2, [R1] ;  /* 0x0000000001027983 */ /* 0x0023620000100800 */
[----:B------:R-:W-:-:S13]  /*13e10*/  LOP3.LUT P1, RZ, R16, 0x200, RZ, 0xc0, !PT ;  /* 0x0000020010ff7812 */ /* 0x000fda000782c0ff */
[----:B-1----:R-:W-:Y:S05]  /*13e20*/  @!P1 BRA `(.L_x_1304) ;  /* 0x0000000000249947 */ /* 0x002fea0003800000 */
[----:B------:R-:W1:Y:S08]  /*13e30*/  S2UR UR4, SR_CgaCtaId ;  /* 0x00000000000479c3 */ /* 0x000e700000008800 */
[----:B------:R-:W-:Y:S01]  /*13e40*/  BAR.SYNC.DEFER_BLOCKING 0x5, 0x180 ;  /* 0x0146000000007b1d */ /* 0x000fe20000010000 */
[----:B--2---:R-:W-:Y:S01]  /*13e50*/  MOV R0, 0x400 ;  /* 0x0000040000007802 */ /* 0x004fe20000000f00 */
[----:B-1----:R-:W-:-:S05]  /*13e60*/  IMAD.U32 R33, RZ, RZ, UR4 ;  /* 0x00000004ff217e24 */ /* 0x002fca000f8e00ff */
[----:B------:R-:W-:-:S05]  /*13e70*/  LEA R17, R33, R0, 0x18 ;  /* 0x0000000021117211 */ /* 0x000fca00078ec0ff */
[----:B-----5:R-:W1:Y:S04]  /*13e80*/  LDS R2, [R17+0x284d0] ;  /* 0x0284d00011027984 */ /* 0x020e680000000800 */
[----:B-1----:R1:W-:Y:S01]  /*13e90*/  STL [R1], R2 ;  /* 0x0000000201007387 */ /* 0x0023e20000100800 */
[----:B------:R-:W-:Y:S06]  /*13ea0*/  BAR.ARV 0x4, 0x180 ;  /* 0x0106000000007b1d */ /* 0x000fec0000002000 */
[----:B------:R-:W-:Y:S05]  /*13eb0*/  BRA `(.L_x_1305) ;  /* 0x0000000000207947 */ /* 0x000fea0003800000 */
.L_x_1304:
[----:B------:R-:W1:Y:S01]  /*13ec0*/  @!P0 S2R R33, SR_CgaCtaId ;  /* 0x0000000000218919 */ /* 0x000e620000008800 */
[----:B--2---:R-:W-:Y:S01]  /*13ed0*/  @!P0 MOV R0, 0x400 ;  /* 0x0000040000008802 */ /* 0x004fe20000000f00 */
[----:B------:R-:W-:Y:S03]  /*13ee0*/  BAR.SYNC.DEFER_BLOCKING 0x4, 0x180 ;  /* 0x0106000000007b1d */ /* 0x000fe60000010000 */
[----:B-1----:R-:W-:-:S03]  /*13ef0*/  @!P0 LEA R17, R33, R0, 0x18 ;  /* 0x0000000021118211 */ /* 0x002fc600078ec0ff */
[----:B-----5:R-:W1:Y:S04]  /*13f00*/  SHFL.IDX PT, R0, R2, RZ, 0x1f ;  /* 0x00001fff02007589 */ /* 0x020e6800000e0000 */
[----:B------:R2:W-:Y:S04]  /*13f10*/  @!P0 STS [R17+0x284d0], R2 ;  /* 0x0284d00211008388 */ /* 0x0005e80000000800 */
[----:B-1----:R2:W-:Y:S01]  /*13f20*/  STL [R1], R0 ;  /* 0x0000000001007387 */ /* 0x0025e20000100800 */
[----:B------:R-:W-:Y:S06]  /*13f30*/  BAR.ARV 0x5, 0x180 ;  /* 0x0146000000007b1d */ /* 0x000fec0000002000 */
.L_x_1305:
[----:B--2---:R-:W2:Y:S01]  /*13f40*/  LDL R0, [R1] ;  /* 0x0000000001007983 */ /* 0x004ea20000100800 */
[----:B------:R-:W-:Y:S02]  /*13f50*/  ULDC UR4, c[0x0][0xc38] ;  /* 0x00030e0000047ab9 */ /* 0x000fe40000000800 */
[----:B--2---:R-:W-:-:S13]  /*13f60*/  ISETP.GE.AND P0, PT, R0, UR4, PT ;  /* 0x0000000400007c0c */ /* 0x004fda000bf06270 */
[----:B------:R-:W-:Y:S05]  /*13f70*/  @!P0 BRA `(.L_x_1306) ;  /* 0xffffffbc002c8947 */ /* 0x000fea000383ffff */
.L_x_1235:
[----:B------:R-:W2:Y:S01]  /*13f80*/  LDL.LU R0, [R1+0x4] ;  /* 0x0000040001007983 */ /* 0x000ea20000300800 */
[----:B------:R-:W-:Y:S01]  /*13f90*/  BSSY B0, `(.L_x_1307) ;  /* 0x000000b000007945 */ /* 0x000fe20003800000 */
[----:B0-----:R-:W0:Y:S01]  /*13fa0*/  S2R R5, SR_CgaCtaId ;  /* 0x0000000000057919 */ /* 0x001e220000008800 */
[----:B--2---:R-:W-:-:S05]  /*13fb0*/  VIADD R0, R0, 0x1 ;  /* 0x0000000100007836 */ /* 0x004fca0000000000 */
        /* <DEDUP_REMOVED lines=8> */
.L_x_1393:
[----:B------:R-:W-:Y:S05]  /*14040*/  BSYNC B0 ;  /* 0x0000000000007941 */ /* 0x000fea0003800000 */
.L_x_1307:
[----:B------:R-:W-:-:S03]  /*14050*/  UMOV UR4, 0xffffffff ;  /* 0xffffffff00047882 */ /* 0x000fc60000000000 */
[----:B------:R-:W-:Y:S05]  /*14060*/  BRA.DIV UR4, `(.L_x_1309) ;  /* 0x0000002604e47947 */ /* 0x000fea000b800000 */
[----:B0-----:R-:W0:Y:S02]  /*14070*/  S2R R0, SR_TID.X ;  /* 0x0000000000007919 */ /* 0x001e240000002100 */
[----:B0-----:R-:W-:-:S04]  /*14080*/  SHF.R.U32.HI R0, RZ, 0x5, R0 ;  /* 0x00000005ff007819 */ /* 0x001fc80000011600 */
[----:B------:R-:W-:-:S05]  /*14090*/  LOP3.LUT R0, R0, 0x3, RZ, 0xc0, !PT ;  /* 0x0000000300007812 */ /* 0x000fca00078ec0ff */
[----:B------:R0:W1:Y:S02]  /*140a0*/  SHFL.IDX PT, R14, R0, RZ, 0x1f ;  /* 0x00001fff000e7589 */ /* 0x00006400000e0000 */
.L_x_1396:
[----:B-1----:R-:W-:Y:S01]  /*140b0*/  ISETP.NE.AND P0, PT, R14, RZ, PT ;  /* 0x000000ff0e00720c */ /* 0x002fe20003f05270 */
[----:B------:R-:W-:-:S12]  /*140c0*/  BSSY B0, `(.L_x_1310) ;  /* 0x000002c000007945 */ /* 0x000fd80003800000 */
[----:B------:R-:W-:Y:S05]  /*140d0*/  @P0 BRA `(.L_x_1311) ;  /* 0x0000000000a80947 */ /* 0x000fea0003800000 */
[----:B------:R-:W-:-:S03]  /*140e0*/  UMOV UR4, 0xffffffff ;  /* 0xffffffff00047882 */ /* 0x000fc60000000000 */
[----:B------:R-:W-:Y:S05]  /*140f0*/  BRA.DIV UR4, `(.L_x_1312) ;  /* 0x0000002604f47947 */ /* 0x000fea000b800000 */
[----:B------:R-:W-:-:S13]  /*14100*/  ELECT P6, URZ, PT ;  /* 0x00000000003f782f */ /* 0x000fda00038c0000 */
.L_x_1399:
[----:B------:R-:W-:Y:S05]  /*14110*/  @!P6 BRA `(.L_x_1311) ;  /* 0x000000000098e947 */ /* 0x000fea0003800000 */
[----:B------:R-:W-:-:S06]  /*14120*/  ULOP3.LUT UR4, UR36, 0x2, URZ, 0xfc, !UPT ;  /* 0x0000000224047892 */ /* 0x000fcc000f8efc3f */
[----:B0-----:R-:W-:-:S05]  /*14130*/  IMAD.U32 R0, RZ, RZ, UR4 ;  /* 0x00000004ff007e24 */ /* 0x001fca000f8e00ff */
[----:B------:R-:W-:-:S13]  /*14140*/  ISETP.NE.AND P0, PT, R0, 0x3, PT ;  /* 0x000000030000780c */ /* 0x000fda0003f05270 */
[----:B------:R-:W-:Y:S05]  /*14150*/  @!P0 BRA `(.L_x_1313) ;  /* 0x0000000000048947 */ /* 0x000fea0003800000 */
[----:B------:R-:W-:Y:S01]  /*14160*/  BPT.TRAP 0x1 ;  /* 0x000000040000795c */ /* 0x000fe20000300000 */
.L_x_1313:
[----:B------:R-:W-:Y:S01]  /*14170*/  IMAD R3, R19, 0x8, R5 ;  /* 0x0000000813037824 */ /* 0x000fe200078e0205 */
[----:B------:R-:W-:Y:S01]  /*14180*/  SHF.L.U32 R2, R23, 0x1f, RZ ;  /* 0x0000001f17027819 */ /* 0x000fe200000006ff */
[----:B------:R-:W-:-:S03]  /*14190*/  VIADD R19, R19, 0x1 ;  /* 0x0000000113137836 */ /* 0x000fc60000000000 */
[----:B------:R-:W0:Y:S02]  /*141a0*/  SYNCS.PHASECHK.TRANS64.TRYWAIT P1, [R3+URZ+0x28440], R2 ;  /* 0x02844002030075a7 */ /* 0x000e24000802017f */
[----:B------:R-:W-:-:S04]  /*141b0*/  ISETP.NE.AND P2, PT, R19, 0x2, PT ;  /* 0x000000021300780c */ /* 0x000fc80003f45270 */
[----:B------:R-:W-:Y:S01]  /*141c0*/  SEL R0, RZ, 0x1, P2 ;  /* 0x00000001ff007807 */ /* 0x000fe20001000000 */
[----:B0-----:R-:W-:Y:S08]  /*141d0*/  @!P1 BRA `(.L_x_1314) ;  /* 0x0000002400dc9947 */ /* 0x001ff00003800000 */
.L_x_1400:
[----:B------:R-:W-:Y:S02]  /*141e0*/  SEL R19, R19, RZ, P2 ;  /* 0x000000ff13137207 */ /* 0x000fe40001000000 */
[----:B------:R-:W-:Y:S01]  /*141f0*/  LOP3.LUT R0, R23, R0, RZ, 0x3c, !PT ;  /* 0x0000000017007212 */ /* 0x000fe200078e3cff */
[----:B------:R-:W-:Y:S06]  /*14200*/  @!P0 BRA `(.L_x_1315) ;  /* 0x0000000000048947 */ /* 0x000fec0003800000 */
[----:B------:R-:W-:Y:S01]  /*14210*/  BPT.TRAP 0x1 ;  /* 0x000000040000795c */ /* 0x000fe20000300000 */
.L_x_1315:
[----:B------:R-:W-:Y:S01]  /*14220*/  IMAD R19, R19, 0x8, R5 ;  /* 0x0000000813137824 */ /* 0x000fe200078e0205 */
[----:B------:R-:W-:-:S04]  /*14230*/  SHF.L.U32 R0, R0, 0x1f, RZ ;  /* 0x0000001f00007819 */ /* 0x000fc800000006ff */
[----:B------:R-:W1:Y:S02]  /*14240*/  SYNCS.PHASECHK.TRANS64.TRYWAIT P1, [R19+URZ+0x28440], R0 ;  /* 0x02844000130075a7 */ /* 0x000e64000802017f */
[----:B-1----:R-:W-:Y:S05]  /*14250*/  @!P1 BRA `(.L_x_1316) ;  /* 0x0000002400d09947 */ /* 0x002fea0003800000 */
.L_x_1401:
[----:B------:R-:W-:Y:S05]  /*14260*/  @!P0 BRA `(.L_x_1317) ;  /* 0x0000000000048947 */ /* 0x000fea0003800000 */
[----:B------:R-:W-:Y:S01]  /*14270*/  BPT.TRAP 0x1 ;  /* 0x000000040000795c */ /* 0x000fe20000300000 */
.L_x_1317:
[----:B------:R-:W2:Y:S02]  /*14280*/  SYNCS.PHASECHK.TRANS64.TRYWAIT P1, [R3+URZ+0x28460], R2 ;  /* 0x02846002030075a7 */ /* 0x000ea4000802017f */
[----:B--2---:R-:W-:Y:S05]  /*14290*/  @!P1 BRA `(.L_x_1318) ;  /* 0x0000002400d49947 */ /* 0x004fea0003800000 */
.L_x_1402:
[----:B------:R-:W-:Y:S05]  /*142a0*/  @!P0 BRA `(.L_x_1319) ;  /* 0x0000000000048947 */ /* 0x000fea0003800000 */
[----:B------:R-:W-:Y:S01]  /*142b0*/  BPT.TRAP 0x1 ;  /* 0x000000040000795c */ /* 0x000fe20000300000 */
.L_x_1319:
[----:B------:R-:W3:Y:S02]  /*142c0*/  SYNCS.PHASECHK.TRANS64.TRYWAIT P1, [R19+URZ+0x28460], R0 ;  /* 0x02846000130075a7 */ /* 0x000ee4000802017f */
[----:B---3--:R-:W-:Y:S05]  /*142d0*/  @!P1 BRA `(.L_x_1320) ;  /* 0x0000002400d89947 */ /* 0x008fea0003800000 */
.L_x_1403:
[----:B------:R-:W-:Y:S05]  /*142e0*/  @!P0 BRA `(.L_x_1321) ;  /* 0x0000000000048947 */ /* 0x000fea0003800000 */
[----:B------:R-:W-:Y:S01]  /*142f0*/  BPT.TRAP 0x1 ;  /* 0x000000040000795c */ /* 0x000fe20000300000 */
.L_x_1321:
[----:B------:R-:W4:Y:S02]  /*14300*/  SYNCS.PHASECHK.TRANS64.TRYWAIT P1, [R3+URZ+0x28480], R2 ;  /* 0x02848002030075a7 */ /* 0x000f24000802017f */
[----:B----4-:R-:W-:Y:S05]  /*14310*/  @!P1 BRA `(.L_x_1322) ;  /* 0x0000002400dc9947 */ /* 0x010fea0003800000 */
.L_x_1404:
[----:B------:R-:W-:Y:S05]  /*14320*/  @!P0 BRA `(.L_x_1323) ;  /* 0x0000000000048947 */ /* 0x000fea0003800000 */
[----:B------:R-:W-:Y:S01]  /*14330*/  BPT.TRAP 0x1 ;  /* 0x000000040000795c */ /* 0x000fe20000300000 */
.L_x_1323:
[----:B------:R0:W0:Y:S02]  /*14340*/  SYNCS.PHASECHK.TRANS64.TRYWAIT P0, [R19+URZ+0x28480], R0 ;  /* 0x02848000130075a7 */ /* 0x000024000800017f */
[----:B0-----:R-:W-:Y:S05]  /*14350*/  @!P0 NANOSLEEP.SYNCS 0x989680 ;  /* 0x009896800000895d */ /* 0x001fea0003900000 */
[----:B------:R-:W0:Y:S02]  /*14360*/  @!P0 SYNCS.PHASECHK.TRANS64 P0, [R19+URZ+0x28480], R0 ;  /* 0x02848000130085a7 */ /* 0x000e24000800007f */
[----:B0-----:R-:W-:Y:S05]  /*14370*/  @!P0 BRA `(.L_x_1323) ;  /* 0xfffffffc00f08947 */ /* 0x001fea000383ffff */
.L_x_1311:
[----:B------:R-:W-:Y:S05]  /*14380*/  BSYNC B0 ;  /* 0x0000000000007941 */ /* 0x000fea0003800000 */
.L_x_1310:
[----:B------:R-:W-:Y:S05]  /*14390*/  EXIT ;  /* 0x000000000000794d */ /* 0x000fea0003800000 */
.L_x_1140:
[----:B0-----:R-:W-:-:S04]  /*143a0*/  IMAD.U32 R3, RZ, RZ, UR49 ;  /* 0x00000031ff037e24 */ /* 0x001fc8000f8e00ff */
[----:B------:R0:W1:Y:S03]  /*143b0*/  SYNCS.PHASECHK.TRANS64.TRYWAIT P0, [R3+URZ+0x28400], R6 ;  /* 0x02840006030075a7 */ /* 0x000066000800017f */
[----:B-1----:R-:W-:Y:S05]  /*143c0*/  @!P0 NANOSLEEP.SYNCS 0x989680 ;  /* 0x009896800000895d */ /* 0x002fea0003900000 */
[----:B------:R-:W1:Y:S02]  /*143d0*/  @!P0 SYNCS.PHASECHK.TRANS64 P0, [R3+URZ+0x28400], R6 ;  /* 0x02840006030085a7 */ /* 0x000e64000800007f */
[----:B-1----:R-:W-:Y:S05]  /*143e0*/  @!P0 BRA `(.L_x_1140) ;  /* 0xfffffffc00ec8947 */ /* 0x002fea000383ffff */
[----:B------:R-:W-:Y:S05]  /*143f0*/  BRA `(.L_x_1324) ;  /* 0xfffffed800cc7947 */ /* 0x000fea000383ffff */
.L_x_1144:
[----:B0-----:R-:W-:-:S04]  /*14400*/  IMAD.U32 R3, RZ, RZ, UR54 ;  /* 0x00000036ff037e24 */ /* 0x001fc8000f8e00ff */
[----:B------:R0:W2:Y:S03]  /*14410*/  SYNCS.PHASECHK.TRANS64.TRYWAIT P0, [R3+URZ+0x28430], R8 ;  /* 0x02843008030075a7 */ /* 0x0000a6000800017f */
[----:B--2---:R-:W-:Y:S05]  /*14420*/  @!P0 NANOSLEEP.SYNCS 0x989680 ;  /* 0x009896800000895d */ /* 0x004fea0003900000 */
[----:B------:R-:W2:Y:S02]  /*14430*/  @!P0 SYNCS.PHASECHK.TRANS64 P0, [R3+URZ+0x28430], R8 ;  /* 0x02843008030085a7 */ /* 0x000ea4000800007f */
[----:B--2---:R-:W-:Y:S05]  /*14440*/  @!P0 BRA `(.L_x_1144) ;  /* 0xfffffffc00ec8947 */ /* 0x004fea000383ffff */
[----:B------:R-:W-:Y:S05]  /*14450*/  BRA `(.L_x_1143) ;  /* 0xfffffed800f47947 */ /* 0x000fea000383ffff */
.L_x_1157:
[----:B0-----:R-:W-:-:S04]  /*14460*/  IMAD.U32 R9, RZ, RZ, UR54 ;  /* 0x00000036ff097e24 */ /* 0x001fc8000f8e00ff */
[----:B------:R0:W1:Y:S03]  /*14470*/  SYNCS.PHASECHK.TRANS64.TRYWAIT P0, [R9+URZ+0x28450], R8 ;  /* 0x02845008090075a7 */ /* 0x000066000800017f */
[----:B-1----:R-:W-:Y:S05]  /*14480*/  @!P0 NANOSLEEP.SYNCS 0x989680 ;  /* 0x009896800000895d */ /* 0x002fea0003900000 */
[----:B------:R-:W1:Y:S02]  /*14490*/  @!P0 SYNCS.PHASECHK.TRANS64 P0, [R9+URZ+0x28450], R8 ;  /* 0x02845008090085a7 */ /* 0x000e64000800007f */
[----:B-1----:R-:W-:Y:S05]  /*144a0*/  @!P0 BRA `(.L_x_1157) ;  /* 0xfffffffc00ec8947 */ /* 0x002fea000383ffff */
[----:B------:R-:W-:Y:S05]  /*144b0*/  BRA `(.L_x_1156) ;  /* 0xfffffef800f87947 */ /* 0x000fea000383ffff */
.L_x_1166:
[----:B-1----:R-:W-:-:S04]  /*144c0*/  IMAD.U32 R5, RZ, RZ, UR56 ;  /* 0x00000038ff057e24 */ /* 0x002fc8000f8e00ff */
[----:B------:R1:W2:Y:S03]  /*144d0*/  SYNCS.PHASECHK.TRANS64.TRYWAIT P0, [R5+URZ+0x28430], R8 ;  /* 0x02843008050075a7 */ /* 0x0002a6000800017f */
[----:B--2---:R-:W-:Y:S05]  /*144e0*/  @!P0 NANOSLEEP.SYNCS 0x989680 ;  /* 0x009896800000895d */ /* 0x004fea0003900000 */
[----:B------:R-:W2:Y:S02]  /*144f0*/  @!P0 SYNCS.PHASECHK.TRANS64 P0, [R5+URZ+0x28430], R8 ;  /* 0x02843008050085a7 */ /* 0x000ea4000800007f */
[----:B--2---:R-:W-:Y:S05]  /*14500*/  @!P0 BRA `(.L_x_1166) ;  /* 0xfffffffc00ec8947 */ /* 0x004fea000383ffff */
[----:B------:R-:W-:Y:S05]  /*14510*/  BRA `(.L_x_1165) ;  /* 0xffffff00003c7947 */ /* 0x000fea000383ffff */
.L_x_1179:
[----:B0-----:R-:W-:-:S04]  /*14520*/  IMAD.U32 R11, RZ, RZ, UR56 ;  /* 0x00000038ff0b7e24 */ /* 0x001fc8000f8e00ff */
[----:B------:R0:W1:Y:S03]  /*14530*/  SYNCS.PHASECHK.TRANS64.TRYWAIT P0, [R11+URZ+0x28450], R8 ;  /* 0x028450080b0075a7 */ /* 0x000066000800017f */
[----:B-1----:R-:W-:Y:S05]  /*14540*/  @!P0 NANOSLEEP.SYNCS 0x989680 ;  /* 0x009896800000895d */ /* 0x002fea0003900000 */
[----:B------:R-:W1:Y:S02]  /*14550*/  @!P0 SYNCS.PHASECHK.TRANS64 P0, [R11+URZ+0x28450], R8 ;  /* 0x028450080b0085a7 */ /* 0x000e64000800007f */
[----:B-1----:R-:W-:Y:S05]  /*14560*/  @!P0 BRA `(.L_x_1179) ;  /* 0xfffffffc00ec8947 */ /* 0x002fea000383ffff */
[----:B------:R-:W-:Y:S05]  /*14570*/  BRA `(.L_x_1178) ;  /* 0xffffff2400747947 */ /* 0x000fea000383ffff */
.L_x_1189:
[----:B-1----:R-:W-:-:S04]  /*14580*/  IMAD.U32 R5, RZ, RZ, UR53 ;  /* 0x00000035ff057e24 */ /* 0x002fc8000f8e00ff */
[----:B------:R1:W3:Y:S03]  /*14590*/  SYNCS.PHASECHK.TRANS64.TRYWAIT P1, [R5+URZ+0x28430], R8 ;  /* 0x02843008050075a7 */ /* 0x0002e6000802017f */
[----:B---3--:R-:W-:Y:S05]  /*145a0*/  @!P1 NANOSLEEP.SYNCS 0x989680 ;  /* 0x009896800000995d */ /* 0x008fea0003900000 */
[----:B------:R-:W3:Y:S02]  /*145b0*/  @!P1 SYNCS.PHASECHK.TRANS64 P1, [R5+URZ+0x28430], R8 ;  /* 0x02843008050095a7 */ /* 0x000ee4000802007f */
[----:B---3--:R-:W-:Y:S05]  /*145c0*/  @!P1 BRA `(.L_x_1189) ;  /* 0xfffffffc00ec9947 */ /* 0x008fea000383ffff */
[----:B------:R-:W-:Y:S05]  /*145d0*/  BRA `(.L_x_1188) ;  /* 0xffffff2800b47947 */ /* 0x000fea000383ffff */
.L_x_1194:
[----:B0-----:R-:W-:-:S04]  /*145e0*/  IMAD.U32 R11, RZ, RZ, UR53 ;  /* 0x00000035ff0b7e24 */ /* 0x001fc8000f8e00ff */
[----:B------:R0:W1:Y:S03]  /*145f0*/  SYNCS.PHASECHK.TRANS64.TRYWAIT P1, [R11+URZ+0x28450], R8 ;  /* 0x028450080b0075a7 */ /* 0x000066000802017f */
[----:B-1----:R-:W-:Y:S05]  /*14600*/  @!P1 NANOSLEEP.SYNCS 0x989680 ;  /* 0x009896800000995d */ /* 0x002fea0003900000 */
[----:B------:R-:W1:Y:S02]  /*14610*/  @!P1 SYNCS.PHASECHK.TRANS64 P1, [R11+URZ+0x28450], R8 ;  /* 0x028450080b0095a7 */ /* 0x000e64000802007f */
[----:B-1----:R-:W-:Y:S05]  /*14620*/  @!P1 BRA `(.L_x_1194) ;  /* 0xfffffffc00ec9947 */ /* 0x002fea000383ffff */
[----:B------:R-:W-:Y:S05]  /*14630*/  BRA `(.L_x_1193) ;  /* 0xffffff44001c7947 */ /* 0x000fea000383ffff */
.L_x_1201:
[----:B-1----:R-:W-:-:S04]  /*14640*/  IMAD.U32 R5, RZ, RZ, UR57 ;  /* 0x00000039ff057e24 */ /* 0x002fc8000f8e00ff */
[----:B------:R1:W3:Y:S03]  /*14650*/  SYNCS.PHASECHK.TRANS64.TRYWAIT P0, [R5+URZ+0x28430], R8 ;  /* 0x02843008050075a7 */ /* 0x0002e6000800017f */
[----:B---3--:R-:W-:Y:S05]  /*14660*/  @!P0 NANOSLEEP.SYNCS 0x989680 ;  /* 0x009896800000895d */ /* 0x008fea0003900000 */
[----:B------:R-:W3:Y:S02]  /*14670*/  @!P0 SYNCS.PHASECHK.TRANS64 P0, [R5+URZ+0x28430], R8 ;  /* 0x02843008050085a7 */ /* 0x000ee4000800007f */
[----:B---3--:R-:W-:Y:S05]  /*14680*/  @!P0 BRA `(.L_x_1201) ;  /* 0xfffffffc00ec8947 */ /* 0x008fea000383ffff */
[----:B------:R-:W-:Y:S05]  /*14690*/  BRA `(.L_x_1200) ;  /* 0xffffff4400d07947 */ /* 0x000fea000383ffff */
.L_x_1214:
[----:B0-----:R-:W-:-:S04]  /*146a0*/  IMAD.U32 R11, RZ, RZ, UR57 ;  /* 0x00000039ff0b7e24 */ /* 0x001fc8000f8e00ff */
[----:B------:R0:W1:Y:S03]  /*146b0*/  SYNCS.PHASECHK.TRANS64.TRYWAIT P0, [R11+URZ+0x28450], R8 ;  /* 0x028450080b0075a7 */ /* 0x000066000800017f */
[----:B-1----:R-:W-:Y:S05]  /*146c0*/  @!P0 NANOSLEEP.SYNCS 0x989680 ;  /* 0x009896800000895d */ /* 0x002fea0003900000 */
[----:B------:R-:W1:Y:S02]  /*146d0*/  @!P0 SYNCS.PHASECHK.TRANS64 P0, [R11+URZ+0x28450], R8 ;  /* 0x028450080b0085a7 */ /* 0x000e64000800007f */
[----:B-1----:R-:W-:Y:S05]  /*146e0*/  @!P0 BRA `(.L_x_1214) ;  /* 0xfffffffc00ec8947 */ /* 0x002fea000383ffff */
[----:B------:R-:W-:Y:S05]  /*146f0*/  BRA `(.L_x_1213) ;  /* 0xffffff6c00007947 */ /* 0x000fea000383ffff */
.L_x_1255:
        /* <DEDUP_REMOVED lines=10> */
.L_x_1325:
[----:B------:R-:W-:Y:S05]  /*147a0*/  BRA `(.L_x_1326) ;  /* 0xffffffc400007947 */ /* 0x000fea000383ffff */
.L_x_1258:
[----:B0-----:R0:W1:Y:S02]  /*147b0*/  SYNCS.PHASECHK.TRANS64.TRYWAIT P0, [R0+URZ+0x28480], R25 ;  /* 0x02848019000075a7 */ /* 0x001064000800017f */
[----:B-1----:R-:W-:Y:S05]  /*147c0*/  @!P0 NANOSLEEP.SYNCS 0x989680 ;  /* 0x009896800000895d */ /* 0x002fea0003900000 */
[----:B------:R-:W1:Y:S02]  /*147d0*/  @!P0 SYNCS.PHASECHK.TRANS64 P0, [R0+URZ+0x28480], R25 ;  /* 0x02848019000085a7 */ /* 0x000e64000800007f */
[----:B-1----:R-:W-:Y:S05]  /*147e0*/  @!P0 BRA `(.L_x_1258) ;  /* 0xfffffffc00f08947 */ /* 0x002fea000383ffff */
[----:B------:R-:W-:Y:S05]  /*147f0*/  BRA `(.L_x_1327) ;  /* 0xffffffc400b87947 */ /* 0x000fea000383ffff */
.L_x_1259:
        /* <DEDUP_REMOVED lines=8> */
.L_x_1329:
[----:B------:R-:W-:Y:S05]  /*14880*/  BSYNC B0 ;  /* 0x0000000000007941 */ /* 0x000fea0003800000 */
.L_x_1328:
[----:B------:R-:W-:Y:S01]  /*14890*/  IMAD.MOV.U32 R13, RZ, RZ, R8 ;  /* 0x000000ffff0d7224 */ /* 0x000fe200078e0008 */
[----:B------:R-:W-:Y:S01]  /*148a0*/  LOP3.LUT P1, RZ, R16, 0x100, RZ, 0xc0, !PT ;  /* 0x0000010010ff7812 */ /* 0x000fe2000782c0ff */
[----:B------:R-:W-:Y:S01]  /*148b0*/  IMAD.MOV.U32 R12, RZ, RZ, RZ ;  /* 0x000000ffff0c7224 */ /* 0x000fe200078e00ff */
[C---:B------:R-:W-:Y:S01]  /*148c0*/  ISETP.GE.AND P3, PT, R7.reuse, 0x11, PT ;  /* 0x000000110700780c */ /* 0x040fe20003f66270 */
[----:B------:R-:W-:Y:S01]  /*148d0*/  IMAD.MOV.U32 R11, RZ, RZ, 0x181f ;  /* 0x0000181fff0b7424 */ /* 0x000fe200078e00ff */
[----:B------:R-:W-:Y:S01]  /*148e0*/  ISETP.GE.AND P5, PT, R7, 0x31, PT ;  /* 0x000000310700780c */ /* 0x000fe20003fa6270 */
[----:B------:R-:W-:Y:S02]  /*148f0*/  IMAD.MOV.U32 R15, RZ, RZ, -0x1 ;  /* 0xffffffffff0f7424 */ /* 0x000fe400078e00ff */
[----:B------:R-:W-:Y:S02]  /*14900*/  IMAD.MOV.U32 R3, RZ, RZ, R14 ;  /* 0x000000ffff037224 */ /* 0x000fe400078e000e */
[----:B------:R-:W-:-:S08]  /*14910*/  IMAD.IADD R4, R17, 0x1, R4 ;  /* 0x0000000111047824 */ /* 0x000fd000078e0204 */
[----:B------:R-:W-:Y:S05]  /*14920*/  WARPSYNC.COLLECTIVE R15, `(.L_x_1330) ;  /* 0x000000000f087348 */ /* 0x000fea0003c00000 */
[----:B------:R0:W1:Y:S02]  /*14930*/  SHFL.IDX P6, R14, R13, R12, R11 ;  /* 0x0000000c0d0e7389 */ /* 0x00006400000c000b */
[----:B01----:R-:W-:Y:S01]  /*14940*/  ENDCOLLECTIVE ;  /* 0x000000000000791b */ /* 0x003fe20003800000 */
.L_x_1330:
[----:B------:R-:W-:Y:S02]  /*14950*/  IMAD.MOV.U32 R13, RZ, RZ, R9 ;  /* 0x000000ffff0d7224 */ /* 0x000fe400078e0009 */
[----:B------:R-:W-:Y:S02]  /*14960*/  IMAD.MOV.U32 R12, RZ, RZ, 0x1 ;  /* 0x00000001ff0c7424 */ /* 0x000fe400078e00ff */
[----:B------:R-:W-:-:S07]  /*14970*/  IMAD.MOV.U32 R2, RZ, RZ, R14 ;  /* 0x000000ffff027224 */ /* 0x000fce00078e000e */
[----:B------:R-:W-:Y:S05]  /*14980*/  WARPSYNC.COLLECTIVE R15, `(.L_x_1331) ;  /* 0x000000000f087348 */ /* 0x000fea0003c00000 */
[----:B------:R0:W1:Y:S02]  /*14990*/  SHFL.IDX P6, R14, R13, R12, R11 ;  /* 0x0000000c0d0e7389 */ /* 0x00006400000c000b */
[----:B01----:R-:W-:Y:S01]  /*149a0*/  ENDCOLLECTIVE ;  /* 0x000000000000791b */ /* 0x003fe20003800000 */
.L_x_1331:
        /* <DEDUP_REMOVED lines=14> */
.L_x_1332:
[----:B------:R-:W-:Y:S02]  /*14a90*/  IMAD.MOV.U32 R13, RZ, RZ, R9 ;  /* 0x000000ffff0d7224 */ /* 0x000fe400078e0009 */
[----:B------:R-:W-:Y:S02]  /*14aa0*/  IMAD.MOV.U32 R12, RZ, RZ, 0x2 ;  /* 0x00000002ff0c7424 */ /* 0x000fe400078e00ff */
[----:B------:R-:W-:-:S07]  /*14ab0*/  IMAD.MOV.U32 R2, RZ, RZ, R14 ;  /* 0x000000ffff027224 */ /* 0x000fce00078e000e */
[----:B------:R-:W-:Y:S05]  /*14ac0*/  WARPSYNC.COLLECTIVE R15, `(.L_x_1333) ;  /* 0x000000000f087348 */ /* 0x000fea0003c00000 */
[----:B------:R0:W1:Y:S02]  /*14ad0*/  SHFL.IDX P6, R14, R13, R12, R11 ;  /* 0x0000000c0d0e7389 */ /* 0x00006400000c000b */
[----:B01----:R-:W-:Y:S01]  /*14ae0*/  ENDCOLLECTIVE ;  /* 0x000000000000791b */ /* 0x003fe20003800000 */
.L_x_1333:
        /* <DEDUP_REMOVED lines=14> */
.L_x_1334:
[----:B------:R-:W-:Y:S02]  /*14bd0*/  IMAD.MOV.U32 R13, RZ, RZ, R9 ;  /* 0x000000ffff0d7224 */ /* 0x000fe400078e0009 */
[----:B------:R-:W-:Y:S02]  /*14be0*/  IMAD.MOV.U32 R12, RZ, RZ, 0x3 ;  /* 0x00000003ff0c7424 */ /* 0x000fe400078e00ff */
[----:B------:R-:W-:-:S07]  /*14bf0*/  IMAD.MOV.U32 R2, RZ, RZ, R14 ;  /* 0x000000ffff027224 */ /* 0x000fce00078e000e */
[----:B------:R-:W-:Y:S05]  /*14c00*/  WARPSYNC.COLLECTIVE R15, `(.L_x_1335) ;  /* 0x000000000f087348 */ /* 0x000fea0003c00000 */
[----:B------:R0:W1:Y:S02]  /*14c10*/  SHFL.IDX P6, R14, R13, R12, R11 ;  /* 0x0000000c0d0e7389 */ /* 0x00006400000c000b */
[----:B01----:R-:W-:Y:S01]  /*14c20*/  ENDCOLLECTIVE ;  /* 0x000000000000791b */ /* 0x003fe20003800000 */
.L_x_1335:
[----:B------:R-:W-:-:S05]  /*14c30*/  IADD3 R2, P0, R30, R2, RZ ;  /* 0x000000021e027210 */ /* 0x000fca0007f1e0ff */
[----:B------:R-:W-:Y:S01]  /*14c40*/  IMAD.X R3, RZ, RZ, R3, P0 ;  /* 0x000000ffff037224 */ /* 0x000fe200000e0603 */
[C---:B------:R-:W-:Y:S02]  /*14c50*/  ISETP.LT.OR P0, PT, R7.reuse, 0x21, P1 ;  /* 0x000000210700780c */ /* 0x040fe40000f01670 */
[----:B------:R-:W-:Y:S01]  /*14c60*/  ISETP.GE.AND P1, PT, R7, 0x21, PT ;  /* 0x000000210700780c */ /* 0x000fe20003f26270 */
[----:B------:R-:W-:-:S10]  /*14c70*/  IMAD.MOV.U32 R13, RZ, RZ, R8 ;  /* 0x000000ffff0d7224 */ /* 0x000fd400078e0008 */
        /* <DEDUP_REMOVED lines=9> */
.L_x_1336:
[----:B------:R-:W-:Y:S01]  /*14d10*/  @!PT LDS RZ, [RZ] ;  /* 0x00000000fffff984 */ /* 0x000fe20000000800 */
[----:B------:R-:W-:Y:S01]  /*14d20*/  @!PT LDS RZ, [RZ] ;  /* 0x00000000fffff984 */ /* 0x000fe20000000800 */
[----:B------:R-:W-:Y:S01]  /*14d30*/  @!PT LDS RZ, [RZ] ;  /* 0x00000000fffff984 */ /* 0x000fe20000000800 */
[----:B------:R0:W-:Y:S01]  /*14d40*/  LDGSTS.E.BYPASS.LTC128B.128 [R4+0x13000], desc[UR50][R2.64+0x80], !P0 ;  /* 0x1300008002047fae */ /* 0x0001e2000c101d72 */
[----:B------:R-:W-:Y:S05]  /*14d50*/  BRA `(.L_x_1337) ;  /* 0xffffffc4004c7947 */ /* 0x000fea000383ffff */
.L_x_1264:
[----:B-1----:R1:W2:Y:S02]  /*14d60*/  SYNCS.PHASECHK.TRANS64.TRYWAIT P0, [R0+URZ+0x28440], R25 ;  /* 0x02844019000075a7 */ /* 0x0022a4000800017f */
[----:B--2---:R-:W-:Y:S05]  /*14d70*/  @!P0 NANOSLEEP.SYNCS 0x989680 ;  /* 0x009896800000895d */ /* 0x004fea0003900000 */
[----:B------:R-:W2:Y:S02]  /*14d80*/  @!P0 SYNCS.PHASECHK.TRANS64 P0, [R0+URZ+0x28440], R25 ;  /* 0x02844019000085a7 */ /* 0x000ea4000800007f */
[----:B--2---:R-:W-:Y:S05]  /*14d90*/  @!P0 BRA `(.L_x_1264) ;  /* 0xfffffffc00f08947 */ /* 0x004fea000383ffff */
[----:B------:R-:W-:Y:S05]  /*14da0*/  BRA `(.L_x_1338) ;  /* 0xffffffc400ac7947 */ /* 0x000fea000383ffff */
.L_x_1265:
[----:B------:R-:W-:Y:S01]  /*14db0*/  BSSY B0, `(.L_x_1339) ;  /* 0x0000008000007945 */ /* 0x000fe20003800000 */
[----:B------:R-:W-:Y:S02]  /*14dc0*/  IMAD.MOV.U32 R13, RZ, RZ, R6 ;  /* 0x000000ffff0d7224 */ /* 0x000fe400078e0006 */
[----:B------:R-:W-:Y:S02]  /*14dd0*/  IMAD.MOV.U32 R12, RZ, RZ, RZ ;  /* 0x000000ffff0c7224 */ /* 0x000fe400078e00ff */
[----:B------:R-:W-:Y:S02]  /*14de0*/  IMAD.MOV.U32 R11, RZ, RZ, 0x181f ;  /* 0x0000181fff0b7424 */ /* 0x000fe400078e00ff */
[----:B------:R-:W-:-:S07]  /*14df0*/  IMAD.MOV.U32 R15, RZ, RZ, -0x1 ;  /* 0xffffffffff0f7424 */ /* 0x000fce00078e00ff */
[----:B01----:R-:W-:Y:S05]  /*14e00*/  WARPSYNC.COLLECTIVE R15, `(.L_x_1340) ;  /* 0x000000000f087348 */ /* 0x003fea0003c00000 */
[----:B------:R2:W3:Y:S02]  /*14e10*/  SHFL.IDX P6, R14, R13, R12, R11 ;  /* 0x0000000c0d0e7389 */ /* 0x0004e400000c000b */
[----:B0123--:R-:W-:Y:S01]  /*14e20*/  ENDCOLLECTIVE ;  /* 0x000000000000791b */ /* 0x00ffe20003800000 */
.L_x_1340:
[----:B------:R-:W-:Y:S05]  /*14e30*/  BSYNC B0 ;  /* 0x0000000000007941 */ /* 0x000fea0003800000 */
.L_x_1339:
        /* <DEDUP_REMOVED lines=8> */
.L_x_1341:
[----:B------:R-:W-:Y:S02]  /*14ec0*/  IMAD.MOV.U32 R13, RZ, RZ, R6 ;  /* 0x000000ffff0d7224 */ /* 0x000fe400078e0006 */
[----:B------:R-:W-:Y:S01]  /*14ed0*/  IMAD.MOV.U32 R12, RZ, RZ, 0x1 ;  /* 0x00000001ff0c7424 */ /* 0x000fe200078e00ff */
[----:B------:R-:W-:Y:S02]  /*14ee0*/  LOP3.LUT P6, RZ, R16, 0x2, RZ, 0xc0, !PT ;  /* 0x0000000210ff7812 */ /* 0x000fe400078cc0ff */
[----:B------:R-:W-:-:S05]  /*14ef0*/  @P4 IADD3 R14, P0, R30, R14, RZ ;  /* 0x0000000e1e0e4210 */ /* 0x000fca0007f1e0ff */
[----:B------:R-:W-:Y:S02]  /*14f00*/  @P4 IMAD.X R3, RZ, RZ, R2, P0 ;  /* 0x000000ffff034224 */ /* 0x000fe400000e0602 */
[----:B------:R-:W-:-:S05]  /*14f10*/  @P4 IMAD.MOV.U32 R2, RZ, RZ, R14 ;  /* 0x000000ffff024224 */ /* 0x000fca00078e000e */
[----:B------:R-:W-:Y:S01]  /*14f20*/  @!PT LDS RZ, [RZ] ;  /* 0x00000000fffff984 */ /* 0x000fe20000000800 */
[----:B------:R-:W-:Y:S01]  /*14f30*/  @!PT LDS RZ, [RZ] ;  /* 0x00000000fffff984 */ /* 0x000fe20000000800 */
[----:B------:R-:W-:Y:S01]  /*14f40*/  @!PT LDS RZ, [RZ] ;  /* 0x00000000fffff984 */ /* 0x000fe20000000800 */
[----:B------:R0:W-:Y:S02]  /*14f50*/  @P4 LDGSTS.E.BYPASS.LTC128B.128 [R4+0x20000], desc[UR50][R2.64], !P6 ;  /* 0x2000000002044fae */ /* 0x0001e4000f101d72 */
[----:B0-----:R-:W-:Y:S05]  /*14f60*/  WARPSYNC.COLLECTIVE R15, `(.L_x_1342) ;  /* 0x000000000f087348 */ /* 0x001fea0003c00000 */
[----:B------:R1:W2:Y:S02]  /*14f70*/  SHFL.IDX P6, R14, R13, R12, R11 ;  /* 0x0000000c0d0e7389 */ /* 0x0002a400000c000b */
[----:B012---:R-:W-:Y:S01]  /*14f80*/  ENDCOLLECTIVE ;  /* 0x000000000000791b */ /* 0x007fe20003800000 */
.L_x_1342:
[----:B------:R-:W-:Y:S01]  /*14f90*/  @!PT LDS RZ, [RZ] ;  /* 0x00000000fffff984 */ /* 0x000fe20000000800 */
[----:B------:R-:W-:Y:S01]  /*14fa0*/  @!PT LDS RZ, [RZ] ;  /* 0x00000000fffff984 */ /* 0x000fe20000000800 */
[----:B------:R-:W-:Y:S01]  /*14fb0*/  @!PT LDS RZ, [RZ] ;  /* 0x00000000fffff984 */ /* 0x000fe20000000800 */
[----:B------:R0:W-:Y:S01]  /*14fc0*/  @P4 LDGSTS.E.BYPASS.LTC128B.128 [R4+0x22000], desc[UR50][R2.64+0x80], !P2 ;  /* 0x2200008002044fae */ /* 0x0001e2000d101d72 */
[----:B------:R-:W-:Y:S01]  /*14fd0*/  LOP3.LUT P4, RZ, R16, 0x2, RZ, 0xc0, !PT ;  /* 0x0000000210ff7812 */ /* 0x000fe2000788c0ff */
[----:B------:R-:W-:Y:S02]  /*14fe0*/  IMAD.MOV.U32 R13, RZ, RZ, R5 ;  /* 0x000000ffff0d7224 */ /* 0x000fe400078e0005 */
[----:B------:R-:W-:-:S10]  /*14ff0*/  IMAD.MOV.U32 R7, RZ, RZ, R14 ;  /* 0x000000ffff077224 */ /* 0x000fd400078e000e */
[----:B0-----:R-:W-:Y:S05]  /*15000*/  WARPSYNC.COLLECTIVE R15, `(.L_x_1343) ;  /* 0x000000000f087348 */ /* 0x001fea0003c00000 */
[----:B------:R1:W2:Y:S02]  /*15010*/  SHFL.IDX P6, R14, R13, R12, R11 ;  /* 0x0000000c0d0e7389 */ /* 0x0002a400000c000b */
[----:B012---:R-:W-:Y:S01]  /*15020*/  ENDCOLLECTIVE ;  /* 0x000000000000791b */ /* 0x007fe20003800000 */
.L_x_1343:
[----:B------:R-:W-:Y:S02]  /*15030*/  IMAD.MOV.U32 R13, RZ, RZ, R6 ;  /* 0x000000ffff0d7224 */ /* 0x000fe400078e0006 */
[----:B------:R-:W-:Y:S01]  /*15040*/  IMAD.MOV.U32 R12, RZ, RZ, 0x2 ;  /* 0x00000002ff0c7424 */ /* 0x000fe200078e00ff */
[----:B------:R-:W-:-:S05]  /*15050*/  @P3 IADD3 R14, P0, R30, R14, RZ ;  /* 0x0000000e1e0e3210 */ /* 0x000fca0007f1e0ff */
[----:B------:R-:W-:-:S08]  /*15060*/  @P3 IMAD.MOV.U32 R2, RZ, RZ, R14 ;  /* 0x000000ffff023224 */ /* 0x000fd000078e000e */
[----:B------:R-:W-:Y:S05]  /*15070*/  WARPSYNC.COLLECTIVE R15, `(.L_x_1344) ;  /* 0x000000000f087348 */ /* 0x000fea0003c00000 */
[----:B------:R0:W1:Y:S02]  /*15080*/  SHFL.IDX P6, R14, R13, R12, R11 ;  /* 0x0000000c0d0e7389 */ /* 0x00006400000c000b */
[----:B01----:R-:W-:Y:S01]  /*15090*/  ENDCOLLECTIVE ;  /* 0x000000000000791b */ /* 0x003fe20003800000 */
.L_x_1344:
[----:B------:R-:W-:-:S04]  /*150a0*/  @P3 IMAD.X R7, RZ, RZ, R7, P0 ;  /* 0x000000ffff073224 */ /* 0x000fc800000e0607 */
[----:B------:R-:W-:-:S05]  /*150b0*/  @P3 IMAD.MOV.U32 R3, RZ, RZ, R7 ;  /* 0x000000ffff033224 */ /* 0x000fca00078e0007 */
[----:B------:R-:W-:Y:S01]  /*150c0*/  @!PT LDS RZ, [RZ] ;  /* 0x00000000fffff984 */ /* 0x000fe20000000800 */
[----:B------:R-:W-:Y:S01]  /*150d0*/  @!PT LDS RZ, [RZ] ;  /* 0x00000000fffff984 */ /* 0x000fe20000000800 */
[----:B------:R-:W-:Y:S01]  /*150e0*/  @!PT LDS RZ, [RZ] ;  /* 0x00000000fffff984 */ /* 0x000fe20000000800 */
[----:B------:R0:W-:Y:S01]  /*150f0*/  @P3 LDGSTS.E.BYPASS.LTC128B.128 [R4+0x20800], desc[UR50][R2.64], !P4 ;  /* 0x2080000002043fae */ /* 0x0001e2000e101d72 */
[----:B------:R-:W-:-:S03]  /*15100*/  IMAD.MOV.U32 R13, RZ, RZ, R5 ;  /* 0x000000ffff0d7224 */ /* 0x000fc600078e0005 */
[----:B------:R0:W-:Y:S01]  /*15110*/  @P3 LDGSTS.E.BYPASS.LTC128B.128 [R4+0x22800], desc[UR50][R2.64+0x80], !P2 ;  /* 0x2280008002043fae */ /* 0x0001e2000d101d72 */
[----:B------:R-:W-:-:S07]  /*15120*/  IMAD.MOV.U32 R7, RZ, RZ, R14 ;  /* 0x000000ffff077224 */ /* 0x000fce00078e000e */
[----:B0-----:R-:W-:Y:S05]  /*15130*/  WARPSYNC.COLLECTIVE R15, `(.L_x_1345) ;  /* 0x000000000f087348 */ /* 0x001fea0003c00000 */
[----:B------:R1:W2:Y:S02]  /*15140*/  SHFL.IDX P6, R14, R13, R12, R11 ;  /* 0x0000000c0d0e7389 */ /* 0x0002a400000c000b */
[----:B012---:R-:W-:Y:S01]  /*15150*/  ENDCOLLECTIVE ;  /* 0x000000000000791b */ /* 0x007fe20003800000 */
.L_x_1345:
[----:B------:R-:W-:Y:S02]  /*15160*/  IMAD.MOV.U32 R13, RZ, RZ, R6 ;  /* 0x000000ffff0d7224 */ /* 0x000fe400078e0006 */
[----:B------:R-:W-:Y:S01]  /*15170*/  IMAD.MOV.U32 R12, RZ, RZ, 0x3 ;  /* 0x00000003ff0c7424 */ /* 0x000fe200078e00ff */
[----:B------:R-:W-:-:S05]  /*15180*/  @P1 IADD3 R14, P0, R30, R14, RZ ;  /* 0x0000000e1e0e1210 */ /* 0x000fca0007f1e0ff */
[----:B------:R-:W-:-:S08]  /*15190*/  @P1 IMAD.MOV.U32 R2, RZ, RZ, R14 ;  /* 0x000000ffff021224 */ /* 0x000fd000078e000e */
[----:B------:R-:W-:Y:S05]  /*151a0*/  WARPSYNC.COLLECTIVE R15, `(.L_x_1346) ;  /* 0x000000000f087348 */ /* 0x000fea0003c00000 */
[----:B------:R0:W1:Y:S02]  /*151b0*/  SHFL.IDX P6, R14, R13, R12, R11 ;  /* 0x0000000c0d0e7389 */ /* 0x00006400000c000b */
[----:B01----:R-:W-:Y:S01]  /*151c0*/  ENDCOLLECTIVE ;  /* 0x000000000000791b */ /* 0x003fe20003800000 */
.L_x_1346:
        /* <DEDUP_REMOVED lines=12> */
.L_x_1347:
[----:B------:R-:W-:Y:S05]  /*15290*/  BRA `(.L_x_1348) ;  /* 0xffffffc4002c7947 */ /* 0x000fea000383ffff */
.L_x_1270:
[----:B------:R-:W-:Y:S02]  /*152a0*/  IMAD.MOV.U32 R13, RZ, RZ, R5 ;  /* 0x000000ffff0d7224 */ /* 0x000fe400078e0005 */
[----:B------:R-:W-:Y:S02]  /*152b0*/  IMAD.MOV.U32 R12, RZ, RZ, RZ ;  /* 0x000000ffff0c7224 */ /* 0x000fe400078e00ff */
[----:B------:R-:W-:Y:S02]  /*152c0*/  IMAD.MOV.U32 R11, RZ, RZ, 0x181f ;  /* 0x0000181fff0b7424 */ /* 0x000fe400078e00ff */
[----:B------:R-:W-:Y:S02]  /*152d0*/  IMAD.MOV.U32 R15, RZ, RZ, -0x1 ;  /* 0xffffffffff0f7424 */ /* 0x000fe400078e00ff */
[----:B------:R-:W-:-:S07]  /*152e0*/  VIADD R4, R8, UR43 ;  /* 0x0000002b08047c36 */ /* 0x000fce0008000000 */
[----:B------:R-:W-:Y:S05]  /*152f0*/  WARPSYNC.COLLECTIVE R15, `(.L_x_1349) ;  /* 0x000000000f087348 */ /* 0x000fea0003c00000 */
[----:B------:R0:W1:Y:S02]  /*15300*/  SHFL.IDX P6, R14, R13, R12, R11 ;  /* 0x0000000c0d0e7389 */ /* 0x00006400000c000b */
[----:B01----:R-:W-:Y:S01]  /*15310*/  ENDCOLLECTIVE ;  /* 0x000000000000791b */ /* 0x003fe20003800000 */
.L_x_1349:
[C---:B------:R-:W-:Y:S01]  /*15320*/  VIADD R6, R4.reuse, 0x10 ;  /* 0x0000001004067836 */ /* 0x040fe20000000000 */
[----:B------:R-:W-:Y:S01]  /*15330*/  ISETP.GE.AND P1, PT, R4, UR41, PT ;  /* 0x0000002904007c0c */ /* 0x000fe2000bf26270 */
[----:B------:R-:W-:Y:S02]  /*15340*/  IMAD.MOV.U32 R13, RZ, RZ, R0 ;  /* 0x000000ffff0d7224 */ /* 0x000fe400078e0000 */
[----:B------:R-:W-:-:S10]  /*15350*/  IMAD.MOV.U32 R2, RZ, RZ, R14 ;  /* 0x000000ffff027224 */ /* 0x000fd400078e000e */
[----:B------:R-:W-:Y:S05]  /*15360*/  WARPSYNC.COLLECTIVE R15, `(.L_x_1350) ;  /* 0x000000000f087348 */ /* 0x000fea0003c00000 */
[----:B------:R0:W1:Y:S02]  /*15370*/  SHFL.IDX P6, R14, R13, R12, R11 ;  /* 0x0000000c0d0e7389 */ /* 0x00006400000c000b */
[----:B01----:R-:W-:Y:S01]  /*15380*/  ENDCOLLECTIVE ;  /* 0x000000000000791b */ /* 0x003fe20003800000 */
.L_x_1350:
        /* <DEDUP_REMOVED lines=8> */
.L_x_1351:
        /* <DEDUP_REMOVED lines=11> */
.L_x_1352:
[----:B------:R-:W-:Y:S02]  /*154c0*/  IMAD.MOV.U32 R13, RZ, RZ, R5 ;  /* 0x000000ffff0d7224 */ /* 0x000fe400078e0005 */
[----:B------:R-:W-:Y:S01]  /*154d0*/  IMAD.MOV.U32 R12, RZ, RZ, 0x2 ;  /* 0x00000002ff0c7424 */ /* 0x000fe200078e00ff */
[----:B------:R-:W-:-:S05]  /*154e0*/  @!P1 IADD3 R14, P0, R30, R14, RZ ;  /* 0x0000000e1e0e9210 */ /* 0x000fca0007f1e0ff */
[----:B------:R-:W-:-:S08]  /*154f0*/  @!P1 IMAD.MOV.U32 R2, RZ, RZ, R14 ;  /* 0x000000ffff029224 */ /* 0x000fd000078e000e */
[----:B------:R-:W-:Y:S05]  /*15500*/  WARPSYNC.COLLECTIVE R15, `(.L_x_1353) ;  /* 0x000000000f087348 */ /* 0x000fea0003c00000 */
[----:B------:R0:W1:Y:S02]  /*15510*/  SHFL.IDX P6, R14, R13, R12, R11 ;  /* 0x0000000c0d0e7389 */ /* 0x00006400000c000b */
[----:B01----:R-:W-:Y:S01]  /*15520*/  ENDCOLLECTIVE ;  /* 0x000000000000791b */ /* 0x003fe20003800000 */
.L_x_1353:
        /* <DEDUP_REMOVED lines=14> */
.L_x_1354:
[----:B------:R-:W-:Y:S02]  /*15610*/  IMAD.MOV.U32 R13, RZ, RZ, R5 ;  /* 0x000000ffff0d7224 */ /* 0x000fe400078e0005 */
[----:B------:R-:W-:Y:S01]  /*15620*/  IMAD.MOV.U32 R12, RZ, RZ, 0x3 ;  /* 0x00000003ff0c7424 */ /* 0x000fe200078e00ff */
[----:B------:R-:W-:-:S05]  /*15630*/  @!P1 IADD3 R14, P0, R30, R14, RZ ;  /* 0x0000000e1e0e9210 */ /* 0x000fca0007f1e0ff */
[----:B------:R-:W-:-:S08]  /*15640*/  @!P1 IMAD.MOV.U32 R2, RZ, RZ, R14 ;  /* 0x000000ffff029224 */ /* 0x000fd000078e000e */
[----:B------:R-:W-:Y:S05]  /*15650*/  WARPSYNC.COLLECTIVE R15, `(.L_x_1355) ;  /* 0x000000000f087348 */ /* 0x000fea0003c00000 */
[----:B------:R0:W1:Y:S02]  /*15660*/  SHFL.IDX P6, R14, R13, R12, R11 ;  /* 0x0000000c0d0e7389 */ /* 0x00006400000c000b */
[----:B01----:R-:W-:Y:S01]  /*15670*/  ENDCOLLECTIVE ;  /* 0x000000000000791b */ /* 0x003fe20003800000 */
.L_x_1355:
        /* <DEDUP_REMOVED lines=14> */
.L_x_1356:
[----:B------:R-:W-:Y:S02]  /*15760*/  IMAD.MOV.U32 R13, RZ, RZ, R5 ;  /* 0x000000ffff0d7224 */ /* 0x000fe400078e0005 */
[----:B------:R-:W-:Y:S01]  /*15770*/  IMAD.MOV.U32 R12, RZ, RZ, 0x4 ;  /* 0x00000004ff0c7424 */ /* 0x000fe200078e00ff */
[----:B------:R-:W-:-:S05]  /*15780*/  @!P1 IADD3 R14, P0, R30, R14, RZ ;  /* 0x0000000e1e0e9210 */ /* 0x000fca0007f1e0ff */
[----:B------:R-:W-:-:S08]  /*15790*/  @!P1 IMAD.MOV.U32 R2, RZ, RZ, R14 ;  /* 0x000000ffff029224 */ /* 0x000fd000078e000e */
[----:B------:R-:W-:Y:S05]  /*157a0*/  WARPSYNC.COLLECTIVE R15, `(.L_x_1357) ;  /* 0x000000000f087348 */ /* 0x000fea0003c00000 */
[----:B------:R0:W1:Y:S02]  /*157b0*/  SHFL.IDX P6, R14, R13, R12, R11 ;  /* 0x0000000c0d0e7389 */ /* 0x00006400000c000b */
[----:B01----:R-:W-:Y:S01]  /*157c0*/  ENDCOLLECTIVE ;  /* 0x000000000000791b */ /* 0x003fe20003800000 */
.L_x_1357:
        /* <DEDUP_REMOVED lines=14> */
.L_x_1358:
[----:B------:R-:W-:Y:S02]  /*158b0*/  IMAD.MOV.U32 R13, RZ, RZ, R5 ;  /* 0x000000ffff0d7224 */ /* 0x000fe400078e0005 */
[----:B------:R-:W-:Y:S01]  /*158c0*/  IMAD.MOV.U32 R12, RZ, RZ, 0x5 ;  /* 0x00000005ff0c7424 */ /* 0x000fe200078e00ff */
[----:B------:R-:W-:-:S05]  /*158d0*/  @!P1 IADD3 R14, P0, R30, R14, RZ ;  /* 0x0000000e1e0e9210 */ /* 0x000fca0007f1e0ff */
[----:B------:R-:W-:-:S08]  /*158e0*/  @!P1 IMAD.MOV.U32 R2, RZ, RZ, R14 ;  /* 0x000000ffff029224 */ /* 0x000fd000078e000e */
[----:B------:R-:W-:Y:S05]  /*158f0*/  WARPSYNC.COLLECTIVE R15, `(.L_x_1359) ;  /* 0x000000000f087348 */ /* 0x000fea0003c00000 */
[----:B------:R0:W1:Y:S02]  /*15900*/  SHFL.IDX P6, R14, R13, R12, R11 ;  /* 0x0000000c0d0e7389 */ /* 0x00006400000c000b */
[----:B01----:R-:W-:Y:S01]  /*15910*/  ENDCOLLECTIVE ;  /* 0x000000000000791b */ /* 0x003fe20003800000 */
.L_x_1359:
        /* <DEDUP_REMOVED lines=14> */
.L_x_1360:
[----:B------:R-:W-:Y:S02]  /*15a00*/  IMAD.MOV.U32 R13, RZ, RZ, R5 ;  /* 0x000000ffff0d7224 */ /* 0x000fe400078e0005 */
[----:B------:R-:W-:Y:S01]  /*15a10*/  IMAD.MOV.U32 R12, RZ, RZ, 0x6 ;  /* 0x00000006ff0c7424 */ /* 0x000fe200078e00ff */
[----:B------:R-:W-:-:S05]  /*15a20*/  @!P1 IADD3 R14, P0, R30, R14, RZ ;  /* 0x0000000e1e0e9210 */ /* 0x000fca0007f1e0ff */
[----:B------:R-:W-:-:S08]  /*15a30*/  @!P1 IMAD.MOV.U32 R2, RZ, RZ, R14 ;  /* 0x000000ffff029224 */ /* 0x000fd000078e000e */
[----:B------:R-:W-:Y:S05]  /*15a40*/  WARPSYNC.COLLECTIVE R15, `(.L_x_1361) ;  /* 0x000000000f087348 */ /* 0x000fea0003c00000 */
[----:B------:R0:W1:Y:S02]  /*15a50*/  SHFL.IDX P6, R14, R13, R12, R11 ;  /* 0x0000000c0d0e7389 */ /* 0x00006400000c000b */
[----:B01----:R-:W-:Y:S01]  /*15a60*/  ENDCOLLECTIVE ;  /* 0x000000000000791b */ /* 0x003fe20003800000 */
.L_x_1361:
        /* <DEDUP_REMOVED lines=14> */
.L_x_1362:
[----:B------:R-:W-:Y:S02]  /*15b50*/  IMAD.MOV.U32 R13, RZ, RZ, R5 ;  /* 0x000000ffff0d7224 */ /* 0x000fe400078e0005 */
[----:B------:R-:W-:Y:S01]  /*15b60*/  IMAD.MOV.U32 R12, RZ, RZ, 0x7 ;  /* 0x00000007ff0c7424 */ /* 0x000fe200078e00ff */
[----:B------:R-:W-:-:S05]  /*15b70*/  @!P1 IADD3 R14, P0, R30, R14, RZ ;  /* 0x0000000e1e0e9210 */ /* 0x000fca0007f1e0ff */
[----:B------:R-:W-:-:S08]  /*15b80*/  @!P1 IMAD.MOV.U32 R2, RZ, RZ, R14 ;  /* 0x000000ffff029224 */ /* 0x000fd000078e000e */
[----:B------:R-:W-:Y:S05]  /*15b90*/  WARPSYNC.COLLECTIVE R15, `(.L_x_1363) ;  /* 0x000000000f087348 */ /* 0x000fea0003c00000 */
[----:B------:R0:W1:Y:S02]  /*15ba0*/  SHFL.IDX P6, R14, R13, R12, R11 ;  /* 0x0000000c0d0e7389 */ /* 0x00006400000c000b */
[----:B01----:R-:W-:Y:S01]  /*15bb0*/  ENDCOLLECTIVE ;  /* 0x000000000000791b */ /* 0x003fe20003800000 */
.L_x_1363:
        /* <DEDUP_REMOVED lines=8> */
[----:B------:R-:W-:-:S07]  /*15c40*/  IMAD.MOV.U32 R6, RZ, RZ, R14 ;  /* 0x000000ffff067224 */ /* 0x000fce00078e000e */
[----:B0-----:R-:W-:Y:S05]  /*15c50*/  WARPSYNC.COLLECTIVE R15, `(.L_x_1364) ;  /* 0x000000000f087348 */ /* 0x001fea0003c00000 */
[----:B------:R1:W2:Y:S02]  /*15c60*/  SHFL.IDX P6, R14, R13, R12, R11 ;  /* 0x0000000c0d0e7389 */ /* 0x0002a400000c000b */
[----:B012---:R-:W-:Y:S01]  /*15c70*/  ENDCOLLECTIVE ;  /* 0x000000000000791b */ /* 0x007fe20003800000 */
.L_x_1364:
[----:B------:R-:W-:Y:S05]  /*15c80*/  BRA `(.L_x_1365) ;  /* 0xffffffc400547947 */ /* 0x000fea000383ffff */
.L_x_1273:
[----:B0-----:R0:W1:Y:S02]  /*15c90*/  SYNCS.PHASECHK.TRANS64.TRYWAIT P0, [R17+URZ+0x28420], R0 ;  /* 0x02842000110075a7 */ /* 0x001064000800017f */
[----:B-1----:R-:W-:Y:S05]  /*15ca0*/  @!P0 NANOSLEEP.SYNCS 0x989680 ;  /* 0x009896800000895d */ /* 0x002fea0003900000 */
[----:B------:R-:W1:Y:S02]  /*15cb0*/  @!P0 SYNCS.PHASECHK.TRANS64 P0, [R17+URZ+0x28420], R0 ;  /* 0x02842000110085a7 */ /* 0x000e64000800007f */
[----:B-1----:R-:W-:Y:S05]  /*15cc0*/  @!P0 BRA `(.L_x_1273) ;  /* 0xfffffffc00f08947 */ /* 0x002fea000383ffff */
[----:B------:R-:W-:Y:S05]  /*15cd0*/  BRA `(.L_x_1366) ;  /* 0xffffffc400b47947 */ /* 0x000fea000383ffff */
.L_x_1277:
[----:B-1----:R1:W2:Y:S02]  /*15ce0*/  SYNCS.PHASECHK.TRANS64.TRYWAIT P0, [R0+URZ+0x28480], R20 ;  /* 0x02848014000075a7 */ /* 0x0022a4000800017f */
[----:B--2---:R-:W-:Y:S05]  /*15cf0*/  @!P0 NANOSLEEP.SYNCS 0x989680 ;  /* 0x009896800000895d */ /* 0x004fea0003900000 */
[----:B------:R-:W2:Y:S02]  /*15d00*/  @!P0 SYNCS.PHASECHK.TRANS64 P0, [R0+URZ+0x28480], R20 ;  /* 0x02848014000085a7 */ /* 0x000ea4000800007f */
[----:B--2---:R-:W-:Y:S05]  /*15d10*/  @!P0 BRA `(.L_x_1277) ;  /* 0xfffffffc00f08947 */ /* 0x004fea000383ffff */
[----:B------:R-:W-:Y:S05]  /*15d20*/  BRA `(.L_x_1367) ;  /* 0xffffffc800887947 */ /* 0x000fea000383ffff */
.L_x_1278:
[----:B------:R-:W-:Y:S01]  /*15d30*/  BSSY B0, `(.L_x_1368) ;  /* 0x0000008000007945 */ /* 0x000fe20003800000 */
[----:B------:R-:W-:Y:S02]  /*15d40*/  IMAD.MOV.U32 R13, RZ, RZ, R27 ;  /* 0x000000ffff0d7224 */ /* 0x000fe400078e001b */
[----:B------:R-:W-:Y:S02]  /*15d50*/  IMAD.MOV.U32 R12, RZ, RZ, RZ ;  /* 0x000000ffff0c7224 */ /* 0x000fe400078e00ff */
[----:B------:R-:W-:Y:S02]  /*15d60*/  IMAD.MOV.U32 R11, RZ, RZ, 0x181f ;  /* 0x0000181fff0b7424 */ /* 0x000fe400078e00ff */
[----:B------:R-:W-:-:S07]  /*15d70*/  IMAD.MOV.U32 R15, RZ, RZ, -0x1 ;  /* 0xffffffffff0f7424 */ /* 0x000fce00078e00ff */
[----:B-1----:R-:W-:Y:S05]  /*15d80*/  WARPSYNC.COLLECTIVE R15, `(.L_x_1369) ;  /* 0x000000000f087348 */ /* 0x002fea0003c00000 */
[----:B------:R0:W2:Y:S02]  /*15d90*/  SHFL.IDX P6, R14, R13, R12, R11 ;  /* 0x0000000c0d0e7389 */ /* 0x0000a400000c000b */
[----:B012---:R-:W-:Y:S01]  /*15da0*/  ENDCOLLECTIVE ;  /* 0x000000000000791b */ /* 0x007fe20003800000 */
.L_x_1369:
[----:B------:R-:W-:Y:S05]  /*15db0*/  BSYNC B0 ;  /* 0x0000000000007941 */ /* 0x000fea0003800000 */
.L_x_1368:
        /* <DEDUP_REMOVED lines=9> */
.L_x_1370:
[----:B------:R-:W-:Y:S02]  /*15e50*/  IMAD.MOV.U32 R13, RZ, RZ, R27 ;  /* 0x000000ffff0d7224 */ /* 0x000fe400078e001b */
[----:B------:R-:W-:Y:S02]  /*15e60*/  IMAD.MOV.U32 R12, RZ, RZ, 0x1 ;  /* 0x00000001ff0c7424 */ /* 0x000fe400078e00ff */
[----:B------:R-:W-:-:S07]  /*15e70*/  IMAD.MOV.U32 R2, RZ, RZ, R14 ;  /* 0x000000ffff027224 */ /* 0x000fce00078e000e */
[----:B------:R-:W-:Y:S05]  /*15e80*/  WARPSYNC.COLLECTIVE R15, `(.L_x_1371) ;  /* 0x000000000f087348 */ /* 0x000fea0003c00000 */
[----:B------:R0:W1:Y:S02]  /*15e90*/  SHFL.IDX P6, R14, R13, R12, R11 ;  /* 0x0000000c0d0e7389 */ /* 0x00006400000c000b */
[----:B01----:R-:W-:Y:S01]  /*15ea0*/  ENDCOLLECTIVE ;  /* 0x000000000000791b */ /* 0x003fe20003800000 */
.L_x_1371:
        /* <DEDUP_REMOVED lines=12> */
.L_x_1372:
[----:B------:R-:W-:Y:S02]  /*15f70*/  IMAD.MOV.U32 R13, RZ, RZ, R27 ;  /* 0x000000ffff0d7224 */ /* 0x000fe400078e001b */
[----:B------:R-:W-:Y:S02]  /*15f80*/  IMAD.MOV.U32 R12, RZ, RZ, 0x2 ;  /* 0x00000002ff0c7424 */ /* 0x000fe400078e00ff */
[----:B------:R-:W-:-:S07]  /*15f90*/  IMAD.MOV.U32 R2, RZ, RZ, R14 ;  /* 0x000000ffff027224 */ /* 0x000fce00078e000e */
[----:B------:R-:W-:Y:S05]  /*15fa0*/  WARPSYNC.COLLECTIVE R15, `(.L_x_1373) ;  /* 0x000000000f087348 */ /* 0x000fea0003c00000 */
[----:B------:R0:W1:Y:S02]  /*15fb0*/  SHFL.IDX P6, R14, R13, R12, R11 ;  /* 0x0000000c0d0e7389 */ /* 0x00006400000c000b */
[----:B01----:R-:W-:Y:S01]  /*15fc0*/  ENDCOLLECTIVE ;  /* 0x000000000000791b */ /* 0x003fe20003800000 */
.L_x_1373:
        /* <DEDUP_REMOVED lines=12> */
.L_x_1374:
[----:B------:R-:W-:Y:S02]  /*16090*/  IMAD.MOV.U32 R13, RZ, RZ, R27 ;  /* 0x000000ffff0d7224 */ /* 0x000fe400078e001b */
[----:B------:R-:W-:Y:S02]  /*160a0*/  IMAD.MOV.U32 R12, RZ, RZ, 0x3 ;  /* 0x00000003ff0c7424 */ /* 0x000fe400078e00ff */
[----:B------:R-:W-:-:S07]  /*160b0*/  IMAD.MOV.U32 R2, RZ, RZ, R14 ;  /* 0x000000ffff027224 */ /* 0x000fce00078e000e */
[----:B------:R-:W-:Y:S05]  /*160c0*/  WARPSYNC.COLLECTIVE R15, `(.L_x_1375) ;  /* 0x000000000f087348 */ /* 0x000fea0003c00000 */
[----:B------:R0:W1:Y:S02]  /*160d0*/  SHFL.IDX P6, R14, R13, R12, R11 ;  /* 0x0000000c0d0e7389 */ /* 0x00006400000c000b */
[----:B01----:R-:W-:Y:S01]  /*160e0*/  ENDCOLLECTIVE ;  /* 0x000000000000791b */ /* 0x003fe20003800000 */
.L_x_1375:
        /* <DEDUP_REMOVED lines=12> */
.L_x_1376:
[----:B------:R-:W-:Y:S01]  /*161b0*/  IMAD.MOV.U32 R2, RZ, RZ, R14 ;  /* 0x000000ffff027224 */ /* 0x000fe200078e000e */
[----:B------:R-:W-:Y:S06]  /*161c0*/  BRA `(.L_x_1377) ;  /* 0xffffffc800187947 */ /* 0x000fec000383ffff */
.L_x_1283:
[----:B---3--:R3:W4:Y:S02]  /*161d0*/  SYNCS.PHASECHK.TRANS64.TRYWAIT P0, [R0+URZ+0x28440], R20 ;  /* 0x02844014000075a7 */ /* 0x008724000800017f */
[----:B----4-:R-:W-:Y:S05]  /*161e0*/  @!P0 NANOSLEEP.SYNCS 0x989680 ;  /* 0x009896800000895d */ /* 0x010fea0003900000 */
[----:B------:R-:W4:Y:S02]  /*161f0*/  @!P0 SYNCS.PHASECHK.TRANS64 P0, [R0+URZ+0x28440], R20 ;  /* 0x02844014000085a7 */ /* 0x000f24000800007f */
[----:B----4-:R-:W-:Y:S05]  /*16200*/  @!P0 BRA `(.L_x_1283) ;  /* 0xfffffffc00f08947 */ /* 0x010fea000383ffff */
[----:B------:R-:W-:Y:S05]  /*16210*/  BRA `(.L_x_1378) ;  /* 0xffffffc8006c7947 */ /* 0x000fea000383ffff */
.L_x_1284:
[----:B------:R-:W-:Y:S01]  /*16220*/  BSSY B0, `(.L_x_1379) ;  /* 0x0000008000007945 */ /* 0x000fe20003800000 */
[----:B------:R-:W-:Y:S02]  /*16230*/  IMAD.MOV.U32 R13, RZ, RZ, R10 ;  /* 0x000000ffff0d7224 */ /* 0x000fe400078e000a */
[----:B------:R-:W-:Y:S02]  /*16240*/  IMAD.MOV.U32 R12, RZ, RZ, RZ ;  /* 0x000000ffff0c7224 */ /* 0x000fe400078e00ff */
[----:B------:R-:W-:Y:S02]  /*16250*/  IMAD.MOV.U32 R11, RZ, RZ, 0x181f ;  /* 0x0000181fff0b7424 */ /* 0x000fe400078e00ff */
[----:B------:R-:W-:-:S07]  /*16260*/  IMAD.MOV.U32 R15, RZ, RZ, -0x1 ;  /* 0xffffffffff0f7424 */ /* 0x000fce00078e00ff */
[----:B0123--:R-:W-:Y:S05]  /*16270*/  WARPSYNC.COLLECTIVE R15, `(.L_x_1380) ;  /* 0x000000000f087348 */ /* 0x00ffea0003c00000 */
[----:B------:R4:W0:Y:S02]  /*16280*/  SHFL.IDX P6, R14, R13, R12, R11 ;  /* 0x0000000c0d0e7389 */ /* 0x00082400000c000b */
[----:B01234-:R-:W-:Y:S01]  /*16290*/  ENDCOLLECTIVE ;  /* 0x000000000000791b */ /* 0x01ffe20003800000 */
.L_x_1380:
[----:B------:R-:W-:Y:S05]  /*162a0*/  BSYNC B0 ;  /* 0x0000000000007941 */ /* 0x000fea0003800000 */
.L_x_1379:
        /* <DEDUP_REMOVED lines=8> */
.L_x_1381:
[----:B------:R-:W-:Y:S02]  /*16330*/  IMAD.MOV.U32 R13, RZ, RZ, R10 ;  /* 0x000000ffff0d7224 */ /* 0x000fe400078e000a */
[----:B------:R-:W-:Y:S01]  /*16340*/  IMAD.MOV.U32 R12, RZ, RZ, 0x1 ;  /* 0x00000001ff0c7424 */ /* 0x000fe200078e00ff */
[----:B------:R-:W-:-:S13]  /*16350*/  IADD3 R2, P0, R30, R14, RZ ;  /* 0x0000000e1e027210 */ /* 0x000fda0007f1e0ff */
[----:B------:R-:W-:Y:S05]  /*16360*/  WARPSYNC.COLLECTIVE R15, `(.L_x_1382) ;  /* 0x000000000f087348 */ /* 0x000fea0003c00000 */
[----:B------:R0:W1:Y:S02]  /*16370*/  SHFL.IDX P6, R14, R13, R12, R11 ;  /* 0x0000000c0d0e7389 */ /* 0x00006400000c000b */
[----:B01----:R-:W-:Y:S01]  /*16380*/  ENDCOLLECTIVE ;  /* 0x000000000000791b */ /* 0x003fe20003800000 */
.L_x_1382:
        /* <DEDUP_REMOVED lines=11> */
.L_x_1383:
[----:B------:R-:W-:Y:S02]  /*16440*/  IMAD.MOV.U32 R13, RZ, RZ, R10 ;  /* 0x000000ffff0d7224 */ /* 0x000fe400078e000a */
[----:B------:R-:W-:Y:S01]  /*16450*/  IMAD.MOV.U32 R12, RZ, RZ, 0x2 ;  /* 0x00000002ff0c7424 */ /* 0x000fe200078e00ff */
[----:B------:R-:W-:-:S13]  /*16460*/  IADD3 R2, P0, R30, R14, RZ ;  /* 0x0000000e1e027210 */ /* 0x000fda0007f1e0ff */
[----:B------:R-:W-:Y:S05]  /*16470*/  WARPSYNC.COLLECTIVE R15, `(.L_x_1384) ;  /* 0x000000000f087348 */ /* 0x000fea0003c00000 */
[----:B------:R0:W1:Y:S02]  /*16480*/  SHFL.IDX P6, R14, R13, R12, R11 ;  /* 0x0000000c0d0e7389 */ /* 0x00006400000c000b */
[----:B01----:R-:W-:Y:S01]  /*16490*/  ENDCOLLECTIVE ;  /* 0x000000000000791b */ /* 0x003fe20003800000 */
.L_x_1384:
        /* <DEDUP_REMOVED lines=11> */
.L_x_1385:
[----:B------:R-:W-:Y:S02]  /*16550*/  IMAD.MOV.U32 R13, RZ, RZ, R10 ;  /* 0x000000ffff0d7224 */ /* 0x000fe400078e000a */
[----:B------:R-:W-:Y:S01]  /*16560*/  IMAD.MOV.U32 R12, RZ, RZ, 0x3 ;  /* 0x00000003ff0c7424 */ /* 0x000fe200078e00ff */
[----:B------:R-:W-:-:S13]  /*16570*/  IADD3 R2, P0, R30, R14, RZ ;  /* 0x0000000e1e027210 */ /* 0x000fda0007f1e0ff */
[----:B------:R-:W-:Y:S05]  /*16580*/  WARPSYNC.COLLECTIVE R15, `(.L_x_1386) ;  /* 0x000000000f087348 */ /* 0x000fea0003c00000 */
[----:B------:R0:W1:Y:S02]  /*16590*/  SHFL.IDX P6, R14, R13, R12, R11 ;  /* 0x0000000c0d0e7389 */ /* 0x00006400000c000b */
[----:B01----:R-:W-:Y:S01]  /*165a0*/  ENDCOLLECTIVE ;  /* 0x000000000000791b */ /* 0x003fe20003800000 */
.L_x_1386:
        /* <DEDUP_REMOVED lines=11> */
.L_x_1387:
[----:B------:R-:W-:Y:S05]  /*16660*/  BRA `(.L_x_1388) ;  /* 0xffffffc800007947 */ /* 0x000fea000383ffff */
.L_x_1289:
[----:B0-----:R0:W1:Y:S02]  /*16670*/  SYNCS.PHASECHK.TRANS64.TRYWAIT P2, [R0+URZ+0x28470], R3 ;  /* 0x02847003000075a7 */ /* 0x001064000804017f */
[----:B-1----:R-:W-:Y:S05]  /*16680*/  @!P2 NANOSLEEP.SYNCS 0x989680 ;  /* 0x009896800000a95d */ /* 0x002fea0003900000 */
[----:B------:R-:W1:Y:S02]  /*16690*/  @!P2 SYNCS.PHASECHK.TRANS64 P2, [R0+URZ+0x28470], R3 ;  /* 0x028470030000a5a7 */ /* 0x000e64000804007f */
[----:B-1----:R-:W-:Y:S05]  /*166a0*/  @!P2 BRA `(.L_x_1289) ;  /* 0xfffffffc00f0a947 */ /* 0x002fea000383ffff */
[----:B------:R-:W-:Y:S05]  /*166b0*/  BRA `(.L_x_1389) ;  /* 0xffffffc800687947 */ /* 0x000fea000383ffff */
.L_x_1291:
[----:B0-----:R0:W1:Y:S02]  /*166c0*/  SYNCS.PHASECHK.TRANS64.TRYWAIT P2, [R0+URZ+0x28460], R7 ;  /* 0x02846007000075a7 */ /* 0x001064000804017f */
[----:B-1----:R-:W-:Y:S05]  /*166d0*/  @!P2 NANOSLEEP.SYNCS 0x989680 ;  /* 0x009896800000a95d */ /* 0x002fea0003900000 */
[----:B------:R-:W1:Y:S02]  /*166e0*/  @!P2 SYNCS.PHASECHK.TRANS64 P2, [R0+URZ+0x28460], R7 ;  /* 0x028460070000a5a7 */ /* 0x000e64000804007f */
[----:B-1----:R-:W-:Y:S05]  /*166f0*/  @!P2 BRA `(.L_x_1291) ;  /* 0xfffffffc00f0a947 */ /* 0x002fea000383ffff */
[----:B------:R-:W-:Y:S05]  /*16700*/  BRA `(.L_x_1390) ;  /* 0xffffffc800787947 */ /* 0x000fea000383ffff */
.L_x_1299:
[----:B-1----:R1:W2:Y:S02]  /*16710*/  SYNCS.PHASECHK.TRANS64.TRYWAIT P2, [R2+URZ+0x28470], R3 ;  /* 0x02847003020075a7 */ /* 0x0022a4000804017f */
[----:B--2---:R-:W-:Y:S05]  /*16720*/  @!P2 NANOSLEEP.SYNCS 0x989680 ;  /* 0x009896800000a95d */ /* 0x004fea0003900000 */
[----:B------:R-:W2:Y:S02]  /*16730*/  @!P2 SYNCS.PHASECHK.TRANS64 P2, [R2+URZ+0x28470], R3 ;  /* 0x028470030200a5a7 */ /* 0x000ea4000804007f */
[----:B--2---:R-:W-:Y:S05]  /*16740*/  @!P2 BRA `(.L_x_1299) ;  /* 0xfffffffc00f0a947 */ /* 0x004fea000383ffff */
[----:B------:R-:W-:Y:S05]  /*16750*/  BRA `(.L_x_1391) ;  /* 0xffffffd000287947 */ /* 0x000fea000383ffff */
.L_x_1301:
[----:B0-----:R0:W1:Y:S02]  /*16760*/  SYNCS.PHASECHK.TRANS64.TRYWAIT P2, [R2+URZ+0x28460], R3 ;  /* 0x02846003020075a7 */ /* 0x001064000804017f */
[----:B-1----:R-:W-:Y:S05]  /*16770*/  @!P2 NANOSLEEP.SYNCS 0x989680 ;  /* 0x009896800000a95d */ /* 0x002fea0003900000 */
[----:B------:R-:W1:Y:S02]  /*16780*/  @!P2 SYNCS.PHASECHK.TRANS64 P2, [R2+URZ+0x28460], R3 ;  /* 0x028460030200a5a7 */ /* 0x000e64000804007f */
[----:B-1----:R-:W-:Y:S05]  /*16790*/  @!P2 BRA `(.L_x_1301) ;  /* 0xfffffffc00f0a947 */ /* 0x002fea000383ffff */
[----:B------:R-:W-:Y:S05]  /*167a0*/  BRA `(.L_x_1392) ;  /* 0xffffffd000347947 */ /* 0x000fea000383ffff */
.L_x_1308:
[----:B0-----:R0:W1:Y:S02]  /*167b0*/  SYNCS.PHASECHK.TRANS64.TRYWAIT P0, [R5+URZ+0x28420], R0 ;  /* 0x02842000050075a7 */ /* 0x001064000800017f */
[----:B-1----:R-:W-:Y:S05]  /*167c0*/  @!P0 NANOSLEEP.SYNCS 0x989680 ;  /* 0x009896800000895d */ /* 0x002fea0003900000 */
[----:B------:R-:W1:Y:S02]  /*167d0*/  @!P0 SYNCS.PHASECHK.TRANS64 P0, [R5+URZ+0x28420], R0 ;  /* 0x02842000050085a7 */ /* 0x000e64000800007f */
[----:B-1----:R-:W-:Y:S05]  /*167e0*/  @!P0 BRA `(.L_x_1308) ;  /* 0xfffffffc00f08947 */ /* 0x002fea000383ffff */
[----:B------:R-:W-:Y:S05]  /*167f0*/  BRA `(.L_x_1393) ;  /* 0xffffffd800107947 */ /* 0x000fea000383ffff */
.L_x_1309:
[----:B------:R-:W1:Y:S01]  /*16800*/  S2R R2, SR_TID.X ;  /* 0x0000000000027919 */ /* 0x000e620000002100 */
[----:B------:R-:W-:Y:S01]  /*16810*/  BSSY B0, `(.L_x_1394) ;  /* 0x000000a000007945 */ /* 0x000fe20003800000 */
[----:B------:R-:W-:Y:S02]  /*16820*/  IMAD.MOV.U32 R12, RZ, RZ, RZ ;  /* 0x000000ffff0c7224 */ /* 0x000fe400078e00ff */
[----:B------:R-:W-:Y:S02]  /*16830*/  IMAD.MOV.U32 R11, RZ, RZ, 0x1f ;  /* 0x0000001fff0b7424 */ /* 0x000fe400078e00ff */
[----:B------:R-:W-:Y:S01]  /*16840*/  IMAD.MOV.U32 R15, RZ, RZ, -0x1 ;  /* 0xffffffffff0f7424 */ /* 0x000fe200078e00ff */
[----:B-1----:R-:W-:-:S04]  /*16850*/  SHF.R.U32.HI R2, RZ, 0x5, R2 ;  /* 0x00000005ff027819 */ /* 0x002fc80000011602 */
[----:B------:R-:W-:-:S05]  /*16860*/  LOP3.LUT R2, R2, 0x3, RZ, 0xc0, !PT ;  /* 0x0000000302027812 */ /* 0x000fca00078ec0ff */
[----:B------:R-:W-:-:S07]  /*16870*/  IMAD.MOV.U32 R13, RZ, RZ, R2 ;  /* 0x000000ffff0d7224 */ /* 0x000fce00078e0002 */
[----:B0-----:R-:W-:Y:S05]  /*16880*/  WARPSYNC.COLLECTIVE R15, `(.L_x_1395) ;  /* 0x000000000f087348 */ /* 0x001fea0003c00000 */
[----:B------:R1:W2:Y:S02]  /*16890*/  SHFL.IDX P6, R14, R13, R12, R11 ;  /* 0x0000000c0d0e7389 */ /* 0x0002a400000c000b */
[----:B012---:R-:W-:Y:S01]  /*168a0*/  ENDCOLLECTIVE ;  /* 0x000000000000791b */ /* 0x007fe20003800000 */
.L_x_1395:
[----:B------:R-:W-:Y:S05]  /*168b0*/  BSYNC B0 ;  /* 0x0000000000007941 */ /* 0x000fea0003800000 */
.L_x_1394:
[----:B------:R-:W-:Y:S05]  /*168c0*/  BRA `(.L_x_1396) ;  /* 0xffffffd400f87947 */ /* 0x000fea000383ffff */
.L_x_1312:
[----:B------:R-:W-:Y:S01]  /*168d0*/  BSSY B1, `(.L_x_1397) ;  /* 0x0000006000017945 */ /* 0x000fe20003800000 */
[----:B------:R-:W-:-:S07]  /*168e0*/  IMAD.MOV.U32 R15, RZ, RZ, -0x1 ;  /* 0xffffffffff0f7424 */ /* 0x000fce00078e00ff */
[----:B0-----:R-:W-:Y:S05]  /*168f0*/  WARPSYNC.COLLECTIVE R15, `(.L_x_1398) ;  /* 0x000000000f0c7348 */ /* 0x001fea0003c00000 */
[----:B------:R-:W-:Y:S02]  /*16900*/  ELECT P6, UR62, PT ;  /* 0x00000000003e782f */ /* 0x000fe400038c0000 */
[----:B------:R-:W-:Y:S01]  /*16910*/  MOV R14, UR62 ;  /* 0x0000003e000e7c02 */ /* 0x000fe20008000f00 */
[----:B0-----:R-:W-:Y:S10]  /*16920*/  ENDCOLLECTIVE ;  /* 0x000000000000791b */ /* 0x001ff40003800000 */
.L_x_1398:
[----:B------:R-:W-:Y:S05]  /*16930*/  BSYNC B1 ;  /* 0x0000000000017941 */ /* 0x000fea0003800000 */
.L_x_1397:
[----:B------:R-:W-:Y:S05]  /*16940*/  BRA `(.L_x_1399) ;  /* 0xffffffd400f07947 */ /* 0x000fea000383ffff */
.L_x_1314:
[----:B0-----:R0:W1:Y:S02]  /*16950*/  SYNCS.PHASECHK.TRANS64.TRYWAIT P1, [R3+URZ+0x28440], R2 ;  /* 0x02844002030075a7 */ /* 0x001064000802017f */
[----:B-1----:R-:W-:Y:S05]  /*16960*/  @!P1 NANOSLEEP.SYNCS 0x989680 ;  /* 0x009896800000995d */ /* 0x002fea0003900000 */
[----:B------:R-:W1:Y:S02]  /*16970*/  @!P1 SYNCS.PHASECHK.TRANS64 P1, [R3+URZ+0x28440], R2 ;  /* 0x02844002030095a7 */ /* 0x000e64000802007f */
[----:B-1----:R-:W-:Y:S05]  /*16980*/  @!P1 BRA `(.L_x_1314) ;  /* 0xfffffffc00f09947 */ /* 0x002fea000383ffff */
[----:B------:R-:W-:Y:S05]  /*16990*/  BRA `(.L_x_1400) ;  /* 0xffffffd800107947 */ /* 0x000fea000383ffff */
.L_x_1316:
[----:B-1----:R1:W2:Y:S02]  /*169a0*/  SYNCS.PHASECHK.TRANS64.TRYWAIT P1, [R19+URZ+0x28440], R0 ;  /* 0x02844000130075a7 */ /* 0x0022a4000802017f */
[----:B--2---:R-:W-:Y:S05]  /*169b0*/  @!P1 NANOSLEEP.SYNCS 0x989680 ;  /* 0x009896800000995d */ /* 0x004fea0003900000 */
[----:B------:R-:W2:Y:S02]  /*169c0*/  @!P1 SYNCS.PHASECHK.TRANS64 P1, [R19+URZ+0x28440], R0 ;  /* 0x02844000130095a7 */ /* 0x000ea4000802007f */
[----:B--2---:R-:W-:Y:S05]  /*169d0*/  @!P1 BRA `(.L_x_1316) ;  /* 0xfffffffc00f09947 */ /* 0x004fea000383ffff */
[----:B------:R-:W-:Y:S05]  /*169e0*/  BRA `(.L_x_1401) ;  /* 0xffffffd8001c7947 */ /* 0x000fea000383ffff */
.L_x_1318:
[----:B--2---:R2:W3:Y:S02]  /*169f0*/  SYNCS.PHASECHK.TRANS64.TRYWAIT P1, [R3+URZ+0x28460], R2 ;  /* 0x02846002030075a7 */ /* 0x0044e4000802017f */
[----:B---3--:R-:W-:Y:S05]  /*16a00*/  @!P1 NANOSLEEP.SYNCS 0x989680 ;  /* 0x009896800000995d */ /* 0x008fea0003900000 */
[----:B------:R-:W3:Y:S02]  /*16a10*/  @!P1 SYNCS.PHASECHK.TRANS64 P1, [R3+URZ+0x28460], R2 ;  /* 0x02846002030095a7 */ /* 0x000ee4000802007f */
[----:B---3--:R-:W-:Y:S05]  /*16a20*/  @!P1 BRA `(.L_x_1318) ;  /* 0xfffffffc00f09947 */ /* 0x008fea000383ffff */
[----:B------:R-:W-:Y:S05]  /*16a30*/  BRA `(.L_x_1402) ;  /* 0xffffffd800187947 */ /* 0x000fea000383ffff */
.L_x_1320:
[----:B---3--:R3:W4:Y:S02]  /*16a40*/  SYNCS.PHASECHK.TRANS64.TRYWAIT P1, [R19+URZ+0x28460], R0 ;  /* 0x02846000130075a7 */ /* 0x008724000802017f */
[----:B----4-:R-:W-:Y:S05]  /*16a50*/  @!P1 NANOSLEEP.SYNCS 0x989680 ;  /* 0x009896800000995d */ /* 0x010fea0003900000 */
[----:B------:R-:W4:Y:S02]  /*16a60*/  @!P1 SYNCS.PHASECHK.TRANS64 P1, [R19+URZ+0x28460], R0 ;  /* 0x02846000130095a7 */ /* 0x000f24000802007f */
[----:B----4-:R-:W-:Y:S05]  /*16a70*/  @!P1 BRA `(.L_x_1320) ;  /* 0xfffffffc00f09947 */ /* 0x010fea000383ffff */
[----:B------:R-:W-:Y:S05]  /*16a80*/  BRA `(.L_x_1403) ;  /* 0xffffffd800147947 */ /* 0x000fea000383ffff */
.L_x_1322:
[----:B----4-:R4:W0:Y:S02]  /*16a90*/  SYNCS.PHASECHK.TRANS64.TRYWAIT P1, [R3+URZ+0x28480], R2 ;  /* 0x02848002030075a7 */ /* 0x010824000802017f */
[----:B0-----:R-:W-:Y:S05]  /*16aa0*/  @!P1 NANOSLEEP.SYNCS 0x989680 ;  /* 0x009896800000995d */ /* 0x001fea0003900000 */
[----:B------:R-:W0:Y:S02]  /*16ab0*/  @!P1 SYNCS.PHASECHK.TRANS64 P1, [R3+URZ+0x28480], R2 ;  /* 0x02848002030095a7 */ /* 0x000e24000802007f */
[----:B0-----:R-:W-:Y:S05]  /*16ac0*/  @!P1 BRA `(.L_x_1322) ;  /* 0xfffffffc00f09947 */ /* 0x001fea000383ffff */
[----:B------:R-:W-:Y:S05]  /*16ad0*/  BRA `(.L_x_1404) ;  /* 0xffffffd800107947 */ /* 0x000fea000383ffff */
.L_x_1405:
        /* <DEDUP_REMOVED lines=10> */
.L_x_15828:


//--------------------- .text._ZN7cutlass13device_kernelIN5flash11enable_sm90INS1_16FlashAttnFwdSm90INS1_25CollectiveMainloopFwdSm90ILi2EN4cute5tupleIJNS5_1CILi1EEES8_S8_EEENS6_IJNS7_ILi128EEENS7_ILi64EEENS7_ILi256EEEEEELi256ENS_12float_e4m3_tEfNS_4arch4Sm90ELb0ELb1ELb1ELb1ELb1ELb0ELb0ELb1ELb0ELb1ELb0ELb0EEENS1_21CollectiveEpilogueFwdINS6_IJSA_SC_SB_EEES9_NS_10bfloat16_tESG_Li256ELb1ELb1ELb0ELb1EEENS1_36VarlenDynamicPersistentTileSchedulerILi128ELi64ELi256ELi128ELb0ELb1ELb1ELb1ELb0ELb1EEEEEEEEEvNT_6ParamsE --------------------------
	.section	.text._ZN7cutlass13device_kernelIN5flash11enable_sm90INS1_16FlashAttnFwdSm90INS1_25CollectiveMainloopFwdSm90ILi2EN4cute5tupleIJNS5_1CILi1EEES8_S8_EEENS6_IJNS7_ILi128EEENS7_ILi64EEENS7_ILi256EEEEEELi256ENS_12float_e4m3_tEfNS_4arch4Sm90ELb0ELb1ELb1ELb1ELb1ELb0ELb0ELb1ELb0ELb1ELb0ELb0EEENS1_21CollectiveEpilogueFwdINS6_IJSA_SC_SB_EEES9_NS_10bfloat16_tESG_Li256ELb1ELb1ELb0ELb1EEENS1_36VarlenDynamicPersistentTileSchedulerILi128ELi64ELi256ELi128ELb0ELb1ELb1ELb1ELb0ELb1EEEEEEEEEvNT_6ParamsE,"ax",@progbits
	.align	128
.text._ZN7cutlass13device_kernelIN5flash11enable_sm90INS1_16FlashAttnFwdSm90INS1_25CollectiveMainloopFwdSm90ILi2EN4cute5tupleIJNS5_1CILi1EEES8_S8_EEENS6_IJNS7_ILi128EEENS7_ILi64EEENS7_ILi256EEEEEELi256ENS_12float_e4m3_tEfNS_4arch4Sm90ELb0ELb1ELb1ELb1ELb1ELb0ELb0ELb1ELb0ELb1ELb0ELb0EEENS1_21CollectiveEpilogueFwdINS6_IJSA_SC_SB_EEES9_NS_10bfloat16_tESG_Li256ELb1ELb1ELb0ELb1EEENS1_36VarlenDynamicPersistentTileSchedulerILi128ELi64ELi256ELi128ELb0ELb1ELb1ELb1ELb0ELb1EEEEEEEEEvNT_6ParamsE:
        .type           _ZN7cutlass13device_kernelIN5flash11enable_sm90INS1_16FlashAttnFwdSm90INS1_25CollectiveMainloopFwdSm90ILi2EN4cute5tupleIJNS5_1CILi1EEES8_S8_EEENS6_IJNS7_ILi128EEENS7_ILi64EEENS7_ILi256EEEEEELi256ENS_12float_e4m3_tEfNS_4arch4Sm90ELb0ELb1ELb1ELb1ELb1ELb0ELb0ELb1ELb0ELb1ELb0ELb0EEENS1_21CollectiveEpilogueFwdINS6_IJSA_SC_SB_EEES9_NS_10bfloat16_tESG_Li256ELb1ELb1ELb0ELb1EEENS1_36VarlenDynamicPersistentTileSchedulerILi128ELi64ELi256ELi128ELb0ELb1ELb1ELb1ELb0ELb1EEEEEEEEEvNT_6ParamsE,@function
        .size           _ZN7cutlass13device_kernelIN5flash11enable_sm90INS1_16FlashAttnFwdSm90INS1_25CollectiveMainloopFwdSm90ILi2EN4cute5tupleIJNS5_1CILi1EEES8_S8_EEENS6_IJNS7_ILi128EEENS7_ILi64EEENS7_ILi256EEEEEELi256ENS_12float_e4m3_tEfNS_4arch4Sm90ELb0ELb1ELb1ELb1ELb1ELb0ELb0ELb1ELb0ELb1ELb0ELb0EEENS1_21CollectiveEpilogueFwdINS6_IJSA_SC_SB_EEES9_NS_10bfloat16_tESG_Li256ELb1ELb1ELb0ELb1EEENS1_36VarlenDynamicPersistentTileSchedulerILi128ELi64ELi256ELi128ELb0ELb1ELb1ELb1ELb0ELb1EEEEEEEEEvNT_6ParamsE,(.L_x_15829 - _ZN7cutlass13device_kernelIN5flash11enable_sm90INS1_16FlashAttnFwdSm90INS1_25CollectiveMainloopFwdSm90ILi2EN4cute5tupleIJNS5_1CILi1EEES8_S8_EEENS6_IJNS7_ILi128EEENS7_ILi64EEENS7_ILi256EEEEEELi256ENS_12float_e4m3_tEfNS_4arch4Sm90ELb0ELb1ELb1ELb1ELb1ELb0ELb0ELb1ELb0ELb1ELb0ELb0EEENS1_21CollectiveEpilogueFwdINS6_IJSA_SC_SB_EEES9_NS_10bfloat16_tESG_Li256ELb1ELb1ELb0ELb1EEENS1_36VarlenDynamicPersistentTileSchedulerILi128ELi64ELi256ELi128ELb0ELb1ELb1ELb1ELb0ELb1EEEEEEEEEvNT_6ParamsE)
        .other          _ZN7cutlass13device_kernelIN5flash11enable_sm90INS1_16FlashAttnFwdSm90INS1_25CollectiveMainloopFwdSm90ILi2EN4cute5tupleIJNS5_1CILi1EEES8_S8_EEENS6_IJNS7_ILi128EEENS7_ILi64EEENS7_ILi256EEEEEELi256ENS_12float_e4m3_tEfNS_4arch4Sm90ELb0ELb1ELb1ELb1ELb1ELb0ELb0ELb1ELb0ELb1ELb0ELb0EEENS1_21CollectiveEpilogueFwdINS6_IJSA_SC_SB_EEES9_NS_10bfloat16_tESG_Li256ELb1ELb1ELb0ELb1EEENS1_36VarlenDynamicPersistentTileSchedulerILi128ELi64ELi256ELi128ELb0ELb1ELb1ELb1ELb0ELb1EEEEEEEEEvNT_6ParamsE,@"STO_CUDA_ENTRY STV_DEFAULT"
_ZN7cutlass13device_kernelIN5flash11enable_sm90INS1_16FlashAttnFwdSm90INS1_25CollectiveMainloopFwdSm90ILi2EN4cute5tupleIJNS5_1CILi1EEES8_S8_EEENS6_IJNS7_ILi128EEENS7_ILi64EEENS7_ILi256EEEEEELi256ENS_12float_e4m3_tEfNS_4arch4Sm90ELb0ELb1ELb1ELb1ELb1ELb0ELb0ELb1ELb0ELb1ELb0ELb0EEENS1_21CollectiveEpilogueFwdINS6_IJSA_SC_SB_EEES9_NS_10bfloat16_tESG_Li256ELb1ELb1ELb0ELb1EEENS1_36VarlenDynamicPersistentTileSchedulerILi128ELi64ELi256ELi128ELb0ELb1ELb1ELb1ELb0ELb1EEEEEEEEEvNT_6ParamsE:
        /* <DEDUP_REMOVED lines=45> */
.L_x_1406:
        /* <DEDUP_REMOVED lines=22> */
.L_x_1407:
        /* <DEDUP_REMOVED lines=18> */
.L_x_1408:
        /* <DEDUP_REMOVED lines=22> */
.L_x_1409:
        /* <DEDUP_REMOVED lines=24> */
.L_x_1410:
        /* <DEDUP_REMOVED lines=8> */
.L_x_1412:
        /* <DEDUP_REMOVED lines=23> */
[----:B------:R-:W-:Y:S01]  /*0a20*/  R2UR UR47, R11 ;  /* 0x000000000b2f72ca */ /* 0x000fe200000e0000 */
        /* <DEDUP_REMOVED lines=55> */
.L_x_1520:
[----:B------:R-:W-:Y:S01]  /*0da0*/  ULDC.64 UR6, c[0x0][0xa28] ;  /* 0x00028a0000067ab9 */ /* 0x000fe20000000a00 */
[----:B------:R-:W-:Y:S01]  /*0db0*/  ULDC UR4, c[0x0][0x424] ;  /* 0x0001090000047ab9 */ /* 0x000fe20000000800 */
[----:B------:R-:W-:-:S04]  /*0dc0*/  UISETP.NE.U32.AND UP0, UPT, UR6, URZ, UPT ;  /* 0x0000003f0600728c */ /* 0x000fc8000bf05070 */
[----:B------:R-:W-:-:S03]  /*0dd0*/  UISETP.NE.AND.EX UP0, UPT, UR7, URZ, UPT, UP0 ;  /* 0x0000003f0700728c */ /* 0x000fc6000bf05300 */
[----:B------:R-:W-:Y:S02]  /*0de0*/  ULDC.64 UR6, c[0x0][0xa18] ;  /* 0x0002860000067ab9 */ /* 0x000fe40000000a00 */
[----:B------:R-:W-:Y:S01]  /*0df0*/  UISETP.NE.U32.AND UP1, UPT, UR6, URZ, UPT ;  /* 0x0000003f0600728c */ /* 0x000fe2000bf25070 */
[----:B------:R-:W-:-:S03]  /*0e00*/  PLOP3.LUT P0, PT, PT, PT, UP0, 0x80, 0x0 ;  /* 0x000000000000781c */ /* 0x000fc60003f0f008 */
[----:B------:R-:W-:-:S03]  /*0e10*/  UISETP.NE.AND.EX UP1, UPT, UR7, URZ, UPT, UP1 ;  /* 0x0000003f0700728c */ /* 0x000fc6000bf25310 */
[----:B------:R-:W-:Y:S02]  /*0e20*/  @UP0 ULDC.64 UR6, c[0x0][0xa28] ;  /* 0x00028a0000060ab9 */ /* 0x000fe40000000a00 */
[----:B------:R-:W-:Y:S01]  /*0e30*/  @UP0 UIMAD.WIDE UR6, UR47, 0x4, UR6 ;  /* 0x000000042f0608a5 */ /* 0x000fe2000f8e0206 */
[----:B------:R-:W-:-:S05]  /*0e40*/  PLOP3.LUT P2, PT, PT, PT, UP1, 0x80, 0x0 ;  /* 0x000000000000781c */ /* 0x000fca0003f4f018 */
[----:B------:R-:W-:Y:S01]  /*0e50*/  @UP1 ULDC.64 UR8, c[0x0][0xa18] ;  /* 0x0002860000081ab9 */ /* 0x000fe20000000a00 */
[----:B01--4-:R-:W-:Y:S02]  /*0e60*/  IMAD.U32 R2, RZ, RZ, UR6 ;  /* 0x00000006ff027e24 */ /* 0x013fe4000f8e00ff */
[----:B------:R-:W-:Y:S01]  /*0e70*/  IMAD.U32 R3, RZ, RZ, UR7 ;  /* 0x00000007ff037e24 */ /* 0x000fe2000f8e00ff */
[----:B------:R-:W-:-:S04]  /*0e80*/  @UP1 UIMAD.WIDE UR6, UR47, 0x4, UR8 ;  /* 0x000000042f0618a5 */ /* 0x000fc8000f8e0208 */
[----:B--2---:R-:W2:Y:S02]  /*0e90*/  @P0 LDG.E R2, desc[UR54][R2.64] ;  /* 0x0000003602020981 */ /* 0x004ea4000c1e1900 */
[----:B------:R-:W-:Y:S02]  /*0ea0*/  IMAD.U32 R4, RZ, RZ, UR6 ;  /* 0x00000006ff047e24 */ /* 0x000fe4000f8e00ff */
[----:B------:R-:W-:Y:S01]  /*0eb0*/  IMAD.U32 R5, RZ, RZ, UR7 ;  /* 0x00000007ff057e24 */ /* 0x000fe2000f8e00ff */
[----:B------:R-:W-:-:S04]  /*0ec0*/  ULDC.64 UR6, c[0x0][0x418] ;  /* 0x0001060000067ab9 */ /* 0x000fc80000000a00 */
[----:B---3--:R-:W3:Y:S01]  /*0ed0*/  @P2 LDG.E R4, desc[UR54][R4.64] ;  /* 0x0000003604042981 */ /* 0x008ee2000c1e1900 */
[----:B------:R-:W-:Y:S01]  /*0ee0*/  UISETP.NE.U32.AND UP0, UPT, UR6, URZ, UPT ;  /* 0x0000003f0600728c */ /* 0x000fe2000bf05070 */
[----:B------:R-:W-:-:S03]  /*0ef0*/  UMOV UR40, URZ ;  /* 0x0000003f00287c82 */ /* 0x000fc60008000000 */
[----:B------:R-:W-:-:S03]  /*0f00*/  UISETP.NE.AND.EX UP0, UPT, UR7, URZ, UPT, UP0 ;  /* 0x0000003f0700728c */ /* 0x000fc6000bf05300 */
[----:B------:R-:W-:Y:S01]  /*0f10*/  ULDC.64 UR6, c[0x0][0xa20] ;  /* 0x0002880000067ab9 */ /* 0x000fe20000000a00 */
[----:B------:R-:W-:Y:S01]  /*0f20*/  USEL UR4, UR4, 0x1, UP0 ;  /* 0x0000000104047887 */ /* 0x000fe20008000000 */
[----:B------:R-:W-:Y:S01]  /*0f30*/  ISETP.NE.U32.AND P1, PT, RZ, UR6, PT ;  /* 0x00000006ff007c0c */ /* 0x000fe2000bf25070 */
[----:B------:R-:W-:Y:S02]  /*0f40*/  ULDC UR6, c[0x0][0x2f0] ;  /* 0x0000bc0000067ab9 */ /* 0x000fe40000000800 */
[----:B------:R-:W-:Y:S01]  /*0f50*/  UIMAD UR4, UR4, UR6, URZ ;  /* 0x00000006040472a4 */ /* 0x000fe2000f8e023f */
[----:B------:R-:W-:Y:S02]  /*0f60*/  ISETP.NE.AND.EX P1, PT, RZ, UR7, PT, P1 ;  /* 0x00000007ff007c0c */ /* 0x000fe4000bf25310 */
[----:B--2---:R-:W-:Y:S02]  /*0f70*/  @P0 R2UR UR40, R2 ;  /* 0x00000000022802ca */ /* 0x004fe400000e0000 */
[----:B---3--:R-:W-:Y:S01]  /*0f80*/  @P2 R2UR UR42, R4 ;  /* 0x00000000042a22ca */ /* 0x008fe200000e0000 */
[----:B------:R-:W-:-:S14]  /*0f90*/  @P2 BRA `(.L_x_1413) ;  /* 0x0000000000382947 */ /* 0x000fdc0003800000 */
[----:B------:R-:W-:Y:S01]  /*0fa0*/  ULDC.64 UR6, c[0x0][0xa00] ;  /* 0x0002800000067ab9 */ /* 0x000fe20000000a00 */
[----:B------:R-:W-:Y:S01]  /*0fb0*/  ULDC UR42, c[0x0][0x288] ;  /* 0x0000a200002a7ab9 */ /* 0x000fe20000000800 */
        /* <DEDUP_REMOVED lines=12> */
.L_x_1413:
[----:B------:R-:W-:Y:S01]  /*1080*/  UMOV UR37, UR48 ;  /* 0x0000003000257c82 */ /* 0x000fe20008000000 */
[----:B------:R-:W-:Y:S01]  /*1090*/  UMOV UR38, UR47 ;  /* 0x0000002f00267c82 */ /* 0x000fe20008000000 */
[----:B------:R-:W-:Y:S05]  /*10a0*/  @!P1 BRA `(.L_x_1414) ;  /* 0x00000000001c9947 */ /* 0x000fea0003800000 */
[----:B------:R-:W-:Y:S02]  /*10b0*/  ULDC.64 UR6, c[0x0][0xa20] ;  /* 0x0002880000067ab9 */ /* 0x000fe40000000a00 */
[----:B------:R-:W-:-:S06]  /*10c0*/  UIMAD.WIDE UR6, UR47, 0x4, UR6 ;  /* 0x000000042f0678a5 */ /* 0x000fcc000f8e0206 */
[----:B------:R-:W-:Y:S02]  /*10d0*/  IMAD.U32 R2, RZ, RZ, UR6 ;  /* 0x00000006ff027e24 */ /* 0x000fe4000f8e00ff */
[----:B------:R-:W-:-:S05]  /*10e0*/  IMAD.U32 R3, RZ, RZ, UR7 ;  /* 0x00000007ff037e24 */ /* 0x000fca000f8e00ff */
[----:B------:R-:W2:Y:S02]  /*10f0*/  LDG.E R2, desc[UR54][R2.64] ;  /* 0x0000003602027981 */ /* 0x000ea4000c1e1900 */
[----:B--2---:R-:W-:Y:S01]  /*1100*/  R2UR UR4, R2 ;  /* 0x00000000020472ca */ /* 0x004fe200000e0000 */
[----:B------:R-:W-:-:S14]  /*1110*/  BRA `(.L_x_1415) ;  /* 0x0000000000347947 */ /* 0x000fdc0003800000 */
.L_x_1414:
        /* <DEDUP_REMOVED lines=13> */
.L_x_1415:
[----:B------:R-:W-:Y:S01]  /*11f0*/  ULDC UR6, c[0x0][0x448] ;  /* 0x0001120000067ab9 */ /* 0x000fe20000000800 */
[----:B------:R-:W-:Y:S02]  /*1200*/  USHF.L.U32 UR39, UR5, 0x7, URZ ;  /* 0x0000000705277899 */ /* 0x000fe4000800063f */
[----:B------:R-:W-:Y:S02]  /*1210*/  UISETP.NE.AND UP0, UPT, UR6, 0x1, UPT ;  /* 0x000000010600788c */ /* 0x000fe4000bf05270 */
[----:B------:R-:W-:Y:S02]  /*1220*/  UIADD3 UR8, UR39, 0x7f, URZ ;  /* 0x0000007f27087890 */ /* 0x000fe4000fffe03f */
[----:B------:R-:W-:Y:S02]  /*1230*/  UIADD3 UR40, -UR40, UR4, URZ ;  /* 0x0000000428287290 */ /* 0x000fe4000fffe13f */
[----:B------:R-:W-:Y:S01]  /*1240*/  UP2UR UR50, UPR, URZ, 0x1 ;  /* 0x000000013f327883 */ /* 0x000fe20008000000 */
[----:B------:R-:W-:Y:S01]  /*1250*/  ULDC.64 UR4, c[0x0][0x9e0] ;  /* 0x0002780000047ab9 */ /* 0x000fe20000000a00 */
[----:B------:R-:W-:-:S03]  /*1260*/  UIADD3 UR9, UR40, 0x1, -UR42 ;  /* 0x0000000128097890 */ /* 0x000fc6000fffe82a */
[----:B------:R-:W-:Y:S01]  /*1270*/  @UP0 ULDC UR6, c[0x0][0x44c] ;  /* 0x0001130000060ab9 */ /* 0x000fe20000000800 */
[----:B------:R-:W-:Y:S01]  /*1280*/  @UP0 ULDC UR10, c[0x0][0x450] ;  /* 0x00011400000a0ab9 */ /* 0x000fe20000000800 */
[----:B------:R-:W-:-:S04]  /*1290*/  UIMAD.WIDE.U32 UR6, UR8, UR6, URZ ;  /* 0x00000006080672a5 */ /* 0x000fc8000f8e003f */
[----:B------:R-:W-:Y:S02]  /*12a0*/  @UP0 USHF.R.U32.HI UR8, URZ, UR10, UR7 ;  /* 0x0000000a3f080299 */ /* 0x000fe40008011607 */
[----:B------:R-:W-:Y:S02]  /*12b0*/  UISETP.GE.AND UP0, UPT, UR5, 0x1, UPT ;  /* 0x000000010500788c */ /* 0x000fe4000bf06270 */
[----:B------:R-:W-:Y:S02]  /*12c0*/  UIADD3 UR8, UR9, UR8, URZ ;  /* 0x0000000809087290 */ /* 0x000fe4000fffe03f */
[----:B------:R-:W-:Y:S02]  /*12d0*/  UP2UR UR49, UPR, URZ, 0x1 ;  /* 0x000000013f317883 */ /* 0x000fe40008000000 */
[----:B------:R-:W-:Y:S01]  /*12e0*/  PLOP3.LUT P0, PT, PT, PT, UP0, 0x40, 0x0 ;  /* 0x000000000000781c */ /* 0x000fe20003f0e808 */
[----:B------:R-:W-:-:S06]  /*12f0*/  UIADD3 UR4, UR8, UR4, URZ ;  /* 0x0000000408047290 */ /* 0x000fcc000fffe03f */
[----:B------:R-:W-:-:S06]  /*1300*/  IMAD.U32 R0, RZ, RZ, UR4 ;  /* 0x00000004ff007e24 */ /* 0x000fcc000f8e00ff */
[----:B------:R-:W-:Y:S05]  /*1310*/  @P0 BRA `(.L_x_1416) ;  /* 0x0000000000400947 */ /* 0x000fea0003800000 */
        /* <DEDUP_REMOVED lines=10> */
.L_x_1417:
[----:B------:R-:W-:-:S11]  /*13c0*/  UISETP.NE.AND UP0, UPT, UR5, 0x1, UPT ;  /* 0x000000010500788c */ /* 0x000fd6000bf05270 */
[----:B------:R-:W-:Y:S02]  /*13d0*/  @UP0 ULDC.64 UR8, c[0x0][0x9e8] ;  /* 0x00027a0000080ab9 */ /* 0x000fe40000000a00 */
[----:B------:R-:W-:-:S04]  /*13e0*/  UIMAD.WIDE.U32 UR6, UR4, UR8, URZ ;  /* 0x00000008040672a5 */ /* 0x000fc8000f8e003f */
[----:B------:R-:W-:-:S12]  /*13f0*/  @UP0 USHF.R.U32.HI UR4, URZ, UR9, UR7 ;  /* 0x000000093f040299 */ /* 0x000fd80008011607 */
.L_x_1418:
[----:B------:R-:W-:-:S06]  /*1400*/  UIMAD UR4, UR4, UR5, UR5 ;  /* 0x00000005040472a4 */ /* 0x000fcc000f8e0205 */
[----:B------:R-:W-:-:S07]  /*1410*/  VIMNMX R0, R0, UR4, PT ;  /* 0x0000000400007c48 */ /* 0x000fce000bfe0100 */
.L_x_1416:
[----:B------:R-:W-:Y:S01]  /*1420*/  UISETP.NE.AND UP0, UPT, UR50, URZ, UPT ;  /* 0x0000003f3200728c */ /* 0x000fe2000bf05270 */
[----:B------:R-:W-:Y:S01]  /*1430*/  VIADD R0, R0, 0x3f ;  /* 0x0000003f00007836 */ /* 0x000fe20000000000 */
[----:B------:R-:W-:Y:S01]  /*1440*/  UMOV UR9, UR39 ;  /* 0x0000002700097c82 */ /* 0x000fe20008000000 */
[----:B------:R-:W-:Y:S02]  /*1450*/  UIADD3 UR4, UR40, 0x3f, URZ ;  /* 0x0000003f28047890 */ /* 0x000fe4000fffe03f */
[----:B------:R-:W-:Y:S01]  /*1460*/  UIADD3 UR56, UR40, -UR42, URZ ;  /* 0x8000002a28387290 */ /* 0x000fe2000fffe03f */
        /* <DEDUP_REMOVED lines=27> */
.L_x_1420:
[----:B------:R-:W-:-:S11]  /*1620*/  UISETP.NE.AND UP0, UPT, UR5, 0x1, UPT ;  /* 0x000000010500788c */ /* 0x000fd6000bf05270 */
[----:B------:R-:W-:Y:S02]  /*1630*/  @UP0 ULDC.64 UR10, c[0x0][0x9e8] ;  /* 0x00027a00000a0ab9 */ /* 0x000fe40000000a00 */
[----:B------:R-:W-:-:S04]  /*1640*/  UIMAD.WIDE.U32 UR6, UR4, UR10, URZ ;  /* 0x0000000a040672a5 */ /* 0x000fc8000f8e003f */
[----:B------:R-:W-:-:S12]  /*1650*/  @UP0 USHF.R.U32.HI UR4, URZ, UR11, UR7 ;  /* 0x0000000b3f040299 */ /* 0x000fd80008011607 */
.L_x_1421:
[----:B------:R-:W-:-:S04]  /*1660*/  UIMAD UR4, UR4, UR5, URZ ;  /* 0x00000005040472a4 */ /* 0x000fc8000f8e023f */
[----:B------:R-:W-:-:S04]  /*1670*/  UISETP.LT.AND UP0, UPT, UR9, UR4, UPT ;  /* 0x000000040900728c */ /* 0x000fc8000bf01270 */
[----:B------:R-:W-:-:S12]  /*1680*/  USEL UR9, UR9, UR4, !UP0 ;  /* 0x0000000409097287 */ /* 0x000fd8000c000000 */
.L_x_1419:
[----:B------:R-:W-:Y:S01]  /*1690*/  USHF.R.S32.HI UR4, URZ, 0x1f, UR9 ;  /* 0x0000001f3f047899 */ /* 0x000fe20008011409 */
[----:B------:R-:W-:Y:S01]  /*16a0*/  PLOP3.LUT P0, PT, PT, PT, PT, 0x80, 0x0 ;  /* 0x000000000000781c */ /* 0x000fe20003f0f070 */
[----:B------:R-:W-:Y:S01]  /*16b0*/  IMAD.MOV.U32 R0, RZ, RZ, RZ ;  /* 0x000000ffff007224 */ /* 0x000fe200078e00ff */
[----:B------:R-:W-:Y:S01]  /*16c0*/  CS2R R2, SRZ ;  /* 0x0000000000027805 */ /* 0x000fe2000001ff00 */
[----:B------:R-:W-:Y:S01]  /*16d0*/  ULEA.HI UR4, UR4, UR9, URZ, 0x6 ;  /* 0x0000000904047291 */ /* 0x000fe2000f8f303f */
[----:B------:R-:W-:Y:S02]  /*16e0*/  CS2R R8, SRZ ;  /* 0x0000000000087805 */ /* 0x000fe4000001ff00 */
[----:B------:R-:W-:Y:S02]  /*16f0*/  CS2R R26, SRZ ;  /* 0x00000000001a7805 */ /* 0x000fe4000001ff00 */
[----:B------:R-:W-:Y:S01]  /*1700*/  CS2R R108, SRZ ;  /* 0x00000000006c7805 */ /* 0x000fe2000001ff00 */
[----:B------:R-:W-:Y:S01]  /*1710*/  USHF.R.S32.HI UR4, URZ, 0x6, UR4 ;  /* 0x000000063f047899 */ /* 0x000fe20008011404 */
[----:B------:R-:W-:Y:S01]  /*1720*/  CS2R R144, SRZ ;  /* 0x0000000000907805 */ /* 0x000fe2000001ff00 */
[----:B------:R-:W-:Y:S01]  /*1730*/  IMAD.MOV.U32 R150, RZ, RZ, RZ ;  /* 0x000000ffff967224 */ /* 0x000fe200078e00ff */
[----:B------:R-:W-:Y:S01]  /*1740*/  CS2R R142, SRZ ;  /* 0x00000000008e7805 */ /* 0x000fe2000001ff00 */
[----:B------:R-:W-:Y:S01]  /*1750*/  UISETP.LT.AND UP0, UPT, URZ, UR4, UPT ;  /* 0x000000043f00728c */ /* 0x000fe2000bf01270 */
[----:B------:R-:W-:-:S02]  /*1760*/  CS2R R30, SRZ ;  /* 0x00000000001e7805 */ /* 0x000fc4000001ff00 */
[----:B------:R-:W-:Y:S02]  /*1770*/  CS2R R100, SRZ ;  /* 0x0000000000647805 */ /* 0x000fe4000001ff00 */
[----:B------:R-:W-:Y:S01]  /*1780*/  CS2R R136, SRZ ;  /* 0x0000000000887805 */ /* 0x000fe2000001ff00 */
[----:B------:R-:W-:Y:S01]  /*1790*/  USEL UR41, URZ, UR4, !UP0 ;  /* 0x000000043f297287 */ /* 0x000fe2000c000000 */
[----:B------:R-:W-:Y:S02]  /*17a0*/  CS2R R134, SRZ ;  /* 0x0000000000867805 */ /* 0x000fe4000001ff00 */
[----:B------:R-:W-:Y:S02]  /*17b0*/  CS2R R34, SRZ ;  /* 0x0000000000227805 */ /* 0x000fe4000001ff00 */
[----:B------:R-:W-:Y:S02]  /*17c0*/  CS2R R92, SRZ ;  /* 0x00000000005c7805 */ /* 0x000fe4000001ff00 */
[----:B------:R-:W-:-:S02]  /*17d0*/  CS2R R128, SRZ ;  /* 0x0000000000807805 */ /* 0x000fc4000001ff00 */
[----:B------:R-:W-:Y:S02]  /*17e0*/  CS2R R126, SRZ ;  /* 0x00000000007e7805 */ /* 0x000fe4000001ff00 */
[----:B------:R-:W-:Y:S02]  /*17f0*/  ISETP.GT.AND P1, PT, R160, UR41, PT ;  /* 0x00000029a0007c0c */ /* 0x000fe4000bf24270 */
        /* <DEDUP_REMOVED lines=46> */
[----:B------:R-:W-:Y:S01]  /*1ae0*/  CS2R R4, SRZ ;  /* 0x0000000000047805 */ /* 0x000fe2000001ff00 */
[----:B------:R-:W-:Y:S01]  /*1af0*/  IMAD.MOV.U32 R161, RZ, RZ, RZ ;  /* 0x000000ffffa17224 */ /* 0x000fe200078e00ff */
        /* <DEDUP_REMOVED lines=35> */
.L_x_1423:
        /* <DEDUP_REMOVED lines=18> */
[----:B------:R-:W-:Y:S02]  /*1e50*/  @UP1 UIMAD.WIDE.U32 UR8, UR47, UR10, URZ ;  /* 0x0000000a2f0812a5 */ /* 0x000fe4000f8e003f */
[----:B------:R-:W-:Y:S02]  /*1e60*/  @UP1 UIMAD UR18, UR47, UR11, UR14 ;  /* 0x0000000b2f1212a4 */ /* 0x000fe4000f8e020e */
[----:B------:R-:W-:Y:S02]  /*1e70*/  @UP0 USHF.R.S32.HI UR16, URZ, 0x1f, UR48 ;  /* 0x0000001f3f100899 */ /* 0x000fe40008011430 */
[----:B------:R-:W-:Y:S01]  /*1e80*/  @UP1 USHF.R.S32.HI UR19, URZ, 0x1f, UR48 ;  /* 0x0000001f3f131899 */ /* 0x000fe20008011430 */
[----:B------:R-:W-:Y:S01]  /*1e90*/  @UP0 ULDC.64 UR14, c[0x0][0x9b0] ;  /* 0x00026c00000e0ab9 */ /* 0x000fe20000000a00 */
[----:B------:R-:W-:Y:S01]  /*1ea0*/  @UP1 ULDC.64 UR10, c[0x0][0x9c0] ;  /* 0x00027000000a1ab9 */ /* 0x000fe20000000a00 */
[----:B------:R-:W-:Y:S02]  /*1eb0*/  @UP0 UIADD3 UR13, UR13, UR17, URZ ;  /* 0x000000110d0d0290 */ /* 0x000fe4000fffe03f */
[----:B------:R-:W-:-:S02]  /*1ec0*/  @UP0 UIMAD UR16, UR16, UR14, URZ ;  /* 0x0000000e101002a4 */ /* 0x000fc4000f8e023f */
[----:B------:R-:W-:Y:S02]  /*1ed0*/  @UP1 UIMAD UR17, UR19, UR10, URZ ;  /* 0x0000000a131112a4 */ /* 0x000fe4000f8e023f */
[----:B------:R-:W-:Y:S02]  /*1ee0*/  @UP1 UIADD3 UR9, UR9, UR18, URZ ;  /* 0x0000001209091290 */ /* 0x000fe4000fffe03f */
[----:B------:R-:W-:Y:S02]  /*1ef0*/  @UP0 UIMAD UR15, UR48, UR15, UR16 ;  /* 0x0000000f300f02a4 */ /* 0x000fe4000f8e0210 */
[----:B------:R-:W-:Y:S02]  /*1f00*/  @UP0 UIMAD.WIDE.U32 UR12, UR48, UR14, UR12 ;  /* 0x0000000e300c02a5 */ /* 0x000fe4000f8e000c */
[----:B------:R-:W-:Y:S02]  /*1f10*/  @UP1 UIMAD UR11, UR48, UR11, UR17 ;  /* 0x0000000b300b12a4 */ /* 0x000fe4000f8e0211 */
        /* <DEDUP_REMOVED lines=26> */
.L_x_1628:
[----:B------:R-:W-:Y:S05]  /*20c0*/  WARPSYNC.ALL ;  /* 0x0000000000007948 */ /* 0x000fea0003800000 */
[----:B------:R-:W-:Y:S01]  /*20d0*/  UISETP.NE.AND UP0, UPT, UR46, 0x3, UPT ;  /* 0x000000032e00788c */ /* 0x000fe2000bf05270 */
[----:B------:R1:W-:Y:S05]  /*20e0*/  BAR.SYNC.DEFER_BLOCKING R7, 0x100 ;  /* 0x000400070000751d */ /* 0x0003ea0000010000 */
[----:B------:R-:W-:-:S13]  /*20f0*/  PLOP3.LUT P0, PT, PT, PT, UP0, 0x40, 0x0 ;  /* 0x000000000000781c */ /* 0x000fda0003f0e808 */
[----:B-1----:R-:W-:Y:S05]  /*2100*/  @P0 BRA `(.L_x_1425) ;  /* 0x0000000000040947 */ /* 0x002fea0003800000 */
[----:B------:R-:W-:Y:S01]  /*2110*/  BPT.TRAP 0x1 ;  /* 0x000000040000795c */ /* 0x000fe20000300000 */
.L_x_1425:
[----:B------:R-:W-:Y:S01]  /*2120*/  PLOP3.LUT P1, PT, PT, PT, UP0, 0x40, 0x0 ;  /* 0x000000000000781c */ /* 0x000fe20003f2e808 */
[----:B------:R-:W-:Y:S01]  /*2130*/  ULEA UR57, UR43, UR52, 0x3 ;  /* 0x000000342b397291 */ /* 0x000fe2000f8e183f */
[----:B------:R-:W-:-:S05]  /*2140*/  IMAD.U32 R8, RZ, RZ, UR44 ;  /* 0x0000002cff087e24 */ /* 0x000fca000f8e00ff */
[----:B------:R-:W-:-:S04]  /*2150*/  SHF.L.U32 R8, R8, 0x1f, RZ ;  /* 0x0000001f08087819 */ /* 0x000fc800000006ff */
[----:B------:R1:W2:Y:S02]  /*2160*/  SYNCS.PHASECHK.TRANS64.TRYWAIT P0, [UR57+0x28430], R8 ;  /* 0x02843008ff0075a7 */ /* 0x0002a40008000179 */
[----:B------:R-:W-:Y:S05]  /*2170*/  @P1 BRA `(.L_x_1426) ;  /* 0x0000000000041947 */ /* 0x000fea0003800000 */
[----:B------:R-:W-:Y:S01]  /*2180*/  BPT.TRAP 0x1 ;  /* 0x000000040000795c */ /* 0x000fe20000300000 */
.L_x_1426:
[----:B--2---:R-:W-:Y:S05]  /*2190*/  @P0 BRA `(.L_x_1427) ;  /* 0x0000000000080947 */ /* 0x004fea0003800000 */
[----:B------:R-:W2:Y:S02]  /*21a0*/  SYNCS.PHASECHK.TRANS64.TRYWAIT P0, [UR57+0x28430], R8 ;  /* 0x02843008ff0075a7 */ /* 0x000ea40008000179 */
[----:B--2---:R-:W-:Y:S05]  /*21b0*/  @!P0 BRA `(.L_x_1428) ;  /* 0x0000013c00748947 */ /* 0x004fea0003800000 */
.L_x_1427:
        /* <DEDUP_REMOVED lines=67> */
.L_x_1429:
[----:B------:R-:W-:Y:S01]  /*25f0*/  UISETP.NE.AND UP2, UPT, UR50, URZ, UPT ;  /* 0x0000003f3200728c */ /* 0x000fe2000bf45270 */
[----:B------:R-:W-:Y:S02]  /*2600*/  VIADD R4, R18, UR39 ;  /* 0x0000002712047c36 */ /* 0x000fe40008000000 */
[C---:B------:R-:W-:Y:S01]  /*2610*/  FMUL.FTZ R38, R0.reuse, R38 ;  /* 0x0000002600267220 */ /* 0x040fe20000410000 */
[----:B------:R-:W-:Y:S01]  /*2620*/  IMAD.MOV.U32 R5, RZ, RZ, -0x40 ;  /* 0xffffffc0ff057424 */ /* 0x000fe200078e00ff */
[----:B------:R-:W-:Y:S01]  /*2630*/  UISETP.NE.AND UP1, UPT, UR49, URZ, UPT ;  /* 0x0000003f3100728c */ /* 0x000fe2000bf25270 */
[----:B------:R-:W-:Y:S01]  /*2640*/  FMUL.FTZ R30, R0, R30 ;  /* 0x0000001e001e7220 */ /* 0x000fe20000410000 */
[----:B------:R-:W-:Y:S01]  /*2650*/  PLOP3.LUT P0, PT, PT, PT, UP2, 0x80, 0x0 ;  /* 0x000000000000781c */ /* 0x000fe20003f0f028 */
[----:B------:R3:W4:Y:S01]  /*2660*/  MUFU.TANH R14, R38 ;  /* 0x00000026000e7308 */ /* 0x0007220000002400 */
[----:B------:R-:W-:Y:S01]  /*2670*/  PLOP3.LUT P1, PT, PT, PT, UP2, 0x80, 0x0 ;  /* 0x000000000000781c */ /* 0x000fe20003f2f028 */
[----:B------:R-:W-:-:S02]  /*2680*/  IMAD R5, R160, R5, 0x41 ;  /* 0x00000041a0057424 */ /* 0x000fc400078e0205 */
[C---:B------:R-:W-:Y:S01]  /*2690*/  FMUL.FTZ R24, R0.reuse, R24 ;  /* 0x0000001800187220 */ /* 0x040fe20000410000 */
        /* <DEDUP_REMOVED lines=18> */
[----:B---3--:R-:W0:Y:S01]  /*27c0*/  SHFL.IDX PT, R38, R4, RZ, 0x1c1f ;  /* 0x001c1fff04267589 */ /* 0x008e2200000e0000 */
        /* <DEDUP_REMOVED lines=12> */
[----:B------:R-:W-:-:S02]  /*2890*/  VIADD R3, R5, UR40 ;  /* 0x0000002805037c36 */ /* 0x000fc40008000000 */
[C---:B------:R-:W-:Y:S01]  /*28a0*/  FMUL.FTZ R39, R0.reuse, R39 ;  /* 0x0000002700277220 */ /* 0x040fe20000410000 */
[----:B------:R-:W-:Y:S01]  /*28b0*/  FMUL.FTZ R42, R0, R42 ;  /* 0x0000002a002a7220 */ /* 0x000fe20000410000 */
[----:B------:R3:W0:Y:S01]  /*28c0*/  MUFU.TANH R10, R30 ;  /* 0x0000001e000a7308 */ /* 0x0006220000002400 */
[----:B------:R-:W-:Y:S01]  /*28d0*/  PLOP3.LUT P0, PT, PT, PT, UP1, 0x40, 0x0 ;  /* 0x000000000000781c */ /* 0x000fe20003f0e818 */
[----:B------:R-:W-:Y:S01]  /*28e0*/  IMAD R6, R16, -0x2, R3 ;  /* 0xfffffffe10067824 */ /* 0x000fe200078e0203 */
[----:B------:R-:W-:Y:S01]  /*28f0*/  ULDC UR11, c[0x0][0x9dc] ;  /* 0x00027700000b7ab9 */ /* 0x000fe20000000800 */
[----:B------:R-:W-:Y:S01]  /*2900*/  SYNCS.ARRIVE.TRANS64.RED.A1T0 RZ, [UR6], RZ ;  /* 0x000000ffffff79a7 */ /* 0x000fe20008100406 */
[C---:B------:R-:W-:Y:S01]  /*2910*/  FMUL.FTZ R34, R0.reuse, R34 ;  /* 0x0000002200227220 */ /* 0x040fe20000410000 */
[----:B------:R-:W-:Y:S01]  /*2920*/  ULOP3.LUT UR6, URZ, UR11, URZ, 0x33, !UPT ;  /* 0x0000000b3f067292 */ /* 0x000fe2000f8e333f */
[----:B------:R-:W-:Y:S01]  /*2930*/  FMUL.FTZ R31, R0, R31 ;  /* 0x0000001f001f7220 */ /* 0x000fe20000410000 */
[----:B------:R-:W0:Y:S01]  /*2940*/  MUFU.TANH R24, R24 ;  /* 0x0000001800187308 */ /* 0x000e220000002400 */
[----:B---3--:R-:W-:Y:S01]  /*2950*/  LEA R30, R160, 0xffffffc0, 0x6 ;  /* 0xffffffc0a01e7811 */ /* 0x008fe200078e30ff */
[----:B------:R-:W-:Y:S01]  /*2960*/  VIADD R6, R6, -UR42 ;  /* 0x8000002a06067c36 */ /* 0x000fe20008000000 */
[----:B------:R-:W-:Y:S01]  /*2970*/  ULDC UR14, c[0x0][0x9e0] ;  /* 0x00027800000e7ab9 */ /* 0x000fe20000000800 */
[----:B------:R-:W-:Y:S01]  /*2980*/  FMUL.FTZ R35, R0, R35 ;  /* 0x0000002300237220 */ /* 0x000fe20000410000 */
[----:B------:R-:W-:-:S03]  /*2990*/  IADD3 R3, -R30, UR40, RZ ;  /* 0x000000281e037c10 */ /* 0x000fc6000fffe1ff */
[----:B------:R-:W3:Y:S02]  /*29a0*/  MUFU.TANH R25, R25 ;  /* 0x0000001900197308 */ /* 0x000ee40000002400 */
[----:B------:R-:W-:-:S06]  /*29b0*/  IMAD R21, R16, -0x2, R3 ;  /* 0xfffffffe10157824 */ /* 0x000fcc00078e0203 */
        /* <DEDUP_REMOVED lines=25> */
[----:B------:R5:W1:Y:S08]  /*2b50*/  MUFU.TANH R12, R34 ;  /* 0x00000022000c7308 */ /* 0x000a700000002400 */
[----:B------:R2:W1:Y:S01]  /*2b60*/  MUFU.TANH R11, R31 ;  /* 0x0000001f000b7308 */ /* 0x0004620000002400 */
[----:B-----5:R-:W-:-:S05]  /*2b70*/  VIADD R34, R6, UR14 ;  /* 0x0000000e06227c36 */ /* 0x020fca0008000000 */
[----:B0-----:R-:W-:Y:S02]  /*2b80*/  VIADDMNMX R3, R38, R34, R21, PT ;  /* 0x0000002226037246 */ /* 0x001fe40003800115 */
[----:B------:R0:W1:Y:S01]  /*2b90*/  MUFU.TANH R13, R35 ;  /* 0x00000023000d7308 */ /* 0x0000620000002400 */
[----:B--2---:R-:W-:Y:S02]  /*2ba0*/  VIADD R31, R6, UR6 ;  /* 0x00000006061f7c36 */ /* 0x004fe40008000000 */
[----:B0-----:R-:W-:Y:S02]  /*2bb0*/  VIADD R35, R5, 0xffffffff ;  /* 0xffffffff05237836 */ /* 0x001fe40000000000 */
[----:B------:R-:W-:Y:S01]  /*2bc0*/  IMAD.IADD R5, R31, 0x1, R38 ;  /* 0x000000011f057824 */ /* 0x000fe200078e0226 */
[----:B---34-:R-:W-:Y:S06]  /*2bd0*/  @P0 BRA `(.L_x_1430) ;  /* 0x0000000000640947 */ /* 0x018fec0003800000 */
[----:B------:R-:W-:Y:S01]  /*2be0*/  IMAD.U32 R9, RZ, RZ, UR42 ;  /* 0x0000002aff097e24 */ /* 0x000fe2000f8e00ff */
[----:B------:R-:W-:Y:S04]  /*2bf0*/  BSSY B0, `(.L_x_1431) ;  /* 0x0000013000007945 */ /* 0x000fe80003800000 */
[----:B------:R-:W-:-:S04]  /*2c00*/  IADD3 R9, -R9, UR40, R38 ;  /* 0x0000002809097c10 */ /* 0x000fc8000fffe126 */
        /* <DEDUP_REMOVED lines=11> */
.L_x_1432:
[----:B------:R-:W-:Y:S02]  /*2cc0*/  ULDC UR6, c[0x0][0x9e4] ;  /* 0x0002790000067ab9 */ /* 0x000fe40000000800 */
[----:B------:R-:W-:-:S05]  /*2cd0*/  IMAD.U32 R38, RZ, RZ, UR6 ;  /* 0x00000006ff267e24 */ /* 0x000fca000f8e00ff */
[----:B------:R-:W-:-:S13]  /*2ce0*/  ISETP.NE.AND P0, PT, R38, 0x1, PT ;  /* 0x000000012600780c */ /* 0x000fda0003f05270 */
[----:B------:R-:W0:Y:S02]  /*2cf0*/  @P0 LDC.64 R56, c[0x0][0x9e8] ;  /* 0x00027a00ff380b82 */ /* 0x000e240000000a00 */
[----:B0-----:R-:W-:-:S05]  /*2d00*/  @P0 IMAD.HI.U32 R6, R9, R56, RZ ;  /* 0x0000003809060227 */ /* 0x001fca00078e00ff */
[----:B------:R-:W-:-:S07]  /*2d10*/  @P0 SHF.R.U32.HI R9, RZ, R57, R6 ;  /* 0x00000039ff090219 */ /* 0x000fce0000011606 */
.L_x_1433:
[----:B------:R-:W-:Y:S05]  /*2d20*/  BSYNC B0 ;  /* 0x0000000000007941 */ /* 0x000fea0003800000 */
.L_x_1431:
[----:B------:R-:W-:-:S04]  /*2d30*/  IMAD R9, R9, R38, -R30 ;  /* 0x0000002609097224 */ /* 0x000fc800078e0a1e */
[----:B------:R-:W-:-:S05]  /*2d40*/  IMAD R6, R16, -0x2, R9 ;  /* 0xfffffffe10067824 */ /* 0x000fca00078e0209 */
[----:B------:R-:W-:Y:S02]  /*2d50*/  VIADDMNMX R3, R6, R38, R3, PT ;  /* 0x0000002606037246 */ /* 0x000fe40003800103 */
[----:B------:R-:W-:-:S07]  /*2d60*/  VIMNMX R5, R5, R6, !PT ;  /* 0x0000000605057248 */ /* 0x000fce0007fe0100 */
.L_x_1430:
        /* <DEDUP_REMOVED lines=94> */
.L_x_1436:
[----:B------:R-:W-:Y:S02]  /*3350*/  ULDC UR6, c[0x0][0x9e4] ;  /* 0x0002790000067ab9 */ /* 0x000fe40000000800 */
[----:B------:R-:W-:-:S05]  /*3360*/  IMAD.U32 R24, RZ, RZ, UR6 ;  /* 0x00000006ff187e24 */ /* 0x000fca000f8e00ff */
[----:B------:R-:W-:-:S13]  /*3370*/  ISETP.NE.AND P6, PT, R24, 0x1, PT ;  /* 0x000000011800780c */ /* 0x000fda0003fc5270 */
[----:B------:R-:W0:Y:S02]  /*3380*/  @P6 LDC.64 R28, c[0x0][0x9e8] ;  /* 0x00027a00ff1c6b82 */ /* 0x000e240000000a00 */
[----:B0-----:R-:W-:-:S05]  /*3390*/  @P6 IMAD.HI.U32 R4, R5, R28, RZ ;  /* 0x0000001c05046227 */ /* 0x001fca00078e00ff */
[----:B------:R-:W-:-:S07]  /*33a0*/  @P6 SHF.R.U32.HI R5, RZ, R29, R4 ;  /* 0x0000001dff056219 */ /* 0x000fce0000011604 */
.L_x_1437:
[----:B------:R-:W-:Y:S05]  /*33b0*/  BSYNC B0 ;  /* 0x0000000000007941 */ /* 0x000fea0003800000 */
.L_x_1435:
[----:B------:R-:W-:-:S04]  /*33c0*/  IMAD R5, R5, R24, -R30 ;  /* 0x0000001805057224 */ /* 0x000fc800078e0a1e */
[----:B------:R-:W-:-:S05]  /*33d0*/  IMAD R5, R16, -0x2, R5 ;  /* 0xfffffffe10057824 */ /* 0x000fca00078e0205 */
[----:B------:R-:W-:Y:S02]  /*33e0*/  VIADDMNMX R3, R5, R24, R3, PT ;  /* 0x0000001805037246 */ /* 0x000fe40003800103 */
[----:B------:R-:W-:-:S07]  /*33f0*/  VIMNMX R6, R6, R5, !PT ;  /* 0x0000000506067248 */ /* 0x000fce0007fe0100 */
.L_x_1434:
[----:B------:R-:W-:Y:S01]  /*3400*/  ISETP.GT.AND P0, PT, R6, 0x1, !P0 ;  /* 0x000000010600780c */ /* 0x000fe20004704270 */
[----:B------:R-:W-:Y:S01]  /*3410*/  ULDC UR10, c[0x0][0x988] ;  /* 0x00026200000a7ab9 */ /* 0x000fe20000000800 */
[----:B------:R-:W-:Y:S02]  /*3420*/  ISETP.NE.AND P6, PT, R9, RZ, PT ;  /* 0x000000ff0900720c */ /* 0x000fe40003fc5270 */
        /* <DEDUP_REMOVED lines=16> */
[----:B-1----:R-:W-:Y:S02]  /*3530*/  FSEL R11, R11, -INF , !P0 ;  /* 0xff8000000b0b7808 */ /* 0x002fe40004000000 */
        /* <DEDUP_REMOVED lines=19> */
[----:B------:R-:W-:Y:S01]  /*3670*/  ISETP.GT.AND P1, PT, R6, 0x28, !P1 ;  /* 0x000000280600780c */ /* 0x000fe20004f24270 */
[----:B------:R-:W0:Y:S01]  /*3680*/  SHFL.BFLY PT, R24, R25, 0x2, 0x1f ;  /* 0x0c401f0019187f89 */ /* 0x000e2200000e0000 */
[----:B------:R-:W-:Y:S02]  /*3690*/  FSEL R14, R14, -INF , !P0 ;  /* 0xff8000000e0e7808 */ /* 0x000fe40004000000 */
[----:B------:R-:W-:Y:S02]  /*36a0*/  ISETP.NE.AND P0, PT, R36, RZ, PT ;  /* 0x000000ff2400720c */ /* 0x000fe40003f05270 */
[----:B------:R-:W-:-:S02]  /*36b0*/  ISETP.GT.AND P2, PT, R6, 0x29, !P2 ;  /* 0x000000290600780c */ /* 0x000fc40005744270 */
[C---:B------:R-:W-:Y:S02]  /*36c0*/  ISETP.GT.AND P0, PT, R6.reuse, 0x19, !P0 ;  /* 0x000000190600780c */ /* 0x040fe40004704270 */
[C---:B------:R-:W-:Y:S02]  /*36d0*/  ISETP.GT.AND P3, PT, R6.reuse, 0x30, !P3 ;  /* 0x000000300600780c */ /* 0x040fe40005f64270 */
[----:B------:R-:W-:Y:S02]  /*36e0*/  ISETP.LT.OR P0, PT, R3, 0x1a, P0 ;  /* 0x0000001a0300780c */ /* 0x000fe40000701670 */
[----:B------:R-:W-:Y:S02]  /*36f0*/  ISETP.GT.AND P4, PT, R6, 0x31, !P4 ;  /* 0x000000310600780c */ /* 0x000fe40006784270 */
[----:B------:R-:W-:Y:S02]  /*3700*/  FSEL R15, R15, -INF , !P0 ;  /* 0xff8000000f0f7808 */ /* 0x000fe40004000000 */
        /* <DEDUP_REMOVED lines=12> */
[----:B0-----:R-:W-:-:S02]  /*37d0*/  FMNMX.FTZ R26, R25, R24, !PT ;  /* 0x00000018191a7209 */ /* 0x001fc40007810000 */
[----:B------:R-:W-:Y:S02]  /*37e0*/  FMNMX.FTZ R5, R4, R9, !PT ;  /* 0x0000000904057209 */ /* 0x000fe40007810000 */
[----:B------:R-:W-:Y:S01]  /*37f0*/  ISETP.NE.AND P0, PT, R59, RZ, PT ;  /* 0x000000ff3b00720c */ /* 0x000fe20003f05270 */
[----:B------:R-:W0:Y:S01]  /*3800*/  SHFL.BFLY PT, R27, R26, 0x1, 0x1f ;  /* 0x0c201f001a1b7f89 */ /* 0x000e2200000e0000 */
[----:B------:R-:W-:Y:S02]  /*3810*/  FMNMX.FTZ R24, R10, R5, !PT ;  /* 0x000000050a187209 */ /* 0x000fe40007810000 */
[----:B------:R-:W-:Y:S02]  /*3820*/  ISETP.GT.AND P0, PT, R6, 0x21, !P0 ;  /* 0x000000210600780c */ /* 0x000fe40004704270 */
[----:B------:R-:W-:Y:S02]  /*3830*/  FMNMX.FTZ R21, R11, R24, !PT ;  /* 0x000000180b157209 */ /* 0x000fe40007810000 */
[----:B------:R-:W-:-:S02]  /*3840*/  ISETP.LT.OR P0, PT, R3, 0x22, P0 ;  /* 0x000000220300780c */ /* 0x000fc40000701670 */
[----:B------:R-:W-:Y:S02]  /*3850*/  FMNMX.FTZ R24, R12, R21, !PT ;  /* 0x000000150c187209 */ /* 0x000fe40007810000 */
[----:B------:R-:W-:Y:S02]  /*3860*/  ISETP.LT.OR P3, PT, R3, 0x31, P3 ;  /* 0x000000310300780c */ /* 0x000fe40001f61670 */
[----:B------:R-:W-:Y:S02]  /*3870*/  FMNMX.FTZ R21, R13, R24, !PT ;  /* 0x000000180d157209 */ /* 0x000fe40007810000 */
[----:B------:R-:W-:Y:S02]  /*3880*/  ISETP.LT.OR P4, PT, R3, 0x32, P4 ;  /* 0x000000320300780c */ /* 0x000fe40002781670 */
[----:B------:R-:W-:Y:S02]  /*3890*/  FMNMX.FTZ R24, R14, R21, !PT ;  /* 0x000000150e187209 */ /* 0x000fe40007810000 */
[----:B------:R-:W-:-:S02]  /*38a0*/  FSEL R21, R43, -INF , !P0 ;  /* 0xff8000002b157808 */ /* 0x000fc40004000000 */
[----:B------:R-:W-:Y:S02]  /*38b0*/  FMNMX.FTZ R25, R15, R24, !PT ;  /* 0x000000180f197209 */ /* 0x000fe40007810000 */
[----:B------:R-:W-:Y:S02]  /*38c0*/  ISETP.LT.OR P5, PT, R3, 0x39, P5 ;  /* 0x000000390300780c */ /* 0x000fe40002fa1670 */
[----:B0-----:R-:W-:Y:S01]  /*38d0*/  FMNMX.FTZ R5, R26, R27, !PT ;  /* 0x0000001b1a057209 */ /* 0x001fe20007810000 */
[----:B------:R-:W-:Y:S01]  /*38e0*/  IMAD.U32 R26, RZ, RZ, UR10 ;  /* 0x0000000aff1a7e24 */ /* 0x000fe2000f8e00ff */
[----:B------:R-:W-:Y:S02]  /*38f0*/  FMNMX.FTZ R6, R20, R25, !PT ;  /* 0x0000001914067209 */ /* 0x000fe40007810000 */
[C---:B------:R-:W-:Y:S01]  /*3900*/  FSETP.NEU.FTZ.AND P0, PT, R5.reuse, -INF , PT ;  /* 0xff8000000500780b */ /* 0x040fe20003f1d000 */
[----:B------:R-:W-:-:S01]  /*3910*/  FFMA.FTZ R24, R5, R26, -8 ;  /* 0xc100000005187423 */ /* 0x000fc2000001001a */
[----:B------:R-:W-:-:S02]  /*3920*/  FMNMX.FTZ R27, R21, R6, !PT ;  /* 0x00000006151b7209 */ /* 0x000fc40007810000 */
[----:B------:R-:W-:Y:S01]  /*3930*/  FSEL R25, R47, -INF , !P2 ;  /* 0xff8000002f197808 */ /* 0x000fe20005000000 */
[----:B------:R-:W-:Y:S01]  /*3940*/  IMAD.U32 R47, RZ, RZ, UR10 ;  /* 0x0000000aff2f7e24 */ /* 0x000fe2000f8e00ff */
[----:B------:R-:W-:Y:S02]  /*3950*/  FSEL R31, R24, RZ, P0 ;  /* 0x000000ff181f7208 */ /* 0x000fe40000000000 */
[----:B------:R-:W-:Y:S02]  /*3960*/  FSEL R24, R46, -INF , !P1 ;  /* 0xff8000002e187808 */ /* 0x000fe40004800000 */
        /* <DEDUP_REMOVED lines=8> */
[----:B------:R-:W-:Y:S01]  /*39f0*/  ISETP.LT.OR P6, PT, R3, 0x3a, P6 ;  /* 0x0000003a0300780c */ /* 0x000fe200037c1670 */
[--C-:B------:R-:W-:Y:S01]  /*3a00*/  FFMA.FTZ R35, R58, UR10, -R31.reuse ;  /* 0x0000000a3a237c23 */ /* 0x100fe2000801081f */
[----:B------:R-:W-:Y:S01]  /*3a10*/  FMNMX.FTZ R6, R26, R29, !PT ;  /* 0x0000001d1a067209 */ /* 0x000fe20007810000 */
[--C-:B------:R-:W-:Y:S01]  /*3a20*/  FFMA.FTZ R36, R60, UR10, -R31.reuse ;  /* 0x0000000a3c247c23 */ /* 0x100fe2000801081f */
[----:B------:R-:W-:Y:S01]  /*3a30*/  FSEL R3, R54, -INF , !P5 ;  /* 0xff80000036037808 */ /* 0x000fe20006800000 */
        /* <DEDUP_REMOVED lines=8> */
[----:B------:R-:W-:Y:S01]  /*3ac0*/  MUFU.EX2 R34, R30 ;  /* 0x0000001e00227308 */ /* 0x000fe20000000800 */
[----:B------:R-:W-:Y:S01]  /*3ad0*/  FMNMX.FTZ R29, R28, R29, !PT ;  /* 0x0000001d1c1d7209 */ /* 0x000fe20007810000 */
[--C-:B------:R-:W-:Y:S01]  /*3ae0*/  FFMA.FTZ R41, R68, UR10, -R31.reuse ;  /* 0x0000000a44297c23 */ /* 0x100fe2000801081f */
[----:B------:R-:W-:-:S03]  /*3af0*/  FFMA.FTZ R45, R72, UR10, -R31 ;  /* 0x0000000a482d7c23 */ /* 0x000fc6000801081f */
[----:B------:R-:W0:Y:S02]  /*3b00*/  SHFL.BFLY PT, R6, R29, 0x2, 0x1f ;  /* 0x0c401f001d067f89 */ /* 0x000e2400000e0000 */
[----:B------:R1:W2:Y:S08]  /*3b10*/  MUFU.EX2 R33, R32 ;  /* 0x0000002000217308 */ /* 0x0002b00000000800 */
[----:B------:R-:W-:Y:S01]  /*3b20*/  MUFU.EX2 R35, R35 ;  /* 0x0000002300237308 */ /* 0x000fe20000000800 */
[----:B-1----:R-:W-:-:S07]  /*3b30*/  FFMA.FTZ R32, R62, UR10, -R31 ;  /* 0x0000000a3e207c23 */ /* 0x002fce000801081f */
[----:B------:R-:W-:Y:S01]  /*3b40*/  MUFU.EX2 R36, R36 ;  /* 0x0000002400247308 */ /* 0x000fe20000000800 */
[----:B0-----:R-:W-:-:S07]  /*3b50*/  FMNMX.FTZ R30, R29, R6, !PT ;  /* 0x000000061d1e7209 */ /* 0x001fce0007810000 */
[----:B------:R0:W-:Y:S01]  /*3b60*/  MUFU.EX2 R37, R32 ;  /* 0x0000002000257308 */ /* 0x0001e20000000800 */
[----:B------:R-:W1:Y:S07]  /*3b70*/  SHFL.BFLY PT, R29, R30, 0x1, 0x1f ;  /* 0x0c201f001e1d7f89 */ /* 0x000e6e00000e0000 */
[----:B------:R-:W-:Y:S01]  /*3b80*/  MUFU.EX2 R38, R38 ;  /* 0x0000002600267308 */ /* 0x000fe20000000800 */
[----:B0-----:R-:W-:-:S01]  /*3b90*/  FFMA.FTZ R32, R44, UR10, -R31 ;  /* 0x0000000a2c207c23 */ /* 0x001fc2000801081f */
[----:B------:R-:W-:-:S06]  /*3ba0*/  FFMA.FTZ R44, R48, UR10, -R31 ;  /* 0x0000000a302c7c23 */ /* 0x000fcc000801081f */
        /* <DEDUP_REMOVED lines=8> */
[----:B------:R-:W-:Y:S02]  /*3c30*/  FSEL R42, R30, RZ, P0 ;  /* 0x000000ff1e2a7208 */ /* 0x000fe40000000000 */
        /* <DEDUP_REMOVED lines=17> */
[----:B------:R2:W0:Y:S01]  /*3d50*/  MUFU.EX2 R46, R9 ;  /* 0x00000009002e7308 */ /* 0x0004220000000800 */
[----:B------:R-:W-:-:S01]  /*3d60*/  FFMA.FTZ R3, R3, UR10, -R42 ;  /* 0x0000000a03037c23 */ /* 0x000fc2000801082a */
[----:B------:R-:W-:-:S06]  /*3d70*/  FFMA.FTZ R28, R28, UR10, -R42 ;  /* 0x0000000a1c1c7c23 */ /* 0x000fcc000801082a */
[----:B------:R-:W1:Y:S01]  /*3d80*/  MUFU.EX2 R10, R10 ;  /* 0x0000000a000a7308 */ /* 0x000e620000000800 */
[----:B--2---:R-:W-:-:S04]  /*3d90*/  FADD.FTZ R9, R152, R33 ;  /* 0x0000002198097221 */ /* 0x004fc80000010000 */
[----:B------:R-:W-:-:S03]  /*3da0*/  FADD.FTZ R4, R34, R9 ;  /* 0x0000000922047221 */ /* 0x000fc60000010000 */
[----:B------:R-:W2:Y:S01]  /*3db0*/  MUFU.EX2 R11, R11 ;  /* 0x0000000b000b7308 */ /* 0x000ea20000000800 */
[----:B0-----:R-:W-:-:S01]  /*3dc0*/  FADD.FTZ R31, R153, R46 ;  /* 0x0000002e991f7221 */ /* 0x001fc20000010000 */
[C---:B------:R-:W-:Y:S01]  /*3dd0*/  FADD.FTZ R9, R35.reuse, R4 ;  /* 0x0000000423097221 */ /* 0x040fe20000010000 */
        /* <DEDUP_REMOVED lines=8> */
[----:B--2---:R-:W-:-:S01]  /*3e60*/  FADD.FTZ R31, R11, R48 ;  /* 0x000000300b1f7221 */ /* 0x004fc20000010000 */
[C---:B------:R-:W-:Y:S01]  /*3e70*/  FADD.FTZ R9, R39.reuse, R4 ;  /* 0x0000000427097221 */ /* 0x040fe20000010000 */
[----:B------:R-:W-:-:S04]  /*3e80*/  F2FP.SATFINITE.E4M3.F32.PACK_AB_MERGE_C R39, R39, R38, RZ ;  /* 0x000000262727723e */ /* 0x000fc800048070ff */
[----:B------:R-:W-:Y:S01]  /*3e90*/  F2FP.SATFINITE.E4M3.F32.PACK_AB_MERGE_C R154, R37, R36, R39 ;  /* 0x00000024259a723e */ /* 0x000fe20004807027 */
        /* <DEDUP_REMOVED lines=8> */
[----:B------:R-:W-:Y:S01]  /*3f20*/  FADD.FTZ R48, R40, R9 ;  /* 0x0000000928307221 */ /* 0x000fe20000010000 */
[----:B------:R-:W-:-:S03]  /*3f30*/  F2FP.SATFINITE.E4M3.F32.PACK_AB_MERGE_C R14, R15, R14, RZ ;  /* 0x0000000e0f0e723e */ /* 0x000fc600048070ff */
[----:B------:R-:W-:Y:S01]  /*3f40*/  FADD.FTZ R9, R41, R48 ;  /* 0x0000003029097221 */ /* 0x000fe20000010000 */
[----:B------:R-:W-:Y:S01]  /*3f50*/  F2FP.SATFINITE.E4M3.F32.PACK_AB_MERGE_C R155, R13, R12, R14 ;  /* 0x0000000c0d9b723e */ /* 0x000fe2000480700e */
        /* <DEDUP_REMOVED lines=10> */
[----:B------:R-:W-:-:S06]  /*4000*/  FADD.FTZ R31, R43, R42 ;  /* 0x0000002a2b1f7221 */ /* 0x000fcc0000010000 */
        /* <DEDUP_REMOVED lines=12> */
[----:B------:R0:W2:Y:S08]  /*40d0*/  MUFU.EX2 R4, R3 ;  /* 0x0000000300047308 */ /* 0x0000b00000000800 */
[----:B------:R-:W3:Y:S01]  /*40e0*/  MUFU.EX2 R9, R28 ;  /* 0x0000001c00097308 */ /* 0x000ee20000000800 */
[----:B0-----:R-:W-:-:S01]  /*40f0*/  FADD.FTZ R3, R27, R38 ;  /* 0x000000261b037221 */ /* 0x001fc20000010000 */
[----:B-1----:R-:W-:Y:S01]  /*4100*/  FADD.FTZ R11, R29, R34 ;  /* 0x000000221d0b7221 */ /* 0x002fe20000010000 */
[----:B------:R-:W-:-:S04]  /*4110*/  F2FP.SATFINITE.E4M3.F32.PACK_AB_MERGE_C R29, R30, R29, RZ ;  /* 0x0000001d1e1d723e */ /* 0x000fc800048070ff */
[----:B------:R-:W-:Y:S01]  /*4120*/  F2FP.SATFINITE.E4M3.F32.PACK_AB_MERGE_C R158, R45, R44, R29 ;  /* 0x0000002c2d9e723e */ /* 0x000fe2000480701d */
[----:B--2---:R-:W-:-:S01]  /*4130*/  FADD.FTZ R10, R4, R3 ;  /* 0x00000003040a7221 */ /* 0x004fc20000010000 */
[----:B------:R-:W-:Y:S01]  /*4140*/  FADD.FTZ R3, R30, R11 ;  /* 0x0000000b1e037221 */ /* 0x000fe20000010000 */
[C---:B---3--:R-:W-:Y:S02]  /*4150*/  F2FP.SATFINITE.E4M3.F32.PACK_AB_MERGE_C R159, R9.reuse, R4, RZ ;  /* 0x00000004099f723e */ /* 0x048fe400048070ff */
[----:B------:R-:W-:Y:S02]  /*4160*/  FADD.FTZ R4, R9, R10 ;  /* 0x0000000a09047221 */ /* 0x000fe40000010000 */
[----:B------:R-:W-:Y:S01]  /*4170*/  F2FP.SATFINITE.E4M3.F32.PACK_AB_MERGE_C R159, R27, R26, R159 ;  /* 0x0000001a1b9f723e */ /* 0x000fe2000480709f */
[----:B------:R-:W-:Y:S06]  /*4180*/  @P0 BRA `(.L_x_1438) ;  /* 0x0000000000040947 */ /* 0x000fec0003800000 */
[----:B------:R-:W-:Y:S01]  /*4190*/  BPT.TRAP 0x1 ;  /* 0x000000040000795c */ /* 0x000fe20000300000 */
.L_x_1438:
[----:B------:R-:W-:Y:S01]  /*41a0*/  PLOP3.LUT P1, PT, PT, PT, UP0, 0x40, 0x0 ;  /* 0x000000000000781c */ /* 0x000fe20003f2e808 */
[----:B------:R0:W1:-:S12]  /*41b0*/  SYNCS.PHASECHK.TRANS64.TRYWAIT P0, [UR57+0x28450], R8 ;  /* 0x02845008ff0075a7 */ /* 0x0000580008000179 */
[----:B0-----:R-:W-:Y:S05]  /*41c0*/  @P1 BRA `(.L_x_1439) ;  /* 0x0000000000041947 */ /* 0x001fea0003800000 */
[----:B------:R-:W-:Y:S01]  /*41d0*/  BPT.TRAP 0x1 ;  /* 0x000000040000795c */ /* 0x000fe20000300000 */
.L_x_1439:
[----:B-1----:R-:W-:Y:S05]  /*41e0*/  @P0 BRA `(.L_x_1440) ;  /* 0x0000000000080947 */ /* 0x002fea0003800000 */
[----:B------:R-:W0:Y:S02]  /*41f0*/  SYNCS.PHASECHK.TRANS64.TRYWAIT P0, [UR57+0x28450], R8 ;  /* 0x02845008ff0075a7 */ /* 0x000e240008000179 */
[----:B0-----:R-:W-:Y:S05]  /*4200*/  @!P0 BRA `(.L_x_1441) ;  /* 0x0000011c00788947 */ /* 0x001fea0003800000 */
.L_x_1440:
        /* <DEDUP_REMOVED lines=19> */
.L_x_1442:
        /* <DEDUP_REMOVED lines=26> */
.L_x_1444:
[----:B------:R-:W-:Y:S02]  /*44e0*/  ULDC UR22, c[0x0][0x9e4] ;  /* 0x0002790000167ab9 */ /* 0x000fe40000000800 */
[----:B------:R-:W-:-:S11]  /*44f0*/  UISETP.NE.AND UP1, UPT, UR22, 0x1, UPT ;  /* 0x000000011600788c */ /* 0x000fd6000bf25270 */
[----:B------:R-:W-:Y:S02]  /*4500*/  @UP1 ULDC.64 UR6, c[0x0][0x9e8] ;  /* 0x00027a0000061ab9 */ /* 0x000fe40000000a00 */
[----:B------:R-:W-:-:S04]  /*4510*/  UIMAD.WIDE.U32 UR14, UR19, UR6, URZ ;  /* 0x00000006130e72a5 */ /* 0x000fc8000f8e003f */
[----:B------:R-:W-:-:S12]  /*4520*/  @UP1 USHF.R.U32.HI UR19, URZ, UR7, UR15 ;  /* 0x000000073f131299 */ /* 0x000fd8000801160f */
.L_x_1445:
[----:B------:R-:W-:-:S04]  /*4530*/  UIMAD UR19, UR19, UR22, UR22 ;  /* 0x00000016131372a4 */ /* 0x000fc8000f8e0216 */
[----:B------:R-:W-:-:S04]  /*4540*/  UISETP.LT.AND UP1, UPT, UR18, UR19, UPT ;  /* 0x000000131200728c */ /* 0x000fc8000bf21270 */
[----:B------:R-:W-:-:S12]  /*4550*/  USEL UR18, UR18, UR19, UP1 ;  /* 0x0000001312127287 */ /* 0x000fd80008800000 */
.L_x_1443:
        /* <DEDUP_REMOVED lines=11> */
[----:B------:R-:W-:Y:S01]  /*4610*/  IMAD.MOV.U32 R9, RZ, RZ, R8 ;  /* 0x000000ffff097224 */ /* 0x000fe200078e0008 */
[----:B------:R-:W-:Y:S01]  /*4620*/  ULDC UR53, c[0x0][0x988] ;  /* 0x0002620000357ab9 */ /* 0x000fe20000000800 */
[----:B------:R-:W-:-:S05]  /*4630*/  ULDC UR58, c[0x0][0x9e0] ;  /* 0x00027800003a7ab9 */ /* 0x000fca0000000800 */
.L_x_1465:
        /* <DEDUP_REMOVED lines=8> */
.L_x_1447:
        /* <DEDUP_REMOVED lines=10> */
.L_x_1448:
[----:B-1----:R-:W-:Y:S05]  /*4760*/  @P0 BRA `(.L_x_1449) ;  /* 0x0000000000080947 */ /* 0x002fea0003800000 */
[----:B------:R-:W1:Y:S02]  /*4770*/  SYNCS.PHASECHK.TRANS64.TRYWAIT P0, [UR59+0x28430], R8 ;  /* 0x02843008ff0075a7 */ /* 0x000e64000800017b */
[----:B-1----:R-:W-:Y:S05]  /*4780*/  @!P0 BRA `(.L_x_1450) ;  /* 0x0000011800308947 */ /* 0x002fea0003800000 */
.L_x_1449:
        /* <DEDUP_REMOVED lines=47> */
.L_x_1451:
[----:B------:R-:W-:Y:S01]  /*4a80*/  UISETP.NE.AND UP2, UPT, UR50, URZ, UPT ;  /* 0x0000003f3200728c */ /* 0x000fe2000bf45270 */
[C---:B------:R-:W-:Y:S01]  /*4a90*/  FMUL.FTZ R196, R0.reuse, R156 ;  /* 0x0000009c00c47220 */ /* 0x040fe20000410000 */
[----:B------:R-:W-:Y:S01]  /*4aa0*/  FMUL.FTZ R156, R0, R174 ;  /* 0x000000ae009c7220 */ /* 0x000fe20000410000 */
[----:B------:R-:W-:Y:S02]  /*4ab0*/  VIADD R174, R18, UR39 ;  /* 0x0000002712ae7c36 */ /* 0x000fe40008000000 */
[C---:B------:R-:W-:Y:S01]  /*4ac0*/  FMUL.FTZ R12, R0.reuse, R154 ;  /* 0x0000009a000c7220 */ /* 0x040fe20000410000 */
[C---:B------:R-:W-:Y:S01]  /*4ad0*/  FMUL.FTZ R154, R0.reuse, R170 ;  /* 0x000000aa009a7220 */ /* 0x040fe20000410000 */
[----:B------:R-:W-:Y:S01]  /*4ae0*/  PLOP3.LUT P0, PT, PT, PT, UP2, 0x80, 0x0 ;  /* 0x000000000000781c */ /* 0x000fe20003f0f028 */
[----:B------:R-:W-:Y:S01]  /*4af0*/  IMAD.SHL.U32 R170, R9, 0x40, RZ ;  /* 0x0000004009aa7824 */ /* 0x000fe200078e00ff */
[----:B------:R-:W-:Y:S01]  /*4b00*/  PLOP3.LUT P1, PT, PT, PT, UP2, 0x80, 0x0 ;  /* 0x000000000000781c */ /* 0x000fe20003f2f028 */
[----:B------:R-:W-:Y:S01]  /*4b10*/  UISETP.NE.AND UP1, UPT, UR49, URZ, UPT ;  /* 0x0000003f3100728c */ /* 0x000fe2000bf25270 */
[C---:B------:R-:W-:Y:S01]  /*4b20*/  FMUL.FTZ R195, R0.reuse, R153 ;  /* 0x0000009900c37220 */ /* 0x040fe20000410000 */
[----:B------:R-:W-:Y:S01]  /*4b30*/  @UP2 ULDC UR6, c[0x0][0x44c] ;  /* 0x0001130000062ab9 */ /* 0x000fe20000000800 */
[C---:B------:R-:W-:Y:S01]  /*4b40*/  FMUL.FTZ R20, R0.reuse, R162 ;  /* 0x000000a200147220 */ /* 0x040fe20000410000 */
[C---:B------:R-:W-:Y:S01]  /*4b50*/  FMUL.FTZ R21, R0.reuse, R163 ;  /* 0x000000a300157220 */ /* 0x040fe20000410000 */
[C---:B-1----:R-:W-:Y:S01]  /*4b60*/  FMUL.FTZ R5, R0.reuse, R152 ;  /* 0x0000009800057220 */ /* 0x042fe20000410000 */
[C---:B------:R-:W-:Y:S01]  /*4b70*/  FMUL.FTZ R13, R0.reuse, R155 ;  /* 0x0000009b000d7220 */ /* 0x040fe20000410000 */
[C---:B------:R-:W-:Y:S01]  /*4b80*/  FMUL.FTZ R162, R0.reuse, R164 ;  /* 0x000000a400a27220 */ /* 0x040fe20000410000 */
[C---:B------:R-:W-:Y:S01]  /*4b90*/  FMUL.FTZ R163, R0.reuse, R165 ;  /* 0x000000a500a37220 */ /* 0x040fe20000410000 */
[----:B------:R-:W-:Y:S01]  /*4ba0*/  FMUL.FTZ R153, R0, R167 ;  /* 0x000000a700997220 */ /* 0x000fe20000410000 */
[----:B------:R-:W-:Y:S01]  /*4bb0*/  @P0 IMAD.HI.U32 R6, R174, UR6, RZ ;  /* 0x00000006ae060c27 */ /* 0x000fe2000f8e00ff */
        /* <DEDUP_REMOVED lines=14> */
[----:B------:R-:W-:Y:S01]  /*4ca0*/  FMUL.FTZ R167, R0, R172 ;  /* 0x000000ac00a77220 */ /* 0x000fe20000410000 */
[----:B------:R-:W-:Y:S01]  /*4cb0*/  IADD3 R7, -R170, 0x1, RZ ;  /* 0x00000001aa077810 */ /* 0x000fe20007ffe1ff */
        /* <DEDUP_REMOVED lines=10> */
[----:B------:R-:W-:Y:S01]  /*4d60*/  PLOP3.LUT P0, PT, PT, PT, UP1, 0x40, 0x0 ;  /* 0x000000000000781c */ /* 0x000fe20003f0e818 */
[----:B------:R-:W-:Y:S01]  /*4d70*/  IMAD R7, R16, -0x2, R7 ;  /* 0xfffffffe10077824 */ /* 0x000fe200078e0207 */
[----:B------:R-:W3:Y:S01]  /*4d80*/  MUFU.TANH R5, R5 ;  /* 0x0000000500057308 */ /* 0x000ee20000002400 */
[----:B------:R-:W-:Y:S01]  /*4d90*/  IMAD.U32 R176, RZ, RZ, UR42 ;  /* 0x0000002affb07e24 */ /* 0x000fe2000f8e00ff */
[----:B------:R-:W-:Y:S01]  /*4da0*/  UMOV UR11, UR57 ;  /* 0x00000039000b7c82 */ /* 0x000fe20008000000 */
[----:B------:R-:W-:Y:S01]  /*4db0*/  SYNCS.ARRIVE.TRANS64.RED.A1T0 RZ, [UR6], RZ ;  /* 0x000000ffffff79a7 */ /* 0x000fe20008100406 */
[----:B------:R-:W-:-:S02]  /*4dc0*/  ULOP3.LUT UR6, URZ, UR11, URZ, 0x33, !UPT ;  /* 0x0000000b3f067292 */ /* 0x000fc4000f8e333f */
[----:B------:R-:W-:Y:S02]  /*4dd0*/  IADD3 R7, -R176, UR40, R7 ;  /* 0x00000028b0077c10 */ /* 0x000fe4000fffe107 */
[----:B------:R-:W4:Y:S03]  /*4de0*/  MUFU.TANH R195, R195 ;  /* 0x000000c300c37308 */ /* 0x000f260000002400 */
[C---:B------:R-:W-:Y:S02]  /*4df0*/  VIADD R177, R7.reuse, UR58 ;  /* 0x0000003a07b17c36 */ /* 0x040fe40008000000 */
[----:B------:R-:W-:Y:S02]  /*4e00*/  VIADD R179, R7, UR6 ;  /* 0x0000000607b37c36 */ /* 0x000fe40008000000 */
[----:B-1----:R-:W-:Y:S01]  /*4e10*/  IMAD.IADD R175, R177, 0x1, R6 ;  /* 0x00000001b1af7824 */ /* 0x002fe200078e0206 */
        /* <DEDUP_REMOVED lines=32> */
[----:B------:R-:W-:Y:S01]  /*5020*/  IMAD.U32 R173, RZ, RZ, UR42 ;  /* 0x0000002affad7e24 */ /* 0x000fe2000f8e00ff */
[----:B------:R-:W-:Y:S04]  /*5030*/  BSSY B0, `(.L_x_1453) ;  /* 0x0000011000007945 */ /* 0x000fe80003800000 */
[----:B------:R-:W-:-:S04]  /*5040*/  IADD3 R173, -R173, UR40, R6 ;  /* 0x00000028adad7c10 */ /* 0x000fc8000fffe106 */
        /* <DEDUP_REMOVED lines=10> */
.L_x_1454:
[----:B------:R-:W-:-:S05]  /*50f0*/  IMAD.U32 R178, RZ, RZ, UR56 ;  /* 0x00000038ffb27e24 */ /* 0x000fca000f8e00ff */
[----:B------:R-:W-:-:S13]  /*5100*/  ISETP.NE.AND P0, PT, R178, 0x1, PT ;  /* 0x00000001b200780c */ /* 0x000fda0003f05270 */
[----:B------:R-:W1:Y:S02]  /*5110*/  @P0 LDC.64 R6, c[0x0][0x9e8] ;  /* 0x00027a00ff060b82 */ /* 0x000e640000000a00 */
[----:B-1----:R-:W-:-:S05]  /*5120*/  @P0 IMAD.HI.U32 R6, R173, R6, RZ ;  /* 0x00000006ad060227 */ /* 0x002fca00078e00ff */
[----:B------:R-:W-:-:S07]  /*5130*/  @P0 SHF.R.U32.HI R173, RZ, R7, R6 ;  /* 0x00000007ffad0219 */ /* 0x000fce0000011606 */
.L_x_1455:
[----:B------:R-:W-:Y:S05]  /*5140*/  BSYNC B0 ;  /* 0x0000000000007941 */ /* 0x000fea0003800000 */
.L_x_1453:
[----:B------:R-:W-:-:S04]  /*5150*/  IMAD R173, R173, R178, -R170 ;  /* 0x000000b2adad7224 */ /* 0x000fc800078e0aaa */
[----:B------:R-:W-:-:S05]  /*5160*/  IMAD R173, R16, -0x2, R173 ;  /* 0xfffffffe10ad7824 */ /* 0x000fca00078e02ad */
[----:B------:R-:W-:Y:S02]  /*5170*/  VIADDMNMX R175, R173, R178, R175, PT ;  /* 0x000000b2adaf7246 */ /* 0x000fe400038001af */
[----:B------:R-:W-:-:S07]  /*5180*/  VIMNMX R176, R176, R173, !PT ;  /* 0x000000adb0b07248 */ /* 0x000fce0007fe0100 */
.L_x_1452:
        /* <DEDUP_REMOVED lines=68> */
.L_x_1458:
[----:B------:R-:W-:-:S05]  /*55d0*/  IMAD.U32 R176, RZ, RZ, UR56 ;  /* 0x00000038ffb07e24 */ /* 0x000fca000f8e00ff */
[----:B------:R-:W-:-:S13]  /*55e0*/  ISETP.NE.AND P1, PT, R176, 0x1, PT ;  /* 0x00000001b000780c */ /* 0x000fda0003f25270 */
[----:B------:R-:W0:Y:S02]  /*55f0*/  @P1 LDC.64 R6, c[0x0][0x9e8] ;  /* 0x00027a00ff061b82 */ /* 0x000e240000000a00 */
[----:B0-----:R-:W-:-:S05]  /*5600*/  @P1 IMAD.HI.U32 R6, R5, R6, RZ ;  /* 0x0000000605061227 */ /* 0x001fca00078e00ff */
[----:B------:R-:W-:-:S07]  /*5610*/  @P1 SHF.R.U32.HI R5, RZ, R7, R6 ;  /* 0x00000007ff051219 */ /* 0x000fce0000011606 */
.L_x_1459:
[----:B------:R-:W-:Y:S05]  /*5620*/  BSYNC B0 ;  /* 0x0000000000007941 */ /* 0x000fea0003800000 */
.L_x_1457:
[----:B------:R-:W-:-:S04]  /*5630*/  IMAD R5, R5, R176, -R170 ;  /* 0x000000b005057224 */ /* 0x000fc800078e0aaa */
[----:B------:R-:W-:-:S05]  /*5640*/  IMAD R5, R16, -0x2, R5 ;  /* 0xfffffffe10057824 */ /* 0x000fca00078e0205 */
[----:B------:R-:W-:Y:S02]  /*5650*/  VIADDMNMX R174, R5, R176, R174, PT ;  /* 0x000000b005ae7246 */ /* 0x000fe400038001ae */
[----:B------:R-:W-:-:S07]  /*5660*/  VIMNMX R175, R175, R5, !PT ;  /* 0x00000005afaf7248 */ /* 0x000fce0007fe0100 */
.L_x_1456:
        /* <DEDUP_REMOVED lines=164> */
[----:B------:R-:W-:Y:S01]  /*60b0*/  FSEL R20, R6, RZ, P0 ;  /* 0x000000ff06147208 */ /* 0x000fe20000000000 */
[----:B------:R-:W-:-:S01]  /*60c0*/  FFMA.FTZ R10, R13, UR10, -R172 ;  /* 0x0000000a0d0a7c23 */ /* 0x000fc200080108ac */
[--C-:B------:R-:W-:Y:S01]  /*60d0*/  FFMA.FTZ R13, R14, UR10, -R172.reuse ;  /* 0x0000000a0e0d7c23 */ /* 0x100fe200080108ac */
[----:B------:R-:W-:-:S01]  /*60e0*/  FFMA.FTZ R14, R15, UR10, -R172 ;  /* 0x0000000a0f0e7c23 */ /* 0x000fc200080108ac */
[----:B------:R-:W-:Y:S01]  /*60f0*/  MUFU.EX2 R179, R179 ;  /* 0x000000b300b37308 */ /* 0x000fe20000000800 */
[----:B------:R-:W-:-:S01]  /*6100*/  FADD.FTZ R20, -R20, R11 ;  /* 0x0000000b14147221 */ /* 0x000fc20000010100 */
[--C-:B------:R-:W-:Y:S01]  /*6110*/  FFMA.FTZ R15, R21, UR10, -R172.reuse ;  /* 0x0000000a150f7c23 */ /* 0x100fe200080108ac */
[----:B------:R-:W-:-:S01]  /*6120*/  FFMA.FTZ R21, R152, UR10, -R172 ;  /* 0x0000000a98157c23 */ /* 0x000fc200080108ac */
[--C-:B------:R-:W-:Y:S01]  /*6130*/  FFMA.FTZ R11, R154, UR10, -R172.reuse ;  /* 0x0000000a9a0b7c23 */ /* 0x100fe200080108ac */
[----:B------:R-:W-:Y:S01]  /*6140*/  FMUL.FTZ R20, R20, UR10 ;  /* 0x0000000a14147c20 */ /* 0x000fe20008410000 */
[----:B------:R-:W-:Y:S01]  /*6150*/  FFMA.FTZ R152, R153, UR10, -R172 ;  /* 0x0000000a99987c23 */ /* 0x000fe200080108ac */
[----:B------:R-:W-:-:S01]  /*6160*/  FFMA.FTZ R154, R169, R3, R170 ;  /* 0x00000003a99a7223 */ /* 0x000fc200000100aa */
[----:B------:R-:W-:Y:S01]  /*6170*/  MUFU.EX2 R10, R10 ;  /* 0x0000000a000a7308 */ /* 0x000fe20000000800 */
[----:B------:R-:W-:-:S01]  /*6180*/  FFMA.FTZ R180, R155, UR10, -R172 ;  /* 0x0000000a9bb47c23 */ /* 0x000fc200080108ac */
[----:B------:R-:W-:Y:S01]  /*6190*/  FFMA.FTZ R156, R156, UR10, -R172 ;  /* 0x0000000a9c9c7c23 */ /* 0x000fe200080108ac */
[----:B------:R-:W-:-:S01]  /*61a0*/  FADD.FTZ R154, R7, R154 ;  /* 0x0000009a079a7221 */ /* 0x000fc20000010000 */
[--C-:B------:R-:W-:Y:S01]  /*61b0*/  FFMA.FTZ R157, R157, UR10, -R172.reuse ;  /* 0x0000000a9d9d7c23 */ /* 0x100fe200080108ac */
[----:B------:R-:W-:-:S01]  /*61c0*/  FFMA.FTZ R181, R158, UR10, -R172 ;  /* 0x0000000a9eb57c23 */ /* 0x000fc200080108ac */
[--C-:B------:R-:W-:Y:S01]  /*61d0*/  FFMA.FTZ R173, R173, UR10, -R172.reuse ;  /* 0x0000000aadad7c23 */ /* 0x100fe200080108ac */
[----:B------:R-:W-:-:S01]  /*61e0*/  FFMA.FTZ R160, R160, UR10, -R172 ;  /* 0x0000000aa0a07c23 */ /* 0x000fc200080108ac */
[----:B------:R-:W0:Y:S01]  /*61f0*/  MUFU.EX2 R20, R20 ;  /* 0x0000001400147308 */ /* 0x000e220000000800 */
[----:B------:R-:W-:-:S01]  /*6200*/  FFMA.FTZ R161, R161, UR10, -R172 ;  /* 0x0000000aa1a17c23 */ /* 0x000fc200080108ac */
[----:B------:R-:W-:Y:S01]  /*6210*/  PLOP3.LUT P0, PT, PT, PT, UP0, 0x40, 0x0 ;  /* 0x000000000000781c */ /* 0x000fe20003f0e808 */
        /* <DEDUP_REMOVED lines=47> */
[----:B------:R-:W-:Y:S01]  /*6510*/  FMUL.FTZ R149, R149, R169 ;  /* 0x000000a995957220 */ /* 0x000fe20000410000 */
        /* <DEDUP_REMOVED lines=21> */
[----:B------:R5:W2:Y:S01]  /*6670*/  MUFU.EX2 R3, R156 ;  /* 0x0000009c00037308 */ /* 0x000aa20000000800 */
        /* <DEDUP_REMOVED lines=9> */
[----:B---3--:R-:W-:Y:S01]  /*6710*/  FADD.FTZ R153, R21, R154 ;  /* 0x0000009a15997221 */ /* 0x008fe20000010000 */
[C---:B------:R-:W-:Y:S01]  /*6720*/  F2FP.SATFINITE.E4M3.F32.PACK_AB_MERGE_C R162, R177.reuse, R162, RZ ;  /* 0x000000a2b1a2723e */ /* 0x040fe200048070ff */
[----:B------:R-:W-:Y:S01]  /*6730*/  FMUL.FTZ R78, R78, R20 ;  /* 0x000000144e4e7220 */ /* 0x000fe20000410000 */
[----:B------:R-:W-:-:S01]  /*6740*/  FADD.FTZ R156, R177, R156 ;  /* 0x0000009cb19c7221 */ /* 0x000fc20000010000 */
[C---:B0-----:R-:W-:Y:S01]  /*6750*/  FADD.FTZ R154, R152.reuse, R153 ;  /* 0x00000099989a7221 */ /* 0x041fe20000010000 */
[----:B------:R-:W-:Y:S01]  /*6760*/  F2FP.SATFINITE.E4M3.F32.PACK_AB_MERGE_C R21, R152, R21, RZ ;  /* 0x000000159815723e */ /* 0x000fe200048070ff */
[----:B------:R-:W0:Y:S01]  /*6770*/  MUFU.EX2 R4, R157 ;  /* 0x0000009d00047308 */ /* 0x000e220000000800 */
[----:B------:R-:W-:-:S01]  /*6780*/  FADD.FTZ R153, R163, R156 ;  /* 0x0000009ca3997221 */ /* 0x000fc20000010000 */
[----:B-1----:R-:W-:Y:S01]  /*6790*/  FADD.FTZ R155, R11, R154 ;  /* 0x0000009a0b9b7221 */ /* 0x002fe20000010000 */
[----:B------:R-:W-:Y:S01]  /*67a0*/  F2FP.SATFINITE.E4M3.F32.PACK_AB_MERGE_C R152, R7, R170, R159 ;  /* 0x000000aa0798723e */ /* 0x000fe2000480709f */
[----:B------:R-:W-:Y:S01]  /*67b0*/  FMUL.FTZ R79, R79, R20 ;  /* 0x000000144f4f7220 */ /* 0x000fe20000410000 */
[----:B------:R-:W-:-:S01]  /*67c0*/  FADD.FTZ R154, R164, R153 ;  /* 0x00000099a49a7221 */ /* 0x000fc20000010000 */
[----:B----4-:R-:W-:Y:S01]  /*67d0*/  FADD.FTZ R156, R180, R155 ;  /* 0x0000009bb49c7221 */ /* 0x010fe20000010000 */
[----:B------:R-:W-:Y:S01]  /*67e0*/  FMUL.FTZ R82, R82, R20 ;  /* 0x0000001452527220 */ /* 0x000fe20000410000 */
[----:B------:R-:W1:Y:S01]  /*67f0*/  MUFU.EX2 R166, R166 ;  /* 0x000000a600a67308 */ /* 0x000e620000000800 */
[----:B------:R-:W-:-:S01]  /*6800*/  FADD.FTZ R153, R165, R154 ;  /* 0x0000009aa5997221 */ /* 0x000fc20000010000 */
[----:B--2---:R-:W-:Y:S01]  /*6810*/  FADD.FTZ R155, R3, R156 ;  /* 0x0000009c039b7221 */ /* 0x004fe20000010000 */
[C---:B------:R-:W-:Y:S01]  /*6820*/  F2FP.SATFINITE.E4M3.F32.PACK_AB_MERGE_C R165, R178.reuse, R165, RZ ;  /* 0x000000a5b2a5723e */ /* 0x040fe200048070ff */
[----:B------:R-:W-:Y:S01]  /*6830*/  FMUL.FTZ R83, R83, R20 ;  /* 0x0000001453537220 */ /* 0x000fe20000410000 */
[----:B------:R-:W-:-:S01]  /*6840*/  FADD.FTZ R153, R178, R153 ;  /* 0x00000099b2997221 */ /* 0x000fc20000010000 */
        /* <DEDUP_REMOVED lines=20> */
[----:B------:R-:W-:Y:S01]  /*6990*/  F2FP.SATFINITE.E4M3.F32.PACK_AB_MERGE_C R154, R176, R175, R162 ;  /* 0x000000afb09a723e */ /* 0x000fe200048070a2 */
        /* <DEDUP_REMOVED lines=31> */
[----:B------:R-:W-:Y:S01]  /*6b90*/  F2FP.SATFINITE.E4M3.F32.PACK_AB_MERGE_C R155, R15, R12, R21 ;  /* 0x0000000c0f9b723e */ /* 0x000fe20004807015 */
[----:B------:R-:W-:Y:S01]  /*6ba0*/  FMUL.FTZ R151, R151, R20 ;  /* 0x0000001497977220 */ /* 0x000fe20000410000 */
[C---:B-1----:R-:W-:Y:S01]  /*6bb0*/  F2FP.SATFINITE.E4M3.F32.PACK_AB_MERGE_C R158, R171.reuse, R168, RZ ;  /* 0x000000a8ab9e723e */ /* 0x042fe200048070ff */
[----:B------:R-:W-:-:S03]  /*6bc0*/  FADD.FTZ R3, R171, R14 ;  /* 0x0000000eab037221 */ /* 0x000fc60000010000 */
[----:B------:R-:W-:Y:S02]  /*6bd0*/  F2FP.SATFINITE.E4M3.F32.PACK_AB_MERGE_C R158, R167, R166, R158 ;  /* 0x000000a6a79e723e */ /* 0x000fe4000480709e */
[C---:B--2---:R-:W-:Y:S01]  /*6be0*/  F2FP.SATFINITE.E4M3.F32.PACK_AB_MERGE_C R160, R161.reuse, R160, RZ ;  /* 0x000000a0a1a0723e */ /* 0x044fe200048070ff */
[----:B------:R-:W-:-:S03]  /*6bf0*/  FADD.FTZ R4, R161, R4 ;  /* 0x00000004a1047221 */ /* 0x000fc60000010000 */
[----:B------:R-:W-:Y:S01]  /*6c00*/  F2FP.SATFINITE.E4M3.F32.PACK_AB_MERGE_C R159, R182, R181, R160 ;  /* 0x000000b5b69f723e */ /* 0x000fe200048070a0 */
[----:B------:R-:W-:Y:S06]  /*6c10*/  @P0 BRA `(.L_x_1460) ;  /* 0x0000000000040947 */ /* 0x000fec0003800000 */
[----:B------:R-:W-:Y:S01]  /*6c20*/  BPT.TRAP 0x1 ;  /* 0x000000040000795c */ /* 0x000fe20000300000 */
.L_x_1460:
[----:B------:R-:W-:Y:S01]  /*6c30*/  PLOP3.LUT P1, PT, PT, PT, UP0, 0x40, 0x0 ;  /* 0x000000000000781c */ /* 0x000fe20003f2e808 */
[----:B------:R0:W1:-:S12]  /*6c40*/  SYNCS.PHASECHK.TRANS64.TRYWAIT P0, [UR59+0x28450], R8 ;  /* 0x02845008ff0075a7 */ /* 0x000058000800017b */
[----:B0-----:R-:W-:Y:S05]  /*6c50*/  @P1 BRA `(.L_x_1461) ;  /* 0x0000000000041947 */ /* 0x001fea0003800000 */
[----:B------:R-:W-:Y:S01]  /*6c60*/  BPT.TRAP 0x1 ;  /* 0x000000040000795c */ /* 0x000fe20000300000 */
.L_x_1461:
[----:B------:R-:W-:Y:S01]  /*6c70*/  VIADD R7, R200, 0x8 ;  /* 0x00000008c8077836 */ /* 0x000fe20000000000 */
[----:B-1----:R-:W-:Y:S06]  /*6c80*/  @P0 BRA `(.L_x_1462) ;  /* 0x0000000000080947 */ /* 0x002fec0003800000 */
[----:B------:R-:W0:Y:S02]  /*6c90*/  SYNCS.PHASECHK.TRANS64.TRYWAIT P0, [UR59+0x28450], R8 ;  /* 0x02845008ff0075a7 */ /* 0x000e24000800017b */
[----:B0-----:R-:W-:Y:S05]  /*6ca0*/  @!P0 BRA `(.L_x_1463) ;  /* 0x000000f400008947 */ /* 0x001fea0003800000 */
.L_x_1462:
        /* <DEDUP_REMOVED lines=15> */
.L_x_1464:
[----:B------:R-:W-:Y:S01]  /*6da0*/  UIADD3 UR59, UR59, 0x28460, URZ ;  /* 0x000284603b3b7890 */ /* 0x000fe2000fffe03f */
[C---:B------:R-:W-:Y:S01]  /*6db0*/  ISETP.GT.AND P0, PT, R9.reuse, UR61, PT ;  /* 0x0000003d09007c0c */ /* 0x040fe2000bf04270 */
[----:B0-----:R-:W-:Y:S02]  /*6dc0*/  VIADD R8, R9, 0xffffffff ;  /* 0xffffffff09087836 */ /* 0x001fe40000000000 */
[----:B------:R-:W-:Y:S01]  /*6dd0*/  UPRMT UR59, UR60, 0x654, UR59 ;  /* 0x000006543c3b7896 */ /* 0x000fe2000800003b */
[----:B------:R-:W-:Y:S02]  /*6de0*/  IMAD.MOV.U32 R11, RZ, RZ, R6 ;  /* 0x000000ffff0b7224 */ /* 0x000fe400078e0006 */
[----:B------:R-:W-:Y:S02]  /*6df0*/  IMAD.MOV.U32 R10, RZ, RZ, R5 ;  /* 0x000000ffff0a7224 */ /* 0x000fe400078e0005 */
[----:B------:R-:W-:-:S04]  /*6e00*/  IMAD.MOV.U32 R9, RZ, RZ, R8 ;  /* 0x000000ffff097224 */ /* 0x000fc800078e0008 */
[----:B------:R-:W-:Y:S01]  /*6e10*/  SYNCS.ARRIVE.TRANS64.RED.A1T0 RZ, [UR59], RZ ;  /* 0x000000ffffff79a7 */ /* 0x000fe2000810043b */
[----:B------:R-:W-:Y:S05]  /*6e20*/  @P0 BRA `(.L_x_1465) ;  /* 0xffffffd800040947 */ /* 0x000fea000383ffff */
.L_x_1446:
[----:B------:R-:W-:Y:S02]  /*6e30*/  UISETP.NE.AND UP2, UPT, UR50, URZ, UPT ;  /* 0x0000003f3200728c */ /* 0x000fe4000bf45270 */
[----:B------:R-:W-:Y:S02]  /*6e40*/  UISETP.NE.AND UP1, UPT, UR49, URZ, UPT ;  /* 0x0000003f3100728c */ /* 0x000fe4000bf25270 */
[----:B------:R-:W-:Y:S02]  /*6e50*/  UIADD3 UR14, UR39, 0x7f, URZ ;  /* 0x0000007f270e7890 */ /* 0x000fe4000fffe03f */
[----:B------:R-:W-:Y:S02]  /*6e60*/  UIADD3 UR15, UR40, 0x1, -UR42 ;  /* 0x00000001280f7890 */ /* 0x000fe4000fffe82a */
[----:B------:R-:W-:-:S03]  /*6e70*/  PLOP3.LUT P0, PT, PT, PT, UP1, 0x40, 0x0 ;  /* 0x000000000000781c */ /* 0x000fc60003f0e818 */
[----:B------:R-:W-:Y:S01]  /*6e80*/  @UP2 ULDC UR6, c[0x0][0x44c] ;  /* 0x0001130000062ab9 */ /* 0x000fe20000000800 */
[----:B------:R-:W-:Y:S01]  /*6e90*/  @UP2 ULDC UR18, c[0x0][0x450] ;  /* 0x0001140000122ab9 */ /* 0x000fe20000000800 */
[----:B------:R-:W-:-:S04]  /*6ea0*/  UIMAD.WIDE.U32 UR6, UR14, UR6, URZ ;  /* 0x000000060e0672a5 */ /* 0x000fc8000f8e003f */
[----:B------:R-:W-:-:S04]  /*6eb0*/  @UP2 USHF.R.U32.HI UR14, URZ, UR18, UR7 ;  /* 0x000000123f0e2299 */ /* 0x000fc80008011607 */
[----:B------:R-:W-:-:S04]  /*6ec0*/  UIADD3 UR14, UR15, UR14, URZ ;  /* 0x0000000e0f0e7290 */ /* 0x000fc8000fffe03f */
[----:B------:R-:W-:Y:S01]  /*6ed0*/  UIADD3 UR18, UR14, -UR11, URZ ;  /* 0x8000000b0e127290 */ /* 0x000fe2000fffe03f */
[----:B------:R-:W-:Y:S11]  /*6ee0*/  @P0 BRA `(.L_x_1466) ;  /* 0x0000000000500947 */ /* 0x000ff60003800000 */
[----:B------:R-:W-:Y:S02]  /*6ef0*/  UMOV UR11, UR14 ;  /* 0x0000000e000b7c82 */ /* 0x000fe40008000000 */
[----:B------:R-:W-:-:S06]  /*6f00*/  UISETP.GT.AND UP1, UPT, UR11, -0x1, UPT ;  /* 0xffffffff0b00788c */ /* 0x000fcc000bf24270 */
[----:B------:R-:W-:-:S13]  /*6f10*/  PLOP3.LUT P0, PT, PT, PT, UP1, 0x80, 0x0 ;  /* 0x000000000000781c */ /* 0x000fda0003f0f018 */
[----:B------:R-:W-:Y:S05]  /*6f20*/  @P0 BRA `(.L_x_1467) ;  /* 0x0000000000200947 */ /* 0x000fea0003800000 */
[----:B------:R-:W-:Y:S01]  /*6f30*/  ULDC UR19, c[0x0][0x9e4] ;  /* 0x0002790000137ab9 */ /* 0x000fe20000000800 */
[----:B------:R-:W-:Y:S02]  /*6f40*/  ULOP3.LUT UR11, URZ, UR11, URZ, 0x33, !UPT ;  /* 0x0000000b3f0b7292 */ /* 0x000fe4000f8e333f */
[----:B------:R-:W-:-:S11]  /*6f50*/  UISETP.NE.AND UP1, UPT, UR19, 0x1, UPT ;  /* 0x000000011300788c */ /* 0x000fd6000bf25270 */
[----:B------:R-:W-:Y:S02]  /*6f60*/  @UP1 ULDC.64 UR6, c[0x0][0x9e8] ;  /* 0x00027a0000061ab9 */ /* 0x000fe40000000a00 */
[----:B------:R-:W-:-:S04]  /*6f70*/  UIMAD.WIDE.U32 UR14, UR11, UR6, URZ ;  /* 0x000000060b0e72a5 */ /* 0x000fc8000f8e003f */
[----:B------:R-:W-:-:S04]  /*6f80*/  @UP1 USHF.R.U32.HI UR11, URZ, UR7, UR15 ;  /* 0x000000073f0b1299 */ /* 0x000fc8000801160f */
[----:B------:R-:W-:Y:S01]  /*6f90*/  ULOP3.LUT UR11, URZ, UR11, URZ, 0x33, !UPT ;  /* 0x0000000b3f0b7292 */ /* 0x000fe2000f8e333f */
[----:B------:R-:W-:Y:S11]  /*6fa0*/  BRA `(.L_x_1468) ;  /* 0x0000000000147947 */ /* 0x000ff60003800000 */
.L_x_1467:
[----:B------:R-:W-:Y:S02]  /*6fb0*/  ULDC UR19, c[0x0][0x9e4] ;  /* 0x0002790000137ab9 */ /* 0x000fe40000000800 */
[----:B------:R-:W-:-:S11]  /*6fc0*/  UISETP.NE.AND UP1, UPT, UR19, 0x1, UPT ;  /* 0x000000011300788c */ /* 0x000fd6000bf25270 */
[----:B------:R-:W-:Y:S02]  /*6fd0*/  @UP1 ULDC.64 UR6, c[0x0][0x9e8] ;  /* 0x00027a0000061ab9 */ /* 0x000fe40000000a00 */
[----:B------:R-:W-:-:S04]  /*6fe0*/  UIMAD.WIDE.U32 UR14, UR11, UR6, URZ ;  /* 0x000000060b0e72a5 */ /* 0x000fc8000f8e003f */
[----:B------:R-:W-:-:S12]  /*6ff0*/  @UP1 USHF.R.U32.HI UR11, URZ, UR7, UR15 ;  /* 0x000000073f0b1299 */ /* 0x000fd8000801160f */
.L_x_1468:
[----:B------:R-:W-:-:S04]  /*7000*/  UIMAD UR11, UR11, UR19, URZ ;  /* 0x000000130b0b72a4 */ /* 0x000fc8000f8e023f */
[----:B------:R-:W-:-:S04]  /*7010*/  UISETP.LT.AND UP1, UPT, UR18, UR11, UPT ;  /* 0x0000000b1200728c */ /* 0x000fc8000bf21270 */
[----:B------:R-:W-:-:S12]  /*7020*/  USEL UR18, UR18, UR11, !UP1 ;  /* 0x0000000b12127287 */ /* 0x000fd8000c800000 */
.L_x_1466:
[----:B------:R-:W-:-:S04]  /*7030*/  UIADD3 UR18, UR18, 0x3f, URZ ;  /* 0x0000003f12127890 */ /* 0x000fc8000fffe03f */
        /* <DEDUP_REMOVED lines=9> */
[----:B------:R-:W-:-:S07]  /*70d0*/  IMAD.MOV.U32 R14, RZ, RZ, R5 ;  /* 0x000000ffff0e7224 */ /* 0x000fce00078e0005 */
.L_x_1480:
[----:B------:R-:W-:Y:S01]  /*70e0*/  UIADD3 UR43, UR43, 0x1, URZ ;  /* 0x000000012b2b7890 */ /* 0x000fe2000fffe03f */
[----:B------:R-:W-:Y:S02]  /*70f0*/  PLOP3.LUT P1, PT, PT, PT, UP0, 0x40, 0x0 ;  /* 0x000000000000781c */ /* 0x000fe40003f2e808 */
[C---:B------:R-:W-:Y:S01]  /*7100*/  ISETP.GT.AND P0, PT, R8.reuse, UR58, PT ;  /* 0x0000003a08007c0c */ /* 0x040fe2000bf04270 */
[----:B------:R-:W-:Y:S01]  /*7110*/  UISETP.NE.AND UP1, UPT, UR43, 0x2, UPT ;  /* 0x000000022b00788c */ /* 0x000fe2000bf25270 */
[----:B------:R-:W-:-:S03]  /*7120*/  VIADD R8, R8, 0xffffffff ;  /* 0xffffffff08087836 */ /* 0x000fc60000000000 */
[----:B------:R-:W-:Y:S02]  /*7130*/  USEL UR6, URZ, 0x1, UP1 ;  /* 0x000000013f067887 */ /* 0x000fe40008800000 */
[----:B------:R-:W-:Y:S02]  /*7140*/  USEL UR43, UR43, URZ, UP1 ;  /* 0x0000003f2b2b7287 */ /* 0x000fe40008800000 */
[----:B------:R-:W-:Y:S02]  /*7150*/  ULOP3.LUT UR44, UR44, UR6, URZ, 0x3c, !UPT ;  /* 0x000000062c2c7292 */ /* 0x000fe4000f8e3c3f */
[----:B0-----:R-:W-:Y:S10]  /*7160*/  @P1 BRA `(.L_x_1470) ;  /* 0x0000000000041947 */ /* 0x001ff40003800000 */
[----:B------:R-:W-:Y:S01]  /*7170*/  BPT.TRAP 0x1 ;  /* 0x000000040000795c */ /* 0x000fe20000300000 */
.L_x_1470:
        /* <DEDUP_REMOVED lines=10> */
.L_x_1471:
[----:B-1----:R-:W-:Y:S05]  /*7220*/  @P1 BRA `(.L_x_1472) ;  /* 0x0000000000081947 */ /* 0x002fea0003800000 */
[----:B------:R-:W1:Y:S02]  /*7230*/  SYNCS.PHASECHK.TRANS64.TRYWAIT P1, [UR56+0x28430], R7 ;  /* 0x02843007ff0075a7 */ /* 0x000e640008020178 */
[----:B-1----:R-:W-:Y:S05]  /*7240*/  @!P1 BRA `(.L_x_1473) ;  /* 0x000000ec00b09947 */ /* 0x002fea0003800000 */
.L_x_1472:
[----:B------:R-:W-:Y:S01]  /*7250*/  ULEA UR34, UR43, UR51, 0xa ;  /* 0x000000332b227291 */ /* 0x000fe2000f8e503f */
[----:B------:R-:W-:Y:S01]  /*7260*/  WARPGROUP.ARRIVE ;  /* 0x00000000000079c5 */ /* 0x000fe20000000000 */
[----:B------:R-:W-:Y:S01]  /*7270*/  UMOV UR35, 0x40000040 ;  /* 0x4000004000237882 */ /* 0x000fe20000000000 */
[----:B------:R-:W-:Y:S01]  /*7280*/  UMOV UR7, 0x40000040 ;  /* 0x4000004000077882 */ /* 0x000fe20000000000 */
[----:B------:R-:W-:-:S03]  /*7290*/  UIADD3 UR6, UR34, 0x2, URZ ;  /* 0x0000000222067890 */ /* 0x000fc6000fffe03f */
[----:B-1----:R-:W1:Y:S01]  /*72a0*/  S2R R2, SR_TID.X ;  /* 0x0000000000027919 */ /* 0x002e620000002100 */
        /* <DEDUP_REMOVED lines=14> */
[----:B-1----:R-:W-:-:S04]  /*7390*/  SHF.R.U32.HI R195, RZ, 0x7, R2 ;  /* 0x00000007ffc37819 */ /* 0x002fc80000011602 */
        /* <DEDUP_REMOVED lines=26> */
.L_x_1474:
        /* <DEDUP_REMOVED lines=23> */
[----:B--2---:R-:W-:Y:S01]  /*76b0*/  FMNMX.FTZ R5, R15, R14, !PT ;  /* 0x0000000e0f057209 */ /* 0x004fe20007810000 */
[C---:B------:R-:W-:Y:S01]  /*76c0*/  FMUL.FTZ R155, R0.reuse, R163 ;  /* 0x000000a3009b7220 */ /* 0x040fe20000410000 */
[C---:B------:R-:W-:Y:S01]  /*76d0*/  FMUL.FTZ R163, R0.reuse, R170 ;  /* 0x000000aa00a37220 */ /* 0x040fe20000410000 */
[C---:B------:R-:W-:Y:S01]  /*76e0*/  FMUL.FTZ R170, R0.reuse, R175 ;  /* 0x000000af00aa7220 */ /* 0x040fe20000410000 */
[C---:B------:R-:W-:Y:S01]  /*76f0*/  FMUL.FTZ R173, R0.reuse, R179 ;  /* 0x000000b300ad7220 */ /* 0x040fe20000410000 */
[----:B------:R-:W-:Y:S01]  /*7700*/  UMOV UR10, UR53 ;  /* 0x00000035000a7c82 */ /* 0x000fe20008000000 */
[----:B------:R-:W-:Y:S01]  /*7710*/  FMUL.FTZ R175, R0, R183 ;  /* 0x000000b700af7220 */ /* 0x000fe20000410000 */
[----:B------:R-:W2:Y:S01]  /*7720*/  MUFU.TANH R21, R21 ;  /* 0x0000001500157308 */ /* 0x000ea20000002400 */
        /* <DEDUP_REMOVED lines=8> */
[----:B--2---:R-:W-:-:S07]  /*77b0*/  FMNMX.FTZ R152, R21, R152, !PT ;  /* 0x0000009815987209 */ /* 0x004fce0007810000 */
[----:B------:R-:W2:Y:S01]  /*77c0*/  MUFU.TANH R156, R156 ;  /* 0x0000009c009c7308 */ /* 0x000ea20000002400 */
[----:B---3--:R-:W-:-:S07]  /*77d0*/  FMNMX.FTZ R5, R153, R152, !PT ;  /* 0x0000009899057209 */ /* 0x008fce0007810000 */
[----:B------:R-:W3:Y:S01]  /*77e0*/  MUFU.TANH R157, R157 ;  /* 0x0000009d009d7308 */ /* 0x000ee20000002400 */
[----:B----4-:R-:W-:-:S07]  /*77f0*/  FMNMX.FTZ R5, R154, R5, !PT ;  /* 0x000000059a057209 */ /* 0x010fce0007810000 */
        /* <DEDUP_REMOVED lines=9> */
[----:B---3--:R-:W-:Y:S01]  /*7890*/  FMNMX.FTZ R5, R161, R152, !PT ;  /* 0x00000098a1057209 */ /* 0x008fe20007810000 */
[----:B------:R-:W-:-:S06]  /*78a0*/  FMUL.FTZ R152, R0, R162 ;  /* 0x000000a200987220 */ /* 0x000fcc0000410000 */
[----:B------:R-:W3:Y:S01]  /*78b0*/  MUFU.TANH R168, R168 ;  /* 0x000000a800a87308 */ /* 0x000ee20000002400 */
[----:B----4-:R-:W-:-:S07]  /*78c0*/  FMNMX.FTZ R158, R164, R5, !PT ;  /* 0x00000005a49e7209 */ /* 0x010fce0007810000 */
[----:B------:R-:W4:Y:S01]  /*78d0*/  MUFU.TANH R172, R172 ;  /* 0x000000ac00ac7308 */ /* 0x000f220000002400 */
[----:B--2---:R-:W-:Y:S01]  /*78e0*/  FMNMX.FTZ R5, R165, R158, !PT ;  /* 0x0000009ea5057209 */ /* 0x004fe20007810000 */
[C---:B------:R-:W-:Y:S01]  /*78f0*/  FMUL.FTZ R158, R0.reuse, R166 ;  /* 0x000000a6009e7220 */ /* 0x040fe20000410000 */
[C---:B------:R-:W-:Y:S01]  /*7900*/  FMUL.FTZ R166, R0.reuse, R171 ;  /* 0x000000ab00a67220 */ /* 0x040fe20000410000 */
[----:B------:R-:W-:Y:S01]  /*7910*/  FMUL.FTZ R171, R0, R178 ;  /* 0x000000b200ab7220 */ /* 0x000fe20000410000 */
[----:B------:R-:W-:-:S03]  /*7920*/  IMAD.U32 R178, RZ, RZ, UR10 ;  /* 0x0000000affb27e24 */ /* 0x000fc6000f8e00ff */
[----:B------:R-:W2:Y:S01]  /*7930*/  MUFU.TANH R169, R169 ;  /* 0x000000a900a97308 */ /* 0x000ea20000002400 */
[----:B---3--:R-:W-:-:S07]  /*7940*/  FMNMX.FTZ R5, R168, R5, !PT ;  /* 0x00000005a8057209 */ /* 0x008fce0007810000 */
[----:B------:R-:W3:Y:S01]  /*7950*/  MUFU.TANH R10, R10 ;  /* 0x0000000a000a7308 */ /* 0x000ee20000002400 */
[----:B----4-:R-:W-:-:S07]  /*7960*/  FMNMX.FTZ R162, R172, R5, !PT ;  /* 0x00000005aca27209 */ /* 0x010fce0007810000 */
[----:B------:R-:W4:Y:S01]  /*7970*/  MUFU.TANH R11, R11 ;  /* 0x0000000b000b7308 */ /* 0x000f220000002400 */
[----:B--2---:R-:W-:Y:S01]  /*7980*/  FMNMX.FTZ R5, R169, R162, !PT ;  /* 0x000000a2a9057209 */ /* 0x004fe20007810000 */
[C---:B------:R-:W-:Y:S01]  /*7990*/  FMUL.FTZ R162, R0.reuse, R167 ;  /* 0x000000a700a27220 */ /* 0x040fe20000410000 */
[----:B------:R-:W-:-:S03]  /*79a0*/  FMUL.FTZ R167, R0, R174 ;  /* 0x000000ae00a77220 */ /* 0x000fc60000410000 */
[----:B------:R-:W2:Y:S02]  /*79b0*/  SHFL.BFLY PT, R176, R5, 0x2, 0x1f ;  /* 0x0c401f0005b07f89 */ /* 0x000ea400000e0000 */
[----:B------:R-:W5:Y:S01]  /*79c0*/  MUFU.TANH R12, R12 ;  /* 0x0000000c000c7308 */ /* 0x000f620000002400 */
[----:B---3--:R-:W-:-:S07]  /*79d0*/  FMNMX.FTZ R174, R10, R9, !PT ;  /* 0x000000090aae7209 */ /* 0x008fce0007810000 */
[----:B------:R-:W3:Y:S08]  /*79e0*/  MUFU.TANH R13, R13 ;  /* 0x0000000d000d7308 */ /* 0x000ef00000002400 */
[----:B------:R-:W0:Y:S01]  /*79f0*/  MUFU.TANH R152, R152 ;  /* 0x0000009800987308 */ /* 0x000e220000002400 */
[----:B--2---:R-:W-:-:S07]  /*7a00*/  FMNMX.FTZ R177, R5, R176, !PT ;  /* 0x000000b005b17209 */ /* 0x004fce0007810000 */
[----:B------:R-:W2:Y:S01]  /*7a10*/  MUFU.TANH R155, R155 ;  /* 0x0000009b009b7308 */ /* 0x000ea20000002400 */
[----:B----4-:R-:W-:Y:S01]  /*7a20*/  FMNMX.FTZ R5, R11, R174, !PT ;  /* 0x000000ae0b057209 */ /* 0x010fe20007810000 */
[----:B------:R-:W-:Y:S01]  /*7a30*/  FMUL.FTZ R174, R0, R182 ;  /* 0x000000b600ae7220 */ /* 0x000fe20000410000 */
[----:B------:R-:W4:Y:S02]  /*7a40*/  SHFL.BFLY PT, R180, R177, 0x1, 0x1f ;  /* 0x0c201f00b1b47f89 */ /* 0x000f2400000e0000 */
[----:B-----5:R-:W-:-:S03]  /*7a50*/  FMNMX.FTZ R176, R12, R5, !PT ;  /* 0x000000050cb07209 */ /* 0x020fc60007810000 */
[----:B------:R-:W5:Y:S01]  /*7a60*/  MUFU.TANH R158, R158 ;  /* 0x0000009e009e7308 */ /* 0x000f620000002400 */
[----:B---3--:R-:W-:-:S04]  /*7a70*/  FMNMX.FTZ R5, R13, R176, !PT ;  /* 0x000000b00d057209 */ /* 0x008fc80007810000 */
[----:B0-----:R-:W-:-:S03]  /*7a80*/  FMNMX.FTZ R176, R152, R5, !PT ;  /* 0x0000000598b07209 */ /* 0x001fc60007810000 */
[----:B------:R-:W0:Y:S08]  /*7a90*/  MUFU.TANH R162, R162 ;  /* 0x000000a200a27308 */ /* 0x000e300000002400 */
[----:B------:R-:W3:Y:S01]  /*7aa0*/  MUFU.TANH R163, R163 ;  /* 0x000000a300a37308 */ /* 0x000ee20000002400 */
[----:B----4-:R-:W-:Y:S02]  /*7ab0*/  FMNMX.FTZ R5, R177, R180, !PT ;  /* 0x000000b4b1057209 */ /* 0x010fe40007810000 */
[----:B--2---:R-:W-:-:S05]  /*7ac0*/  FMNMX.FTZ R177, R155, R176, !PT ;  /* 0x000000b09bb17209 */ /* 0x004fca0007810000 */
[----:B------:R-:W2:Y:S01]  /*7ad0*/  MUFU.TANH R166, R166 ;  /* 0x000000a600a67308 */ /* 0x000ea20000002400 */
[----:B-----5:R-:W-:Y:S01]  /*7ae0*/  FMNMX.FTZ R177, R158, R177, !PT ;  /* 0x000000b19eb17209 */ /* 0x020fe20007810000 */
[----:B------:R-:W-:-:S03]  /*7af0*/  FADD.FTZ R14, -R5, R14 ;  /* 0x0000000e050e7221 */ /* 0x000fc60000010100 */
[----:B0-----:R-:W-:Y:S01]  /*7b00*/  FMNMX.FTZ R176, R162, R177, !PT ;  /* 0x000000b1a2b07209 */ /* 0x001fe20007810000 */
[----:B------:R-:W-:-:S01]  /*7b10*/  FFMA.FTZ R177, R5, R178, -8 ;  /* 0xc100000005b17423 */ /* 0x000fc200000100b2 */
[----:B------:R-:W-:Y:S01]  /*7b20*/  FMUL.FTZ R14, R14, UR10 ;  /* 0x0000000a0e0e7c20 */ /* 0x000fe20008410000 */
[----:B------:R-:W0:Y:S01]  /*7b30*/  MUFU.TANH R167, R167 ;  /* 0x000000a700a77308 */ /* 0x000e220000002400 */
[----:B---3--:R-:W-:Y:S01]  /*7b40*/  FMNMX.FTZ R179, R163, R176, !PT ;  /* 0x000000b0a3b37209 */ /* 0x008fe20007810000 */
[--C-:B------:R-:W-:Y:S01]  /*7b50*/  FFMA.FTZ R178, R157, UR10, -R177.reuse ;  /* 0x0000000a9db27c23 */ /* 0x100fe200080108b1 */
[----:B------:R-:W-:-:S01]  /*7b60*/  FFMA.FTZ R157, R160, UR10, -R177 ;  /* 0x0000000aa09d7c23 */ /* 0x000fc200080108b1 */
[--C-:B------:R-:W-:Y:S01]  /*7b70*/  FFMA.FTZ R160, R161, UR10, -R177.reuse ;  /* 0x0000000aa1a07c23 */ /* 0x100fe200080108b1 */
[----:B------:R-:W-:-:S01]  /*7b80*/  FFMA.FTZ R161, R164, UR10, -R177 ;  /* 0x0000000aa4a17c23 */ /* 0x000fc200080108b1 */
[--C-:B------:R-:W-:Y:S01]  /*7b90*/  FFMA.FTZ R164, R168, UR10, -R177.reuse ;  /* 0x0000000aa8a47c23 */ /* 0x100fe200080108b1 */
[----:B------:R-:W-:-:S01]  /*7ba0*/  FFMA.FTZ R168, R169, UR10, -R177 ;  /* 0x0000000aa9a87c23 */ /* 0x000fc200080108b1 */
[----:B------:R-:W3:Y:S01]  /*7bb0*/  MUFU.TANH R170, R170 ;  /* 0x000000aa00aa7308 */ /* 0x000ee20000002400 */
[----:B--2---:R-:W-:Y:S01]  /*7bc0*/  FMNMX.FTZ R176, R166, R179, !PT ;  /* 0x000000b3a6b07209 */ /* 0x004fe20007810000 */
[----:B------:R-:W-:-:S02]  /*7bd0*/  IMAD.U32 R169, RZ, RZ, UR10 ;  /* 0x0000000affa97e24 */ /* 0x000fc4000f8e00ff */
[----:B------:R-:W-:-:S01]  /*7be0*/  FFMA.FTZ R15, R15, UR10, -R177 ;  /* 0x0000000a0f0f7c23 */ /* 0x000fc200080108b1 */
[--C-:B------:R-:W-:Y:S01]  /*7bf0*/  FFMA.FTZ R20, R20, UR10, -R177.reuse ;  /* 0x0000000a14147c23 */ /* 0x100fe200080108b1 */
[----:B------:R-:W-:-:S02]  /*7c00*/  FFMA.FTZ R154, R154, UR10, -R177 ;  /* 0x0000000a9a9a7c23 */ /* 0x000fc400080108b1 */
[----:B------:R-:W2:Y:S01]  /*7c10*/  MUFU.TANH R171, R171 ;  /* 0x000000ab00ab7308 */ /* 0x000ea20000002400 */
[----:B0-----:R-:W-:Y:S01]  /*7c20*/  FMNMX.FTZ R179, R167, R176, !PT ;  /* 0x000000b0a7b37209 */ /* 0x001fe20007810000 */
[----:B------:R-:W-:-:S06]  /*7c30*/  FFMA.FTZ R176, R6, UR10, -R177 ;  /* 0x0000000a06b07c23 */ /* 0x000fcc00080108b1 */
[----:B------:R-:W0:Y:S01]  /*7c40*/  MUFU.TANH R173, R173 ;  /* 0x000000ad00ad7308 */ /* 0x000e220000002400 */
[----:B---3--:R-:W-:-:S07]  /*7c50*/  FMNMX.FTZ R6, R170, R179, !PT ;  /* 0x000000b3aa067209 */ /* 0x008fce0007810000 */
[----:B------:R-:W3:Y:S01]  /*7c60*/  MUFU.TANH R174, R174 ;  /* 0x000000ae00ae7308 */ /* 0x000ee20000002400 */
[----:B--2---:R-:W-:-:S07]  /*7c70*/  FMNMX.FTZ R6, R171, R6, !PT ;  /* 0x00000006ab067209 */ /* 0x004fce0007810000 */
[----:B------:R-:W2:Y:S01]  /*7c80*/  MUFU.TANH R175, R175 ;  /* 0x000000af00af7308 */ /* 0x000ea20000002400 */
[----:B0-----:R-:W-:-:S07]  /*7c90*/  FMNMX.FTZ R179, R173, R6, !PT ;  /* 0x00000006adb37209 */ /* 0x001fce0007810000 */
[----:B------:R-:W0:Y:S01]  /*7ca0*/  MUFU.EX2 R14, R14 ;  /* 0x0000000e000e7308 */ /* 0x000e220000000800 */
[----:B---3--:R-:W-:Y:S01]  /*7cb0*/  FMNMX.FTZ R6, R174, R179, !PT ;  /* 0x000000b3ae067209 */ /* 0x008fe20007810000 */
[--C-:B------:R-:W-:Y:S01]  /*7cc0*/  FFMA.FTZ R179, R21, UR10, -R177.reuse ;  /* 0x0000000a15b37c23 */ /* 0x100fe200080108b1 */
[----:B------:R-:W-:-:S01]  /*7cd0*/  FFMA.FTZ R21, R153, UR10, -R177 ;  /* 0x0000000a99157c23 */ /* 0x000fc200080108b1 */
[--C-:B------:R-:W-:Y:S01]  /*7ce0*/  FFMA.FTZ R153, R156, UR10, -R177.reuse ;  /* 0x0000000a9c997c23 */ /* 0x100fe200080108b1 */
[----:B------:R-:W-:-:S01]  /*7cf0*/  FFMA.FTZ R156, R159, UR10, -R177 ;  /* 0x0000000a9f9c7c23 */ /* 0x000fc200080108b1 */
[--C-:B------:R-:W-:Y:S01]  /*7d00*/  FFMA.FTZ R159, R165, UR10, -R177.reuse ;  /* 0x0000000aa59f7c23 */ /* 0x100fe200080108b1 */
[----:B------:R-:W-:-:S01]  /*7d10*/  FFMA.FTZ R165, R172, UR10, -R177 ;  /* 0x0000000aaca57c23 */ /* 0x000fc200080108b1 */
[----:B------:R-:W3:Y:S01]  /*7d20*/  MUFU.EX2 R15, R15 ;  /* 0x0000000f000f7308 */ /* 0x000ee20000000800 */
[----:B--2---:R-:W-:-:S05]  /*7d30*/  FMNMX.FTZ R6, R175, R6, !PT ;  /* 0x00000006af067209 */ /* 0x004fca0007810000 */
[----:B------:R-:W2:Y:S02]  /*7d40*/  SHFL.BFLY PT, R181, R6, 0x2, 0x1f ;  /* 0x0c401f0006b57f89 */ /* 0x000ea400000e0000 */
[----:B------:R-:W4:Y:S01]  /*7d50*/  MUFU.EX2 R176, R176 ;  /* 0x000000b000b07308 */ /* 0x000f220000000800 */
[-C--:B0-----:R-:W-:Y:S01]  /*7d60*/  FMUL.FTZ R24, R24, R14.reuse ;  /* 0x0000000e18187220 */ /* 0x081fe20000410000 */
        /* <DEDUP_REMOVED lines=20> */
[----:B--2---:R-:W-:Y:S01]  /*7eb0*/  FMNMX.FTZ R181, R6, R181, !PT ;  /* 0x000000b506b57209 */ /* 0x004fe20007810000 */
[-C--:B------:R-:W-:Y:S01]  /*7ec0*/  FMUL.FTZ R61, R61, R14.reuse ;  /* 0x0000000e3d3d7220 */ /* 0x080fe20000410000 */
[----:B------:R-:W-:Y:S01]  /*7ed0*/  MUFU.EX2 R21, R21 ;  /* 0x0000001500157308 */ /* 0x000fe20000000800 */
[-C--:B------:R-:W-:Y:S01]  /*7ee0*/  FMUL.FTZ R64, R64, R14.reuse ;  /* 0x0000000e40407220 */ /* 0x080fe20000410000 */
[-C--:B------:R-:W-:Y:S01]  /*7ef0*/  FMUL.FTZ R65, R65, R14.reuse ;  /* 0x0000000e41417220 */ /* 0x080fe20000410000 */
[----:B------:R-:W0:Y:S01]  /*7f00*/  SHFL.BFLY PT, R6, R181, 0x1, 0x1f ;  /* 0x0c201f00b5067f89 */ /* 0x000e2200000e0000 */
        /* <DEDUP_REMOVED lines=22> */
[----:B------:R-:W-:Y:S01]  /*8070*/  FMUL.FTZ R105, R105, R14 ;  /* 0x0000000e69697220 */ /* 0x000fe20000410000 */
[----:B0-----:R-:W-:Y:S01]  /*8080*/  FMNMX.FTZ R6, R181, R6, !PT ;  /* 0x00000006b5067209 */ /* 0x001fe20007810000 */
[----:B---3--:R-:W-:Y:S01]  /*8090*/  FFMA.FTZ R181, R14, R3, R15 ;  /* 0x000000030eb57223 */ /* 0x008fe2000001000f */
[-C--:B------:R-:W-:Y:S01]  /*80a0*/  FMUL.FTZ R108, R108, R14.reuse ;  /* 0x0000000e6c6c7220 */ /* 0x080fe20000410000 */
[-C--:B------:R-:W-:Y:S01]  /*80b0*/  FMUL.FTZ R109, R109, R14.reuse ;  /* 0x0000000e6d6d7220 */ /* 0x080fe20000410000 */
[----:B------:R-:W-:Y:S01]  /*80c0*/  FMUL.FTZ R112, R112, R14 ;  /* 0x0000000e70707220 */ /* 0x000fe20000410000 */
[C---:B------:R-:W-:Y:S01]  /*80d0*/  FADD.FTZ R9, -R6.reuse, R9 ;  /* 0x0000000906097221 */ /* 0x040fe20000010100 */
[----:B------:R-:W-:-:S01]  /*80e0*/  FFMA.FTZ R169, R6, R169, -8 ;  /* 0xc100000006a97423 */ /* 0x000fc200000100a9 */
[----:B----4-:R-:W-:Y:S01]  /*80f0*/  FADD.FTZ R181, R176, R181 ;  /* 0x000000b5b0b57221 */ /* 0x010fe20000010000 */
[----:B------:R-:W-:Y:S01]  /*8100*/  MUFU.EX2 R156, R156 ;  /* 0x0000009c009c7308 */ /* 0x000fe20000000800 */
[----:B------:R-:W-:Y:S01]  /*8110*/  FMUL.FTZ R9, R9, UR10 ;  /* 0x0000000a09097c20 */ /* 0x000fe20008410000 */
        /* <DEDUP_REMOVED lines=40> */
[----:B------:R-:W-:Y:S01]  /*83a0*/  FADD.FTZ R4, R20, R181 ;  /* 0x000000b514047221 */ /* 0x000fe20000010000 */
[----:B------:R-:W-:Y:S01]  /*83b0*/  F2FP.SATFINITE.E4M3.F32.PACK_AB_MERGE_C R20, R179, R20, RZ ;  /* 0x00000014b314723e */ /* 0x000fe200048070ff */
[-C--:B------:R-:W-:Y:S01]  /*83c0*/  FMUL.FTZ R26, R26, R9.reuse ;  /* 0x000000091a1a7220 */ /* 0x080fe20000410000 */
[-C--:B------:R-:W-:Y:S01]  /*83d0*/  FMUL.FTZ R27, R27, R9.reuse ;  /* 0x000000091b1b7220 */ /* 0x080fe20000410000 */
[----:B------:R-:W-:Y:S01]  /*83e0*/  FADD.FTZ R4, R179, R4 ;  /* 0x00000004b3047221 */ /* 0x000fe20000010000 */
        /* <DEDUP_REMOVED lines=11> */
[----:B------:R-:W-:Y:S01]  /*84a0*/  FFMA.FTZ R162, R171, UR10, -R169 ;  /* 0x0000000aaba27c23 */ /* 0x000fe200080108a9 */
[----:B------:R-:W-:-:S01]  /*84b0*/  FADD.FTZ R171, R21, R4 ;  /* 0x0000000415ab7221 */ /* 0x000fc20000010000 */
[----:B------:R-:W-:Y:S01]  /*84c0*/  FFMA.FTZ R169, R175, UR10, -R169 ;  /* 0x0000000aafa97c23 */ /* 0x000fe200080108a9 */
[----:B------:R-:W-:Y:S01]  /*84d0*/  F2FP.SATFINITE.E4M3.F32.PACK_AB_MERGE_C R177, R177, R12, RZ ;  /* 0x0000000cb1b1723e */ /* 0x000fe200048070ff */
[----:B------:R-:W-:Y:S01]  /*84e0*/  FMUL.FTZ R43, R43, R9 ;  /* 0x000000092b2b7220 */ /* 0x000fe20000410000 */
[----:B------:R-:W-:-:S01]  /*84f0*/  FADD.FTZ R4, R154, R171 ;  /* 0x000000ab9a047221 */ /* 0x000fc20000010000 */
[----:B------:R-:W0:Y:S01]  /*8500*/  MUFU.EX2 R152, R152 ;  /* 0x0000009800987308 */ /* 0x000e220000000800 */
[-C--:B------:R-:W-:Y:S01]  /*8510*/  FMUL.FTZ R46, R46, R9.reuse ;  /* 0x000000092e2e7220 */ /* 0x080fe20000410000 */
[----:B------:R-:W-:Y:S01]  /*8520*/  FMUL.FTZ R47, R47, R9 ;  /* 0x000000092f2f7220 */ /* 0x000fe20000410000 */
[----:B------:R-:W-:-:S01]  /*8530*/  FADD.FTZ R171, R153, R4 ;  /* 0x0000000499ab7221 */ /* 0x000fc20000010000 */
[-C--:B------:R-:W-:Y:S01]  /*8540*/  FMUL.FTZ R50, R50, R9.reuse ;  /* 0x0000000932327220 */ /* 0x080fe20000410000 */
[-C--:B------:R-:W-:Y:S01]  /*8550*/  FMUL.FTZ R51, R51, R9.reuse ;  /* 0x0000000933337220 */ /* 0x080fe20000410000 */
[----:B------:R-:W-:Y:S01]  /*8560*/  FMUL.FTZ R54, R54, R9 ;  /* 0x0000000936367220 */ /* 0x000fe20000410000 */
[----:B------:R-:W-:-:S01]  /*8570*/  FADD.FTZ R171, R178, R171 ;  /* 0x000000abb2ab7221 */ /* 0x000fc20000010000 */
[----:B------:R-:W4:Y:S01]  /*8580*/  MUFU.EX2 R155, R155 ;  /* 0x0000009b009b7308 */ /* 0x000f220000000800 */
[----:B------:R-:W-:Y:S01]  /*8590*/  F2FP.SATFINITE.E4M3.F32.PACK_AB_MERGE_C R178, R178, R153, RZ ;  /* 0x00000099b2b2723e */ /* 0x000fe200048070ff */
[-C--:B------:R-:W-:Y:S01]  /*85a0*/  FMUL.FTZ R55, R55, R9.reuse ;  /* 0x0000000937377220 */ /* 0x080fe20000410000 */
[-C--:B------:R-:W-:Y:S01]  /*85b0*/  FMUL.FTZ R58, R58, R9.reuse ;  /* 0x000000093a3a7220 */ /* 0x080fe20000410000 */
[-C--:B------:R-:W-:Y:S01]  /*85c0*/  FMUL.FTZ R59, R59, R9.reuse ;  /* 0x000000093b3b7220 */ /* 0x080fe20000410000 */
[-C--:B------:R-:W-:Y:S01]  /*85d0*/  FMUL.FTZ R62, R62, R9.reuse ;  /* 0x000000093e3e7220 */ /* 0x080fe20000410000 */
[-C--:B------:R-:W-:Y:S01]  /*85e0*/  FMUL.FTZ R63, R63, R9.reuse ;  /* 0x000000093f3f7220 */ /* 0x080fe20000410000 */
[-C--:B------:R-:W-:Y:S01]  /*85f0*/  FMUL.FTZ R66, R66, R9.reuse ;  /* 0x0000000942427220 */ /* 0x080fe20000410000 */
[----:B------:R-:W5:Y:S01]  /*8600*/  MUFU.EX2 R158, R158 ;  /* 0x0000009e009e7308 */ /* 0x000f620000000800 */
        /* <DEDUP_REMOVED lines=19> */
[----:B------:R-:W-:Y:S01]  /*8740*/  FMUL.FTZ R99, R99, R9 ;  /* 0x0000000963637220 */ /* 0x000fe20000410000 */
[----:B---3--:R-:W-:-:S01]  /*8750*/  FADD.FTZ R167, R172, R167 ;  /* 0x000000a7aca77221 */ /* 0x008fc20000010000 */
[-C--:B------:R-:W-:Y:S01]  /*8760*/  FMUL.FTZ R102, R102, R9.reuse ;  /* 0x0000000966667220 */ /* 0x080fe20000410000 */
[----:B------:R-:W-:Y:S01]  /*8770*/  FMUL.FTZ R103, R103, R9 ;  /* 0x0000000967677220 */ /* 0x000fe20000410000 */
[----:B------:R-:W2:Y:S01]  /*8780*/  MUFU.EX2 R163, R163 ;  /* 0x000000a300a37308 */ /* 0x000ea20000000800 */
[----:B0-----:R-:W-:-:S01]  /*8790*/  FADD.FTZ R4, R152, R167 ;  /* 0x000000a798047221 */ /* 0x001fc20000010000 */
[-C--:B------:R-:W-:Y:S01]  /*87a0*/  FMUL.FTZ R106, R106, R9.reuse ;  /* 0x000000096a6a7220 */ /* 0x080fe20000410000 */
[-C--:B------:R-:W-:Y:S01]  /*87b0*/  FMUL.FTZ R107, R107, R9.reuse ;  /* 0x000000096b6b7220 */ /* 0x080fe20000410000 */
[----:B------:R-:W-:Y:S01]  /*87c0*/  FMUL.FTZ R110, R110, R9 ;  /* 0x000000096e6e7220 */ /* 0x000fe20000410000 */
[----:B----4-:R-:W-:-:S01]  /*87d0*/  FADD.FTZ R167, R155, R4 ;  /* 0x000000049ba77221 */ /* 0x010fc20000010000 */
[----:B------:R-:W-:Y:S01]  /*87e0*/  FADD.FTZ R4, R156, R171 ;  /* 0x000000ab9c047221 */ /* 0x000fe20000010000 */
[----:B------:R-:W-:Y:S01]  /*87f0*/  F2FP.SATFINITE.E4M3.F32.PACK_AB_MERGE_C R155, R155, R152, RZ ;  /* 0x000000989b9b723e */ /* 0x000fe200048070ff */
[----:B------:R-:W0:Y:S01]  /*8800*/  MUFU.EX2 R160, R160 ;  /* 0x000000a000a07308 */ /* 0x000e220000000800 */
[----:B-----5:R-:W-:-:S01]  /*8810*/  FADD.FTZ R166, R158, R167 ;  /* 0x000000a79ea67221 */ /* 0x020fc20000010000 */
[----:B-1----:R-:W-:Y:S01]  /*8820*/  FADD.FTZ R167, R157, R4 ;  /* 0x000000049da77221 */ /* 0x002fe20000010000 */
        /* <DEDUP_REMOVED lines=31> */
[----:B------:R-:W-:Y:S01]  /*8a20*/  F2FP.SATFINITE.E4M3.F32.PACK_AB_MERGE_C R170, R170, R3, RZ ;  /* 0x00000003aaaa723e */ /* 0x000fe200048070ff */
[----:B------:R-:W-:Y:S01]  /*8a30*/  FMUL.FTZ R151, R151, R9 ;  /* 0x0000000997977220 */ /* 0x000fe20000410000 */
[----:B------:R-:W-:-:S02]  /*8a40*/  F2FP.SATFINITE.E4M3.F32.PACK_AB_MERGE_C R152, R176, R15, R20 ;  /* 0x0000000fb098723e */ /* 0x000fc40004807014 */
[----:B------:R-:W-:Y:S02]  /*8a50*/  F2FP.SATFINITE.E4M3.F32.PACK_AB_MERGE_C R157, R163, R158, R170 ;  /* 0x0000009ea39d723e */ /* 0x000fe400048070aa */
[----:B------:R-:W2:Y:S01]  /*8a60*/  MUFU.EX2 R164, R164 ;  /* 0x000000a400a47308 */ /* 0x000ea20000000800 */
[----:B0-----:R-:W-:-:S01]  /*8a70*/  FADD.FTZ R171, R159, R4 ;  /* 0x000000049fab7221 */ /* 0x001fc20000010000 */
[----:B------:R-:W-:Y:S02]  /*8a80*/  F2FP.SATFINITE.E4M3.F32.PACK_AB_MERGE_C R154, R154, R21, R178 ;  /* 0x000000159a9a723e */ /* 0x000fe400048070b2 */
[----:B------:R-:W-:-:S04]  /*8a90*/  F2FP.SATFINITE.E4M3.F32.PACK_AB_MERGE_C R155, R172, R13, R155 ;  /* 0x0000000dac9b723e */ /* 0x000fc8000480709b */
        /* <DEDUP_REMOVED lines=11> */
[----:B------:R-:W-:Y:S01]  /*8b50*/  F2FP.SATFINITE.E4M3.F32.PACK_AB_MERGE_C R158, R164, R159, R165 ;  /* 0x0000009fa49e723e */ /* 0x000fe200048070a5 */
[----:B0-----:R-:W-:-:S01]  /*8b60*/  FADD.FTZ R4, R174, R153 ;  /* 0x00000099ae047221 */ /* 0x001fc20000010000 */
[----:B------:R-:W-:Y:S02]  /*8b70*/  F2FP.SATFINITE.E4M3.F32.PACK_AB_MERGE_C R153, R11, R10, R177 ;  /* 0x0000000a0b99723e */ /* 0x000fe400048070b1 */
[C---:B-1----:R-:W-:Y:S01]  /*8b80*/  F2FP.SATFINITE.E4M3.F32.PACK_AB_MERGE_C R174, R169.reuse, R174, RZ ;  /* 0x000000aea9ae723e */ /* 0x042fe200048070ff */
[----:B------:R-:W-:-:S03]  /*8b90*/  FADD.FTZ R4, R169, R4 ;  /* 0x00000004a9047221 */ /* 0x000fc60000010000 */
[----:B------:R-:W-:Y:S01]  /*8ba0*/  F2FP.SATFINITE.E4M3.F32.PACK_AB_MERGE_C R159, R173, R162, R174 ;  /* 0x000000a2ad9f723e */ /* 0x000fe200048070ae */
[----:B------:R-:W-:Y:S06]  /*8bb0*/  @P1 BRA `(.L_x_1475) ;  /* 0x0000000000041947 */ /* 0x000fec0003800000 */
[----:B------:R-:W-:Y:S01]  /*8bc0*/  BPT.TRAP 0x1 ;  /* 0x000000040000795c */ /* 0x000fe20000300000 */
.L_x_1475:
[----:B------:R-:W-:Y:S01]  /*8bd0*/  PLOP3.LUT P2, PT, PT, PT, UP0, 0x40, 0x0 ;  /* 0x000000000000781c */ /* 0x000fe20003f4e808 */
[----:B------:R0:W1:-:S12]  /*8be0*/  SYNCS.PHASECHK.TRANS64.TRYWAIT P1, [UR56+0x28450], R7 ;  /* 0x02845007ff0075a7 */ /* 0x0000580008020178 */
[----:B0-----:R-:W-:Y:S05]  /*8bf0*/  @P2 BRA `(.L_x_1476) ;  /* 0x0000000000042947 */ /* 0x001fea0003800000 */
[----:B------:R-:W-:Y:S01]  /*8c00*/  BPT.TRAP 0x1 ;  /* 0x000000040000795c */ /* 0x000fe20000300000 */
.L_x_1476:
[----:B------:R-:W-:Y:S01]  /*8c10*/  VIADD R9, R195, 0x8 ;  /* 0x00000008c3097836 */ /* 0x000fe20000000000 */
[----:B-1----:R-:W-:Y:S06]  /*8c20*/  @P1 BRA `(.L_x_1477) ;  /* 0x0000000000081947 */ /* 0x002fec0003800000 */
[----:B------:R-:W0:Y:S02]  /*8c30*/  SYNCS.PHASECHK.TRANS64.TRYWAIT P1, [UR56+0x28450], R7 ;  /* 0x02845007ff0075a7 */ /* 0x000e240008020178 */
[----:B0-----:R-:W-:Y:S05]  /*8c40*/  @!P1 BRA `(.L_x_1478) ;  /* 0x000000d400489947 */ /* 0x001fea0003800000 */
.L_x_1477:
        /* <DEDUP_REMOVED lines=15> */
.L_x_1479:
[----:B------:R-:W-:Y:S01]  /*8d40*/  UIADD3 UR56, UR56, 0x28460, URZ ;  /* 0x0002846038387890 */ /* 0x000fe2000fffe03f */
[----:B------:R-:W-:Y:S02]  /*8d50*/  IMAD.MOV.U32 R9, RZ, RZ, R6 ;  /* 0x000000ffff097224 */ /* 0x000fe400078e0006 */
[----:B------:R-:W-:Y:S01]  /*8d60*/  IMAD.MOV.U32 R14, RZ, RZ, R5 ;  /* 0x000000ffff0e7224 */ /* 0x000fe200078e0005 */
[----:B------:R-:W-:-:S09]  /*8d70*/  UPRMT UR56, UR57, 0x654, UR56 ;  /* 0x0000065439387896 */ /* 0x000fd20008000038 */
[----:B------:R-:W-:Y:S01]  /*8d80*/  SYNCS.ARRIVE.TRANS64.RED.A1T0 RZ, [UR56], RZ ;  /* 0x000000ffffff79a7 */ /* 0x000fe20008100438 */
[----:B------:R-:W-:Y:S05]  /*8d90*/  @P0 BRA `(.L_x_1480) ;  /* 0xffffffe000d00947 */ /* 0x000fea000383ffff */
.L_x_1469:
[----:B------:R-:W-:-:S13]  /*8da0*/  ISETP.GE.AND P0, PT, R8, UR41, PT ;  /* 0x0000002908007c0c */ /* 0x000fda000bf06270 */
[----:B------:R-:W-:Y:S05]  /*8db0*/  @!P0 BRA `(.L_x_1481) ;  /* 0x00000028000c8947 */ /* 0x000fea0003800000 */
[----:B------:R-:W-:Y:S01]  /*8dc0*/  IMAD.MOV.U32 R11, RZ, RZ, R6 ;  /* 0x000000ffff0b7224 */ /* 0x000fe200078e0006 */
[----:B------:R-:W-:Y:S01]  /*8dd0*/  ULDC UR56, c[0x0][0x9e4] ;  /* 0x0002790000387ab9 */ /* 0x000fe20000000800 */
[----:B0-----:R-:W-:Y:S01]  /*8de0*/  IMAD.MOV.U32 R10, RZ, RZ, R5 ;  /* 0x000000ffff0a7224 */ /* 0x001fe200078e0005 */
[----:B------:R-:W-:Y:S01]  /*8df0*/  ULDC UR58, c[0x0][0x9dc] ;  /* 0x00027700003a7ab9 */ /* 0x000fe20000000800 */
[----:B------:R-:W-:Y:S01]  /*8e00*/  ULDC UR53, c[0x0][0x988] ;  /* 0x0002620000357ab9 */ /* 0x000fe20000000800 */
[----:B------:R-:W-:-:S05]  /*8e10*/  ULDC UR57, c[0x0][0x9e0] ;  /* 0x0002780000397ab9 */ /* 0x000fca0000000800 */
.L_x_1500:
        /* <DEDUP_REMOVED lines=8> */
.L_x_1482:
        /* <DEDUP_REMOVED lines=10> */
.L_x_1483:
[----:B-1----:R-:W-:Y:S05]  /*8f40*/  @P0 BRA `(.L_x_1484) ;  /* 0x0000000000080947 */ /* 0x002fea0003800000 */
[----:B------:R-:W1:Y:S02]  /*8f50*/  SYNCS.PHASECHK.TRANS64.TRYWAIT P0, [UR59+0x28430], R9 ;  /* 0x02843009ff0075a7 */ /* 0x000e64000800017b */
[----:B-1----:R-:W-:Y:S05]  /*8f60*/  @!P0 BRA `(.L_x_1485) ;  /* 0x000000d000988947 */ /* 0x002fea0003800000 */
.L_x_1484:
        /* <DEDUP_REMOVED lines=47> */
.L_x_1486:
[----:B------:R-:W-:Y:S01]  /*9260*/  UISETP.NE.AND UP2, UPT, UR50, URZ, UPT ;  /* 0x0000003f3200728c */ /* 0x000fe2000bf45270 */
[C---:B------:R-:W-:Y:S01]  /*9270*/  FMUL.FTZ R196, R0.reuse, R156 ;  /* 0x0000009c00c47220 */ /* 0x040fe20000410000 */
[----:B------:R-:W-:Y:S01]  /*9280*/  FMUL.FTZ R156, R0, R174 ;  /* 0x000000ae009c7220 */ /* 0x000fe20000410000 */
[----:B------:R-:W-:Y:S02]  /*9290*/  VIADD R174, R18, UR39 ;  /* 0x0000002712ae7c36 */ /* 0x000fe40008000000 */
[C---:B------:R-:W-:Y:S01]  /*92a0*/  FMUL.FTZ R12, R0.reuse, R154 ;  /* 0x0000009a000c7220 */ /* 0x040fe20000410000 */
[----:B------:R-:W-:Y:S01]  /*92b0*/  FMUL.FTZ R154, R0, R170 ;  /* 0x000000aa009a7220 */ /* 0x000fe20000410000 */
        /* <DEDUP_REMOVED lines=23> */
[----:B------:R-:W2:Y:S01]  /*9430*/  SHFL.IDX PT, R6, R174, RZ, 0x1c1f ;  /* 0x001c1fffae067589 */ /* 0x000ea200000e0000 */
        /* <DEDUP_REMOVED lines=20> */
[----:B------:R-:W-:Y:S01]  /*9580*/  SYNCS.ARRIVE.TRANS64.RED.A1T0 RZ, [UR6], RZ ;  /* 0x000000ffffff79a7 */ /* 0x000fe20008100406 */
[----:B------:R-:W-:-:S03]  /*9590*/  ULOP3.LUT UR6, URZ, UR58, URZ, 0x33, !UPT ;  /* 0x0000003a3f067292 */ /* 0x000fc6000f8e333f */
[----:B------:R-:W-:Y:S02]  /*95a0*/  IADD3 R7, -R176, UR40, R7 ;  /* 0x00000028b0077c10 */ /* 0x000fe4000fffe107 */
[----:B------:R-:W4:Y:S03]  /*95b0*/  MUFU.TANH R195, R195 ;  /* 0x000000c300c37308 */ /* 0x000f260000002400 */
[C---:B------:R-:W-:Y:S02]  /*95c0*/  VIADD R177, R7.reuse, UR57 ;  /* 0x0000003907b17c36 */ /* 0x040fe40008000000 */
[----:B------:R-:W-:Y:S02]  /*95d0*/  VIADD R179, R7, UR6 ;  /* 0x0000000607b37c36 */ /* 0x000fe40008000000 */
[----:B--2---:R-:W-:Y:S01]  /*95e0*/  IMAD.IADD R175, R177, 0x1, R6 ;  /* 0x00000001b1af7824 */ /* 0x004fe200078e0206 */
[----:B------:R-:W2:Y:S01]  /*95f0*/  MUFU.TANH R12, R12 ;  /* 0x0000000c000c7308 */ /* 0x000ea20000002400 */
        /* <DEDUP_REMOVED lines=30> */
[----:B--234-:R-:W-:Y:S05]  /*97e0*/  @P0 BRA `(.L_x_1487) ;  /* 0x00000000005c0947 */ /* 0x01cfea0003800000 */
        /* <DEDUP_REMOVED lines=8> */
[----:B------:R-:W2:Y:S02]  /*9870*/  @P0 LDC.64 R6, c[0x0][0x9e8] ;  /* 0x00027a00ff060b82 */ /* 0x000ea40000000a00 */
[----:B--2---:R-:W-:-:S05]  /*9880*/  @P0 IMAD.HI.U32 R6, R173, R6, RZ ;  /* 0x00000006ad060227 */ /* 0x004fca00078e00ff */
[----:B------:R-:W-:-:S04]  /*9890*/  @P0 SHF.R.U32.HI R173, RZ, R7, R6 ;  /* 0x00000007ffad0219 */ /* 0x000fc80000011606 */
[----:B------:R-:W-:Y:S01]  /*98a0*/  LOP3.LUT R173, RZ, R173, RZ, 0x33, !PT ;  /* 0x000000adffad7212 */ /* 0x000fe200078e33ff */
[----:B------:R-:W-:Y:S06]  /*98b0*/  BRA `(.L_x_1490) ;  /* 0x0000000000147947 */ /* 0x000fec0003800000 */
.L_x_1489:
[----:B------:R-:W-:-:S05]  /*98c0*/  IMAD.U32 R178, RZ, RZ, UR56 ;  /* 0x00000038ffb27e24 */ /* 0x000fca000f8e00ff */
[----:B------:R-:W-:-:S13]  /*98d0*/  ISETP.NE.AND P0, PT, R178, 0x1, PT ;  /* 0x00000001b200780c */ /* 0x000fda0003f05270 */
[----:B------:R-:W2:Y:S02]  /*98e0*/  @P0 LDC.64 R6, c[0x0][0x9e8] ;  /* 0x00027a00ff060b82 */ /* 0x000ea40000000a00 */
[----:B--2---:R-:W-:-:S05]  /*98f0*/  @P0 IMAD.HI.U32 R6, R173, R6, RZ ;  /* 0x00000006ad060227 */ /* 0x004fca00078e00ff */
[----:B------:R-:W-:-:S07]  /*9900*/  @P0 SHF.R.U32.HI R173, RZ, R7, R6 ;  /* 0x00000007ffad0219 */ /* 0x000fce0000011606 */
.L_x_1490:
[----:B------:R-:W-:Y:S05]  /*9910*/  BSYNC B0 ;  /* 0x0000000000007941 */ /* 0x000fea0003800000 */
.L_x_1488:
[----:B------:R-:W-:-:S04]  /*9920*/  IMAD R173, R173, R178, -R170 ;  /* 0x000000b2adad7224 */ /* 0x000fc800078e0aaa */
[----:B------:R-:W-:-:S05]  /*9930*/  IMAD R173, R16, -0x2, R173 ;  /* 0xfffffffe10ad7824 */ /* 0x000fca00078e02ad */
[----:B------:R-:W-:Y:S02]  /*9940*/  VIADDMNMX R175, R173, R178, R175, PT ;  /* 0x000000b2adaf7246 */ /* 0x000fe400038001af */
[----:B------:R-:W-:-:S07]  /*9950*/  VIMNMX R176, R176, R173, !PT ;  /* 0x000000adb0b07248 */ /* 0x000fce0007fe0100 */
.L_x_1487:
[----:B------:R-:W-:Y:S01]  /*9960*/  ISETP.GT.AND P0, PT, R8, -0x1, PT ;  /* 0xffffffff0800780c */ /* 0x000fe20003f04270 */
[----:B------:R-:W2:Y:S01]  /*9970*/  SHFL.IDX PT, R6, R174, 0x1, 0x1c1f ;  /* 0x003c1f00ae067f89 */ /* 0x000ea200000e0000 */
        /* <DEDUP_REMOVED lines=12> */
[----:B--2---:R-:W-:Y:S01]  /*9a40*/  IMAD.IADD R174, R177, 0x1, R6 ;  /* 0x00000001b1ae7824 */ /* 0x004fe200078e0206 */
        /* <DEDUP_REMOVED lines=53> */
.L_x_1493:
[----:B------:R-:W-:-:S05]  /*9da0*/  IMAD.U32 R176, RZ, RZ, UR56 ;  /* 0x00000038ffb07e24 */ /* 0x000fca000f8e00ff */
[----:B------:R-:W-:-:S13]  /*9db0*/  ISETP.NE.AND P1, PT, R176, 0x1, PT ;  /* 0x00000001b000780c */ /* 0x000fda0003f25270 */
[----:B------:R-:W0:Y:S02]  /*9dc0*/  @P1 LDC.64 R6, c[0x0][0x9e8] ;  /* 0x00027a00ff061b82 */ /* 0x000e240000000a00 */
[----:B0-----:R-:W-:-:S05]  /*9dd0*/  @P1 IMAD.HI.U32 R6, R5, R6, RZ ;  /* 0x0000000605061227 */ /* 0x001fca00078e00ff */
[----:B------:R-:W-:-:S07]  /*9de0*/  @P1 SHF.R.U32.HI R5, RZ, R7, R6 ;  /* 0x00000007ff051219 */ /* 0x000fce0000011606 */
.L_x_1494:
[----:B------:R-:W-:Y:S05]  /*9df0*/  BSYNC B0 ;  /* 0x0000000000007941 */ /* 0x000fea0003800000 */
.L_x_1492:
[----:B------:R-:W-:-:S04]  /*9e00*/  IMAD R5, R5, R176, -R170 ;  /* 0x000000b005057224 */ /* 0x000fc800078e0aaa */
[----:B------:R-:W-:-:S05]  /*9e10*/  IMAD R5, R16, -0x2, R5 ;  /* 0xfffffffe10057824 */ /* 0x000fca00078e0205 */
[----:B------:R-:W-:Y:S02]  /*9e20*/  VIADDMNMX R174, R5, R176, R174, PT ;  /* 0x000000b005ae7246 */ /* 0x000fe400038001ae */
[----:B------:R-:W-:-:S07]  /*9e30*/  VIMNMX R175, R175, R5, !PT ;  /* 0x00000005afaf7248 */ /* 0x000fce0007fe0100 */
.L_x_1491:
        /* <DEDUP_REMOVED lines=109> */
[----:B------:R-:W2:Y:S08]  /*a510*/  MUFU.EX2 R169, R169 ;  /* 0x000000a900a97308 */ /* 0x000eb00000000800 */
[----:B------:R-:W-:Y:S08]  /*a520*/  MUFU.EX2 R175, R175 ;  /* 0x000000af00af7308 */ /* 0x000ff00000000800 */
[----:B------:R-:W-:Y:S01]  /*a530*/  MUFU.EX2 R176, R176 ;  /* 0x000000b000b07308 */ /* 0x000fe20000000800 */
[-C--:B--2---:R-:W-:Y:S01]  /*a540*/  FMUL.FTZ R24, R24, R169.reuse ;  /* 0x000000a918187220 */ /* 0x084fe20000410000 */
        /* <DEDUP_REMOVED lines=121> */
[----:B------:R-:W-:Y:S01]  /*ace0*/  FMUL.FTZ R149, R149, R169 ;  /* 0x000000a995957220 */ /* 0x000fe20000410000 */
        /* <DEDUP_REMOVED lines=21> */
[----:B------:R5:W1:Y:S01]  /*ae40*/  MUFU.EX2 R3, R156 ;  /* 0x0000009c00037308 */ /* 0x000a620000000800 */
        /* <DEDUP_REMOVED lines=17> */
[----:B--2---:R-:W-:Y:S01]  /*af60*/  FADD.FTZ R155, R11, R154 ;  /* 0x0000009a0b9b7221 */ /* 0x004fe20000010000 */
[----:B------:R-:W-:Y:S01]  /*af70*/  F2FP.SATFINITE.E4M3.F32.PACK_AB_MERGE_C R152, R7, R170, R159 ;  /* 0x000000aa0798723e */ /* 0x000fe2000480709f */
[----:B------:R-:W-:Y:S01]  /*af80*/  FMUL.FTZ R79, R79, R20 ;  /* 0x000000144f4f7220 */ /* 0x000fe20000410000 */
[----:B------:R-:W-:-:S01]  /*af90*/  FADD.FTZ R154, R164, R153 ;  /* 0x00000099a49a7221 */ /* 0x000fc20000010000 */
[----:B----4-:R-:W-:Y:S01]  /*afa0*/  FADD.FTZ R156, R180, R155 ;  /* 0x0000009bb49c7221 */ /* 0x010fe20000010000 */
[----:B------:R-:W-:Y:S01]  /*afb0*/  FMUL.FTZ R82, R82, R20 ;  /* 0x0000001452527220 */ /* 0x000fe20000410000 */
[----:B------:R-:W2:Y:S01]  /*afc0*/  MUFU.EX2 R166, R166 ;  /* 0x000000a600a67308 */ /* 0x000ea20000000800 */
[----:B------:R-:W-:-:S01]  /*afd0*/  FADD.FTZ R153, R165, R154 ;  /* 0x0000009aa5997221 */ /* 0x000fc20000010000 */
[----:B-1----:R-:W-:Y:S01]  /*afe0*/  FADD.FTZ R155, R3, R156 ;  /* 0x0000009c039b7221 */ /* 0x002fe20000010000 */
[C---:B------:R-:W-:Y:S01]  /*aff0*/  F2FP.SATFINITE.E4M3.F32.PACK_AB_MERGE_C R165, R178.reuse, R165, RZ ;  /* 0x000000a5b2a5723e */ /* 0x040fe200048070ff */
[----:B------:R-:W-:Y:S01]  /*b000*/  FMUL.FTZ R83, R83, R20 ;  /* 0x0000001453537220 */ /* 0x000fe20000410000 */
[----:B------:R-:W-:-:S01]  /*b010*/  FADD.FTZ R153, R178, R153 ;  /* 0x00000099b2997221 */ /* 0x000fc20000010000 */
[-C--:B------:R-:W-:Y:S01]  /*b020*/  FMUL.FTZ R86, R86, R20.reuse ;  /* 0x0000001456567220 */ /* 0x080fe20000410000 */
[----:B------:R-:W-:Y:S01]  /*b030*/  FMUL.FTZ R87, R87, R20 ;  /* 0x0000001457577220 */ /* 0x000fe20000410000 */
[----:B------:R-:W1:Y:S01]  /*b040*/  MUFU.EX2 R181, R181 ;  /* 0x000000b500b57308 */ /* 0x000e620000000800 */
        /* <DEDUP_REMOVED lines=49> */
[----:B------:R-:W-:Y:S01]  /*b360*/  F2FP.SATFINITE.E4M3.F32.PACK_AB_MERGE_C R155, R15, R12, R21 ;  /* 0x0000000c0f9b723e */ /* 0x000fe20004807015 */
[----:B------:R-:W-:Y:S01]  /*b370*/  FMUL.FTZ R151, R151, R20 ;  /* 0x0000001497977220 */ /* 0x000fe20000410000 */
[C---:B--2---:R-:W-:Y:S01]  /*b380*/  F2FP.SATFINITE.E4M3.F32.PACK_AB_MERGE_C R158, R171.reuse, R168, RZ ;  /* 0x000000a8ab9e723e */ /* 0x044fe200048070ff */
[----:B------:R-:W-:-:S03]  /*b390*/  FADD.FTZ R3, R171, R14 ;  /* 0x0000000eab037221 */ /* 0x000fc60000010000 */
[----:B------:R-:W-:Y:S02]  /*b3a0*/  F2FP.SATFINITE.E4M3.F32.PACK_AB_MERGE_C R158, R167, R166, R158 ;  /* 0x000000a6a79e723e */ /* 0x000fe4000480709e */
[C---:B-1----:R-:W-:Y:S01]  /*b3b0*/  F2FP.SATFINITE.E4M3.F32.PACK_AB_MERGE_C R160, R161.reuse, R160, RZ ;  /* 0x000000a0a1a0723e */ /* 0x042fe200048070ff */
[----:B------:R-:W-:-:S03]  /*b3c0*/  FADD.FTZ R4, R161, R4 ;  /* 0x00000004a1047221 */ /* 0x000fc60000010000 */
[----:B------:R-:W-:Y:S01]  /*b3d0*/  F2FP.SATFINITE.E4M3.F32.PACK_AB_MERGE_C R159, R182, R181, R160 ;  /* 0x000000b5b69f723e */ /* 0x000fe200048070a0 */
[----:B------:R-:W-:Y:S06]  /*b3e0*/  @P0 BRA `(.L_x_1495) ;  /* 0x0000000000040947 */ /* 0x000fec0003800000 */
[----:B------:R-:W-:Y:S01]  /*b3f0*/  BPT.TRAP 0x1 ;  /* 0x000000040000795c */ /* 0x000fe20000300000 */
.L_x_1495:
[----:B------:R-:W-:Y:S01]  /*b400*/  PLOP3.LUT P1, PT, PT, PT, UP0, 0x40, 0x0 ;  /* 0x000000000000781c */ /* 0x000fe20003f2e808 */
[----:B------:R0:W1:-:S12]  /*b410*/  SYNCS.PHASECHK.TRANS64.TRYWAIT P0, [UR59+0x28450], R9 ;  /* 0x02845009ff0075a7 */ /* 0x000058000800017b */
[----:B0-----:R-:W-:Y:S05]  /*b420*/  @P1 BRA `(.L_x_1496) ;  /* 0x0000000000041947 */ /* 0x001fea0003800000 */
[----:B------:R-:W-:Y:S01]  /*b430*/  BPT.TRAP 0x1 ;  /* 0x000000040000795c */ /* 0x000fe20000300000 */
.L_x_1496:
[----:B------:R-:W-:Y:S01]  /*b440*/  VIADD R7, R200, 0x8 ;  /* 0x00000008c8077836 */ /* 0x000fe20000000000 */
[----:B-1----:R-:W-:Y:S06]  /*b450*/  @P0 BRA `(.L_x_1497) ;  /* 0x0000000000080947 */ /* 0x002fec0003800000 */
[----:B------:R-:W0:Y:S02]  /*b460*/  SYNCS.PHASECHK.TRANS64.TRYWAIT P0, [UR59+0x28450], R9 ;  /* 0x02845009ff0075a7 */ /* 0x000e24000800017b */
[----:B0-----:R-:W-:Y:S05]  /*b470*/  @!P0 BRA `(.L_x_1498) ;  /* 0x000000ac006c8947 */ /* 0x001fea0003800000 */
.L_x_1497:
        /* <DEDUP_REMOVED lines=15> */
.L_x_1499:
[----:B------:R-:W-:Y:S01]  /*b570*/  UIADD3 UR59, UR59, 0x28460, URZ ;  /* 0x000284603b3b7890 */ /* 0x000fe2000fffe03f */
[C---:B------:R-:W-:Y:S01]  /*b580*/  ISETP.GT.AND P0, PT, R8.reuse, UR41, PT ;  /* 0x0000002908007c0c */ /* 0x040fe2000bf04270 */
[----:B------:R-:W-:Y:S02]  /*b590*/  VIADD R8, R8, 0xffffffff ;  /* 0xffffffff08087836 */ /* 0x000fe40000000000 */
[----:B------:R-:W-:Y:S01]  /*b5a0*/  UPRMT UR59, UR60, 0x654, UR59 ;  /* 0x000006543c3b7896 */ /* 0x000fe2000800003b */
[----:B------:R-:W-:Y:S02]  /*b5b0*/  IMAD.MOV.U32 R11, RZ, RZ, R6 ;  /* 0x000000ffff0b7224 */ /* 0x000fe400078e0006 */
[----:B0-----:R-:W-:-:S06]  /*b5c0*/  IMAD.MOV.U32 R10, RZ, RZ, R5 ;  /* 0x000000ffff0a7224 */ /* 0x001fcc00078e0005 */
[----:B------:R-:W-:Y:S01]  /*b5d0*/  SYNCS.ARRIVE.TRANS64.RED.A1T0 RZ, [UR59], RZ ;  /* 0x000000ffffff79a7 */ /* 0x000fe2000810043b */
[----:B------:R-:W-:Y:S05]  /*b5e0*/  @P0 BRA `(.L_x_1500) ;  /* 0xffffffd8000c0947 */ /* 0x000fea000383ffff */
.L_x_1481:
[----:B------:R-:W-:Y:S01]  /*b5f0*/  ULDC.64 UR8, c[0x0][0x9a0] ;  /* 0x0002680000087ab9 */ /* 0x000fe20000000a00 */
[----:B0-----:R-:W-:Y:S01]  /*b600*/  IMAD.MOV.U32 R7, RZ, RZ, 0x3f800000 ;  /* 0x3f800000ff077424 */ /* 0x001fe200078e00ff */
        /* <DEDUP_REMOVED lines=21> */
[----:B------:R1:W2:Y:S01]  /*b760*/  @P0 LDG.E R7, desc[UR54][R8.64] ;  /* 0x0000003608070981 */ /* 0x0002a2000c1e1900 */
[----:B------:R-:W-:Y:S01]  /*b770*/  IMAD.U32 R20, RZ, RZ, UR10 ;  /* 0x0000000aff147e24 */ /* 0x000fe2000f8e00ff */
[----:B------:R-:W-:Y:S01]  /*b780*/  UIADD3 UR43, UR43, 0x1, URZ ;  /* 0x000000012b2b7890 */ /* 0x000fe2000fffe03f */
[----:B0-----:R-:W-:Y:S01]  /*b790*/  IMAD.MOV.U32 R2, RZ, RZ, -0x800000 ;  /* 0xff800000ff027424 */ /* 0x001fe200078e00ff */
[----:B------:R-:W0:Y:S01]  /*b7a0*/  SHFL.BFLY PT, R0, R3, 0x2, 0x1f ;  /* 0x0c401f0003007f89 */ /* 0x000e2200000e0000 */
[----:B------:R-:W-:Y:S02]  /*b7b0*/  UIADD3 UR45, UR45, 0x1, URZ ;  /* 0x000000012d2d7890 */ /* 0x000fe4000fffe03f */
[----:B------:R-:W-:Y:S01]  /*b7c0*/  UISETP.NE.AND UP0, UPT, UR43, 0x2, UPT ;  /* 0x000000022b00788c */ /* 0x000fe2000bf05270 */
[----:B------:R-:W3:Y:S01]  /*b7d0*/  SHFL.BFLY PT, R13, R4, 0x2, 0x1f ;  /* 0x0c401f00040d7f89 */ /* 0x000ee200000e0000 */
[----:B-1----:R-:W-:Y:S02]  /*b7e0*/  IMAD.MOV.U32 R8, RZ, RZ, RZ ;  /* 0x000000ffff087224 */ /* 0x002fe400078e00ff */
[----:B------:R-:W-:-:S02]  /*b7f0*/  USEL UR4, URZ, 0x1, UP0 ;  /* 0x000000013f047887 */ /* 0x000fc40008000000 */
[----:B------:R-:W-:Y:S02]  /*b800*/  USEL UR43, UR43, URZ, UP0 ;  /* 0x0000003f2b2b7287 */ /* 0x000fe40008000000 */
[----:B------:R-:W-:Y:S01]  /*b810*/  ULOP3.LUT UR44, UR44, UR4, URZ, 0x3c, !UPT ;  /* 0x000000042c2c7292 */ /* 0x000fe2000f8e3c3f */
[----:B0-----:R-:W-:Y:S01]  /*b820*/  FADD.FTZ R0, R0, R3 ;  /* 0x0000000300007221 */ /* 0x001fe20000010000 */
[----:B---3--:R-:W-:-:S04]  /*b830*/  FADD.FTZ R13, R13, R4 ;  /* 0x000000040d0d7221 */ /* 0x008fc80000010000 */
        /* <DEDUP_REMOVED lines=14> */
[----:B------:R-:W-:-:S03]  /*b920*/  @P1 FMUL.FTZ R4, R4, 0.69314718246459960938 ;  /* 0x3f31721804041820 */ /* 0x000fc60000410000 */
        /* <DEDUP_REMOVED lines=138> */
[----:B------:R-:W-:-:S07]  /*c1d0*/  FMUL.FTZ R9, R151, R9 ;  /* 0x0000000997097220 */ /* 0x000fce0000410000 */
.L_x_1422:
[----:B------:R-:W0:Y:S08]  /*c1e0*/  S2UR UR4, SR_CgaCtaId ;  /* 0x00000000000479c3 */ /* 0x000e300000008800 */
[----:B------:R-:W-:Y:S06]  /*c1f0*/  BAR.SYNC.DEFER_BLOCKING 0x5, 0x180 ;  /* 0x0146000000007b1d */ /* 0x000fec0000010000 */
[----:B------:R-:W-:Y:S01]  /*c200*/  UMOV UR6, 0x400 ;  /* 0x0000040000067882 */ /* 0x000fe20000000000 */
[----:B------:R-:W-:Y:S01]  /*c210*/  BSSY B0, `(.L_x_1501) ;  /* 0x00003a0000007945 */ /* 0x000fe20003800000 */
[----:B0-----:R-:W-:-:S09]  /*c220*/  ULEA UR6, UR4, UR6, 0x18 ;  /* 0x0000000604067291 */ /* 0x001fd2000f8ec03f */
[----:B------:R-:W0:Y:S02]  /*c230*/  LDS.128 R44, [UR6+0x284d0] ;  /* 0x0284d006ff2c7984 */ /* 0x000e240008000c00 */
[----:B0-----:R-:W-:Y:S02]  /*c240*/  R2UR UR5, R45 ;  /* 0x000000002d0572ca */ /* 0x001fe400000e0000 */
[----:B------:R-:W-:Y:S02]  /*c250*/  R2UR UR48, R46 ;  /* 0x000000002e3072ca */ /* 0x000fe400000e0000 */
[----:B------:R-:W-:Y:S01]  /*c260*/  R2UR UR47, R47 ;  /* 0x000000002f2f72ca */ /* 0x000fe200000e0000 */
[----:B------:R-:W-:Y:S06]  /*c270*/  BAR.ARV 0x4, 0x180 ;  /* 0x0106000000007b1d */ /* 0x000fec0000002000 */
[----:B------:R-:W-:Y:S08]  /*c280*/  @P0 BRA `(.L_x_1502) ;  /* 0x0000002c00000947 */ /* 0x000ff00003800000 */
[----:B------:R-:W0:Y:S01]  /*c290*/  S2R R74, SR_TID.X ;  /* 0x00000000004a7919 */ /* 0x000e220000002100 */
[----:B------:R-:W-:Y:S01]  /*c2a0*/  ULDC.64 UR8, c[0x4][0x128] ;  /* 0x01004a0000087ab9 */ /* 0x000fe20000000a00 */
[----:B------:R-:W1:Y:S01]  /*c2b0*/  S2UR UR4, SR_SWINHI ;  /* 0x00000000000479c3 */ /* 0x000e620000002f00 */
[----:B------:R-:W-:Y:S01]  /*c2c0*/  F2FP.BF16.F32.PACK_AB R55, R102, R55 ;  /* 0x000000376637723e */ /* 0x000fe200000010ff */
[----:B------:R-:W-:Y:S01]  /*c2d0*/  ULDC.64 UR10, c[0x0][0xc00] ;  /* 0x00030000000a7ab9 */ /* 0x000fe20000000a00 */
[----:B0-----:R-:W-:-:S05]  /*c2e0*/  IMAD.SHL.U32 R20, R74, 0x4, RZ ;  /* 0x000000044a147824 */ /* 0x001fca00078e00ff */
[----:B------:R-:W-:-:S04]  /*c2f0*/  LOP3.LUT R20, R20, 0xc, RZ, 0xc0, !PT ;  /* 0x0000000c14147812 */ /* 0x000fc800078ec0ff */
[----:B------:R-:W-:-:S05]  /*c300*/  IADD3 R20, P0, R20, UR8, RZ ;  /* 0x0000000814147c10 */ /* 0x000fca000ff1e0ff */
[----:B------:R-:W-:-:S05]  /*c310*/  IMAD.X R21, RZ, RZ, UR9, P0 ;  /* 0x00000009ff157e24 */ /* 0x000fca00080e06ff */
[----:B------:R0:W2:Y:S01]  /*c320*/  LDG.E.CONSTANT R20, desc[UR54][R20.64] ;  /* 0x0000003614147981 */ /* 0x0000a2000c1e9900 */
[----:B------:R-:W-:Y:S01]  /*c330*/  F2FP.BF16.F32.PACK_AB R54, R103, R54 ;  /* 0x000000366736723e */ /* 0x000fe200000010ff */
[----:B------:R-:W-:Y:S01]  /*c340*/  UMOV UR8, UR6 ;  /* 0x0000000600087c82 */ /* 0x000fe20008000000 */
[----:B-1----:R-:W-:Y:S01]  /*c350*/  UMOV UR9, UR4 ;  /* 0x0000000400097c82 */ /* 0x002fe20008000000 */
[----:B------:R-:W-:Y:S01]  /*c360*/  F2FP.BF16.F32.PACK_AB R45, R87, R62 ;  /* 0x0000003e572d723e */ /* 0x000fe200000010ff */
[----:B------:R-:W-:Y:S01]  /*c370*/  UISETP.NE.U32.AND UP0, UPT, UR10, URZ, UPT ;  /* 0x0000003f0a00728c */ /* 0x000fe2000bf05070 */
[----:B------:R-:W-:Y:S02]  /*c380*/  F2FP.BF16.F32.PACK_AB R32, R5, R32 ;  /* 0x000000200520723e */ /* 0x000fe400000010ff */
[----:B------:R-:W-:Y:S01]  /*c390*/  F2FP.BF16.F32.PACK_AB R33, R6, R33 ;  /* 0x000000210621723e */ /* 0x000fe200000010ff */
[----:B------:R-:W-:Y:S01]  /*c3a0*/  UISETP.NE.AND.EX UP0, UPT, UR11, URZ, UPT, UP0 ;  /* 0x0000003f0b00728c */ /* 0x000fe2000bf05300 */
[----:B------:R-:W-:-:S02]  /*c3b0*/  F2FP.BF16.F32.PACK_AB R112, R77, R112 ;  /* 0x000000704d70723e */ /* 0x000fc400000010ff */
[----:B0-----:R-:W-:Y:S01]  /*c3c0*/  LOP3.LUT P0, R21, R74, 0x3, RZ, 0xc0, !PT ;  /* 0x000000034a157812 */ /* 0x001fe2000780c0ff */
[----:B------:R-:W-:Y:S01]  /*c3d0*/  ULDC.64 UR10, c[0x0][0xc00] ;  /* 0x00030000000a7ab9 */ /* 0x000fe20000000a00 */
[----:B------:R-:W-:Y:S01]  /*c3e0*/  F2FP.BF16.F32.PACK_AB R113, R76, R113 ;  /* 0x000000714c71723e */ /* 0x000fe200000010ff */
[----:B------:R-:W-:Y:S01]  /*c3f0*/  UIMAD.WIDE UR10, UR38, 0x4, UR10 ;  /* 0x00000004260a78a5 */ /* 0x000fe2000f8e020a */
[----:B------:R-:W-:Y:S02]  /*c400*/  ISETP.EQ.OR P0, PT, R21, 0x3, !P0 ;  /* 0x000000031500780c */ /* 0x000fe40004702670 */
[----:B------:R-:W-:Y:S02]  /*c410*/  F2FP.BF16.F32.PACK_AB R5, R158, R159 ;  /* 0x0000009f9e05723e */ /* 0x000fe400000010ff */
[----:B------:R-:W-:Y:S02]  /*c420*/  SEL R123, R55, R54, P0 ;  /* 0x00000036377b7207 */ /* 0x000fe40000000000 */
[----:B------:R-:W-:Y:S01]  /*c430*/  SEL R62, R54, R55, P0 ;  /* 0x00000037363e7207 */ /* 0x000fe20000000000 */
[----:B------:R-:W-:Y:S01]  /*c440*/  IMAD.MOV.U32 R54, RZ, RZ, 0x2 ;  /* 0x00000002ff367424 */ /* 0x000fe200078e00ff */
[----:B------:R-:W-:-:S02]  /*c450*/  F2FP.BF16.F32.PACK_AB R6, R156, R157 ;  /* 0x0000009d9c06723e */ /* 0x000fc400000010ff */
[----:B------:R-:W-:Y:S01]  /*c460*/  F2FP.BF16.F32.PACK_AB R136, R101, R136 ;  /* 0x000000886588723e */ /* 0x000fe200000010ff */
[----:B------:R-:W-:Y:S01]  /*c470*/  IMAD.WIDE R54, R189, R54, UR8 ;  /* 0x00000008bd367e25 */ /* 0x000fe2000f8e0236 */
        /* <DEDUP_REMOVED lines=8> */
[----:B------:R-:W-:Y:S02]  /*c500*/  F2FP.BF16.F32.PACK_AB R29, R29, R72 ;  /* 0x000000481d1d723e */ /* 0x000fe400000010ff */
        /* <DEDUP_REMOVED lines=14> */
[C---:B------:R-:W-:Y:S02]  /*c5f0*/  IADD3 R6, P2, R54.reuse, 0x20, RZ ;  /* 0x0000002036067810 */ /* 0x040fe40007f5e0ff */
[C---:B------:R-:W-:Y:S02]  /*c600*/  IADD3 R137, P3, R54.reuse, 0x40, RZ ;  /* 0x0000004036897810 */ /* 0x040fe40007f7e0ff */
[----:B------:R-:W-:Y:S02]  /*c610*/  IADD3 R139, P4, R54, 0x60, RZ ;  /* 0x00000060368b7810 */ /* 0x000fe40007f9e0ff */
[----:B------:R-:W-:Y:S02]  /*c620*/  F2FP.BF16.F32.PACK_AB R148, R148, R149 ;  /* 0x000000959494723e */ /* 0x000fe400000010ff */
[----:B------:R-:W-:Y:S02]  /*c630*/  F2FP.BF16.F32.PACK_AB R141, R140, R141 ;  /* 0x0000008d8c8d723e */ /* 0x000fe400000010ff */
[----:B------:R-:W-:-:S02]  /*c640*/  F2FP.BF16.F32.PACK_AB R13, R13, R56 ;  /* 0x000000380d0d723e */ /* 0x000fc400000010ff */
[----:B------:R-:W-:Y:S01]  /*c650*/  F2FP.BF16.F32.PACK_AB R12, R12, R57 ;  /* 0x000000390c0c723e */ /* 0x000fe200000010ff */
[----:B------:R-:W-:Y:S01]  /*c660*/  IMAD.X R57, RZ, RZ, R55, P3 ;  /* 0x000000ffff397224 */ /* 0x000fe200018e0637 */
        /* <DEDUP_REMOVED lines=9> */
[----:B------:R-:W-:Y:S02]  /*c700*/  SEL R85, R29, R28, P0 ;  /* 0x0000001c1d557207 */ /* 0x000fe40000000000 */
[----:B------:R-:W-:-:S02]  /*c710*/  SEL R26, R28, R29, P0 ;  /* 0x0000001d1c1a7207 */ /* 0x000fc40000000000 */
[----:B------:R-:W-:Y:S02]  /*c720*/  F2FP.BF16.F32.PACK_AB R41, R8, R41 ;  /* 0x000000290829723e */ /* 0x000fe400000010ff */
[----:B------:R-:W-:Y:S02]  /*c730*/  F2FP.BF16.F32.PACK_AB R132, R132, R133 ;  /* 0x000000858484723e */ /* 0x000fe400000010ff */
[----:B------:R-:W-:Y:S02]  /*c740*/  F2FP.BF16.F32.PACK_AB R36, R36, R81 ;  /* 0x000000512424723e */ /* 0x000fe400000010ff */
[----:B------:R-:W-:Y:S02]  /*c750*/  F2FP.BF16.F32.PACK_AB R109, R109, R144 ;  /* 0x000000906d6d723e */ /* 0x000fe400000010ff */
[----:B------:R-:W-:Y:S02]  /*c760*/  F2FP.BF16.F32.PACK_AB R108, R108, R145 ;  /* 0x000000916c6c723e */ /* 0x000fe400000010ff */
        /* <DEDUP_REMOVED lines=9> */
[----:B------:R-:W-:Y:S02]  /*c800*/  SEL R30, R105, R104, P0 ;  /* 0x00000068691e7207 */ /* 0x000fe40000000000 */
        /* <DEDUP_REMOVED lines=16> */
[----:B------:R-:W-:-:S02]  /*c910*/  LOP3.LUT R3, R54, 0x380, RZ, 0xc0, !PT ;  /* 0x0000038036037812 */ /* 0x000fc400078ec0ff */
[----:B------:R-:W-:Y:S02]  /*c920*/  F2FP.BF16.F32.PACK_AB R37, R37, R80 ;  /* 0x000000502525723e */ /* 0x000fe400000010ff */
[----:B------:R-:W-:Y:S02]  /*c930*/  F2FP.BF16.F32.PACK_AB R86, R86, R63 ;  /* 0x0000003f5656723e */ /* 0x000fe400000010ff */
[----:B------:R-:W-:Y:S02]  /*c940*/  F2FP.BF16.F32.PACK_AB R110, R110, R51 ;  /* 0x000000336e6e723e */ /* 0x000fe400000010ff */
[----:B------:R-:W-:Y:S02]  /*c950*/  F2FP.BF16.F32.PACK_AB R43, R118, R43 ;  /* 0x0000002b762b723e */ /* 0x000fe400000010ff */
[----:B------:R-:W-:Y:S02]  /*c960*/  F2FP.BF16.F32.PACK_AB R42, R119, R42 ;  /* 0x0000002a772a723e */ /* 0x000fe400000010ff */
[----:B------:R-:W-:-:S02]  /*c970*/  F2FP.BF16.F32.PACK_AB R39, R126, R39 ;  /* 0x000000277e27723e */ /* 0x000fc400000010ff */
[----:B------:R-:W-:Y:S02]  /*c980*/  F2FP.BF16.F32.PACK_AB R38, R127, R38 ;  /* 0x000000267f26723e */ /* 0x000fe400000010ff */
[C---:B------:R-:W-:Y:S02]  /*c990*/  IADD3 R12, P5, R54.reuse, 0x4000, RZ ;  /* 0x00004000360c7810 */ /* 0x040fe40007fbe0ff */
[C---:B------:R-:W-:Y:S02]  /*c9a0*/  IADD3 R141, P6, R54.reuse, 0x4020, RZ ;  /* 0x00004020368d7810 */ /* 0x040fe40007fde0ff */
[C---:B------:R-:W-:Y:S02]  /*c9b0*/  IADD3 R143, P1, R54.reuse, 0x4040, RZ ;  /* 0x00004040368f7810 */ /* 0x040fe40007f3e0ff */
[C---:B------:R-:W-:Y:S02]  /*c9c0*/  IADD3 R145, P2, R54.reuse, 0x4060, RZ ;  /* 0x0000406036917810 */ /* 0x040fe40007f5e0ff */
[----:B------:R-:W-:-:S02]  /*c9d0*/  IADD3 R14, P3, R54, 0x8000, RZ ;  /* 0x00008000360e7810 */ /* 0x000fc40007f7e0ff */
[----:B------:R-:W-:Y:S02]  /*c9e0*/  IADD3 R147, P4, R54, 0x8020, RZ ;  /* 0x0000802036937810 */ /* 0x000fe40007f9e0ff */
[----:B------:R-:W-:Y:S02]  /*c9f0*/  F2FP.BF16.F32.PACK_AB R40, R7, R40 ;  /* 0x000000280728723e */ /* 0x000fe400000010ff */
[----:B------:R-:W-:Y:S01]  /*ca00*/  F2FP.BF16.F32.PACK_AB R134, R134, R35 ;  /* 0x000000238686723e */ /* 0x000fe200000010ff */
[----:B------:R-:W-:Y:S01]  /*ca10*/  IMAD.X R13, RZ, RZ, R55, P4 ;  /* 0x000000ffff0d7224 */ /* 0x000fe200020e0637 */
[----:B------:R-:W-:Y:S02]  /*ca20*/  SEL R75, R32, R33, P0 ;  /* 0x00000021204b7207 */ /* 0x000fe40000000000 */
[----:B------:R-:W-:Y:S02]  /*ca30*/  SEL R66, R33, R32, P0 ;  /* 0x0000002021427207 */ /* 0x000fe40000000000 */
[----:B------:R-:W-:-:S02]  /*ca40*/  SEL R91, R109, R108, P0 ;  /* 0x0000006c6d5b7207 */ /* 0x000fc40000000000 */
[----:B------:R-:W-:Y:S02]  /*ca50*/  SEL R35, R108, R109, P0 ;  /* 0x0000006d6c237207 */ /* 0x000fe40000000000 */
[----:B------:R-:W-:Y:S02]  /*ca60*/  F2FP.BF16.F32.PACK_AB R150, R150, R27 ;  /* 0x0000001b9696723e */ /* 0x000fe400000010ff */
[----:B------:R-:W-:Y:S02]  /*ca70*/  SEL R103, R128, R129, P0 ;  /* 0x0000008180677207 */ /* 0x000fe40000000000 */
[----:B------:R-:W-:Y:S02]  /*ca80*/  SEL R33, R129, R128, P0 ;  /* 0x0000008081217207 */ /* 0x000fe40000000000 */
[----:B------:R-:W-:Y:S02]  /*ca90*/  SEL R109, R132, R125, P0 ;  /* 0x0000007d846d7207 */ /* 0x000fe40000000000 */
[----:B------:R-:W-:-:S02]  /*caa0*/  SEL R47, R125, R132, P0 ;  /* 0x000000847d2f7207 */ /* 0x000fc40000000000 */
[----:B------:R-:W-:Y:S02]  /*cab0*/  SEL R115, R67, R8, P0 ;  /* 0x0000000843737207 */ /* 0x000fe40000000000 */
[----:B------:R-:W-:Y:S02]  /*cac0*/  SEL R50, R8, R67, P0 ;  /* 0x0000004308327207 */ /* 0x000fe40000000000 */
[----:B------:R-:W-:Y:S02]  /*cad0*/  SHF.R.U64 R3, R3, 0x3, RZ ;  /* 0x0000000303037819 */ /* 0x000fe400000012ff */
[----:B------:R-:W-:Y:S02]  /*cae0*/  SEL R87, R37, R36, P0 ;  /* 0x0000002425577207 */ /* 0x000fe40000000000 */
[----:B------:R-:W-:Y:S01]  /*caf0*/  SEL R27, R36, R37, P0 ;  /* 0x00000025241b7207 */ /* 0x000fe20000000000 */
[----:B------:R-:W-:Y:S01]  /*cb00*/  IMAD.X R37, RZ, RZ, R55, P3 ;  /* 0x000000ffff257224 */ /* 0x000fe200018e0637 */
[----:B------:R-:W-:-:S02]  /*cb10*/  SEL R119, R86, R45, P0 ;  /* 0x0000002d56777207 */ /* 0x000fc40000000000 */
[----:B------:R-:W-:Y:S01]  /*cb20*/  SEL R51, R45, R86, P0 ;  /* 0x000000562d337207 */ /* 0x000fe20000000000 */
[--C-:B------:R-:W-:Y:S01]  /*cb30*/  IMAD.X R45, RZ, RZ, R55.reuse, P6 ;  /* 0x000000ffff2d7224 */ /* 0x100fe200030e0637 */
        /* <DEDUP_REMOVED lines=11> */
[----:B------:R-:W-:Y:S02]  /*cbf0*/  F2FP.BF16.F32.PACK_AB R152, R152, R153 ;  /* 0x000000999898723e */ /* 0x000fe400000010ff */
[----:B------:R-:W-:Y:S02]  /*cc00*/  SEL R77, R40, R41, P0 ;  /* 0x00000029284d7207 */ /* 0x000fe40000000000 */
[----:B------:R-:W-:-:S02]  /*cc10*/  SEL R63, R41, R40, P0 ;  /* 0x00000028293f7207 */ /* 0x000fc40000000000 */
[C---:B------:R-:W-:Y:S02]  /*cc20*/  IADD3 R149, P5, R54.reuse, 0x8040, RZ ;  /* 0x0000804036957810 */ /* 0x040fe40007fbe0ff */
[C---:B------:R-:W-:Y:S02]  /*cc30*/  IADD3 R151, P6, R54.reuse, 0x8060, RZ ;  /* 0x0000806036977810 */ /* 0x040fe40007fde0ff */
[C---:B------:R-:W-:Y:S01]  /*cc40*/  IADD3 R40, P1, R54.reuse, 0xc000, RZ ;  /* 0x0000c00036287810 */ /* 0x040fe20007f3e0ff */
[--C-:B------:R-:W-:Y:S01]  /*cc50*/  IMAD.X R15, RZ, RZ, R55.reuse, P5 ;  /* 0x000000ffff0f7224 */ /* 0x100fe200028e0637 */
[C---:B------:R-:W-:Y:S02]  /*cc60*/  IADD3 R153, P2, R54.reuse, 0xc020, RZ ;  /* 0x0000c02036997810 */ /* 0x040fe40007f5e0ff */
[C---:B------:R-:W-:Y:S02]  /*cc70*/  IADD3 R155, P3, R54.reuse, 0xc040, RZ ;  /* 0x0000c040369b7810 */ /* 0x040fe40007f7e0ff */
[----:B------:R-:W-:Y:S01]  /*cc80*/  IADD3 R157, P4, R54, 0xc060, RZ ;  /* 0x0000c060369d7810 */ /* 0x000fe20007f9e0ff */
[----:B------:R-:W-:Y:S01]  /*cc90*/  IMAD.X R41, RZ, RZ, R55, P2 ;  /* 0x000000ffff297224 */ /* 0x000fe200010e0637 */
[----:B------:R-:W-:-:S02]  /*cca0*/  LOP3.LUT R54, R3, R54, RZ, 0x3c, !PT ;  /* 0x0000003603367212 */ /* 0x000fc400078e3cff */
[----:B------:R-:W-:Y:S01]  /*ccb0*/  SHF.R.U64 R3, R4, 0x3, RZ ;  /* 0x0000000304037819 */ /* 0x000fe200000012ff */
[----:B------:R-:W-:Y:S01]  /*ccc0*/  IMAD.X R5, RZ, RZ, R55, P4 ;  /* 0x000000ffff057224 */ /* 0x000fe200020e0637 */
[----:B------:R-:W-:Y:S02]  /*ccd0*/  LOP3.LUT R8, R137, 0x380, RZ, 0xc0, !PT ;  /* 0x0000038089087812 */ /* 0x000fe400078ec0ff */
[----:B------:R-:W-:Y:S02]  /*cce0*/  F2FP.BF16.F32.PACK_AB R11, R11, R48 ;  /* 0x000000300b0b723e */ /* 0x000fe400000010ff */
[----:B------:R-:W-:Y:S02]  /*ccf0*/  LOP3.LUT R60, R3, R6, RZ, 0x3c, !PT ;  /* 0x00000006033c7212 */ /* 0x000fe400078e3cff */
[----:B------:R-:W-:Y:S02]  /*cd00*/  LOP3.LUT R3, R12, 0x380, RZ, 0xc0, !PT ;  /* 0x000003800c037812 */ /* 0x000fe400078ec0ff */
[----:B------:R-:W-:-:S02]  /*cd10*/  SHF.R.U64 R4, R8, 0x3, RZ ;  /* 0x0000000308047819 */ /* 0x000fc400000012ff */
[----:B------:R-:W-:Y:S02]  /*cd20*/  SEL R79, R11, R10, P0 ;  /* 0x0000000a0b4f7207 */ /* 0x000fe40000000000 */
[----:B------:R-:W-:Y:S01]  /*cd30*/  SEL R21, R10, R11, P0 ;  /* 0x0000000b0a157207 */ /* 0x000fe20000000000 */
[----:B------:R-:W-:Y:S01]  /*cd40*/  IMAD.X R11, RZ, RZ, R55, P6 ;  /* 0x000000ffff0b7224 */ /* 0x000fe200030e0637 */
[----:B------:R-:W-:Y:S02]  /*cd50*/  LOP3.LUT R10, R139, 0x380, RZ, 0xc0, !PT ;  /* 0x000003808b0a7812 */ /* 0x000fe400078ec0ff */
[----:B------:R-:W-:Y:S02]  /*cd60*/  SHF.R.U64 R3, R3, 0x3, RZ ;  /* 0x0000000303037819 */ /* 0x000fe400000012ff */
[----:B------:R-:W-:Y:S02]  /*cd70*/  LOP3.LUT R56, R4, R137, RZ, 0x3c, !PT ;  /* 0x0000008904387212 */ /* 0x000fe400078e3cff */
[----:B------:R-:W-:-:S02]  /*cd80*/  LOP3.LUT R4, R141, 0x380, RZ, 0xc0, !PT ;  /* 0x000003808d047812 */ /* 0x000fc400078ec0ff */
[----:B------:R-:W-:Y:S02]  /*cd90*/  LOP3.LUT R6, R143, 0x380, RZ, 0xc0, !PT ;  /* 0x000003808f067812 */ /* 0x000fe400078ec0ff */
[----:B------:R-:W-:Y:S02]  /*cda0*/  F2FP.BF16.F32.PACK_AB R121, R84, R121 ;  /* 0x000000795479723e */ /* 0x000fe400000010ff */
[----:B------:R-:W-:Y:S02]  /*cdb0*/  F2FP.BF16.F32.PACK_AB R59, R94, R59 ;  /* 0x0000003b5e3b723e */ /* 0x000fe400000010ff */
[----:B------:R-:W-:Y:S02]  /*cdc0*/  SHF.R.U64 R8, R10, 0x3, RZ ;  /* 0x000000030a087819 */ /* 0x000fe400000012ff */
[----:B------:R-:W-:Y:S01]  /*cdd0*/  LOP3.LUT R48, R3, R12, RZ, 0x3c, !PT ;  /* 0x0000000c03307212 */ /* 0x000fe200078e3cff */
[----:B--2---:R-:W-:Y:S01]  /*cde0*/  SHFL.IDX PT, R75, R75, R20, 0x1c1f ;  /* 0x001c1f144b4b7589 */ /* 0x004fe200000e0000 */
[----:B------:R-:W-:-:S02]  /*cdf0*/  LOP3.LUT R3, R14, 0x380, RZ, 0xc0, !PT ;  /* 0x000003800e037812 */ /* 0x000fc400078ec0ff */
[----:B------:R-:W-:Y:S01]  /*ce00*/  SHF.R.U64 R4, R4, 0x3, RZ ;  /* 0x0000000304047819 */ /* 0x000fe200000012ff */
[----:B------:R-:W-:Y:S01]  /*ce10*/  SHFL.IDX PT, R113, R113, R20, 0x1c1f ;  /* 0x001c1f1471717589 */ /* 0x000fe200000e0000 */
[----:B------:R-:W-:Y:S02]  /*ce20*/  SHF.R.U64 R6, R6, 0x3, RZ ;  /* 0x0000000306067819 */ /* 0x000fe400000012ff */
[----:B------:R-:W-:Y:S01]  /*ce30*/  SEL R101, R120, R121, P0 ;  /* 0x0000007978657207 */ /* 0x000fe20000000000 */
[----:B------:R-:W-:Y:S01]  /*ce40*/  SHFL.IDX PT, R117, R117, R20, 0x1c1f ;  /* 0x001c1f1475757589 */ /* 0x000fe200000e0000 */
[----:B------:R-:W-:Y:S02]  /*ce50*/  SEL R32, R121, R120, P0 ;  /* 0x0000007879207207 */ /* 0x000fe40000000000 */
[----:B------:R-:W-:Y:S01]  /*ce60*/  SEL R121, R59, R44, P0 ;  /* 0x0000002c3b797207 */ /* 0x000fe20000000000 */
[----:B------:R-:W-:Y:S01]  /*ce70*/  SHFL.IDX PT, R73, R73, R20, 0x1c1f ;  /* 0x001c1f1449497589 */ /* 0x000fe200000e0000 */
[----:B------:R-:W-:-:S02]  /*ce80*/  LOP3.LUT R52, R8, R139, RZ, 0x3c, !PT ;  /* 0x0000008b08347212 */ /* 0x000fc400078e3cff */
[----:B------:R-:W-:Y:S01]  /*ce90*/  SEL R59, R44, R59, P0 ;  /* 0x0000003b2c3b7207 */ /* 0x000fe20000000000 */
[----:B------:R-:W-:Y:S01]  /*cea0*/  SHFL.IDX PT, R77, R77, R20, 0x1c1f ;  /* 0x001c1f144d4d7589 */ /* 0x000fe200000e0000 */
[----:B------:R-:W-:Y:S02]  /*ceb0*/  LOP3.LUT R8, R145, 0x380, RZ, 0xc0, !PT ;  /* 0x0000038091087812 */ /* 0x000fe400078ec0ff */
[----:B------:R-:W-:Y:S01]  /*cec0*/  SHF.R.U64 R3, R3, 0x3, RZ ;  /* 0x0000000303037819 */ /* 0x000fe200000012ff */
[----:B------:R-:W-:Y:S01]  /*ced0*/  SHFL.IDX PT, R79, R79, R20, 0x1c1f ;  /* 0x001c1f144f4f7589 */ /* 0x000fe200000e0000 */
[----:B------:R-:W-:Y:S02]  /*cee0*/  LOP3.LUT R44, R4, R141, RZ, 0x3c, !PT ;  /* 0x0000008d042c7212 */ /* 0x000fe400078e3cff */
[----:B------:R-:W-:Y:S01]  /*cef0*/  LOP3.LUT R42, R6, R143, RZ, 0x3c, !PT ;  /* 0x0000008f062a7212 */ /* 0x000fe200078e3cff */
[----:B------:R-:W-:Y:S01]  /*cf00*/  SHFL.IDX PT, R81, R81, R20, 0x1c1f ;  /* 0x001c1f1451517589 */ /* 0x000fe200000e0000 */
[----:B------:R-:W-:-:S02]  /*cf10*/  LOP3.LUT R4, R147, 0x380, RZ, 0xc0, !PT ;  /* 0x0000038093047812 */ /* 0x000fc400078ec0ff */
[----:B------:R-:W-:Y:S01]  /*cf20*/  LOP3.LUT R6, R149, 0x380, RZ, 0xc0, !PT ;  /* 0x0000038095067812 */ /* 0x000fe200078ec0ff */
[----:B------:R-:W-:Y:S01]  /*cf30*/  SHFL.IDX PT, R83, R83, R20, 0x1c1f ;  /* 0x001c1f1453537589 */ /* 0x000fe200000e0000 */
[----:B------:R-:W-:Y:S02]  /*cf40*/  SHF.R.U64 R8, R8, 0x3, RZ ;  /* 0x0000000308087819 */ /* 0x000fe400000012ff */
[----:B------:R-:W-:Y:S01]  /*cf50*/  LOP3.LUT R36, R3, R14, RZ, 0x3c, !PT ;  /* 0x0000000e03247212 */ /* 0x000fe200078e3cff */
[----:B------:R-:W-:Y:S01]  /*cf60*/  SHFL.IDX PT, R85, R85, R20, 0x1c1f ;  /* 0x001c1f1455557589 */ /* 0x000fe200000e0000 */
[----:B------:R-:W-:Y:S02]  /*cf70*/  SHF.R.U64 R4, R4, 0x3, RZ ;  /* 0x0000000304047819 */ /* 0x000fe400000012ff */
[----:B------:R-:W-:Y:S01]  /*cf80*/  SHF.R.U64 R6, R6, 0x3, RZ ;  /* 0x0000000306067819 */ /* 0x000fe200000012ff */
[----:B------:R-:W-:Y:S01]  /*cf90*/  SHFL.IDX PT, R87, R87, R20, 0x1c1f ;  /* 0x001c1f1457577589 */ /* 0x000fe200000e0000 */
[----:B------:R-:W-:-:S02]  /*cfa0*/  MOV R92, R52 ;  /* 0x00000034005c7202 */ /* 0x000fc40000000f00 */
[----:B------:R-:W-:Y:S01]  /*cfb0*/  LOP3.LUT R38, R8, R145, RZ, 0x3c, !PT ;  /* 0x0000009108267212 */ /* 0x000fe200078e3cff */
[----:B------:R-:W-:Y:S01]  /*cfc0*/  SHFL.IDX PT, R89, R89, R20, 0x1c1f ;  /* 0x001c1f1459597589 */ /* 0x000fe200000e0000 */
[----:B------:R-:W-:Y:S02]  /*cfd0*/  MOV R53, R36 ;  /* 0x0000002400357202 */ /* 0x000fe40000000f00 */
[----:B------:R-:W-:Y:S01]  /*cfe0*/  SEL R107, R7, R152, P0 ;  /* 0x00000098076b7207 */ /* 0x000fe20000000000 */
[----:B------:R-:W-:Y:S01]  /*cff0*/  SHFL.IDX PT, R95, R95, R20, 0x1c1f ;  /* 0x001c1f145f5f7589 */ /* 0x000fe200000e0000 */
[----:B------:R-:W-:Y:S01]  /*d000*/  SEL R72, R152, R7, P0 ;  /* 0x0000000798487207 */ /* 0x000fe20000000000 */
[----:B------:R-:W-:Y:S01]  /*d010*/  IMAD.X R7, RZ, RZ, R55, P3 ;  /* 0x000000ffff077224 */ /* 0x000fe200018e0637 */
[----:B------:R-:W-:Y:S01]  /*d020*/  LOP3.LUT R8, R151, 0x380, RZ, 0xc0, !PT ;  /* 0x0000038097087812 */ /* 0x000fe200078ec0ff */
[----:B------:R-:W-:Y:S01]  /*d030*/  SHFL.IDX PT, R93, R93, R20, 0x1c1f ;  /* 0x001c1f145d5d7589 */ /* 0x000fe200000e0000 */
[----:B------:R-:W-:-:S02]  /*d040*/  LOP3.LUT R37, R20, 0x2, RZ, 0x3c, !PT ;  /* 0x0000000214257812 */ /* 0x000fc400078e3cff */
[----:B------:R-:W-:Y:S01]  /*d050*/  LOP3.LUT R12, R4, R147, RZ, 0x3c, !PT ;  /* 0x00000093040c7212 */ /* 0x000fe200078e3cff */
[----:B------:R-:W-:Y:S01]  /*d060*/  SHFL.IDX PT, R107, R107, R20, 0x1c1f ;  /* 0x001c1f146b6b7589 */ /* 0x000fe200000e0000 */
[----:B------:R-:W-:Y:S02]  /*d070*/  LOP3.LUT R14, R6, R149, RZ, 0x3c, !PT ;  /* 0x00000095060e7212 */ /* 0x000fe400078e3cff */
[----:B------:R-:W-:Y:S01]  /*d080*/  LOP3.LUT R3, R40, 0x380, RZ, 0xc0, !PT ;  /* 0x0000038028037812 */ /* 0x000fe200078ec0ff */
[----:B------:R-:W0:Y:S01]  /*d090*/  SHFL.IDX PT, R66, R66, R37, 0x1c1f ;  /* 0x001c1f2542427589 */ /* 0x000e2200000e0000 */
[----:B------:R-:W-:Y:S02]  /*d0a0*/  LOP3.LUT R4, R153, 0x380, RZ, 0xc0, !PT ;  /* 0x0000038099047812 */ /* 0x000fe400078ec0ff */
[----:B------:R-:W-:Y:S01]  /*d0b0*/  LOP3.LUT R6, R155, 0x380, RZ, 0xc0, !PT ;  /* 0x000003809b067812 */ /* 0x000fe200078ec0ff */
[----:B------:R-:W1:Y:S01]  /*d0c0*/  SHFL.IDX PT, R72, R72, R37, 0x1c1f ;  /* 0x001c1f2548487589 */ /* 0x000e6200000e0000 */
[----:B------:R-:W-:-:S02]  /*d0d0*/  SHF.R.U64 R8, R8, 0x3, RZ ;  /* 0x0000000308087819 */ /* 0x000fc400000012ff */
[----:B------:R-:W-:Y:S01]  /*d0e0*/  SHF.R.U64 R3, R3, 0x3, RZ ;  /* 0x0000000303037819 */ /* 0x000fe200000012ff */
[----:B------:R-:W2:Y:S01]  /*d0f0*/  SHFL.IDX PT, R74, R74, R37, 0x1c1f ;  /* 0x001c1f254a4a7589 */ /* 0x000ea200000e0000 */
[----:B------:R-:W-:Y:S02]  /*d100*/  SHF.R.U64 R4, R4, 0x3, RZ ;  /* 0x0000000304047819 */ /* 0x000fe400000012ff */
[----:B------:R-:W-:Y:S01]  /*d110*/  SHF.R.U64 R6, R6, 0x3, RZ ;  /* 0x0000000306067819 */ /* 0x000fe200000012ff */
[----:B------:R-:W3:Y:S01]  /*d120*/  SHFL.IDX PT, R76, R76, R37, 0x1c1f ;  /* 0x001c1f254c4c7589 */ /* 0x000ee200000e0000 */
[----:B------:R-:W-:Y:S02]  /*d130*/  LOP3.LUT R10, R8, R151, RZ, 0x3c, !PT ;  /* 0x00000097080a7212 */ /* 0x000fe400078e3cff */
[----:B------:R-:W-:Y:S01]  /*d140*/  LOP3.LUT R8, R3, R40, RZ, 0x3c, !PT ;  /* 0x0000002803087212 */ /* 0x000fe200078e3cff */
[----:B------:R-:W-:Y:S01]  /*d150*/  SHFL.IDX PT, R97, R97, R20, 0x1c1f ;  /* 0x001c1f1461617589 */ /* 0x000fe200000e0000 */
[----:B------:R-:W-:-:S02]  /*d160*/  LOP3.LUT R40, R4, R153, RZ, 0x3c, !PT ;  /* 0x0000009904287212 */ /* 0x000fc400078e3cff */
[----:B------:R-:W-:Y:S01]  /*d170*/  LOP3.LUT R6, R6, R155, RZ, 0x3c, !PT ;  /* 0x0000009b06067212 */ /* 0x000fe200078e3cff */
[----:B------:R-:W-:Y:S01]  /*d180*/  SHFL.IDX PT, R101, R101, R20, 0x1c1f ;  /* 0x001c1f1465657589 */ /* 0x000fe200000e0000 */
[----:B------:R-:W-:Y:S02]  /*d190*/  LOP3.LUT R78, R157, 0x380, RZ, 0xc0, !PT ;  /* 0x000003809d4e7812 */ /* 0x000fe400078ec0ff */
[----:B------:R-:W-:Y:S01]  /*d1a0*/  SEL R131, R134, R135, P0 ;  /* 0x0000008786837207 */ /* 0x000fe20000000000 */
[----:B------:R-:W-:Y:S01]  /*d1b0*/  SHFL.IDX PT, R103, R103, R20, 0x1c1f ;  /* 0x001c1f1467677589 */ /* 0x000fe200000e0000 */
[----:B------:R-:W-:Y:S02]  /*d1c0*/  SEL R68, R135, R134, P0 ;  /* 0x0000008687447207 */ /* 0x000fe40000000000 */
[----:B------:R-:W-:Y:S01]  /*d1d0*/  SEL R135, R150, R9, P0 ;  /* 0x0000000996877207 */ /* 0x000fe20000000000 */
[----:B------:R-:W-:Y:S01]  /*d1e0*/  SHFL.IDX PT, R99, R99, R20, 0x1c1f ;  /* 0x001c1f1463637589 */ /* 0x000fe200000e0000 */
[----:B------:R-:W-:-:S02]  /*d1f0*/  MOV R40, R40 ;  /* 0x0000002800287202 */ /* 0x000fc40000000f00 */
[----:B------:R-:W-:Y:S01]  /*d200*/  MOV R96, R60 ;  /* 0x0000003c00607202 */ /* 0x000fe20000000f00 */
[----:B------:R-:W-:Y:S01]  /*d210*/  SHFL.IDX PT, R91, R91, R20, 0x1c1f ;  /* 0x001c1f145b5b7589 */ /* 0x000fe200000e0000 */
[----:B------:R-:W-:Y:S02]  /*d220*/  MOV R41, R6 ;  /* 0x0000000600297202 */ /* 0x000fe40000000f00 */
[----:B------:R-:W-:Y:S01]  /*d230*/  SHF.R.U64 R78, R78, 0x3, RZ ;  /* 0x000000034e4e7819 */ /* 0x000fe200000012ff */
[----:B------:R-:W4:Y:S01]  /*d240*/  SHFL.IDX PT, R6, R69, R37, 0x1c1f ;  /* 0x001c1f2545067589 */ /* 0x000f2200000e0000 */
[----:B------:R-:W-:Y:S02]  /*d250*/  MOV R61, R44 ;  /* 0x0000002c003d7202 */ /* 0x000fe40000000f00 */
[----:B------:R-:W-:Y:S01]  /*d260*/  MOV R45, R14 ;  /* 0x0000000e002d7202 */ /* 0x000fe20000000f00 */
[----:B------:R-:W-:Y:S01]  /*d270*/  SHFL.IDX PT, R105, R105, R20, 0x1c1f ;  /* 0x001c1f1469697589 */ /* 0x000fe200000e0000 */
[----:B------:R-:W-:Y:S01]  /*d280*/  SEL R71, R9, R150, P0 ;  /* 0x0000009609477207 */ /* 0x000fe20000000000 */
[----:B------:R-:W-:Y:S01]  /*d290*/  IMAD.X R9, RZ, RZ, R55, P1 ;  /* 0x000000ffff097224 */ /* 0x000fe200008e0637 */
[----:B------:R-:W-:Y:S01]  /*d2a0*/  LOP3.LUT R4, R78, R157, RZ, 0x3c, !PT ;  /* 0x0000009d4e047212 */ /* 0x000fe200078e3cff */
[----:B------:R-:W4:Y:S01]  /*d2b0*/  SHFL.IDX PT, R14, R63, R37, 0x1c1f ;  /* 0x001c1f253f0e7589 */ /* 0x000f2200000e0000 */
[----:B------:R-:W-:-:S02]  /*d2c0*/  MOV R98, R54 ;  /* 0x0000003600627202 */ /* 0x000fc40000000f00 */
[----:B------:R-:W-:Y:S01]  /*d2d0*/  MOV R55, R38 ;  /* 0x0000002600377202 */ /* 0x000fe20000000f00 */
[----:B------:R-:W-:Y:S01]  /*d2e0*/  SHFL.IDX PT, R109, R109, R20, 0x1c1f ;  /* 0x001c1f146d6d7589 */ /* 0x000fe200000e0000 */
[----:B------:R-:W-:Y:S02]  /*d2f0*/  MOV R90, R48 ;  /* 0x00000030005a7202 */ /* 0x000fe40000000f00 */
[----:B------:R-:W-:Y:S01]  /*d300*/  MOV R94, R56 ;  /* 0x00000038005e7202 */ /* 0x000fe20000000f00 */
[----:B------:R-:W-:Y:S01]  /*d310*/  SHFL.IDX PT, R111, R111, R20, 0x1c1f ;  /* 0x001c1f146f6f7589 */ /* 0x000fe200000e0000 */
[----:B------:R-:W-:Y:S02]  /*d320*/  MOV R57, R42 ;  /* 0x0000002a00397202 */ /* 0x000fe40000000f00 */
[----:B------:R-:W-:Y:S01]  /*d330*/  MOV R43, R10 ;  /* 0x0000000a002b7202 */ /* 0x000fe20000000f00 */
[----:B------:R-:W-:Y:S01]  /*d340*/  SHFL.IDX PT, R115, R115, R20, 0x1c1f ;  /* 0x001c1f1473737589 */ /* 0x000fe200000e0000 */
[----:B------:R-:W-:-:S02]  /*d350*/  MOV R3, R8 ;  /* 0x0000000800037202 */ /* 0x000fc40000000f00 */
[----:B------:R-:W-:Y:S01]  /*d360*/  MOV R49, R12 ;  /* 0x0000000c00317202 */ /* 0x000fe20000000f00 */
[----:B------:R-:W-:Y:S01]  /*d370*/  SHFL.IDX PT, R119, R119, R20, 0x1c1f ;  /* 0x001c1f1477777589 */ /* 0x000fe200000e0000 */
[----:B0-----:R-:W-:Y:S02]  /*d380*/  SEL R8, R75, R66, P0 ;  /* 0x000000424b087207 */ /* 0x001fe40000000000 */
[----:B------:R-:W-:Y:S01]  /*d390*/  SEL R10, R66, R75, P0 ;  /* 0x0000004b420a7207 */ /* 0x000fe20000000000 */
[----:B------:R-:W-:Y:S01]  /*d3a0*/  SHFL.IDX PT, R121, R121, R20, 0x1c1f ;  /* 0x001c1f1479797589 */ /* 0x000fe200000e0000 */
[----:B-1----:R-:W-:Y:S02]  /*d3b0*/  SEL R13, R107, R72, P0 ;  /* 0x000000486b0d7207 */ /* 0x002fe40000000000 */
[----:B------:R-:W-:Y:S01]  /*d3c0*/  SEL R15, R72, R107, P0 ;  /* 0x0000006b480f7207 */ /* 0x000fe20000000000 */
[----:B------:R-:W-:Y:S01]  /*d3d0*/  SHFL.IDX PT, R123, R123, R20, 0x1c1f ;  /* 0x001c1f147b7b7589 */ /* 0x000fe200000e0000 */
[----:B--2---:R-:W-:-:S02]  /*d3e0*/  SEL R9, R113, R74, P0 ;  /* 0x0000004a71097207 */ /* 0x004fc40000000000 */
[----:B------:R-:W-:Y:S01]  /*d3f0*/  SEL R11, R74, R113, P0 ;  /* 0x000000714a0b7207 */ /* 0x000fe20000000000 */
[----:B------:R-:W-:Y:S01]  /*d400*/  SHFL.IDX PT, R125, R125, R20, 0x1c1f ;  /* 0x001c1f147d7d7589 */ /* 0x000fe200000e0000 */
[----:B------:R-:W-:Y:S02]  /*d410*/  MOV R42, R4 ;  /* 0x00000004002a7202 */ /* 0x000fe40000000f00 */
[----:B---3--:R-:W-:Y:S01]  /*d420*/  SEL R5, R117, R76, P0 ;  /* 0x0000004c75057207 */ /* 0x008fe20000000000 */
        /* <DEDUP_REMOVED lines=8> */
[----:B------:R-:W-:Y:S01]  /*d4b0*/  PLOP3.LUT P2, PT, PT, PT, UP0, 0x80, 0x0 ;  /* 0x000000000000781c */ /* 0x000fe20003f4f008 */
[----:B------:R-:W-:Y:S04]  /*d4c0*/  SHFL.IDX PT, R133, R133, R20, 0x1c1f ;  /* 0x001c1f1485857589 */ /* 0x000fe800000e0000 */
[----:B------:R-:W-:Y:S04]  /*d4d0*/  SHFL.IDX PT, R135, R135, R20, 0x1c1f ;  /* 0x001c1f1487877589 */ /* 0x000fe800000e0000 */
[----:B------:R-:W0:Y:S04]  /*d4e0*/  SHFL.IDX PT, R20, R21, R37, 0x1c1f ;  /* 0x001c1f2515147589 */ /* 0x000e2800000e0000 */
[----:B------:R-:W1:Y:S04]  /*d4f0*/  SHFL.IDX PT, R58, R58, R37, 0x1c1f ;  /* 0x001c1f253a3a7589 */ /* 0x000e6800000e0000 */
[----:B------:R0:W2:Y:S04]  /*d500*/  SHFL.IDX PT, R36, R24, R37, 0x1c1f ;  /* 0x001c1f2518247589 */ /* 0x0000a800000e0000 */
[----:B------:R-:W3:Y:S01]  /*d510*/  SHFL.IDX PT, R78, R47, R37, 0x1c1f ;  /* 0x001c1f252f4e7589 */ /* 0x000ee200000e0000 */
[----:B------:R-:W-:Y:S06]  /*d520*/  BAR.SYNC.DEFER_BLOCKING 0x1, 0x100 ;  /* 0x0044000000007b1d */ /* 0x000fec0000010000 */
[----:B------:R1:W-:Y:S01]  /*d530*/  SHFL.IDX PT, R38, R25, R37, 0x1c1f ;  /* 0x001c1f2519267589 */ /* 0x0003e200000e0000 */
[----:B0-----:R-:W-:-:S03]  /*d540*/  SEL R24, R79, R20, P0 ;  /* 0x000000144f187207 */ /* 0x001fc60000000000 */
[----:B------:R-:W-:Y:S04]  /*d550*/  SHFL.IDX PT, R46, R46, R37, 0x1c1f ;  /* 0x001c1f252e2e7589 */ /* 0x000fe800000e0000 */
[----:B------:R0:W-:Y:S01]  /*d560*/  SHFL.IDX PT, R44, R26, R37, 0x1c1f ;  /* 0x001c1f251a2c7589 */ /* 0x0001e200000e0000 */
[----:B-1----:R-:W-:-:S03]  /*d570*/  SEL R25, R105, R58, P0 ;  /* 0x0000003a69197207 */ /* 0x002fc60000000000 */
[----:B------:R-:W-:Y:S04]  /*d580*/  SHFL.IDX PT, R50, R50, R37, 0x1c1f ;  /* 0x001c1f2532327589 */ /* 0x000fe800000e0000 */
[----:B------:R1:W-:Y:S01]  /*d590*/  SHFL.IDX PT, R48, R27, R37, 0x1c1f ;  /* 0x001c1f251b307589 */ /* 0x0003e200000e0000 */
[----:B0-----:R-:W-:-:S03]  /*d5a0*/  SEL R26, R20, R79, P0 ;  /* 0x0000004f141a7207 */ /* 0x001fc60000000000 */
[----:B------:R-:W-:Y:S04]  /*d5b0*/  SHFL.IDX PT, R80, R51, R37, 0x1c1f ;  /* 0x001c1f2533507589 */ /* 0x000fe800000e0000 */
[----:B------:R2:W-:Y:S01]  /*d5c0*/  SHFL.IDX PT, R52, R28, R37, 0x1c1f ;  /* 0x001c1f251c347589 */ /* 0x0005e200000e0000 */
[----:B-1----:R-:W-:-:S03]  /*d5d0*/  SEL R27, R58, R105, P0 ;  /* 0x000000693a1b7207 */ /* 0x002fc60000000000 */
[----:B------:R-:W-:Y:S04]  /*d5e0*/  SHFL.IDX PT, R82, R59, R37, 0x1c1f ;  /* 0x001c1f253b527589 */ /* 0x000fe800000e0000 */
[----:B------:R3:W0:Y:S01]  /*d5f0*/  SHFL.IDX PT, R54, R29, R37, 0x1c1f ;  /* 0x001c1f251d367589 */ /* 0x00062200000e0000 */
[----:B--2---:R-:W-:-:S03]  /*d600*/  SEL R28, R81, R36, P0 ;  /* 0x00000024511c7207 */ /* 0x004fc60000000000 */
[----:B------:R-:W1:Y:S04]  /*d610*/  SHFL.IDX PT, R62, R62, R37, 0x1c1f ;  /* 0x001c1f253e3e7589 */ /* 0x000e6800000e0000 */
[----:B------:R2:W-:Y:S01]  /*d620*/  SHFL.IDX PT, R56, R30, R37, 0x1c1f ;  /* 0x001c1f251e387589 */ /* 0x0005e200000e0000 */
[----:B---3--:R-:W-:-:S03]  /*d630*/  SEL R29, R109, R78, P0 ;  /* 0x0000004e6d1d7207 */ /* 0x008fc60000000000 */
[----:B------:R-:W-:Y:S04]  /*d640*/  SHFL.IDX PT, R64, R64, R37, 0x1c1f ;  /* 0x001c1f2540407589 */ /* 0x000fe800000e0000 */
[----:B------:R3:W-:Y:S01]  /*d650*/  SHFL.IDX PT, R60, R31, R37, 0x1c1f ;  /* 0x001c1f251f3c7589 */ /* 0x0007e200000e0000 */
[----:B--2---:R-:W-:-:S03]  /*d660*/  SEL R30, R36, R81, P0 ;  /* 0x00000051241e7207 */ /* 0x004fc60000000000 */
[----:B------:R2:W-:Y:S04]  /*d670*/  SHFL.IDX PT, R66, R32, R37, 0x1c1f ;  /* 0x001c1f2520427589 */ /* 0x0005e800000e0000 */
[----:B------:R-:W-:Y:S01]  /*d680*/  SHFL.IDX PT, R84, R65, R37, 0x1c1f ;  /* 0x001c1f2541547589 */ /* 0x000fe200000e0000 */
[----:B0-----:R-:W-:Y:S02]  /*d690*/  SEL R36, R95, R54, P0 ;  /* 0x000000365f247207 */ /* 0x001fe40000000000 */
[----:B---3--:R-:W-:Y:S01]  /*d6a0*/  SEL R31, R78, R109, P0 ;  /* 0x0000006d4e1f7207 */ /* 0x008fe20000000000 */
[----:B------:R0:W-:Y:S01]  /*d6b0*/  SHFL.IDX PT, R72, R33, R37, 0x1c1f ;  /* 0x001c1f2521487589 */ /* 0x0001e200000e0000 */
[----:B-1----:R-:W-:Y:S02]  /*d6c0*/  SEL R39, R62, R123, P0 ;  /* 0x0000007b3e277207 */ /* 0x002fe40000000000 */
[----:B--2---:R-:W-:Y:S01]  /*d6d0*/  SEL R32, R89, R52, P0 ;  /* 0x0000003459207207 */ /* 0x004fe20000000000 */
[----:B------:R-:W1:Y:S04]  /*d6e0*/  SHFL.IDX PT, R86, R67, R37, 0x1c1f ;  /* 0x001c1f2543567589 */ /* 0x000e6800000e0000 */
[----:B------:R2:W-:Y:S01]  /*d6f0*/  SHFL.IDX PT, R74, R34, R37, 0x1c1f ;  /* 0x001c1f25224a7589 */ /* 0x0005e200000e0000 */
[----:B0-----:R-:W-:-:S03]  /*d700*/  SEL R33, R121, R82, P0 ;  /* 0x0000005279217207 */ /* 0x001fc60000000000 */
[----:B------:R-:W-:Y:S04]  /*d710*/  SHFL.IDX PT, R68, R68, R37, 0x1c1f ;  /* 0x001c1f2544447589 */ /* 0x000fe800000e0000 */
[----:B------:R-:W0:Y:S01]  /*d720*/  SHFL.IDX PT, R70, R70, R37, 0x1c1f ;  /* 0x001c1f2546467589 */ /* 0x000e2200000e0000 */
[----:B--2---:R-:W-:-:S03]  /*d730*/  SEL R34, R52, R89, P0 ;  /* 0x0000005934227207 */ /* 0x004fc60000000000 */
[----:B------:R2:W-:Y:S04]  /*d740*/  SHFL.IDX PT, R76, R35, R37, 0x1c1f ;  /* 0x001c1f25234c7589 */ /* 0x0005e800000e0000 */
[----:B------:R3:W4:Y:S04]  /*d750*/  SHFL.IDX PT, R88, R71, R37, 0x1c1f ;  /* 0x001c1f2547587589 */ /* 0x00072800000e0000 */
[----:B------:R0:W-:Y:S01]  /*d760*/  STSM.16.M88.4 [R98], R4 ;  /* 0x0000000462007844 */ /* 0x0001e20000000200 */
[----:B-1----:R-:W-:Y:S02]  /*d770*/  SEL R65, R129, R86, P0 ;  /* 0x0000005681417207 */ /* 0x002fe40000000000 */
[----:B--2---:R-:W-:Y:S01]  /*d780*/  SEL R35, R82, R121, P0 ;  /* 0x0000007952237207 */ /* 0x004fe20000000000 */
[----:B------:R1:W-:Y:S01]  /*d790*/  STSM.16.M88.4 [R96], R8 ;  /* 0x0000000860007844 */ /* 0x0003e20000000200 */
[----:B------:R-:W-:-:S02]  /*d7a0*/  SEL R67, R86, R129, P0 ;  /* 0x0000008156437207 */ /* 0x000fc40000000000 */
[----:B---3--:R-:W-:Y:S01]  /*d7b0*/  SEL R37, R123, R62, P0 ;  /* 0x0000003e7b257207 */ /* 0x008fe20000000000 */
[----:B------:R2:W-:Y:S04]  /*d7c0*/  STSM.16.M88.4 [R94], R12 ;  /* 0x0000000c5e007844 */ /* 0x0005e80000000200 */
[----:B------:R4:W-:Y:S01]  /*d7d0*/  STSM.16.M88.4 [R92], R24 ;  /* 0x000000185c007844 */ /* 0x0009e20000000200 */
[----:B0-----:R-:W-:Y:S02]  /*d7e0*/  SEL R73, R133, R70, P0 ;  /* 0x0000004685497207 */ /* 0x001fe40000000000 */
[----:B------:R-:W-:Y:S01]  /*d7f0*/  SEL R75, R70, R133, P0 ;  /* 0x00000085464b7207 */ /* 0x000fe20000000000 */
[----:B------:R-:W-:Y:S01]  /*d800*/  STSM.16.M88.4 [R90], R28 ;  /* 0x0000001c5a007844 */ /* 0x000fe20000000200 */
[----:B------:R-:W-:-:S02]  /*d810*/  SEL R4, R83, R38, P0 ;  /* 0x0000002653047207 */ /* 0x000fc40000000000 */
[----:B------:R-:W-:Y:S02]  /*d820*/  SEL R6, R38, R83, P0 ;  /* 0x0000005326067207 */ /* 0x000fe40000000000 */
[----:B------:R-:W-:Y:S02]  /*d830*/  SEL R5, R111, R46, P0 ;  /* 0x0000002e6f057207 */ /* 0x000fe40000000000 */
[----:B------:R-:W-:Y:S02]  /*d840*/  SEL R7, R46, R111, P0 ;  /* 0x0000006f2e077207 */ /* 0x000fe40000000000 */
[----:B-1----:R-:W-:Y:S02]  /*d850*/  SEL R8, R85, R44, P0 ;  /* 0x0000002c55087207 */ /* 0x002fe40000000000 */
[----:B------:R-:W-:Y:S01]  /*d860*/  SEL R10, R44, R85, P0 ;  /* 0x000000552c0a7207 */ /* 0x000fe20000000000 */
[----:B------:R0:W-:Y:S01]  /*d870*/  STSM.16.M88.4 [R61], R4 ;  /* 0x000000043d007844 */ /* 0x0001e20000000200 */
[----:B------:R-:W-:-:S02]  /*d880*/  SEL R9, R115, R50, P0 ;  /* 0x0000003273097207 */ /* 0x000fc40000000000 */
[----:B------:R-:W-:Y:S02]  /*d890*/  SEL R11, R50, R115, P0 ;  /* 0x00000073320b7207 */ /* 0x000fe40000000000 */
[----:B--2---:R-:W-:Y:S02]  /*d8a0*/  SEL R12, R87, R48, P0 ;  /* 0x00000030570c7207 */ /* 0x004fe40000000000 */
[----:B------:R-:W-:Y:S01]  /*d8b0*/  SEL R14, R48, R87, P0 ;  /* 0x00000057300e7207 */ /* 0x000fe20000000000 */
[----:B------:R1:W-:Y:S01]  /*d8c0*/  STSM.16.M88.4 [R57], R8 ;  /* 0x0000000839007844 */ /* 0x0003e20000000200 */
[----:B------:R-:W-:Y:S02]  /*d8d0*/  SEL R13, R119, R80, P0 ;  /* 0x00000050770d7207 */ /* 0x000fe40000000000 */
[----:B------:R-:W-:Y:S02]  /*d8e0*/  SEL R15, R80, R119, P0 ;  /* 0x00000077500f7207 */ /* 0x000fe40000000000 */
[----:B------:R-:W-:-:S02]  /*d8f0*/  SEL R38, R54, R95, P0 ;  /* 0x0000005f36267207 */ /* 0x000fc40000000000 */
[----:B----4-:R-:W-:Y:S01]  /*d900*/  SEL R25, R135, R88, P0 ;  /* 0x0000005887197207 */ /* 0x010fe20000000000 */
[----:B------:R2:W-:Y:S01]  /*d910*/  STSM.16.M88.4 [R55], R12 ;  /* 0x0000000c37007844 */ /* 0x0005e20000000200 */
[----:B0-----:R-:W-:Y:S02]  /*d920*/  SEL R4, R93, R56, P0 ;  /* 0x000000385d047207 */ /* 0x001fe40000000000 */
[----:B------:R-:W-:Y:S01]  /*d930*/  SEL R6, R56, R93, P0 ;  /* 0x0000005d38067207 */ /* 0x000fe20000000000 */
[----:B------:R-:W-:Y:S01]  /*d940*/  STSM.16.M88.4 [R53], R32 ;  /* 0x0000002035007844 */ /* 0x000fe20000000200 */
[----:B------:R-:W-:Y:S02]  /*d950*/  SEL R5, R125, R64, P0 ;  /* 0x000000407d057207 */ /* 0x000fe40000000000 */
[----:B------:R-:W-:Y:S01]  /*d960*/  SEL R7, R64, R125, P0 ;  /* 0x0000007d40077207 */ /* 0x000fe20000000000 */
[----:B------:R-:W-:Y:S01]  /*d970*/  STSM.16.M88.4 [R49], R36 ;  /* 0x0000002431007844 */ /* 0x000fe20000000200 */
[----:B-1----:R-:W-:-:S02]  /*d980*/  SEL R8, R97, R60, P0 ;  /* 0x0000003c61087207 */ /* 0x002fc40000000000 */
[----:B------:R-:W-:Y:S01]  /*d990*/  SEL R10, R60, R97, P0 ;  /* 0x000000613c0a7207 */ /* 0x000fe20000000000 */
[----:B------:R0:W-:Y:S01]  /*d9a0*/  STSM.16.M88.4 [R45], R4 ;  /* 0x000000042d007844 */ /* 0x0001e20000000200 */
[----:B------:R-:W-:Y:S02]  /*d9b0*/  SEL R9, R127, R84, P0 ;  /* 0x000000547f097207 */ /* 0x000fe40000000000 */
[----:B------:R-:W-:Y:S02]  /*d9c0*/  SEL R11, R84, R127, P0 ;  /* 0x0000007f540b7207 */ /* 0x000fe40000000000 */
[----:B------:R-:W-:Y:S02]  /*d9d0*/  SEL R64, R101, R66, P0 ;  /* 0x0000004265407207 */ /* 0x000fe40000000000 */
[----:B------:R-:W-:Y:S01]  /*d9e0*/  SEL R66, R66, R101, P0 ;  /* 0x0000006542427207 */ /* 0x000fe20000000000 */
[----:B------:R-:W-:Y:S01]  /*d9f0*/  STSM.16.M88.4 [R43], R8 ;  /* 0x000000082b007844 */ /* 0x000fe20000000200 */
[----:B--2---:R-:W-:-:S02]  /*da00*/  SEL R12, R103, R72, P0 ;  /* 0x00000048670c7207 */ /* 0x004fc40000000000 */
[----:B------:R-:W-:Y:S01]  /*da10*/  SEL R14, R72, R103, P0 ;  /* 0x00000067480e7207 */ /* 0x000fe20000000000 */
[----:B------:R1:W-:Y:S01]  /*da20*/  STSM.16.M88.4 [R3], R64 ;  /* 0x0000004003007844 */ /* 0x0003e20000000200 */
[----:B------:R-:W-:Y:S02]  /*da30*/  SEL R13, R131, R68, P0 ;  /* 0x00000044830d7207 */ /* 0x000fe40000000000 */
[----:B------:R-:W-:Y:S01]  /*da40*/  SEL R15, R68, R131, P0 ;  /* 0x00000083440f7207 */ /* 0x000fe20000000000 */
[----:B0-----:R-:W-:Y:S01]  /*da50*/  IMAD.U32 R4, RZ, RZ, UR10 ;  /* 0x0000000aff047e24 */ /* 0x001fe2000f8e00ff */
[----:B------:R-:W-:Y:S01]  /*da60*/  SEL R72, R99, R74, P0 ;  /* 0x0000004a63487207 */ /* 0x000fe20000000000 */
[----:B------:R-:W-:Y:S01]  /*da70*/  IMAD.U32 R5, RZ, RZ, UR11 ;  /* 0x0000000bff057e24 */ /* 0x000fe2000f8e00ff */
[----:B------:R-:W-:Y:S01]  /*da80*/  SEL R74, R74, R99, P0 ;  /* 0x000000634a4a7207 */ /* 0x000fe20000000000 */
[----:B------:R0:W-:Y:S01]  /*da90*/  STSM.16.M88.4 [R40], R12 ;  /* 0x0000000c28007844 */ /* 0x0001e20000000200 */
[----:B------:R-:W-:Y:S01]  /*daa0*/  SEL R27, R88, R135, P0 ;  /* 0x00000087581b7207 */ /* 0x000fe20000000000 */
[----:B------:R-:W-:Y:S01]  /*dab0*/  ULDC.64 UR10, c[0x0][0xc08] ;  /* 0x00030200000a7ab9 */ /* 0x000fe20000000a00 */
[----:B------:R-:W-:Y:S01]  /*dac0*/  SEL R24, R91, R76, P0 ;  /* 0x0000004c5b187207 */ /* 0x000fe20000000000 */
[----:B------:R0:W-:Y:S01]  /*dad0*/  STSM.16.M88.4 [R41], R72 ;  /* 0x0000004829007844 */ /* 0x0001e20000000200 */
[----:B------:R-:W-:Y:S01]  /*dae0*/  SEL R26, R76, R91, P0 ;  /* 0x0000005b4c1a7207 */ /* 0x000fe20000000000 */
[----:B------:R-:W-:Y:S01]  /*daf0*/  UISETP.NE.U32.AND UP1, UPT, UR10, URZ, UPT ;  /* 0x0000003f0a00728c */ /* 0x000fe2000bf25070 */
[----:B------:R-:W2:Y:S03]  /*db00*/  LDC R76, c[0x0][0xbe8] ;  /* 0x0002fa00ff4c7b82 */ /* 0x000ea60000000800 */
[----:B------:R0:W-:Y:S05]  /*db10*/  STSM.16.M88.4 [R42], R24 ;  /* 0x000000182a007844 */ /* 0x0001ea0000000200 */
[----:B------:R-:W-:Y:S01]  /*db20*/  BAR.SYNC.DEFER_BLOCKING 0x1, 0x100 ;  /* 0x0044000000007b1d */ /* 0x000fe20000010000 */
[----:B------:R-:W-:-:S06]  /*db30*/  UISETP.NE.AND.EX UP1, UPT, UR11, URZ, UPT, UP1 ;  /* 0x0000003f0b00728c */ /* 0x000fcc000bf25310 */
[----:B------:R-:W-:-:S05]  /*db40*/  PLOP3.LUT P0, PT, PT, PT, UP1, 0x80, 0x0 ;  /* 0x000000000000781c */ /* 0x000fca0003f0f018 */
[----:B------:R-:W-:Y:S02]  /*db50*/  @UP1 ULDC.64 UR10, c[0x0][0xc08] ;  /* 0x00030200000a1ab9 */ /* 0x000fe40000000a00 */
[----:B------:R-:W-:Y:S01]  /*db60*/  @UP1 UIMAD.WIDE UR10, UR38, 0x4, UR10 ;  /* 0x00000004260a18a5 */ /* 0x000fe2000f8e020a */
[----:B------:R-:W-:Y:S02]  /*db70*/  ULDC UR4, c[0x0][0xa88] ;  /* 0x0002a20000047ab9 */ /* 0x000fe40000000800 */
[----:B-1----:R-:W-:-:S03]  /*db80*/  IMAD.U32 R3, RZ, RZ, UR4 ;  /* 0x00000004ff037e24 */ /* 0x002fc6000f8e00ff */
[----:B------:R-:W-:Y:S02]  /*db90*/  IMAD.U32 R10, RZ, RZ, UR10 ;  /* 0x0000000aff0a7e24 */ /* 0x000fe4000f8e00ff */
[----:B------:R-:W-:Y:S01]  /*dba0*/  IMAD.U32 R11, RZ, RZ, UR11 ;  /* 0x0000000bff0b7e24 */ /* 0x000fe2000f8e00ff */
[----:B------:R-:W3:Y:S01]  /*dbb0*/  @P2 LDG.E R6, desc[UR54][R4.64] ;  /* 0x0000003604062981 */ /* 0x000ee2000c1e1900 */
[----:B--2---:R-:W-:Y:S01]  /*dbc0*/  ISETP.NE.AND P1, PT, R76, 0x1, PT ;  /* 0x000000014c00780c */ /* 0x004fe20003f25270 */
[----:B------:R-:W-:Y:S01]  /*dbd0*/  UMOV UR4, URZ ;  /* 0x0000003f00047c82 */ /* 0x000fe20008000000 */
[----:B------:R-:W-:Y:S01]  /*dbe0*/  VIADD R8, R18, UR39 ;  /* 0x0000002712087c36 */ /* 0x000fe20008000000 */
[----:B------:R0:W5:Y:S10]  /*dbf0*/  @P0 LDG.E R3, desc[UR54][R10.64] ;  /* 0x000000360a030981 */ /* 0x000174000c1e1900 */
[----:B------:R-:W1:Y:S08]  /*dc00*/  @P1 LDC R7, c[0x0][0xbec] ;  /* 0x0002fb00ff071b82 */ /* 0x000e700000000800 */
[----:B------:R-:W2:Y:S01]  /*dc10*/  @P1 LDC R9, c[0x0][0xbf0] ;  /* 0x0002fc00ff091b82 */ /* 0x000ea20000000800 */
[----:B---3--:R-:W-:Y:S01]  /*dc20*/  @P2 R2UR UR4, R6 ;  /* 0x00000000060422ca */ /* 0x008fe200000e0000 */
[----:B012---:R-:W-:-:S14]  /*dc30*/  @P0 BRA `(.L_x_1503) ;  /* 0x0000000000100947 */ /* 0x007fdc0003800000 */
[----:B------:R-:W-:Y:S05]  /*dc40*/  @!P2 BRA `(.L_x_1503) ;  /* 0x00000000000ca947 */ /* 0x000fea0003800000 */
[----:B------:R-:W2:Y:S04]  /*dc50*/  LDG.E R6, desc[UR54][R4.64] ;  /* 0x0000003604067981 */ /* 0x000ea8000c1e1900 */
[----:B-----5:R-:W2:Y:S02]  /*dc60*/  LDG.E R3, desc[UR54][R4.64+0x4] ;  /* 0x0000043604037981 */ /* 0x020ea4000c1e1900 */
[----:B--2---:R-:W-:-:S07]  /*dc70*/  IMAD.IADD R3, R3, 0x1, -R6 ;  /* 0x0000000103037824 */ /* 0x004fce00078e0a06 */
.L_x_1503:
[----:B------:R-:W-:Y:S01]  /*dc80*/  USHF.R.S32.HI UR18, URZ, 0x1f, UR37 ;  /* 0x0000001f3f127899 */ /* 0x000fe20008011425 */
[----:B------:R-:W-:Y:S01]  /*dc90*/  @P1 IMAD.HI.U32 R4, R8, R7, RZ ;  /* 0x0000000708041227 */ /* 0x000fe200078e00ff */
[----:B------:R-:W-:Y:S01]  /*dca0*/  ULDC.64 UR14, c[0x0][0xb90] ;  /* 0x0002e400000e7ab9 */ /* 0x000fe20000000a00 */
[----:B------:R-:W-:Y:S01]  /*dcb0*/  USHF.R.S32.HI UR11, URZ, 0x1f, UR4 ;  /* 0x0000001f3f0b7899 */ /* 0x000fe20008011404 */
[----:B------:R-:W0:Y:S01]  /*dcc0*/  @P1 LDC R77, c[0x0][0xbf0] ;  /* 0x0002fc00ff4d1b82 */ /* 0x000e220000000800 */
[----:B------:R-:W-:Y:S01]  /*dcd0*/  UIMAD UR7, UR18, UR14, URZ ;  /* 0x0000000e120772a4 */ /* 0x000fe2000f8e023f */
[----:B------:R-:W-:Y:S01]  /*dce0*/  IMAD.MOV.U32 R6, RZ, RZ, R8 ;  /* 0x000000ffff067224 */ /* 0x000fe200078e0008 */
[----:B------:R-:W-:Y:S01]  /*dcf0*/  USHF.R.S32.HI UR17, URZ, 0x1f, UR38 ;  /* 0x0000001f3f117899 */ /* 0x000fe20008011426 */
[----:B------:R-:W-:Y:S01]  /*dd00*/  @P1 SHF.R.U32.HI R6, RZ, R9, R4 ;  /* 0x00000009ff061219 */ /* 0x000fe20000011604 */
[----:B------:R-:W-:Y:S01]  /*dd10*/  UMOV UR10, UR4 ;  /* 0x00000004000a7c82 */ /* 0x000fe20008000000 */
[----:B------:R-:W-:Y:S01]  /*dd20*/  UIMAD UR7, UR37, UR15, UR7 ;  /* 0x0000000f250772a4 */ /* 0x000fe2000f8e0207 */
[----:B------:R-:W-:Y:S01]  /*dd30*/  IMAD R4, R185, 0x40, R17 ;  /* 0x00000040b9047824 */ /* 0x000fe200078e0211 */
[----:B------:R-:W-:Y:S01]  /*dd40*/  UIMAD.WIDE.U32 UR12, UR37, UR14, UR10 ;  /* 0x0000000e250c72a5 */ /* 0x000fe2000f8e000a */
[----:B------:R-:W-:Y:S01]  /*dd50*/  IMAD.MOV R9, RZ, RZ, -R6 ;  /* 0x000000ffff097224 */ /* 0x000fe200078e0a06 */
[----:B------:R-:W-:Y:S01]  /*dd60*/  USEL UR17, UR17, URZ, !UP0 ;  /* 0x0000003f11117287 */ /* 0x000fe2000c000000 */
[----:B------:R-:W-:Y:S01]  /*dd70*/  IMAD.MOV.U32 R5, RZ, RZ, 0x2 ;  /* 0x00000002ff057424 */ /* 0x000fe200078e00ff */
[----:B------:R-:W-:Y:S01]  /*dd80*/  ULDC.64 UR14, c[0x0][0xb98] ;  /* 0x0002e600000e7ab9 */ /* 0x000fe20000000a00 */
[----:B------:R-:W-:Y:S01]  /*dd90*/  UIADD3 UR13, UR13, UR7, URZ ;  /* 0x000000070d0d7290 */ /* 0x000fe2000fffe03f */
[----:B------:R-:W-:Y:S01]  /*dda0*/  IMAD R9, R76, R9, R8 ;  /* 0x000000094c097224 */ /* 0x000fe200078e0208 */
[----:B------:R-:W-:Y:S01]  /*ddb0*/  USEL UR16, UR38, URZ, !UP0 ;  /* 0x0000003f26107287 */ /* 0x000fe2000c000000 */
[----:B------:R-:W-:Y:S01]  /*ddc0*/  SHF.R.S32.HI R8, RZ, 0x1f, R6 ;  /* 0x0000001fff087819 */ /* 0x000fe20000011406 */
[----:B------:R-:W-:Y:S01]  /*ddd0*/  UIMAD UR7, UR17, UR14, URZ ;  /* 0x0000000e110772a4 */ /* 0x000fe2000f8e023f */
[----:B------:R-:W-:Y:S01]  /*dde0*/  IMAD.WIDE R4, R4, R5, UR8 ;  /* 0x0000000804047e25 */ /* 0x000fe2000f8e0205 */
[----:B------:R-:W-:Y:S01]  /*ddf0*/  UIMAD.WIDE.U32 UR12, UR16, UR14, UR12 ;  /* 0x0000000e100c72a5 */ /* 0x000fe2000f8e000c */
[----:B------:R-:W-:Y:S01]  /*de00*/  SHF.R.S32.HI R7, RZ, 0x1f, R9 ;  /* 0x0000001fff077819 */ /* 0x000fe20000011409 */
[----:B------:R-:W-:Y:S01]  /*de10*/  UIMAD UR7, UR16, UR15, UR7 ;  /* 0x0000000f100772a4 */ /* 0x000fe2000f8e0207 */
[----:B-----5:R-:W-:Y:S01]  /*de20*/  IMAD R81, R3, R76, RZ ;  /* 0x0000004c03517224 */ /* 0x020fe200078e02ff */
[----:B------:R-:W-:Y:S01]  /*de30*/  ULDC.64 UR8, c[0x0][0xb88] ;  /* 0x0002e20000087ab9 */ /* 0x000fe20000000a00 */
[----:B------:R-:W-:Y:S01]  /*de40*/  IADD3 R53, P3, R4, 0x4000, RZ ;  /* 0x0000400004357810 */ /* 0x000fe20007f7e0ff */
[----:B------:R-:W-:Y:S01]  /*de50*/  IMAD R10, R7, UR8, RZ ;  /* 0x00000008070a7c24 */ /* 0x000fe2000f8e02ff */
[----:B------:R-:W-:Y:S01]  /*de60*/  IADD3 R6, P0, R6, UR12, RZ ;  /* 0x0000000c06067c10 */ /* 0x000fe2000ff1e0ff */
[----:B------:R-:W-:Y:S01]  /*de70*/  IMAD.U32 R11, RZ, RZ, UR7 ;  /* 0x00000007ff0b7e24 */ /* 0x000fe2000f8e00ff */
[----:B------:R-:W-:Y:S01]  /*de80*/  LOP3.LUT R52, R53, 0x380, RZ, 0xc0, !PT ;  /* 0x0000038035347812 */ /* 0x000fe200078ec0ff */
[----:B------:R-:W-:Y:S01]  /*de90*/  IMAD R15, R9, UR9, R10 ;  /* 0x00000009090f7c24 */ /* 0x000fe2000f8e020a */
[----:B------:R-:W-:Y:S01]  /*dea0*/  IADD3 R29, P2, R4, 0x5000, RZ ;  /* 0x00005000041d7810 */ /* 0x000fe20007f5e0ff */
[----:B------:R-:W-:Y:S01]  /*deb0*/  VIADD R26, R188, UR39 ;  /* 0x00000027bc1a7c36 */ /* 0x000fe20008000000 */
[----:B------:R-:W-:Y:S01]  /*dec0*/  IADD3.X R7, R8, UR13, R11, P0, !PT ;  /* 0x0000000d08077c10 */ /* 0x000fe200087fe40b */
[----:B------:R-:W-:Y:S01]  /*ded0*/  ULDC.64 UR12, c[0x0][0xaa0] ;  /* 0x0002a800000c7ab9 */ /* 0x000fe20000000a00 */
[----:B------:R-:W-:-:S02]  /*dee0*/  IADD3 R11, P5, R4, 0x1000, RZ ;  /* 0x00001000040b7810 */ /* 0x000fc40007fbe0ff */
[----:B------:R-:W-:Y:S01]  /*def0*/  SHF.R.U64 R52, R52, 0x3, RZ ;  /* 0x0000000334347819 */ /* 0x000fe200000012ff */
[----:B------:R-:W-:Y:S01]  /*df00*/  IMAD.WIDE.U32 R6, R9, UR8, R6 ;  /* 0x0000000809067c25 */ /* 0x000fe2000f8e0006 */
[----:B------:R-:W-:Y:S01]  /*df10*/  LOP3.LUT R8, R11, 0x380, RZ, 0xc0, !PT ;  /* 0x000003800b087812 */ /* 0x000fe200078ec0ff */
[----:B------:R-:W-:Y:S01]  /*df20*/  ULDC.64 UR8, c[0x0][0xb50] ;  /* 0x0002d40000087ab9 */ /* 0x000fe20000000a00 */
[----:B------:R-:W-:Y:S01]  /*df30*/  LOP3.LUT R52, R52, R53, RZ, 0x3c, !PT ;  /* 0x0000003534347212 */ /* 0x000fe200078e3cff */
[----:B------:R-:W-:Y:S01]  /*df40*/  IMAD.IADD R7, R7, 0x1, R15 ;  /* 0x0000000107077824 */ /* 0x000fe200078e020f */
[----:B------:R-:W-:Y:S01]  /*df50*/  SHF.R.U64 R8, R8, 0x3, RZ ;  /* 0x0000000308087819 */ /* 0x000fe200000012ff */
[--C-:B------:R-:W-:Y:S01]  /*df60*/  IMAD.X R53, RZ, RZ, R5.reuse, P3 ;  /* 0x000000ffff357224 */ /* 0x100fe200018e0605 */
[----:B------:R-:W-:Y:S01]  /*df70*/  LEA R14, P0, R6, UR8, 0x2 ;  /* 0x00000008060e7c11 */ /* 0x000fe2000f8010ff */
[----:B------:R-:W-:Y:S01]  /*df80*/  IMAD.X R9, RZ, RZ, R5, P5 ;  /* 0x000000ffff097224 */ /* 0x000fe200028e0605 */
[----:B------:R-:W-:-:S02]  /*df90*/  LOP3.LUT R8, R8, R11, RZ, 0x3c, !PT ;  /* 0x0000000b08087212 */ /* 0x000fc400078e3cff */
[----:B------:R-:W-:Y:S01]  /*dfa0*/  LEA.HI.X R11, R6, UR9, R7, 0x2, P0 ;  /* 0x00000009060b7c11 */ /* 0x000fe200080f1407 */
[----:B------:R-:W-:Y:S01]  /*dfb0*/  SHFL.IDX PT, R20, R14, RZ, 0x1c1f ;  /* 0x001c1fff0e147589 */ /* 0x000fe200000e0000 */
[----:B------:R-:W-:Y:S01]  /*dfc0*/  IADD3 R25, P0, R4, 0x3000, RZ ;  /* 0x0000300004197810 */ /* 0x000fe20007f1e0ff */
[----:B------:R-:W-:Y:S01]  /*dfd0*/  VIADD R6, R26, 0x8 ;  /* 0x000000081a067836 */ /* 0x000fe20000000000 */
[----:B------:R-:W-:Y:S01]  /*dfe0*/  IADD3 R45, P3, R4, 0xa000, RZ ;  /* 0x0000a000042d7810 */ /* 0x000fe20007f7e0ff */
[----:B------:R-:W1:Y:S01]  /*dff0*/  SHFL.IDX PT, R21, R11, RZ, 0x1c1f ;  /* 0x001c1fff0b157589 */ /* 0x000e6200000e0000 */
[----:B------:R-:W-:Y:S02]  /*e000*/  LOP3.LUT R24, R25, 0x380, RZ, 0xc0, !PT ;  /* 0x0000038019187812 */ /* 0x000fe400078ec0ff */
[----:B------:R-:W-:Y:S01]  /*e010*/  LOP3.LUT R44, R45, 0x380, RZ, 0xc0, !PT ;  /* 0x000003802d2c7812 */ /* 0x000fe200078ec0ff */
[----:B------:R-:W-:Y:S01]  /*e020*/  SHFL.IDX PT, R42, R14, 0x1, 0x1c1f ;  /* 0x003c1f000e2a7f89 */ /* 0x000fe200000e0000 */
[----:B------:R-:W-:-:S02]  /*e030*/  LOP3.LUT R28, R29, 0x380, RZ, 0xc0, !PT ;  /* 0x000003801d1c7812 */ /* 0x000fc400078ec0ff */
[----:B------:R-:W-:Y:S01]  /*e040*/  SHF.R.U64 R24, R24, 0x3, RZ ;  /* 0x0000000318187819 */ /* 0x000fe200000012ff */
[----:B------:R-:W2:Y:S01]  /*e050*/  SHFL.IDX PT, R43, R11, 0x1, 0x1c1f ;  /* 0x003c1f000b2b7f89 */ /* 0x000ea200000e0000 */
[----:B------:R-:W-:Y:S02]  /*e060*/  SHF.R.U64 R44, R44, 0x3, RZ ;  /* 0x000000032c2c7819 */ /* 0x000fe400000012ff */
[----:B------:R-:W-:Y:S02]  /*e070*/  SHF.R.U64 R28, R28, 0x3, RZ ;  /* 0x000000031c1c7819 */ /* 0x000fe400000012ff */
[----:B------:R-:W-:Y:S01]  /*e080*/  LOP3.LUT R24, R24, R25, RZ, 0x3c, !PT ;  /* 0x0000001918187212 */ /* 0x000fe200078e3cff */
[--C-:B------:R-:W-:Y:S01]  /*e090*/  IMAD.X R25, RZ, RZ, R5.reuse, P0 ;  /* 0x000000ffff197224 */ /* 0x100fe200000e0605 */
[----:B------:R-:W-:Y:S02]  /*e0a0*/  IADD3 R57, P0, R4, 0x9000, RZ ;  /* 0x0000900004397810 */ /* 0x000fe40007f1e0ff */
[----:B------:R-:W-:Y:S01]  /*e0b0*/  LOP3.LUT R44, R44, R45, RZ, 0x3c, !PT ;  /* 0x0000002d2c2c7212 */ /* 0x000fe200078e3cff */
[--C-:B------:R-:W-:Y:S01]  /*e0c0*/  IMAD.X R45, RZ, RZ, R5.reuse, P3 ;  /* 0x000000ffff2d7224 */ /* 0x100fe200018e0605 */
[----:B------:R-:W-:Y:S01]  /*e0d0*/  LOP3.LUT R28, R28, R29, RZ, 0x3c, !PT ;  /* 0x0000001d1c1c7212 */ /* 0x000fe200078e3cff */
[----:B------:R-:W-:Y:S01]  /*e0e0*/  IMAD.X R29, RZ, RZ, R5, P2 ;  /* 0x000000ffff1d7224 */ /* 0x000fe200010e0605 */
[----:B------:R-:W-:-:S02]  /*e0f0*/  IADD3 R10, P3, R4, 0xf000, RZ ;  /* 0x0000f000040a7810 */ /* 0x000fc40007f7e0ff */
[----:B------:R-:W-:Y:S02]  /*e100*/  LOP3.LUT R56, R57, 0x380, RZ, 0xc0, !PT ;  /* 0x0000038039387812 */ /* 0x000fe400078ec0ff */
[C---:B------:R-:W-:Y:S02]  /*e110*/  IADD3 R41, P2, R4.reuse, 0xb000, RZ ;  /* 0x0000b00004297810 */ /* 0x040fe40007f5e0ff */
[----:B------:R-:W-:Y:S01]  /*e120*/  IADD3 R13, P4, R4, 0x2000, RZ ;  /* 0x00002000040d7810 */ /* 0x000fe20007f9e0ff */
[----:B------:R-:W-:Y:S01]  /*e130*/  UIMAD UR7, UR11, UR12, URZ ;  /* 0x0000000c0b0772a4 */ /* 0x000fe2000f8e023f */
[----:B------:R-:W-:Y:S02]  /*e140*/  LOP3.LUT R3, R10, 0x380, RZ, 0xc0, !PT ;  /* 0x000003800a037812 */ /* 0x000fe400078ec0ff */
[C---:B------:R-:W-:Y:S02]  /*e150*/  IADD3 R33, P6, R4.reuse, 0x6000, RZ ;  /* 0x0000600004217810 */ /* 0x040fe40007fde0ff */
[----:B------:R-:W-:Y:S01]  /*e160*/  IADD3 R37, P5, R4, 0x7000, RZ ;  /* 0x0000700004257810 */ /* 0x000fe20007fbe0ff */
[----:B------:R-:W-:Y:S01]  /*e170*/  UIMAD.WIDE.U32 UR8, UR4, UR12, URZ ;  /* 0x0000000c040872a5 */ /* 0x000fe2000f8e003f */
[----:B------:R-:W-:Y:S01]  /*e180*/  SHF.R.U64 R56, R56, 0x3, RZ ;  /* 0x0000000338387819 */ /* 0x000fe200000012ff */
[----:B------:R-:W-:Y:S01]  /*e190*/  ULDC.64 UR10, c[0x0][0xae8] ;  /* 0x0002ba00000a7ab9 */ /* 0x000fe20000000a00 */
[----:B------:R-:W-:Y:S01]  /*e1a0*/  LOP3.LUT R40, R41, 0x380, RZ, 0xc0, !PT ;  /* 0x0000038029287812 */ /* 0x000fe200078ec0ff */
[----:B------:R-:W-:Y:S01]  /*e1b0*/  IMAD.X R49, RZ, RZ, R5, P3 ;  /* 0x000000ffff317224 */ /* 0x000fe200018e0605 */
[----:B------:R-:W-:-:S02]  /*e1c0*/  SHF.R.U64 R3, R3, 0x3, RZ ;  /* 0x0000000303037819 */ /* 0x000fc400000012ff */
[----:B------:R-:W-:Y:S01]  /*e1d0*/  LOP3.LUT R56, R56, R57, RZ, 0x3c, !PT ;  /* 0x0000003938387212 */ /* 0x000fe200078e3cff */
[--C-:B------:R-:W-:Y:S01]  /*e1e0*/  IMAD.X R57, RZ, RZ, R5.reuse, P0 ;  /* 0x000000ffff397224 */ /* 0x100fe200000e0605 */
[----:B------:R-:W-:Y:S02]  /*e1f0*/  SHF.R.U64 R40, R40, 0x3, RZ ;  /* 0x0000000328287819 */ /* 0x000fe400000012ff */
[----:B------:R-:W-:Y:S02]  /*e200*/  LOP3.LUT P0, RZ, R186, 0x3, RZ, 0xc0, !PT ;  /* 0x00000003baff7812 */ /* 0x000fe4000780c0ff */
[----:B------:R-:W-:Y:S02]  /*e210*/  LOP3.LUT R12, R13, 0x380, RZ, 0xc0, !PT ;  /* 0x000003800d0c7812 */ /* 0x000fe400078ec0ff */
[----:B------:R-:W-:Y:S01]  /*e220*/  LOP3.LUT R40, R40, R41, RZ, 0x3c, !PT ;  /* 0x0000002928287212 */ /* 0x000fe200078e3cff */
[----:B------:R-:W-:Y:S01]  /*e230*/  IMAD.X R41, RZ, RZ, R5, P2 ;  /* 0x000000ffff297224 */ /* 0x000fe200010e0605 */
[----:B------:R-:W-:-:S02]  /*e240*/  LOP3.LUT R48, R3, R10, RZ, 0x3c, !PT ;  /* 0x0000000a03307212 */ /* 0x000fc400078e3cff */
[----:B------:R-:W3:Y:S01]  /*e250*/  @P1 LDC R3, c[0x0][0xbec] ;  /* 0x0002fb00ff031b82 */ /* 0x000ee20000000800 */
[-C--:B------:R-:W-:Y:S02]  /*e260*/  ISETP.GE.OR P2, PT, R26, R81.reuse, P0 ;  /* 0x000000511a00720c */ /* 0x080fe40000746670 */
[----:B------:R-:W-:Y:S02]  /*e270*/  SHF.R.U64 R12, R12, 0x3, RZ ;  /* 0x000000030c0c7819 */ /* 0x000fe400000012ff */
[----:B------:R-:W-:Y:S02]  /*e280*/  ISETP.GE.OR P0, PT, R6, R81, P0 ;  /* 0x000000510600720c */ /* 0x000fe40000706670 */
[----:B------:R-:W-:Y:S01]  /*e290*/  LOP3.LUT R12, R12, R13, RZ, 0x3c, !PT ;  /* 0x0000000d0c0c7212 */ /* 0x000fe200078e3cff */
[----:B------:R-:W-:Y:S01]  /*e2a0*/  IMAD.X R13, RZ, RZ, R5, P4 ;  /* 0x000000ffff0d7224 */ /* 0x000fe200020e0605 */
[----:B------:R-:W-:Y:S01]  /*e2b0*/  IADD3 R65, P4, R4, 0x8000, RZ ;  /* 0x0000800004417810 */ /* 0x000fe20007f9e0ff */
[----:B------:R-:W-:Y:S01]  /*e2c0*/  UIMAD UR7, UR4, UR13, UR7 ;  /* 0x0000000d040772a4 */ /* 0x000fe2000f8e0207 */
[----:B------:R-:W-:-:S02]  /*e2d0*/  LOP3.LUT R32, R33, 0x380, RZ, 0xc0, !PT ;  /* 0x0000038021207812 */ /* 0x000fc400078ec0ff */
[----:B------:R-:W-:Y:S01]  /*e2e0*/  LOP3.LUT R36, R37, 0x380, RZ, 0xc0, !PT ;  /* 0x0000038025247812 */ /* 0x000fe200078ec0ff */
[----:B-1----:R-:W-:Y:S01]  /*e2f0*/  @!P2 ST.E desc[UR54][R20.64], R2 ;  /* 0x000000021400a985 */ /* 0x002fe2000c101936 */
[----:B------:R-:W-:Y:S01]  /*e300*/  LOP3.LUT R64, R65, 0x380, RZ, 0xc0, !PT ;  /* 0x0000038041407812 */ /* 0x000fe200078ec0ff */
[----:B------:R-:W-:Y:S01]  /*e310*/  UIADD3 UR9, UR9, UR7, URZ ;  /* 0x0000000709097290 */ /* 0x000fe2000fffe03f */
[----:B------:R-:W-:Y:S01]  /*e320*/  SHF.R.U64 R32, R32, 0x3, RZ ;  /* 0x0000000320207819 */ /* 0x000fe200000012ff */
[----:B--2---:R1:W-:Y:S01]  /*e330*/  @!P0 ST.E desc[UR54][R42.64], R0 ;  /* 0x000000002a008985 */ /* 0x0043e2000c101936 */
[----:B------:R-:W-:Y:S01]  /*e340*/  SHF.R.U64 R36, R36, 0x3, RZ ;  /* 0x0000000324247819 */ /* 0x000fe200000012ff */
[----:B------:R-:W-:Y:S01]  /*e350*/  UIMAD UR4, UR18, UR10, URZ ;  /* 0x0000000a120472a4 */ /* 0x000fe2000f8e023f */
[----:B------:R-:W-:Y:S01]  /*e360*/  SHF.R.U64 R64, R64, 0x3, RZ ;  /* 0x0000000340407819 */ /* 0x000fe200000012ff */
[----:B------:R-:W-:Y:S01]  /*e370*/  UIMAD.WIDE.U32 UR8, UR37, UR10, UR8 ;  /* 0x0000000a250872a5 */ /* 0x000fe2000f8e0008 */
[----:B------:R-:W-:Y:S01]  /*e380*/  LOP3.LUT R32, R32, R33, RZ, 0x3c, !PT ;  /* 0x0000002120207212 */ /* 0x000fe200078e3cff */
[--C-:B------:R-:W-:Y:S01]  /*e390*/  IMAD.X R33, RZ, RZ, R5.reuse, P6 ;  /* 0x000000ffff217224 */ /* 0x100fe200030e0605 */
[----:B------:R-:W-:Y:S01]  /*e3a0*/  LOP3.LUT R36, R36, R37, RZ, 0x3c, !PT ;  /* 0x0000002524247212 */ /* 0x000fe200078e3cff */
[--C-:B------:R-:W-:Y:S01]  /*e3b0*/  IMAD.X R37, RZ, RZ, R5.reuse, P5 ;  /* 0x000000ffff257224 */ /* 0x100fe200028e0605 */
[----:B------:R-:W-:Y:S01]  /*e3c0*/  LOP3.LUT R64, R64, R65, RZ, 0x3c, !PT ;  /* 0x0000004140407212 */ /* 0x000fe200078e3cff */
[----:B------:R-:W-:Y:S01]  /*e3d0*/  IMAD.X R65, RZ, RZ, R5, P4 ;  /* 0x000000ffff417224 */ /* 0x000fe200020e0605 */
[----:B------:R-:W-:Y:S01]  /*e3e0*/  LOP3.LUT R7, R4, 0x380, RZ, 0xc0, !PT ;  /* 0x0000038004077812 */ /* 0x000fe200078ec0ff */
[----:B-1----:R-:W-:Y:S01]  /*e3f0*/  IMAD R0, R184, 0x20, R185 ;  /* 0x00000020b8007824 */ /* 0x002fe200078e02b9 */
[----:B------:R-:W-:Y:S01]  /*e400*/  UIMAD UR4, UR37, UR11, UR4 ;  /* 0x0000000b250472a4 */ /* 0x000fe2000f8e0204 */
[----:B------:R-:W-:Y:S01]  /*e410*/  IADD3 R73, P6, R4, 0xc000, RZ ;  /* 0x0000c00004497810 */ /* 0x000fe20007fde0ff */
[----:B------:R-:W5:Y:S01]  /*e420*/  LD.E.128 R8, desc[UR54][R8.64] ;  /* 0x0000003608087980 */ /* 0x000f62000c101d00 */
[----:B------:R-:W-:Y:S01]  /*e430*/  VIADD R20, R0, UR39 ;  /* 0x0000002700147c36 */ /* 0x000fe20008000000 */
[C---:B------:R-:W-:Y:S01]  /*e440*/  IADD3 R69, P5, R4.reuse, 0xd000, RZ ;  /* 0x0000d00004457810 */ /* 0x040fe20007fbe0ff */
[----:B------:R-:W-:Y:S01]  /*e450*/  ULDC.64 UR10, c[0x0][0xaf0] ;  /* 0x0002bc00000a7ab9 */ /* 0x000fe20000000a00 */
[----:B------:R-:W-:Y:S01]  /*e460*/  IADD3 R61, P4, R4, 0xe000, RZ ;  /* 0x0000e000043d7810 */ /* 0x000fe20007f9e0ff */
[----:B---3--:R-:W-:Y:S01]  /*e470*/  @P1 IMAD.HI.U32 R0, R20, R3, RZ ;  /* 0x0000000314001227 */ /* 0x008fe200078e00ff */
[----:B------:R-:W-:Y:S01]  /*e480*/  UIADD3 UR9, UR9, UR4, URZ ;  /* 0x0000000409097290 */ /* 0x000fe2000fffe03f */
[----:B------:R-:W-:Y:S01]  /*e490*/  LOP3.LUT R72, R73, 0x380, RZ, 0xc0, !PT ;  /* 0x0000038049487812 */ /* 0x000fe200078ec0ff */
[----:B------:R-:W-:Y:S01]  /*e4a0*/  UIMAD UR4, UR17, UR10, URZ ;  /* 0x0000000a110472a4 */ /* 0x000fe2000f8e023f */
[----:B------:R-:W-:Y:S01]  /*e4b0*/  LOP3.LUT R68, R69, 0x380, RZ, 0xc0, !PT ;  /* 0x0000038045447812 */ /* 0x000fe200078ec0ff */
[----:B------:R-:W5:Y:S01]  /*e4c0*/  LD.E.128 R12, desc[UR54][R12.64] ;  /* 0x000000360c0c7980 */ /* 0x000f62000c101d00 */
[----:B------:R-:W-:Y:S01]  /*e4d0*/  LOP3.LUT R60, R61, 0x380, RZ, 0xc0, !PT ;  /* 0x000003803d3c7812 */ /* 0x000fe200078ec0ff */
[----:B------:R-:W-:Y:S01]  /*e4e0*/  IMAD.MOV.U32 R21, RZ, RZ, R20 ;  /* 0x000000ffff157224 */ /* 0x000fe200078e0014 */
[----:B0-----:R-:W-:Y:S01]  /*e4f0*/  @P1 SHF.R.U32.HI R21, RZ, R77, R0 ;  /* 0x0000004dff151219 */ /* 0x001fe20000011600 */
[----:B------:R-:W-:Y:S01]  /*e500*/  UIMAD UR4, UR16, UR11, UR4 ;  /* 0x0000000b100472a4 */ /* 0x000fe2000f8e0204 */
[----:B------:R-:W-:Y:S01]  /*e510*/  SHF.R.U64 R72, R72, 0x3, RZ ;  /* 0x0000000348487819 */ /* 0x000fe200000012ff */
[----:B------:R-:W-:Y:S01]  /*e520*/  UIMAD.WIDE.U32 UR8, UR16, UR10, UR8 ;  /* 0x0000000a100872a5 */ /* 0x000fe2000f8e0008 */
[----:B------:R-:W-:Y:S01]  /*e530*/  SHF.R.U64 R68, R68, 0x3, RZ ;  /* 0x0000000344447819 */ /* 0x000fe200000012ff */
[----:B------:R-:W5:Y:S01]  /*e540*/  LD.E.128 R24, desc[UR54][R24.64] ;  /* 0x0000003618187980 */ /* 0x000f62000c101d00 */
[----:B------:R-:W-:-:S02]  /*e550*/  SHF.R.U64 R60, R60, 0x3, RZ ;  /* 0x000000033c3c7819 */ /* 0x000fc400000012ff */
[----:B------:R-:W-:Y:S01]  /*e560*/  SHF.R.U64 R7, R7, 0x3, RZ ;  /* 0x0000000307077819 */ /* 0x000fe200000012ff */
[----:B------:R-:W-:Y:S01]  /*e570*/  UIADD3 UR4, UR9, UR4, URZ ;  /* 0x0000000409047290 */ /* 0x000fe2000fffe03f */
[--C-:B------:R-:W-:Y:S01]  /*e580*/  SHF.R.S32.HI R0, RZ, 0x1f, R21.reuse ;  /* 0x0000001fff007819 */ /* 0x100fe20000011415 */
[----:B------:R-:W-:Y:S01]  /*e590*/  IMAD.MOV R77, RZ, RZ, -R21 ;  /* 0x000000ffff4d7224 */ /* 0x000fe200078e0a15 */
[----:B------:R-:W-:Y:S01]  /*e5a0*/  LOP3.LUT R72, R72, R73, RZ, 0x3c, !PT ;  /* 0x0000004948487212 */ /* 0x000fe200078e3cff */
[--C-:B------:R-:W-:Y:S01]  /*e5b0*/  IMAD.X R73, RZ, RZ, R5.reuse, P6 ;  /* 0x000000ffff497224 */ /* 0x100fe200030e0605 */
[----:B------:R-:W-:Y:S01]  /*e5c0*/  LOP3.LUT R68, R68, R69, RZ, 0x3c, !PT ;  /* 0x0000004544447212 */ /* 0x000fe200078e3cff */
[--C-:B------:R-:W-:Y:S01]  /*e5d0*/  IMAD.X R69, RZ, RZ, R5.reuse, P5 ;  /* 0x000000ffff457224 */ /* 0x100fe200028e0605 */
[----:B------:R-:W-:Y:S01]  /*e5e0*/  LOP3.LUT R60, R60, R61, RZ, 0x3c, !PT ;  /* 0x0000003d3c3c7212 */ /* 0x000fe200078e3cff */
[----:B------:R-:W-:Y:S01]  /*e5f0*/  IMAD.X R61, RZ, RZ, R5, P4 ;  /* 0x000000ffff3d7224 */ /* 0x000fe200020e0605 */
[----:B------:R-:W-:Y:S01]  /*e600*/  LOP3.LUT R4, R7, R4, RZ, 0x3c, !PT ;  /* 0x0000000407047212 */ /* 0x000fe200078e3cff */
[----:B------:R-:W-:Y:S01]  /*e610*/  ULDC.64 UR10, c[0x0][0xae0] ;  /* 0x0002b800000a7ab9 */ /* 0x000fe20000000a00 */
[----:B------:R-:W-:Y:S01]  /*e620*/  IMAD R77, R76, R77, R20 ;  /* 0x0000004d4c4d7224 */ /* 0x000fe200078e0214 */
[----:B------:R-:W5:Y:S01]  /*e630*/  LD.E.128 R52, desc[UR54][R52.64] ;  /* 0x0000003634347980 */ /* 0x000f62000c101d00 */
[----:B------:R-:W-:-:S02]  /*e640*/  IMAD R0, R0, UR10, RZ ;  /* 0x0000000a00007c24 */ /* 0x000fc4000f8e02ff */
[----:B------:R-:W-:Y:S01]  /*e650*/  IMAD.U32 R3, RZ, RZ, UR9 ;  /* 0x00000009ff037e24 */ /* 0x000fe2000f8e00ff */
[----:B------:R-:W5:Y:S01]  /*e660*/  LD.E.128 R4, desc[UR54][R4.64] ;  /* 0x0000003604047980 */ /* 0x000f62000c101d00 */
[----:B------:R-:W-:Y:S01]  /*e670*/  IMAD.U32 R2, RZ, RZ, UR8 ;  /* 0x00000008ff027e24 */ /* 0x000fe2000f8e00ff */
[----:B------:R-:W-:Y:S01]  /*e680*/  ULDC.64 UR8, c[0x0][0xad8] ;  /* 0x0002b60000087ab9 */ /* 0x000fe20000000a00 */
[----:B------:R-:W-:Y:S01]  /*e690*/  IMAD.U32 R3, RZ, RZ, UR4 ;  /* 0x00000004ff037e24 */ /* 0x000fe2000f8e00ff */
[----:B------:R-:W5:Y:S01]  /*e6a0*/  LD.E.128 R28, desc[UR54][R28.64] ;  /* 0x000000361c1c7980 */ /* 0x000f62000c101d00 */
[C---:B------:R-:W-:Y:S01]  /*e6b0*/  IMAD R79, R21.reuse, UR11, R0 ;  /* 0x0000000b154f7c24 */ /* 0x040fe2000f8e0200 */
[----:B------:R-:W-:Y:S02]  /*e6c0*/  SHF.R.S32.HI R0, RZ, 0x1f, R77 ;  /* 0x0000001fff007819 */ /* 0x000fe4000001144d */
[----:B------:R-:W5:Y:S01]  /*e6d0*/  LD.E.128 R32, desc[UR54][R32.64] ;  /* 0x0000003620207980 */ /* 0x000f62000c101d00 */
[----:B------:R-:W-:-:S03]  /*e6e0*/  IMAD.WIDE.U32 R2, R21, UR10, R2 ;  /* 0x0000000a15027c25 */ /* 0x000fc6000f8e0002 */
[----:B------:R-:W5:Y:S04]  /*e6f0*/  LD.E.128 R36, desc[UR54][R36.64] ;  /* 0x0000003624247980 */ /* 0x000f68000c101d00 */
[----:B------:R-:W5:Y:S04]  /*e700*/  LD.E.128 R64, desc[UR54][R64.64] ;  /* 0x0000003640407980 */ /* 0x000f68000c101d00 */
[----:B------:R-:W5:Y:S04]  /*e710*/  LD.E.128 R56, desc[UR54][R56.64] ;  /* 0x0000003638387980 */ /* 0x000f68000c101d00 */
[----:B------:R-:W5:Y:S04]  /*e720*/  LD.E.128 R44, desc[UR54][R44.64] ;  /* 0x000000362c2c7980 */ /* 0x000f68000c101d00 */
[----:B------:R-:W5:Y:S04]  /*e730*/  LD.E.128 R40, desc[UR54][R40.64] ;  /* 0x0000003628287980 */ /* 0x000f68000c101d00 */
[----:B------:R-:W5:Y:S04]  /*e740*/  LD.E.128 R72, desc[UR54][R72.64] ;  /* 0x0000003648487980 */ /* 0x000f68000c101d00 */
[----:B------:R-:W5:Y:S04]  /*e750*/  LD.E.128 R68, desc[UR54][R68.64] ;  /* 0x0000003644447980 */ /* 0x000f68000c101d00 */
        /* <DEDUP_REMOVED lines=10> */
[----:B------:R-:W-:Y:S01]  /*e800*/  VIADD R84, R185, UR39 ;  /* 0x00000027b9547c36 */ /* 0x000fe20008000000 */
[----:B------:R-:W-:Y:S01]  /*e810*/  UIADD3 UR6, UR6, 0x28420, URZ ;  /* 0x0002842006067890 */ /* 0x000fe2000fffe03f */
[C---:B------:R-:W-:Y:S02]  /*e820*/  IMAD R21, R77.reuse, UR9, R20 ;  /* 0x000000094d157c24 */ /* 0x040fe4000f8e0214 */
[----:B------:R-:W-:Y:S01]  /*e830*/  IMAD.WIDE.U32 R2, R77, UR8, R2 ;  /* 0x000000084d027c25 */ /* 0x000fe2000f8e0002 */
[C---:B------:R-:W-:Y:S01]  /*e840*/  ISETP.GE.AND P2, PT, R84.reuse, R81, PT ;  /* 0x000000515400720c */ /* 0x040fe20003f46270 */
[----:B------:R-:W-:Y:S02]  /*e850*/  ULDC.64 UR8, c[0x0][0xa80] ;  /* 0x0002a00000087ab9 */ /* 0x000fe40000000a00 */
[----:B------:R-:W-:Y:S01]  /*e860*/  VIADD R0, R84, 0x20 ;  /* 0x0000002054007836 */ /* 0x000fe20000000000 */
[----:B------:R-:W-:Y:S01]  /*e870*/  LEA R80, P3, R2, UR8, 0x1 ;  /* 0x0000000802507c11 */ /* 0x000fe2000f8608ff */
[----:B------:R-:W-:Y:S01]  /*e880*/  IMAD.IADD R3, R3, 0x1, R21 ;  /* 0x0000000103037824 */ /* 0x000fe200078e0215 */
[----:B------:R-:W-:-:S02]  /*e890*/  UPRMT UR6, URZ, 0x654, UR6 ;  /* 0x000006543f067896 */ /* 0x000fc40008000006 */
[-C--:B------:R-:W-:Y:S01]  /*e8a0*/  ISETP.GE.AND P1, PT, R0, R81.reuse, PT ;  /* 0x000000510000720c */ /* 0x080fe20003f26270 */
[----:B------:R-:W-:Y:S01]  /*e8b0*/  VIADD R0, R84, 0x40 ;  /* 0x0000004054007836 */ /* 0x000fe20000000000 */
[----:B------:R-:W-:Y:S01]  /*e8c0*/  LEA.HI.X R82, R2, UR9, R3, 0x1, P3 ;  /* 0x0000000902527c11 */ /* 0x000fe200098f0c03 */
[----:B0-----:R0:W1:Y:S01]  /*e8d0*/  SHFL.IDX PT, R78, R80, RZ, 0x181f ;  /* 0x00181fff504e7589 */ /* 0x00106200000e0000 */
[----:B------:R-:W-:Y:S02]  /*e8e0*/  BSSY B1, `(.L_x_1504) ;  /* 0x0000016000017945 */ /* 0x000fe40003800000 */
[----:B------:R-:W-:Y:S01]  /*e8f0*/  ISETP.GE.AND P0, PT, R0, R81, PT ;  /* 0x000000510000720c */ /* 0x000fe20003f06270 */
[----:B------:R-:W-:Y:S01]  /*e900*/  SYNCS.ARRIVE.TRANS64.RED.A1T0 RZ, [UR6], RZ ;  /* 0x000000ffffff79a7 */ /* 0x000fe20008100406 */
        /* <DEDUP_REMOVED lines=19> */
.L_x_1505:
[----:B------:R-:W-:Y:S05]  /*ea40*/  BSYNC B1 ;  /* 0x0000000000017941 */ /* 0x000fea0003800000 */
.L_x_1504:
[----:B--2---:R2:W4:Y:S01]  /*ea50*/  SHFL.IDX PT, R0, R82, 0x1, 0x181f ;  /* 0x00381f0052007f89 */ /* 0x00452200000e0000 */
[----:B------:R-:W-:Y:S03]  /*ea60*/  BSSY B1, `(.L_x_1506) ;  /* 0x0000014000017945 */ /* 0x000fe60003800000 */
[----:B---3--:R2:W3:Y:S01]  /*ea70*/  SHFL.IDX PT, R20, R80, 0x1, 0x181f ;  /* 0x00381f0050147f89 */ /* 0x0084e200000e0000 */
[----:B------:R-:W-:Y:S05]  /*ea80*/  @P1 BRA `(.L_x_1507) ;  /* 0x0000000000441947 */ /* 0x000fea0003800000 */
[----:B------:R-:W-:Y:S02]  /*ea90*/  ULDC UR4, c[0x0][0xac8] ;  /* 0x0002b20000047ab9 */ /* 0x000fe40000000800 */
[----:B------:R-:W-:Y:S02]  /*eaa0*/  ISETP.GE.AND P4, PT, R17, UR4, PT ;  /* 0x0000000411007c0c */ /* 0x000fe4000bf86270 */
[----:B------:R-:W-:Y:S02]  /*eab0*/  ISETP.GE.AND P3, PT, R22, UR4, PT ;  /* 0x0000000416007c0c */ /* 0x000fe4000bf66270 */
[----:B------:R-:W-:Y:S02]  /*eac0*/  ISETP.GE.AND P2, PT, R19, UR4, PT ;  /* 0x0000000413007c0c */ /* 0x000fe4000bf46270 */
[----:B------:R-:W-:-:S07]  /*ead0*/  ISETP.GE.AND P1, PT, R23, UR4, PT ;  /* 0x0000000417007c0c */ /* 0x000fce000bf26270 */
[CC--:B---3--:R-:W-:Y:S02]  /*eae0*/  @!P4 LEA R2, P6, R17.reuse, R20.reuse, 0x1 ;  /* 0x000000141102c211 */ /* 0x0c8fe400078c08ff */
[C---:B-----5:R-:W-:Y:S02]  /*eaf0*/  @!P3 LEA R4, P5, R22.reuse, R20, 0x1 ;  /* 0x000000141604b211 */ /* 0x060fe400078a08ff */
        /* <DEDUP_REMOVED lines=10> */
.L_x_1507:
[----:B------:R-:W-:Y:S05]  /*eba0*/  BSYNC B1 ;  /* 0x0000000000017941 */ /* 0x000fea0003800000 */
.L_x_1506:
[----:B----4-:R4:W0:Y:S01]  /*ebb0*/  SHFL.IDX PT, R0, R82, 0x2, 0x181f ;  /* 0x00581f0052007f89 */ /* 0x01082200000e0000 */
[----:B------:R-:W-:Y:S03]  /*ebc0*/  BSSY B1, `(.L_x_1508) ;  /* 0x0000014000017945 */ /* 0x000fe60003800000 */
[----:B---3-5:R4:W3:Y:S01]  /*ebd0*/  SHFL.IDX PT, R8, R80, 0x2, 0x181f ;  /* 0x00581f0050087f89 */ /* 0x0288e200000e0000 */
[----:B------:R-:W-:Y:S05]  /*ebe0*/  @P0 BRA `(.L_x_1509) ;  /* 0x0000000000440947 */ /* 0x000fea0003800000 */
[----:B------:R-:W-:Y:S02]  /*ebf0*/  ULDC UR4, c[0x0][0xac8] ;  /* 0x0002b20000047ab9 */ /* 0x000fe40000000800 */
[----:B------:R-:W-:Y:S02]  /*ec00*/  ISETP.GE.AND P3, PT, R17, UR4, PT ;  /* 0x0000000411007c0c */ /* 0x000fe4000bf66270 */
[----:B------:R-:W-:Y:S02]  /*ec10*/  ISETP.GE.AND P2, PT, R22, UR4, PT ;  /* 0x0000000416007c0c */ /* 0x000fe4000bf46270 */
[----:B------:R-:W-:Y:S02]  /*ec20*/  ISETP.GE.AND P1, PT, R19, UR4, PT ;  /* 0x0000000413007c0c */ /* 0x000fe4000bf26270 */
[----:B------:R-:W-:-:S07]  /*ec30*/  ISETP.GE.AND P0, PT, R23, UR4, PT ;  /* 0x0000000417007c0c */ /* 0x000fce000bf06270 */
[-C--:B---3--:R-:W-:Y:S02]  /*ec40*/  @!P3 LEA R2, P6, R17, R8.reuse, 0x1 ;  /* 0x000000081102b211 */ /* 0x088fe400078c08ff */
[CC--:B------:R-:W-:Y:S02]  /*ec50*/  @!P2 LEA R4, P5, R22.reuse, R8.reuse, 0x1 ;  /* 0x000000081604a211 */ /* 0x0c0fe400078a08ff */
[----:B------:R-:W-:Y:S02]  /*ec60*/  @!P1 LEA R6, P4, R19, R8, 0x1 ;  /* 0x0000000813069211 */ /* 0x000fe400078808ff */
[----:B0-----:R-:W-:Y:S02]  /*ec70*/  @!P3 LEA.HI.X R3, R17, R0, R193, 0x1, P6 ;  /* 0x000000001103b211 */ /* 0x001fe400030f0cc1 */
        /* <DEDUP_REMOVED lines=8> */
.L_x_1509:
[----:B------:R-:W-:Y:S05]  /*ed00*/  BSYNC B1 ;  /* 0x0000000000017941 */ /* 0x000fea0003800000 */
.L_x_1508:
[----:B0-----:R-:W-:Y:S01]  /*ed10*/  VIADD R0, R84, 0x60 ;  /* 0x0000006054007836 */ /* 0x001fe20000000000 */
[----:B--2-4-:R-:W0:Y:S04]  /*ed20*/  SHFL.IDX PT, R82, R82, 0x3, 0x181f ;  /* 0x00781f0052527f89 */ /* 0x014e2800000e0000 */
        /* <DEDUP_REMOVED lines=22> */
.L_x_1502:
[----:B------:R-:W-:Y:S01]  /*ee90*/  ULDC.64 UR6, c[0x0][0xc00] ;  /* 0x0003000000067ab9 */ /* 0x000fe20000000a00 */
[----:B------:R-:W-:Y:S01]  /*eea0*/  ULDC UR4, c[0x0][0xa88] ;  /* 0x0002a20000047ab9 */ /* 0x000fe20000000800 */
[----:B------:R-:W-:Y:S01]  /*eeb0*/  UISETP.NE.U32.AND UP0, UPT, UR6, URZ, UPT ;  /* 0x0000003f0600728c */ /* 0x000fe2000bf05070 */
[----:B------:R-:W0:Y:S03]  /*eec0*/  LDC R11, c[0x0][0xbe8] ;  /* 0x0002fa00ff0b7b82 */ /* 0x000e260000000800 */
[----:B------:R-:W-:-:S03]  /*eed0*/  UISETP.NE.AND.EX UP0, UPT, UR7, URZ, UPT, UP0 ;  /* 0x0000003f0700728c */ /* 0x000fc6000bf05300 */
[----:B------:R-:W-:Y:S02]  /*eee0*/  ULDC.64 UR6, c[0x0][0xc00] ;  /* 0x0003000000067ab9 */ /* 0x000fe40000000a00 */
[----:B------:R-:W-:Y:S01]  /*eef0*/  UIMAD.WIDE UR6, UR38, 0x4, UR6 ;  /* 0x00000004260678a5 */ /* 0x000fe2000f8e0206 */
[----:B------:R-:W-:-:S05]  /*ef00*/  PLOP3.LUT P2, PT, PT, PT, UP0, 0x80, 0x0 ;  /* 0x000000000000781c */ /* 0x000fca0003f4f008 */
[----:B------:R-:W-:Y:S02]  /*ef10*/  IMAD.U32 R2, RZ, RZ, UR6 ;  /* 0x00000006ff027e24 */ /* 0x000fe4000f8e00ff */
[----:B------:R-:W-:Y:S01]  /*ef20*/  IMAD.U32 R3, RZ, RZ, UR7 ;  /* 0x00000007ff037e24 */ /* 0x000fe2000f8e00ff */
[----:B------:R-:W-:Y:S02]  /*ef30*/  ULDC.64 UR6, c[0x0][0xc08] ;  /* 0x0003020000067ab9 */ /* 0x000fe40000000a00 */
[----:B------:R-:W-:Y:S01]  /*ef40*/  UISETP.NE.U32.AND UP1, UPT, UR6, URZ, UPT ;  /* 0x0000003f0600728c */ /* 0x000fe2000bf25070 */
[----:B------:R-:W-:Y:S02]  /*ef50*/  IMAD.U32 R0, RZ, RZ, UR4 ;  /* 0x00000004ff007e24 */ /* 0x000fe4000f8e00ff */
[----:B------:R-:W2:Y:S01]  /*ef60*/  @P2 LDG.E R6, desc[UR54][R2.64] ;  /* 0x0000003602062981 */ /* 0x000ea2000c1e1900 */
[----:B------:R-:W-:-:S06]  /*ef70*/  UISETP.NE.AND.EX UP1, UPT, UR7, URZ, UPT, UP1 ;  /* 0x0000003f0700728c */ /* 0x000fcc000bf25310 */
[----:B------:R-:W-:-:S05]  /*ef80*/  PLOP3.LUT P3, PT, PT, PT, UP1, 0x80, 0x0 ;  /* 0x000000000000781c */ /* 0x000fca0003f6f018 */
        /* <DEDUP_REMOVED lines=10> */
[----:B--2---:R-:W-:Y:S01]  /*f030*/  @P2 R2UR UR4, R6 ;  /* 0x00000000060422ca */ /* 0x004fe200000e0000 */
[----:B01----:R-:W-:-:S14]  /*f040*/  @P3 BRA `(.L_x_1511) ;  /* 0x0000000000103947 */ /* 0x003fdc0003800000 */
[----:B------:R-:W-:Y:S05]  /*f050*/  @!P2 BRA `(.L_x_1511) ;  /* 0x00000000000ca947 */ /* 0x000fea0003800000 */
[----:B------:R-:W2:Y:S04]  /*f060*/  LDG.E R5, desc[UR54][R2.64] ;  /* 0x0000003602057981 */ /* 0x000ea8000c1e1900 */
[----:B-----5:R-:W2:Y:S02]  /*f070*/  LDG.E R0, desc[UR54][R2.64+0x4] ;  /* 0x0000043602007981 */ /* 0x020ea4000c1e1900 */
[----:B--2---:R-:W-:-:S07]  /*f080*/  IMAD.IADD R0, R0, 0x1, -R5 ;  /* 0x0000000100007824 */ /* 0x004fce00078e0a05 */
.L_x_1511:
[----:B------:R-:W-:Y:S01]  /*f090*/  USHF.R.S32.HI UR6, URZ, 0x1f, UR38 ;  /* 0x0000001f3f067899 */ /* 0x000fe20008011426 */
[----:B------:R-:W-:Y:S01]  /*f0a0*/  BSSY B1, `(.L_x_1512) ;  /* 0x000002e000017945 */ /* 0x000fe20003800000 */
[----:B------:R-:W-:Y:S02]  /*f0b0*/  USHF.R.S32.HI UR9, URZ, 0x1f, UR4 ;  /* 0x0000001f3f097899 */ /* 0x000fe40008011404 */
[----:B------:R-:W-:Y:S02]  /*f0c0*/  USEL UR11, UR38, URZ, !UP0 ;  /* 0x0000003f260b7287 */ /* 0x000fe4000c000000 */
[----:B------:R-:W-:Y:S01]  /*f0d0*/  USEL UR12, UR6, URZ, !UP0 ;  /* 0x0000003f060c7287 */ /* 0x000fe2000c000000 */
[----:B------:R-:W-:Y:S11]  /*f0e0*/  @P1 BRA `(.L_x_1513) ;  /* 0x0000000000a41947 */ /* 0x000ff60003800000 */
[----:B------:R-:W0:Y:S01]  /*f0f0*/  S2R R3, SR_TID.X ;  /* 0x0000000000037919 */ /* 0x000e220000002100 */
[----:B------:R-:W1:Y:S01]  /*f100*/  LDC R7, c[0x0][0xbe8] ;  /* 0x0002fa00ff077b82 */ /* 0x000e620000000800 */
[----:B------:R-:W-:Y:S02]  /*f110*/  IMAD.U32 R4, RZ, RZ, UR39 ;  /* 0x00000027ff047e24 */ /* 0x000fe4000f8e00ff */
[----:B-1---5:R-:W-:-:S03]  /*f120*/  IMAD R2, R0, R7, RZ ;  /* 0x0000000700027224 */ /* 0x022fc600078e02ff */
[----:B0-----:R-:W-:-:S04]  /*f130*/  IADD3 R4, R4, -0x80, R3 ;  /* 0xffffff8004047810 */ /* 0x001fc80007ffe003 */
[----:B------:R-:W-:-:S13]  /*f140*/  ISETP.GE.AND P1, PT, R4, R2, PT ;  /* 0x000000020400720c */ /* 0x000fda0003f26270 */
[----:B------:R-:W-:Y:S05]  /*f150*/  @P1 BRA `(.L_x_1513) ;  /* 0x0000000000881947 */ /* 0x000fea0003800000 */
[----:B------:R-:W-:Y:S01]  /*f160*/  ISETP.NE.AND P1, PT, R7, 0x1, PT ;  /* 0x000000010700780c */ /* 0x000fe20003f25270 */
[----:B------:R-:W-:Y:S01]  /*f170*/  ULDC.64 UR14, c[0x0][0xb90] ;  /* 0x0002e400000e7ab9 */ /* 0x000fe20000000a00 */
[----:B------:R-:W-:Y:S01]  /*f180*/  UMOV UR6, UR4 ;  /* 0x0000000400067c82 */ /* 0x000fe20008000000 */
[----:B------:R-:W-:Y:S01]  /*f190*/  UIMAD UR8, UR10, UR14, URZ ;  /* 0x0000000e0a0872a4 */ /* 0x000fe2000f8e023f */
[----:B------:R-:W-:Y:S01]  /*f1a0*/  IMAD.MOV.U32 R2, RZ, RZ, R4 ;  /* 0x000000ffff027224 */ /* 0x000fe200078e0004 */
[----:B------:R-:W-:Y:S02]  /*f1b0*/  UMOV UR7, UR9 ;  /* 0x0000000900077c82 */ /* 0x000fe40008000000 */
[----:B------:R-:W-:Y:S02]  /*f1c0*/  UIMAD.WIDE.U32 UR6, UR37, UR14, UR6 ;  /* 0x0000000e250672a5 */ /* 0x000fe4000f8e0006 */
[----:B------:R-:W-:-:S03]  /*f1d0*/  UIMAD UR8, UR37, UR15, UR8 ;  /* 0x0000000f250872a4 */ /* 0x000fc6000f8e0208 */
[----:B------:R-:W-:Y:S01]  /*f1e0*/  ULDC.64 UR14, c[0x0][0xb98] ;  /* 0x0002e600000e7ab9 */ /* 0x000fe20000000a00 */
[----:B------:R-:W0:Y:S01]  /*f1f0*/  @P1 LDC R3, c[0x0][0xbec] ;  /* 0x0002fb00ff031b82 */ /* 0x000e220000000800 */
[----:B------:R-:W-:Y:S02]  /*f200*/  UIADD3 UR7, UR7, UR8, URZ ;  /* 0x0000000807077290 */ /* 0x000fe4000fffe03f */
[----:B------:R-:W-:Y:S02]  /*f210*/  UIMAD UR8, UR12, UR14, URZ ;  /* 0x0000000e0c0872a4 */ /* 0x000fe4000f8e023f */
[----:B------:R-:W-:Y:S02]  /*f220*/  UIMAD.WIDE.U32 UR6, UR11, UR14, UR6 ;  /* 0x0000000e0b0672a5 */ /* 0x000fe4000f8e0006 */
[----:B------:R-:W-:Y:S01]  /*f230*/  UIMAD UR8, UR11, UR15, UR8 ;  /* 0x0000000f0b0872a4 */ /* 0x000fe2000f8e0208 */
[----:B------:R-:W1:Y:S02]  /*f240*/  @P1 LDC R6, c[0x0][0xbf0] ;  /* 0x0002fc00ff061b82 */ /* 0x000e640000000800 */
[----:B------:R-:W-:Y:S01]  /*f250*/  ULDC.64 UR14, c[0x0][0xb88] ;  /* 0x0002e200000e7ab9 */ /* 0x000fe20000000a00 */
[----:B0-----:R-:W-:-:S05]  /*f260*/  @P1 IMAD.HI.U32 R3, R4, R3, RZ ;  /* 0x0000000304031227 */ /* 0x001fca00078e00ff */
[----:B-1----:R-:W-:Y:S01]  /*f270*/  @P1 SHF.R.U32.HI R2, RZ, R6, R3 ;  /* 0x00000006ff021219 */ /* 0x002fe20000011603 */
[----:B------:R-:W-:-:S03]  /*f280*/  IMAD.U32 R6, RZ, RZ, UR8 ;  /* 0x00000008ff067e24 */ /* 0x000fc6000f8e00ff */
[--C-:B------:R-:W-:Y:S01]  /*f290*/  SHF.R.S32.HI R3, RZ, 0x1f, R2.reuse ;  /* 0x0000001fff037819 */ /* 0x100fe20000011402 */
[----:B------:R-:W-:Y:S01]  /*f2a0*/  IMAD.MOV R5, RZ, RZ, -R2 ;  /* 0x000000ffff057224 */ /* 0x000fe200078e0a02 */
[----:B------:R-:W-:-:S03]  /*f2b0*/  IADD3 R2, P1, R2, UR6, RZ ;  /* 0x0000000602027c10 */ /* 0x000fc6000ff3e0ff */
[----:B------:R-:W-:Y:S01]  /*f2c0*/  IMAD R5, R7, R5, R4 ;  /* 0x0000000507057224 */ /* 0x000fe200078e0204 */
[----:B------:R-:W-:Y:S01]  /*f2d0*/  IADD3.X R3, R3, UR7, R6, P1, !PT ;  /* 0x0000000703037c10 */ /* 0x000fe20008ffe406 */
[----:B------:R-:W-:-:S03]  /*f2e0*/  ULDC.64 UR6, c[0x0][0xb50] ;  /* 0x0002d40000067ab9 */ /* 0x000fc60000000a00 */
[----:B------:R-:W-:Y:S01]  /*f2f0*/  SHF.R.S32.HI R4, RZ, 0x1f, R5 ;  /* 0x0000001fff047819 */ /* 0x000fe20000011405 */
[----:B------:R-:W-:-:S04]  /*f300*/  IMAD.WIDE.U32 R2, R5, UR14, R2 ;  /* 0x0000000e05027c25 */ /* 0x000fc8000f8e0002 */
[----:B------:R-:W-:-:S04]  /*f310*/  IMAD R4, R4, UR14, RZ ;  /* 0x0000000e04047c24 */ /* 0x000fc8000f8e02ff */
[----:B------:R-:W-:Y:S01]  /*f320*/  IMAD R7, R5, UR15, R4 ;  /* 0x0000000f05077c24 */ /* 0x000fe2000f8e0204 */
[----:B------:R-:W-:-:S03]  /*f330*/  LEA R4, P1, R2, UR6, 0x2 ;  /* 0x0000000602047c11 */ /* 0x000fc6000f8210ff */
[----:B------:R-:W-:-:S05]  /*f340*/  IMAD.IADD R3, R3, 0x1, R7 ;  /* 0x0000000103037824 */ /* 0x000fca00078e0207 */
[----:B------:R-:W-:Y:S01]  /*f350*/  LEA.HI.X R5, R2, UR7, R3, 0x2, P1 ;  /* 0x0000000702057c11 */ /* 0x000fe200088f1403 */
[----:B------:R-:W-:-:S05]  /*f360*/  IMAD.MOV.U32 R3, RZ, RZ, -0x800000 ;  /* 0xff800000ff037424 */ /* 0x000fca00078e00ff */
[----:B------:R0:W-:Y:S02]  /*f370*/  STG.E desc[UR54][R4.64], R3 ;  /* 0x0000000304007986 */ /* 0x0001e4000c101936 */
.L_x_1513:
[----:B------:R-:W-:Y:S05]  /*f380*/  BSYNC B1 ;  /* 0x0000000000017941 */ /* 0x000fea0003800000 */
.L_x_1512:
[----:B0-----:R-:W0:Y:S01]  /*f390*/  @P0 LDC R3, c[0x0][0xbf0] ;  /* 0x0002fc00ff030b82 */ /* 0x001e220000000800 */
[----:B------:R-:W-:Y:S01]  /*f3a0*/  ULDC.64 UR14, c[0x0][0xaa0] ;  /* 0x0002a800000e7ab9 */ /* 0x000fe20000000a00 */
[----:B------:R-:W-:Y:S01]  /*f3b0*/  IMAD R2, R184, 0x20, R185 ;  /* 0x00000020b8027824 */ /* 0x000fe200078e02b9 */
[----:B------:R-:W-:Y:S01]  /*f3c0*/  UIMAD UR8, UR9, UR14, URZ ;  /* 0x0000000e090872a4 */ /* 0x000fe2000f8e023f */
[----:B------:R-:W-:Y:S01]  /*f3d0*/  VIADD R8, R185, UR39 ;  /* 0x00000027b9087c36 */ /* 0x000fe20008000000 */
[----:B------:R-:W-:Y:S01]  /*f3e0*/  UIMAD.WIDE.U32 UR6, UR4, UR14, URZ ;  /* 0x0000000e040672a5 */ /* 0x000fe2000f8e003f */
[----:B------:R-:W-:Y:S01]  /*f3f0*/  VIADD R6, R2, UR39 ;  /* 0x0000002702067c36 */ /* 0x000fe20008000000 */
[----:B------:R-:W-:Y:S01]  /*f400*/  UIMAD UR8, UR4, UR15, UR8 ;  /* 0x0000000f040872a4 */ /* 0x000fe2000f8e0208 */
[----:B------:R-:W-:Y:S02]  /*f410*/  BSSY B1, `(.L_x_1514) ;  /* 0x000003d000017945 */ /* 0x000fe40003800000 */
        /* <DEDUP_REMOVED lines=10> */
[----:B0-----:R-:W-:Y:S01]  /*f4c0*/  @P0 SHF.R.U32.HI R5, RZ, R3, R2 ;  /* 0x00000003ff050219 */ /* 0x001fe20000011602 */
        /* <DEDUP_REMOVED lines=8> */
[----:B------:R-:W-:Y:S02]  /*f550*/  IMAD R7, R11, R7, R6 ;  /* 0x000000070b077224 */ /* 0x000fe400078e0206 */
[----:B------:R-:W-:Y:S01]  /*f560*/  IMAD.U32 R2, RZ, RZ, UR6 ;  /* 0x00000006ff027e24 */ /* 0x000fe2000f8e00ff */
[----:B------:R-:W-:Y:S01]  /*f570*/  ULDC.64 UR6, c[0x0][0xad8] ;  /* 0x0002b60000067ab9 */ /* 0x000fe20000000a00 */
[----:B------:R-:W-:Y:S02]  /*f580*/  IMAD.U32 R3, RZ, RZ, UR4 ;  /* 0x00000004ff037e24 */ /* 0x000fe4000f8e00ff */
[C---:B------:R-:W-:Y:S01]  /*f590*/  IMAD R9, R5.reuse, UR9, R4 ;  /* 0x0000000905097c24 */ /* 0x040fe2000f8e0204 */
[----:B------:R-:W-:Y:S01]  /*f5a0*/  SHF.R.S32.HI R4, RZ, 0x1f, R7 ;  /* 0x0000001fff047819 */ /* 0x000fe20000011407 */
[----:B------:R-:W-:-:S04]  /*f5b0*/  IMAD.WIDE.U32 R2, R5, UR8, R2 ;  /* 0x0000000805027c25 */ /* 0x000fc8000f8e0002 */
[----:B------:R-:W-:Y:S02]  /*f5c0*/  IMAD.IADD R3, R3, 0x1, R9 ;  /* 0x0000000103037824 */ /* 0x000fe400078e0209 */
[----:B------:R-:W-:Y:S02]  /*f5d0*/  IMAD R4, R4, UR6, RZ ;  /* 0x0000000604047c24 */ /* 0x000fe4000f8e02ff */
[----:B-----5:R-:W-:Y:S02]  /*f5e0*/  IMAD R11, R0, R11, RZ ;  /* 0x0000000b000b7224 */ /* 0x020fe400078e02ff */
        /* <DEDUP_REMOVED lines=31> */
.L_x_1515:
[----:B------:R-:W-:Y:S05]  /*f7e0*/  BSYNC B1 ;  /* 0x0000000000017941 */ /* 0x000fea0003800000 */
.L_x_1514:
        /* <DEDUP_REMOVED lines=21> */
.L_x_1517:
[----:B------:R-:W-:Y:S05]  /*f940*/  BSYNC B1 ;  /* 0x0000000000017941 */ /* 0x000fea0003800000 */
.L_x_1516:
        /* <DEDUP_REMOVED lines=21> */
.L_x_1519:
[----:B------:R-:W-:Y:S05]  /*faa0*/  BSYNC B1 ;  /* 0x0000000000017941 */ /* 0x000fea0003800000 */
.L_x_1518:
[----:B0-----:R-:W-:Y:S01]  /*fab0*/  VIADD R0, R8, 0x60 ;  /* 0x0000006008007836 */ /* 0x001fe20000000000 */
[----:B---3--:R0:W3:Y:S04]  /*fac0*/  SHFL.IDX PT, R6, R5, 0x3, 0x181f ;  /* 0x00781f0005067f89 */ /* 0x0080e800000e0000 */
        /* <DEDUP_REMOVED lines=20> */
.L_x_1510:
[----:B------:R-:W-:Y:S05]  /*fc10*/  BSYNC B0 ;  /* 0x0000000000007941 */ /* 0x000fea0003800000 */
.L_x_1501:
[----:B------:R-:W-:Y:S02]  /*fc20*/  ULDC UR4, c[0x0][0xc3c] ;  /* 0x00030f0000047ab9 */ /* 0x000fe40000000800 */
[----:B------:R-:W-:-:S06]  /*fc30*/  UISETP.GE.AND UP0, UPT, UR47, UR4, UPT ;  /* 0x000000042f00728c */ /* 0x000fcc000bf06270 */
[----:B------:R-:W-:-:S13]  /*fc40*/  PLOP3.LUT P0, PT, PT, PT, UP0, 0x80, 0x0 ;  /* 0x000000000000781c */ /* 0x000fda0003f0f008 */
[----:B------:R-:W-:Y:S05]  /*fc50*/  @!P0 BRA `(.L_x_1520) ;  /* 0xffffff1000508947 */ /* 0x000fea000383ffff */
[----:B------:R-:W-:Y:S05]  /*fc60*/  EXIT ;  /* 0x000000000000794d */ /* 0x000fea0003800000 */
.L_x_1411:
        /* <DEDUP_REMOVED lines=25> */
[----:B------:R-:W-:Y:S01]  /*fe00*/  IMAD.MOV.U32 R16, RZ, RZ, RZ ;  /* 0x000000ffff107224 */ /* 0x000fe200078e00ff */
        /* <DEDUP_REMOVED lines=21> */
[----:B-1----:R-:W-:Y:S02]  /*ff60*/  IMAD R6, R4, R9, RZ ;  /* 0x0000000904067224 */ /* 0x002fe400078e02ff */
[----:B------:R-:W-:Y:S02]  /*ff70*/  IMAD.MOV.U32 R4, RZ, RZ, RZ ;  /* 0x000000ffff047224 */ /* 0x000fe400078e00ff */
[----:B------:R-:W-:Y:S01]  /*ff80*/  IMAD.MOV.U32 R3, RZ, RZ, R6 ;  /* 0x000000ffff037224 */ /* 0x000fe200078e0006 */
[----:B0-----:R-:W-:-:S13]  /*ff90*/  ISETP.GT.AND P6, PT, R6, R7, PT ;  /* 0x000000070600720c */ /* 0x001fda0003fc4270 */
[----:B------:R-:W-:Y:S05]  /*ffa0*/  @P6 BRA `(.L_x_1522) ;  /* 0x0000000000906947 */ /* 0x000fea0003800000 */
[----:B------:R-:W-:Y:S01]  /*ffb0*/  IMAD.MOV.U32 R6, RZ, RZ, R3 ;  /* 0x000000ffff067224 */ /* 0x000fe200078e0003 */
[----:B------:R-:W-:Y:S01]  /*ffc0*/  ULDC UR4, c[0x0][0xc3c] ;  /* 0x00030f0000047ab9 */ /* 0x000fe20000000800 */
[----:B------:R-:W-:-:S07]  /*ffd0*/  IMAD.MOV.U32 R4, RZ, RZ, RZ ;  /* 0x000000ffff047224 */ /* 0x000fce00078e00ff */
.L_x_1526:
[----:B------:R-:W-:-:S05]  /*ffe0*/  VIADD R4, R4, 0x1f ;  /* 0x0000001f04047836 */ /* 0x000fca0000000000 */
[----:B------:R-:W-:-:S13]  /*fff0*/  ISETP.GE.AND P6, PT, R4, UR4, PT ;  /* 0x0000000404007c0c */ /* 0x000fda000bfc6270 */
[----:B------:R-:W-:Y:S05]  /*10000*/  @P6 BRA `(.L_x_1523) ;  /* 0x0000000400d86947 */ /* 0x000fea0003800000 */
[----:B------:R-:W-:Y:S01]  /*10010*/  IMAD.IADD R9, R5, 0x1, R4 ;  /* 0x0000000105097824 */ /* 0x000fe200078e0204 */
[----:B------:R-:W-:Y:S01]  /*10020*/  BSSY B0, `(.L_x_1524) ;  /* 0x0000007000007945 */ /* 0x000fe20003800000 */
[----:B------:R-:W-:-:S03]  /*10030*/  IMAD.MOV.U32 R0, RZ, RZ, RZ ;  /* 0x000000ffff007224 */ /* 0x000fc600078e00ff */
[----:B------:R-:W-:-:S13]  /*10040*/  ISETP.GE.OR P6, PT, R9, UR4, !P0 ;  /* 0x0000000409007c0c */ /* 0x000fda000c7c6670 */
[----:B------:R-:W-:Y:S05]  /*10050*/  @P6 BRA `(.L_x_1525) ;  /* 0x00000000000c6947 */ /* 0x000fea0003800000 */
[----:B------:R-:W0:Y:S02]  /*10060*/  LDC.64 R2, c[0x0][0xc80] ;  /* 0x00032000ff027b82 */ /* 0x000e240000000a00 */
[----:B0-----:R-:W-:-:S05]  /*10070*/  IMAD.WIDE R2, R9, 0x4, R2 ;  /* 0x0000000409027825 */ /* 0x001fca00078e0202 */
[----:B------:R0:W5:Y:S02]  /*10080*/  LDG.E R0, desc[UR54][R2.64] ;  /* 0x0000003602007981 */ /* 0x000164000c1e1900 */
.L_x_1525:
[----:B------:R-:W-:Y:S05]  /*10090*/  BSYNC B0 ;  /* 0x0000000000007941 */ /* 0x000fea0003800000 */
.L_x_1524:
        /* <DEDUP_REMOVED lines=21> */
.L_x_1522:
[----:B------:R-:W-:-:S04]  /*101f0*/  IMAD.IADD R14, R6, 0x1, -R3 ;  /* 0x00000001060e7824 */ /* 0x000fc800078e0a03 */
[----:B------:R-:W-:-:S05]  /*10200*/  IMAD R2, R8, R9, R14 ;  /* 0x0000000908027224 */ /* 0x000fca00078e020e */
[----:B------:R-:W-:Y:S02]  /*10210*/  ISETP.GT.AND P0, PT, R2, R7, PT ;  /* 0x000000070200720c */ /* 0x000fe40003f04270 */
[----:B------:R-:W0:Y:S11]  /*10220*/  LDC.64 R2, c[0x0][0xc90] ;  /* 0x00032400ff027b82 */ /* 0x000e360000000a00 */
[----:B------:R-:W-:-:S04]  /*10230*/  VOTE.ANY R10, PT, !P0 ;  /* 0x00000000000a7806 */ /* 0x000fc800040e0100 */
[----:B------:R-:W1:Y:S02]  /*10240*/  POPC R15, R10 ;  /* 0x0000000a000f7309 */ /* 0x000e640000000000 */
[----:B-1----:R-:W-:-:S04]  /*10250*/  IMAD.IADD R19, R15, 0x1, R4 ;  /* 0x000000010f137824 */ /* 0x002fc800078e0204 */
[----:B0-----:R-:W-:-:S05]  /*10260*/  IMAD.WIDE R2, R19, 0x4, R2 ;  /* 0x0000000413027825 */ /* 0x001fca00078e0202 */
[----:B------:R-:W2:Y:S01]  /*10270*/  LDG.E R6, desc[UR54][R2.64] ;  /* 0x0000003602067981 */ /* 0x000ea2000c1e1900 */
[----:B------:R-:W-:-:S03]  /*10280*/  ISETP.NE.AND P0, PT, R10, RZ, PT ;  /* 0x000000ff0a00720c */ /* 0x000fc60003f05270 */
[----:B------:R-:W0:Y:S02]  /*10290*/  SHFL.IDX PT, R0, R0, R15, 0x1f ;  /* 0x00001f0f00007589 */ /* 0x000e2400000e0000 */
[----:B0-----:R-:W-:-:S13]  /*102a0*/  R2UR UR7, R0 ;  /* 0x00000000000772ca */ /* 0x001fda00000e0000 */
[----:B--2---:R-:W-:-:S05]  /*102b0*/  IMAD R4, R6, UR7, RZ ;  /* 0x0000000706047c24 */ /* 0x004fca000f8e02ff */
[----:B------:R-:W-:-:S04]  /*102c0*/  IABS R13, R4 ;  /* 0x00000004000d7213 */ /* 0x000fc80000000000 */
[----:B------:R-:W0:Y:S08]  /*102d0*/  I2F.RP R11, R13 ;  /* 0x0000000d000b7306 */ /* 0x000e300000209400 */
[----:B0-----:R-:W0:Y:S02]  /*102e0*/  MUFU.RCP R11, R11 ;  /* 0x0000000b000b7308 */ /* 0x001e240000001000 */
[----:B0-----:R-:W-:-:S06]  /*102f0*/  VIADD R12, R11, 0xffffffe ;  /* 0x0ffffffe0b0c7836 */ /* 0x001fcc0000000000 */
[----:B------:R0:W1:Y:S01]  /*10300*/  F2I.FTZ.U32.TRUNC.NTZ R3, R12 ;  /* 0x0000000c00037305 */ /* 0x000062000021f000 */
[----:B------:R-:W-:Y:S05]  /*10310*/  @!P0 BRA `(.L_x_1527) ;  /* 0x0000000000088947 */ /* 0x000fea0003800000 */
[----:B------:R-:W-:-:S05]  /*10320*/  VIADD R11, R15, 0xffffffff ;  /* 0xffffffff0f0b7836 */ /* 0x000fca0000000000 */
[----:B------:R2:W3:Y:S02]  /*10330*/  SHFL.IDX PT, R16, R8, R11, 0x1f ;  /* 0x00001f0b08107589 */ /* 0x0004e400000e0000 */
.L_x_1527:
[----:B---3--:R-:W-:Y:S01]  /*10340*/  IMAD R16, R16, R9, R14 ;  /* 0x0000000910107224 */ /* 0x008fe200078e020e */
[----:B------:R-:W-:Y:S01]  /*10350*/  IABS R2, R4 ;  /* 0x0000000400027213 */ /* 0x000fe20000000000 */
[----:B-1----:R-:W-:Y:S02]  /*10360*/  IMAD.MOV R0, RZ, RZ, -R3 ;  /* 0x000000ffff007224 */ /* 0x002fe400078e0a03 */
[----:B--2---:R-:W-:Y:S02]  /*10370*/  IMAD.IADD R11, R7, 0x1, -R16 ;  /* 0x00000001070b7824 */ /* 0x004fe400078e0a10 */
        /* <DEDUP_REMOVED lines=19> */
[----:B------:R-:W-:Y:S02]  /*104b0*/  IMAD R18, R6, R2, RZ ;  /* 0x0000000206127224 */ /* 0x000fe400078e02ff */
[----:B------:R-:W-:Y:S02]  /*104c0*/  IMAD.MOV R7, RZ, RZ, -R2 ;  /* 0x000000ffff077224 */ /* 0x000fe400078e0a02 */
[----:B------:R-:W-:Y:S02]  /*104d0*/  IMAD.MOV R0, RZ, RZ, -R18 ;  /* 0x000000ffff007224 */ /* 0x000fe400078e0a12 */
[----:B------:R-:W-:-:S03]  /*104e0*/  IMAD R7, R4, R7, R11 ;  /* 0x0000000704077224 */ /* 0x000fc600078e020b */
[----:B------:R-:W-:Y:S01]  /*104f0*/  VIADDMNMX R0, R0, R9, R6, PT ;  /* 0x0000000900007246 */ /* 0x000fe20003800106 */
[----:B------:R-:W-:Y:S01]  /*10500*/  IMAD.IADD R18, R7, 0x1, R18 ;  /* 0x0000000107127824 */ /* 0x000fe200078e0212 */
[----:B------:R-:W-:Y:S02]  /*10510*/  IABS R2, R7 ;  /* 0x0000000700027213 */ /* 0x000fe40000000000 */
[----:B------:R-:W-:Y:S02]  /*10520*/  R2UR UR9, R0 ;  /* 0x00000000000972ca */ /* 0x000fe400000e0000 */
[----:B------:R-:W-:-:S11]  /*10530*/  R2UR UR8, R2 ;  /* 0x00000000020872ca */ /* 0x000fd600000e0000 */
[----:B------:R-:W-:-:S04]  /*10540*/  IABS R9, UR9 ;  /* 0x0000000900097c13 */ /* 0x000fc80008000000 */
[----:B------:R-:W1:Y:S01]  /*10550*/  I2F.RP R0, R9 ;  /* 0x0000000900007306 */ /* 0x000e620000209400 */
[----:B------:R-:W-:-:S07]  /*10560*/  R2UR UR6, R9 ;  /* 0x00000000090672ca */ /* 0x000fce00000e0000 */
[----:B-1----:R-:W1:Y:S02]  /*10570*/  MUFU.RCP R0, R0 ;  /* 0x0000000000007308 */ /* 0x002e640000001000 */
[----:B-1----:R-:W-:Y:S01]  /*10580*/  VIADD R3, R0, 0xffffffe ;  /* 0x0ffffffe00037836 */ /* 0x002fe20000000000 */
[----:B------:R-:W-:-:S05]  /*10590*/  IABS R0, UR9 ;  /* 0x0000000900007c13 */ /* 0x000fca0008000000 */
[----:B------:R-:W1:Y:S01]  /*105a0*/  F2I.FTZ.U32.TRUNC.NTZ R3, R3 ;  /* 0x0000000300037305 */ /* 0x000e62000021f000 */
[----:B------:R-:W-:Y:S01]  /*105b0*/  IMAD.MOV R0, RZ, RZ, -R0 ;  /* 0x000000ffff007224 */ /* 0x000fe200078e0a00 */
[----:B-1----:R-:W-:-:S13]  /*105c0*/  R2UR UR5, R3 ;  /* 0x00000000030572ca */ /* 0x002fda00000e0000 */
[----:B------:R-:W-:-:S04]  /*105d0*/  UIADD3 UR4, URZ, -UR5, URZ ;  /* 0x800000053f047290 */ /* 0x000fc8000fffe03f */
[----:B------:R-:W-:-:S03]  /*105e0*/  UIMAD UR6, UR4, UR6, URZ ;  /* 0x00000006040672a4 */ /* 0x000fc6000f8e023f */
[----:B------:R-:W-:Y:S02]  /*105f0*/  UMOV UR4, URZ ;  /* 0x0000003f00047c82 */ /* 0x000fe40008000000 */
[----:B------:R-:W-:-:S04]  /*10600*/  UIMAD.WIDE.U32 UR4, UR5, UR6, UR4 ;  /* 0x00000006050472a5 */ /* 0x000fc8000f8e0004 */
[----:B------:R-:W-:-:S06]  /*10610*/  UIMAD.WIDE.U32 UR4, UR5, UR8, URZ ;  /* 0x00000008050472a5 */ /* 0x000fcc000f8e003f */
[----:B------:R-:W-:Y:S01]  /*10620*/  IMAD.U32 R3, RZ, RZ, UR5 ;  /* 0x00000005ff037e24 */ /* 0x000fe2000f8e00ff */
[----:B------:R-:W-:-:S03]  /*10630*/  R2UR UR4, R7 ;  /* 0x00000000070472ca */ /* 0x000fc600000e0000 */
[----:B------:R-:W-:Y:S02]  /*10640*/  IMAD R0, R0, R3, UR8 ;  /* 0x0000000800007e24 */ /* 0x000fe4000f8e0203 */
[----:B------:R-:W-:-:S03]  /*10650*/  IMAD R3, RZ, RZ, -UR9 ;  /* 0x80000009ff037e24 */ /* 0x000fc6000f8e02ff */
[----:B------:R-:W-:-:S05]  /*10660*/  ISETP.GT.U32.AND P0, PT, R9, R0, PT ;  /* 0x000000000900720c */ /* 0x000fca0003f04070 */
[----:B------:R-:W-:-:S08]  /*10670*/  ULOP3.LUT UR4, UR4, UR9, URZ, 0x3c, !UPT ;  /* 0x0000000904047292 */ /* 0x000fd0000f8e3c3f */
[----:B------:R-:W-:Y:S01]  /*10680*/  VOTEU.ANY UP1, P0 ;  /* 0x00000000003f7886 */ /* 0x000fe20000020100 */
[----:B------:R-:W-:-:S04]  /*10690*/  PLOP3.LUT P0, PT, PT, PT, UP1, 0x80, 0x0 ;  /* 0x000000000000781c */ /* 0x000fc80003f0f018 */
[----:B------:R-:W-:Y:S02]  /*106a0*/  @!UP1 UIADD3 UR5, UR5, 0x1, URZ ;  /* 0x0000000105059890 */ /* 0x000fe4000fffe03f */
[----:B------:R-:W-:-:S07]  /*106b0*/  UISETP.GE.AND UP1, UPT, UR4, URZ, UPT ;  /* 0x0000003f0400728c */ /* 0x000fce000bf26270 */
[----:B------:R-:W-:-:S05]  /*106c0*/  @!P0 IMAD.IADD R0, R0, 0x1, -R9 ;  /* 0x0000000100008824 */ /* 0x000fca00078e0a09 */
[----:B------:R-:W-:-:S13]  /*106d0*/  ISETP.GE.U32.AND P0, PT, R0, R9, PT ;  /* 0x000000090000720c */ /* 0x000fda0003f06070 */
[----:B------:R-:W-:-:S05]  /*106e0*/  VOTEU.ANY UP0, P0 ;  /* 0x00000000003f7886 */ /* 0x000fca0000000100 */
[----:B------:R-:W-:Y:S02]  /*106f0*/  @UP0 UIADD3 UR5, UR5, 0x1, URZ ;  /* 0x0000000105050890 */ /* 0x000fe4000fffe03f */
[----:B------:R-:W-:Y:S02]  /*10700*/  UISETP.NE.AND UP0, UPT, UR9, URZ, UPT ;  /* 0x0000003f0900728c */ /* 0x000fe4000bf05270 */
[----:B------:R-:W-:-:S09]  /*10710*/  @!UP1 UIADD3 UR5, -UR5, URZ, URZ ;  /* 0x0000003f05059290 */ /* 0x000fd2000fffe13f */
[----:B------:R-:W-:-:S04]  /*10720*/  @!UP0 ULOP3.LUT UR5, URZ, UR9, URZ, 0x33, !UPT ;  /* 0x000000093f058292 */ /* 0x000fc8000f8e333f */
[----:B------:R-:W-:Y:S02]  /*10730*/  ULOP3.LUT UR4, URZ, UR5, URZ, 0x33, !UPT ;  /* 0x000000053f047292 */ /* 0x000fe4000f8e333f */
[----:B------:R-:W-:Y:S02]  /*10740*/  IMAD R18, R3, UR5, R18 ;  /* 0x0000000503127c24 */ /* 0x000fe4000f8e0212 */
[----:B------:R-:W-:Y:S01]  /*10750*/  UIADD3 UR4, UR7, UR4, URZ ;  /* 0x0000000407047290 */ /* 0x000fe2000fffe03f */
[----:B------:R-:W-:Y:S11]  /*10760*/  BRA `(.L_x_1528) ;  /* 0x0000000000107947 */ /* 0x000ff60003800000 */
.L_x_1523:
[----:B------:R-:W1:Y:S01]  /*10770*/  LDC R19, c[0x0][0xc3c] ;  /* 0x00030f00ff137b82 */ /* 0x000e620000000800 */
[----:B------:R-:W-:Y:S01]  /*10780*/  IMAD.MOV.U32 R16, RZ, RZ, R7 ;  /* 0x000000ffff107224 */ /* 0x000fe200078e0007 */
[----:B------:R-:W-:Y:S01]  /*10790*/  UMOV UR4, URZ ;  /* 0x0000003f00047c82 */ /* 0x000fe20008000000 */
[----:B------:R-:W-:-:S07]  /*107a0*/  IMAD.MOV.U32 R18, RZ, RZ, RZ ;  /* 0x000000ffff127224 */ /* 0x000fce00078e00ff */
.L_x_1528:
[----:B------:R-:W-:Y:S01]  /*107b0*/  ISETP.NE.AND P0, PT, R5, RZ, PT ;  /* 0x000000ff0500720c */ /* 0x000fe20003f05270 */
[----:B------:R-:W-:-:S12]  /*107c0*/  IMAD.U32 R17, RZ, RZ, UR4 ;  /* 0x00000004ff117e24 */ /* 0x000fd8000f8e00ff */
[----:B------:R-:W2:Y:S01]  /*107d0*/  @!P0 S2R R3, SR_CgaCtaId ;  /* 0x0000000000038919 */ /* 0x000ea20000008800 */
[----:B------:R-:W-:-:S04]  /*107e0*/  @!P0 MOV R0, 0x400 ;  /* 0x0000040000008802 */ /* 0x000fc80000000f00 */
[----:B--2---:R-:W-:-:S05]  /*107f0*/  @!P0 LEA R0, R3, R0, 0x18 ;  /* 0x0000000003008211 */ /* 0x004fca00078ec0ff */
[----:B-1----:R1:W-:Y:S01]  /*10800*/  @!P0 STS.128 [R0+0x284d0], R16 ;  /* 0x0284d01000008388 */ /* 0x0023e20000000c00 */
[----:B------:R-:W-:Y:S06]  /*10810*/  BAR.ARV 0x5, 0x180 ;  /* 0x0146000000007b1d */ /* 0x000fec0000002000 */
.L_x_1521:
[----:B------:R2:W-:Y:S01]  /*10820*/  STL [R1+0x10], RZ ;  /* 0x000010ff01007387 */ /* 0x0005e20000100800 */
[----:B------:R-:W-:Y:S01]  /*10830*/  ULDC UR5, c[0x0][0xc3c] ;  /* 0x00030f0000057ab9 */ /* 0x000fe20000000800 */
[----:B------:R-:W-:Y:S01]  /*10840*/  IMAD.MOV.U32 R25, RZ, RZ, 0x1 ;  /* 0x00000001ff197424 */ /* 0x000fe200078e00ff */
[----:B------:R-:W-:Y:S01]  /*10850*/  ISETP.GE.AND P0, PT, R19, UR5, PT ;  /* 0x0000000513007c0c */ /* 0x000fe2000bf06270 */
[----:B------:R-:W-:-:S12]  /*10860*/  IMAD.MOV.U32 R23, RZ, RZ, RZ ;  /* 0x000000ffff177224 */ /* 0x000fd800078e00ff */
[----:B--2---:R-:W-:Y:S05]  /*10870*/  @P0 BRA `(.L_x_1529) ;  /* 0x0000005000a40947 */ /* 0x004fea0003800000 */
[----:B------:R-:W2:Y:S01]  /*10880*/  S2R R9, SR_TID.X ;  /* 0x0000000000097919 */ /* 0x000ea20000002100 */
[----:B------:R-:W3:Y:S01]  /*10890*/  S2UR UR5, SR_CgaCtaId ;  /* 0x00000000000579c3 */ /* 0x000ee20000008800 */
[----:B------:R-:W-:Y:S01]  /*108a0*/  IMAD.MOV.U32 R37, RZ, RZ, 0x20 ;  /* 0x00000020ff257424 */ /* 0x000fe200078e00ff */
[----:B------:R-:W-:Y:S01]  /*108b0*/  ULOP3.LUT UR43, UR36, 0x2, URZ, 0xfc, !UPT ;  /* 0x00000002242b7892 */ /* 0x000fe2000f8efc3f */
[----:B------:R4:W-:Y:S01]  /*108c0*/  STL [R1+0x10], RZ ;  /* 0x000010ff01007387 */ /* 0x0009e20000100800 */
[----:B------:R-:W-:Y:S01]  /*108d0*/  IMAD.MOV.U32 R25, RZ, RZ, 0x1 ;  /* 0x00000001ff197424 */ /* 0x000fe200078e00ff */
[----:B------:R-:W-:Y:S01]  /*108e0*/  ULOP3.LUT UR44, UR36, 0x1, URZ, 0xfc, !UPT ;  /* 0x00000001242c7892 */ /* 0x000fe2000f8efc3f */
[----:B------:R-:W-:Y:S01]  /*108f0*/  IMAD.MOV.U32 R23, RZ, RZ, RZ ;  /* 0x000000ffff177224 */ /* 0x000fe200078e00ff */
[----:B------:R-:W-:Y:S01]  /*10900*/  ULDC UR45, c[0x0][0xc] ;  /* 0x00000300002d7ab9 */ /* 0x000fe20000000800 */
[----:B---3--:R-:W-:Y:S02]  /*10910*/  IMAD.U32 R34, RZ, RZ, UR5 ;  /* 0x00000005ff227e24 */ /* 0x008fe4000f8e00ff */
[C---:B--2---:R-:W-:Y:S01]  /*10920*/  IMAD.SHL.U32 R4, R9.reuse, 0x40, RZ ;  /* 0x0000004009047824 */ /* 0x044fe200078e00ff */
[C---:B------:R-:W-:Y:S01]  /*10930*/  LOP3.LUT R8, R9.reuse, 0x7f, RZ, 0xc0, !PT ;  /* 0x0000007f09087812 */ /* 0x040fe200078ec0ff */
[C---:B------:R-:W-:Y:S01]  /*10940*/  IMAD.SHL.U32 R24, R9.reuse, 0x80, RZ ;  /* 0x0000008009187824 */ /* 0x040fe200078e00ff */
[C---:B------:R-:W-:Y:S01]  /*10950*/  LOP3.LUT P0, RZ, R9.reuse, 0x4, RZ, 0xc0, !PT ;  /* 0x0000000409ff7812 */ /* 0x040fe2000780c0ff */
[----:B------:R-:W-:Y:S01]  /*10960*/  IMAD.SHL.U32 R6, R9, 0x8, RZ ;  /* 0x0000000809067824 */ /* 0x000fe200078e00ff */
[----:B-1----:R-:W-:-:S02]  /*10970*/  LOP3.LUT R0, R4, 0x180, RZ, 0xc0, !PT ;  /* 0x0000018004007812 */ /* 0x002fc400078ec0ff */
[----:B------:R-:W-:Y:S02]  /*10980*/  SHF.R.U32.HI R2, RZ, 0x5, R8 ;  /* 0x00000005ff027819 */ /* 0x000fe40000011608 */
[----:B------:R-:W-:Y:S02]  /*10990*/  LOP3.LUT R3, R24, 0x380, RZ, 0xc0, !PT ;  /* 0x0000038018037812 */ /* 0x000fe400078ec0ff */
[----:B------:R-:W-:Y:S01]  /*109a0*/  LOP3.LUT R5, R0, 0x10, R9, 0xf8, !PT ;  /* 0x0000001000057812 */ /* 0x000fe200078ef809 */
[----:B------:R-:W-:Y:S01]  /*109b0*/  IMAD.SHL.U32 R0, R9, 0x10, RZ ;  /* 0x0000001009007824 */ /* 0x000fe200078e00ff */
[----:B------:R-:W-:Y:S01]  /*109c0*/  LOP3.LUT R7, R4, 0x40, RZ, 0xc0, !PT ;  /* 0x0000004004077812 */ /* 0x000fe200078ec0ff */
[----:B------:R-:W-:Y:S01]  /*109d0*/  IMAD R3, R2, 0x10, R3 ;  /* 0x0000001002037824 */ /* 0x000fe200078e0203 */
[----:B------:R-:W-:Y:S01]  /*109e0*/  LOP3.LUT R6, R5, 0x30, R6, 0x78, !PT ;  /* 0x0000003005067812 */ /* 0x000fe200078e7806 */
[----:B------:R-:W-:Y:S01]  /*109f0*/  IMAD.SHL.U32 R5, R9, 0x2, RZ ;  /* 0x0000000209057824 */ /* 0x000fe200078e00ff */
[----:B------:R-:W-:Y:S01]  /*10a00*/  LOP3.LUT R30, R0, 0x70, RZ, 0xc0, !PT ;  /* 0x00000070001e7812 */ /* 0x000fe200078ec0ff */
[----:B------:R-:W-:Y:S01]  /*10a10*/  IMAD R7, R2, 0x400, R7 ;  /* 0x0000040002077824 */ /* 0x000fe200078e0207 */
[----:B------:R-:W-:-:S02]  /*10a20*/  LOP3.LUT R3, R3, 0x70, R0, 0x78, !PT ;  /* 0x0000007003037812 */ /* 0x000fc400078e7800 */
[----:B------:R-:W-:Y:S02]  /*10a30*/  LOP3.LUT R2, R0, 0x3f0, RZ, 0xc0, !PT ;  /* 0x000003f000027812 */ /* 0x000fe400078ec0ff */
[----:B------:R-:W-:Y:S02]  /*10a40*/  LOP3.LUT R24, R3, 0xc00, R24, 0xf8, !PT ;  /* 0x00000c0003187812 */ /* 0x000fe400078ef818 */
[----:B------:R-:W-:Y:S02]  /*10a50*/  LOP3.LUT R5, R2, 0x70, R5, 0x78, !PT ;  /* 0x0000007002057812 */ /* 0x000fe400078e7805 */
[----:B------:R-:W-:Y:S01]  /*10a60*/  MOV R3, 0x400 ;  /* 0x0000040000037802 */ /* 0x000fe20000000f00 */
[C---:B------:R-:W-:Y:S01]  /*10a70*/  VIADD R35, R24.reuse, 0x40 ;  /* 0x0000004018237836 */ /* 0x040fe20000000000 */
[----:B------:R-:W-:Y:S01]  /*10a80*/  SHF.R.U32.HI R2, RZ, 0x3, R8 ;  /* 0x00000003ff027819 */ /* 0x000fe20000011608 */
[----:B------:R-:W-:Y:S01]  /*10a90*/  @P0 VIADD R35, R24, 0xffffffc0 ;  /* 0xffffffc018230836 */ /* 0x000fe20000000000 */
[----:B------:R-:W-:-:S02]  /*10aa0*/  LEA R22, R34, R3, 0x18 ;  /* 0x0000000322167211 */ /* 0x000fc400078ec0ff */
[--C-:B------:R-:W-:Y:S02]  /*10ab0*/  LOP3.LUT R36, R5, 0x400, R0.reuse, 0xf8, !PT ;  /* 0x0000040005247812 */ /* 0x100fe400078ef800 */
[----:B------:R-:W-:Y:S02]  /*10ac0*/  LOP3.LUT R0, R2, 0x70, R0, 0xf8, !PT ;  /* 0x0000007002007812 */ /* 0x000fe400078ef800 */
[----:B------:R-:W-:Y:S01]  /*10ad0*/  LOP3.LUT R31, R4, 0x200, RZ, 0xc0, !PT ;  /* 0x00000200041f7812 */ /* 0x000fe200078ec0ff */
[----:B------:R-:W-:Y:S01]  /*10ae0*/  IMAD.IADD R0, R22, 0x1, R36 ;  /* 0x0000000116007824 */ /* 0x000fe200078e0224 */
[----:B------:R-:W-:Y:S02]  /*10af0*/  SEL R37, R37, 0xffffffe0, !P0 ;  /* 0xffffffe025257807 */ /* 0x000fe40004000000 */
[----:B------:R-:W-:Y:S02]  /*10b00*/  IADD3 R31, R6, R7, R31 ;  /* 0x00000007061f7210 */ /* 0x000fe40007ffe01f */
[----:B------:R4:W-:Y:S01]  /*10b10*/  STL [R1], R0 ;  /* 0x0000000001007387 */ /* 0x0009e20000100800 */
[----:B------:R-:W-:-:S07]  /*10b20*/  LOP3.LUT R2, R30, 0x80, RZ, 0xfc, !PT ;  /* 0x000000801e027812 */ /* 0x000fce00078efcff */
.L_x_1610:
[----:B01----:R-:W1:Y:S08]  /*10b30*/  LDC.64 R4, c[0x0][0xa18] ;  /* 0x00028600ff047b82 */ /* 0x003e700000000a00 */
[----:B------:R-:W2:Y:S08]  /*10b40*/  LDC.64 R2, c[0x0][0xa28] ;  /* 0x00028a00ff027b82 */ /* 0x000eb00000000a00 */
[----:B------:R-:W3:Y:S01]  /*10b50*/  LDC.64 R8, c[0x0][0xa00] ;  /* 0x00028000ff087b82 */ /* 0x000ee20000000a00 */
[----:B-1----:R-:W-:-:S04]  /*10b60*/  ISETP.NE.U32.AND P1, PT, R4, RZ, PT ;  /* 0x000000ff0400720c */ /* 0x002fc80003f25070 */
[----:B------:R-:W-:Y:S02]  /*10b70*/  ISETP.NE.AND.EX P2, PT, R5, RZ, PT, P1 ;  /* 0x000000ff0500720c */ /* 0x000fe40003f45310 */
[----:B--2---:R-:W-:-:S04]  /*10b80*/  ISETP.NE.U32.AND P0, PT, R2, RZ, PT ;  /* 0x000000ff0200720c */ /* 0x004fc80003f05070 */
[----:B------:R-:W-:Y:S02]  /*10b90*/  ISETP.NE.AND.EX P0, PT, R3, RZ, PT, P0 ;  /* 0x000000ff0300720c */ /* 0x000fe40003f05300 */
[----:B------:R-:W1:Y:S08]  /*10ba0*/  LDC.64 R2, c[0x0][0xa00] ;  /* 0x00028000ff027b82 */ /* 0x000e700000000a00 */
[----:B------:R-:W2:Y:S08]  /*10bb0*/  @P2 LDC.64 R6, c[0x0][0xa18] ;  /* 0x00028600ff062b82 */ /* 0x000eb00000000a00 */
[----:B------:R-:W0:Y:S01]  /*10bc0*/  @P0 LDC.64 R4, c[0x0][0xa28] ;  /* 0x00028a00ff040b82 */ /* 0x000e220000000a00 */
[----:B-1----:R-:W-:-:S04]  /*10bd0*/  ISETP.NE.U32.AND P1, PT, R2, RZ, PT ;  /* 0x000000ff0200720c */ /* 0x002fc80003f25070 */
[----:B------:R-:W-:Y:S01]  /*10be0*/  ISETP.NE.AND.EX P3, PT, R3, RZ, PT, P1 ;  /* 0x000000ff0300720c */ /* 0x000fe20003f65310 */
[----:B--2---:R-:W-:-:S04]  /*10bf0*/  @P2 IMAD.WIDE R2, R19, 0x4, R6 ;  /* 0x0000000413022825 */ /* 0x004fc800078e0206 */
[----:B------:R-:W-:Y:S01]  /*10c00*/  IMAD.MOV.U32 R17, RZ, RZ, RZ ;  /* 0x000000ffff117224 */ /* 0x000fe200078e00ff */
[----:B----4-:R3:W2:Y:S01]  /*10c10*/  @P2 LDG.E R0, desc[UR54][R2.64] ;  /* 0x0000003602002981 */ /* 0x0106a2000c1e1900 */
[----:B0-----:R-:W-:-:S06]  /*10c20*/  @P0 IMAD.WIDE R4, R19, 0x4, R4 ;  /* 0x0000000413040825 */ /* 0x001fcc00078e0204 */
[----:B------:R0:W5:Y:S01]  /*10c30*/  @P0 LDG.E R4, desc[UR54][R4.64] ;  /* 0x0000003604040981 */ /* 0x000162000c1e1900 */
[----:B---3--:R-:W-:Y:S01]  /*10c40*/  IMAD.WIDE R2, R19, 0x4, R8 ;  /* 0x0000000413027825 */ /* 0x008fe200078e0208 */
[----:B------:R-:W-:-:S04]  /*10c50*/  LOP3.LUT R32, R32, 0xffffffdf, RZ, 0xc0, !PT ;  /* 0xffffffdf20207812 */ /* 0x000fc800078ec0ff */
[----:B------:R0:W5:Y:S01]  /*10c60*/  @P3 LDG.E R17, desc[UR54][R2.64] ;  /* 0x0000003602113981 */ /* 0x000162000c1e1900 */
[----:B------:R-:W-:Y:S02]  /*10c70*/  @P3 LOP3.LUT R32, R32, 0x20, RZ, 0xfc, !PT ;  /* 0x0000002020203812 */ /* 0x000fe400078efcff */
[----:B--2---:R-:W-:Y:S01]  /*10c80*/  @P2 R2UR UR38, R0 ;  /* 0x00000000002622ca */ /* 0x004fe200000e0000 */
[----:B0-----:R-:W-:-:S14]  /*10c90*/  @P2 BRA `(.L_x_1530) ;  /* 0x00000000001c2947 */ /* 0x001fdc0003800000 */
[----:B------:R-:W-:Y:S01]  /*10ca0*/  ULDC UR38, c[0x0][0x288] ;  /* 0x0000a20000267ab9 */ /* 0x000fe20000000800 */
[----:B------:R-:W-:Y:S05]  /*10cb0*/  @!P3 BRA `(.L_x_1530) ;  /* 0x000000000014b947 */ /* 0x000fea0003800000 */
[----:B------:R-:W2:Y:S04]  /*10cc0*/  LDG.E R5, desc[UR54][R2.64] ;  /* 0x0000003602057981 */ /* 0x000ea8000c1e1900 */
[----:B------:R-:W3:Y:S01]  /*10cd0*/  LDG.E R0, desc[UR54][R2.64+0x4] ;  /* 0x0000043602007981 */ /* 0x000ee2000c1e1900 */
[----:B--2---:R-:W-:Y:S02]  /*10ce0*/  R2UR UR5, R5 ;  /* 0x00000000050572ca */ /* 0x004fe400000e0000 */
[----:B---3--:R-:W-:-:S13]  /*10cf0*/  R2UR UR38, R0 ;  /* 0x00000000002672ca */ /* 0x008fda00000e0000 */
[----:B------:R-:W-:-:S12]  /*10d00*/  UIADD3 UR38, -UR5, UR38, URZ ;  /* 0x0000002605267290 */ /* 0x000fd8000fffe13f */
.L_x_1530:
[----:B------:R-:W-:Y:S01]  /*10d10*/  ULDC.64 UR6, c[0x0][0x418] ;  /* 0x0001060000067ab9 */ /* 0x000fe20000000a00 */
[----:B------:R-:W-:Y:S01]  /*10d20*/  UMOV UR37, URZ ;  /* 0x0000003f00257c82 */ /* 0x000fe20008000000 */
[----:B------:R-:W-:Y:S01]  /*10d30*/  UISETP.NE.U32.AND UP0, UPT, UR6, URZ, UPT ;  /* 0x0000003f0600728c */ /* 0x000fe2000bf05070 */
[----:B-----5:R-:W-:Y:S01]  /*10d40*/  @P0 R2UR UR37, R4 ;  /* 0x00000000042502ca */ /* 0x020fe200000e0000 */
[----:B------:R-:W-:Y:S01]  /*10d50*/  ULDC UR5, c[0x0][0x424] ;  /* 0x0001090000057ab9 */ /* 0x000fe20000000800 */
[----:B------:R-:W-:Y:S01]  /*10d60*/  ULDC UR40, c[0x0][0x2f0] ;  /* 0x0000bc0000287ab9 */ /* 0x000fe20000000800 */
[----:B------:R-:W-:-:S03]  /*10d70*/  UISETP.NE.AND.EX UP0, UPT, UR7, URZ, UPT, UP0 ;  /* 0x0000003f0700728c */ /* 0x000fc6000bf05300 */
[----:B------:R-:W-:Y:S01]  /*10d80*/  ULDC.64 UR6, c[0x0][0xa20] ;  /* 0x0002880000067ab9 */ /* 0x000fe20000000a00 */
[----:B------:R-:W-:Y:S01]  /*10d90*/  USEL UR5, UR5, 0x1, UP0 ;  /* 0x0000000105057887 */ /* 0x000fe20008000000 */
[----:B------:R-:W-:-:S03]  /*10da0*/  ISETP.NE.U32.AND P0, PT, RZ, UR6, PT ;  /* 0x00000006ff007c0c */ /* 0x000fc6000bf05070 */
[----:B------:R-:W-:Y:S01]  /*10db0*/  UIMAD UR40, UR5, UR40, URZ ;  /* 0x00000028052872a4 */ /* 0x000fe2000f8e023f */
[----:B------:R-:W-:-:S13]  /*10dc0*/  ISETP.NE.AND.EX P0, PT, RZ, UR7, PT, P0 ;  /* 0x00000007ff007c0c */ /* 0x000fda000bf05300 */
[----:B------:R-:W-:Y:S05]  /*10dd0*/  @!P0 BRA `(.L_x_1531) ;  /* 0x0000000000148947 */ /* 0x000fea0003800000 */
[----:B------:R-:W0:Y:S02]  /*10de0*/  LDC.64 R2, c[0x0][0xa20] ;  /* 0x00028800ff027b82 */ /* 0x000e240000000a00 */
[----:B0-----:R-:W-:-:S06]  /*10df0*/  IMAD.WIDE R2, R19, 0x4, R2 ;  /* 0x0000000413027825 */ /* 0x001fcc00078e0202 */
[----:B------:R-:W2:Y:S02]  /*10e00*/  LDG.E R2, desc[UR54][R2.64] ;  /* 0x0000003602027981 */ /* 0x000ea4000c1e1900 */
[----:B--2---:R-:W-:Y:S01]  /*10e10*/  R2UR UR40, R2 ;  /* 0x00000000022872ca */ /* 0x004fe200000e0000 */
[----:B------:R-:W-:-:S14]  /*10e20*/  BRA `(.L_x_1532) ;  /* 0x00000000002c7947 */ /* 0x000fdc0003800000 */
.L_x_1531:
        /* <DEDUP_REMOVED lines=11> */
.L_x_1532:
[----:B------:R-:W-:Y:S01]  /*10ee0*/  ULDC UR5, c[0x0][0x448] ;  /* 0x0001120000057ab9 */ /* 0x000fe20000000800 */
[----:B------:R-:W-:Y:S02]  /*10ef0*/  USHF.L.U32 UR39, UR4, 0x7, URZ ;  /* 0x0000000704277899 */ /* 0x000fe4000800063f */
[----:B------:R-:W-:Y:S02]  /*10f00*/  UISETP.NE.AND UP0, UPT, UR5, 0x1, UPT ;  /* 0x000000010500788c */ /* 0x000fe4000bf05270 */
[----:B------:R-:W-:Y:S01]  /*10f10*/  UIADD3 UR8, UR39, 0x7f, URZ ;  /* 0x0000007f27087890 */ /* 0x000fe2000fffe03f */
[----:B------:R-:W-:Y:S01]  /*10f20*/  ULDC.64 UR4, c[0x0][0x9e0] ;  /* 0x0002780000047ab9 */ /* 0x000fe20000000a00 */
[----:B------:R-:W-:Y:S02]  /*10f30*/  UP2UR UR46, UPR, URZ, 0x1 ;  /* 0x000000013f2e7883 */ /* 0x000fe40008000000 */
[----:B------:R-:W-:-:S05]  /*10f40*/  UIADD3 UR40, -UR37, UR40, URZ ;  /* 0x0000002825287290 */ /* 0x000fca000fffe13f */
[----:B------:R-:W-:Y:S01]  /*10f50*/  @UP0 ULDC UR6, c[0x0][0x44c] ;  /* 0x0001130000060ab9 */ /* 0x000fe20000000800 */
[----:B------:R-:W-:Y:S01]  /*10f60*/  @UP0 ULDC UR10, c[0x0][0x450] ;  /* 0x00011400000a0ab9 */ /* 0x000fe20000000800 */
[----:B------:R-:W-:Y:S02]  /*10f70*/  UIMAD.WIDE.U32 UR6, UR8, UR6, URZ ;  /* 0x00000006080672a5 */ /* 0x000fe4000f8e003f */
[----:B------:R-:W-:Y:S02]  /*10f80*/  UIADD3 UR9, UR40, 0x1, -UR38 ;  /* 0x0000000128097890 */ /* 0x000fe4000fffe826 */
[----:B------:R-:W-:Y:S02]  /*10f90*/  @UP0 USHF.R.U32.HI UR8, URZ, UR10, UR7 ;  /* 0x0000000a3f080299 */ /* 0x000fe40008011607 */
[----:B------:R-:W-:Y:S02]  /*10fa0*/  UISETP.GE.AND UP0, UPT, UR5, 0x1, UPT ;  /* 0x000000010500788c */ /* 0x000fe4000bf06270 */
[----:B------:R-:W-:-:S04]  /*10fb0*/  UIADD3 UR9, UR9, UR8, URZ ;  /* 0x0000000809097290 */ /* 0x000fc8000fffe03f */
[----:B------:R-:W-:Y:S01]  /*10fc0*/  PLOP3.LUT P1, PT, PT, PT, UP0, 0x80, 0x0 ;  /* 0x000000000000781c */ /* 0x000fe20003f2f008 */
[----:B------:R-:W-:-:S12]  /*10fd0*/  UIADD3 UR4, UR9, UR4, URZ ;  /* 0x0000000409047290 */ /* 0x000fd8000fffe03f */
[----:B------:R-:W-:Y:S05]  /*10fe0*/  @!P1 BRA `(.L_x_1533) ;  /* 0x0000000000449947 */ /* 0x000fea0003800000 */
        /* <DEDUP_REMOVED lines=10> */
.L_x_1534:
[----:B------:R-:W-:-:S11]  /*11090*/  UISETP.NE.AND UP0, UPT, UR5, 0x1, UPT ;  /* 0x000000010500788c */ /* 0x000fd6000bf05270 */
[----:B------:R-:W-:Y:S02]  /*110a0*/  @UP0 ULDC.64 UR10, c[0x0][0x9e8] ;  /* 0x00027a00000a0ab9 */ /* 0x000fe40000000a00 */
[----:B------:R-:W-:-:S04]  /*110b0*/  UIMAD.WIDE.U32 UR6, UR8, UR10, URZ ;  /* 0x0000000a080672a5 */ /* 0x000fc8000f8e003f */
[----:B------:R-:W-:-:S12]  /*110c0*/  @UP0 USHF.R.U32.HI UR8, URZ, UR11, UR7 ;  /* 0x0000000b3f080299 */ /* 0x000fd80008011607 */
.L_x_1535:
[----:B------:R-:W-:-:S04]  /*110d0*/  UIMAD UR8, UR8, UR5, UR5 ;  /* 0x00000005080872a4 */ /* 0x000fc8000f8e0205 */
[----:B------:R-:W-:-:S04]  /*110e0*/  UISETP.LT.AND UP0, UPT, UR4, UR8, UPT ;  /* 0x000000080400728c */ /* 0x000fc8000bf01270 */
[----:B------:R-:W-:-:S12]  /*110f0*/  USEL UR4, UR4, UR8, UP0 ;  /* 0x0000000804047287 */ /* 0x000fd80008000000 */
.L_x_1533:
[----:B------:R-:W-:Y:S02]  /*11100*/  UISETP.NE.AND UP0, UPT, UR46, URZ, UPT ;  /* 0x0000003f2e00728c */ /* 0x000fe4000bf05270 */
[----:B------:R-:W-:Y:S02]  /*11110*/  UIADD3 UR8, UR40, 0x3f, URZ ;  /* 0x0000003f28087890 */ /* 0x000fe4000fffe03f */
[----:B------:R-:W-:Y:S02]  /*11120*/  UIADD3 UR9, UR4, 0x3f, URZ ;  /* 0x0000003f04097890 */ /* 0x000fe4000fffe03f */
[----:B------:R-:W-:Y:S02]  /*11130*/  USHF.R.S32.HI UR4, URZ, 0x1f, UR8 ;  /* 0x0000001f3f047899 */ /* 0x000fe40008011408 */
[----:B------:R-:W-:Y:S02]  /*11140*/  USHF.R.S32.HI UR10, URZ, 0x1f, UR9 ;  /* 0x0000001f3f0a7899 */ /* 0x000fe40008011409 */
[----:B------:R-:W-:Y:S01]  /*11150*/  ULEA.HI UR4, UR4, UR8, URZ, 0x6 ;  /* 0x0000000804047291 */ /* 0x000fe2000f8f303f */
[----:B------:R-:W-:Y:S01]  /*11160*/  @UP0 ULDC UR6, c[0x0][0x44c] ;  /* 0x0001130000060ab9 */ /* 0x000fe20000000800 */
[----:B------:R-:W-:-:S02]  /*11170*/  ULEA.HI UR10, UR10, UR9, URZ, 0x6 ;  /* 0x000000090a0a7291 */ /* 0x000fc4000f8f303f */
[----:B------:R-:W-:Y:S01]  /*11180*/  UIMAD.WIDE.U32 UR6, UR39, UR6, URZ ;  /* 0x00000006270672a5 */ /* 0x000fe2000f8e003f */
[----:B------:R-:W-:Y:S01]  /*11190*/  @UP0 ULDC UR9, c[0x0][0x450] ;  /* 0x0001140000090ab9 */ /* 0x000fe20000000800 */
[----:B------:R-:W-:Y:S02]  /*111a0*/  UMOV UR8, UR39 ;  /* 0x0000002700087c82 */ /* 0x000fe40008000000 */
[----:B------:R-:W-:Y:S02]  /*111b0*/  @UP0 USHF.R.U32.HI UR8, URZ, UR9, UR7 ;  /* 0x000000093f080299 */ /* 0x000fe40008011607 */
[----:B------:R-:W-:Y:S02]  /*111c0*/  USHF.R.S32.HI UR4, URZ, 0x6, UR4 ;  /* 0x000000063f047899 */ /* 0x000fe40008011404 */
[----:B------:R-:W-:Y:S02]  /*111d0*/  USHF.R.S32.HI UR10, URZ, 0x6, UR10 ;  /* 0x000000063f0a7899 */ /* 0x000fe4000801140a */
[----:B------:R-:W-:-:S02]  /*111e0*/  UIADD3 UR6, UR8, UR40, -UR38 ;  /* 0x0000002808067290 */ /* 0x000fc4000fffe826 */
[----:B------:R-:W-:Y:S01]  /*111f0*/  UISETP.LT.AND UP0, UPT, UR4, UR10, UPT ;  /* 0x0000000a0400728c */ /* 0x000fe2000bf01270 */
[----:B------:R-:W-:-:S03]  /*11200*/  ULDC UR8, c[0x0][0x9dc] ;  /* 0x0002770000087ab9 */ /* 0x000fc60000000800 */
[----:B------:R-:W-:Y:S02]  /*11210*/  USEL UR41, UR4, UR10, UP0 ;  /* 0x0000000a04297287 */ /* 0x000fe40008000000 */
[----:B------:R-:W-:Y:S01]  /*11220*/  UIADD3 UR8, UR6, -UR8, URZ ;  /* 0x8000000806087290 */ /* 0x000fe2000fffe03f */
[----:B------:R-:W-:Y:S11]  /*11230*/  @!P1 BRA `(.L_x_1536) ;  /* 0x0000000000489947 */ /* 0x000ff60003800000 */
[----:B------:R-:W-:Y:S02]  /*11240*/  UMOV UR4, UR6 ;  /* 0x0000000600047c82 */ /* 0x000fe40008000000 */
        /* <DEDUP_REMOVED lines=10> */
.L_x_1537:
[----:B------:R-:W-:-:S11]  /*112f0*/  UISETP.NE.AND UP0, UPT, UR5, 0x1, UPT ;  /* 0x000000010500788c */ /* 0x000fd6000bf05270 */
[----:B------:R-:W-:Y:S02]  /*11300*/  @UP0 ULDC.64 UR10, c[0x0][0x9e8] ;  /* 0x00027a00000a0ab9 */ /* 0x000fe40000000a00 */
[----:B------:R-:W-:-:S04]  /*11310*/  UIMAD.WIDE.U32 UR6, UR4, UR10, URZ ;  /* 0x0000000a040672a5 */ /* 0x000fc8000f8e003f */
[----:B------:R-:W-:-:S12]  /*11320*/  @UP0 USHF.R.U32.HI UR4, URZ, UR11, UR7 ;  /* 0x0000000b3f040299 */ /* 0x000fd80008011607 */
.L_x_1538:
[----:B------:R-:W-:-:S04]  /*11330*/  UIMAD UR4, UR4, UR5, URZ ;  /* 0x00000005040472a4 */ /* 0x000fc8000f8e023f */
[----:B------:R-:W-:-:S04]  /*11340*/  UISETP.LT.AND UP0, UPT, UR8, UR4, UPT ;  /* 0x000000040800728c */ /* 0x000fc8000bf01270 */
[----:B------:R-:W-:-:S12]  /*11350*/  USEL UR8, UR8, UR4, !UP0 ;  /* 0x0000000408087287 */ /* 0x000fd8000c000000 */
.L_x_1536:
        /* <DEDUP_REMOVED lines=26> */
.L_x_1540:
        /* <DEDUP_REMOVED lines=20> */
.L_x_1543:
[----:B------:R-:W-:Y:S05]  /*11640*/  BSYNC B6 ;  /* 0x0000000000067941 */ /* 0x000fea0003800000 */
.L_x_1542:
        /* <DEDUP_REMOVED lines=22> */
.L_x_1545:
[----:B------:R-:W-:Y:S05]  /*117b0*/  BSYNC B6 ;  /* 0x0000000000067941 */ /* 0x000fea0003800000 */
.L_x_1544:
        /* <DEDUP_REMOVED lines=20> */
.L_x_1547:
[----:B------:R-:W-:Y:S05]  /*11900*/  BSYNC B6 ;  /* 0x0000000000067941 */ /* 0x000fea0003800000 */
.L_x_1546:
        /* <DEDUP_REMOVED lines=19> */
.L_x_1549:
[----:B------:R-:W-:Y:S05]  /*11a40*/  BSYNC B6 ;  /* 0x0000000000067941 */ /* 0x000fea0003800000 */
.L_x_1548:
[----:B------:R-:W0:Y:S01]  /*11a50*/  LDC.64 R2, c[0x0][0x9f8] ;  /* 0x00027e00ff027b82 */ /* 0x000e220000000a00 */
[----:B------:R-:W-:Y:S01]  /*11a60*/  IMAD.MOV.U32 R26, RZ, RZ, R19 ;  /* 0x000000ffff1a7224 */ /* 0x000fe200078e0013 */
[----:B------:R-:W1:Y:S01]  /*11a70*/  S2R R20, SR_TID.X ;  /* 0x0000000000147919 */ /* 0x000e620000002100 */
[----:B------:R-:W2:Y:S05]  /*11a80*/  S2R R21, SR_TID.X ;  /* 0x0000000000157919 */ /* 0x000eaa0000002100 */
[----:B------:R-:W3:Y:S01]  /*11a90*/  LDC R10, c[0x0][0x430] ;  /* 0x00010c00ff0a7b82 */ /* 0x000ee20000000800 */
[----:B0-----:R-:W-:-:S04]  /*11aa0*/  ISETP.NE.U32.AND P0, PT, R2, RZ, PT ;  /* 0x000000ff0200720c */ /* 0x001fc80003f05070 */
[----:B------:R-:W-:Y:S01]  /*11ab0*/  ISETP.NE.AND.EX P0, PT, R3, RZ, PT, P0 ;  /* 0x000000ff0300720c */ /* 0x000fe20003f05300 */
[----:B------:R-:W-:Y:S01]  /*11ac0*/  IMAD.U32 R7, RZ, RZ, UR41 ;  /* 0x00000029ff077e24 */ /* 0x000fe2000f8e00ff */
[----:B-1----:R-:W-:Y:S01]  /*11ad0*/  LOP3.LUT R20, R20, 0x7f, RZ, 0xc0, !PT ;  /* 0x0000007f14147812 */ /* 0x002fe200078ec0ff */
[----:B--2---:R-:W-:-:S03]  /*11ae0*/  IMAD.SHL.U32 R21, R21, 0x10, RZ ;  /* 0x0000001015157824 */ /* 0x004fc600078e00ff */
[----:B------:R-:W-:-:S07]  /*11af0*/  SHF.R.U32.HI R20, RZ, 0x3, R20 ;  /* 0x00000003ff147819 */ /* 0x000fce0000011614 */
[----:B------:R-:W0:Y:S02]  /*11b00*/  @P0 LDC.64 R2, c[0x0][0x9f8] ;  /* 0x00027e00ff020b82 */ /* 0x000e240000000a00 */
[----:B0-----:R-:W-:-:S05]  /*11b10*/  @P0 IMAD.WIDE R2, R19, 0x4, R2 ;  /* 0x0000000413020825 */ /* 0x001fca00078e0202 */
[----:B------:R0:W2:Y:S01]  /*11b20*/  @P0 LDG.E R26, desc[UR54][R2.64] ;  /* 0x00000036021a0981 */ /* 0x0000a2000c1e1900 */
[----:B------:R-:W-:Y:S02]  /*11b30*/  LOP3.LUT R21, R20, 0x70, R21, 0xf8, !PT ;  /* 0x0000007014157812 */ /* 0x000fe400078ef815 */
[----:B------:R-:W-:Y:S02]  /*11b40*/  LEA R7, R7, 0xffffffc0, 0x6 ;  /* 0xffffffc007077811 */ /* 0x000fe400078e30ff */
[----:B---3--:R-:W-:Y:S02]  /*11b50*/  ISETP.NE.AND P1, PT, R10, 0x1, PT ;  /* 0x000000010a00780c */ /* 0x008fe40003f25270 */
[----:B------:R-:W-:Y:S01]  /*11b60*/  LOP3.LUT R32, R32, 0xffffffef, RZ, 0xc0, !PT ;  /* 0xffffffef20207812 */ /* 0x000fe200078ec0ff */
[----:B------:R-:W-:-:S05]  /*11b70*/  IMAD.IADD R6, R21, 0x1, R7 ;  /* 0x0000000115067824 */ /* 0x000fca00078e0207 */
[C---:B------:R-:W-:Y:S01]  /*11b80*/  ISETP.GE.AND P0, PT, R6.reuse, UR40, PT ;  /* 0x0000002806007c0c */ /* 0x040fe2000bf06270 */
[----:B------:R-:W-:-:S03]  /*11b90*/  VIADD R6, R6, UR37 ;  /* 0x0000002506067c36 */ /* 0x000fc60008000000 */
[----:B------:R-:W-:Y:S01]  /*11ba0*/  ISETP.GT.U32.OR P0, PT, R21, 0x3f, P0 ;  /* 0x0000003f1500780c */ /* 0x000fe20000704470 */
[----:B------:R-:W1:Y:S01]  /*11bb0*/  @P1 LDC R5, c[0x0][0x434] ;  /* 0x00010d00ff051b82 */ /* 0x000e620000000800 */
[----:B------:R-:W-:Y:S01]  /*11bc0*/  IMAD.MOV.U32 R0, RZ, RZ, R6 ;  /* 0x000000ffff007224 */ /* 0x000fe200078e0006 */
[----:B------:R-:W-:-:S06]  /*11bd0*/  @P1 LOP3.LUT R32, R32, 0x10, RZ, 0xfc, !PT ;  /* 0x0000001020201812 */ /* 0x000fcc00078efcff */
[----:B------:R-:W3:Y:S08]  /*11be0*/  @P1 LDC R9, c[0x0][0x438] ;  /* 0x00010e00ff091b82 */ /* 0x000ef00000000800 */
[----:B0-----:R-:W0:Y:S01]  /*11bf0*/  @!P0 LDC.64 R2, c[0x0][0x428] ;  /* 0x00010a00ff028b82 */ /* 0x001e220000000a00 */
[----:B-1----:R-:W-:-:S05]  /*11c00*/  @P1 IMAD.HI.U32 R4, R6, R5, RZ ;  /* 0x0000000506041227 */ /* 0x002fca00078e00ff */
[----:B---3--:R-:W-:-:S04]  /*11c10*/  @P1 SHF.R.U32.HI R0, RZ, R9, R4 ;  /* 0x00000009ff001219 */ /* 0x008fc80000011604 */
[--C-:B------:R-:W-:Y:S01]  /*11c20*/  @!P0 SHF.R.S32.HI R5, RZ, 0x1f, R0.reuse ;  /* 0x0000001fff058819 */ /* 0x100fe20000011400 */
[--C-:B------:R-:W-:Y:S02]  /*11c30*/  @!P0 IMAD.MOV.U32 R4, RZ, RZ, R0.reuse ;  /* 0x000000ffff048224 */ /* 0x100fe400078e0000 */
[----:B------:R-:W-:Y:S02]  /*11c40*/  IMAD.MOV R9, RZ, RZ, -R0 ;  /* 0x000000ffff097224 */ /* 0x000fe400078e0a00 */
[----:B------:R-:W1:Y:S01]  /*11c50*/  LDC R0, c[0x0][0x2f4] ;  /* 0x0000bd00ff007b82 */ /* 0x000e620000000800 */
[----:B------:R-:W-:Y:S02]  /*11c60*/  ISETP.GT.U32.AND P3, PT, R21, 0x3f, PT ;  /* 0x0000003f1500780c */ /* 0x000fe40003f64070 */
[----:B------:R-:W-:Y:S02]  /*11c70*/  LOP3.LUT R32, R32, 0xfffffffb, RZ, 0xc0, !PT ;  /* 0xfffffffb20207812 */ /* 0x000fe400078ec0ff */
[----:B------:R-:W-:-:S09]  /*11c80*/  LOP3.LUT R20, R30, 0x80, RZ, 0xfc, !PT ;  /* 0x000000801e147812 */ /* 0x000fd200078efcff */
[----:B------:R-:W-:-:S04]  /*11c90*/  @P3 LOP3.LUT R32, R32, 0x4, RZ, 0xfc, !PT ;  /* 0x0000000420203812 */ /* 0x000fc800078efcff */
[----:B------:R-:W-:-:S04]  /*11ca0*/  LOP3.LUT R32, R32, 0xfffffff7, RZ, 0xc0, !PT ;  /* 0xfffffff720207812 */ /* 0x000fc800078ec0ff */
[----:B------:R-:W-:Y:S01]  /*11cb0*/  LOP3.LUT R32, R32, 0xfffffffd, RZ, 0xc0, !PT ;  /* 0xfffffffd20207812 */ /* 0x000fe200078ec0ff */
[----:B------:R-:W-:Y:S01]  /*11cc0*/  UMOV UR4, 0xffffffff ;  /* 0xffffffff00047882 */ /* 0x000fe20000000000 */
[----:B------:R-:W-:Y:S01]  /*11cd0*/  IMAD R6, R10, R9, R6 ;  /* 0x000000090a067224 */ /* 0x000fe200078e0206 */
[----:B--2---:R-:W-:Y:S01]  /*11ce0*/  SHF.R.S32.HI R33, RZ, 0x1f, R26 ;  /* 0x0000001fff217819 */ /* 0x004fe2000001141a */
[----:B0-----:R-:W-:-:S04]  /*11cf0*/  @!P0 IMAD.WIDE.U32 R4, R26, R2, R4 ;  /* 0x000000021a048225 */ /* 0x001fc800078e0004 */
[----:B------:R-:W-:-:S04]  /*11d00*/  @!P0 IMAD R8, R33, R2, RZ ;  /* 0x0000000221088224 */ /* 0x000fc800078e02ff */
[----:B------:R-:W-:Y:S02]  /*11d10*/  @!P0 IMAD R8, R26, R3, R8 ;  /* 0x000000031a088224 */ /* 0x000fe400078e0208 */
[----:B------:R-:W0:Y:S02]  /*11d20*/  @!P0 LDC.64 R2, c[0x0][0x418] ;  /* 0x00010600ff028b82 */ /* 0x000e240000000a00 */
[----:B------:R-:W-:Y:S02]  /*11d30*/  @!P0 IMAD.IADD R8, R5, 0x1, R8 ;  /* 0x0000000105088824 */ /* 0x000fe400078e0208 */
[----:B------:R-:W-:Y:S01]  /*11d40*/  IMAD.MOV.U32 R5, RZ, RZ, RZ ;  /* 0x000000ffff057224 */ /* 0x000fe200078e00ff */
[----:B0-----:R-:W-:-:S04]  /*11d50*/  @!P0 LEA R2, P1, R4, R2, 0x2 ;  /* 0x0000000204028211 */ /* 0x001fc800078210ff */
[----:B------:R-:W-:Y:S02]  /*11d60*/  @!P0 LEA.HI.X R3, R4, R3, R8, 0x2, P1 ;  /* 0x0000000304038211 */ /* 0x000fe400008f1408 */
[----:B-1----:R-:W-:-:S03]  /*11d70*/  ISETP.GE.AND P1, PT, R30, R0, PT ;  /* 0x000000001e00720c */ /* 0x002fc60003f26270 */
[----:B------:R0:W5:Y:S01]  /*11d80*/  @!P0 LDG.E R5, desc[UR54][R2.64] ;  /* 0x0000003602058981 */ /* 0x000162000c1e1900 */
[----:B------:R-:W-:Y:S01]  /*11d90*/  ISETP.GE.AND P0, PT, R20, R0, PT ;  /* 0x000000001400720c */ /* 0x000fe20003f06270 */
[----:B0-----:R-:W-:-:S08]  /*11da0*/  IMAD.U32 R2, RZ, RZ, UR43 ;  /* 0x0000002bff027e24 */ /* 0x001fd0000f8e00ff */
[----:B------:R-:W-:Y:S02]  /*11db0*/  @P1 LOP3.LUT R32, R32, 0x2, RZ, 0xfc, !PT ;  /* 0x0000000220201812 */ /* 0x000fe400078efcff */
[----:B------:R-:W-:-:S13]  /*11dc0*/  ISETP.NE.AND P2, PT, R2, 0x3, PT ;  /* 0x000000030200780c */ /* 0x000fda0003f45270 */
[----:B------:R-:W-:-:S04]  /*11dd0*/  @P2 LOP3.LUT R32, R32, 0x8, RZ, 0xfc, !PT ;  /* 0x0000000820202812 */ /* 0x000fc800078efcff */
[----:B------:R-:W-:-:S04]  /*11de0*/  LOP3.LUT R32, R32, 0xfffffffe, RZ, 0xc0, !PT ;  /* 0xfffffffe20207812 */ /* 0x000fc800078ec0ff */
[----:B------:R-:W-:Y:S01]  /*11df0*/  @P0 LOP3.LUT R32, R32, 0x1, RZ, 0xfc, !PT ;  /* 0x0000000120200812 */ /* 0x000fe200078efcff */
[----:B------:R-:W-:Y:S06]  /*11e00*/  BRA.DIV UR4, `(.L_x_1550) ;  /* 0x0000004604207947 */ /* 0x000fec000b800000 */
.L_x_1630:
[----:B------:R-:W-:Y:S01]  /*11e10*/  SHF.R.S32.HI R29, RZ, 0x1f, R18 ;  /* 0x0000001fff1d7819 */ /* 0x000fe20000011412 */
[----:B------:R-:W-:Y:S06]  /*11e20*/  @!P2 BRA `(.L_x_1551) ;  /* 0x000000000004a947 */ /* 0x000fec0003800000 */
[----:B------:R-:W-:Y:S01]  /*11e30*/  BPT.TRAP 0x1 ;  /* 0x000000040000795c */ /* 0x000fe20000300000 */
.L_x_1551:
[----:B------:R-:W-:Y:S01]  /*11e40*/  IMAD R0, R23, 0x8, R22 ;  /* 0x0000000817007824 */ /* 0x000fe200078e0216 */
[----:B------:R-:W-:Y:S01]  /*11e50*/  SHF.L.U32 R21, R25, 0x1f, RZ ;  /* 0x0000001f19157819 */ /* 0x000fe200000006ff */
[----:B------:R-:W-:Y:S01]  /*11e60*/  BSSY B0, `(.L_x_1552) ;  /* 0x0000004000007945 */ /* 0x000fe20003800000 */
[----:B------:R-:W-:Y:S02]  /*11e70*/  SHF.R.S32.HI R10, RZ, 0x1f, R6 ;  /* 0x0000001fff0a7819 */ /* 0x000fe40000011406 */
[----:B------:R-:W0:Y:S02]  /*11e80*/  SYNCS.PHASECHK.TRANS64.TRYWAIT P0, [R0+URZ+0x28480], R21 ;  /* 0x02848015000075a7 */ /* 0x000e24000800017f */
[----:B0-----:R-:W-:Y:S05]  /*11e90*/  @!P0 BRA `(.L_x_1553) ;  /* 0x0000004400288947 */ /* 0x001fea0003800000 */
.L_x_1631:
[----:B------:R-:W-:Y:S05]  /*11ea0*/  BSYNC B0 ;  /* 0x0000000000007941 */ /* 0x000fea0003800000 */
.L_x_1552:
[----:B------:R-:W1:Y:S01]  /*11eb0*/  S2R R8, SR_TID.X ;  /* 0x0000000000087919 */ /* 0x000e620000002100 */
        /* <DEDUP_REMOVED lines=20> */
[----:B------:R-:W-:Y:S02]  /*12000*/  IADD3 R8, P0, R2, UR6, RZ ;  /* 0x0000000602087c10 */ /* 0x000fe4000ff1e0ff */
[----:B------:R-:W-:Y:S02]  /*12010*/  IADD3 R7, -R11, UR40, -R7 ;  /* 0x000000280b077c10 */ /* 0x000fe4000fffe907 */
[----:B------:R-:W-:Y:S02]  /*12020*/  IADD3.X R9, R3, UR7, R9, P0, !PT ;  /* 0x0000000703097c10 */ /* 0x000fe400087fe409 */
[----:B------:R-:W-:Y:S01]  /*12030*/  ISETP.GE.AND P4, PT, R7, 0x1, PT ;  /* 0x000000010700780c */ /* 0x000fe20003f86270 */
[----:B------:R-:W-:-:S12]  /*12040*/  BRA.DIV UR4, `(.L_x_1554) ;  /* 0x0000004204d07947 */ /* 0x000fd8000b800000 */
[----:B------:R-:W1:Y:S01]  /*12050*/  LDC R12, c[0x0][0x2f4] ;  /* 0x0000bd00ff0c7b82 */ /* 0x000e620000000800 */
[----:B------:R-:W2:Y:S01]  /*12060*/  SHFL.IDX PT, R2, R8, RZ, 0x181f ;  /* 0x00181fff08027589 */ /* 0x000ea200000e0000 */
[----:B------:R-:W-:Y:S01]  /*12070*/  LOP3.LUT R11, R30, 0x80, RZ, 0xfc, !PT ;  /* 0x000000801e0b7812 */ /* 0x000fe200078efcff */
[----:B------:R-:W-:Y:S01]  /*12080*/  IMAD.IADD R4, R22, 0x1, R4 ;  /* 0x0000000116047824 */ /* 0x000fe200078e0204 */
[C---:B------:R-:W-:Y:S01]  /*12090*/  ISETP.GE.AND P3, PT, R7.reuse, 0x11, PT ;  /* 0x000000110700780c */ /* 0x040fe20003f66270 */
[----:B------:R-:W3:Y:S01]  /*120a0*/  SHFL.IDX PT, R3, R9, RZ, 0x181f ;  /* 0x00181fff09037589 */ /* 0x000ee200000e0000 */
[----:B------:R-:W-:Y:S02]  /*120b0*/  ISETP.GE.AND P5, PT, R7, 0x31, PT ;  /* 0x000000310700780c */ /* 0x000fe40003fa6270 */
[C---:B-1----:R-:W-:Y:S02]  /*120c0*/  ISETP.GE.AND P2, PT, R30.reuse, R12, PT ;  /* 0x0000000c1e00720c */ /* 0x042fe40003f46270 */
[----:B--2---:R-:W-:-:S02]  /*120d0*/  IADD3 R2, P0, R30, R2, RZ ;  /* 0x000000021e027210 */ /* 0x004fc40007f1e0ff */
[----:B------:R-:W-:-:S03]  /*120e0*/  ISETP.LT.OR P1, PT, R7, 0x1, P2 ;  /* 0x000000010700780c */ /* 0x000fc60001721670 */
[----:B---3--:R-:W-:Y:S01]  /*120f0*/  IMAD.X R3, RZ, RZ, R3, P0 ;  /* 0x000000ffff037224 */ /* 0x008fe200000e0603 */
[----:B------:R-:W-:-:S09]  /*12100*/  ISETP.GE.AND P0, PT, R11, R12, PT ;  /* 0x0000000c0b00720c */ /* 0x000fd20003f06270 */
[----:B------:R-:W-:Y:S01]  /*12110*/  @!PT LDS RZ, [RZ] ;  /* 0x00000000fffff984 */ /* 0x000fe20000000800 */
        /* <DEDUP_REMOVED lines=17> */
[----:B------:R-:W-:Y:S01]  /*12230*/  LDGSTS.E.BYPASS.LTC128B.128 [R4+0x11000], desc[UR54][R2.64], !P1 ;  /* 0x1100000002047fae */ /* 0x000fe2000c901d76 */
[----:B------:R-:W-:-:S13]  /*12240*/  ISETP.LT.OR P1, PT, R7, 0x21, P0 ;  /* 0x000000210700780c */ /* 0x000fda0000721670 */
[----:B------:R1:W-:Y:S01]  /*12250*/  LDGSTS.E.BYPASS.LTC128B.128 [R4+0x13000], desc[UR54][R2.64+0x80], !P1 ;  /* 0x1300008002047fae */ /* 0x0003e2000c901d76 */
[----:B------:R-:W-:-:S03]  /*12260*/  ISETP.GE.AND P1, PT, R7, 0x21, PT ;  /* 0x000000210700780c */ /* 0x000fc60003f26270 */
[----:B-1-3--:R1:W2:Y:S10]  /*12270*/  SHFL.IDX PT, R2, R8, 0x3, 0x181f ;  /* 0x00781f0008027f89 */ /* 0x00a2b400000e0000 */
.L_x_1641:
[C---:B------:R-:W-:Y:S02]  /*12280*/  ISETP.LT.OR P2, PT, R7.reuse, 0x31, P2 ;  /* 0x000000310700780c */ /* 0x040fe40001741670 */
[----:B------:R-:W-:Y:S02]  /*12290*/  ISETP.LT.OR P0, PT, R7, 0x31, P0 ;  /* 0x000000310700780c */ /* 0x000fe40000701670 */
[----:B--2---:R-:W-:-:S05]  /*122a0*/  IADD3 R2, P6, R30, R2, RZ ;  /* 0x000000021e027210 */ /* 0x004fca0007fde0ff */
        /* <DEDUP_REMOVED lines=8> */
.L_x_1555:
        /* <DEDUP_REMOVED lines=11> */
.L_x_1556:
[----:B------:R2:W-:Y:S01]  /*123e0*/  SYNCS.ARRIVE.TRANS64.A1T0 RZ, [R0+URZ+0x28470], RZ ;  /* 0x028470ff00ff79a7 */ /* 0x0005e2000810003f */
[----:B------:R-:W-:Y:S05]  /*123f0*/  @!P6 BRA `(.L_x_1557) ;  /* 0x000000000004e947 */ /* 0x000fea0003800000 */
[----:B------:R-:W-:Y:S01]  /*12400*/  BPT.TRAP 0x1 ;  /* 0x000000040000795c */ /* 0x000fe20000300000 */
.L_x_1557:
[----:B------:R-:W3:Y:S01]  /*12410*/  SYNCS.PHASECHK.TRANS64.TRYWAIT P0, [R0+URZ+0x28440], R21 ;  /* 0x02844015000075a7 */ /* 0x000ee2000800017f */
[----:B------:R-:W-:Y:S04]  /*12420*/  BSSY B0, `(.L_x_1558) ;  /* 0x0000002000007945 */ /* 0x000fe80003800000 */
[----:B---3--:R-:W-:Y:S05]  /*12430*/  @!P0 BRA `(.L_x_1559) ;  /* 0x0000004400408947 */ /* 0x008fea0003800000 */
.L_x_1642:
[----:B------:R-:W-:Y:S05]  /*12440*/  BSYNC B0 ;  /* 0x0000000000007941 */ /* 0x000fea0003800000 */
.L_x_1558:
        /* <DEDUP_REMOVED lines=17> */
[----:B-1----:R-:W-:Y:S02]  /*12560*/  ISETP.GE.AND P2, PT, R9, R8, PT ;  /* 0x000000080900720c */ /* 0x002fe40003f46270 */
[----:B------:R-:W-:Y:S01]  /*12570*/  IMAD R7, R18, UR5, R5 ;  /* 0x0000000512077c24 */ /* 0x000fe2000f8e0205 */
[----:B------:R-:W-:-:S04]  /*12580*/  IADD3 R5, P0, R2, UR6, RZ ;  /* 0x0000000602057c10 */ /* 0x000fc8000ff1e0ff */
[----:B------:R-:W-:Y:S01]  /*12590*/  IADD3.X R6, R3, UR7, R7, P0, !PT ;  /* 0x0000000703067c10 */ /* 0x000fe200087fe407 */
[----:B------:R-:W-:Y:S08]  /*125a0*/  BRA.DIV UR4, `(.L_x_1560) ;  /* 0x0000004204f87947 */ /* 0x000ff0000b800000 */
[----:B------:R-:W1:Y:S01]  /*125b0*/  SHFL.IDX PT, R14, R5, RZ, 0x181f ;  /* 0x00181fff050e7589 */ /* 0x000e6200000e0000 */
[----:B------:R-:W-:-:S03]  /*125c0*/  ISETP.GE.AND P6, PT, R30, R8, PT ;  /* 0x000000081e00720c */ /* 0x000fc60003fc6270 */
[----:B------:R-:W4:Y:S01]  /*125d0*/  SHFL.IDX PT, R2, R6, RZ, 0x181f ;  /* 0x00181fff06027589 */ /* 0x000f2200000e0000 */
[----:B-1----:R-:W-:-:S05]  /*125e0*/  @P4 IADD3 R14, P0, R30, R14, RZ ;  /* 0x0000000e1e0e4210 */ /* 0x002fca0007f1e0ff */
[----:B----4-:R-:W-:Y:S02]  /*125f0*/  @P4 IMAD.X R3, RZ, RZ, R2, P0 ;  /* 0x000000ffff034224 */ /* 0x010fe400000e0602 */
[----:B------:R-:W-:Y:S02]  /*12600*/  @P4 IMAD.MOV.U32 R2, RZ, RZ, R14 ;  /* 0x000000ffff024224 */ /* 0x000fe400078e000e */
[----:B------:R-:W1:Y:S04]  /*12610*/  SHFL.IDX PT, R14, R5, 0x1, 0x181f ;  /* 0x00381f00050e7f89 */ /* 0x000e6800000e0000 */
[----:B------:R-:W-:Y:S04]  /*12620*/  @P4 LDGSTS.E.BYPASS.LTC128B.128 [R4+0x20000], desc[UR54][R2.64], !P6 ;  /* 0x2000000002044fae */ /* 0x000fe8000f101d76 */
[----:B------:R4:W-:Y:S04]  /*12630*/  @P4 LDGSTS.E.BYPASS.LTC128B.128 [R4+0x22000], desc[UR54][R2.64+0x80], !P2 ;  /* 0x2200008002044fae */ /* 0x0009e8000d101d76 */
[----:B----4-:R-:W4:Y:S01]  /*12640*/  SHFL.IDX PT, R2, R6, 0x1, 0x181f ;  /* 0x00381f0006027f89 */ /* 0x010f2200000e0000 */
[----:B-1----:R-:W-:-:S05]  /*12650*/  @P3 IADD3 R14, P0, R30, R14, RZ ;  /* 0x0000000e1e0e3210 */ /* 0x002fca0007f1e0ff */
[----:B----4-:R-:W-:Y:S02]  /*12660*/  @P3 IMAD.X R7, RZ, RZ, R2, P0 ;  /* 0x000000ffff073224 */ /* 0x010fe400000e0602 */
[----:B------:R-:W-:Y:S02]  /*12670*/  @P3 IMAD.MOV.U32 R2, RZ, RZ, R14 ;  /* 0x000000ffff023224 */ /* 0x000fe400078e000e */
[----:B------:R-:W-:Y:S01]  /*12680*/  @P3 IMAD.MOV.U32 R3, RZ, RZ, R7 ;  /* 0x000000ffff033224 */ /* 0x000fe200078e0007 */
[----:B------:R-:W1:Y:S04]  /*12690*/  SHFL.IDX PT, R14, R5, 0x2, 0x181f ;  /* 0x00581f00050e7f89 */ /* 0x000e6800000e0000 */
[----:B------:R-:W-:Y:S04]  /*126a0*/  @P3 LDGSTS.E.BYPASS.LTC128B.128 [R4+0x20800], desc[UR54][R2.64], !P6 ;  /* 0x2080000002043fae */ /* 0x000fe8000f101d76 */
[----:B------:R4:W-:Y:S04]  /*126b0*/  @P3 LDGSTS.E.BYPASS.LTC128B.128 [R4+0x22800], desc[UR54][R2.64+0x80], !P2 ;  /* 0x2280008002043fae */ /* 0x0009e8000d101d76 */
[----:B----4-:R-:W4:Y:S01]  /*126c0*/  SHFL.IDX PT, R2, R6, 0x2, 0x181f ;  /* 0x00581f0006027f89 */ /* 0x010f2200000e0000 */
[----:B-1----:R-:W-:-:S03]  /*126d0*/  @P1 IADD3 R14, P0, R30, R14, RZ ;  /* 0x0000000e1e0e1210 */ /* 0x002fc60007f1e0ff */
[----:B------:R-:W1:Y:S02]  /*126e0*/  SHFL.IDX PT, R6, R6, 0x3, 0x181f ;  /* 0x00781f0006067f89 */ /* 0x000e6400000e0000 */
[----:B----4-:R-:W-:Y:S02]  /*126f0*/  @P1 IMAD.X R7, RZ, RZ, R2, P0 ;  /* 0x000000ffff071224 */ /* 0x010fe400000e0602 */
[----:B------:R-:W-:Y:S02]  /*12700*/  @P1 IMAD.MOV.U32 R2, RZ, RZ, R14 ;  /* 0x000000ffff021224 */ /* 0x000fe400078e000e */
[----:B------:R-:W-:Y:S01]  /*12710*/  @P1 IMAD.MOV.U32 R3, RZ, RZ, R7 ;  /* 0x000000ffff031224 */ /* 0x000fe200078e0007 */
[----:B------:R4:W0:Y:S04]  /*12720*/  SHFL.IDX PT, R14, R5, 0x3, 0x181f ;  /* 0x00781f00050e7f89 */ /* 0x00082800000e0000 */
[----:B------:R4:W-:Y:S04]  /*12730*/  @P1 LDGSTS.E.BYPASS.LTC128B.128 [R4+0x21000], desc[UR54][R2.64], !P6 ;  /* 0x2100000002041fae */ /* 0x0009e8000f101d76 */
[----:B-1----:R4:W-:Y:S02]  /*12740*/  @P1 LDGSTS.E.BYPASS.LTC128B.128 [R4+0x23000], desc[UR54][R2.64+0x80], !P2 ;  /* 0x2300008002041fae */ /* 0x0029e4000d101d76 */
.L_x_1652:
[C---:B------:R-:W-:Y:S02]  /*12750*/  ISETP.GE.AND P1, PT, R30.reuse, R8, PT ;  /* 0x000000081e00720c */ /* 0x040fe40003f26270 */
[----:B0---4-:R-:W-:-:S05]  /*12760*/  @P5 IADD3 R2, P0, R30, R14, RZ ;  /* 0x0000000e1e025210 */ /* 0x011fca0007f1e0ff */
[----:B------:R-:W-:Y:S01]  /*12770*/  @P5 IMAD.X R3, RZ, RZ, R6, P0 ;  /* 0x000000ffff035224 */ /* 0x000fe200000e0606 */
[----:B------:R-:W-:-:S05]  /*12780*/  PLOP3.LUT P0, PT, PT, PT, PT, 0x80, 0x0 ;  /* 0x000000000000781c */ /* 0x000fca0003f0f070 */
[----:B------:R-:W-:Y:S01]  /*12790*/  @!PT LDS RZ, [RZ] ;  /* 0x00000000fffff984 */ /* 0x000fe20000000800 */
[----:B------:R-:W-:Y:S01]  /*127a0*/  @!PT LDS RZ, [RZ] ;  /* 0x00000000fffff984 */ /* 0x000fe20000000800 */
[----:B------:R-:W-:Y:S01]  /*127b0*/  @!PT LDS RZ, [RZ] ;  /* 0x00000000fffff984 */ /* 0x000fe20000000800 */
[----:B------:R0:W-:Y:S04]  /*127c0*/  @P5 LDGSTS.E.BYPASS.LTC128B.128 [R4+0x21800], desc[UR54][R2.64], !P1 ;  /* 0x2180000002045fae */ /* 0x0001e8000c901d76 */
[----:B------:R0:W-:Y:S01]  /*127d0*/  @P5 LDGSTS.E.BYPASS.LTC128B.128 [R4+0x23800], desc[UR54][R2.64+0x80], !P2 ;  /* 0x2380008002045fae */ /* 0x0001e2000d101d76 */
[----:B------:R-:W-:-:S03]  /*127e0*/  NOP ;  /* 0x0000000000007918 */ /* 0x000fc60000000000 */
.L_x_1561:
        /* <DEDUP_REMOVED lines=11> */
.L_x_1562:
[----:B------:R0:W-:Y:S02]  /*128a0*/  SYNCS.ARRIVE.TRANS64.A1T0 RZ, [R0+URZ+0x28430], RZ ;  /* 0x028430ff00ff79a7 */ /* 0x0001e4000810003f */
[----:B------:R-:W-:Y:S05]  /*128b0*/  WARPSYNC.ALL ;  /* 0x0000000000007948 */ /* 0x000fea0003800000 */
[----:B------:R-:W-:Y:S01]  /*128c0*/  ULDC.64 UR4, c[0x0][0x298] ;  /* 0x0000a60000047ab9 */ /* 0x000fe20000000a00 */
[----:B------:R-:W-:Y:S01]  /*128d0*/  VIADD R2, R22, 0x18000 ;  /* 0x0001800016027836 */ /* 0x000fe20000000000 */
[----:B0-23--:R-:W-:Y:S01]  /*128e0*/  SHF.R.S32.HI R0, RZ, 0x1f, R17 ;  /* 0x0000001fff007819 */ /* 0x00dfe20000011411 */
[----:B------:R-:W-:Y:S01]  /*128f0*/  IMAD.WIDE.U32 R4, R17, UR4, RZ ;  /* 0x0000000411047c25 */ /* 0x000fe2000f8e00ff */
[----:B------:R-:W-:Y:S01]  /*12900*/  BSSY B6, `(.L_x_1563) ;  /* 0x0000018000067945 */ /* 0x000fe20003800000 */
[----:B------:R-:W-:Y:S01]  /*12910*/  BAR.SYNC.DEFER_BLOCKING 0x8, 0x180 ;  /* 0x0206000000007b1d */ /* 0x000fe20000010000 */
[----:B------:R-:W-:Y:S01]  /*12920*/  LOP3.LUT P0, RZ, R2, 0x3ff, RZ, 0xc0, !PT ;  /* 0x000003ff02ff7812 */ /* 0x000fe2000780c0ff */
[----:B------:R-:W-:-:S04]  /*12930*/  IMAD R0, R0, UR4, RZ ;  /* 0x0000000400007c24 */ /* 0x000fc8000f8e02ff */
[----:B------:R-:W-:Y:S01]  /*12940*/  IMAD R0, R17, UR5, R0 ;  /* 0x0000000511007c24 */ /* 0x000fe2000f8e0200 */
[----:B------:R0:W-:Y:S03]  /*12950*/  STL.64 [R1+0x8], R4 ;  /* 0x0000080401007387 */ /* 0x0001e60000100a00 */
[----:B------:R-:W-:-:S04]  /*12960*/  IMAD.IADD R17, R5, 0x1, R0 ;  /* 0x0000000105117824 */ /* 0x000fc800078e0200 */
[----:B------:R-:W-:Y:S05]  /*12970*/  @!P0 BRA `(.L_x_1564) ;  /* 0x0000000000408947 */ /* 0x000fea0003800000 */
[----:B------:R-:W-:Y:S01]  /*12980*/  MOV R2, 0x0 ;  /* 0x0000000000027802 */ /* 0x000fe20000000f00 */
[----:B------:R-:W-:Y:S01]  /*12990*/  ULDC.64 UR6, c[0x4][0x1b0] ;  /* 0x01006c0000067ab9 */ /* 0x000fe20000000a00 */
[----:B------:R-:W-:Y:S01]  /*129a0*/  ULDC.64 UR8, c[0x4][0x1b8] ;  /* 0x01006e0000087ab9 */ /* 0x000fe20000000a00 */
[----:B------:R-:W-:Y:S01]  /*129b0*/  ULDC.64 UR4, c[0x4][0x120] ;  /* 0x0100480000047ab9 */ /* 0x000fe20000000a00 */
[----:B0-----:R-:W-:Y:S02]  /*129c0*/  IMAD.U32 R4, RZ, RZ, UR6 ;  /* 0x00000006ff047e24 */ /* 0x001fe4000f8e00ff */
        /* <DEDUP_REMOVED lines=11> */
.L_x_1564:
[----:B------:R-:W-:Y:S05]  /*12a80*/  BSYNC B6 ;  /* 0x0000000000067941 */ /* 0x000fea0003800000 */
.L_x_1563:
[----:B------:R-:W2:Y:S01]  /*12a90*/  LDL.LU.64 R2, [R1+0x8] ;  /* 0x0000080001027983 */ /* 0x000ea20000300a00 */
[----:B------:R-:W-:Y:S01]  /*12aa0*/  UISETP.NE.AND UP0, UPT, UR46, URZ, UPT ;  /* 0x0000003f2e00728c */ /* 0x000fe2000bf05270 */
[----:B------:R-:W-:Y:S01]  /*12ab0*/  LOP3.LUT P6, RZ, R32, 0x20, RZ, 0xc0, !PT ;  /* 0x0000002020ff7812 */ /* 0x000fe200078cc0ff */
[----:B------:R-:W-:Y:S01]  /*12ac0*/  ULDC.64 UR4, c[0x0][0x2d8] ;  /* 0x0000b60000047ab9 */ /* 0x000fe20000000a00 */
[----:B------:R1:W5:Y:S01]  /*12ad0*/  LDL R10, [R1] ;  /* 0x00000000010a7983 */ /* 0x0003620000100800 */
[----:B0-----:R-:W-:Y:S01]  /*12ae0*/  IMAD R5, R29, UR4, RZ ;  /* 0x000000041d057c24 */ /* 0x001fe2000f8e02ff */
[----:B------:R-:W-:Y:S01]  /*12af0*/  SHF.R.S32.HI R4, RZ, 0x1f, R19 ;  /* 0x0000001fff047819 */ /* 0x000fe20000011413 */
[----:B------:R-:W0:Y:S01]  /*12b00*/  S2R R20, SR_TID.X ;  /* 0x0000000000147919 */ /* 0x000e220000002100 */
[----:B------:R-:W-:Y:S01]  /*12b10*/  PLOP3.LUT P0, PT, PT, PT, UP0, 0x80, 0x0 ;  /* 0x000000000000781c */ /* 0x000fe20003f0f008 */
[----:B------:R-:W-:Y:S01]  /*12b20*/  IMAD R5, R18, UR5, R5 ;  /* 0x0000000512057c24 */ /* 0x000fe2000f8e0205 */
[----:B------:R-:W-:-:S02]  /*12b30*/  SEL R4, R4, RZ, !P6 ;  /* 0x000000ff04047207 */ /* 0x000fc40007000000 */
[----:B------:R-:W-:Y:S01]  /*12b40*/  @UP0 ULDC UR6, c[0x0][0x450] ;  /* 0x0001140000060ab9 */ /* 0x000fe20000000800 */
[----:B------:R-:W-:Y:S02]  /*12b50*/  SEL R6, R19, RZ, !P6 ;  /* 0x000000ff13067207 */ /* 0x000fe40007000000 */
[C---:B0-----:R-:W-:Y:S01]  /*12b60*/  LOP3.LUT R21, R20.reuse, 0x7f, RZ, 0xc0, !PT ;  /* 0x0000007f14157812 */ /* 0x041fe200078ec0ff */
[----:B------:R-:W-:-:S03]  /*12b70*/  IMAD.SHL.U32 R20, R20, 0x10, RZ ;  /* 0x0000001014147824 */ /* 0x000fc600078e00ff */
[----:B------:R-:W-:-:S04]  /*12b80*/  SHF.R.U32.HI R21, RZ, 0x3, R21 ;  /* 0x00000003ff157819 */ /* 0x000fc80000011615 */
[----:B------:R-:W-:-:S05]  /*12b90*/  LOP3.LUT R20, R21, 0x70, R20, 0xf8, !PT ;  /* 0x0000007015147812 */ /* 0x000fca00078ef814 */
[----:B------:R-:W-:Y:S02]  /*12ba0*/  VIADD R0, R20, UR39 ;  /* 0x0000002714007c36 */ /* 0x000fe40008000000 */
[----:B------:R-:W0:Y:S01]  /*12bb0*/  S2R R20, SR_TID.X ;  /* 0x0000000000147919 */ /* 0x000e220000002100 */
[----:B------:R-:W-:Y:S02]  /*12bc0*/  LOP3.LUT R8, R30, 0x80, RZ, 0xfc, !PT ;  /* 0x000000801e087812 */ /* 0x000fe400078efcff */
[----:B0-----:R-:W-:Y:S01]  /*12bd0*/  LOP3.LUT R20, R20, 0x7f, RZ, 0xc0, !PT ;  /* 0x0000007f14147812 */ /* 0x001fe200078ec0ff */
[----:B--2---:R-:W-:Y:S02]  /*12be0*/  IMAD.MOV.U32 R3, RZ, RZ, R17 ;  /* 0x000000ffff037224 */ /* 0x004fe400078e0011 */
[----:B------:R-:W-:Y:S01]  /*12bf0*/  IMAD.WIDE.U32 R2, R18, UR4, R2 ;  /* 0x0000000412027c25 */ /* 0x000fe2000f8e0002 */
[----:B------:R-:W-:-:S03]  /*12c00*/  @UP0 ULDC UR4, c[0x0][0x44c] ;  /* 0x0001130000040ab9 */ /* 0x000fc60000000800 */
[----:B------:R-:W-:Y:S01]  /*12c10*/  @P0 IMAD.HI.U32 R7, R0, UR4, RZ ;  /* 0x0000000400070c27 */ /* 0x000fe2000f8e00ff */
[----:B------:R-:W-:Y:S01]  /*12c20*/  PLOP3.LUT P0, PT, PT, PT, UP0, 0x80, 0x0 ;  /* 0x000000000000781c */ /* 0x000fe20003f0f008 */
[----:B------:R-:W-:Y:S02]  /*12c30*/  ULDC.64 UR4, c[0x0][0x2e0] ;  /* 0x0000b80000047ab9 */ /* 0x000fe40000000a00 */
[----:B------:R-:W-:Y:S02]  /*12c40*/  IMAD.IADD R3, R3, 0x1, R5 ;  /* 0x0000000103037824 */ /* 0x000fe400078e0205 */
[----:B------:R-:W0:Y:S01]  /*12c50*/  LDC R5, c[0x0][0x448] ;  /* 0x00011200ff057b82 */ /* 0x000e220000000800 */
[----:B------:R-:W-:Y:S02]  /*12c60*/  IMAD R9, R4, UR4, RZ ;  /* 0x0000000404097c24 */ /* 0x000fe4000f8e02ff */
[----:B------:R-:W-:Y:S02]  /*12c70*/  IMAD.MOV.U32 R4, RZ, RZ, R0 ;  /* 0x000000ffff047224 */ /* 0x000fe400078e0000 */
[----:B------:R-:W-:-:S03]  /*12c80*/  IMAD.WIDE.U32 R2, R6, UR4, R2 ;  /* 0x0000000406027c25 */ /* 0x000fc6000f8e0002 */
[----:B------:R-:W-:Y:S01]  /*12c90*/  @P0 SHF.R.U32.HI R4, RZ, UR6, R7 ;  /* 0x00000006ff040c19 */ /* 0x000fe20008011607 */
[----:B------:R-:W-:Y:S01]  /*12ca0*/  IMAD R7, R6, UR5, R9 ;  /* 0x0000000506077c24 */ /* 0x000fe2000f8e0209 */
[----:B------:R-:W-:Y:S02]  /*12cb0*/  ULDC.64 UR4, c[0x0][0x2d0] ;  /* 0x0000b40000047ab9 */ /* 0x000fe40000000a00 */
[----:B------:R-:W-:Y:S01]  /*12cc0*/  SHF.R.S32.HI R6, RZ, 0x1f, R4 ;  /* 0x0000001fff067819 */ /* 0x000fe20000011404 */
[----:B------:R-:W-:-:S04]  /*12cd0*/  IMAD.IADD R3, R3, 0x1, R7 ;  /* 0x0000000103037824 */ /* 0x000fc800078e0207 */
[----:B------:R-:W-:Y:S02]  /*12ce0*/  IMAD R7, R6, UR4, RZ ;  /* 0x0000000406077c24 */ /* 0x000fe4000f8e02ff */
[----:B------:R-:W-:-:S04]  /*12cf0*/  IMAD.WIDE.U32 R2, R4, UR4, R2 ;  /* 0x0000000404027c25 */ /* 0x000fc8000f8e0002 */
[----:B------:R-:W-:Y:S01]  /*12d00*/  IMAD R6, R4, UR5, R7 ;  /* 0x0000000504067c24 */ /* 0x000fe2000f8e0207 */
[----:B------:R-:W-:Y:S01]  /*12d10*/  ULDC.64 UR4, c[0x0][0x2c8] ;  /* 0x0000b20000047ab9 */ /* 0x000fe20000000a00 */
[----:B------:R-:W-:-:S04]  /*12d20*/  IMAD.MOV R4, RZ, RZ, -R4 ;  /* 0x000000ffff047224 */ /* 0x000fc800078e0a04 */
[----:B0-----:R-:W-:Y:S02]  /*12d30*/  IMAD R0, R5, R4, R0 ;  /* 0x0000000405007224 */ /* 0x001fe400078e0200 */
[----:B------:R-:W-:-:S03]  /*12d40*/  IMAD.IADD R3, R3, 0x1, R6 ;  /* 0x0000000103037824 */ /* 0x000fc600078e0206 */
[----:B------:R-:W-:Y:S01]  /*12d50*/  SHF.R.S32.HI R4, RZ, 0x1f, R0 ;  /* 0x0000001fff047819 */ /* 0x000fe20000011400 */
[----:B------:R-:W-:-:S04]  /*12d60*/  IMAD.WIDE.U32 R2, R0, UR4, R2 ;  /* 0x0000000400027c25 */ /* 0x000fc8000f8e0002 */
[----:B------:R-:W-:-:S04]  /*12d70*/  IMAD R7, R4, UR4, RZ ;  /* 0x0000000404077c24 */ /* 0x000fc8000f8e02ff */
[----:B------:R-:W-:Y:S01]  /*12d80*/  IMAD R7, R0, UR5, R7 ;  /* 0x0000000500077c24 */ /* 0x000fe2000f8e0207 */
[----:B------:R-:W-:Y:S02]  /*12d90*/  ULDC.64 UR4, c[0x0][0x280] ;  /* 0x0000a00000047ab9 */ /* 0x000fe40000000a00 */
[----:B------:R-:W-:Y:S01]  /*12da0*/  IADD3 R0, P0, R2, UR4, RZ ;  /* 0x0000000402007c10 */ /* 0x000fe2000ff1e0ff */
[----:B------:R-:W-:-:S03]  /*12db0*/  ULDC UR4, c[0x0][0x2b8] ;  /* 0x0000ae0000047ab9 */ /* 0x000fc60000000800 */
[----:B------:R-:W-:Y:S01]  /*12dc0*/  IADD3.X R6, R3, UR5, R7, P0, !PT ;  /* 0x0000000503067c10 */ /* 0x000fe200087fe407 */
[----:B------:R-:W-:Y:S01]  /*12dd0*/  UMOV UR5, 0xffffffff ;  /* 0xffffffff00057882 */ /* 0x000fe20000000000 */
[----:B------:R-:W-:Y:S02]  /*12de0*/  ISETP.GE.AND P0, PT, R30, UR4, PT ;  /* 0x000000041e007c0c */ /* 0x000fe4000bf06270 */
[----:B------:R-:W-:Y:S02]  /*12df0*/  ISETP.GE.AND P1, PT, R8, UR4, PT ;  /* 0x0000000408007c0c */ /* 0x000fe4000bf26270 */
[----:B------:R-:W-:Y:S01]  /*12e00*/  SHF.R.U32.HI R17, RZ, 0x3, R20 ;  /* 0x00000003ff117819 */ /* 0x000fe20000011614 */
[----:B-1----:R-:W-:Y:S10]  /*12e10*/  BRA.DIV UR5, `(.L_x_1565) ;  /* 0x0000004205187947 */ /* 0x002ff4000b800000 */
[----:B------:R-:W0:Y:S01]  /*12e20*/  SHFL.IDX PT, R14, R0, RZ, 0x181f ;  /* 0x00181fff000e7589 */ /* 0x000e2200000e0000 */
[----:B------:R-:W-:Y:S02]  /*12e30*/  IMAD R5, R5, UR38, RZ ;  /* 0x0000002605057c24 */ /* 0x000fe4000f8e02ff */
[----:B------:R-:W-:Y:S01]  /*12e40*/  VIADD R4, R17, UR39 ;  /* 0x0000002711047c36 */ /* 0x000fe20008000000 */
[----:B------:R-:W1:Y:S03]  /*12e50*/  SHFL.IDX PT, R2, R6, RZ, 0x181f ;  /* 0x00181fff06027589 */ /* 0x000e6600000e0000 */
[C---:B------:R-:W-:Y:S01]  /*12e60*/  VIADD R8, R4.reuse, 0x10 ;  /* 0x0000001004087836 */ /* 0x040fe20000000000 */
[----:B------:R-:W-:-:S13]  /*12e70*/  ISETP.GE.AND P2, PT, R4, R5, PT ;  /* 0x000000050400720c */ /* 0x000fda0003f46270 */
[----:B0-----:R-:W-:-:S05]  /*12e80*/  @!P2 IADD3 R14, P3, R30, R14, RZ ;  /* 0x0000000e1e0ea210 */ /* 0x001fca0007f7e0ff */
[----:B-1----:R-:W-:Y:S02]  /*12e90*/  @!P2 IMAD.X R3, RZ, RZ, R2, P3 ;  /* 0x000000ffff03a224 */ /* 0x002fe400018e0602 */
[----:B------:R-:W-:Y:S02]  /*12ea0*/  @!P2 IMAD.MOV.U32 R2, RZ, RZ, R14 ;  /* 0x000000ffff02a224 */ /* 0x000fe400078e000e */
[----:B------:R-:W0:Y:S04]  /*12eb0*/  SHFL.IDX PT, R14, R0, 0x1, 0x181f ;  /* 0x00381f00000e7f89 */ /* 0x000e2800000e0000 */
[----:B-----5:R-:W-:Y:S04]  /*12ec0*/  @!P2 LDGSTS.E.BYPASS.LTC128B.128 [R10+0x18000], desc[UR54][R2.64], !P0 ;  /* 0x18000000020aafae */ /* 0x020fe8000c101d76 */
        /* <DEDUP_REMOVED lines=61> */
.L_x_1669:
        /* <DEDUP_REMOVED lines=11> */
.L_x_1567:
[----:B------:R-:W-:Y:S05]  /*13350*/  BSYNC B0 ;  /* 0x0000000000007941 */ /* 0x000fea0003800000 */
.L_x_1566:
[----:B------:R-:W-:Y:S01]  /*13360*/  NOP ;  /* 0x0000000000007918 */ /* 0x000fe20000000000 */
[----:B------:R-:W-:-:S13]  /*13370*/  PLOP3.LUT P0, PT, PT, PT, PT, 0x80, 0x0 ;  /* 0x000000000000781c */ /* 0x000fda0003f0f070 */
.L_x_1568:
        /* <DEDUP_REMOVED lines=18> */
.L_x_1670:
[----:B------:R-:W-:Y:S05]  /*134a0*/  BSYNC B0 ;  /* 0x0000000000007941 */ /* 0x000fea0003800000 */
.L_x_1569:
[----:B------:R-:W-:-:S04]  /*134b0*/  UIADD3 UR4, UR41, -0x2, URZ ;  /* 0xfffffffe29047890 */ /* 0x000fc8000fffe03f */
[----:B------:R-:W-:-:S06]  /*134c0*/  UISETP.GE.AND UP0, UPT, UR4, UR42, UPT ;  /* 0x0000002a0400728c */ /* 0x000fcc000bf06270 */
[----:B------:R-:W-:-:S13]  /*134d0*/  PLOP3.LUT P0, PT, PT, PT, UP0, 0x80, 0x0 ;  /* 0x000000000000781c */ /* 0x000fda0003f0f008 */
[----:B------:R-:W-:Y:S05]  /*134e0*/  @!P0 BRA `(.L_x_1571) ;  /* 0x0000001000988947 */ /* 0x000fea0003800000 */
[----:B------:R-:W-:Y:S02]  /*134f0*/  IMAD.MOV.U32 R6, RZ, RZ, R25 ;  /* 0x000000ffff067224 */ /* 0x000fe400078e0019 */
[----:B------:R-:W-:Y:S02]  /*13500*/  IMAD.MOV.U32 R5, RZ, RZ, R23 ;  /* 0x000000ffff057224 */ /* 0x000fe400078e0017 */
[----:B------:R-:W-:-:S07]  /*13510*/  IMAD.U32 R20, RZ, RZ, UR4 ;  /* 0x00000004ff147e24 */ /* 0x000fce000f8e00ff */
.L_x_1591:
[----:B-1----:R-:W1:Y:S01]  /*13520*/  S2R R0, SR_TID.X ;  /* 0x0000000000007919 */ /* 0x002e620000002100 */
[----:B------:R-:W-:Y:S01]  /*13530*/  IMAD.MOV.U32 R7, RZ, RZ, RZ ;  /* 0x000000ffff077224 */ /* 0x000fe200078e00ff */
[----:B0--3--:R-:W0:Y:S01]  /*13540*/  S2R R3, SR_TID.X ;  /* 0x0000000000037919 */ /* 0x009e220000002100 */
[----:B-1----:R-:W-:-:S04]  /*13550*/  LOP3.LUT R0, R0, 0x7f, RZ, 0xc0, !PT ;  /* 0x0000007f00007812 */ /* 0x002fc800078ec0ff */
[----:B------:R-:W-:Y:S01]  /*13560*/  SHF.R.U32.HI R2, RZ, 0x3, R0 ;  /* 0x00000003ff027819 */ /* 0x000fe20000011600 */
[----:B0-----:R-:W-:Y:S01]  /*13570*/  IMAD.SHL.U32 R4, R3, 0x10, RZ ;  /* 0x0000001003047824 */ /* 0x001fe200078e00ff */
[----:B------:R-:W0:Y:S04]  /*13580*/  LDC R0, c[0x0][0x430] ;  /* 0x00010c00ff007b82 */ /* 0x000e280000000800 */
[----:B------:R-:W-:-:S04]  /*13590*/  LOP3.LUT R4, R2, 0x70, R4, 0xf8, !PT ;  /* 0x0000007002047812 */ /* 0x000fc800078ef804 */
[----:B------:R-:W-:-:S13]  /*135a0*/  ISETP.GT.U32.AND P1, PT, R4, 0x3f, PT ;  /* 0x0000003f0400780c */ /* 0x000fda0003f24070 */
[----:B------:R-:W1:Y:S01]  /*135b0*/  @!P1 LDC.64 R10, c[0x0][0x428] ;  /* 0x00010a00ff0a9b82 */ /* 0x000e620000000a00 */
[----:B0-----:R-:W-:Y:S02]  /*135c0*/  ISETP.NE.AND P0, PT, R0, 0x1, PT ;  /* 0x000000010000780c */ /* 0x001fe40003f05270 */
[----:B------:R-:W-:-:S05]  /*135d0*/  LEA R0, R20, UR37, 0x6 ;  /* 0x0000002514007c11 */ /* 0x000fca000f8e30ff */
[----:B------:R-:W0:Y:S01]  /*135e0*/  @!P1 LDC.64 R8, c[0x0][0x418] ;  /* 0x00010600ff089b82 */ /* 0x000e220000000a00 */
[----:B------:R-:W-:-:S04]  /*135f0*/  IMAD.IADD R0, R4, 0x1, R0 ;  /* 0x0000000104007824 */ /* 0x000fc800078e0200 */
[----:B------:R-:W-:-:S03]  /*13600*/  IMAD.MOV.U32 R4, RZ, RZ, R0 ;  /* 0x000000ffff047224 */ /* 0x000fc600078e0000 */
[----:B------:R-:W3:Y:S08]  /*13610*/  @P0 LDC R3, c[0x0][0x434] ;  /* 0x00010d00ff030b82 */ /* 0x000ef00000000800 */
[----:B------:R-:W4:Y:S01]  /*13620*/  @P0 LDC R2, c[0x0][0x438] ;  /* 0x00010e00ff020b82 */ /* 0x000f220000000800 */
[----:B------:R-:W-:Y:S02]  /*13630*/  IMAD.U32 R12, RZ, RZ, UR43 ;  /* 0x0000002bff0c7e24 */ /* 0x000fe4000f8e00ff */
[----:B---3--:R-:W-:-:S05]  /*13640*/  @P0 IMAD.HI.U32 R3, R0, R3, RZ ;  /* 0x0000000300030227 */ /* 0x008fca00078e00ff */
[----:B----4-:R-:W-:Y:S01]  /*13650*/  @P0 SHF.R.U32.HI R4, RZ, R2, R3 ;  /* 0x00000002ff040219 */ /* 0x010fe20000011603 */
[----:B-1----:R-:W-:-:S03]  /*13660*/  @!P1 IMAD R2, R33, R10, RZ ;  /* 0x0000000a21029224 */ /* 0x002fc600078e02ff */
[----:B------:R-:W-:Y:S01]  /*13670*/  @!P1 SHF.R.S32.HI R3, RZ, 0x1f, R4 ;  /* 0x0000001fff039819 */ /* 0x000fe20000011404 */
[----:B------:R-:W-:Y:S02]  /*13680*/  @!P1 IMAD R11, R26, R11, R2 ;  /* 0x0000000b1a0b9224 */ /* 0x000fe400078e0202 */
[----:B------:R-:W-:Y:S01]  /*13690*/  @!P1 IMAD.MOV.U32 R2, RZ, RZ, R4 ;  /* 0x000000ffff029224 */ /* 0x000fe200078e0004 */
[----:B------:R-:W-:-:S03]  /*136a0*/  ISETP.NE.AND P2, PT, R12, 0x3, PT ;  /* 0x000000030c00780c */ /* 0x000fc60003f45270 */
[----:B------:R-:W-:-:S04]  /*136b0*/  @!P1 IMAD.WIDE.U32 R2, R26, R10, R2 ;  /* 0x0000000a1a029225 */ /* 0x000fc800078e0002 */
[----:B------:R-:W-:Y:S01]  /*136c0*/  @!P1 IMAD.IADD R11, R11, 0x1, R3 ;  /* 0x000000010b0b9824 */ /* 0x000fe200078e0203 */
[----:B0-----:R-:W-:Y:S01]  /*136d0*/  @!P1 LEA R8, P0, R2, R8, 0x2 ;  /* 0x0000000802089211 */ /* 0x001fe200078010ff */
[----:B------:R-:W-:-:S03]  /*136e0*/  VIADD R23, R5, 0x1 ;  /* 0x0000000105177836 */ /* 0x000fc60000000000 */
[----:B------:R-:W-:Y:S01]  /*136f0*/  @!P1 LEA.HI.X R9, R2, R9, R11, 0x2, P0 ;  /* 0x0000000902099211 */ /* 0x000fe200000f140b */
[----:B------:R-:W-:Y:S01]  /*13700*/  IMAD.MOV R3, RZ, RZ, -R4 ;  /* 0x000000ffff037224 */ /* 0x000fe200078e0a04 */
[----:B------:R-:W-:Y:S01]  /*13710*/  ISETP.NE.AND P0, PT, R23, 0x2, PT ;  /* 0x000000021700780c */ /* 0x000fe20003f05270 */
[----:B------:R-:W-:Y:S05]  /*13720*/  YIELD ;  /* 0x0000000000007946 */ /* 0x000fea0003800000 */
[----:B------:R-:W-:Y:S01]  /*13730*/  ULDC UR4, c[0x0][0x430] ;  /* 0x00010c0000047ab9 */ /* 0x000fe20000000800 */
[----:B------:R0:W5:Y:S01]  /*13740*/  @!P1 LDG.E R7, desc[UR54][R8.64] ;  /* 0x0000003608079981 */ /* 0x000162000c1e1900 */
[----:B------:R-:W-:-:S02]  /*13750*/  SEL R25, RZ, 0x1, P0 ;  /* 0x00000001ff197807 */ /* 0x000fc40000000000 */
[C---:B------:R-:W-:Y:S01]  /*13760*/  ISETP.GT.AND P1, PT, R20.reuse, UR42, PT ;  /* 0x0000002a14007c0c */ /* 0x040fe2000bf24270 */
[----:B------:R-:W-:Y:S01]  /*13770*/  VIADD R20, R20, 0xffffffff ;  /* 0xffffffff14147836 */ /* 0x000fe20000000000 */
[----:B------:R-:W-:Y:S02]  /*13780*/  SEL R23, R23, RZ, P0 ;  /* 0x000000ff17177207 */ /* 0x000fe40000000000 */
[----:B------:R-:W-:Y:S01]  /*13790*/  LOP3.LUT R25, R6, R25, RZ, 0x3c, !PT ;  /* 0x0000001906197212 */ /* 0x000fe200078e3cff */
[----:B0-----:R-:W-:Y:S01]  /*137a0*/  IMAD R8, R3, UR4, R0 ;  /* 0x0000000403087c24 */ /* 0x001fe2000f8e0200 */
[----:B------:R-:W-:Y:S07]  /*137b0*/  @!P2 BRA `(.L_x_1572) ;  /* 0x000000000004a947 */ /* 0x000fee0003800000 */
[----:B------:R-:W-:Y:S01]  /*137c0*/  BPT.TRAP 0x1 ;  /* 0x000000040000795c */ /* 0x000fe20000300000 */
.L_x_1572:
[----:B------:R-:W-:Y:S01]  /*137d0*/  IMAD R0, R23, 0x8, R22 ;  /* 0x0000000817007824 */ /* 0x000fe200078e0216 */
[----:B------:R-:W-:Y:S01]  /*137e0*/  SHF.L.U32 R17, R25, 0x1f, RZ ;  /* 0x0000001f19117819 */ /* 0x000fe200000006ff */
[----:B------:R-:W-:Y:S01]  /*137f0*/  BSSY B0, `(.L_x_1573) ;  /* 0x0000004000007945 */ /* 0x000fe20003800000 */
[----:B------:R-:W-:Y:S02]  /*13800*/  SHF.R.S32.HI R9, RZ, 0x1f, R8 ;  /* 0x0000001fff097819 */ /* 0x000fe40000011408 */
[----:B------:R-:W0:Y:S02]  /*13810*/  SYNCS.PHASECHK.TRANS64.TRYWAIT P0, [R0+URZ+0x28480], R17 ;  /* 0x02848011000075a7 */ /* 0x000e24000800017f */
[----:B0-----:R-:W-:Y:S05]  /*13820*/  @!P0 BRA `(.L_x_1574) ;  /* 0x0000004000288947 */ /* 0x001fea0003800000 */
.L_x_1671:
[----:B------:R-:W-:Y:S05]  /*13830*/  BSYNC B0 ;  /* 0x0000000000007941 */ /* 0x000fea0003800000 */
.L_x_1573:
[----:B------:R-:W-:Y:S01]  /*13840*/  ULDC.64 UR4, c[0x0][0x328] ;  /* 0x0000ca0000047ab9 */ /* 0x000fe20000000a00 */
[----:B-----5:R-:W-:Y:S01]  /*13850*/  SHF.R.S32.HI R10, RZ, 0x1f, R7 ;  /* 0x0000001fff0a7819 */ /* 0x020fe20000011407 */
[----:B------:R-:W-:Y:S01]  /*13860*/  IMAD R4, R9, UR4, RZ ;  /* 0x0000000409047c24 */ /* 0x000fe2000f8e02ff */
[----:B------:R-:W1:Y:S01]  /*13870*/  LDC R11, c[0x0][0x2f4] ;  /* 0x0000bd00ff0b7b82 */ /* 0x000e620000000800 */
[----:B------:R-:W-:Y:S01]  /*13880*/  IMAD.WIDE.U32 R2, R8, UR4, RZ ;  /* 0x0000000408027c25 */ /* 0x000fe2000f8e00ff */
[----:B------:R-:W-:Y:S01]  /*13890*/  ULDC.64 UR6, c[0x0][0x318] ;  /* 0x0000c60000067ab9 */ /* 0x000fe20000000a00 */
[----:B------:R-:W-:Y:S02]  /*138a0*/  LOP3.LUT R12, R30, 0x80, RZ, 0xfc, !PT ;  /* 0x000000801e0c7812 */ /* 0x000fe400078efcff */
        /* <DEDUP_REMOVED lines=9> */
[----:B------:R-:W-:Y:S01]  /*13940*/  IMAD R27, R18, UR5, R27 ;  /* 0x00000005121b7c24 */ /* 0x000fe2000f8e021b */
[-C--:B-1----:R-:W-:Y:S01]  /*13950*/  ISETP.GE.AND P2, PT, R12, R11.reuse, PT ;  /* 0x0000000b0c00720c */ /* 0x082fe20003f46270 */
[----:B------:R-:W-:Y:S01]  /*13960*/  IMAD.WIDE.U32 R2, R18, UR4, R2 ;  /* 0x0000000412027c25 */ /* 0x000fe2000f8e0002 */
[----:B------:R-:W-:Y:S01]  /*13970*/  UMOV UR4, 0xffffffff ;  /* 0xffffffff00047882 */ /* 0x000fe20000000000 */
[----:B------:R-:W-:-:S02]  /*13980*/  ISETP.GE.AND P3, PT, R30, R11, PT ;  /* 0x0000000b1e00720c */ /* 0x000fc40003f66270 */
        /* <DEDUP_REMOVED lines=26> */
.L_x_1681:
        /* <DEDUP_REMOVED lines=9> */
.L_x_1576:
        /* <DEDUP_REMOVED lines=11> */
.L_x_1577:
[----:B------:R3:W-:Y:S01]  /*13c70*/  SYNCS.ARRIVE.TRANS64.A1T0 RZ, [R0+URZ+0x28470], RZ ;  /* 0x028470ff00ff79a7 */ /* 0x0007e2000810003f */
[----:B------:R-:W-:Y:S05]  /*13c80*/  @!P3 BRA `(.L_x_1578) ;  /* 0x000000000004b947 */ /* 0x000fea0003800000 */
[----:B------:R-:W-:Y:S01]  /*13c90*/  BPT.TRAP 0x1 ;  /* 0x000000040000795c */ /* 0x000fe20000300000 */
.L_x_1578:
[----:B------:R-:W4:Y:S01]  /*13ca0*/  SYNCS.PHASECHK.TRANS64.TRYWAIT P0, [R0+URZ+0x28440], R17 ;  /* 0x02844011000075a7 */ /* 0x000f22000800017f */
[----:B------:R-:W-:Y:S04]  /*13cb0*/  BSSY B0, `(.L_x_1579) ;  /* 0x0000002000007945 */ /* 0x000fe80003800000 */
[----:B----4-:R-:W-:Y:S05]  /*13cc0*/  @!P0 BRA `(.L_x_1580) ;  /* 0x00000040003c8947 */ /* 0x010fea0003800000 */
.L_x_1682:
[----:B------:R-:W-:Y:S05]  /*13cd0*/  BSYNC B0 ;  /* 0x0000000000007941 */ /* 0x000fea0003800000 */
.L_x_1579:
[----:B------:R-:W-:Y:S01]  /*13ce0*/  ULDC.64 UR4, c[0x0][0x300] ;  /* 0x0000c00000047ab9 */ /* 0x000fe20000000a00 */
[----:B------:R-:W5:Y:S01]  /*13cf0*/  LDC R11, c[0x0][0x2f4] ;  /* 0x0000bd00ff0b7b82 */ /* 0x000f620000000800 */
        /* <DEDUP_REMOVED lines=14> */
[----:B------:R-:W-:Y:S01]  /*13de0*/  UMOV UR4, 0xffffffff ;  /* 0xffffffff00047882 */ /* 0x000fe20000000000 */
[-C--:B-----5:R-:W-:Y:S02]  /*13df0*/  ISETP.GE.AND P2, PT, R12, R11.reuse, PT ;  /* 0x0000000b0c00720c */ /* 0x0a0fe40003f46270 */
[----:B------:R-:W-:Y:S01]  /*13e00*/  IMAD R8, R18, UR5, R7 ;  /* 0x0000000512087c24 */ /* 0x000fe2000f8e0207 */
[----:B------:R-:W-:Y:S02]  /*13e10*/  IADD3 R7, P0, R2, UR6, RZ ;  /* 0x0000000602077c10 */ /* 0x000fe4000ff1e0ff */
[----:B------:R-:W-:-:S02]  /*13e20*/  ISETP.GE.AND P3, PT, R30, R11, PT ;  /* 0x0000000b1e00720c */ /* 0x000fc40003f66270 */
[----:B------:R-:W-:Y:S01]  /*13e30*/  IADD3.X R8, R8, UR7, R3, P0, !PT ;  /* 0x0000000708087c10 */ /* 0x000fe200087fe403 */
[----:B------:R-:W-:Y:S10]  /*13e40*/  BRA.DIV UR4, `(.L_x_1581) ;  /* 0x0000003e04f07947 */ /* 0x000ff4000b800000 */
[----:B------:R-:W5:Y:S04]  /*13e50*/  SHFL.IDX PT, R2, R7, RZ, 0x181f ;  /* 0x00181fff07027589 */ /* 0x000f6800000e0000 */
[----:B------:R-:W0:Y:S04]  /*13e60*/  SHFL.IDX PT, R3, R8, RZ, 0x181f ;  /* 0x00181fff08037589 */ /* 0x000e2800000e0000 */
[----:B--2---:R-:W-:Y:S01]  /*13e70*/  SHFL.IDX PT, R14, R7, 0x3, 0x181f ;  /* 0x00781f00070e7f89 */ /* 0x004fe200000e0000 */
[----:B-----5:R-:W-:-:S05]  /*13e80*/  IADD3 R2, P0, R30, R2, RZ ;  /* 0x000000021e027210 */ /* 0x020fca0007f1e0ff */
[----:B0-----:R-:W-:-:S05]  /*13e90*/  IMAD.X R3, RZ, RZ, R3, P0 ;  /* 0x000000ffff037224 */ /* 0x001fca00000e0603 */
        /* <DEDUP_REMOVED lines=10> */
[----:B------:R-:W1:Y:S01]  /*13f40*/  SHFL.IDX PT, R8, R8, 0x3, 0x181f ;  /* 0x00781f0008087f89 */ /* 0x000e6200000e0000 */
[----:B0-----:R-:W-:-:S05]  /*13f50*/  IADD3 R2, P0, R30, R2, RZ ;  /* 0x000000021e027210 */ /* 0x001fca0007f1e0ff */
[----:B--2---:R-:W-:-:S05]  /*13f60*/  IMAD.X R3, RZ, RZ, R3, P0 ;  /* 0x000000ffff037224 */ /* 0x004fca00000e0603 */
[----:B------:R0:W-:Y:S04]  /*13f70*/  LDGSTS.E.BYPASS.LTC128B.128 [R4+0x21000], desc[UR54][R2.64], !P3 ;  /* 0x2100000002047fae */ /* 0x0001e8000d901d76 */
[----:B-1----:R0:W-:Y:S02]  /*13f80*/  LDGSTS.E.BYPASS.LTC128B.128 [R4+0x23000], desc[UR54][R2.64+0x80], !P2 ;  /* 0x2300008002047fae */ /* 0x0021e4000d101d76 */
.L_x_1692:
        /* <DEDUP_REMOVED lines=9> */
.L_x_1582:
        /* <DEDUP_REMOVED lines=11> */
.L_x_1583:
[----:B------:R3:W-:Y:S02]  /*140d0*/  SYNCS.ARRIVE.TRANS64.A1T0 RZ, [R0+URZ+0x28430], RZ ;  /* 0x028430ff00ff79a7 */ /* 0x0007e4000810003f */
[----:B---34-:R-:W-:-:S05]  /*140e0*/  IMAD.U32 R0, RZ, RZ, UR44 ;  /* 0x0000002cff007e24 */ /* 0x018fca000f8e00ff */
[----:B------:R-:W-:-:S13]  /*140f0*/  ISETP.NE.AND P0, PT, R0, 0x3, PT ;  /* 0x000000030000780c */ /* 0x000fda0003f05270 */
[----:B------:R-:W-:Y:S05]  /*14100*/  @!P0 BRA `(.L_x_1584) ;  /* 0x0000000000048947 */ /* 0x000fea0003800000 */
[----:B------:R-:W-:Y:S01]  /*14110*/  BPT.TRAP 0x1 ;  /* 0x000000040000795c */ /* 0x000fe20000300000 */
.L_x_1584:
[----:B------:R-:W-:Y:S01]  /*14120*/  LOP3.LUT R3, R6, 0x1, RZ, 0x3c, !PT ;  /* 0x0000000106037812 */ /* 0x000fe200078e3cff */
[----:B------:R-:W-:Y:S01]  /*14130*/  IMAD R0, R5, 0x8, R22 ;  /* 0x0000000805007824 */ /* 0x000fe200078e0216 */
[----:B------:R-:W-:Y:S02]  /*14140*/  BSSY B0, `(.L_x_1585) ;  /* 0x0000004000007945 */ /* 0x000fe40003800000 */
[----:B------:R-:W-:-:S04]  /*14150*/  SHF.L.U32 R3, R3, 0x1f, RZ ;  /* 0x0000001f03037819 */ /* 0x000fc800000006ff */
[----:B------:R-:W0:Y:S02]  /*14160*/  SYNCS.PHASECHK.TRANS64.TRYWAIT P2, [R0+URZ+0x28470], R3 ;  /* 0x02847003000075a7 */ /* 0x000e24000804017f */
[----:B0-----:R-:W-:Y:S05]  /*14170*/  @!P2 BRA `(.L_x_1586) ;  /* 0x000000400044a947 */ /* 0x001fea0003800000 */
.L_x_1693:
[----:B------:R-:W-:Y:S05]  /*14180*/  BSYNC B0 ;  /* 0x0000000000007941 */ /* 0x000fea0003800000 */
.L_x_1585:
[----:B------:R-:W-:-:S05]  /*14190*/  IMAD.U32 R2, RZ, RZ, UR43 ;  /* 0x0000002bff027e24 */ /* 0x000fca000f8e00ff */
[----:B------:R-:W-:-:S13]  /*141a0*/  ISETP.NE.AND P2, PT, R2, 0x3, PT ;  /* 0x000000030200780c */ /* 0x000fda0003f45270 */
[----:B------:R-:W-:Y:S05]  /*141b0*/  @!P2 BRA `(.L_x_1587) ;  /* 0x000000000004a947 */ /* 0x000fea0003800000 */
[----:B------:R-:W-:Y:S01]  /*141c0*/  BPT.TRAP 0x1 ;  /* 0x000000040000795c */ /* 0x000fe20000300000 */
.L_x_1587:
[----:B------:R-:W-:Y:S01]  /*141d0*/  SHF.L.U32 R7, R6, 0x1f, RZ ;  /* 0x0000001f06077819 */ /* 0x000fe200000006ff */
[----:B0-----:R-:W-:-:S03]  /*141e0*/  IMAD.SHL.U32 R3, R5, 0x4000, RZ ;  /* 0x0000400005037824 */ /* 0x001fc600078e00ff */
[----:B------:R-:W0:Y:S02]  /*141f0*/  SYNCS.PHASECHK.TRANS64.TRYWAIT P2, [R0+URZ+0x28460], R7 ;  /* 0x02846007000075a7 */ /* 0x000e24000804017f */
[----:B0-----:R-:W-:Y:S05]  /*14200*/  @!P2 BRA `(.L_x_1588) ;  /* 0x000000400034a947 */ /* 0x001fea0003800000 */
.L_x_1694:
        /* <DEDUP_REMOVED lines=41> */
[----:B------:R-:W-:-:S05]  /*144a0*/  LOP3.LUT R3, R3, R24, RZ, 0xfc, !PT ;  /* 0x0000001803037212 */ /* 0x000fca00078efcff */
        /* <DEDUP_REMOVED lines=9> */
[C-C-:B------:R-:W-:Y:S02]  /*14540*/  PRMT R6, R10.reuse, 0x6420, R11.reuse ;  /* 0x000064200a067816 */ /* 0x140fe4000000000b */
[----:B------:R-:W-:-:S05]  /*14550*/  PRMT R7, R10, 0x7531, R11 ;  /* 0x000075310a077816 */ /* 0x000fca000000000b */
        /* <DEDUP_REMOVED lines=21> */
.L_x_1589:
[----:B-1----:R1:W-:Y:S01]  /*146b0*/  SYNCS.ARRIVE.TRANS64.A1T0 RZ, [R0+URZ+0x28450], RZ ;  /* 0x028450ff00ff79a7 */ /* 0x0023e2000810003f */
[----:B------:R-:W-:Y:S06]  /*146c0*/  BAR.SYNC.DEFER_BLOCKING 0x2, 0x80 ;  /* 0x0082000000007b1d */ /* 0x000fec0000010000 */
[----:B------:R-:W-:Y:S05]  /*146d0*/  @!P0 BRA `(.L_x_1590) ;  /* 0x0000000000048947 */ /* 0x000fea0003800000 */
[----:B------:R-:W-:Y:S01]  /*146e0*/  BPT.TRAP 0x1 ;  /* 0x000000040000795c */ /* 0x000fe20000300000 */
.L_x_1590:
[----:B------:R-:W-:Y:S02]  /*146f0*/  VIADD R3, R0, 0x28480 ;  /* 0x0002848000037836 */ /* 0x000fe40000000000 */
[----:B0-----:R-:W-:Y:S02]  /*14700*/  IMAD.MOV.U32 R6, RZ, RZ, R25 ;  /* 0x000000ffff067224 */ /* 0x001fe400078e0019 */
[----:B------:R-:W-:Y:S01]  /*14710*/  IMAD.MOV.U32 R5, RZ, RZ, R23 ;  /* 0x000000ffff057224 */ /* 0x000fe200078e0017 */
[----:B------:R-:W-:-:S04]  /*14720*/  PRMT R3, R34, 0x654, R3 ;  /* 0x0000065422037816 */ /* 0x000fc80000000003 */
[----:B------:R3:W-:Y:S01]  /*14730*/  SYNCS.ARRIVE.TRANS64.RED.A1T0 RZ, [R3+URZ], RZ ;  /* 0x000000ff03ff79a7 */ /* 0x0007e2000810043f */
[----:B------:R-:W-:Y:S05]  /*14740*/  @P1 BRA `(.L_x_1591) ;  /* 0xffffffec00741947 */ /* 0x000fea000383ffff */
.L_x_1571:
[----:B-1----:R-:W1:Y:S01]  /*14750*/  S2R R0, SR_TID.X ;  /* 0x0000000000007919 */ /* 0x002e620000002100 */
[----:B------:R-:W-:Y:S01]  /*14760*/  BSSY B0, `(.L_x_1592) ;  /* 0x0000012000007945 */ /* 0x000fe20003800000 */
[----:B-1----:R-:W-:Y:S01]  /*14770*/  LOP3.LUT R2, R0, 0x7f, RZ, 0xc0, !PT ;  /* 0x0000007f00027812 */ /* 0x002fe200078ec0ff */
[----:B------:R-:W-:-:S03]  /*14780*/  IMAD.U32 R0, RZ, RZ, UR44 ;  /* 0x0000002cff007e24 */ /* 0x000fc6000f8e00ff */
[----:B------:R-:W-:Y:S02]  /*14790*/  ISETP.NE.AND P1, PT, R2, RZ, PT ;  /* 0x000000ff0200720c */ /* 0x000fe40003f25270 */
[----:B------:R-:W-:-:S11]  /*147a0*/  ISETP.NE.AND P0, PT, R0, 0x3, PT ;  /* 0x000000030000780c */ /* 0x000fd60003f05270 */
[----:B------:R-:W-:Y:S05]  /*147b0*/  @P1 BRA `(.L_x_1593) ;  /* 0x0000000000301947 */ /* 0x000fea0003800000 */
[----:B------:R-:W1:Y:S01]  /*147c0*/  S2R R5, SR_LANEID ;  /* 0x0000000000057919 */ /* 0x000e620000000000 */
[----:B------:R-:W-:Y:S01]  /*147d0*/  VOTEU.ANY UR4, UPT, PT ;  /* 0x0000000000047886 */ /* 0x000fe200038e0100 */
[----:B0--3--:R-:W0:Y:S01]  /*147e0*/  LDC.64 R2, c[0x0][0xc60] ;  /* 0x00031800ff027b82 */ /* 0x009e220000000a00 */
[----:B------:R-:W1:Y:S02]  /*147f0*/  FLO.U32 R0, UR4 ;  /* 0x0000000400007d00 */ /* 0x000e6400080e0000 */
[----:B-1----:R-:W-:-:S06]  /*14800*/  ISETP.EQ.U32.AND P1, PT, R0, R5, PT ;  /* 0x000000050000720c */ /* 0x002fcc0003f22070 */
[----:B------:R-:W0:Y:S07]  /*14810*/  POPC R5, UR4 ;  /* 0x0000000400057d09 */ /* 0x000e2e0008000000 */
[----:B0-----:R-:W3:Y:S01]  /*14820*/  @P1 ATOMG.E.ADD.STRONG.GPU PT, R3, desc[UR54][R2.64], R5 ;  /* 0x00000005020319a8 */ /* 0x001ee200081ee1f6 */
[----:B------:R-:W0:Y:S02]  /*14830*/  S2R R4, SR_LTMASK ;  /* 0x0000000000047919 */ /* 0x000e240000003900 */
[----:B0-----:R-:W-:-:S04]  /*14840*/  LOP3.LUT R4, R4, UR4, RZ, 0xc0, !PT ;  /* 0x0000000404047c12 */ /* 0x001fc8000f8ec0ff */
[----:B------:R-:W0:Y:S01]  /*14850*/  POPC R7, R4 ;  /* 0x0000000400077309 */ /* 0x000e220000000000 */
[----:B---3--:R-:W0:Y:S02]  /*14860*/  SHFL.IDX PT, R0, R3, R0, 0x1f ;  /* 0x00001f0003007589 */ /* 0x008e2400000e0000 */
[----:B0-----:R-:W-:-:S07]  /*14870*/  IADD3 R16, R0, UR45, R7 ;  /* 0x0000002d00107c10 */ /* 0x001fce000fffe007 */
.L_x_1593:
[----:B------:R-:W-:Y:S05]  /*14880*/  BSYNC B0 ;  /* 0x0000000000007941 */ /* 0x000fea0003800000 */
.L_x_1592:
[----:B------:R-:W-:Y:S05]  /*14890*/  @!P0 BRA `(.L_x_1594) ;  /* 0x0000000000048947 */ /* 0x000fea0003800000 */
[----:B------:R-:W-:Y:S01]  /*148a0*/  BPT.TRAP 0x1 ;  /* 0x000000040000795c */ /* 0x000fe20000300000 */
.L_x_1594:
[----:B0--3--:R-:W-:Y:S01]  /*148b0*/  LOP3.LUT R3, R25, 0x1, RZ, 0x3c, !PT ;  /* 0x0000000119037812 */ /* 0x009fe200078e3cff */
[----:B------:R-:W-:Y:S01]  /*148c0*/  IMAD R2, R23, 0x8, R22 ;  /* 0x0000000817027824 */ /* 0x000fe200078e0216 */
[----:B------:R-:W-:Y:S02]  /*148d0*/  BSSY B0, `(.L_x_1595) ;  /* 0x0000004000007945 */ /* 0x000fe40003800000 */
[----:B------:R-:W-:-:S04]  /*148e0*/  SHF.L.U32 R3, R3, 0x1f, RZ ;  /* 0x0000001f03037819 */ /* 0x000fc800000006ff */
[----:B------:R-:W0:Y:S02]  /*148f0*/  SYNCS.PHASECHK.TRANS64.TRYWAIT P1, [R2+URZ+0x28470], R3 ;  /* 0x02847003020075a7 */ /* 0x000e24000802017f */
[----:B0-----:R-:W-:Y:S05]  /*14900*/  @!P1 BRA `(.L_x_1596) ;  /* 0x0000003800889947 */ /* 0x001fea0003800000 */
.L_x_1695:
[----:B------:R-:W-:Y:S05]  /*14910*/  BSYNC B0 ;  /* 0x0000000000007941 */ /* 0x000fea0003800000 */
.L_x_1595:
[----:B------:R-:W-:-:S05]  /*14920*/  IMAD.U32 R0, RZ, RZ, UR43 ;  /* 0x0000002bff007e24 */ /* 0x000fca000f8e00ff */
[----:B------:R-:W-:-:S13]  /*14930*/  ISETP.NE.AND P1, PT, R0, 0x3, PT ;  /* 0x000000030000780c */ /* 0x000fda0003f25270 */
[----:B------:R-:W-:Y:S05]  /*14940*/  @!P1 BRA `(.L_x_1597) ;  /* 0x0000000000049947 */ /* 0x000fea0003800000 */
[----:B------:R-:W-:Y:S01]  /*14950*/  BPT.TRAP 0x1 ;  /* 0x000000040000795c */ /* 0x000fe20000300000 */
.L_x_1597:
[----:B0-----:R-:W-:-:S04]  /*14960*/  SHF.L.U32 R3, R25, 0x1f, RZ ;  /* 0x0000001f19037819 */ /* 0x001fc800000006ff */
[----:B------:R-:W0:Y:S02]  /*14970*/  SYNCS.PHASECHK.TRANS64.TRYWAIT P1, [R2+URZ+0x28460], R3 ;  /* 0x02846003020075a7 */ /* 0x000e24000802017f */
[----:B0-----:R-:W-:Y:S05]  /*14980*/  @!P1 BRA `(.L_x_1598) ;  /* 0x00000038007c9947 */ /* 0x001fea0003800000 */
.L_x_1696:
[----:B------:R-:W-:Y:S01]  /*14990*/  IMAD.SHL.U32 R17, R23, 0x4000, RZ ;  /* 0x0000400017117824 */ /* 0x000fe200078e00ff */
[----:B------:R-:W-:Y:S05]  /*149a0*/  WARPSYNC.ALL ;  /* 0x0000000000007948 */ /* 0x000fea0003800000 */
[----:B0-----:R-:W-:Y:S01]  /*149b0*/  LOP3.LUT R3, R17, R24, RZ, 0xfc, !PT ;  /* 0x0000001811037212 */ /* 0x001fe200078efcff */
[----:B------:R-:W-:Y:S01]  /*149c0*/  IMAD.U32 R20, RZ, RZ, UR43 ;  /* 0x0000002bff147e24 */ /* 0x000fe2000f8e00ff */
[-C--:B------:R-:W-:Y:S02]  /*149d0*/  IADD3 R0, R28, R17.reuse, R31 ;  /* 0x000000111c007210 */ /* 0x080fe40007ffe01f */
[----:B------:R-:W-:Y:S01]  /*149e0*/  IADD3 R21, R31, R17, R37 ;  /* 0x000000111f157210 */ /* 0x000fe20007ffe025 */
[C---:B------:R-:W-:Y:S01]  /*149f0*/  IMAD.IADD R6, R22.reuse, 0x1, R3 ;  /* 0x0000000116067824 */ /* 0x040fe200078e0203 */
[----:B------:R-:W-:-:S02]  /*14a00*/  IADD3 R3, R22, R35, R17 ;  /* 0x0000002316037210 */ /* 0x000fc40007ffe011 */
[----:B------:R-:W-:Y:S01]  /*14a10*/  ISETP.NE.AND P1, PT, R20, 0x3, PT ;  /* 0x000000031400780c */ /* 0x000fe20003f25270 */
[----:B------:R-:W-:Y:S02]  /*14a20*/  IMAD.IADD R28, R28, 0x1, R21 ;  /* 0x000000011c1c7824 */ /* 0x000fe400078e0215 */
[----:B------:R-:W0:Y:S04]  /*14a30*/  LDSM.16.MT88.4 R4, [R6+0x10000] ;  /* 0x010000000604783b */ /* 0x000e280000004200 */
[----:B------:R-:W1:Y:S01]  /*14a40*/  LDSM.16.MT88.4 R8, [R3+0x10000] ;  /* 0x010000000308783b */ /* 0x000e620000004200 */
[C-C-:B0-----:R-:W-:Y:S02]  /*14a50*/  PRMT R12, R4.reuse, 0x6420, R5.reuse ;  /* 0x00006420040c7816 */ /* 0x141fe40000000005 */
[----:B------:R-:W-:-:S02]  /*14a60*/  PRMT R13, R4, 0x7531, R5 ;  /* 0x00007531040d7816 */ /* 0x000fc40000000005 */
[C-C-:B-1----:R-:W-:Y:S02]  /*14a70*/  PRMT R4, R8.reuse, 0x6420, R9.reuse ;  /* 0x0000642008047816 */ /* 0x142fe40000000009 */
[----:B------:R-:W-:Y:S01]  /*14a80*/  PRMT R5, R8, 0x7531, R9 ;  /* 0x0000753108057816 */ /* 0x000fe20000000009 */
[----:B------:R-:W-:Y:S01]  /*14a90*/  VIADD R9, R17, 0x2000 ;  /* 0x0000200011097836 */ /* 0x000fe20000000000 */
[C-C-:B--2---:R-:W-:Y:S02]  /*14aa0*/  PRMT R14, R6.reuse, 0x6420, R7.reuse ;  /* 0x00006420060e7816 */ /* 0x144fe40000000007 */
        /* <DEDUP_REMOVED lines=13> */
[C---:B------:R-:W-:Y:S01]  /*14b80*/  VIADD R9, R17.reuse, 0x1000 ;  /* 0x0000100011097836 */ /* 0x040fe20000000000 */
[C-C-:B------:R-:W-:Y:S01]  /*14b90*/  PRMT R14, R6.reuse, 0x6420, R7.reuse ;  /* 0x00006420060e7816 */ /* 0x140fe20000000007 */
[----:B------:R-:W-:Y:S01]  /*14ba0*/  VIADD R17, R17, 0x3000 ;  /* 0x0000300011117836 */ /* 0x000fe20000000000 */
[----:B------:R-:W-:Y:S02]  /*14bb0*/  PRMT R15, R6, 0x7531, R7 ;  /* 0x00007531060f7816 */ /* 0x000fe40000000007 */
[-C--:B------:R-:W-:Y:S02]  /*14bc0*/  LOP3.LUT R9, R9, R24.reuse, RZ, 0xfc, !PT ;  /* 0x0000001809097212 */ /* 0x080fe400078efcff */
[C-C-:B------:R-:W-:Y:S01]  /*14bd0*/  PRMT R6, R10.reuse, 0x6420, R11.reuse ;  /* 0x000064200a067816 */ /* 0x140fe2000000000b */
[----:B------:R-:W-:Y:S01]  /*14be0*/  STSM.16.M88.4 [R0+0x2000], R12 ;  /* 0x0020000c00007844 */ /* 0x000fe20000000200 */
[----:B------:R-:W-:Y:S01]  /*14bf0*/  PRMT R7, R10, 0x7531, R11 ;  /* 0x000075310a077816 */ /* 0x000fe2000000000b */
[----:B------:R-:W-:Y:S01]  /*14c00*/  IMAD.IADD R18, R22, 0x1, R9 ;  /* 0x0000000116127824 */ /* 0x000fe200078e0209 */
[----:B------:R-:W-:-:S03]  /*14c10*/  LOP3.LUT R17, R17, R24, RZ, 0xfc, !PT ;  /* 0x0000001811117212 */ /* 0x000fc600078efcff */
[----:B------:R-:W-:Y:S02]  /*14c20*/  STSM.16.M88.4 [R0+0x3000], R4 ;  /* 0x0030000400007844 */ /* 0x000fe40000000200 */
[----:B------:R-:W-:Y:S02]  /*14c30*/  IMAD.IADD R17, R22, 0x1, R17 ;  /* 0x0000000116117824 */ /* 0x000fe400078e0211 */
        /* <DEDUP_REMOVED lines=8> */
[----:B------:R-:W-:Y:S01]  /*14cc0*/  STSM.16.M88.4 [R28], R12 ;  /* 0x0000000c1c007844 */ /* 0x000fe20000000200 */
        /* <DEDUP_REMOVED lines=23> */
.L_x_1599:
[----:B-1----:R1:W-:Y:S01]  /*14e40*/  SYNCS.ARRIVE.TRANS64.A1T0 RZ, [R2+URZ+0x28450], RZ ;  /* 0x028450ff02ff79a7 */ /* 0x0023e2000810003f */
[----:B------:R-:W-:Y:S06]  /*14e50*/  BAR.SYNC.DEFER_BLOCKING 0x2, 0x80 ;  /* 0x0082000000007b1d */ /* 0x000fec0000010000 */
[----:B------:R-:W-:Y:S05]  /*14e60*/  @!P0 BRA `(.L_x_1600) ;  /* 0x0000000000048947 */ /* 0x000fea0003800000 */
[----:B------:R-:W-:Y:S01]  /*14e70*/  BPT.TRAP 0x1 ;  /* 0x000000040000795c */ /* 0x000fe20000300000 */
.L_x_1600:
[----:B------:R-:W-:Y:S02]  /*14e80*/  VIADD R3, R2, 0x28480 ;  /* 0x0002848002037836 */ /* 0x000fe40000000000 */
[----:B------:R-:W-:-:S03]  /*14e90*/  VIADD R23, R23, 0x1 ;  /* 0x0000000117177836 */ /* 0x000fc60000000000 */
[----:B------:R-:W-:Y:S02]  /*14ea0*/  PRMT R3, R34, 0x654, R3 ;  /* 0x0000065422037816 */ /* 0x000fe40000000003 */
[C---:B------:R-:W-:Y:S02]  /*14eb0*/  ISETP.NE.AND P0, PT, R23.reuse, 0x2, PT ;  /* 0x000000021700780c */ /* 0x040fe40003f05270 */
[----:B------:R2:W-:Y:S02]  /*14ec0*/  SYNCS.ARRIVE.TRANS64.RED.A1T0 RZ, [R3+URZ], RZ ;  /* 0x000000ff03ff79a7 */ /* 0x0005e4000810043f */
[----:B------:R-:W-:Y:S02]  /*14ed0*/  SEL R0, RZ, 0x1, P0 ;  /* 0x00000001ff007807 */ /* 0x000fe40000000000 */
[----:B------:R-:W-:Y:S02]  /*14ee0*/  SEL R23, R23, RZ, P0 ;  /* 0x000000ff17177207 */ /* 0x000fe40000000000 */
[----:B------:R-:W-:-:S07]  /*14ef0*/  LOP3.LUT R25, R25, R0, RZ, 0x3c, !PT ;  /* 0x0000000019197212 */ /* 0x000fce00078e3cff */
.L_x_1541:
[----:B------:R-:W-:Y:S05]  /*14f00*/  BSYNC B7 ;  /* 0x0000000000077941 */ /* 0x000fea0003800000 */
.L_x_1539:
[----:B------:R-:W-:-:S13]  /*14f10*/  LOP3.LUT P0, RZ, R32, 0x40, RZ, 0xc0, !PT ;  /* 0x0000004020ff7812 */ /* 0x000fda000780c0ff */
[----:B------:R-:W-:Y:S05]  /*14f20*/  @!P0 BRA `(.L_x_1601) ;  /* 0x0000000000248947 */ /* 0x000fea0003800000 */
[----:B------:R-:W3:Y:S08]  /*14f30*/  S2UR UR4, SR_CgaCtaId ;  /* 0x00000000000479c3 */ /* 0x000ef00000008800 */
[----:B------:R-:W-:Y:S01]  /*14f40*/  BAR.SYNC.DEFER_BLOCKING 0x5, 0x180 ;  /* 0x0146000000007b1d */ /* 0x000fe20000010000 */
[----:B--2---:R-:W-:Y:S01]  /*14f50*/  MOV R3, 0x400 ;  /* 0x0000040000037802 */ /* 0x004fe20000000f00 */
[----:B---3--:R-:W-:-:S05]  /*14f60*/  IMAD.U32 R34, RZ, RZ, UR4 ;  /* 0x00000004ff227e24 */ /* 0x008fca000f8e00ff */
[----:B------:R-:W-:-:S05]  /*14f70*/  LEA R22, R34, R3, 0x18 ;  /* 0x0000000322167211 */ /* 0x000fca00078ec0ff */
[----:B------:R-:W2:Y:S02]  /*14f80*/  LDS.128 R16, [R22+0x284d0] ;  /* 0x0284d00016107984 */ /* 0x000ea40000000c00 */
[----:B--2---:R-:W-:Y:S01]  /*14f90*/  R2UR UR4, R17 ;  /* 0x00000000110472ca */ /* 0x004fe200000e0000 */
[----:B------:R-:W-:Y:S06]  /*14fa0*/  BAR.ARV 0x4, 0x180 ;  /* 0x0106000000007b1d */ /* 0x000fec0000002000 */
[----:B------:R-:W-:Y:S08]  /*14fb0*/  BRA `(.L_x_1602) ;  /* 0x0000000800c87947 */ /* 0x000ff00003800000 */
.L_x_1601:
[----:B------:R-:W3:Y:S01]  /*14fc0*/  S2R R0, SR_TID.X ;  /* 0x0000000000007919 */ /* 0x000ee20000002100 */
[----:B------:R-:W-:Y:S01]  /*14fd0*/  ULDC UR4, c[0x0][0xc3c] ;  /* 0x00030f0000047ab9 */ /* 0x000fe20000000800 */
[----:B0-----:R-:W-:Y:S01]  /*14fe0*/  IMAD.MOV.U32 R4, RZ, RZ, RZ ;  /* 0x000000ffff047224 */ /* 0x001fe200078e00ff */
[----:B---3--:R-:W-:-:S04]  /*14ff0*/  LOP3.LUT R7, R0, 0x1f, RZ, 0xc0, !PT ;  /* 0x0000001f00077812 */ /* 0x008fc800078ec0ff */
[----:B------:R-:W-:Y:S01]  /*15000*/  ISETP.NE.AND P0, PT, R7, 0x1f, PT ;  /* 0x0000001f0700780c */ /* 0x000fe20003f05270 */
[----:B------:R-:W-:-:S05]  /*15010*/  IMAD.IADD R5, R19, 0x1, R7 ;  /* 0x0000000113057824 */ /* 0x000fca00078e0207 */
[----:B------:R-:W-:Y:S01]  /*15020*/  ISETP.GE.OR P1, PT, R5, UR4, !P0 ;  /* 0x0000000405007c0c */ /* 0x000fe2000c726670 */
[----:B------:R-:W-:-:S12]  /*15030*/  ULDC UR4, c[0x0][0xc3c] ;  /* 0x00030f0000047ab9 */ /* 0x000fd80000000800 */
[----:B-12---:R-:W0:Y:S02]  /*15040*/  @!P1 LDC.64 R2, c[0x0][0xc80] ;  /* 0x00032000ff029b82 */ /* 0x006e240000000a00 */
        /* <DEDUP_REMOVED lines=14> */
[----:B0-----:R-:W-:Y:S02]  /*15130*/  SEL R3, R6, RZ, P3 ;  /* 0x000000ff06037207 */ /* 0x001fe40001800000 */
[----:B------:R-:W-:Y:S03]  /*15140*/  SHFL.IDX PT, R6, R16, 0x1, 0x1f ;  /* 0x00201f0010067f89 */ /* 0x000fe600000e0000 */
[----:B------:R-:W-:Y:S02]  /*15150*/  IMAD.IADD R3, R0, 0x1, R3 ;  /* 0x0000000100037824 */ /* 0x000fe400078e0203 */
[----:B------:R-:W0:Y:S03]  /*15160*/  LDC R0, c[0x0][0xc38] ;  /* 0x00030e00ff007b82 */ /* 0x000e260000000800 */
[----:B------:R-:W1:Y:S02]  /*15170*/  SHFL.UP PT, R2, R3, 0x8, RZ ;  /* 0x0500000003027989 */ /* 0x000e6400000e00ff */
[----:B-1----:R-:W-:-:S05]  /*15180*/  SEL R2, R2, RZ, P4 ;  /* 0x000000ff02027207 */ /* 0x002fca0002000000 */
[----:B------:R-:W-:-:S05]  /*15190*/  IMAD.IADD R2, R3, 0x1, R2 ;  /* 0x0000000103027824 */ /* 0x000fca00078e0202 */
[----:B------:R-:W1:Y:S02]  /*151a0*/  SHFL.UP PT, R5, R2, 0x10, RZ ;  /* 0x0600000002057989 */ /* 0x000e6400000e00ff */
[----:B-1----:R-:W-:-:S05]  /*151b0*/  SEL R5, R5, RZ, P5 ;  /* 0x000000ff05057207 */ /* 0x002fca0002800000 */
[----:B------:R-:W-:Y:S02]  /*151c0*/  IMAD.IADD R7, R2, 0x1, R5 ;  /* 0x0000000102077824 */ /* 0x000fe400078e0205 */
[----:B------:R-:W-:Y:S04]  /*151d0*/  SHFL.IDX PT, R5, R16, RZ, 0x1f ;  /* 0x00001fff10057589 */ /* 0x000fe800000e0000 */
[----:B------:R-:W0:Y:S02]  /*151e0*/  SHFL.IDX PT, R9, R7, 0x1f, 0x1f ;  /* 0x03e01f0007097f89 */ /* 0x000e2400000e0000 */
[----:B0-----:R-:W-:-:S04]  /*151f0*/  IMAD R9, R9, R0, RZ ;  /* 0x0000000009097224 */ /* 0x001fc800078e02ff */
[----:B------:R-:W-:-:S05]  /*15200*/  IMAD.IADD R6, R6, 0x1, R9 ;  /* 0x0000000106067824 */ /* 0x000fca00078e0209 */
[----:B------:R-:W-:-:S13]  /*15210*/  ISETP.GT.AND P6, PT, R6, R5, PT ;  /* 0x000000050600720c */ /* 0x000fda0003fc4270 */
[----:B------:R-:W-:Y:S05]  /*15220*/  @P6 BRA `(.L_x_1603) ;  /* 0x0000000000946947 */ /* 0x000fea0003800000 */
.L_x_1607:
[----:B------:R-:W-:-:S05]  /*15230*/  VIADD R19, R19, 0x1f ;  /* 0x0000001f13137836 */ /* 0x000fca0000000000 */
[----:B------:R-:W-:-:S13]  /*15240*/  ISETP.GE.AND P6, PT, R19, UR4, PT ;  /* 0x0000000413007c0c */ /* 0x000fda000bfc6270 */
[----:B------:R-:W-:Y:S05]  /*15250*/  @P6 BRA `(.L_x_1604) ;  /* 0x0000000400e86947 */ /* 0x000fea0003800000 */
[----:B------:R-:W0:Y:S01]  /*15260*/  S2R R0, SR_TID.X ;  /* 0x0000000000007919 */ /* 0x000e220000002100 */
[----:B------:R-:W-:Y:S01]  /*15270*/  BSSY B0, `(.L_x_1605) ;  /* 0x0000009000007945 */ /* 0x000fe20003800000 */
[----:B------:R-:W-:Y:S01]  /*15280*/  IMAD.MOV.U32 R4, RZ, RZ, RZ ;  /* 0x000000ffff047224 */ /* 0x000fe200078e00ff */
[----:B0-----:R-:W-:-:S05]  /*15290*/  LOP3.LUT R0, R0, 0x1f, RZ, 0xc0, !PT ;  /* 0x0000001f00007812 */ /* 0x001fca00078ec0ff */
[----:B------:R-:W-:-:S05]  /*152a0*/  IMAD.IADD R7, R19, 0x1, R0 ;  /* 0x0000000113077824 */ /* 0x000fca00078e0200 */
[----:B------:R-:W-:-:S13]  /*152b0*/  ISETP.GE.OR P6, PT, R7, UR4, !P0 ;  /* 0x0000000407007c0c */ /* 0x000fda000c7c6670 */
[----:B------:R-:W-:Y:S05]  /*152c0*/  @P6 BRA `(.L_x_1606) ;  /* 0x00000000000c6947 */ /* 0x000fea0003800000 */
[----:B------:R-:W0:Y:S02]  /*152d0*/  LDC.64 R2, c[0x0][0xc80] ;  /* 0x00032000ff027b82 */ /* 0x000e240000000a00 */
[----:B0-----:R-:W-:-:S05]  /*152e0*/  IMAD.WIDE R2, R7, 0x4, R2 ;  /* 0x0000000407027825 */ /* 0x001fca00078e0202 */
[----:B------:R0:W5:Y:S02]  /*152f0*/  LDG.E R4, desc[UR54][R2.64] ;  /* 0x0000003602047981 */ /* 0x000164000c1e1900 */
.L_x_1606:
[----:B------:R-:W-:Y:S05]  /*15300*/  BSYNC B0 ;  /* 0x0000000000007941 */ /* 0x000fea0003800000 */
.L_x_1605:
[----:B-----5:R-:W0:Y:S02]  /*15310*/  SHFL.UP PT, R0, R4, 0x1, RZ ;  /* 0x0420000004007989 */ /* 0x020e2400000e00ff */
        /* <DEDUP_REMOVED lines=20> */
[----:B------:R-:W-:Y:S02]  /*15460*/  IMAD.MOV.U32 R7, RZ, RZ, R9 ;  /* 0x000000ffff077224 */ /* 0x000fe400078e0009 */
[----:B------:R-:W-:-:S07]  /*15470*/  IMAD.MOV.U32 R9, RZ, RZ, R3 ;  /* 0x000000ffff097224 */ /* 0x000fce00078e0003 */
.L_x_1603:
        /* <DEDUP_REMOVED lines=9> */
[----:B------:R-:W-:Y:S01]  /*15510*/  ISETP.NE.AND P0, PT, R12, RZ, PT ;  /* 0x000000ff0c00720c */ /* 0x000fe20003f05270 */
[----:B------:R-:W-:Y:S02]  /*15520*/  IMAD.MOV.U32 R16, RZ, RZ, RZ ;  /* 0x000000ffff107224 */ /* 0x000fe400078e00ff */
        /* <DEDUP_REMOVED lines=11> */
.L_x_1608:
[----:B-12---:R-:W-:Y:S02]  /*155e0*/  IMAD.MOV R7, RZ, RZ, -R3 ;  /* 0x000000ffff077224 */ /* 0x006fe400078e0a03 */
[----:B------:R-:W-:Y:S02]  /*155f0*/  IMAD.MOV.U32 R2, RZ, RZ, RZ ;  /* 0x000000ffff027224 */ /* 0x000fe400078e00ff */
[----:B------:R-:W-:Y:S02]  /*15600*/  IMAD R4, R7, R10, RZ ;  /* 0x0000000a07047224 */ /* 0x000fe400078e02ff */
[----:B---3--:R-:W-:Y:S02]  /*15610*/  IMAD R16, R16, R0, R9 ;  /* 0x0000000010107224 */ /* 0x008fe400078e0209 */
[----:B------:R-:W-:Y:S01]  /*15620*/  IMAD.HI.U32 R2, R3, R4, R2 ;  /* 0x0000000403027227 */ /* 0x000fe200078e0002 */
[----:B------:R-:W-:-:S03]  /*15630*/  IABS R4, R6 ;  /* 0x0000000600047213 */ /* 0x000fc60000000000 */
[----:B------:R-:W-:Y:S02]  /*15640*/  IMAD.IADD R3, R5, 0x1, -R16 ;  /* 0x0000000105037824 */ /* 0x000fe400078e0a10 */
[----:B------:R-:W-:-:S03]  /*15650*/  IMAD.MOV R4, RZ, RZ, -R4 ;  /* 0x000000ffff047224 */ /* 0x000fc600078e0a04 */
[----:B------:R-:W-:-:S05]  /*15660*/  IABS R5, R3 ;  /* 0x0000000300057213 */ /* 0x000fca0000000000 */
        /* <DEDUP_REMOVED lines=10> */
[----:B------:R-:W-:-:S04]  /*15710*/  IMAD.MOV.U32 R4, RZ, RZ, R2 ;  /* 0x000000ffff047224 */ /* 0x000fc800078e0002 */
        /* <DEDUP_REMOVED lines=11> */
[----:B------:R-:W-:Y:S02]  /*157d0*/  IABS R0, UR9 ;  /* 0x0000000900007c13 */ /* 0x000fe40008000000 */
[----:B------:R-:W-:Y:S02]  /*157e0*/  IABS R3, UR9 ;  /* 0x0000000900037c13 */ /* 0x000fe40008000000 */
[----:B------:R-:W1:Y:S01]  /*157f0*/  I2F.RP R5, R0 ;  /* 0x0000000000057306 */ /* 0x000e620000209400 */
[----:B------:R-:W-:Y:S02]  /*15800*/  R2UR UR6, R0 ;  /* 0x00000000000672ca */ /* 0x000fe400000e0000 */
[----:B------:R-:W-:-:S05]  /*15810*/  IMAD.MOV R3, RZ, RZ, -R3 ;  /* 0x000000ffff037224 */ /* 0x000fca00078e0a03 */
[----:B-1----:R-:W1:Y:S02]  /*15820*/  MUFU.RCP R5, R5 ;  /* 0x0000000500057308 */ /* 0x002e640000001000 */
[----:B-1----:R-:W-:-:S06]  /*15830*/  VIADD R7, R5, 0xffffffe ;  /* 0x0ffffffe05077836 */ /* 0x002fcc0000000000 */
[----:B------:R-:W1:Y:S02]  /*15840*/  F2I.FTZ.U32.TRUNC.NTZ R7, R7 ;  /* 0x0000000700077305 */ /* 0x000e64000021f000 */
        /* <DEDUP_REMOVED lines=8> */
[----:B------:R-:W-:-:S05]  /*158d0*/  IMAD R3, R3, R4, UR8 ;  /* 0x0000000803037e24 */ /* 0x000fca000f8e0204 */
[----:B------:R-:W-:-:S05]  /*158e0*/  ISETP.GT.U32.AND P0, PT, R0, R3, PT ;  /* 0x000000030000720c */ /* 0x000fca0003f04070 */
[----:B------:R-:W-:-:S08]  /*158f0*/  ULOP3.LUT UR4, UR4, UR9, URZ, 0x3c, !UPT ;  /* 0x0000000904047292 */ /* 0x000fd0000f8e3c3f */
[----:B------:R-:W-:Y:S01]  /*15900*/  VOTEU.ANY UP1, P0 ;  /* 0x00000000003f7886 */ /* 0x000fe20000020100 */
[----:B------:R-:W-:-:S04]  /*15910*/  PLOP3.LUT P0, PT, PT, PT, UP1, 0x80, 0x0 ;  /* 0x000000000000781c */ /* 0x000fc80003f0f018 */
[----:B------:R-:W-:Y:S02]  /*15920*/  @!UP1 UIADD3 UR5, UR5, 0x1, URZ ;  /* 0x0000000105059890 */ /* 0x000fe4000fffe03f */
[----:B------:R-:W-:-:S07]  /*15930*/  UISETP.GE.AND UP1, UPT, UR4, URZ, UPT ;  /* 0x0000003f0400728c */ /* 0x000fce000bf26270 */
[----:B------:R-:W-:-:S05]  /*15940*/  @!P0 IMAD.IADD R3, R3, 0x1, -R0 ;  /* 0x0000000103038824 */ /* 0x000fca00078e0a00 */
[----:B------:R-:W-:Y:S01]  /*15950*/  ISETP.GE.U32.AND P0, PT, R3, R0, PT ;  /* 0x000000000300720c */ /* 0x000fe20003f06070 */
[----:B------:R-:W-:-:S12]  /*15960*/  IMAD R3, RZ, RZ, -UR9 ;  /* 0x80000009ff037e24 */ /* 0x000fd8000f8e02ff */
        /* <DEDUP_REMOVED lines=9> */
.L_x_1604:
[----:B------:R-:W0:Y:S01]  /*15a00*/  LDC R19, c[0x0][0xc3c] ;  /* 0x00030f00ff137b82 */ /* 0x000e220000000800 */
[----:B------:R-:W-:Y:S01]  /*15a10*/  IMAD.MOV.U32 R16, RZ, RZ, R5 ;  /* 0x000000ffff107224 */ /* 0x000fe200078e0005 */
[----:B------:R-:W-:Y:S01]  /*15a20*/  UMOV UR4, URZ ;  /* 0x0000003f00047c82 */ /* 0x000fe20008000000 */
[----:B------:R-:W-:-:S07]  /*15a30*/  IMAD.MOV.U32 R18, RZ, RZ, RZ ;  /* 0x000000ffff127224 */ /* 0x000fce00078e00ff */
.L_x_1609:
        /* <DEDUP_REMOVED lines=8> */
[----:B0-----:R0:W-:Y:S01]  /*15ac0*/  @!P0 STS.128 [R22+0x284d0], R16 ;  /* 0x0284d01016008388 */ /* 0x0011e20000000c00 */
[----:B------:R-:W-:Y:S06]  /*15ad0*/  BAR.ARV 0x5, 0x180 ;  /* 0x0146000000007b1d */ /* 0x000fec0000002000 */
.L_x_1602:
[----:B------:R-:W-:Y:S02]  /*15ae0*/  ULDC UR5, c[0x0][0xc3c] ;  /* 0x00030f0000057ab9 */ /* 0x000fe40000000800 */
[----:B------:R-:W-:-:S13]  /*15af0*/  ISETP.GE.AND P0, PT, R19, UR5, PT ;  /* 0x0000000513007c0c */ /* 0x000fda000bf06270 */
[----:B------:R-:W-:Y:S05]  /*15b00*/  @!P0 BRA `(.L_x_1610) ;  /* 0xffffffb000088947 */ /* 0x000fea000383ffff */
.L_x_1529:
[----:B-1----:R-:W2:Y:S01]  /*15b10*/  LDL.LU R0, [R1+0x10] ;  /* 0x0000100001007983 */ /* 0x002ea20000300800 */
[----:B------:R-:W-:Y:S01]  /*15b20*/  BSSY B0, `(.L_x_1611) ;  /* 0x000000b000007945 */ /* 0x000fe20003800000 */
[----:B0-----:R-:W0:Y:S01]  /*15b30*/  S2R R5, SR_CgaCtaId ;  /* 0x0000000000057919 */ /* 0x001e220000008800 */
[----:B--2---:R-:W-:-:S05]  /*15b40*/  VIADD R0, R0, 0x1 ;  /* 0x0000000100007836 */ /* 0x004fca0000000000 */
[----:B------:R-:W-:-:S04]  /*15b50*/  LEA.HI R2, R0, R0, RZ, 0x1 ;  /* 0x0000000000027211 */ /* 0x000fc800078f08ff */
[----:B------:R-:W-:Y:S02]  /*15b60*/  LOP3.LUT R3, R2, 0xfffffffe, RZ, 0xc0, !PT ;  /* 0xfffffffe02037812 */ /* 0x000fe400078ec0ff */
[----:B------:R-:W-:-:S03]  /*15b70*/  MOV R2, 0x400 ;  /* 0x0000040000027802 */ /* 0x000fc60000000f00 */
[----:B------:R-:W-:Y:S01]  /*15b80*/  IMAD.IADD R0, R0, 0x1, -R3 ;  /* 0x0000000100007824 */ /* 0x000fe200078e0a03 */
[----:B0-----:R-:W-:-:S04]  /*15b90*/  LEA R5, R5, R2, 0x18 ;  /* 0x0000000205057211 */ /* 0x001fc800078ec0ff */
[----:B------:R-:W-:-:S04]  /*15ba0*/  SHF.L.U32 R0, R0, 0x1f, RZ ;  /* 0x0000001f00007819 */ /* 0x000fc800000006ff */
[----:B------:R-:W0:Y:S02]  /*15bb0*/  SYNCS.PHASECHK.TRANS64.TRYWAIT P0, [R5+URZ+0x28420], R0 ;  /* 0x02842000050075a7 */ /* 0x000e24000800017f */
[----:B0-----:R-:W-:Y:S05]  /*15bc0*/  @!P0 BRA `(.L_x_1612) ;  /* 0x0000002800008947 */ /* 0x001fea0003800000 */
.L_x_1697:
[----:B------:R-:W-:Y:S05]  /*15bd0*/  BSYNC B0 ;  /* 0x0000000000007941 */ /* 0x000fea0003800000 */
.L_x_1611:
[----:B------:R-:W-:-:S03]  /*15be0*/  UMOV UR4, 0xffffffff ;  /* 0xffffffff00047882 */ /* 0x000fc60000000000 */
[----:B------:R-:W-:Y:S05]  /*15bf0*/  BRA.DIV UR4, `(.L_x_1613) ;  /* 0x0000002a04087947 */ /* 0x000fea000b800000 */
[----:B0-----:R-:W0:Y:S02]  /*15c00*/  S2R R0, SR_TID.X ;  /* 0x0000000000007919 */ /* 0x001e240000002100 */
[----:B0-----:R-:W-:-:S04]  /*15c10*/  SHF.R.U32.HI R0, RZ, 0x5, R0 ;  /* 0x00000005ff007819 */ /* 0x001fc80000011600 */
[----:B------:R-:W-:-:S05]  /*15c20*/  LOP3.LUT R0, R0, 0x3, RZ, 0xc0, !PT ;  /* 0x0000000300007812 */ /* 0x000fca00078ec0ff */
[----:B------:R0:W1:Y:S02]  /*15c30*/  SHFL.IDX PT, R14, R0, RZ, 0x1f ;  /* 0x00001fff000e7589 */ /* 0x00006400000e0000 */
.L_x_1700:
[----:B-1----:R-:W-:Y:S01]  /*15c40*/  ISETP.NE.AND P0, PT, R14, RZ, PT ;  /* 0x000000ff0e00720c */ /* 0x002fe20003f05270 */
[----:B------:R-:W-:-:S12]  /*15c50*/  BSSY B0, `(.L_x_1614) ;  /* 0x000002c000007945 */ /* 0x000fd80003800000 */
[----:B------:R-:W-:Y:S05]  /*15c60*/  @P0 BRA `(.L_x_1615) ;  /* 0x0000000000a80947 */ /* 0x000fea0003800000 */
[----:B------:R-:W-:-:S03]  /*15c70*/  UMOV UR4, 0xffffffff ;  /* 0xffffffff00047882 */ /* 0x000fc60000000000 */
[----:B------:R-:W-:Y:S05]  /*15c80*/  BRA.DIV UR4, `(.L_x_1616) ;  /* 0x0000002a04187947 */ /* 0x000fea000b800000 */
[----:B------:R-:W-:-:S13]  /*15c90*/  ELECT P6, URZ, PT ;  /* 0x00000000003f782f */ /* 0x000fda00038c0000 */
.L_x_1703:
[----:B------:R-:W-:Y:S05]  /*15ca0*/  @!P6 BRA `(.L_x_1615) ;  /* 0x000000000098e947 */ /* 0x000fea0003800000 */
[----:B------:R-:W-:-:S06]  /*15cb0*/  ULOP3.LUT UR4, UR36, 0x2, URZ, 0xfc, !UPT ;  /* 0x0000000224047892 */ /* 0x000fcc000f8efc3f */
[----:B0-----:R-:W-:-:S05]  /*15cc0*/  IMAD.U32 R0, RZ, RZ, UR4 ;  /* 0x00000004ff007e24 */ /* 0x001fca000f8e00ff */
[----:B------:R-:W-:-:S13]  /*15cd0*/  ISETP.NE.AND P0, PT, R0, 0x3, PT ;  /* 0x000000030000780c */ /* 0x000fda0003f05270 */
[----:B------:R-:W-:Y:S05]  /*15ce0*/  @!P0 BRA `(.L_x_1617) ;  /* 0x0000000000048947 */ /* 0x000fea0003800000 */
[----:B------:R-:W-:Y:S01]  /*15cf0*/  BPT.TRAP 0x1 ;  /* 0x000000040000795c */ /* 0x000fe20000300000 */
.L_x_1617:
[----:B------:R-:W-:Y:S01]  /*15d00*/  IMAD R3, R23, 0x8, R5 ;  /* 0x0000000817037824 */ /* 0x000fe200078e0205 */
[----:B------:R-:W-:Y:S01]  /*15d10*/  SHF.L.U32 R2, R25, 0x1f, RZ ;  /* 0x0000001f19027819 */ /* 0x000fe200000006ff */
[----:B------:R-:W-:-:S03]  /*15d20*/  VIADD R23, R23, 0x1 ;  /* 0x0000000117177836 */ /* 0x000fc60000000000 */
[----:B------:R-:W0:Y:S02]  /*15d30*/  SYNCS.PHASECHK.TRANS64.TRYWAIT P1, [R3+URZ+0x28440], R2 ;  /* 0x02844002030075a7 */ /* 0x000e24000802017f */
[----:B------:R-:W-:-:S04]  /*15d40*/  ISETP.NE.AND P2, PT, R23, 0x2, PT ;  /* 0x000000021700780c */ /* 0x000fc80003f45270 */
[----:B------:R-:W-:Y:S01]  /*15d50*/  SEL R0, RZ, 0x1, P2 ;  /* 0x00000001ff007807 */ /* 0x000fe20001000000 */
[----:B0-----:R-:W-:Y:S08]  /*15d60*/  @!P1 BRA `(.L_x_1618) ;  /* 0x0000002800009947 */ /* 0x001ff00003800000 */
.L_x_1704:
[----:B------:R-:W-:Y:S02]  /*15d70*/  SEL R23, R23, RZ, P2 ;  /* 0x000000ff17177207 */ /* 0x000fe40001000000 */
[----:B------:R-:W-:Y:S01]  /*15d80*/  LOP3.LUT R0, R25, R0, RZ, 0x3c, !PT ;  /* 0x0000000019007212 */ /* 0x000fe200078e3cff */
[----:B------:R-:W-:Y:S06]  /*15d90*/  @!P0 BRA `(.L_x_1619) ;  /* 0x0000000000048947 */ /* 0x000fec0003800000 */
[----:B------:R-:W-:Y:S01]  /*15da0*/  BPT.TRAP 0x1 ;  /* 0x000000040000795c */ /* 0x000fe20000300000 */
.L_x_1619:
[----:B------:R-:W-:Y:S01]  /*15db0*/  IMAD R23, R23, 0x8, R5 ;  /* 0x0000000817177824 */ /* 0x000fe200078e0205 */
[----:B------:R-:W-:-:S04]  /*15dc0*/  SHF.L.U32 R0, R0, 0x1f, RZ ;  /* 0x0000001f00007819 */ /* 0x000fc800000006ff */
[----:B------:R-:W1:Y:S02]  /*15dd0*/  SYNCS.PHASECHK.TRANS64.TRYWAIT P1, [R23+URZ+0x28440], R0 ;  /* 0x02844000170075a7 */ /* 0x000e64000802017f */
[----:B-1----:R-:W-:Y:S05]  /*15de0*/  @!P1 BRA `(.L_x_1620) ;  /* 0x0000002400f49947 */ /* 0x002fea0003800000 */
.L_x_1705:
[----:B------:R-:W-:Y:S05]  /*15df0*/  @!P0 BRA `(.L_x_1621) ;  /* 0x0000000000048947 */ /* 0x000fea0003800000 */
[----:B------:R-:W-:Y:S01]  /*15e00*/  BPT.TRAP 0x1 ;  /* 0x000000040000795c */ /* 0x000fe20000300000 */
.L_x_1621:
[----:B------:R-:W2:Y:S02]  /*15e10*/  SYNCS.PHASECHK.TRANS64.TRYWAIT P1, [R3+URZ+0x28460], R2 ;  /* 0x02846002030075a7 */ /* 0x000ea4000802017f */
[----:B--2---:R-:W-:Y:S05]  /*15e20*/  @!P1 BRA `(.L_x_1622) ;  /* 0x0000002400f89947 */ /* 0x004fea0003800000 */
.L_x_1706:
[----:B------:R-:W-:Y:S05]  /*15e30*/  @!P0 BRA `(.L_x_1623) ;  /* 0x0000000000048947 */ /* 0x000fea0003800000 */
[----:B------:R-:W-:Y:S01]  /*15e40*/  BPT.TRAP 0x1 ;  /* 0x000000040000795c */ /* 0x000fe20000300000 */
.L_x_1623:
[----:B------:R-:W3:Y:S02]  /*15e50*/  SYNCS.PHASECHK.TRANS64.TRYWAIT P1, [R23+URZ+0x28460], R0 ;  /* 0x02846000170075a7 */ /* 0x000ee4000802017f */
[----:B---3--:R-:W-:Y:S05]  /*15e60*/  @!P1 BRA `(.L_x_1624) ;  /* 0x0000002400fc9947 */ /* 0x008fea0003800000 */
.L_x_1707:
[----:B------:R-:W-:Y:S05]  /*15e70*/  @!P0 BRA `(.L_x_1625) ;  /* 0x0000000000048947 */ /* 0x000fea0003800000 */
[----:B------:R-:W-:Y:S01]  /*15e80*/  BPT.TRAP 0x1 ;  /* 0x000000040000795c */ /* 0x000fe20000300000 */
.L_x_1625:
[----:B------:R-:W4:Y:S02]  /*15e90*/  SYNCS.PHASECHK.TRANS64.TRYWAIT P1, [R3+URZ+0x28480], R2 ;  /* 0x02848002030075a7 */ /* 0x000f24000802017f */
[----:B----4-:R-:W-:Y:S05]  /*15ea0*/  @!P1 BRA `(.L_x_1626) ;  /* 0x0000002800009947 */ /* 0x010fea0003800000 */
.L_x_1708:
[----:B------:R-:W-:Y:S05]  /*15eb0*/  @!P0 BRA `(.L_x_1627) ;  /* 0x0000000000048947 */ /* 0x000fea0003800000 */
[----:B------:R-:W-:Y:S01]  /*15ec0*/  BPT.TRAP 0x1 ;  /* 0x000000040000795c */ /* 0x000fe20000300000 */
.L_x_1627:
[----:B------:R0:W0:Y:S02]  /*15ed0*/  SYNCS.PHASECHK.TRANS64.TRYWAIT P0, [R23+URZ+0x28480], R0 ;  /* 0x02848000170075a7 */ /* 0x000024000800017f */
[----:B0-----:R-:W-:Y:S05]  /*15ee0*/  @!P0 NANOSLEEP.SYNCS 0x989680 ;  /* 0x009896800000895d */ /* 0x001fea0003900000 */
[----:B------:R-:W0:Y:S02]  /*15ef0*/  @!P0 SYNCS.PHASECHK.TRANS64 P0, [R23+URZ+0x28480], R0 ;  /* 0x02848000170085a7 */ /* 0x000e24000800007f */
[----:B0-----:R-:W-:Y:S05]  /*15f00*/  @!P0 BRA `(.L_x_1627) ;  /* 0xfffffffc00f08947 */ /* 0x001fea000383ffff */
.L_x_1615:
[----:B------:R-:W-:Y:S05]  /*15f10*/  BSYNC B0 ;  /* 0x0000000000007941 */ /* 0x000fea0003800000 */
.L_x_1614:
[----:B------:R-:W-:Y:S05]  /*15f20*/  EXIT ;  /* 0x000000000000794d */ /* 0x000fea0003800000 */
.L_x_1424:
[----:B0-----:R-:W-:-:S04]  /*15f30*/  IMAD.U32 R3, RZ, RZ, UR52 ;  /* 0x00000034ff037e24 */ /* 0x001fc8000f8e00ff */
[----:B------:R0:W1:Y:S03]  /*15f40*/  SYNCS.PHASECHK.TRANS64.TRYWAIT P0, [R3+URZ+0x28400], R6 ;  /* 0x02840006030075a7 */ /* 0x000066000800017f */
[----:B-1----:R-:W-:Y:S05]  /*15f50*/  @!P0 NANOSLEEP.SYNCS 0x989680 ;  /* 0x009896800000895d */ /* 0x002fea0003900000 */
[----:B------:R-:W1:Y:S02]  /*15f60*/  @!P0 SYNCS.PHASECHK.TRANS64 P0, [R3+URZ+0x28400], R6 ;  /* 0x02840006030085a7 */ /* 0x000e64000800007f */
[----:B-1----:R-:W-:Y:S05]  /*15f70*/  @!P0 BRA `(.L_x_1424) ;  /* 0xfffffffc00ec8947 */ /* 0x002fea000383ffff */
[----:B------:R-:W-:Y:S05]  /*15f80*/  BRA `(.L_x_1628) ;  /* 0xfffffec0004c7947 */ /* 0x000fea000383ffff */
.L_x_1428:
[----:B0-----:R-:W-:-:S04]  /*15f90*/  IMAD.U32 R3, RZ, RZ, UR57 ;  /* 0x00000039ff037e24 */ /* 0x001fc8000f8e00ff */
[----:B------:R0:W2:Y:S03]  /*15fa0*/  SYNCS.PHASECHK.TRANS64.TRYWAIT P0, [R3+URZ+0x28430], R8 ;  /* 0x02843008030075a7 */ /* 0x0000a6000800017f */
[----:B--2---:R-:W-:Y:S05]  /*15fb0*/  @!P0 NANOSLEEP.SYNCS 0x989680 ;  /* 0x009896800000895d */ /* 0x004fea0003900000 */
[----:B------:R-:W2:Y:S02]  /*15fc0*/  @!P0 SYNCS.PHASECHK.TRANS64 P0, [R3+URZ+0x28430], R8 ;  /* 0x02843008030085a7 */ /* 0x000ea4000800007f */
[----:B--2---:R-:W-:Y:S05]  /*15fd0*/  @!P0 BRA `(.L_x_1428) ;  /* 0xfffffffc00ec8947 */ /* 0x004fea000383ffff */
[----:B------:R-:W-:Y:S05]  /*15fe0*/  BRA `(.L_x_1427) ;  /* 0xfffffec000747947 */ /* 0x000fea000383ffff */
.L_x_1441:
[----:B0-----:R-:W-:-:S04]  /*15ff0*/  IMAD.U32 R9, RZ, RZ, UR57 ;  /* 0x00000039ff097e24 */ /* 0x001fc8000f8e00ff */
[----:B------:R0:W1:Y:S03]  /*16000*/  SYNCS.PHASECHK.TRANS64.TRYWAIT P0, [R9+URZ+0x28450], R8 ;  /* 0x02845008090075a7 */ /* 0x000066000800017f */
[----:B-1----:R-:W-:Y:S05]  /*16010*/  @!P0 NANOSLEEP.SYNCS 0x989680 ;  /* 0x009896800000895d */ /* 0x002fea0003900000 */
[----:B------:R-:W1:Y:S02]  /*16020*/  @!P0 SYNCS.PHASECHK.TRANS64 P0, [R9+URZ+0x28450], R8 ;  /* 0x02845008090085a7 */ /* 0x000e64000800007f */
[----:B-1----:R-:W-:Y:S05]  /*16030*/  @!P0 BRA `(.L_x_1441) ;  /* 0xfffffffc00ec8947 */ /* 0x002fea000383ffff */
[----:B------:R-:W-:Y:S05]  /*16040*/  BRA `(.L_x_1440) ;  /* 0xfffffee000707947 */ /* 0x000fea000383ffff */
.L_x_1450:
[----:B-1----:R-:W-:-:S04]  /*16050*/  IMAD.U32 R5, RZ, RZ, UR59 ;  /* 0x0000003bff057e24 */ /* 0x002fc8000f8e00ff */
[----:B------:R1:W2:Y:S03]  /*16060*/  SYNCS.PHASECHK.TRANS64.TRYWAIT P0, [R5+URZ+0x28430], R8 ;  /* 0x02843008050075a7 */ /* 0x0002a6000800017f */
[----:B--2---:R-:W-:Y:S05]  /*16070*/  @!P0 NANOSLEEP.SYNCS 0x989680 ;  /* 0x009896800000895d */ /* 0x004fea0003900000 */
[----:B------:R-:W2:Y:S02]  /*16080*/  @!P0 SYNCS.PHASECHK.TRANS64 P0, [R5+URZ+0x28430], R8 ;  /* 0x02843008050085a7 */ /* 0x000ea4000800007f */
[----:B--2---:R-:W-:Y:S05]  /*16090*/  @!P0 BRA `(.L_x_1450) ;  /* 0xfffffffc00ec8947 */ /* 0x004fea000383ffff */
[----:B------:R-:W-:Y:S05]  /*160a0*/  BRA `(.L_x_1449) ;  /* 0xfffffee400b87947 */ /* 0x000fea000383ffff */
.L_x_1463:
[----:B0-----:R-:W-:-:S04]  /*160b0*/  IMAD.U32 R11, RZ, RZ, UR59 ;  /* 0x0000003bff0b7e24 */ /* 0x001fc8000f8e00ff */
[----:B------:R0:W1:Y:S03]  /*160c0*/  SYNCS.PHASECHK.TRANS64.TRYWAIT P0, [R11+URZ+0x28450], R8 ;  /* 0x028450080b0075a7 */ /* 0x000066000800017f */
[----:B-1----:R-:W-:Y:S05]  /*160d0*/  @!P0 NANOSLEEP.SYNCS 0x989680 ;  /* 0x009896800000895d */ /* 0x002fea0003900000 */
[----:B------:R-:W1:Y:S02]  /*160e0*/  @!P0 SYNCS.PHASECHK.TRANS64 P0, [R11+URZ+0x28450], R8 ;  /* 0x028450080b0085a7 */ /* 0x000e64000800007f */
[----:B-1----:R-:W-:Y:S05]  /*160f0*/  @!P0 BRA `(.L_x_1463) ;  /* 0xfffffffc00ec8947 */ /* 0x002fea000383ffff */
[----:B------:R-:W-:Y:S05]  /*16100*/  BRA `(.L_x_1462) ;  /* 0xffffff0800e87947 */ /* 0x000fea000383ffff */
.L_x_1473:
[----:B-1----:R-:W-:-:S04]  /*16110*/  IMAD.U32 R2, RZ, RZ, UR56 ;  /* 0x00000038ff027e24 */ /* 0x002fc8000f8e00ff */
[----:B------:R1:W2:Y:S03]  /*16120*/  SYNCS.PHASECHK.TRANS64.TRYWAIT P1, [R2+URZ+0x28430], R7 ;  /* 0x02843007020075a7 */ /* 0x0002a6000802017f */
[----:B--2---:R-:W-:Y:S05]  /*16130*/  @!P1 NANOSLEEP.SYNCS 0x989680 ;  /* 0x009896800000995d */ /* 0x004fea0003900000 */
[----:B------:R-:W2:Y:S02]  /*16140*/  @!P1 SYNCS.PHASECHK.TRANS64 P1, [R2+URZ+0x28430], R7 ;  /* 0x02843007020095a7 */ /* 0x000ea4000802007f */
[----:B--2---:R-:W-:Y:S05]  /*16150*/  @!P1 BRA `(.L_x_1473) ;  /* 0xfffffffc00ec9947 */ /* 0x004fea000383ffff */
[----:B------:R-:W-:Y:S05]  /*16160*/  BRA `(.L_x_1472) ;  /* 0xffffff1000387947 */ /* 0x000fea000383ffff */
.L_x_1478:
[----:B0-----:R-:W-:-:S04]  /*16170*/  IMAD.U32 R10, RZ, RZ, UR56 ;  /* 0x00000038ff0a7e24 */ /* 0x001fc8000f8e00ff */
[----:B------:R0:W1:Y:S03]  /*16180*/  SYNCS.PHASECHK.TRANS64.TRYWAIT P1, [R10+URZ+0x28450], R7 ;  /* 0x028450070a0075a7 */ /* 0x000066000802017f */
[----:B-1----:R-:W-:Y:S05]  /*16190*/  @!P1 NANOSLEEP.SYNCS 0x989680 ;  /* 0x009896800000995d */ /* 0x002fea0003900000 */
[----:B------:R-:W1:Y:S02]  /*161a0*/  @!P1 SYNCS.PHASECHK.TRANS64 P1, [R10+URZ+0x28450], R7 ;  /* 0x028450070a0095a7 */ /* 0x000e64000802007f */
[----:B-1----:R-:W-:Y:S05]  /*161b0*/  @!P1 BRA `(.L_x_1478) ;  /* 0xfffffffc00ec9947 */ /* 0x002fea000383ffff */
[----:B------:R-:W-:Y:S05]  /*161c0*/  BRA `(.L_x_1477) ;  /* 0xffffff2800a07947 */ /* 0x000fea000383ffff */
.L_x_1485:
[----:B-1----:R-:W-:-:S04]  /*161d0*/  IMAD.U32 R2, RZ, RZ, UR59 ;  /* 0x0000003bff027e24 */ /* 0x002fc8000f8e00ff */
[----:B------:R1:W2:Y:S03]  /*161e0*/  SYNCS.PHASECHK.TRANS64.TRYWAIT P0, [R2+URZ+0x28430], R9 ;  /* 0x02843009020075a7 */ /* 0x0002a6000800017f */
[----:B--2---:R-:W-:Y:S05]  /*161f0*/  @!P0 NANOSLEEP.SYNCS 0x989680 ;  /* 0x009896800000895d */ /* 0x004fea0003900000 */
[----:B------:R-:W2:Y:S02]  /*16200*/  @!P0 SYNCS.PHASECHK.TRANS64 P0, [R2+URZ+0x28430], R9 ;  /* 0x02843009020085a7 */ /* 0x000ea4000800007f */
[----:B--2---:R-:W-:Y:S05]  /*16210*/  @!P0 BRA `(.L_x_1485) ;  /* 0xfffffffc00ec8947 */ /* 0x004fea000383ffff */
[----:B------:R-:W-:Y:S05]  /*16220*/  BRA `(.L_x_1484) ;  /* 0xffffff2c00507947 */ /* 0x000fea000383ffff */
.L_x_1498:
[----:B0-----:R-:W-:-:S04]  /*16230*/  IMAD.U32 R10, RZ, RZ, UR59 ;  /* 0x0000003bff0a7e24 */ /* 0x001fc8000f8e00ff */
[----:B------:R0:W1:Y:S03]  /*16240*/  SYNCS.PHASECHK.TRANS64.TRYWAIT P0, [R10+URZ+0x28450], R9 ;  /* 0x028450090a0075a7 */ /* 0x000066000800017f */
[----:B-1----:R-:W-:Y:S05]  /*16250*/  @!P0 NANOSLEEP.SYNCS 0x989680 ;  /* 0x009896800000895d */ /* 0x002fea0003900000 */
[----:B------:R-:W1:Y:S02]  /*16260*/  @!P0 SYNCS.PHASECHK.TRANS64 P0, [R10+URZ+0x28450], R9 ;  /* 0x028450090a0085a7 */ /* 0x000e64000800007f */
[----:B-1----:R-:W-:Y:S05]  /*16270*/  @!P0 BRA `(.L_x_1498) ;  /* 0xfffffffc00ec8947 */ /* 0x002fea000383ffff */
[----:B------:R-:W-:Y:S05]  /*16280*/  BRA `(.L_x_1497) ;  /* 0xffffff50007c7947 */ /* 0x000fea000383ffff */
.L_x_1550:
        /* <DEDUP_REMOVED lines=10> */
.L_x_1629:
[----:B------:R-:W-:Y:S05]  /*16330*/  BRA `(.L_x_1630) ;  /* 0xffffffb800b47947 */ /* 0x000fea000383ffff */
.L_x_1553:
[----:B0-----:R0:W1:Y:S02]  /*16340*/  SYNCS.PHASECHK.TRANS64.TRYWAIT P0, [R0+URZ+0x28480], R21 ;  /* 0x02848015000075a7 */ /* 0x001064000800017f */
[----:B-1----:R-:W-:Y:S05]  /*16350*/  @!P0 NANOSLEEP.SYNCS 0x989680 ;  /* 0x009896800000895d */ /* 0x002fea0003900000 */
[----:B------:R-:W1:Y:S02]  /*16360*/  @!P0 SYNCS.PHASECHK.TRANS64 P0, [R0+URZ+0x28480], R21 ;  /* 0x02848015000085a7 */ /* 0x000e64000800007f */
[----:B-1----:R-:W-:Y:S05]  /*16370*/  @!P0 BRA `(.L_x_1553) ;  /* 0xfffffffc00f08947 */ /* 0x002fea000383ffff */
[----:B------:R-:W-:Y:S05]  /*16380*/  BRA `(.L_x_1631) ;  /* 0xffffffb800c47947 */ /* 0x000fea000383ffff */
.L_x_1554:
        /* <DEDUP_REMOVED lines=8> */
.L_x_1633:
[----:B------:R-:W-:Y:S05]  /*16410*/  BSYNC B0 ;  /* 0x0000000000007941 */ /* 0x000fea0003800000 */
.L_x_1632:
[----:B------:R-:W-:Y:S01]  /*16420*/  IMAD.MOV.U32 R13, RZ, RZ, R8 ;  /* 0x000000ffff0d7224 */ /* 0x000fe200078e0008 */
[----:B------:R-:W-:Y:S01]  /*16430*/  LOP3.LUT R27, R30, 0x80, RZ, 0xfc, !PT ;  /* 0x000000801e1b7812 */ /* 0x000fe200078efcff */
        /* <DEDUP_REMOVED lines=10> */
.L_x_1634:
        /* <DEDUP_REMOVED lines=13> */
.L_x_1635:
        /* <DEDUP_REMOVED lines=11> */
.L_x_1636:
[----:B------:R-:W-:Y:S02]  /*16660*/  IMAD.MOV.U32 R13, RZ, RZ, R9 ;  /* 0x000000ffff0d7224 */ /* 0x000fe400078e0009 */
[----:B------:R-:W-:Y:S02]  /*16670*/  IMAD.MOV.U32 R12, RZ, RZ, 0x2 ;  /* 0x00000002ff0c7424 */ /* 0x000fe400078e00ff */
[----:B------:R-:W-:-:S07]  /*16680*/  IMAD.MOV.U32 R2, RZ, RZ, R14 ;  /* 0x000000ffff027224 */ /* 0x000fce00078e000e */
[----:B------:R-:W-:Y:S05]  /*16690*/  WARPSYNC.COLLECTIVE R15, `(.L_x_1637) ;  /* 0x000000000f087348 */ /* 0x000fea0003c00000 */
[----:B------:R0:W1:Y:S02]  /*166a0*/  SHFL.IDX P6, R14, R13, R12, R11 ;  /* 0x0000000c0d0e7389 */ /* 0x00006400000c000b */
[----:B01----:R-:W-:Y:S01]  /*166b0*/  ENDCOLLECTIVE ;  /* 0x000000000000791b */ /* 0x003fe20003800000 */
.L_x_1637:
        /* <DEDUP_REMOVED lines=14> */
.L_x_1638:
[----:B------:R-:W-:Y:S02]  /*167a0*/  IMAD.MOV.U32 R13, RZ, RZ, R9 ;  /* 0x000000ffff0d7224 */ /* 0x000fe400078e0009 */
[----:B------:R-:W-:Y:S02]  /*167b0*/  IMAD.MOV.U32 R12, RZ, RZ, 0x3 ;  /* 0x00000003ff0c7424 */ /* 0x000fe400078e00ff */
[----:B------:R-:W-:-:S07]  /*167c0*/  IMAD.MOV.U32 R2, RZ, RZ, R14 ;  /* 0x000000ffff027224 */ /* 0x000fce00078e000e */
[----:B------:R-:W-:Y:S05]  /*167d0*/  WARPSYNC.COLLECTIVE R15, `(.L_x_1639) ;  /* 0x000000000f087348 */ /* 0x000fea0003c00000 */
[----:B------:R0:W1:Y:S02]  /*167e0*/  SHFL.IDX P6, R14, R13, R12, R11 ;  /* 0x0000000c0d0e7389 */ /* 0x00006400000c000b */
[----:B01----:R-:W-:Y:S01]  /*167f0*/  ENDCOLLECTIVE ;  /* 0x000000000000791b */ /* 0x003fe20003800000 */
.L_x_1639:
        /* <DEDUP_REMOVED lines=13> */
.L_x_1640:
[----:B------:R-:W-:Y:S01]  /*168d0*/  @!PT LDS RZ, [RZ] ;  /* 0x00000000fffff984 */ /* 0x000fe20000000800 */
[----:B------:R-:W-:Y:S01]  /*168e0*/  @!PT LDS RZ, [RZ] ;  /* 0x00000000fffff984 */ /* 0x000fe20000000800 */
[----:B------:R-:W-:Y:S01]  /*168f0*/  @!PT LDS RZ, [RZ] ;  /* 0x00000000fffff984 */ /* 0x000fe20000000800 */
[----:B------:R0:W-:Y:S01]  /*16900*/  LDGSTS.E.BYPASS.LTC128B.128 [R4+0x13000], desc[UR54][R2.64+0x80], !P1 ;  /* 0x1300008002047fae */ /* 0x0001e2000c901d76 */
[----:B------:R-:W-:Y:S01]  /*16910*/  ISETP.GE.AND P1, PT, R7, 0x21, PT ;  /* 0x000000210700780c */ /* 0x000fe20003f26270 */
[----:B0-----:R-:W-:Y:S01]  /*16920*/  IMAD.MOV.U32 R2, RZ, RZ, R14 ;  /* 0x000000ffff027224 */ /* 0x001fe200078e000e */
[----:B------:R-:W-:Y:S11]  /*16930*/  BRA `(.L_x_1641) ;  /* 0xffffffb800507947 */ /* 0x000ff6000383ffff */
.L_x_1559:
[----:B---3--:R3:W4:Y:S02]  /*16940*/  SYNCS.PHASECHK.TRANS64.TRYWAIT P0, [R0+URZ+0x28440], R21 ;  /* 0x02844015000075a7 */ /* 0x008724000800017f */
[----:B----4-:R-:W-:Y:S05]  /*16950*/  @!P0 NANOSLEEP.SYNCS 0x989680 ;  /* 0x009896800000895d */ /* 0x010fea0003900000 */
[----:B------:R-:W4:Y:S02]  /*16960*/  @!P0 SYNCS.PHASECHK.TRANS64 P0, [R0+URZ+0x28440], R21 ;  /* 0x02844015000085a7 */ /* 0x000f24000800007f */
[----:B----4-:R-:W-:Y:S05]  /*16970*/  @!P0 BRA `(.L_x_1559) ;  /* 0xfffffffc00f08947 */ /* 0x010fea000383ffff */
[----:B------:R-:W-:Y:S05]  /*16980*/  BRA `(.L_x_1642) ;  /* 0xffffffb800ac7947 */ /* 0x000fea000383ffff */
.L_x_1560:
[----:B------:R-:W-:Y:S01]  /*16990*/  BSSY B0, `(.L_x_1643) ;  /* 0x0000008000007945 */ /* 0x000fe20003800000 */
[----:B------:R-:W-:Y:S02]  /*169a0*/  IMAD.MOV.U32 R13, RZ, RZ, R6 ;  /* 0x000000ffff0d7224 */ /* 0x000fe400078e0006 */
[----:B------:R-:W-:Y:S02]  /*169b0*/  IMAD.MOV.U32 R12, RZ, RZ, RZ ;  /* 0x000000ffff0c7224 */ /* 0x000fe400078e00ff */
[----:B------:R-:W-:Y:S02]  /*169c0*/  IMAD.MOV.U32 R11, RZ, RZ, 0x181f ;  /* 0x0000181fff0b7424 */ /* 0x000fe400078e00ff */
[----:B------:R-:W-:-:S07]  /*169d0*/  IMAD.MOV.U32 R15, RZ, RZ, -0x1 ;  /* 0xffffffffff0f7424 */ /* 0x000fce00078e00ff */
[----:B0-23--:R-:W-:Y:S05]  /*169e0*/  WARPSYNC.COLLECTIVE R15, `(.L_x_1644) ;  /* 0x000000000f087348 */ /* 0x00dfea0003c00000 */
[----:B------:R1:W4:Y:S02]  /*169f0*/  SHFL.IDX P6, R14, R13, R12, R11 ;  /* 0x0000000c0d0e7389 */ /* 0x00032400000c000b */
[----:B01234-:R-:W-:Y:S01]  /*16a00*/  ENDCOLLECTIVE ;  /* 0x000000000000791b */ /* 0x01ffe20003800000 */
.L_x_1644:
[----:B------:R-:W-:Y:S05]  /*16a10*/  BSYNC B0 ;  /* 0x0000000000007941 */ /* 0x000fea0003800000 */
.L_x_1643:
        /* <DEDUP_REMOVED lines=8> */
.L_x_1645:
[----:B------:R-:W-:Y:S02]  /*16aa0*/  IMAD.MOV.U32 R13, RZ, RZ, R6 ;  /* 0x000000ffff0d7224 */ /* 0x000fe400078e0006 */
[----:B------:R-:W-:Y:S01]  /*16ab0*/  IMAD.MOV.U32 R12, RZ, RZ, 0x1 ;  /* 0x00000001ff0c7424 */ /* 0x000fe200078e00ff */
[C---:B------:R-:W-:Y:S02]  /*16ac0*/  ISETP.GE.AND P6, PT, R30.reuse, R8, PT ;  /* 0x000000081e00720c */ /* 0x040fe40003fc6270 */
        /* <DEDUP_REMOVED lines=10> */
.L_x_1646:
        /* <DEDUP_REMOVED lines=10> */
.L_x_1647:
[----:B------:R-:W-:Y:S02]  /*16c10*/  IMAD.MOV.U32 R13, RZ, RZ, R6 ;  /* 0x000000ffff0d7224 */ /* 0x000fe400078e0006 */
[----:B------:R-:W-:Y:S01]  /*16c20*/  IMAD.MOV.U32 R12, RZ, RZ, 0x2 ;  /* 0x00000002ff0c7424 */ /* 0x000fe200078e00ff */
[----:B------:R-:W-:-:S05]  /*16c30*/  @P3 IADD3 R14, P0, R30, R14, RZ ;  /* 0x0000000e1e0e3210 */ /* 0x000fca0007f1e0ff */
[----:B------:R-:W-:Y:S02]  /*16c40*/  @P3 IMAD.X R7, RZ, RZ, R2, P0 ;  /* 0x000000ffff073224 */ /* 0x000fe400000e0602 */
[----:B------:R-:W-:-:S07]  /*16c50*/  @P3 IMAD.MOV.U32 R2, RZ, RZ, R14 ;  /* 0x000000ffff023224 */ /* 0x000fce00078e000e */
[----:B------:R-:W-:Y:S05]  /*16c60*/  WARPSYNC.COLLECTIVE R15, `(.L_x_1648) ;  /* 0x000000000f087348 */ /* 0x000fea0003c00000 */
[----:B------:R0:W1:Y:S02]  /*16c70*/  SHFL.IDX P6, R14, R13, R12, R11 ;  /* 0x0000000c0d0e7389 */ /* 0x00006400000c000b */
[----:B01----:R-:W-:Y:S01]  /*16c80*/  ENDCOLLECTIVE ;  /* 0x000000000000791b */ /* 0x003fe20003800000 */
.L_x_1648:
[----:B------:R-:W-:-:S05]  /*16c90*/  @P3 IMAD.MOV.U32 R3, RZ, RZ, R7 ;  /* 0x000000ffff033224 */ /* 0x000fca00078e0007 */
[----:B------:R-:W-:Y:S01]  /*16ca0*/  @!PT LDS RZ, [RZ] ;  /* 0x00000000fffff984 */ /* 0x000fe20000000800 */
[----:B------:R-:W-:Y:S01]  /*16cb0*/  @!PT LDS RZ, [RZ] ;  /* 0x00000000fffff984 */ /* 0x000fe20000000800 */
[----:B------:R-:W-:Y:S01]  /*16cc0*/  @!PT LDS RZ, [RZ] ;  /* 0x00000000fffff984 */ /* 0x000fe20000000800 */
[----:B------:R-:W-:Y:S04]  /*16cd0*/  @P3 LDGSTS.E.BYPASS.LTC128B.128 [R4+0x20800], desc[UR54][R2.64], !P4 ;  /* 0x2080000002043fae */ /* 0x000fe8000e101d76 */
[----:B------:R0:W-:Y:S01]  /*16ce0*/  @P3 LDGSTS.E.BYPASS.LTC128B.128 [R4+0x22800], desc[UR54][R2.64+0x80], !P2 ;  /* 0x2280008002043fae */ /* 0x0001e2000d101d76 */
[----:B------:R-:W-:Y:S02]  /*16cf0*/  IMAD.MOV.U32 R13, RZ, RZ, R5 ;  /* 0x000000ffff0d7224 */ /* 0x000fe400078e0005 */
[----:B0-----:R-:W-:-:S07]  /*16d00*/  IMAD.MOV.U32 R2, RZ, RZ, R14 ;  /* 0x000000ffff027224 */ /* 0x001fce00078e000e */
[----:B------:R-:W-:Y:S05]  /*16d10*/  WARPSYNC.COLLECTIVE R15, `(.L_x_1649) ;  /* 0x000000000f087348 */ /* 0x000fea0003c00000 */
[----:B------:R0:W1:Y:S02]  /*16d20*/  SHFL.IDX P6, R14, R13, R12, R11 ;  /* 0x0000000c0d0e7389 */ /* 0x00006400000c000b */
[----:B01----:R-:W-:Y:S01]  /*16d30*/  ENDCOLLECTIVE ;  /* 0x000000000000791b */ /* 0x003fe20003800000 */
.L_x_1649:
        /* <DEDUP_REMOVED lines=8> */
.L_x_1650:
[----:B------:R-:W-:-:S05]  /*16dc0*/  @P1 IMAD.MOV.U32 R3, RZ, RZ, R7 ;  /* 0x000000ffff031224 */ /* 0x000fca00078e0007 */
        /* <DEDUP_REMOVED lines=10> */
.L_x_1651:
[----:B------:R-:W-:Y:S05]  /*16e70*/  BRA `(.L_x_1652) ;  /* 0xffffffb800347947 */ /* 0x000fea000383ffff */
.L_x_1565:
[----:B------:R-:W-:Y:S02]  /*16e80*/  IMAD.MOV.U32 R13, RZ, RZ, R6 ;  /* 0x000000ffff0d7224 */ /* 0x000fe400078e0006 */
[----:B------:R-:W-:Y:S02]  /*16e90*/  IMAD.MOV.U32 R12, RZ, RZ, RZ ;  /* 0x000000ffff0c7224 */ /* 0x000fe400078e00ff */
[----:B------:R-:W-:Y:S02]  /*16ea0*/  IMAD.MOV.U32 R11, RZ, RZ, 0x181f ;  /* 0x0000181fff0b7424 */ /* 0x000fe400078e00ff */
[----:B------:R-:W-:Y:S02]  /*16eb0*/  IMAD.MOV.U32 R15, RZ, RZ, -0x1 ;  /* 0xffffffffff0f7424 */ /* 0x000fe400078e00ff */
[----:B------:R-:W-:Y:S02]  /*16ec0*/  IMAD R5, R5, UR38, RZ ;  /* 0x0000002605057c24 */ /* 0x000fe4000f8e02ff */
[----:B------:R-:W-:-:S07]  /*16ed0*/  VIADD R4, R17, UR39 ;  /* 0x0000002711047c36 */ /* 0x000fce0008000000 */
[----:B-----5:R-:W-:Y:S05]  /*16ee0*/  WARPSYNC.COLLECTIVE R15, `(.L_x_1653) ;  /* 0x000000000f087348 */ /* 0x020fea0003c00000 */
[----:B------:R0:W1:Y:S02]  /*16ef0*/  SHFL.IDX P6, R14, R13, R12, R11 ;  /* 0x0000000c0d0e7389 */ /* 0x00006400000c000b */
[----:B01---5:R-:W-:Y:S01]  /*16f00*/  ENDCOLLECTIVE ;  /* 0x000000000000791b */ /* 0x023fe20003800000 */
.L_x_1653:
[C---:B------:R-:W-:Y:S01]  /*16f10*/  VIADD R8, R4.reuse, 0x10 ;  /* 0x0000001004087836 */ /* 0x040fe20000000000 */
[----:B------:R-:W-:Y:S01]  /*16f20*/  ISETP.GE.AND P2, PT, R4, R5, PT ;  /* 0x000000050400720c */ /* 0x000fe20003f46270 */
[----:B------:R-:W-:Y:S02]  /*16f30*/  IMAD.MOV.U32 R13, RZ, RZ, R0 ;  /* 0x000000ffff0d7224 */ /* 0x000fe400078e0000 */
[----:B------:R-:W-:-:S10]  /*16f40*/  IMAD.MOV.U32 R2, RZ, RZ, R14 ;  /* 0x000000ffff027224 */ /* 0x000fd400078e000e */
[----:B------:R-:W-:Y:S05]  /*16f50*/  WARPSYNC.COLLECTIVE R15, `(.L_x_1654) ;  /* 0x000000000f087348 */ /* 0x000fea0003c00000 */
[----:B------:R0:W1:Y:S02]  /*16f60*/  SHFL.IDX P6, R14, R13, R12, R11 ;  /* 0x0000000c0d0e7389 */ /* 0x00006400000c000b */
[----:B01----:R-:W-:Y:S01]  /*16f70*/  ENDCOLLECTIVE ;  /* 0x000000000000791b */ /* 0x003fe20003800000 */
.L_x_1654:
        /* <DEDUP_REMOVED lines=8> */
.L_x_1655:
        /* <DEDUP_REMOVED lines=12> */
.L_x_1656:
        /* <DEDUP_REMOVED lines=8> */
.L_x_1657:
        /* <DEDUP_REMOVED lines=13> */
.L_x_1658:
        /* <DEDUP_REMOVED lines=8> */
.L_x_1659:
        /* <DEDUP_REMOVED lines=13> */
.L_x_1660:
        /* <DEDUP_REMOVED lines=8> */
.L_x_1661:
        /* <DEDUP_REMOVED lines=13> */
.L_x_1662:
        /* <DEDUP_REMOVED lines=8> */
.L_x_1663:
        /* <DEDUP_REMOVED lines=13> */
.L_x_1664:
        /* <DEDUP_REMOVED lines=8> */
.L_x_1665:
        /* <DEDUP_REMOVED lines=12> */
.L_x_1666:
        /* <DEDUP_REMOVED lines=8> */
.L_x_1667:
        /* <DEDUP_REMOVED lines=11> */
.L_x_1668:
[----:B------:R-:W-:Y:S05]  /*17870*/  BRA `(.L_x_1669) ;  /* 0xffffffb800887947 */ /* 0x000fea000383ffff */
.L_x_1570:
[----:B0-----:R0:W1:Y:S02]  /*17880*/  SYNCS.PHASECHK.TRANS64.TRYWAIT P0, [R22+URZ+0x28420], R3 ;  /* 0x02842003160075a7 */ /* 0x001064000800017f */
[----:B-1----:R-:W-:Y:S05]  /*17890*/  @!P0 NANOSLEEP.SYNCS 0x989680 ;  /* 0x009896800000895d */ /* 0x002fea0003900000 */
[----:B------:R-:W1:Y:S02]  /*178a0*/  @!P0 SYNCS.PHASECHK.TRANS64 P0, [R22+URZ+0x28420], R3 ;  /* 0x02842003160085a7 */ /* 0x000e64000800007f */
[----:B-1----:R-:W-:Y:S05]  /*178b0*/  @!P0 BRA `(.L_x_1570) ;  /* 0xfffffffc00f08947 */ /* 0x002fea000383ffff */
[----:B------:R-:W-:Y:S05]  /*178c0*/  BRA `(.L_x_1670) ;  /* 0xffffffb800f47947 */ /* 0x000fea000383ffff */
.L_x_1574:
[----:B0-----:R0:W1:Y:S02]  /*178d0*/  SYNCS.PHASECHK.TRANS64.TRYWAIT P0, [R0+URZ+0x28480], R17 ;  /* 0x02848011000075a7 */ /* 0x001064000800017f */
[----:B-1----:R-:W-:Y:S05]  /*178e0*/  @!P0 NANOSLEEP.SYNCS 0x989680 ;  /* 0x009896800000895d */ /* 0x002fea0003900000 */
[----:B------:R-:W1:Y:S02]  /*178f0*/  @!P0 SYNCS.PHASECHK.TRANS64 P0, [R0+URZ+0x28480], R17 ;  /* 0x02848011000085a7 */ /* 0x000e64000800007f */
[----:B-1----:R-:W-:Y:S05]  /*17900*/  @!P0 BRA `(.L_x_1574) ;  /* 0xfffffffc00f08947 */ /* 0x002fea000383ffff */
[----:B------:R-:W-:Y:S05]  /*17910*/  BRA `(.L_x_1671) ;  /* 0xffffffbc00c47947 */ /* 0x000fea000383ffff */
.L_x_1575:
        /* <DEDUP_REMOVED lines=8> */
.L_x_1673:
[----:B------:R-:W-:Y:S05]  /*179a0*/  BSYNC B0 ;  /* 0x0000000000007941 */ /* 0x000fea0003800000 */
.L_x_1672:
        /* <DEDUP_REMOVED lines=9> */
.L_x_1674:
[----:B------:R-:W-:Y:S02]  /*17a40*/  IMAD.MOV.U32 R13, RZ, RZ, R27 ;  /* 0x000000ffff0d7224 */ /* 0x000fe400078e001b */
[----:B------:R-:W-:Y:S02]  /*17a50*/  IMAD.MOV.U32 R12, RZ, RZ, 0x1 ;  /* 0x00000001ff0c7424 */ /* 0x000fe400078e00ff */
[----:B------:R-:W-:-:S07]  /*17a60*/  IMAD.MOV.U32 R2, RZ, RZ, R14 ;  /* 0x000000ffff027224 */ /* 0x000fce00078e000e */
[----:B------:R-:W-:Y:S05]  /*17a70*/  WARPSYNC.COLLECTIVE R15, `(.L_x_1675) ;  /* 0x000000000f087348 */ /* 0x000fea0003c00000 */
[----:B------:R0:W1:Y:S02]  /*17a80*/  SHFL.IDX P6, R14, R13, R12, R11 ;  /* 0x0000000c0d0e7389 */ /* 0x00006400000c000b */
[----:B01----:R-:W-:Y:S01]  /*17a90*/  ENDCOLLECTIVE ;  /* 0x000000000000791b */ /* 0x003fe20003800000 */
.L_x_1675:
        /* <DEDUP_REMOVED lines=12> */
.L_x_1676:
[----:B------:R-:W-:Y:S02]  /*17b60*/  IMAD.MOV.U32 R13, RZ, RZ, R27 ;  /* 0x000000ffff0d7224 */ /* 0x000fe400078e001b */
[----:B------:R-:W-:Y:S02]  /*17b70*/  IMAD.MOV.U32 R12, RZ, RZ, 0x2 ;  /* 0x00000002ff0c7424 */ /* 0x000fe400078e00ff */
[----:B------:R-:W-:-:S07]  /*17b80*/  IMAD.MOV.U32 R2, RZ, RZ, R14 ;  /* 0x000000ffff027224 */ /* 0x000fce00078e000e */
[----:B------:R-:W-:Y:S05]  /*17b90*/  WARPSYNC.COLLECTIVE R15, `(.L_x_1677) ;  /* 0x000000000f087348 */ /* 0x000fea0003c00000 */
[----:B------:R0:W1:Y:S02]  /*17ba0*/  SHFL.IDX P6, R14, R13, R12, R11 ;  /* 0x0000000c0d0e7389 */ /* 0x00006400000c000b */
[----:B01----:R-:W-:Y:S01]  /*17bb0*/  ENDCOLLECTIVE ;  /* 0x000000000000791b */ /* 0x003fe20003800000 */
.L_x_1677:
        /* <DEDUP_REMOVED lines=12> */
.L_x_1678:
[----:B------:R-:W-:Y:S02]  /*17c80*/  IMAD.MOV.U32 R13, RZ, RZ, R27 ;  /* 0x000000ffff0d7224 */ /* 0x000fe400078e001b */
[----:B------:R-:W-:Y:S02]  /*17c90*/  IMAD.MOV.U32 R12, RZ, RZ, 0x3 ;  /* 0x00000003ff0c7424 */ /* 0x000fe400078e00ff */
[----:B------:R-:W-:-:S07]  /*17ca0*/  IMAD.MOV.U32 R2, RZ, RZ, R14 ;  /* 0x000000ffff027224 */ /* 0x000fce00078e000e */
[----:B------:R-:W-:Y:S05]  /*17cb0*/  WARPSYNC.COLLECTIVE R15, `(.L_x_1679) ;  /* 0x000000000f087348 */ /* 0x000fea0003c00000 */
[----:B------:R0:W1:Y:S02]  /*17cc0*/  SHFL.IDX P6, R14, R13, R12, R11 ;  /* 0x0000000c0d0e7389 */ /* 0x00006400000c000b */
[----:B01----:R-:W-:Y:S01]  /*17cd0*/  ENDCOLLECTIVE ;  /* 0x000000000000791b */ /* 0x003fe20003800000 */
.L_x_1679:
        /* <DEDUP_REMOVED lines=12> */
.L_x_1680:
[----:B------:R-:W-:Y:S01]  /*17da0*/  IMAD.MOV.U32 R2, RZ, RZ, R14 ;  /* 0x000000ffff027224 */ /* 0x000fe200078e000e */
[----:B------:R-:W-:Y:S06]  /*17db0*/  BRA `(.L_x_1681) ;  /* 0xffffffbc005c7947 */ /* 0x000fec000383ffff */
.L_x_1580:
[----:B----4-:R4:W0:Y:S02]  /*17dc0*/  SYNCS.PHASECHK.TRANS64.TRYWAIT P0, [R0+URZ+0x28440], R17 ;  /* 0x02844011000075a7 */ /* 0x010824000800017f */
[----:B0-----:R-:W-:Y:S05]  /*17dd0*/  @!P0 NANOSLEEP.SYNCS 0x989680 ;  /* 0x009896800000895d */ /* 0x001fea0003900000 */
[----:B------:R-:W0:Y:S02]  /*17de0*/  @!P0 SYNCS.PHASECHK.TRANS64 P0, [R0+URZ+0x28440], R17 ;  /* 0x02844011000085a7 */ /* 0x000e24000800007f */
[----:B0-----:R-:W-:Y:S05]  /*17df0*/  @!P0 BRA `(.L_x_1580) ;  /* 0xfffffffc00f08947 */ /* 0x001fea000383ffff */
[----:B------:R-:W-:Y:S05]  /*17e00*/  BRA `(.L_x_1682) ;  /* 0xffffffbc00b07947 */ /* 0x000fea000383ffff */
.L_x_1581:
[----:B------:R-:W-:Y:S01]  /*17e10*/  BSSY B0, `(.L_x_1683) ;  /* 0x0000008000007945 */ /* 0x000fe20003800000 */
[----:B------:R-:W-:Y:S02]  /*17e20*/  IMAD.MOV.U32 R13, RZ, RZ, R8 ;  /* 0x000000ffff0d7224 */ /* 0x000fe400078e0008 */
[----:B------:R-:W-:Y:S02]  /*17e30*/  IMAD.MOV.U32 R12, RZ, RZ, RZ ;  /* 0x000000ffff0c7224 */ /* 0x000fe400078e00ff */
[----:B------:R-:W-:Y:S02]  /*17e40*/  IMAD.MOV.U32 R11, RZ, RZ, 0x181f ;  /* 0x0000181fff0b7424 */ /* 0x000fe400078e00ff */
[----:B------:R-:W-:-:S07]  /*17e50*/  IMAD.MOV.U32 R15, RZ, RZ, -0x1 ;  /* 0xffffffffff0f7424 */ /* 0x000fce00078e00ff */
[----:B01234-:R-:W-:Y:S05]  /*17e60*/  WARPSYNC.COLLECTIVE R15, `(.L_x_1684) ;  /* 0x000000000f087348 */ /* 0x01ffea0003c00000 */
[----:B--2---:R2:W0:Y:S02]  /*17e70*/  SHFL.IDX P6, R14, R13, R12, R11 ;  /* 0x0000000c0d0e7389 */ /* 0x00442400000c000b */
[----:B01234-:R-:W-:Y:S01]  /*17e80*/  ENDCOLLECTIVE ;  /* 0x000000000000791b */ /* 0x01ffe20003800000 */
.L_x_1684:
[----:B------:R-:W-:Y:S05]  /*17e90*/  BSYNC B0 ;  /* 0x0000000000007941 */ /* 0x000fea0003800000 */
.L_x_1683:
        /* <DEDUP_REMOVED lines=8> */
.L_x_1685:
[----:B------:R-:W-:Y:S02]  /*17f20*/  IMAD.MOV.U32 R13, RZ, RZ, R8 ;  /* 0x000000ffff0d7224 */ /* 0x000fe400078e0008 */
[----:B------:R-:W-:Y:S02]  /*17f30*/  IMAD.MOV.U32 R12, RZ, RZ, 0x1 ;  /* 0x00000001ff0c7424 */ /* 0x000fe400078e00ff */
[----:B------:R-:W-:-:S07]  /*17f40*/  IMAD.MOV.U32 R2, RZ, RZ, R14 ;  /* 0x000000ffff027224 */ /* 0x000fce00078e000e */
[----:B------:R-:W-:Y:S05]  /*17f50*/  WARPSYNC.COLLECTIVE R15, `(.L_x_1686) ;  /* 0x000000000f087348 */ /* 0x000fea0003c00000 */
[----:B------:R0:W1:Y:S02]  /*17f60*/  SHFL.IDX P6, R14, R13, R12, R11 ;  /* 0x0000000c0d0e7389 */ /* 0x00006400000c000b */
[----:B01----:R-:W-:Y:S01]  /*17f70*/  ENDCOLLECTIVE ;  /* 0x000000000000791b */ /* 0x003fe20003800000 */
.L_x_1686:
        /* <DEDUP_REMOVED lines=12> */
.L_x_1687:
[----:B------:R-:W-:Y:S02]  /*18040*/  IMAD.MOV.U32 R13, RZ, RZ, R8 ;  /* 0x000000ffff0d7224 */ /* 0x000fe400078e0008 */
[----:B------:R-:W-:Y:S02]  /*18050*/  IMAD.MOV.U32 R12, RZ, RZ, 0x2 ;  /* 0x00000002ff0c7424 */ /* 0x000fe400078e00ff */
[----:B------:R-:W-:-:S07]  /*18060*/  IMAD.MOV.U32 R2, RZ, RZ, R14 ;  /* 0x000000ffff027224 */ /* 0x000fce00078e000e */
[----:B------:R-:W-:Y:S05]  /*18070*/  WARPSYNC.COLLECTIVE R15, `(.L_x_1688) ;  /* 0x000000000f087348 */ /* 0x000fea0003c00000 */
[----:B------:R0:W1:Y:S02]  /*18080*/  SHFL.IDX P6, R14, R13, R12, R11 ;  /* 0x0000000c0d0e7389 */ /* 0x00006400000c000b */
[----:B01----:R-:W-:Y:S01]  /*18090*/  ENDCOLLECTIVE ;  /* 0x000000000000791b */ /* 0x003fe20003800000 */
.L_x_1688:
        /* <DEDUP_REMOVED lines=12> */
.L_x_1689:
[----:B------:R-:W-:Y:S02]  /*18160*/  IMAD.MOV.U32 R13, RZ, RZ, R8 ;  /* 0x000000ffff0d7224 */ /* 0x000fe400078e0008 */
[----:B------:R-:W-:Y:S02]  /*18170*/  IMAD.MOV.U32 R12, RZ, RZ, 0x3 ;  /* 0x00000003ff0c7424 */ /* 0x000fe400078e00ff */
[----:B------:R-:W-:-:S07]  /*18180*/  IMAD.MOV.U32 R2, RZ, RZ, R14 ;  /* 0x000000ffff027224 */ /* 0x000fce00078e000e */
[----:B------:R-:W-:Y:S05]  /*18190*/  WARPSYNC.COLLECTIVE R15, `(.L_x_1690) ;  /* 0x000000000f087348 */ /* 0x000fea0003c00000 */
[----:B------:R0:W1:Y:S02]  /*181a0*/  SHFL.IDX P6, R14, R13, R12, R11 ;  /* 0x0000000c0d0e7389 */ /* 0x00006400000c000b */
[----:B01----:R-:W-:Y:S01]  /*181b0*/  ENDCOLLECTIVE ;  /* 0x000000000000791b */ /* 0x003fe20003800000 */
.L_x_1690:
        /* <DEDUP_REMOVED lines=12> */
.L_x_1691:
[----:B------:R-:W-:Y:S05]  /*18280*/  BRA `(.L_x_1692) ;  /* 0xffffffbc00407947 */ /* 0x000fea000383ffff */
.L_x_1586:
[----:B0-----:R0:W1:Y:S02]  /*18290*/  SYNCS.PHASECHK.TRANS64.TRYWAIT P2, [R0+URZ+0x28470], R3 ;  /* 0x02847003000075a7 */ /* 0x001064000804017f */
[----:B-1----:R-:W-:Y:S05]  /*182a0*/  @!P2 NANOSLEEP.SYNCS 0x989680 ;  /* 0x009896800000a95d */ /* 0x002fea0003900000 */
[----:B------:R-:W1:Y:S02]  /*182b0*/  @!P2 SYNCS.PHASECHK.TRANS64 P2, [R0+URZ+0x28470], R3 ;  /* 0x028470030000a5a7 */ /* 0x000e64000804007f */
[----:B-1----:R-:W-:Y:S05]  /*182c0*/  @!P2 BRA `(.L_x_1586) ;  /* 0xfffffffc00f0a947 */ /* 0x002fea000383ffff */
[----:B------:R-:W-:Y:S05]  /*182d0*/  BRA `(.L_x_1693) ;  /* 0xffffffbc00a87947 */ /* 0x000fea000383ffff */
.L_x_1588:
[----:B0-----:R0:W1:Y:S02]  /*182e0*/  SYNCS.PHASECHK.TRANS64.TRYWAIT P2, [R0+URZ+0x28460], R7 ;  /* 0x02846007000075a7 */ /* 0x001064000804017f */
[----:B-1----:R-:W-:Y:S05]  /*182f0*/  @!P2 NANOSLEEP.SYNCS 0x989680 ;  /* 0x009896800000a95d */ /* 0x002fea0003900000 */
[----:B------:R-:W1:Y:S02]  /*18300*/  @!P2 SYNCS.PHASECHK.TRANS64 P2, [R0+URZ+0x28460], R7 ;  /* 0x028460070000a5a7 */ /* 0x000e64000804007f */
[----:B-1----:R-:W-:Y:S05]  /*18310*/  @!P2 BRA `(.L_x_1588) ;  /* 0xfffffffc00f0a947 */ /* 0x002fea000383ffff */
[----:B------:R-:W-:Y:S05]  /*18320*/  BRA `(.L_x_1694) ;  /* 0xffffffbc00b87947 */ /* 0x000fea000383ffff */
.L_x_1596:
[----:B0-----:R0:W1:Y:S02]  /*18330*/  SYNCS.PHASECHK.TRANS64.TRYWAIT P1, [R2+URZ+0x28470], R3 ;  /* 0x02847003020075a7 */ /* 0x001064000802017f */
[----:B-1----:R-:W-:Y:S05]  /*18340*/  @!P1 NANOSLEEP.SYNCS 0x989680 ;  /* 0x009896800000995d */ /* 0x002fea0003900000 */
[----:B------:R-:W1:Y:S02]  /*18350*/  @!P1 SYNCS.PHASECHK.TRANS64 P1, [R2+URZ+0x28470], R3 ;  /* 0x02847003020095a7 */ /* 0x000e64000802007f */
[----:B-1----:R-:W-:Y:S05]  /*18360*/  @!P1 BRA `(.L_x_1596) ;  /* 0xfffffffc00f09947 */ /* 0x002fea000383ffff */
[----:B------:R-:W-:Y:S05]  /*18370*/  BRA `(.L_x_1695) ;  /* 0xffffffc400647947 */ /* 0x000fea000383ffff */
.L_x_1598:
[----:B0-----:R0:W1:Y:S02]  /*18380*/  SYNCS.PHASECHK.TRANS64.TRYWAIT P1, [R2+URZ+0x28460], R3 ;  /* 0x02846003020075a7 */ /* 0x001064000802017f */
[----:B-1----:R-:W-:Y:S05]  /*18390*/  @!P1 NANOSLEEP.SYNCS 0x989680 ;  /* 0x009896800000995d */ /* 0x002fea0003900000 */
[----:B------:R-:W1:Y:S02]  /*183a0*/  @!P1 SYNCS.PHASECHK.TRANS64 P1, [R2+URZ+0x28460], R3 ;  /* 0x02846003020095a7 */ /* 0x000e64000802007f */
[----:B-1----:R-:W-:Y:S05]  /*183b0*/  @!P1 BRA `(.L_x_1598) ;  /* 0xfffffffc00f09947 */ /* 0x002fea000383ffff */
[----:B------:R-:W-:Y:S05]  /*183c0*/  BRA `(.L_x_1696) ;  /* 0xffffffc400707947 */ /* 0x000fea000383ffff */
.L_x_1612:
[----:B0-----:R0:W1:Y:S02]  /*183d0*/  SYNCS.PHASECHK.TRANS64.TRYWAIT P0, [R5+URZ+0x28420], R0 ;  /* 0x02842000050075a7 */ /* 0x001064000800017f */
[----:B-1----:R-:W-:Y:S05]  /*183e0*/  @!P0 NANOSLEEP.SYNCS 0x989680 ;  /* 0x009896800000895d */ /* 0x002fea0003900000 */
[----:B------:R-:W1:Y:S02]  /*183f0*/  @!P0 SYNCS.PHASECHK.TRANS64 P0, [R5+URZ+0x28420], R0 ;  /* 0x02842000050085a7 */ /* 0x000e64000800007f */
[----:B-1----:R-:W-:Y:S05]  /*18400*/  @!P0 BRA `(.L_x_1612) ;  /* 0xfffffffc00f08947 */ /* 0x002fea000383ffff */
[----:B------:R-:W-:Y:S05]  /*18410*/  BRA `(.L_x_1697) ;  /* 0xffffffd400ec7947 */ /* 0x000fea000383ffff */
.L_x_1613:
        /* <DEDUP_REMOVED lines=11> */
.L_x_1699:
[----:B------:R-:W-:Y:S05]  /*184d0*/  BSYNC B0 ;  /* 0x0000000000007941 */ /* 0x000fea0003800000 */
.L_x_1698:
[----:B------:R-:W-:Y:S05]  /*184e0*/  BRA `(.L_x_1700) ;  /* 0xffffffd400d47947 */ /* 0x000fea000383ffff */
.L_x_1616:
[----:B------:R-:W-:Y:S01]  /*184f0*/  BSSY B1, `(.L_x_1701) ;  /* 0x0000006000017945 */ /* 0x000fe20003800000 */
[----:B------:R-:W-:-:S07]  /*18500*/  IMAD.MOV.U32 R15, RZ, RZ, -0x1 ;  /* 0xffffffffff0f7424 */ /* 0x000fce00078e00ff */
[----:B0-----:R-:W-:Y:S05]  /*18510*/  WARPSYNC.COLLECTIVE R15, `(.L_x_1702) ;  /* 0x000000000f0c7348 */ /* 0x001fea0003c00000 */
[----:B------:R-:W-:Y:S02]  /*18520*/  ELECT P6, UR62, PT ;  /* 0x00000000003e782f */ /* 0x000fe400038c0000 */
[----:B------:R-:W-:Y:S01]  /*18530*/  MOV R14, UR62 ;  /* 0x0000003e000e7c02 */ /* 0x000fe20008000f00 */
[----:B0-----:R-:W-:Y:S10]  /*18540*/  ENDCOLLECTIVE ;  /* 0x000000000000791b */ /* 0x001ff40003800000 */
.L_x_1702:
[----:B------:R-:W-:Y:S05]  /*18550*/  BSYNC B1 ;  /* 0x0000000000017941 */ /* 0x000fea0003800000 */
.L_x_1701:
[----:B------:R-:W-:Y:S05]  /*18560*/  BRA `(.L_x_1703) ;  /* 0xffffffd400cc7947 */ /* 0x000fea000383ffff */
.L_x_1618:
[----:B0-----:R0:W1:Y:S02]  /*18570*/  SYNCS.PHASECHK.TRANS64.TRYWAIT P1, [R3+URZ+0x28440], R2 ;  /* 0x02844002030075a7 */ /* 0x001064000802017f */
[----:B-1----:R-:W-:Y:S05]  /*18580*/  @!P1 NANOSLEEP.SYNCS 0x989680 ;  /* 0x009896800000995d */ /* 0x002fea0003900000 */
[----:B------:R-:W1:Y:S02]  /*18590*/  @!P1 SYNCS.PHASECHK.TRANS64 P1, [R3+URZ+0x28440], R2 ;  /* 0x02844002030095a7 */ /* 0x000e64000802007f */
[----:B-1----:R-:W-:Y:S05]  /*185a0*/  @!P1 BRA `(.L_x_1618) ;  /* 0xfffffffc00f09947 */ /* 0x002fea000383ffff */
[----:B------:R-:W-:Y:S05]  /*185b0*/  BRA `(.L_x_1704) ;  /* 0xffffffd400ec7947 */ /* 0x000fea000383ffff */
.L_x_1620:
[----:B-1----:R1:W2:Y:S02]  /*185c0*/  SYNCS.PHASECHK.TRANS64.TRYWAIT P1, [R23+URZ+0x28440], R0 ;  /* 0x02844000170075a7 */ /* 0x0022a4000802017f */
[----:B--2---:R-:W-:Y:S05]  /*185d0*/  @!P1 NANOSLEEP.SYNCS 0x989680 ;  /* 0x009896800000995d */ /* 0x004fea0003900000 */
[----:B------:R-:W2:Y:S02]  /*185e0*/  @!P1 SYNCS.PHASECHK.TRANS64 P1, [R23+URZ+0x28440], R0 ;  /* 0x02844000170095a7 */ /* 0x000ea4000802007f */
[----:B--2---:R-:W-:Y:S05]  /*185f0*/  @!P1 BRA `(.L_x_1620) ;  /* 0xfffffffc00f09947 */ /* 0x004fea000383ffff */
[----:B------:R-:W-:Y:S05]  /*18600*/  BRA `(.L_x_1705) ;  /* 0xffffffd400f87947 */ /* 0x000fea000383ffff */
.L_x_1622:
[----:B--2---:R2:W3:Y:S02]  /*18610*/  SYNCS.PHASECHK.TRANS64.TRYWAIT P1, [R3+URZ+0x28460], R2 ;  /* 0x02846002030075a7 */ /* 0x0044e4000802017f */
[----:B---3--:R-:W-:Y:S05]  /*18620*/  @!P1 NANOSLEEP.SYNCS 0x989680 ;  /* 0x009896800000995d */ /* 0x008fea0003900000 */
[----:B------:R-:W3:Y:S02]  /*18630*/  @!P1 SYNCS.PHASECHK.TRANS64 P1, [R3+URZ+0x28460], R2 ;  /* 0x02846002030095a7 */ /* 0x000ee4000802007f */
[----:B---3--:R-:W-:Y:S05]  /*18640*/  @!P1 BRA `(.L_x_1622) ;  /* 0xfffffffc00f09947 */ /* 0x008fea000383ffff */
[----:B------:R-:W-:Y:S05]  /*18650*/  BRA `(.L_x_1706) ;  /* 0xffffffd400f47947 */ /* 0x000fea000383ffff */
.L_x_1624:
[----:B---3--:R3:W4:Y:S02]  /*18660*/  SYNCS.PHASECHK.TRANS64.TRYWAIT P1, [R23+URZ+0x28460], R0 ;  /* 0x02846000170075a7 */ /* 0x008724000802017f */
[----:B----4-:R-:W-:Y:S05]  /*18670*/  @!P1 NANOSLEEP.SYNCS 0x989680 ;  /* 0x009896800000995d */ /* 0x010fea0003900000 */
[----:B------:R-:W4:Y:S02]  /*18680*/  @!P1 SYNCS.PHASECHK.TRANS64 P1, [R23+URZ+0x28460], R0 ;  /* 0x02846000170095a7 */ /* 0x000f24000802007f */
[----:B----4-:R-:W-:Y:S05]  /*18690*/  @!P1 BRA `(.L_x_1624) ;  /* 0xfffffffc00f09947 */ /* 0x010fea000383ffff */
[----:B------:R-:W-:Y:S05]  /*186a0*/  BRA `(.L_x_1707) ;  /* 0xffffffd400f07947 */ /* 0x000fea000383ffff */
.L_x_1626:
[----:B----4-:R4:W0:Y:S02]  /*186b0*/  SYNCS.PHASECHK.TRANS64.TRYWAIT P1, [R3+URZ+0x28480], R2 ;  /* 0x02848002030075a7 */ /* 0x010824000802017f */
[----:B0-----:R-:W-:Y:S05]  /*186c0*/  @!P1 NANOSLEEP.SYNCS 0x989680 ;  /* 0x009896800000995d */ /* 0x001fea0003900000 */
[----:B------:R-:W0:Y:S02]  /*186d0*/  @!P1 SYNCS.PHASECHK.TRANS64 P1, [R3+URZ+0x28480], R2 ;  /* 0x02848002030095a7 */ /* 0x000e24000802007f */
[----:B0-----:R-:W-:Y:S05]  /*186e0*/  @!P1 BRA `(.L_x_1626) ;  /* 0xfffffffc00f09947 */ /* 0x001fea000383ffff */
[----:B------:R-:W-:Y:S05]  /*186f0*/  BRA `(.L_x_1708) ;  /* 0xffffffd400ec7947 */ /* 0x000fea000383ffff */
.L_x_1709:
        /* <DEDUP_REMOVED lines=16> */
.L_x_15829:


//--------------------- .text._ZN7cutlass13device_kernelIN5flash11enable_sm90INS1_16FlashAttnFwdSm90INS1_25CollectiveMainloopFwdSm90ILi2EN4cute5tupleIJNS5_1CILi1EEES8_S8_EEENS6_IJNS7_ILi128EEENS7_ILi64EEENS7_ILi256EEEEEELi256ENS_12float_e4m3_tEfNS_4arch4Sm90ELb0ELb1ELb1ELb1ELb1ELb1ELb0ELb1ELb0ELb1ELb0ELb0EEENS1_21CollectiveEpilogueFwdINS6_IJSA_SC_SB_EEES9_NS_10bfloat16_tESG_Li256ELb1ELb1ELb0ELb1EEENS1_36VarlenDynamicPersistentTileSchedulerILi128ELi64ELi256ELi128ELb0ELb1ELb1ELb1ELb0ELb1EEEEEEEEEvNT_6ParamsE --------------------------
	.section	.text._ZN7cutlass13device_kernelIN5flash11enable_sm90INS1_16FlashAttnFwdSm90INS1_25CollectiveMainloopFwdSm90ILi2EN4cute5tupleIJNS5_1CILi1EEES8_S8_EEENS6_IJNS7_ILi128EEENS7_ILi64EEENS7_ILi256EEEEEELi256ENS_12float_e4m3_tEfNS_4arch4Sm90ELb0ELb1ELb1ELb1ELb1ELb1ELb0ELb1ELb0ELb1ELb0ELb0EEENS1_21CollectiveEpilogueFwdINS6_IJSA_SC_SB_EEES9_NS_10bfloat16_tESG_Li256ELb1ELb1ELb0ELb1EEENS1_36VarlenDynamicPersistentTileSchedulerILi128ELi64ELi256ELi128ELb0ELb1ELb1ELb1ELb0ELb1EEEEEEEEEvNT_6ParamsE,"ax",@progbits
	.align	128
.text._ZN7cutlass13device_kernelIN5flash11enable_sm90INS1_16FlashAttnFwdSm90INS1_25CollectiveMainloopFwdSm90ILi2EN4cute5tupleIJNS5_1CILi1EEES8_S8_EEENS6_IJNS7_ILi128EEENS7_ILi64EEENS7_ILi256EEEEEELi256ENS_12float_e4m3_tEfNS_4arch4Sm90ELb0ELb1ELb1ELb1ELb1ELb1ELb0ELb1ELb0ELb1ELb0ELb0EEENS1_21CollectiveEpilogueFwdINS6_IJSA_SC_SB_EEES9_NS_10bfloat16_tESG_Li256ELb1ELb1ELb0ELb1EEENS1_36VarlenDynamicPersistentTileSchedulerILi128ELi64ELi256ELi128ELb0ELb1ELb1ELb1ELb0ELb1EEEEEEEEEvNT_6ParamsE:
        .type           _ZN7cutlass13device_kernelIN5flash11enable_sm90INS1_16FlashAttnFwdSm90INS1_25CollectiveMainloopFwdSm90ILi2EN4cute5tupleIJNS5_1CILi1EEES8_S8_EEENS6_IJNS7_ILi128EEENS7_ILi64EEENS7_ILi256EEEEEELi256ENS_12float_e4m3_tEfNS_4arch4Sm90ELb0ELb1ELb1ELb1ELb1ELb1ELb0ELb1ELb0ELb1ELb0ELb0EEENS1_21CollectiveEpilogueFwdINS6_IJSA_SC_SB_EEES9_NS_10bfloat16_tESG_Li256ELb1ELb1ELb0ELb1EEENS1_36VarlenDynamicPersistentTileSchedulerILi128ELi64ELi256ELi128ELb0ELb1ELb1ELb1ELb0ELb1EEEEEEEEEvNT_6ParamsE,@function
        .size           _ZN7cutlass13device_kernelIN5flash11enable_sm90INS1_16FlashAttnFwdSm90INS1_25CollectiveMainloopFwdSm90ILi2EN4cute5tupleIJNS5_1CILi1EEES8_S8_EEENS6_IJNS7_ILi128EEENS7_ILi64EEENS7_ILi256EEEEEELi256ENS_12float_e4m3_tEfNS_4arch4Sm90ELb0ELb1ELb1ELb1ELb1ELb1ELb0ELb1ELb0ELb1ELb0ELb0EEENS1_21CollectiveEpilogueFwdINS6_IJSA_SC_SB_EEES9_NS_10bfloat16_tESG_Li256ELb1ELb1ELb0ELb1EEENS1_36VarlenDynamicPersistentTileSchedulerILi128ELi64ELi256ELi128ELb0ELb1ELb1ELb1ELb0ELb1EEEEEEEEEvNT_6ParamsE,(.L_x_15830 - _ZN7cutlass13device_kernelIN5flash11enable_sm90INS1_16FlashAttnFwdSm90INS1_25CollectiveMainloopFwdSm90ILi2EN4cute5tupleIJNS5_1CILi1EEES8_S8_EEENS6_IJNS7_ILi128EEENS7_ILi64EEENS7_ILi256EEEEEELi256ENS_12float_e4m3_tEfNS_4arch4Sm90ELb0ELb1ELb1ELb1ELb1ELb1ELb0ELb1ELb0ELb1ELb0ELb0EEENS1_21CollectiveEpilogueFwdINS6_IJSA_SC_SB_EEES9_NS_10bfloat16_tESG_Li256ELb1ELb1ELb0ELb1EEENS1_36VarlenDynamicPersistentTileSchedulerILi128ELi64ELi256ELi128ELb0ELb1ELb1ELb1ELb0ELb1EEEEEEEEEvNT_6ParamsE)
        .other          _ZN7cutlass13device_kernelIN5flash11enable_sm90INS1_16FlashAttnFwdSm90INS1_25CollectiveMainloopFwdSm90ILi2EN4cute5tupleIJNS5_1CILi1EEES8_S8_EEENS6_IJNS7_ILi128EEENS7_ILi64EEENS7_ILi256EEEEEELi256ENS_12float_e4m3_tEfNS_4arch4Sm90ELb0ELb1ELb1ELb1ELb1ELb1ELb0ELb1ELb0ELb1ELb0ELb0EEENS1_21CollectiveEpilogueFwdINS6_IJSA_SC_SB_EEES9_NS_10bfloat16_tESG_Li256ELb1ELb1ELb0ELb1EEENS1_36VarlenDynamicPersistentTileSchedulerILi128ELi64ELi256ELi128ELb0ELb1ELb1ELb1ELb0ELb1EEEEEEEEEvNT_6ParamsE,@"STO_CUDA_ENTRY STV_DEFAULT"
_ZN7cutlass13device_kernelIN5flash11enable_sm90INS1_16FlashAttnFwdSm90INS1_25CollectiveMainloopFwdSm90ILi2EN4cute5tupleIJNS5_1CILi1EEES8_S8_EEENS6_IJNS7_ILi128EEENS7_ILi64EEENS7_ILi256EEEEEELi256ENS_12float_e4m3_tEfNS_4arch4Sm90ELb0ELb1ELb1ELb1ELb1ELb1ELb0ELb1ELb0ELb1ELb0ELb0EEENS1_21CollectiveEpilogueFwdINS6_IJSA_SC_SB_EEES9_NS_10bfloat16_tESG_Li256ELb1ELb1ELb0ELb1EEENS1_36VarlenDynamicPersistentTileSchedulerILi128ELi64ELi256ELi128ELb0ELb1ELb1ELb1ELb0ELb1EEEEEEEEEvNT_6ParamsE:
        /* <DEDUP_REMOVED lines=18> */
.L_x_1711:
[----:B------:R-:W-:Y:S05]  /*0120*/  BSYNC B0 ;  /* 0x0000000000007941 */ /* 0x000fea0003800000 */
.L_x_1710:
        /* <DEDUP_REMOVED lines=41> */
.L_x_1712:
        /* <DEDUP_REMOVED lines=22> */
.L_x_1713:
        /* <DEDUP_REMOVED lines=18> */
.L_x_1714:
        /* <DEDUP_REMOVED lines=22> */
.L_x_1715:
        /* <DEDUP_REMOVED lines=23> */
.L_x_1716:
        /* <DEDUP_REMOVED lines=10> */
.L_x_1719:
        /* <DEDUP_REMOVED lines=20> */
[----:B------:R-:W-:Y:S01]  /*0af0*/  R2UR UR4, R184 ;  /* 0x00000000b80472ca */ /* 0x000fe200000e0000 */
[----:B------:R-:W-:Y:S01]  /*0b00*/  IMAD.MOV.U32 R217, RZ, RZ, RZ ;  /* 0x000000ffffd97224 */ /* 0x000fe200078e00ff */
[----:B------:R-:W1:Y:S01]  /*0b10*/  S2R R0, SR_TID.X ;  /* 0x0000000000007919 */ /* 0x000e620000002100 */
[----:B------:R-:W-:Y:S02]  /*0b20*/  IMAD.MOV.U32 R186, RZ, RZ, RZ ;  /* 0x000000ffffba7224 */ /* 0x000fe400078e00ff */
[----:B------:R-:W-:Y:S02]  /*0b30*/  IMAD.MOV.U32 R195, RZ, RZ, RZ ;  /* 0x000000ffffc37224 */ /* 0x000fe400078e00ff */
[----:B------:R-:W-:Y:S02]  /*0b40*/  IMAD.MOV.U32 R188, RZ, RZ, RZ ;  /* 0x000000ffffbc7224 */ /* 0x000fe400078e00ff */
[----:B------:R-:W-:-:S04]  /*0b50*/  IMAD.MOV.U32 R185, RZ, RZ, RZ ;  /* 0x000000ffffb97224 */ /* 0x000fc800078e00ff */
[----:B------:R-:W-:Y:S01]  /*0b60*/  UIADD3 UR4, UR4, 0x18000, URZ ;  /* 0x0001800004047890 */ /* 0x000fe2000fffe03f */
[----:B-1----:R-:W-:-:S05]  /*0b70*/  VIADD R12, R0, 0xffffff80 ;  /* 0xffffff80000c7836 */ /* 0x002fca0000000000 */
[----:B------:R-:W-:-:S04]  /*0b80*/  SHF.R.S32.HI R0, RZ, 0x1f, R12 ;  /* 0x0000001fff007819 */ /* 0x000fc8000001140c */
[CC--:B------:R-:W-:Y:S02]  /*0b90*/  LEA.HI R4, R0.reuse, R12.reuse, RZ, 0x5 ;  /* 0x0000000c00047211 */ /* 0x0c0fe400078f28ff */
[CC--:B0-----:R-:W-:Y:S02]  /*0ba0*/  LEA.HI R3, R0.reuse, R12.reuse, RZ, 0x4 ;  /* 0x0000000c00037211 */ /* 0x0c1fe400078f20ff */
[-C--:B------:R-:W-:Y:S01]  /*0bb0*/  LEA.HI R11, R0, R12.reuse, RZ, 0x2 ;  /* 0x0000000c000b7211 */ /* 0x080fe200078f10ff */
[----:B------:R-:W-:Y:S01]  /*0bc0*/  IMAD.SHL.U32 R5, R4, 0x20, RZ ;  /* 0x0000002004057824 */ /* 0x000fe200078e00ff */
[----:B------:R-:W-:Y:S02]  /*0bd0*/  LOP3.LUT R4, R3, 0x3fffff0, RZ, 0xc0, !PT ;  /* 0x03fffff003047812 */ /* 0x000fe400078ec0ff */
[----:B------:R-:W-:Y:S02]  /*0be0*/  LOP3.LUT R11, R11, 0xfffffffc, RZ, 0xc0, !PT ;  /* 0xfffffffc0b0b7812 */ /* 0x000fe400078ec0ff */
[----:B------:R-:W-:Y:S01]  /*0bf0*/  LOP3.LUT R5, R5, 0xfffffc00, RZ, 0xc0, !PT ;  /* 0xfffffc0005057812 */ /* 0x000fe200078ec0ff */
[----:B------:R-:W-:Y:S01]  /*0c00*/  IMAD.IADD R4, R12, 0x1, -R4 ;  /* 0x000000010c047824 */ /* 0x000fe200078e0a04 */
[----:B------:R-:W-:Y:S01]  /*0c10*/  LEA.HI R189, R0, R12, RZ, 0x3 ;  /* 0x0000000c00bd7211 */ /* 0x000fe200078f18ff */
[----:B------:R-:W-:-:S03]  /*0c20*/  IMAD.IADD R11, R12, 0x1, -R11 ;  /* 0x000000010c0b7824 */ /* 0x000fc600078e0a0b */
[----:B------:R-:W-:Y:S02]  /*0c30*/  LOP3.LUT R214, R189, 0xfffffff8, RZ, 0xc0, !PT ;  /* 0xfffffff8bdd67812 */ /* 0x000fe400078ec0ff */
[----:B------:R-:W-:-:S03]  /*0c40*/  SHF.R.S32.HI R189, RZ, 0x3, R189 ;  /* 0x00000003ffbd7819 */ /* 0x000fc600000114bd */
[----:B------:R-:W-:Y:S02]  /*0c50*/  IMAD.IADD R214, R12, 0x1, -R214 ;  /* 0x000000010cd67824 */ /* 0x000fe400078e0ad6 */
[C---:B------:R-:W-:Y:S02]  /*0c60*/  VIADD R227, R189.reuse, 0x20 ;  /* 0x00000020bde37836 */ /* 0x040fe40000000000 */
[----:B------:R-:W-:Y:S02]  /*0c70*/  IMAD.SHL.U32 R206, R189, 0x80, RZ ;  /* 0x00000080bdce7824 */ /* 0x000fe400078e00ff */
[----:B------:R-:W-:Y:S02]  /*0c80*/  IMAD.SHL.U32 R16, R214, 0x10, RZ ;  /* 0x00000010d6107824 */ /* 0x000fe400078e00ff */
[----:B------:R-:W-:Y:S01]  /*0c90*/  IMAD.SHL.U32 R204, R227, 0x80, RZ ;  /* 0x00000080e3cc7824 */ /* 0x000fe200078e00ff */
[----:B------:R-:W-:Y:S01]  /*0ca0*/  LOP3.LUT R206, R206, 0x380, RZ, 0xc0, !PT ;  /* 0x00000380cece7812 */ /* 0x000fe200078ec0ff */
[----:B------:R-:W-:Y:S01]  /*0cb0*/  IMAD.SHL.U32 R18, R214, 0x8, RZ ;  /* 0x00000008d6127824 */ /* 0x000fe200078e00ff */
[----:B------:R-:W-:Y:S01]  /*0cc0*/  SHF.R.S32.HI R17, RZ, 0x1f, R16 ;  /* 0x0000001fff117819 */ /* 0x000fe20000011410 */
[----:B------:R-:W-:Y:S01]  /*0cd0*/  VIADD R187, R16, 0x80 ;  /* 0x0000008010bb7836 */ /* 0x000fe20000000000 */
[----:B------:R-:W-:Y:S01]  /*0ce0*/  LOP3.LUT R204, R204, 0x380, RZ, 0xc0, !PT ;  /* 0x00000380cccc7812 */ /* 0x000fe200078ec0ff */
[C---:B------:R-:W-:Y:S01]  /*0cf0*/  VIADD R191, R18.reuse, 0x40 ;  /* 0x0000004012bf7836 */ /* 0x040fe20000000000 */
[----:B------:R-:W-:Y:S01]  /*0d00*/  SHF.R.S32.HI R19, RZ, 0x1f, R18 ;  /* 0x0000001fff137819 */ /* 0x000fe20000011412 */
[C---:B------:R-:W-:Y:S01]  /*0d10*/  VIADD R205, R18.reuse, 0x80 ;  /* 0x0000008012cd7836 */ /* 0x040fe20000000000 */
[----:B------:R-:W-:Y:S01]  /*0d20*/  SHF.R.S32.HI R194, RZ, 0x1f, R187 ;  /* 0x0000001fffc27819 */ /* 0x000fe200000114bb */
[----:B------:R-:W-:Y:S01]  /*0d30*/  VIADD R207, R18, 0xc0 ;  /* 0x000000c012cf7836 */ /* 0x000fe20000000000 */
[----:B------:R-:W-:-:S02]  /*0d40*/  SHF.R.S32.HI R213, RZ, 0x1f, R191 ;  /* 0x0000001fffd57819 */ /* 0x000fc400000114bf */
[----:B------:R-:W-:Y:S02]  /*0d50*/  SHF.R.S32.HI R219, RZ, 0x1f, R205 ;  /* 0x0000001fffdb7819 */ /* 0x000fe400000114cd */
[----:B------:R-:W-:Y:S02]  /*0d60*/  SHF.R.S32.HI R218, RZ, 0x1f, R207 ;  /* 0x0000001fffda7819 */ /* 0x000fe400000114cf */
[----:B--2---:R-:W-:Y:S02]  /*0d70*/  R2UR UR5, R2 ;  /* 0x00000000020572ca */ /* 0x004fe400000e0000 */
[CC--:B------:R-:W-:Y:S02]  /*0d80*/  LEA.HI R2, R0.reuse, R12.reuse, RZ, 0x7 ;  /* 0x0000000c00027211 */ /* 0x0c0fe400078f38ff */
[----:B------:R-:W-:Y:S02]  /*0d90*/  LEA.HI R0, R0, R12, RZ, 0x6 ;  /* 0x0000000c00007211 */ /* 0x000fe400078f30ff */
[----:B------:R-:W-:-:S02]  /*0da0*/  LOP3.LUT R220, R2, 0xffffff80, RZ, 0xc0, !PT ;  /* 0xffffff8002dc7812 */ /* 0x000fc400078ec0ff */
[----:B------:R-:W-:Y:S01]  /*0db0*/  SHF.R.S32.HI R13, RZ, 0x7, R2 ;  /* 0x00000007ff0d7819 */ /* 0x000fe20000011402 */
[----:B------:R-:W-:Y:S02]  /*0dc0*/  IMAD.SHL.U32 R0, R0, 0x10, RZ ;  /* 0x0000001000007824 */ /* 0x000fe400078e00ff */
[----:B------:R-:W-:Y:S01]  /*0dd0*/  IMAD.IADD R220, R12, 0x1, -R220 ;  /* 0x000000010cdc7824 */ /* 0x000fe200078e0adc */
[----:B------:R-:W-:Y:S01]  /*0de0*/  LEA.HI R2, R2, R13, RZ, 0x1 ;  /* 0x0000000d02027211 */ /* 0x000fe200078f08ff */
[----:B------:R-:W-:Y:S01]  /*0df0*/  ULOP3.LUT UR61, UR5, 0x1, URZ, 0xfc, !UPT ;  /* 0x00000001053d7892 */ /* 0x000fe2000f8efc3f */
[----:B------:R-:W-:Y:S02]  /*0e00*/  LOP3.LUT R210, R0, 0xfffffc00, RZ, 0xc0, !PT ;  /* 0xfffffc0000d27812 */ /* 0x000fe400078ec0ff */
[----:B------:R-:W-:Y:S02]  /*0e10*/  SHF.R.S32.HI R7, RZ, 0x1f, R220 ;  /* 0x0000001fff077819 */ /* 0x000fe400000114dc */
[----:B------:R-:W-:-:S02]  /*0e20*/  LOP3.LUT R2, R2, 0x3fffffe, RZ, 0xc0, !PT ;  /* 0x03fffffe02027812 */ /* 0x000fc400078ec0ff */
[CC--:B------:R-:W-:Y:S02]  /*0e30*/  LEA.HI R8, R7.reuse, R220.reuse, RZ, 0x2 ;  /* 0x000000dc07087211 */ /* 0x0c0fe400078f10ff */
[----:B------:R-:W-:Y:S01]  /*0e40*/  LEA.HI R7, R7, R220, RZ, 0x5 ;  /* 0x000000dc07077211 */ /* 0x000fe200078f28ff */
[----:B------:R-:W-:Y:S01]  /*0e50*/  IMAD.IADD R2, R13, 0x1, -R2 ;  /* 0x000000010d027824 */ /* 0x000fe200078e0a02 */
[--C-:B------:R-:W-:Y:S02]  /*0e60*/  SHF.R.S32.HI R9, RZ, 0x2, R8.reuse ;  /* 0x00000002ff097819 */ /* 0x100fe40000011408 */
[----:B------:R-:W-:Y:S02]  /*0e70*/  SHF.R.S32.HI R6, RZ, 0x1f, R8 ;  /* 0x0000001fff067819 */ /* 0x000fe40000011408 */
[----:B------:R-:W-:Y:S02]  /*0e80*/  SHF.R.S32.HI R7, RZ, 0x5, R7 ;  /* 0x00000005ff077819 */ /* 0x000fe40000011407 */
[----:B------:R-:W-:-:S02]  /*0e90*/  LEA.HI R6, R6, R9, RZ, 0x3 ;  /* 0x0000000906067211 */ /* 0x000fc400078f18ff */
[----:B------:R-:W-:Y:S02]  /*0ea0*/  MOV R0, UR4 ;  /* 0x0000000400007c02 */ /* 0x000fe40008000f00 */
[----:B------:R-:W-:Y:S02]  /*0eb0*/  LOP3.LUT R10, R6, 0xfffffff8, RZ, 0xc0, !PT ;  /* 0xfffffff8060a7812 */ /* 0x000fe400078ec0ff */
[----:B------:R-:W-:Y:S02]  /*0ec0*/  LEA R6, R4, R5, 0x6 ;  /* 0x0000000504067211 */ /* 0x000fe400078e30ff */
[----:B------:R-:W-:Y:S01]  /*0ed0*/  SHF.R.S32.HI R4, RZ, 0x4, R3 ;  /* 0x00000004ff047819 */ /* 0x000fe20000011403 */
[----:B------:R-:W-:Y:S01]  /*0ee0*/  IMAD.IADD R10, R9, 0x1, -R10 ;  /* 0x00000001090a7824 */ /* 0x000fe200078e0a0a */
[----:B------:R-:W-:Y:S02]  /*0ef0*/  LEA.HI R5, R11, R11, RZ, 0x1 ;  /* 0x0000000b0b057211 */ /* 0x000fe400078f08ff */
[----:B------:R-:W-:Y:S01]  /*0f00*/  LEA.HI R3, R3, R4, RZ, 0x1 ;  /* 0x0000000403037211 */ /* 0x000fe200078f08ff */
[----:B------:R-:W-:Y:S01]  /*0f10*/  IMAD R7, R7, 0x10, R10 ;  /* 0x0000001007077824 */ /* 0x000fe200078e020a */
[----:B------:R-:W-:-:S02]  /*0f20*/  LOP3.LUT R193, R8, 0x7ffffffc, RZ, 0xc0, !PT ;  /* 0x7ffffffc08c17812 */ /* 0x000fc400078ec0ff */
[----:B------:R-:W-:Y:S02]  /*0f30*/  LOP3.LUT R3, R3, 0x1ffffffe, RZ, 0xc0, !PT ;  /* 0x1ffffffe03037812 */ /* 0x000fe400078ec0ff */
[----:B------:R-:W-:Y:S01]  /*0f40*/  LEA R9, R2, R7, 0x6 ;  /* 0x0000000702097211 */ /* 0x000fe200078e30ff */
[----:B------:R-:W-:Y:S01]  /*0f50*/  IMAD.IADD R193, R220, 0x1, -R193 ;  /* 0x00000001dcc17824 */ /* 0x000fe200078e0ac1 */
[----:B------:R-:W-:Y:S01]  /*0f60*/  SHF.R.U32.HI R7, RZ, 0x3, R206 ;  /* 0x00000003ff077819 */ /* 0x000fe200000116ce */
[----:B------:R-:W-:Y:S01]  /*0f70*/  IMAD.IADD R3, R4, 0x1, -R3 ;  /* 0x0000000104037824 */ /* 0x000fe200078e0a03 */
[----:B------:R-:W-:Y:S01]  /*0f80*/  LOP3.LUT R4, R5, 0x1ffffffe, RZ, 0xc0, !PT ;  /* 0x1ffffffe05047812 */ /* 0x000fe200078ec0ff */
[----:B------:R-:W-:Y:S01]  /*0f90*/  VIADD R5, R189, 0x60 ;  /* 0x00000060bd057836 */ /* 0x000fe20000000000 */
[----:B------:R-:W-:Y:S01]  /*0fa0*/  SHF.R.U32.HI R12, RZ, 0x3, R204 ;  /* 0x00000003ff0c7819 */ /* 0x000fe200000116cc */
[----:B------:R-:W-:Y:S02]  /*0fb0*/  IMAD R3, R3, 0x8, R6 ;  /* 0x0000000803037824 */ /* 0x000fe400078e0206 */
[----:B------:R-:W-:Y:S01]  /*0fc0*/  VIADD R6, R189, 0x40 ;  /* 0x00000040bd067836 */ /* 0x000fe20000000000 */
[----:B------:R-:W-:Y:S01]  /*0fd0*/  SHF.L.U32 R228, R5, 0x7, RZ ;  /* 0x0000000705e47819 */ /* 0x000fe200000006ff */
[----:B------:R-:W-:Y:S01]  /*0fe0*/  IMAD.IADD R4, R11, 0x1, -R4 ;  /* 0x000000010b047824 */ /* 0x000fe200078e0a04 */
[----:B------:R0:W-:Y:S01]  /*0ff0*/  STL [R1+0x18], R3 ;  /* 0x0000180301007387 */ /* 0x0001e20000100800 */
[----:B------:R-:W-:Y:S01]  /*1000*/  IMAD.SHL.U32 R229, R6, 0x80, RZ ;  /* 0x0000008006e57824 */ /* 0x000fe200078e00ff */
[----:B------:R-:W-:Y:S01]  /*1010*/  SHF.R.S32.HI R2, RZ, 0x1f, R6 ;  /* 0x0000001fff027819 */ /* 0x000fe20000011406 */
[----:B------:R-:W-:Y:S01]  /*1020*/  IMAD R203, R4, 0x8, R9 ;  /* 0x0000000804cb7824 */ /* 0x000fe200078e0209 */
[----:B------:R-:W-:Y:S01]  /*1030*/  STL [R1+0x14], R9 ;  /* 0x0000140901007387 */ /* 0x000fe20000100800 */
[----:B------:R-:W-:-:S02]  /*1040*/  LOP3.LUT R228, R228, 0x380, RZ, 0xc0, !PT ;  /* 0x00000380e4e47812 */ /* 0x000fc400078ec0ff */
[----:B------:R-:W-:Y:S01]  /*1050*/  LEA.HI R2, R2, R6, RZ, 0x3 ;  /* 0x0000000602027211 */ /* 0x000fe200078f18ff */
[----:B------:R1:W-:Y:S01]  /*1060*/  STL [R1+0x4], R0 ;  /* 0x0000040001007387 */ /* 0x0003e20000100800 */
[----:B------:R-:W-:Y:S02]  /*1070*/  LOP3.LUT R229, R229, 0x380, RZ, 0xc0, !PT ;  /* 0x00000380e5e57812 */ /* 0x000fe400078ec0ff */
[----:B0-----:R-:W-:Y:S01]  /*1080*/  SHF.R.S32.HI R3, RZ, 0x1f, R5 ;  /* 0x0000001fff037819 */ /* 0x001fe20000011405 */
[----:B------:R-:W-:Y:S01]  /*1090*/  IMAD.SHL.U32 R6, R2, 0x80, RZ ;  /* 0x0000008002067824 */ /* 0x000fe200078e00ff */
[----:B------:R-:W-:Y:S02]  /*10a0*/  LOP3.LUT R2, R204, 0x70, R16, 0xf8, !PT ;  /* 0x00000070cc027812 */ /* 0x000fe400078ef810 */
[----:B------:R-:W-:Y:S02]  /*10b0*/  LEA.HI R5, R3, R5, RZ, 0x3 ;  /* 0x0000000503057211 */ /* 0x000fe400078f18ff */
[----:B------:R-:W-:-:S02]  /*10c0*/  LOP3.LUT R6, R6, 0xfffffc00, RZ, 0xc0, !PT ;  /* 0xfffffc0006067812 */ /* 0x000fc400078ec0ff */
[----:B------:R-:W-:Y:S02]  /*10d0*/  SHF.L.U32 R8, R5, 0x7, RZ ;  /* 0x0000000705087819 */ /* 0x000fe400000006ff */
[----:B-1----:R-:W-:Y:S01]  /*10e0*/  SHF.R.S32.HI R0, RZ, 0x1f, R189 ;  /* 0x0000001fff007819 */ /* 0x002fe200000114bd */
[----:B------:R0:W-:Y:S01]  /*10f0*/  STL [R1+0x10], R6 ;  /* 0x0000100601007387 */ /* 0x0001e20000100800 */
[----:B------:R-:W-:Y:S02]  /*1100*/  LOP3.LUT R8, R8, 0xfffffc00, RZ, 0xc0, !PT ;  /* 0xfffffc0008087812 */ /* 0x000fe400078ec0ff */
[----:B------:R-:W-:Y:S02]  /*1110*/  SHF.R.S32.HI R0, RZ, 0x1f, R227 ;  /* 0x0000001fff007819 */ /* 0x000fe400000114e3 */
[----:B------:R-:W-:Y:S01]  /*1120*/  LOP3.LUT R3, R206, 0x70, R16, 0xf8, !PT ;  /* 0x00000070ce037812 */ /* 0x000fe200078ef810 */
[----:B------:R0:W-:Y:S01]  /*1130*/  STL [R1+0xc], R8 ;  /* 0x00000c0801007387 */ /* 0x0001e20000100800 */
[----:B------:R-:W-:-:S02]  /*1140*/  LEA.HI R0, R0, R227, RZ, 0x3 ;  /* 0x000000e300007211 */ /* 0x000fc400078f18ff */
[----:B------:R-:W-:Y:S02]  /*1150*/  LOP3.LUT R212, R210, R3, R7, 0xf6, !PT ;  /* 0x00000003d2d47212 */ /* 0x000fe400078ef607 */
[----:B------:R-:W-:Y:S01]  /*1160*/  LOP3.LUT R5, R229, 0x70, R16, 0xf8, !PT ;  /* 0x00000070e5057812 */ /* 0x000fe200078ef810 */
[----:B------:R-:W-:Y:S01]  /*1170*/  IMAD.SHL.U32 R0, R0, 0x80, RZ ;  /* 0x0000008000007824 */ /* 0x000fe200078e00ff */
[----:B------:R-:W-:Y:S01]  /*1180*/  SHF.R.U32.HI R11, RZ, 0x3, R229 ;  /* 0x00000003ff0b7819 */ /* 0x000fe200000116e5 */
[----:B------:R-:W-:Y:S01]  /*1190*/  IMAD.IADD R211, R184, 0x1, R212 ;  /* 0x00000001b8d37824 */ /* 0x000fe200078e02d4 */
[----:B------:R-:W-:Y:S02]  /*11a0*/  LOP3.LUT R7, R228, 0x70, R16, 0xf8, !PT ;  /* 0x00000070e4077812 */ /* 0x000fe400078ef810 */
[----:B------:R-:W-:Y:S02]  /*11b0*/  SHF.R.U32.HI R10, RZ, 0x3, R228 ;  /* 0x00000003ff0a7819 */ /* 0x000fe400000116e4 */
[----:B------:R-:W-:-:S02]  /*11c0*/  LOP3.LUT R209, R0, 0xfffffc00, RZ, 0xc0, !PT ;  /* 0xfffffc0000d17812 */ /* 0x000fc400078ec0ff */
[----:B------:R-:W-:Y:S02]  /*11d0*/  LOP3.LUT R5, R6, R5, R11, 0xf6, !PT ;  /* 0x0000000506057212 */ /* 0x000fe400078ef60b */
[----:B------:R-:W-:Y:S02]  /*11e0*/  LOP3.LUT R3, R209, R2, R12, 0xf6, !PT ;  /* 0x00000002d1037212 */ /* 0x000fe400078ef60c */
[----:B------:R-:W-:Y:S01]  /*11f0*/  LOP3.LUT R7, R8, R7, R10, 0xf6, !PT ;  /* 0x0000000708077212 */ /* 0x000fe200078ef60a */
[C---:B------:R-:W-:Y:S02]  /*1200*/  IMAD.IADD R223, R184.reuse, 0x1, R5 ;  /* 0x00000001b8df7824 */ /* 0x040fe400078e0205 */
[C---:B------:R-:W-:Y:S02]  /*1210*/  IMAD.IADD R224, R184.reuse, 0x1, R3 ;  /* 0x00000001b8e07824 */ /* 0x040fe400078e0203 */
[----:B0-----:R-:W-:-:S07]  /*1220*/  IMAD.IADD R222, R184, 0x1, R7 ;  /* 0x00000001b8de7824 */ /* 0x001fce00078e0207 */
.L_x_1960:
[----:B------:R-:W-:Y:S05]  /*1230*/  YIELD ;  /* 0x0000000000007946 */ /* 0x000fea0003800000 */
[----:B------:R-:W-:Y:S01]  /*1240*/  ULDC.64 UR4, c[0x0][0xa28] ;  /* 0x00028a0000047ab9 */ /* 0x000fe20000000a00 */
[----:B0---4-:R-:W0:Y:S01]  /*1250*/  LDC.64 R4, c[0x0][0xa08] ;  /* 0x00028200ff047b82 */ /* 0x011e220000000a00 */
[----:B------:R-:W-:Y:S01]  /*1260*/  ISETP.NE.U32.AND P1, PT, RZ, UR4, PT ;  /* 0x00000004ff007c0c */ /* 0x000fe2000bf25070 */
[----:B------:R-:W-:Y:S01]  /*1270*/  IMAD.MOV.U32 R11, RZ, RZ, RZ ;  /* 0x000000ffff0b7224 */ /* 0x000fe200078e00ff */
[----:B------:R-:W-:Y:S02]  /*1280*/  MOV R25, RZ ;  /* 0x000000ff00197202 */ /* 0x000fe40000000f00 */
[----:B------:R-:W-:Y:S01]  /*1290*/  ISETP.NE.AND.EX P1, PT, RZ, UR5, PT, P1 ;  /* 0x00000005ff007c0c */ /* 0x000fe2000bf25310 */
[----:B------:R-:W-:-:S02]  /*12a0*/  ULDC.64 UR4, c[0x0][0xa18] ;  /* 0x0002860000047ab9 */ /* 0x000fc40000000a00 */
[----:B------:R-:W-:-:S04]  /*12b0*/  ISETP.NE.U32.AND P2, PT, RZ, UR4, PT ;  /* 0x00000004ff007c0c */ /* 0x000fc8000bf45070 */
[----:B------:R-:W-:Y:S01]  /*12c0*/  ISETP.NE.AND.EX P2, PT, RZ, UR5, PT, P2 ;  /* 0x00000005ff007c0c */ /* 0x000fe2000bf45320 */
[----:B------:R-:W-:Y:S02]  /*12d0*/  ULDC.64 UR4, c[0x0][0xa08] ;  /* 0x0002820000047ab9 */ /* 0x000fe40000000a00 */
[----:B------:R-:W-:-:S03]  /*12e0*/  ISETP.NE.U32.AND P0, PT, RZ, UR4, PT ;  /* 0x00000004ff007c0c */ /* 0x000fc6000bf05070 */
[----:B-1----:R-:W1:Y:S01]  /*12f0*/  @P1 LDC.64 R2, c[0x0][0xa28] ;  /* 0x00028a00ff021b82 */ /* 0x002e620000000a00 */
[----:B------:R-:W-:Y:S01]  /*1300*/  ISETP.NE.AND.EX P0, PT, RZ, UR5, PT, P0 ;  /* 0x00000005ff007c0c */ /* 0x000fe2000bf05300 */
[----:B0-----:R-:W-:-:S06]  /*1310*/  IMAD.WIDE R8, R23, 0x4, R4 ;  /* 0x0000000417087825 */ /* 0x001fcc00078e0204 */
[----:B------:R-:W0:Y:S01]  /*1320*/  @P2 LDC.64 R6, c[0x0][0xa18] ;  /* 0x00028600ff062b82 */ /* 0x000e220000000a00 */
[----:B------:R-:W-:Y:S02]  /*1330*/  ULDC UR4, c[0x0][0x288] ;  /* 0x0000a20000047ab9 */ /* 0x000fe40000000800 */
[----:B------:R-:W-:Y:S01]  /*1340*/  IMAD.U32 R190, RZ, RZ, UR4 ;  /* 0x00000004ffbe7e24 */ /* 0x000fe2000f8e00ff */
[----:B------:R-:W-:Y:S02]  /*1350*/  ULDC.64 UR4, c[0x0][0x418] ;  /* 0x0001060000047ab9 */ /* 0x000fe40000000a00 */
[----:B--2---:R2:W5:Y:S01]  /*1360*/  @P0 LDG.E R25, desc[UR36][R8.64] ;  /* 0x0000002408190981 */ /* 0x004562000c1e1900 */
[----:B-1----:R-:W-:-:S05]  /*1370*/  @P1 IMAD.WIDE R2, R23, 0x4, R2 ;  /* 0x0000000417021825 */ /* 0x002fca00078e0202 */
[----:B------:R2:W5:Y:S01]  /*1380*/  @P1 LDG.E R11, desc[UR36][R2.64] ;  /* 0x00000024020b1981 */ /* 0x000562000c1e1900 */
[----:B0-----:R-:W-:-:S05]  /*1390*/  @P2 IMAD.WIDE R4, R23, 0x4, R6 ;  /* 0x0000000417042825 */ /* 0x001fca00078e0206 */
[----:B------:R2:W5:Y:S01]  /*13a0*/  @P2 LDG.E R190, desc[UR36][R4.64] ;  /* 0x0000002404be2981 */ /* 0x000562000c1e1900 */
[----:B------:R-:W-:-:S03]  /*13b0*/  UISETP.NE.U32.AND UP0, UPT, UR4, URZ, UPT ;  /* 0x0000003f0400728c */ /* 0x000fc6000bf05070 */
        /* <DEDUP_REMOVED lines=8> */
[----:B--23--:R-:W-:Y:S06]  /*1440*/  @P2 BRA `(.L_x_1721) ;  /* 0x0000000000242947 */ /* 0x00cfec0003800000 */
        /* <DEDUP_REMOVED lines=8> */
[----:B--2---:R-:W-:-:S07]  /*14d0*/  IMAD.IADD R190, R5, 0x1, -R190 ;  /* 0x0000000105be7824 */ /* 0x004fce00078e0abe */
.L_x_1721:
[----:B------:R-:W-:Y:S01]  /*14e0*/  ULDC.64 UR4, c[0x0][0xa20] ;  /* 0x0002880000047ab9 */ /* 0x000fe20000000a00 */
[----:B------:R-:W-:Y:S01]  /*14f0*/  IMAD.MOV.U32 R215, RZ, RZ, R22 ;  /* 0x000000ffffd77224 */ /* 0x000fe200078e0016 */
[----:B------:R-:W-:Y:S01]  /*1500*/  ISETP.NE.U32.AND P1, PT, RZ, UR4, PT ;  /* 0x00000004ff007c0c */ /* 0x000fe2000bf25070 */
[----:B------:R-:W-:-:S03]  /*1510*/  IMAD.MOV.U32 R216, RZ, RZ, R23 ;  /* 0x000000ffffd87224 */ /* 0x000fc600078e0017 */
[----:B------:R-:W-:-:S13]  /*1520*/  ISETP.NE.AND.EX P1, PT, RZ, UR5, PT, P1 ;  /* 0x00000005ff007c0c */ /* 0x000fda000bf25310 */
[----:B------:R-:W-:Y:S05]  /*1530*/  @!P1 BRA `(.L_x_1722) ;  /* 0x0000000000109947 */ /* 0x000fea0003800000 */
[----:B------:R-:W0:Y:S02]  /*1540*/  LDC.64 R2, c[0x0][0xa20] ;  /* 0x00028800ff027b82 */ /* 0x000e240000000a00 */
[----:B0-----:R-:W-:-:S05]  /*1550*/  IMAD.WIDE R2, R23, 0x4, R2 ;  /* 0x0000000417027825 */ /* 0x001fca00078e0202 */
[----:B------:R0:W5:Y:S01]  /*1560*/  LDG.E R24, desc[UR36][R2.64] ;  /* 0x0000002402187981 */ /* 0x000162000c1e1900 */
[----:B------:R-:W-:Y:S05]  /*1570*/  BRA `(.L_x_1723) ;  /* 0x0000000000107947 */ /* 0x000fea0003800000 */
.L_x_1722:
[----:B------:R-:W-:Y:S05]  /*1580*/  @!P0 BRA `(.L_x_1723) ;  /* 0x00000000000c8947 */ /* 0x000fea0003800000 */
[----:B------:R-:W2:Y:S04]  /*1590*/  LDG.E R3, desc[UR36][R8.64] ;  /* 0x0000002408037981 */ /* 0x000ea8000c1e1900 */
[----:B------:R-:W2:Y:S02]  /*15a0*/  LDG.E R24, desc[UR36][R8.64+0x4] ;  /* 0x0000042408187981 */ /* 0x000ea4000c1e1900 */
[----:B--2---:R-:W-:-:S07]  /*15b0*/  IMAD.IADD R24, R24, 0x1, -R3 ;  /* 0x0000000118187824 */ /* 0x004fce00078e0a03 */
.L_x_1723:
[----:B------:R-:W-:Y:S01]  /*15c0*/  ULDC.64 UR4, c[0x0][0xa10] ;  /* 0x0002840000047ab9 */ /* 0x000fe20000000a00 */
[----:B------:R-:W1:Y:S01]  /*15d0*/  LDC R6, c[0x0][0x448] ;  /* 0x00011200ff067b82 */ /* 0x000e620000000800 */
[----:B------:R-:W-:-:S04]  /*15e0*/  ISETP.NE.U32.AND P0, PT, RZ, UR4, PT ;  /* 0x00000004ff007c0c */ /* 0x000fc8000bf05070 */
[----:B------:R-:W-:Y:S01]  /*15f0*/  ISETP.NE.AND.EX P0, PT, RZ, UR5, PT, P0 ;  /* 0x00000005ff007c0c */ /* 0x000fe2000bf05300 */
[----:B------:R-:W-:Y:S02]  /*1600*/  ULDC.64 UR4, c[0x0][0xa30] ;  /* 0x00028c0000047ab9 */ /* 0x000fe40000000a00 */
[----:B------:R-:W-:Y:S01]  /*1610*/  ISETP.NE.U32.AND P1, PT, RZ, UR4, PT ;  /* 0x00000004ff007c0c */ /* 0x000fe2000bf25070 */
[----:B------:R-:W2:Y:S03]  /*1620*/  LDC.64 R12, c[0x0][0x9e0] ;  /* 0x00027800ff0c7b82 */ /* 0x000ea60000000a00 */
[----:B------:R-:W-:-:S06]  /*1630*/  ISETP.NE.AND.EX P1, PT, RZ, UR5, PT, P1 ;  /* 0x00000005ff007c0c */ /* 0x000fcc000bf25310 */
[----:B0-----:R-:W0:Y:S08]  /*1640*/  @P0 LDC.64 R2, c[0x0][0xa10] ;  /* 0x00028400ff020b82 */ /* 0x001e300000000a00 */
[----:B------:R-:W3:Y:S01]  /*1650*/  @P1 LDC.64 R4, c[0x0][0xa30] ;  /* 0x00028c00ff041b82 */ /* 0x000ee20000000a00 */
[----:B0-----:R-:W-:-:S05]  /*1660*/  @P0 IMAD.WIDE R2, R23, 0x4, R2 ;  /* 0x0000000417020825 */ /* 0x001fca00078e0202 */
[----:B------:R-:W4:Y:S04]  /*1670*/  @P0 LDG.E R0, desc[UR36][R2.64] ;  /* 0x0000002402000981 */ /* 0x000f28000c1e1900 */
[----:B------:R-:W4:Y:S01]  /*1680*/  @P0 LDG.E R7, desc[UR36][R2.64+0x4] ;  /* 0x0000042402070981 */ /* 0x000f22000c1e1900 */
[----:B-----5:R-:W-:Y:S01]  /*1690*/  MOV R39, R24 ;  /* 0x0000001800277202 */ /* 0x020fe20000000f00 */
[----:B---3--:R-:W-:-:S05]  /*16a0*/  @P1 IMAD.WIDE R4, R23, 0x4, R4 ;  /* 0x0000000417041825 */ /* 0x008fca00078e0204 */
[----:B------:R0:W5:Y:S01]  /*16b0*/  @P1 LDG.E R39, desc[UR36][R4.64] ;  /* 0x0000002404271981 */ /* 0x000162000c1e1900 */
[----:B-1----:R-:W-:Y:S01]  /*16c0*/  ISETP.NE.AND P1, PT, R6, 0x1, PT ;  /* 0x000000010600780c */ /* 0x002fe20003f25270 */
[----:B------:R-:W-:Y:S01]  /*16d0*/  IMAD.SHL.U32 R202, R21, 0x80, RZ ;  /* 0x0000008015ca7824 */ /* 0x000fe200078e00ff */
[----:B--2---:R-:W-:Y:S01]  /*16e0*/  ISETP.GE.AND P2, PT, R13, 0x1, PT ;  /* 0x000000010d00780c */ /* 0x004fe20003f46270 */
[----:B------:R-:W-:-:S10]  /*16f0*/  IMAD.IADD R11, R24, 0x1, -R11 ;  /* 0x00000001180b7824 */ /* 0x000fd400078e0a0b */
[----:B------:R-:W1:Y:S08]  /*1700*/  @P1 LDC R9, c[0x0][0x44c] ;  /* 0x00011300ff091b82 */ /* 0x000e700000000800 */
[----:B------:R-:W2:Y:S01]  /*1710*/  @P1 LDC R6, c[0x0][0x450] ;  /* 0x00011400ff061b82 */ /* 0x000ea20000000800 */
[----:B----4-:R-:W-:Y:S02]  /*1720*/  @P0 IMAD.IADD R44, R7, 0x1, -R0 ;  /* 0x00000001072c0824 */ /* 0x010fe400078e0a00 */
[----:B------:R-:W-:-:S02]  /*1730*/  VIADD R0, R202, 0x7f ;  /* 0x0000007fca007836 */ /* 0x000fc40000000000 */
[----:B------:R-:W-:Y:S02]  /*1740*/  IMAD.IADD R192, R11, 0x1, R44 ;  /* 0x000000010bc07824 */ /* 0x000fe400078e022c */
[----:B-1----:R-:W-:-:S03]  /*1750*/  @P1 IMAD.HI.U32 R3, R0, R9, RZ ;  /* 0x0000000900031227 */ /* 0x002fc600078e00ff */
[C---:B0-----:R-:W-:Y:S01]  /*1760*/  IADD3 R5, R192.reuse, 0x1, -R190 ;  /* 0x00000001c0057810 */ /* 0x041fe20007ffe8be */
[----:B------:R-:W-:Y:S01]  /*1770*/  IMAD.MOV.U32 R2, RZ, RZ, R0 ;  /* 0x000000ffff027224 */ /* 0x000fe200078e0000 */
[----:B--2---:R-:W-:Y:S01]  /*1780*/  @P1 SHF.R.U32.HI R2, RZ, R6, R3 ;  /* 0x00000006ff021219 */ /* 0x004fe20000011603 */
[----:B------:R-:W-:-:S03]  /*1790*/  VIADD R0, R192, 0x3f ;  /* 0x0000003fc0007836 */ /* 0x000fc60000000000 */
[----:B------:R-:W-:Y:S02]  /*17a0*/  IADD3 R7, R5, R2, RZ ;  /* 0x0000000205077210 */ /* 0x000fe40007ffe0ff */
[----:B------:R-:W-:-:S04]  /*17b0*/  SHF.R.S32.HI R3, RZ, 0x1f, R0 ;  /* 0x0000001fff037819 */ /* 0x000fc80000011400 */
[----:B------:R-:W-:Y:S01]  /*17c0*/  LEA.HI R3, R3, R0, RZ, 0x6 ;  /* 0x0000000003037211 */ /* 0x000fe200078f30ff */
[----:B------:R-:W-:-:S03]  /*17d0*/  IMAD.IADD R0, R7, 0x1, R12 ;  /* 0x0000000107007824 */ /* 0x000fc600078e020c */
[----:B------:R-:W-:Y:S01]  /*17e0*/  SHF.R.S32.HI R160, RZ, 0x6, R3 ;  /* 0x00000006ffa07819 */ /* 0x000fe20000011403 */
[----:B------:R-:W-:Y:S06]  /*17f0*/  @!P2 BRA `(.L_x_1724) ;  /* 0x000000000048a947 */ /* 0x000fec0003800000 */
[C---:B------:R-:W-:Y:S01]  /*1800*/  ISETP.GT.AND P0, PT, R7.reuse, RZ, PT ;  /* 0x000000ff0700720c */ /* 0x040fe20003f04270 */
[----:B------:R-:W-:Y:S01]  /*1810*/  BSSY B0, `(.L_x_1725) ;  /* 0x000000e000007945 */ /* 0x000fe20003800000 */
[----:B------:R-:W-:-:S11]  /*1820*/  VIADD R2, R7, 0xffffffff ;  /* 0xffffffff07027836 */ /* 0x000fd60000000000 */
[----:B------:R-:W-:Y:S05]  /*1830*/  @P0 BRA `(.L_x_1726) ;  /* 0x00000000001c0947 */ /* 0x000fea0003800000 */
[----:B------:R-:W-:Y:S01]  /*1840*/  ISETP.NE.AND P0, PT, R13, 0x1, PT ;  /* 0x000000010d00780c */ /* 0x000fe20003f05270 */
[----:B------:R-:W-:-:S12]  /*1850*/  IMAD.MOV R3, RZ, RZ, -R7 ;  /* 0x000000ffff037224 */ /* 0x000fd800078e0a07 */
[----:B------:R-:W0:Y:S02]  /*1860*/  @P0 LDC.64 R4, c[0x0][0x9e8] ;  /* 0x00027a00ff040b82 */ /* 0x000e240000000a00 */
[----:B0-----:R-:W-:-:S05]  /*1870*/  @P0 IMAD.HI.U32 R2, R3, R4, RZ ;  /* 0x0000000403020227 */ /* 0x001fca00078e00ff */
[----:B------:R-:W-:-:S04]  /*1880*/  @P0 SHF.R.U32.HI R3, RZ, R5, R2 ;  /* 0x00000005ff030219 */ /* 0x000fc80000011602 */
[----:B------:R-:W-:Y:S01]  /*1890*/  LOP3.LUT R2, RZ, R3, RZ, 0x33, !PT ;  /* 0x00000003ff027212 */ /* 0x000fe200078e33ff */
[----:B------:R-:W-:Y:S06]  /*18a0*/  BRA `(.L_x_1727) ;  /* 0x0000000000107947 */ /* 0x000fec0003800000 */
.L_x_1726:
[----:B------:R-:W-:-:S13]  /*18b0*/  ISETP.NE.AND P0, PT, R13, 0x1, PT ;  /* 0x000000010d00780c */ /* 0x000fda0003f05270 */
[----:B------:R-:W0:Y:S02]  /*18c0*/  @P0 LDC.64 R4, c[0x0][0x9e8] ;  /* 0x00027a00ff040b82 */ /* 0x000e240000000a00 */
[----:B0-----:R-:W-:-:S05]  /*18d0*/  @P0 IMAD.HI.U32 R4, R2, R4, RZ ;  /* 0x0000000402040227 */ /* 0x001fca00078e00ff */
[----:B------:R-:W-:-:S07]  /*18e0*/  @P0 SHF.R.U32.HI R2, RZ, R5, R4 ;  /* 0x00000005ff020219 */ /* 0x000fce0000011604 */
.L_x_1727:
[----:B------:R-:W-:Y:S05]  /*18f0*/  BSYNC B0 ;  /* 0x0000000000007941 */ /* 0x000fea0003800000 */
.L_x_1725:
[----:B------:R-:W-:-:S05]  /*1900*/  IMAD R3, R2, R13, R13 ;  /* 0x0000000d02037224 */ /* 0x000fca00078e020d */
[----:B------:R-:W-:-:S07]  /*1910*/  VIMNMX R0, R0, R3, PT ;  /* 0x0000000300007248 */ /* 0x000fce0003fe0100 */
.L_x_1724:
[----:B------:R-:W0:Y:S01]  /*1920*/  @P1 LDC R3, c[0x0][0x44c] ;  /* 0x00011300ff031b82 */ /* 0x000e220000000800 */
[----:B------:R-:W-:Y:S01]  /*1930*/  IMAD.MOV.U32 R2, RZ, RZ, R202 ;  /* 0x000000ffff027224 */ /* 0x000fe200078e00ca */
[----:B------:R-:W-:Y:S01]  /*1940*/  ULDC UR4, c[0x0][0x9dc] ;  /* 0x0002770000047ab9 */ /* 0x000fe20000000800 */
[----:B------:R-:W-:-:S05]  /*1950*/  IMAD.IADD R161, R192, 0x1, -R190 ;  /* 0x00000001c0a17824 */ /* 0x000fca00078e0abe */
[----:B------:R-:W1:Y:S01]  /*1960*/  @P1 LDC R4, c[0x0][0x450] ;  /* 0x00011400ff041b82 */ /* 0x000e620000000800 */
[----:B0-----:R-:W-:-:S05]  /*1970*/  @P1 IMAD.HI.U32 R3, R202, R3, RZ ;  /* 0x00000003ca031227 */ /* 0x001fca00078e00ff */
[----:B-1----:R-:W-:-:S05]  /*1980*/  @P1 SHF.R.U32.HI R2, RZ, R4, R3 ;  /* 0x00000004ff021219 */ /* 0x002fca0000011603 */
[----:B------:R-:W-:-:S04]  /*1990*/  IMAD.IADD R2, R161, 0x1, R2 ;  /* 0x00000001a1027824 */ /* 0x000fc800078e0202 */
[----:B------:R-:W-:Y:S01]  /*19a0*/  VIADD R3, R2, -UR4 ;  /* 0x8000000402037c36 */ /* 0x000fe20008000000 */
[----:B------:R-:W-:Y:S06]  /*19b0*/  @!P2 BRA `(.L_x_1728) ;  /* 0x000000000044a947 */ /* 0x000fec0003800000 */
[----:B------:R-:W-:Y:S01]  /*19c0*/  ISETP.GT.AND P0, PT, R2, -0x1, PT ;  /* 0xffffffff0200780c */ /* 0x000fe20003f04270 */
[----:B------:R-:W-:-:S12]  /*19d0*/  BSSY B0, `(.L_x_1729) ;  /* 0x000000d000007945 */ /* 0x000fd80003800000 */
[----:B------:R-:W-:Y:S05]  /*19e0*/  @P0 BRA `(.L_x_1730) ;  /* 0x00000000001c0947 */ /* 0x000fea0003800000 */
[----:B------:R-:W-:Y:S02]  /*19f0*/  ISETP.NE.AND P0, PT, R13, 0x1, PT ;  /* 0x000000010d00780c */ /* 0x000fe40003f05270 */
[----:B------:R-:W-:-:S11]  /*1a00*/  LOP3.LUT R5, RZ, R2, RZ, 0x33, !PT ;  /* 0x00000002ff057212 */ /* 0x000fd600078e33ff */
[----:B------:R-:W0:Y:S02]  /*1a10*/  @P0 LDC.64 R6, c[0x0][0x9e8] ;  /* 0x00027a00ff060b82 */ /* 0x000e240000000a00 */
[----:B0-----:R-:W-:-:S05]  /*1a20*/  @P0 IMAD.HI.U32 R2, R5, R6, RZ ;  /* 0x0000000605020227 */ /* 0x001fca00078e00ff */
[----:B------:R-:W-:-:S04]  /*1a30*/  @P0 SHF.R.U32.HI R5, RZ, R7, R2 ;  /* 0x00000007ff050219 */ /* 0x000fc80000011602 */
[----:B------:R-:W-:Y:S01]  /*1a40*/  LOP3.LUT R2, RZ, R5, RZ, 0x33, !PT ;  /* 0x00000005ff027212 */ /* 0x000fe200078e33ff */
[----:B------:R-:W-:Y:S06]  /*1a50*/  BRA `(.L_x_1731) ;  /* 0x0000000000107947 */ /* 0x000fec0003800000 */
.L_x_1730:
[----:B------:R-:W-:-:S13]  /*1a60*/  ISETP.NE.AND P0, PT, R13, 0x1, PT ;  /* 0x000000010d00780c */ /* 0x000fda0003f05270 */
[----:B------:R-:W0:Y:S02]  /*1a70*/  @P0 LDC.64 R4, c[0x0][0x9e8] ;  /* 0x00027a00ff040b82 */ /* 0x000e240000000a00 */
[----:B0-----:R-:W-:-:S05]  /*1a80*/  @P0 IMAD.HI.U32 R4, R2, R4, RZ ;  /* 0x0000000402040227 */ /* 0x001fca00078e00ff */
[----:B------:R-:W-:-:S07]  /*1a90*/  @P0 SHF.R.U32.HI R2, RZ, R5, R4 ;  /* 0x00000005ff020219 */ /* 0x000fce0000011604 */
.L_x_1731:
[----:B------:R-:W-:Y:S05]  /*1aa0*/  BSYNC B0 ;  /* 0x0000000000007941 */ /* 0x000fea0003800000 */
.L_x_1729:
[----:B------:R-:W-:-:S05]  /*1ab0*/  IMAD R2, R2, R13, RZ ;  /* 0x0000000d02027224 */ /* 0x000fca00078e02ff */
[----:B------:R-:W-:-:S07]  /*1ac0*/  VIMNMX R3, R3, R2, !PT ;  /* 0x0000000203037248 */ /* 0x000fce0007fe0100 */
.L_x_1728:
[----:B------:R-:W-:Y:S02]  /*1ad0*/  IADD3 R0, R0, 0x3f, RZ ;  /* 0x0000003f00007810 */ /* 0x000fe40007ffe0ff */
[----:B------:R-:W-:Y:S02]  /*1ae0*/  SHF.R.S32.HI R2, RZ, 0x1f, R3 ;  /* 0x0000001fff027819 */ /* 0x000fe40000011403 */
[----:B------:R-:W-:Y:S02]  /*1af0*/  SHF.R.S32.HI R5, RZ, 0x1f, R0 ;  /* 0x0000001fff057819 */ /* 0x000fe40000011400 */
[----:B------:R-:W-:Y:S02]  /*1b00*/  LEA.HI R2, R2, R3, RZ, 0x6 ;  /* 0x0000000302027211 */ /* 0x000fe400078f30ff */
[----:B------:R-:W-:Y:S02]  /*1b10*/  LEA.HI R5, R5, R0, RZ, 0x6 ;  /* 0x0000000005057211 */ /* 0x000fe400078f30ff */
[----:B------:R-:W-:-:S02]  /*1b20*/  SHF.R.S32.HI R2, RZ, 0x6, R2 ;  /* 0x00000006ff027819 */ /* 0x000fc40000011402 */
[----:B------:R-:W-:Y:S02]  /*1b30*/  SHF.R.S32.HI R5, RZ, 0x6, R5 ;  /* 0x00000006ff057819 */ /* 0x000fe40000011405 */
[----:B------:R-:W-:Y:S02]  /*1b40*/  VIMNMX R2, RZ, R2, !PT ;  /* 0x00000002ff027248 */ /* 0x000fe40007fe0100 */
[----:B------:R-:W-:-:S03]  /*1b50*/  VIMNMX R5, R160, R5, PT ;  /* 0x00000005a0057248 */ /* 0x000fc60003fe0100 */
[--C-:B------:R-:W-:Y:S02]  /*1b60*/  IMAD R2, R2, 0x40, -R11.reuse ;  /* 0x0000004002027824 */ /* 0x100fe400078e0a0b */
[----:B------:R-:W-:-:S03]  /*1b70*/  IMAD R5, R5, 0x40, -R11 ;  /* 0x0000004005057824 */ /* 0x000fc600078e0a0b */
[----:B------:R-:W-:Y:S02]  /*1b80*/  VIMNMX R2, RZ, R2, !PT ;  /* 0x00000002ff027248 */ /* 0x000fe40007fe0100 */
[----:B------:R-:W-:Y:S02]  /*1b90*/  VIMNMX R5, R5, R44, PT ;  /* 0x0000002c05057248 */ /* 0x000fe40003fe0100 */
[----:B------:R-:W-:Y:S02]  /*1ba0*/  SHF.R.U32.HI R46, RZ, 0x6, R2 ;  /* 0x00000006ff2e7819 */ /* 0x000fe40000011602 */
[----:B------:R-:W-:-:S03]  /*1bb0*/  ISETP.GT.AND P0, PT, R5, R2, PT ;  /* 0x000000020500720c */ /* 0x000fc60003f04270 */
[----:B------:R-:W-:-:S10]  /*1bc0*/  IMAD.MOV.U32 R45, RZ, RZ, R46 ;  /* 0x000000ffff2d7224 */ /* 0x000fd400078e002e */
[----:B------:R-:W-:-:S05]  /*1bd0*/  @P0 VIADD R0, R5, 0x3f ;  /* 0x0000003f05000836 */ /* 0x000fca0000000000 */
[----:B------:R-:W-:-:S04]  /*1be0*/  @P0 SHF.R.S32.HI R3, RZ, 0x1f, R0 ;  /* 0x0000001fff030819 */ /* 0x000fc80000011400 */
[----:B------:R-:W-:-:S04]  /*1bf0*/  @P0 LEA.HI R3, R3, R0, RZ, 0x6 ;  /* 0x0000000003030211 */ /* 0x000fc800078f30ff */
[----:B------:R-:W-:Y:S02]  /*1c00*/  @P0 SHF.R.S32.HI R45, RZ, 0x6, R3 ;  /* 0x00000006ff2d0819 */ /* 0x000fe40000011403 */
[----:B------:R-:W-:Y:S02]  /*1c10*/  PLOP3.LUT P0, PT, PT, PT, PT, 0x80, 0x0 ;  /* 0x000000000000781c */ /* 0x000fe40003f0f070 */
[----:B------:R-:W-:-:S13]  /*1c20*/  ISETP.GT.AND P1, PT, R45, R46, PT ;  /* 0x0000002e2d00720c */ /* 0x000fda0003f24270 */
[----:B------:R-:W-:Y:S05]  /*1c30*/  @!P1 BRA `(.L_x_1732) ;  /* 0x0000005800d89947 */ /* 0x000fea0003800000 */
        /* <DEDUP_REMOVED lines=20> */
.L_x_1734:
[----:B------:R-:W-:Y:S05]  /*1d80*/  BSYNC B6 ;  /* 0x0000000000067941 */ /* 0x000fea0003800000 */
.L_x_1733:
[----:B------:R-:W-:Y:S01]  /*1d90*/  VIADD R0, R184, 0x10000 ;  /* 0x00010000b8007836 */ /* 0x000fe20000000000 */
[----:B------:R-:W-:Y:S04]  /*1da0*/  BSSY B6, `(.L_x_1735) ;  /* 0x0000013000067945 */ /* 0x000fe80003800000 */
[----:B------:R-:W-:-:S13]  /*1db0*/  LOP3.LUT P0, RZ, R0, 0x3ff, RZ, 0xc0, !PT ;  /* 0x000003ff00ff7812 */ /* 0x000fda000780c0ff */
[----:B------:R-:W-:Y:S05]  /*1dc0*/  @!P0 BRA `(.L_x_1736) ;  /* 0x0000000000408947 */ /* 0x000fea0003800000 */
[----:B------:R-:W-:Y:S01]  /*1dd0*/  MOV R0, 0x0 ;  /* 0x0000000000007802 */ /* 0x000fe20000000f00 */
[----:B------:R-:W-:Y:S01]  /*1de0*/  ULDC.64 UR4, c[0x4][0x1b0] ;  /* 0x01006c0000047ab9 */ /* 0x000fe20000000a00 */
[----:B------:R-:W-:Y:S01]  /*1df0*/  ULDC.64 UR6, c[0x4][0x148] ;  /* 0x0100520000067ab9 */ /* 0x000fe20000000a00 */
[----:B------:R-:W-:Y:S01]  /*1e00*/  MOV R4, UR4 ;  /* 0x0000000400047c02 */ /* 0x000fe20008000f00 */
[----:B------:R0:W1:Y:S01]  /*1e10*/  LDC.64 R2, c[0x4][R0] ;  /* 0x0100000000027b82 */ /* 0x0000620000000a00 */
[----:B------:R-:W-:Y:S01]  /*1e20*/  IMAD.U32 R5, RZ, RZ, UR5 ;  /* 0x00000005ff057e24 */ /* 0x000fe2000f8e00ff */
[----:B------:R-:W-:Y:S01]  /*1e30*/  ULDC.64 UR4, c[0x4][0x1b8] ;  /* 0x01006e0000047ab9 */ /* 0x000fe20000000a00 */
[----:B------:R-:W-:Y:S01]  /*1e40*/  IMAD.U32 R10, RZ, RZ, UR6 ;  /* 0x00000006ff0a7e24 */ /* 0x000fe2000f8e00ff */
[----:B------:R-:W-:Y:S01]  /*1e50*/  MOV R13, RZ ;  /* 0x000000ff000d7202 */ /* 0x000fe20000000f00 */
[----:B------:R-:W-:Y:S02]  /*1e60*/  IMAD.U32 R6, RZ, RZ, UR4 ;  /* 0x00000004ff067e24 */ /* 0x000fe4000f8e00ff */
[----:B------:R-:W-:-:S02]  /*1e70*/  IMAD.U32 R7, RZ, RZ, UR5 ;  /* 0x00000005ff077e24 */ /* 0x000fc4000f8e00ff */
[----:B------:R-:W-:Y:S02]  /*1e80*/  IMAD.U32 R11, RZ, RZ, UR7 ;  /* 0x00000007ff0b7e24 */ /* 0x000fe4000f8e00ff */
[----:B------:R-:W-:Y:S02]  /*1e90*/  IMAD.MOV.U32 R8, RZ, RZ, 0x70 ;  /* 0x00000070ff087424 */ /* 0x000fe400078e00ff */
[----:B0-----:R-:W-:-:S07]  /*1ea0*/  IMAD.MOV.U32 R12, RZ, RZ, 0x1 ;  /* 0x00000001ff0c7424 */ /* 0x001fce00078e00ff */
[----:B------:R-:W-:-:S07]  /*1eb0*/  LEPC R20, `(.L_x_1736) ;  /* 0x000000001014794e */ /* 0x000fce0000000000 */
[----:B-1---5:R-:W-:Y:S05]  /*1ec0*/  CALL.ABS.NOINC R2 ;  /* 0x0000000002007343 */ /* 0x022fea0003c00000 */
.L_x_1736:
[----:B------:R-:W-:Y:S05]  /*1ed0*/  BSYNC B6 ;  /* 0x0000000000067941 */ /* 0x000fea0003800000 */
.L_x_1735:
[----:B------:R-:W-:Y:S01]  /*1ee0*/  ULDC.64 UR4, c[0x0][0x9f8] ;  /* 0x00027e0000047ab9 */ /* 0x000fe20000000a00 */
[----:B------:R-:W-:Y:S01]  /*1ef0*/  IMAD.MOV.U32 R71, RZ, RZ, R23 ;  /* 0x000000ffff477224 */ /* 0x000fe200078e0017 */
[----:B------:R-:W-:Y:S01]  /*1f00*/  ISETP.NE.U32.AND P0, PT, RZ, UR4, PT ;  /* 0x00000004ff007c0c */ /* 0x000fe2000bf05070 */
[----:B------:R-:W0:Y:S03]  /*1f10*/  LDC.64 R64, c[0x0][0x3f8] ;  /* 0x0000fe00ff407b82 */ /* 0x000e260000000a00 */
[----:B------:R-:W-:-:S05]  /*1f20*/  ISETP.NE.AND.EX P0, PT, RZ, UR5, PT, P0 ;  /* 0x00000005ff007c0c */ /* 0x000fca000bf05300 */
[----:B------:R-:W1:Y:S08]  /*1f30*/  LDC R27, c[0x0][0x3f4] ;  /* 0x0000fd00ff1b7b82 */ /* 0x000e700000000800 */
[----:B------:R-:W2:Y:S08]  /*1f40*/  @P0 LDC.64 R2, c[0x0][0x9f8] ;  /* 0x00027e00ff020b82 */ /* 0x000eb00000000a00 */
[----:B------:R-:W3:Y:S01]  /*1f50*/  LDC.64 R28, c[0x0][0x408] ;  /* 0x00010200ff1c7b82 */ /* 0x000ee20000000a00 */
[----:B--2---:R-:W-:-:S05]  /*1f60*/  @P0 IMAD.WIDE R2, R23, 0x4, R2 ;  /* 0x0000000417020825 */ /* 0x004fca00078e0202 */
[----:B------:R2:W4:Y:S01]  /*1f70*/  @P0 LDG.E R71, desc[UR36][R2.64] ;  /* 0x0000002402470981 */ /* 0x000522000c1e1900 */
[----:B------:R-:W-:Y:S01]  /*1f80*/  SHF.R.S32.HI R20, RZ, 0x1f, R189 ;  /* 0x0000001fff147819 */ /* 0x000fe200000114bd */
[-C--:B0-----:R-:W-:Y:S01]  /*1f90*/  IMAD.WIDE.U32 R4, R189, R64.reuse, R18 ;  /* 0x00000040bd047225 */ /* 0x081fe200078e0012 */
[----:B-1----:R-:W-:Y:S02]  /*1fa0*/  ISETP.GE.AND P0, PT, R16, R27, PT ;  /* 0x0000001b1000720c */ /* 0x002fe40003f06270 */
[----:B------:R-:W-:Y:S01]  /*1fb0*/  SHF.R.U32.HI R21, RZ, 0x3, R206 ;  /* 0x00000003ff157819 */ /* 0x000fe200000116ce */
[-C--:B------:R-:W-:Y:S01]  /*1fc0*/  IMAD R0, R20, R64.reuse, RZ ;  /* 0x0000004014007224 */ /* 0x080fe200078e02ff */
[----:B------:R-:W-:Y:S01]  /*1fd0*/  SEL R9, R27, RZ, P0 ;  /* 0x000000ff1b097207 */ /* 0x000fe20000000000 */
[C---:B------:R-:W-:Y:S01]  /*1fe0*/  IMAD.WIDE.U32 R6, R189.reuse, R64, R16 ;  /* 0x00000040bd067225 */ /* 0x040fe200078e0010 */
[----:B------:R-:W-:Y:S02]  /*1ff0*/  SHF.L.U64.HI R68, R64, 0x6, R65 ;  /* 0x0000000640447819 */ /* 0x000fe40000010241 */
[----:B---3--:R-:W-:Y:S01]  /*2000*/  SHF.L.U64.HI R62, R28, 0x5, R29 ;  /* 0x000000051c3e7819 */ /* 0x008fe2000001021d */
[----:B------:R-:W-:Y:S01]  /*2010*/  IMAD R11, R189, R65, R0 ;  /* 0x00000041bd0b7224 */ /* 0x000fe200078e0200 */
[----:B------:R-:W-:Y:S01]  /*2020*/  SHF.R.S32.HI R74, RZ, 0x1f, R22 ;  /* 0x0000001fff4a7819 */ /* 0x000fe20000011416 */
[----:B------:R-:W-:Y:S01]  /*2030*/  IMAD R0, R20, R28, RZ ;  /* 0x0000001c14007224 */ /* 0x000fe200078e02ff */
[----:B------:R-:W-:Y:S01]  /*2040*/  SHF.R.U32.HI R20, RZ, 0x3, R204 ;  /* 0x00000003ff147819 */ /* 0x000fe200000116cc */
[----:B------:R-:W-:-:S02]  /*2050*/  IMAD.IADD R5, R5, 0x1, R11 ;  /* 0x0000000105057824 */ /* 0x000fc400078e020b */
[----:B------:R-:W-:Y:S02]  /*2060*/  IMAD R13, R189, R29, R0 ;  /* 0x0000001dbd0d7224 */ /* 0x000fe400078e0200 */
[----:B------:R-:W-:Y:S02]  /*2070*/  IMAD.IADD R0, R16, 0x1, R9 ;  /* 0x0000000110007824 */ /* 0x000fe400078e0209 */
[----:B------:R-:W-:Y:S02]  /*2080*/  IMAD.IADD R7, R11, 0x1, R7 ;  /* 0x000000010b077824 */ /* 0x000fe400078e0207 */
[----:B--2---:R-:W-:Y:S01]  /*2090*/  IMAD.WIDE.U32 R2, R189, R28, R18 ;  /* 0x0000001cbd027225 */ /* 0x004fe200078e0012 */
[----:B------:R-:W-:-:S03]  /*20a0*/  SHF.R.S32.HI R11, RZ, 0x1f, R0 ;  /* 0x0000001fff0b7819 */ /* 0x000fc60000011400 */
[----:B------:R-:W-:Y:S01]  /*20b0*/  IMAD.WIDE.U32 R8, R189, R28, R16 ;  /* 0x0000001cbd087225 */ /* 0x000fe200078e0010 */
[CC--:B------:R-:W-:Y:S02]  /*20c0*/  LEA.HI R10, R11.reuse, R0.reuse, RZ, 0x7 ;  /* 0x000000000b0a7211 */ /* 0x0c0fe400078f38ff */
[----:B------:R-:W-:Y:S01]  /*20d0*/  LEA.HI R11, R11, R0, RZ, 0x4 ;  /* 0x000000000b0b7211 */ /* 0x000fe200078f20ff */
[----:B------:R-:W-:Y:S01]  /*20e0*/  IMAD.IADD R3, R3, 0x1, R13 ;  /* 0x0000000103037824 */ /* 0x000fe200078e020d */
[----:B------:R-:W-:Y:S01]  /*20f0*/  SHF.L.U32 R10, R10, 0x6, RZ ;  /* 0x000000060a0a7819 */ /* 0x000fe200000006ff */
[----:B------:R-:W-:Y:S01]  /*2100*/  IMAD.IADD R9, R13, 0x1, R9 ;  /* 0x000000010d097824 */ /* 0x000fe200078e0209 */
[----:B------:R-:W-:Y:S01]  /*2110*/  LOP3.LUT R12, R204, 0x70, R11, 0xf8, !PT ;  /* 0x00000070cc0c7812 */ /* 0x000fe200078ef80b */
[C---:B-----5:R-:W-:Y:S01]  /*2120*/  IMAD.WIDE.U32 R42, R39.reuse, R64, R4 ;  /* 0x00000040272a7225 */ /* 0x060fe200078e0004 */
[----:B------:R-:W-:Y:S02]  /*2130*/  LOP3.LUT R0, R206, 0x70, R11, 0xf8, !PT ;  /* 0x00000070ce007812 */ /* 0x000fe400078ef80b */
[----:B------:R-:W-:Y:S01]  /*2140*/  LOP3.LUT R12, R12, R20, RZ, 0x3c, !PT ;  /* 0x000000140c0c7212 */ /* 0x000fe200078e3cff */
[----:B------:R-:W-:Y:S01]  /*2150*/  IMAD.WIDE.U32 R40, R39, R64, R6 ;  /* 0x0000004027287225 */ /* 0x000fe200078e0006 */
[----:B------:R-:W0:Y:S01]  /*2160*/  S2R R20, SR_TID.X ;  /* 0x0000000000147919 */ /* 0x000e220000002100 */
[----:B------:R-:W-:-:S02]  /*2170*/  SHF.R.S32.HI R13, RZ, 0x1f, R39 ;  /* 0x0000001fff0d7819 */ /* 0x000fc40000011427 */
[----:B------:R-:W-:Y:S01]  /*2180*/  LOP3.LUT R69, R0, R21, RZ, 0x3c, !PT ;  /* 0x0000001500457212 */ /* 0x000fe200078e3cff */
[----:B------:R-:W-:Y:S01]  /*2190*/  IMAD.WIDE.U32 R36, R39, R28, R2 ;  /* 0x0000001c27247225 */ /* 0x000fe200078e0002 */
[----:B------:R-:W-:Y:S02]  /*21a0*/  LOP3.LUT R10, R10, 0xffffe000, RZ, 0xc0, !PT ;  /* 0xffffe0000a0a7812 */ /* 0x000fe400078ec0ff */
[----:B------:R-:W-:Y:S01]  /*21b0*/  LOP3.LUT R53, R11, 0xfffffff0, RZ, 0xc0, !PT ;  /* 0xfffffff00b357812 */ /* 0x000fe200078ec0ff */
[----:B------:R-:W-:Y:S01]  /*21c0*/  IMAD R0, R13, R64, RZ ;  /* 0x000000400d007224 */ /* 0x000fe200078e02ff */
[-C--:B------:R-:W-:Y:S01]  /*21d0*/  IADD3 R69, R69, R10.reuse, R210 ;  /* 0x0000000a45457210 */ /* 0x080fe20007ffe0d2 */
[----:B------:R-:W-:Y:S01]  /*21e0*/  IMAD.SHL.U32 R66, R64, 0x40, RZ ;  /* 0x0000004040427824 */ /* 0x000fe200078e00ff */
[----:B------:R-:W-:Y:S01]  /*21f0*/  IADD3 R67, R12, R10, R209 ;  /* 0x0000000a0c437210 */ /* 0x000fe20007ffe0d1 */
[----:B------:R-:W-:Y:S01]  /*2200*/  IMAD R15, R39, R65, R0 ;  /* 0x00000041270f7224 */ /* 0x000fe200078e0200 */
[C---:B------:R-:W-:Y:S01]  /*2210*/  SHF.L.U64.HI R65, R64.reuse, 0x5, R65 ;  /* 0x0000000540417819 */ /* 0x040fe20000010241 */
[----:B------:R-:W-:Y:S01]  /*2220*/  IMAD R0, R13, R28, RZ ;  /* 0x0000001c0d007224 */ /* 0x000fe200078e02ff */
[----:B------:R-:W-:Y:S01]  /*2230*/  SHF.R.S32.HI R50, RZ, 0x4, R11 ;  /* 0x00000004ff327819 */ /* 0x000fe2000001140b */
[----:B------:R-:W-:Y:S01]  /*2240*/  IMAD.SHL.U32 R63, R64, 0x20, RZ ;  /* 0x00000020403f7824 */ /* 0x000fe200078e00ff */
[C---:B------:R-:W-:Y:S01]  /*2250*/  SHF.L.U64.HI R64, R28.reuse, 0x6, R29 ;  /* 0x000000061c407819 */ /* 0x040fe2000001021d */
[----:B------:R-:W-:Y:S01]  /*2260*/  IMAD R5, R39, R29, R0 ;  /* 0x0000001d27057224 */ /* 0x000fe200078e0200 */
[----:B------:R-:W-:Y:S01]  /*2270*/  IADD3 R55, R43, R15, RZ ;  /* 0x0000000f2b377210 */ /* 0x000fe20007ffe0ff */
[----:B------:R-:W-:Y:S01]  /*2280*/  IMAD.IADD R70, R25, 0x1, R24 ;  /* 0x0000000119467824 */ /* 0x000fe200078e0218 */
[----:B------:R-:W-:Y:S01]  /*2290*/  SHF.R.S32.HI R47, RZ, 0x1f, R53 ;  /* 0x0000001fff2f7819 */ /* 0x000fe20000011435 */
[----:B------:R-:W-:-:S02]  /*22a0*/  IMAD.SHL.U32 R60, R28, 0x40, RZ ;  /* 0x000000401c3c7824 */ /* 0x000fc400078e00ff */
[----:B------:R-:W-:Y:S02]  /*22b0*/  IMAD.SHL.U32 R61, R28, 0x20, RZ ;  /* 0x000000201c3d7824 */ /* 0x000fe400078e00ff */
[----:B------:R-:W-:Y:S02]  /*22c0*/  IMAD R59, R214, 0x20, R189 ;  /* 0x00000020d63b7824 */ /* 0x000fe400078e02bd */
[----:B------:R-:W-:Y:S02]  /*22d0*/  IMAD.SHL.U32 R56, R27, 0x2, RZ ;  /* 0x000000021b387824 */ /* 0x000fe400078e00ff */
[----:B------:R-:W-:Y:S01]  /*22e0*/  IMAD.IADD R54, R15, 0x1, R41 ;  /* 0x000000010f367824 */ /* 0x000fe200078e0229 */
[----:B0-----:R-:W-:Y:S01]  /*22f0*/  SHF.R.U32.HI R14, RZ, 0x7, R20 ;  /* 0x00000007ff0e7819 */ /* 0x001fe20000011614 */
[----:B------:R-:W-:-:S03]  /*2300*/  IMAD.WIDE.U32 R20, R39, R28, R8 ;  /* 0x0000001c27147225 */ /* 0x000fc600078e0008 */
[C---:B------:R-:W-:Y:S01]  /*2310*/  ISETP.NE.AND P6, PT, R14.reuse, 0x1, PT ;  /* 0x000000010e00780c */ /* 0x040fe20003fc5270 */
[----:B------:R-:W-:Y:S02]  /*2320*/  VIADD R58, R14, 0x8 ;  /* 0x000000080e3a7836 */ /* 0x000fe40000000000 */
[----:B------:R-:W-:Y:S02]  /*2330*/  IMAD.IADD R51, R37, 0x1, R5 ;  /* 0x0000000125337824 */ /* 0x000fe400078e0205 */
[----:B------:R-:W-:-:S08]  /*2340*/  IMAD.IADD R52, R5, 0x1, R21 ;  /* 0x0000000105347824 */ /* 0x000fd000078e0215 */
[----:B------:R-:W-:Y:S05]  /*2350*/  @!P6 WARPSYNC.ALL ;  /* 0x000000000000e948 */ /* 0x000fea0003800000 */
[----:B------:R-:W-:Y:S01]  /*2360*/  ULDC UR4, c[0x0][0x2f4] ;  /* 0x0000bd0000047ab9 */ /* 0x000fe20000000800 */
[----:B------:R-:W-:Y:S01]  /*2370*/  @!P6 BAR.SYNC.DEFER_BLOCKING 0x9, 0x100 ;  /* 0x024400000000eb1d */ /* 0x000fe20000010000 */
[----:B------:R-:W-:Y:S02]  /*2380*/  ISETP.GE.AND P1, PT, R16, UR4, PT ;  /* 0x0000000410007c0c */ /* 0x000fe4000bf26270 */
[----:B------:R-:W-:Y:S02]  /*2390*/  ISETP.GE.AND P2, PT, R187, UR4, PT ;  /* 0x00000004bb007c0c */ /* 0x000fe4000bf46270 */
[----:B----4-:R-:W-:-:S11]  /*23a0*/  SHF.R.S32.HI R57, RZ, 0x1f, R71 ;  /* 0x0000001fff397819 */ /* 0x010fd60000011447 */
.L_x_1790:
[----:B0-----:R-:W0:Y:S01]  /*23b0*/  LDC R78, c[0x0][0x430] ;  /* 0x00010c00ff4e7b82 */ /* 0x001e220000000800 */
[----:B------:R-:W-:Y:S02]  /*23c0*/  VIADD R45, R45, 0xffffffff ;  /* 0xffffffff2d2d7836 */ /* 0x000fe40000000000 */
[----:B------:R-:W-:Y:S02]  /*23d0*/  IMAD.MOV.U32 R79, RZ, RZ, RZ ;  /* 0x000000ffff4f7224 */ /* 0x000fe400078e00ff */
[----:B------:R-:W-:-:S03]  /*23e0*/  IMAD R7, R45, 0x40, R59 ;  /* 0x000000402d077824 */ /* 0x000fc600078e023b */
[----:B------:R-:W1:Y:S01]  /*23f0*/  LDC R83, c[0x0][0x3f4] ;  /* 0x0000fd00ff537b82 */ /* 0x000e620000000800 */
[----:B------:R-:W-:Y:S01]  /*2400*/  IMAD.IADD R9, R70, 0x1, R7 ;  /* 0x0000000146097824 */ /* 0x000fe200078e0207 */
[----:B------:R-:W-:-:S03]  /*2410*/  ISETP.GE.AND P3, PT, R7, R44, PT ;  /* 0x0000002c0700720c */ /* 0x000fc60003f66270 */
[----:B------:R-:W-:Y:S01]  /*2420*/  IMAD.MOV.U32 R7, RZ, RZ, R9 ;  /* 0x000000ffff077224 */ /* 0x000fe200078e0009 */
[----:B------:R-:W-:Y:S02]  /*2430*/  ISETP.GT.OR P3, PT, R59, 0x3f, P3 ;  /* 0x0000003f3b00780c */ /* 0x000fe40001f64670 */
[----:B0-----:R-:W-:-:S11]  /*2440*/  ISETP.NE.AND P4, PT, R78, 0x1, PT ;  /* 0x000000014e00780c */ /* 0x001fd60003f85270 */
[----:B---3--:R-:W0:Y:S08]  /*2450*/  @!P3 LDC.64 R4, c[0x0][0x428] ;  /* 0x00010a00ff04bb82 */ /* 0x008e300000000a00 */
        /* <DEDUP_REMOVED lines=12> */
[----:B------:R-:W-:-:S05]  /*2520*/  @!P3 LEA.HI.X R5, R2, R11, R0, 0x2, P4 ;  /* 0x0000000b0205b211 */ /* 0x000fca00020f1400 */
[----:B------:R0:W5:Y:S01]  /*2530*/  @!P3 LDG.E R79, desc[UR36][R4.64] ;  /* 0x00000024044fb981 */ /* 0x000162000c1e1900 */
[----:B-1----:R-:W-:Y:S01]  /*2540*/  ISETP.GE.AND P3, PT, R83, 0x1, PT ;  /* 0x000000015300780c */ /* 0x002fe20003f66270 */
[----:B------:R-:W-:Y:S01]  /*2550*/  IMAD.MOV R3, RZ, RZ, -R7 ;  /* 0x000000ffff037224 */ /* 0x000fe200078e0a07 */
[----:B------:R-:W-:Y:S01]  /*2560*/  ISETP.GT.AND P4, PT, R45, R46, PT ;  /* 0x0000002e2d00720c */ /* 0x000fe20003f84270 */
[----:B------:R-:W-:Y:S01]  /*2570*/  IMAD R73, R186, 0x4000, R212 ;  /* 0x00004000ba497824 */ /* 0x000fe200078e02d4 */
[----:B------:R-:W-:Y:S05]  /*2580*/  YIELD ;  /* 0x0000000000007946 */ /* 0x000fea0003800000 */
[----:B------:R-:W-:Y:S01]  /*2590*/  BSSY B0, `(.L_x_1737) ;  /* 0x00004c1000007945 */ /* 0x000fe20003800000 */
[----:B------:R-:W-:Y:S01]  /*25a0*/  IMAD R78, R78, R3, R9 ;  /* 0x000000034e4e7224 */ /* 0x000fe200078e0209 */
[----:B------:R-:W-:Y:S01]  /*25b0*/  P2R R75, PR, RZ, 0x10 ;  /* 0x00000010ff4b7803 */ /* 0x000fe20000000000 */
        /* <DEDUP_REMOVED lines=9> */
[----:B------:R-:W-:Y:S02]  /*2650*/  IMAD R4, R64, R45, RZ ;  /* 0x0000002d40047224 */ /* 0x000fe400078e02ff */
[----:B------:R-:W-:Y:S01]  /*2660*/  IMAD R5, R78, UR5, R5 ;  /* 0x000000054e057c24 */ /* 0x000fe2000f8e0205 */
[----:B------:R-:W-:Y:S01]  /*2670*/  ULDC.64 UR4, c[0x0][0x310] ;  /* 0x0000c40000047ab9 */ /* 0x000fe20000000a00 */
[----:B------:R-:W-:-:S02]  /*2680*/  IMAD R80, R45, -0x40, R44 ;  /* 0xffffffc02d507824 */ /* 0x000fc400078e022c */
[----:B------:R-:W-:Y:S02]  /*2690*/  IMAD R0, R76, UR4, RZ ;  /* 0x000000044c007c24 */ /* 0x000fe4000f8e02ff */
[----:B------:R-:W-:Y:S01]  /*26a0*/  IMAD.IADD R3, R3, 0x1, R5 ;  /* 0x0000000103037824 */ /* 0x000fe200078e0205 */
[----:B------:R-:W-:Y:S01]  /*26b0*/  SHF.R.S32.HI R5, RZ, 0x1f, R45 ;  /* 0x0000001fff057819 */ /* 0x000fe2000001142d */
[C---:B------:R-:W-:Y:S01]  /*26c0*/  IMAD R7, R79.reuse, UR5, R0 ;  /* 0x000000054f077c24 */ /* 0x040fe2000f8e0200 */
[----:B------:R-:W-:Y:S01]  /*26d0*/  VIMNMX R80, R80, 0x40, PT ;  /* 0x0000004050507848 */ /* 0x000fe20003fe0100 */
[----:B------:R-:W-:Y:S01]  /*26e0*/  IMAD.WIDE.U32 R2, R79, UR4, R2 ;  /* 0x000000044f027c25 */ /* 0x000fe2000f8e0002 */
[----:B------:R-:W-:-:S03]  /*26f0*/  ULDC.64 UR4, c[0x0][0x308] ;  /* 0x0000c20000047ab9 */ /* 0x000fc60000000a00 */
[----:B------:R-:W-:Y:S02]  /*2700*/  IMAD.IADD R3, R3, 0x1, R7 ;  /* 0x0000000103037824 */ /* 0x000fe400078e0207 */
[----:B------:R-:W-:Y:S02]  /*2710*/  IMAD R7, R74, UR4, RZ ;  /* 0x000000044a077c24 */ /* 0x000fe4000f8e02ff */
[----:B------:R-:W-:Y:S02]  /*2720*/  IMAD R0, R68, R45, RZ ;  /* 0x0000002d44007224 */ /* 0x000fe400078e02ff */
[----:B------:R-:W-:-:S04]  /*2730*/  IMAD.WIDE.U32 R2, R22, UR4, R2 ;  /* 0x0000000416027c25 */ /* 0x000fc8000f8e0002 */
[----:B------:R-:W-:Y:S01]  /*2740*/  IMAD R9, R22, UR5, R7 ;  /* 0x0000000516097c24 */ /* 0x000fe2000f8e0207 */
[----:B------:R-:W-:Y:S01]  /*2750*/  ULDC.64 UR4, c[0x0][0x2e8] ;  /* 0x0000ba0000047ab9 */ /* 0x000fe20000000a00 */
[C---:B------:R-:W-:Y:S01]  /*2760*/  IMAD R11, R5.reuse, R66, R0 ;  /* 0x00000042050b7224 */ /* 0x040fe200078e0200 */
[----:B------:R-:W-:Y:S01]  /*2770*/  IADD3 R0, P4, R2, UR4, RZ ;  /* 0x0000000402007c10 */ /* 0x000fe2000ff9e0ff */
[----:B------:R-:W-:Y:S02]  /*2780*/  IMAD R13, R5, R60, R4 ;  /* 0x0000003c050d7224 */ /* 0x000fe400078e0204 */
[----:B------:R-:W-:Y:S01]  /*2790*/  IMAD.WIDE.U32 R6, R66, R45, RZ ;  /* 0x0000002d42067225 */ /* 0x000fe200078e00ff */
[----:B------:R-:W-:-:S03]  /*27a0*/  IADD3.X R2, R3, UR5, R9, P4, !PT ;  /* 0x0000000503027c10 */ /* 0x000fc6000a7fe409 */
[----:B------:R-:W-:Y:S01]  /*27b0*/  IMAD.WIDE.U32 R4, R60, R45, RZ ;  /* 0x0000002d3c047225 */ /* 0x000fe200078e00ff */
[----:B------:R-:W-:-:S03]  /*27c0*/  IADD3 R14, R7, R11, RZ ;  /* 0x0000000b070e7210 */ /* 0x000fc60007ffe0ff */
[----:B------:R-:W-:Y:S01]  /*27d0*/  IMAD.IADD R81, R5, 0x1, R13 ;  /* 0x0000000105517824 */ /* 0x000fe200078e020d */
[----:B------:R-:W-:Y:S06]  /*27e0*/  @!P3 BRA `(.L_x_1739) ;  /* 0x00000020009cb947 */ /* 0x000fec0003800000 */
[----:B------:R-:W-:Y:S01]  /*27f0*/  ISETP.GE.AND P3, PT, R189, R80, PT ;  /* 0x00000050bd00720c */ /* 0x000fe20003f66270 */
[----:B------:R-:W-:Y:S01]  /*2800*/  BSSY B1, `(.L_x_1740) ;  /* 0x0000017000017945 */ /* 0x000fe20003800000 */
[----:B------:R-:W-:Y:S02]  /*2810*/  CS2R R8, SRZ ;  /* 0x0000000000087805 */ /* 0x000fe4000001ff00 */
[----:B------:R-:W-:Y:S02]  /*2820*/  CS2R R32, SRZ ;  /* 0x0000000000207805 */ /* 0x000fe4000001ff00 */
[----:B------:R-:W-:Y:S02]  /*2830*/  CS2R R34, SRZ ;  /* 0x0000000000227805 */ /* 0x000fe4000001ff00 */
[----:B------:R-:W-:Y:S02]  /*2840*/  CS2R R30, SRZ ;  /* 0x00000000001e7805 */ /* 0x000fe4000001ff00 */
[----:B------:R-:W-:-:S03]  /*2850*/  CS2R R48, SRZ ;  /* 0x0000000000307805 */ /* 0x000fc6000001ff00 */
[----:B------:R-:W-:Y:S05]  /*2860*/  @P3 BRA `(.L_x_1741) ;  /* 0x0000000000403947 */ /* 0x000fea0003800000 */
        /* <DEDUP_REMOVED lines=16> */
.L_x_1741:
[----:B------:R-:W-:Y:S05]  /*2970*/  BSYNC B1 ;  /* 0x0000000000017941 */ /* 0x000fea0003800000 */
.L_x_1740:
[----:B------:R-:W-:Y:S01]  /*2980*/  ISETP.GE.AND P4, PT, R227, R80, PT ;  /* 0x00000050e300720c */ /* 0x000fe20003f86270 */
[----:B------:R-:W-:Y:S01]  /*2990*/  BSSY B1, `(.L_x_1742) ;  /* 0x000001b000017945 */ /* 0x000fe20003800000 */
[----:B------:R-:W-:Y:S02]  /*29a0*/  CS2R R26, SRZ ;  /* 0x00000000001a7805 */ /* 0x000fe4000001ff00 */
[----:B------:R-:W-:Y:S01]  /*29b0*/  CS2R R24, SRZ ;  /* 0x0000000000187805 */ /* 0x000fe2000001ff00 */
[----:B-----5:R-:W-:Y:S01]  /*29c0*/  IMAD.MOV.U32 R84, RZ, RZ, R32 ;  /* 0x000000ffff547224 */ /* 0x020fe200078e0020 */
[----:B------:R-:W-:Y:S01]  /*29d0*/  CS2R R28, SRZ ;  /* 0x00000000001c7805 */ /* 0x000fe2000001ff00 */
[----:B------:R-:W-:-:S06]  /*29e0*/  IMAD.MOV.U32 R96, RZ, RZ, R34 ;  /* 0x000000ffff607224 */ /* 0x000fcc00078e0022 */
[----:B------:R-:W-:Y:S05]  /*29f0*/  @P4 BRA `(.L_x_1743) ;  /* 0x0000000000504947 */ /* 0x000fea0003800000 */
        /* <DEDUP_REMOVED lines=20> */
.L_x_1743:
[----:B------:R-:W-:Y:S05]  /*2b40*/  BSYNC B1 ;  /* 0x0000000000017941 */ /* 0x000fea0003800000 */
.L_x_1742:
[----:B------:R-:W-:Y:S01]  /*2b50*/  UISETP.NE.AND UP0, UPT, UR61, 0x3, UPT ;  /* 0x000000033d00788c */ /* 0x000fe2000bf05270 */
[----:B------:R-:W-:Y:S01]  /*2b60*/  IMAD.MOV.U32 R87, RZ, RZ, R30 ;  /* 0x000000ffff577224 */ /* 0x000fe200078e001e */
[----:B-----5:R-:W-:Y:S01]  /*2b70*/  MOV R82, R24 ;  /* 0x0000001800527202 */ /* 0x020fe20000000f00 */
[----:B------:R-:W-:Y:S02]  /*2b80*/  IMAD.MOV.U32 R93, RZ, RZ, R48 ;  /* 0x000000ffff5d7224 */ /* 0x000fe400078e0030 */
[----:B------:R-:W-:Y:S01]  /*2b90*/  IMAD.MOV.U32 R38, RZ, RZ, R8 ;  /* 0x000000ffff267224 */ /* 0x000fe200078e0008 */
[----:B------:R-:W-:Y:S01]  /*2ba0*/  PLOP3.LUT P5, PT, PT, PT, UP0, 0x80, 0x0 ;  /* 0x000000000000781c */ /* 0x000fe20003faf008 */
[----:B------:R-:W-:Y:S02]  /*2bb0*/  IMAD.MOV.U32 R85, RZ, RZ, R26 ;  /* 0x000000ffff557224 */ /* 0x000fe400078e001a */
[----:B------:R-:W-:-:S10]  /*2bc0*/  IMAD.MOV.U32 R86, RZ, RZ, R28 ;  /* 0x000000ffff567224 */ /* 0x000fd400078e001c */
[----:B------:R-:W-:Y:S05]  /*2bd0*/  @!P5 BRA `(.L_x_1744) ;  /* 0x000000000004d947 */ /* 0x000fea0003800000 */
[----:B------:R-:W-:Y:S01]  /*2be0*/  BPT.TRAP 0x1 ;  /* 0x000000040000795c */ /* 0x000fe20000300000 */
.L_x_1744:
[----:B------:R-:W-:Y:S01]  /*2bf0*/  IMAD R72, R186, 0x8, R184 ;  /* 0x00000008ba487824 */ /* 0x000fe200078e02b8 */
[----:B------:R-:W-:Y:S01]  /*2c00*/  SHF.L.U32 R81, R195, 0x1f, RZ ;  /* 0x0000001fc3517819 */ /* 0x000fe200000006ff */
[----:B------:R-:W-:Y:S03]  /*2c10*/  BSSY B1, `(.L_x_1745) ;  /* 0x0000003000017945 */ /* 0x000fe60003800000 */
[----:B------:R-:W2:Y:S02]  /*2c20*/  SYNCS.PHASECHK.TRANS64.TRYWAIT P6, [R72+URZ+0x28490], R81 ;  /* 0x02849051480075a7 */ /* 0x000ea400080c017f */
[----:B--2---:R-:W-:Y:S05]  /*2c30*/  @!P6 BRA `(.L_x_1746) ;  /* 0x0000024c000ce947 */ /* 0x004fea0003800000 */
.L_x_2115:
[----:B------:R-:W-:Y:S05]  /*2c40*/  BSYNC B1 ;  /* 0x0000000000017941 */ /* 0x000fea0003800000 */
.L_x_1745:
[----:B------:R-:W-:-:S03]  /*2c50*/  UMOV UR4, 0xffffffff ;  /* 0xffffffff00047882 */ /* 0x000fc60000000000 */
[----:B------:R-:W-:Y:S05]  /*2c60*/  BRA.DIV UR4, `(.L_x_1747) ;  /* 0x0000024e04147947 */ /* 0x000fea000b800000 */
[----:B------:R3:W4:Y:S04]  /*2c70*/  SHFL.IDX PT, R3, R2, RZ, 0x181f ;  /* 0x00181fff02037589 */ /* 0x00072800000e0000 */
[----:B------:R3:W0:Y:S02]  /*2c80*/  SHFL.IDX PT, R14, R0, RZ, 0x181f ;  /* 0x00181fff000e7589 */ /* 0x00062400000e0000 */
.L_x_2119:
[----:B------:R-:W-:Y:S04]  /*2c90*/  BSSY B1, `(.L_x_1748) ;  /* 0x00000ef000017945 */ /* 0x000fe80003800000 */
[----:B------:R-:W-:Y:S05]  /*2ca0*/  @P3 BRA `(.L_x_1749) ;  /* 0x0000000c00b43947 */ /* 0x000fea0003800000 */
[----:B------:R-:W-:Y:S04]  /*2cb0*/  BSSY B2, `(.L_x_1750) ;  /* 0x0000076000027945 */ /* 0x000fe80003800000 */
[----:B------:R-:W-:Y:S05]  /*2cc0*/  @P1 BRA `(.L_x_1751) ;  /* 0x0000000400d01947 */ /* 0x000fea0003800000 */
[----:B-1----:R1:W1:Y:S01]  /*2cd0*/  LDS.128 R4, [R73+0x20000] ;  /* 0x0200000049047984 */ /* 0x0022620000000c00 */
[----:B0-----:R-:W-:Y:S01]  /*2ce0*/  IADD3 R10, P3, R16, R14, RZ ;  /* 0x0000000e100a7210 */ /* 0x001fe20007f7e0ff */
[----:B------:R-:W-:Y:S04]  /*2cf0*/  BSSY B3, `(.L_x_1752) ;  /* 0x0000070000037945 */ /* 0x000fe80003800000 */
[----:B----4-:R-:W-:Y:S01]  /*2d00*/  IMAD.X R11, R3, 0x1, R17, P3 ;  /* 0x00000001030b7824 */ /* 0x010fe200018e0611 */
[----:B------:R-:W-:-:S13]  /*2d10*/  ISETP.GE.AND P3, PT, R18, R83, PT ;  /* 0x000000531200720c */ /* 0x000fda0003f66270 */
[----:B------:R-:W-:Y:S05]  /*2d20*/  @P3 BRA `(.L_x_1753) ;  /* 0x0000000400b03947 */ /* 0x000fea0003800000 */
[--C-:B------:R-:W-:Y:S01]  /*2d30*/  SHF.R.U32.HI R91, RZ, 0x10, R35.reuse ;  /* 0x00000010ff5b7819 */ /* 0x100fe20000011623 */
[----:B-1----:R-:W-:Y:S01]  /*2d40*/  IMAD.MOV.U32 R13, RZ, RZ, R6 ;  /* 0x000000ffff0d7224 */ /* 0x002fe200078e0006 */
[----:B------:R-:W-:Y:S01]  /*2d50*/  SHF.R.U32.HI R90, RZ, 0x8, R35 ;  /* 0x00000008ff5a7819 */ /* 0x000fe20000011623 */
[----:B------:R-:W-:Y:S01]  /*2d60*/  IMAD.MOV.U32 R15, RZ, RZ, R7 ;  /* 0x000000ffff0f7224 */ /* 0x000fe200078e0007 */
[----:B------:R-:W-:Y:S02]  /*2d70*/  LOP3.LUT R12, R35, 0xff, RZ, 0xc0, !PT ;  /* 0x000000ff230c7812 */ /* 0x000fe400078ec0ff */
[----:B------:R-:W-:Y:S01]  /*2d80*/  SHF.R.U32.HI R89, RZ, 0x18, R35 ;  /* 0x00000018ff597819 */ /* 0x000fe20000011623 */
[----:B------:R-:W-:Y:S01]  /*2d90*/  IMAD.SHL.U32 R6, R90, 0x100, RZ ;  /* 0x000001005a067824 */ /* 0x000fe200078e00ff */
[----:B------:R-:W-:Y:S02]  /*2da0*/  SHF.R.U32.HI R48, RZ, 0x8, R49 ;  /* 0x00000008ff307819 */ /* 0x000fe40000011631 */
[----:B------:R-:W-:-:S02]  /*2db0*/  LOP3.LUT R34, R49, 0xff, RZ, 0xc0, !PT ;  /* 0x000000ff31227812 */ /* 0x000fc400078ec0ff */
[--C-:B------:R-:W-:Y:S02]  /*2dc0*/  SHF.R.U32.HI R35, RZ, 0x18, R49.reuse ;  /* 0x00000018ff237819 */ /* 0x100fe40000011631 */
[----:B------:R-:W-:Y:S02]  /*2dd0*/  SHF.R.U32.HI R88, RZ, 0x10, R49 ;  /* 0x00000010ff587819 */ /* 0x000fe40000011631 */
[----:B------:R-:W-:Y:S01]  /*2de0*/  PRMT R35, R35, 0x654, R34 ;  /* 0x0000065423237816 */ /* 0x000fe20000000022 */
[----:B------:R-:W-:Y:S01]  /*2df0*/  IMAD.SHL.U32 R34, R48, 0x100, RZ ;  /* 0x0000010030227824 */ /* 0x000fe200078e00ff */
[----:B------:R-:W-:-:S04]  /*2e00*/  PRMT R7, R89, 0x654, R12 ;  /* 0x0000065459077816 */ /* 0x000fc8000000000c */
[----:B------:R-:W-:Y:S01]  /*2e10*/  LOP3.LUT R49, R35, 0xff00, R34, 0xf8, !PT ;  /* 0x0000ff0023317812 */ /* 0x000fe200078ef822 */
[----:B------:R-:W-:Y:S01]  /*2e20*/  IMAD.U32 R34, R88, 0x10000, RZ ;  /* 0x0001000058227824 */ /* 0x000fe200078e00ff */
[----:B------:R-:W-:Y:S02]  /*2e30*/  LOP3.LUT R12, R7, 0xff00, R6, 0xf8, !PT ;  /* 0x0000ff00070c7812 */ /* 0x000fe400078ef806 */
[----:B------:R-:W-:Y:S02]  /*2e40*/  SHF.L.U32 R7, R91, 0x10, RZ ;  /* 0x000000105b077819 */ /* 0x000fe400000006ff */
[----:B------:R-:W-:Y:S02]  /*2e50*/  F2FP.F16.E4M3.UNPACK_B R35, R93.H1 ;  /* 0x0000005dff23723e */ /* 0x000fe400030006ff */
[-C--:B------:R-:W-:Y:S02]  /*2e60*/  F2FP.F16.E4M3.UNPACK_B R6, R5.reuse ;  /* 0x00000005ff06723e */ /* 0x080fe400020006ff */
[----:B------:R-:W-:Y:S01]  /*2e70*/  F2FP.F16.E4M3.UNPACK_B R5, R5.H1 ;  /* 0x00000005ff05723e */ /* 0x000fe200030006ff */
[--C-:B------:R-:W-:Y:S01]  /*2e80*/  HADD2.F32 R88, -RZ, R35.reuse.H1_H1 ;  /* 0x30000023ff587230 */ /* 0x100fe20000004100 */
[----:B------:R-:W-:Y:S01]  /*2e90*/  LOP3.LUT R89, R49, 0xff0000, R34, 0xf8, !PT ;  /* 0x00ff000031597812 */ /* 0x000fe200078ef822 */
[----:B------:R-:W-:Y:S01]  /*2ea0*/  HADD2.F32 R49, -RZ, R35.H0_H0 ;  /* 0x20000023ff317230 */ /* 0x000fe20000004100 */
[----:B------:R-:W-:Y:S01]  /*2eb0*/  LOP3.LUT R48, R12, 0xff0000, R7, 0xf8, !PT ;  /* 0x00ff00000c307812 */ /* 0x000fe200078ef807 */
[----:B------:R-:W-:Y:S01]  /*2ec0*/  HADD2.F32 R7, -RZ, R6.H1_H1 ;  /* 0x30000006ff077230 */ /* 0x000fe20000004100 */
[----:B------:R-:W-:Y:S01]  /*2ed0*/  F2FP.F16.E4M3.UNPACK_B R34, R96.H1 ;  /* 0x00000060ff22723e */ /* 0x000fe200030006ff */
[----:B------:R-:W-:-:S02]  /*2ee0*/  HADD2.F32 R12, -RZ, R5.H1_H1 ;  /* 0x30000005ff0c7230 */ /* 0x000fc40000004100 */
[----:B------:R-:W-:Y:S02]  /*2ef0*/  HADD2.F32 R6, -RZ, R6.H0_H0 ;  /* 0x20000006ff067230 */ /* 0x000fe40000004100 */
[-C--:B------:R-:W-:Y:S01]  /*2f00*/  FMUL.FTZ R91, R7, R49.reuse ;  /* 0x00000031075b7220 */ /* 0x080fe20000410000 */
[--C-:B------:R-:W-:Y:S02]  /*2f10*/  HADD2.F32 R35, -RZ, R34.reuse.H0_H0 ;  /* 0x20000022ff237230 */ /* 0x100fe40000004100 */
[-C--:B------:R-:W-:Y:S01]  /*2f20*/  FMUL.FTZ R94, R12, R88.reuse ;  /* 0x000000580c5e7220 */ /* 0x080fe20000410000 */
[----:B------:R-:W-:Y:S02]  /*2f30*/  HADD2.F32 R5, -RZ, R5.H0_H0 ;  /* 0x20000005ff057230 */ /* 0x000fe40000004100 */
[C---:B------:R-:W-:Y:S01]  /*2f40*/  FMUL.FTZ R90, R6.reuse, R49 ;  /* 0x00000031065a7220 */ /* 0x040fe20000410000 */
[----:B------:R-:W-:Y:S02]  /*2f50*/  HADD2.F32 R34, -RZ, R34.H1_H1 ;  /* 0x30000022ff227230 */ /* 0x000fe40000004100 */
[----:B------:R-:W-:Y:S01]  /*2f60*/  FFMA.FTZ R92, R6, R35, -R91 ;  /* 0x00000023065c7223 */ /* 0x000fe2000001085b */
[----:B------:R-:W-:Y:S01]  /*2f70*/  F2FP.F16.E4M3.UNPACK_B R6, R93 ;  /* 0x0000005dff06723e */ /* 0x000fe200020006ff */
[----:B------:R-:W-:Y:S01]  /*2f80*/  FMUL.FTZ R49, R5, R88 ;  /* 0x0000005805317220 */ /* 0x000fe20000410000 */
[----:B------:R-:W-:Y:S01]  /*2f90*/  FFMA.FTZ R93, R7, R35, R90 ;  /* 0x00000023075d7223 */ /* 0x000fe2000001005a */
[----:B------:R-:W-:Y:S01]  /*2fa0*/  FFMA.FTZ R94, R5, R34, -R94 ;  /* 0x00000022055e7223 */ /* 0x000fe2000001085e */
[----:B------:R-:W-:Y:S01]  /*2fb0*/  F2FP.F16.E4M3.UNPACK_B R5, R4.H1 ;  /* 0x00000004ff05723e */ /* 0x000fe200030006ff */
[----:B------:R-:W-:Y:S01]  /*2fc0*/  FFMA.FTZ R95, R12, R34, R49 ;  /* 0x000000220c5f7223 */ /* 0x000fe20000010031 */
[----:B------:R-:W-:Y:S01]  /*2fd0*/  F2FP.F16.E4M3.UNPACK_B R4, R4 ;  /* 0x00000004ff04723e */ /* 0x000fe200020006ff */
[--C-:B------:R-:W-:Y:S01]  /*2fe0*/  HADD2.F32 R49, -RZ, R6.reuse.H1_H1 ;  /* 0x30000006ff317230 */ /* 0x100fe20000004100 */
[----:B------:R-:W-:Y:S01]  /*2ff0*/  F2FP.F16.E4M3.UNPACK_B R12, R96 ;  /* 0x00000060ff0c723e */ /* 0x000fe200020006ff */
[----:B------:R-:W-:Y:S01]  /*3000*/  HADD2.F32 R35, -RZ, R6.H0_H0 ;  /* 0x20000006ff237230 */ /* 0x000fe20000004100 */
[----:B------:R-:W-:Y:S01]  /*3010*/  F2FP.SATFINITE.E4M3.F32.PACK_AB_MERGE_C R98, R95, R94, RZ ;  /* 0x0000005e5f62723e */ /* 0x000fe200048070ff */
[----:B------:R-:W-:-:S02]  /*3020*/  HADD2.F32 R6, -RZ, R5.H0_H0 ;  /* 0x20000005ff067230 */ /* 0x000fc40000004100 */
[----:B------:R-:W-:Y:S02]  /*3030*/  HADD2.F32 R7, -RZ, R5.H1_H1 ;  /* 0x30000005ff077230 */ /* 0x000fe40000004100 */
[--C-:B------:R-:W-:Y:S02]  /*3040*/  HADD2.F32 R5, -RZ, R4.reuse.H0_H0 ;  /* 0x20000004ff057230 */ /* 0x100fe40000004100 */
[-C--:B------:R-:W-:Y:S01]  /*3050*/  FMUL.FTZ R90, R6, R49.reuse ;  /* 0x00000031065a7220 */ /* 0x080fe20000410000 */
[----:B------:R-:W-:Y:S02]  /*3060*/  HADD2.F32 R4, -RZ, R4.H1_H1 ;  /* 0x30000004ff047230 */ /* 0x000fe40000004100 */
[----:B------:R-:W-:Y:S01]  /*3070*/  FMUL.FTZ R91, R7, R49 ;  /* 0x00000031075b7220 */ /* 0x000fe20000410000 */
[--C-:B------:R-:W-:Y:S02]  /*3080*/  HADD2.F32 R34, -RZ, R12.reuse.H1_H1 ;  /* 0x3000000cff227230 */ /* 0x100fe40000004100 */
[----:B------:R-:W-:-:S02]  /*3090*/  HADD2.F32 R12, -RZ, R12.H0_H0 ;  /* 0x2000000cff0c7230 */ /* 0x000fc40000004100 */
[-C--:B------:R-:W-:Y:S01]  /*30a0*/  FMUL.FTZ R88, R4, R35.reuse ;  /* 0x0000002304587220 */ /* 0x080fe20000410000 */
[----:B------:R-:W-:Y:S01]  /*30b0*/  FMUL.FTZ R35, R5, R35 ;  /* 0x0000002305237220 */ /* 0x000fe20000410000 */
[-C--:B------:R-:W-:Y:S01]  /*30c0*/  FFMA.FTZ R6, R6, R34.reuse, -R91 ;  /* 0x0000002206067223 */ /* 0x080fe2000001085b */
[----:B------:R-:W-:Y:S01]  /*30d0*/  FFMA.FTZ R7, R7, R34, R90 ;  /* 0x0000002207077223 */ /* 0x000fe2000001005a */
[-C--:B------:R-:W-:Y:S01]  /*30e0*/  FFMA.FTZ R90, R5, R12.reuse, -R88 ;  /* 0x0000000c055a7223 */ /* 0x080fe20000010858 */
[----:B------:R-:W-:Y:S01]  /*30f0*/  FFMA.FTZ R91, R4, R12, R35 ;  /* 0x0000000c045b7223 */ /* 0x000fe20000010023 */
[----:B------:R-:W-:Y:S02]  /*3100*/  F2FP.F16.E4M3.UNPACK_B R5, R15.H1 ;  /* 0x0000000fff05723e */ /* 0x000fe400030006ff */
[----:B------:R-:W-:Y:S02]  /*3110*/  F2FP.F16.E4M3.UNPACK_B R35, R89.H1 ;  /* 0x00000059ff23723e */ /* 0x000fe400030006ff */
[----:B------:R-:W-:Y:S01]  /*3120*/  F2FP.SATFINITE.E4M3.F32.PACK_AB_MERGE_C R97, R7, R6, RZ ;  /* 0x000000060761723e */ /* 0x000fe200048070ff */
[----:B------:R-:W-:Y:S01]  /*3130*/  HADD2.F32 R7, -RZ, R5.H1_H1 ;  /* 0x30000005ff077230 */ /* 0x000fe20000004100 */
[-C--:B------:R-:W-:Y:S01]  /*3140*/  F2FP.F16.E4M3.UNPACK_B R12, R48.reuse.H1 ;  /* 0x00000030ff0c723e */ /* 0x080fe200030006ff */
[----:B------:R-:W-:Y:S01]  /*3150*/  HADD2.F32 R88, -RZ, R35.H1_H1 ;  /* 0x30000023ff587230 */ /* 0x000fe20000004100 */
[----:B------:R-:W-:Y:S01]  /*3160*/  F2FP.F16.E4M3.UNPACK_B R4, R13.H1 ;  /* 0x0000000dff04723e */ /* 0x000fe200030006ff */
[----:B------:R-:W-:Y:S01]  /*3170*/  HADD2.F32 R6, -RZ, R5.H0_H0 ;  /* 0x20000005ff067230 */ /* 0x000fe20000004100 */
        /* <DEDUP_REMOVED lines=9> */
[----:B------:R-:W-:Y:S01]  /*3210*/  HADD2.F32 R6, -RZ, R48.H1_H1 ;  /* 0x30000030ff067230 */ /* 0x000fe20000004100 */
[----:B------:R-:W-:Y:S01]  /*3220*/  F2FP.F16.E4M3.UNPACK_B R15, R15 ;  /* 0x0000000fff0f723e */ /* 0x000fe200020006ff */
[-C--:B------:R-:W-:Y:S01]  /*3230*/  FMUL.FTZ R95, R5, R49.reuse ;  /* 0x00000031055f7220 */ /* 0x080fe20000410000 */
[----:B------:R-:W-:Y:S01]  /*3240*/  FMUL.FTZ R88, R4, R49 ;  /* 0x0000003104587220 */ /* 0x000fe20000410000 */
[----:B------:R-:W-:Y:S01]  /*3250*/  F2FP.F16.E4M3.UNPACK_B R13, R13 ;  /* 0x0000000dff0d723e */ /* 0x000fe200020006ff */
[----:B------:R-:W-:-:S02]  /*3260*/  HADD2.F32 R89, -RZ, R89.H0_H0 ;  /* 0x20000059ff597230 */ /* 0x000fc40000004100 */
[-C--:B------:R-:W-:Y:S01]  /*3270*/  FFMA.FTZ R95, R4, R6.reuse, -R95 ;  /* 0x00000006045f7223 */ /* 0x080fe2000001085f */
[----:B------:R-:W-:Y:S01]  /*3280*/  FFMA.FTZ R88, R5, R6, R88 ;  /* 0x0000000605587223 */ /* 0x000fe20000010058 */
[--C-:B------:R-:W-:Y:S02]  /*3290*/  HADD2.F32 R5, -RZ, R15.reuse.H0_H0 ;  /* 0x2000000fff057230 */ /* 0x100fe40000004100 */
[----:B------:R-:W-:Y:S01]  /*32a0*/  FFMA.FTZ R49, R7, R34, R94 ;  /* 0x0000002207317223 */ /* 0x000fe2000001005e */
[----:B------:R-:W-:Y:S02]  /*32b0*/  HADD2.F32 R15, -RZ, R15.H1_H1 ;  /* 0x3000000fff0f7230 */ /* 0x000fe40000004100 */
[----:B------:R-:W-:Y:S01]  /*32c0*/  HADD2.F32 R6, -RZ, R35.H0_H0 ;  /* 0x20000023ff067230 */ /* 0x000fe20000004100 */
[----:B------:R-:W-:Y:S01]  /*32d0*/  F2FP.SATFINITE.E4M3.F32.PACK_AB_MERGE_C R88, R88, R95, RZ ;  /* 0x0000005f5858723e */ /* 0x000fe200048070ff */
[--C-:B------:R-:W-:Y:S01]  /*32e0*/  HADD2.F32 R4, -RZ, R13.reuse.H0_H0 ;  /* 0x2000000dff047230 */ /* 0x100fe20000004100 */
[----:B------:R-:W-:Y:S01]  /*32f0*/  F2FP.SATFINITE.E4M3.F32.PACK_AB_MERGE_C R49, R49, R96, RZ ;  /* 0x000000603131723e */ /* 0x000fe200048070ff */
[----:B------:R-:W-:-:S02]  /*3300*/  HADD2.F32 R13, -RZ, R13.H1_H1 ;  /* 0x3000000dff0d7230 */ /* 0x000fc40000004100 */
[-C--:B------:R-:W-:Y:S01]  /*3310*/  FMUL.FTZ R34, R15, R6.reuse ;  /* 0x000000060f227220 */ /* 0x080fe20000410000 */
[----:B------:R-:W-:Y:S02]  /*3320*/  HADD2.F32 R48, -RZ, R48.H0_H0 ;  /* 0x20000030ff307230 */ /* 0x000fe40000004100 */
[----:B------:R-:W-:Y:S01]  /*3330*/  FMUL.FTZ R94, R5, R6 ;  /* 0x00000006055e7220 */ /* 0x000fe20000410000 */
[----:B------:R-:W-:Y:S02]  /*3340*/  HADD2.F32 R12, -RZ, R12.H0_H0 ;  /* 0x2000000cff0c7230 */ /* 0x000fe40000004100 */
[-C--:B------:R-:W-:Y:S01]  /*3350*/  FMUL.FTZ R7, R13, R89.reuse ;  /* 0x000000590d077220 */ /* 0x080fe20000410000 */
[----:B------:R-:W-:-:S03]  /*3360*/  FMUL.FTZ R6, R4, R89 ;  /* 0x0000005904067220 */ /* 0x000fc60000410000 */
[-C--:B------:R-:W-:Y:S01]  /*3370*/  FFMA.FTZ R7, R4, R48.reuse, -R7 ;  /* 0x0000003004077223 */ /* 0x080fe20000010807 */
[----:B------:R-:W-:Y:S01]  /*3380*/  FFMA.FTZ R6, R13, R48, R6 ;  /* 0x000000300d067223 */ /* 0x000fe20000010006 */
[-C--:B------:R-:W-:Y:S01]  /*3390*/  FFMA.FTZ R34, R5, R12.reuse, -R34 ;  /* 0x0000000c05227223 */ /* 0x080fe20000010822 */
[----:B------:R-:W-:Y:S01]  /*33a0*/  FFMA.FTZ R15, R15, R12, R94 ;  /* 0x0000000c0f0f7223 */ /* 0x000fe2000001005e */
[----:B------:R-:W-:Y:S02]  /*33b0*/  F2FP.SATFINITE.E4M3.F32.PACK_AB_MERGE_C R5, R93, R92, R98 ;  /* 0x0000005c5d05723e */ /* 0x000fe40004807062 */
[----:B------:R-:W-:Y:S02]  /*33c0*/  F2FP.SATFINITE.E4M3.F32.PACK_AB_MERGE_C R6, R6, R7, R88 ;  /* 0x000000070606723e */ /* 0x000fe40004807058 */
[----:B------:R-:W-:Y:S02]  /*33d0*/  F2FP.SATFINITE.E4M3.F32.PACK_AB_MERGE_C R4, R91, R90, R97 ;  /* 0x0000005a5b04723e */ /* 0x000fe40004807061 */
[----:B------:R-:W-:-:S07]  /*33e0*/  F2FP.SATFINITE.E4M3.F32.PACK_AB_MERGE_C R7, R15, R34, R49 ;  /* 0x000000220f07723e */ /* 0x000fce0004807031 */
.L_x_1753:
[----:B------:R-:W-:Y:S05]  /*33f0*/  BSYNC B3 ;  /* 0x0000000000037941 */ /* 0x000fea0003800000 */
.L_x_1752:
[----:B-1----:R0:W-:Y:S02]  /*3400*/  ST.E.128 desc[UR36][R10.64], R4 ;  /* 0x000000040a007985 */ /* 0x0021e4000c101d24 */
.L_x_1751:
[----:B------:R-:W-:Y:S05]  /*3410*/  BSYNC B2 ;  /* 0x0000000000027941 */ /* 0x000fea0003800000 */
.L_x_1750:
[----:B------:R-:W-:Y:S05]  /*3420*/  @P2 BRA `(.L_x_1749) ;  /* 0x0000000400d42947 */ /* 0x000fea0003800000 */
[----:B01----:R0:W1:Y:S01]  /*3430*/  LDS.128 R4, [R73+0x22000] ;  /* 0x0220000049047984 */ /* 0x0030620000000c00 */
[----:B------:R-:W-:Y:S01]  /*3440*/  IADD3 R14, P3, R187, R14, RZ ;  /* 0x0000000ebb0e7210 */ /* 0x000fe20007f7e0ff */
[----:B------:R-:W-:Y:S04]  /*3450*/  BSSY B2, `(.L_x_1754) ;  /* 0x0000071000027945 */ /* 0x000fe80003800000 */
[----:B----4-:R-:W-:Y:S01]  /*3460*/  IMAD.X R15, R3, 0x1, R194, P3 ;  /* 0x00000001030f7824 */ /* 0x010fe200018e06c2 */
[----:B------:R-:W-:-:S13]  /*3470*/  ISETP.GE.AND P3, PT, R191, R83, PT ;  /* 0x00000053bf00720c */ /* 0x000fda0003f66270 */
[----:B0-----:R-:W-:Y:S05]  /*3480*/  @P3 BRA `(.L_x_1755) ;  /* 0x0000000400b43947 */ /* 0x001fea0003800000 */
[----:B------:R-:W-:Y:S01]  /*3490*/  SHF.R.U32.HI R13, RZ, 0x8, R31 ;  /* 0x00000008ff0d7819 */ /* 0x000fe2000001161f */
[----:B-1----:R-:W-:Y:S01]  /*34a0*/  IMAD.MOV.U32 R11, RZ, RZ, R7 ;  /* 0x000000ffff0b7224 */ /* 0x002fe200078e0007 */
[--C-:B------:R-:W-:Y:S01]  /*34b0*/  SHF.R.U32.HI R34, RZ, 0x18, R33.reuse ;  /* 0x00000018ff227819 */ /* 0x100fe20000011621 */
[----:B------:R-:W-:Y:S01]  /*34c0*/  IMAD.MOV.U32 R10, RZ, RZ, R6 ;  /* 0x000000ffff0a7224 */ /* 0x000fe200078e0006 */
[----:B------:R-:W-:Y:S01]  /*34d0*/  LOP3.LUT R3, R33, 0xff, RZ, 0xc0, !PT ;  /* 0x000000ff21037812 */ /* 0x000fe200078ec0ff */
[----:B------:R-:W-:Y:S01]  /*34e0*/  IMAD.SHL.U32 R7, R13, 0x100, RZ ;  /* 0x000001000d077824 */ /* 0x000fe200078e00ff */
[--C-:B------:R-:W-:Y:S02]  /*34f0*/  SHF.R.U32.HI R32, RZ, 0x8, R33.reuse ;  /* 0x00000008ff207819 */ /* 0x100fe40000011621 */
[----:B------:R-:W-:Y:S02]  /*3500*/  SHF.R.U32.HI R30, RZ, 0x10, R33 ;  /* 0x00000010ff1e7819 */ /* 0x000fe40000011621 */
[----:B------:R-:W-:Y:S01]  /*3510*/  SHF.R.U32.HI R33, RZ, 0x18, R31 ;  /* 0x00000018ff217819 */ /* 0x000fe2000001161f */
[----:B------:R-:W-:Y:S01]  /*3520*/  IMAD.SHL.U32 R6, R32, 0x100, RZ ;  /* 0x0000010020067824 */ /* 0x000fe200078e00ff */
[----:B------:R-:W-:-:S02]  /*3530*/  LOP3.LUT R12, R31, 0xff, RZ, 0xc0, !PT ;  /* 0x000000ff1f0c7812 */ /* 0x000fc400078ec0ff */
[----:B------:R-:W-:Y:S02]  /*3540*/  SHF.R.U32.HI R31, RZ, 0x10, R31 ;  /* 0x00000010ff1f7819 */ /* 0x000fe4000001161f */
[----:B------:R-:W-:Y:S02]  /*3550*/  PRMT R12, R33, 0x654, R12 ;  /* 0x00000654210c7816 */ /* 0x000fe4000000000c */
[----:B------:R-:W-:Y:S02]  /*3560*/  PRMT R3, R34, 0x654, R3 ;  /* 0x0000065422037816 */ /* 0x000fe40000000003 */
[----:B------:R-:W-:Y:S01]  /*3570*/  LOP3.LUT R12, R12, 0xff00, R7, 0xf8, !PT ;  /* 0x0000ff000c0c7812 */ /* 0x000fe200078ef807 */
[----:B------:R-:W-:Y:S01]  /*3580*/  IMAD.U32 R7, R30, 0x10000, RZ ;  /* 0x000100001e077824 */ /* 0x000fe200078e00ff */
[----:B------:R-:W-:Y:S02]  /*3590*/  LOP3.LUT R6, R3, 0xff00, R6, 0xf8, !PT ;  /* 0x0000ff0003067812 */ /* 0x000fe400078ef806 */
[----:B------:R-:W-:-:S02]  /*35a0*/  SHF.L.U32 R31, R31, 0x10, RZ ;  /* 0x000000101f1f7819 */ /* 0x000fc400000006ff */
        /* <DEDUP_REMOVED lines=91> */
.L_x_1755:
[----:B------:R-:W-:Y:S05]  /*3b60*/  BSYNC B2 ;  /* 0x0000000000027941 */ /* 0x000fea0003800000 */
.L_x_1754:
[----:B-1----:R0:W-:Y:S02]  /*3b70*/  ST.E.128 desc[UR36][R14.64], R4 ;  /* 0x000000040e007985 */ /* 0x0021e4000c101d24 */
.L_x_1749:
[----:B------:R-:W-:Y:S05]  /*3b80*/  BSYNC B1 ;  /* 0x0000000000017941 */ /* 0x000fea0003800000 */
.L_x_1748:
[----:B------:R-:W-:-:S03]  /*3b90*/  UMOV UR4, 0xffffffff ;  /* 0xffffffff00047882 */ /* 0x000fc60000000000 */
[----:B------:R-:W-:Y:S05]  /*3ba0*/  BRA.DIV UR4, `(.L_x_1756) ;  /* 0x0000023e048c7947 */ /* 0x000fea000b800000 */
[----:B----4-:R4:W1:Y:S04]  /*3bb0*/  SHFL.IDX PT, R3, R2, 0x1, 0x181f ;  /* 0x00381f0002037f89 */ /* 0x01086800000e0000 */
[----:B0-----:R4:W0:Y:S02]  /*3bc0*/  SHFL.IDX PT, R14, R0, 0x1, 0x181f ;  /* 0x00381f00000e7f89 */ /* 0x00182400000e0000 */
.L_x_2123:
[----:B------:R-:W-:Y:S05]  /*3bd0*/  @P4 BRA `(.L_x_1757) ;  /* 0x0000003400704947 */ /* 0x000fea0003800000 */
[----:B------:R-:W-:Y:S04]  /*3be0*/  BSSY B1, `(.L_x_1758) ;  /* 0x0000075000017945 */ /* 0x000fe80003800000 */
[----:B------:R-:W-:Y:S05]  /*3bf0*/  @P1 BRA `(.L_x_1759) ;  /* 0x0000000400cc1947 */ /* 0x000fea0003800000 */
[----:B-1----:R1:W1:Y:S01]  /*3c00*/  LDS.128 R4, [R73+0x21000] ;  /* 0x0210000049047984 */ /* 0x0022620000000c00 */
[----:B0-----:R-:W-:Y:S01]  /*3c10*/  IADD3 R10, P3, R16, R14, RZ ;  /* 0x0000000e100a7210 */ /* 0x001fe20007f7e0ff */
[----:B------:R-:W-:Y:S04]  /*3c20*/  BSSY B2, `(.L_x_1760) ;  /* 0x000006f000027945 */ /* 0x000fe80003800000 */
[----:B------:R-:W-:Y:S01]  /*3c30*/  IMAD.X R11, R3, 0x1, R17, P3 ;  /* 0x00000001030b7824 */ /* 0x000fe200018e0611 */
[----:B------:R-:W-:-:S13]  /*3c40*/  ISETP.GE.AND P3, PT, R18, R83, PT ;  /* 0x000000531200720c */ /* 0x000fda0003f66270 */
[----:B------:R-:W-:Y:S05]  /*3c50*/  @P3 BRA `(.L_x_1761) ;  /* 0x0000000400ac3947 */ /* 0x000fea0003800000 */
[----:B------:R-:W-:Y:S01]  /*3c60*/  SHF.R.U32.HI R15, RZ, 0x8, R29 ;  /* 0x00000008ff0f7819 */ /* 0x000fe2000001161d */
[----:B-1----:R-:W-:Y:S01]  /*3c70*/  IMAD.MOV.U32 R12, RZ, RZ, R6 ;  /* 0x000000ffff0c7224 */ /* 0x002fe200078e0006 */
[----:B------:R-:W-:Y:S02]  /*3c80*/  SHF.R.U32.HI R30, RZ, 0x8, R27 ;  /* 0x00000008ff1e7819 */ /* 0x000fe4000001161b */
[----:B------:R-:W-:Y:S01]  /*3c90*/  SHF.R.U32.HI R13, RZ, 0x18, R29 ;  /* 0x00000018ff0d7819 */ /* 0x000fe2000001161d */
[----:B------:R-:W-:Y:S01]  /*3ca0*/  IMAD.SHL.U32 R15, R15, 0x100, RZ ;  /* 0x000001000f0f7824 */ /* 0x000fe200078e00ff */
[----:B---34-:R-:W-:Y:S02]  /*3cb0*/  LOP3.LUT R2, R29, 0xff, RZ, 0xc0, !PT ;  /* 0x000000ff1d027812 */ /* 0x018fe400078ec0ff */
[----:B------:R-:W-:Y:S02]  /*3cc0*/  SHF.R.U32.HI R31, RZ, 0x18, R27 ;  /* 0x00000018ff1f7819 */ /* 0x000fe4000001161b */
[----:B------:R-:W-:-:S02]  /*3cd0*/  LOP3.LUT R0, R27, 0xff, RZ, 0xc0, !PT ;  /* 0x000000ff1b007812 */ /* 0x000fc400078ec0ff */
[----:B------:R-:W-:Y:S02]  /*3ce0*/  SHF.R.U32.HI R26, RZ, 0x10, R27 ;  /* 0x00000010ff1a7819 */ /* 0x000fe4000001161b */
[----:B------:R-:W-:Y:S01]  /*3cf0*/  PRMT R2, R13, 0x654, R2 ;  /* 0x000006540d027816 */ /* 0x000fe20000000002 */
[----:B------:R-:W-:Y:S01]  /*3d00*/  IMAD.SHL.U32 R13, R30, 0x100, RZ ;  /* 0x000001001e0d7824 */ /* 0x000fe200078e00ff */
[----:B------:R-:W-:Y:S02]  /*3d10*/  PRMT R0, R31, 0x654, R0 ;  /* 0x000006541f007816 */ /* 0x000fe40000000000 */
[----:B------:R-:W-:Y:S01]  /*3d20*/  LOP3.LUT R15, R2, 0xff00, R15, 0xf8, !PT ;  /* 0x0000ff00020f7812 */ /* 0x000fe200078ef80f */
[----:B------:R-:W-:Y:S01]  /*3d30*/  IMAD.U32 R2, R26, 0x10000, RZ ;  /* 0x000100001a027824 */ /* 0x000fe200078e00ff */
[----:B------:R-:W-:Y:S02]  /*3d40*/  SHF.R.U32.HI R28, RZ, 0x10, R29 ;  /* 0x00000010ff1c7819 */ /* 0x000fe4000001161d */
[----:B------:R-:W-:-:S02]  /*3d50*/  LOP3.LUT R13, R0, 0xff00, R13, 0xf8, !PT ;  /* 0x0000ff00000d7812 */ /* 0x000fc400078ef80d */
[----:B------:R-:W-:Y:S01]  /*3d60*/  F2FP.F16.E4M3.UNPACK_B R6, R86.H1 ;  /* 0x00000056ff06723e */ /* 0x000fe200030006ff */
[----:B------:R-:W-:Y:S01]  /*3d70*/  IMAD.U32 R28, R28, 0x10000, RZ ;  /* 0x000100001c1c7824 */ /* 0x000fe200078e00ff */
[----:B------:R-:W-:Y:S02]  /*3d80*/  F2FP.F16.E4M3.UNPACK_B R0, R5 ;  /* 0x00000005ff00723e */ /* 0x000fe400020006ff */
[----:B------:R-:W-:Y:S01]  /*3d90*/  LOP3.LUT R26, R13, 0xff0000, R2, 0xf8, !PT ;  /* 0x00ff00000d1a7812 */ /* 0x000fe200078ef802 */
[----:B------:R-:W-:Y:S01]  /*3da0*/  HADD2.F32 R27, -RZ, R6.H0_H0 ;  /* 0x20000006ff1b7230 */ /* 0x000fe20000004100 */
[----:B------:R-:W-:Y:S01]  /*3db0*/  F2FP.F16.E4M3.UNPACK_B R13, R85.H1 ;  /* 0x00000055ff0d723e */ /* 0x000fe200030006ff */
[--C-:B------:R-:W-:Y:S01]  /*3dc0*/  HADD2.F32 R2, -RZ, R0.reuse.H1_H1 ;  /* 0x30000000ff027230 */ /* 0x100fe20000004100 */
[----:B------:R-:W-:Y:S01]  /*3dd0*/  F2FP.F16.E4M3.UNPACK_B R5, R5.H1 ;  /* 0x00000005ff05723e */ /* 0x000fe200030006ff */
[----:B------:R-:W-:Y:S01]  /*3de0*/  HADD2.F32 R0, -RZ, R0.H0_H0 ;  /* 0x20000000ff007230 */ /* 0x000fe20000004100 */
[----:B------:R-:W-:Y:S01]  /*3df0*/  LOP3.LUT R29, R15, 0xff0000, R28, 0xf8, !PT ;  /* 0x00ff00000f1d7812 */ /* 0x000fe200078ef81c */
[----:B------:R-:W-:-:S02]  /*3e00*/  HADD2.F32 R28, -RZ, R6.H1_H1 ;  /* 0x30000006ff1c7230 */ /* 0x000fc40000004100 */
[-C--:B------:R-:W-:Y:S01]  /*3e10*/  FMUL.FTZ R31, R2, R27.reuse ;  /* 0x0000001b021f7220 */ /* 0x080fe20000410000 */
[----:B------:R-:W-:Y:S02]  /*3e20*/  HADD2.F32 R15, -RZ, R13.H0_H0 ;  /* 0x2000000dff0f7230 */ /* 0x000fe40000004100 */
[C---:B------:R-:W-:Y:S01]  /*3e30*/  FMUL.FTZ R27, R0.reuse, R27 ;  /* 0x0000001b001b7220 */ /* 0x040fe20000410000 */
[--C-:B------:R-:W-:Y:S01]  /*3e40*/  HADD2.F32 R6, -RZ, R5.reuse.H1_H1 ;  /* 0x30000005ff067230 */ /* 0x100fe20000004100 */
[----:B------:R-:W-:Y:S01]  /*3e50*/  F2FP.F16.E4M3.UNPACK_B R86, R86 ;  /* 0x00000056ff56723e */ /* 0x000fe200020006ff */
        /* <DEDUP_REMOVED lines=9> */
[----:B------:R-:W-:-:S02]  /*3ef0*/  HADD2.F32 R15, -RZ, R86.H1_H1 ;  /* 0x30000056ff0f7230 */ /* 0x000fc40000004100 */
[----:B------:R-:W-:Y:S01]  /*3f00*/  FFMA.FTZ R32, R6, R13, R35 ;  /* 0x0000000d06207223 */ /* 0x000fe20000010023 */
[----:B------:R-:W-:Y:S01]  /*3f10*/  F2FP.F16.E4M3.UNPACK_B R4, R4 ;  /* 0x00000004ff04723e */ /* 0x000fe200020006ff */
[----:B------:R-:W-:Y:S02]  /*3f20*/  HADD2.F32 R6, -RZ, R85.H1_H1 ;  /* 0x30000055ff067230 */ /* 0x000fe40000004100 */
[--C-:B------:R-:W-:Y:S01]  /*3f30*/  HADD2.F32 R5, -RZ, R0.reuse.H1_H1 ;  /* 0x30000000ff057230 */ /* 0x100fe20000004100 */
[----:B------:R-:W-:Y:S01]  /*3f40*/  F2FP.SATFINITE.E4M3.F32.PACK_AB_MERGE_C R84, R32, R31, RZ ;  /* 0x0000001f2054723e */ /* 0x000fe200048070ff */
[----:B------:R-:W-:Y:S02]  /*3f50*/  HADD2.F32 R2, -RZ, R0.H0_H0 ;  /* 0x20000000ff027230 */ /* 0x000fe40000004100 */
[----:B------:R-:W-:Y:S02]  /*3f60*/  HADD2.F32 R0, -RZ, R4.H0_H0 ;  /* 0x20000004ff007230 */ /* 0x000fe40000004100 */
[----:B------:R-:W-:Y:S01]  /*3f70*/  FMUL.FTZ R27, R5, R15 ;  /* 0x0000000f051b7220 */ /* 0x000fe20000410000 */
[----:B------:R-:W-:-:S02]  /*3f80*/  HADD2.F32 R13, -RZ, R86.H0_H0 ;  /* 0x20000056ff0d7230 */ /* 0x000fc40000004100 */
[C---:B------:R-:W-:Y:S01]  /*3f90*/  FMUL.FTZ R28, R2.reuse, R15 ;  /* 0x0000000f021c7220 */ /* 0x040fe20000410000 */
[----:B------:R-:W-:Y:S02]  /*3fa0*/  HADD2.F32 R4, -RZ, R4.H1_H1 ;  /* 0x30000004ff047230 */ /* 0x000fe40000004100 */
[-C--:B------:R-:W-:Y:S01]  /*3fb0*/  FFMA.FTZ R27, R2, R6.reuse, -R27 ;  /* 0x00000006021b7223 */ /* 0x080fe2000001081b */
[----:B------:R-:W-:Y:S02]  /*3fc0*/  HADD2.F32 R85, -RZ, R85.H0_H0 ;  /* 0x20000055ff557230 */ /* 0x000fe40000004100 */
[----:B------:R-:W-:Y:S01]  /*3fd0*/  FFMA.FTZ R6, R5, R6, R28 ;  /* 0x0000000605067223 */ /* 0x000fe2000001001c */
[----:B------:R-:W-:Y:S01]  /*3fe0*/  F2FP.F16.E4M3.UNPACK_B R2, R7.H1 ;  /* 0x00000007ff02723e */ /* 0x000fe200030006ff */
[-C--:B------:R-:W-:Y:S01]  /*3ff0*/  FMUL.FTZ R15, R4, R13.reuse ;  /* 0x0000000d040f7220 */ /* 0x080fe20000410000 */
[----:B------:R-:W-:Y:S01]  /*4000*/  FMUL.FTZ R13, R0, R13 ;  /* 0x0000000d000d7220 */ /* 0x000fe20000410000 */
[----:B------:R-:W-:-:S02]  /*4010*/  F2FP.F16.E4M3.UNPACK_B R7, R7 ;  /* 0x00000007ff07723e */ /* 0x000fc400020006ff */
[----:B------:R-:W-:Y:S01]  /*4020*/  F2FP.SATFINITE.E4M3.F32.PACK_AB_MERGE_C R48, R6, R27, RZ ;  /* 0x0000001b0630723e */ /* 0x000fe200048070ff */
[----:B------:R-:W-:Y:S01]  /*4030*/  FFMA.FTZ R28, R0, R85, -R15 ;  /* 0x00000055001c7223 */ /* 0x000fe2000001080f */
[----:B------:R-:W-:Y:S01]  /*4040*/  F2FP.F16.E4M3.UNPACK_B R27, R29.H1 ;  /* 0x0000001dff1b723e */ /* 0x000fe200030006ff */
[----:B------:R-:W-:Y:S01]  /*4050*/  FFMA.FTZ R85, R4, R85, R13 ;  /* 0x0000005504557223 */ /* 0x000fe2000001000d */
[----:B------:R-:W-:Y:S01]  /*4060*/  F2FP.F16.E4M3.UNPACK_B R6, R26.H1 ;  /* 0x0000001aff06723e */ /* 0x000fe200030006ff */
[--C-:B------:R-:W-:Y:S01]  /*4070*/  HADD2.F32 R5, -RZ, R2.reuse.H1_H1 ;  /* 0x30000002ff057230 */ /* 0x100fe20000004100 */
[----:B------:R-:W-:Y:S01]  /*4080*/  F2FP.F16.E4M3.UNPACK_B R0, R12.H1 ;  /* 0x0000000cff00723e */ /* 0x000fe200030006ff */
        /* <DEDUP_REMOVED lines=8> */
[--C-:B------:R-:W-:Y:S02]  /*4110*/  HADD2.F32 R31, -RZ, R29.reuse.H1_H1 ;  /* 0x3000001dff1f7230 */ /* 0x100fe40000004100 */
[----:B------:R-:W-:Y:S01]  /*4120*/  FFMA.FTZ R32, R4, R15, -R35 ;  /* 0x0000000f04207223 */ /* 0x000fe20000010823 */
[----:B------:R-:W-:Y:S01]  /*4130*/  HADD2.F32 R0, -RZ, R0.H0_H0 ;  /* 0x20000000ff007230 */ /* 0x000fe20000004100 */
[----:B------:R-:W-:Y:S01]  /*4140*/  F2FP.F16.E4M3.UNPACK_B R12, R12 ;  /* 0x0000000cff0c723e */ /* 0x000fe200020006ff */
[----:B------:R-:W-:Y:S02]  /*4150*/  HADD2.F32 R13, -RZ, R26.H1_H1 ;  /* 0x3000001aff0d7230 */ /* 0x000fe40000004100 */
[----:B------:R-:W-:Y:S01]  /*4160*/  FMUL.FTZ R35, R2, R31 ;  /* 0x0000001f02237220 */ /* 0x000fe20000410000 */
[----:B------:R-:W-:-:S02]  /*4170*/  HADD2.F32 R29, -RZ, R29.H0_H0 ;  /* 0x2000001dff1d7230 */ /* 0x000fc40000004100 */
[C---:B------:R-:W-:Y:S01]  /*4180*/  FMUL.FTZ R31, R0.reuse, R31 ;  /* 0x0000001f001f7220 */ /* 0x040fe20000410000 */
[----:B------:R-:W-:Y:S02]  /*4190*/  HADD2.F32 R27, -RZ, R27.H0_H0 ;  /* 0x2000001bff1b7230 */ /* 0x000fe40000004100 */
[-C--:B------:R-:W-:Y:S01]  /*41a0*/  FFMA.FTZ R35, R0, R13.reuse, -R35 ;  /* 0x0000000d00237223 */ /* 0x080fe20000010823 */
[--C-:B------:R-:W-:Y:S02]  /*41b0*/  HADD2.F32 R0, -RZ, R12.reuse.H0_H0 ;  /* 0x2000000cff007230 */ /* 0x100fe40000004100 */
[----:B------:R-:W-:Y:S01]  /*41c0*/  FFMA.FTZ R4, R2, R13, R31 ;  /* 0x0000000d02047223 */ /* 0x000fe2000001001f */
[----:B------:R-:W-:Y:S02]  /*41d0*/  HADD2.F32 R2, -RZ, R7.H0_H0 ;  /* 0x20000007ff027230 */ /* 0x000fe40000004100 */
[----:B------:R-:W-:Y:S01]  /*41e0*/  FFMA.FTZ R49, R5, R15, R34 ;  /* 0x0000000f05317223 */ /* 0x000fe20000010022 */
[----:B------:R-:W-:-:S02]  /*41f0*/  HADD2.F32 R12, -RZ, R12.H1_H1 ;  /* 0x3000000cff0c7230 */ /* 0x000fc40000004100 */
[----:B------:R-:W-:Y:S01]  /*4200*/  HADD2.F32 R7, -RZ, R7.H1_H1 ;  /* 0x30000007ff077230 */ /* 0x000fe20000004100 */
[----:B------:R-:W-:Y:S01]  /*4210*/  F2FP.SATFINITE.E4M3.F32.PACK_AB_MERGE_C R35, R4, R35, RZ ;  /* 0x000000230423723e */ /* 0x000fe200048070ff */
[----:B------:R-:W-:Y:S02]  /*4220*/  HADD2.F32 R6, -RZ, R6.H0_H0 ;  /* 0x20000006ff067230 */ /* 0x000fe40000004100 */
[----:B------:R-:W-:Y:S01]  /*4230*/  FMUL.FTZ R13, R12, R29 ;  /* 0x0000001d0c0d7220 */ /* 0x000fe20000410000 */
[----:B------:R-:W-:Y:S02]  /*4240*/  HADD2.F32 R5, -RZ, R26.H0_H0 ;  /* 0x2000001aff057230 */ /* 0x000fe40000004100 */
[-C--:B------:R-:W-:Y:S01]  /*4250*/  FMUL.FTZ R15, R7, R27.reuse ;  /* 0x0000001b070f7220 */ /* 0x080fe20000410000 */
[----:B------:R-:W-:Y:S01]  /*4260*/  FMUL.FTZ R26, R2, R27 ;  /* 0x0000001b021a7220 */ /* 0x000fe20000410000 */
[----:B------:R-:W-:Y:S01]  /*4270*/  FMUL.FTZ R29, R0, R29 ;  /* 0x0000001d001d7220 */ /* 0x000fe20000410000 */
[----:B------:R-:W-:Y:S01]  /*4280*/  F2FP.SATFINITE.E4M3.F32.PACK_AB_MERGE_C R32, R49, R32, RZ ;  /* 0x000000203120723e */ /* 0x000fe200048070ff */
        /* <DEDUP_REMOVED lines=8> */
.L_x_1761:
[----:B------:R-:W-:Y:S05]  /*4310*/  BSYNC B2 ;  /* 0x0000000000027941 */ /* 0x000fea0003800000 */
.L_x_1760:
[----:B-1----:R0:W-:Y:S02]  /*4320*/  ST.E.128 desc[UR36][R10.64], R4 ;  /* 0x000000040a007985 */ /* 0x0021e4000c101d24 */
.L_x_1759:
[----:B------:R-:W-:Y:S05]  /*4330*/  BSYNC B1 ;  /* 0x0000000000017941 */ /* 0x000fea0003800000 */
.L_x_1758:
[----:B------:R-:W-:Y:S05]  /*4340*/  @P2 BRA `(.L_x_1757) ;  /* 0x0000002c00942947 */ /* 0x000fea0003800000 */
[----:B01----:R0:W1:Y:S01]  /*4350*/  LDS.128 R4, [R73+0x23000] ;  /* 0x0230000049047984 */ /* 0x0030620000000c00 */
[----:B------:R-:W-:Y:S01]  /*4360*/  IADD3 R14, P3, R187, R14, RZ ;  /* 0x0000000ebb0e7210 */ /* 0x000fe20007f7e0ff */
[----:B------:R-:W-:Y:S03]  /*4370*/  BSSY B1, `(.L_x_1762) ;  /* 0x000006c000017945 */ /* 0x000fe60003800000 */
[----:B------:R-:W-:Y:S02]  /*4380*/  IADD3.X R15, R3, R194, RZ, P3, !PT ;  /* 0x000000c2030f7210 */ /* 0x000fe40001ffe4ff */
[----:B------:R-:W-:-:S13]  /*4390*/  ISETP.GE.AND P3, PT, R191, R83, PT ;  /* 0x00000053bf00720c */ /* 0x000fda0003f66270 */
[----:B0-----:R-:W-:Y:S05]  /*43a0*/  @P3 BRA `(.L_x_1763) ;  /* 0x0000000400a03947 */ /* 0x001fea0003800000 */
[----:B---34-:R-:W-:Y:S02]  /*43b0*/  SHF.R.U32.HI R2, RZ, 0x8, R25 ;  /* 0x00000008ff027819 */ /* 0x018fe40000011619 */
[--C-:B------:R-:W-:Y:S02]  /*43c0*/  SHF.R.U32.HI R10, RZ, 0x8, R9.reuse ;  /* 0x00000008ff0a7819 */ /* 0x100fe40000011609 */
[----:B------:R-:W-:Y:S01]  /*43d0*/  LOP3.LUT R0, R9, 0xff, RZ, 0xc0, !PT ;  /* 0x000000ff09007812 */ /* 0x000fe200078ec0ff */
[----:B------:R-:W-:Y:S01]  /*43e0*/  IMAD.SHL.U32 R2, R2, 0x100, RZ ;  /* 0x0000010002027824 */ /* 0x000fe200078e00ff */
[--C-:B------:R-:W-:Y:S02]  /*43f0*/  SHF.R.U32.HI R3, RZ, 0x18, R9.reuse ;  /* 0x00000018ff037819 */ /* 0x100fe40000011609 */
[----:B------:R-:W-:Y:S02]  /*4400*/  SHF.R.U32.HI R12, RZ, 0x10, R9 ;  /* 0x00000010ff0c7819 */ /* 0x000fe40000011609 */
[----:B------:R-:W-:-:S02]  /*4410*/  SHF.R.U32.HI R8, RZ, 0x10, R25 ;  /* 0x00000010ff087819 */ /* 0x000fc40000011619 */
[----:B------:R-:W-:Y:S01]  /*4420*/  PRMT R3, R3, 0x654, R0 ;  /* 0x0000065403037816 */ /* 0x000fe20000000000 */
[----:B------:R-:W-:Y:S01]  /*4430*/  IMAD.SHL.U32 R0, R10, 0x100, RZ ;  /* 0x000001000a007824 */ /* 0x000fe200078e00ff */
[----:B------:R-:W-:Y:S01]  /*4440*/  LOP3.LUT R9, R25, 0xff0000ff, RZ, 0xc0, !PT ;  /* 0xff0000ff19097812 */ /* 0x000fe200078ec0ff */
[----:B------:R-:W-:-:S03]  /*4450*/  IMAD.U32 R8, R8, 0x10000, RZ ;  /* 0x0001000008087824 */ /* 0x000fc600078e00ff */
[----:B------:R-:W-:Y:S01]  /*4460*/  LOP3.LUT R11, R9, 0xff00, R2, 0xf8, !PT ;  /* 0x0000ff00090b7812 */ /* 0x000fe200078ef802 */
[----:B------:R-:W-:Y:S01]  /*4470*/  IMAD.U32 R2, R12, 0x10000, RZ ;  /* 0x000100000c027824 */ /* 0x000fe200078e00ff */
[----:B------:R-:W-:Y:S02]  /*4480*/  LOP3.LUT R3, R3, 0xff00, R0, 0xf8, !PT ;  /* 0x0000ff0003037812 */ /* 0x000fe400078ef800 */
[----:B------:R-:W-:Y:S02]  /*4490*/  F2FP.F16.E4M3.UNPACK_B R9, R82.H1 ;  /* 0x00000052ff09723e */ /* 0x000fe400030006ff */
[-C--:B-1----:R-:W-:Y:S02]  /*44a0*/  F2FP.F16.E4M3.UNPACK_B R0, R5.reuse ;  /* 0x00000005ff00723e */ /* 0x082fe400020006ff */
[----:B------:R-:W-:Y:S01]  /*44b0*/  LOP3.LUT R13, R11, 0xff0000, R8, 0xf8, !PT ;  /* 0x00ff00000b0d7812 */ /* 0x000fe200078ef808 */
[--C-:B------:R-:W-:Y:S01]  /*44c0*/  HADD2.F32 R11, -RZ, R9.reuse.H0_H0 ;  /* 0x20000009ff0b7230 */ /* 0x100fe20000004100 */
[----:B------:R-:W-:Y:S01]  /*44d0*/  LOP3.LUT R10, R3, 0xff0000, R2, 0xf8, !PT ;  /* 0x00ff0000030a7812 */ /* 0x000fe200078ef802 */
[--C-:B------:R-:W-:Y:S01]  /*44e0*/  HADD2.F32 R2, -RZ, R0.reuse.H1_H1 ;  /* 0x30000000ff027230 */ /* 0x100fe20000004100 */
[----:B------:R-:W-:Y:S01]  /*44f0*/  F2FP.F16.E4M3.UNPACK_B R8, R38.H1 ;  /* 0x00000026ff08723e */ /* 0x000fe200030006ff */
[----:B------:R-:W-:Y:S01]  /*4500*/  HADD2.F32 R12, -RZ, R9.H1_H1 ;  /* 0x30000009ff0c7230 */ /* 0x000fe20000004100 */
[----:B------:R-:W-:Y:S01]  /*4510*/  F2FP.F16.E4M3.UNPACK_B R5, R5.H1 ;  /* 0x00000005ff05723e */ /* 0x000fe200030006ff */
[----:B------:R-:W-:-:S02]  /*4520*/  HADD2.F32 R0, -RZ, R0.H0_H0 ;  /* 0x20000000ff007230 */ /* 0x000fc40000004100 */
[-C--:B------:R-:W-:Y:S01]  /*4530*/  FMUL.FTZ R25, R2, R11.reuse ;  /* 0x0000000b02197220 */ /* 0x080fe20000410000 */
        /* <DEDUP_REMOVED lines=9> */
[----:B------:R-:W-:Y:S01]  /*45d0*/  FMUL.FTZ R12, R5, R12 ;  /* 0x0000000c050c7220 */ /* 0x000fe20000410000 */
[----:B------:R-:W-:-:S02]  /*45e0*/  HADD2.F32 R11, -RZ, R82.H1_H1 ;  /* 0x30000052ff0b7230 */ /* 0x000fc40000004100 */
[----:B------:R-:W-:Y:S01]  /*45f0*/  FFMA.FTZ R28, R5, R8, -R0 ;  /* 0x00000008051c7223 */ /* 0x000fe20000010800 */
[----:B------:R-:W-:Y:S01]  /*4600*/  F2FP.F16.E4M3.UNPACK_B R0, R4.H1 ;  /* 0x00000004ff00723e */ /* 0x000fe200030006ff */
[----:B------:R-:W-:Y:S01]  /*4610*/  FFMA.FTZ R29, R3, R8, R12 ;  /* 0x00000008031d7223 */ /* 0x000fe2000001000c */
[----:B------:R-:W-:Y:S01]  /*4620*/  F2FP.F16.E4M3.UNPACK_B R4, R4 ;  /* 0x00000004ff04723e */ /* 0x000fe200020006ff */
[----:B------:R-:W-:Y:S01]  /*4630*/  HADD2.F32 R9, -RZ, R82.H0_H0 ;  /* 0x20000052ff097230 */ /* 0x000fe20000004100 */
[----:B------:R-:W-:Y:S01]  /*4640*/  F2FP.F16.E4M3.UNPACK_B R38, R38 ;  /* 0x00000026ff26723e */ /* 0x000fe200020006ff */
[--C-:B------:R-:W-:Y:S01]  /*4650*/  HADD2.F32 R2, -RZ, R0.reuse.H0_H0 ;  /* 0x20000000ff027230 */ /* 0x100fe20000004100 */
[----:B------:R-:W-:Y:S01]  /*4660*/  F2FP.SATFINITE.E4M3.F32.PACK_AB_MERGE_C R32, R29, R28, RZ ;  /* 0x0000001c1d20723e */ /* 0x000fe200048070ff */
[----:B------:R-:W-:Y:S02]  /*4670*/  HADD2.F32 R3, -RZ, R0.H1_H1 ;  /* 0x30000000ff037230 */ /* 0x000fe40000004100 */
[----:B------:R-:W-:-:S02]  /*4680*/  HADD2.F32 R0, -RZ, R4.H0_H0 ;  /* 0x20000004ff007230 */ /* 0x000fc40000004100 */
[-C--:B------:R-:W-:Y:S01]  /*4690*/  FMUL.FTZ R24, R2, R11.reuse ;  /* 0x0000000b02187220 */ /* 0x080fe20000410000 */
[----:B------:R-:W-:Y:S02]  /*46a0*/  HADD2.F32 R4, -RZ, R4.H1_H1 ;  /* 0x30000004ff047230 */ /* 0x000fe40000004100 */
[C---:B------:R-:W-:Y:S01]  /*46b0*/  FMUL.FTZ R25, R3.reuse, R11 ;  /* 0x0000000b03197220 */ /* 0x040fe20000410000 */
[--C-:B------:R-:W-:Y:S02]  /*46c0*/  HADD2.F32 R8, -RZ, R38.reuse.H1_H1 ;  /* 0x30000026ff087230 */ /* 0x100fe40000004100 */
[----:B------:R-:W-:Y:S02]  /*46d0*/  HADD2.F32 R5, -RZ, R38.H0_H0 ;  /* 0x20000026ff057230 */ /* 0x000fe40000004100 */
[-C--:B------:R-:W-:Y:S01]  /*46e0*/  FMUL.FTZ R11, R4, R9.reuse ;  /* 0x00000009040b7220 */ /* 0x080fe20000410000 */
[----:B------:R-:W-:Y:S01]  /*46f0*/  FMUL.FTZ R9, R0, R9 ;  /* 0x0000000900097220 */ /* 0x000fe20000410000 */
[-C--:B------:R-:W-:Y:S01]  /*4700*/  FFMA.FTZ R12, R2, R8.reuse, -R25 ;  /* 0x00000008020c7223 */ /* 0x080fe20000010819 */
[----:B------:R-:W-:Y:S01]  /*4710*/  FFMA.FTZ R3, R3, R8, R24 ;  /* 0x0000000803037223 */ /* 0x000fe20000010018 */
[----:B------:R-:W-:Y:S01]  /*4720*/  F2FP.F16.E4M3.UNPACK_B R2, R7.H1 ;  /* 0x00000007ff02723e */ /* 0x000fe200030006ff */
[----:B------:R-:W-:Y:S01]  /*4730*/  FFMA.FTZ R25, R4, R5, R9 ;  /* 0x0000000504197223 */ /* 0x000fe20000010009 */
[----:B------:R-:W-:Y:S01]  /*4740*/  F2FP.F16.E4M3.UNPACK_B R9, R13.H1 ;  /* 0x0000000dff09723e */ /* 0x000fe200030006ff */
[----:B------:R-:W-:Y:S01]  /*4750*/  FFMA.FTZ R24, R0, R5, -R11 ;  /* 0x0000000500187223 */ /* 0x000fe2000001080b */
        /* <DEDUP_REMOVED lines=11> */
[----:B------:R-:W-:Y:S02]  /*4810*/  HADD2.F32 R11, -RZ, R13.H1_H1 ;  /* 0x3000000dff0b7230 */ /* 0x000fe40000004100 */
[C---:B------:R-:W-:Y:S01]  /*4820*/  FMUL.FTZ R31, R3.reuse, R12 ;  /* 0x0000000c031f7220 */ /* 0x040fe20000410000 */
[----:B------:R-:W-:Y:S02]  /*4830*/  HADD2.F32 R0, -RZ, R0.H0_H0 ;  /* 0x20000000ff007230 */ /* 0x000fe40000004100 */
[----:B------:R-:W-:Y:S01]  /*4840*/  FFMA.FTZ R28, R3, R8, -R28 ;  /* 0x00000008031c7223 */ /* 0x000fe2000001081c */
[----:B------:R-:W-:Y:S02]  /*4850*/  HADD2.F32 R3, -RZ, R10.H1_H1 ;  /* 0x3000000aff037230 */ /* 0x000fe40000004100 */
[----:B------:R-:W-:Y:S01]  /*4860*/  FMUL.FTZ R29, R2, R11 ;  /* 0x0000000b021d7220 */ /* 0x000fe20000410000 */
[----:B------:R-:W-:Y:S01]  /*4870*/  F2FP.F16.E4M3.UNPACK_B R7, R7 ;  /* 0x00000007ff07723e */ /* 0x000fe200020006ff */
[----:B------:R-:W-:Y:S01]  /*4880*/  FMUL.FTZ R11, R0, R11 ;  /* 0x0000000b000b7220 */ /* 0x000fe20000410000 */
[----:B------:R-:W-:Y:S01]  /*4890*/  F2FP.F16.E4M3.UNPACK_B R6, R6 ;  /* 0x00000006ff06723e */ /* 0x000fe200020006ff */
[----:B------:R-:W-:Y:S01]  /*48a0*/  FFMA.FTZ R31, R4, R8, R31 ;  /* 0x00000008041f7223 */ /* 0x000fe2000001001f */
[-C--:B------:R-:W-:Y:S01]  /*48b0*/  FFMA.FTZ R29, R0, R3.reuse, -R29 ;  /* 0x00000003001d7223 */ /* 0x080fe2000001081d */
[----:B------:R-:W-:Y:S01]  /*48c0*/  FFMA.FTZ R4, R2, R3, R11 ;  /* 0x0000000302047223 */ /* 0x000fe2000001000b */
[----:B------:R-:W-:-:S02]  /*48d0*/  HADD2.F32 R2, -RZ, R7.H0_H0 ;  /* 0x20000007ff027230 */ /* 0x000fc40000004100 */
[----:B------:R-:W-:Y:S01]  /*48e0*/  HADD2.F32 R7, -RZ, R7.H1_H1 ;  /* 0x30000007ff077230 */ /* 0x000fe20000004100 */
[----:B------:R-:W-:Y:S01]  /*48f0*/  F2FP.SATFINITE.E4M3.F32.PACK_AB_MERGE_C R28, R31, R28, RZ ;  /* 0x0000001c1f1c723e */ /* 0x000fe200048070ff */
[----:B------:R-:W-:Y:S01]  /*4900*/  HADD2.F32 R9, -RZ, R9.H0_H0 ;  /* 0x20000009ff097230 */ /* 0x000fe20000004100 */
[----:B------:R-:W-:Y:S01]  /*4910*/  F2FP.SATFINITE.E4M3.F32.PACK_AB_MERGE_C R29, R4, R29, RZ ;  /* 0x0000001d041d723e */ /* 0x000fe200048070ff */
[--C-:B------:R-:W-:Y:S01]  /*4920*/  HADD2.F32 R0, -RZ, R6.reuse.H0_H0 ;  /* 0x20000006ff007230 */ /* 0x100fe20000004100 */
[----:B------:R-:W-:Y:S01]  /*4930*/  F2FP.SATFINITE.E4M3.F32.PACK_AB_MERGE_C R4, R25, R24, R30 ;  /* 0x000000181904723e */ /* 0x000fe2000480701e */
[----:B------:R-:W-:Y:S02]  /*4940*/  HADD2.F32 R6, -RZ, R6.H1_H1 ;  /* 0x30000006ff067230 */ /* 0x000fe40000004100 */
[-C--:B------:R-:W-:Y:S01]  /*4950*/  FMUL.FTZ R11, R7, R9.reuse ;  /* 0x00000009070b7220 */ /* 0x080fe20000410000 */
[----:B------:R-:W-:Y:S02]  /*4960*/  HADD2.F32 R13, -RZ, R13.H0_H0 ;  /* 0x2000000dff0d7230 */ /* 0x000fe40000004100 */
[----:B------:R-:W-:Y:S01]  /*4970*/  FMUL.FTZ R8, R2, R9 ;  /* 0x0000000902087220 */ /* 0x000fe20000410000 */
[----:B------:R-:W-:-:S02]  /*4980*/  HADD2.F32 R5, -RZ, R5.H0_H0 ;  /* 0x20000005ff057230 */ /* 0x000fc40000004100 */
[----:B------:R-:W-:Y:S02]  /*4990*/  HADD2.F32 R3, -RZ, R10.H0_H0 ;  /* 0x2000000aff037230 */ /* 0x000fe40000004100 */
[-C--:B------:R-:W-:Y:S01]  /*49a0*/  FMUL.FTZ R9, R6, R13.reuse ;  /* 0x0000000d06097220 */ /* 0x080fe20000410000 */
[----:B------:R-:W-:Y:S01]  /*49b0*/  FMUL.FTZ R13, R0, R13 ;  /* 0x0000000d000d7220 */ /* 0x000fe20000410000 */
[-C--:B------:R-:W-:Y:S01]  /*49c0*/  FFMA.FTZ R11, R2, R5.reuse, -R11 ;  /* 0x00000005020b7223 */ /* 0x080fe2000001080b */
[----:B------:R-:W-:Y:S01]  /*49d0*/  FFMA.FTZ R8, R7, R5, R8 ;  /* 0x0000000507087223 */ /* 0x000fe20000010008 */
[-C--:B------:R-:W-:Y:S01]  /*49e0*/  FFMA.FTZ R9, R0, R3.reuse, -R9 ;  /* 0x0000000300097223 */ /* 0x080fe20000010809 */
[----:B------:R-:W-:Y:S01]  /*49f0*/  FFMA.FTZ R6, R6, R3, R13 ;  /* 0x0000000306067223 */ /* 0x000fe2000001000d */
[----:B------:R-:W-:Y:S02]  /*4a00*/  F2FP.SATFINITE.E4M3.F32.PACK_AB_MERGE_C R5, R27, R26, R32 ;  /* 0x0000001a1b05723e */ /* 0x000fe40004807020 */
[----:B------:R-:W-:-:S02]  /*4a10*/  F2FP.SATFINITE.E4M3.F32.PACK_AB_MERGE_C R7, R8, R11, R28 ;  /* 0x0000000b0807723e */ /* 0x000fc4000480701c */
[----:B------:R-:W-:-:S07]  /*4a20*/  F2FP.SATFINITE.E4M3.F32.PACK_AB_MERGE_C R6, R6, R9, R29 ;  /* 0x000000090606723e */ /* 0x000fce000480701d */
.L_x_1763:
[----:B------:R-:W-:Y:S05]  /*4a30*/  BSYNC B1 ;  /* 0x0000000000017941 */ /* 0x000fea0003800000 */
.L_x_1762:
[----:B-1----:R0:W-:Y:S01]  /*4a40*/  ST.E.128 desc[UR36][R14.64], R4 ;  /* 0x000000040e007985 */ /* 0x0021e2000c101d24 */
[----:B------:R-:W-:Y:S05]  /*4a50*/  BRA `(.L_x_1757) ;  /* 0x0000002400d07947 */ /* 0x000fea0003800000 */
.L_x_1739:
[----:B------:R-:W-:Y:S02]  /*4a60*/  ISETP.GE.AND P3, PT, R227, R80, PT ;  /* 0x00000050e300720c */ /* 0x000fe40003f66270 */
[----:B------:R-:W-:Y:S02]  /*4a70*/  CS2R R26, SRZ ;  /* 0x00000000001a7805 */ /* 0x000fe4000001ff00 */
[----:B------:R-:W-:Y:S02]  /*4a80*/  CS2R R24, SRZ ;  /* 0x0000000000187805 */ /* 0x000fe4000001ff00 */
[----:B------:R-:W-:-:S13]  /*4a90*/  ISETP.GE.OR P3, PT, R16, R83, P3 ;  /* 0x000000531000720c */ /* 0x000fda0001f66670 */
[----:B------:R-:W-:Y:S01]  /*4aa0*/  @!P3 IADD3 R29, P4, P5, R40, R6, R63 ;  /* 0x00000006281db210 */ /* 0x000fe20007d9e03f */
[----:B------:R-:W0:Y:S03]  /*4ab0*/  @!P3 LDC.64 R8, c[0x0][0x3e8] ;  /* 0x0000fa00ff08bb82 */ /* 0x000e260000000a00 */
[----:B------:R-:W-:Y:S02]  /*4ac0*/  @!P3 IADD3.X R30, R54, R14, R65, P4, P5 ;  /* 0x0000000e361eb210 */ /* 0x000fe400027ea441 */
[----:B------:R-:W-:-:S03]  /*4ad0*/  ISETP.GE.AND P4, PT, R189, R80, PT ;  /* 0x00000050bd00720c */ /* 0x000fc60003f86270 */
[----:B------:R-:W1:Y:S01]  /*4ae0*/  @!P3 LDC.64 R10, c[0x0][0x400] ;  /* 0x00010000ff0abb82 */ /* 0x000e620000000a00 */
[----:B------:R-:W-:-:S13]  /*4af0*/  ISETP.GE.OR P4, PT, R16, R83, P4 ;  /* 0x000000531000720c */ /* 0x000fda0002786670 */
[----:B------:R-:W2:Y:S02]  /*4b00*/  @!P4 LDC.64 R12, c[0x0][0x3e8] ;  /* 0x0000fa00ff0ccb82 */ /* 0x000ea40000000a00 */
[----:B--2---:R-:W-:Y:S02]  /*4b10*/  @!P4 IADD3 R12, P5, P6, R40, R12, R6 ;  /* 0x0000000c280cc210 */ /* 0x004fe40007ebe006 */
[----:B------:R-:W-:Y:S02]  /*4b20*/  CS2R R6, SRZ ;  /* 0x0000000000067805 */ /* 0x000fe4000001ff00 */
[----:B------:R-:W-:Y:S02]  /*4b30*/  @!P4 IADD3.X R13, R54, R13, R14, P5, P6 ;  /* 0x0000000d360dc210 */ /* 0x000fe40002fec40e */
[----:B------:R-:W2:Y:S02]  /*4b40*/  @!P4 LDC.64 R14, c[0x0][0x400] ;  /* 0x00010000ff0ecb82 */ /* 0x000ea40000000a00 */
[----:B--2---:R-:W-:-:S04]  /*4b50*/  @!P4 IADD3 R14, P5, P6, R20, R14, R4 ;  /* 0x0000000e140ec210 */ /* 0x004fc80007ebe004 */
[----:B------:R-:W-:Y:S02]  /*4b60*/  @!P4 IADD3.X R15, R52, R15, R81, P5, P6 ;  /* 0x0000000f340fc210 */ /* 0x000fe40002fec451 */
[----:B------:R-:W-:Y:S02]  /*4b70*/  @!P3 IADD3 R3, P5, P6, R20, R4, R61 ;  /* 0x000000041403b210 */ /* 0x000fe40007ebe03d */
[----:B------:R-:W-:Y:S01]  /*4b80*/  CS2R R4, SRZ ;  /* 0x0000000000047805 */ /* 0x000fe2000001ff00 */
[----:B------:R-:W2:Y:S01]  /*4b90*/  @!P4 LDG.E.128 R24, desc[UR36][R14.64] ;  /* 0x000000240e18c981 */ /* 0x000ea2000c1e1d00 */
[----:B------:R-:W-:-:S04]  /*4ba0*/  @!P3 IADD3.X R28, R52, R81, R62, P5, P6 ;  /* 0x00000051341cb210 */ /* 0x000fc80002fec43e */
[----:B------:R-:W3:Y:S01]  /*4bb0*/  @!P4 LDG.E.128 R4, desc[UR36][R12.64] ;  /* 0x000000240c04c981 */ /* 0x000ee2000c1e1d00 */
[----:B0-----:R-:W-:-:S05]  /*4bc0*/  @!P3 IADD3 R8, P4, R29, R8, RZ ;  /* 0x000000081d08b210 */ /* 0x001fca0007f9e0ff */
[----:B------:R-:W-:Y:S01]  /*4bd0*/  @!P3 IMAD.X R9, R30, 0x1, R9, P4 ;  /* 0x000000011e09b824 */ /* 0x000fe200020e0609 */
[----:B-1----:R-:W-:Y:S02]  /*4be0*/  @!P3 IADD3 R10, P4, R3, R10, RZ ;  /* 0x0000000a030ab210 */ /* 0x002fe40007f9e0ff */
[----:B------:R-:W-:Y:S02]  /*4bf0*/  CS2R R30, SRZ ;  /* 0x00000000001e7805 */ /* 0x000fe4000001ff00 */
[----:B------:R-:W-:Y:S02]  /*4c00*/  CS2R R34, SRZ ;  /* 0x0000000000227805 */ /* 0x000fe4000001ff00 */
[----:B------:R-:W-:Y:S01]  /*4c10*/  CS2R R32, SRZ ;  /* 0x0000000000207805 */ /* 0x000fe2000001ff00 */
[----:B------:R-:W-:Y:S01]  /*4c20*/  @!P3 IMAD.X R11, R28, 0x1, R11, P4 ;  /* 0x000000011c0bb824 */ /* 0x000fe200020e060b */
[----:B------:R-:W-:-:S04]  /*4c30*/  CS2R R28, SRZ ;  /* 0x00000000001c7805 */ /* 0x000fc8000001ff00 */
[----:B------:R-:W4:Y:S04]  /*4c40*/  @!P3 LDG.E.128 R32, desc[UR36][R10.64] ;  /* 0x000000240a20b981 */ /* 0x000f28000c1e1d00 */
[----:B------:R-:W5:Y:S01]  /*4c50*/  @!P3 LDG.E.128 R28, desc[UR36][R8.64] ;  /* 0x00000024081cb981 */ /* 0x000f62000c1e1d00 */
[----:B------:R-:W-:-:S06]  /*4c60*/  UISETP.NE.AND UP0, UPT, UR61, 0x3, UPT ;  /* 0x000000033d00788c */ /* 0x000fcc000bf05270 */
[----:B------:R-:W-:Y:S02]  /*4c70*/  PLOP3.LUT P5, PT, PT, PT, UP0, 0x80, 0x0 ;  /* 0x000000000000781c */ /* 0x000fe40003faf008 */
[----:B------:R-:W-:Y:S01]  /*4c80*/  ISETP.GE.AND P3, PT, R16, R83, PT ;  /* 0x000000531000720c */ /* 0x000fe20003f66270 */
[----:B--2---:R-:W-:Y:S02]  /*4c90*/  IMAD.MOV.U32 R90, RZ, RZ, R26 ;  /* 0x000000ffff5a7224 */ /* 0x004fe400078e001a */
[----:B------:R-:W-:Y:S02]  /*4ca0*/  IMAD.MOV.U32 R92, RZ, RZ, R24 ;  /* 0x000000ffff5c7224 */ /* 0x000fe400078e0018 */
[----:B---3--:R-:W-:Y:S01]  /*4cb0*/  IMAD.MOV.U32 R88, RZ, RZ, R6 ;  /* 0x000000ffff587224 */ /* 0x008fe200078e0006 */
[----:B------:R-:W-:Y:S01]  /*4cc0*/  MOV R91, R4 ;  /* 0x00000004005b7202 */ /* 0x000fe20000000f00 */
[----:B----4-:R-:W-:Y:S02]  /*4cd0*/  IMAD.MOV.U32 R84, RZ, RZ, R34 ;  /* 0x000000ffff547224 */ /* 0x010fe400078e0022 */
[----:B------:R-:W-:-:S02]  /*4ce0*/  IMAD.MOV.U32 R85, RZ, RZ, R32 ;  /* 0x000000ffff557224 */ /* 0x000fc400078e0020 */
[----:B-----5:R-:W-:Y:S02]  /*4cf0*/  IMAD.MOV.U32 R82, RZ, RZ, R30 ;  /* 0x000000ffff527224 */ /* 0x020fe400078e001e */
[----:B------:R-:W-:Y:S01]  /*4d00*/  IMAD.MOV.U32 R83, RZ, RZ, R28 ;  /* 0x000000ffff537224 */ /* 0x000fe200078e001c */
[----:B------:R-:W-:Y:S06]  /*4d10*/  @!P5 BRA `(.L_x_1764) ;  /* 0x000000000004d947 */ /* 0x000fec0003800000 */
[----:B------:R-:W-:Y:S01]  /*4d20*/  BPT.TRAP 0x1 ;  /* 0x000000040000795c */ /* 0x000fe20000300000 */
.L_x_1764:
[----:B------:R-:W-:Y:S01]  /*4d30*/  IMAD R72, R186, 0x8, R184 ;  /* 0x00000008ba487824 */ /* 0x000fe200078e02b8 */
[----:B------:R-:W-:Y:S01]  /*4d40*/  SHF.L.U32 R81, R195, 0x1f, RZ ;  /* 0x0000001fc3517819 */ /* 0x000fe200000006ff */
[----:B------:R-:W0:Y:S01]  /*4d50*/  LDC R87, c[0x0][0x2f4] ;  /* 0x0000bd00ff577b82 */ /* 0x000e220000000800 */
[----:B------:R-:W-:Y:S02]  /*4d60*/  BSSY B1, `(.L_x_1765) ;  /* 0x0000003000017945 */ /* 0x000fe40003800000 */
[----:B------:R-:W1:Y:S02]  /*4d70*/  SYNCS.PHASECHK.TRANS64.TRYWAIT P4, [R72+URZ+0x28490], R81 ;  /* 0x02849051480075a7 */ /* 0x000e64000808017f */
[----:B-1----:R-:W-:Y:S05]  /*4d80*/  @!P4 BRA `(.L_x_1766) ;  /* 0x0000022c005cc947 */ /* 0x002fea0003800000 */
.L_x_2124:
[----:B------:R-:W-:Y:S05]  /*4d90*/  BSYNC B1 ;  /* 0x0000000000017941 */ /* 0x000fea0003800000 */
.L_x_1765:
[----:B------:R-:W-:Y:S01]  /*4da0*/  UMOV UR4, 0xffffffff ;  /* 0xffffffff00047882 */ /* 0x000fe20000000000 */
[----:B0-----:R-:W-:Y:S02]  /*4db0*/  IADD3 R89, -R56, R87, RZ ;  /* 0x0000005738597210 */ /* 0x001fe40007ffe1ff */
[----:B------:R-:W-:Y:S05]  /*4dc0*/  BRA.DIV UR4, `(.L_x_1767) ;  /* 0x0000022e04607947 */ /* 0x000fea000b800000 */
[----:B------:R0:W2:Y:S04]  /*4dd0*/  SHFL.IDX PT, R3, R2, RZ, 0x181f ;  /* 0x00181fff02037589 */ /* 0x0000a800000e0000 */
[----:B------:R0:W3:Y:S02]  /*4de0*/  SHFL.IDX PT, R38, R0, RZ, 0x181f ;  /* 0x00181fff00267589 */ /* 0x0000e400000e0000 */
.L_x_2128:
        /* <DEDUP_REMOVED lines=18> */
[----:B------:R-:W-:Y:S01]  /*4f10*/  IADD3 R11, R8, R9, R210 ;  /* 0x00000009080b7210 */ /* 0x000fe20007ffe0d2 */
[----:B------:R-:W-:-:S04]  /*4f20*/  IMAD R9, R186, 0x4000, R69 ;  /* 0x00004000ba097824 */ /* 0x000fc800078e0245 */
[----:B------:R-:W-:Y:S02]  /*4f30*/  IMAD R11, R186, 0x4000, R11 ;  /* 0x00004000ba0b7824 */ /* 0x000fe400078e020b */
[C---:B------:R-:W-:Y:S02]  /*4f40*/  IMAD.IADD R9, R184.reuse, 0x1, R9 ;  /* 0x00000001b8097824 */ /* 0x040fe400078e0209 */
[----:B------:R-:W-:-:S04]  /*4f50*/  IMAD.IADD R12, R184, 0x1, R11 ;  /* 0x00000001b80c7824 */ /* 0x000fc800078e020b */
[----:B------:R-:W2:Y:S04]  /*4f60*/  LDS.128 R8, [R9+0x20000] ;  /* 0x0200000009087984 */ /* 0x000ea80000000c00 */
[----:B------:R-:W3:Y:S01]  /*4f70*/  LDS.128 R12, [R12+0x20000] ;  /* 0x020000000c0c7984 */ /* 0x000ee20000000c00 */
[----:B------:R-:W-:Y:S05]  /*4f80*/  @P3 BRA `(.L_x_1771) ;  /* 0x0000000c00583947 */ /* 0x000fea0003800000 */
[--C-:B------:R-:W-:Y:S02]  /*4f90*/  SHF.R.U32.HI R102, RZ, 0x8, R5.reuse ;  /* 0x00000008ff667819 */ /* 0x100fe40000011605 */
[--C-:B------:R-:W-:Y:S02]  /*4fa0*/  SHF.R.U32.HI R103, RZ, 0x18, R5.reuse ;  /* 0x00000018ff677819 */ /* 0x100fe40000011605 */
[----:B------:R-:W-:Y:S02]  /*4fb0*/  LOP3.LUT R4, R5, 0xff, RZ, 0xc0, !PT ;  /* 0x000000ff05047812 */ /* 0x000fe400078ec0ff */
[----:B------:R-:W-:Y:S01]  /*4fc0*/  SHF.R.U32.HI R100, RZ, 0x10, R5 ;  /* 0x00000010ff647819 */ /* 0x000fe20000011605 */
[----:B------:R-:W-:Y:S01]  /*4fd0*/  IMAD.SHL.U32 R5, R102, 0x100, RZ ;  /* 0x0000010066057824 */ /* 0x000fe200078e00ff */
[----:B------:R-:W-:Y:S02]  /*4fe0*/  SHF.R.U32.HI R101, RZ, 0x18, R7 ;  /* 0x00000018ff657819 */ /* 0x000fe40000011607 */
[----:B------:R-:W-:-:S02]  /*4ff0*/  LOP3.LUT R6, R7, 0xff, RZ, 0xc0, !PT ;  /* 0x000000ff07067812 */ /* 0x000fc400078ec0ff */
[--C-:B------:R-:W-:Y:S02]  /*5000*/  SHF.R.U32.HI R97, RZ, 0x8, R7.reuse ;  /* 0x00000008ff617819 */ /* 0x100fe40000011607 */
[----:B------:R-:W-:Y:S02]  /*5010*/  SHF.R.U32.HI R99, RZ, 0x10, R7 ;  /* 0x00000010ff637819 */ /* 0x000fe40000011607 */
[--C-:B------:R-:W-:Y:S02]  /*5020*/  SHF.R.U32.HI R26, RZ, 0x8, R25.reuse ;  /* 0x00000008ff1a7819 */ /* 0x100fe40000011619 */
[----:B------:R-:W-:Y:S02]  /*5030*/  SHF.R.U32.HI R96, RZ, 0x18, R25 ;  /* 0x00000018ff607819 */ /* 0x000fe40000011619 */
[----:B------:R-:W-:Y:S02]  /*5040*/  LOP3.LUT R7, R25, 0xff, RZ, 0xc0, !PT ;  /* 0x000000ff19077812 */ /* 0x000fe400078ec0ff */
[----:B------:R-:W-:-:S02]  /*5050*/  PRMT R4, R103, 0x654, R4 ;  /* 0x0000065467047816 */ /* 0x000fc40000000004 */
[----:B------:R-:W-:Y:S02]  /*5060*/  SHF.R.U32.HI R94, RZ, 0x10, R25 ;  /* 0x00000010ff5e7819 */ /* 0x000fe40000011619 */
[--C-:B------:R-:W-:Y:S02]  /*5070*/  SHF.R.U32.HI R95, RZ, 0x18, R27.reuse ;  /* 0x00000018ff5f7819 */ /* 0x100fe4000001161b */
[----:B------:R-:W-:Y:S02]  /*5080*/  LOP3.LUT R24, R27, 0xff, RZ, 0xc0, !PT ;  /* 0x000000ff1b187812 */ /* 0x000fe400078ec0ff */
[--C-:B------:R-:W-:Y:S02]  /*5090*/  SHF.R.U32.HI R93, RZ, 0x8, R27.reuse ;  /* 0x00000008ff5d7819 */ /* 0x100fe4000001161b */
[----:B------:R-:W-:Y:S01]  /*50a0*/  SHF.R.U32.HI R98, RZ, 0x10, R27 ;  /* 0x00000010ff627819 */ /* 0x000fe2000001161b */
[----:B------:R-:W-:Y:S01]  /*50b0*/  IMAD.SHL.U32 R27, R26, 0x100, RZ ;  /* 0x000001001a1b7824 */ /* 0x000fe200078e00ff */
[----:B---3--:R-:W-:Y:S01]  /*50c0*/  MOV R25, R12 ;  /* 0x0000000c00197202 */ /* 0x008fe20000000f00 */
[----:B------:R-:W-:Y:S01]  /*50d0*/  IMAD.SHL.U32 R93, R93, 0x100, RZ ;  /* 0x000001005d5d7824 */ /* 0x000fe200078e00ff */
[----:B------:R-:W-:Y:S01]  /*50e0*/  PRMT R12, R96, 0x654, R7 ;  /* 0x00000654600c7816 */ /* 0x000fe20000000007 */
[----:B------:R-:W-:Y:S01]  /*50f0*/  IMAD.SHL.U32 R7, R97, 0x100, RZ ;  /* 0x0000010061077824 */ /* 0x000fe200078e00ff */
[----:B------:R-:W-:Y:S01]  /*5100*/  LOP3.LUT R4, R4, 0xff00, R5, 0xf8, !PT ;  /* 0x0000ff0004047812 */ /* 0x000fe200078ef805 */
[----:B------:R-:W-:Y:S01]  /*5110*/  IMAD.U32 R5, R100, 0x10000, RZ ;  /* 0x0001000064057824 */ /* 0x000fe200078e00ff */
[----:B------:R-:W-:-:S02]  /*5120*/  PRMT R6, R101, 0x654, R6 ;  /* 0x0000065465067816 */ /* 0x000fc40000000006 */
[----:B------:R-:W-:Y:S02]  /*5130*/  PRMT R24, R95, 0x654, R24 ;  /* 0x000006545f187816 */ /* 0x000fe40000000018 */
[----:B------:R-:W-:Y:S02]  /*5140*/  LOP3.LUT R96, R12, 0xff00, R27, 0xf8, !PT ;  /* 0x0000ff000c607812 */ /* 0x000fe400078ef81b */
[----:B------:R-:W-:Y:S02]  /*5150*/  LOP3.LUT R7, R6, 0xff00, R7, 0xf8, !PT ;  /* 0x0000ff0006077812 */ /* 0x000fe400078ef807 */
[----:B------:R-:W-:Y:S02]  /*5160*/  F2FP.F16.E4M3.UNPACK_B R95, R92.H1 ;  /* 0x0000005cff5f723e */ /* 0x000fe400030006ff */
[----:B------:R-:W-:Y:S02]  /*5170*/  F2FP.F16.E4M3.UNPACK_B R26, R25.H1 ;  /* 0x00000019ff1a723e */ /* 0x000fe400030006ff */
[----:B--2---:R-:W-:-:S02]  /*5180*/  F2FP.F16.E4M3.UNPACK_B R12, R8.H1 ;  /* 0x00000008ff0c723e */ /* 0x004fc400030006ff */
[----:B------:R-:W-:Y:S01]  /*5190*/  LOP3.LUT R6, R4, 0xff0000, R5, 0xf8, !PT ;  /* 0x00ff000004067812 */ /* 0x000fe200078ef805 */
[----:B------:R-:W-:Y:S01]  /*51a0*/  IMAD.U32 R4, R99, 0x10000, RZ ;  /* 0x0001000063047824 */ /* 0x000fe200078e00ff */
[----:B------:R-:W-:Y:S01]  /*51b0*/  LOP3.LUT R97, R24, 0xff00, R93, 0xf8, !PT ;  /* 0x0000ff0018617812 */ /* 0x000fe200078ef85d */
[----:B------:R-:W-:Y:S01]  /*51c0*/  HADD2.F32 R5, -RZ, R95.H0_H0 ;  /* 0x2000005fff057230 */ /* 0x000fe20000004100 */
[----:B------:R-:W-:Y:S01]  /*51d0*/  F2FP.F16.E4M3.UNPACK_B R93, R91.H1 ;  /* 0x0000005bff5d723e */ /* 0x000fe200030006ff */
[----:B------:R-:W-:Y:S01]  /*51e0*/  HADD2.F32 R27, -RZ, R26.H0_H0 ;  /* 0x2000001aff1b7230 */ /* 0x000fe20000004100 */
[----:B------:R-:W-:Y:S01]  /*51f0*/  LOP3.LUT R4, R7, 0xff0000, R4, 0xf8, !PT ;  /* 0x00ff000007047812 */ /* 0x000fe200078ef804 */
[----:B------:R-:W-:Y:S01]  /*5200*/  HADD2.F32 R24, -RZ, R12.H0_H0 ;  /* 0x2000000cff187230 */ /* 0x000fe20000004100 */
[----:B------:R-:W-:Y:S01]  /*5210*/  SHF.L.U32 R98, R98, 0x10, RZ ;  /* 0x0000001062627819 */ /* 0x000fe200000006ff */
[----:B------:R-:W-:Y:S02]  /*5220*/  IMAD.U32 R7, R94, 0x10000, RZ ;  /* 0x000100005e077824 */ /* 0x000fe400078e00ff */
[----:B------:R-:W-:Y:S01]  /*5230*/  FMUL.FTZ R99, R27, R5 ;  /* 0x000000051b637220 */ /* 0x000fe20000410000 */
[----:B------:R-:W-:-:S02]  /*5240*/  HADD2.F32 R94, -RZ, R93.H0_H0 ;  /* 0x2000005dff5e7230 */ /* 0x000fc40000004100 */
[C---:B------:R-:W-:Y:S01]  /*5250*/  FMUL.FTZ R100, R24.reuse, R5 ;  /* 0x0000000518647220 */ /* 0x040fe20000410000 */
[----:B------:R-:W-:Y:S01]  /*5260*/  F2FP.F16.E4M3.UNPACK_B R92, R92 ;  /* 0x0000005cff5c723e */ /* 0x000fe200020006ff */
[----:B------:R-:W-:Y:S01]  /*5270*/  HADD2.F32 R93, -RZ, R93.H1_H1 ;  /* 0x3000005dff5d7230 */ /* 0x000fe20000004100 */
[----:B------:R-:W-:Y:S01]  /*5280*/  F2FP.F16.E4M3.UNPACK_B R25, R25 ;  /* 0x00000019ff19723e */ /* 0x000fe200020006ff */
[-C--:B------:R-:W-:Y:S01]  /*5290*/  FFMA.FTZ R99, R24, R94.reuse, -R99 ;  /* 0x0000005e18637223 */ /* 0x080fe20000010863 */
[----:B------:R-:W-:Y:S01]  /*52a0*/  FFMA.FTZ R100, R27, R94, R100 ;  /* 0x0000005e1b647223 */ /* 0x000fe20000010064 */
[----:B------:R-:W-:Y:S01]  /*52b0*/  HADD2.F32 R94, -RZ, R95.H1_H1 ;  /* 0x3000005fff5e7230 */ /* 0x000fe20000004100 */
[----:B------:R-:W-:Y:S01]  /*52c0*/  F2FP.F16.E4M3.UNPACK_B R8, R8 ;  /* 0x00000008ff08723e */ /* 0x000fe200020006ff */
[----:B------:R-:W-:Y:S01]  /*52d0*/  HADD2.F32 R27, -RZ, R26.H1_H1 ;  /* 0x3000001aff1b7230 */ /* 0x000fe20000004100 */
[----:B------:R-:W-:Y:S01]  /*52e0*/  LOP3.LUT R5, R97, 0xff0000, R98, 0xf8, !PT ;  /* 0x00ff000061057812 */ /* 0x000fe200078ef862 */
[----:B------:R-:W-:Y:S01]  /*52f0*/  HADD2.F32 R24, -RZ, R12.H1_H1 ;  /* 0x3000000cff187230 */ /* 0x000fe20000004100 */
[----:B------:R-:W-:Y:S01]  /*5300*/  F2FP.F16.E4M3.UNPACK_B R91, R91 ;  /* 0x0000005bff5b723e */ /* 0x000fe200020006ff */
[----:B------:R-:W-:-:S02]  /*5310*/  HADD2.F32 R95, -RZ, R92.H0_H0 ;  /* 0x2000005cff5f7230 */ /* 0x000fc40000004100 */
[CC--:B------:R-:W-:Y:S01]  /*5320*/  FMUL.FTZ R97, R27.reuse, R94.reuse ;  /* 0x0000005e1b617220 */ /* 0x0c0fe20000410000 */
[----:B------:R-:W-:Y:S02]  /*5330*/  HADD2.F32 R26, -RZ, R25.H0_H0 ;  /* 0x20000019ff1a7230 */ /* 0x000fe40000004100 */
[----:B------:R-:W-:Y:S01]  /*5340*/  FMUL.FTZ R94, R24, R94 ;  /* 0x0000005e185e7220 */ /* 0x000fe20000410000 */
[----:B------:R-:W-:Y:S01]  /*5350*/  HADD2.F32 R12, -RZ, R8.H0_H0 ;  /* 0x20000008ff0c7230 */ /* 0x000fe20000004100 */
[----:B------:R-:W-:Y:S01]  /*5360*/  LOP3.LUT R7, R96, 0xff0000, R7, 0xf8, !PT ;  /* 0x00ff000060077812 */ /* 0x000fe200078ef807 */
[-C--:B------:R-:W-:Y:S01]  /*5370*/  FFMA.FTZ R96, R24, R93.reuse, -R97 ;  /* 0x0000005d18607223 */ /* 0x080fe20000010861 */
[----:B------:R-:W-:Y:S01]  /*5380*/  FFMA.FTZ R101, R27, R93, R94 ;  /* 0x0000005d1b657223 */ /* 0x000fe2000001005e */
[----:B------:R-:W-:Y:S02]  /*5390*/  HADD2.F32 R27, -RZ, R91.H0_H0 ;  /* 0x2000005bff1b7230 */ /* 0x000fe40000004100 */
[-C--:B------:R-:W-:Y:S01]  /*53a0*/  FMUL.FTZ R93, R26, R95.reuse ;  /* 0x0000005f1a5d7220 */ /* 0x080fe20000410000 */
[----:B------:R-:W-:Y:S01]  /*53b0*/  FMUL.FTZ R95, R12, R95 ;  /* 0x0000005f0c5f7220 */ /* 0x000fe20000410000 */
[----:B------:R-:W-:Y:S01]  /*53c0*/  HADD2.F32 R92, -RZ, R92.H1_H1 ;  /* 0x3000005cff5c7230 */ /* 0x000fe20000004100 */
[----:B------:R-:W-:Y:S01]  /*53d0*/  F2FP.F16.E4M3.UNPACK_B R24, R14.H1 ;  /* 0x0000000eff18723e */ /* 0x000fe200030006ff */
[----:B------:R-:W-:-:S02]  /*53e0*/  HADD2.F32 R25, -RZ, R25.H1_H1 ;  /* 0x30000019ff197230 */ /* 0x000fc40000004100 */
[-C--:B------:R-:W-:Y:S01]  /*53f0*/  FFMA.FTZ R94, R12, R27.reuse, -R93 ;  /* 0x0000001b0c5e7223 */ /* 0x080fe2000001085d */
[----:B------:R-:W-:Y:S01]  /*5400*/  FFMA.FTZ R95, R26, R27, R95 ;  /* 0x0000001b1a5f7223 */ /* 0x000fe2000001005f */
[----:B------:R-:W-:Y:S01]  /*5410*/  HADD2.F32 R8, -RZ, R8.H1_H1 ;  /* 0x30000008ff087230 */ /* 0x000fe20000004100 */
[----:B------:R-:W-:Y:S01]  /*5420*/  F2FP.F16.E4M3.UNPACK_B R12, R90.H1 ;  /* 0x0000005aff0c723e */ /* 0x000fe200030006ff */
[----:B------:R-:W-:Y:S02]  /*5430*/  HADD2.F32 R91, -RZ, R91.H1_H1 ;  /* 0x3000005bff5b7230 */ /* 0x000fe40000004100 */
[-C--:B------:R-:W-:Y:S01]  /*5440*/  FMUL.FTZ R27, R25, R92.reuse ;  /* 0x0000005c191b7220 */ /* 0x080fe20000410000 */
[----:B------:R-:W-:Y:S02]  /*5450*/  HADD2.F32 R26, -RZ, R24.H0_H0 ;  /* 0x20000018ff1a7230 */ /* 0x000fe40000004100 */
[----:B------:R-:W-:Y:S01]  /*5460*/  FMUL.FTZ R92, R8, R92 ;  /* 0x0000005c085c7220 */ /* 0x000fe20000410000 */
[----:B------:R-:W-:-:S02]  /*5470*/  HADD2.F32 R93, -RZ, R12.H0_H0 ;  /* 0x2000000cff5d7230 */ /* 0x000fc40000004100 */
[-C--:B------:R-:W-:Y:S01]  /*5480*/  FFMA.FTZ R97, R8, R91.reuse, -R27 ;  /* 0x0000005b08617223 */ /* 0x080fe2000001081b */
[----:B------:R-:W-:Y:S01]  /*5490*/  F2FP.F16.E4M3.UNPACK_B R27, R88.H1 ;  /* 0x00000058ff1b723e */ /* 0x000fe200030006ff */
[----:B------:R-:W-:Y:S01]  /*54a0*/  FFMA.FTZ R92, R25, R91, R92 ;  /* 0x0000005b195c7223 */ /* 0x000fe2000001005c */
[----:B------:R-:W-:Y:S01]  /*54b0*/  F2FP.F16.E4M3.UNPACK_B R8, R10.H1 ;  /* 0x0000000aff08723e */ /* 0x000fe200030006ff */
[----:B------:R-:W-:Y:S02]  /*54c0*/  HADD2.F32 R91, -RZ, R12.H1_H1 ;  /* 0x3000000cff5b7230 */ /* 0x000fe40000004100 */
[----:B------:R-:W-:Y:S01]  /*54d0*/  FMUL.FTZ R103, R26, R93 ;  /* 0x0000005d1a677220 */ /* 0x000fe20000410000 */
[----:B------:R-:W-:Y:S01]  /*54e0*/  HADD2.F32 R25, -RZ, R27.H0_H0 ;  /* 0x2000001bff197230 */ /* 0x000fe20000004100 */
[----:B------:R-:W-:Y:S01]  /*54f0*/  F2FP.F16.E4M3.UNPACK_B R14, R14 ;  /* 0x0000000eff0e723e */ /* 0x000fe200020006ff */
[----:B------:R-:W-:Y:S01]  /*5500*/  HADD2.F32 R12, -RZ, R8.H0_H0 ;  /* 0x20000008ff0c7230 */ /* 0x000fe20000004100 */
[----:B------:R-:W-:Y:S01]  /*5510*/  F2FP.F16.E4M3.UNPACK_B R90, R90 ;  /* 0x0000005aff5a723e */ /* 0x000fe200020006ff */
[----:B------:R-:W-:Y:S01]  /*5520*/  HADD2.F32 R24, -RZ, R24.H1_H1 ;  /* 0x30000018ff187230 */ /* 0x000fe20000004100 */
[----:B------:R-:W-:Y:S01]  /*5530*/  F2FP.F16.E4M3.UNPACK_B R10, R10 ;  /* 0x0000000aff0a723e */ /* 0x000fe200020006ff */
[----:B------:R-:W-:-:S02]  /*5540*/  HADD2.F32 R8, -RZ, R8.H1_H1 ;  /* 0x30000008ff087230 */ /* 0x000fc40000004100 */
[C---:B------:R-:W-:Y:S01]  /*5550*/  FFMA.FTZ R98, R12.reuse, R25, -R103 ;  /* 0x000000190c627223 */ /* 0x040fe20000010867 */
[----:B------:R-:W-:Y:S02]  /*5560*/  HADD2.F32 R27, -RZ, R27.H1_H1 ;  /* 0x3000001bff1b7230 */ /* 0x000fe40000004100 */
[----:B------:R-:W-:Y:S01]  /*5570*/  FMUL.FTZ R93, R12, R93 ;  /* 0x0000005d0c5d7220 */ /* 0x000fe20000410000 */
[-C--:B------:R-:W-:Y:S01]  /*5580*/  FMUL.FTZ R103, R24, R91.reuse ;  /* 0x0000005b18677220 */ /* 0x080fe20000410000 */
[----:B------:R-:W-:Y:S01]  /*5590*/  FMUL.FTZ R91, R8, R91 ;  /* 0x0000005b085b7220 */ /* 0x000fe20000410000 */
[----:B------:R-:W-:Y:S02]  /*55a0*/  HADD2.F32 R12, -RZ, R14.H0_H0 ;  /* 0x2000000eff0c7230 */ /* 0x000fe40000004100 */
[----:B------:R-:W-:Y:S01]  /*55b0*/  FFMA.FTZ R26, R26, R25, R93 ;  /* 0x000000191a1a7223 */ /* 0x000fe2000001005d */
[-C--:B------:R-:W-:Y:S01]  /*55c0*/  FFMA.FTZ R107, R8, R27.reuse, -R103 ;  /* 0x0000001b086b7223 */ /* 0x080fe20000010867 */
[----:B------:R-:W-:Y:S01]  /*55d0*/  FFMA.FTZ R109, R24, R27, R91 ;  /* 0x0000001b186d7223 */ /* 0x000fe2000001005b */
[----:B------:R-:W-:Y:S01]  /*55e0*/  HADD2.F32 R93, -RZ, R90.H1_H1 ;  /* 0x3000005aff5d7230 */ /* 0x000fe20000004100 */
[----:B------:R-:W-:Y:S01]  /*55f0*/  F2FP.F16.E4M3.UNPACK_B R88, R88 ;  /* 0x00000058ff58723e */ /* 0x000fe200020006ff */
[----:B------:R-:W-:Y:S01]  /*5600*/  HADD2.F32 R8, -RZ, R10.H0_H0 ;  /* 0x2000000aff087230 */ /* 0x000fe20000004100 */
[-C--:B------:R-:W-:Y:S01]  /*5610*/  F2FP.F16.E4M3.UNPACK_B R24, R9.reuse ;  /* 0x00000009ff18723e */ /* 0x080fe200020006ff */
[----:B------:R-:W-:Y:S01]  /*5620*/  HADD2.F32 R14, -RZ, R14.H1_H1 ;  /* 0x3000000eff0e7230 */ /* 0x000fe20000004100 */
[----:B------:R-:W-:Y:S01]  /*5630*/  F2FP.F16.E4M3.UNPACK_B R9, R9.H1 ;  /* 0x00000009ff09723e */ /* 0x000fe200030006ff */
[----:B------:R-:W-:Y:S01]  /*5640*/  HADD2.F32 R91, -RZ, R90.H0_H0 ;  /* 0x2000005aff5b7230 */ /* 0x000fe20000004100 */
[----:B------:R-:W-:Y:S01]  /*5650*/  F2FP.SATFINITE.E4M3.F32.PACK_AB_MERGE_C R98, R107, R98, RZ ;  /* 0x000000626b62723e */ /* 0x000fe200048070ff */
[----:B------:R-:W-:-:S02]  /*5660*/  HADD2.F32 R10, -RZ, R10.H1_H1 ;  /* 0x3000000aff0a7230 */ /* 0x000fc40000004100 */
[----:B------:R-:W-:Y:S01]  /*5670*/  FMUL.FTZ R105, R14, R93 ;  /* 0x0000005d0e697220 */ /* 0x000fe20000410000 */
[--C-:B------:R-:W-:Y:S02]  /*5680*/  HADD2.F32 R27, -RZ, R88.reuse.H1_H1 ;  /* 0x30000058ff1b7230 */ /* 0x100fe40000004100 */
[----:B------:R-:W-:Y:S01]  /*5690*/  FMUL.FTZ R103, R12, R91 ;  /* 0x0000005b0c677220 */ /* 0x000fe20000410000 */
[----:B------:R-:W-:Y:S02]  /*56a0*/  HADD2.F32 R25, -RZ, R88.H0_H0 ;  /* 0x20000058ff197230 */ /* 0x000fe40000004100 */
[----:B------:R-:W-:Y:S01]  /*56b0*/  FMUL.FTZ R93, R10, R93 ;  /* 0x0000005d0a5d7220 */ /* 0x000fe20000410000 */
[----:B------:R-:W-:Y:S01]  /*56c0*/  FMUL.FTZ R91, R8, R91 ;  /* 0x0000005b085b7220 */ /* 0x000fe20000410000 */
[-C--:B------:R-:W-:Y:S01]  /*56d0*/  FFMA.FTZ R10, R10, R27.reuse, -R105 ;  /* 0x0000001b0a0a7223 */ /* 0x080fe20000010869 */
[----:B------:R-:W-:Y:S01]  /*56e0*/  F2FP.F16.E4M3.UNPACK_B R88, R6 ;  /* 0x00000006ff58723e */ /* 0x000fe200020006ff */
[----:B------:R-:W-:Y:S01]  /*56f0*/  FFMA.FTZ R93, R14, R27, R93 ;  /* 0x0000001b0e5d7223 */ /* 0x000fe2000001005d */
[-C--:B------:R-:W-:Y:S01]  /*5700*/  FFMA.FTZ R90, R12, R25.reuse, R91 ;  /* 0x000000190c5a7223 */ /* 0x080fe2000001005b */
[----:B------:R-:W-:Y:S01]  /*5710*/  F2FP.SATFINITE.E4M3.F32.PACK_AB_MERGE_C R14, R109, R26, RZ ;  /* 0x0000001a6d0e723e */ /* 0x000fe200048070ff */
[----:B------:R-:W-:Y:S01]  /*5720*/  FFMA.FTZ R103, R8, R25, -R103 ;  /* 0x0000001908677223 */ /* 0x000fe20000010867 */
[----:B------:R-:W-:Y:S01]  /*5730*/  F2FP.SATFINITE.E4M3.F32.PACK_AB_MERGE_C R12, R101, R100, RZ ;  /* 0x00000064650c723e */ /* 0x000fe200048070ff */
[--C-:B------:R-:W-:Y:S01]  /*5740*/  HADD2.F32 R25, -RZ, R24.reuse.H0_H0 ;  /* 0x20000018ff197230 */ /* 0x100fe20000004100 */
[----:B------:R-:W-:Y:S01]  /*5750*/  F2FP.F16.E4M3.UNPACK_B R26, R13 ;  /* 0x0000000dff1a723e */ /* 0x000fe200020006ff */
[----:B------:R-:W-:Y:S01]  /*5760*/  HADD2.F32 R24, -RZ, R24.H1_H1 ;  /* 0x30000018ff187230 */ /* 0x000fe20000004100 */
[----:B------:R-:W-:-:S02]  /*5770*/  F2FP.F16.E4M3.UNPACK_B R91, R7 ;  /* 0x00000007ff5b723e */ /* 0x000fc400020006ff */
[----:B------:R-:W-:Y:S01]  /*5780*/  F2FP.SATFINITE.E4M3.F32.PACK_AB_MERGE_C R12, R92, R95, R12 ;  /* 0x0000005f5c0c723e */ /* 0x000fe2000480700c */
[----:B------:R-:W-:Y:S01]  /*5790*/  HADD2.F32 R27, -RZ, R26.H0_H0 ;  /* 0x2000001aff1b7230 */ /* 0x000fe20000004100 */
[----:B------:R-:W-:Y:S01]  /*57a0*/  F2FP.SATFINITE.E4M3.F32.PACK_AB_MERGE_C R8, R96, R99, RZ ;  /* 0x000000636008723e */ /* 0x000fe200048070ff */
[--C-:B------:R-:W-:Y:S01]  /*57b0*/  HADD2.F32 R92, -RZ, R91.reuse.H0_H0 ;  /* 0x2000005bff5c7230 */ /* 0x100fe20000004100 */
[----:B------:R-:W-:Y:S01]  /*57c0*/  F2FP.SATFINITE.E4M3.F32.PACK_AB_MERGE_C R14, R93, R90, R14 ;  /* 0x0000005a5d0e723e */ /* 0x000fe2000480700e */
[----:B------:R-:W-:Y:S01]  /*57d0*/  HADD2.F32 R90, -RZ, R88.H0_H0 ;  /* 0x20000058ff5a7230 */ /* 0x000fe20000004100 */
[----:B------:R-:W-:Y:S01]  /*57e0*/  F2FP.SATFINITE.E4M3.F32.PACK_AB_MERGE_C R8, R97, R94, R8 ;  /* 0x0000005e6108723e */ /* 0x000fe20004807008 */
[----:B------:R-:W-:Y:S02]  /*57f0*/  HADD2.F32 R26, -RZ, R26.H1_H1 ;  /* 0x3000001aff1a7230 */ /* 0x000fe40000004100 */
[-C--:B------:R-:W-:Y:S01]  /*5800*/  FMUL.FTZ R94, R27, R92.reuse ;  /* 0x0000005c1b5e7220 */ /* 0x080fe20000410000 */
[C---:B------:R-:W-:Y:S01]  /*5810*/  FMUL.FTZ R92, R25.reuse, R92 ;  /* 0x0000005c195c7220 */ /* 0x040fe20000410000 */
[----:B------:R-:W-:Y:S01]  /*5820*/  HADD2.F32 R91, -RZ, R91.H1_H1 ;  /* 0x3000005bff5b7230 */ /* 0x000fe20000004100 */
[----:B------:R-:W-:Y:S01]  /*5830*/  F2FP.F16.E4M3.UNPACK_B R13, R13.H1 ;  /* 0x0000000dff0d723e */ /* 0x000fe200030006ff */
[-C--:B------:R-:W-:Y:S01]  /*5840*/  FFMA.FTZ R94, R25, R90.reuse, -R94 ;  /* 0x0000005a195e7223 */ /* 0x080fe2000001085e */
[----:B------:R-:W-:Y:S01]  /*5850*/  FFMA.FTZ R93, R27, R90, R92 ;  /* 0x0000005a1b5d7223 */ /* 0x000fe2000001005c */
[----:B------:R-:W-:-:S02]  /*5860*/  HADD2.F32 R25, -RZ, R88.H1_H1 ;  /* 0x30000058ff197230 */ /* 0x000fc40000004100 */
[-C--:B------:R-:W-:Y:S01]  /*5870*/  FMUL.FTZ R27, R26, R91.reuse ;  /* 0x0000005b1a1b7220 */ /* 0x080fe20000410000 */
[C---:B------:R-:W-:Y:S01]  /*5880*/  FMUL.FTZ R91, R24.reuse, R91 ;  /* 0x0000005b185b7220 */ /* 0x040fe20000410000 */
[----:B------:R-:W-:Y:S02]  /*5890*/  F2FP.F16.E4M3.UNPACK_B R6, R6.H1 ;  /* 0x00000006ff06723e */ /* 0x000fe400030006ff */
[----:B------:R-:W-:Y:S01]  /*58a0*/  FFMA.FTZ R95, R24, R25, -R27 ;  /* 0x00000019185f7223 */ /* 0x000fe2000001081b */
[----:B------:R-:W-:Y:S01]  /*58b0*/  F2FP.F16.E4M3.UNPACK_B R27, R7.H1 ;  /* 0x00000007ff1b723e */ /* 0x000fe200030006ff */
[----:B------:R-:W-:Y:S01]  /*58c0*/  FFMA.FTZ R96, R26, R25, R91 ;  /* 0x000000191a607223 */ /* 0x000fe2000001005b */
[----:B------:R-:W-:Y:S01]  /*58d0*/  HADD2.F32 R7, -RZ, R9.H0_H0 ;  /* 0x20000009ff077230 */ /* 0x000fe20000004100 */
[----:B------:R-:W-:Y:S01]  /*58e0*/  F2FP.SATFINITE.E4M3.F32.PACK_AB_MERGE_C R10, R10, R103, R98 ;  /* 0x000000670a0a723e */ /* 0x000fe20004807062 */
[----:B------:R-:W-:Y:S02]  /*58f0*/  HADD2.F32 R24, -RZ, R13.H0_H0 ;  /* 0x2000000dff187230 */ /* 0x000fe40000004100 */
[----:B------:R-:W-:-:S02]  /*5900*/  HADD2.F32 R26, -RZ, R27.H0_H0 ;  /* 0x2000001bff1a7230 */ /* 0x000fc40000004100 */
[----:B------:R-:W-:Y:S02]  /*5910*/  HADD2.F32 R13, -RZ, R13.H1_H1 ;  /* 0x3000000dff0d7230 */ /* 0x000fe40000004100 */
[----:B------:R-:W-:Y:S02]  /*5920*/  HADD2.F32 R88, -RZ, R27.H1_H1 ;  /* 0x3000001bff587230 */ /* 0x000fe40000004100 */
[-C--:B------:R-:W-:Y:S01]  /*5930*/  FMUL.FTZ R90, R24, R26.reuse ;  /* 0x0000001a185a7220 */ /* 0x080fe20000410000 */
[----:B------:R-:W-:Y:S02]  /*5940*/  HADD2.F32 R9, -RZ, R9.H1_H1 ;  /* 0x30000009ff097230 */ /* 0x000fe40000004100 */
[----:B------:R-:W-:Y:S01]  /*5950*/  FMUL.FTZ R27, R7, R26 ;  /* 0x0000001a071b7220 */ /* 0x000fe20000410000 */
[--C-:B------:R-:W-:Y:S02]  /*5960*/  HADD2.F32 R25, -RZ, R6.reuse.H0_H0 ;  /* 0x20000006ff197230 */ /* 0x100fe40000004100 */
[----:B------:R-:W-:-:S02]  /*5970*/  HADD2.F32 R26, -RZ, R6.H1_H1 ;  /* 0x30000006ff1a7230 */ /* 0x000fc40000004100 */
[-C--:B------:R-:W-:Y:S01]  /*5980*/  FMUL.FTZ R6, R13, R88.reuse ;  /* 0x000000580d067220 */ /* 0x080fe20000410000 */
[----:B------:R-:W-:Y:S01]  /*5990*/  FMUL.FTZ R88, R9, R88 ;  /* 0x0000005809587220 */ /* 0x000fe20000410000 */
[-C--:B------:R-:W-:Y:S01]  /*59a0*/  FFMA.FTZ R98, R24, R25.reuse, R27 ;  /* 0x0000001918627223 */ /* 0x080fe2000001001b */
[----:B------:R-:W-:Y:S01]  /*59b0*/  FFMA.FTZ R97, R7, R25, -R90 ;  /* 0x0000001907617223 */ /* 0x000fe2000001085a */
[-C--:B------:R-:W-:Y:S01]  /*59c0*/  FFMA.FTZ R100, R9, R26.reuse, -R6 ;  /* 0x0000001a09647223 */ /* 0x080fe20000010806 */
[----:B------:R-:W-:Y:S01]  /*59d0*/  F2FP.F16.E4M3.UNPACK_B R24, R15 ;  /* 0x0000000fff18723e */ /* 0x000fe200020006ff */
[----:B------:R-:W-:Y:S01]  /*59e0*/  FFMA.FTZ R99, R13, R26, R88 ;  /* 0x0000001a0d637223 */ /* 0x000fe20000010058 */
[----:B------:R-:W-:Y:S02]  /*59f0*/  F2FP.F16.E4M3.UNPACK_B R6, R11 ;  /* 0x0000000bff06723e */ /* 0x000fe400020006ff */
[----:B------:R-:W-:Y:S01]  /*5a00*/  F2FP.F16.E4M3.UNPACK_B R15, R15.H1 ;  /* 0x0000000fff0f723e */ /* 0x000fe200030006ff */
[----:B------:R-:W-:Y:S01]  /*5a10*/  HADD2.F32 R13, -RZ, R24.H0_H0 ;  /* 0x20000018ff0d7230 */ /* 0x000fe20000004100 */
[----:B------:R-:W-:Y:S01]  /*5a20*/  F2FP.F16.E4M3.UNPACK_B R90, R5.H1 ;  /* 0x00000005ff5a723e */ /* 0x000fe200030006ff */
[----:B------:R-:W-:Y:S01]  /*5a30*/  HADD2.F32 R7, -RZ, R6.H0_H0 ;  /* 0x20000006ff077230 */ /* 0x000fe20000004100 */
[----:B------:R-:W-:Y:S01]  /*5a40*/  F2FP.F16.E4M3.UNPACK_B R11, R11.H1 ;  /* 0x0000000bff0b723e */ /* 0x000fe200030006ff */
[----:B------:R-:W-:Y:S01]  /*5a50*/  HADD2.F32 R24, -RZ, R24.H1_H1 ;  /* 0x30000018ff187230 */ /* 0x000fe20000004100 */
        /* <DEDUP_REMOVED lines=12> */
[-C--:B------:R-:W-:Y:S01]  /*5b20*/  FMUL.FTZ R102, R13, R92.reuse ;  /* 0x0000005c0d667220 */ /* 0x080fe20000410000 */
[----:B------:R-:W-:Y:S01]  /*5b30*/  FMUL.FTZ R91, R9, R91 ;  /* 0x0000005b095b7220 */ /* 0x000fe20000410000 */
[C---:B------:R-:W-:Y:S01]  /*5b40*/  FMUL.FTZ R92, R7.reuse, R92 ;  /* 0x0000005c075c7220 */ /* 0x040fe20000410000 */
[----:B------:R-:W-:Y:S02]  /*5b50*/  HADD2.F32 R15, -RZ, R15.H1_H1 ;  /* 0x3000000fff0f7230 */ /* 0x000fe40000004100 */
[----:B------:R-:W-:Y:S01]  /*5b60*/  FFMA.FTZ R102, R7, R26, -R102 ;  /* 0x0000001a07667223 */ /* 0x000fe20000010866 */
[----:B------:R-:W-:Y:S02]  /*5b70*/  HADD2.F32 R90, -RZ, R90.H1_H1 ;  /* 0x3000005aff5a7230 */ /* 0x000fe40000004100 */
[----:B------:R-:W-:Y:S01]  /*5b80*/  FFMA.FTZ R91, R4, R27, R91 ;  /* 0x0000001b045b7223 */ /* 0x000fe2000001005b */
[----:B------:R-:W-:-:S02]  /*5b90*/  HADD2.F32 R11, -RZ, R11.H1_H1 ;  /* 0x3000000bff0b7230 */ /* 0x000fc40000004100 */
[----:B------:R-:W-:Y:S01]  /*5ba0*/  FFMA.FTZ R92, R13, R26, R92 ;  /* 0x0000001a0d5c7223 */ /* 0x000fe2000001005c */
[----:B------:R-:W-:Y:S02]  /*5bb0*/  HADD2.F32 R7, -RZ, R88.H1_H1 ;  /* 0x30000058ff077230 */ /* 0x000fe40000004100 */
[-C--:B------:R-:W-:Y:S01]  /*5bc0*/  FMUL.FTZ R26, R15, R90.reuse ;  /* 0x0000005a0f1a7220 */ /* 0x080fe20000410000 */
[----:B------:R-:W-:Y:S02]  /*5bd0*/  HADD2.F32 R4, -RZ, R25.H1_H1 ;  /* 0x30000019ff047230 */ /* 0x000fe40000004100 */
[----:B------:R-:W-:Y:S01]  /*5be0*/  FMUL.FTZ R90, R11, R90 ;  /* 0x0000005a0b5a7220 */ /* 0x000fe20000410000 */
[----:B------:R-:W-:Y:S02]  /*5bf0*/  HADD2.F32 R6, -RZ, R6.H1_H1 ;  /* 0x30000006ff067230 */ /* 0x000fe40000004100 */
[----:B------:R-:W-:Y:S01]  /*5c00*/  FFMA.FTZ R104, R9, R27, -R104 ;  /* 0x0000001b09687223 */ /* 0x000fe20000010868 */
[----:B------:R-:W-:-:S02]  /*5c10*/  HADD2.F32 R5, -RZ, R5.H1_H1 ;  /* 0x30000005ff057230 */ /* 0x000fc40000004100 */
[-C--:B------:R-:W-:Y:S01]  /*5c20*/  FMUL.FTZ R9, R24, R7.reuse ;  /* 0x0000000718097220 */ /* 0x080fe20000410000 */
[-C--:B------:R-:W-:Y:S01]  /*5c30*/  FFMA.FTZ R11, R11, R4.reuse, -R26 ;  /* 0x000000040b0b7223 */ /* 0x080fe2000001081a */
[C---:B------:R-:W-:Y:S01]  /*5c40*/  FMUL.FTZ R7, R6.reuse, R7 ;  /* 0x0000000706077220 */ /* 0x040fe20000410000 */
[----:B------:R-:W-:Y:S01]  /*5c50*/  FFMA.FTZ R90, R15, R4, R90 ;  /* 0x000000040f5a7223 */ /* 0x000fe2000001005a */
[-C--:B------:R-:W-:Y:S01]  /*5c60*/  FFMA.FTZ R9, R6, R5.reuse, -R9 ;  /* 0x0000000506097223 */ /* 0x080fe20000010809 */
[----:B------:R-:W-:Y:S01]  /*5c70*/  F2FP.SATFINITE.E4M3.F32.PACK_AB_MERGE_C R95, R95, R94, R97 ;  /* 0x0000005e5f5f723e */ /* 0x000fe20004807061 */
[----:B------:R-:W-:Y:S01]  /*5c80*/  FFMA.FTZ R7, R24, R5, R7 ;  /* 0x0000000518077223 */ /* 0x000fe20000010007 */
[----:B------:R-:W-:Y:S02]  /*5c90*/  F2FP.SATFINITE.E4M3.F32.PACK_AB_MERGE_C R11, R11, R104, RZ ;  /* 0x000000680b0b723e */ /* 0x000fe400048070ff */
[----:B------:R-:W-:Y:S02]  /*5ca0*/  F2FP.SATFINITE.E4M3.F32.PACK_AB_MERGE_C R90, R90, R91, RZ ;  /* 0x0000005b5a5a723e */ /* 0x000fe400048070ff */
[----:B------:R-:W-:Y:S01]  /*5cb0*/  F2FP.SATFINITE.E4M3.F32.PACK_AB_MERGE_C R11, R9, R102, R11 ;  /* 0x00000066090b723e */ /* 0x000fe2000480700b */
[----:B------:R-:W-:Y:S01]  /*5cc0*/  IMAD.MOV.U32 R9, RZ, RZ, R95 ;  /* 0x000000ffff097224 */ /* 0x000fe200078e005f */
[----:B------:R-:W-:-:S02]  /*5cd0*/  F2FP.SATFINITE.E4M3.F32.PACK_AB_MERGE_C R13, R96, R93, R98 ;  /* 0x0000005d600d723e */ /* 0x000fc40004807062 */
[----:B------:R-:W-:-:S07]  /*5ce0*/  F2FP.SATFINITE.E4M3.F32.PACK_AB_MERGE_C R15, R7, R92, R90 ;  /* 0x0000005c070f723e */ /* 0x000fce000480705a */
.L_x_1771:
[----:B------:R-:W-:Y:S05]  /*5cf0*/  BSYNC B2 ;  /* 0x0000000000027941 */ /* 0x000fea0003800000 */
.L_x_1770:
[----:B------:R-:W-:Y:S01]  /*5d00*/  ISETP.GE.AND P4, PT, R86, R87, PT ;  /* 0x000000575600720c */ /* 0x000fe20003f86270 */
[----:B--2---:R4:W-:-:S12]  /*5d10*/  ST.E.128 desc[UR36][R48.64], R8 ;  /* 0x0000000830007985 */ /* 0x0049d8000c101d24 */
[----:B------:R-:W-:-:S04]  /*5d20*/  @!P4 IADD3 R4, P6, R38, R86, RZ ;  /* 0x000000562604c210 */ /* 0x000fc80007fde0ff */
[----:B------:R-:W-:-:S05]  /*5d30*/  @!P4 LEA.HI.X.SX32 R5, R86, R3, 0x1, P6 ;  /* 0x000000035605c211 */ /* 0x000fca00030f0eff */
[----:B---3--:R4:W-:Y:S04]  /*5d40*/  @!P4 ST.E.128 desc[UR36][R4.64], R12 ;  /* 0x0000000c0400c985 */ /* 0x0089e8000c101d24 */
.L_x_1769:
[----:B------:R-:W-:Y:S05]  /*5d50*/  BSYNC B1 ;  /* 0x0000000000017941 */ /* 0x000fea0003800000 */
.L_x_1768:
[----:B------:R-:W-:-:S03]  /*5d60*/  UMOV UR4, 0xffffffff ;  /* 0xffffffff00047882 */ /* 0x000fc60000000000 */
[----:B------:R-:W-:Y:S05]  /*5d70*/  BRA.DIV UR4, `(.L_x_1772) ;  /* 0x0000021e04c07947 */ /* 0x000fea000b800000 */
[----:B0-----:R-:W0:Y:S04]  /*5d80*/  SHFL.IDX PT, R2, R2, 0x1, 0x181f ;  /* 0x00381f0002027f89 */ /* 0x001e2800000e0000 */
[----:B----4-:R4:W0:Y:S02]  /*5d90*/  SHFL.IDX PT, R14, R0, 0x1, 0x181f ;  /* 0x00381f00000e7f89 */ /* 0x01082400000e0000 */
.L_x_2132:
[----:B------:R-:W-:-:S13]  /*5da0*/  ISETP.GE.OR P4, PT, R227, R80, P1 ;  /* 0x00000050e300720c */ /* 0x000fda0000f86670 */
[----:B------:R-:W-:Y:S05]  /*5db0*/  @P4 BRA `(.L_x_1757) ;  /* 0x0000001000f84947 */ /* 0x000fea0003800000 */
[----:B------:R-:W-:Y:S01]  /*5dc0*/  SEL R89, R56, R89, !P0 ;  /* 0x0000005938597207 */ /* 0x000fe20004000000 */
[----:B------:R-:W-:Y:S01]  /*5dd0*/  IMAD R5, R186, 0x4000, R67 ;  /* 0x00004000ba057824 */ /* 0x000fe200078e0243 */
[----:B------:R-:W-:Y:S01]  /*5de0*/  SHF.R.U32.HI R4, RZ, 0x3, R204 ;  /* 0x00000003ff047819 */ /* 0x000fe200000116cc */
[----:B------:R-:W-:Y:S01]  /*5df0*/  BSSY B1, `(.L_x_1773) ;  /* 0x00000ef000017945 */ /* 0x000fe20003800000 */
[----:B----4-:R-:W-:Y:S01]  /*5e00*/  SHF.R.S32.HI R0, RZ, 0x1f, R89 ;  /* 0x0000001fff007819 */ /* 0x010fe20000011459 */
[----:B------:R-:W-:Y:S01]  /*5e10*/  IMAD.IADD R5, R184, 0x1, R5 ;  /* 0x00000001b8057824 */ /* 0x000fe200078e0205 */
[----:B0-----:R-:W-:Y:S02]  /*5e20*/  IADD3 R12, P4, R53, R14, RZ ;  /* 0x0000000e350c7210 */ /* 0x001fe40007f9e0ff */
[----:B------:R-:W-:-:S03]  /*5e30*/  LEA.HI R89, R0, R89, RZ, 0x5 ;  /* 0x0000005900597211 */ /* 0x000fc600078f28ff */
[----:B------:R-:W-:Y:S01]  /*5e40*/  IMAD.X R13, R2, 0x1, R47, P4 ;  /* 0x00000001020d7824 */ /* 0x000fe200020e062f */
[----:B------:R-:W-:-:S04]  /*5e50*/  LEA.HI.SX32 R89, R89, R50, 0x1b ;  /* 0x0000003259597211 */ /* 0x000fc800078fdaff */
[----:B------:R-:W-:Y:S01]  /*5e60*/  SHF.R.S32.HI R0, RZ, 0x1f, R89 ;  /* 0x0000001fff007819 */ /* 0x000fe20000011459 */
[----:B--2---:R-:W-:-:S03]  /*5e70*/  IMAD.SHL.U32 R3, R89, 0x10, RZ ;  /* 0x0000001059037824 */ /* 0x004fc600078e00ff */
[----:B------:R-:W-:Y:S02]  /*5e80*/  LEA.HI R89, R0, R89, RZ, 0x3 ;  /* 0x0000005900597211 */ /* 0x000fe400078f18ff */
[----:B------:R-:W-:-:S03]  /*5e90*/  LOP3.LUT R0, R204, 0x70, R3, 0xf8, !PT ;  /* 0x00000070cc007812 */ /* 0x000fc600078ef803 */
[----:B------:R-:W-:Y:S01]  /*5ea0*/  IMAD.SHL.U32 R89, R89, 0x400, RZ ;  /* 0x0000040059597824 */ /* 0x000fe200078e00ff */
[----:B------:R-:W-:-:S04]  /*5eb0*/  LOP3.LUT R0, R0, R4, RZ, 0x3c, !PT ;  /* 0x0000000400007212 */ /* 0x000fc800078e3cff */
[----:B------:R-:W-:-:S04]  /*5ec0*/  LOP3.LUT R7, R89, 0xffffe000, RZ, 0xc0, !PT ;  /* 0xffffe00059077812 */ /* 0x000fc800078ec0ff */
[----:B------:R-:W-:-:S05]  /*5ed0*/  IADD3 R7, R0, R7, R209 ;  /* 0x0000000700077210 */ /* 0x000fca0007ffe0d1 */
[----:B------:R-:W-:-:S05]  /*5ee0*/  IMAD R7, R186, 0x4000, R7 ;  /* 0x00004000ba077824 */ /* 0x000fca00078e0207 */
[----:B------:R-:W-:Y:S02]  /*5ef0*/  IADD3 R8, R184, R7, RZ ;  /* 0x00000007b8087210 */ /* 0x000fe40007ffe0ff */
[----:B------:R-:W0:Y:S04]  /*5f00*/  LDS.128 R4, [R5+0x20000] ;  /* 0x0200000005047984 */ /* 0x000e280000000c00 */
[----:B------:R-:W2:Y:S01]  /*5f10*/  LDS.128 R8, [R8+0x20000] ;  /* 0x0200000008087984 */ /* 0x000ea20000000c00 */
[----:B------:R-:W-:Y:S05]  /*5f20*/  @P3 BRA `(.L_x_1774) ;  /* 0x0000000c006c3947 */ /* 0x000fea0003800000 */
[--C-:B------:R-:W-:Y:S01]  /*5f30*/  SHF.R.U32.HI R88, RZ, 0x8, R29.reuse ;  /* 0x00000008ff587819 */ /* 0x100fe2000001161d */
[----:B0-----:R-:W-:Y:S01]  /*5f40*/  IMAD.MOV.U32 R25, RZ, RZ, R6 ;  /* 0x000000ffff197224 */ /* 0x001fe200078e0006 */
[----:B------:R-:W-:Y:S01]  /*5f50*/  LOP3.LUT R0, R29, 0xff, RZ, 0xc0, !PT ;  /* 0x000000ff1d007812 */ /* 0x000fe200078ec0ff */
[----:B--2---:R-:W-:Y:S01]  /*5f60*/  IMAD.MOV.U32 R26, RZ, RZ, R8 ;  /* 0x000000ffff1a7224 */ /* 0x004fe200078e0008 */
[--C-:B------:R-:W-:Y:S01]  /*5f70*/  SHF.R.U32.HI R27, RZ, 0x18, R29.reuse ;  /* 0x00000018ff1b7819 */ /* 0x100fe2000001161d */
[----:B------:R-:W-:Y:S01]  /*5f80*/  IMAD.MOV.U32 R15, RZ, RZ, R4 ;  /* 0x000000ffff0f7224 */ /* 0x000fe200078e0004 */
[----:B------:R-:W-:Y:S01]  /*5f90*/  SHF.R.U32.HI R89, RZ, 0x10, R29 ;  /* 0x00000010ff597819 */ /* 0x000fe2000001161d */
[----:B------:R-:W-:Y:S01]  /*5fa0*/  IMAD.MOV.U32 R29, RZ, RZ, R10 ;  /* 0x000000ffff1d7224 */ /* 0x000fe200078e000a */
[----:B------:R-:W-:Y:S01]  /*5fb0*/  PRMT R27, R27, 0x654, R0 ;  /* 0x000006541b1b7816 */ /* 0x000fe20000000000 */
[----:B------:R-:W-:Y:S01]  /*5fc0*/  IMAD.SHL.U32 R0, R88, 0x100, RZ ;  /* 0x0000010058007824 */ /* 0x000fe200078e00ff */
[--C-:B------:R-:W-:Y:S01]  /*5fd0*/  SHF.R.U32.HI R48, RZ, 0x8, R31.reuse ;  /* 0x00000008ff307819 */ /* 0x100fe2000001161f */
[----:B------:R-:W-:Y:S01]  /*5fe0*/  IMAD.U32 R6, R89, 0x10000, RZ ;  /* 0x0001000059067824 */ /* 0x000fe200078e00ff */
[----:B------:R-:W-:-:S02]  /*5ff0*/  SHF.R.U32.HI R86, RZ, 0x10, R31 ;  /* 0x00000010ff567819 */ /* 0x000fc4000001161f */
[----:B------:R-:W-:Y:S02]  /*6000*/  LOP3.LUT R24, R31, 0xff, RZ, 0xc0, !PT ;  /* 0x000000ff1f187812 */ /* 0x000fe400078ec0ff */
[----:B------:R-:W-:Y:S02]  /*6010*/  SHF.R.U32.HI R32, RZ, 0x8, R33 ;  /* 0x00000008ff207819 */ /* 0x000fe40000011621 */
[----:B------:R-:W-:Y:S02]  /*6020*/  SHF.R.U32.HI R31, RZ, 0x18, R31 ;  /* 0x00000018ff1f7819 */ /* 0x000fe4000001161f */
[--C-:B---3--:R-:W-:Y:S01]  /*6030*/  SHF.R.U32.HI R38, RZ, 0x10, R33.reuse ;  /* 0x00000010ff267819 */ /* 0x108fe20000011621 */
[----:B------:R-:W-:Y:S01]  /*6040*/  IMAD.SHL.U32 R4, R32, 0x100, RZ ;  /* 0x0000010020047824 */ /* 0x000fe200078e00ff */
[----:B------:R-:W-:Y:S02]  /*6050*/  LOP3.LUT R28, R33, 0xff, RZ, 0xc0, !PT ;  /* 0x000000ff211c7812 */ /* 0x000fe400078ec0ff */
[----:B------:R-:W-:Y:S01]  /*6060*/  LOP3.LUT R27, R27, 0xff00, R0, 0xf8, !PT ;  /* 0x0000ff001b1b7812 */ /* 0x000fe200078ef800 */
[----:B------:R-:W-:Y:S01]  /*6070*/  IMAD.SHL.U32 R0, R48, 0x100, RZ ;  /* 0x0000010030007824 */ /* 0x000fe200078e00ff */
[----:B------:R-:W-:-:S02]  /*6080*/  SHF.R.U32.HI R33, RZ, 0x18, R33 ;  /* 0x00000018ff217819 */ /* 0x000fc40000011621 */
[----:B------:R-:W-:Y:S02]  /*6090*/  PRMT R31, R31, 0x654, R24 ;  /* 0x000006541f1f7816 */ /* 0x000fe40000000018 */
[----:B------:R-:W-:Y:S02]  /*60a0*/  LOP3.LUT R6, R27, 0xff0000, R6, 0xf8, !PT ;  /* 0x00ff00001b067812 */ /* 0x000fe400078ef806 */
[----:B------:R-:W-:Y:S02]  /*60b0*/  SHF.R.U32.HI R30, RZ, 0x8, R35 ;  /* 0x00000008ff1e7819 */ /* 0x000fe40000011623 */
[----:B------:R-:W-:Y:S02]  /*60c0*/  PRMT R33, R33, 0x654, R28 ;  /* 0x0000065421217816 */ /* 0x000fe4000000001c */
[----:B------:R-:W-:Y:S02]  /*60d0*/  F2FP.F16.E4M3.UNPACK_B R32, R85.H1 ;  /* 0x00000055ff20723e */ /* 0x000fe400030006ff */
[----:B------:R-:W-:-:S02]  /*60e0*/  F2FP.F16.E4M3.UNPACK_B R27, R26.H1 ;  /* 0x0000001aff1b723e */ /* 0x000fc400030006ff */
[----:B------:R-:W-:Y:S02]  /*60f0*/  F2FP.F16.E4M3.UNPACK_B R10, R15.H1 ;  /* 0x0000000fff0a723e */ /* 0x000fe400030006ff */
[----:B------:R-:W-:Y:S01]  /*6100*/  SHF.R.U32.HI R34, RZ, 0x10, R35 ;  /* 0x00000010ff227819 */ /* 0x000fe20000011623 */
[----:B------:R-:W-:Y:S01]  /*6110*/  HADD2.F32 R28, -RZ, R27.H0_H0 ;  /* 0x2000001bff1c7230 */ /* 0x000fe20000004100 */
[----:B------:R-:W-:Y:S01]  /*6120*/  LOP3.LUT R49, R35, 0xff0000ff, RZ, 0xc0, !PT ;  /* 0xff0000ff23317812 */ /* 0x000fe200078ec0ff */
[----:B------:R-:W-:Y:S01]  /*6130*/  HADD2.F32 R24, -RZ, R10.H0_H0 ;  /* 0x2000000aff187230 */ /* 0x000fe20000004100 */
[----:B------:R-:W-:Y:S01]  /*6140*/  LOP3.LUT R31, R31, 0xff00, R0, 0xf8, !PT ;  /* 0x0000ff001f1f7812 */ /* 0x000fe200078ef800 */
[----:B------:R-:W-:Y:S01]  /*6150*/  IMAD.U32 R0, R86, 0x10000, RZ ;  /* 0x0001000056007824 */ /* 0x000fe200078e00ff */
[----:B------:R-:W-:Y:S02]  /*6160*/  SHF.L.U32 R8, R30, 0x8, RZ ;  /* 0x000000081e087819 */ /* 0x000fe400000006ff */
[----:B------:R-:W-:Y:S01]  /*6170*/  LOP3.LUT R35, R33, 0xff00, R4, 0xf8, !PT ;  /* 0x0000ff0021237812 */ /* 0x000fe200078ef804 */
[----:B------:R-:W-:Y:S01]  /*6180*/  HADD2.F32 R33, -RZ, R32.H0_H0 ;  /* 0x20000020ff217230 */ /* 0x000fe20000004100 */
[----:B------:R-:W-:Y:S01]  /*6190*/  F2FP.F16.E4M3.UNPACK_B R30, R83.H1 ;  /* 0x00000053ff1e723e */ /* 0x000fe200030006ff */
[----:B------:R-:W-:Y:S01]  /*61a0*/  IMAD.U32 R4, R34, 0x10000, RZ ;  /* 0x0001000022047824 */ /* 0x000fe200078e00ff */
[----:B------:R-:W-:Y:S01]  /*61b0*/  LOP3.LUT R49, R49, 0xff00, R8, 0xf8, !PT ;  /* 0x0000ff0031317812 */ /* 0x000fe200078ef808 */
[----:B------:R-:W-:Y:S01]  /*61c0*/  IMAD.U32 R8, R38, 0x10000, RZ ;  /* 0x0001000026087824 */ /* 0x000fe200078e00ff */
[----:B------:R-:W-:Y:S01]  /*61d0*/  LOP3.LUT R0, R31, 0xff0000, R0, 0xf8, !PT ;  /* 0x00ff00001f007812 */ /* 0x000fe200078ef800 */
[----:B------:R-:W-:-:S02]  /*61e0*/  HADD2.F32 R31, -RZ, R30.H0_H0 ;  /* 0x2000001eff1f7230 */ /* 0x000fc40000004100 */
[-C--:B------:R-:W-:Y:S01]  /*61f0*/  FMUL.FTZ R89, R28, R33.reuse ;  /* 0x000000211c597220 */ /* 0x080fe20000410000 */
[C---:B------:R-:W-:Y:S01]  /*6200*/  FMUL.FTZ R33, R24.reuse, R33 ;  /* 0x0000002118217220 */ /* 0x040fe20000410000 */
[----:B------:R-:W-:Y:S02]  /*6210*/  LOP3.LUT R8, R35, 0xff0000, R8, 0xf8, !PT ;  /* 0x00ff000023087812 */ /* 0x000fe400078ef808 */
[-C--:B------:R-:W-:Y:S01]  /*6220*/  FFMA.FTZ R89, R24, R31.reuse, -R89 ;  /* 0x0000001f18597223 */ /* 0x080fe20000010859 */
[----:B------:R-:W-:Y:S01]  /*6230*/  FFMA.FTZ R35, R28, R31, R33 ;  /* 0x0000001f1c237223 */ /* 0x000fe20000010021 */
[----:B------:R-:W-:Y:S01]  /*6240*/  HADD2.F32 R33, -RZ, R32.H1_H1 ;  /* 0x30000020ff217230 */ /* 0x000fe20000004100 */
[----:B------:R-:W-:Y:S01]  /*6250*/  F2FP.F16.E4M3.UNPACK_B R85, R85 ;  /* 0x00000055ff55723e */ /* 0x000fe200020006ff */
[----:B------:R-:W-:Y:S01]  /*6260*/  HADD2.F32 R28, -RZ, R27.H1_H1 ;  /* 0x3000001bff1c7230 */ /* 0x000fe20000004100 */
[----:B------:R-:W-:Y:S01]  /*6270*/  F2FP.F16.E4M3.UNPACK_B R26, R26 ;  /* 0x0000001aff1a723e */ /* 0x000fe200020006ff */
[----:B------:R-:W-:Y:S01]  /*6280*/  HADD2.F32 R24, -RZ, R10.H1_H1 ;  /* 0x3000000aff187230 */ /* 0x000fe20000004100 */
[----:B------:R-:W-:Y:S01]  /*6290*/  F2FP.F16.E4M3.UNPACK_B R15, R15 ;  /* 0x0000000fff0f723e */ /* 0x000fe200020006ff */
[----:B------:R-:W-:Y:S01]  /*62a0*/  HADD2.F32 R31, -RZ, R30.H1_H1 ;  /* 0x3000001eff1f7230 */ /* 0x000fe20000004100 */
[----:B------:R-:W-:Y:S01]  /*62b0*/  LOP3.LUT R4, R49, 0xff0000, R4, 0xf8, !PT ;  /* 0x00ff000031047812 */ /* 0x000fe200078ef804 */
[----:B------:R-:W-:Y:S01]  /*62c0*/  FMUL.FTZ R49, R28, R33 ;  /* 0x000000211c317220 */ /* 0x000fe20000410000 */
[----:B------:R-:W-:Y:S01]  /*62d0*/  F2FP.F16.E4M3.UNPACK_B R83, R83 ;  /* 0x00000053ff53723e */ /* 0x000fe200020006ff */
[----:B------:R-:W-:-:S02]  /*62e0*/  HADD2.F32 R30, -RZ, R85.H0_H0 ;  /* 0x20000055ff1e7230 */ /* 0x000fc40000004100 */
[C---:B------:R-:W-:Y:S01]  /*62f0*/  FMUL.FTZ R33, R24.reuse, R33 ;  /* 0x0000002118217220 */ /* 0x040fe20000410000 */
[----:B------:R-:W-:Y:S02]  /*6300*/  HADD2.F32 R27, -RZ, R26.H0_H0 ;  /* 0x2000001aff1b7230 */ /* 0x000fe40000004100 */
[-C--:B------:R-:W-:Y:S01]  /*6310*/  FFMA.FTZ R48, R24, R31.reuse, -R49 ;  /* 0x0000001f18307223 */ /* 0x080fe20000010831 */
[----:B------:R-:W-:Y:S02]  /*6320*/  HADD2.F32 R10, -RZ, R15.H0_H0 ;  /* 0x2000000fff0a7230 */ /* 0x000fe40000004100 */
[----:B------:R-:W-:Y:S01]  /*6330*/  FFMA.FTZ R86, R28, R31, R33 ;  /* 0x0000001f1c567223 */ /* 0x000fe20000010021 */
[----:B------:R-:W-:Y:S02]  /*6340*/  HADD2.F32 R24, -RZ, R83.H0_H0 ;  /* 0x20000053ff187230 */ /* 0x000fe40000004100 */
        /* <DEDUP_REMOVED lines=18> */
[----:B------:R-:W-:Y:S01]  /*6470*/  HADD2.F32 R15, -RZ, R10.H0_H0 ;  /* 0x2000000aff0f7230 */ /* 0x000fe20000004100 */
[----:B------:R-:W-:Y:S01]  /*6480*/  F2FP.F16.E4M3.UNPACK_B R84, R84 ;  /* 0x00000054ff54723e */ /* 0x000fe200020006ff */
[----:B------:R-:W-:Y:S02]  /*6490*/  HADD2.F32 R31, -RZ, R30.H1_H1 ;  /* 0x3000001eff1f7230 */ /* 0x000fe40000004100 */
[-C--:B------:R-:W-:Y:S01]  /*64a0*/  FMUL.FTZ R30, R27, R32.reuse ;  /* 0x000000201b1e7220 */ /* 0x080fe20000410000 */
[----:B------:R-:W-:Y:S02]  /*64b0*/  HADD2.F32 R26, -RZ, R28.H0_H0 ;  /* 0x2000001cff1a7230 */ /* 0x000fe40000004100 */
[----:B------:R-:W-:Y:S01]  /*64c0*/  FMUL.FTZ R88, R15, R32 ;  /* 0x000000200f587220 */ /* 0x000fe20000410000 */
[----:B------:R-:W-:Y:S01]  /*64d0*/  HADD2.F32 R24, -RZ, R24.H1_H1 ;  /* 0x30000018ff187230 */ /* 0x000fe20000004100 */
[----:B------:R-:W-:Y:S01]  /*64e0*/  F2FP.F16.E4M3.UNPACK_B R29, R29 ;  /* 0x0000001dff1d723e */ /* 0x000fe200020006ff */
[----:B------:R-:W-:-:S02]  /*64f0*/  HADD2.F32 R10, -RZ, R10.H1_H1 ;  /* 0x3000000aff0a7230 */ /* 0x000fc40000004100 */
[-C--:B------:R-:W-:Y:S01]  /*6500*/  FFMA.FTZ R32, R15, R26.reuse, -R30 ;  /* 0x0000001a0f207223 */ /* 0x080fe2000001081e */
[----:B------:R-:W-:Y:S02]  /*6510*/  HADD2.F32 R15, -RZ, R28.H1_H1 ;  /* 0x3000001cff0f7230 */ /* 0x000fe40000004100 */
[----:B------:R-:W-:Y:S01]  /*6520*/  FMUL.FTZ R49, R24, R31 ;  /* 0x0000001f18317220 */ /* 0x000fe20000410000 */
[----:B------:R-:W-:Y:S01]  /*6530*/  F2FP.F16.E4M3.UNPACK_B R25, R25 ;  /* 0x00000019ff19723e */ /* 0x000fe200020006ff */
[C---:B------:R-:W-:Y:S01]  /*6540*/  FMUL.FTZ R31, R10.reuse, R31 ;  /* 0x0000001f0a1f7220 */ /* 0x040fe20000410000 */
[----:B------:R-:W-:Y:S01]  /*6550*/  FFMA.FTZ R88, R27, R26, R88 ;  /* 0x0000001a1b587223 */ /* 0x000fe20000010058 */
[-C--:B------:R-:W-:Y:S01]  /*6560*/  FFMA.FTZ R49, R10, R15.reuse, -R49 ;  /* 0x0000000f0a317223 */ /* 0x080fe20000010831 */
[--C-:B------:R-:W-:Y:S02]  /*6570*/  HADD2.F32 R26, -RZ, R84.reuse.H0_H0 ;  /* 0x20000054ff1a7230 */ /* 0x100fe40000004100 */
[----:B------:R-:W-:Y:S01]  /*6580*/  FFMA.FTZ R83, R24, R15, R31 ;  /* 0x0000000f18537223 */ /* 0x000fe2000001001f */
[----:B------:R-:W-:Y:S01]  /*6590*/  F2FP.F16.E4M3.UNPACK_B R82, R82 ;  /* 0x00000052ff52723e */ /* 0x000fe200020006ff */
[----:B------:R-:W-:Y:S01]  /*65a0*/  HADD2.F32 R15, -RZ, R29.H0_H0 ;  /* 0x2000001dff0f7230 */ /* 0x000fe20000004100 */
[----:B------:R-:W-:Y:S01]  /*65b0*/  F2FP.SATFINITE.E4M3.F32.PACK_AB_MERGE_C R32, R49, R32, RZ ;  /* 0x000000203120723e */ /* 0x000fe200048070ff */
[----:B------:R-:W-:Y:S01]  /*65c0*/  HADD2.F32 R10, -RZ, R25.H0_H0 ;  /* 0x20000019ff0a7230 */ /* 0x000fe20000004100 */
[----:B------:R-:W-:Y:S01]  /*65d0*/  F2FP.SATFINITE.E4M3.F32.PACK_AB_MERGE_C R83, R83, R88, RZ ;  /* 0x000000585353723e */ /* 0x000fe200048070ff */
[----:B------:R-:W-:-:S02]  /*65e0*/  HADD2.F32 R84, -RZ, R84.H1_H1 ;  /* 0x30000054ff547230 */ /* 0x000fc40000004100 */
[-C--:B------:R-:W-:Y:S01]  /*65f0*/  FMUL.FTZ R27, R15, R26.reuse ;  /* 0x0000001a0f1b7220 */ /* 0x080fe20000410000 */
[----:B------:R-:W-:Y:S02]  /*6600*/  HADD2.F32 R29, -RZ, R29.H1_H1 ;  /* 0x3000001dff1d7230 */ /* 0x000fe40000004100 */
[----:B------:R-:W-:Y:S01]  /*6610*/  FMUL.FTZ R26, R10, R26 ;  /* 0x0000001a0a1a7220 */ /* 0x000fe20000410000 */
[--C-:B------:R-:W-:Y:S01]  /*6620*/  HADD2.F32 R24, -RZ, R82.reuse.H0_H0 ;  /* 0x20000052ff187230 */ /* 0x100fe20000004100 */
[----:B------:R-:W-:Y:S01]  /*6630*/  F2FP.SATFINITE.E4M3.F32.PACK_AB_MERGE_C R48, R48, R89, RZ ;  /* 0x000000593030723e */ /* 0x000fe200048070ff */
[----:B------:R-:W-:Y:S02]  /*6640*/  HADD2.F32 R25, -RZ, R25.H1_H1 ;  /* 0x30000019ff197230 */ /* 0x000fe40000004100 */
[----:B------:R-:W-:Y:S01]  /*6650*/  FMUL.FTZ R30, R29, R84 ;  /* 0x000000541d1e7220 */ /* 0x000fe20000410000 */
[----:B------:R-:W-:Y:S02]  /*6660*/  HADD2.F32 R82, -RZ, R82.H1_H1 ;  /* 0x30000052ff527230 */ /* 0x000fe40000004100 */
[-C--:B------:R-:W-:Y:S01]  /*6670*/  FFMA.FTZ R28, R10, R24.reuse, -R27 ;  /* 0x000000180a1c7223 */ /* 0x080fe2000001081b */
[----:B------:R-:W-:Y:S01]  /*6680*/  FFMA.FTZ R31, R15, R24, R26 ;  /* 0x000000180f1f7223 */ /* 0x000fe2000001001a */
[C---:B------:R-:W-:Y:S01]  /*6690*/  FMUL.FTZ R84, R25.reuse, R84 ;  /* 0x0000005419547220 */ /* 0x040fe20000410000 */
[----:B------:R-:W-:Y:S01]  /*66a0*/  F2FP.F16.E4M3.UNPACK_B R24, R9 ;  /* 0x00000009ff18723e */ /* 0x000fe200020006ff */
[----:B------:R-:W-:Y:S01]  /*66b0*/  FFMA.FTZ R15, R25, R82, -R30 ;  /* 0x00000052190f7223 */ /* 0x000fe2000001081e */
[----:B------:R-:W-:Y:S01]  /*66c0*/  F2FP.F16.E4M3.UNPACK_B R27, R8 ;  /* 0x00000008ff1b723e */ /* 0x000fe200020006ff */
[----:B------:R-:W-:Y:S01]  /*66d0*/  FFMA.FTZ R84, R29, R82, R84 ;  /* 0x000000521d547223 */ /* 0x000fe20000010054 */
[----:B------:R-:W-:Y:S01]  /*66e0*/  F2FP.F16.E4M3.UNPACK_B R10, R5 ;  /* 0x00000005ff0a723e */ /* 0x000fe200020006ff */
[----:B------:R-:W-:Y:S01]  /*66f0*/  HADD2.F32 R25, -RZ, R24.H0_H0 ;  /* 0x20000018ff197230 */ /* 0x000fe20000004100 */
[----:B------:R-:W-:Y:S01]  /*6700*/  F2FP.F16.E4M3.UNPACK_B R26, R6 ;  /* 0x00000006ff1a723e */ /* 0x000fe200020006ff */
[----:B------:R-:W-:Y:S01]  /*6710*/  HADD2.F32 R30, -RZ, R27.H0_H0 ;  /* 0x2000001bff1e7230 */ /* 0x000fe20000004100 */
[----:B------:R-:W-:Y:S01]  /*6720*/  F2FP.SATFINITE.E4M3.F32.PACK_AB_MERGE_C R82, R15, R28, R32 ;  /* 0x0000001c0f52723e */ /* 0x000fe20004807020 */
[----:B------:R-:W-:Y:S01]  /*6730*/  HADD2.F32 R15, -RZ, R10.H0_H0 ;  /* 0x2000000aff0f7230 */ /* 0x000fe20000004100 */
        /* <DEDUP_REMOVED lines=13> */
[----:B------:R-:W-:Y:S01]  /*6810*/  F2FP.F16.E4M3.UNPACK_B R5, R5.H1 ;  /* 0x00000005ff05723e */ /* 0x000fe200030006ff */
[----:B------:R-:W-:Y:S01]  /*6820*/  FFMA.FTZ R31, R10, R15, -R25 ;  /* 0x0000000f0a1f7223 */ /* 0x000fe20000010819 */
[----:B------:R-:W-:Y:S01]  /*6830*/  F2FP.F16.E4M3.UNPACK_B R25, R8.H1 ;  /* 0x00000008ff19723e */ /* 0x000fe200030006ff */
[----:B------:R-:W-:Y:S01]  /*6840*/  HADD2.F32 R10, -RZ, R9.H0_H0 ;  /* 0x20000009ff0a7230 */ /* 0x000fe20000004100 */
[----:B------:R-:W-:Y:S01]  /*6850*/  F2FP.SATFINITE.E4M3.F32.PACK_AB_MERGE_C R48, R38, R33, R48 ;  /* 0x000000212630723e */ /* 0x000fe20004807030 */
[----:B------:R-:W-:Y:S01]  /*6860*/  FFMA.FTZ R33, R24, R15, R27 ;  /* 0x0000000f18217223 */ /* 0x000fe2000001001b */
[----:B------:R-:W-:Y:S01]  /*6870*/  F2FP.F16.E4M3.UNPACK_B R6, R6.H1 ;  /* 0x00000006ff06723e */ /* 0x000fe200030006ff */
[----:B------:R-:W-:Y:S01]  /*6880*/  HADD2.F32 R27, -RZ, R25.H0_H0 ;  /* 0x20000019ff1b7230 */ /* 0x000fe20000004100 */
[----:B------:R-:W-:Y:S01]  /*6890*/  F2FP.SATFINITE.E4M3.F32.PACK_AB_MERGE_C R35, R86, R35, RZ ;  /* 0x000000235623723e */ /* 0x000fe200048070ff */
[----:B------:R-:W-:-:S02]  /*68a0*/  HADD2.F32 R8, -RZ, R5.H0_H0 ;  /* 0x20000005ff087230 */ /* 0x000fc40000004100 */
[----:B------:R-:W-:Y:S01]  /*68b0*/  HADD2.F32 R9, -RZ, R9.H1_H1 ;  /* 0x30000009ff097230 */ /* 0x000fe20000004100 */
[----:B------:R-:W-:Y:S01]  /*68c0*/  F2FP.SATFINITE.E4M3.F32.PACK_AB_MERGE_C R86, R85, R34, R35 ;  /* 0x000000225556723e */ /* 0x000fe20004807023 */
[----:B------:R-:W-:Y:S02]  /*68d0*/  HADD2.F32 R24, -RZ, R25.H1_H1 ;  /* 0x30000019ff187230 */ /* 0x000fe40000004100 */
[-C--:B------:R-:W-:Y:S01]  /*68e0*/  FMUL.FTZ R25, R10, R27.reuse ;  /* 0x0000001b0a197220 */ /* 0x080fe20000410000 */
[--C-:B------:R-:W-:Y:S02]  /*68f0*/  HADD2.F32 R15, -RZ, R6.reuse.H0_H0 ;  /* 0x20000006ff0f7230 */ /* 0x100fe40000004100 */
[----:B------:R-:W-:Y:S01]  /*6900*/  FMUL.FTZ R27, R8, R27 ;  /* 0x0000001b081b7220 */ /* 0x000fe20000410000 */
[----:B------:R-:W-:Y:S02]  /*6910*/  HADD2.F32 R5, -RZ, R5.H1_H1 ;  /* 0x30000005ff057230 */ /* 0x000fe40000004100 */
[----:B------:R-:W-:Y:S01]  /*6920*/  FMUL.FTZ R26, R9, R24 ;  /* 0x00000018091a7220 */ /* 0x000fe20000410000 */
[----:B------:R-:W-:-:S02]  /*6930*/  HADD2.F32 R6, -RZ, R6.H1_H1 ;  /* 0x30000006ff067230 */ /* 0x000fc40000004100 */
[----:B------:R-:W-:Y:S01]  /*6940*/  FFMA.FTZ R35, R10, R15, R27 ;  /* 0x0000000f0a237223 */ /* 0x000fe2000001001b */
[-C--:B------:R-:W-:Y:S01]  /*6950*/  F2FP.F16.E4M3.UNPACK_B R10, R11.reuse ;  /* 0x0000000bff0a723e */ /* 0x080fe200020006ff */
[C---:B------:R-:W-:Y:S01]  /*6960*/  FMUL.FTZ R24, R5.reuse, R24 ;  /* 0x0000001805187220 */ /* 0x040fe20000410000 */
[----:B------:R-:W-:Y:S01]  /*6970*/  F2FP.F16.E4M3.UNPACK_B R11, R11.H1 ;  /* 0x0000000bff0b723e */ /* 0x000fe200030006ff */
[----:B------:R-:W-:Y:S01]  /*6980*/  FFMA.FTZ R49, R5, R6, -R26 ;  /* 0x0000000605317223 */ /* 0x000fe2000001081a */
[----:B------:R-:W-:Y:S01]  /*6990*/  F2FP.F16.E4M3.UNPACK_B R26, R4 ;  /* 0x00000004ff1a723e */ /* 0x000fe200020006ff */
[----:B------:R-:W-:Y:S01]  /*69a0*/  FFMA.FTZ R38, R9, R6, R24 ;  /* 0x0000000609267223 */ /* 0x000fe20000010018 */
[-C--:B------:R-:W-:Y:S01]  /*69b0*/  F2FP.F16.E4M3.UNPACK_B R5, R7.reuse ;  /* 0x00000007ff05723e */ /* 0x080fe200020006ff */
[----:B------:R-:W-:Y:S01]  /*69c0*/  HADD2.F32 R9, -RZ, R10.H0_H0 ;  /* 0x2000000aff097230 */ /* 0x000fe20000004100 */
[----:B------:R-:W-:Y:S01]  /*69d0*/  F2FP.F16.E4M3.UNPACK_B R27, R4.H1 ;  /* 0x00000004ff1b723e */ /* 0x000fe200030006ff */
[----:B------:R-:W-:Y:S01]  /*69e0*/  HADD2.F32 R28, -RZ, R26.H0_H0 ;  /* 0x2000001aff1c7230 */ /* 0x000fe20000004100 */
[----:B------:R-:W-:Y:S01]  /*69f0*/  F2FP.F16.E4M3.UNPACK_B R7, R7.H1 ;  /* 0x00000007ff07723e */ /* 0x000fe200030006ff */
[----:B------:R-:W-:Y:S01]  /*6a00*/  FFMA.FTZ R34, R8, R15, -R25 ;  /* 0x0000000f08227223 */ /* 0x000fe20000010819 */
[-C--:B------:R-:W-:Y:S01]  /*6a10*/  F2FP.F16.E4M3.UNPACK_B R4, R0.reuse ;  /* 0x00000000ff04723e */ /* 0x080fe200020006ff */
[----:B------:R-:W-:Y:S01]  /*6a20*/  HADD2.F32 R29, -RZ, R27.H0_H0 ;  /* 0x2000001bff1d7230 */ /* 0x000fe20000004100 */
[----:B------:R-:W-:Y:S01]  /*6a30*/  F2FP.F16.E4M3.UNPACK_B R15, R0.H1 ;  /* 0x00000000ff0f723e */ /* 0x000fe200030006ff */
[----:B------:R-:W-:-:S02]  /*6a40*/  HADD2.F32 R0, -RZ, R11.H0_H0 ;  /* 0x2000000bff007230 */ /* 0x000fc40000004100 */
[-C--:B------:R-:W-:Y:S01]  /*6a50*/  FMUL.FTZ R83, R9, R28.reuse ;  /* 0x0000001c09537220 */ /* 0x080fe20000410000 */
[----:B------:R-:W-:Y:S01]  /*6a60*/  HADD2.F32 R6, -RZ, R5.H0_H0 ;  /* 0x20000005ff067230 */ /* 0x000fe20000004100 */
[----:B------:R-:W-:Y:S01]  /*6a70*/  F2FP.SATFINITE.E4M3.F32.PACK_AB_MERGE_C R35, R38, R35, RZ ;  /* 0x000000232623723e */ /* 0x000fe200048070ff */
[----:B------:R-:W-:Y:S02]  /*6a80*/  HADD2.F32 R8, -RZ, R7.H0_H0 ;  /* 0x20000007ff087230 */ /* 0x000fe40000004100 */
[-C--:B------:R-:W-:Y:S01]  /*6a90*/  FMUL.FTZ R85, R0, R29.reuse ;  /* 0x0000001d00557220 */ /* 0x080fe20000410000 */
[----:B------:R-:W-:Y:S02]  /*6aa0*/  HADD2.F32 R24, -RZ, R4.H0_H0 ;  /* 0x20000004ff187230 */ /* 0x000fe40000004100 */
[----:B------:R-:W-:Y:S01]  /*6ab0*/  FMUL.FTZ R28, R6, R28 ;  /* 0x0000001c061c7220 */ /* 0x000fe20000410000 */
[----:B------:R-:W-:Y:S02]  /*6ac0*/  HADD2.F32 R25, -RZ, R15.H0_H0 ;  /* 0x2000000fff197230 */ /* 0x000fe40000004100 */
[----:B------:R-:W-:Y:S01]  /*6ad0*/  FMUL.FTZ R29, R8, R29 ;  /* 0x0000001d081d7220 */ /* 0x000fe20000410000 */
[----:B------:R-:W-:-:S02]  /*6ae0*/  HADD2.F32 R11, -RZ, R11.H1_H1 ;  /* 0x3000000bff0b7230 */ /* 0x000fc40000004100 */
[-C--:B------:R-:W-:Y:S01]  /*6af0*/  FFMA.FTZ R83, R6, R24.reuse, -R83 ;  /* 0x0000001806537223 */ /* 0x080fe20000010853 */
[----:B------:R-:W-:Y:S02]  /*6b00*/  HADD2.F32 R6, -RZ, R27.H1_H1 ;  /* 0x3000001bff067230 */ /* 0x000fe40000004100 */
[-C--:B------:R-:W-:Y:S01]  /*6b10*/  FFMA.FTZ R29, R0, R25.reuse, R29 ;  /* 0x00000019001d7223 */ /* 0x080fe2000001001d */
[----:B------:R-:W-:Y:S02]  /*6b20*/  HADD2.F32 R7, -RZ, R7.H1_H1 ;  /* 0x30000007ff077230 */ /* 0x000fe40000004100 */
[----:B------:R-:W-:Y:S01]  /*6b30*/  FFMA.FTZ R28, R9, R24, R28 ;  /* 0x00000018091c7223 */ /* 0x000fe2000001001c */
[----:B------:R-:W-:Y:S01]  /*6b40*/  FFMA.FTZ R85, R8, R25, -R85 ;  /* 0x0000001908557223 */ /* 0x000fe20000010855 */
[----:B------:R-:W-:Y:S02]  /*6b50*/  HADD2.F32 R5, -RZ, R5.H1_H1 ;  /* 0x30000005ff057230 */ /* 0x000fe40000004100 */
[----:B------:R-:W-:Y:S01]  /*6b60*/  FMUL.FTZ R8, R11, R6 ;  /* 0x000000060b087220 */ /* 0x000fe20000410000 */
[----:B------:R-:W-:-:S02]  /*6b70*/  HADD2.F32 R10, -RZ, R10.H1_H1 ;  /* 0x3000000aff0a7230 */ /* 0x000fc40000004100 */
[----:B------:R-:W-:Y:S01]  /*6b80*/  FMUL.FTZ R24, R7, R6 ;  /* 0x0000000607187220 */ /* 0x000fe20000410000 */
[----:B------:R-:W-:Y:S01]  /*6b90*/  HADD2.F32 R26, -RZ, R26.H1_H1 ;  /* 0x3000001aff1a7230 */ /* 0x000fe20000004100 */
[----:B------:R-:W-:Y:S01]  /*6ba0*/  F2FP.SATFINITE.E4M3.F32.PACK_AB_MERGE_C R33, R33, R30, R35 ;  /* 0x0000001e2121723e */ /* 0x000fe20004807023 */
[----:B------:R-:W-:Y:S01]  /*6bb0*/  HADD2.F32 R0, -RZ, R15.H1_H1 ;  /* 0x3000000fff007230 */ /* 0x000fe20000004100 */
[----:B------:R-:W-:Y:S01]  /*6bc0*/  F2FP.SATFINITE.E4M3.F32.PACK_AB_MERGE_C R34, R49, R34, RZ ;  /* 0x000000223122723e */ /* 0x000fe200048070ff */
        /* <DEDUP_REMOVED lines=17> */
.L_x_1774:
[----:B------:R-:W-:Y:S05]  /*6ce0*/  BSYNC B1 ;  /* 0x0000000000017941 */ /* 0x000fea0003800000 */
.L_x_1773:
[----:B0-----:R0:W-:Y:S01]  /*6cf0*/  ST.E.128 desc[UR36][R12.64], R4 ;  /* 0x000000040c007985 */ /* 0x0011e2000c101d24 */
[----:B------:R-:W-:-:S13]  /*6d00*/  ISETP.GE.AND P3, PT, R3, R87, PT ;  /* 0x000000570300720c */ /* 0x000fda0003f66270 */
[----:B------:R-:W-:Y:S05]  /*6d10*/  @P3 BRA `(.L_x_1757) ;  /* 0x0000000400203947 */ /* 0x000fea0003800000 */
[----:B------:R-:W-:-:S04]  /*6d20*/  IADD3 R14, P3, R3, R14, RZ ;  /* 0x0000000e030e7210 */ /* 0x000fc80007f7e0ff */
[----:B------:R-:W-:-:S05]  /*6d30*/  LEA.HI.X.SX32 R15, R3, R2, 0x1, P3 ;  /* 0x00000002030f7211 */ /* 0x000fca00018f0eff */
[----:B--2---:R2:W-:Y:S01]  /*6d40*/  ST.E.128 desc[UR36][R14.64], R8 ;  /* 0x000000080e007985 */ /* 0x0045e2000c101d24 */
[----:B------:R-:W-:Y:S05]  /*6d50*/  BRA `(.L_x_1757) ;  /* 0x0000000400107947 */ /* 0x000fea0003800000 */
.L_x_1738:
[----:B------:R-:W-:-:S06]  /*6d60*/  UISETP.NE.AND UP0, UPT, UR61, 0x3, UPT ;  /* 0x000000033d00788c */ /* 0x000fcc000bf05270 */
[----:B------:R-:W-:-:S13]  /*6d70*/  PLOP3.LUT P5, PT, PT, PT, UP0, 0x80, 0x0 ;  /* 0x000000000000781c */ /* 0x000fda0003faf008 */
[----:B------:R-:W-:Y:S05]  /*6d80*/  @!P5 BRA `(.L_x_1775) ;  /* 0x000000000004d947 */ /* 0x000fea0003800000 */
[----:B------:R-:W-:Y:S01]  /*6d90*/  BPT.TRAP 0x1 ;  /* 0x000000040000795c */ /* 0x000fe20000300000 */
.L_x_1775:
[----:B------:R-:W-:Y:S01]  /*6da0*/  IMAD R72, R186, 0x8, R184 ;  /* 0x00000008ba487824 */ /* 0x000fe200078e02b8 */
[----:B------:R-:W-:Y:S01]  /*6db0*/  SHF.L.U32 R81, R195, 0x1f, RZ ;  /* 0x0000001fc3517819 */ /* 0x000fe200000006ff */
[----:B------:R-:W-:Y:S01]  /*6dc0*/  BSSY B1, `(.L_x_1776) ;  /* 0x0000004000017945 */ /* 0x000fe20003800000 */
[----:B------:R-:W-:Y:S02]  /*6dd0*/  SHF.R.S32.HI R77, RZ, 0x1f, R78 ;  /* 0x0000001fff4d7819 */ /* 0x000fe4000001144e */
[----:B------:R-:W0:Y:S02]  /*6de0*/  SYNCS.PHASECHK.TRANS64.TRYWAIT P3, [R72+URZ+0x28490], R81 ;  /* 0x02849051480075a7 */ /* 0x000e24000806017f */
[----:B0-----:R-:W-:Y:S05]  /*6df0*/  @!P3 BRA `(.L_x_1777) ;  /* 0x0000020c00e8b947 */ /* 0x001fea0003800000 */
.L_x_2133:
[----:B------:R-:W-:Y:S05]  /*6e00*/  BSYNC B1 ;  /* 0x0000000000017941 */ /* 0x000fea0003800000 */
.L_x_1776:
        /* <DEDUP_REMOVED lines=26> */
.L_x_2137:
[----:B------:R-:W-:Y:S04]  /*6fb0*/  BSSY B1, `(.L_x_1779) ;  /* 0x000000d000017945 */ /* 0x000fe80003800000 */
[----:B------:R-:W-:Y:S05]  /*6fc0*/  @!P3 BRA `(.L_x_1780) ;  /* 0x00000000002cb947 */ /* 0x000fea0003800000 */
[----:B------:R-:W-:Y:S02]  /*6fd0*/  ULDC UR4, c[0x0][0x2f4] ;  /* 0x0000bd0000047ab9 */ /* 0x000fe40000000800 */
[----:B------:R-:W-:-:S13]  /*6fe0*/  ISETP.GE.AND P3, PT, R16, UR4, PT ;  /* 0x0000000410007c0c */ /* 0x000fda000bf66270 */
[----:B------:R-:W4:Y:S01]  /*6ff0*/  @!P3 LDS.128 R4, [R73+0x20000] ;  /* 0x020000004904b984 */ /* 0x000f220000000c00 */
[----:B---3--:R-:W-:-:S05]  /*7000*/  @!P3 IADD3 R8, P4, R16, R14, RZ ;  /* 0x0000000e1008b210 */ /* 0x008fca0007f9e0ff */
[----:B--2---:R-:W-:Y:S01]  /*7010*/  @!P3 IMAD.X R9, R3, 0x1, R17, P4 ;  /* 0x000000010309b824 */ /* 0x004fe200020e0611 */
[----:B------:R-:W-:-:S13]  /*7020*/  ISETP.GE.AND P4, PT, R187, UR4, PT ;  /* 0x00000004bb007c0c */ /* 0x000fda000bf86270 */
[----:B------:R-:W-:-:S05]  /*7030*/  @!P4 IADD3 R14, P6, R187, R14, RZ ;  /* 0x0000000ebb0ec210 */ /* 0x000fca0007fde0ff */
[----:B------:R-:W-:Y:S01]  /*7040*/  @!P4 IMAD.X R15, R3, 0x1, R194, P6 ;  /* 0x00000001030fc824 */ /* 0x000fe200030e06c2 */
[----:B----4-:R-:W-:Y:S04]  /*7050*/  @!P3 ST.E.128 desc[UR36][R8.64], R4 ;  /* 0x000000040800b985 */ /* 0x010fe8000c101d24 */
[----:B------:R-:W2:Y:S04]  /*7060*/  @!P4 LDS.128 R4, [R73+0x22000] ;  /* 0x022000004904c984 */ /* 0x000ea80000000c00 */
[----:B--2---:R4:W-:Y:S02]  /*7070*/  @!P4 ST.E.128 desc[UR36][R14.64], R4 ;  /* 0x000000040e00c985 */ /* 0x0049e4000c101d24 */
.L_x_1780:
[----:B------:R-:W-:Y:S05]  /*7080*/  BSYNC B1 ;  /* 0x0000000000017941 */ /* 0x000fea0003800000 */
.L_x_1779:
[----:B------:R-:W-:-:S03]  /*7090*/  UMOV UR4, 0xffffffff ;  /* 0xffffffff00047882 */ /* 0x000fc60000000000 */
[----:B------:R-:W-:Y:S05]  /*70a0*/  BRA.DIV UR4, `(.L_x_1781) ;  /* 0x0000020e04987947 */ /* 0x000fea000b800000 */
[----:B--2---:R2:W0:Y:S04]  /*70b0*/  SHFL.IDX PT, R3, R2, 0x1, 0x181f ;  /* 0x00381f0002037f89 */ /* 0x00442800000e0000 */
[----:B---34-:R2:W3:Y:S02]  /*70c0*/  SHFL.IDX PT, R14, R0, 0x1, 0x181f ;  /* 0x00381f00000e7f89 */ /* 0x0184e400000e0000 */
.L_x_2141:
[----:B------:R-:W-:-:S13]  /*70d0*/  ISETP.GE.AND P3, PT, R10, 0x21, PT ;  /* 0x000000210a00780c */ /* 0x000fda0003f66270 */
[----:B------:R-:W-:Y:S05]  /*70e0*/  @!P3 BRA `(.L_x_1757) ;  /* 0x00000000002cb947 */ /* 0x000fea0003800000 */
[----:B------:R-:W-:Y:S02]  /*70f0*/  ULDC UR4, c[0x0][0x2f4] ;  /* 0x0000bd0000047ab9 */ /* 0x000fe40000000800 */
[----:B------:R-:W-:-:S13]  /*7100*/  ISETP.GE.AND P3, PT, R16, UR4, PT ;  /* 0x0000000410007c0c */ /* 0x000fda000bf66270 */
[----:B------:R-:W4:Y:S01]  /*7110*/  @!P3 LDS.128 R4, [R73+0x21000] ;  /* 0x021000004904b984 */ /* 0x000f220000000c00 */
[----:B---3--:R-:W-:-:S04]  /*7120*/  @!P3 IADD3 R8, P4, R16, R14, RZ ;  /* 0x0000000e1008b210 */ /* 0x008fc80007f9e0ff */
[----:B0-----:R-:W-:Y:S02]  /*7130*/  @!P3 IADD3.X R9, R3, R17, RZ, P4, !PT ;  /* 0x000000110309b210 */ /* 0x001fe400027fe4ff */
[----:B------:R-:W-:-:S13]  /*7140*/  ISETP.GE.AND P4, PT, R187, UR4, PT ;  /* 0x00000004bb007c0c */ /* 0x000fda000bf86270 */
[----:B------:R-:W-:-:S05]  /*7150*/  @!P4 IADD3 R14, P6, R187, R14, RZ ;  /* 0x0000000ebb0ec210 */ /* 0x000fca0007fde0ff */
[----:B------:R-:W-:Y:S01]  /*7160*/  @!P4 IMAD.X R15, R3, 0x1, R194, P6 ;  /* 0x00000001030fc824 */ /* 0x000fe200030e06c2 */
[----:B----4-:R-:W-:Y:S04]  /*7170*/  @!P3 ST.E.128 desc[UR36][R8.64], R4 ;  /* 0x000000040800b985 */ /* 0x010fe8000c101d24 */
[----:B------:R-:W0:Y:S04]  /*7180*/  @!P4 LDS.128 R4, [R73+0x23000] ;  /* 0x023000004904c984 */ /* 0x000e280000000c00 */
[----:B0-----:R0:W-:Y:S02]  /*7190*/  @!P4 ST.E.128 desc[UR36][R14.64], R4 ;  /* 0x000000040e00c985 */ /* 0x0011e4000c101d24 */
.L_x_1757:
[----:B------:R-:W-:Y:S05]  /*71a0*/  BSYNC B0 ;  /* 0x0000000000007941 */ /* 0x000fea0003800000 */
.L_x_1737:
[----:B-1234-:R-:W1:Y:S01]  /*71b0*/  S2R R0, SR_TID.X ;  /* 0x0000000000007919 */ /* 0x01ee620000002100 */
[----:B------:R-:W-:Y:S01]  /*71c0*/  @!PT LDS RZ, [RZ] ;  /* 0x00000000fffff984 */ /* 0x000fe20000000800 */
[----:B------:R-:W-:Y:S01]  /*71d0*/  @!PT LDS RZ, [RZ] ;  /* 0x00000000fffff984 */ /* 0x000fe20000000800 */
[----:B------:R-:W-:Y:S01]  /*71e0*/  @!PT LDS RZ, [RZ] ;  /* 0x00000000fffff984 */ /* 0x000fe20000000800 */
[----:B------:R-:W-:Y:S01]  /*71f0*/  @!PT LDS RZ, [RZ] ;  /* 0x00000000fffff984 */ /* 0x000fe20000000800 */
[----:B------:R2:W-:Y:S06]  /*7200*/  MEMBAR.ALL.CTA ;  /* 0x0000000000007992 */ /* 0x0005ec0000008000 */
[----:B--2---:R-:W2:Y:S01]  /*7210*/  FENCE.VIEW.ASYNC.S ;  /* 0x00000000000073c6 */ /* 0x004ea20000000000 */
[----:B------:R-:W-:Y:S05]  /*7220*/  WARPSYNC.ALL ;  /* 0x0000000000007948 */ /* 0x000fea0003800000 */
[----:B------:R-:W-:Y:S01]  /*7230*/  BSSY B0, `(.L_x_1782) ;  /* 0x0000008000007945 */ /* 0x000fe20003800000 */
[----:B--2---:R2:W-:Y:S01]  /*7240*/  BAR.SYNC.DEFER_BLOCKING R58, 0x80 ;  /* 0x0002003a0000751d */ /* 0x0045e20000010000 */
[----:B-1----:R-:W-:-:S13]  /*7250*/  LOP3.LUT P3, RZ, R0, 0x7f, RZ, 0xc0, !PT ;  /* 0x0000007f00ff7812 */ /* 0x002fda000786c0ff */
[----:B------:R-:W-:-:S05]  /*7260*/  @!P3 VIADD R0, R72, 0x284a0 ;  /* 0x000284a04800b836 */ /* 0x000fca0000000000 */
[----:B------:R-:W-:-:S04]  /*7270*/  @!P3 PRMT R0, RZ, 0x654, R0 ;  /* 0x00000654ff00b816 */ /* 0x000fc80000000000 */
[----:B------:R2:W-:Y:S01]  /*7280*/  @!P3 SYNCS.ARRIVE.TRANS64.RED.A1T0 RZ, [R0+URZ], RZ ;  /* 0x000000ff00ffb9a7 */ /* 0x0005e2000810043f */
[----:B------:R-:W-:Y:S05]  /*7290*/  @!P5 BRA `(.L_x_1783) ;  /* 0x000000000004d947 */ /* 0x000fea0003800000 */
[----:B------:R-:W-:Y:S01]  /*72a0*/  BPT.TRAP 0x1 ;  /* 0x000000040000795c */ /* 0x000fe20000300000 */
.L_x_1783:
[----:B------:R-:W-:Y:S05]  /*72b0*/  BSYNC B0 ;  /* 0x0000000000007941 */ /* 0x000fea0003800000 */
.L_x_1782:
[----:B------:R-:W1:Y:S01]  /*72c0*/  SYNCS.PHASECHK.TRANS64.TRYWAIT P4, [R72+URZ+0x284b0], R81 ;  /* 0x0284b051480075a7 */ /* 0x000e62000808017f */
[----:B------:R-:W-:Y:S04]  /*72d0*/  BSSY B0, `(.L_x_1784) ;  /* 0x0000002000007945 */ /* 0x000fe80003800000 */
[----:B-1----:R-:W-:Y:S05]  /*72e0*/  @!P4 BRA `(.L_x_1785) ;  /* 0x0000020c0050c947 */ /* 0x002fea0003800000 */
.L_x_2142:
[----:B------:R-:W-:Y:S05]  /*72f0*/  BSYNC B0 ;  /* 0x0000000000007941 */ /* 0x000fea0003800000 */
.L_x_1784:
[----:B------:R-:W-:Y:S01]  /*7300*/  ULDC.64 UR4, c[0x0][0x328] ;  /* 0x0000ca0000047ab9 */ /* 0x000fe20000000a00 */
[----:B------:R-:W-:Y:S01]  /*7310*/  ULDC.64 UR6, c[0x0][0x318] ;  /* 0x0000c60000067ab9 */ /* 0x000fe20000000a00 */
[----:B------:R-:W-:Y:S01]  /*7320*/  IMAD R77, R77, UR4, RZ ;  /* 0x000000044d4d7c24 */ /* 0x000fe2000f8e02ff */
[----:B------:R-:W-:Y:S01]  /*7330*/  BSSY B0, `(.L_x_1786) ;  /* 0x000001f000007945 */ /* 0x000fe20003800000 */
[----:B0-----:R-:W-:-:S04]  /*7340*/  IMAD.WIDE.U32 R2, R78, UR4, RZ ;  /* 0x000000044e027c25 */ /* 0x001fc8000f8e00ff */
        /* <DEDUP_REMOVED lines=9> */
[----:B------:R-:W-:Y:S02]  /*73e0*/  IMAD R5, R74, UR4, RZ ;  /* 0x000000044a057c24 */ /* 0x000fe4000f8e02ff */
[----:B------:R-:W-:-:S04]  /*73f0*/  IMAD.WIDE.U32 R2, R22, UR4, R2 ;  /* 0x0000000416027c25 */ /* 0x000fc8000f8e0002 */
[----:B------:R-:W-:Y:S01]  /*7400*/  IMAD R5, R22, UR5, R5 ;  /* 0x0000000516057c24 */ /* 0x000fe2000f8e0205 */
[----:B--2---:R-:W-:-:S04]  /*7410*/  IADD3 R0, P4, R2, UR6, RZ ;  /* 0x0000000602007c10 */ /* 0x004fc8000ff9e0ff */
[----:B------:R-:W-:Y:S01]  /*7420*/  IADD3.X R10, R3, UR7, R5, P4, !PT ;  /* 0x00000007030a7c10 */ /* 0x000fe2000a7fe405 */
[----:B------:R0:W2:Y:S01]  /*7430*/  SHFL.IDX PT, R8, R0, RZ, 0x181f ;  /* 0x00181fff00087589 */ /* 0x0000a200000e0000 */
[----:B------:R-:W-:-:S03]  /*7440*/  ISETP.GE.AND P4, PT, R80, 0x1, PT ;  /* 0x000000015000780c */ /* 0x000fc60003f86270 */
[----:B------:R0:W3:Y:S10]  /*7450*/  SHFL.IDX PT, R5, R10, RZ, 0x181f ;  /* 0x00181fff0a057589 */ /* 0x0000f400000e0000 */
[----:B0-----:R-:W-:Y:S05]  /*7460*/  @!P4 BRA `(.L_x_1787) ;  /* 0x00000000002cc947 */ /* 0x001fea0003800000 */
[----:B------:R-:W-:Y:S02]  /*7470*/  ULDC UR4, c[0x0][0x2f4] ;  /* 0x0000bd0000047ab9 */ /* 0x000fe40000000800 */
[----:B------:R-:W-:-:S13]  /*7480*/  ISETP.GE.AND P4, PT, R16, UR4, PT ;  /* 0x0000000410007c0c */ /* 0x000fda000bf86270 */
[----:B--2---:R-:W-:-:S05]  /*7490*/  @!P4 IADD3 R2, P5, R16, R8, RZ ;  /* 0x000000081002c210 */ /* 0x004fca0007fbe0ff */
[----:B---3--:R-:W-:Y:S01]  /*74a0*/  @!P4 IMAD.X R3, R5, 0x1, R17, P5 ;  /* 0x000000010503c824 */ /* 0x008fe200028e0611 */
[----:B------:R-:W-:-:S13]  /*74b0*/  ISETP.GE.AND P5, PT, R187, UR4, PT ;  /* 0x00000004bb007c0c */ /* 0x000fda000bfa6270 */
[----:B------:R-:W-:-:S05]  /*74c0*/  @!P5 IADD3 R8, P6, R187, R8, RZ ;  /* 0x00000008bb08d210 */ /* 0x000fca0007fde0ff */
[----:B------:R-:W-:Y:S02]  /*74d0*/  @!P5 IMAD.X R9, R5, 0x1, R194, P6 ;  /* 0x000000010509d824 */ /* 0x000fe400030e06c2 */
[----:B------:R-:W0:Y:S04]  /*74e0*/  @!P4 LDS.128 R4, [R73+0x10000] ;  /* 0x010000004904c984 */ /* 0x000e280000000c00 */
[----:B0-----:R-:W-:Y:S04]  /*74f0*/  @!P4 ST.E.128 desc[UR36][R2.64], R4 ;  /* 0x000000040200c985 */ /* 0x001fe8000c101d24 */
[----:B------:R-:W0:Y:S04]  /*7500*/  @!P5 LDS.128 R4, [R73+0x12000] ;  /* 0x012000004904d984 */ /* 0x000e280000000c00 */
[----:B0-----:R0:W-:Y:S02]  /*7510*/  @!P5 ST.E.128 desc[UR36][R8.64], R4 ;  /* 0x000000040800d985 */ /* 0x0011e4000c101d24 */
.L_x_1787:
[----:B------:R-:W-:Y:S05]  /*7520*/  BSYNC B0 ;  /* 0x0000000000007941 */ /* 0x000fea0003800000 */
.L_x_1786:
[----:B------:R-:W-:Y:S01]  /*7530*/  ISETP.GE.AND P4, PT, R80, 0x21, PT ;  /* 0x000000215000780c */ /* 0x000fe20003f86270 */
[----:B0--3--:R0:W3:Y:S01]  /*7540*/  SHFL.IDX PT, R5, R10, 0x1, 0x181f ;  /* 0x00381f000a057f89 */ /* 0x0090e200000e0000 */
[----:B------:R-:W-:Y:S03]  /*7550*/  BSSY B0, `(.L_x_1788) ;  /* 0x000000e000007945 */ /* 0x000fe60003800000 */
[----:B------:R-:W4:Y:S08]  /*7560*/  SHFL.IDX PT, R0, R0, 0x1, 0x181f ;  /* 0x00381f0000007f89 */ /* 0x000f3000000e0000 */
[----:B0-----:R-:W-:Y:S05]  /*7570*/  @!P4 BRA `(.L_x_1789) ;  /* 0x00000000002cc947 */ /* 0x001fea0003800000 */
[----:B------:R-:W-:Y:S02]  /*7580*/  ULDC UR4, c[0x0][0x2f4] ;  /* 0x0000bd0000047ab9 */ /* 0x000fe40000000800 */
[----:B------:R-:W-:-:S13]  /*7590*/  ISETP.GE.AND P4, PT, R16, UR4, PT ;  /* 0x0000000410007c0c */ /* 0x000fda000bf86270 */
[----:B----4-:R-:W-:-:S04]  /*75a0*/  @!P4 IADD3 R2, P5, R16, R0, RZ ;  /* 0x000000001002c210 */ /* 0x010fc80007fbe0ff */
[----:B---3--:R-:W-:Y:S02]  /*75b0*/  @!P4 IADD3.X R3, R5, R17, RZ, P5, !PT ;  /* 0x000000110503c210 */ /* 0x008fe40002ffe4ff */
[----:B------:R-:W-:-:S13]  /*75c0*/  ISETP.GE.AND P5, PT, R187, UR4, PT ;  /* 0x00000004bb007c0c */ /* 0x000fda000bfa6270 */
[----:B--2---:R-:W-:-:S05]  /*75d0*/  @!P5 IADD3 R8, P6, R187, R0, RZ ;  /* 0x00000000bb08d210 */ /* 0x004fca0007fde0ff */
[----:B------:R-:W-:Y:S02]  /*75e0*/  @!P5 IMAD.X R9, R5, 0x1, R194, P6 ;  /* 0x000000010509d824 */ /* 0x000fe400030e06c2 */
[----:B------:R-:W0:Y:S04]  /*75f0*/  @!P4 LDS.128 R4, [R73+0x11000] ;  /* 0x011000004904c984 */ /* 0x000e280000000c00 */
[----:B0-----:R-:W-:Y:S04]  /*7600*/  @!P4 ST.E.128 desc[UR36][R2.64], R4 ;  /* 0x000000040200c985 */ /* 0x001fe8000c101d24 */
[----:B------:R-:W0:Y:S04]  /*7610*/  @!P5 LDS.128 R4, [R73+0x13000] ;  /* 0x013000004904d984 */ /* 0x000e280000000c00 */
[----:B0-----:R0:W-:Y:S02]  /*7620*/  @!P5 ST.E.128 desc[UR36][R8.64], R4 ;  /* 0x000000040800d985 */ /* 0x0011e4000c101d24 */
.L_x_1789:
[----:B------:R-:W-:Y:S05]  /*7630*/  BSYNC B0 ;  /* 0x0000000000007941 */ /* 0x000fea0003800000 */
.L_x_1788:
[----:B------:R-:W-:Y:S01]  /*7640*/  @!PT LDS RZ, [RZ] ;  /* 0x00000000fffff984 */ /* 0x000fe20000000800 */
[----:B------:R-:W-:Y:S01]  /*7650*/  @!PT LDS RZ, [RZ] ;  /* 0x00000000fffff984 */ /* 0x000fe20000000800 */
[----:B------:R-:W-:Y:S01]  /*7660*/  @!PT LDS RZ, [RZ] ;  /* 0x00000000fffff984 */ /* 0x000fe20000000800 */
[----:B------:R-:W-:Y:S01]  /*7670*/  @!PT LDS RZ, [RZ] ;  /* 0x00000000fffff984 */ /* 0x000fe20000000800 */
[----:B------:R5:W-:Y:S06]  /*7680*/  MEMBAR.ALL.CTA ;  /* 0x0000000000007992 */ /* 0x000bec0000008000 */
[----:B-----5:R-:W5:Y:S01]  /*7690*/  FENCE.VIEW.ASYNC.S ;  /* 0x00000000000073c6 */ /* 0x020f620000000000 */
[----:B-1----:R-:W-:Y:S01]  /*76a0*/  @!P3 VIADD R72, R72, 0x284c0 ;  /* 0x000284c04848b836 */ /* 0x002fe20000000000 */
[----:B-----5:R1:W-:Y:S01]  /*76b0*/  BAR.SYNC.DEFER_BLOCKING R58, 0x80 ;  /* 0x0002003a0000751d */ /* 0x0203e20000010000 */
[----:B------:R-:W-:Y:S01]  /*76c0*/  ISETP.NE.AND P4, PT, R75, RZ, PT ;  /* 0x000000ff4b00720c */ /* 0x000fe20003f85270 */
[----:B------:R-:W-:-:S02]  /*76d0*/  VIADD R186, R186, 0x1 ;  /* 0x00000001baba7836 */ /* 0x000fc40000000000 */
[----:B------:R-:W-:-:S04]  /*76e0*/  @!P3 PRMT R72, RZ, 0x654, R72 ;  /* 0x00000654ff48b816 */ /* 0x000fc80000000048 */
[----:B------:R1:W-:Y:S01]  /*76f0*/  @!P3 SYNCS.ARRIVE.TRANS64.RED.A1T0 RZ, [R72+URZ], RZ ;  /* 0x000000ff48ffb9a7 */ /* 0x0003e2000810043f */
[----:B------:R-:W-:-:S04]  /*7700*/  ISETP.NE.AND P3, PT, R186, 0x2, PT ;  /* 0x00000002ba00780c */ /* 0x000fc80003f65270 */
[----:B----4-:R-:W-:Y:S02]  /*7710*/  SEL R0, RZ, 0x1, P3 ;  /* 0x00000001ff007807 */ /* 0x010fe40001800000 */
[----:B------:R-:W-:Y:S02]  /*7720*/  SEL R186, R186, RZ, P3 ;  /* 0x000000ffbaba7207 */ /* 0x000fe40001800000 */
[----:B------:R-:W-:Y:S01]  /*7730*/  LOP3.LUT R195, R195, R0, RZ, 0x3c, !PT ;  /* 0x00000000c3c37212 */ /* 0x000fe200078e3cff */
[----:B-1----:R-:W-:Y:S06]  /*7740*/  @P4 BRA `(.L_x_1790) ;  /* 0xffffffac00184947 */ /* 0x002fec000383ffff */
[----:B------:R-:W1:Y:S01]  /*7750*/  S2R R2, SR_TID.X ;  /* 0x0000000000027919 */ /* 0x000e620000002100 */
[----:B------:R-:W-:Y:S02]  /*7760*/  PLOP3.LUT P0, PT, PT, PT, PT, 0x8, 0x0 ;  /* 0x000000000000781c */ /* 0x000fe40003f0e170 */
[----:B-1----:R-:W-:-:S04]  /*7770*/  SHF.R.U32.HI R2, RZ, 0x7, R2 ;  /* 0x00000007ff027819 */ /* 0x002fc80000011602 */
[----:B------:R-:W-:-:S13]  /*7780*/  ISETP.NE.AND P4, PT, R2, 0x1, PT ;  /* 0x000000010200780c */ /* 0x000fda0003f85270 */
[----:B------:R-:W-:Y:S06]  /*7790*/  @!P4 BAR.ARV 0x9, 0x100 ;  /* 0x024400000000cb1d */ /* 0x000fec0000002000 */
.L_x_1732:
[----:B------:R-:W1:Y:S01]  /*77a0*/  LDC R0, c[0x0][0x448] ;  /* 0x00011200ff007b82 */ /* 0x000e620000000800 */
[----:B0--3--:R-:W-:-:S07]  /*77b0*/  IADD3 R5, R192, 0x1, -R190 ;  /* 0x00000001c0057810 */ /* 0x009fce0007ffe8be */
[----:B------:R-:W0:Y:S01]  /*77c0*/  LDC.64 R6, c[0x0][0x9e0] ;  /* 0x00027800ff067b82 */ /* 0x000e220000000a00 */
[----:B-1----:R-:W-:Y:S01]  /*77d0*/  ISETP.NE.AND P1, PT, R0, 0x1, PT ;  /* 0x000000010000780c */ /* 0x002fe20003f25270 */
[----:B------:R-:W-:Y:S01]  /*77e0*/  VIADD R0, R202, 0x7f ;  /* 0x0000007fca007836 */ /* 0x000fe20000000000 */
[----:B0-----:R-:W-:-:S11]  /*77f0*/  ISETP.GE.AND P2, PT, R7, 0x1, PT ;  /* 0x000000010700780c */ /* 0x001fd60003f46270 */
[----:B------:R-:W0:Y:S08]  /*7800*/  @P1 LDC R3, c[0x0][0x44c] ;  /* 0x00011300ff031b82 */ /* 0x000e300000000800 */
[----:B------:R-:W1:Y:S01]  /*7810*/  @P1 LDC R2, c[0x0][0x450] ;  /* 0x00011400ff021b82 */ /* 0x000e620000000800 */
[----:B0-----:R-:W-:-:S05]  /*7820*/  @P1 IMAD.HI.U32 R3, R0, R3, RZ ;  /* 0x0000000300031227 */ /* 0x001fca00078e00ff */
[----:B-1----:R-:W-:-:S05]  /*7830*/  @P1 SHF.R.U32.HI R0, RZ, R2, R3 ;  /* 0x00000002ff001219 */ /* 0x002fca0000011603 */
[----:B------:R-:W-:Y:S01]  /*7840*/  IMAD.IADD R3, R5, 0x1, R0 ;  /* 0x0000000105037824 */ /* 0x000fe200078e0200 */
[----:B------:R-:W-:Y:S06]  /*7850*/  @P0 BRA `(.L_x_1791) ;  /* 0x00000000000c0947 */ /* 0x000fec0003800000 */
[----:B------:R-:W0:Y:S01]  /*7860*/  FENCE.VIEW.ASYNC.G ;  /* 0x00000000000073c6 */ /* 0x000e220000000100 */
[----:B------:R-:W-:Y:S05]  /*7870*/  WARPSYNC.ALL ;  /* 0x0000000000007948 */ /* 0x000fea0003800000 */
[----:B0-----:R-:W-:Y:S06]  /*7880*/  BAR.ARV 0xc, 0x180 ;  /* 0x0306000000007b1d */ /* 0x001fec0000002000 */
.L_x_1791:
[----:B------:R-:W-:Y:S01]  /*7890*/  IMAD.IADD R0, R3, 0x1, R6 ;  /* 0x0000000103007824 */ /* 0x000fe200078e0206 */
[----:B------:R-:W-:Y:S06]  /*78a0*/  @!P2 BRA `(.L_x_1792) ;  /* 0x000000000048a947 */ /* 0x000fec0003800000 */
[C---:B------:R-:W-:Y:S01]  /*78b0*/  ISETP.GT.AND P0, PT, R3.reuse, RZ, PT ;  /* 0x000000ff0300720c */ /* 0x040fe20003f04270 */
[----:B------:R-:W-:Y:S01]  /*78c0*/  BSSY B0, `(.L_x_1793) ;  /* 0x000000e000007945 */ /* 0x000fe20003800000 */
[----:B------:R-:W-:-:S11]  /*78d0*/  VIADD R2, R3, 0xffffffff ;  /* 0xffffffff03027836 */ /* 0x000fd60000000000 */
[----:B------:R-:W-:Y:S05]  /*78e0*/  @P0 BRA `(.L_x_1794) ;  /* 0x00000000001c0947 */ /* 0x000fea0003800000 */
[----:B------:R-:W-:Y:S02]  /*78f0*/  ISETP.NE.AND P0, PT, R7, 0x1, PT ;  /* 0x000000010700780c */ /* 0x000fe40003f05270 */
[----:B------:R-:W-:-:S11]  /*7900*/  IADD3 R3, -R3, RZ, RZ ;  /* 0x000000ff03037210 */ /* 0x000fd60007ffe1ff */
[----:B------:R-:W0:Y:S02]  /*7910*/  @P0 LDC.64 R4, c[0x0][0x9e8] ;  /* 0x00027a00ff040b82 */ /* 0x000e240000000a00 */
[----:B0-----:R-:W-:-:S05]  /*7920*/  @P0 IMAD.HI.U32 R2, R3, R4, RZ ;  /* 0x0000000403020227 */ /* 0x001fca00078e00ff */
[----:B------:R-:W-:-:S04]  /*7930*/  @P0 SHF.R.U32.HI R3, RZ, R5, R2 ;  /* 0x00000005ff030219 */ /* 0x000fc80000011602 */
[----:B------:R-:W-:Y:S01]  /*7940*/  LOP3.LUT R2, RZ, R3, RZ, 0x33, !PT ;  /* 0x00000003ff027212 */ /* 0x000fe200078e33ff */
[----:B------:R-:W-:Y:S06]  /*7950*/  BRA `(.L_x_1795) ;  /* 0x0000000000107947 */ /* 0x000fec0003800000 */
.L_x_1794:
[----:B------:R-:W-:-:S13]  /*7960*/  ISETP.NE.AND P0, PT, R7, 0x1, PT ;  /* 0x000000010700780c */ /* 0x000fda0003f05270 */
[----:B------:R-:W0:Y:S02]  /*7970*/  @P0 LDC.64 R4, c[0x0][0x9e8] ;  /* 0x00027a00ff040b82 */ /* 0x000e240000000a00 */
[----:B0-----:R-:W-:-:S05]  /*7980*/  @P0 IMAD.HI.U32 R4, R2, R4, RZ ;  /* 0x0000000402040227 */ /* 0x001fca00078e00ff */
[----:B------:R-:W-:-:S07]  /*7990*/  @P0 SHF.R.U32.HI R2, RZ, R5, R4 ;  /* 0x00000005ff020219 */ /* 0x000fce0000011604 */
.L_x_1795:
[----:B------:R-:W-:Y:S05]  /*79a0*/  BSYNC B0 ;  /* 0x0000000000007941 */ /* 0x000fea0003800000 */
.L_x_1793:
[----:B------:R-:W-:-:S05]  /*79b0*/  IMAD R3, R2, R7, R7 ;  /* 0x0000000702037224 */ /* 0x000fca00078e0207 */
[----:B------:R-:W-:-:S07]  /*79c0*/  VIMNMX R0, R0, R3, PT ;  /* 0x0000000300007248 */ /* 0x000fce0003fe0100 */
.L_x_1792:
[----:B------:R-:W0:Y:S01]  /*79d0*/  @P1 LDC R5, c[0x0][0x44c] ;  /* 0x00011300ff051b82 */ /* 0x000e220000000800 */
[----:B------:R-:W-:Y:S01]  /*79e0*/  VIADD R0, R0, 0x3f ;  /* 0x0000003f00007836 */ /* 0x000fe20000000000 */
[----:B------:R-:W-:Y:S01]  /*79f0*/  ULDC UR4, c[0x0][0x9dc] ;  /* 0x0002770000047ab9 */ /* 0x000fe20000000800 */
[----:B------:R-:W-:-:S03]  /*7a00*/  IMAD.MOV.U32 R2, RZ, RZ, R202 ;  /* 0x000000ffff027224 */ /* 0x000fc600078e00ca */
[----:B------:R-:W-:Y:S02]  /*7a10*/  SHF.R.S32.HI R3, RZ, 0x1f, R0 ;  /* 0x0000001fff037819 */ /* 0x000fe40000011400 */
[----:B------:R-:W1:Y:S02]  /*7a20*/  @P1 LDC R4, c[0x0][0x450] ;  /* 0x00011400ff041b82 */ /* 0x000e640000000800 */
[----:B------:R-:W-:-:S04]  /*7a30*/  LEA.HI R3, R3, R0, RZ, 0x6 ;  /* 0x0000000003037211 */ /* 0x000fc800078f30ff */
[----:B------:R-:W-:-:S04]  /*7a40*/  SHF.R.S32.HI R3, RZ, 0x6, R3 ;  /* 0x00000006ff037819 */ /* 0x000fc80000011403 */
[----:B------:R-:W-:Y:S01]  /*7a50*/  VIMNMX R160, R160, R3, PT ;  /* 0x00000003a0a07248 */ /* 0x000fe20003fe0100 */
        /* <DEDUP_REMOVED lines=10> */
[----:B--2---:R-:W0:Y:S02]  /*7b00*/  @P0 LDC.64 R8, c[0x0][0x9e8] ;  /* 0x00027a00ff080b82 */ /* 0x004e240000000a00 */
[----:B0-----:R-:W-:-:S05]  /*7b10*/  @P0 IMAD.HI.U32 R0, R5, R8, RZ ;  /* 0x0000000805000227 */ /* 0x001fca00078e00ff */
[----:B------:R-:W-:-:S04]  /*7b20*/  @P0 SHF.R.U32.HI R5, RZ, R9, R0 ;  /* 0x00000009ff050219 */ /* 0x000fc80000011600 */
[----:B------:R-:W-:Y:S01]  /*7b30*/  LOP3.LUT R0, RZ, R5, RZ, 0x33, !PT ;  /* 0x00000005ff007212 */ /* 0x000fe200078e33ff */
[----:B------:R-:W-:Y:S06]  /*7b40*/  BRA `(.L_x_1799) ;  /* 0x0000000000107947 */ /* 0x000fec0003800000 */
.L_x_1798:
[----:B------:R-:W-:-:S13]  /*7b50*/  ISETP.NE.AND P0, PT, R7, 0x1, PT ;  /* 0x000000010700780c */ /* 0x000fda0003f05270 */
[----:B------:R-:W0:Y:S02]  /*7b60*/  @P0 LDC.64 R4, c[0x0][0x9e8] ;  /* 0x00027a00ff040b82 */ /* 0x000e240000000a00 */
[----:B0-----:R-:W-:-:S05]  /*7b70*/  @P0 IMAD.HI.U32 R2, R0, R4, RZ ;  /* 0x0000000400020227 */ /* 0x001fca00078e00ff */
[----:B------:R-:W-:-:S07]  /*7b80*/  @P0 SHF.R.U32.HI R0, RZ, R5, R2 ;  /* 0x00000005ff000219 */ /* 0x000fce0000011602 */
.L_x_1799:
[----:B------:R-:W-:Y:S05]  /*7b90*/  BSYNC B0 ;  /* 0x0000000000007941 */ /* 0x000fea0003800000 */
.L_x_1797:
[----:B------:R-:W-:-:S05]  /*7ba0*/  IMAD R0, R0, R7, RZ ;  /* 0x0000000700007224 */ /* 0x000fca00078e02ff */
[----:B------:R-:W-:-:S07]  /*7bb0*/  VIMNMX R3, R3, R0, !PT ;  /* 0x0000000003037248 */ /* 0x000fce0007fe0100 */
.L_x_1796:
[----:B------:R-:W-:Y:S01]  /*7bc0*/  SHF.R.S32.HI R0, RZ, 0x1f, R3 ;  /* 0x0000001fff007819 */ /* 0x000fe20000011403 */
[----:B------:R-:W-:Y:S01]  /*7bd0*/  IMAD.MOV.U32 R2, RZ, RZ, RZ ;  /* 0x000000ffff027224 */ /* 0x000fe200078e00ff */
[----:B------:R-:W-:Y:S02]  /*7be0*/  PLOP3.LUT P0, PT, PT, PT, PT, 0x80, 0x0 ;  /* 0x000000000000781c */ /* 0x000fe40003f0f070 */
[----:B------:R-:W-:Y:S02]  /*7bf0*/  CS2R R10, SRZ ;  /* 0x00000000000a7805 */ /* 0x000fe4000001ff00 */
[----:B------:R-:W-:Y:S01]  /*7c00*/  LEA.HI R3, R0, R3, RZ, 0x6 ;  /* 0x0000000300037211 */ /* 0x000fe200078f30ff */
[----:B------:R-:W-:Y:S01]  /*7c10*/  IMAD.MOV.U32 R0, RZ, RZ, RZ ;  /* 0x000000ffff007224 */ /* 0x000fe200078e00ff */
[----:B------:R-:W-:Y:S02]  /*7c20*/  CS2R R146, SRZ ;  /* 0x0000000000927805 */ /* 0x000fe4000001ff00 */
[----:B------:R-:W-:-:S02]  /*7c30*/  CS2R R108, SRZ ;  /* 0x00000000006c7805 */ /* 0x000fc4000001ff00 */
[----:B------:R-:W-:Y:S02]  /*7c40*/  SHF.R.S32.HI R3, RZ, 0x6, R3 ;  /* 0x00000006ff037819 */ /* 0x000fe40000011403 */
[----:B------:R-:W-:Y:S01]  /*7c50*/  CS2R R144, SRZ ;  /* 0x0000000000907805 */ /* 0x000fe2000001ff00 */
[----:B------:R-:W-:Y:S01]  /*7c60*/  IMAD.MOV.U32 R135, RZ, RZ, RZ ;  /* 0x000000ffff877224 */ /* 0x000fe200078e00ff */
[----:B------:R-:W-:Y:S02]  /*7c70*/  CS2R R100, SRZ ;  /* 0x0000000000647805 */ /* 0x000fe4000001ff00 */
[----:B------:R-:W-:Y:S02]  /*7c80*/  VIMNMX R208, RZ, R3, !PT ;  /* 0x00000003ffd07248 */ /* 0x000fe40007fe0100 */
[----:B------:R-:W-:Y:S02]  /*7c90*/  CS2R R132, SRZ ;  /* 0x0000000000847805 */ /* 0x000fe4000001ff00 */
[----:B------:R-:W-:-:S02]  /*7ca0*/  CS2R R138, SRZ ;  /* 0x00000000008a7805 */ /* 0x000fc4000001ff00 */
[----:B------:R-:W-:Y:S02]  /*7cb0*/  CS2R R136, SRZ ;  /* 0x0000000000887805 */ /* 0x000fe4000001ff00 */
[----:B------:R-:W-:Y:S02]  /*7cc0*/  ISETP.GT.AND P1, PT, R160, R208, PT ;  /* 0x000000d0a000720c */ /* 0x000fe40003f24270 */
        /* <DEDUP_REMOVED lines=46> */
[----:B--2---:R-:W-:Y:S02]  /*7fb0*/  CS2R R8, SRZ ;  /* 0x0000000000087805 */ /* 0x004fe4000001ff00 */
[----:B------:R-:W-:Y:S02]  /*7fc0*/  CS2R R40, SRZ ;  /* 0x0000000000287805 */ /* 0x000fe4000001ff00 */
[----:B------:R-:W-:Y:S02]  /*7fd0*/  MOV R38, RZ ;  /* 0x000000ff00267202 */ /* 0x000fe40000000f00 */
[----:B------:R-:W-:Y:S02]  /*7fe0*/  CS2R R34, SRZ ;  /* 0x0000000000227805 */ /* 0x000fe4000001ff00 */
[----:B------:R-:W-:Y:S02]  /*7ff0*/  CS2R R6, SRZ ;  /* 0x0000000000067805 */ /* 0x000fe4000001ff00 */
[----:B------:R-:W-:-:S02]  /*8000*/  CS2R R32, SRZ ;  /* 0x0000000000207805 */ /* 0x000fc4000001ff00 */
[----:B------:R-:W-:Y:S02]  /*8010*/  CS2R R116, SRZ ;  /* 0x0000000000747805 */ /* 0x000fe4000001ff00 */
[----:B------:R-:W-:Y:S02]  /*8020*/  CS2R R30, SRZ ;  /* 0x00000000001e7805 */ /* 0x000fe4000001ff00 */
[----:B------:R-:W-:Y:S02]  /*8030*/  CS2R R4, SRZ ;  /* 0x0000000000047805 */ /* 0x000fe4000001ff00 */
[----:B------:R-:W-:Y:S01]  /*8040*/  CS2R R24, SRZ ;  /* 0x0000000000187805 */ /* 0x000fe2000001ff00 */
[----:B------:R-:W-:Y:S06]  /*8050*/  @!P1 BRA `(.L_x_1800) ;  /* 0x0000014000c09947 */ /* 0x000fec0003800000 */
[----:B------:R-:W-:-:S03]  /*8060*/  UMOV UR4, 0xffffffff ;  /* 0xffffffff00047882 */ /* 0x000fc60000000000 */
[----:B------:R-:W-:Y:S05]  /*8070*/  BRA.DIV UR4, `(.L_x_1801) ;  /* 0x0000020204007947 */ /* 0x000fea000b800000 */
[----:B------:R-:W0:Y:S02]  /*8080*/  S2R R0, SR_TID.X ;  /* 0x0000000000007919 */ /* 0x000e240000002100 */
[----:B0-----:R-:W-:-:S05]  /*8090*/  VIADD R2, R0, 0xffffff80 ;  /* 0xffffff8000027836 */ /* 0x001fca0000000000 */
[----:B------:R-:W-:-:S04]  /*80a0*/  SHF.R.S32.HI R0, RZ, 0x1f, R2 ;  /* 0x0000001fff007819 */ /* 0x000fc80000011402 */
[----:B------:R-:W-:-:S04]  /*80b0*/  LEA.HI R0, R0, R2, RZ, 0x7 ;  /* 0x0000000200007211 */ /* 0x000fc800078f38ff */
[----:B------:R-:W-:-:S05]  /*80c0*/  SHF.R.S32.HI R0, RZ, 0x7, R0 ;  /* 0x00000007ff007819 */ /* 0x000fca0000011400 */
[----:B------:R0:W1:Y:S02]  /*80d0*/  SHFL.IDX PT, R14, R0, RZ, 0x1f ;  /* 0x00001fff000e7589 */ /* 0x00006400000e0000 */
.L_x_2145:
[----:B0-----:R-:W2:Y:S02]  /*80e0*/  LDL R0, [R1+0x4] ;  /* 0x0000040001007983 */ /* 0x001ea40000100800 */
[----:B--2---:R-:W-:Y:S02]  /*80f0*/  R2UR UR4, R0 ;  /* 0x00000000000472ca */ /* 0x004fe400000e0000 */
[----:B-1----:R-:W-:-:S04]  /*8100*/  LEA.HI R0, R14, R14, RZ, 0x1 ;  /* 0x0000000e0e007211 */ /* 0x002fc800078f08ff */
[----:B------:R-:W-:-:S05]  /*8110*/  LOP3.LUT R3, R0, 0x1e, RZ, 0xc0, !PT ;  /* 0x0000001e00037812 */ /* 0x000fca00078ec0ff */
[----:B------:R-:W-:Y:S02]  /*8120*/  IMAD.IADD R3, R14, 0x1, -R3 ;  /* 0x000000010e037824 */ /* 0x000fe400078e0a03 */
[----:B------:R-:W-:-:S03]  /*8130*/  ULOP3.LUT UP0, URZ, UR4, 0x1bf, URZ, 0xc0, !UPT ;  /* 0x000001bf043f7892 */ /* 0x000fc6000f80c03f */
[----:B------:R-:W-:-:S03]  /*8140*/  LEA R3, R3, UR4, 0xd ;  /* 0x0000000403037c11 */ /* 0x000fc6000f8e68ff */
[----:B------:R-:W-:Y:S02]  /*8150*/  PLOP3.LUT P0, PT, PT, PT, UP0, 0x80, 0x0 ;  /* 0x000000000000781c */ /* 0x000fe40003f0f008 */
[----:B------:R-:W-:-:S04]  /*8160*/  SHF.R.U32.HI R3, RZ, 0x4, R3 ;  /* 0x00000004ff037819 */ /* 0x000fc80000011603 */
[----:B------:R-:W-:-:S07]  /*8170*/  LOP3.LUT R36, R3, 0x3fff, RZ, 0xc0, !PT ;  /* 0x00003fff03247812 */ /* 0x000fce00078ec0ff */
        /* <DEDUP_REMOVED lines=17> */
.L_x_1802:
[----:B------:R-:W-:Y:S01]  /*8290*/  ULDC.64 UR4, c[0x0][0x990] ;  /* 0x0002640000047ab9 */ /* 0x000fe20000000a00 */
[----:B------:R-:W-:Y:S01]  /*82a0*/  ULDC.64 UR6, c[0x0][0x998] ;  /* 0x0002660000067ab9 */ /* 0x000fe20000000a00 */
[----:B------:R-:W-:Y:S02]  /*82b0*/  ISETP.NE.U32.AND P0, PT, RZ, UR4, PT ;  /* 0x00000004ff007c0c */ /* 0x000fe4000bf05070 */
[----:B------:R-:W-:Y:S02]  /*82c0*/  ISETP.NE.U32.AND P1, PT, RZ, UR6, PT ;  /* 0x00000006ff007c0c */ /* 0x000fe4000bf25070 */
[----:B------:R-:W-:Y:S02]  /*82d0*/  ISETP.NE.AND.EX P0, PT, RZ, UR5, PT, P0 ;  /* 0x00000005ff007c0c */ /* 0x000fe4000bf05300 */
[----:B------:R-:W-:-:S11]  /*82e0*/  ISETP.NE.AND.EX P1, PT, RZ, UR7, PT, P1 ;  /* 0x00000007ff007c0c */ /* 0x000fd6000bf25310 */
[----:B------:R-:W0:Y:S01]  /*82f0*/  @P0 LDC.64 R6, c[0x0][0x9a8] ;  /* 0x00026a00ff060b82 */ /* 0x000e220000000a00 */
[--C-:B------:R-:W-:Y:S02]  /*8300*/  @P0 SHF.R.S32.HI R3, RZ, 0x1f, R23.reuse ;  /* 0x0000001fff030819 */ /* 0x100fe40000011417 */
[----:B------:R-:W-:Y:S02]  /*8310*/  @P1 SHF.R.S32.HI R5, RZ, 0x1f, R23 ;  /* 0x0000001fff051819 */ /* 0x000fe40000011417 */
[----:B------:R-:W-:-:S03]  /*8320*/  @P0 SHF.R.S32.HI R15, RZ, 0x1f, R22 ;  /* 0x0000001fff0f0819 */ /* 0x000fc60000011416 */
[----:B------:R-:W1:Y:S08]  /*8330*/  @P1 LDC.64 R8, c[0x0][0x9b8] ;  /* 0x00026e00ff081b82 */ /* 0x000e700000000a00 */
[----:B------:R-:W2:Y:S08]  /*8340*/  @P0 LDC.64 R10, c[0x0][0x9b0] ;  /* 0x00026c00ff0a0b82 */ /* 0x000eb00000000a00 */
[----:B------:R-:W3:Y:S01]  /*8350*/  @P1 LDC.64 R12, c[0x0][0x9c0] ;  /* 0x00027000ff0c1b82 */ /* 0x000ee20000000a00 */
[----:B0-----:R-:W-:-:S02]  /*8360*/  @P0 IMAD R0, R3, R6, RZ ;  /* 0x0000000603000224 */ /* 0x001fc400078e02ff */
[----:B------:R-:W-:-:S04]  /*8370*/  @P0 IMAD.WIDE.U32 R2, R23, R6, RZ ;  /* 0x0000000617020225 */ /* 0x000fc800078e00ff */
[----:B------:R-:W-:Y:S02]  /*8380*/  @P0 IMAD R7, R23, R7, R0 ;  /* 0x0000000717070224 */ /* 0x000fe400078e0200 */
[-C--:B-1----:R-:W-:Y:S02]  /*8390*/  @P1 IMAD R4, R5, R8.reuse, RZ ;  /* 0x0000000805041224 */ /* 0x082fe400078e02ff */
[----:B------:R-:W-:Y:S01]  /*83a0*/  @P0 IMAD.IADD R3, R3, 0x1, R7 ;  /* 0x0000000103030824 */ /* 0x000fe200078e0207 */
[----:B------:R-:W-:Y:S01]  /*83b0*/  @P1 SHF.R.S32.HI R7, RZ, 0x1f, R22 ;  /* 0x0000001fff071819 */ /* 0x000fe20000011416 */
[C---:B------:R-:W-:Y:S02]  /*83c0*/  @P1 IMAD R9, R23.reuse, R9, R4 ;  /* 0x0000000917091224 */ /* 0x040fe400078e0204 */
[----:B------:R-:W-:-:S04]  /*83d0*/  @P1 IMAD.WIDE.U32 R4, R23, R8, RZ ;  /* 0x0000000817041225 */ /* 0x000fc800078e00ff */
[----:B--2---:R-:W-:Y:S02]  /*83e0*/  @P0 IMAD R0, R15, R10, RZ ;  /* 0x0000000a0f000224 */ /* 0x004fe400078e02ff */
[----:B------:R-:W-:Y:S02]  /*83f0*/  @P1 IMAD.IADD R5, R5, 0x1, R9 ;  /* 0x0000000105051824 */ /* 0x000fe400078e0209 */
[C---:B------:R-:W-:Y:S02]  /*8400*/  @P0 IMAD R9, R22.reuse, R11, R0 ;  /* 0x0000000b16090224 */ /* 0x040fe400078e0200 */
[----:B---3--:R-:W-:Y:S02]  /*8410*/  @P1 IMAD R6, R7, R12, RZ ;  /* 0x0000000c07061224 */ /* 0x008fe400078e02ff */
        /* <DEDUP_REMOVED lines=19> */
[----:B------:R-:W-:-:S04]  /*8550*/  LEA.HI R0, R217, R217, RZ, 0x1 ;  /* 0x000000d9d9007211 */ /* 0x000fc800078f08ff */
        /* <DEDUP_REMOVED lines=8> */
.L_x_1806:
[----:B-1----:R1:W2:Y:S02]  /*85e0*/  SYNCS.PHASECHK.TRANS64.TRYWAIT P0, [R184+URZ+0x28400], R3 ;  /* 0x02840003b80075a7 */ /* 0x0022a4000800017f */
[----:B--2---:R-:W-:Y:S05]  /*85f0*/  @!P0 NANOSLEEP.SYNCS 0x989680 ;  /* 0x009896800000895d */ /* 0x004fea0003900000 */
[----:B------:R-:W2:Y:S02]  /*8600*/  @!P0 SYNCS.PHASECHK.TRANS64 P0, [R184+URZ+0x28400], R3 ;  /* 0x02840003b80085a7 */ /* 0x000ea4000800007f */
[----:B--2---:R-:W-:Y:S05]  /*8610*/  @!P0 BRA `(.L_x_1806) ;  /* 0xfffffffc00f08947 */ /* 0x004fea000383ffff */
.L_x_1805:
[----:B------:R-:W-:Y:S05]  /*8620*/  BSYNC B0 ;  /* 0x0000000000007941 */ /* 0x000fea0003800000 */
.L_x_1804:
[----:B------:R-:W-:Y:S05]  /*8630*/  BRA `(.L_x_1807) ;  /* 0x0000009400387947 */ /* 0x000fea0003800000 */
.L_x_1803:
[----:B------:R-:W2:Y:S01]  /*8640*/  LDL R0, [R1+0x4] ;  /* 0x0000040001007983 */ /* 0x000ea20000100800 */
[----:B------:R-:W-:Y:S02]  /*8650*/  ULDC.64 UR6, c[0x0][0x408] ;  /* 0x0001020000067ab9 */ /* 0x000fe40000000a00 */
[----:B-----5:R-:W-:Y:S01]  /*8660*/  IMAD.WIDE.U32 R26, R39, UR6, RZ ;  /* 0x00000006271a7c25 */ /* 0x020fe2000f8e00ff */
[----:B--2---:R-:W-:Y:S02]  /*8670*/  R2UR UR4, R0 ;  /* 0x00000000000472ca */ /* 0x004fe400000e0000 */
[----:B------:R-:W-:-:S11]  /*8680*/  SHF.R.S32.HI R0, RZ, 0x1f, R39 ;  /* 0x0000001fff007819 */ /* 0x000fd60000011427 */
[----:B------:R-:W-:-:S03]  /*8690*/  ULOP3.LUT UP0, URZ, UR4, 0x3ff, URZ, 0xc0, !UPT ;  /* 0x000003ff043f7892 */ /* 0x000fc6000f80c03f */
[----:B------:R-:W-:Y:S02]  /*86a0*/  ULDC.64 UR4, c[0x0][0x3f8] ;  /* 0x0000fe0000047ab9 */ /* 0x000fe40000000a00 */
[C---:B------:R-:W-:Y:S01]  /*86b0*/  IMAD R4, R0.reuse, UR4, RZ ;  /* 0x0000000400047c24 */ /* 0x040fe2000f8e02ff */
[----:B------:R-:W-:Y:S01]  /*86c0*/  PLOP3.LUT P0, PT, PT, PT, UP0, 0x80, 0x0 ;  /* 0x000000000000781c */ /* 0x000fe20003f0f008 */
[----:B------:R-:W-:Y:S02]  /*86d0*/  IMAD R0, R0, UR6, RZ ;  /* 0x0000000600007c24 */ /* 0x000fe4000f8e02ff */
[----:B------:R-:W-:-:S04]  /*86e0*/  IMAD.WIDE.U32 R24, R39, UR4, RZ ;  /* 0x0000000427187c25 */ /* 0x000fc8000f8e00ff */
[C---:B------:R-:W-:Y:S02]  /*86f0*/  IMAD R29, R39.reuse, UR5, R4 ;  /* 0x00000005271d7c24 */ /* 0x040fe4000f8e0204 */
[----:B------:R-:W-:Y:S02]  /*8700*/  IMAD R31, R39, UR7, R0 ;  /* 0x00000007271f7c24 */ /* 0x000fe4000f8e0200 */
[----:B------:R-:W-:Y:S02]  /*8710*/  IMAD.IADD R29, R29, 0x1, R25 ;  /* 0x000000011d1d7824 */ /* 0x000fe400078e0219 */
        /* <DEDUP_REMOVED lines=17> */
[----:B-1----:R-:W-:Y:S05]  /*8830*/  CALL.ABS.NOINC R14 ;  /* 0x000000000e007343 */ /* 0x002fea0003c00000 */
.L_x_1808:
[----:B------:R-:W-:Y:S01]  /*8840*/  ULDC.U8 UR4, c[0x0][0x410] ;  /* 0x0001040000047ab9 */ /* 0x000fe20000000000 */
[----:B------:R-:W-:Y:S01]  /*8850*/  IMAD.IADD R52, R189, 0x1, R202 ;  /* 0x00000001bd347824 */ /* 0x000fe200078e02ca */
[----:B------:R-:W-:Y:S01]  /*8860*/  ISETP.NE.AND P0, PT, RZ, UR4, PT ;  /* 0x00000004ff007c0c */ /* 0x000fe2000bf05270 */
[----:B------:R-:W-:Y:S02]  /*8870*/  BSSY B0, `(.L_x_1809) ;  /* 0x0000922000007945 */ /* 0x000fe40003800000 */
[----:B------:R-:W-:-:S10]  /*8880*/  IMAD R3, R214, 0x20, R52 ;  /* 0x00000020d6037824 */ /* 0x000fd400078e0234 */
[----:B------:R-:W-:Y:S05]  /*8890*/  @!P0 BRA `(.L_x_1810) ;  /* 0x00000048005c8947 */ /* 0x000fea0003800000 */
[----:B------:R-:W0:Y:S01]  /*88a0*/  LDC R37, c[0x0][0x448] ;  /* 0x00011200ff257b82 */ /* 0x000e220000000800 */
[----:B------:R-:W-:Y:S01]  /*88b0*/  MOV R8, R24 ;  /* 0x0000001800087202 */ /* 0x000fe20000000f00 */
[----:B------:R-:W-:Y:S01]  /*88c0*/  IMAD.MOV.U32 R9, RZ, RZ, R29 ;  /* 0x000000ffff097224 */ /* 0x000fe200078e001d */
[----:B------:R-:W-:Y:S01]  /*88d0*/  ULDC.64 UR4, c[0x0][0x3f8] ;  /* 0x0000fe0000047ab9 */ /* 0x000fe20000000a00 */
[----:B------:R-:W-:Y:S01]  /*88e0*/  IMAD.MOV.U32 R10, RZ, RZ, R26 ;  /* 0x000000ffff0a7224 */ /* 0x000fe200078e001a */
[----:B------:R-:W-:Y:S01]  /*88f0*/  ULDC.64 UR6, c[0x0][0x408] ;  /* 0x0001020000067ab9 */ /* 0x000fe20000000a00 */
[----:B------:R-:W-:Y:S01]  /*8900*/  IMAD.MOV.U32 R11, RZ, RZ, R31 ;  /* 0x000000ffff0b7224 */ /* 0x000fe200078e001f */
[----:B------:R-:W-:Y:S01]  /*8910*/  ULDC.64 UR8, c[0x0][0x400] ;  /* 0x0001000000087ab9 */ /* 0x000fe20000000a00 */
[----:B0-----:R-:W-:-:S13]  /*8920*/  ISETP.NE.AND P0, PT, R37, 0x1, PT ;  /* 0x000000012500780c */ /* 0x001fda0003f05270 */
[----:B------:R-:W0:Y:S08]  /*8930*/  @P0 LDC R0, c[0x0][0x44c] ;  /* 0x00011300ff000b82 */ /* 0x000e300000000800 */
[----:B------:R-:W1:Y:S01]  /*8940*/  @P0 LDC R5, c[0x0][0x450] ;  /* 0x00011400ff050b82 */ /* 0x000e620000000800 */
[----:B0-----:R-:W-:-:S05]  /*8950*/  @P0 IMAD.HI.U32 R0, R3, R0, RZ ;  /* 0x0000000003000227 */ /* 0x001fca00078e00ff */
[----:B-1----:R-:W-:-:S04]  /*8960*/  @P0 SHF.R.U32.HI R3, RZ, R5, R0 ;  /* 0x00000005ff030219 */ /* 0x002fc80000011600 */
[----:B------:R-:W-:Y:S01]  /*8970*/  SHF.R.S32.HI R0, RZ, 0x1f, R3 ;  /* 0x0000001fff007819 */ /* 0x000fe20000011403 */
[----:B------:R-:W-:-:S04]  /*8980*/  IMAD.WIDE.U32 R8, R3, UR4, R8 ;  /* 0x0000000403087c25 */ /* 0x000fc8000f8e0008 */
[----:B------:R-:W-:Y:S02]  /*8990*/  IMAD R4, R0, UR4, RZ ;  /* 0x0000000400047c24 */ /* 0x000fe4000f8e02ff */
[----:B------:R-:W-:-:S04]  /*89a0*/  IMAD.WIDE.U32 R10, R3, UR6, R10 ;  /* 0x00000006030a7c25 */ /* 0x000fc8000f8e000a */
[----:B------:R-:W-:Y:S01]  /*89b0*/  IMAD R0, R0, UR6, RZ ;  /* 0x0000000600007c24 */ /* 0x000fe2000f8e02ff */
[----:B------:R-:W-:Y:S01]  /*89c0*/  IADD3 R7, P1, R10, UR8, RZ ;  /* 0x000000080a077c10 */ /* 0x000fe2000ff3e0ff */
[C---:B------:R-:W-:Y:S01]  /*89d0*/  IMAD R13, R3.reuse, UR5, R4 ;  /* 0x00000005030d7c24 */ /* 0x040fe2000f8e0204 */
[----:B------:R-:W-:Y:S01]  /*89e0*/  ULDC.64 UR4, c[0x0][0x3e8] ;  /* 0x0000fa0000047ab9 */ /* 0x000fe20000000a00 */
[----:B------:R-:W-:Y:S01]  /*89f0*/  IMAD R3, R3, UR7, R0 ;  /* 0x0000000703037c24 */ /* 0x000fe2000f8e0200 */
[----:B------:R-:W-:Y:S01]  /*8a00*/  IADD3 R5, P0, R8, UR4, RZ ;  /* 0x0000000408057c10 */ /* 0x000fe2000ff1e0ff */
[----:B------:R-:W-:-:S03]  /*8a10*/  UMOV UR4, 0xffffffff ;  /* 0xffffffff00047882 */ /* 0x000fc60000000000 */
[----:B------:R-:W-:Y:S02]  /*8a20*/  IADD3.X R6, R9, UR5, R13, P0, !PT ;  /* 0x0000000509067c10 */ /* 0x000fe400087fe40d */
[----:B------:R-:W-:Y:S01]  /*8a30*/  IADD3.X R8, R11, UR9, R3, P1, !PT ;  /* 0x000000090b087c10 */ /* 0x000fe20008ffe403 */
[----:B------:R-:W-:Y:S06]  /*8a40*/  BRA.DIV UR4, `(.L_x_1811) ;  /* 0x000001f604c87947 */ /* 0x000fec000b800000 */
[----:B------:R0:W1:Y:S04]  /*8a50*/  SHFL.IDX PT, R0, R6, RZ, 0x181f ;  /* 0x00181fff06007589 */ /* 0x00006800000e0000 */
[----:B------:R0:W2:Y:S04]  /*8a60*/  SHFL.IDX PT, R3, R5, RZ, 0x181f ;  /* 0x00181fff05037589 */ /* 0x0000a800000e0000 */
[----:B------:R0:W3:Y:S04]  /*8a70*/  SHFL.IDX PT, R4, R8, RZ, 0x181f ;  /* 0x00181fff08047589 */ /* 0x0000e800000e0000 */
[----:B------:R0:W4:Y:S02]  /*8a80*/  SHFL.IDX PT, R14, R7, RZ, 0x181f ;  /* 0x00181fff070e7589 */ /* 0x00012400000e0000 */
.L_x_2151:
[----:B------:R-:W-:Y:S01]  /*8a90*/  IMAD R37, R190, R37, RZ ;  /* 0x00000025be257224 */ /* 0x000fe200078e02ff */
[----:B------:R-:W-:Y:S01]  /*8aa0*/  BSSY B1, `(.L_x_1812) ;  /* 0x000001a000017945 */ /* 0x000fe20003800000 */
[----:B------:R-:W-:Y:S02]  /*8ab0*/  CS2R R30, SRZ ;  /* 0x00000000001e7805 */ /* 0x000fe4000001ff00 */
[----:B------:R-:W-:Y:S02]  /*8ac0*/  CS2R R40, SRZ ;  /* 0x0000000000287805 */ /* 0x000fe4000001ff00 */
[----:B------:R-:W-:Y:S02]  /*8ad0*/  CS2R R34, SRZ ;  /* 0x0000000000227805 */ /* 0x000fe4000001ff00 */
[----:B------:R-:W-:Y:S02]  /*8ae0*/  ISETP.GE.AND P0, PT, R52, R37, PT ;  /* 0x000000253400720c */ /* 0x000fe40003f06270 */
[----:B------:R-:W-:-:S11]  /*8af0*/  CS2R R46, SRZ ;  /* 0x00000000002e7805 */ /* 0x000fd6000001ff00 */
[----:B------:R-:W-:Y:S05]  /*8b00*/  @P0 BRA `(.L_x_1813) ;  /* 0x00000000004c0947 */ /* 0x000fea0003800000 */
[----:B------:R-:W-:Y:S01]  /*8b10*/  ULDC UR4, c[0x0][0x3f4] ;  /* 0x0000fd0000047ab9 */ /* 0x000fe20000000800 */
[----:B------:R-:W-:Y:S02]  /*8b20*/  CS2R R30, SRZ ;  /* 0x00000000001e7805 */ /* 0x000fe4000001ff00 */
[----:B------:R-:W-:Y:S02]  /*8b30*/  ISETP.GE.AND P4, PT, R191, UR4, PT ;  /* 0x00000004bf007c0c */ /* 0x000fe4000bf86270 */
[----:B------:R-:W-:Y:S02]  /*8b40*/  CS2R R40, SRZ ;  /* 0x0000000000287805 */ /* 0x000fe4000001ff00 */
[----:B------:R-:W-:Y:S02]  /*8b50*/  ISETP.GE.AND P3, PT, R18, UR4, PT ;  /* 0x0000000412007c0c */ /* 0x000fe4000bf66270 */
[----:B------:R-:W-:-:S07]  /*8b60*/  CS2R R46, SRZ ;  /* 0x00000000002e7805 */ /* 0x000fce000001ff00 */
[----:B--2---:R-:W-:-:S04]  /*8b70*/  @!P4 IADD3 R20, P0, R191, R3, RZ ;  /* 0x00000003bf14c210 */ /* 0x004fc80007f1e0ff */
[-C--:B----4-:R-:W-:Y:S02]  /*8b80*/  @!P3 IADD3 R12, P1, R18, R14.reuse, RZ ;  /* 0x0000000e120cb210 */ /* 0x090fe40007f3e0ff */
[----:B------:R-:W-:Y:S01]  /*8b90*/  @!P4 IADD3 R14, P2, R191, R14, RZ ;  /* 0x0000000ebf0ec210 */ /* 0x000fe20007f5e0ff */
[----:B-1----:R-:W-:Y:S01]  /*8ba0*/  @!P4 IMAD.X R21, R0, 0x1, R213, P0 ;  /* 0x000000010015c824 */ /* 0x002fe200000e06d5 */
[----:B------:R-:W-:Y:S02]  /*8bb0*/  @!P3 IADD3 R10, P0, R18, R3, RZ ;  /* 0x00000003120ab210 */ /* 0x000fe40007f1e0ff */
[----:B------:R-:W-:Y:S01]  /*8bc0*/  CS2R R34, SRZ ;  /* 0x0000000000227805 */ /* 0x000fe2000001ff00 */
[C---:B---3--:R-:W-:Y:S02]  /*8bd0*/  @!P3 IMAD.X R13, R4.reuse, 0x1, R19, P1 ;  /* 0x00000001040db824 */ /* 0x048fe400008e0613 */
[----:B------:R-:W-:Y:S01]  /*8be0*/  @!P4 IMAD.X R15, R4, 0x1, R213, P2 ;  /* 0x00000001040fc824 */ /* 0x000fe200010e06d5 */
[----:B------:R1:W5:Y:S01]  /*8bf0*/  @!P4 LD.E.64 R30, desc[UR36][R20.64] ;  /* 0x00000024141ec980 */ /* 0x000362000c101b00 */
[----:B------:R-:W-:-:S03]  /*8c00*/  @!P3 IMAD.X R11, R0, 0x1, R19, P0 ;  /* 0x00000001000bb824 */ /* 0x000fc600000e0613 */
[----:B------:R1:W5:Y:S04]  /*8c10*/  @!P3 LD.E.64 R46, desc[UR36][R12.64] ;  /* 0x000000240c2eb980 */ /* 0x000368000c101b00 */
[----:B------:R1:W5:Y:S04]  /*8c20*/  @!P3 LD.E.64 R40, desc[UR36][R10.64] ;  /* 0x000000240a28b980 */ /* 0x000368000c101b00 */
[----:B------:R1:W5:Y:S02]  /*8c30*/  @!P4 LD.E.64 R34, desc[UR36][R14.64] ;  /* 0x000000240e22c980 */ /* 0x000364000c101b00 */
.L_x_1813:
[----:B------:R-:W-:Y:S05]  /*8c40*/  BSYNC B1 ;  /* 0x0000000000017941 */ /* 0x000fea0003800000 */
.L_x_1812:
[----:B------:R-:W-:Y:S01]  /*8c50*/  UMOV UR4, 0xffffffff ;  /* 0xffffffff00047882 */ /* 0x000fe20000000000 */
[----:B------:R-:W-:Y:S02]  /*8c60*/  CS2R R32, SRZ ;  /* 0x0000000000207805 */ /* 0x000fe4000001ff00 */
[----:B------:R-:W-:Y:S05]  /*8c70*/  BRA.DIV UR4, `(.L_x_1814) ;  /* 0x000001f604ac7947 */ /* 0x000fea000b800000 */
[----:B-1----:R1:W0:Y:S04]  /*8c80*/  SHFL.IDX PT, R0, R6, 0x1, 0x181f ;  /* 0x00381f0006007f89 */ /* 0x00222800000e0000 */
[----:B--2---:R1:W2:Y:S04]  /*8c90*/  SHFL.IDX PT, R3, R5, 0x1, 0x181f ;  /* 0x00381f0005037f89 */ /* 0x0042a800000e0000 */
[----:B---3--:R1:W3:Y:S04]  /*8ca0*/  SHFL.IDX PT, R4, R8, 0x1, 0x181f ;  /* 0x00381f0008047f89 */ /* 0x0082e800000e0000 */
[----:B----4-:R1:W4:Y:S02]  /*8cb0*/  SHFL.IDX PT, R14, R7, 0x1, 0x181f ;  /* 0x00381f00070e7f89 */ /* 0x01032400000e0000 */
.L_x_2157:
[----:B------:R-:W-:Y:S01]  /*8cc0*/  IADD3 R9, R52, 0x20, RZ ;  /* 0x0000002034097810 */ /* 0x000fe20007ffe0ff */
[----:B------:R-:W-:Y:S01]  /*8cd0*/  BSSY B1, `(.L_x_1815) ;  /* 0x0000019000017945 */ /* 0x000fe20003800000 */
        /* <DEDUP_REMOVED lines=14> */
[----:B0-----:R-:W-:Y:S01]  /*8dc0*/  @!P4 IMAD.X R21, R0, 0x1, R213, P0 ;  /* 0x000000010015c824 */ /* 0x001fe200000e06d5 */
        /* <DEDUP_REMOVED lines=9> */
.L_x_1816:
[----:B------:R-:W-:Y:S05]  /*8e60*/  BSYNC B1 ;  /* 0x0000000000017941 */ /* 0x000fea0003800000 */
.L_x_1815:
[----:B------:R-:W-:-:S03]  /*8e70*/  UMOV UR4, 0xffffffff ;  /* 0xffffffff00047882 */ /* 0x000fc60000000000 */
[----:B------:R-:W-:Y:S05]  /*8e80*/  BRA.DIV UR4, `(.L_x_1817) ;  /* 0x000001f604987947 */ /* 0x000fea000b800000 */
[----:B0-----:R0:W0:Y:S04]  /*8e90*/  SHFL.IDX PT, R0, R6, 0x2, 0x181f ;  /* 0x00581f0006007f89 */ /* 0x00102800000e0000 */
[----:B--2---:R2:W0:Y:S04]  /*8ea0*/  SHFL.IDX PT, R3, R5, 0x2, 0x181f ;  /* 0x00581f0005037f89 */ /* 0x00442800000e0000 */
[----:B---3--:R2:W3:Y:S04]  /*8eb0*/  SHFL.IDX PT, R4, R8, 0x2, 0x181f ;  /* 0x00581f0008047f89 */ /* 0x0084e800000e0000 */
[----:B----4-:R2:W4:Y:S02]  /*8ec0*/  SHFL.IDX PT, R14, R7, 0x2, 0x181f ;  /* 0x00581f00070e7f89 */ /* 0x01052400000e0000 */
.L_x_2163:
[----:B------:R-:W-:Y:S01]  /*8ed0*/  VIADD R9, R52, 0x40 ;  /* 0x0000004034097836 */ /* 0x000fe20000000000 */
        /* <DEDUP_REMOVED lines=13> */
[----:B0-----:R-:W-:-:S04]  /*8fb0*/  @!P4 IADD3 R20, P0, R191, R3, RZ ;  /* 0x00000003bf14c210 */ /* 0x001fc80007f1e0ff */
[-C--:B----4-:R-:W-:Y:S02]  /*8fc0*/  @!P3 IADD3 R12, P1, R18, R14.reuse, RZ ;  /* 0x0000000e120cb210 */ /* 0x090fe40007f3e0ff */
[----:B------:R-:W-:Y:S01]  /*8fd0*/  @!P4 IADD3 R14, P2, R191, R14, RZ ;  /* 0x0000000ebf0ec210 */ /* 0x000fe20007f5e0ff */
[--C-:B------:R-:W-:Y:S01]  /*8fe0*/  @!P4 IMAD.X R21, R0, 0x1, R213.reuse, P0 ;  /* 0x000000010015c824 */ /* 0x100fe200000e06d5 */
[----:B------:R-:W-:Y:S02]  /*8ff0*/  @!P3 IADD3 R10, P0, R18, R3, RZ ;  /* 0x00000003120ab210 */ /* 0x000fe40007f1e0ff */
[----:B------:R-:W-:Y:S02]  /*9000*/  CS2R R26, SRZ ;  /* 0x00000000001a7805 */ /* 0x000fe4000001ff00 */
[C---:B---3--:R-:W-:Y:S01]  /*9010*/  @!P3 IADD3.X R13, R4.reuse, R19, RZ, P1, !PT ;  /* 0x00000013040db210 */ /* 0x048fe20000ffe4ff */
[----:B------:R-:W-:Y:S01]  /*9020*/  @!P4 IMAD.X R15, R4, 0x1, R213, P2 ;  /* 0x00000001040fc824 */ /* 0x000fe200010e06d5 */
[----:B------:R0:W5:Y:S01]  /*9030*/  @!P4 LD.E.64 R24, desc[UR36][R20.64] ;  /* 0x000000241418c980 */ /* 0x000162000c101b00 */
[----:B------:R-:W-:-:S03]  /*9040*/  @!P3 IMAD.X R11, R0, 0x1, R19, P0 ;  /* 0x00000001000bb824 */ /* 0x000fc600000e0613 */
[----:B------:R0:W5:Y:S04]  /*9050*/  @!P3 LD.E.64 R38, desc[UR36][R12.64] ;  /* 0x000000240c26b980 */ /* 0x000168000c101b00 */
[----:B------:R0:W5:Y:S04]  /*9060*/  @!P3 LD.E.64 R44, desc[UR36][R10.64] ;  /* 0x000000240a2cb980 */ /* 0x000168000c101b00 */
[----:B------:R0:W5:Y:S02]  /*9070*/  @!P4 LD.E.64 R26, desc[UR36][R14.64] ;  /* 0x000000240e1ac980 */ /* 0x000164000c101b00 */
.L_x_1819:
[----:B------:R-:W-:Y:S05]  /*9080*/  BSYNC B1 ;  /* 0x0000000000017941 */ /* 0x000fea0003800000 */
.L_x_1818:
[----:B------:R-:W-:Y:S01]  /*9090*/  UMOV UR4, 0xffffffff ;  /* 0xffffffff00047882 */ /* 0x000fe20000000000 */
[----:B0-----:R-:W-:Y:S02]  /*90a0*/  CS2R R20, SRZ ;  /* 0x0000000000147805 */ /* 0x001fe4000001ff00 */
[----:B------:R-:W-:Y:S05]  /*90b0*/  BRA.DIV UR4, `(.L_x_1820) ;  /* 0x000001f6047c7947 */ /* 0x000fea000b800000 */
[----:B------:R0:W0:Y:S04]  /*90c0*/  SHFL.IDX PT, R0, R6, 0x3, 0x181f ;  /* 0x00781f0006007f89 */ /* 0x00002800000e0000 */
[----:B------:R0:W0:Y:S04]  /*90d0*/  SHFL.IDX PT, R3, R5, 0x3, 0x181f ;  /* 0x00781f0005037f89 */ /* 0x00002800000e0000 */
[----:B---3--:R3:W0:Y:S04]  /*90e0*/  SHFL.IDX PT, R4, R8, 0x3, 0x181f ;  /* 0x00781f0008047f89 */ /* 0x00862800000e0000 */
[----:B----4-:R3:W4:Y:S02]  /*90f0*/  SHFL.IDX PT, R14, R7, 0x3, 0x181f ;  /* 0x00781f00070e7f89 */ /* 0x01072400000e0000 */
.L_x_2169:
[----:B------:R-:W-:Y:S01]  /*9100*/  VIADD R52, R52, 0x60 ;  /* 0x0000006034347836 */ /* 0x000fe20000000000 */
[----:B012---:R-:W-:Y:S01]  /*9110*/  LEA.HI R5, R217, R217, RZ, 0x1 ;  /* 0x000000d9d9057211 */ /* 0x007fe200078f08ff */
[----:B------:R-:W-:Y:S01]  /*9120*/  BSSY B1, `(.L_x_1821) ;  /* 0x000001c000017945 */ /* 0x000fe20003800000 */
[----:B------:R-:W-:Y:S02]  /*9130*/  CS2R R10, SRZ ;  /* 0x00000000000a7805 */ /* 0x000fe4000001ff00 */
[----:B---3--:R-:W-:Y:S02]  /*9140*/  CS2R R8, SRZ ;  /* 0x0000000000087805 */ /* 0x008fe4000001ff00 */
[----:B------:R-:W-:Y:S02]  /*9150*/  ISETP.GE.AND P0, PT, R52, R37, PT ;  /* 0x000000253400720c */ /* 0x000fe40003f06270 */
[----:B------:R-:W-:Y:S02]  /*9160*/  CS2R R12, SRZ ;  /* 0x00000000000c7805 */ /* 0x000fe4000001ff00 */
[----:B------:R-:W-:-:S05]  /*9170*/  LOP3.LUT R6, R5, 0xfffffffe, RZ, 0xc0, !PT ;  /* 0xfffffffe05067812 */ /* 0x000fca00078ec0ff */
[----:B------:R-:W-:-:S05]  /*9180*/  IMAD.IADD R5, R217, 0x1, -R6 ;  /* 0x00000001d9057824 */ /* 0x000fca00078e0a06 */
[----:B------:R-:W-:Y:S01]  /*9190*/  SHF.L.U32 R5, R5, 0x1f, RZ ;  /* 0x0000001f05057819 */ /* 0x000fe200000006ff */
[----:B------:R-:W-:Y:S06]  /*91a0*/  @P0 BRA `(.L_x_1822) ;  /* 0x00000000004c0947 */ /* 0x000fec0003800000 */
[----:B------:R-:W-:Y:S01]  /*91b0*/  ULDC UR4, c[0x0][0x3f4] ;  /* 0x0000fd0000047ab9 */ /* 0x000fe20000000800 */
[----:B------:R-:W-:Y:S02]  /*91c0*/  CS2R R20, SRZ ;  /* 0x0000000000147805 */ /* 0x000fe4000001ff00 */
[----:B------:R-:W-:Y:S02]  /*91d0*/  ISETP.GE.AND P4, PT, R191, UR4, PT ;  /* 0x00000004bf007c0c */ /* 0x000fe4000bf86270 */
[----:B------:R-:W-:Y:S02]  /*91e0*/  CS2R R10, SRZ ;  /* 0x00000000000a7805 */ /* 0x000fe4000001ff00 */
[----:B------:R-:W-:Y:S02]  /*91f0*/  ISETP.GE.AND P3, PT, R18, UR4, PT ;  /* 0x0000000412007c0c */ /* 0x000fe4000bf66270 */
[----:B------:R-:W-:-:S07]  /*9200*/  CS2R R12, SRZ ;  /* 0x00000000000c7805 */ /* 0x000fce000001ff00 */
[----:B------:R-:W-:-:S04]  /*9210*/  @!P4 IADD3 R52, P0, R191, R3, RZ ;  /* 0x00000003bf34c210 */ /* 0x000fc80007f1e0ff */
[-C--:B----4-:R-:W-:Y:S02]  /*9220*/  @!P3 IADD3 R50, P1, R18, R14.reuse, RZ ;  /* 0x0000000e1232b210 */ /* 0x090fe40007f3e0ff */
[----:B------:R-:W-:Y:S01]  /*9230*/  @!P4 IADD3 R14, P2, R191, R14, RZ ;  /* 0x0000000ebf0ec210 */ /* 0x000fe20007f5e0ff */
[----:B------:R-:W-:Y:S01]  /*9240*/  @!P4 IMAD.X R53, R0, 0x1, R213, P0 ;  /* 0x000000010035c824 */ /* 0x000fe200000e06d5 */
[----:B------:R-:W-:Y:S02]  /*9250*/  @!P3 IADD3 R6, P0, R18, R3, RZ ;  /* 0x000000031206b210 */ /* 0x000fe40007f1e0ff */
[----:B------:R-:W-:Y:S01]  /*9260*/  CS2R R8, SRZ ;  /* 0x0000000000087805 */ /* 0x000fe2000001ff00 */
[C---:B------:R-:W-:Y:S02]  /*9270*/  @!P3 IMAD.X R51, R4.reuse, 0x1, R19, P1 ;  /* 0x000000010433b824 */ /* 0x040fe400008e0613 */
[----:B------:R-:W-:Y:S01]  /*9280*/  @!P4 IMAD.X R15, R4, 0x1, R213, P2 ;  /* 0x00000001040fc824 */ /* 0x000fe200010e06d5 */
[----:B------:R0:W5:Y:S01]  /*9290*/  @!P4 LD.E.64 R20, desc[UR36][R52.64] ;  /* 0x000000243414c980 */ /* 0x000162000c101b00 */
[----:B------:R-:W-:-:S03]  /*92a0*/  @!P3 IMAD.X R7, R0, 0x1, R19, P0 ;  /* 0x000000010007b824 */ /* 0x000fc600000e0613 */
[----:B------:R0:W5:Y:S04]  /*92b0*/  @!P3 LD.E.64 R12, desc[UR36][R50.64] ;  /* 0x00000024320cb980 */ /* 0x000168000c101b00 */
[----:B------:R0:W5:Y:S04]  /*92c0*/  @!P3 LD.E.64 R10, desc[UR36][R6.64] ;  /* 0x00000024060ab980 */ /* 0x000168000c101b00 */
[----:B------:R0:W5:Y:S02]  /*92d0*/  @!P4 LD.E.64 R8, desc[UR36][R14.64] ;  /* 0x000000240e08c980 */ /* 0x000164000c101b00 */
.L_x_1822:
[----:B------:R-:W-:Y:S05]  /*92e0*/  BSYNC B1 ;  /* 0x0000000000017941 */ /* 0x000fea0003800000 */
.L_x_1821:
[----:B------:R-:W1:Y:S01]  /*92f0*/  SYNCS.PHASECHK.TRANS64.TRYWAIT P0, [R184+URZ+0x28400], R5 ;  /* 0x02840005b80075a7 */ /* 0x000e62000800017f */
[----:B------:R-:W-:Y:S01]  /*9300*/  VIADDMNMX R0, R37, -R202, 0x80, PT ;  /* 0x0000008025007446 */ /* 0x000fe200038009ca */
[----:B------:R-:W-:Y:S03]  /*9310*/  BSSY B1, `(.L_x_1823) ;  /* 0x0000003000017945 */ /* 0x000fe60003800000 */
[----:B------:R-:W-:Y:S01]  /*9320*/  ISETP.GE.AND P1, PT, R189, R0, PT ;  /* 0x00000000bd00720c */ /* 0x000fe20003f26270 */
[----:B-1----:R-:W-:-:S12]  /*9330*/  @!P0 BRA `(.L_x_1824) ;  /* 0x000001f4004c8947 */ /* 0x002fd80003800000 */
.L_x_2170:
[----:B------:R-:W-:Y:S05]  /*9340*/  BSYNC B1 ;  /* 0x0000000000017941 */ /* 0x000fea0003800000 */
.L_x_1823:
[----:B------:R-:W-:Y:S04]  /*9350*/  BSSY B1, `(.L_x_1825) ;  /* 0x00000f9000017945 */ /* 0x000fe80003800000 */
[----:B------:R-:W-:Y:S05]  /*9360*/  @P1 BRA `(.L_x_1826) ;  /* 0x0000000c00dc1947 */ /* 0x000fea0003800000 */
[----:B------:R-:W2:Y:S01]  /*9370*/  LDC R3, c[0x0][0x3f4] ;  /* 0x0000fd00ff037b82 */ /* 0x000ea20000000800 */
[----:B------:R-:W-:Y:S01]  /*9380*/  BSSY B2, `(.L_x_1827) ;  /* 0x000007a000027945 */ /* 0x000fe20003800000 */
[-C--:B--2---:R-:W-:Y:S02]  /*9390*/  ISETP.GE.AND P0, PT, R18, R3.reuse, PT ;  /* 0x000000031200720c */ /* 0x084fe40003f06270 */
[----:B------:R-:W-:-:S11]  /*93a0*/  ISETP.GE.AND P1, PT, R191, R3, PT ;  /* 0x00000003bf00720c */ /* 0x000fd60003f26270 */
[----:B------:R-:W-:Y:S05]  /*93b0*/  @P0 BRA `(.L_x_1828) ;  /* 0x0000000400d80947 */ /* 0x000fea0003800000 */
[----:B01----:R-:W0:Y:S01]  /*93c0*/  LDS.128 R4, [R211+0x18000] ;  /* 0x01800000d3047984 */ /* 0x003e220000000c00 */
[----:B----45:R-:W-:Y:S02]  /*93d0*/  SHF.R.U32.HI R14, RZ, 0x8, R40 ;  /* 0x00000008ff0e7819 */ /* 0x030fe40000011628 */
[----:B------:R-:W-:Y:S02]  /*93e0*/  SHF.R.U32.HI R50, RZ, 0x8, R41 ;  /* 0x00000008ff327819 */ /* 0x000fe40000011629 */
[----:B------:R-:W-:Y:S02]  /*93f0*/  LOP3.LUT R3, R40, 0xff, RZ, 0xc0, !PT ;  /* 0x000000ff28037812 */ /* 0x000fe400078ec0ff */
[----:B------:R-:W-:Y:S02]  /*9400*/  LOP3.LUT R14, R14, 0xff, RZ, 0xc0, !PT ;  /* 0x000000ff0e0e7812 */ /* 0x000fe400078ec0ff */
[----:B------:R-:W-:Y:S02]  /*9410*/  SHF.R.U32.HI R52, RZ, 0x8, R47 ;  /* 0x00000008ff347819 */ /* 0x000fe4000001162f */
[----:B------:R-:W-:-:S02]  /*9420*/  LOP3.LUT R15, R41, 0xff, RZ, 0xc0, !PT ;  /* 0x000000ff290f7812 */ /* 0x000fc400078ec0ff */
[----:B------:R-:W-:Y:S02]  /*9430*/  LOP3.LUT R50, R50, 0xff, RZ, 0xc0, !PT ;  /* 0x000000ff32327812 */ /* 0x000fe400078ec0ff */
[----:B------:R-:W-:Y:S02]  /*9440*/  PRMT R3, R14, 0x7604, R3 ;  /* 0x000076040e037816 */ /* 0x000fe40000000003 */
[----:B------:R-:W-:Y:S02]  /*9450*/  SHF.R.U32.HI R53, RZ, 0x10, R47 ;  /* 0x00000010ff357819 */ /* 0x000fe4000001162f */
[----:B------:R-:W-:Y:S02]  /*9460*/  SHF.R.U32.HI R14, RZ, 0x8, R46 ;  /* 0x00000008ff0e7819 */ /* 0x000fe4000001162e */
[----:B------:R-:W-:Y:S01]  /*9470*/  SHF.R.U32.HI R54, RZ, 0x10, R41 ;  /* 0x00000010ff367819 */ /* 0x000fe20000011629 */
[----:B------:R-:W-:Y:S01]  /*9480*/  IMAD.U32 R53, R53, 0x10000, RZ ;  /* 0x0001000035357824 */ /* 0x000fe200078e00ff */
[----:B------:R-:W-:-:S02]  /*9490*/  LOP3.LUT R51, R47, 0xff, RZ, 0xc0, !PT ;  /* 0x000000ff2f337812 */ /* 0x000fc400078ec0ff */
[----:B------:R-:W-:Y:S02]  /*94a0*/  LOP3.LUT R52, R52, 0xff, RZ, 0xc0, !PT ;  /* 0x000000ff34347812 */ /* 0x000fe400078ec0ff */
[----:B------:R-:W-:Y:S02]  /*94b0*/  PRMT R15, R50, 0x7604, R15 ;  /* 0x00007604320f7816 */ /* 0x000fe4000000000f */
[----:B------:R-:W-:Y:S02]  /*94c0*/  LOP3.LUT R37, R46, 0xff, RZ, 0xc0, !PT ;  /* 0x000000ff2e257812 */ /* 0x000fe400078ec0ff */
[----:B------:R-:W-:Y:S02]  /*94d0*/  LOP3.LUT R50, R14, 0xff, RZ, 0xc0, !PT ;  /* 0x000000ff0e327812 */ /* 0x000fe400078ec0ff */
[----:B------:R-:W-:Y:S02]  /*94e0*/  SHF.L.U32 R14, R54, 0x10, RZ ;  /* 0x00000010360e7819 */ /* 0x000fe400000006ff */
[----:B------:R-:W-:-:S02]  /*94f0*/  PRMT R52, R52, 0x7604, R51 ;  /* 0x0000760434347816 */ /* 0x000fc40000000033 */
[----:B------:R-:W-:Y:S02]  /*9500*/  PRMT R51, R50, 0x7604, R37 ;  /* 0x0000760432337816 */ /* 0x000fe40000000025 */
[----:B------:R-:W-:Y:S02]  /*9510*/  LOP3.LUT R37, R15, 0xff0000, R14, 0xf8, !PT ;  /* 0x00ff00000f257812 */ /* 0x000fe400078ef80e */
[----:B------:R-:W-:Y:S02]  /*9520*/  LOP3.LUT R53, R52, 0xff0000, R53, 0xf8, !PT ;  /* 0x00ff000034357812 */ /* 0x000fe400078ef835 */
[----:B------:R-:W-:Y:S02]  /*9530*/  LOP3.LUT R51, R51, 0xff0000, R46, 0xf8, !PT ;  /* 0x00ff000033337812 */ /* 0x000fe400078ef82e */
[----:B------:R-:W-:Y:S02]  /*9540*/  LOP3.LUT R53, R53, 0xff000000, R47, 0xf8, !PT ;  /* 0xff00000035357812 */ /* 0x000fe400078ef82f */
[----:B------:R-:W-:-:S02]  /*9550*/  LOP3.LUT R41, R37, 0xff000000, R41, 0xf8, !PT ;  /* 0xff00000025297812 */ /* 0x000fc400078ef829 */
[----:B------:R-:W-:Y:S02]  /*9560*/  LOP3.LUT R15, R3, 0xff0000, R40, 0xf8, !PT ;  /* 0x00ff0000030f7812 */ /* 0x000fe400078ef828 */
[----:B------:R-:W-:Y:S02]  /*9570*/  LOP3.LUT R51, R51, 0xff000000, R46, 0xf8, !PT ;  /* 0xff00000033337812 */ /* 0x000fe400078ef82e */
[-C--:B0-----:R-:W-:Y:S02]  /*9580*/  F2FP.F16.E4M3.UNPACK_B R3, R6.reuse.H1 ;  /* 0x00000006ff03723e */ /* 0x081fe400030006ff */
[----:B------:R-:W-:Y:S02]  /*9590*/  F2FP.F16.E4M3.UNPACK_B R52, R53 ;  /* 0x00000035ff34723e */ /* 0x000fe400020006ff */
[----:B------:R-:W-:Y:S01]  /*95a0*/  F2FP.F16.E4M3.UNPACK_B R46, R41 ;  /* 0x00000029ff2e723e */ /* 0x000fe200020006ff */
[--C-:B------:R-:W-:Y:S01]  /*95b0*/  HADD2.F32 R14, -RZ, R3.reuse.H1_H1 ;  /* 0x30000003ff0e7230 */ /* 0x100fe20000004100 */
[----:B------:R-:W-:Y:S01]  /*95c0*/  F2FP.F16.E4M3.UNPACK_B R6, R6 ;  /* 0x00000006ff06723e */ /* 0x000fe200020006ff */
[----:B------:R-:W-:Y:S01]  /*95d0*/  HADD2.F32 R54, -RZ, R52.H1_H1 ;  /* 0x30000034ff367230 */ /* 0x000fe20000004100 */
[----:B------:R-:W-:Y:S01]  /*95e0*/  LOP3.LUT R50, R15, 0xff000000, R40, 0xf8, !PT ;  /* 0xff0000000f327812 */ /* 0x000fe200078ef828 */
[----:B------:R-:W-:Y:S01]  /*95f0*/  HADD2.F32 R47, -RZ, R46.H1_H1 ;  /* 0x3000002eff2f7230 */ /* 0x000fe20000004100 */
[-C--:B------:R-:W-:Y:S01]  /*9600*/  F2FP.F16.E4M3.UNPACK_B R37, R7.reuse ;  /* 0x00000007ff25723e */ /* 0x080fe200020006ff */
[----:B------:R-:W-:Y:S01]  /*9610*/  HADD2.F32 R15, -RZ, R3.H0_H0 ;  /* 0x20000003ff0f7230 */ /* 0x000fe20000004100 */
[----:B------:R-:W-:Y:S01]  /*9620*/  F2FP.F16.E4M3.UNPACK_B R40, R7.H1 ;  /* 0x00000007ff28723e */ /* 0x000fe200030006ff */
[C---:B------:R-:W-:Y:S01]  /*9630*/  FMUL.FTZ R56, R14.reuse, R54 ;  /* 0x000000360e387220 */ /* 0x040fe20000410000 */
[----:B------:R-:W-:Y:S01]  /*9640*/  FMUL.FTZ R55, R14, R47 ;  /* 0x0000002f0e377220 */ /* 0x000fe20000410000 */
[-C--:B------:R-:W-:Y:S01]  /*9650*/  F2FP.F16.E4M3.UNPACK_B R7, R5.reuse ;  /* 0x00000005ff07723e */ /* 0x080fe200020006ff */
[----:B------:R-:W-:Y:S01]  /*9660*/  HADD2.F32 R52, -RZ, R52.H0_H0 ;  /* 0x20000034ff347230 */ /* 0x000fe20000004100 */
[----:B------:R-:W-:Y:S01]  /*9670*/  F2FP.F16.E4M3.UNPACK_B R14, R5.H1 ;  /* 0x00000005ff0e723e */ /* 0x000fe200030006ff */
[----:B------:R-:W-:-:S02]  /*9680*/  HADD2.F32 R5, -RZ, R6.H1_H1 ;  /* 0x30000006ff057230 */ /* 0x000fc40000004100 */
[C---:B------:R-:W-:Y:S01]  /*9690*/  FFMA.FTZ R57, R15.reuse, R47, -R56 ;  /* 0x0000002f0f397223 */ /* 0x040fe20000010838 */
[----:B------:R-:W-:Y:S02]  /*96a0*/  HADD2.F32 R46, -RZ, R46.H0_H0 ;  /* 0x2000002eff2e7230 */ /* 0x000fe40000004100 */
[----:B------:R-:W-:Y:S01]  /*96b0*/  FFMA.FTZ R58, R15, R54, R55 ;  /* 0x000000360f3a7223 */ /* 0x000fe20000010037 */
[----:B------:R-:W-:Y:S01]  /*96c0*/  HADD2.F32 R6, -RZ, R6.H0_H0 ;  /* 0x20000006ff067230 */ /* 0x000fe20000004100 */
[----:B------:R-:W-:Y:S01]  /*96d0*/  F2FP.F16.E4M3.UNPACK_B R53, R53.H1 ;  /* 0x00000035ff35723e */ /* 0x000fe200030006ff */
[C---:B------:R-:W-:Y:S01]  /*96e0*/  FMUL.FTZ R15, R5.reuse, R52 ;  /* 0x00000034050f7220 */ /* 0x040fe20000410000 */
[----:B------:R-:W-:Y:S01]  /*96f0*/  F2FP.F16.E4M3.UNPACK_B R41, R41.H1 ;  /* 0x00000029ff29723e */ /* 0x000fe200030006ff */
[-C--:B------:R-:W-:Y:S01]  /*9700*/  FMUL.FTZ R47, R5, R46.reuse ;  /* 0x0000002e052f7220 */ /* 0x080fe20000410000 */
[----:B------:R-:W-:Y:S02]  /*9710*/  HADD2.F32 R5, -RZ, R37.H1_H1 ;  /* 0x30000025ff057230 */ /* 0x000fe40000004100 */
[----:B------:R-:W-:Y:S01]  /*9720*/  FFMA.FTZ R55, R6, R46, -R15 ;  /* 0x0000002e06377223 */ /* 0x000fe2000001080f */
[----:B------:R-:W-:-:S02]  /*9730*/  HADD2.F32 R54, -RZ, R53.H0_H0 ;  /* 0x20000035ff367230 */ /* 0x000fc40000004100 */
[----:B------:R-:W-:Y:S01]  /*9740*/  FFMA.FTZ R56, R6, R52, R47 ;  /* 0x0000003406387223 */ /* 0x000fe2000001002f */
[----:B------:R-:W-:Y:S01]  /*9750*/  HADD2.F32 R46, -RZ, R41.H0_H0 ;  /* 0x20000029ff2e7230 */ /* 0x000fe20000004100 */
[----:B------:R-:W-:Y:S01]  /*9760*/  F2FP.F16.E4M3.UNPACK_B R3, R4 ;  /* 0x00000004ff03723e */ /* 0x000fe200020006ff */
[----:B------:R-:W-:Y:S02]  /*9770*/  HADD2.F32 R53, -RZ, R53.H1_H1 ;  /* 0x30000035ff357230 */ /* 0x000fe40000004100 */
[C---:B------:R-:W-:Y:S01]  /*9780*/  FMUL.FTZ R52, R5.reuse, R54 ;  /* 0x0000003605347220 */ /* 0x040fe20000410000 */
[----:B------:R-:W-:Y:S02]  /*9790*/  HADD2.F32 R6, -RZ, R40.H1_H1 ;  /* 0x30000028ff067230 */ /* 0x000fe40000004100 */
[----:B------:R-:W-:Y:S01]  /*97a0*/  FMUL.FTZ R60, R5, R46 ;  /* 0x0000002e053c7220 */ /* 0x000fe20000410000 */
[----:B------:R-:W-:Y:S01]  /*97b0*/  HADD2.F32 R37, -RZ, R37.H0_H0 ;  /* 0x20000025ff257230 */ /* 0x000fe20000004100 */
[----:B------:R-:W-:Y:S01]  /*97c0*/  F2FP.F16.E4M3.UNPACK_B R5, R51 ;  /* 0x00000033ff05723e */ /* 0x000fe200020006ff */
[----:B------:R-:W-:-:S02]  /*97d0*/  HADD2.F32 R41, -RZ, R41.H1_H1 ;  /* 0x30000029ff297230 */ /* 0x000fc40000004100 */
[C---:B------:R-:W-:Y:S01]  /*97e0*/  FMUL.FTZ R15, R6.reuse, R53 ;  /* 0x00000035060f7220 */ /* 0x040fe20000410000 */
[----:B------:R-:W-:Y:S02]  /*97f0*/  HADD2.F32 R40, -RZ, R40.H0_H0 ;  /* 0x20000028ff287230 */ /* 0x000fe40000004100 */
[C---:B------:R-:W-:Y:S01]  /*9800*/  FFMA.FTZ R59, R37.reuse, R46, -R52 ;  /* 0x0000002e253b7223 */ /* 0x040fe20000010834 */
[----:B------:R-:W-:Y:S01]  /*9810*/  FFMA.FTZ R60, R37, R54, R60 ;  /* 0x00000036253c7223 */ /* 0x000fe2000001003c */
[-C--:B------:R-:W-:Y:S01]  /*9820*/  FMUL.FTZ R37, R6, R41.reuse ;  /* 0x0000002906257220 */ /* 0x080fe20000410000 */
[----:B------:R-:W-:Y:S01]  /*9830*/  F2FP.F16.E4M3.UNPACK_B R4, R4.H1 ;  /* 0x00000004ff04723e */ /* 0x000fe200030006ff */
[C---:B------:R-:W-:Y:S01]  /*9840*/  FFMA.FTZ R54, R40.reuse, R41, -R15 ;  /* 0x0000002928367223 */ /* 0x040fe2000001080f */
[-C--:B------:R-:W-:Y:S01]  /*9850*/  F2FP.F16.E4M3.UNPACK_B R15, R50.reuse ;  /* 0x00000032ff0f723e */ /* 0x080fe200020006ff */
[----:B------:R-:W-:Y:S01]  /*9860*/  FFMA.FTZ R53, R40, R53, R37 ;  /* 0x0000003528357223 */ /* 0x000fe20000010025 */
[--C-:B------:R-:W-:Y:S01]  /*9870*/  HADD2.F32 R41, -RZ, R5.reuse.H1_H1 ;  /* 0x30000005ff297230 */ /* 0x100fe20000004100 */
[----:B------:R-:W-:Y:S01]  /*9880*/  F2FP.F16.E4M3.UNPACK_B R50, R50.H1 ;  /* 0x00000032ff32723e */ /* 0x000fe200030006ff */
[----:B------:R-:W-:Y:S01]  /*9890*/  HADD2.F32 R40, -RZ, R5.H0_H0 ;  /* 0x20000005ff287230 */ /* 0x000fe20000004100 */
[----:B------:R-:W-:Y:S01]  /*98a0*/  F2FP.F16.E4M3.UNPACK_B R51, R51.H1 ;  /* 0x00000033ff33723e */ /* 0x000fe200030006ff */
[----:B------:R-:W-:-:S02]  /*98b0*/  HADD2.F32 R6, -RZ, R4.H1_H1 ;  /* 0x30000004ff067230 */ /* 0x000fc40000004100 */
[----:B------:R-:W-:Y:S02]  /*98c0*/  HADD2.F32 R37, -RZ, R15.H1_H1 ;  /* 0x3000000fff257230 */ /* 0x000fe40000004100 */
[----:B------:R-:W-:Y:S02]  /*98d0*/  HADD2.F32 R5, -RZ, R4.H0_H0 ;  /* 0x20000004ff057230 */ /* 0x000fe40000004100 */
[C---:B------:R-:W-:Y:S01]  /*98e0*/  FMUL.FTZ R46, R6.reuse, R41 ;  /* 0x00000029062e7220 */ /* 0x040fe20000410000 */
[----:B------:R-:W-:Y:S02]  /*98f0*/  HADD2.F32 R4, -RZ, R3.H1_H1 ;  /* 0x30000003ff047230 */ /* 0x000fe40000004100 */
[-C--:B------:R-:W-:Y:S01]  /*9900*/  FMUL.FTZ R52, R6, R37.reuse ;  /* 0x0000002506347220 */ /* 0x080fe20000410000 */
[----:B------:R-:W-:Y:S02]  /*9910*/  HADD2.F32 R15, -RZ, R15.H0_H0 ;  /* 0x2000000fff0f7230 */ /* 0x000fe40000004100 */
[----:B------:R-:W-:Y:S01]  /*9920*/  FFMA.FTZ R46, R5, R37, -R46 ;  /* 0x00000025052e7223 */ /* 0x000fe2000001082e */
[----:B------:R-:W-:-:S02]  /*9930*/  HADD2.F32 R3, -RZ, R3.H0_H0 ;  /* 0x20000003ff037230 */ /* 0x000fc40000004100 */
[CC--:B------:R-:W-:Y:S01]  /*9940*/  FMUL.FTZ R6, R4.reuse, R40.reuse ;  /* 0x0000002804067220 */ /* 0x0c0fe20000410000 */
[----:B------:R-:W-:Y:S01]  /*9950*/  FFMA.FTZ R41, R5, R41, R52 ;  /* 0x0000002905297223 */ /* 0x000fe20000010034 */
[-C--:B------:R-:W-:Y:S01]  /*9960*/  FMUL.FTZ R47, R4, R15.reuse ;  /* 0x0000000f042f7220 */ /* 0x080fe20000410000 */
[----:B------:R-:W-:Y:S02]  /*9970*/  HADD2.F32 R5, -RZ, R50.H1_H1 ;  /* 0x30000032ff057230 */ /* 0x000fe40000004100 */
[C---:B------:R-:W-:Y:S01]  /*9980*/  FFMA.FTZ R37, R3.reuse, R15, -R6 ;  /* 0x0000000f03257223 */ /* 0x040fe20000010806 */
[----:B------:R-:W-:Y:S02]  /*9990*/  HADD2.F32 R4, -RZ, R14.H1_H1 ;  /* 0x3000000eff047230 */ /* 0x000fe40000004100 */
[----:B------:R-:W-:Y:S01]  /*99a0*/  FFMA.FTZ R40, R3, R40, R47 ;  /* 0x0000002803287223 */ /* 0x000fe2000001002f */
[--C-:B------:R-:W-:Y:S02]  /*99b0*/  HADD2.F32 R15, -RZ, R51.reuse.H1_H1 ;  /* 0x30000033ff0f7230 */ /* 0x100fe40000004100 */
[----:B------:R-:W-:-:S02]  /*99c0*/  HADD2.F32 R6, -RZ, R51.H0_H0 ;  /* 0x20000033ff067230 */ /* 0x000fc40000004100 */
[C---:B------:R-:W-:Y:S01]  /*99d0*/  FMUL.FTZ R52, R4.reuse, R5 ;  /* 0x0000000504347220 */ /* 0x040fe20000410000 */
[--C-:B------:R-:W-:Y:S02]  /*99e0*/  HADD2.F32 R3, -RZ, R7.reuse.H1_H1 ;  /* 0x30000007ff037230 */ /* 0x100fe40000004100 */
[----:B------:R-:W-:Y:S01]  /*99f0*/  FMUL.FTZ R47, R4, R15 ;  /* 0x0000000f042f7220 */ /* 0x000fe20000410000 */
[----:B------:R-:W-:Y:S02]  /*9a00*/  HADD2.F32 R50, -RZ, R50.H0_H0 ;  /* 0x20000032ff327230 */ /* 0x000fe40000004100 */
[----:B------:R-:W-:Y:S02]  /*9a10*/  HADD2.F32 R14, -RZ, R14.H0_H0 ;  /* 0x2000000eff0e7230 */ /* 0x000fe40000004100 */
[C---:B------:R-:W-:Y:S01]  /*9a20*/  FMUL.FTZ R4, R3.reuse, R6 ;  /* 0x0000000603047220 */ /* 0x040fe20000410000 */
[----:B------:R-:W-:Y:S02]  /*9a30*/  HADD2.F32 R7, -RZ, R7.H0_H0 ;  /* 0x20000007ff077230 */ /* 0x000fe40000004100 */
[-C--:B------:R-:W-:Y:S01]  /*9a40*/  FMUL.FTZ R3, R3, R50.reuse ;  /* 0x0000003203037220 */ /* 0x080fe20000410000 */
        /* <DEDUP_REMOVED lines=8> */
[----:B------:R-:W-:Y:S02]  /*9ad0*/  F2FP.SATFINITE.E4M3.F32.PACK_AB_MERGE_C R6, R56, R55, R6 ;  /* 0x000000373806723e */ /* 0x000fe40004807006 */
[----:B------:R-:W-:Y:S02]  /*9ae0*/  F2FP.SATFINITE.E4M3.F32.PACK_AB_MERGE_C R7, R60, R59, R7 ;  /* 0x0000003b3c07723e */ /* 0x000fe40004807007 */
[----:B------:R-:W-:-:S02]  /*9af0*/  F2FP.SATFINITE.E4M3.F32.PACK_AB_MERGE_C R4, R40, R37, R4 ;  /* 0x000000252804723e */ /* 0x000fc40004807004 */
[----:B------:R-:W-:-:S05]  /*9b00*/  F2FP.SATFINITE.E4M3.F32.PACK_AB_MERGE_C R5, R14, R5, R47 ;  /* 0x000000050e05723e */ /* 0x000fca000480702f */
[----:B------:R2:W-:Y:S02]  /*9b10*/  STS.128 [R211+0x18000], R4 ;  /* 0x01800004d3007388 */ /* 0x0005e40000000c00 */
.L_x_1828:
[----:B------:R-:W-:Y:S05]  /*9b20*/  BSYNC B2 ;  /* 0x0000000000027941 */ /* 0x000fea0003800000 */
.L_x_1827:
[----:B------:R-:W-:Y:S05]  /*9b30*/  @P1 BRA `(.L_x_1826) ;  /* 0x0000000400e81947 */ /* 0x000fea0003800000 */
[----:B012---:R-:W0:Y:S01]  /*9b40*/  LDS.128 R4, [R211+0x1c000] ;  /* 0x01c00000d3047984 */ /* 0x007e220000000c00 */
[----:B-----5:R-:W-:Y:S02]  /*9b50*/  SHF.R.U32.HI R37, RZ, 0x8, R34 ;  /* 0x00000008ff257819 */ /* 0x020fe40000011622 */
[----:B------:R-:W-:Y:S02]  /*9b60*/  SHF.R.U32.HI R41, RZ, 0x8, R35 ;  /* 0x00000008ff297819 */ /* 0x000fe40000011623 */
[----:B------:R-:W-:Y:S02]  /*9b70*/  SHF.R.U32.HI R15, RZ, 0x8, R31 ;  /* 0x00000008ff0f7819 */ /* 0x000fe4000001161f */
[----:B------:R-:W-:Y:S02]  /*9b80*/  LOP3.LUT R46, R34, 0xff, RZ, 0xc0, !PT ;  /* 0x000000ff222e7812 */ /* 0x000fe400078ec0ff */
[----:B------:R-:W-:Y:S02]  /*9b90*/  LOP3.LUT R50, R35, 0xff, RZ, 0xc0, !PT ;  /* 0x000000ff23327812 */ /* 0x000fe400078ec0ff */
[----:B------:R-:W-:-:S02]  /*9ba0*/  LOP3.LUT R37, R37, 0xff, RZ, 0xc0, !PT ;  /* 0x000000ff25257812 */ /* 0x000fc400078ec0ff */
[----:B------:R-:W-:Y:S02]  /*9bb0*/  LOP3.LUT R41, R41, 0xff, RZ, 0xc0, !PT ;  /* 0x000000ff29297812 */ /* 0x000fe400078ec0ff */
[----:B------:R-:W-:Y:S02]  /*9bc0*/  SHF.R.U32.HI R3, RZ, 0x8, R30 ;  /* 0x00000008ff037819 */ /* 0x000fe4000001161e */
[----:B------:R-:W-:Y:S02]  /*9bd0*/  LOP3.LUT R40, R31, 0xff, RZ, 0xc0, !PT ;  /* 0x000000ff1f287812 */ /* 0x000fe400078ec0ff */
[----:B------:R-:W-:Y:S02]  /*9be0*/  LOP3.LUT R15, R15, 0xff, RZ, 0xc0, !PT ;  /* 0x000000ff0f0f7812 */ /* 0x000fe400078ec0ff */
[----:B------:R-:W-:Y:S02]  /*9bf0*/  PRMT R47, R37, 0x7604, R46 ;  /* 0x00007604252f7816 */ /* 0x000fe4000000002e */
[----:B------:R-:W-:-:S02]  /*9c00*/  PRMT R51, R41, 0x7604, R50 ;  /* 0x0000760429337816 */ /* 0x000fc40000000032 */
[----:B------:R-:W-:Y:S02]  /*9c10*/  SHF.R.U32.HI R37, RZ, 0x10, R31 ;  /* 0x00000010ff257819 */ /* 0x000fe4000001161f */
[----:B------:R-:W-:Y:S02]  /*9c20*/  SHF.R.U32.HI R50, RZ, 0x10, R35 ;  /* 0x00000010ff327819 */ /* 0x000fe40000011623 */
[----:B----4-:R-:W-:Y:S02]  /*9c30*/  LOP3.LUT R14, R30, 0xff, RZ, 0xc0, !PT ;  /* 0x000000ff1e0e7812 */ /* 0x010fe400078ec0ff */
[----:B------:R-:W-:Y:S02]  /*9c40*/  LOP3.LUT R3, R3, 0xff, RZ, 0xc0, !PT ;  /* 0x000000ff03037812 */ /* 0x000fe400078ec0ff */
[----:B------:R-:W-:Y:S02]  /*9c50*/  PRMT R40, R15, 0x7604, R40 ;  /* 0x000076040f287816 */ /* 0x000fe40000000028 */
[----:B------:R-:W-:-:S02]  /*9c60*/  SHF.R.U32.HI R15, RZ, 0x10, R34 ;  /* 0x00000010ff0f7819 */ /* 0x000fc40000011622 */
[----:B------:R-:W-:Y:S02]  /*9c70*/  LOP3.LUT R37, R37, 0xff, RZ, 0xc0, !PT ;  /* 0x000000ff25257812 */ /* 0x000fe400078ec0ff */
[----:B------:R-:W-:Y:S02]  /*9c80*/  LOP3.LUT R50, R50, 0xff, RZ, 0xc0, !PT ;  /* 0x000000ff32327812 */ /* 0x000fe400078ec0ff */
[----:B------:R-:W-:Y:S02]  /*9c90*/  PRMT R14, R3, 0x7604, R14 ;  /* 0x00007604030e7816 */ /* 0x000fe4000000000e */
[----:B------:R-:W-:Y:S02]  /*9ca0*/  SHF.R.U32.HI R3, RZ, 0x10, R30 ;  /* 0x00000010ff037819 */ /* 0x000fe4000001161e */
[----:B------:R-:W-:Y:S02]  /*9cb0*/  LOP3.LUT R46, R15, 0xff, RZ, 0xc0, !PT ;  /* 0x000000ff0f2e7812 */ /* 0x000fe400078ec0ff */
[----:B------:R-:W-:-:S02]  /*9cc0*/  PRMT R41, R37, 0x7054, R40 ;  /* 0x0000705425297816 */ /* 0x000fc40000000028 */
[----:B------:R-:W-:Y:S02]  /*9cd0*/  PRMT R51, R50, 0x7054, R51 ;  /* 0x0000705432337816 */ /* 0x000fe40000000033 */
[----:B------:R-:W-:Y:S02]  /*9ce0*/  LOP3.LUT R3, R3, 0xff, RZ, 0xc0, !PT ;  /* 0x000000ff03037812 */ /* 0x000fe400078ec0ff */
[----:B------:R-:W-:Y:S02]  /*9cf0*/  PRMT R47, R46, 0x7054, R47 ;  /* 0x000070542e2f7816 */ /* 0x000fe4000000002f */
[----:B------:R-:W-:Y:S02]  /*9d00*/  LOP3.LUT R51, R51, 0xff000000, R35, 0xf8, !PT ;  /* 0xff00000033337812 */ /* 0x000fe400078ef823 */
[----:B------:R-:W-:Y:S02]  /*9d10*/  LOP3.LUT R41, R41, 0xff000000, R31, 0xf8, !PT ;  /* 0xff00000029297812 */ /* 0x000fe400078ef81f */
[----:B------:R-:W-:-:S02]  /*9d20*/  PRMT R15, R3, 0x7054, R14 ;  /* 0x00007054030f7816 */ /* 0x000fc4000000000e */
        /* <DEDUP_REMOVED lines=32> */
[----:B------:R-:W-:Y:S02]  /*9f30*/  HADD2.F32 R30, -RZ, R30.H0_H0 ;  /* 0x2000001eff1e7230 */ /* 0x000fe40000004100 */
[C---:B------:R-:W-:Y:S01]  /*9f40*/  FMUL.FTZ R57, R5.reuse, R35 ;  /* 0x0000002305397220 */ /* 0x040fe20000410000 */
[----:B------:R-:W-:Y:S02]  /*9f50*/  HADD2.F32 R51, -RZ, R51.H1_H1 ;  /* 0x30000033ff337230 */ /* 0x000fe40000004100 */
[-C--:B------:R-:W-:Y:S01]  /*9f60*/  FMUL.FTZ R5, R5, R15.reuse ;  /* 0x0000000f05057220 */ /* 0x080fe20000410000 */
[----:B------:R-:W-:Y:S02]  /*9f70*/  HADD2.F32 R6, -RZ, R31.H1_H1 ;  /* 0x3000001fff067230 */ /* 0x000fe40000004100 */
[----:B------:R-:W-:Y:S01]  /*9f80*/  FFMA.FTZ R57, R30, R15, -R57 ;  /* 0x0000000f1e397223 */ /* 0x000fe20000010839 */
[----:B------:R-:W-:-:S02]  /*9f90*/  HADD2.F32 R41, -RZ, R41.H1_H1 ;  /* 0x30000029ff297230 */ /* 0x000fc40000004100 */
[----:B------:R-:W-:Y:S01]  /*9fa0*/  FFMA.FTZ R54, R30, R35, R5 ;  /* 0x000000231e367223 */ /* 0x000fe20000010005 */
[----:B------:R-:W-:Y:S02]  /*9fb0*/  HADD2.F32 R31, -RZ, R31.H0_H0 ;  /* 0x2000001fff1f7230 */ /* 0x000fe40000004100 */
[C---:B------:R-:W-:Y:S01]  /*9fc0*/  FMUL.FTZ R34, R6.reuse, R51 ;  /* 0x0000003306227220 */ /* 0x040fe20000410000 */
[----:B------:R-:W-:Y:S01]  /*9fd0*/  F2FP.F16.E4M3.UNPACK_B R5, R47 ;  /* 0x0000002fff05723e */ /* 0x000fe200020006ff */
[-C--:B------:R-:W-:Y:S01]  /*9fe0*/  FMUL.FTZ R30, R6, R41.reuse ;  /* 0x00000029061e7220 */ /* 0x080fe20000410000 */
[----:B------:R-:W-:Y:S01]  /*9ff0*/  F2FP.F16.E4M3.UNPACK_B R4, R4.H1 ;  /* 0x00000004ff04723e */ /* 0x000fe200030006ff */
[C---:B------:R-:W-:Y:S01]  /*a000*/  FFMA.FTZ R41, R31.reuse, R41, -R34 ;  /* 0x000000291f297223 */ /* 0x040fe20000010822 */
[----:B------:R-:W-:Y:S01]  /*a010*/  F2FP.F16.E4M3.UNPACK_B R15, R37 ;  /* 0x00000025ff0f723e */ /* 0x000fe200020006ff */
        /* <DEDUP_REMOVED lines=14> */
[C---:B------:R-:W-:Y:S01]  /*a100*/  FMUL.FTZ R6, R4.reuse, R31 ;  /* 0x0000001f04067220 */ /* 0x040fe20000410000 */
[----:B------:R-:W-:Y:S01]  /*a110*/  FFMA.FTZ R35, R5, R34, R46 ;  /* 0x0000002205237223 */ /* 0x000fe2000001002e */
[-C--:B------:R-:W-:Y:S01]  /*a120*/  FMUL.FTZ R4, R4, R15.reuse ;  /* 0x0000000f04047220 */ /* 0x080fe20000410000 */
[----:B------:R-:W-:Y:S02]  /*a130*/  HADD2.F32 R5, -RZ, R37.H1_H1 ;  /* 0x30000025ff057230 */ /* 0x000fe40000004100 */
[C---:B------:R-:W-:Y:S01]  /*a140*/  FFMA.FTZ R34, R3.reuse, R15, -R6 ;  /* 0x0000000f03227223 */ /* 0x040fe20000010806 */
[--C-:B------:R-:W-:Y:S02]  /*a150*/  HADD2.F32 R15, -RZ, R47.reuse.H1_H1 ;  /* 0x3000002fff0f7230 */ /* 0x100fe40000004100 */
[----:B------:R-:W-:Y:S01]  /*a160*/  FFMA.FTZ R31, R3, R31, R4 ;  /* 0x0000001f031f7223 */ /* 0x000fe20000010004 */
[----:B------:R-:W-:Y:S02]  /*a170*/  HADD2.F32 R4, -RZ, R14.H1_H1 ;  /* 0x3000000eff047230 */ /* 0x000fe40000004100 */
[----:B------:R-:W-:-:S02]  /*a180*/  HADD2.F32 R30, -RZ, R47.H0_H0 ;  /* 0x2000002fff1e7230 */ /* 0x000fc40000004100 */
[----:B------:R-:W-:Y:S02]  /*a190*/  HADD2.F32 R3, -RZ, R7.H1_H1 ;  /* 0x30000007ff037230 */ /* 0x000fe40000004100 */
[C---:B------:R-:W-:Y:S01]  /*a1a0*/  FMUL.FTZ R46, R4.reuse, R5 ;  /* 0x00000005042e7220 */ /* 0x040fe20000410000 */
[----:B------:R-:W-:Y:S02]  /*a1b0*/  HADD2.F32 R6, -RZ, R37.H0_H0 ;  /* 0x20000025ff067230 */ /* 0x000fe40000004100 */
[----:B------:R-:W-:Y:S01]  /*a1c0*/  FMUL.FTZ R37, R4, R15 ;  /* 0x0000000f04257220 */ /* 0x000fe20000410000 */
        /* <DEDUP_REMOVED lines=17> */
.L_x_1826:
[----:B------:R-:W-:Y:S05]  /*a2e0*/  BSYNC B1 ;  /* 0x0000000000017941 */ /* 0x000fea0003800000 */
.L_x_1825:
[----:B------:R-:W-:Y:S01]  /*a2f0*/  ISETP.GE.AND P0, PT, R227, R0, PT ;  /* 0x00000000e300720c */ /* 0x000fe20003f06270 */
[----:B------:R-:W-:-:S12]  /*a300*/  BSSY B1, `(.L_x_1829) ;  /* 0x00000f9000017945 */ /* 0x000fd80003800000 */
[----:B------:R-:W-:Y:S05]  /*a310*/  @P0 BRA `(.L_x_1830) ;  /* 0x0000000c00dc0947 */ /* 0x000fea0003800000 */
[----:B------:R-:W0:Y:S01]  /*a320*/  LDC R3, c[0x0][0x3f4] ;  /* 0x0000fd00ff037b82 */ /* 0x000e220000000800 */
[----:B------:R-:W-:Y:S01]  /*a330*/  BSSY B2, `(.L_x_1831) ;  /* 0x000007e000027945 */ /* 0x000fe20003800000 */
[-C--:B0-----:R-:W-:Y:S02]  /*a340*/  ISETP.GE.AND P0, PT, R18, R3.reuse, PT ;  /* 0x000000031200720c */ /* 0x081fe40003f06270 */
[----:B------:R-:W-:-:S11]  /*a350*/  ISETP.GE.AND P1, PT, R191, R3, PT ;  /* 0x00000003bf00720c */ /* 0x000fd60003f26270 */
[----:B------:R-:W-:Y:S05]  /*a360*/  @P0 BRA `(.L_x_1832) ;  /* 0x0000000400e80947 */ /* 0x000fea0003800000 */
[----:B-123--:R-:W0:Y:S01]  /*a370*/  LDS.128 R4, [R211+0x19000] ;  /* 0x01900000d3047984 */ /* 0x00ee220000000c00 */
[----:B-----5:R-:W-:Y:S02]  /*a380*/  SHF.R.U32.HI R3, RZ, 0x8, R42 ;  /* 0x00000008ff037819 */ /* 0x020fe4000001162a */
[----:B------:R-:W-:Y:S02]  /*a390*/  SHF.R.U32.HI R15, RZ, 0x8, R43 ;  /* 0x00000008ff0f7819 */ /* 0x000fe4000001162b */
[----:B------:R-:W-:Y:S02]  /*a3a0*/  SHF.R.U32.HI R37, RZ, 0x8, R49 ;  /* 0x00000008ff257819 */ /* 0x000fe40000011631 */
[----:B----4-:R-:W-:Y:S02]  /*a3b0*/  LOP3.LUT R14, R42, 0xff, RZ, 0xc0, !PT ;  /* 0x000000ff2a0e7812 */ /* 0x010fe400078ec0ff */
[----:B------:R-:W-:Y:S02]  /*a3c0*/  SHF.R.U32.HI R31, RZ, 0x8, R48 ;  /* 0x00000008ff1f7819 */ /* 0x000fe40000011630 */
[----:B------:R-:W-:-:S02]  /*a3d0*/  LOP3.LUT R3, R3, 0xff, RZ, 0xc0, !PT ;  /* 0x000000ff03037812 */ /* 0x000fc400078ec0ff */
[----:B------:R-:W-:Y:S02]  /*a3e0*/  LOP3.LUT R30, R43, 0xff, RZ, 0xc0, !PT ;  /* 0x000000ff2b1e7812 */ /* 0x000fe400078ec0ff */
[----:B------:R-:W-:Y:S02]  /*a3f0*/  LOP3.LUT R40, R49, 0xff, RZ, 0xc0, !PT ;  /* 0x000000ff31287812 */ /* 0x000fe400078ec0ff */
[----:B------:R-:W-:Y:S02]  /*a400*/  LOP3.LUT R15, R15, 0xff, RZ, 0xc0, !PT ;  /* 0x000000ff0f0f7812 */ /* 0x000fe400078ec0ff */
[----:B------:R-:W-:Y:S02]  /*a410*/  LOP3.LUT R37, R37, 0xff, RZ, 0xc0, !PT ;  /* 0x000000ff25257812 */ /* 0x000fe400078ec0ff */
[----:B------:R-:W-:Y:S02]  /*a420*/  LOP3.LUT R34, R31, 0xff, RZ, 0xc0, !PT ;  /* 0x000000ff1f227812 */ /* 0x000fe400078ec0ff */
[----:B------:R-:W-:-:S02]  /*a430*/  PRMT R14, R3, 0x7604, R14 ;  /* 0x00007604030e7816 */ /* 0x000fc4000000000e */
[----:B------:R-:W-:Y:S02]  /*a440*/  PRMT R31, R15, 0x7604, R30 ;  /* 0x000076040f1f7816 */ /* 0x000fe4000000001e */
[----:B------:R-:W-:Y:S02]  /*a450*/  PRMT R40, R37, 0x7604, R40 ;  /* 0x0000760425287816 */ /* 0x000fe40000000028 */
[----:B------:R-:W-:Y:S02]  /*a460*/  SHF.R.U32.HI R3, RZ, 0x10, R42 ;  /* 0x00000010ff037819 */ /* 0x000fe4000001162a */
[----:B------:R-:W-:Y:S02]  /*a470*/  SHF.R.U32.HI R30, RZ, 0x10, R43 ;  /* 0x00000010ff1e7819 */ /* 0x000fe4000001162b */
[----:B------:R-:W-:Y:S02]  /*a480*/  SHF.R.U32.HI R37, RZ, 0x10, R49 ;  /* 0x00000010ff257819 */ /* 0x000fe40000011631 */
[----:B------:R-:W-:-:S02]  /*a490*/  LOP3.LUT R35, R48, 0xff, RZ, 0xc0, !PT ;  /* 0x000000ff30237812 */ /* 0x000fc400078ec0ff */
[----:B------:R-:W-:Y:S02]  /*a4a0*/  SHF.R.U32.HI R15, RZ, 0x10, R48 ;  /* 0x00000010ff0f7819 */ /* 0x000fe40000011630 */
[----:B------:R-:W-:Y:S02]  /*a4b0*/  LOP3.LUT R3, R3, 0xff, RZ, 0xc0, !PT ;  /* 0x000000ff03037812 */ /* 0x000fe400078ec0ff */
[----:B------:R-:W-:Y:S02]  /*a4c0*/  LOP3.LUT R30, R30, 0xff, RZ, 0xc0, !PT ;  /* 0x000000ff1e1e7812 */ /* 0x000fe400078ec0ff */
[----:B------:R-:W-:Y:S02]  /*a4d0*/  LOP3.LUT R37, R37, 0xff, RZ, 0xc0, !PT ;  /* 0x000000ff25257812 */ /* 0x000fe400078ec0ff */
[----:B------:R-:W-:Y:S02]  /*a4e0*/  PRMT R35, R34, 0x7604, R35 ;  /* 0x0000760422237816 */ /* 0x000fe40000000023 */
[----:B------:R-:W-:-:S02]  /*a4f0*/  LOP3.LUT R34, R15, 0xff, RZ, 0xc0, !PT ;  /* 0x000000ff0f227812 */ /* 0x000fc400078ec0ff */
[----:B------:R-:W-:Y:S02]  /*a500*/  PRMT R15, R3, 0x7054, R14 ;  /* 0x00007054030f7816 */ /* 0x000fe4000000000e */
[----:B------:R-:W-:Y:S02]  /*a510*/  PRMT R31, R30, 0x7054, R31 ;  /* 0x000070541e1f7816 */ /* 0x000fe4000000001f */
[----:B------:R-:W-:Y:S02]  /*a520*/  PRMT R37, R37, 0x7054, R40 ;  /* 0x0000705425257816 */ /* 0x000fe40000000028 */
[----:B------:R-:W-:Y:S02]  /*a530*/  PRMT R35, R34, 0x7054, R35 ;  /* 0x0000705422237816 */ /* 0x000fe40000000023 */
[----:B------:R-:W-:Y:S02]  /*a540*/  LOP3.LUT R34, R15, 0xff000000, R42, 0xf8, !PT ;  /* 0xff0000000f227812 */ /* 0x000fe400078ef82a */
[----:B------:R-:W-:-:S02]  /*a550*/  LOP3.LUT R40, R37, 0xff000000, R49, 0xf8, !PT ;  /* 0xff00000025287812 */ /* 0x000fc400078ef831 */
[----:B------:R-:W-:Y:S02]  /*a560*/  LOP3.LUT R42, R31, 0xff000000, R43, 0xf8, !PT ;  /* 0xff0000001f2a7812 */ /* 0x000fe400078ef82b */
[----:B------:R-:W-:Y:S02]  /*a570*/  LOP3.LUT R48, R35, 0xff000000, R48, 0xf8, !PT ;  /* 0xff00000023307812 */ /* 0x000fe400078ef830 */
[----:B0-----:R-:W-:Y:S02]  /*a580*/  F2FP.F16.E4M3.UNPACK_B R3, R6.H1 ;  /* 0x00000006ff03723e */ /* 0x001fe400030006ff */
[----:B------:R-:W-:Y:S02]  /*a590*/  F2FP.F16.E4M3.UNPACK_B R41, R40 ;  /* 0x00000028ff29723e */ /* 0x000fe400020006ff */
[----:B------:R-:W-:Y:S01]  /*a5a0*/  F2FP.F16.E4M3.UNPACK_B R35, R42 ;  /* 0x0000002aff23723e */ /* 0x000fe200020006ff */
[----:B------:R-:W-:Y:S01]  /*a5b0*/  HADD2.F32 R14, -RZ, R3.H1_H1 ;  /* 0x30000003ff0e7230 */ /* 0x000fe20000004100 */
[----:B------:R-:W-:Y:S01]  /*a5c0*/  F2FP.F16.E4M3.UNPACK_B R6, R6 ;  /* 0x00000006ff06723e */ /* 0x000fe200020006ff */
[----:B------:R-:W-:Y:S01]  /*a5d0*/  HADD2.F32 R43, -RZ, R41.H1_H1 ;  /* 0x30000029ff2b7230 */ /* 0x000fe20000004100 */
[-C--:B------:R-:W-:Y:S01]  /*a5e0*/  F2FP.F16.E4M3.UNPACK_B R30, R7.reuse ;  /* 0x00000007ff1e723e */ /* 0x080fe200020006ff */
[----:B------:R-:W-:Y:S01]  /*a5f0*/  HADD2.F32 R37, -RZ, R35.H1_H1 ;  /* 0x30000023ff257230 */ /* 0x000fe20000004100 */
[----:B------:R-:W-:Y:S01]  /*a600*/  F2FP.F16.E4M3.UNPACK_B R31, R7.H1 ;  /* 0x00000007ff1f723e */ /* 0x000fe200030006ff */
[----:B------:R-:W-:-:S02]  /*a610*/  HADD2.F32 R15, -RZ, R3.H0_H0 ;  /* 0x20000003ff0f7230 */ /* 0x000fc40000004100 */
[C---:B------:R-:W-:Y:S01]  /*a620*/  FMUL.FTZ R46, R14.reuse, R43 ;  /* 0x0000002b0e2e7220 */ /* 0x040fe20000410000 */
[----:B------:R-:W-:Y:S01]  /*a630*/  F2FP.F16.E4M3.UNPACK_B R7, R5 ;  /* 0x00000005ff07723e */ /* 0x000fe200020006ff */
[----:B------:R-:W-:Y:S01]  /*a640*/  FMUL.FTZ R50, R14, R37 ;  /* 0x000000250e327220 */ /* 0x000fe20000410000 */
[----:B------:R-:W-:Y:S01]  /*a650*/  F2FP.F16.E4M3.UNPACK_B R14, R5.H1 ;  /* 0x00000005ff0e723e */ /* 0x000fe200030006ff */
[----:B------:R-:W-:Y:S02]  /*a660*/  HADD2.F32 R41, -RZ, R41.H0_H0 ;  /* 0x20000029ff297230 */ /* 0x000fe40000004100 */
[C---:B------:R-:W-:Y:S01]  /*a670*/  FFMA.FTZ R47, R15.reuse, R37, -R46 ;  /* 0x000000250f2f7223 */ /* 0x040fe2000001082e */
[--C-:B------:R-:W-:Y:S02]  /*a680*/  HADD2.F32 R5, -RZ, R6.reuse.H1_H1 ;  /* 0x30000006ff057230 */ /* 0x100fe40000004100 */
[----:B------:R-:W-:Y:S01]  /*a690*/  FFMA.FTZ R50, R15, R43, R50 ;  /* 0x0000002b0f327223 */ /* 0x000fe20000010032 */
[----:B------:R-:W-:Y:S01]  /*a6a0*/  HADD2.F32 R35, -RZ, R35.H0_H0 ;  /* 0x20000023ff237230 */ /* 0x000fe20000004100 */
[----:B------:R-:W-:Y:S01]  /*a6b0*/  F2FP.F16.E4M3.UNPACK_B R40, R40.H1 ;  /* 0x00000028ff28723e */ /* 0x000fe200030006ff */
[----:B------:R-:W-:Y:S01]  /*a6c0*/  HADD2.F32 R6, -RZ, R6.H0_H0 ;  /* 0x20000006ff067230 */ /* 0x000fe20000004100 */
[----:B------:R-:W-:Y:S01]  /*a6d0*/  F2FP.F16.E4M3.UNPACK_B R42, R42.H1 ;  /* 0x0000002aff2a723e */ /* 0x000fe200030006ff */
[C---:B------:R-:W-:Y:S01]  /*a6e0*/  FMUL.FTZ R15, R5.reuse, R41 ;  /* 0x00000029050f7220 */ /* 0x040fe20000410000 */
[----:B------:R-:W-:Y:S01]  /*a6f0*/  FMUL.FTZ R46, R5, R35 ;  /* 0x00000023052e7220 */ /* 0x000fe20000410000 */
[----:B------:R-:W-:Y:S01]  /*a700*/  HADD2.F32 R5, -RZ, R30.H1_H1 ;  /* 0x3000001eff057230 */ /* 0x000fe20000004100 */
[----:B------:R-:W-:Y:S01]  /*a710*/  F2FP.F16.E4M3.UNPACK_B R3, R4 ;  /* 0x00000004ff03723e */ /* 0x000fe200020006ff */
[----:B------:R-:W-:-:S02]  /*a720*/  HADD2.F32 R37, -RZ, R40.H0_H0 ;  /* 0x20000028ff257230 */ /* 0x000fc40000004100 */
[C---:B------:R-:W-:Y:S01]  /*a730*/  FFMA.FTZ R43, R6.reuse, R35, -R15 ;  /* 0x00000023062b7223 */ /* 0x040fe2000001080f */
[----:B------:R-:W-:Y:S02]  /*a740*/  HADD2.F32 R15, -RZ, R42.H0_H0 ;  /* 0x2000002aff0f7230 */ /* 0x000fe40000004100 */
[----:B------:R-:W-:Y:S01]  /*a750*/  FFMA.FTZ R46, R6, R41, R46 ;  /* 0x00000029062e7223 */ /* 0x000fe2000001002e */
[----:B------:R-:W-:Y:S02]  /*a760*/  HADD2.F32 R30, -RZ, R30.H0_H0 ;  /* 0x2000001eff1e7230 */ /* 0x000fe40000004100 */
[C---:B------:R-:W-:Y:S01]  /*a770*/  FMUL.FTZ R35, R5.reuse, R37 ;  /* 0x0000002505237220 */ /* 0x040fe20000410000 */
[----:B------:R-:W-:Y:S02]  /*a780*/  HADD2.F32 R40, -RZ, R40.H1_H1 ;  /* 0x30000028ff287230 */ /* 0x000fe40000004100 */
[----:B------:R-:W-:Y:S01]  /*a790*/  FMUL.FTZ R5, R5, R15 ;  /* 0x0000000f05057220 */ /* 0x000fe20000410000 */
[----:B------:R-:W-:-:S02]  /*a7a0*/  HADD2.F32 R6, -RZ, R31.H1_H1 ;  /* 0x3000001fff067230 */ /* 0x000fc40000004100 */
[C---:B------:R-:W-:Y:S01]  /*a7b0*/  FFMA.FTZ R41, R30.reuse, R15, -R35 ;  /* 0x0000000f1e297223 */ /* 0x040fe20000010823 */
[----:B------:R-:W-:Y:S02]  /*a7c0*/  HADD2.F32 R42, -RZ, R42.H1_H1 ;  /* 0x3000002aff2a7230 */ /* 0x000fe40000004100 */
[----:B------:R-:W-:Y:S01]  /*a7d0*/  FFMA.FTZ R52, R30, R37, R5 ;  /* 0x000000251e347223 */ /* 0x000fe20000010005 */
[----:B------:R-:W-:Y:S02]  /*a7e0*/  HADD2.F32 R31, -RZ, R31.H0_H0 ;  /* 0x2000001fff1f7230 */ /* 0x000fe40000004100 */
[C---:B------:R-:W-:Y:S01]  /*a7f0*/  FMUL.FTZ R54, R6.reuse, R40 ;  /* 0x0000002806367220 */ /* 0x040fe20000410000 */
[----:B------:R-:W-:Y:S01]  /*a800*/  F2FP.F16.E4M3.UNPACK_B R5, R48 ;  /* 0x00000030ff05723e */ /* 0x000fe200020006ff */
[----:B------:R-:W-:Y:S01]  /*a810*/  FMUL.FTZ R30, R6, R42 ;  /* 0x0000002a061e7220 */ /* 0x000fe20000410000 */
        /* <DEDUP_REMOVED lines=8> */
[----:B------:R-:W-:Y:S01]  /*a8a0*/  HADD2.F32 R6, -RZ, R4.H1_H1 ;  /* 0x30000004ff067230 */ /* 0x000fe20000004100 */
[----:B------:R-:W-:Y:S01]  /*a8b0*/  F2FP.SATFINITE.E4M3.F32.PACK_AB_MERGE_C R47, R50, R47, RZ ;  /* 0x0000002f322f723e */ /* 0x000fe200048070ff */
[----:B------:R-:W-:-:S02]  /*a8c0*/  HADD2.F32 R30, -RZ, R15.H1_H1 ;  /* 0x3000000fff1e7230 */ /* 0x000fc40000004100 */
[----:B------:R-:W-:Y:S02]  /*a8d0*/  HADD2.F32 R5, -RZ, R4.H0_H0 ;  /* 0x20000004ff057230 */ /* 0x000fe40000004100 */
[C---:B------:R-:W-:Y:S01]  /*a8e0*/  FMUL.FTZ R40, R6.reuse, R35 ;  /* 0x0000002306287220 */ /* 0x040fe20000410000 */
[----:B------:R-:W-:Y:S02]  /*a8f0*/  HADD2.F32 R4, -RZ, R3.H1_H1 ;  /* 0x30000003ff047230 */ /* 0x000fe40000004100 */
[-C--:B------:R-:W-:Y:S01]  /*a900*/  FMUL.FTZ R42, R6, R30.reuse ;  /* 0x0000001e062a7220 */ /* 0x080fe20000410000 */
[----:B------:R-:W-:Y:S02]  /*a910*/  HADD2.F32 R15, -RZ, R15.H0_H0 ;  /* 0x2000000fff0f7230 */ /* 0x000fe40000004100 */
[C---:B------:R-:W-:Y:S01]  /*a920*/  FFMA.FTZ R40, R5.reuse, R30, -R40 ;  /* 0x0000001e05287223 */ /* 0x040fe20000010828 */
[----:B------:R-:W-:Y:S02]  /*a930*/  HADD2.F32 R3, -RZ, R3.H0_H0 ;  /* 0x20000003ff037230 */ /* 0x000fe40000004100 */
[C---:B------:R-:W-:Y:S01]  /*a940*/  FMUL.FTZ R6, R4.reuse, R31 ;  /* 0x0000001f04067220 */ /* 0x040fe20000410000 */
[----:B------:R-:W-:Y:S01]  /*a950*/  FFMA.FTZ R35, R5, R35, R42 ;  /* 0x0000002305237223 */ /* 0x000fe2000001002a */
[----:B------:R-:W-:Y:S01]  /*a960*/  FMUL.FTZ R4, R4, R15 ;  /* 0x0000000f04047220 */ /* 0x000fe20000410000 */
[----:B------:R-:W-:-:S02]  /*a970*/  HADD2.F32 R5, -RZ, R34.H1_H1 ;  /* 0x30000022ff057230 */ /* 0x000fc40000004100 */
[C---:B------:R-:W-:Y:S01]  /*a980*/  FFMA.FTZ R30, R3.reuse, R15, -R6 ;  /* 0x0000000f031e7223 */ /* 0x040fe20000010806 */
[----:B------:R-:W-:Y:S02]  /*a990*/  HADD2.F32 R15, -RZ, R48.H1_H1 ;  /* 0x30000030ff0f7230 */ /* 0x000fe40000004100 */
[----:B------:R-:W-:Y:S01]  /*a9a0*/  FFMA.FTZ R31, R3, R31, R4 ;  /* 0x0000001f031f7223 */ /* 0x000fe20000010004 */
[----:B------:R-:W-:Y:S02]  /*a9b0*/  HADD2.F32 R4, -RZ, R14.H1_H1 ;  /* 0x3000000eff047230 */ /* 0x000fe40000004100 */
[----:B------:R-:W-:Y:S02]  /*a9c0*/  HADD2.F32 R48, -RZ, R48.H0_H0 ;  /* 0x20000030ff307230 */ /* 0x000fe40000004100 */
[----:B------:R-:W-:Y:S02]  /*a9d0*/  HADD2.F32 R3, -RZ, R7.H1_H1 ;  /* 0x30000007ff037230 */ /* 0x000fe40000004100 */
[----:B------:R-:W-:Y:S01]  /*a9e0*/  FMUL.FTZ R37, R4, R15 ;  /* 0x0000000f04257220 */ /* 0x000fe20000410000 */
[----:B------:R-:W-:-:S02]  /*a9f0*/  HADD2.F32 R34, -RZ, R34.H0_H0 ;  /* 0x20000022ff227230 */ /* 0x000fc40000004100 */
[-C--:B------:R-:W-:Y:S01]  /*aa00*/  FMUL.FTZ R6, R4, R5.reuse ;  /* 0x0000000504067220 */ /* 0x080fe20000410000 */
        /* <DEDUP_REMOVED lines=11> */
[----:B------:R-:W-:Y:S02]  /*aac0*/  F2FP.SATFINITE.E4M3.F32.PACK_AB_MERGE_C R6, R46, R43, R47 ;  /* 0x0000002b2e06723e */ /* 0x000fe4000480702f */
[----:B------:R-:W-:Y:S02]  /*aad0*/  F2FP.SATFINITE.E4M3.F32.PACK_AB_MERGE_C R7, R52, R41, R7 ;  /* 0x000000293407723e */ /* 0x000fe40004807007 */
[----:B------:R-:W-:Y:S02]  /*aae0*/  F2FP.SATFINITE.E4M3.F32.PACK_AB_MERGE_C R4, R31, R30, R4 ;  /* 0x0000001e1f04723e */ /* 0x000fe40004807004 */
[----:B------:R-:W-:-:S05]  /*aaf0*/  F2FP.SATFINITE.E4M3.F32.PACK_AB_MERGE_C R5, R48, R5, R37 ;  /* 0x000000053005723e */ /* 0x000fca0004807025 */
[----:B------:R0:W-:Y:S02]  /*ab00*/  STS.128 [R211+0x19000], R4 ;  /* 0x01900004d3007388 */ /* 0x0001e40000000c00 */
.L_x_1832:
[----:B------:R-:W-:Y:S05]  /*ab10*/  BSYNC B2 ;  /* 0x0000000000027941 */ /* 0x000fea0003800000 */
.L_x_1831:
[----:B------:R-:W-:Y:S05]  /*ab20*/  @P1 BRA `(.L_x_1830) ;  /* 0x0000000400d81947 */ /* 0x000fea0003800000 */
[----:B0123--:R-:W0:Y:S01]  /*ab30*/  LDS.128 R4, [R211+0x1d000] ;  /* 0x01d00000d3047984 */ /* 0x00fe220000000c00 */
[----:B----45:R-:W-:Y:S02]  /*ab40*/  SHF.R.U32.HI R14, RZ, 0x8, R32 ;  /* 0x00000008ff0e7819 */ /* 0x030fe40000011620 */
[----:B------:R-:W-:Y:S02]  /*ab50*/  LOP3.LUT R3, R32, 0xff, RZ, 0xc0, !PT ;  /* 0x000000ff20037812 */ /* 0x000fe400078ec0ff */
[----:B------:R-:W-:Y:S02]  /*ab60*/  LOP3.LUT R14, R14, 0xff, RZ, 0xc0, !PT ;  /* 0x000000ff0e0e7812 */ /* 0x000fe400078ec0ff */
[----:B------:R-:W-:Y:S02]  /*ab70*/  SHF.R.U32.HI R30, RZ, 0x8, R33 ;  /* 0x00000008ff1e7819 */ /* 0x000fe40000011621 */
[----:B------:R-:W-:Y:S02]  /*ab80*/  SHF.R.U32.HI R35, RZ, 0x8, R29 ;  /* 0x00000008ff237819 */ /* 0x000fe4000001161d */
[----:B------:R-:W-:-:S02]  /*ab90*/  PRMT R3, R14, 0x7604, R3 ;  /* 0x000076040e037816 */ /* 0x000fc40000000003 */
[----:B------:R-:W-:Y:S02]  /*aba0*/  LOP3.LUT R15, R33, 0xff, RZ, 0xc0, !PT ;  /* 0x000000ff210f7812 */ /* 0x000fe400078ec0ff */
[----:B------:R-:W-:Y:S02]  /*abb0*/  LOP3.LUT R30, R30, 0xff, RZ, 0xc0, !PT ;  /* 0x000000ff1e1e7812 */ /* 0x000fe400078ec0ff */
[----:B------:R-:W-:Y:S02]  /*abc0*/  SHF.R.U32.HI R40, RZ, 0x10, R33 ;  /* 0x00000010ff287819 */ /* 0x000fe40000011621 */
[----:B------:R-:W-:Y:S02]  /*abd0*/  SHF.R.U32.HI R14, RZ, 0x8, R28 ;  /* 0x00000008ff0e7819 */ /* 0x000fe4000001161c */
[----:B------:R-:W-:Y:S02]  /*abe0*/  SHF.R.U32.HI R37, RZ, 0x10, R29 ;  /* 0x00000010ff257819 */ /* 0x000fe4000001161d */
[----:B------:R-:W-:-:S02]  /*abf0*/  LOP3.LUT R34, R29, 0xff, RZ, 0xc0, !PT ;  /* 0x000000ff1d227812 */ /* 0x000fc400078ec0ff */
[----:B------:R-:W-:Y:S01]  /*ac00*/  LOP3.LUT R35, R35, 0xff, RZ, 0xc0, !PT ;  /* 0x000000ff23237812 */ /* 0x000fe200078ec0ff */
[----:B------:R-:W-:Y:S01]  /*ac10*/  IMAD.U32 R37, R37, 0x10000, RZ ;  /* 0x0001000025257824 */ /* 0x000fe200078e00ff */
[----:B------:R-:W-:Y:S02]  /*ac20*/  PRMT R15, R30, 0x7604, R15 ;  /* 0x000076041e0f7816 */ /* 0x000fe4000000000f */
[----:B------:R-:W-:Y:S01]  /*ac30*/  LOP3.LUT R31, R14, 0xff, RZ, 0xc0, !PT ;  /* 0x000000ff0e1f7812 */ /* 0x000fe200078ec0ff */
[----:B------:R-:W-:Y:S01]  /*ac40*/  IMAD.U32 R14, R40, 0x10000, RZ ;  /* 0x00010000280e7824 */ /* 0x000fe200078e00ff */
[----:B------:R-:W-:Y:S02]  /*ac50*/  LOP3.LUT R30, R28, 0xff, RZ, 0xc0, !PT ;  /* 0x000000ff1c1e7812 */ /* 0x000fe400078ec0ff */
[----:B------:R-:W-:Y:S02]  /*ac60*/  PRMT R34, R35, 0x7604, R34 ;  /* 0x0000760423227816 */ /* 0x000fe40000000022 */
[----:B------:R-:W-:-:S02]  /*ac70*/  PRMT R35, R31, 0x7604, R30 ;  /* 0x000076041f237816 */ /* 0x000fc4000000001e */
[----:B------:R-:W-:Y:S02]  /*ac80*/  LOP3.LUT R31, R15, 0xff0000, R14, 0xf8, !PT ;  /* 0x00ff00000f1f7812 */ /* 0x000fe400078ef80e */
[----:B------:R-:W-:Y:S02]  /*ac90*/  LOP3.LUT R37, R34, 0xff0000, R37, 0xf8, !PT ;  /* 0x00ff000022257812 */ /* 0x000fe400078ef825 */
[--C-:B------:R-:W-:Y:S02]  /*aca0*/  LOP3.LUT R15, R3, 0xff0000, R32.reuse, 0xf8, !PT ;  /* 0x00ff0000030f7812 */ /* 0x100fe400078ef820 */
[----:B------:R-:W-:Y:S02]  /*acb0*/  LOP3.LUT R37, R37, 0xff000000, R29, 0xf8, !PT ;  /* 0xff00000025257812 */ /* 0x000fe400078ef81d */
[----:B------:R-:W-:Y:S02]  /*acc0*/  LOP3.LUT R31, R31, 0xff000000, R33, 0xf8, !PT ;  /* 0xff0000001f1f7812 */ /* 0x000fe400078ef821 */
[----:B------:R-:W-:-:S02]  /*acd0*/  LOP3.LUT R30, R15, 0xff000000, R32, 0xf8, !PT ;  /* 0xff0000000f1e7812 */ /* 0x000fc400078ef820 */
[-C--:B0-----:R-:W-:Y:S02]  /*ace0*/  F2FP.F16.E4M3.UNPACK_B R3, R6.reuse.H1 ;  /* 0x00000006ff03723e */ /* 0x081fe400030006ff */
[----:B------:R-:W-:Y:S02]  /*acf0*/  F2FP.F16.E4M3.UNPACK_B R34, R37 ;  /* 0x00000025ff22723e */ /* 0x000fe400020006ff */
[----:B------:R-:W-:Y:S01]  /*ad00*/  F2FP.F16.E4M3.UNPACK_B R32, R31 ;  /* 0x0000001fff20723e */ /* 0x000fe200020006ff */
[--C-:B------:R-:W-:Y:S01]  /*ad10*/  HADD2.F32 R14, -RZ, R3.reuse.H1_H1 ;  /* 0x30000003ff0e7230 */ /* 0x100fe20000004100 */
[--C-:B------:R-:W-:Y:S01]  /*ad20*/  LOP3.LUT R35, R35, 0xff0000, R28.reuse, 0xf8, !PT ;  /* 0x00ff000023237812 */ /* 0x100fe200078ef81c */
[----:B------:R-:W-:Y:S01]  /*ad30*/  HADD2.F32 R40, -RZ, R34.H1_H1 ;  /* 0x30000022ff287230 */ /* 0x000fe20000004100 */
[----:B------:R-:W-:Y:S01]  /*ad40*/  F2FP.F16.E4M3.UNPACK_B R6, R6 ;  /* 0x00000006ff06723e */ /* 0x000fe200020006ff */
[----:B------:R-:W-:Y:S01]  /*ad50*/  HADD2.F32 R33, -RZ, R32.H1_H1 ;  /* 0x30000020ff217230 */ /* 0x000fe20000004100 */
[----:B------:R-:W-:Y:S01]  /*ad60*/  LOP3.LUT R35, R35, 0xff000000, R28, 0xf8, !PT ;  /* 0xff00000023237812 */ /* 0x000fe200078ef81c */
[----:B------:R-:W-:Y:S01]  /*ad70*/  HADD2.F32 R15, -RZ, R3.H0_H0 ;  /* 0x20000003ff0f7230 */ /* 0x000fe20000004100 */
[-C--:B------:R-:W-:Y:S01]  /*ad80*/  F2FP.F16.E4M3.UNPACK_B R28, R7.reuse ;  /* 0x00000007ff1c723e */ /* 0x080fe200020006ff */
[C---:B------:R-:W-:Y:S01]  /*ad90*/  FMUL.FTZ R42, R14.reuse, R40 ;  /* 0x000000280e2a7220 */ /* 0x040fe20000410000 */
[----:B------:R-:W-:Y:S01]  /*ada0*/  F2FP.F16.E4M3.UNPACK_B R29, R7.H1 ;  /* 0x00000007ff1d723e */ /* 0x000fe200030006ff */
        /* <DEDUP_REMOVED lines=57> */
[--C-:B------:R-:W-:Y:S02]  /*b140*/  HADD2.F32 R3, -RZ, R7.reuse.H1_H1 ;  /* 0x30000007ff037230 */ /* 0x100fe40000004100 */
[C---:B------:R-:W-:Y:S01]  /*b150*/  FMUL.FTZ R33, R4.reuse, R15 ;  /* 0x0000000f04217220 */ /* 0x040fe20000410000 */
[----:B------:R-:W-:Y:S02]  /*b160*/  HADD2.F32 R30, -RZ, R30.H0_H0 ;  /* 0x2000001eff1e7230 */ /* 0x000fe40000004100 */
        /* <DEDUP_REMOVED lines=18> */
.L_x_1830:
[----:B------:R-:W-:Y:S05]  /*b290*/  BSYNC B1 ;  /* 0x0000000000017941 */ /* 0x000fea0003800000 */
.L_x_1829:
[----:B------:R-:W-:Y:S01]  /*b2a0*/  VIADD R3, R189, 0x40 ;  /* 0x00000040bd037836 */ /* 0x000fe20000000000 */
[----:B------:R-:W-:Y:S04]  /*b2b0*/  BSSY B1, `(.L_x_1833) ;  /* 0x00000fa000017945 */ /* 0x000fe80003800000 */
[----:B------:R-:W-:-:S13]  /*b2c0*/  ISETP.GE.AND P0, PT, R3, R0, PT ;  /* 0x000000000300720c */ /* 0x000fda0003f06270 */
[----:B------:R-:W-:Y:S05]  /*b2d0*/  @P0 BRA `(.L_x_1834) ;  /* 0x0000000c00dc0947 */ /* 0x000fea0003800000 */
[----:B------:R-:W0:Y:S01]  /*b2e0*/  LDC R3, c[0x0][0x3f4] ;  /* 0x0000fd00ff037b82 */ /* 0x000e220000000800 */
[----:B------:R-:W-:Y:S01]  /*b2f0*/  BSSY B2, `(.L_x_1835) ;  /* 0x000007a000027945 */ /* 0x000fe20003800000 */
[-C--:B0-----:R-:W-:Y:S02]  /*b300*/  ISETP.GE.AND P0, PT, R18, R3.reuse, PT ;  /* 0x000000031200720c */ /* 0x081fe40003f06270 */
[----:B------:R-:W-:-:S11]  /*b310*/  ISETP.GE.AND P1, PT, R191, R3, PT ;  /* 0x00000003bf00720c */ /* 0x000fd60003f26270 */
[----:B------:R-:W-:Y:S05]  /*b320*/  @P0 BRA `(.L_x_1836) ;  /* 0x0000000400d80947 */ /* 0x000fea0003800000 */
[----:B-123--:R-:W0:Y:S01]  /*b330*/  LDS.128 R4, [R211+0x1a000] ;  /* 0x01a00000d3047984 */ /* 0x00ee220000000c00 */
[----:B----45:R-:W-:Y:S02]  /*b340*/  SHF.R.U32.HI R14, RZ, 0x8, R44 ;  /* 0x00000008ff0e7819 */ /* 0x030fe4000001162c */
[----:B------:R-:W-:Y:S02]  /*b350*/  LOP3.LUT R3, R44, 0xff, RZ, 0xc0, !PT ;  /* 0x000000ff2c037812 */ /* 0x000fe400078ec0ff */
[----:B------:R-:W-:Y:S02]  /*b360*/  LOP3.LUT R14, R14, 0xff, RZ, 0xc0, !PT ;  /* 0x000000ff0e0e7812 */ /* 0x000fe400078ec0ff */
[----:B------:R-:W-:Y:S02]  /*b370*/  SHF.R.U32.HI R28, RZ, 0x8, R45 ;  /* 0x00000008ff1c7819 */ /* 0x000fe4000001162d */
[----:B------:R-:W-:Y:S02]  /*b380*/  PRMT R3, R14, 0x7604, R3 ;  /* 0x000076040e037816 */ /* 0x000fe40000000003 */
[----:B------:R-:W-:-:S02]  /*b390*/  LOP3.LUT R15, R45, 0xff, RZ, 0xc0, !PT ;  /* 0x000000ff2d0f7812 */ /* 0x000fc400078ec0ff */
[----:B------:R-:W-:Y:S02]  /*b3a0*/  LOP3.LUT R28, R28, 0xff, RZ, 0xc0, !PT ;  /* 0x000000ff1c1c7812 */ /* 0x000fe400078ec0ff */
[----:B------:R-:W-:Y:S02]  /*b3b0*/  SHF.R.U32.HI R32, RZ, 0x10, R45 ;  /* 0x00000010ff207819 */ /* 0x000fe4000001162d */
[--C-:B------:R-:W-:Y:S02]  /*b3c0*/  SHF.R.U32.HI R31, RZ, 0x8, R39.reuse ;  /* 0x00000008ff1f7819 */ /* 0x100fe40000011627 */
[----:B------:R-:W-:Y:S02]  /*b3d0*/  SHF.R.U32.HI R14, RZ, 0x8, R38 ;  /* 0x00000008ff0e7819 */ /* 0x000fe40000011626 */
[----:B------:R-:W-:Y:S02]  /*b3e0*/  SHF.R.U32.HI R33, RZ, 0x10, R39 ;  /* 0x00000010ff217819 */ /* 0x000fe40000011627 */
[----:B------:R-:W-:-:S02]  /*b3f0*/  PRMT R15, R28, 0x7604, R15 ;  /* 0x000076041c0f7816 */ /* 0x000fc4000000000f */
[----:B------:R-:W-:Y:S01]  /*b400*/  LOP3.LUT R30, R39, 0xff, RZ, 0xc0, !PT ;  /* 0x000000ff271e7812 */ /* 0x000fe200078ec0ff */
[----:B------:R-:W-:Y:S01]  /*b410*/  IMAD.U32 R33, R33, 0x10000, RZ ;  /* 0x0001000021217824 */ /* 0x000fe200078e00ff */
[----:B------:R-:W-:Y:S02]  /*b420*/  LOP3.LUT R31, R31, 0xff, RZ, 0xc0, !PT ;  /* 0x000000ff1f1f7812 */ /* 0x000fe400078ec0ff */
[----:B------:R-:W-:Y:S01]  /*b430*/  LOP3.LUT R29, R14, 0xff, RZ, 0xc0, !PT ;  /* 0x000000ff0e1d7812 */ /* 0x000fe200078ec0ff */
[----:B------:R-:W-:Y:S01]  /*b440*/  IMAD.U32 R14, R32, 0x10000, RZ ;  /* 0x00010000200e7824 */ /* 0x000fe200078e00ff */
[----:B------:R-:W-:Y:S02]  /*b450*/  LOP3.LUT R28, R38, 0xff, RZ, 0xc0, !PT ;  /* 0x000000ff261c7812 */ /* 0x000fe400078ec0ff */
[----:B------:R-:W-:Y:S02]  /*b460*/  PRMT R30, R31, 0x7604, R30 ;  /* 0x000076041f1e7816 */ /* 0x000fe4000000001e */
[----:B------:R-:W-:-:S02]  /*b470*/  PRMT R31, R29, 0x7604, R28 ;  /* 0x000076041d1f7816 */ /* 0x000fc4000000001c */
        /* <DEDUP_REMOVED lines=19> */
[-C--:B------:R-:W-:Y:S01]  /*b5b0*/  F2FP.F16.E4M3.UNPACK_B R7, R5.reuse ;  /* 0x00000005ff07723e */ /* 0x080fe200020006ff */
[-C--:B------:R-:W-:Y:S01]  /*b5c0*/  FMUL.FTZ R42, R14, R32.reuse ;  /* 0x000000200e2a7220 */ /* 0x080fe20000410000 */
        /* <DEDUP_REMOVED lines=26> */
[CC--:B------:R-:W-:Y:S01]  /*b770*/  FMUL.FTZ R34, R6.reuse, R33.reuse ;  /* 0x0000002106227220 */ /* 0x0c0fe20000410000 */
[----:B------:R-:W-:Y:S01]  /*b780*/  F2FP.F16.E4M3.UNPACK_B R5, R38 ;  /* 0x00000026ff05723e */ /* 0x000fe200020006ff */
[----:B------:R-:W-:Y:S01]  /*b790*/  FMUL.FTZ R28, R6, R44 ;  /* 0x0000002c061c7220 */ /* 0x000fe20000410000 */
        /* <DEDUP_REMOVED lines=47> */
.L_x_1836:
[----:B------:R-:W-:Y:S05]  /*ba90*/  BSYNC B2 ;  /* 0x0000000000027941 */ /* 0x000fea0003800000 */
.L_x_1835:
[----:B------:R-:W-:Y:S05]  /*baa0*/  @P1 BRA `(.L_x_1834) ;  /* 0x0000000400e81947 */ /* 0x000fea0003800000 */
[----:B0123--:R-:W0:Y:S01]  /*bab0*/  LDS.128 R4, [R211+0x1e000] ;  /* 0x01e00000d3047984 */ /* 0x00fe220000000c00 */
        /* <DEDUP_REMOVED lines=9> */
[----:B------:R-:W-:Y:S02]  /*bb50*/  PRMT R29, R15, 0x7604, R28 ;  /* 0x000076040f1d7816 */ /* 0x000fe4000000001c */
[----:B------:R-:W-:Y:S02]  /*bb60*/  PRMT R33, R32, 0x7604, R33 ;  /* 0x0000760420217816 */ /* 0x000fe40000000021 */
[----:B------:R-:W-:-:S02]  /*bb70*/  SHF.R.U32.HI R28, RZ, 0x10, R25 ;  /* 0x00000010ff1c7819 */ /* 0x000fc40000011619 */
[----:B------:R-:W-:Y:S02]  /*bb80*/  SHF.R.U32.HI R32, RZ, 0x10, R27 ;  /* 0x00000010ff207819 */ /* 0x000fe4000001161b */
[----:B----4-:R-:W-:Y:S02]  /*bb90*/  LOP3.LUT R14, R24, 0xff, RZ, 0xc0, !PT ;  /* 0x000000ff180e7812 */ /* 0x010fe400078ec0ff */
[----:B------:R-:W-:Y:S02]  /*bba0*/  LOP3.LUT R31, R26, 0xff, RZ, 0xc0, !PT ;  /* 0x000000ff1a1f7812 */ /* 0x000fe400078ec0ff */
[----:B------:R-:W-:Y:S02]  /*bbb0*/  LOP3.LUT R3, R3, 0xff, RZ, 0xc0, !PT ;  /* 0x000000ff03037812 */ /* 0x000fe400078ec0ff */
[----:B------:R-:W-:Y:S02]  /*bbc0*/  SHF.R.U32.HI R15, RZ, 0x10, R26 ;  /* 0x00000010ff0f7819 */ /* 0x000fe4000001161a */
[----:B------:R-:W-:-:S02]  /*bbd0*/  LOP3.LUT R28, R28, 0xff, RZ, 0xc0, !PT ;  /* 0x000000ff1c1c7812 */ /* 0x000fc400078ec0ff */
[----:B------:R-:W-:Y:S02]  /*bbe0*/  LOP3.LUT R32, R32, 0xff, RZ, 0xc0, !PT ;  /* 0x000000ff20207812 */ /* 0x000fe400078ec0ff */
[----:B------:R-:W-:Y:S02]  /*bbf0*/  PRMT R14, R3, 0x7604, R14 ;  /* 0x00007604030e7816 */ /* 0x000fe4000000000e */
        /* <DEDUP_REMOVED lines=101> */
.L_x_1834:
[----:B------:R-:W-:Y:S05]  /*c250*/  BSYNC B1 ;  /* 0x0000000000017941 */ /* 0x000fea0003800000 */
.L_x_1833:
[----:B------:R-:W-:-:S04]  /*c260*/  IADD3 R3, R189, 0x60, RZ ;  /* 0x00000060bd037810 */ /* 0x000fc80007ffe0ff */
        /* <DEDUP_REMOVED lines=9> */
[----:B------:R-:W-:Y:S02]  /*c300*/  SHF.R.U32.HI R26, RZ, 0x8, R13 ;  /* 0x00000008ff1a7819 */ /* 0x000fe4000001160d */
[----:B------:R-:W-:Y:S02]  /*c310*/  LOP3.LUT R15, R11, 0xff, RZ, 0xc0, !PT ;  /* 0x000000ff0b0f7812 */ /* 0x000fe400078ec0ff */
[----:B------:R-:W-:Y:S02]  /*c320*/  LOP3.LUT R27, R13, 0xff, RZ, 0xc0, !PT ;  /* 0x000000ff0d1b7812 */ /* 0x000fe400078ec0ff */
[----:B------:R-:W-:Y:S02]  /*c330*/  LOP3.LUT R14, R14, 0xff, RZ, 0xc0, !PT ;  /* 0x000000ff0e0e7812 */ /* 0x000fe400078ec0ff */
[----:B------:R-:W-:-:S02]  /*c340*/  LOP3.LUT R26, R26, 0xff, RZ, 0xc0, !PT ;  /* 0x000000ff1a1a7812 */ /* 0x000fc400078ec0ff */
[----:B------:R-:W-:Y:S02]  /*c350*/  SHF.R.U32.HI R0, RZ, 0x8, R10 ;  /* 0x00000008ff007819 */ /* 0x000fe4000001160a */
[----:B------:R-:W-:Y:S02]  /*c360*/  SHF.R.U32.HI R24, RZ, 0x8, R12 ;  /* 0x00000008ff187819 */ /* 0x000fe4000001160c */
[----:B------:R-:W-:Y:S02]  /*c370*/  PRMT R15, R14, 0x7604, R15 ;  /* 0x000076040e0f7816 */ /* 0x000fe4000000000f */
[----:B------:R-:W-:Y:S02]  /*c380*/  PRMT R27, R26, 0x7604, R27 ;  /* 0x000076041a1b7816 */ /* 0x000fe4000000001b */
[----:B------:R-:W-:Y:S02]  /*c390*/  SHF.R.U32.HI R14, RZ, 0x10, R11 ;  /* 0x00000010ff0e7819 */ /* 0x000fe4000001160b */
[----:B------:R-:W-:-:S02]  /*c3a0*/  SHF.R.U32.HI R26, RZ, 0x10, R13 ;  /* 0x00000010ff1a7819 */ /* 0x000fc4000001160d */
[----:B------:R-:W-:Y:S02]  /*c3b0*/  LOP3.LUT R3, R10, 0xff, RZ, 0xc0, !PT ;  /* 0x000000ff0a037812 */ /* 0x000fe400078ec0ff */
[----:B------:R-:W-:Y:S02]  /*c3c0*/  LOP3.LUT R25, R12, 0xff, RZ, 0xc0, !PT ;  /* 0x000000ff0c197812 */ /* 0x000fe400078ec0ff */
[----:B------:R-:W-:Y:S02]  /*c3d0*/  LOP3.LUT R0, R0, 0xff, RZ, 0xc0, !PT ;  /* 0x000000ff00007812 */ /* 0x000fe400078ec0ff */
[----:B------:R-:W-:Y:S02]  /*c3e0*/  LOP3.LUT R24, R24, 0xff, RZ, 0xc0, !PT ;  /* 0x000000ff18187812 */ /* 0x000fe400078ec0ff */
[----:B------:R-:W-:Y:S02]  /*c3f0*/  LOP3.LUT R14, R14, 0xff, RZ, 0xc0, !PT ;  /* 0x000000ff0e0e7812 */ /* 0x000fe400078ec0ff */
[----:B------:R-:W-:-:S02]  /*c400*/  LOP3.LUT R26, R26, 0xff, RZ, 0xc0, !PT ;  /* 0x000000ff1a1a7812 */ /* 0x000fc400078ec0ff */
[----:B------:R-:W-:Y:S02]  /*c410*/  PRMT R3, R0, 0x7604, R3 ;  /* 0x0000760400037816 */ /* 0x000fe40000000003 */
[----:B------:R-:W-:Y:S02]  /*c420*/  PRMT R25, R24, 0x7604, R25 ;  /* 0x0000760418197816 */ /* 0x000fe40000000019 */
[----:B------:R-:W-:Y:S02]  /*c430*/  SHF.R.U32.HI R0, RZ, 0x10, R10 ;  /* 0x00000010ff007819 */ /* 0x000fe4000001160a */
[----:B------:R-:W-:Y:S02]  /*c440*/  SHF.R.U32.HI R24, RZ, 0x10, R12 ;  /* 0x00000010ff187819 */ /* 0x000fe4000001160c */
[----:B------:R-:W-:Y:S02]  /*c450*/  PRMT R15, R14, 0x7054, R15 ;  /* 0x000070540e0f7816 */ /* 0x000fe4000000000f */
[----:B------:R-:W-:-:S02]  /*c460*/  PRMT R27, R26, 0x7054, R27 ;  /* 0x000070541a1b7816 */ /* 0x000fc4000000001b */
[----:B------:R-:W-:Y:S02]  /*c470*/  LOP3.LUT R0, R0, 0xff, RZ, 0xc0, !PT ;  /* 0x000000ff00007812 */ /* 0x000fe400078ec0ff */
[----:B------:R-:W-:Y:S02]  /*c480*/  LOP3.LUT R24, R24, 0xff, RZ, 0xc0, !PT ;  /* 0x000000ff18187812 */ /* 0x000fe400078ec0ff */
[----:B------:R-:W-:Y:S02]  /*c490*/  LOP3.LUT R27, R27, 0xff000000, R13, 0xf8, !PT ;  /* 0xff0000001b1b7812 */ /* 0x000fe400078ef80d */
[----:B------:R-:W-:Y:S02]  /*c4a0*/  LOP3.LUT R15, R15, 0xff000000, R11, 0xf8, !PT ;  /* 0xff0000000f0f7812 */ /* 0x000fe400078ef80b */
[----:B------:R-:W-:Y:S02]  /*c4b0*/  PRMT R3, R0, 0x7054, R3 ;  /* 0x0000705400037816 */ /* 0x000fe40000000003 */
[----:B------:R-:W-:-:S02]  /*c4c0*/  PRMT R25, R24, 0x7054, R25 ;  /* 0x0000705418197816 */ /* 0x000fc40000000019 */
[-C--:B0-----:R-:W-:Y:S02]  /*c4d0*/  F2FP.F16.E4M3.UNPACK_B R0, R6.reuse.H1 ;  /* 0x00000006ff00723e */ /* 0x081fe400030006ff */
[----:B------:R-:W-:Y:S02]  /*c4e0*/  F2FP.F16.E4M3.UNPACK_B R28, R27 ;  /* 0x0000001bff1c723e */ /* 0x000fe400020006ff */
[----:B------:R-:W-:Y:S01]  /*c4f0*/  F2FP.F16.E4M3.UNPACK_B R24, R15 ;  /* 0x0000000fff18723e */ /* 0x000fe200020006ff */
[----:B------:R-:W-:Y:S01]  /*c500*/  HADD2.F32 R11, -RZ, R0.H1_H1 ;  /* 0x30000000ff0b7230 */ /* 0x000fe20000004100 */
[----:B------:R-:W-:Y:S01]  /*c510*/  LOP3.LUT R14, R3, 0xff000000, R10, 0xf8, !PT ;  /* 0xff000000030e7812 */ /* 0x000fe200078ef80a */
[----:B------:R-:W-:Y:S01]  /*c520*/  HADD2.F32 R29, -RZ, R28.H1_H1 ;  /* 0x3000001cff1d7230 */ /* 0x000fe20000004100 */
[----:B------:R-:W-:Y:S01]  /*c530*/  LOP3.LUT R26, R25, 0xff000000, R12, 0xf8, !PT ;  /* 0xff000000191a7812 */ /* 0x000fe200078ef80c */
[----:B------:R-:W-:Y:S01]  /*c540*/  HADD2.F32 R25, -RZ, R24.H1_H1 ;  /* 0x30000018ff197230 */ /* 0x000fe20000004100 */
[----:B------:R-:W-:Y:S01]  /*c550*/  F2FP.F16.E4M3.UNPACK_B R3, R6 ;  /* 0x00000006ff03723e */ /* 0x000fe200020006ff */
[----:B------:R-:W-:Y:S01]  /*c560*/  HADD2.F32 R10, -RZ, R0.H0_H0 ;  /* 0x20000000ff0a7230 */ /* 0x000fe20000004100 */
[----:B------:R-:W-:Y:S01]  /*c570*/  F2FP.F16.E4M3.UNPACK_B R12, R7 ;  /* 0x00000007ff0c723e */ /* 0x000fe200020006ff */
[C---:B------:R-:W-:Y:S01]  /*c580*/  FMUL.FTZ R31, R11.reuse, R29 ;  /* 0x0000001d0b1f7220 */ /* 0x040fe20000410000 */
[----:B------:R-:W-:Y:S01]  /*c590*/  F2FP.F16.E4M3.UNPACK_B R13, R7.H1 ;  /* 0x00000007ff0d723e */ /* 0x000fe200030006ff */
[----:B------:R-:W-:Y:S01]  /*c5a0*/  FMUL.FTZ R30, R11, R25 ;  /* 0x000000190b1e7220 */ /* 0x000fe20000410000 */
[-C--:B------:R-:W-:Y:S01]  /*c5b0*/  F2FP.F16.E4M3.UNPACK_B R6, R5.reuse ;  /* 0x00000005ff06723e */ /* 0x080fe200020006ff */
[----:B------:R-:W-:Y:S01]  /*c5c0*/  HADD2.F32 R28, -RZ, R28.H0_H0 ;  /* 0x2000001cff1c7230 */ /* 0x000fe20000004100 */
[----:B------:R-:W-:Y:S01]  /*c5d0*/  F2FP.F16.E4M3.UNPACK_B R7, R5.H1 ;  /* 0x00000005ff07723e */ /* 0x000fe200030006ff */
[----:B------:R-:W-:Y:S01]  /*c5e0*/  HADD2.F32 R5, -RZ, R3.H1_H1 ;  /* 0x30000003ff057230 */ /* 0x000fe20000004100 */
[----:B------:R-:W-:Y:S01]  /*c5f0*/  F2FP.F16.E4M3.UNPACK_B R27, R27.H1 ;  /* 0x0000001bff1b723e */ /* 0x000fe200030006ff */
[----:B------:R-:W-:-:S02]  /*c600*/  HADD2.F32 R24, -RZ, R24.H0_H0 ;  /* 0x20000018ff187230 */ /* 0x000fc40000004100 */
[C---:B------:R-:W-:Y:S01]  /*c610*/  FFMA.FTZ R31, R10.reuse, R25, -R31 ;  /* 0x000000190a1f7223 */ /* 0x040fe2000001081f */
[----:B------:R-:W-:Y:S01]  /*c620*/  FFMA.FTZ R30, R10, R29, R30 ;  /* 0x0000001d0a1e7223 */ /* 0x000fe2000001001e */
[----:B------:R-:W-:Y:S01]  /*c630*/  HADD2.F32 R3, -RZ, R3.H0_H0 ;  /* 0x20000003ff037230 */ /* 0x000fe20000004100 */
[----:B------:R-:W-:Y:S01]  /*c640*/  F2FP.F16.E4M3.UNPACK_B R15, R15.H1 ;  /* 0x0000000fff0f723e */ /* 0x000fe200030006ff */
[C---:B------:R-:W-:Y:S01]  /*c650*/  FMUL.FTZ R10, R5.reuse, R28 ;  /* 0x0000001c050a7220 */ /* 0x040fe20000410000 */
[----:B------:R-:W-:Y:S01]  /*c660*/  FMUL.FTZ R25, R5, R24 ;  /* 0x0000001805197220 */ /* 0x000fe20000410000 */
[--C-:B------:R-:W-:Y:S01]  /*c670*/  HADD2.F32 R5, -RZ, R12.reuse.H1_H1 ;  /* 0x3000000cff057230 */ /* 0x100fe20000004100 */
[----:B------:R-:W-:Y:S01]  /*c680*/  F2FP.F16.E4M3.UNPACK_B R0, R4 ;  /* 0x00000004ff00723e */ /* 0x000fe200020006ff */
[----:B------:R-:W-:Y:S02]  /*c690*/  HADD2.F32 R11, -RZ, R27.H0_H0 ;  /* 0x2000001bff0b7230 */ /* 0x000fe40000004100 */
[C---:B------:R-:W-:Y:S01]  /*c6a0*/  FFMA.FTZ R29, R3.reuse, R24, -R10 ;  /* 0x00000018031d7223 */ /* 0x040fe2000001080a */
[----:B------:R-:W-:Y:S01]  /*c6b0*/  FFMA.FTZ R28, R3, R28, R25 ;  /* 0x0000001c031c7223 */ /* 0x000fe20000010019 */
[----:B------:R-:W-:Y:S01]  /*c6c0*/  HADD2.F32 R10, -RZ, R15.H0_H0 ;  /* 0x2000000fff0a7230 */ /* 0x000fe20000004100 */
[----:B------:R-:W-:Y:S01]  /*c6d0*/  F2FP.F16.E4M3.UNPACK_B R4, R4.H1 ;  /* 0x00000004ff04723e */ /* 0x000fe200030006ff */
[----:B------:R-:W-:-:S02]  /*c6e0*/  HADD2.F32 R12, -RZ, R12.H0_H0 ;  /* 0x2000000cff0c7230 */ /* 0x000fc40000004100 */
[CC--:B------:R-:W-:Y:S01]  /*c6f0*/  FMUL.FTZ R25, R5.reuse, R11.reuse ;  /* 0x0000000b05197220 */ /* 0x0c0fe20000410000 */
[----:B------:R-:W-:Y:S02]  /*c700*/  HADD2.F32 R24, -RZ, R27.H1_H1 ;  /* 0x3000001bff187230 */ /* 0x000fe40000004100 */
[-C--:B------:R-:W-:Y:S01]  /*c710*/  FMUL.FTZ R5, R5, R10.reuse ;  /* 0x0000000a05057220 */ /* 0x080fe20000410000 */
[----:B------:R-:W-:Y:S02]  /*c720*/  HADD2.F32 R3, -RZ, R13.H1_H1 ;  /* 0x3000000dff037230 */ /* 0x000fe40000004100 */
[C---:B------:R-:W-:Y:S01]  /*c730*/  FFMA.FTZ R27, R12.reuse, R10, -R25 ;  /* 0x0000000a0c1b7223 */ /* 0x040fe20000010819 */
[----:B------:R-:W-:Y:S02]  /*c740*/  HADD2.F32 R10, -RZ, R15.H1_H1 ;  /* 0x3000000fff0a7230 */ /* 0x000fe40000004100 */
[----:B------:R-:W-:Y:S01]  /*c750*/  FFMA.FTZ R32, R12, R11, R5 ;  /* 0x0000000b0c207223 */ /* 0x000fe20000010005 */
[----:B------:R-:W-:-:S02]  /*c760*/  HADD2.F32 R13, -RZ, R13.H0_H0 ;  /* 0x2000000dff0d7230 */ /* 0x000fc40000004100 */
[C---:B------:R-:W-:Y:S01]  /*c770*/  FMUL.FTZ R34, R3.reuse, R24 ;  /* 0x0000001803227220 */ /* 0x040fe20000410000 */
[----:B------:R-:W-:Y:S01]  /*c780*/  F2FP.F16.E4M3.UNPACK_B R11, R26 ;  /* 0x0000001aff0b723e */ /* 0x000fe200020006ff */
[-C--:B------:R-:W-:Y:S01]  /*c790*/  FMUL.FTZ R12, R3, R10.reuse ;  /* 0x0000000a030c7220 */ /* 0x080fe20000410000 */
[----:B------:R-:W-:Y:S02]  /*c7a0*/  HADD2.F32 R5, -RZ, R4.H1_H1 ;  /* 0x30000004ff057230 */ /* 0x000fe40000004100 */
        /* <DEDUP_REMOVED lines=8> */
[C---:B------:R-:W-:Y:S01]  /*c830*/  FMUL.FTZ R13, R5.reuse, R15 ;  /* 0x0000000f050d7220 */ /* 0x040fe20000410000 */
[----:B------:R-:W-:Y:S02]  /*c840*/  HADD2.F32 R3, -RZ, R0.H1_H1 ;  /* 0x30000000ff037230 */ /* 0x000fe40000004100 */
        /* <DEDUP_REMOVED lines=10> */
[----:B------:R-:W-:-:S02]  /*c8f0*/  HADD2.F32 R4, -RZ, R14.H1_H1 ;  /* 0x3000000eff047230 */ /* 0x000fc40000004100 */
[--C-:B------:R-:W-:Y:S02]  /*c900*/  HADD2.F32 R3, -RZ, R7.reuse.H1_H1 ;  /* 0x30000007ff037230 */ /* 0x100fe40000004100 */
[--C-:B------:R-:W-:Y:S02]  /*c910*/  HADD2.F32 R10, -RZ, R26.reuse.H1_H1 ;  /* 0x3000001aff0a7230 */ /* 0x100fe40000004100 */
[----:B------:R-:W-:Y:S02]  /*c920*/  HADD2.F32 R11, -RZ, R26.H0_H0 ;  /* 0x2000001aff0b7230 */ /* 0x000fe40000004100 */
[C---:B------:R-:W-:Y:S01]  /*c930*/  FMUL.FTZ R15, R3.reuse, R4 ;  /* 0x00000004030f7220 */ /* 0x040fe20000410000 */
[----:B------:R-:W-:Y:S02]  /*c940*/  HADD2.F32 R0, -RZ, R6.H1_H1 ;  /* 0x30000006ff007230 */ /* 0x000fe40000004100 */
[----:B------:R-:W-:Y:S02]  /*c950*/  HADD2.F32 R5, -RZ, R14.H0_H0 ;  /* 0x2000000eff057230 */ /* 0x000fe40000004100 */
[----:B------:R-:W-:Y:S01]  /*c960*/  FMUL.FTZ R14, R3, R10 ;  /* 0x0000000a030e7220 */ /* 0x000fe20000410000 */
[----:B------:R-:W-:-:S02]  /*c970*/  HADD2.F32 R7, -RZ, R7.H0_H0 ;  /* 0x20000007ff077230 */ /* 0x000fc40000004100 */
[C---:B------:R-:W-:Y:S01]  /*c980*/  FMUL.FTZ R3, R0.reuse, R11 ;  /* 0x0000000b00037220 */ /* 0x040fe20000410000 */
[----:B------:R-:W-:Y:S02]  /*c990*/  HADD2.F32 R6, -RZ, R6.H0_H0 ;  /* 0x20000006ff067230 */ /* 0x000fe40000004100 */
[-C--:B------:R-:W-:Y:S01]  /*c9a0*/  FMUL.FTZ R0, R0, R5.reuse ;  /* 0x0000000500007220 */ /* 0x080fe20000410000 */
[C---:B------:R-:W-:Y:S01]  /*c9b0*/  FFMA.FTZ R14, R7.reuse, R4, -R14 ;  /* 0x00000004070e7223 */ /* 0x040fe2000001080e */
[----:B------:R-:W-:Y:S01]  /*c9c0*/  FFMA.FTZ R15, R7, R10, R15 ;  /* 0x0000000a070f7223 */ /* 0x000fe2000001000f */
[C---:B------:R-:W-:Y:S01]  /*c9d0*/  FFMA.FTZ R5, R6.reuse, R5, -R3 ;  /* 0x0000000506057223 */ /* 0x040fe20000010803 */
[----:B------:R-:W-:Y:S01]  /*c9e0*/  FFMA.FTZ R0, R6, R11, R0 ;  /* 0x0000000b06007223 */ /* 0x000fe20000010000 */
[----:B------:R-:W-:Y:S02]  /*c9f0*/  F2FP.SATFINITE.E4M3.F32.PACK_AB_MERGE_C R6, R30, R31, RZ ;  /* 0x0000001f1e06723e */ /* 0x000fe400048070ff */
        /* <DEDUP_REMOVED lines=8> */
.L_x_1839:
[----:B------:R-:W-:Y:S05]  /*ca80*/  BSYNC B1 ;  /* 0x0000000000017941 */ /* 0x000fea0003800000 */
.L_x_1838:
[----:B------:R-:W-:Y:S05]  /*ca90*/  @P1 BRA `(.L_x_1837) ;  /* 0x0000004c00fc1947 */ /* 0x000fea0003800000 */
[----:B0123--:R-:W0:Y:S01]  /*caa0*/  LDS.128 R4, [R211+0x1f000] ;  /* 0x01f00000d3047984 */ /* 0x00fe220000000c00 */
[----:B-----5:R-:W-:Y:S02]  /*cab0*/  SHF.R.U32.HI R11, RZ, 0x8, R21 ;  /* 0x00000008ff0b7819 */ /* 0x020fe40000011615 */
[----:B------:R-:W-:Y:S02]  /*cac0*/  LOP3.LUT R10, R21, 0xff, RZ, 0xc0, !PT ;  /* 0x000000ff150a7812 */ /* 0x000fe400078ec0ff */
[----:B------:R-:W-:Y:S02]  /*cad0*/  LOP3.LUT R11, R11, 0xff, RZ, 0xc0, !PT ;  /* 0x000000ff0b0b7812 */ /* 0x000fe400078ec0ff */
[----:B------:R-:W-:Y:S02]  /*cae0*/  SHF.R.U32.HI R15, RZ, 0x8, R9 ;  /* 0x00000008ff0f7819 */ /* 0x000fe40000011609 */
[----:B------:R-:W-:Y:S02]  /*caf0*/  SHF.R.U32.HI R3, RZ, 0x8, R20 ;  /* 0x00000008ff037819 */ /* 0x000fe40000011614 */
[----:B------:R-:W-:-:S02]  /*cb00*/  PRMT R10, R11, 0x7604, R10 ;  /* 0x000076040b0a7816 */ /* 0x000fc4000000000a */
[----:B------:R-:W-:Y:S02]  /*cb10*/  LOP3.LUT R12, R9, 0xff, RZ, 0xc0, !PT ;  /* 0x000000ff090c7812 */ /* 0x000fe400078ec0ff */
[----:B------:R-:W-:Y:S02]  /*cb20*/  LOP3.LUT R15, R15, 0xff, RZ, 0xc0, !PT ;  /* 0x000000ff0f0f7812 */ /* 0x000fe400078ec0ff */
[----:B----4-:R-:W-:Y:S02]  /*cb30*/  SHF.R.U32.HI R14, RZ, 0x10, R9 ;  /* 0x00000010ff0e7819 */ /* 0x010fe40000011609 */
[----:B------:R-:W-:Y:S02]  /*cb40*/  LOP3.LUT R0, R20, 0xff, RZ, 0xc0, !PT ;  /* 0x000000ff14007812 */ /* 0x000fe400078ec0ff */
[----:B------:R-:W-:Y:S02]  /*cb50*/  LOP3.LUT R3, R3, 0xff, RZ, 0xc0, !PT ;  /* 0x000000ff03037812 */ /* 0x000fe400078ec0ff */
[----:B------:R-:W-:-:S02]  /*cb60*/  SHF.R.U32.HI R24, RZ, 0x10, R21 ;  /* 0x00000010ff187819 */ /* 0x000fc40000011615 */
[----:B------:R-:W-:Y:S02]  /*cb70*/  SHF.R.U32.HI R11, RZ, 0x8, R8 ;  /* 0x00000008ff0b7819 */ /* 0x000fe40000011608 */
[----:B------:R-:W-:Y:S01]  /*cb80*/  PRMT R12, R15, 0x7604, R12 ;  /* 0x000076040f0c7816 */ /* 0x000fe2000000000c */
[----:B------:R-:W-:Y:S01]  /*cb90*/  IMAD.U32 R15, R14, 0x10000, RZ ;  /* 0x000100000e0f7824 */ /* 0x000fe200078e00ff */
[----:B------:R-:W-:Y:S02]  /*cba0*/  PRMT R3, R3, 0x7604, R0 ;  /* 0x0000760403037816 */ /* 0x000fe40000000000 */
[----:B------:R-:W-:Y:S01]  /*cbb0*/  LOP3.LUT R13, R11, 0xff, RZ, 0xc0, !PT ;  /* 0x000000ff0b0d7812 */ /* 0x000fe200078ec0ff */
[----:B------:R-:W-:Y:S01]  /*cbc0*/  IMAD.U32 R11, R24, 0x10000, RZ ;  /* 0x00010000180b7824 */ /* 0x000fe200078e00ff */
[----:B------:R-:W-:Y:S02]  /*cbd0*/  LOP3.LUT R0, R8, 0xff, RZ, 0xc0, !PT ;  /* 0x000000ff08007812 */ /* 0x000fe400078ec0ff */
[----:B------:R-:W-:-:S02]  /*cbe0*/  LOP3.LUT R3, R3, 0xff0000, R20, 0xf8, !PT ;  /* 0x00ff000003037812 */ /* 0x000fc400078ef814 */
[----:B------:R-:W-:Y:S02]  /*cbf0*/  PRMT R13, R13, 0x7604, R0 ;  /* 0x000076040d0d7816 */ /* 0x000fe40000000000 */
[----:B------:R-:W-:Y:S02]  /*cc00*/  LOP3.LUT R15, R12, 0xff0000, R15, 0xf8, !PT ;  /* 0x00ff00000c0f7812 */ /* 0x000fe400078ef80f */
[----:B------:R-:W-:Y:S02]  /*cc10*/  LOP3.LUT R11, R10, 0xff0000, R11, 0xf8, !PT ;  /* 0x00ff00000a0b7812 */ /* 0x000fe400078ef80b */
[----:B------:R-:W-:Y:S02]  /*cc20*/  LOP3.LUT R13, R13, 0xff0000, R8, 0xf8, !PT ;  /* 0x00ff00000d0d7812 */ /* 0x000fe400078ef808 */
[----:B------:R-:W-:Y:S02]  /*cc30*/  LOP3.LUT R12, R3, 0xff000000, R20, 0xf8, !PT ;  /* 0xff000000030c7812 */ /* 0x000fe400078ef814 */
[----:B------:R-:W-:-:S02]  /*cc40*/  LOP3.LUT R24, R15, 0xff000000, R9, 0xf8, !PT ;  /* 0xff0000000f187812 */ /* 0x000fc400078ef809 */
[----:B------:R-:W-:Y:S02]  /*cc50*/  LOP3.LUT R20, R11, 0xff000000, R21, 0xf8, !PT ;  /* 0xff0000000b147812 */ /* 0x000fe400078ef815 */
[----:B0-----:R-:W-:Y:S02]  /*cc60*/  F2FP.F16.E4M3.UNPACK_B R0, R6.H1 ;  /* 0x00000006ff00723e */ /* 0x001fe400030006ff */
[----:B------:R-:W-:Y:S02]  /*cc70*/  LOP3.LUT R15, R13, 0xff000000, R8, 0xf8, !PT ;  /* 0xff0000000d0f7812 */ /* 0x000fe400078ef808 */
[----:B------:R-:W-:Y:S01]  /*cc80*/  F2FP.F16.E4M3.UNPACK_B R21, R24 ;  /* 0x00000018ff15723e */ /* 0x000fe200020006ff */
[--C-:B------:R-:W-:Y:S01]  /*cc90*/  HADD2.F32 R9, -RZ, R0.reuse.H1_H1 ;  /* 0x30000000ff097230 */ /* 0x100fe20000004100 */
[----:B------:R-:W-:Y:S01]  /*cca0*/  F2FP.F16.E4M3.UNPACK_B R13, R20 ;  /* 0x00000014ff0d723e */ /* 0x000fe200020006ff */
[----:B------:R-:W-:Y:S01]  /*ccb0*/  HADD2.F32 R8, -RZ, R0.H0_H0 ;  /* 0x20000000ff087230 */ /* 0x000fe20000004100 */
[----:B------:R-:W-:Y:S01]  /*ccc0*/  F2FP.F16.E4M3.UNPACK_B R3, R6 ;  /* 0x00000006ff03723e */ /* 0x000fe200020006ff */
[----:B------:R-:W-:Y:S01]  /*ccd0*/  HADD2.F32 R25, -RZ, R21.H1_H1 ;  /* 0x30000015ff197230 */ /* 0x000fe20000004100 */
[-C--:B------:R-:W-:Y:S01]  /*cce0*/  F2FP.F16.E4M3.UNPACK_B R10, R7.reuse ;  /* 0x00000007ff0a723e */ /* 0x080fe200020006ff */
[----:B------:R-:W-:Y:S01]  /*ccf0*/  HADD2.F32 R14, -RZ, R13.H1_H1 ;  /* 0x3000000dff0e7230 */ /* 0x000fe20000004100 */
[----:B------:R-:W-:-:S02]  /*cd00*/  F2FP.F16.E4M3.UNPACK_B R11, R7.H1 ;  /* 0x00000007ff0b723e */ /* 0x000fc400030006ff */
[C---:B------:R-:W-:Y:S01]  /*cd10*/  FMUL.FTZ R27, R9.reuse, R25 ;  /* 0x00000019091b7220 */ /* 0x040fe20000410000 */
[-C--:B------:R-:W-:Y:S01]  /*cd20*/  F2FP.F16.E4M3.UNPACK_B R6, R5.reuse ;  /* 0x00000005ff06723e */ /* 0x080fe200020006ff */
[-C--:B------:R-:W-:Y:S01]  /*cd30*/  FMUL.FTZ R26, R9, R14.reuse ;  /* 0x0000000e091a7220 */ /* 0x080fe20000410000 */
[----:B------:R-:W-:Y:S01]  /*cd40*/  F2FP.F16.E4M3.UNPACK_B R7, R5.H1 ;  /* 0x00000005ff07723e */ /* 0x000fe200030006ff */
[C---:B------:R-:W-:Y:S01]  /*cd50*/  FFMA.FTZ R27, R8.reuse, R14, -R27 ;  /* 0x0000000e081b7223 */ /* 0x040fe2000001081b */
[----:B------:R-:W-:Y:S02]  /*cd60*/  HADD2.F32 R14, -RZ, R21.H0_H0 ;  /* 0x20000015ff0e7230 */ /* 0x000fe40000004100 */
[----:B------:R-:W-:Y:S01]  /*cd70*/  FFMA.FTZ R28, R8, R25, R26 ;  /* 0x00000019081c7223 */ /* 0x000fe2000001001a */
[----:B------:R-:W-:Y:S01]  /*cd80*/  HADD2.F32 R5, -RZ, R3.H1_H1 ;  /* 0x30000003ff057230 */ /* 0x000fe20000004100 */
[----:B------:R-:W-:Y:S01]  /*cd90*/  F2FP.F16.E4M3.UNPACK_B R24, R24.H1 ;  /* 0x00000018ff18723e */ /* 0x000fe200030006ff */
[----:B------:R-:W-:Y:S01]  /*cda0*/  HADD2.F32 R8, -RZ, R13.H0_H0 ;  /* 0x2000000dff087230 */ /* 0x000fe20000004100 */
[----:B------:R-:W-:Y:S01]  /*cdb0*/  F2FP.F16.E4M3.UNPACK_B R20, R20.H1 ;  /* 0x00000014ff14723e */ /* 0x000fe200030006ff */
[----:B------:R-:W-:-:S02]  /*cdc0*/  HADD2.F32 R3, -RZ, R3.H0_H0 ;  /* 0x20000003ff037230 */ /* 0x000fc40000004100 */
[C---:B------:R-:W-:Y:S01]  /*cdd0*/  FMUL.FTZ R26, R5.reuse, R14 ;  /* 0x0000000e051a7220 */ /* 0x040fe20000410000 */
[----:B------:R-:W-:Y:S02]  /*cde0*/  HADD2.F32 R9, -RZ, R24.H0_H0 ;  /* 0x20000018ff097230 */ /* 0x000fe40000004100 */
[-C--:B------:R-:W-:Y:S01]  /*cdf0*/  FMUL.FTZ R13, R5, R8.reuse ;  /* 0x00000008050d7220 */ /* 0x080fe20000410000 */
[----:B------:R-:W-:Y:S02]  /*ce00*/  HADD2.F32 R5, -RZ, R10.H1_H1 ;  /* 0x3000000aff057230 */ /* 0x000fe40000004100 */
[C---:B------:R-:W-:Y:S01]  /*ce10*/  FFMA.FTZ R26, R3.reuse, R8, -R26 ;  /* 0x00000008031a7223 */ /* 0x040fe2000001081a */
[----:B------:R-:W-:Y:S02]  /*ce20*/  HADD2.F32 R8, -RZ, R20.H0_H0 ;  /* 0x20000014ff087230 */ /* 0x000fe40000004100 */
[----:B------:R-:W-:Y:S01]  /*ce30*/  FFMA.FTZ R25, R3, R14, R13 ;  /* 0x0000000e03197223 */ /* 0x000fe2000001000d */
[----:B------:R-:W-:-:S02]  /*ce40*/  HADD2.F32 R10, -RZ, R10.H0_H0 ;  /* 0x2000000aff0a7230 */ /* 0x000fc40000004100 */
[CC--:B------:R-:W-:Y:S01]  /*ce50*/  FMUL.FTZ R13, R5.reuse, R9.reuse ;  /* 0x00000009050d7220 */ /* 0x0c0fe20000410000 */
[----:B------:R-:W-:Y:S02]  /*ce60*/  HADD2.F32 R24, -RZ, R24.H1_H1 ;  /* 0x30000018ff187230 */ /* 0x000fe40000004100 */
[-C--:B------:R-:W-:Y:S01]  /*ce70*/  FMUL.FTZ R5, R5, R8.reuse ;  /* 0x0000000805057220 */ /* 0x080fe20000410000 */
[--C-:B------:R-:W-:Y:S02]  /*ce80*/  HADD2.F32 R3, -RZ, R11.reuse.H1_H1 ;  /* 0x3000000bff037230 */ /* 0x100fe40000004100 */
[C---:B------:R-:W-:Y:S01]  /*ce90*/  FFMA.FTZ R29, R10.reuse, R8, -R13 ;  /* 0x000000080a1d7223 */ /* 0x040fe2000001080d */
[----:B------:R-:W-:Y:S02]  /*cea0*/  HADD2.F32 R20, -RZ, R20.H1_H1 ;  /* 0x30000014ff147230 */ /* 0x000fe40000004100 */
[----:B------:R-:W-:Y:S01]  /*ceb0*/  FFMA.FTZ R30, R10, R9, R5 ;  /* 0x000000090a1e7223 */ /* 0x000fe20000010005 */
[----:B------:R-:W-:-:S02]  /*cec0*/  HADD2.F32 R11, -RZ, R11.H0_H0 ;  /* 0x2000000bff0b7230 */ /* 0x000fc40000004100 */
[C---:B------:R-:W-:Y:S01]  /*ced0*/  FMUL.FTZ R8, R3.reuse, R24 ;  /* 0x0000001803087220 */ /* 0x040fe20000410000 */
[----:B------:R-:W-:Y:S01]  /*cee0*/  F2FP.F16.E4M3.UNPACK_B R0, R4 ;  /* 0x00000004ff00723e */ /* 0x000fe200020006ff */
[-C--:B------:R-:W-:Y:S01]  /*cef0*/  FMUL.FTZ R10, R3, R20.reuse ;  /* 0x00000014030a7220 */ /* 0x080fe20000410000 */
[-C--:B------:R-:W-:Y:S01]  /*cf00*/  F2FP.F16.E4M3.UNPACK_B R9, R15.reuse ;  /* 0x0000000fff09723e */ /* 0x080fe200020006ff */
[C---:B------:R-:W-:Y:S01]  /*cf10*/  FFMA.FTZ R20, R11.reuse, R20, -R8 ;  /* 0x000000140b147223 */ /* 0x040fe20000010808 */
[----:B------:R-:W-:Y:S01]  /*cf20*/  F2FP.F16.E4M3.UNPACK_B R4, R4.H1 ;  /* 0x00000004ff04723e */ /* 0x000fe200030006ff */
[----:B------:R-:W-:Y:S01]  /*cf30*/  FFMA.FTZ R31, R11, R24, R10 ;  /* 0x000000180b1f7223 */ /* 0x000fe2000001000a */
[-C--:B------:R-:W-:Y:S01]  /*cf40*/  F2FP.F16.E4M3.UNPACK_B R8, R12.reuse ;  /* 0x0000000cff08723e */ /* 0x080fe200020006ff */
[--C-:B------:R-:W-:Y:S01]  /*cf50*/  HADD2.F32 R13, -RZ, R9.reuse.H1_H1 ;  /* 0x30000009ff0d7230 */ /* 0x100fe20000004100 */
[----:B------:R-:W-:Y:S01]  /*cf60*/  F2FP.F16.E4M3.UNPACK_B R12, R12.H1 ;  /* 0x0000000cff0c723e */ /* 0x000fe200030006ff */
[----:B------:R-:W-:Y:S01]  /*cf70*/  HADD2.F32 R10, -RZ, R9.H0_H0 ;  /* 0x20000009ff0a7230 */ /* 0x000fe20000004100 */
[----:B------:R-:W-:Y:S01]  /*cf80*/  F2FP.F16.E4M3.UNPACK_B R15, R15.H1 ;  /* 0x0000000fff0f723e */ /* 0x000fe200030006ff */
[----:B------:R-:W-:-:S02]  /*cf90*/  HADD2.F32 R5, -RZ, R4.H1_H1 ;  /* 0x30000004ff057230 */ /* 0x000fc40000004100 */
[----:B------:R-:W-:Y:S02]  /*cfa0*/  HADD2.F32 R9, -RZ, R8.H1_H1 ;  /* 0x30000008ff097230 */ /* 0x000fe40000004100 */
[----:B------:R-:W-:Y:S02]  /*cfb0*/  HADD2.F32 R3, -RZ, R0.H1_H1 ;  /* 0x30000000ff037230 */ /* 0x000fe40000004100 */
[C---:B------:R-:W-:Y:S01]  /*cfc0*/  FMUL.FTZ R11, R5.reuse, R13 ;  /* 0x0000000d050b7220 */ /* 0x040fe20000410000 */
[----:B------:R-:W-:Y:S02]  /*cfd0*/  HADD2.F32 R8, -RZ, R8.H0_H0 ;  /* 0x20000008ff087230 */ /* 0x000fe40000004100 */
[----:B------:R-:W-:Y:S01]  /*cfe0*/  FMUL.FTZ R21, R5, R9 ;  /* 0x0000000905157220 */ /* 0x000fe20000410000 */
[----:B------:R-:W-:Y:S02]  /*cff0*/  HADD2.F32 R4, -RZ, R4.H0_H0 ;  /* 0x20000004ff047230 */ /* 0x000fe40000004100 */
[----:B------:R-:W-:Y:S01]  /*d000*/  FMUL.FTZ R5, R3, R10 ;  /* 0x0000000a03057220 */ /* 0x000fe20000410000 */
[----:B------:R-:W-:-:S02]  /*d010*/  HADD2.F32 R0, -RZ, R0.H0_H0 ;  /* 0x20000000ff007230 */ /* 0x000fc40000004100 */
[-C--:B------:R-:W-:Y:S01]  /*d020*/  FMUL.FTZ R3, R3, R8.reuse ;  /* 0x0000000803037220 */ /* 0x080fe20000410000 */
[C---:B------:R-:W-:Y:S01]  /*d030*/  FFMA.FTZ R11, R4.reuse, R9, -R11 ;  /* 0x00000009040b7223 */ /* 0x040fe2000001080b */
[----:B------:R-:W-:Y:S01]  /*d040*/  FFMA.FTZ R14, R4, R13, R21 ;  /* 0x0000000d040e7223 */ /* 0x000fe20000010015 */
[C---:B------:R-:W-:Y:S01]  /*d050*/  FFMA.FTZ R9, R0.reuse, R8, -R5 ;  /* 0x0000000800097223 */ /* 0x040fe20000010805 */
[----:B------:R-:W-:Y:S01]  /*d060*/  FFMA.FTZ R10, R0, R10, R3 ;  /* 0x0000000a000a7223 */ /* 0x000fe20000010003 */
[----:B------:R-:W-:Y:S02]  /*d070*/  HADD2.F32 R4, -RZ, R12.H1_H1 ;  /* 0x3000000cff047230 */ /* 0x000fe40000004100 */
[----:B------:R-:W-:Y:S02]  /*d080*/  HADD2.F32 R3, -RZ, R7.H1_H1 ;  /* 0x30000007ff037230 */ /* 0x000fe40000004100 */
[--C-:B------:R-:W-:Y:S02]  /*d090*/  HADD2.F32 R8, -RZ, R15.reuse.H1_H1 ;  /* 0x3000000fff087230 */ /* 0x100fe40000004100 */
[----:B------:R-:W-:-:S02]  /*d0a0*/  HADD2.F32 R15, -RZ, R15.H0_H0 ;  /* 0x2000000fff0f7230 */ /* 0x000fc40000004100 */
[C---:B------:R-:W-:Y:S01]  /*d0b0*/  FMUL.FTZ R13, R3.reuse, R4 ;  /* 0x00000004030d7220 */ /* 0x040fe20000410000 */
[----:B------:R-:W-:Y:S02]  /*d0c0*/  HADD2.F32 R0, -RZ, R6.H1_H1 ;  /* 0x30000006ff007230 */ /* 0x000fe40000004100 */
        /* <DEDUP_REMOVED lines=18> */
[----:B------:R0:W-:Y:S01]  /*d1f0*/  STS.128 [R211+0x1f000], R4 ;  /* 0x01f00004d3007388 */ /* 0x0001e20000000c00 */
[----:B------:R-:W-:Y:S05]  /*d200*/  BRA `(.L_x_1837) ;  /* 0x0000004800207947 */ /* 0x000fea0003800000 */
.L_x_1810:
[----:B------:R-:W0:Y:S01]  /*d210*/  LDC R57, c[0x0][0x448] ;  /* 0x00011200ff397b82 */ /* 0x000e220000000800 */
[----:B------:R-:W-:Y:S01]  /*d220*/  IMAD.MOV.U32 R25, RZ, RZ, R29 ;  /* 0x000000ffff197224 */ /* 0x000fe200078e001d */
[----:B------:R-:W-:Y:S01]  /*d230*/  ULDC.64 UR4, c[0x0][0x3f8] ;  /* 0x0000fe0000047ab9 */ /* 0x000fe20000000a00 */
[----:B------:R-:W-:Y:S01]  /*d240*/  IMAD.MOV.U32 R27, RZ, RZ, R31 ;  /* 0x000000ffff1b7224 */ /* 0x000fe200078e001f */
[----:B------:R-:W-:Y:S01]  /*d250*/  ULDC.64 UR6, c[0x0][0x408] ;  /* 0x0001020000067ab9 */ /* 0x000fe20000000a00 */
        /* <DEDUP_REMOVED lines=20> */
[----:B------:R-:W0:Y:S01]  /*d3a0*/  LDC R59, c[0x0][0x3f4] ;  /* 0x0000fd00ff3b7b82 */ /* 0x000e220000000800 */
[----:B------:R-:W1:Y:S01]  /*d3b0*/  SHFL.IDX PT, R5, R37, RZ, 0x181f ;  /* 0x00181fff25057589 */ /* 0x000e6200000e0000 */
[----:B------:R-:W-:-:S03]  /*d3c0*/  IMAD R57, R190, R57, RZ ;  /* 0x00000039be397224 */ /* 0x000fc600078e02ff */
[----:B------:R-:W2:Y:S04]  /*d3d0*/  SHFL.IDX PT, R14, R55, RZ, 0x181f ;  /* 0x00181fff370e7589 */ /* 0x000ea800000e0000 */
[----:B------:R-:W3:Y:S04]  /*d3e0*/  SHFL.IDX PT, R3, R10, RZ, 0x181f ;  /* 0x00181fff0a037589 */ /* 0x000ee800000e0000 */
[----:B------:R-:W4:Y:S01]  /*d3f0*/  SHFL.IDX PT, R7, R53, RZ, 0x181f ;  /* 0x00181fff35077589 */ /* 0x000f2200000e0000 */
[----:B0-----:R-:W-:-:S04]  /*d400*/  ISETP.GE.AND P0, PT, R16, R59, PT ;  /* 0x0000003b1000720c */ /* 0x001fc80003f06270 */
[----:B------:R-:W-:-:S13]  /*d410*/  ISETP.GE.OR P1, PT, R52, R57, P0 ;  /* 0x000000393400720c */ /* 0x000fda0000726670 */
[C---:B-1----:R-:W-:Y:S02]  /*d420*/  @!P1 IADD3 R0, P2, R16.reuse, R5, RZ ;  /* 0x0000000510009210 */ /* 0x042fe40007f5e0ff */
[----:B--2---:R-:W-:Y:S02]  /*d430*/  @!P1 IADD3 R14, P3, R16, R14, RZ ;  /* 0x0000000e100e9210 */ /* 0x004fe40007f7e0ff */
[----:B------:R-:W-:Y:S01]  /*d440*/  @!P1 MOV R4, R0 ;  /* 0x0000000000049202 */ /* 0x000fe20000000f00 */
[--C-:B---3--:R-:W-:Y:S02]  /*d450*/  @!P1 IMAD.X R5, R3, 0x1, R17.reuse, P2 ;  /* 0x0000000103059824 */ /* 0x108fe400010e0611 */
[----:B----4-:R-:W-:Y:S02]  /*d460*/  @!P1 IMAD.X R3, R7, 0x1, R17, P3 ;  /* 0x0000000107039824 */ /* 0x010fe400018e0611 */
[----:B------:R-:W-:Y:S02]  /*d470*/  @!P1 IMAD.MOV.U32 R24, RZ, RZ, R14 ;  /* 0x000000ffff189224 */ /* 0x000fe400078e000e */
[----:B------:R-:W-:Y:S01]  /*d480*/  @!P1 IMAD.MOV.U32 R25, RZ, RZ, R3 ;  /* 0x000000ffff199224 */ /* 0x000fe200078e0003 */
[----:B------:R-:W2:Y:S05]  /*d490*/  @!P1 LD.E.128 R4, desc[UR36][R4.64] ;  /* 0x0000002404049980 */ /* 0x000eaa000c101d00 */
[----:B------:R-:W3:Y:S01]  /*d4a0*/  @!P1 LD.E.128 R24, desc[UR36][R24.64] ;  /* 0x0000002418189980 */ /* 0x000ee2000c101d00 */
[----:B------:R-:W-:-:S02]  /*d4b0*/  CS2R R20, SRZ ;  /* 0x0000000000147805 */ /* 0x000fc4000001ff00 */
[----:B------:R-:W-:Y:S02]  /*d4c0*/  CS2R R38, SRZ ;  /* 0x0000000000267805 */ /* 0x000fe4000001ff00 */
[----:B------:R-:W-:Y:S01]  /*d4d0*/  CS2R R40, SRZ ;  /* 0x0000000000287805 */ /* 0x000fe2000001ff00 */
[----:B------:R0:W1:Y:S01]  /*d4e0*/  SHFL.IDX PT, R3, R10, 0x1, 0x181f ;  /* 0x00381f000a037f89 */ /* 0x00006200000e0000 */
[----:B------:R-:W-:-:S03]  /*d4f0*/  CS2R R42, SRZ ;  /* 0x00000000002a7805 */ /* 0x000fc6000001ff00 */
[----:B------:R0:W4:Y:S04]  /*d500*/  SHFL.IDX PT, R9, R37, 0x1, 0x181f ;  /* 0x00381f0025097f89 */ /* 0x00012800000e0000 */
[----:B------:R0:W0:Y:S04]  /*d510*/  SHFL.IDX PT, R33, R53, 0x1, 0x181f ;  /* 0x00381f0035217f89 */ /* 0x00002800000e0000 */
[----:B------:R0:W0:Y:S01]  /*d520*/  SHFL.IDX PT, R14, R55, 0x1, 0x181f ;  /* 0x00381f00370e7f89 */ /* 0x00002200000e0000 */
[----:B--2---:R-:W-:Y:S02]  /*d530*/  @!P1 IMAD.MOV.U32 R20, RZ, RZ, R4 ;  /* 0x000000ffff149224 */ /* 0x004fe400078e0004 */
[----:B------:R-:W-:Y:S01]  /*d540*/  @!P1 IMAD.MOV.U32 R21, RZ, RZ, R5 ;  /* 0x000000ffff159224 */ /* 0x000fe200078e0005 */
[----:B------:R-:W-:Y:S01]  /*d550*/  CS2R R4, SRZ ;  /* 0x0000000000047805 */ /* 0x000fe2000001ff00 */
[----:B------:R-:W-:Y:S01]  /*d560*/  @!P1 IMAD.MOV.U32 R38, RZ, RZ, R6 ;  /* 0x000000ffff269224 */ /* 0x000fe200078e0006 */
[----:B---3--:R-:W-:Y:S01]  /*d570*/  @!P1 MOV R40, R24 ;  /* 0x0000001800289202 */ /* 0x008fe20000000f00 */
[----:B------:R-:W-:-:S02]  /*d580*/  @!P1 IMAD.MOV.U32 R39, RZ, RZ, R7 ;  /* 0x000000ffff279224 */ /* 0x000fc400078e0007 */
[----:B------:R-:W-:Y:S02]  /*d590*/  @!P1 IMAD.MOV.U32 R41, RZ, RZ, R25 ;  /* 0x000000ffff299224 */ /* 0x000fe400078e0019 */
[----:B------:R-:W-:Y:S02]  /*d5a0*/  @!P1 IMAD.MOV.U32 R42, RZ, RZ, R26 ;  /* 0x000000ffff2a9224 */ /* 0x000fe400078e001a */
[----:B01--4-:R-:W-:-:S07]  /*d5b0*/  @!P1 IMAD.MOV.U32 R43, RZ, RZ, R27 ;  /* 0x000000ffff2b9224 */ /* 0x013fce00078e001b */
.L_x_2180:
[----:B------:R-:W-:Y:S01]  /*d5c0*/  VIADD R0, R52, 0x20 ;  /* 0x0000002034007836 */ /* 0x000fe20000000000 */
[----:B------:R-:W-:Y:S01]  /*d5d0*/  BSSY B1, `(.L_x_1841) ;  /* 0x0000010000017945 */ /* 0x000fe20003800000 */
[----:B------:R-:W-:Y:S02]  /*d5e0*/  CS2R R6, SRZ ;  /* 0x0000000000067805 */ /* 0x000fe4000001ff00 */
[----:B------:R-:W-:Y:S02]  /*d5f0*/  CS2R R28, SRZ ;  /* 0x00000000001c7805 */ /* 0x000fe4000001ff00 */
[----:B------:R-:W-:Y:S02]  /*d600*/  CS2R R30, SRZ ;  /* 0x00000000001e7805 */ /* 0x000fe4000001ff00 */
[----:B------:R-:W-:-:S13]  /*d610*/  ISETP.GE.AND P1, PT, R0, R57, PT ;  /* 0x000000390000720c */ /* 0x000fda0003f26270 */
[----:B------:R-:W-:Y:S05]  /*d620*/  @P1 BRA `(.L_x_1842) ;  /* 0x0000000000281947 */ /* 0x000fea0003800000 */
[----:B------:R-:W-:Y:S02]  /*d630*/  CS2R R6, SRZ ;  /* 0x0000000000067805 */ /* 0x000fe4000001ff00 */
[----:B------:R-:W-:Y:S02]  /*d640*/  CS2R R28, SRZ ;  /* 0x00000000001c7805 */ /* 0x000fe4000001ff00 */
[----:B------:R-:W-:Y:S01]  /*d650*/  CS2R R30, SRZ ;  /* 0x00000000001e7805 */ /* 0x000fe2000001ff00 */
[----:B------:R-:W-:Y:S06]  /*d660*/  @P0 BRA `(.L_x_1842) ;  /* 0x0000000000180947 */ /* 0x000fec0003800000 */
[C---:B------:R-:W-:Y:S02]  /*d670*/  IADD3 R28, P1, R16.reuse, R9, RZ ;  /* 0x00000009101c7210 */ /* 0x040fe40007f3e0ff */
[----:B------:R-:W-:-:S03]  /*d680*/  IADD3 R4, P2, R16, R14, RZ ;  /* 0x0000000e10047210 */ /* 0x000fc60007f5e0ff */
[--C-:B------:R-:W-:Y:S02]  /*d690*/  IMAD.X R29, R3, 0x1, R17.reuse, P1 ;  /* 0x00000001031d7824 */ /* 0x100fe400008e0611 */
[----:B------:R-:W-:-:S04]  /*d6a0*/  IMAD.X R5, R33, 0x1, R17, P2 ;  /* 0x0000000121057824 */ /* 0x000fc800010e0611 */
[----:B------:R-:W5:Y:S04]  /*d6b0*/  LD.E.128 R28, desc[UR36][R28.64] ;  /* 0x000000241c1c7980 */ /* 0x000f68000c101d00 */
[----:B------:R-:W5:Y:S02]  /*d6c0*/  LD.E.128 R4, desc[UR36][R4.64] ;  /* 0x0000002404047980 */ /* 0x000f64000c101d00 */
.L_x_1842:
[----:B------:R-:W-:Y:S05]  /*d6d0*/  BSYNC B1 ;  /* 0x0000000000017941 */ /* 0x000fea0003800000 */
.L_x_1841:
[----:B------:R-:W-:-:S03]  /*d6e0*/  UMOV UR4, 0xffffffff ;  /* 0xffffffff00047882 */ /* 0x000fc60000000000 */
[----:B------:R-:W-:Y:S05]  /*d6f0*/  BRA.DIV UR4, `(.L_x_1843) ;  /* 0x000001b604987947 */ /* 0x000fea000b800000 */
[----:B------:R-:W0:Y:S01]  /*d700*/  SHFL.IDX PT, R9, R37, 0x2, 0x181f ;  /* 0x00581f0025097f89 */ /* 0x000e2200000e0000 */
[----:B------:R-:W-:-:S03]  /*d710*/  IADD3 R0, R52, 0x40, RZ ;  /* 0x0000004034007810 */ /* 0x000fc60007ffe0ff */
[----:B------:R-:W1:Y:S01]  /*d720*/  SHFL.IDX PT, R14, R55, 0x2, 0x181f ;  /* 0x00581f00370e7f89 */ /* 0x000e6200000e0000 */
[----:B------:R-:W-:-:S03]  /*d730*/  ISETP.GE.OR P1, PT, R0, R57, P0 ;  /* 0x000000390000720c */ /* 0x000fc60000726670 */
[----:B------:R-:W2:Y:S04]  /*d740*/  SHFL.IDX PT, R3, R10, 0x2, 0x181f ;  /* 0x00581f000a037f89 */ /* 0x000ea800000e0000 */
[----:B------:R-:W3:Y:S06]  /*d750*/  SHFL.IDX PT, R25, R53, 0x2, 0x181f ;  /* 0x00581f0035197f89 */ /* 0x000eec00000e0000 */
[----:B0-----:R-:W-:-:S02]  /*d760*/  @!P1 IADD3 R0, P2, R16, R9, RZ ;  /* 0x0000000910009210 */ /* 0x001fc40007f5e0ff */
[----:B-1----:R-:W-:-:S03]  /*d770*/  @!P1 IADD3 R14, P3, R16, R14, RZ ;  /* 0x0000000e100e9210 */ /* 0x002fc60007f7e0ff */
[----:B------:R-:W-:Y:S02]  /*d780*/  @!P1 IMAD.MOV.U32 R8, RZ, RZ, R0 ;  /* 0x000000ffff089224 */ /* 0x000fe400078e0000 */
[--C-:B--2---:R-:W-:Y:S02]  /*d790*/  @!P1 IMAD.X R9, R3, 0x1, R17.reuse, P2 ;  /* 0x0000000103099824 */ /* 0x104fe400010e0611 */
[----:B---3--:R-:W-:Y:S02]  /*d7a0*/  @!P1 IMAD.X R3, R25, 0x1, R17, P3 ;  /* 0x0000000119039824 */ /* 0x008fe400018e0611 */
[----:B------:R-:W-:Y:S01]  /*d7b0*/  @!P1 IMAD.MOV.U32 R32, RZ, RZ, R14 ;  /* 0x000000ffff209224 */ /* 0x000fe200078e000e */
[----:B------:R0:W2:Y:S01]  /*d7c0*/  @!P1 LD.E.128 R24, desc[UR36][R8.64] ;  /* 0x0000002408189980 */ /* 0x0000a2000c101d00 */
[----:B------:R-:W-:-:S06]  /*d7d0*/  @!P1 IMAD.MOV.U32 R33, RZ, RZ, R3 ;  /* 0x000000ffff219224 */ /* 0x000fcc00078e0003 */
[----:B------:R-:W3:Y:S01]  /*d7e0*/  @!P1 LD.E.128 R32, desc[UR36][R32.64] ;  /* 0x0000002420209980 */ /* 0x000ee2000c101d00 */
[----:B------:R-:W-:Y:S02]  /*d7f0*/  CS2R R44, SRZ ;  /* 0x00000000002c7805 */ /* 0x000fe4000001ff00 */
[----:B------:R-:W-:Y:S02]  /*d800*/  CS2R R46, SRZ ;  /* 0x00000000002e7805 */ /* 0x000fe4000001ff00 */
[----:B------:R-:W-:Y:S01]  /*d810*/  CS2R R48, SRZ ;  /* 0x0000000000307805 */ /* 0x000fe2000001ff00 */
[----:B------:R-:W1:Y:S01]  /*d820*/  SHFL.IDX PT, R37, R37, 0x3, 0x181f ;  /* 0x00781f0025257f89 */ /* 0x000e6200000e0000 */
[----:B------:R-:W-:Y:S02]  /*d830*/  CS2R R50, SRZ ;  /* 0x0000000000327805 */ /* 0x000fe4000001ff00 */
[----:B0-----:R-:W-:Y:S01]  /*d840*/  CS2R R8, SRZ ;  /* 0x0000000000087805 */ /* 0x001fe2000001ff00 */
[----:B------:R0:W4:Y:S04]  /*d850*/  SHFL.IDX PT, R3, R10, 0x3, 0x181f ;  /* 0x00781f000a037f89 */ /* 0x00012800000e0000 */
[----:B------:R-:W0:Y:S04]  /*d860*/  SHFL.IDX PT, R55, R55, 0x3, 0x181f ;  /* 0x00781f0037377f89 */ /* 0x000e2800000e0000 */
[----:B------:R-:W0:Y:S01]  /*d870*/  SHFL.IDX PT, R53, R53, 0x3, 0x181f ;  /* 0x00781f0035357f89 */ /* 0x000e2200000e0000 */
[----:B--2---:R-:W-:Y:S01]  /*d880*/  @!P1 IMAD.MOV.U32 R44, RZ, RZ, R24 ;  /* 0x000000ffff2c9224 */ /* 0x004fe200078e0018 */
[----:B------:R-:W-:Y:S01]  /*d890*/  @!P1 MOV R45, R25 ;  /* 0x00000019002d9202 */ /* 0x000fe20000000f00 */
[----:B------:R-:W-:-:S02]  /*d8a0*/  @!P1 IMAD.MOV.U32 R46, RZ, RZ, R26 ;  /* 0x000000ffff2e9224 */ /* 0x000fc400078e001a */
[----:B------:R-:W-:Y:S02]  /*d8b0*/  @!P1 IMAD.MOV.U32 R47, RZ, RZ, R27 ;  /* 0x000000ffff2f9224 */ /* 0x000fe400078e001b */
[----:B---3--:R-:W-:Y:S02]  /*d8c0*/  @!P1 IMAD.MOV.U32 R48, RZ, RZ, R32 ;  /* 0x000000ffff309224 */ /* 0x008fe400078e0020 */
[----:B------:R-:W-:Y:S02]  /*d8d0*/  @!P1 IMAD.MOV.U32 R49, RZ, RZ, R33 ;  /* 0x000000ffff319224 */ /* 0x000fe400078e0021 */
[----:B------:R-:W-:Y:S02]  /*d8e0*/  @!P1 IMAD.MOV.U32 R50, RZ, RZ, R34 ;  /* 0x000000ffff329224 */ /* 0x000fe400078e0022 */
[----:B01--4-:R-:W-:-:S07]  /*d8f0*/  @!P1 IMAD.MOV.U32 R51, RZ, RZ, R35 ;  /* 0x000000ffff339224 */ /* 0x013fce00078e0023 */
.L_x_2190:
[----:B------:R-:W-:Y:S01]  /*d900*/  IADD3 R52, R52, 0x60, RZ ;  /* 0x0000006034347810 */ /* 0x000fe20007ffe0ff */
[----:B------:R-:W-:Y:S01]  /*d910*/  BSSY B1, `(.L_x_1844) ;  /* 0x0000014000017945 */ /* 0x000fe20003800000 */
[----:B------:R-:W-:Y:S02]  /*d920*/  LEA.HI R0, R217, R217, RZ, 0x1 ;  /* 0x000000d9d9007211 */ /* 0x000fe400078f08ff */
[----:B------:R-:W-:Y:S02]  /*d930*/  CS2R R10, SRZ ;  /* 0x00000000000a7805 */ /* 0x000fe4000001ff00 */
[----:B------:R-:W-:Y:S02]  /*d940*/  ISETP.GE.AND P1, PT, R52, R57, PT ;  /* 0x000000393400720c */ /* 0x000fe40003f26270 */
[----:B------:R-:W-:Y:S02]  /*d950*/  CS2R R12, SRZ ;  /* 0x00000000000c7805 */ /* 0x000fe4000001ff00 */
[----:B------:R-:W-:-:S02]  /*d960*/  LOP3.LUT R0, R0, 0xfffffffe, RZ, 0xc0, !PT ;  /* 0xfffffffe00007812 */ /* 0x000fc400078ec0ff */
[----:B------:R-:W-:-:S03]  /*d970*/  CS2R R14, SRZ ;  /* 0x00000000000e7805 */ /* 0x000fc6000001ff00 */
[----:B------:R-:W-:-:S05]  /*d980*/  IMAD.IADD R0, R217, 0x1, -R0 ;  /* 0x00000001d9007824 */ /* 0x000fca00078e0a00 */
[----:B------:R-:W-:Y:S01]  /*d990*/  SHF.L.U32 R25, R0, 0x1f, RZ ;  /* 0x0000001f00197819 */ /* 0x000fe200000006ff */
[----:B------:R-:W-:Y:S06]  /*d9a0*/  @P1 BRA `(.L_x_1845) ;  /* 0x0000000000281947 */ /* 0x000fec0003800000 */
        /* <DEDUP_REMOVED lines=10> */
.L_x_1845:
[----:B------:R-:W-:Y:S05]  /*da50*/  BSYNC B1 ;  /* 0x0000000000017941 */ /* 0x000fea0003800000 */
.L_x_1844:
[----:B------:R-:W0:Y:S01]  /*da60*/  SYNCS.PHASECHK.TRANS64.TRYWAIT P4, [R184+URZ+0x28400], R25 ;  /* 0x02840019b80075a7 */ /* 0x000e22000808017f */
[----:B------:R-:W-:Y:S01]  /*da70*/  VIADD R24, R189, 0x40 ;  /* 0x00000040bd187836 */ /* 0x000fe20000000000 */
[----:B------:R-:W-:Y:S01]  /*da80*/  VIADDMNMX R0, R57, -R202, 0x80, PT ;  /* 0x0000008039007446 */ /* 0x000fe200038009ca */
[C---:B------:R-:W-:Y:S01]  /*da90*/  VIADD R3, R189.reuse, 0x60 ;  /* 0x00000060bd037836 */ /* 0x040fe20000000000 */
[----:B------:R-:W-:Y:S02]  /*daa0*/  BSSY B1, `(.L_x_1846) ;  /* 0x0000006000017945 */ /* 0x000fe40003800000 */
[-C--:B------:R-:W-:Y:S02]  /*dab0*/  ISETP.GE.OR P3, PT, R189, R0.reuse, P0 ;  /* 0x00000000bd00720c */ /* 0x080fe40000766670 */
[-C--:B------:R-:W-:Y:S02]  /*dac0*/  ISETP.GE.OR P2, PT, R227, R0.reuse, P0 ;  /* 0x00000000e300720c */ /* 0x080fe40000746670 */
[----:B------:R-:W-:-:S02]  /*dad0*/  ISETP.GE.OR P1, PT, R24, R0, P0 ;  /* 0x000000001800720c */ /* 0x000fc40000726670 */
[----:B------:R-:W-:Y:S01]  /*dae0*/  ISETP.GE.OR P0, PT, R3, R0, P0 ;  /* 0x000000000300720c */ /* 0x000fe20000706670 */
[----:B0-----:R-:W-:-:S12]  /*daf0*/  @!P4 BRA `(.L_x_1847) ;  /* 0x000001b400bcc947 */ /* 0x001fd80003800000 */
.L_x_2191:
[----:B------:R-:W-:Y:S05]  /*db00*/  BSYNC B1 ;  /* 0x0000000000017941 */ /* 0x000fea0003800000 */
.L_x_1846:
[----:B------:R-:W-:Y:S04]  /*db10*/  BSSY B1, `(.L_x_1848) ;  /* 0x0000101000017945 */ /* 0x000fe80003800000 */
[----:B------:R-:W-:Y:S05]  /*db20*/  @P3 BRA `(.L_x_1849) ;  /* 0x0000000c00fc3947 */ /* 0x000fea0003800000 */
[----:B------:R-:W-:Y:S02]  /*db30*/  SHF.R.U32.HI R0, RZ, 0x8, R20 ;  /* 0x00000008ff007819 */ /* 0x000fe40000011614 */
[----:B------:R-:W-:Y:S02]  /*db40*/  LOP3.LUT R24, R20, 0xff, RZ, 0xc0, !PT ;  /* 0x000000ff14187812 */ /* 0x000fe400078ec0ff */
[----:B------:R-:W-:Y:S02]  /*db50*/  LOP3.LUT R3, R0, 0xff, RZ, 0xc0, !PT ;  /* 0x000000ff00037812 */ /* 0x000fe400078ec0ff */
[----:B------:R-:W-:Y:S02]  /*db60*/  LEA.HI R0, R59, R214, RZ, 0x1c ;  /* 0x000000d63b007211 */ /* 0x000fe400078fe0ff */
[----:B------:R-:W-:Y:S02]  /*db70*/  PRMT R52, R3, 0x7604, R24 ;  /* 0x0000760403347816 */ /* 0x000fe40000000018 */
[----:B------:R-:W-:-:S02]  /*db80*/  SHF.R.S32.HI R3, RZ, 0x1f, R0 ;  /* 0x0000001fff037819 */ /* 0x000fc40000011400 */
[----:B------:R-:W-:Y:S02]  /*db90*/  SHF.R.U32.HI R35, RZ, 0x3, R206 ;  /* 0x00000003ff237819 */ /* 0x000fe400000116ce */
[----:B------:R-:W-:Y:S01]  /*dba0*/  LEA.HI R24, R3, R0, RZ, 0x3 ;  /* 0x0000000003187211 */ /* 0x000fe200078f18ff */
[----:B------:R-:W-:Y:S01]  /*dbb0*/  IMAD.SHL.U32 R3, R0, 0x10, RZ ;  /* 0x0000001000037824 */ /* 0x000fe200078e00ff */
[----:B------:R-:W-:Y:S02]  /*dbc0*/  SHF.R.U32.HI R0, RZ, 0x8, R40 ;  /* 0x00000008ff007819 */ /* 0x000fe40000011628 */
[----:B------:R-:W-:Y:S02]  /*dbd0*/  SHF.L.U32 R24, R24, 0xb, RZ ;  /* 0x0000000b18187819 */ /* 0x000fe400000006ff */
[----:B------:R-:W-:Y:S02]  /*dbe0*/  LOP3.LUT R3, R206, 0x70, R3, 0xf8, !PT ;  /* 0x00000070ce037812 */ /* 0x000fe400078ef803 */
[----:B------:R-:W-:-:S02]  /*dbf0*/  LOP3.LUT R33, R0, 0xff, RZ, 0xc0, !PT ;  /* 0x000000ff00217812 */ /* 0x000fc400078ec0ff */
[----:B------:R-:W-:Y:S02]  /*dc00*/  LOP3.LUT R0, R3, R35, RZ, 0x3c, !PT ;  /* 0x0000002303007212 */ /* 0x000fe400078e3cff */
[----:B------:R-:W-:Y:S02]  /*dc10*/  SHF.R.U32.HI R27, RZ, 0x8, R39 ;  /* 0x00000008ff1b7819 */ /* 0x000fe40000011627 */
[----:B------:R-:W-:Y:S02]  /*dc20*/  LOP3.LUT R3, R24, 0xffffc000, RZ, 0xc0, !PT ;  /* 0xffffc00018037812 */ /* 0x000fe400078ec0ff */
[----:B0-----:R-:W-:Y:S02]  /*dc30*/  SHF.R.U32.HI R25, RZ, 0x8, R21 ;  /* 0x00000008ff197819 */ /* 0x001fe40000011615 */
[----:B------:R-:W-:Y:S02]  /*dc40*/  LOP3.LUT R32, R39, 0xff, RZ, 0xc0, !PT ;  /* 0x000000ff27207812 */ /* 0x000fe400078ec0ff */
[----:B------:R-:W-:-:S02]  /*dc50*/  LOP3.LUT R34, R40, 0xff, RZ, 0xc0, !PT ;  /* 0x000000ff28227812 */ /* 0x000fc400078ec0ff */
[----:B------:R-:W-:Y:S02]  /*dc60*/  LOP3.LUT R27, R27, 0xff, RZ, 0xc0, !PT ;  /* 0x000000ff1b1b7812 */ /* 0x000fe400078ec0ff */
[----:B------:R-:W-:Y:S02]  /*dc70*/  IADD3 R3, R0, R3, R210 ;  /* 0x0000000300037210 */ /* 0x000fe40007ffe0d2 */
[----:B------:R-:W-:Y:S02]  /*dc80*/  SHF.R.U32.HI R0, RZ, 0x8, R41 ;  /* 0x00000008ff007819 */ /* 0x000fe40000011629 */
[----:B------:R-:W-:Y:S02]  /*dc90*/  LOP3.LUT R26, R21, 0xff, RZ, 0xc0, !PT ;  /* 0x000000ff151a7812 */ /* 0x000fe400078ec0ff */
[----:B------:R-:W-:Y:S02]  /*dca0*/  LOP3.LUT R25, R25, 0xff, RZ, 0xc0, !PT ;  /* 0x000000ff19197812 */ /* 0x000fe400078ec0ff */
[----:B------:R-:W-:-:S02]  /*dcb0*/  PRMT R58, R27, 0x7604, R32 ;  /* 0x000076041b3a7816 */ /* 0x000fc40000000020 */
[----:B------:R-:W-:Y:S02]  /*dcc0*/  PRMT R57, R33, 0x7604, R34 ;  /* 0x0000760421397816 */ /* 0x000fe40000000022 */
[----:B------:R-:W-:Y:S02]  /*dcd0*/  LOP3.LUT R33, R41, 0xff, RZ, 0xc0, !PT ;  /* 0x000000ff29217812 */ /* 0x000fe400078ec0ff */
[----:B------:R-:W-:Y:S02]  /*dce0*/  SHF.R.U32.HI R32, RZ, 0x8, R42 ;  /* 0x00000008ff207819 */ /* 0x000fe4000001162a */
[----:B------:R-:W-:Y:S02]  /*dcf0*/  SHF.R.U32.HI R34, RZ, 0x8, R43 ;  /* 0x00000008ff227819 */ /* 0x000fe4000001162b */
[----:B------:R-:W-:Y:S02]  /*dd00*/  LOP3.LUT R0, R0, 0xff, RZ, 0xc0, !PT ;  /* 0x000000ff00007812 */ /* 0x000fe400078ec0ff */
[----:B------:R-:W-:-:S02]  /*dd10*/  PRMT R54, R25, 0x7604, R26 ;  /* 0x0000760419367816 */ /* 0x000fc4000000001a */
[----:B------:R-:W-:Y:S02]  /*dd20*/  SHF.R.U32.HI R25, RZ, 0x8, R38 ;  /* 0x00000008ff197819 */ /* 0x000fe40000011626 */
[----:B------:R-:W-:Y:S02]  /*dd30*/  LOP3.LUT R35, R42, 0xff, RZ, 0xc0, !PT ;  /* 0x000000ff2a237812 */ /* 0x000fe400078ec0ff */
[----:B------:R-:W-:Y:S02]  /*dd40*/  LOP3.LUT R32, R32, 0xff, RZ, 0xc0, !PT ;  /* 0x000000ff20207812 */ /* 0x000fe400078ec0ff */
[----:B------:R-:W-:Y:S02]  /*dd50*/  LOP3.LUT R34, R34, 0xff, RZ, 0xc0, !PT ;  /* 0x000000ff22227812 */ /* 0x000fe400078ec0ff */
[----:B------:R-:W-:Y:S01]  /*dd60*/  PRMT R61, R0, 0x7604, R33 ;  /* 0x00007604003d7816 */ /* 0x000fe20000000021 */
[----:B------:R-:W-:Y:S01]  /*dd70*/  IMAD.IADD R0, R184, 0x1, R3 ;  /* 0x00000001b8007824 */ /* 0x000fe200078e0203 */
[----:B------:R-:W-:-:S02]  /*dd80*/  LOP3.LUT R37, R43, 0xff, RZ, 0xc0, !PT ;  /* 0x000000ff2b257812 */ /* 0x000fc400078ec0ff */
[----:B------:R-:W-:Y:S02]  /*dd90*/  LOP3.LUT R26, R38, 0xff, RZ, 0xc0, !PT ;  /* 0x000000ff261a7812 */ /* 0x000fe400078ec0ff */
[----:B------:R-:W-:Y:S02]  /*dda0*/  LOP3.LUT R25, R25, 0xff, RZ, 0xc0, !PT ;  /* 0x000000ff19197812 */ /* 0x000fe400078ec0ff */
[----:B------:R-:W-:Y:S02]  /*ddb0*/  PRMT R63, R32, 0x7604, R35 ;  /* 0x00007604203f7816 */ /* 0x000fe40000000023 */
[----:B------:R-:W-:Y:S02]  /*ddc0*/  PRMT R67, R34, 0x7604, R37 ;  /* 0x0000760422437816 */ /* 0x000fe40000000025 */
[----:B------:R-:W0:Y:S01]  /*ddd0*/  LDS.128 R32, [R0+0x18000] ;  /* 0x0180000000207984 */ /* 0x000e220000000c00 */
[----:B------:R-:W-:Y:S02]  /*dde0*/  PRMT R56, R25, 0x7604, R26 ;  /* 0x0000760419387816 */ /* 0x000fe4000000001a */
[----:B------:R-:W-:Y:S01]  /*ddf0*/  SHF.R.U32.HI R37, RZ, 0x10, R21 ;  /* 0x00000010ff257819 */ /* 0x000fe20000011615 */
[----:B------:R-:W1:Y:S01]  /*de00*/  LDS.128 R24, [R211+0x18000] ;  /* 0x01800000d3187984 */ /* 0x000e620000000c00 */
[----:B------:R-:W-:-:S02]  /*de10*/  SHF.R.U32.HI R53, RZ, 0x10, R38 ;  /* 0x00000010ff357819 */ /* 0x000fc40000011626 */
[----:B------:R-:W-:Y:S02]  /*de20*/  LOP3.LUT R37, R37, 0xff, RZ, 0xc0, !PT ;  /* 0x000000ff25257812 */ /* 0x000fe400078ec0ff */
[----:B------:R-:W-:Y:S02]  /*de30*/  SHF.R.U32.HI R3, RZ, 0x10, R20 ;  /* 0x00000010ff037819 */ /* 0x000fe40000011614 */
[----:B------:R-:W-:Y:S02]  /*de40*/  LOP3.LUT R53, R53, 0xff, RZ, 0xc0, !PT ;  /* 0x000000ff35357812 */ /* 0x000fe400078ec0ff */
[----:B------:R-:W-:Y:S02]  /*de50*/  SHF.R.U32.HI R55, RZ, 0x10, R39 ;  /* 0x00000010ff377819 */ /* 0x000fe40000011627 */
[----:B------:R-:W-:Y:S02]  /*de60*/  PRMT R37, R37, 0x7054, R54 ;  /* 0x0000705425257816 */ /* 0x000fe40000000036 */
[----:B------:R-:W-:-:S02]  /*de70*/  SHF.R.U32.HI R54, RZ, 0x10, R41 ;  /* 0x00000010ff367819 */ /* 0x000fc40000011629 */
[----:B------:R-:W-:Y:S02]  /*de80*/  LOP3.LUT R3, R3, 0xff, RZ, 0xc0, !PT ;  /* 0x000000ff03037812 */ /* 0x000fe400078ec0ff */
[----:B------:R-:W-:Y:S02]  /*de90*/  PRMT R53, R53, 0x7054, R56 ;  /* 0x0000705435357816 */ /* 0x000fe40000000038 */
[----:B------:R-:W-:Y:S02]  /*dea0*/  LOP3.LUT R55, R55, 0xff, RZ, 0xc0, !PT ;  /* 0x000000ff37377812 */ /* 0x000fe400078ec0ff */
[----:B------:R-:W-:Y:S02]  /*deb0*/  SHF.R.U32.HI R56, RZ, 0x10, R42 ;  /* 0x00000010ff387819 */ /* 0x000fe4000001162a */
[----:B------:R-:W-:Y:S02]  /*dec0*/  LOP3.LUT R54, R54, 0xff, RZ, 0xc0, !PT ;  /* 0x000000ff36367812 */ /* 0x000fe400078ec0ff */
[----:B------:R-:W-:-:S02]  /*ded0*/  PRMT R3, R3, 0x7054, R52 ;  /* 0x0000705403037816 */ /* 0x000fc40000000034 */
[----:B------:R-:W-:Y:S02]  /*dee0*/  PRMT R55, R55, 0x7054, R58 ;  /* 0x0000705437377816 */ /* 0x000fe4000000003a */
[----:B------:R-:W-:Y:S02]  /*def0*/  SHF.R.U32.HI R52, RZ, 0x10, R40 ;  /* 0x00000010ff347819 */ /* 0x000fe40000011628 */
[----:B------:R-:W-:Y:S02]  /*df00*/  LOP3.LUT R56, R56, 0xff, RZ, 0xc0, !PT ;  /* 0x000000ff38387812 */ /* 0x000fe400078ec0ff */
[----:B------:R-:W-:Y:S02]  /*df10*/  SHF.R.U32.HI R58, RZ, 0x10, R43 ;  /* 0x00000010ff3a7819 */ /* 0x000fe4000001162b */
[----:B------:R-:W-:Y:S02]  /*df20*/  PRMT R61, R54, 0x7054, R61 ;  /* 0x00007054363d7816 */ /* 0x000fe4000000003d */
[----:B------:R-:W-:-:S02]  /*df30*/  LOP3.LUT R52, R52, 0xff, RZ, 0xc0, !PT ;  /* 0x000000ff34347812 */ /* 0x000fc400078ec0ff */
[----:B------:R-:W-:Y:S02]  /*df40*/  PRMT R65, R56, 0x7054, R63 ;  /* 0x0000705438417816 */ /* 0x000fe4000000003f */
[----:B------:R-:W-:Y:S02]  /*df50*/  LOP3.LUT R58, R58, 0xff, RZ, 0xc0, !PT ;  /* 0x000000ff3a3a7812 */ /* 0x000fe400078ec0ff */
[----:B------:R-:W-:Y:S02]  /*df60*/  LOP3.LUT R63, R61, 0xff000000, R41, 0xf8, !PT ;  /* 0xff0000003d3f7812 */ /* 0x000fe400078ef829 */
[----:B------:R-:W-:Y:S02]  /*df70*/  LOP3.LUT R60, R37, 0xff000000, R21, 0xf8, !PT ;  /* 0xff000000253c7812 */ /* 0x000fe400078ef815 */
[----:B------:R-:W-:Y:S02]  /*df80*/  PRMT R57, R52, 0x7054, R57 ;  /* 0x0000705434397816 */ /* 0x000fe40000000039 */
[----:B------:R-:W-:-:S02]  /*df90*/  LOP3.LUT R21, R65, 0xff000000, R42, 0xf8, !PT ;  /* 0xff00000041157812 */ /* 0x000fc400078ef82a */
[----:B------:R-:W-:Y:S02]  /*dfa0*/  PRMT R67, R58, 0x7054, R67 ;  /* 0x000070543a437816 */ /* 0x000fe40000000043 */
[----:B------:R-:W-:Y:S02]  /*dfb0*/  F2FP.F16.E4M3.UNPACK_B R65, R63 ;  /* 0x0000003fff41723e */ /* 0x000fe400020006ff */
[----:B0-----:R-:W-:Y:S02]  /*dfc0*/  F2FP.F16.E4M3.UNPACK_B R52, R33 ;  /* 0x00000021ff34723e */ /* 0x001fe400020006ff */
[----:B------:R-:W-:Y:S02]  /*dfd0*/  F2FP.F16.E4M3.UNPACK_B R61, R60 ;  /* 0x0000003cff3d723e */ /* 0x000fe400020006ff */
[----:B------:R-:W-:Y:S02]  /*dfe0*/  LOP3.LUT R58, R3, 0xff000000, R20, 0xf8, !PT ;  /* 0xff000000033a7812 */ /* 0x000fe400078ef814 */
[----:B------:R-:W-:-:S02]  /*dff0*/  LOP3.LUT R3, R53, 0xff000000, R38, 0xf8, !PT ;  /* 0xff00000035037812 */ /* 0x000fc400078ef826 */
[----:B------:R-:W-:Y:S02]  /*e000*/  LOP3.LUT R62, R55, 0xff000000, R39, 0xf8, !PT ;  /* 0xff000000373e7812 */ /* 0x000fe400078ef827 */
[----:B------:R-:W-:Y:S02]  /*e010*/  LOP3.LUT R64, R57, 0xff000000, R40, 0xf8, !PT ;  /* 0xff00000039407812 */ /* 0x000fe400078ef828 */
[----:B------:R-:W-:Y:S01]  /*e020*/  LOP3.LUT R68, R67, 0xff000000, R43, 0xf8, !PT ;  /* 0xff00000043447812 */ /* 0x000fe200078ef82b */
[--C-:B------:R-:W-:Y:S01]  /*e030*/  HADD2.F32 R67, -RZ, R65.reuse.H0_H0 ;  /* 0x20000041ff437230 */ /* 0x100fe20000004100 */
[-C--:B-1----:R-:W-:Y:S01]  /*e040*/  F2FP.F16.E4M3.UNPACK_B R38, R25.reuse ;  /* 0x00000019ff26723e */ /* 0x082fe200020006ff */
[----:B------:R-:W-:Y:S01]  /*e050*/  HADD2.F32 R65, -RZ, R65.H1_H1 ;  /* 0x30000041ff417230 */ /* 0x000fe20000004100 */
[-C--:B------:R-:W-:Y:S02]  /*e060*/  F2FP.F16.E4M3.UNPACK_B R39, R24.reuse ;  /* 0x00000018ff27723e */ /* 0x080fe400020006ff */
[----:B------:R-:W-:Y:S01]  /*e070*/  F2FP.F16.E4M3.UNPACK_B R40, R24.H1 ;  /* 0x00000018ff28723e */ /* 0x000fe200030006ff */
[--C-:B------:R-:W-:Y:S01]  /*e080*/  HADD2.F32 R24, -RZ, R52.reuse.H0_H0 ;  /* 0x20000034ff187230 */ /* 0x100fe20000004100 */
[----:B------:R-:W-:Y:S01]  /*e090*/  F2FP.F16.E4M3.UNPACK_B R41, R25.H1 ;  /* 0x00000019ff29723e */ /* 0x000fe200030006ff */
[--C-:B------:R-:W-:Y:S01]  /*e0a0*/  HADD2.F32 R25, -RZ, R61.reuse.H0_H0 ;  /* 0x2000003dff197230 */ /* 0x100fe20000004100 */
[-C--:B------:R-:W-:Y:S01]  /*e0b0*/  F2FP.F16.E4M3.UNPACK_B R42, R27.reuse ;  /* 0x0000001bff2a723e */ /* 0x080fe200020006ff */
[----:B------:R-:W-:Y:S01]  /*e0c0*/  HADD2.F32 R61, -RZ, R61.H1_H1 ;  /* 0x3000003dff3d7230 */ /* 0x000fe20000004100 */
[----:B------:R-:W-:Y:S01]  /*e0d0*/  F2FP.F16.E4M3.UNPACK_B R43, R27.H1 ;  /* 0x0000001bff2b723e */ /* 0x000fe200030006ff */
[----:B------:R-:W-:Y:S01]  /*e0e0*/  HADD2.F32 R52, -RZ, R52.H1_H1 ;  /* 0x30000034ff347230 */ /* 0x000fe20000004100 */
[----:B------:R-:W-:-:S02]  /*e0f0*/  F2FP.F16.E4M3.UNPACK_B R20, R26 ;  /* 0x0000001aff14723e */ /* 0x000fc400020006ff */
[----:B------:R-:W-:Y:S01]  /*e100*/  F2FP.F16.E4M3.UNPACK_B R27, R26.H1 ;  /* 0x0000001aff1b723e */ /* 0x000fe200030006ff */
[--C-:B------:R-:W-:Y:S01]  /*e110*/  HADD2.F32 R26, -RZ, R38.reuse.H0_H0 ;  /* 0x20000026ff1a7230 */ /* 0x100fe20000004100 */
[----:B------:R-:W-:Y:S01]  /*e120*/  F2FP.F16.E4M3.UNPACK_B R55, R33.H1 ;  /* 0x00000021ff37723e */ /* 0x000fe200030006ff */
[C---:B------:R-:W-:Y:S01]  /*e130*/  FMUL.FTZ R33, R24.reuse, R67 ;  /* 0x0000004318217220 */ /* 0x040fe20000410000 */
[-C--:B------:R-:W-:Y:S01]  /*e140*/  F2FP.F16.E4M3.UNPACK_B R53, R32.reuse ;  /* 0x00000020ff35723e */ /* 0x080fe200020006ff */
[----:B------:R-:W-:Y:S01]  /*e150*/  HADD2.F32 R38, -RZ, R38.H1_H1 ;  /* 0x30000026ff267230 */ /* 0x000fe20000004100 */
[----:B------:R-:W-:Y:S01]  /*e160*/  F2FP.F16.E4M3.UNPACK_B R54, R32.H1 ;  /* 0x00000020ff36723e */ /* 0x000fe200030006ff */
[----:B------:R-:W-:Y:S01]  /*e170*/  FMUL.FTZ R32, R24, R25 ;  /* 0x0000001918207220 */ /* 0x000fe20000410000 */
[----:B------:R-:W-:Y:S01]  /*e180*/  F2FP.F16.E4M3.UNPACK_B R63, R63.H1 ;  /* 0x0000003fff3f723e */ /* 0x000fe200030006ff */
[C---:B------:R-:W-:Y:S01]  /*e190*/  FFMA.FTZ R25, R26.reuse, R25, -R33 ;  /* 0x000000191a197223 */ /* 0x040fe20000010821 */
[----:B------:R-:W-:Y:S01]  /*e1a0*/  F2FP.F16.E4M3.UNPACK_B R60, R60.H1 ;  /* 0x0000003cff3c723e */ /* 0x000fe200030006ff */
[----:B------:R-:W-:Y:S01]  /*e1b0*/  FFMA.FTZ R33, R26, R67, R32 ;  /* 0x000000431a217223 */ /* 0x000fe20000010020 */
[-C--:B------:R-:W-:Y:S01]  /*e1c0*/  F2FP.F16.E4M3.UNPACK_B R24, R34.reuse ;  /* 0x00000022ff18723e */ /* 0x080fe200020006ff */
[----:B------:R-:W-:Y:S01]  /*e1d0*/  HADD2.F32 R66, -RZ, R63.H0_H0 ;  /* 0x2000003fff427230 */ /* 0x000fe20000004100 */
[----:B------:R-:W-:Y:S01]  /*e1e0*/  F2FP.F16.E4M3.UNPACK_B R37, R34.H1 ;  /* 0x00000022ff25723e */ /* 0x000fe200030006ff */
[----:B------:R-:W-:-:S02]  /*e1f0*/  HADD2.F32 R26, -RZ, R55.H0_H0 ;  /* 0x20000037ff1a7230 */ /* 0x000fc40000004100 */
[C---:B------:R-:W-:Y:S01]  /*e200*/  FMUL.FTZ R32, R52.reuse, R61 ;  /* 0x0000003d34207220 */ /* 0x040fe20000410000 */
[----:B------:R-:W-:Y:S02]  /*e210*/  HADD2.F32 R34, -RZ, R60.H0_H0 ;  /* 0x2000003cff227230 */ /* 0x000fe40000004100 */
[----:B------:R-:W-:Y:S01]  /*e220*/  FMUL.FTZ R67, R52, R65 ;  /* 0x0000004134437220 */ /* 0x000fe20000410000 */
[-C--:B------:R-:W-:Y:S01]  /*e230*/  F2FP.F16.E4M3.UNPACK_B R56, R35.reuse ;  /* 0x00000023ff38723e */ /* 0x080fe200020006ff */
[C---:B------:R-:W-:Y:S01]  /*e240*/  FMUL.FTZ R52, R26.reuse, R66 ;  /* 0x000000421a347220 */ /* 0x040fe20000410000 */
[----:B------:R-:W-:Y:S01]  /*e250*/  F2FP.F16.E4M3.UNPACK_B R57, R35.H1 ;  /* 0x00000023ff39723e */ /* 0x000fe200030006ff */
[----:B------:R-:W-:Y:S02]  /*e260*/  HADD2.F32 R35, -RZ, R41.H0_H0 ;  /* 0x20000029ff237230 */ /* 0x000fe40000004100 */
[----:B------:R-:W-:Y:S01]  /*e270*/  FMUL.FTZ R69, R26, R34 ;  /* 0x000000221a457220 */ /* 0x000fe20000410000 */
[C---:B------:R-:W-:Y:S01]  /*e280*/  FFMA.FTZ R32, R38.reuse, R65, R32 ;  /* 0x0000004126207223 */ /* 0x040fe20000010020 */
[----:B------:R-:W-:Y:S01]  /*e290*/  FFMA.FTZ R26, R38, R61, -R67 ;  /* 0x0000003d261a7223 */ /* 0x000fe20000010843 */
[----:B------:R-:W-:Y:S01]  /*e2a0*/  F2FP.F16.E4M3.UNPACK_B R65, R68 ;  /* 0x00000044ff41723e */ /* 0x000fe200020006ff */
[C---:B------:R-:W-:Y:S01]  /*e2b0*/  FFMA.FTZ R34, R35.reuse, R34, -R52 ;  /* 0x0000002223227223 */ /* 0x040fe20000010834 */
[----:B------:R-:W-:Y:S01]  /*e2c0*/  F2FP.F16.E4M3.UNPACK_B R61, R62 ;  /* 0x0000003eff3d723e */ /* 0x000fe200020006ff */
[----:B------:R-:W-:Y:S01]  /*e2d0*/  FFMA.FTZ R35, R35, R66, R69 ;  /* 0x0000004223237223 */ /* 0x000fe20000010045 */
[----:B------:R-:W-:Y:S01]  /*e2e0*/  HADD2.F32 R66, -RZ, R63.H1_H1 ;  /* 0x3000003fff427230 */ /* 0x000fe20000004100 */
[----:B------:R-:W-:Y:S01]  /*e2f0*/  F2FP.F16.E4M3.UNPACK_B R62, R62.H1 ;  /* 0x0000003eff3e723e */ /* 0x000fe200030006ff */
[----:B------:R-:W-:Y:S01]  /*e300*/  HADD2.F32 R55, -RZ, R55.H1_H1 ;  /* 0x30000037ff377230 */ /* 0x000fe20000004100 */
[----:B------:R-:W-:Y:S01]  /*e310*/  F2FP.F16.E4M3.UNPACK_B R68, R68.H1 ;  /* 0x00000044ff44723e */ /* 0x000fe200030006ff */
[----:B------:R-:W-:-:S02]  /*e320*/  HADD2.F32 R67, -RZ, R65.H0_H0 ;  /* 0x20000041ff437230 */ /* 0x000fc40000004100 */
[----:B------:R-:W-:Y:S02]  /*e330*/  HADD2.F32 R38, -RZ, R56.H0_H0 ;  /* 0x20000038ff267230 */ /* 0x000fe40000004100 */
[C---:B------:R-:W-:Y:S01]  /*e340*/  FMUL.FTZ R70, R55.reuse, R66 ;  /* 0x0000004237467220 */ /* 0x040fe20000410000 */
[----:B------:R-:W-:Y:S02]  /*e350*/  HADD2.F32 R60, -RZ, R60.H1_H1 ;  /* 0x3000003cff3c7230 */ /* 0x000fe40000004100 */
[----:B------:R-:W-:Y:S02]  /*e360*/  HADD2.F32 R63, -RZ, R61.H0_H0 ;  /* 0x2000003dff3f7230 */ /* 0x000fe40000004100 */
[----:B------:R-:W-:Y:S01]  /*e370*/  FMUL.FTZ R71, R38, R67 ;  /* 0x0000004326477220 */ /* 0x000fe20000410000 */
[----:B------:R-:W-:Y:S02]  /*e380*/  HADD2.F32 R41, -RZ, R41.H1_H1 ;  /* 0x30000029ff297230 */ /* 0x000fe40000004100 */
[----:B------:R-:W-:Y:S01]  /*e390*/  FMUL.FTZ R55, R55, R60 ;  /* 0x0000003c37377220 */ /* 0x000fe20000410000 */
[----:B------:R-:W-:-:S02]  /*e3a0*/  HADD2.F32 R52, -RZ, R42.H0_H0 ;  /* 0x2000002aff347230 */ /* 0x000fc40000004100 */
[-C--:B------:R-:W-:Y:S01]  /*e3b0*/  FMUL.FTZ R72, R38, R63.reuse ;  /* 0x0000003f26487220 */ /* 0x080fe20000410000 */
[----:B------:R-:W-:Y:S02]  /*e3c0*/  HADD2.F32 R65, -RZ, R65.H1_H1 ;  /* 0x30000041ff417230 */ /* 0x000fe40000004100 */
[C---:B------:R-:W-:Y:S01]  /*e3d0*/  FFMA.FTZ R69, R41.reuse, R60, -R70 ;  /* 0x0000003c29457223 */ /* 0x040fe20000010846 */
[----:B------:R-:W-:Y:S02]  /*e3e0*/  HADD2.F32 R56, -RZ, R56.H1_H1 ;  /* 0x30000038ff387230 */ /* 0x000fe40000004100 */
[C---:B------:R-:W-:Y:S01]  /*e3f0*/  FFMA.FTZ R38, R52.reuse, R63, -R71 ;  /* 0x0000003f34267223 */ /* 0x040fe20000010847 */
[----:B------:R-:W-:Y:S02]  /*e400*/  HADD2.F32 R61, -RZ, R61.H1_H1 ;  /* 0x3000003dff3d7230 */ /* 0x000fe40000004100 */
[----:B------:R-:W-:Y:S01]  /*e410*/  FFMA.FTZ R70, R41, R66, R55 ;  /* 0x0000004229467223 */ /* 0x000fe20000010037 */
[----:B------:R-:W-:Y:S01]  /*e420*/  FFMA.FTZ R72, R52, R67, R72 ;  /* 0x0000004334487223 */ /* 0x000fe20000010048 */
[----:B------:R-:W-:-:S02]  /*e430*/  HADD2.F32 R42, -RZ, R42.H1_H1 ;  /* 0x3000002aff2a7230 */ /* 0x000fc40000004100 */
[C---:B------:R-:W-:Y:S01]  /*e440*/  FMUL.FTZ R63, R56.reuse, R65 ;  /* 0x00000041383f7220 */ /* 0x040fe20000410000 */
[----:B------:R-:W-:Y:S02]  /*e450*/  HADD2.F32 R52, -RZ, R57.H0_H0 ;  /* 0x20000039ff347230 */ /* 0x000fe40000004100 */
[-C--:B------:R-:W-:Y:S01]  /*e460*/  FMUL.FTZ R56, R56, R61.reuse ;  /* 0x0000003d38387220 */ /* 0x080fe20000410000 */
[----:B------:R-:W-:Y:S02]  /*e470*/  HADD2.F32 R55, -RZ, R62.H0_H0 ;  /* 0x2000003eff377230 */ /* 0x000fe40000004100 */
[C---:B------:R-:W-:Y:S01]  /*e480*/  FFMA.FTZ R67, R42.reuse, R61, -R63 ;  /* 0x0000003d2a437223 */ /* 0x040fe2000001083f */
[----:B------:R-:W-:Y:S02]  /*e490*/  HADD2.F32 R60, -RZ, R68.H0_H0 ;  /* 0x20000044ff3c7230 */ /* 0x000fe40000004100 */
[----:B------:R-:W-:Y:S01]  /*e4a0*/  FFMA.FTZ R65, R42, R65, R56 ;  /* 0x000000412a417223 */ /* 0x000fe20000010038 */
[----:B------:R-:W-:-:S02]  /*e4b0*/  HADD2.F32 R41, -RZ, R43.H0_H0 ;  /* 0x2000002bff297230 */ /* 0x000fc40000004100 */
[CC--:B------:R-:W-:Y:S01]  /*e4c0*/  FMUL.FTZ R73, R52.reuse, R55.reuse ;  /* 0x0000003734497220 */ /* 0x0c0fe20000410000 */
[----:B------:R-:W-:Y:S01]  /*e4d0*/  F2FP.F16.E4M3.UNPACK_B R56, R64.H1 ;  /* 0x00000040ff38723e */ /* 0x000fe200030006ff */
[----:B------:R-:W-:Y:S01]  /*e4e0*/  FMUL.FTZ R66, R52, R60 ;  /* 0x0000003c34427220 */ /* 0x000fe20000410000 */
[----:B------:R-:W-:Y:S01]  /*e4f0*/  F2FP.F16.E4M3.UNPACK_B R52, R58.H1 ;  /* 0x0000003aff34723e */ /* 0x000fe200030006ff */
[C---:B------:R-:W-:Y:S01]  /*e500*/  FFMA.FTZ R73, R41.reuse, R60, R73 ;  /* 0x0000003c29497223 */ /* 0x040fe20000010049 */
[----:B------:R-:W-:Y:S02]  /*e510*/  HADD2.F32 R42, -RZ, R54.H0_H0 ;  /* 0x20000036ff2a7230 */ /* 0x000fe40000004100 */
[----:B------:R-:W-:Y:S01]  /*e520*/  FFMA.FTZ R71, R41, R55, -R66 ;  /* 0x0000003729477223 */ /* 0x000fe20000010842 */
[----:B------:R-:W-:Y:S01]  /*e530*/  HADD2.F32 R60, -RZ, R56.H0_H0 ;  /* 0x20000038ff3c7230 */ /* 0x000fe20000004100 */
[----:B------:R-:W-:Y:S01]  /*e540*/  F2FP.F16.E4M3.UNPACK_B R64, R64 ;  /* 0x00000040ff40723e */ /* 0x000fe200020006ff */
[----:B------:R-:W-:Y:S01]  /*e550*/  HADD2.F32 R62, -RZ, R62.H1_H1 ;  /* 0x3000003eff3e7230 */ /* 0x000fe20000004100 */
[----:B------:R-:W-:Y:S01]  /*e560*/  F2FP.F16.E4M3.UNPACK_B R58, R58 ;  /* 0x0000003aff3a723e */ /* 0x000fe200020006ff */
[----:B------:R-:W-:-:S02]  /*e570*/  HADD2.F32 R68, -RZ, R68.H1_H1 ;  /* 0x30000044ff447230 */ /* 0x000fc40000004100 */
[----:B------:R-:W-:Y:S01]  /*e580*/  FMUL.FTZ R66, R42, R60 ;  /* 0x0000003c2a427220 */ /* 0x000fe20000410000 */
[----:B------:R-:W-:Y:S01]  /*e590*/  HADD2.F32 R57, -RZ, R57.H1_H1 ;  /* 0x30000039ff397230 */ /* 0x000fe20000004100 */
[----:B------:R-:W-:Y:S01]  /*e5a0*/  F2FP.SATFINITE.E4M3.F32.PACK_AB_MERGE_C R34, R69, R34, RZ ;  /* 0x000000224522723e */ /* 0x000fe200048070ff */
[----:B------:R-:W-:Y:S01]  /*e5b0*/  HADD2.F32 R55, -RZ, R52.H0_H0 ;  /* 0x20000034ff377230 */ /* 0x000fe20000004100 */
[----:B------:R-:W-:Y:S01]  /*e5c0*/  F2FP.SATFINITE.E4M3.F32.PACK_AB_MERGE_C R35, R70, R35, RZ ;  /* 0x000000234623723e */ /* 0x000fe200048070ff */
[----:B------:R-:W-:Y:S02]  /*e5d0*/  HADD2.F32 R41, -RZ, R40.H0_H0 ;  /* 0x20000028ff297230 */ /* 0x000fe40000004100 */
[C---:B------:R-:W-:Y:S01]  /*e5e0*/  FMUL.FTZ R74, R57.reuse, R68 ;  /* 0x00000044394a7220 */ /* 0x040fe20000410000 */
[----:B------:R-:W-:Y:S02]  /*e5f0*/  HADD2.F32 R43, -RZ, R43.H1_H1 ;  /* 0x3000002bff2b7230 */ /* 0x000fe40000004100 */
[----:B------:R-:W-:Y:S01]  /*e600*/  FMUL.FTZ R61, R57, R62 ;  /* 0x0000003e393d7220 */ /* 0x000fe20000410000 */
[-C--:B------:R-:W-:Y:S01]  /*e610*/  FMUL.FTZ R57, R42, R55.reuse ;  /* 0x000000372a397220 */ /* 0x080fe20000410000 */
[----:B------:R-:W-:Y:S01]  /*e620*/  FFMA.FTZ R66, R41, R55, -R66 ;  /* 0x0000003729427223 */ /* 0x000fe20000010842 */
[----:B------:R-:W-:-:S02]  /*e630*/  HADD2.F32 R55, -RZ, R56.H1_H1 ;  /* 0x30000038ff377230 */ /* 0x000fc40000004100 */
[C---:B------:R-:W-:Y:S01]  /*e640*/  FFMA.FTZ R74, R43.reuse, R62, -R74 ;  /* 0x0000003e2b4a7223 */ /* 0x040fe2000001084a */
[----:B------:R-:W-:Y:S01]  /*e650*/  FFMA.FTZ R68, R43, R68, R61 ;  /* 0x000000442b447223 */ /* 0x000fe2000001003d */
[----:B------:R-:W-:Y:S02]  /*e660*/  HADD2.F32 R54, -RZ, R54.H1_H1 ;  /* 0x30000036ff367230 */ /* 0x000fe40000004100 */
[----:B------:R-:W-:Y:S01]  /*e670*/  FFMA.FTZ R60, R41, R60, R57 ;  /* 0x0000003c293c7223 */ /* 0x000fe20000010039 */
[----:B------:R-:W-:Y:S01]  /*e680*/  HADD2.F32 R43, -RZ, R52.H1_H1 ;  /* 0x30000034ff2b7230 */ /* 0x000fe20000004100 */
[----:B------:R-:W-:Y:S01]  /*e690*/  F2FP.SATFINITE.E4M3.F32.PACK_AB_MERGE_C R25, R26, R25, R34 ;  /* 0x000000191a19723e */ /* 0x000fe20004807022 */
[----:B------:R-:W-:Y:S02]  /*e6a0*/  HADD2.F32 R40, -RZ, R40.H1_H1 ;  /* 0x30000028ff287230 */ /* 0x000fe40000004100 */
[----:B------:R-:W-:Y:S01]  /*e6b0*/  FMUL.FTZ R57, R54, R55 ;  /* 0x0000003736397220 */ /* 0x000fe20000410000 */
[----:B------:R-:W-:-:S02]  /*e6c0*/  HADD2.F32 R52, -RZ, R64.H0_H0 ;  /* 0x20000040ff347230 */ /* 0x000fc40000004100 */
[-C--:B------:R-:W-:Y:S01]  /*e6d0*/  FMUL.FTZ R54, R54, R43.reuse ;  /* 0x0000002b36367220 */ /* 0x080fe20000410000 */
[----:B------:R-:W-:Y:S02]  /*e6e0*/  HADD2.F32 R41, -RZ, R53.H0_H0 ;  /* 0x20000035ff297230 */ /* 0x000fe40000004100 */
[C---:B------:R-:W-:Y:S01]  /*e6f0*/  FFMA.FTZ R61, R40.reuse, R43, -R57 ;  /* 0x0000002b283d7223 */ /* 0x040fe20000010839 */
[----:B------:R-:W-:Y:S02]  /*e700*/  HADD2.F32 R42, -RZ, R58.H0_H0 ;  /* 0x2000003aff2a7230 */ /* 0x000fe40000004100 */
[----:B------:R-:W-:Y:S01]  /*e710*/  FFMA.FTZ R63, R40, R55, R54 ;  /* 0x00000037283f7223 */ /* 0x000fe20000010036 */
[----:B------:R-:W-:Y:S02]  /*e720*/  HADD2.F32 R40, -RZ, R39.H0_H0 ;  /* 0x20000027ff287230 */ /* 0x000fe40000004100 */
[----:B------:R-:W-:Y:S01]  /*e730*/  FMUL.FTZ R43, R41, R52 ;  /* 0x00000034292b7220 */ /* 0x000fe20000410000 */
[----:B------:R-:W-:-:S02]  /*e740*/  HADD2.F32 R64, -RZ, R64.H1_H1 ;  /* 0x30000040ff407230 */ /* 0x000fc40000004100 */
[-C--:B------:R-:W-:Y:S01]  /*e750*/  FMUL.FTZ R41, R41, R42.reuse ;  /* 0x0000002a29297220 */ /* 0x080fe20000410000 */
[----:B------:R-:W-:Y:S02]  /*e760*/  HADD2.F32 R53, -RZ, R53.H1_H1 ;  /* 0x30000035ff357230 */ /* 0x000fe40000004100 */
[C---:B------:R-:W-:Y:S01]  /*e770*/  FFMA.FTZ R55, R40.reuse, R42, -R43 ;  /* 0x0000002a28377223 */ /* 0x040fe2000001082b */
[----:B------:R-:W-:Y:S01]  /*e780*/  HADD2.F32 R58, -RZ, R58.H1_H1 ;  /* 0x3000003aff3a7230 */ /* 0x000fe20000004100 */
[----:B------:R-:W-:Y:S01]  /*e790*/  F2FP.F16.E4M3.UNPACK_B R43, R21.H1 ;  /* 0x00000015ff2b723e */ /* 0x000fe200030006ff */
[----:B------:R-:W-:Y:S02]  /*e7a0*/  HADD2.F32 R39, -RZ, R39.H1_H1 ;  /* 0x30000027ff277230 */ /* 0x000fe40000004100 */
[----:B------:R-:W-:Y:S01]  /*e7b0*/  FFMA.FTZ R56, R40, R52, R41 ;  /* 0x0000003428387223 */ /* 0x000fe20000010029 */
[C---:B------:R-:W-:Y:S01]  /*e7c0*/  FMUL.FTZ R42, R53.reuse, R64 ;  /* 0x00000040352a7220 */ /* 0x040fe20000410000 */
[----:B------:R-:W-:Y:S01]  /*e7d0*/  F2FP.F16.E4M3.UNPACK_B R41, R3.H1 ;  /* 0x00000003ff29723e */ /* 0x000fe200030006ff */
[----:B------:R-:W-:Y:S01]  /*e7e0*/  FMUL.FTZ R57, R53, R58 ;  /* 0x0000003a35397220 */ /* 0x000fe20000410000 */
[----:B------:R-:W-:-:S02]  /*e7f0*/  HADD2.F32 R53, -RZ, R43.H0_H0 ;  /* 0x2000002bff357230 */ /* 0x000fc40000004100 */
[C---:B------:R-:W-:Y:S01]  /*e800*/  FFMA.FTZ R58, R39.reuse, R58, -R42 ;  /* 0x0000003a273a7223 */ /* 0x040fe2000001082a */
[----:B------:R-:W-:Y:S02]  /*e810*/  HADD2.F32 R40, -RZ, R37.H0_H0 ;  /* 0x20000025ff287230 */ /* 0x000fe40000004100 */
[----:B------:R-:W-:Y:S01]  /*e820*/  FFMA.FTZ R57, R39, R64, R57 ;  /* 0x0000004027397223 */ /* 0x000fe20000010039 */
[----:B------:R-:W-:Y:S01]  /*e830*/  HADD2.F32 R42, -RZ, R41.H0_H0 ;  /* 0x20000029ff2a7230 */ /* 0x000fe20000004100 */
[----:B------:R-:W-:Y:S01]  /*e840*/  F2FP.F16.E4M3.UNPACK_B R3, R3 ;  /* 0x00000003ff03723e */ /* 0x000fe200020006ff */
        /* <DEDUP_REMOVED lines=8> */
[----:B------:R-:W-:Y:S01]  /*e8d0*/  HADD2.F32 R27, -RZ, R27.H1_H1 ;  /* 0x3000001bff1b7230 */ /* 0x000fe20000004100 */
[----:B------:R-:W-:Y:S01]  /*e8e0*/  F2FP.SATFINITE.E4M3.F32.PACK_AB_MERGE_C R68, R68, R73, RZ ;  /* 0x000000494444723e */ /* 0x000fe200048070ff */
[----:B------:R-:W-:Y:S02]  /*e8f0*/  HADD2.F32 R40, -RZ, R3.H0_H0 ;  /* 0x20000003ff287230 */ /* 0x000fe40000004100 */
[C---:B------:R-:W-:Y:S01]  /*e900*/  FMUL.FTZ R42, R37.reuse, R54 ;  /* 0x00000036252a7220 */ /* 0x040fe20000410000 */
[----:B------:R-:W-:Y:S01]  /*e910*/  FMUL.FTZ R43, R37, R52 ;  /* 0x00000034252b7220 */ /* 0x000fe20000410000 */
[----:B------:R-:W-:Y:S01]  /*e920*/  F2FP.F16.E4M3.UNPACK_B R37, R21 ;  /* 0x00000015ff25723e */ /* 0x000fe200020006ff */
[----:B------:R-:W-:-:S02]  /*e930*/  HADD2.F32 R21, -RZ, R24.H0_H0 ;  /* 0x20000018ff157230 */ /* 0x000fc40000004100 */
[C---:B------:R-:W-:Y:S01]  /*e940*/  FFMA.FTZ R41, R27.reuse, R52, -R42 ;  /* 0x000000341b297223 */ /* 0x040fe2000001082a */
[----:B------:R-:W-:Y:S01]  /*e950*/  FFMA.FTZ R54, R27, R54, R43 ;  /* 0x000000361b367223 */ /* 0x000fe2000001002b */
[----:B------:R-:W-:Y:S01]  /*e960*/  HADD2.F32 R24, -RZ, R24.H1_H1 ;  /* 0x30000018ff187230 */ /* 0x000fe20000004100 */
[----:B------:R-:W-:Y:S01]  /*e970*/  F2FP.SATFINITE.E4M3.F32.PACK_AB_MERGE_C R60, R63, R60, RZ ;  /* 0x0000003c3f3c723e */ /* 0x000fe200048070ff */
[--C-:B------:R-:W-:Y:S01]  /*e980*/  HADD2.F32 R42, -RZ, R37.reuse.H0_H0 ;  /* 0x20000025ff2a7230 */ /* 0x100fe20000004100 */
        /* <DEDUP_REMOVED lines=8> */
[----:B------:R-:W-:Y:S01]  /*ea10*/  FMUL.FTZ R24, R24, R27 ;  /* 0x0000001b18187220 */ /* 0x000fe20000410000 */
[-C--:B------:R-:W-:Y:S01]  /*ea20*/  FMUL.FTZ R21, R21, R40.reuse ;  /* 0x0000002815157220 */ /* 0x080fe20000410000 */
[C---:B------:R-:W-:Y:S01]  /*ea30*/  FFMA.FTZ R52, R3.reuse, R40, -R52 ;  /* 0x0000002803347223 */ /* 0x040fe20000010834 */
[----:B------:R-:W-:Y:S01]  /*ea40*/  F2FP.SATFINITE.E4M3.F32.PACK_AB_MERGE_C R33, R32, R33, R35 ;  /* 0x000000212021723e */ /* 0x000fe20004807023 */
[C---:B------:R-:W-:Y:S01]  /*ea50*/  FFMA.FTZ R39, R20.reuse, R27, -R39 ;  /* 0x0000001b14277223 */ /* 0x040fe20000010827 */
[----:B------:R-:W-:Y:S01]  /*ea60*/  FFMA.FTZ R20, R20, R37, R24 ;  /* 0x0000002514147223 */ /* 0x000fe20000010018 */
[----:B------:R-:W-:Y:S01]  /*ea70*/  FFMA.FTZ R21, R3, R42, R21 ;  /* 0x0000002a03157223 */ /* 0x000fe20000010015 */
[----:B------:R-:W-:-:S02]  /*ea80*/  F2FP.SATFINITE.E4M3.F32.PACK_AB_MERGE_C R27, R74, R71, RZ ;  /* 0x000000474a1b723e */ /* 0x000fc400048070ff */
[----:B------:R-:W-:Y:S02]  /*ea90*/  F2FP.SATFINITE.E4M3.F32.PACK_AB_MERGE_C R24, R61, R66, RZ ;  /* 0x000000423d18723e */ /* 0x000fe400048070ff */
        /* <DEDUP_REMOVED lines=8> */
.L_x_1849:
[----:B------:R-:W-:Y:S05]  /*eb20*/  BSYNC B1 ;  /* 0x0000000000017941 */ /* 0x000fea0003800000 */
.L_x_1848:
[----:B------:R-:W-:Y:S04]  /*eb30*/  BSSY B1, `(.L_x_1850) ;  /* 0x00000f9000017945 */ /* 0x000fe80003800000 */
[----:B------:R-:W-:Y:S05]  /*eb40*/  @P2 BRA `(.L_x_1851) ;  /* 0x0000000c00dc2947 */ /* 0x000fea0003800000 */
[----:B-----5:R-:W-:Y:S02]  /*eb50*/  SHF.R.U32.HI R3, RZ, 0x8, R28 ;  /* 0x00000008ff037819 */ /* 0x020fe4000001161c */
[----:B------:R-:W-:Y:S02]  /*eb60*/  SHF.R.U32.HI R21, RZ, 0x8, R30 ;  /* 0x00000008ff157819 */ /* 0x000fe4000001161e */
[----:B-1----:R-:W-:Y:S02]  /*eb70*/  LOP3.LUT R0, R28, 0xff, RZ, 0xc0, !PT ;  /* 0x000000ff1c007812 */ /* 0x002fe400078ec0ff */
[----:B------:R-:W-:Y:S02]  /*eb80*/  LOP3.LUT R3, R3, 0xff, RZ, 0xc0, !PT ;  /* 0x000000ff03037812 */ /* 0x000fe400078ec0ff */
[----:B------:R-:W-:Y:S02]  /*eb90*/  LEA.HI R26, R59, R214, RZ, 0x1c ;  /* 0x000000d63b1a7211 */ /* 0x000fe400078fe0ff */
[----:B------:R-:W-:-:S02]  /*eba0*/  LOP3.LUT R27, R21, 0xff, RZ, 0xc0, !PT ;  /* 0x000000ff151b7812 */ /* 0x000fc400078ec0ff */
[----:B------:R-:W-:Y:S02]  /*ebb0*/  PRMT R21, R3, 0x7604, R0 ;  /* 0x0000760403157816 */ /* 0x000fe40000000000 */
[----:B------:R-:W-:Y:S02]  /*ebc0*/  LOP3.LUT R24, R30, 0xff, RZ, 0xc0, !PT ;  /* 0x000000ff1e187812 */ /* 0x000fe400078ec0ff */
[----:B------:R-:W-:Y:S02]  /*ebd0*/  SHF.R.S32.HI R3, RZ, 0x1f, R26 ;  /* 0x0000001fff037819 */ /* 0x000fe4000001141a */
[----:B------:R-:W-:Y:S01]  /*ebe0*/  PRMT R37, R27, 0x7604, R24 ;  /* 0x000076041b257816 */ /* 0x000fe20000000018 */
[----:B------:R-:W-:Y:S01]  /*ebf0*/  IMAD.SHL.U32 R27, R26, 0x10, RZ ;  /* 0x000000101a1b7824 */ /* 0x000fe200078e00ff */
[----:B------:R-:W-:Y:S02]  /*ec00*/  LEA.HI R32, R3, R26, RZ, 0x3 ;  /* 0x0000001a03207211 */ /* 0x000fe400078f18ff */
[----:B------:R-:W-:-:S02]  /*ec10*/  SHF.R.U32.HI R24, RZ, 0x8, R31 ;  /* 0x00000008ff187819 */ /* 0x000fc4000001161f */
[----:B------:R-:W-:Y:S01]  /*ec20*/  LOP3.LUT R0, R204, 0x70, R27, 0xf8, !PT ;  /* 0x00000070cc007812 */ /* 0x000fe200078ef81b */
[----:B------:R-:W-:Y:S01]  /*ec30*/  IMAD.SHL.U32 R32, R32, 0x800, RZ ;  /* 0x0000080020207824 */ /* 0x000fe200078e00ff */
[----:B------:R-:W-:Y:S02]  /*ec40*/  SHF.R.U32.HI R33, RZ, 0x3, R204 ;  /* 0x00000003ff217819 */ /* 0x000fe400000116cc */
[----:B0-----:R-:W-:Y:S02]  /*ec50*/  SHF.R.U32.HI R25, RZ, 0x8, R29 ;  /* 0x00000008ff197819 */ /* 0x001fe4000001161d */
[----:B------:R-:W-:Y:S02]  /*ec60*/  LOP3.LUT R3, R31, 0xff, RZ, 0xc0, !PT ;  /* 0x000000ff1f037812 */ /* 0x000fe400078ec0ff */
[----:B------:R-:W-:Y:S02]  /*ec70*/  LOP3.LUT R24, R24, 0xff, RZ, 0xc0, !PT ;  /* 0x000000ff18187812 */ /* 0x000fe400078ec0ff */
[----:B------:R-:W-:-:S02]  /*ec80*/  LOP3.LUT R0, R0, R33, RZ, 0x3c, !PT ;  /* 0x0000002100007212 */ /* 0x000fc400078e3cff */
[----:B------:R-:W-:Y:S02]  /*ec90*/  LOP3.LUT R32, R32, 0xffffc000, RZ, 0xc0, !PT ;  /* 0xffffc00020207812 */ /* 0x000fe400078ec0ff */
[----:B------:R-:W-:Y:S02]  /*eca0*/  LOP3.LUT R20, R29, 0xff, RZ, 0xc0, !PT ;  /* 0x000000ff1d147812 */ /* 0x000fe400078ec0ff */
[----:B------:R-:W-:Y:S02]  /*ecb0*/  LOP3.LUT R25, R25, 0xff, RZ, 0xc0, !PT ;  /* 0x000000ff19197812 */ /* 0x000fe400078ec0ff */
[----:B------:R-:W-:Y:S02]  /*ecc0*/  SHF.R.U32.HI R26, RZ, 0x8, R4 ;  /* 0x00000008ff1a7819 */ /* 0x000fe40000011604 */
[----:B------:R-:W-:Y:S02]  /*ecd0*/  PRMT R38, R24, 0x7604, R3 ;  /* 0x0000760418267816 */ /* 0x000fe40000000003 */
[----:B------:R-:W-:-:S02]  /*ece0*/  IADD3 R3, R0, R32, R209 ;  /* 0x0000002000037210 */ /* 0x000fc40007ffe0d1 */
[----:B------:R-:W-:Y:S02]  /*ecf0*/  PRMT R20, R25, 0x7604, R20 ;  /* 0x0000760419147816 */ /* 0x000fe40000000014 */
[----:B------:R-:W-:Y:S01]  /*ed00*/  LOP3.LUT R25, R4, 0xff, RZ, 0xc0, !PT ;  /* 0x000000ff04197812 */ /* 0x000fe200078ec0ff */
[----:B------:R-:W-:Y:S01]  /*ed10*/  IMAD.IADD R0, R184, 0x1, R3 ;  /* 0x00000001b8007824 */ /* 0x000fe200078e0203 */
[----:B------:R-:W-:Y:S02]  /*ed20*/  LOP3.LUT R26, R26, 0xff, RZ, 0xc0, !PT ;  /* 0x000000ff1a1a7812 */ /* 0x000fe400078ec0ff */
[----:B------:R-:W-:Y:S02]  /*ed30*/  SHF.R.U32.HI R41, RZ, 0x8, R6 ;  /* 0x00000008ff297819 */ /* 0x000fe40000011606 */
[----:B------:R-:W-:Y:S01]  /*ed40*/  PRMT R43, R26, 0x7604, R25 ;  /* 0x000076041a2b7816 */ /* 0x000fe20000000019 */
[----:B------:R-:W-:Y:S01]  /*ed50*/  LDS.128 R32, [R0+0x18000] ;  /* 0x0180000000207984 */ /* 0x000fe20000000c00 */
[----:B------:R-:W-:-:S02]  /*ed60*/  SHF.R.U32.HI R40, RZ, 0x8, R5 ;  /* 0x00000008ff287819 */ /* 0x000fc40000011605 */
[----:B------:R-:W-:Y:S01]  /*ed70*/  SHF.R.U32.HI R53, RZ, 0x8, R7 ;  /* 0x00000008ff357819 */ /* 0x000fe20000011607 */
[----:B------:R-:W0:Y:S01]  /*ed80*/  LDS.128 R24, [R224+0x18000] ;  /* 0x01800000e0187984 */ /* 0x000e220000000c00 */
[----:B------:R-:W-:Y:S02]  /*ed90*/  LOP3.LUT R42, R41, 0xff, RZ, 0xc0, !PT ;  /* 0x000000ff292a7812 */ /* 0x000fe400078ec0ff */
[----:B------:R-:W-:Y:S02]  /*eda0*/  LOP3.LUT R39, R5, 0xff, RZ, 0xc0, !PT ;  /* 0x000000ff05277812 */ /* 0x000fe400078ec0ff */
[----:B------:R-:W-:Y:S02]  /*edb0*/  LOP3.LUT R52, R7, 0xff, RZ, 0xc0, !PT ;  /* 0x000000ff07347812 */ /* 0x000fe400078ec0ff */
[----:B------:R-:W-:Y:S02]  /*edc0*/  LOP3.LUT R40, R40, 0xff, RZ, 0xc0, !PT ;  /* 0x000000ff28287812 */ /* 0x000fe400078ec0ff */
[----:B------:R-:W-:-:S02]  /*edd0*/  LOP3.LUT R41, R53, 0xff, RZ, 0xc0, !PT ;  /* 0x000000ff35297812 */ /* 0x000fc400078ec0ff */
[----:B------:R-:W-:Y:S02]  /*ede0*/  LOP3.LUT R3, R6, 0xff, RZ, 0xc0, !PT ;  /* 0x000000ff06037812 */ /* 0x000fe400078ec0ff */
[----:B------:R-:W-:Y:S02]  /*edf0*/  PRMT R40, R40, 0x7604, R39 ;  /* 0x0000760428287816 */ /* 0x000fe40000000027 */
[----:B------:R-:W-:Y:S02]  /*ee00*/  SHF.R.U32.HI R54, RZ, 0x10, R29 ;  /* 0x00000010ff367819 */ /* 0x000fe4000001161d */
[----:B------:R-:W-:Y:S02]  /*ee10*/  PRMT R52, R41, 0x7604, R52 ;  /* 0x0000760429347816 */ /* 0x000fe40000000034 */
[----:B------:R-:W-:Y:S02]  /*ee20*/  SHF.R.U32.HI R39, RZ, 0x10, R31 ;  /* 0x00000010ff277819 */ /* 0x000fe4000001161f */
[----:B------:R-:W-:-:S02]  /*ee30*/  SHF.R.U32.HI R41, RZ, 0x10, R5 ;  /* 0x00000010ff297819 */ /* 0x000fc40000011605 */
[----:B------:R-:W-:Y:S01]  /*ee40*/  PRMT R53, R42, 0x7604, R3 ;  /* 0x000076042a357816 */ /* 0x000fe20000000003 */
[----:B------:R-:W-:Y:S01]  /*ee50*/  IMAD.U32 R3, R54, 0x10000, RZ ;  /* 0x0001000036037824 */ /* 0x000fe200078e00ff */
[----:B------:R-:W-:Y:S01]  /*ee60*/  SHF.R.U32.HI R57, RZ, 0x10, R7 ;  /* 0x00000010ff397819 */ /* 0x000fe20000011607 */
[----:B------:R-:W-:Y:S01]  /*ee70*/  IMAD.U32 R39, R39, 0x10000, RZ ;  /* 0x0001000027277824 */ /* 0x000fe200078e00ff */
[----:B------:R-:W-:Y:S02]  /*ee80*/  SHF.L.U32 R41, R41, 0x10, RZ ;  /* 0x0000001029297819 */ /* 0x000fe400000006ff */
[----:B------:R-:W-:Y:S01]  /*ee90*/  LOP3.LUT R21, R21, 0xff0000, R28, 0xf8, !PT ;  /* 0x00ff000015157812 */ /* 0x000fe200078ef81c */
[----:B------:R-:W-:Y:S01]  /*eea0*/  IMAD.U32 R57, R57, 0x10000, RZ ;  /* 0x0001000039397824 */ /* 0x000fe200078e00ff */
        /* <DEDUP_REMOVED lines=11> */
[----:B------:R-:W-:Y:S02]  /*ef60*/  LOP3.LUT R6, R21, 0xff000000, R6, 0xf8, !PT ;  /* 0xff00000015067812 */ /* 0x000fe400078ef806 */
[-C--:B0-----:R-:W-:Y:S02]  /*ef70*/  F2FP.F16.E4M3.UNPACK_B R30, R27.reuse ;  /* 0x0000001bff1e723e */ /* 0x081fe400020006ff */
[----:B------:R-:W-:-:S02]  /*ef80*/  F2FP.F16.E4M3.UNPACK_B R31, R27.H1 ;  /* 0x0000001bff1f723e */ /* 0x000fc400030006ff */
[-C--:B------:R-:W-:Y:S02]  /*ef90*/  F2FP.F16.E4M3.UNPACK_B R21, R24.reuse ;  /* 0x00000018ff15723e */ /* 0x080fe400020006ff */
[----:B------:R-:W-:Y:S02]  /*efa0*/  F2FP.F16.E4M3.UNPACK_B R27, R24.H1 ;  /* 0x00000018ff1b723e */ /* 0x000fe400030006ff */
[----:B------:R-:W-:Y:S02]  /*efb0*/  F2FP.F16.E4M3.UNPACK_B R54, R55 ;  /* 0x00000037ff36723e */ /* 0x000fe400020006ff */
[----:B------:R-:W-:Y:S02]  /*efc0*/  F2FP.F16.E4M3.UNPACK_B R29, R33 ;  /* 0x00000021ff1d723e */ /* 0x000fe400020006ff */
[----:B------:R-:W-:Y:S01]  /*efd0*/  F2FP.F16.E4M3.UNPACK_B R24, R41 ;  /* 0x00000029ff18723e */ /* 0x000fe200020006ff */
[----:B------:R-:W-:Y:S01]  /*efe0*/  HADD2.F32 R56, -RZ, R54.H0_H0 ;  /* 0x20000036ff387230 */ /* 0x000fe20000004100 */
[-C--:B------:R-:W-:Y:S01]  /*eff0*/  F2FP.F16.E4M3.UNPACK_B R20, R25.reuse ;  /* 0x00000019ff14723e */ /* 0x080fe200020006ff */
[----:B------:R-:W-:Y:S01]  /*f000*/  HADD2.F32 R5, -RZ, R29.H0_H0 ;  /* 0x2000001dff057230 */ /* 0x000fe20000004100 */
[--C-:B------:R-:W-:Y:S01]  /*f010*/  LOP3.LUT R43, R43, 0xff0000, R4.reuse, 0xf8, !PT ;  /* 0x00ff00002b2b7812 */ /* 0x100fe200078ef804 */
[----:B------:R-:W-:Y:S01]  /*f020*/  HADD2.F32 R42, -RZ, R24.H0_H0 ;  /* 0x20000018ff2a7230 */ /* 0x000fe20000004100 */
[----:B------:R-:W-:Y:S01]  /*f030*/  F2FP.F16.E4M3.UNPACK_B R28, R25.H1 ;  /* 0x00000019ff1c723e */ /* 0x000fe200030006ff */
[----:B------:R-:W-:Y:S01]  /*f040*/  HADD2.F32 R25, -RZ, R20.H0_H0 ;  /* 0x20000014ff197230 */ /* 0x000fe20000004100 */
[----:B------:R-:W-:Y:S01]  /*f050*/  LOP3.LUT R53, R43, 0xff000000, R4, 0xf8, !PT ;  /* 0xff0000002b357812 */ /* 0x000fe200078ef804 */
[C---:B------:R-:W-:Y:S01]  /*f060*/  FMUL.FTZ R60, R5.reuse, R56 ;  /* 0x00000038053c7220 */ /* 0x040fe20000410000 */
[----:B------:R-:W-:Y:S01]  /*f070*/  F2FP.F16.E4M3.UNPACK_B R37, R33.H1 ;  /* 0x00000021ff25723e */ /* 0x000fe200030006ff */
[-C--:B------:R-:W-:Y:S01]  /*f080*/  FMUL.FTZ R43, R5, R42.reuse ;  /* 0x0000002a052b7220 */ /* 0x080fe20000410000 */
[----:B------:R-:W-:Y:S01]  /*f090*/  F2FP.F16.E4M3.UNPACK_B R55, R55.H1 ;  /* 0x00000037ff37723e */ /* 0x000fe200030006ff */
[C---:B------:R-:W-:Y:S01]  /*f0a0*/  FFMA.FTZ R5, R25.reuse, R42, -R60 ;  /* 0x0000002a19057223 */ /* 0x040fe2000001083c */
[----:B------:R-:W-:Y:S01]  /*f0b0*/  F2FP.F16.E4M3.UNPACK_B R41, R41.H1 ;  /* 0x00000029ff29723e */ /* 0x000fe200030006ff */
[----:B------:R-:W-:Y:S01]  /*f0c0*/  FFMA.FTZ R25, R25, R56, R43 ;  /* 0x0000003819197223 */ /* 0x000fe2000001002b */
[----:B------:R-:W-:Y:S01]  /*f0d0*/  LOP3.LUT R58, R57, 0xff000000, R7, 0xf8, !PT ;  /* 0xff000000393a7812 */ /* 0x000fe200078ef807 */
[----:B------:R-:W-:Y:S01]  /*f0e0*/  HADD2.F32 R57, -RZ, R54.H1_H1 ;  /* 0x30000036ff397230 */ /* 0x000fe20000004100 */
[-C--:B------:R-:W-:Y:S01]  /*f0f0*/  F2FP.F16.E4M3.UNPACK_B R38, R35.reuse ;  /* 0x00000023ff26723e */ /* 0x080fe200020006ff */
[----:B------:R-:W-:Y:S01]  /*f100*/  HADD2.F32 R54, -RZ, R55.H0_H0 ;  /* 0x20000037ff367230 */ /* 0x000fe20000004100 */
[----:B------:R-:W-:Y:S01]  /*f110*/  F2FP.F16.E4M3.UNPACK_B R39, R35.H1 ;  /* 0x00000023ff27723e */ /* 0x000fe200030006ff */
[----:B------:R-:W-:Y:S01]  /*f120*/  HADD2.F32 R43, -RZ, R24.H1_H1 ;  /* 0x30000018ff2b7230 */ /* 0x000fe20000004100 */
[-C--:B------:R-:W-:Y:S01]  /*f130*/  F2FP.F16.E4M3.UNPACK_B R7, R34.reuse ;  /* 0x00000022ff07723e */ /* 0x080fe200020006ff */
[----:B------:R-:W-:Y:S01]  /*f140*/  HADD2.F32 R24, -RZ, R20.H1_H1 ;  /* 0x30000014ff187230 */ /* 0x000fe20000004100 */
[----:B------:R-:W-:Y:S01]  /*f150*/  F2FP.F16.E4M3.UNPACK_B R35, R34.H1 ;  /* 0x00000022ff23723e */ /* 0x000fe200030006ff */
[----:B------:R-:W-:Y:S01]  /*f160*/  HADD2.F32 R34, -RZ, R37.H0_H0 ;  /* 0x20000025ff227230 */ /* 0x000fe20000004100 */
[-C--:B------:R-:W-:Y:S01]  /*f170*/  F2FP.F16.E4M3.UNPACK_B R33, R32.reuse ;  /* 0x00000020ff21723e */ /* 0x080fe200020006ff */
[----:B------:R-:W-:Y:S01]  /*f180*/  HADD2.F32 R42, -RZ, R41.H0_H0 ;  /* 0x20000029ff2a7230 */ /* 0x000fe20000004100 */
[----:B------:R-:W-:Y:S01]  /*f190*/  F2FP.F16.E4M3.UNPACK_B R32, R32.H1 ;  /* 0x00000020ff20723e */ /* 0x000fe200030006ff */
[----:B------:R-:W-:-:S02]  /*f1a0*/  HADD2.F32 R20, -RZ, R29.H1_H1 ;  /* 0x3000001dff147230 */ /* 0x000fc40000004100 */
[C---:B------:R-:W-:Y:S01]  /*f1b0*/  FMUL.FTZ R60, R34.reuse, R54 ;  /* 0x00000036223c7220 */ /* 0x040fe20000410000 */
[----:B------:R-:W-:Y:S02]  /*f1c0*/  HADD2.F32 R29, -RZ, R28.H0_H0 ;  /* 0x2000001cff1d7230 */ /* 0x000fe40000004100 */
[-C--:B------:R-:W-:Y:S01]  /*f1d0*/  FMUL.FTZ R63, R34, R42.reuse ;  /* 0x0000002a223f7220 */ /* 0x080fe20000410000 */
[----:B------:R-:W-:Y:S02]  /*f1e0*/  HADD2.F32 R55, -RZ, R55.H1_H1 ;  /* 0x30000037ff377230 */ /* 0x000fe40000004100 */
[C---:B------:R-:W-:Y:S01]  /*f1f0*/  FMUL.FTZ R61, R20.reuse, R57 ;  /* 0x00000039143d7220 */ /* 0x040fe20000410000 */
[----:B------:R-:W-:Y:S01]  /*f200*/  FMUL.FTZ R56, R20, R43 ;  /* 0x0000002b14387220 */ /* 0x000fe20000410000 */
[C---:B------:R-:W-:Y:S01]  /*f210*/  FFMA.FTZ R60, R29.reuse, R42, -R60 ;  /* 0x0000002a1d3c7223 */ /* 0x040fe2000001083c */
[----:B------:R-:W-:Y:S01]  /*f220*/  F2FP.F16.E4M3.UNPACK_B R42, R52 ;  /* 0x00000034ff2a723e */ /* 0x000fe200020006ff */
[----:B------:R-:W-:Y:S01]  /*f230*/  FFMA.FTZ R63, R29, R54, R63 ;  /* 0x000000361d3f7223 */ /* 0x000fe2000001003f */
[----:B------:R-:W-:Y:S01]  /*f240*/  F2FP.F16.E4M3.UNPACK_B R54, R58 ;  /* 0x0000003aff36723e */ /* 0x000fe200020006ff */
[----:B------:R-:W-:-:S02]  /*f250*/  HADD2.F32 R37, -RZ, R37.H1_H1 ;  /* 0x30000025ff257230 */ /* 0x000fc40000004100 */
[C---:B------:R-:W-:Y:S01]  /*f260*/  FFMA.FTZ R20, R24.reuse, R43, -R61 ;  /* 0x0000002b18147223 */ /* 0x040fe2000001083d */
[----:B------:R-:W-:Y:S02]  /*f270*/  HADD2.F32 R41, -RZ, R41.H1_H1 ;  /* 0x30000029ff297230 */ /* 0x000fe40000004100 */
[----:B------:R-:W-:Y:S01]  /*f280*/  FFMA.FTZ R24, R24, R57, R56 ;  /* 0x0000003918187223 */ /* 0x000fe20000010038 */
[----:B------:R-:W-:Y:S02]  /*f290*/  HADD2.F32 R34, -RZ, R38.H0_H0 ;  /* 0x20000026ff227230 */ /* 0x000fe40000004100 */
[C---:B------:R-:W-:Y:S01]  /*f2a0*/  FMUL.FTZ R57, R37.reuse, R55 ;  /* 0x0000003725397220 */ /* 0x040fe20000410000 */
[----:B------:R-:W-:Y:S02]  /*f2b0*/  HADD2.F32 R43, -RZ, R42.H0_H0 ;  /* 0x2000002aff2b7230 */ /* 0x000fe40000004100 */
[----:B------:R-:W-:Y:S01]  /*f2c0*/  FMUL.FTZ R62, R37, R41 ;  /* 0x00000029253e7220 */ /* 0x000fe20000410000 */
[----:B------:R-:W-:Y:S01]  /*f2d0*/  HADD2.F32 R28, -RZ, R28.H1_H1 ;  /* 0x3000001cff1c7230 */ /* 0x000fe20000004100 */
[----:B------:R-:W-:Y:S01]  /*f2e0*/  F2FP.F16.E4M3.UNPACK_B R58, R58.H1 ;  /* 0x0000003aff3a723e */ /* 0x000fe200030006ff */
[----:B------:R-:W-:-:S02]  /*f2f0*/  HADD2.F32 R56, -RZ, R54.H0_H0 ;  /* 0x20000036ff387230 */ /* 0x000fc40000004100 */
[----:B------:R-:W-:Y:S01]  /*f300*/  FMUL.FTZ R37, R34, R43 ;  /* 0x0000002b22257220 */ /* 0x000fe20000410000 */
[----:B------:R-:W-:Y:S02]  /*f310*/  HADD2.F32 R29, -RZ, R30.H0_H0 ;  /* 0x2000001eff1d7230 */ /* 0x000fe40000004100 */
[----:B------:R-:W-:Y:S01]  /*f320*/  FFMA.FTZ R57, R28, R41, -R57 ;  /* 0x000000291c397223 */ /* 0x000fe20000010839 */
[----:B------:R-:W-:Y:S02]  /*f330*/  HADD2.F32 R41, -RZ, R54.H1_H1 ;  /* 0x30000036ff297230 */ /* 0x000fe40000004100 */
[----:B------:R-:W-:Y:S01]  /*f340*/  FMUL.FTZ R64, R34, R56 ;  /* 0x0000003822407220 */ /* 0x000fe20000410000 */
[----:B------:R-:W-:Y:S01]  /*f350*/  F2FP.F16.E4M3.UNPACK_B R52, R52.H1 ;  /* 0x00000034ff34723e */ /* 0x000fe200030006ff */
[----:B------:R-:W-:Y:S02]  /*f360*/  HADD2.F32 R38, -RZ, R38.H1_H1 ;  /* 0x30000026ff267230 */ /* 0x000fe40000004100 */
[----:B------:R-:W-:Y:S01]  /*f370*/  FFMA.FTZ R56, R29, R56, R37 ;  /* 0x000000381d387223 */ /* 0x000fe20000010025 */
[----:B------:R-:W-:-:S02]  /*f380*/  HADD2.F32 R37, -RZ, R42.H1_H1 ;  /* 0x3000002aff257230 */ /* 0x000fc40000004100 */
[----:B------:R-:W-:Y:S01]  /*f390*/  FFMA.FTZ R64, R29, R43, -R64 ;  /* 0x0000002b1d407223 */ /* 0x000fe20000010840 */
[----:B------:R-:W-:Y:S02]  /*f3a0*/  HADD2.F32 R30, -RZ, R30.H1_H1 ;  /* 0x3000001eff1e7230 */ /* 0x000fe40000004100 */
[C---:B------:R-:W-:Y:S01]  /*f3b0*/  FMUL.FTZ R43, R38.reuse, R41 ;  /* 0x00000029262b7220 */ /* 0x040fe20000410000 */
[----:B------:R-:W-:Y:S02]  /*f3c0*/  HADD2.F32 R42, -RZ, R58.H0_H0 ;  /* 0x2000003aff2a7230 */ /* 0x000fe40000004100 */
[----:B------:R-:W-:Y:S01]  /*f3d0*/  FMUL.FTZ R38, R38, R37 ;  /* 0x0000002526267220 */ /* 0x000fe20000410000 */
[----:B------:R-:W-:Y:S02]  /*f3e0*/  HADD2.F32 R29, -RZ, R39.H0_H0 ;  /* 0x20000027ff1d7230 */ /* 0x000fe40000004100 */
[----:B------:R-:W-:Y:S01]  /*f3f0*/  FFMA.FTZ R62, R28, R55, R62 ;  /* 0x000000371c3e7223 */ /* 0x000fe2000001003e */
[----:B------:R-:W-:-:S02]  /*f400*/  HADD2.F32 R34, -RZ, R52.H0_H0 ;  /* 0x20000034ff227230 */ /* 0x000fc40000004100 */
[C---:B------:R-:W-:Y:S01]  /*f410*/  FFMA.FTZ R55, R30.reuse, R37, -R43 ;  /* 0x000000251e377223 */ /* 0x040fe2000001082b */
[----:B------:R-:W-:Y:S02]  /*f420*/  HADD2.F32 R28, -RZ, R31.H0_H0 ;  /* 0x2000001fff1c7230 */ /* 0x000fe40000004100 */
[C---:B------:R-:W-:Y:S01]  /*f430*/  FMUL.FTZ R65, R29.reuse, R42 ;  /* 0x0000002a1d417220 */ /* 0x040fe20000410000 */
[----:B------:R-:W-:Y:S01]  /*f440*/  F2FP.F16.E4M3.UNPACK_B R37, R53.H1 ;  /* 0x00000035ff25723e */ /* 0x000fe200030006ff */
[----:B------:R-:W-:Y:S01]  /*f450*/  FMUL.FTZ R29, R29, R34 ;  /* 0x000000221d1d7220 */ /* 0x000fe20000410000 */
[----:B------:R-:W-:Y:S01]  /*f460*/  FFMA.FTZ R61, R30, R41, R38 ;  /* 0x000000291e3d7223 */ /* 0x000fe20000010026 */
[----:B------:R-:W-:Y:S01]  /*f470*/  F2FP.F16.E4M3.UNPACK_B R30, R40.H1 ;  /* 0x00000028ff1e723e */ /* 0x000fe200030006ff */
[----:B------:R-:W-:Y:S02]  /*f480*/  HADD2.F32 R52, -RZ, R52.H1_H1 ;  /* 0x30000034ff347230 */ /* 0x000fe40000004100 */
[----:B------:R-:W-:Y:S01]  /*f490*/  FFMA.FTZ R66, R28, R42, R29 ;  /* 0x0000002a1c427223 */ /* 0x000fe2000001001d */
[----:B------:R-:W-:-:S02]  /*f4a0*/  HADD2.F32 R58, -RZ, R58.H1_H1 ;  /* 0x3000003aff3a7230 */ /* 0x000fc40000004100 */
[----:B------:R-:W-:Y:S01]  /*f4b0*/  FFMA.FTZ R65, R28, R34, -R65 ;  /* 0x000000221c417223 */ /* 0x000fe20000010841 */
[----:B------:R-:W-:Y:S01]  /*f4c0*/  HADD2.F32 R39, -RZ, R39.H1_H1 ;  /* 0x30000027ff277230 */ /* 0x000fe20000004100 */
[----:B------:R-:W-:Y:S01]  /*f4d0*/  F2FP.F16.E4M3.UNPACK_B R53, R53 ;  /* 0x00000035ff35723e */ /* 0x000fe200020006ff */
[----:B------:R-:W-:Y:S01]  /*f4e0*/  HADD2.F32 R38, -RZ, R37.H0_H0 ;  /* 0x20000025ff267230 */ /* 0x000fe20000004100 */
[----:B------:R-:W-:Y:S01]  /*f4f0*/  F2FP.F16.E4M3.UNPACK_B R40, R40 ;  /* 0x00000028ff28723e */ /* 0x000fe200020006ff */
[----:B------:R-:W-:Y:S02]  /*f500*/  HADD2.F32 R29, -RZ, R32.H0_H0 ;  /* 0x20000020ff1d7230 */ /* 0x000fe40000004100 */
[C---:B------:R-:W-:Y:S01]  /*f510*/  FMUL.FTZ R42, R39.reuse, R58 ;  /* 0x0000003a272a7220 */ /* 0x040fe20000410000 */
[----:B------:R-:W-:Y:S02]  /*f520*/  HADD2.F32 R34, -RZ, R30.H0_H0 ;  /* 0x2000001eff227230 */ /* 0x000fe40000004100 */
[----:B------:R-:W-:Y:S01]  /*f530*/  FMUL.FTZ R41, R39, R52 ;  /* 0x0000003427297220 */ /* 0x000fe20000410000 */
[----:B------:R-:W-:-:S02]  /*f540*/  HADD2.F32 R28, -RZ, R27.H0_H0 ;  /* 0x2000001bff1c7230 */ /* 0x000fc40000004100 */
[C---:B------:R-:W-:Y:S01]  /*f550*/  FMUL.FTZ R39, R29.reuse, R38 ;  /* 0x000000261d277220 */ /* 0x040fe20000410000 */
[----:B------:R-:W-:Y:S02]  /*f560*/  HADD2.F32 R31, -RZ, R31.H1_H1 ;  /* 0x3000001fff1f7230 */ /* 0x000fe40000004100 */
[-C--:B------:R-:W-:Y:S01]  /*f570*/  FMUL.FTZ R29, R29, R34.reuse ;  /* 0x000000221d1d7220 */ /* 0x080fe20000410000 */
[----:B------:R-:W-:Y:S02]  /*f580*/  HADD2.F32 R37, -RZ, R37.H1_H1 ;  /* 0x30000025ff257230 */ /* 0x000fe40000004100 */
[----:B------:R-:W-:Y:S01]  /*f590*/  FFMA.FTZ R39, R28, R34, -R39 ;  /* 0x000000221c277223 */ /* 0x000fe20000010827 */
[----:B------:R-:W-:Y:S02]  /*f5a0*/  HADD2.F32 R32, -RZ, R32.H1_H1 ;  /* 0x30000020ff207230 */ /* 0x000fe40000004100 */
[----:B------:R-:W-:Y:S01]  /*f5b0*/  FFMA.FTZ R67, R31, R58, R41 ;  /* 0x0000003a1f437223 */ /* 0x000fe20000010029 */
[----:B------:R-:W-:-:S02]  /*f5c0*/  HADD2.F32 R30, -RZ, R30.H1_H1 ;  /* 0x3000001eff1e7230 */ /* 0x000fc40000004100 */
[----:B------:R-:W-:Y:S01]  /*f5d0*/  FFMA.FTZ R68, R31, R52, -R42 ;  /* 0x000000341f447223 */ /* 0x000fe2000001082a */
[----:B------:R-:W-:Y:S02]  /*f5e0*/  HADD2.F32 R27, -RZ, R27.H1_H1 ;  /* 0x3000001bff1b7230 */ /* 0x000fe40000004100 */
[-C--:B------:R-:W-:Y:S01]  /*f5f0*/  FMUL.FTZ R34, R32, R37.reuse ;  /* 0x0000002520227220 */ /* 0x080fe20000410000 */
[----:B------:R-:W-:Y:S01]  /*f600*/  FFMA.FTZ R41, R28, R38, R29 ;  /* 0x000000261c297223 */ /* 0x000fe2000001001d */
[-C--:B------:R-:W-:Y:S01]  /*f610*/  FMUL.FTZ R32, R32, R30.reuse ;  /* 0x0000001e20207220 */ /* 0x080fe20000410000 */
[----:B------:R-:W-:Y:S02]  /*f620*/  HADD2.F32 R31, -RZ, R53.H0_H0 ;  /* 0x20000035ff1f7230 */ /* 0x000fe40000004100 */
[C---:B------:R-:W-:Y:S01]  /*f630*/  FFMA.FTZ R42, R27.reuse, R30, -R34 ;  /* 0x0000001e1b2a7223 */ /* 0x040fe20000010822 */
[----:B------:R-:W-:Y:S02]  /*f640*/  HADD2.F32 R28, -RZ, R33.H0_H0 ;  /* 0x20000021ff1c7230 */ /* 0x000fe40000004100 */
[----:B------:R-:W-:Y:S01]  /*f650*/  FFMA.FTZ R52, R27, R37, R32 ;  /* 0x000000251b347223 */ /* 0x000fe20000010020 */
[----:B------:R-:W-:Y:S01]  /*f660*/  HADD2.F32 R29, -RZ, R40.H0_H0 ;  /* 0x20000028ff1d7230 */ /* 0x000fe20000004100 */
[----:B------:R-:W-:Y:S01]  /*f670*/  F2FP.F16.E4M3.UNPACK_B R4, R26 ;  /* 0x0000001aff04723e */ /* 0x000fe200020006ff */
[----:B------:R-:W-:-:S02]  /*f680*/  HADD2.F32 R27, -RZ, R21.H0_H0 ;  /* 0x20000015ff1b7230 */ /* 0x000fc40000004100 */
[C---:B------:R-:W-:Y:S01]  /*f690*/  FMUL.FTZ R32, R28.reuse, R31 ;  /* 0x0000001f1c207220 */ /* 0x040fe20000410000 */
[----:B------:R-:W-:Y:S02]  /*f6a0*/  HADD2.F32 R30, -RZ, R53.H1_H1 ;  /* 0x30000035ff1e7230 */ /* 0x000fe40000004100 */
[-C--:B------:R-:W-:Y:S01]  /*f6b0*/  FMUL.FTZ R28, R28, R29.reuse ;  /* 0x0000001d1c1c7220 */ /* 0x080fe20000410000 */
        /* <DEDUP_REMOVED lines=8> */
[----:B------:R-:W-:Y:S01]  /*f740*/  FMUL.FTZ R37, R33, R40 ;  /* 0x0000002821257220 */ /* 0x000fe20000410000 */
[----:B------:R-:W-:Y:S01]  /*f750*/  F2FP.F16.E4M3.UNPACK_B R26, R26.H1 ;  /* 0x0000001aff1a723e */ /* 0x000fe200030006ff */
[----:B------:R-:W-:Y:S01]  /*f760*/  FFMA.FTZ R33, R21, R40, -R32 ;  /* 0x0000002815217223 */ /* 0x000fe20000010820 */
[----:B------:R-:W-:-:S02]  /*f770*/  HADD2.F32 R32, -RZ, R29.H0_H0 ;  /* 0x2000001dff207230 */ /* 0x000fc40000004100 */
[----:B------:R-:W-:Y:S01]  /*f780*/  FFMA.FTZ R38, R21, R30, R37 ;  /* 0x0000001e15267223 */ /* 0x000fe20000010025 */
[----:B------:R-:W-:Y:S01]  /*f790*/  HADD2.F32 R27, -RZ, R35.H0_H0 ;  /* 0x20000023ff1b7230 */ /* 0x000fe20000004100 */
[----:B------:R-:W-:Y:S01]  /*f7a0*/  F2FP.F16.E4M3.UNPACK_B R3, R3 ;  /* 0x00000003ff03723e */ /* 0x000fe200020006ff */
[----:B------:R-:W-:Y:S01]  /*f7b0*/  HADD2.F32 R30, -RZ, R28.H0_H0 ;  /* 0x2000001cff1e7230 */ /* 0x000fe20000004100 */
[----:B------:R-:W-:Y:S01]  /*f7c0*/  F2FP.SATFINITE.E4M3.F32.PACK_AB_MERGE_C R57, R57, R60, RZ ;  /* 0x0000003c3939723e */ /* 0x000fe200048070ff */
[----:B------:R-:W-:Y:S02]  /*f7d0*/  HADD2.F32 R29, -RZ, R29.H1_H1 ;  /* 0x3000001dff1d7230 */ /* 0x000fe40000004100 */
[C---:B------:R-:W-:Y:S01]  /*f7e0*/  FMUL.FTZ R40, R27.reuse, R32 ;  /* 0x000000201b287220 */ /* 0x040fe20000410000 */
[----:B------:R-:W-:Y:S02]  /*f7f0*/  HADD2.F32 R35, -RZ, R35.H1_H1 ;  /* 0x30000023ff237230 */ /* 0x000fe40000004100 */
[----:B------:R-:W-:Y:S01]  /*f800*/  FMUL.FTZ R54, R27, R30 ;  /* 0x0000001e1b367220 */ /* 0x000fe20000410000 */
[----:B------:R-:W-:Y:S01]  /*f810*/  HADD2.F32 R21, -RZ, R26.H0_H0 ;  /* 0x2000001aff157230 */ /* 0x000fe20000004100 */
[----:B------:R-:W-:Y:S01]  /*f820*/  F2FP.F16.E4M3.UNPACK_B R27, R6 ;  /* 0x00000006ff1b723e */ /* 0x000fe200020006ff */
[----:B------:R-:W-:-:S02]  /*f830*/  HADD2.F32 R28, -RZ, R28.H1_H1 ;  /* 0x3000001cff1c7230 */ /* 0x000fc40000004100 */
[----:B------:R-:W-:Y:S01]  /*f840*/  FMUL.FTZ R37, R35, R29 ;  /* 0x0000001d23257220 */ /* 0x000fe20000410000 */
[----:B------:R-:W-:Y:S02]  /*f850*/  HADD2.F32 R26, -RZ, R26.H1_H1 ;  /* 0x3000001aff1a7230 */ /* 0x000fe40000004100 */
[----:B------:R-:W-:Y:S01]  /*f860*/  FFMA.FTZ R40, R21, R30, -R40 ;  /* 0x0000001e15287223 */ /* 0x000fe20000010828 */
[--C-:B------:R-:W-:Y:S02]  /*f870*/  HADD2.F32 R6, -RZ, R7.reuse.H0_H0 ;  /* 0x20000007ff067230 */ /* 0x100fe40000004100 */
[-C--:B------:R-:W-:Y:S01]  /*f880*/  FMUL.FTZ R30, R35, R28.reuse ;  /* 0x0000001c231e7220 */ /* 0x080fe20000410000 */
[----:B------:R-:W-:Y:S02]  /*f890*/  HADD2.F32 R7, -RZ, R7.H1_H1 ;  /* 0x30000007ff077230 */ /* 0x000fe40000004100 */
[----:B------:R-:W-:Y:S01]  /*f8a0*/  FFMA.FTZ R37, R26, R28, -R37 ;  /* 0x0000001c1a257223 */ /* 0x000fe20000010825 */
[----:B------:R-:W-:-:S02]  /*f8b0*/  HADD2.F32 R28, -RZ, R27.H0_H0 ;  /* 0x2000001bff1c7230 */ /* 0x000fc40000004100 */
[----:B------:R-:W-:Y:S01]  /*f8c0*/  FFMA.FTZ R43, R26, R29, R30 ;  /* 0x0000001d1a2b7223 */ /* 0x000fe2000001001e */
[----:B------:R-:W-:Y:S02]  /*f8d0*/  HADD2.F32 R27, -RZ, R27.H1_H1 ;  /* 0x3000001bff1b7230 */ /* 0x000fe40000004100 */
[----:B------:R-:W-:Y:S01]  /*f8e0*/  FFMA.FTZ R54, R21, R32, R54 ;  /* 0x0000002015367223 */ /* 0x000fe20000010036 */
[--C-:B------:R-:W-:Y:S02]  /*f8f0*/  HADD2.F32 R26, -RZ, R3.reuse.H1_H1 ;  /* 0x30000003ff1a7230 */ /* 0x100fe40000004100 */
[----:B------:R-:W-:Y:S01]  /*f900*/  FMUL.FTZ R30, R6, R28 ;  /* 0x0000001c061e7220 */ /* 0x000fe20000410000 */
[----:B------:R-:W-:Y:S02]  /*f910*/  HADD2.F32 R21, -RZ, R3.H0_H0 ;  /* 0x20000003ff157230 */ /* 0x000fe40000004100 */
[----:B------:R-:W-:Y:S01]  /*f920*/  FMUL.FTZ R35, R7, R27 ;  /* 0x0000001b07237220 */ /* 0x000fe20000410000 */
[----:B------:R-:W-:-:S02]  /*f930*/  HADD2.F32 R3, -RZ, R4.H0_H0 ;  /* 0x20000004ff037230 */ /* 0x000fc40000004100 */
[-C--:B------:R-:W-:Y:S01]  /*f940*/  FMUL.FTZ R32, R7, R26.reuse ;  /* 0x0000001a07207220 */ /* 0x080fe20000410000 */
[----:B------:R-:W-:Y:S02]  /*f950*/  HADD2.F32 R4, -RZ, R4.H1_H1 ;  /* 0x30000004ff047230 */ /* 0x000fe40000004100 */
[----:B------:R-:W-:Y:S01]  /*f960*/  FMUL.FTZ R29, R6, R21 ;  /* 0x00000015061d7220 */ /* 0x000fe20000410000 */
[----:B------:R-:W-:Y:S01]  /*f970*/  F2FP.SATFINITE.E4M3.F32.PACK_AB_MERGE_C R7, R68, R65, RZ ;  /* 0x000000414407723e */ /* 0x000fe200048070ff */
[C---:B------:R-:W-:Y:S01]  /*f980*/  FFMA.FTZ R6, R3.reuse, R21, -R30 ;  /* 0x0000001503067223 */ /* 0x040fe2000001081e */
[----:B------:R-:W-:Y:S01]  /*f990*/  F2FP.SATFINITE.E4M3.F32.PACK_AB_MERGE_C R62, R62, R63, RZ ;  /* 0x0000003f3e3e723e */ /* 0x000fe200048070ff */
[C---:B------:R-:W-:Y:S01]  /*f9a0*/  FFMA.FTZ R35, R4.reuse, R26, -R35 ;  /* 0x0000001a04237223 */ /* 0x040fe20000010823 */
[----:B------:R-:W-:Y:S01]  /*f9b0*/  FFMA.FTZ R26, R4, R27, R32 ;  /* 0x0000001b041a7223 */ /* 0x000fe20000010020 */
[----:B------:R-:W-:Y:S01]  /*f9c0*/  FFMA.FTZ R29, R3, R28, R29 ;  /* 0x0000001c031d7223 */ /* 0x000fe2000001001d */
[----:B------:R-:W-:-:S02]  /*f9d0*/  F2FP.SATFINITE.E4M3.F32.PACK_AB_MERGE_C R4, R42, R39, RZ ;  /* 0x000000272a04723e */ /* 0x000fc400048070ff */
[----:B------:R-:W-:Y:S02]  /*f9e0*/  F2FP.SATFINITE.E4M3.F32.PACK_AB_MERGE_C R37, R37, R40, RZ ;  /* 0x000000282525723e */ /* 0x000fe400048070ff */
[----:B------:R-:W-:Y:S02]  /*f9f0*/  F2FP.SATFINITE.E4M3.F32.PACK_AB_MERGE_C R27, R67, R66, RZ ;  /* 0x00000042431b723e */ /* 0x000fe400048070ff */
[----:B------:R-:W-:Y:S02]  /*fa00*/  F2FP.SATFINITE.E4M3.F32.PACK_AB_MERGE_C R41, R52, R41, RZ ;  /* 0x000000293429723e */ /* 0x000fe400048070ff */
[----:B------:R-:W-:Y:S02]  /*fa10*/  F2FP.SATFINITE.E4M3.F32.PACK_AB_MERGE_C R43, R43, R54, RZ ;  /* 0x000000362b2b723e */ /* 0x000fe400048070ff */
[----:B------:R-:W-:Y:S02]  /*fa20*/  F2FP.SATFINITE.E4M3.F32.PACK_AB_MERGE_C R5, R20, R5, R57 ;  /* 0x000000051405723e */ /* 0x000fe40004807039 */
        /* <DEDUP_REMOVED lines=9> */
.L_x_1851:
[----:B------:R-:W-:Y:S05]  /*fac0*/  BSYNC B1 ;  /* 0x0000000000017941 */ /* 0x000fea0003800000 */
.L_x_1850:
[----:B------:R-:W-:Y:S04]  /*fad0*/  BSSY B1, `(.L_x_1852) ;  /* 0x0000102000017945 */ /* 0x000fe80003800000 */
[----:B------:R-:W-:Y:S05]  /*fae0*/  @P1 BRA `(.L_x_1853) ;  /* 0x0000001000001947 */ /* 0x000fea0003800000 */
[----:B012---:R-:W2:Y:S01]  /*faf0*/  LDL R25, [R1+0x10] ;  /* 0x0000100001197983 */ /* 0x007ea20000100800 */
[----:B------:R-:W-:Y:S02]  /*fb00*/  SHF.R.U32.HI R0, RZ, 0x8, R44 ;  /* 0x00000008ff007819 */ /* 0x000fe4000001162c */
[----:B-----5:R-:W-:Y:S02]  /*fb10*/  LEA.HI R7, R59, R214, RZ, 0x1c ;  /* 0x000000d63b077211 */ /* 0x020fe400078fe0ff */
[----:B------:R-:W-:Y:S02]  /*fb20*/  LOP3.LUT R3, R44, 0xff, RZ, 0xc0, !PT ;  /* 0x000000ff2c037812 */ /* 0x000fe400078ec0ff */
[----:B------:R-:W-:Y:S01]  /*fb30*/  LOP3.LUT R0, R0, 0xff, RZ, 0xc0, !PT ;  /* 0x000000ff00007812 */ /* 0x000fe200078ec0ff */
[----:B------:R-:W-:Y:S01]  /*fb40*/  IMAD.SHL.U32 R26, R7, 0x10, RZ ;  /* 0x00000010071a7824 */ /* 0x000fe200078e00ff */
[----:B------:R-:W-:Y:S02]  /*fb50*/  SHF.R.S32.HI R24, RZ, 0x1f, R7 ;  /* 0x0000001fff187819 */ /* 0x000fe40000011407 */
[----:B------:R-:W-:-:S02]  /*fb60*/  SHF.R.U32.HI R4, RZ, 0x8, R45 ;  /* 0x00000008ff047819 */ /* 0x000fc4000001162d */
[----:B------:R-:W-:Y:S02]  /*fb70*/  PRMT R20, R0, 0x7604, R3 ;  /* 0x0000760400147816 */ /* 0x000fe40000000003 */
[----:B------:R-:W-:Y:S02]  /*fb80*/  LEA.HI R21, R24, R7, RZ, 0x3 ;  /* 0x0000000718157211 */ /* 0x000fe400078f18ff */
[----:B------:R-:W-:Y:S02]  /*fb90*/  SHF.R.U32.HI R0, RZ, 0x8, R46 ;  /* 0x00000008ff007819 */ /* 0x000fe4000001162e */
[----:B------:R-:W-:Y:S01]  /*fba0*/  LOP3.LUT R5, R45, 0xff, RZ, 0xc0, !PT ;  /* 0x000000ff2d057812 */ /* 0x000fe200078ec0ff */
[----:B------:R-:W-:Y:S01]  /*fbb0*/  IMAD.SHL.U32 R21, R21, 0x800, RZ ;  /* 0x0000080015157824 */ /* 0x000fe200078e00ff */
[----:B------:R-:W-:Y:S02]  /*fbc0*/  LOP3.LUT R4, R4, 0xff, RZ, 0xc0, !PT ;  /* 0x000000ff04047812 */ /* 0x000fe400078ec0ff */
[----:B------:R-:W-:-:S02]  /*fbd0*/  LOP3.LUT R3, R0, 0xff, RZ, 0xc0, !PT ;  /* 0x000000ff00037812 */ /* 0x000fc400078ec0ff */
[----:B------:R-:W-:Y:S02]  /*fbe0*/  LOP3.LUT R0, R229, 0x70, R26, 0xf8, !PT ;  /* 0x00000070e5007812 */ /* 0x000fe400078ef81a */
[----:B------:R-:W-:Y:S02]  /*fbf0*/  SHF.R.U32.HI R27, RZ, 0x3, R229 ;  /* 0x00000003ff1b7819 */ /* 0x000fe400000116e5 */
[----:B------:R-:W-:Y:S02]  /*fc00*/  PRMT R28, R4, 0x7604, R5 ;  /* 0x00007604041c7816 */ /* 0x000fe40000000005 */
[----:B------:R-:W-:Y:S02]  /*fc10*/  LOP3.LUT R4, R46, 0xff, RZ, 0xc0, !PT ;  /* 0x000000ff2e047812 */ /* 0x000fe400078ec0ff */
[----:B------:R-:W-:Y:S02]  /*fc20*/  SHF.R.U32.HI R7, RZ, 0x8, R48 ;  /* 0x00000008ff077819 */ /* 0x000fe40000011630 */
[----:B------:R-:W-:-:S02]  /*fc30*/  LOP3.LUT R0, R0, R27, RZ, 0x3c, !PT ;  /* 0x0000001b00007212 */ /* 0x000fc400078e3cff */
[----:B------:R-:W-:Y:S02]  /*fc40*/  LOP3.LUT R21, R21, 0xffffc000, RZ, 0xc0, !PT ;  /* 0xffffc00015157812 */ /* 0x000fe400078ec0ff */
[----:B------:R-:W-:Y:S02]  /*fc50*/  PRMT R30, R3, 0x7604, R4 ;  /* 0x00007604031e7816 */ /* 0x000fe40000000004 */
[----:B------:R-:W-:Y:S02]  /*fc60*/  LOP3.LUT R24, R48, 0xff, RZ, 0xc0, !PT ;  /* 0x000000ff30187812 */ /* 0x000fe400078ec0ff */
[----:B------:R-:W-:Y:S02]  /*fc70*/  LOP3.LUT R7, R7, 0xff, RZ, 0xc0, !PT ;  /* 0x000000ff07077812 */ /* 0x000fe400078ec0ff */
[----:B------:R-:W-:Y:S02]  /*fc80*/  SHF.R.U32.HI R26, RZ, 0x8, R51 ;  /* 0x00000008ff1a7819 */ /* 0x000fe40000011633 */
[----:B------:R-:W-:-:S02]  /*fc90*/  PRMT R33, R7, 0x7604, R24 ;  /* 0x0000760407217816 */ /* 0x000fc40000000018 */
[----:B------:R-:W-:Y:S02]  /*fca0*/  SHF.R.U32.HI R24, RZ, 0x8, R50 ;  /* 0x00000008ff187819 */ /* 0x000fe40000011632 */
[----:B------:R-:W-:Y:S02]  /*fcb0*/  SHF.R.U32.HI R5, RZ, 0x8, R47 ;  /* 0x00000008ff057819 */ /* 0x000fe4000001162f */
[----:B------:R-:W-:Y:S02]  /*fcc0*/  LOP3.LUT R24, R24, 0xff, RZ, 0xc0, !PT ;  /* 0x000000ff18187812 */ /* 0x000fe400078ec0ff */
[----:B------:R-:W-:Y:S02]  /*fcd0*/  LOP3.LUT R27, R51, 0xff, RZ, 0xc0, !PT ;  /* 0x000000ff331b7812 */ /* 0x000fe400078ec0ff */
[----:B------:R-:W-:Y:S02]  /*fce0*/  LOP3.LUT R26, R26, 0xff, RZ, 0xc0, !PT ;  /* 0x000000ff1a1a7812 */ /* 0x000fe400078ec0ff */
[----:B------:R-:W-:-:S02]  /*fcf0*/  LOP3.LUT R6, R47, 0xff, RZ, 0xc0, !PT ;  /* 0x000000ff2f067812 */ /* 0x000fc400078ec0ff */
[----:B------:R-:W-:Y:S02]  /*fd00*/  LOP3.LUT R5, R5, 0xff, RZ, 0xc0, !PT ;  /* 0x000000ff05057812 */ /* 0x000fe400078ec0ff */
[----:B------:R-:W-:Y:S02]  /*fd10*/  PRMT R39, R26, 0x7604, R27 ;  /* 0x000076041a277816 */ /* 0x000fe4000000001b */
[----:B------:R-:W-:Y:S02]  /*fd20*/  PRMT R32, R5, 0x7604, R6 ;  /* 0x0000760405207816 */ /* 0x000fe40000000006 */
[----:B------:R-:W0:Y:S01]  /*fd30*/  LDS.128 R4, [R223+0x18000] ;  /* 0x01800000df047984 */ /* 0x000e220000000c00 */
[----:B------:R-:W-:Y:S02]  /*fd40*/  SHF.R.U32.HI R31, RZ, 0x10, R47 ;  /* 0x00000010ff1f7819 */ /* 0x000fe4000001162f */
[----:B------:R-:W-:Y:S02]  /*fd50*/  SHF.R.U32.HI R29, RZ, 0x10, R46 ;  /* 0x00000010ff1d7819 */ /* 0x000fe4000001162e */
[----:B------:R-:W-:-:S02]  /*fd60*/  LOP3.LUT R31, R31, 0xff, RZ, 0xc0, !PT ;  /* 0x000000ff1f1f7812 */ /* 0x000fc400078ec0ff */
[----:B------:R-:W-:Y:S02]  /*fd70*/  LOP3.LUT R29, R29, 0xff, RZ, 0xc0, !PT ;  /* 0x000000ff1d1d7812 */ /* 0x000fe400078ec0ff */
[----:B------:R-:W-:Y:S02]  /*fd80*/  PRMT R31, R31, 0x7054, R32 ;  /* 0x000070541f1f7816 */ /* 0x000fe40000000020 */
[----:B------:R-:W-:Y:S02]  /*fd90*/  PRMT R29, R29, 0x7054, R30 ;  /* 0x000070541d1d7816 */ /* 0x000fe4000000001e */
[----:B------:R-:W-:Y:S02]  /*fda0*/  SHF.R.U32.HI R32, RZ, 0x10, R51 ;  /* 0x00000010ff207819 */ /* 0x000fe40000011633 */
[----:B------:R-:W-:Y:S02]  /*fdb0*/  SHF.R.U32.HI R30, RZ, 0x10, R50 ;  /* 0x00000010ff1e7819 */ /* 0x000fe40000011632 */
[----:B------:R-:W-:-:S02]  /*fdc0*/  LOP3.LUT R32, R32, 0xff, RZ, 0xc0, !PT ;  /* 0x000000ff20207812 */ /* 0x000fc400078ec0ff */
[----:B------:R-:W-:Y:S02]  /*fdd0*/  LOP3.LUT R30, R30, 0xff, RZ, 0xc0, !PT ;  /* 0x000000ff1e1e7812 */ /* 0x000fe400078ec0ff */
[----:B------:R-:W-:Y:S02]  /*fde0*/  PRMT R39, R32, 0x7054, R39 ;  /* 0x0000705420277816 */ /* 0x000fe40000000027 */
[----:B0-----:R-:W-:Y:S02]  /*fdf0*/  F2FP.F16.E4M3.UNPACK_B R32, R7 ;  /* 0x00000007ff20723e */ /* 0x001fe400020006ff */
[----:B--2---:R-:W-:Y:S02]  /*fe00*/  IADD3 R3, R0, R21, R25 ;  /* 0x0000001500037210 */ /* 0x004fe40007ffe019 */
[----:B------:R-:W-:Y:S02]  /*fe10*/  SHF.R.U32.HI R0, RZ, 0x8, R49 ;  /* 0x00000008ff007819 */ /* 0x000fe40000011631 */
[----:B------:R-:W-:-:S02]  /*fe20*/  LOP3.LUT R21, R49, 0xff, RZ, 0xc0, !PT ;  /* 0x000000ff31157812 */ /* 0x000fc400078ec0ff */
[----:B------:R-:W-:Y:S02]  /*fe30*/  LOP3.LUT R0, R0, 0xff, RZ, 0xc0, !PT ;  /* 0x000000ff00007812 */ /* 0x000fe400078ec0ff */
[----:B------:R-:W-:Y:S02]  /*fe40*/  LOP3.LUT R25, R50, 0xff, RZ, 0xc0, !PT ;  /* 0x000000ff32197812 */ /* 0x000fe400078ec0ff */
[----:B------:R-:W-:Y:S01]  /*fe50*/  PRMT R35, R0, 0x7604, R21 ;  /* 0x0000760400237816 */ /* 0x000fe20000000015 */
[----:B------:R-:W-:Y:S01]  /*fe60*/  IMAD.IADD R0, R184, 0x1, R3 ;  /* 0x00000001b8007824 */ /* 0x000fe200078e0203 */
[----:B------:R-:W-:Y:S02]  /*fe70*/  PRMT R37, R24, 0x7604, R25 ;  /* 0x0000760418257816 */ /* 0x000fe40000000019 */
[----:B------:R-:W-:Y:S02]  /*fe80*/  SHF.R.U32.HI R3, RZ, 0x10, R44 ;  /* 0x00000010ff037819 */ /* 0x000fe4000001162c */
[----:B------:R-:W0:Y:S01]  /*fe90*/  LDS.128 R24, [R0+0x18000] ;  /* 0x0180000000187984 */ /* 0x000e220000000c00 */
[----:B------:R-:W-:-:S02]  /*fea0*/  SHF.R.U32.HI R21, RZ, 0x10, R45 ;  /* 0x00000010ff157819 */ /* 0x000fc4000001162d */
[----:B------:R-:W-:Y:S02]  /*feb0*/  LOP3.LUT R3, R3, 0xff, RZ, 0xc0, !PT ;  /* 0x000000ff03037812 */ /* 0x000fe400078ec0ff */
[----:B------:R-:W-:Y:S02]  /*fec0*/  LOP3.LUT R21, R21, 0xff, RZ, 0xc0, !PT ;  /* 0x000000ff15157812 */ /* 0x000fe400078ec0ff */
[----:B------:R-:W-:Y:S02]  /*fed0*/  PRMT R3, R3, 0x7054, R20 ;  /* 0x0000705403037816 */ /* 0x000fe40000000014 */
[----:B------:R-:W-:Y:S02]  /*fee0*/  PRMT R21, R21, 0x7054, R28 ;  /* 0x0000705415157816 */ /* 0x000fe4000000001c */
[----:B------:R-:W-:Y:S02]  /*fef0*/  SHF.R.U32.HI R20, RZ, 0x10, R48 ;  /* 0x00000010ff147819 */ /* 0x000fe40000011630 */
[----:B------:R-:W-:-:S02]  /*ff00*/  SHF.R.U32.HI R28, RZ, 0x10, R49 ;  /* 0x00000010ff1c7819 */ /* 0x000fc40000011631 */
[----:B------:R-:W-:Y:S02]  /*ff10*/  LOP3.LUT R20, R20, 0xff, RZ, 0xc0, !PT ;  /* 0x000000ff14147812 */ /* 0x000fe400078ec0ff */
[----:B------:R-:W-:Y:S02]  /*ff20*/  LOP3.LUT R28, R28, 0xff, RZ, 0xc0, !PT ;  /* 0x000000ff1c1c7812 */ /* 0x000fe400078ec0ff */
[----:B------:R-:W-:Y:S02]  /*ff30*/  PRMT R33, R20, 0x7054, R33 ;  /* 0x0000705414217816 */ /* 0x000fe40000000021 */
[----:B------:R-:W-:Y:S02]  /*ff40*/  PRMT R35, R28, 0x7054, R35 ;  /* 0x000070541c237816 */ /* 0x000fe40000000023 */
[----:B------:R-:W-:Y:S02]  /*ff50*/  LOP3.LUT R41, R3, 0xff000000, R44, 0xf8, !PT ;  /* 0xff00000003297812 */ /* 0x000fe400078ef82c */
[----:B------:R-:W-:-:S02]  /*ff60*/  LOP3.LUT R44, R21, 0xff000000, R45, 0xf8, !PT ;  /* 0xff000000152c7812 */ /* 0x000fc400078ef82d */
[----:B------:R-:W-:Y:S02]  /*ff70*/  LOP3.LUT R45, R33, 0xff000000, R48, 0xf8, !PT ;  /* 0xff000000212d7812 */ /* 0x000fe400078ef830 */
[----:B------:R-:W-:Y:S02]  /*ff80*/  LOP3.LUT R48, R35, 0xff000000, R49, 0xf8, !PT ;  /* 0xff00000023307812 */ /* 0x000fe400078ef831 */
[----:B------:R-:W-:Y:S02]  /*ff90*/  F2FP.F16.E4M3.UNPACK_B R42, R44 ;  /* 0x0000002cff2a723e */ /* 0x000fe400020006ff */
[----:B------:R-:W-:Y:S02]  /*ffa0*/  F2FP.F16.E4M3.UNPACK_B R43, R48 ;  /* 0x00000030ff2b723e */ /* 0x000fe400020006ff */
[----:B------:R-:W-:Y:S02]  /*ffb0*/  PRMT R37, R30, 0x7054, R37 ;  /* 0x000070541e257816 */ /* 0x000fe40000000025 */
[----:B------:R-:W-:-:S02]  /*ffc0*/  LOP3.LUT R20, R29, 0xff000000, R46, 0xf8, !PT ;  /* 0xff0000001d147812 */ /* 0x000fc400078ef82e */
[----:B------:R-:W-:Y:S02]  /*ffd0*/  F2FP.F16.E4M3.UNPACK_B R33, R7.H1 ;  /* 0x00000007ff21723e */ /* 0x000fe400030006ff */
[----:B0-----:R-:W-:Y:S02]  /*ffe0*/  F2FP.F16.E4M3.UNPACK_B R35, R25 ;  /* 0x00000019ff23723e */ /* 0x001fe400020006ff */
[----:B------:R-:W-:Y:S01]  /*fff0*/  LOP3.LUT R46, R31, 0xff000000, R47, 0xf8, !PT ;  /* 0xff0000001f2e7812 */ /* 0x000fe200078ef82f */
[----:B------:R-:W-:Y:S01]  /*10000*/  HADD2.F32 R47, -RZ, R43.H0_H0 ;  /* 0x2000002bff2f7230 */ /* 0x000fe20000004100 */
[-C--:B------:R-:W-:Y:S02]  /*10010*/  F2FP.F16.E4M3.UNPACK_B R29, R5.reuse ;  /* 0x00000005ff1d723e */ /* 0x080fe400020006ff */
[-C--:B------:R-:W-:Y:S02]  /*10020*/  F2FP.F16.E4M3.UNPACK_B R7, R4.reuse ;  /* 0x00000004ff07723e */ /* 0x080fe400020006ff */
[----:B------:R-:W-:Y:S01]  /*10030*/  F2FP.F16.E4M3.UNPACK_B R28, R4.H1 ;  /* 0x00000004ff1c723e */ /* 0x000fe200030006ff */
[--C-:B------:R-:W-:Y:S01]  /*10040*/  HADD2.F32 R4, -RZ, R35.reuse.H0_H0 ;  /* 0x20000023ff047230 */ /* 0x100fe20000004100 */
[----:B------:R-:W-:Y:S01]  /*10050*/  F2FP.F16.E4M3.UNPACK_B R30, R5.H1 ;  /* 0x00000005ff1e723e */ /* 0x000fe200030006ff */
[--C-:B------:R-:W-:Y:S01]  /*10060*/  HADD2.F32 R5, -RZ, R42.reuse.H0_H0 ;  /* 0x2000002aff057230 */ /* 0x100fe20000004100 */
[----:B------:R-:W-:Y:S01]  /*10070*/  LOP3.LUT R21, R37, 0xff000000, R50, 0xf8, !PT ;  /* 0xff00000025157812 */ /* 0x000fe200078ef832 */
[----:B------:R-:W-:Y:S01]  /*10080*/  HADD2.F32 R35, -RZ, R35.H1_H1 ;  /* 0x30000023ff237230 */ /* 0x000fe20000004100 */
[----:B------:R-:W-:Y:S01]  /*10090*/  LOP3.LUT R50, R39, 0xff000000, R51, 0xf8, !PT ;  /* 0xff00000027327812 */ /* 0x000fe200078ef833 */
        /* <DEDUP_REMOVED lines=8> */
[----:B------:R-:W-:Y:S02]  /*10120*/  F2FP.F16.E4M3.UNPACK_B R40, R27.H1 ;  /* 0x0000001bff28723e */ /* 0x000fe400030006ff */
[-C--:B------:R-:W-:Y:S02]  /*10130*/  F2FP.F16.E4M3.UNPACK_B R27, R24.reuse ;  /* 0x00000018ff1b723e */ /* 0x080fe400020006ff */
[----:B------:R-:W-:Y:S01]  /*10140*/  F2FP.F16.E4M3.UNPACK_B R34, R24.H1 ;  /* 0x00000018ff22723e */ /* 0x000fe200030006ff */
[-C--:B------:R-:W-:Y:S01]  /*10150*/  FMUL.FTZ R24, R4, R5.reuse ;  /* 0x0000000504187220 */ /* 0x080fe20000410000 */
[----:B------:R-:W-:Y:S01]  /*10160*/  F2FP.F16.E4M3.UNPACK_B R48, R48.H1 ;  /* 0x00000030ff30723e */ /* 0x000fe200030006ff */
[C---:B------:R-:W-:Y:S01]  /*10170*/  FFMA.FTZ R5, R6.reuse, R5, -R25 ;  /* 0x0000000506057223 */ /* 0x040fe20000010819 */
[----:B------:R-:W-:Y:S01]  /*10180*/  F2FP.F16.E4M3.UNPACK_B R44, R44.H1 ;  /* 0x0000002cff2c723e */ /* 0x000fe200030006ff */
[----:B------:R-:W-:Y:S01]  /*10190*/  FFMA.FTZ R25, R6, R47, R24 ;  /* 0x0000002f06197223 */ /* 0x000fe20000010018 */
[----:B------:R-:W-:Y:S01]  /*101a0*/  HADD2.F32 R24, -RZ, R43.H1_H1 ;  /* 0x3000002bff187230 */ /* 0x000fe20000004100 */
[-C--:B------:R-:W-:Y:S01]  /*101b0*/  F2FP.F16.E4M3.UNPACK_B R4, R26.reuse ;  /* 0x0000001aff04723e */ /* 0x080fe200020006ff */
[----:B------:R-:W-:Y:S01]  /*101c0*/  HADD2.F32 R47, -RZ, R48.H0_H0 ;  /* 0x20000030ff2f7230 */ /* 0x000fe20000004100 */
[----:B------:R-:W-:Y:S01]  /*101d0*/  F2FP.F16.E4M3.UNPACK_B R38, R26.H1 ;  /* 0x0000001aff26723e */ /* 0x000fe200030006ff */
[----:B------:R-:W-:-:S02]  /*101e0*/  HADD2.F32 R6, -RZ, R37.H0_H0 ;  /* 0x20000025ff067230 */ /* 0x000fc40000004100 */
[C---:B------:R-:W-:Y:S01]  /*101f0*/  FMUL.FTZ R52, R35.reuse, R24 ;  /* 0x0000001823347220 */ /* 0x040fe20000410000 */
[----:B------:R-:W-:Y:S02]  /*10200*/  HADD2.F32 R43, -RZ, R44.H0_H0 ;  /* 0x2000002cff2b7230 */ /* 0x000fe40000004100 */
[----:B------:R-:W-:Y:S01]  /*10210*/  FMUL.FTZ R35, R35, R42 ;  /* 0x0000002a23237220 */ /* 0x000fe20000410000 */
[----:B------:R-:W-:Y:S02]  /*10220*/  HADD2.F32 R26, -RZ, R30.H0_H0 ;  /* 0x2000001eff1a7230 */ /* 0x000fe40000004100 */
[C---:B------:R-:W-:Y:S01]  /*10230*/  FMUL.FTZ R49, R6.reuse, R47 ;  /* 0x0000002f06317220 */ /* 0x040fe20000410000 */
[----:B------:R-:W-:Y:S02]  /*10240*/  HADD2.F32 R48, -RZ, R48.H1_H1 ;  /* 0x30000030ff307230 */ /* 0x000fe40000004100 */
[-C--:B------:R-:W-:Y:S01]  /*10250*/  FMUL.FTZ R54, R6, R43.reuse ;  /* 0x0000002b06367220 */ /* 0x080fe20000410000 */
[----:B------:R-:W-:Y:S01]  /*10260*/  FFMA.FTZ R24, R29, R24, R35 ;  /* 0x000000181d187223 */ /* 0x000fe20000010023 */
[----:B------:R-:W-:Y:S01]  /*10270*/  FFMA.FTZ R49, R26, R43, -R49 ;  /* 0x0000002b1a317223 */ /* 0x000fe20000010831 */
[----:B------:R-:W-:Y:S01]  /*10280*/  F2FP.F16.E4M3.UNPACK_B R43, R50 ;  /* 0x00000032ff2b723e */ /* 0x000fe200020006ff */
[----:B------:R-:W-:Y:S01]  /*10290*/  HADD2.F32 R37, -RZ, R37.H1_H1 ;  /* 0x30000025ff257230 */ /* 0x000fe20000004100 */
[----:B------:R-:W-:Y:S01]  /*102a0*/  F2FP.F16.E4M3.UNPACK_B R35, R46 ;  /* 0x0000002eff23723e */ /* 0x000fe200020006ff */
[----:B------:R-:W-:-:S02]  /*102b0*/  HADD2.F32 R44, -RZ, R44.H1_H1 ;  /* 0x3000002cff2c7230 */ /* 0x000fc40000004100 */
[----:B------:R-:W-:Y:S01]  /*102c0*/  FFMA.FTZ R6, R29, R42, -R52 ;  /* 0x0000002a1d067223 */ /* 0x000fe20000010834 */
[----:B------:R-:W-:Y:S01]  /*102d0*/  FFMA.FTZ R54, R26, R47, R54 ;  /* 0x0000002f1a367223 */ /* 0x000fe20000010036 */
[----:B------:R-:W-:Y:S02]  /*102e0*/  HADD2.F32 R30, -RZ, R30.H1_H1 ;  /* 0x3000001eff1e7230 */ /* 0x000fe40000004100 */
[C---:B------:R-:W-:Y:S01]  /*102f0*/  FMUL.FTZ R51, R37.reuse, R48 ;  /* 0x0000003025337220 */ /* 0x040fe20000410000 */
[----:B------:R-:W-:Y:S02]  /*10300*/  HADD2.F32 R47, -RZ, R43.H0_H0 ;  /* 0x2000002bff2f7230 */ /* 0x000fe40000004100 */
[----:B------:R-:W-:Y:S01]  /*10310*/  FMUL.FTZ R37, R37, R44 ;  /* 0x0000002c25257220 */ /* 0x000fe20000410000 */
[----:B------:R-:W-:Y:S01]  /*10320*/  HADD2.F32 R29, -RZ, R39.H0_H0 ;  /* 0x20000027ff1d7230 */ /* 0x000fe20000004100 */
[----:B------:R-:W-:Y:S01]  /*10330*/  F2FP.F16.E4M3.UNPACK_B R50, R50.H1 ;  /* 0x00000032ff32723e */ /* 0x000fe200030006ff */
[----:B------:R-:W-:-:S02]  /*10340*/  HADD2.F32 R42, -RZ, R35.H0_H0 ;  /* 0x20000023ff2a7230 */ /* 0x000fc40000004100 */
[C---:B------:R-:W-:Y:S01]  /*10350*/  FFMA.FTZ R52, R30.reuse, R44, -R51 ;  /* 0x0000002c1e347223 */ /* 0x040fe20000010833 */
[----:B------:R-:W-:Y:S02]  /*10360*/  HADD2.F32 R26, -RZ, R32.H0_H0 ;  /* 0x20000020ff1a7230 */ /* 0x000fe40000004100 */
[C---:B------:R-:W-:Y:S01]  /*10370*/  FMUL.FTZ R53, R29.reuse, R47 ;  /* 0x0000002f1d357220 */ /* 0x040fe20000410000 */
[----:B------:R-:W-:Y:S01]  /*10380*/  FFMA.FTZ R51, R30, R48, R37 ;  /* 0x000000301e337223 */ /* 0x000fe20000010025 */
[----:B------:R-:W-:Y:S01]  /*10390*/  FMUL.FTZ R56, R29, R42 ;  /* 0x0000002a1d387220 */ /* 0x000fe20000410000 */
[----:B------:R-:W-:Y:S01]  /*103a0*/  HADD2.F32 R35, -RZ, R35.H1_H1 ;  /* 0x30000023ff237230 */ /* 0x000fe20000004100 */
[----:B------:R-:W-:Y:S01]  /*103b0*/  F2FP.F16.E4M3.UNPACK_B R46, R46.H1 ;  /* 0x0000002eff2e723e */ /* 0x000fe200030006ff */
[----:B------:R-:W-:Y:S02]  /*103c0*/  HADD2.F32 R43, -RZ, R43.H1_H1 ;  /* 0x3000002bff2b7230 */ /* 0x000fe40000004100 */
[----:B------:R-:W-:Y:S01]  /*103d0*/  FFMA.FTZ R53, R26, R42, -R53 ;  /* 0x0000002a1a357223 */ /* 0x000fe20000010835 */
[----:B------:R-:W-:-:S02]  /*103e0*/  HADD2.F32 R39, -RZ, R39.H1_H1 ;  /* 0x30000027ff277230 */ /* 0x000fc40000004100 */
[----:B------:R-:W-:Y:S01]  /*103f0*/  FFMA.FTZ R56, R26, R47, R56 ;  /* 0x0000002f1a387223 */ /* 0x000fe20000010038 */
[----:B------:R-:W-:Y:S01]  /*10400*/  HADD2.F32 R37, -RZ, R50.H0_H0 ;  /* 0x20000032ff257230 */ /* 0x000fe20000004100 */
[----:B------:R-:W-:Y:S01]  /*10410*/  F2FP.SATFINITE.E4M3.F32.PACK_AB_MERGE_C R49, R52, R49, RZ ;  /* 0x000000313431723e */ /* 0x000fe200048070ff */
[----:B------:R-:W-:Y:S02]  /*10420*/  HADD2.F32 R29, -RZ, R40.H0_H0 ;  /* 0x20000028ff1d7230 */ /* 0x000fe40000004100 */
[C---:B------:R-:W-:Y:S01]  /*10430*/  FMUL.FTZ R47, R39.reuse, R43 ;  /* 0x0000002b272f7220 */ /* 0x040fe20000410000 */
[----:B------:R-:W-:Y:S02]  /*10440*/  HADD2.F32 R30, -RZ, R46.H0_H0 ;  /* 0x2000002eff1e7230 */ /* 0x000fe40000004100 */
[----:B------:R-:W-:Y:S01]  /*10450*/  FMUL.FTZ R42, R39, R35 ;  /* 0x00000023272a7220 */ /* 0x000fe20000410000 */
[----:B------:R-:W-:Y:S02]  /*10460*/  HADD2.F32 R26, -RZ, R33.H0_H0 ;  /* 0x20000021ff1a7230 */ /* 0x000fe40000004100 */
[----:B------:R-:W-:Y:S01]  /*10470*/  FMUL.FTZ R39, R29, R37 ;  /* 0x000000251d277220 */ /* 0x000fe20000410000 */
[----:B------:R-:W-:-:S02]  /*10480*/  HADD2.F32 R32, -RZ, R32.H1_H1 ;  /* 0x30000020ff207230 */ /* 0x000fc40000004100 */
[-C--:B------:R-:W-:Y:S01]  /*10490*/  FMUL.FTZ R44, R29, R30.reuse ;  /* 0x0000001e1d2c7220 */ /* 0x080fe20000410000 */
[----:B------:R-:W-:Y:S02]  /*104a0*/  HADD2.F32 R46, -RZ, R46.H1_H1 ;  /* 0x3000002eff2e7230 */ /* 0x000fe40000004100 */
[----:B------:R-:W-:Y:S01]  /*104b0*/  FFMA.FTZ R55, R26, R30, -R39 ;  /* 0x0000001e1a377223 */ /* 0x000fe20000010827 */
[----:B------:R-:W-:Y:S01]  /*104c0*/  F2FP.F16.E4M3.UNPACK_B R30, R41.H1 ;  /* 0x00000029ff1e723e */ /* 0x000fe200030006ff */
[----:B------:R-:W-:Y:S02]  /*104d0*/  HADD2.F32 R50, -RZ, R50.H1_H1 ;  /* 0x30000032ff327230 */ /* 0x000fe40000004100 */
[C---:B------:R-:W-:Y:S01]  /*104e0*/  FFMA.FTZ R48, R32.reuse, R35, -R47 ;  /* 0x0000002320307223 */ /* 0x040fe2000001082f */
[----:B------:R-:W-:Y:S02]  /*104f0*/  HADD2.F32 R40, -RZ, R40.H1_H1 ;  /* 0x30000028ff287230 */ /* 0x000fe40000004100 */
[----:B------:R-:W-:Y:S01]  /*10500*/  FFMA.FTZ R47, R32, R43, R42 ;  /* 0x0000002b202f7223 */ /* 0x000fe2000001002a */
[----:B------:R-:W-:Y:S01]  /*10510*/  F2FP.F16.E4M3.UNPACK_B R35, R45.H1 ;  /* 0x0000002dff23723e */ /* 0x000fe200030006ff */
[----:B------:R-:W-:-:S02]  /*10520*/  HADD2.F32 R33, -RZ, R33.H1_H1 ;  /* 0x30000021ff217230 */ /* 0x000fc40000004100 */
[----:B------:R-:W-:Y:S01]  /*10530*/  FFMA.FTZ R57, R26, R37, R44 ;  /* 0x000000251a397223 */ /* 0x000fe2000001002c */
[----:B------:R-:W-:Y:S02]  /*10540*/  HADD2.F32 R29, -RZ, R34.H0_H0 ;  /* 0x20000022ff1d7230 */ /* 0x000fe40000004100 */
[C---:B------:R-:W-:Y:S01]  /*10550*/  FMUL.FTZ R42, R40.reuse, R50 ;  /* 0x00000032282a7220 */ /* 0x040fe20000410000 */
[----:B------:R-:W-:Y:S02]  /*10560*/  HADD2.F32 R32, -RZ, R30.H0_H0 ;  /* 0x2000001eff207230 */ /* 0x000fe40000004100 */
[-C--:B------:R-:W-:Y:S01]  /*10570*/  FMUL.FTZ R43, R40, R46.reuse ;  /* 0x0000002e282b7220 */ /* 0x080fe20000410000 */
[----:B------:R-:W-:Y:S02]  /*10580*/  HADD2.F32 R37, -RZ, R35.H0_H0 ;  /* 0x20000023ff257230 */ /* 0x000fe40000004100 */
[----:B------:R-:W-:Y:S01]  /*10590*/  FFMA.FTZ R58, R33, R46, -R42 ;  /* 0x0000002e213a7223 */ /* 0x000fe2000001082a */
[----:B------:R-:W-:-:S02]  /*105a0*/  HADD2.F32 R26, -RZ, R28.H0_H0 ;  /* 0x2000001cff1a7230 */ /* 0x000fc40000004100 */
[----:B------:R-:W-:Y:S01]  /*105b0*/  FMUL.FTZ R40, R29, R32 ;  /* 0x000000201d287220 */ /* 0x000fe20000410000 */
[----:B------:R-:W-:Y:S01]  /*105c0*/  FFMA.FTZ R50, R33, R50, R43 ;  /* 0x0000003221327223 */ /* 0x000fe2000001002b */
[----:B------:R-:W-:Y:S01]  /*105d0*/  HADD2.F32 R35, -RZ, R35.H1_H1 ;  /* 0x30000023ff237230 */ /* 0x000fe20000004100 */
[----:B------:R-:W-:Y:S01]  /*105e0*/  F2FP.F16.E4M3.UNPACK_B R45, R45 ;  /* 0x0000002dff2d723e */ /* 0x000fe200020006ff */
[----:B------:R-:W-:Y:S02]  /*105f0*/  HADD2.F32 R34, -RZ, R34.H1_H1 ;  /* 0x30000022ff227230 */ /* 0x000fe40000004100 */
[-C--:B------:R-:W-:Y:S01]  /*10600*/  FMUL.FTZ R39, R29, R37.reuse ;  /* 0x000000251d277220 */ /* 0x080fe20000410000 */
[----:B------:R-:W-:Y:S02]  /*10610*/  HADD2.F32 R33, -RZ, R30.H1_H1 ;  /* 0x3000001eff217230 */ /* 0x000fe40000004100 */
[----:B------:R-:W-:Y:S01]  /*10620*/  FFMA.FTZ R42, R26, R37, R40 ;  /* 0x000000251a2a7223 */ /* 0x000fe20000010028 */
[----:B------:R-:W-:-:S02]  /*10630*/  HADD2.F32 R28, -RZ, R28.H1_H1 ;  /* 0x3000001cff1c7230 */ /* 0x000fc40000004100 */
[C---:B------:R-:W-:Y:S01]  /*10640*/  FMUL.FTZ R37, R34.reuse, R35 ;  /* 0x0000002322257220 */ /* 0x040fe20000410000 */
[----:B------:R-:W-:Y:S01]  /*10650*/  F2FP.F16.E4M3.UNPACK_B R41, R41 ;  /* 0x00000029ff29723e */ /* 0x000fe200020006ff */
[-C--:B------:R-:W-:Y:S01]  /*10660*/  FMUL.FTZ R34, R34, R33.reuse ;  /* 0x0000002122227220 */ /* 0x080fe20000410000 */
[----:B------:R-:W-:Y:S02]  /*10670*/  HADD2.F32 R30, -RZ, R45.H0_H0 ;  /* 0x2000002dff1e7230 */ /* 0x000fe40000004100 */
[----:B------:R-:W-:Y:S01]  /*10680*/  FFMA.FTZ R39, R26, R32, -R39 ;  /* 0x000000201a277223 */ /* 0x000fe20000010827 */
[----:B------:R-:W-:Y:S02]  /*10690*/  HADD2.F32 R29, -RZ, R27.H0_H0 ;  /* 0x2000001bff1d7230 */ /* 0x000fe40000004100 */
[C---:B------:R-:W-:Y:S01]  /*106a0*/  FFMA.FTZ R44, R28.reuse, R33, -R37 ;  /* 0x000000211c2c7223 */ /* 0x040fe20000010825 */
[----:B------:R-:W-:Y:S01]  /*106b0*/  FFMA.FTZ R43, R28, R35, R34 ;  /* 0x000000231c2b7223 */ /* 0x000fe20000010022 */
[----:B------:R-:W-:Y:S01]  /*106c0*/  HADD2.F32 R28, -RZ, R41.H0_H0 ;  /* 0x20000029ff1c7230 */ /* 0x000fe20000004100 */
[----:B------:R-:W-:Y:S01]  /*106d0*/  F2FP.SATFINITE.E4M3.F32.PACK_AB_MERGE_C R51, R51, R54, RZ ;  /* 0x000000363333723e */ /* 0x000fe200048070ff */
[----:B------:R-:W-:-:S02]  /*106e0*/  HADD2.F32 R26, -RZ, R7.H0_H0 ;  /* 0x20000007ff1a7230 */ /* 0x000fc40000004100 */
[C---:B------:R-:W-:Y:S01]  /*106f0*/  FMUL.FTZ R33, R29.reuse, R30 ;  /* 0x0000001e1d217220 */ /* 0x040fe20000410000 */
[----:B------:R-:W-:Y:S02]  /*10700*/  HADD2.F32 R32, -RZ, R45.H1_H1 ;  /* 0x3000002dff207230 */ /* 0x000fe40000004100 */
[-C--:B------:R-:W-:Y:S01]  /*10710*/  FMUL.FTZ R29, R29, R28.reuse ;  /* 0x0000001c1d1d7220 */ /* 0x080fe20000410000 */
[----:B------:R-:W-:Y:S02]  /*10720*/  HADD2.F32 R27, -RZ, R27.H1_H1 ;  /* 0x3000001bff1b7230 */ /* 0x000fe40000004100 */
[C---:B------:R-:W-:Y:S01]  /*10730*/  FFMA.FTZ R34, R26.reuse, R28, -R33 ;  /* 0x0000001c1a227223 */ /* 0x040fe20000010821 */
[----:B------:R-:W-:Y:S01]  /*10740*/  HADD2.F32 R28, -RZ, R41.H1_H1 ;  /* 0x30000029ff1c7230 */ /* 0x000fe20000004100 */
[----:B------:R-:W-:Y:S01]  /*10750*/  F2FP.F16.E4M3.UNPACK_B R33, R21.H1 ;  /* 0x00000015ff21723e */ /* 0x000fe200030006ff */
[----:B------:R-:W-:Y:S02]  /*10760*/  HADD2.F32 R7, -RZ, R7.H1_H1 ;  /* 0x30000007ff077230 */ /* 0x000fe40000004100 */
[C---:B------:R-:W-:Y:S01]  /*10770*/  FMUL.FTZ R40, R27.reuse, R32 ;  /* 0x000000201b287220 */ /* 0x040fe20000410000 */
[----:B------:R-:W-:Y:S01]  /*10780*/  FFMA.FTZ R30, R26, R30, R29 ;  /* 0x0000001e1a1e7223 */ /* 0x000fe2000001001d */
[----:B------:R-:W-:Y:S01]  /*10790*/  F2FP.F16.E4M3.UNPACK_B R29, R20.H1 ;  /* 0x00000014ff1d723e */ /* 0x000fe200030006ff */
[-C--:B------:R-:W-:Y:S01]  /*107a0*/  FMUL.FTZ R27, R27, R28.reuse ;  /* 0x0000001c1b1b7220 */ /* 0x080fe20000410000 */
[----:B------:R-:W-:Y:S01]  /*107b0*/  FFMA.FTZ R35, R7, R28, -R40 ;  /* 0x0000001c07237223 */ /* 0x000fe20000010828 */
[----:B------:R-:W-:Y:S01]  /*107c0*/  HADD2.F32 R28, -RZ, R33.H0_H0 ;  /* 0x20000021ff1c7230 */ /* 0x000fe20000004100 */
[----:B------:R-:W-:Y:S01]  /*107d0*/  F2FP.F16.E4M3.UNPACK_B R20, R20 ;  /* 0x00000014ff14723e */ /* 0x000fe200020006ff */
[----:B------:R-:W-:-:S02]  /*107e0*/  HADD2.F32 R26, -RZ, R38.H0_H0 ;  /* 0x20000026ff1a7230 */ /* 0x000fc40000004100 */
[----:B------:R-:W-:Y:S01]  /*107f0*/  FFMA.FTZ R37, R7, R32, R27 ;  /* 0x0000002007257223 */ /* 0x000fe2000001001b */
[----:B------:R-:W-:Y:S01]  /*10800*/  HADD2.F32 R27, -RZ, R29.H0_H0 ;  /* 0x2000001dff1b7230 */ /* 0x000fe20000004100 */
[----:B------:R-:W-:Y:S01]  /*10810*/  F2FP.SATFINITE.E4M3.F32.PACK_AB_MERGE_C R42, R43, R42, RZ ;  /* 0x0000002a2b2a723e */ /* 0x000fe200048070ff */
[----:B------:R-:W-:Y:S02]  /*10820*/  HADD2.F32 R7, -RZ, R31.H0_H0 ;  /* 0x2000001fff077230 */ /* 0x000fe40000004100 */
[C---:B------:R-:W-:Y:S01]  /*10830*/  FMUL.FTZ R32, R26.reuse, R28 ;  /* 0x0000001c1a207220 */ /* 0x040fe20000410000 */
[----:B------:R-:W-:Y:S02]  /*10840*/  HADD2.F32 R29, -RZ, R29.H1_H1 ;  /* 0x3000001dff1d7230 */ /* 0x000fe40000004100 */
[-C--:B------:R-:W-:Y:S01]  /*10850*/  FMUL.FTZ R26, R26, R27.reuse ;  /* 0x0000001b1a1a7220 */ /* 0x080fe20000410000 */
[----:B------:R-:W-:Y:S02]  /*10860*/  HADD2.F32 R33, -RZ, R33.H1_H1 ;  /* 0x30000021ff217230 */ /* 0x000fe40000004100 */
[----:B------:R-:W-:Y:S01]  /*10870*/  FFMA.FTZ R40, R7, R27, -R32 ;  /* 0x0000001b07287223 */ /* 0x000fe20000010820 */
[----:B------:R-:W-:Y:S01]  /*10880*/  HADD2.F32 R38, -RZ, R38.H1_H1 ;  /* 0x30000026ff267230 */ /* 0x000fe20000004100 */
[----:B------:R-:W-:Y:S01]  /*10890*/  F2FP.F16.E4M3.UNPACK_B R27, R21 ;  /* 0x00000015ff1b723e */ /* 0x000fe200020006ff */
[----:B------:R-:W-:Y:S01]  /*108a0*/  HADD2.F32 R31, -RZ, R31.H1_H1 ;  /* 0x3000001fff1f7230 */ /* 0x000fe20000004100 */
[----:B------:R-:W-:Y:S01]  /*108b0*/  F2FP.SATFINITE.E4M3.F32.PACK_AB_MERGE_C R5, R6, R5, R49 ;  /* 0x000000050605723e */ /* 0x000fe20004807031 */
[----:B------:R-:W-:-:S02]  /*108c0*/  HADD2.F32 R21, -RZ, R20.H0_H0 ;  /* 0x20000014ff157230 */ /* 0x000fc40000004100 */
[C---:B------:R-:W-:Y:S01]  /*108d0*/  FMUL.FTZ R32, R38.reuse, R33 ;  /* 0x0000002126207220 */ /* 0x040fe20000410000 */
[-C--:B------:R-:W-:Y:S01]  /*108e0*/  FMUL.FTZ R46, R38, R29.reuse ;  /* 0x0000001d262e7220 */ /* 0x080fe20000410000 */
[----:B------:R-:W-:Y:S01]  /*108f0*/  FFMA.FTZ R38, R7, R28, R26 ;  /* 0x0000001c07267223 */ /* 0x000fe2000001001a */
[----:B------:R-:W-:Y:S02]  /*10900*/  HADD2.F32 R26, -RZ, R20.H1_H1 ;  /* 0x30000014ff1a7230 */ /* 0x000fe40000004100 */
[C---:B------:R-:W-:Y:S01]  /*10910*/  FFMA.FTZ R41, R31.reuse, R29, -R32 ;  /* 0x0000001d1f297223 */ /* 0x040fe20000010820 */
[--C-:B------:R-:W-:Y:S02]  /*10920*/  HADD2.F32 R28, -RZ, R27.reuse.H0_H0 ;  /* 0x2000001bff1c7230 */ /* 0x100fe40000004100 */
[----:B------:R-:W-:Y:S01]  /*10930*/  FFMA.FTZ R31, R31, R33, R46 ;  /* 0x000000211f1f7223 */ /* 0x000fe2000001002e */
[--C-:B------:R-:W-:Y:S01]  /*10940*/  HADD2.F32 R7, -RZ, R4.reuse.H0_H0 ;  /* 0x20000004ff077230 */ /* 0x100fe20000004100 */
[----:B------:R-:W-:Y:S01]  /*10950*/  F2FP.SATFINITE.E4M3.F32.PACK_AB_MERGE_C R25, R24, R25, R51 ;  /* 0x000000191819723e */ /* 0x000fe20004807033 */
[----:B------:R-:W-:Y:S01]  /*10960*/  HADD2.F32 R27, -RZ, R27.H1_H1 ;  /* 0x3000001bff1b7230 */ /* 0x000fe20000004100 */
[----:B------:R-:W-:Y:S01]  /*10970*/  F2FP.SATFINITE.E4M3.F32.PACK_AB_MERGE_C R40, R41, R40, RZ ;  /* 0x000000282928723e */ /* 0x000fe200048070ff */
[----:B------:R-:W-:-:S02]  /*10980*/  HADD2.F32 R20, -RZ, R4.H1_H1 ;  /* 0x30000004ff147230 */ /* 0x000fc40000004100 */
[C---:B------:R-:W-:Y:S01]  /*10990*/  FMUL.FTZ R29, R7.reuse, R28 ;  /* 0x0000001c071d7220 */ /* 0x040fe20000410000 */
[--C-:B------:R-:W-:Y:S02]  /*109a0*/  HADD2.F32 R4, -RZ, R3.reuse.H0_H0 ;  /* 0x20000003ff047230 */ /* 0x100fe40000004100 */
[----:B------:R-:W-:Y:S01]  /*109b0*/  FMUL.FTZ R7, R7, R21 ;  /* 0x0000001507077220 */ /* 0x000fe20000410000 */
        /* <DEDUP_REMOVED lines=14> */
[----:B------:R-:W-:Y:S02]  /*10aa0*/  F2FP.SATFINITE.E4M3.F32.PACK_AB_MERGE_C R27, R47, R56, R27 ;  /* 0x000000382f1b723e */ /* 0x000fe4000480701b */
[----:B------:R-:W-:Y:S01]  /*10ab0*/  F2FP.SATFINITE.E4M3.F32.PACK_AB_MERGE_C R24, R37, R30, R42 ;  /* 0x0000001e2518723e */ /* 0x000fe2000480702a */
[----:B------:R3:W-:Y:S01]  /*10ac0*/  STS.128 [R223+0x18000], R4 ;  /* 0x01800004df007388 */ /* 0x0007e20000000c00 */
[----:B------:R-:W-:-:S05]  /*10ad0*/  F2FP.SATFINITE.E4M3.F32.PACK_AB_MERGE_C R26, R3, R28, R26 ;  /* 0x0000001c031a723e */ /* 0x000fca000480701a */
[----:B------:R3:W-:Y:S02]  /*10ae0*/  STS.128 [R0+0x18000], R24 ;  /* 0x0180001800007388 */ /* 0x0007e40000000c00 */
.L_x_1853:
[----:B------:R-:W-:Y:S05]  /*10af0*/  BSYNC B1 ;  /* 0x0000000000017941 */ /* 0x000fea0003800000 */
.L_x_1852:
[----:B------:R-:W-:Y:S05]  /*10b00*/  @P0 BRA `(.L_x_1837) ;  /* 0x0000000c00e00947 */ /* 0x000fea0003800000 */
[----:B-123--:R-:W2:Y:S01]  /*10b10*/  LDL R24, [R1+0xc] ;  /* 0x00000c0001187983 */ /* 0x00eea20000100800 */
[----:B-----5:R-:W-:Y:S02]  /*10b20*/  SHF.R.U32.HI R3, RZ, 0x8, R12 ;  /* 0x00000008ff037819 */ /* 0x020fe4000001160c */
[----:B------:R-:W-:Y:S02]  /*10b30*/  LOP3.LUT R0, R12, 0xff, RZ, 0xc0, !PT ;  /* 0x000000ff0c007812 */ /* 0x000fe400078ec0ff */
[----:B------:R-:W-:Y:S02]  /*10b40*/  SHF.R.U32.HI R7, RZ, 0x8, R14 ;  /* 0x00000008ff077819 */ /* 0x000fe4000001160e */
[----:B------:R-:W-:Y:S02]  /*10b50*/  LOP3.LUT R3, R3, 0xff, RZ, 0xc0, !PT ;  /* 0x000000ff03037812 */ /* 0x000fe400078ec0ff */
[----:B------:R-:W-:Y:S02]  /*10b60*/  LEA.HI R59, R59, R214, RZ, 0x1c ;  /* 0x000000d63b3b7211 */ /* 0x000fe400078fe0ff */
[----:B------:R-:W-:-:S02]  /*10b70*/  LOP3.LUT R6, R14, 0xff, RZ, 0xc0, !PT ;  /* 0x000000ff0e067812 */ /* 0x000fc400078ec0ff */
[----:B------:R-:W-:Y:S02]  /*10b80*/  LOP3.LUT R7, R7, 0xff, RZ, 0xc0, !PT ;  /* 0x000000ff07077812 */ /* 0x000fe400078ec0ff */
[----:B------:R-:W-:Y:S02]  /*10b90*/  PRMT R21, R3, 0x7604, R0 ;  /* 0x0000760403157816 */ /* 0x000fe40000000000 */
[----:B------:R-:W-:Y:S02]  /*10ba0*/  SHF.R.S32.HI R0, RZ, 0x1f, R59 ;  /* 0x0000001fff007819 */ /* 0x000fe4000001143b */
[----:B------:R-:W-:Y:S02]  /*10bb0*/  SHF.R.U32.HI R5, RZ, 0x8, R13 ;  /* 0x00000008ff057819 */ /* 0x000fe4000001160d */
[----:B------:R-:W-:Y:S02]  /*10bc0*/  PRMT R29, R7, 0x7604, R6 ;  /* 0x00007604071d7816 */ /* 0x000fe40000000006 */
[----:B------:R-:W-:Y:S01]  /*10bd0*/  LEA.HI R7, R0, R59, RZ, 0x3 ;  /* 0x0000003b00077211 */ /* 0x000fe200078f18ff */
[----:B------:R-:W-:Y:S01]  /*10be0*/  IMAD.SHL.U32 R59, R59, 0x10, RZ ;  /* 0x000000103b3b7824 */ /* 0x000fe200078e00ff */
[----:B------:R-:W-:-:S02]  /*10bf0*/  LOP3.LUT R4, R13, 0xff, RZ, 0xc0, !PT ;  /* 0x000000ff0d047812 */ /* 0x000fc400078ec0ff */
[----:B------:R-:W-:Y:S01]  /*10c00*/  LOP3.LUT R5, R5, 0xff, RZ, 0xc0, !PT ;  /* 0x000000ff05057812 */ /* 0x000fe200078ec0ff */
[----:B------:R-:W-:Y:S01]  /*10c10*/  IMAD.SHL.U32 R7, R7, 0x800, RZ ;  /* 0x0000080007077824 */ /* 0x000fe200078e00ff */
[----:B------:R-:W-:Y:S02]  /*10c20*/  LOP3.LUT R0, R228, 0x70, R59, 0xf8, !PT ;  /* 0x00000070e4007812 */ /* 0x000fe400078ef83b */
[----:B------:R-:W-:Y:S02]  /*10c30*/  PRMT R20, R5, 0x7604, R4 ;  /* 0x0000760405147816 */ /* 0x000fe40000000004 */
[----:B------:R-:W-:Y:S02]  /*10c40*/  SHF.R.U32.HI R4, RZ, 0x8, R15 ;  /* 0x00000008ff047819 */ /* 0x000fe4000001160f */
[----:B0-----:R-:W-:Y:S02]  /*10c50*/  SHF.R.U32.HI R25, RZ, 0x3, R228 ;  /* 0x00000003ff197819 */ /* 0x001fe400000116e4 */
[----:B------:R-:W-:-:S02]  /*10c60*/  LOP3.LUT R3, R15, 0xff, RZ, 0xc0, !PT ;  /* 0x000000ff0f037812 */ /* 0x000fc400078ec0ff */
[----:B------:R-:W-:Y:S02]  /*10c70*/  LOP3.LUT R4, R4, 0xff, RZ, 0xc0, !PT ;  /* 0x000000ff04047812 */ /* 0x000fe400078ec0ff */
[----:B------:R-:W-:Y:S02]  /*10c80*/  LOP3.LUT R0, R0, R25, RZ, 0x3c, !PT ;  /* 0x0000001900007212 */ /* 0x000fe400078e3cff */
[----:B------:R-:W-:Y:S02]  /*10c90*/  LOP3.LUT R25, R7, 0xffffc000, RZ, 0xc0, !PT ;  /* 0xffffc00007197812 */ /* 0x000fe400078ec0ff */
[----:B------:R-:W-:Y:S02]  /*10ca0*/  SHF.R.U32.HI R6, RZ, 0x8, R8 ;  /* 0x00000008ff067819 */ /* 0x000fe40000011608 */
[----:B------:R-:W-:Y:S02]  /*10cb0*/  PRMT R28, R4, 0x7604, R3 ;  /* 0x00007604041c7816 */ /* 0x000fe40000000003 */
[----:B------:R-:W-:-:S02]  /*10cc0*/  LOP3.LUT R5, R8, 0xff, RZ, 0xc0, !PT ;  /* 0x000000ff08057812 */ /* 0x000fc400078ec0ff */
[----:B------:R-:W-:Y:S02]  /*10cd0*/  LOP3.LUT R6, R6, 0xff, RZ, 0xc0, !PT ;  /* 0x000000ff06067812 */ /* 0x000fe400078ec0ff */
[----:B------:R-:W-:Y:S02]  /*10ce0*/  SHF.R.U32.HI R32, RZ, 0x8, R10 ;  /* 0x00000008ff207819 */ /* 0x000fe4000001160a */
[----:B------:R-:W-:Y:S02]  /*10cf0*/  PRMT R35, R6, 0x7604, R5 ;  /* 0x0000760406237816 */ /* 0x000fe40000000005 */
[----:B------:R-:W0:Y:S01]  /*10d00*/  LDS.128 R4, [R222+0x18000] ;  /* 0x01800000de047984 */ /* 0x000e220000000c00 */
[----:B------:R-:W-:Y:S02]  /*10d10*/  LOP3.LUT R30, R9, 0xff, RZ, 0xc0, !PT ;  /* 0x000000ff091e7812 */ /* 0x000fe400078ec0ff */
[----:B------:R-:W-:Y:S02]  /*10d20*/  LOP3.LUT R31, R10, 0xff, RZ, 0xc0, !PT ;  /* 0x000000ff0a1f7812 */ /* 0x000fe400078ec0ff */
[----:B------:R-:W-:-:S02]  /*10d30*/  LOP3.LUT R32, R32, 0xff, RZ, 0xc0, !PT ;  /* 0x000000ff20207812 */ /* 0x000fc400078ec0ff */
[----:B------:R-:W-:Y:S02]  /*10d40*/  SHF.R.U32.HI R34, RZ, 0x8, R11 ;  /* 0x00000008ff227819 */ /* 0x000fe4000001160b */
[----:B------:R-:W-:Y:S02]  /*10d50*/  SHF.R.U32.HI R37, RZ, 0x10, R9 ;  /* 0x00000010ff257819 */ /* 0x000fe40000011609 */
[----:B------:R-:W-:Y:S02]  /*10d60*/  PRMT R39, R32, 0x7604, R31 ;  /* 0x0000760420277816 */ /* 0x000fe4000000001f */
[----:B------:R-:W-:Y:S01]  /*10d70*/  SHF.R.U32.HI R41, RZ, 0x10, R11 ;  /* 0x00000010ff297819 */ /* 0x000fe2000001160b */
[----:B------:R-:W-:Y:S01]  /*10d80*/  IMAD.U32 R37, R37, 0x10000, RZ ;  /* 0x0001000025257824 */ /* 0x000fe200078e00ff */
[----:B------:R-:W-:Y:S02]  /*10d90*/  SHF.R.U32.HI R31, RZ, 0x10, R15 ;  /* 0x00000010ff1f7819 */ /* 0x000fe4000001160f */
[----:B------:R-:W-:Y:S01]  /*10da0*/  LOP3.LUT R33, R11, 0xff, RZ, 0xc0, !PT ;  /* 0x000000ff0b217812 */ /* 0x000fe200078ec0ff */
[----:B------:R-:W-:Y:S01]  /*10db0*/  IMAD.U32 R41, R41, 0x10000, RZ ;  /* 0x0001000029297824 */ /* 0x000fe200078e00ff */
[----:B------:R-:W-:Y:S01]  /*10dc0*/  LOP3.LUT R34, R34, 0xff, RZ, 0xc0, !PT ;  /* 0x000000ff22227812 */ /* 0x000fe200078ec0ff */
[----:B------:R-:W-:Y:S01]  /*10dd0*/  IMAD.U32 R31, R31, 0x10000, RZ ;  /* 0x000100001f1f7824 */ /* 0x000fe200078e00ff */
        /* <DEDUP_REMOVED lines=10> */
[----:B0-----:R-:W-:Y:S02]  /*10e80*/  F2FP.F16.E4M3.UNPACK_B R12, R7 ;  /* 0x00000007ff0c723e */ /* 0x001fe400020006ff */
[----:B------:R-:W-:Y:S02]  /*10e90*/  F2FP.F16.E4M3.UNPACK_B R11, R6.H1 ;  /* 0x00000006ff0b723e */ /* 0x000fe400030006ff */
[----:B------:R-:W-:-:S02]  /*10ea0*/  LOP3.LUT R35, R35, 0xff000000, R8, 0xf8, !PT ;  /* 0xff00000023237812 */ /* 0x000fc400078ef808 */
[----:B------:R-:W-:Y:S02]  /*10eb0*/  LOP3.LUT R40, R39, 0xff000000, R10, 0xf8, !PT ;  /* 0xff00000027287812 */ /* 0x000fe400078ef80a */
[-C--:B------:R-:W-:Y:S02]  /*10ec0*/  F2FP.F16.E4M3.UNPACK_B R8, R5.reuse ;  /* 0x00000005ff08723e */ /* 0x080fe400020006ff */
[----:B------:R-:W-:Y:S02]  /*10ed0*/  F2FP.F16.E4M3.UNPACK_B R10, R5.H1 ;  /* 0x00000005ff0a723e */ /* 0x000fe400030006ff */
[----:B------:R-:W-:Y:S02]  /*10ee0*/  LOP3.LUT R32, R31, 0xff000000, R14, 0xf8, !PT ;  /* 0xff0000001f207812 */ /* 0x000fe400078ef80e */
[----:B--2---:R-:W-:Y:S02]  /*10ef0*/  IADD3 R3, R0, R25, R24 ;  /* 0x0000001900037210 */ /* 0x004fe40007ffe018 */
[----:B------:R-:W-:-:S02]  /*10f00*/  SHF.R.U32.HI R24, RZ, 0x8, R9 ;  /* 0x00000008ff187819 */ /* 0x000fc40000011609 */
[----:B------:R-:W-:Y:S02]  /*10f10*/  IADD3 R0, R184, R3, RZ ;  /* 0x00000003b8007210 */ /* 0x000fe40007ffe0ff */
[----:B------:R-:W-:-:S03]  /*10f20*/  LOP3.LUT R3, R24, 0xff, RZ, 0xc0, !PT ;  /* 0x000000ff18037812 */ /* 0x000fc600078ec0ff */
[----:B------:R-:W0:Y:S01]  /*10f30*/  LDS.128 R24, [R0+0x18000] ;  /* 0x0180000000187984 */ /* 0x000e220000000c00 */
[----:B------:R-:W-:Y:S02]  /*10f40*/  PRMT R30, R3, 0x7604, R30 ;  /* 0x00007604031e7816 */ /* 0x000fe4000000001e */
[----:B------:R-:W-:Y:S02]  /*10f50*/  SHF.R.U32.HI R3, RZ, 0x10, R13 ;  /* 0x00000010ff037819 */ /* 0x000fe4000001160d */
[----:B------:R-:W-:-:S03]  /*10f60*/  LOP3.LUT R37, R30, 0xff0000, R37, 0xf8, !PT ;  /* 0x00ff00001e257812 */ /* 0x000fc600078ef825 */
[----:B------:R-:W-:Y:S01]  /*10f70*/  IMAD.U32 R3, R3, 0x10000, RZ ;  /* 0x0001000003037824 */ /* 0x000fe200078e00ff */
[----:B------:R-:W-:Y:S01]  /*10f80*/  LOP3.LUT R37, R37, 0xff000000, R9, 0xf8, !PT ;  /* 0xff00000025257812 */ /* 0x000fe200078ef809 */
[--C-:B------:R-:W-:Y:S02]  /*10f90*/  HADD2.F32 R9, -RZ, R8.reuse.H0_H0 ;  /* 0x20000008ff097230 */ /* 0x100fe40000004100 */
[----:B------:R-:W-:Y:S01]  /*10fa0*/  HADD2.F32 R8, -RZ, R8.H1_H1 ;  /* 0x30000008ff087230 */ /* 0x000fe20000004100 */
[----:B------:R-:W-:Y:S02]  /*10fb0*/  LOP3.LUT R3, R20, 0xff0000, R3, 0xf8, !PT ;  /* 0x00ff000014037812 */ /* 0x000fe400078ef803 */
[----:B------:R-:W-:Y:S02]  /*10fc0*/  F2FP.F16.E4M3.UNPACK_B R33, R37 ;  /* 0x00000025ff21723e */ /* 0x000fe400020006ff */
[----:B------:R-:W-:Y:S02]  /*10fd0*/  LOP3.LUT R20, R3, 0xff000000, R13, 0xf8, !PT ;  /* 0xff00000003147812 */ /* 0x000fe400078ef80d */
[----:B------:R-:W-:Y:S01]  /*10fe0*/  F2FP.F16.E4M3.UNPACK_B R13, R7.H1 ;  /* 0x00000007ff0d723e */ /* 0x000fe200030006ff */
[----:B------:R-:W-:Y:S01]  /*10ff0*/  HADD2.F32 R38, -RZ, R33.H0_H0 ;  /* 0x20000021ff267230 */ /* 0x000fe20000004100 */
[----:B------:R-:W-:-:S02]  /*11000*/  F2FP.F16.E4M3.UNPACK_B R7, R6 ;  /* 0x00000006ff07723e */ /* 0x000fc400020006ff */
[----:B------:R-:W-:Y:S02]  /*11010*/  F2FP.F16.E4M3.UNPACK_B R15, R20 ;  /* 0x00000014ff0f723e */ /* 0x000fe400020006ff */
[----:B------:R-:W-:Y:S02]  /*11020*/  F2FP.F16.E4M3.UNPACK_B R37, R37.H1 ;  /* 0x00000025ff25723e */ /* 0x000fe400030006ff */
[-C--:B------:R-:W-:Y:S01]  /*11030*/  F2FP.F16.E4M3.UNPACK_B R3, R4.reuse ;  /* 0x00000004ff03723e */ /* 0x080fe200020006ff */
[----:B------:R-:W-:Y:S01]  /*11040*/  HADD2.F32 R30, -RZ, R15.H0_H0 ;  /* 0x2000000fff1e7230 */ /* 0x000fe20000004100 */
[----:B------:R-:W-:Y:S01]  /*11050*/  F2FP.F16.E4M3.UNPACK_B R4, R4.H1 ;  /* 0x00000004ff04723e */ /* 0x000fe200030006ff */
[--C-:B------:R-:W-:Y:S02]  /*11060*/  HADD2.F32 R39, -RZ, R37.reuse.H0_H0 ;  /* 0x20000025ff277230 */ /* 0x100fe40000004100 */
[----:B------:R-:W-:Y:S01]  /*11070*/  HADD2.F32 R37, -RZ, R37.H1_H1 ;  /* 0x30000025ff257230 */ /* 0x000fe20000004100 */
[----:B0-----:R-:W-:-:S02]  /*11080*/  F2FP.F16.E4M3.UNPACK_B R6, R25 ;  /* 0x00000019ff06723e */ /* 0x001fc400020006ff */
[----:B------:R-:W-:Y:S02]  /*11090*/  F2FP.F16.E4M3.UNPACK_B R25, R25.H1 ;  /* 0x00000019ff19723e */ /* 0x000fe400030006ff */
[-C--:B------:R-:W-:Y:S01]  /*110a0*/  F2FP.F16.E4M3.UNPACK_B R28, R27.reuse ;  /* 0x0000001bff1c723e */ /* 0x080fe200020006ff */
[----:B------:R-:W-:Y:S01]  /*110b0*/  HADD2.F32 R5, -RZ, R6.H0_H0 ;  /* 0x20000006ff057230 */ /* 0x000fe20000004100 */
[----:B------:R-:W-:Y:S02]  /*110c0*/  F2FP.F16.E4M3.UNPACK_B R27, R27.H1 ;  /* 0x0000001bff1b723e */ /* 0x000fe400030006ff */
[----:B------:R-:W-:Y:S02]  /*110d0*/  F2FP.F16.E4M3.UNPACK_B R14, R24 ;  /* 0x00000018ff0e723e */ /* 0x000fe400020006ff */
[C---:B------:R-:W-:Y:S01]  /*110e0*/  FMUL.FTZ R42, R5.reuse, R38 ;  /* 0x00000026052a7220 */ /* 0x040fe20000410000 */
[----:B------:R-:W-:Y:S01]  /*110f0*/  FMUL.FTZ R31, R5, R30 ;  /* 0x0000001e051f7220 */ /* 0x000fe20000410000 */
[----:B------:R-:W-:-:S02]  /*11100*/  F2FP.F16.E4M3.UNPACK_B R24, R24.H1 ;  /* 0x00000018ff18723e */ /* 0x000fc400030006ff */
[C---:B------:R-:W-:Y:S01]  /*11110*/  FFMA.FTZ R5, R9.reuse, R30, -R42 ;  /* 0x0000001e09057223 */ /* 0x040fe2000001082a */
[----:B------:R-:W-:Y:S01]  /*11120*/  F2FP.F16.E4M3.UNPACK_B R30, R20.H1 ;  /* 0x00000014ff1e723e */ /* 0x000fe200030006ff */
[----:B------:R-:W-:Y:S01]  /*11130*/  FFMA.FTZ R9, R9, R38, R31 ;  /* 0x0000002609097223 */ /* 0x000fe2000001001f */
[----:B------:R-:W-:Y:S01]  /*11140*/  HADD2.F32 R38, -RZ, R33.H1_H1 ;  /* 0x30000021ff267230 */ /* 0x000fe20000004100 */
[-C--:B------:R-:W-:Y:S01]  /*11150*/  F2FP.F16.E4M3.UNPACK_B R21, R26.reuse ;  /* 0x0000001aff15723e */ /* 0x080fe200020006ff */
[----:B------:R-:W-:Y:S01]  /*11160*/  HADD2.F32 R20, -RZ, R25.H0_H0 ;  /* 0x20000019ff147230 */ /* 0x000fe20000004100 */
[----:B------:R-:W-:Y:S01]  /*11170*/  F2FP.F16.E4M3.UNPACK_B R26, R26.H1 ;  /* 0x0000001aff1a723e */ /* 0x000fe200030006ff */
[----:B------:R-:W-:Y:S02]  /*11180*/  HADD2.F32 R33, -RZ, R30.H0_H0 ;  /* 0x2000001eff217230 */ /* 0x000fe40000004100 */
[----:B------:R-:W-:Y:S02]  /*11190*/  HADD2.F32 R31, -RZ, R15.H1_H1 ;  /* 0x3000000fff1f7230 */ /* 0x000fe40000004100 */
[----:B------:R-:W-:Y:S01]  /*111a0*/  FMUL.FTZ R45, R20, R39 ;  /* 0x00000027142d7220 */ /* 0x000fe20000410000 */
[----:B------:R-:W-:-:S02]  /*111b0*/  HADD2.F32 R15, -RZ, R6.H1_H1 ;  /* 0x30000006ff0f7230 */ /* 0x000fc40000004100 */
[----:B------:R-:W-:Y:S01]  /*111c0*/  FMUL.FTZ R20, R20, R33 ;  /* 0x0000002114147220 */ /* 0x000fe20000410000 */
[----:B------:R-:W-:Y:S02]  /*111d0*/  HADD2.F32 R6, -RZ, R10.H0_H0 ;  /* 0x2000000aff067230 */ /* 0x000fe40000004100 */
[----:B------:R-:W-:Y:S02]  /*111e0*/  HADD2.F32 R30, -RZ, R30.H1_H1 ;  /* 0x3000001eff1e7230 */ /* 0x000fe40000004100 */
[CC--:B------:R-:W-:Y:S01]  /*111f0*/  FMUL.FTZ R43, R15.reuse, R38.reuse ;  /* 0x000000260f2b7220 */ /* 0x0c0fe20000410000 */
[----:B------:R-:W-:Y:S01]  /*11200*/  FMUL.FTZ R15, R15, R31 ;  /* 0x0000001f0f0f7220 */ /* 0x000fe20000410000 */
[----:B------:R-:W-:Y:S01]  /*11210*/  FFMA.FTZ R39, R6, R39, R20 ;  /* 0x0000002706277223 */ /* 0x000fe20000010014 */
[----:B------:R-:W-:Y:S01]  /*11220*/  F2FP.F16.E4M3.UNPACK_B R20, R41 ;  /* 0x00000029ff14723e */ /* 0x000fe200020006ff */
[C---:B------:R-:W-:Y:S01]  /*11230*/  FFMA.FTZ R42, R8.reuse, R31, -R43 ;  /* 0x0000001f082a7223 */ /* 0x040fe2000001082b */
[----:B------:R-:W-:Y:S01]  /*11240*/  FFMA.FTZ R38, R8, R38, R15 ;  /* 0x0000002608267223 */ /* 0x000fe2000001000f */
[----:B------:R-:W-:Y:S01]  /*11250*/  FFMA.FTZ R45, R6, R33, -R45 ;  /* 0x00000021062d7223 */ /* 0x000fe2000001082d */
[-C--:B------:R-:W-:Y:S01]  /*11260*/  F2FP.F16.E4M3.UNPACK_B R15, R34.reuse ;  /* 0x00000022ff0f723e */ /* 0x080fe200020006ff */
[----:B------:R-:W-:Y:S01]  /*11270*/  HADD2.F32 R25, -RZ, R25.H1_H1 ;  /* 0x30000019ff197230 */ /* 0x000fe20000004100 */
[----:B------:R-:W-:Y:S01]  /*11280*/  F2FP.F16.E4M3.UNPACK_B R41, R41.H1 ;  /* 0x00000029ff29723e */ /* 0x000fe200030006ff */
[----:B------:R-:W-:Y:S01]  /*11290*/  HADD2.F32 R33, -RZ, R20.H0_H0 ;  /* 0x20000014ff217230 */ /* 0x000fe20000004100 */
[----:B------:R-:W-:Y:S01]  /*112a0*/  F2FP.F16.E4M3.UNPACK_B R34, R34.H1 ;  /* 0x00000022ff22723e */ /* 0x000fe200030006ff */
[----:B------:R-:W-:-:S02]  /*112b0*/  HADD2.F32 R8, -RZ, R28.H0_H0 ;  /* 0x2000001cff087230 */ /* 0x000fc40000004100 */
[C---:B------:R-:W-:Y:S01]  /*112c0*/  FMUL.FTZ R43, R25.reuse, R37 ;  /* 0x00000025192b7220 */ /* 0x040fe20000410000 */
[----:B------:R-:W-:Y:S02]  /*112d0*/  HADD2.F32 R10, -RZ, R10.H1_H1 ;  /* 0x3000000aff0a7230 */ /* 0x000fe40000004100 */
[----:B------:R-:W-:Y:S01]  /*112e0*/  FMUL.FTZ R46, R25, R30 ;  /* 0x0000001e192e7220 */ /* 0x000fe20000410000 */
[----:B------:R-:W-:Y:S02]  /*112f0*/  HADD2.F32 R31, -RZ, R15.H0_H0 ;  /* 0x2000000fff1f7230 */ /* 0x000fe40000004100 */
[----:B------:R-:W-:Y:S01]  /*11300*/  FMUL.FTZ R25, R8, R33 ;  /* 0x0000002108197220 */ /* 0x000fe20000410000 */
[----:B------:R-:W-:Y:S02]  /*11310*/  HADD2.F32 R6, -RZ, R12.H0_H0 ;  /* 0x2000000cff067230 */ /* 0x000fe40000004100 */
[----:B------:R-:W-:Y:S01]  /*11320*/  FFMA.FTZ R46, R10, R37, R46 ;  /* 0x000000250a2e7223 */ /* 0x000fe2000001002e */
[----:B------:R-:W-:-:S02]  /*11330*/  HADD2.F32 R28, -RZ, R28.H1_H1 ;  /* 0x3000001cff1c7230 */ /* 0x000fc40000004100 */
[-C--:B------:R-:W-:Y:S01]  /*11340*/  FMUL.FTZ R8, R8, R31.reuse ;  /* 0x0000001f08087220 */ /* 0x080fe20000410000 */
[----:B------:R-:W-:Y:S02]  /*11350*/  HADD2.F32 R15, -RZ, R15.H1_H1 ;  /* 0x3000000fff0f7230 */ /* 0x000fe40000004100 */
[----:B------:R-:W-:Y:S01]  /*11360*/  FFMA.FTZ R37, R6, R31, -R25 ;  /* 0x0000001f06257223 */ /* 0x000fe20000010819 */
[----:B------:R-:W-:Y:S02]  /*11370*/  HADD2.F32 R31, -RZ, R20.H1_H1 ;  /* 0x30000014ff1f7230 */ /* 0x000fe40000004100 */
[----:B------:R-:W-:Y:S01]  /*11380*/  FFMA.FTZ R44, R10, R30, -R43 ;  /* 0x0000001e0a2c7223 */ /* 0x000fe2000001082b */
[----:B------:R-:W-:Y:S01]  /*11390*/  FFMA.FTZ R43, R6, R33, R8 ;  /* 0x00000021062b7223 */ /* 0x000fe20000010008 */
[----:B------:R-:W-:Y:S01]  /*113a0*/  HADD2.F32 R12, -RZ, R12.H1_H1 ;  /* 0x3000000cff0c7230 */ /* 0x000fe20000004100 */
[----:B------:R-:W-:Y:S01]  /*113b0*/  F2FP.F16.E4M3.UNPACK_B R10, R29.H1 ;  /* 0x0000001dff0a723e */ /* 0x000fe200030006ff */
[----:B------:R-:W-:-:S02]  /*113c0*/  HADD2.F32 R33, -RZ, R41.H0_H0 ;  /* 0x20000029ff217230 */ /* 0x000fc40000004100 */
[C---:B------:R-:W-:Y:S01]  /*113d0*/  FMUL.FTZ R47, R28.reuse, R31 ;  /* 0x0000001f1c2f7220 */ /* 0x040fe20000410000 */
[----:B------:R-:W-:Y:S02]  /*113e0*/  HADD2.F32 R8, -RZ, R27.H0_H0 ;  /* 0x2000001bff087230 */ /* 0x000fe40000004100 */
[-C--:B------:R-:W-:Y:S01]  /*113f0*/  FMUL.FTZ R28, R28, R15.reuse ;  /* 0x0000000f1c1c7220 */ /* 0x080fe20000410000 */
[--C-:B------:R-:W-:Y:S02]  /*11400*/  HADD2.F32 R25, -RZ, R34.reuse.H0_H0 ;  /* 0x20000022ff197230 */ /* 0x100fe40000004100 */
[----:B------:R-:W-:Y:S01]  /*11410*/  FFMA.FTZ R48, R12, R15, -R47 ;  /* 0x0000000f0c307223 */ /* 0x000fe2000001082f */
[----:B------:R-:W-:Y:S02]  /*11420*/  HADD2.F32 R6, -RZ, R13.H0_H0 ;  /* 0x2000000dff067230 */ /* 0x000fe40000004100 */
[----:B------:R-:W-:Y:S01]  /*11430*/  FMUL.FTZ R49, R8, R33 ;  /* 0x0000002108317220 */ /* 0x000fe20000410000 */
[----:B------:R-:W-:Y:S01]  /*11440*/  FFMA.FTZ R50, R12, R31, R28 ;  /* 0x0000001f0c327223 */ /* 0x000fe2000001001c */
[----:B------:R-:W-:Y:S01]  /*11450*/  FMUL.FTZ R8, R8, R25 ;  /* 0x0000001908087220 */ /* 0x000fe20000410000 */
[----:B------:R-:W-:Y:S01]  /*11460*/  F2FP.F16.E4M3.UNPACK_B R12, R35.H1 ;  /* 0x00000023ff0c723e */ /* 0x000fe200030006ff */
[----:B------:R-:W-:Y:S01]  /*11470*/  FFMA.FTZ R49, R6, R25, -R49 ;  /* 0x0000001906317223 */ /* 0x000fe20000010831 */
[----:B------:R-:W-:-:S02]  /*11480*/  HADD2.F32 R34, -RZ, R34.H1_H1 ;  /* 0x30000022ff227230 */ /* 0x000fc40000004100 */
[----:B------:R-:W-:Y:S01]  /*11490*/  FFMA.FTZ R47, R6, R33, R8 ;  /* 0x00000021062f7223 */ /* 0x000fe20000010008 */
[----:B------:R-:W-:Y:S01]  /*114a0*/  HADD2.F32 R20, -RZ, R41.H1_H1 ;  /* 0x30000029ff147230 */ /* 0x000fe20000004100 */
[----:B------:R-:W-:Y:S01]  /*114b0*/  F2FP.F16.E4M3.UNPACK_B R35, R35 ;  /* 0x00000023ff23723e */ /* 0x000fe200020006ff */
[----:B------:R-:W-:Y:S01]  /*114c0*/  HADD2.F32 R27, -RZ, R27.H1_H1 ;  /* 0x3000001bff1b7230 */ /* 0x000fe20000004100 */
[----:B------:R-:W-:Y:S01]  /*114d0*/  F2FP.F16.E4M3.UNPACK_B R29, R29 ;  /* 0x0000001dff1d723e */ /* 0x000fe200020006ff */
[----:B------:R-:W-:Y:S01]  /*114e0*/  HADD2.F32 R25, -RZ, R12.H0_H0 ;  /* 0x2000000cff197230 */ /* 0x000fe20000004100 */
[----:B------:R-:W-:Y:S01]  /*114f0*/  F2FP.SATFINITE.E4M3.F32.PACK_AB_MERGE_C R44, R44, R45, RZ ;  /* 0x0000002d2c2c723e */ /* 0x000fe200048070ff */
[----:B------:R-:W-:Y:S02]  /*11500*/  HADD2.F32 R8, -RZ, R24.H0_H0 ;  /* 0x20000018ff087230 */ /* 0x000fe40000004100 */
[----:B------:R-:W-:Y:S01]  /*11510*/  FMUL.FTZ R28, R27, R20 ;  /* 0x000000141b1c7220 */ /* 0x000fe20000410000 */
[----:B------:R-:W-:-:S02]  /*11520*/  HADD2.F32 R15, -RZ, R10.H0_H0 ;  /* 0x2000000aff0f7230 */ /* 0x000fc40000004100 */
[----:B------:R-:W-:Y:S01]  /*11530*/  FMUL.FTZ R31, R27, R34 ;  /* 0x000000221b1f7220 */ /* 0x000fe20000410000 */
[----:B------:R-:W-:Y:S02]  /*11540*/  HADD2.F32 R6, -RZ, R4.H0_H0 ;  /* 0x20000004ff067230 */ /* 0x000fe40000004100 */
[C---:B------:R-:W-:Y:S01]  /*11550*/  FMUL.FTZ R27, R8.reuse, R25 ;  /* 0x00000019081b7220 */ /* 0x040fe20000410000 */
[----:B------:R-:W-:Y:S02]  /*11560*/  HADD2.F32 R13, -RZ, R13.H1_H1 ;  /* 0x3000000dff0d7230 */ /* 0x000fe40000004100 */
[----:B------:R-:W-:Y:S01]  /*11570*/  FMUL.FTZ R8, R8, R15 ;  /* 0x0000000f08087220 */ /* 0x000fe20000410000 */
[----:B------:R-:W-:Y:S01]  /*11580*/  HADD2.F32 R24, -RZ, R24.H1_H1 ;  /* 0x30000018ff187230 */ /* 0x000fe20000004100 */
[----:B------:R-:W-:Y:S01]  /*11590*/  F2FP.SATFINITE.E4M3.F32.PACK_AB_MERGE_C R39, R46, R39, RZ ;  /* 0x000000272e27723e */ /* 0x000fe200048070ff */
[----:B------:R-:W-:Y:S02]  /*115a0*/  HADD2.F32 R4, -RZ, R4.H1_H1 ;  /* 0x30000004ff047230 */ /* 0x000fe40000004100 */
[----:B------:R-:W-:Y:S01]  /*115b0*/  FFMA.FTZ R30, R6, R25, R8 ;  /* 0x00000019061e7223 */ /* 0x000fe20000010008 */
[----:B------:R-:W-:-:S02]  /*115c0*/  HADD2.F32 R25, -RZ, R12.H1_H1 ;  /* 0x3000000cff197230 */ /* 0x000fc40000004100 */
[C---:B------:R-:W-:Y:S01]  /*115d0*/  FFMA.FTZ R34, R13.reuse, R34, -R28 ;  /* 0x000000220d227223 */ /* 0x040fe2000001081c */
[----:B------:R-:W-:Y:S01]  /*115e0*/  FFMA.FTZ R52, R13, R20, R31 ;  /* 0x000000140d347223 */ /* 0x000fe2000001001f */
[----:B------:R-:W-:Y:S01]  /*115f0*/  FFMA.FTZ R28, R6, R15, -R27 ;  /* 0x0000000f061c7223 */ /* 0x000fe2000001081b */
[----:B------:R-:W-:Y:S02]  /*11600*/  HADD2.F32 R13, -RZ, R10.H1_H1 ;  /* 0x3000000aff0d7230 */ /* 0x000fe40000004100 */
[C---:B------:R-:W-:Y:S01]  /*11610*/  FMUL.FTZ R27, R24.reuse, R25 ;  /* 0x00000019181b7220 */ /* 0x040fe20000410000 */
[----:B------:R-:W-:Y:S01]  /*11620*/  HADD2.F32 R15, -RZ, R35.H0_H0 ;  /* 0x20000023ff0f7230 */ /* 0x000fe20000004100 */
[-C--:B------:R-:W-:Y:S01]  /*11630*/  F2FP.F16.E4M3.UNPACK_B R10, R40.reuse.H1 ;  /* 0x00000028ff0a723e */ /* 0x080fe200030006ff */
[----:B------:R-:W-:Y:S02]  /*11640*/  HADD2.F32 R6, -RZ, R14.H0_H0 ;  /* 0x2000000eff067230 */ /* 0x000fe40000004100 */
[-C--:B------:R-:W-:Y:S01]  /*11650*/  FMUL.FTZ R24, R24, R13.reuse ;  /* 0x0000000d18187220 */ /* 0x080fe20000410000 */
[C---:B------:R-:W-:Y:S01]  /*11660*/  FFMA.FTZ R31, R4.reuse, R13, -R27 ;  /* 0x0000000d041f7223 */ /* 0x040fe2000001081b */
[----:B------:R-:W-:Y:S01]  /*11670*/  HADD2.F32 R13, -RZ, R29.H0_H0 ;  /* 0x2000001dff0d7230 */ /* 0x000fe20000004100 */
[----:B------:R-:W-:Y:S01]  /*11680*/  F2FP.F16.E4M3.UNPACK_B R40, R40 ;  /* 0x00000028ff28723e */ /* 0x000fe200020006ff */
[----:B------:R-:W-:Y:S01]  /*11690*/  FFMA.FTZ R33, R4, R25, R24 ;  /* 0x0000001904217223 */ /* 0x000fe20000010018 */
[----:B------:R-:W-:-:S02]  /*116a0*/  HADD2.F32 R4, -RZ, R3.H0_H0 ;  /* 0x20000003ff047230 */ /* 0x000fc40000004100 */
[C---:B------:R-:W-:Y:S01]  /*116b0*/  FMUL.FTZ R25, R6.reuse, R15 ;  /* 0x0000000f06197220 */ /* 0x040fe20000410000 */
[----:B------:R-:W-:Y:S02]  /*116c0*/  HADD2.F32 R35, -RZ, R35.H1_H1 ;  /* 0x30000023ff237230 */ /* 0x000fe40000004100 */
[-C--:B------:R-:W-:Y:S01]  /*116d0*/  FMUL.FTZ R27, R6, R13.reuse ;  /* 0x0000000d061b7220 */ /* 0x080fe20000410000 */
[----:B------:R-:W-:Y:S02]  /*116e0*/  HADD2.F32 R14, -RZ, R14.H1_H1 ;  /* 0x3000000eff0e7230 */ /* 0x000fe40000004100 */
[C---:B------:R-:W-:Y:S01]  /*116f0*/  FFMA.FTZ R25, R4.reuse, R13, -R25 ;  /* 0x0000000d04197223 */ /* 0x040fe20000010819 */
[----:B------:R-:W-:Y:S02]  /*11700*/  HADD2.F32 R29, -RZ, R29.H1_H1 ;  /* 0x3000001dff1d7230 */ /* 0x000fe40000004100 */
[----:B------:R-:W-:Y:S01]  /*11710*/  FFMA.FTZ R27, R4, R15, R27 ;  /* 0x0000000f041b7223 */ /* 0x000fe2000001001b */
[----:B------:R-:W-:-:S02]  /*11720*/  HADD2.F32 R3, -RZ, R3.H1_H1 ;  /* 0x30000003ff037230 */ /* 0x000fc40000004100 */
[C---:B------:R-:W-:Y:S01]  /*11730*/  FMUL.FTZ R8, R14.reuse, R35 ;  /* 0x000000230e087220 */ /* 0x040fe20000410000 */
[-C--:B------:R-:W-:Y:S01]  /*11740*/  F2FP.F16.E4M3.UNPACK_B R6, R32.reuse.H1 ;  /* 0x00000020ff06723e */ /* 0x080fe200030006ff */
        /* <DEDUP_REMOVED lines=17> */
[--C-:B------:R-:W-:Y:S02]  /*11860*/  HADD2.F32 R4, -RZ, R21.reuse.H0_H0 ;  /* 0x20000015ff047230 */ /* 0x100fe40000004100 */
[-C--:B------:R-:W-:Y:S01]  /*11870*/  FMUL.FTZ R15, R26, R6.reuse ;  /* 0x000000061a0f7220 */ /* 0x080fe20000410000 */
[----:B------:R-:W-:Y:S02]  /*11880*/  HADD2.F32 R21, -RZ, R21.H1_H1 ;  /* 0x30000015ff157230 */ /* 0x000fe40000004100 */
[C---:B------:R-:W-:Y:S01]  /*11890*/  FFMA.FTZ R13, R11.reuse, R6, -R8 ;  /* 0x000000060b0d7223 */ /* 0x040fe20000010808 */
[----:B------:R-:W-:Y:S02]  /*118a0*/  HADD2.F32 R6, -RZ, R32.H0_H0 ;  /* 0x20000020ff067230 */ /* 0x000fe40000004100 */
[----:B------:R-:W-:Y:S01]  /*118b0*/  FFMA.FTZ R15, R11, R10, R15 ;  /* 0x0000000a0b0f7223 */ /* 0x000fe2000001000f */
[--C-:B------:R-:W-:Y:S01]  /*118c0*/  HADD2.F32 R8, -RZ, R40.reuse.H0_H0 ;  /* 0x20000028ff087230 */ /* 0x100fe20000004100 */
[----:B------:R-:W-:Y:S01]  /*118d0*/  F2FP.SATFINITE.E4M3.F32.PACK_AB_MERGE_C R5, R42, R5, R44 ;  /* 0x000000052a05723e */ /* 0x000fe2000480702c */
[----:B------:R-:W-:-:S02]  /*118e0*/  HADD2.F32 R40, -RZ, R40.H1_H1 ;  /* 0x30000028ff287230 */ /* 0x000fc40000004100 */
[C---:B------:R-:W-:Y:S01]  /*118f0*/  FMUL.FTZ R11, R4.reuse, R6 ;  /* 0x00000006040b7220 */ /* 0x040fe20000410000 */
[----:B------:R-:W-:Y:S02]  /*11900*/  HADD2.F32 R32, -RZ, R32.H1_H1 ;  /* 0x30000020ff207230 */ /* 0x000fe40000004100 */
[----:B------:R-:W-:Y:S01]  /*11910*/  FMUL.FTZ R10, R4, R8 ;  /* 0x00000008040a7220 */ /* 0x000fe20000410000 */
[--C-:B------:R-:W-:Y:S02]  /*11920*/  HADD2.F32 R3, -RZ, R7.reuse.H0_H0 ;  /* 0x20000007ff037230 */ /* 0x100fe40000004100 */
[C---:B------:R-:W-:Y:S01]  /*11930*/  FMUL.FTZ R4, R21.reuse, R40 ;  /* 0x0000002815047220 */ /* 0x040fe20000410000 */
[----:B------:R-:W-:Y:S02]  /*11940*/  HADD2.F32 R7, -RZ, R7.H1_H1 ;  /* 0x30000007ff077230 */ /* 0x000fe40000004100 */
[----:B------:R-:W-:Y:S01]  /*11950*/  FMUL.FTZ R21, R21, R32 ;  /* 0x0000002015157220 */ /* 0x000fe20000410000 */
[----:B------:R-:W-:Y:S01]  /*11960*/  F2FP.SATFINITE.E4M3.F32.PACK_AB_MERGE_C R13, R13, R24, RZ ;  /* 0x000000180d0d723e */ /* 0x000fe200048070ff */
        /* <DEDUP_REMOVED lines=13> */
[----:B------:R-:W-:Y:S01]  /*11a40*/  F2FP.SATFINITE.E4M3.F32.PACK_AB_MERGE_C R11, R50, R43, R11 ;  /* 0x0000002b320b723e */ /* 0x000fe2000480700b */
[----:B------:R4:W-:Y:S01]  /*11a50*/  STS.128 [R222+0x18000], R4 ;  /* 0x01800004de007388 */ /* 0x0009e20000000c00 */
[----:B------:R-:W-:Y:S02]  /*11a60*/  F2FP.SATFINITE.E4M3.F32.PACK_AB_MERGE_C R8, R20, R27, R8 ;  /* 0x0000001b1408723e */ /* 0x000fe40004807008 */
[----:B------:R-:W-:-:S05]  /*11a70*/  F2FP.SATFINITE.E4M3.F32.PACK_AB_MERGE_C R10, R21, R10, R12 ;  /* 0x0000000a150a723e */ /* 0x000fca000480700c */
[----:B------:R4:W-:Y:S02]  /*11a80*/  STS.128 [R0+0x18000], R8 ;  /* 0x0180000800007388 */ /* 0x0009e40000000c00 */
.L_x_1837:
[----:B------:R-:W-:Y:S05]  /*11a90*/  BSYNC B0 ;  /* 0x0000000000007941 */ /* 0x000fea0003800000 */
.L_x_1809:
[----:B------:R-:W-:Y:S01]  /*11aa0*/  @!PT LDS RZ, [RZ] ;  /* 0x00000000fffff984 */ /* 0x000fe20000000800 */
[----:B------:R-:W-:Y:S01]  /*11ab0*/  @!PT LDS RZ, [RZ] ;  /* 0x00000000fffff984 */ /* 0x000fe20000000800 */
[----:B------:R-:W-:Y:S01]  /*11ac0*/  @!PT LDS RZ, [RZ] ;  /* 0x00000000fffff984 */ /* 0x000fe20000000800 */
[----:B------:R-:W-:Y:S01]  /*11ad0*/  @!PT LDS RZ, [RZ] ;  /* 0x00000000fffff984 */ /* 0x000fe20000000800 */
[----:B------:R1:W-:Y:S06]  /*11ae0*/  MEMBAR.ALL.CTA ;  /* 0x0000000000007992 */ /* 0x0003ec0000008000 */
[----:B-1----:R-:W1:Y:S01]  /*11af0*/  FENCE.VIEW.ASYNC.S ;  /* 0x00000000000073c6 */ /* 0x002e620000000000 */
[----:B------:R-:W-:Y:S05]  /*11b00*/  WARPSYNC.ALL ;  /* 0x0000000000007948 */ /* 0x000fea0003800000 */
[----:B-1----:R-:W-:Y:S06]  /*11b10*/  BAR.SYNC.DEFER_BLOCKING 0xd, 0x100 ;  /* 0x0344000000007b1d */ /* 0x002fec0000010000 */
.L_x_1807:
[----:B--234-:R-:W2:Y:S01]  /*11b20*/  S2R R0, SR_TID.X ;  /* 0x0000000000007919 */ /* 0x01cea20000002100 */
[----:B------:R-:W-:Y:S05]  /*11b30*/  WARPSYNC.ALL ;  /* 0x0000000000007948 */ /* 0x000fea0003800000 */
[----:B--2---:R-:W-:-:S05]  /*11b40*/  SHF.R.U32.HI R0, RZ, 0x7, R0 ;  /* 0x00000007ff007819 */ /* 0x004fca0000011600 */
[----:B-----5:R-:W-:Y:S02]  /*11b50*/  VIADD R10, R0, 0x8 ;  /* 0x00000008000a7836 */ /* 0x020fe40000000000 */
[----:B------:R-:W-:-:S03]  /*11b60*/  IMAD.U32 R0, RZ, RZ, UR61 ;  /* 0x0000003dff007e24 */ /* 0x000fc6000f8e00ff */
[----:B------:R2:W-:Y:S02]  /*11b70*/  BAR.SYNC.DEFER_BLOCKING R10, 0x100 ;  /* 0x0004000a0000751d */ /* 0x0005e40000010000 */
[----:B------:R-:W-:-:S13]  /*11b80*/  ISETP.NE.AND P0, PT, R0, 0x3, PT ;  /* 0x000000030000780c */ /* 0x000fda0003f05270 */
[----:B--2---:R-:W-:Y:S05]  /*11b90*/  @!P0 BRA `(.L_x_1854) ;  /* 0x0000000000048947 */ /* 0x004fea0003800000 */
[----:B------:R-:W-:Y:S01]  /*11ba0*/  BPT.TRAP 0x1 ;  /* 0x000000040000795c */ /* 0x000fe20000300000 */
.L_x_1854:
[----:B0-----:R-:W-:Y:S02]  /*11bb0*/  LEA R5, R185, R184, 0x3 ;  /* 0x000000b8b9057211 */ /* 0x001fe400078e18ff */
[----:B------:R-:W-:-:S04]  /*11bc0*/  SHF.L.U32 R8, R188, 0x1f, RZ ;  /* 0x0000001fbc087819 */ /* 0x000fc800000006ff */
[----:B------:R0:W2:Y:S01]  /*11bd0*/  SYNCS.PHASECHK.TRANS64.TRYWAIT P1, [R5+URZ+0x28430], R8 ;  /* 0x02843008050075a7 */ /* 0x0000a2000802017f */
[----:B------:R-:W-:Y:S05]  /*11be0*/  @!P0 BRA `(.L_x_1855) ;  /* 0x0000000000048947 */ /* 0x000fea0003800000 */
[----:B------:R-:W-:Y:S01]  /*11bf0*/  BPT.TRAP 0x1 ;  /* 0x000000040000795c */ /* 0x000fe20000300000 */
.L_x_1855:
[----:B--2---:R-:W-:Y:S05]  /*11c00*/  @P1 BRA `(.L_x_1856) ;  /* 0x0000000000081947 */ /* 0x004fea0003800000 */
[----:B------:R-:W2:Y:S02]  /*11c10*/  SYNCS.PHASECHK.TRANS64.TRYWAIT P1, [R5+URZ+0x28430], R8 ;  /* 0x02843008050075a7 */ /* 0x000ea4000802017f */
[----:B--2---:R-:W-:Y:S05]  /*11c20*/  @!P1 BRA `(.L_x_1857) ;  /* 0x0000017400849947 */ /* 0x004fea0003800000 */
.L_x_1856:
[----:B------:R-:W-:Y:S05]  /*11c30*/  WARPSYNC.ALL ;  /* 0x0000000000007948 */ /* 0x000fea0003800000 */
[----:B------:R-:W-:Y:S01]  /*11c40*/  R2UR UR4, R184 ;  /* 0x00000000b80472ca */ /* 0x000fe200000e0000 */
[----:B------:R-:W-:Y:S01]  /*11c50*/  IMAD.MOV.U32 R7, RZ, RZ, 0x40000040 ;  /* 0x40000040ff077424 */ /* 0x000fe200078e00ff */
[----:B------:R-:W-:Y:S01]  /*11c60*/  R2UR UR5, R36 ;  /* 0x00000000240572ca */ /* 0x000fe200000e0000 */
[----:B------:R-:W-:Y:S01]  /*11c70*/  UMOV UR9, 0x40000040 ;  /* 0x4000004000097882 */ /* 0x000fe20000000000 */
[----:B------:R-:W-:Y:S01]  /*11c80*/  WARPGROUP.ARRIVE ;  /* 0x00000000000079c5 */ /* 0x000fe20000000000 */
[----:B------:R-:W-:Y:S01]  /*11c90*/  IMAD.MOV.U32 R13, RZ, RZ, 0x40000040 ;  /* 0x40000040ff0d7424 */ /* 0x000fe200078e00ff */
[----:B------:R-:W-:Y:S01]  /*11ca0*/  R2UR UR11, R7 ;  /* 0x00000000070b72ca */ /* 0x000fe200000e0000 */
[----:B------:R-:W-:Y:S01]  /*11cb0*/  IMAD.U32 R201, RZ, RZ, UR9 ;  /* 0x00000009ffc97e24 */ /* 0x000fe2000f8e00ff */
[----:B------:R-:W-:Y:S01]  /*11cc0*/  UMOV UR57, 0x40000040 ;  /* 0x4000004000397882 */ /* 0x000fe20000000000 */
[----:B------:R-:W-:Y:S01]  /*11cd0*/  UMOV UR53, 0x40000040 ;  /* 0x4000004000357882 */ /* 0x000fe20000000000 */
[----:B------:R-:W-:Y:S01]  /*11ce0*/  UMOV UR49, 0x40000040 ;  /* 0x4000004000317882 */ /* 0x000fe20000000000 */
[----:B------:R-:W-:Y:S01]  /*11cf0*/  UMOV UR45, 0x40000040 ;  /* 0x40000040002d7882 */ /* 0x000fe20000000000 */
[----:B------:R-:W-:Y:S01]  /*11d00*/  MOV R7, 0x40000040 ;  /* 0x4000004000077802 */ /* 0x000fe20000000f00 */
[----:B------:R-:W-:Y:S01]  /*11d10*/  UIADD3 UR4, UR4, 0x20000, URZ ;  /* 0x0002000004047890 */ /* 0x000fe2000fffe03f */
[----:B------:R-:W3:Y:S01]  /*11d20*/  S2R R0, SR_TID.X ;  /* 0x0000000000007919 */ /* 0x000ee20000002100 */
[----:B------:R-:W-:Y:S01]  /*11d30*/  ULOP3.LUT UR5, UR5, 0x10000, URZ, 0xfc, !UPT ;  /* 0x0001000005057892 */ /* 0x000fe2000f8efc3f */
[----:B------:R-:W-:Y:S01]  /*11d40*/  R2UR UR43, R7 ;  /* 0x00000000072b72ca */ /* 0x000fe200000e0000 */
[----:B------:R-:W-:-:S02]  /*11d50*/  USHF.R.U32.HI UR4, URZ, 0x4, UR4 ;  /* 0x000000043f047899 */ /* 0x000fc40008011604 */
[----:B------:R-:W-:Y:S02]  /*11d60*/  UIADD3 UR56, UR5, 0x6, URZ ;  /* 0x0000000605387890 */ /* 0x000fe4000fffe03f */
[----:B------:R-:W-:Y:S01]  /*11d70*/  ULOP3.LUT UR4, UR4, 0x3fff, URZ, 0xc0, !UPT ;  /* 0x00003fff04047892 */ /* 0x000fe2000f8ec03f */
[----:B------:R-:W-:Y:S01]  /*11d80*/  UMOV UR8, UR5 ;  /* 0x0000000500087c82 */ /* 0x000fe20008000000 */
[----:B------:R-:W-:Y:S01]  /*11d90*/  UIADD3 UR52, UR5, 0x400, URZ ;  /* 0x0000040005347890 */ /* 0x000fe2000fffe03f */
[----:B------:R-:W-:Y:S01]  /*11da0*/  IMAD.U32 R200, RZ, RZ, UR8 ;  /* 0x00000008ffc87e24 */ /* 0x000fe2000f8e00ff */
[----:B------:R-:W-:Y:S02]  /*11db0*/  ULOP3.LUT UR60, UR4, 0x10000, URZ, 0xfc, !UPT ;  /* 0x00010000043c7892 */ /* 0x000fe4000f8efc3f */
[----:B------:R-:W-:Y:S02]  /*11dc0*/  UIADD3 UR4, UR5, 0x2, URZ ;  /* 0x0000000205047890 */ /* 0x000fe4000fffe03f */
[----:B------:R-:W-:-:S02]  /*11dd0*/  UIADD3 UR48, UR5, 0x402, URZ ;  /* 0x0000040205307890 */ /* 0x000fc4000fffe03f */
[----:B------:R-:W-:Y:S01]  /*11de0*/  LEA R6, R185, UR60, 0xa ;  /* 0x0000003cb9067c11 */ /* 0x000fe2000f8e50ff */
[----:B------:R-:W-:Y:S02]  /*11df0*/  UIADD3 UR44, UR5, 0x404, URZ ;  /* 0x00000404052c7890 */ /* 0x000fe4000fffe03f */
[----:B------:R-:W-:Y:S01]  /*11e00*/  UIADD3 UR40, UR5, 0x406, URZ ;  /* 0x0000040605287890 */ /* 0x000fe2000fffe03f */
[C---:B------:R-:W-:Y:S01]  /*11e10*/  R2UR UR10, R6.reuse ;  /* 0x00000000060a72ca */ /* 0x040fe200000e0000 */
[----:B------:R-:W-:Y:S01]  /*11e20*/  VIADD R12, R6, 0x2 ;  /* 0x00000002060c7836 */ /* 0x000fe20000000000 */
[----:B------:R-:W-:Y:S01]  /*11e30*/  UMOV UR41, 0x40000040 ;  /* 0x4000004000297882 */ /* 0x000fe20000000000 */
[----:B---3--:R-:W-:-:S10]  /*11e40*/  SHF.R.U32.HI R0, RZ, 0x7, R0 ;  /* 0x00000007ff007819 */ /* 0x008fd40000011600 */
[----:B------:R-:W-:Y:S01]  /*11e50*/  QGMMA.64x64x32.F32.E4M3.E4M3 R24, gdesc[UR8], RZ, !UPT, gsb0 ;  /* 0x00e00000081879f3 */ /* 0x000fe2000c0008ff */
[----:B------:R-:W-:Y:S01]  /*11e60*/  R2UR UR10, R12 ;  /* 0x000000000c0a72ca */ /* 0x000fe200000e0000 */
[----:B------:R-:W-:Y:S01]  /*11e70*/  UMOV UR8, UR4 ;  /* 0x0000000400087c82 */ /* 0x000fe20008000000 */
[----:B------:R-:W-:Y:S01]  /*11e80*/  R2UR UR11, R13 ;  /* 0x000000000d0b72ca */ /* 0x000fe200000e0000 */
[----:B------:R-:W-:Y:S01]  /*11e90*/  UMOV UR9, 0x40000040 ;  /* 0x4000004000097882 */ /* 0x000fe20000000000 */
[----:B------:R-:W-:Y:S01]  /*11ea0*/  VIADD R12, R6, 0x4 ;  /* 0x00000004060c7836 */ /* 0x000fe20000000000 */
[----:B------:R-:W-:Y:S01]  /*11eb0*/  UIADD3 UR4, UR5, 0x4, URZ ;  /* 0x0000000405047890 */ /* 0x000fe2000fffe03f */
[----:B------:R-:W-:Y:S01]  /*11ec0*/  IMAD.MOV.U32 R13, RZ, RZ, 0x40000040 ;  /* 0x40000040ff0d7424 */ /* 0x000fe200078e00ff */
[----:B------:R-:W-:Y:S01]  /*11ed0*/  MOV R199, UR9 ;  /* 0x0000000900c77c02 */ /* 0x000fe20008000f00 */
[----:B------:R-:W-:Y:S01]  /*11ee0*/  IMAD.U32 R198, RZ, RZ, UR8 ;  /* 0x00000008ffc67e24 */ /* 0x000fe2000f8e00ff */
[----:B------:R-:W-:Y:S01]  /*11ef0*/  IADD3 R4, -R0, 0xb, RZ ;  /* 0x0000000b00047810 */ /* 0x000fe20007ffe1ff */
[----:B------:R-:W-:-:S02]  /*11f00*/  WARPGROUP.DEPBAR.LE gsb0, 0x0 ;  /* 0x00008000000079c5 */ /* 0x000fc40000010000 */
[----:B------:R-:W-:-:S06]  /*11f10*/  WARPGROUP.ARRIVE ;  /* 0x00000000000079c5 */ /* 0x000fcc0000000000 */
[----:B------:R-:W-:Y:S01]  /*11f20*/  QGMMA.64x64x32.F32.E4M3.E4M3 R24, gdesc[UR8], R24, gsb0 ;  /* 0x00e00000081879f3 */ /* 0x000fe20008000818 */
[----:B------:R-:W-:Y:S01]  /*11f30*/  R2UR UR10, R12 ;  /* 0x000000000c0a72ca */ /* 0x000fe200000e0000 */
[----:B------:R-:W-:Y:S01]  /*11f40*/  UMOV UR8, UR4 ;  /* 0x0000000400087c82 */ /* 0x000fe20008000000 */
[----:B------:R-:W-:Y:S01]  /*11f50*/  R2UR UR11, R13 ;  /* 0x000000000d0b72ca */ /* 0x000fe200000e0000 */
[----:B------:R-:W-:Y:S01]  /*11f60*/  UMOV UR9, 0x40000040 ;  /* 0x4000004000097882 */ /* 0x000fe20000000000 */
[----:B------:R-:W-:Y:S02]  /*11f70*/  VIADD R12, R6, 0x6 ;  /* 0x00000006060c7836 */ /* 0x000fe40000000000 */
[----:B------:R-:W-:Y:S02]  /*11f80*/  IMAD.MOV.U32 R13, RZ, RZ, 0x40000040 ;  /* 0x40000040ff0d7424 */ /* 0x000fe400078e00ff */
[----:B------:R-:W-:Y:S01]  /*11f90*/  IMAD.U32 R196, RZ, RZ, UR8 ;  /* 0x00000008ffc47e24 */ /* 0x000fe2000f8e00ff */
[----:B------:R-:W-:Y:S01]  /*11fa0*/  R2UR UR58, R12 ;  /* 0x000000000c3a72ca */ /* 0x000fe200000e0000 */
[----:B------:R-:W-:Y:S01]  /*11fb0*/  IMAD.U32 R197, RZ, RZ, UR9 ;  /* 0x00000009ffc57e24 */ /* 0x000fe2000f8e00ff */
[----:B------:R-:W-:Y:S01]  /*11fc0*/  R2UR UR59, R13 ;  /* 0x000000000d3b72ca */ /* 0x000fe200000e0000 */
[----:B------:R-:W-:Y:S01]  /*11fd0*/  IMAD.MOV.U32 R13, RZ, RZ, 0x40000040 ;  /* 0x40000040ff0d7424 */ /* 0x000fe200078e00ff */
[----:B------:R-:W-:-:S04]  /*11fe0*/  IADD3 R12, R6, 0x200, RZ ;  /* 0x00000200060c7810 */ /* 0x000fc80007ffe0ff */
[----:B------:R-:W-:Y:S01]  /*11ff0*/  R2UR UR54, R12 ;  /* 0x000000000c3672ca */ /* 0x000fe200000e0000 */
[----:B------:R-:W-:Y:S01]  /*12000*/  VIADD R12, R6, 0x202 ;  /* 0x00000202060c7836 */ /* 0x000fe20000000000 */
[----:B------:R-:W-:Y:S01]  /*12010*/  R2UR UR55, R13 ;  /* 0x000000000d3772ca */ /* 0x000fe200000e0000 */
[----:B------:R-:W-:-:S03]  /*12020*/  IMAD.MOV.U32 R13, RZ, RZ, 0x40000040 ;  /* 0x40000040ff0d7424 */ /* 0x000fc600078e00ff */
[----:B------:R-:W-:Y:S01]  /*12030*/  R2UR UR50, R12 ;  /* 0x000000000c3272ca */ /* 0x000fe200000e0000 */
[C---:B------:R-:W-:Y:S01]  /*12040*/  VIADD R12, R6.reuse, 0x204 ;  /* 0x00000204060c7836 */ /* 0x040fe20000000000 */
[----:B------:R-:W-:Y:S01]  /*12050*/  R2UR UR51, R13 ;  /* 0x000000000d3372ca */ /* 0x000fe200000e0000 */
[----:B------:R-:W-:Y:S02]  /*12060*/  IMAD.MOV.U32 R13, RZ, RZ, 0x40000040 ;  /* 0x40000040ff0d7424 */ /* 0x000fe400078e00ff */
[----:B------:R-:W-:Y:S01]  /*12070*/  VIADD R6, R6, 0x206 ;  /* 0x0000020606067836 */ /* 0x000fe20000000000 */
[----:B------:R-:W-:Y:S02]  /*12080*/  R2UR UR46, R12 ;  /* 0x000000000c2e72ca */ /* 0x000fe400000e0000 */
[----:B------:R-:W-:Y:S02]  /*12090*/  R2UR UR47, R13 ;  /* 0x000000000d2f72ca */ /* 0x000fe400000e0000 */
[----:B------:R-:W-:Y:S01]  /*120a0*/  R2UR UR42, R6 ;  /* 0x00000000062a72ca */ /* 0x000fe200000e0000 */
[----:B------:R-:W-:-:S02]  /*120b0*/  WARPGROUP.DEPBAR.LE gsb0, 0x0 ;  /* 0x00008000000079c5 */ /* 0x000fc40000010000 */
        /* <DEDUP_REMOVED lines=19> */
[----:B------:R-:W-:Y:S05]  /*121f0*/  @!P0 BRA `(.L_x_1858) ;  /* 0x0000000000048947 */ /* 0x000fea0003800000 */
[----:B------:R-:W-:Y:S01]  /*12200*/  BPT.TRAP 0x1 ;  /* 0x000000040000795c */ /* 0x000fe20000300000 */
.L_x_1858:
[----:B-1----:R-:W1:Y:S01]  /*12210*/  LDC R3, c[0x0][0x448] ;  /* 0x00011200ff037b82 */ /* 0x002e620000000800 */
[C---:B------:R-:W-:Y:S01]  /*12220*/  FMUL.FTZ R27, R2.reuse, R27 ;  /* 0x0000001b021b7220 */ /* 0x040fe20000410000 */
[C---:B------:R-:W-:Y:S01]  /*12230*/  FMUL.FTZ R47, R2.reuse, R47 ;  /* 0x0000002f022f7220 */ /* 0x040fe20000410000 */
[----:B------:R-:W-:Y:S01]  /*12240*/  ULDC.64 UR6, c[0x0][0x9e0] ;  /* 0x0002780000067ab9 */ /* 0x000fe20000000a00 */
[C---:B------:R-:W-:Y:S01]  /*12250*/  FMUL.FTZ R31, R2.reuse, R31 ;  /* 0x0000001f021f7220 */ /* 0x040fe20000410000 */
[----:B------:R-:W4:Y:S01]  /*12260*/  MUFU.TANH R11, R27 ;  /* 0x0000001b000b7308 */ /* 0x000f220000002400 */
[----:B------:R-:W-:Y:S01]  /*12270*/  UISETP.GE.AND UP0, UPT, UR7, 0x1, UPT ;  /* 0x000000010700788c */ /* 0x000fe2000bf06270 */
[C---:B------:R-:W-:Y:S01]  /*12280*/  FMUL.FTZ R24, R2.reuse, R24 ;  /* 0x0000001802187220 */ /* 0x040fe20000410000 */
[C---:B------:R-:W-:Y:S01]  /*12290*/  FMUL.FTZ R25, R2.reuse, R25 ;  /* 0x0000001902197220 */ /* 0x040fe20000410000 */
[C---:B------:R-:W-:Y:S01]  /*122a0*/  FMUL.FTZ R0, R2.reuse, R26 ;  /* 0x0000001a02007220 */ /* 0x040fe20000410000 */
[C---:B------:R-:W-:Y:S01]  /*122b0*/  FMUL.FTZ R28, R2.reuse, R28 ;  /* 0x0000001c021c7220 */ /* 0x040fe20000410000 */
[C---:B------:R-:W-:Y:S01]  /*122c0*/  FMUL.FTZ R29, R2.reuse, R29 ;  /* 0x0000001d021d7220 */ /* 0x040fe20000410000 */
[C---:B------:R-:W-:Y:S01]  /*122d0*/  FMUL.FTZ R30, R2.reuse, R30 ;  /* 0x0000001e021e7220 */ /* 0x040fe20000410000 */
[----:B------:R-:W0:Y:S01]  /*122e0*/  MUFU.TANH R27, R47 ;  /* 0x0000002f001b7308 */ /* 0x000e220000002400 */
        /* <DEDUP_REMOVED lines=10> */
[----:B-1----:R-:W-:Y:S01]  /*12390*/  ISETP.NE.AND P1, PT, R3, 0x1, PT ;  /* 0x000000010300780c */ /* 0x002fe20003f25270 */
[----:B------:R-:W-:-:S02]  /*123a0*/  IMAD.IADD R3, R203, 0x1, R202 ;  /* 0x00000001cb037824 */ /* 0x000fc400078e02ca */
[C---:B------:R-:W-:Y:S01]  /*123b0*/  FMUL.FTZ R48, R2.reuse, R48 ;  /* 0x0000003002307220 */ /* 0x040fe20000410000 */
[C---:B------:R-:W-:Y:S01]  /*123c0*/  FMUL.FTZ R49, R2.reuse, R49 ;  /* 0x0000003102317220 */ /* 0x040fe20000410000 */
[C---:B------:R-:W-:Y:S01]  /*123d0*/  FMUL.FTZ R50, R2.reuse, R50 ;  /* 0x0000003202327220 */ /* 0x040fe20000410000 */
[----:B------:R-:W-:Y:S02]  /*123e0*/  IMAD.MOV.U32 R7, RZ, RZ, R3 ;  /* 0x000000ffff077224 */ /* 0x000fe400078e0003 */
[C---:B------:R-:W-:Y:S01]  /*123f0*/  FMUL.FTZ R51, R2.reuse, R51 ;  /* 0x0000003302337220 */ /* 0x040fe20000410000 */
[C---:B------:R-:W-:Y:S01]  /*12400*/  FMUL.FTZ R52, R2.reuse, R52 ;  /* 0x0000003402347220 */ /* 0x040fe20000410000 */
[C---:B------:R-:W-:Y:S01]  /*12410*/  FMUL.FTZ R53, R2.reuse, R53 ;  /* 0x0000003502357220 */ /* 0x040fe20000410000 */
[C---:B------:R-:W-:Y:S01]  /*12420*/  FMUL.FTZ R54, R2.reuse, R54 ;  /* 0x0000003602367220 */ /* 0x040fe20000410000 */
[C---:B------:R-:W-:Y:S01]  /*12430*/  FMUL.FTZ R55, R2.reuse, R55 ;  /* 0x0000003702377220 */ /* 0x040fe20000410000 */
[C---:B------:R-:W-:Y:S01]  /*12440*/  FMUL.FTZ R46, R2.reuse, R46 ;  /* 0x0000002e022e7220 */ /* 0x040fe20000410000 */
[----:B------:R1:W0:Y:S01]  /*12450*/  MUFU.TANH R13, R31 ;  /* 0x0000001f000d7308 */ /* 0x0002220000002400 */
[----:B------:R-:W5:Y:S01]  /*12460*/  @P1 LDC R6, c[0x0][0x44c] ;  /* 0x00011300ff061b82 */ /* 0x000f620000000800 */
[----:B------:R-:W-:Y:S01]  /*12470*/  PLOP3.LUT P2, PT, PT, PT, UP0, 0x40, 0x0 ;  /* 0x000000000000781c */ /* 0x000fe20003f4e808 */
[----:B------:R-:W-:Y:S01]  /*12480*/  ULDC UR51, c[0x0][0x9dc] ;  /* 0x0002770000337ab9 */ /* 0x000fe20000000800 */
[C---:B------:R-:W-:Y:S01]  /*12490*/  FMUL.FTZ R34, R2.reuse, R34 ;  /* 0x0000002202227220 */ /* 0x040fe20000410000 */
[C---:B------:R-:W-:Y:S01]  /*124a0*/  FMUL.FTZ R35, R2.reuse, R35 ;  /* 0x0000002302237220 */ /* 0x040fe20000410000 */
[----:B------:R-:W-:Y:S01]  /*124b0*/  ULOP3.LUT UR51, URZ, UR51, URZ, 0x33, !UPT ;  /* 0x000000333f337292 */ /* 0x000fe2000f8e333f */
[----:B------:R-:W-:Y:S01]  /*124c0*/  FMUL.FTZ R38, R2, R38 ;  /* 0x0000002602267220 */ /* 0x000fe20000410000 */
[----:B------:R-:W0:Y:S01]  /*124d0*/  MUFU.TANH R24, R24 ;  /* 0x0000001800187308 */ /* 0x000e220000002400 */
[----:B------:R-:W2:Y:S01]  /*124e0*/  @P1 LDC R9, c[0x0][0x450] ;  /* 0x00011400ff091b82 */ /* 0x000ea20000000800 */
[----:B-1----:R-:W-:Y:S01]  /*124f0*/  LEA R31, R160, 0xffffffc0, 0x6 ;  /* 0xffffffc0a01f7811 */ /* 0x002fe200078e30ff */
[----:B------:R-:W-:Y:S01]  /*12500*/  FMUL.FTZ R39, R2, R39 ;  /* 0x0000002702277220 */ /* 0x000fe20000410000 */
[----:B------:R-:W-:-:S04]  /*12510*/  UP2UR UR42, UPR, URZ, 0x1 ;  /* 0x000000013f2a7883 */ /* 0x000fc80008000000 */
[----:B------:R-:W1:Y:S08]  /*12520*/  MUFU.TANH R25, R25 ;  /* 0x0000001900197308 */ /* 0x000e700000002400 */
[----:B------:R-:W0:Y:S01]  /*12530*/  MUFU.TANH R0, R0 ;  /* 0x0000000000007308 */ /* 0x000e220000002400 */
[----:B-----5:R-:W-:-:S04]  /*12540*/  @P1 IMAD.HI.U32 R6, R3, R6, RZ ;  /* 0x0000000603061227 */ /* 0x020fc800078e00ff */
[----:B------:R-:W-:-:S03]  /*12550*/  VIADD R3, R5, 0x28440 ;  /* 0x0002844005037836 */ /* 0x000fc60000000000 */
[----:B------:R-:W0:Y:S01]  /*12560*/  MUFU.TANH R28, R28 ;  /* 0x0000001c001c7308 */ /* 0x000e220000002400 */
[----:B--2---:R-:W-:Y:S01]  /*12570*/  @P1 SHF.R.U32.HI R7, RZ, R9, R6 ;  /* 0x00000009ff071219 */ /* 0x004fe20000011606 */
[----:B------:R-:W-:Y:S02]  /*12580*/  IMAD.MOV.U32 R9, RZ, RZ, -0x40 ;  /* 0xffffffc0ff097424 */ /* 0x000fe400078e00ff */
[----:B------:R-:W-:Y:S02]  /*12590*/  IMAD.U32 R6, RZ, RZ, UR39 ;  /* 0x00000027ff067e24 */ /* 0x000fe4000f8e00ff */
[----:B------:R-:W2:Y:S01]  /*125a0*/  SHFL.IDX PT, R47, R7, RZ, 0x1c1f ;  /* 0x001c1fff072f7589 */ /* 0x000ea200000e0000 */
[----:B------:R-:W-:Y:S01]  /*125b0*/  IMAD R9, R160, R9, 0x41 ;  /* 0x00000041a0097424 */ /* 0x000fe200078e0209 */
[----:B------:R-:W0:Y:S01]  /*125c0*/  MUFU.TANH R29, R29 ;  /* 0x0000001d001d7308 */ /* 0x000e220000002400 */
[----:B------:R-:W-:Y:S02]  /*125d0*/  PRMT R3, R6, 0x654, R3 ;  /* 0x0000065406037816 */ /* 0x000fe40000000003 */
[----:B------:R-:W-:-:S02]  /*125e0*/  IMAD.IADD R6, R192, 0x1, R9 ;  /* 0x00000001c0067824 */ /* 0x000fc400078e0209 */
[----:B------:R5:W-:Y:S03]  /*125f0*/  SYNCS.ARRIVE.TRANS64.RED.A1T0 RZ, [R3+URZ], RZ ;  /* 0x000000ff03ff79a7 */ /* 0x000be6000810043f */
[----:B------:R-:W0:Y:S01]  /*12600*/  MUFU.TANH R30, R30 ;  /* 0x0000001e001e7308 */ /* 0x000e220000002400 */
[----:B-----5:R-:W-:Y:S01]  /*12610*/  IMAD R3, R193, -0x2, R6 ;  /* 0xfffffffec1037824 */ /* 0x020fe200078e0206 */
[----:B------:R-:W-:-:S06]  /*12620*/  IADD3 R6, R192, -R31, RZ ;  /* 0x8000001fc0067210 */ /* 0x000fcc0007ffe0ff */
[----:B------:R-:W0:Y:S01]  /*12630*/  MUFU.TANH R32, R32 ;  /* 0x0000002000207308 */ /* 0x000e220000002400 */
[----:B------:R-:W-:-:S07]  /*12640*/  IMAD.IADD R3, R3, 0x1, -R190 ;  /* 0x0000000103037824 */ /* 0x000fce00078e0abe */
        /* <DEDUP_REMOVED lines=19> */
[----:B------:R3:W0:Y:S01]  /*12780*/  MUFU.TANH R15, R35 ;  /* 0x00000023000f7308 */ /* 0x0006220000002400 */
[----:B-----5:R-:W-:-:S07]  /*12790*/  IMAD R34, R193, -0x2, R6 ;  /* 0xfffffffec1227824 */ /* 0x020fce00078e0206 */
[----:B------:R5:W0:Y:S01]  /*127a0*/  MUFU.TANH R20, R38 ;  /* 0x0000002600147308 */ /* 0x000a220000002400 */
[----:B---3--:R-:W-:-:S07]  /*127b0*/  VIADD R35, R3, UR6 ;  /* 0x0000000603237c36 */ /* 0x008fce0008000000 */
[----:B------:R3:W0:Y:S01]  /*127c0*/  MUFU.TANH R21, R39 ;  /* 0x0000002700157308 */ /* 0x0006220000002400 */
[----:B-----5:R-:W-:Y:S01]  /*127d0*/  VIADD R38, R3, UR51 ;  /* 0x0000003303267c36 */ /* 0x020fe20008000000 */
[----:B--2---:R-:W-:-:S03]  /*127e0*/  VIADDMNMX R3, R47, R35, R34, PT ;  /* 0x000000232f037246 */ /* 0x004fc60003800122 */
[----:B------:R-:W-:Y:S02]  /*127f0*/  IMAD.IADD R6, R38, 0x1, R47 ;  /* 0x0000000126067824 */ /* 0x000fe400078e022f */
[----:B---3--:R-:W-:Y:S01]  /*12800*/  VIADD R39, R9, 0xffffffff ;  /* 0xffffffff09277836 */ /* 0x008fe20000000000 */
[----:B-1--4-:R-:W-:Y:S06]  /*12810*/  @P2 BRA `(.L_x_1859) ;  /* 0x0000000000582947 */ /* 0x012fec0003800000 */
[----:B------:R-:W-:Y:S01]  /*12820*/  IADD3 R9, -R190, R192, R47 ;  /* 0x000000c0be097210 */ /* 0x000fe20007ffe12f */
[----:B------:R-:W-:Y:S03]  /*12830*/  BSSY B0, `(.L_x_1860) ;  /* 0x0000010000007945 */ /* 0x000fe60003800000 */
[----:B------:R-:W-:-:S13]  /*12840*/  ISETP.GT.AND P2, PT, R9, -0x1, PT ;  /* 0xffffffff0900780c */ /* 0x000fda0003f44270 */
[----:B------:R-:W-:Y:S05]  /*12850*/  @P2 BRA `(.L_x_1861) ;  /* 0x0000000000202947 */ /* 0x000fea0003800000 */
[----:B------:R-:W-:Y:S01]  /*12860*/  UISETP.NE.AND UP0, UPT, UR7, 0x1, UPT ;  /* 0x000000010700788c */ /* 0x000fe2000bf05270 */
[----:B------:R-:W-:-:S05]  /*12870*/  LOP3.LUT R9, RZ, R9, RZ, 0x33, !PT ;  /* 0x00000009ff097212 */ /* 0x000fca00078e33ff */
[----:B------:R-:W-:-:S05]  /*12880*/  PLOP3.LUT P2, PT, PT, PT, UP0, 0x80, 0x0 ;  /* 0x000000000000781c */ /* 0x000fca0003f4f008 */
[----:B------:R-:W-:-:S08]  /*12890*/  @UP0 ULDC.64 UR4, c[0x0][0x9e8] ;  /* 0x00027a0000040ab9 */ /* 0x000fd00000000a00 */
[----:B------:R-:W-:-:S05]  /*128a0*/  @P2 IMAD.HI.U32 R12, R9, UR4, RZ ;  /* 0x00000004090c2c27 */ /* 0x000fca000f8e00ff */
[----:B------:R-:W-:-:S04]  /*128b0*/  @P2 SHF.R.U32.HI R9, RZ, UR5, R12 ;  /* 0x00000005ff092c19 */ /* 0x000fc8000801160c */
[----:B------:R-:W-:Y:S01]  /*128c0*/  LOP3.LUT R9, RZ, R9, RZ, 0x33, !PT ;  /* 0x00000009ff097212 */ /* 0x000fe200078e33ff */
[----:B------:R-:W-:Y:S06]  /*128d0*/  BRA `(.L_x_1862) ;  /* 0x0000000000147947 */ /* 0x000fec0003800000 */
.L_x_1861:
[----:B------:R-:W-:-:S06]  /*128e0*/  UISETP.NE.AND UP0, UPT, UR7, 0x1, UPT ;  /* 0x000000010700788c */ /* 0x000fcc000bf05270 */
[----:B------:R-:W-:-:S05]  /*128f0*/  PLOP3.LUT P2, PT, PT, PT, UP0, 0x80, 0x0 ;  /* 0x000000000000781c */ /* 0x000fca0003f4f008 */
[----:B------:R-:W-:-:S08]  /*12900*/  @UP0 ULDC.64 UR4, c[0x0][0x9e8] ;  /* 0x00027a0000040ab9 */ /* 0x000fd00000000a00 */
[----:B------:R-:W-:-:S05]  /*12910*/  @P2 IMAD.HI.U32 R12, R9, UR4, RZ ;  /* 0x00000004090c2c27 */ /* 0x000fca000f8e00ff */
[----:B------:R-:W-:-:S07]  /*12920*/  @P2 SHF.R.U32.HI R9, RZ, UR5, R12 ;  /* 0x00000005ff092c19 */ /* 0x000fce000801160c */
.L_x_1862:
[----:B------:R-:W-:Y:S05]  /*12930*/  BSYNC B0 ;  /* 0x0000000000007941 */ /* 0x000fea0003800000 */
.L_x_1860:
[----:B------:R-:W-:-:S04]  /*12940*/  IMAD R12, R9, UR7, -R31 ;  /* 0x00000007090c7c24 */ /* 0x000fc8000f8e0a1f */
[----:B------:R-:W-:-:S05]  /*12950*/  IMAD R12, R193, -0x2, R12 ;  /* 0xfffffffec10c7824 */ /* 0x000fca00078e020c */
[----:B------:R-:W-:Y:S02]  /*12960*/  VIMNMX R6, R6, R12, !PT ;  /* 0x0000000c06067248 */ /* 0x000fe40007fe0100 */
[----:B------:R-:W-:-:S07]  /*12970*/  VIADDMNMX R3, R12, UR7, R3, PT ;  /* 0x000000070c037c46 */ /* 0x000fce000b800103 */
.L_x_1859:
[C---:B------:R-:W-:Y:S01]  /*12980*/  ISETP.GE.AND P3, PT, R39.reuse, 0x9, PT ;  /* 0x000000092700780c */ /* 0x040fe20003f66270 */
[----:B------:R-:W1:Y:S01]  /*12990*/  SHFL.IDX PT, R7, R7, 0x1, 0x1c1f ;  /* 0x003c1f0007077f89 */ /* 0x000e6200000e0000 */
[----:B------:R-:W-:Y:S01]  /*129a0*/  ISETP.GE.AND P2, PT, R39, 0x2, PT ;  /* 0x000000022700780c */ /* 0x000fe20003f46270 */
[----:B------:R-:W-:Y:S01]  /*129b0*/  UISETP.GE.AND UP0, UPT, UR7, 0x1, UPT ;  /* 0x000000010700788c */ /* 0x000fe2000bf06270 */
[C---:B------:R-:W-:Y:S02]  /*129c0*/  ISETP.GT.AND P4, PT, R6.reuse, 0x8, !P3 ;  /* 0x000000080600780c */ /* 0x040fe40005f84270 */
[----:B------:R-:W-:Y:S02]  /*129d0*/  ISETP.GT.AND P5, PT, R6, 0x1, !P2 ;  /* 0x000000010600780c */ /* 0x000fe400057a4270 */
[----:B------:R-:W-:Y:S02]  /*129e0*/  ISETP.LT.OR P4, PT, R3, 0x9, P4 ;  /* 0x000000090300780c */ /* 0x000fe40002781670 */
[----:B------:R-:W-:-:S02]  /*129f0*/  ISETP.GE.AND P6, PT, R39, 0xa, PT ;  /* 0x0000000a2700780c */ /* 0x000fc40003fc6270 */
[----:B0-----:R-:W-:Y:S02]  /*12a00*/  FSEL R57, R28, -INF , !P4 ;  /* 0xff8000001c397808 */ /* 0x001fe40006000000 */
[----:B------:R-:W-:Y:S02]  /*12a10*/  ISETP.LT.OR P5, PT, R3, 0x2, P5 ;  /* 0x000000020300780c */ /* 0x000fe40002fa1670 */
[----:B------:R-:W-:Y:S02]  /*12a20*/  ISETP.GT.AND P4, PT, R6, 0x9, !P6 ;  /* 0x000000090600780c */ /* 0x000fe40007784270 */
[----:B------:R-:W-:Y:S02]  /*12a30*/  FSEL R47, R25, -INF , !P5 ;  /* 0xff800000192f7808 */ /* 0x000fe40006800000 */
[----:B------:R-:W-:Y:S02]  /*12a40*/  ISETP.LT.OR P4, PT, R3, 0xa, P4 ;  /* 0x0000000a0300780c */ /* 0x000fe40002781670 */
[----:B------:R-:W-:-:S02]  /*12a50*/  ISETP.GE.AND P5, PT, R39, 0x11, PT ;  /* 0x000000112700780c */ /* 0x000fc40003fa6270 */
[----:B------:R-:W-:Y:S01]  /*12a60*/  FSEL R59, R29, -INF , !P4 ;  /* 0xff8000001d3b7808 */ /* 0x000fe20006000000 */
[----:B-1----:R-:W-:Y:S01]  /*12a70*/  IMAD.IADD R9, R38, 0x1, R7 ;  /* 0x0000000126097824 */ /* 0x002fe200078e0207 */
[----:B------:R-:W-:Y:S02]  /*12a80*/  ISETP.GT.AND P4, PT, R6, 0x10, !P5 ;  /* 0x000000100600780c */ /* 0x000fe40006f84270 */
[----:B------:R-:W-:Y:S02]  /*12a90*/  P2R R28, PR, RZ, 0x20 ;  /* 0x00000020ff1c7803 */ /* 0x000fe40000000000 */
[----:B------:R-:W-:Y:S02]  /*12aa0*/  ISETP.LT.OR P4, PT, R3, 0x11, P4 ;  /* 0x000000110300780c */ /* 0x000fe40002781670 */
[----:B------:R-:W-:Y:S02]  /*12ab0*/  ISETP.GE.AND P5, PT, R39, 0x12, PT ;  /* 0x000000122700780c */ /* 0x000fe40003fa6270 */
[----:B------:R-:W-:-:S02]  /*12ac0*/  FSEL R61, R32, -INF , !P4 ;  /* 0xff800000203d7808 */ /* 0x000fc40006000000 */
[C---:B------:R-:W-:Y:S02]  /*12ad0*/  ISETP.GT.AND P4, PT, R6.reuse, 0x11, !P5 ;  /* 0x000000110600780c */ /* 0x040fe40006f84270 */
[----:B------:R-:W-:Y:S02]  /*12ae0*/  P2R R29, PR, RZ, 0x20 ;  /* 0x00000020ff1d7803 */ /* 0x000fe40000000000 */
[----:B------:R-:W-:Y:S02]  /*12af0*/  ISETP.LT.OR P4, PT, R3, 0x12, P4 ;  /* 0x000000120300780c */ /* 0x000fe40002781670 */
[----:B------:R-:W-:Y:S02]  /*12b00*/  ISETP.GE.AND P5, PT, R39, 0x19, PT ;  /* 0x000000192700780c */ /* 0x000fe40003fa6270 */
[----:B------:R-:W-:Y:S02]  /*12b10*/  FSEL R63, R33, -INF , !P4 ;  /* 0xff800000213f7808 */ /* 0x000fe40006000000 */
[----:B------:R-:W-:-:S02]  /*12b20*/  ISETP.GT.AND P4, PT, R6, 0x18, !P5 ;  /* 0x000000180600780c */ /* 0x000fc40006f84270 */
[----:B------:R-:W-:Y:S02]  /*12b30*/  P2R R32, PR, RZ, 0x20 ;  /* 0x00000020ff207803 */ /* 0x000fe40000000000 */
[----:B------:R-:W-:Y:S02]  /*12b40*/  ISETP.LT.OR P4, PT, R3, 0x19, P4 ;  /* 0x000000190300780c */ /* 0x000fe40002781670 */
[----:B------:R-:W-:Y:S02]  /*12b50*/  ISETP.GE.AND P5, PT, R39, 0x1a, PT ;  /* 0x0000001a2700780c */ /* 0x000fe40003fa6270 */
[----:B------:R-:W-:Y:S02]  /*12b60*/  FSEL R65, R36, -INF , !P4 ;  /* 0xff80000024417808 */ /* 0x000fe40006000000 */
[----:B------:R-:W-:Y:S02]  /*12b70*/  ISETP.GT.AND P4, PT, R6, 0x19, !P5 ;  /* 0x000000190600780c */ /* 0x000fe40006f84270 */
[----:B------:R-:W-:-:S02]  /*12b80*/  P2R R36, PR, RZ, 0x20 ;  /* 0x00000020ff247803 */ /* 0x000fc40000000000 */
        /* <DEDUP_REMOVED lines=26> */
[----:B------:R-:W-:Y:S02]  /*12d30*/  P2R R25, PR, RZ, 0x40 ;  /* 0x00000040ff197803 */ /* 0x000fe40000000000 */
        /* <DEDUP_REMOVED lines=11> */
[----:B------:R-:W-:-:S04]  /*12df0*/  ISETP.GT.AND P6, PT, R6, RZ, !P6 ;  /* 0x000000ff0600720c */ /* 0x000fc800077c4270 */
        /* <DEDUP_REMOVED lines=18> */
[----:B------:R-:W-:Y:S01]  /*12f20*/  @P6 IMAD.HI.U32 R7, R6, UR4, RZ ;  /* 0x0000000406076c27 */ /* 0x000fe2000f8e00ff */
[----:B------:R-:W-:-:S13]  /*12f30*/  PLOP3.LUT P6, PT, PT, PT, UP0, 0x80, 0x0 ;  /* 0x000000000000781c */ /* 0x000fda0003fcf008 */
[----:B------:R-:W-:-:S04]  /*12f40*/  @P6 SHF.R.U32.HI R6, RZ, UR5, R7 ;  /* 0x00000005ff066c19 */ /* 0x000fc80008011607 */
[----:B------:R-:W-:Y:S01]  /*12f50*/  LOP3.LUT R6, RZ, R6, RZ, 0x33, !PT ;  /* 0x00000006ff067212 */ /* 0x000fe200078e33ff */
[----:B------:R-:W-:Y:S06]  /*12f60*/  BRA `(.L_x_1866) ;  /* 0x0000000000187947 */ /* 0x000fec0003800000 */
.L_x_1865:
[----:B------:R-:W-:-:S06]  /*12f70*/  UISETP.NE.AND UP0, UPT, UR7, 0x1, UPT ;  /* 0x000000010700788c */ /* 0x000fcc000bf05270 */
[----:B------:R-:W-:-:S05]  /*12f80*/  PLOP3.LUT P6, PT, PT, PT, UP0, 0x80, 0x0 ;  /* 0x000000000000781c */ /* 0x000fca0003fcf008 */
[----:B------:R-:W-:-:S08]  /*12f90*/  @UP0 ULDC.64 UR4, c[0x0][0x9e8] ;  /* 0x00027a0000040ab9 */ /* 0x000fd00000000a00 */
[----:B------:R-:W-:Y:S01]  /*12fa0*/  @P6 IMAD.HI.U32 R7, R6, UR4, RZ ;  /* 0x0000000406076c27 */ /* 0x000fe2000f8e00ff */
[----:B------:R-:W-:-:S13]  /*12fb0*/  PLOP3.LUT P6, PT, PT, PT, UP0, 0x80, 0x0 ;  /* 0x000000000000781c */ /* 0x000fda0003fcf008 */
[----:B------:R-:W-:-:S07]  /*12fc0*/  @P6 SHF.R.U32.HI R6, RZ, UR5, R7 ;  /* 0x00000005ff066c19 */ /* 0x000fce0008011607 */
.L_x_1866:
[----:B------:R-:W-:Y:S05]  /*12fd0*/  BSYNC B0 ;  /* 0x0000000000007941 */ /* 0x000fea0003800000 */
.L_x_1864:
[----:B------:R-:W-:-:S04]  /*12fe0*/  IMAD R6, R6, UR7, -R31 ;  /* 0x0000000706067c24 */ /* 0x000fc8000f8e0a1f */
[----:B------:R-:W-:-:S05]  /*12ff0*/  IMAD R6, R193, -0x2, R6 ;  /* 0xfffffffec1067824 */ /* 0x000fca00078e0206 */
[----:B------:R-:W-:Y:S02]  /*13000*/  VIMNMX R9, R9, R6, !PT ;  /* 0x0000000609097248 */ /* 0x000fe40007fe0100 */
[----:B------:R-:W-:-:S07]  /*13010*/  VIADDMNMX R3, R6, UR7, R3, PT ;  /* 0x0000000706037c46 */ /* 0x000fce000b800103 */
.L_x_1863:
[----:B------:R-:W-:Y:S01]  /*13020*/  ISETP.GT.AND P2, PT, R9, 0x1, !P2 ;  /* 0x000000010900780c */ /* 0x000fe20005744270 */
[----:B------:R-:W-:Y:S01]  /*13030*/  ULDC UR38, c[0x0][0x988] ;  /* 0x0002620000267ab9 */ /* 0x000fe20000000800 */
[----:B------:R-:W-:Y:S02]  /*13040*/  FMNMX.FTZ R6, R33, R47, !PT ;  /* 0x0000002f21067209 */ /* 0x000fe40007810000 */
        /* <DEDUP_REMOVED lines=34> */
[----:B------:R-:W-:Y:S01]  /*13270*/  ISETP.GT.AND P3, PT, R9, 0x8, !P3 ;  /* 0x000000080900780c */ /* 0x000fe20005f64270 */
[----:B------:R-:W0:Y:S01]  /*13280*/  SHFL.BFLY PT, R6, R29, 0x2, 0x1f ;  /* 0x0c401f001d067f89 */ /* 0x000e2200000e0000 */
[C---:B------:R-:W-:Y:S02]  /*13290*/  ISETP.LT.OR P2, PT, R3.reuse, 0x1a, P2 ;  /* 0x0000001a0300780c */ /* 0x040fe40001741670 */
[----:B------:R-:W-:Y:S02]  /*132a0*/  ISETP.LT.OR P3, PT, R3, 0x9, P3 ;  /* 0x000000090300780c */ /* 0x000fe40001f61670 */
[----:B------:R-:W-:Y:S02]  /*132b0*/  FSEL R21, R21, -INF , !P2 ;  /* 0xff80000015157808 */ /* 0x000fe40005000000 */
[----:B------:R-:W-:Y:S02]  /*132c0*/  ISETP.NE.AND P2, PT, R37, RZ, PT ;  /* 0x000000ff2500720c */ /* 0x000fe40003f45270 */
[----:B------:R-:W-:-:S02]  /*132d0*/  ISETP.NE.AND P6, PT, R12, RZ, PT ;  /* 0x000000ff0c00720c */ /* 0x000fc40003fc5270 */
[----:B------:R-:W-:Y:S02]  /*132e0*/  ISETP.GT.AND P2, PT, R9, 0x20, !P2 ;  /* 0x000000200900780c */ /* 0x000fe40005744270 */
[----:B------:R-:W-:Y:S02]  /*132f0*/  FSEL R12, R30, -INF , !P3 ;  /* 0xff8000001e0c7808 */ /* 0x000fe40005800000 */
[----:B------:R-:W-:Y:S02]  /*13300*/  ISETP.LT.OR P2, PT, R3, 0x21, P2 ;  /* 0x000000210300780c */ /* 0x000fe40001741670 */
[----:B------:R-:W-:Y:S02]  /*13310*/  ISETP.NE.AND P3, PT, R44, RZ, PT ;  /* 0x000000ff2c00720c */ /* 0x000fe40003f65270 */
[----:B------:R-:W-:Y:S02]  /*13320*/  FSEL R24, R42, -INF , !P2 ;  /* 0xff8000002a187808 */ /* 0x000fe40005000000 */
[----:B------:R-:W-:-:S02]  /*13330*/  ISETP.NE.AND P2, PT, R40, RZ, PT ;  /* 0x000000ff2800720c */ /* 0x000fc40003f45270 */
[C---:B------:R-:W-:Y:S02]  /*13340*/  ISETP.GT.AND P4, PT, R9.reuse, 0x31, !P4 ;  /* 0x000000310900780c */ /* 0x040fe40006784270 */
[----:B------:R-:W-:Y:S02]  /*13350*/  ISETP.GT.AND P2, PT, R9, 0x21, !P2 ;  /* 0x000000210900780c */ /* 0x000fe40005744270 */
[----:B0-----:R-:W-:Y:S02]  /*13360*/  FMNMX.FTZ R30, R29, R6, !PT ;  /* 0x000000061d1e7209 */ /* 0x001fe40007810000 */
[----:B------:R-:W-:Y:S02]  /*13370*/  ISETP.LT.OR P2, PT, R3, 0x22, P2 ;  /* 0x000000220300780c */ /* 0x000fe40001741670 */
[----:B------:R-:W-:Y:S01]  /*13380*/  ISETP.GT.AND P5, PT, R9, 0x38, !P5 ;  /* 0x000000380900780c */ /* 0x000fe20006fa4270 */
[----:B------:R-:W0:Y:S01]  /*13390*/  SHFL.BFLY PT, R7, R30, 0x1, 0x1f ;  /* 0x0c201f001e077f89 */ /* 0x000e2200000e0000 */
[----:B------:R-:W-:-:S02]  /*133a0*/  FSEL R25, R43, -INF , !P2 ;  /* 0xff8000002b197808 */ /* 0x000fc40005000000 */
[----:B------:R-:W-:Y:S01]  /*133b0*/  ISETP.NE.AND P2, PT, R46, RZ, PT ;  /* 0x000000ff2e00720c */ /* 0x000fe20003f45270 */
[----:B------:R-:W-:Y:S01]  /*133c0*/  IMAD.U32 R46, RZ, RZ, UR38 ;  /* 0x00000026ff2e7e24 */ /* 0x000fe2000f8e00ff */
[----:B------:R-:W-:Y:S02]  /*133d0*/  ISETP.LT.OR P4, PT, R3, 0x32, P4 ;  /* 0x000000320300780c */ /* 0x000fe40002781670 */
[----:B------:R-:W-:Y:S02]  /*133e0*/  ISETP.GT.AND P2, PT, R9, 0x28, !P2 ;  /* 0x000000280900780c */ /* 0x000fe40005744270 */
[C---:B------:R-:W-:Y:S02]  /*133f0*/  ISETP.LT.OR P5, PT, R3.reuse, 0x39, P5 ;  /* 0x000000390300780c */ /* 0x040fe40002fa1670 */
[----:B------:R-:W-:-:S04]  /*13400*/  ISETP.LT.OR P2, PT, R3, 0x29, P2 ;  /* 0x000000290300780c */ /* 0x000fc80001741670 */
[----:B------:R-:W-:Y:S02]  /*13410*/  FSEL R26, R26, -INF , !P2 ;  /* 0xff8000001a1a7808 */ /* 0x000fe40005000000 */
[----:B------:R-:W-:Y:S02]  /*13420*/  ISETP.GT.AND P2, PT, R9, 0x29, !P3 ;  /* 0x000000290900780c */ /* 0x000fe40005f44270 */
[----:B------:R-:W-:Y:S02]  /*13430*/  ISETP.NE.AND P3, PT, R56, RZ, PT ;  /* 0x000000ff3800720c */ /* 0x000fe40003f65270 */
[----:B------:R-:W-:Y:S02]  /*13440*/  ISETP.LT.OR P2, PT, R3, 0x2a, P2 ;  /* 0x0000002a0300780c */ /* 0x000fe40001741670 */
[----:B0-----:R-:W-:Y:S02]  /*13450*/  FMNMX.FTZ R6, R30, R7, !PT ;  /* 0x000000071e067209 */ /* 0x001fe40007810000 */
[----:B------:R-:W-:-:S02]  /*13460*/  FSEL R27, R27, -INF , !P2 ;  /* 0xff8000001b1b7808 */ /* 0x000fc40005000000 */
[----:B------:R-:W-:Y:S02]  /*13470*/  ISETP.GT.AND P2, PT, R9, RZ, !P6 ;  /* 0x000000ff0900720c */ /* 0x000fe40007744270 */
[----:B------:R-:W-:Y:S02]  /*13480*/  MOV R7, UR38 ;  /* 0x0000002600077c02 */ /* 0x000fe40008000f00 */
[----:B------:R-:W-:Y:S02]  /*13490*/  ISETP.LT.OR P2, PT, R3, 0x1, P2 ;  /* 0x000000010300780c */ /* 0x000fe40001741670 */
[----:B------:R-:W-:Y:S01]  /*134a0*/  ISETP.NE.AND P6, PT, R39, RZ, PT ;  /* 0x000000ff2700720c */ /* 0x000fe20003fc5270 */
[----:B------:R-:W-:-:S01]  /*134b0*/  FFMA.FTZ R7, R6, R7, -8 ;  /* 0xc100000006077423 */ /* 0x000fc20000010007 */
[----:B------:R-:W-:Y:S02]  /*134c0*/  FSEL R0, R0, -INF , !P2 ;  /* 0xff80000000007808 */ /* 0x000fe40005000000 */
[----:B------:R-:W-:-:S04]  /*134d0*/  FSETP.NEU.FTZ.AND P2, PT, R6, -INF , PT ;  /* 0xff8000000600780b */ /* 0x000fc80003f5d000 */
[----:B------:R-:W-:Y:S02]  /*134e0*/  FSEL R32, R7, RZ, P2 ;  /* 0x000000ff07207208 */ /* 0x000fe40001000000 */
[----:B------:R-:W-:Y:S02]  /*134f0*/  FMNMX.FTZ R7, R0, R11, !PT ;  /* 0x0000000b00077209 */ /* 0x000fe40007810000 */
[----:B------:R-:W-:Y:S01]  /*13500*/  ISETP.GT.AND P2, PT, R9, 0x30, !P3 ;  /* 0x000000300900780c */ /* 0x000fe20005f44270 */
[----:B------:R-:W-:-:S01]  /*13510*/  FFMA.FTZ R31, R33, UR38, -R32 ;  /* 0x00000026211f7c23 */ /* 0x000fc20008010820 */
[----:B------:R-:W-:Y:S01]  /*13520*/  FMNMX.FTZ R28, R12, R7, !PT ;  /* 0x000000070c1c7209 */ /* 0x000fe20007810000 */
[----:B------:R-:W-:-:S01]  /*13530*/  FFMA.FTZ R33, R47, UR38, -R32 ;  /* 0x000000262f217c23 */ /* 0x000fc20008010820 */
[----:B------:R-:W-:Y:S01]  /*13540*/  ISETP.LT.OR P2, PT, R3, 0x31, P2 ;  /* 0x000000310300780c */ /* 0x000fe20001741670 */
[----:B------:R0:W-:Y:S01]  /*13550*/  MUFU.EX2 R152, R31 ;  /* 0x0000001f00987308 */ /* 0x0001e20000000800 */
[----:B------:R-:W-:Y:S01]  /*13560*/  FMNMX.FTZ R7, R13, R28, !PT ;  /* 0x0000001c0d077209 */ /* 0x000fe20007810000 */
[--C-:B------:R-:W-:Y:S01]  /*13570*/  FFMA.FTZ R35, R59, UR38, -R32.reuse ;  /* 0x000000263b237c23 */ /* 0x100fe20008010820 */
[----:B------:R-:W-:Y:S01]  /*13580*/  ISETP.GT.AND P3, PT, R9, 0x39, !P6 ;  /* 0x000000390900780c */ /* 0x000fe20007764270 */
[--C-:B------:R-:W-:Y:S01]  /*13590*/  FFMA.FTZ R36, R61, UR38, -R32.reuse ;  /* 0x000000263d247c23 */ /* 0x100fe20008010820 */
[----:B------:R-:W-:Y:S01]  /*135a0*/  FMNMX.FTZ R28, R14, R7, !PT ;  /* 0x000000070e1c7209 */ /* 0x000fe20007810000 */
[--C-:B------:R-:W-:Y:S01]  /*135b0*/  FFMA.FTZ R37, R63, UR38, -R32.reuse ;  /* 0x000000263f257c23 */ /* 0x100fe20008010820 */
[----:B------:R-:W-:Y:S01]  /*135c0*/  FSEL R9, R50, -INF , !P2 ;  /* 0xff80000032097808 */ /* 0x000fe20005000000 */
[----:B------:R-:W1:Y:S01]  /*135d0*/  MUFU.EX2 R33, R33 ;  /* 0x0000002100217308 */ /* 0x000e620000000800 */
[----:B------:R-:W-:Y:S01]  /*135e0*/  FMNMX.FTZ R7, R15, R28, !PT ;  /* 0x0000001c0f077209 */ /* 0x000fe20007810000 */
[--C-:B0-----:R-:W-:Y:S01]  /*135f0*/  FFMA.FTZ R31, R57, UR38, -R32.reuse ;  /* 0x00000026391f7c23 */ /* 0x101fe20008010820 */
[----:B------:R-:W-:Y:S01]  /*13600*/  ISETP.LT.OR P3, PT, R3, 0x3a, P3 ;  /* 0x0000003a0300780c */ /* 0x000fe20001f61670 */
[--C-:B------:R-:W-:Y:S01]  /*13610*/  FFMA.FTZ R38, R65, UR38, -R32.reuse ;  /* 0x0000002641267c23 */ /* 0x100fe20008010820 */
[----:B------:R-:W-:Y:S01]  /*13620*/  FMNMX.FTZ R28, R20, R7, !PT ;  /* 0x00000007141c7209 */ /* 0x000fe20007810000 */
[--C-:B------:R-:W-:Y:S01]  /*13630*/  FFMA.FTZ R43, R45, UR38, -R32.reuse ;  /* 0x000000262d2b7c23 */ /* 0x100fe20008010820 */
[----:B------:R-:W-:Y:S01]  /*13640*/  FSEL R3, R54, -INF , !P5 ;  /* 0xff80000036037808 */ /* 0x000fe20006800000 */
[----:B------:R0:W2:Y:S01]  /*13650*/  MUFU.EX2 R34, R31 ;  /* 0x0000001f00227308 */ /* 0x0000a20000000800 */
[----:B------:R-:W-:Y:S01]  /*13660*/  FMNMX.FTZ R7, R21, R28, !PT ;  /* 0x0000001c15077209 */ /* 0x000fe20007810000 */
[--C-:B------:R-:W-:Y:S01]  /*13670*/  FFMA.FTZ R39, R67, UR38, -R32.reuse ;  /* 0x0000002643277c23 */ /* 0x100fe20008010820 */
[----:B------:R-:W-:Y:S01]  /*13680*/  FSEL R29, R55, -INF , !P3 ;  /* 0xff800000371d7808 */ /* 0x000fe20005800000 */
[--C-:B------:R-:W-:Y:S01]  /*13690*/  FFMA.FTZ R40, R69, UR38, -R32.reuse ;  /* 0x0000002645287c23 */ /* 0x100fe20008010820 */
[----:B------:R-:W-:Y:S01]  /*136a0*/  FMNMX.FTZ R28, R24, R7, !PT ;  /* 0x00000007181c7209 */ /* 0x000fe20007810000 */
[--C-:B------:R-:W-:Y:S01]  /*136b0*/  FFMA.FTZ R41, R41, UR38, -R32.reuse ;  /* 0x0000002629297c23 */ /* 0x100fe20008010820 */
[----:B------:R-:W-:-:S01]  /*136c0*/  FFMA.FTZ R42, R71, UR38, -R32 ;  /* 0x00000026472a7c23 */ /* 0x000fc20008010820 */
[----:B------:R-:W3:Y:S01]  /*136d0*/  MUFU.EX2 R35, R35 ;  /* 0x0000002300237308 */ /* 0x000ee20000000800 */
[----:B------:R-:W-:Y:S01]  /*136e0*/  FMNMX.FTZ R7, R25, R28, !PT ;  /* 0x0000001c19077209 */ /* 0x000fe20007810000 */
[--C-:B------:R-:W-:Y:S01]  /*136f0*/  FFMA.FTZ R44, R73, UR38, -R32.reuse ;  /* 0x00000026492c7c23 */ /* 0x100fe20008010820 */
[----:B------:R-:W-:-:S02]  /*13700*/  FFMA.FTZ R45, R49, UR38, -R32 ;  /* 0x00000026312d7c23 */ /* 0x000fc40008010820 */
[----:B------:R-:W-:-:S03]  /*13710*/  FMNMX.FTZ R28, R26, R7, !PT ;  /* 0x000000071a1c7209 */ /* 0x000fc60007810000 */
[----:B------:R-:W-:Y:S01]  /*13720*/  MUFU.EX2 R36, R36 ;  /* 0x0000002400247308 */ /* 0x000fe20000000800 */
[----:B------:R-:W-:Y:S02]  /*13730*/  FMNMX.FTZ R30, R27, R28, !PT ;  /* 0x0000001c1b1e7209 */ /* 0x000fe40007810000 */
[----:B------:R-:W-:Y:S02]  /*13740*/  FSEL R28, R51, -INF , !P4 ;  /* 0xff800000331c7808 */ /* 0x000fe40006000000 */
[----:B------:R-:W-:-:S03]  /*13750*/  FMNMX.FTZ R7, R9, R30, !PT ;  /* 0x0000001e09077209 */ /* 0x000fc60007810000 */
[----:B------:R-:W-:Y:S01]  /*13760*/  MUFU.EX2 R37, R37 ;  /* 0x0000002500257308 */ /* 0x000fe20000000800 */
[----:B------:R-:W-:-:S04]  /*13770*/  FMNMX.FTZ R30, R28, R7, !PT ;  /* 0x000000071c1e7209 */ /* 0x000fc80007810000 */
[----:B------:R-:W-:-:S03]  /*13780*/  FMNMX.FTZ R30, R3, R30, !PT ;  /* 0x0000001e031e7209 */ /* 0x000fc60007810000 */
[----:B------:R-:W-:Y:S01]  /*13790*/  MUFU.EX2 R38, R38 ;  /* 0x0000002600267308 */ /* 0x000fe20000000800 */
[----:B------:R-:W-:-:S05]  /*137a0*/  FMNMX.FTZ R30, R29, R30, !PT ;  /* 0x0000001e1d1e7209 */ /* 0x000fca0007810000 */
[----:B------:R-:W0:Y:S02]  /*137b0*/  SHFL.BFLY PT, R7, R30, 0x2, 0x1f ;  /* 0x0c401f001e077f89 */ /* 0x000e2400000e0000 */
[----:B------:R-:W-:Y:S08]  /*137c0*/  MUFU.EX2 R39, R39 ;  /* 0x0000002700277308 */ /* 0x000ff00000000800 */
[----:B------:R-:W-:Y:S08]  /*137d0*/  MUFU.EX2 R40, R40 ;  /* 0x0000002800287308 */ /* 0x000ff00000000800 */
[----:B------:R-:W-:Y:S01]  /*137e0*/  MUFU.EX2 R41, R41 ;  /* 0x0000002900297308 */ /* 0x000fe20000000800 */
[----:B0-----:R-:W-:-:S07]  /*137f0*/  FMNMX.FTZ R31, R30, R7, !PT ;  /* 0x000000071e1f7209 */ /* 0x001fce0007810000 */
[----:B------:R-:W-:Y:S01]  /*13800*/  MUFU.EX2 R42, R42 ;  /* 0x0000002a002a7308 */ /* 0x000fe20000000800 */
[----:B------:R-:W0:Y:S07]  /*13810*/  SHFL.BFLY PT, R30, R31, 0x1, 0x1f ;  /* 0x0c201f001f1e7f89 */ /* 0x000e2e00000e0000 */
[----:B------:R-:W-:Y:S08]  /*13820*/  MUFU.EX2 R43, R43 ;  /* 0x0000002b002b7308 */ /* 0x000ff00000000800 */
[----:B------:R-:W-:Y:S08]  /*13830*/  MUFU.EX2 R44, R44 ;  /* 0x0000002c002c7308 */ /* 0x000ff00000000800 */
[----:B------:R-:W-:Y:S01]  /*13840*/  MUFU.EX2 R45, R45 ;  /* 0x0000002d002d7308 */ /* 0x000fe20000000800 */
[----:B0-----:R-:W-:Y:S01]  /*13850*/  FMNMX.FTZ R7, R31, R30, !PT ;  /* 0x0000001e1f077209 */ /* 0x001fe20007810000 */
[--C-:B------:R-:W-:Y:S01]  /*13860*/  FFMA.FTZ R30, R75, UR38, -R32.reuse ;  /* 0x000000264b1e7c23 */ /* 0x100fe20008010820 */
[----:B------:R-:W-:-:S02]  /*13870*/  FFMA.FTZ R32, R53, UR38, -R32 ;  /* 0x0000002635207c23 */ /* 0x000fc40008010820 */
[C---:B------:R-:W-:Y:S01]  /*13880*/  FSETP.NEU.FTZ.AND P2, PT, R7.reuse, -INF , PT ;  /* 0xff8000000700780b */ /* 0x040fe20003f5d000 */
[----:B------:R-:W-:-:S02]  /*13890*/  FFMA.FTZ R31, R7, R46, -8 ;  /* 0xc1000000071f7423 */ /* 0x000fc4000001002e */
[----:B------:R-:W-:Y:S03]  /*138a0*/  MUFU.EX2 R30, R30 ;  /* 0x0000001e001e7308 */ /* 0x000fe60000000800 */
[----:B------:R-:W-:-:S05]  /*138b0*/  FSEL R46, R31, RZ, P2 ;  /* 0x000000ff1f2e7208 */ /* 0x000fca0001000000 */
        /* <DEDUP_REMOVED lines=14> */
[--C-:B------:R-:W-:Y:S01]  /*139a0*/  FFMA.FTZ R9, R9, UR38, -R46.reuse ;  /* 0x0000002609097c23 */ /* 0x100fe2000801082e */
[----:B------:R-:W-:-:S01]  /*139b0*/  FFMA.FTZ R28, R28, UR38, -R46 ;  /* 0x000000261c1c7c23 */ /* 0x000fc2000801082e */
[--C-:B------:R-:W-:Y:S01]  /*139c0*/  FFMA.FTZ R29, R29, UR38, -R46.reuse ;  /* 0x000000261d1d7c23 */ /* 0x100fe2000801082e */
[----:B------:R-:W-:-:S03]  /*139d0*/  FFMA.FTZ R3, R3, UR38, -R46 ;  /* 0x0000002603037c23 */ /* 0x000fc6000801082e */
[----:B------:R-:W4:Y:S01]  /*139e0*/  MUFU.EX2 R12, R12 ;  /* 0x0000000c000c7308 */ /* 0x000f220000000800 */
[----:B-1----:R-:W-:-:S04]  /*139f0*/  FADD.FTZ R11, R152, R33 ;  /* 0x00000021980b7221 */ /* 0x002fc80000010000 */
[----:B--2---:R-:W-:Y:S01]  /*13a00*/  FADD.FTZ R0, R34, R11 ;  /* 0x0000000b22007221 */ /* 0x004fe20000010000 */
[----:B---3--:R-:W-:Y:S02]  /*13a10*/  F2FP.SATFINITE.E4M3.F32.PACK_AB_MERGE_C R34, R35, R34, RZ ;  /* 0x000000222322723e */ /* 0x008fe400048070ff */
[----:B------:R-:W1:Y:S01]  /*13a20*/  MUFU.EX2 R13, R13 ;  /* 0x0000000d000d7308 */ /* 0x000e620000000800 */
[----:B0-----:R-:W-:-:S01]  /*13a30*/  FADD.FTZ R47, R153, R48 ;  /* 0x00000030992f7221 */ /* 0x001fc20000010000 */
[----:B------:R-:W-:Y:S01]  /*13a40*/  FADD.FTZ R11, R35, R0 ;  /* 0x00000000230b7221 */ /* 0x000fe20000010000 */
[----:B------:R-:W-:-:S03]  /*13a50*/  F2FP.SATFINITE.E4M3.F32.PACK_AB_MERGE_C R152, R33, R152, R34 ;  /* 0x000000982198723e */ /* 0x000fc60004807022 */
[----:B------:R-:W-:Y:S02]  /*13a60*/  FADD.FTZ R0, R36, R11 ;  /* 0x0000000b24007221 */ /* 0x000fe40000010000 */
[----:B------:R-:W0:Y:S02]  /*13a70*/  MUFU.EX2 R14, R14 ;  /* 0x0000000e000e7308 */ /* 0x000e240000000800 */
[----:B------:R-:W-:-:S04]  /*13a80*/  FADD.FTZ R11, R37, R0 ;  /* 0x00000000250b7221 */ /* 0x000fc80000010000 */
[----:B------:R-:W-:Y:S01]  /*13a90*/  FADD.FTZ R0, R38, R11 ;  /* 0x0000000b26007221 */ /* 0x000fe20000010000 */
[C---:B------:R-:W-:Y:S01]  /*13aa0*/  F2FP.SATFINITE.E4M3.F32.PACK_AB_MERGE_C R38, R39.reuse, R38, RZ ;  /* 0x000000262726723e */ /* 0x040fe200048070ff */
[----:B------:R-:W2:Y:S02]  /*13ab0*/  MUFU.EX2 R15, R15 ;  /* 0x0000000f000f7308 */ /* 0x000ea40000000800 */
[----:B------:R-:W-:-:S01]  /*13ac0*/  FADD.FTZ R11, R39, R0 ;  /* 0x00000000270b7221 */ /* 0x000fc20000010000 */
[----:B------:R-:W-:-:S05]  /*13ad0*/  F2FP.SATFINITE.E4M3.F32.PACK_AB_MERGE_C R154, R37, R36, R38 ;  /* 0x00000024259a723e */ /* 0x000fca0004807026 */
[----:B------:R4:W-:Y:S08]  /*13ae0*/  MUFU.EX2 R31, R32 ;  /* 0x00000020001f7308 */ /* 0x0009f00000000800 */
[----:B------:R-:W3:Y:S01]  /*13af0*/  MUFU.EX2 R20, R20 ;  /* 0x0000001400147308 */ /* 0x000ee20000000800 */
[----:B----4-:R-:W-:-:S04]  /*13b00*/  FADD.FTZ R32, R12, R47 ;  /* 0x0000002f0c207221 */ /* 0x010fc80000010000 */
[C---:B-1----:R-:W-:Y:S01]  /*13b10*/  FADD.FTZ R47, R13.reuse, R32 ;  /* 0x000000200d2f7221 */ /* 0x042fe20000010000 */
[----:B------:R-:W-:Y:S02]  /*13b20*/  F2FP.SATFINITE.E4M3.F32.PACK_AB_MERGE_C R13, R13, R12, RZ ;  /* 0x0000000c0d0d723e */ /* 0x000fe400048070ff */
[----:B------:R-:W1:Y:S01]  /*13b30*/  MUFU.EX2 R21, R21 ;  /* 0x0000001500157308 */ /* 0x000e620000000800 */
[----:B0-----:R-:W-:-:S01]  /*13b40*/  FADD.FTZ R32, R14, R47 ;  /* 0x0000002f0e207221 */ /* 0x001fc20000010000 */
[----:B------:R-:W-:-:S03]  /*13b50*/  F2FP.SATFINITE.E4M3.F32.PACK_AB_MERGE_C R153, R48, R153, R13 ;  /* 0x000000993099723e */ /* 0x000fc6000480700d */
[----:B--2---:R-:W-:-:S03]  /*13b60*/  FADD.FTZ R47, R15, R32 ;  /* 0x000000200f2f7221 */ /* 0x004fc60000010000 */
[----:B------:R-:W0:Y:S01]  /*13b70*/  MUFU.EX2 R24, R24 ;  /* 0x0000001800187308 */ /* 0x000e220000000800 */
[----:B---3--:R-:W-:-:S07]  /*13b80*/  FADD.FTZ R32, R20, R47 ;  /* 0x0000002f14207221 */ /* 0x008fce0000010000 */
[----:B------:R-:W2:Y:S01]  /*13b90*/  MUFU.EX2 R25, R25 ;  /* 0x0000001900197308 */ /* 0x000ea20000000800 */
[----:B-1----:R-:W-:-:S01]  /*13ba0*/  FADD.FTZ R47, R21, R32 ;  /* 0x00000020152f7221 */ /* 0x002fc20000010000 */
[----:B------:R-:W-:Y:S01]  /*13bb0*/  FADD.FTZ R32, R40, R11 ;  /* 0x0000000b28207221 */ /* 0x000fe20000010000 */
[----:B------:R-:W-:-:S03]  /*13bc0*/  F2FP.SATFINITE.E4M3.F32.PACK_AB_MERGE_C R21, R21, R20, RZ ;  /* 0x000000141515723e */ /* 0x000fc600048070ff */
[----:B------:R-:W-:Y:S01]  /*13bd0*/  FADD.FTZ R11, R41, R32 ;  /* 0x00000020290b7221 */ /* 0x000fe20000010000 */
[----:B------:R-:W-:Y:S01]  /*13be0*/  F2FP.SATFINITE.E4M3.F32.PACK_AB_MERGE_C R155, R15, R14, R21 ;  /* 0x0000000e0f9b723e */ /* 0x000fe20004807015 */
[----:B------:R-:W1:Y:S01]  /*13bf0*/  MUFU.EX2 R26, R26 ;  /* 0x0000001a001a7308 */ /* 0x000e620000000800 */
[----:B0-----:R-:W-:-:S01]  /*13c00*/  FADD.FTZ R50, R24, R47 ;  /* 0x0000002f18327221 */ /* 0x001fc20000010000 */
[----:B------:R-:W-:Y:S01]  /*13c10*/  FADD.FTZ R32, R42, R11 ;  /* 0x0000000b2a207221 */ /* 0x000fe20000010000 */
[----:B------:R-:W-:-:S03]  /*13c20*/  F2FP.SATFINITE.E4M3.F32.PACK_AB_MERGE_C R42, R43, R42, RZ ;  /* 0x0000002a2b2a723e */ /* 0x000fc600048070ff */
[----:B------:R-:W-:Y:S01]  /*13c30*/  FADD.FTZ R11, R43, R32 ;  /* 0x000000202b0b7221 */ /* 0x000fe20000010000 */
[----:B------:R-:W-:Y:S01]  /*13c40*/  F2FP.SATFINITE.E4M3.F32.PACK_AB_MERGE_C R156, R41, R40, R42 ;  /* 0x00000028299c723e */ /* 0x000fe2000480702a */
[----:B------:R-:W0:Y:S01]  /*13c50*/  MUFU.EX2 R27, R27 ;  /* 0x0000001b001b7308 */ /* 0x000e220000000800 */
[----:B--2---:R-:W-:-:S01]  /*13c60*/  FADD.FTZ R47, R25, R50 ;  /* 0x00000032192f7221 */ /* 0x004fc20000010000 */
[----:B------:R-:W-:-:S04]  /*13c70*/  FADD.FTZ R32, R44, R11 ;  /* 0x0000000b2c207221 */ /* 0x000fc80000010000 */
[----:B------:R-:W-:Y:S02]  /*13c80*/  FADD.FTZ R11, R45, R32 ;  /* 0x000000202d0b7221 */ /* 0x000fe40000010000 */
[----:B------:R-:W2:Y:S01]  /*13c90*/  MUFU.EX2 R9, R9 ;  /* 0x0000000900097308 */ /* 0x000ea20000000800 */
[----:B-1----:R-:W-:-:S01]  /*13ca0*/  FADD.FTZ R46, R26, R47 ;  /* 0x0000002f1a2e7221 */ /* 0x002fc20000010000 */
[----:B------:R-:W-:Y:S01]  /*13cb0*/  FADD.FTZ R12, R30, R11 ;  /* 0x0000000b1e0c7221 */ /* 0x000fe20000010000 */
[----:B------:R-:W-:-:S04]  /*13cc0*/  F2FP.SATFINITE.E4M3.F32.PACK_AB_MERGE_C R30, R31, R30, RZ ;  /* 0x0000001e1f1e723e */ /* 0x000fc800048070ff */
[----:B------:R-:W-:Y:S01]  /*13cd0*/  F2FP.SATFINITE.E4M3.F32.PACK_AB_MERGE_C R158, R45, R44, R30 ;  /* 0x0000002c2d9e723e */ /* 0x000fe2000480701e */
[----:B------:R-:W1:Y:S01]  /*13ce0*/  MUFU.EX2 R28, R28 ;  /* 0x0000001c001c7308 */ /* 0x000e620000000800 */
[----:B0-----:R-:W-:-:S01]  /*13cf0*/  FADD.FTZ R46, R27, R46 ;  /* 0x0000002e1b2e7221 */ /* 0x001fc20000010000 */
[----:B------:R-:W-:-:S04]  /*13d00*/  F2FP.SATFINITE.E4M3.F32.PACK_AB_MERGE_C R26, R27, R26, RZ ;  /* 0x0000001a1b1a723e */ /* 0x000fc800048070ff */
[----:B------:R-:W-:Y:S02]  /*13d10*/  F2FP.SATFINITE.E4M3.F32.PACK_AB_MERGE_C R157, R25, R24, R26 ;  /* 0x00000018199d723e */ /* 0x000fe4000480701a */
[----:B------:R2:W0:Y:S08]  /*13d20*/  MUFU.EX2 R0, R3 ;  /* 0x0000000300007308 */ /* 0x0004300000000800 */
[----:B------:R-:W3:Y:S01]  /*13d30*/  MUFU.EX2 R29, R29 ;  /* 0x0000001d001d7308 */ /* 0x000ee20000000800 */
[----:B--2---:R-:W-:-:S04]  /*13d40*/  FADD.FTZ R3, R9, R46 ;  /* 0x0000002e09037221 */ /* 0x004fc80000010000 */
[----:B-1----:R-:W-:-:S04]  /*13d50*/  FADD.FTZ R3, R28, R3 ;  /* 0x000000031c037221 */ /* 0x002fc80000010000 */
[----:B0-----:R-:W-:Y:S01]  /*13d60*/  FADD.FTZ R20, R0, R3 ;  /* 0x0000000300147221 */ /* 0x001fe20000010000 */
[----:B------:R-:W-:-:S01]  /*13d70*/  FADD.FTZ R3, R31, R12 ;  /* 0x0000000c1f037221 */ /* 0x000fc20000010000 */
[C---:B---3--:R-:W-:Y:S02]  /*13d80*/  F2FP.SATFINITE.E4M3.F32.PACK_AB_MERGE_C R159, R29.reuse, R0, RZ ;  /* 0x000000001d9f723e */ /* 0x048fe400048070ff */
[----:B------:R-:W-:-:S02]  /*13d90*/  FADD.FTZ R0, R29, R20 ;  /* 0x000000141d007221 */ /* 0x000fc40000010000 */
[----:B------:R-:W-:Y:S01]  /*13da0*/  F2FP.SATFINITE.E4M3.F32.PACK_AB_MERGE_C R159, R28, R9, R159 ;  /* 0x000000091c9f723e */ /* 0x000fe2000480709f */
[----:B------:R-:W-:Y:S06]  /*13db0*/  @!P0 BRA `(.L_x_1867) ;  /* 0x0000000000048947 */ /* 0x000fec0003800000 */
[----:B------:R-:W-:Y:S01]  /*13dc0*/  BPT.TRAP 0x1 ;  /* 0x000000040000795c */ /* 0x000fe20000300000 */
.L_x_1867:
[----:B------:R0:W1:Y:S01]  /*13dd0*/  SYNCS.PHASECHK.TRANS64.TRYWAIT P2, [R5+URZ+0x28450], R8 ;  /* 0x02845008050075a7 */ /* 0x000062000804017f */
[----:B------:R-:W-:Y:S05]  /*13de0*/  @!P0 BRA `(.L_x_1868) ;  /* 0x0000000000048947 */ /* 0x000fea0003800000 */
[----:B------:R-:W-:Y:S01]  /*13df0*/  BPT.TRAP 0x1 ;  /* 0x000000040000795c */ /* 0x000fe20000300000 */
.L_x_1868:
[----:B------:R-:W-:Y:S04]  /*13e00*/  BSSY B0, `(.L_x_1869) ;  /* 0x0000004000007945 */ /* 0x000fe80003800000 */
[----:B-1----:R-:W-:Y:S05]  /*13e10*/  @P2 BRA `(.L_x_1870) ;  /* 0x0000000000082947 */ /* 0x002fea0003800000 */
[----:B------:R-:W1:Y:S02]  /*13e20*/  SYNCS.PHASECHK.TRANS64.TRYWAIT P2, [R5+URZ+0x28450], R8 ;  /* 0x02845008050075a7 */ /* 0x000e64000804017f */
[----:B-1----:R-:W-:Y:S05]  /*13e30*/  @!P2 BRA `(.L_x_1871) ;  /* 0x000001540014a947 */ /* 0x002fea0003800000 */
.L_x_1870:
[----:B------:R-:W-:Y:S05]  /*13e40*/  BSYNC B0 ;  /* 0x0000000000007941 */ /* 0x000fea0003800000 */
.L_x_1869:
[----:B------:R-:W-:Y:S05]  /*13e50*/  WARPSYNC.ALL ;  /* 0x0000000000007948 */ /* 0x000fea0003800000 */
[----:B------:R-:W-:Y:S01]  /*13e60*/  R2UR UR4, R184 ;  /* 0x00000000b80472ca */ /* 0x000fe200000e0000 */
[----:B------:R2:W-:Y:S01]  /*13e70*/  BAR.SYNC.DEFER_BLOCKING R10, 0x100 ;  /* 0x0004000a0000751d */ /* 0x0005e20000010000 */
[----:B------:R-:W-:-:S05]  /*13e80*/  IMAD.MOV.U32 R9, RZ, RZ, -0x7fffffe0 ;  /* 0x80000020ff097424 */ /* 0x000fca00078e00ff */
[----:B------:R-:W-:Y:S01]  /*13e90*/  R2UR UR11, R9 ;  /* 0x00000000090b72ca */ /* 0x000fe200000e0000 */
[----:B------:R-:W-:-:S05]  /*13ea0*/  IMAD.MOV.U32 R9, RZ, RZ, -0x7fffffe0 ;  /* 0x80000020ff097424 */ /* 0x000fca00078e00ff */
[----:B------:R-:W-:-:S04]  /*13eb0*/  UIADD3 UR4, UR4, 0x8000, URZ ;  /* 0x0000800004047890 */ /* 0x000fc8000fffe03f */
[----:B------:R-:W-:-:S04]  /*13ec0*/  USHF.R.U32.HI UR4, URZ, 0x4, UR4 ;  /* 0x000000043f047899 */ /* 0x000fc80008011604 */
[----:B------:R-:W-:-:S04]  /*13ed0*/  ULOP3.LUT UR4, UR4, 0x3fff, URZ, 0xc0, !UPT ;  /* 0x00003fff04047892 */ /* 0x000fc8000f8ec03f */
[----:B------:R-:W-:Y:S01]  /*13ee0*/  ULOP3.LUT UR43, UR4, 0x10000, URZ, 0xfc, !UPT ;  /* 0x00010000042b7892 */ /* 0x000fe2000f8efc3f */
[----:B------:R-:W-:-:S05]  /*13ef0*/  WARPGROUP.ARRIVE ;  /* 0x00000000000079c5 */ /* 0x000fca0000000000 */
[----:B01----:R-:W-:-:S04]  /*13f00*/  LEA R8, R185, UR43, 0xa ;  /* 0x0000002bb9087c11 */ /* 0x003fc8000f8e50ff */
[C---:B------:R-:W-:Y:S01]  /*13f10*/  R2UR UR10, R8.reuse ;  /* 0x00000000080a72ca */ /* 0x040fe200000e0000 */
[----:B------:R-:W-:-:S12]  /*13f20*/  VIADD R8, R8, 0x2 ;  /* 0x0000000208087836 */ /* 0x000fd80000000000 */
[----:B------:R-:W-:Y:S01]  /*13f30*/  QGMMA.64x256x32.F32.E4M3.E4M3 R24, R152, gdesc[UR8], RZ, !UPT, gsb0 ;  /* 0x03e0000898187df3 */ /* 0x000fe2000c0008ff */
        /* <DEDUP_REMOVED lines=9> */
.L_x_1872:
[----:B------:R-:W0:Y:S01]  /*13fd0*/  @P1 LDC R9, c[0x0][0x44c] ;  /* 0x00011300ff091b82 */ /* 0x000e220000000800 */
[----:B------:R-:W-:Y:S01]  /*13fe0*/  UISETP.GE.AND UP0, UPT, UR7, 0x1, UPT ;  /* 0x000000010700788c */ /* 0x000fe2000bf06270 */
[----:B------:R-:W-:Y:S02]  /*13ff0*/  VIADD R5, R5, 0x28460 ;  /* 0x0002846005057836 */ /* 0x000fe40000000000 */
[----:B------:R-:W-:-:S03]  /*14000*/  IMAD.U32 R8, RZ, RZ, UR39 ;  /* 0x00000027ff087e24 */ /* 0x000fc6000f8e00ff */
[----:B------:R-:W-:Y:S01]  /*14010*/  PLOP3.LUT P2, PT, PT, PT, UP0, 0x40, 0x0 ;  /* 0x000000000000781c */ /* 0x000fe20003f4e808 */
[----:B------:R-:W1:Y:S01]  /*14020*/  @P1 LDC R10, c[0x0][0x450] ;  /* 0x00011400ff0a1b82 */ /* 0x000e620000000800 */
[----:B------:R-:W-:Y:S02]  /*14030*/  PRMT R5, R8, 0x654, R5 ;  /* 0x0000065408057816 */ /* 0x000fe40000000005 */
[----:B------:R-:W-:Y:S02]  /*14040*/  MOV R8, R202 ;  /* 0x000000ca00087202 */ /* 0x000fe40000000f00 */
[----:B------:R2:W-:Y:S01]  /*14050*/  SYNCS.ARRIVE.TRANS64.RED.A1T0 RZ, [R5+URZ], RZ ;  /* 0x000000ff05ff79a7 */ /* 0x0005e2000810043f */
[----:B0-----:R-:W-:-:S04]  /*14060*/  @P1 IMAD.HI.U32 R9, R202, R9, RZ ;  /* 0x00000009ca091227 */ /* 0x001fc800078e00ff */
[----:B--2---:R-:W-:Y:S01]  /*14070*/  VIADD R5, R160, 0xfffffffe ;  /* 0xfffffffea0057836 */ /* 0x004fe20000000000 */
[----:B-1----:R-:W-:-:S05]  /*14080*/  @P1 SHF.R.U32.HI R8, RZ, R10, R9 ;  /* 0x0000000aff081219 */ /* 0x002fca0000011609 */
[----:B------:R-:W-:-:S04]  /*14090*/  IMAD.IADD R161, R161, 0x1, R8 ;  /* 0x00000001a1a17824 */ /* 0x000fc800078e0208 */
[----:B------:R-:W-:Y:S01]  /*140a0*/  VIADD R8, R161, UR6 ;  /* 0x00000006a1087c36 */ /* 0x000fe20008000000 */
[----:B------:R-:W-:Y:S06]  /*140b0*/  @P2 BRA `(.L_x_1873) ;  /* 0x0000000000542947 */ /* 0x000fec0003800000 */
[C---:B------:R-:W-:Y:S01]  /*140c0*/  ISETP.GT.AND P2, PT, R161.reuse, RZ, PT ;  /* 0x000000ffa100720c */ /* 0x040fe20003f44270 */
[----:B------:R-:W-:Y:S01]  /*140d0*/  BSSY B0, `(.L_x_1874) ;  /* 0x0000010000007945 */ /* 0x000fe20003800000 */
[----:B------:R-:W-:-:S11]  /*140e0*/  VIADD R9, R161, 0xffffffff ;  /* 0xffffffffa1097836 */ /* 0x000fd60000000000 */
[----:B------:R-:W-:Y:S05]  /*140f0*/  @P2 BRA `(.L_x_1875) ;  /* 0x0000000000202947 */ /* 0x000fea0003800000 */
[----:B------:R-:W-:Y:S01]  /*14100*/  UISETP.NE.AND UP0, UPT, UR7, 0x1, UPT ;  /* 0x000000010700788c */ /* 0x000fe2000bf05270 */
[----:B------:R-:W-:-:S05]  /*14110*/  IMAD.MOV R9, RZ, RZ, -R161 ;  /* 0x000000ffff097224 */ /* 0x000fca00078e0aa1 */
[----:B------:R-:W-:-:S05]  /*14120*/  PLOP3.LUT P2, PT, PT, PT, UP0, 0x80, 0x0 ;  /* 0x000000000000781c */ /* 0x000fca0003f4f008 */
[----:B------:R-:W-:-:S08]  /*14130*/  @UP0 ULDC.64 UR4, c[0x0][0x9e8] ;  /* 0x00027a0000040ab9 */ /* 0x000fd00000000a00 */
[----:B------:R-:W-:-:S05]  /*14140*/  @P2 IMAD.HI.U32 R10, R9, UR4, RZ ;  /* 0x00000004090a2c27 */ /* 0x000fca000f8e00ff */
[----:B------:R-:W-:-:S04]  /*14150*/  @P2 SHF.R.U32.HI R9, RZ, UR5, R10 ;  /* 0x00000005ff092c19 */ /* 0x000fc8000801160a */
[----:B------:R-:W-:Y:S01]  /*14160*/  LOP3.LUT R9, RZ, R9, RZ, 0x33, !PT ;  /* 0x00000009ff097212 */ /* 0x000fe200078e33ff */
[----:B------:R-:W-:Y:S06]  /*14170*/  BRA `(.L_x_1876) ;  /* 0x0000000000147947 */ /* 0x000fec0003800000 */
.L_x_1875:
[----:B------:R-:W-:-:S06]  /*14180*/  UISETP.NE.AND UP0, UPT, UR7, 0x1, UPT ;  /* 0x000000010700788c */ /* 0x000fcc000bf05270 */
[----:B------:R-:W-:-:S05]  /*14190*/  PLOP3.LUT P2, PT, PT, PT, UP0, 0x80, 0x0 ;  /* 0x000000000000781c */ /* 0x000fca0003f4f008 */
[----:B------:R-:W-:-:S08]  /*141a0*/  @UP0 ULDC.64 UR4, c[0x0][0x9e8] ;  /* 0x00027a0000040ab9 */ /* 0x000fd00000000a00 */
[----:B------:R-:W-:-:S05]  /*141b0*/  @P2 IMAD.HI.U32 R10, R9, UR4, RZ ;  /* 0x00000004090a2c27 */ /* 0x000fca000f8e00ff */
[----:B------:R-:W-:-:S07]  /*141c0*/  @P2 SHF.R.U32.HI R9, RZ, UR5, R10 ;  /* 0x00000005ff092c19 */ /* 0x000fce000801160a */
.L_x_1876:
[----:B------:R-:W-:Y:S05]  /*141d0*/  BSYNC B0 ;  /* 0x0000000000007941 */ /* 0x000fea0003800000 */
.L_x_1874:
[----:B------:R-:W-:-:S04]  /*141e0*/  IMAD.U32 R10, RZ, RZ, UR7 ;  /* 0x00000007ff0a7e24 */ /* 0x000fc8000f8e00ff */
[----:B------:R-:W-:-:S05]  /*141f0*/  IMAD R9, R9, R10, UR7 ;  /* 0x0000000709097e24 */ /* 0x000fca000f8e020a */
[----:B------:R-:W-:-:S07]  /*14200*/  VIMNMX R8, R8, R9, PT ;  /* 0x0000000908087248 */ /* 0x000fce0003fe0100 */
.L_x_1873:
[----:B------:R-:W-:Y:S01]  /*14210*/  SHF.R.S32.HI R9, RZ, 0x1f, R8 ;  /* 0x0000001fff097819 */ /* 0x000fe20000011408 */
[----:B------:R-:W-:Y:S01]  /*14220*/  ULDC UR46, c[0x0][0x9e4] ;  /* 0x00027900002e7ab9 */ /* 0x000fe20000000800 */
[----:B------:R-:W-:Y:S01]  /*14230*/  ULDC UR54, c[0x0][0x9e4] ;  /* 0x0002790000367ab9 */ /* 0x000fe20000000800 */
[----:B------:R-:W-:Y:S01]  /*14240*/  ULDC UR58, c[0x0][0x988] ;  /* 0x00026200003a7ab9 */ /* 0x000fe20000000800 */
[----:B------:R-:W-:Y:S01]  /*14250*/  LEA.HI R9, R9, R8, RZ, 0x6 ;  /* 0x0000000809097211 */ /* 0x000fe200078f30ff */
[----:B------:R-:W-:Y:S01]  /*14260*/  ULDC UR47, c[0x0][0x988] ;  /* 0x00026200002f7ab9 */ /* 0x000fe20000000800 */
[----:B------:R-:W-:Y:S01]  /*14270*/  ULDC UR55, c[0x0][0x988] ;  /* 0x0002620000377ab9 */ /* 0x000fe20000000800 */
[----:B------:R-:W-:Y:S01]  /*14280*/  ULDC UR50, c[0x0][0x9e0] ;  /* 0x0002780000327ab9 */ /* 0x000fe20000000800 */
[----:B------:R-:W-:Y:S01]  /*14290*/  SHF.R.S32.HI R9, RZ, 0x6, R9 ;  /* 0x00000006ff097819 */ /* 0x000fe20000011409 */
[----:B------:R-:W-:-:S03]  /*142a0*/  ULDC UR59, c[0x0][0x9e0] ;  /* 0x00027800003b7ab9 */ /* 0x000fc60000000800 */
[----:B------:R-:W-:-:S04]  /*142b0*/  VIMNMX R8, R208, R9, !PT ;  /* 0x00000009d0087248 */ /* 0x000fc80007fe0100 */
[----:B------:R-:W-:-:S13]  /*142c0*/  ISETP.GE.AND P2, PT, R5, R8, PT ;  /* 0x000000080500720c */ /* 0x000fda0003f46270 */
[----:B------:R-:W-:Y:S05]  /*142d0*/  @!P2 BRA `(.L_x_1877) ;  /* 0x000000280064a947 */ /* 0x000fea0003800000 */
.L_x_1897:
[----:B------:R-:W-:Y:S01]  /*142e0*/  IADD3 R185, R185, 0x1, RZ ;  /* 0x00000001b9b97810 */ /* 0x000fe20007ffe0ff */
[----:B------:R-:W-:Y:S05]  /*142f0*/  YIELD ;  /* 0x0000000000007946 */ /* 0x000fea0003800000 */
[----:B------:R-:W-:-:S04]  /*14300*/  ISETP.NE.AND P2, PT, R185, 0x2, PT ;  /* 0x00000002b900780c */ /* 0x000fc80003f45270 */
[----:B------:R-:W-:Y:S02]  /*14310*/  SEL R9, RZ, 0x1, P2 ;  /* 0x00000001ff097807 */ /* 0x000fe40001000000 */
[----:B------:R-:W-:Y:S02]  /*14320*/  SEL R185, R185, RZ, P2 ;  /* 0x000000ffb9b97207 */ /* 0x000fe40001000000 */
[----:B------:R-:W-:Y:S01]  /*14330*/  LOP3.LUT R188, R188, R9, RZ, 0x3c, !PT ;  /* 0x00000009bcbc7212 */ /* 0x000fe200078e3cff */
[----:B0-2---:R-:W-:Y:S06]  /*14340*/  @!P0 BRA `(.L_x_1878) ;  /* 0x0000000000048947 */ /* 0x005fec0003800000 */
[----:B------:R-:W-:Y:S01]  /*14350*/  BPT.TRAP 0x1 ;  /* 0x000000040000795c */ /* 0x000fe20000300000 */
.L_x_1878:
[----:B------:R-:W-:Y:S01]  /*14360*/  IMAD R10, R185, 0x8, R184 ;  /* 0x00000008b90a7824 */ /* 0x000fe200078e02b8 */
[----:B------:R-:W-:-:S04]  /*14370*/  SHF.L.U32 R9, R188, 0x1f, RZ ;  /* 0x0000001fbc097819 */ /* 0x000fc800000006ff */
[----:B------:R0:W1:Y:S01]  /*14380*/  SYNCS.PHASECHK.TRANS64.TRYWAIT P2, [R10+URZ+0x28430], R9 ;  /* 0x028430090a0075a7 */ /* 0x000062000804017f */
[----:B------:R-:W-:Y:S05]  /*14390*/  @!P0 BRA `(.L_x_1879) ;  /* 0x0000000000048947 */ /* 0x000fea0003800000 */
[----:B------:R-:W-:Y:S01]  /*143a0*/  BPT.TRAP 0x1 ;  /* 0x000000040000795c */ /* 0x000fe20000300000 */
.L_x_1879:
[----:B------:R-:W-:Y:S01]  /*143b0*/  LEA R12, R185, UR60, 0xa ;  /* 0x0000003cb90c7c11 */ /* 0x000fe2000f8e50ff */
[----:B------:R-:W-:-:S04]  /*143c0*/  IMAD.MOV.U32 R13, RZ, RZ, 0x40000040 ;  /* 0x40000040ff0d7424 */ /* 0x000fc800078e00ff */
[C---:B------:R-:W-:Y:S02]  /*143d0*/  VIADD R14, R12.reuse, 0x2 ;  /* 0x000000020c0e7836 */ /* 0x040fe40000000000 */
[----:B------:R-:W-:Y:S01]  /*143e0*/  VIADD R4, R12, 0x4 ;  /* 0x000000040c047836 */ /* 0x000fe20000000000 */
[----:B-1----:R-:W-:Y:S06]  /*143f0*/  @P2 BRA `(.L_x_1880) ;  /* 0x0000000000082947 */ /* 0x002fec0003800000 */
[----:B------:R-:W1:Y:S02]  /*14400*/  SYNCS.PHASECHK.TRANS64.TRYWAIT P2, [R10+URZ+0x28430], R9 ;  /* 0x028430090a0075a7 */ /* 0x000e64000804017f */
[----:B-1----:R-:W-:Y:S05]  /*14410*/  @!P2 BRA `(.L_x_1881) ;  /* 0x0000014c00b0a947 */ /* 0x002fea0003800000 */
.L_x_1880:
[----:B------:R-:W-:Y:S05]  /*14420*/  WARPSYNC.ALL ;  /* 0x0000000000007948 */ /* 0x000fea0003800000 */
[C---:B------:R-:W-:Y:S01]  /*14430*/  R2UR UR14, R12.reuse ;  /* 0x000000000c0e72ca */ /* 0x040fe200000e0000 */
[----:B------:R-:W-:Y:S01]  /*14440*/  VIADD R152, R12, 0x204 ;  /* 0x000002040c987836 */ /* 0x000fe20000000000 */
[----:B------:R-:W-:Y:S01]  /*14450*/  R2UR UR15, R13 ;  /* 0x000000000d0f72ca */ /* 0x000fe200000e0000 */
[----:B------:R-:W-:Y:S01]  /*14460*/  IMAD.MOV.U32 R153, RZ, RZ, 0x40000040 ;  /* 0x40000040ff997424 */ /* 0x000fe200078e00ff */
[----:B------:R-:W-:Y:S01]  /*14470*/  R2UR UR12, R200 ;  /* 0x00000000c80c72ca */ /* 0x000fe200000e0000 */
[----:B------:R-:W-:Y:S01]  /*14480*/  IMAD.MOV.U32 R15, RZ, RZ, 0x40000040 ;  /* 0x40000040ff0f7424 */ /* 0x000fe200078e00ff */
[----:B------:R-:W-:Y:S01]  /*14490*/  R2UR UR13, R201 ;  /* 0x00000000c90d72ca */ /* 0x000fe200000e0000 */
[----:B------:R-:W-:Y:S01]  /*144a0*/  VIADD R20, R12, 0x6 ;  /* 0x000000060c147836 */ /* 0x000fe20000000000 */
[----:B------:R-:W-:Y:S01]  /*144b0*/  R2UR UR30, R152 ;  /* 0x00000000981e72ca */ /* 0x000fe200000e0000 */
[----:B------:R-:W-:Y:S01]  /*144c0*/  IMAD.MOV.U32 R21, RZ, RZ, 0x40000040 ;  /* 0x40000040ff157424 */ /* 0x000fe200078e00ff */
[----:B------:R-:W-:Y:S01]  /*144d0*/  R2UR UR31, R153 ;  /* 0x00000000991f72ca */ /* 0x000fe200000e0000 */
[----:B------:R-:W-:Y:S01]  /*144e0*/  UMOV UR16, UR56 ;  /* 0x0000003800107c82 */ /* 0x000fe20008000000 */
[----:B------:R-:W-:Y:S01]  /*144f0*/  WARPGROUP.ARRIVE ;  /* 0x00000000000079c5 */ /* 0x000fe20000000000 */
[----:B------:R-:W-:Y:S01]  /*14500*/  R2UR UR10, R14 ;  /* 0x000000000e0a72ca */ /* 0x000fe200000e0000 */
[----:B------:R-:W-:Y:S01]  /*14510*/  UMOV UR17, UR57 ;  /* 0x0000003900117c82 */ /* 0x000fe20008000000 */
[----:B------:R-:W-:Y:S01]  /*14520*/  R2UR UR11, R15 ;  /* 0x000000000f0b72ca */ /* 0x000fe200000e0000 */
[----:B------:R-:W-:Y:S01]  /*14530*/  UMOV UR20, UR52 ;  /* 0x0000003400147c82 */ /* 0x000fe20008000000 */
[----:B------:R-:W-:Y:S01]  /*14540*/  R2UR UR8, R198 ;  /* 0x00000000c60872ca */ /* 0x000fe200000e0000 */
[----:B------:R-:W-:Y:S01]  /*14550*/  UMOV UR21, UR53 ;  /* 0x0000003500157c82 */ /* 0x000fe20008000000 */
[----:B------:R-:W-:Y:S01]  /*14560*/  QGMMA.64x64x32.F32.E4M3.E4M3 R152, gdesc[UR12], RZ, !UPT, gsb0 ;  /* 0x00e000000c9879f3 */ /* 0x000fe2000c0008ff */
[----:B------:R-:W-:Y:S01]  /*14570*/  R2UR UR9, R199 ;  /* 0x00000000c70972ca */ /* 0x000fe200000e0000 */
[----:B------:R-:W-:Y:S01]  /*14580*/  UMOV UR24, UR48 ;  /* 0x0000003000187c82 */ /* 0x000fe20008000000 */
[----:B------:R-:W-:Y:S01]  /*14590*/  MOV R14, R4 ;  /* 0x00000004000e7202 */ /* 0x000fe20000000f00 */
[----:B------:R-:W-:Y:S01]  /*145a0*/  UMOV UR25, UR49 ;  /* 0x0000003100197c82 */ /* 0x000fe20008000000 */
[----:B------:R-:W-:Y:S01]  /*145b0*/  R2UR UR7, R15 ;  /* 0x000000000f0772ca */ /* 0x000fe200000e0000 */
[----:B------:R-:W-:Y:S01]  /*145c0*/  UMOV UR28, UR44 ;  /* 0x0000002c001c7c82 */ /* 0x000fe20008000000 */
[----:B------:R-:W-:Y:S01]  /*145d0*/  R2UR UR6, R14 ;  /* 0x000000000e0672ca */ /* 0x000fe200000e0000 */
[----:B------:R-:W-:Y:S01]  /*145e0*/  VIADD R14, R12, 0x200 ;  /* 0x000002000c0e7836 */ /* 0x000fe20000000000 */
[----:B------:R-:W-:Y:S01]  /*145f0*/  R2UR UR4, R196 ;  /* 0x00000000c40472ca */ /* 0x000fe200000e0000 */
[----:B------:R-:W-:Y:S01]  /*14600*/  UMOV UR29, UR45 ;  /* 0x0000002d001d7c82 */ /* 0x000fe20008000000 */
[----:B------:R-:W-:Y:S01]  /*14610*/  R2UR UR5, R197 ;  /* 0x00000000c50572ca */ /* 0x000fe200000e0000 */
[----:B------:R-:W-:Y:S01]  /*14620*/  UMOV UR32, UR40 ;  /* 0x0000002800207c82 */ /* 0x000fe20008000000 */
[----:B------:R-:W-:Y:S01]  /*14630*/  R2UR UR18, R20 ;  /* 0x00000000141272ca */ /* 0x000fe200000e0000 */
[C---:B------:R-:W-:Y:S01]  /*14640*/  VIADD R20, R12.reuse, 0x202 ;  /* 0x000002020c147836 */ /* 0x040fe20000000000 */
[----:B------:R-:W-:Y:S01]  /*14650*/  R2UR UR19, R21 ;  /* 0x00000000151372ca */ /* 0x000fe200000e0000 */
[----:B------:R-:W-:Y:S01]  /*14660*/  VIADD R12, R12, 0x206 ;  /* 0x000002060c0c7836 */ /* 0x000fe20000000000 */
[----:B------:R-:W-:Y:S01]  /*14670*/  R2UR UR22, R14 ;  /* 0x000000000e1672ca */ /* 0x000fe200000e0000 */
[----:B------:R-:W-:Y:S01]  /*14680*/  UMOV UR33, UR41 ;  /* 0x0000002900217c82 */ /* 0x000fe20008000000 */
[----:B------:R-:W-:Y:S01]  /*14690*/  R2UR UR23, R15 ;  /* 0x000000000f1772ca */ /* 0x000fe200000e0000 */
[----:B------:R-:W2:Y:S01]  /*146a0*/  S2R R11, SR_TID.X ;  /* 0x00000000000b7919 */ /* 0x000ea20000002100 */
[----:B------:R-:W-:-:S02]  /*146b0*/  R2UR UR26, R20 ;  /* 0x00000000141a72ca */ /* 0x000fc400000e0000 */
[----:B------:R-:W-:Y:S02]  /*146c0*/  R2UR UR27, R21 ;  /* 0x00000000151b72ca */ /* 0x000fe400000e0000 */
[----:B------:R-:W-:Y:S02]  /*146d0*/  MOV R13, 0x40000040 ;  /* 0x40000040000d7802 */ /* 0x000fe40000000f00 */
[----:B------:R-:W-:Y:S02]  /*146e0*/  R2UR UR34, R12 ;  /* 0x000000000c2272ca */ /* 0x000fe400000e0000 */
[----:B------:R-:W-:Y:S02]  /*146f0*/  R2UR UR35, R13 ;  /* 0x000000000d2372ca */ /* 0x000fe400000e0000 */
        /* <DEDUP_REMOVED lines=27> */
.L_x_1882:
[----:B------:R-:W3:Y:S01]  /*148b0*/  @P1 LDC R12, c[0x0][0x44c] ;  /* 0x00011300ff0c1b82 */ /* 0x000ee20000000800 */
[----:B------:R-:W-:Y:S02]  /*148c0*/  IMAD.IADD R15, R203, 0x1, R202 ;  /* 0x00000001cb0f7824 */ /* 0x000fe400078e02ca */
[C---:B------:R-:W-:Y:S01]  /*148d0*/  FMUL.FTZ R14, R2.reuse, R155 ;  /* 0x0000009b020e7220 */ /* 0x040fe20000410000 */
[C---:B------:R-:W-:Y:S01]  /*148e0*/  FMUL.FTZ R155, R2.reuse, R162 ;  /* 0x000000a2029b7220 */ /* 0x040fe20000410000 */
[----:B------:R-:W-:Y:S02]  /*148f0*/  IMAD.U32 R13, RZ, RZ, UR39 ;  /* 0x00000027ff0d7e24 */ /* 0x000fe4000f8e00ff */
[C---:B------:R-:W-:Y:S01]  /*14900*/  FMUL.FTZ R162, R2.reuse, R164 ;  /* 0x000000a402a27220 */ /* 0x040fe20000410000 */
[C---:B------:R-:W-:Y:S01]  /*14910*/  FMUL.FTZ R164, R2.reuse, R165 ;  /* 0x000000a502a47220 */ /* 0x040fe20000410000 */
[C---:B------:R-:W-:Y:S01]  /*14920*/  FMUL.FTZ R165, R2.reuse, R171 ;  /* 0x000000ab02a57220 */ /* 0x040fe20000410000 */
[----:B------:R-:W4:Y:S01]  /*14930*/  @P1 LDC R11, c[0x0][0x450] ;  /* 0x00011400ff0b1b82 */ /* 0x000f220000000800 */
[C---:B------:R-:W-:Y:S01]  /*14940*/  FMUL.FTZ R171, R2.reuse, R178 ;  /* 0x000000b202ab7220 */ /* 0x040fe20000410000 */
[C---:B------:R-:W-:Y:S01]  /*14950*/  FMUL.FTZ R20, R2.reuse, R152 ;  /* 0x0000009802147220 */ /* 0x040fe20000410000 */
[----:B------:R-:W-:Y:S01]  /*14960*/  FMUL.FTZ R21, R2, R158 ;  /* 0x0000009e02157220 */ /* 0x000fe20000410000 */
[----:B------:R-:W-:-:S02]  /*14970*/  IMAD.SHL.U32 R178, R5, 0x40, RZ ;  /* 0x0000004005b27824 */ /* 0x000fc400078e00ff */
[C---:B------:R-:W-:Y:S01]  /*14980*/  FMUL.FTZ R152, R2.reuse, R153 ;  /* 0x0000009902987220 */ /* 0x040fe20000410000 */
[C---:B------:R-:W-:Y:S01]  /*14990*/  FMUL.FTZ R158, R2.reuse, R160 ;  /* 0x000000a0029e7220 */ /* 0x040fe20000410000 */
[C---:B------:R-:W-:Y:S01]  /*149a0*/  FMUL.FTZ R153, R2.reuse, R159 ;  /* 0x0000009f02997220 */ /* 0x040fe20000410000 */
[C---:B------:R-:W-:Y:S01]  /*149b0*/  FMUL.FTZ R160, R2.reuse, R161 ;  /* 0x000000a102a07220 */ /* 0x040fe20000410000 */
[C---:B------:R-:W-:Y:S01]  /*149c0*/  FMUL.FTZ R159, R2.reuse, R166 ;  /* 0x000000a6029f7220 */ /* 0x040fe20000410000 */
[C---:B------:R-:W-:Y:S01]  /*149d0*/  FMUL.FTZ R161, R2.reuse, R167 ;  /* 0x000000a702a17220 */ /* 0x040fe20000410000 */
[----:B------:R-:W-:Y:S01]  /*149e0*/  UISETP.NE.AND UP0, UPT, UR42, URZ, UPT ;  /* 0x0000003f2a00728c */ /* 0x000fe2000bf05270 */
[C---:B------:R-:W-:Y:S01]  /*149f0*/  FMUL.FTZ R166, R2.reuse, R168 ;  /* 0x000000a802a67220 */ /* 0x040fe20000410000 */
[C---:B------:R-:W-:Y:S01]  /*14a00*/  FMUL.FTZ R167, R2.reuse, R174 ;  /* 0x000000ae02a77220 */ /* 0x040fe20000410000 */
[C---:B------:R-:W-:Y:S01]  /*14a10*/  FMUL.FTZ R168, R2.reuse, R169 ;  /* 0x000000a902a87220 */ /* 0x040fe20000410000 */
[----:B------:R-:W-:Y:S01]  /*14a20*/  FMUL.FTZ R174, R2, R176 ;  /* 0x000000b002ae7220 */ /* 0x000fe20000410000 */
[----:B---3--:R-:W-:-:S04]  /*14a30*/  @P1 IMAD.HI.U32 R12, R15, R12, RZ ;  /* 0x0000000c0f0c1227 */ /* 0x008fc800078e00ff */
[C---:B------:R-:W-:Y:S01]  /*14a40*/  FMUL.FTZ R169, R2.reuse, R175 ;  /* 0x000000af02a97220 */ /* 0x040fe20000410000 */
[C---:B------:R-:W-:Y:S01]  /*14a50*/  FMUL.FTZ R176, R2.reuse, R177 ;  /* 0x000000b102b07220 */ /* 0x040fe20000410000 */
[C---:B------:R-:W-:Y:S01]  /*14a60*/  FMUL.FTZ R175, R2.reuse, R182 ;  /* 0x000000b602af7220 */ /* 0x040fe20000410000 */
[----:B------:R-:W-:Y:S01]  /*14a70*/  FMUL.FTZ R177, R2, R183 ;  /* 0x000000b702b17220 */ /* 0x000fe20000410000 */
[----:B------:R-:W-:Y:S01]  /*14a80*/  PLOP3.LUT P2, PT, PT, PT, UP0, 0x40, 0x0 ;  /* 0x000000000000781c */ /* 0x000fe20003f4e808 */
[----:B------:R-:W3:Y:S01]  /*14a90*/  MUFU.TANH R20, R20 ;  /* 0x0000001400147308 */ /* 0x000ee20000002400 */
[----:B----4-:R-:W-:Y:S01]  /*14aa0*/  @P1 SHF.R.U32.HI R15, RZ, R11, R12 ;  /* 0x0000000bff0f1219 */ /* 0x010fe2000001160c */
[----:B------:R-:W-:Y:S02]  /*14ab0*/  VIADD R12, R10, 0x28440 ;  /* 0x000284400a0c7836 */ /* 0x000fe40000000000 */
[C---:B------:R-:W-:Y:S01]  /*14ac0*/  FMUL.FTZ R11, R2.reuse, R154 ;  /* 0x0000009a020b7220 */ /* 0x040fe20000410000 */
[C---:B------:R-:W-:Y:S01]  /*14ad0*/  FMUL.FTZ R154, R2.reuse, R156 ;  /* 0x0000009c029a7220 */ /* 0x040fe20000410000 */
[C---:B------:R-:W-:Y:S01]  /*14ae0*/  FMUL.FTZ R156, R2.reuse, R157 ;  /* 0x0000009d029c7220 */ /* 0x040fe20000410000 */
[C---:B------:R-:W-:Y:S01]  /*14af0*/  FMUL.FTZ R157, R2.reuse, R163 ;  /* 0x000000a3029d7220 */ /* 0x040fe20000410000 */
[----:B------:R-:W-:Y:S01]  /*14b00*/  PRMT R12, R13, 0x654, R12 ;  /* 0x000006540d0c7816 */ /* 0x000fe2000000000c */
[----:B------:R-:W4:Y:S01]  /*14b10*/  SHFL.IDX PT, R225, R15, RZ, 0x1c1f ;  /* 0x001c1fff0fe17589 */ /* 0x000f2200000e0000 */
[C---:B------:R-:W-:Y:S01]  /*14b20*/  FMUL.FTZ R163, R2.reuse, R170 ;  /* 0x000000aa02a37220 */ /* 0x040fe20000410000 */
[C---:B------:R-:W-:Y:S01]  /*14b30*/  FMUL.FTZ R170, R2.reuse, R172 ;  /* 0x000000ac02aa7220 */ /* 0x040fe20000410000 */
[C---:B------:R-:W-:Y:S01]  /*14b40*/  FMUL.FTZ R172, R2.reuse, R173 ;  /* 0x000000ad02ac7220 */ /* 0x040fe20000410000 */
[----:B------:R5:W-:Y:S01]  /*14b50*/  SYNCS.ARRIVE.TRANS64.RED.A1T0 RZ, [R12+URZ], RZ ;  /* 0x000000ff0cff79a7 */ /* 0x000be2000810043f */
[C---:B------:R-:W-:Y:S01]  /*14b60*/  FMUL.FTZ R173, R2.reuse, R179 ;  /* 0x000000b302ad7220 */ /* 0x040fe20000410000 */
[C---:B------:R-:W-:Y:S01]  /*14b70*/  FMUL.FTZ R179, R2.reuse, R180 ;  /* 0x000000b402b37220 */ /* 0x040fe20000410000 */
[----:B------:R-:W-:Y:S01]  /*14b80*/  FMUL.FTZ R180, R2, R181 ;  /* 0x000000b502b47220 */ /* 0x000fe20000410000 */
[----:B------:R-:W0:Y:S01]  /*14b90*/  MUFU.TANH R152, R152 ;  /* 0x0000009800987308 */ /* 0x000e220000002400 */
[----:B-----5:R-:W-:-:S07]  /*14ba0*/  IADD3 R12, -R178, 0x1, RZ ;  /* 0x00000001b20c7810 */ /* 0x020fce0007ffe1ff */
[----:B------:R-:W0:Y:S01]  /*14bb0*/  MUFU.TANH R11, R11 ;  /* 0x0000000b000b7308 */ /* 0x000e220000002400 */
[----:B------:R-:W-:-:S05]  /*14bc0*/  IMAD R12, R193, -0x2, R12 ;  /* 0xfffffffec10c7824 */ /* 0x000fca00078e020c */
[----:B------:R-:W-:Y:S02]  /*14bd0*/  IADD3 R12, -R190, R12, R192 ;  /* 0x0000000cbe0c7210 */ /* 0x000fe40007ffe1c0 */
[----:B------:R-:W0:Y:S03]  /*14be0*/  MUFU.TANH R14, R14 ;  /* 0x0000000e000e7308 */ /* 0x000e260000002400 */
[C---:B------:R-:W-:Y:S02]  /*14bf0*/  VIADD R181, R12.reuse, UR50 ;  /* 0x000000320cb57c36 */ /* 0x040fe40008000000 */
[----:B------:R-:W-:-:S03]  /*14c00*/  VIADD R182, R12, UR51 ;  /* 0x000000330cb67c36 */ /* 0x000fc60008000000 */
[----:B------:R-:W0:Y:S01]  /*14c10*/  MUFU.TANH R154, R154 ;  /* 0x0000009a009a7308 */ /* 0x000e220000002400 */
[C---:B----4-:R-:W-:Y:S01]  /*14c20*/  IADD3 R183, R225.reuse, R181, RZ ;  /* 0x000000b5e1b77210 */ /* 0x050fe20007ffe0ff */
[----:B------:R-:W-:-:S06]  /*14c30*/  IMAD.IADD R221, R225, 0x1, R182 ;  /* 0x00000001e1dd7824 */ /* 0x000fcc00078e02b6 */
        /* <DEDUP_REMOVED lines=27> */
[----:B---34-:R-:W-:Y:S05]  /*14df0*/  @P2 BRA `(.L_x_1883) ;  /* 0x0000000000582947 */ /* 0x018fea0003800000 */
[----:B------:R-:W-:Y:S01]  /*14e00*/  IADD3 R225, -R190, R192, R225 ;  /* 0x000000c0bee17210 */ /* 0x000fe20007ffe1e1 */
[----:B------:R-:W-:Y:S03]  /*14e10*/  BSSY B0, `(.L_x_1884) ;  /* 0x0000010000007945 */ /* 0x000fe60003800000 */
[----:B------:R-:W-:-:S13]  /*14e20*/  ISETP.GT.AND P2, PT, R225, -0x1, PT ;  /* 0xffffffffe100780c */ /* 0x000fda0003f44270 */
[----:B------:R-:W-:Y:S05]  /*14e30*/  @P2 BRA `(.L_x_1885) ;  /* 0x0000000000202947 */ /* 0x000fea0003800000 */
[----:B------:R-:W-:Y:S01]  /*14e40*/  IMAD.U32 R226, RZ, RZ, UR46 ;  /* 0x0000002effe27e24 */ /* 0x000fe2000f8e00ff */
[----:B------:R-:W-:-:S04]  /*14e50*/  LOP3.LUT R225, RZ, R225, RZ, 0x33, !PT ;  /* 0x000000e1ffe17212 */ /* 0x000fc800078e33ff */
[----:B------:R-:W-:-:S13]  /*14e60*/  ISETP.NE.AND P2, PT, R226, 0x1, PT ;  /* 0x00000001e200780c */ /* 0x000fda0003f45270 */
[----:B------:R-:W3:Y:S02]  /*14e70*/  @P2 LDC.64 R12, c[0x0][0x9e8] ;  /* 0x00027a00ff0c2b82 */ /* 0x000ee40000000a00 */
[----:B---3--:R-:W-:-:S05]  /*14e80*/  @P2 IMAD.HI.U32 R12, R225, R12, RZ ;  /* 0x0000000ce10c2227 */ /* 0x008fca00078e00ff */
[----:B------:R-:W-:-:S04]  /*14e90*/  @P2 SHF.R.U32.HI R225, RZ, R13, R12 ;  /* 0x0000000dffe12219 */ /* 0x000fc8000001160c */
[----:B------:R-:W-:Y:S01]  /*14ea0*/  LOP3.LUT R225, RZ, R225, RZ, 0x33, !PT ;  /* 0x000000e1ffe17212 */ /* 0x000fe200078e33ff */
[----:B------:R-:W-:Y:S06]  /*14eb0*/  BRA `(.L_x_1886) ;  /* 0x0000000000147947 */ /* 0x000fec0003800000 */
.L_x_1885:
[----:B------:R-:W-:-:S05]  /*14ec0*/  IMAD.U32 R226, RZ, RZ, UR46 ;  /* 0x0000002effe27e24 */ /* 0x000fca000f8e00ff */
[----:B------:R-:W-:-:S13]  /*14ed0*/  ISETP.NE.AND P2, PT, R226, 0x1, PT ;  /* 0x00000001e200780c */ /* 0x000fda0003f45270 */
[----:B------:R-:W3:Y:S02]  /*14ee0*/  @P2 LDC.64 R12, c[0x0][0x9e8] ;  /* 0x00027a00ff0c2b82 */ /* 0x000ee40000000a00 */
[----:B---3--:R-:W-:-:S05]  /*14ef0*/  @P2 IMAD.HI.U32 R12, R225, R12, RZ ;  /* 0x0000000ce10c2227 */ /* 0x008fca00078e00ff */
[----:B------:R-:W-:-:S07]  /*14f00*/  @P2 SHF.R.U32.HI R225, RZ, R13, R12 ;  /* 0x0000000dffe12219 */ /* 0x000fce000001160c */
.L_x_1886:
[----:B------:R-:W-:Y:S05]  /*14f10*/  BSYNC B0 ;  /* 0x0000000000007941 */ /* 0x000fea0003800000 */
.L_x_1884:
[----:B------:R-:W-:-:S04]  /*14f20*/  IMAD R225, R225, R226, -R178 ;  /* 0x000000e2e1e17224 */ /* 0x000fc800078e0ab2 */
[----:B------:R-:W-:-:S05]  /*14f30*/  IMAD R225, R193, -0x2, R225 ;  /* 0xfffffffec1e17824 */ /* 0x000fca00078e02e1 */
[----:B------:R-:W-:Y:S02]  /*14f40*/  VIMNMX R221, R221, R225, !PT ;  /* 0x000000e1dddd7248 */ /* 0x000fe40007fe0100 */
[----:B------:R-:W-:-:S07]  /*14f50*/  VIADDMNMX R183, R225, R226, R183, PT ;  /* 0x000000e2e1b77246 */ /* 0x000fce00038001b7 */
.L_x_1883:
[----:B------:R-:W-:Y:S01]  /*14f60*/  ISETP.GT.AND P2, PT, R5, -0x1, PT ;  /* 0xffffffff0500780c */ /* 0x000fe20003f44270 */
[----:B------:R-:W3:Y:S01]  /*14f70*/  SHFL.IDX PT, R15, R15, 0x1, 0x1c1f ;  /* 0x003c1f000f0f7f89 */ /* 0x000ee200000e0000 */
[----:B------:R-:W-:Y:S02]  /*14f80*/  UISETP.NE.AND UP0, UPT, UR42, URZ, UPT ;  /* 0x0000003f2a00728c */ /* 0x000fe4000bf05270 */
[C---:B------:R-:W-:Y:S02]  /*14f90*/  ISETP.GT.AND P3, PT, R221.reuse, RZ, P2 ;  /* 0x000000ffdd00720c */ /* 0x040fe40001764270 */
[----:B------:R-:W-:Y:S02]  /*14fa0*/  ISETP.GT.AND P5, PT, R221, 0x8, P2 ;  /* 0x00000008dd00780c */ /* 0x000fe400017a4270 */
[----:B------:R-:W-:Y:S02]  /*14fb0*/  ISETP.LT.OR P4, PT, R183, 0x1, P3 ;  /* 0x00000001b700780c */ /* 0x000fe40001f81670 */
[----:B------:R-:W-:-:S02]  /*14fc0*/  ISETP.GT.AND P3, PT, R221, 0x1, P2 ;  /* 0x00000001dd00780c */ /* 0x000fc40001764270 */
[----:B------:R-:W-:Y:S02]  /*14fd0*/  FSEL R20, R20, -INF , !P4 ;  /* 0xff80000014147808 */ /* 0x000fe40006000000 */
[----:B------:R-:W-:Y:S02]  /*14fe0*/  ISETP.LT.OR P3, PT, R183, 0x2, P3 ;  /* 0x00000002b700780c */ /* 0x000fe40001f61670 */
[C---:B------:R-:W-:Y:S02]  /*14ff0*/  ISETP.GT.AND P4, PT, R221.reuse, 0x9, P2 ;  /* 0x00000009dd00780c */ /* 0x040fe40001784270 */
[----:B0-----:R-:W-:Y:S02]  /*15000*/  FSEL R152, R152, -INF , !P3 ;  /* 0xff80000098987808 */ /* 0x001fe40005800000 */
[----:B------:R-:W-:Y:S02]  /*15010*/  ISETP.GT.AND P3, PT, R221, 0x10, P2 ;  /* 0x00000010dd00780c */ /* 0x000fe40001764270 */
[----:B------:R-:W-:-:S02]  /*15020*/  ISETP.LT.OR P5, PT, R183, 0x9, P5 ;  /* 0x00000009b700780c */ /* 0x000fc40002fa1670 */
[----:B------:R-:W-:Y:S01]  /*15030*/  ISETP.LT.OR P3, PT, R183, 0x11, P3 ;  /* 0x00000011b700780c */ /* 0x000fe20001f61670 */
[--C-:B---3--:R-:W-:Y:S01]  /*15040*/  IMAD.IADD R181, R181, 0x1, R15.reuse ;  /* 0x00000001b5b57824 */ /* 0x108fe200078e020f */
[----:B------:R-:W-:Y:S01]  /*15050*/  ISETP.LT.OR P4, PT, R183, 0xa, P4 ;  /* 0x0000000ab700780c */ /* 0x000fe20002781670 */
[----:B------:R-:W-:Y:S01]  /*15060*/  IMAD.IADD R182, R182, 0x1, R15 ;  /* 0x00000001b6b67824 */ /* 0x000fe200078e020f */
[----:B------:R-:W-:Y:S02]  /*15070*/  FSEL R158, R158, -INF , !P3 ;  /* 0xff8000009e9e7808 */ /* 0x000fe40005800000 */
[----:B------:R-:W-:Y:S02]  /*15080*/  ISETP.GT.AND P3, PT, R221, 0x19, P2 ;  /* 0x00000019dd00780c */ /* 0x000fe40001764270 */
[----:B------:R-:W-:Y:S02]  /*15090*/  FSEL R154, R154, -INF , !P5 ;  /* 0xff8000009a9a7808 */ /* 0x000fe40006800000 */
[----:B------:R-:W-:-:S02]  /*150a0*/  ISETP.LT.OR P3, PT, R183, 0x1a, P3 ;  /* 0x0000001ab700780c */ /* 0x000fc40001f61670 */
[----:B------:R-:W-:Y:S02]  /*150b0*/  FSEL R156, R156, -INF , !P4 ;  /* 0xff8000009c9c7808 */ /* 0x000fe40006000000 */
[C---:B------:R-:W-:Y:S02]  /*150c0*/  ISETP.GT.AND P5, PT, R221.reuse, 0x11, P2 ;  /* 0x00000011dd00780c */ /* 0x040fe400017a4270 */
[C---:B------:R-:W-:Y:S02]  /*150d0*/  ISETP.GT.AND P4, PT, R221.reuse, 0x18, P2 ;  /* 0x00000018dd00780c */ /* 0x040fe40001784270 */
[----:B------:R-:W-:Y:S02]  /*150e0*/  FSEL R164, R164, -INF , !P3 ;  /* 0xff800000a4a47808 */ /* 0x000fe40005800000 */
[----:B------:R-:W-:Y:S02]  /*150f0*/  ISETP.GT.AND P3, PT, R221, 0x28, P2 ;  /* 0x00000028dd00780c */ /* 0x000fe40001764270 */
[----:B------:R-:W-:-:S02]  /*15100*/  ISETP.LT.OR P5, PT, R183, 0x12, P5 ;  /* 0x00000012b700780c */ /* 0x000fc40002fa1670 */
[C---:B------:R-:W-:Y:S02]  /*15110*/  ISETP.LT.OR P4, PT, R183.reuse, 0x19, P4 ;  /* 0x00000019b700780c */ /* 0x040fe40002781670 */
[----:B------:R-:W-:Y:S02]  /*15120*/  ISETP.LT.OR P3, PT, R183, 0x29, P3 ;  /* 0x00000029b700780c */ /* 0x000fe40001f61670 */
[----:B------:R-:W-:Y:S02]  /*15130*/  FSEL R160, R160, -INF , !P5 ;  /* 0xff800000a0a07808 */ /* 0x000fe40006800000 */
[----:B------:R-:W-:Y:S02]  /*15140*/  FSEL R162, R162, -INF , !P4 ;  /* 0xff800000a2a27808 */ /* 0x000fe40006000000 */
[C---:B------:R-:W-:Y:S02]  /*15150*/  ISETP.GT.AND P5, PT, R221.reuse, 0x20, P2 ;  /* 0x00000020dd00780c */ /* 0x040fe400017a4270 */
[----:B------:R-:W-:-:S02]  /*15160*/  ISETP.GT.AND P4, PT, R221, 0x21, P2 ;  /* 0x00000021dd00780c */ /* 0x000fc40001784270 */
[----:B------:R-:W-:Y:S02]  /*15170*/  FSEL R170, R170, -INF , !P3 ;  /* 0xff800000aaaa7808 */ /* 0x000fe40005800000 */
[----:B------:R-:W-:Y:S02]  /*15180*/  ISETP.GT.AND P3, PT, R221, 0x31, P2 ;  /* 0x00000031dd00780c */ /* 0x000fe40001764270 */
[C---:B------:R-:W-:Y:S02]  /*15190*/  ISETP.LT.OR P5, PT, R183.reuse, 0x21, P5 ;  /* 0x00000021b700780c */ /* 0x040fe40002fa1670 */
[C---:B------:R-:W-:Y:S02]  /*151a0*/  ISETP.LT.OR P4, PT, R183.reuse, 0x22, P4 ;  /* 0x00000022b700780c */ /* 0x040fe40002781670 */
[----:B------:R-:W-:Y:S02]  /*151b0*/  ISETP.LT.OR P3, PT, R183, 0x32, P3 ;  /* 0x00000032b700780c */ /* 0x000fe40001f61670 */
[----:B------:R-:W-:-:S02]  /*151c0*/  FSEL R166, R166, -INF , !P5 ;  /* 0xff800000a6a67808 */ /* 0x000fc40006800000 */
[----:B------:R-:W-:Y:S02]  /*151d0*/  FSEL R168, R168, -INF , !P4 ;  /* 0xff800000a8a87808 */ /* 0x000fe40006000000 */
[C---:B------:R-:W-:Y:S02]  /*151e0*/  ISETP.GT.AND P5, PT, R221.reuse, 0x29, P2 ;  /* 0x00000029dd00780c */ /* 0x040fe400017a4270 */
[----:B------:R-:W-:Y:S02]  /*151f0*/  ISETP.GT.AND P4, PT, R221, 0x30, P2 ;  /* 0x00000030dd00780c */ /* 0x000fe40001784270 */
[----:B------:R-:W-:Y:S02]  /*15200*/  FSEL R176, R176, -INF , !P3 ;  /* 0xff800000b0b07808 */ /* 0x000fe40005800000 */
[----:B------:R-:W-:Y:S02]  /*15210*/  PLOP3.LUT P3, PT, PT, PT, UP0, 0x40, 0x0 ;  /* 0x000000000000781c */ /* 0x000fe40003f6e808 */
[----:B------:R-:W-:-:S02]  /*15220*/  ISETP.LT.OR P5, PT, R183, 0x2a, P5 ;  /* 0x0000002ab700780c */ /* 0x000fc40002fa1670 */
[----:B------:R-:W-:Y:S02]  /*15230*/  ISETP.LT.OR P4, PT, R183, 0x31, P4 ;  /* 0x00000031b700780c */ /* 0x000fe40002781670 */
[----:B------:R-:W-:Y:S02]  /*15240*/  FSEL R172, R172, -INF , !P5 ;  /* 0xff800000acac7808 */ /* 0x000fe40006800000 */
[----:B------:R-:W-:Y:S02]  /*15250*/  FSEL R174, R174, -INF , !P4 ;  /* 0xff800000aeae7808 */ /* 0x000fe40006000000 */
[C---:B------:R-:W-:Y:S02]  /*15260*/  ISETP.GT.AND P5, PT, R221.reuse, 0x38, P2 ;  /* 0x00000038dd00780c */ /* 0x040fe400017a4270 */
[----:B------:R-:W-:Y:S02]  /*15270*/  ISETP.GT.AND P4, PT, R221, 0x39, P2 ;  /* 0x00000039dd00780c */ /* 0x000fe40001784270 */
[----:B------:R-:W-:-:S02]  /*15280*/  ISETP.LT.OR P5, PT, R183, 0x39, P5 ;  /* 0x00000039b700780c */ /* 0x000fc40002fa1670 */
[----:B------:R-:W-:Y:S02]  /*15290*/  ISETP.LT.OR P4, PT, R183, 0x3a, P4 ;  /* 0x0000003ab700780c */ /* 0x000fe40002781670 */
[----:B------:R-:W-:Y:S02]  /*152a0*/  FSEL R179, R179, -INF , !P5 ;  /* 0xff800000b3b37808 */ /* 0x000fe40006800000 */
[----:B------:R-:W-:Y:S01]  /*152b0*/  FSEL R180, R180, -INF , !P4 ;  /* 0xff800000b4b47808 */ /* 0x000fe20006000000 */
[----:B------:R-:W-:Y:S08]  /*152c0*/  @P3 BRA `(.L_x_1887) ;  /* 0x0000000000583947 */ /* 0x000ff00003800000 */
[----:B------:R-:W-:Y:S01]  /*152d0*/  IADD3 R15, -R190, R192, R15 ;  /* 0x000000c0be0f7210 */ /* 0x000fe20007ffe10f */
[----:B------:R-:W-:Y:S03]  /*152e0*/  BSSY B0, `(.L_x_1888) ;  /* 0x0000010000007945 */ /* 0x000fe60003800000 */
        /* <DEDUP_REMOVED lines=10> */
.L_x_1889:
[----:B------:R-:W-:-:S04]  /*15390*/  MOV R183, UR46 ;  /* 0x0000002e00b77c02 */ /* 0x000fc80008000f00 */
[----:B------:R-:W-:-:S13]  /*153a0*/  ISETP.NE.AND P3, PT, R183, 0x1, PT ;  /* 0x00000001b700780c */ /* 0x000fda0003f65270 */
[----:B------:R-:W0:Y:S02]  /*153b0*/  @P3 LDC.64 R12, c[0x0][0x9e8] ;  /* 0x00027a00ff0c3b82 */ /* 0x000e240000000a00 */
[----:B0-----:R-:W-:-:S05]  /*153c0*/  @P3 IMAD.HI.U32 R12, R15, R12, RZ ;  /* 0x0000000c0f0c3227 */ /* 0x001fca00078e00ff */
[----:B------:R-:W-:-:S07]  /*153d0*/  @P3 SHF.R.U32.HI R15, RZ, R13, R12 ;  /* 0x0000000dff0f3219 */ /* 0x000fce000001160c */
.L_x_1890:
[----:B------:R-:W-:Y:S05]  /*153e0*/  BSYNC B0 ;  /* 0x0000000000007941 */ /* 0x000fea0003800000 */
.L_x_1888:
[----:B------:R-:W-:-:S04]  /*153f0*/  IMAD R15, R15, R183, -R178 ;  /* 0x000000b70f0f7224 */ /* 0x000fc800078e0ab2 */
[----:B------:R-:W-:-:S05]  /*15400*/  IMAD R15, R193, -0x2, R15 ;  /* 0xfffffffec10f7824 */ /* 0x000fca00078e020f */
[----:B------:R-:W-:Y:S02]  /*15410*/  VIMNMX R182, R182, R15, !PT ;  /* 0x0000000fb6b67248 */ /* 0x000fe40007fe0100 */
[----:B------:R-:W-:-:S07]  /*15420*/  VIADDMNMX R181, R15, R183, R181, PT ;  /* 0x000000b70fb57246 */ /* 0x000fce00038001b5 */
.L_x_1887:
[----:B------:R-:W-:Y:S01]  /*15430*/  FMNMX.FTZ R12, R20, R6, !PT ;  /* 0x00000006140c7209 */ /* 0x000fe20007810000 */
[----:B------:R-:W-:Y:S01]  /*15440*/  UMOV UR38, UR47 ;  /* 0x0000002f00267c82 */ /* 0x000fe20008000000 */
[----:B------:R-:W-:Y:S02]  /*15450*/  ISETP.GT.AND P4, PT, R182, 0x8, P2 ;  /* 0x00000008b600780c */ /* 0x000fe40001784270 */
[----:B------:R-:W-:Y:S02]  /*15460*/  FMNMX.FTZ R12, R152, R12, !PT ;  /* 0x0000000c980c7209 */ /* 0x000fe40007810000 */
[----:B------:R-:W-:Y:S02]  /*15470*/  ISETP.LT.OR P4, PT, R181, 0x9, P4 ;  /* 0x00000009b500780c */ /* 0x000fe40002781670 */
[----:B------:R-:W-:Y:S02]  /*15480*/  FMNMX.FTZ R12, R154, R12, !PT ;  /* 0x0000000c9a0c7209 */ /* 0x000fe40007810000 */
[----:B------:R-:W-:-:S02]  /*15490*/  FSEL R21, R21, -INF , !P4 ;  /* 0xff80000015157808 */ /* 0x000fc40006000000 */
[----:B------:R-:W-:Y:S02]  /*154a0*/  FMNMX.FTZ R12, R156, R12, !PT ;  /* 0x0000000c9c0c7209 */ /* 0x000fe40007810000 */
[----:B------:R-:W-:Y:S02]  /*154b0*/  ISETP.GT.AND P4, PT, R182, RZ, P2 ;  /* 0x000000ffb600720c */ /* 0x000fe40001784270 */
[----:B------:R-:W-:Y:S02]  /*154c0*/  FMNMX.FTZ R12, R158, R12, !PT ;  /* 0x0000000c9e0c7209 */ /* 0x000fe40007810000 */
[----:B------:R-:W-:Y:S02]  /*154d0*/  ISETP.GT.AND P5, PT, R182, 0x1, P2 ;  /* 0x00000001b600780c */ /* 0x000fe400017a4270 */
[----:B------:R-:W-:Y:S02]  /*154e0*/  FMNMX.FTZ R12, R160, R12, !PT ;  /* 0x0000000ca00c7209 */ /* 0x000fe40007810000 */
[----:B------:R-:W-:-:S02]  /*154f0*/  ISETP.LT.OR P4, PT, R181, 0x1, P4 ;  /* 0x00000001b500780c */ /* 0x000fc40002781670 */
[----:B------:R-:W-:Y:S02]  /*15500*/  FMNMX.FTZ R12, R162, R12, !PT ;  /* 0x0000000ca20c7209 */ /* 0x000fe40007810000 */
[----:B------:R-:W-:Y:S02]  /*15510*/  ISETP.LT.OR P5, PT, R181, 0x2, P5 ;  /* 0x00000002b500780c */ /* 0x000fe40002fa1670 */
[----:B------:R-:W-:Y:S02]  /*15520*/  FMNMX.FTZ R12, R164, R12, !PT ;  /* 0x0000000ca40c7209 */ /* 0x000fe40007810000 */
[----:B------:R-:W-:Y:S02]  /*15530*/  FSEL R11, R11, -INF , !P4 ;  /* 0xff8000000b0b7808 */ /* 0x000fe40006000000 */
[----:B------:R-:W-:Y:S02]  /*15540*/  FMNMX.FTZ R12, R166, R12, !PT ;  /* 0x0000000ca60c7209 */ /* 0x000fe40007810000 */
[----:B------:R-:W-:-:S02]  /*15550*/  FSEL R14, R14, -INF , !P5 ;  /* 0xff8000000e0e7808 */ /* 0x000fc40006800000 */
[----:B------:R-:W-:Y:S02]  /*15560*/  FMNMX.FTZ R12, R168, R12, !PT ;  /* 0x0000000ca80c7209 */ /* 0x000fe40007810000 */
[----:B------:R-:W-:Y:S02]  /*15570*/  FMNMX.FTZ R15, R11, R7, !PT ;  /* 0x000000070b0f7209 */ /* 0x000fe40007810000 */
[----:B------:R-:W-:Y:S02]  /*15580*/  FMNMX.FTZ R12, R170, R12, !PT ;  /* 0x0000000caa0c7209 */ /* 0x000fe40007810000 */
[----:B------:R-:W-:Y:S02]  /*15590*/  ISETP.GT.AND P5, PT, R182, 0x10, P2 ;  /* 0x00000010b600780c */ /* 0x000fe400017a4270 */
[----:B------:R-:W-:Y:S02]  /*155a0*/  FMNMX.FTZ R12, R172, R12, !PT ;  /* 0x0000000cac0c7209 */ /* 0x000fe40007810000 */
[----:B------:R-:W-:-:S02]  /*155b0*/  FMNMX.FTZ R15, R14, R15, !PT ;  /* 0x0000000f0e0f7209 */ /* 0x000fc40007810000 */
[----:B------:R-:W-:Y:S02]  /*155c0*/  FMNMX.FTZ R12, R174, R12, !PT ;  /* 0x0000000cae0c7209 */ /* 0x000fe40007810000 */
[----:B------:R-:W-:Y:S02]  /*155d0*/  ISETP.LT.OR P5, PT, R181, 0x11, P5 ;  /* 0x00000011b500780c */ /* 0x000fe40002fa1670 */
[----:B------:R-:W-:Y:S02]  /*155e0*/  FMNMX.FTZ R12, R176, R12, !PT ;  /* 0x0000000cb00c7209 */ /* 0x000fe40007810000 */
[----:B------:R-:W-:Y:S02]  /*155f0*/  FMNMX.FTZ R15, R21, R15, !PT ;  /* 0x0000000f150f7209 */ /* 0x000fe40007810000 */
[----:B------:R-:W-:Y:S02]  /*15600*/  FMNMX.FTZ R12, R179, R12, !PT ;  /* 0x0000000cb30c7209 */ /* 0x000fe40007810000 */
[----:B------:R-:W-:-:S02]  /*15610*/  FSEL R155, R155, -INF , !P5 ;  /* 0xff8000009b9b7808 */ /* 0x000fc40006800000 */
[----:B------:R-:W-:Y:S02]  /*15620*/  FMNMX.FTZ R12, R180, R12, !PT ;  /* 0x0000000cb40c7209 */ /* 0x000fe40007810000 */
[C---:B------:R-:W-:Y:S02]  /*15630*/  ISETP.GT.AND P5, PT, R182.reuse, 0x18, P2 ;  /* 0x00000018b600780c */ /* 0x040fe400017a4270 */
[----:B------:R-:W-:Y:S01]  /*15640*/  ISETP.GT.AND P4, PT, R182, 0x19, P2 ;  /* 0x00000019b600780c */ /* 0x000fe20001784270 */
[----:B------:R-:W0:Y:S01]  /*15650*/  SHFL.BFLY PT, R13, R12, 0x2, 0x1f ;  /* 0x0c401f000c0d7f89 */ /* 0x000e2200000e0000 */
[C---:B------:R-:W-:Y:S02]  /*15660*/  ISETP.LT.OR P5, PT, R181.reuse, 0x19, P5 ;  /* 0x00000019b500780c */ /* 0x040fe40002fa1670 */
[----:B------:R-:W-:Y:S02]  /*15670*/  ISETP.LT.OR P4, PT, R181, 0x1a, P4 ;  /* 0x0000001ab500780c */ /* 0x000fe40002781670 */
[----:B------:R-:W-:-:S02]  /*15680*/  FSEL R159, R159, -INF , !P5 ;  /* 0xff8000009f9f7808 */ /* 0x000fc40006800000 */
[C---:B------:R-:W-:Y:S02]  /*15690*/  ISETP.GT.AND P5, PT, R182.reuse, 0x21, P2 ;  /* 0x00000021b600780c */ /* 0x040fe400017a4270 */
[----:B------:R-:W-:Y:S02]  /*156a0*/  FSEL R161, R161, -INF , !P4 ;  /* 0xff800000a1a17808 */ /* 0x000fe40006000000 */
[----:B------:R-:W-:Y:S02]  /*156b0*/  ISETP.GT.AND P4, PT, R182, 0x28, P2 ;  /* 0x00000028b600780c */ /* 0x000fe40001784270 */
[C---:B------:R-:W-:Y:S02]  /*156c0*/  ISETP.LT.OR P5, PT, R181.reuse, 0x22, P5 ;  /* 0x00000022b500780c */ /* 0x040fe40002fa1670 */
[----:B------:R-:W-:Y:S02]  /*156d0*/  ISETP.LT.OR P4, PT, R181, 0x29, P4 ;  /* 0x00000029b500780c */ /* 0x000fe40002781670 */
[----:B------:R-:W-:-:S02]  /*156e0*/  FSEL R165, R165, -INF , !P5 ;  /* 0xff800000a5a57808 */ /* 0x000fc40006800000 */
[C---:B------:R-:W-:Y:S02]  /*156f0*/  ISETP.GT.AND P5, PT, R182.reuse, 0x30, P2 ;  /* 0x00000030b600780c */ /* 0x040fe400017a4270 */
[----:B------:R-:W-:Y:S02]  /*15700*/  FSEL R167, R167, -INF , !P4 ;  /* 0xff800000a7a77808 */ /* 0x000fe40006000000 */
[----:B------:R-:W-:Y:S02]  /*15710*/  ISETP.GT.AND P4, PT, R182, 0x31, P2 ;  /* 0x00000031b600780c */ /* 0x000fe40001784270 */
[----:B0-----:R-:W-:Y:S02]  /*15720*/  FMNMX.FTZ R12, R12, R13, !PT ;  /* 0x0000000d0c0c7209 */ /* 0x001fe40007810000 */
[C---:B------:R-:W-:Y:S02]  /*15730*/  ISETP.LT.OR P5, PT, R181.reuse, 0x31, P5 ;  /* 0x00000031b500780c */ /* 0x040fe40002fa1670 */
[----:B------:R-:W-:Y:S01]  /*15740*/  ISETP.LT.OR P4, PT, R181, 0x32, P4 ;  /* 0x00000032b500780c */ /* 0x000fe20002781670 */
[----:B------:R-:W0:Y:S01]  /*15750*/  SHFL.BFLY PT, R13, R12, 0x1, 0x1f ;  /* 0x0c201f000c0d7f89 */ /* 0x000e2200000e0000 */
[----:B------:R-:W-:-:S02]  /*15760*/  FSEL R171, R171, -INF , !P5 ;  /* 0xff800000abab7808 */ /* 0x000fc40006800000 */
[----:B------:R-:W-:Y:S02]  /*15770*/  FSEL R173, R173, -INF , !P4 ;  /* 0xff800000adad7808 */ /* 0x000fe40006000000 */
[----:B0-----:R-:W-:-:S04]  /*15780*/  FMNMX.FTZ R12, R12, R13, !PT ;  /* 0x0000000d0c0c7209 */ /* 0x001fc80007810000 */
[----:B------:R-:W-:-:S04]  /*15790*/  FSETP.NEU.FTZ.AND P3, PT, R12, -INF , PT ;  /* 0xff8000000c00780b */ /* 0x000fc80003f7d000 */
[----:B------:R-:W-:-:S05]  /*157a0*/  FSEL R13, R12, RZ, P3 ;  /* 0x000000ff0c0d7208 */ /* 0x000fca0001800000 */
[----:B------:R-:W-:Y:S01]  /*157b0*/  FADD.FTZ R13, -R13, R6 ;  /* 0x000000060d0d7221 */ /* 0x000fe20000010100 */
[----:B------:R-:W-:-:S03]  /*157c0*/  IMAD.U32 R6, RZ, RZ, UR38 ;  /* 0x00000026ff067e24 */ /* 0x000fc6000f8e00ff */
[----:B------:R-:W-:Y:S01]  /*157d0*/  FMUL.FTZ R13, R13, UR38 ;  /* 0x000000260d0d7c20 */ /* 0x000fe20008410000 */
[----:B------:R-:W-:-:S05]  /*157e0*/  FFMA.FTZ R6, R12, R6, -8 ;  /* 0xc10000000c067423 */ /* 0x000fca0000010006 */
[----:B------:R-:W-:Y:S01]  /*157f0*/  FSEL R6, R6, RZ, P3 ;  /* 0x000000ff06067208 */ /* 0x000fe20001800000 */
[----:B------:R-:W-:Y:S01]  /*15800*/  MUFU.EX2 R13, R13 ;  /* 0x0000000d000d7308 */ /* 0x000fe20000000800 */
[----:B------:R-:W-:-:S03]  /*15810*/  ISETP.GT.AND P3, PT, R182, 0x9, P2 ;  /* 0x00000009b600780c */ /* 0x000fc60001764270 */
[--C-:B------:R-:W-:Y:S01]  /*15820*/  FFMA.FTZ R20, R20, UR38, -R6.reuse ;  /* 0x0000002614147c23 */ /* 0x100fe20008010806 */
[----:B------:R-:W-:Y:S01]  /*15830*/  ISETP.LT.OR P3, PT, R181, 0xa, P3 ;  /* 0x0000000ab500780c */ /* 0x000fe20001f61670 */
[--C-:B------:R-:W-:Y:S01]  /*15840*/  FFMA.FTZ R152, R152, UR38, -R6.reuse ;  /* 0x0000002698987c23 */ /* 0x100fe20008010806 */
[----:B------:R-:W-:-:S01]  /*15850*/  FFMA.FTZ R154, R154, UR38, -R6 ;  /* 0x000000269a9a7c23 */ /* 0x000fc20008010806 */
[--C-:B------:R-:W-:Y:S01]  /*15860*/  FFMA.FTZ R156, R156, UR38, -R6.reuse ;  /* 0x000000269c9c7c23 */ /* 0x100fe20008010806 */
[----:B------:R-:W-:Y:S01]  /*15870*/  FSEL R153, R153, -INF , !P3 ;  /* 0xff80000099997808 */ /* 0x000fe20005800000 */
[----:B------:R-:W0:Y:S01]  /*15880*/  MUFU.EX2 R20, R20 ;  /* 0x0000001400147308 */ /* 0x000e220000000800 */
[----:B------:R-:W-:Y:S01]  /*15890*/  ISETP.GT.AND P3, PT, R182, 0x11, P2 ;  /* 0x00000011b600780c */ /* 0x000fe20001764270 */
[--C-:B------:R-:W-:Y:S01]  /*158a0*/  FFMA.FTZ R158, R158, UR38, -R6.reuse ;  /* 0x000000269e9e7c23 */ /* 0x100fe20008010806 */
[----:B------:R-:W-:Y:S01]  /*158b0*/  FMNMX.FTZ R15, R153, R15, !PT ;  /* 0x0000000f990f7209 */ /* 0x000fe20007810000 */
[--C-:B------:R-:W-:Y:S01]  /*158c0*/  FFMA.FTZ R160, R160, UR38, -R6.reuse ;  /* 0x00000026a0a07c23 */ /* 0x100fe20008010806 */
[----:B------:R-:W-:Y:S01]  /*158d0*/  ISETP.LT.OR P3, PT, R181, 0x12, P3 ;  /* 0x00000012b500780c */ /* 0x000fe20001f61670 */
[--C-:B------:R-:W-:Y:S01]  /*158e0*/  FFMA.FTZ R162, R162, UR38, -R6.reuse ;  /* 0x00000026a2a27c23 */ /* 0x100fe20008010806 */
[----:B------:R-:W-:Y:S01]  /*158f0*/  FMNMX.FTZ R15, R155, R15, !PT ;  /* 0x0000000f9b0f7209 */ /* 0x000fe20007810000 */
[----:B------:R-:W3:Y:S01]  /*15900*/  MUFU.EX2 R152, R152 ;  /* 0x0000009800987308 */ /* 0x000ee20000000800 */
[----:B------:R-:W-:Y:S01]  /*15910*/  FSEL R157, R157, -INF , !P3 ;  /* 0xff8000009d9d7808 */ /* 0x000fe20005800000 */
[--C-:B------:R-:W-:Y:S01]  /*15920*/  FFMA.FTZ R164, R164, UR38, -R6.reuse ;  /* 0x00000026a4a47c23 */ /* 0x100fe20008010806 */
[----:B------:R-:W-:Y:S01]  /*15930*/  ISETP.GT.AND P3, PT, R182, 0x20, P2 ;  /* 0x00000020b600780c */ /* 0x000fe20001764270 */
[--C-:B------:R-:W-:Y:S01]  /*15940*/  FFMA.FTZ R166, R166, UR38, -R6.reuse ;  /* 0x00000026a6a67c23 */ /* 0x100fe20008010806 */
[----:B------:R-:W-:Y:S01]  /*15950*/  FMNMX.FTZ R15, R157, R15, !PT ;  /* 0x0000000f9d0f7209 */ /* 0x000fe20007810000 */
[----:B------:R-:W-:Y:S01]  /*15960*/  FFMA.FTZ R168, R168, UR38, -R6 ;  /* 0x00000026a8a87c23 */ /* 0x000fe20008010806 */
[----:B------:R-:W-:Y:S01]  /*15970*/  ISETP.LT.OR P3, PT, R181, 0x21, P3 ;  /* 0x00000021b500780c */ /* 0x000fe20001f61670 */
[----:B------:R-:W4:Y:S01]  /*15980*/  MUFU.EX2 R154, R154 ;  /* 0x0000009a009a7308 */ /* 0x000f220000000800 */
[----:B------:R-:W-:Y:S01]  /*15990*/  FMNMX.FTZ R15, R159, R15, !PT ;  /* 0x0000000f9f0f7209 */ /* 0x000fe20007810000 */
[----:B0-----:R-:W-:Y:S01]  /*159a0*/  FFMA.FTZ R3, R13, R3, R20 ;  /* 0x000000030d037223 */ /* 0x001fe20000010014 */
[----:B------:R-:W-:Y:S01]  /*159b0*/  FSEL R163, R163, -INF , !P3 ;  /* 0xff800000a3a37808 */ /* 0x000fe20005800000 */
[--C-:B------:R-:W-:Y:S01]  /*159c0*/  FFMA.FTZ R170, R170, UR38, -R6.reuse ;  /* 0x00000026aaaa7c23 */ /* 0x100fe20008010806 */
[----:B------:R-:W-:Y:S01]  /*159d0*/  FMNMX.FTZ R15, R161, R15, !PT ;  /* 0x0000000fa10f7209 */ /* 0x000fe20007810000 */
[--C-:B------:R-:W-:Y:S01]  /*159e0*/  FFMA.FTZ R172, R172, UR38, -R6.reuse ;  /* 0x00000026acac7c23 */ /* 0x100fe20008010806 */
[----:B------:R-:W-:Y:S01]  /*159f0*/  ISETP.GT.AND P3, PT, R182, 0x29, P2 ;  /* 0x00000029b600780c */ /* 0x000fe20001764270 */
[----:B------:R-:W0:Y:S01]  /*15a00*/  MUFU.EX2 R156, R156 ;  /* 0x0000009c009c7308 */ /* 0x000e220000000800 */
[----:B------:R-:W-:Y:S01]  /*15a10*/  FMNMX.FTZ R15, R163, R15, !PT ;  /* 0x0000000fa30f7209 */ /* 0x000fe20007810000 */
[----:B---3--:R-:W-:Y:S01]  /*15a20*/  FADD.FTZ R3, R152, R3 ;  /* 0x0000000398037221 */ /* 0x008fe20000010000 */
[----:B------:R-:W-:Y:S01]  /*15a30*/  ISETP.LT.OR P3, PT, R181, 0x2a, P3 ;  /* 0x0000002ab500780c */ /* 0x000fe20001f61670 */
[--C-:B------:R-:W-:Y:S01]  /*15a40*/  FFMA.FTZ R174, R174, UR38, -R6.reuse ;  /* 0x00000026aeae7c23 */ /* 0x100fe20008010806 */
[----:B------:R-:W-:Y:S01]  /*15a50*/  FMNMX.FTZ R15, R165, R15, !PT ;  /* 0x0000000fa50f7209 */ /* 0x000fe20007810000 */
[--C-:B------:R-:W-:Y:S01]  /*15a60*/  FFMA.FTZ R176, R176, UR38, -R6.reuse ;  /* 0x00000026b0b07c23 */ /* 0x100fe20008010806 */
[----:B------:R-:W-:Y:S01]  /*15a70*/  FSEL R169, R169, -INF , !P3 ;  /* 0xff800000a9a97808 */ /* 0x000fe20005800000 */
[----:B------:R-:W3:Y:S01]  /*15a80*/  MUFU.EX2 R158, R158 ;  /* 0x0000009e009e7308 */ /* 0x000ee20000000800 */
[----:B------:R-:W-:Y:S01]  /*15a90*/  FMNMX.FTZ R15, R167, R15, !PT ;  /* 0x0000000fa70f7209 */ /* 0x000fe20007810000 */
[----:B----4-:R-:W-:Y:S01]  /*15aa0*/  FADD.FTZ R3, R154, R3 ;  /* 0x000000039a037221 */ /* 0x010fe20000010000 */
[----:B------:R-:W-:Y:S01]  /*15ab0*/  ISETP.GT.AND P3, PT, R182, 0x38, P2 ;  /* 0x00000038b600780c */ /* 0x000fe20001764270 */
[--C-:B------:R-:W-:Y:S01]  /*15ac0*/  FFMA.FTZ R179, R179, UR38, -R6.reuse ;  /* 0x00000026b3b37c23 */ /* 0x100fe20008010806 */
[----:B------:R-:W-:Y:S01]  /*15ad0*/  FMNMX.FTZ R15, R169, R15, !PT ;  /* 0x0000000fa90f7209 */ /* 0x000fe20007810000 */
[----:B------:R-:W-:Y:S01]  /*15ae0*/  FFMA.FTZ R6, R180, UR38, -R6 ;  /* 0x00000026b4067c23 */ /* 0x000fe20008010806 */
[----:B------:R-:W-:Y:S01]  /*15af0*/  ISETP.GT.AND P2, PT, R182, 0x39, P2 ;  /* 0x00000039b600780c */ /* 0x000fe20001744270 */
[----:B------:R-:W4:Y:S01]  /*15b00*/  MUFU.EX2 R160, R160 ;  /* 0x000000a000a07308 */ /* 0x000f220000000800 */
[----:B------:R-:W-:Y:S01]  /*15b10*/  ISETP.LT.OR P3, PT, R181, 0x39, P3 ;  /* 0x00000039b500780c */ /* 0x000fe20001f61670 */
[----:B0-----:R-:W-:Y:S01]  /*15b20*/  FADD.FTZ R3, R156, R3 ;  /* 0x000000039c037221 */ /* 0x001fe20000010000 */
[----:B------:R-:W-:Y:S01]  /*15b30*/  FMNMX.FTZ R15, R171, R15, !PT ;  /* 0x0000000fab0f7209 */ /* 0x000fe20007810000 */
[-C--:B------:R-:W-:Y:S01]  /*15b40*/  FMUL.FTZ R24, R24, R13.reuse ;  /* 0x0000000d18187220 */ /* 0x080fe20000410000 */
[----:B------:R-:W-:Y:S01]  /*15b50*/  ISETP.LT.OR P2, PT, R181, 0x3a, P2 ;  /* 0x0000003ab500780c */ /* 0x000fe20001741670 */
[----:B------:R-:W-:Y:S01]  /*15b60*/  FMUL.FTZ R25, R25, R13 ;  /* 0x0000000d19197220 */ /* 0x000fe20000410000 */
[----:B------:R-:W-:Y:S01]  /*15b70*/  FSEL R175, R175, -INF , !P3 ;  /* 0xff800000afaf7808 */ /* 0x000fe20005800000 */
[----:B------:R-:W0:Y:S01]  /*15b80*/  MUFU.EX2 R162, R162 ;  /* 0x000000a200a27308 */ /* 0x000e220000000800 */
[----:B------:R-:W-:Y:S01]  /*15b90*/  FMNMX.FTZ R15, R173, R15, !PT ;  /* 0x0000000fad0f7209 */ /* 0x000fe20007810000 */
[----:B---3--:R-:W-:Y:S01]  /*15ba0*/  FADD.FTZ R3, R158, R3 ;  /* 0x000000039e037221 */ /* 0x008fe20000010000 */
[----:B------:R-:W-:Y:S01]  /*15bb0*/  FSEL R177, R177, -INF , !P2 ;  /* 0xff800000b1b17808 */ /* 0x000fe20005000000 */
[----:B------:R-:W-:Y:S01]  /*15bc0*/  FMUL.FTZ R28, R28, R13 ;  /* 0x0000000d1c1c7220 */ /* 0x000fe20000410000 */
[----:B------:R-:W-:Y:S01]  /*15bd0*/  FMNMX.FTZ R15, R175, R15, !PT ;  /* 0x0000000faf0f7209 */ /* 0x000fe20007810000 */
[----:B------:R-:W-:Y:S01]  /*15be0*/  FMUL.FTZ R29, R29, R13 ;  /* 0x0000000d1d1d7220 */ /* 0x000fe20000410000 */
[----:B------:R-:W-:Y:S01]  /*15bf0*/  F2FP.SATFINITE.E4M3.F32.PACK_AB_MERGE_C R154, R156, R154, RZ ;  /* 0x0000009a9c9a723e */ /* 0x000fe200048070ff */
[----:B------:R-:W3:Y:S01]  /*15c00*/  MUFU.EX2 R164, R164 ;  /* 0x000000a400a47308 */ /* 0x000ee20000000800 */
[----:B------:R-:W-:Y:S01]  /*15c10*/  FMNMX.FTZ R15, R177, R15, !PT ;  /* 0x0000000fb10f7209 */ /* 0x000fe20007810000 */
[----:B----4-:R-:W-:Y:S01]  /*15c20*/  FADD.FTZ R3, R160, R3 ;  /* 0x00000003a0037221 */ /* 0x010fe20000010000 */
[----:B------:R-:W-:Y:S01]  /*15c30*/  F2FP.SATFINITE.E4M3.F32.PACK_AB_MERGE_C R152, R152, R20, R154 ;  /* 0x000000149898723e */ /* 0x000fe2000480709a */
[-C--:B------:R-:W-:Y:S01]  /*15c40*/  FMUL.FTZ R32, R32, R13.reuse ;  /* 0x0000000d20207220 */ /* 0x080fe20000410000 */
[-C--:B------:R-:W-:Y:S01]  /*15c50*/  FMUL.FTZ R33, R33, R13.reuse ;  /* 0x0000000d21217220 */ /* 0x080fe20000410000 */
[----:B------:R-:W4:Y:S01]  /*15c60*/  SHFL.BFLY PT, R20, R15, 0x2, 0x1f ;  /* 0x0c401f000f147f89 */ /* 0x000f2200000e0000 */
[----:B------:R-:W-:Y:S01]  /*15c70*/  FMUL.FTZ R36, R36, R13 ;  /* 0x0000000d24247220 */ /* 0x000fe20000410000 */
[----:B------:R-:W5:Y:S01]  /*15c80*/  MUFU.EX2 R166, R166 ;  /* 0x000000a600a67308 */ /* 0x000f620000000800 */
        /* <DEDUP_REMOVED lines=13> */
[----:B------:R-:W-:Y:S01]  /*15d60*/  F2FP.SATFINITE.E4M3.F32.PACK_AB_MERGE_C R154, R160, R158, R154 ;  /* 0x0000009ea09a723e */ /* 0x000fe2000480709a */
[----:B------:R-:W-:Y:S01]  /*15d70*/  FMUL.FTZ R56, R56, R13 ;  /* 0x0000000d38387220 */ /* 0x000fe20000410000 */
[----:B------:R-:W3:Y:S01]  /*15d80*/  MUFU.EX2 R170, R170 ;  /* 0x000000aa00aa7308 */ /* 0x000ee20000000800 */
[----:B-----5:R-:W-:-:S01]  /*15d90*/  FADD.FTZ R3, R166, R3 ;  /* 0x00000003a6037221 */ /* 0x020fc20000010000 */
[-C--:B------:R-:W-:Y:S01]  /*15da0*/  FMUL.FTZ R57, R57, R13.reuse ;  /* 0x0000000d39397220 */ /* 0x080fe20000410000 */
[-C--:B------:R-:W-:Y:S01]  /*15db0*/  FMUL.FTZ R60, R60, R13.reuse ;  /* 0x0000000d3c3c7220 */ /* 0x080fe20000410000 */
[-C--:B------:R-:W-:Y:S01]  /*15dc0*/  FMUL.FTZ R61, R61, R13.reuse ;  /* 0x0000000d3d3d7220 */ /* 0x080fe20000410000 */
[-C--:B------:R-:W-:Y:S01]  /*15dd0*/  FMUL.FTZ R64, R64, R13.reuse ;  /* 0x0000000d40407220 */ /* 0x080fe20000410000 */
[----:B----4-:R-:W-:Y:S01]  /*15de0*/  FMNMX.FTZ R20, R15, R20, !PT ;  /* 0x000000140f147209 */ /* 0x010fe20007810000 */
[----:B------:R-:W-:Y:S01]  /*15df0*/  FMUL.FTZ R65, R65, R13 ;  /* 0x0000000d41417220 */ /* 0x000fe20000410000 */
[----:B------:R-:W4:Y:S01]  /*15e00*/  MUFU.EX2 R172, R172 ;  /* 0x000000ac00ac7308 */ /* 0x000f220000000800 */
        /* <DEDUP_REMOVED lines=16> */
[----:B----4-:R-:W-:-:S01]  /*15f10*/  FADD.FTZ R3, R172, R3 ;  /* 0x00000003ac037221 */ /* 0x010fc20000010000 */
[----:B------:R-:W-:Y:S01]  /*15f20*/  F2FP.SATFINITE.E4M3.F32.PACK_AB_MERGE_C R156, R172, R170, RZ ;  /* 0x000000aaac9c723e */ /* 0x000fe200048070ff */
[-C--:B------:R-:W-:Y:S01]  /*15f30*/  FMUL.FTZ R92, R92, R13.reuse ;  /* 0x0000000d5c5c7220 */ /* 0x080fe20000410000 */
[-C--:B------:R-:W-:Y:S01]  /*15f40*/  FMUL.FTZ R93, R93, R13.reuse ;  /* 0x0000000d5d5d7220 */ /* 0x080fe20000410000 */
[-C--:B------:R-:W-:Y:S01]  /*15f50*/  FMUL.FTZ R96, R96, R13.reuse ;  /* 0x0000000d60607220 */ /* 0x080fe20000410000 */
[----:B------:R-:W-:Y:S01]  /*15f60*/  F2FP.SATFINITE.E4M3.F32.PACK_AB_MERGE_C R156, R168, R166, R156 ;  /* 0x000000a6a89c723e */ /* 0x000fe2000480709c */
[----:B------:R-:W-:Y:S01]  /*15f70*/  FMUL.FTZ R97, R97, R13 ;  /* 0x0000000d61617220 */ /* 0x000fe20000410000 */
[----:B------:R4:W-:Y:S01]  /*15f80*/  MUFU.EX2 R15, R6 ;  /* 0x00000006000f7308 */ /* 0x0009e20000000800 */
        /* <DEDUP_REMOVED lines=8> */
[----:B----4-:R-:W4:Y:S01]  /*16010*/  SHFL.BFLY PT, R6, R20, 0x1, 0x1f ;  /* 0x0c201f0014067f89 */ /* 0x010f2200000e0000 */
[----:B---3--:R-:W-:-:S01]  /*16020*/  FADD.FTZ R3, R176, R3 ;  /* 0x00000003b0037221 */ /* 0x008fc20000010000 */
        /* <DEDUP_REMOVED lines=14> */
[----:B0-----:R-:W-:Y:S01]  /*16110*/  FADD.FTZ R3, R179, R3 ;  /* 0x00000003b3037221 */ /* 0x001fe20000010000 */
[-C--:B------:R-:W-:Y:S01]  /*16120*/  FMUL.FTZ R140, R140, R13.reuse ;  /* 0x0000000d8c8c7220 */ /* 0x080fe20000410000 */
[-C--:B------:R-:W-:Y:S01]  /*16130*/  FMUL.FTZ R141, R141, R13.reuse ;  /* 0x0000000d8d8d7220 */ /* 0x080fe20000410000 */
[----:B------:R-:W-:Y:S01]  /*16140*/  FMUL.FTZ R144, R144, R13 ;  /* 0x0000000d90907220 */ /* 0x000fe20000410000 */
[C---:B------:R-:W-:Y:S01]  /*16150*/  FADD.FTZ R3, R15.reuse, R3 ;  /* 0x000000030f037221 */ /* 0x040fe20000010000 */
[----:B------:R-:W-:Y:S01]  /*16160*/  F2FP.SATFINITE.E4M3.F32.PACK_AB_MERGE_C R15, R15, R179, RZ ;  /* 0x000000b30f0f723e */ /* 0x000fe200048070ff */
[-C--:B------:R-:W-:Y:S01]  /*16170*/  FMUL.FTZ R145, R145, R13.reuse ;  /* 0x0000000d91917220 */ /* 0x080fe20000410000 */
[-C--:B------:R-:W-:Y:S01]  /*16180*/  FMUL.FTZ R148, R148, R13.reuse ;  /* 0x0000000d94947220 */ /* 0x080fe20000410000 */
[----:B----4-:R-:W-:Y:S01]  /*16190*/  FMNMX.FTZ R20, R20, R6, !PT ;  /* 0x0000000614147209 */ /* 0x010fe20007810000 */
[----:B------:R-:W-:Y:S01]  /*161a0*/  FMUL.FTZ R149, R149, R13 ;  /* 0x0000000d95957220 */ /* 0x000fe20000410000 */
[----:B------:R-:W-:Y:S01]  /*161b0*/  F2FP.SATFINITE.E4M3.F32.PACK_AB_MERGE_C R158, R176, R174, R15 ;  /* 0x000000aeb09e723e */ /* 0x000fe2000480700f */
[----:B------:R-:W-:Y:S01]  /*161c0*/  IMAD.U32 R15, RZ, RZ, UR38 ;  /* 0x00000026ff0f7e24 */ /* 0x000fe2000f8e00ff */
[----:B------:R-:W-:-:S03]  /*161d0*/  FSETP.NEU.FTZ.AND P2, PT, R20, -INF , PT ;  /* 0xff8000001400780b */ /* 0x000fc60003f5d000 */
[C---:B------:R-:W-:Y:S01]  /*161e0*/  FFMA.FTZ R6, R20.reuse, R15, -8 ;  /* 0xc100000014067423 */ /* 0x040fe2000001000f */
[----:B------:R-:W-:-:S04]  /*161f0*/  FSEL R162, R20, RZ, P2 ;  /* 0x000000ff14a27208 */ /* 0x000fc80001000000 */
[----:B------:R-:W-:Y:S01]  /*16200*/  FSEL R6, R6, RZ, P2 ;  /* 0x000000ff06067208 */ /* 0x000fe20001000000 */
[----:B------:R-:W-:-:S04]  /*16210*/  FADD.FTZ R162, -R162, R7 ;  /* 0x00000007a2a27221 */ /* 0x000fc80000010100 */
[--C-:B------:R-:W-:Y:S01]  /*16220*/  FFMA.FTZ R11, R11, UR38, -R6.reuse ;  /* 0x000000260b0b7c23 */ /* 0x100fe20008010806 */
[----:B------:R-:W-:Y:S01]  /*16230*/  FMUL.FTZ R162, R162, UR38 ;  /* 0x00000026a2a27c20 */ /* 0x000fe20008410000 */
        /* <DEDUP_REMOVED lines=14> */
[----:B------:R-:W-:-:S06]  /*16320*/  FFMA.FTZ R175, R175, UR38, -R6 ;  /* 0x00000026afaf7c23 */ /* 0x000fcc0008010806 */
[----:B------:R-:W3:Y:S08]  /*16330*/  MUFU.EX2 R14, R14 ;  /* 0x0000000e000e7308 */ /* 0x000ef00000000800 */
[----:B------:R-:W4:Y:S01]  /*16340*/  MUFU.EX2 R15, R15 ;  /* 0x0000000f000f7308 */ /* 0x000f220000000800 */
        /* <DEDUP_REMOVED lines=9> */
[----:B------:R-:W-:Y:S01]  /*163e0*/  FFMA.FTZ R21, R169, UR38, -R6 ;  /* 0x00000026a9157c23 */ /* 0x000fe20008010806 */
[-C--:B------:R-:W-:Y:S01]  /*163f0*/  FMUL.FTZ R38, R38, R162.reuse ;  /* 0x000000a226267220 */ /* 0x080fe20000410000 */
[-C--:B------:R-:W-:Y:S01]  /*16400*/  FMUL.FTZ R39, R39, R162.reuse ;  /* 0x000000a227277220 */ /* 0x080fe20000410000 */
[-C--:B------:R-:W-:Y:S01]  /*16410*/  FMUL.FTZ R42, R42, R162.reuse ;  /* 0x000000a22a2a7220 */ /* 0x080fe20000410000 */
[-C--:B------:R-:W-:Y:S01]  /*16420*/  FMUL.FTZ R43, R43, R162.reuse ;  /* 0x000000a22b2b7220 */ /* 0x080fe20000410000 */
[----:B------:R-:W-:Y:S01]  /*16430*/  FMUL.FTZ R46, R46, R162 ;  /* 0x000000a22e2e7220 */ /* 0x000fe20000410000 */
        /* <DEDUP_REMOVED lines=80> */
[----:B------:R-:W4:Y:S01]  /*16940*/  MUFU.EX2 R6, R175 ;  /* 0x000000af00067308 */ /* 0x000f220000000800 */
[----:B0-----:R-:W-:-:S07]  /*16950*/  FADD.FTZ R15, R159, R172 ;  /* 0x000000ac9f0f7221 */ /* 0x001fce0000010000 */
[----:B------:R-:W0:Y:S01]  /*16960*/  MUFU.EX2 R177, R177 ;  /* 0x000000b100b17308 */ /* 0x000e220000000800 */
[----:B---3--:R-:W-:-:S04]  /*16970*/  FADD.FTZ R15, R170, R15 ;  /* 0x0000000faa0f7221 */ /* 0x008fc80000010000 */
[----:B----4-:R-:W-:Y:S01]  /*16980*/  FADD.FTZ R0, R6, R15 ;  /* 0x0000000f06007221 */ /* 0x010fe20000010000 */
[----:B0-----:R-:W-:-:S03]  /*16990*/  F2FP.SATFINITE.E4M3.F32.PACK_AB_MERGE_C R6, R177, R6, RZ ;  /* 0x00000006b106723e */ /* 0x001fc600048070ff */
[----:B------:R-:W-:Y:S01]  /*169a0*/  FADD.FTZ R0, R177, R0 ;  /* 0x00000000b1007221 */ /* 0x000fe20000010000 */
[----:B------:R-:W-:Y:S01]  /*169b0*/  F2FP.SATFINITE.E4M3.F32.PACK_AB_MERGE_C R159, R170, R159, R6 ;  /* 0x0000009faa9f723e */ /* 0x000fe20004807006 */
[----:B------:R-:W-:Y:S06]  /*169c0*/  @!P0 BRA `(.L_x_1891) ;  /* 0x0000000000048947 */ /* 0x000fec0003800000 */
[----:B------:R-:W-:Y:S01]  /*169d0*/  BPT.TRAP 0x1 ;  /* 0x000000040000795c */ /* 0x000fe20000300000 */
.L_x_1891:
[----:B------:R0:W3:Y:S01]  /*169e0*/  SYNCS.PHASECHK.TRANS64.TRYWAIT P2, [R10+URZ+0x28450], R9 ;  /* 0x028450090a0075a7 */ /* 0x0000e2000804017f */
[----:B------:R-:W-:Y:S05]  /*169f0*/  @!P0 BRA `(.L_x_1892) ;  /* 0x0000000000048947 */ /* 0x000fea0003800000 */
[----:B------:R-:W-:Y:S01]  /*16a00*/  BPT.TRAP 0x1 ;  /* 0x000000040000795c */ /* 0x000fe20000300000 */
.L_x_1892:
[----:B------:R-:W-:Y:S01]  /*16a10*/  BSSY B0, `(.L_x_1893) ;  /* 0x0000006000007945 */ /* 0x000fe20003800000 */
[----:B------:R-:W-:Y:S01]  /*16a20*/  LEA R6, R185, UR43, 0xa ;  /* 0x0000002bb9067c11 */ /* 0x000fe2000f8e50ff */
[----:B------:R-:W-:Y:S02]  /*16a30*/  IMAD.MOV.U32 R7, RZ, RZ, -0x7fffffe0 ;  /* 0x80000020ff077424 */ /* 0x000fe400078e00ff */
[----:B---3--:R-:W-:Y:S05]  /*16a40*/  @P2 BRA `(.L_x_1894) ;  /* 0x0000000000082947 */ /* 0x008fea0003800000 */
[----:B------:R-:W3:Y:S02]  /*16a50*/  SYNCS.PHASECHK.TRANS64.TRYWAIT P2, [R10+URZ+0x28450], R9 ;  /* 0x028450090a0075a7 */ /* 0x000ee4000804017f */
[----:B---3--:R-:W-:Y:S05]  /*16a60*/  @!P2 BRA `(.L_x_1895) ;  /* 0x000001280030a947 */ /* 0x008fea0003800000 */
.L_x_1894:
[----:B------:R-:W-:Y:S05]  /*16a70*/  BSYNC B0 ;  /* 0x0000000000007941 */ /* 0x000fea0003800000 */
.L_x_1893:
[----:B------:R-:W4:Y:S01]  /*16a80*/  S2R R11, SR_TID.X ;  /* 0x00000000000b7919 */ /* 0x000f220000002100 */
[----:B------:R-:W-:Y:S05]  /*16a90*/  WARPSYNC.ALL ;  /* 0x0000000000007948 */ /* 0x000fea0003800000 */
[C---:B------:R-:W-:Y:S01]  /*16aa0*/  R2UR UR6, R6.reuse ;  /* 0x00000000060672ca */ /* 0x040fe200000e0000 */
[----:B------:R-:W-:Y:S01]  /*16ab0*/  VIADD R6, R6, 0x2 ;  /* 0x0000000206067836 */ /* 0x000fe20000000000 */
[----:B------:R-:W-:Y:S01]  /*16ac0*/  R2UR UR7, R7 ;  /* 0x00000000070772ca */ /* 0x000fe200000e0000 */
[----:B------:R-:W-:Y:S01]  /*16ad0*/  IMAD.MOV.U32 R7, RZ, RZ, -0x7fffffe0 ;  /* 0x80000020ff077424 */ /* 0x000fe200078e00ff */
[----:B----4-:R-:W-:-:S05]  /*16ae0*/  SHF.R.U32.HI R11, RZ, 0x7, R11 ;  /* 0x00000007ff0b7819 */ /* 0x010fca000001160b */
[----:B01-3--:R-:W-:-:S05]  /*16af0*/  VIADD R9, R11, 0x8 ;  /* 0x000000080b097836 */ /* 0x00bfca0000000000 */
[----:B------:R0:W-:Y:S06]  /*16b00*/  BAR.SYNC.DEFER_BLOCKING R9, 0x100 ;  /* 0x000400090000751d */ /* 0x0001ec0000010000 */
[----:B------:R-:W-:-:S06]  /*16b10*/  WARPGROUP.ARRIVE ;  /* 0x00000000000079c5 */ /* 0x000fcc0000000000 */
        /* <DEDUP_REMOVED lines=10> */
.L_x_1896:
[C---:B------:R-:W-:Y:S01]  /*16bc0*/  ISETP.GT.AND P2, PT, R5.reuse, R8, PT ;  /* 0x000000080500720c */ /* 0x040fe20003f44270 */
[----:B------:R-:W-:Y:S01]  /*16bd0*/  IMAD.U32 R7, RZ, RZ, UR39 ;  /* 0x00000027ff077e24 */ /* 0x000fe2000f8e00ff */
[----:B------:R-:W-:Y:S01]  /*16be0*/  IADD3 R10, R10, 0x28460, RZ ;  /* 0x000284600a0a7810 */ /* 0x000fe20007ffe0ff */
[----:B------:R-:W-:Y:S02]  /*16bf0*/  VIADD R5, R5, 0xffffffff ;  /* 0xffffffff05057836 */ /* 0x000fe40000000000 */
[----:B------:R-:W-:Y:S01]  /*16c00*/  IMAD.MOV.U32 R6, RZ, RZ, R12 ;  /* 0x000000ffff067224 */ /* 0x000fe200078e000c */
[----:B------:R-:W-:Y:S01]  /*16c10*/  PRMT R10, R7, 0x654, R10 ;  /* 0x00000654070a7816 */ /* 0x000fe2000000000a */
[----:B------:R-:W-:-:S03]  /*16c20*/  IMAD.MOV.U32 R7, RZ, RZ, R20 ;  /* 0x000000ffff077224 */ /* 0x000fc600078e0014 */
[----:B------:R0:W-:Y:S03]  /*16c30*/  SYNCS.ARRIVE.TRANS64.RED.A1T0 RZ, [R10+URZ], RZ ;  /* 0x000000ff0aff79a7 */ /* 0x0001e6000810043f */
[----:B------:R-:W-:Y:S05]  /*16c40*/  @P2 BRA `(.L_x_1897) ;  /* 0xffffffd400a42947 */ /* 0x000fea000383ffff */
[----:B------:R-:W-:Y:S02]  /*16c50*/  IMAD.MOV.U32 R7, RZ, RZ, R20 ;  /* 0x000000ffff077224 */ /* 0x000fe400078e0014 */
[----:B------:R-:W-:-:S07]  /*16c60*/  IMAD.MOV.U32 R6, RZ, RZ, R12 ;  /* 0x000000ffff067224 */ /* 0x000fce00078e000c */
.L_x_1877:
[----:B------:R-:W1:Y:S01]  /*16c70*/  LDC R8, c[0x0][0x448] ;  /* 0x00011200ff087b82 */ /* 0x000e620000000800 */
[----:B------:R-:W-:Y:S01]  /*16c80*/  IADD3 R11, R192, 0x1, -R190 ;  /* 0x00000001c00b7810 */ /* 0x000fe20007ffe8be */
[----:B------:R-:W-:-:S06]  /*16c90*/  ULDC UR4, c[0x0][0x9dc] ;  /* 0x0002770000047ab9 */ /* 0x000fcc0000000800 */
[----:B------:R-:W3:Y:S01]  /*16ca0*/  LDC R12, c[0x0][0x9e4] ;  /* 0x00027900ff0c7b82 */ /* 0x000ee20000000800 */
[----:B-1----:R-:W-:Y:S02]  /*16cb0*/  ISETP.NE.AND P4, PT, R8, 0x1, PT ;  /* 0x000000010800780c */ /* 0x002fe40003f85270 */
[----:B------:R-:W-:Y:S02]  /*16cc0*/  IADD3 R8, R202, 0x7f, RZ ;  /* 0x0000007fca087810 */ /* 0x000fe40007ffe0ff */
[----:B---3--:R-:W-:-:S09]  /*16cd0*/  ISETP.GE.AND P5, PT, R12, 0x1, PT ;  /* 0x000000010c00780c */ /* 0x008fd20003fa6270 */
[----:B------:R-:W1:Y:S08]  /*16ce0*/  @P4 LDC R9, c[0x0][0x44c] ;  /* 0x00011300ff094b82 */ /* 0x000e700000000800 */
[----:B0-----:R-:W0:Y:S01]  /*16cf0*/  @P4 LDC R10, c[0x0][0x450] ;  /* 0x00011400ff0a4b82 */ /* 0x001e220000000800 */
[----:B-1----:R-:W-:-:S05]  /*16d00*/  @P4 IMAD.HI.U32 R9, R8, R9, RZ ;  /* 0x0000000908094227 */ /* 0x002fca00078e00ff */
[----:B0-----:R-:W-:-:S05]  /*16d10*/  @P4 SHF.R.U32.HI R8, RZ, R10, R9 ;  /* 0x0000000aff084219 */ /* 0x001fca0000011609 */
[----:B------:R-:W-:-:S04]  /*16d20*/  IMAD.IADD R8, R11, 0x1, R8 ;  /* 0x000000010b087824 */ /* 0x000fc800078e0208 */
[----:B------:R-:W-:Y:S01]  /*16d30*/  VIADD R10, R8, -UR4 ;  /* 0x80000004080a7c36 */ /* 0x000fe20008000000 */
[----:B------:R-:W-:Y:S06]  /*16d40*/  @!P5 BRA `(.L_x_1898) ;  /* 0x000000000048d947 */ /* 0x000fec0003800000 */
[----:B------:R-:W-:Y:S01]  /*16d50*/  IMAD.MOV.U32 R11, RZ, RZ, R8 ;  /* 0x000000ffff0b7224 */ /* 0x000fe200078e0008 */
[----:B------:R-:W-:Y:S04]  /*16d60*/  BSSY B0, `(.L_x_1899) ;  /* 0x000000e000007945 */ /* 0x000fe80003800000 */
[----:B------:R-:W-:-:S13]  /*16d70*/  ISETP.GT.AND P1, PT, R11, -0x1, PT ;  /* 0xffffffff0b00780c */ /* 0x000fda0003f24270 */
        /* <DEDUP_REMOVED lines=8> */
.L_x_1900:
[----:B------:R-:W-:-:S13]  /*16e00*/  ISETP.NE.AND P1, PT, R12, 0x1, PT ;  /* 0x000000010c00780c */ /* 0x000fda0003f25270 */
[----:B------:R-:W0:Y:S02]  /*16e10*/  @P1 LDC.64 R8, c[0x0][0x9e8] ;  /* 0x00027a00ff081b82 */ /* 0x000e240000000a00 */
[----:B0-----:R-:W-:-:S05]  /*16e20*/  @P1 IMAD.HI.U32 R8, R11, R8, RZ ;  /* 0x000000080b081227 */ /* 0x001fca00078e00ff */
[----:B------:R-:W-:-:S07]  /*16e30*/  @P1 SHF.R.U32.HI R11, RZ, R9, R8 ;  /* 0x00000009ff0b1219 */ /* 0x000fce0000011608 */
.L_x_1901:
[----:B------:R-:W-:Y:S05]  /*16e40*/  BSYNC B0 ;  /* 0x0000000000007941 */ /* 0x000fea0003800000 */
.L_x_1899:
[----:B------:R-:W-:-:S05]  /*16e50*/  IMAD R11, R11, R12, RZ ;  /* 0x0000000c0b0b7224 */ /* 0x000fca00078e02ff */
[----:B------:R-:W-:-:S07]  /*16e60*/  VIMNMX R10, R10, R11, !PT ;  /* 0x0000000b0a0a7248 */ /* 0x000fce0007fe0100 */
.L_x_1898:
[----:B------:R-:W-:-:S05]  /*16e70*/  VIADD R10, R10, 0x3f ;  /* 0x0000003f0a0a7836 */ /* 0x000fca0000000000 */
[----:B------:R-:W-:-:S04]  /*16e80*/  SHF.R.S32.HI R9, RZ, 0x1f, R10 ;  /* 0x0000001fff097819 */ /* 0x000fc8000001140a */
[----:B------:R-:W-:-:S04]  /*16e90*/  LEA.HI R9, R9, R10, RZ, 0x6 ;  /* 0x0000000a09097211 */ /* 0x000fc800078f30ff */
[----:B------:R-:W-:-:S04]  /*16ea0*/  SHF.R.S32.HI R9, RZ, 0x6, R9 ;  /* 0x00000006ff097819 */ /* 0x000fc80000011409 */
[----:B------:R-:W-:-:S04]  /*16eb0*/  VIMNMX R8, R208, R9, !PT ;  /* 0x00000009d0087248 */ /* 0x000fc80007fe0100 */
[----:B------:R-:W-:-:S13]  /*16ec0*/  ISETP.GE.AND P1, PT, R5, R8, PT ;  /* 0x000000080500720c */ /* 0x000fda0003f26270 */
[----:B------:R-:W-:Y:S05]  /*16ed0*/  @!P1 BRA `(.L_x_1902) ;  /* 0x0000001c00cc9947 */ /* 0x000fea0003800000 */
[----:B------:R-:W-:Y:S01]  /*16ee0*/  IMAD.MOV.U32 R11, RZ, RZ, R7 ;  /* 0x000000ffff0b7224 */ /* 0x000fe200078e0007 */
[----:B------:R-:W-:Y:S01]  /*16ef0*/  MOV R9, R5 ;  /* 0x0000000500097202 */ /* 0x000fe20000000f00 */
[----:B------:R-:W-:-:S07]  /*16f00*/  IMAD.MOV.U32 R13, RZ, RZ, R6 ;  /* 0x000000ffff0d7224 */ /* 0x000fce00078e0006 */
.L_x_1914:
[----:B------:R-:W-:Y:S01]  /*16f10*/  VIADD R185, R185, 0x1 ;  /* 0x00000001b9b97836 */ /* 0x000fe20000000000 */
[----:B------:R-:W-:Y:S05]  /*16f20*/  YIELD ;  /* 0x0000000000007946 */ /* 0x000fea0003800000 */
[----:B------:R-:W-:Y:S01]  /*16f30*/  ISETP.NE.AND P1, PT, R185, 0x2, PT ;  /* 0x00000002b900780c */ /* 0x000fe20003f25270 */
[----:B------:R-:W-:Y:S02]  /*16f40*/  IMAD.MOV.U32 R7, RZ, RZ, R9 ;  /* 0x000000ffff077224 */ /* 0x000fe400078e0009 */
[----:B------:R-:W-:Y:S01]  /*16f50*/  VIADD R9, R9, 0xffffffff ;  /* 0xffffffff09097836 */ /* 0x000fe20000000000 */
[----:B------:R-:W-:-:S02]  /*16f60*/  SEL R10, R185, RZ, P1 ;  /* 0x000000ffb90a7207 */ /* 0x000fc40000800000 */
[----:B------:R-:W-:Y:S02]  /*16f70*/  SEL R5, RZ, 0x1, P1 ;  /* 0x00000001ff057807 */ /* 0x000fe40000800000 */
[----:B------:R-:W-:Y:S01]  /*16f80*/  ISETP.GT.AND P1, PT, R7, R8, PT ;  /* 0x000000080700720c */ /* 0x000fe20003f24270 */
[----:B------:R-:W-:Y:S01]  /*16f90*/  IMAD.MOV.U32 R185, RZ, RZ, R10 ;  /* 0x000000ffffb97224 */ /* 0x000fe200078e000a */
[----:B------:R-:W-:Y:S01]  /*16fa0*/  LOP3.LUT R188, R188, R5, RZ, 0x3c, !PT ;  /* 0x00000005bcbc7212 */ /* 0x000fe200078e3cff */
[----:B0-----:R-:W-:Y:S10]  /*16fb0*/  @!P0 BRA `(.L_x_1903) ;  /* 0x0000000000048947 */ /* 0x001ff40003800000 */
[----:B------:R-:W-:Y:S01]  /*16fc0*/  BPT.TRAP 0x1 ;  /* 0x000000040000795c */ /* 0x000fe20000300000 */
.L_x_1903:
[----:B------:R-:W-:Y:S01]  /*16fd0*/  IMAD R12, R185, 0x8, R184 ;  /* 0x00000008b90c7824 */ /* 0x000fe200078e02b8 */
[----:B------:R-:W-:-:S04]  /*16fe0*/  SHF.L.U32 R5, R188, 0x1f, RZ ;  /* 0x0000001fbc057819 */ /* 0x000fc800000006ff */
[----:B------:R0:W1:Y:S01]  /*16ff0*/  SYNCS.PHASECHK.TRANS64.TRYWAIT P2, [R12+URZ+0x28430], R5 ;  /* 0x028430050c0075a7 */ /* 0x000062000804017f */
[----:B------:R-:W-:Y:S05]  /*17000*/  @!P0 BRA `(.L_x_1904) ;  /* 0x0000000000048947 */ /* 0x000fea0003800000 */
[----:B------:R-:W-:Y:S01]  /*17010*/  BPT.TRAP 0x1 ;  /* 0x000000040000795c */ /* 0x000fe20000300000 */
.L_x_1904:
[----:B------:R-:W-:Y:S01]  /*17020*/  LEA R6, R185, UR60, 0xa ;  /* 0x0000003cb9067c11 */ /* 0x000fe2000f8e50ff */
[----:B------:R-:W-:-:S03]  /*17030*/  IMAD.MOV.U32 R7, RZ, RZ, 0x40000040 ;  /* 0x40000040ff077424 */ /* 0x000fc600078e00ff */
[C---:B--2---:R-:W-:Y:S01]  /*17040*/  IADD3 R4, R6.reuse, 0x4, RZ ;  /* 0x0000000406047810 */ /* 0x044fe20007ffe0ff */
[----:B------:R-:W-:Y:S01]  /*17050*/  VIADD R14, R6, 0x2 ;  /* 0x00000002060e7836 */ /* 0x000fe20000000000 */
[----:B-1----:R-:W-:Y:S06]  /*17060*/  @P2 BRA `(.L_x_1905) ;  /* 0x0000000000082947 */ /* 0x002fec0003800000 */
[----:B------:R-:W1:Y:S02]  /*17070*/  SYNCS.PHASECHK.TRANS64.TRYWAIT P2, [R12+URZ+0x28430], R5 ;  /* 0x028430050c0075a7 */ /* 0x000e64000804017f */
[----:B-1----:R-:W-:Y:S05]  /*17080*/  @!P2 BRA `(.L_x_1906) ;  /* 0x0000012000bca947 */ /* 0x002fea0003800000 */
.L_x_1905:
        /* <DEDUP_REMOVED lines=15> */
[----:B------:R-:W-:Y:S01]  /*17180*/  IMAD.MOV.U32 R14, RZ, RZ, R4 ;  /* 0x000000ffff0e7224 */ /* 0x000fe200078e0004 */
[----:B------:R-:W-:Y:S01]  /*17190*/  R2UR UR11, R15 ;  /* 0x000000000f0b72ca */ /* 0x000fe200000e0000 */
[----:B------:R-:W-:Y:S01]  /*171a0*/  UMOV UR17, UR57 ;  /* 0x0000003900117c82 */ /* 0x000fe20008000000 */
[----:B------:R-:W-:Y:S01]  /*171b0*/  R2UR UR8, R198 ;  /* 0x00000000c60872ca */ /* 0x000fe200000e0000 */
[----:B------:R-:W-:Y:S01]  /*171c0*/  UMOV UR20, UR52 ;  /* 0x0000003400147c82 */ /* 0x000fe20008000000 */
[----:B------:R-:W-:Y:S01]  /*171d0*/  QGMMA.64x64x32.F32.E4M3.E4M3 R152, gdesc[UR12], RZ, !UPT, gsb0 ;  /* 0x00e000000c9879f3 */ /* 0x000fe2000c0008ff */
        /* <DEDUP_REMOVED lines=9> */
[----:B------:R-:W-:Y:S01]  /*17270*/  UMOV UR28, UR44 ;  /* 0x0000002c001c7c82 */ /* 0x000fe20008000000 */
[----:B------:R-:W-:Y:S01]  /*17280*/  R2UR UR18, R20 ;  /* 0x00000000141272ca */ /* 0x000fe200000e0000 */
[----:B------:R-:W-:Y:S01]  /*17290*/  UMOV UR29, UR45 ;  /* 0x0000002d001d7c82 */ /* 0x000fe20008000000 */
[----:B------:R-:W-:Y:S01]  /*172a0*/  R2UR UR19, R21 ;  /* 0x00000000151372ca */ /* 0x000fe200000e0000 */
[----:B------:R-:W-:Y:S01]  /*172b0*/  IMAD.MOV.U32 R7, RZ, RZ, 0x40000040 ;  /* 0x40000040ff077424 */ /* 0x000fe200078e00ff */
[----:B------:R-:W-:Y:S01]  /*172c0*/  R2UR UR22, R14 ;  /* 0x000000000e1672ca */ /* 0x000fe200000e0000 */
[----:B------:R-:W-:Y:S01]  /*172d0*/  UMOV UR32, UR40 ;  /* 0x0000002800207c82 */ /* 0x000fe20008000000 */
[----:B------:R-:W-:Y:S01]  /*172e0*/  R2UR UR23, R15 ;  /* 0x000000000f1772ca */ /* 0x000fe200000e0000 */
[----:B------:R-:W-:Y:S01]  /*172f0*/  UMOV UR33, UR41 ;  /* 0x0000002900217c82 */ /* 0x000fe20008000000 */
[C---:B------:R-:W-:Y:S01]  /*17300*/  IADD3 R20, R6.reuse, 0x202, RZ ;  /* 0x0000020206147810 */ /* 0x040fe20007ffe0ff */
[----:B------:R-:W-:Y:S01]  /*17310*/  VIADD R6, R6, 0x206 ;  /* 0x0000020606067836 */ /* 0x000fe20000000000 */
[----:B------:R-:W-:Y:S01]  /*17320*/  R2UR UR27, R21 ;  /* 0x00000000151b72ca */ /* 0x000fe200000e0000 */
[----:B------:R-:W2:Y:S01]  /*17330*/  S2R R221, SR_TID.X ;  /* 0x0000000000dd7919 */ /* 0x000ea20000002100 */
[----:B------:R-:W-:-:S02]  /*17340*/  R2UR UR26, R20 ;  /* 0x00000000141a72ca */ /* 0x000fc400000e0000 */
        /* <DEDUP_REMOVED lines=29> */
.L_x_1907:
        /* <DEDUP_REMOVED lines=17> */
[----:B------:R-:W-:Y:S01]  /*17630*/  FMUL.FTZ R172, R2, R181 ;  /* 0x000000b502ac7220 */ /* 0x000fe20000410000 */
[----:B------:R-:W-:-:S04]  /*17640*/  UMOV UR38, UR55 ;  /* 0x0000003700267c82 */ /* 0x000fc80008000000 */
        /* <DEDUP_REMOVED lines=27> */
[----:B----4-:R-:W-:-:S04]  /*17800*/  FMNMX.FTZ R6, R168, R6, !PT ;  /* 0x00000006a8067209 */ /* 0x010fc80007810000 */
[----:B-----5:R-:W-:-:S04]  /*17810*/  FMNMX.FTZ R6, R169, R6, !PT ;  /* 0x00000006a9067209 */ /* 0x020fc80007810000 */
[----:B---3--:R-:W-:-:S05]  /*17820*/  FMNMX.FTZ R6, R172, R6, !PT ;  /* 0x00000006ac067209 */ /* 0x008fca0007810000 */
        /* <DEDUP_REMOVED lines=25> */
[----:B------:R-:W-:Y:S01]  /*179c0*/  FFMA.FTZ R13, R172, UR38, -R13 ;  /* 0x00000026ac0d7c23 */ /* 0x000fe2000801080d */
[----:B------:R-:W-:-:S03]  /*179d0*/  FMUL.FTZ R172, R2, R179 ;  /* 0x000000b302ac7220 */ /* 0x000fc60000410000 */
[----:B------:R-:W-:Y:S01]  /*179e0*/  MUFU.EX2 R15, R15 ;  /* 0x0000000f000f7308 */ /* 0x000fe20000000800 */
[-C--:B---3--:R-:W-:Y:S01]  /*179f0*/  FMUL.FTZ R24, R24, R173.reuse ;  /* 0x000000ad18187220 */ /* 0x088fe20000410000 */
[-C--:B------:R-:W-:Y:S01]  /*17a00*/  FMUL.FTZ R25, R25, R173.reuse ;  /* 0x000000ad19197220 */ /* 0x080fe20000410000 */
[-C--:B------:R-:W-:Y:S01]  /*17a10*/  FMUL.FTZ R28, R28, R173.reuse ;  /* 0x000000ad1c1c7220 */ /* 0x080fe20000410000 */
[-C--:B------:R-:W-:Y:S01]  /*17a20*/  FMUL.FTZ R29, R29, R173.reuse ;  /* 0x000000ad1d1d7220 */ /* 0x080fe20000410000 */
[-C--:B------:R-:W-:Y:S01]  /*17a30*/  FMUL.FTZ R32, R32, R173.reuse ;  /* 0x000000ad20207220 */ /* 0x080fe20000410000 */
[-C--:B------:R-:W-:Y:S01]  /*17a40*/  FMUL.FTZ R33, R33, R173.reuse ;  /* 0x000000ad21217220 */ /* 0x080fe20000410000 */
[----:B------:R-:W-:Y:S01]  /*17a50*/  FMUL.FTZ R36, R36, R173 ;  /* 0x000000ad24247220 */ /* 0x000fe20000410000 */
[----:B------:R-:W3:Y:S01]  /*17a60*/  MUFU.EX2 R20, R20 ;  /* 0x0000001400147308 */ /* 0x000ee20000000800 */
[----:B----4-:R-:W-:-:S01]  /*17a70*/  FFMA.FTZ R3, R173, R3, R7 ;  /* 0x00000003ad037223 */ /* 0x010fc20000010007 */
        /* <DEDUP_REMOVED lines=13> */
[----:B------:R-:W-:Y:S01]  /*17b50*/  FMUL.FTZ R61, R61, R173 ;  /* 0x000000ad3d3d7220 */ /* 0x000fe20000410000 */
[----:B------:R-:W-:Y:S01]  /*17b60*/  MUFU.TANH R172, R172 ;  /* 0x000000ac00ac7308 */ /* 0x000fe20000002400 */
[----:B---3--:R-:W-:Y:S01]  /*17b70*/  F2FP.SATFINITE.E4M3.F32.PACK_AB_MERGE_C R152, R20, R15, RZ ;  /* 0x0000000f1498723e */ /* 0x008fe200048070ff */
        /* <DEDUP_REMOVED lines=8> */
[----:B------:R-:W-:Y:S01]  /*17c00*/  F2FP.SATFINITE.E4M3.F32.PACK_AB_MERGE_C R152, R14, R7, R152 ;  /* 0x000000070e98723e */ /* 0x000fe20004807098 */
[C---:B------:R-:W-:Y:S01]  /*17c10*/  FMUL.FTZ R14, R2.reuse, R154 ;  /* 0x0000009a020e7220 */ /* 0x040fe20000410000 */
[----:B------:R-:W-:Y:S01]  /*17c20*/  FMUL.FTZ R154, R2, R159 ;  /* 0x0000009f029a7220 */ /* 0x000fe20000410000 */
[----:B------:R-:W-:-:S01]  /*17c30*/  FADD.FTZ R3, R15, R3 ;  /* 0x000000030f037221 */ /* 0x000fc20000010000 */
[C---:B------:R-:W-:Y:S01]  /*17c40*/  FMUL.FTZ R15, R2.reuse, R155 ;  /* 0x0000009b020f7220 */ /* 0x040fe20000410000 */
[C---:B------:R-:W-:Y:S01]  /*17c50*/  FMUL.FTZ R155, R2.reuse, R162 ;  /* 0x000000a2029b7220 */ /* 0x040fe20000410000 */
[----:B------:R-:W-:Y:S01]  /*17c60*/  FMUL.FTZ R159, R2, R166 ;  /* 0x000000a6029f7220 */ /* 0x000fe20000410000 */
[----:B------:R-:W4:Y:S01]  /*17c70*/  MUFU.TANH R14, R14 ;  /* 0x0000000e000e7308 */ /* 0x000f220000002400 */
[----:B------:R-:W-:-:S01]  /*17c80*/  FADD.FTZ R3, R20, R3 ;  /* 0x0000000314037221 */ /* 0x000fc20000010000 */
[C---:B------:R-:W-:Y:S01]  /*17c90*/  FMUL.FTZ R20, R2.reuse, R158 ;  /* 0x0000009e02147220 */ /* 0x040fe20000410000 */
[C---:B------:R-:W-:Y:S01]  /*17ca0*/  FMUL.FTZ R158, R2.reuse, R163 ;  /* 0x000000a3029e7220 */ /* 0x040fe20000410000 */
[C---:B------:R-:W-:Y:S01]  /*17cb0*/  FMUL.FTZ R162, R2.reuse, R167 ;  /* 0x000000a702a27220 */ /* 0x040fe20000410000 */
[C---:B------:R-:W-:Y:S01]  /*17cc0*/  FMUL.FTZ R163, R2.reuse, R170 ;  /* 0x000000aa02a37220 */ /* 0x040fe20000410000 */
[C---:B------:R-:W-:Y:S01]  /*17cd0*/  FMUL.FTZ R166, R2.reuse, R171 ;  /* 0x000000ab02a67220 */ /* 0x040fe20000410000 */
[C---:B------:R-:W-:Y:S01]  /*17ce0*/  FMUL.FTZ R167, R2.reuse, R174 ;  /* 0x000000ae02a77220 */ /* 0x040fe20000410000 */
[----:B------:R-:W5:Y:S01]  /*17cf0*/  MUFU.TANH R15, R15 ;  /* 0x0000000f000f7308 */ /* 0x000f620000002400 */
[C---:B------:R-:W-:Y:S01]  /*17d00*/  FMUL.FTZ R170, R2.reuse, R175 ;  /* 0x000000af02aa7220 */ /* 0x040fe20000410000 */
[C---:B------:R-:W-:Y:S01]  /*17d10*/  FMUL.FTZ R171, R2.reuse, R178 ;  /* 0x000000b202ab7220 */ /* 0x040fe20000410000 */
[C---:B------:R-:W-:Y:S01]  /*17d20*/  FMUL.FTZ R174, R2.reuse, R182 ;  /* 0x000000b602ae7220 */ /* 0x040fe20000410000 */
[----:B------:R-:W-:Y:S01]  /*17d30*/  FMUL.FTZ R175, R2, R183 ;  /* 0x000000b702af7220 */ /* 0x000fe20000410000 */
[----:B---3--:R-:W-:-:S01]  /*17d40*/  FADD.FTZ R3, R21, R3 ;  /* 0x0000000315037221 */ /* 0x008fc20000010000 */
[-C--:B------:R-:W-:Y:S01]  /*17d50*/  FMUL.FTZ R76, R76, R173.reuse ;  /* 0x000000ad4c4c7220 */ /* 0x080fe20000410000 */
[----:B------:R-:W-:Y:S01]  /*17d60*/  FMUL.FTZ R77, R77, R173 ;  /* 0x000000ad4d4d7220 */ /* 0x000fe20000410000 */
[----:B------:R-:W3:Y:S01]  /*17d70*/  MUFU.TANH R20, R20 ;  /* 0x0000001400147308 */ /* 0x000ee20000002400 */
[----:B----4-:R-:W-:Y:S01]  /*17d80*/  FMNMX.FTZ R7, R14, R11, !PT ;  /* 0x0000000b0e077209 */ /* 0x010fe20007810000 */
[-C--:B------:R-:W-:Y:S01]  /*17d90*/  FMUL.FTZ R80, R80, R173.reuse ;  /* 0x000000ad50507220 */ /* 0x080fe20000410000 */
[-C--:B------:R-:W-:Y:S01]  /*17da0*/  FMUL.FTZ R81, R81, R173.reuse ;  /* 0x000000ad51517220 */ /* 0x080fe20000410000 */
[-C--:B------:R-:W-:Y:S01]  /*17db0*/  FMUL.FTZ R84, R84, R173.reuse ;  /* 0x000000ad54547220 */ /* 0x080fe20000410000 */
[-C--:B------:R-:W-:Y:S01]  /*17dc0*/  FMUL.FTZ R85, R85, R173.reuse ;  /* 0x000000ad55557220 */ /* 0x080fe20000410000 */
[-C--:B------:R-:W-:Y:S01]  /*17dd0*/  FMUL.FTZ R88, R88, R173.reuse ;  /* 0x000000ad58587220 */ /* 0x080fe20000410000 */
[----:B------:R-:W-:Y:S01]  /*17de0*/  FMUL.FTZ R89, R89, R173 ;  /* 0x000000ad59597220 */ /* 0x000fe20000410000 */
        /* <DEDUP_REMOVED lines=54> */
[----:B------:R-:W-:-:S03]  /*18150*/  FMNMX.FTZ R7, R172, R7, !PT ;  /* 0x00000007ac077209 */ /* 0x000fc60007810000 */
[----:B------:R4:W-:Y:S01]  /*18160*/  MUFU.EX2 R178, R153 ;  /* 0x0000009900b27308 */ /* 0x0009e20000000800 */
[----:B-----5:R-:W-:-:S07]  /*18170*/  FMNMX.FTZ R7, R174, R7, !PT ;  /* 0x00000007ae077209 */ /* 0x020fce0007810000 */
[----:B------:R-:W5:Y:S01]  /*18180*/  MUFU.EX2 R176, R176 ;  /* 0x000000b000b07308 */ /* 0x000f620000000800 */
[----:B---3--:R-:W-:Y:S01]  /*18190*/  FMNMX.FTZ R177, R175, R7, !PT ;  /* 0x00000007afb17209 */ /* 0x008fe20007810000 */
[----:B----4-:R-:W-:-:S04]  /*181a0*/  IMAD.U32 R153, RZ, RZ, UR38 ;  /* 0x00000026ff997e24 */ /* 0x010fc8000f8e00ff */
[----:B------:R-:W3:Y:S02]  /*181b0*/  SHFL.BFLY PT, R7, R177, 0x2, 0x1f ;  /* 0x0c401f00b1077f89 */ /* 0x000ee400000e0000 */
[----:B------:R-:W4:Y:S08]  /*181c0*/  MUFU.EX2 R156, R156 ;  /* 0x0000009c009c7308 */ /* 0x000f300000000800 */
[----:B------:R-:W0:Y:S01]  /*181d0*/  MUFU.EX2 R157, R157 ;  /* 0x0000009d009d7308 */ /* 0x000e220000000800 */
[----:B-----5:R-:W-:-:S04]  /*181e0*/  FADD.FTZ R3, R176, R3 ;  /* 0x00000003b0037221 */ /* 0x020fc80000010000 */
[----:B------:R-:W-:-:S03]  /*181f0*/  FADD.FTZ R3, R178, R3 ;  /* 0x00000003b2037221 */ /* 0x000fc60000010000 */
[----:B------:R-:W-:Y:S01]  /*18200*/  MUFU.EX2 R160, R160 ;  /* 0x000000a000a07308 */ /* 0x000fe20000000800 */
[----:B----4-:R-:W-:-:S01]  /*18210*/  FADD.FTZ R3, R156, R3 ;  /* 0x000000039c037221 */ /* 0x010fc20000010000 */
[----:B------:R-:W-:Y:S02]  /*18220*/  F2FP.SATFINITE.E4M3.F32.PACK_AB_MERGE_C R156, R156, R178, RZ ;  /* 0x000000b29c9c723e */ /* 0x000fe400048070ff */
[----:B---3--:R-:W-:-:S04]  /*18230*/  FMNMX.FTZ R177, R177, R7, !PT ;  /* 0x00000007b1b17209 */ /* 0x008fc80007810000 */
[----:B------:R-:W-:Y:S01]  /*18240*/  MUFU.EX2 R161, R161 ;  /* 0x000000a100a17308 */ /* 0x000fe20000000800 */
[----:B0-----:R-:W-:-:S01]  /*18250*/  FADD.FTZ R3, R157, R3 ;  /* 0x000000039d037221 */ /* 0x001fc20000010000 */
[----:B------:R-:W0:Y:S06]  /*18260*/  SHFL.BFLY PT, R7, R177, 0x1, 0x1f ;  /* 0x0c201f00b1077f89 */ /* 0x000e2c00000e0000 */
[----:B------:R-:W-:Y:S08]  /*18270*/  MUFU.EX2 R164, R164 ;  /* 0x000000a400a47308 */ /* 0x000ff00000000800 */
[----:B------:R-:W-:Y:S08]  /*18280*/  MUFU.EX2 R165, R165 ;  /* 0x000000a500a57308 */ /* 0x000ff00000000800 */
[----:B------:R-:W-:Y:S01]  /*18290*/  MUFU.EX2 R168, R168 ;  /* 0x000000a800a87308 */ /* 0x000fe20000000800 */
[----:B0-----:R-:W-:-:S05]  /*182a0*/  FMNMX.FTZ R7, R177, R7, !PT ;  /* 0x00000007b1077209 */ /* 0x001fca0007810000 */
        /* <DEDUP_REMOVED lines=21> */
[----:B------:R-:W-:-:S04]  /*18400*/  FFMA.FTZ R11, R175, UR38, -R11 ;  /* 0x00000026af0b7c23 */ /* 0x000fc8000801080b */
[----:B------:R-:W4:Y:S01]  /*18410*/  MUFU.EX2 R15, R15 ;  /* 0x0000000f000f7308 */ /* 0x000f220000000800 */
[-C--:B0-----:R-:W-:Y:S01]  /*18420*/  FMUL.FTZ R26, R26, R159.reuse ;  /* 0x0000009f1a1a7220 */ /* 0x081fe20000410000 */
[-C--:B------:R-:W-:Y:S01]  /*18430*/  FMUL.FTZ R27, R27, R159.reuse ;  /* 0x0000009f1b1b7220 */ /* 0x080fe20000410000 */
[-C--:B------:R-:W-:Y:S01]  /*18440*/  FMUL.FTZ R30, R30, R159.reuse ;  /* 0x0000009f1e1e7220 */ /* 0x080fe20000410000 */
[-C--:B------:R-:W-:Y:S01]  /*18450*/  FMUL.FTZ R31, R31, R159.reuse ;  /* 0x0000009f1f1f7220 */ /* 0x080fe20000410000 */
[-C--:B------:R-:W-:Y:S01]  /*18460*/  FMUL.FTZ R34, R34, R159.reuse ;  /* 0x0000009f22227220 */ /* 0x080fe20000410000 */
[-C--:B------:R-:W-:Y:S01]  /*18470*/  FMUL.FTZ R35, R35, R159.reuse ;  /* 0x0000009f23237220 */ /* 0x080fe20000410000 */
[----:B------:R-:W-:Y:S01]  /*18480*/  FMUL.FTZ R38, R38, R159 ;  /* 0x0000009f26267220 */ /* 0x000fe20000410000 */
[----:B------:R-:W0:Y:S01]  /*18490*/  MUFU.EX2 R20, R20 ;  /* 0x0000001400147308 */ /* 0x000e220000000800 */
[----:B---3--:R-:W-:-:S01]  /*184a0*/  FFMA.FTZ R0, R159, R0, R14 ;  /* 0x000000009f007223 */ /* 0x008fc2000001000e */
        /* <DEDUP_REMOVED lines=25> */
[----:B------:R-:W-:Y:S01]  /*18640*/  FMUL.FTZ R75, R75, R159 ;  /* 0x0000009f4b4b7220 */ /* 0x000fe20000410000 */
[----:B------:R-:W-:Y:S01]  /*18650*/  F2FP.SATFINITE.E4M3.F32.PACK_AB_MERGE_C R154, R176, R21, R156 ;  /* 0x00000015b09a723e */ /* 0x000fe2000480709c */
[----:B------:R-:W-:Y:S01]  /*18660*/  FMUL.FTZ R78, R78, R159 ;  /* 0x0000009f4e4e7220 */ /* 0x000fe20000410000 */
[----:B------:R-:W-:Y:S01]  /*18670*/  F2FP.SATFINITE.E4M3.F32.PACK_AB_MERGE_C R153, R15, R14, R153 ;  /* 0x0000000e0f99723e */ /* 0x000fe20004807099 */
[----:B------:R-:W-:Y:S01]  /*18680*/  IMAD.U32 R15, RZ, RZ, UR39 ;  /* 0x00000027ff0f7e24 */ /* 0x000fe2000f8e00ff */
[----:B------:R-:W3:Y:S01]  /*18690*/  MUFU.EX2 R177, R177 ;  /* 0x000000b100b17308 */ /* 0x000ee20000000800 */
[----:B----4-:R-:W-:-:S01]  /*186a0*/  FADD.FTZ R0, R155, R0 ;  /* 0x000000009b007221 */ /* 0x010fc20000010000 */
[----:B------:R-:W-:Y:S01]  /*186b0*/  IADD3 R14, R12, 0x28440, RZ ;  /* 0x000284400c0e7810 */ /* 0x000fe20007ffe0ff */
[----:B------:R-:W-:Y:S01]  /*186c0*/  FMUL.FTZ R79, R79, R159 ;  /* 0x0000009f4f4f7220 */ /* 0x000fe20000410000 */
[----:B------:R-:W-:Y:S01]  /*186d0*/  F2FP.SATFINITE.E4M3.F32.PACK_AB_MERGE_C R156, R164, R161, RZ ;  /* 0x000000a1a49c723e */ /* 0x000fe200048070ff */
[-C--:B------:R-:W-:Y:S01]  /*186e0*/  FMUL.FTZ R82, R82, R159.reuse ;  /* 0x0000009f52527220 */ /* 0x080fe20000410000 */
[----:B------:R-:W-:Y:S01]  /*186f0*/  PRMT R14, R15, 0x654, R14 ;  /* 0x000006540f0e7816 */ /* 0x000fe2000000000e */
[----:B------:R-:W-:Y:S01]  /*18700*/  FMUL.FTZ R83, R83, R159 ;  /* 0x0000009f53537220 */ /* 0x000fe20000410000 */
[----:B------:R-:W4:Y:S01]  /*18710*/  MUFU.EX2 R162, R162 ;  /* 0x000000a200a27308 */ /* 0x000f220000000800 */
[----:B0-----:R-:W-:-:S01]  /*18720*/  FADD.FTZ R0, R158, R0 ;  /* 0x000000009e007221 */ /* 0x001fc20000010000 */
[----:B------:R0:W-:Y:S01]  /*18730*/  SYNCS.ARRIVE.TRANS64.RED.A1T0 RZ, [R14+URZ], RZ ;  /* 0x000000ff0eff79a7 */ /* 0x0001e2000810043f */
[-C--:B------:R-:W-:Y:S01]  /*18740*/  FMUL.FTZ R86, R86, R159.reuse ;  /* 0x0000009f56567220 */ /* 0x080fe20000410000 */
[-C--:B------:R-:W-:Y:S01]  /*18750*/  FMUL.FTZ R87, R87, R159.reuse ;  /* 0x0000009f57577220 */ /* 0x080fe20000410000 */
[-C--:B------:R-:W-:Y:S01]  /*18760*/  FMUL.FTZ R90, R90, R159.reuse ;  /* 0x0000009f5a5a7220 */ /* 0x080fe20000410000 */
[-C--:B------:R-:W-:Y:S01]  /*18770*/  FMUL.FTZ R91, R91, R159.reuse ;  /* 0x0000009f5b5b7220 */ /* 0x080fe20000410000 */
[----:B------:R-:W-:Y:S01]  /*18780*/  FMUL.FTZ R94, R94, R159 ;  /* 0x0000009f5e5e7220 */ /* 0x000fe20000410000 */
[----:B------:R-:W5:Y:S01]  /*18790*/  MUFU.EX2 R163, R163 ;  /* 0x000000a300a37308 */ /* 0x000f620000000800 */
[----:B---3--:R-:W-:-:S01]  /*187a0*/  FADD.FTZ R0, R177, R0 ;  /* 0x00000000b1007221 */ /* 0x008fc20000010000 */
[----:B0-----:R-:W-:Y:S01]  /*187b0*/  FADD.FTZ R14, R160, R3 ;  /* 0x00000003a00e7221 */ /* 0x001fe20000010000 */
[-C--:B------:R-:W-:Y:S01]  /*187c0*/  FMUL.FTZ R95, R95, R159.reuse ;  /* 0x0000009f5f5f7220 */ /* 0x080fe20000410000 */
[-C--:B------:R-:W-:Y:S01]  /*187d0*/  FMUL.FTZ R98, R98, R159.reuse ;  /* 0x0000009f62627220 */ /* 0x080fe20000410000 */
[-C--:B------:R-:W-:Y:S01]  /*187e0*/  FMUL.FTZ R99, R99, R159.reuse ;  /* 0x0000009f63637220 */ /* 0x080fe20000410000 */
[----:B------:R-:W-:Y:S01]  /*187f0*/  FADD.FTZ R15, R161, R14 ;  /* 0x0000000ea10f7221 */ /* 0x000fe20000010000 */
[----:B------:R-:W-:Y:S01]  /*18800*/  FMUL.FTZ R102, R102, R159 ;  /* 0x0000009f66667220 */ /* 0x000fe20000410000 */
[----:B------:R-:W0:Y:S01]  /*18810*/  MUFU.EX2 R166, R166 ;  /* 0x000000a600a67308 */ /* 0x000e220000000800 */
[----:B----4-:R-:W-:-:S01]  /*18820*/  FADD.FTZ R0, R162, R0 ;  /* 0x00000000a2007221 */ /* 0x010fc20000010000 */
[----:B------:R-:W-:Y:S01]  /*18830*/  F2FP.SATFINITE.E4M3.F32.PACK_AB_MERGE_C R177, R162, R177, RZ ;  /* 0x000000b1a2b1723e */ /* 0x000fe200048070ff */
[-C--:B------:R-:W-:Y:S01]  /*18840*/  FMUL.FTZ R103, R103, R159.reuse ;  /* 0x0000009f67677220 */ /* 0x080fe20000410000 */
[-C--:B------:R-:W-:Y:S01]  /*18850*/  FMUL.FTZ R106, R106, R159.reuse ;  /* 0x0000009f6a6a7220 */ /* 0x080fe20000410000 */
[----:B------:R-:W-:Y:S01]  /*18860*/  FMUL.FTZ R107, R107, R159 ;  /* 0x0000009f6b6b7220 */ /* 0x000fe20000410000 */
[----:B------:R-:W-:Y:S01]  /*18870*/  F2FP.SATFINITE.E4M3.F32.PACK_AB_MERGE_C R155, R158, R155, R177 ;  /* 0x0000009b9e9b723e */ /* 0x000fe200048070b1 */
[----:B------:R-:W-:Y:S01]  /*18880*/  FMUL.FTZ R110, R110, R159 ;  /* 0x0000009f6e6e7220 */ /* 0x000fe20000410000 */
[----:B------:R-:W3:Y:S01]  /*18890*/  MUFU.EX2 R167, R167 ;  /* 0x000000a700a77308 */ /* 0x000ee20000000800 */
[----:B-----5:R-:W-:-:S01]  /*188a0*/  FADD.FTZ R3, R163, R0 ;  /* 0x00000000a3037221 */ /* 0x020fc20000010000 */
[----:B------:R-:W-:Y:S01]  /*188b0*/  FADD.FTZ R0, R164, R15 ;  /* 0x0000000fa4007221 */ /* 0x000fe20000010000 */
[-C--:B------:R-:W-:Y:S01]  /*188c0*/  FMUL.FTZ R111, R111, R159.reuse ;  /* 0x0000009f6f6f7220 */ /* 0x080fe20000410000 */
[-C--:B------:R-:W-:Y:S01]  /*188d0*/  FMUL.FTZ R114, R114, R159.reuse ;  /* 0x0000009f72727220 */ /* 0x080fe20000410000 */
[-C--:B------:R-:W-:Y:S01]  /*188e0*/  FMUL.FTZ R115, R115, R159.reuse ;  /* 0x0000009f73737220 */ /* 0x080fe20000410000 */
[----:B------:R-:W-:Y:S01]  /*188f0*/  FADD.FTZ R15, R165, R0 ;  /* 0x00000000a50f7221 */ /* 0x000fe20000010000 */
        /* <DEDUP_REMOVED lines=18> */
[----:B----4-:R-:W-:-:S01]  /*18a20*/  FADD.FTZ R0, R170, R3 ;  /* 0x00000003aa007221 */ /* 0x010fc20000010000 */
[----:B------:R-:W-:Y:S01]  /*18a30*/  F2FP.SATFINITE.E4M3.F32.PACK_AB_MERGE_C R167, R170, R167, RZ ;  /* 0x000000a7aaa7723e */ /* 0x000fe200048070ff */
        /* <DEDUP_REMOVED lines=8> */
[----:B------:R-:W-:Y:S01]  /*18ac0*/  FMUL.FTZ R151, R151, R159 ;  /* 0x0000009f97977220 */ /* 0x000fe20000410000 */
[----:B------:R-:W-:-:S02]  /*18ad0*/  F2FP.SATFINITE.E4M3.F32.PACK_AB_MERGE_C R156, R160, R157, R156 ;  /* 0x0000009da09c723e */ /* 0x000fc4000480709c */
[----:B------:R-:W-:Y:S02]  /*18ae0*/  F2FP.SATFINITE.E4M3.F32.PACK_AB_MERGE_C R157, R166, R163, R167 ;  /* 0x000000a3a69d723e */ /* 0x000fe400048070a7 */
        /* <DEDUP_REMOVED lines=12> */
.L_x_1908:
[----:B------:R0:W3:Y:S01]  /*18bb0*/  SYNCS.PHASECHK.TRANS64.TRYWAIT P2, [R12+URZ+0x28450], R5 ;  /* 0x028450050c0075a7 */ /* 0x0000e2000804017f */
[----:B------:R-:W-:Y:S05]  /*18bc0*/  @!P0 BRA `(.L_x_1909) ;  /* 0x0000000000048947 */ /* 0x000fea0003800000 */
[----:B------:R-:W-:Y:S01]  /*18bd0*/  BPT.TRAP 0x1 ;  /* 0x000000040000795c */ /* 0x000fe20000300000 */
.L_x_1909:
[----:B------:R-:W-:Y:S01]  /*18be0*/  BSSY B0, `(.L_x_1910) ;  /* 0x0000006000007945 */ /* 0x000fe20003800000 */
[----:B------:R-:W-:Y:S01]  /*18bf0*/  LEA R10, R10, UR43, 0xa ;  /* 0x0000002b0a0a7c11 */ /* 0x000fe2000f8e50ff */
[----:B------:R-:W-:Y:S02]  /*18c00*/  IMAD.MOV.U32 R11, RZ, RZ, -0x7fffffe0 ;  /* 0x80000020ff0b7424 */ /* 0x000fe400078e00ff */
[----:B---3--:R-:W-:Y:S05]  /*18c10*/  @P2 BRA `(.L_x_1911) ;  /* 0x0000000000082947 */ /* 0x008fea0003800000 */
[----:B------:R-:W3:Y:S02]  /*18c20*/  SYNCS.PHASECHK.TRANS64.TRYWAIT P2, [R12+URZ+0x28450], R5 ;  /* 0x028450050c0075a7 */ /* 0x000ee4000804017f */
[----:B---3--:R-:W-:Y:S05]  /*18c30*/  @!P2 BRA `(.L_x_1912) ;  /* 0x0000010400e4a947 */ /* 0x008fea0003800000 */
.L_x_1911:
[----:B------:R-:W-:Y:S05]  /*18c40*/  BSYNC B0 ;  /* 0x0000000000007941 */ /* 0x000fea0003800000 */
.L_x_1910:
        /* <DEDUP_REMOVED lines=20> */
.L_x_1913:
[----:B------:R-:W-:Y:S01]  /*18d90*/  VIADD R12, R12, 0x28460 ;  /* 0x000284600c0c7836 */ /* 0x000fe20000000000 */
[----:B------:R-:W-:Y:S01]  /*18da0*/  MOV R5, UR39 ;  /* 0x0000002700057c02 */ /* 0x000fe20008000f00 */
[----:B------:R-:W-:Y:S02]  /*18db0*/  IMAD.MOV.U32 R11, RZ, RZ, R7 ;  /* 0x000000ffff0b7224 */ /* 0x000fe400078e0007 */
[----:B------:R-:W-:Y:S01]  /*18dc0*/  IMAD.MOV.U32 R13, RZ, RZ, R6 ;  /* 0x000000ffff0d7224 */ /* 0x000fe200078e0006 */
[----:B------:R-:W-:-:S04]  /*18dd0*/  PRMT R12, R5, 0x654, R12 ;  /* 0x00000654050c7816 */ /* 0x000fc8000000000c */
[----:B------:R0:W-:Y:S01]  /*18de0*/  SYNCS.ARRIVE.TRANS64.RED.A1T0 RZ, [R12+URZ], RZ ;  /* 0x000000ff0cff79a7 */ /* 0x0001e2000810043f */
[----:B------:R-:W-:Y:S05]  /*18df0*/  @P1 BRA `(.L_x_1914) ;  /* 0xffffffe000441947 */ /* 0x000fea000383ffff */
[----:B------:R-:W-:-:S07]  /*18e00*/  IMAD.MOV.U32 R5, RZ, RZ, R9 ;  /* 0x000000ffff057224 */ /* 0x000fce00078e0009 */
.L_x_1902:
[----:B------:R-:W-:-:S13]  /*18e10*/  ISETP.GE.AND P1, PT, R5, R208, PT ;  /* 0x000000d00500720c */ /* 0x000fda0003f26270 */
[----:B------:R-:W-:Y:S05]  /*18e20*/  @!P1 BRA `(.L_x_1915) ;  /* 0x0000002800589947 */ /* 0x000fea0003800000 */
[----:B------:R-:W-:Y:S02]  /*18e30*/  IMAD.MOV.U32 R9, RZ, RZ, R7 ;  /* 0x000000ffff097224 */ /* 0x000fe400078e0007 */
[----:B------:R-:W-:-:S07]  /*18e40*/  IMAD.MOV.U32 R221, RZ, RZ, R6 ;  /* 0x000000ffffdd7224 */ /* 0x000fce00078e0006 */
.L_x_1935:
[----:B------:R-:W-:Y:S01]  /*18e50*/  VIADD R185, R185, 0x1 ;  /* 0x00000001b9b97836 */ /* 0x000fe20000000000 */
[----:B------:R-:W-:Y:S05]  /*18e60*/  YIELD ;  /* 0x0000000000007946 */ /* 0x000fea0003800000 */
[----:B------:R-:W-:-:S04]  /*18e70*/  ISETP.NE.AND P1, PT, R185, 0x2, PT ;  /* 0x00000002b900780c */ /* 0x000fc80003f25270 */
[----:B------:R-:W-:Y:S02]  /*18e80*/  SEL R7, RZ, 0x1, P1 ;  /* 0x00000001ff077807 */ /* 0x000fe40000800000 */
[----:B------:R-:W-:Y:S02]  /*18e90*/  SEL R8, R185, RZ, P1 ;  /* 0x000000ffb9087207 */ /* 0x000fe40000800000 */
[----:B------:R-:W-:Y:S02]  /*18ea0*/  LOP3.LUT R188, R188, R7, RZ, 0x3c, !PT ;  /* 0x00000007bcbc7212 */ /* 0x000fe400078e3cff */
[----:B------:R-:W-:Y:S01]  /*18eb0*/  MOV R185, R8 ;  /* 0x0000000800b97202 */ /* 0x000fe20000000f00 */
[----:B-1----:R-:W-:Y:S06]  /*18ec0*/  @!P0 BRA `(.L_x_1916) ;  /* 0x0000000000048947 */ /* 0x002fec0003800000 */
[----:B------:R-:W-:Y:S01]  /*18ed0*/  BPT.TRAP 0x1 ;  /* 0x000000040000795c */ /* 0x000fe20000300000 */
.L_x_1916:
[----:B------:R-:W-:Y:S01]  /*18ee0*/  IMAD R11, R185, 0x8, R184 ;  /* 0x00000008b90b7824 */ /* 0x000fe200078e02b8 */
[----:B------:R-:W-:-:S04]  /*18ef0*/  SHF.L.U32 R10, R188, 0x1f, RZ ;  /* 0x0000001fbc0a7819 */ /* 0x000fc800000006ff */
[----:B------:R1:W3:Y:S01]  /*18f00*/  SYNCS.PHASECHK.TRANS64.TRYWAIT P1, [R11+URZ+0x28430], R10 ;  /* 0x0284300a0b0075a7 */ /* 0x0002e2000802017f */
[----:B------:R-:W-:Y:S05]  /*18f10*/  @!P0 BRA `(.L_x_1917) ;  /* 0x0000000000048947 */ /* 0x000fea0003800000 */
[----:B------:R-:W-:Y:S01]  /*18f20*/  BPT.TRAP 0x1 ;  /* 0x000000040000795c */ /* 0x000fe20000300000 */
.L_x_1917:
[----:B------:R-:W-:Y:S01]  /*18f30*/  LEA R6, R185, UR60, 0xa ;  /* 0x0000003cb9067c11 */ /* 0x000fe2000f8e50ff */
[----:B------:R-:W-:-:S04]  /*18f40*/  IMAD.MOV.U32 R7, RZ, RZ, 0x40000040 ;  /* 0x40000040ff077424 */ /* 0x000fc800078e00ff */
[C---:B0-----:R-:W-:Y:S02]  /*18f50*/  VIADD R12, R6.reuse, 0x2 ;  /* 0x00000002060c7836 */ /* 0x041fe40000000000 */
[----:B--2---:R-:W-:Y:S01]  /*18f60*/  VIADD R4, R6, 0x4 ;  /* 0x0000000406047836 */ /* 0x004fe20000000000 */
[----:B---3--:R-:W-:Y:S06]  /*18f70*/  @P1 BRA `(.L_x_1918) ;  /* 0x0000000000081947 */ /* 0x008fec0003800000 */
[----:B------:R-:W0:Y:S02]  /*18f80*/  SYNCS.PHASECHK.TRANS64.TRYWAIT P1, [R11+URZ+0x28430], R10 ;  /* 0x0284300a0b0075a7 */ /* 0x000e24000802017f */
[----:B0-----:R-:W-:Y:S05]  /*18f90*/  @!P1 BRA `(.L_x_1919) ;  /* 0x0000010400209947 */ /* 0x001fea0003800000 */
.L_x_1918:
[----:B------:R-:W-:Y:S05]  /*18fa0*/  WARPSYNC.ALL ;  /* 0x0000000000007948 */ /* 0x000fea0003800000 */
[----:B------:R-:W-:Y:S01]  /*18fb0*/  R2UR UR14, R6 ;  /* 0x00000000060e72ca */ /* 0x000fe200000e0000 */
[----:B------:R-:W-:Y:S01]  /*18fc0*/  WARPGROUP.ARRIVE ;  /* 0x00000000000079c5 */ /* 0x000fe20000000000 */
        /* <DEDUP_REMOVED lines=14> */
[----:B------:R-:W-:Y:S01]  /*190b0*/  MOV R12, R4 ;  /* 0x00000004000c7202 */ /* 0x000fe20000000f00 */
[----:B------:R-:W-:Y:S01]  /*190c0*/  UMOV UR24, UR48 ;  /* 0x0000003000187c82 */ /* 0x000fe20008000000 */
[----:B------:R-:W-:Y:S01]  /*190d0*/  R2UR UR7, R13 ;  /* 0x000000000d0772ca */ /* 0x000fe200000e0000 */
[----:B------:R-:W-:Y:S01]  /*190e0*/  QGMMA.64x64x32.F32.E4M3.E4M3 R152, gdesc[UR12], RZ, !UPT, gsb0 ;  /* 0x00e000000c9879f3 */ /* 0x000fe2000c0008ff */
[----:B------:R-:W-:Y:S01]  /*190f0*/  R2UR UR6, R12 ;  /* 0x000000000c0672ca */ /* 0x000fe200000e0000 */
[----:B------:R-:W-:Y:S01]  /*19100*/  VIADD R12, R6, 0x200 ;  /* 0x00000200060c7836 */ /* 0x000fe20000000000 */
[----:B------:R-:W-:Y:S01]  /*19110*/  R2UR UR4, R196 ;  /* 0x00000000c40472ca */ /* 0x000fe200000e0000 */
[----:B------:R-:W-:Y:S01]  /*19120*/  UMOV UR25, UR49 ;  /* 0x0000003100197c82 */ /* 0x000fe20008000000 */
[----:B------:R-:W-:Y:S01]  /*19130*/  R2UR UR5, R197 ;  /* 0x00000000c50572ca */ /* 0x000fe200000e0000 */
[----:B------:R-:W-:Y:S01]  /*19140*/  VIADD R20, R6, 0x204 ;  /* 0x0000020406147836 */ /* 0x000fe20000000000 */
        /* <DEDUP_REMOVED lines=15> */
[----:B------:R-:W2:Y:S01]  /*19240*/  S2R R225, SR_TID.X ;  /* 0x0000000000e17919 */ /* 0x000ea20000002100 */
[----:B------:R-:W-:-:S02]  /*19250*/  MOV R7, 0x40000040 ;  /* 0x4000004000077802 */ /* 0x000fc40000000f00 */
        /* <DEDUP_REMOVED lines=29> */
.L_x_1920:
[----:B------:R-:W3:Y:S01]  /*19430*/  @P4 LDC R7, c[0x0][0x44c] ;  /* 0x00011300ff074b82 */ /* 0x000ee20000000800 */
[----:B------:R-:W-:Y:S02]  /*19440*/  IMAD.IADD R14, R203, 0x1, R202 ;  /* 0x00000001cb0e7824 */ /* 0x000fe400078e02ca */
[C---:B------:R-:W-:Y:S01]  /*19450*/  FMUL.FTZ R15, R2.reuse, R152 ;  /* 0x00000098020f7220 */ /* 0x040fe20000410000 */
[C---:B------:R-:W-:Y:S01]  /*19460*/  FMUL.FTZ R152, R2.reuse, R153 ;  /* 0x0000009902987220 */ /* 0x040fe20000410000 */
[C---:B------:R-:W-:Y:S01]  /*19470*/  FMUL.FTZ R153, R2.reuse, R162 ;  /* 0x000000a202997220 */ /* 0x040fe20000410000 */
[C---:B------:R-:W-:Y:S01]  /*19480*/  FMUL.FTZ R162, R2.reuse, R164 ;  /* 0x000000a402a27220 */ /* 0x040fe20000410000 */
[C---:B------:R-:W-:Y:S01]  /*19490*/  FMUL.FTZ R164, R2.reuse, R171 ;  /* 0x000000ab02a47220 */ /* 0x040fe20000410000 */
[C---:B------:R-:W-:Y:S01]  /*194a0*/  FMUL.FTZ R171, R2.reuse, R173 ;  /* 0x000000ad02ab7220 */ /* 0x040fe20000410000 */
[----:B------:R-:W4:Y:S01]  /*194b0*/  @P4 LDC R6, c[0x0][0x450] ;  /* 0x00011400ff064b82 */ /* 0x000f220000000800 */
[C---:B------:R-:W-:Y:S01]  /*194c0*/  FMUL.FTZ R173, R2.reuse, R176 ;  /* 0x000000b002ad7220 */ /* 0x040fe20000410000 */
        /* <DEDUP_REMOVED lines=18> */
[C---:B------:R-:W-:Y:S01]  /*195f0*/  FMUL.FTZ R170, R2.reuse, R172 ;  /* 0x000000ac02aa7220 */ /* 0x040fe20000410000 */
[C---:B------:R-:W-:Y:S01]  /*19600*/  FMUL.FTZ R166, R2.reuse, R174 ;  /* 0x000000ae02a67220 */ /* 0x040fe20000410000 */
[C---:B------:R-:W-:Y:S01]  /*19610*/  FMUL.FTZ R167, R2.reuse, R175 ;  /* 0x000000af02a77220 */ /* 0x040fe20000410000 */
[C---:B------:R-:W-:Y:S01]  /*19620*/  FMUL.FTZ R169, R2.reuse, R178 ;  /* 0x000000b202a97220 */ /* 0x040fe20000410000 */
[----:B----4-:R-:W-:Y:S01]  /*19630*/  @P4 SHF.R.U32.HI R14, RZ, R6, R7 ;  /* 0x00000006ff0e4219 */ /* 0x010fe20000011607 */
[----:B------:R-:W-:Y:S02]  /*19640*/  VIADD R6, R11, 0x28440 ;  /* 0x000284400b067836 */ /* 0x000fe40000000000 */
[----:B------:R-:W-:Y:S01]  /*19650*/  FMUL.FTZ R172, R2, R179 ;  /* 0x000000b302ac7220 */ /* 0x000fe20000410000 */
[----:B------:R-:W-:-:S02]  /*19660*/  IMAD.U32 R7, RZ, RZ, UR39 ;  /* 0x00000027ff077e24 */ /* 0x000fc4000f8e00ff */
[C---:B------:R-:W-:Y:S01]  /*19670*/  FMUL.FTZ R178, R2.reuse, R180 ;  /* 0x000000b402b27220 */ /* 0x040fe20000410000 */
[----:B------:R-:W3:Y:S01]  /*19680*/  SHFL.IDX PT, R225, R14, RZ, 0x1c1f ;  /* 0x001c1fff0ee17589 */ /* 0x000ee200000e0000 */
[C---:B------:R-:W-:Y:S01]  /*19690*/  FMUL.FTZ R179, R2.reuse, R181 ;  /* 0x000000b502b37220 */ /* 0x040fe20000410000 */
[C---:B------:R-:W-:Y:S01]  /*196a0*/  FMUL.FTZ R174, R2.reuse, R182 ;  /* 0x000000b602ae7220 */ /* 0x040fe20000410000 */
[----:B------:R-:W-:Y:S01]  /*196b0*/  PRMT R6, R7, 0x654, R6 ;  /* 0x0000065407067816 */ /* 0x000fe20000000006 */
[----:B------:R-:W-:Y:S01]  /*196c0*/  FMUL.FTZ R175, R2, R183 ;  /* 0x000000b702af7220 */ /* 0x000fe20000410000 */
[----:B------:R-:W4:Y:S02]  /*196d0*/  MUFU.TANH R15, R15 ;  /* 0x0000000f000f7308 */ /* 0x000f240000002400 */
[----:B------:R5:W-:Y:S06]  /*196e0*/  SYNCS.ARRIVE.TRANS64.RED.A1T0 RZ, [R6+URZ], RZ ;  /* 0x000000ff06ff79a7 */ /* 0x000bec000810043f */
[----:B------:R-:W0:Y:S01]  /*196f0*/  MUFU.TANH R152, R152 ;  /* 0x0000009800987308 */ /* 0x000e220000002400 */
[----:B-----5:R-:W-:-:S05]  /*19700*/  IADD3 R6, -R177, 0x1, RZ ;  /* 0x00000001b1067810 */ /* 0x020fca0007ffe1ff */
[----:B------:R-:W-:Y:S02]  /*19710*/  IMAD R6, R193, -0x2, R6 ;  /* 0xfffffffec1067824 */ /* 0x000fe400078e0206 */
[----:B------:R-:W0:Y:S03]  /*19720*/  MUFU.TANH R12, R12 ;  /* 0x0000000c000c7308 */ /* 0x000e260000002400 */
[----:B------:R-:W-:-:S05]  /*19730*/  IADD3 R6, -R190, R6, R192 ;  /* 0x00000006be067210 */ /* 0x000fca0007ffe1c0 */
[----:B------:R-:W0:Y:S01]  /*19740*/  MUFU.TANH R13, R13 ;  /* 0x0000000d000d7308 */ /* 0x000e220000002400 */
[C---:B------:R-:W-:Y:S02]  /*19750*/  VIADD R180, R6.reuse, UR59 ;  /* 0x0000003b06b47c36 */ /* 0x040fe40008000000 */
[----:B------:R-:W-:-:S03]  /*19760*/  VIADD R181, R6, UR51 ;  /* 0x0000003306b57c36 */ /* 0x000fc60008000000 */
[----:B---3--:R-:W-:Y:S01]  /*19770*/  IADD3 R182, R180, R225, RZ ;  /* 0x000000e1b4b67210 */ /* 0x008fe20007ffe0ff */
[----:B------:R-:W-:Y:S01]  /*19780*/  IMAD.IADD R183, R181, 0x1, R225 ;  /* 0x00000001b5b77824 */ /* 0x000fe200078e02e1 */
[----:B------:R-:W3:Y:S08]  /*19790*/  MUFU.TANH R154, R154 ;  /* 0x0000009a009a7308 */ /* 0x000ef00000002400 */
        /* <DEDUP_REMOVED lines=27> */
[----:B---34-:R-:W-:Y:S05]  /*19950*/  @!P5 BRA `(.L_x_1921) ;  /* 0x000000000058d947 */ /* 0x018fea0003800000 */
        /* <DEDUP_REMOVED lines=12> */
.L_x_1923:
[----:B------:R-:W-:-:S05]  /*19a20*/  IMAD.U32 R226, RZ, RZ, UR54 ;  /* 0x00000036ffe27e24 */ /* 0x000fca000f8e00ff */
[----:B------:R-:W-:-:S13]  /*19a30*/  ISETP.NE.AND P1, PT, R226, 0x1, PT ;  /* 0x00000001e200780c */ /* 0x000fda0003f25270 */
[----:B------:R-:W3:Y:S02]  /*19a40*/  @P1 LDC.64 R6, c[0x0][0x9e8] ;  /* 0x00027a00ff061b82 */ /* 0x000ee40000000a00 */
[----:B---3--:R-:W-:-:S05]  /*19a50*/  @P1 IMAD.HI.U32 R6, R225, R6, RZ ;  /* 0x00000006e1061227 */ /* 0x008fca00078e00ff */
[----:B------:R-:W-:-:S07]  /*19a60*/  @P1 SHF.R.U32.HI R225, RZ, R7, R6 ;  /* 0x00000007ffe11219 */ /* 0x000fce0000011606 */
.L_x_1924:
[----:B------:R-:W-:Y:S05]  /*19a70*/  BSYNC B0 ;  /* 0x0000000000007941 */ /* 0x000fea0003800000 */
.L_x_1922:
[----:B------:R-:W-:-:S04]  /*19a80*/  IMAD R225, R225, R226, -R177 ;  /* 0x000000e2e1e17224 */ /* 0x000fc800078e0ab1 */
[----:B------:R-:W-:-:S05]  /*19a90*/  IMAD R225, R193, -0x2, R225 ;  /* 0xfffffffec1e17824 */ /* 0x000fca00078e02e1 */
[----:B------:R-:W-:Y:S02]  /*19aa0*/  VIMNMX R183, R183, R225, !PT ;  /* 0x000000e1b7b77248 */ /* 0x000fe40007fe0100 */
[----:B------:R-:W-:-:S07]  /*19ab0*/  VIADDMNMX R182, R225, R226, R182, PT ;  /* 0x000000e2e1b67246 */ /* 0x000fce00038001b6 */
.L_x_1921:
[----:B------:R-:W-:Y:S01]  /*19ac0*/  ISETP.GT.AND P1, PT, R5, -0x1, PT ;  /* 0xffffffff0500780c */ /* 0x000fe20003f24270 */
[----:B------:R-:W3:Y:S03]  /*19ad0*/  SHFL.IDX PT, R14, R14, 0x1, 0x1c1f ;  /* 0x003c1f000e0e7f89 */ /* 0x000ee600000e0000 */
[C---:B------:R-:W-:Y:S02]  /*19ae0*/  ISETP.GT.AND P3, PT, R183.reuse, RZ, P1 ;  /* 0x000000ffb700720c */ /* 0x040fe40000f64270 */
[----:B------:R-:W-:Y:S02]  /*19af0*/  ISETP.GT.AND P2, PT, R183, 0x1, P1 ;  /* 0x00000001b700780c */ /* 0x000fe40000f44270 */
[C---:B------:R-:W-:Y:S02]  /*19b00*/  ISETP.LT.OR P3, PT, R182.reuse, 0x1, P3 ;  /* 0x00000001b600780c */ /* 0x040fe40001f61670 */
[----:B------:R-:W-:-:S02]  /*19b10*/  ISETP.LT.OR P2, PT, R182, 0x2, P2 ;  /* 0x00000002b600780c */ /* 0x000fc40001741670 */
[----:B------:R-:W-:Y:S02]  /*19b20*/  FSEL R15, R15, -INF , !P3 ;  /* 0xff8000000f0f7808 */ /* 0x000fe40005800000 */
[----:B0-----:R-:W-:Y:S02]  /*19b30*/  FSEL R152, R152, -INF , !P2 ;  /* 0xff80000098987808 */ /* 0x001fe40005000000 */
[C---:B------:R-:W-:Y:S02]  /*19b40*/  ISETP.GT.AND P3, PT, R183.reuse, 0x8, P1 ;  /* 0x00000008b700780c */ /* 0x040fe40000f64270 */
[----:B------:R-:W-:Y:S02]  /*19b50*/  ISETP.GT.AND P2, PT, R183, 0x9, P1 ;  /* 0x00000009b700780c */ /* 0x000fe40000f44270 */
[C---:B------:R-:W-:Y:S02]  /*19b60*/  ISETP.LT.OR P3, PT, R182.reuse, 0x9, P3 ;  /* 0x00000009b600780c */ /* 0x040fe40001f61670 */
[----:B------:R-:W-:-:S02]  /*19b70*/  ISETP.LT.OR P2, PT, R182, 0xa, P2 ;  /* 0x0000000ab600780c */ /* 0x000fc40001741670 */
[----:B------:R-:W-:Y:S01]  /*19b80*/  FSEL R154, R154, -INF , !P3 ;  /* 0xff8000009a9a7808 */ /* 0x000fe20005800000 */
[--C-:B---3--:R-:W-:Y:S01]  /*19b90*/  IMAD.IADD R180, R180, 0x1, R14.reuse ;  /* 0x00000001b4b47824 */ /* 0x108fe200078e020e */
[----:B------:R-:W-:Y:S01]  /*19ba0*/  FSEL R155, R155, -INF , !P2 ;  /* 0xff8000009b9b7808 */ /* 0x000fe20005000000 */
[----:B------:R-:W-:Y:S01]  /*19bb0*/  IMAD.IADD R181, R181, 0x1, R14 ;  /* 0x00000001b5b57824 */ /* 0x000fe200078e020e */
[C---:B------:R-:W-:Y:S02]  /*19bc0*/  ISETP.GT.AND P3, PT, R183.reuse, 0x10, P1 ;  /* 0x00000010b700780c */ /* 0x040fe40000f64270 */
[----:B------:R-:W-:Y:S02]  /*19bd0*/  ISETP.GT.AND P2, PT, R183, 0x11, P1 ;  /* 0x00000011b700780c */ /* 0x000fe40000f44270 */
[C---:B------:R-:W-:Y:S02]  /*19be0*/  ISETP.LT.OR P3, PT, R182.reuse, 0x11, P3 ;  /* 0x00000011b600780c */ /* 0x040fe40001f61670 */
[----:B------:R-:W-:-:S02]  /*19bf0*/  ISETP.LT.OR P2, PT, R182, 0x12, P2 ;  /* 0x00000012b600780c */ /* 0x000fc40001741670 */
[----:B------:R-:W-:Y:S02]  /*19c00*/  FSEL R157, R157, -INF , !P3 ;  /* 0xff8000009d9d7808 */ /* 0x000fe40005800000 */
[----:B------:R-:W-:Y:S02]  /*19c10*/  FSEL R160, R160, -INF , !P2 ;  /* 0xff800000a0a07808 */ /* 0x000fe40005000000 */
        /* <DEDUP_REMOVED lines=29> */
[----:B------:R-:W-:Y:S01]  /*19df0*/  FSEL R179, R179, -INF , !P2 ;  /* 0xff800000b3b37808 */ /* 0x000fe20005000000 */
[----:B------:R-:W-:Y:S08]  /*19e00*/  @!P5 BRA `(.L_x_1925) ;  /* 0x000000000058d947 */ /* 0x000ff00003800000 */
        /* <DEDUP_REMOVED lines=12> */
.L_x_1927:
[----:B------:R-:W-:-:S04]  /*19ed0*/  MOV R182, UR54 ;  /* 0x0000003600b67c02 */ /* 0x000fc80008000f00 */
[----:B------:R-:W-:-:S13]  /*19ee0*/  ISETP.NE.AND P2, PT, R182, 0x1, PT ;  /* 0x00000001b600780c */ /* 0x000fda0003f45270 */
[----:B------:R-:W0:Y:S02]  /*19ef0*/  @P2 LDC.64 R6, c[0x0][0x9e8] ;  /* 0x00027a00ff062b82 */ /* 0x000e240000000a00 */
[----:B0-----:R-:W-:-:S05]  /*19f00*/  @P2 IMAD.HI.U32 R6, R14, R6, RZ ;  /* 0x000000060e062227 */ /* 0x001fca00078e00ff */
[----:B------:R-:W-:-:S07]  /*19f10*/  @P2 SHF.R.U32.HI R14, RZ, R7, R6 ;  /* 0x00000007ff0e2219 */ /* 0x000fce0000011606 */
.L_x_1928:
[----:B------:R-:W-:Y:S05]  /*19f20*/  BSYNC B0 ;  /* 0x0000000000007941 */ /* 0x000fea0003800000 */
.L_x_1926:
[----:B------:R-:W-:-:S04]  /*19f30*/  IMAD R14, R14, R182, -R177 ;  /* 0x000000b60e0e7224 */ /* 0x000fc800078e0ab1 */
[----:B------:R-:W-:-:S05]  /*19f40*/  IMAD R14, R193, -0x2, R14 ;  /* 0xfffffffec10e7824 */ /* 0x000fca00078e020e */
[----:B------:R-:W-:Y:S02]  /*19f50*/  VIMNMX R181, R181, R14, !PT ;  /* 0x0000000eb5b57248 */ /* 0x000fe40007fe0100 */
[----:B------:R-:W-:-:S07]  /*19f60*/  VIADDMNMX R180, R14, R182, R180, PT ;  /* 0x000000b60eb47246 */ /* 0x000fce00038001b4 */
.L_x_1925:
[----:B------:R-:W-:Y:S01]  /*19f70*/  FMNMX.FTZ R6, R15, R221, !PT ;  /* 0x000000dd0f067209 */ /* 0x000fe20007810000 */
[----:B------:R-:W-:-:S03]  /*19f80*/  UMOV UR38, UR58 ;  /* 0x0000003a00267c82 */ /* 0x000fc60008000000 */
[----:B------:R-:W-:-:S04]  /*19f90*/  FMNMX.FTZ R6, R152, R6, !PT ;  /* 0x0000000698067209 */ /* 0x000fc80007810000 */
        /* <DEDUP_REMOVED lines=13> */
[----:B------:R-:W-:-:S05]  /*1a070*/  FMNMX.FTZ R6, R179, R6, !PT ;  /* 0x00000006b3067209 */ /* 0x000fca0007810000 */
[----:B------:R-:W0:Y:S02]  /*1a080*/  SHFL.BFLY PT, R7, R6, 0x2, 0x1f ;  /* 0x0c401f0006077f89 */ /* 0x000e2400000e0000 */
[----:B0-----:R-:W-:-:S05]  /*1a090*/  FMNMX.FTZ R6, R6, R7, !PT ;  /* 0x0000000706067209 */ /* 0x001fca0007810000 */
[----:B------:R-:W0:Y:S02]  /*1a0a0*/  SHFL.BFLY PT, R7, R6, 0x1, 0x1f ;  /* 0x0c201f0006077f89 */ /* 0x000e2400000e0000 */
[----:B0-----:R-:W-:Y:S01]  /*1a0b0*/  FMNMX.FTZ R6, R6, R7, !PT ;  /* 0x0000000706067209 */ /* 0x001fe20007810000 */
[----:B------:R-:W-:-:S03]  /*1a0c0*/  IMAD.U32 R7, RZ, RZ, UR38 ;  /* 0x00000026ff077e24 */ /* 0x000fc6000f8e00ff */
[C---:B------:R-:W-:Y:S01]  /*1a0d0*/  FSETP.NEU.FTZ.AND P2, PT, R6.reuse, -INF , PT ;  /* 0xff8000000600780b */ /* 0x040fe20003f5d000 */
[----:B------:R-:W-:-:S03]  /*1a0e0*/  FFMA.FTZ R7, R6, R7, -8 ;  /* 0xc100000006077423 */ /* 0x000fc60000010007 */
[----:B------:R-:W-:Y:S02]  /*1a0f0*/  FSEL R14, R6, RZ, P2 ;  /* 0x000000ff060e7208 */ /* 0x000fe40001000000 */
[----:B------:R-:W-:Y:S02]  /*1a100*/  FSEL R7, R7, RZ, P2 ;  /* 0x000000ff07077208 */ /* 0x000fe40001000000 */
[----:B------:R-:W-:Y:S01]  /*1a110*/  ISETP.GT.AND P2, PT, R181, 0x1, P1 ;  /* 0x00000001b500780c */ /* 0x000fe20000f44270 */
[----:B------:R-:W-:-:S02]  /*1a120*/  FADD.FTZ R14, -R14, R221 ;  /* 0x000000dd0e0e7221 */ /* 0x000fc40000010100 */
[--C-:B------:R-:W-:Y:S01]  /*1a130*/  FFMA.FTZ R15, R15, UR38, -R7.reuse ;  /* 0x000000260f0f7c23 */ /* 0x100fe20008010807 */
[----:B------:R-:W-:-:S01]  /*1a140*/  FFMA.FTZ R152, R152, UR38, -R7 ;  /* 0x0000002698987c23 */ /* 0x000fc20008010807 */
[----:B------:R-:W-:Y:S01]  /*1a150*/  FMUL.FTZ R14, R14, UR38 ;  /* 0x000000260e0e7c20 */ /* 0x000fe20008410000 */
[----:B------:R-:W-:-:S01]  /*1a160*/  FFMA.FTZ R154, R154, UR38, -R7 ;  /* 0x000000269a9a7c23 */ /* 0x000fc20008010807 */
[--C-:B------:R-:W-:Y:S01]  /*1a170*/  FFMA.FTZ R155, R155, UR38, -R7.reuse ;  /* 0x000000269b9b7c23 */ /* 0x100fe20008010807 */
[----:B------:R-:W-:Y:S01]  /*1a180*/  ISETP.LT.OR P3, PT, R180, 0x2, P2 ;  /* 0x00000002b400780c */ /* 0x000fe20001761670 */
[----:B------:R-:W-:Y:S01]  /*1a190*/  MUFU.EX2 R15, R15 ;  /* 0x0000000f000f7308 */ /* 0x000fe20000000800 */
[----:B------:R-:W-:Y:S01]  /*1a1a0*/  ISETP.GT.AND P2, PT, R181, 0x8, P1 ;  /* 0x00000008b500780c */ /* 0x000fe20000f44270 */
[--C-:B------:R-:W-:Y:S01]  /*1a1b0*/  FFMA.FTZ R157, R157, UR38, -R7.reuse ;  /* 0x000000269d9d7c23 */ /* 0x100fe20008010807 */
[----:B------:R-:W-:Y:S01]  /*1a1c0*/  FSEL R13, R13, -INF , !P3 ;  /* 0xff8000000d0d7808 */ /* 0x000fe20005800000 */
[--C-:B------:R-:W-:Y:S01]  /*1a1d0*/  FFMA.FTZ R160, R160, UR38, -R7.reuse ;  /* 0x00000026a0a07c23 */ /* 0x100fe20008010807 */
[----:B------:R-:W-:Y:S01]  /*1a1e0*/  ISETP.GT.AND P3, PT, R181, 0x9, P1 ;  /* 0x00000009b500780c */ /* 0x000fe20000f64270 */
[--C-:B------:R-:W-:Y:S01]  /*1a1f0*/  FFMA.FTZ R162, R162, UR38, -R7.reuse ;  /* 0x00000026a2a27c23 */ /* 0x100fe20008010807 */
[C---:B------:R-:W-:Y:S01]  /*1a200*/  ISETP.LT.OR P2, PT, R180.reuse, 0x9, P2 ;  /* 0x00000009b400780c */ /* 0x040fe20001741670 */
[----:B------:R-:W0:Y:S01]  /*1a210*/  MUFU.EX2 R14, R14 ;  /* 0x0000000e000e7308 */ /* 0x000e220000000800 */
[----:B------:R-:W-:Y:S01]  /*1a220*/  ISETP.LT.OR P3, PT, R180, 0xa, P3 ;  /* 0x0000000ab400780c */ /* 0x000fe20001f61670 */
[--C-:B------:R-:W-:Y:S01]  /*1a230*/  FFMA.FTZ R163, R163, UR38, -R7.reuse ;  /* 0x00000026a3a37c23 */ /* 0x100fe20008010807 */
[----:B------:R-:W-:Y:S01]  /*1a240*/  FSEL R20, R20, -INF , !P2 ;  /* 0xff80000014147808 */ /* 0x000fe20005000000 */
[--C-:B------:R-:W-:Y:S01]  /*1a250*/  FFMA.FTZ R165, R165, UR38, -R7.reuse ;  /* 0x00000026a5a57c23 */ /* 0x100fe20008010807 */
[----:B------:R-:W-:Y:S01]  /*1a260*/  FSEL R21, R21, -INF , !P3 ;  /* 0xff80000015157808 */ /* 0x000fe20005800000 */
[--C-:B------:R-:W-:Y:S01]  /*1a270*/  FFMA.FTZ R168, R168, UR38, -R7.reuse ;  /* 0x00000026a8a87c23 */ /* 0x100fe20008010807 */
[C---:B------:R-:W-:Y:S01]  /*1a280*/  ISETP.GT.AND P3, PT, R181.reuse, 0x11, P1 ;  /* 0x00000011b500780c */ /* 0x040fe20000f64270 */
[----:B------:R-:W3:Y:S01]  /*1a290*/  MUFU.EX2 R152, R152 ;  /* 0x0000009800987308 */ /* 0x000ee20000000800 */
[----:B------:R-:W-:Y:S01]  /*1a2a0*/  ISETP.GT.AND P2, PT, R181, 0x10, P1 ;  /* 0x00000010b500780c */ /* 0x000fe20000f44270 */
[--C-:B------:R-:W-:Y:S01]  /*1a2b0*/  FFMA.FTZ R170, R170, UR38, -R7.reuse ;  /* 0x00000026aaaa7c23 */ /* 0x100fe20008010807 */
[C---:B------:R-:W-:Y:S01]  /*1a2c0*/  ISETP.LT.OR P3, PT, R180.reuse, 0x12, P3 ;  /* 0x00000012b400780c */ /* 0x040fe20001f61670 */
[--C-:B------:R-:W-:Y:S01]  /*1a2d0*/  FFMA.FTZ R171, R171, UR38, -R7.reuse ;  /* 0x00000026abab7c23 */ /* 0x100fe20008010807 */
[----:B------:R-:W-:Y:S01]  /*1a2e0*/  ISETP.LT.OR P2, PT, R180, 0x11, P2 ;  /* 0x00000011b400780c */ /* 0x000fe20001741670 */
[--C-:B------:R-:W-:Y:S01]  /*1a2f0*/  FFMA.FTZ R173, R173, UR38, -R7.reuse ;  /* 0x00000026adad7c23 */ /* 0x100fe20008010807 */
[----:B------:R-:W-:-:S01]  /*1a300*/  FFMA.FTZ R176, R176, UR38, -R7 ;  /* 0x00000026b0b07c23 */ /* 0x000fc20008010807 */
[----:B------:R-:W4:Y:S01]  /*1a310*/  MUFU.EX2 R154, R154 ;  /* 0x0000009a009a7308 */ /* 0x000f220000000800 */
[----:B0-----:R-:W-:-:S01]  /*1a320*/  FFMA.FTZ R3, R14, R3, R15 ;  /* 0x000000030e037223 */ /* 0x001fc2000001000f */
[----:B------:R-:W-:Y:S01]  /*1a330*/  FSEL R153, R153, -INF , !P2 ;  /* 0xff80000099997808 */ /* 0x000fe20005000000 */
[----:B------:R-:W-:-:S01]  /*1a340*/  FFMA.FTZ R178, R178, UR38, -R7 ;  /* 0x00000026b2b27c23 */ /* 0x000fc20008010807 */
[----:B------:R-:W-:Y:S01]  /*1a350*/  ISETP.GT.AND P2, PT, R181, 0x18, P1 ;  /* 0x00000018b500780c */ /* 0x000fe20000f44270 */
[----:B------:R-:W-:-:S01]  /*1a360*/  FFMA.FTZ R7, R179, UR38, -R7 ;  /* 0x00000026b3077c23 */ /* 0x000fc20008010807 */
[-C--:B------:R-:W-:Y:S01]  /*1a370*/  FMUL.FTZ R24, R24, R14.reuse ;  /* 0x0000000e18187220 */ /* 0x080fe20000410000 */
[----:B------:R-:W-:Y:S01]  /*1a380*/  FMUL.FTZ R25, R25, R14 ;  /* 0x0000000e19197220 */ /* 0x000fe20000410000 */
[----:B------:R-:W0:Y:S01]  /*1a390*/  MUFU.EX2 R155, R155 ;  /* 0x0000009b009b7308 */ /* 0x000e220000000800 */
[----:B---3--:R-:W-:-:S01]  /*1a3a0*/  FADD.FTZ R3, R152, R3 ;  /* 0x0000000398037221 */ /* 0x008fc20000010000 */
[----:B------:R-:W-:Y:S01]  /*1a3b0*/  ISETP.LT.OR P2, PT, R180, 0x19, P2 ;  /* 0x00000019b400780c */ /* 0x000fe20001741670 */
        /* <DEDUP_REMOVED lines=14> */
[C---:B0-----:R-:W-:Y:S01]  /*1a4a0*/  F2FP.SATFINITE.E4M3.F32.PACK_AB_MERGE_C R154, R155.reuse, R154, RZ ;  /* 0x0000009a9b9a723e */ /* 0x041fe200048070ff */
[----:B------:R-:W-:Y:S01]  /*1a4b0*/  FADD.FTZ R3, R155, R3 ;  /* 0x000000039b037221 */ /* 0x000fe20000010000 */
[----:B------:R-:W-:Y:S01]  /*1a4c0*/  FSEL R155, R158, -INF , !P2 ;  /* 0xff8000009e9b7808 */ /* 0x000fe20005000000 */
[-C--:B------:R-:W-:Y:S01]  /*1a4d0*/  FMUL.FTZ R49, R49, R14.reuse ;  /* 0x0000000e31317220 */ /* 0x080fe20000410000 */
[----:B------:R-:W-:Y:S01]  /*1a4e0*/  F2FP.SATFINITE.E4M3.F32.PACK_AB_MERGE_C R152, R152, R15, R154 ;  /* 0x0000000f9898723e */ /* 0x000fe2000480709a */
[-C--:B------:R-:W-:Y:S01]  /*1a4f0*/  FMUL.FTZ R52, R52, R14.reuse ;  /* 0x0000000e34347220 */ /* 0x080fe20000410000 */
[----:B------:R-:W-:Y:S01]  /*1a500*/  FSEL R15, R156, -INF , !P3 ;  /* 0xff8000009c0f7808 */ /* 0x000fe20005800000 */
[----:B------:R-:W0:Y:S01]  /*1a510*/  MUFU.EX2 R162, R162 ;  /* 0x000000a200a27308 */ /* 0x000e220000000800 */
[----:B------:R-:W-:Y:S01]  /*1a520*/  ISETP.GT.AND P3, PT, R181, RZ, P1 ;  /* 0x000000ffb500720c */ /* 0x000fe20000f64270 */
[----:B---3--:R-:W-:Y:S01]  /*1a530*/  FADD.FTZ R3, R157, R3 ;  /* 0x000000039d037221 */ /* 0x008fe20000010000 */
[----:B------:R-:W-:Y:S01]  /*1a540*/  ISETP.GT.AND P2, PT, R181, 0x19, P1 ;  /* 0x00000019b500780c */ /* 0x000fe20000f44270 */
[-C--:B------:R-:W-:Y:S01]  /*1a550*/  FMUL.FTZ R53, R53, R14.reuse ;  /* 0x0000000e35357220 */ /* 0x080fe20000410000 */
[----:B------:R-:W-:Y:S01]  /*1a560*/  ISETP.LT.OR P3, PT, R180, 0x1, P3 ;  /* 0x00000001b400780c */ /* 0x000fe20001f61670 */
[-C--:B------:R-:W-:Y:S01]  /*1a570*/  FMUL.FTZ R56, R56, R14.reuse ;  /* 0x0000000e38387220 */ /* 0x080fe20000410000 */
[----:B------:R-:W-:Y:S01]  /*1a580*/  ISETP.LT.OR P2, PT, R180, 0x1a, P2 ;  /* 0x0000001ab400780c */ /* 0x000fe20001741670 */
[----:B------:R-:W3:Y:S01]  /*1a590*/  MUFU.EX2 R163, R163 ;  /* 0x000000a300a37308 */ /* 0x000ee20000000800 */
[----:B------:R-:W-:Y:S01]  /*1a5a0*/  FSEL R12, R12, -INF , !P3 ;  /* 0xff8000000c0c7808 */ /* 0x000fe20005800000 */
[----:B----4-:R-:W-:Y:S01]  /*1a5b0*/  FADD.FTZ R3, R160, R3 ;  /* 0x00000003a0037221 */ /* 0x010fe20000010000 */
[----:B------:R-:W-:Y:S01]  /*1a5c0*/  ISETP.GT.AND P3, PT, R181, 0x20, P1 ;  /* 0x00000020b500780c */ /* 0x000fe20000f64270 */
[-C--:B------:R-:W-:Y:S01]  /*1a5d0*/  FMUL.FTZ R57, R57, R14.reuse ;  /* 0x0000000e39397220 */ /* 0x080fe20000410000 */
[----:B------:R-:W-:Y:S01]  /*1a5e0*/  FMNMX.FTZ R154, R12, R9, !PT ;  /* 0x000000090c9a7209 */ /* 0x000fe20007810000 */
[----:B------:R-:W-:Y:S01]  /*1a5f0*/  FMUL.FTZ R60, R60, R14 ;  /* 0x0000000e3c3c7220 */ /* 0x000fe20000410000 */
[----:B------:R-:W-:Y:S01]  /*1a600*/  ISETP.LT.OR P3, PT, R180, 0x21, P3 ;  /* 0x00000021b400780c */ /* 0x000fe20001f61670 */
[----:B------:R-:W4:Y:S01]  /*1a610*/  MUFU.EX2 R165, R165 ;  /* 0x000000a500a57308 */ /* 0x000f220000000800 */
[----:B------:R-:W-:Y:S01]  /*1a620*/  FMNMX.FTZ R154, R13, R154, !PT ;  /* 0x0000009a0d9a7209 */ /* 0x000fe20007810000 */
[----:B0-----:R-:W-:Y:S01]  /*1a630*/  FADD.FTZ R3, R162, R3 ;  /* 0x00000003a2037221 */ /* 0x001fe20000010000 */
[----:B------:R-:W-:Y:S01]  /*1a640*/  FSEL R159, R159, -INF , !P2 ;  /* 0xff8000009f9f7808 */ /* 0x000fe20005000000 */
[----:B------:R-:W-:Y:S01]  /*1a650*/  FMUL.FTZ R61, R61, R14 ;  /* 0x0000000e3d3d7220 */ /* 0x000fe20000410000 */
[----:B------:R-:W-:Y:S01]  /*1a660*/  FMNMX.FTZ R154, R20, R154, !PT ;  /* 0x0000009a149a7209 */ /* 0x000fe20007810000 */
[----:B------:R-:W-:Y:S01]  /*1a670*/  FMUL.FTZ R64, R64, R14 ;  /* 0x0000000e40407220 */ /* 0x000fe20000410000 */
[----:B------:R-:W-:Y:S01]  /*1a680*/  ISETP.GT.AND P2, PT, R181, 0x21, P1 ;  /* 0x00000021b500780c */ /* 0x000fe20000f44270 */
[----:B------:R-:W0:Y:S01]  /*1a690*/  MUFU.EX2 R168, R168 ;  /* 0x000000a800a87308 */ /* 0x000e220000000800 */
[----:B------:R-:W-:Y:S01]  /*1a6a0*/  FMNMX.FTZ R154, R21, R154, !PT ;  /* 0x0000009a159a7209 */ /* 0x000fe20007810000 */
[----:B---3--:R-:W-:Y:S01]  /*1a6b0*/  FADD.FTZ R3, R163, R3 ;  /* 0x00000003a3037221 */ /* 0x008fe20000010000 */
[----:B------:R-:W-:Y:S01]  /*1a6c0*/  FSEL R161, R161, -INF , !P3 ;  /* 0xff800000a1a17808 */ /* 0x000fe20005800000 */
[----:B------:R-:W-:Y:S01]  /*1a6d0*/  FMUL.FTZ R65, R65, R14 ;  /* 0x0000000e41417220 */ /* 0x000fe20000410000 */
[----:B------:R-:W-:Y:S01]  /*1a6e0*/  FMNMX.FTZ R154, R153, R154, !PT ;  /* 0x0000009a999a7209 */ /* 0x000fe20007810000 */
[----:B------:R-:W-:Y:S01]  /*1a6f0*/  FMUL.FTZ R68, R68, R14 ;  /* 0x0000000e44447220 */ /* 0x000fe20000410000 */
[----:B------:R-:W-:Y:S01]  /*1a700*/  ISETP.GT.AND P3, PT, R181, 0x28, P1 ;  /* 0x00000028b500780c */ /* 0x000fe20000f64270 */
[----:B------:R-:W3:Y:S01]  /*1a710*/  MUFU.EX2 R170, R170 ;  /* 0x000000aa00aa7308 */ /* 0x000ee20000000800 */
[----:B------:R-:W-:Y:S01]  /*1a720*/  FMNMX.FTZ R154, R15, R154, !PT ;  /* 0x0000009a0f9a7209 */ /* 0x000fe20007810000 */
[----:B----4-:R-:W-:Y:S01]  /*1a730*/  FADD.FTZ R3, R165, R3 ;  /* 0x00000003a5037221 */ /* 0x010fe20000010000 */
[----:B------:R-:W-:Y:S01]  /*1a740*/  ISETP.LT.OR P2, PT, R180, 0x22, P2 ;  /* 0x00000022b400780c */ /* 0x000fe20001741670 */
[----:B------:R-:W-:Y:S01]  /*1a750*/  FMUL.FTZ R69, R69, R14 ;  /* 0x0000000e45457220 */ /* 0x000fe20000410000 */
[----:B------:R-:W-:Y:S01]  /*1a760*/  FMNMX.FTZ R154, R155, R154, !PT ;  /* 0x0000009a9b9a7209 */ /* 0x000fe20007810000 */
[----:B------:R-:W-:Y:S01]  /*1a770*/  FMUL.FTZ R72, R72, R14 ;  /* 0x0000000e48487220 */ /* 0x000fe20000410000 */
[----:B------:R-:W-:Y:S01]  /*1a780*/  ISETP.LT.OR P3, PT, R180, 0x29, P3 ;  /* 0x00000029b400780c */ /* 0x000fe20001f61670 */
[----:B------:R-:W4:Y:S01]  /*1a790*/  MUFU.EX2 R171, R171 ;  /* 0x000000ab00ab7308 */ /* 0x000f220000000800 */
[----:B------:R-:W-:Y:S01]  /*1a7a0*/  FMNMX.FTZ R154, R159, R154, !PT ;  /* 0x0000009a9f9a7209 */ /* 0x000fe20007810000 */
[----:B0-----:R-:W-:Y:S01]  /*1a7b0*/  FADD.FTZ R3, R168, R3 ;  /* 0x00000003a8037221 */ /* 0x001fe20000010000 */
[----:B------:R-:W-:Y:S01]  /*1a7c0*/  FSEL R164, R164, -INF , !P2 ;  /* 0xff800000a4a47808 */ /* 0x000fe20005000000 */
[-C--:B------:R-:W-:Y:S01]  /*1a7d0*/  FMUL.FTZ R73, R73, R14.reuse ;  /* 0x0000000e49497220 */ /* 0x080fe20000410000 */
[----:B------:R-:W-:Y:S01]  /*1a7e0*/  ISETP.GT.AND P2, PT, R181, 0x29, P1 ;  /* 0x00000029b500780c */ /* 0x000fe20000f44270 */
[----:B------:R-:W-:Y:S01]  /*1a7f0*/  FMUL.FTZ R76, R76, R14 ;  /* 0x0000000e4c4c7220 */ /* 0x000fe20000410000 */
[----:B------:R-:W-:Y:S01]  /*1a800*/  FMNMX.FTZ R154, R161, R154, !PT ;  /* 0x0000009aa19a7209 */ /* 0x000fe20007810000 */
[----:B------:R-:W0:Y:S01]  /*1a810*/  MUFU.EX2 R173, R173 ;  /* 0x000000ad00ad7308 */ /* 0x000e220000000800 */
[----:B------:R-:W-:Y:S01]  /*1a820*/  FSEL R166, R166, -INF , !P3 ;  /* 0xff800000a6a67808 */ /* 0x000fe20005800000 */
[----:B---3--:R-:W-:Y:S01]  /*1a830*/  FADD.FTZ R3, R170, R3 ;  /* 0x00000003aa037221 */ /* 0x008fe20000010000 */
[----:B------:R-:W-:Y:S01]  /*1a840*/  ISETP.GT.AND P3, PT, R181, 0x30, P1 ;  /* 0x00000030b500780c */ /* 0x000fe20000f64270 */
[-C--:B------:R-:W-:Y:S01]  /*1a850*/  FMUL.FTZ R77, R77, R14.reuse ;  /* 0x0000000e4d4d7220 */ /* 0x080fe20000410000 */
[----:B------:R-:W-:Y:S01]  /*1a860*/  ISETP.LT.OR P2, PT, R180, 0x2a, P2 ;  /* 0x0000002ab400780c */ /* 0x000fe20001741670 */
[----:B------:R-:W-:Y:S01]  /*1a870*/  FMUL.FTZ R80, R80, R14 ;  /* 0x0000000e50507220 */ /* 0x000fe20000410000 */
[----:B------:R-:W-:Y:S01]  /*1a880*/  FMNMX.FTZ R154, R164, R154, !PT ;  /* 0x0000009aa49a7209 */ /* 0x000fe20007810000 */
[----:B------:R-:W3:Y:S01]  /*1a890*/  MUFU.EX2 R176, R176 ;  /* 0x000000b000b07308 */ /* 0x000ee20000000800 */
[----:B------:R-:W-:Y:S01]  /*1a8a0*/  ISETP.LT.OR P3, PT, R180, 0x31, P3 ;  /* 0x00000031b400780c */ /* 0x000fe20001f61670 */
[----:B----4-:R-:W-:Y:S01]  /*1a8b0*/  FADD.FTZ R3, R171, R3 ;  /* 0x00000003ab037221 */ /* 0x010fe20000010000 */
[----:B------:R-:W-:Y:S01]  /*1a8c0*/  FSEL R167, R167, -INF , !P2 ;  /* 0xff800000a7a77808 */ /* 0x000fe20005000000 */
[-C--:B------:R-:W-:Y:S01]  /*1a8d0*/  FMUL.FTZ R81, R81, R14.reuse ;  /* 0x0000000e51517220 */ /* 0x080fe20000410000 */
[----:B------:R-:W-:Y:S01]  /*1a8e0*/  ISETP.GT.AND P2, PT, R181, 0x31, P1 ;  /* 0x00000031b500780c */ /* 0x000fe20000f44270 */
[----:B------:R-:W-:Y:S01]  /*1a8f0*/  FMUL.FTZ R84, R84, R14 ;  /* 0x0000000e54547220 */ /* 0x000fe20000410000 */
[----:B------:R-:W-:Y:S01]  /*1a900*/  FMNMX.FTZ R154, R166, R154, !PT ;  /* 0x0000009aa69a7209 */ /* 0x000fe20007810000 */
[----:B------:R-:W4:Y:S01]  /*1a910*/  MUFU.EX2 R178, R178 ;  /* 0x000000b200b27308 */ /* 0x000f220000000800 */
[----:B------:R-:W-:Y:S01]  /*1a920*/  FSEL R169, R169, -INF , !P3 ;  /* 0xff800000a9a97808 */ /* 0x000fe20005800000 */
[----:B0-----:R-:W-:Y:S01]  /*1a930*/  FADD.FTZ R3, R173, R3 ;  /* 0x00000003ad037221 */ /* 0x001fe20000010000 */
[----:B------:R-:W-:Y:S01]  /*1a940*/  ISETP.GT.AND P3, PT, R181, 0x38, P1 ;  /* 0x00000038b500780c */ /* 0x000fe20000f64270 */
[-C--:B------:R-:W-:Y:S01]  /*1a950*/  FMUL.FTZ R85, R85, R14.reuse ;  /* 0x0000000e55557220 */ /* 0x080fe20000410000 */
[----:B------:R-:W-:Y:S01]  /*1a960*/  ISETP.LT.OR P2, PT, R180, 0x32, P2 ;  /* 0x00000032b400780c */ /* 0x000fe20001741670 */
[----:B------:R-:W-:Y:S01]  /*1a970*/  FMUL.FTZ R88, R88, R14 ;  /* 0x0000000e58587220 */ /* 0x000fe20000410000 */
[----:B------:R-:W-:Y:S01]  /*1a980*/  FMNMX.FTZ R154, R167, R154, !PT ;  /* 0x0000009aa79a7209 */ /* 0x000fe20007810000 */
[-C--:B------:R-:W-:Y:S01]  /*1a990*/  FMUL.FTZ R89, R89, R14.reuse ;  /* 0x0000000e59597220 */ /* 0x080fe20000410000 */
[----:B------:R-:W-:Y:S01]  /*1a9a0*/  ISETP.GT.AND P1, PT, R181, 0x39, P1 ;  /* 0x00000039b500780c */ /* 0x000fe20000f24270 */
[----:B---3--:R-:W-:Y:S01]  /*1a9b0*/  FADD.FTZ R3, R176, R3 ;  /* 0x00000003b0037221 */ /* 0x008fe20000010000 */
[----:B------:R-:W-:Y:S01]  /*1a9c0*/  ISETP.LT.OR P3, PT, R180, 0x39, P3 ;  /* 0x00000039b400780c */ /* 0x000fe20001f61670 */
[-C--:B------:R-:W-:Y:S01]  /*1a9d0*/  FMUL.FTZ R92, R92, R14.reuse ;  /* 0x0000000e5c5c7220 */ /* 0x080fe20000410000 */
[----:B------:R-:W-:Y:S01]  /*1a9e0*/  FSEL R172, R172, -INF , !P2 ;  /* 0xff800000acac7808 */ /* 0x000fe20005000000 */
[----:B------:R-:W-:Y:S01]  /*1a9f0*/  FMUL.FTZ R93, R93, R14 ;  /* 0x0000000e5d5d7220 */ /* 0x000fe20000410000 */
[----:B------:R-:W-:Y:S01]  /*1aa00*/  FMNMX.FTZ R154, R169, R154, !PT ;  /* 0x0000009aa99a7209 */ /* 0x000fe20007810000 */
[-C--:B------:R-:W-:Y:S01]  /*1aa10*/  FMUL.FTZ R96, R96, R14.reuse ;  /* 0x0000000e60607220 */ /* 0x080fe20000410000 */
[----:B------:R-:W-:Y:S01]  /*1aa20*/  ISETP.LT.OR P1, PT, R180, 0x3a, P1 ;  /* 0x0000003ab400780c */ /* 0x000fe20000f21670 */
[----:B----4-:R-:W-:Y:S01]  /*1aa30*/  FADD.FTZ R3, R178, R3 ;  /* 0x00000003b2037221 */ /* 0x010fe20000010000 */
[----:B------:R-:W-:Y:S01]  /*1aa40*/  FSEL R174, R174, -INF , !P3 ;  /* 0xff800000aeae7808 */ /* 0x000fe20005800000 */
[----:B------:R-:W-:Y:S01]  /*1aa50*/  FMUL.FTZ R97, R97, R14 ;  /* 0x0000000e61617220 */ /* 0x000fe20000410000 */
[----:B------:R-:W-:Y:S01]  /*1aa60*/  FMNMX.FTZ R154, R172, R154, !PT ;  /* 0x0000009aac9a7209 */ /* 0x000fe20007810000 */
[-C--:B------:R-:W-:Y:S01]  /*1aa70*/  FMUL.FTZ R100, R100, R14.reuse ;  /* 0x0000000e64647220 */ /* 0x080fe20000410000 */
[----:B------:R-:W-:Y:S01]  /*1aa80*/  FSEL R175, R175, -INF , !P1 ;  /* 0xff800000afaf7808 */ /* 0x000fe20004800000 */
[----:B------:R-:W-:Y:S01]  /*1aa90*/  FMUL.FTZ R101, R101, R14 ;  /* 0x0000000e65657220 */ /* 0x000fe20000410000 */
[----:B------:R-:W-:Y:S01]  /*1aaa0*/  FMNMX.FTZ R154, R174, R154, !PT ;  /* 0x0000009aae9a7209 */ /* 0x000fe20007810000 */
[----:B------:R-:W-:Y:S01]  /*1aab0*/  FMUL.FTZ R104, R104, R14 ;  /* 0x0000000e68687220 */ /* 0x000fe20000410000 */
[----:B------:R-:W-:Y:S01]  /*1aac0*/  F2FP.SATFINITE.E4M3.F32.PACK_AB_MERGE_C R162, R163, R162, RZ ;  /* 0x000000a2a3a2723e */ /* 0x000fe200048070ff */
[----:B------:R-:W-:Y:S01]  /*1aad0*/  FMUL.FTZ R105, R105, R14 ;  /* 0x0000000e69697220 */ /* 0x000fe20000410000 */
[----:B------:R-:W-:Y:S01]  /*1aae0*/  FMNMX.FTZ R154, R175, R154, !PT ;  /* 0x0000009aaf9a7209 */ /* 0x000fe20007810000 */
[-C--:B------:R-:W-:Y:S01]  /*1aaf0*/  FMUL.FTZ R108, R108, R14.reuse ;  /* 0x0000000e6c6c7220 */ /* 0x080fe20000410000 */
[-C--:B------:R-:W-:Y:S01]  /*1ab00*/  FMUL.FTZ R109, R109, R14.reuse ;  /* 0x0000000e6d6d7220 */ /* 0x080fe20000410000 */
[-C--:B------:R-:W-:Y:S01]  /*1ab10*/  FMUL.FTZ R112, R112, R14.reuse ;  /* 0x0000000e70707220 */ /* 0x080fe20000410000 */
[-C--:B------:R-:W-:Y:S01]  /*1ab20*/  FMUL.FTZ R113, R113, R14.reuse ;  /* 0x0000000e71717220 */ /* 0x080fe20000410000 */
[----:B------:R-:W0:Y:S01]  /*1ab30*/  SHFL.BFLY PT, R156, R154, 0x2, 0x1f ;  /* 0x0c401f009a9c7f89 */ /* 0x000e2200000e0000 */
        /* <DEDUP_REMOVED lines=18> */
[----:B0-----:R-:W-:-:S02]  /*1ac60*/  FMNMX.FTZ R177, R154, R156, !PT ;  /* 0x0000009c9ab17209 */ /* 0x001fc40007810000 */
[----:B------:R0:W3:Y:S01]  /*1ac70*/  MUFU.EX2 R154, R7 ;  /* 0x00000007009a7308 */ /* 0x0000e20000000800 */
[----:B------:R-:W-:-:S04]  /*1ac80*/  F2FP.SATFINITE.E4M3.F32.PACK_AB_MERGE_C R156, R171, R170, RZ ;  /* 0x000000aaab9c723e */ /* 0x000fc800048070ff */
[----:B------:R-:W-:Y:S01]  /*1ac90*/  F2FP.SATFINITE.E4M3.F32.PACK_AB_MERGE_C R156, R168, R165, R156 ;  /* 0x000000a5a89c723e */ /* 0x000fe2000480709c */
[----:B0-----:R-:W0:Y:S01]  /*1aca0*/  SHFL.BFLY PT, R7, R177, 0x1, 0x1f ;  /* 0x0c201f00b1077f89 */ /* 0x001e2200000e0000 */
[----:B---3--:R-:W-:-:S01]  /*1acb0*/  FADD.FTZ R3, R154, R3 ;  /* 0x000000039a037221 */ /* 0x008fc20000010000 */
[----:B------:R-:W-:Y:S02]  /*1acc0*/  F2FP.SATFINITE.E4M3.F32.PACK_AB_MERGE_C R158, R154, R178, RZ ;  /* 0x000000b29a9e723e */ /* 0x000fe400048070ff */
[----:B------:R-:W-:Y:S01]  /*1acd0*/  F2FP.SATFINITE.E4M3.F32.PACK_AB_MERGE_C R154, R160, R157, R162 ;  /* 0x0000009da09a723e */ /* 0x000fe200048070a2 */
[----:B------:R-:W-:Y:S01]  /*1ace0*/  IMAD.U32 R160, RZ, RZ, UR38 ;  /* 0x00000026ffa07e24 */ /* 0x000fe2000f8e00ff */
[----:B------:R-:W-:Y:S02]  /*1acf0*/  F2FP.SATFINITE.E4M3.F32.PACK_AB_MERGE_C R158, R176, R173, R158 ;  /* 0x000000adb09e723e */ /* 0x000fe4000480709e */
[----:B0-----:R-:W-:-:S04]  /*1ad00*/  FMNMX.FTZ R7, R177, R7, !PT ;  /* 0x00000007b1077209 */ /* 0x001fc80007810000 */
[C---:B------:R-:W-:Y:S01]  /*1ad10*/  FSETP.NEU.FTZ.AND P1, PT, R7.reuse, -INF , PT ;  /* 0xff8000000700780b */ /* 0x040fe20003f3d000 */
[----:B------:R-:W-:-:S03]  /*1ad20*/  FFMA.FTZ R160, R7, R160, -8 ;  /* 0xc100000007a07423 */ /* 0x000fc600000100a0 */
[----:B------:R-:W-:Y:S02]  /*1ad30*/  FSEL R168, R7, RZ, P1 ;  /* 0x000000ff07a87208 */ /* 0x000fe40000800000 */
[----:B------:R-:W-:-:S03]  /*1ad40*/  FSEL R160, R160, RZ, P1 ;  /* 0x000000ffa0a07208 */ /* 0x000fc60000800000 */
[----:B------:R-:W-:Y:S02]  /*1ad50*/  FADD.FTZ R168, -R168, R9 ;  /* 0x00000009a8a87221 */ /* 0x000fe40000010100 */
[----:B------:R-:W-:-:S01]  /*1ad60*/  FFMA.FTZ R157, R12, UR38, -R160 ;  /* 0x000000260c9d7c23 */ /* 0x000fc200080108a0 */
[--C-:B------:R-:W-:Y:S01]  /*1ad70*/  FFMA.FTZ R12, R13, UR38, -R160.reuse ;  /* 0x000000260d0c7c23 */ /* 0x100fe200080108a0 */
[----:B------:R-:W-:Y:S01]  /*1ad80*/  FMUL.FTZ R168, R168, UR38 ;  /* 0x00000026a8a87c20 */ /* 0x000fe20008410000 */
        /* <DEDUP_REMOVED lines=12> */
[----:B------:R-:W-:-:S07]  /*1ae50*/  FFMA.FTZ R172, R172, UR38, -R160 ;  /* 0x00000026acac7c23 */ /* 0x000fce00080108a0 */
        /* <DEDUP_REMOVED lines=59> */
[--C-:B------:R-:W-:Y:S01]  /*1b210*/  FFMA.FTZ R155, R174, UR38, -R160.reuse ;  /* 0x00000026ae9b7c23 */ /* 0x100fe200080108a0 */
[----:B------:R-:W-:-:S01]  /*1b220*/  FFMA.FTZ R160, R175, UR38, -R160 ;  /* 0x00000026afa07c23 */ /* 0x000fc200080108a0 */
[----:B------:R-:W-:Y:S01]  /*1b230*/  F2FP.SATFINITE.E4M3.F32.PACK_AB_MERGE_C R9, R170, R9, RZ ;  /* 0x00000009aa09723e */ /* 0x000fe200048070ff */
        /* <DEDUP_REMOVED lines=31> */
[----:B------:R-:W-:-:S04]  /*1b430*/  FMUL.FTZ R151, R151, R168 ;  /* 0x000000a897977220 */ /* 0x000fc80000410000 */
[----:B------:R-:W4:Y:S01]  /*1b440*/  MUFU.EX2 R155, R155 ;  /* 0x0000009b009b7308 */ /* 0x000f220000000800 */
[----:B0-----:R-:W-:-:S07]  /*1b450*/  FADD.FTZ R161, R159, R174 ;  /* 0x000000ae9fa17221 */ /* 0x001fce0000010000 */
[----:B------:R-:W0:Y:S01]  /*1b460*/  MUFU.EX2 R160, R160 ;  /* 0x000000a000a07308 */ /* 0x000e220000000800 */
[----:B---3--:R-:W-:-:S01]  /*1b470*/  FADD.FTZ R162, R166, R161 ;  /* 0x000000a1a6a27221 */ /* 0x008fc20000010000 */
[----:B------:R-:W-:-:S03]  /*1b480*/  F2FP.SATFINITE.E4M3.F32.PACK_AB_MERGE_C R161, R153, R0, RZ ;  /* 0x0000000099a1723e */ /* 0x000fc600048070ff */
[----:B----4-:R-:W-:Y:S01]  /*1b490*/  FADD.FTZ R153, R155, R162 ;  /* 0x000000a29b997221 */ /* 0x010fe20000010000 */
[----:B0-----:R-:W-:-:S03]  /*1b4a0*/  F2FP.SATFINITE.E4M3.F32.PACK_AB_MERGE_C R162, R160, R155, RZ ;  /* 0x0000009ba0a2723e */ /* 0x001fc600048070ff */
[----:B------:R-:W-:Y:S01]  /*1b4b0*/  FADD.FTZ R0, R160, R153 ;  /* 0x00000099a0007221 */ /* 0x000fe20000010000 */
[----:B------:R-:W-:Y:S02]  /*1b4c0*/  F2FP.SATFINITE.E4M3.F32.PACK_AB_MERGE_C R153, R12, R157, R13 ;  /* 0x0000009d0c99723e */ /* 0x000fe4000480700d */
[----:B------:R-:W-:Y:S02]  /*1b4d0*/  F2FP.SATFINITE.E4M3.F32.PACK_AB_MERGE_C R155, R15, R20, R9 ;  /* 0x000000140f9b723e */ /* 0x000fe40004807009 */
[----:B------:R-:W-:Y:S02]  /*1b4e0*/  F2FP.SATFINITE.E4M3.F32.PACK_AB_MERGE_C R157, R164, R21, R161 ;  /* 0x00000015a49d723e */ /* 0x000fe400048070a1 */
[----:B------:R-:W-:Y:S01]  /*1b4f0*/  F2FP.SATFINITE.E4M3.F32.PACK_AB_MERGE_C R159, R166, R159, R162 ;  /* 0x0000009fa69f723e */ /* 0x000fe200048070a2 */
[----:B------:R-:W-:Y:S06]  /*1b500*/  @!P0 BRA `(.L_x_1929) ;  /* 0x0000000000048947 */ /* 0x000fec0003800000 */
[----:B------:R-:W-:Y:S01]  /*1b510*/  BPT.TRAP 0x1 ;  /* 0x000000040000795c */ /* 0x000fe20000300000 */
.L_x_1929:
[----:B------:R0:W3:Y:S01]  /*1b520*/  SYNCS.PHASECHK.TRANS64.TRYWAIT P1, [R11+URZ+0x28450], R10 ;  /* 0x0284500a0b0075a7 */ /* 0x0000e2000802017f */
[----:B------:R-:W-:Y:S05]  /*1b530*/  @!P0 BRA `(.L_x_1930) ;  /* 0x0000000000048947 */ /* 0x000fea0003800000 */
[----:B------:R-:W-:Y:S01]  /*1b540*/  BPT.TRAP 0x1 ;  /* 0x000000040000795c */ /* 0x000fe20000300000 */
.L_x_1930:
[----:B------:R-:W-:Y:S01]  /*1b550*/  BSSY B0, `(.L_x_1931) ;  /* 0x0000006000007945 */ /* 0x000fe20003800000 */
[----:B------:R-:W-:Y:S01]  /*1b560*/  LEA R8, R8, UR43, 0xa ;  /* 0x0000002b08087c11 */ /* 0x000fe2000f8e50ff */
[----:B------:R-:W-:Y:S02]  /*1b570*/  IMAD.MOV.U32 R9, RZ, RZ, -0x7fffffe0 ;  /* 0x80000020ff097424 */ /* 0x000fe400078e00ff */
[----:B---3--:R-:W-:Y:S05]  /*1b580*/  @P1 BRA `(.L_x_1932) ;  /* 0x0000000000081947 */ /* 0x008fea0003800000 */
[----:B------:R-:W3:Y:S02]  /*1b590*/  SYNCS.PHASECHK.TRANS64.TRYWAIT P1, [R11+URZ+0x28450], R10 ;  /* 0x0284500a0b0075a7 */ /* 0x000ee4000802017f */
[----:B---3--:R-:W-:Y:S05]  /*1b5a0*/  @!P1 BRA `(.L_x_1933) ;  /* 0x000000dc00b09947 */ /* 0x008fea0003800000 */
.L_x_1932:
[----:B------:R-:W-:Y:S05]  /*1b5b0*/  BSYNC B0 ;  /* 0x0000000000007941 */ /* 0x000fea0003800000 */
.L_x_1931:
        /* <DEDUP_REMOVED lines=20> */
.L_x_1934:
[----:B------:R-:W-:Y:S01]  /*1b700*/  ISETP.GT.AND P1, PT, R5, R208, PT ;  /* 0x000000d00500720c */ /* 0x000fe20003f24270 */
        /* <DEDUP_REMOVED lines=8> */
.L_x_1915:
[----:B------:R-:W-:Y:S05]  /*1b790*/  WARPSYNC.ALL ;  /* 0x0000000000007948 */ /* 0x000fea0003800000 */
[----:B------:R-:W-:Y:S01]  /*1b7a0*/  ULDC.64 UR4, c[0x0][0x9a0] ;  /* 0x0002680000047ab9 */ /* 0x000fe20000000a00 */
[----:B------:R2:W-:Y:S08]  /*1b7b0*/  BAR.ARV R4, 0x100 ;  /* 0x000400040000751d */ /* 0x0005f00000002000 */
[----:B------:R-:W-:Y:S06]  /*1b7c0*/  BAR.ARV 0x8, 0x180 ;  /* 0x0206000000007b1d */ /* 0x000fec0000002000 */
[----:B------:R-:W-:-:S04]  /*1b7d0*/  ISETP.NE.U32.AND P0, PT, RZ, UR4, PT ;  /* 0x00000004ff007c0c */ /* 0x000fc8000bf05070 */
[----:B------:R-:W-:-:S13]  /*1b7e0*/  ISETP.NE.AND.EX P0, PT, RZ, UR5, PT, P0 ;  /* 0x00000005ff007c0c */ /* 0x000fda000bf05300 */
[----:B-1----:R-:W1:Y:S01]  /*1b7f0*/  @P0 LDC.64 R10, c[0x0][0x9c8] ;  /* 0x00027200ff0a0b82 */ /* 0x002e620000000a00 */
[----:B------:R-:W-:Y:S02]  /*1b800*/  @P0 SHF.R.S32.HI R5, RZ, 0x1f, R23 ;  /* 0x0000001fff050819 */ /* 0x000fe40000011417 */
[----:B------:R-:W-:-:S05]  /*1b810*/  @P0 SHF.R.S32.HI R13, RZ, 0x1f, R22 ;  /* 0x0000001fff0d0819 */ /* 0x000fca0000011416 */
[----:B------:R-:W3:Y:S01]  /*1b820*/  @P0 LDC.64 R8, c[0x0][0x9d0] ;  /* 0x00027400ff080b82 */ /* 0x000ee20000000a00 */
[----:B-1----:R-:W-:-:S04]  /*1b830*/  @P0 IMAD R2, R5, R10, RZ ;  /* 0x0000000a05020224 */ /* 0x002fc800078e02ff */
[C---:B------:R-:W-:Y:S02]  /*1b840*/  @P0 IMAD R5, R23.reuse, R11, R2 ;  /* 0x0000000b17050224 */ /* 0x040fe400078e0202 */
[----:B------:R-:W-:-:S04]  /*1b850*/  @P0 IMAD.WIDE.U32 R10, R23, R10, RZ ;  /* 0x0000000a170a0225 */ /* 0x000fc800078e00ff */
[-C--:B---3--:R-:W-:Y:S02]  /*1b860*/  @P0 IMAD R2, R13, R8.reuse, RZ ;  /* 0x000000080d020224 */ /* 0x088fe400078e02ff */
[----:B------:R-:W-:Y:S02]  /*1b870*/  @P0 IMAD.IADD R11, R11, 0x1, R5 ;  /* 0x000000010b0b0824 */ /* 0x000fe400078e0205 */
[C---:B------:R-:W-:Y:S02]  /*1b880*/  @P0 IMAD R5, R22.reuse, R9, R2 ;  /* 0x0000000916050224 */ /* 0x040fe400078e0202 */
[----:B------:R-:W-:-:S04]  /*1b890*/  @P0 IMAD.WIDE.U32 R8, R22, R8, R10 ;  /* 0x0000000816080225 */ /* 0x000fc800078e000a */
[----:B------:R-:W-:Y:S01]  /*1b8a0*/  @P0 IMAD.IADD R9, R9, 0x1, R5 ;  /* 0x0000000109090824 */ /* 0x000fe200078e0205 */
[C---:B------:R-:W-:Y:S02]  /*1b8b0*/  @P0 LEA R10, P1, R8.reuse, UR4, 0x2 ;  /* 0x00000004080a0c11 */ /* 0x040fe4000f8210ff */
[----:B------:R-:W-:Y:S02]  /*1b8c0*/  MOV R5, 0x3f800000 ;  /* 0x3f80000000057802 */ /* 0x000fe40000000f00 */
[----:B------:R-:W-:-:S05]  /*1b8d0*/  @P0 LEA.HI.X R11, R8, UR5, R9, 0x2, P1 ;  /* 0x00000005080b0c11 */ /* 0x000fca00088f1409 */
[----:B------:R1:W3:Y:S01]  /*1b8e0*/  @P0 LDG.E R5, desc[UR36][R10.64] ;  /* 0x000000240a050981 */ /* 0x0002e2000c1e1900 */
[----:B--2---:R-:W-:Y:S02]  /*1b8f0*/  IMAD.MOV.U32 R4, RZ, RZ, RZ ;  /* 0x000000ffff047224 */ /* 0x004fe400078e00ff */
[----:B------:R-:W-:Y:S01]  /*1b900*/  VIADD R185, R185, 0x1 ;  /* 0x00000001b9b97836 */ /* 0x000fe20000000000 */
[----:B------:R-:W2:Y:S01]  /*1b910*/  SHFL.BFLY PT, R2, R3, 0x2, 0x1f ;  /* 0x0c401f0003027f89 */ /* 0x000ea200000e0000 */
[----:B------:R-:W-:Y:S02]  /*1b920*/  IMAD.U32 R15, RZ, RZ, UR38 ;  /* 0x00000026ff0f7e24 */ /* 0x000fe4000f8e00ff */
[----:B------:R-:W-:Y:S01]  /*1b930*/  VIADD R217, R217, 0x1 ;  /* 0x00000001d9d97836 */ /* 0x000fe20000000000 */
[----:B------:R-:W4:Y:S01]  /*1b940*/  SHFL.BFLY PT, R9, R0, 0x2, 0x1f ;  /* 0x0c401f0000097f89 */ /* 0x000f2200000e0000 */
[----:B------:R-:W-:Y:S01]  /*1b950*/  ISETP.NE.AND P3, PT, R185, 0x2, PT ;  /* 0x00000002b900780c */ /* 0x000fe20003f65270 */
[----:B-1----:R-:W-:-:S03]  /*1b960*/  IMAD.MOV.U32 R10, RZ, RZ, RZ ;  /* 0x000000ffff0a7224 */ /* 0x002fc600078e00ff */
[----:B------:R-:W-:Y:S01]  /*1b970*/  SEL R185, R185, RZ, P3 ;  /* 0x000000ffb9b97207 */ /* 0x000fe20001800000 */
[----:B--2---:R-:W-:Y:S01]  /*1b980*/  FADD.FTZ R2, R2, R3 ;  /* 0x0000000302027221 */ /* 0x004fe20000010000 */
[----:B----4-:R-:W-:Y:S01]  /*1b990*/  FADD.FTZ R8, R9, R0 ;  /* 0x0000000009087221 */ /* 0x010fe20000010000 */
[----:B------:R-:W-:-:S03]  /*1b9a0*/  IMAD.MOV.U32 R0, RZ, RZ, -0x800000 ;  /* 0xff800000ff007424 */ /* 0x000fc600078e00ff */
[----:B------:R-:W1:Y:S04]  /*1b9b0*/  SHFL.BFLY PT, R9, R2, 0x1, 0x1f ;  /* 0x0c201f0002097f89 */ /* 0x000e6800000e0000 */
[----:B------:R-:W0:Y:S01]  /*1b9c0*/  SHFL.BFLY PT, R13, R8, 0x1, 0x1f ;  /* 0x0c201f00080d7f89 */ /* 0x000e2200000e0000 */
[----:B-1----:R-:W-:Y:S01]  /*1b9d0*/  FADD.FTZ R9, R2, R9 ;  /* 0x0000000902097221 */ /* 0x002fe20000010000 */
[----:B------:R-:W-:-:S03]  /*1b9e0*/  MOV R2, 0xff800000 ;  /* 0xff80000000027802 */ /* 0x000fc60000000f00 */
[C---:B------:R-:W-:Y:S01]  /*1b9f0*/  FMUL.FTZ R14, R9.reuse, 0.00390625 ;  /* 0x3b800000090e7820 */ /* 0x040fe20000410000 */
[----:B------:R-:W-:Y:S01]  /*1ba00*/  FSETP.NE.FTZ.AND P0, PT, R9, RZ, PT ;  /* 0x000000ff0900720b */ /* 0x000fe20003f15000 */
[----:B0-----:R-:W-:Y:S01]  /*1ba10*/  FADD.FTZ R12, R8, R13 ;  /* 0x0000000d080c7221 */ /* 0x001fe20000010000 */
[----:B------:R-:W-:Y:S01]  /*1ba20*/  IMAD.U32 R8, RZ, RZ, UR38 ;  /* 0x00000026ff087e24 */ /* 0x000fe2000f8e00ff */
[----:B------:R-:W-:Y:S02]  /*1ba30*/  SEL R13, RZ, 0x1, P3 ;  /* 0x00000001ff0d7807 */ /* 0x000fe40001800000 */
[----:B------:R-:W-:Y:S01]  /*1ba40*/  FSETP.NE.FTZ.AND P1, PT, R14, RZ, PT ;  /* 0x000000ff0e00720b */ /* 0x000fe20003f35000 */
[----:B------:R-:W-:Y:S01]  /*1ba50*/  FMUL.FTZ R11, R12, 0.00390625 ;  /* 0x3b8000000c0b7820 */ /* 0x000fe20000410000 */
[----:B------:R-:W-:-:S04]  /*1ba60*/  LOP3.LUT R188, R188, R13, RZ, 0x3c, !PT ;  /* 0x0000000dbcbc7212 */ /* 0x000fc800078e3cff */
[----:B------:R-:W-:Y:S02]  /*1ba70*/  FSETP.NE.FTZ.AND P2, PT, R11, RZ, PT ;  /* 0x000000ff0b00720b */ /* 0x000fe40003f55000 */
[----:B------:R0:W-:Y:S01]  /*1ba80*/  @P0 MUFU.RCP R4, R9 ;  /* 0x0000000900040308 */ /* 0x0001e20000001000 */
[----:B------:R-:W-:-:S07]  /*1ba90*/  FSETP.NE.FTZ.AND P0, PT, R12, RZ, PT ;  /* 0x000000ff0c00720b */ /* 0x000fce0003f15000 */
[----:B------:R-:W1:Y:S01]  /*1baa0*/  @P1 MUFU.LG2 R3, R14 ;  /* 0x0000000e00031308 */ /* 0x000e620000000c00 */
[----:B0-----:R-:W-:Y:S02]  /*1bab0*/  @P1 FMUL.FTZ R9, R8, 0.69314718246459960938 ;  /* 0x3f31721808091820 */ /* 0x001fe40000410000 */
[----:B------:R-:W-:-:S05]  /*1bac0*/  @P2 FMUL.FTZ R15, R15, 0.69314718246459960938 ;  /* 0x3f3172180f0f2820 */ /* 0x000fca0000410000 */
[----:B------:R-:W-:Y:S01]  /*1bad0*/  @P0 MUFU.RCP R10, R12 ;  /* 0x0000000c000a0308 */ /* 0x000fe20000001000 */
[----:B------:R-:W-:-:S07]  /*1bae0*/  PLOP3.LUT P0, PT, PT, PT, PT, 0x8, 0x0 ;  /* 0x000000000000781c */ /* 0x000fce0003f0e170 */
[----:B------:R-:W0:Y:S01]  /*1baf0*/  @P2 MUFU.LG2 R11, R11 ;  /* 0x0000000b000b2308 */ /* 0x000e220000000c00 */
[----:B-1----:R-:W-:-:S04]  /*1bb00*/  @P1 FMUL.FTZ R8, R3, 0.69314718246459960938 ;  /* 0x3f31721803081820 */ /* 0x002fc80000410000 */
[----:B------:R-:W-:Y:S01]  /*1bb10*/  @P1 FFMA.FTZ R0, R9, R6, R8 ;  /* 0x0000000609001223 */ /* 0x000fe20000010008 */
[----:B0-----:R-:W-:-:S04]  /*1bb20*/  @P2 FMUL.FTZ R12, R11, 0.69314718246459960938 ;  /* 0x3f3172180b0c2820 */ /* 0x001fc80000410000 */
[----:B------:R-:W-:Y:S01]  /*1bb30*/  @P2 FFMA.FTZ R2, R15, R7, R12 ;  /* 0x000000070f022223 */ /* 0x000fe2000001000c */
[-C--:B---3--:R-:W-:Y:S01]  /*1bb40*/  FMUL.FTZ R3, R4, R5.reuse ;  /* 0x0000000504037220 */ /* 0x088fe20000410000 */
        /* <DEDUP_REMOVED lines=129> */
.L_x_1800:
[----:B------:R-:W-:Y:S05]  /*1c360*/  WARPSYNC.ALL ;  /* 0x0000000000007948 */ /* 0x000fea0003800000 */
[----:B------:R-:W0:Y:S08]  /*1c370*/  S2UR UR39, SR_CgaCtaId ;  /* 0x00000000002779c3 */ /* 0x000e300000008800 */
[----:B------:R-:W-:Y:S06]  /*1c380*/  BAR.SYNC.DEFER_BLOCKING 0x5, 0x180 ;  /* 0x0146000000007b1d */ /* 0x000fec0000010000 */
[----:B------:R-:W-:Y:S01]  /*1c390*/  UMOV UR4, 0x400 ;  /* 0x0000040000047882 */ /* 0x000fe20000000000 */
[----:B------:R-:W-:Y:S01]  /*1c3a0*/  BSSY B0, `(.L_x_1936) ;  /* 0x0000394000007945 */ /* 0x000fe20003800000 */
[----:B0-----:R-:W-:-:S06]  /*1c3b0*/  ULEA UR4, UR39, UR4, 0x18 ;  /* 0x0000000427047291 */ /* 0x001fcc000f8ec03f */
[----:B------:R-:W-:-:S05]  /*1c3c0*/  IMAD.U32 R184, RZ, RZ, UR4 ;  /* 0x00000004ffb87e24 */ /* 0x000fca000f8e00ff */
[----:B------:R0:W1:Y:S01]  /*1c3d0*/  LDS.128 R20, [R184+0x284d0] ;  /* 0x0284d000b8147984 */ /* 0x0000620000000c00 */
[----:B------:R-:W-:Y:S06]  /*1c3e0*/  BAR.ARV 0x4, 0x180 ;  /* 0x0106000000007b1d */ /* 0x000fec0000002000 */
[----:B------:R-:W-:Y:S05]  /*1c3f0*/  @P0 BRA `(.L_x_1937) ;  /* 0x0000002800e00947 */ /* 0x000fea0003800000 */
[----:B------:R-:W2:Y:S01]  /*1c400*/  LDL R140, [R1+0x18] ;  /* 0x00001800018c7983 */ /* 0x000ea20000100800 */
[----:B------:R-:W-:Y:S01]  /*1c410*/  F2FP.BF16.F32.PACK_AB R4, R4, R25 ;  /* 0x000000190404723e */ /* 0x000fe200000010ff */
[----:B------:R-:W-:Y:S01]  /*1c420*/  ULDC.64 UR4, c[0x4][0x128] ;  /* 0x01004a0000047ab9 */ /* 0x000fe20000000a00 */
[----:B------:R-:W-:Y:S01]  /*1c430*/  F2FP.BF16.F32.PACK_AB R25, R13, R56 ;  /* 0x000000380d19723e */ /* 0x000fe200000010ff */
[----:B------:R-:W3:Y:S01]  /*1c440*/  S2R R134, SR_TID.X ;  /* 0x0000000000867919 */ /* 0x000ee20000002100 */
[----:B------:R-:W4:Y:S01]  /*1c450*/  S2R R13, SR_SWINHI ;  /* 0x00000000000d7919 */ /* 0x000f220000002f00 */
[----:B-----5:R-:W-:Y:S02]  /*1c460*/  F2FP.BF16.F32.PACK_AB R39, R31, R116 ;  /* 0x000000741f27723e */ /* 0x020fe400000010ff */
        /* <DEDUP_REMOVED lines=13> */
[----:B---3--:R-:W-:Y:S01]  /*1c540*/  IMAD.SHL.U32 R3, R134, 0x4, RZ ;  /* 0x0000000486037824 */ /* 0x008fe200078e00ff */
[----:B------:R-:W-:-:S02]  /*1c550*/  MOV R76, R184 ;  /* 0x000000b8004c7202 */ /* 0x000fc40000000f00 */
[----:B----4-:R-:W-:Y:S02]  /*1c560*/  MOV R77, R13 ;  /* 0x0000000d004d7202 */ /* 0x010fe40000000f00 */
        /* <DEDUP_REMOVED lines=9> */
[----:B------:R-:W-:Y:S02]  /*1c600*/  LOP3.LUT R3, R3, 0xc, RZ, 0xc0, !PT ;  /* 0x0000000c03037812 */ /* 0x000fe400078ec0ff */
[----:B------:R-:W-:-:S02]  /*1c610*/  F2FP.BF16.F32.PACK_AB R54, R54, R51 ;  /* 0x000000333636723e */ /* 0x000fc400000010ff */
[----:B------:R-:W-:Y:S02]  /*1c620*/  F2FP.BF16.F32.PACK_AB R14, R14, R57 ;  /* 0x000000390e0e723e */ /* 0x000fe400000010ff */
[----:B------:R-:W-:Y:S02]  /*1c630*/  F2FP.BF16.F32.PACK_AB R62, R62, R59 ;  /* 0x0000003b3e3e723e */ /* 0x000fe400000010ff */
[----:B------:R-:W-:Y:S02]  /*1c640*/  F2FP.BF16.F32.PACK_AB R64, R45, R88 ;  /* 0x000000582d40723e */ /* 0x000fe400000010ff */
[----:B------:R-:W-:Y:S02]  /*1c650*/  F2FP.BF16.F32.PACK_AB R136, R93, R136 ;  /* 0x000000885d88723e */ /* 0x000fe400000010ff */
[----:B------:R-:W-:Y:S02]  /*1c660*/  IADD3 R26, P0, R3, UR4, RZ ;  /* 0x00000004031a7c10 */ /* 0x000fe4000ff1e0ff */
[----:B------:R-:W-:-:S02]  /*1c670*/  F2FP.BF16.F32.PACK_AB R47, R47, R50 ;  /* 0x000000322f2f723e */ /* 0x000fc400000010ff */
[----:B------:R-:W-:Y:S01]  /*1c680*/  F2FP.BF16.F32.PACK_AB R55, R55, R58 ;  /* 0x0000003a3737723e */ /* 0x000fe200000010ff */
[----:B------:R-:W-:Y:S01]  /*1c690*/  IMAD.X R27, RZ, RZ, UR5, P0 ;  /* 0x00000005ff1b7e24 */ /* 0x000fe200080e06ff */
[----:B------:R-:W-:Y:S02]  /*1c6a0*/  F2FP.BF16.F32.PACK_AB R129, R92, R129 ;  /* 0x000000815c81723e */ /* 0x000fe400000010ff */
[----:B-1----:R-:W-:Y:S02]  /*1c6b0*/  F2FP.BF16.F32.PACK_AB R20, R6, R33 ;  /* 0x000000210614723e */ /* 0x002fe400000010ff */
[----:B------:R-:W-:Y:S01]  /*1c6c0*/  LOP3.LUT P0, R6, R134, 0x3, RZ, 0xc0, !PT ;  /* 0x0000000386067812 */ /* 0x000fe2000780c0ff */
[----:B------:R1:W5:Y:S01]  /*1c6d0*/  LDG.E.CONSTANT R3, desc[UR36][R26.64] ;  /* 0x000000241a037981 */ /* 0x000362000c1e9900 */
[----:B------:R-:W-:Y:S01]  /*1c6e0*/  F2FP.BF16.F32.PACK_AB R8, R8, R41 ;  /* 0x000000290808723e */ /* 0x000fe200000010ff */
[----:B------:R-:W-:Y:S01]  /*1c6f0*/  UMOV UR4, 0xffffffff ;  /* 0xffffffff00047882 */ /* 0x000fe20000000000 */
[----:B------:R-:W-:-:S02]  /*1c700*/  F2FP.BF16.F32.PACK_AB R72, R29, R72 ;  /* 0x000000481d48723e */ /* 0x000fc400000010ff */
[----:B------:R-:W-:Y:S02]  /*1c710*/  ISETP.EQ.OR P0, PT, R6, 0x3, !P0 ;  /* 0x000000030600780c */ /* 0x000fe40004702670 */
[----:B------:R-:W-:Y:S02]  /*1c720*/  F2FP.BF16.F32.PACK_AB R35, R38, R35 ;  /* 0x000000232623723e */ /* 0x000fe400000010ff */
[----:B------:R-:W-:Y:S02]  /*1c730*/  F2FP.BF16.F32.PACK_AB R7, R7, R32 ;  /* 0x000000200707723e */ /* 0x000fe400000010ff */
[----:B------:R-:W-:Y:S02]  /*1c740*/  F2FP.BF16.F32.PACK_AB R9, R9, R40 ;  /* 0x000000280909723e */ /* 0x000fe400000010ff */
[----:B------:R-:W-:Y:S02]  /*1c750*/  F2FP.BF16.F32.PACK_AB R38, R28, R65 ;  /* 0x000000411c26723e */ /* 0x000fe400000010ff */
[----:B------:R-:W-:-:S02]  /*1c760*/  F2FP.BF16.F32.PACK_AB R73, R36, R73 ;  /* 0x000000492449723e */ /* 0x000fc400000010ff */
[----:B------:R-:W-:Y:S02]  /*1c770*/  SEL R13, R5, R4, P0 ;  /* 0x00000004050d7207 */ /* 0x000fe40000000000 */
[----:B------:R-:W-:Y:S02]  /*1c780*/  SEL R4, R4, R5, P0 ;  /* 0x0000000504047207 */ /* 0x000fe40000000000 */
        /* <DEDUP_REMOVED lines=72> */
[----:B------:R-:W-:Y:S02]  /*1cc10*/  LOP3.LUT R44, R44, R45, RZ, 0x3c, !PT ;  /* 0x0000002d2c2c7212 */ /* 0x000fe400078e3cff */
[----:B------:R-:W-:-:S02]  /*1cc20*/  IADD3.X R45, RZ, R53, RZ, P4, !PT ;  /* 0x00000035ff2d7210 */ /* 0x000fc400027fe4ff */
[C---:B-1----:R-:W-:Y:S02]  /*1cc30*/  IADD3 R27, P3, R52.reuse, 0x4020, RZ ;  /* 0x00004020341b7810 */ /* 0x042fe40007f7e0ff */
        /* <DEDUP_REMOVED lines=15> */
[----:B------:R-:W-:Y:S02]  /*1cd30*/  SHF.R.U64 R5, R5, 0x3, RZ ;  /* 0x0000000305057819 */ /* 0x000fe400000012ff */
        /* <DEDUP_REMOVED lines=26> */
[----:B------:R-:W-:Y:S01]  /*1cee0*/  MOV R101, R40 ;  /* 0x0000002800657202 */ /* 0x000fe20000000f00 */
[----:B------:R-:W-:Y:S06]  /*1cef0*/  BRA.DIV UR4, `(.L_x_1938) ;  /* 0x000000c604707947 */ /* 0x000fec000b800000 */
[----:B------:R-:W-:Y:S01]  /*1cf00*/  SEL R26, R7, R20, P0 ;  /* 0x00000014071a7207 */ /* 0x000fe20000000000 */
[----:B-----5:R-:W-:Y:S01]  /*1cf10*/  SHFL.IDX PT, R10, R13, R3, 0x1c1f ;  /* 0x001c1f030d0a7589 */ /* 0x020fe200000e0000 */
[----:B------:R-:W-:Y:S02]  /*1cf20*/  SEL R7, R20, R7, P0 ;  /* 0x0000000714077207 */ /* 0x000fe40000000000 */
[----:B------:R-:W-:Y:S02]  /*1cf30*/  SEL R28, R9, R8, P0 ;  /* 0x00000008091c7207 */ /* 0x000fe40000000000 */
[----:B------:R-:W-:Y:S01]  /*1cf40*/  SEL R8, R8, R9, P0 ;  /* 0x0000000908087207 */ /* 0x000fe20000000000 */
[----:B------:R-:W-:Y:S01]  /*1cf50*/  SHFL.IDX PT, R26, R26, R3, 0x1c1f ;  /* 0x001c1f031a1a7589 */ /* 0x000fe200000e0000 */
[----:B------:R-:W-:Y:S02]  /*1cf60*/  LOP3.LUT R20, R3, 0x2, RZ, 0x3c, !PT ;  /* 0x0000000203147812 */ /* 0x000fe400078e3cff */
[----:B------:R-:W-:Y:S01]  /*1cf70*/  SEL R32, R11, R12, P0 ;  /* 0x0000000c0b207207 */ /* 0x000fe20000000000 */
[----:B------:R-:W-:Y:S01]  /*1cf80*/  SHFL.IDX PT, R28, R28, R3, 0x1c1f ;  /* 0x001c1f031c1c7589 */ /* 0x000fe200000e0000 */
[----:B------:R-:W-:-:S02]  /*1cf90*/  SEL R9, R12, R11, P0 ;  /* 0x0000000b0c097207 */ /* 0x000fc40000000000 */
[----:B------:R-:W-:Y:S01]  /*1cfa0*/  SEL R36, R25, R14, P0 ;  /* 0x0000000e19247207 */ /* 0x000fe20000000000 */
[----:B------:R-:W1:Y:S01]  /*1cfb0*/  SHFL.IDX PT, R37, R4, R20, 0x1c1f ;  /* 0x001c1f1404257589 */ /* 0x000e6200000e0000 */
[----:B------:R-:W-:Y:S02]  /*1cfc0*/  SEL R40, R15, R38, P0 ;  /* 0x000000260f287207 */ /* 0x000fe40000000000 */
[----:B------:R-:W-:Y:S01]  /*1cfd0*/  SEL R27, R38, R15, P0 ;  /* 0x0000000f261b7207 */ /* 0x000fe20000000000 */
[----:B------:R-:W2:Y:S01]  /*1cfe0*/  SHFL.IDX PT, R7, R7, R20, 0x1c1f ;  /* 0x001c1f1407077589 */ /* 0x000ea200000e0000 */
        /* <DEDUP_REMOVED lines=17> */
[----:B------:R-:W3:Y:S01]  /*1d100*/  SHFL.IDX PT, R29, R29, R20, 0x1c1f ;  /* 0x001c1f141d1d7589 */ /* 0x000ee200000e0000 */
        /* <DEDUP_REMOVED lines=53> */
[----:B------:R2:W0:Y:S01]  /*1d460*/  SHFL.IDX PT, R99, R8, R20, 0x1c1f ;  /* 0x001c1f1408637589 */ /* 0x00042200000e0000 */
[----:B------:R-:W-:Y:S02]  /*1d470*/  SEL R111, R118, R111, P0 ;  /* 0x0000006f766f7207 */ /* 0x000fe40000000000 */
[----:B------:R-:W-:Y:S01]  /*1d480*/  SEL R133, R132, R133, P0 ;  /* 0x0000008584857207 */ /* 0x000fe20000000000 */
[----:B------:R-:W0:Y:S01]  /*1d490*/  SHFL.IDX PT, R46, R48, R3, 0x1c1f ;  /* 0x001c1f03302e7589 */ /* 0x000e2200000e0000 */
[----:B------:R-:W-:-:S02]  /*1d4a0*/  SEL R64, R34, R35, P0 ;  /* 0x0000002322407207 */ /* 0x000fc40000000000 */
[----:B------:R-:W-:Y:S01]  /*1d4b0*/  SEL R6, R135, R102, P0 ;  /* 0x0000006687067207 */ /* 0x000fe20000000000 */
[----:B------:R4:W-:Y:S01]  /*1d4c0*/  SHFL.IDX PT, R34, R40, R3, 0x1c1f ;  /* 0x001c1f0328227589 */ /* 0x0009e200000e0000 */
[----:B------:R-:W-:Y:S02]  /*1d4d0*/  SEL R5, R102, R135, P0 ;  /* 0x0000008766057207 */ /* 0x000fe40000000000 */
[----:B-1----:R-:W-:Y:S01]  /*1d4e0*/  SEL R4, R10, R37, P0 ;  /* 0x000000250a047207 */ /* 0x002fe20000000000 */
[----:B------:R1:W-:Y:S01]  /*1d4f0*/  SHFL.IDX PT, R65, R72, R3, 0x1c1f ;  /* 0x001c1f0348417589 */ /* 0x0003e200000e0000 */
[----:B--2---:R-:W-:Y:S02]  /*1d500*/  SEL R8, R26, R7, P0 ;  /* 0x000000071a087207 */ /* 0x004fe40000000000 */
[----:B---3--:R-:W-:Y:S01]  /*1d510*/  SEL R36, R38, R29, P0 ;  /* 0x0000001d26247207 */ /* 0x008fe20000000000 */
[----:B------:R-:W-:Y:S01]  /*1d520*/  SHFL.IDX PT, R35, R106, R3, 0x1c1f ;  /* 0x001c1f036a237589 */ /* 0x000fe200000e0000 */
[----:B------:R-:W-:-:S02]  /*1d530*/  SEL R38, R29, R38, P0 ;  /* 0x000000261d267207 */ /* 0x000fc40000000000 */
[----:B----4-:R-:W-:Y:S01]  /*1d540*/  SEL R40, R42, R31, P0 ;  /* 0x0000001f2a287207 */ /* 0x010fe20000000000 */
[----:B------:R-:W-:Y:S01]  /*1d550*/  SHFL.IDX PT, R51, R114, R3, 0x1c1f ;  /* 0x001c1f0372337589 */ /* 0x000fe200000e0000 */
[----:B------:R-:W-:Y:S02]  /*1d560*/  SEL R42, R31, R42, P0 ;  /* 0x0000002a1f2a7207 */ /* 0x000fe40000000000 */
[----:B------:R-:W-:Y:S01]  /*1d570*/  SEL R48, R50, R45, P0 ;  /* 0x0000002d32307207 */ /* 0x000fe20000000000 */
[----:B------:R-:W-:Y:S01]  /*1d580*/  SHFL.IDX PT, R55, R116, R3, 0x1c1f ;  /* 0x001c1f0374377589 */ /* 0x000fe200000e0000 */
[----:B0-----:R-:W-:Y:S02]  /*1d590*/  SEL R12, R28, R99, P0 ;  /* 0x000000631c0c7207 */ /* 0x001fe40000000000 */
        /* <DEDUP_REMOVED lines=9> */
[----:B-1----:R-:W-:Y:S01]  /*1d630*/  SEL R72, R74, R41, P0 ;  /* 0x000000294a487207 */ /* 0x002fe20000000000 */
[----:B------:R-:W-:Y:S01]  /*1d640*/  SHFL.IDX PT, R53, R53, R20, 0x1c1f ;  /* 0x001c1f1435357589 */ /* 0x000fe200000e0000 */
[----:B------:R-:W-:-:S02]  /*1d650*/  SEL R46, R33, R46, P0 ;  /* 0x0000002e212e7207 */ /* 0x000fc40000000000 */
[----:B------:R-:W-:Y:S01]  /*1d660*/  SEL R50, R45, R50, P0 ;  /* 0x000000322d327207 */ /* 0x000fe20000000000 */
[----:B------:R-:W0:Y:S01]  /*1d670*/  SHFL.IDX PT, R98, R83, R20, 0x1c1f ;  /* 0x001c1f1453627589 */ /* 0x000e2200000e0000 */
[----:B------:R-:W-:Y:S02]  /*1d680*/  SEL R54, R61, R54, P0 ;  /* 0x000000363d367207 */ /* 0x000fe40000000000 */
[----:B------:R-:W-:Y:S01]  /*1d690*/  SEL R70, R57, R70, P0 ;  /* 0x0000004639467207 */ /* 0x000fe20000000000 */
[----:B------:R-:W1:Y:S01]  /*1d6a0*/  SHFL.IDX PT, R102, R105, R20, 0x1c1f ;  /* 0x001c1f1469667589 */ /* 0x000e6200000e0000 */
[----:B------:R-:W-:-:S03]  /*1d6b0*/  SEL R74, R41, R74, P0 ;  /* 0x0000004a294a7207 */ /* 0x000fc60000000000 */
[----:B------:R-:W2:Y:S04]  /*1d6c0*/  SHFL.IDX PT, R104, R107, R20, 0x1c1f ;  /* 0x001c1f146b687589 */ /* 0x000ea800000e0000 */
[----:B------:R-:W-:Y:S04]  /*1d6d0*/  SHFL.IDX PT, R58, R58, R3, 0x1c1f ;  /* 0x001c1f033a3a7589 */ /* 0x000fe800000e0000 */
[----:B------:R-:W-:Y:S04]  /*1d6e0*/  SHFL.IDX PT, R62, R56, R3, 0x1c1f ;  /* 0x001c1f03383e7589 */ /* 0x000fe800000e0000 */
[----:B------:R-:W-:Y:S04]  /*1d6f0*/  SHFL.IDX PT, R66, R66, R3, 0x1c1f ;  /* 0x001c1f0342427589 */ /* 0x000fe800000e0000 */
[----:B------:R3:W-:Y:S01]  /*1d700*/  SHFL.IDX PT, R47, R24, R3, 0x1c1f ;  /* 0x001c1f03182f7589 */ /* 0x0007e200000e0000 */
[----:B0-----:R-:W-:-:S02]  /*1d710*/  SEL R13, R69, R98, P0 ;  /* 0x00000062450d7207 */ /* 0x001fc40000000000 */
[----:B------:R-:W-:Y:S01]  /*1d720*/  SEL R15, R98, R69, P0 ;  /* 0x00000045620f7207 */ /* 0x000fe20000000000 */
[----:B------:R-:W-:Y:S01]  /*1d730*/  SHFL.IDX PT, R71, R126, R3, 0x1c1f ;  /* 0x001c1f037e477589 */ /* 0x000fe200000e0000 */
[----:B-1----:R-:W-:-:S03]  /*1d740*/  SEL R25, R65, R102, P0 ;  /* 0x0000006641197207 */ /* 0x002fc60000000000 */
[----:B------:R-:W0:Y:S01]  /*1d750*/  SHFL.IDX PT, R81, R81, R20, 0x1c1f ;  /* 0x001c1f1451517589 */ /* 0x000e2200000e0000 */
[----:B--2---:R-:W-:Y:S02]  /*1d760*/  SEL R29, R49, R104, P0 ;  /* 0x00000068311d7207 */ /* 0x004fe40000000000 */
[----:B---3--:R-:W-:Y:S01]  /*1d770*/  SEL R24, R32, R9, P0 ;  /* 0x0000000920187207 */ /* 0x008fe20000000000 */
[----:B------:R-:W1:Y:S01]  /*1d780*/  SHFL.IDX PT, R85, R85, R20, 0x1c1f ;  /* 0x001c1f1455557589 */ /* 0x000e6200000e0000 */
[----:B------:R-:W-:-:S03]  /*1d790*/  SEL R31, R104, R49, P0 ;  /* 0x00000031681f7207 */ /* 0x000fc60000000000 */
[----:B------:R-:W-:Y:S04]  /*1d7a0*/  SHFL.IDX PT, R79, R79, R20, 0x1c1f ;  /* 0x001c1f144f4f7589 */ /* 0x000fe800000e0000 */
[----:B------:R-:W2:Y:S04]  /*1d7b0*/  SHFL.IDX PT, R106, R109, R20, 0x1c1f ;  /* 0x001c1f146d6a7589 */ /* 0x000ea800000e0000 */
[----:B------:R-:W-:Y:S04]  /*1d7c0*/  SHFL.IDX PT, R108, R113, R20, 0x1c1f ;  /* 0x001c1f14716c7589 */ /* 0x000fe800000e0000 */
[----:B------:R-:W3:Y:S04]  /*1d7d0*/  SHFL.IDX PT, R110, R115, R20, 0x1c1f ;  /* 0x001c1f14736e7589 */ /* 0x000ee800000e0000 */
[----:B------:R-:W4:Y:S01]  /*1d7e0*/  SHFL.IDX PT, R112, R117, R20, 0x1c1f ;  /* 0x001c1f1475707589 */ /* 0x000f2200000e0000 */
[----:B0-----:R-:W-:-:S02]  /*1d7f0*/  SEL R56, R58, R81, P0 ;  /* 0x000000513a387207 */ /* 0x001fc40000000000 */
[----:B------:R-:W-:Y:S01]  /*1d800*/  SEL R58, R81, R58, P0 ;  /* 0x0000003a513a7207 */ /* 0x000fe20000000000 */
[----:B------:R-:W0:Y:S01]  /*1d810*/  SHFL.IDX PT, R114, R121, R20, 0x1c1f ;  /* 0x001c1f1479727589 */ /* 0x000e2200000e0000 */
[----:B-1----:R-:W-:Y:S02]  /*1d820*/  SEL R60, R62, R85, P0 ;  /* 0x000000553e3c7207 */ /* 0x002fe40000000000 */
[----:B------:R-:W-:Y:S01]  /*1d830*/  SEL R62, R85, R62, P0 ;  /* 0x0000003e553e7207 */ /* 0x000fe20000000000 */
[----:B------:R-:W-:Y:S04]  /*1d840*/  SHFL.IDX PT, R116, R103, R20, 0x1c1f ;  /* 0x001c1f1467747589 */ /* 0x000fe800000e0000 */
[----:B------:R-:W1:Y:S01]  /*1d850*/  SHFL.IDX PT, R118, R111, R20, 0x1c1f ;  /* 0x001c1f146f767589 */ /* 0x000e6200000e0000 */
[----:B--2---:R-:W-:-:S02]  /*1d860*/  SEL R33, R35, R106, P0 ;  /* 0x0000006a23217207 */ /* 0x004fc40000000000 */
[----:B------:R-:W-:Y:S01]  /*1d870*/  SEL R35, R106, R35, P0 ;  /* 0x000000236a237207 */ /* 0x000fe20000000000 */
[----:B------:R-:W2:Y:S04]  /*1d880*/  SHFL.IDX PT, R120, R119, R20, 0x1c1f ;  /* 0x001c1f1477787589 */ /* 0x000ea800000e0000 */
[----:B------:R-:W2:Y:S01]  /*1d890*/  SHFL.IDX PT, R122, R127, R20, 0x1c1f ;  /* 0x001c1f147f7a7589 */ /* 0x000ea200000e0000 */
[----:B---3--:R-:W-:Y:S02]  /*1d8a0*/  SEL R41, R43, R110, P0 ;  /* 0x0000006e2b297207 */ /* 0x008fe40000000000 */
[----:B------:R-:W-:Y:S01]  /*1d8b0*/  SEL R43, R110, R43, P0 ;  /* 0x0000002b6e2b7207 */ /* 0x000fe20000000000 */
[----:B------:R-:W3:Y:S01]  /*1d8c0*/  SHFL.IDX PT, R124, R133, R20, 0x1c1f ;  /* 0x001c1f14857c7589 */ /* 0x000ee200000e0000 */
[----:B----4-:R-:W-:-:S02]  /*1d8d0*/  SEL R45, R47, R112, P0 ;  /* 0x000000702f2d7207 */ /* 0x010fc40000000000 */
[----:B------:R-:W-:Y:S01]  /*1d8e0*/  SEL R47, R112, R47, P0 ;  /* 0x0000002f702f7207 */ /* 0x000fe20000000000 */
[----:B------:R4:W-:Y:S01]  /*1d8f0*/  SHFL.IDX PT, R78, R64, R3, 0x1c1f ;  /* 0x001c1f03404e7589 */ /* 0x0009e200000e0000 */
[----:B0-----:R-:W-:Y:S02]  /*1d900*/  SEL R49, R51, R114, P0 ;  /* 0x0000007233317207 */ /* 0x001fe40000000000 */
[----:B------:R-:W-:Y:S01]  /*1d910*/  SEL R51, R114, R51, P0 ;  /* 0x0000003372337207 */ /* 0x000fe20000000000 */
[----:B------:R-:W0:Y:S04]  /*1d920*/  SHFL.IDX PT, R73, R73, R20, 0x1c1f ;  /* 0x001c1f1449497589 */ /* 0x000e2800000e0000 */
[----:B------:R3:W0:Y:S01]  /*1d930*/  SHFL.IDX PT, R75, R6, R3, 0x1c1f ;  /* 0x001c1f03064b7589 */ /* 0x00062200000e0000 */
[----:B-1----:R-:W-:-:S02]  /*1d940*/  SEL R57, R59, R118, P0 ;  /* 0x000000763b397207 */ /* 0x002fc40000000000 */
[----:B----4-:R-:W-:Y:S01]  /*1d950*/  SEL R64, R66, R79, P0 ;  /* 0x0000004f42407207 */ /* 0x010fe20000000000 */
[----:B------:R1:W4:Y:S01]  /*1d960*/  SHFL.IDX PT, R126, R5, R20, 0x1c1f ;  /* 0x001c1f14057e7589 */ /* 0x00032200000e0000 */
[----:B--2---:R-:W-:Y:S02]  /*1d970*/  SEL R61, R63, R120, P0 ;  /* 0x000000783f3d7207 */ /* 0x004fe40000000000 */
[----:B------:R-:W-:Y:S02]  /*1d980*/  SEL R66, R79, R66, P0 ;  /* 0x000000424f427207 */ /* 0x000fe40000000000 */
[----:B------:R-:W-:Y:S02]  /*1d990*/  SEL R59, R118, R59, P0 ;  /* 0x0000003b763b7207 */ /* 0x000fe40000000000 */
[----:B---3--:R-:W-:Y:S02]  /*1d9a0*/  SEL R6, R37, R10, P0 ;  /* 0x0000000a25067207 */ /* 0x008fe40000000000 */
[----:B------:R-:W-:Y:S01]  /*1d9b0*/  SEL R10, R7, R26, P0 ;  /* 0x0000001a070a7207 */ /* 0x000fe20000000000 */
[----:B-1----:R-:W-:Y:S01]  /*1d9c0*/  IMAD.MOV.U32 R20, RZ, RZ, RZ ;  /* 0x000000ffff147224 */ /* 0x002fe200078e00ff */
        /* <DEDUP_REMOVED lines=10> */
[----:B0-----:R-:W-:Y:S02]  /*1da70*/  SEL R9, R78, R73, P0 ;  /* 0x000000494e097207 */ /* 0x001fe40000000000 */
[----:B------:R-:W-:Y:S02]  /*1da80*/  SEL R11, R73, R78, P0 ;  /* 0x0000004e490b7207 */ /* 0x000fe40000000000 */
[----:B------:R-:W-:-:S02]  /*1da90*/  SEL R39, R108, R39, P0 ;  /* 0x000000276c277207 */ /* 0x000fc40000000000 */
[----:B------:R-:W-:Y:S02]  /*1daa0*/  SEL R55, R116, R55, P0 ;  /* 0x0000003774377207 */ /* 0x000fe40000000000 */
[----:B------:R-:W-:Y:S02]  /*1dab0*/  SEL R63, R120, R63, P0 ;  /* 0x0000003f783f7207 */ /* 0x000fe40000000000 */
[----:B------:R-:W-:Y:S02]  /*1dac0*/  SEL R67, R122, R67, P0 ;  /* 0x000000437a437207 */ /* 0x000fe40000000000 */
[----:B----4-:R-:W-:-:S07]  /*1dad0*/  SEL R71, R124, R71, P0 ;  /* 0x000000477c477207 */ /* 0x010fce0000000000 */
.L_x_2256:
[----:B------:R-:W-:Y:S05]  /*1dae0*/  WARPSYNC.ALL ;  /* 0x0000000000007948 */ /* 0x000fea0003800000 */
[----:B------:R-:W-:Y:S01]  /*1daf0*/  BAR.SYNC.DEFER_BLOCKING 0x1, 0x100 ;  /* 0x0044000000007b1d */ /* 0x000fe20000010000 */
[----:B------:R-:W-:Y:S02]  /*1db00*/  SEL R73, R75, R126, P0 ;  /* 0x0000007e4b497207 */ /* 0x000fe40000000000 */
[----:B------:R-:W-:-:S03]  /*1db10*/  SEL R75, R126, R75, P0 ;  /* 0x0000004b7e4b7207 */ /* 0x000fc60000000000 */
[----:B------:R-:W-:Y:S02]  /*1db20*/  ULDC.64 UR4, c[0x0][0xc00] ;  /* 0x0003000000047ab9 */ /* 0x000fe40000000a00 */
[----:B------:R-:W0:Y:S01]  /*1db30*/  LDC.64 R78, c[0x0][0xc00] ;  /* 0x00030000ff4e7b82 */ /* 0x000e220000000a00 */
[----:B------:R-:W-:-:S04]  /*1db40*/  ISETP.NE.U32.AND P2, PT, RZ, UR4, PT ;  /* 0x00000004ff007c0c */ /* 0x000fc8000bf45070 */
[----:B------:R-:W-:Y:S01]  /*1db50*/  ISETP.NE.AND.EX P2, PT, RZ, UR5, PT, P2 ;  /* 0x00000005ff007c0c */ /* 0x000fe2000bf45320 */
[----:B------:R-:W-:Y:S02]  /*1db60*/  ULDC.64 UR4, c[0x0][0xc08] ;  /* 0x0003020000047ab9 */ /* 0x000fe40000000a00 */
[----:B------:R-:W-:Y:S01]  /*1db70*/  ISETP.NE.U32.AND P0, PT, RZ, UR4, PT ;  /* 0x00000004ff007c0c */ /* 0x000fe2000bf05070 */
[----:B------:R-:W1:Y:S03]  /*1db80*/  LDC R80, c[0x0][0xbe8] ;  /* 0x0002fa00ff507b82 */ /* 0x000e660000000800 */
[----:B------:R-:W-:Y:S01]  /*1db90*/  ISETP.NE.AND.EX P0, PT, RZ, UR5, PT, P0 ;  /* 0x00000005ff007c0c */ /* 0x000fe2000bf05300 */
[----:B------:R2:W-:Y:S04]  /*1dba0*/  STSM.16.M88.4 [R90], R4 ;  /* 0x000000045a007844 */ /* 0x0005e80000000200 */
[----:B------:R-:W-:Y:S01]  /*1dbb0*/  STSM.16.M88.4 [R101], R8 ;  /* 0x0000000865007844 */ /* 0x000fe20000000200 */
[----:B0-----:R-:W-:-:S03]  /*1dbc0*/  IMAD.WIDE R78, R216, 0x4, R78 ;  /* 0x00000004d84e7825 */ /* 0x001fc600078e024e */
[----:B------:R0:W-:Y:S04]  /*1dbd0*/  STSM.16.M88.4 [R100], R12 ;  /* 0x0000000c64007844 */ /* 0x0001e80000000200 */
[----:B------:R3:W-:Y:S04]  /*1dbe0*/  STSM.16.M88.4 [R97], R24 ;  /* 0x0000001861007844 */ /* 0x0007e80000000200 */
[----:B------:R3:W-:Y:S01]  /*1dbf0*/  STSM.16.M88.4 [R96], R28 ;  /* 0x0000001c60007844 */ /* 0x0007e20000000200 */
[----:B--2---:R-:W2:Y:S03]  /*1dc00*/  @P0 LDC.64 R4, c[0x0][0xc08] ;  /* 0x00030200ff040b82 */ /* 0x004ea60000000a00 */
[----:B------:R3:W-:Y:S04]  /*1dc10*/  STSM.16.M88.4 [R95], R32 ;  /* 0x000000205f007844 */ /* 0x0007e80000000200 */
        /* <DEDUP_REMOVED lines=9> */
[----:B------:R3:W-:Y:S01]  /*1dcb0*/  STSM.16.M88.4 [R87], R72 ;  /* 0x0000004857007844 */ /* 0x0007e20000000200 */
[----:B------:R-:W-:Y:S01]  /*1dcc0*/  BAR.SYNC.DEFER_BLOCKING 0x1, 0x100 ;  /* 0x0044000000007b1d */ /* 0x000fe20000010000 */
[----:B--2---:R-:W-:-:S05]  /*1dcd0*/  @P0 IMAD.WIDE R4, R216, 0x4, R4 ;  /* 0x00000004d8040825 */ /* 0x004fca00078e0204 */
[----:B------:R-:W-:Y:S02]  /*1dce0*/  ULDC UR4, c[0x0][0xa88] ;  /* 0x0002a20000047ab9 */ /* 0x000fe40000000800 */
[----:B------:R-:W-:Y:S01]  /*1dcf0*/  MOV R3, UR4 ;  /* 0x0000000400037c02 */ /* 0x000fe20008000f00 */
[----:B------:R3:W5:Y:S01]  /*1dd00*/  @P2 LDG.E R20, desc[UR36][R78.64] ;  /* 0x000000244e142981 */ /* 0x000762000c1e1900 */
[----:B-1----:R-:W-:Y:S01]  /*1dd10*/  ISETP.NE.AND P1, PT, R80, 0x1, PT ;  /* 0x000000015000780c */ /* 0x002fe20003f25270 */
[----:B0-----:R-:W-:-:S03]  /*1dd20*/  IMAD.IADD R15, R203, 0x1, R202 ;  /* 0x00000001cb0f7824 */ /* 0x001fc600078e02ca */
[----:B------:R3:W5:Y:S09]  /*1dd30*/  @P0 LDG.E R3, desc[UR36][R4.64] ;  /* 0x0000002404030981 */ /* 0x000772000c1e1900 */
[----:B------:R-:W0:Y:S08]  /*1dd40*/  @P1 LDC R6, c[0x0][0xbec] ;  /* 0x0002fb00ff061b82 */ /* 0x000e300000000800 */
[----:B------:R-:W1:Y:S01]  /*1dd50*/  @P1 LDC R9, c[0x0][0xbf0] ;  /* 0x0002fc00ff091b82 */ /* 0x000e620000000800 */
[----:B---3--:R-:W-:Y:S05]  /*1dd60*/  @P0 BRA `(.L_x_1939) ;  /* 0x0000000000100947 */ /* 0x008fea0003800000 */
[----:B------:R-:W-:Y:S05]  /*1dd70*/  @!P2 BRA `(.L_x_1939) ;  /* 0x00000000000ca947 */ /* 0x000fea0003800000 */
[----:B------:R-:W2:Y:S04]  /*1dd80*/  LDG.E R4, desc[UR36][R78.64] ;  /* 0x000000244e047981 */ /* 0x000ea8000c1e1900 */
[----:B-----5:R-:W2:Y:S02]  /*1dd90*/  LDG.E R3, desc[UR36][R78.64+0x4] ;  /* 0x000004244e037981 */ /* 0x020ea4000c1e1900 */
[----:B--2---:R-:W-:-:S07]  /*1dda0*/  IMAD.IADD R3, R3, 0x1, -R4 ;  /* 0x0000000103037824 */ /* 0x004fce00078e0a04 */
.L_x_1939:
[----:B------:R-:W2:Y:S01]  /*1ddb0*/  LDL R14, [R1+0x14] ;  /* 0x00001400010e7983 */ /* 0x000ea20000100800 */
[----:B------:R-:W-:Y:S01]  /*1ddc0*/  SHF.R.S32.HI R82, RZ, 0x1f, R215 ;  /* 0x0000001fff527819 */ /* 0x000fe200000114d7 */
[----:B0-----:R-:W-:Y:S01]  /*1ddd0*/  @P1 IMAD.HI.U32 R4, R15, R6, RZ ;  /* 0x000000060f041227 */ /* 0x001fe200078e00ff */
[----:B------:R-:W-:Y:S01]  /*1dde0*/  ULDC.64 UR4, c[0x0][0xb90] ;  /* 0x0002e40000047ab9 */ /* 0x000fe20000000a00 */
[--C-:B-----5:R-:W-:Y:S01]  /*1ddf0*/  SHF.R.S32.HI R79, RZ, 0x1f, R20.reuse ;  /* 0x0000001fff4f7819 */ /* 0x120fe20000011414 */
[----:B------:R-:W0:Y:S01]  /*1de00*/  @P1 LDC R83, c[0x0][0xbec] ;  /* 0x0002fb00ff531b82 */ /* 0x000e220000000800 */
[----:B------:R-:W-:Y:S01]  /*1de10*/  IMAD R6, R82, UR4, RZ ;  /* 0x0000000452067c24 */ /* 0x000fe2000f8e02ff */
[----:B------:R-:W-:Y:S01]  /*1de20*/  SEL R81, R216, RZ, !P2 ;  /* 0x000000ffd8517207 */ /* 0x000fe20005000000 */
[----:B------:R-:W-:Y:S02]  /*1de30*/  IMAD.MOV.U32 R78, RZ, RZ, R20 ;  /* 0x000000ffff4e7224 */ /* 0x000fe400078e0014 */
[----:B------:R-:W-:Y:S01]  /*1de40*/  IMAD.MOV.U32 R7, RZ, RZ, R15 ;  /* 0x000000ffff077224 */ /* 0x000fe200078e000f */
[----:B-1----:R-:W-:Y:S01]  /*1de50*/  @P1 SHF.R.U32.HI R7, RZ, R9, R4 ;  /* 0x00000009ff071219 */ /* 0x002fe20000011604 */
[C---:B------:R-:W-:Y:S01]  /*1de60*/  IMAD.WIDE.U32 R4, R215.reuse, UR4, R78 ;  /* 0x00000004d7047c25 */ /* 0x040fe2000f8e004e */
[----:B------:R-:W-:Y:S01]  /*1de70*/  SHF.R.S32.HI R78, RZ, 0x1f, R216 ;  /* 0x0000001fff4e7819 */ /* 0x000fe200000114d8 */
[----:B------:R-:W1:Y:S02]  /*1de80*/  @P1 LDC R85, c[0x0][0xbf0] ;  /* 0x0002fc00ff551b82 */ /* 0x000e640000000800 */
[----:B------:R-:W-:Y:S01]  /*1de90*/  IMAD R9, R215, UR5, R6 ;  /* 0x00000005d7097c24 */ /* 0x000fe2000f8e0206 */
[----:B------:R-:W-:Y:S01]  /*1dea0*/  SEL R78, R78, RZ, !P2 ;  /* 0x000000ff4e4e7207 */ /* 0x000fe20005000000 */
[----:B------:R-:W-:Y:S01]  /*1deb0*/  IMAD.MOV R13, RZ, RZ, -R7 ;  /* 0x000000ffff0d7224 */ /* 0x000fe200078e0a07 */
[----:B------:R-:W-:Y:S01]  /*1dec0*/  ULDC.64 UR4, c[0x0][0xb98] ;  /* 0x0002e60000047ab9 */ /* 0x000fe20000000a00 */
[----:B------:R-:W-:Y:S01]  /*1ded0*/  IMAD R11, R189, 0x40, R18 ;  /* 0x00000040bd0b7824 */ /* 0x000fe200078e0212 */
[----:B------:R-:W-:Y:S01]  /*1dee0*/  IADD3 R5, R5, R9, RZ ;  /* 0x0000000905057210 */ /* 0x000fe20007ffe0ff */
[----:B------:R-:W-:-:S02]  /*1def0*/  IMAD R9, R80, R13, R15 ;  /* 0x0000000d50097224 */ /* 0x000fc400078e020f */
[----:B------:R-:W-:Y:S02]  /*1df00*/  IMAD R6, R78, UR4, RZ ;  /* 0x000000044e067c24 */ /* 0x000fe4000f8e02ff */
[----:B------:R-:W-:-:S04]  /*1df10*/  IMAD.WIDE.U32 R4, R81, UR4, R4 ;  /* 0x0000000451047c25 */ /* 0x000fc8000f8e0004 */
[----:B------:R-:W-:Y:S01]  /*1df20*/  IMAD.WIDE R76, R11, 0x2, R76 ;  /* 0x000000020b4c7825 */ /* 0x000fe200078e024c */
[----:B------:R-:W-:Y:S02]  /*1df30*/  SHF.R.S32.HI R11, RZ, 0x1f, R7 ;  /* 0x0000001fff0b7819 */ /* 0x000fe40000011407 */
[----:B------:R-:W-:Y:S01]  /*1df40*/  IADD3 R4, P0, R7, R4, RZ ;  /* 0x0000000407047210 */ /* 0x000fe20007f1e0ff */
[----:B------:R-:W-:Y:S01]  /*1df50*/  IMAD R8, R81, UR5, R6 ;  /* 0x0000000551087c24 */ /* 0x000fe2000f8e0206 */
[----:B------:R-:W-:Y:S01]  /*1df60*/  SHF.R.S32.HI R6, RZ, 0x1f, R9 ;  /* 0x0000001fff067819 */ /* 0x000fe20000011409 */
[----:B------:R-:W-:Y:S01]  /*1df70*/  ULDC.64 UR4, c[0x0][0xb88] ;  /* 0x0002e20000047ab9 */ /* 0x000fe20000000a00 */
[----:B------:R-:W-:Y:S01]  /*1df80*/  IADD3 R13, P3, R76, 0x2000, RZ ;  /* 0x000020004c0d7810 */ /* 0x000fe20007f7e0ff */
[----:B------:R-:W-:Y:S01]  /*1df90*/  IMAD R3, R3, R80, RZ ;  /* 0x0000005003037224 */ /* 0x000fe200078e02ff */
[----:B------:R-:W-:Y:S01]  /*1dfa0*/  IADD3.X R5, R11, R5, R8, P0, !PT ;  /* 0x000000050b057210 */ /* 0x000fe200007fe408 */
[----:B------:R-:W-:Y:S01]  /*1dfb0*/  IMAD R6, R6, UR4, RZ ;  /* 0x0000000406067c24 */ /* 0x000fe2000f8e02ff */
[----:B------:R-:W-:-:S02]  /*1dfc0*/  IADD3 R7, P2, R76, 0x1000, RZ ;  /* 0x000010004c077810 */ /* 0x000fc40007f5e0ff */
[----:B------:R-:W-:Y:S01]  /*1dfd0*/  LOP3.LUT R12, R13, 0x380, RZ, 0xc0, !PT ;  /* 0x000003800d0c7812 */ /* 0x000fe200078ec0ff */
[C---:B------:R-:W-:Y:S01]  /*1dfe0*/  IMAD R11, R9.reuse, UR5, R6 ;  /* 0x00000005090b7c24 */ /* 0x040fe2000f8e0206 */
[----:B------:R-:W-:Y:S01]  /*1dff0*/  IADD3 R25, P5, R76, 0x3000, RZ ;  /* 0x000030004c197810 */ /* 0x000fe20007fbe0ff */
[----:B------:R-:W-:Y:S01]  /*1e000*/  IMAD.WIDE.U32 R4, R9, UR4, R4 ;  /* 0x0000000409047c25 */ /* 0x000fe2000f8e0004 */
[----:B------:R-:W-:Y:S01]  /*1e010*/  ULDC.64 UR4, c[0x0][0xb50] ;  /* 0x0002d40000047ab9 */ /* 0x000fe20000000a00 */
[----:B------:R-:W-:Y:S02]  /*1e020*/  SHF.R.U64 R12, R12, 0x3, RZ ;  /* 0x000000030c0c7819 */ /* 0x000fe400000012ff */
[----:B------:R-:W-:Y:S01]  /*1e030*/  IMAD.IADD R5, R5, 0x1, R11 ;  /* 0x0000000105057824 */ /* 0x000fe200078e020b */
[----:B------:R-:W-:Y:S01]  /*1e040*/  LEA R6, P0, R4, UR4, 0x2 ;  /* 0x0000000404067c11 */ /* 0x000fe2000f8010ff */
[----:B------:R-:W-:Y:S01]  /*1e050*/  IMAD.X R9, RZ, RZ, R77, P2 ;  /* 0x000000ffff097224 */ /* 0x000fe200010e064d */
[----:B------:R-:W-:-:S02]  /*1e060*/  IADD3 R37, P2, R76, 0x6000, RZ ;  /* 0x000060004c257810 */ /* 0x000fc40007f5e0ff */
[----:B------:R-:W-:Y:S01]  /*1e070*/  LEA.HI.X R10, R4, UR5, R5, 0x2, P0 ;  /* 0x00000005040a7c11 */ /* 0x000fe200080f1405 */
[----:B------:R-:W-:Y:S01]  /*1e080*/  SHFL.IDX PT, R50, R6, RZ, 0x1c1f ;  /* 0x001c1fff06327589 */ /* 0x000fe200000e0000 */
[----:B------:R-:W-:Y:S01]  /*1e090*/  IADD3 R29, P0, R76, 0x4000, RZ ;  /* 0x000040004c1d7810 */ /* 0x000fe20007f1e0ff */
[----:B------:R-:W-:Y:S01]  /*1e0a0*/  ULDC.64 UR4, c[0x0][0xaa0] ;  /* 0x0002a80000047ab9 */ /* 0x000fe20000000a00 */
[----:B------:R-:W-:Y:S01]  /*1e0b0*/  LOP3.LUT R12, R12, R13, RZ, 0x3c, !PT ;  /* 0x0000000d0c0c7212 */ /* 0x000fe200078e3cff */
[----:B------:R-:W-:Y:S01]  /*1e0c0*/  IMAD.X R13, RZ, RZ, R77, P3 ;  /* 0x000000ffff0d7224 */ /* 0x000fe200018e064d */
[----:B------:R-:W-:Y:S01]  /*1e0d0*/  LOP3.LUT R28, R29, 0x380, RZ, 0xc0, !PT ;  /* 0x000003801d1c7812 */ /* 0x000fe200078ec0ff */
[----:B------:R-:W3:Y:S01]  /*1e0e0*/  SHFL.IDX PT, R51, R10, RZ, 0x1c1f ;  /* 0x001c1fff0a337589 */ /* 0x000ee200000e0000 */
[----:B------:R-:W-:Y:S02]  /*1e0f0*/  LOP3.LUT R36, R37, 0x380, RZ, 0xc0, !PT ;  /* 0x0000038025247812 */ /* 0x000fe400078ec0ff */
[----:B------:R-:W-:Y:S01]  /*1e100*/  SHF.R.U64 R28, R28, 0x3, RZ ;  /* 0x000000031c1c7819 */ /* 0x000fe200000012ff */
[----:B------:R-:W-:Y:S01]  /*1e110*/  SHFL.IDX PT, R54, R6, 0x1, 0x1c1f ;  /* 0x003c1f0006367f89 */ /* 0x000fe200000e0000 */
[----:B------:R-:W-:-:S02]  /*1e120*/  IADD3 R41, P3, R76, 0x7000, RZ ;  /* 0x000070004c297810 */ /* 0x000fc40007f7e0ff */
[----:B------:R-:W-:Y:S01]  /*1e130*/  IADD3 R33, P4, R76, 0x5000, RZ ;  /* 0x000050004c217810 */ /* 0x000fe20007f9e0ff */
[----:B------:R-:W4:Y:S01]  /*1e140*/  SHFL.IDX PT, R55, R10, 0x1, 0x1c1f ;  /* 0x003c1f000a377f89 */ /* 0x000f2200000e0000 */
[----:B------:R-:W-:Y:S01]  /*1e150*/  LOP3.LUT R28, R28, R29, RZ, 0x3c, !PT ;  /* 0x0000001d1c1c7212 */ /* 0x000fe200078e3cff */
[----:B------:R-:W-:Y:S01]  /*1e160*/  IMAD.X R29, RZ, RZ, R77, P0 ;  /* 0x000000ffff1d7224 */ /* 0x000fe200000e064d */
[----:B------:R-:W-:Y:S02]  /*1e170*/  SHF.R.U64 R36, R36, 0x3, RZ ;  /* 0x0000000324247819 */ /* 0x000fe400000012ff */
[----:B------:R-:W-:Y:S02]  /*1e180*/  LOP3.LUT R40, R41, 0x380, RZ, 0xc0, !PT ;  /* 0x0000038029287812 */ /* 0x000fe400078ec0ff */
[----:B------:R-:W-:Y:S02]  /*1e190*/  LOP3.LUT R24, R25, 0x380, RZ, 0xc0, !PT ;  /* 0x0000038019187812 */ /* 0x000fe400078ec0ff */
[----:B------:R-:W-:-:S02]  /*1e1a0*/  LOP3.LUT R32, R33, 0x380, RZ, 0xc0, !PT ;  /* 0x0000038021207812 */ /* 0x000fc400078ec0ff */
[----:B------:R-:W-:Y:S02]  /*1e1b0*/  IADD3 R49, P0, R76, 0x9000, RZ ;  /* 0x000090004c317810 */ /* 0x000fe40007f1e0ff */
[----:B------:R-:W-:Y:S02]  /*1e1c0*/  LOP3.LUT R36, R36, R37, RZ, 0x3c, !PT ;  /* 0x0000002524247212 */ /* 0x000fe400078e3cff */
[----:B------:R-:W-:Y:S02]  /*1e1d0*/  SHF.R.U64 R40, R40, 0x3, RZ ;  /* 0x0000000328287819 */ /* 0x000fe400000012ff */
[----:B------:R-:W-:Y:S02]  /*1e1e0*/  IADD3.X R37, RZ, R77, RZ, P2, !PT ;  /* 0x0000004dff257210 */ /* 0x000fe400017fe4ff */
[----:B------:R-:W-:Y:S02]  /*1e1f0*/  SHF.R.U64 R24, R24, 0x3, RZ ;  /* 0x0000000318187819 */ /* 0x000fe400000012ff */
[----:B------:R-:W-:-:S02]  /*1e200*/  SHF.R.U64 R32, R32, 0x3, RZ ;  /* 0x0000000320207819 */ /* 0x000fc400000012ff */
[----:B------:R-:W-:Y:S02]  /*1e210*/  LOP3.LUT R48, R49, 0x380, RZ, 0xc0, !PT ;  /* 0x0000038031307812 */ /* 0x000fe400078ec0ff */
[----:B------:R-:W-:Y:S02]  /*1e220*/  IADD3 R57, P2, R76, 0xb000, RZ ;  /* 0x0000b0004c397810 */ /* 0x000fe40007f5e0ff */
[----:B------:R-:W-:Y:S01]  /*1e230*/  LOP3.LUT R40, R40, R41, RZ, 0x3c, !PT ;  /* 0x0000002928287212 */ /* 0x000fe200078e3cff */
[--C-:B------:R-:W-:Y:S01]  /*1e240*/  IMAD.X R41, RZ, RZ, R77.reuse, P3 ;  /* 0x000000ffff297224 */ /* 0x100fe200018e064d */
[----:B------:R-:W-:Y:S01]  /*1e250*/  LOP3.LUT R24, R24, R25, RZ, 0x3c, !PT ;  /* 0x0000001918187212 */ /* 0x000fe200078e3cff */
[--C-:B------:R-:W-:Y:S01]  /*1e260*/  IMAD.X R25, RZ, RZ, R77.reuse, P5 ;  /* 0x000000ffff197224 */ /* 0x100fe200028e064d */
[----:B------:R-:W-:Y:S01]  /*1e270*/  LOP3.LUT R32, R32, R33, RZ, 0x3c, !PT ;  /* 0x0000002120207212 */ /* 0x000fe200078e3cff */
[----:B------:R-:W-:Y:S01]  /*1e280*/  IMAD.X R33, RZ, RZ, R77, P4 ;  /* 0x000000ffff217224 */ /* 0x000fe200020e064d */
[----:B------:R-:W-:-:S02]  /*1e290*/  SHF.R.U64 R48, R48, 0x3, RZ ;  /* 0x0000000330307819 */ /* 0x000fc400000012ff */
[----:B------:R-:W-:Y:S02]  /*1e2a0*/  LOP3.LUT R56, R57, 0x380, RZ, 0xc0, !PT ;  /* 0x0000038039387812 */ /* 0x000fe400078ec0ff */
[C---:B------:R-:W-:Y:S02]  /*1e2b0*/  IADD3 R61, P3, R76.reuse, 0xc000, RZ ;  /* 0x0000c0004c3d7810 */ /* 0x040fe40007f7e0ff */
[C---:B------:R-:W-:Y:S02]  /*1e2c0*/  IADD3 R45, P5, R76.reuse, 0x8000, RZ ;  /* 0x000080004c2d7810 */ /* 0x040fe40007fbe0ff */
[----:B------:R-:W-:Y:S02]  /*1e2d0*/  IADD3 R53, P4, R76, 0xa000, RZ ;  /* 0x0000a0004c357810 */ /* 0x000fe40007f9e0ff */
[----:B------:R-:W-:Y:S01]  /*1e2e0*/  LOP3.LUT R48, R48, R49, RZ, 0x3c, !PT ;  /* 0x0000003130307212 */ /* 0x000fe200078e3cff */
[----:B------:R-:W-:Y:S01]  /*1e2f0*/  IMAD.X R49, RZ, RZ, R77, P0 ;  /* 0x000000ffff317224 */ /* 0x000fe200000e064d */
[----:B------:R-:W-:-:S02]  /*1e300*/  SHF.R.U64 R56, R56, 0x3, RZ ;  /* 0x0000000338387819 */ /* 0x000fc400000012ff */
[----:B------:R-:W-:Y:S02]  /*1e310*/  LOP3.LUT R60, R61, 0x380, RZ, 0xc0, !PT ;  /* 0x000003803d3c7812 */ /* 0x000fe400078ec0ff */
[----:B------:R-:W-:Y:S02]  /*1e320*/  LOP3.LUT R44, R45, 0x380, RZ, 0xc0, !PT ;  /* 0x000003802d2c7812 */ /* 0x000fe400078ec0ff */
[----:B------:R-:W-:Y:S02]  /*1e330*/  LOP3.LUT R52, R53, 0x380, RZ, 0xc0, !PT ;  /* 0x0000038035347812 */ /* 0x000fe400078ec0ff */
[----:B------:R-:W-:Y:S02]  /*1e340*/  LOP3.LUT P0, RZ, R220, 0x3, RZ, 0xc0, !PT ;  /* 0x00000003dcff7812 */ /* 0x000fe4000780c0ff */
[----:B------:R-:W-:Y:S02]  /*1e350*/  LOP3.LUT R8, R7, 0x380, RZ, 0xc0, !PT ;  /* 0x0000038007087812 */ /* 0x000fe400078ec0ff */
[----:B------:R-:W-:Y:S01]  /*1e360*/  LOP3.LUT R56, R56, R57, RZ, 0x3c, !PT ;  /* 0x0000003938387212 */ /* 0x000fe200078e3cff */
[----:B------:R-:W-:Y:S01]  /*1e370*/  IMAD.X R57, RZ, RZ, R77, P2 ;  /* 0x000000ffff397224 */ /* 0x000fe200010e064d */
[----:B------:R-:W-:-:S02]  /*1e380*/  SHF.R.U64 R60, R60, 0x3, RZ ;  /* 0x000000033c3c7819 */ /* 0x000fc400000012ff */
        /* <DEDUP_REMOVED lines=8> */
[----:B------:R-:W-:Y:S01]  /*1e410*/  IMAD.X R53, RZ, RZ, R77, P4 ;  /* 0x000000ffff357224 */ /* 0x000fe200020e064d */
[----:B------:R-:W-:-:S02]  /*1e420*/  LOP3.LUT R8, R8, R7, RZ, 0x3c, !PT ;  /* 0x0000000708087212 */ /* 0x000fc400078e3cff */
[C---:B------:R-:W-:Y:S02]  /*1e430*/  IADD3 R5, P3, R76.reuse, 0xf000, RZ ;  /* 0x0000f0004c057810 */ /* 0x040fe40007f7e0ff */
[C---:B------:R-:W-:Y:S02]  /*1e440*/  IADD3 R65, P5, R76.reuse, 0xd000, RZ ;  /* 0x0000d0004c417810 */ /* 0x040fe40007fbe0ff */
[C---:B------:R-:W-:Y:S01]  /*1e450*/  IADD3 R69, P4, R76.reuse, 0xe000, RZ ;  /* 0x0000e0004c457810 */ /* 0x040fe20007f9e0ff */
[----:B------:R-:W-:Y:S01]  /*1e460*/  IMAD.X R73, RZ, RZ, R77, P3 ;  /* 0x000000ffff497224 */ /* 0x000fe200018e064d */
[----:B------:R-:W-:Y:S02]  /*1e470*/  LOP3.LUT R7, R76, 0x380, RZ, 0xc0, !PT ;  /* 0x000003804c077812 */ /* 0x000fe400078ec0ff */
[----:B------:R-:W-:Y:S02]  /*1e480*/  LOP3.LUT R64, R65, 0x380, RZ, 0xc0, !PT ;  /* 0x0000038041407812 */ /* 0x000fe400078ec0ff */
[----:B------:R-:W-:-:S02]  /*1e490*/  LOP3.LUT R68, R69, 0x380, RZ, 0xc0, !PT ;  /* 0x0000038045447812 */ /* 0x000fc400078ec0ff */
[----:B------:R-:W-:Y:S02]  /*1e4a0*/  SHF.R.U64 R7, R7, 0x3, RZ ;  /* 0x0000000307077819 */ /* 0x000fe400000012ff */
[----:B------:R-:W-:Y:S02]  /*1e4b0*/  SHF.R.U64 R64, R64, 0x3, RZ ;  /* 0x0000000340407819 */ /* 0x000fe400000012ff */
[----:B------:R-:W-:Y:S02]  /*1e4c0*/  SHF.R.U64 R68, R68, 0x3, RZ ;  /* 0x0000000344447819 */ /* 0x000fe400000012ff */
[----:B------:R-:W-:Y:S02]  /*1e4d0*/  LOP3.LUT R76, R7, R76, RZ, 0x3c, !PT ;  /* 0x0000004c074c7212 */ /* 0x000fe400078e3cff */
[----:B------:R-:W-:Y:S01]  /*1e4e0*/  LOP3.LUT R64, R64, R65, RZ, 0x3c, !PT ;  /* 0x0000004140407212 */ /* 0x000fe200078e3cff */
[--C-:B------:R-:W-:Y:S01]  /*1e4f0*/  IMAD.X R65, RZ, RZ, R77.reuse, P5 ;  /* 0x000000ffff417224 */ /* 0x100fe200028e064d */
[----:B------:R-:W-:Y:S01]  /*1e500*/  LOP3.LUT R68, R68, R69, RZ, 0x3c, !PT ;  /* 0x0000004544447212 */ /* 0x000fe200078e3cff */
[----:B------:R-:W-:Y:S01]  /*1e510*/  IMAD.X R69, RZ, RZ, R77, P4 ;  /* 0x000000ffff457224 */ /* 0x000fe200020e064d */
[----:B------:R-:W-:Y:S01]  /*1e520*/  BSSY B1, `(.L_x_1940) ;  /* 0x0000061000017945 */ /* 0x000fe20003800000 */
[----:B--2---:R-:W-:-:S05]  /*1e530*/  IMAD.IADD R4, R14, 0x1, R202 ;  /* 0x000000010e047824 */ /* 0x004fca00078e02ca */
[C---:B------:R-:W-:Y:S02]  /*1e540*/  ISETP.GE.OR P2, PT, R4.reuse, R3, P0 ;  /* 0x000000030400720c */ /* 0x040fe40000746670 */
[----:B------:R-:W-:-:S04]  /*1e550*/  IADD3 R4, R4, 0x8, RZ ;  /* 0x0000000804047810 */ /* 0x000fc80007ffe0ff */
[----:B------:R-:W-:Y:S02]  /*1e560*/  ISETP.GE.OR P0, PT, R4, R3, P0 ;  /* 0x000000030400720c */ /* 0x000fe40000706670 */
[----:B------:R-:W-:-:S04]  /*1e570*/  LOP3.LUT R4, R5, 0x380, RZ, 0xc0, !PT ;  /* 0x0000038005047812 */ /* 0x000fc800078ec0ff */
[----:B------:R-:W-:Y:S01]  /*1e580*/  SHF.R.U64 R4, R4, 0x3, RZ ;  /* 0x0000000304047819 */ /* 0x000fe200000012ff */
[----:B---3--:R-:W-:Y:S03]  /*1e590*/  @!P2 ST.E desc[UR36][R50.64], R0 ;  /* 0x000000003200a985 */ /* 0x008fe6000c101924 */
[----:B------:R-:W-:-:S03]  /*1e5a0*/  LOP3.LUT R72, R4, R5, RZ, 0x3c, !PT ;  /* 0x0000000504487212 */ /* 0x000fc600078e3cff */
[----:B----4-:R2:W-:Y:S04]  /*1e5b0*/  @!P0 ST.E desc[UR36][R54.64], R2 ;  /* 0x0000000236008985 */ /* 0x0105e8000c101924 */
[----:B------:R3:W5:Y:S04]  /*1e5c0*/  LD.E.128 R4, desc[UR36][R76.64] ;  /* 0x000000244c047980 */ /* 0x000768000c101d00 */
[----:B------:R-:W5:Y:S04]  /*1e5d0*/  LD.E.128 R8, desc[UR36][R8.64] ;  /* 0x0000002408087980 */ /* 0x000f68000c101d00 */
[----:B------:R-:W5:Y:S01]  /*1e5e0*/  LD.E.128 R12, desc[UR36][R12.64] ;  /* 0x000000240c0c7980 */ /* 0x000f62000c101d00 */
[----:B---3--:R-:W-:-:S03]  /*1e5f0*/  IMAD R77, R79, UR4, RZ ;  /* 0x000000044f4d7c24 */ /* 0x008fc6000f8e02ff */
[----:B------:R-:W5:Y:S01]  /*1e600*/  LD.E.128 R24, desc[UR36][R24.64] ;  /* 0x0000002418187980 */ /* 0x000f62000c101d00 */
[C---:B------:R-:W-:Y:S02]  /*1e610*/  IMAD R79, R20.reuse, UR5, R77 ;  /* 0x00000005144f7c24 */ /* 0x040fe4000f8e024d */
[----:B------:R-:W-:Y:S01]  /*1e620*/  IMAD.WIDE.U32 R76, R20, UR4, RZ ;  /* 0x00000004144c7c25 */ /* 0x000fe2000f8e00ff */
[----:B------:R-:W-:Y:S01]  /*1e630*/  ULDC.64 UR4, c[0x0][0xae8] ;  /* 0x0002ba0000047ab9 */ /* 0x000fe20000000a00 */
[----:B------:R-:W5:Y:S02]  /*1e640*/  LD.E.128 R28, desc[UR36][R28.64] ;  /* 0x000000241c1c7980 */ /* 0x000f64000c101d00 */
[----:B------:R-:W-:Y:S02]  /*1e650*/  IMAD.IADD R77, R77, 0x1, R79 ;  /* 0x000000014d4d7824 */ /* 0x000fe400078e024f */
[----:B------:R-:W-:Y:S01]  /*1e660*/  IMAD R79, R214, 0x20, R189 ;  /* 0x00000020d64f7824 */ /* 0x000fe200078e02bd */
[----:B------:R-:W5:Y:S01]  /*1e670*/  LD.E.128 R32, desc[UR36][R32.64] ;  /* 0x0000002420207980 */ /* 0x000f62000c101d00 */
[----:B------:R-:W-:-:S03]  /*1e680*/  IMAD R82, R82, UR4, RZ ;  /* 0x0000000452527c24 */ /* 0x000fc6000f8e02ff */
[----:B--2---:R-:W-:Y:S01]  /*1e690*/  IADD3 R2, R202, R79, RZ ;  /* 0x0000004fca027210 */ /* 0x004fe20007ffe0ff */
[C---:B------:R-:W-:Y:S01]  /*1e6a0*/  IMAD R79, R215.reuse, UR5, R82 ;  /* 0x00000005d74f7c24 */ /* 0x040fe2000f8e0252 */
[----:B------:R-:W5:Y:S01]  /*1e6b0*/  LD.E.128 R36, desc[UR36][R36.64] ;  /* 0x0000002424247980 */ /* 0x000f62000c101d00 */
[----:B------:R-:W-:Y:S01]  /*1e6c0*/  IMAD.WIDE.U32 R76, R215, UR4, R76 ;  /* 0x00000004d74c7c25 */ /* 0x000fe2000f8e004c */
[----:B------:R-:W-:Y:S02]  /*1e6d0*/  ULDC.64 UR4, c[0x0][0xaf0] ;  /* 0x0002bc0000047ab9 */ /* 0x000fe40000000a00 */
[----:B------:R-:W5:Y:S01]  /*1e6e0*/  LD.E.128 R40, desc[UR36][R40.64] ;  /* 0x0000002428287980 */ /* 0x000f62000c101d00 */
[----:B0-----:R-:W-:-:S03]  /*1e6f0*/  @P1 IMAD.HI.U32 R0, R2, R83, RZ ;  /* 0x0000005302001227 */ /* 0x001fc600078e00ff */
[----:B------:R-:W5:Y:S01]  /*1e700*/  LD.E.128 R44, desc[UR36][R44.64] ;  /* 0x000000242c2c7980 */ /* 0x000f62000c101d00 */
[----:B------:R-:W-:Y:S02]  /*1e710*/  IMAD.IADD R77, R77, 0x1, R79 ;  /* 0x000000014d4d7824 */ /* 0x000fe400078e024f */
[----:B------:R-:W-:Y:S01]  /*1e720*/  IMAD.MOV.U32 R79, RZ, RZ, R2 ;  /* 0x000000ffff4f7224 */ /* 0x000fe200078e0002 */
[----:B-1----:R-:W-:Y:S01]  /*1e730*/  @P1 SHF.R.U32.HI R79, RZ, R85, R0 ;  /* 0x00000055ff4f1219 */ /* 0x002fe20000011600 */
[----:B------:R-:W-:Y:S01]  /*1e740*/  IMAD R78, R78, UR4, RZ ;  /* 0x000000044e4e7c24 */ /* 0x000fe2000f8e02ff */
[----:B------:R-:W5:Y:S01]  /*1e750*/  LD.E.128 R48, desc[UR36][R48.64] ;  /* 0x0000002430307980 */ /* 0x000f62000c101d00 */
[C---:B------:R-:W-:Y:S01]  /*1e760*/  IMAD.WIDE.U32 R76, R81.reuse, UR4, R76 ;  /* 0x00000004514c7c25 */ /* 0x040fe2000f8e004c */
[--C-:B------:R-:W-:Y:S02]  /*1e770*/  SHF.R.S32.HI R0, RZ, 0x1f, R79.reuse ;  /* 0x0000001fff007819 */ /* 0x100fe4000001144f */
[----:B------:R-:W5:Y:S01]  /*1e780*/  LD.E.128 R52, desc[UR36][R52.64] ;  /* 0x0000002434347980 */ /* 0x000f62000c101d00 */
[----:B------:R-:W-:Y:S01]  /*1e790*/  IMAD R83, R81, UR5, R78 ;  /* 0x0000000551537c24 */ /* 0x000fe2000f8e024e */
[----:B------:R-:W-:Y:S01]  /*1e7a0*/  ULDC.64 UR4, c[0x0][0xae0] ;  /* 0x0002b80000047ab9 */ /* 0x000fe20000000a00 */
[----:B------:R-:W-:Y:S01]  /*1e7b0*/  IMAD.MOV R81, RZ, RZ, -R79 ;  /* 0x000000ffff517224 */ /* 0x000fe200078e0a4f */
[----:B------:R-:W5:Y:S01]  /*1e7c0*/  LD.E.128 R56, desc[UR36][R56.64] ;  /* 0x0000002438387980 */ /* 0x000f62000c101d00 */
[----:B------:R-:W-:-:S02]  /*1e7d0*/  IMAD R0, R0, UR4, RZ ;  /* 0x0000000400007c24 */ /* 0x000fc4000f8e02ff */
[----:B------:R-:W-:Y:S01]  /*1e7e0*/  IMAD R81, R80, R81, R2 ;  /* 0x0000005150517224 */ /* 0x000fe200078e0202 */
[----:B------:R-:W5:Y:S01]  /*1e7f0*/  LD.E.128 R60, desc[UR36][R60.64] ;  /* 0x000000243c3c7980 */ /* 0x000f62000c101d00 */
[----:B------:R-:W-:-:S03]  /*1e800*/  IMAD.IADD R77, R77, 0x1, R83 ;  /* 0x000000014d4d7824 */ /* 0x000fc600078e0253 */
[----:B------:R-:W5:Y:S01]  /*1e810*/  LD.E.128 R64, desc[UR36][R64.64] ;  /* 0x0000002440407980 */ /* 0x000f62000c101d00 */
[----:B------:R-:W-:-:S03]  /*1e820*/  IMAD R83, R79, UR5, R0 ;  /* 0x000000054f537c24 */ /* 0x000fc6000f8e0200 */
[----:B------:R-:W5:Y:S01]  /*1e830*/  LD.E.128 R68, desc[UR36][R68.64] ;  /* 0x0000002444447980 */ /* 0x000f62000c101d00 */
[----:B------:R-:W-:-:S03]  /*1e840*/  SHF.R.S32.HI R0, RZ, 0x1f, R81 ;  /* 0x0000001fff007819 */ /* 0x000fc60000011451 */
[----:B------:R-:W5:Y:S01]  /*1e850*/  LD.E.128 R72, desc[UR36][R72.64] ;  /* 0x0000002448487980 */ /* 0x000f62000c101d00 */
[----:B------:R-:W-:Y:S01]  /*1e860*/  IMAD.WIDE.U32 R76, R79, UR4, R76 ;  /* 0x000000044f4c7c25 */ /* 0x000fe2000f8e004c */
[----:B------:R-:W-:Y:S01]  /*1e870*/  ULDC.64 UR4, c[0x0][0xad8] ;  /* 0x0002b60000047ab9 */ /* 0x000fe20000000a00 */
[----:B------:R-:W-:Y:S01]  /*1e880*/  @!PT LDS RZ, [RZ] ;  /* 0x00000000fffff984 */ /* 0x000fe20000000800 */
[----:B------:R-:W-:Y:S01]  /*1e890*/  @!PT LDS RZ, [RZ] ;  /* 0x00000000fffff984 */ /* 0x000fe20000000800 */
[----:B------:R-:W-:Y:S01]  /*1e8a0*/  @!PT LDS RZ, [RZ] ;  /* 0x00000000fffff984 */ /* 0x000fe20000000800 */
[----:B------:R-:W-:Y:S01]  /*1e8b0*/  @!PT LDS RZ, [RZ] ;  /* 0x00000000fffff984 */ /* 0x000fe20000000800 */
[----:B------:R0:W-:Y:S06]  /*1e8c0*/  MEMBAR.ALL.CTA ;  /* 0x0000000000007992 */ /* 0x0001ec0000008000 */
[----:B0-----:R-:W0:Y:S01]  /*1e8d0*/  FENCE.VIEW.ASYNC.S ;  /* 0x00000000000073c6 */ /* 0x001e220000000000 */
[----:B------:R-:W-:-:S02]  /*1e8e0*/  IMAD.IADD R202, R189, 0x1, R202 ;  /* 0x00000001bdca7824 */ /* 0x000fc400078e02ca */
[----:B------:R-:W-:Y:S02]  /*1e8f0*/  IMAD.IADD R77, R77, 0x1, R83 ;  /* 0x000000014d4d7824 */ /* 0x000fe400078e0253 */
[----:B------:R-:W-:Y:S01]  /*1e900*/  IMAD R2, R0, UR4, RZ ;  /* 0x0000000400027c24 */ /* 0x000fe2000f8e02ff */
[C---:B------:R-:W-:Y:S01]  /*1e910*/  IADD3 R0, R202.reuse, 0x20, RZ ;  /* 0x00000020ca007810 */ /* 0x040fe20007ffe0ff */
[C---:B------:R-:W-:Y:S01]  /*1e920*/  IMAD.WIDE.U32 R76, R81.reuse, UR4, R76 ;  /* 0x00000004514c7c25 */ /* 0x040fe2000f8e004c */
[-C--:B------:R-:W-:Y:S02]  /*1e930*/  ISETP.GE.AND P2, PT, R202, R3.reuse, PT ;  /* 0x00000003ca00720c */ /* 0x080fe40003f46270 */
[----:B------:R-:W-:Y:S01]  /*1e940*/  ISETP.GE.AND P1, PT, R0, R3, PT ;  /* 0x000000030000720c */ /* 0x000fe20003f26270 */
[----:B------:R-:W-:Y:S01]  /*1e950*/  IMAD R79, R81, UR5, R2 ;  /* 0x00000005514f7c24 */ /* 0x000fe2000f8e0202 */
[----:B------:R-:W-:Y:S01]  /*1e960*/  ULDC.64 UR4, c[0x0][0xa80] ;  /* 0x0002a00000047ab9 */ /* 0x000fe20000000a00 */
[----:B------:R-:W-:Y:S01]  /*1e970*/  VIADD R0, R184, 0x28420 ;  /* 0x00028420b8007836 */ /* 0x000fe20000000000 */
[----:B------:R-:W-:Y:S01]  /*1e980*/  LEA R20, P3, R76, UR4, 0x1 ;  /* 0x000000044c147c11 */ /* 0x000fe2000f8608ff */
[----:B------:R-:W-:-:S02]  /*1e990*/  VIADD R2, R202, 0x40 ;  /* 0x00000040ca027836 */ /* 0x000fc40000000000 */
[----:B------:R-:W-:Y:S01]  /*1e9a0*/  IMAD.IADD R77, R77, 0x1, R79 ;  /* 0x000000014d4d7824 */ /* 0x000fe200078e024f */
[----:B------:R-:W-:Y:S01]  /*1e9b0*/  PRMT R0, RZ, 0x654, R0 ;  /* 0x00000654ff007816 */ /* 0x000fe20000000000 */
[----:B0-----:R0:W1:Y:S01]  /*1e9c0*/  SHFL.IDX PT, R82, R20, RZ, 0x181f ;  /* 0x00181fff14527589 */ /* 0x00106200000e0000 */
[----:B------:R-:W-:Y:S02]  /*1e9d0*/  ISETP.GE.AND P0, PT, R2, R3, PT ;  /* 0x000000030200720c */ /* 0x000fe40003f06270 */
[----:B------:R-:W-:Y:S01]  /*1e9e0*/  LEA.HI.X R2, R76, UR5, R77, 0x1, P3 ;  /* 0x000000054c027c11 */ /* 0x000fe200098f0c4d */
[----:B------:R2:W-:Y:S04]  /*1e9f0*/  SYNCS.ARRIVE.TRANS64.RED.A1T0 RZ, [R0+URZ], RZ ;  /* 0x000000ff00ff79a7 */ /* 0x0005e8000810043f */
[----:B--2---:R0:W2:Y:S01]  /*1ea00*/  SHFL.IDX PT, R0, R2, RZ, 0x181f ;  /* 0x00181fff02007589 */ /* 0x0040a200000e0000 */
[----:B------:R-:W-:Y:S05]  /*1ea10*/  @P2 BRA `(.L_x_1941) ;  /* 0x0000000000442947 */ /* 0x000fea0003800000 */
        /* <DEDUP_REMOVED lines=17> */
.L_x_1941:
[----:B------:R-:W-:Y:S05]  /*1eb30*/  BSYNC B1 ;  /* 0x0000000000017941 */ /* 0x000fea0003800000 */
.L_x_1940:
[----:B--2---:R2:W4:Y:S01]  /*1eb40*/  SHFL.IDX PT, R0, R2, 0x1, 0x181f ;  /* 0x00381f0002007f89 */ /* 0x00452200000e0000 */
        /* <DEDUP_REMOVED lines=8> */
[----:B---3--:R-:W-:-:S04]  /*1ebd0*/  @!P4 LEA R4, P5, R18, R30, 0x1 ;  /* 0x0000001e1204c211 */ /* 0x008fc800078a08ff */
[----:B----4-:R-:W-:Y:S02]  /*1ebe0*/  @!P4 LEA.HI.X R5, R18, R0, R19, 0x1, P5 ;  /* 0x000000001205c211 */ /* 0x010fe400028f0c13 */
        /* <DEDUP_REMOVED lines=10> */
.L_x_1943:
[----:B------:R-:W-:Y:S05]  /*1ec90*/  BSYNC B1 ;  /* 0x0000000000017941 */ /* 0x000fea0003800000 */
.L_x_1942:
[----:B----4-:R4:W0:Y:S01]  /*1eca0*/  SHFL.IDX PT, R0, R2, 0x2, 0x181f ;  /* 0x00581f0002007f89 */ /* 0x01082200000e0000 */
        /* <DEDUP_REMOVED lines=9> */
[----:B------:R-:W-:Y:S02]  /*1ed40*/  @!P2 LEA R6, P4, R191, R10, 0x1 ;  /* 0x0000000abf06a211 */ /* 0x000fe400078808ff */
[----:B0-----:R-:W-:Y:S02]  /*1ed50*/  @!P3 LEA.HI.X R5, R18, R0, R19, 0x1, P5 ;  /* 0x000000001205b211 */ /* 0x001fe400028f0c13 */
        /* <DEDUP_REMOVED lines=9> */
.L_x_1945:
[----:B------:R-:W-:Y:S05]  /*1edf0*/  BSYNC B1 ;  /* 0x0000000000017941 */ /* 0x000fea0003800000 */
.L_x_1944:
[----:B0-----:R-:W-:Y:S01]  /*1ee00*/  VIADD R0, R202, 0x60 ;  /* 0x00000060ca007836 */ /* 0x001fe20000000000 */
[----:B------:R0:W0:Y:S04]  /*1ee10*/  SHFL.IDX PT, R8, R2, 0x3, 0x181f ;  /* 0x00781f0002087f89 */ /* 0x00002800000e0000 */
[----:B------:R-:W-:Y:S01]  /*1ee20*/  ISETP.GE.AND P0, PT, R0, R3, PT ;  /* 0x000000030000720c */ /* 0x000fe20003f06270 */
[----:B--2-4-:R-:W2:-:S12]  /*1ee30*/  SHFL.IDX PT, R20, R20, 0x3, 0x181f ;  /* 0x00781f0014147f89 */ /* 0x014e9800000e0000 */
[----:B------:R-:W-:Y:S05]  /*1ee40*/  @P0 BRA `(.L_x_1946) ;  /* 0x0000000c00a40947 */ /* 0x000fea0003800000 */
[----:B------:R-:W-:Y:S02]  /*1ee50*/  ULDC UR4, c[0x0][0xac8] ;  /* 0x0002b20000047ab9 */ /* 0x000fe40000000800 */
[----:B------:R-:W-:Y:S02]  /*1ee60*/  ISETP.GE.AND P3, PT, R18, UR4, PT ;  /* 0x0000000412007c0c */ /* 0x000fe4000bf66270 */
[----:B------:R-:W-:Y:S02]  /*1ee70*/  ISETP.GE.AND P4, PT, R191, UR4, PT ;  /* 0x00000004bf007c0c */ /* 0x000fe4000bf86270 */
[----:B------:R-:W-:-:S09]  /*1ee80*/  ISETP.GE.AND P5, PT, R205, UR4, PT ;  /* 0x00000004cd007c0c */ /* 0x000fd2000bfa6270 */
[CC--:B0-2---:R-:W-:Y:S02]  /*1ee90*/  @!P3 LEA R2, P0, R18.reuse, R20.reuse, 0x1 ;  /* 0x000000141202b211 */ /* 0x0c5fe400078008ff */
        /* <DEDUP_REMOVED lines=14> */
.L_x_1937:
[----:B------:R-:W-:Y:S01]  /*1ef80*/  ULDC.64 UR4, c[0x0][0xc00] ;  /* 0x0003000000047ab9 */ /* 0x000fe20000000a00 */
[----:B------:R-:W2:Y:S01]  /*1ef90*/  LDC.64 R2, c[0x0][0xc00] ;  /* 0x00030000ff027b82 */ /* 0x000ea20000000a00 */
[----:B------:R-:W-:Y:S01]  /*1efa0*/  ISETP.NE.U32.AND P0, PT, RZ, UR4, PT ;  /* 0x00000004ff007c0c */ /* 0x000fe2000bf05070 */
[----:B------:R-:W-:-:S03]  /*1efb0*/  IMAD.MOV.U32 R0, RZ, RZ, RZ ;  /* 0x000000ffff007224 */ /* 0x000fc600078e00ff */
[----:B------:R-:W-:Y:S01]  /*1efc0*/  ISETP.NE.AND.EX P0, PT, RZ, UR5, PT, P0 ;  /* 0x00000005ff007c0c */ /* 0x000fe2000bf05300 */
[----:B------:R-:W-:Y:S02]  /*1efd0*/  ULDC.64 UR4, c[0x0][0xc08] ;  /* 0x0003020000047ab9 */ /* 0x000fe40000000a00 */
[----:B------:R-:W-:Y:S01]  /*1efe0*/  ISETP.NE.U32.AND P1, PT, RZ, UR4, PT ;  /* 0x00000004ff007c0c */ /* 0x000fe2000bf25070 */
[----:B------:R-:W3:Y:S03]  /*1eff0*/  LDC R25, c[0x0][0xbe8] ;  /* 0x0002fa00ff197b82 */ /* 0x000ee60000000800 */
[----:B------:R-:W-:Y:S01]  /*1f000*/  ISETP.NE.AND.EX P1, PT, RZ, UR5, PT, P1 ;  /* 0x00000005ff007c0c */ /* 0x000fe2000bf25310 */
[----:B--2---:R-:W-:-:S12]  /*1f010*/  IMAD.WIDE R2, R216, 0x4, R2 ;  /* 0x00000004d8027825 */ /* 0x004fd800078e0202 */
[----:B------:R-:W2:Y:S01]  /*1f020*/  @P1 LDC.64 R4, c[0x0][0xc08] ;  /* 0x00030200ff041b82 */ /* 0x000ea20000000a00 */
[----:B------:R-:W-:Y:S02]  /*1f030*/  ULDC UR4, c[0x0][0xa88] ;  /* 0x0002a20000047ab9 */ /* 0x000fe40000000800 */
[----:B------:R-:W-:Y:S01]  /*1f040*/  IMAD.U32 R6, RZ, RZ, UR4 ;  /* 0x00000004ff067e24 */ /* 0x000fe2000f8e00ff */
[----:B------:R4:W5:Y:S01]  /*1f050*/  @P0 LDG.E R0, desc[UR36][R2.64] ;  /* 0x0000002402000981 */ /* 0x000962000c1e1900 */
[----:B------:R-:W0:Y:S01]  /*1f060*/  S2R R7, SR_TID.X ;  /* 0x0000000000077919 */ /* 0x000e220000002100 */
[----:B--2---:R-:W-:-:S05]  /*1f070*/  @P1 IMAD.WIDE R4, R216, 0x4, R4 ;  /* 0x00000004d8041825 */ /* 0x004fca00078e0204 */
[----:B------:R4:W5:Y:S01]  /*1f080*/  @P1 LDG.E R6, desc[UR36][R4.64] ;  /* 0x0000002404061981 */ /* 0x000962000c1e1900 */
[----:B---3--:R-:W-:Y:S02]  /*1f090*/  ISETP.NE.AND P2, PT, R25, 0x1, PT ;  /* 0x000000011900780c */ /* 0x008fe40003f45270 */
[----:B0-----:R-:W-:-:S11]  /*1f0a0*/  IADD3 R7, R7, -0x80, RZ ;  /* 0xffffff8007077810 */ /* 0x001fd60007ffe0ff */
[----:B-1----:R-:W0:Y:S01]  /*1f0b0*/  @P2 LDC R20, c[0x0][0xbec] ;  /* 0x0002fb00ff142b82 */ /* 0x002e220000000800 */
[----:B------:R-:W-:Y:S02]  /*1f0c0*/  ISETP.GE.AND P3, PT, R7, 0x80, PT ;  /* 0x000000800700780c */ /* 0x000fe40003f66270 */
[----:B------:R-:W-:-:S05]  /*1f0d0*/  SHF.R.S32.HI R7, RZ, 0x1f, R216 ;  /* 0x0000001fff077819 */ /* 0x000fca00000114d8 */
[----:B------:R-:W1:Y:S01]  /*1f0e0*/  @P2 LDC R27, c[0x0][0xbf0] ;  /* 0x0002fc00ff1b2b82 */ /* 0x000e620000000800 */
[----:B----4-:R-:W-:Y:S05]  /*1f0f0*/  @P1 BRA `(.L_x_1947) ;  /* 0x0000000000101947 */ /* 0x010fea0003800000 */
[----:B------:R-:W-:Y:S05]  /*1f100*/  @!P0 BRA `(.L_x_1947) ;  /* 0x00000000000c8947 */ /* 0x000fea0003800000 */
[----:B------:R-:W2:Y:S04]  /*1f110*/  LDG.E R5, desc[UR36][R2.64] ;  /* 0x0000002402057981 */ /* 0x000ea8000c1e1900 */
[----:B-----5:R-:W2:Y:S02]  /*1f120*/  LDG.E R6, desc[UR36][R2.64+0x4] ;  /* 0x0000042402067981 */ /* 0x020ea4000c1e1900 */
[----:B--2---:R-:W-:-:S07]  /*1f130*/  IMAD.IADD R6, R6, 0x1, -R5 ;  /* 0x0000000106067824 */ /* 0x004fce00078e0a05 */
.L_x_1947:
[----:B------:R-:W-:Y:S01]  /*1f140*/  BSSY B1, `(.L_x_1948) ;  /* 0x000002d000017945 */ /* 0x000fe20003800000 */
[----:B------:R-:W-:Y:S02]  /*1f150*/  SHF.R.S32.HI R10, RZ, 0x1f, R215 ;  /* 0x0000001fff0a7819 */ /* 0x000fe400000114d7 */
[----:B------:R-:W-:Y:S02]  /*1f160*/  SEL R13, R216, RZ, !P0 ;  /* 0x000000ffd80d7207 */ /* 0x000fe40004000000 */
[----:B------:R-:W-:Y:S02]  /*1f170*/  SEL R12, R7, RZ, !P0 ;  /* 0x000000ff070c7207 */ /* 0x000fe40004000000 */
[----:B-----5:R-:W-:Y:S01]  /*1f180*/  SHF.R.S32.HI R11, RZ, 0x1f, R0 ;  /* 0x0000001fff0b7819 */ /* 0x020fe20000011400 */
[----:B------:R-:W-:Y:S06]  /*1f190*/  @P3 BRA `(.L_x_1949) ;  /* 0x00000000009c3947 */ /* 0x000fec0003800000 */
[----:B------:R-:W2:Y:S01]  /*1f1a0*/  S2R R3, SR_TID.X ;  /* 0x0000000000037919 */ /* 0x000ea20000002100 */
[----:B------:R-:W3:Y:S02]  /*1f1b0*/  LDC R14, c[0x0][0xbe8] ;  /* 0x0002fa00ff0e7b82 */ /* 0x000ee40000000800 */
[----:B---3--:R-:W-:Y:S01]  /*1f1c0*/  IMAD R2, R6, R14, RZ ;  /* 0x0000000e06027224 */ /* 0x008fe200078e02ff */
[----:B--2---:R-:W-:-:S04]  /*1f1d0*/  IADD3 R9, R202, -0x80, R3 ;  /* 0xffffff80ca097810 */ /* 0x004fc80007ffe003 */
[----:B------:R-:W-:-:S13]  /*1f1e0*/  ISETP.GE.AND P0, PT, R9, R2, PT ;  /* 0x000000020900720c */ /* 0x000fda0003f06270 */
[----:B------:R-:W-:Y:S05]  /*1f1f0*/  @P0 BRA `(.L_x_1949) ;  /* 0x0000000000840947 */ /* 0x000fea0003800000 */
[----:B------:R-:W-:Y:S01]  /*1f200*/  ISETP.NE.AND P0, PT, R14, 0x1, PT ;  /* 0x000000010e00780c */ /* 0x000fe20003f05270 */
[----:B------:R-:W-:Y:S01]  /*1f210*/  ULDC.64 UR4, c[0x0][0xb90] ;  /* 0x0002e40000047ab9 */ /* 0x000fe20000000a00 */
[----:B------:R-:W-:Y:S02]  /*1f220*/  IMAD.MOV.U32 R2, RZ, RZ, R0 ;  /* 0x000000ffff027224 */ /* 0x000fe400078e0000 */
[----:B------:R-:W-:Y:S02]  /*1f230*/  IMAD R8, R10, UR4, RZ ;  /* 0x000000040a087c24 */ /* 0x000fe4000f8e02ff */
[----:B------:R-:W-:Y:S02]  /*1f240*/  IMAD.MOV.U32 R3, RZ, RZ, R11 ;  /* 0x000000ffff037224 */ /* 0x000fe400078e000b */
[----:B------:R-:W-:Y:S02]  /*1f250*/  IMAD.MOV.U32 R5, RZ, RZ, R9 ;  /* 0x000000ffff057224 */ /* 0x000fe400078e0009 */
[----:B------:R-:W-:-:S03]  /*1f260*/  IMAD.WIDE.U32 R2, R215, UR4, R2 ;  /* 0x00000004d7027c25 */ /* 0x000fc6000f8e0002 */
[----:B------:R-:W2:Y:S01]  /*1f270*/  @P0 LDC R4, c[0x0][0xbec] ;  /* 0x0002fb00ff040b82 */ /* 0x000ea20000000800 */
[----:B------:R-:W-:Y:S01]  /*1f280*/  IMAD R7, R215, UR5, R8 ;  /* 0x00000005d7077c24 */ /* 0x000fe2000f8e0208 */
[----:B------:R-:W-:-:S03]  /*1f290*/  ULDC.64 UR4, c[0x0][0xb98] ;  /* 0x0002e60000047ab9 */ /* 0x000fc60000000a00 */
[----:B------:R-:W-:-:S03]  /*1f2a0*/  IMAD.IADD R3, R3, 0x1, R7 ;  /* 0x0000000103037824 */ /* 0x000fc600078e0207 */
[----:B------:R-:W3:Y:S01]  /*1f2b0*/  @P0 LDC R15, c[0x0][0xbf0] ;  /* 0x0002fc00ff0f0b82 */ /* 0x000ee20000000800 */
[----:B------:R-:W-:-:S04]  /*1f2c0*/  IMAD.WIDE.U32 R2, R13, UR4, R2 ;  /* 0x000000040d027c25 */ /* 0x000fc8000f8e0002 */
[----:B--2---:R-:W-:-:S05]  /*1f2d0*/  @P0 IMAD.HI.U32 R4, R9, R4, RZ ;  /* 0x0000000409040227 */ /* 0x004fca00078e00ff */
[----:B---3--:R-:W-:Y:S01]  /*1f2e0*/  @P0 SHF.R.U32.HI R5, RZ, R15, R4 ;  /* 0x0000000fff050219 */ /* 0x008fe20000011604 */
[----:B------:R-:W-:-:S03]  /*1f2f0*/  IMAD R4, R12, UR4, RZ ;  /* 0x000000040c047c24 */ /* 0x000fc6000f8e02ff */
[----:B------:R-:W-:Y:S01]  /*1f300*/  IADD3 R2, P0, R5, R2, RZ ;  /* 0x0000000205027210 */ /* 0x000fe20007f1e0ff */
[----:B------:R-:W-:Y:S02]  /*1f310*/  IMAD.MOV R7, RZ, RZ, -R5 ;  /* 0x000000ffff077224 */ /* 0x000fe400078e0a05 */
[----:B------:R-:W-:Y:S01]  /*1f320*/  IMAD R8, R13, UR5, R4 ;  /* 0x000000050d087c24 */ /* 0x000fe2000f8e0204 */
[----:B------:R-:W-:Y:S01]  /*1f330*/  ULDC.64 UR4, c[0x0][0xb88] ;  /* 0x0002e20000047ab9 */ /* 0x000fe20000000a00 */
[----:B------:R-:W-:Y:S01]  /*1f340*/  IMAD R7, R14, R7, R9 ;  /* 0x000000070e077224 */ /* 0x000fe200078e0209 */
[----:B------:R-:W-:-:S04]  /*1f350*/  SHF.R.S32.HI R9, RZ, 0x1f, R5 ;  /* 0x0000001fff097819 */ /* 0x000fc80000011405 */
[----:B------:R-:W-:Y:S02]  /*1f360*/  SHF.R.S32.HI R4, RZ, 0x1f, R7 ;  /* 0x0000001fff047819 */ /* 0x000fe40000011407 */
[----:B------:R-:W-:-:S03]  /*1f370*/  IADD3.X R3, R9, R3, R8, P0, !PT ;  /* 0x0000000309037210 */ /* 0x000fc600007fe408 */
[----:B------:R-:W-:Y:S02]  /*1f380*/  IMAD R4, R4, UR4, RZ ;  /* 0x0000000404047c24 */ /* 0x000fe4000f8e02ff */
[----:B------:R-:W-:-:S04]  /*1f390*/  IMAD.WIDE.U32 R2, R7, UR4, R2 ;  /* 0x0000000407027c25 */ /* 0x000fc8000f8e0002 */
[----:B------:R-:W-:Y:S01]  /*1f3a0*/  IMAD R5, R7, UR5, R4 ;  /* 0x0000000507057c24 */ /* 0x000fe2000f8e0204 */
[----:B------:R-:W-:Y:S02]  /*1f3b0*/  ULDC.64 UR4, c[0x0][0xb50] ;  /* 0x0002d40000047ab9 */ /* 0x000fe40000000a00 */
[----:B------:R-:W-:Y:S02]  /*1f3c0*/  LEA R4, P0, R2, UR4, 0x2 ;  /* 0x0000000402047c11 */ /* 0x000fe4000f8010ff */
[----:B------:R-:W-:-:S04]  /*1f3d0*/  IADD3 R3, R3, R5, RZ ;  /* 0x0000000503037210 */ /* 0x000fc80007ffe0ff */
[----:B------:R-:W-:Y:S01]  /*1f3e0*/  LEA.HI.X R5, R2, UR5, R3, 0x2, P0 ;  /* 0x0000000502057c11 */ /* 0x000fe200080f1403 */
[----:B------:R-:W-:-:S05]  /*1f3f0*/  IMAD.MOV.U32 R3, RZ, RZ, -0x800000 ;  /* 0xff800000ff037424 */ /* 0x000fca00078e00ff */
[----:B------:R2:W-:Y:S02]  /*1f400*/  STG.E desc[UR36][R4.64], R3 ;  /* 0x0000000304007986 */ /* 0x0005e4000c101924 */
.L_x_1949:
[----:B------:R-:W-:Y:S05]  /*1f410*/  BSYNC B1 ;  /* 0x0000000000017941 */ /* 0x000fea0003800000 */
.L_x_1948:
[----:B------:R-:W-:Y:S01]  /*1f420*/  ULDC.64 UR4, c[0x0][0xaa0] ;  /* 0x0002a80000047ab9 */ /* 0x000fe20000000a00 */
[----:B------:R-:W-:Y:S02]  /*1f430*/  IMAD R7, R214, 0x20, R189 ;  /* 0x00000020d6077824 */ /* 0x000fe400078e02bd */
[----:B--2---:R-:W-:Y:S02]  /*1f440*/  IMAD R3, R11, UR4, RZ ;  /* 0x000000040b037c24 */ /* 0x004fe4000f8e02ff */
[----:B------:R-:W-:Y:S02]  /*1f450*/  IMAD.IADD R9, R202, 0x1, R7 ;  /* 0x00000001ca097824 */ /* 0x000fe400078e0207 */
[C---:B------:R-:W-:Y:S02]  /*1f460*/  IMAD R5, R0.reuse, UR5, R3 ;  /* 0x0000000500057c24 */ /* 0x040fe4000f8e0203 */
[----:B------:R-:W-:Y:S01]  /*1f470*/  IMAD.WIDE.U32 R2, R0, UR4, RZ ;  /* 0x0000000400027c25 */ /* 0x000fe2000f8e00ff */
[----:B------:R-:W-:-:S03]  /*1f480*/  ULDC.64 UR4, c[0x0][0xae8] ;  /* 0x0002ba0000047ab9 */ /* 0x000fc60000000a00 */
[----:B------:R-:W-:Y:S02]  /*1f490*/  IMAD.IADD R3, R3, 0x1, R5 ;  /* 0x0000000103037824 */ /* 0x000fe400078e0205 */
[----:B------:R-:W-:Y:S02]  /*1f4a0*/  IMAD R4, R10, UR4, RZ ;  /* 0x000000040a047c24 */ /* 0x000fe4000f8e02ff */
[----:B0-----:R-:W-:-:S04]  /*1f4b0*/  @P2 IMAD.HI.U32 R0, R9, R20, RZ ;  /* 0x0000001409002227 */ /* 0x001fc800078e00ff */
[C---:B------:R-:W-:Y:S02]  /*1f4c0*/  IMAD R7, R215.reuse, UR5, R4 ;  /* 0x00000005d7077c24 */ /* 0x040fe4000f8e0204 */
[----:B------:R-:W-:Y:S01]  /*1f4d0*/  IMAD.WIDE.U32 R2, R215, UR4, R2 ;  /* 0x00000004d7027c25 */ /* 0x000fe2000f8e0002 */
[----:B------:R-:W-:-:S03]  /*1f4e0*/  ULDC.64 UR4, c[0x0][0xaf0] ;  /* 0x0002bc0000047ab9 */ /* 0x000fc60000000a00 */
[----:B------:R-:W-:Y:S01]  /*1f4f0*/  IMAD.MOV.U32 R5, RZ, RZ, R9 ;  /* 0x000000ffff057224 */ /* 0x000fe200078e0009 */
[----:B-1----:R-:W-:Y:S01]  /*1f500*/  @P2 SHF.R.U32.HI R5, RZ, R27, R0 ;  /* 0x0000001bff052219 */ /* 0x002fe20000011600 */
[----:B------:R-:W-:Y:S02]  /*1f510*/  IMAD R4, R12, UR4, RZ ;  /* 0x000000040c047c24 */ /* 0x000fe4000f8e02ff */
[----:B------:R-:W-:Y:S01]  /*1f520*/  IMAD.IADD R3, R3, 0x1, R7 ;  /* 0x0000000103037824 */ /* 0x000fe200078e0207 */
[----:B------:R-:W-:Y:S01]  /*1f530*/  SHF.R.S32.HI R0, RZ, 0x1f, R5 ;  /* 0x0000001fff007819 */ /* 0x000fe20000011405 */
[----:B------:R-:W-:Y:S01]  /*1f540*/  IMAD R7, R13, UR5, R4 ;  /* 0x000000050d077c24 */ /* 0x000fe2000f8e0204 */
[----:B------:R-:W-:Y:S01]  /*1f550*/  IADD3 R4, -R5, RZ, RZ ;  /* 0x000000ff05047210 */ /* 0x000fe20007ffe1ff */
[----:B------:R-:W-:Y:S01]  /*1f560*/  IMAD.WIDE.U32 R2, R13, UR4, R2 ;  /* 0x000000040d027c25 */ /* 0x000fe2000f8e0002 */
[----:B------:R-:W-:-:S03]  /*1f570*/  ULDC.64 UR4, c[0x0][0xae0] ;  /* 0x0002b80000047ab9 */ /* 0x000fc60000000a00 */
[----:B------:R-:W-:Y:S02]  /*1f580*/  IMAD.IADD R3, R3, 0x1, R7 ;  /* 0x0000000103037824 */ /* 0x000fe400078e0207 */
[----:B------:R-:W-:Y:S02]  /*1f590*/  IMAD R0, R0, UR4, RZ ;  /* 0x0000000400007c24 */ /* 0x000fe4000f8e02ff */
[----:B------:R-:W-:Y:S02]  /*1f5a0*/  IMAD R7, R25, R4, R9 ;  /* 0x0000000419077224 */ /* 0x000fe400078e0209 */
[C---:B------:R-:W-:Y:S02]  /*1f5b0*/  IMAD R9, R5.reuse, UR5, R0 ;  /* 0x0000000505097c24 */ /* 0x040fe4000f8e0200 */
[----:B------:R-:W-:Y:S01]  /*1f5c0*/  IMAD.WIDE.U32 R2, R5, UR4, R2 ;  /* 0x0000000405027c25 */ /* 0x000fe2000f8e0002 */
[----:B------:R-:W-:Y:S01]  /*1f5d0*/  SHF.R.S32.HI R0, RZ, 0x1f, R7 ;  /* 0x0000001fff007819 */ /* 0x000fe20000011407 */
[----:B------:R-:W-:-:S02]  /*1f5e0*/  ULDC.64 UR4, c[0x0][0xad8] ;  /* 0x0002b60000047ab9 */ /* 0x000fc40000000a00 */
[----:B------:R-:W-:Y:S02]  /*1f5f0*/  IMAD.IADD R3, R3, 0x1, R9 ;  /* 0x0000000103037824 */ /* 0x000fe400078e0209 */
[----:B------:R-:W-:Y:S02]  /*1f600*/  IMAD R0, R0, UR4, RZ ;  /* 0x0000000400007c24 */ /* 0x000fe4000f8e02ff */
[----:B------:R-:W-:-:S04]  /*1f610*/  IMAD.WIDE.U32 R4, R7, UR4, R2 ;  /* 0x0000000407047c25 */ /* 0x000fc8000f8e0002 */
[----:B------:R-:W-:Y:S01]  /*1f620*/  IMAD R3, R7, UR5, R0 ;  /* 0x0000000507037c24 */ /* 0x000fe2000f8e0200 */
[----:B------:R-:W-:Y:S01]  /*1f630*/  ULDC.64 UR4, c[0x0][0xa80] ;  /* 0x0002a00000047ab9 */ /* 0x000fe20000000a00 */
[----:B------:R-:W-:Y:S01]  /*1f640*/  IMAD.IADD R202, R189, 0x1, R202 ;  /* 0x00000001bdca7824 */ /* 0x000fe200078e02ca */
[----:B------:R-:W-:Y:S01]  /*1f650*/  LEA R2, P0, R4, UR4, 0x1 ;  /* 0x0000000404027c11 */ /* 0x000fe2000f8008ff */
[----:B------:R-:W-:Y:S01]  /*1f660*/  IMAD.IADD R3, R5, 0x1, R3 ;  /* 0x0000000105037824 */ /* 0x000fe200078e0203 */
[----:B------:R-:W-:-:S04]  /*1f670*/  UMOV UR4, 0xffffffff ;  /* 0xffffffff00047882 */ /* 0x000fc80000000000 */
[----:B------:R-:W-:Y:S01]  /*1f680*/  LEA.HI.X R3, R4, UR5, R3, 0x1, P0 ;  /* 0x0000000504037c11 */ /* 0x000fe200080f0c03 */
[----:B------:R-:W-:Y:S06]  /*1f690*/  BRA.DIV UR4, `(.L_x_1950) ;  /* 0x000000be04887947 */ /* 0x000fec000b800000 */
[----:B------:R0:W1:Y:S04]  /*1f6a0*/  SHFL.IDX PT, R0, R3, RZ, 0x181f ;  /* 0x00181fff03007589 */ /* 0x00006800000e0000 */
[----:B------:R0:W2:Y:S02]  /*1f6b0*/  SHFL.IDX PT, R14, R2, RZ, 0x181f ;  /* 0x00181fff020e7589 */ /* 0x0000a400000e0000 */
.L_x_2259:
        /* <DEDUP_REMOVED lines=9> */
[CC--:B--2---:R-:W-:Y:S02]  /*1f750*/  @!P3 LEA R4, P5, R18.reuse, R14.reuse, 0x1 ;  /* 0x0000000e1204b211 */ /* 0x0c4fe400078a08ff */
[----:B------:R-:W-:Y:S02]  /*1f760*/  @!P2 LEA R6, P4, R191, R14, 0x1 ;  /* 0x0000000ebf06a211 */ /* 0x000fe400078808ff */
[----:B-1----:R-:W-:Y:S02]  /*1f770*/  @!P3 LEA.HI.X R5, R18, R0, R19, 0x1, P5 ;  /* 0x000000001205b211 */ /* 0x002fe400028f0c13 */
        /* <DEDUP_REMOVED lines=9> */
.L_x_1952:
[----:B------:R-:W-:Y:S05]  /*1f810*/  BSYNC B1 ;  /* 0x0000000000017941 */ /* 0x000fea0003800000 */
.L_x_1951:
[----:B------:R-:W-:-:S03]  /*1f820*/  UMOV UR4, 0xffffffff ;  /* 0xffffffff00047882 */ /* 0x000fc60000000000 */
[----:B------:R-:W-:Y:S05]  /*1f830*/  BRA.DIV UR4, `(.L_x_1953) ;  /* 0x000000be04547947 */ /* 0x000fea000b800000 */
[----:B-1----:R1:W4:Y:S04]  /*1f840*/  SHFL.IDX PT, R0, R3, 0x1, 0x181f ;  /* 0x00381f0003007f89 */ /* 0x00232800000e0000 */
[----:B--23--:R1:W2:Y:S02]  /*1f850*/  SHFL.IDX PT, R14, R2, 0x1, 0x181f ;  /* 0x00381f00020e7f89 */ /* 0x00c2a400000e0000 */
.L_x_2263:
        /* <DEDUP_REMOVED lines=21> */
.L_x_1955:
[----:B------:R-:W-:Y:S05]  /*1f9b0*/  BSYNC B1 ;  /* 0x0000000000017941 */ /* 0x000fea0003800000 */
.L_x_1954:
[----:B------:R-:W-:-:S03]  /*1f9c0*/  UMOV UR4, 0xffffffff ;  /* 0xffffffff00047882 */ /* 0x000fc60000000000 */
[----:B------:R-:W-:Y:S05]  /*1f9d0*/  BRA.DIV UR4, `(.L_x_1956) ;  /* 0x000000be04347947 */ /* 0x000fea000b800000 */
[----:B----4-:R4:W0:Y:S04]  /*1f9e0*/  SHFL.IDX PT, R0, R3, 0x2, 0x181f ;  /* 0x00581f0003007f89 */ /* 0x01082800000e0000 */
[----:B--23--:R4:W2:Y:S02]  /*1f9f0*/  SHFL.IDX PT, R14, R2, 0x2, 0x181f ;  /* 0x00581f00020e7f89 */ /* 0x00c8a400000e0000 */
.L_x_2267:
        /* <DEDUP_REMOVED lines=11> */
[----:B0-----:R-:W-:Y:S02]  /*1fab0*/  @!P3 LEA.HI.X R5, R18, R0, R19, 0x1, P5 ;  /* 0x000000001205b211 */ /* 0x001fe400028f0c13 */
        /* <DEDUP_REMOVED lines=9> */
.L_x_1958:
[----:B------:R-:W-:Y:S05]  /*1fb50*/  BSYNC B1 ;  /* 0x0000000000017941 */ /* 0x000fea0003800000 */
.L_x_1957:
[----:B------:R-:W-:-:S03]  /*1fb60*/  UMOV UR4, 0xffffffff ;  /* 0xffffffff00047882 */ /* 0x000fc60000000000 */
[----:B------:R-:W-:Y:S05]  /*1fb70*/  BRA.DIV UR4, `(.L_x_1959) ;  /* 0x000000be04147947 */ /* 0x000fea000b800000 */
[----:B0-----:R0:W0:Y:S04]  /*1fb80*/  SHFL.IDX PT, R0, R3, 0x3, 0x181f ;  /* 0x00781f0003007f89 */ /* 0x00102800000e0000 */
[----:B--23--:R2:W3:Y:S02]  /*1fb90*/  SHFL.IDX PT, R14, R2, 0x3, 0x181f ;  /* 0x00781f00020e7f89 */ /* 0x00c4e400000e0000 */
.L_x_2271:
[----:B-12-4-:R-:W-:-:S04]  /*1fba0*/  IADD3 R2, R202, 0x60, RZ ;  /* 0x00000060ca027810 */ /* 0x016fc80007ffe0ff */
[----:B------:R-:W-:-:S13]  /*1fbb0*/  ISETP.GE.AND P0, PT, R2, R25, PT ;  /* 0x000000190200720c */ /* 0x000fda0003f06270 */
        /* <DEDUP_REMOVED lines=18> */
.L_x_1946:
[----:B------:R-:W-:Y:S05]  /*1fce0*/  BSYNC B0 ;  /* 0x0000000000007941 */ /* 0x000fea0003800000 */
.L_x_1936:
[----:B------:R-:W-:Y:S02]  /*1fcf0*/  ULDC UR4, c[0x0][0xc3c] ;  /* 0x00030f0000047ab9 */ /* 0x000fe40000000800 */
[----:B------:R-:W-:-:S13]  /*1fd00*/  ISETP.GE.AND P0, PT, R23, UR4, PT ;  /* 0x0000000417007c0c */ /* 0x000fda000bf06270 */
[----:B------:R-:W-:Y:S05]  /*1fd10*/  @!P0 BRA `(.L_x_1960) ;  /* 0xfffffe1400448947 */ /* 0x000fea000383ffff */
[----:B------:R-:W-:Y:S05]  /*1fd20*/  BRA `(.L_x_1720) ;  /* 0x0000007800c87947 */ /* 0x000fea0003800000 */
.L_x_1718:
        /* <DEDUP_REMOVED lines=26> */
[C---:B------:R-:W-:Y:S02]  /*1fed0*/  ISETP.GE.U32.AND P2, PT, R5.reuse, 0x2, PT ;  /* 0x000000020500780c */ /* 0x040fe40003f46070 */
[C---:B------:R-:W-:Y:S02]  /*1fee0*/  ISETP.GE.U32.AND P3, PT, R5.reuse, 0x4, PT ;  /* 0x000000040500780c */ /* 0x040fe40003f66070 */
[C---:B------:R-:W-:Y:S02]  /*1fef0*/  ISETP.GE.U32.AND P4, PT, R5.reuse, 0x8, PT ;  /* 0x000000080500780c */ /* 0x040fe40003f86070 */
[----:B------:R-:W-:Y:S02]  /*1ff00*/  ISETP.GE.U32.AND P5, PT, R5, 0x10, PT ;  /* 0x000000100500780c */ /* 0x000fe40003fa6070 */
[----:B-1----:R-:W-:Y:S01]  /*1ff10*/  MOV R16, RZ ;  /* 0x000000ff00107202 */ /* 0x002fe20000000f00 */
        /* <DEDUP_REMOVED lines=25> */
.L_x_1966:
[----:B------:R-:W-:Y:S01]  /*200b0*/  UIADD3 UR4, UR4, 0x1f, URZ ;  /* 0x0000001f04047890 */ /* 0x000fe2000fffe03f */
[----:B------:R-:W-:-:S05]  /*200c0*/  IMAD.U32 R19, RZ, RZ, UR7 ;  /* 0x00000007ff137e24 */ /* 0x000fca000f8e00ff */
        /* <DEDUP_REMOVED lines=10> */
.L_x_1965:
[----:B------:R-:W-:Y:S05]  /*20170*/  BSYNC B0 ;  /* 0x0000000000007941 */ /* 0x000fea0003800000 */
.L_x_1964:
        /* <DEDUP_REMOVED lines=17> */
[----:B------:R-:W-:-:S05]  /*20290*/  IMAD.IADD R4, R3, 0x1, R4 ;  /* 0x0000000103047824 */ /* 0x000fca00078e0204 */
[----:B------:R-:W-:-:S13]  /*202a0*/  ISETP.GT.AND P6, PT, R4, UR6, PT ;  /* 0x0000000604007c0c */ /* 0x000fda000bfc4270 */
[----:B------:R-:W-:Y:S05]  /*202b0*/  @!P6 BRA `(.L_x_1966) ;  /* 0xfffffffc007ce947 */ /* 0x000fea000383ffff */
.L_x_1962:
[----:B------:R-:W-:-:S04]  /*202c0*/  IMAD.IADD R11, R4, 0x1, -R3 ;  /* 0x00000001040b7824 */ /* 0x000fc800078e0a03 */
[----:B------:R-:W-:-:S05]  /*202d0*/  IMAD R2, R6, UR5, R11 ;  /* 0x0000000506027c24 */ /* 0x000fca000f8e020b */
[----:B------:R-:W-:Y:S02]  /*202e0*/  ISETP.GT.AND P0, PT, R2, UR6, PT ;  /* 0x0000000602007c0c */ /* 0x000fe4000bf04270 */
[----:B------:R-:W0:Y:S11]  /*202f0*/  LDC.64 R2, c[0x0][0xc90] ;  /* 0x00032400ff027b82 */ /* 0x000e360000000a00 */
[----:B------:R-:W-:-:S04]  /*20300*/  VOTE.ANY R8, PT, !P0 ;  /* 0x0000000000087806 */ /* 0x000fc800040e0100 */
[----:B------:R-:W1:Y:S02]  /*20310*/  POPC R13, R8 ;  /* 0x00000008000d7309 */ /* 0x000e640000000000 */
[----:B-1----:R-:W-:-:S04]  /*20320*/  VIADD R19, R13, UR4 ;  /* 0x000000040d137c36 */ /* 0x002fc80008000000 */
[----:B0-----:R-:W-:-:S05]  /*20330*/  IMAD.WIDE R2, R19, 0x4, R2 ;  /* 0x0000000413027825 */ /* 0x001fca00078e0202 */
[----:B------:R-:W2:Y:S01]  /*20340*/  LDG.E R7, desc[UR36][R2.64] ;  /* 0x0000002402077981 */ /* 0x000ea2000c1e1900 */
[----:B------:R-:W-:-:S03]  /*20350*/  ISETP.NE.AND P0, PT, R8, RZ, PT ;  /* 0x000000ff0800720c */ /* 0x000fc60003f05270 */
[----:B------:R-:W2:Y:S02]  /*20360*/  SHFL.IDX PT, R0, R0, R13, 0x1f ;  /* 0x00001f0d00007589 */ /* 0x000ea400000e0000 */
[----:B--2---:R-:W-:-:S05]  /*20370*/  IMAD R4, R0, R7, RZ ;  /* 0x0000000700047224 */ /* 0x004fca00078e02ff */
[----:B------:R-:W-:-:S04]  /*20380*/  IABS R12, R4 ;  /* 0x00000004000c7213 */ /* 0x000fc80000000000 */
[----:B------:R-:W0:Y:S08]  /*20390*/  I2F.RP R9, R12 ;  /* 0x0000000c00097306 */ /* 0x000e300000209400 */
[----:B0-----:R-:W0:Y:S02]  /*203a0*/  MUFU.RCP R9, R9 ;  /* 0x0000000900097308 */ /* 0x001e240000001000 */
[----:B0-----:R-:W-:-:S06]  /*203b0*/  IADD3 R10, R9, 0xffffffe, RZ ;  /* 0x0ffffffe090a7810 */ /* 0x001fcc0007ffe0ff */
[----:B------:R0:W1:Y:S01]  /*203c0*/  F2I.FTZ.U32.TRUNC.NTZ R3, R10 ;  /* 0x0000000a00037305 */ /* 0x000062000021f000 */
[----:B------:R-:W-:Y:S05]  /*203d0*/  @!P0 BRA `(.L_x_1967) ;  /* 0x0000000000088947 */ /* 0x000fea0003800000 */
[----:B------:R-:W-:-:S05]  /*203e0*/  VIADD R9, R13, 0xffffffff ;  /* 0xffffffff0d097836 */ /* 0x000fca0000000000 */
[----:B------:R2:W3:Y:S02]  /*203f0*/  SHFL.IDX PT, R16, R6, R9, 0x1f ;  /* 0x00001f0906107589 */ /* 0x0004e400000e0000 */
.L_x_1967:
[----:B-1----:R-:W-:Y:S02]  /*20400*/  IMAD.MOV R2, RZ, RZ, -R3 ;  /* 0x000000ffff027224 */ /* 0x002fe400078e0a03 */
[----:B---3--:R-:W-:Y:S02]  /*20410*/  IMAD R16, R16, UR5, R11 ;  /* 0x0000000510107c24 */ /* 0x008fe4000f8e020b */
[----:B------:R-:W-:Y:S01]  /*20420*/  IMAD.MOV.U32 R11, RZ, RZ, R2 ;  /* 0x000000ffff0b7224 */ /* 0x000fe200078e0002 */
[----:B------:R-:W-:Y:S02]  /*20430*/  IABS R2, R4 ;  /* 0x0000000400027213 */ /* 0x000fe40000000000 */
[----:B--2---:R-:W-:Y:S01]  /*20440*/  IADD3 R9, -R16, UR6, RZ ;  /* 0x0000000610097c10 */ /* 0x004fe2000fffe1ff */
[----:B------:R-:W-:Y:S02]  /*20450*/  IMAD R11, R11, R12, RZ ;  /* 0x0000000c0b0b7224 */ /* 0x000fe400078e02ff */
[----:B------:R-:W-:Y:S01]  /*20460*/  IMAD.MOV R8, RZ, RZ, -R2 ;  /* 0x000000ffff087224 */ /* 0x000fe200078e0a02 */
[----:B------:R-:W-:Y:S01]  /*20470*/  IABS R6, R9 ;  /* 0x0000000900067213 */ /* 0x000fe20000000000 */
[----:B------:R-:W-:-:S04]  /*20480*/  IMAD.MOV.U32 R2, RZ, RZ, RZ ;  /* 0x000000ffff027224 */ /* 0x000fc800078e00ff */
[----:B------:R-:W-:-:S04]  /*20490*/  IMAD.HI.U32 R2, R3, R11, R2 ;  /* 0x0000000b03027227 */ /* 0x000fc800078e0002 */
[----:B------:R-:W-:Y:S01]  /*204a0*/  IMAD.MOV.U32 R3, RZ, RZ, R6 ;  /* 0x000000ffff037224 */ /* 0x000fe200078e0006 */
[----:B------:R-:W-:-:S03]  /*204b0*/  MOV R6, R8 ;  /* 0x0000000800067202 */ /* 0x000fc60000000f00 */
        /* <DEDUP_REMOVED lines=12> */
[----:B------:R-:W-:Y:S01]  /*20580*/  IMAD R6, R7, R2, RZ ;  /* 0x0000000207067224 */ /* 0x000fe200078e02ff */
[----:B------:R-:W-:-:S03]  /*20590*/  IADD3 R2, -R2, RZ, RZ ;  /* 0x000000ff02027210 */ /* 0x000fc60007ffe1ff */
[----:B------:R-:W-:Y:S02]  /*205a0*/  IMAD.MOV R8, RZ, RZ, -R6 ;  /* 0x000000ffff087224 */ /* 0x000fe400078e0a06 */
[----:B------:R-:W-:Y:S02]  /*205b0*/  IMAD R13, R4, R2, R9 ;  /* 0x00000002040d7224 */ /* 0x000fe400078e0209 */
[----:B------:R-:W-:Y:S01]  /*205c0*/  IMAD.MOV.U32 R2, RZ, RZ, RZ ;  /* 0x000000ffff027224 */ /* 0x000fe200078e00ff */
[----:B------:R-:W-:Y:S02]  /*205d0*/  VIADDMNMX R18, R8, UR5, R7, PT ;  /* 0x0000000508127c46 */ /* 0x000fe4000b800107 */
[----:B------:R-:W-:Y:S02]  /*205e0*/  IABS R11, R13 ;  /* 0x0000000d000b7213 */ /* 0x000fe40000000000 */
[-C--:B------:R-:W-:Y:S02]  /*205f0*/  IABS R8, R18.reuse ;  /* 0x0000001200087213 */ /* 0x080fe40000000000 */
[----:B------:R-:W-:-:S02]  /*20600*/  IABS R4, R18 ;  /* 0x0000001200047213 */ /* 0x000fc40000000000 */
[----:B------:R-:W1:Y:S08]  /*20610*/  I2F.RP R7, R8 ;  /* 0x0000000800077306 */ /* 0x000e700000209400 */
[----:B-1----:R-:W1:Y:S02]  /*20620*/  MUFU.RCP R7, R7 ;  /* 0x0000000700077308 */ /* 0x002e640000001000 */
[----:B-1----:R-:W-:-:S06]  /*20630*/  VIADD R3, R7, 0xffffffe ;  /* 0x0ffffffe07037836 */ /* 0x002fcc0000000000 */
[----:B------:R-:W0:Y:S02]  /*20640*/  F2I.FTZ.U32.TRUNC.NTZ R3, R3 ;  /* 0x0000000300037305 */ /* 0x000e24000021f000 */
[----:B0-----:R-:W-:-:S04]  /*20650*/  IMAD.MOV R10, RZ, RZ, -R3 ;  /* 0x000000ffff0a7224 */ /* 0x001fc800078e0a03 */
[----:B------:R-:W-:-:S04]  /*20660*/  IMAD.MOV.U32 R9, RZ, RZ, R10 ;  /* 0x000000ffff097224 */ /* 0x000fc800078e000a */
[----:B------:R-:W-:-:S04]  /*20670*/  IMAD R9, R9, R8, RZ ;  /* 0x0000000809097224 */ /* 0x000fc800078e02ff */
[----:B------:R-:W-:-:S04]  /*20680*/  IMAD.HI.U32 R2, R3, R9, R2 ;  /* 0x0000000903027227 */ /* 0x000fc800078e0002 */
[----:B------:R-:W-:Y:S02]  /*20690*/  IMAD.MOV R3, RZ, RZ, -R4 ;  /* 0x000000ffff037224 */ /* 0x000fe400078e0a04 */
        /* <DEDUP_REMOVED lines=8> */
[----:B------:R-:W-:Y:S01]  /*20720*/  ISETP.GE.AND P2, PT, R3, RZ, PT ;  /* 0x000000ff0300720c */ /* 0x000fe20003f46270 */
[----:B------:R-:W-:-:S06]  /*20730*/  IMAD.IADD R3, R13, 0x1, R6 ;  /* 0x000000010d037824 */ /* 0x000fcc00078e0206 */
[----:B------:R-:W-:-:S06]  /*20740*/  @P0 IADD3 R2, R2, 0x1, RZ ;  /* 0x0000000102020810 */ /* 0x000fcc0007ffe0ff */
[----:B------:R-:W-:Y:S01]  /*20750*/  @!P2 IMAD.MOV R2, RZ, RZ, -R2 ;  /* 0x000000ffff02a224 */ /* 0x000fe200078e0a02 */
[----:B------:R-:W-:Y:S01]  /*20760*/  @!P1 LOP3.LUT R2, RZ, R18, RZ, 0x33, !PT ;  /* 0x00000012ff029212 */ /* 0x000fe200078e33ff */
[----:B------:R-:W-:-:S03]  /*20770*/  IMAD.MOV R18, RZ, RZ, -R18 ;  /* 0x000000ffff127224 */ /* 0x000fc600078e0a12 */
[----:B------:R-:W-:Y:S01]  /*20780*/  LOP3.LUT R17, RZ, R2, RZ, 0x33, !PT ;  /* 0x00000002ff117212 */ /* 0x000fe200078e33ff */
[----:B------:R-:W-:-:S04]  /*20790*/  IMAD R18, R2, R18, R3 ;  /* 0x0000001202127224 */ /* 0x000fc800078e0203 */
[----:B------:R-:W-:Y:S01]  /*207a0*/  IMAD.IADD R17, R0, 0x1, R17 ;  /* 0x0000000100117824 */ /* 0x000fe200078e0211 */
[----:B------:R-:W-:Y:S06]  /*207b0*/  BRA `(.L_x_1968) ;  /* 0x00000000000c7947 */ /* 0x000fec0003800000 */
.L_x_1963:
[----:B------:R-:W-:Y:S01]  /*207c0*/  IMAD.MOV.U32 R17, RZ, RZ, RZ ;  /* 0x000000ffff117224 */ /* 0x000fe200078e00ff */
[----:B------:R-:W-:Y:S01]  /*207d0*/  MOV R18, RZ ;  /* 0x000000ff00127202 */ /* 0x000fe20000000f00 */
[----:B------:R-:W-:-:S07]  /*207e0*/  IMAD.U32 R16, RZ, RZ, UR6 ;  /* 0x00000006ff107e24 */ /* 0x000fce000f8e00ff */
.L_x_1968:
[----:B------:R-:W-:-:S13]  /*207f0*/  ISETP.NE.AND P0, PT, R5, RZ, PT ;  /* 0x000000ff0500720c */ /* 0x000fda0003f05270 */
[----:B------:R-:W0:Y:S01]  /*20800*/  @!P0 S2R R3, SR_CgaCtaId ;  /* 0x0000000000038919 */ /* 0x000e220000008800 */
[----:B------:R-:W-:-:S04]  /*20810*/  @!P0 MOV R0, 0x400 ;  /* 0x0000040000008802 */ /* 0x000fc80000000f00 */
[----:B0-----:R-:W-:-:S05]  /*20820*/  @!P0 LEA R0, R3, R0, 0x18 ;  /* 0x0000000003008211 */ /* 0x001fca00078ec0ff */
[----:B------:R2:W-:Y:S01]  /*20830*/  @!P0 STS.128 [R0+0x284d0], R16 ;  /* 0x0284d01000008388 */ /* 0x0005e20000000c00 */
[----:B------:R-:W-:Y:S06]  /*20840*/  BAR.ARV 0x5, 0x180 ;  /* 0x0146000000007b1d */ /* 0x000fec0000002000 */
.L_x_1961:
[----:B------:R3:W-:Y:S01]  /*20850*/  STL [R1+0x30], RZ ;  /* 0x000030ff01007387 */ /* 0x0007e20000100800 */
[----:B------:R-:W-:Y:S01]  /*20860*/  ULDC UR4, c[0x0][0xc3c] ;  /* 0x00030f0000047ab9 */ /* 0x000fe20000000800 */
[----:B------:R-:W-:Y:S01]  /*20870*/  IMAD.MOV.U32 R30, RZ, RZ, 0x1 ;  /* 0x00000001ff1e7424 */ /* 0x000fe200078e00ff */
[----:B-1----:R-:W-:Y:S01]  /*20880*/  ISETP.GE.AND P0, PT, R19, UR4, PT ;  /* 0x0000000413007c0c */ /* 0x002fe2000bf06270 */
[----:B------:R-:W-:-:S12]  /*20890*/  IMAD.MOV.U32 R25, RZ, RZ, RZ ;  /* 0x000000ffff197224 */ /* 0x000fd800078e00ff */
[----:B---3--:R-:W-:Y:S05]  /*208a0*/  @P0 BRA `(.L_x_1969) ;  /* 0x0000006800e40947 */ /* 0x008fea0003800000 */
[----:B--2---:R-:W2:Y:S01]  /*208b0*/  LDL R0, [R1+0x34] ;  /* 0x0000340001007983 */ /* 0x004ea20000100800 */
[----:B------:R-:W1:Y:S01]  /*208c0*/  S2UR UR4, SR_CgaCtaId ;  /* 0x00000000000479c3 */ /* 0x000e620000008800 */
[----:B------:R-:W-:Y:S01]  /*208d0*/  MOV R23, 0x400 ;  /* 0x0000040000177802 */ /* 0x000fe20000000f00 */
[----:B------:R-:W-:Y:S01]  /*208e0*/  BSSY B7, `(.L_x_1969) ;  /* 0x00006b5000077945 */ /* 0x000fe20003800000 */
[----:B------:R-:W3:Y:S01]  /*208f0*/  S2R R12, SR_TID.X ;  /* 0x00000000000c7919 */ /* 0x000ee20000002100 */
[----:B------:R-:W-:Y:S01]  /*20900*/  IMAD.MOV.U32 R31, RZ, RZ, 0x1 ;  /* 0x00000001ff1f7424 */ /* 0x000fe200078e00ff */
[----:B------:R-:W-:Y:S01]  /*20910*/  ULDC.64 UR40, c[0x0][0x198] ;  /* 0x0000660000287ab9 */ /* 0x000fe20000000a00 */
[----:B------:R-:W-:Y:S01]  /*20920*/  IMAD.MOV.U32 R29, RZ, RZ, RZ ;  /* 0x000000ffff1d7224 */ /* 0x000fe200078e00ff */
[----:B------:R-:W-:Y:S01]  /*20930*/  ULDC UR39, c[0x0][0xc] ;  /* 0x0000030000277ab9 */ /* 0x000fe20000000800 */
[----:B------:R-:W-:Y:S02]  /*20940*/  IMAD.MOV.U32 R25, RZ, RZ, RZ ;  /* 0x000000ffff197224 */ /* 0x000fe400078e00ff */
[----:B------:R-:W-:Y:S01]  /*20950*/  IMAD.MOV.U32 R30, RZ, RZ, 0x1 ;  /* 0x00000001ff1e7424 */ /* 0x000fe200078e00ff */
[C---:B---3--:R-:W-:Y:S01]  /*20960*/  LOP3.LUT R11, R12.reuse, 0x7f, RZ, 0xc0, !PT ;  /* 0x0000007f0c0b7812 */ /* 0x048fe200078ec0ff */
[C---:B------:R-:W-:Y:S01]  /*20970*/  IMAD.SHL.U32 R28, R12.reuse, 0x80, RZ ;  /* 0x000000800c1c7824 */ /* 0x040fe200078e00ff */
[----:B------:R-:W-:Y:S01]  /*20980*/  SHF.R.U32.HI R3, RZ, 0x1, R12 ;  /* 0x00000001ff037819 */ /* 0x000fe2000001160c */
[C---:B------:R-:W-:Y:S01]  /*20990*/  IMAD.SHL.U32 R4, R12.reuse, 0x40, RZ ;  /* 0x000000400c047824 */ /* 0x040fe200078e00ff */
[----:B------:R-:W-:Y:S01]  /*209a0*/  LOP3.LUT P0, RZ, R12, 0x4, RZ, 0xc0, !PT ;  /* 0x000000040cff7812 */ /* 0x000fe2000780c0ff */
[----:B------:R-:W-:Y:S01]  /*209b0*/  IMAD.SHL.U32 R6, R11, 0x20, RZ ;  /* 0x000000200b067824 */ /* 0x000fe200078e00ff */
[----:B0-----:R-:W-:Y:S01]  /*209c0*/  LOP3.LUT R2, R28, 0x380, RZ, 0xc0, !PT ;  /* 0x000003801c027812 */ /* 0x001fe200078ec0ff */
[----:B------:R-:W-:Y:S01]  /*209d0*/  IMAD.SHL.U32 R9, R12, 0x2, RZ ;  /* 0x000000020c097824 */ /* 0x000fe200078e00ff */
[----:B------:R-:W-:Y:S01]  /*209e0*/  LOP3.LUT R5, R4, 0x180, RZ, 0xc0, !PT ;  /* 0x0000018004057812 */ /* 0x000fe200078ec0ff */
[----:B------:R-:W-:Y:S01]  /*209f0*/  IMAD.SHL.U32 R8, R12, 0x8, RZ ;  /* 0x000000080c087824 */ /* 0x000fe200078e00ff */
[----:B------:R-:W-:-:S02]  /*20a00*/  LOP3.LUT R7, R6, 0xc00, RZ, 0xc0, !PT ;  /* 0x00000c0006077812 */ /* 0x000fc400078ec0ff */
[----:B------:R-:W-:Y:S01]  /*20a10*/  LOP3.LUT R3, R2, 0x30, R3, 0xf8, !PT ;  /* 0x0000003002037812 */ /* 0x000fe200078ef803 */
[----:B------:R-:W-:Y:S01]  /*20a20*/  IMAD.SHL.U32 R2, R11, 0x10, RZ ;  /* 0x000000100b027824 */ /* 0x000fe200078e00ff */
[----:B------:R-:W-:Y:S02]  /*20a30*/  LOP3.LUT R7, R7, 0x40, R4, 0xf8, !PT ;  /* 0x0000004007077812 */ /* 0x000fe400078ef804 */
[----:B------:R-:W-:Y:S02]  /*20a40*/  LOP3.LUT R5, R5, 0x10, R12, 0xf8, !PT ;  /* 0x0000001005057812 */ /* 0x000fe400078ef80c */
[----:B------:R-:W-:Y:S01]  /*20a50*/  LOP3.LUT R24, R7, 0x200, R4, 0xf8, !PT ;  /* 0x0000020007187812 */ /* 0x000fe200078ef804 */
[----:B-1----:R-:W-:Y:S01]  /*20a60*/  IMAD.U32 R4, RZ, RZ, UR4 ;  /* 0x00000004ff047e24 */ /* 0x002fe2000f8e00ff */
[----:B------:R-:W-:-:S04]  /*20a70*/  LOP3.LUT R5, R5, 0x30, R8, 0x78, !PT ;  /* 0x0000003005057812 */ /* 0x000fc800078e7808 */
[----:B------:R-:W-:Y:S02]  /*20a80*/  LEA R23, R4, R23, 0x18 ;  /* 0x0000001704177211 */ /* 0x000fe400078ec0ff */
[----:B------:R-:W-:Y:S02]  /*20a90*/  LOP3.LUT R24, R24, R5, RZ, 0xfc, !PT ;  /* 0x0000000518187212 */ /* 0x000fe400078efcff */
[----:B------:R-:W-:Y:S02]  /*20aa0*/  SHF.R.U32.HI R5, RZ, 0x3, R11 ;  /* 0x00000003ff057819 */ /* 0x000fe4000001160b */
[----:B--2---:R-:W-:Y:S02]  /*20ab0*/  R2UR UR5, R0 ;  /* 0x00000000000572ca */ /* 0x004fe400000e0000 */
[----:B------:R-:W-:-:S04]  /*20ac0*/  SHF.L.U32 R0, R12, 0x4, RZ ;  /* 0x000000040c007819 */ /* 0x000fc800000006ff */
[----:B------:R-:W-:Y:S02]  /*20ad0*/  LOP3.LUT R6, R0, 0x3f0, RZ, 0xc0, !PT ;  /* 0x000003f000067812 */ /* 0x000fe400078ec0ff */
[----:B------:R-:W-:Y:S02]  /*20ae0*/  LOP3.LUT R3, R3, 0x70, R0, 0x78, !PT ;  /* 0x0000007003037812 */ /* 0x000fe400078e7800 */
[----:B------:R-:W-:Y:S02]  /*20af0*/  LOP3.LUT R9, R6, 0x70, R9, 0x78, !PT ;  /* 0x0000007006097812 */ /* 0x000fe400078e7809 */
[----:B------:R-:W-:Y:S01]  /*20b00*/  LOP3.LUT R28, R3, 0xc00, R28, 0xf8, !PT ;  /* 0x00000c00031c7812 */ /* 0x000fe200078ef81c */
[----:B------:R-:W-:Y:S01]  /*20b10*/  ULOP3.LUT UR42, UR5, 0x2, URZ, 0xfc, !UPT ;  /* 0x00000002052a7892 */ /* 0x000fe2000f8efc3f */
[----:B------:R-:W-:Y:S01]  /*20b20*/  LOP3.LUT R10, R9, 0x400, R2, 0xf8, !PT ;  /* 0x00000400090a7812 */ /* 0x000fe200078ef802 */
[----:B------:R-:W-:Y:S01]  /*20b30*/  IMAD.MOV.U32 R2, RZ, RZ, 0x20 ;  /* 0x00000020ff027424 */ /* 0x000fe200078e00ff */
[----:B------:R-:W-:Y:S01]  /*20b40*/  LOP3.LUT R34, R0, 0x70, RZ, 0xc0, !PT ;  /* 0x0000007000227812 */ /* 0x000fe200078ec0ff */
[C---:B------:R-:W-:Y:S01]  /*20b50*/  VIADD R3, R28.reuse, 0x40 ;  /* 0x000000401c037836 */ /* 0x040fe20000000000 */
[----:B------:R-:W-:Y:S01]  /*20b60*/  @P0 IADD3 R3, R28, -0x40, RZ ;  /* 0xffffffc01c030810 */ /* 0x000fe20007ffe0ff */
[----:B------:R-:W-:Y:S01]  /*20b70*/  STL [R1+0x8], R10 ;  /* 0x0000080a01007387 */ /* 0x000fe20000100800 */
[----:B------:R-:W-:Y:S01]  /*20b80*/  SEL R2, R2, 0xffffffe0, !P0 ;  /* 0xffffffe002027807 */ /* 0x000fe20004000000 */
[----:B------:R-:W-:Y:S01]  /*20b90*/  IMAD.IADD R2, R23, 0x1, R10 ;  /* 0x0000000117027824 */ /* 0x000fe200078e020a */
[----:B------:R-:W-:Y:S01]  /*20ba0*/  LOP3.LUT R0, R5, 0x70, R0, 0xf8, !PT ;  /* 0x0000007005007812 */ /* 0x000fe200078ef800 */
[----:B------:R-:W-:Y:S01]  /*20bb0*/  STL [R1+0x30], RZ ;  /* 0x000030ff01007387 */ /* 0x000fe20000100800 */
[----:B------:R-:W-:Y:S01]  /*20bc0*/  LOP3.LUT R0, R24, 0x1000, RZ, 0xfc, !PT ;  /* 0x0000100018007812 */ /* 0x000fe200078efcff */
[----:B------:R-:W-:-:S02]  /*20bd0*/  ULOP3.LUT UR38, UR5, 0x1, URZ, 0xfc, !UPT ;  /* 0x0000000105267892 */ /* 0x000fc4000f8efc3f */
[----:B------:R-:W-:Y:S04]  /*20be0*/  STL [R1], R4 ;  /* 0x0000000401007387 */ /* 0x000fe80000100800 */
[----:B------:R0:W-:Y:S04]  /*20bf0*/  STL [R1+0x4], R3 ;  /* 0x0000040301007387 */ /* 0x0001e80000100800 */
[----:B------:R1:W-:Y:S01]  /*20c00*/  STL [R1+0x14], R2 ;  /* 0x0000140201007387 */ /* 0x0003e20000100800 */
[----:B0-----:R-:W-:-:S07]  /*20c10*/  LOP3.LUT R3, R34, 0x80, RZ, 0xfc, !PT ;  /* 0x0000008022037812 */ /* 0x001fce00078efcff */
.L_x_2099:
[----:B------:R-:W-:Y:S05]  /*20c20*/  YIELD ;  /* 0x0000000000007946 */ /* 0x000fea0003800000 */
[----:B------:R-:W-:Y:S01]  /*20c30*/  ULDC.64 UR4, c[0x0][0xa28] ;  /* 0x00028a0000047ab9 */ /* 0x000fe20000000a00 */
[----:B------:R-:W-:Y:S01]  /*20c40*/  IMAD.MOV.U32 R35, RZ, RZ, RZ ;  /* 0x000000ffff237224 */ /* 0x000fe200078e00ff */
[----:B------:R-:W-:Y:S01]  /*20c50*/  ISETP.NE.U32.AND P0, PT, RZ, UR4, PT ;  /* 0x00000004ff007c0c */ /* 0x000fe2000bf05070 */
[----:B0-----:R-:W0:Y:S01]  /*20c60*/  LDC.64 R4, c[0x0][0xa00] ;  /* 0x00028000ff047b82 */ /* 0x001e220000000a00 */
[----:B------:R-:W-:Y:S01]  /*20c70*/  IMAD.MOV.U32 R8, RZ, RZ, RZ ;  /* 0x000000ffff087224 */ /* 0x000fe200078e00ff */
[----:B------:R-:W-:Y:S01]  /*20c80*/  ULDC.64 UR6, c[0x0][0xa10] ;  /* 0x0002840000067ab9 */ /* 0x000fe20000000a00 */
[----:B------:R-:W-:Y:S01]  /*20c90*/  ISETP.NE.AND.EX P0, PT, RZ, UR5, PT, P0 ;  /* 0x00000005ff007c0c */ /* 0x000fe2000bf05300 */
[----:B------:R-:W-:-:S12]  /*20ca0*/  ULDC.64 UR4, c[0x0][0xa18] ;  /* 0x0002860000047ab9 */ /* 0x000fd80000000a00 */
[----:B-12---:R-:W1:Y:S02]  /*20cb0*/  @P0 LDC.64 R2, c[0x0][0xa28] ;  /* 0x00028a00ff020b82 */ /* 0x006e640000000a00 */
[----:B-1----:R-:W-:-:S05]  /*20cc0*/  @P0 IMAD.WIDE R2, R19, 0x4, R2 ;  /* 0x0000000413020825 */ /* 0x002fca00078e0202 */
[----:B------:R1:W5:Y:S01]  /*20cd0*/  @P0 LDG.E R35, desc[UR36][R2.64] ;  /* 0x0000002402230981 */ /* 0x000362000c1e1900 */
[----:B------:R-:W-:Y:S01]  /*20ce0*/  ISETP.NE.U32.AND P0, PT, RZ, UR4, PT ;  /* 0x00000004ff007c0c */ /* 0x000fe2000bf05070 */
[----:B0-----:R-:W-:Y:S01]  /*20cf0*/  IMAD.WIDE R4, R19, 0x4, R4 ;  /* 0x0000000413047825 */ /* 0x001fe200078e0204 */
[----:B------:R-:W-:Y:S02]  /*20d00*/  ISETP.NE.U32.AND P1, PT, RZ, UR6, PT ;  /* 0x00000006ff007c0c */ /* 0x000fe4000bf25070 */
[----:B------:R-:W-:Y:S01]  /*20d10*/  ISETP.NE.AND.EX P2, PT, RZ, UR5, PT, P0 ;  /* 0x00000005ff007c0c */ /* 0x000fe2000bf45300 */
[----:B------:R-:W-:Y:S01]  /*20d20*/  ULDC.64 UR4, c[0x0][0xa00] ;  /* 0x0002800000047ab9 */ /* 0x000fe20000000a00 */
[----:B------:R-:W-:Y:S02]  /*20d30*/  ISETP.NE.AND.EX P1, PT, RZ, UR7, PT, P1 ;  /* 0x00000007ff007c0c */ /* 0x000fe4000bf25310 */
[----:B------:R-:W-:Y:S01]  /*20d40*/  ISETP.NE.U32.AND P0, PT, RZ, UR4, PT ;  /* 0x00000004ff007c0c */ /* 0x000fe2000bf05070 */
[----:B-1----:R-:W0:Y:S01]  /*20d50*/  LDC.64 R2, c[0x0][0xa10] ;  /* 0x00028400ff027b82 */ /* 0x002e220000000a00 */
[----:B------:R-:W-:-:S02]  /*20d60*/  MOV R0, RZ ;  /* 0x000000ff00007202 */ /* 0x000fc40000000f00 */
[----:B------:R-:W-:-:S05]  /*20d70*/  ISETP.NE.AND.EX P0, PT, RZ, UR5, PT, P0 ;  /* 0x00000005ff007c0c */ /* 0x000fca000bf05300 */
[----:B------:R-:W1:Y:S08]  /*20d80*/  @P2 LDC.64 R6, c[0x0][0xa18] ;  /* 0x00028600ff062b82 */ /* 0x000e700000000a00 */
[----:B------:R-:W2:Y:S01]  /*20d90*/  @P0 LDG.E R8, desc[UR36][R4.64] ;  /* 0x0000002404080981 */ /* 0x000ea2000c1e1900 */
[----:B------:R-:W-:Y:S01]  /*20da0*/  ULDC UR4, c[0x0][0x288] ;  /* 0x0000a20000047ab9 */ /* 0x000fe20000000800 */
[----:B0-----:R-:W-:-:S05]  /*20db0*/  IMAD.WIDE R2, R19, 0x4, R2 ;  /* 0x0000000413027825 */ /* 0x001fca00078e0202 */
[----:B------:R-:W5:Y:S01]  /*20dc0*/  @P1 LDG.E R0, desc[UR36][R2.64] ;  /* 0x0000002402001981 */ /* 0x000f62000c1e1900 */
[----:B-1----:R-:W-:-:S03]  /*20dd0*/  @P2 IMAD.WIDE R6, R19, 0x4, R6 ;  /* 0x0000000413062825 */ /* 0x002fc600078e0206 */
[----:B--2---:R0:W-:Y:S02]  /*20de0*/  STL [R1+0x1c], R8 ;  /* 0x00001c0801007387 */ /* 0x0041e40000100800 */
[----:B0-----:R-:W-:Y:S01]  /*20df0*/  IMAD.U32 R8, RZ, RZ, UR4 ;  /* 0x00000004ff087e24 */ /* 0x001fe2000f8e00ff */
[----:B------:R-:W-:-:S05]  /*20e00*/  ULDC.64 UR4, c[0x0][0x418] ;  /* 0x0001060000047ab9 */ /* 0x000fca0000000a00 */
[----:B------:R0:W2:Y:S01]  /*20e10*/  @P2 LDG.E R8, desc[UR36][R6.64] ;  /* 0x0000002406082981 */ /* 0x0000a2000c1e1900 */
[----:B------:R-:W-:-:S03]  /*20e20*/  UISETP.NE.U32.AND UP0, UPT, UR4, URZ, UPT ;  /* 0x0000003f0400728c */ /* 0x000fc6000bf05070 */
[----:B------:R-:W-:Y:S01]  /*20e30*/  ULDC UR4, c[0x0][0x424] ;  /* 0x0001090000047ab9 */ /* 0x000fe20000000800 */
[----:B------:R-:W-:-:S03]  /*20e40*/  UISETP.NE.AND.EX UP0, UPT, UR5, URZ, UPT, UP0 ;  /* 0x0000003f0500728c */ /* 0x000fc6000bf05300 */
[----:B------:R-:W-:Y:S01]  /*20e50*/  ULDC UR5, c[0x0][0x2f0] ;  /* 0x0000bc0000057ab9 */ /* 0x000fe20000000800 */
[----:B------:R-:W-:-:S04]  /*20e60*/  USEL UR4, UR4, 0x1, UP0 ;  /* 0x0000000104047887 */ /* 0x000fc80008000000 */
[----:B------:R-:W-:-:S03]  /*20e70*/  UIMAD UR4, UR4, UR5, URZ ;  /* 0x00000005040472a4 */ /* 0x000fc6000f8e023f */
[----:B------:R-:W-:Y:S02]  /*20e80*/  ULDC UR5, c[0x0][0x348] ;  /* 0x0000d20000057ab9 */ /* 0x000fe40000000800 */
[----:B0-----:R-:W-:Y:S01]  /*20e90*/  IMAD.U32 R6, RZ, RZ, UR5 ;  /* 0x00000005ff067e24 */ /* 0x001fe2000f8e00ff */
[----:B--2---:R0:W-:Y:S01]  /*20ea0*/  STL [R1+0x18], R8 ;  /* 0x0000180801007387 */ /* 0x0041e20000100800 */
[----:B------:R-:W-:Y:S02]  /*20eb0*/  IMAD.MOV.U32 R12, RZ, RZ, R8 ;  /* 0x000000ffff0c7224 */ /* 0x000fe400078e0008 */
[----:B0-----:R-:W-:Y:S01]  /*20ec0*/  IMAD.U32 R8, RZ, RZ, UR4 ;  /* 0x00000004ff087e24 */ /* 0x001fe2000f8e00ff */
[----:B------:R-:W-:Y:S06]  /*20ed0*/  @P2 BRA `(.L_x_1970) ;  /* 0x0000000000142947 */ /* 0x000fec0003800000 */
[----:B------:R-:W-:Y:S05]  /*20ee0*/  @!P0 BRA `(.L_x_1970) ;  /* 0x0000000000108947 */ /* 0x000fea0003800000 */
[----:B------:R-:W2:Y:S04]  /*20ef0*/  LDG.E R7, desc[UR36][R4.64] ;  /* 0x0000002404077981 */ /* 0x000ea8000c1e1900 */
[----:B------:R-:W2:Y:S02]  /*20f00*/  LDG.E R10, desc[UR36][R4.64+0x4] ;  /* 0x00000424040a7981 */ /* 0x000ea4000c1e1900 */
[----:B--2---:R-:W-:-:S05]  /*20f10*/  IMAD.IADD R12, R10, 0x1, -R7 ;  /* 0x000000010a0c7824 */ /* 0x004fca00078e0a07 */
[----:B------:R0:W-:Y:S02]  /*20f20*/  STL [R1+0x18], R12 ;  /* 0x0000180c01007387 */ /* 0x0001e40000100800 */
.L_x_1970:
[----:B------:R-:W-:Y:S02]  /*20f30*/  ULDC.64 UR4, c[0x0][0xa20] ;  /* 0x0002880000047ab9 */ /* 0x000fe40000000a00 */
[----:B------:R-:W-:-:S04]  /*20f40*/  ISETP.NE.U32.AND P0, PT, RZ, UR4, PT ;  /* 0x00000004ff007c0c */ /* 0x000fc8000bf05070 */
[----:B------:R-:W-:-:S13]  /*20f50*/  ISETP.NE.AND.EX P0, PT, RZ, UR5, PT, P0 ;  /* 0x00000005ff007c0c */ /* 0x000fda000bf05300 */
[----:B------:R-:W-:Y:S05]  /*20f60*/  @!P0 BRA `(.L_x_1971) ;  /* 0x0000000000108947 */ /* 0x000fea0003800000 */
[----:B------:R-:W1:Y:S02]  /*20f70*/  LDC.64 R4, c[0x0][0xa20] ;  /* 0x00028800ff047b82 */ /* 0x000e640000000a00 */
[----:B-1----:R-:W-:-:S05]  /*20f80*/  IMAD.WIDE R4, R19, 0x4, R4 ;  /* 0x0000000413047825 */ /* 0x002fca00078e0204 */
[----:B------:R1:W5:Y:S01]  /*20f90*/  LDG.E R8, desc[UR36][R4.64] ;  /* 0x0000002404087981 */ /* 0x000362000c1e1900 */
[----:B------:R-:W-:Y:S05]  /*20fa0*/  BRA `(.L_x_1972) ;  /* 0x0000000000247947 */ /* 0x000fea0003800000 */
.L_x_1971:
[----:B------:R-:W-:Y:S02]  /*20fb0*/  ULDC.64 UR4, c[0x0][0xa08] ;  /* 0x0002820000047ab9 */ /* 0x000fe40000000a00 */
[----:B------:R-:W-:-:S04]  /*20fc0*/  ISETP.NE.U32.AND P0, PT, RZ, UR4, PT ;  /* 0x00000004ff007c0c */ /* 0x000fc8000bf05070 */
[----:B------:R-:W-:-:S13]  /*20fd0*/  ISETP.NE.AND.EX P0, PT, RZ, UR5, PT, P0 ;  /* 0x00000005ff007c0c */ /* 0x000fda000bf05300 */
[----:B------:R-:W-:Y:S05]  /*20fe0*/  @!P0 BRA `(.L_x_1972) ;  /* 0x0000000000148947 */ /* 0x000fea0003800000 */
[----:B------:R-:W1:Y:S02]  /*20ff0*/  LDC.64 R4, c[0x0][0xa08] ;  /* 0x00028200ff047b82 */ /* 0x000e640000000a00 */
[----:B-1----:R-:W-:-:S05]  /*21000*/  IMAD.WIDE R4, R19, 0x4, R4 ;  /* 0x0000000413047825 */ /* 0x002fca00078e0204 */
[----:B------:R-:W2:Y:S04]  /*21010*/  LDG.E R8, desc[UR36][R4.64] ;  /* 0x0000002404087981 */ /* 0x000ea8000c1e1900 */
[----:B------:R-:W2:Y:S02]  /*21020*/  LDG.E R7, desc[UR36][R4.64+0x4] ;  /* 0x0000042404077981 */ /* 0x000ea4000c1e1900 */
[----:B--2---:R-:W-:-:S07]  /*21030*/  IMAD.IADD R8, R7, 0x1, -R8 ;  /* 0x0000000107087824 */ /* 0x004fce00078e0a08 */
.L_x_1972:
[----:B-1----:R-:W2:Y:S01]  /*21040*/  @P1 LDG.E R4, desc[UR36][R2.64] ;  /* 0x0000002402041981 */ /* 0x002ea2000c1e1900 */
[----:B------:R-:W1:Y:S03]  /*21050*/  LDC R5, c[0x0][0x448] ;  /* 0x00011200ff057b82 */ /* 0x000e660000000800 */
[----:B------:R-:W2:Y:S01]  /*21060*/  @P1 LDG.E R9, desc[UR36][R2.64+0x4] ;  /* 0x0000042402091981 */ /* 0x000ea2000c1e1900 */
[----:B-----5:R-:W-:Y:S02]  /*21070*/  IMAD.IADD R8, R8, 0x1, -R35 ;  /* 0x0000000108087824 */ /* 0x020fe400078e0a23 */
[----:B------:R-:W-:Y:S01]  /*21080*/  IMAD.SHL.U32 R26, R17, 0x80, RZ ;  /* 0x00000080111a7824 */ /* 0x000fe200078e00ff */
[----:B-1----:R-:W-:-:S13]  /*21090*/  ISETP.NE.AND P2, PT, R5, 0x1, PT ;  /* 0x000000010500780c */ /* 0x002fda0003f45270 */
[----:B------:R-:W1:Y:S08]  /*210a0*/  @P2 LDC R7, c[0x0][0x44c] ;  /* 0x00011300ff072b82 */ /* 0x000e700000000800 */
[----:B------:R-:W3:Y:S01]  /*210b0*/  @P2 LDC R5, c[0x0][0x450] ;  /* 0x00011400ff052b82 */ /* 0x000ee20000000800 */
[----:B--2---:R-:W-:Y:S01]  /*210c0*/  @P1 IADD3 R6, -R4, R9, RZ ;  /* 0x0000000904061210 */ /* 0x004fe20007ffe1ff */
[----:B------:R-:W-:-:S04]  /*210d0*/  VIADD R9, R26, 0x7f ;  /* 0x0000007f1a097836 */ /* 0x000fc80000000000 */
[----:B------:R-:W-:Y:S02]  /*210e0*/  IMAD.IADD R27, R8, 0x1, R6 ;  /* 0x00000001081b7824 */ /* 0x000fe400078e0206 */
[----:B-1----:R-:W-:-:S03]  /*210f0*/  @P2 IMAD.HI.U32 R4, R9, R7, RZ ;  /* 0x0000000709042227 */ /* 0x002fc600078e00ff */
[C---:B------:R-:W-:Y:S01]  /*21100*/  IADD3 R7, R27.reuse, 0x1, -R12 ;  /* 0x000000011b077810 */ /* 0x040fe20007ffe80c */
[----:B------:R-:W-:Y:S01]  /*21110*/  VIADD R10, R27, 0x3f ;  /* 0x0000003f1b0a7836 */ /* 0x000fe20000000000 */
[----:B---3--:R-:W-:-:S04]  /*21120*/  @P2 SHF.R.U32.HI R9, RZ, R5, R4 ;  /* 0x00000005ff092219 */ /* 0x008fc80000011604 */
[----:B------:R-:W-:Y:S01]  /*21130*/  SHF.R.S32.HI R3, RZ, 0x1f, R10 ;  /* 0x0000001fff037819 */ /* 0x000fe2000001140a */
[----:B------:R-:W-:-:S03]  /*21140*/  IMAD.IADD R9, R7, 0x1, R9 ;  /* 0x0000000107097824 */ /* 0x000fc600078e0209 */
[----:B------:R-:W-:Y:S02]  /*21150*/  LEA.HI R10, R3, R10, RZ, 0x6 ;  /* 0x0000000a030a7211 */ /* 0x000fe400078f30ff */
[----:B------:R-:W1:Y:S02]  /*21160*/  LDC.64 R2, c[0x0][0x9e0] ;  /* 0x00027800ff027b82 */ /* 0x000e640000000a00 */
[----:B------:R-:W-:Y:S02]  /*21170*/  SHF.R.S32.HI R10, RZ, 0x6, R10 ;  /* 0x00000006ff0a7819 */ /* 0x000fe4000001140a */
[----:B-1----:R-:W-:Y:S02]  /*21180*/  ISETP.GE.AND P3, PT, R3, 0x1, PT ;  /* 0x000000010300780c */ /* 0x002fe40003f66270 */
[----:B------:R-:W-:-:S11]  /*21190*/  IADD3 R2, R9, R2, RZ ;  /* 0x0000000209027210 */ /* 0x000fd60007ffe0ff */
[----:B------:R-:W-:Y:S05]  /*211a0*/  @!P3 BRA `(.L_x_1973) ;  /* 0x000000000048b947 */ /* 0x000fea0003800000 */
[C---:B------:R-:W-:Y:S01]  /*211b0*/  ISETP.GT.AND P0, PT, R9.reuse, RZ, PT ;  /* 0x000000ff0900720c */ /* 0x040fe20003f04270 */
[----:B------:R-:W-:Y:S01]  /*211c0*/  BSSY B0, `(.L_x_1974) ;  /* 0x000000e000007945 */ /* 0x000fe20003800000 */
[----:B------:R-:W-:-:S11]  /*211d0*/  VIADD R11, R9, 0xffffffff ;  /* 0xffffffff090b7836 */ /* 0x000fd60000000000 */
[----:B------:R-:W-:Y:S05]  /*211e0*/  @P0 BRA `(.L_x_1975) ;  /* 0x00000000001c0947 */ /* 0x000fea0003800000 */
[----:B------:R-:W-:Y:S01]  /*211f0*/  ISETP.NE.AND P0, PT, R3, 0x1, PT ;  /* 0x000000010300780c */ /* 0x000fe20003f05270 */
[----:B------:R-:W-:-:S12]  /*21200*/  IMAD.MOV R9, RZ, RZ, -R9 ;  /* 0x000000ffff097224 */ /* 0x000fd800078e0a09 */
[----:B------:R-:W1:Y:S02]  /*21210*/  @P0 LDC.64 R4, c[0x0][0x9e8] ;  /* 0x00027a00ff040b82 */ /* 0x000e640000000a00 */
[----:B-1----:R-:W-:-:S05]  /*21220*/  @P0 IMAD.HI.U32 R4, R9, R4, RZ ;  /* 0x0000000409040227 */ /* 0x002fca00078e00ff */
[----:B------:R-:W-:-:S04]  /*21230*/  @P0 SHF.R.U32.HI R9, RZ, R5, R4 ;  /* 0x00000005ff090219 */ /* 0x000fc80000011604 */
[----:B------:R-:W-:Y:S01]  /*21240*/  LOP3.LUT R11, RZ, R9, RZ, 0x33, !PT ;  /* 0x00000009ff0b7212 */ /* 0x000fe200078e33ff */
[----:B------:R-:W-:Y:S06]  /*21250*/  BRA `(.L_x_1976) ;  /* 0x0000000000107947 */ /* 0x000fec0003800000 */
.L_x_1975:
[----:B------:R-:W-:-:S13]  /*21260*/  ISETP.NE.AND P0, PT, R3, 0x1, PT ;  /* 0x000000010300780c */ /* 0x000fda0003f05270 */
[----:B------:R-:W1:Y:S02]  /*21270*/  @P0 LDC.64 R4, c[0x0][0x9e8] ;  /* 0x00027a00ff040b82 */ /* 0x000e640000000a00 */
[----:B-1----:R-:W-:-:S05]  /*21280*/  @P0 IMAD.HI.U32 R4, R11, R4, RZ ;  /* 0x000000040b040227 */ /* 0x002fca00078e00ff */
[----:B------:R-:W-:-:S07]  /*21290*/  @P0 SHF.R.U32.HI R11, RZ, R5, R4 ;  /* 0x00000005ff0b0219 */ /* 0x000fce0000011604 */
.L_x_1976:
[----:B------:R-:W-:Y:S05]  /*212a0*/  BSYNC B0 ;  /* 0x0000000000007941 */ /* 0x000fea0003800000 */
.L_x_1974:
[----:B------:R-:W-:-:S05]  /*212b0*/  IMAD R11, R11, R3, R3 ;  /* 0x000000030b0b7224 */ /* 0x000fca00078e0203 */
[----:B------:R-:W-:-:S07]  /*212c0*/  VIMNMX R2, R2, R11, PT ;  /* 0x0000000b02027248 */ /* 0x000fce0003fe0100 */
.L_x_1973:
[----:B------:R-:W1:Y:S01]  /*212d0*/  @P2 LDC R9, c[0x0][0x44c] ;  /* 0x00011300ff092b82 */ /* 0x000e620000000800 */
[----:B------:R-:W-:Y:S01]  /*212e0*/  IMAD.MOV.U32 R4, RZ, RZ, R26 ;  /* 0x000000ffff047224 */ /* 0x000fe200078e001a */
[----:B------:R-:W-:-:S06]  /*212f0*/  ULDC UR4, c[0x0][0x9dc] ;  /* 0x0002770000047ab9 */ /* 0x000fcc0000000800 */
[----:B------:R-:W2:Y:S01]  /*21300*/  @P2 LDC R5, c[0x0][0x450] ;  /* 0x00011400ff052b82 */ /* 0x000ea20000000800 */
[----:B-1----:R-:W-:-:S05]  /*21310*/  @P2 IMAD.HI.U32 R9, R26, R9, RZ ;  /* 0x000000091a092227 */ /* 0x002fca00078e00ff */
[----:B--2---:R-:W-:Y:S01]  /*21320*/  @P2 SHF.R.U32.HI R4, RZ, R5, R9 ;  /* 0x00000005ff042219 */ /* 0x004fe20000011609 */
[----:B------:R-:W-:-:S04]  /*21330*/  IMAD.IADD R9, R27, 0x1, -R12 ;  /* 0x000000011b097824 */ /* 0x000fc800078e0a0c */
[----:B0-----:R-:W-:-:S04]  /*21340*/  IMAD.IADD R12, R9, 0x1, R4 ;  /* 0x00000001090c7824 */ /* 0x001fc800078e0204 */
        /* <DEDUP_REMOVED lines=12> */
.L_x_1979:
[----:B------:R-:W-:-:S13]  /*21410*/  ISETP.NE.AND P0, PT, R3, 0x1, PT ;  /* 0x000000010300780c */ /* 0x000fda0003f05270 */
[----:B------:R-:W0:Y:S02]  /*21420*/  @P0 LDC.64 R4, c[0x0][0x9e8] ;  /* 0x00027a00ff040b82 */ /* 0x000e240000000a00 */
[----:B0-----:R-:W-:-:S05]  /*21430*/  @P0 IMAD.HI.U32 R4, R12, R4, RZ ;  /* 0x000000040c040227 */ /* 0x001fca00078e00ff */
[----:B------:R-:W-:-:S07]  /*21440*/  @P0 SHF.R.U32.HI R12, RZ, R5, R4 ;  /* 0x00000005ff0c0219 */ /* 0x000fce0000011604 */
.L_x_1980:
[----:B------:R-:W-:Y:S05]  /*21450*/  BSYNC B0 ;  /* 0x0000000000007941 */ /* 0x000fea0003800000 */
.L_x_1978:
[----:B------:R-:W-:-:S05]  /*21460*/  IMAD R3, R12, R3, RZ ;  /* 0x000000030c037224 */ /* 0x000fca00078e02ff */
[----:B------:R-:W-:-:S07]  /*21470*/  VIMNMX R11, R11, R3, !PT ;  /* 0x000000030b0b7248 */ /* 0x000fce0007fe0100 */
.L_x_1977:
[----:B------:R-:W-:Y:S01]  /*21480*/  IADD3 R2, R2, 0x3f, RZ ;  /* 0x0000003f02027810 */ /* 0x000fe20007ffe0ff */
[----:B------:R-:W-:Y:S03]  /*21490*/  BSSY B0, `(.L_x_1981) ;  /* 0x0000119000007945 */ /* 0x000fe60003800000 */
[----:B------:R-:W-:-:S04]  /*214a0*/  SHF.R.S32.HI R3, RZ, 0x1f, R2 ;  /* 0x0000001fff037819 */ /* 0x000fc80000011402 */
[----:B------:R-:W-:Y:S02]  /*214b0*/  LEA.HI R3, R3, R2, RZ, 0x6 ;  /* 0x0000000203037211 */ /* 0x000fe400078f30ff */
[----:B------:R-:W-:Y:S02]  /*214c0*/  SHF.R.S32.HI R2, RZ, 0x1f, R11 ;  /* 0x0000001fff027819 */ /* 0x000fe4000001140b */
[----:B------:R-:W-:Y:S02]  /*214d0*/  SHF.R.S32.HI R3, RZ, 0x6, R3 ;  /* 0x00000006ff037819 */ /* 0x000fe40000011403 */
[----:B------:R-:W-:Y:S02]  /*214e0*/  LEA.HI R2, R2, R11, RZ, 0x6 ;  /* 0x0000000b02027211 */ /* 0x000fe400078f30ff */
[----:B------:R-:W-:Y:S02]  /*214f0*/  VIMNMX R3, R10, R3, PT ;  /* 0x000000030a037248 */ /* 0x000fe40003fe0100 */
[----:B------:R-:W-:-:S03]  /*21500*/  SHF.R.S32.HI R2, RZ, 0x6, R2 ;  /* 0x00000006ff027819 */ /* 0x000fc60000011402 */
[----:B------:R-:W-:Y:S01]  /*21510*/  IMAD R3, R3, 0x40, -R8 ;  /* 0x0000004003037824 */ /* 0x000fe200078e0a08 */
[----:B------:R-:W-:-:S04]  /*21520*/  VIMNMX R2, RZ, R2, !PT ;  /* 0x00000002ff027248 */ /* 0x000fc80007fe0100 */
[----:B------:R-:W-:Y:S01]  /*21530*/  VIMNMX R3, R3, R6, PT ;  /* 0x0000000603037248 */ /* 0x000fe20003fe0100 */
[----:B------:R-:W-:-:S05]  /*21540*/  IMAD R2, R2, 0x40, -R8 ;  /* 0x0000004002027824 */ /* 0x000fca00078e0a08 */
[----:B------:R-:W-:-:S04]  /*21550*/  VIMNMX R4, RZ, R2, !PT ;  /* 0x00000002ff047248 */ /* 0x000fc80007fe0100 */
[----:B------:R-:W-:Y:S02]  /*21560*/  ISETP.GT.AND P0, PT, R3, R4, PT ;  /* 0x000000040300720c */ /* 0x000fe40003f04270 */
[----:B------:R-:W-:-:S11]  /*21570*/  SHF.R.U32.HI R4, RZ, 0x6, R4 ;  /* 0x00000006ff047819 */ /* 0x000fd60000011604 */
[----:B------:R-:W-:-:S05]  /*21580*/  @P0 VIADD R2, R3, 0x3f ;  /* 0x0000003f03020836 */ /* 0x000fca0000000000 */
[----:B------:R-:W-:-:S04]  /*21590*/  @P0 SHF.R.S32.HI R3, RZ, 0x1f, R2 ;  /* 0x0000001fff030819 */ /* 0x000fc80000011402 */
        /* <DEDUP_REMOVED lines=13> */
.L_x_2274:
[----:B-1----:R-:W-:Y:S02]  /*21670*/  ISETP.NE.AND P0, PT, R14, RZ, PT ;  /* 0x000000ff0e00720c */ /* 0x002fe40003f05270 */
[----:B------:R-:W-:-:S11]  /*21680*/  PLOP3.LUT P6, PT, PT, PT, PT, 0x8, 0x0 ;  /* 0x000000000000781c */ /* 0x000fd60003fce170 */
[----:B------:R-:W-:Y:S05]  /*21690*/  @P0 BRA `(.L_x_1984) ;  /* 0x00000000000c0947 */ /* 0x000fea0003800000 */
[----:B------:R-:W-:-:S03]  /*216a0*/  UMOV UR4, 0xffffffff ;  /* 0xffffffff00047882 */ /* 0x000fc60000000000 */
[----:B------:R-:W-:Y:S05]  /*216b0*/  BRA.DIV UR4, `(.L_x_1985) ;  /* 0x000000a204c07947 */ /* 0x000fea000b800000 */
[----:B------:R-:W-:-:S13]  /*216c0*/  ELECT P6, URZ, PT ;  /* 0x00000000003f782f */ /* 0x000fda00038c0000 */
.L_x_1984:
        /* <DEDUP_REMOVED lines=9> */
.L_x_2277:
[----:B------:R-:W-:Y:S05]  /*21760*/  BSYNC B1 ;  /* 0x0000000000017941 */ /* 0x000fea0003800000 */
.L_x_1986:
        /* <DEDUP_REMOVED lines=10> */
.L_x_2278:
[----:B------:R-:W-:Y:S05]  /*21810*/  BSYNC B2 ;  /* 0x0000000000027941 */ /* 0x000fea0003800000 */
.L_x_1990:
        /* <DEDUP_REMOVED lines=9> */
.L_x_1993:
[----:B------:R-:W-:Y:S05]  /*218b0*/  BSYNC B2 ;  /* 0x0000000000027941 */ /* 0x000fea0003800000 */
.L_x_1992:
[----:B------:R-:W-:Y:S01]  /*218c0*/  IMAD.MOV.U32 R20, RZ, RZ, RZ ;  /* 0x000000ffff147224 */ /* 0x000fe200078e00ff */
[----:B------:R-:W-:Y:S01]  /*218d0*/  UIADD3 UR4, UP0, UR40, 0x570, URZ ;  /* 0x0000057028047890 */ /* 0x000fe2000ff1e03f */
[----:B------:R-:W-:Y:S01]  /*218e0*/  IMAD R8, R29, 0x4000, R23 ;  /* 0x000040001d087824 */ /* 0x000fe200078e0217 */
[----:B------:R-:W-:Y:S01]  /*218f0*/  PLOP3.LUT P0, PT, PT, PT, PT, 0x80, 0x0 ;  /* 0x000000000000781c */ /* 0x000fe20003f0f070 */
[----:B------:R-:W-:Y:S01]  /*21900*/  IMAD R6, R3, 0x40, R0 ;  /* 0x0000004003067824 */ /* 0x000fe200078e0200 */
[----:B------:R-:W-:Y:S01]  /*21910*/  R2UR UR10, R20 ;  /* 0x00000000140a72ca */ /* 0x000fe200000e0000 */
[----:B0-----:R-:W-:Y:S01]  /*21920*/  VIADD R5, R12, 0x28490 ;  /* 0x000284900c057836 */ /* 0x001fe20000000000 */
[----:B------:R-:W-:Y:S01]  /*21930*/  IADD3 R13, R8, 0x20000, RZ ;  /* 0x00020000080d7810 */ /* 0x000fe20007ffe0ff */
[----:B------:R-:W-:Y:S01]  /*21940*/  VIADD R6, R6, 0xffffffc0 ;  /* 0xffffffc006067836 */ /* 0x000fe20000000000 */
[----:B------:R-:W-:Y:S01]  /*21950*/  UIADD3.X UR5, URZ, UR41, URZ, UP0, !UPT ;  /* 0x000000293f057290 */ /* 0x000fe200087fe43f */
[----:B------:R-:W-:Y:S01]  /*21960*/  UMOV UR6, 0x0 ;  /* 0x0000000000067882 */ /* 0x000fe20000000000 */
[----:B------:R-:W-:-:S10]  /*21970*/  UMOV UR7, 0x12f00000 ;  /* 0x12f0000000077882 */ /* 0x000fd40000000000 */
.L_x_1994:
        /* <DEDUP_REMOVED lines=16> */
.L_x_1995:
        /* <DEDUP_REMOVED lines=13> */
.L_x_2279:
[----:B------:R-:W-:Y:S05]  /*21b50*/  BSYNC B2 ;  /* 0x0000000000027941 */ /* 0x000fea0003800000 */
.L_x_1996:
[----:B------:R-:W-:Y:S01]  /*21b60*/  BSSY B2, `(.L_x_1998) ;  /* 0x000000b000027945 */ /* 0x000fe20003800000 */
[----:B------:R-:W-:Y:S02]  /*21b70*/  IMAD.MOV.U32 R14, RZ, RZ, 0x0 ;  /* 0x00000000ff0e7424 */ /* 0x000fe400078e00ff */
[----:B------:R-:W-:Y:S01]  /*21b80*/  IMAD.MOV.U32 R15, RZ, RZ, 0x12f00000 ;  /* 0x12f00000ff0f7424 */ /* 0x000fe200078e00ff */
[----:B------:R-:W-:Y:S06]  /*21b90*/  @P1 BRA `(.L_x_1999) ;  /* 0x00000000001c1947 */ /* 0x000fec0003800000 */
[----:B------:R-:W2:Y:S02]  /*21ba0*/  S2R R5, SR_TID.X ;  /* 0x0000000000057919 */ /* 0x000ea40000002100 */
[----:B--2---:R-:W-:Y:S01]  /*21bb0*/  LOP3.LUT R13, R5, 0x1f, RZ, 0xc0, !PT ;  /* 0x0000001f050d7812 */ /* 0x004fe200078ec0ff */
[----:B------:R-:W-:-:S03]  /*21bc0*/  IMAD.MOV.U32 R5, RZ, RZ, 0x4000 ;  /* 0x00004000ff057424 */ /* 0x000fc600078e00ff */
[----:B------:R-:W-:Y:S01]  /*21bd0*/  ISETP.NE.AND P0, PT, R13, RZ, PT ;  /* 0x000000ff0d00720c */ /* 0x000fe20003f05270 */
[----:B------:R2:W-:-:S12]  /*21be0*/  SYNCS.ARRIVE.TRANS64 RZ, [R12+URZ+0x284b0], R5 ;  /* 0x0284b0050cff79a7 */ /* 0x0005d8000800003f */
[----:B--2---:R-:W-:Y:S05]  /*21bf0*/  @!P0 BRA `(.L_x_1999) ;  /* 0x0000000000048947 */ /* 0x004fea0003800000 */
[----:B------:R-:W-:Y:S01]  /*21c00*/  BPT.TRAP 0x1 ;  /* 0x000000040000795c */ /* 0x000fe20000300000 */
.L_x_1999:
[----:B------:R-:W-:Y:S05]  /*21c10*/  BSYNC B2 ;  /* 0x0000000000027941 */ /* 0x000fea0003800000 */
.L_x_1998:
[----:B------:R-:W-:Y:S01]  /*21c20*/  R2UR UR10, R20 ;  /* 0x00000000140a72ca */ /* 0x000fe200000e0000 */
[----:B------:R-:W-:Y:S01]  /*21c30*/  UIADD3 UR4, UP0, UR40, 0x670, URZ ;  /* 0x0000067028047890 */ /* 0x000fe2000ff1e03f */
[----:B------:R-:W-:Y:S01]  /*21c40*/  R2UR UR6, R14 ;  /* 0x000000000e0672ca */ /* 0x000fe200000e0000 */
[----:B01----:R-:W-:Y:S01]  /*21c50*/  VIADD R12, R12, 0x284b0 ;  /* 0x000284b00c0c7836 */ /* 0x003fe20000000000 */
[----:B------:R-:W-:Y:S01]  /*21c60*/  R2UR UR7, R15 ;  /* 0x000000000f0772ca */ /* 0x000fe200000e0000 */
[----:B------:R-:W-:Y:S01]  /*21c70*/  UIADD3.X UR5, URZ, UR41, URZ, UP0, !UPT ;  /* 0x000000293f057290 */ /* 0x000fe200087fe43f */
[----:B------:R-:W-:Y:S02]  /*21c80*/  PLOP3.LUT P0, PT, PT, PT, PT, 0x80, 0x0 ;  /* 0x000000000000781c */ /* 0x000fe40003f0f070 */
[----:B------:R-:W-:-:S11]  /*21c90*/  IADD3 R5, R8, 0x10000, RZ ;  /* 0x0001000008057810 */ /* 0x000fd60007ffe0ff */
.L_x_2000:
        /* <DEDUP_REMOVED lines=15> */
.L_x_2001:
        /* <DEDUP_REMOVED lines=10> */
.L_x_1989:
[----:B------:R-:W-:Y:S05]  /*21e30*/  BSYNC B1 ;  /* 0x0000000000017941 */ /* 0x000fea0003800000 */
.L_x_1988:
[----:B------:R-:W-:Y:S01]  /*21e40*/  VIADD R12, R3, 0xfffffffe ;  /* 0xfffffffe030c7836 */ /* 0x000fe20000000000 */
[----:B------:R-:W-:Y:S01]  /*21e50*/  PLOP3.LUT P0, PT, PT, PT, PT, 0x8, 0x0 ;  /* 0x000000000000781c */ /* 0x000fe20003f0e170 */
[----:B------:R-:W-:-:S03]  /*21e60*/  VIADD R29, R29, 0x1 ;  /* 0x000000011d1d7836 */ /* 0x000fc60000000000 */
[----:B------:R-:W-:Y:S02]  /*21e70*/  ISETP.GE.AND P2, PT, R12, R4, PT ;  /* 0x000000040c00720c */ /* 0x000fe40003f46270 */
[----:B------:R-:W-:-:S04]  /*21e80*/  ISETP.NE.AND P1, PT, R29, 0x2, PT ;  /* 0x000000021d00780c */ /* 0x000fc80003f25270 */
[----:B------:R-:W-:Y:S02]  /*21e90*/  SEL R3, RZ, 0x1, P1 ;  /* 0x00000001ff037807 */ /* 0x000fe40000800000 */
[----:B------:R-:W-:Y:S02]  /*21ea0*/  SEL R29, R29, RZ, P1 ;  /* 0x000000ff1d1d7207 */ /* 0x000fe40000800000 */
[----:B------:R-:W-:-:S03]  /*21eb0*/  LOP3.LUT R31, R31, R3, RZ, 0x3c, !PT ;  /* 0x000000031f1f7212 */ /* 0x000fc600078e3cff */
[----:B------:R-:W-:Y:S05]  /*21ec0*/  @!P2 BRA `(.L_x_1982) ;  /* 0x0000000400d4a947 */ /* 0x000fea0003800000 */
.L_x_2016:
        /* <DEDUP_REMOVED lines=11> */
.L_x_2280:
[----:B------:R-:W-:Y:S05]  /*21f80*/  BSYNC B2 ;  /* 0x0000000000027941 */ /* 0x000fea0003800000 */
.L_x_2004:
        /* <DEDUP_REMOVED lines=9> */
.L_x_2007:
[----:B------:R-:W-:Y:S05]  /*22020*/  BSYNC B2 ;  /* 0x0000000000027941 */ /* 0x000fea0003800000 */
.L_x_2006:
[----:B------:R-:W-:Y:S01]  /*22030*/  IMAD.MOV.U32 R17, RZ, RZ, RZ ;  /* 0x000000ffff117224 */ /* 0x000fe200078e00ff */
[----:B------:R-:W-:Y:S01]  /*22040*/  LEA R6, R29, R23, 0xe ;  /* 0x000000171d067211 */ /* 0x000fe200078e70ff */
[----:B------:R-:W-:Y:S01]  /*22050*/  UIADD3 UR4, UP0, UR40, 0x570, URZ ;  /* 0x0000057028047890 */ /* 0x000fe2000ff1e03f */
[----:B------:R-:W-:Y:S01]  /*22060*/  PLOP3.LUT P1, PT, PT, PT, PT, 0x80, 0x0 ;  /* 0x000000000000781c */ /* 0x000fe20003f2f070 */
[----:B0-----:R-:W-:Y:S01]  /*22070*/  IMAD R5, R12, 0x40, R0 ;  /* 0x000000400c057824 */ /* 0x001fe200078e0200 */
[----:B------:R-:W-:Y:S01]  /*22080*/  R2UR UR10, R17 ;  /* 0x00000000110a72ca */ /* 0x000fe200000e0000 */
[----:B------:R-:W-:Y:S01]  /*22090*/  VIADD R3, R11, 0x28490 ;  /* 0x000284900b037836 */ /* 0x000fe20000000000 */
[----:B------:R-:W-:Y:S01]  /*220a0*/  UIADD3.X UR5, URZ, UR41, URZ, UP0, !UPT ;  /* 0x000000293f057290 */ /* 0x000fe200087fe43f */
[----:B------:R-:W-:Y:S01]  /*220b0*/  VIADD R13, R6, 0x20000 ;  /* 0x00020000060d7836 */ /* 0x000fe20000000000 */
[----:B------:R-:W-:Y:S01]  /*220c0*/  UMOV UR6, 0x0 ;  /* 0x0000000000067882 */ /* 0x000fe20000000000 */
[----:B------:R-:W-:-:S10]  /*220d0*/  UMOV UR7, 0x12f00000 ;  /* 0x12f0000000077882 */ /* 0x000fd40000000000 */
.L_x_2008:
        /* <DEDUP_REMOVED lines=16> */
.L_x_2009:
        /* <DEDUP_REMOVED lines=13> */
.L_x_2281:
[----:B------:R-:W-:Y:S05]  /*222b0*/  BSYNC B2 ;  /* 0x0000000000027941 */ /* 0x000fea0003800000 */
.L_x_2010:
        /* <DEDUP_REMOVED lines=11> */
.L_x_2013:
[----:B------:R-:W-:Y:S05]  /*22370*/  BSYNC B2 ;  /* 0x0000000000027941 */ /* 0x000fea0003800000 */
.L_x_2012:
        /* <DEDUP_REMOVED lines=8> */
.L_x_2014:
        /* <DEDUP_REMOVED lines=15> */
.L_x_2015:
        /* <DEDUP_REMOVED lines=10> */
.L_x_2003:
[----:B------:R-:W-:Y:S05]  /*22590*/  BSYNC B1 ;  /* 0x0000000000017941 */ /* 0x000fea0003800000 */
.L_x_2002:
[C---:B------:R-:W-:Y:S01]  /*225a0*/  ISETP.GT.AND P2, PT, R12.reuse, R4, PT ;  /* 0x000000040c00720c */ /* 0x040fe20003f44270 */
[----:B------:R-:W-:Y:S02]  /*225b0*/  VIADD R29, R29, 0x1 ;  /* 0x000000011d1d7836 */ /* 0x000fe40000000000 */
[----:B------:R-:W-:-:S03]  /*225c0*/  VIADD R12, R12, 0xffffffff ;  /* 0xffffffff0c0c7836 */ /* 0x000fc60000000000 */
[----:B------:R-:W-:-:S04]  /*225d0*/  ISETP.NE.AND P1, PT, R29, 0x2, PT ;  /* 0x000000021d00780c */ /* 0x000fc80003f25270 */
[----:B------:R-:W-:Y:S02]  /*225e0*/  SEL R3, RZ, 0x1, P1 ;  /* 0x00000001ff037807 */ /* 0x000fe40000800000 */
[----:B------:R-:W-:Y:S02]  /*225f0*/  SEL R29, R29, RZ, P1 ;  /* 0x000000ff1d1d7207 */ /* 0x000fe40000800000 */
[----:B------:R-:W-:Y:S01]  /*22600*/  LOP3.LUT R31, R31, R3, RZ, 0x3c, !PT ;  /* 0x000000031f1f7212 */ /* 0x000fe200078e3cff */
[----:B------:R-:W-:Y:S06]  /*22610*/  @P2 BRA `(.L_x_2016) ;  /* 0xfffffff8002c2947 */ /* 0x000fec000383ffff */
.L_x_1982:
[----:B------:R-:W-:Y:S05]  /*22620*/  BSYNC B0 ;  /* 0x0000000000007941 */ /* 0x000fea0003800000 */
.L_x_1981:
[----:B------:R-:W1:Y:S01]  /*22630*/  LDC R0, c[0x0][0x448] ;  /* 0x00011200ff007b82 */ /* 0x000e620000000800 */
[----:B------:R-:W-:Y:S01]  /*22640*/  IADD3 R2, R26, 0x7f, RZ ;  /* 0x0000007f1a027810 */ /* 0x000fe20007ffe0ff */
[----:B------:R-:W-:Y:S06]  /*22650*/  @!P0 WARPSYNC.ALL ;  /* 0x0000000000008948 */ /* 0x000fec0003800000 */
[----:B------:R-:W-:Y:S01]  /*22660*/  @!P0 BAR.SYNC.DEFER_BLOCKING 0xc, 0x180 ;  /* 0x0306000000008b1d */ /* 0x000fe20000010000 */
[----:B-1----:R-:W-:-:S13]  /*22670*/  ISETP.NE.AND P1, PT, R0, 0x1, PT ;  /* 0x000000010000780c */ /* 0x002fda0003f25270 */
[----:B0-----:R-:W0:Y:S08]  /*22680*/  @P1 LDC R5, c[0x0][0x44c] ;  /* 0x00011300ff051b82 */ /* 0x001e300000000800 */
[----:B------:R-:W1:Y:S01]  /*22690*/  @P1 LDC R3, c[0x0][0x450] ;  /* 0x00011400ff031b82 */ /* 0x000e620000000800 */
[----:B0-----:R-:W-:-:S05]  /*226a0*/  @P1 IMAD.HI.U32 R0, R2, R5, RZ ;  /* 0x0000000502001227 */ /* 0x001fca00078e00ff */
[----:B-1----:R-:W-:-:S05]  /*226b0*/  @P1 SHF.R.U32.HI R2, RZ, R3, R0 ;  /* 0x00000003ff021219 */ /* 0x002fca0000011600 */
[----:B------:R-:W-:Y:S02]  /*226c0*/  IMAD.IADD R7, R7, 0x1, R2 ;  /* 0x0000000107077824 */ /* 0x000fe400078e0202 */
[----:B------:R-:W0:Y:S02]  /*226d0*/  LDC.64 R2, c[0x0][0x9e0] ;  /* 0x00027800ff027b82 */ /* 0x000e240000000a00 */
[----:B0-----:R-:W-:Y:S01]  /*226e0*/  ISETP.GE.AND P2, PT, R3, 0x1, PT ;  /* 0x000000010300780c */ /* 0x001fe20003f46270 */
[----:B------:R-:W-:-:S12]  /*226f0*/  IMAD.IADD R2, R7, 0x1, R2 ;  /* 0x0000000107027824 */ /* 0x000fd800078e0202 */
[----:B------:R-:W-:Y:S05]  /*22700*/  @!P2 BRA `(.L_x_2017) ;  /* 0x000000000048a947 */ /* 0x000fea0003800000 */
        /* <DEDUP_REMOVED lines=11> */
.L_x_2019:
[----:B------:R-:W-:-:S13]  /*227c0*/  ISETP.NE.AND P0, PT, R3, 0x1, PT ;  /* 0x000000010300780c */ /* 0x000fda0003f05270 */
[----:B------:R-:W0:Y:S02]  /*227d0*/  @P0 LDC.64 R4, c[0x0][0x9e8] ;  /* 0x00027a00ff040b82 */ /* 0x000e240000000a00 */
[----:B0-----:R-:W-:-:S05]  /*227e0*/  @P0 IMAD.HI.U32 R4, R0, R4, RZ ;  /* 0x0000000400040227 */ /* 0x001fca00078e00ff */
[----:B------:R-:W-:-:S07]  /*227f0*/  @P0 SHF.R.U32.HI R0, RZ, R5, R4 ;  /* 0x00000005ff000219 */ /* 0x000fce0000011604 */
.L_x_2020:
[----:B------:R-:W-:Y:S05]  /*22800*/  BSYNC B0 ;  /* 0x0000000000007941 */ /* 0x000fea0003800000 */
.L_x_2018:
[----:B------:R-:W-:-:S05]  /*22810*/  IMAD R5, R0, R3, R3 ;  /* 0x0000000300057224 */ /* 0x000fca00078e0203 */
[----:B------:R-:W-:-:S07]  /*22820*/  VIMNMX R2, R2, R5, PT ;  /* 0x0000000502027248 */ /* 0x000fce0003fe0100 */
.L_x_2017:
[----:B------:R-:W-:Y:S01]  /*22830*/  VIADD R2, R2, 0x3f ;  /* 0x0000003f02027836 */ /* 0x000fe20000000000 */
[----:B------:R-:W0:Y:S01]  /*22840*/  @P1 LDC R0, c[0x0][0x450] ;  /* 0x00011400ff001b82 */ /* 0x000e220000000800 */
[----:B------:R-:W-:-:S03]  /*22850*/  ULDC UR4, c[0x0][0x9dc] ;  /* 0x0002770000047ab9 */ /* 0x000fc60000000800 */
[----:B------:R-:W-:-:S04]  /*22860*/  SHF.R.S32.HI R5, RZ, 0x1f, R2 ;  /* 0x0000001fff057819 */ /* 0x000fc80000011402 */
[----:B------:R-:W-:Y:S01]  /*22870*/  LEA.HI R5, R5, R2, RZ, 0x6 ;  /* 0x0000000205057211 */ /* 0x000fe200078f30ff */
[----:B------:R-:W-:-:S03]  /*22880*/  IMAD.MOV.U32 R2, RZ, RZ, R26 ;  /* 0x000000ffff027224 */ /* 0x000fc600078e001a */
[----:B------:R-:W-:-:S04]  /*22890*/  SHF.R.S32.HI R5, RZ, 0x6, R5 ;  /* 0x00000006ff057819 */ /* 0x000fc80000011405 */
[----:B------:R-:W-:Y:S02]  /*228a0*/  VIMNMX R33, R10, R5, PT ;  /* 0x000000050a217248 */ /* 0x000fe40003fe0100 */
[----:B------:R-:W1:Y:S03]  /*228b0*/  @P1 LDC R5, c[0x0][0x44c] ;  /* 0x00011300ff051b82 */ /* 0x000e660000000800 */
[----:B------:R2:W-:Y:S01]  /*228c0*/  STL [R1+0x28], R33 ;  /* 0x0000282101007387 */ /* 0x0005e20000100800 */
[----:B-1----:R-:W-:-:S05]  /*228d0*/  @P1 IMAD.HI.U32 R5, R26, R5, RZ ;  /* 0x000000051a051227 */ /* 0x002fca00078e00ff */
[----:B0-----:R-:W-:-:S04]  /*228e0*/  @P1 SHF.R.U32.HI R2, RZ, R0, R5 ;  /* 0x00000000ff021219 */ /* 0x001fc80000011605 */
[----:B------:R-:W-:-:S05]  /*228f0*/  IADD3 R2, R9, R2, RZ ;  /* 0x0000000209027210 */ /* 0x000fca0007ffe0ff */
[----:B------:R-:W-:Y:S01]  /*22900*/  VIADD R0, R2, -UR4 ;  /* 0x8000000402007c36 */ /* 0x000fe20008000000 */
[----:B--2---:R-:W-:Y:S06]  /*22910*/  @!P2 BRA `(.L_x_2021) ;  /* 0x000000000044a947 */ /* 0x004fec0003800000 */
        /* <DEDUP_REMOVED lines=10> */
.L_x_2023:
[----:B------:R-:W-:-:S13]  /*229c0*/  ISETP.NE.AND P0, PT, R3, 0x1, PT ;  /* 0x000000010300780c */ /* 0x000fda0003f05270 */
[----:B------:R-:W0:Y:S02]  /*229d0*/  @P0 LDC.64 R4, c[0x0][0x9e8] ;  /* 0x00027a00ff040b82 */ /* 0x000e240000000a00 */
[----:B0-----:R-:W-:-:S05]  /*229e0*/  @P0 IMAD.HI.U32 R4, R2, R4, RZ ;  /* 0x0000000402040227 */ /* 0x001fca00078e00ff */
[----:B------:R-:W-:-:S07]  /*229f0*/  @P0 SHF.R.U32.HI R2, RZ, R5, R4 ;  /* 0x00000005ff020219 */ /* 0x000fce0000011604 */
.L_x_2024:
[----:B------:R-:W-:Y:S05]  /*22a00*/  BSYNC B0 ;  /* 0x0000000000007941 */ /* 0x000fea0003800000 */
.L_x_2022:
[----:B------:R-:W-:-:S05]  /*22a10*/  IMAD R3, R2, R3, RZ ;  /* 0x0000000302037224 */ /* 0x000fca00078e02ff */
[----:B------:R-:W-:-:S07]  /*22a20*/  VIMNMX R0, R0, R3, !PT ;  /* 0x0000000300007248 */ /* 0x000fce0007fe0100 */
.L_x_2021:
[----:B------:R-:W-:-:S04]  /*22a30*/  SHF.R.S32.HI R3, RZ, 0x1f, R0 ;  /* 0x0000001fff037819 */ /* 0x000fc80000011400 */
[----:B------:R-:W-:-:S04]  /*22a40*/  LEA.HI R3, R3, R0, RZ, 0x6 ;  /* 0x0000000003037211 */ /* 0x000fc800078f30ff */
[----:B------:R-:W-:-:S04]  /*22a50*/  SHF.R.S32.HI R3, RZ, 0x6, R3 ;  /* 0x00000006ff037819 */ /* 0x000fc80000011403 */
[----:B------:R-:W-:-:S04]  /*22a60*/  VIMNMX R36, RZ, R3, !PT ;  /* 0x00000003ff247248 */ /* 0x000fc80007fe0100 */
[----:B------:R-:W-:-:S13]  /*22a70*/  ISETP.GT.AND P0, PT, R33, R36, PT ;  /* 0x000000242100720c */ /* 0x000fda0003f04270 */
        /* <DEDUP_REMOVED lines=18> */
.L_x_2025:
        /* <DEDUP_REMOVED lines=19> */
[----:B0-----:R-:W-:Y:S05]  /*22cd0*/  CALL.ABS.NOINC R2 ;  /* 0x0000000002007343 */ /* 0x001fea0003c00000 */
.L_x_2028:
[----:B------:R-:W-:Y:S05]  /*22ce0*/  BSYNC B6 ;  /* 0x0000000000067941 */ /* 0x000fea0003800000 */
.L_x_2027:
        /* <DEDUP_REMOVED lines=12> */
[----:B------:R-:W0:Y:S01]  /*22db0*/  LDC.64 R2, c[0x4][R2] ;  /* 0x0100000002027b82 */ /* 0x000e220000000a00 */
[----:B------:R-:W-:Y:S01]  /*22dc0*/  IMAD.U32 R6, RZ, RZ, UR8 ;  /* 0x00000008ff067e24 */ /* 0x000fe2000f8e00ff */
[----:B------:R-:W-:Y:S01]  /*22dd0*/  MOV R13, RZ ;  /* 0x000000ff000d7202 */ /* 0x000fe20000000f00 */
[----:B------:R-:W-:Y:S02]  /*22de0*/  IMAD.U32 R7, RZ, RZ, UR9 ;  /* 0x00000009ff077e24 */ /* 0x000fe4000f8e00ff */
[----:B------:R-:W-:-:S02]  /*22df0*/  IMAD.U32 R10, RZ, RZ, UR4 ;  /* 0x00000004ff0a7e24 */ /* 0x000fc4000f8e00ff */
[----:B------:R-:W-:Y:S02]  /*22e00*/  IMAD.U32 R11, RZ, RZ, UR5 ;  /* 0x00000005ff0b7e24 */ /* 0x000fe4000f8e00ff */
[----:B------:R-:W-:Y:S02]  /*22e10*/  IMAD.MOV.U32 R8, RZ, RZ, 0x70 ;  /* 0x00000070ff087424 */ /* 0x000fe400078e00ff */
[----:B------:R-:W-:-:S07]  /*22e20*/  IMAD.MOV.U32 R12, RZ, RZ, 0x1 ;  /* 0x00000001ff0c7424 */ /* 0x000fce00078e00ff */
[----:B------:R-:W-:-:S07]  /*22e30*/  LEPC R20, `(.L_x_2030) ;  /* 0x000000001014794e */ /* 0x000fce0000000000 */
[----:B0-----:R-:W-:Y:S05]  /*22e40*/  CALL.ABS.NOINC R2 ;  /* 0x0000000002007343 */ /* 0x001fea0003c00000 */
.L_x_2030:
[----:B------:R-:W-:Y:S05]  /*22e50*/  BSYNC B6 ;  /* 0x0000000000067941 */ /* 0x000fea0003800000 */
.L_x_2029:
        /* <DEDUP_REMOVED lines=20> */
.L_x_2032:
[----:B------:R-:W-:Y:S05]  /*22fa0*/  BSYNC B6 ;  /* 0x0000000000067941 */ /* 0x000fea0003800000 */
.L_x_2031:
        /* <DEDUP_REMOVED lines=19> */
.L_x_2034:
[----:B------:R-:W-:Y:S05]  /*230e0*/  BSYNC B6 ;  /* 0x0000000000067941 */ /* 0x000fea0003800000 */
.L_x_2033:
[----:B------:R-:W-:Y:S01]  /*230f0*/  ULDC.64 UR4, c[0x0][0x9f8] ;  /* 0x00027e0000047ab9 */ /* 0x000fe20000000a00 */
[----:B------:R-:W-:Y:S01]  /*23100*/  IMAD.MOV.U32 R32, RZ, RZ, R19 ;  /* 0x000000ffff207224 */ /* 0x000fe200078e0013 */
[----:B------:R-:W-:Y:S01]  /*23110*/  ISETP.NE.U32.AND P0, PT, RZ, UR4, PT ;  /* 0x00000004ff007c0c */ /* 0x000fe2000bf05070 */
[----:B------:R-:W0:Y:S01]  /*23120*/  LDC R5, c[0x0][0x430] ;  /* 0x00010c00ff057b82 */ /* 0x000e220000000800 */
[----:B------:R-:W1:Y:S02]  /*23130*/  S2R R20, SR_TID.X ;  /* 0x0000000000147919 */ /* 0x000e640000002100 */
[----:B------:R-:W-:Y:S01]  /*23140*/  ISETP.NE.AND.EX P0, PT, RZ, UR5, PT, P0 ;  /* 0x00000005ff007c0c */ /* 0x000fe2000bf05300 */
[----:B------:R-:W2:Y:S01]  /*23150*/  S2R R21, SR_TID.X ;  /* 0x0000000000157919 */ /* 0x000ea20000002100 */
[----:B------:R-:W-:-:S03]  /*23160*/  LEA R8, R33, 0xffffffc0, 0x6 ;  /* 0xffffffc021087811 */ /* 0x000fc600078e30ff */
[----:B------:R-:W3:Y:S08]  /*23170*/  LDC R9, c[0x0][0x2f4] ;  /* 0x0000bd00ff097b82 */ /* 0x000ef00000000800 */
[----:B------:R-:W4:Y:S01]  /*23180*/  @P0 LDC.64 R2, c[0x0][0x9f8] ;  /* 0x00027e00ff020b82 */ /* 0x000f220000000a00 */
[----:B0-----:R-:W-:Y:S02]  /*23190*/  ISETP.NE.AND P1, PT, R5, 0x1, PT ;  /* 0x000000010500780c */ /* 0x001fe40003f25270 */
[----:B-1----:R-:W-:-:S11]  /*231a0*/  LOP3.LUT R20, R20, 0x7f, RZ, 0xc0, !PT ;  /* 0x0000007f14147812 */ /* 0x002fd600078ec0ff */
[----:B------:R-:W0:Y:S01]  /*231b0*/  @P1 LDC R0, c[0x0][0x438] ;  /* 0x00010e00ff001b82 */ /* 0x000e220000000800 */
[----:B----4-:R-:W-:-:S05]  /*231c0*/  @P0 IMAD.WIDE R2, R19, 0x4, R2 ;  /* 0x0000000413020825 */ /* 0x010fca00078e0202 */
[----:B------:R1:W4:Y:S01]  /*231d0*/  @P0 LDG.E R32, desc[UR36][R2.64] ;  /* 0x0000002402200981 */ /* 0x000322000c1e1900 */
[----:B------:R-:W-:Y:S02]  /*231e0*/  SHF.R.U32.HI R20, RZ, 0x3, R20 ;  /* 0x00000003ff147819 */ /* 0x000fe40000011614 */
[----:B--2---:R-:W-:-:S04]  /*231f0*/  SHF.L.U32 R21, R21, 0x4, RZ ;  /* 0x0000000415157819 */ /* 0x004fc800000006ff */
[----:B------:R-:W-:Y:S01]  /*23200*/  LOP3.LUT R21, R20, 0x70, R21, 0xf8, !PT ;  /* 0x0000007014157812 */ /* 0x000fe200078ef815 */
[----:B-1----:R-:W1:Y:S04]  /*23210*/  @P1 LDC R3, c[0x0][0x434] ;  /* 0x00010d00ff031b82 */ /* 0x002e680000000800 */
[----:B------:R-:W-:-:S04]  /*23220*/  IMAD.IADD R4, R21, 0x1, R8 ;  /* 0x0000000115047824 */ /* 0x000fc800078e0208 */
[C---:B------:R-:W-:Y:S01]  /*23230*/  IMAD.IADD R2, R4.reuse, 0x1, R35 ;  /* 0x0000000104027824 */ /* 0x040fe200078e0223 */
[----:B------:R-:W-:-:S03]  /*23240*/  ISETP.GE.AND P0, PT, R4, R27, PT ;  /* 0x0000001b0400720c */ /* 0x000fc60003f06270 */
[----:B------:R-:W-:Y:S01]  /*23250*/  IMAD.MOV.U32 R6, RZ, RZ, R2 ;  /* 0x000000ffff067224 */ /* 0x000fe200078e0002 */
[----:B------:R-:W-:Y:S01]  /*23260*/  ISETP.GT.U32.OR P0, PT, R21, 0x3f, P0 ;  /* 0x0000003f1500780c */ /* 0x000fe20000704470 */
[----:B-1----:R-:W-:-:S05]  /*23270*/  @P1 IMAD.HI.U32 R3, R2, R3, RZ ;  /* 0x0000000302031227 */ /* 0x002fca00078e00ff */
[----:B0-----:R-:W-:-:S07]  /*23280*/  @P1 SHF.R.U32.HI R6, RZ, R0, R3 ;  /* 0x00000000ff061219 */ /* 0x001fce0000011603 */
[--C-:B------:R-:W-:Y:S01]  /*23290*/  @!P0 SHF.R.S32.HI R7, RZ, 0x1f, R6.reuse ;  /* 0x0000001fff078819 */ /* 0x100fe20000011406 */
[----:B------:R-:W-:-:S04]  /*232a0*/  IMAD.MOV R0, RZ, RZ, -R6 ;  /* 0x000000ffff007224 */ /* 0x000fc800078e0a06 */
[----:B------:R-:W-:Y:S02]  /*232b0*/  IMAD R0, R5, R0, R2 ;  /* 0x0000000005007224 */ /* 0x000fe400078e0202 */
[----:B------:R-:W0:Y:S08]  /*232c0*/  @!P0 LDC.64 R2, c[0x0][0x428] ;  /* 0x00010a00ff028b82 */ /* 0x000e300000000a00 */
[----:B------:R-:W1:Y:S01]  /*232d0*/  @!P0 LDC.64 R4, c[0x0][0x418] ;  /* 0x00010600ff048b82 */ /* 0x000e620000000a00 */
[----:B------:R-:W-:-:S02]  /*232e0*/  ISETP.GT.U32.AND P3, PT, R21, 0x3f, PT ;  /* 0x0000003f1500780c */ /* 0x000fc40003f64070 */
[----:B------:R-:W-:Y:S02]  /*232f0*/  LOP3.LUT R22, R22, 0xfffffffb, RZ, 0xc0, !PT ;  /* 0xfffffffb16167812 */ /* 0x000fe400078ec0ff */
[----:B------:R-:W-:-:S09]  /*23300*/  LOP3.LUT R20, R34, 0x80, RZ, 0xfc, !PT ;  /* 0x0000008022147812 */ /* 0x000fd200078efcff */
[----:B------:R-:W-:-:S04]  /*23310*/  @P3 LOP3.LUT R22, R22, 0x4, RZ, 0xfc, !PT ;  /* 0x0000000416163812 */ /* 0x000fc800078efcff */
[----:B------:R-:W-:-:S04]  /*23320*/  LOP3.LUT R22, R22, 0xfffffff7, RZ, 0xc0, !PT ;  /* 0xfffffff716167812 */ /* 0x000fc800078ec0ff */
[----:B------:R-:W-:Y:S01]  /*23330*/  LOP3.LUT R22, R22, 0xfffffffd, RZ, 0xc0, !PT ;  /* 0xfffffffd16167812 */ /* 0x000fe200078ec0ff */
[----:B------:R-:W-:Y:S01]  /*23340*/  UMOV UR4, 0xffffffff ;  /* 0xffffffff00047882 */ /* 0x000fe20000000000 */
[----:B----4-:R-:W-:Y:S01]  /*23350*/  SHF.R.S32.HI R37, RZ, 0x1f, R32 ;  /* 0x0000001fff257819 */ /* 0x010fe20000011420 */
[----:B0-----:R-:W-:-:S04]  /*23360*/  @!P0 IMAD.WIDE.U32 R6, R32, R2, R6 ;  /* 0x0000000220068225 */ /* 0x001fc800078e0006 */
[----:B------:R-:W-:-:S04]  /*23370*/  @!P0 IMAD R2, R37, R2, RZ ;  /* 0x0000000225028224 */ /* 0x000fc800078e02ff */
[----:B------:R-:W-:Y:S01]  /*23380*/  @!P0 IMAD R3, R32, R3, R2 ;  /* 0x0000000320038224 */ /* 0x000fe200078e0202 */
[----:B-1----:R-:W-:Y:S01]  /*23390*/  @!P0 LEA R2, P1, R6, R4, 0x2 ;  /* 0x0000000406028211 */ /* 0x002fe200078210ff */
[----:B------:R-:W-:Y:S02]  /*233a0*/  IMAD.MOV.U32 R4, RZ, RZ, RZ ;  /* 0x000000ffff047224 */ /* 0x000fe400078e00ff */
[----:B------:R-:W-:-:S05]  /*233b0*/  @!P0 IMAD.IADD R3, R7, 0x1, R3 ;  /* 0x0000000107038824 */ /* 0x000fca00078e0203 */
[----:B------:R-:W-:Y:S02]  /*233c0*/  @!P0 LEA.HI.X R3, R6, R5, R3, 0x2, P1 ;  /* 0x0000000506038211 */ /* 0x000fe400008f1403 */
[----:B---3--:R-:W-:-:S03]  /*233d0*/  ISETP.GE.AND P1, PT, R34, R9, PT ;  /* 0x000000092200720c */ /* 0x008fc60003f26270 */
[----:B------:R0:W5:Y:S01]  /*233e0*/  @!P0 LDG.E R4, desc[UR36][R2.64] ;  /* 0x0000002402048981 */ /* 0x000162000c1e1900 */
[----:B------:R-:W-:Y:S02]  /*233f0*/  ISETP.GE.AND P0, PT, R20, R9, PT ;  /* 0x000000091400720c */ /* 0x000fe40003f06270 */
[----:B0-----:R-:W-:-:S07]  /*23400*/  MOV R2, UR42 ;  /* 0x0000002a00027c02 */ /* 0x001fce0008000f00 */
[----:B------:R-:W-:Y:S02]  /*23410*/  @P1 LOP3.LUT R22, R22, 0x2, RZ, 0xfc, !PT ;  /* 0x0000000216161812 */ /* 0x000fe400078efcff */
[----:B------:R-:W-:-:S13]  /*23420*/  ISETP.NE.AND P2, PT, R2, 0x3, PT ;  /* 0x000000030200780c */ /* 0x000fda0003f45270 */
[----:B------:R-:W-:-:S04]  /*23430*/  @P2 LOP3.LUT R22, R22, 0x8, RZ, 0xfc, !PT ;  /* 0x0000000816162812 */ /* 0x000fc800078efcff */
[----:B------:R-:W-:-:S04]  /*23440*/  LOP3.LUT R22, R22, 0xfffffffe, RZ, 0xc0, !PT ;  /* 0xfffffffe16167812 */ /* 0x000fc800078ec0ff */
[----:B------:R-:W-:Y:S01]  /*23450*/  @P0 LOP3.LUT R22, R22, 0x1, RZ, 0xfc, !PT ;  /* 0x0000000116160812 */ /* 0x000fe200078efcff */
[----:B------:R-:W-:Y:S06]  /*23460*/  BRA.DIV UR4, `(.L_x_2035) ;  /* 0x0000008604d87947 */ /* 0x000fec000b800000 */
.L_x_2284:
[----:B------:R-:W-:Y:S01]  /*23470*/  SHF.R.S32.HI R33, RZ, 0x1f, R18 ;  /* 0x0000001fff217819 */ /* 0x000fe20000011412 */
[----:B------:R-:W-:Y:S06]  /*23480*/  @!P2 BRA `(.L_x_2036) ;  /* 0x000000000004a947 */ /* 0x000fec0003800000 */
[----:B------:R-:W-:Y:S01]  /*23490*/  BPT.TRAP 0x1 ;  /* 0x000000040000795c */ /* 0x000fe20000300000 */
.L_x_2036:
[----:B------:R-:W-:Y:S01]  /*234a0*/  IMAD R6, R25, 0x8, R23 ;  /* 0x0000000819067824 */ /* 0x000fe200078e0217 */
[----:B------:R-:W-:Y:S01]  /*234b0*/  SHF.L.U32 R21, R30, 0x1f, RZ ;  /* 0x0000001f1e157819 */ /* 0x000fe200000006ff */
[----:B------:R-:W0:Y:S01]  /*234c0*/  S2R R2, SR_TID.X ;  /* 0x0000000000027919 */ /* 0x000e220000002100 */
[----:B------:R-:W-:Y:S01]  /*234d0*/  BSSY B0, `(.L_x_2037) ;  /* 0x0000007000007945 */ /* 0x000fe20003800000 */
[----:B------:R-:W-:Y:S01]  /*234e0*/  SHF.R.S32.HI R10, RZ, 0x1f, R0 ;  /* 0x0000001fff0a7819 */ /* 0x000fe20000011400 */
[----:B------:R-:W1:Y:S01]  /*234f0*/  SYNCS.PHASECHK.TRANS64.TRYWAIT P0, [R6+URZ+0x28480], R21 ;  /* 0x02848015060075a7 */ /* 0x000e62000800017f */
[----:B0-----:R-:W-:-:S04]  /*23500*/  LOP3.LUT R2, R2, 0x7f, RZ, 0xc0, !PT ;  /* 0x0000007f02027812 */ /* 0x001fc800078ec0ff */
[----:B------:R-:W-:-:S04]  /*23510*/  SHF.R.U32.HI R2, RZ, 0x3, R2 ;  /* 0x00000003ff027819 */ /* 0x000fc80000011602 */
[----:B------:R-:W-:Y:S01]  /*23520*/  IADD3 R27, -R2, R27, -R8 ;  /* 0x0000001b021b7210 */ /* 0x000fe20007ffe908 */
[----:B-1----:R-:W-:Y:S06]  /*23530*/  @!P0 BRA `(.L_x_2038) ;  /* 0x0000008400d88947 */ /* 0x002fec0003800000 */
.L_x_2285:
[----:B------:R-:W-:Y:S05]  /*23540*/  BSYNC B0 ;  /* 0x0000000000007941 */ /* 0x000fea0003800000 */
.L_x_2037:
[----:B------:R-:W2:Y:S01]  /*23550*/  LDL R7, [R1+0x8] ;  /* 0x0000080001077983 */ /* 0x000ea20000100800 */
[----:B------:R-:W-:Y:S01]  /*23560*/  ULDC.64 UR4, c[0x0][0x328] ;  /* 0x0000ca0000047ab9 */ /* 0x000fe20000000a00 */
[----:B-----5:R-:W-:Y:S01]  /*23570*/  SHF.R.S32.HI R20, RZ, 0x1f, R4 ;  /* 0x0000001fff147819 */ /* 0x020fe20000011404 */
[----:B------:R-:W-:Y:S01]  /*23580*/  IMAD R5, R10, UR4, RZ ;  /* 0x000000040a057c24 */ /* 0x000fe2000f8e02ff */
[----:B------:R-:W-:Y:S01]  /*23590*/  ISETP.GE.AND P4, PT, R27, 0x1, PT ;  /* 0x000000011b00780c */ /* 0x000fe20003f86270 */
[----:B------:R-:W-:-:S04]  /*235a0*/  IMAD.WIDE.U32 R2, R0, UR4, RZ ;  /* 0x0000000400027c25 */ /* 0x000fc8000f8e00ff */
[----:B------:R-:W-:Y:S01]  /*235b0*/  IMAD R5, R0, UR5, R5 ;  /* 0x0000000500057c24 */ /* 0x000fe2000f8e0205 */
        /* <DEDUP_REMOVED lines=8> */
[----:B------:R-:W-:-:S04]  /*23640*/  IMAD.WIDE.U32 R2, R18, UR4, R2 ;  /* 0x0000000412027c25 */ /* 0x000fc8000f8e0002 */
[----:B------:R-:W-:Y:S01]  /*23650*/  IMAD R5, R18, UR5, R5 ;  /* 0x0000000512057c24 */ /* 0x000fe2000f8e0205 */
[----:B------:R-:W-:Y:S02]  /*23660*/  ULDC.64 UR4, c[0x0][0x318] ;  /* 0x0000c60000047ab9 */ /* 0x000fe40000000a00 */
[----:B------:R-:W-:Y:S01]  /*23670*/  IADD3 R2, P0, R2, UR4, RZ ;  /* 0x0000000402027c10 */ /* 0x000fe2000ff1e0ff */
[----:B------:R-:W-:-:S03]  /*23680*/  UMOV UR4, 0xffffffff ;  /* 0xffffffff00047882 */ /* 0x000fc60000000000 */
[----:B------:R-:W-:Y:S01]  /*23690*/  IADD3.X R3, R3, UR5, R5, P0, !PT ;  /* 0x0000000503037c10 */ /* 0x000fe200087fe405 */
[----:B--2---:R-:W-:Y:S01]  /*236a0*/  IMAD R7, R25, 0x4000, R7 ;  /* 0x0000400019077824 */ /* 0x004fe200078e0207 */
[----:B------:R-:W-:Y:S07]  /*236b0*/  BRA.DIV UR4, `(.L_x_2039) ;  /* 0x00000086048c7947 */ /* 0x000fee000b800000 */
[----:B------:R-:W1:Y:S01]  /*236c0*/  LDC R12, c[0x0][0x2f4] ;  /* 0x0000bd00ff0c7b82 */ /* 0x000e620000000800 */
[----:B------:R-:W2:Y:S01]  /*236d0*/  SHFL.IDX PT, R8, R2, RZ, 0x181f ;  /* 0x00181fff02087589 */ /* 0x000ea200000e0000 */
[C---:B------:R-:W-:Y:S02]  /*236e0*/  LOP3.LUT R11, R34.reuse, 0x80, RZ, 0xfc, !PT ;  /* 0x00000080220b7812 */ /* 0x040fe400078efcff */
[C---:B------:R-:W-:Y:S01]  /*236f0*/  ISETP.GE.AND P3, PT, R27.reuse, 0x11, PT ;  /* 0x000000111b00780c */ /* 0x040fe20003f66270 */
[----:B------:R-:W3:Y:S01]  /*23700*/  SHFL.IDX PT, R5, R3, RZ, 0x181f ;  /* 0x00181fff03057589 */ /* 0x000ee200000e0000 */
[----:B------:R-:W-:Y:S02]  /*23710*/  ISETP.GE.AND P5, PT, R27, 0x31, PT ;  /* 0x000000311b00780c */ /* 0x000fe40003fa6270 */
[C---:B-1----:R-:W-:Y:S02]  /*23720*/  ISETP.GE.AND P2, PT, R34.reuse, R12, PT ;  /* 0x0000000c2200720c */ /* 0x042fe40003f46270 */
[----:B--2---:R-:W-:-:S02]  /*23730*/  IADD3 R8, P0, R34, R8, RZ ;  /* 0x0000000822087210 */ /* 0x004fc40007f1e0ff */
[----:B------:R-:W-:-:S03]  /*23740*/  ISETP.LT.OR P1, PT, R27, 0x1, P2 ;  /* 0x000000011b00780c */ /* 0x000fc60001721670 */
[----:B---3--:R-:W-:Y:S01]  /*23750*/  IMAD.X R9, RZ, RZ, R5, P0 ;  /* 0x000000ffff097224 */ /* 0x008fe200000e0605 */
[----:B------:R-:W-:Y:S01]  /*23760*/  ISETP.GE.AND P0, PT, R11, R12, PT ;  /* 0x0000000c0b00720c */ /* 0x000fe20003f06270 */
[----:B------:R-:W-:Y:S02]  /*23770*/  IMAD.IADD R5, R23, 0x1, R7 ;  /* 0x0000000117057824 */ /* 0x000fe400078e0207 */
[----:B------:R-:W-:Y:S06]  /*23780*/  SHFL.IDX PT, R7, R3, 0x1, 0x181f ;  /* 0x00381f0003077f89 */ /* 0x000fec00000e0000 */
[----:B------:R-:W-:Y:S01]  /*23790*/  LDGSTS.E.BYPASS.LTC128B.128 [R5+0x10000], desc[UR36][R8.64], !P1 ;  /* 0x1000000008057fae */ /* 0x000fe2000c901d64 */
[----:B------:R-:W-:-:S13]  /*237a0*/  ISETP.LT.OR P1, PT, R27, 0x1, P0 ;  /* 0x000000011b00780c */ /* 0x000fda0000721670 */
[----:B------:R1:W-:Y:S04]  /*237b0*/  LDGSTS.E.BYPASS.LTC128B.128 [R5+0x12000], desc[UR36][R8.64+0x80], !P1 ;  /* 0x1200008008057fae */ /* 0x0003e8000c901d64 */
[----:B-1----:R-:W1:Y:S02]  /*237c0*/  SHFL.IDX PT, R8, R2, 0x1, 0x181f ;  /* 0x00381f0002087f89 */ /* 0x002e6400000e0000 */
[----:B-1----:R-:W-:-:S04]  /*237d0*/  IADD3 R8, P1, R34, R8, RZ ;  /* 0x0000000822087210 */ /* 0x002fc80007f3e0ff */
[----:B------:R-:W-:Y:S02]  /*237e0*/  IADD3.X R9, RZ, R7, RZ, P1, !PT ;  /* 0x00000007ff097210 */ /* 0x000fe40000ffe4ff */
[C---:B------:R-:W-:Y:S01]  /*237f0*/  ISETP.LT.OR P1, PT, R27.reuse, 0x11, P2 ;  /* 0x000000111b00780c */ /* 0x040fe20001721670 */
[----:B------:R-:W-:Y:S04]  /*23800*/  SHFL.IDX PT, R7, R3, 0x2, 0x181f ;  /* 0x00581f0003077f89 */ /* 0x000fe800000e0000 */
[----:B------:R-:W-:Y:S08]  /*23810*/  SHFL.IDX PT, R3, R3, 0x3, 0x181f ;  /* 0x00781f0003037f89 */ /* 0x000ff000000e0000 */
[----:B------:R-:W-:Y:S01]  /*23820*/  LDGSTS.E.BYPASS.LTC128B.128 [R5+0x10800], desc[UR36][R8.64], !P1 ;  /* 0x1080000008057fae */ /* 0x000fe2000c901d64 */
[----:B------:R-:W-:-:S13]  /*23830*/  ISETP.LT.OR P1, PT, R27, 0x11, P0 ;  /* 0x000000111b00780c */ /* 0x000fda0000721670 */
[----:B------:R1:W-:Y:S04]  /*23840*/  LDGSTS.E.BYPASS.LTC128B.128 [R5+0x12800], desc[UR36][R8.64+0x80], !P1 ;  /* 0x1280008008057fae */ /* 0x0003e8000c901d64 */
[----:B-1----:R-:W1:Y:S04]  /*23850*/  SHFL.IDX PT, R8, R2, 0x2, 0x181f ;  /* 0x00581f0002087f89 */ /* 0x002e6800000e0000 */
[----:B------:R-:W2:Y:S01]  /*23860*/  SHFL.IDX PT, R2, R2, 0x3, 0x181f ;  /* 0x00781f0002027f89 */ /* 0x000ea200000e0000 */
[----:B-1----:R-:W-:-:S05]  /*23870*/  IADD3 R8, P1, R34, R8, RZ ;  /* 0x0000000822087210 */ /* 0x002fca0007f3e0ff */
[----:B------:R-:W-:Y:S01]  /*23880*/  IMAD.X R9, RZ, RZ, R7, P1 ;  /* 0x000000ffff097224 */ /* 0x000fe200008e0607 */
[----:B------:R-:W-:-:S13]  /*23890*/  ISETP.LT.OR P1, PT, R27, 0x21, P2 ;  /* 0x000000211b00780c */ /* 0x000fda0001721670 */
[----:B------:R1:W-:Y:S01]  /*238a0*/  LDGSTS.E.BYPASS.LTC128B.128 [R5+0x11000], desc[UR36][R8.64], !P1 ;  /* 0x1100000008057fae */ /* 0x0003e2000c901d64 */
[----:B------:R-:W-:-:S13]  /*238b0*/  ISETP.LT.OR P1, PT, R27, 0x21, P0 ;  /* 0x000000211b00780c */ /* 0x000fda0000721670 */
[----:B------:R1:W-:Y:S01]  /*238c0*/  LDGSTS.E.BYPASS.LTC128B.128 [R5+0x13000], desc[UR36][R8.64+0x80], !P1 ;  /* 0x1300008008057fae */ /* 0x0003e2000c901d64 */
[----:B--2---:R-:W-:-:S13]  /*238d0*/  ISETP.GE.AND P1, PT, R27, 0x21, PT ;  /* 0x000000211b00780c */ /* 0x004fda0003f26270 */
.L_x_2295:
        /* <DEDUP_REMOVED lines=11> */
.L_x_2040:
        /* <DEDUP_REMOVED lines=10> */
.L_x_2041:
[----:B------:R4:W-:Y:S01]  /*23a30*/  SYNCS.ARRIVE.TRANS64.A1T0 RZ, [R6+URZ+0x28470], RZ ;  /* 0x028470ff06ff79a7 */ /* 0x0009e2000810003f */
[----:B------:R-:W-:Y:S05]  /*23a40*/  @!P6 BRA `(.L_x_2042) ;  /* 0x000000000004e947 */ /* 0x000fea0003800000 */
[----:B------:R-:W-:Y:S01]  /*23a50*/  BPT.TRAP 0x1 ;  /* 0x000000040000795c */ /* 0x000fe20000300000 */
.L_x_2042:
[----:B------:R-:W5:Y:S01]  /*23a60*/  SYNCS.PHASECHK.TRANS64.TRYWAIT P0, [R6+URZ+0x28440], R21 ;  /* 0x02844015060075a7 */ /* 0x000f62000800017f */
[----:B------:R-:W-:Y:S04]  /*23a70*/  BSSY B0, `(.L_x_2043) ;  /* 0x0000002000007945 */ /* 0x000fe80003800000 */
[----:B-----5:R-:W-:Y:S05]  /*23a80*/  @!P0 BRA `(.L_x_2044) ;  /* 0x0000008800148947 */ /* 0x020fea0003800000 */
.L_x_2296:
[----:B------:R-:W-:Y:S05]  /*23a90*/  BSYNC B0 ;  /* 0x0000000000007941 */ /* 0x000fea0003800000 */
.L_x_2043:
[----:B------:R-:W-:Y:S01]  /*23aa0*/  ULDC.64 UR4, c[0x0][0x300] ;  /* 0x0000c00000047ab9 */ /* 0x000fe20000000a00 */
[----:B-12---:R-:W1:Y:S01]  /*23ab0*/  LDC R8, c[0x0][0x2f4] ;  /* 0x0000bd00ff087b82 */ /* 0x006e620000000800 */
[----:B------:R-:W-:Y:S01]  /*23ac0*/  IMAD R7, R10, UR4, RZ ;  /* 0x000000040a077c24 */ /* 0x000fe2000f8e02ff */
[----:B------:R-:W-:Y:S01]  /*23ad0*/  ULDC.64 UR6, c[0x0][0x2e8] ;  /* 0x0000ba0000067ab9 */ /* 0x000fe20000000a00 */
[----:B---3--:R-:W-:Y:S01]  /*23ae0*/  IMAD.WIDE.U32 R2, R0, UR4, RZ ;  /* 0x0000000400027c25 */ /* 0x008fe2000f8e00ff */
        /* <DEDUP_REMOVED lines=19> */
[----:B------:R-:W2:Y:S01]  /*23c20*/  SHFL.IDX PT, R2, R0, RZ, 0x181f ;  /* 0x00181fff00027589 */ /* 0x000ea200000e0000 */
[----:B-1----:R-:W-:-:S05]  /*23c30*/  @P4 IADD3 R3, P0, R34, R3, RZ ;  /* 0x0000000322034210 */ /* 0x002fca0007f1e0ff */
[----:B--2---:R-:W-:-:S05]  /*23c40*/  @P4 IMAD.X R2, RZ, RZ, R2, P0 ;  /* 0x000000ffff024224 */ /* 0x004fca00000e0602 */
[----:B------:R-:W-:-:S04]  /*23c50*/  @P4 LOP3.LUT R3, R3, R2, RZ, 0x3c, !PT ;  /* 0x0000000203034212 */ /* 0x000fc800078e3cff */
[----:B------:R-:W-:-:S04]  /*23c60*/  @P4 LOP3.LUT R2, R3, R2, RZ, 0x3c, !PT ;  /* 0x0000000203024212 */ /* 0x000fc800078e3cff */
[----:B------:R-:W-:-:S05]  /*23c70*/  @P4 LOP3.LUT R3, R3, R2, RZ, 0x3c, !PT ;  /* 0x0000000203034212 */ /* 0x000fca00078e3cff */
[----:B------:R-:W-:Y:S01]  /*23c80*/  @!PT LDS RZ, [RZ] ;  /* 0x00000000fffff984 */ /* 0x000fe20000000800 */
        /* <DEDUP_REMOVED lines=13> */
[----:B------:R-:W3:Y:S04]  /*23d60*/  SHFL.IDX PT, R4, R4, 0x3, 0x181f ;  /* 0x00781f0004047f89 */ /* 0x000ee800000e0000 */
[----:B------:R-:W0:Y:S01]  /*23d70*/  SHFL.IDX PT, R0, R0, 0x3, 0x181f ;  /* 0x00781f0000007f89 */ /* 0x000e2200000e0000 */
[----:B-1----:R-:W-:-:S04]  /*23d80*/  @P1 IADD3 R3, P0, R34, R3, RZ ;  /* 0x0000000322031210 */ /* 0x002fc80007f1e0ff */
[----:B--2---:R-:W-:-:S04]  /*23d90*/  @P1 IADD3.X R2, RZ, R2, RZ, P0, !PT ;  /* 0x00000002ff021210 */ /* 0x004fc800007fe4ff */
[----:B------:R-:W-:-:S04]  /*23da0*/  @P1 LOP3.LUT R3, R3, R2, RZ, 0x3c, !PT ;  /* 0x0000000203031212 */ /* 0x000fc800078e3cff */
[----:B------:R-:W-:-:S04]  /*23db0*/  @P1 LOP3.LUT R2, R3, R2, RZ, 0x3c, !PT ;  /* 0x0000000203021212 */ /* 0x000fc800078e3cff */
[----:B------:R-:W-:-:S05]  /*23dc0*/  @P1 LOP3.LUT R3, R3, R2, RZ, 0x3c, !PT ;  /* 0x0000000203031212 */ /* 0x000fca00078e3cff */
[----:B------:R1:W-:Y:S04]  /*23dd0*/  @P1 LDGSTS.E.BYPASS.LTC128B.128 [R5+0x21000], desc[UR36][R2.64], !P6 ;  /* 0x2100000002051fae */ /* 0x0003e8000f101d64 */
[----:B0--3--:R1:W-:Y:S02]  /*23de0*/  @P1 LDGSTS.E.BYPASS.LTC128B.128 [R5+0x23000], desc[UR36][R2.64+0x80], !P2 ;  /* 0x2300008002051fae */ /* 0x0093e4000d101d64 */
.L_x_2306:
[C---:B01----:R-:W-:Y:S02]  /*23df0*/  @P5 IADD3 R2, P0, R34.reuse, R4, RZ ;  /* 0x0000000422025210 */ /* 0x043fe40007f1e0ff */
[----:B------:R-:W-:-:S03]  /*23e00*/  ISETP.GE.AND P1, PT, R34, R8, PT ;  /* 0x000000082200720c */ /* 0x000fc60003f26270 */
[----:B------:R-:W-:Y:S01]  /*23e10*/  @P5 IMAD.X R0, RZ, RZ, R0, P0 ;  /* 0x000000ffff005224 */ /* 0x000fe200000e0600 */
[----:B------:R-:W-:-:S03]  /*23e20*/  PLOP3.LUT P0, PT, PT, PT, PT, 0x80, 0x0 ;  /* 0x000000000000781c */ /* 0x000fc60003f0f070 */
[----:B------:R-:W-:-:S06]  /*23e30*/  @P5 IMAD.MOV.U32 R3, RZ, RZ, R0 ;  /* 0x000000ffff035224 */ /* 0x000fcc00078e0000 */
[----:B------:R-:W-:Y:S01]  /*23e40*/  @!PT LDS RZ, [RZ] ;  /* 0x00000000fffff984 */ /* 0x000fe20000000800 */
[----:B------:R-:W-:Y:S01]  /*23e50*/  @!PT LDS RZ, [RZ] ;  /* 0x00000000fffff984 */ /* 0x000fe20000000800 */
[----:B------:R-:W-:Y:S01]  /*23e60*/  @!PT LDS RZ, [RZ] ;  /* 0x00000000fffff984 */ /* 0x000fe20000000800 */
[----:B------:R0:W-:Y:S04]  /*23e70*/  @P5 LDGSTS.E.BYPASS.LTC128B.128 [R5+0x21800], desc[UR36][R2.64], !P1 ;  /* 0x2180000002055fae */ /* 0x0001e8000c901d64 */
[----:B------:R0:W-:Y:S01]  /*23e80*/  @P5 LDGSTS.E.BYPASS.LTC128B.128 [R5+0x23800], desc[UR36][R2.64+0x80], !P2 ;  /* 0x2380008002055fae */ /* 0x0001e2000d101d64 */
[----:B------:R-:W-:Y:S01]  /*23e90*/  NOP ;  /* 0x0000000000007918 */ /* 0x000fe20000000000 */
.L_x_2046:
        /* <DEDUP_REMOVED lines=10> */
.L_x_2047:
[----:B0-----:R0:W5:Y:S01]  /*23f40*/  LDL.LU R3, [R1+0x1c] ;  /* 0x00001c0001037983 */ /* 0x0011620000300800 */
[----:B------:R0:W-:Y:S02]  /*23f50*/  SYNCS.ARRIVE.TRANS64.A1T0 RZ, [R6+URZ+0x28430], RZ ;  /* 0x028430ff06ff79a7 */ /* 0x0001e4000810003f */
[----:B------:R-:W-:Y:S05]  /*23f60*/  WARPSYNC.ALL ;  /* 0x0000000000007948 */ /* 0x000fea0003800000 */
[----:B------:R-:W-:Y:S01]  /*23f70*/  ULDC.64 UR4, c[0x0][0x298] ;  /* 0x0000a60000047ab9 */ /* 0x000fe20000000a00 */
[----:B------:R-:W-:Y:S01]  /*23f80*/  VIADD R0, R23, 0x18000 ;  /* 0x0001800017007836 */ /* 0x000fe20000000000 */
[----:B------:R-:W-:Y:S01]  /*23f90*/  ULDC.64 UR6, c[0x0][0xa00] ;  /* 0x0002800000067ab9 */ /* 0x000fe20000000a00 */
[----:B------:R-:W-:Y:S01]  /*23fa0*/  BSSY B6, `(.L_x_2048) ;  /* 0x0000021000067945 */ /* 0x000fe20003800000 */
[----:B------:R-:W-:Y:S01]  /*23fb0*/  BAR.SYNC.DEFER_BLOCKING 0x8, 0x180 ;  /* 0x0206000000007b1d */ /* 0x000fe20000010000 */
[----:B------:R-:W-:-:S02]  /*23fc0*/  ISETP.NE.U32.AND P0, PT, RZ, UR6, PT ;  /* 0x00000006ff007c0c */ /* 0x000fc4000bf05070 */
[----:B------:R-:W-:Y:S02]  /*23fd0*/  LOP3.LUT P1, RZ, R0, 0x3ff, RZ, 0xc0, !PT ;  /* 0x000003ff00ff7812 */ /* 0x000fe4000782c0ff */
[----:B------:R-:W-:-:S04]  /*23fe0*/  ISETP.NE.AND.EX P0, PT, RZ, UR7, PT, P0 ;  /* 0x00000007ff007c0c */ /* 0x000fc8000bf05300 */
[----:B------:R-:W-:Y:S02]  /*23ff0*/  SEL R27, R19, RZ, !P0 ;  /* 0x000000ff131b7207 */ /* 0x000fe40004000000 */
[----:B-----5:R-:W-:Y:S01]  /*24000*/  SHF.R.S32.HI R2, RZ, 0x1f, R3 ;  /* 0x0000001fff027819 */ /* 0x020fe20000011403 */
[----:B------:R-:W-:-:S04]  /*24010*/  IMAD.WIDE.U32 R4, R3, UR4, RZ ;  /* 0x0000000403047c25 */ /* 0x000fc8000f8e00ff */
[----:B------:R-:W-:Y:S01]  /*24020*/  IMAD R2, R2, UR4, RZ ;  /* 0x0000000402027c24 */ /* 0x000fe2000f8e02ff */
[----:B------:R1:W-:Y:S03]  /*24030*/  STL.64 [R1+0x20], R4 ;  /* 0x0000200401007387 */ /* 0x0003e60000100a00 */
[----:B------:R-:W-:Y:S01]  /*24040*/  IMAD R0, R3, UR5, R2 ;  /* 0x0000000503007c24 */ /* 0x000fe2000f8e0202 */
[----:B------:R-:W-:-:S03]  /*24050*/  SHF.R.S32.HI R2, RZ, 0x1f, R19 ;  /* 0x0000001fff027819 */ /* 0x000fc60000011413 */
[----:B------:R-:W-:Y:S01]  /*24060*/  IMAD.IADD R3, R5, 0x1, R0 ;  /* 0x0000000105037824 */ /* 0x000fe200078e0200 */
[----:B------:R-:W-:-:S04]  /*24070*/  SEL R0, R2, RZ, !P0 ;  /* 0x000000ff02007207 */ /* 0x000fc80004000000 */
[----:B------:R1:W-:Y:S04]  /*24080*/  STL [R1+0x1c], R3 ;  /* 0x00001c0301007387 */ /* 0x0003e80000100800 */
[----:B------:R1:W-:Y:S01]  /*24090*/  STL [R1+0x2c], R0 ;  /* 0x00002c0001007387 */ /* 0x0003e20000100800 */
[----:B------:R-:W-:Y:S05]  /*240a0*/  @!P1 BRA `(.L_x_2049) ;  /* 0x0000000000409947 */ /* 0x000fea0003800000 */
[----:B------:R-:W-:Y:S01]  /*240b0*/  MOV R2, 0x0 ;  /* 0x0000000000027802 */ /* 0x000fe20000000f00 */
[----:B------:R-:W-:Y:S01]  /*240c0*/  ULDC.64 UR4, c[0x4][0x1b0] ;  /* 0x01006c0000047ab9 */ /* 0x000fe20000000a00 */
[----:B------:R-:W-:Y:S01]  /*240d0*/  ULDC.64 UR6, c[0x4][0x1b8] ;  /* 0x01006e0000067ab9 */ /* 0x000fe20000000a00 */
[----:B------:R-:W-:Y:S01]  /*240e0*/  ULDC.64 UR8, c[0x4][0x120] ;  /* 0x0100480000087ab9 */ /* 0x000fe20000000a00 */
[----:B-1----:R-:W-:Y:S01]  /*240f0*/  IMAD.U32 R4, RZ, RZ, UR4 ;  /* 0x00000004ff047e24 */ /* 0x002fe2000f8e00ff */
[----:B0---4-:R-:W-:Y:S01]  /*24100*/  MOV R6, UR6 ;  /* 0x0000000600067c02 */ /* 0x011fe20008000f00 */
        /* <DEDUP_REMOVED lines=10> */
.L_x_2049:
[----:B------:R-:W-:Y:S05]  /*241b0*/  BSYNC B6 ;  /* 0x0000000000067941 */ /* 0x000fea0003800000 */
.L_x_2048:
[----:B------:R-:W2:Y:S01]  /*241c0*/  LDL.LU R21, [R1+0x2c] ;  /* 0x00002c0001157983 */ /* 0x000ea20000300800 */
[----:B------:R-:W3:Y:S01]  /*241d0*/  LDC R7, c[0x0][0x448] ;  /* 0x00011200ff077b82 */ /* 0x000ee20000000800 */
[----:B------:R-:W-:Y:S02]  /*241e0*/  ULDC.64 UR4, c[0x0][0x2d8] ;  /* 0x0000b60000047ab9 */ /* 0x000fe40000000a00 */
[----:B------:R-:W2:Y:S04]  /*241f0*/  LDL.LU R20, [R1+0x1c] ;  /* 0x00001c0001147983 */ /* 0x000ea80000300800 */
[----:B-1----:R-:W2:Y:S01]  /*24200*/  LDL.LU.64 R2, [R1+0x20] ;  /* 0x0000200001027983 */ /* 0x002ea20000300a00 */
[----:B------:R-:W-:-:S03]  /*24210*/  IMAD R0, R33, UR4, RZ ;  /* 0x0000000421007c24 */ /* 0x000fc6000f8e02ff */
[----:B------:R1:W5:Y:S01]  /*24220*/  LDL R10, [R1+0x18] ;  /* 0x00001800010a7983 */ /* 0x0003620000100800 */
[----:B------:R-:W-:-:S03]  /*24230*/  IMAD R0, R18, UR5, R0 ;  /* 0x0000000512007c24 */ /* 0x000fc6000f8e0200 */
[----:B------:R1:W5:Y:S01]  /*24240*/  LDL R8, [R1+0x14] ;  /* 0x0000140001087983 */ /* 0x0003620000100800 */
[----:B---3--:R-:W-:-:S13]  /*24250*/  ISETP.NE.AND P0, PT, R7, 0x1, PT ;  /* 0x000000010700780c */ /* 0x008fda0003f05270 */
[----:B0---4-:R-:W0:Y:S01]  /*24260*/  @P0 LDC R6, c[0x0][0x44c] ;  /* 0x00011300ff060b82 */ /* 0x011e220000000800 */
[----:B------:R-:W-:Y:S02]  /*24270*/  LOP3.LUT R9, R34, 0x80, RZ, 0xfc, !PT ;  /* 0x0000008022097812 */ /* 0x000fe400078efcff */
[----:B--2---:R-:W-:Y:S02]  /*24280*/  MOV R3, R20 ;  /* 0x0000001400037202 */ /* 0x004fe40000000f00 */
[----:B------:R-:W2:Y:S01]  /*24290*/  S2R R20, SR_TID.X ;  /* 0x0000000000147919 */ /* 0x000ea20000002100 */
[----:B------:R-:W-:Y:S01]  /*242a0*/  IMAD.WIDE.U32 R2, R18, UR4, R2 ;  /* 0x0000000412027c25 */ /* 0x000fe2000f8e0002 */
[----:B------:R-:W-:-:S03]  /*242b0*/  ULDC.64 UR4, c[0x0][0x2e0] ;  /* 0x0000b80000047ab9 */ /* 0x000fc60000000a00 */
[----:B------:R-:W-:Y:S02]  /*242c0*/  IMAD.IADD R3, R3, 0x1, R0 ;  /* 0x0000000103037824 */ /* 0x000fe400078e0200 */
[----:B------:R-:W-:Y:S02]  /*242d0*/  IMAD R0, R21, UR4, RZ ;  /* 0x0000000415007c24 */ /* 0x000fe4000f8e02ff */
[----:B------:R-:W-:-:S04]  /*242e0*/  IMAD.WIDE.U32 R2, R27, UR4, R2 ;  /* 0x000000041b027c25 */ /* 0x000fc8000f8e0002 */
[----:B------:R-:W-:Y:S01]  /*242f0*/  IMAD R0, R27, UR5, R0 ;  /* 0x000000051b007c24 */ /* 0x000fe2000f8e0200 */
[----:B------:R-:W-:-:S03]  /*24300*/  ULDC.64 UR4, c[0x0][0x2d0] ;  /* 0x0000b40000047ab9 */ /* 0x000fc60000000a00 */
[----:B------:R-:W-:Y:S02]  /*24310*/  IMAD.IADD R3, R3, 0x1, R0 ;  /* 0x0000000103037824 */ /* 0x000fe400078e0200 */
[----:B------:R-:W3:Y:S01]  /*24320*/  @P0 LDC R0, c[0x0][0x450] ;  /* 0x00011400ff000b82 */ /* 0x000ee20000000800 */
[C---:B--2---:R-:W-:Y:S01]  /*24330*/  LOP3.LUT R21, R20.reuse, 0x7f, RZ, 0xc0, !PT ;  /* 0x0000007f14157812 */ /* 0x044fe200078ec0ff */
[----:B------:R-:W-:-:S03]  /*24340*/  IMAD.SHL.U32 R20, R20, 0x10, RZ ;  /* 0x0000001014147824 */ /* 0x000fc600078e00ff */
[----:B------:R-:W-:-:S04]  /*24350*/  SHF.R.U32.HI R21, RZ, 0x3, R21 ;  /* 0x00000003ff157819 */ /* 0x000fc80000011615 */
[----:B------:R-:W-:-:S05]  /*24360*/  LOP3.LUT R20, R21, 0x70, R20, 0xf8, !PT ;  /* 0x0000007015147812 */ /* 0x000fca00078ef814 */
[----:B------:R-:W-:-:S04]  /*24370*/  IMAD.IADD R5, R20, 0x1, R26 ;  /* 0x0000000114057824 */ /* 0x000fc800078e021a */
[----:B0-----:R-:W-:-:S04]  /*24380*/  @P0 IMAD.HI.U32 R6, R5, R6, RZ ;  /* 0x0000000605060227 */ /* 0x001fc800078e00ff */
[----:B------:R-:W-:Y:S01]  /*24390*/  IMAD.MOV.U32 R4, RZ, RZ, R5 ;  /* 0x000000ffff047224 */ /* 0x000fe200078e0005 */
[----:B---3--:R-:W-:Y:S01]  /*243a0*/  @P0 SHF.R.U32.HI R4, RZ, R0, R6 ;  /* 0x00000000ff040219 */ /* 0x008fe20000011606 */
[----:B------:R-:W0:Y:S04]  /*243b0*/  S2R R20, SR_TID.X ;  /* 0x0000000000147919 */ /* 0x000e280000002100 */
[----:B------:R-:W-:-:S04]  /*243c0*/  IMAD.MOV R0, RZ, RZ, -R4 ;  /* 0x000000ffff007224 */ /* 0x000fc800078e0a04 */
[----:B------:R-:W-:Y:S01]  /*243d0*/  IMAD R0, R7, R0, R5 ;  /* 0x0000000007007224 */ /* 0x000fe200078e0205 */
[----:B------:R-:W-:Y:S01]  /*243e0*/  SHF.R.S32.HI R5, RZ, 0x1f, R4 ;  /* 0x0000001fff057819 */ /* 0x000fe20000011404 */
[----:B------:R-:W-:-:S04]  /*243f0*/  IMAD.WIDE.U32 R2, R4, UR4, R2 ;  /* 0x0000000404027c25 */ /* 0x000fc8000f8e0002 */
[----:B------:R-:W-:-:S04]  /*24400*/  IMAD R5, R5, UR4, RZ ;  /* 0x0000000405057c24 */ /* 0x000fc8000f8e02ff */
[----:B------:R-:W-:Y:S01]  /*24410*/  IMAD R5, R4, UR5, R5 ;  /* 0x0000000504057c24 */ /* 0x000fe2000f8e0205 */
[----:B------:R-:W-:Y:S01]  /*24420*/  SHF.R.S32.HI R4, RZ, 0x1f, R0 ;  /* 0x0000001fff047819 */ /* 0x000fe20000011400 */
[----:B------:R-:W-:-:S03]  /*24430*/  ULDC.64 UR4, c[0x0][0x2c8] ;  /* 0x0000b20000047ab9 */ /* 0x000fc60000000a00 */
[----:B------:R-:W-:Y:S01]  /*24440*/  IADD3 R3, R3, R5, RZ ;  /* 0x0000000503037210 */ /* 0x000fe20007ffe0ff */
[----:B------:R-:W-:Y:S02]  /*24450*/  IMAD R4, R4, UR4, RZ ;  /* 0x0000000404047c24 */ /* 0x000fe4000f8e02ff */
[----:B------:R-:W-:-:S04]  /*24460*/  IMAD.WIDE.U32 R2, R0, UR4, R2 ;  /* 0x0000000400027c25 */ /* 0x000fc8000f8e0002 */
[----:B------:R-:W-:Y:S01]  /*24470*/  IMAD R4, R0, UR5, R4 ;  /* 0x0000000500047c24 */ /* 0x000fe2000f8e0204 */
[----:B------:R-:W-:Y:S02]  /*24480*/  ULDC.64 UR4, c[0x0][0x280] ;  /* 0x0000a00000047ab9 */ /* 0x000fe40000000a00 */
        /* <DEDUP_REMOVED lines=8> */
[----:B-1----:R-:W-:Y:S06]  /*24510*/  BRA.DIV UR4, `(.L_x_2050) ;  /* 0x0000008204e07947 */ /* 0x002fec000b800000 */
[----:B------:R-:W0:Y:S01]  /*24520*/  SHFL.IDX PT, R3, R0, RZ, 0x181f ;  /* 0x00181fff00037589 */ /* 0x000e2200000e0000 */
[----:B-----5:R-:W-:Y:S02]  /*24530*/  IMAD R5, R10, R7, RZ ;  /* 0x000000070a057224 */ /* 0x020fe400078e02ff */
[----:B------:R-:W-:Y:S01]  /*24540*/  IMAD.IADD R26, R9, 0x1, R26 ;  /* 0x00000001091a7824 */ /* 0x000fe200078e021a */
[----:B------:R-:W1:Y:S04]  /*24550*/  SHFL.IDX PT, R2, R4, RZ, 0x181f ;  /* 0x00181fff04027589 */ /* 0x000e6800000e0000 */
[----:B------:R-:W-:-:S13]  /*24560*/  ISETP.GE.AND P2, PT, R26, R5, PT ;  /* 0x000000051a00720c */ /* 0x000fda0003f46270 */
[----:B0-----:R-:W-:-:S05]  /*24570*/  @!P2 IADD3 R3, P3, R34, R3, RZ ;  /* 0x000000032203a210 */ /* 0x001fca0007f7e0ff */
[----:B-1----:R-:W-:-:S05]  /*24580*/  @!P2 IMAD.X R2, RZ, RZ, R2, P3 ;  /* 0x000000ffff02a224 */ /* 0x002fca00018e0602 */
        /* <DEDUP_REMOVED lines=28> */
[----:B0-----:R-:W-:Y:S02]  /*24750*/  IADD3 R2, R26, 0x30, RZ ;  /* 0x000000301a027810 */ /* 0x001fe40007ffe0ff */
[----:B------:R-:W0:Y:S02]  /*24760*/  SHFL.IDX PT, R3, R0, 0x3, 0x181f ;  /* 0x00781f0000037f89 */ /* 0x000e2400000e0000 */
        /* <DEDUP_REMOVED lines=44> */
.L_x_2323:
        /* <DEDUP_REMOVED lines=11> */
.L_x_2052:
[----:B------:R-:W-:Y:S05]  /*24ae0*/  BSYNC B0 ;  /* 0x0000000000007941 */ /* 0x000fea0003800000 */
.L_x_2051:
[----:B------:R-:W-:Y:S01]  /*24af0*/  NOP ;  /* 0x0000000000007918 */ /* 0x000fe20000000000 */
[----:B------:R-:W-:-:S13]  /*24b00*/  PLOP3.LUT P0, PT, PT, PT, PT, 0x80, 0x0 ;  /* 0x000000000000781c */ /* 0x000fda0003f0f070 */
.L_x_2053:
        /* <DEDUP_REMOVED lines=10> */
[----:B------:R-:W-:-:S05]  /*24bb0*/  LOP3.LUT R0, R0, 0xfffffffe, RZ, 0xc0, !PT ;  /* 0xfffffffe00007812 */ /* 0x000fca00078ec0ff */
[----:B------:R-:W-:-:S05]  /*24bc0*/  IMAD.IADD R0, R2, 0x1, -R0 ;  /* 0x0000000102007824 */ /* 0x000fca00078e0a00 */
[----:B------:R-:W-:Y:S01]  /*24bd0*/  SHF.L.U32 R0, R0, 0x1f, RZ ;  /* 0x0000001f00007819 */ /* 0x000fe200000006ff */
[----:B------:R-:W-:Y:S01]  /*24be0*/  NOP ;  /* 0x0000000000007918 */ /* 0x000fe20000000000 */
[----:B0-----:R-:W2:Y:S01]  /*24bf0*/  LDL.LU R2, [R1+0x28] ;  /* 0x0000280001027983 */ /* 0x001ea20000300800 */
[----:B------:R0:W-:Y:S01]  /*24c00*/  SYNCS.ARRIVE.TRANS64.A1T0 RZ, [R23+URZ+0x28400], RZ ;  /* 0x028400ff17ff79a7 */ /* 0x0001e2000810003f */
[----:B------:R-:W-:Y:S01]  /*24c10*/  BSSY B0, `(.L_x_2054) ;  /* 0x0000005000007945 */ /* 0x000fe20003800000 */
[----:B------:R-:W1:Y:S01]  /*24c20*/  SYNCS.PHASECHK.TRANS64.TRYWAIT P1, [R23+URZ+0x28420], R0 ;  /* 0x02842000170075a7 */ /* 0x000e62000802017f */
[----:B--2---:R-:W-:-:S05]  /*24c30*/  VIADD R26, R2, 0xfffffffe ;  /* 0xfffffffe021a7836 */ /* 0x004fca0000000000 */
[----:B------:R-:W-:Y:S01]  /*24c40*/  ISETP.GE.AND P0, PT, R26, R36, PT ;  /* 0x000000241a00720c */ /* 0x000fe20003f06270 */
[----:B01----:R-:W-:-:S12]  /*24c50*/  @!P1 BRA `(.L_x_2055) ;  /* 0x0000008400d09947 */ /* 0x003fd80003800000 */
.L_x_2324:
[----:B------:R-:W-:Y:S05]  /*24c60*/  BSYNC B0 ;  /* 0x0000000000007941 */ /* 0x000fea0003800000 */
.L_x_2054:
[----:B------:R-:W-:Y:S05]  /*24c70*/  @!P0 BRA `(.L_x_2056) ;  /* 0x0000001000bc8947 */ /* 0x000fea0003800000 */
[----:B------:R-:W-:Y:S01]  /*24c80*/  IMAD.MOV.U32 R5, RZ, RZ, R25 ;  /* 0x000000ffff057224 */ /* 0x000fe200078e0019 */
[----:B------:R-:W-:-:S07]  /*24c90*/  MOV R7, R30 ;  /* 0x0000001e00077202 */ /* 0x000fce0000000f00 */
.L_x_2076:
[----:B0-----:R-:W0:Y:S01]  /*24ca0*/  S2R R0, SR_TID.X ;  /* 0x0000000000007919 */ /* 0x001e220000002100 */
[----:B-1----:R-:W1:Y:S01]  /*24cb0*/  LDC R6, c[0x0][0x430] ;  /* 0x00010c00ff067b82 */ /* 0x002e620000000800 */
[----:B------:R-:W-:Y:S01]  /*24cc0*/  IMAD R3, R26, 0x40, R35 ;  /* 0x000000401a037824 */ /* 0x000fe200078e0223 */
[----:B------:R-:W-:Y:S01]  /*24cd0*/  LOP3.LUT P2, RZ, R22, 0x8, RZ, 0xc0, !PT ;  /* 0x0000000816ff7812 */ /* 0x000fe2000784c0ff */
[----:B------:R-:W2:Y:S01]  /*24ce0*/  S2R R2, SR_TID.X ;  /* 0x0000000000027919 */ /* 0x000ea20000002100 */
[----:B-1----:R-:W-:Y:S02]  /*24cf0*/  ISETP.NE.AND P0, PT, R6, 0x1, PT ;  /* 0x000000010600780c */ /* 0x002fe40003f05270 */
[----:B0-----:R-:W-:Y:S01]  /*24d00*/  LOP3.LUT R0, R0, 0x7f, RZ, 0xc0, !PT ;  /* 0x0000007f00007812 */ /* 0x001fe200078ec0ff */
[----:B--2---:R-:W-:-:S03]  /*24d10*/  IMAD.SHL.U32 R8, R2, 0x10, RZ ;  /* 0x0000001002087824 */ /* 0x004fc600078e00ff */
[----:B------:R-:W-:-:S07]  /*24d20*/  SHF.R.U32.HI R0, RZ, 0x3, R0 ;  /* 0x00000003ff007819 */ /* 0x000fce0000011600 */
[----:B------:R-:W0:Y:S01]  /*24d30*/  @P0 LDC R4, c[0x0][0x434] ;  /* 0x00010d00ff040b82 */ /* 0x000e220000000800 */
[----:B------:R-:W-:-:S04]  /*24d40*/  LOP3.LUT R8, R0, 0x70, R8, 0xf8, !PT ;  /* 0x0000007000087812 */ /* 0x000fc800078ef808 */
[----:B------:R-:W-:-:S03]  /*24d50*/  ISETP.GT.U32.AND P1, PT, R8, 0x3f, PT ;  /* 0x0000003f0800780c */ /* 0x000fc60003f24070 */
[----:B------:R-:W1:Y:S01]  /*24d60*/  @P0 LDC R0, c[0x0][0x438] ;  /* 0x00010e00ff000b82 */ /* 0x000e620000000800 */
[----:B------:R-:W-:-:S04]  /*24d70*/  IMAD.IADD R3, R8, 0x1, R3 ;  /* 0x0000000108037824 */ /* 0x000fc800078e0203 */
[----:B------:R-:W-:-:S05]  /*24d80*/  IMAD.MOV.U32 R2, RZ, RZ, R3 ;  /* 0x000000ffff027224 */ /* 0x000fca00078e0003 */
[----:B------:R-:W2:Y:S01]  /*24d90*/  @!P1 LDC.64 R8, c[0x0][0x428] ;  /* 0x00010a00ff089b82 */ /* 0x000ea20000000a00 */
[----:B0-----:R-:W-:-:S07]  /*24da0*/  @P0 IMAD.HI.U32 R4, R3, R4, RZ ;  /* 0x0000000403040227 */ /* 0x001fce00078e00ff */
[----:B------:R-:W0:Y:S01]  /*24db0*/  @!P1 LDC.64 R10, c[0x0][0x418] ;  /* 0x00010600ff0a9b82 */ /* 0x000e220000000a00 */
[----:B-1----:R-:W-:-:S05]  /*24dc0*/  @P0 SHF.R.U32.HI R2, RZ, R0, R4 ;  /* 0x00000000ff020219 */ /* 0x002fca0000011604 */
[----:B------:R-:W-:-:S04]  /*24dd0*/  IMAD.MOV R0, RZ, RZ, -R2 ;  /* 0x000000ffff007224 */ /* 0x000fc800078e0a02 */
[----:B------:R-:W-:Y:S01]  /*24de0*/  IMAD R6, R6, R0, R3 ;  /* 0x0000000006067224 */ /* 0x000fe200078e0203 */
[--C-:B------:R-:W-:Y:S01]  /*24df0*/  @!P1 SHF.R.S32.HI R3, RZ, 0x1f, R2.reuse ;  /* 0x0000001fff039819 */ /* 0x100fe20000011402 */
[-C--:B--2---:R-:W-:Y:S02]  /*24e00*/  @!P1 IMAD R0, R37, R8.reuse, RZ ;  /* 0x0000000825009224 */ /* 0x084fe400078e02ff */
[----:B------:R-:W-:Y:S01]  /*24e10*/  @!P1 IMAD.WIDE.U32 R2, R32, R8, R2 ;  /* 0x0000000820029225 */ /* 0x000fe200078e0002 */
[----:B------:R-:W-:-:S03]  /*24e20*/  MOV R8, RZ ;  /* 0x000000ff00087202 */ /* 0x000fc60000000f00 */
[----:B------:R-:W-:Y:S01]  /*24e30*/  @!P1 IMAD R0, R32, R9, R0 ;  /* 0x0000000920009224 */ /* 0x000fe200078e0200 */
[----:B0-----:R-:W-:Y:S01]  /*24e40*/  @!P1 LEA R10, P0, R2, R10, 0x2 ;  /* 0x0000000a020a9211 */ /* 0x001fe200078010ff */
[----:B------:R-:W-:Y:S02]  /*24e50*/  VIADD R25, R5, 0x1 ;  /* 0x0000000105197836 */ /* 0x000fe40000000000 */
[----:B------:R-:W-:-:S05]  /*24e60*/  @!P1 IMAD.IADD R0, R0, 0x1, R3 ;  /* 0x0000000100009824 */ /* 0x000fca00078e0203 */
[----:B------:R-:W-:Y:S02]  /*24e70*/  @!P1 LEA.HI.X R11, R2, R11, R0, 0x2, P0 ;  /* 0x0000000b020b9211 */ /* 0x000fe400000f1400 */
[C---:B------:R-:W-:Y:S01]  /*24e80*/  ISETP.NE.AND P0, PT, R25.reuse, 0x2, PT ;  /* 0x000000021900780c */ /* 0x040fe20003f05270 */
[----:B------:R-:W-:Y:S05]  /*24e90*/  YIELD ;  /* 0x0000000000007946 */ /* 0x000fea0003800000 */
[----:B------:R-:W-:Y:S01]  /*24ea0*/  SEL R30, RZ, 0x1, P0 ;  /* 0x00000001ff1e7807 */ /* 0x000fe20000000000 */
[----:B------:R0:W5:Y:S01]  /*24eb0*/  @!P1 LDG.E R8, desc[UR36][R10.64] ;  /* 0x000000240a089981 */ /* 0x000162000c1e1900 */
[C---:B------:R-:W-:Y:S01]  /*24ec0*/  ISETP.GT.AND P1, PT, R26.reuse, R36, PT ;  /* 0x000000241a00720c */ /* 0x040fe20003f24270 */
[----:B------:R-:W-:Y:S01]  /*24ed0*/  VIADD R26, R26, 0xffffffff ;  /* 0xffffffff1a1a7836 */ /* 0x000fe20000000000 */
[----:B------:R-:W-:-:S02]  /*24ee0*/  SEL R25, R25, RZ, P0 ;  /* 0x000000ff19197207 */ /* 0x000fc40000000000 */
[----:B------:R-:W-:Y:S01]  /*24ef0*/  LOP3.LUT R30, R7, R30, RZ, 0x3c, !PT ;  /* 0x0000001e071e7212 */ /* 0x000fe200078e3cff */
[----:B------:R-:W-:Y:S08]  /*24f00*/  @!P2 BRA `(.L_x_2057) ;  /* 0x000000000004a947 */ /* 0x000ff00003800000 */
[----:B------:R-:W-:Y:S01]  /*24f10*/  BPT.TRAP 0x1 ;  /* 0x000000040000795c */ /* 0x000fe20000300000 */
.L_x_2057:
[----:B------:R-:W-:Y:S01]  /*24f20*/  IMAD R0, R25, 0x8, R23 ;  /* 0x0000000819007824 */ /* 0x000fe200078e0217 */
[----:B------:R-:W-:Y:S01]  /*24f30*/  SHF.L.U32 R20, R30, 0x1f, RZ ;  /* 0x0000001f1e147819 */ /* 0x000fe200000006ff */
[----:B------:R-:W-:Y:S01]  /*24f40*/  BSSY B0, `(.L_x_2058) ;  /* 0x0000004000007945 */ /* 0x000fe20003800000 */
[----:B------:R-:W-:Y:S02]  /*24f50*/  SHF.R.S32.HI R9, RZ, 0x1f, R6 ;  /* 0x0000001fff097819 */ /* 0x000fe40000011406 */
[----:B------:R-:W1:Y:S02]  /*24f60*/  SYNCS.PHASECHK.TRANS64.TRYWAIT P0, [R0+URZ+0x28480], R20 ;  /* 0x02848014000075a7 */ /* 0x000e64000800017f */
[----:B-1----:R-:W-:Y:S05]  /*24f70*/  @!P0 BRA `(.L_x_2059) ;  /* 0x00000084001c8947 */ /* 0x002fea0003800000 */
.L_x_2325:
[----:B------:R-:W-:Y:S05]  /*24f80*/  BSYNC B0 ;  /* 0x0000000000007941 */ /* 0x000fea0003800000 */
.L_x_2058:
[----:B------:R-:W2:Y:S01]  /*24f90*/  LDL R13, [R1+0x8] ;  /* 0x00000800010d7983 */ /* 0x000ea20000100800 */
[----:B------:R-:W-:Y:S01]  /*24fa0*/  ULDC.64 UR4, c[0x0][0x328] ;  /* 0x0000ca0000047ab9 */ /* 0x000fe20000000a00 */
[----:B0----5:R-:W-:Y:S01]  /*24fb0*/  SHF.R.S32.HI R10, RZ, 0x1f, R8 ;  /* 0x0000001fff0a7819 */ /* 0x021fe20000011408 */
[----:B------:R-:W-:Y:S01]  /*24fc0*/  IMAD R4, R9, UR4, RZ ;  /* 0x0000000409047c24 */ /* 0x000fe2000f8e02ff */
[----:B------:R-:W0:Y:S01]  /*24fd0*/  LDC R11, c[0x0][0x2f4] ;  /* 0x0000bd00ff0b7b82 */ /* 0x000e220000000800 */
        /* <DEDUP_REMOVED lines=13> */
[-C--:B0-----:R-:W-:Y:S01]  /*250b0*/  ISETP.GE.AND P2, PT, R12, R11.reuse, PT ;  /* 0x0000000b0c00720c */ /* 0x081fe20003f46270 */
[----:B------:R-:W-:Y:S01]  /*250c0*/  IMAD.WIDE.U32 R2, R18, UR4, R2 ;  /* 0x0000000412027c25 */ /* 0x000fe2000f8e0002 */
[----:B------:R-:W-:Y:S01]  /*250d0*/  UMOV UR4, 0xffffffff ;  /* 0xffffffff00047882 */ /* 0x000fe20000000000 */
[----:B------:R-:W-:-:S02]  /*250e0*/  ISETP.GE.AND P3, PT, R34, R11, PT ;  /* 0x0000000b2200720c */ /* 0x000fc40003f66270 */
[----:B------:R-:W-:-:S04]  /*250f0*/  IADD3 R21, P0, R2, UR6, RZ ;  /* 0x0000000602157c10 */ /* 0x000fc8000ff1e0ff */
[----:B------:R-:W-:Y:S01]  /*25100*/  IADD3.X R27, R27, UR7, R3, P0, !PT ;  /* 0x000000071b1b7c10 */ /* 0x000fe200087fe403 */
[----:B--2---:R-:W-:Y:S01]  /*25110*/  IMAD R4, R25, 0x4000, R13 ;  /* 0x0000400019047824 */ /* 0x004fe200078e020d */
[----:B------:R-:W-:Y:S07]  /*25120*/  BRA.DIV UR4, `(.L_x_2060) ;  /* 0x0000008204c47947 */ /* 0x000fee000b800000 */
[----:B------:R-:W0:Y:S01]  /*25130*/  SHFL.IDX PT, R2, R21, RZ, 0x181f ;  /* 0x00181fff15027589 */ /* 0x000e2200000e0000 */
[----:B------:R-:W-:-:S03]  /*25140*/  IMAD.IADD R4, R23, 0x1, R4 ;  /* 0x0000000117047824 */ /* 0x000fc600078e0204 */
[----:B------:R-:W2:Y:S01]  /*25150*/  SHFL.IDX PT, R3, R27, RZ, 0x181f ;  /* 0x00181fff1b037589 */ /* 0x000ea200000e0000 */
[----:B0-----:R-:W-:-:S04]  /*25160*/  IADD3 R2, P0, R34, R2, RZ ;  /* 0x0000000222027210 */ /* 0x001fc80007f1e0ff */
[----:B--2---:R-:W-:-:S05]  /*25170*/  IADD3.X R3, RZ, R3, RZ, P0, !PT ;  /* 0x00000003ff037210 */ /* 0x004fca00007fe4ff */
        /* <DEDUP_REMOVED lines=17> */
.L_x_2335:
        /* <DEDUP_REMOVED lines=9> */
.L_x_2061:
        /* <DEDUP_REMOVED lines=10> */
.L_x_2062:
[----:B------:R3:W-:Y:S01]  /*253c0*/  SYNCS.ARRIVE.TRANS64.A1T0 RZ, [R0+URZ+0x28470], RZ ;  /* 0x028470ff00ff79a7 */ /* 0x0007e2000810003f */
[----:B------:R-:W-:Y:S05]  /*253d0*/  @!P3 BRA `(.L_x_2063) ;  /* 0x000000000004b947 */ /* 0x000fea0003800000 */
[----:B------:R-:W-:Y:S01]  /*253e0*/  BPT.TRAP 0x1 ;  /* 0x000000040000795c */ /* 0x000fe20000300000 */
.L_x_2063:
[----:B------:R-:W4:Y:S01]  /*253f0*/  SYNCS.PHASECHK.TRANS64.TRYWAIT P0, [R0+URZ+0x28440], R20 ;  /* 0x02844014000075a7 */ /* 0x000f22000800017f */
[----:B------:R-:W-:Y:S04]  /*25400*/  BSSY B0, `(.L_x_2064) ;  /* 0x0000002000007945 */ /* 0x000fe80003800000 */
[----:B----4-:R-:W-:Y:S05]  /*25410*/  @!P0 BRA `(.L_x_2065) ;  /* 0x0000008400308947 */ /* 0x010fea0003800000 */
.L_x_2336:
[----:B------:R-:W-:Y:S05]  /*25420*/  BSYNC B0 ;  /* 0x0000000000007941 */ /* 0x000fea0003800000 */
.L_x_2064:
[----:B------:R-:W-:Y:S01]  /*25430*/  ULDC.64 UR4, c[0x0][0x300] ;  /* 0x0000c00000047ab9 */ /* 0x000fe20000000a00 */
[----:B------:R-:W5:Y:S01]  /*25440*/  LDC R11, c[0x0][0x2f4] ;  /* 0x0000bd00ff0b7b82 */ /* 0x000f620000000800 */
[----:B------:R-:W-:Y:S01]  /*25450*/  IMAD R9, R9, UR4, RZ ;  /* 0x0000000409097c24 */ /* 0x000fe2000f8e02ff */
[----:B------:R-:W-:Y:S01]  /*25460*/  ULDC.64 UR6, c[0x0][0x2e8] ;  /* 0x0000ba0000067ab9 */ /* 0x000fe20000000a00 */
[----:B--2---:R-:W-:Y:S01]  /*25470*/  IMAD.WIDE.U32 R2, R6, UR4, RZ ;  /* 0x0000000406027c25 */ /* 0x004fe2000f8e00ff */
        /* <DEDUP_REMOVED lines=18> */
[----:B------:R-:W2:Y:S04]  /*255a0*/  SHFL.IDX PT, R2, R6, RZ, 0x181f ;  /* 0x00181fff06027589 */ /* 0x000ea800000e0000 */
[----:B------:R-:W5:Y:S01]  /*255b0*/  SHFL.IDX PT, R3, R8, RZ, 0x181f ;  /* 0x00181fff08037589 */ /* 0x000f6200000e0000 */
[----:B--2---:R-:W-:-:S04]  /*255c0*/  IADD3 R2, P0, R34, R2, RZ ;  /* 0x0000000222027210 */ /* 0x004fc80007f1e0ff */
[----:B-----5:R-:W-:-:S05]  /*255d0*/  IADD3.X R3, RZ, R3, RZ, P0, !PT ;  /* 0x00000003ff037210 */ /* 0x020fca00007fe4ff */
[----:B------:R-:W-:Y:S01]  /*255e0*/  @!PT LDS RZ, [RZ] ;  /* 0x00000000fffff984 */ /* 0x000fe20000000800 */
[----:B------:R-:W-:Y:S04]  /*255f0*/  LDGSTS.E.BYPASS.LTC128B.128 [R4+0x20000], desc[UR36][R2.64], !P3 ;  /* 0x2000000002047fae */ /* 0x000fe8000d901d64 */
[----:B------:R2:W-:Y:S04]  /*25600*/  LDGSTS.E.BYPASS.LTC128B.128 [R4+0x22000], desc[UR36][R2.64+0x80], !P2 ;  /* 0x2200008002047fae */ /* 0x0005e8000d101d64 */
[----:B--2---:R-:W2:Y:S04]  /*25610*/  SHFL.IDX PT, R2, R6, 0x1, 0x181f ;  /* 0x00381f0006027f89 */ /* 0x004ea800000e0000 */
[----:B------:R-:W5:Y:S01]  /*25620*/  SHFL.IDX PT, R3, R8, 0x1, 0x181f ;  /* 0x00381f0008037f89 */ /* 0x000f6200000e0000 */
[----:B--2---:R-:W-:-:S05]  /*25630*/  IADD3 R2, P0, R34, R2, RZ ;  /* 0x0000000222027210 */ /* 0x004fca0007f1e0ff */
[----:B-----5:R-:W-:-:S05]  /*25640*/  IMAD.X R3, RZ, RZ, R3, P0 ;  /* 0x000000ffff037224 */ /* 0x020fca00000e0603 */
[----:B------:R-:W-:Y:S04]  /*25650*/  LDGSTS.E.BYPASS.LTC128B.128 [R4+0x20800], desc[UR36][R2.64], !P3 ;  /* 0x2080000002047fae */ /* 0x000fe8000d901d64 */
[----:B------:R2:W-:Y:S04]  /*25660*/  LDGSTS.E.BYPASS.LTC128B.128 [R4+0x22800], desc[UR36][R2.64+0x80], !P2 ;  /* 0x2280008002047fae */ /* 0x0005e8000d101d64 */
[----:B--2---:R-:W2:Y:S04]  /*25670*/  SHFL.IDX PT, R2, R6, 0x2, 0x181f ;  /* 0x00581f0006027f89 */ /* 0x004ea800000e0000 */
[----:B------:R-:W5:Y:S04]  /*25680*/  SHFL.IDX PT, R3, R8, 0x2, 0x181f ;  /* 0x00581f0008037f89 */ /* 0x000f6800000e0000 */
[----:B------:R-:W0:Y:S01]  /*25690*/  SHFL.IDX PT, R8, R8, 0x3, 0x181f ;  /* 0x00781f0008087f89 */ /* 0x000e2200000e0000 */
[----:B--2---:R-:W-:-:S05]  /*256a0*/  IADD3 R2, P0, R34, R2, RZ ;  /* 0x0000000222027210 */ /* 0x004fca0007f1e0ff */
[----:B-----5:R-:W-:-:S05]  /*256b0*/  IMAD.X R3, RZ, RZ, R3, P0 ;  /* 0x000000ffff037224 */ /* 0x020fca00000e0603 */
[----:B------:R-:W-:Y:S04]  /*256c0*/  LDGSTS.E.BYPASS.LTC128B.128 [R4+0x21000], desc[UR36][R2.64], !P3 ;  /* 0x2100000002047fae */ /* 0x000fe8000d901d64 */
[----:B------:R2:W-:Y:S04]  /*256d0*/  LDGSTS.E.BYPASS.LTC128B.128 [R4+0x23000], desc[UR36][R2.64+0x80], !P2 ;  /* 0x2300008002047fae */ /* 0x0005e8000d101d64 */
[----:B--2---:R2:W0:Y:S02]  /*256e0*/  SHFL.IDX PT, R2, R6, 0x3, 0x181f ;  /* 0x00781f0006027f89 */ /* 0x00442400000e0000 */
.L_x_2346:
        /* <DEDUP_REMOVED lines=9> */
.L_x_2067:
        /* <DEDUP_REMOVED lines=10> */
.L_x_2068:
[----:B------:R1:W-:Y:S02]  /*25820*/  SYNCS.ARRIVE.TRANS64.A1T0 RZ, [R0+URZ+0x28430], RZ ;  /* 0x028430ff00ff79a7 */ /* 0x0003e4000810003f */
[----:B-1-34-:R-:W-:-:S05]  /*25830*/  IMAD.U32 R0, RZ, RZ, UR38 ;  /* 0x00000026ff007e24 */ /* 0x01afca000f8e00ff */
[----:B------:R-:W-:-:S13]  /*25840*/  ISETP.NE.AND P0, PT, R0, 0x3, PT ;  /* 0x000000030000780c */ /* 0x000fda0003f05270 */
[----:B------:R-:W-:Y:S05]  /*25850*/  @!P0 BRA `(.L_x_2069) ;  /* 0x0000000000048947 */ /* 0x000fea0003800000 */
[----:B------:R-:W-:Y:S01]  /*25860*/  BPT.TRAP 0x1 ;  /* 0x000000040000795c */ /* 0x000fe20000300000 */
.L_x_2069:
[----:B------:R-:W-:Y:S01]  /*25870*/  LOP3.LUT R0, R7, 0x1, RZ, 0x3c, !PT ;  /* 0x0000000107007812 */ /* 0x000fe200078e3cff */
[----:B0-----:R-:W-:Y:S01]  /*25880*/  IMAD R3, R5, 0x8, R23 ;  /* 0x0000000805037824 */ /* 0x001fe200078e0217 */
[----:B------:R-:W-:Y:S02]  /*25890*/  BSSY B0, `(.L_x_2070) ;  /* 0x0000004000007945 */ /* 0x000fe40003800000 */
[----:B------:R-:W-:-:S04]  /*258a0*/  SHF.L.U32 R0, R0, 0x1f, RZ ;  /* 0x0000001f00007819 */ /* 0x000fc800000006ff */
[----:B------:R-:W0:Y:S02]  /*258b0*/  SYNCS.PHASECHK.TRANS64.TRYWAIT P2, [R3+URZ+0x28470], R0 ;  /* 0x02847000030075a7 */ /* 0x000e24000804017f */
[----:B0-----:R-:W-:Y:S05]  /*258c0*/  @!P2 BRA `(.L_x_2071) ;  /* 0x00000084003ca947 */ /* 0x001fea0003800000 */
.L_x_2347:
[----:B------:R-:W-:Y:S05]  /*258d0*/  BSYNC B0 ;  /* 0x0000000000007941 */ /* 0x000fea0003800000 */
.L_x_2070:
[----:B------:R-:W-:-:S13]  /*258e0*/  LOP3.LUT P2, RZ, R22, 0x8, RZ, 0xc0, !PT ;  /* 0x0000000816ff7812 */ /* 0x000fda000784c0ff */
[----:B------:R-:W-:Y:S05]  /*258f0*/  @!P2 BRA `(.L_x_2072) ;  /* 0x000000000004a947 */ /* 0x000fea0003800000 */
[----:B------:R-:W-:Y:S01]  /*25900*/  BPT.TRAP 0x1 ;  /* 0x000000040000795c */ /* 0x000fe20000300000 */
.L_x_2072:
[----:B------:R-:W-:Y:S01]  /*25910*/  SHF.L.U32 R2, R7, 0x1f, RZ ;  /* 0x0000001f07027819 */ /* 0x000fe200000006ff */
[----:B0-----:R-:W-:-:S03]  /*25920*/  IMAD.SHL.U32 R0, R5, 0x4000, RZ ;  /* 0x0000400005007824 */ /* 0x001fc600078e00ff */
[----:B------:R-:W0:Y:S02]  /*25930*/  SYNCS.PHASECHK.TRANS64.TRYWAIT P2, [R3+URZ+0x28460], R2 ;  /* 0x02846002030075a7 */ /* 0x000e24000804017f */
[----:B0-----:R-:W-:Y:S05]  /*25940*/  @!P2 BRA `(.L_x_2073) ;  /* 0x000000840030a947 */ /* 0x001fea0003800000 */
.L_x_2348:
[----:B------:R-:W3:Y:S01]  /*25950*/  LDL R12, [R1+0x4] ;  /* 0x00000400010c7983 */ /* 0x000ee20000100800 */
[C---:B0-----:R-:W-:Y:S01]  /*25960*/  LOP3.LUT R2, R0.reuse, R28, RZ, 0xfc, !PT ;  /* 0x0000001c00027212 */ /* 0x041fe200078efcff */
[----:B------:R-:W-:Y:S05]  /*25970*/  WARPSYNC.ALL ;  /* 0x0000000000007948 */ /* 0x000fea0003800000 */
[----:B------:R-:W-:Y:S01]  /*25980*/  IADD3 R13, R23, R2, RZ ;  /* 0x00000002170d7210 */ /* 0x000fe20007ffe0ff */
[----:B------:R-:W-:Y:S01]  /*25990*/  VIADD R20, R0, 0x1000 ;  /* 0x0000100000147836 */ /* 0x000fe20000000000 */
[----:B------:R-:W0:Y:S01]  /*259a0*/  S2R R21, SR_TID.X ;  /* 0x0000000000157919 */ /* 0x000e220000002100 */
[----:B------:R-:W-:-:S02]  /*259b0*/  LOP3.LUT P2, RZ, R22, 0x8, RZ, 0xc0, !PT ;  /* 0x0000000816ff7812 */ /* 0x000fc4000784c0ff */
[----:B--2---:R-:W1:Y:S01]  /*259c0*/  LDSM.16.MT88.4 R4, [R13+0x10000] ;  /* 0x010000000d04783b */ /* 0x004e620000004200 */
[----:B0-----:R-:W-:Y:S01]  /*259d0*/  LOP3.LUT P3, RZ, R21, 0x4, RZ, 0xc0, !PT ;  /* 0x0000000415ff7812 */ /* 0x001fe2000786c0ff */
[----:B------:R-:W-:-:S05]  /*259e0*/  IMAD.MOV.U32 R21, RZ, RZ, 0x20 ;  /* 0x00000020ff157424 */ /* 0x000fca00078e00ff */
[----:B------:R-:W-:Y:S02]  /*259f0*/  SEL R21, R21, 0xffffffe0, !P3 ;  /* 0xffffffe015157807 */ /* 0x000fe40005800000 */
[C-C-:B-1----:R-:W-:Y:S02]  /*25a00*/  PRMT R8, R4.reuse, 0x6420, R5.reuse ;  /* 0x0000642004087816 */ /* 0x142fe40000000005 */
[----:B------:R-:W-:Y:S02]  /*25a10*/  PRMT R9, R4, 0x7531, R5 ;  /* 0x0000753104097816 */ /* 0x000fe40000000005 */
[C-C-:B------:R-:W-:Y:S02]  /*25a20*/  PRMT R10, R6.reuse, 0x6420, R7.reuse ;  /* 0x00006420060a7816 */ /* 0x140fe40000000007 */
[----:B------:R-:W-:Y:S02]  /*25a30*/  PRMT R11, R6, 0x7531, R7 ;  /* 0x00007531060b7816 */ /* 0x000fe40000000007 */
[----:B---3--:R-:W-:-:S02]  /*25a40*/  IADD3 R2, R23, R12, R0 ;  /* 0x0000000c17027210 */ /* 0x008fc40007ffe000 */
[----:B------:R-:W-:-:S03]  /*25a50*/  LOP3.LUT R12, R0, R24, RZ, 0xfc, !PT ;  /* 0x00000018000c7212 */ /* 0x000fc600078efcff */
[----:B------:R-:W0:Y:S02]  /*25a60*/  LDSM.16.MT88.4 R4, [R2+0x10000] ;  /* 0x010000000204783b */ /* 0x000e240000004200 */
[----:B------:R-:W-:-:S05]  /*25a70*/  IMAD.IADD R12, R17, 0x1, R12 ;  /* 0x00000001110c7824 */ /* 0x000fca00078e020c */
[----:B------:R0:W-:Y:S02]  /*25a80*/  STSM.16.M88.4 [R12], R8 ;  /* 0x000000080c007844 */ /* 0x0001e40000000200 */
[C-C-:B0-----:R-:W-:Y:S02]  /*25a90*/  PRMT R12, R4.reuse, 0x6420, R5.reuse ;  /* 0x00006420040c7816 */ /* 0x141fe40000000005 */
[----:B------:R-:W-:Y:S02]  /*25aa0*/  PRMT R13, R4, 0x7531, R5 ;  /* 0x00007531040d7816 */ /* 0x000fe40000000005 */
[----:B------:R-:W-:Y:S02]  /*25ab0*/  LOP3.LUT R4, R20, R24, RZ, 0xfc, !PT ;  /* 0x0000001814047212 */ /* 0x000fe400078efcff */
[C-C-:B------:R-:W-:Y:S02]  /*25ac0*/  PRMT R14, R6.reuse, 0x6420, R7.reuse ;  /* 0x00006420060e7816 */ /* 0x140fe40000000007 */
[----:B------:R-:W-:Y:S01]  /*25ad0*/  PRMT R15, R6, 0x7531, R7 ;  /* 0x00007531060f7816 */ /* 0x000fe20000000007 */
[----:B------:R-:W-:Y:S01]  /*25ae0*/  IMAD.IADD R4, R17, 0x1, R4 ;  /* 0x0000000111047824 */ /* 0x000fe200078e0204 */
[----:B------:R-:W-:-:S04]  /*25af0*/  LOP3.LUT R20, R20, R28, RZ, 0xfc, !PT ;  /* 0x0000001c14147212 */ /* 0x000fc800078efcff */
[----:B------:R0:W-:Y:S02]  /*25b00*/  STSM.16.M88.4 [R4], R12 ;  /* 0x0000000c04007844 */ /* 0x0001e40000000200 */
[----:B0-----:R-:W-:Y:S02]  /*25b10*/  VIADD R12, R0, 0x2000 ;  /* 0x00002000000c7836 */ /* 0x001fe40000000000 */
[----:B------:R-:W-:Y:S01]  /*25b20*/  IMAD.IADD R13, R21, 0x1, R0 ;  /* 0x00000001150d7824 */ /* 0x000fe200078e0200 */
[----:B------:R-:W-:Y:S02]  /*25b30*/  LOP3.LUT R21, R24, 0x1000, RZ, 0xfc, !PT ;  /* 0x0000100018157812 */ /* 0x000fe400078efcff */
[C---:B------:R-:W-:Y:S02]  /*25b40*/  LOP3.LUT R4, R12.reuse, R28, RZ, 0xfc, !PT ;  /* 0x0000001c0c047212 */ /* 0x040fe400078efcff */
[----:B------:R-:W-:-:S03]  /*25b50*/  LOP3.LUT R12, R12, R24, RZ, 0xfc, !PT ;  /* 0x000000180c0c7212 */ /* 0x000fc600078efcff */
[----:B------:R-:W-:Y:S02]  /*25b60*/  IMAD.IADD R4, R23, 0x1, R4 ;  /* 0x0000000117047824 */ /* 0x000fe400078e0204 */
[----:B------:R-:W-:-:S03]  /*25b70*/  IMAD.IADD R12, R17, 0x1, R12 ;  /* 0x00000001110c7824 */ /* 0x000fc600078e020c */
[----:B------:R-:W0:Y:S02]  /*25b80*/  LDSM.16.MT88.4 R8, [R4+0x10000] ;  /* 0x010000000408783b */ /* 0x000e240000004200 */
[C-C-:B0-----:R-:W-:Y:S02]  /*25b90*/  PRMT R4, R8.reuse, 0x6420, R9.reuse ;  /* 0x0000642008047816 */ /* 0x141fe40000000009 */
[----:B------:R-:W-:Y:S02]  /*25ba0*/  PRMT R5, R8, 0x7531, R9 ;  /* 0x0000753108057816 */ /* 0x000fe40000000009 */
[C-C-:B------:R-:W-:Y:S02]  /*25bb0*/  PRMT R6, R10.reuse, 0x6420, R11.reuse ;  /* 0x000064200a067816 */ /* 0x140fe4000000000b */
[----:B------:R-:W-:Y:S02]  /*25bc0*/  PRMT R7, R10, 0x7531, R11 ;  /* 0x000075310a077816 */ /* 0x000fe4000000000b */
[----:B------:R-:W0:Y:S04]  /*25bd0*/  LDSM.16.MT88.4 R8, [R2+0x12000] ;  /* 0x012000000208783b */ /* 0x000e280000004200 */
[----:B------:R1:W-:Y:S02]  /*25be0*/  STSM.16.M88.4 [R12], R4 ;  /* 0x000000040c007844 */ /* 0x0003e40000000200 */
[----:B-1----:R-:W-:-:S02]  /*25bf0*/  IADD3 R12, R0, 0x3000, RZ ;  /* 0x00003000000c7810 */ /* 0x002fc40007ffe0ff */
[C---:B------:R-:W-:Y:S02]  /*25c00*/  IADD3 R0, R17.reuse, R13, R24 ;  /* 0x0000000d11007210 */ /* 0x040fe40007ffe018 */
[----:B------:R-:W-:Y:S02]  /*25c10*/  IADD3 R13, R17, R21, R13 ;  /* 0x00000015110d7210 */ /* 0x000fe40007ffe00d */
[C-C-:B0-----:R-:W-:Y:S02]  /*25c20*/  PRMT R4, R8.reuse, 0x6420, R9.reuse ;  /* 0x0000642008047816 */ /* 0x141fe40000000009 */
[----:B------:R-:W-:Y:S02]  /*25c30*/  PRMT R5, R8, 0x7531, R9 ;  /* 0x0000753108057816 */ /* 0x000fe40000000009 */
[----:B------:R-:W-:Y:S02]  /*25c40*/  LOP3.LUT R8, R12, R24, RZ, 0xfc, !PT ;  /* 0x000000180c087212 */ /* 0x000fe400078efcff */
[----:B------:R-:W-:-:S02]  /*25c50*/  PRMT R6, R10, 0x6420, R11 ;  /* 0x000064200a067816 */ /* 0x000fc4000000000b */
[----:B------:R-:W-:Y:S01]  /*25c60*/  PRMT R7, R10, 0x7531, R11 ;  /* 0x000075310a077816 */ /* 0x000fe2000000000b */
[----:B------:R-:W-:Y:S01]  /*25c70*/  IMAD.IADD R8, R17, 0x1, R8 ;  /* 0x0000000111087824 */ /* 0x000fe200078e0208 */
[----:B------:R-:W-:-:S04]  /*25c80*/  LOP3.LUT R12, R12, R28, RZ, 0xfc, !PT ;  /* 0x0000001c0c0c7212 */ /* 0x000fc800078efcff */
[----:B------:R0:W-:Y:S02]  /*25c90*/  STSM.16.M88.4 [R8], R4 ;  /* 0x0000000408007844 */ /* 0x0001e40000000200 */
[----:B0-----:R-:W-:-:S06]  /*25ca0*/  IMAD.IADD R8, R23, 0x1, R20 ;  /* 0x0000000117087824 */ /* 0x001fcc00078e0214 */
[----:B------:R-:W0:Y:S02]  /*25cb0*/  LDSM.16.MT88.4 R8, [R8+0x10000] ;  /* 0x010000000808783b */ /* 0x000e240000004200 */
[C-C-:B0-----:R-:W-:Y:S02]  /*25cc0*/  PRMT R4, R8.reuse, 0x6420, R9.reuse ;  /* 0x0000642008047816 */ /* 0x141fe40000000009 */
[----:B------:R-:W-:Y:S02]  /*25cd0*/  PRMT R5, R8, 0x7531, R9 ;  /* 0x0000753108057816 */ /* 0x000fe40000000009 */
[C-C-:B------:R-:W-:Y:S02]  /*25ce0*/  PRMT R6, R10.reuse, 0x6420, R11.reuse ;  /* 0x000064200a067816 */ /* 0x140fe4000000000b */
[----:B------:R-:W-:Y:S02]  /*25cf0*/  PRMT R7, R10, 0x7531, R11 ;  /* 0x000075310a077816 */ /* 0x000fe4000000000b */
[----:B------:R-:W0:Y:S04]  /*25d00*/  LDSM.16.MT88.4 R8, [R2+0x11000] ;  /* 0x011000000208783b */ /* 0x000e280000004200 */
[----:B------:R0:W-:Y:S02]  /*25d10*/  STSM.16.M88.4 [R0], R4 ;  /* 0x0000000400007844 */ /* 0x0001e40000000200 */
[----:B0-----:R-:W-:-:S02]  /*25d20*/  PRMT R4, R8, 0x6420, R9 ;  /* 0x0000642008047816 */ /* 0x001fc40000000009 */
[----:B------:R-:W-:Y:S01]  /*25d30*/  PRMT R5, R8, 0x7531, R9 ;  /* 0x0000753108057816 */ /* 0x000fe20000000009 */
[----:B------:R-:W-:Y:S01]  /*25d40*/  IMAD.IADD R8, R23, 0x1, R12 ;  /* 0x0000000117087824 */ /* 0x000fe200078e020c */
[C-C-:B------:R-:W-:Y:S02]  /*25d50*/  PRMT R6, R10.reuse, 0x6420, R11.reuse ;  /* 0x000064200a067816 */ /* 0x140fe4000000000b */
[----:B------:R-:W-:-:S05]  /*25d60*/  PRMT R7, R10, 0x7531, R11 ;  /* 0x000075310a077816 */ /* 0x000fca000000000b */
[----:B------:R-:W-:Y:S04]  /*25d70*/  STSM.16.M88.4 [R13], R4 ;  /* 0x000000040d007844 */ /* 0x000fe80000000200 */
        /* <DEDUP_REMOVED lines=20> */
.L_x_2074:
[----:B-1----:R1:W-:Y:S01]  /*25ec0*/  SYNCS.ARRIVE.TRANS64.A1T0 RZ, [R3+URZ+0x28450], RZ ;  /* 0x028450ff03ff79a7 */ /* 0x0023e2000810003f */
[----:B------:R-:W-:Y:S06]  /*25ed0*/  BAR.SYNC.DEFER_BLOCKING 0x2, 0x80 ;  /* 0x0082000000007b1d */ /* 0x000fec0000010000 */
[----:B------:R-:W-:Y:S05]  /*25ee0*/  @!P0 BRA `(.L_x_2075) ;  /* 0x0000000000048947 */ /* 0x000fea0003800000 */
[----:B------:R-:W-:Y:S01]  /*25ef0*/  BPT.TRAP 0x1 ;  /* 0x000000040000795c */ /* 0x000fe20000300000 */
.L_x_2075:
[----:B------:R-:W2:Y:S01]  /*25f00*/  LDL R0, [R1] ;  /* 0x0000000001007983 */ /* 0x000ea20000100800 */
[----:B-1----:R-:W-:Y:S01]  /*25f10*/  VIADD R3, R3, 0x28480 ;  /* 0x0002848003037836 */ /* 0x002fe20000000000 */
[----:B0-----:R-:W-:Y:S01]  /*25f20*/  MOV R5, R25 ;  /* 0x0000001900057202 */ /* 0x001fe20000000f00 */
[----:B------:R-:W-:-:S03]  /*25f30*/  IMAD.MOV.U32 R7, RZ, RZ, R30 ;  /* 0x000000ffff077224 */ /* 0x000fc600078e001e */
[----:B--2---:R-:W-:-:S04]  /*25f40*/  PRMT R3, R0, 0x654, R3 ;  /* 0x0000065400037816 */ /* 0x004fc80000000003 */
[----:B------:R1:W-:Y:S01]  /*25f50*/  SYNCS.ARRIVE.TRANS64.RED.A1T0 RZ, [R3+URZ], RZ ;  /* 0x000000ff03ff79a7 */ /* 0x0003e2000810043f */
[----:B------:R-:W-:Y:S05]  /*25f60*/  @P1 BRA `(.L_x_2076) ;  /* 0xffffffec004c1947 */ /* 0x000fea000383ffff */
.L_x_2056:
[----:B0-----:R-:W0:Y:S01]  /*25f70*/  S2R R0, SR_TID.X ;  /* 0x0000000000007919 */ /* 0x001e220000002100 */
        /* <DEDUP_REMOVED lines=8> */
[----:B-1----:R-:W1:Y:S01]  /*26000*/  LDC.64 R2, c[0x0][0xc60] ;  /* 0x00031800ff027b82 */ /* 0x002e620000000a00 */
        /* <DEDUP_REMOVED lines=9> */
.L_x_2078:
[----:B------:R-:W-:Y:S05]  /*260a0*/  BSYNC B0 ;  /* 0x0000000000007941 */ /* 0x000fea0003800000 */
.L_x_2077:
[----:B------:R-:W-:Y:S05]  /*260b0*/  @!P0 BRA `(.L_x_2079) ;  /* 0x0000000000048947 */ /* 0x000fea0003800000 */
[----:B------:R-:W-:Y:S01]  /*260c0*/  BPT.TRAP 0x1 ;  /* 0x000000040000795c */ /* 0x000fe20000300000 */
.L_x_2079:
[----:B-1----:R-:W-:Y:S01]  /*260d0*/  LOP3.LUT R3, R30, 0x1, RZ, 0x3c, !PT ;  /* 0x000000011e037812 */ /* 0x002fe200078e3cff */
[----:B------:R-:W-:Y:S01]  /*260e0*/  IMAD R0, R25, 0x8, R23 ;  /* 0x0000000819007824 */ /* 0x000fe200078e0217 */
[----:B------:R-:W-:Y:S02]  /*260f0*/  BSSY B0, `(.L_x_2080) ;  /* 0x0000004000007945 */ /* 0x000fe40003800000 */
[----:B------:R-:W-:-:S04]  /*26100*/  SHF.L.U32 R3, R3, 0x1f, RZ ;  /* 0x0000001f03037819 */ /* 0x000fc800000006ff */
[----:B------:R-:W0:Y:S02]  /*26110*/  SYNCS.PHASECHK.TRANS64.TRYWAIT P1, [R0+URZ+0x28470], R3 ;  /* 0x02847003000075a7 */ /* 0x000e24000802017f */
[----:B0-----:R-:W-:Y:S05]  /*26120*/  @!P1 BRA `(.L_x_2081) ;  /* 0x0000007c004c9947 */ /* 0x001fea0003800000 */
.L_x_2349:
[----:B------:R-:W-:Y:S05]  /*26130*/  BSYNC B0 ;  /* 0x0000000000007941 */ /* 0x000fea0003800000 */
.L_x_2080:
[----:B------:R-:W-:-:S13]  /*26140*/  LOP3.LUT P1, RZ, R22, 0x8, RZ, 0xc0, !PT ;  /* 0x0000000816ff7812 */ /* 0x000fda000782c0ff */
[----:B------:R-:W-:Y:S05]  /*26150*/  @!P1 BRA `(.L_x_2082) ;  /* 0x0000000000049947 */ /* 0x000fea0003800000 */
[----:B------:R-:W-:Y:S01]  /*26160*/  BPT.TRAP 0x1 ;  /* 0x000000040000795c */ /* 0x000fe20000300000 */
.L_x_2082:
[----:B0-----:R-:W-:-:S04]  /*26170*/  SHF.L.U32 R3, R30, 0x1f, RZ ;  /* 0x0000001f1e037819 */ /* 0x001fc800000006ff */
[----:B------:R-:W0:Y:S02]  /*26180*/  SYNCS.PHASECHK.TRANS64.TRYWAIT P1, [R0+URZ+0x28460], R3 ;  /* 0x02846003000075a7 */ /* 0x000e24000802017f */
[----:B0-----:R-:W-:Y:S05]  /*26190*/  @!P1 BRA `(.L_x_2083) ;  /* 0x0000007c00449947 */ /* 0x001fea0003800000 */
.L_x_2350:
[----:B------:R-:W2:Y:S01]  /*261a0*/  LDL R12, [R1+0x4] ;  /* 0x00000400010c7983 */ /* 0x000ea20000100800 */
[----:B0-----:R-:W-:Y:S01]  /*261b0*/  IMAD.SHL.U32 R3, R25, 0x4000, RZ ;  /* 0x0000400019037824 */ /* 0x001fe200078e00ff */
[----:B------:R-:W-:Y:S05]  /*261c0*/  WARPSYNC.ALL ;  /* 0x0000000000007948 */ /* 0x000fea0003800000 */
[C---:B------:R-:W-:Y:S01]  /*261d0*/  LOP3.LUT R2, R3.reuse, R28, RZ, 0xfc, !PT ;  /* 0x0000001c03027212 */ /* 0x040fe200078efcff */
[----:B------:R-:W0:Y:S01]  /*261e0*/  S2R R26, SR_TID.X ;  /* 0x00000000001a7919 */ /* 0x000e220000002100 */
[----:B------:R-:W-:Y:S02]  /*261f0*/  IADD3 R18, R3, 0x1000, RZ ;  /* 0x0000100003127810 */ /* 0x000fe40007ffe0ff */
[----:B------:R-:W-:Y:S01]  /*26200*/  MOV R27, 0x20 ;  /* 0x00000020001b7802 */ /* 0x000fe20000000f00 */
[----:B------:R-:W-:Y:S01]  /*26210*/  IMAD.IADD R13, R23, 0x1, R2 ;  /* 0x00000001170d7824 */ /* 0x000fe200078e0202 */
[----:B------:R-:W-:-:S04]  /*26220*/  LOP3.LUT P1, RZ, R22, 0x8, RZ, 0xc0, !PT ;  /* 0x0000000816ff7812 */ /* 0x000fc8000782c0ff */
[----:B------:R-:W1:Y:S01]  /*26230*/  LDSM.16.MT88.4 R4, [R13+0x10000] ;  /* 0x010000000d04783b */ /* 0x000e620000004200 */
[----:B0-----:R-:W-:Y:S02]  /*26240*/  LOP3.LUT P2, RZ, R26, 0x4, RZ, 0xc0, !PT ;  /* 0x000000041aff7812 */ /* 0x001fe4000784c0ff */
[----:B------:R-:W-:Y:S02]  /*26250*/  LOP3.LUT R26, R24, 0x1000, RZ, 0xfc, !PT ;  /* 0x00001000181a7812 */ /* 0x000fe400078efcff */
[----:B------:R-:W-:Y:S02]  /*26260*/  SEL R27, R27, 0xffffffe0, !P2 ;  /* 0xffffffe01b1b7807 */ /* 0x000fe40005000000 */
[C-C-:B-1----:R-:W-:Y:S02]  /*26270*/  PRMT R8, R4.reuse, 0x6420, R5.reuse ;  /* 0x0000642004087816 */ /* 0x142fe40000000005 */
[----:B------:R-:W-:Y:S02]  /*26280*/  PRMT R9, R4, 0x7531, R5 ;  /* 0x0000753104097816 */ /* 0x000fe40000000005 */
[----:B------:R-:W-:-:S02]  /*26290*/  PRMT R10, R6, 0x6420, R7 ;  /* 0x00006420060a7816 */ /* 0x000fc40000000007 */
[----:B------:R-:W-:Y:S02]  /*262a0*/  PRMT R11, R6, 0x7531, R7 ;  /* 0x00007531060b7816 */ /* 0x000fe40000000007 */
[----:B--2---:R-:W-:Y:S02]  /*262b0*/  IADD3 R2, R23, R12, R3 ;  /* 0x0000000c17027210 */ /* 0x004fe40007ffe003 */
        /* <DEDUP_REMOVED lines=11> */
[----:B------:R0:W-:Y:S01]  /*26370*/  STSM.16.M88.4 [R20], R8 ;  /* 0x0000000814007844 */ /* 0x0001e20000000200 */
[----:B------:R-:W-:Y:S02]  /*26380*/  IMAD.IADD R18, R23, 0x1, R18 ;  /* 0x0000000117127824 */ /* 0x000fe400078e0212 */
[----:B0-----:R-:W-:-:S05]  /*26390*/  VIADD R8, R3, 0x2000 ;  /* 0x0000200003087836 */ /* 0x001fca0000000000 */
        /* <DEDUP_REMOVED lines=11> */
[----:B-1----:R-:W-:-:S02]  /*26450*/  VIADD R12, R3, 0x3000 ;  /* 0x00003000030c7836 */ /* 0x002fc40000000000 */
[----:B------:R-:W-:-:S05]  /*26460*/  IMAD.IADD R14, R27, 0x1, R3 ;  /* 0x000000011b0e7824 */ /* 0x000fca00078e0203 */
[C---:B------:R-:W-:Y:S02]  /*26470*/  IADD3 R3, R17.reuse, R14, R24 ;  /* 0x0000000e11037210 */ /* 0x040fe40007ffe018 */
[C-C-:B0-----:R-:W-:Y:S02]  /*26480*/  PRMT R8, R4.reuse, 0x6420, R5.reuse ;  /* 0x0000642004087816 */ /* 0x141fe40000000005 */
[----:B------:R-:W-:Y:S02]  /*26490*/  PRMT R9, R4, 0x7531, R5 ;  /* 0x0000753104097816 */ /* 0x000fe40000000005 */
[----:B------:R-:W-:Y:S02]  /*264a0*/  LOP3.LUT R4, R12, R24, RZ, 0xfc, !PT ;  /* 0x000000180c047212 */ /* 0x000fe400078efcff */
[C-C-:B------:R-:W-:Y:S02]  /*264b0*/  PRMT R10, R6.reuse, 0x6420, R7.reuse ;  /* 0x00006420060a7816 */ /* 0x140fe40000000007 */
[----:B------:R-:W-:Y:S01]  /*264c0*/  PRMT R11, R6, 0x7531, R7 ;  /* 0x00007531060b7816 */ /* 0x000fe20000000007 */
[----:B------:R-:W-:Y:S01]  /*264d0*/  IMAD.IADD R20, R17, 0x1, R4 ;  /* 0x0000000111147824 */ /* 0x000fe200078e0204 */
[----:B------:R-:W-:-:S02]  /*264e0*/  LOP3.LUT R12, R12, R28, RZ, 0xfc, !PT ;  /* 0x0000001c0c0c7212 */ /* 0x000fc400078efcff */
[----:B------:R-:W-:Y:S02]  /*264f0*/  IADD3 R17, R17, R26, R14 ;  /* 0x0000001a11117210 */ /* 0x000fe40007ffe00e */
[----:B------:R-:W-:Y:S04]  /*26500*/  STSM.16.M88.4 [R20], R8 ;  /* 0x0000000814007844 */ /* 0x000fe80000000200 */
[----:B------:R0:W1:Y:S02]  /*26510*/  LDSM.16.MT88.4 R4, [R18+0x10000] ;  /* 0x010000001204783b */ /* 0x0000640000004200 */
[----:B0-----:R-:W-:Y:S01]  /*26520*/  IMAD.IADD R18, R23, 0x1, R12 ;  /* 0x0000000117127824 */ /* 0x001fe200078e020c */
[C-C-:B-1----:R-:W-:Y:S02]  /*26530*/  PRMT R8, R4.reuse, 0x6420, R5.reuse ;  /* 0x0000642004087816 */ /* 0x142fe40000000005 */
[----:B------:R-:W-:-:S02]  /*26540*/  PRMT R9, R4, 0x7531, R5 ;  /* 0x0000753104097816 */ /* 0x000fc40000000005 */
        /* <DEDUP_REMOVED lines=15> */
[----:B------:R1:W-:Y:S01]  /*26640*/  STSM.16.M88.4 [R3+0x2000], R12 ;  /* 0x0020000c03007844 */ /* 0x0003e20000000200 */
[C-C-:B0-----:R-:W-:Y:S02]  /*26650*/  PRMT R8, R4.reuse, 0x6420, R5.reuse ;  /* 0x0000642004087816 */ /* 0x141fe40000000005 */
[----:B------:R-:W-:Y:S02]  /*26660*/  PRMT R9, R4, 0x7531, R5 ;  /* 0x0000753104097816 */ /* 0x000fe40000000005 */
        /* <DEDUP_REMOVED lines=8> */
[----:B0-----:R-:W0:Y:S01]  /*266f0*/  FENCE.VIEW.ASYNC.S ;  /* 0x00000000000073c6 */ /* 0x001e220000000000 */
[----:B------:R-:W-:Y:S05]  /*26700*/  @!P1 BRA `(.L_x_2084) ;  /* 0x0000000000049947 */ /* 0x000fea0003800000 */
[----:B------:R-:W-:Y:S01]  /*26710*/  BPT.TRAP 0x1 ;  /* 0x000000040000795c */ /* 0x000fe20000300000 */
.L_x_2084:
[----:B0-----:R0:W-:Y:S01]  /*26720*/  SYNCS.ARRIVE.TRANS64.A1T0 RZ, [R0+URZ+0x28450], RZ ;  /* 0x028450ff00ff79a7 */ /* 0x0011e2000810003f */
[----:B------:R-:W-:Y:S06]  /*26730*/  BAR.SYNC.DEFER_BLOCKING 0x2, 0x80 ;  /* 0x0082000000007b1d */ /* 0x000fec0000010000 */
[----:B------:R-:W-:Y:S05]  /*26740*/  @!P0 BRA `(.L_x_2085) ;  /* 0x0000000000048947 */ /* 0x000fea0003800000 */
[----:B------:R-:W-:Y:S01]  /*26750*/  BPT.TRAP 0x1 ;  /* 0x000000040000795c */ /* 0x000fe20000300000 */
.L_x_2085:
[----:B------:R-:W2:Y:S01]  /*26760*/  LDL R2, [R1] ;  /* 0x0000000001027983 */ /* 0x000ea20000100800 */
[----:B0-----:R-:W-:Y:S02]  /*26770*/  VIADD R0, R0, 0x28480 ;  /* 0x0002848000007836 */ /* 0x001fe40000000000 */
[----:B------:R-:W-:-:S05]  /*26780*/  VIADD R25, R25, 0x1 ;  /* 0x0000000119197836 */ /* 0x000fca0000000000 */
[----:B------:R-:W-:-:S04]  /*26790*/  ISETP.NE.AND P0, PT, R25, 0x2, PT ;  /* 0x000000021900780c */ /* 0x000fc80003f05270 */
[----:B-1----:R-:W-:Y:S02]  /*267a0*/  SEL R3, RZ, 0x1, P0 ;  /* 0x00000001ff037807 */ /* 0x002fe40000000000 */
[----:B------:R-:W-:Y:S02]  /*267b0*/  SEL R25, R25, RZ, P0 ;  /* 0x000000ff19197207 */ /* 0x000fe40000000000 */
[----:B------:R-:W-:Y:S02]  /*267c0*/  LOP3.LUT R30, R30, R3, RZ, 0x3c, !PT ;  /* 0x000000031e1e7212 */ /* 0x000fe400078e3cff */
[----:B--2---:R-:W-:-:S04]  /*267d0*/  PRMT R0, R2, 0x654, R0 ;  /* 0x0000065402007816 */ /* 0x004fc80000000000 */
[----:B------:R0:W-:Y:S03]  /*267e0*/  SYNCS.ARRIVE.TRANS64.RED.A1T0 RZ, [R0+URZ], RZ ;  /* 0x000000ff00ff79a7 */ /* 0x0001e6000810043f */
.L_x_2026:
[----:B------:R-:W-:-:S13]  /*267f0*/  LOP3.LUT P0, RZ, R22, 0x10, RZ, 0xc0, !PT ;  /* 0x0000001016ff7812 */ /* 0x000fda000780c0ff */
[----:B------:R-:W-:Y:S05]  /*26800*/  @!P0 BRA `(.L_x_2086) ;  /* 0x0000000000288947 */ /* 0x000fea0003800000 */
[----:B------:R-:W-:Y:S05]  /*26810*/  WARPSYNC.ALL ;  /* 0x0000000000007948 */ /* 0x000fea0003800000 */
[----:B------:R-:W0:Y:S08]  /*26820*/  S2UR UR4, SR_CgaCtaId ;  /* 0x00000000000479c3 */ /* 0x000e300000008800 */
[----:B------:R-:W-:Y:S01]  /*26830*/  BAR.SYNC.DEFER_BLOCKING 0x5, 0x180 ;  /* 0x0146000000007b1d */ /* 0x000fe20000010000 */
[----:B------:R-:W-:Y:S01]  /*26840*/  MOV R23, 0x400 ;  /* 0x0000040000177802 */ /* 0x000fe20000000f00 */
[----:B0-----:R-:W-:-:S05]  /*26850*/  IMAD.U32 R0, RZ, RZ, UR4 ;  /* 0x00000004ff007e24 */ /* 0x001fca000f8e00ff */
[----:B------:R-:W-:Y:S01]  /*26860*/  LEA R23, R0, R23, 0x18 ;  /* 0x0000001700177211 */ /* 0x000fe200078ec0ff */
[----:B------:R0:W-:Y:S04]  /*26870*/  STL [R1], R0 ;  /* 0x0000000001007387 */ /* 0x0001e80000100800 */
[----:B------:R0:W1:Y:S01]  /*26880*/  LDS.128 R16, [R23+0x284d0] ;  /* 0x0284d00017107984 */ /* 0x0000620000000c00 */
[----:B------:R-:W-:Y:S06]  /*26890*/  BAR.ARV 0x4, 0x180 ;  /* 0x0106000000007b1d */ /* 0x000fec0000002000 */
[----:B------:R-:W-:Y:S05]  /*268a0*/  BRA `(.L_x_2087) ;  /* 0x0000000800d47947 */ /* 0x000fea0003800000 */
.L_x_2086:
[----:B0-----:R-:W0:Y:S01]  /*268b0*/  S2R R0, SR_TID.X ;  /* 0x0000000000007919 */ /* 0x001e220000002100 */
[----:B------:R-:W-:Y:S01]  /*268c0*/  UMOV UR4, 0xffffffff ;  /* 0xffffffff00047882 */ /* 0x000fe20000000000 */
[----:B0-----:R-:W-:-:S04]  /*268d0*/  LOP3.LUT R8, R0, 0x1f, RZ, 0xc0, !PT ;  /* 0x0000001f00087812 */ /* 0x001fc800078ec0ff */
[----:B------:R-:W-:Y:S01]  /*268e0*/  ISETP.NE.AND P0, PT, R8, 0x1f, PT ;  /* 0x0000001f0800780c */ /* 0x000fe20003f05270 */
[----:B------:R-:W-:-:S12]  /*268f0*/  BRA.DIV UR4, `(.L_x_2088) ;  /* 0x0000007604807947 */ /* 0x000fd8000b800000 */
[----:B------:R-:W-:Y:S01]  /*26900*/  IADD3 R5, R19, R8, RZ ;  /* 0x0000000813057210 */ /* 0x000fe20007ffe0ff */
[----:B------:R-:W-:-:S03]  /*26910*/  ULDC UR4, c[0x0][0xc3c] ;  /* 0x00030f0000047ab9 */ /* 0x000fc60000000800 */
[----:B------:R-:W-:-:S13]  /*26920*/  ISETP.GE.OR P1, PT, R5, UR4, !P0 ;  /* 0x0000000405007c0c */ /* 0x000fda000c726670 */
[----:B------:R-:W0:Y:S02]  /*26930*/  @!P1 LDC.64 R2, c[0x0][0xc80] ;  /* 0x00032000ff029b82 */ /* 0x000e240000000a00 */
[----:B0-----:R-:W-:-:S06]  /*26940*/  @!P1 IMAD.WIDE R2, R5, 0x4, R2 ;  /* 0x0000000405029825 */ /* 0x001fcc00078e0202 */
[----:B------:R-:W2:Y:S01]  /*26950*/  @!P1 LDG.E R2, desc[UR36][R2.64] ;  /* 0x0000002402029981 */ /* 0x000ea2000c1e1900 */
[----:B------:R-:W-:Y:S01]  /*26960*/  IMAD.MOV.U32 R17, RZ, RZ, RZ ;  /* 0x000000ffff117224 */ /* 0x000fe200078e00ff */
[C---:B------:R-:W-:Y:S02]  /*26970*/  ISETP.GE.U32.AND P2, PT, R8.reuse, 0x2, PT ;  /* 0x000000020800780c */ /* 0x040fe40003f46070 */
[C---:B------:R-:W-:Y:S01]  /*26980*/  ISETP.GE.U32.AND P3, PT, R8.reuse, 0x4, PT ;  /* 0x000000040800780c */ /* 0x040fe20003f66070 */
[----:B------:R-:W-:Y:S01]  /*26990*/  SHFL.IDX PT, R0, R16, RZ, 0x1f ;  /* 0x00001fff10007589 */ /* 0x000fe200000e0000 */
[C---:B------:R-:W-:Y:S02]  /*269a0*/  ISETP.GE.U32.AND P4, PT, R8.reuse, 0x8, PT ;  /* 0x000000080800780c */ /* 0x040fe40003f86070 */
[C---:B------:R-:W-:Y:S01]  /*269b0*/  ISETP.GE.U32.AND P5, PT, R8.reuse, 0x10, PT ;  /* 0x000000100800780c */ /* 0x040fe20003fa6070 */
[----:B--2---:R-:W-:Y:S01]  /*269c0*/  @!P1 IMAD.MOV.U32 R17, RZ, RZ, R2 ;  /* 0x000000ffff119224 */ /* 0x004fe200078e0002 */
[----:B------:R-:W-:-:S04]  /*269d0*/  ISETP.NE.AND P1, PT, R8, RZ, PT ;  /* 0x000000ff0800720c */ /* 0x000fc80003f25270 */
[----:B------:R-:W0:Y:S02]  /*269e0*/  SHFL.UP PT, R14, R17, 0x1, RZ ;  /* 0x04200000110e7989 */ /* 0x000e2400000e00ff */
[----:B0-----:R-:W-:-:S05]  /*269f0*/  SEL R4, R14, RZ, P1 ;  /* 0x000000ff0e047207 */ /* 0x001fca0000800000 */
[----:B------:R-:W-:-:S05]  /*26a00*/  IMAD.IADD R4, R17, 0x1, R4 ;  /* 0x0000000111047824 */ /* 0x000fca00078e0204 */
        /* <DEDUP_REMOVED lines=14> */
.L_x_2360:
[----:B------:R-:W-:Y:S02]  /*26af0*/  ULDC UR4, c[0x0][0xc38] ;  /* 0x00030e0000047ab9 */ /* 0x000fe40000000800 */
[----:B------:R-:W-:-:S04]  /*26b00*/  IMAD.U32 R4, RZ, RZ, UR4 ;  /* 0x00000004ff047e24 */ /* 0x000fc8000f8e00ff */
[----:B-1----:R-:W-:-:S04]  /*26b10*/  IMAD R14, R14, R4, RZ ;  /* 0x000000040e0e7224 */ /* 0x002fc800078e02ff */
[----:B------:R-:W-:-:S05]  /*26b20*/  IMAD.IADD R5, R5, 0x1, R14 ;  /* 0x0000000105057824 */ /* 0x000fca00078e020e */
[----:B------:R-:W-:-:S13]  /*26b30*/  ISETP.GT.AND P6, PT, R5, R0, PT ;  /* 0x000000000500720c */ /* 0x000fda0003fc4270 */
[----:B------:R-:W-:Y:S05]  /*26b40*/  @P6 BRA `(.L_x_2089) ;  /* 0x00000000009c6947 */ /* 0x000fea0003800000 */
.L_x_2094:
[----:B------:R-:W1:Y:S01]  /*26b50*/  LDC R2, c[0x0][0xc3c] ;  /* 0x00030f00ff027b82 */ /* 0x000e620000000800 */
[----:B------:R-:W-:-:S05]  /*26b60*/  VIADD R19, R19, 0x1f ;  /* 0x0000001f13137836 */ /* 0x000fca0000000000 */
[----:B-1----:R-:W-:-:S13]  /*26b70*/  ISETP.GE.AND P6, PT, R19, R2, PT ;  /* 0x000000021300720c */ /* 0x002fda0003fc6270 */
[----:B------:R-:W-:Y:S05]  /*26b80*/  @P6 BRA `(.L_x_2090) ;  /* 0x0000000400d06947 */ /* 0x000fea0003800000 */
[----:B0-----:R-:W0:Y:S01]  /*26b90*/  S2R R3, SR_TID.X ;  /* 0x0000000000037919 */ /* 0x001e220000002100 */
[----:B------:R-:W-:Y:S01]  /*26ba0*/  BSSY B0, `(.L_x_2091) ;  /* 0x0000009000007945 */ /* 0x000fe20003800000 */
[----:B------:R-:W-:Y:S01]  /*26bb0*/  IMAD.MOV.U32 R17, RZ, RZ, RZ ;  /* 0x000000ffff117224 */ /* 0x000fe200078e00ff */
[----:B0-----:R-:W-:-:S05]  /*26bc0*/  LOP3.LUT R3, R3, 0x1f, RZ, 0xc0, !PT ;  /* 0x0000001f03037812 */ /* 0x001fca00078ec0ff */
[----:B------:R-:W-:-:S05]  /*26bd0*/  IMAD.IADD R7, R19, 0x1, R3 ;  /* 0x0000000113077824 */ /* 0x000fca00078e0203 */
[----:B------:R-:W-:-:S13]  /*26be0*/  ISETP.GE.OR P6, PT, R7, R2, !P0 ;  /* 0x000000020700720c */ /* 0x000fda00047c6670 */
[----:B------:R-:W-:Y:S05]  /*26bf0*/  @P6 BRA `(.L_x_2092) ;  /* 0x00000000000c6947 */ /* 0x000fea0003800000 */
[----:B------:R-:W0:Y:S02]  /*26c00*/  LDC.64 R2, c[0x0][0xc80] ;  /* 0x00032000ff027b82 */ /* 0x000e240000000a00 */
[----:B0-----:R-:W-:-:S05]  /*26c10*/  IMAD.WIDE R2, R7, 0x4, R2 ;  /* 0x0000000407027825 */ /* 0x001fca00078e0202 */
[----:B------:R0:W5:Y:S02]  /*26c20*/  LDG.E R17, desc[UR36][R2.64] ;  /* 0x0000002402117981 */ /* 0x000164000c1e1900 */
.L_x_2092:
[----:B------:R-:W-:Y:S05]  /*26c30*/  BSYNC B0 ;  /* 0x0000000000007941 */ /* 0x000fea0003800000 */
.L_x_2091:
[----:B------:R-:W-:-:S03]  /*26c40*/  UMOV UR4, 0xffffffff ;  /* 0xffffffff00047882 */ /* 0x000fc60000000000 */
[----:B------:R-:W-:Y:S05]  /*26c50*/  BRA.DIV UR4, `(.L_x_2093) ;  /* 0x0000007604cc7947 */ /* 0x000fea000b800000 */
[----:B-----5:R-:W1:Y:S02]  /*26c60*/  SHFL.UP PT, R14, R17, 0x1, RZ ;  /* 0x04200000110e7989 */ /* 0x020e6400000e00ff */
[----:B-1----:R-:W-:-:S05]  /*26c70*/  SEL R14, R14, RZ, P1 ;  /* 0x000000ff0e0e7207 */ /* 0x002fca0000800000 */
        /* <DEDUP_REMOVED lines=13> */
[----:B------:R0:W1:Y:S02]  /*26d50*/  SHFL.IDX PT, R14, R3, 0x1f, 0x1f ;  /* 0x03e01f00030e7f89 */ /* 0x00006400000e0000 */
.L_x_2368:
[----:B------:R-:W-:Y:S02]  /*26d60*/  ULDC UR4, c[0x0][0xc38] ;  /* 0x00030e0000047ab9 */ /* 0x000fe40000000800 */
[----:B------:R-:W-:-:S04]  /*26d70*/  IMAD.U32 R4, RZ, RZ, UR4 ;  /* 0x00000004ff047e24 */ /* 0x000fc8000f8e00ff */
[----:B-1----:R-:W-:-:S04]  /*26d80*/  IMAD R14, R14, R4, RZ ;  /* 0x000000040e0e7224 */ /* 0x002fc800078e02ff */
[----:B------:R-:W-:-:S05]  /*26d90*/  IMAD.IADD R5, R14, 0x1, R5 ;  /* 0x000000010e057824 */ /* 0x000fca00078e0205 */
[----:B------:R-:W-:-:S13]  /*26da0*/  ISETP.GT.AND P6, PT, R5, R0, PT ;  /* 0x000000000500720c */ /* 0x000fda0003fc4270 */
[----:B------:R-:W-:Y:S05]  /*26db0*/  @!P6 BRA `(.L_x_2094) ;  /* 0xfffffffc0064e947 */ /* 0x000fea000383ffff */
.L_x_2089:
[----:B------:R-:W-:Y:S01]  /*26dc0*/  IMAD.IADD R16, R5, 0x1, -R14 ;  /* 0x0000000105107824 */ /* 0x000fe200078e0a0e */
[----:B------:R-:W-:-:S03]  /*26dd0*/  UMOV UR4, 0xffffffff ;  /* 0xffffffff00047882 */ /* 0x000fc60000000000 */
[----:B------:R-:W-:-:S05]  /*26de0*/  IMAD R5, R3, R4, R16 ;  /* 0x0000000403057224 */ /* 0x000fca00078e0210 */
[----:B------:R-:W-:Y:S01]  /*26df0*/  ISETP.GT.AND P6, PT, R5, R0, PT ;  /* 0x000000000500720c */ /* 0x000fe20003fc4270 */
[----:B------:R-:W-:-:S12]  /*26e00*/  BRA.DIV UR4, `(.L_x_2095) ;  /* 0x0000007a041c7947 */ /* 0x000fd8000b800000 */
[----:B------:R-:W-:-:S04]  /*26e10*/  VOTE.ANY R2, PT, !P6 ;  /* 0x0000000000027806 */ /* 0x000fc800070e0100 */
[----:B------:R-:W1:Y:S02]  /*26e20*/  POPC R6, R2 ;  /* 0x0000000200067309 */ /* 0x000e640000000000 */
[----:B-1----:R1:W2:Y:S02]  /*26e30*/  SHFL.IDX PT, R17, R17, R6, 0x1f ;  /* 0x00001f0611117589 */ /* 0x0022a400000e0000 */
.L_x_2372:
[----:B------:R-:W-:Y:S02]  /*26e40*/  ISETP.NE.AND P0, PT, R2, RZ, PT ;  /* 0x000000ff0200720c */ /* 0x000fe40003f05270 */
[----:B------:R-:W-:-:S11]  /*26e50*/  MOV R14, RZ ;  /* 0x000000ff000e7202 */ /* 0x000fd60000000f00 */
[----:B------:R-:W-:Y:S05]  /*26e60*/  @!P0 BRA `(.L_x_2096) ;  /* 0x0000000000108947 */ /* 0x000fea0003800000 */
[----:B------:R-:W-:Y:S01]  /*26e70*/  UMOV UR4, 0xffffffff ;  /* 0xffffffff00047882 */ /* 0x000fe20000000000 */
[----:B------:R-:W-:Y:S02]  /*26e80*/  VIADD R12, R6, 0xffffffff ;  /* 0xffffffff060c7836 */ /* 0x000fe40000000000 */
[----:B------:R-:W-:Y:S05]  /*26e90*/  BRA.DIV UR4, `(.L_x_2097) ;  /* 0x0000007a04407947 */ /* 0x000fea000b800000 */
[----:B------:R3:W4:Y:S02]  /*26ea0*/  SHFL.IDX PT, R14, R3, R12, 0x1f ;  /* 0x00001f0c030e7589 */ /* 0x00072400000e0000 */
.L_x_2096:
[----:B0--3--:R-:W0:Y:S01]  /*26eb0*/  LDC.64 R2, c[0x0][0xc90] ;  /* 0x00032400ff027b82 */ /* 0x009e220000000a00 */
[----:B------:R-:W-:-:S04]  /*26ec0*/  IMAD.IADD R19, R6, 0x1, R19 ;  /* 0x0000000106137824 */ /* 0x000fc800078e0213 */
[----:B0-----:R-:W-:-:S05]  /*26ed0*/  IMAD.WIDE R2, R19, 0x4, R2 ;  /* 0x0000000413027825 */ /* 0x001fca00078e0202 */
[----:B-1----:R0:W2:Y:S01]  /*26ee0*/  LDG.E R6, desc[UR36][R2.64] ;  /* 0x0000002402067981 */ /* 0x0020a2000c1e1900 */
[----:B----4-:R-:W-:-:S04]  /*26ef0*/  IMAD R16, R14, R4, R16 ;  /* 0x000000040e107224 */ /* 0x010fc800078e0210 */
[----:B------:R-:W-:Y:S02]  /*26f00*/  IMAD.IADD R0, R0, 0x1, -R16 ;  /* 0x0000000100007824 */ /* 0x000fe400078e0a10 */
[----:B0-----:R-:W-:Y:S02]  /*26f10*/  IMAD.MOV.U32 R2, RZ, RZ, RZ ;  /* 0x000000ffff027224 */ /* 0x001fe400078e00ff */
[----:B--2---:R-:W-:-:S05]  /*26f20*/  IMAD R5, R17, R6, RZ ;  /* 0x0000000611057224 */ /* 0x004fca00078e02ff */
[----:B------:R-:W-:-:S04]  /*26f30*/  IABS R7, R5 ;  /* 0x0000000500077213 */ /* 0x000fc80000000000 */
[----:B------:R-:W0:Y:S08]  /*26f40*/  I2F.RP R8, R7 ;  /* 0x0000000700087306 */ /* 0x000e300000209400 */
[----:B0-----:R-:W0:Y:S02]  /*26f50*/  MUFU.RCP R8, R8 ;  /* 0x0000000800087308 */ /* 0x001e240000001000 */
[----:B0-----:R-:W-:Y:S01]  /*26f60*/  VIADD R9, R8, 0xffffffe ;  /* 0x0ffffffe08097836 */ /* 0x001fe20000000000 */
[----:B------:R-:W-:-:S05]  /*26f70*/  IABS R8, R5 ;  /* 0x0000000500087213 */ /* 0x000fca0000000000 */
[----:B------:R-:W0:Y:S01]  /*26f80*/  F2I.FTZ.U32.TRUNC.NTZ R3, R9 ;  /* 0x0000000900037305 */ /* 0x000e22000021f000 */
[----:B------:R-:W-:Y:S01]  /*26f90*/  IADD3 R8, RZ, -R8, RZ ;  /* 0x80000008ff087210 */ /* 0x000fe20007ffe0ff */
[----:B0-----:R-:W-:-:S04]  /*26fa0*/  IMAD.MOV R10, RZ, RZ, -R3 ;  /* 0x000000ffff0a7224 */ /* 0x001fc800078e0a03 */
[----:B------:R-:W-:-:S04]  /*26fb0*/  IMAD R11, R10, R7, RZ ;  /* 0x000000070a0b7224 */ /* 0x000fc800078e02ff */
[----:B------:R-:W-:Y:S01]  /*26fc0*/  IMAD.HI.U32 R2, R3, R11, R2 ;  /* 0x0000000b03027227 */ /* 0x000fe200078e0002 */
[----:B------:R-:W-:-:S05]  /*26fd0*/  IABS R3, R0 ;  /* 0x0000000000037213 */ /* 0x000fca0000000000 */
        /* <DEDUP_REMOVED lines=15> */
[----:B------:R-:W-:-:S03]  /*270d0*/  IMAD R0, R5, R9, R0 ;  /* 0x0000000905007224 */ /* 0x000fc600078e0200 */
[----:B------:R-:W-:-:S04]  /*270e0*/  VIADDMNMX R4, R3, R4, R6, PT ;  /* 0x0000000403047246 */ /* 0x000fc80003800106 */
[----:B------:R-:W-:-:S04]  /*270f0*/  IABS R6, R4 ;  /* 0x0000000400067213 */ /* 0x000fc80000000000 */
[----:B------:R-:W0:Y:S08]  /*27100*/  I2F.RP R8, R6 ;  /* 0x0000000600087306 */ /* 0x000e300000209400 */
[----:B0-----:R-:W0:Y:S02]  /*27110*/  MUFU.RCP R8, R8 ;  /* 0x0000000800087308 */ /* 0x001e240000001000 */
[----:B0-----:R-:W-:Y:S01]  /*27120*/  VIADD R2, R8, 0xffffffe ;  /* 0x0ffffffe08027836 */ /* 0x001fe20000000000 */
[----:B------:R-:W-:-:S05]  /*27130*/  IABS R8, R0 ;  /* 0x0000000000087213 */ /* 0x000fca0000000000 */
[----:B------:R0:W1:Y:S02]  /*27140*/  F2I.FTZ.U32.TRUNC.NTZ R3, R2 ;  /* 0x0000000200037305 */ /* 0x000064000021f000 */
[----:B0-----:R-:W-:Y:S02]  /*27150*/  IMAD.MOV.U32 R2, RZ, RZ, RZ ;  /* 0x000000ffff027224 */ /* 0x001fe400078e00ff */
[----:B-1----:R-:W-:-:S04]  /*27160*/  IMAD.MOV R5, RZ, RZ, -R3 ;  /* 0x000000ffff057224 */ /* 0x002fc800078e0a03 */
[----:B------:R-:W-:-:S04]  /*27170*/  IMAD R5, R5, R6, RZ ;  /* 0x0000000605057224 */ /* 0x000fc800078e02ff */
[----:B------:R-:W-:Y:S01]  /*27180*/  IMAD.HI.U32 R3, R3, R5, R2 ;  /* 0x0000000503037227 */ /* 0x000fe200078e0002 */
[-C--:B------:R-:W-:Y:S02]  /*27190*/  IABS R5, R4.reuse ;  /* 0x0000000400057213 */ /* 0x080fe40000000000 */
[C---:B------:R-:W-:Y:S01]  /*271a0*/  LOP3.LUT R2, R0.reuse, R4, RZ, 0x3c, !PT ;  /* 0x0000000400027212 */ /* 0x040fe200078e3cff */
[----:B------:R-:W-:Y:S02]  /*271b0*/  IMAD.IADD R0, R0, 0x1, R7 ;  /* 0x0000000100007824 */ /* 0x000fe400078e0207 */
[----:B------:R-:W-:Y:S01]  /*271c0*/  IMAD.MOV R5, RZ, RZ, -R5 ;  /* 0x000000ffff057224 */ /* 0x000fe200078e0a05 */
[----:B------:R-:W-:Y:S01]  /*271d0*/  ISETP.GE.AND P2, PT, R2, RZ, PT ;  /* 0x000000ff0200720c */ /* 0x000fe20003f46270 */
[----:B------:R-:W-:-:S04]  /*271e0*/  IMAD.HI.U32 R3, R3, R8, RZ ;  /* 0x0000000803037227 */ /* 0x000fc800078e00ff */
[----:B------:R-:W-:-:S05]  /*271f0*/  IMAD R5, R3, R5, R8 ;  /* 0x0000000503057224 */ /* 0x000fca00078e0208 */
[----:B------:R-:W-:-:S13]  /*27200*/  ISETP.GT.U32.AND P1, PT, R6, R5, PT ;  /* 0x000000050600720c */ /* 0x000fda0003f24070 */
[----:B------:R-:W-:Y:S02]  /*27210*/  @!P1 IMAD.IADD R5, R5, 0x1, -R6 ;  /* 0x0000000105059824 */ /* 0x000fe400078e0a06 */
[----:B------:R-:W-:Y:S01]  /*27220*/  @!P1 VIADD R3, R3, 0x1 ;  /* 0x0000000103039836 */ /* 0x000fe20000000000 */
[----:B------:R-:W-:Y:S02]  /*27230*/  ISETP.NE.AND P1, PT, R4, RZ, PT ;  /* 0x000000ff0400720c */ /* 0x000fe40003f25270 */
[----:B------:R-:W-:-:S13]  /*27240*/  ISETP.GE.U32.AND P0, PT, R5, R6, PT ;  /* 0x000000060500720c */ /* 0x000fda0003f06070 */
[----:B------:R-:W-:-:S05]  /*27250*/  @P0 VIADD R3, R3, 0x1 ;  /* 0x0000000103030836 */ /* 0x000fca0000000000 */
[----:B------:R-:W-:Y:S02]  /*27260*/  @!P2 IADD3 R3, -R3, RZ, RZ ;  /* 0x000000ff0303a210 */ /* 0x000fe40007ffe1ff */
[----:B------:R-:W-:Y:S01]  /*27270*/  @!P1 LOP3.LUT R3, RZ, R4, RZ, 0x33, !PT ;  /* 0x00000004ff039212 */ /* 0x000fe200078e33ff */
[----:B------:R-:W-:-:S04]  /*27280*/  IMAD.MOV R4, RZ, RZ, -R4 ;  /* 0x000000ffff047224 */ /* 0x000fc800078e0a04 */
[----:B------:R-:W-:Y:S01]  /*27290*/  IMAD R18, R3, R4, R0 ;  /* 0x0000000403127224 */ /* 0x000fe200078e0200 */
[----:B------:R-:W-:-:S05]  /*272a0*/  LOP3.LUT R0, RZ, R3, RZ, 0x33, !PT ;  /* 0x00000003ff007212 */ /* 0x000fca00078e33ff */
[----:B------:R-:W-:Y:S01]  /*272b0*/  IMAD.IADD R17, R17, 0x1, R0 ;  /* 0x0000000111117824 */ /* 0x000fe200078e0200 */
[----:B------:R-:W-:Y:S06]  /*272c0*/  BRA `(.L_x_2098) ;  /* 0x00000000001c7947 */ /* 0x000fec0003800000 */
.L_x_2090:
[----:B------:R-:W-:Y:S01]  /*272d0*/  UMOV UR4, URZ ;  /* 0x0000003f00047c82 */ /* 0x000fe20008000000 */
[----:B------:R-:W-:Y:S01]  /*272e0*/  UMOV UR5, URZ ;  /* 0x0000003f00057c82 */ /* 0x000fe20008000000 */
[----:B------:R-:W-:Y:S01]  /*272f0*/  ULDC UR6, c[0x0][0xc3c] ;  /* 0x00030f0000067ab9 */ /* 0x000fe20000000800 */
[----:B------:R-:W-:Y:S01]  /*27300*/  IMAD.MOV.U32 R16, RZ, RZ, R0 ;  /* 0x000000ffff107224 */ /* 0x000fe200078e0000 */
[----:B------:R-:W-:Y:S01]  /*27310*/  MOV R19, UR6 ;  /* 0x0000000600137c02 */ /* 0x000fe20008000f00 */
[----:B------:R-:W-:Y:S02]  /*27320*/  IMAD.U32 R17, RZ, RZ, UR4 ;  /* 0x00000004ff117e24 */ /* 0x000fe4000f8e00ff */
[----:B------:R-:W-:-:S07]  /*27330*/  IMAD.U32 R18, RZ, RZ, UR5 ;  /* 0x00000005ff127e24 */ /* 0x000fce000f8e00ff */
.L_x_2098:
[----:B------:R2:W3:Y:S01]  /*27340*/  LDL R2, [R1] ;  /* 0x0000000001027983 */ /* 0x0004e20000100800 */
[----:B------:R-:W1:Y:S01]  /*27350*/  S2R R0, SR_TID.X ;  /* 0x0000000000007919 */ /* 0x000e620000002100 */
[----:B------:R-:W-:Y:S05]  /*27360*/  WARPSYNC.ALL ;  /* 0x0000000000007948 */ /* 0x000fea0003800000 */
[----:B-1----:R-:W-:Y:S01]  /*27370*/  LOP3.LUT R0, R0, 0x1f, RZ, 0xc0, !PT ;  /* 0x0000001f00007812 */ /* 0x002fe200078ec0ff */
[----:B------:R-:W-:Y:S03]  /*27380*/  BAR.SYNC.DEFER_BLOCKING 0x4, 0x180 ;  /* 0x0106000000007b1d */ /* 0x000fe60000010000 */
[----:B------:R-:W-:-:S13]  /*27390*/  ISETP.NE.AND P0, PT, R0, RZ, PT ;  /* 0x000000ff0000720c */ /* 0x000fda0003f05270 */
[----:B------:R-:W-:Y:S01]  /*273a0*/  @!P0 MOV R0, 0x400 ;  /* 0x0000040000008802 */ /* 0x000fe20000000f00 */
[----:B---3--:R-:W1:Y:S03]  /*273b0*/  @!P0 S2R R2, SR_CgaCtaId ;  /* 0x0000000000028919 */ /* 0x008e660000008800 */
[----:B-1----:R-:W-:Y:S01]  /*273c0*/  @!P0 LEA R23, R2, R0, 0x18 ;  /* 0x0000000002178211 */ /* 0x002fe200078ec0ff */
[----:B------:R2:W-:Y:S04]  /*273d0*/  @!P0 STL [R1], R2 ;  /* 0x0000000201008387 */ /* 0x0005e80000100800 */
[----:B------:R2:W-:Y:S01]  /*273e0*/  @!P0 STS.128 [R23+0x284d0], R16 ;  /* 0x0284d01017008388 */ /* 0x0005e20000000c00 */
[----:B------:R-:W-:Y:S06]  /*273f0*/  BAR.ARV 0x5, 0x180 ;  /* 0x0146000000007b1d */ /* 0x000fec0000002000 */
.L_x_2087:
[----:B------:R-:W-:Y:S02]  /*27400*/  ULDC UR4, c[0x0][0xc3c] ;  /* 0x00030f0000047ab9 */ /* 0x000fe40000000800 */
[----:B-1----:R-:W-:-:S13]  /*27410*/  ISETP.GE.AND P0, PT, R19, UR4, PT ;  /* 0x0000000413007c0c */ /* 0x002fda000bf06270 */
[----:B------:R-:W-:Y:S05]  /*27420*/  @!P0 BRA `(.L_x_2099) ;  /* 0xffffff9400fc8947 */ /* 0x000fea000383ffff */
[----:B------:R-:W-:Y:S05]  /*27430*/  BSYNC B7 ;  /* 0x0000000000077941 */ /* 0x000fea0003800000 */
.L_x_1969:
[----:B0-2---:R-:W2:Y:S01]  /*27440*/  LDL.LU R0, [R1+0x30] ;  /* 0x0000300001007983 */ /* 0x005ea20000300800 */
[----:B------:R-:W-:Y:S01]  /*27450*/  BSSY B0, `(.L_x_2100) ;  /* 0x000000b000007945 */ /* 0x000fe20003800000 */
[----:B------:R-:W0:Y:S01]  /*27460*/  S2R R5, SR_CgaCtaId ;  /* 0x0000000000057919 */ /* 0x000e220000008800 */
        /* <DEDUP_REMOVED lines=9> */
.L_x_2375:
[----:B------:R-:W-:Y:S05]  /*27500*/  BSYNC B0 ;  /* 0x0000000000007941 */ /* 0x000fea0003800000 */
.L_x_2100:
[----:B------:R-:W-:-:S03]  /*27510*/  UMOV UR4, 0xffffffff ;  /* 0xffffffff00047882 */ /* 0x000fc60000000000 */
[----:B------:R-:W-:Y:S05]  /*27520*/  BRA.DIV UR4, `(.L_x_2102) ;  /* 0x0000007204d47947 */ /* 0x000fea000b800000 */
[----:B0-----:R-:W0:Y:S02]  /*27530*/  S2R R0, SR_TID.X ;  /* 0x0000000000007919 */ /* 0x001e240000002100 */
[----:B0-----:R-:W-:-:S04]  /*27540*/  SHF.R.U32.HI R0, RZ, 0x5, R0 ;  /* 0x00000005ff007819 */ /* 0x001fc80000011600 */
[----:B------:R-:W-:-:S05]  /*27550*/  LOP3.LUT R0, R0, 0x3, RZ, 0xc0, !PT ;  /* 0x0000000300007812 */ /* 0x000fca00078ec0ff */
[----:B------:R0:W1:Y:S02]  /*27560*/  SHFL.IDX PT, R14, R0, RZ, 0x1f ;  /* 0x00001fff000e7589 */ /* 0x00006400000e0000 */
.L_x_2378:
[----:B-1----:R-:W-:-:S13]  /*27570*/  ISETP.NE.AND P0, PT, R14, RZ, PT ;  /* 0x000000ff0e00720c */ /* 0x002fda0003f05270 */
[----:B------:R-:W-:Y:S05]  /*27580*/  @P0 BRA `(.L_x_1720) ;  /* 0x0000000000b00947 */ /* 0x000fea0003800000 */
[----:B------:R-:W-:-:S03]  /*27590*/  UMOV UR4, 0xffffffff ;  /* 0xffffffff00047882 */ /* 0x000fc60000000000 */
[----:B------:R-:W-:Y:S05]  /*275a0*/  BRA.DIV UR4, `(.L_x_2103) ;  /* 0x0000007204e87947 */ /* 0x000fea000b800000 */
[----:B------:R-:W-:-:S13]  /*275b0*/  ELECT P6, URZ, PT ;  /* 0x00000000003f782f */ /* 0x000fda00038c0000 */
.L_x_2381:
[----:B------:R-:W-:Y:S05]  /*275c0*/  @!P6 BRA `(.L_x_1720) ;  /* 0x0000000000a0e947 */ /* 0x000fea0003800000 */
[----:B0-----:R-:W2:Y:S02]  /*275d0*/  LDL R0, [R1+0x34] ;  /* 0x0000340001007983 */ /* 0x001ea40000100800 */
[----:B--2---:R-:W-:-:S13]  /*275e0*/  R2UR UR4, R0 ;  /* 0x00000000000472ca */ /* 0x004fda00000e0000 */
[----:B------:R-:W-:-:S06]  /*275f0*/  ULOP3.LUT UR4, UR4, 0x2, URZ, 0xfc, !UPT ;  /* 0x0000000204047892 */ /* 0x000fcc000f8efc3f */
[----:B------:R-:W-:-:S05]  /*27600*/  IMAD.U32 R0, RZ, RZ, UR4 ;  /* 0x00000004ff007e24 */ /* 0x000fca000f8e00ff */
[----:B------:R-:W-:-:S13]  /*27610*/  ISETP.NE.AND P0, PT, R0, 0x3, PT ;  /* 0x000000030000780c */ /* 0x000fda0003f05270 */
[----:B------:R-:W-:Y:S05]  /*27620*/  @!P0 BRA `(.L_x_2104) ;  /* 0x0000000000048947 */ /* 0x000fea0003800000 */
[----:B------:R-:W-:Y:S01]  /*27630*/  BPT.TRAP 0x1 ;  /* 0x000000040000795c */ /* 0x000fe20000300000 */
.L_x_2104:
[C---:B------:R-:W-:Y:S01]  /*27640*/  IMAD R5, R25.reuse, 0x8, R4 ;  /* 0x0000000819057824 */ /* 0x040fe200078e0204 */
[----:B------:R-:W-:Y:S01]  /*27650*/  SHF.L.U32 R0, R30, 0x1f, RZ ;  /* 0x0000001f1e007819 */ /* 0x000fe200000006ff */
[----:B------:R-:W-:-:S03]  /*27660*/  VIADD R25, R25, 0x1 ;  /* 0x0000000119197836 */ /* 0x000fc60000000000 */
[----:B------:R-:W0:Y:S02]  /*27670*/  SYNCS.PHASECHK.TRANS64.TRYWAIT P1, [R5+URZ+0x28440], R0 ;  /* 0x02844000050075a7 */ /* 0x000e24000802017f */
[----:B------:R-:W-:-:S04]  /*27680*/  ISETP.NE.AND P2, PT, R25, 0x2, PT ;  /* 0x000000021900780c */ /* 0x000fc80003f45270 */
[----:B------:R-:W-:Y:S01]  /*27690*/  SEL R3, RZ, 0x1, P2 ;  /* 0x00000001ff037807 */ /* 0x000fe20001000000 */
[----:B0-----:R-:W-:Y:S08]  /*276a0*/  @!P1 BRA `(.L_x_2105) ;  /* 0x0000007000c89947 */ /* 0x001ff00003800000 */
.L_x_2382:
[----:B------:R-:W-:Y:S02]  /*276b0*/  SEL R25, R25, RZ, P2 ;  /* 0x000000ff19197207 */ /* 0x000fe40001000000 */
[----:B------:R-:W-:Y:S01]  /*276c0*/  LOP3.LUT R2, R30, R3, RZ, 0x3c, !PT ;  /* 0x000000031e027212 */ /* 0x000fe200078e3cff */
[----:B------:R-:W-:Y:S06]  /*276d0*/  @!P0 BRA `(.L_x_2106) ;  /* 0x0000000000048947 */ /* 0x000fec0003800000 */
[----:B------:R-:W-:Y:S01]  /*276e0*/  BPT.TRAP 0x1 ;  /* 0x000000040000795c */ /* 0x000fe20000300000 */
.L_x_2106:
[----:B------:R-:W-:Y:S01]  /*276f0*/  IMAD R25, R25, 0x8, R4 ;  /* 0x0000000819197824 */ /* 0x000fe200078e0204 */
[----:B------:R-:W-:-:S04]  /*27700*/  SHF.L.U32 R2, R2, 0x1f, RZ ;  /* 0x0000001f02027819 */ /* 0x000fc800000006ff */
[----:B------:R-:W1:Y:S02]  /*27710*/  SYNCS.PHASECHK.TRANS64.TRYWAIT P1, [R25+URZ+0x28440], R2 ;  /* 0x02844002190075a7 */ /* 0x000e64000802017f */
[----:B-1----:R-:W-:Y:S05]  /*27720*/  @!P1 BRA `(.L_x_2107) ;  /* 0x0000007000bc9947 */ /* 0x002fea0003800000 */
.L_x_2383:
[----:B------:R-:W-:Y:S05]  /*27730*/  @!P0 BRA `(.L_x_2108) ;  /* 0x0000000000048947 */ /* 0x000fea0003800000 */
[----:B------:R-:W-:Y:S01]  /*27740*/  BPT.TRAP 0x1 ;  /* 0x000000040000795c */ /* 0x000fe20000300000 */
.L_x_2108:
[----:B------:R-:W2:Y:S02]  /*27750*/  SYNCS.PHASECHK.TRANS64.TRYWAIT P1, [R5+URZ+0x28460], R0 ;  /* 0x02846000050075a7 */ /* 0x000ea4000802017f */
[----:B--2---:R-:W-:Y:S05]  /*27760*/  @!P1 BRA `(.L_x_2109) ;  /* 0x0000007000c09947 */ /* 0x004fea0003800000 */
.L_x_2384:
[----:B------:R-:W-:Y:S05]  /*27770*/  @!P0 BRA `(.L_x_2110) ;  /* 0x0000000000048947 */ /* 0x000fea0003800000 */
[----:B------:R-:W-:Y:S01]  /*27780*/  BPT.TRAP 0x1 ;  /* 0x000000040000795c */ /* 0x000fe20000300000 */
.L_x_2110:
[----:B------:R-:W3:Y:S02]  /*27790*/  SYNCS.PHASECHK.TRANS64.TRYWAIT P1, [R25+URZ+0x28460], R2 ;  /* 0x02846002190075a7 */ /* 0x000ee4000802017f */
[----:B---3--:R-:W-:Y:S05]  /*277a0*/  @!P1 BRA `(.L_x_2111) ;  /* 0x0000007000c49947 */ /* 0x008fea0003800000 */
.L_x_2385:
[----:B------:R-:W-:Y:S05]  /*277b0*/  @!P0 BRA `(.L_x_2112) ;  /* 0x0000000000048947 */ /* 0x000fea0003800000 */
[----:B------:R-:W-:Y:S01]  /*277c0*/  BPT.TRAP 0x1 ;  /* 0x000000040000795c */ /* 0x000fe20000300000 */
.L_x_2112:
[----:B------:R-:W4:Y:S02]  /*277d0*/  SYNCS.PHASECHK.TRANS64.TRYWAIT P1, [R5+URZ+0x28480], R0 ;  /* 0x02848000050075a7 */ /* 0x000f24000802017f */
[----:B----4-:R-:W-:Y:S05]  /*277e0*/  @!P1 BRA `(.L_x_2113) ;  /* 0x0000007000c89947 */ /* 0x010fea0003800000 */
.L_x_2386:
[----:B------:R-:W-:Y:S05]  /*277f0*/  @!P0 BRA `(.L_x_2114) ;  /* 0x0000000000048947 */ /* 0x000fea0003800000 */
[----:B------:R-:W-:Y:S01]  /*27800*/  BPT.TRAP 0x1 ;  /* 0x000000040000795c */ /* 0x000fe20000300000 */
.L_x_2114:
[----:B------:R0:W0:Y:S02]  /*27810*/  SYNCS.PHASECHK.TRANS64.TRYWAIT P0, [R25+URZ+0x28480], R2 ;  /* 0x02848002190075a7 */ /* 0x000024000800017f */
[----:B0-----:R-:W-:Y:S05]  /*27820*/  @!P0 NANOSLEEP.SYNCS 0x989680 ;  /* 0x009896800000895d */ /* 0x001fea0003900000 */
[----:B------:R-:W0:Y:S02]  /*27830*/  @!P0 SYNCS.PHASECHK.TRANS64 P0, [R25+URZ+0x28480], R2 ;  /* 0x02848002190085a7 */ /* 0x000e24000800007f */
[----:B0-----:R-:W-:Y:S05]  /*27840*/  @!P0 BRA `(.L_x_2114) ;  /* 0xfffffffc00f08947 */ /* 0x001fea000383ffff */
.L_x_1720:
[----:B------:R-:W-:Y:S05]  /*27850*/  BSYNC B8 ;  /* 0x0000000000087941 */ /* 0x000fea0003800000 */
.L_x_1717:
[----:B------:R-:W-:Y:S05]  /*27860*/  EXIT ;  /* 0x000000000000794d */ /* 0x000fea0003800000 */
.L_x_1746:
[----:B--2---:R2:W3:Y:S02]  /*27870*/  SYNCS.PHASECHK.TRANS64.TRYWAIT P6, [R72+URZ+0x28490], R81 ;  /* 0x02849051480075a7 */ /* 0x0044e400080c017f */
[----:B---3--:R-:W-:Y:S05]  /*27880*/  @!P6 NANOSLEEP.SYNCS 0x989680 ;  /* 0x009896800000e95d */ /* 0x008fea0003900000 */
[----:B------:R-:W3:Y:S02]  /*27890*/  @!P6 SYNCS.PHASECHK.TRANS64 P6, [R72+URZ+0x28490], R81 ;  /* 0x028490514800e5a7 */ /* 0x000ee400080c007f */
[----:B---3--:R-:W-:Y:S05]  /*278a0*/  @!P6 BRA `(.L_x_1746) ;  /* 0xfffffffc00f0e947 */ /* 0x008fea000383ffff */
[----:B------:R-:W-:Y:S05]  /*278b0*/  BRA `(.L_x_2115) ;  /* 0xfffffdb000e07947 */ /* 0x000fea000383ffff */
.L_x_1747:
[----:B------:R-:W-:Y:S01]  /*278c0*/  BSSY B1, `(.L_x_2116) ;  /* 0x0000008000017945 */ /* 0x000fe20003800000 */
[----:B0-----:R-:W-:Y:S01]  /*278d0*/  MOV R13, R2 ;  /* 0x00000002000d7202 */ /* 0x001fe20000000f00 */
[----:B------:R-:W-:Y:S02]  /*278e0*/  IMAD.MOV.U32 R12, RZ, RZ, RZ ;  /* 0x000000ffff0c7224 */ /* 0x000fe400078e00ff */
[----:B------:R-:W-:Y:S02]  /*278f0*/  IMAD.MOV.U32 R11, RZ, RZ, 0x181f ;  /* 0x0000181fff0b7424 */ /* 0x000fe400078e00ff */
[----:B------:R-:W-:-:S07]  /*27900*/  IMAD.MOV.U32 R15, RZ, RZ, -0x1 ;  /* 0xffffffffff0f7424 */ /* 0x000fce00078e00ff */
[----:B-12---:R-:W-:Y:S05]  /*27910*/  WARPSYNC.COLLECTIVE R15, `(.L_x_2117) ;  /* 0x000000000f087348 */ /* 0x006fea0003c00000 */
[----:B------:R0:W3:Y:S02]  /*27920*/  SHFL.IDX P6, R14, R13, R12, R11 ;  /* 0x0000000c0d0e7389 */ /* 0x0000e400000c000b */
[----:B0123--:R-:W-:Y:S01]  /*27930*/  ENDCOLLECTIVE ;  /* 0x000000000000791b */ /* 0x00ffe20003800000 */
.L_x_2117:
[----:B------:R-:W-:Y:S05]  /*27940*/  BSYNC B1 ;  /* 0x0000000000017941 */ /* 0x000fea0003800000 */
.L_x_2116:
[----:B------:R-:W-:Y:S01]  /*27950*/  IMAD.MOV.U32 R13, RZ, RZ, R0 ;  /* 0x000000ffff0d7224 */ /* 0x000fe200078e0000 */
[----:B------:R-:W-:Y:S01]  /*27960*/  MOV R11, 0x181f ;  /* 0x0000181f000b7802 */ /* 0x000fe20000000f00 */
[----:B------:R-:W-:Y:S02]  /*27970*/  IMAD.MOV.U32 R12, RZ, RZ, RZ ;  /* 0x000000ffff0c7224 */ /* 0x000fe400078e00ff */
[----:B------:R-:W-:Y:S02]  /*27980*/  IMAD.MOV.U32 R15, RZ, RZ, -0x1 ;  /* 0xffffffffff0f7424 */ /* 0x000fe400078e00ff */
[----:B------:R-:W-:-:S07]  /*27990*/  IMAD.MOV.U32 R3, RZ, RZ, R14 ;  /* 0x000000ffff037224 */ /* 0x000fce00078e000e */
[----:B------:R-:W-:Y:S05]  /*279a0*/  WARPSYNC.COLLECTIVE R15, `(.L_x_2118) ;  /* 0x000000000f087348 */ /* 0x000fea0003c00000 */
[----:B------:R0:W1:Y:S02]  /*279b0*/  SHFL.IDX P6, R14, R13, R12, R11 ;  /* 0x0000000c0d0e7389 */ /* 0x00006400000c000b */
[----:B01----:R-:W-:Y:S01]  /*279c0*/  ENDCOLLECTIVE ;  /* 0x000000000000791b */ /* 0x003fe20003800000 */
.L_x_2118:
[----:B------:R-:W-:Y:S05]  /*279d0*/  BRA `(.L_x_2119) ;  /* 0xfffffdb000ac7947 */ /* 0x000fea000383ffff */
.L_x_1756:
[----:B------:R-:W-:Y:S01]  /*279e0*/  BSSY B1, `(.L_x_2120) ;  /* 0x0000008000017945 */ /* 0x000fe20003800000 */
[----:B0-----:R-:W-:Y:S02]  /*279f0*/  IMAD.MOV.U32 R13, RZ, RZ, R2 ;  /* 0x000000ffff0d7224 */ /* 0x001fe400078e0002 */
[----:B------:R-:W-:Y:S02]  /*27a00*/  IMAD.MOV.U32 R12, RZ, RZ, 0x1 ;  /* 0x00000001ff0c7424 */ /* 0x000fe400078e00ff */
[----:B------:R-:W-:Y:S02]  /*27a10*/  IMAD.MOV.U32 R11, RZ, RZ, 0x181f ;  /* 0x0000181fff0b7424 */ /* 0x000fe400078e00ff */
[----:B------:R-:W-:-:S07]  /*27a20*/  IMAD.MOV.U32 R15, RZ, RZ, -0x1 ;  /* 0xffffffffff0f7424 */ /* 0x000fce00078e00ff */
[----:B-1234-:R-:W-:Y:S05]  /*27a30*/  WARPSYNC.COLLECTIVE R15, `(.L_x_2121) ;  /* 0x000000000f087348 */ /* 0x01efea0003c00000 */
[----:B------:R0:W0:Y:S02]  /*27a40*/  SHFL.IDX P6, R14, R13, R12, R11 ;  /* 0x0000000c0d0e7389 */ /* 0x00002400000c000b */
[----:B01234-:R-:W-:Y:S01]  /*27a50*/  ENDCOLLECTIVE ;  /* 0x000000000000791b */ /* 0x01ffe20003800000 */
.L_x_2121:
[----:B------:R-:W-:Y:S05]  /*27a60*/  BSYNC B1 ;  /* 0x0000000000017941 */ /* 0x000fea0003800000 */
.L_x_2120:
[----:B------:R-:W-:Y:S01]  /*27a70*/  MOV R13, R0 ;  /* 0x00000000000d7202 */ /* 0x000fe20000000f00 */
[----:B------:R-:W-:Y:S02]  /*27a80*/  IMAD.MOV.U32 R12, RZ, RZ, 0x1 ;  /* 0x00000001ff0c7424 */ /* 0x000fe400078e00ff */
[----:B------:R-:W-:Y:S02]  /*27a90*/  IMAD.MOV.U32 R11, RZ, RZ, 0x181f ;  /* 0x0000181fff0b7424 */ /* 0x000fe400078e00ff */
[----:B------:R-:W-:Y:S02]  /*27aa0*/  IMAD.MOV.U32 R15, RZ, RZ, -0x1 ;  /* 0xffffffffff0f7424 */ /* 0x000fe400078e00ff */
[----:B------:R-:W-:-:S07]  /*27ab0*/  IMAD.MOV.U32 R3, RZ, RZ, R14 ;  /* 0x000000ffff037224 */ /* 0x000fce00078e000e */
[----:B------:R-:W-:Y:S05]  /*27ac0*/  WARPSYNC.COLLECTIVE R15, `(.L_x_2122) ;  /* 0x000000000f087348 */ /* 0x000fea0003c00000 */
[----:B------:R0:W1:Y:S02]  /*27ad0*/  SHFL.IDX P6, R14, R13, R12, R11 ;  /* 0x0000000c0d0e7389 */ /* 0x00006400000c000b */
[----:B01----:R-:W-:Y:S01]  /*27ae0*/  ENDCOLLECTIVE ;  /* 0x000000000000791b */ /* 0x003fe20003800000 */
.L_x_2122:
[----:B------:R-:W-:Y:S05]  /*27af0*/  BRA `(.L_x_2123) ;  /* 0xfffffdc000347947 */ /* 0x000fea000383ffff */
.L_x_1766:
[----:B-1----:R1:W2:Y:S02]  /*27b00*/  SYNCS.PHASECHK.TRANS64.TRYWAIT P4, [R72+URZ+0x28490], R81 ;  /* 0x02849051480075a7 */ /* 0x0022a4000808017f */
[----:B--2---:R-:W-:Y:S05]  /*27b10*/  @!P4 NANOSLEEP.SYNCS 0x989680 ;  /* 0x009896800000c95d */ /* 0x004fea0003900000 */
[----:B------:R-:W2:Y:S02]  /*27b20*/  @!P4 SYNCS.PHASECHK.TRANS64 P4, [R72+URZ+0x28490], R81 ;  /* 0x028490514800c5a7 */ /* 0x000ea4000808007f */
[----:B--2---:R-:W-:Y:S05]  /*27b30*/  @!P4 BRA `(.L_x_1766) ;  /* 0xfffffffc00f0c947 */ /* 0x004fea000383ffff */
[----:B------:R-:W-:Y:S05]  /*27b40*/  BRA `(.L_x_2124) ;  /* 0xfffffdd000907947 */ /* 0x000fea000383ffff */
.L_x_1767:
[----:B------:R-:W-:Y:S01]  /*27b50*/  BSSY B1, `(.L_x_2125) ;  /* 0x0000008000017945 */ /* 0x000fe20003800000 */
[----:B------:R-:W-:Y:S01]  /*27b60*/  IMAD.MOV.U32 R13, RZ, RZ, R2 ;  /* 0x000000ffff0d7224 */ /* 0x000fe200078e0002 */
[----:B------:R-:W-:Y:S01]  /*27b70*/  MOV R15, 0xffffffff ;  /* 0xffffffff000f7802 */ /* 0x000fe20000000f00 */
[----:B------:R-:W-:Y:S02]  /*27b80*/  IMAD.MOV.U32 R12, RZ, RZ, RZ ;  /* 0x000000ffff0c7224 */ /* 0x000fe400078e00ff */
[----:B------:R-:W-:-:S07]  /*27b90*/  IMAD.MOV.U32 R11, RZ, RZ, 0x181f ;  /* 0x0000181fff0b7424 */ /* 0x000fce00078e00ff */
[----:B-1----:R-:W-:Y:S05]  /*27ba0*/  WARPSYNC.COLLECTIVE R15, `(.L_x_2126) ;  /* 0x000000000f087348 */ /* 0x002fea0003c00000 */
[----:B------:R0:W2:Y:S02]  /*27bb0*/  SHFL.IDX P6, R14, R13, R12, R11 ;  /* 0x0000000c0d0e7389 */ /* 0x0000a400000c000b */
[----:B012---:R-:W-:Y:S01]  /*27bc0*/  ENDCOLLECTIVE ;  /* 0x000000000000791b */ /* 0x007fe20003800000 */
.L_x_2126:
[----:B------:R-:W-:Y:S05]  /*27bd0*/  BSYNC B1 ;  /* 0x0000000000017941 */ /* 0x000fea0003800000 */
.L_x_2125:
        /* <DEDUP_REMOVED lines=8> */
.L_x_2127:
[----:B------:R-:W-:Y:S01]  /*27c60*/  IMAD.MOV.U32 R38, RZ, RZ, R14 ;  /* 0x000000ffff267224 */ /* 0x000fe200078e000e */
[----:B------:R-:W-:Y:S06]  /*27c70*/  BRA `(.L_x_2128) ;  /* 0xfffffdd0005c7947 */ /* 0x000fec000383ffff */
.L_x_1772:
[----:B------:R-:W-:Y:S01]  /*27c80*/  BSSY B1, `(.L_x_2129) ;  /* 0x0000008000017945 */ /* 0x000fe20003800000 */
[----:B----4-:R-:W-:Y:S01]  /*27c90*/  MOV R13, R2 ;  /* 0x00000002000d7202 */ /* 0x010fe20000000f00 */
[----:B------:R-:W-:Y:S02]  /*27ca0*/  IMAD.MOV.U32 R12, RZ, RZ, 0x1 ;  /* 0x00000001ff0c7424 */ /* 0x000fe400078e00ff */
[----:B------:R-:W-:Y:S02]  /*27cb0*/  IMAD.MOV.U32 R11, RZ, RZ, 0x181f ;  /* 0x0000181fff0b7424 */ /* 0x000fe400078e00ff */
[----:B------:R-:W-:-:S07]  /*27cc0*/  IMAD.MOV.U32 R15, RZ, RZ, -0x1 ;  /* 0xffffffffff0f7424 */ /* 0x000fce00078e00ff */
[----:B0123--:R-:W-:Y:S05]  /*27cd0*/  WARPSYNC.COLLECTIVE R15, `(.L_x_2130) ;  /* 0x000000000f087348 */ /* 0x00ffea0003c00000 */
[----:B------:R4:W0:Y:S02]  /*27ce0*/  SHFL.IDX P6, R14, R13, R12, R11 ;  /* 0x0000000c0d0e7389 */ /* 0x00082400000c000b */
[----:B01234-:R-:W-:Y:S01]  /*27cf0*/  ENDCOLLECTIVE ;  /* 0x000000000000791b */ /* 0x01ffe20003800000 */
.L_x_2130:
[----:B------:R-:W-:Y:S05]  /*27d00*/  BSYNC B1 ;  /* 0x0000000000017941 */ /* 0x000fea0003800000 */
.L_x_2129:
        /* <DEDUP_REMOVED lines=8> */
.L_x_2131:
[----:B------:R-:W-:Y:S05]  /*27d90*/  BRA `(.L_x_2132) ;  /* 0xfffffde000007947 */ /* 0x000fea000383ffff */
.L_x_1777:
[----:B0-----:R0:W1:Y:S02]  /*27da0*/  SYNCS.PHASECHK.TRANS64.TRYWAIT P3, [R72+URZ+0x28490], R81 ;  /* 0x02849051480075a7 */ /* 0x001064000806017f */
[----:B-1----:R-:W-:Y:S05]  /*27db0*/  @!P3 NANOSLEEP.SYNCS 0x989680 ;  /* 0x009896800000b95d */ /* 0x002fea0003900000 */
[----:B------:R-:W1:Y:S02]  /*27dc0*/  @!P3 SYNCS.PHASECHK.TRANS64 P3, [R72+URZ+0x28490], R81 ;  /* 0x028490514800b5a7 */ /* 0x000e64000806007f */
[----:B-1----:R-:W-:Y:S05]  /*27dd0*/  @!P3 BRA `(.L_x_1777) ;  /* 0xfffffffc00f0b947 */ /* 0x002fea000383ffff */
[----:B------:R-:W-:Y:S05]  /*27de0*/  BRA `(.L_x_2133) ;  /* 0xfffffdf000047947 */ /* 0x000fea000383ffff */
.L_x_1778:
        /* <DEDUP_REMOVED lines=8> */
.L_x_2135:
[----:B------:R-:W-:Y:S05]  /*27e70*/  BSYNC B1 ;  /* 0x0000000000017941 */ /* 0x000fea0003800000 */
.L_x_2134:
[----:B------:R-:W-:Y:S01]  /*27e80*/  MOV R13, R0 ;  /* 0x00000000000d7202 */ /* 0x000fe20000000f00 */
[----:B------:R-:W-:Y:S02]  /*27e90*/  IMAD.MOV.U32 R12, RZ, RZ, RZ ;  /* 0x000000ffff0c7224 */ /* 0x000fe400078e00ff */
[----:B------:R-:W-:Y:S02]  /*27ea0*/  IMAD.MOV.U32 R11, RZ, RZ, 0x181f ;  /* 0x0000181fff0b7424 */ /* 0x000fe400078e00ff */
[----:B------:R-:W-:Y:S02]  /*27eb0*/  IMAD.MOV.U32 R15, RZ, RZ, -0x1 ;  /* 0xffffffffff0f7424 */ /* 0x000fe400078e00ff */
[----:B------:R-:W-:-:S07]  /*27ec0*/  IMAD.MOV.U32 R3, RZ, RZ, R14 ;  /* 0x000000ffff037224 */ /* 0x000fce00078e000e */
[----:B------:R-:W-:Y:S05]  /*27ed0*/  WARPSYNC.COLLECTIVE R15, `(.L_x_2136) ;  /* 0x000000000f087348 */ /* 0x000fea0003c00000 */
[----:B------:R0:W1:Y:S02]  /*27ee0*/  SHFL.IDX P6, R14, R13, R12, R11 ;  /* 0x0000000c0d0e7389 */ /* 0x00006400000c000b */
[----:B01----:R-:W-:Y:S01]  /*27ef0*/  ENDCOLLECTIVE ;  /* 0x000000000000791b */ /* 0x003fe20003800000 */
.L_x_2136:
[----:B------:R-:W-:Y:S05]  /*27f00*/  BRA `(.L_x_2137) ;  /* 0xfffffdf000287947 */ /* 0x000fea000383ffff */
.L_x_1781:
[----:B------:R-:W-:Y:S01]  /*27f10*/  BSSY B1, `(.L_x_2138) ;  /* 0x0000008000017945 */ /* 0x000fe20003800000 */
[----:B------:R-:W-:Y:S01]  /*27f20*/  IMAD.MOV.U32 R13, RZ, RZ, R2 ;  /* 0x000000ffff0d7224 */ /* 0x000fe200078e0002 */
[----:B----4-:R-:W-:Y:S01]  /*27f30*/  MOV R15, 0xffffffff ;  /* 0xffffffff000f7802 */ /* 0x010fe20000000f00 */
[----:B------:R-:W-:Y:S02]  /*27f40*/  IMAD.MOV.U32 R12, RZ, RZ, 0x1 ;  /* 0x00000001ff0c7424 */ /* 0x000fe400078e00ff */
[----:B------:R-:W-:-:S07]  /*27f50*/  IMAD.MOV.U32 R11, RZ, RZ, 0x181f ;  /* 0x0000181fff0b7424 */ /* 0x000fce00078e00ff */
[----:B0123--:R-:W-:Y:S05]  /*27f60*/  WARPSYNC.COLLECTIVE R15, `(.L_x_2139) ;  /* 0x000000000f087348 */ /* 0x00ffea0003c00000 */
[----:B---3--:R3:W4:Y:S02]  /*27f70*/  SHFL.IDX P6, R14, R13, R12, R11 ;  /* 0x0000000c0d0e7389 */ /* 0x00872400000c000b */
[----:B01234-:R-:W-:Y:S01]  /*27f80*/  ENDCOLLECTIVE ;  /* 0x000000000000791b */ /* 0x01ffe20003800000 */
.L_x_2139:
[----:B------:R-:W-:Y:S05]  /*27f90*/  BSYNC B1 ;  /* 0x0000000000017941 */ /* 0x000fea0003800000 */
.L_x_2138:
[----:B------:R-:W-:Y:S02]  /*27fa0*/  IMAD.MOV.U32 R13, RZ, RZ, R0 ;  /* 0x000000ffff0d7224 */ /* 0x000fe400078e0000 */
[----:B------:R-:W-:Y:S02]  /*27fb0*/  IMAD.MOV.U32 R12, RZ, RZ, 0x1 ;  /* 0x00000001ff0c7424 */ /* 0x000fe400078e00ff */
[----:B------:R-:W-:Y:S02]  /*27fc0*/  IMAD.MOV.U32 R11, RZ, RZ, 0x181f ;  /* 0x0000181fff0b7424 */ /* 0x000fe400078e00ff */
[----:B------:R-:W-:Y:S02]  /*27fd0*/  IMAD.MOV.U32 R15, RZ, RZ, -0x1 ;  /* 0xffffffffff0f7424 */ /* 0x000fe400078e00ff */
[----:B------:R-:W-:-:S07]  /*27fe0*/  IMAD.MOV.U32 R3, RZ, RZ, R14 ;  /* 0x000000ffff037224 */ /* 0x000fce00078e000e */
[----:B------:R-:W-:Y:S05]  /*27ff0*/  WARPSYNC.COLLECTIVE R15, `(.L_x_2140) ;  /* 0x000000000f087348 */ /* 0x000fea0003c00000 */
[----:B------:R0:W1:Y:S02]  /*28000*/  SHFL.IDX P6, R14, R13, R12, R11 ;  /* 0x0000000c0d0e7389 */ /* 0x00006400000c000b */
[----:B01----:R-:W-:Y:S01]  /*28010*/  ENDCOLLECTIVE ;  /* 0x000000000000791b */ /* 0x003fe20003800000 */
.L_x_2140:
[----:B------:R-:W-:Y:S05]  /*28020*/  BRA `(.L_x_2141) ;  /* 0xfffffdf000287947 */ /* 0x000fea000383ffff */
.L_x_1785:
[----:B-1----:R1:W3:Y:S02]  /*28030*/  SYNCS.PHASECHK.TRANS64.TRYWAIT P4, [R72+URZ+0x284b0], R81 ;  /* 0x0284b051480075a7 */ /* 0x0022e4000808017f */
[----:B---3--:R-:W-:Y:S05]  /*28040*/  @!P4 NANOSLEEP.SYNCS 0x989680 ;  /* 0x009896800000c95d */ /* 0x008fea0003900000 */
[----:B------:R-:W3:Y:S02]  /*28050*/  @!P4 SYNCS.PHASECHK.TRANS64 P4, [R72+URZ+0x284b0], R81 ;  /* 0x0284b0514800c5a7 */ /* 0x000ee4000808007f */
[----:B---3--:R-:W-:Y:S05]  /*28060*/  @!P4 BRA `(.L_x_1785) ;  /* 0xfffffffc00f0c947 */ /* 0x008fea000383ffff */
[----:B------:R-:W-:Y:S05]  /*28070*/  BRA `(.L_x_2142) ;  /* 0xfffffdf0009c7947 */ /* 0x000fea000383ffff */
.L_x_1801:
[----:B------:R-:W0:Y:S01]  /*28080*/  S2R R20, SR_TID.X ;  /* 0x0000000000147919 */ /* 0x000e220000002100 */
[----:B------:R-:W-:Y:S01]  /*28090*/  BSSY B0, `(.L_x_2143) ;  /* 0x000000c000007945 */ /* 0x000fe20003800000 */
[----:B------:R-:W-:Y:S02]  /*280a0*/  IMAD.MOV.U32 R12, RZ, RZ, RZ ;  /* 0x000000ffff0c7224 */ /* 0x000fe400078e00ff */
[----:B------:R-:W-:Y:S02]  /*280b0*/  IMAD.MOV.U32 R11, RZ, RZ, 0x1f ;  /* 0x0000001fff0b7424 */ /* 0x000fe400078e00ff */
[----:B------:R-:W-:Y:S02]  /*280c0*/  IMAD.MOV.U32 R15, RZ, RZ, -0x1 ;  /* 0xffffffffff0f7424 */ /* 0x000fe400078e00ff */
[----:B0-----:R-:W-:-:S05]  /*280d0*/  VIADD R21, R20, 0xffffff80 ;  /* 0xffffff8014157836 */ /* 0x001fca0000000000 */
[----:B------:R-:W-:-:S04]  /*280e0*/  SHF.R.S32.HI R20, RZ, 0x1f, R21 ;  /* 0x0000001fff147819 */ /* 0x000fc80000011415 */
[----:B------:R-:W-:-:S04]  /*280f0*/  LEA.HI R20, R20, R21, RZ, 0x7 ;  /* 0x0000001514147211 */ /* 0x000fc800078f38ff */
[----:B------:R-:W-:-:S04]  /*28100*/  SHF.R.S32.HI R20, RZ, 0x7, R20 ;  /* 0x00000007ff147819 */ /* 0x000fc80000011414 */
[----:B------:R-:W-:-:S07]  /*28110*/  MOV R13, R20 ;  /* 0x00000014000d7202 */ /* 0x000fce0000000f00 */
[----:B-----5:R-:W-:Y:S05]  /*28120*/  WARPSYNC.COLLECTIVE R15, `(.L_x_2144) ;  /* 0x000000000f087348 */ /* 0x020fea0003c00000 */
[----:B------:R0:W1:Y:S02]  /*28130*/  SHFL.IDX P6, R14, R13, R12, R11 ;  /* 0x0000000c0d0e7389 */ /* 0x00006400000c000b */
[----:B01---5:R-:W-:Y:S01]  /*28140*/  ENDCOLLECTIVE ;  /* 0x000000000000791b */ /* 0x023fe20003800000 */
.L_x_2144:
[----:B------:R-:W-:Y:S05]  /*28150*/  BSYNC B0 ;  /* 0x0000000000007941 */ /* 0x000fea0003800000 */
.L_x_2143:
[----:B------:R-:W-:Y:S05]  /*28160*/  BRA `(.L_x_2145) ;  /* 0xfffffdfc00dc7947 */ /* 0x000fea000383ffff */
.L_x_1811:
[----:B------:R-:W-:Y:S01]  /*28170*/  BSSY B1, `(.L_x_2146) ;  /* 0x0000008000017945 */ /* 0x000fe20003800000 */
[----:B------:R-:W-:Y:S01]  /*28180*/  IMAD.MOV.U32 R13, RZ, RZ, R6 ;  /* 0x000000ffff0d7224 */ /* 0x000fe200078e0006 */
[----:B------:R-:W-:Y:S01]  /*28190*/  MOV R15, 0xffffffff ;  /* 0xffffffff000f7802 */ /* 0x000fe20000000f00 */
[----:B------:R-:W-:Y:S02]  /*281a0*/  IMAD.MOV.U32 R12, RZ, RZ, RZ ;  /* 0x000000ffff0c7224 */ /* 0x000fe400078e00ff */
[----:B------:R-:W-:-:S07]  /*281b0*/  IMAD.MOV.U32 R11, RZ, RZ, 0x181f ;  /* 0x0000181fff0b7424 */ /* 0x000fce00078e00ff */
[----:B------:R-:W-:Y:S05]  /*281c0*/  WARPSYNC.COLLECTIVE R15, `(.L_x_2147) ;  /* 0x000000000f087348 */ /* 0x000fea0003c00000 */
[----:B------:R0:W1:Y:S02]  /*281d0*/  SHFL.IDX P6, R14, R13, R12, R11 ;  /* 0x0000000c0d0e7389 */ /* 0x00006400000c000b */
[----:B01----:R-:W-:Y:S01]  /*281e0*/  ENDCOLLECTIVE ;  /* 0x000000000000791b */ /* 0x003fe20003800000 */
.L_x_2147:
[----:B------:R-:W-:Y:S05]  /*281f0*/  BSYNC B1 ;  /* 0x0000000000017941 */ /* 0x000fea0003800000 */
.L_x_2146:
        /* <DEDUP_REMOVED lines=8> */
.L_x_2148:
[----:B------:R-:W-:Y:S01]  /*28280*/  MOV R13, R8 ;  /* 0x00000008000d7202 */ /* 0x000fe20000000f00 */
[----:B------:R-:W-:-:S07]  /*28290*/  IMAD.MOV.U32 R3, RZ, RZ, R14 ;  /* 0x000000ffff037224 */ /* 0x000fce00078e000e */
[----:B------:R-:W-:Y:S05]  /*282a0*/  WARPSYNC.COLLECTIVE R15, `(.L_x_2149) ;  /* 0x000000000f087348 */ /* 0x000fea0003c00000 */
[----:B------:R0:W1:Y:S02]  /*282b0*/  SHFL.IDX P6, R14, R13, R12, R11 ;  /* 0x0000000c0d0e7389 */ /* 0x00006400000c000b */
[----:B01----:R-:W-:Y:S01]  /*282c0*/  ENDCOLLECTIVE ;  /* 0x000000000000791b */ /* 0x003fe20003800000 */
.L_x_2149:
[----:B------:R-:W-:Y:S02]  /*282d0*/  IMAD.MOV.U32 R13, RZ, RZ, R7 ;  /* 0x000000ffff0d7224 */ /* 0x000fe400078e0007 */
[----:B------:R-:W-:-:S07]  /*282e0*/  IMAD.MOV.U32 R4, RZ, RZ, R14 ;  /* 0x000000ffff047224 */ /* 0x000fce00078e000e */
[----:B------:R-:W-:Y:S05]  /*282f0*/  WARPSYNC.COLLECTIVE R15, `(.L_x_2150) ;  /* 0x000000000f087348 */ /* 0x000fea0003c00000 */
[----:B------:R0:W1:Y:S02]  /*28300*/  SHFL.IDX P6, R14, R13, R12, R11 ;  /* 0x0000000c0d0e7389 */ /* 0x00006400000c000b */
[----:B01----:R-:W-:Y:S01]  /*28310*/  ENDCOLLECTIVE ;  /* 0x000000000000791b */ /* 0x003fe20003800000 */
.L_x_2150:
[----:B------:R-:W-:Y:S05]  /*28320*/  BRA `(.L_x_2151) ;  /* 0xfffffe0400d87947 */ /* 0x000fea000383ffff */
.L_x_1814:
[----:B------:R-:W-:Y:S01]  /*28330*/  BSSY B1, `(.L_x_2152) ;  /* 0x0000008000017945 */ /* 0x000fe20003800000 */
[----:B-1----:R-:W-:Y:S02]  /*28340*/  IMAD.MOV.U32 R13, RZ, RZ, R6 ;  /* 0x000000ffff0d7224 */ /* 0x002fe400078e0006 */
[----:B------:R-:W-:Y:S02]  /*28350*/  IMAD.MOV.U32 R12, RZ, RZ, 0x1 ;  /* 0x00000001ff0c7424 */ /* 0x000fe400078e00ff */
[----:B------:R-:W-:Y:S02]  /*28360*/  IMAD.MOV.U32 R11, RZ, RZ, 0x181f ;  /* 0x0000181fff0b7424 */ /* 0x000fe400078e00ff */
[----:B------:R-:W-:-:S07]  /*28370*/  IMAD.MOV.U32 R15, RZ, RZ, -0x1 ;  /* 0xffffffffff0f7424 */ /* 0x000fce00078e00ff */
[----:B0-2345:R-:W-:Y:S05]  /*28380*/  WARPSYNC.COLLECTIVE R15, `(.L_x_2153) ;  /* 0x000000000f087348 */ /* 0x03dfea0003c00000 */
[----:B----4-:R1:W4:Y:S02]  /*28390*/  SHFL.IDX P6, R14, R13, R12, R11 ;  /* 0x0000000c0d0e7389 */ /* 0x01032400000c000b */
[----:B012345:R-:W-:Y:S01]  /*283a0*/  ENDCOLLECTIVE ;  /* 0x000000000000791b */ /* 0x03ffe20003800000 */
.L_x_2153:
[----:B------:R-:W-:Y:S05]  /*283b0*/  BSYNC B1 ;  /* 0x0000000000017941 */ /* 0x000fea0003800000 */
.L_x_2152:
[----:B------:R-:W-:Y:S01]  /*283c0*/  IMAD.MOV.U32 R13, RZ, RZ, R5 ;  /* 0x000000ffff0d7224 */ /* 0x000fe200078e0005 */
[----:B------:R-:W-:Y:S01]  /*283d0*/  MOV R0, R14 ;  /* 0x0000000e00007202 */ /* 0x000fe20000000f00 */
[----:B------:R-:W-:Y:S02]  /*283e0*/  IMAD.MOV.U32 R12, RZ, RZ, 0x1 ;  /* 0x00000001ff0c7424 */ /* 0x000fe400078e00ff */
[----:B------:R-:W-:Y:S02]  /*283f0*/  IMAD.MOV.U32 R11, RZ, RZ, 0x181f ;  /* 0x0000181fff0b7424 */ /* 0x000fe400078e00ff */
[----:B------:R-:W-:-:S07]  /*28400*/  IMAD.MOV.U32 R15, RZ, RZ, -0x1 ;  /* 0xffffffffff0f7424 */ /* 0x000fce00078e00ff */
[----:B------:R-:W-:Y:S05]  /*28410*/  WARPSYNC.COLLECTIVE R15, `(.L_x_2154) ;  /* 0x000000000f087348 */ /* 0x000fea0003c00000 */
[----:B------:R0:W1:Y:S02]  /*28420*/  SHFL.IDX P6, R14, R13, R12, R11 ;  /* 0x0000000c0d0e7389 */ /* 0x00006400000c000b */
[----:B01----:R-:W-:Y:S01]  /*28430*/  ENDCOLLECTIVE ;  /* 0x000000000000791b */ /* 0x003fe20003800000 */
.L_x_2154:
[----:B------:R-:W-:Y:S02]  /*28440*/  IMAD.MOV.U32 R13, RZ, RZ, R8 ;  /* 0x000000ffff0d7224 */ /* 0x000fe400078e0008 */
[----:B------:R-:W-:-:S07]  /*28450*/  IMAD.MOV.U32 R3, RZ, RZ, R14 ;  /* 0x000000ffff037224 */ /* 0x000fce00078e000e */
[----:B------:R-:W-:Y:S05]  /*28460*/  WARPSYNC.COLLECTIVE R15, `(.L_x_2155) ;  /* 0x000000000f087348 */ /* 0x000fea0003c00000 */
[----:B------:R0:W1:Y:S02]  /*28470*/  SHFL.IDX P6, R14, R13, R12, R11 ;  /* 0x0000000c0d0e7389 */ /* 0x00006400000c000b */
[----:B01----:R-:W-:Y:S01]  /*28480*/  ENDCOLLECTIVE ;  /* 0x000000000000791b */ /* 0x003fe20003800000 */
.L_x_2155:
[----:B------:R-:W-:Y:S01]  /*28490*/  IMAD.MOV.U32 R13, RZ, RZ, R7 ;  /* 0x000000ffff0d7224 */ /* 0x000fe200078e0007 */
[----:B------:R-:W-:-:S07]  /*284a0*/  MOV R4, R14 ;  /* 0x0000000e00047202 */ /* 0x000fce0000000f00 */
[----:B------:R-:W-:Y:S05]  /*284b0*/  WARPSYNC.COLLECTIVE R15, `(.L_x_2156) ;  /* 0x000000000f087348 */ /* 0x000fea0003c00000 */
[----:B------:R0:W1:Y:S02]  /*284c0*/  SHFL.IDX P6, R14, R13, R12, R11 ;  /* 0x0000000c0d0e7389 */ /* 0x00006400000c000b */
[----:B01----:R-:W-:Y:S01]  /*284d0*/  ENDCOLLECTIVE ;  /* 0x000000000000791b */ /* 0x003fe20003800000 */
.L_x_2156:
[----:B------:R-:W-:Y:S05]  /*284e0*/  BRA `(.L_x_2157) ;  /* 0xfffffe0400f47947 */ /* 0x000fea000383ffff */
.L_x_1817:
[----:B------:R-:W-:Y:S01]  /*284f0*/  BSSY B1, `(.L_x_2158) ;  /* 0x0000008000017945 */ /* 0x000fe20003800000 */
[----:B0-----:R-:W-:Y:S02]  /*28500*/  IMAD.MOV.U32 R13, RZ, RZ, R6 ;  /* 0x000000ffff0d7224 */ /* 0x001fe400078e0006 */
[----:B------:R-:W-:Y:S02]  /*28510*/  IMAD.MOV.U32 R12, RZ, RZ, 0x2 ;  /* 0x00000002ff0c7424 */ /* 0x000fe400078e00ff */
[----:B------:R-:W-:Y:S02]  /*28520*/  IMAD.MOV.U32 R11, RZ, RZ, 0x181f ;  /* 0x0000181fff0b7424 */ /* 0x000fe400078e00ff */
[----:B------:R-:W-:-:S07]  /*28530*/  IMAD.MOV.U32 R15, RZ, RZ, -0x1 ;  /* 0xffffffffff0f7424 */ /* 0x000fce00078e00ff */
[----:B-12345:R-:W-:Y:S05]  /*28540*/  WARPSYNC.COLLECTIVE R15, `(.L_x_2159) ;  /* 0x000000000f087348 */ /* 0x03efea0003c00000 */
[----:B----4-:R0:W4:Y:S02]  /*28550*/  SHFL.IDX P6, R14, R13, R12, R11 ;  /* 0x0000000c0d0e7389 */ /* 0x01012400000c000b */
[----:B012345:R-:W-:Y:S01]  /*28560*/  ENDCOLLECTIVE ;  /* 0x000000000000791b */ /* 0x03ffe20003800000 */
.L_x_2159:
[----:B------:R-:W-:Y:S05]  /*28570*/  BSYNC B1 ;  /* 0x0000000000017941 */ /* 0x000fea0003800000 */
.L_x_2158:
        /* <DEDUP_REMOVED lines=8> */
.L_x_2160:
[----:B------:R-:W-:Y:S02]  /*28600*/  IMAD.MOV.U32 R13, RZ, RZ, R8 ;  /* 0x000000ffff0d7224 */ /* 0x000fe400078e0008 */
[----:B------:R-:W-:-:S07]  /*28610*/  IMAD.MOV.U32 R3, RZ, RZ, R14 ;  /* 0x000000ffff037224 */ /* 0x000fce00078e000e */
[----:B------:R-:W-:Y:S05]  /*28620*/  WARPSYNC.COLLECTIVE R15, `(.L_x_2161) ;  /* 0x000000000f087348 */ /* 0x000fea0003c00000 */
[----:B------:R0:W1:Y:S02]  /*28630*/  SHFL.IDX P6, R14, R13, R12, R11 ;  /* 0x0000000c0d0e7389 */ /* 0x00006400000c000b */
[----:B01----:R-:W-:Y:S01]  /*28640*/  ENDCOLLECTIVE ;  /* 0x000000000000791b */ /* 0x003fe20003800000 */
.L_x_2161:
[----:B------:R-:W-:Y:S01]  /*28650*/  MOV R13, R7 ;  /* 0x00000007000d7202 */ /* 0x000fe20000000f00 */
[----:B------:R-:W-:-:S07]  /*28660*/  IMAD.MOV.U32 R4, RZ, RZ, R14 ;  /* 0x000000ffff047224 */ /* 0x000fce00078e000e */
[----:B------:R-:W-:Y:S05]  /*28670*/  WARPSYNC.COLLECTIVE R15, `(.L_x_2162) ;  /* 0x000000000f087348 */ /* 0x000fea0003c00000 */
[----:B------:R0:W1:Y:S02]  /*28680*/  SHFL.IDX P6, R14, R13, R12, R11 ;  /* 0x0000000c0d0e7389 */ /* 0x00006400000c000b */
[----:B01----:R-:W-:Y:S01]  /*28690*/  ENDCOLLECTIVE ;  /* 0x000000000000791b */ /* 0x003fe20003800000 */
.L_x_2162:
[----:B------:R-:W-:Y:S05]  /*286a0*/  BRA `(.L_x_2163) ;  /* 0xfffffe0800087947 */ /* 0x000fea000383ffff */
.L_x_1820:
[----:B------:R-:W-:Y:S01]  /*286b0*/  BSSY B1, `(.L_x_2164) ;  /* 0x0000008000017945 */ /* 0x000fe20003800000 */
[----:B------:R-:W-:Y:S02]  /*286c0*/  IMAD.MOV.U32 R13, RZ, RZ, R6 ;  /* 0x000000ffff0d7224 */ /* 0x000fe400078e0006 */
[----:B------:R-:W-:Y:S02]  /*286d0*/  IMAD.MOV.U32 R12, RZ, RZ, 0x3 ;  /* 0x00000003ff0c7424 */ /* 0x000fe400078e00ff */
[----:B------:R-:W-:Y:S02]  /*286e0*/  IMAD.MOV.U32 R11, RZ, RZ, 0x181f ;  /* 0x0000181fff0b7424 */ /* 0x000fe400078e00ff */
[----:B------:R-:W-:-:S07]  /*286f0*/  IMAD.MOV.U32 R15, RZ, RZ, -0x1 ;  /* 0xffffffffff0f7424 */ /* 0x000fce00078e00ff */
[----:B-12345:R-:W-:Y:S05]  /*28700*/  WARPSYNC.COLLECTIVE R15, `(.L_x_2165) ;  /* 0x000000000f087348 */ /* 0x03efea0003c00000 */
[----:B----4-:R0:W4:Y:S02]  /*28710*/  SHFL.IDX P6, R14, R13, R12, R11 ;  /* 0x0000000c0d0e7389 */ /* 0x01012400000c000b */
[----:B012345:R-:W-:Y:S01]  /*28720*/  ENDCOLLECTIVE ;  /* 0x000000000000791b */ /* 0x03ffe20003800000 */
.L_x_2165:
[----:B------:R-:W-:Y:S05]  /*28730*/  BSYNC B1 ;  /* 0x0000000000017941 */ /* 0x000fea0003800000 */
.L_x_2164:
        /* <DEDUP_REMOVED lines=8> */
.L_x_2166:
[----:B------:R-:W-:Y:S02]  /*287c0*/  IMAD.MOV.U32 R13, RZ, RZ, R8 ;  /* 0x000000ffff0d7224 */ /* 0x000fe400078e0008 */
[----:B------:R-:W-:-:S07]  /*287d0*/  IMAD.MOV.U32 R3, RZ, RZ, R14 ;  /* 0x000000ffff037224 */ /* 0x000fce00078e000e */
[----:B------:R-:W-:Y:S05]  /*287e0*/  WARPSYNC.COLLECTIVE R15, `(.L_x_2167) ;  /* 0x000000000f087348 */ /* 0x000fea0003c00000 */
[----:B------:R0:W1:Y:S02]  /*287f0*/  SHFL.IDX P6, R14, R13, R12, R11 ;  /* 0x0000000c0d0e7389 */ /* 0x00006400000c000b */
[----:B01----:R-:W-:Y:S01]  /*28800*/  ENDCOLLECTIVE ;  /* 0x000000000000791b */ /* 0x003fe20003800000 */
.L_x_2167:
[----:B------:R-:W-:Y:S02]  /*28810*/  IMAD.MOV.U32 R13, RZ, RZ, R7 ;  /* 0x000000ffff0d7224 */ /* 0x000fe400078e0007 */
[----:B------:R-:W-:-:S07]  /*28820*/  IMAD.MOV.U32 R4, RZ, RZ, R14 ;  /* 0x000000ffff047224 */ /* 0x000fce00078e000e */
[----:B------:R-:W-:Y:S05]  /*28830*/  WARPSYNC.COLLECTIVE R15, `(.L_x_2168) ;  /* 0x000000000f087348 */ /* 0x000fea0003c00000 */
[----:B------:R0:W1:Y:S02]  /*28840*/  SHFL.IDX P6, R14, R13, R12, R11 ;  /* 0x0000000c0d0e7389 */ /* 0x00006400000c000b */
[----:B01----:R-:W-:Y:S01]  /*28850*/  ENDCOLLECTIVE ;  /* 0x000000000000791b */ /* 0x003fe20003800000 */
.L_x_2168:
[----:B------:R-:W-:Y:S05]  /*28860*/  BRA `(.L_x_2169) ;  /* 0xfffffe0800247947 */ /* 0x000fea000383ffff */
.L_x_1824:
[----:B-1----:R1:W2:Y:S02]  /*28870*/  SYNCS.PHASECHK.TRANS64.TRYWAIT P0, [R184+URZ+0x28400], R5 ;  /* 0x02840005b80075a7 */ /* 0x0022a4000800017f */
[----:B--2---:R-:W-:Y:S05]  /*28880*/  @!P0 NANOSLEEP.SYNCS 0x989680 ;  /* 0x009896800000895d */ /* 0x004fea0003900000 */
[----:B------:R-:W2:Y:S02]  /*28890*/  @!P0 SYNCS.PHASECHK.TRANS64 P0, [R184+URZ+0x28400], R5 ;  /* 0x02840005b80085a7 */ /* 0x000ea4000800007f */
[----:B--2---:R-:W-:Y:S05]  /*288a0*/  @!P0 BRA `(.L_x_1824) ;  /* 0xfffffffc00f08947 */ /* 0x004fea000383ffff */
[----:B------:R-:W-:Y:S05]  /*288b0*/  BRA `(.L_x_2170) ;  /* 0xfffffe0800a07947 */ /* 0x000fea000383ffff */
.L_x_1840:
[----:B------:R-:W0:Y:S01]  /*288c0*/  LDC R59, c[0x0][0x3f4] ;  /* 0x0000fd00ff3b7b82 */ /* 0x000e220000000800 */
        /* <DEDUP_REMOVED lines=8> */
.L_x_2172:
[----:B------:R-:W-:Y:S05]  /*28950*/  BSYNC B1 ;  /* 0x0000000000017941 */ /* 0x000fea0003800000 */
.L_x_2171:
[----:B------:R-:W-:Y:S01]  /*28960*/  IMAD.MOV.U32 R13, RZ, RZ, R37 ;  /* 0x000000ffff0d7224 */ /* 0x000fe200078e0025 */
[----:B------:R-:W-:Y:S01]  /*28970*/  MOV R11, 0x181f ;  /* 0x0000181f000b7802 */ /* 0x000fe20000000f00 */
[----:B------:R-:W-:Y:S01]  /*28980*/  IMAD.MOV.U32 R12, RZ, RZ, RZ ;  /* 0x000000ffff0c7224 */ /* 0x000fe200078e00ff */
[----:B------:R-:W-:Y:S01]  /*28990*/  ISETP.GE.AND P0, PT, R16, R59, PT ;  /* 0x0000003b1000720c */ /* 0x000fe20003f06270 */
[----:B------:R-:W-:Y:S02]  /*289a0*/  IMAD.MOV.U32 R15, RZ, RZ, -0x1 ;  /* 0xffffffffff0f7424 */ /* 0x000fe400078e00ff */
[----:B------:R-:W-:Y:S02]  /*289b0*/  IMAD.MOV.U32 R3, RZ, RZ, R14 ;  /* 0x000000ffff037224 */ /* 0x000fe400078e000e */
[----:B------:R-:W-:-:S08]  /*289c0*/  IMAD R57, R190, R57, RZ ;  /* 0x00000039be397224 */ /* 0x000fd000078e02ff */
[----:B------:R-:W-:Y:S05]  /*289d0*/  WARPSYNC.COLLECTIVE R15, `(.L_x_2173) ;  /* 0x000000000f087348 */ /* 0x000fea0003c00000 */
[----:B------:R0:W1:Y:S02]  /*289e0*/  SHFL.IDX P6, R14, R13, R12, R11 ;  /* 0x0000000c0d0e7389 */ /* 0x00006400000c000b */
[----:B01----:R-:W-:Y:S01]  /*289f0*/  ENDCOLLECTIVE ;  /* 0x000000000000791b */ /* 0x003fe20003800000 */
.L_x_2173:
[----:B------:R-:W-:Y:S01]  /*28a00*/  ISETP.GE.OR P1, PT, R52, R57, P0 ;  /* 0x000000393400720c */ /* 0x000fe20000726670 */
[----:B------:R-:W-:Y:S02]  /*28a10*/  IMAD.MOV.U32 R13, RZ, RZ, R53 ;  /* 0x000000ffff0d7224 */ /* 0x000fe400078e0035 */
[----:B------:R-:W-:-:S10]  /*28a20*/  IMAD.MOV.U32 R5, RZ, RZ, R14 ;  /* 0x000000ffff057224 */ /* 0x000fd400078e000e */
[----:B------:R-:W-:Y:S05]  /*28a30*/  WARPSYNC.COLLECTIVE R15, `(.L_x_2174) ;  /* 0x000000000f087348 */ /* 0x000fea0003c00000 */
[----:B------:R0:W1:Y:S02]  /*28a40*/  SHFL.IDX P6, R14, R13, R12, R11 ;  /* 0x0000000c0d0e7389 */ /* 0x00006400000c000b */
[----:B01----:R-:W-:Y:S01]  /*28a50*/  ENDCOLLECTIVE ;  /* 0x000000000000791b */ /* 0x003fe20003800000 */
.L_x_2174:
[----:B------:R-:W-:-:S05]  /*28a60*/  @!P1 IADD3 R0, P2, R16, R5, RZ ;  /* 0x0000000510009210 */ /* 0x000fca0007f5e0ff */
[----:B------:R-:W-:Y:S02]  /*28a70*/  @!P1 IMAD.X R5, R3, 0x1, R17, P2 ;  /* 0x0000000103059824 */ /* 0x000fe400010e0611 */
[----:B------:R-:W-:Y:S02]  /*28a80*/  @!P1 IMAD.MOV.U32 R4, RZ, RZ, R0 ;  /* 0x000000ffff049224 */ /* 0x000fe400078e0000 */
[----:B------:R-:W-:Y:S02]  /*28a90*/  IMAD.MOV.U32 R13, RZ, RZ, R55 ;  /* 0x000000ffff0d7224 */ /* 0x000fe400078e0037 */
[----:B------:R-:W-:-:S07]  /*28aa0*/  IMAD.MOV.U32 R7, RZ, RZ, R14 ;  /* 0x000000ffff077224 */ /* 0x000fce00078e000e */
[----:B------:R-:W-:Y:S05]  /*28ab0*/  WARPSYNC.COLLECTIVE R15, `(.L_x_2175) ;  /* 0x000000000f087348 */ /* 0x000fea0003c00000 */
[----:B------:R0:W1:Y:S02]  /*28ac0*/  SHFL.IDX P6, R14, R13, R12, R11 ;  /* 0x0000000c0d0e7389 */ /* 0x00006400000c000b */
[----:B01----:R-:W-:Y:S01]  /*28ad0*/  ENDCOLLECTIVE ;  /* 0x000000000000791b */ /* 0x003fe20003800000 */
.L_x_2175:
[----:B------:R-:W-:-:S04]  /*28ae0*/  @!P1 IADD3 R14, P3, R16, R14, RZ ;  /* 0x0000000e100e9210 */ /* 0x000fc80007f7e0ff */
[----:B------:R-:W-:Y:S01]  /*28af0*/  @!P1 IADD3.X R3, R7, R17, RZ, P3, !PT ;  /* 0x0000001107039210 */ /* 0x000fe20001ffe4ff */
[----:B------:R-:W-:Y:S01]  /*28b00*/  @!P1 IMAD.MOV.U32 R24, RZ, RZ, R14 ;  /* 0x000000ffff189224 */ /* 0x000fe200078e000e */
[----:B------:R-:W5:Y:S03]  /*28b10*/  @!P1 LD.E.128 R4, desc[UR36][R4.64] ;  /* 0x0000002404049980 */ /* 0x000f66000c101d00 */
[----:B------:R-:W-:-:S06]  /*28b20*/  @!P1 IMAD.MOV.U32 R25, RZ, RZ, R3 ;  /* 0x000000ffff199224 */ /* 0x000fcc00078e0003 */
[----:B------:R-:W5:Y:S01]  /*28b30*/  @!P1 LD.E.128 R24, desc[UR36][R24.64] ;  /* 0x0000002418189980 */ /* 0x000f62000c101d00 */
[----:B------:R-:W-:Y:S01]  /*28b40*/  IMAD.MOV.U32 R13, RZ, RZ, R10 ;  /* 0x000000ffff0d7224 */ /* 0x000fe200078e000a */
[----:B------:R-:W-:Y:S01]  /*28b50*/  CS2R R20, SRZ ;  /* 0x0000000000147805 */ /* 0x000fe2000001ff00 */
[----:B------:R-:W-:Y:S01]  /*28b60*/  IMAD.MOV.U32 R12, RZ, RZ, 0x1 ;  /* 0x00000001ff0c7424 */ /* 0x000fe200078e00ff */
[----:B------:R-:W-:Y:S02]  /*28b70*/  CS2R R38, SRZ ;  /* 0x0000000000267805 */ /* 0x000fe4000001ff00 */
[----:B------:R-:W-:Y:S02]  /*28b80*/  CS2R R40, SRZ ;  /* 0x0000000000287805 */ /* 0x000fe4000001ff00 */
[----:B------:R-:W-:-:S07]  /*28b90*/  CS2R R42, SRZ ;  /* 0x00000000002a7805 */ /* 0x000fce000001ff00 */
[----:B-----5:R-:W-:Y:S05]  /*28ba0*/  WARPSYNC.COLLECTIVE R15, `(.L_x_2176) ;  /* 0x000000000f087348 */ /* 0x020fea0003c00000 */
[----:B------:R0:W1:Y:S02]  /*28bb0*/  SHFL.IDX P6, R14, R13, R12, R11 ;  /* 0x0000000c0d0e7389 */ /* 0x00006400000c000b */
[----:B01---5:R-:W-:Y:S01]  /*28bc0*/  ENDCOLLECTIVE ;  /* 0x000000000000791b */ /* 0x023fe20003800000 */
.L_x_2176:
[----:B------:R-:W-:Y:S01]  /*28bd0*/  MOV R13, R37 ;  /* 0x00000025000d7202 */ /* 0x000fe20000000f00 */
[----:B------:R-:W-:-:S07]  /*28be0*/  IMAD.MOV.U32 R3, RZ, RZ, R14 ;  /* 0x000000ffff037224 */ /* 0x000fce00078e000e */
[----:B------:R-:W-:Y:S05]  /*28bf0*/  WARPSYNC.COLLECTIVE R15, `(.L_x_2177) ;  /* 0x000000000f087348 */ /* 0x000fea0003c00000 */
[----:B------:R0:W1:Y:S02]  /*28c00*/  SHFL.IDX P6, R14, R13, R12, R11 ;  /* 0x0000000c0d0e7389 */ /* 0x00006400000c000b */
[----:B01----:R-:W-:Y:S01]  /*28c10*/  ENDCOLLECTIVE ;  /* 0x000000000000791b */ /* 0x003fe20003800000 */
.L_x_2177:
[----:B------:R-:W-:Y:S02]  /*28c20*/  IMAD.MOV.U32 R13, RZ, RZ, R53 ;  /* 0x000000ffff0d7224 */ /* 0x000fe400078e0035 */
[----:B------:R-:W-:-:S07]  /*28c30*/  IMAD.MOV.U32 R9, RZ, RZ, R14 ;  /* 0x000000ffff097224 */ /* 0x000fce00078e000e */
[----:B------:R-:W-:Y:S05]  /*28c40*/  WARPSYNC.COLLECTIVE R15, `(.L_x_2178) ;  /* 0x000000000f087348 */ /* 0x000fea0003c00000 */
[----:B------:R0:W1:Y:S02]  /*28c50*/  SHFL.IDX P6, R14, R13, R12, R11 ;  /* 0x0000000c0d0e7389 */ /* 0x00006400000c000b */
[----:B01----:R-:W-:Y:S01]  /*28c60*/  ENDCOLLECTIVE ;  /* 0x000000000000791b */ /* 0x003fe20003800000 */
.L_x_2178:
[----:B------:R-:W-:Y:S02]  /*28c70*/  IMAD.MOV.U32 R13, RZ, RZ, R55 ;  /* 0x000000ffff0d7224 */ /* 0x000fe400078e0037 */
[----:B------:R-:W-:-:S07]  /*28c80*/  IMAD.MOV.U32 R33, RZ, RZ, R14 ;  /* 0x000000ffff217224 */ /* 0x000fce00078e000e */
[----:B------:R-:W-:Y:S05]  /*28c90*/  WARPSYNC.COLLECTIVE R15, `(.L_x_2179) ;  /* 0x000000000f087348 */ /* 0x000fea0003c00000 */
[----:B------:R0:W1:Y:S02]  /*28ca0*/  SHFL.IDX P6, R14, R13, R12, R11 ;  /* 0x0000000c0d0e7389 */ /* 0x00006400000c000b */
[----:B01----:R-:W-:Y:S01]  /*28cb0*/  ENDCOLLECTIVE ;  /* 0x000000000000791b */ /* 0x003fe20003800000 */
.L_x_2179:
[----:B------:R-:W-:Y:S01]  /*28cc0*/  @!P1 IMAD.MOV.U32 R20, RZ, RZ, R4 ;  /* 0x000000ffff149224 */ /* 0x000fe200078e0004 */
[----:B------:R-:W-:Y:S01]  /*28cd0*/  @!P1 MOV R38, R6 ;  /* 0x0000000600269202 */ /* 0x000fe20000000f00 */
[----:B------:R-:W-:Y:S01]  /*28ce0*/  @!P1 IMAD.MOV.U32 R21, RZ, RZ, R5 ;  /* 0x000000ffff159224 */ /* 0x000fe200078e0005 */
[----:B------:R-:W-:Y:S01]  /*28cf0*/  CS2R R4, SRZ ;  /* 0x0000000000047805 */ /* 0x000fe2000001ff00 */
[----:B------:R-:W-:Y:S02]  /*28d00*/  @!P1 IMAD.MOV.U32 R39, RZ, RZ, R7 ;  /* 0x000000ffff279224 */ /* 0x000fe400078e0007 */
[----:B------:R-:W-:Y:S02]  /*28d10*/  @!P1 IMAD.MOV.U32 R40, RZ, RZ, R24 ;  /* 0x000000ffff289224 */ /* 0x000fe400078e0018 */
[----:B------:R-:W-:Y:S02]  /*28d20*/  @!P1 IMAD.MOV.U32 R41, RZ, RZ, R25 ;  /* 0x000000ffff299224 */ /* 0x000fe400078e0019 */
[----:B------:R-:W-:-:S02]  /*28d30*/  @!P1 IMAD.MOV.U32 R42, RZ, RZ, R26 ;  /* 0x000000ffff2a9224 */ /* 0x000fc400078e001a */
[----:B------:R-:W-:Y:S01]  /*28d40*/  @!P1 IMAD.MOV.U32 R43, RZ, RZ, R27 ;  /* 0x000000ffff2b9224 */ /* 0x000fe200078e001b */
[----:B------:R-:W-:Y:S06]  /*28d50*/  BRA `(.L_x_2180) ;  /* 0xfffffe4800187947 */ /* 0x000fec000383ffff */
.L_x_1843:
[----:B------:R-:W-:Y:S01]  /*28d60*/  BSSY B1, `(.L_x_2181) ;  /* 0x0000008000017945 */ /* 0x000fe20003800000 */
[----:B------:R-:W-:Y:S01]  /*28d70*/  IMAD.MOV.U32 R13, RZ, RZ, R10 ;  /* 0x000000ffff0d7224 */ /* 0x000fe200078e000a */
[----:B------:R-:W-:Y:S01]  /*28d80*/  MOV R12, 0x2 ;  /* 0x00000002000c7802 */ /* 0x000fe20000000f00 */
[----:B------:R-:W-:Y:S02]  /*28d90*/  IMAD.MOV.U32 R11, RZ, RZ, 0x181f ;  /* 0x0000181fff0b7424 */ /* 0x000fe400078e00ff */
[----:B------:R-:W-:-:S07]  /*28da0*/  IMAD.MOV.U32 R15, RZ, RZ, -0x1 ;  /* 0xffffffffff0f7424 */ /* 0x000fce00078e00ff */
[----:B-----5:R-:W-:Y:S05]  /*28db0*/  WARPSYNC.COLLECTIVE R15, `(.L_x_2182) ;  /* 0x000000000f087348 */ /* 0x020fea0003c00000 */
[----:B------:R0:W1:Y:S02]  /*28dc0*/  SHFL.IDX P6, R14, R13, R12, R11 ;  /* 0x0000000c0d0e7389 */ /* 0x00006400000c000b */
[----:B01---5:R-:W-:Y:S01]  /*28dd0*/  ENDCOLLECTIVE ;  /* 0x000000000000791b */ /* 0x023fe20003800000 */
.L_x_2182:
[----:B------:R-:W-:Y:S05]  /*28de0*/  BSYNC B1 ;  /* 0x0000000000017941 */ /* 0x000fea0003800000 */
.L_x_2181:
[----:B------:R-:W-:Y:S01]  /*28df0*/  IMAD.MOV.U32 R13, RZ, RZ, R37 ;  /* 0x000000ffff0d7224 */ /* 0x000fe200078e0025 */
[----:B------:R-:W-:Y:S01]  /*28e00*/  MOV R15, 0xffffffff ;  /* 0xffffffff000f7802 */ /* 0x000fe20000000f00 */
[----:B------:R-:W-:Y:S02]  /*28e10*/  IMAD.MOV.U32 R12, RZ, RZ, 0x2 ;  /* 0x00000002ff0c7424 */ /* 0x000fe400078e00ff */
[----:B------:R-:W-:Y:S02]  /*28e20*/  IMAD.MOV.U32 R11, RZ, RZ, 0x181f ;  /* 0x0000181fff0b7424 */ /* 0x000fe400078e00ff */
[----:B------:R-:W-:Y:S02]  /*28e30*/  IMAD.MOV.U32 R3, RZ, RZ, R14 ;  /* 0x000000ffff037224 */ /* 0x000fe400078e000e */
[----:B------:R-:W-:-:S07]  /*28e40*/  VIADD R0, R52, 0x40 ;  /* 0x0000004034007836 */ /* 0x000fce0000000000 */
[----:B------:R-:W-:Y:S05]  /*28e50*/  WARPSYNC.COLLECTIVE R15, `(.L_x_2183) ;  /* 0x000000000f087348 */ /* 0x000fea0003c00000 */
[----:B------:R0:W1:Y:S02]  /*28e60*/  SHFL.IDX P6, R14, R13, R12, R11 ;  /* 0x0000000c0d0e7389 */ /* 0x00006400000c000b */
[----:B01----:R-:W-:Y:S01]  /*28e70*/  ENDCOLLECTIVE ;  /* 0x000000000000791b */ /* 0x003fe20003800000 */
.L_x_2183:
[----:B------:R-:W-:Y:S01]  /*28e80*/  ISETP.GE.OR P1, PT, R0, R57, P0 ;  /* 0x000000390000720c */ /* 0x000fe20000726670 */
[----:B------:R-:W-:Y:S02]  /*28e90*/  IMAD.MOV.U32 R13, RZ, RZ, R53 ;  /* 0x000000ffff0d7224 */ /* 0x000fe400078e0035 */
[----:B------:R-:W-:-:S10]  /*28ea0*/  IMAD.MOV.U32 R9, RZ, RZ, R14 ;  /* 0x000000ffff097224 */ /* 0x000fd400078e000e */
[----:B------:R-:W-:Y:S05]  /*28eb0*/  WARPSYNC.COLLECTIVE R15, `(.L_x_2184) ;  /* 0x000000000f087348 */ /* 0x000fea0003c00000 */
[----:B------:R0:W1:Y:S02]  /*28ec0*/  SHFL.IDX P6, R14, R13, R12, R11 ;  /* 0x0000000c0d0e7389 */ /* 0x00006400000c000b */
[----:B01----:R-:W-:Y:S01]  /*28ed0*/  ENDCOLLECTIVE ;  /* 0x000000000000791b */ /* 0x003fe20003800000 */
.L_x_2184:
        /* <DEDUP_REMOVED lines=8> */
.L_x_2185:
[----:B------:R-:W-:-:S04]  /*28f60*/  @!P1 IADD3 R14, P3, R16, R14, RZ ;  /* 0x0000000e100e9210 */ /* 0x000fc80007f7e0ff */
[----:B------:R-:W-:Y:S01]  /*28f70*/  @!P1 IADD3.X R3, R25, R17, RZ, P3, !PT ;  /* 0x0000001119039210 */ /* 0x000fe20001ffe4ff */
[----:B------:R-:W-:Y:S01]  /*28f80*/  @!P1 IMAD.MOV.U32 R32, RZ, RZ, R14 ;  /* 0x000000ffff209224 */ /* 0x000fe200078e000e */
[----:B------:R0:W5:Y:S03]  /*28f90*/  @!P1 LD.E.128 R24, desc[UR36][R8.64] ;  /* 0x0000002408189980 */ /* 0x000166000c101d00 */
[----:B------:R-:W-:-:S06]  /*28fa0*/  @!P1 IMAD.MOV.U32 R33, RZ, RZ, R3 ;  /* 0x000000ffff219224 */ /* 0x000fcc00078e0003 */
[----:B------:R-:W5:Y:S01]  /*28fb0*/  @!P1 LD.E.128 R32, desc[UR36][R32.64] ;  /* 0x0000002420209980 */ /* 0x000f62000c101d00 */
[----:B------:R-:W-:Y:S01]  /*28fc0*/  IMAD.MOV.U32 R13, RZ, RZ, R10 ;  /* 0x000000ffff0d7224 */ /* 0x000fe200078e000a */
[----:B------:R-:W-:Y:S01]  /*28fd0*/  CS2R R44, SRZ ;  /* 0x00000000002c7805 */ /* 0x000fe2000001ff00 */
[----:B------:R-:W-:Y:S01]  /*28fe0*/  IMAD.MOV.U32 R12, RZ, RZ, 0x3 ;  /* 0x00000003ff0c7424 */ /* 0x000fe200078e00ff */
[----:B------:R-:W-:Y:S02]  /*28ff0*/  CS2R R46, SRZ ;  /* 0x00000000002e7805 */ /* 0x000fe4000001ff00 */
[----:B------:R-:W-:Y:S02]  /*29000*/  CS2R R48, SRZ ;  /* 0x0000000000307805 */ /* 0x000fe4000001ff00 */
[----:B------:R-:W-:Y:S02]  /*29010*/  CS2R R50, SRZ ;  /* 0x0000000000327805 */ /* 0x000fe4000001ff00 */
[----:B0-----:R-:W-:-:S07]  /*29020*/  CS2R R8, SRZ ;  /* 0x0000000000087805 */ /* 0x001fce000001ff00 */
[----:B-----5:R-:W-:Y:S05]  /*29030*/  WARPSYNC.COLLECTIVE R15, `(.L_x_2186) ;  /* 0x000000000f087348 */ /* 0x020fea0003c00000 */
[----:B------:R0:W1:Y:S02]  /*29040*/  SHFL.IDX P6, R14, R13, R12, R11 ;  /* 0x0000000c0d0e7389 */ /* 0x00006400000c000b */
[----:B01---5:R-:W-:Y:S01]  /*29050*/  ENDCOLLECTIVE ;  /* 0x000000000000791b */ /* 0x023fe20003800000 */
.L_x_2186:
[----:B------:R-:W-:Y:S01]  /*29060*/  MOV R13, R37 ;  /* 0x00000025000d7202 */ /* 0x000fe20000000f00 */
[----:B------:R-:W-:-:S07]  /*29070*/  IMAD.MOV.U32 R3, RZ, RZ, R14 ;  /* 0x000000ffff037224 */ /* 0x000fce00078e000e */
[----:B------:R-:W-:Y:S05]  /*29080*/  WARPSYNC.COLLECTIVE R15, `(.L_x_2187) ;  /* 0x000000000f087348 */ /* 0x000fea0003c00000 */
[----:B------:R0:W1:Y:S02]  /*29090*/  SHFL.IDX P6, R14, R13, R12, R11 ;  /* 0x0000000c0d0e7389 */ /* 0x00006400000c000b */
[----:B01----:R-:W-:Y:S01]  /*290a0*/  ENDCOLLECTIVE ;  /* 0x000000000000791b */ /* 0x003fe20003800000 */
.L_x_2187:
[----:B------:R-:W-:Y:S02]  /*290b0*/  IMAD.MOV.U32 R13, RZ, RZ, R53 ;  /* 0x000000ffff0d7224 */ /* 0x000fe400078e0035 */
[----:B------:R-:W-:-:S07]  /*290c0*/  IMAD.MOV.U32 R37, RZ, RZ, R14 ;  /* 0x000000ffff257224 */ /* 0x000fce00078e000e */
[----:B------:R-:W-:Y:S05]  /*290d0*/  WARPSYNC.COLLECTIVE R15, `(.L_x_2188) ;  /* 0x000000000f087348 */ /* 0x000fea0003c00000 */
[----:B------:R0:W1:Y:S02]  /*290e0*/  SHFL.IDX P6, R14, R13, R12, R11 ;  /* 0x0000000c0d0e7389 */ /* 0x00006400000c000b */
[----:B01----:R-:W-:Y:S01]  /*290f0*/  ENDCOLLECTIVE ;  /* 0x000000000000791b */ /* 0x003fe20003800000 */
.L_x_2188:
[----:B------:R-:W-:Y:S02]  /*29100*/  IMAD.MOV.U32 R13, RZ, RZ, R55 ;  /* 0x000000ffff0d7224 */ /* 0x000fe400078e0037 */
[----:B------:R-:W-:-:S07]  /*29110*/  IMAD.MOV.U32 R53, RZ, RZ, R14 ;  /* 0x000000ffff357224 */ /* 0x000fce00078e000e */
[----:B------:R-:W-:Y:S05]  /*29120*/  WARPSYNC.COLLECTIVE R15, `(.L_x_2189) ;  /* 0x000000000f087348 */ /* 0x000fea0003c00000 */
[----:B------:R0:W1:Y:S02]  /*29130*/  SHFL.IDX P6, R14, R13, R12, R11 ;  /* 0x0000000c0d0e7389 */ /* 0x00006400000c000b */
[----:B01----:R-:W-:Y:S01]  /*29140*/  ENDCOLLECTIVE ;  /* 0x000000000000791b */ /* 0x003fe20003800000 */
.L_x_2189:
[----:B------:R-:W-:Y:S02]  /*29150*/  IMAD.MOV.U32 R55, RZ, RZ, R14 ;  /* 0x000000ffff377224 */ /* 0x000fe400078e000e */
[----:B------:R-:W-:Y:S01]  /*29160*/  @!P1 IMAD.MOV.U32 R44, RZ, RZ, R24 ;  /* 0x000000ffff2c9224 */ /* 0x000fe200078e0018 */
[----:B------:R-:W-:Y:S01]  /*29170*/  @!P1 MOV R45, R25 ;  /* 0x00000019002d9202 */ /* 0x000fe20000000f00 */
[----:B------:R-:W-:Y:S02]  /*29180*/  @!P1 IMAD.MOV.U32 R46, RZ, RZ, R26 ;  /* 0x000000ffff2e9224 */ /* 0x000fe400078e001a */
[----:B------:R-:W-:Y:S02]  /*29190*/  @!P1 IMAD.MOV.U32 R47, RZ, RZ, R27 ;  /* 0x000000ffff2f9224 */ /* 0x000fe400078e001b */
[----:B------:R-:W-:Y:S02]  /*291a0*/  @!P1 IMAD.MOV.U32 R48, RZ, RZ, R32 ;  /* 0x000000ffff309224 */ /* 0x000fe400078e0020 */
[----:B------:R-:W-:-:S02]  /*291b0*/  @!P1 IMAD.MOV.U32 R49, RZ, RZ, R33 ;  /* 0x000000ffff319224 */ /* 0x000fc400078e0021 */
[----:B------:R-:W-:Y:S02]  /*291c0*/  @!P1 IMAD.MOV.U32 R50, RZ, RZ, R34 ;  /* 0x000000ffff329224 */ /* 0x000fe400078e0022 */
[----:B------:R-:W-:Y:S01]  /*291d0*/  @!P1 IMAD.MOV.U32 R51, RZ, RZ, R35 ;  /* 0x000000ffff339224 */ /* 0x000fe200078e0023 */
[----:B------:R-:W-:Y:S06]  /*291e0*/  BRA `(.L_x_2190) ;  /* 0xfffffe4400c47947 */ /* 0x000fec000383ffff */
.L_x_1847:
[----:B0-----:R0:W1:Y:S02]  /*291f0*/  SYNCS.PHASECHK.TRANS64.TRYWAIT P4, [R184+URZ+0x28400], R25 ;  /* 0x02840019b80075a7 */ /* 0x001064000808017f */
[----:B-1----:R-:W-:Y:S05]  /*29200*/  @!P4 NANOSLEEP.SYNCS 0x989680 ;  /* 0x009896800000c95d */ /* 0x002fea0003900000 */
[----:B------:R-:W1:Y:S02]  /*29210*/  @!P4 SYNCS.PHASECHK.TRANS64 P4, [R184+URZ+0x28400], R25 ;  /* 0x02840019b800c5a7 */ /* 0x000e64000808007f */
[----:B-1----:R-:W-:Y:S05]  /*29220*/  @!P4 BRA `(.L_x_1847) ;  /* 0xfffffffc00f0c947 */ /* 0x002fea000383ffff */
[----:B------:R-:W-:Y:S05]  /*29230*/  BRA `(.L_x_2191) ;  /* 0xfffffe4800307947 */ /* 0x000fea000383ffff */
.L_x_1857:
[----:B--2---:R2:W3:Y:S02]  /*29240*/  SYNCS.PHASECHK.TRANS64.TRYWAIT P1, [R5+URZ+0x28430], R8 ;  /* 0x02843008050075a7 */ /* 0x0044e4000802017f */
[----:B---3--:R-:W-:Y:S05]  /*29250*/  @!P1 NANOSLEEP.SYNCS 0x989680 ;  /* 0x009896800000995d */ /* 0x008fea0003900000 */
[----:B------:R-:W3:Y:S02]  /*29260*/  @!P1 SYNCS.PHASECHK.TRANS64 P1, [R5+URZ+0x28430], R8 ;  /* 0x02843008050095a7 */ /* 0x000ee4000802007f */
[----:B---3--:R-:W-:Y:S05]  /*29270*/  @!P1 BRA `(.L_x_1857) ;  /* 0xfffffffc00f09947 */ /* 0x008fea000383ffff */
[----:B------:R-:W-:Y:S05]  /*29280*/  BRA `(.L_x_1856) ;  /* 0xfffffe8800687947 */ /* 0x000fea000383ffff */
.L_x_1871:
[----:B-1----:R1:W2:Y:S02]  /*29290*/  SYNCS.PHASECHK.TRANS64.TRYWAIT P2, [R5+URZ+0x28450], R8 ;  /* 0x02845008050075a7 */ /* 0x0022a4000804017f */
[----:B--2---:R-:W-:Y:S05]  /*292a0*/  @!P2 NANOSLEEP.SYNCS 0x989680 ;  /* 0x009896800000a95d */ /* 0x004fea0003900000 */
[----:B------:R-:W2:Y:S02]  /*292b0*/  @!P2 SYNCS.PHASECHK.TRANS64 P2, [R5+URZ+0x28450], R8 ;  /* 0x028450080500a5a7 */ /* 0x000ea4000804007f */
[----:B--2---:R-:W-:Y:S05]  /*292c0*/  @!P2 BRA `(.L_x_1871) ;  /* 0xfffffffc00f0a947 */ /* 0x004fea000383ffff */
[----:B------:R-:W-:Y:S05]  /*292d0*/  BRA `(.L_x_1870) ;  /* 0xfffffea800d87947 */ /* 0x000fea000383ffff */
.L_x_1881:
[----:B-1----:R1:W2:Y:S02]  /*292e0*/  SYNCS.PHASECHK.TRANS64.TRYWAIT P2, [R10+URZ+0x28430], R9 ;  /* 0x028430090a0075a7 */ /* 0x0022a4000804017f */
[----:B--2---:R-:W-:Y:S05]  /*292f0*/  @!P2 NANOSLEEP.SYNCS 0x989680 ;  /* 0x009896800000a95d */ /* 0x004fea0003900000 */
[----:B------:R-:W2:Y:S02]  /*29300*/  @!P2 SYNCS.PHASECHK.TRANS64 P2, [R10+URZ+0x28430], R9 ;  /* 0x028430090a00a5a7 */ /* 0x000ea4000804007f */
[----:B--2---:R-:W-:Y:S05]  /*29310*/  @!P2 BRA `(.L_x_1881) ;  /* 0xfffffffc00f0a947 */ /* 0x004fea000383ffff */
[----:B------:R-:W-:Y:S05]  /*29320*/  BRA `(.L_x_1880) ;  /* 0xfffffeb0003c7947 */ /* 0x000fea000383ffff */
.L_x_1895:
[----:B---3--:R3:W4:Y:S02]  /*29330*/  SYNCS.PHASECHK.TRANS64.TRYWAIT P2, [R10+URZ+0x28450], R9 ;  /* 0x028450090a0075a7 */ /* 0x008724000804017f */
[----:B----4-:R-:W-:Y:S05]  /*29340*/  @!P2 NANOSLEEP.SYNCS 0x989680 ;  /* 0x009896800000a95d */ /* 0x010fea0003900000 */
[----:B------:R-:W4:Y:S02]  /*29350*/  @!P2 SYNCS.PHASECHK.TRANS64 P2, [R10+URZ+0x28450], R9 ;  /* 0x028450090a00a5a7 */ /* 0x000f24000804007f */
[----:B----4-:R-:W-:Y:S05]  /*29360*/  @!P2 BRA `(.L_x_1895) ;  /* 0xfffffffc00f0a947 */ /* 0x010fea000383ffff */
[----:B------:R-:W-:Y:S05]  /*29370*/  BRA `(.L_x_1894) ;  /* 0xfffffed400bc7947 */ /* 0x000fea000383ffff */
.L_x_1906:
[----:B-1----:R1:W2:Y:S02]  /*29380*/  SYNCS.PHASECHK.TRANS64.TRYWAIT P2, [R12+URZ+0x28430], R5 ;  /* 0x028430050c0075a7 */ /* 0x0022a4000804017f */
[----:B--2---:R-:W-:Y:S05]  /*29390*/  @!P2 NANOSLEEP.SYNCS 0x989680 ;  /* 0x009896800000a95d */ /* 0x004fea0003900000 */
[----:B------:R-:W2:Y:S02]  /*293a0*/  @!P2 SYNCS.PHASECHK.TRANS64 P2, [R12+URZ+0x28430], R5 ;  /* 0x028430050c00a5a7 */ /* 0x000ea4000804007f */
[----:B--2---:R-:W-:Y:S05]  /*293b0*/  @!P2 BRA `(.L_x_1906) ;  /* 0xfffffffc00f0a947 */ /* 0x004fea000383ffff */
[----:B------:R-:W-:Y:S05]  /*293c0*/  BRA `(.L_x_1905) ;  /* 0xfffffedc00307947 */ /* 0x000fea000383ffff */
.L_x_1912:
[----:B---3--:R3:W4:Y:S02]  /*293d0*/  SYNCS.PHASECHK.TRANS64.TRYWAIT P2, [R12+URZ+0x28450], R5 ;  /* 0x028450050c0075a7 */ /* 0x008724000804017f */
[----:B----4-:R-:W-:Y:S05]  /*293e0*/  @!P2 NANOSLEEP.SYNCS 0x989680 ;  /* 0x009896800000a95d */ /* 0x010fea0003900000 */
[----:B------:R-:W4:Y:S02]  /*293f0*/  @!P2 SYNCS.PHASECHK.TRANS64 P2, [R12+URZ+0x28450], R5 ;  /* 0x028450050c00a5a7 */ /* 0x000f24000804007f */
[----:B----4-:R-:W-:Y:S05]  /*29400*/  @!P2 BRA `(.L_x_1912) ;  /* 0xfffffffc00f0a947 */ /* 0x010fea000383ffff */
[----:B------:R-:W-:Y:S05]  /*29410*/  BRA `(.L_x_1911) ;  /* 0xfffffef800087947 */ /* 0x000fea000383ffff */
.L_x_1919:
[----:B0-----:R0:W2:Y:S02]  /*29420*/  SYNCS.PHASECHK.TRANS64.TRYWAIT P1, [R11+URZ+0x28430], R10 ;  /* 0x0284300a0b0075a7 */ /* 0x0010a4000802017f */
[----:B--2---:R-:W-:Y:S05]  /*29430*/  @!P1 NANOSLEEP.SYNCS 0x989680 ;  /* 0x009896800000995d */ /* 0x004fea0003900000 */
[----:B------:R-:W2:Y:S02]  /*29440*/  @!P1 SYNCS.PHASECHK.TRANS64 P1, [R11+URZ+0x28430], R10 ;  /* 0x0284300a0b0095a7 */ /* 0x000ea4000802007f */
[----:B--2---:R-:W-:Y:S05]  /*29450*/  @!P1 BRA `(.L_x_1919) ;  /* 0xfffffffc00f09947 */ /* 0x004fea000383ffff */
[----:B------:R-:W-:Y:S05]  /*29460*/  BRA `(.L_x_1918) ;  /* 0xfffffef800cc7947 */ /* 0x000fea000383ffff */
.L_x_1933:
[----:B---3--:R3:W4:Y:S02]  /*29470*/  SYNCS.PHASECHK.TRANS64.TRYWAIT P1, [R11+URZ+0x28450], R10 ;  /* 0x0284500a0b0075a7 */ /* 0x008724000802017f */
[----:B----4-:R-:W-:Y:S05]  /*29480*/  @!P1 NANOSLEEP.SYNCS 0x989680 ;  /* 0x009896800000995d */ /* 0x010fea0003900000 */
[----:B------:R-:W4:Y:S02]  /*29490*/  @!P1 SYNCS.PHASECHK.TRANS64 P1, [R11+URZ+0x28450], R10 ;  /* 0x0284500a0b0095a7 */ /* 0x000f24000802007f */
[----:B----4-:R-:W-:Y:S05]  /*294a0*/  @!P1 BRA `(.L_x_1933) ;  /* 0xfffffffc00f09947 */ /* 0x010fea000383ffff */
[----:B------:R-:W-:Y:S05]  /*294b0*/  BRA `(.L_x_1932) ;  /* 0xffffff20003c7947 */ /* 0x000fea000383ffff */
.L_x_1938:
[----:B------:R-:W-:Y:S02]  /*294c0*/  SEL R28, R9, R8, P0 ;  /* 0x00000008091c7207 */ /* 0x000fe40000000000 */
[----:B------:R-:W-:Y:S02]  /*294d0*/  SEL R8, R8, R9, P0 ;  /* 0x0000000908087207 */ /* 0x000fe40000000000 */
[----:B------:R-:W-:Y:S02]  /*294e0*/  SEL R32, R11, R12, P0 ;  /* 0x0000000c0b207207 */ /* 0x000fe40000000000 */
[----:B------:R-:W-:Y:S01]  /*294f0*/  SEL R9, R12, R11, P0 ;  /* 0x0000000b0c097207 */ /* 0x000fe20000000000 */
[----:B------:R-:W-:Y:S01]  /*29500*/  IMAD.MOV.U32 R11, RZ, RZ, 0x1c1f ;  /* 0x00001c1fff0b7424 */ /* 0x000fe200078e00ff */
[----:B------:R-:W-:Y:S02]  /*29510*/  SEL R40, R15, R38, P0 ;  /* 0x000000260f287207 */ /* 0x000fe40000000000 */
[----:B------:R-:W-:Y:S01]  /*29520*/  SEL R27, R38, R15, P0 ;  /* 0x0000000f261b7207 */ /* 0x000fe20000000000 */
[----:B------:R-:W-:Y:S01]  /*29530*/  IMAD.MOV.U32 R15, RZ, RZ, -0x1 ;  /* 0xffffffffff0f7424 */ /* 0x000fe200078e00ff */
[----:B-----5:R-:W-:-:S02]  /*29540*/  MOV R12, R3 ;  /* 0x00000003000c7202 */ /* 0x020fc40000000f00 */
[----:B------:R-:W-:Y:S02]  /*29550*/  SEL R36, R25, R14, P0 ;  /* 0x0000000e19247207 */ /* 0x000fe40000000000 */
[----:B------:R-:W-:-:S07]  /*29560*/  SEL R25, R14, R25, P0 ;  /* 0x000000190e197207 */ /* 0x000fce0000000000 */
[----:B0-----:R-:W-:Y:S05]  /*29570*/  WARPSYNC.COLLECTIVE R15, `(.L_x_2192) ;  /* 0x000000000f087348 */ /* 0x001fea0003c00000 */
[----:B------:R1:W2:Y:S02]  /*29580*/  SHFL.IDX P6, R14, R13, R12, R11 ;  /* 0x0000000c0d0e7389 */ /* 0x0002a400000c000b */
[----:B012---:R-:W-:Y:S01]  /*29590*/  ENDCOLLECTIVE ;  /* 0x000000000000791b */ /* 0x007fe20003800000 */
.L_x_2192:
        /* <DEDUP_REMOVED lines=8> */
[----:B------:R-:W-:Y:S01]  /*29620*/  SEL R58, R81, R80, P0 ;  /* 0x00000050513a7207 */ /* 0x000fe20000000000 */
        /* <DEDUP_REMOVED lines=10> */
.L_x_2193:
        /* <DEDUP_REMOVED lines=18> */
.L_x_2194:
        /* <DEDUP_REMOVED lines=19> */
.L_x_2195:
        /* <DEDUP_REMOVED lines=18> */
.L_x_2196:
[----:B------:R-:W-:Y:S02]  /*29a40*/  SEL R119, R124, R119, P0 ;  /* 0x000000777c777207 */ /* 0x000fe40000000000 */
[----:B------:R-:W-:Y:S02]  /*29a50*/  SEL R124, R127, R126, P0 ;  /* 0x0000007e7f7c7207 */ /* 0x000fe40000000000 */
[----:B------:R-:W-:Y:S02]  /*29a60*/  SEL R127, R126, R127, P0 ;  /* 0x0000007f7e7f7207 */ /* 0x000fe40000000000 */
[----:B------:R-:W-:Y:S02]  /*29a70*/  SEL R126, R133, R132, P0 ;  /* 0x00000084857e7207 */ /* 0x000fe40000000000 */
[----:B------:R-:W-:Y:S02]  /*29a80*/  SEL R133, R132, R133, P0 ;  /* 0x0000008584857207 */ /* 0x000fe40000000000 */
[----:B------:R-:W-:Y:S01]  /*29a90*/  SEL R4, R10, R37, P0 ;  /* 0x000000250a047207 */ /* 0x000fe20000000000 */
[----:B------:R-:W-:Y:S01]  /*29aa0*/  IMAD.MOV.U32 R13, RZ, RZ, R8 ;  /* 0x000000ffff0d7224 */ /* 0x000fe200078e0008 */
[----:B------:R-:W-:Y:S01]  /*29ab0*/  SEL R8, R26, R7, P0 ;  /* 0x000000071a087207 */ /* 0x000fe20000000000 */
[----:B------:R-:W-:-:S02]  /*29ac0*/  IMAD.MOV.U32 R12, RZ, RZ, R20 ;  /* 0x000000ffff0c7224 */ /* 0x000fc400078e0014 */
[----:B------:R-:W-:-:S07]  /*29ad0*/  IMAD.MOV.U32 R28, RZ, RZ, R14 ;  /* 0x000000ffff1c7224 */ /* 0x000fce00078e000e */
[----:B------:R-:W-:Y:S05]  /*29ae0*/  WARPSYNC.COLLECTIVE R15, `(.L_x_2197) ;  /* 0x000000000f087348 */ /* 0x000fea0003c00000 */
[----:B------:R0:W1:Y:S02]  /*29af0*/  SHFL.IDX P6, R14, R13, R12, R11 ;  /* 0x0000000c0d0e7389 */ /* 0x00006400000c000b */
[----:B01----:R-:W-:Y:S01]  /*29b00*/  ENDCOLLECTIVE ;  /* 0x000000000000791b */ /* 0x003fe20003800000 */
.L_x_2197:
[----:B------:R-:W-:Y:S02]  /*29b10*/  IMAD.MOV.U32 R13, RZ, RZ, R32 ;  /* 0x000000ffff0d7224 */ /* 0x000fe400078e0020 */
[----:B------:R-:W-:Y:S02]  /*29b20*/  IMAD.MOV.U32 R12, RZ, RZ, R3 ;  /* 0x000000ffff0c7224 */ /* 0x000fe400078e0003 */
[----:B------:R-:W-:-:S07]  /*29b30*/  IMAD.MOV.U32 R99, RZ, RZ, R14 ;  /* 0x000000ffff637224 */ /* 0x000fce00078e000e */
[----:B------:R-:W-:Y:S05]  /*29b40*/  WARPSYNC.COLLECTIVE R15, `(.L_x_2198) ;  /* 0x000000000f087348 */ /* 0x000fea0003c00000 */
[----:B------:R0:W1:Y:S02]  /*29b50*/  SHFL.IDX P6, R14, R13, R12, R11 ;  /* 0x0000000c0d0e7389 */ /* 0x00006400000c000b */
[----:B01----:R-:W-:Y:S01]  /*29b60*/  ENDCOLLECTIVE ;  /* 0x000000000000791b */ /* 0x003fe20003800000 */
.L_x_2198:
[----:B------:R-:W-:Y:S02]  /*29b70*/  IMAD.MOV.U32 R13, RZ, RZ, R9 ;  /* 0x000000ffff0d7224 */ /* 0x000fe400078e0009 */
[----:B------:R-:W-:Y:S01]  /*29b80*/  IMAD.MOV.U32 R12, RZ, RZ, R20 ;  /* 0x000000ffff0c7224 */ /* 0x000fe200078e0014 */
[----:B------:R-:W-:-:S07]  /*29b90*/  MOV R32, R14 ;  /* 0x0000000e00207202 */ /* 0x000fce0000000f00 */
[----:B------:R-:W-:Y:S05]  /*29ba0*/  WARPSYNC.COLLECTIVE R15, `(.L_x_2199) ;  /* 0x000000000f087348 */ /* 0x000fea0003c00000 */
[----:B------:R0:W1:Y:S02]  /*29bb0*/  SHFL.IDX P6, R14, R13, R12, R11 ;  /* 0x0000000c0d0e7389 */ /* 0x00006400000c000b */
[----:B01----:R-:W-:Y:S01]  /*29bc0*/  ENDCOLLECTIVE ;  /* 0x000000000000791b */ /* 0x003fe20003800000 */
.L_x_2199:
[----:B------:R-:W-:Y:S02]  /*29bd0*/  IMAD.MOV.U32 R13, RZ, RZ, R36 ;  /* 0x000000ffff0d7224 */ /* 0x000fe400078e0024 */
[----:B------:R-:W-:Y:S02]  /*29be0*/  IMAD.MOV.U32 R12, RZ, RZ, R3 ;  /* 0x000000ffff0c7224 */ /* 0x000fe400078e0003 */
[----:B------:R-:W-:-:S07]  /*29bf0*/  IMAD.MOV.U32 R9, RZ, RZ, R14 ;  /* 0x000000ffff097224 */ /* 0x000fce00078e000e */
[----:B------:R-:W-:Y:S05]  /*29c00*/  WARPSYNC.COLLECTIVE R15, `(.L_x_2200) ;  /* 0x000000000f087348 */ /* 0x000fea0003c00000 */
[----:B------:R0:W1:Y:S02]  /*29c10*/  SHFL.IDX P6, R14, R13, R12, R11 ;  /* 0x0000000c0d0e7389 */ /* 0x00006400000c000b */
[----:B01----:R-:W-:Y:S01]  /*29c20*/  ENDCOLLECTIVE ;  /* 0x000000000000791b */ /* 0x003fe20003800000 */
.L_x_2200:
[----:B------:R-:W-:Y:S01]  /*29c30*/  MOV R13, R25 ;  /* 0x00000019000d7202 */ /* 0x000fe20000000f00 */
[----:B------:R-:W-:Y:S02]  /*29c40*/  IMAD.MOV.U32 R12, RZ, RZ, R20 ;  /* 0x000000ffff0c7224 */ /* 0x000fe400078e0014 */
[----:B------:R-:W-:-:S07]  /*29c50*/  IMAD.MOV.U32 R30, RZ, RZ, R14 ;  /* 0x000000ffff1e7224 */ /* 0x000fce00078e000e */
[----:B------:R-:W-:Y:S05]  /*29c60*/  WARPSYNC.COLLECTIVE R15, `(.L_x_2201) ;  /* 0x000000000f087348 */ /* 0x000fea0003c00000 */
[----:B------:R0:W1:Y:S02]  /*29c70*/  SHFL.IDX P6, R14, R13, R12, R11 ;  /* 0x0000000c0d0e7389 */ /* 0x00006400000c000b */
[----:B01----:R-:W-:Y:S01]  /*29c80*/  ENDCOLLECTIVE ;  /* 0x000000000000791b */ /* 0x003fe20003800000 */
.L_x_2201:
[----:B------:R-:W-:Y:S02]  /*29c90*/  IMAD.MOV.U32 R13, RZ, RZ, R40 ;  /* 0x000000ffff0d7224 */ /* 0x000fe400078e0028 */
[----:B------:R-:W-:Y:S02]  /*29ca0*/  IMAD.MOV.U32 R12, RZ, RZ, R3 ;  /* 0x000000ffff0c7224 */ /* 0x000fe400078e0003 */
[----:B------:R-:W-:-:S07]  /*29cb0*/  IMAD.MOV.U32 R25, RZ, RZ, R14 ;  /* 0x000000ffff197224 */ /* 0x000fce00078e000e */
[----:B------:R-:W-:Y:S05]  /*29cc0*/  WARPSYNC.COLLECTIVE R15, `(.L_x_2202) ;  /* 0x000000000f087348 */ /* 0x000fea0003c00000 */
[----:B------:R0:W1:Y:S02]  /*29cd0*/  SHFL.IDX P6, R14, R13, R12, R11 ;  /* 0x0000000c0d0e7389 */ /* 0x00006400000c000b */
[----:B01----:R-:W-:Y:S01]  /*29ce0*/  ENDCOLLECTIVE ;  /* 0x000000000000791b */ /* 0x003fe20003800000 */
.L_x_2202:
[----:B------:R-:W-:Y:S01]  /*29cf0*/  IMAD.MOV.U32 R13, RZ, RZ, R27 ;  /* 0x000000ffff0d7224 */ /* 0x000fe200078e001b */
[----:B------:R-:W-:Y:S01]  /*29d00*/  MOV R12, R20 ;  /* 0x00000014000c7202 */ /* 0x000fe20000000f00 */
[----:B------:R-:W-:-:S07]  /*29d10*/  IMAD.MOV.U32 R34, RZ, RZ, R14 ;  /* 0x000000ffff227224 */ /* 0x000fce00078e000e */
[----:B------:R-:W-:Y:S05]  /*29d20*/  WARPSYNC.COLLECTIVE R15, `(.L_x_2203) ;  /* 0x000000000f087348 */ /* 0x000fea0003c00000 */
[----:B------:R0:W1:Y:S02]  /*29d30*/  SHFL.IDX P6, R14, R13, R12, R11 ;  /* 0x0000000c0d0e7389 */ /* 0x00006400000c000b */
[----:B01----:R-:W-:Y:S01]  /*29d40*/  ENDCOLLECTIVE ;  /* 0x000000000000791b */ /* 0x003fe20003800000 */
.L_x_2203:
[----:B------:R-:W-:Y:S02]  /*29d50*/  IMAD.MOV.U32 R13, RZ, RZ, R38 ;  /* 0x000000ffff0d7224 */ /* 0x000fe400078e0026 */
[----:B------:R-:W-:Y:S02]  /*29d60*/  IMAD.MOV.U32 R12, RZ, RZ, R3 ;  /* 0x000000ffff0c7224 */ /* 0x000fe400078e0003 */
[----:B------:R-:W-:-:S07]  /*29d70*/  IMAD.MOV.U32 R27, RZ, RZ, R14 ;  /* 0x000000ffff1b7224 */ /* 0x000fce00078e000e */
[----:B------:R-:W-:Y:S05]  /*29d80*/  WARPSYNC.COLLECTIVE R15, `(.L_x_2204) ;  /* 0x000000000f087348 */ /* 0x000fea0003c00000 */
[----:B------:R0:W1:Y:S02]  /*29d90*/  SHFL.IDX P6, R14, R13, R12, R11 ;  /* 0x0000000c0d0e7389 */ /* 0x00006400000c000b */
[----:B01----:R-:W-:Y:S01]  /*29da0*/  ENDCOLLECTIVE ;  /* 0x000000000000791b */ /* 0x003fe20003800000 */
.L_x_2204:
[----:B------:R-:W-:Y:S02]  /*29db0*/  IMAD.MOV.U32 R13, RZ, RZ, R29 ;  /* 0x000000ffff0d7224 */ /* 0x000fe400078e001d */
[----:B------:R-:W-:Y:S02]  /*29dc0*/  IMAD.MOV.U32 R12, RZ, RZ, R20 ;  /* 0x000000ffff0c7224 */ /* 0x000fe400078e0014 */
[----:B------:R-:W-:-:S07]  /*29dd0*/  IMAD.MOV.U32 R38, RZ, RZ, R14 ;  /* 0x000000ffff267224 */ /* 0x000fce00078e000e */
[----:B------:R-:W-:Y:S05]  /*29de0*/  WARPSYNC.COLLECTIVE R15, `(.L_x_2205) ;  /* 0x000000000f087348 */ /* 0x000fea0003c00000 */
[----:B------:R0:W1:Y:S02]  /*29df0*/  SHFL.IDX P6, R14, R13, R12, R11 ;  /* 0x0000000c0d0e7389 */ /* 0x00006400000c000b */
[----:B01----:R-:W-:Y:S01]  /*29e00*/  ENDCOLLECTIVE ;  /* 0x000000000000791b */ /* 0x003fe20003800000 */
.L_x_2205:
[----:B------:R-:W-:Y:S02]  /*29e10*/  IMAD.MOV.U32 R13, RZ, RZ, R44 ;  /* 0x000000ffff0d7224 */ /* 0x000fe400078e002c */
[----:B------:R-:W-:Y:S01]  /*29e20*/  IMAD.MOV.U32 R12, RZ, RZ, R3 ;  /* 0x000000ffff0c7224 */ /* 0x000fe200078e0003 */
[----:B------:R-:W-:-:S07]  /*29e30*/  MOV R29, R14 ;  /* 0x0000000e001d7202 */ /* 0x000fce0000000f00 */
[----:B------:R-:W-:Y:S05]  /*29e40*/  WARPSYNC.COLLECTIVE R15, `(.L_x_2206) ;  /* 0x000000000f087348 */ /* 0x000fea0003c00000 */
[----:B------:R0:W1:Y:S02]  /*29e50*/  SHFL.IDX P6, R14, R13, R12, R11 ;  /* 0x0000000c0d0e7389 */ /* 0x00006400000c000b */
[----:B01----:R-:W-:Y:S01]  /*29e60*/  ENDCOLLECTIVE ;  /* 0x000000000000791b */ /* 0x003fe20003800000 */
.L_x_2206:
[----:B------:R-:W-:Y:S02]  /*29e70*/  SEL R36, R38, R29, P0 ;  /* 0x0000001d26247207 */ /* 0x000fe40000000000 */
[----:B------:R-:W-:Y:S01]  /*29e80*/  SEL R38, R29, R38, P0 ;  /* 0x000000261d267207 */ /* 0x000fe20000000000 */
[----:B------:R-:W-:Y:S02]  /*29e90*/  IMAD.MOV.U32 R13, RZ, RZ, R31 ;  /* 0x000000ffff0d7224 */ /* 0x000fe400078e001f */
[----:B------:R-:W-:Y:S02]  /*29ea0*/  IMAD.MOV.U32 R12, RZ, RZ, R20 ;  /* 0x000000ffff0c7224 */ /* 0x000fe400078e0014 */
[----:B------:R-:W-:-:S07]  /*29eb0*/  IMAD.MOV.U32 R42, RZ, RZ, R14 ;  /* 0x000000ffff2a7224 */ /* 0x000fce00078e000e */
[----:B------:R-:W-:Y:S05]  /*29ec0*/  WARPSYNC.COLLECTIVE R15, `(.L_x_2207) ;  /* 0x000000000f087348 */ /* 0x000fea0003c00000 */
[----:B------:R0:W1:Y:S02]  /*29ed0*/  SHFL.IDX P6, R14, R13, R12, R11 ;  /* 0x0000000c0d0e7389 */ /* 0x00006400000c000b */
[----:B01----:R-:W-:Y:S01]  /*29ee0*/  ENDCOLLECTIVE ;  /* 0x000000000000791b */ /* 0x003fe20003800000 */
.L_x_2207:
[----:B------:R-:W-:Y:S01]  /*29ef0*/  MOV R13, R48 ;  /* 0x00000030000d7202 */ /* 0x000fe20000000f00 */
[----:B------:R-:W-:Y:S02]  /*29f00*/  IMAD.MOV.U32 R12, RZ, RZ, R3 ;  /* 0x000000ffff0c7224 */ /* 0x000fe400078e0003 */
[----:B------:R-:W-:-:S07]  /*29f10*/  IMAD.MOV.U32 R31, RZ, RZ, R14 ;  /* 0x000000ffff1f7224 */ /* 0x000fce00078e000e */
[----:B------:R-:W-:Y:S05]  /*29f20*/  WARPSYNC.COLLECTIVE R15, `(.L_x_2208) ;  /* 0x000000000f087348 */ /* 0x000fea0003c00000 */
[----:B------:R0:W1:Y:S02]  /*29f30*/  SHFL.IDX P6, R14, R13, R12, R11 ;  /* 0x0000000c0d0e7389 */ /* 0x00006400000c000b */
[----:B01----:R-:W-:Y:S01]  /*29f40*/  ENDCOLLECTIVE ;  /* 0x000000000000791b */ /* 0x003fe20003800000 */
.L_x_2208:
        /* <DEDUP_REMOVED lines=8> */
.L_x_2209:
[----:B------:R-:W-:Y:S01]  /*29fd0*/  IMAD.MOV.U32 R13, RZ, RZ, R50 ;  /* 0x000000ffff0d7224 */ /* 0x000fe200078e0032 */
[----:B------:R-:W-:Y:S01]  /*29fe0*/  MOV R12, R3 ;  /* 0x00000003000c7202 */ /* 0x000fe20000000f00 */
[----:B------:R-:W-:-:S07]  /*29ff0*/  IMAD.MOV.U32 R33, RZ, RZ, R14 ;  /* 0x000000ffff217224 */ /* 0x000fce00078e000e */
[----:B------:R-:W-:Y:S05]  /*2a000*/  WARPSYNC.COLLECTIVE R15, `(.L_x_2210) ;  /* 0x000000000f087348 */ /* 0x000fea0003c00000 */
[----:B------:R0:W1:Y:S02]  /*2a010*/  SHFL.IDX P6, R14, R13, R12, R11 ;  /* 0x0000000c0d0e7389 */ /* 0x00006400000c000b */
[----:B01----:R-:W-:Y:S01]  /*2a020*/  ENDCOLLECTIVE ;  /* 0x000000000000791b */ /* 0x003fe20003800000 */
.L_x_2210:
        /* <DEDUP_REMOVED lines=8> */
.L_x_2211:
[----:B------:R-:W-:Y:S02]  /*2a0b0*/  IMAD.MOV.U32 R13, RZ, RZ, R52 ;  /* 0x000000ffff0d7224 */ /* 0x000fe400078e0034 */
[----:B------:R-:W-:Y:S02]  /*2a0c0*/  IMAD.MOV.U32 R12, RZ, RZ, R3 ;  /* 0x000000ffff0c7224 */ /* 0x000fe400078e0003 */
[----:B------:R-:W-:-:S07]  /*2a0d0*/  IMAD.MOV.U32 R45, RZ, RZ, R14 ;  /* 0x000000ffff2d7224 */ /* 0x000fce00078e000e */
[----:B------:R-:W-:Y:S05]  /*2a0e0*/  WARPSYNC.COLLECTIVE R15, `(.L_x_2212) ;  /* 0x000000000f087348 */ /* 0x000fea0003c00000 */
[----:B------:R0:W1:Y:S02]  /*2a0f0*/  SHFL.IDX P6, R14, R13, R12, R11 ;  /* 0x0000000c0d0e7389 */ /* 0x00006400000c000b */
[----:B01----:R-:W-:Y:S01]  /*2a100*/  ENDCOLLECTIVE ;  /* 0x000000000000791b */ /* 0x003fe20003800000 */
.L_x_2212:
[----:B------:R-:W-:Y:S02]  /*2a110*/  SEL R48, R50, R45, P0 ;  /* 0x0000002d32307207 */ /* 0x000fe40000000000 */
[----:B------:R-:W-:Y:S01]  /*2a120*/  SEL R50, R45, R50, P0 ;  /* 0x000000322d327207 */ /* 0x000fe20000000000 */
[----:B------:R-:W-:Y:S02]  /*2a130*/  IMAD.MOV.U32 R13, RZ, RZ, R61 ;  /* 0x000000ffff0d7224 */ /* 0x000fe400078e003d */
[----:B------:R-:W-:Y:S01]  /*2a140*/  IMAD.MOV.U32 R12, RZ, RZ, R20 ;  /* 0x000000ffff0c7224 */ /* 0x000fe200078e0014 */
[----:B------:R-:W-:-:S07]  /*2a150*/  MOV R54, R14 ;  /* 0x0000000e00367202 */ /* 0x000fce0000000f00 */
[----:B------:R-:W-:Y:S05]  /*2a160*/  WARPSYNC.COLLECTIVE R15, `(.L_x_2213) ;  /* 0x000000000f087348 */ /* 0x000fea0003c00000 */
[----:B------:R0:W1:Y:S02]  /*2a170*/  SHFL.IDX P6, R14, R13, R12, R11 ;  /* 0x0000000c0d0e7389 */ /* 0x00006400000c000b */
[----:B01----:R-:W-:Y:S01]  /*2a180*/  ENDCOLLECTIVE ;  /* 0x000000000000791b */ /* 0x003fe20003800000 */
.L_x_2213:
[----:B------:R-:W-:Y:S02]  /*2a190*/  IMAD.MOV.U32 R13, RZ, RZ, R58 ;  /* 0x000000ffff0d7224 */ /* 0x000fe400078e003a */
[----:B------:R-:W-:Y:S02]  /*2a1a0*/  IMAD.MOV.U32 R12, RZ, RZ, R3 ;  /* 0x000000ffff0c7224 */ /* 0x000fe400078e0003 */
[----:B------:R-:W-:-:S07]  /*2a1b0*/  IMAD.MOV.U32 R61, RZ, RZ, R14 ;  /* 0x000000ffff3d7224 */ /* 0x000fce00078e000e */
[----:B------:R-:W-:Y:S05]  /*2a1c0*/  WARPSYNC.COLLECTIVE R15, `(.L_x_2214) ;  /* 0x000000000f087348 */ /* 0x000fea0003c00000 */
[----:B------:R0:W1:Y:S02]  /*2a1d0*/  SHFL.IDX P6, R14, R13, R12, R11 ;  /* 0x0000000c0d0e7389 */ /* 0x00006400000c000b */
[----:B01----:R-:W-:Y:S01]  /*2a1e0*/  ENDCOLLECTIVE ;  /* 0x000000000000791b */ /* 0x003fe20003800000 */
.L_x_2214:
        /* <DEDUP_REMOVED lines=8> */
.L_x_2215:
[----:B------:R-:W-:Y:S02]  /*2a270*/  IMAD.MOV.U32 R13, RZ, RZ, R56 ;  /* 0x000000ffff0d7224 */ /* 0x000fe400078e0038 */
[----:B------:R-:W-:Y:S02]  /*2a280*/  IMAD.MOV.U32 R12, RZ, RZ, R3 ;  /* 0x000000ffff0c7224 */ /* 0x000fe400078e0003 */
[----:B------:R-:W-:-:S07]  /*2a290*/  IMAD.MOV.U32 R81, RZ, RZ, R14 ;  /* 0x000000ffff517224 */ /* 0x000fce00078e000e */
[----:B------:R-:W-:Y:S05]  /*2a2a0*/  WARPSYNC.COLLECTIVE R15, `(.L_x_2216) ;  /* 0x000000000f087348 */ /* 0x000fea0003c00000 */
[----:B------:R0:W1:Y:S02]  /*2a2b0*/  SHFL.IDX P6, R14, R13, R12, R11 ;  /* 0x0000000c0d0e7389 */ /* 0x00006400000c000b */
[----:B01----:R-:W-:Y:S01]  /*2a2c0*/  ENDCOLLECTIVE ;  /* 0x000000000000791b */ /* 0x003fe20003800000 */
.L_x_2216:
[----:B------:R-:W-:Y:S02]  /*2a2d0*/  SEL R56, R58, R81, P0 ;  /* 0x000000513a387207 */ /* 0x000fe40000000000 */
[----:B------:R-:W-:Y:S01]  /*2a2e0*/  SEL R58, R81, R58, P0 ;  /* 0x0000003a513a7207 */ /* 0x000fe20000000000 */
[----:B------:R-:W-:Y:S01]  /*2a2f0*/  IMAD.MOV.U32 R13, RZ, RZ, R85 ;  /* 0x000000ffff0d7224 */ /* 0x000fe200078e0055 */
[----:B------:R-:W-:Y:S01]  /*2a300*/  MOV R12, R20 ;  /* 0x00000014000c7202 */ /* 0x000fe20000000f00 */
[----:B------:R-:W-:-:S07]  /*2a310*/  IMAD.MOV.U32 R62, RZ, RZ, R14 ;  /* 0x000000ffff3e7224 */ /* 0x000fce00078e000e */
[----:B------:R-:W-:Y:S05]  /*2a320*/  WARPSYNC.COLLECTIVE R15, `(.L_x_2217) ;  /* 0x000000000f087348 */ /* 0x000fea0003c00000 */
[----:B------:R0:W1:Y:S02]  /*2a330*/  SHFL.IDX P6, R14, R13, R12, R11 ;  /* 0x0000000c0d0e7389 */ /* 0x00006400000c000b */
[----:B01----:R-:W-:Y:S01]  /*2a340*/  ENDCOLLECTIVE ;  /* 0x000000000000791b */ /* 0x003fe20003800000 */
.L_x_2217:
[----:B------:R-:W-:Y:S02]  /*2a350*/  IMAD.MOV.U32 R13, RZ, RZ, R66 ;  /* 0x000000ffff0d7224 */ /* 0x000fe400078e0042 */
[----:B------:R-:W-:Y:S02]  /*2a360*/  IMAD.MOV.U32 R12, RZ, RZ, R3 ;  /* 0x000000ffff0c7224 */ /* 0x000fe400078e0003 */
[----:B------:R-:W-:-:S07]  /*2a370*/  IMAD.MOV.U32 R85, RZ, RZ, R14 ;  /* 0x000000ffff557224 */ /* 0x000fce00078e000e */
[----:B------:R-:W-:Y:S05]  /*2a380*/  WARPSYNC.COLLECTIVE R15, `(.L_x_2218) ;  /* 0x000000000f087348 */ /* 0x000fea0003c00000 */
[----:B------:R0:W1:Y:S02]  /*2a390*/  SHFL.IDX P6, R14, R13, R12, R11 ;  /* 0x0000000c0d0e7389 */ /* 0x00006400000c000b */
[----:B01----:R-:W-:Y:S01]  /*2a3a0*/  ENDCOLLECTIVE ;  /* 0x000000000000791b */ /* 0x003fe20003800000 */
.L_x_2218:
[----:B------:R-:W-:Y:S02]  /*2a3b0*/  IMAD.MOV.U32 R13, RZ, RZ, R79 ;  /* 0x000000ffff0d7224 */ /* 0x000fe400078e004f */
[----:B------:R-:W-:Y:S02]  /*2a3c0*/  IMAD.MOV.U32 R12, RZ, RZ, R20 ;  /* 0x000000ffff0c7224 */ /* 0x000fe400078e0014 */
[----:B------:R-:W-:-:S07]  /*2a3d0*/  IMAD.MOV.U32 R66, RZ, RZ, R14 ;  /* 0x000000ffff427224 */ /* 0x000fce00078e000e */
[----:B------:R-:W-:Y:S05]  /*2a3e0*/  WARPSYNC.COLLECTIVE R15, `(.L_x_2219) ;  /* 0x000000000f087348 */ /* 0x000fea0003c00000 */
[----:B------:R0:W1:Y:S02]  /*2a3f0*/  SHFL.IDX P6, R14, R13, R12, R11 ;  /* 0x0000000c0d0e7389 */ /* 0x00006400000c000b */
[----:B01----:R-:W-:Y:S01]  /*2a400*/  ENDCOLLECTIVE ;  /* 0x000000000000791b */ /* 0x003fe20003800000 */
.L_x_2219:
[----:B------:R-:W-:Y:S01]  /*2a410*/  IMAD.MOV.U32 R13, RZ, RZ, R60 ;  /* 0x000000ffff0d7224 */ /* 0x000fe200078e003c */
[----:B------:R-:W-:Y:S01]  /*2a420*/  SEL R60, R62, R85, P0 ;  /* 0x000000553e3c7207 */ /* 0x000fe20000000000 */
[----:B------:R-:W-:Y:S01]  /*2a430*/  IMAD.MOV.U32 R12, RZ, RZ, R3 ;  /* 0x000000ffff0c7224 */ /* 0x000fe200078e0003 */
[----:B------:R-:W-:Y:S02]  /*2a440*/  SEL R62, R85, R62, P0 ;  /* 0x0000003e553e7207 */ /* 0x000fe40000000000 */
[----:B------:R-:W-:-:S07]  /*2a450*/  MOV R79, R14 ;  /* 0x0000000e004f7202 */ /* 0x000fce0000000f00 */
[----:B------:R-:W-:Y:S05]  /*2a460*/  WARPSYNC.COLLECTIVE R15, `(.L_x_2220) ;  /* 0x000000000f087348 */ /* 0x000fea0003c00000 */
[----:B------:R0:W1:Y:S02]  /*2a470*/  SHFL.IDX P6, R14, R13, R12, R11 ;  /* 0x0000000c0d0e7389 */ /* 0x00006400000c000b */
[----:B01----:R-:W-:Y:S01]  /*2a480*/  ENDCOLLECTIVE ;  /* 0x000000000000791b */ /* 0x003fe20003800000 */
.L_x_2220:
[----:B------:R-:W-:Y:S02]  /*2a490*/  IMAD.MOV.U32 R13, RZ, RZ, R57 ;  /* 0x000000ffff0d7224 */ /* 0x000fe400078e0039 */
[----:B------:R-:W-:Y:S02]  /*2a4a0*/  IMAD.MOV.U32 R12, RZ, RZ, R20 ;  /* 0x000000ffff0c7224 */ /* 0x000fe400078e0014 */
[----:B------:R-:W-:-:S07]  /*2a4b0*/  IMAD.MOV.U32 R70, RZ, RZ, R14 ;  /* 0x000000ffff467224 */ /* 0x000fce00078e000e */
[----:B------:R-:W-:Y:S05]  /*2a4c0*/  WARPSYNC.COLLECTIVE R15, `(.L_x_2221) ;  /* 0x000000000f087348 */ /* 0x000fea0003c00000 */
[----:B------:R0:W1:Y:S02]  /*2a4d0*/  SHFL.IDX P6, R14, R13, R12, R11 ;  /* 0x0000000c0d0e7389 */ /* 0x00006400000c000b */
[----:B01----:R-:W-:Y:S01]  /*2a4e0*/  ENDCOLLECTIVE ;  /* 0x000000000000791b */ /* 0x003fe20003800000 */
.L_x_2221:
[----:B------:R-:W-:Y:S01]  /*2a4f0*/  MOV R13, R74 ;  /* 0x0000004a000d7202 */ /* 0x000fe20000000f00 */
[----:B------:R-:W-:Y:S02]  /*2a500*/  IMAD.MOV.U32 R12, RZ, RZ, R3 ;  /* 0x000000ffff0c7224 */ /* 0x000fe400078e0003 */
[----:B------:R-:W-:-:S07]  /*2a510*/  IMAD.MOV.U32 R57, RZ, RZ, R14 ;  /* 0x000000ffff397224 */ /* 0x000fce00078e000e */
[----:B------:R-:W-:Y:S05]  /*2a520*/  WARPSYNC.COLLECTIVE R15, `(.L_x_2222) ;  /* 0x000000000f087348 */ /* 0x000fea0003c00000 */
[----:B------:R0:W1:Y:S02]  /*2a530*/  SHFL.IDX P6, R14, R13, R12, R11 ;  /* 0x0000000c0d0e7389 */ /* 0x00006400000c000b */
[----:B01----:R-:W-:Y:S01]  /*2a540*/  ENDCOLLECTIVE ;  /* 0x000000000000791b */ /* 0x003fe20003800000 */
.L_x_2222:
[----:B------:R-:W-:Y:S02]  /*2a550*/  IMAD.MOV.U32 R13, RZ, RZ, R41 ;  /* 0x000000ffff0d7224 */ /* 0x000fe400078e0029 */
[----:B------:R-:W-:Y:S02]  /*2a560*/  IMAD.MOV.U32 R12, RZ, RZ, R20 ;  /* 0x000000ffff0c7224 */ /* 0x000fe400078e0014 */
[----:B------:R-:W-:-:S07]  /*2a570*/  IMAD.MOV.U32 R74, RZ, RZ, R14 ;  /* 0x000000ffff4a7224 */ /* 0x000fce00078e000e */
[----:B------:R-:W-:Y:S05]  /*2a580*/  WARPSYNC.COLLECTIVE R15, `(.L_x_2223) ;  /* 0x000000000f087348 */ /* 0x000fea0003c00000 */
[----:B------:R0:W1:Y:S02]  /*2a590*/  SHFL.IDX P6, R14, R13, R12, R11 ;  /* 0x0000000c0d0e7389 */ /* 0x00006400000c000b */
[----:B01----:R-:W-:Y:S01]  /*2a5a0*/  ENDCOLLECTIVE ;  /* 0x000000000000791b */ /* 0x003fe20003800000 */
.L_x_2223:
[----:B------:R-:W-:Y:S01]  /*2a5b0*/  IMAD.MOV.U32 R13, RZ, RZ, R80 ;  /* 0x000000ffff0d7224 */ /* 0x000fe200078e0050 */
[----:B------:R-:W-:Y:S01]  /*2a5c0*/  MOV R12, R3 ;  /* 0x00000003000c7202 */ /* 0x000fe20000000f00 */
[----:B------:R-:W-:-:S07]  /*2a5d0*/  IMAD.MOV.U32 R41, RZ, RZ, R14 ;  /* 0x000000ffff297224 */ /* 0x000fce00078e000e */
[----:B------:R-:W-:Y:S05]  /*2a5e0*/  WARPSYNC.COLLECTIVE R15, `(.L_x_2224) ;  /* 0x000000000f087348 */ /* 0x000fea0003c00000 */
[----:B------:R0:W1:Y:S02]  /*2a5f0*/  SHFL.IDX P6, R14, R13, R12, R11 ;  /* 0x0000000c0d0e7389 */ /* 0x00006400000c000b */
[----:B01----:R-:W-:Y:S01]  /*2a600*/  ENDCOLLECTIVE ;  /* 0x000000000000791b */ /* 0x003fe20003800000 */
.L_x_2224:
[----:B------:R-:W-:Y:S02]  /*2a610*/  IMAD.MOV.U32 R13, RZ, RZ, R53 ;  /* 0x000000ffff0d7224 */ /* 0x000fe400078e0035 */
[----:B------:R-:W-:Y:S02]  /*2a620*/  IMAD.MOV.U32 R12, RZ, RZ, R20 ;  /* 0x000000ffff0c7224 */ /* 0x000fe400078e0014 */
[----:B------:R-:W-:-:S07]  /*2a630*/  IMAD.MOV.U32 R80, RZ, RZ, R14 ;  /* 0x000000ffff507224 */ /* 0x000fce00078e000e */
[----:B------:R-:W-:Y:S05]  /*2a640*/  WARPSYNC.COLLECTIVE R15, `(.L_x_2225) ;  /* 0x000000000f087348 */ /* 0x000fea0003c00000 */
[----:B------:R0:W1:Y:S02]  /*2a650*/  SHFL.IDX P6, R14, R13, R12, R11 ;  /* 0x0000000c0d0e7389 */ /* 0x00006400000c000b */
[----:B01----:R-:W-:Y:S01]  /*2a660*/  ENDCOLLECTIVE ;  /* 0x000000000000791b */ /* 0x003fe20003800000 */
.L_x_2225:
[----:B------:R-:W-:Y:S01]  /*2a670*/  IMAD.MOV.U32 R13, RZ, RZ, R64 ;  /* 0x000000ffff0d7224 */ /* 0x000fe200078e0040 */
[----:B------:R-:W-:Y:S01]  /*2a680*/  SEL R64, R66, R79, P0 ;  /* 0x0000004f42407207 */ /* 0x000fe20000000000 */
[----:B------:R-:W-:Y:S01]  /*2a690*/  IMAD.MOV.U32 R12, RZ, RZ, R3 ;  /* 0x000000ffff0c7224 */ /* 0x000fe200078e0003 */
[----:B------:R-:W-:Y:S01]  /*2a6a0*/  SEL R66, R79, R66, P0 ;  /* 0x000000424f427207 */ /* 0x000fe20000000000 */
[----:B------:R-:W-:-:S07]  /*2a6b0*/  IMAD.MOV.U32 R53, RZ, RZ, R14 ;  /* 0x000000ffff357224 */ /* 0x000fce00078e000e */
[----:B------:R-:W-:Y:S05]  /*2a6c0*/  WARPSYNC.COLLECTIVE R15, `(.L_x_2226) ;  /* 0x000000000f087348 */ /* 0x000fea0003c00000 */
[----:B------:R0:W1:Y:S02]  /*2a6d0*/  SHFL.IDX P6, R14, R13, R12, R11 ;  /* 0x0000000c0d0e7389 */ /* 0x00006400000c000b */
[----:B01----:R-:W-:Y:S01]  /*2a6e0*/  ENDCOLLECTIVE ;  /* 0x000000000000791b */ /* 0x003fe20003800000 */
.L_x_2226:
[----:B------:R-:W-:Y:S02]  /*2a6f0*/  IMAD.MOV.U32 R13, RZ, RZ, R73 ;  /* 0x000000ffff0d7224 */ /* 0x000fe400078e0049 */
[----:B------:R-:W-:Y:S01]  /*2a700*/  IMAD.MOV.U32 R12, RZ, RZ, R20 ;  /* 0x000000ffff0c7224 */ /* 0x000fe200078e0014 */
[----:B------:R-:W-:-:S07]  /*2a710*/  MOV R78, R14 ;  /* 0x0000000e004e7202 */ /* 0x000fce0000000f00 */
[----:B------:R-:W-:Y:S05]  /*2a720*/  WARPSYNC.COLLECTIVE R15, `(.L_x_2227) ;  /* 0x000000000f087348 */ /* 0x000fea0003c00000 */
[----:B------:R0:W1:Y:S02]  /*2a730*/  SHFL.IDX P6, R14, R13, R12, R11 ;  /* 0x0000000c0d0e7389 */ /* 0x00006400000c000b */
[----:B01----:R-:W-:Y:S01]  /*2a740*/  ENDCOLLECTIVE ;  /* 0x000000000000791b */ /* 0x003fe20003800000 */
.L_x_2227:
        /* <DEDUP_REMOVED lines=8> */
.L_x_2228:
[----:B------:R-:W-:Y:S01]  /*2a7d0*/  MOV R13, R83 ;  /* 0x00000053000d7202 */ /* 0x000fe20000000f00 */
[----:B------:R-:W-:Y:S02]  /*2a7e0*/  IMAD.MOV.U32 R12, RZ, RZ, R20 ;  /* 0x000000ffff0c7224 */ /* 0x000fe400078e0014 */
[----:B------:R-:W-:-:S07]  /*2a7f0*/  IMAD.MOV.U32 R69, RZ, RZ, R14 ;  /* 0x000000ffff457224 */ /* 0x000fce00078e000e */
[----:B------:R-:W-:Y:S05]  /*2a800*/  WARPSYNC.COLLECTIVE R15, `(.L_x_2229) ;  /* 0x000000000f087348 */ /* 0x000fea0003c00000 */
[----:B------:R0:W1:Y:S02]  /*2a810*/  SHFL.IDX P6, R14, R13, R12, R11 ;  /* 0x0000000c0d0e7389 */ /* 0x00006400000c000b */
[----:B01----:R-:W-:Y:S01]  /*2a820*/  ENDCOLLECTIVE ;  /* 0x000000000000791b */ /* 0x003fe20003800000 */
.L_x_2229:
        /* <DEDUP_REMOVED lines=8> */
.L_x_2230:
[----:B------:R-:W-:Y:S01]  /*2a8b0*/  IMAD.MOV.U32 R13, RZ, RZ, R105 ;  /* 0x000000ffff0d7224 */ /* 0x000fe200078e0069 */
[----:B------:R-:W-:Y:S01]  /*2a8c0*/  MOV R12, R20 ;  /* 0x00000014000c7202 */ /* 0x000fe20000000f00 */
[----:B------:R-:W-:-:S07]  /*2a8d0*/  IMAD.MOV.U32 R65, RZ, RZ, R14 ;  /* 0x000000ffff417224 */ /* 0x000fce00078e000e */
[----:B------:R-:W-:Y:S05]  /*2a8e0*/  WARPSYNC.COLLECTIVE R15, `(.L_x_2231) ;  /* 0x000000000f087348 */ /* 0x000fea0003c00000 */
[----:B------:R0:W1:Y:S02]  /*2a8f0*/  SHFL.IDX P6, R14, R13, R12, R11 ;  /* 0x0000000c0d0e7389 */ /* 0x00006400000c000b */
[----:B01----:R-:W-:Y:S01]  /*2a900*/  ENDCOLLECTIVE ;  /* 0x000000000000791b */ /* 0x003fe20003800000 */
.L_x_2231:
[----:B------:R-:W-:Y:S02]  /*2a910*/  IMAD.MOV.U32 R13, RZ, RZ, R104 ;  /* 0x000000ffff0d7224 */ /* 0x000fe400078e0068 */
[----:B------:R-:W-:Y:S02]  /*2a920*/  IMAD.MOV.U32 R12, RZ, RZ, R3 ;  /* 0x000000ffff0c7224 */ /* 0x000fe400078e0003 */
[----:B------:R-:W-:-:S07]  /*2a930*/  IMAD.MOV.U32 R102, RZ, RZ, R14 ;  /* 0x000000ffff667224 */ /* 0x000fce00078e000e */
[----:B------:R-:W-:Y:S05]  /*2a940*/  WARPSYNC.COLLECTIVE R15, `(.L_x_2232) ;  /* 0x000000000f087348 */ /* 0x000fea0003c00000 */
[----:B------:R0:W1:Y:S02]  /*2a950*/  SHFL.IDX P6, R14, R13, R12, R11 ;  /* 0x0000000c0d0e7389 */ /* 0x00006400000c000b */
[----:B01----:R-:W-:Y:S01]  /*2a960*/  ENDCOLLECTIVE ;  /* 0x000000000000791b */ /* 0x003fe20003800000 */
.L_x_2232:
[----:B------:R-:W-:Y:S02]  /*2a970*/  IMAD.MOV.U32 R13, RZ, RZ, R107 ;  /* 0x000000ffff0d7224 */ /* 0x000fe400078e006b */
[----:B------:R-:W-:Y:S02]  /*2a980*/  IMAD.MOV.U32 R12, RZ, RZ, R20 ;  /* 0x000000ffff0c7224 */ /* 0x000fe400078e0014 */
[----:B------:R-:W-:-:S07]  /*2a990*/  IMAD.MOV.U32 R49, RZ, RZ, R14 ;  /* 0x000000ffff317224 */ /* 0x000fce00078e000e */
[----:B------:R-:W-:Y:S05]  /*2a9a0*/  WARPSYNC.COLLECTIVE R15, `(.L_x_2233) ;  /* 0x000000000f087348 */ /* 0x000fea0003c00000 */
[----:B------:R0:W1:Y:S02]  /*2a9b0*/  SHFL.IDX P6, R14, R13, R12, R11 ;  /* 0x0000000c0d0e7389 */ /* 0x00006400000c000b */
[----:B01----:R-:W-:Y:S01]  /*2a9c0*/  ENDCOLLECTIVE ;  /* 0x000000000000791b */ /* 0x003fe20003800000 */
.L_x_2233:
[----:B------:R-:W-:Y:S02]  /*2a9d0*/  IMAD.MOV.U32 R13, RZ, RZ, R106 ;  /* 0x000000ffff0d7224 */ /* 0x000fe400078e006a */
[----:B------:R-:W-:Y:S01]  /*2a9e0*/  IMAD.MOV.U32 R12, RZ, RZ, R3 ;  /* 0x000000ffff0c7224 */ /* 0x000fe200078e0003 */
[----:B------:R-:W-:-:S07]  /*2a9f0*/  MOV R104, R14 ;  /* 0x0000000e00687202 */ /* 0x000fce0000000f00 */
[----:B------:R-:W-:Y:S05]  /*2aa00*/  WARPSYNC.COLLECTIVE R15, `(.L_x_2234) ;  /* 0x000000000f087348 */ /* 0x000fea0003c00000 */
[----:B------:R0:W1:Y:S02]  /*2aa10*/  SHFL.IDX P6, R14, R13, R12, R11 ;  /* 0x0000000c0d0e7389 */ /* 0x00006400000c000b */
[----:B01----:R-:W-:Y:S01]  /*2aa20*/  ENDCOLLECTIVE ;  /* 0x000000000000791b */ /* 0x003fe20003800000 */
.L_x_2234:
        /* <DEDUP_REMOVED lines=8> */
.L_x_2235:
[----:B------:R-:W-:Y:S01]  /*2aab0*/  MOV R13, R108 ;  /* 0x0000006c000d7202 */ /* 0x000fe20000000f00 */
[----:B------:R-:W-:Y:S02]  /*2aac0*/  IMAD.MOV.U32 R12, RZ, RZ, R3 ;  /* 0x000000ffff0c7224 */ /* 0x000fe400078e0003 */
[----:B------:R-:W-:-:S07]  /*2aad0*/  IMAD.MOV.U32 R106, RZ, RZ, R14 ;  /* 0x000000ffff6a7224 */ /* 0x000fce00078e000e */
[----:B------:R-:W-:Y:S05]  /*2aae0*/  WARPSYNC.COLLECTIVE R15, `(.L_x_2236) ;  /* 0x000000000f087348 */ /* 0x000fea0003c00000 */
[----:B------:R0:W1:Y:S02]  /*2aaf0*/  SHFL.IDX P6, R14, R13, R12, R11 ;  /* 0x0000000c0d0e7389 */ /* 0x00006400000c000b */
[----:B01----:R-:W-:Y:S01]  /*2ab00*/  ENDCOLLECTIVE ;  /* 0x000000000000791b */ /* 0x003fe20003800000 */
.L_x_2236:
        /* <DEDUP_REMOVED lines=8> */
.L_x_2237:
[----:B------:R-:W-:Y:S01]  /*2ab90*/  IMAD.MOV.U32 R13, RZ, RZ, R112 ;  /* 0x000000ffff0d7224 */ /* 0x000fe200078e0070 */
[----:B------:R-:W-:Y:S01]  /*2aba0*/  MOV R12, R3 ;  /* 0x00000003000c7202 */ /* 0x000fe20000000f00 */
[----:B------:R-:W-:-:S07]  /*2abb0*/  IMAD.MOV.U32 R108, RZ, RZ, R14 ;  /* 0x000000ffff6c7224 */ /* 0x000fce00078e000e */
[----:B------:R-:W-:Y:S05]  /*2abc0*/  WARPSYNC.COLLECTIVE R15, `(.L_x_2238) ;  /* 0x000000000f087348 */ /* 0x000fea0003c00000 */
[----:B------:R0:W1:Y:S02]  /*2abd0*/  SHFL.IDX P6, R14, R13, R12, R11 ;  /* 0x0000000c0d0e7389 */ /* 0x00006400000c000b */
[----:B01----:R-:W-:Y:S01]  /*2abe0*/  ENDCOLLECTIVE ;  /* 0x000000000000791b */ /* 0x003fe20003800000 */
.L_x_2238:
[----:B------:R-:W-:Y:S02]  /*2abf0*/  IMAD.MOV.U32 R13, RZ, RZ, R115 ;  /* 0x000000ffff0d7224 */ /* 0x000fe400078e0073 */
[----:B------:R-:W-:Y:S02]  /*2ac00*/  IMAD.MOV.U32 R12, RZ, RZ, R20 ;  /* 0x000000ffff0c7224 */ /* 0x000fe400078e0014 */
[----:B------:R-:W-:-:S07]  /*2ac10*/  IMAD.MOV.U32 R43, RZ, RZ, R14 ;  /* 0x000000ffff2b7224 */ /* 0x000fce00078e000e */
[----:B------:R-:W-:Y:S05]  /*2ac20*/  WARPSYNC.COLLECTIVE R15, `(.L_x_2239) ;  /* 0x000000000f087348 */ /* 0x000fea0003c00000 */
[----:B------:R0:W1:Y:S02]  /*2ac30*/  SHFL.IDX P6, R14, R13, R12, R11 ;  /* 0x0000000c0d0e7389 */ /* 0x00006400000c000b */
[----:B01----:R-:W-:Y:S01]  /*2ac40*/  ENDCOLLECTIVE ;  /* 0x000000000000791b */ /* 0x003fe20003800000 */
.L_x_2239:
[----:B------:R-:W-:Y:S01]  /*2ac50*/  IMAD.MOV.U32 R13, RZ, RZ, R24 ;  /* 0x000000ffff0d7224 */ /* 0x000fe200078e0018 */
[----:B------:R-:W-:Y:S01]  /*2ac60*/  SEL R24, R32, R9, P0 ;  /* 0x0000000920187207 */ /* 0x000fe20000000000 */
[----:B------:R-:W-:Y:S02]  /*2ac70*/  IMAD.MOV.U32 R12, RZ, RZ, R3 ;  /* 0x000000ffff0c7224 */ /* 0x000fe400078e0003 */
[----:B------:R-:W-:-:S07]  /*2ac80*/  IMAD.MOV.U32 R110, RZ, RZ, R14 ;  /* 0x000000ffff6e7224 */ /* 0x000fce00078e000e */
[----:B------:R-:W-:Y:S05]  /*2ac90*/  WARPSYNC.COLLECTIVE R15, `(.L_x_2240) ;  /* 0x000000000f087348 */ /* 0x000fea0003c00000 */
[----:B------:R0:W1:Y:S02]  /*2aca0*/  SHFL.IDX P6, R14, R13, R12, R11 ;  /* 0x0000000c0d0e7389 */ /* 0x00006400000c000b */
[----:B01----:R-:W-:Y:S01]  /*2acb0*/  ENDCOLLECTIVE ;  /* 0x000000000000791b */ /* 0x003fe20003800000 */
.L_x_2240:
        /* <DEDUP_REMOVED lines=8> */
.L_x_2241:
[----:B------:R-:W-:Y:S02]  /*2ad40*/  IMAD.MOV.U32 R13, RZ, RZ, R114 ;  /* 0x000000ffff0d7224 */ /* 0x000fe400078e0072 */
[----:B------:R-:W-:Y:S02]  /*2ad50*/  IMAD.MOV.U32 R12, RZ, RZ, R3 ;  /* 0x000000ffff0c7224 */ /* 0x000fe400078e0003 */
[----:B------:R-:W-:-:S07]  /*2ad60*/  IMAD.MOV.U32 R112, RZ, RZ, R14 ;  /* 0x000000ffff707224 */ /* 0x000fce00078e000e */
[----:B------:R-:W-:Y:S05]  /*2ad70*/  WARPSYNC.COLLECTIVE R15, `(.L_x_2242) ;  /* 0x000000000f087348 */ /* 0x000fea0003c00000 */
[----:B------:R0:W1:Y:S02]  /*2ad80*/  SHFL.IDX P6, R14, R13, R12, R11 ;  /* 0x0000000c0d0e7389 */ /* 0x00006400000c000b */
[----:B01----:R-:W-:Y:S01]  /*2ad90*/  ENDCOLLECTIVE ;  /* 0x000000000000791b */ /* 0x003fe20003800000 */
.L_x_2242:
        /* <DEDUP_REMOVED lines=8> */
.L_x_2243:
[----:B------:R-:W-:Y:S02]  /*2ae20*/  IMAD.MOV.U32 R13, RZ, RZ, R116 ;  /* 0x000000ffff0d7224 */ /* 0x000fe400078e0074 */
[----:B------:R-:W-:Y:S02]  /*2ae30*/  IMAD.MOV.U32 R12, RZ, RZ, R3 ;  /* 0x000000ffff0c7224 */ /* 0x000fe400078e0003 */
[----:B------:R-:W-:-:S07]  /*2ae40*/  IMAD.MOV.U32 R114, RZ, RZ, R14 ;  /* 0x000000ffff727224 */ /* 0x000fce00078e000e */
[----:B------:R-:W-:Y:S05]  /*2ae50*/  WARPSYNC.COLLECTIVE R15, `(.L_x_2244) ;  /* 0x000000000f087348 */ /* 0x000fea0003c00000 */
[----:B------:R0:W1:Y:S02]  /*2ae60*/  SHFL.IDX P6, R14, R13, R12, R11 ;  /* 0x0000000c0d0e7389 */ /* 0x00006400000c000b */
[----:B01----:R-:W-:Y:S01]  /*2ae70*/  ENDCOLLECTIVE ;  /* 0x000000000000791b */ /* 0x003fe20003800000 */
.L_x_2244:
        /* <DEDUP_REMOVED lines=8> */
.L_x_2245:
[----:B------:R-:W-:Y:S02]  /*2af00*/  IMAD.MOV.U32 R13, RZ, RZ, R120 ;  /* 0x000000ffff0d7224 */ /* 0x000fe400078e0078 */
[----:B------:R-:W-:Y:S02]  /*2af10*/  IMAD.MOV.U32 R12, RZ, RZ, R3 ;  /* 0x000000ffff0c7224 */ /* 0x000fe400078e0003 */
[----:B------:R-:W-:-:S07]  /*2af20*/  IMAD.MOV.U32 R116, RZ, RZ, R14 ;  /* 0x000000ffff747224 */ /* 0x000fce00078e000e */
[----:B------:R-:W-:Y:S05]  /*2af30*/  WARPSYNC.COLLECTIVE R15, `(.L_x_2246) ;  /* 0x000000000f087348 */ /* 0x000fea0003c00000 */
[----:B------:R0:W1:Y:S02]  /*2af40*/  SHFL.IDX P6, R14, R13, R12, R11 ;  /* 0x0000000c0d0e7389 */ /* 0x00006400000c000b */
[----:B01----:R-:W-:Y:S01]  /*2af50*/  ENDCOLLECTIVE ;  /* 0x000000000000791b */ /* 0x003fe20003800000 */
.L_x_2246:
[----:B------:R-:W-:Y:S02]  /*2af60*/  IMAD.MOV.U32 R13, RZ, RZ, R111 ;  /* 0x000000ffff0d7224 */ /* 0x000fe400078e006f */
[----:B------:R-:W-:Y:S02]  /*2af70*/  IMAD.MOV.U32 R12, RZ, RZ, R20 ;  /* 0x000000ffff0c7224 */ /* 0x000fe400078e0014 */
[----:B------:R-:W-:-:S07]  /*2af80*/  IMAD.MOV.U32 R59, RZ, RZ, R14 ;  /* 0x000000ffff3b7224 */ /* 0x000fce00078e000e */
[----:B------:R-:W-:Y:S05]  /*2af90*/  WARPSYNC.COLLECTIVE R15, `(.L_x_2247) ;  /* 0x000000000f087348 */ /* 0x000fea0003c00000 */
[----:B------:R0:W1:Y:S02]  /*2afa0*/  SHFL.IDX P6, R14, R13, R12, R11 ;  /* 0x0000000c0d0e7389 */ /* 0x00006400000c000b */
[----:B01----:R-:W-:Y:S01]  /*2afb0*/  ENDCOLLECTIVE ;  /* 0x000000000000791b */ /* 0x003fe20003800000 */
.L_x_2247:
[----:B------:R-:W-:Y:S02]  /*2afc0*/  IMAD.MOV.U32 R13, RZ, RZ, R122 ;  /* 0x000000ffff0d7224 */ /* 0x000fe400078e007a */
[----:B------:R-:W-:Y:S01]  /*2afd0*/  IMAD.MOV.U32 R12, RZ, RZ, R3 ;  /* 0x000000ffff0c7224 */ /* 0x000fe200078e0003 */
[----:B------:R-:W-:-:S07]  /*2afe0*/  MOV R118, R14 ;  /* 0x0000000e00767202 */ /* 0x000fce0000000f00 */
[----:B------:R-:W-:Y:S05]  /*2aff0*/  WARPSYNC.COLLECTIVE R15, `(.L_x_2248) ;  /* 0x000000000f087348 */ /* 0x000fea0003c00000 */
[----:B------:R0:W1:Y:S02]  /*2b000*/  SHFL.IDX P6, R14, R13, R12, R11 ;  /* 0x0000000c0d0e7389 */ /* 0x00006400000c000b */
[----:B01----:R-:W-:Y:S01]  /*2b010*/  ENDCOLLECTIVE ;  /* 0x000000000000791b */ /* 0x003fe20003800000 */
.L_x_2248:
        /* <DEDUP_REMOVED lines=8> */
.L_x_2249:
[----:B------:R-:W-:Y:S01]  /*2b0a0*/  MOV R13, R124 ;  /* 0x0000007c000d7202 */ /* 0x000fe20000000f00 */
[----:B------:R-:W-:Y:S02]  /*2b0b0*/  IMAD.MOV.U32 R12, RZ, RZ, R3 ;  /* 0x000000ffff0c7224 */ /* 0x000fe400078e0003 */
[----:B------:R-:W-:-:S07]  /*2b0c0*/  IMAD.MOV.U32 R120, RZ, RZ, R14 ;  /* 0x000000ffff787224 */ /* 0x000fce00078e000e */
[----:B------:R-:W-:Y:S05]  /*2b0d0*/  WARPSYNC.COLLECTIVE R15, `(.L_x_2250) ;  /* 0x000000000f087348 */ /* 0x000fea0003c00000 */
[----:B------:R0:W1:Y:S02]  /*2b0e0*/  SHFL.IDX P6, R14, R13, R12, R11 ;  /* 0x0000000c0d0e7389 */ /* 0x00006400000c000b */
[----:B01----:R-:W-:Y:S01]  /*2b0f0*/  ENDCOLLECTIVE ;  /* 0x000000000000791b */ /* 0x003fe20003800000 */
.L_x_2250:
        /* <DEDUP_REMOVED lines=8> */
.L_x_2251:
[----:B------:R-:W-:Y:S01]  /*2b180*/  IMAD.MOV.U32 R13, RZ, RZ, R126 ;  /* 0x000000ffff0d7224 */ /* 0x000fe200078e007e */
[----:B------:R-:W-:Y:S01]  /*2b190*/  MOV R12, R3 ;  /* 0x00000003000c7202 */ /* 0x000fe20000000f00 */
[----:B------:R-:W-:-:S07]  /*2b1a0*/  IMAD.MOV.U32 R122, RZ, RZ, R14 ;  /* 0x000000ffff7a7224 */ /* 0x000fce00078e000e */
[----:B------:R-:W-:Y:S05]  /*2b1b0*/  WARPSYNC.COLLECTIVE R15, `(.L_x_2252) ;  /* 0x000000000f087348 */ /* 0x000fea0003c00000 */
[----:B------:R0:W1:Y:S02]  /*2b1c0*/  SHFL.IDX P6, R14, R13, R12, R11 ;  /* 0x0000000c0d0e7389 */ /* 0x00006400000c000b */
[----:B01----:R-:W-:Y:S01]  /*2b1d0*/  ENDCOLLECTIVE ;  /* 0x000000000000791b */ /* 0x003fe20003800000 */
.L_x_2252:
[----:B------:R-:W-:Y:S02]  /*2b1e0*/  IMAD.MOV.U32 R13, RZ, RZ, R133 ;  /* 0x000000ffff0d7224 */ /* 0x000fe400078e0085 */
[----:B------:R-:W-:Y:S02]  /*2b1f0*/  IMAD.MOV.U32 R12, RZ, RZ, R20 ;  /* 0x000000ffff0c7224 */ /* 0x000fe400078e0014 */
[----:B------:R-:W-:-:S07]  /*2b200*/  IMAD.MOV.U32 R71, RZ, RZ, R14 ;  /* 0x000000ffff477224 */ /* 0x000fce00078e000e */
[----:B------:R-:W-:Y:S05]  /*2b210*/  WARPSYNC.COLLECTIVE R15, `(.L_x_2253) ;  /* 0x000000000f087348 */ /* 0x000fea0003c00000 */
[----:B------:R0:W1:Y:S02]  /*2b220*/  SHFL.IDX P6, R14, R13, R12, R11 ;  /* 0x0000000c0d0e7389 */ /* 0x00006400000c000b */
[----:B01----:R-:W-:Y:S01]  /*2b230*/  ENDCOLLECTIVE ;  /* 0x000000000000791b */ /* 0x003fe20003800000 */
.L_x_2253:
        /* <DEDUP_REMOVED lines=12> */
.L_x_2254:
[----:B------:R-:W-:Y:S02]  /*2b300*/  SEL R27, R102, R65, P0 ;  /* 0x00000041661b7207 */ /* 0x000fe40000000000 */
[----:B------:R-:W-:Y:S02]  /*2b310*/  SEL R37, R39, R108, P0 ;  /* 0x0000006c27257207 */ /* 0x000fe40000000000 */
[----:B------:R-:W-:Y:S02]  /*2b320*/  SEL R9, R78, R73, P0 ;  /* 0x000000494e097207 */ /* 0x000fe40000000000 */
[----:B------:R-:W-:Y:S01]  /*2b330*/  SEL R39, R108, R39, P0 ;  /* 0x000000276c277207 */ /* 0x000fe20000000000 */
[----:B------:R-:W-:Y:S01]  /*2b340*/  IMAD.MOV.U32 R13, RZ, RZ, R5 ;  /* 0x000000ffff0d7224 */ /* 0x000fe200078e0005 */
[----:B------:R-:W-:Y:S01]  /*2b350*/  SEL R5, R80, R53, P0 ;  /* 0x0000003550057207 */ /* 0x000fe20000000000 */
[----:B------:R-:W-:Y:S01]  /*2b360*/  IMAD.MOV.U32 R12, RZ, RZ, R20 ;  /* 0x000000ffff0c7224 */ /* 0x000fe200078e0014 */
[----:B------:R-:W-:Y:S01]  /*2b370*/  SEL R53, R55, R116, P0 ;  /* 0x0000007437357207 */ /* 0x000fe20000000000 */
[----:B------:R-:W-:Y:S01]  /*2b380*/  IMAD.MOV.U32 R20, RZ, RZ, RZ ;  /* 0x000000ffff147224 */ /* 0x000fe200078e00ff */
[----:B------:R-:W-:-:S02]  /*2b390*/  SEL R55, R116, R55, P0 ;  /* 0x0000003774377207 */ /* 0x000fc40000000000 */
[----:B------:R-:W-:-:S07]  /*2b3a0*/  MOV R75, R14 ;  /* 0x0000000e004b7202 */ /* 0x000fce0000000f00 */
[----:B------:R-:W-:Y:S05]  /*2b3b0*/  WARPSYNC.COLLECTIVE R15, `(.L_x_2255) ;  /* 0x000000000f087348 */ /* 0x000fea0003c00000 */
[----:B------:R0:W1:Y:S02]  /*2b3c0*/  SHFL.IDX P6, R14, R13, R12, R11 ;  /* 0x0000000c0d0e7389 */ /* 0x00006400000c000b */
[----:B01----:R-:W-:Y:S01]  /*2b3d0*/  ENDCOLLECTIVE ;  /* 0x000000000000791b */ /* 0x003fe20003800000 */
.L_x_2255:
[----:B------:R-:W-:Y:S02]  /*2b3e0*/  SEL R12, R28, R99, P0 ;  /* 0x000000631c0c7207 */ /* 0x000fe40000000000 */
[----:B------:R-:W-:Y:S02]  /*2b3f0*/  SEL R13, R69, R98, P0 ;  /* 0x00000062450d7207 */ /* 0x000fe40000000000 */
[----:B------:R-:W-:Y:S02]  /*2b400*/  SEL R15, R98, R69, P0 ;  /* 0x00000045620f7207 */ /* 0x000fe40000000000 */
[----:B------:R-:W-:Y:S02]  /*2b410*/  SEL R69, R71, R124, P0 ;  /* 0x0000007c47457207 */ /* 0x000fe40000000000 */
[----:B------:R-:W-:Y:S01]  /*2b420*/  SEL R11, R73, R78, P0 ;  /* 0x0000004e490b7207 */ /* 0x000fe20000000000 */
[----:B------:R-:W-:Y:S01]  /*2b430*/  IMAD.MOV.U32 R126, RZ, RZ, R14 ;  /* 0x000000ffff7e7224 */ /* 0x000fe200078e000e */
[----:B------:R-:W-:-:S02]  /*2b440*/  SEL R14, R99, R28, P0 ;  /* 0x0000001c630e7207 */ /* 0x000fc40000000000 */
[----:B------:R-:W-:Y:S02]  /*2b450*/  SEL R28, R30, R25, P0 ;  /* 0x000000191e1c7207 */ /* 0x000fe40000000000 */
[----:B------:R-:W-:Y:S02]  /*2b460*/  SEL R30, R25, R30, P0 ;  /* 0x0000001e191e7207 */ /* 0x000fe40000000000 */
[----:B------:R-:W-:Y:S02]  /*2b470*/  SEL R25, R65, R102, P0 ;  /* 0x0000006641197207 */ /* 0x000fe40000000000 */
[----:B------:R-:W-:Y:S02]  /*2b480*/  SEL R65, R67, R122, P0 ;  /* 0x0000007a43417207 */ /* 0x000fe40000000000 */
[----:B------:R-:W-:Y:S02]  /*2b490*/  SEL R67, R122, R67, P0 ;  /* 0x000000437a437207 */ /* 0x000fe40000000000 */
[----:B------:R-:W-:Y:S01]  /*2b4a0*/  SEL R71, R124, R71, P0 ;  /* 0x000000477c477207 */ /* 0x000fe20000000000 */
[----:B------:R-:W-:Y:S06]  /*2b4b0*/  BRA `(.L_x_2256) ;  /* 0xffffff2400887947 */ /* 0x000fec000383ffff */
.L_x_1950:
[----:B------:R-:W-:Y:S01]  /*2b4c0*/  IMAD.MOV.U32 R13, RZ, RZ, R3 ;  /* 0x000000ffff0d7224 */ /* 0x000fe200078e0003 */
[----:B------:R-:W-:Y:S01]  /*2b4d0*/  MOV R11, 0x181f ;  /* 0x0000181f000b7802 */ /* 0x000fe20000000f00 */
[----:B------:R-:W-:Y:S02]  /*2b4e0*/  IMAD.MOV.U32 R12, RZ, RZ, RZ ;  /* 0x000000ffff0c7224 */ /* 0x000fe400078e00ff */
[----:B------:R-:W-:-:S07]  /*2b4f0*/  IMAD.MOV.U32 R15, RZ, RZ, -0x1 ;  /* 0xffffffffff0f7424 */ /* 0x000fce00078e00ff */
[----:B------:R-:W-:Y:S05]  /*2b500*/  WARPSYNC.COLLECTIVE R15, `(.L_x_2257) ;  /* 0x000000000f087348 */ /* 0x000fea0003c00000 */
[----:B------:R0:W1:Y:S02]  /*2b510*/  SHFL.IDX P6, R14, R13, R12, R11 ;  /* 0x0000000c0d0e7389 */ /* 0x00006400000c000b */
[----:B01----:R-:W-:Y:S01]  /*2b520*/  ENDCOLLECTIVE ;  /* 0x000000000000791b */ /* 0x003fe20003800000 */
.L_x_2257:
[----:B------:R-:W-:Y:S02]  /*2b530*/  IMAD.MOV.U32 R13, RZ, RZ, R2 ;  /* 0x000000ffff0d7224 */ /* 0x000fe400078e0002 */
[----:B------:R-:W-:-:S07]  /*2b540*/  IMAD.MOV.U32 R0, RZ, RZ, R14 ;  /* 0x000000ffff007224 */ /* 0x000fce00078e000e */
[----:B------:R-:W-:Y:S05]  /*2b550*/  WARPSYNC.COLLECTIVE R15, `(.L_x_2258) ;  /* 0x000000000f087348 */ /* 0x000fea0003c00000 */
[----:B------:R0:W1:Y:S02]  /*2b560*/  SHFL.IDX P6, R14, R13, R12, R11 ;  /* 0x0000000c0d0e7389 */ /* 0x00006400000c000b */
[----:B01----:R-:W-:Y:S01]  /*2b570*/  ENDCOLLECTIVE ;  /* 0x000000000000791b */ /* 0x003fe20003800000 */
.L_x_2258:
[----:B------:R-:W-:Y:S05]  /*2b580*/  BRA `(.L_x_2259) ;  /* 0xffffff40004c7947 */ /* 0x000fea000383ffff */
.L_x_1953:
[----:B------:R-:W-:Y:S01]  /*2b590*/  BSSY B1, `(.L_x_2260) ;  /* 0x0000008000017945 */ /* 0x000fe20003800000 */
[----:B------:R-:W-:Y:S01]  /*2b5a0*/  IMAD.MOV.U32 R13, RZ, RZ, R3 ;  /* 0x000000ffff0d7224 */ /* 0x000fe200078e0003 */
[----:B---3--:R-:W-:Y:S01]  /*2b5b0*/  MOV R15, 0xffffffff ;  /* 0xffffffff000f7802 */ /* 0x008fe20000000f00 */
[----:B------:R-:W-:Y:S02]  /*2b5c0*/  IMAD.MOV.U32 R12, RZ, RZ, 0x1 ;  /* 0x00000001ff0c7424 */ /* 0x000fe400078e00ff */
[----:B------:R-:W-:-:S07]  /*2b5d0*/  IMAD.MOV.U32 R11, RZ, RZ, 0x181f ;  /* 0x0000181fff0b7424 */ /* 0x000fce00078e00ff */
[----:B012---:R-:W-:Y:S05]  /*2b5e0*/  WARPSYNC.COLLECTIVE R15, `(.L_x_2261) ;  /* 0x000000000f087348 */ /* 0x007fea0003c00000 */
[----:B--2---:R2:W3:Y:S02]  /*2b5f0*/  SHFL.IDX P6, R14, R13, R12, R11 ;  /* 0x0000000c0d0e7389 */ /* 0x0044e400000c000b */
[----:B0123--:R-:W-:Y:S01]  /*2b600*/  ENDCOLLECTIVE ;  /* 0x000000000000791b */ /* 0x00ffe20003800000 */
.L_x_2261:
[----:B------:R-:W-:Y:S05]  /*2b610*/  BSYNC B1 ;  /* 0x0000000000017941 */ /* 0x000fea0003800000 */
.L_x_2260:
        /* <DEDUP_REMOVED lines=8> */
.L_x_2262:
[----:B------:R-:W-:Y:S05]  /*2b6a0*/  BRA `(.L_x_2263) ;  /* 0xffffff40006c7947 */ /* 0x000fea000383ffff */
.L_x_1956:
[----:B------:R-:W-:Y:S01]  /*2b6b0*/  BSSY B1, `(.L_x_2264) ;  /* 0x0000008000017945 */ /* 0x000fe20003800000 */
[----:B------:R-:W-:Y:S01]  /*2b6c0*/  IMAD.MOV.U32 R13, RZ, RZ, R3 ;  /* 0x000000ffff0d7224 */ /* 0x000fe200078e0003 */
[----:B------:R-:W-:Y:S01]  /*2b6d0*/  MOV R12, 0x2 ;  /* 0x00000002000c7802 */ /* 0x000fe20000000f00 */
[----:B------:R-:W-:Y:S02]  /*2b6e0*/  IMAD.MOV.U32 R11, RZ, RZ, 0x181f ;  /* 0x0000181fff0b7424 */ /* 0x000fe400078e00ff */
[----:B---3--:R-:W-:-:S07]  /*2b6f0*/  IMAD.MOV.U32 R15, RZ, RZ, -0x1 ;  /* 0xffffffffff0f7424 */ /* 0x008fce00078e00ff */
[----:B012-4-:R-:W-:Y:S05]  /*2b700*/  WARPSYNC.COLLECTIVE R15, `(.L_x_2265) ;  /* 0x000000000f087348 */ /* 0x017fea0003c00000 */
[----:B--2---:R2:W3:Y:S02]  /*2b710*/  SHFL.IDX P6, R14, R13, R12, R11 ;  /* 0x0000000c0d0e7389 */ /* 0x0044e400000c000b */
[----:B01234-:R-:W-:Y:S01]  /*2b720*/  ENDCOLLECTIVE ;  /* 0x000000000000791b */ /* 0x01ffe20003800000 */
.L_x_2265:
[----:B------:R-:W-:Y:S05]  /*2b730*/  BSYNC B1 ;  /* 0x0000000000017941 */ /* 0x000fea0003800000 */
.L_x_2264:
[----:B------:R-:W-:Y:S01]  /*2b740*/  IMAD.MOV.U32 R13, RZ, RZ, R2 ;  /* 0x000000ffff0d7224 */ /* 0x000fe200078e0002 */
[----:B------:R-:W-:Y:S01]  /*2b750*/  MOV R15, 0xffffffff ;  /* 0xffffffff000f7802 */ /* 0x000fe20000000f00 */
[----:B------:R-:W-:Y:S02]  /*2b760*/  IMAD.MOV.U32 R12, RZ, RZ, 0x2 ;  /* 0x00000002ff0c7424 */ /* 0x000fe400078e00ff */
[----:B------:R-:W-:Y:S02]  /*2b770*/  IMAD.MOV.U32 R11, RZ, RZ, 0x181f ;  /* 0x0000181fff0b7424 */ /* 0x000fe400078e00ff */
[----:B------:R-:W-:-:S07]  /*2b780*/  IMAD.MOV.U32 R0, RZ, RZ, R14 ;  /* 0x000000ffff007224 */ /* 0x000fce00078e000e */
[----:B------:R-:W-:Y:S05]  /*2b790*/  WARPSYNC.COLLECTIVE R15, `(.L_x_2266) ;  /* 0x000000000f087348 */ /* 0x000fea0003c00000 */
[----:B------:R0:W1:Y:S02]  /*2b7a0*/  SHFL.IDX P6, R14, R13, R12, R11 ;  /* 0x0000000c0d0e7389 */ /* 0x00006400000c000b */
[----:B01----:R-:W-:Y:S01]  /*2b7b0*/  ENDCOLLECTIVE ;  /* 0x000000000000791b */ /* 0x003fe20003800000 */
.L_x_2266:
[----:B------:R-:W-:Y:S05]  /*2b7c0*/  BRA `(.L_x_2267) ;  /* 0xffffff40008c7947 */ /* 0x000fea000383ffff */
.L_x_1959:
[----:B------:R-:W-:Y:S01]  /*2b7d0*/  BSSY B1, `(.L_x_2268) ;  /* 0x0000008000017945 */ /* 0x000fe20003800000 */
[----:B------:R-:W-:Y:S02]  /*2b7e0*/  IMAD.MOV.U32 R13, RZ, RZ, R3 ;  /* 0x000000ffff0d7224 */ /* 0x000fe400078e0003 */
[----:B------:R-:W-:Y:S02]  /*2b7f0*/  IMAD.MOV.U32 R12, RZ, RZ, 0x3 ;  /* 0x00000003ff0c7424 */ /* 0x000fe400078e00ff */
[----:B------:R-:W-:Y:S02]  /*2b800*/  IMAD.MOV.U32 R11, RZ, RZ, 0x181f ;  /* 0x0000181fff0b7424 */ /* 0x000fe400078e00ff */
[----:B---3--:R-:W-:-:S07]  /*2b810*/  IMAD.MOV.U32 R15, RZ, RZ, -0x1 ;  /* 0xffffffffff0f7424 */ /* 0x008fce00078e00ff */
[----:B012-4-:R-:W-:Y:S05]  /*2b820*/  WARPSYNC.COLLECTIVE R15, `(.L_x_2269) ;  /* 0x000000000f087348 */ /* 0x017fea0003c00000 */
[----:B--2---:R2:W3:Y:S02]  /*2b830*/  SHFL.IDX P6, R14, R13, R12, R11 ;  /* 0x0000000c0d0e7389 */ /* 0x0044e400000c000b */
[----:B01234-:R-:W-:Y:S01]  /*2b840*/  ENDCOLLECTIVE ;  /* 0x000000000000791b */ /* 0x01ffe20003800000 */
.L_x_2269:
[----:B------:R-:W-:Y:S05]  /*2b850*/  BSYNC B1 ;  /* 0x0000000000017941 */ /* 0x000fea0003800000 */
.L_x_2268:
        /* <DEDUP_REMOVED lines=8> */
.L_x_2270:
[----:B------:R-:W-:Y:S05]  /*2b8e0*/  BRA `(.L_x_2271) ;  /* 0xffffff4000ac7947 */ /* 0x000fea000383ffff */
.L_x_1983:
[----:B------:R-:W0:Y:S01]  /*2b8f0*/  S2R R5, SR_TID.X ;  /* 0x0000000000057919 */ /* 0x000e220000002100 */
[----:B------:R-:W-:Y:S01]  /*2b900*/  BSSY B1, `(.L_x_2272) ;  /* 0x000000a000017945 */ /* 0x000fe20003800000 */
[----:B------:R-:W-:Y:S02]  /*2b910*/  IMAD.MOV.U32 R12, RZ, RZ, RZ ;  /* 0x000000ffff0c7224 */ /* 0x000fe400078e00ff */
[----:B------:R-:W-:Y:S02]  /*2b920*/  IMAD.MOV.U32 R11, RZ, RZ, 0x1f ;  /* 0x0000001fff0b7424 */ /* 0x000fe400078e00ff */
[----:B------:R-:W-:Y:S01]  /*2b930*/  IMAD.MOV.U32 R15, RZ, RZ, -0x1 ;  /* 0xffffffffff0f7424 */ /* 0x000fe200078e00ff */
[----:B0-----:R-:W-:-:S04]  /*2b940*/  SHF.R.U32.HI R5, RZ, 0x5, R5 ;  /* 0x00000005ff057819 */ /* 0x001fc80000011605 */
[----:B------:R-:W-:-:S05]  /*2b950*/  LOP3.LUT R5, R5, 0x3, RZ, 0xc0, !PT ;  /* 0x0000000305057812 */ /* 0x000fca00078ec0ff */
[----:B------:R-:W-:-:S07]  /*2b960*/  IMAD.MOV.U32 R13, RZ, RZ, R5 ;  /* 0x000000ffff0d7224 */ /* 0x000fce00078e0005 */
[----:B------:R-:W-:Y:S05]  /*2b970*/  WARPSYNC.COLLECTIVE R15, `(.L_x_2273) ;  /* 0x000000000f087348 */ /* 0x000fea0003c00000 */
[----:B------:R0:W1:Y:S02]  /*2b980*/  SHFL.IDX P6, R14, R13, R12, R11 ;  /* 0x0000000c0d0e7389 */ /* 0x00006400000c000b */
[----:B01----:R-:W-:Y:S01]  /*2b990*/  ENDCOLLECTIVE ;  /* 0x000000000000791b */ /* 0x003fe20003800000 */
.L_x_2273:
[----:B------:R-:W-:Y:S05]  /*2b9a0*/  BSYNC B1 ;  /* 0x0000000000017941 */ /* 0x000fea0003800000 */
.L_x_2272:
[----:B------:R-:W-:Y:S05]  /*2b9b0*/  BRA `(.L_x_2274) ;  /* 0xffffff5c002c7947 */ /* 0x000fea000383ffff */
.L_x_1985:
[----:B------:R-:W-:Y:S01]  /*2b9c0*/  BSSY B1, `(.L_x_2275) ;  /* 0x0000006000017945 */ /* 0x000fe20003800000 */
[----:B------:R-:W-:-:S07]  /*2b9d0*/  MOV R15, 0xffffffff ;  /* 0xffffffff000f7802 */ /* 0x000fce0000000f00 */
[----:B0-----:R-:W-:Y:S05]  /*2b9e0*/  WARPSYNC.COLLECTIVE R15, `(.L_x_2276) ;  /* 0x000000000f0c7348 */ /* 0x001fea0003c00000 */
[----:B------:R-:W-:Y:S02]  /*2b9f0*/  ELECT P6, UR62, PT ;  /* 0x00000000003e782f */ /* 0x000fe400038c0000 */
[----:B------:R-:W-:Y:S01]  /*2ba00*/  MOV R14, UR62 ;  /* 0x0000003e000e7c02 */ /* 0x000fe20008000f00 */
[----:B0-----:R-:W-:Y:S10]  /*2ba10*/  ENDCOLLECTIVE ;  /* 0x000000000000791b */ /* 0x001ff40003800000 */
.L_x_2276:
[----:B------:R-:W-:Y:S05]  /*2ba20*/  BSYNC B1 ;  /* 0x0000000000017941 */ /* 0x000fea0003800000 */
.L_x_2275:
[----:B------:R-:W-:Y:S05]  /*2ba30*/  BRA `(.L_x_1984) ;  /* 0xffffff5c00247947 */ /* 0x000fea000383ffff */
.L_x_1987:
[----:B0-----:R0:W1:Y:S02]  /*2ba40*/  SYNCS.PHASECHK.TRANS64.TRYWAIT P0, [R23+URZ+0x28420], R5 ;  /* 0x02842005170075a7 */ /* 0x001064000800017f */
[----:B-1----:R-:W-:Y:S05]  /*2ba50*/  @!P0 NANOSLEEP.SYNCS 0x989680 ;  /* 0x009896800000895d */ /* 0x002fea0003900000 */
[----:B------:R-:W1:Y:S02]  /*2ba60*/  @!P0 SYNCS.PHASECHK.TRANS64 P0, [R23+URZ+0x28420], R5 ;  /* 0x02842005170085a7 */ /* 0x000e64000800007f */
[----:B-1----:R-:W-:Y:S05]  /*2ba70*/  @!P0 BRA `(.L_x_1987) ;  /* 0xfffffffc00f08947 */ /* 0x002fea000383ffff */
[----:B------:R-:W-:Y:S05]  /*2ba80*/  BRA `(.L_x_2277) ;  /* 0xffffff5c00347947 */ /* 0x000fea000383ffff */
.L_x_1991:
[----:B-1----:R1:W2:Y:S02]  /*2ba90*/  SYNCS.PHASECHK.TRANS64.TRYWAIT P0, [R12+URZ+0x284a0], R11 ;  /* 0x0284a00b0c0075a7 */ /* 0x0022a4000800017f */
[----:B--2---:R-:W-:Y:S05]  /*2baa0*/  @!P0 NANOSLEEP.SYNCS 0x989680 ;  /* 0x009896800000895d */ /* 0x004fea0003900000 */
[----:B------:R-:W2:Y:S02]  /*2bab0*/  @!P0 SYNCS.PHASECHK.TRANS64 P0, [R12+URZ+0x284a0], R11 ;  /* 0x0284a00b0c0085a7 */ /* 0x000ea4000800007f */
[----:B--2---:R-:W-:Y:S05]  /*2bac0*/  @!P0 BRA `(.L_x_1991) ;  /* 0xfffffffc00f08947 */ /* 0x004fea000383ffff */
[----:B------:R-:W-:Y:S05]  /*2bad0*/  BRA `(.L_x_2278) ;  /* 0xffffff5c004c7947 */ /* 0x000fea000383ffff */
.L_x_1997:
[----:B0-----:R0:W2:Y:S02]  /*2bae0*/  SYNCS.PHASECHK.TRANS64.TRYWAIT P0, [R12+URZ+0x284c0], R11 ;  /* 0x0284c00b0c0075a7 */ /* 0x0010a4000800017f */
[----:B--2---:R-:W-:Y:S05]  /*2baf0*/  @!P0 NANOSLEEP.SYNCS 0x989680 ;  /* 0x009896800000895d */ /* 0x004fea0003900000 */
[----:B------:R-:W2:Y:S02]  /*2bb00*/  @!P0 SYNCS.PHASECHK.TRANS64 P0, [R12+URZ+0x284c0], R11 ;  /* 0x0284c00b0c0085a7 */ /* 0x000ea4000800007f */
[----:B--2---:R-:W-:Y:S05]  /*2bb10*/  @!P0 BRA `(.L_x_1997) ;  /* 0xfffffffc00f08947 */ /* 0x004fea000383ffff */
[----:B------:R-:W-:Y:S05]  /*2bb20*/  BRA `(.L_x_2279) ;  /* 0xffffff6000087947 */ /* 0x000fea000383ffff */
.L_x_2005:
[----:B-1----:R1:W2:Y:S02]  /*2bb30*/  SYNCS.PHASECHK.TRANS64.TRYWAIT P1, [R11+URZ+0x284a0], R8 ;  /* 0x0284a0080b0075a7 */ /* 0x0022a4000802017f */
[----:B--2---:R-:W-:Y:S05]  /*2bb40*/  @!P1 NANOSLEEP.SYNCS 0x989680 ;  /* 0x009896800000995d */ /* 0x004fea0003900000 */
[----:B------:R-:W2:Y:S02]  /*2bb50*/  @!P1 SYNCS.PHASECHK.TRANS64 P1, [R11+URZ+0x284a0], R8 ;  /* 0x0284a0080b0095a7 */ /* 0x000ea4000802007f */
[----:B--2---:R-:W-:Y:S05]  /*2bb60*/  @!P1 BRA `(.L_x_2005) ;  /* 0xfffffffc00f09947 */ /* 0x004fea000383ffff */
[----:B------:R-:W-:Y:S05]  /*2bb70*/  BRA `(.L_x_2280) ;  /* 0xffffff6400007947 */ /* 0x000fea000383ffff */
.L_x_2011:
[----:B0-----:R0:W2:Y:S02]  /*2bb80*/  SYNCS.PHASECHK.TRANS64.TRYWAIT P1, [R11+URZ+0x284c0], R8 ;  /* 0x0284c0080b0075a7 */ /* 0x0010a4000802017f */
[----:B--2---:R-:W-:Y:S05]  /*2bb90*/  @!P1 NANOSLEEP.SYNCS 0x989680 ;  /* 0x009896800000995d */ /* 0x004fea0003900000 */
[----:B------:R-:W2:Y:S02]  /*2bba0*/  @!P1 SYNCS.PHASECHK.TRANS64 P1, [R11+URZ+0x284c0], R8 ;  /* 0x0284c0080b0095a7 */ /* 0x000ea4000802007f */
[----:B--2---:R-:W-:Y:S05]  /*2bbb0*/  @!P1 BRA `(.L_x_2011) ;  /* 0xfffffffc00f09947 */ /* 0x004fea000383ffff */
[----:B------:R-:W-:Y:S05]  /*2bbc0*/  BRA `(.L_x_2281) ;  /* 0xffffff6400b87947 */ /* 0x000fea000383ffff */
.L_x_2035:
        /* <DEDUP_REMOVED lines=11> */
.L_x_2283:
[----:B------:R-:W-:Y:S05]  /*2bc80*/  BSYNC B0 ;  /* 0x0000000000007941 */ /* 0x000fea0003800000 */
.L_x_2282:
[----:B------:R-:W-:Y:S05]  /*2bc90*/  BRA `(.L_x_2284) ;  /* 0xffffff7400f47947 */ /* 0x000fea000383ffff */
.L_x_2038:
[----:B0-----:R0:W1:Y:S02]  /*2bca0*/  SYNCS.PHASECHK.TRANS64.TRYWAIT P0, [R6+URZ+0x28480], R21 ;  /* 0x02848015060075a7 */ /* 0x001064000800017f */
[----:B-1----:R-:W-:Y:S05]  /*2bcb0*/  @!P0 NANOSLEEP.SYNCS 0x989680 ;  /* 0x009896800000895d */ /* 0x002fea0003900000 */
[----:B------:R-:W1:Y:S02]  /*2bcc0*/  @!P0 SYNCS.PHASECHK.TRANS64 P0, [R6+URZ+0x28480], R21 ;  /* 0x02848015060085a7 */ /* 0x000e64000800007f */
[----:B-1----:R-:W-:Y:S05]  /*2bcd0*/  @!P0 BRA `(.L_x_2038) ;  /* 0xfffffffc00f08947 */ /* 0x002fea000383ffff */
[----:B------:R-:W-:Y:S05]  /*2bce0*/  BRA `(.L_x_2285) ;  /* 0xffffff7800147947 */ /* 0x000fea000383ffff */
.L_x_2039:
        /* <DEDUP_REMOVED lines=8> */
.L_x_2287:
[----:B------:R-:W-:Y:S05]  /*2bd70*/  BSYNC B0 ;  /* 0x0000000000007941 */ /* 0x000fea0003800000 */
.L_x_2286:
[----:B------:R-:W-:Y:S01]  /*2bd80*/  IMAD.MOV.U32 R13, RZ, RZ, R2 ;  /* 0x000000ffff0d7224 */ /* 0x000fe200078e0002 */
[C---:B------:R-:W-:Y:S01]  /*2bd90*/  ISETP.GE.AND P3, PT, R27.reuse, 0x11, PT ;  /* 0x000000111b00780c */ /* 0x040fe20003f66270 */
[----:B------:R-:W-:Y:S01]  /*2bda0*/  IMAD.MOV.U32 R12, RZ, RZ, RZ ;  /* 0x000000ffff0c7224 */ /* 0x000fe200078e00ff */
[----:B------:R-:W-:Y:S01]  /*2bdb0*/  ISETP.GE.AND P5, PT, R27, 0x31, PT ;  /* 0x000000311b00780c */ /* 0x000fe20003fa6270 */
[----:B------:R-:W-:Y:S02]  /*2bdc0*/  IMAD.MOV.U32 R11, RZ, RZ, 0x181f ;  /* 0x0000181fff0b7424 */ /* 0x000fe400078e00ff */
[----:B------:R-:W-:Y:S02]  /*2bdd0*/  IMAD.MOV.U32 R15, RZ, RZ, -0x1 ;  /* 0xffffffffff0f7424 */ /* 0x000fe400078e00ff */
[----:B------:R-:W-:-:S08]  /*2bde0*/  IMAD.MOV.U32 R5, RZ, RZ, R14 ;  /* 0x000000ffff057224 */ /* 0x000fd000078e000e */
[----:B------:R-:W-:Y:S05]  /*2bdf0*/  WARPSYNC.COLLECTIVE R15, `(.L_x_2288) ;  /* 0x000000000f087348 */ /* 0x000fea0003c00000 */
[----:B------:R0:W1:Y:S02]  /*2be00*/  SHFL.IDX P6, R14, R13, R12, R11 ;  /* 0x0000000c0d0e7389 */ /* 0x00006400000c000b */
[----:B01----:R-:W-:Y:S01]  /*2be10*/  ENDCOLLECTIVE ;  /* 0x000000000000791b */ /* 0x003fe20003800000 */
.L_x_2288:
[----:B------:R-:W0:Y:S01]  /*2be20*/  LDC R11, c[0x0][0x2f4] ;  /* 0x0000bd00ff0b7b82 */ /* 0x000e220000000800 */
[----:B------:R-:W-:Y:S01]  /*2be30*/  LOP3.LUT R15, R34, 0x80, RZ, 0xfc, !PT ;  /* 0x00000080220f7812 */ /* 0x000fe200078efcff */
[----:B------:R-:W-:Y:S02]  /*2be40*/  IMAD.MOV.U32 R13, RZ, RZ, R3 ;  /* 0x000000ffff0d7224 */ /* 0x000fe400078e0003 */
[----:B------:R-:W-:Y:S01]  /*2be50*/  IMAD.MOV.U32 R12, RZ, RZ, 0x1 ;  /* 0x00000001ff0c7424 */ /* 0x000fe200078e00ff */
[----:B------:R-:W-:-:S04]  /*2be60*/  MOV R8, R14 ;  /* 0x0000000e00087202 */ /* 0x000fc80000000f00 */
[----:B------:R-:W-:-:S05]  /*2be70*/  IADD3 R8, P0, R34, R8, RZ ;  /* 0x0000000822087210 */ /* 0x000fca0007f1e0ff */
[----:B------:R-:W-:Y:S02]  /*2be80*/  IMAD.X R9, RZ, RZ, R5, P0 ;  /* 0x000000ffff097224 */ /* 0x000fe400000e0605 */
[----:B------:R-:W-:Y:S01]  /*2be90*/  IMAD.IADD R5, R23, 0x1, R7 ;  /* 0x0000000117057824 */ /* 0x000fe200078e0207 */
[-C--:B0-----:R-:W-:Y:S02]  /*2bea0*/  ISETP.GE.AND P2, PT, R34, R11.reuse, PT ;  /* 0x0000000b2200720c */ /* 0x081fe40003f46270 */
[----:B------:R-:W-:Y:S01]  /*2beb0*/  ISETP.GE.AND P0, PT, R15, R11, PT ;  /* 0x0000000b0f00720c */ /* 0x000fe20003f06270 */
[----:B------:R-:W-:Y:S01]  /*2bec0*/  IMAD.MOV.U32 R11, RZ, RZ, 0x181f ;  /* 0x0000181fff0b7424 */ /* 0x000fe200078e00ff */
[----:B------:R-:W-:Y:S01]  /*2bed0*/  ISETP.LT.OR P1, PT, R27, 0x1, P2 ;  /* 0x000000011b00780c */ /* 0x000fe20001721670 */
[----:B------:R-:W-:-:S12]  /*2bee0*/  IMAD.MOV.U32 R15, RZ, RZ, -0x1 ;  /* 0xffffffffff0f7424 */ /* 0x000fd800078e00ff */
[----:B------:R-:W-:Y:S05]  /*2bef0*/  WARPSYNC.COLLECTIVE R15, `(.L_x_2289) ;  /* 0x000000000f087348 */ /* 0x000fea0003c00000 */
[----:B------:R0:W1:Y:S02]  /*2bf00*/  SHFL.IDX P6, R14, R13, R12, R11 ;  /* 0x0000000c0d0e7389 */ /* 0x00006400000c000b */
[----:B01----:R-:W-:Y:S01]  /*2bf10*/  ENDCOLLECTIVE ;  /* 0x000000000000791b */ /* 0x003fe20003800000 */
.L_x_2289:
[----:B------:R-:W-:Y:S01]  /*2bf20*/  @!PT LDS RZ, [RZ] ;  /* 0x00000000fffff984 */ /* 0x000fe20000000800 */
[----:B------:R-:W-:Y:S01]  /*2bf30*/  @!PT LDS RZ, [RZ] ;  /* 0x00000000fffff984 */ /* 0x000fe20000000800 */
[----:B------:R-:W-:Y:S01]  /*2bf40*/  @!PT LDS RZ, [RZ] ;  /* 0x00000000fffff984 */ /* 0x000fe20000000800 */
[----:B------:R0:W-:Y:S01]  /*2bf50*/  LDGSTS.E.BYPASS.LTC128B.128 [R5+0x10000], desc[UR36][R8.64], !P1 ;  /* 0x1000000008057fae */ /* 0x0001e2000c901d64 */
[----:B------:R-:W-:Y:S01]  /*2bf60*/  ISETP.LT.OR P1, PT, R27, 0x1, P0 ;  /* 0x000000011b00780c */ /* 0x000fe20000721670 */
[----:B------:R-:W-:-:S12]  /*2bf70*/  IMAD.MOV.U32 R13, RZ, RZ, R2 ;  /* 0x000000ffff0d7224 */ /* 0x000fd800078e0002 */
[----:B------:R0:W-:Y:S01]  /*2bf80*/  LDGSTS.E.BYPASS.LTC128B.128 [R5+0x12000], desc[UR36][R8.64+0x80], !P1 ;  /* 0x1200008008057fae */ /* 0x0001e2000c901d64 */
[----:B------:R-:W-:-:S07]  /*2bf90*/  MOV R7, R14 ;  /* 0x0000000e00077202 */ /* 0x000fce0000000f00 */
[----:B0-----:R-:W-:Y:S05]  /*2bfa0*/  WARPSYNC.COLLECTIVE R15, `(.L_x_2290) ;  /* 0x000000000f087348 */ /* 0x001fea0003c00000 */
[----:B------:R1:W2:Y:S02]  /*2bfb0*/  SHFL.IDX P6, R14, R13, R12, R11 ;  /* 0x0000000c0d0e7389 */ /* 0x0002a400000c000b */
[----:B012---:R-:W-:Y:S01]  /*2bfc0*/  ENDCOLLECTIVE ;  /* 0x000000000000791b */ /* 0x007fe20003800000 */
.L_x_2290:
[----:B------:R-:W-:Y:S02]  /*2bfd0*/  IMAD.MOV.U32 R13, RZ, RZ, R3 ;  /* 0x000000ffff0d7224 */ /* 0x000fe400078e0003 */
[----:B------:R-:W-:Y:S02]  /*2bfe0*/  IMAD.MOV.U32 R12, RZ, RZ, 0x2 ;  /* 0x00000002ff0c7424 */ /* 0x000fe400078e00ff */
[----:B------:R-:W-:-:S07]  /*2bff0*/  IMAD.MOV.U32 R8, RZ, RZ, R14 ;  /* 0x000000ffff087224 */ /* 0x000fce00078e000e */
[----:B------:R-:W-:Y:S05]  /*2c000*/  WARPSYNC.COLLECTIVE R15, `(.L_x_2291) ;  /* 0x000000000f087348 */ /* 0x000fea0003c00000 */
[----:B------:R0:W1:Y:S02]  /*2c010*/  SHFL.IDX P6, R14, R13, R12, R11 ;  /* 0x0000000c0d0e7389 */ /* 0x00006400000c000b */
[----:B01----:R-:W-:Y:S01]  /*2c020*/  ENDCOLLECTIVE ;  /* 0x000000000000791b */ /* 0x003fe20003800000 */
.L_x_2291:
[----:B------:R-:W-:-:S05]  /*2c030*/  IADD3 R8, P1, R34, R8, RZ ;  /* 0x0000000822087210 */ /* 0x000fca0007f3e0ff */
[----:B------:R-:W-:Y:S01]  /*2c040*/  IMAD.X R9, RZ, RZ, R7, P1 ;  /* 0x000000ffff097224 */ /* 0x000fe200008e0607 */
[----:B------:R-:W-:Y:S02]  /*2c050*/  ISETP.LT.OR P1, PT, R27, 0x11, P2 ;  /* 0x000000111b00780c */ /* 0x000fe40001721670 */
[----:B------:R-:W-:-:S11]  /*2c060*/  MOV R13, R2 ;  /* 0x00000002000d7202 */ /* 0x000fd60000000f00 */
        /* <DEDUP_REMOVED lines=9> */
.L_x_2292:
[----:B------:R-:W-:Y:S01]  /*2c100*/  @!PT LDS RZ, [RZ] ;  /* 0x00000000fffff984 */ /* 0x000fe20000000800 */
[----:B------:R-:W-:Y:S01]  /*2c110*/  @!PT LDS RZ, [RZ] ;  /* 0x00000000fffff984 */ /* 0x000fe20000000800 */
[----:B------:R-:W-:Y:S01]  /*2c120*/  @!PT LDS RZ, [RZ] ;  /* 0x00000000fffff984 */ /* 0x000fe20000000800 */
[----:B------:R0:W-:Y:S01]  /*2c130*/  LDGSTS.E.BYPASS.LTC128B.128 [R5+0x12800], desc[UR36][R8.64+0x80], !P1 ;  /* 0x1280008008057fae */ /* 0x0001e2000c901d64 */
[----:B------:R-:W-:Y:S02]  /*2c140*/  IMAD.MOV.U32 R13, RZ, RZ, R3 ;  /* 0x000000ffff0d7224 */ /* 0x000fe400078e0003 */
[----:B------:R-:W-:Y:S02]  /*2c150*/  IMAD.MOV.U32 R12, RZ, RZ, 0x3 ;  /* 0x00000003ff0c7424 */ /* 0x000fe400078e00ff */
[----:B0-----:R-:W-:-:S07]  /*2c160*/  IMAD.MOV.U32 R8, RZ, RZ, R14 ;  /* 0x000000ffff087224 */ /* 0x001fce00078e000e */
[----:B------:R-:W-:Y:S05]  /*2c170*/  WARPSYNC.COLLECTIVE R15, `(.L_x_2293) ;  /* 0x000000000f087348 */ /* 0x000fea0003c00000 */
[----:B------:R0:W1:Y:S02]  /*2c180*/  SHFL.IDX P6, R14, R13, R12, R11 ;  /* 0x0000000c0d0e7389 */ /* 0x00006400000c000b */
[----:B01----:R-:W-:Y:S01]  /*2c190*/  ENDCOLLECTIVE ;  /* 0x000000000000791b */ /* 0x003fe20003800000 */
.L_x_2293:
        /* <DEDUP_REMOVED lines=13> */
.L_x_2294:
[----:B------:R-:W-:Y:S01]  /*2c270*/  @!PT LDS RZ, [RZ] ;  /* 0x00000000fffff984 */ /* 0x000fe20000000800 */
[----:B------:R-:W-:Y:S01]  /*2c280*/  @!PT LDS RZ, [RZ] ;  /* 0x00000000fffff984 */ /* 0x000fe20000000800 */
[----:B------:R-:W-:Y:S01]  /*2c290*/  @!PT LDS RZ, [RZ] ;  /* 0x00000000fffff984 */ /* 0x000fe20000000800 */
[----:B------:R2:W-:Y:S01]  /*2c2a0*/  LDGSTS.E.BYPASS.LTC128B.128 [R5+0x13000], desc[UR36][R8.64+0x80], !P1 ;  /* 0x1300008008057fae */ /* 0x0005e2000c901d64 */
[----:B------:R-:W-:Y:S02]  /*2c2b0*/  ISETP.GE.AND P1, PT, R27, 0x21, PT ;  /* 0x000000211b00780c */ /* 0x000fe40003f26270 */
[----:B------:R-:W-:Y:S01]  /*2c2c0*/  MOV R2, R14 ;  /* 0x0000000e00027202 */ /* 0x000fe20000000f00 */
[----:B------:R-:W-:Y:S10]  /*2c2d0*/  BRA `(.L_x_2295) ;  /* 0xffffff7400807947 */ /* 0x000ff4000383ffff */
.L_x_2044:
[----:B------:R0:W0:Y:S02]  /*2c2e0*/  SYNCS.PHASECHK.TRANS64.TRYWAIT P0, [R6+URZ+0x28440], R21 ;  /* 0x02844015060075a7 */ /* 0x000024000800017f */
[----:B0-----:R-:W-:Y:S05]  /*2c2f0*/  @!P0 NANOSLEEP.SYNCS 0x989680 ;  /* 0x009896800000895d */ /* 0x001fea0003900000 */
[----:B------:R-:W0:Y:S02]  /*2c300*/  @!P0 SYNCS.PHASECHK.TRANS64 P0, [R6+URZ+0x28440], R21 ;  /* 0x02844015060085a7 */ /* 0x000e24000800007f */
[----:B0-----:R-:W-:Y:S05]  /*2c310*/  @!P0 BRA `(.L_x_2044) ;  /* 0xfffffffc00f08947 */ /* 0x001fea000383ffff */
[----:B------:R-:W-:Y:S05]  /*2c320*/  BRA `(.L_x_2296) ;  /* 0xffffff7400d87947 */ /* 0x000fea000383ffff */
.L_x_2045:
[----:B------:R-:W-:Y:S01]  /*2c330*/  BSSY B0, `(.L_x_2297) ;  /* 0x0000008000007945 */ /* 0x000fe20003800000 */
[----:B------:R-:W-:Y:S02]  /*2c340*/  IMAD.MOV.U32 R13, RZ, RZ, R0 ;  /* 0x000000ffff0d7224 */ /* 0x000fe400078e0000 */
[----:B------:R-:W-:Y:S02]  /*2c350*/  IMAD.MOV.U32 R12, RZ, RZ, RZ ;  /* 0x000000ffff0c7224 */ /* 0x000fe400078e00ff */
[----:B------:R-:W-:Y:S02]  /*2c360*/  IMAD.MOV.U32 R11, RZ, RZ, 0x181f ;  /* 0x0000181fff0b7424 */ /* 0x000fe400078e00ff */
[----:B------:R-:W-:-:S07]  /*2c370*/  IMAD.MOV.U32 R15, RZ, RZ, -0x1 ;  /* 0xffffffffff0f7424 */ /* 0x000fce00078e00ff */
[----:B0---4-:R-:W-:Y:S05]  /*2c380*/  WARPSYNC.COLLECTIVE R15, `(.L_x_2298) ;  /* 0x000000000f087348 */ /* 0x011fea0003c00000 */
[----:B------:R1:W2:Y:S02]  /*2c390*/  SHFL.IDX P6, R14, R13, R12, R11 ;  /* 0x0000000c0d0e7389 */ /* 0x0002a400000c000b */
[----:B012-4-:R-:W-:Y:S01]  /*2c3a0*/  ENDCOLLECTIVE ;  /* 0x000000000000791b */ /* 0x017fe20003800000 */
.L_x_2298:
[----:B------:R-:W-:Y:S05]  /*2c3b0*/  BSYNC B0 ;  /* 0x0000000000007941 */ /* 0x000fea0003800000 */
.L_x_2297:
        /* <DEDUP_REMOVED lines=8> */
.L_x_2299:
        /* <DEDUP_REMOVED lines=16> */
.L_x_2300:
[----:B------:R-:W-:Y:S01]  /*2c540*/  @!PT LDS RZ, [RZ] ;  /* 0x00000000fffff984 */ /* 0x000fe20000000800 */
[----:B------:R-:W-:Y:S01]  /*2c550*/  @!PT LDS RZ, [RZ] ;  /* 0x00000000fffff984 */ /* 0x000fe20000000800 */
[----:B------:R-:W-:Y:S01]  /*2c560*/  @!PT LDS RZ, [RZ] ;  /* 0x00000000fffff984 */ /* 0x000fe20000000800 */
[----:B------:R0:W-:Y:S01]  /*2c570*/  @P4 LDGSTS.E.BYPASS.LTC128B.128 [R5+0x22000], desc[UR36][R2.64+0x80], !P2 ;  /* 0x2200008002054fae */ /* 0x0001e2000d101d64 */
[----:B------:R-:W-:Y:S01]  /*2c580*/  ISETP.GE.AND P4, PT, R34, R8, PT ;  /* 0x000000082200720c */ /* 0x000fe20003f86270 */
[----:B------:R-:W-:Y:S01]  /*2c590*/  IMAD.MOV.U32 R13, RZ, RZ, R4 ;  /* 0x000000ffff0d7224 */ /* 0x000fe200078e0004 */
[----:B0-----:R-:W-:-:S11]  /*2c5a0*/  MOV R2, R14 ;  /* 0x0000000e00027202 */ /* 0x001fd60000000f00 */
[----:B------:R-:W-:Y:S05]  /*2c5b0*/  WARPSYNC.COLLECTIVE R15, `(.L_x_2301) ;  /* 0x000000000f087348 */ /* 0x000fea0003c00000 */
[----:B------:R0:W1:Y:S02]  /*2c5c0*/  SHFL.IDX P6, R14, R13, R12, R11 ;  /* 0x0000000c0d0e7389 */ /* 0x00006400000c000b */
[----:B01----:R-:W-:Y:S01]  /*2c5d0*/  ENDCOLLECTIVE ;  /* 0x000000000000791b */ /* 0x003fe20003800000 */
.L_x_2301:
[----:B------:R-:W-:Y:S02]  /*2c5e0*/  IMAD.MOV.U32 R13, RZ, RZ, R0 ;  /* 0x000000ffff0d7224 */ /* 0x000fe400078e0000 */
[----:B------:R-:W-:Y:S02]  /*2c5f0*/  IMAD.MOV.U32 R12, RZ, RZ, 0x2 ;  /* 0x00000002ff0c7424 */ /* 0x000fe400078e00ff */
[----:B------:R-:W-:-:S07]  /*2c600*/  IMAD.MOV.U32 R3, RZ, RZ, R14 ;  /* 0x000000ffff037224 */ /* 0x000fce00078e000e */
[----:B------:R-:W-:Y:S05]  /*2c610*/  WARPSYNC.COLLECTIVE R15, `(.L_x_2302) ;  /* 0x000000000f087348 */ /* 0x000fea0003c00000 */
[----:B------:R0:W1:Y:S02]  /*2c620*/  SHFL.IDX P6, R14, R13, R12, R11 ;  /* 0x0000000c0d0e7389 */ /* 0x00006400000c000b */
[----:B01----:R-:W-:Y:S01]  /*2c630*/  ENDCOLLECTIVE ;  /* 0x000000000000791b */ /* 0x003fe20003800000 */
.L_x_2302:
        /* <DEDUP_REMOVED lines=15> */
.L_x_2303:
[----:B------:R-:W-:Y:S02]  /*2c730*/  IMAD.MOV.U32 R13, RZ, RZ, R0 ;  /* 0x000000ffff0d7224 */ /* 0x000fe400078e0000 */
[----:B------:R-:W-:Y:S02]  /*2c740*/  IMAD.MOV.U32 R12, RZ, RZ, 0x3 ;  /* 0x00000003ff0c7424 */ /* 0x000fe400078e00ff */
[----:B------:R-:W-:-:S07]  /*2c750*/  IMAD.MOV.U32 R3, RZ, RZ, R14 ;  /* 0x000000ffff037224 */ /* 0x000fce00078e000e */
[----:B------:R-:W-:Y:S05]  /*2c760*/  WARPSYNC.COLLECTIVE R15, `(.L_x_2304) ;  /* 0x000000000f087348 */ /* 0x000fea0003c00000 */
[----:B------:R0:W1:Y:S02]  /*2c770*/  SHFL.IDX P6, R14, R13, R12, R11 ;  /* 0x0000000c0d0e7389 */ /* 0x00006400000c000b */
[----:B01----:R-:W-:Y:S01]  /*2c780*/  ENDCOLLECTIVE ;  /* 0x000000000000791b */ /* 0x003fe20003800000 */
.L_x_2304:
[----:B------:R-:W-:-:S05]  /*2c790*/  @P1 IADD3 R3, P0, R34, R3, RZ ;  /* 0x0000000322031210 */ /* 0x000fca0007f1e0ff */
[----:B------:R-:W-:-:S05]  /*2c7a0*/  @P1 IMAD.X R2, RZ, RZ, R2, P0 ;  /* 0x000000ffff021224 */ /* 0x000fca00000e0602 */
[----:B------:R-:W-:Y:S01]  /*2c7b0*/  @P1 LOP3.LUT R3, R3, R2, RZ, 0x3c, !PT ;  /* 0x0000000203031212 */ /* 0x000fe200078e3cff */
[----:B------:R-:W-:-:S03]  /*2c7c0*/  IMAD.MOV.U32 R13, RZ, RZ, R4 ;  /* 0x000000ffff0d7224 */ /* 0x000fc600078e0004 */
[----:B------:R-:W-:-:S04]  /*2c7d0*/  @P1 LOP3.LUT R2, R3, R2, RZ, 0x3c, !PT ;  /* 0x0000000203021212 */ /* 0x000fc800078e3cff */
[----:B------:R-:W-:Y:S01]  /*2c7e0*/  @P1 LOP3.LUT R3, R3, R2, RZ, 0x3c, !PT ;  /* 0x0000000203031212 */ /* 0x000fe200078e3cff */
[----:B------:R-:W-:-:S07]  /*2c7f0*/  IMAD.MOV.U32 R0, RZ, RZ, R14 ;  /* 0x000000ffff007224 */ /* 0x000fce00078e000e */
[----:B------:R-:W-:Y:S05]  /*2c800*/  WARPSYNC.COLLECTIVE R15, `(.L_x_2305) ;  /* 0x000000000f087348 */ /* 0x000fea0003c00000 */
[----:B------:R0:W1:Y:S02]  /*2c810*/  SHFL.IDX P6, R14, R13, R12, R11 ;  /* 0x0000000c0d0e7389 */ /* 0x00006400000c000b */
[----:B01----:R-:W-:Y:S01]  /*2c820*/  ENDCOLLECTIVE ;  /* 0x000000000000791b */ /* 0x003fe20003800000 */
.L_x_2305:
[----:B------:R-:W-:Y:S01]  /*2c830*/  @!PT LDS RZ, [RZ] ;  /* 0x00000000fffff984 */ /* 0x000fe20000000800 */
[----:B------:R-:W-:Y:S01]  /*2c840*/  @!PT LDS RZ, [RZ] ;  /* 0x00000000fffff984 */ /* 0x000fe20000000800 */
[----:B------:R-:W-:Y:S01]  /*2c850*/  @!PT LDS RZ, [RZ] ;  /* 0x00000000fffff984 */ /* 0x000fe20000000800 */
[----:B------:R0:W-:Y:S04]  /*2c860*/  @P1 LDGSTS.E.BYPASS.LTC128B.128 [R5+0x21000], desc[UR36][R2.64], !P4 ;  /* 0x2100000002051fae */ /* 0x0001e8000e101d64 */
[----:B------:R0:W-:Y:S01]  /*2c870*/  @P1 LDGSTS.E.BYPASS.LTC128B.128 [R5+0x23000], desc[UR36][R2.64+0x80], !P2 ;  /* 0x2300008002051fae */ /* 0x0001e2000d101d64 */
[----:B------:R-:W-:Y:S01]  /*2c880*/  MOV R4, R14 ;  /* 0x0000000e00047202 */ /* 0x000fe20000000f00 */
[----:B------:R-:W-:Y:S06]  /*2c890*/  BRA `(.L_x_2306) ;  /* 0xffffff7400547947 */ /* 0x000fec000383ffff */
.L_x_2050:
[----:B------:R-:W-:Y:S02]  /*2c8a0*/  IMAD.MOV.U32 R13, RZ, RZ, R4 ;  /* 0x000000ffff0d7224 */ /* 0x000fe400078e0004 */
[----:B------:R-:W-:Y:S02]  /*2c8b0*/  IMAD.MOV.U32 R12, RZ, RZ, RZ ;  /* 0x000000ffff0c7224 */ /* 0x000fe400078e00ff */
[----:B------:R-:W-:Y:S02]  /*2c8c0*/  IMAD.MOV.U32 R11, RZ, RZ, 0x181f ;  /* 0x0000181fff0b7424 */ /* 0x000fe400078e00ff */
[----:B------:R-:W-:Y:S02]  /*2c8d0*/  IMAD.MOV.U32 R15, RZ, RZ, -0x1 ;  /* 0xffffffffff0f7424 */ /* 0x000fe400078e00ff */
[----:B-----5:R-:W-:Y:S02]  /*2c8e0*/  IMAD R5, R10, R7, RZ ;  /* 0x000000070a057224 */ /* 0x020fe400078e02ff */
[----:B------:R-:W-:-:S07]  /*2c8f0*/  IMAD.IADD R26, R9, 0x1, R26 ;  /* 0x00000001091a7824 */ /* 0x000fce00078e021a */
[----:B------:R-:W-:Y:S05]  /*2c900*/  WARPSYNC.COLLECTIVE R15, `(.L_x_2307) ;  /* 0x000000000f087348 */ /* 0x000fea0003c00000 */
[----:B------:R0:W1:Y:S02]  /*2c910*/  SHFL.IDX P6, R14, R13, R12, R11 ;  /* 0x0000000c0d0e7389 */ /* 0x00006400000c000b */
[----:B01----:R-:W-:Y:S01]  /*2c920*/  ENDCOLLECTIVE ;  /* 0x000000000000791b */ /* 0x003fe20003800000 */
.L_x_2307:
[C---:B------:R-:W-:Y:S01]  /*2c930*/  VIADD R6, R26.reuse, 0x10 ;  /* 0x000000101a067836 */ /* 0x040fe20000000000 */
[----:B------:R-:W-:Y:S01]  /*2c940*/  ISETP.GE.AND P2, PT, R26, R5, PT ;  /* 0x000000051a00720c */ /* 0x000fe20003f46270 */
[----:B------:R-:W-:Y:S02]  /*2c950*/  IMAD.MOV.U32 R13, RZ, RZ, R0 ;  /* 0x000000ffff0d7224 */ /* 0x000fe400078e0000 */
[----:B------:R-:W-:-:S10]  /*2c960*/  IMAD.MOV.U32 R2, RZ, RZ, R14 ;  /* 0x000000ffff027224 */ /* 0x000fd400078e000e */
[----:B------:R-:W-:Y:S05]  /*2c970*/  WARPSYNC.COLLECTIVE R15, `(.L_x_2308) ;  /* 0x000000000f087348 */ /* 0x000fea0003c00000 */
[----:B------:R0:W1:Y:S02]  /*2c980*/  SHFL.IDX P6, R14, R13, R12, R11 ;  /* 0x0000000c0d0e7389 */ /* 0x00006400000c000b */
[----:B01----:R-:W-:Y:S01]  /*2c990*/  ENDCOLLECTIVE ;  /* 0x000000000000791b */ /* 0x003fe20003800000 */
.L_x_2308:
[----:B------:R-:W-:Y:S02]  /*2c9a0*/  IMAD.MOV.U32 R13, RZ, RZ, R4 ;  /* 0x000000ffff0d7224 */ /* 0x000fe400078e0004 */
[----:B------:R-:W-:Y:S01]  /*2c9b0*/  IMAD.MOV.U32 R12, RZ, RZ, 0x1 ;  /* 0x00000001ff0c7424 */ /* 0x000fe200078e00ff */
[----:B------:R-:W-:-:S07]  /*2c9c0*/  MOV R3, R14 ;  /* 0x0000000e00037202 */ /* 0x000fce0000000f00 */
[----:B------:R-:W-:Y:S05]  /*2c9d0*/  WARPSYNC.COLLECTIVE R15, `(.L_x_2309) ;  /* 0x000000000f087348 */ /* 0x000fea0003c00000 */
[----:B------:R0:W1:Y:S02]  /*2c9e0*/  SHFL.IDX P6, R14, R13, R12, R11 ;  /* 0x0000000c0d0e7389 */ /* 0x00006400000c000b */
[----:B01----:R-:W-:Y:S01]  /*2c9f0*/  ENDCOLLECTIVE ;  /* 0x000000000000791b */ /* 0x003fe20003800000 */
.L_x_2309:
        /* <DEDUP_REMOVED lines=10> */
[----:B------:R0:W-:Y:S01]  /*2caa0*/  @!P2 LDGSTS.E.BYPASS.LTC128B.128 [R8+0x1c000], desc[UR36][R2.64+0x80], !P1 ;  /* 0x1c0000800208afae */ /* 0x0001e2000c901d64 */
[----:B------:R-:W-:Y:S01]  /*2cab0*/  ISETP.GE.AND P2, PT, R6, R5, PT ;  /* 0x000000050600720c */ /* 0x000fe20003f46270 */
[----:B0-----:R-:W-:-:S12]  /*2cac0*/  IMAD.MOV.U32 R2, RZ, RZ, R14 ;  /* 0x000000ffff027224 */ /* 0x001fd800078e000e */
[----:B------:R-:W-:Y:S05]  /*2cad0*/  WARPSYNC.COLLECTIVE R15, `(.L_x_2310) ;  /* 0x000000000f087348 */ /* 0x000fea0003c00000 */
[----:B------:R0:W1:Y:S02]  /*2cae0*/  SHFL.IDX P6, R14, R13, R12, R11 ;  /* 0x0000000c0d0e7389 */ /* 0x00006400000c000b */
[----:B01----:R-:W-:Y:S01]  /*2caf0*/  ENDCOLLECTIVE ;  /* 0x000000000000791b */ /* 0x003fe20003800000 */
.L_x_2310:
[----:B------:R-:W-:Y:S02]  /*2cb00*/  IMAD.MOV.U32 R13, RZ, RZ, R4 ;  /* 0x000000ffff0d7224 */ /* 0x000fe400078e0004 */
[----:B------:R-:W-:Y:S02]  /*2cb10*/  IMAD.MOV.U32 R12, RZ, RZ, 0x2 ;  /* 0x00000002ff0c7424 */ /* 0x000fe400078e00ff */
[----:B------:R-:W-:-:S07]  /*2cb20*/  IMAD.MOV.U32 R3, RZ, RZ, R14 ;  /* 0x000000ffff037224 */ /* 0x000fce00078e000e */
[----:B------:R-:W-:Y:S05]  /*2cb30*/  WARPSYNC.COLLECTIVE R15, `(.L_x_2311) ;  /* 0x000000000f087348 */ /* 0x000fea0003c00000 */
[----:B------:R0:W1:Y:S02]  /*2cb40*/  SHFL.IDX P6, R14, R13, R12, R11 ;  /* 0x0000000c0d0e7389 */ /* 0x00006400000c000b */
[----:B01----:R-:W-:Y:S01]  /*2cb50*/  ENDCOLLECTIVE ;  /* 0x000000000000791b */ /* 0x003fe20003800000 */
.L_x_2311:
        /* <DEDUP_REMOVED lines=17> */
.L_x_2312:
[----:B------:R-:W-:Y:S02]  /*2cc70*/  IMAD.MOV.U32 R13, RZ, RZ, R4 ;  /* 0x000000ffff0d7224 */ /* 0x000fe400078e0004 */
[----:B------:R-:W-:Y:S02]  /*2cc80*/  IMAD.MOV.U32 R12, RZ, RZ, 0x3 ;  /* 0x00000003ff0c7424 */ /* 0x000fe400078e00ff */
[----:B------:R-:W-:-:S07]  /*2cc90*/  IMAD.MOV.U32 R3, RZ, RZ, R14 ;  /* 0x000000ffff037224 */ /* 0x000fce00078e000e */
[----:B------:R-:W-:Y:S05]  /*2cca0*/  WARPSYNC.COLLECTIVE R15, `(.L_x_2313) ;  /* 0x000000000f087348 */ /* 0x000fea0003c00000 */
[----:B------:R0:W1:Y:S02]  /*2ccb0*/  SHFL.IDX P6, R14, R13, R12, R11 ;  /* 0x0000000c0d0e7389 */ /* 0x00006400000c000b */
[----:B01----:R-:W-:Y:S01]  /*2ccc0*/  ENDCOLLECTIVE ;  /* 0x000000000000791b */ /* 0x003fe20003800000 */
.L_x_2313:
        /* <DEDUP_REMOVED lines=17> */
.L_x_2314:
[----:B------:R-:W-:Y:S02]  /*2cde0*/  IMAD.MOV.U32 R13, RZ, RZ, R4 ;  /* 0x000000ffff0d7224 */ /* 0x000fe400078e0004 */
[----:B------:R-:W-:Y:S02]  /*2cdf0*/  IMAD.MOV.U32 R12, RZ, RZ, 0x4 ;  /* 0x00000004ff0c7424 */ /* 0x000fe400078e00ff */
[----:B------:R-:W-:-:S07]  /*2ce00*/  IMAD.MOV.U32 R3, RZ, RZ, R14 ;  /* 0x000000ffff037224 */ /* 0x000fce00078e000e */
[----:B------:R-:W-:Y:S05]  /*2ce10*/  WARPSYNC.COLLECTIVE R15, `(.L_x_2315) ;  /* 0x000000000f087348 */ /* 0x000fea0003c00000 */
[----:B------:R0:W1:Y:S02]  /*2ce20*/  SHFL.IDX P6, R14, R13, R12, R11 ;  /* 0x0000000c0d0e7389 */ /* 0x00006400000c000b */
[----:B01----:R-:W-:Y:S01]  /*2ce30*/  ENDCOLLECTIVE ;  /* 0x000000000000791b */ /* 0x003fe20003800000 */
.L_x_2315:
        /* <DEDUP_REMOVED lines=17> */
.L_x_2316:
[----:B------:R-:W-:Y:S02]  /*2cf50*/  IMAD.MOV.U32 R13, RZ, RZ, R4 ;  /* 0x000000ffff0d7224 */ /* 0x000fe400078e0004 */
[----:B------:R-:W-:Y:S02]  /*2cf60*/  IMAD.MOV.U32 R12, RZ, RZ, 0x5 ;  /* 0x00000005ff0c7424 */ /* 0x000fe400078e00ff */
[----:B------:R-:W-:-:S07]  /*2cf70*/  IMAD.MOV.U32 R3, RZ, RZ, R14 ;  /* 0x000000ffff037224 */ /* 0x000fce00078e000e */
[----:B------:R-:W-:Y:S05]  /*2cf80*/  WARPSYNC.COLLECTIVE R15, `(.L_x_2317) ;  /* 0x000000000f087348 */ /* 0x000fea0003c00000 */
[----:B------:R0:W1:Y:S02]  /*2cf90*/  SHFL.IDX P6, R14, R13, R12, R11 ;  /* 0x0000000c0d0e7389 */ /* 0x00006400000c000b */
[----:B01----:R-:W-:Y:S01]  /*2cfa0*/  ENDCOLLECTIVE ;  /* 0x000000000000791b */ /* 0x003fe20003800000 */
.L_x_2317:
        /* <DEDUP_REMOVED lines=17> */
.L_x_2318:
[----:B------:R-:W-:Y:S02]  /*2d0c0*/  IMAD.MOV.U32 R13, RZ, RZ, R4 ;  /* 0x000000ffff0d7224 */ /* 0x000fe400078e0004 */
[----:B------:R-:W-:Y:S02]  /*2d0d0*/  IMAD.MOV.U32 R12, RZ, RZ, 0x6 ;  /* 0x00000006ff0c7424 */ /* 0x000fe400078e00ff */
[----:B------:R-:W-:-:S07]  /*2d0e0*/  IMAD.MOV.U32 R3, RZ, RZ, R14 ;  /* 0x000000ffff037224 */ /* 0x000fce00078e000e */
[----:B------:R-:W-:Y:S05]  /*2d0f0*/  WARPSYNC.COLLECTIVE R15, `(.L_x_2319) ;  /* 0x000000000f087348 */ /* 0x000fea0003c00000 */
[----:B------:R0:W1:Y:S02]  /*2d100*/  SHFL.IDX P6, R14, R13, R12, R11 ;  /* 0x0000000c0d0e7389 */ /* 0x00006400000c000b */
[----:B01----:R-:W-:Y:S01]  /*2d110*/  ENDCOLLECTIVE ;  /* 0x000000000000791b */ /* 0x003fe20003800000 */
.L_x_2319:
        /* <DEDUP_REMOVED lines=17> */
.L_x_2320:
[----:B------:R-:W-:Y:S02]  /*2d230*/  IMAD.MOV.U32 R13, RZ, RZ, R4 ;  /* 0x000000ffff0d7224 */ /* 0x000fe400078e0004 */
[----:B------:R-:W-:Y:S02]  /*2d240*/  IMAD.MOV.U32 R12, RZ, RZ, 0x7 ;  /* 0x00000007ff0c7424 */ /* 0x000fe400078e00ff */
[----:B------:R-:W-:-:S07]  /*2d250*/  IMAD.MOV.U32 R3, RZ, RZ, R14 ;  /* 0x000000ffff037224 */ /* 0x000fce00078e000e */
[----:B------:R-:W-:Y:S05]  /*2d260*/  WARPSYNC.COLLECTIVE R15, `(.L_x_2321) ;  /* 0x000000000f087348 */ /* 0x000fea0003c00000 */
[----:B------:R0:W1:Y:S02]  /*2d270*/  SHFL.IDX P6, R14, R13, R12, R11 ;  /* 0x0000000c0d0e7389 */ /* 0x00006400000c000b */
[----:B01----:R-:W-:Y:S01]  /*2d280*/  ENDCOLLECTIVE ;  /* 0x000000000000791b */ /* 0x003fe20003800000 */
.L_x_2321:
        /* <DEDUP_REMOVED lines=10> */
.L_x_2322:
[----:B------:R-:W-:Y:S01]  /*2d330*/  @!PT LDS RZ, [RZ] ;  /* 0x00000000fffff984 */ /* 0x000fe20000000800 */
[----:B------:R-:W-:Y:S01]  /*2d340*/  @!PT LDS RZ, [RZ] ;  /* 0x00000000fffff984 */ /* 0x000fe20000000800 */
[----:B------:R-:W-:Y:S01]  /*2d350*/  @!PT LDS RZ, [RZ] ;  /* 0x00000000fffff984 */ /* 0x000fe20000000800 */
[----:B------:R0:W-:Y:S04]  /*2d360*/  @!P2 LDGSTS.E.BYPASS.LTC128B.128 [R8+0x1b000], desc[UR36][R2.64], !P0 ;  /* 0x1b0000000208afae */ /* 0x0001e8000c101d64 */
[----:B------:R0:W-:Y:S01]  /*2d370*/  @!P2 LDGSTS.E.BYPASS.LTC128B.128 [R8+0x1f000], desc[UR36][R2.64+0x80], !P1 ;  /* 0x1f0000800208afae */ /* 0x0001e2000c901d64 */
[----:B------:R-:W-:Y:S01]  /*2d380*/  MOV R0, R14 ;  /* 0x0000000e00007202 */ /* 0x000fe20000000f00 */
[----:B------:R-:W-:Y:S06]  /*2d390*/  BRA `(.L_x_2323) ;  /* 0xffffff7400a47947 */ /* 0x000fec000383ffff */
.L_x_2055:
[----:B0-----:R0:W1:Y:S02]  /*2d3a0*/  SYNCS.PHASECHK.TRANS64.TRYWAIT P1, [R23+URZ+0x28420], R0 ;  /* 0x02842000170075a7 */ /* 0x001064000802017f */
[----:B-1----:R-:W-:Y:S05]  /*2d3b0*/  @!P1 NANOSLEEP.SYNCS 0x989680 ;  /* 0x009896800000995d */ /* 0x002fea0003900000 */
[----:B------:R-:W1:Y:S02]  /*2d3c0*/  @!P1 SYNCS.PHASECHK.TRANS64 P1, [R23+URZ+0x28420], R0 ;  /* 0x02842000170095a7 */ /* 0x000e64000802007f */
[----:B-1----:R-:W-:Y:S05]  /*2d3d0*/  @!P1 BRA `(.L_x_2055) ;  /* 0xfffffffc00f09947 */ /* 0x002fea000383ffff */
[----:B------:R-:W-:Y:S05]  /*2d3e0*/  BRA `(.L_x_2324) ;  /* 0xffffff78001c7947 */ /* 0x000fea000383ffff */
.L_x_2059:
[----:B-1----:R1:W2:Y:S02]  /*2d3f0*/  SYNCS.PHASECHK.TRANS64.TRYWAIT P0, [R0+URZ+0x28480], R20 ;  /* 0x02848014000075a7 */ /* 0x0022a4000800017f */
[----:B--2---:R-:W-:Y:S05]  /*2d400*/  @!P0 NANOSLEEP.SYNCS 0x989680 ;  /* 0x009896800000895d */ /* 0x004fea0003900000 */
[----:B------:R-:W2:Y:S02]  /*2d410*/  @!P0 SYNCS.PHASECHK.TRANS64 P0, [R0+URZ+0x28480], R20 ;  /* 0x02848014000085a7 */ /* 0x000ea4000800007f */
[----:B--2---:R-:W-:Y:S05]  /*2d420*/  @!P0 BRA `(.L_x_2059) ;  /* 0xfffffffc00f08947 */ /* 0x004fea000383ffff */
[----:B------:R-:W-:Y:S05]  /*2d430*/  BRA `(.L_x_2325) ;  /* 0xffffff7800d07947 */ /* 0x000fea000383ffff */
.L_x_2060:
        /* <DEDUP_REMOVED lines=8> */
.L_x_2327:
[----:B------:R-:W-:Y:S05]  /*2d4c0*/  BSYNC B0 ;  /* 0x0000000000007941 */ /* 0x000fea0003800000 */
.L_x_2326:
[----:B------:R-:W-:Y:S01]  /*2d4d0*/  IMAD.MOV.U32 R13, RZ, RZ, R21 ;  /* 0x000000ffff0d7224 */ /* 0x000fe200078e0015 */
[----:B------:R-:W-:Y:S01]  /*2d4e0*/  MOV R12, RZ ;  /* 0x000000ff000c7202 */ /* 0x000fe20000000f00 */
[----:B------:R-:W-:Y:S02]  /*2d4f0*/  IMAD.MOV.U32 R11, RZ, RZ, 0x181f ;  /* 0x0000181fff0b7424 */ /* 0x000fe400078e00ff */
[----:B------:R-:W-:Y:S02]  /*2d500*/  IMAD.MOV.U32 R15, RZ, RZ, -0x1 ;  /* 0xffffffffff0f7424 */ /* 0x000fe400078e00ff */
[----:B------:R-:W-:Y:S02]  /*2d510*/  IMAD.MOV.U32 R3, RZ, RZ, R14 ;  /* 0x000000ffff037224 */ /* 0x000fe400078e000e */
[----:B------:R-:W-:-:S07]  /*2d520*/  IMAD.IADD R4, R23, 0x1, R4 ;  /* 0x0000000117047824 */ /* 0x000fce00078e0204 */
[----:B------:R-:W-:Y:S05]  /*2d530*/  WARPSYNC.COLLECTIVE R15, `(.L_x_2328) ;  /* 0x000000000f087348 */ /* 0x000fea0003c00000 */
[----:B------:R0:W1:Y:S02]  /*2d540*/  SHFL.IDX P6, R14, R13, R12, R11 ;  /* 0x0000000c0d0e7389 */ /* 0x00006400000c000b */
[----:B01----:R-:W-:Y:S01]  /*2d550*/  ENDCOLLECTIVE ;  /* 0x000000000000791b */ /* 0x003fe20003800000 */
.L_x_2328:
[----:B------:R-:W-:Y:S01]  /*2d560*/  IMAD.MOV.U32 R13, RZ, RZ, R27 ;  /* 0x000000ffff0d7224 */ /* 0x000fe200078e001b */
[----:B------:R-:W-:Y:S01]  /*2d570*/  MOV R12, 0x1 ;  /* 0x00000001000c7802 */ /* 0x000fe20000000f00 */
[----:B------:R-:W-:-:S07]  /*2d580*/  IMAD.MOV.U32 R2, RZ, RZ, R14 ;  /* 0x000000ffff027224 */ /* 0x000fce00078e000e */
[----:B------:R-:W-:Y:S05]  /*2d590*/  WARPSYNC.COLLECTIVE R15, `(.L_x_2329) ;  /* 0x000000000f087348 */ /* 0x000fea0003c00000 */
[----:B------:R0:W1:Y:S02]  /*2d5a0*/  SHFL.IDX P6, R14, R13, R12, R11 ;  /* 0x0000000c0d0e7389 */ /* 0x00006400000c000b */
[----:B01----:R-:W-:Y:S01]  /*2d5b0*/  ENDCOLLECTIVE ;  /* 0x000000000000791b */ /* 0x003fe20003800000 */
.L_x_2329:
        /* <DEDUP_REMOVED lines=12> */
.L_x_2330:
[----:B------:R-:W-:Y:S02]  /*2d680*/  IMAD.MOV.U32 R13, RZ, RZ, R27 ;  /* 0x000000ffff0d7224 */ /* 0x000fe400078e001b */
[----:B------:R-:W-:Y:S02]  /*2d690*/  IMAD.MOV.U32 R12, RZ, RZ, 0x2 ;  /* 0x00000002ff0c7424 */ /* 0x000fe400078e00ff */
[----:B------:R-:W-:-:S07]  /*2d6a0*/  IMAD.MOV.U32 R2, RZ, RZ, R14 ;  /* 0x000000ffff027224 */ /* 0x000fce00078e000e */
[----:B------:R-:W-:Y:S05]  /*2d6b0*/  WARPSYNC.COLLECTIVE R15, `(.L_x_2331) ;  /* 0x000000000f087348 */ /* 0x000fea0003c00000 */
[----:B------:R0:W1:Y:S02]  /*2d6c0*/  SHFL.IDX P6, R14, R13, R12, R11 ;  /* 0x0000000c0d0e7389 */ /* 0x00006400000c000b */
[----:B01----:R-:W-:Y:S01]  /*2d6d0*/  ENDCOLLECTIVE ;  /* 0x000000000000791b */ /* 0x003fe20003800000 */
.L_x_2331:
        /* <DEDUP_REMOVED lines=12> */
.L_x_2332:
[----:B------:R-:W-:Y:S02]  /*2d7a0*/  IMAD.MOV.U32 R13, RZ, RZ, R27 ;  /* 0x000000ffff0d7224 */ /* 0x000fe400078e001b */
[----:B------:R-:W-:Y:S02]  /*2d7b0*/  IMAD.MOV.U32 R12, RZ, RZ, 0x3 ;  /* 0x00000003ff0c7424 */ /* 0x000fe400078e00ff */
[----:B------:R-:W-:-:S07]  /*2d7c0*/  IMAD.MOV.U32 R2, RZ, RZ, R14 ;  /* 0x000000ffff027224 */ /* 0x000fce00078e000e */
[----:B------:R-:W-:Y:S05]  /*2d7d0*/  WARPSYNC.COLLECTIVE R15, `(.L_x_2333) ;  /* 0x000000000f087348 */ /* 0x000fea0003c00000 */
[----:B------:R0:W1:Y:S02]  /*2d7e0*/  SHFL.IDX P6, R14, R13, R12, R11 ;  /* 0x0000000c0d0e7389 */ /* 0x00006400000c000b */
[----:B01----:R-:W-:Y:S01]  /*2d7f0*/  ENDCOLLECTIVE ;  /* 0x000000000000791b */ /* 0x003fe20003800000 */
.L_x_2333:
[----:B------:R-:W-:-:S05]  /*2d800*/  IADD3 R2, P0, R34, R2, RZ ;  /* 0x0000000222027210 */ /* 0x000fca0007f1e0ff */
[----:B------:R-:W-:-:S05]  /*2d810*/  IMAD.X R3, RZ, RZ, R3, P0 ;  /* 0x000000ffff037224 */ /* 0x000fca00000e0603 */
[----:B------:R-:W-:Y:S01]  /*2d820*/  @!PT LDS RZ, [RZ] ;  /* 0x00000000fffff984 */ /* 0x000fe20000000800 */
[----:B------:R-:W-:Y:S01]  /*2d830*/  @!PT LDS RZ, [RZ] ;  /* 0x00000000fffff984 */ /* 0x000fe20000000800 */
[----:B------:R-:W-:Y:S01]  /*2d840*/  @!PT LDS RZ, [RZ] ;  /* 0x00000000fffff984 */ /* 0x000fe20000000800 */
[----:B------:R0:W-:Y:S01]  /*2d850*/  LDGSTS.E.BYPASS.LTC128B.128 [R4+0x11000], desc[UR36][R2.64], !P3 ;  /* 0x1100000002047fae */ /* 0x0001e2000d901d64 */
[----:B------:R-:W-:-:S03]  /*2d860*/  MOV R13, R21 ;  /* 0x00000015000d7202 */ /* 0x000fc60000000f00 */
[----:B------:R0:W-:Y:S01]  /*2d870*/  LDGSTS.E.BYPASS.LTC128B.128 [R4+0x13000], desc[UR36][R2.64+0x80], !P2 ;  /* 0x1300008002047fae */ /* 0x0001e2000d101d64 */
[----:B------:R-:W-:-:S07]  /*2d880*/  IMAD.MOV.U32 R27, RZ, RZ, R14 ;  /* 0x000000ffff1b7224 */ /* 0x000fce00078e000e */
[----:B0-----:R-:W-:Y:S05]  /*2d890*/  WARPSYNC.COLLECTIVE R15, `(.L_x_2334) ;  /* 0x000000000f087348 */ /* 0x001fea0003c00000 */
[----:B------:R1:W2:Y:S02]  /*2d8a0*/  SHFL.IDX P6, R14, R13, R12, R11 ;  /* 0x0000000c0d0e7389 */ /* 0x0002a400000c000b */
[----:B012---:R-:W-:Y:S01]  /*2d8b0*/  ENDCOLLECTIVE ;  /* 0x000000000000791b */ /* 0x007fe20003800000 */
.L_x_2334:
[----:B------:R-:W-:Y:S01]  /*2d8c0*/  IMAD.MOV.U32 R2, RZ, RZ, R14 ;  /* 0x000000ffff027224 */ /* 0x000fe200078e000e */
[----:B------:R-:W-:Y:S06]  /*2d8d0*/  BRA `(.L_x_2335) ;  /* 0xffffff78006c7947 */ /* 0x000fec000383ffff */
.L_x_2065:
[----:B----4-:R4:W0:Y:S02]  /*2d8e0*/  SYNCS.PHASECHK.TRANS64.TRYWAIT P0, [R0+URZ+0x28440], R20 ;  /* 0x02844014000075a7 */ /* 0x010824000800017f */
[----:B0-----:R-:W-:Y:S05]  /*2d8f0*/  @!P0 NANOSLEEP.SYNCS 0x989680 ;  /* 0x009896800000895d */ /* 0x001fea0003900000 */
[----:B------:R-:W0:Y:S02]  /*2d900*/  @!P0 SYNCS.PHASECHK.TRANS64 P0, [R0+URZ+0x28440], R20 ;  /* 0x02844014000085a7 */ /* 0x000e24000800007f */
[----:B0-----:R-:W-:Y:S05]  /*2d910*/  @!P0 BRA `(.L_x_2065) ;  /* 0xfffffffc00f08947 */ /* 0x001fea000383ffff */
[----:B------:R-:W-:Y:S05]  /*2d920*/  BRA `(.L_x_2336) ;  /* 0xffffff7800bc7947 */ /* 0x000fea000383ffff */
.L_x_2066:
[----:B------:R-:W-:Y:S01]  /*2d930*/  BSSY B0, `(.L_x_2337) ;  /* 0x0000008000007945 */ /* 0x000fe20003800000 */
[----:B------:R-:W-:Y:S02]  /*2d940*/  IMAD.MOV.U32 R13, RZ, RZ, R8 ;  /* 0x000000ffff0d7224 */ /* 0x000fe400078e0008 */
[----:B------:R-:W-:Y:S02]  /*2d950*/  IMAD.MOV.U32 R12, RZ, RZ, RZ ;  /* 0x000000ffff0c7224 */ /* 0x000fe400078e00ff */
[----:B------:R-:W-:Y:S02]  /*2d960*/  IMAD.MOV.U32 R11, RZ, RZ, 0x181f ;  /* 0x0000181fff0b7424 */ /* 0x000fe400078e00ff */
[----:B------:R-:W-:-:S07]  /*2d970*/  IMAD.MOV.U32 R15, RZ, RZ, -0x1 ;  /* 0xffffffffff0f7424 */ /* 0x000fce00078e00ff */
[----:B01-34-:R-:W-:Y:S05]  /*2d980*/  WARPSYNC.COLLECTIVE R15, `(.L_x_2338) ;  /* 0x000000000f087348 */ /* 0x01bfea0003c00000 */
[----:B------:R2:W0:Y:S02]  /*2d990*/  SHFL.IDX P6, R14, R13, R12, R11 ;  /* 0x0000000c0d0e7389 */ /* 0x00042400000c000b */
[----:B01234-:R-:W-:Y:S01]  /*2d9a0*/  ENDCOLLECTIVE ;  /* 0x000000000000791b */ /* 0x01ffe20003800000 */
.L_x_2338:
[----:B------:R-:W-:Y:S05]  /*2d9b0*/  BSYNC B0 ;  /* 0x0000000000007941 */ /* 0x000fea0003800000 */
.L_x_2337:
        /* <DEDUP_REMOVED lines=8> */
.L_x_2339:
[----:B------:R-:W-:Y:S01]  /*2da40*/  IMAD.MOV.U32 R13, RZ, RZ, R8 ;  /* 0x000000ffff0d7224 */ /* 0x000fe200078e0008 */
[----:B------:R-:W-:Y:S01]  /*2da50*/  MOV R12, 0x1 ;  /* 0x00000001000c7802 */ /* 0x000fe20000000f00 */
[----:B------:R-:W-:-:S07]  /*2da60*/  IMAD.MOV.U32 R2, RZ, RZ, R14 ;  /* 0x000000ffff027224 */ /* 0x000fce00078e000e */
[----:B------:R-:W-:Y:S05]  /*2da70*/  WARPSYNC.COLLECTIVE R15, `(.L_x_2340) ;  /* 0x000000000f087348 */ /* 0x000fea0003c00000 */
[----:B------:R0:W1:Y:S02]  /*2da80*/  SHFL.IDX P6, R14, R13, R12, R11 ;  /* 0x0000000c0d0e7389 */ /* 0x00006400000c000b */
[----:B01----:R-:W-:Y:S01]  /*2da90*/  ENDCOLLECTIVE ;  /* 0x000000000000791b */ /* 0x003fe20003800000 */
.L_x_2340:
        /* <DEDUP_REMOVED lines=12> */
.L_x_2341:
[----:B------:R-:W-:Y:S02]  /*2db60*/  IMAD.MOV.U32 R13, RZ, RZ, R8 ;  /* 0x000000ffff0d7224 */ /* 0x000fe400078e0008 */
[----:B------:R-:W-:Y:S02]  /*2db70*/  IMAD.MOV.U32 R12, RZ, RZ, 0x2 ;  /* 0x00000002ff0c7424 */ /* 0x000fe400078e00ff */
[----:B------:R-:W-:-:S07]  /*2db80*/  IMAD.MOV.U32 R2, RZ, RZ, R14 ;  /* 0x000000ffff027224 */ /* 0x000fce00078e000e */
[----:B------:R-:W-:Y:S05]  /*2db90*/  WARPSYNC.COLLECTIVE R15, `(.L_x_2342) ;  /* 0x000000000f087348 */ /* 0x000fea0003c00000 */
[----:B------:R0:W1:Y:S02]  /*2dba0*/  SHFL.IDX P6, R14, R13, R12, R11 ;  /* 0x0000000c0d0e7389 */ /* 0x00006400000c000b */
[----:B01----:R-:W-:Y:S01]  /*2dbb0*/  ENDCOLLECTIVE ;  /* 0x000000000000791b */ /* 0x003fe20003800000 */
.L_x_2342:
        /* <DEDUP_REMOVED lines=12> */
.L_x_2343:
[----:B------:R-:W-:Y:S02]  /*2dc80*/  IMAD.MOV.U32 R13, RZ, RZ, R8 ;  /* 0x000000ffff0d7224 */ /* 0x000fe400078e0008 */
[----:B------:R-:W-:Y:S02]  /*2dc90*/  IMAD.MOV.U32 R12, RZ, RZ, 0x3 ;  /* 0x00000003ff0c7424 */ /* 0x000fe400078e00ff */
[----:B------:R-:W-:-:S07]  /*2dca0*/  IMAD.MOV.U32 R2, RZ, RZ, R14 ;  /* 0x000000ffff027224 */ /* 0x000fce00078e000e */
[----:B------:R-:W-:Y:S05]  /*2dcb0*/  WARPSYNC.COLLECTIVE R15, `(.L_x_2344) ;  /* 0x000000000f087348 */ /* 0x000fea0003c00000 */
[----:B------:R0:W1:Y:S02]  /*2dcc0*/  SHFL.IDX P6, R14, R13, R12, R11 ;  /* 0x0000000c0d0e7389 */ /* 0x00006400000c000b */
[----:B01----:R-:W-:Y:S01]  /*2dcd0*/  ENDCOLLECTIVE ;  /* 0x000000000000791b */ /* 0x003fe20003800000 */
.L_x_2344:
        /* <DEDUP_REMOVED lines=12> */
.L_x_2345:
[----:B------:R-:W-:Y:S01]  /*2dda0*/  IMAD.MOV.U32 R2, RZ, RZ, R14 ;  /* 0x000000ffff027224 */ /* 0x000fe200078e000e */
[----:B------:R-:W-:Y:S06]  /*2ddb0*/  BRA `(.L_x_2346) ;  /* 0xffffff78004c7947 */ /* 0x000fec000383ffff */
.L_x_2071:
[----:B0-----:R0:W1:Y:S02]  /*2ddc0*/  SYNCS.PHASECHK.TRANS64.TRYWAIT P2, [R3+URZ+0x28470], R0 ;  /* 0x02847000030075a7 */ /* 0x001064000804017f */
[----:B-1----:R-:W-:Y:S05]  /*2ddd0*/  @!P2 NANOSLEEP.SYNCS 0x989680 ;  /* 0x009896800000a95d */ /* 0x002fea0003900000 */
[----:B------:R-:W1:Y:S02]  /*2dde0*/  @!P2 SYNCS.PHASECHK.TRANS64 P2, [R3+URZ+0x28470], R0 ;  /* 0x028470000300a5a7 */ /* 0x000e64000804007f */
[----:B-1----:R-:W-:Y:S05]  /*2ddf0*/  @!P2 BRA `(.L_x_2071) ;  /* 0xfffffffc00f0a947 */ /* 0x002fea000383ffff */
[----:B------:R-:W-:Y:S05]  /*2de00*/  BRA `(.L_x_2347) ;  /* 0xffffff7800b07947 */ /* 0x000fea000383ffff */
.L_x_2073:
[----:B0-----:R0:W1:Y:S02]  /*2de10*/  SYNCS.PHASECHK.TRANS64.TRYWAIT P2, [R3+URZ+0x28460], R2 ;  /* 0x02846002030075a7 */ /* 0x001064000804017f */
[----:B-1----:R-:W-:Y:S05]  /*2de20*/  @!P2 NANOSLEEP.SYNCS 0x989680 ;  /* 0x009896800000a95d */ /* 0x002fea0003900000 */
[----:B------:R-:W1:Y:S02]  /*2de30*/  @!P2 SYNCS.PHASECHK.TRANS64 P2, [R3+URZ+0x28460], R2 ;  /* 0x028460020300a5a7 */ /* 0x000e64000804007f */
[----:B-1----:R-:W-:Y:S05]  /*2de40*/  @!P2 BRA `(.L_x_2073) ;  /* 0xfffffffc00f0a947 */ /* 0x002fea000383ffff */
[----:B------:R-:W-:Y:S05]  /*2de50*/  BRA `(.L_x_2348) ;  /* 0xffffff7800bc7947 */ /* 0x000fea000383ffff */
.L_x_2081:
[----:B0-----:R0:W1:Y:S02]  /*2de60*/  SYNCS.PHASECHK.TRANS64.TRYWAIT P1, [R0+URZ+0x28470], R3 ;  /* 0x02847003000075a7 */ /* 0x001064000802017f */
[----:B-1----:R-:W-:Y:S05]  /*2de70*/  @!P1 NANOSLEEP.SYNCS 0x989680 ;  /* 0x009896800000995d */ /* 0x002fea0003900000 */
[----:B------:R-:W1:Y:S02]  /*2de80*/  @!P1 SYNCS.PHASECHK.TRANS64 P1, [R0+URZ+0x28470], R3 ;  /* 0x02847003000095a7 */ /* 0x000e64000802007f */
[----:B-1----:R-:W-:Y:S05]  /*2de90*/  @!P1 BRA `(.L_x_2081) ;  /* 0xfffffffc00f09947 */ /* 0x002fea000383ffff */
[----:B------:R-:W-:Y:S05]  /*2dea0*/  BRA `(.L_x_2349) ;  /* 0xffffff8000a07947 */ /* 0x000fea000383ffff */
.L_x_2083:
[----:B0-----:R0:W1:Y:S02]  /*2deb0*/  SYNCS.PHASECHK.TRANS64.TRYWAIT P1, [R0+URZ+0x28460], R3 ;  /* 0x02846003000075a7 */ /* 0x001064000802017f */
[----:B-1----:R-:W-:Y:S05]  /*2dec0*/  @!P1 NANOSLEEP.SYNCS 0x989680 ;  /* 0x009896800000995d */ /* 0x002fea0003900000 */
[----:B------:R-:W1:Y:S02]  /*2ded0*/  @!P1 SYNCS.PHASECHK.TRANS64 P1, [R0+URZ+0x28460], R3 ;  /* 0x02846003000095a7 */ /* 0x000e64000802007f */
[----:B-1----:R-:W-:Y:S05]  /*2dee0*/  @!P1 BRA `(.L_x_2083) ;  /* 0xfffffffc00f09947 */ /* 0x002fea000383ffff */
[----:B------:R-:W-:Y:S05]  /*2def0*/  BRA `(.L_x_2350) ;  /* 0xffffff8000a87947 */ /* 0x000fea000383ffff */
.L_x_2088:
        /* <DEDUP_REMOVED lines=8> */
.L_x_2352:
[----:B------:R-:W-:Y:S05]  /*2df80*/  BSYNC B0 ;  /* 0x0000000000007941 */ /* 0x000fea0003800000 */
.L_x_2351:
[----:B------:R-:W-:Y:S01]  /*2df90*/  MOV R13, R16 ;  /* 0x00000010000d7202 */ /* 0x000fe20000000f00 */
[----:B------:R-:W-:Y:S02]  /*2dfa0*/  IMAD.MOV.U32 R12, RZ, RZ, 0x1 ;  /* 0x00000001ff0c7424 */ /* 0x000fe400078e00ff */
[----:B------:R-:W-:Y:S02]  /*2dfb0*/  IMAD.MOV.U32 R11, RZ, RZ, 0x1f ;  /* 0x0000001fff0b7424 */ /* 0x000fe400078e00ff */
[----:B------:R-:W-:Y:S02]  /*2dfc0*/  IMAD.MOV.U32 R15, RZ, RZ, -0x1 ;  /* 0xffffffffff0f7424 */ /* 0x000fe400078e00ff */
[----:B------:R-:W-:Y:S02]  /*2dfd0*/  IMAD.IADD R7, R19, 0x1, R8 ;  /* 0x0000000113077824 */ /* 0x000fe400078e0208 */
[----:B------:R-:W-:-:S07]  /*2dfe0*/  IMAD.MOV.U32 R0, RZ, RZ, R14 ;  /* 0x000000ffff007224 */ /* 0x000fce00078e000e */
[----:B------:R-:W-:Y:S05]  /*2dff0*/  WARPSYNC.COLLECTIVE R15, `(.L_x_2353) ;  /* 0x000000000f087348 */ /* 0x000fea0003c00000 */
[----:B------:R0:W1:Y:S02]  /*2e000*/  SHFL.IDX P6, R14, R13, R12, R11 ;  /* 0x0000000c0d0e7389 */ /* 0x00006400000c000b */
[----:B01----:R-:W-:Y:S01]  /*2e010*/  ENDCOLLECTIVE ;  /* 0x000000000000791b */ /* 0x003fe20003800000 */
.L_x_2353:
[----:B------:R-:W-:Y:S02]  /*2e020*/  ULDC UR4, c[0x0][0xc3c] ;  /* 0x00030f0000047ab9 */ /* 0x000fe40000000800 */
[----:B------:R-:W-:-:S13]  /*2e030*/  ISETP.GE.OR P1, PT, R7, UR4, !P0 ;  /* 0x0000000407007c0c */ /* 0x000fda000c726670 */
[----:B------:R-:W0:Y:S01]  /*2e040*/  @!P1 LDC.64 R2, c[0x0][0xc80] ;  /* 0x00032000ff029b82 */ /* 0x000e220000000a00 */
[----:B------:R-:W-:Y:S02]  /*2e050*/  IMAD.MOV.U32 R17, RZ, RZ, RZ ;  /* 0x000000ffff117224 */ /* 0x000fe400078e00ff */
[----:B------:R-:W-:Y:S02]  /*2e060*/  IMAD.MOV.U32 R11, RZ, RZ, RZ ;  /* 0x000000ffff0b7224 */ /* 0x000fe400078e00ff */
[----:B------:R-:W-:Y:S02]  /*2e070*/  IMAD.MOV.U32 R5, RZ, RZ, R14 ;  /* 0x000000ffff057224 */ /* 0x000fe400078e000e */
[----:B0-----:R-:W-:-:S06]  /*2e080*/  @!P1 IMAD.WIDE R2, R7, 0x4, R2 ;  /* 0x0000000407029825 */ /* 0x001fcc00078e0202 */
[----:B------:R-:W2:Y:S01]  /*2e090*/  @!P1 LDG.E R2, desc[UR36][R2.64] ;  /* 0x0000002402029981 */ /* 0x000ea2000c1e1900 */
[C---:B------:R-:W-:Y:S02]  /*2e0a0*/  ISETP.GE.U32.AND P2, PT, R8.reuse, 0x2, PT ;  /* 0x000000020800780c */ /* 0x040fe40003f46070 */
[C---:B------:R-:W-:Y:S02]  /*2e0b0*/  ISETP.GE.U32.AND P3, PT, R8.reuse, 0x4, PT ;  /* 0x000000040800780c */ /* 0x040fe40003f66070 */
[C---:B------:R-:W-:Y:S02]  /*2e0c0*/  ISETP.GE.U32.AND P4, PT, R8.reuse, 0x8, PT ;  /* 0x000000080800780c */ /* 0x040fe40003f86070 */
[C---:B------:R-:W-:Y:S02]  /*2e0d0*/  ISETP.GE.U32.AND P5, PT, R8.reuse, 0x10, PT ;  /* 0x000000100800780c */ /* 0x040fe40003fa6070 */
[----:B--2---:R-:W-:Y:S02]  /*2e0e0*/  @!P1 MOV R17, R2 ;  /* 0x0000000200119202 */ /* 0x004fe40000000f00 */
[----:B------:R-:W-:-:S03]  /*2e0f0*/  ISETP.NE.AND P1, PT, R8, RZ, PT ;  /* 0x000000ff0800720c */ /* 0x000fc60003f25270 */
[----:B------:R-:W-:-:S10]  /*2e100*/  IMAD.MOV.U32 R13, RZ, RZ, R17 ;  /* 0x000000ffff0d7224 */ /* 0x000fd400078e0011 */
[----:B------:R-:W-:Y:S05]  /*2e110*/  WARPSYNC.COLLECTIVE R15, `(.L_x_2354) ;  /* 0x000000000f087348 */ /* 0x000fea0003c00000 */
[----:B------:R0:W1:Y:S02]  /*2e120*/  SHFL.UP P6, R14, R13, R12, R11 ;  /* 0x0400000c0d0e7389 */ /* 0x00006400000c000b */
[----:B01----:R-:W-:Y:S01]  /*2e130*/  ENDCOLLECTIVE ;  /* 0x000000000000791b */ /* 0x003fe20003800000 */
.L_x_2354:
[----:B------:R-:W-:Y:S01]  /*2e140*/  IMAD.MOV.U32 R12, RZ, RZ, 0x2 ;  /* 0x00000002ff0c7424 */ /* 0x000fe200078e00ff */
[----:B------:R-:W-:-:S05]  /*2e150*/  SEL R4, R14, RZ, P1 ;  /* 0x000000ff0e047207 */ /* 0x000fca0000800000 */
[----:B------:R-:W-:-:S04]  /*2e160*/  IMAD.IADD R4, R17, 0x1, R4 ;  /* 0x0000000111047824 */ /* 0x000fc800078e0204 */
[----:B------:R-:W-:-:S07]  /*2e170*/  IMAD.MOV.U32 R13, RZ, RZ, R4 ;  /* 0x000000ffff0d7224 */ /* 0x000fce00078e0004 */
[----:B------:R-:W-:Y:S05]  /*2e180*/  WARPSYNC.COLLECTIVE R15, `(.L_x_2355) ;  /* 0x000000000f087348 */ /* 0x000fea0003c00000 */
[----:B------:R0:W1:Y:S02]  /*2e190*/  SHFL.UP P6, R14, R13, R12, R11 ;  /* 0x0400000c0d0e7389 */ /* 0x00006400000c000b */
[----:B01----:R-:W-:Y:S01]  /*2e1a0*/  ENDCOLLECTIVE ;  /* 0x000000000000791b */ /* 0x003fe20003800000 */
.L_x_2355:
[----:B------:R-:W-:Y:S01]  /*2e1b0*/  IMAD.MOV.U32 R12, RZ, RZ, 0x4 ;  /* 0x00000004ff0c7424 */ /* 0x000fe200078e00ff */
[----:B------:R-:W-:-:S05]  /*2e1c0*/  SEL R3, R14, RZ, P2 ;  /* 0x000000ff0e037207 */ /* 0x000fca0001000000 */
[----:B------:R-:W-:-:S05]  /*2e1d0*/  IMAD.IADD R6, R4, 0x1, R3 ;  /* 0x0000000104067824 */ /* 0x000fca00078e0203 */
[----:B------:R-:W-:-:S07]  /*2e1e0*/  MOV R13, R6 ;  /* 0x00000006000d7202 */ /* 0x000fce0000000f00 */
[----:B------:R-:W-:Y:S05]  /*2e1f0*/  WARPSYNC.COLLECTIVE R15, `(.L_x_2356) ;  /* 0x000000000f087348 */ /* 0x000fea0003c00000 */
[----:B------:R0:W1:Y:S02]  /*2e200*/  SHFL.UP P6, R14, R13, R12, R11 ;  /* 0x0400000c0d0e7389 */ /* 0x00006400000c000b */
[----:B01----:R-:W-:Y:S01]  /*2e210*/  ENDCOLLECTIVE ;  /* 0x000000000000791b */ /* 0x003fe20003800000 */
.L_x_2356:
[----:B------:R-:W-:Y:S01]  /*2e220*/  IMAD.MOV.U32 R12, RZ, RZ, 0x8 ;  /* 0x00000008ff0c7424 */ /* 0x000fe200078e00ff */
[----:B------:R-:W-:-:S05]  /*2e230*/  SEL R3, R14, RZ, P3 ;  /* 0x000000ff0e037207 */ /* 0x000fca0001800000 */
[----:B------:R-:W-:-:S04]  /*2e240*/  IMAD.IADD R2, R6, 0x1, R3 ;  /* 0x0000000106027824 */ /* 0x000fc800078e0203 */
[----:B------:R-:W-:-:S07]  /*2e250*/  IMAD.MOV.U32 R13, RZ, RZ, R2 ;  /* 0x000000ffff0d7224 */ /* 0x000fce00078e0002 */
[----:B------:R-:W-:Y:S05]  /*2e260*/  WARPSYNC.COLLECTIVE R15, `(.L_x_2357) ;  /* 0x000000000f087348 */ /* 0x000fea0003c00000 */
[----:B------:R0:W1:Y:S02]  /*2e270*/  SHFL.UP P6, R14, R13, R12, R11 ;  /* 0x0400000c0d0e7389 */ /* 0x00006400000c000b */
[----:B01----:R-:W-:Y:S01]  /*2e280*/  ENDCOLLECTIVE ;  /* 0x000000000000791b */ /* 0x003fe20003800000 */
.L_x_2357:
[----:B------:R-:W-:Y:S02]  /*2e290*/  MOV R12, 0x10 ;  /* 0x00000010000c7802 */ /* 0x000fe40000000f00 */
[----:B------:R-:W-:-:S05]  /*2e2a0*/  SEL R3, R14, RZ, P4 ;  /* 0x000000ff0e037207 */ /* 0x000fca0002000000 */
[----:B------:R-:W-:-:S04]  /*2e2b0*/  IMAD.IADD R3, R2, 0x1, R3 ;  /* 0x0000000102037824 */ /* 0x000fc800078e0203 */
[----:B------:R-:W-:-:S07]  /*2e2c0*/  IMAD.MOV.U32 R13, RZ, RZ, R3 ;  /* 0x000000ffff0d7224 */ /* 0x000fce00078e0003 */
[----:B------:R-:W-:Y:S05]  /*2e2d0*/  WARPSYNC.COLLECTIVE R15, `(.L_x_2358) ;  /* 0x000000000f087348 */ /* 0x000fea0003c00000 */
[----:B------:R0:W1:Y:S02]  /*2e2e0*/  SHFL.UP P6, R14, R13, R12, R11 ;  /* 0x0400000c0d0e7389 */ /* 0x00006400000c000b */
[----:B01----:R-:W-:Y:S01]  /*2e2f0*/  ENDCOLLECTIVE ;  /* 0x000000000000791b */ /* 0x003fe20003800000 */
.L_x_2358:
[----:B------:R-:W-:Y:S02]  /*2e300*/  IMAD.MOV.U32 R12, RZ, RZ, 0x1f ;  /* 0x0000001fff0c7424 */ /* 0x000fe400078e00ff */
[----:B------:R-:W-:Y:S01]  /*2e310*/  IMAD.MOV.U32 R11, RZ, RZ, 0x1f ;  /* 0x0000001fff0b7424 */ /* 0x000fe200078e00ff */
[----:B------:R-:W-:-:S05]  /*2e320*/  SEL R14, R14, RZ, P5 ;  /* 0x000000ff0e0e7207 */ /* 0x000fca0002800000 */
[----:B------:R-:W-:-:S04]  /*2e330*/  IMAD.IADD R3, R3, 0x1, R14 ;  /* 0x0000000103037824 */ /* 0x000fc800078e020e */
[----:B------:R-:W-:-:S07]  /*2e340*/  IMAD.MOV.U32 R13, RZ, RZ, R3 ;  /* 0x000000ffff0d7224 */ /* 0x000fce00078e0003 */
[----:B------:R-:W-:Y:S05]  /*2e350*/  WARPSYNC.COLLECTIVE R15, `(.L_x_2359) ;  /* 0x000000000f087348 */ /* 0x000fea0003c00000 */
[----:B------:R0:W1:Y:S02]  /*2e360*/  SHFL.IDX P6, R14, R13, R12, R11 ;  /* 0x0000000c0d0e7389 */ /* 0x00006400000c000b */
[----:B01----:R-:W-:Y:S01]  /*2e370*/  ENDCOLLECTIVE ;  /* 0x000000000000791b */ /* 0x003fe20003800000 */
.L_x_2359:
[----:B------:R-:W-:Y:S05]  /*2e380*/  BRA `(.L_x_2360) ;  /* 0xffffff8400d87947 */ /* 0x000fea000383ffff */
.L_x_2093:
[----:B------:R-:W-:Y:S01]  /*2e390*/  BSSY B0, `(.L_x_2361) ;  /* 0x0000008000007945 */ /* 0x000fe20003800000 */
[----:B-----5:R-:W-:Y:S01]  /*2e3a0*/  IMAD.MOV.U32 R13, RZ, RZ, R17 ;  /* 0x000000ffff0d7224 */ /* 0x020fe200078e0011 */
[----:B------:R-:W-:Y:S01]  /*2e3b0*/  MOV R11, RZ ;  /* 0x000000ff000b7202 */ /* 0x000fe20000000f00 */
[----:B------:R-:W-:Y:S02]  /*2e3c0*/  IMAD.MOV.U32 R12, RZ, RZ, 0x1 ;  /* 0x00000001ff0c7424 */ /* 0x000fe400078e00ff */
[----:B------:R-:W-:-:S07]  /*2e3d0*/  IMAD.MOV.U32 R15, RZ, RZ, -0x1 ;  /* 0xffffffffff0f7424 */ /* 0x000fce00078e00ff */
[----:B0-----:R-:W-:Y:S05]  /*2e3e0*/  WARPSYNC.COLLECTIVE R15, `(.L_x_2362) ;  /* 0x000000000f087348 */ /* 0x001fea0003c00000 */
[----:B------:R1:W2:Y:S02]  /*2e3f0*/  SHFL.UP P6, R14, R13, R12, R11 ;  /* 0x0400000c0d0e7389 */ /* 0x0002a400000c000b */
[----:B012---:R-:W-:Y:S01]  /*2e400*/  ENDCOLLECTIVE ;  /* 0x000000000000791b */ /* 0x007fe20003800000 */
.L_x_2362:
[----:B------:R-:W-:Y:S05]  /*2e410*/  BSYNC B0 ;  /* 0x0000000000007941 */ /* 0x000fea0003800000 */
.L_x_2361:
[----:B------:R-:W-:Y:S01]  /*2e420*/  SEL R14, R14, RZ, P1 ;  /* 0x000000ff0e0e7207 */ /* 0x000fe20000800000 */
[----:B------:R-:W-:Y:S02]  /*2e430*/  IMAD.MOV.U32 R12, RZ, RZ, 0x2 ;  /* 0x00000002ff0c7424 */ /* 0x000fe400078e00ff */
[----:B------:R-:W-:Y:S02]  /*2e440*/  IMAD.MOV.U32 R11, RZ, RZ, RZ ;  /* 0x000000ffff0b7224 */ /* 0x000fe400078e00ff */
[----:B------:R-:W-:Y:S02]  /*2e450*/  IMAD.IADD R13, R17, 0x1, R14 ;  /* 0x00000001110d7824 */ /* 0x000fe400078e020e */
[----:B------:R-:W-:-:S07]  /*2e460*/  IMAD.MOV.U32 R15, RZ, RZ, -0x1 ;  /* 0xffffffffff0f7424 */ /* 0x000fce00078e00ff */
[----:B------:R-:W-:Y:S05]  /*2e470*/  WARPSYNC.COLLECTIVE R15, `(.L_x_2363) ;  /* 0x000000000f087348 */ /* 0x000fea0003c00000 */
[----:B------:R0:W1:Y:S02]  /*2e480*/  SHFL.UP P6, R14, R13, R12, R11 ;  /* 0x0400000c0d0e7389 */ /* 0x00006400000c000b */
[----:B01----:R-:W-:Y:S01]  /*2e490*/  ENDCOLLECTIVE ;  /* 0x000000000000791b */ /* 0x003fe20003800000 */
.L_x_2363:
[----:B------:R-:W-:Y:S01]  /*2e4a0*/  IMAD.MOV.U32 R12, RZ, RZ, 0x4 ;  /* 0x00000004ff0c7424 */ /* 0x000fe200078e00ff */
[----:B------:R-:W-:-:S05]  /*2e4b0*/  SEL R2, R14, RZ, P2 ;  /* 0x000000ff0e027207 */ /* 0x000fca0001000000 */
[----:B------:R-:W-:-:S05]  /*2e4c0*/  IMAD.IADD R2, R13, 0x1, R2 ;  /* 0x000000010d027824 */ /* 0x000fca00078e0202 */
[----:B------:R-:W-:-:S07]  /*2e4d0*/  MOV R13, R2 ;  /* 0x00000002000d7202 */ /* 0x000fce0000000f00 */
[----:B------:R-:W-:Y:S05]  /*2e4e0*/  WARPSYNC.COLLECTIVE R15, `(.L_x_2364) ;  /* 0x000000000f087348 */ /* 0x000fea0003c00000 */
[----:B------:R0:W1:Y:S02]  /*2e4f0*/  SHFL.UP P6, R14, R13, R12, R11 ;  /* 0x0400000c0d0e7389 */ /* 0x00006400000c000b */
[----:B01----:R-:W-:Y:S01]  /*2e500*/  ENDCOLLECTIVE ;  /* 0x000000000000791b */ /* 0x003fe20003800000 */
.L_x_2364:
[----:B------:R-:W-:Y:S01]  /*2e510*/  IMAD.MOV.U32 R12, RZ, RZ, 0x8 ;  /* 0x00000008ff0c7424 */ /* 0x000fe200078e00ff */
[----:B------:R-:W-:-:S05]  /*2e520*/  SEL R3, R14, RZ, P3 ;  /* 0x000000ff0e037207 */ /* 0x000fca0001800000 */
[----:B------:R-:W-:-:S04]  /*2e530*/  IMAD.IADD R3, R2, 0x1, R3 ;  /* 0x0000000102037824 */ /* 0x000fc800078e0203 */
[----:B------:R-:W-:-:S07]  /*2e540*/  IMAD.MOV.U32 R13, RZ, RZ, R3 ;  /* 0x000000ffff0d7224 */ /* 0x000fce00078e0003 */
[----:B------:R-:W-:Y:S05]  /*2e550*/  WARPSYNC.COLLECTIVE R15, `(.L_x_2365) ;  /* 0x000000000f087348 */ /* 0x000fea0003c00000 */
[----:B------:R0:W1:Y:S02]  /*2e560*/  SHFL.UP P6, R14, R13, R12, R11 ;  /* 0x0400000c0d0e7389 */ /* 0x00006400000c000b */
[----:B01----:R-:W-:Y:S01]  /*2e570*/  ENDCOLLECTIVE ;  /* 0x000000000000791b */ /* 0x003fe20003800000 */
.L_x_2365:
[----:B------:R-:W-:Y:S02]  /*2e580*/  MOV R12, 0x10 ;  /* 0x00000010000c7802 */ /* 0x000fe40000000f00 */
[----:B------:R-:W-:-:S05]  /*2e590*/  SEL R4, R14, RZ, P4 ;  /* 0x000000ff0e047207 */ /* 0x000fca0002000000 */
[----:B------:R-:W-:-:S04]  /*2e5a0*/  IMAD.IADD R4, R3, 0x1, R4 ;  /* 0x0000000103047824 */ /* 0x000fc800078e0204 */
[----:B------:R-:W-:-:S07]  /*2e5b0*/  IMAD.MOV.U32 R13, RZ, RZ, R4 ;  /* 0x000000ffff0d7224 */ /* 0x000fce00078e0004 */
[----:B------:R-:W-:Y:S05]  /*2e5c0*/  WARPSYNC.COLLECTIVE R15, `(.L_x_2366) ;  /* 0x000000000f087348 */ /* 0x000fea0003c00000 */
[----:B------:R0:W1:Y:S02]  /*2e5d0*/  SHFL.UP P6, R14, R13, R12, R11 ;  /* 0x0400000c0d0e7389 */ /* 0x00006400000c000b */
[----:B01----:R-:W-:Y:S01]  /*2e5e0*/  ENDCOLLECTIVE ;  /* 0x000000000000791b */ /* 0x003fe20003800000 */
.L_x_2366:
        /* <DEDUP_REMOVED lines=8> */
.L_x_2367:
[----:B------:R-:W-:Y:S05]  /*2e670*/  BRA `(.L_x_2368) ;  /* 0xffffff8400b87947 */ /* 0x000fea000383ffff */
.L_x_2095:
[----:B------:R-:W-:Y:S01]  /*2e680*/  BSSY B0, `(.L_x_2369) ;  /* 0x0000006000007945 */ /* 0x000fe20003800000 */
[----:B------:R-:W-:Y:S01]  /*2e690*/  PLOP3.LUT P6, PT, P6, PT, PT, 0x8, 0x0 ;  /* 0x000000000000781c */ /* 0x000fe200037ce170 */
[----:B------:R-:W-:-:S12]  /*2e6a0*/  IMAD.MOV.U32 R15, RZ, RZ, -0x1 ;  /* 0xffffffffff0f7424 */ /* 0x000fd800078e00ff */
[----:B0-----:R-:W-:Y:S05]  /*2e6b0*/  WARPSYNC.COLLECTIVE R15, `(.L_x_2370) ;  /* 0x000000000f087348 */ /* 0x001fea0003c00000 */
[----:B------:R-:W-:Y:S01]  /*2e6c0*/  VOTE.ANY R14, PT, P6 ;  /* 0x00000000000e7806 */ /* 0x000fe200030e0100 */
[----:B0-----:R-:W-:Y:S06]  /*2e6d0*/  ENDCOLLECTIVE ;  /* 0x000000000000791b */ /* 0x001fec0003800000 */
.L_x_2370:
[----:B------:R-:W-:Y:S05]  /*2e6e0*/  BSYNC B0 ;  /* 0x0000000000007941 */ /* 0x000fea0003800000 */
.L_x_2369:
[----:B------:R-:W-:Y:S01]  /*2e6f0*/  IMAD.MOV.U32 R2, RZ, RZ, R14 ;  /* 0x000000ffff027224 */ /* 0x000fe200078e000e */
[----:B------:R-:W-:Y:S01]  /*2e700*/  MOV R13, R17 ;  /* 0x00000011000d7202 */ /* 0x000fe20000000f00 */
[----:B------:R-:W-:Y:S02]  /*2e710*/  IMAD.MOV.U32 R11, RZ, RZ, 0x1f ;  /* 0x0000001fff0b7424 */ /* 0x000fe400078e00ff */
[----:B------:R-:W0:Y:S01]  /*2e720*/  POPC R6, R2 ;  /* 0x0000000200067309 */ /* 0x000e220000000000 */
[----:B------:R-:W-:Y:S02]  /*2e730*/  IMAD.MOV.U32 R15, RZ, RZ, -0x1 ;  /* 0xffffffffff0f7424 */ /* 0x000fe400078e00ff */
[----:B0-----:R-:W-:-:S07]  /*2e740*/  IMAD.MOV.U32 R12, RZ, RZ, R6 ;  /* 0x000000ffff0c7224 */ /* 0x001fce00078e0006 */
[----:B------:R-:W-:Y:S05]  /*2e750*/  WARPSYNC.COLLECTIVE R15, `(.L_x_2371) ;  /* 0x000000000f087348 */ /* 0x000fea0003c00000 */
[----:B------:R0:W1:Y:S02]  /*2e760*/  SHFL.IDX P6, R14, R13, R12, R11 ;  /* 0x0000000c0d0e7389 */ /* 0x00006400000c000b */
[----:B01----:R-:W-:Y:S01]  /*2e770*/  ENDCOLLECTIVE ;  /* 0x000000000000791b */ /* 0x003fe20003800000 */
.L_x_2371:
[----:B------:R-:W-:Y:S01]  /*2e780*/  IMAD.MOV.U32 R17, RZ, RZ, R14 ;  /* 0x000000ffff117224 */ /* 0x000fe200078e000e */
[----:B------:R-:W-:Y:S06]  /*2e790*/  BRA `(.L_x_2372) ;  /* 0xffffff8400a87947 */ /* 0x000fec000383ffff */
.L_x_2097:
[----:B------:R-:W-:Y:S01]  /*2e7a0*/  BSSY B0, `(.L_x_2373) ;  /* 0x0000007000007945 */ /* 0x000fe20003800000 */
[----:B------:R-:W-:Y:S01]  /*2e7b0*/  IMAD.MOV.U32 R13, RZ, RZ, R3 ;  /* 0x000000ffff0d7224 */ /* 0x000fe200078e0003 */
[----:B------:R-:W-:Y:S01]  /*2e7c0*/  MOV R15, 0xffffffff ;  /* 0xffffffff000f7802 */ /* 0x000fe20000000f00 */
[----:B------:R-:W-:-:S07]  /*2e7d0*/  IMAD.MOV.U32 R11, RZ, RZ, 0x1f ;  /* 0x0000001fff0b7424 */ /* 0x000fce00078e00ff */
[----:B012---:R-:W-:Y:S05]  /*2e7e0*/  WARPSYNC.COLLECTIVE R15, `(.L_x_2374) ;  /* 0x000000000f087348 */ /* 0x007fea0003c00000 */
[----:B------:R3:W4:Y:S02]  /*2e7f0*/  SHFL.IDX P6, R14, R13, R12, R11 ;  /* 0x0000000c0d0e7389 */ /* 0x00072400000c000b */
[----:B01234-:R-:W-:Y:S01]  /*2e800*/  ENDCOLLECTIVE ;  /* 0x000000000000791b */ /* 0x01ffe20003800000 */
.L_x_2374:
[----:B------:R-:W-:Y:S05]  /*2e810*/  BSYNC B0 ;  /* 0x0000000000007941 */ /* 0x000fea0003800000 */
.L_x_2373:
[----:B------:R-:W-:Y:S05]  /*2e820*/  BRA `(.L_x_2096) ;  /* 0xffffff8400a07947 */ /* 0x000fea000383ffff */
.L_x_2101:
[----:B0-----:R0:W1:Y:S02]  /*2e830*/  SYNCS.PHASECHK.TRANS64.TRYWAIT P0, [R4+URZ+0x28420], R0 ;  /* 0x02842000040075a7 */ /* 0x001064000800017f */
[----:B-1----:R-:W-:Y:S05]  /*2e840*/  @!P0 NANOSLEEP.SYNCS 0x989680 ;  /* 0x009896800000895d */ /* 0x002fea0003900000 */
[----:B------:R-:W1:Y:S02]  /*2e850*/  @!P0 SYNCS.PHASECHK.TRANS64 P0, [R4+URZ+0x28420], R0 ;  /* 0x02842000040085a7 */ /* 0x000e64000800007f */
[----:B-1----:R-:W-:Y:S05]  /*2e860*/  @!P0 BRA `(.L_x_2101) ;  /* 0xfffffffc00f08947 */ /* 0x002fea000383ffff */
[----:B------:R-:W-:Y:S05]  /*2e870*/  BRA `(.L_x_2375) ;  /* 0xffffff8c00207947 */ /* 0x000fea000383ffff */
.L_x_2102:
        /* <DEDUP_REMOVED lines=11> */
.L_x_2377:
[----:B------:R-:W-:Y:S05]  /*2e930*/  BSYNC B0 ;  /* 0x0000000000007941 */ /* 0x000fea0003800000 */
.L_x_2376:
[----:B------:R-:W-:Y:S05]  /*2e940*/  BRA `(.L_x_2378) ;  /* 0xffffff8c00087947 */ /* 0x000fea000383ffff */
.L_x_2103:
[----:B------:R-:W-:Y:S01]  /*2e950*/  BSSY B0, `(.L_x_2379) ;  /* 0x0000006000007945 */ /* 0x000fe20003800000 */
[----:B------:R-:W-:-:S07]  /*2e960*/  IMAD.MOV.U32 R15, RZ, RZ, -0x1 ;  /* 0xffffffffff0f7424 */ /* 0x000fce00078e00ff */
[----:B0-----:R-:W-:Y:S05]  /*2e970*/  WARPSYNC.COLLECTIVE R15, `(.L_x_2380) ;  /* 0x000000000f0c7348 */ /* 0x001fea0003c00000 */
[----:B------:R-:W-:Y:S02]  /*2e980*/  ELECT P6, UR62, PT ;  /* 0x00000000003e782f */ /* 0x000fe400038c0000 */
[----:B------:R-:W-:Y:S01]  /*2e990*/  MOV R14, UR62 ;  /* 0x0000003e000e7c02 */ /* 0x000fe20008000f00 */
[----:B0-----:R-:W-:Y:S10]  /*2e9a0*/  ENDCOLLECTIVE ;  /* 0x000000000000791b */ /* 0x001ff40003800000 */
.L_x_2380:
[----:B------:R-:W-:Y:S05]  /*2e9b0*/  BSYNC B0 ;  /* 0x0000000000007941 */ /* 0x000fea0003800000 */
.L_x_2379:
[----:B------:R-:W-:Y:S05]  /*2e9c0*/  BRA `(.L_x_2381) ;  /* 0xffffff8800fc7947 */ /* 0x000fea000383ffff */
.L_x_2105:
[----:B0-----:R0:W1:Y:S02]  /*2e9d0*/  SYNCS.PHASECHK.TRANS64.TRYWAIT P1, [R5+URZ+0x28440], R0 ;  /* 0x02844000050075a7 */ /* 0x001064000802017f */
[----:B-1----:R-:W-:Y:S05]  /*2e9e0*/  @!P1 NANOSLEEP.SYNCS 0x989680 ;  /* 0x009896800000995d */ /* 0x002fea0003900000 */
[----:B------:R-:W1:Y:S02]  /*2e9f0*/  @!P1 SYNCS.PHASECHK.TRANS64 P1, [R5+URZ+0x28440], R0 ;  /* 0x02844000050095a7 */ /* 0x000e64000802007f */
[----:B-1----:R-:W-:Y:S05]  /*2ea00*/  @!P1 BRA `(.L_x_2105) ;  /* 0xfffffffc00f09947 */ /* 0x002fea000383ffff */
[----:B------:R-:W-:Y:S05]  /*2ea10*/  BRA `(.L_x_2382) ;  /* 0xffffff8c00247947 */ /* 0x000fea000383ffff */
.L_x_2107:
[----:B-1----:R1:W2:Y:S02]  /*2ea20*/  SYNCS.PHASECHK.TRANS64.TRYWAIT P1, [R25+URZ+0x28440], R2 ;  /* 0x02844002190075a7 */ /* 0x0022a4000802017f */
[----:B--2---:R-:W-:Y:S05]  /*2ea30*/  @!P1 NANOSLEEP.SYNCS 0x989680 ;  /* 0x009896800000995d */ /* 0x004fea0003900000 */
[----:B------:R-:W2:Y:S02]  /*2ea40*/  @!P1 SYNCS.PHASECHK.TRANS64 P1, [R25+URZ+0x28440], R2 ;  /* 0x02844002190095a7 */ /* 0x000ea4000802007f */
[----:B--2---:R-:W-:Y:S05]  /*2ea50*/  @!P1 BRA `(.L_x_2107) ;  /* 0xfffffffc00f09947 */ /* 0x004fea000383ffff */
[----:B------:R-:W-:Y:S05]  /*2ea60*/  BRA `(.L_x_2383) ;  /* 0xffffff8c00307947 */ /* 0x000fea000383ffff */
.L_x_2109:
[----:B--2---:R2:W3:Y:S02]  /*2ea70*/  SYNCS.PHASECHK.TRANS64.TRYWAIT P1, [R5+URZ+0x28460], R0 ;  /* 0x02846000050075a7 */ /* 0x0044e4000802017f */
[----:B---3--:R-:W-:Y:S05]  /*2ea80*/  @!P1 NANOSLEEP.SYNCS 0x989680 ;  /* 0x009896800000995d */ /* 0x008fea0003900000 */
[----:B------:R-:W3:Y:S02]  /*2ea90*/  @!P1 SYNCS.PHASECHK.TRANS64 P1, [R5+URZ+0x28460], R0 ;  /* 0x02846000050095a7 */ /* 0x000ee4000802007f */
[----:B---3--:R-:W-:Y:S05]  /*2eaa0*/  @!P1 BRA `(.L_x_2109) ;  /* 0xfffffffc00f09947 */ /* 0x008fea000383ffff */
[----:B------:R-:W-:Y:S05]  /*2eab0*/  BRA `(.L_x_2384) ;  /* 0xffffff8c002c7947 */ /* 0x000fea000383ffff */
.L_x_2111:
[----:B---3--:R3:W4:Y:S02]  /*2eac0*/  SYNCS.PHASECHK.TRANS64.TRYWAIT P1, [R25+URZ+0x28460], R2 ;  /* 0x02846002190075a7 */ /* 0x008724000802017f */
[----:B----4-:R-:W-:Y:S05]  /*2ead0*/  @!P1 NANOSLEEP.SYNCS 0x989680 ;  /* 0x009896800000995d */ /* 0x010fea0003900000 */
[----:B------:R-:W4:Y:S02]  /*2eae0*/  @!P1 SYNCS.PHASECHK.TRANS64 P1, [R25+URZ+0x28460], R2 ;  /* 0x02846002190095a7 */ /* 0x000f24000802007f */
[----:B----4-:R-:W-:Y:S05]  /*2eaf0*/  @!P1 BRA `(.L_x_2111) ;  /* 0xfffffffc00f09947 */ /* 0x010fea000383ffff */
[----:B------:R-:W-:Y:S05]  /*2eb00*/  BRA `(.L_x_2385) ;  /* 0xffffff8c00287947 */ /* 0x000fea000383ffff */
.L_x_2113:
[----:B----4-:R4:W0:Y:S02]  /*2eb10*/  SYNCS.PHASECHK.TRANS64.TRYWAIT P1, [R5+URZ+0x28480], R0 ;  /* 0x02848000050075a7 */ /* 0x010824000802017f */
[----:B0-----:R-:W-:Y:S05]  /*2eb20*/  @!P1 NANOSLEEP.SYNCS 0x989680 ;  /* 0x009896800000995d */ /* 0x001fea0003900000 */
[----:B------:R-:W0:Y:S02]  /*2eb30*/  @!P1 SYNCS.PHASECHK.TRANS64 P1, [R5+URZ+0x28480], R0 ;  /* 0x02848000050095a7 */ /* 0x000e24000802007f */
[----:B0-----:R-:W-:Y:S05]  /*2eb40*/  @!P1 BRA `(.L_x_2113) ;  /* 0xfffffffc00f09947 */ /* 0x001fea000383ffff */
[----:B------:R-:W-:Y:S05]  /*2eb50*/  BRA `(.L_x_2386) ;  /* 0xffffff8c00247947 */ /* 0x000fea000383ffff */
.L_x_2387:
        /* <DEDUP_REMOVED lines=10> */
.L_x_15830:


//--------------------- .text._ZN7cutlass13device_kernelIN5flash11enable_sm90INS1_16FlashAttnFwdSm90INS1_25CollectiveMainloopFwdSm90ILi2EN4cute5tupleIJNS5_1CILi1EEES8_S8_EEENS6_IJNS7_ILi128EEESA_NS7_ILi256EEEEEELi256ENS_12float_e4m3_tEfNS_4arch4Sm90ELb1ELb0ELb1ELb0ELb1ELb0ELb0ELb1ELb0ELb1ELb0ELb0EEENS1_21CollectiveEpilogueFwdINS6_IJSA_SB_SA_EEES9_NS_10bfloat16_tESF_Li256ELb0ELb1ELb0ELb1EEENS1_30DynamicPersistentTileSchedulerILi256ELi128ELb0ELb1ELb1EEEEEEEEEvNT_6ParamsE --------------------------
	.section	.text._ZN7cutlass13device_kernelIN5flash11enable_sm90INS1_16FlashAttnFwdSm90INS1_25CollectiveMainloopFwdSm90ILi2EN4cute5tupleIJNS5_1CILi1EEES8_S8_EEENS6_IJNS7_ILi128EEESA_NS7_ILi256EEEEEELi256ENS_12float_e4m3_tEfNS_4arch4Sm90ELb1ELb0ELb1ELb0ELb1ELb0ELb0ELb1ELb0ELb1ELb0ELb0EEENS1_21CollectiveEpilogueFwdINS6_IJSA_SB_SA_EEES9_NS_10bfloat16_tESF_Li256ELb0ELb1ELb0ELb1EEENS1_30DynamicPersistentTileSchedulerILi256ELi128ELb0ELb1ELb1EEEEEEEEEvNT_6ParamsE,"ax",@progbits
	.align	128
.text._ZN7cutlass13device_kernelIN5flash11enable_sm90INS1_16FlashAttnFwdSm90INS1_25CollectiveMainloopFwdSm90ILi2EN4cute5tupleIJNS5_1CILi1EEES8_S8_EEENS6_IJNS7_ILi128EEESA_NS7_ILi256EEEEEELi256ENS_12float_e4m3_tEfNS_4arch4Sm90ELb1ELb0ELb1ELb0ELb1ELb0ELb0ELb1ELb0ELb1ELb0ELb0EEENS1_21CollectiveEpilogueFwdINS6_IJSA_SB_SA_EEES9_NS_10bfloat16_tESF_Li256ELb0ELb1ELb0ELb1EEENS1_30DynamicPersistentTileSchedulerILi256ELi128ELb0ELb1ELb1EEEEEEEEEvNT_6ParamsE:
        .type           _ZN7cutlass13device_kernelIN5flash11enable_sm90INS1_16FlashAttnFwdSm90INS1_25CollectiveMainloopFwdSm90ILi2EN4cute5tupleIJNS5_1CILi1EEES8_S8_EEENS6_IJNS7_ILi128EEESA_NS7_ILi256EEEEEELi256ENS_12float_e4m3_tEfNS_4arch4Sm90ELb1ELb0ELb1ELb0ELb1ELb0ELb0ELb1ELb0ELb1ELb0ELb0EEENS1_21CollectiveEpilogueFwdINS6_IJSA_SB_SA_EEES9_NS_10bfloat16_tESF_Li256ELb0ELb1ELb0ELb1EEENS1_30DynamicPersistentTileSchedulerILi256ELi128ELb0ELb1ELb1EEEEEEEEEvNT_6ParamsE,@function
        .size           _ZN7cutlass13device_kernelIN5flash11enable_sm90INS1_16FlashAttnFwdSm90INS1_25CollectiveMainloopFwdSm90ILi2EN4cute5tupleIJNS5_1CILi1EEES8_S8_EEENS6_IJNS7_ILi128EEESA_NS7_ILi256EEEEEELi256ENS_12float_e4m3_tEfNS_4arch4Sm90ELb1ELb0ELb1ELb0ELb1ELb0ELb0ELb1ELb0ELb1ELb0ELb0EEENS1_21CollectiveEpilogueFwdINS6_IJSA_SB_SA_EEES9_NS_10bfloat16_tESF_Li256ELb0ELb1ELb0ELb1EEENS1_30DynamicPersistentTileSchedulerILi256ELi128ELb0ELb1ELb1EEEEEEEEEvNT_6ParamsE,(.L_x_15831 - _ZN7cutlass13device_kernelIN5flash11enable_sm90INS1_16FlashAttnFwdSm90INS1_25CollectiveMainloopFwdSm90ILi2EN4cute5tupleIJNS5_1CILi1EEES8_S8_EEENS6_IJNS7_ILi128EEESA_NS7_ILi256EEEEEELi256ENS_12float_e4m3_tEfNS_4arch4Sm90ELb1ELb0ELb1ELb0ELb1ELb0ELb0ELb1ELb0ELb1ELb0ELb0EEENS1_21CollectiveEpilogueFwdINS6_IJSA_SB_SA_EEES9_NS_10bfloat16_tESF_Li256ELb0ELb1ELb0ELb1EEENS1_30DynamicPersistentTileSchedulerILi256ELi128ELb0ELb1ELb1EEEEEEEEEvNT_6ParamsE)
        .other          _ZN7cutlass13device_kernelIN5flash11enable_sm90INS1_16FlashAttnFwdSm90INS1_25CollectiveMainloopFwdSm90ILi2EN4cute5tupleIJNS5_1CILi1EEES8_S8_EEENS6_IJNS7_ILi128EEESA_NS7_ILi256EEEEEELi256ENS_12float_e4m3_tEfNS_4arch4Sm90ELb1ELb0ELb1ELb0ELb1ELb0ELb0ELb1ELb0ELb1ELb0ELb0EEENS1_21CollectiveEpilogueFwdINS6_IJSA_SB_SA_EEES9_NS_10bfloat16_tESF_Li256ELb0ELb1ELb0ELb1EEENS1_30DynamicPersistentTileSchedulerILi256ELi128ELb0ELb1ELb1EEEEEEEEEvNT_6ParamsE,@"STO_CUDA_ENTRY STV_DEFAULT"
_ZN7cutlass13device_kernelIN5flash11enable_sm90INS1_16FlashAttnFwdSm90INS1_25CollectiveMainloopFwdSm90ILi2EN4cute5tupleIJNS5_1CILi1EEES8_S8_EEENS6_IJNS7_ILi128EEESA_NS7_ILi256EEEEEELi256ENS_12float_e4m3_tEfNS_4arch4Sm90ELb1ELb0ELb1ELb0ELb1ELb0ELb0ELb1ELb0ELb1ELb0ELb0EEENS1_21CollectiveEpilogueFwdINS6_IJSA_SB_SA_EEES9_NS_10bfloat16_tESF_Li256ELb0ELb1ELb0ELb1EEENS1_30DynamicPersistentTileSchedulerILi256ELi128ELb0ELb1ELb1EEEEEEEEEvNT_6ParamsE:
        /* <DEDUP_REMOVED lines=45> */
.L_x_2388:
        /* <DEDUP_REMOVED lines=22> */
.L_x_2389:
        /* <DEDUP_REMOVED lines=18> */
.L_x_2390:
        /* <DEDUP_REMOVED lines=22> */
.L_x_2391:
        /* <DEDUP_REMOVED lines=24> */
.L_x_2392:
        /* <DEDUP_REMOVED lines=9> */
.L_x_2394:
        /* <DEDUP_REMOVED lines=72> */
.L_x_2451:
        /* <DEDUP_REMOVED lines=21> */
.L_x_2395:
[----:B------:R-:W-:Y:S01]  /*0e90*/  ULDC UR7, c[0x0][0xc54] ;  /* 0x0003150000077ab9 */ /* 0x000fe20000000800 */
[----:B------:R-:W-:Y:S01]  /*0ea0*/  UMOV UR6, UR9 ;  /* 0x0000000900067c82 */ /* 0x000fe20008000000 */
[----:B------:R-:W-:-:S11]  /*0eb0*/  UISETP.NE.AND UP0, UPT, UR7, 0x1, UPT ;  /* 0x000000010700788c */ /* 0x000fd6000bf05270 */
[----:B------:R-:W-:Y:S02]  /*0ec0*/  @UP0 ULDC.64 UR10, c[0x0][0xc58] ;  /* 0x00031600000a0ab9 */ /* 0x000fe40000000a00 */
[----:B------:R-:W-:-:S04]  /*0ed0*/  UIMAD.WIDE.U32 UR4, UR9, UR10, URZ ;  /* 0x0000000a090472a5 */ /* 0x000fc8000f8e003f */
[----:B------:R-:W-:-:S04]  /*0ee0*/  @UP0 USHF.R.U32.HI UR6, URZ, UR11, UR5 ;  /* 0x0000000b3f060299 */ /* 0x000fc80008011605 */
[----:B------:R-:W-:-:S12]  /*0ef0*/  UIMAD UR4, UR6, UR7, URZ ;  /* 0x00000007060472a4 */ /* 0x000fd8000f8e023f */
.L_x_2396:
[----:B------:R-:W-:Y:S01]  /*0f00*/  ULDC.64 UR10, c[0x0][0x418] ;  /* 0x00010600000a7ab9 */ /* 0x000fe20000000a00 */
[----:B------:R-:W-:Y:S01]  /*0f10*/  ULOP3.LUT UR6, URZ, UR6, URZ, 0x33, !UPT ;  /* 0x000000063f067292 */ /* 0x000fe2000f8e333f */
[----:B------:R-:W-:Y:S01]  /*0f20*/  PLOP3.LUT P0, PT, PT, PT, PT, 0x80, 0x0 ;  /* 0x000000000000781c */ /* 0x000fe20003f0f070 */
[----:B------:R-:W-:Y:S01]  /*0f30*/  UISETP.NE.U32.AND UP0, UPT, UR10, URZ, UPT ;  /* 0x0000003f0a00728c */ /* 0x000fe2000bf05070 */
[----:B------:R-:W-:Y:S01]  /*0f40*/  IMAD.MOV.U32 R0, RZ, RZ, RZ ;  /* 0x000000ffff007224 */ /* 0x000fe200078e00ff */
[----:B------:R-:W-:Y:S01]  /*0f50*/  ULDC UR5, c[0x0][0xc3c] ;  /* 0x00030f0000057ab9 */ /* 0x000fe20000000800 */
[----:B------:R-:W-:Y:S01]  /*0f60*/  UIADD3 UR4, UR9, -UR4, URZ ;  /* 0x8000000409047290 */ /* 0x000fe2000fffe03f */
[----:B------:R-:W-:Y:S01]  /*0f70*/  IMAD.MOV.U32 R2, RZ, RZ, RZ ;  /* 0x000000ffff027224 */ /* 0x000fe200078e00ff */
[----:B------:R-:W-:Y:S01]  /*0f80*/  UISETP.NE.AND.EX UP0, UPT, UR11, URZ, UPT, UP0 ;  /* 0x0000003f0b00728c */ /* 0x000fe2000bf05300 */
[----:B------:R-:W-:Y:S01]  /*0f90*/  CS2R R150, SRZ ;  /* 0x0000000000967805 */ /* 0x000fe2000001ff00 */
[----:B------:R-:W-:Y:S01]  /*0fa0*/  UIADD3 UR6, UR6, UR5, URZ ;  /* 0x0000000506067290 */ /* 0x000fe2000fffe03f */
[----:B------:R-:W-:Y:S01]  /*0fb0*/  CS2R R26, SRZ ;  /* 0x00000000001a7805 */ /* 0x000fe2000001ff00 */
[----:B------:R-:W-:Y:S01]  /*0fc0*/  ULDC UR11, c[0x0][0x448] ;  /* 0x00011200000b7ab9 */ /* 0x000fe20000000800 */
[----:B------:R-:W-:Y:S01]  /*0fd0*/  ULDC UR10, c[0x0][0xc54] ;  /* 0x00031500000a7ab9 */ /* 0x000fe20000000800 */
[----:B------:R-:W-:Y:S01]  /*0fe0*/  UISETP.NE.AND UP2, UPT, UR11, 0x1, UPT ;  /* 0x000000010b00788c */ /* 0x000fe2000bf45270 */
[----:B------:R-:W-:Y:S01]  /*0ff0*/  CS2R R92, SRZ ;  /* 0x00000000005c7805 */ /* 0x000fe2000001ff00 */
[----:B------:R-:W-:Y:S01]  /*1000*/  USHF.L.U32 UR39, UR6, 0x7, URZ ;  /* 0x0000000706277899 */ /* 0x000fe2000800063f */
[----:B------:R-:W-:Y:S01]  /*1010*/  CS2R R144, SRZ ;  /* 0x0000000000907805 */ /* 0x000fe2000001ff00 */
[----:B------:R-:W-:Y:S01]  /*1020*/  UIMAD UR10, UR8, UR10, UR4 ;  /* 0x0000000a080a72a4 */ /* 0x000fe2000f8e0204 */
[----:B------:R-:W-:Y:S01]  /*1030*/  CS2R R142, SRZ ;  /* 0x00000000008e7805 */ /* 0x000fe2000001ff00 */
[----:B------:R-:W-:Y:S01]  /*1040*/  UIADD3 UR6, UR39, 0x7f, URZ ;  /* 0x0000007f27067890 */ /* 0x000fe2000fffe03f */
[----:B------:R-:W-:Y:S01]  /*1050*/  CS2R R30, SRZ ;  /* 0x00000000001e7805 */ /* 0x000fe2000001ff00 */
[----:B------:R-:W-:Y:S01]  /*1060*/  ULDC UR45, c[0x0][0x424] ;  /* 0x00010900002d7ab9 */ /* 0x000fe20000000800 */
[----:B------:R-:W-:Y:S01]  /*1070*/  ULDC UR7, c[0x0][0x288] ;  /* 0x0000a20000077ab9 */ /* 0x000fe20000000800 */
[----:B------:R-:W-:Y:S01]  /*1080*/  USEL UR45, UR45, 0x1, UP0 ;  /* 0x000000012d2d7887 */ /* 0x000fe20008000000 */
[----:B------:R-:W-:Y:S01]  /*1090*/  CS2R R84, SRZ ;  /* 0x0000000000547805 */ /* 0x000fe2000001ff00 */
[----:B------:R-:W-:Y:S01]  /*10a0*/  @UP2 ULDC UR4, c[0x0][0x44c] ;  /* 0x0001130000042ab9 */ /* 0x000fe20000000800 */
[----:B------:R-:W-:Y:S01]  /*10b0*/  UIADD3 UR7, -UR7, 0x80, URZ ;  /* 0x0000008007077890 */ /* 0x000fe2000fffe13f */
[----:B------:R-:W-:Y:S01]  /*10c0*/  CS2R R136, SRZ ;  /* 0x0000000000887805 */ /* 0x000fe2000001ff00 */
[----:B------:R-:W-:Y:S01]  /*10d0*/  UIMAD.WIDE.U32 UR4, UR6, UR4, URZ ;  /* 0x00000004060472a5 */ /* 0x000fe2000f8e003f */
[----:B------:R-:W-:Y:S01]  /*10e0*/  CS2R R134, SRZ ;  /* 0x0000000000867805 */ /* 0x000fe2000001ff00 */
[----:B------:R-:W-:Y:S01]  /*10f0*/  ULDC UR9, c[0x0][0x2f0] ;  /* 0x0000bc0000097ab9 */ /* 0x000fe20000000800 */
[----:B------:R-:W-:Y:S01]  /*1100*/  @UP2 ULDC UR11, c[0x0][0x450] ;  /* 0x00011400000b2ab9 */ /* 0x000fe20000000800 */
[----:B------:R-:W-:Y:S01]  /*1110*/  UIMAD UR7, UR45, UR9, UR7 ;  /* 0x000000092d0772a4 */ /* 0x000fe2000f8e0207 */
[----:B------:R-:W-:Y:S01]  /*1120*/  CS2R R34, SRZ ;  /* 0x0000000000227805 */ /* 0x000fe2000001ff00 */
[----:B------:R-:W-:Y:S01]  /*1130*/  @UP2 USHF.R.U32.HI UR6, URZ, UR11, UR5 ;  /* 0x0000000b3f062299 */ /* 0x000fe20008011605 */
[----:B------:R-:W-:Y:S01]  /*1140*/  CS2R R76, SRZ ;  /* 0x00000000004c7805 */ /* 0x000fe2000001ff00 */
[----:B------:R-:W-:Y:S01]  /*1150*/  UIMAD UR4, UR45, UR9, 0x7f ;  /* 0x0000007f2d0474a4 */ /* 0x000fe2000f8e0209 */
[----:B------:R-:W-:Y:S01]  /*1160*/  CS2R R128, SRZ ;  /* 0x0000000000807805 */ /* 0x000fe2000001ff00 */
[----:B------:R-:W-:Y:S01]  /*1170*/  UIADD3 UR6, UR7, UR6, URZ ;  /* 0x0000000607067290 */ /* 0x000fe2000fffe03f */
[----:B------:R-:W-:Y:S01]  /*1180*/  CS2R R126, SRZ ;  /* 0x00000000007e7805 */ /* 0x000fe2000001ff00 */
[----:B------:R-:W-:Y:S01]  /*1190*/  USHF.R.S32.HI UR5, URZ, 0x1f, UR4 ;  /* 0x0000001f3f057899 */ /* 0x000fe20008011404 */
[----:B------:R-:W-:Y:S01]  /*11a0*/  CS2R R38, SRZ ;  /* 0x0000000000267805 */ /* 0x000fe2000001ff00 */
[----:B------:R-:W-:Y:S01]  /*11b0*/  USHF.R.S32.HI UR7, URZ, 0x1f, UR6 ;  /* 0x0000001f3f077899 */ /* 0x000fe20008011406 */
[----:B------:R-:W-:Y:S01]  /*11c0*/  CS2R R68, SRZ ;  /* 0x0000000000447805 */ /* 0x000fe2000001ff00 */
[----:B------:R-:W-:Y:S01]  /*11d0*/  ULEA.HI UR5, UR5, UR4, URZ, 0x7 ;  /* 0x0000000405057291 */ /* 0x000fe2000f8f383f */
[----:B------:R-:W-:Y:S01]  /*11e0*/  CS2R R120, SRZ ;  /* 0x0000000000787805 */ /* 0x000fe2000001ff00 */
[----:B------:R-:W-:Y:S01]  /*11f0*/  ULEA.HI UR7, UR7, UR6, URZ, 0x7 ;  /* 0x0000000607077291 */ /* 0x000fe2000f8f383f */
[----:B------:R-:W-:Y:S01]  /*1200*/  CS2R R118, SRZ ;  /* 0x0000000000767805 */ /* 0x000fe2000001ff00 */
[----:B------:R-:W-:Y:S01]  /*1210*/  USHF.R.S32.HI UR51, URZ, 0x7, UR5 ;  /* 0x000000073f337899 */ /* 0x000fe20008011405 */
[----:B------:R-:W-:Y:S01]  /*1220*/  CS2R R42, SRZ ;  /* 0x00000000002a7805 */ /* 0x000fe2000001ff00 */
[----:B------:R-:W-:Y:S01]  /*1230*/  USHF.R.S32.HI UR7, URZ, 0x7, UR7 ;  /* 0x000000073f077899 */ /* 0x000fe20008011407 */
[----:B------:R-:W-:Y:S01]  /*1240*/  CS2R R60, SRZ ;  /* 0x00000000003c7805 */ /* 0x000fe2000001ff00 */
[----:B------:R-:W-:Y:S01]  /*1250*/  ULDC UR41, c[0x0][0xc48] ;  /* 0x0003120000297ab9 */ /* 0x000fe20000000800 */
[----:B------:R-:W-:Y:S01]  /*1260*/  UMOV UR40, UR10 ;  /* 0x0000000a00287c82 */ /* 0x000fe20008000000 */
[----:B------:R-:W-:Y:S01]  /*1270*/  UISETP.LT.AND UP0, UPT, UR51, UR7, UPT ;  /* 0x000000073300728c */ /* 0x000fe2000bf01270 */
[----:B------:R-:W-:Y:S01]  /*1280*/  CS2R R112, SRZ ;  /* 0x0000000000707805 */ /* 0x000fe2000001ff00 */
[----:B------:R-:W-:Y:S01]  /*1290*/  UISETP.NE.AND UP1, UPT, UR41, 0x1, UPT ;  /* 0x000000012900788c */ /* 0x000fe2000bf25270 */
[----:B------:R-:W-:Y:S01]  /*12a0*/  CS2R R110, SRZ ;  /* 0x00000000006e7805 */ /* 0x000fe2000001ff00 */
[----:B------:R-:W-:Y:S01]  /*12b0*/  USEL UR51, UR51, UR7, UP0 ;  /* 0x0000000733337287 */ /* 0x000fe20008000000 */
[----:B------:R-:W-:Y:S01]  /*12c0*/  CS2R R46, SRZ ;  /* 0x00000000002e7805 */ /* 0x000fe2000001ff00 */
[----:B------:R-:W-:Y:S01]  /*12d0*/  UP2UR UR46, UPR, URZ, 0x4 ;  /* 0x000000043f2e7883 */ /* 0x000fe20008000000 */
[----:B------:R-:W-:Y:S01]  /*12e0*/  CS2R R52, SRZ ;  /* 0x0000000000347805 */ /* 0x000fe2000001ff00 */
[----:B------:R-:W-:Y:S01]  /*12f0*/  UISETP.GE.AND UP0, UPT, UR51, 0x1, UPT ;  /* 0x000000013300788c */ /* 0x000fe2000bf06270 */
[----:B------:R-:W-:-:S02]  /*1300*/  CS2R R104, SRZ ;  /* 0x0000000000687805 */ /* 0x000fc4000001ff00 */
[----:B------:R-:W-:Y:S02]  /*1310*/  CS2R R102, SRZ ;  /* 0x0000000000667805 */ /* 0x000fe4000001ff00 */
[----:B------:R-:W-:Y:S02]  /*1320*/  CS2R R50, SRZ ;  /* 0x0000000000327805 */ /* 0x000fe4000001ff00 */
[----:B------:R-:W-:Y:S01]  /*1330*/  CS2R R44, SRZ ;  /* 0x00000000002c7805 */ /* 0x000fe2000001ff00 */
[----:B------:R-:W-:Y:S01]  /*1340*/  @UP1 ULDC UR8, c[0x0][0xc4c] ;  /* 0x0003130000081ab9 */ /* 0x000fe20000000800 */
[----:B------:R-:W-:Y:S01]  /*1350*/  PLOP3.LUT P1, PT, PT, PT, UP0, 0x80, 0x0 ;  /* 0x000000000000781c */ /* 0x000fe20003f2f008 */
[----:B------:R-:W-:Y:S01]  /*1360*/  UIMAD.WIDE.U32 UR4, UR10, UR8, URZ ;  /* 0x000000080a0472a5 */ /* 0x000fe2000f8e003f */
[----:B------:R-:W-:Y:S01]  /*1370*/  CS2R R96, SRZ ;  /* 0x0000000000607805 */ /* 0x000fe2000001ff00 */
[----:B------:R-:W-:Y:S01]  /*1380*/  @UP1 ULDC UR6, c[0x0][0xc50] ;  /* 0x0003140000061ab9 */ /* 0x000fe20000000800 */
[----:B------:R-:W-:Y:S01]  /*1390*/  CS2R R94, SRZ ;  /* 0x00000000005e7805 */ /* 0x000fe2000001ff00 */
[----:B------:R-:W-:Y:S01]  /*13a0*/  @UP1 USHF.R.U32.HI UR40, URZ, UR6, UR5 ;  /* 0x000000063f281299 */ /* 0x000fe20008011605 */
[----:B------:R-:W-:-:S02]  /*13b0*/  CS2R R54, SRZ ;  /* 0x0000000000367805 */ /* 0x000fc4000001ff00 */
[----:B------:R-:W-:Y:S02]  /*13c0*/  CS2R R36, SRZ ;  /* 0x0000000000247805 */ /* 0x000fe4000001ff00 */
[----:B------:R-:W-:Y:S01]  /*13d0*/  CS2R R88, SRZ ;  /* 0x0000000000587805 */ /* 0x000fe2000001ff00 */
[----:B------:R-:W-:Y:S01]  /*13e0*/  UIADD3 UR4, -UR40, URZ, URZ ;  /* 0x0000003f28047290 */ /* 0x000fe2000fffe13f */
[----:B------:R-:W-:Y:S02]  /*13f0*/  CS2R R86, SRZ ;  /* 0x0000000000567805 */ /* 0x000fe4000001ff00 */
[----:B------:R-:W-:Y:S02]  /*1400*/  CS2R R58, SRZ ;  /* 0x00000000003a7805 */ /* 0x000fe4000001ff00 */
[----:B------:R-:W-:Y:S01]  /*1410*/  CS2R R28, SRZ ;  /* 0x00000000001c7805 */ /* 0x000fe2000001ff00 */
[----:B------:R-:W-:Y:S01]  /*1420*/  UIMAD UR41, UR41, UR4, UR10 ;  /* 0x00000004292972a4 */ /* 0x000fe2000f8e020a */
[----:B------:R-:W-:-:S02]  /*1430*/  CS2R R80, SRZ ;  /* 0x0000000000507805 */ /* 0x000fc4000001ff00 */
        /* <DEDUP_REMOVED lines=61> */
.L_x_2398:
        /* <DEDUP_REMOVED lines=57> */
.L_x_2535:
[----:B------:R-:W-:Y:S05]  /*1ba0*/  WARPSYNC.ALL ;  /* 0x0000000000007948 */ /* 0x000fea0003800000 */
[----:B------:R-:W-:Y:S01]  /*1bb0*/  UISETP.NE.AND UP0, UPT, UR43, 0x3, UPT ;  /* 0x000000032b00788c */ /* 0x000fe2000bf05270 */
[----:B------:R1:W-:Y:S05]  /*1bc0*/  BAR.SYNC.DEFER_BLOCKING R5, 0x100 ;  /* 0x000400050000751d */ /* 0x0003ea0000010000 */
[----:B------:R-:W-:-:S13]  /*1bd0*/  PLOP3.LUT P0, PT, PT, PT, UP0, 0x80, 0x0 ;  /* 0x000000000000781c */ /* 0x000fda0003f0f008 */
[----:B-1----:R-:W-:Y:S05]  /*1be0*/  @!P0 BRA `(.L_x_2400) ;  /* 0x0000000000048947 */ /* 0x002fea0003800000 */
[----:B------:R-:W-:Y:S01]  /*1bf0*/  BPT.TRAP 0x1 ;  /* 0x000000040000795c */ /* 0x000fe20000300000 */
.L_x_2400:
[----:B------:R-:W-:Y:S01]  /*1c00*/  ULEA UR52, UR37, UR47, 0x3 ;  /* 0x0000002f25347291 */ /* 0x000fe2000f8e183f */
[----:B------:R-:W-:-:S05]  /*1c10*/  IMAD.U32 R6, RZ, RZ, UR36 ;  /* 0x00000024ff067e24 */ /* 0x000fca000f8e00ff */
[----:B------:R-:W-:-:S04]  /*1c20*/  SHF.L.U32 R6, R6, 0x1f, RZ ;  /* 0x0000001f06067819 */ /* 0x000fc800000006ff */
[----:B------:R1:W2:Y:S01]  /*1c30*/  SYNCS.PHASECHK.TRANS64.TRYWAIT P1, [UR52+0x38830], R6 ;  /* 0x03883006ff0075a7 */ /* 0x0002a20008020174 */
[----:B------:R-:W-:Y:S05]  /*1c40*/  @!P0 BRA `(.L_x_2401) ;  /* 0x0000000000048947 */ /* 0x000fea0003800000 */
[----:B------:R-:W-:Y:S01]  /*1c50*/  BPT.TRAP 0x1 ;  /* 0x000000040000795c */ /* 0x000fe20000300000 */
.L_x_2401:
[----:B--2---:R-:W-:Y:S05]  /*1c60*/  @P1 BRA `(.L_x_2402) ;  /* 0x0000000000081947 */ /* 0x004fea0003800000 */
[----:B------:R-:W2:Y:S02]  /*1c70*/  SYNCS.PHASECHK.TRANS64.TRYWAIT P1, [UR52+0x38830], R6 ;  /* 0x03883006ff0075a7 */ /* 0x000ea40008020174 */
[----:B--2---:R-:W-:Y:S05]  /*1c80*/  @!P1 BRA `(.L_x_2403) ;  /* 0x0000012400d89947 */ /* 0x004fea0003800000 */
.L_x_2402:
        /* <DEDUP_REMOVED lines=29> */
[----:B0-----:R-:W-:Y:S01]  /*1e60*/  IADD3 R4, -R2, 0xb, RZ ;  /* 0x0000000b02047810 */ /* 0x001fe20007ffe1ff */
        /* <DEDUP_REMOVED lines=36> */
.L_x_2404:
[----:B------:R-:W-:Y:S01]  /*20b0*/  UISETP.NE.AND UP0, UPT, UR46, URZ, UPT ;  /* 0x0000003f2e00728c */ /* 0x000fe2000bf05270 */
[----:B------:R-:W-:Y:S01]  /*20c0*/  VIADD R20, R18, UR39 ;  /* 0x0000002712147c36 */ /* 0x000fe20008000000 */
[----:B------:R-:W-:Y:S01]  /*20d0*/  ULDC UR11, c[0x0][0x2f0] ;  /* 0x0000bc00000b7ab9 */ /* 0x000fe20000000800 */
[C---:B------:R-:W-:Y:S01]  /*20e0*/  FMUL.FTZ R30, R0.reuse, R30 ;  /* 0x0000001e001e7220 */ /* 0x040fe20000410000 */
[C---:B------:R-:W-:Y:S01]  /*20f0*/  FMUL.FTZ R26, R0.reuse, R26 ;  /* 0x0000001a001a7220 */ /* 0x040fe20000410000 */
[C---:B------:R-:W-:Y:S01]  /*2100*/  FMUL.FTZ R27, R0.reuse, R27 ;  /* 0x0000001b001b7220 */ /* 0x040fe20000410000 */
[----:B------:R-:W-:Y:S01]  /*2110*/  PLOP3.LUT P1, PT, PT, PT, UP0, 0x80, 0x0 ;  /* 0x000000000000781c */ /* 0x000fe20003f2f008 */
[----:B------:R2:W-:Y:S01]  /*2120*/  MUFU.TANH R91, R30 ;  /* 0x0000001e005b7308 */ /* 0x0005e20000002400 */
[----:B------:R-:W-:Y:S01]  /*2130*/  PLOP3.LUT P2, PT, PT, PT, UP0, 0x80, 0x0 ;  /* 0x000000000000781c */ /* 0x000fe20003f4f008 */
[C---:B------:R-:W-:Y:S01]  /*2140*/  FMUL.FTZ R7, R0.reuse, R29 ;  /* 0x0000001d00077220 */ /* 0x040fe20000410000 */
[C---:B------:R-:W-:Y:S01]  /*2150*/  FMUL.FTZ R31, R0.reuse, R31 ;  /* 0x0000001f001f7220 */ /* 0x040fe20000410000 */
[----:B------:R-:W-:Y:S01]  /*2160*/  @UP0 ULDC UR6, c[0x0][0x44c] ;  /* 0x0001130000060ab9 */ /* 0x000fe20000000800 */
[C---:B------:R-:W-:Y:S01]  /*2170*/  FMUL.FTZ R29, R0.reuse, R57 ;  /* 0x00000039001d7220 */ /* 0x040fe20000410000 */
[----:B------:R-:W-:Y:S01]  /*2180*/  ULDC UR14, c[0x0][0x288] ;  /* 0x0000a200000e7ab9 */ /* 0x000fe20000000800 */
[C---:B------:R-:W-:Y:S01]  /*2190*/  FMUL.FTZ R34, R0.reuse, R34 ;  /* 0x0000002200227220 */ /* 0x040fe20000410000 */
[----:B------:R3:W4:Y:S01]  /*21a0*/  MUFU.TANH R89, R26 ;  /* 0x0000001a00597308 */ /* 0x0007220000002400 */
[C---:B------:R-:W-:Y:S01]  /*21b0*/  FMUL.FTZ R35, R0.reuse, R35 ;  /* 0x0000002300237220 */ /* 0x040fe20000410000 */
[C---:B------:R-:W-:Y:S01]  /*21c0*/  FMUL.FTZ R58, R0.reuse, R58 ;  /* 0x0000003a003a7220 */ /* 0x040fe20000410000 */
[----:B------:R-:W-:Y:S01]  /*21d0*/  FMUL.FTZ R12, R0, R37 ;  /* 0x00000025000c7220 */ /* 0x000fe20000410000 */
[----:B------:R-:W-:Y:S01]  /*21e0*/  @P1 IMAD.HI.U32 R9, R20, UR6, RZ ;  /* 0x0000000614091c27 */ /* 0x000fe2000f8e00ff */
[----:B------:R-:W-:-:S03]  /*21f0*/  @UP0 ULDC UR6, c[0x0][0x450] ;  /* 0x0001140000060ab9 */ /* 0x000fc60000000800 */
[C---:B------:R-:W-:Y:S01]  /*2200*/  FMUL.FTZ R38, R0.reuse, R38 ;  /* 0x0000002600267220 */ /* 0x040fe20000410000 */
[C---:B------:R-:W-:Y:S01]  /*2210*/  FMUL.FTZ R59, R0.reuse, R59 ;  /* 0x0000003b003b7220 */ /* 0x040fe20000410000 */
[----:B------:R5:W0:Y:S01]  /*2220*/  MUFU.TANH R90, R27 ;  /* 0x0000001b005a7308 */ /* 0x000a220000002400 */
[----:B------:R-:W-:Y:S01]  /*2230*/  @P2 SHF.R.U32.HI R20, RZ, UR6, R9 ;  /* 0x00000006ff142c19 */ /* 0x000fe20008011609 */
[----:B------:R-:W-:Y:S01]  /*2240*/  UMOV UR6, 0xffffff80 ;  /* 0xffffff8000067882 */ /* 0x000fe20000000000 */
[C---:B------:R-:W-:Y:S01]  /*2250*/  FMUL.FTZ R39, R0.reuse, R39 ;  /* 0x0000002700277220 */ /* 0x040fe20000410000 */
[----:B------:R-:W-:Y:S01]  /*2260*/  UIMAD UR7, UR51, UR6, 0x81 ;  /* 0x00000081330774a4 */ /* 0x000fe2000f8e0206 */
[C---:B------:R-:W-:Y:S01]  /*2270*/  FMUL.FTZ R13, R0.reuse, R36 ;  /* 0x00000024000d7220 */ /* 0x040fe20000410000 */
[----:B------:R-:W1:Y:S01]  /*2280*/  SHFL.IDX PT, R9, R20, 0x1, 0x1c1f ;  /* 0x003c1f0014097f89 */ /* 0x000e6200000e0000 */
[----:B------:R-:W-:Y:S01]  /*2290*/  UIMAD UR6, UR51, UR6, 0x80 ;  /* 0x00000080330674a4 */ /* 0x000fe2000f8e0206 */
[----:B------:R-:W0:Y:S01]  /*22a0*/  MUFU.TANH R31, R31 ;  /* 0x0000001f001f7308 */ /* 0x000e220000002400 */
[----:B------:R-:W-:Y:S01]  /*22b0*/  UIMAD UR7, UR45, UR11, UR7 ;  /* 0x0000000b2d0772a4 */ /* 0x000fe2000f8e0207 */
[C---:B------:R-:W-:Y:S01]  /*22c0*/  FMUL.FTZ R42, R0.reuse, R42 ;  /* 0x0000002a002a7220 */ /* 0x040fe20000410000 */
[----:B------:R-:W-:Y:S01]  /*22d0*/  UIMAD UR6, UR45, UR11, UR6 ;  /* 0x0000000b2d0672a4 */ /* 0x000fe2000f8e0206 */
[C---:B------:R-:W-:Y:S01]  /*22e0*/  FMUL.FTZ R43, R0.reuse, R43 ;  /* 0x0000002b002b7220 */ /* 0x040fe20000410000 */
[C---:B------:R-:W-:Y:S01]  /*22f0*/  FMUL.FTZ R46, R0.reuse, R46 ;  /* 0x0000002e002e7220 */ /* 0x040fe20000410000 */
[----:B------:R-:W-:Y:S01]  /*2300*/  FMUL.FTZ R47, R0, R47 ;  /* 0x0000002f002f7220 */ /* 0x000fe20000410000 */
[----:B------:R-:W-:Y:S01]  /*2310*/  IMAD.U32 R88, RZ, RZ, UR7 ;  /* 0x00000007ff587e24 */ /* 0x000fe2000f8e00ff */
[----:B------:R-:W0:Y:S01]  /*2320*/  MUFU.TANH R34, R34 ;  /* 0x0000002200227308 */ /* 0x000e220000002400 */
[----:B--2---:R-:W-:-:S02]  /*2330*/  IMAD.U32 R30, RZ, RZ, UR6 ;  /* 0x00000006ff1e7e24 */ /* 0x004fc4000f8e00ff */
[C---:B------:R-:W-:Y:S01]  /*2340*/  FMUL.FTZ R11, R0.reuse, R32 ;  /* 0x00000020000b7220 */ /* 0x040fe20000410000 */
[C---:B------:R-:W-:Y:S02]  /*2350*/  IMAD R88, R17.reuse, -0x2, R88 ;  /* 0xfffffffe11587824 */ /* 0x040fe400078e0258 */
[C---:B------:R-:W-:Y:S01]  /*2360*/  FMUL.FTZ R55, R0.reuse, R55 ;  /* 0x0000003700377220 */ /* 0x040fe20000410000 */
[----:B------:R-:W-:Y:S02]  /*2370*/  IMAD R57, R17, -0x2, R30 ;  /* 0xfffffffe11397824 */ /* 0x000fe400078e021e */
[C---:B------:R-:W-:Y:S01]  /*2380*/  FMUL.FTZ R32, R0.reuse, R56 ;  /* 0x0000003800207220 */ /* 0x040fe20000410000 */
[C---:B------:R-:W-:Y:S01]  /*2390*/  FMUL.FTZ R50, R0.reuse, R50 ;  /* 0x0000003200327220 */ /* 0x040fe20000410000 */
[----:B------:R4:W-:Y:S01]  /*23a0*/  MUFU.TANH R37, R58 ;  /* 0x0000003a00257308 */ /* 0x0009e20000002400 */
[C---:B------:R-:W-:Y:S01]  /*23b0*/  FMUL.FTZ R10, R0.reuse, R33 ;  /* 0x00000021000a7220 */ /* 0x040fe20000410000 */
[C---:B------:R-:W-:Y:S01]  /*23c0*/  FMUL.FTZ R54, R0.reuse, R54 ;  /* 0x0000003600367220 */ /* 0x040fe20000410000 */
[C---:B---3--:R-:W-:Y:S01]  /*23d0*/  FMUL.FTZ R26, R0.reuse, R48 ;  /* 0x00000030001a7220 */ /* 0x048fe20000410000 */
[C---:B------:R-:W-:Y:S01]  /*23e0*/  FMUL.FTZ R51, R0.reuse, R51 ;  /* 0x0000003300337220 */ /* 0x040fe20000410000 */
[C---:B------:R-:W-:Y:S01]  /*23f0*/  FMUL.FTZ R3, R0.reuse, R25 ;  /* 0x0000001900037220 */ /* 0x040fe20000410000 */
[----:B-1----:R-:W-:Y:S01]  /*2400*/  IADD3 R30, R9, -UR14, R88 ;  /* 0x8000000e091e7c10 */ /* 0x002fe2000fffe058 */
[C---:B------:R-:W-:Y:S01]  /*2410*/  FMUL.FTZ R25, R0.reuse, R49 ;  /* 0x0000003100197220 */ /* 0x040fe20000410000 */
[----:B------:R-:W1:Y:S01]  /*2420*/  MUFU.TANH R35, R35 ;  /* 0x0000002300237308 */ /* 0x000e620000002400 */
[C---:B-----5:R-:W-:Y:S01]  /*2430*/  FMUL.FTZ R27, R0.reuse, R53 ;  /* 0x00000035001b7220 */ /* 0x060fe20000410000 */
[----:B------:R-:W-:Y:S01]  /*2440*/  VIMNMX R9, R57, R30, PT ;  /* 0x0000001e39097248 */ /* 0x000fe20003fe0100 */
[C---:B------:R-:W-:Y:S01]  /*2450*/  FMUL.FTZ R8, R0.reuse, R28 ;  /* 0x0000001c00087220 */ /* 0x040fe20000410000 */
[C---:B------:R-:W-:Y:S01]  /*2460*/  FMUL.FTZ R28, R0.reuse, R52 ;  /* 0x00000034001c7220 */ /* 0x040fe20000410000 */
[C---:B------:R-:W-:Y:S01]  /*2470*/  FMUL.FTZ R62, R0.reuse, R62 ;  /* 0x0000003e003e7220 */ /* 0x040fe20000410000 */
[C---:B------:R-:W-:Y:S01]  /*2480*/  ISETP.GT.AND P1, PT, R9.reuse, RZ, PT ;  /* 0x000000ff0900720c */ /* 0x040fe20003f24270 */
[C---:B------:R-:W-:Y:S01]  /*2490*/  FMUL.FTZ R63, R0.reuse, R63 ;  /* 0x0000003f003f7220 */ /* 0x040fe20000410000 */
[----:B------:R-:W-:Y:S01]  /*24a0*/  ISETP.GT.AND P2, PT, R9, 0x1, PT ;  /* 0x000000010900780c */ /* 0x000fe20003f44270 */
[----:B------:R-:W2:Y:S01]  /*24b0*/  MUFU.TANH R38, R38 ;  /* 0x0000002600267308 */ /* 0x000ea20000002400 */
[----:B----4-:R-:W-:Y:S01]  /*24c0*/  FSEL R58, R89, -INF , P1 ;  /* 0xff800000593a7808 */ /* 0x010fe20000800000 */
[C---:B------:R-:W-:Y:S01]  /*24d0*/  FMUL.FTZ R66, R0.reuse, R66 ;  /* 0x0000004200427220 */ /* 0x040fe20000410000 */
[C---:B------:R-:W-:Y:S01]  /*24e0*/  ISETP.GT.AND P3, PT, R9.reuse, 0x8, PT ;  /* 0x000000080900780c */ /* 0x040fe20003f64270 */
[----:B------:R-:W-:Y:S01]  /*24f0*/  FMUL.FTZ R67, R0, R67 ;  /* 0x0000004300437220 */ /* 0x000fe20000410000 */
[----:B0-----:R-:W-:Y:S01]  /*2500*/  FSEL R89, R90, -INF , P2 ;  /* 0xff8000005a597808 */ /* 0x001fe20001000000 */
[----:B------:R-:W-:Y:S01]  /*2510*/  FMUL.FTZ R70, R0, R70 ;  /* 0x0000004600467220 */ /* 0x000fe20000410000 */
[----:B------:R-:W-:Y:S01]  /*2520*/  ISETP.GT.AND P1, PT, R9, 0x9, PT ;  /* 0x000000090900780c */ /* 0x000fe20003f24270 */
[----:B------:R0:W-:Y:S01]  /*2530*/  MUFU.TANH R36, R59 ;  /* 0x0000003b00247308 */ /* 0x0001e20000002400 */
[----:B------:R-:W-:Y:S01]  /*2540*/  FMNMX.FTZ R30, R58, R89, !PT ;  /* 0x000000593a1e7209 */ /* 0x000fe20007810000 */
[C---:B------:R-:W-:Y:S01]  /*2550*/  FMUL.FTZ R71, R0.reuse, R71 ;  /* 0x0000004700477220 */ /* 0x040fe20000410000 */
[----:B------:R-:W-:Y:S01]  /*2560*/  FSEL R90, R31, -INF , P1 ;  /* 0xff8000001f5a7808 */ /* 0x000fe20000800000 */
[C---:B------:R-:W-:Y:S01]  /*2570*/  FMUL.FTZ R74, R0.reuse, R74 ;  /* 0x0000004a004a7220 */ /* 0x040fe20000410000 */
[C---:B------:R-:W-:Y:S01]  /*2580*/  ISETP.GT.AND P2, PT, R9.reuse, 0x10, PT ;  /* 0x000000100900780c */ /* 0x040fe20003f44270 */
[C---:B------:R-:W-:Y:S01]  /*2590*/  FMUL.FTZ R75, R0.reuse, R75 ;  /* 0x0000004b004b7220 */ /* 0x040fe20000410000 */
[----:B------:R-:W-:Y:S01]  /*25a0*/  ISETP.GT.AND P1, PT, R9, 0x11, PT ;  /* 0x000000110900780c */ /* 0x000fe20003f24270 */
[----:B------:R-:W3:Y:S01]  /*25b0*/  MUFU.TANH R39, R39 ;  /* 0x0000002700277308 */ /* 0x000ee20000002400 */
[----:B0-----:R-:W-:Y:S01]  /*25c0*/  FSEL R59, R91, -INF , P3 ;  /* 0xff8000005b3b7808 */ /* 0x001fe20001800000 */
[----:B------:R-:W-:Y:S01]  /*25d0*/  FMUL.FTZ R15, R0, R40 ;  /* 0x00000028000f7220 */ /* 0x000fe20000410000 */
[----:B------:R-:W-:Y:S01]  /*25e0*/  FSEL R91, R34, -INF , P2 ;  /* 0xff800000225b7808 */ /* 0x000fe20001000000 */
[C---:B------:R-:W-:Y:S01]  /*25f0*/  FMUL.FTZ R78, R0.reuse, R78 ;  /* 0x0000004e004e7220 */ /* 0x040fe20000410000 */
[----:B------:R-:W-:Y:S01]  /*2600*/  FMNMX.FTZ R31, R59, R30, !PT ;  /* 0x0000001e3b1f7209 */ /* 0x000fe20007810000 */
[----:B------:R-:W-:Y:S01]  /*2610*/  FMUL.FTZ R79, R0, R79 ;  /* 0x0000004f004f7220 */ /* 0x000fe20000410000 */
[----:B------:R-:W-:Y:S01]  /*2620*/  ISETP.GT.AND P2, PT, R9, 0x18, PT ;  /* 0x000000180900780c */ /* 0x000fe20003f44270 */
[----:B------:R-:W-:Y:S01]  /*2630*/  MUFU.TANH R42, R42 ;  /* 0x0000002a002a7308 */ /* 0x000fe20000002400 */
[----:B------:R-:W-:Y:S01]  /*2640*/  FMNMX.FTZ R30, R90, R31, !PT ;  /* 0x0000001f5a1e7209 */ /* 0x000fe20007810000 */
[C---:B------:R-:W-:Y:S01]  /*2650*/  FMUL.FTZ R82, R0.reuse, R82 ;  /* 0x0000005200527220 */ /* 0x040fe20000410000 */
[----:B-1----:R-:W-:Y:S01]  /*2660*/  FSEL R92, R35, -INF , P1 ;  /* 0xff800000235c7808 */ /* 0x002fe20000800000 */
[C---:B------:R-:W-:Y:S01]  /*2670*/  FMUL.FTZ R83, R0.reuse, R83 ;  /* 0x0000005300537220 */ /* 0x040fe20000410000 */
[----:B------:R-:W-:Y:S01]  /*2680*/  FMNMX.FTZ R31, R91, R30, !PT ;  /* 0x0000001e5b1f7209 */ /* 0x000fe20007810000 */
[----:B------:R-:W-:Y:S01]  /*2690*/  FMUL.FTZ R14, R0, R41 ;  /* 0x00000029000e7220 */ /* 0x000fe20000410000 */
[C---:B------:R-:W-:Y:S01]  /*26a0*/  ISETP.GT.AND P1, PT, R9.reuse, 0x19, PT ;  /* 0x000000190900780c */ /* 0x040fe20003f24270 */
[----:B------:R-:W0:Y:S01]  /*26b0*/  MUFU.TANH R43, R43 ;  /* 0x0000002b002b7308 */ /* 0x000e220000002400 */
[----:B--2---:R-:W-:Y:S01]  /*26c0*/  FSEL R56, R38, -INF , P2 ;  /* 0xff80000026387808 */ /* 0x004fe20001000000 */
[----:B------:R-:W-:Y:S01]  /*26d0*/  FMUL.FTZ R86, R0, R86 ;  /* 0x0000005600567220 */ /* 0x000fe20000410000 */
[----:B------:R-:W-:Y:S01]  /*26e0*/  FMNMX.FTZ R31, R92, R31, !PT ;  /* 0x0000001f5c1f7209 */ /* 0x000fe20007810000 */
[C---:B------:R-:W-:Y:S01]  /*26f0*/  FMUL.FTZ R87, R0.reuse, R87 ;  /* 0x0000005700577220 */ /* 0x040fe20000410000 */
[----:B------:R-:W-:Y:S01]  /*2700*/  ISETP.GT.AND P2, PT, R9, 0x20, PT ;  /* 0x000000200900780c */ /* 0x000fe20003f44270 */
[----:B------:R-:W-:Y:S01]  /*2710*/  FMUL.FTZ R2, R0, R24 ;  /* 0x0000001800027220 */ /* 0x000fe20000410000 */
[----:B------:R-:W-:Y:S01]  /*2720*/  FMNMX.FTZ R30, R56, R31, !PT ;  /* 0x0000001f381e7209 */ /* 0x000fe20007810000 */
[----:B------:R-:W1:Y:S01]  /*2730*/  MUFU.TANH R46, R46 ;  /* 0x0000002e002e7308 */ /* 0x000e620000002400 */
[C---:B------:R-:W-:Y:S01]  /*2740*/  FMUL.FTZ R24, R0.reuse, R44 ;  /* 0x0000002c00187220 */ /* 0x040fe20000410000 */
[C---:B------:R-:W-:Y:S01]  /*2750*/  FMUL.FTZ R21, R0.reuse, R45 ;  /* 0x0000002d00157220 */ /* 0x040fe20000410000 */
[----:B------:R-:W-:Y:S01]  /*2760*/  FMUL.FTZ R60, R0, R60 ;  /* 0x0000003c003c7220 */ /* 0x000fe20000410000 */
[----:B------:R-:W2:Y:S01]  /*2770*/  SHFL.IDX PT, R20, R20, RZ, 0x1c1f ;  /* 0x001c1fff14147589 */ /* 0x000ea200000e0000 */
[----:B------:R-:W-:Y:S01]  /*2780*/  ULDC UR10, c[0x0][0x988] ;  /* 0x00026200000a7ab9 */ /* 0x000fe20000000800 */
[----:B------:R-:W-:-:S02]  /*2790*/  VIADD R88, R88, -UR14 ;  /* 0x8000000e58587c36 */ /* 0x000fc40008000000 */
        /* <DEDUP_REMOVED lines=14> */
[----:B------:R-:W-:Y:S01]  /*2880*/  FMUL.FTZ R85, R0, R85 ;  /* 0x0000005500557220 */ /* 0x000fe20000410000 */
[----:B------:R-:W-:-:S02]  /*2890*/  UIADD3 UR6, UR52, 0x38840, URZ ;  /* 0x0003884034067890 */ /* 0x000fc4000fffe03f */
[----:B------:R-:W5:Y:S01]  /*28a0*/  MUFU.TANH R50, R50 ;  /* 0x0000003200327308 */ /* 0x000f620000002400 */
[----:B---3--:R-:W-:Y:S01]  /*28b0*/  FSEL R55, R39, -INF , P1 ;  /* 0xff80000027377808 */ /* 0x008fe20000800000 */
[----:B------:R-:W-:Y:S01]  /*28c0*/  UPRMT UR6, UR50, 0x654, UR6 ;  /* 0x0000065432067896 */ /* 0x000fe20008000006 */
[----:B------:R-:W-:Y:S02]  /*28d0*/  ISETP.GT.AND P1, PT, R9, 0x21, PT ;  /* 0x000000210900780c */ /* 0x000fe40003f24270 */
[----:B------:R-:W-:Y:S02]  /*28e0*/  FMNMX.FTZ R31, R55, R30, !PT ;  /* 0x0000001e371f7209 */ /* 0x000fe40007810000 */
[----:B0-----:R-:W-:Y:S01]  /*28f0*/  FSEL R53, R43, -INF , P1 ;  /* 0xff8000002b357808 */ /* 0x001fe20000800000 */
[----:B------:R0:W-:Y:S01]  /*2900*/  MUFU.TANH R48, R54 ;  /* 0x0000003600307308 */ /* 0x0001e20000002400 */
[----:B------:R-:W-:Y:S02]  /*2910*/  ISETP.GT.AND P1, PT, R9, 0x29, PT ;  /* 0x000000290900780c */ /* 0x000fe40003f24270 */
[----:B--2---:R-:W-:Y:S01]  /*2920*/  VIADDMNMX R88, R20, R88, R57, PT ;  /* 0x0000005814587246 */ /* 0x004fe20003800139 */
[----:B------:R-:W-:Y:S03]  /*2930*/  SYNCS.ARRIVE.TRANS64.RED.A1T0 RZ, [UR6], RZ ;  /* 0x000000ffffff79a7 */ /* 0x000fe60008100406 */
[----:B------:R-:W-:Y:S01]  /*2940*/  ISETP.GT.AND P3, PT, R88, 0x8, PT ;  /* 0x000000085800780c */ /* 0x000fe20003f64270 */
[----:B------:R4:W2:Y:S01]  /*2950*/  MUFU.TANH R49, R51 ;  /* 0x0000003300317308 */ /* 0x0008a20000002400 */
[----:B0-----:R-:W-:-:S02]  /*2960*/  FSEL R54, R42, -INF , P2 ;  /* 0xff8000002a367808 */ /* 0x001fc40001000000 */
[----:B------:R-:W-:Y:S02]  /*2970*/  ISETP.GT.AND P2, PT, R9, 0x28, PT ;  /* 0x000000280900780c */ /* 0x000fe40003f44270 */
[----:B------:R-:W-:Y:S02]  /*2980*/  FMNMX.FTZ R30, R54, R31, !PT ;  /* 0x0000001f361e7209 */ /* 0x000fe40007810000 */
[----:B-1----:R-:W-:Y:S01]  /*2990*/  FSEL R52, R46, -INF , P2 ;  /* 0xff8000002e347808 */ /* 0x002fe20001000000 */
[----:B------:R-:W0:Y:S01]  /*29a0*/  MUFU.TANH R62, R62 ;  /* 0x0000003e003e7308 */ /* 0x000e220000002400 */
[----:B------:R-:W-:Y:S02]  /*29b0*/  FMNMX.FTZ R31, R53, R30, !PT ;  /* 0x0000001e351f7209 */ /* 0x000fe40007810000 */
[----:B------:R-:W-:Y:S02]  /*29c0*/  ISETP.GT.AND P2, PT, R9, 0x30, PT ;  /* 0x000000300900780c */ /* 0x000fe40003f44270 */
[----:B----4-:R-:W-:-:S02]  /*29d0*/  FSEL R51, R47, -INF , P1 ;  /* 0xff8000002f337808 */ /* 0x010fc40000800000 */
[----:B------:R-:W-:Y:S01]  /*29e0*/  FMNMX.FTZ R30, R52, R31, !PT ;  /* 0x0000001f341e7209 */ /* 0x000fe20007810000 */
[----:B------:R-:W1:Y:S01]  /*29f0*/  MUFU.TANH R63, R63 ;  /* 0x0000003f003f7308 */ /* 0x000e620000002400 */
[----:B------:R-:W-:Y:S02]  /*2a00*/  ISETP.GT.AND P1, PT, R9, 0x31, PT ;  /* 0x000000310900780c */ /* 0x000fe40003f24270 */
[----:B-----5:R-:W-:Y:S02]  /*2a10*/  FSEL R50, R50, -INF , P2 ;  /* 0xff80000032327808 */ /* 0x020fe40001000000 */
[----:B------:R-:W-:Y:S02]  /*2a20*/  FMNMX.FTZ R31, R51, R30, !PT ;  /* 0x0000001e331f7209 */ /* 0x000fe40007810000 */
[----:B------:R-:W-:Y:S01]  /*2a30*/  ISETP.GT.AND P2, PT, R9, 0x38, PT ;  /* 0x000000380900780c */ /* 0x000fe20003f44270 */
[----:B------:R-:W3:Y:S01]  /*2a40*/  MUFU.TANH R66, R66 ;  /* 0x0000004200427308 */ /* 0x000ee20000002400 */
[----:B--2---:R-:W-:-:S02]  /*2a50*/  FSEL R49, R49, -INF , P1 ;  /* 0xff80000031317808 */ /* 0x004fc40000800000 */
[----:B------:R-:W-:Y:S02]  /*2a60*/  FMNMX.FTZ R30, R50, R31, !PT ;  /* 0x0000001f321e7209 */ /* 0x000fe40007810000 */
[----:B------:R-:W-:Y:S02]  /*2a70*/  ISETP.GT.AND P1, PT, R9, 0x39, PT ;  /* 0x000000390900780c */ /* 0x000fe40003f24270 */
[----:B------:R-:W-:Y:S01]  /*2a80*/  FSEL R48, R48, -INF , P2 ;  /* 0xff80000030307808 */ /* 0x000fe20001000000 */
[----:B------:R-:W2:Y:S01]  /*2a90*/  MUFU.TANH R67, R67 ;  /* 0x0000004300437308 */ /* 0x000ea20000002400 */
[----:B------:R-:W-:Y:S02]  /*2aa0*/  FMNMX.FTZ R31, R49, R30, !PT ;  /* 0x0000001e311f7209 */ /* 0x000fe40007810000 */
[----:B------:R-:W-:Y:S02]  /*2ab0*/  ISETP.GT.AND P2, PT, R9, 0x40, PT ;  /* 0x000000400900780c */ /* 0x000fe40003f44270 */
[----:B------:R-:W-:-:S02]  /*2ac0*/  FSEL R47, R33, -INF , P1 ;  /* 0xff800000212f7808 */ /* 0x000fc40000800000 */
[----:B------:R-:W-:Y:S01]  /*2ad0*/  FMNMX.FTZ R30, R48, R31, !PT ;  /* 0x0000001f301e7209 */ /* 0x000fe20007810000 */
[----:B------:R-:W4:Y:S01]  /*2ae0*/  MUFU.TANH R70, R70 ;  /* 0x0000004600467308 */ /* 0x000f220000002400 */
[----:B------:R-:W-:Y:S02]  /*2af0*/  ISETP.GT.AND P1, PT, R9, 0x41, PT ;  /* 0x000000410900780c */ /* 0x000fe40003f24270 */
[----:B------:R-:W-:Y:S02]  /*2b00*/  FSEL R37, R37, -INF , P2 ;  /* 0xff80000025257808 */ /* 0x000fe40001000000 */
[----:B------:R-:W-:Y:S02]  /*2b10*/  FMNMX.FTZ R30, R47, R30, !PT ;  /* 0x0000001e2f1e7209 */ /* 0x000fe40007810000 */
[----:B------:R-:W-:Y:S01]  /*2b20*/  ISETP.GT.AND P2, PT, R9, 0x48, PT ;  /* 0x000000480900780c */ /* 0x000fe20003f44270 */
[----:B------:R-:W5:Y:S01]  /*2b30*/  MUFU.TANH R71, R71 ;  /* 0x0000004700477308 */ /* 0x000f620000002400 */
[----:B------:R-:W-:-:S02]  /*2b40*/  FSEL R33, R36, -INF , P1 ;  /* 0xff80000024217808 */ /* 0x000fc40000800000 */
[----:B------:R-:W-:Y:S02]  /*2b50*/  FMNMX.FTZ R34, R37, R30, !PT ;  /* 0x0000001e25227209 */ /* 0x000fe40007810000 */
[----:B------:R-:W-:Y:S02]  /*2b60*/  ISETP.GT.AND P1, PT, R9, 0x49, PT ;  /* 0x000000490900780c */ /* 0x000fe40003f24270 */
[----:B0-----:R-:W-:Y:S01]  /*2b70*/  FSEL R30, R62, -INF , P2 ;  /* 0xff8000003e1e7808 */ /* 0x001fe20001000000 */
[----:B------:R-:W0:Y:S01]  /*2b80*/  MUFU.TANH R40, R74 ;  /* 0x0000004a00287308 */ /* 0x000e220000002400 */
[----:B------:R-:W-:Y:S02]  /*2b90*/  FMNMX.FTZ R35, R33, R34, !PT ;  /* 0x0000002221237209 */ /* 0x000fe40007810000 */
[----:B------:R-:W-:Y:S02]  /*2ba0*/  ISETP.GT.AND P2, PT, R9, 0x50, PT ;  /* 0x000000500900780c */ /* 0x000fe40003f44270 */
[----:B-1----:R-:W-:-:S02]  /*2bb0*/  FSEL R31, R63, -INF , P1 ;  /* 0xff8000003f1f7808 */ /* 0x002fc40000800000 */
[----:B------:R-:W-:Y:S01]  /*2bc0*/  FMNMX.FTZ R36, R30, R35, !PT ;  /* 0x000000231e247209 */ /* 0x000fe20007810000 */
[----:B------:R-:W1:Y:S01]  /*2bd0*/  MUFU.TANH R75, R75 ;  /* 0x0000004b004b7308 */ /* 0x000e620000002400 */
[----:B------:R-:W-:Y:S02]  /*2be0*/  ISETP.GT.AND P1, PT, R9, 0x51, PT ;  /* 0x000000510900780c */ /* 0x000fe40003f24270 */
[----:B---3--:R-:W-:Y:S02]  /*2bf0*/  FSEL R34, R66, -INF , P2 ;  /* 0xff80000042227808 */ /* 0x008fe40001000000 */
[----:B------:R-:W-:Y:S02]  /*2c00*/  FMNMX.FTZ R39, R31, R36, !PT ;  /* 0x000000241f277209 */ /* 0x000fe40007810000 */
[----:B------:R-:W-:Y:S01]  /*2c10*/  ISETP.GT.AND P2, PT, R9, 0x58, PT ;  /* 0x000000580900780c */ /* 0x000fe20003f44270 */
[----:B------:R-:W3:Y:S01]  /*2c20*/  MUFU.TANH R78, R78 ;  /* 0x0000004e004e7308 */ /* 0x000ee20000002400 */
[----:B--2---:R-:W-:-:S02]  /*2c30*/  FSEL R35, R67, -INF , P1 ;  /* 0xff80000043237808 */ /* 0x004fc40000800000 */
[----:B------:R-:W-:Y:S02]  /*2c40*/  FMNMX.FTZ R38, R34, R39, !PT ;  /* 0x0000002722267209 */ /* 0x000fe40007810000 */
[----:B------:R-:W-:Y:S02]  /*2c50*/  ISETP.GT.AND P1, PT, R9, 0x59, PT ;  /* 0x000000590900780c */ /* 0x000fe40003f24270 */
[----:B----4-:R-:W-:Y:S01]  /*2c60*/  FSEL R36, R70, -INF , P2 ;  /* 0xff80000046247808 */ /* 0x010fe20001000000 */
[----:B------:R-:W2:Y:S01]  /*2c70*/  MUFU.TANH R79, R79 ;  /* 0x0000004f004f7308 */ /* 0x000ea20000002400 */
[----:B------:R-:W-:Y:S02]  /*2c80*/  FMNMX.FTZ R39, R35, R38, !PT ;  /* 0x0000002623277209 */ /* 0x000fe40007810000 */
[----:B------:R-:W-:Y:S02]  /*2c90*/  ISETP.GT.AND P2, PT, R9, 0x60, PT ;  /* 0x000000600900780c */ /* 0x000fe40003f44270 */
[----:B-----5:R-:W-:-:S02]  /*2ca0*/  FSEL R38, R71, -INF , P1 ;  /* 0xff80000047267808 */ /* 0x020fc40000800000 */
[----:B------:R-:W-:Y:S01]  /*2cb0*/  FMNMX.FTZ R39, R36, R39, !PT ;  /* 0x0000002724277209 */ /* 0x000fe20007810000 */
[----:B------:R-:W4:Y:S01]  /*2cc0*/  MUFU.TANH R82, R82 ;  /* 0x0000005200527308 */ /* 0x000f220000002400 */
[C---:B------:R-:W-:Y:S02]  /*2cd0*/  ISETP.GT.AND P1, PT, R9.reuse, 0x61, PT ;  /* 0x000000610900780c */ /* 0x040fe40003f24270 */
[----:B0-----:R-:W-:Y:S02]  /*2ce0*/  FSEL R40, R40, -INF , P2 ;  /* 0xff80000028287808 */ /* 0x001fe40001000000 */
[----:B------:R-:W-:Y:S02]  /*2cf0*/  FMNMX.FTZ R41, R38, R39, !PT ;  /* 0x0000002726297209 */ /* 0x000fe40007810000 */
[----:B------:R-:W-:Y:S01]  /*2d00*/  ISETP.GT.AND P2, PT, R9, 0x68, PT ;  /* 0x000000680900780c */ /* 0x000fe20003f44270 */
[----:B------:R-:W0:Y:S01]  /*2d10*/  MUFU.TANH R83, R83 ;  /* 0x0000005300537308 */ /* 0x000e220000002400 */
[----:B-1----:R-:W-:-:S02]  /*2d20*/  FSEL R39, R75, -INF , P1 ;  /* 0xff8000004b277808 */ /* 0x002fc40000800000 */
[----:B------:R-:W-:Y:S02]  /*2d30*/  FMNMX.FTZ R42, R40, R41, !PT ;  /* 0x00000029282a7209 */ /* 0x000fe40007810000 */
[----:B------:R-:W-:Y:S02]  /*2d40*/  ISETP.GT.AND P1, PT, R9, 0x69, PT ;  /* 0x000000690900780c */ /* 0x000fe40003f24270 */
[----:B---3--:R-:W-:Y:S01]  /*2d50*/  FSEL R41, R78, -INF , P2 ;  /* 0xff8000004e297808 */ /* 0x008fe20001000000 */
[----:B------:R-:W1:Y:S01]  /*2d60*/  MUFU.TANH R46, R86 ;  /* 0x00000056002e7308 */ /* 0x000e620000002400 */
[----:B------:R-:W-:Y:S02]  /*2d70*/  FMNMX.FTZ R44, R39, R42, !PT ;  /* 0x0000002a272c7209 */ /* 0x000fe40007810000 */
[----:B------:R-:W-:Y:S02]  /*2d80*/  ISETP.GT.AND P2, PT, R9, 0x70, PT ;  /* 0x000000700900780c */ /* 0x000fe40003f44270 */
[----:B--2---:R-:W-:-:S02]  /*2d90*/  FSEL R42, R79, -INF , P1 ;  /* 0xff8000004f2a7808 */ /* 0x004fc40000800000 */
[----:B------:R-:W-:Y:S01]  /*2da0*/  FMNMX.FTZ R43, R41, R44, !PT ;  /* 0x0000002c292b7209 */ /* 0x000fe20007810000 */
[----:B------:R-:W2:Y:S01]  /*2db0*/  MUFU.TANH R87, R87 ;  /* 0x0000005700577308 */ /* 0x000ea20000002400 */
[C---:B------:R-:W-:Y:S02]  /*2dc0*/  ISETP.GT.AND P1, PT, R9.reuse, 0x71, PT ;  /* 0x000000710900780c */ /* 0x040fe40003f24270 */
[----:B----4-:R-:W-:Y:S02]  /*2dd0*/  FSEL R44, R82, -INF , P2 ;  /* 0xff800000522c7808 */ /* 0x010fe40001000000 */
[----:B------:R-:W-:Y:S02]  /*2de0*/  FMNMX.FTZ R45, R42, R43, !PT ;  /* 0x0000002b2a2d7209 */ /* 0x000fe40007810000 */
[----:B------:R-:W-:Y:S01]  /*2df0*/  ISETP.GT.AND P2, PT, R9, 0x78, PT ;  /* 0x000000780900780c */ /* 0x000fe20003f44270 */
[----:B------:R3:W-:Y:S01]  /*2e00*/  MUFU.TANH R71, R60 ;  /* 0x0000003c00477308 */ /* 0x0007e20000002400 */
[----:B0-----:R-:W-:-:S02]  /*2e10*/  FSEL R43, R83, -INF , P1 ;  /* 0xff800000532b7808 */ /* 0x001fc40000800000 */
[----:B------:R-:W-:Y:S02]  /*2e20*/  FMNMX.FTZ R62, R44, R45, !PT ;  /* 0x0000002d2c3e7209 */ /* 0x000fe40007810000 */
[----:B------:R-:W-:Y:S02]  /*2e30*/  ISETP.GT.AND P1, PT, R9, 0x79, PT ;  /* 0x000000790900780c */ /* 0x000fe40003f24270 */
[----:B-1----:R-:W-:Y:S01]  /*2e40*/  FSEL R46, R46, -INF , P2 ;  /* 0xff8000002e2e7808 */ /* 0x002fe20001000000 */
[----:B------:R-:W0:Y:S01]  /*2e50*/  MUFU.TANH R2, R2 ;  /* 0x0000000200027308 */ /* 0x000e220000002400 */
[----:B------:R-:W-:Y:S02]  /*2e60*/  FMNMX.FTZ R9, R43, R62, !PT ;  /* 0x0000003e2b097209 */ /* 0x000fe40007810000 */
[----:B--2---:R-:W-:Y:S02]  /*2e70*/  FSEL R45, R87, -INF , P1 ;  /* 0xff800000572d7808 */ /* 0x004fe40000800000 */
[----:B------:R-:W-:-:S02]  /*2e80*/  FMNMX.FTZ R62, R46, R9, !PT ;  /* 0x000000092e3e7209 */ /* 0x000fc40007810000 */
[----:B------:R-:W-:Y:S01]  /*2e90*/  ISETP.GT.AND P2, PT, R88, 0x1, PT ;  /* 0x000000015800780c */ /* 0x000fe20003f44270 */
[----:B------:R-:W1:Y:S01]  /*2ea0*/  MUFU.TANH R3, R3 ;  /* 0x0000000300037308 */ /* 0x000e620000002400 */
[----:B------:R-:W-:-:S05]  /*2eb0*/  FMNMX.FTZ R62, R45, R62, !PT ;  /* 0x0000003e2d3e7209 */ /* 0x000fca0007810000 */
[----:B------:R-:W3:Y:S02]  /*2ec0*/  SHFL.BFLY PT, R9, R62, 0x2, 0x1f ;  /* 0x0c401f003e097f89 */ /* 0x000ee400000e0000 */
[----:B------:R-:W2:Y:S08]  /*2ed0*/  MUFU.TANH R8, R8 ;  /* 0x0000000800087308 */ /* 0x000eb00000002400 */
[----:B------:R-:W4:Y:S08]  /*2ee0*/  MUFU.TANH R7, R7 ;  /* 0x0000000700077308 */ /* 0x000f300000002400 */
[----:B------:R-:W5:Y:S01]  /*2ef0*/  MUFU.TANH R11, R11 ;  /* 0x0000000b000b7308 */ /* 0x000f620000002400 */
[----:B---3--:R-:W-:-:S07]  /*2f00*/  FMNMX.FTZ R60, R62, R9, !PT ;  /* 0x000000093e3c7209 */ /* 0x008fce0007810000 */
[----:B------:R-:W3:Y:S01]  /*2f10*/  MUFU.TANH R10, R10 ;  /* 0x0000000a000a7308 */ /* 0x000ee20000002400 */
[----:B------:R-:W0:Y:S07]  /*2f20*/  SHFL.BFLY PT, R9, R60, 0x1, 0x1f ;  /* 0x0c201f003c097f89 */ /* 0x000e2e00000e0000 */
[----:B------:R-:W3:Y:S08]  /*2f30*/  MUFU.TANH R13, R13 ;  /* 0x0000000d000d7308 */ /* 0x000ef00000002400 */
[----:B------:R-:W3:Y:S08]  /*2f40*/  MUFU.TANH R12, R12 ;  /* 0x0000000c000c7308 */ /* 0x000ef00000002400 */
[----:B------:R-:W-:Y:S01]  /*2f50*/  MUFU.TANH R15, R15 ;  /* 0x0000000f000f7308 */ /* 0x000fe20000002400 */
[----:B0-----:R-:W-:Y:S01]  /*2f60*/  FMNMX.FTZ R9, R60, R9, !PT ;  /* 0x000000093c097209 */ /* 0x001fe20007810000 */
[----:B------:R-:W-:-:S03]  /*2f70*/  IMAD.U32 R60, RZ, RZ, UR10 ;  /* 0x0000000aff3c7e24 */ /* 0x000fc6000f8e00ff */
[C---:B------:R-:W-:Y:S01]  /*2f80*/  FSETP.NEU.FTZ.AND P1, PT, R9.reuse, -INF , PT ;  /* 0xff8000000900780b */ /* 0x040fe20003f3d000 */
[----:B------:R-:W-:-:S02]  /*2f90*/  FFMA.FTZ R60, R9, R60, -8 ;  /* 0xc1000000093c7423 */ /* 0x000fc4000001003c */
[----:B------:R5:W-:Y:S03]  /*2fa0*/  MUFU.TANH R74, R61 ;  /* 0x0000003d004a7308 */ /* 0x000be60000002400 */
[----:B------:R-:W-:Y:S02]  /*2fb0*/  FSEL R79, R60, RZ, P1 ;  /* 0x000000ff3c4f7208 */ /* 0x000fe40000800000 */
[----:B------:R-:W-:-:S03]  /*2fc0*/  ISETP.GT.AND P1, PT, R88, RZ, PT ;  /* 0x000000ff5800720c */ /* 0x000fc60003f24270 */
[----:B------:R-:W0:Y:S01]  /*2fd0*/  MUFU.TANH R14, R14 ;  /* 0x0000000e000e7308 */ /* 0x000e220000002400 */
[----:B------:R-:W-:-:S01]  /*2fe0*/  FFMA.FTZ R153, R58, UR10, -R79 ;  /* 0x0000000a3a997c23 */ /* 0x000fc2000801084f */
[----:B------:R-:W-:Y:S01]  /*2ff0*/  FSEL R57, R2, -INF , P1 ;  /* 0xff80000002397808 */ /* 0x000fe20000800000 */
[----:B------:R-:W-:-:S01]  /*3000*/  FFMA.FTZ R2, R59, UR10, -R79 ;  /* 0x0000000a3b027c23 */ /* 0x000fc2000801084f */
[----:B-1----:R-:W-:Y:S01]  /*3010*/  FSEL R58, R3, -INF , P2 ;  /* 0xff800000033a7808 */ /* 0x002fe20001000000 */
[----:B------:R-:W-:-:S01]  /*3020*/  FFMA.FTZ R157, R54, UR10, -R79 ;  /* 0x0000000a369d7c23 */ /* 0x000fc2000801084f */
[----:B------:R-:W-:Y:S01]  /*3030*/  ISETP.GT.AND P1, PT, R88, 0x9, PT ;  /* 0x000000095800780c */ /* 0x000fe20003f24270 */
[----:B------:R-:W-:-:S01]  /*3040*/  FFMA.FTZ R159, R50, UR10, -R79 ;  /* 0x0000000a329f7c23 */ /* 0x000fc2000801084f */
[----:B--2---:R-:W-:Y:S01]  /*3050*/  FSEL R59, R8, -INF , P3 ;  /* 0xff800000083b7808 */ /* 0x004fe20001800000 */
[----:B------:R-:W1:Y:S01]  /*3060*/  MUFU.TANH R24, R24 ;  /* 0x0000001800187308 */ /* 0x000e620000002400 */
[----:B------:R-:W-:Y:S01]  /*3070*/  FMNMX.FTZ R8, R57, R58, !PT ;  /* 0x0000003a39087209 */ /* 0x000fe20007810000 */
[--C-:B------:R-:W-:Y:S01]  /*3080*/  FFMA.FTZ R161, R37, UR10, -R79.reuse ;  /* 0x0000000a25a17c23 */ /* 0x100fe2000801084f */
[----:B----4-:R-:W-:Y:S01]  /*3090*/  FSEL R60, R7, -INF , P1 ;  /* 0xff800000073c7808 */ /* 0x010fe20000800000 */
[--C-:B------:R-:W-:Y:S01]  /*30a0*/  FFMA.FTZ R165, R40, UR10, -R79.reuse ;  /* 0x0000000a28a57c23 */ /* 0x100fe2000801084f */
[C---:B------:R-:W-:Y:S01]  /*30b0*/  ISETP.GT.AND P2, PT, R88.reuse, 0x10, PT ;  /* 0x000000105800780c */ /* 0x040fe20003f44270 */
[--C-:B------:R-:W-:Y:S01]  /*30c0*/  FFMA.FTZ R20, R89, UR10, -R79.reuse ;  /* 0x0000000a59147c23 */ /* 0x100fe2000801084f */
[----:B------:R-:W-:Y:S01]  /*30d0*/  FMNMX.FTZ R7, R59, R8, !PT ;  /* 0x000000083b077209 */ /* 0x000fe20007810000 */
[----:B------:R-:W2:Y:S01]  /*30e0*/  MUFU.TANH R21, R21 ;  /* 0x0000001500157308 */ /* 0x000ea20000002400 */
[----:B------:R-:W-:Y:S01]  /*30f0*/  ISETP.GT.AND P1, PT, R88, 0x11, PT ;  /* 0x000000115800780c */ /* 0x000fe20003f24270 */
[--C-:B------:R-:W-:Y:S01]  /*3100*/  FFMA.FTZ R3, R90, UR10, -R79.reuse ;  /* 0x0000000a5a037c23 */ /* 0x100fe2000801084f */
[----:B-----5:R-:W-:Y:S01]  /*3110*/  FSEL R61, R11, -INF , P2 ;  /* 0xff8000000b3d7808 */ /* 0x020fe20001000000 */
[--C-:B------:R-:W-:Y:S01]  /*3120*/  FFMA.FTZ R155, R91, UR10, -R79.reuse ;  /* 0x0000000a5b9b7c23 */ /* 0x100fe2000801084f */
[----:B------:R-:W-:Y:S01]  /*3130*/  FMNMX.FTZ R8, R60, R7, !PT ;  /* 0x000000073c087209 */ /* 0x000fe20007810000 */
[--C-:B------:R-:W-:Y:S01]  /*3140*/  FFMA.FTZ R92, R92, UR10, -R79.reuse ;  /* 0x0000000a5c5c7c23 */ /* 0x100fe2000801084f */
[----:B------:R-:W-:Y:S01]  /*3150*/  ISETP.GT.AND P2, PT, R88, 0x18, PT ;  /* 0x000000185800780c */ /* 0x000fe20003f44270 */
[----:B------:R4:W-:Y:S01]  /*3160*/  MUFU.TANH R75, R64 ;  /* 0x00000040004b7308 */ /* 0x0009e20000002400 */
[----:B---3--:R-:W-:Y:S01]  /*3170*/  FSEL R62, R10, -INF , P1 ;  /* 0xff8000000a3e7808 */ /* 0x008fe20000800000 */
[--C-:B------:R-:W-:Y:S01]  /*3180*/  FFMA.FTZ R167, R44, UR10, -R79.reuse ;  /* 0x0000000a2ca77c23 */ /* 0x100fe2000801084f */
[----:B------:R-:W-:Y:S01]  /*3190*/  FMNMX.FTZ R7, R61, R8, !PT ;  /* 0x000000083d077209 */ /* 0x000fe20007810000 */
[--C-:B------:R-:W-:Y:S01]  /*31a0*/  FFMA.FTZ R33, R33, UR10, -R79.reuse ;  /* 0x0000000a21217c23 */ /* 0x100fe2000801084f */
[----:B------:R-:W-:Y:S01]  /*31b0*/  ISETP.GT.AND P1, PT, R88, 0x19, PT ;  /* 0x000000195800780c */ /* 0x000fe20003f24270 */
[--C-:B------:R-:W-:Y:S01]  /*31c0*/  FFMA.FTZ R163, R34, UR10, -R79.reuse ;  /* 0x0000000a22a37c23 */ /* 0x100fe2000801084f */
[----:B------:R-:W-:Y:S01]  /*31d0*/  FSEL R63, R13, -INF , P2 ;  /* 0xff8000000d3f7808 */ /* 0x000fe20001000000 */
[----:B------:R-:W3:Y:S01]  /*31e0*/  MUFU.TANH R26, R26 ;  /* 0x0000001a001a7308 */ /* 0x000ee20000002400 */
[----:B------:R-:W-:Y:S01]  /*31f0*/  FMNMX.FTZ R8, R62, R7, !PT ;  /* 0x000000073e087209 */ /* 0x000fe20007810000 */
[--C-:B------:R-:W-:Y:S01]  /*3200*/  FFMA.FTZ R34, R43, UR10, -R79.reuse ;  /* 0x0000000a2b227c23 */ /* 0x100fe2000801084f */
[----:B------:R-:W-:Y:S01]  /*3210*/  ISETP.GT.AND P2, PT, R88, 0x20, PT ;  /* 0x000000205800780c */ /* 0x000fe20003f44270 */
[----:B------:R-:W-:Y:S01]  /*3220*/  FFMA.FTZ R45, R45, UR10, -R79 ;  /* 0x0000000a2d2d7c23 */ /* 0x000fe2000801084f */
[----:B----4-:R-:W-:-:S02]  /*3230*/  FSEL R64, R12, -INF , P1 ;  /* 0xff8000000c407808 */ /* 0x010fc40000800000 */
[----:B------:R-:W-:Y:S01]  /*3240*/  FMNMX.FTZ R7, R63, R8, !PT ;  /* 0x000000083f077209 */ /* 0x000fe20007810000 */
[----:B------:R4:W-:Y:S01]  /*3250*/  MUFU.TANH R78, R65 ;  /* 0x00000041004e7308 */ /* 0x0009e20000002400 */
[----:B------:R-:W-:Y:S02]  /*3260*/  ISETP.GT.AND P1, PT, R88, 0x21, PT ;  /* 0x000000215800780c */ /* 0x000fe40003f24270 */
[----:B------:R-:W-:Y:S01]  /*3270*/  FMNMX.FTZ R10, R64, R7, !PT ;  /* 0x00000007400a7209 */ /* 0x000fe20007810000 */
[----:B------:R-:W-:-:S01]  /*3280*/  FFMA.FTZ R7, R56, UR10, -R79 ;  /* 0x0000000a38077c23 */ /* 0x000fc2000801084f */
[----:B0-----:R-:W-:Y:S02]  /*3290*/  FSEL R66, R14, -INF , P1 ;  /* 0xff8000000e427808 */ /* 0x001fe40000800000 */
[----:B------:R-:W-:Y:S01]  /*32a0*/  ISETP.GT.AND P1, PT, R88, 0x29, PT ;  /* 0x000000295800780c */ /* 0x000fe20003f24270 */
[----:B------:R-:W-:Y:S01]  /*32b0*/  MUFU.TANH R25, R25 ;  /* 0x0000001900197308 */ /* 0x000fe20000002400 */
[----:B----4-:R-:W-:-:S02]  /*32c0*/  FSEL R65, R15, -INF , P2 ;  /* 0xff8000000f417808 */ /* 0x010fc40001000000 */
[----:B------:R-:W-:Y:S02]  /*32d0*/  ISETP.GT.AND P2, PT, R88, 0x28, PT ;  /* 0x000000285800780c */ /* 0x000fe40003f44270 */
[----:B------:R-:W-:Y:S01]  /*32e0*/  FMNMX.FTZ R11, R65, R10, !PT ;  /* 0x0000000a410b7209 */ /* 0x000fe20007810000 */
[--C-:B------:R-:W-:Y:S01]  /*32f0*/  FFMA.FTZ R10, R55, UR10, -R79.reuse ;  /* 0x0000000a370a7c23 */ /* 0x100fe2000801084f */
[----:B-1----:R-:W-:Y:S01]  /*3300*/  FSEL R56, R24, -INF , P2 ;  /* 0xff80000018387808 */ /* 0x002fe20001000000 */
[----:B------:R-:W0:Y:S01]  /*3310*/  MUFU.TANH R28, R28 ;  /* 0x0000001c001c7308 */ /* 0x000e220000002400 */
[----:B------:R-:W-:Y:S01]  /*3320*/  FMNMX.FTZ R11, R66, R11, !PT ;  /* 0x0000000b420b7209 */ /* 0x000fe20007810000 */
[--C-:B------:R-:W-:Y:S01]  /*3330*/  FFMA.FTZ R24, R51, UR10, -R79.reuse ;  /* 0x0000000a33187c23 */ /* 0x100fe2000801084f */
[----:B------:R-:W-:Y:S02]  /*3340*/  ISETP.GT.AND P2, PT, R88, 0x30, PT ;  /* 0x000000305800780c */ /* 0x000fe40003f44270 */
[----:B--2---:R-:W-:Y:S01]  /*3350*/  FSEL R67, R21, -INF , P1 ;  /* 0xff80000015437808 */ /* 0x004fe20000800000 */
[----:B------:R-:W-:-:S01]  /*3360*/  FFMA.FTZ R21, R36, UR10, -R79 ;  /* 0x0000000a24157c23 */ /* 0x000fc2000801084f */
[----:B------:R-:W-:Y:S01]  /*3370*/  FMNMX.FTZ R12, R56, R11, !PT ;  /* 0x0000000b380c7209 */ /* 0x000fe20007810000 */
[----:B------:R-:W-:Y:S01]  /*3380*/  MUFU.TANH R27, R27 ;  /* 0x0000001b001b7308 */ /* 0x000fe20000002400 */
[----:B------:R-:W-:Y:S01]  /*3390*/  ISETP.GT.AND P1, PT, R88, 0x31, PT ;  /* 0x000000315800780c */ /* 0x000fe20003f24270 */
[--C-:B------:R-:W-:Y:S01]  /*33a0*/  FFMA.FTZ R36, R38, UR10, -R79.reuse ;  /* 0x0000000a26247c23 */ /* 0x100fe2000801084f */
[----:B---3--:R-:W-:Y:S01]  /*33b0*/  FSEL R55, R26, -INF , P2 ;  /* 0xff8000001a377808 */ /* 0x008fe20001000000 */
[----:B------:R-:W-:Y:S01]  /*33c0*/  FFMA.FTZ R38, R42, UR10, -R79 ;  /* 0x0000000a2a267c23 */ /* 0x000fe2000801084f */
[----:B------:R-:W-:-:S02]  /*33d0*/  FMNMX.FTZ R12, R67, R12, !PT ;  /* 0x0000000c430c7209 */ /* 0x000fc40007810000 */
[----:B------:R-:W-:Y:S01]  /*33e0*/  ISETP.GT.AND P2, PT, R88, 0x38, PT ;  /* 0x000000385800780c */ /* 0x000fe20003f44270 */
[----:B------:R-:W1:Y:S01]  /*33f0*/  MUFU.TANH R32, R32 ;  /* 0x0000002000207308 */ /* 0x000e620000002400 */
[----:B------:R-:W-:Y:S01]  /*3400*/  FMNMX.FTZ R11, R55, R12, !PT ;  /* 0x0000000c370b7209 */ /* 0x000fe20007810000 */
[--C-:B------:R-:W-:Y:S01]  /*3410*/  FFMA.FTZ R12, R53, UR10, -R79.reuse ;  /* 0x0000000a350c7c23 */ /* 0x100fe2000801084f */
[----:B0-----:R-:W-:Y:S01]  /*3420*/  FSEL R54, R28, -INF , P2 ;  /* 0xff8000001c367808 */ /* 0x001fe20001000000 */
[----:B------:R-:W-:Y:S01]  /*3430*/  FFMA.FTZ R28, R47, UR10, -R79 ;  /* 0x0000000a2f1c7c23 */ /* 0x000fe2000801084f */
[----:B------:R-:W-:-:S03]  /*3440*/  ISETP.GT.AND P2, PT, R88, 0x40, PT ;  /* 0x000000405800780c */ /* 0x000fc60003f44270 */
[----:B------:R-:W0:Y:S08]  /*3450*/  MUFU.TANH R29, R29 ;  /* 0x0000001d001d7308 */ /* 0x000e300000002400 */
[----:B------:R2:W3:Y:S01]  /*3460*/  MUFU.TANH R82, R68 ;  /* 0x0000004400527308 */ /* 0x0004e20000002400 */
[----:B-1----:R-:W-:Y:S02]  /*3470*/  FSEL R53, R32, -INF , P2 ;  /* 0xff80000020357808 */ /* 0x002fe40001000000 */
[----:B------:R-:W-:-:S05]  /*3480*/  ISETP.GT.AND P2, PT, R88, 0x48, PT ;  /* 0x000000485800780c */ /* 0x000fca0003f44270 */
[----:B------:R1:W4:Y:S01]  /*3490*/  MUFU.TANH R83, R69 ;  /* 0x0000004500537308 */ /* 0x0003220000002400 */
[----:B--2---:R-:W-:Y:S02]  /*34a0*/  FSEL R68, R25, -INF , P1 ;  /* 0xff80000019447808 */ /* 0x004fe40000800000 */
[----:B------:R-:W-:Y:S02]  /*34b0*/  ISETP.GT.AND P1, PT, R88, 0x39, PT ;  /* 0x000000395800780c */ /* 0x000fe40003f24270 */
[----:B------:R-:W-:-:S03]  /*34c0*/  FMNMX.FTZ R11, R68, R11, !PT ;  /* 0x0000000b440b7209 */ /* 0x000fc60007810000 */
[----:B------:R2:W5:Y:S01]  /*34d0*/  MUFU.TANH R86, R72 ;  /* 0x0000004800567308 */ /* 0x0005620000002400 */
[----:B-1----:R-:W-:Y:S02]  /*34e0*/  FSEL R69, R27, -INF , P1 ;  /* 0xff8000001b457808 */ /* 0x002fe40000800000 */
[----:B------:R-:W-:Y:S01]  /*34f0*/  FMNMX.FTZ R14, R54, R11, !PT ;  /* 0x0000000b360e7209 */ /* 0x000fe20007810000 */
[----:B------:R-:W-:-:S01]  /*3500*/  FFMA.FTZ R11, R52, UR10, -R79 ;  /* 0x0000000a340b7c23 */ /* 0x000fc2000801084f */
[----:B------:R-:W-:Y:S02]  /*3510*/  ISETP.GT.AND P1, PT, R88, 0x41, PT ;  /* 0x000000415800780c */ /* 0x000fe40003f24270 */
[----:B------:R-:W-:Y:S01]  /*3520*/  FMNMX.FTZ R14, R69, R14, !PT ;  /* 0x0000000e450e7209 */ /* 0x000fe20007810000 */
[----:B------:R4:W1:Y:S01]  /*3530*/  MUFU.TANH R87, R73 ;  /* 0x0000004900577308 */ /* 0x0008620000002400 */
[----:B0-----:R-:W-:Y:S01]  /*3540*/  FSEL R70, R29, -INF , P1 ;  /* 0xff8000001d467808 */ /* 0x001fe20000800000 */
[----:B------:R-:W-:Y:S01]  /*3550*/  IMAD.U32 R29, RZ, RZ, UR10 ;  /* 0x0000000aff1d7e24 */ /* 0x000fe2000f8e00ff */
[----:B------:R-:W-:-:S02]  /*3560*/  FMNMX.FTZ R13, R53, R14, !PT ;  /* 0x0000000e350d7209 */ /* 0x000fc40007810000 */
[----:B------:R-:W-:Y:S02]  /*3570*/  ISETP.GT.AND P1, PT, R88, 0x49, PT ;  /* 0x000000495800780c */ /* 0x000fe40003f24270 */
[----:B------:R-:W-:Y:S01]  /*3580*/  FSEL R52, R71, -INF , P2 ;  /* 0xff80000047347808 */ /* 0x000fe20001000000 */
[----:B------:R-:W0:Y:S01]  /*3590*/  MUFU.TANH R76, R76 ;  /* 0x0000004c004c7308 */ /* 0x000e220000002400 */
[----:B------:R-:W-:Y:S02]  /*35a0*/  FMNMX.FTZ R13, R70, R13, !PT ;  /* 0x0000000d460d7209 */ /* 0x000fe40007810000 */
[----:B------:R-:W-:Y:S02]  /*35b0*/  ISETP.GT.AND P2, PT, R88, 0x50, PT ;  /* 0x000000505800780c */ /* 0x000fe40003f44270 */
[----:B------:R-:W-:Y:S02]  /*35c0*/  FSEL R71, R74, -INF , P1 ;  /* 0xff8000004a477808 */ /* 0x000fe40000800000 */
[----:B------:R-:W-:Y:S01]  /*35d0*/  FMNMX.FTZ R14, R52, R13, !PT ;  /* 0x0000000d340e7209 */ /* 0x000fe20007810000 */
[----:B------:R-:W0:Y:S01]  /*35e0*/  MUFU.TANH R77, R77 ;  /* 0x0000004d004d7308 */ /* 0x000e220000002400 */
[----:B------:R-:W-:-:S02]  /*35f0*/  ISETP.GT.AND P1, PT, R88, 0x51, PT ;  /* 0x000000515800780c */ /* 0x000fc40003f24270 */
[----:B------:R-:W-:Y:S02]  /*3600*/  FSEL R51, R75, -INF , P2 ;  /* 0xff8000004b337808 */ /* 0x000fe40001000000 */
[----:B------:R-:W-:Y:S02]  /*3610*/  FMNMX.FTZ R14, R71, R14, !PT ;  /* 0x0000000e470e7209 */ /* 0x000fe40007810000 */
[----:B------:R-:W-:Y:S01]  /*3620*/  ISETP.GT.AND P2, PT, R88, 0x58, PT ;  /* 0x000000585800780c */ /* 0x000fe20003f44270 */
[----:B------:R-:W0:Y:S01]  /*3630*/  MUFU.TANH R80, R80 ;  /* 0x0000005000507308 */ /* 0x000e220000002400 */
[----:B--2---:R-:W-:Y:S02]  /*3640*/  FSEL R72, R78, -INF , P1 ;  /* 0xff8000004e487808 */ /* 0x004fe40000800000 */
[----:B------:R-:W-:Y:S01]  /*3650*/  FMNMX.FTZ R13, R51, R14, !PT ;  /* 0x0000000e330d7209 */ /* 0x000fe20007810000 */
[----:B------:R-:W-:-:S01]  /*3660*/  FFMA.FTZ R14, R49, UR10, -R79 ;  /* 0x0000000a310e7c23 */ /* 0x000fc2000801084f */
[----:B------:R-:W-:-:S02]  /*3670*/  ISETP.GT.AND P1, PT, R88, 0x59, PT ;  /* 0x000000595800780c */ /* 0x000fc40003f24270 */
[----:B---3--:R-:W-:Y:S01]  /*3680*/  FSEL R50, R82, -INF , P2 ;  /* 0xff80000052327808 */ /* 0x008fe20001000000 */
[----:B------:R-:W2:Y:S01]  /*3690*/  MUFU.TANH R81, R81 ;  /* 0x0000005100517308 */ /* 0x000ea20000002400 */
[----:B------:R-:W-:Y:S02]  /*36a0*/  FMNMX.FTZ R13, R72, R13, !PT ;  /* 0x0000000d480d7209 */ /* 0x000fe40007810000 */
[----:B------:R-:W-:Y:S02]  /*36b0*/  ISETP.GT.AND P2, PT, R88, 0x60, PT ;  /* 0x000000605800780c */ /* 0x000fe40003f44270 */
[----:B----4-:R-:W-:Y:S02]  /*36c0*/  FSEL R73, R83, -INF , P1 ;  /* 0xff80000053497808 */ /* 0x010fe40000800000 */
[----:B------:R-:W-:Y:S01]  /*36d0*/  FMNMX.FTZ R26, R50, R13, !PT ;  /* 0x0000000d321a7209 */ /* 0x000fe20007810000 */
[----:B------:R-:W3:Y:S01]  /*36e0*/  MUFU.TANH R84, R84 ;  /* 0x0000005400547308 */ /* 0x000ee20000002400 */
[----:B------:R-:W-:Y:S01]  /*36f0*/  ISETP.GT.AND P1, PT, R88, 0x61, PT ;  /* 0x000000615800780c */ /* 0x000fe20003f24270 */
[--C-:B------:R-:W-:Y:S01]  /*3700*/  FFMA.FTZ R13, R48, UR10, -R79.reuse ;  /* 0x0000000a300d7c23 */ /* 0x100fe2000801084f */
[----:B-----5:R-:W-:Y:S01]  /*3710*/  FSEL R49, R86, -INF , P2 ;  /* 0xff80000056317808 */ /* 0x020fe20001000000 */
[----:B------:R-:W-:Y:S01]  /*3720*/  FFMA.FTZ R48, R31, UR10, -R79 ;  /* 0x0000000a1f307c23 */ /* 0x000fe2000801084f */
[----:B------:R-:W-:-:S02]  /*3730*/  FMNMX.FTZ R26, R73, R26, !PT ;  /* 0x0000001a491a7209 */ /* 0x000fc40007810000 */
[C---:B------:R-:W-:Y:S01]  /*3740*/  ISETP.GT.AND P2, PT, R88.reuse, 0x68, PT ;  /* 0x000000685800780c */ /* 0x040fe20003f44270 */
[----:B------:R-:W-:Y:S01]  /*3750*/  MUFU.TANH R85, R85 ;  /* 0x0000005500557308 */ /* 0x000fe20000002400 */
[----:B-1----:R-:W-:Y:S02]  /*3760*/  FSEL R74, R87, -INF , P1 ;  /* 0xff800000574a7808 */ /* 0x002fe40000800000 */
[----:B------:R-:W-:Y:S02]  /*3770*/  FMNMX.FTZ R15, R49, R26, !PT ;  /* 0x0000001a310f7209 */ /* 0x000fe40007810000 */
[----:B------:R-:W-:Y:S02]  /*3780*/  ISETP.GT.AND P1, PT, R88, 0x69, PT ;  /* 0x000000695800780c */ /* 0x000fe40003f24270 */
[----:B0-----:R-:W-:Y:S01]  /*3790*/  FSEL R75, R76, -INF , P2 ;  /* 0xff8000004c4b7808 */ /* 0x001fe20001000000 */
[----:B------:R-:W-:Y:S01]  /*37a0*/  MUFU.EX2 R153, R153 ;  /* 0x0000009900997308 */ /* 0x000fe20000000800 */
[----:B------:R-:W-:-:S02]  /*37b0*/  FMNMX.FTZ R26, R74, R15, !PT ;  /* 0x0000000f4a1a7209 */ /* 0x000fc40007810000 */
[C---:B------:R-:W-:Y:S02]  /*37c0*/  ISETP.GT.AND P2, PT, R88.reuse, 0x70, PT ;  /* 0x000000705800780c */ /* 0x040fe40003f44270 */
[----:B------:R-:W-:Y:S02]  /*37d0*/  FSEL R76, R77, -INF , P1 ;  /* 0xff8000004d4c7808 */ /* 0x000fe40000800000 */
[----:B------:R-:W-:Y:S01]  /*37e0*/  FMNMX.FTZ R15, R75, R26, !PT ;  /* 0x0000001a4b0f7209 */ /* 0x000fe20007810000 */
[----:B------:R-:W0:Y:S01]  /*37f0*/  MUFU.EX2 R20, R20 ;  /* 0x0000001400147308 */ /* 0x000e220000000800 */
[----:B------:R-:W-:Y:S02]  /*3800*/  ISETP.GT.AND P1, PT, R88, 0x71, PT ;  /* 0x000000715800780c */ /* 0x000fe40003f24270 */
[----:B------:R-:W-:Y:S02]  /*3810*/  FSEL R47, R80, -INF , P2 ;  /* 0xff800000502f7808 */ /* 0x000fe40001000000 */
[----:B------:R-:W-:-:S02]  /*3820*/  FMNMX.FTZ R26, R76, R15, !PT ;  /* 0x0000000f4c1a7209 */ /* 0x000fc40007810000 */
[C---:B------:R-:W-:Y:S01]  /*3830*/  ISETP.GT.AND P2, PT, R88.reuse, 0x78, PT ;  /* 0x000000785800780c */ /* 0x040fe20003f44270 */
[----:B------:R-:W1:Y:S01]  /*3840*/  MUFU.EX2 R2, R2 ;  /* 0x0000000200027308 */ /* 0x000e620000000800 */
[----:B--2---:R-:W-:Y:S02]  /*3850*/  FSEL R77, R81, -INF , P1 ;  /* 0xff800000514d7808 */ /* 0x004fe40000800000 */
[----:B------:R-:W-:Y:S02]  /*3860*/  FMNMX.FTZ R26, R47, R26, !PT ;  /* 0x0000001a2f1a7209 */ /* 0x000fe40007810000 */
[----:B------:R-:W-:Y:S02]  /*3870*/  ISETP.GT.AND P1, PT, R88, 0x79, PT ;  /* 0x000000795800780c */ /* 0x000fe40003f24270 */
[----:B---3--:R-:W-:Y:S01]  /*3880*/  FSEL R37, R84, -INF , P2 ;  /* 0xff80000054257808 */ /* 0x008fe20001000000 */
[----:B------:R-:W2:Y:S01]  /*3890*/  MUFU.EX2 R3, R3 ;  /* 0x0000000300037308 */ /* 0x000ea20000000800 */
[----:B------:R-:W-:Y:S01]  /*38a0*/  FMNMX.FTZ R26, R77, R26, !PT ;  /* 0x0000001a4d1a7209 */ /* 0x000fe20007810000 */
[----:B0-----:R-:W-:Y:S01]  /*38b0*/  FADD.FTZ R31, R153, R20 ;  /* 0x00000014991f7221 */ /* 0x001fe20000010000 */
[----:B------:R-:W-:-:S02]  /*38c0*/  FSEL R78, R85, -INF , P1 ;  /* 0xff800000554e7808 */ /* 0x000fc40000800000 */
[----:B------:R-:W-:-:S03]  /*38d0*/  FMNMX.FTZ R15, R37, R26, !PT ;  /* 0x0000001a250f7209 */ /* 0x000fc60007810000 */
[----:B------:R-:W0:Y:S01]  /*38e0*/  MUFU.EX2 R155, R155 ;  /* 0x0000009b009b7308 */ /* 0x000e220000000800 */
[----:B------:R-:W-:Y:S01]  /*38f0*/  FMNMX.FTZ R25, R78, R15, !PT ;  /* 0x0000000f4e197209 */ /* 0x000fe20007810000 */
[--C-:B------:R-:W-:Y:S01]  /*3900*/  FFMA.FTZ R15, R30, UR10, -R79.reuse ;  /* 0x0000000a1e0f7c23 */ /* 0x100fe2000801084f */
[----:B------:R-:W-:-:S03]  /*3910*/  FFMA.FTZ R30, R35, UR10, -R79 ;  /* 0x0000000a231e7c23 */ /* 0x000fc6000801084f */
[----:B------:R-:W3:Y:S02]  /*3920*/  SHFL.BFLY PT, R32, R25, 0x2, 0x1f ;  /* 0x0c401f0019207f89 */ /* 0x000ee400000e0000 */
[----:B------:R-:W4:Y:S08]  /*3930*/  MUFU.EX2 R8, R92 ;  /* 0x0000005c00087308 */ /* 0x000f300000000800 */
[----:B------:R-:W5:Y:S08]  /*3940*/  MUFU.EX2 R7, R7 ;  /* 0x0000000700077308 */ /* 0x000f700000000800 */
[----:B------:R-:W5:Y:S01]  /*3950*/  MUFU.EX2 R10, R10 ;  /* 0x0000000a000a7308 */ /* 0x000f620000000800 */
[----:B---3--:R-:W-:Y:S01]  /*3960*/  FMNMX.FTZ R27, R25, R32, !PT ;  /* 0x00000020191b7209 */ /* 0x008fe20007810000 */
[----:B------:R-:W-:-:S06]  /*3970*/  FFMA.FTZ R32, R39, UR10, -R79 ;  /* 0x0000000a27207c23 */ /* 0x000fcc000801084f */
[----:B------:R-:W3:Y:S01]  /*3980*/  MUFU.EX2 R157, R157 ;  /* 0x0000009d009d7308 */ /* 0x000ee20000000800 */
[----:B------:R-:W-:-:S01]  /*3990*/  FFMA.FTZ R25, R41, UR10, -R79 ;  /* 0x0000000a29197c23 */ /* 0x000fc2000801084f */
[----:B------:R-:W1:Y:S06]  /*39a0*/  SHFL.BFLY PT, R168, R27, 0x1, 0x1f ;  /* 0x0c201f001ba87f89 */ /* 0x000e6c00000e0000 */
[----:B------:R0:W-:Y:S08]  /*39b0*/  MUFU.EX2 R26, R33 ;  /* 0x00000021001a7308 */ /* 0x0001f00000000800 */
[----:B------:R-:W-:Y:S08]  /*39c0*/  MUFU.EX2 R12, R12 ;  /* 0x0000000c000c7308 */ /* 0x000ff00000000800 */
[----:B------:R-:W-:Y:S01]  /*39d0*/  MUFU.EX2 R11, R11 ;  /* 0x0000000b000b7308 */ /* 0x000fe20000000800 */
[----:B-1----:R-:W-:Y:S01]  /*39e0*/  FMNMX.FTZ R168, R27, R168, !PT ;  /* 0x000000a81ba87209 */ /* 0x002fe20007810000 */
[----:B------:R-:W-:Y:S01]  /*39f0*/  FFMA.FTZ R27, R46, UR10, -R79 ;  /* 0x0000000a2e1b7c23 */ /* 0x000fe2000801084f */
[----:B------:R-:W-:-:S02]  /*3a00*/  FADD.FTZ R46, R2, R31 ;  /* 0x0000001f022e7221 */ /* 0x000fc40000010000 */
[C---:B------:R-:W-:Y:S01]  /*3a10*/  FSETP.NEU.FTZ.AND P1, PT, R168.reuse, -INF , PT ;  /* 0xff800000a800780b */ /* 0x040fe20003f3d000 */
[----:B------:R-:W-:-:S01]  /*3a20*/  FFMA.FTZ R29, R168, R29, -8 ;  /* 0xc1000000a81d7423 */ /* 0x000fc2000001001d */
[----:B--2---:R-:W-:Y:S01]  /*3a30*/  FADD.FTZ R46, R3, R46 ;  /* 0x0000002e032e7221 */ /* 0x004fe20000010000 */
[----:B------:R-:W-:Y:S03]  /*3a40*/  MUFU.EX2 R24, R24 ;  /* 0x0000001800187308 */ /* 0x000fe60000000800 */
[----:B------:R-:W-:Y:S01]  /*3a50*/  FSEL R40, R29, RZ, P1 ;  /* 0x000000ff1d287208 */ /* 0x000fe20000800000 */
[----:B0-----:R-:W-:-:S04]  /*3a60*/  FADD.FTZ R33, R155, R46 ;  /* 0x0000002e9b217221 */ /* 0x001fc80000010000 */
        /* <DEDUP_REMOVED lines=12> */
[----:B----4-:R-:W-:Y:S01]  /*3b30*/  FADD.FTZ R46, R8, R33 ;  /* 0x00000021082e7221 */ /* 0x010fe20000010000 */
[----:B------:R-:W-:-:S01]  /*3b40*/  FFMA.FTZ R67, R67, UR10, -R40 ;  /* 0x0000000a43437c23 */ /* 0x000fc20008010828 */
[----:B------:R-:W0:Y:S01]  /*3b50*/  MUFU.EX2 R29, R29 ;  /* 0x0000001d001d7308 */ /* 0x000e220000000800 */
[----:B------:R-:W-:-:S01]  /*3b60*/  FFMA.FTZ R55, R55, UR10, -R40 ;  /* 0x0000000a37377c23 */ /* 0x000fc20008010828 */
[----:B-----5:R-:W-:Y:S01]  /*3b70*/  FADD.FTZ R33, R7, R46 ;  /* 0x0000002e07217221 */ /* 0x020fe20000010000 */
[----:B------:R-:W-:-:S01]  /*3b80*/  FFMA.FTZ R68, R68, UR10, -R40 ;  /* 0x0000000a44447c23 */ /* 0x000fc20008010828 */
[--C-:B------:R-:W-:Y:S01]  /*3b90*/  FFMA.FTZ R54, R54, UR10, -R40.reuse ;  /* 0x0000000a36367c23 */ /* 0x100fe20008010828 */
[----:B------:R-:W-:-:S01]  /*3ba0*/  FFMA.FTZ R69, R69, UR10, -R40 ;  /* 0x0000000a45457c23 */ /* 0x000fc20008010828 */
[----:B------:R-:W-:Y:S01]  /*3bb0*/  FADD.FTZ R46, R10, R33 ;  /* 0x000000210a2e7221 */ /* 0x000fe20000010000 */
[----:B------:R-:W-:-:S01]  /*3bc0*/  FFMA.FTZ R53, R53, UR10, -R40 ;  /* 0x0000000a35357c23 */ /* 0x000fc20008010828 */
[----:B------:R-:W1:Y:S01]  /*3bd0*/  MUFU.EX2 R59, R59 ;  /* 0x0000003b003b7308 */ /* 0x000e620000000800 */
[----:B------:R-:W-:-:S01]  /*3be0*/  FFMA.FTZ R70, R70, UR10, -R40 ;  /* 0x0000000a46467c23 */ /* 0x000fc20008010828 */
[----:B---3--:R-:W-:Y:S01]  /*3bf0*/  FADD.FTZ R33, R157, R46 ;  /* 0x0000002e9d217221 */ /* 0x008fe20000010000 */
[----:B------:R-:W-:-:S01]  /*3c00*/  FFMA.FTZ R52, R52, UR10, -R40 ;  /* 0x0000000a34347c23 */ /* 0x000fc20008010828 */
[--C-:B------:R-:W-:Y:S01]  /*3c10*/  FFMA.FTZ R71, R71, UR10, -R40.reuse ;  /* 0x0000000a47477c23 */ /* 0x100fe20008010828 */
[----:B------:R-:W-:-:S01]  /*3c20*/  FFMA.FTZ R51, R51, UR10, -R40 ;  /* 0x0000000a33337c23 */ /* 0x000fc20008010828 */
[--C-:B------:R-:W-:Y:S01]  /*3c30*/  FFMA.FTZ R72, R72, UR10, -R40.reuse ;  /* 0x0000000a48487c23 */ /* 0x100fe20008010828 */
[----:B------:R-:W-:-:S01]  /*3c40*/  FFMA.FTZ R50, R50, UR10, -R40 ;  /* 0x0000000a32327c23 */ /* 0x000fc20008010828 */
[----:B------:R-:W2:Y:S01]  /*3c50*/  MUFU.EX2 R60, R60 ;  /* 0x0000003c003c7308 */ /* 0x000ea20000000800 */
[----:B0-----:R-:W-:-:S01]  /*3c60*/  FADD.FTZ R44, R152, R29 ;  /* 0x0000001d982c7221 */ /* 0x001fc20000010000 */
        /* <DEDUP_REMOVED lines=10> */
[----:B------:R-:W-:-:S04]  /*3d10*/  FFMA.FTZ R40, R78, UR10, -R40 ;  /* 0x0000000a4e287c23 */ /* 0x000fc80008010828 */
        /* <DEDUP_REMOVED lines=16> */
[----:B------:R-:W-:-:S04]  /*3e20*/  FADD.FTZ R44, R12, R33 ;  /* 0x000000210c2c7221 */ /* 0x000fc80000010000 */
[----:B------:R-:W-:Y:S01]  /*3e30*/  FADD.FTZ R33, R11, R44 ;  /* 0x0000002c0b217221 */ /* 0x000fe20000010000 */
[----:B------:R-:W-:Y:S01]  /*3e40*/  F2FP.SATFINITE.E4M3.F32.PACK_AB_MERGE_C R11, R24, R11, RZ ;  /* 0x0000000b180b723e */ /* 0x000fe200048070ff */
[----:B------:R-:W1:Y:S01]  /*3e50*/  MUFU.EX2 R67, R67 ;  /* 0x0000004300437308 */ /* 0x000e620000000800 */
[----:B--2---:R-:W-:-:S01]  /*3e60*/  FADD.FTZ R31, R66, R31 ;  /* 0x0000001f421f7221 */ /* 0x004fc20000010000 */
[----:B------:R-:W-:Y:S01]  /*3e70*/  FADD.FTZ R46, R24, R33 ;  /* 0x00000021182e7221 */ /* 0x000fe20000010000 */
[----:B------:R-:W-:-:S05]  /*3e80*/  F2FP.SATFINITE.E4M3.F32.PACK_AB_MERGE_C R157, R12, R157, R11 ;  /* 0x0000009d0c9d723e */ /* 0x000fca000480700b */
        /* <DEDUP_REMOVED lines=29> */
[----:B--2---:R-:W-:-:S01]  /*4060*/  FADD.FTZ R31, R53, R44 ;  /* 0x0000002c351f7221 */ /* 0x004fc20000010000 */
[----:B------:R-:W-:-:S06]  /*4070*/  FADD.FTZ R44, R26, R33 ;  /* 0x000000211a2c7221 */ /* 0x000fcc0000010000 */
        /* <DEDUP_REMOVED lines=8> */
[----:B------:R-:W-:Y:S02]  /*4100*/  F2FP.SATFINITE.E4M3.F32.PACK_AB_MERGE_C R33, R3, R2, RZ ;  /* 0x000000020321723e */ /* 0x000fe400048070ff */
[----:B------:R-:W-:Y:S02]  /*4110*/  F2FP.SATFINITE.E4M3.F32.PACK_AB_MERGE_C R15, R48, R15, RZ ;  /* 0x0000000f300f723e */ /* 0x000fe400048070ff */
[----:B------:R-:W-:Y:S02]  /*4120*/  F2FP.SATFINITE.E4M3.F32.PACK_AB_MERGE_C R153, R20, R153, R33 ;  /* 0x000000991499723e */ /* 0x000fe40004807021 */
[----:B------:R-:W0:Y:S01]  /*4130*/  MUFU.EX2 R51, R51 ;  /* 0x0000003300337308 */ /* 0x000e220000000800 */
[----:B-1----:R-:W-:-:S01]  /*4140*/  FADD.FTZ R44, R71, R44 ;  /* 0x0000002c472c7221 */ /* 0x002fc20000010000 */
[----:B------:R-:W-:-:S02]  /*4150*/  F2FP.SATFINITE.E4M3.F32.PACK_AB_MERGE_C R52, R71, R52, RZ ;  /* 0x000000344734723e */ /* 0x000fc400048070ff */
[----:B------:R-:W-:Y:S02]  /*4160*/  F2FP.SATFINITE.E4M3.F32.PACK_AB_MERGE_C R161, R26, R161, R15 ;  /* 0x000000a11aa1723e */ /* 0x000fe4000480700f */
[----:B------:R-:W-:Y:S02]  /*4170*/  F2FP.SATFINITE.E4M3.F32.PACK_AB_MERGE_C R160, R70, R53, R52 ;  /* 0x0000003546a0723e */ /* 0x000fe40004807034 */
        /* <DEDUP_REMOVED lines=54> */
[C---:B0-----:R-:W-:Y:S01]  /*44e0*/  F2FP.SATFINITE.E4M3.F32.PACK_AB_MERGE_C R27, R42.reuse, R27, RZ ;  /* 0x0000001b2a1b723e */ /* 0x041fe200048070ff */
[----:B------:R-:W-:-:S03]  /*44f0*/  FADD.FTZ R2, R42, R7 ;  /* 0x000000072a027221 */ /* 0x000fc60000010000 */
[----:B------:R-:W-:Y:S02]  /*4500*/  F2FP.SATFINITE.E4M3.F32.PACK_AB_MERGE_C R167, R34, R167, R27 ;  /* 0x000000a722a7723e */ /* 0x000fe4000480701b */
[C---:B-1----:R-:W-:Y:S01]  /*4510*/  F2FP.SATFINITE.E4M3.F32.PACK_AB_MERGE_C R37, R40.reuse, R37, RZ ;  /* 0x000000252825723e */ /* 0x042fe200048070ff */
[----:B------:R-:W-:-:S03]  /*4520*/  FADD.FTZ R3, R40, R3 ;  /* 0x0000000328037221 */ /* 0x000fc60000010000 */
[----:B------:R-:W-:Y:S01]  /*4530*/  F2FP.SATFINITE.E4M3.F32.PACK_AB_MERGE_C R166, R166, R47, R37 ;  /* 0x0000002fa6a6723e */ /* 0x000fe20004807025 */
[----:B------:R-:W-:Y:S06]  /*4540*/  @!P0 BRA `(.L_x_2405) ;  /* 0x0000000000048947 */ /* 0x000fec0003800000 */
[----:B------:R-:W-:Y:S01]  /*4550*/  BPT.TRAP 0x1 ;  /* 0x000000040000795c */ /* 0x000fe20000300000 */
.L_x_2405:
[----:B------:R0:W1:Y:S01]  /*4560*/  SYNCS.PHASECHK.TRANS64.TRYWAIT P1, [UR52+0x38850], R6 ;  /* 0x03885006ff0075a7 */ /* 0x0000620008020174 */
[----:B------:R-:W-:Y:S05]  /*4570*/  @!P0 BRA `(.L_x_2406) ;  /* 0x0000000000048947 */ /* 0x000fea0003800000 */
[----:B------:R-:W-:Y:S01]  /*4580*/  BPT.TRAP 0x1 ;  /* 0x000000040000795c */ /* 0x000fe20000300000 */
.L_x_2406:
[----:B-1----:R-:W-:Y:S05]  /*4590*/  @P1 BRA `(.L_x_2407) ;  /* 0x0000000000081947 */ /* 0x002fea0003800000 */
[----:B------:R-:W1:Y:S02]  /*45a0*/  SYNCS.PHASECHK.TRANS64.TRYWAIT P1, [UR52+0x38850], R6 ;  /* 0x03885006ff0075a7 */ /* 0x000e640008020174 */
[----:B-1----:R-:W-:Y:S05]  /*45b0*/  @!P1 BRA `(.L_x_2408) ;  /* 0x000000fc00a49947 */ /* 0x002fea0003800000 */
.L_x_2407:
        /* <DEDUP_REMOVED lines=31> */
.L_x_2409:
[----:B------:R-:W-:Y:S01]  /*47b0*/  UISETP.NE.AND UP0, UPT, UR46, URZ, UPT ;  /* 0x0000003f2e00728c */ /* 0x000fe2000bf05270 */
[----:B------:R-:W-:Y:S01]  /*47c0*/  UMOV UR15, UR39 ;  /* 0x00000027000f7c82 */ /* 0x000fe20008000000 */
[----:B------:R-:W-:Y:S02]  /*47d0*/  UIMAD UR11, UR45, UR11, -UR14 ;  /* 0x0000000b2d0b72a4 */ /* 0x000fe4000f8e0a0e */
[----:B------:R-:W-:Y:S02]  /*47e0*/  UIADD3 UR55, UR51, -0x2, URZ ;  /* 0xfffffffe33377890 */ /* 0x000fe4000fffe03f */
[----:B------:R-:W-:-:S05]  /*47f0*/  UIADD3 UR52, UR52, 0x38860, URZ ;  /* 0x0003886034347890 */ /* 0x000fca000fffe03f */
[----:B------:R-:W-:Y:S01]  /*4800*/  @UP0 ULDC UR6, c[0x0][0x44c] ;  /* 0x0001130000060ab9 */ /* 0x000fe20000000800 */
[----:B------:R-:W-:Y:S01]  /*4810*/  @UP0 ULDC UR18, c[0x0][0x450] ;  /* 0x0001140000120ab9 */ /* 0x000fe20000000800 */
[----:B------:R-:W-:Y:S02]  /*4820*/  UIMAD.WIDE.U32 UR6, UR39, UR6, URZ ;  /* 0x00000006270672a5 */ /* 0x000fe4000f8e003f */
[----:B------:R-:W-:Y:S02]  /*4830*/  UPRMT UR52, UR50, 0x654, UR52 ;  /* 0x0000065432347896 */ /* 0x000fe40008000034 */
[----:B------:R-:W-:-:S04]  /*4840*/  @UP0 USHF.R.U32.HI UR15, URZ, UR18, UR7 ;  /* 0x000000123f0f0299 */ /* 0x000fc80008011607 */
[----:B------:R-:W-:-:S03]  /*4850*/  UIADD3 UR11, UR11, UR15, URZ ;  /* 0x0000000f0b0b7290 */ /* 0x000fc6000fffe03f */
[----:B------:R-:W-:Y:S01]  /*4860*/  SYNCS.ARRIVE.TRANS64.RED.A1T0 RZ, [UR52], RZ ;  /* 0x000000ffffff79a7 */ /* 0x000fe20008100434 */
[----:B------:R-:W-:-:S04]  /*4870*/  USHF.R.S32.HI UR6, URZ, 0x1f, UR11 ;  /* 0x0000001f3f067899 */ /* 0x000fc8000801140b */
[----:B------:R-:W-:-:S04]  /*4880*/  ULEA.HI UR6, UR6, UR11, URZ, 0x7 ;  /* 0x0000000b06067291 */ /* 0x000fc8000f8f383f */
[----:B------:R-:W-:-:S04]  /*4890*/  USHF.R.S32.HI UR6, URZ, 0x7, UR6 ;  /* 0x000000073f067899 */ /* 0x000fc80008011406 */
[----:B------:R-:W-:-:S04]  /*48a0*/  UISETP.LT.AND UP0, UPT, URZ, UR6, UPT ;  /* 0x000000063f00728c */ /* 0x000fc8000bf01270 */
[----:B------:R-:W-:-:S04]  /*48b0*/  USEL UR54, URZ, UR6, !UP0 ;  /* 0x000000063f367287 */ /* 0x000fc8000c000000 */
[----:B------:R-:W-:-:S06]  /*48c0*/  UISETP.GE.AND UP0, UPT, UR55, UR54, UPT ;  /* 0x000000363700728c */ /* 0x000fcc000bf06270 */
[----:B------:R-:W-:-:S13]  /*48d0*/  PLOP3.LUT P1, PT, PT, PT, UP0, 0x80, 0x0 ;  /* 0x000000000000781c */ /* 0x000fda0003f2f008 */
[----:B------:R-:W-:Y:S05]  /*48e0*/  @!P1 BRA `(.L_x_2410) ;  /* 0x0000003400149947 */ /* 0x000fea0003800000 */
[----:B------:R-:W-:Y:S01]  /*48f0*/  IMAD.MOV.U32 R5, RZ, RZ, R9 ;  /* 0x000000ffff057224 */ /* 0x000fe200078e0009 */
[----:B------:R-:W-:Y:S01]  /*4900*/  ULDC UR51, c[0x0][0x288] ;  /* 0x0000a20000337ab9 */ /* 0x000fe20000000800 */
[----:B01----:R-:W-:Y:S01]  /*4910*/  IMAD.MOV.U32 R6, RZ, RZ, R168 ;  /* 0x000000ffff067224 */ /* 0x003fe200078e00a8 */
[----:B------:R-:W-:-:S06]  /*4920*/  ULDC UR50, c[0x0][0x988] ;  /* 0x0002620000327ab9 */ /* 0x000fcc0000000800 */
.L_x_2421:
[----:B------:R-:W-:-:S04]  /*4930*/  UIADD3 UR37, UR37, 0x1, URZ ;  /* 0x0000000125257890 */ /* 0x000fc8000fffe03f */
[----:B------:R-:W-:-:S04]  /*4940*/  UISETP.NE.AND UP0, UPT, UR37, 0x2, UPT ;  /* 0x000000022500788c */ /* 0x000fc8000bf05270 */
[----:B------:R-:W-:Y:S02]  /*4950*/  USEL UR6, URZ, 0x1, UP0 ;  /* 0x000000013f067887 */ /* 0x000fe40008000000 */
[----:B------:R-:W-:Y:S02]  /*4960*/  USEL UR37, UR37, URZ, UP0 ;  /* 0x0000003f25257287 */ /* 0x000fe40008000000 */
[----:B------:R-:W-:Y:S01]  /*4970*/  ULOP3.LUT UR36, UR36, UR6, URZ, 0x3c, !UPT ;  /* 0x0000000624247292 */ /* 0x000fe2000f8e3c3f */
[----:B0-----:R-:W-:Y:S11]  /*4980*/  @!P0 BRA `(.L_x_2411) ;  /* 0x0000000000048947 */ /* 0x001ff60003800000 */
[----:B------:R-:W-:Y:S01]  /*4990*/  BPT.TRAP 0x1 ;  /* 0x000000040000795c */ /* 0x000fe20000300000 */
.L_x_2411:
[----:B------:R-:W0:Y:S01]  /*49a0*/  S2UR UR53, SR_CgaCtaId ;  /* 0x00000000003579c3 */ /* 0x000e220000008800 */
[----:B------:R-:W-:Y:S01]  /*49b0*/  IMAD.U32 R4, RZ, RZ, UR36 ;  /* 0x00000024ff047e24 */ /* 0x000fe2000f8e00ff */
[----:B------:R-:W-:-:S04]  /*49c0*/  UMOV UR6, 0x400 ;  /* 0x0000040000067882 */ /* 0x000fc80000000000 */
[----:B------:R-:W-:-:S04]  /*49d0*/  SHF.L.U32 R4, R4, 0x1f, RZ ;  /* 0x0000001f04047819 */ /* 0x000fc800000006ff */
[----:B------:R-:W-:-:S13]  /*49e0*/  R2UR UR56, R4 ;  /* 0x00000000043872ca */ /* 0x000fda00000e0000 */
[----:B------:R-:W-:Y:S01]  /*49f0*/  MOV R4, UR56 ;  /* 0x0000003800047c02 */ /* 0x000fe20008000f00 */
[----:B0-----:R-:W-:-:S04]  /*4a00*/  ULEA UR6, UR53, UR6, 0x18 ;  /* 0x0000000635067291 */ /* 0x001fc8000f8ec03f */
[----:B------:R-:W-:-:S09]  /*4a10*/  ULEA UR52, UR37, UR6, 0x3 ;  /* 0x0000000625347291 */ /* 0x000fd2000f8e183f */
[----:B------:R0:W1:Y:S01]  /*4a20*/  SYNCS.PHASECHK.TRANS64.TRYWAIT P1, [UR52+0x38830], R4 ;  /* 0x03883004ff0075a7 */ /* 0x0000620008020174 */
[----:B------:R-:W-:Y:S05]  /*4a30*/  @!P0 BRA `(.L_x_2412) ;  /* 0x0000000000048947 */ /* 0x000fea0003800000 */
[----:B------:R-:W-:Y:S01]  /*4a40*/  BPT.TRAP 0x1 ;  /* 0x000000040000795c */ /* 0x000fe20000300000 */
.L_x_2412:
[----:B-1----:R-:W-:Y:S05]  /*4a50*/  @P1 BRA `(.L_x_2413) ;  /* 0x00000000000c1947 */ /* 0x002fea0003800000 */
[----:B0-----:R-:W-:-:S04]  /*4a60*/  IMAD.U32 R4, RZ, RZ, UR56 ;  /* 0x00000038ff047e24 */ /* 0x001fc8000f8e00ff */
[----:B------:R-:W0:Y:S02]  /*4a70*/  SYNCS.PHASECHK.TRANS64.TRYWAIT P1, [UR52+0x38830], R4 ;  /* 0x03883004ff0075a7 */ /* 0x000e240008020174 */
[----:B0-----:R-:W-:Y:S05]  /*4a80*/  @!P1 BRA `(.L_x_2414) ;  /* 0x000000f800889947 */ /* 0x001fea0003800000 */
.L_x_2413:
        /* <DEDUP_REMOVED lines=46> */
.L_x_2415:
[----:B------:R-:W-:Y:S01]  /*4d70*/  UISETP.NE.AND UP0, UPT, UR46, URZ, UPT ;  /* 0x0000003f2e00728c */ /* 0x000fe2000bf05270 */
[C---:B------:R-:W-:Y:S01]  /*4d80*/  FMUL.FTZ R15, R0.reuse, R160 ;  /* 0x000000a0000f7220 */ /* 0x040fe20000410000 */
[----:B------:R-:W-:Y:S01]  /*4d90*/  FMUL.FTZ R160, R0, R171 ;  /* 0x000000ab00a07220 */ /* 0x000fe20000410000 */
[----:B------:R-:W-:Y:S02]  /*4da0*/  VIADD R171, R18, UR39 ;  /* 0x0000002712ab7c36 */ /* 0x000fe40008000000 */
[C---:B------:R-:W-:Y:S01]  /*4db0*/  FMUL.FTZ R7, R0.reuse, R152 ;  /* 0x0000009800077220 */ /* 0x040fe20000410000 */
[C---:B------:R-:W-:Y:S01]  /*4dc0*/  FMUL.FTZ R152, R0.reuse, R163 ;  /* 0x000000a300987220 */ /* 0x040fe20000410000 */
[----:B------:R-:W-:Y:S01]  /*4dd0*/  PLOP3.LUT P1, PT, PT, PT, UP0, 0x80, 0x0 ;  /* 0x000000000000781c */ /* 0x000fe20003f2f008 */
[C---:B------:R-:W-:Y:S01]  /*4de0*/  FMUL.FTZ R163, R0.reuse, R175 ;  /* 0x000000af00a37220 */ /* 0x040fe20000410000 */
[----:B------:R-:W-:Y:S01]  /*4df0*/  PLOP3.LUT P2, PT, PT, PT, UP0, 0x80, 0x0 ;  /* 0x000000000000781c */ /* 0x000fe20003f4f008 */
[C---:B------:R-:W-:Y:S01]  /*4e00*/  FMUL.FTZ R11, R0.reuse, R156 ;  /* 0x0000009c000b7220 */ /* 0x040fe20000410000 */
[C---:B------:R-:W-:Y:S01]  /*4e10*/  FMUL.FTZ R156, R0.reuse, R167 ;  /* 0x000000a7009c7220 */ /* 0x040fe20000410000 */
[----:B------:R-:W-:Y:S01]  /*4e20*/  @UP0 ULDC UR6, c[0x0][0x44c] ;  /* 0x0001130000060ab9 */ /* 0x000fe20000000800 */
[C---:B------:R-:W-:Y:S01]  /*4e30*/  FMUL.FTZ R167, R0.reuse, R183 ;  /* 0x000000b700a77220 */ /* 0x040fe20000410000 */
[C---:B------:R-:W-:Y:S01]  /*4e40*/  FMUL.FTZ R13, R0.reuse, R158 ;  /* 0x0000009e000d7220 */ /* 0x040fe20000410000 */
[----:B------:R-:W1:Y:S01]  /*4e50*/  LDC R183, c[0x0][0x2f0] ;  /* 0x0000bc00ffb77b82 */ /* 0x000e620000000800 */
        /* <DEDUP_REMOVED lines=8> */
[----:B------:R-:W-:Y:S01]  /*4ee0*/  IMAD.MOV.U32 R182, RZ, RZ, -0x2 ;  /* 0xfffffffeffb67424 */ /* 0x000fe200078e00ff */
[----:B------:R-:W-:Y:S01]  /*4ef0*/  @P2 SHF.R.U32.HI R171, RZ, UR6, R175 ;  /* 0x00000006ffab2c19 */ /* 0x000fe200080116af */
[----:B------:R-:W-:Y:S01]  /*4f00*/  UMOV UR6, 0xffffff80 ;  /* 0xffffff8000067882 */ /* 0x000fe20000000000 */
[C---:B------:R-:W-:Y:S01]  /*4f10*/  FMUL.FTZ R14, R0.reuse, R159 ;  /* 0x0000009f000e7220 */ /* 0x040fe20000410000 */
[----:B------:R-:W-:Y:S01]  /*4f20*/  UIMAD UR6, UR55, UR6, 0x1 ;  /* 0x00000001370674a4 */ /* 0x000fe2000f8e0206 */
[C---:B------:R-:W-:Y:S01]  /*4f30*/  FMUL.FTZ R21, R0.reuse, R162 ;  /* 0x000000a200157220 */ /* 0x040fe20000410000 */
[----:B------:R-:W2:Y:S01]  /*4f40*/  SHFL.IDX PT, R187, R171, 0x1, 0x1c1f ;  /* 0x003c1f00abbb7f89 */ /* 0x000ea200000e0000 */
[----:B------:R-:W3:Y:S01]  /*4f50*/  MUFU.TANH R9, R9 ;  /* 0x0000000900097308 */ /* 0x000ee20000002400 */
[C---:B------:R-:W-:Y:S01]  /*4f60*/  FMUL.FTZ R8, R0.reuse, R153 ;  /* 0x0000009900087220 */ /* 0x040fe20000410000 */
[----:B------:R-:W-:Y:S01]  /*4f70*/  FMUL.FTZ R153, R0, R164 ;  /* 0x000000a400997220 */ /* 0x000fe20000410000 */
[----:B------:R-:W-:-:S02]  /*4f80*/  IMAD R182, R17, R182, UR6 ;  /* 0x0000000611b67e24 */ /* 0x000fc4000f8e02b6 */
[C---:B------:R-:W-:Y:S01]  /*4f90*/  FMUL.FTZ R154, R0.reuse, R165 ;  /* 0x000000a5009a7220 */ /* 0x040fe20000410000 */
[C---:B------:R-:W-:Y:S01]  /*4fa0*/  FMUL.FTZ R159, R0.reuse, R170 ;  /* 0x000000aa009f7220 */ /* 0x040fe20000410000 */
[C---:B------:R-:W-:Y:S01]  /*4fb0*/  FMUL.FTZ R162, R0.reuse, R174 ;  /* 0x000000ae00a27220 */ /* 0x040fe20000410000 */
[C---:B------:R-:W-:Y:S01]  /*4fc0*/  FMUL.FTZ R164, R0.reuse, R178 ;  /* 0x000000b200a47220 */ /* 0x040fe20000410000 */
[----:B------:R-:W4:Y:S01]  /*4fd0*/  MUFU.TANH R10, R10 ;  /* 0x0000000a000a7308 */ /* 0x000f220000002400 */
[C---:B------:R-:W-:Y:S01]  /*4fe0*/  FMUL.FTZ R165, R0.reuse, R179 ;  /* 0x000000b300a57220 */ /* 0x040fe20000410000 */
[----:B-1----:R-:W-:Y:S02]  /*4ff0*/  IMAD R182, R183, UR45, R182 ;  /* 0x0000002db7b67c24 */ /* 0x002fe4000f8e02b6 */
        /* <DEDUP_REMOVED lines=12> */
[--C-:B--2---:R-:W-:Y:S01]  /*50c0*/  IADD3 R186, R187, -UR51, R182.reuse ;  /* 0x80000033bbba7c10 */ /* 0x104fe2000fffe0b6 */
[----:B------:R-:W2:Y:S01]  /*50d0*/  MUFU.TANH R14, R14 ;  /* 0x0000000e000e7308 */ /* 0x000ea20000002400 */
[C---:B------:R-:W-:Y:S01]  /*50e0*/  FMUL.FTZ R183, R0.reuse, R202 ;  /* 0x000000ca00b77220 */ /* 0x040fe20000410000 */
[----:B------:R-:W-:Y:S01]  /*50f0*/  FMUL.FTZ R203, R0, R203 ;  /* 0x000000cb00cb7220 */ /* 0x000fe20000410000 */
[----:B------:R-:W-:Y:S01]  /*5100*/  ISETP.GT.AND P6, PT, R186, RZ, PT ;  /* 0x000000ffba00720c */ /* 0x000fe20003fc4270 */
[----:B------:R-:W-:Y:S01]  /*5110*/  FMUL.FTZ R187, R0, R173 ;  /* 0x000000ad00bb7220 */ /* 0x000fe20000410000 */
[----:B------:R-:W-:Y:S01]  /*5120*/  ISETP.GT.AND P1, PT, R186, 0x1, PT ;  /* 0x00000001ba00780c */ /* 0x000fe20003f24270 */
[----:B------:R-:W-:Y:S01]  /*5130*/  FMUL.FTZ R191, R0, R206 ;  /* 0x000000ce00bf7220 */ /* 0x000fe20000410000 */
[----:B---3--:R-:W-:Y:S01]  /*5140*/  FSEL R190, R9, -INF , P6 ;  /* 0xff80000009be7808 */ /* 0x008fe20003000000 */
[----:B------:R-:W3:Y:S01]  /*5150*/  MUFU.TANH R21, R21 ;  /* 0x0000001500157308 */ /* 0x000ee20000002400 */
[----:B----4-:R-:W-:Y:S01]  /*5160*/  FSEL R10, R10, -INF , P1 ;  /* 0xff8000000a0a7808 */ /* 0x010fe20000800000 */
[----:B------:R-:W-:Y:S01]  /*5170*/  FMUL.FTZ R198, R0, R210 ;  /* 0x000000d200c67220 */ /* 0x000fe20000410000 */
[----:B------:R-:W-:Y:S01]  /*5180*/  ISETP.GT.AND P2, PT, R186, 0x8, PT ;  /* 0x00000008ba00780c */ /* 0x000fe20003f44270 */
[----:B------:R-:W-:Y:S01]  /*5190*/  FMUL.FTZ R195, R0, R214 ;  /* 0x000000d600c37220 */ /* 0x000fe20000410000 */
[C---:B------:R-:W-:Y:S01]  /*51a0*/  ISETP.GT.AND P3, PT, R186.reuse, 0x9, PT ;  /* 0x00000009ba00780c */ /* 0x040fe20003f64270 */
[----:B------:R-:W4:Y:S01]  /*51b0*/  SHFL.IDX PT, R171, R171, RZ, 0x1c1f ;  /* 0x001c1fffabab7589 */ /* 0x000f2200000e0000 */
[C---:B------:R-:W-:Y:S01]  /*51c0*/  ISETP.GT.AND P4, PT, R186.reuse, 0x10, PT ;  /* 0x00000010ba00780c */ /* 0x040fe20003f84270 */
[----:B------:R-:W5:Y:S01]  /*51d0*/  MUFU.TANH R152, R152 ;  /* 0x0000009800987308 */ /* 0x000f620000002400 */
[----:B------:R-:W-:Y:S01]  /*51e0*/  ISETP.GT.AND P5, PT, R186, 0x11, PT ;  /* 0x00000011ba00780c */ /* 0x000fe20003fa4270 */
[----:B------:R-:W-:Y:S01]  /*51f0*/  FMUL.FTZ R176, R0, R176 ;  /* 0x000000b000b07220 */ /* 0x000fe20000410000 */
[----:B------:R-:W-:Y:S01]  /*5200*/  ISETP.GT.AND P6, PT, R186, 0x18, PT ;  /* 0x00000018ba00780c */ /* 0x000fe20003fc4270 */
[----:B------:R-:W-:Y:S01]  /*5210*/  FMUL.FTZ R180, R0, R180 ;  /* 0x000000b400b47220 */ /* 0x000fe20000410000 */
[----:B------:R-:W-:Y:S01]  /*5220*/  ISETP.GT.AND P1, PT, R186, 0x19, PT ;  /* 0x00000019ba00780c */ /* 0x000fe20003f24270 */
[----:B------:R-:W-:Y:S01]  /*5230*/  FMUL.FTZ R181, R0, R181 ;  /* 0x000000b500b57220 */ /* 0x000fe20000410000 */
[----:B-1----:R-:W-:Y:S01]  /*5240*/  FSEL R13, R13, -INF , P2 ;  /* 0xff8000000d0d7808 */ /* 0x002fe20001000000 */
[----:B------:R-:W1:Y:S01]  /*5250*/  MUFU.TANH R155, R155 ;  /* 0x0000009b009b7308 */ /* 0x000e620000002400 */
[----:B--2---:R-:W-:Y:S01]  /*5260*/  FSEL R14, R14, -INF , P3 ;  /* 0xff8000000e0e7808 */ /* 0x004fe20001800000 */
[C---:B------:R-:W-:Y:S01]  /*5270*/  FMUL.FTZ R184, R0.reuse, R184 ;  /* 0x000000b800b87220 */ /* 0x040fe20000410000 */
[----:B---3--:R-:W-:Y:S01]  /*5280*/  FSEL R21, R21, -INF , P4 ;  /* 0xff80000015157808 */ /* 0x008fe20002000000 */
[----:B------:R-:W-:Y:S01]  /*5290*/  FMUL.FTZ R177, R0, R177 ;  /* 0x000000b100b17220 */ /* 0x000fe20000410000 */
[----:B------:R-:W-:Y:S01]  /*52a0*/  ISETP.GT.AND P2, PT, R186, 0x20, PT ;  /* 0x00000020ba00780c */ /* 0x000fe20003f44270 */
[----:B------:R-:W-:Y:S01]  /*52b0*/  FMUL.FTZ R185, R0, R185 ;  /* 0x000000b900b97220 */ /* 0x000fe20000410000 */
[----:B------:R-:W-:Y:S01]  /*52c0*/  ISETP.GT.AND P3, PT, R186, 0x21, PT ;  /* 0x00000021ba00780c */ /* 0x000fe20003f64270 */
[----:B------:R-:W2:Y:S01]  /*52d0*/  MUFU.TANH R156, R156 ;  /* 0x0000009c009c7308 */ /* 0x000ea20000002400 */
[----:B-----5:R-:W-:Y:S01]  /*52e0*/  FSEL R152, R152, -INF , P5 ;  /* 0xff80000098987808 */ /* 0x020fe20002800000 */
[----:B------:R-:W-:Y:S01]  /*52f0*/  FMUL.FTZ R189, R0, R189 ;  /* 0x000000bd00bd7220 */ /* 0x000fe20000410000 */
[----:B------:R-:W-:Y:S01]  /*5300*/  ISETP.GT.AND P4, PT, R186, 0x28, PT ;  /* 0x00000028ba00780c */ /* 0x000fe20003f84270 */
[----:B------:R-:W-:Y:S01]  /*5310*/  FMUL.FTZ R193, R0, R193 ;  /* 0x000000c100c17220 */ /* 0x000fe20000410000 */
[----:B------:R-:W-:Y:S01]  /*5320*/  ISETP.GT.AND P5, PT, R186, 0x29, PT ;  /* 0x00000029ba00780c */ /* 0x000fe20003fa4270 */
[----:B------:R-:W-:Y:S01]  /*5330*/  FMUL.FTZ R196, R0, R196 ;  /* 0x000000c400c47220 */ /* 0x000fe20000410000 */
[----:B------:R-:W-:Y:S01]  /*5340*/  FMNMX.FTZ R9, R190, R5, !PT ;  /* 0x00000005be097209 */ /* 0x000fe20007810000 */
[----:B------:R-:W3:Y:S01]  /*5350*/  MUFU.TANH R159, R159 ;  /* 0x0000009f009f7308 */ /* 0x000ee20000002400 */
[----:B-1----:R-:W-:Y:S01]  /*5360*/  FSEL R155, R155, -INF , P6 ;  /* 0xff8000009b9b7808 */ /* 0x002fe20003000000 */
[----:B------:R-:W-:Y:S01]  /*5370*/  FMUL.FTZ R197, R0, R197 ;  /* 0x000000c500c57220 */ /* 0x000fe20000410000 */
[----:B------:R-:W-:Y:S01]  /*5380*/  ISETP.GT.AND P6, PT, R186, 0x30, PT ;  /* 0x00000030ba00780c */ /* 0x000fe20003fc4270 */
[C---:B------:R-:W-:Y:S01]  /*5390*/  FMUL.FTZ R200, R0.reuse, R200 ;  /* 0x000000c800c87220 */ /* 0x040fe20000410000 */
[----:B----4-:R-:W-:Y:S01]  /*53a0*/  IADD3 R182, R171, -UR51, R182 ;  /* 0x80000033abb67c10 */ /* 0x010fe2000fffe0b6 */
[----:B------:R-:W-:Y:S01]  /*53b0*/  FMUL.FTZ R201, R0, R201 ;  /* 0x000000c900c97220 */ /* 0x000fe20000410000 */
[----:B------:R-:W-:Y:S01]  /*53c0*/  UMOV UR10, UR50 ;  /* 0x00000032000a7c82 */ /* 0x000fe20008000000 */
[----:B------:R-:W1:Y:S01]  /*53d0*/  MUFU.TANH R160, R160 ;  /* 0x000000a000a07308 */ /* 0x000e620000002400 */
[----:B--2---:R-:W-:Y:S01]  /*53e0*/  FSEL R156, R156, -INF , P1 ;  /* 0xff8000009c9c7808 */ /* 0x004fe20000800000 */
[----:B------:R-:W-:Y:S01]  /*53f0*/  FMUL.FTZ R171, R0, R213 ;  /* 0x000000d500ab7220 */ /* 0x000fe20000410000 */
[----:B------:R-:W-:Y:S01]  /*5400*/  ISETP.GT.AND P1, PT, R186, 0x31, PT ;  /* 0x00000031ba00780c */ /* 0x000fe20003f24270 */
[----:B------:R-:W-:-:S04]  /*5410*/  UIADD3 UR6, UR52, 0x38840, URZ ;  /* 0x0003884034067890 */ /* 0x000fc8000fffe03f */
[----:B------:R-:W2:Y:S01]  /*5420*/  MUFU.TANH R162, R162 ;  /* 0x000000a200a27308 */ /* 0x000ea20000002400 */
[----:B---3--:R-:W-:Y:S01]  /*5430*/  FSEL R159, R159, -INF , P2 ;  /* 0xff8000009f9f7808 */ /* 0x008fe20001000000 */
[----:B------:R-:W-:Y:S01]  /*5440*/  UPRMT UR6, UR53, 0x654, UR6 ;  /* 0x0000065435067896 */ /* 0x000fe20008000006 */
[----:B------:R-:W-:-:S05]  /*5450*/  ISETP.GT.AND P2, PT, R186, 0x38, PT ;  /* 0x00000038ba00780c */ /* 0x000fca0003f44270 */
[----:B------:R-:W3:Y:S01]  /*5460*/  MUFU.TANH R163, R163 ;  /* 0x000000a300a37308 */ /* 0x000ee20000002400 */
[----:B-1----:R-:W-:Y:S02]  /*5470*/  FSEL R160, R160, -INF , P3 ;  /* 0xff800000a0a07808 */ /* 0x002fe40001800000 */
[----:B------:R-:W-:Y:S01]  /*5480*/  ISETP.GT.AND P3, PT, R186, 0x39, PT ;  /* 0x00000039ba00780c */ /* 0x000fe20003f64270 */
[----:B------:R-:W-:Y:S04]  /*5490*/  SYNCS.ARRIVE.TRANS64.RED.A1T0 RZ, [UR6], RZ ;  /* 0x000000ffffff79a7 */ /* 0x000fe80008100406 */
[----:B------:R-:W1:Y:S01]  /*54a0*/  MUFU.TANH R164, R164 ;  /* 0x000000a400a47308 */ /* 0x000e620000002400 */
[----:B--2---:R-:W-:Y:S02]  /*54b0*/  FSEL R162, R162, -INF , P4 ;  /* 0xff800000a2a27808 */ /* 0x004fe40002000000 */
[----:B------:R-:W-:-:S05]  /*54c0*/  ISETP.GT.AND P4, PT, R186, 0x40, PT ;  /* 0x00000040ba00780c */ /* 0x000fca0003f84270 */
[----:B------:R-:W2:Y:S01]  /*54d0*/  MUFU.TANH R165, R165 ;  /* 0x000000a500a57308 */ /* 0x000ea20000002400 */
[----:B---3--:R-:W-:Y:S02]  /*54e0*/  FSEL R163, R163, -INF , P5 ;  /* 0xff800000a3a37808 */ /* 0x008fe40002800000 */
[----:B------:R-:W-:-:S05]  /*54f0*/  ISETP.GT.AND P5, PT, R186, 0x41, PT ;  /* 0x00000041ba00780c */ /* 0x000fca0003fa4270 */
[----:B------:R-:W3:Y:S01]  /*5500*/  MUFU.TANH R166, R166 ;  /* 0x000000a600a67308 */ /* 0x000ee20000002400 */
[----:B-1----:R-:W-:Y:S02]  /*5510*/  FSEL R164, R164, -INF , P6 ;  /* 0xff800000a4a47808 */ /* 0x002fe40003000000 */
[----:B------:R-:W-:-:S05]  /*5520*/  ISETP.GT.AND P6, PT, R186, 0x48, PT ;  /* 0x00000048ba00780c */ /* 0x000fca0003fc4270 */
        /* <DEDUP_REMOVED lines=38> */
[----:B------:R-:W-:Y:S02]  /*5790*/  ISETP.GT.AND P1, PT, R186, 0x79, PT ;  /* 0x00000079ba00780c */ /* 0x000fe40003f24270 */
[----:B------:R-:W-:-:S03]  /*57a0*/  FMNMX.FTZ R186, R10, R9, !PT ;  /* 0x000000090aba7209 */ /* 0x000fc60007810000 */
[----:B------:R-:W2:Y:S01]  /*57b0*/  MUFU.TANH R195, R195 ;  /* 0x000000c300c37308 */ /* 0x000ea20000002400 */
[----:B------:R-:W-:Y:S02]  /*57c0*/  FMNMX.FTZ R9, R13, R186, !PT ;  /* 0x000000ba0d097209 */ /* 0x000fe40007810000 */
[----:B---3--:R-:W-:Y:S02]  /*57d0*/  FSEL R191, R191, -INF , P2 ;  /* 0xff800000bfbf7808 */ /* 0x008fe40001000000 */
[----:B------:R-:W-:Y:S02]  /*57e0*/  FMNMX.FTZ R186, R14, R9, !PT ;  /* 0x000000090eba7209 */ /* 0x000fe40007810000 */
[----:B------:R-:W-:Y:S01]  /*57f0*/  ISETP.GT.AND P2, PT, R182, 0x8, PT ;  /* 0x00000008b600780c */ /* 0x000fe20003f44270 */
[----:B------:R-:W3:Y:S01]  /*5800*/  MUFU.TANH R7, R7 ;  /* 0x0000000700077308 */ /* 0x000ee20000002400 */
[----:B------:R-:W-:Y:S02]  /*5810*/  FMNMX.FTZ R9, R21, R186, !PT ;  /* 0x000000ba15097209 */ /* 0x000fe40007810000 */
[----:B-1----:R-:W-:-:S02]  /*5820*/  FSEL R198, R198, -INF , P4 ;  /* 0xff800000c6c67808 */ /* 0x002fc40002000000 */
[----:B------:R-:W-:Y:S02]  /*5830*/  FMNMX.FTZ R186, R152, R9, !PT ;  /* 0x0000000998ba7209 */ /* 0x000fe40007810000 */
[----:B------:R-:W-:Y:S01]  /*5840*/  ISETP.GT.AND P4, PT, R182, 0x10, PT ;  /* 0x00000010b600780c */ /* 0x000fe20003f84270 */
[----:B------:R-:W1:Y:S01]  /*5850*/  MUFU.TANH R11, R11 ;  /* 0x0000000b000b7308 */ /* 0x000e620000002400 */
[----:B------:R-:W-:Y:S02]  /*5860*/  FMNMX.FTZ R9, R155, R186, !PT ;  /* 0x000000ba9b097209 */ /* 0x000fe40007810000 */
[----:B--2---:R-:W-:Y:S02]  /*5870*/  FSEL R195, R195, -INF , P6 ;  /* 0xff800000c3c37808 */ /* 0x004fe40003000000 */
[----:B------:R-:W-:Y:S02]  /*5880*/  FMNMX.FTZ R186, R156, R9, !PT ;  /* 0x000000099cba7209 */ /* 0x000fe40007810000 */
[----:B------:R-:W-:Y:S01]  /*5890*/  ISETP.GT.AND P6, PT, R182, RZ, PT ;  /* 0x000000ffb600720c */ /* 0x000fe20003fc4270 */
[----:B------:R-:W-:Y:S01]  /*58a0*/  MUFU.TANH R12, R12 ;  /* 0x0000000c000c7308 */ /* 0x000fe20000002400 */
[----:B------:R-:W-:-:S02]  /*58b0*/  FMNMX.FTZ R9, R159, R186, !PT ;  /* 0x000000ba9f097209 */ /* 0x000fc40007810000 */
[----:B---3--:R-:W-:Y:S02]  /*58c0*/  FSEL R7, R7, -INF , P6 ;  /* 0xff80000007077808 */ /* 0x008fe40003000000 */
[----:B------:R-:W-:Y:S02]  /*58d0*/  FMNMX.FTZ R9, R160, R9, !PT ;  /* 0x00000009a0097209 */ /* 0x000fe40007810000 */
[----:B------:R-:W-:Y:S01]  /*58e0*/  ISETP.GT.AND P6, PT, R182, 0x18, PT ;  /* 0x00000018b600780c */ /* 0x000fe20003fc4270 */
[----:B------:R-:W2:Y:S01]  /*58f0*/  MUFU.TANH R15, R15 ;  /* 0x0000000f000f7308 */ /* 0x000ea20000002400 */
[----:B------:R-:W-:Y:S02]  /*5900*/  FMNMX.FTZ R186, R162, R9, !PT ;  /* 0x00000009a2ba7209 */ /* 0x000fe40007810000 */
[----:B-1----:R-:W-:Y:S02]  /*5910*/  FSEL R11, R11, -INF , P2 ;  /* 0xff8000000b0b7808 */ /* 0x002fe40001000000 */
[----:B------:R-:W-:Y:S01]  /*5920*/  FMNMX.FTZ R9, R163, R186, !PT ;  /* 0x000000baa3097209 */ /* 0x000fe20007810000 */
[----:B------:R-:W-:Y:S01]  /*5930*/  FMUL.FTZ R186, R0, R188 ;  /* 0x000000bc00ba7220 */ /* 0x000fe20000410000 */
[----:B------:R-:W-:Y:S01]  /*5940*/  ISETP.GT.AND P2, PT, R182, 0x20, PT ;  /* 0x00000020b600780c */ /* 0x000fe20003f44270 */
[----:B------:R-:W-:Y:S01]  /*5950*/  MUFU.TANH R8, R8 ;  /* 0x0000000800087308 */ /* 0x000fe20000002400 */
[----:B------:R-:W-:-:S04]  /*5960*/  FMNMX.FTZ R194, R164, R9, !PT ;  /* 0x00000009a4c27209 */ /* 0x000fc80007810000 */
[----:B------:R-:W-:-:S03]  /*5970*/  FMNMX.FTZ R9, R165, R194, !PT ;  /* 0x000000c2a5097209 */ /* 0x000fc60007810000 */
[----:B------:R-:W-:Y:S01]  /*5980*/  MUFU.TANH R20, R20 ;  /* 0x0000001400147308 */ /* 0x000fe20000002400 */
[----:B------:R-:W-:Y:S02]  /*5990*/  FMNMX.FTZ R188, R166, R9, !PT ;  /* 0x00000009a6bc7209 */ /* 0x000fe40007810000 */
[----:B--2---:R-:W-:Y:S02]  /*59a0*/  FSEL R15, R15, -INF , P4 ;  /* 0xff8000000f0f7808 */ /* 0x004fe40002000000 */
[----:B------:R-:W-:Y:S01]  /*59b0*/  FMNMX.FTZ R9, R167, R188, !PT ;  /* 0x000000bca7097209 */ /* 0x000fe20007810000 */
[----:B------:R-:W-:Y:S01]  /*59c0*/  FMUL.FTZ R188, R0, R207 ;  /* 0x000000cf00bc7220 */ /* 0x000fe20000410000 */
[----:B------:R-:W-:Y:S01]  /*59d0*/  ISETP.GT.AND P4, PT, R182, 0x28, PT ;  /* 0x00000028b600780c */ /* 0x000fe20003f84270 */
[----:B------:R-:W1:Y:S01]  /*59e0*/  MUFU.TANH R153, R153 ;  /* 0x0000009900997308 */ /* 0x000e620000002400 */
[----:B------:R-:W-:-:S04]  /*59f0*/  FMNMX.FTZ R194, R168, R9, !PT ;  /* 0x00000009a8c27209 */ /* 0x000fc80007810000 */
[----:B------:R-:W-:Y:S01]  /*5a00*/  FMNMX.FTZ R9, R169, R194, !PT ;  /* 0x000000c2a9097209 */ /* 0x000fe20007810000 */
[----:B------:R-:W-:Y:S01]  /*5a10*/  FMUL.FTZ R194, R0, R211 ;  /* 0x000000d300c27220 */ /* 0x000fe20000410000 */
[----:B------:R-:W-:Y:S01]  /*5a20*/  FMNMX.FTZ R211, R7, R6, !PT ;  /* 0x0000000607d37209 */ /* 0x000fe20007810000 */
[----:B------:R-:W2:Y:S01]  /*5a30*/  MUFU.TANH R188, R188 ;  /* 0x000000bc00bc7308 */ /* 0x000ea20000002400 */
[----:B------:R-:W-:-:S04]  /*5a40*/  FMNMX.FTZ R9, R170, R9, !PT ;  /* 0x00000009aa097209 */ /* 0x000fc80007810000 */
[----:B------:R-:W-:-:S03]  /*5a50*/  FMNMX.FTZ R9, R172, R9, !PT ;  /* 0x00000009ac097209 */ /* 0x000fc60007810000 */
[----:B------:R-:W3:Y:S01]  /*5a60*/  MUFU.TANH R194, R194 ;  /* 0x000000c200c27308 */ /* 0x000ee20000002400 */
[----:B------:R-:W-:Y:S02]  /*5a70*/  FMNMX.FTZ R202, R174, R9, !PT ;  /* 0x00000009aeca7209 */ /* 0x000fe40007810000 */
[----:B-1----:R-:W-:Y:S02]  /*5a80*/  FSEL R153, R153, -INF , P6 ;  /* 0xff80000099997808 */ /* 0x002fe40003000000 */
[----:B------:R-:W-:Y:S02]  /*5a90*/  FMNMX.FTZ R9, R175, R202, !PT ;  /* 0x000000caaf097209 */ /* 0x000fe40007810000 */
[----:B------:R-:W-:Y:S01]  /*5aa0*/  ISETP.GT.AND P6, PT, R182, 0x30, PT ;  /* 0x00000030b600780c */ /* 0x000fe20003fc4270 */
[----:B------:R-:W-:Y:S01]  /*5ab0*/  MUFU.TANH R157, R157 ;  /* 0x0000009d009d7308 */ /* 0x000fe20000002400 */
[----:B------:R-:W-:Y:S01]  /*5ac0*/  FMNMX.FTZ R202, R178, R9, !PT ;  /* 0x00000009b2ca7209 */ /* 0x000fe20007810000 */
[----:B------:R-:W-:Y:S01]  /*5ad0*/  FMUL.FTZ R9, R0, R215 ;  /* 0x000000d700097220 */ /* 0x000fe20000410000 */
[----:B--2---:R-:W-:-:S02]  /*5ae0*/  FSEL R188, R188, -INF , P3 ;  /* 0xff800000bcbc7808 */ /* 0x004fc40001800000 */
[----:B------:R-:W-:Y:S02]  /*5af0*/  FMNMX.FTZ R202, R179, R202, !PT ;  /* 0x000000cab3ca7209 */ /* 0x000fe40007810000 */
[----:B------:R-:W-:Y:S01]  /*5b00*/  ISETP.GT.AND P3, PT, R182, 0x9, PT ;  /* 0x00000009b600780c */ /* 0x000fe20003f64270 */
[----:B------:R-:W1:Y:S01]  /*5b10*/  MUFU.TANH R9, R9 ;  /* 0x0000000900097308 */ /* 0x000e620000002400 */
[----:B------:R-:W-:Y:S02]  /*5b20*/  FMNMX.FTZ R202, R183, R202, !PT ;  /* 0x000000cab7ca7209 */ /* 0x000fe40007810000 */
[----:B---3--:R-:W-:Y:S02]  /*5b30*/  FSEL R194, R194, -INF , P5 ;  /* 0xff800000c2c27808 */ /* 0x008fe40002800000 */
[----:B------:R-:W-:Y:S02]  /*5b40*/  FMNMX.FTZ R202, R173, R202, !PT ;  /* 0x000000caadca7209 */ /* 0x000fe40007810000 */
[----:B------:R-:W-:Y:S01]  /*5b50*/  FSEL R12, R12, -INF , P3 ;  /* 0xff8000000c0c7808 */ /* 0x000fe20001800000 */
[----:B------:R-:W2:Y:S01]  /*5b60*/  MUFU.TANH R158, R158 ;  /* 0x0000009e009e7308 */ /* 0x000ea20000002400 */
[----:B------:R-:W-:-:S02]  /*5b70*/  FMNMX.FTZ R199, R191, R202, !PT ;  /* 0x000000cabfc77209 */ /* 0x000fc40007810000 */
[----:B------:R-:W-:Y:S02]  /*5b80*/  ISETP.GT.AND P5, PT, R182, 0x11, PT ;  /* 0x00000011b600780c */ /* 0x000fe40003fa4270 */
[----:B------:R-:W-:Y:S02]  /*5b90*/  FMNMX.FTZ R199, R188, R199, !PT ;  /* 0x000000c7bcc77209 */ /* 0x000fe40007810000 */
[----:B------:R-:W-:Y:S01]  /*5ba0*/  ISETP.GT.AND P3, PT, R182, 0x21, PT ;  /* 0x00000021b600780c */ /* 0x000fe20003f64270 */
[----:B------:R-:W3:Y:S01]  /*5bb0*/  MUFU.TANH R161, R161 ;  /* 0x000000a100a17308 */ /* 0x000ee20000002400 */
[----:B------:R-:W-:Y:S01]  /*5bc0*/  FMNMX.FTZ R203, R198, R199, !PT ;  /* 0x000000c7c6cb7209 */ /* 0x000fe20007810000 */
[----:B------:R-:W-:Y:S01]  /*5bd0*/  FMUL.FTZ R199, R0, R192 ;  /* 0x000000c000c77220 */ /* 0x000fe20000410000 */
[----:B-1----:R-:W-:Y:S02]  /*5be0*/  FSEL R192, R9, -INF , P1 ;  /* 0xff80000009c07808 */ /* 0x002fe40000800000 */
[----:B------:R-:W-:Y:S01]  /*5bf0*/  FMNMX.FTZ R202, R194, R203, !PT ;  /* 0x000000cbc2ca7209 */ /* 0x000fe20007810000 */
[----:B------:R-:W-:Y:S01]  /*5c00*/  FMUL.FTZ R203, R0, R205 ;  /* 0x000000cd00cb7220 */ /* 0x000fe20000410000 */
[----:B------:R-:W-:Y:S01]  /*5c10*/  ISETP.GT.AND P1, PT, R182, 0x1, PT ;  /* 0x00000001b600780c */ /* 0x000fe20003f24270 */
[----:B------:R-:W1:Y:S01]  /*5c20*/  MUFU.TANH R154, R154 ;  /* 0x0000009a009a7308 */ /* 0x000e620000002400 */
[----:B------:R-:W-:Y:S01]  /*5c30*/  FMNMX.FTZ R9, R195, R202, !PT ;  /* 0x000000cac3097209 */ /* 0x000fe20007810000 */
[----:B------:R-:W-:Y:S01]  /*5c40*/  FMUL.FTZ R202, R0, R204 ;  /* 0x000000cc00ca7220 */ /* 0x000fe20000410000 */
[----:B------:R-:W-:Y:S01]  /*5c50*/  FSEL R8, R8, -INF , P1 ;  /* 0xff80000008087808 */ /* 0x000fe20000800000 */
[----:B------:R-:W-:Y:S01]  /*5c60*/  FMUL.FTZ R204, R0, R208 ;  /* 0x000000d000cc7220 */ /* 0x000fe20000410000 */
[----:B------:R-:W-:Y:S01]  /*5c70*/  FMNMX.FTZ R9, R192, R9, !PT ;  /* 0x00000009c0097209 */ /* 0x000fe20007810000 */
[----:B------:R-:W-:Y:S01]  /*5c80*/  IMAD.U32 R208, RZ, RZ, UR10 ;  /* 0x0000000affd07e24 */ /* 0x000fe2000f8e00ff */
[----:B------:R-:W-:Y:S01]  /*5c90*/  ISETP.GT.AND P1, PT, R182, 0x19, PT ;  /* 0x00000019b600780c */ /* 0x000fe20003f24270 */
[----:B------:R-:W4:Y:S01]  /*5ca0*/  MUFU.TANH R187, R187 ;  /* 0x000000bb00bb7308 */ /* 0x000f220000002400 */
[----:B------:R-:W-:Y:S01]  /*5cb0*/  FSEL R20, R20, -INF , P5 ;  /* 0xff80000014147808 */ /* 0x000fe20002800000 */
[----:B------:R-:W5:Y:S01]  /*5cc0*/  SHFL.BFLY PT, R206, R9, 0x2, 0x1f ;  /* 0x0c401f0009ce7f89 */ /* 0x000f6200000e0000 */
[----:B------:R-:W-:Y:S01]  /*5cd0*/  FSEL R157, R157, -INF , P2 ;  /* 0xff8000009d9d7808 */ /* 0x000fe20001000000 */
[----:B------:R-:W-:Y:S01]  /*5ce0*/  FMUL.FTZ R205, R0, R209 ;  /* 0x000000d100cd7220 */ /* 0x000fe20000410000 */
[----:B--2---:R-:W-:-:S02]  /*5cf0*/  FSEL R158, R158, -INF , P3 ;  /* 0xff8000009e9e7808 */ /* 0x004fc40001800000 */
[----:B---3--:R-:W-:Y:S01]  /*5d00*/  FSEL R161, R161, -INF , P4 ;  /* 0xff800000a1a17808 */ /* 0x008fe20002000000 */
[----:B------:R-:W2:Y:S01]  /*5d10*/  MUFU.TANH R176, R176 ;  /* 0x000000b000b07308 */ /* 0x000ea20000002400 */
[C---:B------:R-:W-:Y:S02]  /*5d20*/  ISETP.GT.AND P5, PT, R182.reuse, 0x29, PT ;  /* 0x00000029b600780c */ /* 0x040fe40003fa4270 */
[C---:B------:R-:W-:Y:S02]  /*5d30*/  ISETP.GT.AND P2, PT, R182.reuse, 0x38, PT ;  /* 0x00000038b600780c */ /* 0x040fe40003f44270 */
[C---:B------:R-:W-:Y:S02]  /*5d40*/  ISETP.GT.AND P3, PT, R182.reuse, 0x39, PT ;  /* 0x00000039b600780c */ /* 0x040fe40003f64270 */
[----:B------:R-:W-:Y:S01]  /*5d50*/  ISETP.GT.AND P4, PT, R182, 0x40, PT ;  /* 0x00000040b600780c */ /* 0x000fe20003f84270 */
[----:B------:R-:W3:Y:S01]  /*5d60*/  MUFU.TANH R180, R180 ;  /* 0x000000b400b47308 */ /* 0x000ee20000002400 */
[----:B-1----:R-:W-:-:S02]  /*5d70*/  FSEL R154, R154, -INF , P1 ;  /* 0xff8000009a9a7808 */ /* 0x002fc40000800000 */
[C---:B------:R-:W-:Y:S02]  /*5d80*/  ISETP.GT.AND P1, PT, R182.reuse, 0x31, PT ;  /* 0x00000031b600780c */ /* 0x040fe40003f24270 */
[----:B----4-:R-:W-:Y:S02]  /*5d90*/  FSEL R187, R187, -INF , P5 ;  /* 0xff800000bbbb7808 */ /* 0x010fe40002800000 */
[----:B------:R-:W-:Y:S01]  /*5da0*/  ISETP.GT.AND P5, PT, R182, 0x41, PT ;  /* 0x00000041b600780c */ /* 0x000fe20003fa4270 */
[----:B------:R-:W1:Y:S01]  /*5db0*/  MUFU.TANH R181, R181 ;  /* 0x000000b500b57308 */ /* 0x000e620000002400 */
[----:B--2---:R-:W-:Y:S02]  /*5dc0*/  FSEL R176, R176, -INF , P6 ;  /* 0xff800000b0b07808 */ /* 0x004fe40003000000 */
[----:B-----5:R-:W-:Y:S01]  /*5dd0*/  FMNMX.FTZ R207, R9, R206, !PT ;  /* 0x000000ce09cf7209 */ /* 0x020fe20007810000 */
[----:B------:R-:W-:Y:S01]  /*5de0*/  FMUL.FTZ R206, R0, R212 ;  /* 0x000000d400ce7220 */ /* 0x000fe20000410000 */
[----:B------:R-:W-:-:S03]  /*5df0*/  ISETP.GT.AND P6, PT, R182, 0x48, PT ;  /* 0x00000048b600780c */ /* 0x000fc60003fc4270 */
[----:B------:R-:W2:Y:S01]  /*5e00*/  SHFL.BFLY PT, R210, R207, 0x1, 0x1f ;  /* 0x0c201f00cfd27f89 */ /* 0x000ea200000e0000 */
[----:B------:R-:W4:Y:S01]  /*5e10*/  MUFU.TANH R184, R184 ;  /* 0x000000b800b87308 */ /* 0x000f220000002400 */
[----:B---3--:R-:W-:Y:S02]  /*5e20*/  FSEL R180, R180, -INF , P2 ;  /* 0xff800000b4b47808 */ /* 0x008fe40001000000 */
[----:B------:R-:W-:-:S05]  /*5e30*/  ISETP.GT.AND P2, PT, R182, 0x49, PT ;  /* 0x00000049b600780c */ /* 0x000fca0003f44270 */
[----:B------:R-:W3:Y:S01]  /*5e40*/  MUFU.TANH R177, R177 ;  /* 0x000000b100b17308 */ /* 0x000ee20000002400 */
[----:B-1----:R-:W-:Y:S02]  /*5e50*/  FSEL R181, R181, -INF , P3 ;  /* 0xff800000b5b57808 */ /* 0x002fe40001800000 */
[----:B------:R-:W-:-:S05]  /*5e60*/  ISETP.GT.AND P3, PT, R182, 0x50, PT ;  /* 0x00000050b600780c */ /* 0x000fca0003f64270 */
[----:B------:R-:W1:Y:S01]  /*5e70*/  MUFU.TANH R185, R185 ;  /* 0x000000b900b97308 */ /* 0x000e620000002400 */
[----:B----4-:R-:W-:Y:S02]  /*5e80*/  FSEL R184, R184, -INF , P4 ;  /* 0xff800000b8b87808 */ /* 0x010fe40002000000 */
[----:B------:R-:W-:Y:S02]  /*5e90*/  ISETP.GT.AND P4, PT, R182, 0x51, PT ;  /* 0x00000051b600780c */ /* 0x000fe40003f84270 */
[----:B--2---:R-:W-:-:S03]  /*5ea0*/  FMNMX.FTZ R9, R207, R210, !PT ;  /* 0x000000d2cf097209 */ /* 0x004fc60007810000 */
[----:B------:R-:W2:Y:S01]  /*5eb0*/  MUFU.TANH R186, R186 ;  /* 0x000000ba00ba7308 */ /* 0x000ea20000002400 */
[----:B---3--:R-:W-:Y:S02]  /*5ec0*/  FSEL R177, R177, -INF , P1 ;  /* 0xff800000b1b17808 */ /* 0x008fe40000800000 */
[C---:B------:R-:W-:Y:S01]  /*5ed0*/  FSETP.NEU.FTZ.AND P1, PT, R9.reuse, -INF , PT ;  /* 0xff8000000900780b */ /* 0x040fe20003f3d000 */
[----:B------:R-:W-:-:S04]  /*5ee0*/  FFMA.FTZ R207, R9, R208, -8 ;  /* 0xc100000009cf7423 */ /* 0x000fc800000100d0 */
[----:B------:R-:W3:Y:S01]  /*5ef0*/  MUFU.TANH R189, R189 ;  /* 0x000000bd00bd7308 */ /* 0x000ee20000002400 */
[----:B-1----:R-:W-:Y:S02]  /*5f00*/  FSEL R185, R185, -INF , P5 ;  /* 0xff800000b9b97808 */ /* 0x002fe40002800000 */
[----:B------:R-:W-:Y:S02]  /*5f10*/  ISETP.GT.AND P5, PT, R182, 0x58, PT ;  /* 0x00000058b600780c */ /* 0x000fe40003fa4270 */
[----:B------:R-:W-:-:S03]  /*5f20*/  FSEL R207, R207, RZ, P1 ;  /* 0x000000ffcfcf7208 */ /* 0x000fc60000800000 */
[----:B------:R-:W1:Y:S01]  /*5f30*/  MUFU.TANH R199, R199 ;  /* 0x000000c700c77308 */ /* 0x000e620000002400 */
[----:B--2---:R-:W-:Y:S01]  /*5f40*/  FSEL R186, R186, -INF , P6 ;  /* 0xff800000baba7808 */ /* 0x004fe20003000000 */
[--C-:B------:R-:W-:Y:S01]  /*5f50*/  FFMA.FTZ R208, R21, UR10, -R207.reuse ;  /* 0x0000000a15d07c23 */ /* 0x100fe200080108cf */
[----:B------:R-:W-:Y:S01]  /*5f60*/  ISETP.GT.AND P6, PT, R182, 0x59, PT ;  /* 0x00000059b600780c */ /* 0x000fe20003fc4270 */
[--C-:B------:R-:W-:Y:S01]  /*5f70*/  FFMA.FTZ R209, R190, UR10, -R207.reuse ;  /* 0x0000000abed17c23 */ /* 0x100fe200080108cf */
[----:B------:R-:W-:-:S01]  /*5f80*/  FFMA.FTZ R210, R155, UR10, -R207 ;  /* 0x0000000a9bd27c23 */ /* 0x000fc200080108cf */
[--C-:B------:R-:W-:Y:S01]  /*5f90*/  FFMA.FTZ R213, R167, UR10, -R207.reuse ;  /* 0x0000000aa7d57c23 */ /* 0x100fe200080108cf */
[----:B------:R-:W-:-:S01]  /*5fa0*/  FFMA.FTZ R10, R10, UR10, -R207 ;  /* 0x0000000a0a0a7c23 */ /* 0x000fc200080108cf */
[----:B------:R-:W2:Y:S01]  /*5fb0*/  MUFU.TANH R193, R193 ;  /* 0x000000c100c17308 */ /* 0x000ea20000002400 */
[----:B---3--:R-:W-:Y:S01]  /*5fc0*/  FSEL R189, R189, -INF , P2 ;  /* 0xff800000bdbd7808 */ /* 0x008fe20001000000 */
[--C-:B------:R-:W-:Y:S01]  /*5fd0*/  FFMA.FTZ R13, R13, UR10, -R207.reuse ;  /* 0x0000000a0d0d7c23 */ /* 0x100fe200080108cf */
[----:B------:R-:W-:Y:S01]  /*5fe0*/  ISETP.GT.AND P2, PT, R182, 0x60, PT ;  /* 0x00000060b600780c */ /* 0x000fe20003f44270 */
[--C-:B------:R-:W-:Y:S01]  /*5ff0*/  FFMA.FTZ R159, R159, UR10, -R207.reuse ;  /* 0x0000000a9f9f7c23 */ /* 0x100fe200080108cf */
[----:B------:R-:W-:-:S01]  /*6000*/  FFMA.FTZ R160, R160, UR10, -R207 ;  /* 0x0000000aa0a07c23 */ /* 0x000fc200080108cf */
[--C-:B------:R-:W-:Y:S01]  /*6010*/  FFMA.FTZ R166, R166, UR10, -R207.reuse ;  /* 0x0000000aa6a67c23 */ /* 0x100fe200080108cf */
[----:B------:R-:W-:-:S01]  /*6020*/  FFMA.FTZ R215, R172, UR10, -R207 ;  /* 0x0000000aacd77c23 */ /* 0x000fc200080108cf */
[----:B------:R-:W3:Y:S01]  /*6030*/  MUFU.TANH R196, R196 ;  /* 0x000000c400c47308 */ /* 0x000ee20000002400 */
[----:B-1----:R-:W-:Y:S01]  /*6040*/  FSEL R199, R199, -INF , P3 ;  /* 0xff800000c7c77808 */ /* 0x002fe20001800000 */
[--C-:B------:R-:W-:Y:S01]  /*6050*/  FFMA.FTZ R172, R173, UR10, -R207.reuse ;  /* 0x0000000aadac7c23 */ /* 0x100fe200080108cf */
[----:B------:R-:W-:Y:S01]  /*6060*/  ISETP.GT.AND P3, PT, R182, 0x61, PT ;  /* 0x00000061b600780c */ /* 0x000fe20003f64270 */
[--C-:B------:R-:W-:Y:S01]  /*6070*/  FFMA.FTZ R173, R191, UR10, -R207.reuse ;  /* 0x0000000abfad7c23 */ /* 0x100fe200080108cf */
[----:B------:R-:W-:-:S03]  /*6080*/  FFMA.FTZ R188, R188, UR10, -R207 ;  /* 0x0000000abcbc7c23 */ /* 0x000fc600080108cf */
        /* <DEDUP_REMOVED lines=17> */
[----:B------:R-:W-:Y:S01]  /*61a0*/  ISETP.GT.AND P4, PT, R182, 0x79, PT ;  /* 0x00000079b600780c */ /* 0x000fe20003f84270 */
[----:B------:R-:W-:-:S01]  /*61b0*/  FFMA.FTZ R182, R14, UR10, -R207 ;  /* 0x0000000a0eb67c23 */ /* 0x000fc200080108cf */
[----:B------:R-:W-:-:S03]  /*61c0*/  FMNMX.FTZ R14, R8, R211, !PT ;  /* 0x000000d3080e7209 */ /* 0x000fc60007810000 */
[----:B------:R-:W1:Y:S01]  /*61d0*/  MUFU.TANH R205, R205 ;  /* 0x000000cd00cd7308 */ /* 0x000e620000002400 */
[----:B------:R-:W-:Y:S02]  /*61e0*/  FMNMX.FTZ R21, R11, R14, !PT ;  /* 0x0000000e0b157209 */ /* 0x000fe40007810000 */
[----:B--2---:R-:W-:Y:S02]  /*61f0*/  FSEL R203, R203, -INF , P5 ;  /* 0xff800000cbcb7808 */ /* 0x004fe40002800000 */
[----:B------:R-:W-:Y:S01]  /*6200*/  FMNMX.FTZ R190, R12, R21, !PT ;  /* 0x000000150cbe7209 */ /* 0x000fe20007810000 */
[----:B------:R-:W-:Y:S02]  /*6210*/  FFMA.FTZ R21, R152, UR10, -R207 ;  /* 0x0000000a98157c23 */ /* 0x000fe400080108cf */
[----:B------:R-:W2:Y:S01]  /*6220*/  MUFU.TANH R206, R206 ;  /* 0x000000ce00ce7308 */ /* 0x000ea20000002400 */
[----:B------:R-:W-:Y:S02]  /*6230*/  FMNMX.FTZ R211, R15, R190, !PT ;  /* 0x000000be0fd37209 */ /* 0x000fe40007810000 */
[----:B---3--:R-:W-:-:S02]  /*6240*/  FSEL R204, R204, -INF , P6 ;  /* 0xff800000cccc7808 */ /* 0x008fc40003000000 */
[----:B------:R-:W-:-:S03]  /*6250*/  FMNMX.FTZ R152, R20, R211, !PT ;  /* 0x000000d314987209 */ /* 0x000fc60007810000 */
[----:B------:R-:W3:Y:S01]  /*6260*/  MUFU.TANH R171, R171 ;  /* 0x000000ab00ab7308 */ /* 0x000ee20000002400 */
[----:B------:R-:W-:Y:S02]  /*6270*/  FMNMX.FTZ R155, R153, R152, !PT ;  /* 0x00000098999b7209 */ /* 0x000fe40007810000 */
[----:B-1----:R-:W-:Y:S02]  /*6280*/  FSEL R205, R205, -INF , P2 ;  /* 0xff800000cdcd7808 */ /* 0x002fe40001000000 */
[----:B------:R-:W-:Y:S01]  /*6290*/  FMNMX.FTZ R190, R154, R155, !PT ;  /* 0x0000009b9abe7209 */ /* 0x000fe20007810000 */
[--C-:B------:R-:W-:Y:S02]  /*62a0*/  FFMA.FTZ R155, R156, UR10, -R207.reuse ;  /* 0x0000000a9c9b7c23 */ /* 0x100fe400080108cf */
[----:B------:R1:W-:Y:S01]  /*62b0*/  MUFU.EX2 R152, R210 ;  /* 0x000000d200987308 */ /* 0x0003e20000000800 */
[----:B------:R-:W-:Y:S01]  /*62c0*/  FMNMX.FTZ R211, R157, R190, !PT ;  /* 0x000000be9dd37209 */ /* 0x000fe20007810000 */
[----:B------:R-:W-:Y:S01]  /*62d0*/  FFMA.FTZ R190, R163, UR10, -R207 ;  /* 0x0000000aa3be7c23 */ /* 0x000fe200080108cf */
[----:B--2---:R-:W-:-:S02]  /*62e0*/  FSEL R206, R206, -INF , P3 ;  /* 0xff800000cece7808 */ /* 0x004fc40001800000 */
[----:B------:R-:W-:-:S03]  /*62f0*/  FMNMX.FTZ R156, R158, R211, !PT ;  /* 0x000000d39e9c7209 */ /* 0x000fc60007810000 */
[----:B------:R2:W-:Y:S01]  /*6300*/  MUFU.EX2 R14, R208 ;  /* 0x000000d0000e7308 */ /* 0x0005e20000000800 */
[----:B------:R-:W-:Y:S01]  /*6310*/  FMNMX.FTZ R156, R161, R156, !PT ;  /* 0x0000009ca19c7209 */ /* 0x000fe20007810000 */
[----:B-1----:R-:W-:-:S03]  /*6320*/  FFMA.FTZ R210, R169, UR10, -R207 ;  /* 0x0000000aa9d27c23 */ /* 0x002fc600080108cf */
[----:B------:R-:W-:-:S03]  /*6330*/  FMNMX.FTZ R211, R187, R156, !PT ;  /* 0x0000009cbbd37209 */ /* 0x000fc60007810000 */
[----:B------:R-:W-:Y:S01]  /*6340*/  MUFU.EX2 R209, R209 ;  /* 0x000000d100d17308 */ /* 0x000fe20000000800 */
[----:B------:R-:W-:Y:S01]  /*6350*/  FMNMX.FTZ R156, R176, R211, !PT ;  /* 0x000000d3b09c7209 */ /* 0x000fe20007810000 */
[--C-:B--2---:R-:W-:Y:S01]  /*6360*/  FFMA.FTZ R208, R170, UR10, -R207.reuse ;  /* 0x0000000aaad07c23 */ /* 0x104fe200080108cf */
        /* <DEDUP_REMOVED lines=8> */
[----:B------:R-:W-:Y:S01]  /*63f0*/  MUFU.EX2 R13, R13 ;  /* 0x0000000d000d7308 */ /* 0x000fe20000000800 */
[----:B------:R-:W-:-:S04]  /*6400*/  FMNMX.FTZ R162, R184, R211, !PT ;  /* 0x000000d3b8a27209 */ /* 0x000fc80007810000 */
[----:B------:R-:W-:Y:S01]  /*6410*/  FMNMX.FTZ R163, R185, R162, !PT ;  /* 0x000000a2b9a37209 */ /* 0x000fe20007810000 */
[----:B------:R-:W-:-:S02]  /*6420*/  FFMA.FTZ R162, R164, UR10, -R207 ;  /* 0x0000000aa4a27c23 */ /* 0x000fc400080108cf */
[----:B------:R3:W-:Y:S01]  /*6430*/  MUFU.EX2 R211, R190 ;  /* 0x000000be00d37308 */ /* 0x0007e20000000800 */
[----:B------:R-:W-:Y:S01]  /*6440*/  FMNMX.FTZ R164, R186, R163, !PT ;  /* 0x000000a3baa47209 */ /* 0x000fe20007810000 */
[----:B------:R-:W-:-:S03]  /*6450*/  FFMA.FTZ R163, R165, UR10, -R207 ;  /* 0x0000000aa5a37c23 */ /* 0x000fc600080108cf */
[----:B------:R-:W-:-:S03]  /*6460*/  FMNMX.FTZ R164, R189, R164, !PT ;  /* 0x000000a4bda47209 */ /* 0x000fc60007810000 */
[----:B------:R-:W-:Y:S01]  /*6470*/  MUFU.EX2 R182, R182 ;  /* 0x000000b600b67308 */ /* 0x000fe20000000800 */
[----:B------:R-:W-:Y:S02]  /*6480*/  FMNMX.FTZ R164, R199, R164, !PT ;  /* 0x000000a4c7a47209 */ /* 0x000fe40007810000 */
[----:B---3--:R-:W-:Y:S01]  /*6490*/  FSEL R190, R171, -INF , P4 ;  /* 0xff800000abbe7808 */ /* 0x008fe20002000000 */
[----:B------:R-:W-:-:S01]  /*64a0*/  FFMA.FTZ R171, R198, UR10, -R207 ;  /* 0x0000000ac6ab7c23 */ /* 0x000fc200080108cf */
[----:B------:R-:W-:Y:S01]  /*64b0*/  FMNMX.FTZ R165, R193, R164, !PT ;  /* 0x000000a4c1a57209 */ /* 0x000fe20007810000 */
[----:B------:R-:W-:-:S02]  /*64c0*/  FFMA.FTZ R198, R192, UR10, -R207 ;  /* 0x0000000ac0c67c23 */ /* 0x000fc400080108cf */
[----:B------:R-:W-:Y:S01]  /*64d0*/  MUFU.EX2 R21, R21 ;  /* 0x0000001500157308 */ /* 0x000fe20000000800 */
[----:B------:R-:W-:-:S04]  /*64e0*/  FMNMX.FTZ R164, R196, R165, !PT ;  /* 0x000000a5c4a47209 */ /* 0x000fc80007810000 */
[----:B------:R-:W-:-:S03]  /*64f0*/  FMNMX.FTZ R165, R197, R164, !PT ;  /* 0x000000a4c5a57209 */ /* 0x000fc60007810000 */
[----:B------:R-:W-:Y:S01]  /*6500*/  MUFU.EX2 R155, R155 ;  /* 0x0000009b009b7308 */ /* 0x000fe20000000800 */
[----:B------:R-:W-:-:S04]  /*6510*/  FMNMX.FTZ R164, R200, R165, !PT ;  /* 0x000000a5c8a47209 */ /* 0x000fc80007810000 */
[----:B------:R-:W-:Y:S01]  /*6520*/  FMNMX.FTZ R165, R201, R164, !PT ;  /* 0x000000a4c9a57209 */ /* 0x000fe20007810000 */
[----:B------:R-:W-:-:S02]  /*6530*/  FFMA.FTZ R164, R168, UR10, -R207 ;  /* 0x0000000aa8a47c23 */ /* 0x000fc400080108cf */
        /* <DEDUP_REMOVED lines=8> */
[----:B------:R-:W-:Y:S01]  /*65c0*/  FMNMX.FTZ R168, R190, R167, !PT ;  /* 0x000000a7bea87209 */ /* 0x000fe20007810000 */
[----:B------:R-:W-:-:S01]  /*65d0*/  FFMA.FTZ R167, R174, UR10, -R207 ;  /* 0x0000000aaea77c23 */ /* 0x000fc200080108cf */
[--C-:B------:R-:W-:Y:S01]  /*65e0*/  FFMA.FTZ R174, R194, UR10, -R207.reuse ;  /* 0x0000000ac2ae7c23 */ /* 0x100fe200080108cf */
[----:B------:R-:W-:Y:S02]  /*65f0*/  MUFU.EX2 R156, R156 ;  /* 0x0000009c009c7308 */ /* 0x000fe40000000800 */
[----:B------:R-:W2:Y:S06]  /*6600*/  SHFL.BFLY PT, R169, R168, 0x2, 0x1f ;  /* 0x0c401f00a8a97f89 */ /* 0x000eac00000e0000 */
[----:B------:R-:W-:Y:S08]  /*6610*/  MUFU.EX2 R162, R162 ;  /* 0x000000a200a27308 */ /* 0x000ff00000000800 */
[----:B------:R-:W-:Y:S08]  /*6620*/  MUFU.EX2 R163, R163 ;  /* 0x000000a300a37308 */ /* 0x000ff00000000800 */
[----:B------:R-:W-:Y:S01]  /*6630*/  MUFU.EX2 R166, R166 ;  /* 0x000000a600a67308 */ /* 0x000fe20000000800 */
[----:B--2---:R-:W-:Y:S01]  /*6640*/  FMNMX.FTZ R179, R168, R169, !PT ;  /* 0x000000a9a8b37209 */ /* 0x004fe20007810000 */
[----:B------:R-:W-:Y:S01]  /*6650*/  FFMA.FTZ R169, R183, UR10, -R207 ;  /* 0x0000000ab7a97c23 */ /* 0x000fe200080108cf */
[----:B------:R-:W-:-:S03]  /*6660*/  IMAD.U32 R183, RZ, RZ, UR10 ;  /* 0x0000000affb77e24 */ /* 0x000fc6000f8e00ff */
[----:B------:R-:W2:Y:S02]  /*6670*/  SHFL.BFLY PT, R168, R179, 0x1, 0x1f ;  /* 0x0c201f00b3a87f89 */ /* 0x000ea400000e0000 */
[----:B------:R-:W-:Y:S08]  /*6680*/  MUFU.EX2 R213, R213 ;  /* 0x000000d500d57308 */ /* 0x000ff00000000800 */
[----:B------:R-:W-:Y:S08]  /*6690*/  MUFU.EX2 R164, R164 ;  /* 0x000000a400a47308 */ /* 0x000ff00000000800 */
[----:B------:R-:W-:Y:S01]  /*66a0*/  MUFU.EX2 R208, R208 ;  /* 0x000000d000d07308 */ /* 0x000fe20000000800 */
[----:B--2---:R-:W-:-:S07]  /*66b0*/  FMNMX.FTZ R168, R179, R168, !PT ;  /* 0x000000a8b3a87209 */ /* 0x004fce0007810000 */
[----:B------:R-:W-:Y:S01]  /*66c0*/  MUFU.EX2 R215, R215 ;  /* 0x000000d700d77308 */ /* 0x000fe20000000800 */
[----:B------:R-:W-:-:S01]  /*66d0*/  FFMA.FTZ R179, R195, UR10, -R207 ;  /* 0x0000000ac3b37c23 */ /* 0x000fc200080108cf */
[C---:B------:R-:W-:Y:S01]  /*66e0*/  FSETP.NEU.FTZ.AND P2, PT, R168.reuse, -INF , PT ;  /* 0xff800000a800780b */ /* 0x040fe20003f5d000 */
[----:B------:R-:W-:-:S05]  /*66f0*/  FFMA.FTZ R194, R168, R183, -8 ;  /* 0xc1000000a8c27423 */ /* 0x000fca00000100b7 */
[----:B------:R-:W-:Y:S01]  /*6700*/  MUFU.EX2 R167, R167 ;  /* 0x000000a700a77308 */ /* 0x000fe20000000800 */
[----:B------:R-:W-:-:S05]  /*6710*/  FSEL R194, R194, RZ, P2 ;  /* 0x000000ffc2c27208 */ /* 0x000fca0001000000 */
[--C-:B------:R-:W-:Y:S01]  /*6720*/  FFMA.FTZ R183, R12, UR10, -R194.reuse ;  /* 0x0000000a0cb77c23 */ /* 0x100fe200080108c2 */
[----:B------:R-:W-:-:S01]  /*6730*/  FFMA.FTZ R12, R20, UR10, -R194 ;  /* 0x0000000a140c7c23 */ /* 0x000fc200080108c2 */
[--C-:B------:R-:W-:Y:S01]  /*6740*/  FFMA.FTZ R20, R158, UR10, -R194.reuse ;  /* 0x0000000a9e147c23 */ /* 0x100fe200080108c2 */
[----:B------:R-:W-:-:S01]  /*6750*/  FFMA.FTZ R158, R176, UR10, -R194 ;  /* 0x0000000ab09e7c23 */ /* 0x000fc200080108c2 */
[--C-:B------:R-:W-:Y:S01]  /*6760*/  FFMA.FTZ R176, R180, UR10, -R194.reuse ;  /* 0x0000000ab4b07c23 */ /* 0x100fe200080108c2 */
[----:B------:R-:W-:Y:S01]  /*6770*/  FSEL R180, R9, RZ, P1 ;  /* 0x000000ff09b47208 */ /* 0x000fe20000800000 */
[--C-:B------:R-:W-:Y:S01]  /*6780*/  FFMA.FTZ R192, R7, UR10, -R194.reuse ;  /* 0x0000000a07c07c23 */ /* 0x100fe200080108c2 */
[----:B------:R-:W-:-:S01]  /*6790*/  FFMA.FTZ R7, R8, UR10, -R194 ;  /* 0x0000000a08077c23 */ /* 0x000fc200080108c2 */
[--C-:B------:R-:W-:Y:S01]  /*67a0*/  FFMA.FTZ R8, R11, UR10, -R194.reuse ;  /* 0x0000000a0b087c23 */ /* 0x100fe200080108c2 */
[----:B------:R-:W-:-:S01]  /*67b0*/  FFMA.FTZ R11, R15, UR10, -R194 ;  /* 0x0000000a0f0b7c23 */ /* 0x000fc200080108c2 */
[----:B------:R-:W-:Y:S01]  /*67c0*/  FADD.FTZ R180, -R180, R5 ;  /* 0x00000005b4b47221 */ /* 0x000fe20000010100 */
[----:B------:R-:W-:Y:S01]  /*67d0*/  FSEL R5, R168, RZ, P2 ;  /* 0x000000ffa8057208 */ /* 0x000fe20001000000 */
[----:B------:R-:W-:Y:S01]  /*67e0*/  MUFU.EX2 R192, R192 ;  /* 0x000000c000c07308 */ /* 0x000fe20000000800 */
[----:B------:R-:W-:-:S01]  /*67f0*/  FFMA.FTZ R15, R157, UR10, -R194 ;  /* 0x0000000a9d0f7c23 */ /* 0x000fc200080108c2 */
[--C-:B------:R-:W-:Y:S01]  /*6800*/  FFMA.FTZ R157, R161, UR10, -R194.reuse ;  /* 0x0000000aa19d7c23 */ /* 0x100fe200080108c2 */
[----:B------:R-:W-:-:S01]  /*6810*/  FFMA.FTZ R161, R177, UR10, -R194 ;  /* 0x0000000ab1a17c23 */ /* 0x000fc200080108c2 */
[----:B------:R-:W-:Y:S01]  /*6820*/  FADD.FTZ R5, -R5, R6 ;  /* 0x0000000605057221 */ /* 0x000fe20000010100 */
[----:B------:R-:W-:Y:S01]  /*6830*/  FMUL.FTZ R6, R180, UR10 ;  /* 0x0000000ab4067c20 */ /* 0x000fe20008410000 */
[--C-:B------:R-:W-:Y:S01]  /*6840*/  FFMA.FTZ R177, R181, UR10, -R194.reuse ;  /* 0x0000000ab5b17c23 */ /* 0x100fe200080108c2 */
[----:B------:R-:W-:-:S01]  /*6850*/  FFMA.FTZ R153, R153, UR10, -R194 ;  /* 0x0000000a99997c23 */ /* 0x000fc200080108c2 */
[----:B------:R-:W-:Y:S01]  /*6860*/  FMUL.FTZ R5, R5, UR10 ;  /* 0x0000000a05057c20 */ /* 0x000fe20008410000 */
[----:B------:R-:W-:Y:S01]  /*6870*/  MUFU.EX2 R7, R7 ;  /* 0x0000000700077308 */ /* 0x000fe20000000800 */
[----:B------:R-:W-:-:S01]  /*6880*/  FFMA.FTZ R154, R154, UR10, -R194 ;  /* 0x0000000a9a9a7c23 */ /* 0x000fc200080108c2 */
[--C-:B------:R-:W-:Y:S01]  /*6890*/  FFMA.FTZ R180, R184, UR10, -R194.reuse ;  /* 0x0000000ab8b47c23 */ /* 0x100fe200080108c2 */
[----:B-1----:R-:W-:-:S01]  /*68a0*/  FFMA.FTZ R210, R187, UR10, -R194 ;  /* 0x0000000abbd27c23 */ /* 0x002fc200080108c2 */
        /* <DEDUP_REMOVED lines=13> */
[----:B------:R-:W-:-:S01]  /*6980*/  FFMA.FTZ R204, R204, UR10, -R194 ;  /* 0x0000000acccc7c23 */ /* 0x000fc200080108c2 */
[--C-:B------:R-:W-:Y:S01]  /*6990*/  FFMA.FTZ R205, R205, UR10, -R194.reuse ;  /* 0x0000000acdcd7c23 */ /* 0x100fe200080108c2 */
[----:B------:R-:W-:-:S01]  /*69a0*/  FFMA.FTZ R206, R206, UR10, -R194 ;  /* 0x0000000acece7c23 */ /* 0x000fc200080108c2 */
[----:B------:R-:W-:-:S04]  /*69b0*/  FFMA.FTZ R190, R190, UR10, -R194 ;  /* 0x0000000abebe7c23 */ /* 0x000fc800080108c2 */
[----:B------:R-:W3:Y:S01]  /*69c0*/  MUFU.EX2 R8, R8 ;  /* 0x0000000800087308 */ /* 0x000ee20000000800 */
[----:B-1----:R-:W-:-:S01]  /*69d0*/  FFMA.FTZ R181, R6, R2, R209 ;  /* 0x0000000206b57223 */ /* 0x002fc200000100d1 */
[-C--:B------:R-:W-:Y:S01]  /*69e0*/  FMUL.FTZ R26, R26, R6.reuse ;  /* 0x000000061a1a7220 */ /* 0x080fe20000410000 */
[-C--:B------:R-:W-:Y:S01]  /*69f0*/  FMUL.FTZ R27, R27, R6.reuse ;  /* 0x000000061b1b7220 */ /* 0x080fe20000410000 */
[----:B------:R-:W-:Y:S01]  /*6a00*/  FMUL.FTZ R30, R30, R6 ;  /* 0x000000061e1e7220 */ /* 0x000fe20000410000 */
[----:B------:R-:W-:-:S01]  /*6a10*/  FADD.FTZ R184, R10, R181 ;  /* 0x000000b50ab87221 */ /* 0x000fc20000010000 */
[-C--:B------:R-:W-:Y:S01]  /*6a20*/  FMUL.FTZ R31, R31, R6.reuse ;  /* 0x000000061f1f7220 */ /* 0x080fe20000410000 */
[----:B------:R-:W-:Y:S01]  /*6a30*/  FMUL.FTZ R34, R34, R6 ;  /* 0x0000000622227220 */ /* 0x000fe20000410000 */
[----:B------:R-:W1:Y:S01]  /*6a40*/  MUFU.EX2 R183, R183 ;  /* 0x000000b700b77308 */ /* 0x000e620000000800 */
[----:B--2---:R-:W-:-:S01]  /*6a50*/  FFMA.FTZ R2, R5, R3, R192 ;  /* 0x0000000305027223 */ /* 0x004fc200000100c0 */
[----:B------:R-:W-:Y:S01]  /*6a60*/  FADD.FTZ R181, R13, R184 ;  /* 0x000000b80db57221 */ /* 0x000fe20000010000 */
[----:B------:R-:W-:Y:S01]  /*6a70*/  F2FP.SATFINITE.E4M3.F32.PACK_AB_MERGE_C R13, R182, R13, RZ ;  /* 0x0000000db60d723e */ /* 0x000fe200048070ff */
[----:B------:R-:W-:Y:S01]  /*6a80*/  FMUL.FTZ R24, R24, R5 ;  /* 0x0000000518187220 */ /* 0x000fe20000410000 */
[----:B------:R-:W-:-:S01]  /*6a90*/  FADD.FTZ R3, R7, R2 ;  /* 0x0000000207037221 */ /* 0x000fc20000010000 */
        /* <DEDUP_REMOVED lines=35> */
[----:B-1----:R-:W-:-:S01]  /*6cd0*/  FADD.FTZ R187, R153, R8 ;  /* 0x0000000899bb7221 */ /* 0x002fc20000010000 */
[C---:B------:R-:W-:Y:S01]  /*6ce0*/  FADD.FTZ R2, R155.reuse, R2 ;  /* 0x000000029b027221 */ /* 0x040fe20000010000 */
[----:B------:R-:W-:Y:S01]  /*6cf0*/  F2FP.SATFINITE.E4M3.F32.PACK_AB_MERGE_C R155, R155, R152, RZ ;  /* 0x000000989b9b723e */ /* 0x000fe200048070ff */
[-C--:B------:R-:W-:Y:S01]  /*6d00*/  FMUL.FTZ R68, R68, R5.reuse ;  /* 0x0000000544447220 */ /* 0x080fe20000410000 */
[-C--:B------:R-:W-:Y:S01]  /*6d10*/  FMUL.FTZ R69, R69, R5.reuse ;  /* 0x0000000545457220 */ /* 0x080fe20000410000 */
[----:B------:R-:W-:Y:S01]  /*6d20*/  FMUL.FTZ R72, R72, R5 ;  /* 0x0000000548487220 */ /* 0x000fe20000410000 */
[----:B------:R-:W-:Y:S01]  /*6d30*/  F2FP.SATFINITE.E4M3.F32.PACK_AB_MERGE_C R155, R21, R14, R155 ;  /* 0x0000000e159b723e */ /* 0x000fe2000480709b */
        /* <DEDUP_REMOVED lines=26> */
[----:B------:R-:W-:Y:S01]  /*6ee0*/  FADD.FTZ R2, R156, R3 ;  /* 0x000000039c027221 */ /* 0x000fe20000010000 */
[-C--:B------:R-:W-:Y:S01]  /*6ef0*/  FMUL.FTZ R101, R101, R5.reuse ;  /* 0x0000000565657220 */ /* 0x080fe20000410000 */
[-C--:B------:R-:W-:Y:S01]  /*6f00*/  FMUL.FTZ R104, R104, R5.reuse ;  /* 0x0000000568687220 */ /* 0x080fe20000410000 */
[----:B------:R-:W-:Y:S01]  /*6f10*/  FMUL.FTZ R105, R105, R5 ;  /* 0x0000000569697220 */ /* 0x000fe20000410000 */
[C---:B------:R-:W-:Y:S01]  /*6f20*/  FADD.FTZ R3, R211.reuse, R2 ;  /* 0x00000002d3037221 */ /* 0x040fe20000010000 */
[----:B------:R-:W-:Y:S01]  /*6f30*/  F2FP.SATFINITE.E4M3.F32.PACK_AB_MERGE_C R211, R211, R156, RZ ;  /* 0x0000009cd3d3723e */ /* 0x000fe200048070ff */
[----:B------:R-:W2:Y:S01]  /*6f40*/  MUFU.EX2 R161, R161 ;  /* 0x000000a100a17308 */ /* 0x000ea20000000800 */
[----:B---3--:R-:W-:-:S01]  /*6f50*/  FADD.FTZ R153, R210, R153 ;  /* 0x00000099d2997221 */ /* 0x008fc20000010000 */
[----:B------:R-:W-:Y:S01]  /*6f60*/  FADD.FTZ R2, R162, R3 ;  /* 0x00000003a2027221 */ /* 0x000fe20000010000 */
[----:B------:R-:W-:Y:S01]  /*6f70*/  F2FP.SATFINITE.E4M3.F32.PACK_AB_MERGE_C R157, R210, R157, RZ ;  /* 0x0000009dd29d723e */ /* 0x000fe200048070ff */
[-C--:B------:R-:W-:Y:S01]  /*6f80*/  FMUL.FTZ R108, R108, R5.reuse ;  /* 0x000000056c6c7220 */ /* 0x080fe20000410000 */
[----:B------:R-:W-:Y:S01]  /*6f90*/  FMUL.FTZ R109, R109, R5 ;  /* 0x000000056d6d7220 */ /* 0x000fe20000410000 */
[----:B------:R-:W-:Y:S01]  /*6fa0*/  FADD.FTZ R3, R163, R2 ;  /* 0x00000002a3037221 */ /* 0x000fe20000010000 */
[----:B------:R-:W-:Y:S01]  /*6fb0*/  F2FP.SATFINITE.E4M3.F32.PACK_AB_MERGE_C R156, R20, R15, R157 ;  /* 0x0000000f149c723e */ /* 0x000fe2000480709d */
[----:B------:R-:W3:Y:S01]  /*6fc0*/  MUFU.EX2 R176, R176 ;  /* 0x000000b000b07308 */ /* 0x000ee20000000800 */
[----:B-1----:R-:W-:-:S01]  /*6fd0*/  FADD.FTZ R152, R158, R153 ;  /* 0x000000999e987221 */ /* 0x002fc20000010000 */
[----:B------:R-:W-:Y:S01]  /*6fe0*/  FADD.FTZ R2, R166, R3 ;  /* 0x00000003a6027221 */ /* 0x000fe20000010000 */
[C---:B------:R-:W-:Y:S01]  /*6ff0*/  F2FP.SATFINITE.E4M3.F32.PACK_AB_MERGE_C R166, R213.reuse, R166, RZ ;  /* 0x000000a6d5a6723e */ /* 0x040fe200048070ff */
[----:B------:R-:W-:Y:S01]  /*7000*/  FMUL.FTZ R112, R112, R5 ;  /* 0x0000000570707220 */ /* 0x000fe20000410000 */
[----:B------:R-:W-:Y:S01]  /*7010*/  F2FP.SATFINITE.E4M3.F32.PACK_AB_MERGE_C R157, R160, R159, R211 ;  /* 0x0000009fa09d723e */ /* 0x000fe200048070d3 */
[----:B------:R-:W-:Y:S01]  /*7020*/  FADD.FTZ R3, R213, R2 ;  /* 0x00000002d5037221 */ /* 0x000fe20000010000 */
[----:B------:R-:W-:Y:S01]  /*7030*/  F2FP.SATFINITE.E4M3.F32.PACK_AB_MERGE_C R159, R163, R162, R166 ;  /* 0x000000a2a39f723e */ /* 0x000fe200048070a6 */
        /* <DEDUP_REMOVED lines=17> */
[C---:B-1----:R-:W-:Y:S01]  /*7150*/  F2FP.SATFINITE.E4M3.F32.PACK_AB_MERGE_C R176, R177.reuse, R176, RZ ;  /* 0x000000b0b1b0723e */ /* 0x042fe200048070ff */
[----:B------:R-:W-:Y:S01]  /*7160*/  FADD.FTZ R177, R177, R152 ;  /* 0x00000098b1b17221 */ /* 0x000fe20000010000 */
[----:B------:R-:W-:-:S01]  /*7170*/  FADD.FTZ R152, R164, R3 ;  /* 0x00000003a4987221 */ /* 0x000fc20000010000 */
[-C--:B------:R-:W-:Y:S01]  /*7180*/  FMUL.FTZ R137, R137, R5.reuse ;  /* 0x0000000589897220 */ /* 0x080fe20000410000 */
[----:B------:R-:W-:Y:S01]  /*7190*/  F2FP.SATFINITE.E4M3.F32.PACK_AB_MERGE_C R158, R161, R158, R176 ;  /* 0x0000009ea19e723e */ /* 0x000fe200048070b0 */
[----:B------:R-:W-:Y:S01]  /*71a0*/  FMUL.FTZ R140, R140, R5 ;  /* 0x000000058c8c7220 */ /* 0x000fe20000410000 */
[----:B------:R-:W-:-:S01]  /*71b0*/  FADD.FTZ R153, R165, R152 ;  /* 0x00000098a5997221 */ /* 0x000fc20000010000 */
[----:B------:R-:W1:Y:S01]  /*71c0*/  MUFU.EX2 R186, R186 ;  /* 0x000000ba00ba7308 */ /* 0x000e620000000800 */
[----:B--2---:R-:W-:-:S01]  /*71d0*/  FADD.FTZ R2, R180, R177 ;  /* 0x000000b1b4027221 */ /* 0x004fc20000010000 */
[----:B------:R-:W-:Y:S01]  /*71e0*/  FMUL.FTZ R141, R141, R5 ;  /* 0x000000058d8d7220 */ /* 0x000fe20000410000 */
[----:B------:R-:W-:-:S01]  /*71f0*/  FADD.FTZ R152, R208, R153 ;  /* 0x00000099d0987221 */ /* 0x000fc20000010000 */
[----:B------:R-:W-:Y:S01]  /*7200*/  F2FP.SATFINITE.E4M3.F32.PACK_AB_MERGE_C R208, R215, R208, RZ ;  /* 0x000000d0d7d0723e */ /* 0x000fe200048070ff */
[-C--:B------:R-:W-:Y:S01]  /*7210*/  FMUL.FTZ R144, R144, R5.reuse ;  /* 0x0000000590907220 */ /* 0x080fe20000410000 */
[----:B------:R-:W-:Y:S01]  /*7220*/  FMUL.FTZ R145, R145, R5 ;  /* 0x0000000591917220 */ /* 0x000fe20000410000 */
[----:B------:R-:W-:-:S01]  /*7230*/  FADD.FTZ R152, R215, R152 ;  /* 0x00000098d7987221 */ /* 0x000fc20000010000 */
[----:B------:R-:W2:Y:S01]  /*7240*/  MUFU.EX2 R189, R189 ;  /* 0x000000bd00bd7308 */ /* 0x000ea20000000800 */
[----:B---3--:R-:W-:-:S01]  /*7250*/  FADD.FTZ R3, R185, R2 ;  /* 0x00000002b9037221 */ /* 0x008fc20000010000 */
[----:B------:R-:W-:Y:S01]  /*7260*/  F2FP.SATFINITE.E4M3.F32.PACK_AB_MERGE_C R161, R165, R164, R208 ;  /* 0x000000a4a5a1723e */ /* 0x000fe200048070d0 */
[----:B------:R-:W-:-:S01]  /*7270*/  FADD.FTZ R153, R167, R152 ;  /* 0x00000098a7997221 */ /* 0x000fc20000010000 */
[-C--:B------:R-:W-:Y:S01]  /*7280*/  FMUL.FTZ R148, R148, R5.reuse ;  /* 0x0000000594947220 */ /* 0x080fe20000410000 */
[----:B------:R-:W-:Y:S01]  /*7290*/  FMUL.FTZ R149, R149, R5 ;  /* 0x0000000595957220 */ /* 0x000fe20000410000 */
[-C--:B------:R-:W-:Y:S01]  /*72a0*/  FMUL.FTZ R35, R35, R6.reuse ;  /* 0x0000000623237220 */ /* 0x080fe20000410000 */
[----:B------:R-:W-:Y:S01]  /*72b0*/  FMUL.FTZ R38, R38, R6 ;  /* 0x0000000626267220 */ /* 0x000fe20000410000 */
[----:B------:R-:W3:Y:S01]  /*72c0*/  MUFU.EX2 R199, R199 ;  /* 0x000000c700c77308 */ /* 0x000ee20000000800 */
        /* <DEDUP_REMOVED lines=13> */
[----:B------:R-:W-:Y:S01]  /*73a0*/  F2FP.SATFINITE.E4M3.F32.PACK_AB_MERGE_C R160, R185, R180, R186 ;  /* 0x000000b4b9a0723e */ /* 0x000fe200048070ba */
        /* <DEDUP_REMOVED lines=46> */
[-C--:B------:R-:W-:Y:S01]  /*7690*/  FMUL.FTZ R123, R123, R6.reuse ;  /* 0x000000067b7b7220 */ /* 0x080fe20000410000 */
[----:B------:R-:W-:Y:S01]  /*76a0*/  F2FP.SATFINITE.E4M3.F32.PACK_AB_MERGE_C R162, R8, R199, R196 ;  /* 0x000000c708a2723e */ /* 0x000fe200048070c4 */
[----:B------:R-:W-:Y:S01]  /*76b0*/  FMUL.FTZ R126, R126, R6 ;  /* 0x000000067e7e7220 */ /* 0x000fe20000410000 */
[----:B------:R-:W2:Y:S01]  /*76c0*/  MUFU.EX2 R169, R169 ;  /* 0x000000a900a97308 */ /* 0x000ea20000000800 */
        /* <DEDUP_REMOVED lines=21> */
[----:B---3--:R-:W-:-:S07]  /*7820*/  FADD.FTZ R3, R201, R2 ;  /* 0x00000002c9037221 */ /* 0x008fce0000010000 */
[----:B------:R-:W3:Y:S01]  /*7830*/  MUFU.EX2 R202, R202 ;  /* 0x000000ca00ca7308 */ /* 0x000ee20000000800 */
[----:B-1----:R-:W-:-:S07]  /*7840*/  FADD.FTZ R152, R172, R153 ;  /* 0x00000099ac987221 */ /* 0x002fce0000010000 */
[----:B------:R-:W1:Y:S01]  /*7850*/  MUFU.EX2 R188, R188 ;  /* 0x000000bc00bc7308 */ /* 0x000e620000000800 */
[----:B--2---:R-:W-:-:S07]  /*7860*/  FADD.FTZ R153, R173, R152 ;  /* 0x00000098ad997221 */ /* 0x004fce0000010000 */
[----:B------:R-:W2:Y:S01]  /*7870*/  MUFU.EX2 R203, R203 ;  /* 0x000000cb00cb7308 */ /* 0x000ea20000000800 */
[----:B---3--:R-:W-:-:S07]  /*7880*/  FADD.FTZ R2, R202, R3 ;  /* 0x00000003ca027221 */ /* 0x008fce0000010000 */
[----:B------:R-:W3:Y:S01]  /*7890*/  MUFU.EX2 R171, R171 ;  /* 0x000000ab00ab7308 */ /* 0x000ee20000000800 */
        /* <DEDUP_REMOVED lines=16> */
[----:B-1----:R-:W-:-:S07]  /*79a0*/  FADD.FTZ R175, R179, R152 ;  /* 0x00000098b3af7221 */ /* 0x002fce0000010000 */
[----:B------:R-:W1:Y:S01]  /*79b0*/  MUFU.EX2 R3, R190 ;  /* 0x000000be00037308 */ /* 0x000e620000000800 */
[----:B--2---:R-:W-:-:S01]  /*79c0*/  FADD.FTZ R152, R206, R153 ;  /* 0x00000099ce987221 */ /* 0x004fc20000010000 */
[----:B------:R-:W-:Y:S02]  /*79d0*/  F2FP.SATFINITE.E4M3.F32.PACK_AB_MERGE_C R153, R10, R209, R13 ;  /* 0x000000d10a99723e */ /* 0x000fe4000480700d */
[C---:B---3--:R-:W-:Y:S01]  /*79e0*/  F2FP.SATFINITE.E4M3.F32.PACK_AB_MERGE_C R179, R198.reuse, R179, RZ ;  /* 0x000000b3c6b3723e */ /* 0x048fe200048070ff */
[----:B------:R-:W-:-:S03]  /*79f0*/  FADD.FTZ R2, R198, R175 ;  /* 0x000000afc6027221 */ /* 0x000fc60000010000 */
[----:B------:R-:W-:Y:S02]  /*7a00*/  F2FP.SATFINITE.E4M3.F32.PACK_AB_MERGE_C R167, R174, R171, R179 ;  /* 0x000000abaea7723e */ /* 0x000fe400048070b3 */
[C---:B-1----:R-:W-:Y:S01]  /*7a10*/  F2FP.SATFINITE.E4M3.F32.PACK_AB_MERGE_C R206, R3.reuse, R206, RZ ;  /* 0x000000ce03ce723e */ /* 0x042fe200048070ff */
[----:B------:R-:W-:Y:S01]  /*7a20*/  FADD.FTZ R3, R3, R152 ;  /* 0x0000009803037221 */ /* 0x000fe20000010000 */
[----:B------:R-:W-:Y:S02]  /*7a30*/  F2FP.SATFINITE.E4M3.F32.PACK_AB_MERGE_C R152, R7, R192, R183 ;  /* 0x000000c00798723e */ /* 0x000fe400048070b7 */
[----:B------:R-:W-:Y:S01]  /*7a40*/  F2FP.SATFINITE.E4M3.F32.PACK_AB_MERGE_C R166, R205, R204, R206 ;  /* 0x000000cccda6723e */ /* 0x000fe200048070ce */
[----:B------:R-:W-:Y:S06]  /*7a50*/  @!P0 BRA `(.L_x_2416) ;  /* 0x0000000000048947 */ /* 0x000fec0003800000 */
[----:B------:R-:W-:Y:S01]  /*7a60*/  BPT.TRAP 0x1 ;  /* 0x000000040000795c */ /* 0x000fe20000300000 */
.L_x_2416:
[----:B------:R-:W-:-:S04]  /*7a70*/  IMAD.U32 R5, RZ, RZ, UR56 ;  /* 0x00000038ff057e24 */ /* 0x000fc8000f8e00ff */
[----:B------:R1:W2:Y:S01]  /*7a80*/  SYNCS.PHASECHK.TRANS64.TRYWAIT P1, [UR52+0x38850], R5 ;  /* 0x03885005ff0075a7 */ /* 0x0002a20008020174 */
[----:B------:R-:W-:Y:S05]  /*7a90*/  @!P0 BRA `(.L_x_2417) ;  /* 0x0000000000048947 */ /* 0x000fea0003800000 */
[----:B------:R-:W-:Y:S01]  /*7aa0*/  BPT.TRAP 0x1 ;  /* 0x000000040000795c */ /* 0x000fe20000300000 */
.L_x_2417:
[----:B-1----:R-:W-:Y:S01]  /*7ab0*/  VIADD R5, R227, 0x8 ;  /* 0x00000008e3057836 */ /* 0x002fe20000000000 */
[----:B--2---:R-:W-:Y:S06]  /*7ac0*/  @P1 BRA `(.L_x_2418) ;  /* 0x00000000000c1947 */ /* 0x004fec0003800000 */
[----:B------:R-:W-:-:S04]  /*7ad0*/  IMAD.U32 R6, RZ, RZ, UR56 ;  /* 0x00000038ff067e24 */ /* 0x000fc8000f8e00ff */
[----:B------:R-:W1:Y:S02]  /*7ae0*/  SYNCS.PHASECHK.TRANS64.TRYWAIT P1, [UR52+0x38850], R6 ;  /* 0x03885006ff0075a7 */ /* 0x000e640008020174 */
[----:B-1----:R-:W-:Y:S05]  /*7af0*/  @!P1 BRA `(.L_x_2419) ;  /* 0x000000c800889947 */ /* 0x002fea0003800000 */
.L_x_2418:
        /* <DEDUP_REMOVED lines=27> */
.L_x_2420:
[----:B------:R-:W-:Y:S01]  /*7cb0*/  UISETP.GT.AND UP0, UPT, UR55, UR54, UPT ;  /* 0x000000363700728c */ /* 0x000fe2000bf04270 */
[----:B------:R-:W-:Y:S01]  /*7cc0*/  IMAD.MOV.U32 R5, RZ, RZ, R9 ;  /* 0x000000ffff057224 */ /* 0x000fe200078e0009 */
[----:B------:R-:W-:Y:S01]  /*7cd0*/  UIADD3 UR52, UR52, 0x38860, URZ ;  /* 0x0003886034347890 */ /* 0x000fe2000fffe03f */
[----:B-1----:R-:W-:Y:S01]  /*7ce0*/  IMAD.MOV.U32 R6, RZ, RZ, R168 ;  /* 0x000000ffff067224 */ /* 0x002fe200078e00a8 */
[----:B------:R-:W-:Y:S02]  /*7cf0*/  UIADD3 UR55, UR55, -0x1, URZ ;  /* 0xffffffff37377890 */ /* 0x000fe4000fffe03f */
[----:B------:R-:W-:Y:S01]  /*7d00*/  PLOP3.LUT P1, PT, PT, PT, UP0, 0x80, 0x0 ;  /* 0x000000000000781c */ /* 0x000fe20003f2f008 */
[----:B------:R-:W-:-:S09]  /*7d10*/  UPRMT UR52, UR53, 0x654, UR52 ;  /* 0x0000065435347896 */ /* 0x000fd20008000034 */
[----:B------:R-:W-:Y:S03]  /*7d20*/  SYNCS.ARRIVE.TRANS64.RED.A1T0 RZ, [UR52], RZ ;  /* 0x000000ffffff79a7 */ /* 0x000fe60008100434 */
[----:B------:R-:W-:Y:S05]  /*7d30*/  @P1 BRA `(.L_x_2421) ;  /* 0xffffffc800fc1947 */ /* 0x000fea000383ffff */
.L_x_2410:
[----:B------:R-:W-:-:S13]  /*7d40*/  ISETP.LE.AND P1, PT, RZ, UR55, PT ;  /* 0x00000037ff007c0c */ /* 0x000fda000bf23270 */
[----:B------:R-:W-:Y:S05]  /*7d50*/  @!P1 BRA `(.L_x_2422) ;  /* 0x0000002800989947 */ /* 0x000fea0003800000 */
[----:B01----:R-:W-:Y:S01]  /*7d60*/  IMAD.MOV.U32 R6, RZ, RZ, R9 ;  /* 0x000000ffff067224 */ /* 0x003fe200078e0009 */
[----:B------:R-:W-:Y:S01]  /*7d70*/  ULDC UR45, c[0x0][0x988] ;  /* 0x00026200002d7ab9 */ /* 0x000fe20000000800 */
[----:B------:R-:W-:-:S07]  /*7d80*/  IMAD.MOV.U32 R7, RZ, RZ, R168 ;  /* 0x000000ffff077224 */ /* 0x000fce00078e00a8 */
.L_x_2433:
[----:B------:R-:W-:-:S04]  /*7d90*/  UIADD3 UR37, UR37, 0x1, URZ ;  /* 0x0000000125257890 */ /* 0x000fc8000fffe03f */
[----:B------:R-:W-:-:S04]  /*7da0*/  UISETP.NE.AND UP0, UPT, UR37, 0x2, UPT ;  /* 0x000000022500788c */ /* 0x000fc8000bf05270 */
[----:B------:R-:W-:Y:S02]  /*7db0*/  USEL UR6, URZ, 0x1, UP0 ;  /* 0x000000013f067887 */ /* 0x000fe40008000000 */
[----:B------:R-:W-:Y:S02]  /*7dc0*/  USEL UR37, UR37, URZ, UP0 ;  /* 0x0000003f25257287 */ /* 0x000fe40008000000 */
[----:B------:R-:W-:Y:S01]  /*7dd0*/  ULOP3.LUT UR36, UR36, UR6, URZ, 0x3c, !UPT ;  /* 0x0000000624247292 */ /* 0x000fe2000f8e3c3f */
[----:B01----:R-:W-:Y:S11]  /*7de0*/  @!P0 BRA `(.L_x_2423) ;  /* 0x0000000000048947 */ /* 0x003ff60003800000 */
[----:B------:R-:W-:Y:S01]  /*7df0*/  BPT.TRAP 0x1 ;  /* 0x000000040000795c */ /* 0x000fe20000300000 */
.L_x_2423:
[----:B------:R-:W0:Y:S01]  /*7e00*/  S2UR UR50, SR_CgaCtaId ;  /* 0x00000000003279c3 */ /* 0x000e220000008800 */
[----:B------:R-:W-:Y:S01]  /*7e10*/  UMOV UR6, 0x400 ;  /* 0x0000040000067882 */ /* 0x000fe20000000000 */
[----:B------:R-:W-:-:S05]  /*7e20*/  IMAD.U32 R5, RZ, RZ, UR36 ;  /* 0x00000024ff057e24 */ /* 0x000fca000f8e00ff */
[----:B------:R-:W-:Y:S01]  /*7e30*/  SHF.L.U32 R5, R5, 0x1f, RZ ;  /* 0x0000001f05057819 */ /* 0x000fe200000006ff */
[----:B0-----:R-:W-:-:S04]  /*7e40*/  ULEA UR6, UR50, UR6, 0x18 ;  /* 0x0000000632067291 */ /* 0x001fc8000f8ec03f */
[----:B------:R-:W-:-:S09]  /*7e50*/  ULEA UR46, UR37, UR6, 0x3 ;  /* 0x00000006252e7291 */ /* 0x000fd2000f8e183f */
[----:B------:R0:W1:Y:S01]  /*7e60*/  SYNCS.PHASECHK.TRANS64.TRYWAIT P1, [UR46+0x38830], R5 ;  /* 0x03883005ff0075a7 */ /* 0x000062000802016e */
[----:B------:R-:W-:Y:S05]  /*7e70*/  @!P0 BRA `(.L_x_2424) ;  /* 0x0000000000048947 */ /* 0x000fea0003800000 */
[----:B------:R-:W-:Y:S01]  /*7e80*/  BPT.TRAP 0x1 ;  /* 0x000000040000795c */ /* 0x000fe20000300000 */
.L_x_2424:
[----:B-1----:R-:W-:Y:S05]  /*7e90*/  @P1 BRA `(.L_x_2425) ;  /* 0x0000000000081947 */ /* 0x002fea0003800000 */
[----:B------:R-:W1:Y:S02]  /*7ea0*/  SYNCS.PHASECHK.TRANS64.TRYWAIT P1, [UR46+0x38830], R5 ;  /* 0x03883005ff0075a7 */ /* 0x000e64000802016e */
[----:B-1----:R-:W-:Y:S05]  /*7eb0*/  @!P1 BRA `(.L_x_2426) ;  /* 0x000000c400b49947 */ /* 0x002fea0003800000 */
.L_x_2425:
[----:B------:R-:W-:Y:S01]  /*7ec0*/  ULEA UR34, UR37, UR44, 0xb ;  /* 0x0000002c25227291 */ /* 0x000fe2000f8e583f */
[----:B------:R-:W-:Y:S01]  /*7ed0*/  WARPGROUP.ARRIVE ;  /* 0x00000000000079c5 */ /* 0x000fe20000000000 */
[----:B------:R-:W-:Y:S01]  /*7ee0*/  UMOV UR35, 0x40000040 ;  /* 0x4000004000237882 */ /* 0x000fe20000000000 */
[----:B------:R-:W-:Y:S01]  /*7ef0*/  UMOV UR7, 0x40000040 ;  /* 0x4000004000077882 */ /* 0x000fe20000000000 */
[----:B------:R-:W-:-:S03]  /*7f00*/  UIADD3 UR6, UR34, 0x2, URZ ;  /* 0x0000000222067890 */ /* 0x000fc6000fffe03f */
[----:B-1----:R-:W1:Y:S01]  /*7f10*/  S2R R4, SR_TID.X ;  /* 0x0000000000047919 */ /* 0x002e620000002100 */
        /* <DEDUP_REMOVED lines=40> */
.L_x_2427:
        /* <DEDUP_REMOVED lines=21> */
[----:B------:R-:W-:Y:S01]  /*82f0*/  FMUL.FTZ R162, R0, R172 ;  /* 0x000000ac00a27220 */ /* 0x000fe20000410000 */
[----:B------:R-:W4:Y:S01]  /*8300*/  MUFU.TANH R12, R12 ;  /* 0x0000000c000c7308 */ /* 0x000f220000002400 */
        /* <DEDUP_REMOVED lines=37> */
[----:B------:R-:W-:Y:S01]  /*8560*/  UMOV UR10, UR45 ;  /* 0x0000002d000a7c82 */ /* 0x000fe20008000000 */
[C---:B------:R-:W-:Y:S01]  /*8570*/  FMUL.FTZ R191, R0.reuse, R191 ;  /* 0x000000bf00bf7220 */ /* 0x040fe20000410000 */
        /* <DEDUP_REMOVED lines=10> */
[----:B------:R-:W-:-:S04]  /*8620*/  UIADD3 UR6, UR46, 0x38840, URZ ;  /* 0x000388402e067890 */ /* 0x000fc8000fffe03f */
[----:B------:R-:W-:Y:S02]  /*8630*/  UPRMT UR6, UR50, 0x654, UR6 ;  /* 0x0000065432067896 */ /* 0x000fe40008000006 */
[----:B------:R-:W2:Y:S01]  /*8640*/  MUFU.TANH R159, R159 ;  /* 0x0000009f009f7308 */ /* 0x000ea20000002400 */
[----:B---3--:R-:W-:-:S06]  /*8650*/  FMNMX.FTZ R185, R155, R168, !PT ;  /* 0x000000a89bb97209 */ /* 0x008fcc0007810000 */
[----:B------:R-:W-:Y:S01]  /*8660*/  SYNCS.ARRIVE.TRANS64.RED.A1T0 RZ, [UR6], RZ ;  /* 0x000000ffffff79a7 */ /* 0x000fe20008100406 */
[----:B------:R-:W3:Y:S01]  /*8670*/  MUFU.TANH R162, R162 ;  /* 0x000000a200a27308 */ /* 0x000ee20000002400 */
[----:B----4-:R-:W-:Y:S01]  /*8680*/  FMNMX.FTZ R168, R158, R185, !PT ;  /* 0x000000b99ea87209 */ /* 0x010fe20007810000 */
[----:B------:R-:W-:-:S06]  /*8690*/  FMUL.FTZ R185, R0, R197 ;  /* 0x000000c500b97220 */ /* 0x000fcc0000410000 */
[----:B------:R-:W4:Y:S01]  /*86a0*/  MUFU.TANH R164, R164 ;  /* 0x000000a400a47308 */ /* 0x000f220000002400 */
[----:B--2---:R-:W-:-:S07]  /*86b0*/  FMNMX.FTZ R187, R159, R168, !PT ;  /* 0x000000a89fbb7209 */ /* 0x004fce0007810000 */
[----:B------:R-:W2:Y:S01]  /*86c0*/  MUFU.TANH R166, R166 ;  /* 0x000000a600a67308 */ /* 0x000ea20000002400 */
[----:B---3--:R-:W-:-:S07]  /*86d0*/  FMNMX.FTZ R187, R162, R187, !PT ;  /* 0x000000bba2bb7209 */ /* 0x008fce0007810000 */
[----:B------:R-:W3:Y:S01]  /*86e0*/  MUFU.TANH R167, R167 ;  /* 0x000000a700a77308 */ /* 0x000ee20000002400 */
[----:B----4-:R-:W-:-:S07]  /*86f0*/  FMNMX.FTZ R187, R164, R187, !PT ;  /* 0x000000bba4bb7209 */ /* 0x010fce0007810000 */
[----:B------:R-:W4:Y:S01]  /*8700*/  MUFU.TANH R171, R171 ;  /* 0x000000ab00ab7308 */ /* 0x000f220000002400 */
[----:B--2---:R-:W-:Y:S01]  /*8710*/  FMNMX.FTZ R168, R166, R187, !PT ;  /* 0x000000bba6a87209 */ /* 0x004fe20007810000 */
[----:B------:R-:W-:-:S06]  /*8720*/  FMUL.FTZ R187, R0, R201 ;  /* 0x000000c900bb7220 */ /* 0x000fcc0000410000 */
        /* <DEDUP_REMOVED lines=39> */
[C---:B------:R-:W-:Y:S01]  /*89a0*/  FMUL.FTZ R197, R0.reuse, R198 ;  /* 0x000000c600c57220 */ /* 0x040fe20000410000 */
[C---:B------:R-:W-:Y:S01]  /*89b0*/  FMUL.FTZ R198, R0.reuse, R199 ;  /* 0x000000c700c67220 */ /* 0x040fe20000410000 */
[C---:B------:R-:W-:Y:S01]  /*89c0*/  FMUL.FTZ R199, R0.reuse, R202 ;  /* 0x000000ca00c77220 */ /* 0x040fe20000410000 */
[----:B------:R-:W-:Y:S01]  /*89d0*/  FMUL.FTZ R202, R0, R207 ;  /* 0x000000cf00ca7220 */ /* 0x000fe20000410000 */
[----:B------:R-:W3:Y:S01]  /*89e0*/  SHFL.BFLY PT, R201, R168, 0x2, 0x1f ;  /* 0x0c401f00a8c97f89 */ /* 0x000ee200000e0000 */
[----:B------:R-:W-:Y:S01]  /*89f0*/  IMAD.U32 R207, RZ, RZ, UR10 ;  /* 0x0000000affcf7e24 */ /* 0x000fe2000f8e00ff */
[----:B------:R-:W5:Y:S08]  /*8a00*/  MUFU.TANH R13, R13 ;  /* 0x0000000d000d7308 */ /* 0x000f700000002400 */
[----:B------:R-:W0:Y:S08]  /*8a10*/  MUFU.TANH R15, R15 ;  /* 0x0000000f000f7308 */ /* 0x000e300000002400 */
[----:B------:R-:W1:Y:S01]  /*8a20*/  MUFU.TANH R152, R152 ;  /* 0x0000009800987308 */ /* 0x000e620000002400 */
[----:B---3--:R-:W-:Y:S01]  /*8a30*/  FMNMX.FTZ R208, R168, R201, !PT ;  /* 0x000000c9a8d07209 */ /* 0x008fe20007810000 */
[----:B------:R-:W-:-:S06]  /*8a40*/  FMUL.FTZ R201, R0, R206 ;  /* 0x000000ce00c97220 */ /* 0x000fcc0000410000 */
[----:B------:R-:W3:Y:S01]  /*8a50*/  MUFU.TANH R153, R153 ;  /* 0x0000009900997308 */ /* 0x000ee20000002400 */
[----:B------:R-:W-:Y:S01]  /*8a60*/  FMUL.FTZ R206, R0, R215 ;  /* 0x000000d700ce7220 */ /* 0x000fe20000410000 */
[----:B------:R-:W4:Y:S06]  /*8a70*/  SHFL.BFLY PT, R209, R208, 0x1, 0x1f ;  /* 0x0c201f00d0d17f89 */ /* 0x000f2c00000e0000 */
[----:B------:R-:W3:Y:S08]  /*8a80*/  MUFU.TANH R156, R156 ;  /* 0x0000009c009c7308 */ /* 0x000ef00000002400 */
[----:B------:R-:W3:Y:S08]  /*8a90*/  MUFU.TANH R157, R157 ;  /* 0x0000009d009d7308 */ /* 0x000ef00000002400 */
[----:B------:R-:W3:Y:S01]  /*8aa0*/  MUFU.TANH R160, R160 ;  /* 0x000000a000a07308 */ /* 0x000ee20000002400 */
[----:B----4-:R-:W-:-:S05]  /*8ab0*/  FMNMX.FTZ R168, R208, R209, !PT ;  /* 0x000000d1d0a87209 */ /* 0x010fca0007810000 */
[C---:B------:R-:W-:Y:S02]  /*8ac0*/  FADD.FTZ R7, -R168.reuse, R7 ;  /* 0x00000007a8077221 */ /* 0x040fe40000010100 */
[----:B------:R-:W4:Y:S02]  /*8ad0*/  MUFU.TANH R161, R161 ;  /* 0x000000a100a17308 */ /* 0x000f240000002400 */
[----:B------:R-:W-:Y:S01]  /*8ae0*/  FMUL.FTZ R208, R7, UR10 ;  /* 0x0000000a07d07c20 */ /* 0x000fe20008410000 */
[----:B------:R-:W-:-:S04]  /*8af0*/  FFMA.FTZ R7, R168, R207, -8 ;  /* 0xc1000000a8077423 */ /* 0x000fc800000100cf */
[--C-:B------:R-:W-:Y:S01]  /*8b00*/  FFMA.FTZ R207, R8, UR10, -R7.reuse ;  /* 0x0000000a08cf7c23 */ /* 0x100fe20008010807 */
[----:B------:R-:W-:-:S01]  /*8b10*/  FFMA.FTZ R8, R9, UR10, -R7 ;  /* 0x0000000a09087c23 */ /* 0x000fc20008010807 */
[----:B------:R-:W-:Y:S01]  /*8b20*/  FMNMX.FTZ R9, R11, R6, !PT ;  /* 0x000000060b097209 */ /* 0x000fe20007810000 */
[----:B------:R-:W-:-:S01]  /*8b30*/  FFMA.FTZ R209, R12, UR10, -R7 ;  /* 0x0000000a0cd17c23 */ /* 0x000fc20008010807 */
[--C-:B------:R-:W-:Y:S01]  /*8b40*/  FFMA.FTZ R12, R20, UR10, -R7.reuse ;  /* 0x0000000a140c7c23 */ /* 0x100fe20008010807 */
[----:B------:R-:W4:Y:S01]  /*8b50*/  MUFU.TANH R163, R163 ;  /* 0x000000a300a37308 */ /* 0x000f220000002400 */
[----:B--2---:R-:W-:Y:S01]  /*8b60*/  FMNMX.FTZ R20, R10, R9, !PT ;  /* 0x000000090a147209 */ /* 0x004fe20007810000 */
[--C-:B------:R-:W-:Y:S01]  /*8b70*/  FFMA.FTZ R210, R162, UR10, -R7.reuse ;  /* 0x0000000aa2d27c23 */ /* 0x100fe20008010807 */
[----:B------:R-:W-:-:S01]  /*8b80*/  FFMA.FTZ R211, R164, UR10, -R7 ;  /* 0x0000000aa4d37c23 */ /* 0x000fc20008010807 */
[--C-:B------:R-:W-:Y:S01]  /*8b90*/  FFMA.FTZ R212, R171, UR10, -R7.reuse ;  /* 0x0000000aabd47c23 */ /* 0x100fe20008010807 */
[----:B-----5:R-:W-:Y:S01]  /*8ba0*/  FMNMX.FTZ R20, R13, R20, !PT ;  /* 0x000000140d147209 */ /* 0x020fe20007810000 */
[--C-:B------:R-:W-:Y:S01]  /*8bb0*/  FFMA.FTZ R171, R176, UR10, -R7.reuse ;  /* 0x0000000ab0ab7c23 */ /* 0x100fe20008010807 */
[----:B------:R-:W-:-:S01]  /*8bc0*/  FFMA.FTZ R175, R175, UR10, -R7 ;  /* 0x0000000aafaf7c23 */ /* 0x000fc20008010807 */
[----:B------:R-:W2:Y:S01]  /*8bd0*/  MUFU.TANH R165, R165 ;  /* 0x000000a500a57308 */ /* 0x000ea20000002400 */
[----:B0-----:R-:W-:Y:S01]  /*8be0*/  FMNMX.FTZ R9, R15, R20, !PT ;  /* 0x000000140f097209 */ /* 0x001fe20007810000 */
[--C-:B------:R-:W-:Y:S01]  /*8bf0*/  FFMA.FTZ R213, R173, UR10, -R7.reuse ;  /* 0x0000000aadd57c23 */ /* 0x100fe20008010807 */
[----:B------:R-:W-:-:S01]  /*8c00*/  FFMA.FTZ R173, R183, UR10, -R7 ;  /* 0x0000000ab7ad7c23 */ /* 0x000fc20008010807 */
[--C-:B------:R-:W-:Y:S01]  /*8c10*/  FFMA.FTZ R214, R179, UR10, -R7.reuse ;  /* 0x0000000ab3d67c23 */ /* 0x100fe20008010807 */
[----:B-1----:R-:W-:Y:S01]  /*8c20*/  FMNMX.FTZ R20, R152, R9, !PT ;  /* 0x0000000998147209 */ /* 0x002fe20007810000 */
[--C-:B------:R-:W-:Y:S01]  /*8c30*/  FFMA.FTZ R183, R185, UR10, -R7.reuse ;  /* 0x0000000ab9b77c23 */ /* 0x100fe20008010807 */
[----:B------:R-:W-:-:S01]  /*8c40*/  FFMA.FTZ R14, R14, UR10, -R7 ;  /* 0x0000000a0e0e7c23 */ /* 0x000fc20008010807 */
[----:B------:R-:W0:Y:S01]  /*8c50*/  MUFU.TANH R169, R169 ;  /* 0x000000a900a97308 */ /* 0x000e220000002400 */
[----:B---3--:R-:W-:Y:S01]  /*8c60*/  FMNMX.FTZ R9, R153, R20, !PT ;  /* 0x0000001499097209 */ /* 0x008fe20007810000 */
[--C-:B------:R-:W-:Y:S01]  /*8c70*/  FFMA.FTZ R20, R158, UR10, -R7.reuse ;  /* 0x0000000a9e147c23 */ /* 0x100fe20008010807 */
[----:B------:R-:W-:-:S01]  /*8c80*/  FFMA.FTZ R21, R21, UR10, -R7 ;  /* 0x0000000a15157c23 */ /* 0x000fc20008010807 */
[--C-:B------:R-:W-:Y:S01]  /*8c90*/  FFMA.FTZ R154, R154, UR10, -R7.reuse ;  /* 0x0000000a9a9a7c23 */ /* 0x100fe20008010807 */
[----:B------:R-:W-:Y:S01]  /*8ca0*/  FMNMX.FTZ R158, R156, R9, !PT ;  /* 0x000000099c9e7209 */ /* 0x000fe20007810000 */
[--C-:B------:R-:W-:Y:S01]  /*8cb0*/  FFMA.FTZ R155, R155, UR10, -R7.reuse ;  /* 0x0000000a9b9b7c23 */ /* 0x100fe20008010807 */
[----:B------:R-:W-:-:S01]  /*8cc0*/  FFMA.FTZ R159, R159, UR10, -R7 ;  /* 0x0000000a9f9f7c23 */ /* 0x000fc20008010807 */
[----:B------:R-:W1:Y:S01]  /*8cd0*/  MUFU.TANH R170, R170 ;  /* 0x000000aa00aa7308 */ /* 0x000e620000002400 */
[----:B------:R-:W-:Y:S01]  /*8ce0*/  FMNMX.FTZ R9, R157, R158, !PT ;  /* 0x0000009e9d097209 */ /* 0x000fe20007810000 */
[--C-:B------:R-:W-:Y:S01]  /*8cf0*/  FFMA.FTZ R167, R167, UR10, -R7.reuse ;  /* 0x0000000aa7a77c23 */ /* 0x100fe20008010807 */
[----:B------:R-:W-:-:S01]  /*8d00*/  FFMA.FTZ R181, R181, UR10, -R7 ;  /* 0x0000000ab5b57c23 */ /* 0x000fc20008010807 */
[--C-:B------:R-:W-:Y:S01]  /*8d10*/  FFMA.FTZ R185, R189, UR10, -R7.reuse ;  /* 0x0000000abdb97c23 */ /* 0x100fe20008010807 */
[----:B------:R-:W-:Y:S01]  /*8d20*/  FMNMX.FTZ R158, R160, R9, !PT ;  /* 0x00000009a09e7209 */ /* 0x000fe20007810000 */
[--C-:B------:R-:W-:Y:S01]  /*8d30*/  FFMA.FTZ R179, R192, UR10, -R7.reuse ;  /* 0x0000000ac0b37c23 */ /* 0x100fe20008010807 */
[----:B------:R-:W-:-:S01]  /*8d40*/  FFMA.FTZ R196, R196, UR10, -R7 ;  /* 0x0000000ac4c47c23 */ /* 0x000fc20008010807 */
[----:B------:R-:W3:Y:S01]  /*8d50*/  MUFU.TANH R172, R172 ;  /* 0x000000ac00ac7308 */ /* 0x000ee20000002400 */
[----:B----4-:R-:W-:-:S04]  /*8d60*/  FMNMX.FTZ R158, R161, R158, !PT ;  /* 0x0000009ea19e7209 */ /* 0x010fc80007810000 */
[----:B------:R-:W-:-:S03]  /*8d70*/  FMNMX.FTZ R158, R163, R158, !PT ;  /* 0x0000009ea39e7209 */ /* 0x000fc60007810000 */
[----:B------:R-:W4:Y:S01]  /*8d80*/  MUFU.TANH R174, R174 ;  /* 0x000000ae00ae7308 */ /* 0x000f220000002400 */
[----:B--2---:R-:W-:-:S04]  /*8d90*/  FMNMX.FTZ R158, R165, R158, !PT ;  /* 0x0000009ea59e7209 */ /* 0x004fc80007810000 */
[----:B0-----:R-:W-:Y:S01]  /*8da0*/  FMNMX.FTZ R9, R169, R158, !PT ;  /* 0x0000009ea9097209 */ /* 0x001fe20007810000 */
[----:B------:R-:W-:-:S01]  /*8db0*/  FFMA.FTZ R158, R166, UR10, -R7 ;  /* 0x0000000aa69e7c23 */ /* 0x000fc20008010807 */
[--C-:B------:R-:W-:Y:S01]  /*8dc0*/  FFMA.FTZ R166, R186, UR10, -R7.reuse ;  /* 0x0000000abaa67c23 */ /* 0x100fe20008010807 */
[----:B------:R-:W0:Y:S01]  /*8dd0*/  MUFU.TANH R177, R177 ;  /* 0x000000b100b17308 */ /* 0x000e220000002400 */
[----:B-1----:R-:W-:Y:S01]  /*8de0*/  FMNMX.FTZ R9, R170, R9, !PT ;  /* 0x00000009aa097209 */ /* 0x002fe20007810000 */
[----:B------:R-:W-:-:S03]  /*8df0*/  FFMA.FTZ R186, R193, UR10, -R7 ;  /* 0x0000000ac1ba7c23 */ /* 0x000fc60008010807 */
[----:B---3--:R-:W-:-:S03]  /*8e00*/  FMNMX.FTZ R9, R172, R9, !PT ;  /* 0x00000009ac097209 */ /* 0x008fc60007810000 */
[----:B------:R-:W1:Y:S01]  /*8e10*/  MUFU.TANH R178, R178 ;  /* 0x000000b200b27308 */ /* 0x000e620000002400 */
[----:B----4-:R-:W-:-:S07]  /*8e20*/  FMNMX.FTZ R162, R174, R9, !PT ;  /* 0x00000009aea27209 */ /* 0x010fce0007810000 */
        /* <DEDUP_REMOVED lines=28> */
[----:B------:R1:W-:Y:S01]  /*8ff0*/  MUFU.EX2 R162, R175 ;  /* 0x000000af00a27308 */ /* 0x0003e20000000800 */
[----:B--2---:R-:W-:-:S07]  /*9000*/  FMNMX.FTZ R9, R205, R164, !PT ;  /* 0x000000a4cd097209 */ /* 0x004fce0007810000 */
[----:B------:R-:W2:Y:S01]  /*9010*/  MUFU.EX2 R208, R208 ;  /* 0x000000d000d07308 */ /* 0x000ea20000000800 */
[----:B0-----:R-:W-:Y:S01]  /*9020*/  FMNMX.FTZ R9, R206, R9, !PT ;  /* 0x00000009ce097209 */ /* 0x001fe20007810000 */
[--C-:B-1----:R-:W-:Y:S01]  /*9030*/  FFMA.FTZ R175, R182, UR10, -R7.reuse ;  /* 0x0000000ab6af7c23 */ /* 0x102fe20008010807 */
[----:B------:R-:W-:-:S01]  /*9040*/  FFMA.FTZ R182, R184, UR10, -R7 ;  /* 0x0000000ab8b67c23 */ /* 0x000fc20008010807 */
[--C-:B------:R-:W-:Y:S02]  /*9050*/  FFMA.FTZ R184, R188, UR10, -R7.reuse ;  /* 0x0000000abcb87c23 */ /* 0x100fe40008010807 */
[----:B------:R-:W0:Y:S02]  /*9060*/  SHFL.BFLY PT, R176, R9, 0x2, 0x1f ;  /* 0x0c401f0009b07f89 */ /* 0x000e2400000e0000 */
[----:B------:R1:W-:Y:S08]  /*9070*/  MUFU.EX2 R164, R175 ;  /* 0x000000af00a47308 */ /* 0x0003f00000000800 */
[----:B------:R-:W3:Y:S01]  /*9080*/  MUFU.EX2 R207, R207 ;  /* 0x000000cf00cf7308 */ /* 0x000ee20000000800 */
[----:B-1----:R-:W-:-:S01]  /*9090*/  FFMA.FTZ R175, R187, UR10, -R7 ;  /* 0x0000000abbaf7c23 */ /* 0x002fc20008010807 */
[-C--:B--2---:R-:W-:Y:S01]  /*90a0*/  FMUL.FTZ R24, R24, R208.reuse ;  /* 0x000000d018187220 */ /* 0x084fe20000410000 */
        /* <DEDUP_REMOVED lines=10> */
[----:B------:R-:W-:Y:S01]  /*9150*/  FMUL.FTZ R44, R44, R208 ;  /* 0x000000d02c2c7220 */ /* 0x000fe20000410000 */
[----:B0-----:R-:W-:Y:S01]  /*9160*/  FMNMX.FTZ R187, R9, R176, !PT ;  /* 0x000000b009bb7209 */ /* 0x001fe20007810000 */
[----:B------:R-:W-:-:S01]  /*9170*/  FFMA.FTZ R176, R190, UR10, -R7 ;  /* 0x0000000abeb07c23 */ /* 0x000fc20008010807 */
[----:B------:R-:W0:Y:S01]  /*9180*/  MUFU.EX2 R209, R209 ;  /* 0x000000d100d17308 */ /* 0x000e220000000800 */
[----:B---3--:R-:W-:-:S01]  /*9190*/  FFMA.FTZ R3, R208, R3, R207 ;  /* 0x00000003d0037223 */ /* 0x008fc200000100cf */
[-C--:B------:R-:W-:Y:S01]  /*91a0*/  FMUL.FTZ R45, R45, R208.reuse ;  /* 0x000000d02d2d7220 */ /* 0x080fe20000410000 */
[----:B------:R-:W2:Y:S01]  /*91b0*/  SHFL.BFLY PT, R188, R187, 0x1, 0x1f ;  /* 0x0c201f00bbbc7f89 */ /* 0x000ea200000e0000 */
        /* <DEDUP_REMOVED lines=23> */
[----:B--2---:R-:W-:Y:S01]  /*9330*/  FMNMX.FTZ R9, R187, R188, !PT ;  /* 0x000000bcbb097209 */ /* 0x004fe20007810000 */
[----:B------:R-:W-:-:S02]  /*9340*/  IMAD.U32 R188, RZ, RZ, UR10 ;  /* 0x0000000affbc7e24 */ /* 0x000fc4000f8e00ff */
[-C--:B------:R-:W-:Y:S01]  /*9350*/  FMUL.FTZ R88, R88, R208.reuse ;  /* 0x000000d058587220 */ /* 0x080fe20000410000 */
[-C--:B------:R-:W-:Y:S01]  /*9360*/  FMUL.FTZ R89, R89, R208.reuse ;  /* 0x000000d059597220 */ /* 0x080fe20000410000 */
[----:B------:R-:W-:Y:S01]  /*9370*/  FMUL.FTZ R92, R92, R208 ;  /* 0x000000d05c5c7220 */ /* 0x000fe20000410000 */
[C---:B------:R-:W-:Y:S01]  /*9380*/  FADD.FTZ R6, -R9.reuse, R6 ;  /* 0x0000000609067221 */ /* 0x040fe20000010100 */
[----:B------:R-:W-:-:S01]  /*9390*/  FFMA.FTZ R188, R9, R188, -8 ;  /* 0xc100000009bc7423 */ /* 0x000fc200000100bc */
        /* <DEDUP_REMOVED lines=17> */
[----:B-1----:R-:W-:-:S01]  /*94b0*/  FADD.FTZ R174, R8, R3 ;  /* 0x0000000308ae7221 */ /* 0x002fc20000010000 */
[--C-:B------:R-:W-:Y:S01]  /*94c0*/  FFMA.FTZ R152, R156, UR10, -R188.reuse ;  /* 0x0000000a9c987c23 */ /* 0x100fe200080108bc */
[----:B------:R-:W-:-:S01]  /*94d0*/  FFMA.FTZ R156, R163, UR10, -R188 ;  /* 0x0000000aa39c7c23 */ /* 0x000fc200080108bc */
[----:B------:R-:W-:Y:S01]  /*94e0*/  FFMA.FTZ R163, R165, UR10, -R188 ;  /* 0x0000000aa5a37c23 */ /* 0x000fe200080108bc */
[----:B0-----:R-:W-:-:S01]  /*94f0*/  FADD.FTZ R3, R209, R174 ;  /* 0x000000aed1037221 */ /* 0x001fc20000010000 */
[----:B------:R-:W-:Y:S01]  /*9500*/  FFMA.FTZ R165, R177, UR10, -R188 ;  /* 0x0000000ab1a57c23 */ /* 0x000fe200080108bc */
[C---:B---3--:R-:W-:Y:S01]  /*9510*/  F2FP.SATFINITE.E4M3.F32.PACK_AB_MERGE_C R209, R14.reuse, R209, RZ ;  /* 0x000000d10ed1723e */ /* 0x048fe200048070ff */
[----:B------:R-:W0:Y:S01]  /*9520*/  MUFU.EX2 R11, R11 ;  /* 0x0000000b000b7308 */ /* 0x000e220000000800 */
[----:B------:R-:W-:-:S01]  /*9530*/  FADD.FTZ R177, R14, R3 ;  /* 0x000000030eb17221 */ /* 0x000fc20000010000 */
[--C-:B------:R-:W-:Y:S01]  /*9540*/  FFMA.FTZ R170, R170, UR10, -R188.reuse ;  /* 0x0000000aaaaa7c23 */ /* 0x100fe200080108bc */
[----:B------:R-:W-:-:S01]  /*9550*/  FFMA.FTZ R178, R178, UR10, -R188 ;  /* 0x0000000ab2b27c23 */ /* 0x000fc200080108bc */
[--C-:B------:R-:W-:Y:S01]  /*9560*/  FFMA.FTZ R180, R180, UR10, -R188.reuse ;  /* 0x0000000ab4b47c23 */ /* 0x100fe200080108bc */
[----:B------:R-:W-:-:S01]  /*9570*/  FFMA.FTZ R191, R191, UR10, -R188 ;  /* 0x0000000abfbf7c23 */ /* 0x000fc200080108bc */
[--C-:B------:R-:W-:Y:S01]  /*9580*/  FFMA.FTZ R194, R194, UR10, -R188.reuse ;  /* 0x0000000ac2c27c23 */ /* 0x100fe200080108bc */
[----:B------:R-:W-:-:S01]  /*9590*/  FFMA.FTZ R195, R195, UR10, -R188 ;  /* 0x0000000ac3c37c23 */ /* 0x000fc200080108bc */
[----:B------:R-:W1:Y:S01]  /*95a0*/  MUFU.EX2 R13, R13 ;  /* 0x0000000d000d7308 */ /* 0x000e620000000800 */
[----:B--2---:R-:W-:-:S01]  /*95b0*/  FFMA.FTZ R2, R7, R2, R6 ;  /* 0x0000000207027223 */ /* 0x004fc20000010006 */
[--C-:B------:R-:W-:Y:S01]  /*95c0*/  FFMA.FTZ R197, R197, UR10, -R188.reuse ;  /* 0x0000000ac5c57c23 */ /* 0x100fe200080108bc */
        /* <DEDUP_REMOVED lines=11> */
[-C--:B------:R-:W-:Y:S01]  /*9680*/  FMUL.FTZ R96, R96, R208.reuse ;  /* 0x000000d060607220 */ /* 0x080fe20000410000 */
[----:B------:R-:W-:Y:S01]  /*9690*/  FMUL.FTZ R97, R97, R208 ;  /* 0x000000d061617220 */ /* 0x000fe20000410000 */
        /* <DEDUP_REMOVED lines=11> */
[----:B------:R-:W-:Y:S01]  /*9750*/  F2FP.SATFINITE.E4M3.F32.PACK_AB_MERGE_C R13, R190, R13, RZ ;  /* 0x0000000dbe0d723e */ /* 0x000fe200048070ff */
        /* <DEDUP_REMOVED lines=30> */
[----:B------:R-:W-:Y:S01]  /*9940*/  FMUL.FTZ R149, R149, R208 ;  /* 0x000000d095957220 */ /* 0x000fe20000410000 */
        /* <DEDUP_REMOVED lines=73> */
[----:B------:R-:W-:Y:S01]  /*9de0*/  F2FP.SATFINITE.E4M3.F32.PACK_AB_MERGE_C R156, R159, R20, R210 ;  /* 0x000000149f9c723e */ /* 0x000fe200048070d2 */
[----:B------:R-:W-:Y:S01]  /*9df0*/  FMUL.FTZ R130, R130, R7 ;  /* 0x0000000782827220 */ /* 0x000fe20000410000 */
        /* <DEDUP_REMOVED lines=114> */
.L_x_2428:
[----:B------:R0:W1:Y:S01]  /*a520*/  SYNCS.PHASECHK.TRANS64.TRYWAIT P1, [UR46+0x38850], R5 ;  /* 0x03885005ff0075a7 */ /* 0x000062000802016e */
[----:B------:R-:W-:Y:S05]  /*a530*/  @!P0 BRA `(.L_x_2429) ;  /* 0x0000000000048947 */ /* 0x000fea0003800000 */
[----:B------:R-:W-:Y:S01]  /*a540*/  BPT.TRAP 0x1 ;  /* 0x000000040000795c */ /* 0x000fe20000300000 */
.L_x_2429:
[----:B------:R-:W-:Y:S01]  /*a550*/  VIADD R6, R227, 0x8 ;  /* 0x00000008e3067836 */ /* 0x000fe20000000000 */
[----:B-1----:R-:W-:Y:S06]  /*a560*/  @P1 BRA `(.L_x_2430) ;  /* 0x0000000000081947 */ /* 0x002fec0003800000 */
[----:B------:R-:W1:Y:S02]  /*a570*/  SYNCS.PHASECHK.TRANS64.TRYWAIT P1, [UR46+0x38850], R5 ;  /* 0x03885005ff0075a7 */ /* 0x000e64000802016e */
[----:B-1----:R-:W-:Y:S05]  /*a580*/  @!P1 BRA `(.L_x_2431) ;  /* 0x000000a000189947 */ /* 0x002fea0003800000 */
.L_x_2430:
        /* <DEDUP_REMOVED lines=27> */
.L_x_2432:
[----:B------:R-:W-:Y:S01]  /*a740*/  UIADD3 UR46, UR46, 0x38860, URZ ;  /* 0x000388602e2e7890 */ /* 0x000fe2000fffe03f */
[----:B------:R-:W-:Y:S01]  /*a750*/  ISETP.LT.AND P1, PT, RZ, UR55, PT ;  /* 0x00000037ff007c0c */ /* 0x000fe2000bf21270 */
[----:B------:R-:W-:Y:S01]  /*a760*/  UIADD3 UR55, UR55, -0x1, URZ ;  /* 0xffffffff37377890 */ /* 0x000fe2000fffe03f */
[----:B------:R-:W-:Y:S01]  /*a770*/  IMAD.MOV.U32 R6, RZ, RZ, R9 ;  /* 0x000000ffff067224 */ /* 0x000fe200078e0009 */
[----:B------:R-:W-:Y:S01]  /*a780*/  UPRMT UR46, UR50, 0x654, UR46 ;  /* 0x00000654322e7896 */ /* 0x000fe2000800002e */
[----:B------:R-:W-:-:S08]  /*a790*/  IMAD.MOV.U32 R7, RZ, RZ, R168 ;  /* 0x000000ffff077224 */ /* 0x000fd000078e00a8 */
[----:B------:R-:W-:Y:S01]  /*a7a0*/  SYNCS.ARRIVE.TRANS64.RED.A1T0 RZ, [UR46], RZ ;  /* 0x000000ffffff79a7 */ /* 0x000fe2000810042e */
[----:B------:R-:W-:Y:S05]  /*a7b0*/  @P1 BRA `(.L_x_2433) ;  /* 0xffffffd400741947 */ /* 0x000fea000383ffff */
.L_x_2422:
[----:B------:R-:W-:Y:S01]  /*a7c0*/  ULDC.64 UR8, c[0x0][0x9a0] ;  /* 0x0002680000087ab9 */ /* 0x000fe20000000a00 */
[----:B01----:R-:W-:Y:S01]  /*a7d0*/  IMAD.MOV.U32 R5, RZ, RZ, 0x3f800000 ;  /* 0x3f800000ff057424 */ /* 0x003fe200078e00ff */
        /* <DEDUP_REMOVED lines=22> */
[----:B0-----:R-:W-:Y:S01]  /*a940*/  IMAD.MOV.U32 R4, RZ, RZ, RZ ;  /* 0x000000ffff047224 */ /* 0x001fe200078e00ff */
[----:B------:R-:W-:Y:S02]  /*a950*/  UIADD3 UR37, UR37, 0x1, URZ ;  /* 0x0000000125257890 */ /* 0x000fe4000fffe03f */
[----:B------:R-:W0:Y:S01]  /*a960*/  SHFL.BFLY PT, R0, R3, 0x2, 0x1f ;  /* 0x0c401f0003007f89 */ /* 0x000e2200000e0000 */
[----:B------:R-:W-:Y:S02]  /*a970*/  UIADD3 UR42, UR42, 0x1, URZ ;  /* 0x000000012a2a7890 */ /* 0x000fe4000fffe03f */
[----:B------:R-:W-:Y:S01]  /*a980*/  UISETP.NE.AND UP0, UPT, UR37, 0x2, UPT ;  /* 0x000000022500788c */ /* 0x000fe2000bf05270 */
[----:B------:R-:W3:Y:S03]  /*a990*/  SHFL.BFLY PT, R13, R2, 0x2, 0x1f ;  /* 0x0c401f00020d7f89 */ /* 0x000ee600000e0000 */
[----:B------:R-:W-:-:S02]  /*a9a0*/  USEL UR4, URZ, 0x1, UP0 ;  /* 0x000000013f047887 */ /* 0x000fc40008000000 */
[----:B------:R-:W-:Y:S02]  /*a9b0*/  USEL UR37, UR37, URZ, UP0 ;  /* 0x0000003f25257287 */ /* 0x000fe40008000000 */
[----:B------:R-:W-:Y:S01]  /*a9c0*/  ULOP3.LUT UR36, UR36, UR4, URZ, 0x3c, !UPT ;  /* 0x0000000424247292 */ /* 0x000fe2000f8e3c3f */
[----:B0-----:R-:W-:Y:S01]  /*a9d0*/  FADD.FTZ R0, R0, R3 ;  /* 0x0000000300007221 */ /* 0x001fe20000010000 */
[----:B------:R-:W-:Y:S02]  /*a9e0*/  IMAD.U32 R3, RZ, RZ, UR10 ;  /* 0x0000000aff037e24 */ /* 0x000fe4000f8e00ff */
[----:B---3--:R-:W-:Y:S02]  /*a9f0*/  FADD.FTZ R13, R13, R2 ;  /* 0x000000020d0d7221 */ /* 0x008fe40000010000 */
[----:B------:R-:W0:Y:S01]  /*aa00*/  SHFL.BFLY PT, R11, R0, 0x1, 0x1f ;  /* 0x0c201f00000b7f89 */ /* 0x000e2200000e0000 */
[----:B------:R-:W-:-:S03]  /*aa10*/  IMAD.MOV.U32 R2, RZ, RZ, -0x800000 ;  /* 0xff800000ff027424 */ /* 0x000fc600078e00ff */
[----:B------:R-:W3:Y:S01]  /*aa20*/  SHFL.BFLY PT, R8, R13, 0x1, 0x1f ;  /* 0x0c201f000d087f89 */ /* 0x000ee200000e0000 */
[----:B0-----:R-:W-:Y:S01]  /*aa30*/  FADD.FTZ R11, R0, R11 ;  /* 0x0000000b000b7221 */ /* 0x001fe20000010000 */
[----:B------:R-:W-:Y:S02]  /*aa40*/  IMAD.MOV.U32 R0, RZ, RZ, -0x800000 ;  /* 0xff800000ff007424 */ /* 0x000fe400078e00ff */
[----:B---3--:R-:W-:Y:S02]  /*aa50*/  FADD.FTZ R12, R13, R8 ;  /* 0x000000080d0c7221 */ /* 0x008fe40000010000 */
[C---:B------:R-:W-:Y:S01]  /*aa60*/  FSETP.NE.FTZ.AND P0, PT, R11.reuse, RZ, PT ;  /* 0x000000ff0b00720b */ /* 0x040fe20003f15000 */
[----:B------:R-:W-:Y:S01]  /*aa70*/  FMUL.FTZ R10, R11, 0.00390625 ;  /* 0x3b8000000b0a7820 */ /* 0x000fe20000410000 */
[----:B------:R-:W-:Y:S02]  /*aa80*/  IMAD.MOV.U32 R8, RZ, RZ, RZ ;  /* 0x000000ffff087224 */ /* 0x000fe400078e00ff */
[----:B-1----:R-:W-:Y:S01]  /*aa90*/  FMUL.FTZ R7, R12, 0.00390625 ;  /* 0x3b8000000c077820 */ /* 0x002fe20000410000 */
[----:B------:R-:W-:Y:S01]  /*aaa0*/  IMAD.U32 R13, RZ, RZ, UR10 ;  /* 0x0000000aff0d7e24 */ /* 0x000fe2000f8e00ff */
[----:B------:R-:W-:-:S03]  /*aab0*/  FSETP.NE.FTZ.AND P1, PT, R10, RZ, PT ;  /* 0x000000ff0a00720b */ /* 0x000fc60003f35000 */
[----:B------:R-:W-:-:S04]  /*aac0*/  FSETP.NE.FTZ.AND P2, PT, R7, RZ, PT ;  /* 0x000000ff0700720b */ /* 0x000fc80003f55000 */
[----:B------:R0:W-:Y:S01]  /*aad0*/  @P0 MUFU.RCP R4, R11 ;  /* 0x0000000b00040308 */ /* 0x0001e20000001000 */
[----:B------:R-:W-:-:S05]  /*aae0*/  FSETP.NE.FTZ.AND P0, PT, R12, RZ, PT ;  /* 0x000000ff0c00720b */ /* 0x000fca0003f15000 */
[----:B------:R-:W-:Y:S02]  /*aaf0*/  @P1 FMUL.FTZ R3, R3, 0.69314718246459960938 ;  /* 0x3f31721803031820 */ /* 0x000fe40000410000 */
[----:B------:R-:W1:Y:S01]  /*ab00*/  @P1 MUFU.LG2 R6, R10 ;  /* 0x0000000a00061308 */ /* 0x000e620000000c00 */
[----:B0-----:R-:W-:-:S07]  /*ab10*/  @P2 FMUL.FTZ R11, R13, 0.69314718246459960938 ;  /* 0x3f3172180d0b2820 */ /* 0x001fce0000410000 */
[----:B------:R-:W0:Y:S08]  /*ab20*/  @P2 MUFU.LG2 R7, R7 ;  /* 0x0000000700072308 */ /* 0x000e300000000c00 */
[----:B------:R-:W3:Y:S01]  /*ab30*/  @P0 MUFU.RCP R8, R12 ;  /* 0x0000000c00080308 */ /* 0x000ee20000001000 */
[----:B-1----:R-:W-:Y:S01]  /*ab40*/  @P1 FMUL.FTZ R6, R6, 0.69314718246459960938 ;  /* 0x3f31721806061820 */ /* 0x002fe20000410000 */
[----:B------:R-:W-:-:S03]  /*ab50*/  PLOP3.LUT P0, PT, PT, PT, PT, 0x8, 0x0 ;  /* 0x000000000000781c */ /* 0x000fc60003f0e170 */
[----:B------:R-:W-:Y:S01]  /*ab60*/  @P1 FFMA.FTZ R2, R3, R168, R6 ;  /* 0x000000a803021223 */ /* 0x000fe20000010006 */
[----:B0-----:R-:W-:-:S04]  /*ab70*/  @P2 FMUL.FTZ R10, R7, 0.69314718246459960938 ;  /* 0x3f317218070a2820 */ /* 0x001fc80000410000 */
        /* <DEDUP_REMOVED lines=131> */
.L_x_2397:
        /* <DEDUP_REMOVED lines=195> */
[----:B------:R-:W-:Y:S02]  /*bfe0*/  LOP3.LUT R34, R34, R35, RZ, 0x3c, !PT ;  /* 0x0000002322227212 */ /* 0x000fe400078e3cff */
[----:B------:R-:W-:Y:S02]  /*bff0*/  SHF.R.U64 R11, R11, 0x3, RZ ;  /* 0x000000030b0b7819 */ /* 0x000fe400000012ff */
[----:B------:R-:W-:Y:S02]  /*c000*/  LOP3.LUT R56, R3, R4, RZ, 0x3c, !PT ;  /* 0x0000000403387212 */ /* 0x000fe400078e3cff */
[----:B------:R-:W-:Y:S02]  /*c010*/  IADD3.X R35, RZ, R41, RZ, P2, !PT ;  /* 0x00000029ff237210 */ /* 0x000fe400017fe4ff */
[----:B------:R-:W-:-:S02]  /*c020*/  SHF.R.U64 R9, R9, 0x3, RZ ;  /* 0x0000000309097819 */ /* 0x000fc400000012ff */
[----:B------:R-:W-:Y:S02]  /*c030*/  LOP3.LUT R3, R6, 0x380, RZ, 0xc0, !PT ;  /* 0x0000038006037812 */ /* 0x000fe400078ec0ff */
[----:B------:R-:W-:Y:S02]  /*c040*/  IADD3 R21, P2, R40, 0x9000, RZ ;  /* 0x0000900028157810 */ /* 0x000fe40007f5e0ff */
[----:B------:R-:W-:Y:S02]  /*c050*/  LOP3.LUT R58, R11, R20, RZ, 0x3c, !PT ;  /* 0x000000140b3a7212 */ /* 0x000fe400078e3cff */
[----:B------:R-:W-:Y:S02]  /*c060*/  LOP3.LUT R54, R9, R14, RZ, 0x3c, !PT ;  /* 0x0000000e09367212 */ /* 0x000fe400078e3cff */
[----:B------:R-:W-:Y:S02]  /*c070*/  SHF.R.U64 R3, R3, 0x3, RZ ;  /* 0x0000000303037819 */ /* 0x000fe400000012ff */
[----:B------:R-:W-:-:S02]  /*c080*/  LOP3.LUT R20, R21, 0x380, RZ, 0xc0, !PT ;  /* 0x0000038015147812 */ /* 0x000fc400078ec0ff */
[----:B------:R-:W-:Y:S02]  /*c090*/  LOP3.LUT R9, R10, 0x380, RZ, 0xc0, !PT ;  /* 0x000003800a097812 */ /* 0x000fe400078ec0ff */
[----:B------:R-:W-:Y:S02]  /*c0a0*/  SEL R163, R43, R42, P0 ;  /* 0x0000002a2ba37207 */ /* 0x000fe40000000000 */
[----:B------:R-:W-:Y:S01]  /*c0b0*/  SEL R106, R42, R43, P0 ;  /* 0x0000002b2a6a7207 */ /* 0x000fe20000000000 */
[--C-:B------:R-:W-:Y:S01]  /*c0c0*/  IMAD.X R43, RZ, RZ, R73.reuse, P4 ;  /* 0x000000ffff2b7224 */ /* 0x100fe200020e0649 */
[----:B------:R-:W-:Y:S02]  /*c0d0*/  SEL R127, R45, R44, P0 ;  /* 0x0000002c2d7f7207 */ /* 0x000fe40000000000 */
[----:B------:R-:W-:Y:S01]  /*c0e0*/  SEL R86, R44, R45, P0 ;  /* 0x0000002d2c567207 */ /* 0x000fe20000000000 */
[----:B------:R-:W-:Y:S01]  /*c0f0*/  IMAD.X R45, RZ, RZ, R73, P3 ;  /* 0x000000ffff2d7224 */ /* 0x000fe200018e0649 */
[----:B------:R-:W-:-:S02]  /*c100*/  LOP3.LUT R42, R3, R6, RZ, 0x3c, !PT ;  /* 0x00000006032a7212 */ /* 0x000fc400078e3cff */
[----:B------:R-:W-:Y:S02]  /*c110*/  SHF.R.U64 R20, R20, 0x3, RZ ;  /* 0x0000000314147819 */ /* 0x000fe400000012ff */
[----:B------:R-:W-:Y:S02]  /*c120*/  SEL R125, R37, R36, P0 ;  /* 0x00000024257d7207 */ /* 0x000fe40000000000 */
[----:B------:R-:W-:Y:S02]  /*c130*/  SEL R85, R36, R37, P0 ;  /* 0x0000002524557207 */ /* 0x000fe40000000000 */
[----:B------:R-:W-:Y:S02]  /*c140*/  SHF.R.U64 R9, R9, 0x3, RZ ;  /* 0x0000000309097819 */ /* 0x000fe400000012ff */
[----:B------:R-:W-:Y:S02]  /*c150*/  LOP3.LUT R3, R8, 0x380, RZ, 0xc0, !PT ;  /* 0x0000038008037812 */ /* 0x000fe400078ec0ff */
[----:B------:R-:W-:-:S02]  /*c160*/  IADD3 R37, P3, R40, 0x2000, RZ ;  /* 0x0000200028257810 */ /* 0x000fc40007f7e0ff */
[----:B------:R-:W-:Y:S02]  /*c170*/  SEL R159, R51, R50, P0 ;  /* 0x00000032339f7207 */ /* 0x000fe40000000000 */
[----:B------:R-:W-:Y:S01]  /*c180*/  SEL R103, R50, R51, P0 ;  /* 0x0000003332677207 */ /* 0x000fe20000000000 */
[----:B------:R-:W-:Y:S01]  /*c190*/  IMAD.X R51, RZ, RZ, R73, P6 ;  /* 0x000000ffff337224 */ /* 0x000fe200030e0649 */
[----:B------:R-:W-:Y:S01]  /*c1a0*/  LOP3.LUT R20, R20, R21, RZ, 0x3c, !PT ;  /* 0x0000001514147212 */ /* 0x000fe200078e3cff */
[----:B------:R-:W-:Y:S01]  /*c1b0*/  IMAD.X R21, RZ, RZ, R41, P2 ;  /* 0x000000ffff157224 */ /* 0x000fe200010e0629 */
[----:B------:R-:W-:Y:S02]  /*c1c0*/  LOP3.LUT R50, R9, R10, RZ, 0x3c, !PT ;  /* 0x0000000a09327212 */ /* 0x000fe400078e3cff */
[----:B------:R-:W-:Y:S02]  /*c1d0*/  SHF.R.U64 R3, R3, 0x3, RZ ;  /* 0x0000000303037819 */ /* 0x000fe400000012ff */
[----:B------:R-:W-:-:S02]  /*c1e0*/  LOP3.LUT R36, R37, 0x380, RZ, 0xc0, !PT ;  /* 0x0000038025247812 */ /* 0x000fc400078ec0ff */
[----:B------:R-:W-:Y:S02]  /*c1f0*/  IADD3 R10, P2, R40, 0xf000, RZ ;  /* 0x0000f000280a7810 */ /* 0x000fe40007f5e0ff */
        /* <DEDUP_REMOVED lines=39> */
[----:B--2---:R-:W-:Y:S01]  /*c470*/  LOP3.LUT R53, R74, 0x2, RZ, 0x3c, !PT ;  /* 0x000000024a357812 */ /* 0x004fe200078e3cff */
[----:B------:R-:W-:Y:S01]  /*c480*/  SHFL.IDX PT, R46, R81, R74, 0x1c1f ;  /* 0x001c1f4a512e7589 */ /* 0x000fe200000e0000 */
[----:B------:R-:W-:Y:S02]  /*c490*/  LOP3.LUT R4, R5, 0x380, RZ, 0xc0, !PT ;  /* 0x0000038005047812 */ /* 0x000fe400078ec0ff */
[----:B------:R-:W-:Y:S01]  /*c4a0*/  LOP3.LUT R8, R8, R9, RZ, 0x3c, !PT ;  /* 0x0000000908087212 */ /* 0x000fe200078e3cff */
[----:B------:R-:W1:Y:S01]  /*c4b0*/  SHFL.IDX PT, R75, R75, R53, 0x1c1f ;  /* 0x001c1f354b4b7589 */ /* 0x000e6200000e0000 */
[----:B------:R-:W-:Y:S01]  /*c4c0*/  IMAD.X R9, RZ, RZ, R41, P3 ;  /* 0x000000ffff097224 */ /* 0x000fe200018e0629 */
[----:B0-----:R-:W-:Y:S02]  /*c4d0*/  ISETP.NE.AND P3, PT, R3, 0x1, PT ;  /* 0x000000010300780c */ /* 0x001fe40003f65270 */
[----:B------:R-:W-:Y:S01]  /*c4e0*/  SHFL.IDX PT, R50, R83, R74, 0x1c1f ;  /* 0x001c1f4a53327589 */ /* 0x000fe200000e0000 */
[----:B------:R-:W-:-:S02]  /*c4f0*/  SHF.R.U64 R4, R4, 0x3, RZ ;  /* 0x0000000304047819 */ /* 0x000fc400000012ff */
[----:B------:R-:W-:Y:S01]  /*c500*/  LOP3.LUT R13, R24, 0x380, RZ, 0xc0, !PT ;  /* 0x00000380180d7812 */ /* 0x000fe200078ec0ff */
[----:B------:R-:W0:Y:S01]  /*c510*/  SHFL.IDX PT, R49, R76, R53, 0x1c1f ;  /* 0x001c1f354c317589 */ /* 0x000e2200000e0000 */
[----:B------:R-:W-:Y:S02]  /*c520*/  LOP3.LUT R44, R4, R5, RZ, 0x3c, !PT ;  /* 0x00000005042c7212 */ /* 0x000fe400078e3cff */
[----:B------:R-:W-:Y:S01]  /*c530*/  SHF.R.U64 R13, R13, 0x3, RZ ;  /* 0x000000030d0d7819 */ /* 0x000fe200000012ff */
[----:B------:R-:W-:Y:S01]  /*c540*/  SHFL.IDX PT, R143, R143, R74, 0x1c1f ;  /* 0x001c1f4a8f8f7589 */ /* 0x000fe200000e0000 */
[----:B------:R-:W-:Y:S02]  /*c550*/  MOV R130, R44 ;  /* 0x0000002c00827202 */ /* 0x000fe40000000f00 */
[----:B------:R-:W-:Y:S01]  /*c560*/  LOP3.LUT R60, R13, R24, RZ, 0x3c, !PT ;  /* 0x000000180d3c7212 */ /* 0x000fe200078e3cff */
[----:B------:R-:W2:Y:S01]  /*c570*/  SHFL.IDX PT, R52, R95, R53, 0x1c1f ;  /* 0x001c1f355f347589 */ /* 0x000ea200000e0000 */
[----:B------:R-:W-:-:S02]  /*c580*/  MOV R68, R68 ;  /* 0x0000004400447202 */ /* 0x000fc40000000f00 */
[----:B------:R-:W-:Y:S01]  /*c590*/  MOV R69, R58 ;  /* 0x0000003a00457202 */ /* 0x000fe20000000f00 */
[----:B------:R-:W-:Y:S01]  /*c5a0*/  SHFL.IDX PT, R54, R87, R74, 0x1c1f ;  /* 0x001c1f4a57367589 */ /* 0x000fe200000e0000 */
[----:B------:R-:W-:Y:S02]  /*c5b0*/  MOV R118, R56 ;  /* 0x0000003800767202 */ /* 0x000fe40000000f00 */
[----:B------:R-:W-:Y:S01]  /*c5c0*/  MOV R66, R66 ;  /* 0x0000004200427202 */ /* 0x000fe20000000f00 */
[----:B------:R-:W3:Y:S01]  /*c5d0*/  SHFL.IDX PT, R77, R77, R53, 0x1c1f ;  /* 0x001c1f354d4d7589 */ /* 0x000ee200000e0000 */
[----:B-1----:R-:W-:Y:S02]  /*c5e0*/  SEL R44, R46, R75, P0 ;  /* 0x0000004b2e2c7207 */ /* 0x002fe40000000000 */
[----:B------:R-:W-:Y:S01]  /*c5f0*/  SEL R46, R75, R46, P0 ;  /* 0x0000002e4b2e7207 */ /* 0x000fe20000000000 */
[----:B------:R-:W-:Y:S01]  /*c600*/  SHFL.IDX PT, R141, R141, R74, 0x1c1f ;  /* 0x001c1f4a8d8d7589 */ /* 0x000fe200000e0000 */
[----:B------:R-:W1:Y:S01]  /*c610*/  @P3 LDC R75, c[0x0][0xbec] ;  /* 0x0002fb00ff4b3b82 */ /* 0x000e620000000800 */
[----:B------:R-:W-:-:S02]  /*c620*/  MOV R67, R60 ;  /* 0x0000003c00437202 */ /* 0x000fc40000000f00 */
[----:B------:R-:W4:Y:S01]  /*c630*/  SHFL.IDX PT, R96, R96, R53, 0x1c1f ;  /* 0x001c1f3560607589 */ /* 0x000f2200000e0000 */
[----:B0-----:R-:W-:Y:S02]  /*c640*/  SEL R48, R50, R49, P0 ;  /* 0x0000003132307207 */ /* 0x001fe40000000000 */
[----:B------:R-:W-:Y:S01]  /*c650*/  SEL R50, R49, R50, P0 ;  /* 0x0000003231327207 */ /* 0x000fe20000000000 */
[----:B------:R-:W-:Y:S01]  /*c660*/  SHFL.IDX PT, R145, R145, R74, 0x1c1f ;  /* 0x001c1f4a91917589 */ /* 0x000fe200000e0000 */
[----:B------:R-:W-:Y:S02]  /*c670*/  MOV R64, R64 ;  /* 0x0000004000407202 */ /* 0x000fe40000000f00 */
[----:B------:R-:W-:Y:S01]  /*c680*/  SEL R165, R39, R38, P0 ;  /* 0x0000002627a57207 */ /* 0x000fe20000000000 */
[----:B------:R-:W0:Y:S01]  /*c690*/  SHFL.IDX PT, R94, R94, R53, 0x1c1f ;  /* 0x001c1f355e5e7589 */ /* 0x000e2200000e0000 */
[----:B--2---:R-:W-:Y:S02]  /*c6a0*/  SEL R49, R143, R52, P0 ;  /* 0x000000348f317207 */ /* 0x004fe40000000000 */
[----:B------:R-:W-:Y:S01]  /*c6b0*/  SEL R51, R52, R143, P0 ;  /* 0x0000008f34337207 */ /* 0x000fe20000000000 */
[----:B------:R-:W-:Y:S01]  /*c6c0*/  SHFL.IDX PT, R58, R115, R74, 0x1c1f ;  /* 0x001c1f4a733a7589 */ /* 0x000fe200000e0000 */
[----:B------:R-:W-:-:S02]  /*c6d0*/  SEL R107, R38, R39, P0 ;  /* 0x00000027266b7207 */ /* 0x000fc40000000000 */
[----:B------:R-:W-:Y:S01]  /*c6e0*/  MOV R65, R62 ;  /* 0x0000003e00417202 */ /* 0x000fe20000000f00 */
[----:B------:R-:W2:Y:S01]  /*c6f0*/  SHFL.IDX PT, R57, R78, R53, 0x1c1f ;  /* 0x001c1f354e397589 */ /* 0x000ea200000e0000 */
[----:B---3--:R-:W-:Y:S02]  /*c700*/  SEL R52, R54, R77, P0 ;  /* 0x0000004d36347207 */ /* 0x008fe40000000000 */
[----:B------:R-:W-:Y:S01]  /*c710*/  SEL R54, R77, R54, P0 ;  /* 0x000000364d367207 */ /* 0x000fe20000000000 */
[----:B------:R-:W-:Y:S01]  /*c720*/  SHFL.IDX PT, R147, R147, R74, 0x1c1f ;  /* 0x001c1f4a93937589 */ /* 0x000fe200000e0000 */
[----:B------:R-:W3:Y:S01]  /*c730*/  @P3 LDC R77, c[0x0][0xbf0] ;  /* 0x0002fc00ff4d3b82 */ /* 0x000ee20000000800 */
[----:B------:R-:W-:Y:S02]  /*c740*/  IADD3 R39, P4, R40, 0x1000, RZ ;  /* 0x0000100028277810 */ /* 0x000fe40007f9e0ff */
[----:B------:R-:W1:Y:S01]  /*c750*/  SHFL.IDX PT, R60, R97, R53, 0x1c1f ;  /* 0x001c1f35613c7589 */ /* 0x000e6200000e0000 */
[----:B------:R-:W-:-:S02]  /*c760*/  SEL R135, R128, R91, P0 ;  /* 0x0000005b80877207 */ /* 0x000fc40000000000 */
[----:B------:R-:W-:Y:S01]  /*c770*/  LOP3.LUT R38, R39, 0x380, RZ, 0xc0, !PT ;  /* 0x0000038027267812 */ /* 0x000fe200078ec0ff */
[----:B------:R-:W-:Y:S01]  /*c780*/  SHFL.IDX PT, R117, R117, R74, 0x1c1f ;  /* 0x001c1f4a75757589 */ /* 0x000fe200000e0000 */
[----:B------:R-:W-:Y:S02]  /*c790*/  SEL R91, R91, R128, P0 ;  /* 0x000000805b5b7207 */ /* 0x000fe40000000000 */
[----:B------:R-:W-:Y:S01]  /*c7a0*/  SEL R169, R31, R30, P0 ;  /* 0x0000001e1fa97207 */ /* 0x000fe20000000000 */
[----:B------:R-:W1:Y:S01]  /*c7b0*/  SHFL.IDX PT, R62, R79, R53, 0x1c1f ;  /* 0x001c1f354f3e7589 */ /* 0x000e6200000e0000 */
[----:B------:R-:W-:Y:S02]  /*c7c0*/  SEL R111, R30, R31, P0 ;  /* 0x0000001f1e6f7207 */ /* 0x000fe40000000000 */
[----:B------:R-:W-:Y:S01]  /*c7d0*/  IADD3 R33, P1, R40, 0x4000, RZ ;  /* 0x0000400028217810 */ /* 0x000fe20007f3e0ff */
[----:B------:R-:W-:Y:S01]  /*c7e0*/  SHFL.IDX PT, R149, R149, R74, 0x1c1f ;  /* 0x001c1f4a95957589 */ /* 0x000fe200000e0000 */
[----:B------:R-:W-:-:S02]  /*c7f0*/  SHF.R.U64 R38, R38, 0x3, RZ ;  /* 0x0000000326267819 */ /* 0x000fc400000012ff */
[----:B------:R-:W-:Y:S01]  /*c800*/  MOV R105, R72 ;  /* 0x0000004800697202 */ /* 0x000fe20000000f00 */
[----:B------:R-:W3:Y:S01]  /*c810*/  SHFL.IDX PT, R98, R98, R53, 0x1c1f ;  /* 0x001c1f3562627589 */ /* 0x000ee200000e0000 */
[----:B------:R-:W-:Y:S02]  /*c820*/  MOV R134, R42 ;  /* 0x0000002a00867202 */ /* 0x000fe40000000f00 */
[----:B------:R-:W-:Y:S01]  /*c830*/  LOP3.LUT R32, R33, 0x380, RZ, 0xc0, !PT ;  /* 0x0000038021207812 */ /* 0x000fe200078ec0ff */
[----:B------:R-:W-:Y:S01]  /*c840*/  SHFL.IDX PT, R119, R119, R74, 0x1c1f ;  /* 0x001c1f4a77777589 */ /* 0x000fe200000e0000 */
[----:B------:R-:W-:Y:S01]  /*c850*/  LOP3.LUT R38, R38, R39, RZ, 0x3c, !PT ;  /* 0x0000002726267212 */ /* 0x000fe200078e3cff */
[----:B------:R-:W-:Y:S01]  /*c860*/  IMAD.X R39, RZ, RZ, R41, P4 ;  /* 0x000000ffff277224 */ /* 0x000fe200020e0629 */
[----:B----4-:R-:W-:Y:S01]  /*c870*/  SEL R45, R141, R96, P0 ;  /* 0x000000608d2d7207 */ /* 0x010fe20000000000 */
[----:B------:R-:W-:Y:S01]  /*c880*/  SHFL.IDX PT, R151, R151, R74, 0x1c1f ;  /* 0x001c1f4a97977589 */ /* 0x000fe200000e0000 */
[----:B------:R-:W-:-:S02]  /*c890*/  SEL R47, R96, R141, P0 ;  /* 0x0000008d602f7207 */ /* 0x000fc40000000000 */
[----:B0-----:R-:W-:Y:S01]  /*c8a0*/  SEL R55, R94, R145, P0 ;  /* 0x000000915e377207 */ /* 0x001fe20000000000 */
[----:B------:R-:W0:Y:S01]  /*c8b0*/  SHFL.IDX PT, R80, R80, R53, 0x1c1f ;  /* 0x001c1f3550507589 */ /* 0x000e2200000e0000 */
[----:B------:R-:W-:Y:S02]  /*c8c0*/  IADD3 R27, P4, R40, 0x7000, RZ ;  /* 0x00007000281b7810 */ /* 0x000fe40007f9e0ff */
[----:B------:R-:W-:Y:S01]  /*c8d0*/  SHF.R.U64 R32, R32, 0x3, RZ ;  /* 0x0000000320207819 */ /* 0x000fe200000012ff */
[----:B------:R-:W4:Y:S01]  /*c8e0*/  SHFL.IDX PT, R76, R99, R53, 0x1c1f ;  /* 0x001c1f35634c7589 */ /* 0x000f2200000e0000 */
[----:B------:R-:W-:Y:S02]  /*c8f0*/  LOP3.LUT R26, R27, 0x380, RZ, 0xc0, !PT ;  /* 0x000003801b1a7812 */ /* 0x000fe400078ec0ff */
[----:B------:R-:W-:Y:S01]  /*c900*/  LOP3.LUT R32, R32, R33, RZ, 0x3c, !PT ;  /* 0x0000002120207212 */ /* 0x000fe200078e3cff */
[----:B------:R-:W-:Y:S01]  /*c910*/  SHFL.IDX PT, R121, R121, R74, 0x1c1f ;  /* 0x001c1f4a79797589 */ /* 0x000fe200000e0000 */
[----:B------:R-:W-:Y:S01]  /*c920*/  IMAD.X R33, RZ, RZ, R41, P1 ;  /* 0x000000ffff217224 */ /* 0x000fe200008e0629 */
[----:B--2---:R-:W-:-:S02]  /*c930*/  SEL R56, R58, R57, P0 ;  /* 0x000000393a387207 */ /* 0x004fc40000000000 */
[----:B------:R-:W-:Y:S01]  /*c940*/  SHFL.IDX PT, R153, R153, R74, 0x1c1f ;  /* 0x001c1f4a99997589 */ /* 0x000fe200000e0000 */
[----:B------:R-:W-:Y:S02]  /*c950*/  IADD3 R25, P1, R40, 0xa000, RZ ;  /* 0x0000a00028197810 */ /* 0x000fe40007f3e0ff */
[----:B------:R-:W-:Y:S01]  /*c960*/  SEL R58, R57, R58, P0 ;  /* 0x0000003a393a7207 */ /* 0x000fe20000000000 */
[----:B------:R-:W2:Y:S01]  /*c970*/  SHFL.IDX PT, R82, R82, R53, 0x1c1f ;  /* 0x001c1f3552527589 */ /* 0x000ea200000e0000 */
[----:B------:R-:W-:Y:S02]  /*c980*/  SHF.R.U64 R26, R26, 0x3, RZ ;  /* 0x000000031a1a7819 */ /* 0x000fe400000012ff */
[----:B-1----:R-:W-:Y:S01]  /*c990*/  SEL R57, R147, R60, P0 ;  /* 0x0000003c93397207 */ /* 0x002fe20000000000 */
[----:B------:R-:W1:Y:S01]  /*c9a0*/  SHFL.IDX PT, R100, R100, R53, 0x1c1f ;  /* 0x001c1f3564647589 */ /* 0x000e6200000e0000 */
[----:B------:R-:W-:Y:S02]  /*c9b0*/  SEL R59, R60, R147, P0 ;  /* 0x000000933c3b7207 */ /* 0x000fe40000000000 */
[----:B------:R-:W-:Y:S01]  /*c9c0*/  SEL R60, R117, R62, P0 ;  /* 0x0000003e753c7207 */ /* 0x000fe20000000000 */
[----:B------:R-:W-:Y:S01]  /*c9d0*/  SHFL.IDX PT, R123, R123, R74, 0x1c1f ;  /* 0x001c1f4a7b7b7589 */ /* 0x000fe200000e0000 */
[----:B------:R-:W-:-:S02]  /*c9e0*/  LOP3.LUT R24, R25, 0x380, RZ, 0xc0, !PT ;  /* 0x0000038019187812 */ /* 0x000fc400078ec0ff */
[----:B------:R-:W-:Y:S01]  /*c9f0*/  SEL R62, R62, R117, P0 ;  /* 0x000000753e3e7207 */ /* 0x000fe20000000000 */
[----:B------:R-:W-:Y:S01]  /*ca00*/  SHFL.IDX PT, R155, R155, R74, 0x1c1f ;  /* 0x001c1f4a9b9b7589 */ /* 0x000fe200000e0000 */
[----:B---3--:R-:W-:Y:S02]  /*ca10*/  SEL R61, R149, R98, P0 ;  /* 0x00000062953d7207 */ /* 0x008fe40000000000 */
[----:B------:R-:W-:Y:S01]  /*ca20*/  SEL R63, R98, R149, P0 ;  /* 0x00000095623f7207 */ /* 0x000fe20000000000 */
[----:B------:R-:W3:Y:S01]  /*ca30*/  SHFL.IDX PT, R84, R84, R53, 0x1c1f ;  /* 0x001c1f3554547589 */ /* 0x000ee200000e0000 */
[----:B------:R-:W-:Y:S01]  /*ca40*/  LOP3.LUT R26, R26, R27, RZ, 0x3c, !PT ;  /* 0x0000001b1a1a7212 */ /* 0x000fe200078e3cff */
[----:B------:R-:W-:Y:S01]  /*ca50*/  IMAD.X R27, RZ, RZ, R41, P4 ;  /* 0x000000ffff1b7224 */ /* 0x000fe200020e0629 */
[----:B------:R-:W-:Y:S01]  /*ca60*/  IADD3 R7, P4, R40, 0xd000, RZ ;  /* 0x0000d00028077810 */ /* 0x000fe20007f9e0ff */
[----:B------:R-:W3:Y:S01]  /*ca70*/  SHFL.IDX PT, R78, R101, R53, 0x1c1f ;  /* 0x001c1f35654e7589 */ /* 0x000ee200000e0000 */
[----:B------:R-:W-:-:S02]  /*ca80*/  SHF.R.U64 R24, R24, 0x3, RZ ;  /* 0x0000000318187819 */ /* 0x000fc400000012ff */
[----:B------:R-:W-:Y:S01]  /*ca90*/  LOP3.LUT R6, R7, 0x380, RZ, 0xc0, !PT ;  /* 0x0000038007067812 */ /* 0x000fe200078ec0ff */
[----:B------:R-:W-:Y:S01]  /*caa0*/  SHFL.IDX PT, R120, R127, R74, 0x1c1f ;  /* 0x001c1f4a7f787589 */ /* 0x000fe200000e0000 */
        /* <DEDUP_REMOVED lines=61> */
[----:B0-----:R-:W-:Y:S01]  /*ce80*/  SEL R53, R145, R94, P0 ;  /* 0x0000005e91357207 */ /* 0x001fe20000000000 */
        /* <DEDUP_REMOVED lines=11> */
[----:B--2---:R-:W-:Y:S02]  /*cf40*/  SEL R48, R121, R82, P0 ;  /* 0x0000005279307207 */ /* 0x004fe40000000000 */
[----:B------:R-:W-:Y:S01]  /*cf50*/  SEL R50, R82, R121, P0 ;  /* 0x0000007952327207 */ /* 0x000fe20000000000 */
[----:B------:R2:W-:Y:S01]  /*cf60*/  STSM.16.M88.4 [R112], R44 ;  /* 0x0000002c70007844 */ /* 0x0005e20000000200 */
[----:B-1----:R-:W-:Y:S01]  /*cf70*/  SEL R49, R153, R100, P0 ;  /* 0x0000006499317207 */ /* 0x002fe20000000000 */
[----:B0-----:R-:W-:Y:S01]  /*cf80*/  IMAD.MOV R56, RZ, RZ, -R75 ;  /* 0x000000ffff387224 */ /* 0x001fe200078e0a4b */
        /* <DEDUP_REMOVED lines=12> */
[----:B--2---:R-:W-:Y:S02]  /*d050*/  SEL R44, R120, R127, P0 ;  /* 0x0000007f782c7207 */ /* 0x004fe40000000000 */
[----:B------:R-:W-:Y:S01]  /*d060*/  SEL R46, R127, R120, P0 ;  /* 0x000000787f2e7207 */ /* 0x000fe20000000000 */
[----:B------:R-:W-:Y:S01]  /*d070*/  STSM.16.M88.4 [R71], R56 ;  /* 0x0000003847007844 */ /* 0x000fe20000000200 */
[----:B0-----:R-:W-:Y:S01]  /*d080*/  SHF.R.S32.HI R49, RZ, 0x1f, R75 ;  /* 0x0000001fff317819 */ /* 0x001fe2000001144b */
[----:B------:R-:W-:Y:S01]  /*d090*/  VIADD R51, R220, UR39 ;  /* 0x00000027dc337c36 */ /* 0x000fe20008000000 */
[----:B------:R-:W-:Y:S02]  /*d0a0*/  IADD3 R48, P1, R75, UR6, RZ ;  /* 0x000000064b307c10 */ /* 0x000fe4000ff3e0ff */
[----:B------:R-:W-:-:S02]  /*d0b0*/  SHF.R.S32.HI R50, RZ, 0x1f, R61 ;  /* 0x0000001fff327819 */ /* 0x000fc4000001143d */
[----:B------:R-:W-:Y:S01]  /*d0c0*/  SEL R45, R159, R86, P0 ;  /* 0x000000569f2d7207 */ /* 0x000fe20000000000 */
[----:B-1----:R-:W-:Y:S01]  /*d0d0*/  IMAD.U32 R52, RZ, RZ, UR5 ;  /* 0x00000005ff347e24 */ /* 0x002fe2000f8e00ff */
        /* <DEDUP_REMOVED lines=142> */
.L_x_2437:
[----:B------:R-:W-:Y:S05]  /*d9c0*/  BSYNC B1 ;  /* 0x0000000000017941 */ /* 0x000fea0003800000 */
.L_x_2436:
        /* <DEDUP_REMOVED lines=10> */
[-C--:B------:R-:W-:Y:S02]  /*da70*/  @!P3 LEA R4, P5, R22, R8.reuse, 0x1 ;  /* 0x000000081604b211 */ /* 0x080fe400078a08ff */
[-C--:B---3--:R-:W-:Y:S02]  /*da80*/  @!P4 LEA.HI.X R3, R16, R9.reuse, R225, 0x1, P6 ;  /* 0x000000091003c211 */ /* 0x088fe400030f0ce1 */
[-C--:B------:R-:W-:Y:S02]  /*da90*/  @!P2 LEA R6, P6, R19, R8.reuse, 0x1 ;  /* 0x000000081306a211 */ /* 0x080fe400078c08ff */
        /* <DEDUP_REMOVED lines=8> */
.L_x_2439:
[----:B------:R-:W-:Y:S05]  /*db20*/  BSYNC B1 ;  /* 0x0000000000017941 */ /* 0x000fea0003800000 */
.L_x_2438:
        /* <DEDUP_REMOVED lines=11> */
[-C--:B------:R-:W-:Y:S02]  /*dbe0*/  @!P1 LEA R6, P4, R19, R8.reuse, 0x1 ;  /* 0x0000000813069211 */ /* 0x080fe400078808ff */
[-C--:B----4-:R-:W-:Y:S02]  /*dbf0*/  @!P3 LEA.HI.X R3, R16, R9.reuse, R225, 0x1, P6 ;  /* 0x000000091003b211 */ /* 0x090fe400030f0ce1 */
        /* <DEDUP_REMOVED lines=8> */
.L_x_2441:
[----:B------:R-:W-:Y:S05]  /*dc80*/  BSYNC B1 ;  /* 0x0000000000017941 */ /* 0x000fea0003800000 */
.L_x_2440:
[----:B-1----:R-:W-:Y:S01]  /*dc90*/  VIADD R3, R13, 0x60 ;  /* 0x000000600d037836 */ /* 0x002fe20000000000 */
[----:B0-23--:R-:W0:Y:S04]  /*dca0*/  SHFL.IDX PT, R10, R10, 0x3, 0x181f ;  /* 0x00781f000a0a7f89 */ /* 0x00de2800000e0000 */
[----:B------:R-:W-:Y:S01]  /*dcb0*/  ISETP.GE.AND P0, PT, R3, R96, PT ;  /* 0x000000600300720c */ /* 0x000fe20003f06270 */
[----:B------:R-:W1:-:S12]  /*dcc0*/  SHFL.IDX PT, R0, R0, 0x3, 0x181f ;  /* 0x00781f0000007f89 */ /* 0x000e5800000e0000 */
[----:B------:R-:W-:Y:S05]  /*dcd0*/  @P0 BRA `(.L_x_2442) ;  /* 0x0000000c00200947 */ /* 0x000fea0003800000 */
[----:B------:R-:W-:Y:S02]  /*dce0*/  ULDC UR5, c[0x0][0xac8] ;  /* 0x0002b20000057ab9 */ /* 0x000fe40000000800 */
[----:B------:R-:W-:Y:S02]  /*dcf0*/  ISETP.GE.AND P3, PT, R16, UR5, PT ;  /* 0x0000000510007c0c */ /* 0x000fe4000bf66270 */
[----:B------:R-:W-:Y:S02]  /*dd00*/  ISETP.GE.AND P4, PT, R22, UR5, PT ;  /* 0x0000000516007c0c */ /* 0x000fe4000bf86270 */
[----:B------:R-:W-:-:S09]  /*dd10*/  ISETP.GE.AND P5, PT, R19, UR5, PT ;  /* 0x0000000513007c0c */ /* 0x000fd2000bfa6270 */
[-C--:B-1----:R-:W-:Y:S02]  /*dd20*/  @!P3 LEA R2, P0, R16, R0.reuse, 0x1 ;  /* 0x000000001002b211 */ /* 0x082fe400078008ff */
[-C--:B------:R-:W-:Y:S02]  /*dd30*/  @!P4 LEA R4, P1, R22, R0.reuse, 0x1 ;  /* 0x000000001604c211 */ /* 0x080fe400078208ff */
[C---:B------:R-:W-:Y:S02]  /*dd40*/  @!P5 LEA R6, P2, R19.reuse, R0, 0x1 ;  /* 0x000000001306d211 */ /* 0x040fe400078408ff */
        /* <DEDUP_REMOVED lines=12> */
.L_x_2435:
        /* <DEDUP_REMOVED lines=50> */
.L_x_2444:
[----:B------:R-:W-:Y:S05]  /*e130*/  BSYNC B1 ;  /* 0x0000000000017941 */ /* 0x000fea0003800000 */
.L_x_2443:
        /* <DEDUP_REMOVED lines=37> */
[----:B------:R-:W-:Y:S02]  /*e390*/  IADD3 R3, R3, R5, RZ ;  /* 0x0000000503037210 */ /* 0x000fe40007ffe0ff */
[----:B------:R-:W-:Y:S02]  /*e3a0*/  LEA R4, P3, R2, UR6, 0x1 ;  /* 0x0000000602047c11 */ /* 0x000fe4000f8608ff */
[-C--:B------:R-:W-:Y:S01]  /*e3b0*/  ISETP.GE.AND P1, PT, R0, R9.reuse, PT ;  /* 0x000000090000720c */ /* 0x080fe20003f26270 */
[----:B------:R-:W-:Y:S01]  /*e3c0*/  VIADD R0, R6, 0x40 ;  /* 0x0000004006007836 */ /* 0x000fe20000000000 */
[----:B------:R-:W-:Y:S02]  /*e3d0*/  LEA.HI.X R5, R2, UR7, R3, 0x1, P3 ;  /* 0x0000000702057c11 */ /* 0x000fe400098f0c03 */
[----:B------:R0:W1:Y:S02]  /*e3e0*/  SHFL.IDX PT, R2, R4, RZ, 0x181f ;  /* 0x00181fff04027589 */ /* 0x00006400000e0000 */
[----:B------:R-:W-:-:S02]  /*e3f0*/  ISETP.GE.AND P0, PT, R0, R9, PT ;  /* 0x000000090000720c */ /* 0x000fc40003f06270 */
        /* <DEDUP_REMOVED lines=19> */
.L_x_2446:
[----:B------:R-:W-:Y:S05]  /*e530*/  BSYNC B1 ;  /* 0x0000000000017941 */ /* 0x000fea0003800000 */
.L_x_2445:
        /* <DEDUP_REMOVED lines=21> */
.L_x_2448:
[----:B------:R-:W-:Y:S05]  /*e690*/  BSYNC B1 ;  /* 0x0000000000017941 */ /* 0x000fea0003800000 */
.L_x_2447:
        /* <DEDUP_REMOVED lines=21> */
.L_x_2450:
[----:B------:R-:W-:Y:S05]  /*e7f0*/  BSYNC B1 ;  /* 0x0000000000017941 */ /* 0x000fea0003800000 */
.L_x_2449:
        /* <DEDUP_REMOVED lines=11> */
[-C--:B------:R-:W-:Y:S02]  /*e8b0*/  @!P2 LEA R6, P5, R22, R2.reuse, 0x1 ;  /* 0x000000021606a211 */ /* 0x080fe400078a08ff */
        /* <DEDUP_REMOVED lines=10> */
.L_x_2442:
[----:B------:R-:W-:Y:S05]  /*e960*/  BSYNC B0 ;  /* 0x0000000000007941 */ /* 0x000fea0003800000 */
.L_x_2434:
[----:B------:R-:W-:Y:S02]  /*e970*/  ULDC UR5, c[0x0][0xc38] ;  /* 0x00030e0000057ab9 */ /* 0x000fe40000000800 */
[----:B------:R-:W-:-:S06]  /*e980*/  UISETP.GE.AND UP0, UPT, UR4, UR5, UPT ;  /* 0x000000050400728c */ /* 0x000fcc000bf06270 */
[----:B------:R-:W-:-:S13]  /*e990*/  PLOP3.LUT P0, PT, PT, PT, UP0, 0x80, 0x0 ;  /* 0x000000000000781c */ /* 0x000fda0003f0f008 */
[----:B------:R-:W-:Y:S05]  /*e9a0*/  @!P0 BRA `(.L_x_2451) ;  /* 0xffffff2000e48947 */ /* 0x000fea000383ffff */
[----:B------:R-:W-:Y:S05]  /*e9b0*/  EXIT ;  /* 0x000000000000794d */ /* 0x000fea0003800000 */
.L_x_2393:
        /* <DEDUP_REMOVED lines=19> */
[----:B------:R-:W-:Y:S01]  /*eaf0*/  IMAD.MOV.U32 R34, RZ, RZ, 0x40 ;  /* 0x00000040ff227424 */ /* 0x000fe200078e00ff */
[----:B------:R-:W-:Y:S01]  /*eb00*/  MOV R18, 0x400 ;  /* 0x0000040000127802 */ /* 0x000fe20000000f00 */
[----:B------:R-:W-:Y:S01]  /*eb10*/  ULDC.64 UR8, c[0x0][0x418] ;  /* 0x0001060000087ab9 */ /* 0x000fe20000000a00 */
[----:B------:R-:W-:Y:S01]  /*eb20*/  ULDC UR4, c[0x0][0x424] ;  /* 0x0001090000047ab9 */ /* 0x000fe20000000800 */
[----:B------:R-:W-:Y:S01]  /*eb30*/  UISETP.NE.U32.AND UP0, UPT, UR8, URZ, UPT ;  /* 0x0000003f0800728c */ /* 0x000fe2000bf05070 */
[----:B------:R-:W-:Y:S01]  /*eb40*/  LEA R18, R33, R18, 0x18 ;  /* 0x0000001221127211 */ /* 0x000fe200078ec0ff */
[----:B------:R-:W-:Y:S01]  /*eb50*/  IMAD.MOV.U32 R35, RZ, RZ, 0x20 ;  /* 0x00000020ff237424 */ /* 0x000fe200078e00ff */
[----:B------:R-:W-:Y:S01]  /*eb60*/  ULDC UR39, c[0x0][0x288] ;  /* 0x0000a20000277ab9 */ /* 0x000fe20000000800 */
[----:B------:R-:W-:Y:S01]  /*eb70*/  UISETP.NE.AND.EX UP0, UPT, UR9, URZ, UPT, UP0 ;  /* 0x0000003f0900728c */ /* 0x000fe2000bf05300 */
[----:B------:R-:W-:Y:S01]  /*eb80*/  IMAD.MOV.U32 R27, RZ, RZ, 0x1 ;  /* 0x00000001ff1b7424 */ /* 0x000fe200078e00ff */
[----:B------:R-:W-:Y:S01]  /*eb90*/  ULOP3.LUT UR45, UR38, 0x2, URZ, 0xfc, !UPT ;  /* 0x00000002262d7892 */ /* 0x000fe2000f8efc3f */
[----:B------:R-:W-:Y:S01]  /*eba0*/  IMAD.MOV.U32 R24, RZ, RZ, RZ ;  /* 0x000000ffff187224 */ /* 0x000fe200078e00ff */
[----:B------:R-:W-:-:S02]  /*ebb0*/  USEL UR4, UR4, 0x1, UP0 ;  /* 0x0000000104047887 */ /* 0x000fc40008000000 */
[----:B------:R-:W-:Y:S02]  /*ebc0*/  ULOP3.LUT UR46, UR38, 0x1, URZ, 0xfc, !UPT ;  /* 0x00000001262e7892 */ /* 0x000fe4000f8efc3f */
[----:B------:R-:W-:Y:S01]  /*ebd0*/  UIMAD UR36, UR4, UR36, URZ ;  /* 0x00000024042472a4 */ /* 0x000fe2000f8e023f */
[----:B------:R-:W-:-:S03]  /*ebe0*/  ULDC UR47, c[0x0][0xc] ;  /* 0x00000300002f7ab9 */ /* 0x000fc60000000800 */
[----:B------:R-:W-:Y:S01]  /*ebf0*/  UIADD3 UR4, UR36, 0x7f, URZ ;  /* 0x0000007f24047890 */ /* 0x000fe2000fffe03f */
[C---:B0-----:R-:W-:Y:S01]  /*ec00*/  IMAD.SHL.U32 R5, R4.reuse, 0x10, RZ ;  /* 0x0000001004057824 */ /* 0x041fe200078e00ff */
[C---:B------:R-:W-:Y:S01]  /*ec10*/  R2P PR, R4.reuse, 0x6 ;  /* 0x0000000604007804 */ /* 0x040fe20000000000 */
[C---:B------:R-:W-:Y:S01]  /*ec20*/  IMAD.SHL.U32 R17, R4.reuse, 0x80, RZ ;  /* 0x0000008004117824 */ /* 0x040fe200078e00ff */
[----:B------:R-:W-:Y:S02]  /*ec30*/  LOP3.LUT R8, R4, 0x7f, RZ, 0xc0, !PT ;  /* 0x0000007f04087812 */ /* 0x000fe400078ec0ff */
[----:B------:R-:W-:Y:S02]  /*ec40*/  LOP3.LUT R28, R5, 0x70, RZ, 0xc0, !PT ;  /* 0x00000070051c7812 */ /* 0x000fe400078ec0ff */
[----:B------:R-:W-:Y:S02]  /*ec50*/  SHF.R.U32.HI R0, RZ, 0x5, R8 ;  /* 0x00000005ff007819 */ /* 0x000fe40000011608 */
[----:B------:R-:W-:-:S02]  /*ec60*/  LOP3.LUT R6, R28, 0x80, RZ, 0xfc, !PT ;  /* 0x000000801c067812 */ /* 0x000fc400078efcff */
[C---:B------:R-:W-:Y:S02]  /*ec70*/  LOP3.LUT R7, R17.reuse, 0x400, RZ, 0xc0, !PT ;  /* 0x0000040011077812 */ /* 0x040fe400078ec0ff */
[----:B------:R-:W-:Y:S02]  /*ec80*/  ISETP.GE.AND P4, PT, R6, UR37, PT ;  /* 0x0000002506007c0c */ /* 0x000fe4000bf86270 */
[----:B------:R-:W-:Y:S01]  /*ec90*/  LOP3.LUT R3, R17, 0x380, RZ, 0xc0, !PT ;  /* 0x0000038011037812 */ /* 0x000fe200078ec0ff */
[----:B------:R-:W-:Y:S01]  /*eca0*/  IMAD R7, R0, 0x800, R7 ;  /* 0x0000080000077824 */ /* 0x000fe200078e0207 */
[C---:B------:R-:W-:Y:S02]  /*ecb0*/  ISETP.GE.AND P3, PT, R6.reuse, UR37, PT ;  /* 0x0000002506007c0c */ /* 0x040fe4000bf66270 */
[----:B------:R-:W-:Y:S01]  /*ecc0*/  ISETP.GE.AND P0, PT, R6, UR6, PT ;  /* 0x0000000606007c0c */ /* 0x000fe2000bf06270 */
[----:B------:R-:W-:Y:S01]  /*ecd0*/  IMAD R0, R0, 0x10, R3 ;  /* 0x0000001000007824 */ /* 0x000fe200078e0203 */
[----:B------:R-:W-:Y:S01]  /*ece0*/  LOP3.LUT R2, R3, 0x10, R4, 0xf8, !PT ;  /* 0x0000001003027812 */ /* 0x000fe200078ef804 */
[----:B------:R-:W-:Y:S01]  /*ecf0*/  IMAD.SHL.U32 R4, R4, 0x2, RZ ;  /* 0x0000000204047824 */ /* 0x000fe200078e00ff */
[----:B------:R-:W-:-:S02]  /*ed00*/  LOP3.LUT R3, R5, 0x3f0, RZ, 0xc0, !PT ;  /* 0x000003f005037812 */ /* 0x000fc400078ec0ff */
[----:B------:R-:W-:Y:S02]  /*ed10*/  LOP3.LUT R0, R0, 0x70, R5, 0x78, !PT ;  /* 0x0000007000007812 */ /* 0x000fe400078e7805 */
[----:B------:R-:W-:Y:S02]  /*ed20*/  @P4 LOP3.LUT R16, R16, 0x1, RZ, 0xfc, !PT ;  /* 0x0000000110104812 */ /* 0x000fe400078efcff */
[----:B------:R-:W-:Y:S01]  /*ed30*/  LOP3.LUT R17, R0, 0xc00, R17, 0xf8, !PT ;  /* 0x00000c0000117812 */ /* 0x000fe200078ef811 */
[----:B------:R-:W-:Y:S01]  /*ed40*/  IMAD.U32 R0, RZ, RZ, UR5 ;  /* 0x00000005ff007e24 */ /* 0x000fe2000f8e00ff */
[----:B------:R-:W-:Y:S01]  /*ed50*/  LOP3.LUT R16, R16, 0xffffff7f, RZ, 0xc0, !PT ;  /* 0xffffff7f10107812 */ /* 0x000fe200078ec0ff */
[----:B------:R-:W-:Y:S01]  /*ed60*/  USHF.R.S32.HI UR5, URZ, 0x1f, UR4 ;  /* 0x0000001f3f057899 */ /* 0x000fe20008011404 */
[----:B------:R-:W-:Y:S02]  /*ed70*/  SEL R34, R34, 0xffffffc0, !P2 ;  /* 0xffffffc022227807 */ /* 0x000fe40005000000 */
[----:B------:R-:W-:Y:S01]  /*ed80*/  @P3 LOP3.LUT R16, R16, 0x80, RZ, 0xfc, !PT ;  /* 0x0000008010103812 */ /* 0x000fe200078efcff */
[----:B------:R0:W-:Y:S01]  /*ed90*/  STL [R1+0x8], R0 ;  /* 0x0000080001007387 */ /* 0x0001e20000100800 */
[----:B------:R-:W-:Y:S01]  /*eda0*/  LOP3.LUT R4, R3, 0x70, R4, 0x78, !PT ;  /* 0x0000007003047812 */ /* 0x000fe200078e7804 */
[----:B------:R-:W-:Y:S01]  /*edb0*/  ULEA.HI UR5, UR5, UR4, URZ, 0x7 ;  /* 0x0000000405057291 */ /* 0x000fe2000f8f383f */
[----:B------:R-:W-:Y:S01]  /*edc0*/  ISETP.GE.AND P2, PT, R28, UR37, PT ;  /* 0x000000251c007c0c */ /* 0x000fe2000bf46270 */
[----:B------:R1:W-:Y:S01]  /*edd0*/  STL [R1+0xc], RZ ;  /* 0x00000cff01007387 */ /* 0x0003e20000100800 */
[----:B------:R-:W-:Y:S01]  /*ede0*/  LOP3.LUT R16, R16, 0xfffffbff, RZ, 0xc0, !PT ;  /* 0xfffffbff10107812 */ /* 0x000fe200078ec0ff */
[----:B------:R-:W-:Y:S01]  /*edf0*/  USHF.R.S32.HI UR40, URZ, 0x7, UR5 ;  /* 0x000000073f287899 */ /* 0x000fe20008011405 */
[----:B------:R-:W-:-:S02]  /*ee00*/  LOP3.LUT R2, R2, 0x70, R5, 0x78, !PT ;  /* 0x0000007002027812 */ /* 0x000fc400078e7805 */
[----:B------:R-:W-:Y:S02]  /*ee10*/  LOP3.LUT R37, R4, 0x400, R5, 0xf8, !PT ;  /* 0x0000040004257812 */ /* 0x000fe400078ef805 */
[----:B------:R-:W-:Y:S01]  /*ee20*/  @P0 LOP3.LUT R16, R16, 0x400, RZ, 0xfc, !PT ;  /* 0x0000040010100812 */ /* 0x000fe200078efcff */
[----:B------:R-:W-:Y:S01]  /*ee30*/  IMAD.IADD R26, R7, 0x1, R2 ;  /* 0x00000001071a7824 */ /* 0x000fe200078e0202 */
[----:B0-----:R-:W-:Y:S01]  /*ee40*/  SHF.R.U32.HI R0, RZ, 0x3, R8 ;  /* 0x00000003ff007819 */ /* 0x001fe20000011608 */
[----:B------:R-:W-:Y:S01]  /*ee50*/  IMAD.IADD R2, R18, 0x1, R37 ;  /* 0x0000000112027824 */ /* 0x000fe200078e0225 */
[----:B------:R-:W-:Y:S01]  /*ee60*/  ISETP.GE.AND P0, PT, R28, UR37, PT ;  /* 0x000000251c007c0c */ /* 0x000fe2000bf06270 */
[----:B------:R-:W-:Y:S01]  /*ee70*/  ULDC UR37, c[0x0][0x448] ;  /* 0x0001120000257ab9 */ /* 0x000fe20000000800 */
[----:B------:R-:W-:Y:S01]  /*ee80*/  LOP3.LUT R16, R16, 0xfffffffd, RZ, 0xc0, !PT ;  /* 0xfffffffd10107812 */ /* 0x000fe200078ec0ff */
[----:B------:R-:W-:Y:S01]  /*ee90*/  UIMAD UR37, UR37, UR39, URZ ;  /* 0x00000027252572a4 */ /* 0x000fe2000f8e023f */
[----:B------:R-:W-:Y:S01]  /*eea0*/  LOP3.LUT R0, R0, 0x70, R5, 0xf8, !PT ;  /* 0x0000007000007812 */ /* 0x000fe200078ef805 */
[----:B------:R-:W-:Y:S01]  /*eeb0*/  IMAD.IADD R0, R34, 0x1, R17 ;  /* 0x0000000122007824 */ /* 0x000fe200078e0211 */
[----:B------:R-:W-:Y:S01]  /*eec0*/  @P2 LOP3.LUT R16, R16, 0x2, RZ, 0xfc, !PT ;  /* 0x0000000210102812 */ /* 0x000fe200078efcff */
[----:B------:R1:W-:Y:S01]  /*eed0*/  STL [R1+0x4], R2 ;  /* 0x0000040201007387 */ /* 0x0003e20000100800 */
[----:B------:R-:W-:Y:S01]  /*eee0*/  SEL R35, R35, 0xffffffe0, !P1 ;  /* 0xffffffe023237807 */ /* 0x000fe20004800000 */
[----:B------:R-:W-:Y:S01]  /*eef0*/  UIADD3 UR39, UR36, 0x80, -UR39 ;  /* 0x0000008024277890 */ /* 0x000fe2000fffe827 */
[----:B------:R-:W-:Y:S01]  /*ef00*/  LOP3.LUT R16, R16, 0xfffffdff, RZ, 0xc0, !PT ;  /* 0xfffffdff10107812 */ /* 0x000fe200078ec0ff */
[----:B------:R1:W-:Y:S02]  /*ef10*/  STL [R1], R0 ;  /* 0x0000000001007387 */ /* 0x0003e40000100800 */
[----:B------:R-:W-:Y:S01]  /*ef20*/  IMAD.IADD R36, R34, 0x1, R35 ;  /* 0x0000000122247824 */ /* 0x000fe200078e0223 */
[----:B------:R-:W-:-:S02]  /*ef30*/  @P0 LOP3.LUT R16, R16, 0x200, RZ, 0xfc, !PT ;  /* 0x0000020010100812 */ /* 0x000fc400078efcff */
[----:B------:R-:W-:Y:S02]  /*ef40*/  ISETP.GE.AND P0, PT, R28, UR6, PT ;  /* 0x000000061c007c0c */ /* 0x000fe4000bf06270 */
[----:B------:R-:W-:-:S11]  /*ef50*/  LOP3.LUT R16, R16, 0xfffff7ff, RZ, 0xc0, !PT ;  /* 0xfffff7ff10107812 */ /* 0x000fd600078ec0ff */
[----:B-1----:R-:W-:-:S07]  /*ef60*/  @P0 LOP3.LUT R16, R16, 0x800, RZ, 0xfc, !PT ;  /* 0x0000080010100812 */ /* 0x002fce00078efcff */
.L_x_2517:
[----:B--2---:R-:W2:Y:S01]  /*ef70*/  LDL R0, [R1+0x8] ;  /* 0x0000080001007983 */ /* 0x004ea20000100800 */
        /* <DEDUP_REMOVED lines=13> */
[----:B------:R-:W-:Y:S05]  /*f050*/  @P0 BRA `(.L_x_2453) ;  /* 0x0000000000200947 */ /* 0x000fea0003800000 */
        /* <DEDUP_REMOVED lines=8> */
.L_x_2453:
[----:B------:R-:W-:Y:S01]  /*f0e0*/  ULDC UR8, c[0x0][0xc54] ;  /* 0x0003150000087ab9 */ /* 0x000fe20000000800 */
[----:B------:R-:W-:Y:S01]  /*f0f0*/  UMOV UR6, UR7 ;  /* 0x0000000700067c82 */ /* 0x000fe20008000000 */
[----:B------:R-:W-:-:S11]  /*f100*/  UISETP.NE.AND UP0, UPT, UR8, 0x1, UPT ;  /* 0x000000010800788c */ /* 0x000fd6000bf05270 */
[----:B------:R-:W-:Y:S02]  /*f110*/  @UP0 ULDC.64 UR10, c[0x0][0xc58] ;  /* 0x00031600000a0ab9 */ /* 0x000fe40000000a00 */
[----:B------:R-:W-:-:S04]  /*f120*/  UIMAD.WIDE.U32 UR4, UR7, UR10, URZ ;  /* 0x0000000a070472a5 */ /* 0x000fc8000f8e003f */
[----:B------:R-:W-:-:S04]  /*f130*/  @UP0 USHF.R.U32.HI UR6, URZ, UR11, UR5 ;  /* 0x0000000b3f060299 */ /* 0x000fc80008011605 */
[----:B------:R-:W-:-:S12]  /*f140*/  UIMAD UR4, UR6, UR8, URZ ;  /* 0x00000008060472a4 */ /* 0x000fd8000f8e023f */
.L_x_2454:
        /* <DEDUP_REMOVED lines=25> */
[----:B------:R-:W-:Y:S01]  /*f2e0*/  UP2UR UR50, UPR, URZ, 0x4 ;  /* 0x000000043f327883 */ /* 0x000fe20008000000 */
[----:B------:R-:W-:Y:S01]  /*f2f0*/  BSSY B7, `(.L_x_2455) ;  /* 0x00004af000077945 */ /* 0x000fe20003800000 */
[----:B------:R-:W-:-:S04]  /*f300*/  USHF.L.U32 UR6, UR43, 0x7, URZ ;  /* 0x000000072b067899 */ /* 0x000fc8000800063f */
[----:B------:R-:W-:Y:S01]  /*f310*/  UIADD3 UR6, UR6, 0x7f, URZ ;  /* 0x0000007f06067890 */ /* 0x000fe2000fffe03f */
[----:B------:R-:W-:Y:S01]  /*f320*/  @UP2 ULDC UR4, c[0x0][0x44c] ;  /* 0x0001130000042ab9 */ /* 0x000fe20000000800 */
[----:B------:R-:W-:Y:S02]  /*f330*/  @UP2 ULDC UR7, c[0x0][0x450] ;  /* 0x0001140000072ab9 */ /* 0x000fe40000000800 */
[----:B------:R-:W-:-:S04]  /*f340*/  UIMAD.WIDE.U32 UR4, UR6, UR4, URZ ;  /* 0x00000004060472a5 */ /* 0x000fc8000f8e003f */
[----:B------:R-:W-:-:S04]  /*f350*/  @UP2 USHF.R.U32.HI UR6, URZ, UR7, UR5 ;  /* 0x000000073f062299 */ /* 0x000fc80008011605 */
[----:B------:R-:W-:-:S04]  /*f360*/  UIADD3 UR6, UR39, UR6, URZ ;  /* 0x0000000627067290 */ /* 0x000fc8000fffe03f */
[----:B------:R-:W-:-:S04]  /*f370*/  USHF.R.S32.HI UR4, URZ, 0x1f, UR6 ;  /* 0x0000001f3f047899 */ /* 0x000fc80008011406 */
[----:B------:R-:W-:-:S04]  /*f380*/  ULEA.HI UR4, UR4, UR6, URZ, 0x7 ;  /* 0x0000000604047291 */ /* 0x000fc8000f8f383f */
[----:B------:R-:W-:-:S04]  /*f390*/  USHF.R.S32.HI UR4, URZ, 0x7, UR4 ;  /* 0x000000073f047899 */ /* 0x000fc80008011404 */
[----:B------:R-:W-:-:S04]  /*f3a0*/  UISETP.LT.AND UP0, UPT, UR40, UR4, UPT ;  /* 0x000000042800728c */ /* 0x000fc8000bf01270 */
[----:B------:R-:W-:-:S06]  /*f3b0*/  USEL UR44, UR40, UR4, UP0 ;  /* 0x00000004282c7287 */ /* 0x000fcc0008000000 */
[----:B------:R-:W-:-:S13]  /*f3c0*/  ISETP.LT.AND P0, PT, RZ, UR44, PT ;  /* 0x0000002cff007c0c */ /* 0x000fda000bf01270 */
[----:B0-----:R-:W-:Y:S05]  /*f3d0*/  @P0 BRA `(.L_x_2456) ;  /* 0x0000000000480947 */ /* 0x001fea0003800000 */
        /* <DEDUP_REMOVED lines=16> */
[----:B------:R0:W-:Y:S01]  /*f4e0*/  STL [R1+0x8], R0 ;  /* 0x0000080001007387 */ /* 0x0001e20000100800 */
[----:B------:R-:W-:Y:S05]  /*f4f0*/  BRA `(.L_x_2457) ;  /* 0x0000004800387947 */ /* 0x000fea0003800000 */
.L_x_2456:
        /* <DEDUP_REMOVED lines=20> */
.L_x_2459:
[----:B------:R-:W-:Y:S05]  /*f640*/  BSYNC B6 ;  /* 0x0000000000067941 */ /* 0x000fea0003800000 */
.L_x_2458:
        /* <DEDUP_REMOVED lines=22> */
.L_x_2461:
[----:B------:R-:W-:Y:S05]  /*f7b0*/  BSYNC B6 ;  /* 0x0000000000067941 */ /* 0x000fea0003800000 */
.L_x_2460:
        /* <DEDUP_REMOVED lines=9> */
[----:B------:R-:W-:Y:S01]  /*f850*/  MOV R13, RZ ;  /* 0x000000ff000d7202 */ /* 0x000fe20000000f00 */
[----:B------:R-:W0:Y:S01]  /*f860*/  LDC.64 R2, c[0x4][R2] ;  /* 0x0100000002027b82 */ /* 0x000e220000000a00 */
[----:B------:R-:W-:Y:S02]  /*f870*/  IMAD.U32 R5, RZ, RZ, UR7 ;  /* 0x00000007ff057e24 */ /* 0x000fe4000f8e00ff */
[----:B------:R-:W-:Y:S02]  /*f880*/  IMAD.U32 R6, RZ, RZ, UR8 ;  /* 0x00000008ff067e24 */ /* 0x000fe4000f8e00ff */
[----:B------:R-:W-:-:S02]  /*f890*/  IMAD.U32 R7, RZ, RZ, UR9 ;  /* 0x00000009ff077e24 */ /* 0x000fc4000f8e00ff */
[----:B------:R-:W-:Y:S02]  /*f8a0*/  IMAD.U32 R10, RZ, RZ, UR4 ;  /* 0x00000004ff0a7e24 */ /* 0x000fe4000f8e00ff */
[----:B------:R-:W-:Y:S02]  /*f8b0*/  IMAD.U32 R11, RZ, RZ, UR5 ;  /* 0x00000005ff0b7e24 */ /* 0x000fe4000f8e00ff */
[----:B------:R-:W-:Y:S02]  /*f8c0*/  IMAD.MOV.U32 R8, RZ, RZ, 0x70 ;  /* 0x00000070ff087424 */ /* 0x000fe400078e00ff */
[----:B------:R-:W-:-:S07]  /*f8d0*/  IMAD.MOV.U32 R12, RZ, RZ, 0x1 ;  /* 0x00000001ff0c7424 */ /* 0x000fce00078e00ff */
[----:B------:R-:W-:-:S07]  /*f8e0*/  LEPC R20, `(.L_x_2463) ;  /* 0x000000001014794e */ /* 0x000fce0000000000 */
[----:B0----5:R-:W-:Y:S05]  /*f8f0*/  CALL.ABS.NOINC R2 ;  /* 0x0000000002007343 */ /* 0x021fea0003c00000 */
.L_x_2463:
[----:B------:R-:W-:Y:S05]  /*f900*/  BSYNC B6 ;  /* 0x0000000000067941 */ /* 0x000fea0003800000 */
.L_x_2462:
        /* <DEDUP_REMOVED lines=19> */
.L_x_2465:
[----:B------:R-:W-:Y:S05]  /*fa40*/  BSYNC B6 ;  /* 0x0000000000067941 */ /* 0x000fea0003800000 */
.L_x_2464:
        /* <DEDUP_REMOVED lines=17> */
.L_x_2537:
[----:B------:R-:W1:Y:S01]  /*fb60*/  S2R R0, SR_TID.X ;  /* 0x0000000000007919 */ /* 0x000e620000002100 */
[----:B0-----:R-:W-:Y:S02]  /*fb70*/  ISETP.NE.AND P1, PT, R10, 0x1, PT ;  /* 0x000000010a00780c */ /* 0x001fe40003f25270 */
[----:B-----5:R-:W-:Y:S02]  /*fb80*/  SHF.R.S32.HI R31, RZ, 0x1f, R29 ;  /* 0x0000001fff1f7819 */ /* 0x020fe4000001141d */
[----:B------:R-:W-:-:S09]  /*fb90*/  LOP3.LUT R16, R16, 0xfffffff7, RZ, 0xc0, !PT ;  /* 0xfffffff710107812 */ /* 0x000fd200078ec0ff */
[----:B------:R-:W0:Y:S01]  /*fba0*/  @P1 LDC R5, c[0x0][0x438] ;  /* 0x00010e00ff051b82 */ /* 0x000e220000000800 */
[----:B------:R-:W-:Y:S02]  /*fbb0*/  @P1 LOP3.LUT R16, R16, 0x8, RZ, 0xfc, !PT ;  /* 0x0000000810101812 */ /* 0x000fe400078efcff */
[C---:B-1----:R-:W-:Y:S01]  /*fbc0*/  LOP3.LUT R2, R0.reuse, 0x7f, RZ, 0xc0, !PT ;  /* 0x0000007f00027812 */ /* 0x042fe200078ec0ff */
[----:B------:R-:W-:-:S03]  /*fbd0*/  IMAD.SHL.U32 R0, R0, 0x10, RZ ;  /* 0x0000001000007824 */ /* 0x000fc600078e00ff */
[----:B------:R-:W-:-:S04]  /*fbe0*/  SHF.R.U32.HI R2, RZ, 0x3, R2 ;  /* 0x00000003ff027819 */ /* 0x000fc80000011602 */
[----:B------:R-:W-:-:S04]  /*fbf0*/  LOP3.LUT R0, R2, 0x70, R0, 0xf8, !PT ;  /* 0x0000007002007812 */ /* 0x000fc800078ef800 */
[----:B------:R-:W-:Y:S02]  /*fc00*/  LOP3.LUT R3, R0, R8, RZ, 0xfc, !PT ;  /* 0x0000000800037212 */ /* 0x000fe400078efcff */
[----:B------:R-:W1:Y:S02]  /*fc10*/  @P1 LDC R0, c[0x0][0x434] ;  /* 0x00010d00ff001b82 */ /* 0x000e640000000800 */
[C---:B------:R-:W-:Y:S01]  /*fc20*/  ISETP.GE.AND P0, PT, R3.reuse, UR36, PT ;  /* 0x0000002403007c0c */ /* 0x040fe2000bf06270 */
[----:B------:R-:W-:-:S04]  /*fc30*/  IMAD.IADD R9, R3, 0x1, R32 ;  /* 0x0000000103097824 */ /* 0x000fc800078e0220 */
[----:B------:R-:W-:-:S08]  /*fc40*/  IMAD.MOV.U32 R6, RZ, RZ, R9 ;  /* 0x000000ffff067224 */ /* 0x000fd000078e0009 */
[----:B------:R-:W2:Y:S01]  /*fc50*/  @!P0 LDC.64 R2, c[0x0][0x428] ;  /* 0x00010a00ff028b82 */ /* 0x000ea20000000a00 */
[----:B-1----:R-:W-:-:S05]  /*fc60*/  @P1 IMAD.HI.U32 R0, R9, R0, RZ ;  /* 0x0000000009001227 */ /* 0x002fca00078e00ff */
[----:B0-----:R-:W-:Y:S02]  /*fc70*/  @P1 SHF.R.U32.HI R6, RZ, R5, R0 ;  /* 0x00000005ff061219 */ /* 0x001fe40000011600 */
[----:B------:R-:W0:Y:S02]  /*fc80*/  @!P0 LDC.64 R4, c[0x0][0x418] ;  /* 0x00010600ff048b82 */ /* 0x000e240000000a00 */
[----:B------:R-:W-:Y:S01]  /*fc90*/  @!P0 SHF.R.S32.HI R7, RZ, 0x1f, R6 ;  /* 0x0000001fff078819 */ /* 0x000fe20000011406 */
[----:B--2---:R-:W-:-:S04]  /*fca0*/  @!P0 IMAD R0, R31, R2, RZ ;  /* 0x000000021f008224 */ /* 0x004fc800078e02ff */
[C---:B------:R-:W-:Y:S02]  /*fcb0*/  @!P0 IMAD R11, R29.reuse, R3, R0 ;  /* 0x000000031d0b8224 */ /* 0x040fe400078e0200 */
[----:B------:R-:W-:-:S04]  /*fcc0*/  @!P0 IMAD.WIDE.U32 R2, R29, R2, R6 ;  /* 0x000000021d028225 */ /* 0x000fc800078e0006 */
[----:B------:R-:W-:Y:S02]  /*fcd0*/  @!P0 IMAD.IADD R0, R3, 0x1, R11 ;  /* 0x0000000103008824 */ /* 0x000fe400078e020b */
[----:B------:R-:W-:Y:S01]  /*fce0*/  IMAD.U32 R3, RZ, RZ, UR45 ;  /* 0x0000002dff037e24 */ /* 0x000fe2000f8e00ff */
[----:B0-----:R-:W-:-:S04]  /*fcf0*/  @!P0 LEA R4, P1, R2, R4, 0x2 ;  /* 0x0000000402048211 */ /* 0x001fc800078210ff */
[----:B------:R-:W-:Y:S01]  /*fd00*/  @!P0 LEA.HI.X R5, R2, R5, R0, 0x2, P1 ;  /* 0x0000000502058211 */ /* 0x000fe200008f1400 */
[----:B------:R-:W-:Y:S01]  /*fd10*/  IMAD.MOV.U32 R0, RZ, RZ, RZ ;  /* 0x000000ffff007224 */ /* 0x000fe200078e00ff */
[----:B------:R-:W-:Y:S01]  /*fd20*/  ISETP.NE.AND P2, PT, R3, 0x3, PT ;  /* 0x000000030300780c */ /* 0x000fe20003f45270 */
[----:B------:R-:W-:-:S04]  /*fd30*/  IMAD.MOV R2, RZ, RZ, -R6 ;  /* 0x000000ffff027224 */ /* 0x000fc800078e0a06 */
[----:B------:R0:W5:Y:S01]  /*fd40*/  @!P0 LDG.E R0, desc[UR48][R4.64] ;  /* 0x0000003004008981 */ /* 0x000162000c1e1900 */
[----:B------:R-:W-:-:S07]  /*fd50*/  LOP3.LUT R16, R16, 0xfffffffb, RZ, 0xc0, !PT ;  /* 0xfffffffb10107812 */ /* 0x000fce00078ec0ff */
[----:B------:R-:W-:Y:S01]  /*fd60*/  @P2 LOP3.LUT R16, R16, 0x4, RZ, 0xfc, !PT ;  /* 0x0000000410102812 */ /* 0x000fe200078efcff */
[----:B0-----:R-:W-:Y:S02]  /*fd70*/  IMAD R4, R10, R2, R9 ;  /* 0x000000020a047224 */ /* 0x001fe400078e0209 */
[----:B------:R-:W-:-:S04]  /*fd80*/  IMAD R2, RZ, RZ, -UR42 ;  /* 0x8000002aff027e24 */ /* 0x000fc8000f8e02ff */
[----:B------:R-:W-:-:S05]  /*fd90*/  IMAD R23, R23, R2, UR41 ;  /* 0x0000002917177e24 */ /* 0x000fca000f8e0202 */
[----:B------:R-:W-:Y:S01]  /*fda0*/  SHF.R.S32.HI R30, RZ, 0x1f, R23 ;  /* 0x0000001fff1e7819 */ /* 0x000fe20000011417 */
[----:B------:R-:W-:Y:S06]  /*fdb0*/  @!P2 BRA `(.L_x_2467) ;  /* 0x000000000004a947 */ /* 0x000fec0003800000 */
[----:B------:R-:W-:Y:S01]  /*fdc0*/  BPT.TRAP 0x1 ;  /* 0x000000040000795c */ /* 0x000fe20000300000 */
.L_x_2467:
[----:B------:R-:W-:Y:S01]  /*fdd0*/  IMAD R6, R24, 0x8, R18 ;  /* 0x0000000818067824 */ /* 0x000fe200078e0212 */
[----:B------:R-:W-:Y:S01]  /*fde0*/  SHF.L.U32 R20, R27, 0x1f, RZ ;  /* 0x0000001f1b147819 */ /* 0x000fe200000006ff */
[----:B------:R-:W-:Y:S01]  /*fdf0*/  BSSY B0, `(.L_x_2468) ;  /* 0x0000004000007945 */ /* 0x000fe20003800000 */
[----:B------:R-:W-:Y:S02]  /*fe00*/  SHF.R.S32.HI R10, RZ, 0x1f, R4 ;  /* 0x0000001fff0a7819 */ /* 0x000fe40000011404 */
[----:B------:R-:W0:Y:S02]  /*fe10*/  SYNCS.PHASECHK.TRANS64.TRYWAIT P0, [R6+URZ+0x38880], R20 ;  /* 0x03888014060075a7 */ /* 0x000e24000800017f */
[----:B0-----:R-:W-:Y:S05]  /*fe20*/  @!P0 BRA `(.L_x_2469) ;  /* 0x0000004800348947 */ /* 0x001fea0003800000 */
.L_x_2538:
[----:B------:R-:W-:Y:S05]  /*fe30*/  BSYNC B0 ;  /* 0x0000000000007941 */ /* 0x000fea0003800000 */
.L_x_2468:
[----:B------:R-:W1:Y:S01]  /*fe40*/  S2R R7, SR_TID.X ;  /* 0x0000000000077919 */ /* 0x000e620000002100 */
[----:B------:R-:W-:Y:S01]  /*fe50*/  ULDC.64 UR4, c[0x0][0x328] ;  /* 0x0000ca0000047ab9 */ /* 0x000fe20000000a00 */
[----:B-----5:R-:W-:Y:S01]  /*fe60*/  SHF.R.S32.HI R19, RZ, 0x1f, R0 ;  /* 0x0000001fff137819 */ /* 0x020fe20000011400 */
[----:B------:R-:W-:Y:S01]  /*fe70*/  IMAD R3, R10, UR4, RZ ;  /* 0x000000040a037c24 */ /* 0x000fe2000f8e02ff */
[----:B------:R-:W-:Y:S01]  /*fe80*/  ULDC.64 UR6, c[0x0][0x318] ;  /* 0x0000c60000067ab9 */ /* 0x000fe20000000a00 */
[----:B------:R-:W-:Y:S02]  /*fe90*/  LOP3.LUT R16, R16, 0xffffffbf, RZ, 0xc0, !PT ;  /* 0xffffffbf10107812 */ /* 0x000fe400078ec0ff */
        /* <DEDUP_REMOVED lines=19> */
[----:B------:R-:W-:-:S13]  /*ffd0*/  ISETP.GE.AND P0, PT, R8, 0x1, PT ;  /* 0x000000010800780c */ /* 0x000fda0003f06270 */
[----:B------:R-:W-:Y:S01]  /*ffe0*/  @P0 LOP3.LUT R16, R16, 0x40, RZ, 0xfc, !PT ;  /* 0x0000004010100812 */ /* 0x000fe200078efcff */
[----:B------:R-:W-:Y:S06]  /*fff0*/  BRA.DIV UR4, `(.L_x_2470) ;  /* 0x0000004604d47947 */ /* 0x000fec000b800000 */
[----:B------:R-:W1:Y:S01]  /*10000*/  SHFL.IDX PT, R2, R7, RZ, 0x181f ;  /* 0x00181fff07027589 */ /* 0x000e6200000e0000 */
[----:B------:R-:W-:Y:S01]  /*10010*/  LOP3.LUT P6, RZ, R16, 0x200, RZ, 0xc0, !PT ;  /* 0x0000020010ff7812 */ /* 0x000fe200078cc0ff */
[----:B------:R-:W-:Y:S01]  /*10020*/  IMAD.IADD R5, R18, 0x1, R5 ;  /* 0x0000000112057824 */ /* 0x000fe200078e0205 */
[----:B------:R-:W-:Y:S01]  /*10030*/  LOP3.LUT P2, RZ, R16, 0x80, RZ, 0xc0, !PT ;  /* 0x0000008010ff7812 */ /* 0x000fe2000784c0ff */
[----:B------:R-:W2:Y:S01]  /*10040*/  SHFL.IDX PT, R3, R9, RZ, 0x181f ;  /* 0x00181fff09037589 */ /* 0x000ea200000e0000 */
[----:B------:R-:W-:Y:S02]  /*10050*/  ISETP.GE.AND P1, PT, R8, 0x11, PT ;  /* 0x000000110800780c */ /* 0x000fe40003f26270 */
[----:B------:R-:W-:Y:S02]  /*10060*/  LOP3.LUT R16, R16, 0xffffffdf, RZ, 0xc0, !PT ;  /* 0xffffffdf10107812 */ /* 0x000fe400078ec0ff */
[C---:B------:R-:W-:Y:S02]  /*10070*/  ISETP.GE.AND P5, PT, R8.reuse, 0x31, PT ;  /* 0x000000310800780c */ /* 0x040fe40003fa6270 */
[----:B------:R-:W-:-:S02]  /*10080*/  ISETP.GE.AND P4, PT, R8, 0x41, PT ;  /* 0x000000410800780c */ /* 0x000fc40003f86270 */
[----:B------:R-:W-:-:S05]  /*10090*/  ISETP.GE.AND P3, PT, R8, 0x51, PT ;  /* 0x000000510800780c */ /* 0x000fca0003f66270 */
[----:B------:R-:W-:Y:S02]  /*100a0*/  @P1 LOP3.LUT R16, R16, 0x20, RZ, 0xfc, !PT ;  /* 0x0000002010101812 */ /* 0x000fe400078efcff */
[----:B------:R-:W-:Y:S02]  /*100b0*/  ISETP.GE.AND P1, PT, R8, 0x61, PT ;  /* 0x000000610800780c */ /* 0x000fe40003f26270 */
[----:B------:R-:W-:Y:S02]  /*100c0*/  LOP3.LUT R16, R16, 0xffffffef, RZ, 0xc0, !PT ;  /* 0xffffffef10107812 */ /* 0x000fe400078ec0ff */
[----:B-1----:R-:W-:-:S05]  /*100d0*/  IADD3 R2, P0, R28, R2, RZ ;  /* 0x000000021c027210 */ /* 0x002fca0007f1e0ff */
[----:B--2---:R-:W-:Y:S01]  /*100e0*/  IMAD.X R3, RZ, RZ, R3, P0 ;  /* 0x000000ffff037224 */ /* 0x004fe200000e0603 */
[----:B------:R-:W-:-:S13]  /*100f0*/  ISETP.LT.OR P0, PT, R8, 0x1, P6 ;  /* 0x000000010800780c */ /* 0x000fda0003701670 */
        /* <DEDUP_REMOVED lines=54> */
[----:B-1----:R1:W2:Y:S10]  /*10460*/  SHFL.IDX PT, R2, R7, 0x7, 0x181f ;  /* 0x00f81f0007027f89 */ /* 0x0022b400000e0000 */
[----:B------:R-:W-:-:S02]  /*10470*/  @P0 LOP3.LUT R16, R16, 0x10, RZ, 0xfc, !PT ;  /* 0x0000001010100812 */ /* 0x000fc400078efcff */
[----:B------:R-:W-:Y:S02]  /*10480*/  ISETP.GE.AND P0, PT, R8, 0x71, PT ;  /* 0x000000710800780c */ /* 0x000fe40003f06270 */
[----:B------:R-:W-:-:S11]  /*10490*/  LOP3.LUT R16, R16, 0xfffffeff, RZ, 0xc0, !PT ;  /* 0xfffffeff10107812 */ /* 0x000fd600078ec0ff */
[----:B-1-3--:R-:W-:-:S07]  /*104a0*/  @P0 LOP3.LUT R16, R16, 0x100, RZ, 0xfc, !PT ;  /* 0x0000010010100812 */ /* 0x00afce00078efcff */
.L_x_2556:
[----:B--2---:R-:W-:Y:S02]  /*104b0*/  IADD3 R2, P0, R28, R2, RZ ;  /* 0x000000021c027210 */ /* 0x004fe40007f1e0ff */
[C---:B------:R-:W-:Y:S02]  /*104c0*/  LOP3.LUT P6, RZ, R16.reuse, 0x200, RZ, 0xc0, !PT ;  /* 0x0000020010ff7812 */ /* 0x040fe400078cc0ff */
[----:B------:R-:W-:Y:S01]  /*104d0*/  LOP3.LUT P2, RZ, R16, 0x80, RZ, 0xc0, !PT ;  /* 0x0000008010ff7812 */ /* 0x000fe2000784c0ff */
        /* <DEDUP_REMOVED lines=10> */
.L_x_2471:
        /* <DEDUP_REMOVED lines=11> */
.L_x_2472:
[----:B------:R1:W-:Y:S01]  /*10630*/  SYNCS.ARRIVE.TRANS64.A1T0 RZ, [R6+URZ+0x38870], RZ ;  /* 0x038870ff06ff79a7 */ /* 0x0003e2000810003f */
[----:B------:R-:W-:Y:S05]  /*10640*/  @!P6 BRA `(.L_x_2473) ;  /* 0x000000000004e947 */ /* 0x000fea0003800000 */
[----:B------:R-:W-:Y:S01]  /*10650*/  BPT.TRAP 0x1 ;  /* 0x000000040000795c */ /* 0x000fe20000300000 */
.L_x_2473:
[----:B------:R-:W2:Y:S01]  /*10660*/  SYNCS.PHASECHK.TRANS64.TRYWAIT P0, [R6+URZ+0x38840], R20 ;  /* 0x03884014060075a7 */ /* 0x000ea2000800017f */
[----:B------:R-:W-:Y:S04]  /*10670*/  BSSY B0, `(.L_x_2474) ;  /* 0x0000002000007945 */ /* 0x000fe80003800000 */
[----:B--2---:R-:W-:Y:S05]  /*10680*/  @!P0 BRA `(.L_x_2475) ;  /* 0x0000004800f88947 */ /* 0x004fea0003800000 */
.L_x_2557:
[----:B------:R-:W-:Y:S05]  /*10690*/  BSYNC B0 ;  /* 0x0000000000007941 */ /* 0x000fea0003800000 */
.L_x_2474:
        /* <DEDUP_REMOVED lines=20> */
[----:B------:R-:W3:Y:S01]  /*107e0*/  SHFL.IDX PT, R3, R4, RZ, 0x181f ;  /* 0x00181fff04037589 */ /* 0x000ee200000e0000 */
[----:B------:R-:W-:Y:S02]  /*107f0*/  P2R R9, PR, RZ, 0x10 ;  /* 0x00000010ff097803 */ /* 0x000fe40000000000 */
[C---:B------:R-:W-:Y:S01]  /*10800*/  LOP3.LUT P4, RZ, R16.reuse, 0x40, RZ, 0xc0, !PT ;  /* 0x0000004010ff7812 */ /* 0x040fe2000788c0ff */
[----:B------:R-:W4:Y:S01]  /*10810*/  SHFL.IDX PT, R2, R0, RZ, 0x181f ;  /* 0x00181fff00027589 */ /* 0x000f2200000e0000 */
[C---:B------:R-:W-:Y:S02]  /*10820*/  LOP3.LUT P6, RZ, R16.reuse, 0x2, RZ, 0xc0, !PT ;  /* 0x0000000210ff7812 */ /* 0x040fe400078cc0ff */
[----:B------:R-:W-:Y:S01]  /*10830*/  P2R R8, PR, RZ, 0x8 ;  /* 0x00000008ff087803 */ /* 0x000fe20000000000 */
[----:B------:R-:W5:Y:S01]  /*10840*/  SHFL.IDX PT, R14, R4, 0x1, 0x181f ;  /* 0x00381f00040e7f89 */ /* 0x000f6200000e0000 */
[----:B------:R-:W-:Y:S02]  /*10850*/  LOP3.LUT P3, RZ, R16, 0x20, RZ, 0xc0, !PT ;  /* 0x0000002010ff7812 */ /* 0x000fe4000786c0ff */
[----:B------:R-:W-:-:S02]  /*10860*/  P2R R7, PR, RZ, 0x2 ;  /* 0x00000002ff077803 */ /* 0x000fc40000000000 */
[----:B------:R-:W-:-:S03]  /*10870*/  LOP3.LUT P1, RZ, R16, 0x10, RZ, 0xc0, !PT ;  /* 0x0000001010ff7812 */ /* 0x000fc6000782c0ff */
[----:B---3--:R-:W-:-:S05]  /*10880*/  @P4 IADD3 R3, P0, R28, R3, RZ ;  /* 0x000000031c034210 */ /* 0x008fca0007f1e0ff */
[----:B----4-:R-:W-:-:S05]  /*10890*/  @P4 IMAD.X R2, RZ, RZ, R2, P0 ;  /* 0x000000ffff024224 */ /* 0x010fca00000e0602 */
[----:B------:R-:W-:-:S04]  /*108a0*/  @P4 LOP3.LUT R3, R3, R2, RZ, 0x3c, !PT ;  /* 0x0000000203034212 */ /* 0x000fc800078e3cff */
[----:B------:R-:W-:-:S04]  /*108b0*/  @P4 LOP3.LUT R2, R3, R2, RZ, 0x3c, !PT ;  /* 0x0000000203024212 */ /* 0x000fc800078e3cff */
[----:B------:R-:W-:-:S05]  /*108c0*/  @P4 LOP3.LUT R3, R3, R2, RZ, 0x3c, !PT ;  /* 0x0000000203034212 */ /* 0x000fca00078e3cff */
[----:B------:R-:W-:Y:S04]  /*108d0*/  @P4 LDGSTS.E.BYPASS.LTC128B.128 [R5+0x28400], desc[UR48][R2.64], !P6 ;  /* 0x2840000002054fae */ /* 0x000fe8000f101d70 */
[----:B------:R3:W-:Y:S01]  /*108e0*/  @P4 LDGSTS.E.BYPASS.LTC128B.128 [R5+0x2c400], desc[UR48][R2.64+0x80], !P2 ;  /* 0x2c40008002054fae */ /* 0x0007e2000d101d70 */
[----:B------:R-:W-:Y:S02]  /*108f0*/  ISETP.NE.AND P4, PT, R9, RZ, PT ;  /* 0x000000ff0900720c */ /* 0x000fe40003f85270 */
[C---:B-----5:R-:W-:Y:S02]  /*10900*/  @P3 IADD3 R9, P0, R28.reuse, R14, RZ ;  /* 0x0000000e1c093210 */ /* 0x060fe40007f1e0ff */
[----:B------:R-:W-:Y:S04]  /*10910*/  SHFL.IDX PT, R14, R4, 0x2, 0x181f ;  /* 0x00581f00040e7f89 */ /* 0x000fe800000e0000 */
[----:B---3--:R-:W3:Y:S02]  /*10920*/  SHFL.IDX PT, R2, R0, 0x1, 0x181f ;  /* 0x00381f0000027f89 */ /* 0x008ee400000e0000 */
[----:B---3--:R-:W-:Y:S01]  /*10930*/  @P3 IMAD.X R10, RZ, RZ, R2, P0 ;  /* 0x000000ffff0a3224 */ /* 0x008fe200000e0602 */
[----:B------:R-:W-:Y:S01]  /*10940*/  @P1 IADD3 R14, P0, R28, R14, RZ ;  /* 0x0000000e1c0e1210 */ /* 0x000fe20007f1e0ff */
[----:B------:R-:W-:-:S02]  /*10950*/  @P3 IMAD.MOV.U32 R2, RZ, RZ, R9 ;  /* 0x000000ffff023224 */ /* 0x000fc400078e0009 */
[----:B------:R-:W-:-:S05]  /*10960*/  @P3 IMAD.MOV.U32 R3, RZ, RZ, R10 ;  /* 0x000000ffff033224 */ /* 0x000fca00078e000a */
[----:B------:R-:W-:Y:S04]  /*10970*/  @P3 LDGSTS.E.BYPASS.LTC128B.128 [R5+0x28c00], desc[UR48][R2.64], !P6 ;  /* 0x28c0000002053fae */ /* 0x000fe8000f101d70 */
[----:B------:R3:W-:Y:S01]  /*10980*/  @P3 LDGSTS.E.BYPASS.LTC128B.128 [R5+0x2cc00], desc[UR48][R2.64+0x80], !P2 ;  /* 0x2cc0008002053fae */ /* 0x0007e2000d101d70 */
[----:B------:R-:W-:-:S03]  /*10990*/  ISETP.NE.AND P3, PT, R8, RZ, PT ;  /* 0x000000ff0800720c */ /* 0x000fc60003f65270 */
[----:B---3--:R-:W3:Y:S02]  /*109a0*/  SHFL.IDX PT, R2, R0, 0x2, 0x181f ;  /* 0x00581f0000027f89 */ /* 0x008ee400000e0000 */
[----:B---3--:R-:W-:Y:S02]  /*109b0*/  @P1 IMAD.X R9, RZ, RZ, R2, P0 ;  /* 0x000000ffff091224 */ /* 0x008fe400000e0602 */
[----:B------:R-:W-:Y:S02]  /*109c0*/  @P1 IMAD.MOV.U32 R2, RZ, RZ, R14 ;  /* 0x000000ffff021224 */ /* 0x000fe400078e000e */
[----:B------:R-:W-:Y:S01]  /*109d0*/  @P1 IMAD.MOV.U32 R3, RZ, RZ, R9 ;  /* 0x000000ffff031224 */ /* 0x000fe200078e0009 */
[----:B------:R-:W3:Y:S04]  /*109e0*/  SHFL.IDX PT, R14, R4, 0x3, 0x181f ;  /* 0x00781f00040e7f89 */ /* 0x000ee800000e0000 */
[----:B------:R-:W-:Y:S04]  /*109f0*/  @P1 LDGSTS.E.BYPASS.LTC128B.128 [R5+0x29400], desc[UR48][R2.64], !P6 ;  /* 0x2940000002051fae */ /* 0x000fe8000f101d70 */
[----:B------:R4:W-:Y:S01]  /*10a00*/  @P1 LDGSTS.E.BYPASS.LTC128B.128 [R5+0x2d400], desc[UR48][R2.64+0x80], !P2 ;  /* 0x2d40008002051fae */ /* 0x0009e2000d101d70 */
[----:B------:R-:W-:-:S03]  /*10a10*/  ISETP.NE.AND P1, PT, R7, RZ, PT ;  /* 0x000000ff0700720c */ /* 0x000fc60003f25270 */
[----:B----4-:R-:W4:Y:S01]  /*10a20*/  SHFL.IDX PT, R2, R0, 0x3, 0x181f ;  /* 0x00781f0000027f89 */ /* 0x010f2200000e0000 */
[----:B---3--:R-:W-:-:S05]  /*10a30*/  @P5 IADD3 R14, P0, R28, R14, RZ ;  /* 0x0000000e1c0e5210 */ /* 0x008fca0007f1e0ff */
[----:B----4-:R-:W-:Y:S02]  /*10a40*/  @P5 IMAD.X R9, RZ, RZ, R2, P0 ;  /* 0x000000ffff095224 */ /* 0x010fe400000e0602 */
[----:B------:R-:W-:Y:S02]  /*10a50*/  @P5 IMAD.MOV.U32 R2, RZ, RZ, R14 ;  /* 0x000000ffff025224 */ /* 0x000fe400078e000e */
[----:B------:R-:W-:Y:S01]  /*10a60*/  @P5 IMAD.MOV.U32 R3, RZ, RZ, R9 ;  /* 0x000000ffff035224 */ /* 0x000fe200078e0009 */
[----:B------:R-:W3:Y:S04]  /*10a70*/  SHFL.IDX PT, R14, R4, 0x4, 0x181f ;  /* 0x00981f00040e7f89 */ /* 0x000ee800000e0000 */
[----:B------:R-:W-:Y:S04]  /*10a80*/  @P5 LDGSTS.E.BYPASS.LTC128B.128 [R5+0x29c00], desc[UR48][R2.64], !P6 ;  /* 0x29c0000002055fae */ /* 0x000fe8000f101d70 */
[----:B------:R4:W-:Y:S04]  /*10a90*/  @P5 LDGSTS.E.BYPASS.LTC128B.128 [R5+0x2dc00], desc[UR48][R2.64+0x80], !P2 ;  /* 0x2dc0008002055fae */ /* 0x0009e8000d101d70 */
[----:B----4-:R-:W4:Y:S01]  /*10aa0*/  SHFL.IDX PT, R2, R0, 0x4, 0x181f ;  /* 0x00981f0000027f89 */ /* 0x010f2200000e0000 */
[----:B---3--:R-:W-:-:S05]  /*10ab0*/  @P4 IADD3 R14, P0, R28, R14, RZ ;  /* 0x0000000e1c0e4210 */ /* 0x008fca0007f1e0ff */
[----:B----4-:R-:W-:Y:S01]  /*10ac0*/  @P4 IMAD.X R7, RZ, RZ, R2, P0 ;  /* 0x000000ffff074224 */ /* 0x010fe200000e0602 */
[----:B------:R-:W-:Y:S02]  /*10ad0*/  @P4 MOV R2, R14 ;  /* 0x0000000e00024202 */ /* 0x000fe40000000f00 */
[----:B------:R-:W3:Y:S01]  /*10ae0*/  SHFL.IDX PT, R14, R4, 0x5, 0x181f ;  /* 0x00b81f00040e7f89 */ /* 0x000ee200000e0000 */
[----:B------:R-:W-:-:S05]  /*10af0*/  @P4 IMAD.MOV.U32 R3, RZ, RZ, R7 ;  /* 0x000000ffff034224 */ /* 0x000fca00078e0007 */
[----:B------:R-:W-:Y:S04]  /*10b00*/  @P4 LDGSTS.E.BYPASS.LTC128B.128 [R5+0x2a400], desc[UR48][R2.64], !P6 ;  /* 0x2a40000002054fae */ /* 0x000fe8000f101d70 */
[----:B------:R4:W-:Y:S04]  /*10b10*/  @P4 LDGSTS.E.BYPASS.LTC128B.128 [R5+0x2e400], desc[UR48][R2.64+0x80], !P2 ;  /* 0x2e40008002054fae */ /* 0x0009e8000d101d70 */
        /* <DEDUP_REMOVED lines=10> */
[----:B----4-:R-:W-:Y:S02]  /*10bc0*/  @P1 IMAD.X R7, RZ, RZ, R2, P0 ;  /* 0x000000ffff071224 */ /* 0x010fe400000e0602 */
[----:B------:R-:W-:Y:S02]  /*10bd0*/  @P1 IMAD.MOV.U32 R2, RZ, RZ, R14 ;  /* 0x000000ffff021224 */ /* 0x000fe400078e000e */
[----:B------:R-:W-:Y:S01]  /*10be0*/  @P1 IMAD.MOV.U32 R3, RZ, RZ, R7 ;  /* 0x000000ffff031224 */ /* 0x000fe200078e0007 */
[----:B------:R3:W4:Y:S04]  /*10bf0*/  SHFL.IDX PT, R14, R4, 0x7, 0x181f ;  /* 0x00f81f00040e7f89 */ /* 0x00072800000e0000 */
[----:B------:R3:W-:Y:S04]  /*10c00*/  @P1 LDGSTS.E.BYPASS.LTC128B.128 [R5+0x2b400], desc[UR48][R2.64], !P6 ;  /* 0x2b40000002051fae */ /* 0x0007e8000f101d70 */
[----:B------:R3:W-:Y:S04]  /*10c10*/  @P1 LDGSTS.E.BYPASS.LTC128B.128 [R5+0x2f400], desc[UR48][R2.64+0x80], !P2 ;  /* 0x2f40008002051fae */ /* 0x0007e8000d101d70 */
[----:B------:R3:W0:Y:S02]  /*10c20*/  SHFL.IDX PT, R7, R0, 0x7, 0x181f ;  /* 0x00f81f0000077f89 */ /* 0x00062400000e0000 */
.L_x_2575:
[C---:B------:R-:W-:Y:S02]  /*10c30*/  LOP3.LUT P1, RZ, R16.reuse, 0x100, RZ, 0xc0, !PT ;  /* 0x0000010010ff7812 */ /* 0x040fe4000782c0ff */
[----:B------:R-:W-:-:S11]  /*10c40*/  LOP3.LUT P3, RZ, R16, 0x2, RZ, 0xc0, !PT ;  /* 0x0000000210ff7812 */ /* 0x000fd6000786c0ff */
[----:B---34-:R-:W-:-:S05]  /*10c50*/  @P1 IADD3 R2, P0, R28, R14, RZ ;  /* 0x0000000e1c021210 */ /* 0x018fca0007f1e0ff */
[----:B0-----:R-:W-:Y:S01]  /*10c60*/  @P1 IMAD.X R3, RZ, RZ, R7, P0 ;  /* 0x000000ffff031224 */ /* 0x001fe200000e0607 */
[----:B------:R-:W-:-:S04]  /*10c70*/  PLOP3.LUT P0, PT, PT, PT, PT, 0x80, 0x0 ;  /* 0x000000000000781c */ /* 0x000fc80003f0f070 */
[----:B------:R-:W-:Y:S01]  /*10c80*/  @!PT LDS RZ, [RZ] ;  /* 0x00000000fffff984 */ /* 0x000fe20000000800 */
[----:B------:R-:W-:Y:S01]  /*10c90*/  @!PT LDS RZ, [RZ] ;  /* 0x00000000fffff984 */ /* 0x000fe20000000800 */
[----:B------:R-:W-:Y:S01]  /*10ca0*/  @!PT LDS RZ, [RZ] ;  /* 0x00000000fffff984 */ /* 0x000fe20000000800 */
[----:B------:R0:W-:Y:S04]  /*10cb0*/  @P1 LDGSTS.E.BYPASS.LTC128B.128 [R5+0x2bc00], desc[UR48][R2.64], !P3 ;  /* 0x2bc0000002051fae */ /* 0x0001e8000d901d70 */
[----:B------:R0:W-:Y:S01]  /*10cc0*/  @P1 LDGSTS.E.BYPASS.LTC128B.128 [R5+0x2fc00], desc[UR48][R2.64+0x80], !P2 ;  /* 0x2fc0008002051fae */ /* 0x0001e2000d101d70 */
[----:B------:R-:W-:-:S04]  /*10cd0*/  NOP ;  /* 0x0000000000007918 */ /* 0x000fc80000000000 */
.L_x_2477:
        /* <DEDUP_REMOVED lines=11> */
.L_x_2478:
[----:B------:R-:W-:Y:S01]  /*10d90*/  VIADD R0, R18, 0x20400 ;  /* 0x0002040012007836 */ /* 0x000fe20000000000 */
[----:B------:R3:W-:Y:S06]  /*10da0*/  SYNCS.ARRIVE.TRANS64.A1T0 RZ, [R6+URZ+0x38830], RZ ;  /* 0x038830ff06ff79a7 */ /* 0x0007ec000810003f */
[----:B------:R-:W-:Y:S05]  /*10db0*/  WARPSYNC.ALL ;  /* 0x0000000000007948 */ /* 0x000fea0003800000 */
[----:B------:R-:W-:Y:S01]  /*10dc0*/  BAR.SYNC.DEFER_BLOCKING 0x8, 0x180 ;  /* 0x0206000000007b1d */ /* 0x000fe20000010000 */
[----:B------:R-:W-:-:S05]  /*10dd0*/  LOP3.LUT P0, RZ, R0, 0x3ff, RZ, 0xc0, !PT ;  /* 0x000003ff00ff7812 */ /* 0x000fca000780c0ff */
[----:B------:R-:W-:Y:S08]  /*10de0*/  BSSY B6, `(.L_x_2479) ;  /* 0x0000012000067945 */ /* 0x000ff00003800000 */
        /* <DEDUP_REMOVED lines=17> */
.L_x_2480:
[----:B------:R-:W-:Y:S05]  /*10f00*/  BSYNC B6 ;  /* 0x0000000000067941 */ /* 0x000fea0003800000 */
.L_x_2479:
[----:B------:R4:W5:Y:S01]  /*10f10*/  LDL R8, [R1+0x4] ;  /* 0x0000040001087983 */ /* 0x0009620000100800 */
[----:B------:R-:W-:Y:S01]  /*10f20*/  UISETP.NE.AND UP0, UPT, UR50, URZ, UPT ;  /* 0x0000003f3200728c */ /* 0x000fe2000bf05270 */
[----:B0-----:R-:W-:Y:S01]  /*10f30*/  IMAD.U32 R5, RZ, RZ, UR43 ;  /* 0x0000002bff057e24 */ /* 0x001fe2000f8e00ff */
[----:B------:R-:W0:Y:S01]  /*10f40*/  S2R R2, SR_TID.X ;  /* 0x0000000000027919 */ /* 0x000e220000002100 */
[----:B------:R-:W-:Y:S01]  /*10f50*/  R2UR UR6, R30 ;  /* 0x000000001e0672ca */ /* 0x000fe200000e0000 */
[----:B------:R-:W-:Y:S02]  /*10f60*/  ULDC.64 UR8, c[0x0][0x2d8] ;  /* 0x0000b60000087ab9 */ /* 0x000fe40000000a00 */
[----:B------:R-:W-:Y:S02]  /*10f70*/  PLOP3.LUT P0, PT, PT, PT, UP0, 0x80, 0x0 ;  /* 0x000000000000781c */ /* 0x000fe40003f0f008 */
[C---:B------:R-:W-:Y:S02]  /*10f80*/  LOP3.LUT P4, RZ, R16.reuse, 0x800, RZ, 0xc0, !PT ;  /* 0x0000080010ff7812 */ /* 0x040fe4000788c0ff */
[----:B------:R-:W-:Y:S01]  /*10f90*/  LOP3.LUT P5, RZ, R16, 0x400, RZ, 0xc0, !PT ;  /* 0x0000040010ff7812 */ /* 0x000fe200078ac0ff */
[----:B------:R-:W-:Y:S01]  /*10fa0*/  @UP0 ULDC UR4, c[0x0][0x44c] ;  /* 0x0001130000040ab9 */ /* 0x000fe20000000800 */
[C---:B0-----:R-:W-:Y:S01]  /*10fb0*/  LOP3.LUT R19, R2.reuse, 0x7f, RZ, 0xc0, !PT ;  /* 0x0000007f02137812 */ /* 0x041fe200078ec0ff */
[----:B------:R-:W-:-:S03]  /*10fc0*/  IMAD.SHL.U32 R2, R2, 0x10, RZ ;  /* 0x0000001002027824 */ /* 0x000fc600078e00ff */
[----:B------:R-:W-:-:S04]  /*10fd0*/  SHF.R.U32.HI R19, RZ, 0x3, R19 ;  /* 0x00000003ff137819 */ /* 0x000fc80000011613 */
[----:B------:R-:W-:-:S05]  /*10fe0*/  LOP3.LUT R2, R19, 0x70, R2, 0xf8, !PT ;  /* 0x0000007013027812 */ /* 0x000fca00078ef802 */
[----:B------:R-:W-:-:S04]  /*10ff0*/  IMAD R5, R5, 0x80, R2 ;  /* 0x0000008005057824 */ /* 0x000fc800078e0202 */
[----:B------:R-:W-:Y:S01]  /*11000*/  @P0 IMAD.HI.U32 R2, R5, UR4, RZ ;  /* 0x0000000405020c27 */ /* 0x000fe2000f8e00ff */
[----:B------:R-:W-:Y:S01]  /*11010*/  PLOP3.LUT P0, PT, PT, PT, UP0, 0x80, 0x0 ;  /* 0x000000000000781c */ /* 0x000fe20003f0f008 */
[----:B------:R-:W-:Y:S01]  /*11020*/  @UP0 ULDC UR4, c[0x0][0x450] ;  /* 0x0001140000040ab9 */ /* 0x000fe20000000800 */
[----:B------:R-:W-:Y:S01]  /*11030*/  R2UR UR7, R23 ;  /* 0x00000000170772ca */ /* 0x000fe200000e0000 */
[----:B------:R-:W-:Y:S01]  /*11040*/  IMAD.MOV.U32 R0, RZ, RZ, R5 ;  /* 0x000000ffff007224 */ /* 0x000fe200078e0005 */
[----:B------:R-:W-:-:S09]  /*11050*/  UIMAD UR6, UR6, UR8, URZ ;  /* 0x00000008060672a4 */ /* 0x000fd2000f8e023f */
[----:B------:R-:W-:Y:S02]  /*11060*/  @P0 SHF.R.U32.HI R0, RZ, UR4, R2 ;  /* 0x00000004ff000c19 */ /* 0x000fe40008011602 */
[----:B------:R-:W-:Y:S01]  /*11070*/  R2UR UR4, R23 ;  /* 0x00000000170472ca */ /* 0x000fe200000e0000 */
[----:B------:R-:W-:Y:S02]  /*11080*/  UIMAD UR7, UR7, UR9, UR6 ;  /* 0x00000009070772a4 */ /* 0x000fe4000f8e0206 */
[----:B------:R-:W-:Y:S01]  /*11090*/  USHF.R.S32.HI UR6, URZ, 0x1f, UR42 ;  /* 0x0000001f3f067899 */ /* 0x000fe2000801142a */
[----:B------:R-:W-:-:S09]  /*110a0*/  SHF.R.S32.HI R2, RZ, 0x1f, R0 ;  /* 0x0000001fff027819 */ /* 0x000fd20000011400 */
[----:B------:R-:W-:-:S03]  /*110b0*/  UIMAD.WIDE.U32 UR4, UR4, UR8, URZ ;  /* 0x00000008040472a5 */ /* 0x000fc6000f8e003f */
[----:B------:R-:W-:Y:S01]  /*110c0*/  ULDC.64 UR8, c[0x0][0x2e0] ;  /* 0x0000b80000087ab9 */ /* 0x000fe20000000a00 */
[----:B------:R-:W-:Y:S02]  /*110d0*/  UIADD3 UR5, UR5, UR7, URZ ;  /* 0x0000000705057290 */ /* 0x000fe4000fffe03f */
[----:B------:R-:W-:Y:S01]  /*110e0*/  UIMAD UR6, UR6, UR8, URZ ;  /* 0x00000008060672a4 */ /* 0x000fe2000f8e023f */
[----:B------:R-:W0:Y:S01]  /*110f0*/  S2R R19, SR_TID.X ;  /* 0x0000000000137919 */ /* 0x000e220000002100 */
[----:B------:R-:W-:Y:S02]  /*11100*/  UIMAD.WIDE.U32 UR4, UR42, UR8, UR4 ;  /* 0x000000082a0472a5 */ /* 0x000fe4000f8e0004 */
[----:B------:R-:W-:-:S03]  /*11110*/  UIMAD UR6, UR42, UR9, UR6 ;  /* 0x000000092a0672a4 */ /* 0x000fc6000f8e0206 */
[----:B------:R-:W-:Y:S01]  /*11120*/  ULDC.64 UR8, c[0x0][0x2d0] ;  /* 0x0000b40000087ab9 */ /* 0x000fe20000000a00 */
[----:B------:R-:W-:Y:S01]  /*11130*/  UIADD3 UR5, UR5, UR6, URZ ;  /* 0x0000000605057290 */ /* 0x000fe2000fffe03f */
[----:B------:R-:W-:Y:S02]  /*11140*/  IMAD R3, R2, UR8, RZ ;  /* 0x0000000802037c24 */ /* 0x000fe4000f8e02ff */
[----:B------:R-:W-:Y:S02]  /*11150*/  IMAD.U32 R9, RZ, RZ, UR8 ;  /* 0x00000008ff097e24 */ /* 0x000fe4000f8e00ff */
[C---:B------:R-:W-:Y:S02]  /*11160*/  IMAD R7, R0.reuse, UR9, R3 ;  /* 0x0000000900077c24 */ /* 0x040fe4000f8e0203 */
[----:B------:R-:W-:Y:S02]  /*11170*/  IMAD.MOV R4, RZ, RZ, -R0 ;  /* 0x000000ffff047224 */ /* 0x000fe400078e0a00 */
        /* <DEDUP_REMOVED lines=11> */
[----:B------:R-:W-:Y:S01]  /*11230*/  UMOV UR4, 0xffffffff ;  /* 0xffffffff00047882 */ /* 0x000fe20000000000 */
[----:B0-----:R-:W-:Y:S02]  /*11240*/  LOP3.LUT R19, R19, 0x7f, RZ, 0xc0, !PT ;  /* 0x0000007f13137812 */ /* 0x001fe400078ec0ff */
[----:B------:R-:W-:Y:S02]  /*11250*/  IADD3.X R5, R3, UR5, R5, P0, !PT ;  /* 0x0000000503057c10 */ /* 0x000fe400087fe405 */
[----:B------:R-:W-:Y:S01]  /*11260*/  SHF.R.U32.HI R10, RZ, 0x3, R19 ;  /* 0x00000003ff0a7819 */ /* 0x000fe20000011613 */
[----:B----4-:R-:W-:Y:S06]  /*11270*/  BRA.DIV UR4, `(.L_x_2481) ;  /* 0x0000004a04907947 */ /* 0x010fec000b800000 */
[----:B------:R-:W0:Y:S01]  /*11280*/  SHFL.IDX PT, R14, R0, RZ, 0x181f ;  /* 0x00181fff000e7589 */ /* 0x000e2200000e0000 */
[----:B------:R-:W-:-:S03]  /*11290*/  IMAD.U32 R4, RZ, RZ, UR43 ;  /* 0x0000002bff047e24 */ /* 0x000fc6000f8e00ff */
[----:B------:R-:W4:Y:S01]  /*112a0*/  SHFL.IDX PT, R2, R5, RZ, 0x181f ;  /* 0x00181fff05027589 */ /* 0x000f2200000e0000 */
[----:B------:R-:W-:-:S03]  /*112b0*/  IMAD R4, R4, 0x80, R10 ;  /* 0x0000008004047824 */ /* 0x000fc600078e020a */
[----:B-123--:R-:W-:Y:S01]  /*112c0*/  SHFL.IDX PT, R6, R5, 0x1, 0x181f ;  /* 0x00381f0005067f89 */ /* 0x00efe200000e0000 */
[C---:B------:R-:W-:Y:S01]  /*112d0*/  VIADD R7, R4.reuse, 0x10 ;  /* 0x0000001004077836 */ /* 0x040fe20000000000 */
[----:B------:R-:W-:-:S13]  /*112e0*/  ISETP.GE.AND P1, PT, R4, UR37, PT ;  /* 0x0000002504007c0c */ /* 0x000fda000bf26270 */
[----:B0-----:R-:W-:-:S05]  /*112f0*/  @!P1 IADD3 R14, P0, R28, R14, RZ ;  /* 0x0000000e1c0e9210 */ /* 0x001fca0007f1e0ff */
[----:B----4-:R-:W-:Y:S02]  /*11300*/  @!P1 IMAD.X R3, RZ, RZ, R2, P0 ;  /* 0x000000ffff039224 */ /* 0x010fe400000e0602 */
[----:B------:R-:W-:Y:S02]  /*11310*/  @!P1 IMAD.MOV.U32 R2, RZ, RZ, R14 ;  /* 0x000000ffff029224 */ /* 0x000fe400078e000e */
[----:B------:R-:W0:Y:S04]  /*11320*/  SHFL.IDX PT, R14, R0, 0x1, 0x181f ;  /* 0x00381f00000e7f89 */ /* 0x000e2800000e0000 */
[----:B-----5:R-:W-:Y:S04]  /*11330*/  @!P1 LDGSTS.E.BYPASS.LTC128B.128 [R8+0x20400], desc[UR48][R2.64], !P4 ;  /* 0x2040000002089fae */ /* 0x020fe8000e101d70 */
        /* <DEDUP_REMOVED lines=45> */
[----:B------:R-:W-:Y:S02]  /*11610*/  SHFL.IDX PT, R6, R5, 0x6, 0x181f ;  /* 0x00d81f0005067f89 */ /* 0x000fe400000e0000 */
[----:B------:R-:W-:Y:S01]  /*11620*/  @!P1 MOV R3, R7 ;  /* 0x0000000700039202 */ /* 0x000fe20000000f00 */
[----:B------:R-:W-:Y:S01]  /*11630*/  VIADD R7, R4, 0x60 ;  /* 0x0000006004077836 */ /* 0x000fe20000000000 */
[----:B------:R-:W0:Y:S04]  /*11640*/  SHFL.IDX PT, R14, R0, 0x6, 0x181f ;  /* 0x00d81f00000e7f89 */ /* 0x000e2800000e0000 */
[----:B------:R-:W-:Y:S04]  /*11650*/  @!P1 LDGSTS.E.BYPASS.LTC128B.128 [R8+0x22c00], desc[UR48][R2.64], !P4 ;  /* 0x22c0000002089fae */ /* 0x000fe8000e101d70 */
[----:B------:R1:W-:Y:S01]  /*11660*/  @!P1 LDGSTS.E.BYPASS.LTC128B.128 [R8+0x26c00], desc[UR48][R2.64+0x80], !P5 ;  /* 0x26c0008002089fae */ /* 0x0003e2000e901d70 */
[----:B------:R-:W-:-:S03]  /*11670*/  ISETP.GE.AND P1, PT, R7, UR37, PT ;  /* 0x0000002507007c0c */ /* 0x000fc6000bf26270 */
[----:B------:R-:W2:Y:S10]  /*11680*/  SHFL.IDX PT, R5, R5, 0x7, 0x181f ;  /* 0x00f81f0005057f89 */ /* 0x000eb400000e0000 */
[----:B0-----:R-:W-:-:S05]  /*11690*/  @!P1 IADD3 R14, P0, R28, R14, RZ ;  /* 0x0000000e1c0e9210 */ /* 0x001fca0007f1e0ff */
[----:B------:R-:W-:Y:S02]  /*116a0*/  @!P1 IMAD.X R7, RZ, RZ, R6, P0 ;  /* 0x000000ffff079224 */ /* 0x000fe400000e0606 */
[----:B-1----:R-:W-:Y:S02]  /*116b0*/  @!P1 IMAD.MOV.U32 R2, RZ, RZ, R14 ;  /* 0x000000ffff029224 */ /* 0x002fe400078e000e */
[----:B------:R-:W-:Y:S01]  /*116c0*/  @!P1 IMAD.MOV.U32 R3, RZ, RZ, R7 ;  /* 0x000000ffff039224 */ /* 0x000fe200078e0007 */
[----:B------:R0:W1:Y:S04]  /*116d0*/  SHFL.IDX PT, R14, R0, 0x7, 0x181f ;  /* 0x00f81f00000e7f89 */ /* 0x00006800000e0000 */
[----:B------:R0:W-:Y:S04]  /*116e0*/  @!P1 LDGSTS.E.BYPASS.LTC128B.128 [R8+0x23400], desc[UR48][R2.64], !P4 ;  /* 0x2340000002089fae */ /* 0x0001e8000e101d70 */
[----:B--2---:R0:W-:Y:S02]  /*116f0*/  @!P1 LDGSTS.E.BYPASS.LTC128B.128 [R8+0x27400], desc[UR48][R2.64+0x80], !P5 ;  /* 0x2740008002089fae */ /* 0x0041e4000e901d70 */
.L_x_2592:
[----:B------:R-:W-:-:S05]  /*11700*/  VIADD R4, R4, 0x70 ;  /* 0x0000007004047836 */ /* 0x000fca0000000000 */
[----:B------:R-:W-:-:S13]  /*11710*/  ISETP.GE.AND P0, PT, R4, UR37, PT ;  /* 0x0000002504007c0c */ /* 0x000fda000bf06270 */
[----:B01----:R-:W-:-:S05]  /*11720*/  @!P0 IADD3 R2, P1, R28, R14, RZ ;  /* 0x0000000e1c028210 */ /* 0x003fca0007f3e0ff */
[----:B------:R-:W-:-:S05]  /*11730*/  @!P0 IMAD.X R3, RZ, RZ, R5, P1 ;  /* 0x000000ffff038224 */ /* 0x000fca00008e0605 */
[----:B------:R-:W-:Y:S01]  /*11740*/  @!PT LDS RZ, [RZ] ;  /* 0x00000000fffff984 */ /* 0x000fe20000000800 */
[----:B------:R-:W-:Y:S01]  /*11750*/  @!PT LDS RZ, [RZ] ;  /* 0x00000000fffff984 */ /* 0x000fe20000000800 */
[----:B------:R-:W-:Y:S01]  /*11760*/  @!PT LDS RZ, [RZ] ;  /* 0x00000000fffff984 */ /* 0x000fe20000000800 */
[----:B------:R0:W-:Y:S04]  /*11770*/  @!P0 LDGSTS.E.BYPASS.LTC128B.128 [R8+0x23c00], desc[UR48][R2.64], !P4 ;  /* 0x23c0000002088fae */ /* 0x0001e8000e101d70 */
[----:B------:R0:W-:Y:S01]  /*11780*/  @!P0 LDGSTS.E.BYPASS.LTC128B.128 [R8+0x27c00], desc[UR48][R2.64+0x80], !P5 ;  /* 0x27c0008002088fae */ /* 0x0001e2000e901d70 */
[----:B------:R-:W-:Y:S01]  /*11790*/  PLOP3.LUT P0, PT, PT, PT, PT, 0x80, 0x0 ;  /* 0x000000000000781c */ /* 0x000fe20003f0f070 */
[----:B------:R-:W-:-:S12]  /*117a0*/  NOP ;  /* 0x0000000000007918 */ /* 0x000fd80000000000 */
.L_x_2482:
        /* <DEDUP_REMOVED lines=18> */
.L_x_2593:
[----:B------:R-:W-:Y:S05]  /*118d0*/  BSYNC B0 ;  /* 0x0000000000007941 */ /* 0x000fea0003800000 */
.L_x_2483:
[----:B------:R-:W-:-:S06]  /*118e0*/  UISETP.GE.AND UP0, UPT, UR44, 0x2, UPT ;  /* 0x000000022c00788c */ /* 0x000fcc000bf06270 */
[----:B------:R-:W-:-:S13]  /*118f0*/  PLOP3.LUT P0, PT, PT, PT, UP0, 0x40, 0x0 ;  /* 0x000000000000781c */ /* 0x000fda0003f0e808 */
[----:B------:R-:W-:Y:S05]  /*11900*/  @P0 BRA `(.L_x_2485) ;  /* 0x0000001800400947 */ /* 0x000fea0003800000 */
[----:B------:R-:W-:Y:S01]  /*11910*/  UIADD3 UR4, UR44, -0x2, URZ ;  /* 0xfffffffe2c047890 */ /* 0x000fe2000fffe03f */
[----:B------:R-:W-:Y:S02]  /*11920*/  IMAD.MOV.U32 R10, RZ, RZ, R27 ;  /* 0x000000ffff0a7224 */ /* 0x000fe400078e001b */
[----:B------:R-:W-:-:S03]  /*11930*/  IMAD.MOV.U32 R9, RZ, RZ, R24 ;  /* 0x000000ffff097224 */ /* 0x000fc600078e0018 */
[----:B------:R-:W-:-:S07]  /*11940*/  IMAD.U32 R25, RZ, RZ, UR4 ;  /* 0x00000004ff197e24 */ /* 0x000fce000f8e00ff */
.L_x_2505:
[----:B-1----:R-:W1:Y:S01]  /*11950*/  LDC R2, c[0x0][0x430] ;  /* 0x00010c00ff027b82 */ /* 0x002e620000000800 */
[----:B------:R-:W2:Y:S01]  /*11960*/  S2R R0, SR_TID.X ;  /* 0x0000000000007919 */ /* 0x000ea20000002100 */
[----:B------:R-:W-:Y:S05]  /*11970*/  YIELD ;  /* 0x0000000000007946 */ /* 0x000fea0003800000 */
[----:B------:R-:W-:Y:S01]  /*11980*/  ULDC.64 UR4, c[0x0][0x428] ;  /* 0x00010a0000047ab9 */ /* 0x000fe20000000a00 */
[----:B------:R-:W-:Y:S01]  /*11990*/  VIADD R24, R9, 0x1 ;  /* 0x0000000109187836 */ /* 0x000fe20000000000 */
[----:B-1----:R-:W-:Y:S02]  /*119a0*/  ISETP.NE.AND P0, PT, R2, 0x1, PT ;  /* 0x000000010200780c */ /* 0x002fe40003f05270 */
[----:B--2---:R-:W-:-:S11]  /*119b0*/  LOP3.LUT R0, R0, 0x7f, RZ, 0xc0, !PT ;  /* 0x0000007f00007812 */ /* 0x004fd600078ec0ff */
[----:B0-----:R-:W1:Y:S01]  /*119c0*/  @P0 LDC R5, c[0x0][0x434] ;  /* 0x00010d00ff050b82 */ /* 0x001e620000000800 */
[----:B------:R-:W-:-:S05]  /*119d0*/  SHF.R.U32.HI R0, RZ, 0x3, R0 ;  /* 0x00000003ff007819 */ /* 0x000fca0000011600 */
[----:B0-----:R-:W-:Y:S02]  /*119e0*/  IMAD R3, R25, 0x80, R0 ;  /* 0x0000008019037824 */ /* 0x001fe400078e0200 */
[----:B------:R-:W0:Y:S03]  /*119f0*/  @P0 LDC R7, c[0x0][0x438] ;  /* 0x00010e00ff070b82 */ /* 0x000e260000000800 */
[----:B------:R-:W-:-:S05]  /*11a00*/  IADD3 R6, R28, R3, R32 ;  /* 0x000000031c067210 */ /* 0x000fca0007ffe020 */
[----:B------:R-:W-:Y:S02]  /*11a10*/  IMAD.MOV.U32 R0, RZ, RZ, R6 ;  /* 0x000000ffff007224 */ /* 0x000fe400078e0006 */
[----:B-1----:R-:W-:-:S05]  /*11a20*/  @P0 IMAD.HI.U32 R2, R6, R5, RZ ;  /* 0x0000000506020227 */ /* 0x002fca00078e00ff */
[----:B0-----:R-:W-:Y:S01]  /*11a30*/  @P0 SHF.R.U32.HI R0, RZ, R7, R2 ;  /* 0x00000007ff000219 */ /* 0x001fe20000011602 */
[----:B------:R-:W-:-:S03]  /*11a40*/  IMAD R2, R31, UR4, RZ ;  /* 0x000000041f027c24 */ /* 0x000fc6000f8e02ff */
[----:B------:R-:W-:Y:S01]  /*11a50*/  SHF.R.S32.HI R3, RZ, 0x1f, R0 ;  /* 0x0000001fff037819 */ /* 0x000fe20000011400 */
[----:B------:R-:W-:Y:S02]  /*11a60*/  IMAD R5, R29, UR5, R2 ;  /* 0x000000051d057c24 */ /* 0x000fe4000f8e0202 */
[----:B------:R-:W-:-:S04]  /*11a70*/  IMAD.MOV.U32 R2, RZ, RZ, R0 ;  /* 0x000000ffff027224 */ /* 0x000fc800078e0000 */
        /* <DEDUP_REMOVED lines=9> */
[C---:B------:R-:W-:Y:S02]  /*11b10*/  ISETP.NE.AND P0, PT, R24.reuse, 0x2, PT ;  /* 0x000000021800780c */ /* 0x040fe40003f05270 */
        /* <DEDUP_REMOVED lines=11> */
.L_x_2486:
[----:B------:R-:W-:Y:S01]  /*11bd0*/  IMAD R0, R24, 0x8, R18 ;  /* 0x0000000818007824 */ /* 0x000fe200078e0212 */
[----:B------:R-:W-:Y:S01]  /*11be0*/  SHF.L.U32 R21, R27, 0x1f, RZ ;  /* 0x0000001f1b157819 */ /* 0x000fe200000006ff */
[----:B------:R-:W-:Y:S01]  /*11bf0*/  BSSY B0, `(.L_x_2487) ;  /* 0x0000004000007945 */ /* 0x000fe20003800000 */
[----:B------:R-:W-:Y:S02]  /*11c00*/  SHF.R.S32.HI R19, RZ, 0x1f, R6 ;  /* 0x0000001fff137819 */ /* 0x000fe40000011406 */
[----:B------:R-:W0:Y:S02]  /*11c10*/  SYNCS.PHASECHK.TRANS64.TRYWAIT P0, [R0+URZ+0x38880], R21 ;  /* 0x03888015000075a7 */ /* 0x000e24000800017f */
[----:B0-----:R-:W-:Y:S05]  /*11c20*/  @!P0 BRA `(.L_x_2488) ;  /* 0x0000004800b88947 */ /* 0x001fea0003800000 */
.L_x_2594:
[----:B------:R-:W-:Y:S05]  /*11c30*/  BSYNC B0 ;  /* 0x0000000000007941 */ /* 0x000fea0003800000 */
.L_x_2487:
[----:B------:R-:W-:Y:S01]  /*11c40*/  ULDC.64 UR4, c[0x0][0x328] ;  /* 0x0000ca0000047ab9 */ /* 0x000fe20000000a00 */
[----:B------:R-:W-:Y:S01]  /*11c50*/  ULDC.64 UR6, c[0x0][0x318] ;  /* 0x0000c60000067ab9 */ /* 0x000fe20000000a00 */
[----:B------:R-:W-:Y:S01]  /*11c60*/  IMAD R4, R19, UR4, RZ ;  /* 0x0000000413047c24 */ /* 0x000fe2000f8e02ff */
[----:B------:R-:W-:Y:S01]  /*11c70*/  LOP3.LUT P3, RZ, R16, 0x2, RZ, 0xc0, !PT ;  /* 0x0000000210ff7812 */ /* 0x000fe2000786c0ff */
[----:B------:R-:W-:Y:S01]  /*11c80*/  IMAD.WIDE.U32 R2, R6, UR4, RZ ;  /* 0x0000000406027c25 */ /* 0x000fe2000f8e00ff */
[----:B------:R-:W-:-:S03]  /*11c90*/  LOP3.LUT P2, RZ, R16, 0x1, RZ, 0xc0, !PT ;  /* 0x0000000110ff7812 */ /* 0x000fc6000784c0ff */
        /* <DEDUP_REMOVED lines=62> */
.L_x_2612:
        /* <DEDUP_REMOVED lines=9> */
.L_x_2490:
        /* <DEDUP_REMOVED lines=11> */
.L_x_2491:
[----:B------:R2:W-:Y:S01]  /*121c0*/  SYNCS.ARRIVE.TRANS64.A1T0 RZ, [R0+URZ+0x38870], RZ ;  /* 0x038870ff00ff79a7 */ /* 0x0005e2000810003f */
[----:B------:R-:W-:Y:S05]  /*121d0*/  @!P3 BRA `(.L_x_2492) ;  /* 0x000000000004b947 */ /* 0x000fea0003800000 */
[----:B------:R-:W-:Y:S01]  /*121e0*/  BPT.TRAP 0x1 ;  /* 0x000000040000795c */ /* 0x000fe20000300000 */
.L_x_2492:
[----:B------:R-:W3:Y:S01]  /*121f0*/  SYNCS.PHASECHK.TRANS64.TRYWAIT P0, [R0+URZ+0x38840], R21 ;  /* 0x03884015000075a7 */ /* 0x000ee2000800017f */
[----:B------:R-:W-:Y:S04]  /*12200*/  BSSY B0, `(.L_x_2493) ;  /* 0x0000002000007945 */ /* 0x000fe80003800000 */
[----:B---3--:R-:W-:Y:S05]  /*12210*/  @!P0 BRA `(.L_x_2494) ;  /* 0x0000004c00988947 */ /* 0x008fea0003800000 */
.L_x_2613:
[----:B------:R-:W-:Y:S05]  /*12220*/  BSYNC B0 ;  /* 0x0000000000007941 */ /* 0x000fea0003800000 */
.L_x_2493:
[----:B------:R-:W-:Y:S01]  /*12230*/  ULDC.64 UR4, c[0x0][0x300] ;  /* 0x0000c00000047ab9 */ /* 0x000fe20000000a00 */
[----:B------:R-:W-:Y:S01]  /*12240*/  ULDC.64 UR6, c[0x0][0x2e8] ;  /* 0x0000ba0000067ab9 */ /* 0x000fe20000000a00 */
[----:B------:R-:W-:Y:S01]  /*12250*/  IMAD R7, R19, UR4, RZ ;  /* 0x0000000413077c24 */ /* 0x000fe2000f8e02ff */
[----:B------:R-:W-:Y:S01]  /*12260*/  LOP3.LUT P3, RZ, R16, 0x2, RZ, 0xc0, !PT ;  /* 0x0000000210ff7812 */ /* 0x000fe2000786c0ff */
        /* <DEDUP_REMOVED lines=18> */
[----:B------:R-:W5:Y:S01]  /*12390*/  SHFL.IDX PT, R3, R5, RZ, 0x181f ;  /* 0x00181fff05037589 */ /* 0x000f6200000e0000 */
[----:B----4-:R-:W-:-:S03]  /*123a0*/  IADD3 R2, P0, R28, R14, RZ ;  /* 0x0000000e1c027210 */ /* 0x010fc60007f1e0ff */
[----:B------:R-:W4:Y:S02]  /*123b0*/  SHFL.IDX PT, R14, R6, 0x1, 0x181f ;  /* 0x00381f00060e7f89 */ /* 0x000f2400000e0000 */
[----:B-----5:R-:W-:-:S05]  /*123c0*/  IMAD.X R3, RZ, RZ, R3, P0 ;  /* 0x000000ffff037224 */ /* 0x020fca00000e0603 */
[----:B------:R-:W-:Y:S04]  /*123d0*/  LDGSTS.E.BYPASS.LTC128B.128 [R4+0x28400], desc[UR48][R2.64], !P3 ;  /* 0x2840000002047fae */ /* 0x000fe8000d901d70 */
[----:B------:R5:W-:Y:S04]  /*123e0*/  LDGSTS.E.BYPASS.LTC128B.128 [R4+0x2c400], desc[UR48][R2.64+0x80], !P2 ;  /* 0x2c40008002047fae */ /* 0x000be8000d101d70 */
[----:B-----5:R-:W5:Y:S01]  /*123f0*/  SHFL.IDX PT, R3, R5, 0x1, 0x181f ;  /* 0x00381f0005037f89 */ /* 0x020f6200000e0000 */
        /* <DEDUP_REMOVED lines=31> */
[----:B------:R4:W0:Y:S04]  /*125f0*/  SHFL.IDX PT, R14, R6, 0x7, 0x181f ;  /* 0x00f81f00060e7f89 */ /* 0x00082800000e0000 */
[----:B------:R-:W0:Y:S01]  /*12600*/  SHFL.IDX PT, R5, R5, 0x7, 0x181f ;  /* 0x00f81f0005057f89 */ /* 0x000e2200000e0000 */
[----:B-----5:R-:W-:-:S05]  /*12610*/  IMAD.X R3, RZ, RZ, R3, P0 ;  /* 0x000000ffff037224 */ /* 0x020fca00000e0603 */
[----:B------:R4:W-:Y:S04]  /*12620*/  LDGSTS.E.BYPASS.LTC128B.128 [R4+0x2b400], desc[UR48][R2.64], !P3 ;  /* 0x2b40000002047fae */ /* 0x0009e8000d901d70 */
[----:B0-----:R4:W-:Y:S02]  /*12630*/  LDGSTS.E.BYPASS.LTC128B.128 [R4+0x2f400], desc[UR48][R2.64+0x80], !P2 ;  /* 0x2f40008002047fae */ /* 0x0019e4000d101d70 */
.L_x_2631:
[----:B----4-:R-:W-:-:S05]  /*12640*/  IADD3 R2, P0, R28, R14, RZ ;  /* 0x0000000e1c027210 */ /* 0x010fca0007f1e0ff */
        /* <DEDUP_REMOVED lines=8> */
.L_x_2496:
        /* <DEDUP_REMOVED lines=11> */
.L_x_2497:
[----:B------:R2:W-:Y:S02]  /*12780*/  SYNCS.ARRIVE.TRANS64.A1T0 RZ, [R0+URZ+0x38830], RZ ;  /* 0x038830ff00ff79a7 */ /* 0x0005e4000810003f */
[----:B--23--:R-:W-:-:S05]  /*12790*/  IMAD.U32 R0, RZ, RZ, UR46 ;  /* 0x0000002eff007e24 */ /* 0x00cfca000f8e00ff */
[----:B------:R-:W-:-:S13]  /*127a0*/  ISETP.NE.AND P0, PT, R0, 0x3, PT ;  /* 0x000000030000780c */ /* 0x000fda0003f05270 */
[----:B------:R-:W-:Y:S05]  /*127b0*/  @!P0 BRA `(.L_x_2498) ;  /* 0x0000000000048947 */ /* 0x000fea0003800000 */
[----:B------:R-:W-:Y:S01]  /*127c0*/  BPT.TRAP 0x1 ;  /* 0x000000040000795c */ /* 0x000fe20000300000 */
.L_x_2498:
[----:B------:R-:W-:Y:S01]  /*127d0*/  LOP3.LUT R3, R10, 0x1, RZ, 0x3c, !PT ;  /* 0x000000010a037812 */ /* 0x000fe200078e3cff */
[----:B------:R-:W-:Y:S01]  /*127e0*/  IMAD R0, R9, 0x8, R18 ;  /* 0x0000000809007824 */ /* 0x000fe200078e0212 */
[----:B------:R-:W-:Y:S02]  /*127f0*/  BSSY B0, `(.L_x_2499) ;  /* 0x0000004000007945 */ /* 0x000fe40003800000 */
[----:B------:R-:W-:-:S04]  /*12800*/  SHF.L.U32 R3, R3, 0x1f, RZ ;  /* 0x0000001f03037819 */ /* 0x000fc800000006ff */
[----:B------:R-:W0:Y:S02]  /*12810*/  SYNCS.PHASECHK.TRANS64.TRYWAIT P2, [R0+URZ+0x38870], R3 ;  /* 0x03887003000075a7 */ /* 0x000e24000804017f */
[----:B0-----:R-:W-:Y:S05]  /*12820*/  @!P2 BRA `(.L_x_2500) ;  /* 0x00000050004ca947 */ /* 0x001fea0003800000 */
.L_x_2632:
[----:B------:R-:W-:Y:S05]  /*12830*/  BSYNC B0 ;  /* 0x0000000000007941 */ /* 0x000fea0003800000 */
.L_x_2499:
[----:B------:R-:W-:-:S05]  /*12840*/  IMAD.U32 R2, RZ, RZ, UR45 ;  /* 0x0000002dff027e24 */ /* 0x000fca000f8e00ff */
[----:B------:R-:W-:-:S13]  /*12850*/  ISETP.NE.AND P2, PT, R2, 0x3, PT ;  /* 0x000000030200780c */ /* 0x000fda0003f45270 */
[----:B------:R-:W-:Y:S05]  /*12860*/  @!P2 BRA `(.L_x_2501) ;  /* 0x000000000004a947 */ /* 0x000fea0003800000 */
[----:B------:R-:W-:Y:S01]  /*12870*/  BPT.TRAP 0x1 ;  /* 0x000000040000795c */ /* 0x000fe20000300000 */
.L_x_2501:
[----:B0-----:R-:W-:Y:S02]  /*12880*/  SHF.L.U32 R3, R10, 0x1f, RZ ;  /* 0x0000001f0a037819 */ /* 0x001fe400000006ff */
[----:B------:R-:W-:Y:S02]  /*12890*/  SHF.L.U32 R2, R9, 0xf, RZ ;  /* 0x0000000f09027819 */ /* 0x000fe400000006ff */
[----:B------:R-:W0:Y:S02]  /*128a0*/  SYNCS.PHASECHK.TRANS64.TRYWAIT P2, [R0+URZ+0x38860], R3 ;  /* 0x03886003000075a7 */ /* 0x000e24000804017f */
[----:B0-----:R-:W-:Y:S05]  /*128b0*/  @!P2 BRA `(.L_x_2502) ;  /* 0x00000050003ca947 */ /* 0x001fea0003800000 */
.L_x_2633:
[----:B------:R-:W2:Y:S01]  /*128c0*/  LDL R12, [R1] ;  /* 0x00000000010c7983 */ /* 0x000ea20000100800 */
[----:B0-----:R-:W-:Y:S01]  /*128d0*/  LOP3.LUT R3, R2, R17, RZ, 0xfc, !PT ;  /* 0x0000001102037212 */ /* 0x001fe200078efcff */
[----:B------:R-:W-:Y:S05]  /*128e0*/  WARPSYNC.ALL ;  /* 0x0000000000007948 */ /* 0x000fea0003800000 */
[----:B------:R-:W-:Y:S01]  /*128f0*/  IMAD.IADD R14, R18, 0x1, R3 ;  /* 0x00000001120e7824 */ /* 0x000fe200078e0203 */
[----:B------:R-:W-:Y:S01]  /*12900*/  IADD3 R19, R22, R2, R26 ;  /* 0x0000000216137210 */ /* 0x000fe20007ffe01a */
[----:B------:R-:W-:-:S03]  /*12910*/  IMAD.U32 R21, RZ, RZ, UR45 ;  /* 0x0000002dff157e24 */ /* 0x000fc6000f8e00ff */
[----:B------:R-:W1:Y:S02]  /*12920*/  LDSM.16.MT88.4 R4, [R14+0x10400] ;  /* 0x010400000e04783b */ /* 0x000e640000004200 */
[----:B------:R-:W-:Y:S02]  /*12930*/  ISETP.NE.AND P2, PT, R21, 0x3, PT ;  /* 0x000000031500780c */ /* 0x000fe40003f45270 */
[C-C-:B-1----:R-:W-:Y:S02]  /*12940*/  PRMT R8, R4.reuse, 0x6420, R5.reuse ;  /* 0x0000642004087816 */ /* 0x142fe40000000005 */
[----:B------:R-:W-:Y:S02]  /*12950*/  PRMT R9, R4, 0x7531, R5 ;  /* 0x0000753104097816 */ /* 0x000fe40000000005 */
[C-C-:B------:R-:W-:Y:S02]  /*12960*/  PRMT R10, R6.reuse, 0x6420, R7.reuse ;  /* 0x00006420060a7816 */ /* 0x140fe40000000007 */
[----:B------:R-:W-:-:S02]  /*12970*/  PRMT R11, R6, 0x7531, R7 ;  /* 0x00007531060b7816 */ /* 0x000fc40000000007 */
[----:B--2---:R-:W-:-:S05]  /*12980*/  IADD3 R3, R18, R12, R2 ;  /* 0x0000000c12037210 */ /* 0x004fca0007ffe002 */
        /* <DEDUP_REMOVED lines=126> */
.L_x_2503:
[----:B-1----:R1:W-:Y:S01]  /*13170*/  SYNCS.ARRIVE.TRANS64.A1T0 RZ, [R0+URZ+0x38850], RZ ;  /* 0x038850ff00ff79a7 */ /* 0x0023e2000810003f */
[----:B------:R-:W-:Y:S06]  /*13180*/  BAR.SYNC.DEFER_BLOCKING 0x2, 0x80 ;  /* 0x0082000000007b1d */ /* 0x000fec0000010000 */
[----:B------:R-:W-:Y:S05]  /*13190*/  @!P0 BRA `(.L_x_2504) ;  /* 0x0000000000048947 */ /* 0x000fea0003800000 */
[----:B------:R-:W-:Y:S01]  /*131a0*/  BPT.TRAP 0x1 ;  /* 0x000000040000795c */ /* 0x000fe20000300000 */
.L_x_2504:
[----:B-1----:R-:W-:Y:S02]  /*131b0*/  VIADD R0, R0, 0x38880 ;  /* 0x0003888000007836 */ /* 0x002fe40000000000 */
[----:B------:R-:W-:Y:S02]  /*131c0*/  IMAD.MOV.U32 R10, RZ, RZ, R27 ;  /* 0x000000ffff0a7224 */ /* 0x000fe400078e001b */
[----:B------:R-:W-:Y:S01]  /*131d0*/  IMAD.MOV.U32 R9, RZ, RZ, R24 ;  /* 0x000000ffff097224 */ /* 0x000fe200078e0018 */
[----:B------:R-:W-:-:S04]  /*131e0*/  PRMT R0, R33, 0x654, R0 ;  /* 0x0000065421007816 */ /* 0x000fc80000000000 */
[----:B------:R1:W-:Y:S01]  /*131f0*/  SYNCS.ARRIVE.TRANS64.RED.A1T0 RZ, [R0+URZ], RZ ;  /* 0x000000ff00ff79a7 */ /* 0x0003e2000810043f */
[----:B------:R-:W-:Y:S05]  /*13200*/  @P1 BRA `(.L_x_2505) ;  /* 0xffffffe400d01947 */ /* 0x000fea000383ffff */
.L_x_2485:
[----:B-1----:R-:W1:Y:S01]  /*13210*/  S2R R0, SR_TID.X ;  /* 0x0000000000007919 */ /* 0x002e620000002100 */
[----:B------:R-:W-:Y:S01]  /*13220*/  BSSY B0, `(.L_x_2506) ;  /* 0x0000012000007945 */ /* 0x000fe20003800000 */
[----:B0-----:R-:W-:Y:S01]  /*13230*/  IMAD.U32 R6, RZ, RZ, UR46 ;  /* 0x0000002eff067e24 */ /* 0x001fe2000f8e00ff */
[----:B-1----:R-:W-:-:S04]  /*13240*/  LOP3.LUT R0, R0, 0x7f, RZ, 0xc0, !PT ;  /* 0x0000007f00007812 */ /* 0x002fc800078ec0ff */
        /* <DEDUP_REMOVED lines=14> */
[----:B------:R0:W-:Y:S02]  /*13330*/  STL [R1+0x8], R0 ;  /* 0x0000080001007387 */ /* 0x0001e40000100800 */
.L_x_2507:
[----:B------:R-:W-:Y:S05]  /*13340*/  BSYNC B0 ;  /* 0x0000000000007941 */ /* 0x000fea0003800000 */
.L_x_2506:
[----:B------:R-:W-:-:S13]  /*13350*/  ISETP.NE.AND P1, PT, R6, 0x3, PT ;  /* 0x000000030600780c */ /* 0x000fda0003f25270 */
[----:B------:R-:W-:Y:S05]  /*13360*/  @!P1 BRA `(.L_x_2508) ;  /* 0x0000000000049947 */ /* 0x000fea0003800000 */
[----:B------:R-:W-:Y:S01]  /*13370*/  BPT.TRAP 0x1 ;  /* 0x000000040000795c */ /* 0x000fe20000300000 */
.L_x_2508:
[----:B------:R-:W-:Y:S01]  /*13380*/  LOP3.LUT R3, R27, 0x1, RZ, 0x3c, !PT ;  /* 0x000000011b037812 */ /* 0x000fe200078e3cff */
[----:B------:R-:W-:Y:S01]  /*13390*/  IMAD R2, R24, 0x8, R18 ;  /* 0x0000000818027824 */ /* 0x000fe200078e0212 */
[----:B------:R-:W-:Y:S02]  /*133a0*/  BSSY B0, `(.L_x_2509) ;  /* 0x0000004000007945 */ /* 0x000fe40003800000 */
[----:B------:R-:W-:-:S04]  /*133b0*/  SHF.L.U32 R3, R3, 0x1f, RZ ;  /* 0x0000001f03037819 */ /* 0x000fc800000006ff */
[----:B------:R-:W1:Y:S02]  /*133c0*/  SYNCS.PHASECHK.TRANS64.TRYWAIT P2, [R2+URZ+0x38870], R3 ;  /* 0x03887003020075a7 */ /* 0x000e64000804017f */
[----:B-1----:R-:W-:Y:S05]  /*133d0*/  @!P2 BRA `(.L_x_2510) ;  /* 0x000000440088a947 */ /* 0x002fea0003800000 */
.L_x_2634:
[----:B------:R-:W-:Y:S05]  /*133e0*/  BSYNC B0 ;  /* 0x0000000000007941 */ /* 0x000fea0003800000 */
.L_x_2509:
[----:B0-----:R-:W-:-:S05]  /*133f0*/  IMAD.U32 R0, RZ, RZ, UR45 ;  /* 0x0000002dff007e24 */ /* 0x001fca000f8e00ff */
[----:B------:R-:W-:-:S13]  /*13400*/  ISETP.NE.AND P2, PT, R0, 0x3, PT ;  /* 0x000000030000780c */ /* 0x000fda0003f45270 */
[----:B------:R-:W-:Y:S05]  /*13410*/  @!P2 BRA `(.L_x_2511) ;  /* 0x000000000004a947 */ /* 0x000fea0003800000 */
[----:B------:R-:W-:Y:S01]  /*13420*/  BPT.TRAP 0x1 ;  /* 0x000000040000795c */ /* 0x000fe20000300000 */
.L_x_2511:
[----:B-1----:R-:W-:-:S04]  /*13430*/  SHF.L.U32 R3, R27, 0x1f, RZ ;  /* 0x0000001f1b037819 */ /* 0x002fc800000006ff */
[----:B------:R-:W0:Y:S02]  /*13440*/  SYNCS.PHASECHK.TRANS64.TRYWAIT P2, [R2+URZ+0x38860], R3 ;  /* 0x03886003020075a7 */ /* 0x000e24000804017f */
[----:B0-----:R-:W-:Y:S05]  /*13450*/  @!P2 BRA `(.L_x_2512) ;  /* 0x00000044007ca947 */ /* 0x001fea0003800000 */
.L_x_2635:
[----:B------:R-:W2:Y:S01]  /*13460*/  LDL R0, [R1] ;  /* 0x0000000001007983 */ /* 0x000ea20000100800 */
[----:B------:R-:W-:Y:S01]  /*13470*/  IMAD.SHL.U32 R19, R24, 0x8000, RZ ;  /* 0x0000800018137824 */ /* 0x000fe200078e00ff */
[----:B------:R-:W-:Y:S05]  /*13480*/  WARPSYNC.ALL ;  /* 0x0000000000007948 */ /* 0x000fea0003800000 */
[----:B0-----:R-:W-:Y:S01]  /*13490*/  LOP3.LUT R3, R19, R17, RZ, 0xfc, !PT ;  /* 0x0000001113037212 */ /* 0x001fe200078efcff */
[----:B------:R-:W-:Y:S01]  /*134a0*/  IMAD.U32 R23, RZ, RZ, UR45 ;  /* 0x0000002dff177e24 */ /* 0x000fe2000f8e00ff */
[----:B------:R-:W-:-:S03]  /*134b0*/  IADD3 R21, R26, R19, R35 ;  /* 0x000000131a157210 */ /* 0x000fc60007ffe023 */
[----:B------:R-:W-:Y:S01]  /*134c0*/  IMAD.IADD R10, R18, 0x1, R3 ;  /* 0x00000001120a7824 */ /* 0x000fe200078e0203 */
[----:B------:R-:W-:-:S05]  /*134d0*/  ISETP.NE.AND P2, PT, R23, 0x3, PT ;  /* 0x000000031700780c */ /* 0x000fca0003f45270 */
[----:B------:R-:W0:Y:S02]  /*134e0*/  LDSM.16.MT88.4 R8, [R10+0x10400] ;  /* 0x010400000a08783b */ /* 0x000e240000004200 */
[C-C-:B0-----:R-:W-:Y:S02]  /*134f0*/  PRMT R12, R8.reuse, 0x6420, R9.reuse ;  /* 0x00006420080c7816 */ /* 0x141fe40000000009 */
[----:B------:R-:W-:Y:S02]  /*13500*/  PRMT R13, R8, 0x7531, R9 ;  /* 0x00007531080d7816 */ /* 0x000fe40000000009 */
[C-C-:B------:R-:W-:Y:S02]  /*13510*/  PRMT R14, R10.reuse, 0x6420, R11.reuse ;  /* 0x000064200a0e7816 */ /* 0x140fe4000000000b */
[----:B------:R-:W-:Y:S02]  /*13520*/  PRMT R15, R10, 0x7531, R11 ;  /* 0x000075310a0f7816 */ /* 0x000fe4000000000b */
[----:B--2---:R-:W-:-:S02]  /*13530*/  IADD3 R3, R18, R0, R19 ;  /* 0x0000000012037210 */ /* 0x004fc40007ffe013 */
[----:B------:R-:W-:-:S03]  /*13540*/  IADD3 R0, R22, R19, R26 ;  /* 0x0000001316007210 */ /* 0x000fc60007ffe01a */
        /* <DEDUP_REMOVED lines=9> */
[----:B------:R-:W-:Y:S02]  /*135e0*/  IMAD.IADD R20, R18, 0x1, R5 ;  /* 0x0000000112147824 */ /* 0x000fe400078e0205 */
[----:B------:R-:W-:Y:S04]  /*135f0*/  LDSM.16.MT88.4 R4, [R3+0x14400] ;  /* 0x014400000304783b */ /* 0x000fe80000004200 */
[----:B------:R-:W0:Y:S02]  /*13600*/  LDSM.16.MT88.4 R8, [R20+0x10400] ;  /* 0x010400001408783b */ /* 0x000e240000004200 */
[----:B0-----:R-:W-:-:S02]  /*13610*/  PRMT R12, R8, 0x6420, R9 ;  /* 0x00006420080c7816 */ /* 0x001fc40000000009 */
[----:B------:R-:W-:Y:S02]  /*13620*/  PRMT R13, R8, 0x7531, R9 ;  /* 0x00007531080d7816 */ /* 0x000fe40000000009 */
[C-C-:B------:R-:W-:Y:S02]  /*13630*/  PRMT R8, R4.reuse, 0x6420, R5.reuse ;  /* 0x0000642004087816 */ /* 0x140fe40000000005 */
[----:B------:R-:W-:Y:S01]  /*13640*/  PRMT R9, R4, 0x7531, R5 ;  /* 0x0000753104097816 */ /* 0x000fe20000000005 */
[----:B------:R-:W-:Y:S01]  /*13650*/  VIADD R4, R19, 0x1000 ;  /* 0x0000100013047836 */ /* 0x000fe20000000000 */
[C-C-:B------:R-:W-:Y:S02]  /*13660*/  PRMT R14, R10.reuse, 0x6420, R11.reuse ;  /* 0x000064200a0e7816 */ /* 0x140fe4000000000b */
[----:B------:R-:W-:Y:S02]  /*13670*/  PRMT R15, R10, 0x7531, R11 ;  /* 0x000075310a0f7816 */ /* 0x000fe4000000000b */
[----:B------:R-:W-:-:S02]  /*13680*/  LOP3.LUT R5, R4, R17, RZ, 0xfc, !PT ;  /* 0x0000001104057212 */ /* 0x000fc400078efcff */
[C-C-:B------:R-:W-:Y:S01]  /*13690*/  PRMT R10, R6.reuse, 0x6420, R7.reuse ;  /* 0x00006420060a7816 */ /* 0x140fe20000000007 */
[----:B------:R-:W-:Y:S01]  /*136a0*/  STSM.16.M88.4 [R0+0x4000], R12 ;  /* 0x0040000c00007844 */ /* 0x000fe20000000200 */
[----:B------:R-:W-:Y:S01]  /*136b0*/  PRMT R11, R6, 0x7531, R7 ;  /* 0x00007531060b7816 */ /* 0x000fe20000000007 */
[----:B------:R-:W-:-:S04]  /*136c0*/  IMAD.IADD R20, R18, 0x1, R5 ;  /* 0x0000000112147824 */ /* 0x000fc800078e0205 */
[----:B------:R0:W-:Y:S04]  /*136d0*/  STSM.16.M88.4 [R0+0x6000], R8 ;  /* 0x0060000800007844 */ /* 0x0001e80000000200 */
[----:B------:R-:W1:Y:S04]  /*136e0*/  LDSM.16.MT88.4 R8, [R20+0x10400] ;  /* 0x010400001408783b */ /* 0x000e680000004200 */
[----:B------:R-:W2:Y:S01]  /*136f0*/  LDSM.16.MT88.4 R4, [R3+0x11400] ;  /* 0x011400000304783b */ /* 0x000ea20000004200 */
[----:B0-----:R-:W-:Y:S01]  /*13700*/  IMAD.IADD R0, R22, 0x1, R21 ;  /* 0x0000000116007824 */ /* 0x001fe200078e0215 */
[----:B------:R-:W-:-:S02]  /*13710*/  IADD3 R21, R26, R19, R34 ;  /* 0x000000131a157210 */ /* 0x000fc40007ffe022 */
[C-C-:B-1----:R-:W-:Y:S02]  /*13720*/  PRMT R12, R8.reuse, 0x6420, R9.reuse ;  /* 0x00006420080c7816 */ /* 0x142fe40000000009 */
[----:B------:R-:W-:Y:S02]  /*13730*/  PRMT R13, R8, 0x7531, R9 ;  /* 0x00007531080d7816 */ /* 0x000fe40000000009 */
[C-C-:B--2---:R-:W-:Y:S02]  /*13740*/  PRMT R8, R4.reuse, 0x6420, R5.reuse ;  /* 0x0000642004087816 */ /* 0x144fe40000000005 */
        /* <DEDUP_REMOVED lines=28> */
[----:B------:R-:W-:-:S05]  /*13910*/  IADD3 R21, R26, R36, R19 ;  /* 0x000000241a157210 */ /* 0x000fca0007ffe013 */
        /* <DEDUP_REMOVED lines=31> */
[----:B0-----:R-:W-:Y:S01]  /*13b10*/  VIADD R0, R19, 0x7000 ;  /* 0x0000700013007836 */ /* 0x001fe20000000000 */
[----:B-1----:R-:W-:-:S02]  /*13b20*/  PRMT R12, R8, 0x6420, R9 ;  /* 0x00006420080c7816 */ /* 0x002fc40000000009 */
[----:B------:R-:W-:Y:S02]  /*13b30*/  PRMT R13, R8, 0x7531, R9 ;  /* 0x00007531080d7816 */ /* 0x000fe40000000009 */
[C-C-:B--2---:R-:W-:Y:S02]  /*13b40*/  PRMT R8, R4.reuse, 0x6420, R5.reuse ;  /* 0x0000642004087816 */ /* 0x144fe40000000005 */
[----:B------:R-:W-:Y:S02]  /*13b50*/  PRMT R9, R4, 0x7531, R5 ;  /* 0x0000753104097816 */ /* 0x000fe40000000005 */
[----:B------:R-:W-:Y:S02]  /*13b60*/  LOP3.LUT R5, R0, R17, RZ, 0xfc, !PT ;  /* 0x0000001100057212 */ /* 0x000fe400078efcff */
[C-C-:B------:R-:W-:Y:S02]  /*13b70*/  PRMT R14, R10.reuse, 0x6420, R11.reuse ;  /* 0x000064200a0e7816 */ /* 0x140fe4000000000b */
[----:B------:R-:W-:Y:S01]  /*13b80*/  PRMT R15, R10, 0x7531, R11 ;  /* 0x000075310a0f7816 */ /* 0x000fe2000000000b */
[----:B------:R-:W-:Y:S01]  /*13b90*/  IMAD.IADD R0, R18, 0x1, R5 ;  /* 0x0000000112007824 */ /* 0x000fe200078e0205 */
[----:B------:R-:W-:-:S02]  /*13ba0*/  PRMT R10, R6, 0x6420, R7 ;  /* 0x00006420060a7816 */ /* 0x000fc40000000007 */
[----:B------:R-:W-:Y:S01]  /*13bb0*/  PRMT R11, R6, 0x7531, R7 ;  /* 0x00007531060b7816 */ /* 0x000fe20000000007 */
[----:B------:R-:W-:Y:S04]  /*13bc0*/  STSM.16.M88.4 [R22], R12 ;  /* 0x0000000c16007844 */ /* 0x000fe80000000200 */
[----:B------:R-:W-:Y:S04]  /*13bd0*/  STSM.16.M88.4 [R22+0x2000], R8 ;  /* 0x0020000816007844 */ /* 0x000fe80000000200 */
[----:B------:R-:W0:Y:S04]  /*13be0*/  LDSM.16.MT88.4 R8, [R0+0x10400] ;  /* 0x010400000008783b */ /* 0x000e280000004200 */
        /* <DEDUP_REMOVED lines=19> */
.L_x_2513:
[----:B-1----:R1:W-:Y:S01]  /*13d20*/  SYNCS.ARRIVE.TRANS64.A1T0 RZ, [R2+URZ+0x38850], RZ ;  /* 0x038850ff02ff79a7 */ /* 0x0023e2000810003f */
[----:B------:R-:W-:Y:S06]  /*13d30*/  BAR.SYNC.DEFER_BLOCKING 0x2, 0x80 ;  /* 0x0082000000007b1d */ /* 0x000fec0000010000 */
[----:B------:R-:W-:Y:S05]  /*13d40*/  @!P1 BRA `(.L_x_2514) ;  /* 0x0000000000049947 */ /* 0x000fea0003800000 */
[----:B------:R-:W-:Y:S01]  /*13d50*/  BPT.TRAP 0x1 ;  /* 0x000000040000795c */ /* 0x000fe20000300000 */
.L_x_2514:
        /* <DEDUP_REMOVED lines=8> */
.L_x_2457:
[----:B------:R-:W-:Y:S05]  /*13de0*/  BSYNC B7 ;  /* 0x0000000000077941 */ /* 0x000fea0003800000 */
.L_x_2455:
[----:B-1----:R1:W5:Y:S01]  /*13df0*/  LDL R2, [R1+0x8] ;  /* 0x0000080001027983 */ /* 0x0023620000100800 */
[----:B------:R-:W-:-:S13]  /*13e00*/  LOP3.LUT P1, RZ, R16, 0x1000, RZ, 0xc0, !PT ;  /* 0x0000100010ff7812 */ /* 0x000fda000782c0ff */
[----:B-1----:R-:W-:Y:S05]  /*13e10*/  @!P1 BRA `(.L_x_2515) ;  /* 0x0000000000249947 */ /* 0x002fea0003800000 */
[----:B------:R-:W1:Y:S08]  /*13e20*/  S2UR UR4, SR_CgaCtaId ;  /* 0x00000000000479c3 */ /* 0x000e700000008800 */
[----:B------:R-:W-:Y:S01]  /*13e30*/  BAR.SYNC.DEFER_BLOCKING 0x5, 0x180 ;  /* 0x0146000000007b1d */ /* 0x000fe20000010000 */
[----:B------:R-:W-:Y:S01]  /*13e40*/  MOV R18, 0x400 ;  /* 0x0000040000127802 */ /* 0x000fe20000000f00 */
[----:B-1----:R-:W-:-:S05]  /*13e50*/  IMAD.U32 R33, RZ, RZ, UR4 ;  /* 0x00000004ff217e24 */ /* 0x002fca000f8e00ff */
[----:B------:R-:W-:-:S05]  /*13e60*/  LEA R18, R33, R18, 0x18 ;  /* 0x0000001221127211 */ /* 0x000fca00078ec0ff */
[----:B-----5:R-:W1:Y:S04]  /*13e70*/  LDS R2, [R18+0x388d0] ;  /* 0x0388d00012027984 */ /* 0x020e680000000800 */
[----:B-1----:R2:W-:Y:S01]  /*13e80*/  STL [R1+0x8], R2 ;  /* 0x0000080201007387 */ /* 0x0025e20000100800 */
[----:B------:R-:W-:Y:S06]  /*13e90*/  BAR.ARV 0x4, 0x180 ;  /* 0x0106000000007b1d */ /* 0x000fec0000002000 */
[----:B------:R-:W-:Y:S05]  /*13ea0*/  BRA `(.L_x_2516) ;  /* 0x0000000000207947 */ /* 0x000fea0003800000 */
.L_x_2515:
[----:B------:R-:W1:Y:S01]  /*13eb0*/  @!P0 S2R R33, SR_CgaCtaId ;  /* 0x0000000000218919 */ /* 0x000e620000008800 */
[----:B0-----:R-:W-:Y:S01]  /*13ec0*/  @!P0 MOV R0, 0x400 ;  /* 0x0000040000008802 */ /* 0x001fe20000000f00 */
[----:B------:R-:W-:Y:S03]  /*13ed0*/  BAR.SYNC.DEFER_BLOCKING 0x4, 0x180 ;  /* 0x0106000000007b1d */ /* 0x000fe60000010000 */
[----:B-1----:R-:W-:-:S03]  /*13ee0*/  @!P0 LEA R18, R33, R0, 0x18 ;  /* 0x0000000021128211 */ /* 0x002fc600078ec0ff */
[----:B-----5:R-:W0:Y:S04]  /*13ef0*/  SHFL.IDX PT, R0, R2, RZ, 0x1f ;  /* 0x00001fff02007589 */ /* 0x020e2800000e0000 */
[----:B------:R1:W-:Y:S04]  /*13f00*/  @!P0 STS [R18+0x388d0], R2 ;  /* 0x0388d00212008388 */ /* 0x0003e80000000800 */
[----:B0-----:R1:W-:Y:S01]  /*13f10*/  STL [R1+0x8], R0 ;  /* 0x0000080001007387 */ /* 0x0013e20000100800 */
[----:B------:R-:W-:Y:S06]  /*13f20*/  BAR.ARV 0x5, 0x180 ;  /* 0x0146000000007b1d */ /* 0x000fec0000002000 */
.L_x_2516:
[----:B01----:R-:W3:Y:S01]  /*13f30*/  LDL R0, [R1+0x8] ;  /* 0x0000080001007983 */ /* 0x003ee20000100800 */
[----:B------:R-:W-:Y:S02]  /*13f40*/  ULDC UR4, c[0x0][0xc38] ;  /* 0x00030e0000047ab9 */ /* 0x000fe40000000800 */
[----:B---3--:R-:W-:-:S13]  /*13f50*/  ISETP.GE.AND P0, PT, R0, UR4, PT ;  /* 0x0000000400007c0c */ /* 0x008fda000bf06270 */
[----:B------:R-:W-:Y:S05]  /*13f60*/  @!P0 BRA `(.L_x_2517) ;  /* 0xffffffb000008947 */ /* 0x000fea000383ffff */
.L_x_2452:
[----:B------:R-:W3:Y:S01]  /*13f70*/  LDL.LU R0, [R1+0xc] ;  /* 0x00000c0001007983 */ /* 0x000ee20000300800 */
[----:B------:R-:W-:Y:S01]  /*13f80*/  BSSY B0, `(.L_x_2518) ;  /* 0x000000b000007945 */ /* 0x000fe20003800000 */
[----:B------:R-:W0:Y:S01]  /*13f90*/  S2R R5, SR_CgaCtaId ;  /* 0x0000000000057919 */ /* 0x000e220000008800 */
[----:B---3--:R-:W-:-:S04]  /*13fa0*/  IADD3 R0, R0, 0x1, RZ ;  /* 0x0000000100007810 */ /* 0x008fc80007ffe0ff */
[----:B--2---:R-:W-:-:S04]  /*13fb0*/  LEA.HI R2, R0, R0, RZ, 0x1 ;  /* 0x0000000000027211 */ /* 0x004fc800078f08ff */
[----:B------:R-:W-:Y:S02]  /*13fc0*/  LOP3.LUT R3, R2, 0xfffffffe, RZ, 0xc0, !PT ;  /* 0xfffffffe02037812 */ /* 0x000fe400078ec0ff */
[----:B------:R-:W-:-:S03]  /*13fd0*/  MOV R2, 0x400 ;  /* 0x0000040000027802 */ /* 0x000fc60000000f00 */
[----:B------:R-:W-:Y:S01]  /*13fe0*/  IMAD.IADD R0, R0, 0x1, -R3 ;  /* 0x0000000100007824 */ /* 0x000fe200078e0a03 */
[----:B0-----:R-:W-:-:S04]  /*13ff0*/  LEA R5, R5, R2, 0x18 ;  /* 0x0000000205057211 */ /* 0x001fc800078ec0ff */
[----:B------:R-:W-:-:S04]  /*14000*/  SHF.L.U32 R0, R0, 0x1f, RZ ;  /* 0x0000001f00007819 */ /* 0x000fc800000006ff */
[----:B------:R-:W0:Y:S02]  /*14010*/  SYNCS.PHASECHK.TRANS64.TRYWAIT P0, [R5+URZ+0x38820], R0 ;  /* 0x03882000050075a7 */ /* 0x000e24000800017f */
[----:B0-----:R-:W-:Y:S05]  /*14020*/  @!P0 BRA `(.L_x_2519) ;  /* 0x00000038009c8947 */ /* 0x001fea0003800000 */
.L_x_2636:
[----:B------:R-:W-:Y:S05]  /*14030*/  BSYNC B0 ;  /* 0x0000000000007941 */ /* 0x000fea0003800000 */
.L_x_2518:
[----:B------:R-:W-:-:S03]  /*14040*/  UMOV UR4, 0xffffffff ;  /* 0xffffffff00047882 */ /* 0x000fc60000000000 */
[----:B------:R-:W-:Y:S05]  /*14050*/  BRA.DIV UR4, `(.L_x_2520) ;  /* 0x0000003a04a47947 */ /* 0x000fea000b800000 */
[----:B0-----:R-:W0:Y:S02]  /*14060*/  S2R R0, SR_TID.X ;  /* 0x0000000000007919 */ /* 0x001e240000002100 */
[----:B0-----:R-:W-:-:S04]  /*14070*/  SHF.R.U32.HI R0, RZ, 0x5, R0 ;  /* 0x00000005ff007819 */ /* 0x001fc80000011600 */
[----:B------:R-:W-:-:S05]  /*14080*/  LOP3.LUT R0, R0, 0x3, RZ, 0xc0, !PT ;  /* 0x0000000300007812 */ /* 0x000fca00078ec0ff */
[----:B------:R0:W1:Y:S02]  /*14090*/  SHFL.IDX PT, R14, R0, RZ, 0x1f ;  /* 0x00001fff000e7589 */ /* 0x00006400000e0000 */
.L_x_2639:
[----:B-1----:R-:W-:Y:S01]  /*140a0*/  ISETP.NE.AND P0, PT, R14, RZ, PT ;  /* 0x000000ff0e00720c */ /* 0x002fe20003f05270 */
[----:B------:R-:W-:-:S12]  /*140b0*/  BSSY B0, `(.L_x_2521) ;  /* 0x000002c000007945 */ /* 0x000fd80003800000 */
[----:B------:R-:W-:Y:S05]  /*140c0*/  @P0 BRA `(.L_x_2522) ;  /* 0x0000000000a80947 */ /* 0x000fea0003800000 */
[----:B------:R-:W-:-:S03]  /*140d0*/  UMOV UR4, 0xffffffff ;  /* 0xffffffff00047882 */ /* 0x000fc60000000000 */
[----:B------:R-:W-:Y:S05]  /*140e0*/  BRA.DIV UR4, `(.L_x_2523) ;  /* 0x0000003a04b47947 */ /* 0x000fea000b800000 */
[----:B------:R-:W-:-:S13]  /*140f0*/  ELECT P6, URZ, PT ;  /* 0x00000000003f782f */ /* 0x000fda00038c0000 */
.L_x_2642:
[----:B------:R-:W-:Y:S05]  /*14100*/  @!P6 BRA `(.L_x_2522) ;  /* 0x000000000098e947 */ /* 0x000fea0003800000 */
[----:B------:R-:W-:-:S06]  /*14110*/  ULOP3.LUT UR4, UR38, 0x2, URZ, 0xfc, !UPT ;  /* 0x0000000226047892 */ /* 0x000fcc000f8efc3f */
[----:B0-----:R-:W-:-:S05]  /*14120*/  IMAD.U32 R0, RZ, RZ, UR4 ;  /* 0x00000004ff007e24 */ /* 0x001fca000f8e00ff */
[----:B------:R-:W-:-:S13]  /*14130*/  ISETP.NE.AND P0, PT, R0, 0x3, PT ;  /* 0x000000030000780c */ /* 0x000fda0003f05270 */
[----:B------:R-:W-:Y:S05]  /*14140*/  @!P0 BRA `(.L_x_2524) ;  /* 0x0000000000048947 */ /* 0x000fea0003800000 */
[----:B------:R-:W-:Y:S01]  /*14150*/  BPT.TRAP 0x1 ;  /* 0x000000040000795c */ /* 0x000fe20000300000 */
.L_x_2524:
[C---:B------:R-:W-:Y:S01]  /*14160*/  IMAD R3, R24.reuse, 0x8, R5 ;  /* 0x0000000818037824 */ /* 0x040fe200078e0205 */
[----:B------:R-:W-:Y:S01]  /*14170*/  SHF.L.U32 R2, R27, 0x1f, RZ ;  /* 0x0000001f1b027819 */ /* 0x000fe200000006ff */
[----:B------:R-:W-:-:S03]  /*14180*/  VIADD R24, R24, 0x1 ;  /* 0x0000000118187836 */ /* 0x000fc60000000000 */
[----:B------:R-:W0:Y:S02]  /*14190*/  SYNCS.PHASECHK.TRANS64.TRYWAIT P1, [R3+URZ+0x38840], R2 ;  /* 0x03884002030075a7 */ /* 0x000e24000802017f */
[----:B------:R-:W-:-:S04]  /*141a0*/  ISETP.NE.AND P2, PT, R24, 0x2, PT ;  /* 0x000000021800780c */ /* 0x000fc80003f45270 */
[----:B------:R-:W-:Y:S01]  /*141b0*/  SEL R0, RZ, 0x1, P2 ;  /* 0x00000001ff007807 */ /* 0x000fe20001000000 */
[----:B0-----:R-:W-:Y:S08]  /*141c0*/  @!P1 BRA `(.L_x_2525) ;  /* 0x00000038009c9947 */ /* 0x001ff00003800000 */
.L_x_2643:
[----:B------:R-:W-:Y:S02]  /*141d0*/  SEL R24, R24, RZ, P2 ;  /* 0x000000ff18187207 */ /* 0x000fe40001000000 */
[----:B------:R-:W-:Y:S01]  /*141e0*/  LOP3.LUT R0, R27, R0, RZ, 0x3c, !PT ;  /* 0x000000001b007212 */ /* 0x000fe200078e3cff */
[----:B------:R-:W-:Y:S06]  /*141f0*/  @!P0 BRA `(.L_x_2526) ;  /* 0x0000000000048947 */ /* 0x000fec0003800000 */
[----:B------:R-:W-:Y:S01]  /*14200*/  BPT.TRAP 0x1 ;  /* 0x000000040000795c */ /* 0x000fe20000300000 */
.L_x_2526:
[----:B------:R-:W-:Y:S01]  /*14210*/  IMAD R5, R24, 0x8, R5 ;  /* 0x0000000818057824 */ /* 0x000fe200078e0205 */
[----:B------:R-:W-:-:S04]  /*14220*/  SHF.L.U32 R0, R0, 0x1f, RZ ;  /* 0x0000001f00007819 */ /* 0x000fc800000006ff */
[----:B------:R-:W1:Y:S02]  /*14230*/  SYNCS.PHASECHK.TRANS64.TRYWAIT P1, [R5+URZ+0x38840], R0 ;  /* 0x03884000050075a7 */ /* 0x000e64000802017f */
[----:B-1----:R-:W-:Y:S05]  /*14240*/  @!P1 BRA `(.L_x_2527) ;  /* 0x0000003800909947 */ /* 0x002fea0003800000 */
.L_x_2644:
[----:B------:R-:W-:Y:S05]  /*14250*/  @!P0 BRA `(.L_x_2528) ;  /* 0x0000000000048947 */ /* 0x000fea0003800000 */
[----:B------:R-:W-:Y:S01]  /*14260*/  BPT.TRAP 0x1 ;  /* 0x000000040000795c */ /* 0x000fe20000300000 */
.L_x_2528:
[----:B------:R-:W2:Y:S02]  /*14270*/  SYNCS.PHASECHK.TRANS64.TRYWAIT P1, [R3+URZ+0x38860], R2 ;  /* 0x03886002030075a7 */ /* 0x000ea4000802017f */
[----:B--2---:R-:W-:Y:S05]  /*14280*/  @!P1 BRA `(.L_x_2529) ;  /* 0x0000003800949947 */ /* 0x004fea0003800000 */
.L_x_2645:
[----:B------:R-:W-:Y:S05]  /*14290*/  @!P0 BRA `(.L_x_2530) ;  /* 0x0000000000048947 */ /* 0x000fea0003800000 */
[----:B------:R-:W-:Y:S01]  /*142a0*/  BPT.TRAP 0x1 ;  /* 0x000000040000795c */ /* 0x000fe20000300000 */
.L_x_2530:
[----:B------:R-:W3:Y:S02]  /*142b0*/  SYNCS.PHASECHK.TRANS64.TRYWAIT P1, [R5+URZ+0x38860], R0 ;  /* 0x03886000050075a7 */ /* 0x000ee4000802017f */
[----:B---3--:R-:W-:Y:S05]  /*142c0*/  @!P1 BRA `(.L_x_2531) ;  /* 0x0000003800989947 */ /* 0x008fea0003800000 */
.L_x_2646:
[----:B------:R-:W-:Y:S05]  /*142d0*/  @!P0 BRA `(.L_x_2532) ;  /* 0x0000000000048947 */ /* 0x000fea0003800000 */
[----:B------:R-:W-:Y:S01]  /*142e0*/  BPT.TRAP 0x1 ;  /* 0x000000040000795c */ /* 0x000fe20000300000 */
.L_x_2532:
[----:B------:R-:W4:Y:S02]  /*142f0*/  SYNCS.PHASECHK.TRANS64.TRYWAIT P1, [R3+URZ+0x38880], R2 ;  /* 0x03888002030075a7 */ /* 0x000f24000802017f */
[----:B----4-:R-:W-:Y:S05]  /*14300*/  @!P1 BRA `(.L_x_2533) ;  /* 0x00000038009c9947 */ /* 0x010fea0003800000 */
.L_x_2647:
[----:B------:R-:W-:Y:S05]  /*14310*/  @!P0 BRA `(.L_x_2534) ;  /* 0x0000000000048947 */ /* 0x000fea0003800000 */
[----:B------:R-:W-:Y:S01]  /*14320*/  BPT.TRAP 0x1 ;  /* 0x000000040000795c */ /* 0x000fe20000300000 */
.L_x_2534:
[----:B------:R0:W0:Y:S02]  /*14330*/  SYNCS.PHASECHK.TRANS64.TRYWAIT P0, [R5+URZ+0x38880], R0 ;  /* 0x03888000050075a7 */ /* 0x000024000800017f */
[----:B0-----:R-:W-:Y:S05]  /*14340*/  @!P0 NANOSLEEP.SYNCS 0x989680 ;  /* 0x009896800000895d */ /* 0x001fea0003900000 */
[----:B------:R-:W0:Y:S02]  /*14350*/  @!P0 SYNCS.PHASECHK.TRANS64 P0, [R5+URZ+0x38880], R0 ;  /* 0x03888000050085a7 */ /* 0x000e24000800007f */
[----:B0-----:R-:W-:Y:S05]  /*14360*/  @!P0 BRA `(.L_x_2534) ;  /* 0xfffffffc00f08947 */ /* 0x001fea000383ffff */
.L_x_2522:
[----:B------:R-:W-:Y:S05]  /*14370*/  BSYNC B0 ;  /* 0x0000000000007941 */ /* 0x000fea0003800000 */
.L_x_2521:
[----:B------:R-:W-:Y:S05]  /*14380*/  EXIT ;  /* 0x000000000000794d */ /* 0x000fea0003800000 */
.L_x_2399:
[----:B0-----:R-:W-:-:S04]  /*14390*/  IMAD.U32 R3, RZ, RZ, UR47 ;  /* 0x0000002fff037e24 */ /* 0x001fc8000f8e00ff */
[----:B------:R0:W1:Y:S03]  /*143a0*/  SYNCS.PHASECHK.TRANS64.TRYWAIT P0, [R3+URZ+0x38800], R4 ;  /* 0x03880004030075a7 */ /* 0x000066000800017f */
[----:B-1----:R-:W-:Y:S05]  /*143b0*/  @!P0 NANOSLEEP.SYNCS 0x989680 ;  /* 0x009896800000895d */ /* 0x002fea0003900000 */
[----:B------:R-:W1:Y:S02]  /*143c0*/  @!P0 SYNCS.PHASECHK.TRANS64 P0, [R3+URZ+0x38800], R4 ;  /* 0x03880004030085a7 */ /* 0x000e64000800007f */
[----:B-1----:R-:W-:Y:S05]  /*143d0*/  @!P0 BRA `(.L_x_2399) ;  /* 0xfffffffc00ec8947 */ /* 0x002fea000383ffff */
[----:B------:R-:W-:Y:S05]  /*143e0*/  BRA `(.L_x_2535) ;  /* 0xfffffed400ec7947 */ /* 0x000fea000383ffff */
.L_x_2403:
[----:B0-----:R-:W-:-:S04]  /*143f0*/  IMAD.U32 R3, RZ, RZ, UR52 ;  /* 0x00000034ff037e24 */ /* 0x001fc8000f8e00ff */
[----:B------:R0:W2:Y:S03]  /*14400*/  SYNCS.PHASECHK.TRANS64.TRYWAIT P1, [R3+URZ+0x38830], R6 ;  /* 0x03883006030075a7 */ /* 0x0000a6000802017f */
[----:B--2---:R-:W-:Y:S05]  /*14410*/  @!P1 NANOSLEEP.SYNCS 0x989680 ;  /* 0x009896800000995d */ /* 0x004fea0003900000 */
[----:B------:R-:W2:Y:S02]  /*14420*/  @!P1 SYNCS.PHASECHK.TRANS64 P1, [R3+URZ+0x38830], R6 ;  /* 0x03883006030095a7 */ /* 0x000ea4000802007f */
[----:B--2---:R-:W-:Y:S05]  /*14430*/  @!P1 BRA `(.L_x_2403) ;  /* 0xfffffffc00ec9947 */ /* 0x004fea000383ffff */
[----:B------:R-:W-:Y:S05]  /*14440*/  BRA `(.L_x_2402) ;  /* 0xfffffed800107947 */ /* 0x000fea000383ffff */
.L_x_2408:
[----:B-1----:R-:W-:-:S04]  /*14450*/  IMAD.U32 R7, RZ, RZ, UR52 ;  /* 0x00000034ff077e24 */ /* 0x002fc8000f8e00ff */
[----:B------:R1:W2:Y:S03]  /*14460*/  SYNCS.PHASECHK.TRANS64.TRYWAIT P1, [R7+URZ+0x38850], R6 ;  /* 0x03885006070075a7 */ /* 0x0002a6000802017f */
[----:B--2---:R-:W-:Y:S05]  /*14470*/  @!P1 NANOSLEEP.SYNCS 0x989680 ;  /* 0x009896800000995d */ /* 0x004fea0003900000 */
[----:B------:R-:W2:Y:S02]  /*14480*/  @!P1 SYNCS.PHASECHK.TRANS64 P1, [R7+URZ+0x38850], R6 ;  /* 0x03885006070095a7 */ /* 0x000ea4000802007f */
[----:B--2---:R-:W-:Y:S05]  /*14490*/  @!P1 BRA `(.L_x_2408) ;  /* 0xfffffffc00ec9947 */ /* 0x004fea000383ffff */
[----:B------:R-:W-:Y:S05]  /*144a0*/  BRA `(.L_x_2407) ;  /* 0xffffff0000447947 */ /* 0x000fea000383ffff */
.L_x_2414:
[----:B0-----:R-:W-:Y:S02]  /*144b0*/  IMAD.U32 R4, RZ, RZ, UR52 ;  /* 0x00000034ff047e24 */ /* 0x001fe4000f8e00ff */
[----:B------:R-:W-:-:S04]  /*144c0*/  IMAD.U32 R7, RZ, RZ, UR56 ;  /* 0x00000038ff077e24 */ /* 0x000fc8000f8e00ff */
[----:B------:R0:W1:Y:S03]  /*144d0*/  SYNCS.PHASECHK.TRANS64.TRYWAIT P1, [R4+URZ+0x38830], R7 ;  /* 0x03883007040075a7 */ /* 0x000066000802017f */
[----:B-1----:R-:W-:Y:S05]  /*144e0*/  @!P1 NANOSLEEP.SYNCS 0x989680 ;  /* 0x009896800000995d */ /* 0x002fea0003900000 */
[----:B------:R-:W1:Y:S02]  /*144f0*/  @!P1 SYNCS.PHASECHK.TRANS64 P1, [R4+URZ+0x38830], R7 ;  /* 0x03883007040095a7 */ /* 0x000e64000802007f */
[----:B-1----:R-:W-:Y:S05]  /*14500*/  @!P1 BRA `(.L_x_2414) ;  /* 0xfffffffc00e89947 */ /* 0x002fea000383ffff */
[----:B------:R-:W-:Y:S05]  /*14510*/  BRA `(.L_x_2413) ;  /* 0xffffff04005c7947 */ /* 0x000fea000383ffff */
.L_x_2419:
[----:B-1----:R-:W-:Y:S02]  /*14520*/  IMAD.U32 R6, RZ, RZ, UR52 ;  /* 0x00000034ff067e24 */ /* 0x002fe4000f8e00ff */
[----:B------:R-:W-:-:S04]  /*14530*/  IMAD.U32 R7, RZ, RZ, UR56 ;  /* 0x00000038ff077e24 */ /* 0x000fc8000f8e00ff */
[----:B------:R1:W2:Y:S03]  /*14540*/  SYNCS.PHASECHK.TRANS64.TRYWAIT P1, [R6+URZ+0x38850], R7 ;  /* 0x03885007060075a7 */ /* 0x0002a6000802017f */
[----:B--2---:R-:W-:Y:S05]  /*14550*/  @!P1 NANOSLEEP.SYNCS 0x989680 ;  /* 0x009896800000995d */ /* 0x004fea0003900000 */
[----:B------:R-:W2:Y:S02]  /*14560*/  @!P1 SYNCS.PHASECHK.TRANS64 P1, [R6+URZ+0x38850], R7 ;  /* 0x03885007060095a7 */ /* 0x000ea4000802007f */
[----:B--2---:R-:W-:Y:S05]  /*14570*/  @!P1 BRA `(.L_x_2419) ;  /* 0xfffffffc00e89947 */ /* 0x004fea000383ffff */
[----:B------:R-:W-:Y:S05]  /*14580*/  BRA `(.L_x_2418) ;  /* 0xffffff34005c7947 */ /* 0x000fea000383ffff */
.L_x_2426:
[----:B-1----:R-:W-:-:S04]  /*14590*/  IMAD.U32 R4, RZ, RZ, UR46 ;  /* 0x0000002eff047e24 */ /* 0x002fc8000f8e00ff */
[----:B------:R1:W2:Y:S03]  /*145a0*/  SYNCS.PHASECHK.TRANS64.TRYWAIT P1, [R4+URZ+0x38830], R5 ;  /* 0x03883005040075a7 */ /* 0x0002a6000802017f */
[----:B--2---:R-:W-:Y:S05]  /*145b0*/  @!P1 NANOSLEEP.SYNCS 0x989680 ;  /* 0x009896800000995d */ /* 0x004fea0003900000 */
[----:B------:R-:W2:Y:S02]  /*145c0*/  @!P1 SYNCS.PHASECHK.TRANS64 P1, [R4+URZ+0x38830], R5 ;  /* 0x03883005040095a7 */ /* 0x000ea4000802007f */
[----:B--2---:R-:W-:Y:S05]  /*145d0*/  @!P1 BRA `(.L_x_2426) ;  /* 0xfffffffc00ec9947 */ /* 0x004fea000383ffff */
[----:B------:R-:W-:Y:S05]  /*145e0*/  BRA `(.L_x_2425) ;  /* 0xffffff3800347947 */ /* 0x000fea000383ffff */
.L_x_2431:
[----:B-1----:R-:W-:-:S04]  /*145f0*/  IMAD.U32 R8, RZ, RZ, UR46 ;  /* 0x0000002eff087e24 */ /* 0x002fc8000f8e00ff */
[----:B------:R1:W2:Y:S03]  /*14600*/  SYNCS.PHASECHK.TRANS64.TRYWAIT P1, [R8+URZ+0x38850], R5 ;  /* 0x03885005080075a7 */ /* 0x0002a6000802017f */
[----:B--2---:R-:W-:Y:S05]  /*14610*/  @!P1 NANOSLEEP.SYNCS 0x989680 ;  /* 0x009896800000995d */ /* 0x004fea0003900000 */
[----:B------:R-:W2:Y:S02]  /*14620*/  @!P1 SYNCS.PHASECHK.TRANS64 P1, [R8+URZ+0x38850], R5 ;  /* 0x03885005080095a7 */ /* 0x000ea4000802007f */
[----:B--2---:R-:W-:Y:S05]  /*14630*/  @!P1 BRA `(.L_x_2431) ;  /* 0xfffffffc00ec9947 */ /* 0x004fea000383ffff */
[----:B------:R-:W-:Y:S05]  /*14640*/  BRA `(.L_x_2430) ;  /* 0xffffff5c00d07947 */ /* 0x000fea000383ffff */
.L_x_2466:
        /* <DEDUP_REMOVED lines=10> */
.L_x_2536:
[----:B------:R-:W-:Y:S05]  /*146f0*/  BRA `(.L_x_2537) ;  /* 0xffffffb400187947 */ /* 0x000fea000383ffff */
.L_x_2469:
[----:B0-----:R0:W1:Y:S02]  /*14700*/  SYNCS.PHASECHK.TRANS64.TRYWAIT P0, [R6+URZ+0x38880], R20 ;  /* 0x03888014060075a7 */ /* 0x001064000800017f */
[----:B-1----:R-:W-:Y:S05]  /*14710*/  @!P0 NANOSLEEP.SYNCS 0x989680 ;  /* 0x009896800000895d */ /* 0x002fea0003900000 */
[----:B------:R-:W1:Y:S02]  /*14720*/  @!P0 SYNCS.PHASECHK.TRANS64 P0, [R6+URZ+0x38880], R20 ;  /* 0x03888014060085a7 */ /* 0x000e64000800007f */
[----:B-1----:R-:W-:Y:S05]  /*14730*/  @!P0 BRA `(.L_x_2469) ;  /* 0xfffffffc00f08947 */ /* 0x002fea000383ffff */
[----:B------:R-:W-:Y:S05]  /*14740*/  BRA `(.L_x_2538) ;  /* 0xffffffb400b87947 */ /* 0x000fea000383ffff */
.L_x_2470:
        /* <DEDUP_REMOVED lines=8> */
.L_x_2540:
[----:B------:R-:W-:Y:S05]  /*147d0*/  BSYNC B0 ;  /* 0x0000000000007941 */ /* 0x000fea0003800000 */
.L_x_2539:
[----:B------:R-:W-:Y:S01]  /*147e0*/  IMAD.MOV.U32 R13, RZ, RZ, R7 ;  /* 0x000000ffff0d7224 */ /* 0x000fe200078e0007 */
[C---:B------:R-:W-:Y:S01]  /*147f0*/  LOP3.LUT P2, RZ, R16.reuse, 0x200, RZ, 0xc0, !PT ;  /* 0x0000020010ff7812 */ /* 0x040fe2000784c0ff */
[----:B------:R-:W-:Y:S01]  /*14800*/  IMAD.MOV.U32 R12, RZ, RZ, RZ ;  /* 0x000000ffff0c7224 */ /* 0x000fe200078e00ff */
[C---:B------:R-:W-:Y:S01]  /*14810*/  LOP3.LUT P1, RZ, R16.reuse, 0x80, RZ, 0xc0, !PT ;  /* 0x0000008010ff7812 */ /* 0x040fe2000782c0ff */
        /* <DEDUP_REMOVED lines=10> */
.L_x_2541:
[----:B------:R-:W-:Y:S01]  /*148c0*/  ISETP.GE.AND P3, PT, R8, 0x51, PT ;  /* 0x000000510800780c */ /* 0x000fe20003f66270 */
[----:B------:R-:W-:Y:S02]  /*148d0*/  IMAD.MOV.U32 R13, RZ, RZ, R9 ;  /* 0x000000ffff0d7224 */ /* 0x000fe400078e0009 */
[----:B------:R-:W-:Y:S02]  /*148e0*/  IMAD.MOV.U32 R12, RZ, RZ, 0x1 ;  /* 0x00000001ff0c7424 */ /* 0x000fe400078e00ff */
[----:B------:R-:W-:-:S08]  /*148f0*/  IMAD.MOV.U32 R2, RZ, RZ, R14 ;  /* 0x000000ffff027224 */ /* 0x000fd000078e000e */
[----:B------:R-:W-:Y:S05]  /*14900*/  WARPSYNC.COLLECTIVE R15, `(.L_x_2542) ;  /* 0x000000000f087348 */ /* 0x000fea0003c00000 */
[----:B------:R0:W1:Y:S02]  /*14910*/  SHFL.IDX P6, R14, R13, R12, R11 ;  /* 0x0000000c0d0e7389 */ /* 0x00006400000c000b */
[----:B01----:R-:W-:Y:S01]  /*14920*/  ENDCOLLECTIVE ;  /* 0x000000000000791b */ /* 0x003fe20003800000 */
.L_x_2542:
        /* <DEDUP_REMOVED lines=14> */
.L_x_2543:
[----:B------:R-:W-:Y:S02]  /*14a10*/  IMAD.MOV.U32 R13, RZ, RZ, R9 ;  /* 0x000000ffff0d7224 */ /* 0x000fe400078e0009 */
[----:B------:R-:W-:Y:S02]  /*14a20*/  IMAD.MOV.U32 R12, RZ, RZ, 0x2 ;  /* 0x00000002ff0c7424 */ /* 0x000fe400078e00ff */
[----:B------:R-:W-:-:S07]  /*14a30*/  IMAD.MOV.U32 R2, RZ, RZ, R14 ;  /* 0x000000ffff027224 */ /* 0x000fce00078e000e */
[----:B------:R-:W-:Y:S05]  /*14a40*/  WARPSYNC.COLLECTIVE R15, `(.L_x_2544) ;  /* 0x000000000f087348 */ /* 0x000fea0003c00000 */
[----:B------:R0:W1:Y:S02]  /*14a50*/  SHFL.IDX P6, R14, R13, R12, R11 ;  /* 0x0000000c0d0e7389 */ /* 0x00006400000c000b */
[----:B01----:R-:W-:Y:S01]  /*14a60*/  ENDCOLLECTIVE ;  /* 0x000000000000791b */ /* 0x003fe20003800000 */
.L_x_2544:
        /* <DEDUP_REMOVED lines=14> */
.L_x_2545:
[----:B------:R-:W-:Y:S02]  /*14b50*/  IMAD.MOV.U32 R13, RZ, RZ, R9 ;  /* 0x000000ffff0d7224 */ /* 0x000fe400078e0009 */
[----:B------:R-:W-:Y:S02]  /*14b60*/  IMAD.MOV.U32 R12, RZ, RZ, 0x3 ;  /* 0x00000003ff0c7424 */ /* 0x000fe400078e00ff */
[----:B------:R-:W-:-:S07]  /*14b70*/  IMAD.MOV.U32 R2, RZ, RZ, R14 ;  /* 0x000000ffff027224 */ /* 0x000fce00078e000e */
[----:B------:R-:W-:Y:S05]  /*14b80*/  WARPSYNC.COLLECTIVE R15, `(.L_x_2546) ;  /* 0x000000000f087348 */ /* 0x000fea0003c00000 */
[----:B------:R0:W1:Y:S02]  /*14b90*/  SHFL.IDX P6, R14, R13, R12, R11 ;  /* 0x0000000c0d0e7389 */ /* 0x00006400000c000b */
[----:B01----:R-:W-:Y:S01]  /*14ba0*/  ENDCOLLECTIVE ;  /* 0x000000000000791b */ /* 0x003fe20003800000 */
.L_x_2546:
        /* <DEDUP_REMOVED lines=14> */
.L_x_2547:
[----:B------:R-:W-:Y:S01]  /*14c90*/  MOV R13, R9 ;  /* 0x00000009000d7202 */ /* 0x000fe20000000f00 */
[----:B------:R-:W-:Y:S02]  /*14ca0*/  IMAD.MOV.U32 R12, RZ, RZ, 0x4 ;  /* 0x00000004ff0c7424 */ /* 0x000fe400078e00ff */
[----:B------:R-:W-:-:S07]  /*14cb0*/  IMAD.MOV.U32 R2, RZ, RZ, R14 ;  /* 0x000000ffff027224 */ /* 0x000fce00078e000e */
[----:B------:R-:W-:Y:S05]  /*14cc0*/  WARPSYNC.COLLECTIVE R15, `(.L_x_2548) ;  /* 0x000000000f087348 */ /* 0x000fea0003c00000 */
[----:B------:R0:W1:Y:S02]  /*14cd0*/  SHFL.IDX P6, R14, R13, R12, R11 ;  /* 0x0000000c0d0e7389 */ /* 0x00006400000c000b */
[----:B01----:R-:W-:Y:S01]  /*14ce0*/  ENDCOLLECTIVE ;  /* 0x000000000000791b */ /* 0x003fe20003800000 */
.L_x_2548:
        /* <DEDUP_REMOVED lines=14> */
.L_x_2549:
[----:B------:R-:W-:Y:S02]  /*14dd0*/  IMAD.MOV.U32 R13, RZ, RZ, R9 ;  /* 0x000000ffff0d7224 */ /* 0x000fe400078e0009 */
[----:B------:R-:W-:Y:S02]  /*14de0*/  IMAD.MOV.U32 R12, RZ, RZ, 0x5 ;  /* 0x00000005ff0c7424 */ /* 0x000fe400078e00ff */
[----:B------:R-:W-:-:S07]  /*14df0*/  IMAD.MOV.U32 R2, RZ, RZ, R14 ;  /* 0x000000ffff027224 */ /* 0x000fce00078e000e */
[----:B------:R-:W-:Y:S05]  /*14e00*/  WARPSYNC.COLLECTIVE R15, `(.L_x_2550) ;  /* 0x000000000f087348 */ /* 0x000fea0003c00000 */
[----:B------:R0:W1:Y:S02]  /*14e10*/  SHFL.IDX P6, R14, R13, R12, R11 ;  /* 0x0000000c0d0e7389 */ /* 0x00006400000c000b */
[----:B01----:R-:W-:Y:S01]  /*14e20*/  ENDCOLLECTIVE ;  /* 0x000000000000791b */ /* 0x003fe20003800000 */
.L_x_2550:
        /* <DEDUP_REMOVED lines=14> */
.L_x_2551:
[----:B------:R-:W-:Y:S02]  /*14f10*/  IMAD.MOV.U32 R13, RZ, RZ, R9 ;  /* 0x000000ffff0d7224 */ /* 0x000fe400078e0009 */
[----:B------:R-:W-:Y:S02]  /*14f20*/  IMAD.MOV.U32 R12, RZ, RZ, 0x6 ;  /* 0x00000006ff0c7424 */ /* 0x000fe400078e00ff */
[----:B------:R-:W-:-:S07]  /*14f30*/  IMAD.MOV.U32 R2, RZ, RZ, R14 ;  /* 0x000000ffff027224 */ /* 0x000fce00078e000e */
[----:B------:R-:W-:Y:S05]  /*14f40*/  WARPSYNC.COLLECTIVE R15, `(.L_x_2552) ;  /* 0x000000000f087348 */ /* 0x000fea0003c00000 */
[----:B------:R0:W1:Y:S02]  /*14f50*/  SHFL.IDX P6, R14, R13, R12, R11 ;  /* 0x0000000c0d0e7389 */ /* 0x00006400000c000b */
[----:B01----:R-:W-:Y:S01]  /*14f60*/  ENDCOLLECTIVE ;  /* 0x000000000000791b */ /* 0x003fe20003800000 */
.L_x_2552:
        /* <DEDUP_REMOVED lines=14> */
.L_x_2553:
[----:B------:R-:W-:Y:S02]  /*15050*/  IMAD.MOV.U32 R13, RZ, RZ, R9 ;  /* 0x000000ffff0d7224 */ /* 0x000fe400078e0009 */
[----:B------:R-:W-:Y:S02]  /*15060*/  IMAD.MOV.U32 R12, RZ, RZ, 0x7 ;  /* 0x00000007ff0c7424 */ /* 0x000fe400078e00ff */
[----:B------:R-:W-:-:S07]  /*15070*/  IMAD.MOV.U32 R2, RZ, RZ, R14 ;  /* 0x000000ffff027224 */ /* 0x000fce00078e000e */
[----:B------:R-:W-:Y:S05]  /*15080*/  WARPSYNC.COLLECTIVE R15, `(.L_x_2554) ;  /* 0x000000000f087348 */ /* 0x000fea0003c00000 */
[----:B------:R0:W1:Y:S02]  /*15090*/  SHFL.IDX P6, R14, R13, R12, R11 ;  /* 0x0000000c0d0e7389 */ /* 0x00006400000c000b */
[----:B01----:R-:W-:Y:S01]  /*150a0*/  ENDCOLLECTIVE ;  /* 0x000000000000791b */ /* 0x003fe20003800000 */
.L_x_2554:
        /* <DEDUP_REMOVED lines=8> */
[C---:B------:R-:W-:Y:S01]  /*15130*/  ISETP.LT.OR P0, PT, R8.reuse, 0x61, P1 ;  /* 0x000000610800780c */ /* 0x040fe20000f01670 */
[----:B------:R-:W-:Y:S01]  /*15140*/  IMAD.MOV.U32 R9, RZ, RZ, R14 ;  /* 0x000000ffff097224 */ /* 0x000fe200078e000e */
[----:B------:R-:W-:-:S13]  /*15150*/  ISETP.GE.AND P1, PT, R8, 0x11, PT ;  /* 0x000000110800780c */ /* 0x000fda0003f26270 */
[----:B0-----:R-:W-:Y:S05]  /*15160*/  WARPSYNC.COLLECTIVE R15, `(.L_x_2555) ;  /* 0x000000000f087348 */ /* 0x001fea0003c00000 */
[----:B------:R1:W2:Y:S02]  /*15170*/  SHFL.IDX P6, R14, R13, R12, R11 ;  /* 0x0000000c0d0e7389 */ /* 0x0002a400000c000b */
[----:B012---:R-:W-:Y:S01]  /*15180*/  ENDCOLLECTIVE ;  /* 0x000000000000791b */ /* 0x007fe20003800000 */
.L_x_2555:
[----:B------:R-:W-:Y:S01]  /*15190*/  @!PT LDS RZ, [RZ] ;  /* 0x00000000fffff984 */ /* 0x000fe20000000800 */
[----:B------:R-:W-:Y:S01]  /*151a0*/  @!PT LDS RZ, [RZ] ;  /* 0x00000000fffff984 */ /* 0x000fe20000000800 */
[----:B------:R-:W-:Y:S01]  /*151b0*/  @!PT LDS RZ, [RZ] ;  /* 0x00000000fffff984 */ /* 0x000fe20000000800 */
[----:B------:R0:W-:Y:S01]  /*151c0*/  LDGSTS.E.BYPASS.LTC128B.128 [R5+0x17400], desc[UR48][R2.64+0x80], !P0 ;  /* 0x1740008002057fae */ /* 0x0001e2000c101d70 */
[----:B------:R-:W-:Y:S02]  /*151d0*/  ISETP.GE.AND P0, PT, R8, 0x21, PT ;  /* 0x000000210800780c */ /* 0x000fe40003f06270 */
[----:B------:R-:W-:Y:S02]  /*151e0*/  @P1 LOP3.LUT R16, R16, 0x20, RZ, 0xfc, !PT ;  /* 0x0000002010101812 */ /* 0x000fe400078efcff */
[----:B------:R-:W-:Y:S02]  /*151f0*/  ISETP.GE.AND P1, PT, R8, 0x61, PT ;  /* 0x000000610800780c */ /* 0x000fe40003f26270 */
[----:B------:R-:W-:-:S07]  /*15200*/  LOP3.LUT R16, R16, 0xffffffef, RZ, 0xc0, !PT ;  /* 0xffffffef10107812 */ /* 0x000fce00078ec0ff */
[----:B------:R-:W-:Y:S01]  /*15210*/  @P0 LOP3.LUT R16, R16, 0x10, RZ, 0xfc, !PT ;  /* 0x0000001010100812 */ /* 0x000fe200078efcff */
[----:B0-----:R-:W-:Y:S01]  /*15220*/  IMAD.MOV.U32 R2, RZ, RZ, R14 ;  /* 0x000000ffff027224 */ /* 0x001fe200078e000e */
[----:B------:R-:W-:Y:S02]  /*15230*/  ISETP.GE.AND P0, PT, R8, 0x71, PT ;  /* 0x000000710800780c */ /* 0x000fe40003f06270 */
[----:B------:R-:W-:-:S11]  /*15240*/  LOP3.LUT R16, R16, 0xfffffeff, RZ, 0xc0, !PT ;  /* 0xfffffeff10107812 */ /* 0x000fd600078ec0ff */
[----:B------:R-:W-:Y:S01]  /*15250*/  @P0 LOP3.LUT R16, R16, 0x100, RZ, 0xfc, !PT ;  /* 0x0000010010100812 */ /* 0x000fe200078efcff */
[----:B------:R-:W-:Y:S06]  /*15260*/  BRA `(.L_x_2556) ;  /* 0xffffffb000907947 */ /* 0x000fec000383ffff */
.L_x_2475:
[----:B--2---:R2:W3:Y:S02]  /*15270*/  SYNCS.PHASECHK.TRANS64.TRYWAIT P0, [R6+URZ+0x38840], R20 ;  /* 0x03884014060075a7 */ /* 0x0044e4000800017f */
[----:B---3--:R-:W-:Y:S05]  /*15280*/  @!P0 NANOSLEEP.SYNCS 0x989680 ;  /* 0x009896800000895d */ /* 0x008fea0003900000 */
[----:B------:R-:W3:Y:S02]  /*15290*/  @!P0 SYNCS.PHASECHK.TRANS64 P0, [R6+URZ+0x38840], R20 ;  /* 0x03884014060085a7 */ /* 0x000ee4000800007f */
[----:B---3--:R-:W-:Y:S05]  /*152a0*/  @!P0 BRA `(.L_x_2475) ;  /* 0xfffffffc00f08947 */ /* 0x008fea000383ffff */
[----:B------:R-:W-:Y:S05]  /*152b0*/  BRA `(.L_x_2557) ;  /* 0xffffffb000f47947 */ /* 0x000fea000383ffff */
.L_x_2476:
[----:B------:R-:W-:Y:S01]  /*152c0*/  BSSY B0, `(.L_x_2558) ;  /* 0x0000008000007945 */ /* 0x000fe20003800000 */
[----:B------:R-:W-:Y:S02]  /*152d0*/  IMAD.MOV.U32 R13, RZ, RZ, R0 ;  /* 0x000000ffff0d7224 */ /* 0x000fe400078e0000 */
[----:B------:R-:W-:Y:S02]  /*152e0*/  IMAD.MOV.U32 R12, RZ, RZ, RZ ;  /* 0x000000ffff0c7224 */ /* 0x000fe400078e00ff */
[----:B------:R-:W-:Y:S02]  /*152f0*/  IMAD.MOV.U32 R11, RZ, RZ, 0x181f ;  /* 0x0000181fff0b7424 */ /* 0x000fe400078e00ff */
[----:B------:R-:W-:-:S07]  /*15300*/  IMAD.MOV.U32 R15, RZ, RZ, -0x1 ;  /* 0xffffffffff0f7424 */ /* 0x000fce00078e00ff */
[----:B012---:R-:W-:Y:S05]  /*15310*/  WARPSYNC.COLLECTIVE R15, `(.L_x_2559) ;  /* 0x000000000f087348 */ /* 0x007fea0003c00000 */
[----:B------:R3:W4:Y:S02]  /*15320*/  SHFL.IDX P6, R14, R13, R12, R11 ;  /* 0x0000000c0d0e7389 */ /* 0x00072400000c000b */
[----:B01234-:R-:W-:Y:S01]  /*15330*/  ENDCOLLECTIVE ;  /* 0x000000000000791b */ /* 0x01ffe20003800000 */
.L_x_2559:
[----:B------:R-:W-:Y:S05]  /*15340*/  BSYNC B0 ;  /* 0x0000000000007941 */ /* 0x000fea0003800000 */
.L_x_2558:
[----:B------:R-:W-:Y:S01]  /*15350*/  IMAD.MOV.U32 R13, RZ, RZ, R4 ;  /* 0x000000ffff0d7224 */ /* 0x000fe200078e0004 */
[----:B------:R-:W-:Y:S01]  /*15360*/  P2R R7, PR, RZ, 0x2 ;  /* 0x00000002ff077803 */ /* 0x000fe20000000000 */
[----:B------:R-:W-:Y:S01]  /*15370*/  IMAD.MOV.U32 R12, RZ, RZ, RZ ;  /* 0x000000ffff0c7224 */ /* 0x000fe200078e00ff */
[----:B------:R-:W-:Y:S01]  /*15380*/  LOP3.LUT P1, RZ, R16, 0x2, RZ, 0xc0, !PT ;  /* 0x0000000210ff7812 */ /* 0x000fe2000782c0ff */
[----:B------:R-:W-:Y:S02]  /*15390*/  IMAD.MOV.U32 R11, RZ, RZ, 0x181f ;  /* 0x0000181fff0b7424 */ /* 0x000fe400078e00ff */
[----:B------:R-:W-:Y:S02]  /*153a0*/  IMAD.MOV.U32 R15, RZ, RZ, -0x1 ;  /* 0xffffffffff0f7424 */ /* 0x000fe400078e00ff */
[----:B------:R-:W-:-:S08]  /*153b0*/  IMAD.MOV.U32 R2, RZ, RZ, R14 ;  /* 0x000000ffff027224 */ /* 0x000fd000078e000e */
[----:B------:R-:W-:Y:S05]  /*153c0*/  WARPSYNC.COLLECTIVE R15, `(.L_x_2560) ;  /* 0x000000000f087348 */ /* 0x000fea0003c00000 */
[----:B------:R0:W1:Y:S02]  /*153d0*/  SHFL.IDX P6, R14, R13, R12, R11 ;  /* 0x0000000c0d0e7389 */ /* 0x00006400000c000b */
[----:B01----:R-:W-:Y:S01]  /*153e0*/  ENDCOLLECTIVE ;  /* 0x000000000000791b */ /* 0x003fe20003800000 */
.L_x_2560:
[----:B------:R-:W-:Y:S02]  /*153f0*/  IMAD.MOV.U32 R13, RZ, RZ, R0 ;  /* 0x000000ffff0d7224 */ /* 0x000fe400078e0000 */
[----:B------:R-:W-:Y:S01]  /*15400*/  IMAD.MOV.U32 R12, RZ, RZ, 0x1 ;  /* 0x00000001ff0c7424 */ /* 0x000fe200078e00ff */
[----:B------:R-:W-:Y:S01]  /*15410*/  LOP3.LUT P6, RZ, R16, 0x40, RZ, 0xc0, !PT ;  /* 0x0000004010ff7812 */ /* 0x000fe200078cc0ff */
[----:B------:R-:W-:-:S12]  /*15420*/  IMAD.MOV.U32 R3, RZ, RZ, R14 ;  /* 0x000000ffff037224 */ /* 0x000fd800078e000e */
        /* <DEDUP_REMOVED lines=13> */
.L_x_2561:
[----:B------:R-:W-:Y:S02]  /*15500*/  IMAD.MOV.U32 R13, RZ, RZ, R4 ;  /* 0x000000ffff0d7224 */ /* 0x000fe400078e0004 */
[----:B------:R-:W-:-:S07]  /*15510*/  IMAD.MOV.U32 R2, RZ, RZ, R14 ;  /* 0x000000ffff027224 */ /* 0x000fce00078e000e */
[----:B------:R-:W-:Y:S05]  /*15520*/  WARPSYNC.COLLECTIVE R15, `(.L_x_2562) ;  /* 0x000000000f087348 */ /* 0x000fea0003c00000 */
[----:B------:R0:W1:Y:S02]  /*15530*/  SHFL.IDX P6, R14, R13, R12, R11 ;  /* 0x0000000c0d0e7389 */ /* 0x00006400000c000b */
[----:B01----:R-:W-:Y:S01]  /*15540*/  ENDCOLLECTIVE ;  /* 0x000000000000791b */ /* 0x003fe20003800000 */
.L_x_2562:
[----:B------:R-:W-:Y:S02]  /*15550*/  IMAD.MOV.U32 R13, RZ, RZ, R0 ;  /* 0x000000ffff0d7224 */ /* 0x000fe400078e0000 */
[----:B------:R-:W-:Y:S01]  /*15560*/  IMAD.MOV.U32 R12, RZ, RZ, 0x2 ;  /* 0x00000002ff0c7424 */ /* 0x000fe200078e00ff */
[----:B------:R-:W-:-:S13]  /*15570*/  LOP3.LUT P6, RZ, R16, 0x20, RZ, 0xc0, !PT ;  /* 0x0000002010ff7812 */ /* 0x000fda00078cc0ff */
[----:B------:R-:W-:-:S05]  /*15580*/  @P6 IADD3 R9, P0, R28, R14, RZ ;  /* 0x0000000e1c096210 */ /* 0x000fca0007f1e0ff */
[----:B------:R-:W-:Y:S02]  /*15590*/  @P6 IMAD.X R10, RZ, RZ, R2, P0 ;  /* 0x000000ffff0a6224 */ /* 0x000fe400000e0602 */
[----:B------:R-:W-:Y:S02]  /*155a0*/  @P6 IMAD.MOV.U32 R2, RZ, RZ, R9 ;  /* 0x000000ffff026224 */ /* 0x000fe400078e0009 */
[----:B------:R-:W-:-:S05]  /*155b0*/  @P6 IMAD.MOV.U32 R3, RZ, RZ, R10 ;  /* 0x000000ffff036224 */ /* 0x000fca00078e000a */
        /* <DEDUP_REMOVED lines=8> */
.L_x_2563:
[----:B------:R-:W-:Y:S02]  /*15640*/  IMAD.MOV.U32 R13, RZ, RZ, R4 ;  /* 0x000000ffff0d7224 */ /* 0x000fe400078e0004 */
[----:B------:R-:W-:-:S07]  /*15650*/  IMAD.MOV.U32 R2, RZ, RZ, R14 ;  /* 0x000000ffff027224 */ /* 0x000fce00078e000e */
[----:B------:R-:W-:Y:S05]  /*15660*/  WARPSYNC.COLLECTIVE R15, `(.L_x_2564) ;  /* 0x000000000f087348 */ /* 0x000fea0003c00000 */
[----:B------:R0:W1:Y:S02]  /*15670*/  SHFL.IDX P6, R14, R13, R12, R11 ;  /* 0x0000000c0d0e7389 */ /* 0x00006400000c000b */
[----:B01----:R-:W-:Y:S01]  /*15680*/  ENDCOLLECTIVE ;  /* 0x000000000000791b */ /* 0x003fe20003800000 */
.L_x_2564:
[----:B------:R-:W-:Y:S01]  /*15690*/  IMAD.MOV.U32 R13, RZ, RZ, R0 ;  /* 0x000000ffff0d7224 */ /* 0x000fe200078e0000 */
[----:B------:R-:W-:Y:S02]  /*156a0*/  MOV R12, 0x3 ;  /* 0x00000003000c7802 */ /* 0x000fe40000000f00 */
        /* <DEDUP_REMOVED lines=13> */
.L_x_2565:
[----:B------:R-:W-:Y:S02]  /*15780*/  IMAD.MOV.U32 R13, RZ, RZ, R4 ;  /* 0x000000ffff0d7224 */ /* 0x000fe400078e0004 */
[----:B------:R-:W-:-:S07]  /*15790*/  IMAD.MOV.U32 R2, RZ, RZ, R14 ;  /* 0x000000ffff027224 */ /* 0x000fce00078e000e */
[----:B------:R-:W-:Y:S05]  /*157a0*/  WARPSYNC.COLLECTIVE R15, `(.L_x_2566) ;  /* 0x000000000f087348 */ /* 0x000fea0003c00000 */
[----:B------:R0:W1:Y:S02]  /*157b0*/  SHFL.IDX P6, R14, R13, R12, R11 ;  /* 0x0000000c0d0e7389 */ /* 0x00006400000c000b */
[----:B01----:R-:W-:Y:S01]  /*157c0*/  ENDCOLLECTIVE ;  /* 0x000000000000791b */ /* 0x003fe20003800000 */
.L_x_2566:
        /* <DEDUP_REMOVED lines=8> */
.L_x_2567:
[----:B------:R-:W-:-:S05]  /*15850*/  @P5 IMAD.MOV.U32 R3, RZ, RZ, R9 ;  /* 0x000000ffff035224 */ /* 0x000fca00078e0009 */
[----:B------:R-:W-:Y:S01]  /*15860*/  @!PT LDS RZ, [RZ] ;  /* 0x00000000fffff984 */ /* 0x000fe20000000800 */
[----:B------:R-:W-:Y:S01]  /*15870*/  @!PT LDS RZ, [RZ] ;  /* 0x00000000fffff984 */ /* 0x000fe20000000800 */
[----:B------:R-:W-:Y:S01]  /*15880*/  @!PT LDS RZ, [RZ] ;  /* 0x00000000fffff984 */ /* 0x000fe20000000800 */
[----:B------:R-:W-:Y:S01]  /*15890*/  @P5 LDGSTS.E.BYPASS.LTC128B.128 [R5+0x29c00], desc[UR48][R2.64], !P1 ;  /* 0x29c0000002055fae */ /* 0x000fe2000c901d70 */
[----:B------:R-:W-:-:S03]  /*158a0*/  ISETP.NE.AND P1, PT, R7, RZ, PT ;  /* 0x000000ff0700720c */ /* 0x000fc60003f25270 */
[----:B------:R0:W-:Y:S01]  /*158b0*/  @P5 LDGSTS.E.BYPASS.LTC128B.128 [R5+0x2dc00], desc[UR48][R2.64+0x80], !P2 ;  /* 0x2dc0008002055fae */ /* 0x0001e2000d101d70 */
[----:B------:R-:W-:Y:S01]  /*158c0*/  LOP3.LUT P5, RZ, R16, 0x2, RZ, 0xc0, !PT ;  /* 0x0000000210ff7812 */ /* 0x000fe200078ac0ff */
[----:B------:R-:W-:Y:S02]  /*158d0*/  IMAD.MOV.U32 R13, RZ, RZ, R4 ;  /* 0x000000ffff0d7224 */ /* 0x000fe400078e0004 */
[----:B0-----:R-:W-:-:S10]  /*158e0*/  IMAD.MOV.U32 R2, RZ, RZ, R14 ;  /* 0x000000ffff027224 */ /* 0x001fd400078e000e */
[----:B------:R-:W-:Y:S05]  /*158f0*/  WARPSYNC.COLLECTIVE R15, `(.L_x_2568) ;  /* 0x000000000f087348 */ /* 0x000fea0003c00000 */
[----:B------:R0:W1:Y:S02]  /*15900*/  SHFL.IDX P6, R14, R13, R12, R11 ;  /* 0x0000000c0d0e7389 */ /* 0x00006400000c000b */
[----:B01----:R-:W-:Y:S01]  /*15910*/  ENDCOLLECTIVE ;  /* 0x000000000000791b */ /* 0x003fe20003800000 */
.L_x_2568:
        /* <DEDUP_REMOVED lines=8> */
.L_x_2569:
        /* <DEDUP_REMOVED lines=11> */
.L_x_2570:
        /* <DEDUP_REMOVED lines=8> */
.L_x_2571:
        /* <DEDUP_REMOVED lines=11> */
.L_x_2572:
        /* <DEDUP_REMOVED lines=8> */
.L_x_2573:
        /* <DEDUP_REMOVED lines=11> */
.L_x_2574:
[----:B------:R-:W-:Y:S05]  /*15cb0*/  BRA `(.L_x_2575) ;  /* 0xffffffac00dc7947 */ /* 0x000fea000383ffff */
.L_x_2481:
[----:B------:R-:W-:Y:S02]  /*15cc0*/  IMAD.MOV.U32 R13, RZ, RZ, R5 ;  /* 0x000000ffff0d7224 */ /* 0x000fe400078e0005 */
[----:B------:R-:W-:Y:S02]  /*15cd0*/  IMAD.MOV.U32 R12, RZ, RZ, RZ ;  /* 0x000000ffff0c7224 */ /* 0x000fe400078e00ff */
[----:B------:R-:W-:Y:S02]  /*15ce0*/  IMAD.MOV.U32 R11, RZ, RZ, 0x181f ;  /* 0x0000181fff0b7424 */ /* 0x000fe400078e00ff */
[----:B------:R-:W-:Y:S02]  /*15cf0*/  IMAD.MOV.U32 R15, RZ, RZ, -0x1 ;  /* 0xffffffffff0f7424 */ /* 0x000fe400078e00ff */
[----:B------:R-:W-:-:S07]  /*15d00*/  IMAD.U32 R4, RZ, RZ, UR43 ;  /* 0x0000002bff047e24 */ /* 0x000fce000f8e00ff */
[----:B-123-5:R-:W-:Y:S05]  /*15d10*/  WARPSYNC.COLLECTIVE R15, `(.L_x_2576) ;  /* 0x000000000f087348 */ /* 0x02efea0003c00000 */
[----:B------:R0:W4:Y:S02]  /*15d20*/  SHFL.IDX P6, R14, R13, R12, R11 ;  /* 0x0000000c0d0e7389 */ /* 0x00012400000c000b */
[----:B012345:R-:W-:Y:S01]  /*15d30*/  ENDCOLLECTIVE ;  /* 0x000000000000791b */ /* 0x03ffe20003800000 */
.L_x_2576:
[----:B------:R-:W-:-:S04]  /*15d40*/  IMAD R4, R4, 0x80, R10 ;  /* 0x0000008004047824 */ /* 0x000fc800078e020a */
[C---:B------:R-:W-:Y:S01]  /*15d50*/  VIADD R6, R4.reuse, 0x10 ;  /* 0x0000001004067836 */ /* 0x040fe20000000000 */
[----:B------:R-:W-:Y:S01]  /*15d60*/  ISETP.GE.AND P1, PT, R4, UR37, PT ;  /* 0x0000002504007c0c */ /* 0x000fe2000bf26270 */
[----:B------:R-:W-:Y:S02]  /*15d70*/  IMAD.MOV.U32 R13, RZ, RZ, R0 ;  /* 0x000000ffff0d7224 */ /* 0x000fe400078e0000 */
[----:B------:R-:W-:-:S10]  /*15d80*/  IMAD.MOV.U32 R2, RZ, RZ, R14 ;  /* 0x000000ffff027224 */ /* 0x000fd400078e000e */
[----:B------:R-:W-:Y:S05]  /*15d90*/  WARPSYNC.COLLECTIVE R15, `(.L_x_2577) ;  /* 0x000000000f087348 */ /* 0x000fea0003c00000 */
[----:B------:R0:W1:Y:S02]  /*15da0*/  SHFL.IDX P6, R14, R13, R12, R11 ;  /* 0x0000000c0d0e7389 */ /* 0x00006400000c000b */
[----:B01----:R-:W-:Y:S01]  /*15db0*/  ENDCOLLECTIVE ;  /* 0x000000000000791b */ /* 0x003fe20003800000 */
.L_x_2577:
        /* <DEDUP_REMOVED lines=8> */
.L_x_2578:
        /* <DEDUP_REMOVED lines=11> */
.L_x_2579:
[----:B------:R-:W-:Y:S02]  /*15ef0*/  IMAD.MOV.U32 R13, RZ, RZ, R5 ;  /* 0x000000ffff0d7224 */ /* 0x000fe400078e0005 */
[----:B------:R-:W-:Y:S01]  /*15f00*/  IMAD.MOV.U32 R12, RZ, RZ, 0x2 ;  /* 0x00000002ff0c7424 */ /* 0x000fe200078e00ff */
[----:B------:R-:W-:-:S05]  /*15f10*/  @!P1 IADD3 R14, P0, R28, R14, RZ ;  /* 0x0000000e1c0e9210 */ /* 0x000fca0007f1e0ff */
[----:B------:R-:W-:-:S08]  /*15f20*/  @!P1 IMAD.MOV.U32 R2, RZ, RZ, R14 ;  /* 0x000000ffff029224 */ /* 0x000fd000078e000e */
[----:B------:R-:W-:Y:S05]  /*15f30*/  WARPSYNC.COLLECTIVE R15, `(.L_x_2580) ;  /* 0x000000000f087348 */ /* 0x000fea0003c00000 */
[----:B------:R0:W1:Y:S02]  /*15f40*/  SHFL.IDX P6, R14, R13, R12, R11 ;  /* 0x0000000c0d0e7389 */ /* 0x00006400000c000b */
[----:B01----:R-:W-:Y:S01]  /*15f50*/  ENDCOLLECTIVE ;  /* 0x000000000000791b */ /* 0x003fe20003800000 */
.L_x_2580:
        /* <DEDUP_REMOVED lines=14> */
.L_x_2581:
[----:B------:R-:W-:Y:S02]  /*16040*/  IMAD.MOV.U32 R13, RZ, RZ, R5 ;  /* 0x000000ffff0d7224 */ /* 0x000fe400078e0005 */
[----:B------:R-:W-:Y:S01]  /*16050*/  IMAD.MOV.U32 R12, RZ, RZ, 0x3 ;  /* 0x00000003ff0c7424 */ /* 0x000fe200078e00ff */
[----:B------:R-:W-:-:S05]  /*16060*/  @!P1 IADD3 R14, P0, R28, R14, RZ ;  /* 0x0000000e1c0e9210 */ /* 0x000fca0007f1e0ff */
[----:B------:R-:W-:-:S08]  /*16070*/  @!P1 IMAD.MOV.U32 R2, RZ, RZ, R14 ;  /* 0x000000ffff029224 */ /* 0x000fd000078e000e */
[----:B------:R-:W-:Y:S05]  /*16080*/  WARPSYNC.COLLECTIVE R15, `(.L_x_2582) ;  /* 0x000000000f087348 */ /* 0x000fea0003c00000 */
[----:B------:R0:W1:Y:S02]  /*16090*/  SHFL.IDX P6, R14, R13, R12, R11 ;  /* 0x0000000c0d0e7389 */ /* 0x00006400000c000b */
[----:B01----:R-:W-:Y:S01]  /*160a0*/  ENDCOLLECTIVE ;  /* 0x000000000000791b */ /* 0x003fe20003800000 */
.L_x_2582:
        /* <DEDUP_REMOVED lines=14> */
.L_x_2583:
[----:B------:R-:W-:Y:S02]  /*16190*/  IMAD.MOV.U32 R13, RZ, RZ, R5 ;  /* 0x000000ffff0d7224 */ /* 0x000fe400078e0005 */
[----:B------:R-:W-:Y:S01]  /*161a0*/  IMAD.MOV.U32 R12, RZ, RZ, 0x4 ;  /* 0x00000004ff0c7424 */ /* 0x000fe200078e00ff */
[----:B------:R-:W-:-:S05]  /*161b0*/  @!P1 IADD3 R14, P0, R28, R14, RZ ;  /* 0x0000000e1c0e9210 */ /* 0x000fca0007f1e0ff */
[----:B------:R-:W-:-:S08]  /*161c0*/  @!P1 IMAD.MOV.U32 R2, RZ, RZ, R14 ;  /* 0x000000ffff029224 */ /* 0x000fd000078e000e */
[----:B------:R-:W-:Y:S05]  /*161d0*/  WARPSYNC.COLLECTIVE R15, `(.L_x_2584) ;  /* 0x000000000f087348 */ /* 0x000fea0003c00000 */
[----:B------:R0:W1:Y:S02]  /*161e0*/  SHFL.IDX P6, R14, R13, R12, R11 ;  /* 0x0000000c0d0e7389 */ /* 0x00006400000c000b */
[----:B01----:R-:W-:Y:S01]  /*161f0*/  ENDCOLLECTIVE ;  /* 0x000000000000791b */ /* 0x003fe20003800000 */
.L_x_2584:
        /* <DEDUP_REMOVED lines=14> */
.L_x_2585:
[----:B------:R-:W-:Y:S02]  /*162e0*/  IMAD.MOV.U32 R13, RZ, RZ, R5 ;  /* 0x000000ffff0d7224 */ /* 0x000fe400078e0005 */
[----:B------:R-:W-:Y:S01]  /*162f0*/  IMAD.MOV.U32 R12, RZ, RZ, 0x5 ;  /* 0x00000005ff0c7424 */ /* 0x000fe200078e00ff */
[----:B------:R-:W-:-:S05]  /*16300*/  @!P1 IADD3 R14, P0, R28, R14, RZ ;  /* 0x0000000e1c0e9210 */ /* 0x000fca0007f1e0ff */
[----:B------:R-:W-:-:S08]  /*16310*/  @!P1 IMAD.MOV.U32 R2, RZ, RZ, R14 ;  /* 0x000000ffff029224 */ /* 0x000fd000078e000e */
[----:B------:R-:W-:Y:S05]  /*16320*/  WARPSYNC.COLLECTIVE R15, `(.L_x_2586) ;  /* 0x000000000f087348 */ /* 0x000fea0003c00000 */
[----:B------:R0:W1:Y:S02]  /*16330*/  SHFL.IDX P6, R14, R13, R12, R11 ;  /* 0x0000000c0d0e7389 */ /* 0x00006400000c000b */
[----:B01----:R-:W-:Y:S01]  /*16340*/  ENDCOLLECTIVE ;  /* 0x000000000000791b */ /* 0x003fe20003800000 */
.L_x_2586:
        /* <DEDUP_REMOVED lines=14> */
.L_x_2587:
[----:B------:R-:W-:Y:S02]  /*16430*/  IMAD.MOV.U32 R13, RZ, RZ, R5 ;  /* 0x000000ffff0d7224 */ /* 0x000fe400078e0005 */
[----:B------:R-:W-:Y:S01]  /*16440*/  IMAD.MOV.U32 R12, RZ, RZ, 0x6 ;  /* 0x00000006ff0c7424 */ /* 0x000fe200078e00ff */
[----:B------:R-:W-:-:S05]  /*16450*/  @!P1 IADD3 R14, P0, R28, R14, RZ ;  /* 0x0000000e1c0e9210 */ /* 0x000fca0007f1e0ff */
[----:B------:R-:W-:-:S08]  /*16460*/  @!P1 IMAD.MOV.U32 R2, RZ, RZ, R14 ;  /* 0x000000ffff029224 */ /* 0x000fd000078e000e */
[----:B------:R-:W-:Y:S05]  /*16470*/  WARPSYNC.COLLECTIVE R15, `(.L_x_2588) ;  /* 0x000000000f087348 */ /* 0x000fea0003c00000 */
[----:B------:R0:W1:Y:S02]  /*16480*/  SHFL.IDX P6, R14, R13, R12, R11 ;  /* 0x0000000c0d0e7389 */ /* 0x00006400000c000b */
[----:B01----:R-:W-:Y:S01]  /*16490*/  ENDCOLLECTIVE ;  /* 0x000000000000791b */ /* 0x003fe20003800000 */
.L_x_2588:
        /* <DEDUP_REMOVED lines=14> */
.L_x_2589:
[----:B------:R-:W-:Y:S02]  /*16580*/  IMAD.MOV.U32 R13, RZ, RZ, R5 ;  /* 0x000000ffff0d7224 */ /* 0x000fe400078e0005 */
[----:B------:R-:W-:Y:S01]  /*16590*/  IMAD.MOV.U32 R12, RZ, RZ, 0x7 ;  /* 0x00000007ff0c7424 */ /* 0x000fe200078e00ff */
[----:B------:R-:W-:-:S05]  /*165a0*/  @!P1 IADD3 R14, P0, R28, R14, RZ ;  /* 0x0000000e1c0e9210 */ /* 0x000fca0007f1e0ff */
[----:B------:R-:W-:-:S08]  /*165b0*/  @!P1 IMAD.MOV.U32 R2, RZ, RZ, R14 ;  /* 0x000000ffff029224 */ /* 0x000fd000078e000e */
[----:B------:R-:W-:Y:S05]  /*165c0*/  WARPSYNC.COLLECTIVE R15, `(.L_x_2590) ;  /* 0x000000000f087348 */ /* 0x000fea0003c00000 */
[----:B------:R0:W1:Y:S02]  /*165d0*/  SHFL.IDX P6, R14, R13, R12, R11 ;  /* 0x0000000c0d0e7389 */ /* 0x00006400000c000b */
[----:B01----:R-:W-:Y:S01]  /*165e0*/  ENDCOLLECTIVE ;  /* 0x000000000000791b */ /* 0x003fe20003800000 */
.L_x_2590:
        /* <DEDUP_REMOVED lines=12> */
.L_x_2591:
[----:B------:R-:W-:Y:S05]  /*166b0*/  BRA `(.L_x_2592) ;  /* 0xffffffb000107947 */ /* 0x000fea000383ffff */
.L_x_2484:
[----:B0-----:R0:W1:Y:S02]  /*166c0*/  SYNCS.PHASECHK.TRANS64.TRYWAIT P0, [R18+URZ+0x38820], R3 ;  /* 0x03882003120075a7 */ /* 0x001064000800017f */
[----:B-1----:R-:W-:Y:S05]  /*166d0*/  @!P0 NANOSLEEP.SYNCS 0x989680 ;  /* 0x009896800000895d */ /* 0x002fea0003900000 */
[----:B------:R-:W1:Y:S02]  /*166e0*/  @!P0 SYNCS.PHASECHK.TRANS64 P0, [R18+URZ+0x38820], R3 ;  /* 0x03882003120085a7 */ /* 0x000e64000800007f */
[----:B-1----:R-:W-:Y:S05]  /*166f0*/  @!P0 BRA `(.L_x_2484) ;  /* 0xfffffffc00f08947 */ /* 0x002fea000383ffff */
[----:B------:R-:W-:Y:S05]  /*16700*/  BRA `(.L_x_2593) ;  /* 0xffffffb000707947 */ /* 0x000fea000383ffff */
.L_x_2488:
[----:B0-----:R0:W1:Y:S02]  /*16710*/  SYNCS.PHASECHK.TRANS64.TRYWAIT P0, [R0+URZ+0x38880], R21 ;  /* 0x03888015000075a7 */ /* 0x001064000800017f */
[----:B-1----:R-:W-:Y:S05]  /*16720*/  @!P0 NANOSLEEP.SYNCS 0x989680 ;  /* 0x009896800000895d */ /* 0x002fea0003900000 */
[----:B------:R-:W1:Y:S02]  /*16730*/  @!P0 SYNCS.PHASECHK.TRANS64 P0, [R0+URZ+0x38880], R21 ;  /* 0x03888015000085a7 */ /* 0x000e64000800007f */
[----:B-1----:R-:W-:Y:S05]  /*16740*/  @!P0 BRA `(.L_x_2488) ;  /* 0xfffffffc00f08947 */ /* 0x002fea000383ffff */
[----:B------:R-:W-:Y:S05]  /*16750*/  BRA `(.L_x_2594) ;  /* 0xffffffb400347947 */ /* 0x000fea000383ffff */
.L_x_2489:
        /* <DEDUP_REMOVED lines=8> */
.L_x_2596:
[----:B------:R-:W-:Y:S05]  /*167e0*/  BSYNC B0 ;  /* 0x0000000000007941 */ /* 0x000fea0003800000 */
.L_x_2595:
[----:B------:R-:W-:Y:S01]  /*167f0*/  MOV R13, R8 ;  /* 0x00000008000d7202 */ /* 0x000fe20000000f00 */
        /* <DEDUP_REMOVED lines=8> */
.L_x_2597:
[----:B------:R-:W-:Y:S02]  /*16880*/  IMAD.MOV.U32 R13, RZ, RZ, R7 ;  /* 0x000000ffff0d7224 */ /* 0x000fe400078e0007 */
[----:B------:R-:W-:Y:S02]  /*16890*/  IMAD.MOV.U32 R12, RZ, RZ, 0x1 ;  /* 0x00000001ff0c7424 */ /* 0x000fe400078e00ff */
[----:B------:R-:W-:-:S07]  /*168a0*/  IMAD.MOV.U32 R2, RZ, RZ, R14 ;  /* 0x000000ffff027224 */ /* 0x000fce00078e000e */
[----:B------:R-:W-:Y:S05]  /*168b0*/  WARPSYNC.COLLECTIVE R15, `(.L_x_2598) ;  /* 0x000000000f087348 */ /* 0x000fea0003c00000 */
[----:B------:R0:W1:Y:S02]  /*168c0*/  SHFL.IDX P6, R14, R13, R12, R11 ;  /* 0x0000000c0d0e7389 */ /* 0x00006400000c000b */
[----:B01----:R-:W-:Y:S01]  /*168d0*/  ENDCOLLECTIVE ;  /* 0x000000000000791b */ /* 0x003fe20003800000 */
.L_x_2598:
        /* <DEDUP_REMOVED lines=12> */
.L_x_2599:
[----:B------:R-:W-:Y:S02]  /*169a0*/  IMAD.MOV.U32 R13, RZ, RZ, R7 ;  /* 0x000000ffff0d7224 */ /* 0x000fe400078e0007 */
[----:B------:R-:W-:Y:S02]  /*169b0*/  IMAD.MOV.U32 R12, RZ, RZ, 0x2 ;  /* 0x00000002ff0c7424 */ /* 0x000fe400078e00ff */
[----:B------:R-:W-:-:S07]  /*169c0*/  IMAD.MOV.U32 R2, RZ, RZ, R14 ;  /* 0x000000ffff027224 */ /* 0x000fce00078e000e */
[----:B------:R-:W-:Y:S05]  /*169d0*/  WARPSYNC.COLLECTIVE R15, `(.L_x_2600) ;  /* 0x000000000f087348 */ /* 0x000fea0003c00000 */
[----:B------:R0:W1:Y:S02]  /*169e0*/  SHFL.IDX P6, R14, R13, R12, R11 ;  /* 0x0000000c0d0e7389 */ /* 0x00006400000c000b */
[----:B01----:R-:W-:Y:S01]  /*169f0*/  ENDCOLLECTIVE ;  /* 0x000000000000791b */ /* 0x003fe20003800000 */
.L_x_2600:
        /* <DEDUP_REMOVED lines=12> */
.L_x_2601:
[----:B------:R-:W-:Y:S02]  /*16ac0*/  IMAD.MOV.U32 R13, RZ, RZ, R7 ;  /* 0x000000ffff0d7224 */ /* 0x000fe400078e0007 */
[----:B------:R-:W-:Y:S02]  /*16ad0*/  IMAD.MOV.U32 R12, RZ, RZ, 0x3 ;  /* 0x00000003ff0c7424 */ /* 0x000fe400078e00ff */
[----:B------:R-:W-:-:S07]  /*16ae0*/  IMAD.MOV.U32 R2, RZ, RZ, R14 ;  /* 0x000000ffff027224 */ /* 0x000fce00078e000e */
[----:B------:R-:W-:Y:S05]  /*16af0*/  WARPSYNC.COLLECTIVE R15, `(.L_x_2602) ;  /* 0x000000000f087348 */ /* 0x000fea0003c00000 */
[----:B------:R0:W1:Y:S02]  /*16b00*/  SHFL.IDX P6, R14, R13, R12, R11 ;  /* 0x0000000c0d0e7389 */ /* 0x00006400000c000b */
[----:B01----:R-:W-:Y:S01]  /*16b10*/  ENDCOLLECTIVE ;  /* 0x000000000000791b */ /* 0x003fe20003800000 */
.L_x_2602:
        /* <DEDUP_REMOVED lines=12> */
.L_x_2603:
[----:B------:R-:W-:Y:S02]  /*16be0*/  IMAD.MOV.U32 R13, RZ, RZ, R7 ;  /* 0x000000ffff0d7224 */ /* 0x000fe400078e0007 */
[----:B------:R-:W-:Y:S02]  /*16bf0*/  IMAD.MOV.U32 R12, RZ, RZ, 0x4 ;  /* 0x00000004ff0c7424 */ /* 0x000fe400078e00ff */
[----:B------:R-:W-:-:S07]  /*16c00*/  IMAD.MOV.U32 R2, RZ, RZ, R14 ;  /* 0x000000ffff027224 */ /* 0x000fce00078e000e */
[----:B------:R-:W-:Y:S05]  /*16c10*/  WARPSYNC.COLLECTIVE R15, `(.L_x_2604) ;  /* 0x000000000f087348 */ /* 0x000fea0003c00000 */
[----:B------:R0:W1:Y:S02]  /*16c20*/  SHFL.IDX P6, R14, R13, R12, R11 ;  /* 0x0000000c0d0e7389 */ /* 0x00006400000c000b */
[----:B01----:R-:W-:Y:S01]  /*16c30*/  ENDCOLLECTIVE ;  /* 0x000000000000791b */ /* 0x003fe20003800000 */
.L_x_2604:
        /* <DEDUP_REMOVED lines=12> */
.L_x_2605:
[----:B------:R-:W-:Y:S02]  /*16d00*/  IMAD.MOV.U32 R13, RZ, RZ, R7 ;  /* 0x000000ffff0d7224 */ /* 0x000fe400078e0007 */
[----:B------:R-:W-:Y:S02]  /*16d10*/  IMAD.MOV.U32 R12, RZ, RZ, 0x5 ;  /* 0x00000005ff0c7424 */ /* 0x000fe400078e00ff */
[----:B------:R-:W-:-:S07]  /*16d20*/  IMAD.MOV.U32 R2, RZ, RZ, R14 ;  /* 0x000000ffff027224 */ /* 0x000fce00078e000e */
[----:B------:R-:W-:Y:S05]  /*16d30*/  WARPSYNC.COLLECTIVE R15, `(.L_x_2606) ;  /* 0x000000000f087348 */ /* 0x000fea0003c00000 */
[----:B------:R0:W1:Y:S02]  /*16d40*/  SHFL.IDX P6, R14, R13, R12, R11 ;  /* 0x0000000c0d0e7389 */ /* 0x00006400000c000b */
[----:B01----:R-:W-:Y:S01]  /*16d50*/  ENDCOLLECTIVE ;  /* 0x000000000000791b */ /* 0x003fe20003800000 */
.L_x_2606:
        /* <DEDUP_REMOVED lines=12> */
.L_x_2607:
[----:B------:R-:W-:Y:S02]  /*16e20*/  IMAD.MOV.U32 R13, RZ, RZ, R7 ;  /* 0x000000ffff0d7224 */ /* 0x000fe400078e0007 */
[----:B------:R-:W-:Y:S02]  /*16e30*/  IMAD.MOV.U32 R12, RZ, RZ, 0x6 ;  /* 0x00000006ff0c7424 */ /* 0x000fe400078e00ff */
[----:B------:R-:W-:-:S07]  /*16e40*/  IMAD.MOV.U32 R2, RZ, RZ, R14 ;  /* 0x000000ffff027224 */ /* 0x000fce00078e000e */
[----:B------:R-:W-:Y:S05]  /*16e50*/  WARPSYNC.COLLECTIVE R15, `(.L_x_2608) ;  /* 0x000000000f087348 */ /* 0x000fea0003c00000 */
[----:B------:R0:W1:Y:S02]  /*16e60*/  SHFL.IDX P6, R14, R13, R12, R11 ;  /* 0x0000000c0d0e7389 */ /* 0x00006400000c000b */
[----:B01----:R-:W-:Y:S01]  /*16e70*/  ENDCOLLECTIVE ;  /* 0x000000000000791b */ /* 0x003fe20003800000 */
.L_x_2608:
        /* <DEDUP_REMOVED lines=12> */
.L_x_2609:
[----:B------:R-:W-:Y:S02]  /*16f40*/  IMAD.MOV.U32 R13, RZ, RZ, R7 ;  /* 0x000000ffff0d7224 */ /* 0x000fe400078e0007 */
[----:B------:R-:W-:Y:S02]  /*16f50*/  IMAD.MOV.U32 R12, RZ, RZ, 0x7 ;  /* 0x00000007ff0c7424 */ /* 0x000fe400078e00ff */
[----:B------:R-:W-:-:S07]  /*16f60*/  IMAD.MOV.U32 R2, RZ, RZ, R14 ;  /* 0x000000ffff027224 */ /* 0x000fce00078e000e */
[----:B------:R-:W-:Y:S05]  /*16f70*/  WARPSYNC.COLLECTIVE R15, `(.L_x_2610) ;  /* 0x000000000f087348 */ /* 0x000fea0003c00000 */
[----:B------:R0:W1:Y:S02]  /*16f80*/  SHFL.IDX P6, R14, R13, R12, R11 ;  /* 0x0000000c0d0e7389 */ /* 0x00006400000c000b */
[----:B01----:R-:W-:Y:S01]  /*16f90*/  ENDCOLLECTIVE ;  /* 0x000000000000791b */ /* 0x003fe20003800000 */
.L_x_2610:
        /* <DEDUP_REMOVED lines=12> */
.L_x_2611:
[----:B------:R-:W-:Y:S01]  /*17060*/  IMAD.MOV.U32 R2, RZ, RZ, R14 ;  /* 0x000000ffff027224 */ /* 0x000fe200078e000e */
[----:B------:R-:W-:Y:S06]  /*17070*/  BRA `(.L_x_2612) ;  /* 0xffffffb000007947 */ /* 0x000fec000383ffff */
.L_x_2494:
[----:B---3--:R3:W4:Y:S02]  /*17080*/  SYNCS.PHASECHK.TRANS64.TRYWAIT P0, [R0+URZ+0x38840], R21 ;  /* 0x03884015000075a7 */ /* 0x008724000800017f */
[----:B----4-:R-:W-:Y:S05]  /*17090*/  @!P0 NANOSLEEP.SYNCS 0x989680 ;  /* 0x009896800000895d */ /* 0x010fea0003900000 */
[----:B------:R-:W4:Y:S02]  /*170a0*/  @!P0 SYNCS.PHASECHK.TRANS64 P0, [R0+URZ+0x38840], R21 ;  /* 0x03884015000085a7 */ /* 0x000f24000800007f */
[----:B----4-:R-:W-:Y:S05]  /*170b0*/  @!P0 BRA `(.L_x_2494) ;  /* 0xfffffffc00f08947 */ /* 0x010fea000383ffff */
[----:B------:R-:W-:Y:S05]  /*170c0*/  BRA `(.L_x_2613) ;  /* 0xffffffb000547947 */ /* 0x000fea000383ffff */
.L_x_2495:
[----:B------:R-:W-:Y:S01]  /*170d0*/  BSSY B0, `(.L_x_2614) ;  /* 0x0000008000007945 */ /* 0x000fe20003800000 */
[----:B------:R-:W-:Y:S01]  /*170e0*/  IMAD.MOV.U32 R13, RZ, RZ, R5 ;  /* 0x000000ffff0d7224 */ /* 0x000fe200078e0005 */
[----:B------:R-:W-:Y:S01]  /*170f0*/  MOV R12, RZ ;  /* 0x000000ff000c7202 */ /* 0x000fe20000000f00 */
[----:B------:R-:W-:Y:S02]  /*17100*/  IMAD.MOV.U32 R11, RZ, RZ, 0x181f ;  /* 0x0000181fff0b7424 */ /* 0x000fe400078e00ff */
[----:B------:R-:W-:-:S07]  /*17110*/  IMAD.MOV.U32 R15, RZ, RZ, -0x1 ;  /* 0xffffffffff0f7424 */ /* 0x000fce00078e00ff */
[----:B0123--:R-:W-:Y:S05]  /*17120*/  WARPSYNC.COLLECTIVE R15, `(.L_x_2615) ;  /* 0x000000000f087348 */ /* 0x00ffea0003c00000 */
[----:B------:R4:W0:Y:S02]  /*17130*/  SHFL.IDX P6, R14, R13, R12, R11 ;  /* 0x0000000c0d0e7389 */ /* 0x00082400000c000b */
[----:B01234-:R-:W-:Y:S01]  /*17140*/  ENDCOLLECTIVE ;  /* 0x000000000000791b */ /* 0x01ffe20003800000 */
.L_x_2615:
[----:B------:R-:W-:Y:S05]  /*17150*/  BSYNC B0 ;  /* 0x0000000000007941 */ /* 0x000fea0003800000 */
.L_x_2614:
        /* <DEDUP_REMOVED lines=8> */
.L_x_2616:
[----:B------:R-:W-:Y:S02]  /*171e0*/  IMAD.MOV.U32 R13, RZ, RZ, R5 ;  /* 0x000000ffff0d7224 */ /* 0x000fe400078e0005 */
[----:B------:R-:W-:Y:S01]  /*171f0*/  IMAD.MOV.U32 R12, RZ, RZ, 0x1 ;  /* 0x00000001ff0c7424 */ /* 0x000fe200078e00ff */
[----:B------:R-:W-:-:S13]  /*17200*/  IADD3 R2, P0, R28, R14, RZ ;  /* 0x0000000e1c027210 */ /* 0x000fda0007f1e0ff */
[----:B------:R-:W-:Y:S05]  /*17210*/  WARPSYNC.COLLECTIVE R15, `(.L_x_2617) ;  /* 0x000000000f087348 */ /* 0x000fea0003c00000 */
[----:B------:R0:W1:Y:S02]  /*17220*/  SHFL.IDX P6, R14, R13, R12, R11 ;  /* 0x0000000c0d0e7389 */ /* 0x00006400000c000b */
[----:B01----:R-:W-:Y:S01]  /*17230*/  ENDCOLLECTIVE ;  /* 0x000000000000791b */ /* 0x003fe20003800000 */
.L_x_2617:
        /* <DEDUP_REMOVED lines=11> */
.L_x_2618:
[----:B------:R-:W-:Y:S02]  /*172f0*/  IMAD.MOV.U32 R13, RZ, RZ, R5 ;  /* 0x000000ffff0d7224 */ /* 0x000fe400078e0005 */
[----:B------:R-:W-:Y:S01]  /*17300*/  IMAD.MOV.U32 R12, RZ, RZ, 0x2 ;  /* 0x00000002ff0c7424 */ /* 0x000fe200078e00ff */
[----:B------:R-:W-:-:S13]  /*17310*/  IADD3 R2, P0, R28, R14, RZ ;  /* 0x0000000e1c027210 */ /* 0x000fda0007f1e0ff */
[----:B------:R-:W-:Y:S05]  /*17320*/  WARPSYNC.COLLECTIVE R15, `(.L_x_2619) ;  /* 0x000000000f087348 */ /* 0x000fea0003c00000 */
[----:B------:R0:W1:Y:S02]  /*17330*/  SHFL.IDX P6, R14, R13, R12, R11 ;  /* 0x0000000c0d0e7389 */ /* 0x00006400000c000b */
[----:B01----:R-:W-:Y:S01]  /*17340*/  ENDCOLLECTIVE ;  /* 0x000000000000791b */ /* 0x003fe20003800000 */
.L_x_2619:
        /* <DEDUP_REMOVED lines=11> */
.L_x_2620:
[----:B------:R-:W-:Y:S02]  /*17400*/  IMAD.MOV.U32 R13, RZ, RZ, R5 ;  /* 0x000000ffff0d7224 */ /* 0x000fe400078e0005 */
[----:B------:R-:W-:Y:S01]  /*17410*/  IMAD.MOV.U32 R12, RZ, RZ, 0x3 ;  /* 0x00000003ff0c7424 */ /* 0x000fe200078e00ff */
[----:B------:R-:W-:-:S13]  /*17420*/  IADD3 R2, P0, R28, R14, RZ ;  /* 0x0000000e1c027210 */ /* 0x000fda0007f1e0ff */
[----:B------:R-:W-:Y:S05]  /*17430*/  WARPSYNC.COLLECTIVE R15, `(.L_x_2621) ;  /* 0x000000000f087348 */ /* 0x000fea0003c00000 */
[----:B------:R0:W1:Y:S02]  /*17440*/  SHFL.IDX P6, R14, R13, R12, R11 ;  /* 0x0000000c0d0e7389 */ /* 0x00006400000c000b */
[----:B01----:R-:W-:Y:S01]  /*17450*/  ENDCOLLECTIVE ;  /* 0x000000000000791b */ /* 0x003fe20003800000 */
.L_x_2621:
        /* <DEDUP_REMOVED lines=11> */
.L_x_2622:
[----:B------:R-:W-:Y:S02]  /*17510*/  IMAD.MOV.U32 R13, RZ, RZ, R5 ;  /* 0x000000ffff0d7224 */ /* 0x000fe400078e0005 */
[----:B------:R-:W-:Y:S01]  /*17520*/  IMAD.MOV.U32 R12, RZ, RZ, 0x4 ;  /* 0x00000004ff0c7424 */ /* 0x000fe200078e00ff */
[----:B------:R-:W-:-:S13]  /*17530*/  IADD3 R2, P0, R28, R14, RZ ;  /* 0x0000000e1c027210 */ /* 0x000fda0007f1e0ff */
[----:B------:R-:W-:Y:S05]  /*17540*/  WARPSYNC.COLLECTIVE R15, `(.L_x_2623) ;  /* 0x000000000f087348 */ /* 0x000fea0003c00000 */
[----:B------:R0:W1:Y:S02]  /*17550*/  SHFL.IDX P6, R14, R13, R12, R11 ;  /* 0x0000000c0d0e7389 */ /* 0x00006400000c000b */
[----:B01----:R-:W-:Y:S01]  /*17560*/  ENDCOLLECTIVE ;  /* 0x000000000000791b */ /* 0x003fe20003800000 */
.L_x_2623:
        /* <DEDUP_REMOVED lines=11> */
.L_x_2624:
[----:B------:R-:W-:Y:S02]  /*17620*/  IMAD.MOV.U32 R13, RZ, RZ, R5 ;  /* 0x000000ffff0d7224 */ /* 0x000fe400078e0005 */
[----:B------:R-:W-:Y:S01]  /*17630*/  IMAD.MOV.U32 R12, RZ, RZ, 0x5 ;  /* 0x00000005ff0c7424 */ /* 0x000fe200078e00ff */
[----:B------:R-:W-:-:S13]  /*17640*/  IADD3 R2, P0, R28, R14, RZ ;  /* 0x0000000e1c027210 */ /* 0x000fda0007f1e0ff */
[----:B------:R-:W-:Y:S05]  /*17650*/  WARPSYNC.COLLECTIVE R15, `(.L_x_2625) ;  /* 0x000000000f087348 */ /* 0x000fea0003c00000 */
[----:B------:R0:W1:Y:S02]  /*17660*/  SHFL.IDX P6, R14, R13, R12, R11 ;  /* 0x0000000c0d0e7389 */ /* 0x00006400000c000b */
[----:B01----:R-:W-:Y:S01]  /*17670*/  ENDCOLLECTIVE ;  /* 0x000000000000791b */ /* 0x003fe20003800000 */
.L_x_2625:
        /* <DEDUP_REMOVED lines=11> */
.L_x_2626:
[----:B------:R-:W-:Y:S02]  /*17730*/  IMAD.MOV.U32 R13, RZ, RZ, R5 ;  /* 0x000000ffff0d7224 */ /* 0x000fe400078e0005 */
[----:B------:R-:W-:Y:S01]  /*17740*/  IMAD.MOV.U32 R12, RZ, RZ, 0x6 ;  /* 0x00000006ff0c7424 */ /* 0x000fe200078e00ff */
[----:B------:R-:W-:-:S13]  /*17750*/  IADD3 R2, P0, R28, R14, RZ ;  /* 0x0000000e1c027210 */ /* 0x000fda0007f1e0ff */
[----:B------:R-:W-:Y:S05]  /*17760*/  WARPSYNC.COLLECTIVE R15, `(.L_x_2627) ;  /* 0x000000000f087348 */ /* 0x000fea0003c00000 */
[----:B------:R0:W1:Y:S02]  /*17770*/  SHFL.IDX P6, R14, R13, R12, R11 ;  /* 0x0000000c0d0e7389 */ /* 0x00006400000c000b */
[----:B01----:R-:W-:Y:S01]  /*17780*/  ENDCOLLECTIVE ;  /* 0x000000000000791b */ /* 0x003fe20003800000 */
.L_x_2627:
        /* <DEDUP_REMOVED lines=11> */
.L_x_2628:
[----:B------:R-:W-:Y:S02]  /*17840*/  IMAD.MOV.U32 R13, RZ, RZ, R5 ;  /* 0x000000ffff0d7224 */ /* 0x000fe400078e0005 */
[----:B------:R-:W-:Y:S01]  /*17850*/  IMAD.MOV.U32 R12, RZ, RZ, 0x7 ;  /* 0x00000007ff0c7424 */ /* 0x000fe200078e00ff */
[----:B------:R-:W-:-:S13]  /*17860*/  IADD3 R2, P0, R28, R14, RZ ;  /* 0x0000000e1c027210 */ /* 0x000fda0007f1e0ff */
[----:B------:R-:W-:Y:S05]  /*17870*/  WARPSYNC.COLLECTIVE R15, `(.L_x_2629) ;  /* 0x000000000f087348 */ /* 0x000fea0003c00000 */
[----:B------:R0:W1:Y:S02]  /*17880*/  SHFL.IDX P6, R14, R13, R12, R11 ;  /* 0x0000000c0d0e7389 */ /* 0x00006400000c000b */
[----:B01----:R-:W-:Y:S01]  /*17890*/  ENDCOLLECTIVE ;  /* 0x000000000000791b */ /* 0x003fe20003800000 */
.L_x_2629:
        /* <DEDUP_REMOVED lines=11> */
.L_x_2630:
[----:B------:R-:W-:Y:S05]  /*17950*/  BRA `(.L_x_2631) ;  /* 0xffffffac00387947 */ /* 0x000fea000383ffff */
.L_x_2500:
[----:B0-----:R0:W2:Y:S02]  /*17960*/  SYNCS.PHASECHK.TRANS64.TRYWAIT P2, [R0+URZ+0x38870], R3 ;  /* 0x03887003000075a7 */ /* 0x0010a4000804017f */
[----:B--2---:R-:W-:Y:S05]  /*17970*/  @!P2 NANOSLEEP.SYNCS 0x989680 ;  /* 0x009896800000a95d */ /* 0x004fea0003900000 */
[----:B------:R-:W2:Y:S02]  /*17980*/  @!P2 SYNCS.PHASECHK.TRANS64 P2, [R0+URZ+0x38870], R3 ;  /* 0x038870030000a5a7 */ /* 0x000ea4000804007f */
[----:B--2---:R-:W-:Y:S05]  /*17990*/  @!P2 BRA `(.L_x_2500) ;  /* 0xfffffffc00f0a947 */ /* 0x004fea000383ffff */
[----:B------:R-:W-:Y:S05]  /*179a0*/  BRA `(.L_x_2632) ;  /* 0xffffffac00a07947 */ /* 0x000fea000383ffff */
.L_x_2502:
[----:B0-----:R0:W2:Y:S02]  /*179b0*/  SYNCS.PHASECHK.TRANS64.TRYWAIT P2, [R0+URZ+0x38860], R3 ;  /* 0x03886003000075a7 */ /* 0x0010a4000804017f */
[----:B--2---:R-:W-:Y:S05]  /*179c0*/  @!P2 NANOSLEEP.SYNCS 0x989680 ;  /* 0x009896800000a95d */ /* 0x004fea0003900000 */
[----:B------:R-:W2:Y:S02]  /*179d0*/  @!P2 SYNCS.PHASECHK.TRANS64 P2, [R0+URZ+0x38860], R3 ;  /* 0x038860030000a5a7 */ /* 0x000ea4000804007f */
[----:B--2---:R-:W-:Y:S05]  /*179e0*/  @!P2 BRA `(.L_x_2502) ;  /* 0xfffffffc00f0a947 */ /* 0x004fea000383ffff */
[----:B------:R-:W-:Y:S05]  /*179f0*/  BRA `(.L_x_2633) ;  /* 0xffffffac00b07947 */ /* 0x000fea000383ffff */
.L_x_2510:
[----:B-1----:R1:W2:Y:S02]  /*17a00*/  SYNCS.PHASECHK.TRANS64.TRYWAIT P2, [R2+URZ+0x38870], R3 ;  /* 0x03887003020075a7 */ /* 0x0022a4000804017f */
[----:B--2---:R-:W-:Y:S05]  /*17a10*/  @!P2 NANOSLEEP.SYNCS 0x989680 ;  /* 0x009896800000a95d */ /* 0x004fea0003900000 */
[----:B------:R-:W2:Y:S02]  /*17a20*/  @!P2 SYNCS.PHASECHK.TRANS64 P2, [R2+URZ+0x38870], R3 ;  /* 0x038870030200a5a7 */ /* 0x000ea4000804007f */
[----:B--2---:R-:W-:Y:S05]  /*17a30*/  @!P2 BRA `(.L_x_2510) ;  /* 0xfffffffc00f0a947 */ /* 0x004fea000383ffff */
[----:B------:R-:W-:Y:S05]  /*17a40*/  BRA `(.L_x_2634) ;  /* 0xffffffb800647947 */ /* 0x000fea000383ffff */
.L_x_2512:
[----:B0-----:R0:W1:Y:S02]  /*17a50*/  SYNCS.PHASECHK.TRANS64.TRYWAIT P2, [R2+URZ+0x38860], R3 ;  /* 0x03886003020075a7 */ /* 0x001064000804017f */
[----:B-1----:R-:W-:Y:S05]  /*17a60*/  @!P2 NANOSLEEP.SYNCS 0x989680 ;  /* 0x009896800000a95d */ /* 0x002fea0003900000 */
[----:B------:R-:W1:Y:S02]  /*17a70*/  @!P2 SYNCS.PHASECHK.TRANS64 P2, [R2+URZ+0x38860], R3 ;  /* 0x038860030200a5a7 */ /* 0x000e64000804007f */
[----:B-1----:R-:W-:Y:S05]  /*17a80*/  @!P2 BRA `(.L_x_2512) ;  /* 0xfffffffc00f0a947 */ /* 0x002fea000383ffff */
[----:B------:R-:W-:Y:S05]  /*17a90*/  BRA `(.L_x_2635) ;  /* 0xffffffb800707947 */ /* 0x000fea000383ffff */
.L_x_2519:
[----:B0-----:R0:W1:Y:S02]  /*17aa0*/  SYNCS.PHASECHK.TRANS64.TRYWAIT P0, [R5+URZ+0x38820], R0 ;  /* 0x03882000050075a7 */ /* 0x001064000800017f */
[----:B-1----:R-:W-:Y:S05]  /*17ab0*/  @!P0 NANOSLEEP.SYNCS 0x989680 ;  /* 0x009896800000895d */ /* 0x002fea0003900000 */
[----:B------:R-:W1:Y:S02]  /*17ac0*/  @!P0 SYNCS.PHASECHK.TRANS64 P0, [R5+URZ+0x38820], R0 ;  /* 0x03882000050085a7 */ /* 0x000e64000800007f */
[----:B-1----:R-:W-:Y:S05]  /*17ad0*/  @!P0 BRA `(.L_x_2519) ;  /* 0xfffffffc00f08947 */ /* 0x002fea000383ffff */
[----:B------:R-:W-:Y:S05]  /*17ae0*/  BRA `(.L_x_2636) ;  /* 0xffffffc400507947 */ /* 0x000fea000383ffff */
.L_x_2520:
        /* <DEDUP_REMOVED lines=11> */
.L_x_2638:
[----:B------:R-:W-:Y:S05]  /*17ba0*/  BSYNC B0 ;  /* 0x0000000000007941 */ /* 0x000fea0003800000 */
.L_x_2637:
[----:B------:R-:W-:Y:S05]  /*17bb0*/  BRA `(.L_x_2639) ;  /* 0xffffffc400387947 */ /* 0x000fea000383ffff */
.L_x_2523:
[----:B------:R-:W-:Y:S01]  /*17bc0*/  BSSY B1, `(.L_x_2640) ;  /* 0x0000006000017945 */ /* 0x000fe20003800000 */
[----:B------:R-:W-:-:S07]  /*17bd0*/  IMAD.MOV.U32 R15, RZ, RZ, -0x1 ;  /* 0xffffffffff0f7424 */ /* 0x000fce00078e00ff */
[----:B0-----:R-:W-:Y:S05]  /*17be0*/  WARPSYNC.COLLECTIVE R15, `(.L_x_2641) ;  /* 0x000000000f0c7348 */ /* 0x001fea0003c00000 */
[----:B------:R-:W-:Y:S02]  /*17bf0*/  ELECT P6, UR62, PT ;  /* 0x00000000003e782f */ /* 0x000fe400038c0000 */
[----:B------:R-:W-:Y:S01]  /*17c00*/  MOV R14, UR62 ;  /* 0x0000003e000e7c02 */ /* 0x000fe20008000f00 */
[----:B0-----:R-:W-:Y:S10]  /*17c10*/  ENDCOLLECTIVE ;  /* 0x000000000000791b */ /* 0x001ff40003800000 */
.L_x_2641:
[----:B------:R-:W-:Y:S05]  /*17c20*/  BSYNC B1 ;  /* 0x0000000000017941 */ /* 0x000fea0003800000 */
.L_x_2640:
[----:B------:R-:W-:Y:S05]  /*17c30*/  BRA `(.L_x_2642) ;  /* 0xffffffc400307947 */ /* 0x000fea000383ffff */
.L_x_2525:
[----:B0-----:R0:W1:Y:S02]  /*17c40*/  SYNCS.PHASECHK.TRANS64.TRYWAIT P1, [R3+URZ+0x38840], R2 ;  /* 0x03884002030075a7 */ /* 0x001064000802017f */
[----:B-1----:R-:W-:Y:S05]  /*17c50*/  @!P1 NANOSLEEP.SYNCS 0x989680 ;  /* 0x009896800000995d */ /* 0x002fea0003900000 */
[----:B------:R-:W1:Y:S02]  /*17c60*/  @!P1 SYNCS.PHASECHK.TRANS64 P1, [R3+URZ+0x38840], R2 ;  /* 0x03884002030095a7 */ /* 0x000e64000802007f */
[----:B-1----:R-:W-:Y:S05]  /*17c70*/  @!P1 BRA `(.L_x_2525) ;  /* 0xfffffffc00f09947 */ /* 0x002fea000383ffff */
[----:B------:R-:W-:Y:S05]  /*17c80*/  BRA `(.L_x_2643) ;  /* 0xffffffc400507947 */ /* 0x000fea000383ffff */
.L_x_2527:
[----:B-1----:R1:W2:Y:S02]  /*17c90*/  SYNCS.PHASECHK.TRANS64.TRYWAIT P1, [R5+URZ+0x38840], R0 ;  /* 0x03884000050075a7 */ /* 0x0022a4000802017f */
[----:B--2---:R-:W-:Y:S05]  /*17ca0*/  @!P1 NANOSLEEP.SYNCS 0x989680 ;  /* 0x009896800000995d */ /* 0x004fea0003900000 */
[----:B------:R-:W2:Y:S02]  /*17cb0*/  @!P1 SYNCS.PHASECHK.TRANS64 P1, [R5+URZ+0x38840], R0 ;  /* 0x03884000050095a7 */ /* 0x000ea4000802007f */
[----:B--2---:R-:W-:Y:S05]  /*17cc0*/  @!P1 BRA `(.L_x_2527) ;  /* 0xfffffffc00f09947 */ /* 0x004fea000383ffff */
[----:B------:R-:W-:Y:S05]  /*17cd0*/  BRA `(.L_x_2644) ;  /* 0xffffffc4005c7947 */ /* 0x000fea000383ffff */
.L_x_2529:
[----:B--2---:R2:W3:Y:S02]  /*17ce0*/  SYNCS.PHASECHK.TRANS64.TRYWAIT P1, [R3+URZ+0x38860], R2 ;  /* 0x03886002030075a7 */ /* 0x0044e4000802017f */
[----:B---3--:R-:W-:Y:S05]  /*17cf0*/  @!P1 NANOSLEEP.SYNCS 0x989680 ;  /* 0x009896800000995d */ /* 0x008fea0003900000 */
[----:B------:R-:W3:Y:S02]  /*17d00*/  @!P1 SYNCS.PHASECHK.TRANS64 P1, [R3+URZ+0x38860], R2 ;  /* 0x03886002030095a7 */ /* 0x000ee4000802007f */
[----:B---3--:R-:W-:Y:S05]  /*17d10*/  @!P1 BRA `(.L_x_2529) ;  /* 0xfffffffc00f09947 */ /* 0x008fea000383ffff */
[----:B------:R-:W-:Y:S05]  /*17d20*/  BRA `(.L_x_2645) ;  /* 0xffffffc400587947 */ /* 0x000fea000383ffff */
.L_x_2531:
[----:B---3--:R3:W4:Y:S02]  /*17d30*/  SYNCS.PHASECHK.TRANS64.TRYWAIT P1, [R5+URZ+0x38860], R0 ;  /* 0x03886000050075a7 */ /* 0x008724000802017f */
[----:B----4-:R-:W-:Y:S05]  /*17d40*/  @!P1 NANOSLEEP.SYNCS 0x989680 ;  /* 0x009896800000995d */ /* 0x010fea0003900000 */
[----:B------:R-:W4:Y:S02]  /*17d50*/  @!P1 SYNCS.PHASECHK.TRANS64 P1, [R5+URZ+0x38860], R0 ;  /* 0x03886000050095a7 */ /* 0x000f24000802007f */
[----:B----4-:R-:W-:Y:S05]  /*17d60*/  @!P1 BRA `(.L_x_2531) ;  /* 0xfffffffc00f09947 */ /* 0x010fea000383ffff */
[----:B------:R-:W-:Y:S05]  /*17d70*/  BRA `(.L_x_2646) ;  /* 0xffffffc400547947 */ /* 0x000fea000383ffff */
.L_x_2533:
[----:B----4-:R4:W0:Y:S02]  /*17d80*/  SYNCS.PHASECHK.TRANS64.TRYWAIT P1, [R3+URZ+0x38880], R2 ;  /* 0x03888002030075a7 */ /* 0x010824000802017f */
[----:B0-----:R-:W-:Y:S05]  /*17d90*/  @!P1 NANOSLEEP.SYNCS 0x989680 ;  /* 0x009896800000995d */ /* 0x001fea0003900000 */
[----:B------:R-:W0:Y:S02]  /*17da0*/  @!P1 SYNCS.PHASECHK.TRANS64 P1, [R3+URZ+0x38880], R2 ;  /* 0x03888002030095a7 */ /* 0x000e24000802007f */
[----:B0-----:R-:W-:Y:S05]  /*17db0*/  @!P1 BRA `(.L_x_2533) ;  /* 0xfffffffc00f09947 */ /* 0x001fea000383ffff */
[----:B------:R-:W-:Y:S05]  /*17dc0*/  BRA `(.L_x_2647) ;  /* 0xffffffc400507947 */ /* 0x000fea000383ffff */
.L_x_2648:
        /* <DEDUP_REMOVED lines=11> */
.L_x_15831:


//--------------------- .text._ZN7cutlass13device_kernelIN5flash11enable_sm90INS1_16FlashAttnFwdSm90INS1_25CollectiveMainloopFwdSm90ILi2EN4cute5tupleIJNS5_1CILi1EEES8_S8_EEENS6_IJNS7_ILi128EEESA_NS7_ILi256EEEEEELi256ENS_12float_e4m3_tEfNS_4arch4Sm90ELb1ELb0ELb1ELb1ELb1ELb0ELb0ELb1ELb0ELb1ELb0ELb0EEENS1_21CollectiveEpilogueFwdINS6_IJSA_SB_SA_EEES9_NS_10bfloat16_tESF_Li256ELb1ELb1ELb0ELb1EEENS1_36VarlenDynamicPersistentTileSchedulerILi128ELi128ELi256ELi128ELb0ELb1ELb1ELb1ELb1ELb1EEEEEEEEEvNT_6ParamsE --------------------------
	.section	.text._ZN7cutlass13device_kernelIN5flash11enable_sm90INS1_16FlashAttnFwdSm90INS1_25CollectiveMainloopFwdSm90ILi2EN4cute5tupleIJNS5_1CILi1EEES8_S8_EEENS6_IJNS7_ILi128EEESA_NS7_ILi256EEEEEELi256ENS_12float_e4m3_tEfNS_4arch4Sm90ELb1ELb0ELb1ELb1ELb1ELb0ELb0ELb1ELb0ELb1ELb0ELb0EEENS1_21CollectiveEpilogueFwdINS6_IJSA_SB_SA_EEES9_NS_10bfloat16_tESF_Li256ELb1ELb1ELb0ELb1EEENS1_36VarlenDynamicPersistentTileSchedulerILi128ELi128ELi256ELi128ELb0ELb1ELb1ELb1ELb1ELb1EEEEEEEEEvNT_6ParamsE,"ax",@progbits
	.align	128
.text._ZN7cutlass13device_kernelIN5flash11enable_sm90INS1_16FlashAttnFwdSm90INS1_25CollectiveMainloopFwdSm90ILi2EN4cute5tupleIJNS5_1CILi1EEES8_S8_EEENS6_IJNS7_ILi128EEESA_NS7_ILi256EEEEEELi256ENS_12float_e4m3_tEfNS_4arch4Sm90ELb1ELb0ELb1ELb1ELb1ELb0ELb0ELb1ELb0ELb1ELb0ELb0EEENS1_21CollectiveEpilogueFwdINS6_IJSA_SB_SA_EEES9_NS_10bfloat16_tESF_Li256ELb1ELb1ELb0ELb1EEENS1_36VarlenDynamicPersistentTileSchedulerILi128ELi128ELi256ELi128ELb0ELb1ELb1ELb1ELb1ELb1EEEEEEEEEvNT_6ParamsE:
        .type           _ZN7cutlass13device_kernelIN5flash11enable_sm90INS1_16FlashAttnFwdSm90INS1_25CollectiveMainloopFwdSm90ILi2EN4cute5tupleIJNS5_1CILi1EEES8_S8_EEENS6_IJNS7_ILi128EEESA_NS7_ILi256EEEEEELi256ENS_12float_e4m3_tEfNS_4arch4Sm90ELb1ELb0ELb1ELb1ELb1ELb0ELb0ELb1ELb0ELb1ELb0ELb0EEENS1_21CollectiveEpilogueFwdINS6_IJSA_SB_SA_EEES9_NS_10bfloat16_tESF_Li256ELb1ELb1ELb0ELb1EEENS1_36VarlenDynamicPersistentTileSchedulerILi128ELi128ELi256ELi128ELb0ELb1ELb1ELb1ELb1ELb1EEEEEEEEEvNT_6ParamsE,@function
        .size           _ZN7cutlass13device_kernelIN5flash11enable_sm90INS1_16FlashAttnFwdSm90INS1_25CollectiveMainloopFwdSm90ILi2EN4cute5tupleIJNS5_1CILi1EEES8_S8_EEENS6_IJNS7_ILi128EEESA_NS7_ILi256EEEEEELi256ENS_12float_e4m3_tEfNS_4arch4Sm90ELb1ELb0ELb1ELb1ELb1ELb0ELb0ELb1ELb0ELb1ELb0ELb0EEENS1_21CollectiveEpilogueFwdINS6_IJSA_SB_SA_EEES9_NS_10bfloat16_tESF_Li256ELb1ELb1ELb0ELb1EEENS1_36VarlenDynamicPersistentTileSchedulerILi128ELi128ELi256ELi128ELb0ELb1ELb1ELb1ELb1ELb1EEEEEEEEEvNT_6ParamsE,(.L_x_15832 - _ZN7cutlass13device_kernelIN5flash11enable_sm90INS1_16FlashAttnFwdSm90INS1_25CollectiveMainloopFwdSm90ILi2EN4cute5tupleIJNS5_1CILi1EEES8_S8_EEENS6_IJNS7_ILi128EEESA_NS7_ILi256EEEEEELi256ENS_12float_e4m3_tEfNS_4arch4Sm90ELb1ELb0ELb1ELb1ELb1ELb0ELb0ELb1ELb0ELb1ELb0ELb0EEENS1_21CollectiveEpilogueFwdINS6_IJSA_SB_SA_EEES9_NS_10bfloat16_tESF_Li256ELb1ELb1ELb0ELb1EEENS1_36VarlenDynamicPersistentTileSchedulerILi128ELi128ELi256ELi128ELb0ELb1ELb1ELb1ELb1ELb1EEEEEEEEEvNT_6ParamsE)
        .other          _ZN7cutlass13device_kernelIN5flash11enable_sm90INS1_16FlashAttnFwdSm90INS1_25CollectiveMainloopFwdSm90ILi2EN4cute5tupleIJNS5_1CILi1EEES8_S8_EEENS6_IJNS7_ILi128EEESA_NS7_ILi256EEEEEELi256ENS_12float_e4m3_tEfNS_4arch4Sm90ELb1ELb0ELb1ELb1ELb1ELb0ELb0ELb1ELb0ELb1ELb0ELb0EEENS1_21CollectiveEpilogueFwdINS6_IJSA_SB_SA_EEES9_NS_10bfloat16_tESF_Li256ELb1ELb1ELb0ELb1EEENS1_36VarlenDynamicPersistentTileSchedulerILi128ELi128ELi256ELi128ELb0ELb1ELb1ELb1ELb1ELb1EEEEEEEEEvNT_6ParamsE,@"STO_CUDA_ENTRY STV_DEFAULT"
_ZN7cutlass13device_kernelIN5flash11enable_sm90INS1_16FlashAttnFwdSm90INS1_25CollectiveMainloopFwdSm90ILi2EN4cute5tupleIJNS5_1CILi1EEES8_S8_EEENS6_IJNS7_ILi128EEESA_NS7_ILi256EEEEEELi256ENS_12float_e4m3_tEfNS_4arch4Sm90ELb1ELb0ELb1ELb1ELb1ELb0ELb0ELb1ELb0ELb1ELb0ELb0EEENS1_21CollectiveEpilogueFwdINS6_IJSA_SB_SA_EEES9_NS_10bfloat16_tESF_Li256ELb1ELb1ELb0ELb1EEENS1_36VarlenDynamicPersistentTileSchedulerILi128ELi128ELi256ELi128ELb0ELb1ELb1ELb1ELb1ELb1EEEEEEEEEvNT_6ParamsE:
        /* <DEDUP_REMOVED lines=45> */
.L_x_2649:
        /* <DEDUP_REMOVED lines=22> */
.L_x_2650:
        /* <DEDUP_REMOVED lines=18> */
.L_x_2651:
        /* <DEDUP_REMOVED lines=22> */
.L_x_2652:
        /* <DEDUP_REMOVED lines=24> */
.L_x_2653:
        /* <DEDUP_REMOVED lines=8> */
.L_x_2655:
        /* <DEDUP_REMOVED lines=79> */
.L_x_2715:
[----:B------:R-:W-:Y:S01]  /*0da0*/  ULDC.64 UR8, c[0x0][0xc88] ;  /* 0x0003220000087ab9 */ /* 0x000fe20000000a00 */
[----:B------:R-:W-:Y:S01]  /*0db0*/  ULDC UR4, c[0x0][0x424] ;  /* 0x0001090000047ab9 */ /* 0x000fe20000000800 */
[----:B------:R-:W-:-:S03]  /*0dc0*/  UIMAD.WIDE UR6, UR6, 0x4, UR8 ;  /* 0x00000004060678a5 */ /* 0x000fc6000f8e0208 */
[----:B------:R-:W-:-:S03]  /*0dd0*/  ULDC.64 UR8, c[0x0][0xa18] ;  /* 0x0002860000087ab9 */ /* 0x000fc60000000a00 */
[----:B012---:R-:W-:Y:S02]  /*0de0*/  IMAD.U32 R2, RZ, RZ, UR6 ;  /* 0x00000006ff027e24 */ /* 0x007fe4000f8e00ff */
[----:B------:R-:W-:Y:S01]  /*0df0*/  IMAD.U32 R3, RZ, RZ, UR7 ;  /* 0x00000007ff037e24 */ /* 0x000fe2000f8e00ff */
[----:B------:R-:W-:-:S04]  /*0e00*/  ULDC.64 UR6, c[0x0][0xa28] ;  /* 0x00028a0000067ab9 */ /* 0x000fc80000000a00 */
        /* <DEDUP_REMOVED lines=9> */
[----:B------:R-:W-:-:S04]  /*0ea0*/  @UP0 ULEA UR6, UP2, UR38, UR6, 0x2 ;  /* 0x0000000626060291 */ /* 0x000fc8000f84103f */
[----:B------:R-:W-:Y:S02]  /*0eb0*/  @UP0 ULEA.HI.X UR7, UR38, UR7, UR39, 0x2, UP2 ;  /* 0x0000000726070291 */ /* 0x000fe400090f1427 */
[----:B------:R-:W-:Y:S01]  /*0ec0*/  @UP1 ULEA UR8, UP0, UR38, UR8, 0x2 ;  /* 0x0000000826081291 */ /* 0x000fe2000f80103f */
[----:B------:R-:W-:-:S03]  /*0ed0*/  IMAD.U32 R2, RZ, RZ, UR6 ;  /* 0x00000006ff027e24 */ /* 0x000fc6000f8e00ff */
[----:B------:R-:W-:Y:S01]  /*0ee0*/  @UP1 ULEA.HI.X UR9, UR38, UR9, UR39, 0x2, UP0 ;  /* 0x0000000926091291 */ /* 0x000fe200080f1427 */
[----:B------:R-:W-:Y:S01]  /*0ef0*/  IMAD.U32 R3, RZ, RZ, UR7 ;  /* 0x00000007ff037e24 */ /* 0x000fe2000f8e00ff */
[----:B------:R-:W-:Y:S01]  /*0f00*/  ULDC.64 UR6, c[0x0][0x418] ;  /* 0x0001060000067ab9 */ /* 0x000fe20000000a00 */
[----:B------:R-:W-:-:S03]  /*0f10*/  IMAD.U32 R4, RZ, RZ, UR8 ;  /* 0x00000008ff047e24 */ /* 0x000fc6000f8e00ff */
[----:B------:R-:W-:Y:S01]  /*0f20*/  IMAD.U32 R5, RZ, RZ, UR9 ;  /* 0x00000009ff057e24 */ /* 0x000fe2000f8e00ff */
[----:B------:R-:W2:Y:S01]  /*0f30*/  @P0 LDG.E R2, desc[UR52][R2.64] ;  /* 0x0000003402020981 */ /* 0x000ea2000c1e1900 */
[----:B------:R-:W-:Y:S01]  /*0f40*/  UISETP.NE.U32.AND UP0, UPT, UR6, URZ, UPT ;  /* 0x0000003f0600728c */ /* 0x000fe2000bf05070 */
[----:B------:R-:W-:Y:S02]  /*0f50*/  ULDC.64 UR8, c[0x0][0xa20] ;  /* 0x0002880000087ab9 */ /* 0x000fe40000000a00 */
[----:B---3--:R-:W3:Y:S01]  /*0f60*/  @P2 LDG.E R4, desc[UR52][R4.64] ;  /* 0x0000003404042981 */ /* 0x008ee2000c1e1900 */
[----:B------:R-:W-:Y:S01]  /*0f70*/  UISETP.NE.AND.EX UP0, UPT, UR7, URZ, UPT, UP0 ;  /* 0x0000003f0700728c */ /* 0x000fe2000bf05300 */
[----:B------:R-:W-:Y:S01]  /*0f80*/  ISETP.NE.U32.AND P1, PT, RZ, UR8, PT ;  /* 0x00000008ff007c0c */ /* 0x000fe2000bf25070 */
[----:B------:R-:W-:Y:S01]  /*0f90*/  ULDC UR6, c[0x0][0x2f0] ;  /* 0x0000bc0000067ab9 */ /* 0x000fe20000000800 */
[----:B------:R-:W-:Y:S01]  /*0fa0*/  UMOV UR46, URZ ;  /* 0x0000003f002e7c82 */ /* 0x000fe20008000000 */
[----:B------:R-:W-:Y:S01]  /*0fb0*/  USEL UR4, UR4, 0x1, UP0 ;  /* 0x0000000104047887 */ /* 0x000fe20008000000 */
[----:B------:R-:W-:-:S03]  /*0fc0*/  ISETP.NE.AND.EX P1, PT, RZ, UR9, PT, P1 ;  /* 0x00000009ff007c0c */ /* 0x000fc6000bf25310 */
[----:B------:R-:W-:Y:S01]  /*0fd0*/  UIMAD UR4, UR4, UR6, URZ ;  /* 0x00000006040472a4 */ /* 0x000fe2000f8e023f */
[----:B--2---:R-:W-:Y:S02]  /*0fe0*/  @P0 R2UR UR46, R2 ;  /* 0x00000000022e02ca */ /* 0x004fe400000e0000 */
[----:B---3--:R-:W-:Y:S01]  /*0ff0*/  @P2 R2UR UR48, R4 ;  /* 0x00000000043022ca */ /* 0x008fe200000e0000 */
[----:B----4-:R-:W-:-:S14]  /*1000*/  @P2 BRA `(.L_x_2656) ;  /* 0x0000000000382947 */ /* 0x010fdc0003800000 */
        /* <DEDUP_REMOVED lines=14> */
.L_x_2656:
[----:B------:R-:W-:Y:S01]  /*10f0*/  UMOV UR40, UR45 ;  /* 0x0000002d00287c82 */ /* 0x000fe20008000000 */
[----:B------:R-:W-:Y:S05]  /*1100*/  @!P1 BRA `(.L_x_2657) ;  /* 0x00000000001c9947 */ /* 0x000fea0003800000 */
[----:B------:R-:W-:-:S04]  /*1110*/  ULEA UR4, UP0, UR38, UR8, 0x2 ;  /* 0x0000000826047291 */ /* 0x000fc8000f80103f */
[----:B------:R-:W-:Y:S02]  /*1120*/  ULEA.HI.X UR6, UR38, UR9, UR39, 0x2, UP0 ;  /* 0x0000000926067291 */ /* 0x000fe400080f1427 */
[----:B------:R-:W-:-:S04]  /*1130*/  IMAD.U32 R2, RZ, RZ, UR4 ;  /* 0x00000004ff027e24 */ /* 0x000fc8000f8e00ff */
[----:B------:R-:W-:-:S05]  /*1140*/  IMAD.U32 R3, RZ, RZ, UR6 ;  /* 0x00000006ff037e24 */ /* 0x000fca000f8e00ff */
[----:B------:R-:W2:Y:S02]  /*1150*/  LDG.E R2, desc[UR52][R2.64] ;  /* 0x0000003402027981 */ /* 0x000ea4000c1e1900 */
[----:B--2---:R-:W-:Y:S01]  /*1160*/  R2UR UR4, R2 ;  /* 0x00000000020472ca */ /* 0x004fe200000e0000 */
[----:B------:R-:W-:-:S14]  /*1170*/  BRA `(.L_x_2658) ;  /* 0x0000000000347947 */ /* 0x000fdc0003800000 */
.L_x_2657:
        /* <DEDUP_REMOVED lines=13> */
.L_x_2658:
[----:B------:R-:W-:Y:S01]  /*1250*/  UIADD3 UR46, -UR46, UR4, URZ ;  /* 0x000000042e2e7290 */ /* 0x000fe2000fffe13f */
[----:B------:R-:W-:Y:S01]  /*1260*/  PLOP3.LUT P0, PT, PT, PT, PT, 0x80, 0x0 ;  /* 0x000000000000781c */ /* 0x000fe20003f0f070 */
[----:B------:R-:W-:Y:S01]  /*1270*/  USHF.L.U32 UR41, UR5, 0x7, URZ ;  /* 0x0000000705297899 */ /* 0x000fe2000800063f */
[----:B------:R-:W-:Y:S01]  /*1280*/  IMAD.MOV.U32 R0, RZ, RZ, RZ ;  /* 0x000000ffff007224 */ /* 0x000fe200078e00ff */
[----:B------:R-:W-:Y:S01]  /*1290*/  ULDC UR4, c[0x0][0x448] ;  /* 0x0001120000047ab9 */ /* 0x000fe20000000800 */
[----:B------:R-:W-:Y:S01]  /*12a0*/  UIADD3 UR7, UR46, 0x80, -UR48 ;  /* 0x000000802e077890 */ /* 0x000fe2000fffe830 */
[----:B------:R-:W-:Y:S01]  /*12b0*/  CS2R R2, SRZ ;  /* 0x0000000000027805 */ /* 0x000fe2000001ff00 */
[----:B------:R-:W-:Y:S01]  /*12c0*/  UISETP.NE.AND UP0, UPT, UR4, 0x1, UPT ;  /* 0x000000010400788c */ /* 0x000fe2000bf05270 */
[----:B------:R-:W-:Y:S01]  /*12d0*/  CS2R R8, SRZ ;  /* 0x0000000000087805 */ /* 0x000fe2000001ff00 */
[----:B------:R-:W-:Y:S01]  /*12e0*/  UIADD3 UR6, UR41, 0x7f, URZ ;  /* 0x0000007f29067890 */ /* 0x000fe2000fffe03f */
[----:B------:R-:W-:Y:S01]  /*12f0*/  CS2R R26, SRZ ;  /* 0x00000000001a7805 */ /* 0x000fe2000001ff00 */
[----:B------:R-:W-:Y:S01]  /*1300*/  UP2UR UR49, UPR, URZ, 0x1 ;  /* 0x000000013f317883 */ /* 0x000fe20008000000 */
[----:B------:R-:W-:-:S02]  /*1310*/  CS2R R108, SRZ ;  /* 0x00000000006c7805 */ /* 0x000fc4000001ff00 */
[----:B------:R-:W-:Y:S01]  /*1320*/  CS2R R144, SRZ ;  /* 0x0000000000907805 */ /* 0x000fe2000001ff00 */
[----:B------:R-:W-:Y:S01]  /*1330*/  IMAD.MOV.U32 R150, RZ, RZ, RZ ;  /* 0x000000ffff967224 */ /* 0x000fe200078e00ff */
[----:B------:R-:W-:Y:S02]  /*1340*/  CS2R R142, SRZ ;  /* 0x00000000008e7805 */ /* 0x000fe4000001ff00 */
[----:B------:R-:W-:Y:S02]  /*1350*/  CS2R R30, SRZ ;  /* 0x00000000001e7805 */ /* 0x000fe4000001ff00 */
[----:B------:R-:W-:Y:S01]  /*1360*/  CS2R R100, SRZ ;  /* 0x0000000000647805 */ /* 0x000fe2000001ff00 */
[----:B------:R-:W-:Y:S01]  /*1370*/  @UP0 ULDC UR4, c[0x0][0x44c] ;  /* 0x0001130000040ab9 */ /* 0x000fe20000000800 */
[----:B------:R-:W-:Y:S01]  /*1380*/  @UP0 ULDC UR8, c[0x0][0x450] ;  /* 0x0001140000080ab9 */ /* 0x000fe20000000800 */
[----:B------:R-:W-:Y:S01]  /*1390*/  UIMAD.WIDE.U32 UR4, UR6, UR4, URZ ;  /* 0x00000004060472a5 */ /* 0x000fe2000f8e003f */
[----:B------:R-:W-:Y:S01]  /*13a0*/  CS2R R136, SRZ ;  /* 0x0000000000887805 */ /* 0x000fe2000001ff00 */
[----:B------:R-:W-:Y:S01]  /*13b0*/  UIADD3 UR4, UR46, 0x7f, URZ ;  /* 0x0000007f2e047890 */ /* 0x000fe2000fffe03f */
[----:B------:R-:W-:Y:S01]  /*13c0*/  CS2R R134, SRZ ;  /* 0x0000000000867805 */ /* 0x000fe2000001ff00 */
[----:B------:R-:W-:Y:S01]  /*13d0*/  @UP0 USHF.R.U32.HI UR6, URZ, UR8, UR5 ;  /* 0x000000083f060299 */ /* 0x000fe20008011605 */
[----:B------:R-:W-:Y:S01]  /*13e0*/  CS2R R34, SRZ ;  /* 0x0000000000227805 */ /* 0x000fe2000001ff00 */
[----:B------:R-:W-:Y:S01]  /*13f0*/  USHF.R.S32.HI UR5, URZ, 0x1f, UR4 ;  /* 0x0000001f3f057899 */ /* 0x000fe20008011404 */
[----:B------:R-:W-:Y:S01]  /*1400*/  CS2R R92, SRZ ;  /* 0x00000000005c7805 */ /* 0x000fe2000001ff00 */
[----:B------:R-:W-:Y:S01]  /*1410*/  UIADD3 UR6, UR7, UR6, URZ ;  /* 0x0000000607067290 */ /* 0x000fe2000fffe03f */
[----:B------:R-:W-:Y:S01]  /*1420*/  CS2R R128, SRZ ;  /* 0x0000000000807805 */ /* 0x000fe2000001ff00 */
[----:B------:R-:W-:Y:S01]  /*1430*/  ULEA.HI UR5, UR5, UR4, URZ, 0x7 ;  /* 0x0000000405057291 */ /* 0x000fe2000f8f383f */
[----:B------:R-:W-:Y:S01]  /*1440*/  CS2R R126, SRZ ;  /* 0x00000000007e7805 */ /* 0x000fe2000001ff00 */
[----:B------:R-:W-:Y:S01]  /*1450*/  USHF.R.S32.HI UR7, URZ, 0x1f, UR6 ;  /* 0x0000001f3f077899 */ /* 0x000fe20008011406 */
[----:B------:R-:W-:Y:S01]  /*1460*/  CS2R R38, SRZ ;  /* 0x0000000000267805 */ /* 0x000fe2000001ff00 */
[----:B------:R-:W-:Y:S01]  /*1470*/  USHF.R.S32.HI UR5, URZ, 0x7, UR5 ;  /* 0x000000073f057899 */ /* 0x000fe20008011405 */
[----:B------:R-:W-:Y:S01]  /*1480*/  CS2R R84, SRZ ;  /* 0x0000000000547805 */ /* 0x000fe2000001ff00 */
[----:B------:R-:W-:Y:S01]  /*1490*/  ULEA.HI UR7, UR7, UR6, URZ, 0x7 ;  /* 0x0000000607077291 */ /* 0x000fe2000f8f383f */
[----:B------:R-:W-:-:S02]  /*14a0*/  CS2R R120, SRZ ;  /* 0x0000000000787805 */ /* 0x000fc4000001ff00 */
[----:B------:R-:W-:Y:S02]  /*14b0*/  CS2R R118, SRZ ;  /* 0x0000000000767805 */ /* 0x000fe4000001ff00 */
[----:B------:R-:W-:Y:S01]  /*14c0*/  CS2R R42, SRZ ;  /* 0x00000000002a7805 */ /* 0x000fe2000001ff00 */
[----:B------:R-:W-:Y:S01]  /*14d0*/  USHF.R.S32.HI UR7, URZ, 0x7, UR7 ;  /* 0x000000073f077899 */ /* 0x000fe20008011407 */
[----:B------:R-:W-:Y:S02]  /*14e0*/  CS2R R76, SRZ ;  /* 0x00000000004c7805 */ /* 0x000fe4000001ff00 */
[----:B------:R-:W-:Y:S02]  /*14f0*/  CS2R R112, SRZ ;  /* 0x0000000000707805 */ /* 0x000fe4000001ff00 */
[----:B------:R-:W-:Y:S01]  /*1500*/  CS2R R110, SRZ ;  /* 0x00000000006e7805 */ /* 0x000fe2000001ff00 */
[----:B------:R-:W-:Y:S01]  /*1510*/  UISETP.LT.AND UP0, UPT, UR5, UR7, UPT ;  /* 0x000000070500728c */ /* 0x000fe2000bf01270 */
[----:B------:R-:W-:-:S02]  /*1520*/  CS2R R50, SRZ ;  /* 0x0000000000327805 */ /* 0x000fc4000001ff00 */
[----:B------:R-:W-:Y:S02]  /*1530*/  CS2R R68, SRZ ;  /* 0x0000000000447805 */ /* 0x000fe4000001ff00 */
[----:B------:R-:W-:Y:S01]  /*1540*/  CS2R R104, SRZ ;  /* 0x0000000000687805 */ /* 0x000fe2000001ff00 */
[----:B------:R-:W-:Y:S01]  /*1550*/  USEL UR54, UR5, UR7, UP0 ;  /* 0x0000000705367287 */ /* 0x000fe20008000000 */
[----:B------:R-:W-:Y:S02]  /*1560*/  CS2R R102, SRZ ;  /* 0x0000000000667805 */ /* 0x000fe4000001ff00 */
[----:B------:R-:W-:Y:S02]  /*1570*/  CS2R R54, SRZ ;  /* 0x0000000000367805 */ /* 0x000fe4000001ff00 */
[----:B------:R-:W-:Y:S01]  /*1580*/  CS2R R60, SRZ ;  /* 0x00000000003c7805 */ /* 0x000fe2000001ff00 */
[----:B------:R-:W-:Y:S01]  /*1590*/  UISETP.GE.AND UP0, UPT, UR54, 0x1, UPT ;  /* 0x000000013600788c */ /* 0x000fe2000bf06270 */
[----:B------:R-:W-:-:S02]  /*15a0*/  CS2R R96, SRZ ;  /* 0x0000000000607805 */ /* 0x000fc4000001ff00 */
[----:B------:R-:W-:Y:S02]  /*15b0*/  CS2R R94, SRZ ;  /* 0x00000000005e7805 */ /* 0x000fe4000001ff00 */
[----:B------:R-:W-:Y:S02]  /*15c0*/  CS2R R58, SRZ ;  /* 0x00000000003a7805 */ /* 0x000fe4000001ff00 */
[----:B------:R-:W-:Y:S02]  /*15d0*/  CS2R R52, SRZ ;  /* 0x0000000000347805 */ /* 0x000fe4000001ff00 */
[----:B------:R-:W-:Y:S02]  /*15e0*/  CS2R R88, SRZ ;  /* 0x0000000000587805 */ /* 0x000fe4000001ff00 */
[----:B------:R-:W-:Y:S02]  /*15f0*/  PLOP3.LUT P1, PT, PT, PT, UP0, 0x80, 0x0 ;  /* 0x000000000000781c */ /* 0x000fe40003f2f008 */
        /* <DEDUP_REMOVED lines=63> */
.L_x_2660:
        /* <DEDUP_REMOVED lines=55> */
.L_x_2817:
[----:B------:R-:W-:Y:S05]  /*1d60*/  WARPSYNC.ALL ;  /* 0x0000000000007948 */ /* 0x000fea0003800000 */
[----:B------:R-:W-:Y:S01]  /*1d70*/  UISETP.NE.AND UP0, UPT, UR44, 0x3, UPT ;  /* 0x000000032c00788c */ /* 0x000fe2000bf05270 */
[----:B------:R1:W-:Y:S05]  /*1d80*/  BAR.SYNC.DEFER_BLOCKING R5, 0x100 ;  /* 0x000400050000751d */ /* 0x0003ea0000010000 */
[----:B------:R-:W-:-:S13]  /*1d90*/  PLOP3.LUT P0, PT, PT, PT, UP0, 0x80, 0x0 ;  /* 0x000000000000781c */ /* 0x000fda0003f0f008 */
[----:B-1----:R-:W-:Y:S05]  /*1da0*/  @!P0 BRA `(.L_x_2662) ;  /* 0x0000000000048947 */ /* 0x002fea0003800000 */
[----:B------:R-:W-:Y:S01]  /*1db0*/  BPT.TRAP 0x1 ;  /* 0x000000040000795c */ /* 0x000fe20000300000 */
.L_x_2662:
[----:B------:R-:W-:Y:S01]  /*1dc0*/  ULEA UR55, UR36, UR50, 0x3 ;  /* 0x0000003224377291 */ /* 0x000fe2000f8e183f */
[----:B------:R-:W-:-:S05]  /*1dd0*/  IMAD.U32 R6, RZ, RZ, UR42 ;  /* 0x0000002aff067e24 */ /* 0x000fca000f8e00ff */
[----:B------:R-:W-:-:S04]  /*1de0*/  SHF.L.U32 R6, R6, 0x1f, RZ ;  /* 0x0000001f06067819 */ /* 0x000fc800000006ff */
[----:B------:R1:W2:Y:S01]  /*1df0*/  SYNCS.PHASECHK.TRANS64.TRYWAIT P1, [UR55+0x38830], R6 ;  /* 0x03883006ff0075a7 */ /* 0x0002a20008020177 */
[----:B------:R-:W-:Y:S05]  /*1e00*/  @!P0 BRA `(.L_x_2663) ;  /* 0x0000000000048947 */ /* 0x000fea0003800000 */
[----:B------:R-:W-:Y:S01]  /*1e10*/  BPT.TRAP 0x1 ;  /* 0x000000040000795c */ /* 0x000fe20000300000 */
.L_x_2663:
[----:B--2---:R-:W-:Y:S05]  /*1e20*/  @P1 BRA `(.L_x_2664) ;  /* 0x0000000000081947 */ /* 0x004fea0003800000 */
[----:B------:R-:W2:Y:S02]  /*1e30*/  SYNCS.PHASECHK.TRANS64.TRYWAIT P1, [UR55+0x38830], R6 ;  /* 0x03883006ff0075a7 */ /* 0x000ea40008020177 */
[----:B--2---:R-:W-:Y:S05]  /*1e40*/  @!P1 BRA `(.L_x_2665) ;  /* 0x0000014000a09947 */ /* 0x004fea0003800000 */
.L_x_2664:
        /* <DEDUP_REMOVED lines=66> */
.L_x_2666:
[----:B------:R-:W-:Y:S01]  /*2270*/  UISETP.NE.AND UP0, UPT, UR49, URZ, UPT ;  /* 0x0000003f3100728c */ /* 0x000fe2000bf05270 */
[----:B------:R-:W-:Y:S02]  /*2280*/  VIADD R20, R17, UR41 ;  /* 0x0000002911147c36 */ /* 0x000fe40008000000 */
[C---:B------:R-:W-:Y:S01]  /*2290*/  FMUL.FTZ R21, R0.reuse, R45 ;  /* 0x0000002d00157220 */ /* 0x040fe20000410000 */
[C---:B------:R-:W-:Y:S01]  /*22a0*/  FMUL.FTZ R45, R0.reuse, R57 ;  /* 0x00000039002d7220 */ /* 0x040fe20000410000 */
[C---:B------:R-:W-:Y:S01]  /*22b0*/  FMUL.FTZ R26, R0.reuse, R26 ;  /* 0x0000001a001a7220 */ /* 0x040fe20000410000 */
[C---:B------:R-:W-:Y:S01]  /*22c0*/  FMUL.FTZ R27, R0.reuse, R27 ;  /* 0x0000001b001b7220 */ /* 0x040fe20000410000 */
[----:B------:R-:W-:Y:S01]  /*22d0*/  PLOP3.LUT P1, PT, PT, PT, UP0, 0x80, 0x0 ;  /* 0x000000000000781c */ /* 0x000fe20003f2f008 */
[C---:B------:R-:W-:Y:S01]  /*22e0*/  FMUL.FTZ R30, R0.reuse, R30 ;  /* 0x0000001e001e7220 */ /* 0x040fe20000410000 */
[----:B------:R-:W-:Y:S01]  /*22f0*/  PLOP3.LUT P2, PT, PT, PT, UP0, 0x80, 0x0 ;  /* 0x000000000000781c */ /* 0x000fe20003f4f008 */
[----:B------:R2:W3:Y:S01]  /*2300*/  MUFU.TANH R89, R26 ;  /* 0x0000001a00597308 */ /* 0x0004e20000002400 */
[----:B------:R-:W-:Y:S01]  /*2310*/  IMAD.U32 R88, RZ, RZ, UR48 ;  /* 0x00000030ff587e24 */ /* 0x000fe2000f8e00ff */
[----:B------:R-:W-:Y:S01]  /*2320*/  @UP0 ULDC UR6, c[0x0][0x44c] ;  /* 0x0001130000060ab9 */ /* 0x000fe20000000800 */
[C---:B------:R-:W-:Y:S01]  /*2330*/  FMUL.FTZ R31, R0.reuse, R31 ;  /* 0x0000001f001f7220 */ /* 0x040fe20000410000 */
[C---:B------:R-:W-:Y:S01]  /*2340*/  FMUL.FTZ R34, R0.reuse, R34 ;  /* 0x0000002200227220 */ /* 0x040fe20000410000 */
[C---:B------:R-:W-:Y:S01]  /*2350*/  FMUL.FTZ R35, R0.reuse, R35 ;  /* 0x0000002300237220 */ /* 0x040fe20000410000 */
[C---:B------:R-:W-:Y:S01]  /*2360*/  FMUL.FTZ R58, R0.reuse, R58 ;  /* 0x0000003a003a7220 */ /* 0x040fe20000410000 */
[C---:B------:R-:W-:Y:S01]  /*2370*/  FMUL.FTZ R13, R0.reuse, R36 ;  /* 0x00000024000d7220 */ /* 0x040fe20000410000 */
[----:B------:R4:W5:Y:S01]  /*2380*/  MUFU.TANH R90, R27 ;  /* 0x0000001b005a7308 */ /* 0x0009620000002400 */
[----:B------:R-:W-:Y:S01]  /*2390*/  FMUL.FTZ R38, R0, R38 ;  /* 0x0000002600267220 */ /* 0x000fe20000410000 */
[----:B------:R-:W-:Y:S01]  /*23a0*/  @P1 IMAD.HI.U32 R9, R20, UR6, RZ ;  /* 0x0000000614091c27 */ /* 0x000fe2000f8e00ff */
[----:B------:R-:W-:-:S03]  /*23b0*/  @UP0 ULDC UR6, c[0x0][0x450] ;  /* 0x0001140000060ab9 */ /* 0x000fc60000000800 */
[C---:B------:R-:W-:Y:S01]  /*23c0*/  FMUL.FTZ R59, R0.reuse, R59 ;  /* 0x0000003b003b7220 */ /* 0x040fe20000410000 */
[C---:B------:R-:W-:Y:S01]  /*23d0*/  FMUL.FTZ R12, R0.reuse, R37 ;  /* 0x00000025000c7220 */ /* 0x040fe20000410000 */
[C---:B------:R-:W-:Y:S01]  /*23e0*/  FMUL.FTZ R39, R0.reuse, R39 ;  /* 0x0000002700277220 */ /* 0x040fe20000410000 */
[----:B------:R-:W-:Y:S01]  /*23f0*/  @P2 SHF.R.U32.HI R20, RZ, UR6, R9 ;  /* 0x00000006ff142c19 */ /* 0x000fe20008011609 */
[----:B------:R-:W-:Y:S01]  /*2400*/  UMOV UR6, 0xffffff80 ;  /* 0xffffff8000067882 */ /* 0x000fe20000000000 */
[----:B------:R-:W-:Y:S01]  /*2410*/  MUFU.TANH R30, R30 ;  /* 0x0000001e001e7308 */ /* 0x000fe20000002400 */
[----:B------:R-:W-:Y:S01]  /*2420*/  UIMAD UR6, UR54, UR6, 0x80 ;  /* 0x00000080360674a4 */ /* 0x000fe2000f8e0206 */
[C---:B------:R-:W-:Y:S01]  /*2430*/  FMUL.FTZ R42, R0.reuse, R42 ;  /* 0x0000002a002a7220 */ /* 0x040fe20000410000 */
[----:B------:R-:W0:Y:S01]  /*2440*/  SHFL.IDX PT, R9, R20, 0x1, 0x1c1f ;  /* 0x003c1f0014097f89 */ /* 0x000e2200000e0000 */
[C---:B------:R-:W-:Y:S01]  /*2450*/  FMUL.FTZ R7, R0.reuse, R29 ;  /* 0x0000001d00077220 */ /* 0x040fe20000410000 */
[----:B------:R-:W-:Y:S01]  /*2460*/  UIADD3 UR6, UR46, UR6, URZ ;  /* 0x000000062e067290 */ /* 0x000fe2000fffe03f */
[C---:B------:R-:W-:Y:S01]  /*2470*/  FMUL.FTZ R43, R0.reuse, R43 ;  /* 0x0000002b002b7220 */ /* 0x040fe20000410000 */
[C---:B------:R-:W-:Y:S01]  /*2480*/  FMUL.FTZ R46, R0.reuse, R46 ;  /* 0x0000002e002e7220 */ /* 0x040fe20000410000 */
[----:B------:R-:W1:Y:S01]  /*2490*/  MUFU.TANH R31, R31 ;  /* 0x0000001f001f7308 */ /* 0x000e620000002400 */
[C---:B------:R-:W-:Y:S01]  /*24a0*/  FMUL.FTZ R11, R0.reuse, R32 ;  /* 0x00000020000b7220 */ /* 0x040fe20000410000 */
[----:B------:R-:W-:Y:S01]  /*24b0*/  FMUL.FTZ R47, R0, R47 ;  /* 0x0000002f002f7220 */ /* 0x000fe20000410000 */
[----:B------:R-:W-:-:S02]  /*24c0*/  IMAD.U32 R57, RZ, RZ, UR6 ;  /* 0x00000006ff397e24 */ /* 0x000fc4000f8e00ff */
[C---:B------:R-:W-:Y:S01]  /*24d0*/  FMUL.FTZ R55, R0.reuse, R55 ;  /* 0x0000003700377220 */ /* 0x040fe20000410000 */
[C---:B------:R-:W-:Y:S01]  /*24e0*/  FMUL.FTZ R50, R0.reuse, R50 ;  /* 0x0000003200327220 */ /* 0x040fe20000410000 */
[----:B------:R-:W-:Y:S01]  /*24f0*/  FMUL.FTZ R10, R0, R33 ;  /* 0x00000021000a7220 */ /* 0x000fe20000410000 */
[----:B------:R-:W-:Y:S01]  /*2500*/  IMAD R57, R18, -0x2, R57 ;  /* 0xfffffffe12397824 */ /* 0x000fe200078e0239 */
[----:B------:R-:W1:Y:S01]  /*2510*/  MUFU.TANH R34, R34 ;  /* 0x0000002200227308 */ /* 0x000e620000002400 */
[C---:B------:R-:W-:Y:S01]  /*2520*/  FMUL.FTZ R54, R0.reuse, R54 ;  /* 0x0000003600367220 */ /* 0x040fe20000410000 */
[C---:B--2---:R-:W-:Y:S01]  /*2530*/  FMUL.FTZ R26, R0.reuse, R48 ;  /* 0x00000030001a7220 */ /* 0x044fe20000410000 */
[----:B------:R-:W-:Y:S01]  /*2540*/  FMUL.FTZ R51, R0, R51 ;  /* 0x0000003300337220 */ /* 0x000fe20000410000 */
[--C-:B------:R-:W-:Y:S01]  /*2550*/  IADD3 R88, -R88, 0x1, R57.reuse ;  /* 0x0000000158587810 */ /* 0x100fe20007ffe139 */
[C---:B------:R-:W-:Y:S01]  /*2560*/  FMUL.FTZ R3, R0.reuse, R25 ;  /* 0x0000001900037220 */ /* 0x040fe20000410000 */
[C---:B------:R-:W-:Y:S01]  /*2570*/  FMUL.FTZ R25, R0.reuse, R49 ;  /* 0x0000003100197220 */ /* 0x040fe20000410000 */
[C---:B----4-:R-:W-:Y:S01]  /*2580*/  FMUL.FTZ R27, R0.reuse, R53 ;  /* 0x00000035001b7220 */ /* 0x050fe20000410000 */
[----:B------:R3:W-:Y:S01]  /*2590*/  MUFU.TANH R36, R58 ;  /* 0x0000003a00247308 */ /* 0x0007e20000002400 */
[C---:B------:R-:W-:Y:S01]  /*25a0*/  FMUL.FTZ R8, R0.reuse, R28 ;  /* 0x0000001c00087220 */ /* 0x040fe20000410000 */
[C---:B------:R-:W-:Y:S01]  /*25b0*/  FMUL.FTZ R28, R0.reuse, R52 ;  /* 0x00000034001c7220 */ /* 0x040fe20000410000 */
[----:B0-----:R-:W-:Y:S01]  /*25c0*/  VIADDMNMX R9, R9, R88, R57, PT ;  /* 0x0000005809097246 */ /* 0x001fe20003800139 */
[C---:B------:R-:W-:Y:S01]  /*25d0*/  FMUL.FTZ R62, R0.reuse, R62 ;  /* 0x0000003e003e7220 */ /* 0x040fe20000410000 */
[C---:B------:R-:W-:Y:S01]  /*25e0*/  FMUL.FTZ R63, R0.reuse, R63 ;  /* 0x0000003f003f7220 */ /* 0x040fe20000410000 */
[C---:B------:R-:W-:Y:S01]  /*25f0*/  FMUL.FTZ R66, R0.reuse, R66 ;  /* 0x0000004200427220 */ /* 0x040fe20000410000 */
[C---:B------:R-:W-:Y:S01]  /*2600*/  ISETP.GT.AND P1, PT, R9.reuse, RZ, PT ;  /* 0x000000ff0900720c */ /* 0x040fe20003f24270 */
[----:B------:R-:W0:Y:S01]  /*2610*/  MUFU.TANH R35, R35 ;  /* 0x0000002300237308 */ /* 0x000e220000002400 */
[C---:B------:R-:W-:Y:S01]  /*2620*/  ISETP.GT.AND P2, PT, R9.reuse, 0x1, PT ;  /* 0x000000010900780c */ /* 0x040fe20003f44270 */
[C---:B------:R-:W-:Y:S01]  /*2630*/  FMUL.FTZ R67, R0.reuse, R67 ;  /* 0x0000004300437220 */ /* 0x040fe20000410000 */
[----:B------:R-:W-:Y:S01]  /*2640*/  ISETP.GT.AND P3, PT, R9, 0x8, PT ;  /* 0x000000080900780c */ /* 0x000fe20003f64270 */
[C---:B------:R-:W-:Y:S01]  /*2650*/  FMUL.FTZ R70, R0.reuse, R70 ;  /* 0x0000004600467220 */ /* 0x040fe20000410000 */
[----:B---3--:R-:W-:Y:S01]  /*2660*/  FSEL R58, R89, -INF , P1 ;  /* 0xff800000593a7808 */ /* 0x008fe20000800000 */
[----:B------:R-:W-:Y:S01]  /*2670*/  FMUL.FTZ R71, R0, R71 ;  /* 0x0000004700477220 */ /* 0x000fe20000410000 */
[----:B-----5:R-:W-:Y:S01]  /*2680*/  FSEL R89, R90, -INF , P2 ;  /* 0xff8000005a597808 */ /* 0x020fe20001000000 */
[----:B------:R2:W-:Y:S01]  /*2690*/  MUFU.TANH R37, R59 ;  /* 0x0000003b00257308 */ /* 0x0005e20000002400 */
[C---:B------:R-:W-:Y:S01]  /*26a0*/  ISETP.GT.AND P1, PT, R9.reuse, 0x9, PT ;  /* 0x000000090900780c */ /* 0x040fe20003f24270 */
[C---:B------:R-:W-:Y:S01]  /*26b0*/  FMUL.FTZ R74, R0.reuse, R74 ;  /* 0x0000004a004a7220 */ /* 0x040fe20000410000 */
[----:B------:R-:W-:Y:S01]  /*26c0*/  ISETP.GT.AND P2, PT, R9, 0x10, PT ;  /* 0x000000100900780c */ /* 0x000fe20003f44270 */
[C---:B------:R-:W-:Y:S01]  /*26d0*/  FMUL.FTZ R75, R0.reuse, R75 ;  /* 0x0000004b004b7220 */ /* 0x040fe20000410000 */
[----:B-1----:R-:W-:Y:S01]  /*26e0*/  FSEL R90, R31, -INF , P1 ;  /* 0xff8000001f5a7808 */ /* 0x002fe20000800000 */
[----:B------:R-:W-:Y:S01]  /*26f0*/  FMUL.FTZ R78, R0, R78 ;  /* 0x0000004e004e7220 */ /* 0x000fe20000410000 */
[----:B------:R-:W-:Y:S01]  /*2700*/  ISETP.GT.AND P1, PT, R9, 0x11, PT ;  /* 0x000000110900780c */ /* 0x000fe20003f24270 */
[----:B------:R-:W1:Y:S01]  /*2710*/  MUFU.TANH R38, R38 ;  /* 0x0000002600267308 */ /* 0x000e620000002400 */
[----:B--2---:R-:W-:Y:S01]  /*2720*/  FSEL R59, R30, -INF , P3 ;  /* 0xff8000001e3b7808 */ /* 0x004fe20001800000 */
[----:B------:R-:W-:Y:S01]  /*2730*/  FMUL.FTZ R79, R0, R79 ;  /* 0x0000004f004f7220 */ /* 0x000fe20000410000 */
[----:B------:R-:W-:Y:S01]  /*2740*/  FMNMX.FTZ R30, R58, R89, !PT ;  /* 0x000000593a1e7209 */ /* 0x000fe20007810000 */
[----:B------:R-:W-:Y:S01]  /*2750*/  FMUL.FTZ R82, R0, R82 ;  /* 0x0000005200527220 */ /* 0x000fe20000410000 */
[----:B------:R-:W-:Y:S01]  /*2760*/  FSEL R91, R34, -INF , P2 ;  /* 0xff800000225b7808 */ /* 0x000fe20001000000 */
[C---:B------:R-:W-:Y:S01]  /*2770*/  FMUL.FTZ R83, R0.reuse, R83 ;  /* 0x0000005300537220 */ /* 0x040fe20000410000 */
[----:B------:R-:W-:Y:S01]  /*2780*/  FMNMX.FTZ R29, R59, R30, !PT ;  /* 0x0000001e3b1d7209 */ /* 0x000fe20007810000 */
[----:B------:R-:W2:Y:S01]  /*2790*/  MUFU.TANH R39, R39 ;  /* 0x0000002700277308 */ /* 0x000ea20000002400 */
[----:B------:R-:W-:Y:S01]  /*27a0*/  ISETP.GT.AND P2, PT, R9, 0x18, PT ;  /* 0x000000180900780c */ /* 0x000fe20003f44270 */
[----:B------:R-:W-:Y:S01]  /*27b0*/  FMUL.FTZ R15, R0, R40 ;  /* 0x00000028000f7220 */ /* 0x000fe20000410000 */
[----:B------:R-:W-:Y:S01]  /*27c0*/  FMNMX.FTZ R30, R90, R29, !PT ;  /* 0x0000001d5a1e7209 */ /* 0x000fe20007810000 */
[C---:B------:R-:W-:Y:S01]  /*27d0*/  FMUL.FTZ R86, R0.reuse, R86 ;  /* 0x0000005600567220 */ /* 0x040fe20000410000 */
[----:B0-----:R-:W-:Y:S01]  /*27e0*/  FSEL R92, R35, -INF , P1 ;  /* 0xff800000235c7808 */ /* 0x001fe20000800000 */
[C---:B------:R-:W-:Y:S01]  /*27f0*/  FMUL.FTZ R2, R0.reuse, R24 ;  /* 0x0000001800027220 */ /* 0x040fe20000410000 */
[----:B------:R-:W-:Y:S01]  /*2800*/  FMNMX.FTZ R29, R91, R30, !PT ;  /* 0x0000001e5b1d7209 */ /* 0x000fe20007810000 */
[----:B------:R-:W-:Y:S01]  /*2810*/  MUFU.TANH R42, R42 ;  /* 0x0000002a002a7308 */ /* 0x000fe20000002400 */
[C---:B------:R-:W-:Y:S01]  /*2820*/  ISETP.GT.AND P1, PT, R9.reuse, 0x19, PT ;  /* 0x000000190900780c */ /* 0x040fe20003f24270 */
[----:B------:R-:W-:Y:S01]  /*2830*/  FMUL.FTZ R87, R0, R87 ;  /* 0x0000005700577220 */ /* 0x000fe20000410000 */
[----:B------:R-:W-:Y:S01]  /*2840*/  FMNMX.FTZ R29, R92, R29, !PT ;  /* 0x0000001d5c1d7209 */ /* 0x000fe20007810000 */
[C---:B------:R-:W-:Y:S01]  /*2850*/  FMUL.FTZ R24, R0.reuse, R44 ;  /* 0x0000002c00187220 */ /* 0x040fe20000410000 */
[C---:B------:R-:W-:Y:S01]  /*2860*/  FMUL.FTZ R14, R0.reuse, R41 ;  /* 0x00000029000e7220 */ /* 0x040fe20000410000 */
[C---:B------:R-:W-:Y:S01]  /*2870*/  FMUL.FTZ R60, R0.reuse, R60 ;  /* 0x0000003c003c7220 */ /* 0x040fe20000410000 */
[----:B------:R-:W0:Y:S01]  /*2880*/  SHFL.IDX PT, R20, R20, RZ, 0x1c1f ;  /* 0x001c1fff14147589 */ /* 0x000e2200000e0000 */
[----:B------:R-:W3:Y:S01]  /*2890*/  MUFU.TANH R43, R43 ;  /* 0x0000002b002b7308 */ /* 0x000ee20000002400 */
[----:B------:R-:W-:Y:S01]  /*28a0*/  ULDC UR10, c[0x0][0x988] ;  /* 0x00026200000a7ab9 */ /* 0x000fe20000000800 */
[C---:B------:R-:W-:Y:S01]  /*28b0*/  FMUL.FTZ R77, R0.reuse, R77 ;  /* 0x0000004d004d7220 */ /* 0x040fe20000410000 */
[C---:B------:R-:W-:Y:S01]  /*28c0*/  FMUL.FTZ R61, R0.reuse, R61 ;  /* 0x0000003d003d7220 */ /* 0x040fe20000410000 */
[C---:B------:R-:W-:Y:S01]  /*28d0*/  FMUL.FTZ R64, R0.reuse, R64 ;  /* 0x0000004000407220 */ /* 0x040fe20000410000 */
[C---:B------:R-:W-:Y:S01]  /*28e0*/  FMUL.FTZ R65, R0.reuse, R65 ;  /* 0x0000004100417220 */ /* 0x040fe20000410000 */
[C---:B------:R-:W-:Y:S01]  /*28f0*/  FMUL.FTZ R68, R0.reuse, R68 ;  /* 0x0000004400447220 */ /* 0x040fe20000410000 */
[C---:B------:R-:W-:Y:S01]  /*2900*/  FMUL.FTZ R69, R0.reuse, R69 ;  /* 0x0000004500457220 */ /* 0x040fe20000410000 */
[----:B------:R4:W5:Y:S01]  /*2910*/  MUFU.TANH R32, R46 ;  /* 0x0000002e00207308 */ /* 0x0009620000002400 */
        /* <DEDUP_REMOVED lines=8> */
[----:B----4-:R-:W-:Y:S01]  /*29a0*/  FMUL.FTZ R46, R0, R56 ;  /* 0x00000038002e7220 */ /* 0x010fe20000410000 */
[----:B-1----:R-:W-:Y:S01]  /*29b0*/  FSEL R56, R38, -INF , P2 ;  /* 0xff80000026387808 */ /* 0x002fe20001000000 */
[----:B------:R-:W-:Y:S01]  /*29c0*/  UIADD3 UR6, UR55, 0x38840, URZ ;  /* 0x0003884037067890 */ /* 0x000fe2000fffe03f */
[----:B------:R-:W-:-:S02]  /*29d0*/  ISETP.GT.AND P2, PT, R9, 0x20, PT ;  /* 0x000000200900780c */ /* 0x000fc40003f44270 */
[----:B------:R-:W-:Y:S01]  /*29e0*/  FMNMX.FTZ R30, R56, R29, !PT ;  /* 0x0000001d381e7209 */ /* 0x000fe20007810000 */
[----:B------:R-:W-:Y:S01]  /*29f0*/  UPRMT UR6, UR51, 0x654, UR6 ;  /* 0x0000065433067896 */ /* 0x000fe20008000006 */
[----:B------:R2:W-:Y:S01]  /*2a00*/  MUFU.TANH R33, R55 ;  /* 0x0000003700217308 */ /* 0x0005e20000002400 */
[----:B0-----:R-:W-:-:S04]  /*2a10*/  VIADDMNMX R57, R20, R88, R57, PT ;  /* 0x0000005814397246 */ /* 0x001fc80003800139 */
[----:B------:R-:W-:-:S03]  /*2a20*/  ISETP.GT.AND P3, PT, R57, 0x8, PT ;  /* 0x000000083900780c */ /* 0x000fc60003f64270 */
[----:B------:R-:W0:Y:S01]  /*2a30*/  MUFU.TANH R50, R50 ;  /* 0x0000003200327308 */ /* 0x000e220000002400 */
[----:B--2---:R-:W-:Y:S01]  /*2a40*/  FSEL R55, R39, -INF , P1 ;  /* 0xff80000027377808 */ /* 0x004fe20000800000 */
[----:B------:R-:W-:Y:S01]  /*2a50*/  SYNCS.ARRIVE.TRANS64.RED.A1T0 RZ, [UR6], RZ ;  /* 0x000000ffffff79a7 */ /* 0x000fe20008100406 */
[----:B------:R-:W-:Y:S02]  /*2a60*/  ISETP.GT.AND P1, PT, R9, 0x21, PT ;  /* 0x000000210900780c */ /* 0x000fe40003f24270 */
[----:B------:R-:W-:Y:S02]  /*2a70*/  FMNMX.FTZ R29, R55, R30, !PT ;  /* 0x0000001e371d7209 */ /* 0x000fe40007810000 */
[----:B---3--:R-:W-:Y:S01]  /*2a80*/  FSEL R53, R43, -INF , P1 ;  /* 0xff8000002b357808 */ /* 0x008fe20000800000 */
[----:B------:R1:W-:Y:S01]  /*2a90*/  MUFU.TANH R48, R54 ;  /* 0x0000003600307308 */ /* 0x0003e20000002400 */
[----:B------:R-:W-:-:S07]  /*2aa0*/  ISETP.GT.AND P1, PT, R9, 0x29, PT ;  /* 0x000000290900780c */ /* 0x000fce0003f24270 */
[----:B------:R2:W3:Y:S01]  /*2ab0*/  MUFU.TANH R49, R51 ;  /* 0x0000003300317308 */ /* 0x0004e20000002400 */
[----:B-1----:R-:W-:Y:S02]  /*2ac0*/  FSEL R54, R42, -INF , P2 ;  /* 0xff8000002a367808 */ /* 0x002fe40001000000 */
[----:B------:R-:W-:Y:S02]  /*2ad0*/  ISETP.GT.AND P2, PT, R9, 0x28, PT ;  /* 0x000000280900780c */ /* 0x000fe40003f44270 */
[----:B------:R-:W-:Y:S02]  /*2ae0*/  FMNMX.FTZ R30, R54, R29, !PT ;  /* 0x0000001d361e7209 */ /* 0x000fe40007810000 */
[----:B-----5:R-:W-:Y:S01]  /*2af0*/  FSEL R52, R32, -INF , P2 ;  /* 0xff80000020347808 */ /* 0x020fe20001000000 */
[----:B------:R-:W1:Y:S01]  /*2b00*/  MUFU.TANH R62, R62 ;  /* 0x0000003e003e7308 */ /* 0x000e620000002400 */
[----:B------:R-:W-:Y:S02]  /*2b10*/  FMNMX.FTZ R29, R53, R30, !PT ;  /* 0x0000001e351d7209 */ /* 0x000fe40007810000 */
[----:B------:R-:W-:-:S02]  /*2b20*/  ISETP.GT.AND P2, PT, R9, 0x30, PT ;  /* 0x000000300900780c */ /* 0x000fc40003f44270 */
[----:B--2---:R-:W-:Y:S02]  /*2b30*/  FSEL R51, R47, -INF , P1 ;  /* 0xff8000002f337808 */ /* 0x004fe40000800000 */
[----:B------:R-:W-:Y:S01]  /*2b40*/  FMNMX.FTZ R30, R52, R29, !PT ;  /* 0x0000001d341e7209 */ /* 0x000fe20007810000 */
[----:B------:R-:W2:Y:S01]  /*2b50*/  MUFU.TANH R63, R63 ;  /* 0x0000003f003f7308 */ /* 0x000ea20000002400 */
[----:B------:R-:W-:Y:S02]  /*2b60*/  ISETP.GT.AND P1, PT, R9, 0x31, PT ;  /* 0x000000310900780c */ /* 0x000fe40003f24270 */
[----:B0-----:R-:W-:Y:S02]  /*2b70*/  FSEL R50, R50, -INF , P2 ;  /* 0xff80000032327808 */ /* 0x001fe40001000000 */
[----:B------:R-:W-:Y:S02]  /*2b80*/  FMNMX.FTZ R29, R51, R30, !PT ;  /* 0x0000001e331d7209 */ /* 0x000fe40007810000 */
[----:B------:R-:W-:Y:S01]  /*2b90*/  ISETP.GT.AND P2, PT, R9, 0x38, PT ;  /* 0x000000380900780c */ /* 0x000fe20003f44270 */
[----:B------:R-:W0:Y:S01]  /*2ba0*/  MUFU.TANH R66, R66 ;  /* 0x0000004200427308 */ /* 0x000e220000002400 */
[----:B---3--:R-:W-:-:S02]  /*2bb0*/  FSEL R49, R49, -INF , P1 ;  /* 0xff80000031317808 */ /* 0x008fc40000800000 */
[----:B------:R-:W-:Y:S02]  /*2bc0*/  FMNMX.FTZ R30, R50, R29, !PT ;  /* 0x0000001d321e7209 */ /* 0x000fe40007810000 */
[----:B------:R-:W-:Y:S02]  /*2bd0*/  ISETP.GT.AND P1, PT, R9, 0x39, PT ;  /* 0x000000390900780c */ /* 0x000fe40003f24270 */
[----:B------:R-:W-:Y:S01]  /*2be0*/  FSEL R48, R48, -INF , P2 ;  /* 0xff80000030307808 */ /* 0x000fe20001000000 */
[----:B------:R-:W3:Y:S01]  /*2bf0*/  MUFU.TANH R67, R67 ;  /* 0x0000004300437308 */ /* 0x000ee20000002400 */
        /* <DEDUP_REMOVED lines=13> */
[----:B-1----:R-:W-:Y:S01]  /*2cd0*/  FSEL R29, R62, -INF , P2 ;  /* 0xff8000003e1d7808 */ /* 0x002fe20001000000 */
[----:B------:R-:W1:Y:S01]  /*2ce0*/  MUFU.TANH R38, R74 ;  /* 0x0000004a00267308 */ /* 0x000e620000002400 */
[----:B------:R-:W-:Y:S02]  /*2cf0*/  FMNMX.FTZ R32, R31, R30, !PT ;  /* 0x0000001e1f207209 */ /* 0x000fe40007810000 */
[----:B------:R-:W-:Y:S02]  /*2d00*/  ISETP.GT.AND P2, PT, R9, 0x50, PT ;  /* 0x000000500900780c */ /* 0x000fe40003f44270 */
[----:B--2---:R-:W-:-:S02]  /*2d10*/  FSEL R30, R63, -INF , P1 ;  /* 0xff8000003f1e7808 */ /* 0x004fc40000800000 */
[----:B------:R-:W-:Y:S01]  /*2d20*/  FMNMX.FTZ R33, R29, R32, !PT ;  /* 0x000000201d217209 */ /* 0x000fe20007810000 */
[----:B------:R-:W2:Y:S01]  /*2d30*/  MUFU.TANH R75, R75 ;  /* 0x0000004b004b7308 */ /* 0x000ea20000002400 */
[C---:B------:R-:W-:Y:S02]  /*2d40*/  ISETP.GT.AND P1, PT, R9.reuse, 0x51, PT ;  /* 0x000000510900780c */ /* 0x040fe40003f24270 */
[----:B0-----:R-:W-:Y:S02]  /*2d50*/  FSEL R32, R66, -INF , P2 ;  /* 0xff80000042207808 */ /* 0x001fe40001000000 */
[----:B------:R-:W-:Y:S02]  /*2d60*/  FMNMX.FTZ R37, R30, R33, !PT ;  /* 0x000000211e257209 */ /* 0x000fe40007810000 */
[----:B------:R-:W-:Y:S01]  /*2d70*/  ISETP.GT.AND P2, PT, R9, 0x58, PT ;  /* 0x000000580900780c */ /* 0x000fe20003f44270 */
[----:B------:R-:W0:Y:S01]  /*2d80*/  MUFU.TANH R78, R78 ;  /* 0x0000004e004e7308 */ /* 0x000e220000002400 */
[----:B---3--:R-:W-:-:S02]  /*2d90*/  FSEL R33, R67, -INF , P1 ;  /* 0xff80000043217808 */ /* 0x008fc40000800000 */
[----:B------:R-:W-:Y:S02]  /*2da0*/  FMNMX.FTZ R36, R32, R37, !PT ;  /* 0x0000002520247209 */ /* 0x000fe40007810000 */
[----:B------:R-:W-:Y:S02]  /*2db0*/  ISETP.GT.AND P1, PT, R9, 0x59, PT ;  /* 0x000000590900780c */ /* 0x000fe40003f24270 */
[----:B----4-:R-:W-:Y:S01]  /*2dc0*/  FSEL R34, R34, -INF , P2 ;  /* 0xff80000022227808 */ /* 0x010fe20001000000 */
[----:B------:R-:W3:Y:S01]  /*2dd0*/  MUFU.TANH R79, R79 ;  /* 0x0000004f004f7308 */ /* 0x000ee20000002400 */
[----:B------:R-:W-:Y:S02]  /*2de0*/  FMNMX.FTZ R37, R33, R36, !PT ;  /* 0x0000002421257209 */ /* 0x000fe40007810000 */
[----:B------:R-:W-:Y:S02]  /*2df0*/  ISETP.GT.AND P2, PT, R9, 0x60, PT ;  /* 0x000000600900780c */ /* 0x000fe40003f44270 */
[----:B-----5:R-:W-:-:S02]  /*2e00*/  FSEL R36, R71, -INF , P1 ;  /* 0xff80000047247808 */ /* 0x020fc40000800000 */
[----:B------:R-:W-:Y:S01]  /*2e10*/  FMNMX.FTZ R37, R34, R37, !PT ;  /* 0x0000002522257209 */ /* 0x000fe20007810000 */
[----:B------:R-:W4:Y:S01]  /*2e20*/  MUFU.TANH R82, R82 ;  /* 0x0000005200527308 */ /* 0x000f220000002400 */
[C---:B------:R-:W-:Y:S02]  /*2e30*/  ISETP.GT.AND P1, PT, R9.reuse, 0x61, PT ;  /* 0x000000610900780c */ /* 0x040fe40003f24270 */
[----:B-1----:R-:W-:Y:S02]  /*2e40*/  FSEL R38, R38, -INF , P2 ;  /* 0xff80000026267808 */ /* 0x002fe40001000000 */
[----:B------:R-:W-:Y:S02]  /*2e50*/  FMNMX.FTZ R39, R36, R37, !PT ;  /* 0x0000002524277209 */ /* 0x000fe40007810000 */
[----:B------:R-:W-:Y:S01]  /*2e60*/  ISETP.GT.AND P2, PT, R9, 0x68, PT ;  /* 0x000000680900780c */ /* 0x000fe20003f44270 */
[----:B------:R-:W1:Y:S01]  /*2e70*/  MUFU.TANH R83, R83 ;  /* 0x0000005300537308 */ /* 0x000e620000002400 */
[----:B--2---:R-:W-:-:S02]  /*2e80*/  FSEL R37, R75, -INF , P1 ;  /* 0xff8000004b257808 */ /* 0x004fc40000800000 */
[----:B------:R-:W-:Y:S02]  /*2e90*/  FMNMX.FTZ R40, R38, R39, !PT ;  /* 0x0000002726287209 */ /* 0x000fe40007810000 */
[----:B------:R-:W-:Y:S02]  /*2ea0*/  ISETP.GT.AND P1, PT, R9, 0x69, PT ;  /* 0x000000690900780c */ /* 0x000fe40003f24270 */
[----:B0-----:R-:W-:Y:S01]  /*2eb0*/  FSEL R39, R78, -INF , P2 ;  /* 0xff8000004e277808 */ /* 0x001fe20001000000 */
[----:B------:R-:W0:Y:S01]  /*2ec0*/  MUFU.TANH R44, R86 ;  /* 0x00000056002c7308 */ /* 0x000e220000002400 */
[----:B------:R-:W-:Y:S02]  /*2ed0*/  FMNMX.FTZ R42, R37, R40, !PT ;  /* 0x00000028252a7209 */ /* 0x000fe40007810000 */
[----:B------:R-:W-:Y:S02]  /*2ee0*/  ISETP.GT.AND P2, PT, R9, 0x70, PT ;  /* 0x000000700900780c */ /* 0x000fe40003f44270 */
[----:B---3--:R-:W-:-:S02]  /*2ef0*/  FSEL R40, R79, -INF , P1 ;  /* 0xff8000004f287808 */ /* 0x008fc40000800000 */
[----:B------:R-:W-:Y:S01]  /*2f00*/  FMNMX.FTZ R41, R39, R42, !PT ;  /* 0x0000002a27297209 */ /* 0x000fe20007810000 */
[----:B------:R-:W2:Y:S01]  /*2f10*/  MUFU.TANH R87, R87 ;  /* 0x0000005700577308 */ /* 0x000ea20000002400 */
[C---:B------:R-:W-:Y:S02]  /*2f20*/  ISETP.GT.AND P1, PT, R9.reuse, 0x71, PT ;  /* 0x000000710900780c */ /* 0x040fe40003f24270 */
[----:B----4-:R-:W-:Y:S02]  /*2f30*/  FSEL R42, R82, -INF , P2 ;  /* 0xff800000522a7808 */ /* 0x010fe40001000000 */
[----:B------:R-:W-:Y:S02]  /*2f40*/  FMNMX.FTZ R43, R40, R41, !PT ;  /* 0x00000029282b7209 */ /* 0x000fe40007810000 */
[----:B------:R-:W-:Y:S01]  /*2f50*/  ISETP.GT.AND P2, PT, R9, 0x78, PT ;  /* 0x000000780900780c */ /* 0x000fe20003f44270 */
[----:B------:R3:W-:Y:S01]  /*2f60*/  MUFU.TANH R71, R60 ;  /* 0x0000003c00477308 */ /* 0x0007e20000002400 */
[----:B-1----:R-:W-:-:S02]  /*2f70*/  FSEL R41, R83, -INF , P1 ;  /* 0xff80000053297808 */ /* 0x002fc40000800000 */
[----:B------:R-:W-:Y:S02]  /*2f80*/  FMNMX.FTZ R62, R42, R43, !PT ;  /* 0x0000002b2a3e7209 */ /* 0x000fe40007810000 */
[----:B------:R-:W-:Y:S02]  /*2f90*/  ISETP.GT.AND P1, PT, R9, 0x79, PT ;  /* 0x000000790900780c */ /* 0x000fe40003f24270 */
[----:B0-----:R-:W-:Y:S01]  /*2fa0*/  FSEL R44, R44, -INF , P2 ;  /* 0xff8000002c2c7808 */ /* 0x001fe20001000000 */
[----:B------:R-:W-:Y:S01]  /*2fb0*/  MUFU.TANH R2, R2 ;  /* 0x0000000200027308 */ /* 0x000fe20000002400 */
[----:B------:R-:W-:Y:S02]  /*2fc0*/  FMNMX.FTZ R9, R41, R62, !PT ;  /* 0x0000003e29097209 */ /* 0x000fe40007810000 */
[----:B--2---:R-:W-:Y:S02]  /*2fd0*/  FSEL R43, R87, -INF , P1 ;  /* 0xff800000572b7808 */ /* 0x004fe40000800000 */
[----:B------:R-:W-:-:S02]  /*2fe0*/  FMNMX.FTZ R62, R44, R9, !PT ;  /* 0x000000092c3e7209 */ /* 0x000fc40007810000 */
[----:B------:R-:W-:Y:S01]  /*2ff0*/  ISETP.GT.AND P2, PT, R57, 0x1, PT ;  /* 0x000000013900780c */ /* 0x000fe20003f44270 */
[----:B------:R-:W-:Y:S01]  /*3000*/  MUFU.TANH R3, R3 ;  /* 0x0000000300037308 */ /* 0x000fe20000002400 */
[----:B------:R-:W-:-:S05]  /*3010*/  FMNMX.FTZ R62, R43, R62, !PT ;  /* 0x0000003e2b3e7209 */ /* 0x000fca0007810000 */
[----:B------:R-:W3:Y:S02]  /*3020*/  SHFL.BFLY PT, R9, R62, 0x2, 0x1f ;  /* 0x0c401f003e097f89 */ /* 0x000ee400000e0000 */
[----:B------:R-:W0:Y:S08]  /*3030*/  MUFU.TANH R8, R8 ;  /* 0x0000000800087308 */ /* 0x000e300000002400 */
[----:B------:R-:W1:Y:S08]  /*3040*/  MUFU.TANH R7, R7 ;  /* 0x0000000700077308 */ /* 0x000e700000002400 */
[----:B------:R2:W-:Y:S01]  /*3050*/  MUFU.TANH R87, R77 ;  /* 0x0000004d00577308 */ /* 0x0005e20000002400 */
[----:B---3--:R-:W-:-:S07]  /*3060*/  FMNMX.FTZ R60, R62, R9, !PT ;  /* 0x000000093e3c7209 */ /* 0x008fce0007810000 */
[----:B------:R-:W3:Y:S01]  /*3070*/  MUFU.TANH R11, R11 ;  /* 0x0000000b000b7308 */ /* 0x000ee20000002400 */
[----:B------:R-:W4:Y:S07]  /*3080*/  SHFL.BFLY PT, R9, R60, 0x1, 0x1f ;  /* 0x0c201f003c097f89 */ /* 0x000f2e00000e0000 */
[----:B------:R-:W5:Y:S08]  /*3090*/  MUFU.TANH R10, R10 ;  /* 0x0000000a000a7308 */ /* 0x000f700000002400 */
[----:B------:R-:W5:Y:S08]  /*30a0*/  MUFU.TANH R13, R13 ;  /* 0x0000000d000d7308 */ /* 0x000f700000002400 */
[----:B------:R-:W-:Y:S01]  /*30b0*/  MUFU.TANH R12, R12 ;  /* 0x0000000c000c7308 */ /* 0x000fe20000002400 */
[----:B----4-:R-:W-:Y:S01]  /*30c0*/  FMNMX.FTZ R9, R60, R9, !PT ;  /* 0x000000093c097209 */ /* 0x010fe20007810000 */
[----:B------:R-:W-:-:S03]  /*30d0*/  IMAD.U32 R60, RZ, RZ, UR10 ;  /* 0x0000000aff3c7e24 */ /* 0x000fc6000f8e00ff */
[C---:B------:R-:W-:Y:S01]  /*30e0*/  FSETP.NEU.FTZ.AND P1, PT, R9.reuse, -INF , PT ;  /* 0xff8000000900780b */ /* 0x040fe20003f3d000 */
[----:B------:R-:W-:-:S02]  /*30f0*/  FFMA.FTZ R60, R9, R60, -8 ;  /* 0xc1000000093c7423 */ /* 0x000fc4000001003c */
[----:B------:R1:W-:Y:S03]  /*3100*/  MUFU.TANH R74, R61 ;  /* 0x0000003d004a7308 */ /* 0x0003e60000002400 */
[----:B--2---:R-:W-:Y:S02]  /*3110*/  FSEL R77, R60, RZ, P1 ;  /* 0x000000ff3c4d7208 */ /* 0x004fe40000800000 */
[----:B------:R-:W-:Y:S02]  /*3120*/  ISETP.GT.AND P1, PT, R57, RZ, PT ;  /* 0x000000ff3900720c */ /* 0x000fe40003f24270 */
[----:B0-----:R-:W-:Y:S01]  /*3130*/  FSEL R60, R8, -INF , P3 ;  /* 0xff800000083c7808 */ /* 0x001fe20001800000 */
[--C-:B------:R-:W-:Y:S01]  /*3140*/  FFMA.FTZ R153, R58, UR10, -R77.reuse ;  /* 0x0000000a3a997c23 */ /* 0x100fe2000801084d */
[----:B------:R-:W-:Y:S01]  /*3150*/  FSEL R58, R2, -INF , P1 ;  /* 0xff800000023a7808 */ /* 0x000fe20000800000 */
[--C-:B------:R-:W-:Y:S01]  /*3160*/  FFMA.FTZ R2, R59, UR10, -R77.reuse ;  /* 0x0000000a3b027c23 */ /* 0x100fe2000801084d */
[----:B------:R-:W-:Y:S01]  /*3170*/  FSEL R59, R3, -INF , P2 ;  /* 0xff800000033b7808 */ /* 0x000fe20001000000 */
[----:B------:R-:W0:Y:S01]  /*3180*/  MUFU.TANH R15, R15 ;  /* 0x0000000f000f7308 */ /* 0x000e220000002400 */
[C---:B------:R-:W-:Y:S01]  /*3190*/  ISETP.GT.AND P1, PT, R57.reuse, 0x9, PT ;  /* 0x000000093900780c */ /* 0x040fe20003f24270 */
[--C-:B------:R-:W-:Y:S01]  /*31a0*/  FFMA.FTZ R157, R54, UR10, -R77.reuse ;  /* 0x0000000a369d7c23 */ /* 0x100fe2000801084d */
[----:B------:R-:W-:Y:S01]  /*31b0*/  FMNMX.FTZ R3, R58, R59, !PT ;  /* 0x0000003b3a037209 */ /* 0x000fe20007810000 */
[--C-:B------:R-:W-:Y:S01]  /*31c0*/  FFMA.FTZ R159, R50, UR10, -R77.reuse ;  /* 0x0000000a329f7c23 */ /* 0x100fe2000801084d */
[----:B------:R-:W-:Y:S01]  /*31d0*/  ISETP.GT.AND P2, PT, R57, 0x10, PT ;  /* 0x000000103900780c */ /* 0x000fe20003f44270 */
[--C-:B------:R-:W-:Y:S01]  /*31e0*/  FFMA.FTZ R161, R35, UR10, -R77.reuse ;  /* 0x0000000a23a17c23 */ /* 0x100fe2000801084d */
[----:B-1----:R-:W-:Y:S01]  /*31f0*/  FSEL R61, R7, -INF , P1 ;  /* 0xff800000073d7808 */ /* 0x002fe20000800000 */
[----:B------:R-:W-:Y:S01]  /*3200*/  MUFU.TANH R14, R14 ;  /* 0x0000000e000e7308 */ /* 0x000fe20000002400 */
[----:B------:R-:W-:Y:S01]  /*3210*/  FMNMX.FTZ R8, R60, R3, !PT ;  /* 0x000000033c087209 */ /* 0x000fe20007810000 */
[--C-:B------:R-:W-:Y:S01]  /*3220*/  FFMA.FTZ R165, R38, UR10, -R77.reuse ;  /* 0x0000000a26a57c23 */ /* 0x100fe2000801084d */
[----:B------:R-:W-:Y:S01]  /*3230*/  ISETP.GT.AND P1, PT, R57, 0x11, PT ;  /* 0x000000113900780c */ /* 0x000fe20003f24270 */
[--C-:B------:R-:W-:Y:S01]  /*3240*/  FFMA.FTZ R38, R40, UR10, -R77.reuse ;  /* 0x0000000a28267c23 */ /* 0x100fe2000801084d */
[----:B---3--:R-:W-:Y:S01]  /*3250*/  FSEL R62, R11, -INF , P2 ;  /* 0xff8000000b3e7808 */ /* 0x008fe20001000000 */
[--C-:B------:R-:W-:Y:S01]  /*3260*/  FFMA.FTZ R20, R89, UR10, -R77.reuse ;  /* 0x0000000a59147c23 */ /* 0x100fe2000801084d */
[----:B------:R-:W-:Y:S01]  /*3270*/  FMNMX.FTZ R7, R61, R8, !PT ;  /* 0x000000083d077209 */ /* 0x000fe20007810000 */
[----:B------:R-:W1:Y:S01]  /*3280*/  MUFU.TANH R24, R24 ;  /* 0x0000001800187308 */ /* 0x000e620000002400 */
        /* <DEDUP_REMOVED lines=8> */
[----:B------:R-:W-:Y:S01]  /*3310*/  FMNMX.FTZ R7, R63, R8, !PT ;  /* 0x000000083f077209 */ /* 0x000fe20007810000 */
[--C-:B------:R-:W-:Y:S01]  /*3320*/  FFMA.FTZ R8, R92, UR10, -R77.reuse ;  /* 0x0000000a5c087c23 */ /* 0x100fe2000801084d */
[----:B------:R-:W-:-:S01]  /*3330*/  FFMA.FTZ R32, R37, UR10, -R77 ;  /* 0x0000000a25207c23 */ /* 0x000fc2000801084d */
[--C-:B------:R-:W-:Y:S01]  /*3340*/  FFMA.FTZ R31, R31, UR10, -R77.reuse ;  /* 0x0000000a1f1f7c23 */ /* 0x100fe2000801084d */
[----:B------:R-:W-:-:S01]  /*3350*/  FFMA.FTZ R36, R36, UR10, -R77 ;  /* 0x0000000a24247c23 */ /* 0x000fc2000801084d */
[--C-:B------:R-:W-:Y:S01]  /*3360*/  FFMA.FTZ R167, R42, UR10, -R77.reuse ;  /* 0x0000000a2aa77c23 */ /* 0x100fe2000801084d */
[----:B------:R-:W-:-:S01]  /*3370*/  FFMA.FTZ R43, R43, UR10, -R77 ;  /* 0x0000000a2b2b7c23 */ /* 0x000fc2000801084d */
[----:B------:R-:W-:Y:S01]  /*3380*/  MUFU.TANH R21, R21 ;  /* 0x0000001500157308 */ /* 0x000fe20000002400 */
[----:B--2---:R-:W-:Y:S01]  /*3390*/  FSEL R64, R13, -INF , P2 ;  /* 0xff8000000d407808 */ /* 0x004fe20001000000 */
[----:B------:R-:W-:Y:S01]  /*33a0*/  FFMA.FTZ R13, R56, UR10, -R77 ;  /* 0x0000000a380d7c23 */ /* 0x000fe2000801084d */
[----:B------:R-:W-:-:S02]  /*33b0*/  ISETP.GT.AND P2, PT, R57, 0x20, PT ;  /* 0x000000203900780c */ /* 0x000fc40003f44270 */
[----:B------:R-:W-:Y:S02]  /*33c0*/  FMNMX.FTZ R10, R64, R7, !PT ;  /* 0x00000007400a7209 */ /* 0x000fe40007810000 */
[----:B0-----:R-:W-:Y:S01]  /*33d0*/  FSEL R66, R15, -INF , P2 ;  /* 0xff8000000f427808 */ /* 0x001fe20001000000 */
[----:B------:R0:W-:Y:S01]  /*33e0*/  MUFU.TANH R78, R65 ;  /* 0x00000041004e7308 */ /* 0x0001e20000002400 */
[----:B------:R-:W-:-:S04]  /*33f0*/  ISETP.GT.AND P2, PT, R57, 0x28, PT ;  /* 0x000000283900780c */ /* 0x000fc80003f44270 */
[----:B-1----:R-:W-:Y:S01]  /*3400*/  FSEL R56, R24, -INF , P2 ;  /* 0xff80000018387808 */ /* 0x002fe20001000000 */
[----:B------:R-:W-:-:S01]  /*3410*/  FFMA.FTZ R24, R51, UR10, -R77 ;  /* 0x0000000a33187c23 */ /* 0x000fc2000801084d */
[C---:B------:R-:W-:Y:S01]  /*3420*/  ISETP.GT.AND P2, PT, R57.reuse, 0x30, PT ;  /* 0x000000303900780c */ /* 0x040fe20003f44270 */
[----:B------:R-:W1:Y:S01]  /*3430*/  MUFU.TANH R26, R26 ;  /* 0x0000001a001a7308 */ /* 0x000e620000002400 */
[----:B0-----:R-:W-:Y:S02]  /*3440*/  FSEL R65, R12, -INF , P1 ;  /* 0xff8000000c417808 */ /* 0x001fe40000800000 */
[----:B------:R-:W-:Y:S02]  /*3450*/  ISETP.GT.AND P1, PT, R57, 0x21, PT ;  /* 0x000000213900780c */ /* 0x000fe40003f24270 */
[----:B------:R-:W-:Y:S02]  /*3460*/  FMNMX.FTZ R7, R65, R10, !PT ;  /* 0x0000000a41077209 */ /* 0x000fe40007810000 */
[----:B------:R-:W-:Y:S01]  /*3470*/  FSEL R67, R14, -INF , P1 ;  /* 0xff8000000e437808 */ /* 0x000fe20000800000 */
[----:B------:R-:W-:Y:S01]  /*3480*/  MUFU.TANH R25, R25 ;  /* 0x0000001900197308 */ /* 0x000fe20000002400 */
[----:B------:R-:W-:-:S02]  /*3490*/  FMNMX.FTZ R10, R66, R7, !PT ;  /* 0x00000007420a7209 */ /* 0x000fc40007810000 */
[----:B------:R-:W-:Y:S02]  /*34a0*/  ISETP.GT.AND P1, PT, R57, 0x29, PT ;  /* 0x000000293900780c */ /* 0x000fe40003f24270 */
[----:B------:R-:W-:Y:S01]  /*34b0*/  FMNMX.FTZ R11, R67, R10, !PT ;  /* 0x0000000a430b7209 */ /* 0x000fe20007810000 */
[----:B------:R-:W-:Y:S02]  /*34c0*/  FFMA.FTZ R10, R55, UR10, -R77 ;  /* 0x0000000a370a7c23 */ /* 0x000fe4000801084d */
[----:B------:R-:W0:Y:S01]  /*34d0*/  MUFU.TANH R28, R28 ;  /* 0x0000001c001c7308 */ /* 0x000e220000002400 */
[----:B------:R-:W-:Y:S02]  /*34e0*/  FMNMX.FTZ R11, R56, R11, !PT ;  /* 0x0000000b380b7209 */ /* 0x000fe40007810000 */
[----:B-1----:R-:W-:Y:S02]  /*34f0*/  FSEL R55, R26, -INF , P2 ;  /* 0xff8000001a377808 */ /* 0x002fe40001000000 */
[----:B------:R-:W-:-:S03]  /*3500*/  ISETP.GT.AND P2, PT, R57, 0x38, PT ;  /* 0x000000383900780c */ /* 0x000fc60003f44270 */
[----:B------:R-:W1:Y:S08]  /*3510*/  MUFU.TANH R27, R27 ;  /* 0x0000001b001b7308 */ /* 0x000e700000002400 */
[----:B------:R2:W-:Y:S01]  /*3520*/  MUFU.TANH R79, R68 ;  /* 0x00000044004f7308 */ /* 0x0005e20000002400 */
[----:B0-----:R-:W-:Y:S01]  /*3530*/  FSEL R54, R28, -INF , P2 ;  /* 0xff8000001c367808 */ /* 0x001fe20001000000 */
[----:B------:R-:W-:Y:S01]  /*3540*/  FFMA.FTZ R28, R47, UR10, -R77 ;  /* 0x0000000a2f1c7c23 */ /* 0x000fe2000801084d */
[----:B------:R-:W-:-:S05]  /*3550*/  ISETP.GT.AND P2, PT, R57, 0x40, PT ;  /* 0x000000403900780c */ /* 0x000fca0003f44270 */
[----:B------:R-:W0:Y:S01]  /*3560*/  MUFU.TANH R46, R46 ;  /* 0x0000002e002e7308 */ /* 0x000e220000002400 */
[----:B--2---:R-:W-:Y:S01]  /*3570*/  FSEL R68, R21, -INF , P1 ;  /* 0xff80000015447808 */ /* 0x004fe20000800000 */
[--C-:B------:R-:W-:Y:S01]  /*3580*/  FFMA.FTZ R21, R34, UR10, -R77.reuse ;  /* 0x0000000a22157c23 */ /* 0x100fe2000801084d */
[----:B------:R-:W-:Y:S01]  /*3590*/  ISETP.GT.AND P1, PT, R57, 0x31, PT ;  /* 0x000000313900780c */ /* 0x000fe20003f24270 */
[----:B------:R-:W-:Y:S01]  /*35a0*/  FFMA.FTZ R34, R41, UR10, -R77 ;  /* 0x0000000a29227c23 */ /* 0x000fe2000801084d */
[----:B------:R-:W-:-:S03]  /*35b0*/  FMNMX.FTZ R12, R68, R11, !PT ;  /* 0x0000000b440c7209 */ /* 0x000fc60007810000 */
[----:B------:R-:W2:Y:S01]  /*35c0*/  MUFU.TANH R45, R45 ;  /* 0x0000002d002d7308 */ /* 0x000ea20000002400 */
[----:B------:R-:W-:-:S07]  /*35d0*/  FMNMX.FTZ R12, R55, R12, !PT ;  /* 0x0000000c370c7209 */ /* 0x000fce0007810000 */
[----:B------:R3:W4:Y:S08]  /*35e0*/  MUFU.TANH R82, R69 ;  /* 0x0000004500527308 */ /* 0x0007300000002400 */
[----:B------:R5:W-:Y:S01]  /*35f0*/  MUFU.EX2 R7, R13 ;  /* 0x0000000d00077308 */ /* 0x000be20000000800 */
[----:B---3--:R-:W-:Y:S02]  /*3600*/  FSEL R69, R25, -INF , P1 ;  /* 0xff80000019457808 */ /* 0x008fe40000800000 */
[----:B------:R-:W-:-:S02]  /*3610*/  ISETP.GT.AND P1, PT, R57, 0x39, PT ;  /* 0x000000393900780c */ /* 0x000fc40003f24270 */
[----:B------:R-:W-:Y:S01]  /*3620*/  FMNMX.FTZ R11, R69, R12, !PT ;  /* 0x0000000c450b7209 */ /* 0x000fe20007810000 */
[--C-:B------:R-:W-:Y:S01]  /*3630*/  FFMA.FTZ R12, R53, UR10, -R77.reuse ;  /* 0x0000000a350c7c23 */ /* 0x100fe2000801084d */
[----:B-1----:R-:W-:Y:S01]  /*3640*/  FSEL R70, R27, -INF , P1 ;  /* 0xff8000001b467808 */ /* 0x002fe20000800000 */
[----:B------:R1:W3:Y:S01]  /*3650*/  MUFU.TANH R83, R72 ;  /* 0x0000004800537308 */ /* 0x0002e20000002400 */
[----:B------:R-:W-:Y:S02]  /*3660*/  FMNMX.FTZ R11, R54, R11, !PT ;  /* 0x0000000b360b7209 */ /* 0x000fe40007810000 */
[----:B------:R-:W-:Y:S02]  /*3670*/  ISETP.GT.AND P1, PT, R57, 0x41, PT ;  /* 0x000000413900780c */ /* 0x000fe40003f24270 */
[----:B0-----:R-:W-:Y:S02]  /*3680*/  FSEL R53, R46, -INF , P2 ;  /* 0xff8000002e357808 */ /* 0x001fe40001000000 */
[----:B------:R-:W-:Y:S01]  /*3690*/  FMNMX.FTZ R14, R70, R11, !PT ;  /* 0x0000000b460e7209 */ /* 0x000fe20007810000 */
[----:B------:R-:W-:-:S01]  /*36a0*/  FFMA.FTZ R11, R52, UR10, -R77 ;  /* 0x0000000a340b7c23 */ /* 0x000fc2000801084d */
[----:B------:R-:W-:Y:S01]  /*36b0*/  ISETP.GT.AND P2, PT, R57, 0x48, PT ;  /* 0x000000483900780c */ /* 0x000fe20003f44270 */
[----:B------:R4:W0:Y:S01]  /*36c0*/  MUFU.TANH R86, R73 ;  /* 0x0000004900567308 */ /* 0x0008220000002400 */
[----:B--2---:R-:W-:-:S02]  /*36d0*/  FSEL R45, R45, -INF , P1 ;  /* 0xff8000002d2d7808 */ /* 0x004fc40000800000 */
[----:B------:R-:W-:Y:S02]  /*36e0*/  FMNMX.FTZ R14, R53, R14, !PT ;  /* 0x0000000e350e7209 */ /* 0x000fe40007810000 */
[----:B------:R-:W-:Y:S02]  /*36f0*/  ISETP.GT.AND P1, PT, R57, 0x49, PT ;  /* 0x000000493900780c */ /* 0x000fe40003f24270 */
[----:B------:R-:W-:Y:S01]  /*3700*/  FSEL R52, R71, -INF , P2 ;  /* 0xff80000047347808 */ /* 0x000fe20001000000 */
[----:B------:R-:W2:Y:S01]  /*3710*/  MUFU.TANH R76, R76 ;  /* 0x0000004c004c7308 */ /* 0x000ea20000002400 */
[----:B-----5:R-:W-:Y:S02]  /*3720*/  FMNMX.FTZ R13, R45, R14, !PT ;  /* 0x0000000e2d0d7209 */ /* 0x020fe40007810000 */
[----:B------:R-:W-:Y:S02]  /*3730*/  ISETP.GT.AND P2, PT, R57, 0x50, PT ;  /* 0x000000503900780c */ /* 0x000fe40003f44270 */
[----:B------:R-:W-:-:S02]  /*3740*/  FSEL R71, R74, -INF , P1 ;  /* 0xff8000004a477808 */ /* 0x000fc40000800000 */
[----:B------:R-:W-:Y:S01]  /*3750*/  FMNMX.FTZ R14, R52, R13, !PT ;  /* 0x0000000d340e7209 */ /* 0x000fe20007810000 */
[----:B------:R-:W5:Y:S01]  /*3760*/  MUFU.TANH R80, R80 ;  /* 0x0000005000507308 */ /* 0x000f620000002400 */
[----:B------:R-:W-:Y:S02]  /*3770*/  ISETP.GT.AND P1, PT, R57, 0x51, PT ;  /* 0x000000513900780c */ /* 0x000fe40003f24270 */
[----:B------:R-:W-:Y:S02]  /*3780*/  FSEL R51, R75, -INF , P2 ;  /* 0xff8000004b337808 */ /* 0x000fe40001000000 */
[----:B------:R-:W-:Y:S02]  /*3790*/  FMNMX.FTZ R14, R71, R14, !PT ;  /* 0x0000000e470e7209 */ /* 0x000fe40007810000 */
[----:B------:R-:W-:Y:S01]  /*37a0*/  ISETP.GT.AND P2, PT, R57, 0x58, PT ;  /* 0x000000583900780c */ /* 0x000fe20003f44270 */
[----:B------:R-:W5:Y:S01]  /*37b0*/  MUFU.TANH R81, R81 ;  /* 0x0000005100517308 */ /* 0x000f620000002400 */
[----:B-1----:R-:W-:-:S02]  /*37c0*/  FSEL R72, R78, -INF , P1 ;  /* 0xff8000004e487808 */ /* 0x002fc40000800000 */
[----:B------:R-:W-:Y:S01]  /*37d0*/  FMNMX.FTZ R13, R51, R14, !PT ;  /* 0x0000000e330d7209 */ /* 0x000fe20007810000 */
[----:B------:R-:W-:-:S01]  /*37e0*/  FFMA.FTZ R14, R49, UR10, -R77 ;  /* 0x0000000a310e7c23 */ /* 0x000fc2000801084d */
[----:B------:R-:W-:Y:S02]  /*37f0*/  ISETP.GT.AND P1, PT, R57, 0x59, PT ;  /* 0x000000593900780c */ /* 0x000fe40003f24270 */
[----:B------:R-:W-:Y:S01]  /*3800*/  FSEL R50, R79, -INF , P2 ;  /* 0xff8000004f327808 */ /* 0x000fe20001000000 */
[----:B------:R-:W1:Y:S01]  /*3810*/  MUFU.TANH R84, R84 ;  /* 0x0000005400547308 */ /* 0x000e620000002400 */
[----:B------:R-:W-:Y:S02]  /*3820*/  FMNMX.FTZ R13, R72, R13, !PT ;  /* 0x0000000d480d7209 */ /* 0x000fe40007810000 */
[----:B------:R-:W-:Y:S02]  /*3830*/  ISETP.GT.AND P2, PT, R57, 0x60, PT ;  /* 0x000000603900780c */ /* 0x000fe40003f44270 */
[----:B----4-:R-:W-:-:S02]  /*3840*/  FSEL R73, R82, -INF , P1 ;  /* 0xff80000052497808 */ /* 0x010fc40000800000 */
[----:B------:R-:W-:Y:S01]  /*3850*/  FMNMX.FTZ R26, R50, R13, !PT ;  /* 0x0000000d321a7209 */ /* 0x000fe20007810000 */
[----:B------:R-:W-:-:S01]  /*3860*/  FFMA.FTZ R13, R48, UR10, -R77 ;  /* 0x0000000a300d7c23 */ /* 0x000fc2000801084d */
[----:B------:R-:W-:Y:S01]  /*3870*/  ISETP.GT.AND P1, PT, R57, 0x61, PT ;  /* 0x000000613900780c */ /* 0x000fe20003f24270 */
[----:B------:R-:W4:Y:S01]  /*3880*/  MUFU.TANH R85, R85 ;  /* 0x0000005500557308 */ /* 0x000f220000002400 */
[----:B---3--:R-:W-:Y:S02]  /*3890*/  FSEL R49, R83, -INF , P2 ;  /* 0xff80000053317808 */ /* 0x008fe40001000000 */
[----:B------:R-:W-:Y:S02]  /*38a0*/  FMNMX.FTZ R26, R73, R26, !PT ;  /* 0x0000001a491a7209 */ /* 0x000fe40007810000 */
[----:B------:R-:W-:Y:S02]  /*38b0*/  ISETP.GT.AND P2, PT, R57, 0x68, PT ;  /* 0x000000683900780c */ /* 0x000fe40003f44270 */
[----:B0-----:R-:W-:Y:S01]  /*38c0*/  FSEL R74, R86, -INF , P1 ;  /* 0xff800000564a7808 */ /* 0x001fe20000800000 */
[----:B------:R-:W-:Y:S01]  /*38d0*/  MUFU.EX2 R153, R153 ;  /* 0x0000009900997308 */ /* 0x000fe20000000800 */
[----:B------:R-:W-:-:S02]  /*38e0*/  FMNMX.FTZ R15, R49, R26, !PT ;  /* 0x0000001a310f7209 */ /* 0x000fc40007810000 */
[C---:B------:R-:W-:Y:S02]  /*38f0*/  ISETP.GT.AND P1, PT, R57.reuse, 0x69, PT ;  /* 0x000000693900780c */ /* 0x040fe40003f24270 */
[----:B--2---:R-:W-:Y:S02]  /*3900*/  FSEL R48, R76, -INF , P2 ;  /* 0xff8000004c307808 */ /* 0x004fe40001000000 */
[----:B------:R-:W-:Y:S01]  /*3910*/  FMNMX.FTZ R15, R74, R15, !PT ;  /* 0x0000000f4a0f7209 */ /* 0x000fe20007810000 */
[----:B------:R-:W0:Y:S01]  /*3920*/  MUFU.EX2 R20, R20 ;  /* 0x0000001400147308 */ /* 0x000e220000000800 */
[----:B------:R-:W-:Y:S02]  /*3930*/  ISETP.GT.AND P2, PT, R57, 0x70, PT ;  /* 0x000000703900780c */ /* 0x000fe40003f44270 */
[----:B------:R-:W-:Y:S02]  /*3940*/  FSEL R75, R87, -INF , P1 ;  /* 0xff800000574b7808 */ /* 0x000fe40000800000 */
[----:B------:R-:W-:-:S02]  /*3950*/  FMNMX.FTZ R26, R48, R15, !PT ;  /* 0x0000000f301a7209 */ /* 0x000fc40007810000 */
[----:B------:R-:W-:Y:S01]  /*3960*/  ISETP.GT.AND P1, PT, R57, 0x71, PT ;  /* 0x000000713900780c */ /* 0x000fe20003f24270 */
[----:B------:R-:W2:Y:S01]  /*3970*/  MUFU.EX2 R2, R2 ;  /* 0x0000000200027308 */ /* 0x000ea20000000800 */
[----:B-----5:R-:W-:Y:S02]  /*3980*/  FSEL R47, R80, -INF , P2 ;  /* 0xff800000502f7808 */ /* 0x020fe40001000000 */
[----:B------:R-:W-:Y:S02]  /*3990*/  FMNMX.FTZ R26, R75, R26, !PT ;  /* 0x0000001a4b1a7209 */ /* 0x000fe40007810000 */
[----:B------:R-:W-:Y:S02]  /*39a0*/  ISETP.GT.AND P2, PT, R57, 0x78, PT ;  /* 0x000000783900780c */ /* 0x000fe40003f44270 */
[----:B------:R-:W-:Y:S01]  /*39b0*/  FSEL R76, R81, -INF , P1 ;  /* 0xff800000514c7808 */ /* 0x000fe20000800000 */
[----:B------:R-:W3:Y:S01]  /*39c0*/  MUFU.EX2 R3, R90 ;  /* 0x0000005a00037308 */ /* 0x000ee20000000800 */
[----:B------:R-:W-:-:S02]  /*39d0*/  FMNMX.FTZ R15, R47, R26, !PT ;  /* 0x0000001a2f0f7209 */ /* 0x000fc40007810000 */
[----:B------:R-:W-:Y:S02]  /*39e0*/  ISETP.GT.AND P1, PT, R57, 0x79, PT ;  /* 0x000000793900780c */ /* 0x000fe40003f24270 */
[----:B-1----:R-:W-:Y:S02]  /*39f0*/  FSEL R35, R84, -INF , P2 ;  /* 0xff80000054237808 */ /* 0x002fe40001000000 */
[----:B------:R-:W-:Y:S01]  /*3a00*/  FMNMX.FTZ R26, R76, R15, !PT ;  /* 0x0000000f4c1a7209 */ /* 0x000fe20007810000 */
[----:B------:R-:W-:-:S01]  /*3a10*/  FFMA.FTZ R15, R29, UR10, -R77 ;  /* 0x0000000a1d0f7c23 */ /* 0x000fc2000801084d */
[----:B----4-:R-:W-:Y:S01]  /*3a20*/  FSEL R57, R85, -INF , P1 ;  /* 0xff80000055397808 */ /* 0x010fe20000800000 */
[----:B------:R-:W-:Y:S01]  /*3a30*/  IMAD.U32 R29, RZ, RZ, UR10 ;  /* 0x0000000aff1d7e24 */ /* 0x000fe2000f8e00ff */
[----:B------:R-:W-:Y:S01]  /*3a40*/  FMNMX.FTZ R46, R35, R26, !PT ;  /* 0x0000001a232e7209 */ /* 0x000fe20007810000 */
[----:B------:R-:W1:Y:S03]  /*3a50*/  MUFU.EX2 R155, R155 ;  /* 0x0000009b009b7308 */ /* 0x000e660000000800 */
[----:B------:R-:W-:Y:S01]  /*3a60*/  FMNMX.FTZ R25, R57, R46, !PT ;  /* 0x0000002e39197209 */ /* 0x000fe20007810000 */
[--C-:B------:R-:W-:Y:S01]  /*3a70*/  FFMA.FTZ R46, R30, UR10, -R77.reuse ;  /* 0x0000000a1e2e7c23 */ /* 0x100fe2000801084d */
[----:B------:R-:W-:-:S03]  /*3a80*/  FFMA.FTZ R30, R33, UR10, -R77 ;  /* 0x0000000a211e7c23 */ /* 0x000fc6000801084d */
[----:B------:R-:W4:Y:S01]  /*3a90*/  SHFL.BFLY PT, R78, R25, 0x2, 0x1f ;  /* 0x0c401f00194e7f89 */ /* 0x000f2200000e0000 */
[----:B------:R-:W5:Y:S08]  /*3aa0*/  MUFU.EX2 R8, R8 ;  /* 0x0000000800087308 */ /* 0x000f700000000800 */
[----:B------:R-:W5:Y:S08]  /*3ab0*/  MUFU.EX2 R10, R10 ;  /* 0x0000000a000a7308 */ /* 0x000f700000000800 */
[----:B------:R-:W-:Y:S01]  /*3ac0*/  MUFU.EX2 R157, R157 ;  /* 0x0000009d009d7308 */ /* 0x000fe20000000800 */
[----:B----4-:R-:W-:Y:S01]  /*3ad0*/  FMNMX.FTZ R78, R25, R78, !PT ;  /* 0x0000004e194e7209 */ /* 0x010fe20007810000 */
[----:B------:R-:W-:Y:S01]  /*3ae0*/  FFMA.FTZ R25, R39, UR10, -R77 ;  /* 0x0000000a27197c23 */ /* 0x000fe2000801084d */
[----:B0-----:R-:W-:-:S05]  /*3af0*/  FADD.FTZ R39, R153, R20 ;  /* 0x0000001499277221 */ /* 0x001fca0000010000 */
[----:B------:R-:W-:Y:S01]  /*3b00*/  MUFU.EX2 R12, R12 ;  /* 0x0000000c000c7308 */ /* 0x000fe20000000800 */
[----:B------:R-:W0:Y:S07]  /*3b10*/  SHFL.BFLY PT, R27, R78, 0x1, 0x1f ;  /* 0x0c201f004e1b7f89 */ /* 0x000e2e00000e0000 */
[----:B------:R-:W-:Y:S08]  /*3b20*/  MUFU.EX2 R11, R11 ;  /* 0x0000000b000b7308 */ /* 0x000ff00000000800 */
[----:B------:R-:W-:Y:S08]  /*3b30*/  MUFU.EX2 R24, R24 ;  /* 0x0000001800187308 */ /* 0x000ff00000000800 */
[----:B------:R-:W-:Y:S01]  /*3b40*/  MUFU.EX2 R26, R31 ;  /* 0x0000001f001a7308 */ /* 0x000fe20000000800 */
[----:B0-----:R-:W-:Y:S01]  /*3b50*/  FMNMX.FTZ R168, R78, R27, !PT ;  /* 0x0000001b4ea87209 */ /* 0x001fe20007810000 */
        /* <DEDUP_REMOVED lines=19> */
[----:B---3--:R-:W-:Y:S01]  /*3c90*/  FADD.FTZ R58, R3, R58 ;  /* 0x0000003a033a7221 */ /* 0x008fe20000010000 */
[----:B------:R-:W-:-:S01]  /*3ca0*/  FFMA.FTZ R68, R68, UR10, -R40 ;  /* 0x0000000a44447c23 */ /* 0x000fc20008010828 */
[----:B------:R-:W0:Y:S01]  /*3cb0*/  MUFU.EX2 R29, R29 ;  /* 0x0000001d001d7308 */ /* 0x000e220000000800 */
[----:B------:R-:W-:-:S01]  /*3cc0*/  FFMA.FTZ R55, R55, UR10, -R40 ;  /* 0x0000000a37377c23 */ /* 0x000fc20008010828 */
[----:B-1----:R-:W-:Y:S01]  /*3cd0*/  FADD.FTZ R39, R155, R58 ;  /* 0x0000003a9b277221 */ /* 0x002fe20000010000 */
[----:B------:R-:W-:-:S01]  /*3ce0*/  FFMA.FTZ R69, R69, UR10, -R40 ;  /* 0x0000000a45457c23 */ /* 0x000fc20008010828 */
[--C-:B------:R-:W-:Y:S01]  /*3cf0*/  FFMA.FTZ R54, R54, UR10, -R40.reuse ;  /* 0x0000000a36367c23 */ /* 0x100fe20008010828 */
[----:B------:R-:W-:-:S01]  /*3d00*/  FFMA.FTZ R70, R70, UR10, -R40 ;  /* 0x0000000a46467c23 */ /* 0x000fc20008010828 */
[----:B-----5:R-:W-:Y:S01]  /*3d10*/  FADD.FTZ R58, R8, R39 ;  /* 0x00000027083a7221 */ /* 0x020fe20000010000 */
[----:B------:R-:W-:-:S01]  /*3d20*/  FFMA.FTZ R53, R53, UR10, -R40 ;  /* 0x0000000a35357c23 */ /* 0x000fc20008010828 */
[----:B------:R-:W1:Y:S01]  /*3d30*/  MUFU.EX2 R60, R60 ;  /* 0x0000003c003c7308 */ /* 0x000e620000000800 */
[----:B------:R-:W-:-:S01]  /*3d40*/  FFMA.FTZ R45, R45, UR10, -R40 ;  /* 0x0000000a2d2d7c23 */ /* 0x000fc20008010828 */
[----:B------:R-:W-:Y:S01]  /*3d50*/  FADD.FTZ R39, R7, R58 ;  /* 0x0000003a07277221 */ /* 0x000fe20000010000 */
[----:B------:R-:W-:-:S01]  /*3d60*/  FFMA.FTZ R52, R52, UR10, -R40 ;  /* 0x0000000a34347c23 */ /* 0x000fc20008010828 */
[--C-:B------:R-:W-:Y:S01]  /*3d70*/  FFMA.FTZ R71, R71, UR10, -R40.reuse ;  /* 0x0000000a47477c23 */ /* 0x100fe20008010828 */
[----:B------:R-:W-:-:S01]  /*3d80*/  FFMA.FTZ R51, R51, UR10, -R40 ;  /* 0x0000000a33337c23 */ /* 0x000fc20008010828 */
[----:B------:R-:W-:Y:S01]  /*3d90*/  FADD.FTZ R58, R10, R39 ;  /* 0x000000270a3a7221 */ /* 0x000fe20000010000 */
[----:B------:R-:W-:-:S01]  /*3da0*/  FFMA.FTZ R72, R72, UR10, -R40 ;  /* 0x0000000a48487c23 */ /* 0x000fc20008010828 */
[----:B------:R-:W2:Y:S01]  /*3db0*/  MUFU.EX2 R61, R61 ;  /* 0x0000003d003d7308 */ /* 0x000ea20000000800 */
        /* <DEDUP_REMOVED lines=8> */
[----:B-1----:R-:W-:-:S01]  /*3e40*/  FADD.FTZ R44, R60, R37 ;  /* 0x000000253c2c7221 */ /* 0x002fc20000010000 */
[----:B------:R-:W-:Y:S01]  /*3e50*/  FADD.FTZ R39, R11, R58 ;  /* 0x0000003a0b277221 */ /* 0x000fe20000010000 */
[----:B------:R-:W-:-:S01]  /*3e60*/  FFMA.FTZ R48, R48, UR10, -R40 ;  /* 0x0000000a30307c23 */ /* 0x000fc20008010828 */
[--C-:B------:R-:W-:Y:S01]  /*3e70*/  FFMA.FTZ R75, R75, UR10, -R40.reuse ;  /* 0x0000000a4b4b7c23 */ /* 0x100fe20008010828 */
[----:B------:R-:W-:-:S01]  /*3e80*/  FFMA.FTZ R47, R47, UR10, -R40 ;  /* 0x0000000a2f2f7c23 */ /* 0x000fc20008010828 */
[----:B------:R-:W-:Y:S01]  /*3e90*/  FADD.FTZ R58, R24, R39 ;  /* 0x00000027183a7221 */ /* 0x000fe20000010000 */
[----:B------:R-:W-:-:S01]  /*3ea0*/  FFMA.FTZ R76, R76, UR10, -R40 ;  /* 0x0000000a4c4c7c23 */ /* 0x000fc20008010828 */
[----:B------:R-:W1:Y:S01]  /*3eb0*/  MUFU.EX2 R63, R63 ;  /* 0x0000003f003f7308 */ /* 0x000e620000000800 */
[----:B--2---:R-:W-:-:S01]  /*3ec0*/  FADD.FTZ R37, R61, R44 ;  /* 0x0000002c3d257221 */ /* 0x004fc20000010000 */
[----:B------:R-:W-:Y:S01]  /*3ed0*/  FADD.FTZ R39, R159, R58 ;  /* 0x0000003a9f277221 */ /* 0x000fe20000010000 */
[----:B------:R-:W-:-:S01]  /*3ee0*/  FFMA.FTZ R35, R35, UR10, -R40 ;  /* 0x0000000a23237c23 */ /* 0x000fc20008010828 */
[----:B------:R-:W-:Y:S01]  /*3ef0*/  FFMA.FTZ R40, R57, UR10, -R40 ;  /* 0x0000000a39287c23 */ /* 0x000fe20008010828 */
[----:B------:R-:W-:-:S02]  /*3f00*/  F2FP.SATFINITE.E4M3.F32.PACK_AB_MERGE_C R60, R61, R60, RZ ;  /* 0x0000003c3d3c723e */ /* 0x000fc400048070ff */
[----:B------:R-:W-:Y:S01]  /*3f10*/  F2FP.SATFINITE.E4M3.F32.PACK_AB_MERGE_C R11, R24, R11, RZ ;  /* 0x0000000b180b723e */ /* 0x000fe200048070ff */
        /* <DEDUP_REMOVED lines=42> */
[----:B0-----:R-:W-:-:S01]  /*41c0*/  FADD.FTZ R37, R53, R44 ;  /* 0x0000002c35257221 */ /* 0x001fc20000010000 */
[----:B------:R-:W-:-:S06]  /*41d0*/  FADD.FTZ R44, R26, R39 ;  /* 0x000000271a2c7221 */ /* 0x000fcc0000010000 */
        /* <DEDUP_REMOVED lines=8> */
[----:B------:R-:W-:Y:S02]  /*4260*/  F2FP.SATFINITE.E4M3.F32.PACK_AB_MERGE_C R39, R3, R2, RZ ;  /* 0x000000020327723e */ /* 0x000fe400048070ff */
[----:B------:R-:W-:Y:S02]  /*4270*/  F2FP.SATFINITE.E4M3.F32.PACK_AB_MERGE_C R15, R46, R15, RZ ;  /* 0x0000000f2e0f723e */ /* 0x000fe400048070ff */
[----:B------:R-:W-:Y:S02]  /*4280*/  F2FP.SATFINITE.E4M3.F32.PACK_AB_MERGE_C R153, R20, R153, R39 ;  /* 0x000000991499723e */ /* 0x000fe40004807027 */
[----:B------:R-:W1:Y:S01]  /*4290*/  MUFU.EX2 R51, R51 ;  /* 0x0000003300337308 */ /* 0x000e620000000800 */
[----:B--2---:R-:W-:-:S01]  /*42a0*/  FADD.FTZ R44, R71, R44 ;  /* 0x0000002c472c7221 */ /* 0x004fc20000010000 */
[----:B------:R-:W-:-:S02]  /*42b0*/  F2FP.SATFINITE.E4M3.F32.PACK_AB_MERGE_C R52, R71, R52, RZ ;  /* 0x000000344734723e */ /* 0x000fc400048070ff */
[----:B------:R-:W-:Y:S02]  /*42c0*/  F2FP.SATFINITE.E4M3.F32.PACK_AB_MERGE_C R161, R26, R161, R15 ;  /* 0x000000a11aa1723e */ /* 0x000fe4000480700f */
[----:B------:R-:W-:Y:S02]  /*42d0*/  F2FP.SATFINITE.E4M3.F32.PACK_AB_MERGE_C R160, R160, R53, R52 ;  /* 0x00000035a0a0723e */ /* 0x000fe40004807034 */
        /* <DEDUP_REMOVED lines=62> */
.L_x_2667:
[----:B------:R0:W1:Y:S01]  /*46c0*/  SYNCS.PHASECHK.TRANS64.TRYWAIT P1, [UR55+0x38850], R6 ;  /* 0x03885006ff0075a7 */ /* 0x0000620008020177 */
[----:B------:R-:W-:Y:S05]  /*46d0*/  @!P0 BRA `(.L_x_2668) ;  /* 0x0000000000048947 */ /* 0x000fea0003800000 */
[----:B------:R-:W-:Y:S01]  /*46e0*/  BPT.TRAP 0x1 ;  /* 0x000000040000795c */ /* 0x000fe20000300000 */
.L_x_2668:
[----:B-1----:R-:W-:Y:S05]  /*46f0*/  @P1 BRA `(.L_x_2669) ;  /* 0x0000000000081947 */ /* 0x002fea0003800000 */
[----:B------:R-:W1:Y:S02]  /*4700*/  SYNCS.PHASECHK.TRANS64.TRYWAIT P1, [UR55+0x38850], R6 ;  /* 0x03885006ff0075a7 */ /* 0x000e640008020177 */
[----:B-1----:R-:W-:Y:S05]  /*4710*/  @!P1 BRA `(.L_x_2670) ;  /* 0x0000011800849947 */ /* 0x002fea0003800000 */
.L_x_2669:
        /* <DEDUP_REMOVED lines=31> */
.L_x_2671:
[----:B------:R-:W-:Y:S01]  /*4910*/  UISETP.NE.AND UP0, UPT, UR49, URZ, UPT ;  /* 0x0000003f3100728c */ /* 0x000fe2000bf05270 */
[----:B------:R-:W-:Y:S01]  /*4920*/  UMOV UR11, UR41 ;  /* 0x00000029000b7c82 */ /* 0x000fe20008000000 */
[----:B------:R-:W-:Y:S02]  /*4930*/  UIADD3 UR57, UR54, -0x2, URZ ;  /* 0xfffffffe36397890 */ /* 0x000fe4000fffe03f */
[----:B------:R-:W-:-:S04]  /*4940*/  UIADD3 UR55, UR55, 0x38860, URZ ;  /* 0x0003886037377890 */ /* 0x000fc8000fffe03f */
[----:B------:R-:W-:-:S03]  /*4950*/  UPRMT UR55, UR51, 0x654, UR55 ;  /* 0x0000065433377896 */ /* 0x000fc60008000037 */
[----:B------:R-:W-:Y:S01]  /*4960*/  @UP0 ULDC UR6, c[0x0][0x44c] ;  /* 0x0001130000060ab9 */ /* 0x000fe20000000800 */
[----:B------:R-:W-:Y:S01]  /*4970*/  @UP0 ULDC UR14, c[0x0][0x450] ;  /* 0x00011400000e0ab9 */ /* 0x000fe20000000800 */
[----:B------:R-:W-:-:S04]  /*4980*/  UIMAD.WIDE.U32 UR6, UR41, UR6, URZ ;  /* 0x00000006290672a5 */ /* 0x000fc8000f8e003f */
[----:B------:R-:W-:Y:S01]  /*4990*/  @UP0 USHF.R.U32.HI UR11, URZ, UR14, UR7 ;  /* 0x0000000e3f0b0299 */ /* 0x000fe20008011607 */
[----:B------:R-:W-:Y:S03]  /*49a0*/  SYNCS.ARRIVE.TRANS64.RED.A1T0 RZ, [UR55], RZ ;  /* 0x000000ffffff79a7 */ /* 0x000fe60008100437 */
[----:B------:R-:W-:-:S04]  /*49b0*/  UIADD3 UR6, UR11, UR46, -UR48 ;  /* 0x0000002e0b067290 */ /* 0x000fc8000fffe830 */
        /* <DEDUP_REMOVED lines=10> */
[----:B01----:R-:W-:-:S07]  /*4a60*/  IMAD.MOV.U32 R6, RZ, RZ, R168 ;  /* 0x000000ffff067224 */ /* 0x003fce00078e00a8 */
.L_x_2683:
[----:B------:R-:W-:-:S04]  /*4a70*/  UIADD3 UR36, UR36, 0x1, URZ ;  /* 0x0000000124247890 */ /* 0x000fc8000fffe03f */
[----:B------:R-:W-:-:S04]  /*4a80*/  UISETP.NE.AND UP0, UPT, UR36, 0x2, UPT ;  /* 0x000000022400788c */ /* 0x000fc8000bf05270 */
[----:B------:R-:W-:Y:S02]  /*4a90*/  USEL UR6, URZ, 0x1, UP0 ;  /* 0x000000013f067887 */ /* 0x000fe40008000000 */
[----:B------:R-:W-:Y:S02]  /*4aa0*/  USEL UR36, UR36, URZ, UP0 ;  /* 0x0000003f24247287 */ /* 0x000fe40008000000 */
[----:B------:R-:W-:Y:S01]  /*4ab0*/  ULOP3.LUT UR42, UR42, UR6, URZ, 0x3c, !UPT ;  /* 0x000000062a2a7292 */ /* 0x000fe2000f8e3c3f */
[----:B------:R-:W-:Y:S11]  /*4ac0*/  @!P0 BRA `(.L_x_2673) ;  /* 0x0000000000048947 */ /* 0x000ff60003800000 */
[----:B------:R-:W-:Y:S01]  /*4ad0*/  BPT.TRAP 0x1 ;  /* 0x000000040000795c */ /* 0x000fe20000300000 */
.L_x_2673:
        /* <DEDUP_REMOVED lines=11> */
.L_x_2674:
[----:B-1----:R-:W-:Y:S05]  /*4b90*/  @P1 BRA `(.L_x_2675) ;  /* 0x00000000000c1947 */ /* 0x002fea0003800000 */
[----:B0-----:R-:W-:-:S04]  /*4ba0*/  IMAD.U32 R4, RZ, RZ, UR58 ;  /* 0x0000003aff047e24 */ /* 0x001fc8000f8e00ff */
[----:B------:R-:W0:Y:S02]  /*4bb0*/  SYNCS.PHASECHK.TRANS64.TRYWAIT P1, [UR54+0x38830], R4 ;  /* 0x03883004ff0075a7 */ /* 0x000e240008020176 */
[----:B0-----:R-:W-:Y:S05]  /*4bc0*/  @!P1 BRA `(.L_x_2676) ;  /* 0x0000011400709947 */ /* 0x001fea0003800000 */
.L_x_2675:
        /* <DEDUP_REMOVED lines=46> */
.L_x_2677:
[----:B------:R-:W-:Y:S01]  /*4eb0*/  UISETP.NE.AND UP0, UPT, UR49, URZ, UPT ;  /* 0x0000003f3100728c */ /* 0x000fe2000bf05270 */
[C---:B------:R-:W-:Y:S01]  /*4ec0*/  FMUL.FTZ R20, R0.reuse, R161 ;  /* 0x000000a100147220 */ /* 0x040fe20000410000 */
[C---:B------:R-:W-:Y:S01]  /*4ed0*/  FMUL.FTZ R161, R0.reuse, R172 ;  /* 0x000000ac00a17220 */ /* 0x040fe20000410000 */
        /* <DEDUP_REMOVED lines=11> */
[C---:B------:R-:W-:Y:S01]  /*4f90*/  FMUL.FTZ R156, R0.reuse, R167 ;  /* 0x000000a7009c7220 */ /* 0x040fe20000410000 */
[C---:B------:R-:W-:Y:S01]  /*4fa0*/  FMUL.FTZ R167, R0.reuse, R183 ;  /* 0x000000b700a77220 */ /* 0x040fe20000410000 */
[C---:B------:R-:W-:Y:S01]  /*4fb0*/  FMUL.FTZ R9, R0.reuse, R154 ;  /* 0x0000009a00097220 */ /* 0x040fe20000410000 */
[----:B------:R-:W-:Y:S01]  /*4fc0*/  FMUL.FTZ R10, R0, R155 ;  /* 0x0000009b000a7220 */ /* 0x000fe20000410000 */
[----:B------:R-:W-:-:S02]  /*4fd0*/  IMAD.MOV.U32 R183, RZ, RZ, -0x2 ;  /* 0xfffffffeffb77424 */ /* 0x000fc400078e00ff */
        /* <DEDUP_REMOVED lines=8> */
[C---:B------:R-:W-:Y:S01]  /*5060*/  FMUL.FTZ R171, R0.reuse, R191 ;  /* 0x000000bf00ab7220 */ /* 0x040fe20000410000 */
[----:B------:R-:W-:Y:S01]  /*5070*/  UIMAD UR6, UR57, UR6, 0x1 ;  /* 0x00000001390674a4 */ /* 0x000fe2000f8e0206 */
[----:B------:R-:W-:Y:S01]  /*5080*/  IMAD.U32 R191, RZ, RZ, UR48 ;  /* 0x00000030ffbf7e24 */ /* 0x000fe2000f8e00ff */
[----:B------:R-:W1:Y:S01]  /*5090*/  SHFL.IDX PT, R187, R172, 0x1, 0x1c1f ;  /* 0x003c1f00acbb7f89 */ /* 0x000e6200000e0000 */
[C---:B------:R-:W-:Y:S01]  /*50a0*/  FMUL.FTZ R14, R0.reuse, R159 ;  /* 0x0000009f000e7220 */ /* 0x040fe20000410000 */
[----:B------:R-:W-:Y:S01]  /*50b0*/  FMUL.FTZ R21, R0, R162 ;  /* 0x000000a200157220 */ /* 0x000fe20000410000 */
[----:B------:R-:W2:Y:S01]  /*50c0*/  MUFU.TANH R9, R9 ;  /* 0x0000000900097308 */ /* 0x000ea20000002400 */
[----:B------:R-:W-:-:S02]  /*50d0*/  IMAD R182, R18, R183, UR6 ;  /* 0x0000000612b67e24 */ /* 0x000fc4000f8e02b7 */
[C---:B------:R-:W-:Y:S01]  /*50e0*/  FMUL.FTZ R8, R0.reuse, R153 ;  /* 0x0000009900087220 */ /* 0x040fe20000410000 */
[C---:B------:R-:W-:Y:S01]  /*50f0*/  FMUL.FTZ R153, R0.reuse, R164 ;  /* 0x000000a400997220 */ /* 0x040fe20000410000 */
[C---:B------:R-:W-:Y:S01]  /*5100*/  FMUL.FTZ R154, R0.reuse, R165 ;  /* 0x000000a5009a7220 */ /* 0x040fe20000410000 */
[C---:B------:R-:W-:Y:S01]  /*5110*/  FMUL.FTZ R159, R0.reuse, R170 ;  /* 0x000000aa009f7220 */ /* 0x040fe20000410000 */
[----:B------:R-:W-:Y:S01]  /*5120*/  IADD3 R182, -R191, UR46, R182 ;  /* 0x0000002ebfb67c10 */ /* 0x000fe2000fffe1b6 */
        /* <DEDUP_REMOVED lines=13> */
[----:B------:R-:W-:Y:S01]  /*5200*/  FMUL.FTZ R183, R0, R202 ;  /* 0x000000ca00b77220 */ /* 0x000fe20000410000 */
[----:B-1----:R-:W-:-:S02]  /*5210*/  IMAD.IADD R186, R182, 0x1, R187 ;  /* 0x00000001b6ba7824 */ /* 0x002fc400078e02bb */
[C---:B------:R-:W-:Y:S01]  /*5220*/  FMUL.FTZ R203, R0.reuse, R203 ;  /* 0x000000cb00cb7220 */ /* 0x040fe20000410000 */
[C---:B------:R-:W-:Y:S01]  /*5230*/  FMUL.FTZ R187, R0.reuse, R173 ;  /* 0x000000ad00bb7220 */ /* 0x040fe20000410000 */
[----:B------:R-:W1:Y:S01]  /*5240*/  MUFU.TANH R14, R14 ;  /* 0x0000000e000e7308 */ /* 0x000e620000002400 */
[----:B------:R-:W-:Y:S01]  /*5250*/  FMUL.FTZ R191, R0, R206 ;  /* 0x000000ce00bf7220 */ /* 0x000fe20000410000 */
[----:B------:R-:W-:Y:S01]  /*5260*/  ISETP.GT.AND P6, PT, R186, RZ, PT ;  /* 0x000000ffba00720c */ /* 0x000fe20003fc4270 */
[----:B------:R-:W-:Y:S01]  /*5270*/  FMUL.FTZ R198, R0, R210 ;  /* 0x000000d200c67220 */ /* 0x000fe20000410000 */
[----:B------:R-:W-:Y:S01]  /*5280*/  ISETP.GT.AND P1, PT, R186, 0x1, PT ;  /* 0x00000001ba00780c */ /* 0x000fe20003f24270 */
[C---:B------:R-:W-:Y:S01]  /*5290*/  FMUL.FTZ R195, R0.reuse, R214 ;  /* 0x000000d600c37220 */ /* 0x040fe20000410000 */
[----:B--2---:R-:W-:Y:S01]  /*52a0*/  FSEL R190, R9, -INF , P6 ;  /* 0xff80000009be7808 */ /* 0x004fe20003000000 */
[----:B------:R-:W-:Y:S01]  /*52b0*/  FMUL.FTZ R176, R0, R176 ;  /* 0x000000b000b07220 */ /* 0x000fe20000410000 */
[----:B------:R-:W2:Y:S01]  /*52c0*/  MUFU.TANH R21, R21 ;  /* 0x0000001500157308 */ /* 0x000ea20000002400 */
[----:B---3--:R-:W-:Y:S01]  /*52d0*/  FSEL R10, R10, -INF , P1 ;  /* 0xff8000000a0a7808 */ /* 0x008fe20000800000 */
[----:B------:R-:W-:Y:S01]  /*52e0*/  FMUL.FTZ R180, R0, R180 ;  /* 0x000000b400b47220 */ /* 0x000fe20000410000 */
[----:B------:R-:W-:Y:S01]  /*52f0*/  ISETP.GT.AND P2, PT, R186, 0x8, PT ;  /* 0x00000008ba00780c */ /* 0x000fe20003f44270 */
[----:B------:R-:W-:Y:S01]  /*5300*/  FMUL.FTZ R181, R0, R181 ;  /* 0x000000b500b57220 */ /* 0x000fe20000410000 */
[----:B------:R-:W-:Y:S01]  /*5310*/  ISETP.GT.AND P3, PT, R186, 0x9, PT ;  /* 0x00000009ba00780c */ /* 0x000fe20003f64270 */
[----:B------:R-:W-:Y:S01]  /*5320*/  FMUL.FTZ R184, R0, R184 ;  /* 0x000000b800b87220 */ /* 0x000fe20000410000 */
[C---:B------:R-:W-:Y:S01]  /*5330*/  ISETP.GT.AND P4, PT, R186.reuse, 0x10, PT ;  /* 0x00000010ba00780c */ /* 0x040fe20003f84270 */
[----:B------:R-:W3:Y:S01]  /*5340*/  MUFU.TANH R152, R152 ;  /* 0x0000009800987308 */ /* 0x000ee20000002400 */
[----:B------:R-:W-:Y:S01]  /*5350*/  ISETP.GT.AND P5, PT, R186, 0x11, PT ;  /* 0x00000011ba00780c */ /* 0x000fe20003fa4270 */
[----:B------:R-:W-:Y:S01]  /*5360*/  FMUL.FTZ R177, R0, R177 ;  /* 0x000000b100b17220 */ /* 0x000fe20000410000 */
[----:B------:R-:W-:Y:S01]  /*5370*/  ISETP.GT.AND P6, PT, R186, 0x18, PT ;  /* 0x00000018ba00780c */ /* 0x000fe20003fc4270 */
[----:B------:R-:W-:Y:S01]  /*5380*/  FMUL.FTZ R185, R0, R185 ;  /* 0x000000b900b97220 */ /* 0x000fe20000410000 */
[----:B------:R-:W-:Y:S01]  /*5390*/  ISETP.GT.AND P1, PT, R186, 0x19, PT ;  /* 0x00000019ba00780c */ /* 0x000fe20003f24270 */
[----:B------:R-:W-:Y:S01]  /*53a0*/  FMUL.FTZ R189, R0, R189 ;  /* 0x000000bd00bd7220 */ /* 0x000fe20000410000 */
[----:B----4-:R-:W-:Y:S01]  /*53b0*/  FSEL R13, R13, -INF , P2 ;  /* 0xff8000000d0d7808 */ /* 0x010fe20001000000 */
[----:B------:R-:W4:Y:S01]  /*53c0*/  MUFU.TANH R155, R155 ;  /* 0x0000009b009b7308 */ /* 0x000f220000002400 */
[----:B-1----:R-:W-:Y:S01]  /*53d0*/  FSEL R14, R14, -INF , P3 ;  /* 0xff8000000e0e7808 */ /* 0x002fe20001800000 */
[C---:B------:R-:W-:Y:S01]  /*53e0*/  FMUL.FTZ R193, R0.reuse, R193 ;  /* 0x000000c100c17220 */ /* 0x040fe20000410000 */
[----:B--2---:R-:W-:Y:S01]  /*53f0*/  FSEL R21, R21, -INF , P4 ;  /* 0xff80000015157808 */ /* 0x004fe20002000000 */
[----:B------:R-:W-:Y:S01]  /*5400*/  FMUL.FTZ R196, R0, R196 ;  /* 0x000000c400c47220 */ /* 0x000fe20000410000 */
[----:B------:R-:W-:Y:S01]  /*5410*/  ISETP.GT.AND P2, PT, R186, 0x20, PT ;  /* 0x00000020ba00780c */ /* 0x000fe20003f44270 */
[----:B------:R-:W-:Y:S01]  /*5420*/  FMUL.FTZ R197, R0, R197 ;  /* 0x000000c500c57220 */ /* 0x000fe20000410000 */
[----:B------:R-:W-:Y:S01]  /*5430*/  ISETP.GT.AND P3, PT, R186, 0x21, PT ;  /* 0x00000021ba00780c */ /* 0x000fe20003f64270 */
[----:B------:R-:W1:Y:S01]  /*5440*/  MUFU.TANH R156, R156 ;  /* 0x0000009c009c7308 */ /* 0x000e620000002400 */
[----:B---3--:R-:W-:Y:S01]  /*5450*/  FSEL R152, R152, -INF , P5 ;  /* 0xff80000098987808 */ /* 0x008fe20002800000 */
[----:B------:R-:W-:Y:S01]  /*5460*/  FMUL.FTZ R200, R0, R200 ;  /* 0x000000c800c87220 */ /* 0x000fe20000410000 */
[----:B------:R-:W-:Y:S01]  /*5470*/  ISETP.GT.AND P4, PT, R186, 0x28, PT ;  /* 0x00000028ba00780c */ /* 0x000fe20003f84270 */
[----:B------:R-:W-:Y:S01]  /*5480*/  FMUL.FTZ R201, R0, R201 ;  /* 0x000000c900c97220 */ /* 0x000fe20000410000 */
[----:B------:R-:W-:Y:S01]  /*5490*/  ISETP.GT.AND P5, PT, R186, 0x29, PT ;  /* 0x00000029ba00780c */ /* 0x000fe20003fa4270 */
[----:B------:R-:W-:Y:S01]  /*54a0*/  UMOV UR10, UR51 ;  /* 0x00000033000a7c82 */ /* 0x000fe20008000000 */
[----:B------:R-:W-:Y:S01]  /*54b0*/  FMNMX.FTZ R9, R190, R5, !PT ;  /* 0x00000005be097209 */ /* 0x000fe20007810000 */
[----:B------:R-:W2:Y:S01]  /*54c0*/  MUFU.TANH R159, R159 ;  /* 0x0000009f009f7308 */ /* 0x000ea20000002400 */
[----:B----4-:R-:W-:Y:S01]  /*54d0*/  FSEL R155, R155, -INF , P6 ;  /* 0xff8000009b9b7808 */ /* 0x010fe20003000000 */
[----:B------:R-:W-:Y:S01]  /*54e0*/  UIADD3 UR6, UR54, 0x38840, URZ ;  /* 0x0003884036067890 */ /* 0x000fe2000fffe03f */
[----:B------:R-:W-:-:S03]  /*54f0*/  ISETP.GT.AND P6, PT, R186, 0x30, PT ;  /* 0x00000030ba00780c */ /* 0x000fc60003fc4270 */
[----:B------:R-:W-:Y:S02]  /*5500*/  UPRMT UR6, UR55, 0x654, UR6 ;  /* 0x0000065437067896 */ /* 0x000fe40008000006 */
[----:B------:R-:W3:Y:S01]  /*5510*/  MUFU.TANH R160, R160 ;  /* 0x000000a000a07308 */ /* 0x000ee20000002400 */
[----:B-1----:R-:W-:Y:S02]  /*5520*/  FSEL R156, R156, -INF , P1 ;  /* 0xff8000009c9c7808 */ /* 0x002fe40000800000 */
[----:B------:R-:W-:-:S04]  /*5530*/  ISETP.GT.AND P1, PT, R186, 0x31, PT ;  /* 0x00000031ba00780c */ /* 0x000fc80003f24270 */
[----:B------:R-:W-:Y:S01]  /*5540*/  SYNCS.ARRIVE.TRANS64.RED.A1T0 RZ, [UR6], RZ ;  /* 0x000000ffffff79a7 */ /* 0x000fe20008100406 */
        /* <DEDUP_REMOVED lines=53> */
[----:B------:R-:W-:Y:S02]  /*58a0*/  ISETP.GT.AND P1, PT, R186, 0x79, PT ;  /* 0x00000079ba00780c */ /* 0x000fe40003f24270 */
[----:B------:R-:W-:-:S03]  /*58b0*/  FMNMX.FTZ R186, R10, R9, !PT ;  /* 0x000000090aba7209 */ /* 0x000fc60007810000 */
[----:B------:R-:W1:Y:S01]  /*58c0*/  MUFU.TANH R195, R195 ;  /* 0x000000c300c37308 */ /* 0x000e620000002400 */
[----:B------:R-:W-:Y:S02]  /*58d0*/  FMNMX.FTZ R9, R13, R186, !PT ;  /* 0x000000ba0d097209 */ /* 0x000fe40007810000 */
[----:B--2---:R-:W-:Y:S02]  /*58e0*/  FSEL R191, R191, -INF , P2 ;  /* 0xff800000bfbf7808 */ /* 0x004fe40001000000 */
[----:B------:R-:W-:-:S03]  /*58f0*/  FMNMX.FTZ R186, R14, R9, !PT ;  /* 0x000000090eba7209 */ /* 0x000fc60007810000 */
[----:B------:R-:W-:Y:S01]  /*5900*/  MUFU.TANH R7, R7 ;  /* 0x0000000700077308 */ /* 0x000fe20000002400 */
[----:B------:R-:W-:Y:S02]  /*5910*/  FMNMX.FTZ R9, R21, R186, !PT ;  /* 0x000000ba15097209 */ /* 0x000fe40007810000 */
[----:B---3--:R-:W-:Y:S02]  /*5920*/  FSEL R198, R198, -INF , P4 ;  /* 0xff800000c6c67808 */ /* 0x008fe40002000000 */
[----:B------:R-:W-:-:S03]  /*5930*/  FMNMX.FTZ R186, R152, R9, !PT ;  /* 0x0000000998ba7209 */ /* 0x000fc60007810000 */
[----:B------:R-:W-:Y:S01]  /*5940*/  MUFU.TANH R11, R11 ;  /* 0x0000000b000b7308 */ /* 0x000fe20000002400 */
[----:B------:R-:W-:Y:S02]  /*5950*/  FMNMX.FTZ R9, R155, R186, !PT ;  /* 0x000000ba9b097209 */ /* 0x000fe40007810000 */
[----:B-1----:R-:W-:Y:S02]  /*5960*/  FSEL R195, R195, -INF , P6 ;  /* 0xff800000c3c37808 */ /* 0x002fe40003000000 */
[----:B------:R-:W-:-:S03]  /*5970*/  FMNMX.FTZ R186, R156, R9, !PT ;  /* 0x000000099cba7209 */ /* 0x000fc60007810000 */
[----:B------:R-:W-:Y:S01]  /*5980*/  MUFU.TANH R12, R12 ;  /* 0x0000000c000c7308 */ /* 0x000fe20000002400 */
[----:B------:R-:W-:-:S04]  /*5990*/  FMNMX.FTZ R9, R159, R186, !PT ;  /* 0x000000ba9f097209 */ /* 0x000fc80007810000 */
[----:B------:R-:W-:-:S03]  /*59a0*/  FMNMX.FTZ R9, R160, R9, !PT ;  /* 0x00000009a0097209 */ /* 0x000fc60007810000 */
[----:B------:R-:W-:Y:S01]  /*59b0*/  MUFU.TANH R15, R15 ;  /* 0x0000000f000f7308 */ /* 0x000fe20000002400 */
[----:B------:R-:W-:-:S04]  /*59c0*/  FMNMX.FTZ R186, R162, R9, !PT ;  /* 0x00000009a2ba7209 */ /* 0x000fc80007810000 */
[----:B------:R-:W-:Y:S01]  /*59d0*/  FMNMX.FTZ R9, R163, R186, !PT ;  /* 0x000000baa3097209 */ /* 0x000fe20007810000 */
[----:B------:R-:W-:Y:S02]  /*59e0*/  FMUL.FTZ R186, R0, R188 ;  /* 0x000000bc00ba7220 */ /* 0x000fe40000410000 */
        /* <DEDUP_REMOVED lines=10> */
[----:B------:R-:W1:Y:S01]  /*5a90*/  MUFU.TANH R188, R188 ;  /* 0x000000bc00bc7308 */ /* 0x000e620000002400 */
[----:B------:R-:W-:-:S04]  /*5aa0*/  FMNMX.FTZ R194, R170, R9, !PT ;  /* 0x00000009aac27209 */ /* 0x000fc80007810000 */
[----:B------:R-:W-:Y:S01]  /*5ab0*/  FMNMX.FTZ R9, R171, R194, !PT ;  /* 0x000000c2ab097209 */ /* 0x000fe20007810000 */
[----:B------:R-:W-:Y:S02]  /*5ac0*/  FMUL.FTZ R194, R0, R211 ;  /* 0x000000d300c27220 */ /* 0x000fe40000410000 */
[----:B------:R-:W-:Y:S01]  /*5ad0*/  MUFU.TANH R157, R157 ;  /* 0x0000009d009d7308 */ /* 0x000fe20000002400 */
[----:B------:R-:W-:-:S04]  /*5ae0*/  FMNMX.FTZ R202, R174, R9, !PT ;  /* 0x00000009aeca7209 */ /* 0x000fc80007810000 */
[----:B------:R-:W-:-:S03]  /*5af0*/  FMNMX.FTZ R9, R175, R202, !PT ;  /* 0x000000caaf097209 */ /* 0x000fc60007810000 */
[----:B------:R-:W2:Y:S01]  /*5b00*/  MUFU.TANH R194, R194 ;  /* 0x000000c200c27308 */ /* 0x000ea20000002400 */
[----:B------:R-:W-:Y:S01]  /*5b10*/  FMNMX.FTZ R202, R178, R9, !PT ;  /* 0x00000009b2ca7209 */ /* 0x000fe20007810000 */
[----:B------:R-:W-:Y:S01]  /*5b20*/  FMUL.FTZ R9, R0, R215 ;  /* 0x000000d700097220 */ /* 0x000fe20000410000 */
[----:B-1----:R-:W-:Y:S02]  /*5b30*/  FSEL R188, R188, -INF , P3 ;  /* 0xff800000bcbc7808 */ /* 0x002fe40001800000 */
[----:B------:R-:W-:-:S03]  /*5b40*/  FMNMX.FTZ R202, R179, R202, !PT ;  /* 0x000000cab3ca7209 */ /* 0x000fc60007810000 */
[----:B------:R-:W1:Y:S01]  /*5b50*/  MUFU.TANH R9, R9 ;  /* 0x0000000900097308 */ /* 0x000e620000002400 */
[----:B------:R-:W-:-:S04]  /*5b60*/  FMNMX.FTZ R202, R183, R202, !PT ;  /* 0x000000cab7ca7209 */ /* 0x000fc80007810000 */
[----:B------:R-:W-:-:S03]  /*5b70*/  FMNMX.FTZ R202, R173, R202, !PT ;  /* 0x000000caadca7209 */ /* 0x000fc60007810000 */
[----:B------:R-:W3:Y:S01]  /*5b80*/  MUFU.TANH R158, R158 ;  /* 0x0000009e009e7308 */ /* 0x000ee20000002400 */
[----:B------:R-:W-:Y:S02]  /*5b90*/  FMNMX.FTZ R199, R191, R202, !PT ;  /* 0x000000cabfc77209 */ /* 0x000fe40007810000 */
[----:B--2---:R-:W-:Y:S02]  /*5ba0*/  FSEL R194, R194, -INF , P5 ;  /* 0xff800000c2c27808 */ /* 0x004fe40002800000 */
[----:B------:R-:W-:-:S03]  /*5bb0*/  FMNMX.FTZ R199, R188, R199, !PT ;  /* 0x000000c7bcc77209 */ /* 0x000fc60007810000 */
[----:B------:R-:W2:Y:S01]  /*5bc0*/  MUFU.TANH R161, R161 ;  /* 0x000000a100a17308 */ /* 0x000ea20000002400 */
[----:B------:R-:W-:Y:S01]  /*5bd0*/  FMNMX.FTZ R203, R198, R199, !PT ;  /* 0x000000c7c6cb7209 */ /* 0x000fe20007810000 */
[----:B------:R-:W-:Y:S01]  /*5be0*/  FMUL.FTZ R199, R0, R192 ;  /* 0x000000c000c77220 */ /* 0x000fe20000410000 */
[----:B-1----:R-:W-:Y:S02]  /*5bf0*/  FSEL R192, R9, -INF , P1 ;  /* 0xff80000009c07808 */ /* 0x002fe40000800000 */
[----:B------:R-:W-:Y:S01]  /*5c00*/  FMNMX.FTZ R202, R194, R203, !PT ;  /* 0x000000cbc2ca7209 */ /* 0x000fe20007810000 */
[C---:B------:R-:W-:Y:S01]  /*5c10*/  FMUL.FTZ R203, R0.reuse, R205 ;  /* 0x000000cd00cb7220 */ /* 0x040fe20000410000 */
[C---:B------:R-:W-:Y:S01]  /*5c20*/  FMUL.FTZ R205, R0.reuse, R209 ;  /* 0x000000d100cd7220 */ /* 0x040fe20000410000 */
[----:B------:R-:W1:Y:S01]  /*5c30*/  MUFU.TANH R154, R154 ;  /* 0x0000009a009a7308 */ /* 0x000e620000002400 */
[----:B------:R-:W-:Y:S01]  /*5c40*/  FMNMX.FTZ R9, R195, R202, !PT ;  /* 0x000000cac3097209 */ /* 0x000fe20007810000 */
[C---:B------:R-:W-:Y:S01]  /*5c50*/  FMUL.FTZ R202, R0.reuse, R204 ;  /* 0x000000cc00ca7220 */ /* 0x040fe20000410000 */
[----:B------:R-:W-:Y:S01]  /*5c60*/  FMUL.FTZ R204, R0, R208 ;  /* 0x000000d000cc7220 */ /* 0x000fe20000410000 */
[----:B------:R-:W-:Y:S01]  /*5c70*/  IMAD.U32 R208, RZ, RZ, UR10 ;  /* 0x0000000affd07e24 */ /* 0x000fe2000f8e00ff */
[----:B------:R-:W-:-:S03]  /*5c80*/  FMNMX.FTZ R9, R192, R9, !PT ;  /* 0x00000009c0097209 */ /* 0x000fc60007810000 */
[----:B------:R-:W4:Y:S02]  /*5c90*/  MUFU.TANH R187, R187 ;  /* 0x000000bb00bb7308 */ /* 0x000f240000002400 */
[----:B------:R-:W5:Y:S06]  /*5ca0*/  SHFL.BFLY PT, R206, R9, 0x2, 0x1f ;  /* 0x0c401f0009ce7f89 */ /* 0x000f6c00000e0000 */
[----:B------:R-:W0:Y:S08]  /*5cb0*/  MUFU.TANH R176, R176 ;  /* 0x000000b000b07308 */ /* 0x000e300000002400 */
[----:B------:R-:W0:Y:S08]  /*5cc0*/  MUFU.TANH R180, R180 ;  /* 0x000000b400b47308 */ /* 0x000e300000002400 */
[----:B------:R-:W0:Y:S01]  /*5cd0*/  MUFU.TANH R181, R181 ;  /* 0x000000b500b57308 */ /* 0x000e220000002400 */
[----:B-----5:R-:W-:Y:S01]  /*5ce0*/  FMNMX.FTZ R207, R9, R206, !PT ;  /* 0x000000ce09cf7209 */ /* 0x020fe20007810000 */
[C---:B------:R-:W-:Y:S01]  /*5cf0*/  FMUL.FTZ R206, R0.reuse, R212 ;  /* 0x000000d400ce7220 */ /* 0x040fe20000410000 */
[----:B------:R5:W3:Y:S04]  /*5d00*/  SHFL.IDX PT, R9, R172, RZ, 0x1c1f ;  /* 0x001c1fffac097589 */ /* 0x000ae800000e0000 */
[----:B------:R-:W2:Y:S01]  /*5d10*/  SHFL.BFLY PT, R210, R207, 0x1, 0x1f ;  /* 0x0c201f00cfd27f89 */ /* 0x000ea200000e0000 */
[----:B------:R-:W0:Y:S01]  /*5d20*/  MUFU.TANH R184, R184 ;  /* 0x000000b800b87308 */ /* 0x000e220000002400 */
[----:B-----5:R-:W-:-:S07]  /*5d30*/  FMUL.FTZ R172, R0, R213 ;  /* 0x000000d500ac7220 */ /* 0x020fce0000410000 */
[----:B------:R-:W5:Y:S08]  /*5d40*/  MUFU.TANH R177, R177 ;  /* 0x000000b100b17308 */ /* 0x000f700000002400 */
[----:B------:R-:W5:Y:S01]  /*5d50*/  MUFU.TANH R185, R185 ;  /* 0x000000b900b97308 */ /* 0x000f620000002400 */
[----:B---3--:R-:W-:Y:S01]  /*5d60*/  IMAD.IADD R182, R182, 0x1, R9 ;  /* 0x00000001b6b67824 */ /* 0x008fe200078e0209 */
[----:B--2---:R-:W-:-:S06]  /*5d70*/  FMNMX.FTZ R9, R207, R210, !PT ;  /* 0x000000d2cf097209 */ /* 0x004fcc0007810000 */
[----:B------:R-:W2:Y:S01]  /*5d80*/  MUFU.TANH R186, R186 ;  /* 0x000000ba00ba7308 */ /* 0x000ea20000002400 */
[C---:B------:R-:W-:Y:S02]  /*5d90*/  ISETP.GT.AND P6, PT, R182.reuse, RZ, PT ;  /* 0x000000ffb600720c */ /* 0x040fe40003fc4270 */
[----:B------:R-:W-:Y:S01]  /*5da0*/  ISETP.GT.AND P2, PT, R182, 0x8, PT ;  /* 0x00000008b600780c */ /* 0x000fe20003f44270 */
[----:B------:R-:W-:-:S01]  /*5db0*/  FFMA.FTZ R207, R9, R208, -8 ;  /* 0xc100000009cf7423 */ /* 0x000fc200000100d0 */
[C---:B------:R-:W-:Y:S02]  /*5dc0*/  ISETP.GT.AND P3, PT, R182.reuse, 0x9, PT ;  /* 0x00000009b600780c */ /* 0x040fe40003f64270 */
[C---:B------:R-:W-:Y:S01]  /*5dd0*/  ISETP.GT.AND P4, PT, R182.reuse, 0x10, PT ;  /* 0x00000010b600780c */ /* 0x040fe20003f84270 */
[----:B------:R-:W3:Y:S01]  /*5de0*/  MUFU.TANH R189, R189 ;  /* 0x000000bd00bd7308 */ /* 0x000ee20000002400 */
[----:B------:R-:W-:Y:S02]  /*5df0*/  ISETP.GT.AND P1, PT, R182, 0x1, PT ;  /* 0x00000001b600780c */ /* 0x000fe40003f24270 */
[----:B------:R-:W-:-:S02]  /*5e00*/  FSEL R7, R7, -INF , P6 ;  /* 0xff80000007077808 */ /* 0x000fc40003000000 */
[----:B------:R-:W-:Y:S02]  /*5e10*/  FSEL R11, R11, -INF , P2 ;  /* 0xff8000000b0b7808 */ /* 0x000fe40001000000 */
[----:B------:R-:W-:Y:S01]  /*5e20*/  FSEL R12, R12, -INF , P3 ;  /* 0xff8000000c0c7808 */ /* 0x000fe20001800000 */
[----:B------:R-:W3:Y:S01]  /*5e30*/  MUFU.TANH R199, R199 ;  /* 0x000000c700c77308 */ /* 0x000ee20000002400 */
[----:B------:R-:W-:Y:S02]  /*5e40*/  FSEL R15, R15, -INF , P4 ;  /* 0xff8000000f0f7808 */ /* 0x000fe40002000000 */
[C---:B------:R-:W-:Y:S02]  /*5e50*/  ISETP.GT.AND P5, PT, R182.reuse, 0x11, PT ;  /* 0x00000011b600780c */ /* 0x040fe40003fa4270 */
[C---:B------:R-:W-:Y:S02]  /*5e60*/  ISETP.GT.AND P6, PT, R182.reuse, 0x18, PT ;  /* 0x00000018b600780c */ /* 0x040fe40003fc4270 */
[C---:B------:R-:W-:Y:S01]  /*5e70*/  ISETP.GT.AND P2, PT, R182.reuse, 0x20, PT ;  /* 0x00000020b600780c */ /* 0x040fe20003f44270 */
[----:B------:R-:W3:Y:S01]  /*5e80*/  MUFU.TANH R193, R193 ;  /* 0x000000c100c17308 */ /* 0x000ee20000002400 */
[----:B------:R-:W-:-:S02]  /*5e90*/  ISETP.GT.AND P3, PT, R182, 0x21, PT ;  /* 0x00000021b600780c */ /* 0x000fc40003f64270 */
[----:B------:R-:W-:Y:S02]  /*5ea0*/  ISETP.GT.AND P4, PT, R182, 0x28, PT ;  /* 0x00000028b600780c */ /* 0x000fe40003f84270 */
[----:B------:R-:W-:Y:S02]  /*5eb0*/  FSEL R8, R8, -INF , P1 ;  /* 0xff80000008087808 */ /* 0x000fe40000800000 */
[----:B------:R-:W-:Y:S01]  /*5ec0*/  ISETP.GT.AND P1, PT, R182, 0x19, PT ;  /* 0x00000019b600780c */ /* 0x000fe20003f24270 */
[----:B------:R-:W3:Y:S01]  /*5ed0*/  MUFU.TANH R196, R196 ;  /* 0x000000c400c47308 */ /* 0x000ee20000002400 */
[----:B------:R-:W-:Y:S02]  /*5ee0*/  FSEL R20, R20, -INF , P5 ;  /* 0xff80000014147808 */ /* 0x000fe40002800000 */
[----:B------:R-:W-:Y:S02]  /*5ef0*/  FSEL R153, R153, -INF , P6 ;  /* 0xff80000099997808 */ /* 0x000fe40003000000 */
[----:B------:R-:W-:-:S02]  /*5f00*/  FSEL R157, R157, -INF , P2 ;  /* 0xff8000009d9d7808 */ /* 0x000fc40001000000 */
        /* <DEDUP_REMOVED lines=9> */
[----:B-1----:R-:W-:Y:S02]  /*5fa0*/  FSEL R154, R154, -INF , P1 ;  /* 0xff8000009a9a7808 */ /* 0x002fe40000800000 */
[----:B------:R-:W-:Y:S01]  /*5fb0*/  ISETP.GT.AND P1, PT, R182, 0x31, PT ;  /* 0x00000031b600780c */ /* 0x000fe20003f24270 */
[----:B------:R-:W1:Y:S01]  /*5fc0*/  MUFU.TANH R201, R201 ;  /* 0x000000c900c97308 */ /* 0x000e620000002400 */
[----:B----4-:R-:W-:Y:S02]  /*5fd0*/  FSEL R187, R187, -INF , P5 ;  /* 0xff800000bbbb7808 */ /* 0x010fe40002800000 */
[----:B0-----:R-:W-:Y:S02]  /*5fe0*/  FSEL R176, R176, -INF , P6 ;  /* 0xff800000b0b07808 */ /* 0x001fe40003000000 */
[----:B------:R-:W-:-:S02]  /*5ff0*/  FSEL R180, R180, -INF , P2 ;  /* 0xff800000b4b47808 */ /* 0x000fc40001000000 */
[----:B------:R-:W-:Y:S01]  /*6000*/  FSEL R181, R181, -INF , P3 ;  /* 0xff800000b5b57808 */ /* 0x000fe20001800000 */
[----:B------:R-:W0:Y:S01]  /*6010*/  MUFU.TANH R202, R202 ;  /* 0x000000ca00ca7308 */ /* 0x000e220000002400 */
[----:B------:R-:W-:Y:S02]  /*6020*/  FSEL R184, R184, -INF , P4 ;  /* 0xff800000b8b87808 */ /* 0x000fe40002000000 */
[C---:B------:R-:W-:Y:S02]  /*6030*/  ISETP.GT.AND P5, PT, R182.reuse, 0x41, PT ;  /* 0x00000041b600780c */ /* 0x040fe40003fa4270 */
[C---:B------:R-:W-:Y:S02]  /*6040*/  ISETP.GT.AND P6, PT, R182.reuse, 0x48, PT ;  /* 0x00000048b600780c */ /* 0x040fe40003fc4270 */
[C---:B------:R-:W-:Y:S01]  /*6050*/  ISETP.GT.AND P2, PT, R182.reuse, 0x49, PT ;  /* 0x00000049b600780c */ /* 0x040fe20003f44270 */
[----:B------:R-:W4:Y:S01]  /*6060*/  MUFU.TANH R203, R203 ;  /* 0x000000cb00cb7308 */ /* 0x000f220000002400 */
[----:B------:R-:W-:-:S02]  /*6070*/  ISETP.GT.AND P3, PT, R182, 0x50, PT ;  /* 0x00000050b600780c */ /* 0x000fc40003f64270 */
[----:B------:R-:W-:Y:S02]  /*6080*/  ISETP.GT.AND P4, PT, R182, 0x51, PT ;  /* 0x00000051b600780c */ /* 0x000fe40003f84270 */
[----:B-----5:R-:W-:Y:S02]  /*6090*/  FSEL R177, R177, -INF , P1 ;  /* 0xff800000b1b17808 */ /* 0x020fe40000800000 */
[----:B------:R-:W-:Y:S01]  /*60a0*/  FSETP.NEU.FTZ.AND P1, PT, R9, -INF , PT ;  /* 0xff8000000900780b */ /* 0x000fe20003f3d000 */
[----:B------:R-:W5:Y:S01]  /*60b0*/  MUFU.TANH R204, R204 ;  /* 0x000000cc00cc7308 */ /* 0x000f620000002400 */
[----:B------:R-:W-:Y:S02]  /*60c0*/  FSEL R185, R185, -INF , P5 ;  /* 0xff800000b9b97808 */ /* 0x000fe40002800000 */
[----:B--2---:R-:W-:Y:S02]  /*60d0*/  FSEL R186, R186, -INF , P6 ;  /* 0xff800000baba7808 */ /* 0x004fe40003000000 */
[----:B---3--:R-:W-:-:S02]  /*60e0*/  FSEL R189, R189, -INF , P2 ;  /* 0xff800000bdbd7808 */ /* 0x008fc40001000000 */
[----:B------:R-:W-:Y:S01]  /*60f0*/  FSEL R199, R199, -INF , P3 ;  /* 0xff800000c7c77808 */ /* 0x000fe20001800000 */
[----:B------:R-:W2:Y:S01]  /*6100*/  MUFU.TANH R205, R205 ;  /* 0x000000cd00cd7308 */ /* 0x000ea20000002400 */
[----:B------:R-:W-:Y:S02]  /*6110*/  FSEL R193, R193, -INF , P4 ;  /* 0xff800000c1c17808 */ /* 0x000fe40002000000 */
[C---:B------:R-:W-:Y:S02]  /*6120*/  ISETP.GT.AND P5, PT, R182.reuse, 0x58, PT ;  /* 0x00000058b600780c */ /* 0x040fe40003fa4270 */
[C---:B------:R-:W-:Y:S02]  /*6130*/  ISETP.GT.AND P6, PT, R182.reuse, 0x59, PT ;  /* 0x00000059b600780c */ /* 0x040fe40003fc4270 */
[C---:B------:R-:W-:Y:S01]  /*6140*/  ISETP.GT.AND P2, PT, R182.reuse, 0x60, PT ;  /* 0x00000060b600780c */ /* 0x040fe20003f44270 */
[----:B------:R-:W3:Y:S01]  /*6150*/  MUFU.TANH R206, R206 ;  /* 0x000000ce00ce7308 */ /* 0x000ee20000002400 */
[----:B------:R-:W-:-:S02]  /*6160*/  ISETP.GT.AND P3, PT, R182, 0x61, PT ;  /* 0x00000061b600780c */ /* 0x000fc40003f64270 */
[----:B------:R-:W-:Y:S02]  /*6170*/  ISETP.GT.AND P4, PT, R182, 0x68, PT ;  /* 0x00000068b600780c */ /* 0x000fe40003f84270 */
[----:B------:R-:W-:Y:S02]  /*6180*/  FSEL R207, R207, RZ, P1 ;  /* 0x000000ffcfcf7208 */ /* 0x000fe40000800000 */
[----:B------:R-:W-:Y:S01]  /*6190*/  FMNMX.FTZ R211, R7, R6, !PT ;  /* 0x0000000607d37209 */ /* 0x000fe20007810000 */
[----:B------:R-:W3:Y:S01]  /*61a0*/  MUFU.TANH R172, R172 ;  /* 0x000000ac00ac7308 */ /* 0x000ee20000002400 */
[----:B------:R-:W-:Y:S01]  /*61b0*/  FSEL R196, R196, -INF , P5 ;  /* 0xff800000c4c47808 */ /* 0x000fe20002800000 */
[--C-:B------:R-:W-:Y:S01]  /*61c0*/  FFMA.FTZ R208, R21, UR10, -R207.reuse ;  /* 0x0000000a15d07c23 */ /* 0x100fe200080108cf */
[----:B------:R-:W-:Y:S01]  /*61d0*/  FSEL R197, R197, -INF , P6 ;  /* 0xff800000c5c57808 */ /* 0x000fe20003000000 */
[--C-:B------:R-:W-:Y:S01]  /*61e0*/  FFMA.FTZ R209, R190, UR10, -R207.reuse ;  /* 0x0000000abed17c23 */ /* 0x100fe200080108cf */
[----:B------:R-:W-:Y:S01]  /*61f0*/  FSEL R200, R200, -INF , P2 ;  /* 0xff800000c8c87808 */ /* 0x000fe20001000000 */
[--C-:B------:R-:W-:Y:S01]  /*6200*/  FFMA.FTZ R210, R155, UR10, -R207.reuse ;  /* 0x0000000a9bd27c23 */ /* 0x100fe200080108cf */
[----:B-1----:R-:W-:Y:S01]  /*6210*/  FSEL R201, R201, -INF , P3 ;  /* 0xff800000c9c97808 */ /* 0x002fe20001800000 */
[--C-:B------:R-:W-:Y:S01]  /*6220*/  FFMA.FTZ R213, R167, UR10, -R207.reuse ;  /* 0x0000000aa7d57c23 */ /* 0x100fe200080108cf */
[----:B0-----:R-:W-:Y:S01]  /*6230*/  FSEL R202, R202, -INF , P4 ;  /* 0xff800000caca7808 */ /* 0x001fe20002000000 */
[--C-:B------:R-:W-:Y:S01]  /*6240*/  FFMA.FTZ R215, R171, UR10, -R207.reuse ;  /* 0x0000000aabd77c23 */ /* 0x100fe200080108cf */
[----:B------:R-:W-:Y:S01]  /*6250*/  ISETP.GT.AND P5, PT, R182, 0x69, PT ;  /* 0x00000069b600780c */ /* 0x000fe20003fa4270 */
[--C-:B------:R-:W-:Y:S01]  /*6260*/  FFMA.FTZ R171, R198, UR10, -R207.reuse ;  /* 0x0000000ac6ab7c23 */ /* 0x100fe200080108cf */
[----:B------:R-:W-:Y:S01]  /*6270*/  ISETP.GT.AND P6, PT, R182, 0x70, PT ;  /* 0x00000070b600780c */ /* 0x000fe20003fc4270 */
[--C-:B------:R-:W-:Y:S01]  /*6280*/  FFMA.FTZ R198, R192, UR10, -R207.reuse ;  /* 0x0000000ac0c67c23 */ /* 0x100fe200080108cf */
[C---:B------:R-:W-:Y:S01]  /*6290*/  ISETP.GT.AND P2, PT, R182.reuse, 0x71, PT ;  /* 0x00000071b600780c */ /* 0x040fe20003f44270 */
[----:B------:R-:W-:Y:S01]  /*62a0*/  MUFU.EX2 R209, R209 ;  /* 0x000000d100d17308 */ /* 0x000fe20000000800 */
[----:B------:R-:W-:Y:S01]  /*62b0*/  ISETP.GT.AND P3, PT, R182, 0x78, PT ;  /* 0x00000078b600780c */ /* 0x000fe20003f64270 */
[--C-:B------:R-:W-:Y:S01]  /*62c0*/  FFMA.FTZ R10, R10, UR10, -R207.reuse ;  /* 0x0000000a0a0a7c23 */ /* 0x100fe200080108cf */
[----:B------:R-:W-:Y:S01]  /*62d0*/  ISETP.GT.AND P4, PT, R182, 0x79, PT ;  /* 0x00000079b600780c */ /* 0x000fe20003f84270 */
[--C-:B------:R-:W-:Y:S01]  /*62e0*/  FFMA.FTZ R182, R14, UR10, -R207.reuse ;  /* 0x0000000a0eb67c23 */ /* 0x100fe200080108cf */
[----:B------:R-:W-:Y:S01]  /*62f0*/  FMNMX.FTZ R14, R8, R211, !PT ;  /* 0x000000d3080e7209 */ /* 0x000fe20007810000 */
[--C-:B------:R-:W-:Y:S01]  /*6300*/  FFMA.FTZ R13, R13, UR10, -R207.reuse ;  /* 0x0000000a0d0d7c23 */ /* 0x100fe200080108cf */
[----:B----4-:R-:W-:Y:S01]  /*6310*/  FSEL R203, R203, -INF , P5 ;  /* 0xff800000cbcb7808 */ /* 0x010fe20002800000 */
[----:B------:R-:W-:Y:S01]  /*6320*/  MUFU.EX2 R10, R10 ;  /* 0x0000000a000a7308 */ /* 0x000fe20000000800 */
[----:B------:R-:W-:Y:S01]  /*6330*/  FMNMX.FTZ R21, R11, R14, !PT ;  /* 0x0000000e0b157209 */ /* 0x000fe20007810000 */
[--C-:B------:R-:W-:Y:S01]  /*6340*/  FFMA.FTZ R159, R159, UR10, -R207.reuse ;  /* 0x0000000a9f9f7c23 */ /* 0x100fe200080108cf */
[----:B-----5:R-:W-:Y:S01]  /*6350*/  FSEL R204, R204, -INF , P6 ;  /* 0xff800000cccc7808 */ /* 0x020fe20003000000 */
[--C-:B------:R-:W-:Y:S01]  /*6360*/  FFMA.FTZ R160, R160, UR10, -R207.reuse ;  /* 0x0000000aa0a07c23 */ /* 0x100fe200080108cf */
[----:B------:R-:W-:Y:S01]  /*6370*/  FMNMX.FTZ R190, R12, R21, !PT ;  /* 0x000000150cbe7209 */ /* 0x000fe20007810000 */
[--C-:B------:R-:W-:Y:S01]  /*6380*/  FFMA.FTZ R21, R152, UR10, -R207.reuse ;  /* 0x0000000a98157c23 */ /* 0x100fe200080108cf */
[----:B--2---:R-:W-:Y:S01]  /*6390*/  FSEL R205, R205, -INF , P2 ;  /* 0xff800000cdcd7808 */ /* 0x004fe20001000000 */
[----:B------:R0:W-:Y:S01]  /*63a0*/  MUFU.EX2 R14, R208 ;  /* 0x000000d0000e7308 */ /* 0x0001e20000000800 */
[----:B------:R-:W-:Y:S01]  /*63b0*/  FMNMX.FTZ R211, R15, R190, !PT ;  /* 0x000000be0fd37209 */ /* 0x000fe20007810000 */
[--C-:B------:R-:W-:Y:S01]  /*63c0*/  FFMA.FTZ R166, R166, UR10, -R207.reuse ;  /* 0x0000000aa6a67c23 */ /* 0x100fe200080108cf */
[----:B---3--:R-:W-:Y:S01]  /*63d0*/  FSEL R206, R206, -INF , P3 ;  /* 0xff800000cece7808 */ /* 0x008fe20001800000 */
[----:B------:R-:W-:Y:S01]  /*63e0*/  FFMA.FTZ R188, R188, UR10, -R207 ;  /* 0x0000000abcbc7c23 */ /* 0x000fe200080108cf */
[----:B------:R-:W-:-:S03]  /*63f0*/  FMNMX.FTZ R152, R20, R211, !PT ;  /* 0x000000d314987209 */ /* 0x000fc60007810000 */
[----:B------:R-:W-:Y:S01]  /*6400*/  MUFU.EX2 R13, R13 ;  /* 0x0000000d000d7308 */ /* 0x000fe20000000800 */
[----:B------:R-:W-:Y:S01]  /*6410*/  FMNMX.FTZ R155, R153, R152, !PT ;  /* 0x00000098999b7209 */ /* 0x000fe20007810000 */
[--C-:B0-----:R-:W-:Y:S01]  /*6420*/  FFMA.FTZ R208, R170, UR10, -R207.reuse ;  /* 0x0000000aaad07c23 */ /* 0x101fe200080108cf */
[----:B------:R-:W-:-:S01]  /*6430*/  FFMA.FTZ R170, R175, UR10, -R207 ;  /* 0x0000000aafaa7c23 */ /* 0x000fc200080108cf */
[--C-:B------:R-:W-:Y:S01]  /*6440*/  FFMA.FTZ R175, R178, UR10, -R207.reuse ;  /* 0x0000000ab2af7c23 */ /* 0x100fe200080108cf */
[----:B------:R-:W-:Y:S01]  /*6450*/  FMNMX.FTZ R190, R154, R155, !PT ;  /* 0x0000009b9abe7209 */ /* 0x000fe20007810000 */
[--C-:B------:R-:W-:Y:S01]  /*6460*/  FFMA.FTZ R155, R156, UR10, -R207.reuse ;  /* 0x0000000a9c9b7c23 */ /* 0x100fe200080108cf */
[----:B------:R-:W-:-:S01]  /*6470*/  FFMA.FTZ R178, R179, UR10, -R207 ;  /* 0x0000000ab3b27c23 */ /* 0x000fc200080108cf */
[----:B------:R0:W-:Y:S01]  /*6480*/  MUFU.EX2 R152, R210 ;  /* 0x000000d200987308 */ /* 0x0001e20000000800 */
[----:B------:R-:W-:Y:S01]  /*6490*/  FMNMX.FTZ R211, R157, R190, !PT ;  /* 0x000000be9dd37209 */ /* 0x000fe20007810000 */
[----:B------:R-:W-:-:S03]  /*64a0*/  FFMA.FTZ R190, R163, UR10, -R207 ;  /* 0x0000000aa3be7c23 */ /* 0x000fc600080108cf */
[----:B------:R-:W-:-:S03]  /*64b0*/  FMNMX.FTZ R156, R158, R211, !PT ;  /* 0x000000d39e9c7209 */ /* 0x000fc60007810000 */
[----:B------:R-:W-:Y:S01]  /*64c0*/  MUFU.EX2 R182, R182 ;  /* 0x000000b600b67308 */ /* 0x000fe20000000800 */
[----:B------:R-:W-:Y:S01]  /*64d0*/  FMNMX.FTZ R156, R161, R156, !PT ;  /* 0x0000009ca19c7209 */ /* 0x000fe20007810000 */
[----:B0-----:R-:W-:-:S03]  /*64e0*/  FFMA.FTZ R210, R169, UR10, -R207 ;  /* 0x0000000aa9d27c23 */ /* 0x001fc600080108cf */
        /* <DEDUP_REMOVED lines=18> */
[----:B0-----:R-:W-:Y:S01]  /*6610*/  FSEL R190, R172, -INF , P4 ;  /* 0xff800000acbe7808 */ /* 0x001fe20002000000 */
        /* <DEDUP_REMOVED lines=22> */
[----:B------:R-:W1:Y:S06]  /*6780*/  SHFL.BFLY PT, R169, R168, 0x2, 0x1f ;  /* 0x0c401f00a8a97f89 */ /* 0x000e6c00000e0000 */
[----:B------:R-:W-:Y:S08]  /*6790*/  MUFU.EX2 R164, R164 ;  /* 0x000000a400a47308 */ /* 0x000ff00000000800 */
[----:B------:R-:W-:Y:S08]  /*67a0*/  MUFU.EX2 R208, R208 ;  /* 0x000000d000d07308 */ /* 0x000ff00000000800 */
[----:B------:R-:W-:Y:S01]  /*67b0*/  MUFU.EX2 R215, R215 ;  /* 0x000000d700d77308 */ /* 0x000fe20000000800 */
[----:B-1----:R-:W-:Y:S01]  /*67c0*/  FMNMX.FTZ R179, R168, R169, !PT ;  /* 0x000000a9a8b37209 */ /* 0x002fe20007810000 */
[----:B------:R-:W-:Y:S01]  /*67d0*/  FFMA.FTZ R169, R183, UR10, -R207 ;  /* 0x0000000ab7a97c23 */ /* 0x000fe200080108cf */
[----:B------:R-:W-:-:S03]  /*67e0*/  IMAD.U32 R183, RZ, RZ, UR10 ;  /* 0x0000000affb77e24 */ /* 0x000fc6000f8e00ff */
[----:B------:R-:W1:Y:S02]  /*67f0*/  SHFL.BFLY PT, R168, R179, 0x1, 0x1f ;  /* 0x0c201f00b3a87f89 */ /* 0x000e6400000e0000 */
[----:B------:R-:W-:Y:S08]  /*6800*/  MUFU.EX2 R167, R167 ;  /* 0x000000a700a77308 */ /* 0x000ff00000000800 */
[----:B------:R-:W-:Y:S08]  /*6810*/  MUFU.EX2 R170, R170 ;  /* 0x000000aa00aa7308 */ /* 0x000ff00000000800 */
[----:B------:R-:W-:Y:S01]  /*6820*/  MUFU.EX2 R175, R175 ;  /* 0x000000af00af7308 */ /* 0x000fe20000000800 */
[----:B-1----:R-:W-:-:S07]  /*6830*/  FMNMX.FTZ R168, R179, R168, !PT ;  /* 0x000000a8b3a87209 */ /* 0x002fce0007810000 */
        /* <DEDUP_REMOVED lines=30> */
[----:B0-----:R-:W-:-:S01]  /*6a20*/  FFMA.FTZ R210, R187, UR10, -R194 ;  /* 0x0000000abbd27c23 */ /* 0x001fc200080108c2 */
        /* <DEDUP_REMOVED lines=16> */
[----:B------:R-:W-:-:S04]  /*6b30*/  FFMA.FTZ R190, R190, UR10, -R194 ;  /* 0x0000000abebe7c23 */ /* 0x000fc800080108c2 */
[----:B------:R-:W2:Y:S01]  /*6b40*/  MUFU.EX2 R8, R8 ;  /* 0x0000000800087308 */ /* 0x000ea20000000800 */
[----:B0-----:R-:W-:-:S01]  /*6b50*/  FFMA.FTZ R181, R6, R2, R209 ;  /* 0x0000000206b57223 */ /* 0x001fc200000100d1 */
[-C--:B------:R-:W-:Y:S01]  /*6b60*/  FMUL.FTZ R26, R26, R6.reuse ;  /* 0x000000061a1a7220 */ /* 0x080fe20000410000 */
[-C--:B------:R-:W-:Y:S01]  /*6b70*/  FMUL.FTZ R27, R27, R6.reuse ;  /* 0x000000061b1b7220 */ /* 0x080fe20000410000 */
[----:B------:R-:W-:Y:S01]  /*6b80*/  FMUL.FTZ R30, R30, R6 ;  /* 0x000000061e1e7220 */ /* 0x000fe20000410000 */
[----:B------:R-:W-:-:S01]  /*6b90*/  FADD.FTZ R184, R10, R181 ;  /* 0x000000b50ab87221 */ /* 0x000fc20000010000 */
[-C--:B------:R-:W-:Y:S01]  /*6ba0*/  FMUL.FTZ R31, R31, R6.reuse ;  /* 0x000000061f1f7220 */ /* 0x080fe20000410000 */
[----:B------:R-:W-:Y:S01]  /*6bb0*/  FMUL.FTZ R34, R34, R6 ;  /* 0x0000000622227220 */ /* 0x000fe20000410000 */
[----:B------:R-:W0:Y:S01]  /*6bc0*/  MUFU.EX2 R183, R183 ;  /* 0x000000b700b77308 */ /* 0x000e220000000800 */
[----:B-1----:R-:W-:-:S01]  /*6bd0*/  FFMA.FTZ R2, R5, R3, R192 ;  /* 0x0000000305027223 */ /* 0x002fc200000100c0 */
[----:B------:R-:W-:Y:S01]  /*6be0*/  FADD.FTZ R181, R13, R184 ;  /* 0x000000b80db57221 */ /* 0x000fe20000010000 */
[----:B------:R-:W-:Y:S01]  /*6bf0*/  F2FP.SATFINITE.E4M3.F32.PACK_AB_MERGE_C R13, R182, R13, RZ ;  /* 0x0000000db60d723e */ /* 0x000fe200048070ff */
[----:B------:R-:W-:Y:S01]  /*6c00*/  FMUL.FTZ R24, R24, R5 ;  /* 0x0000000518187220 */ /* 0x000fe20000410000 */
[----:B------:R-:W-:-:S01]  /*6c10*/  FADD.FTZ R3, R7, R2 ;  /* 0x0000000207037221 */ /* 0x000fc20000010000 */
        /* <DEDUP_REMOVED lines=35> */
[----:B0-----:R-:W-:-:S01]  /*6e50*/  FADD.FTZ R187, R153, R8 ;  /* 0x0000000899bb7221 */ /* 0x001fc20000010000 */
[C---:B------:R-:W-:Y:S01]  /*6e60*/  FADD.FTZ R2, R155.reuse, R2 ;  /* 0x000000029b027221 */ /* 0x040fe20000010000 */
[----:B------:R-:W-:Y:S01]  /*6e70*/  F2FP.SATFINITE.E4M3.F32.PACK_AB_MERGE_C R155, R155, R152, RZ ;  /* 0x000000989b9b723e */ /* 0x000fe200048070ff */
[-C--:B------:R-:W-:Y:S01]  /*6e80*/  FMUL.FTZ R68, R68, R5.reuse ;  /* 0x0000000544447220 */ /* 0x080fe20000410000 */
[-C--:B------:R-:W-:Y:S01]  /*6e90*/  FMUL.FTZ R69, R69, R5.reuse ;  /* 0x0000000545457220 */ /* 0x080fe20000410000 */
[----:B------:R-:W-:Y:S01]  /*6ea0*/  FMUL.FTZ R72, R72, R5 ;  /* 0x0000000548487220 */ /* 0x000fe20000410000 */
[----:B------:R-:W-:Y:S01]  /*6eb0*/  F2FP.SATFINITE.E4M3.F32.PACK_AB_MERGE_C R155, R21, R14, R155 ;  /* 0x0000000e159b723e */ /* 0x000fe2000480709b */
        /* <DEDUP_REMOVED lines=26> */
[----:B------:R-:W-:Y:S01]  /*7060*/  FADD.FTZ R2, R156, R3 ;  /* 0x000000039c027221 */ /* 0x000fe20000010000 */
[-C--:B------:R-:W-:Y:S01]  /*7070*/  FMUL.FTZ R101, R101, R5.reuse ;  /* 0x0000000565657220 */ /* 0x080fe20000410000 */
[-C--:B------:R-:W-:Y:S01]  /*7080*/  FMUL.FTZ R104, R104, R5.reuse ;  /* 0x0000000568687220 */ /* 0x080fe20000410000 */
[----:B------:R-:W-:Y:S01]  /*7090*/  FMUL.FTZ R105, R105, R5 ;  /* 0x0000000569697220 */ /* 0x000fe20000410000 */
[C---:B------:R-:W-:Y:S01]  /*70a0*/  FADD.FTZ R3, R211.reuse, R2 ;  /* 0x00000002d3037221 */ /* 0x040fe20000010000 */
[----:B------:R-:W-:Y:S01]  /*70b0*/  F2FP.SATFINITE.E4M3.F32.PACK_AB_MERGE_C R211, R211, R156, RZ ;  /* 0x0000009cd3d3723e */ /* 0x000fe200048070ff */
[----:B------:R-:W1:Y:S01]  /*70c0*/  MUFU.EX2 R161, R161 ;  /* 0x000000a100a17308 */ /* 0x000e620000000800 */
[----:B--2---:R-:W-:-:S01]  /*70d0*/  FADD.FTZ R153, R210, R153 ;  /* 0x00000099d2997221 */ /* 0x004fc20000010000 */
[----:B------:R-:W-:Y:S01]  /*70e0*/  FADD.FTZ R2, R162, R3 ;  /* 0x00000003a2027221 */ /* 0x000fe20000010000 */
[----:B------:R-:W-:Y:S01]  /*70f0*/  F2FP.SATFINITE.E4M3.F32.PACK_AB_MERGE_C R157, R210, R157, RZ ;  /* 0x0000009dd29d723e */ /* 0x000fe200048070ff */
[-C--:B------:R-:W-:Y:S01]  /*7100*/  FMUL.FTZ R108, R108, R5.reuse ;  /* 0x000000056c6c7220 */ /* 0x080fe20000410000 */
[----:B------:R-:W-:Y:S01]  /*7110*/  FMUL.FTZ R109, R109, R5 ;  /* 0x000000056d6d7220 */ /* 0x000fe20000410000 */
[----:B------:R-:W-:Y:S01]  /*7120*/  FADD.FTZ R3, R163, R2 ;  /* 0x00000002a3037221 */ /* 0x000fe20000010000 */
[----:B------:R-:W-:Y:S01]  /*7130*/  F2FP.SATFINITE.E4M3.F32.PACK_AB_MERGE_C R156, R20, R15, R157 ;  /* 0x0000000f149c723e */ /* 0x000fe2000480709d */
[----:B------:R-:W2:Y:S01]  /*7140*/  MUFU.EX2 R176, R176 ;  /* 0x000000b000b07308 */ /* 0x000ea20000000800 */
[----:B0-----:R-:W-:-:S01]  /*7150*/  FADD.FTZ R152, R158, R153 ;  /* 0x000000999e987221 */ /* 0x001fc20000010000 */
[----:B------:R-:W-:Y:S01]  /*7160*/  FADD.FTZ R2, R166, R3 ;  /* 0x00000003a6027221 */ /* 0x000fe20000010000 */
[C---:B------:R-:W-:Y:S01]  /*7170*/  F2FP.SATFINITE.E4M3.F32.PACK_AB_MERGE_C R166, R213.reuse, R166, RZ ;  /* 0x000000a6d5a6723e */ /* 0x040fe200048070ff */
[----:B------:R-:W-:Y:S01]  /*7180*/  FMUL.FTZ R112, R112, R5 ;  /* 0x0000000570707220 */ /* 0x000fe20000410000 */
[----:B------:R-:W-:Y:S01]  /*7190*/  F2FP.SATFINITE.E4M3.F32.PACK_AB_MERGE_C R157, R160, R159, R211 ;  /* 0x0000009fa09d723e */ /* 0x000fe200048070d3 */
[----:B------:R-:W-:Y:S01]  /*71a0*/  FADD.FTZ R3, R213, R2 ;  /* 0x00000002d5037221 */ /* 0x000fe20000010000 */
[----:B------:R-:W-:Y:S01]  /*71b0*/  F2FP.SATFINITE.E4M3.F32.PACK_AB_MERGE_C R159, R163, R162, R166 ;  /* 0x000000a2a39f723e */ /* 0x000fe200048070a6 */
        /* <DEDUP_REMOVED lines=19> */
[----:B------:R-:W-:-:S01]  /*72f0*/  FADD.FTZ R152, R164, R3 ;  /* 0x00000003a4987221 */ /* 0x000fc20000010000 */
[-C--:B------:R-:W-:Y:S01]  /*7300*/  FMUL.FTZ R137, R137, R5.reuse ;  /* 0x0000000589897220 */ /* 0x080fe20000410000 */
[----:B------:R-:W-:Y:S01]  /*7310*/  F2FP.SATFINITE.E4M3.F32.PACK_AB_MERGE_C R158, R161, R158, R176 ;  /* 0x0000009ea19e723e */ /* 0x000fe200048070b0 */
[----:B------:R-:W-:Y:S01]  /*7320*/  FMUL.FTZ R140, R140, R5 ;  /* 0x000000058c8c7220 */ /* 0x000fe20000410000 */
[----:B------:R-:W-:-:S01]  /*7330*/  FADD.FTZ R153, R165, R152 ;  /* 0x00000098a5997221 */ /* 0x000fc20000010000 */
[----:B------:R-:W0:Y:S01]  /*7340*/  MUFU.EX2 R186, R186 ;  /* 0x000000ba00ba7308 */ /* 0x000e220000000800 */
[----:B-1----:R-:W-:-:S01]  /*7350*/  FADD.FTZ R2, R180, R177 ;  /* 0x000000b1b4027221 */ /* 0x002fc20000010000 */
[----:B------:R-:W-:Y:S01]  /*7360*/  FMUL.FTZ R141, R141, R5 ;  /* 0x000000058d8d7220 */ /* 0x000fe20000410000 */
[----:B------:R-:W-:-:S01]  /*7370*/  FADD.FTZ R152, R208, R153 ;  /* 0x00000099d0987221 */ /* 0x000fc20000010000 */
[----:B------:R-:W-:Y:S01]  /*7380*/  F2FP.SATFINITE.E4M3.F32.PACK_AB_MERGE_C R208, R215, R208, RZ ;  /* 0x000000d0d7d0723e */ /* 0x000fe200048070ff */
[-C--:B------:R-:W-:Y:S01]  /*7390*/  FMUL.FTZ R144, R144, R5.reuse ;  /* 0x0000000590907220 */ /* 0x080fe20000410000 */
[----:B------:R-:W-:Y:S01]  /*73a0*/  FMUL.FTZ R145, R145, R5 ;  /* 0x0000000591917220 */ /* 0x000fe20000410000 */
[----:B------:R-:W-:-:S01]  /*73b0*/  FADD.FTZ R152, R215, R152 ;  /* 0x00000098d7987221 */ /* 0x000fc20000010000 */
[----:B------:R-:W1:Y:S01]  /*73c0*/  MUFU.EX2 R189, R189 ;  /* 0x000000bd00bd7308 */ /* 0x000e620000000800 */
[----:B--2---:R-:W-:-:S01]  /*73d0*/  FADD.FTZ R3, R185, R2 ;  /* 0x00000002b9037221 */ /* 0x004fc20000010000 */
[----:B------:R-:W-:Y:S01]  /*73e0*/  F2FP.SATFINITE.E4M3.F32.PACK_AB_MERGE_C R161, R165, R164, R208 ;  /* 0x000000a4a5a1723e */ /* 0x000fe200048070d0 */
[----:B------:R-:W-:-:S01]  /*73f0*/  FADD.FTZ R153, R167, R152 ;  /* 0x00000098a7997221 */ /* 0x000fc20000010000 */
        /* <DEDUP_REMOVED lines=17> */
[----:B------:R-:W-:Y:S01]  /*7510*/  FMUL.FTZ R55, R55, R6 ;  /* 0x0000000637377220 */ /* 0x000fe20000410000 */
[----:B------:R-:W-:Y:S01]  /*7520*/  F2FP.SATFINITE.E4M3.F32.PACK_AB_MERGE_C R160, R185, R180, R186 ;  /* 0x000000b4b9a0723e */ /* 0x000fe200048070ba */
        /* <DEDUP_REMOVED lines=14> */
[----:B------:R-:W-:Y:S01]  /*7610*/  FMUL.FTZ R70, R70, R6 ;  /* 0x0000000646467220 */ /* 0x000fe20000410000 */
        /* <DEDUP_REMOVED lines=61> */
[----:B------:R-:W-:-:S03]  /*79f0*/  FMUL.FTZ R151, R151, R6 ;  /* 0x0000000697977220 */ /* 0x000fc60000410000 */
        /* <DEDUP_REMOVED lines=27> */
.L_x_2678:
[----:B------:R-:W-:-:S04]  /*7bb0*/  IMAD.U32 R5, RZ, RZ, UR58 ;  /* 0x0000003aff057e24 */ /* 0x000fc8000f8e00ff */
[----:B------:R0:W1:Y:S01]  /*7bc0*/  SYNCS.PHASECHK.TRANS64.TRYWAIT P1, [UR54+0x38850], R5 ;  /* 0x03885005ff0075a7 */ /* 0x0000620008020176 */
[----:B------:R-:W-:Y:S05]  /*7bd0*/  @!P0 BRA `(.L_x_2679) ;  /* 0x0000000000048947 */ /* 0x000fea0003800000 */
[----:B------:R-:W-:Y:S01]  /*7be0*/  BPT.TRAP 0x1 ;  /* 0x000000040000795c */ /* 0x000fe20000300000 */
.L_x_2679:
[----:B0-----:R-:W-:Y:S01]  /*7bf0*/  VIADD R5, R227, 0x8 ;  /* 0x00000008e3057836 */ /* 0x001fe20000000000 */
[----:B-1----:R-:W-:Y:S06]  /*7c00*/  @P1 BRA `(.L_x_2680) ;  /* 0x00000000000c1947 */ /* 0x002fec0003800000 */
[----:B------:R-:W-:-:S04]  /*7c10*/  IMAD.U32 R6, RZ, RZ, UR58 ;  /* 0x0000003aff067e24 */ /* 0x000fc8000f8e00ff */
[----:B------:R-:W0:Y:S02]  /*7c20*/  SYNCS.PHASECHK.TRANS64.TRYWAIT P1, [UR54+0x38850], R6 ;  /* 0x03885006ff0075a7 */ /* 0x000e240008020176 */
[----:B0-----:R-:W-:Y:S05]  /*7c30*/  @!P1 BRA `(.L_x_2681) ;  /* 0x000000e400709947 */ /* 0x001fea0003800000 */
.L_x_2680:
        /* <DEDUP_REMOVED lines=27> */
.L_x_2682:
[----:B------:R-:W-:Y:S01]  /*7df0*/  UISETP.GT.AND UP0, UPT, UR57, UR56, UPT ;  /* 0x000000383900728c */ /* 0x000fe2000bf04270 */
[----:B------:R-:W-:Y:S01]  /*7e00*/  IMAD.MOV.U32 R5, RZ, RZ, R9 ;  /* 0x000000ffff057224 */ /* 0x000fe200078e0009 */
[----:B------:R-:W-:Y:S01]  /*7e10*/  UIADD3 UR54, UR54, 0x38860, URZ ;  /* 0x0003886036367890 */ /* 0x000fe2000fffe03f */
[----:B0-----:R-:W-:Y:S01]  /*7e20*/  IMAD.MOV.U32 R6, RZ, RZ, R168 ;  /* 0x000000ffff067224 */ /* 0x001fe200078e00a8 */
[----:B------:R-:W-:Y:S02]  /*7e30*/  UIADD3 UR57, UR57, -0x1, URZ ;  /* 0xffffffff39397890 */ /* 0x000fe4000fffe03f */
[----:B------:R-:W-:Y:S01]  /*7e40*/  PLOP3.LUT P1, PT, PT, PT, UP0, 0x80, 0x0 ;  /* 0x000000000000781c */ /* 0x000fe20003f2f008 */
[----:B------:R-:W-:-:S09]  /*7e50*/  UPRMT UR54, UR55, 0x654, UR54 ;  /* 0x0000065437367896 */ /* 0x000fd20008000036 */
[----:B------:R-:W-:Y:S03]  /*7e60*/  SYNCS.ARRIVE.TRANS64.RED.A1T0 RZ, [UR54], RZ ;  /* 0x000000ffffff79a7 */ /* 0x000fe60008100436 */
[----:B------:R-:W-:Y:S05]  /*7e70*/  @P1 BRA `(.L_x_2683) ;  /* 0xffffffc800fc1947 */ /* 0x000fea000383ffff */
.L_x_2672:
[----:B------:R-:W-:-:S13]  /*7e80*/  ISETP.LE.AND P1, PT, RZ, UR57, PT ;  /* 0x00000039ff007c0c */ /* 0x000fda000bf23270 */
[----:B------:R-:W-:Y:S05]  /*7e90*/  @!P1 BRA `(.L_x_2684) ;  /* 0x0000002800989947 */ /* 0x000fea0003800000 */
[----:B01----:R-:W-:Y:S01]  /*7ea0*/  IMAD.MOV.U32 R6, RZ, RZ, R9 ;  /* 0x000000ffff067224 */ /* 0x003fe200078e0009 */
[----:B------:R-:W-:Y:S01]  /*7eb0*/  ULDC UR46, c[0x0][0x988] ;  /* 0x00026200002e7ab9 */ /* 0x000fe20000000800 */
[----:B------:R-:W-:-:S07]  /*7ec0*/  IMAD.MOV.U32 R7, RZ, RZ, R168 ;  /* 0x000000ffff077224 */ /* 0x000fce00078e00a8 */
.L_x_2695:
[----:B------:R-:W-:-:S04]  /*7ed0*/  UIADD3 UR36, UR36, 0x1, URZ ;  /* 0x0000000124247890 */ /* 0x000fc8000fffe03f */
[----:B------:R-:W-:-:S04]  /*7ee0*/  UISETP.NE.AND UP0, UPT, UR36, 0x2, UPT ;  /* 0x000000022400788c */ /* 0x000fc8000bf05270 */
[----:B------:R-:W-:Y:S02]  /*7ef0*/  USEL UR6, URZ, 0x1, UP0 ;  /* 0x000000013f067887 */ /* 0x000fe40008000000 */
[----:B------:R-:W-:Y:S02]  /*7f00*/  USEL UR36, UR36, URZ, UP0 ;  /* 0x0000003f24247287 */ /* 0x000fe40008000000 */
[----:B------:R-:W-:Y:S01]  /*7f10*/  ULOP3.LUT UR42, UR42, UR6, URZ, 0x3c, !UPT ;  /* 0x000000062a2a7292 */ /* 0x000fe2000f8e3c3f */
[----:B01----:R-:W-:Y:S11]  /*7f20*/  @!P0 BRA `(.L_x_2685) ;  /* 0x0000000000048947 */ /* 0x003ff60003800000 */
[----:B------:R-:W-:Y:S01]  /*7f30*/  BPT.TRAP 0x1 ;  /* 0x000000040000795c */ /* 0x000fe20000300000 */
.L_x_2685:
        /* <DEDUP_REMOVED lines=9> */
.L_x_2686:
[----:B-1----:R-:W-:Y:S05]  /*7fd0*/  @P1 BRA `(.L_x_2687) ;  /* 0x0000000000081947 */ /* 0x002fea0003800000 */
[----:B------:R-:W1:Y:S02]  /*7fe0*/  SYNCS.PHASECHK.TRANS64.TRYWAIT P1, [UR48+0x38830], R5 ;  /* 0x03883005ff0075a7 */ /* 0x000e640008020170 */
[----:B-1----:R-:W-:Y:S05]  /*7ff0*/  @!P1 BRA `(.L_x_2688) ;  /* 0x000000e0009c9947 */ /* 0x002fea0003800000 */
.L_x_2687:
        /* <DEDUP_REMOVED lines=46> */
.L_x_2689:
        /* <DEDUP_REMOVED lines=568> */
.L_x_2690:
[----:B------:R0:W1:Y:S01]  /*a660*/  SYNCS.PHASECHK.TRANS64.TRYWAIT P1, [UR48+0x38850], R5 ;  /* 0x03885005ff0075a7 */ /* 0x0000620008020170 */
[----:B------:R-:W-:Y:S05]  /*a670*/  @!P0 BRA `(.L_x_2691) ;  /* 0x0000000000048947 */ /* 0x000fea0003800000 */
[----:B------:R-:W-:Y:S01]  /*a680*/  BPT.TRAP 0x1 ;  /* 0x000000040000795c */ /* 0x000fe20000300000 */
.L_x_2691:
[----:B------:R-:W-:Y:S01]  /*a690*/  VIADD R6, R227, 0x8 ;  /* 0x00000008e3067836 */ /* 0x000fe20000000000 */
[----:B-1----:R-:W-:Y:S06]  /*a6a0*/  @P1 BRA `(.L_x_2692) ;  /* 0x0000000000081947 */ /* 0x002fec0003800000 */
[----:B------:R-:W1:Y:S02]  /*a6b0*/  SYNCS.PHASECHK.TRANS64.TRYWAIT P1, [UR48+0x38850], R5 ;  /* 0x03885005ff0075a7 */ /* 0x000e640008020170 */
[----:B-1----:R-:W-:Y:S05]  /*a6c0*/  @!P1 BRA `(.L_x_2693) ;  /* 0x000000bc00009947 */ /* 0x002fea0003800000 */
.L_x_2692:
        /* <DEDUP_REMOVED lines=27> */
.L_x_2694:
        /* <DEDUP_REMOVED lines=8> */
.L_x_2684:
[----:B------:R-:W-:Y:S01]  /*a900*/  ULDC.64 UR8, c[0x0][0x9a0] ;  /* 0x0002680000087ab9 */ /* 0x000fe20000000a00 */
[----:B01----:R-:W-:Y:S01]  /*a910*/  IMAD.MOV.U32 R5, RZ, RZ, 0x3f800000 ;  /* 0x3f800000ff057424 */ /* 0x003fe200078e00ff */
        /* <DEDUP_REMOVED lines=48> */
[----:B------:R-:W-:-:S03]  /*ac20*/  @P1 FMUL.FTZ R3, R3, 0.69314718246459960938 ;  /* 0x3f31721803031820 */ /* 0x000fc60000410000 */
[----:B------:R-:W1:Y:S01]  /*ac30*/  @P2 MUFU.LG2 R7, R7 ;  /* 0x0000000700072308 */ /* 0x000e620000000c00 */
[----:B0-----:R-:W-:-:S07]  /*ac40*/  @P2 FMUL.FTZ R11, R13, 0.69314718246459960938 ;  /* 0x3f3172180d0b2820 */ /* 0x001fce0000410000 */
[----:B------:R1:W0:Y:S08]  /*ac50*/  @P1 MUFU.LG2 R6, R10 ;  /* 0x0000000a00061308 */ /* 0x0002300000000c00 */
        /* <DEDUP_REMOVED lines=136> */
.L_x_2659:
        /* <DEDUP_REMOVED lines=385> */
[----:B------:R1:W-:Y:S01]  /*ccf0*/  STSM.16.M88.4 [R43], R8 ;  /* 0x000000082b007844 */ /* 0x0003e20000000200 */
        /* <DEDUP_REMOVED lines=16> */
[----:B------:R-:W3:Y:S03]  /*ce00*/  LDC R76, c[0x0][0xbe8] ;  /* 0x0002fa00ff4c7b82 */ /* 0x000ee60000000800 */
[----:B------:R0:W-:Y:S05]  /*ce10*/  STSM.16.M88.4 [R42], R24 ;  /* 0x000000182a007844 */ /* 0x0001ea0000000200 */
[----:B------:R-:W-:Y:S01]  /*ce20*/  BAR.SYNC.DEFER_BLOCKING 0x1, 0x100 ;  /* 0x0044000000007b1d */ /* 0x000fe20000010000 */
[----:B------:R-:W-:-:S06]  /*ce30*/  UISETP.NE.AND.EX UP1, UPT, UR11, URZ, UPT, UP1 ;  /* 0x0000003f0b00728c */ /* 0x000fcc000bf25310 */
[----:B------:R-:W-:-:S05]  /*ce40*/  PLOP3.LUT P0, PT, PT, PT, UP1, 0x80, 0x0 ;  /* 0x000000000000781c */ /* 0x000fca0003f0f018 */
[----:B------:R-:W-:-:S04]  /*ce50*/  @UP1 ULEA UR10, UP2, UR38, UR10, 0x2 ;  /* 0x0000000a260a1291 */ /* 0x000fc8000f84103f */
[----:B------:R-:W-:Y:S01]  /*ce60*/  @UP1 ULEA.HI.X UR11, UR38, UR11, UR39, 0x2, UP2 ;  /* 0x0000000b260b1291 */ /* 0x000fe200090f1427 */
[----:B------:R-:W-:Y:S01]  /*ce70*/  ULDC UR12, c[0x0][0xa88] ;  /* 0x0002a200000c7ab9 */ /* 0x000fe20000000800 */
[----:B-1----:R-:W-:Y:S02]  /*ce80*/  IMAD.U32 R10, RZ, RZ, UR10 ;  /* 0x0000000aff0a7e24 */ /* 0x002fe4000f8e00ff */
[----:B--2---:R-:W-:Y:S01]  /*ce90*/  IMAD.U32 R3, RZ, RZ, UR12 ;  /* 0x0000000cff037e24 */ /* 0x004fe2000f8e00ff */
[----:B------:R-:W2:Y:S01]  /*cea0*/  @P2 LDG.E R6, desc[UR52][R4.64] ;  /* 0x0000003404062981 */ /* 0x000ea2000c1e1900 */
[----:B------:R-:W-:Y:S01]  /*ceb0*/  IMAD.U32 R11, RZ, RZ, UR11 ;  /* 0x0000000bff0b7e24 */ /* 0x000fe2000f8e00ff */
[----:B---3--:R-:W-:Y:S01]  /*cec0*/  ISETP.NE.AND P1, PT, R76, 0x1, PT ;  /* 0x000000014c00780c */ /* 0x008fe20003f25270 */
[----:B------:R-:W-:Y:S01]  /*ced0*/  UMOV UR4, URZ ;  /* 0x0000003f00047c82 */ /* 0x000fe20008000000 */
[----:B------:R-:W-:Y:S02]  /*cee0*/  VIADD R8, R17, UR41 ;  /* 0x0000002911087c36 */ /* 0x000fe40008000000 */
[----:B------:R0:W5:Y:S09]  /*cef0*/  @P0 LDG.E R3, desc[UR52][R10.64] ;  /* 0x000000340a030981 */ /* 0x000172000c1e1900 */
        /* <DEDUP_REMOVED lines=8> */
.L_x_2698:
[----:B------:R-:W-:Y:S01]  /*cf80*/  USHF.R.S32.HI UR15, URZ, 0x1f, UR40 ;  /* 0x0000001f3f0f7899 */ /* 0x000fe20008011428 */
[----:B------:R-:W-:Y:S01]  /*cf90*/  @P1 IMAD.HI.U32 R4, R8, R7, RZ ;  /* 0x0000000708041227 */ /* 0x000fe200078e00ff */
[----:B------:R-:W-:Y:S01]  /*cfa0*/  ULDC.64 UR16, c[0x0][0xb90] ;  /* 0x0002e40000107ab9 */ /* 0x000fe20000000a00 */
[----:B------:R-:W-:Y:S01]  /*cfb0*/  USHF.R.S32.HI UR11, URZ, 0x1f, UR4 ;  /* 0x0000001f3f0b7899 */ /* 0x000fe20008011404 */
[----:B------:R-:W0:Y:S01]  /*cfc0*/  @P1 LDC R77, c[0x0][0xbf0] ;  /* 0x0002fc00ff4d1b82 */ /* 0x000e220000000800 */
[----:B------:R-:W-:Y:S01]  /*cfd0*/  UIMAD UR14, UR15, UR16, URZ ;  /* 0x000000100f0e72a4 */ /* 0x000fe2000f8e023f */
[----:B------:R-:W-:Y:S01]  /*cfe0*/  IMAD.MOV.U32 R6, RZ, RZ, R8 ;  /* 0x000000ffff067224 */ /* 0x000fe200078e0008 */
[----:B------:R-:W-:Y:S01]  /*cff0*/  @P1 SHF.R.U32.HI R6, RZ, R9, R4 ;  /* 0x00000009ff061219 */ /* 0x000fe20000011604 */
[----:B------:R-:W-:Y:S01]  /*d000*/  UMOV UR10, UR4 ;  /* 0x00000004000a7c82 */ /* 0x000fe20008000000 */
[----:B------:R-:W-:Y:S01]  /*d010*/  USEL UR39, UR39, URZ, !UP0 ;  /* 0x0000003f27277287 */ /* 0x000fe2000c000000 */
[----:B------:R-:W-:Y:S01]  /*d020*/  IMAD R4, R217, 0x40, R16 ;  /* 0x00000040d9047824 */ /* 0x000fe200078e0210 */
[----:B------:R-:W-:Y:S01]  /*d030*/  UIMAD.WIDE.U32 UR12, UR40, UR16, UR10 ;  /* 0x00000010280c72a5 */ /* 0x000fe2000f8e000a */
[----:B------:R-:W-:Y:S01]  /*d040*/  IMAD.MOV R9, RZ, RZ, -R6 ;  /* 0x000000ffff097224 */ /* 0x000fe200078e0a06 */
[----:B------:R-:W-:Y:S01]  /*d050*/  UIMAD UR14, UR40, UR17, UR14 ;  /* 0x00000011280e72a4 */ /* 0x000fe2000f8e020e */
[----:B------:R-:W-:Y:S01]  /*d060*/  IMAD.MOV.U32 R5, RZ, RZ, 0x2 ;  /* 0x00000002ff057424 */ /* 0x000fe200078e00ff */
[----:B------:R-:W-:Y:S01]  /*d070*/  USEL UR38, UR38, URZ, !UP0 ;  /* 0x0000003f26267287 */ /* 0x000fe2000c000000 */
[----:B------:R-:W-:Y:S01]  /*d080*/  IMAD R9, R76, R9, R8 ;  /* 0x000000094c097224 */ /* 0x000fe200078e0208 */
[----:B------:R-:W-:Y:S01]  /*d090*/  ULDC.64 UR16, c[0x0][0xb98] ;  /* 0x0002e60000107ab9 */ /* 0x000fe20000000a00 */
[----:B------:R-:W-:Y:S01]  /*d0a0*/  UIADD3 UR13, UR13, UR14, URZ ;  /* 0x0000000e0d0d7290 */ /* 0x000fe2000fffe03f */
[----:B------:R-:W-:Y:S01]  /*d0b0*/  SHF.R.S32.HI R8, RZ, 0x1f, R6 ;  /* 0x0000001fff087819 */ /* 0x000fe20000011406 */
[----:B------:R-:W-:Y:S01]  /*d0c0*/  UIMAD UR10, UR39, UR16, URZ ;  /* 0x00000010270a72a4 */ /* 0x000fe2000f8e023f */
[----:B------:R-:W-:Y:S01]  /*d0d0*/  SHF.R.S32.HI R7, RZ, 0x1f, R9 ;  /* 0x0000001fff077819 */ /* 0x000fe20000011409 */
[----:B------:R-:W-:Y:S01]  /*d0e0*/  UIMAD.WIDE.U32 UR12, UR38, UR16, UR12 ;  /* 0x00000010260c72a5 */ /* 0x000fe2000f8e000c */
[----:B------:R-:W-:Y:S01]  /*d0f0*/  IMAD.WIDE R4, R4, R5, UR8 ;  /* 0x0000000804047e25 */ /* 0x000fe2000f8e0205 */
[----:B------:R-:W-:Y:S01]  /*d100*/  UIMAD UR10, UR38, UR17, UR10 ;  /* 0x00000011260a72a4 */ /* 0x000fe2000f8e020a */
[----:B------:R-:W-:-:S02]  /*d110*/  ULDC.64 UR8, c[0x0][0xb88] ;  /* 0x0002e20000087ab9 */ /* 0x000fc40000000a00 */
[----:B-----5:R-:W-:Y:S01]  /*d120*/  IMAD R81, R3, R76, RZ ;  /* 0x0000004c03517224 */ /* 0x020fe200078e02ff */
[----:B------:R-:W-:Y:S01]  /*d130*/  IADD3 R6, P0, R6, UR12, RZ ;  /* 0x0000000c06067c10 */ /* 0x000fe2000ff1e0ff */
[----:B------:R-:W-:Y:S01]  /*d140*/  IMAD R10, R7, UR8, RZ ;  /* 0x00000008070a7c24 */ /* 0x000fe2000f8e02ff */
[C---:B------:R-:W-:Y:S01]  /*d150*/  IADD3 R53, P3, R4.reuse, 0x4000, RZ ;  /* 0x0000400004357810 */ /* 0x040fe20007f7e0ff */
[----:B------:R-:W-:Y:S01]  /*d160*/  IMAD.U32 R11, RZ, RZ, UR10 ;  /* 0x0000000aff0b7e24 */ /* 0x000fe2000f8e00ff */
[----:B------:R-:W-:Y:S01]  /*d170*/  IADD3 R29, P2, R4, 0x5000, RZ ;  /* 0x00005000041d7810 */ /* 0x000fe20007f5e0ff */
[----:B------:R-:W-:Y:S01]  /*d180*/  IMAD R15, R9, UR9, R10 ;  /* 0x00000009090f7c24 */ /* 0x000fe2000f8e020a */
[----:B------:R-:W-:Y:S01]  /*d190*/  LOP3.LUT R52, R53, 0x380, RZ, 0xc0, !PT ;  /* 0x0000038035347812 */ /* 0x000fe200078ec0ff */
        /* <DEDUP_REMOVED lines=46> */
[----:B------:R-:W-:Y:S01]  /*d480*/  IMAD.X R49, RZ, RZ, R5, P3 ;  /* 0x000000ffff317224 */ /* 0x000fe200018e0605 */
[----:B------:R-:W-:-:S02]  /*d490*/  LOP3.LUT R40, R41, 0x380, RZ, 0xc0, !PT ;  /* 0x0000038029287812 */ /* 0x000fc400078ec0ff */
[----:B------:R-:W-:Y:S02]  /*d4a0*/  SHF.R.U64 R3, R3, 0x3, RZ ;  /* 0x0000000303037819 */ /* 0x000fe400000012ff */
        /* <DEDUP_REMOVED lines=20> */
[----:B------:R-:W-:Y:S01]  /*d5f0*/  ULDC.64 UR12, c[0x0][0xae8] ;  /* 0x0002ba00000c7ab9 */ /* 0x000fe20000000a00 */
[----:B------:R-:W-:Y:S01]  /*d600*/  SHF.R.U64 R32, R32, 0x3, RZ ;  /* 0x0000000320207819 */ /* 0x000fe200000012ff */
[----:B--2---:R1:W-:Y:S01]  /*d610*/  @!P0 ST.E desc[UR52][R42.64], R0 ;  /* 0x000000002a008985 */ /* 0x0043e2000c101934 */
[----:B------:R-:W-:Y:S01]  /*d620*/  SHF.R.U64 R36, R36, 0x3, RZ ;  /* 0x0000000324247819 */ /* 0x000fe200000012ff */
[----:B------:R-:W-:Y:S01]  /*d630*/  UIADD3 UR9, UR9, UR10, URZ ;  /* 0x0000000a09097290 */ /* 0x000fe2000fffe03f */
[----:B------:R-:W-:Y:S01]  /*d640*/  SHF.R.U64 R64, R64, 0x3, RZ ;  /* 0x0000000340407819 */ /* 0x000fe200000012ff */
[----:B------:R-:W-:Y:S01]  /*d650*/  UIMAD UR4, UR15, UR12, URZ ;  /* 0x0000000c0f0472a4 */ /* 0x000fe2000f8e023f */
        /* <DEDUP_REMOVED lines=10> */
[----:B------:R-:W-:Y:S01]  /*d700*/  UIMAD.WIDE.U32 UR8, UR40, UR12, UR8 ;  /* 0x0000000c280872a5 */ /* 0x000fe2000f8e0008 */
        /* <DEDUP_REMOVED lines=98> */
.L_x_2700:
[----:B------:R-:W-:Y:S05]  /*dd30*/  BSYNC B1 ;  /* 0x0000000000017941 */ /* 0x000fea0003800000 */
.L_x_2699:
        /* <DEDUP_REMOVED lines=9> */
[-C--:B---3--:R-:W-:Y:S02]  /*ddd0*/  @!P4 LEA R2, P6, R16, R20.reuse, 0x1 ;  /* 0x000000141002c211 */ /* 0x088fe400078c08ff */
[----:B-----5:R-:W-:Y:S02]  /*dde0*/  @!P3 LEA R4, P5, R22, R20, 0x1 ;  /* 0x000000141604b211 */ /* 0x020fe400078a08ff */
        /* <DEDUP_REMOVED lines=10> */
.L_x_2702:
[----:B------:R-:W-:Y:S05]  /*de90*/  BSYNC B1 ;  /* 0x0000000000017941 */ /* 0x000fea0003800000 */
.L_x_2701:
        /* <DEDUP_REMOVED lines=10> */
[-C--:B------:R-:W-:Y:S02]  /*df40*/  @!P2 LEA R4, P5, R22, R8.reuse, 0x1 ;  /* 0x000000081604a211 */ /* 0x080fe400078a08ff */
        /* <DEDUP_REMOVED lines=10> */
.L_x_2704:
[----:B------:R-:W-:Y:S05]  /*dff0*/  BSYNC B1 ;  /* 0x0000000000017941 */ /* 0x000fea0003800000 */
.L_x_2703:
[----:B0-----:R-:W-:Y:S01]  /*e000*/  VIADD R0, R84, 0x60 ;  /* 0x0000006054007836 */ /* 0x001fe20000000000 */
[----:B--2-4-:R-:W4:Y:S04]  /*e010*/  SHFL.IDX PT, R82, R82, 0x3, 0x181f ;  /* 0x00781f0052527f89 */ /* 0x014f2800000e0000 */
[----:B------:R-:W-:Y:S01]  /*e020*/  ISETP.GE.AND P0, PT, R0, R81, PT ;  /* 0x000000510000720c */ /* 0x000fe20003f06270 */
[----:B------:R-:W0:-:S12]  /*e030*/  SHFL.IDX PT, R80, R80, 0x3, 0x181f ;  /* 0x00781f0050507f89 */ /* 0x000e1800000e0000 */
[----:B------:R-:W-:Y:S05]  /*e040*/  @P0 BRA `(.L_x_2705) ;  /* 0x0000000c00a80947 */ /* 0x000fea0003800000 */
[----:B------:R-:W-:Y:S02]  /*e050*/  ULDC UR4, c[0x0][0xac8] ;  /* 0x0002b20000047ab9 */ /* 0x000fe40000000800 */
[----:B------:R-:W-:Y:S02]  /*e060*/  ISETP.GE.AND P3, PT, R16, UR4, PT ;  /* 0x0000000410007c0c */ /* 0x000fe4000bf66270 */
[----:B------:R-:W-:Y:S02]  /*e070*/  ISETP.GE.AND P4, PT, R22, UR4, PT ;  /* 0x0000000416007c0c */ /* 0x000fe4000bf86270 */
[----:B------:R-:W-:-:S09]  /*e080*/  ISETP.GE.AND P5, PT, R19, UR4, PT ;  /* 0x0000000413007c0c */ /* 0x000fd2000bfa6270 */
[-C--:B0-----:R-:W-:Y:S02]  /*e090*/  @!P3 LEA R2, P0, R16, R80.reuse, 0x1 ;  /* 0x000000501002b211 */ /* 0x081fe400078008ff */
[-C--:B------:R-:W-:Y:S02]  /*e0a0*/  @!P4 LEA R4, P1, R22, R80.reuse, 0x1 ;  /* 0x000000501604c211 */ /* 0x080fe400078208ff */
[C---:B------:R-:W-:Y:S02]  /*e0b0*/  @!P5 LEA R6, P2, R19.reuse, R80, 0x1 ;  /* 0x000000501306d211 */ /* 0x040fe400078408ff */
[-C--:B----4-:R-:W-:Y:S02]  /*e0c0*/  @!P3 LEA.HI.X R3, R16, R82.reuse, R225, 0x1, P0 ;  /* 0x000000521003b211 */ /* 0x090fe400000f0ce1 */
        /* <DEDUP_REMOVED lines=11> */
.L_x_2697:
[----:B------:R-:W-:Y:S01]  /*e180*/  ULDC.64 UR8, c[0x0][0xc00] ;  /* 0x0003000000087ab9 */ /* 0x000fe20000000a00 */
[----:B------:R-:W0:Y:S01]  /*e190*/  LDC R11, c[0x0][0xbe8] ;  /* 0x0002fa00ff0b7b82 */ /* 0x000e220000000800 */
[----:B------:R-:W-:Y:S02]  /*e1a0*/  UISETP.NE.U32.AND UP0, UPT, UR8, URZ, UPT ;  /* 0x0000003f0800728c */ /* 0x000fe4000bf05070 */
[----:B------:R-:W-:Y:S02]  /*e1b0*/  ULEA UR4, UP1, UR38, UR8, 0x2 ;  /* 0x0000000826047291 */ /* 0x000fe4000f82103f */
[----:B------:R-:W-:Y:S02]  /*e1c0*/  UISETP.NE.AND.EX UP0, UPT, UR9, URZ, UPT, UP0 ;  /* 0x0000003f0900728c */ /* 0x000fe4000bf05300 */
[----:B------:R-:W-:Y:S02]  /*e1d0*/  ULEA.HI.X UR7, UR38, UR9, UR39, 0x2, UP1 ;  /* 0x0000000926077291 */ /* 0x000fe400088f1427 */
[----:B------:R-:W-:Y:S01]  /*e1e0*/  IMAD.U32 R2, RZ, RZ, UR4 ;  /* 0x00000004ff027e24 */ /* 0x000fe2000f8e00ff */
[----:B------:R-:W-:Y:S01]  /*e1f0*/  ULDC.64 UR8, c[0x0][0xc08] ;  /* 0x0003020000087ab9 */ /* 0x000fe20000000a00 */
[----:B------:R-:W-:Y:S01]  /*e200*/  PLOP3.LUT P2, PT, PT, PT, UP0, 0x80, 0x0 ;  /* 0x000000000000781c */ /* 0x000fe20003f4f008 */
[----:B------:R-:W-:Y:S01]  /*e210*/  UISETP.NE.U32.AND UP1, UPT, UR8, URZ, UPT ;  /* 0x0000003f0800728c */ /* 0x000fe2000bf25070 */
[----:B------:R-:W-:-:S03]  /*e220*/  IMAD.U32 R3, RZ, RZ, UR7 ;  /* 0x00000007ff037e24 */ /* 0x000fc6000f8e00ff */
[----:B------:R-:W-:-:S08]  /*e230*/  UISETP.NE.AND.EX UP1, UPT, UR9, URZ, UPT, UP1 ;  /* 0x0000003f0900728c */ /* 0x000fd0000bf25310 */
[----:B------:R-:W2:Y:S01]  /*e240*/  @P2 LDG.E R6, desc[UR52][R2.64] ;  /* 0x0000003402062981 */ /* 0x000ea2000c1e1900 */
[----:B------:R-:W-:Y:S01]  /*e250*/  PLOP3.LUT P3, PT, PT, PT, UP1, 0x80, 0x0 ;  /* 0x000000000000781c */ /* 0x000fe20003f6f018 */
[----:B------:R-:W-:Y:S01]  /*e260*/  ULDC UR4, c[0x0][0xa88] ;  /* 0x0002a20000047ab9 */ /* 0x000fe20000000800 */
[----:B------:R-:W-:Y:S01]  /*e270*/  @UP1 ULDC.64 UR8, c[0x0][0xc08] ;  /* 0x0003020000081ab9 */ /* 0x000fe20000000a00 */
[----:B------:R-:W-:Y:S01]  /*e280*/  IMAD.U32 R0, RZ, RZ, UR4 ;  /* 0x00000004ff007e24 */ /* 0x000fe2000f8e00ff */
        /* <DEDUP_REMOVED lines=16> */
.L_x_2706:
[----:B------:R-:W-:Y:S01]  /*e390*/  USEL UR38, UR38, URZ, !UP0 ;  /* 0x0000003f26267287 */ /* 0x000fe2000c000000 */
[----:B------:R-:W-:Y:S01]  /*e3a0*/  BSSY B1, `(.L_x_2707) ;  /* 0x000002c000017945 */ /* 0x000fe20003800000 */
[----:B------:R-:W-:-:S03]  /*e3b0*/  USEL UR39, UR39, URZ, !UP0 ;  /* 0x0000003f27277287 */ /* 0x000fc6000c000000 */
[----:B------:R-:W-:Y:S09]  /*e3c0*/  @P1 BRA `(.L_x_2708) ;  /* 0x0000000000a41947 */ /* 0x000ff20003800000 */
        /* <DEDUP_REMOVED lines=41> */
.L_x_2708:
[----:B------:R-:W-:Y:S05]  /*e660*/  BSYNC B1 ;  /* 0x0000000000017941 */ /* 0x000fea0003800000 */
.L_x_2707:
[----:B0-----:R-:W0:Y:S01]  /*e670*/  @P0 LDC R3, c[0x0][0xbf0] ;  /* 0x0002fc00ff030b82 */ /* 0x001e220000000800 */
[----:B------:R-:W-:Y:S01]  /*e680*/  ULDC.64 UR12, c[0x0][0xaa0] ;  /* 0x0002a800000c7ab9 */ /* 0x000fe20000000a00 */
[----:B------:R-:W-:Y:S01]  /*e690*/  IMAD R2, R216, 0x20, R217 ;  /* 0x00000020d8027824 */ /* 0x000fe200078e02d9 */
[----:B------:R-:W-:Y:S01]  /*e6a0*/  UIMAD UR7, UR10, UR12, URZ ;  /* 0x0000000c0a0772a4 */ /* 0x000fe2000f8e023f */
[----:B------:R-:W-:Y:S01]  /*e6b0*/  BSSY B1, `(.L_x_2709) ;  /* 0x0000041000017945 */ /* 0x000fe20003800000 */
[----:B------:R-:W-:Y:S01]  /*e6c0*/  UIMAD.WIDE.U32 UR8, UR4, UR12, URZ ;  /* 0x0000000c040872a5 */ /* 0x000fe2000f8e003f */
[----:B------:R-:W-:Y:S01]  /*e6d0*/  VIADD R6, R2, UR41 ;  /* 0x0000002902067c36 */ /* 0x000fe20008000000 */
[----:B------:R-:W-:-:S03]  /*e6e0*/  UIMAD UR7, UR4, UR13, UR7 ;  /* 0x0000000d040772a4 */ /* 0x000fc6000f8e0207 */
[----:B------:R-:W-:Y:S01]  /*e6f0*/  ULDC.64 UR12, c[0x0][0xae8] ;  /* 0x0002ba00000c7ab9 */ /* 0x000fe20000000a00 */
[----:B------:R-:W-:Y:S01]  /*e700*/  UIADD3 UR9, UR9, UR7, URZ ;  /* 0x0000000709097290 */ /* 0x000fe2000fffe03f */
[----:B------:R-:W-:Y:S01]  /*e710*/  @P0 IMAD.HI.U32 R2, R6, R9, RZ ;  /* 0x0000000906020227 */ /* 0x000fe200078e00ff */
[----:B------:R-:W-:Y:S02]  /*e720*/  UIMAD UR4, UR11, UR12, URZ ;  /* 0x0000000c0b0472a4 */ /* 0x000fe4000f8e023f */
        /* <DEDUP_REMOVED lines=24> */
[----:B------:R-:W-:Y:S02]  /*e8b0*/  VIADD R6, R217, UR41 ;  /* 0x00000029d9067c36 */ /* 0x000fe40008000000 */
        /* <DEDUP_REMOVED lines=32> */
.L_x_2710:
[----:B------:R-:W-:Y:S05]  /*eac0*/  BSYNC B1 ;  /* 0x0000000000017941 */ /* 0x000fea0003800000 */
.L_x_2709:
        /* <DEDUP_REMOVED lines=21> */
.L_x_2712:
[----:B------:R-:W-:Y:S05]  /*ec20*/  BSYNC B1 ;  /* 0x0000000000017941 */ /* 0x000fea0003800000 */
.L_x_2711:
        /* <DEDUP_REMOVED lines=21> */
.L_x_2714:
[----:B------:R-:W-:Y:S05]  /*ed80*/  BSYNC B1 ;  /* 0x0000000000017941 */ /* 0x000fea0003800000 */
.L_x_2713:
[----:B0-----:R-:W-:Y:S01]  /*ed90*/  VIADD R0, R6, 0x60 ;  /* 0x0000006006007836 */ /* 0x001fe20000000000 */
[----:B--2-4-:R-:W0:Y:S04]  /*eda0*/  SHFL.IDX PT, R5, R5, 0x3, 0x181f ;  /* 0x00781f0005057f89 */ /* 0x014e2800000e0000 */
[----:B------:R-:W-:Y:S01]  /*edb0*/  ISETP.GE.AND P0, PT, R0, R11, PT ;  /* 0x0000000b0000720c */ /* 0x000fe20003f06270 */
[----:B-1-3--:R1:W2:-:S12]  /*edc0*/  SHFL.IDX PT, R2, R4, 0x3, 0x181f ;  /* 0x00781f0004027f89 */ /* 0x00a29800000e0000 */
[----:B-1----:R-:W-:Y:S05]  /*edd0*/  @P0 BRA `(.L_x_2705) ;  /* 0x0000000000440947 */ /* 0x002fea0003800000 */
[----:B------:R-:W-:Y:S02]  /*ede0*/  ULDC UR4, c[0x0][0xac8] ;  /* 0x0002b20000047ab9 */ /* 0x000fe40000000800 */
[----:B------:R-:W-:Y:S02]  /*edf0*/  ISETP.GE.AND P3, PT, R16, UR4, PT ;  /* 0x0000000410007c0c */ /* 0x000fe4000bf66270 */
[----:B------:R-:W-:Y:S02]  /*ee00*/  ISETP.GE.AND P2, PT, R22, UR4, PT ;  /* 0x0000000416007c0c */ /* 0x000fe4000bf46270 */
[----:B------:R-:W-:Y:S02]  /*ee10*/  ISETP.GE.AND P1, PT, R19, UR4, PT ;  /* 0x0000000413007c0c */ /* 0x000fe4000bf26270 */
[----:B------:R-:W-:-:S07]  /*ee20*/  ISETP.GE.AND P0, PT, R23, UR4, PT ;  /* 0x0000000417007c0c */ /* 0x000fce000bf06270 */
[-C--:B--2---:R-:W-:Y:S02]  /*ee30*/  @!P3 LEA R6, P6, R16, R2.reuse, 0x1 ;  /* 0x000000021006b211 */ /* 0x084fe400078c08ff */
[-C--:B------:R-:W-:Y:S02]  /*ee40*/  @!P2 LEA R8, P5, R22, R2.reuse, 0x1 ;  /* 0x000000021608a211 */ /* 0x080fe400078a08ff */
[-C--:B------:R-:W-:Y:S02]  /*ee50*/  @!P1 LEA R10, P4, R19, R2.reuse, 0x1 ;  /* 0x00000002130a9211 */ /* 0x080fe400078808ff */
[-C--:B0-----:R-:W-:Y:S02]  /*ee60*/  @!P3 LEA.HI.X R7, R16, R5.reuse, R225, 0x1, P6 ;  /* 0x000000051007b211 */ /* 0x081fe400030f0ce1 */
        /* <DEDUP_REMOVED lines=8> */
.L_x_2705:
[----:B------:R-:W-:Y:S05]  /*eef0*/  BSYNC B0 ;  /* 0x0000000000007941 */ /* 0x000fea0003800000 */
.L_x_2696:
[----:B------:R-:W-:Y:S02]  /*ef00*/  ULDC UR4, c[0x0][0xc3c] ;  /* 0x00030f0000047ab9 */ /* 0x000fe40000000800 */
[----:B------:R-:W-:-:S06]  /*ef10*/  UISETP.GE.AND UP0, UPT, UR6, UR4, UPT ;  /* 0x000000040600728c */ /* 0x000fcc000bf06270 */
[----:B------:R-:W-:-:S13]  /*ef20*/  PLOP3.LUT P0, PT, PT, PT, UP0, 0x80, 0x0 ;  /* 0x000000000000781c */ /* 0x000fda0003f0f008 */
[----:B------:R-:W-:Y:S05]  /*ef30*/  @!P0 BRA `(.L_x_2715) ;  /* 0xffffff1c00988947 */ /* 0x000fea000383ffff */
[----:B------:R-:W-:Y:S05]  /*ef40*/  EXIT ;  /* 0x000000000000794d */ /* 0x000fea0003800000 */
.L_x_2654:
        /* <DEDUP_REMOVED lines=55> */
.L_x_2721:
        /* <DEDUP_REMOVED lines=12> */
.L_x_2720:
[----:B------:R-:W-:Y:S05]  /*f380*/  BSYNC B0 ;  /* 0x0000000000007941 */ /* 0x000fea0003800000 */
.L_x_2719:
        /* <DEDUP_REMOVED lines=21> */
.L_x_2717:
[----:B------:R-:W-:-:S04]  /*f4e0*/  IMAD.IADD R13, R4, 0x1, -R3 ;  /* 0x00000001040d7824 */ /* 0x000fc800078e0a03 */
[----:B------:R-:W-:-:S05]  /*f4f0*/  IMAD R2, R8, R9, R13 ;  /* 0x0000000908027224 */ /* 0x000fca00078e020d */
[----:B------:R-:W-:-:S13]  /*f500*/  ISETP.GT.AND P0, PT, R2, R7, PT ;  /* 0x000000070200720c */ /* 0x000fda0003f04270 */
[----:B------:R-:W-:Y:S02]  /*f510*/  VOTEU.ANY UR7, UPT, !P0 ;  /* 0x0000000000077886 */ /* 0x000fe400040e0100 */
[----:B------:R-:W-:-:S04]  /*f520*/  UPOPC UR6, UR7 ;  /* 0x00000007000672bf */ /* 0x000fc80008000000 */
[----:B------:R-:W-:-:S03]  /*f530*/  UIADD3 UR40, UR6, UR4, URZ ;  /* 0x0000000406287290 */ /* 0x000fc6000fffe03f */
[----:B------:R-:W-:Y:S02]  /*f540*/  ULDC.64 UR4, c[0x0][0xc90] ;  /* 0x0003240000047ab9 */ /* 0x000fe40000000a00 */
[----:B------:R-:W-:-:S06]  /*f550*/  UIMAD.WIDE UR4, UR40, 0x4, UR4 ;  /* 0x00000004280478a5 */ /* 0x000fcc000f8e0204 */
[----:B------:R-:W-:Y:S02]  /*f560*/  IMAD.U32 R2, RZ, RZ, UR4 ;  /* 0x00000004ff027e24 */ /* 0x000fe4000f8e00ff */
[----:B------:R-:W-:-:S05]  /*f570*/  IMAD.U32 R3, RZ, RZ, UR5 ;  /* 0x00000005ff037e24 */ /* 0x000fca000f8e00ff */
[----:B------:R-:W2:Y:S01]  /*f580*/  LDG.E R6, desc[UR52][R2.64] ;  /* 0x0000003402067981 */ /* 0x000ea2000c1e1900 */
[----:B------:R-:W-:Y:S01]  /*f590*/  IMAD.U32 R15, RZ, RZ, UR6 ;  /* 0x00000006ff0f7e24 */ /* 0x000fe2000f8e00ff */
[----:B------:R-:W-:-:S04]  /*f5a0*/  ISETP.NE.AND P0, PT, RZ, UR7, PT ;  /* 0x00000007ff007c0c */ /* 0x000fc8000bf05270 */
[----:B------:R-:W2:Y:S02]  /*f5b0*/  SHFL.IDX PT, R0, R0, R15, 0x1f ;  /* 0x00001f0f00007589 */ /* 0x000ea400000e0000 */
[----:B--2---:R-:W-:-:S05]  /*f5c0*/  IMAD R4, R0, R6, RZ ;  /* 0x0000000600047224 */ /* 0x004fca00078e02ff */
[----:B------:R-:W-:-:S04]  /*f5d0*/  IABS R12, R4 ;  /* 0x00000004000c7213 */ /* 0x000fc80000000000 */
[----:B------:R-:W0:Y:S08]  /*f5e0*/  I2F.RP R10, R12 ;  /* 0x0000000c000a7306 */ /* 0x000e300000209400 */
[----:B0-----:R-:W0:Y:S02]  /*f5f0*/  MUFU.RCP R10, R10 ;  /* 0x0000000a000a7308 */ /* 0x001e240000001000 */
[----:B0-----:R-:W-:-:S06]  /*f600*/  VIADD R11, R10, 0xffffffe ;  /* 0x0ffffffe0a0b7836 */ /* 0x001fcc0000000000 */
[----:B------:R0:W1:Y:S01]  /*f610*/  F2I.FTZ.U32.TRUNC.NTZ R3, R11 ;  /* 0x0000000b00037305 */ /* 0x000062000021f000 */
[----:B------:R-:W-:Y:S05]  /*f620*/  @!P0 BRA `(.L_x_2722) ;  /* 0x00000000000c8947 */ /* 0x000fea0003800000 */
[----:B------:R-:W-:-:S06]  /*f630*/  UIADD3 UR4, UR6, -0x1, URZ ;  /* 0xffffffff06047890 */ /* 0x000fcc000fffe03f */
[----:B0-----:R-:W-:-:S05]  /*f640*/  IMAD.U32 R11, RZ, RZ, UR4 ;  /* 0x00000004ff0b7e24 */ /* 0x001fca000f8e00ff */
[----:B------:R2:W3:Y:S02]  /*f650*/  SHFL.IDX PT, R16, R8, R11, 0x1f ;  /* 0x00001f0b08107589 */ /* 0x0004e400000e0000 */
.L_x_2722:
[----:B-1----:R-:W-:Y:S02]  /*f660*/  IMAD.MOV R2, RZ, RZ, -R3 ;  /* 0x000000ffff027224 */ /* 0x002fe400078e0a03 */
[----:B---3--:R-:W-:Y:S02]  /*f670*/  IMAD R16, R16, R9, R13 ;  /* 0x0000000910107224 */ /* 0x008fe400078e020d */
[----:B------:R-:W-:Y:S01]  /*f680*/  IMAD.MOV.U32 R13, RZ, RZ, R2 ;  /* 0x000000ffff0d7224 */ /* 0x000fe200078e0002 */
[----:B------:R-:W-:Y:S02]  /*f690*/  IABS R2, R4 ;  /* 0x0000000400027213 */ /* 0x000fe40000000000 */
[----:B0-2---:R-:W-:Y:S01]  /*f6a0*/  IADD3 R11, -R16, R7, RZ ;  /* 0x00000007100b7210 */ /* 0x005fe20007ffe1ff */
[----:B------:R-:W-:Y:S02]  /*f6b0*/  IMAD R7, R13, R12, RZ ;  /* 0x0000000c0d077224 */ /* 0x000fe400078e02ff */
[----:B------:R-:W-:Y:S01]  /*f6c0*/  IMAD.MOV R10, RZ, RZ, -R2 ;  /* 0x000000ffff0a7224 */ /* 0x000fe200078e0a02 */
        /* <DEDUP_REMOVED lines=21> */
[----:B------:R-:W-:Y:S02]  /*f820*/  VIADDMNMX R15, R3, R9, R6, PT ;  /* 0x00000009030f7246 */ /* 0x000fe40003800106 */
[----:B------:R-:W-:Y:S02]  /*f830*/  IABS R9, R4 ;  /* 0x0000000400097213 */ /* 0x000fe40000000000 */
[-C--:B------:R-:W-:Y:S01]  /*f840*/  IABS R8, R15.reuse ;  /* 0x0000000f00087213 */ /* 0x080fe20000000000 */
[----:B------:R-:W-:Y:S01]  /*f850*/  IMAD.MOV R18, RZ, RZ, -R15 ;  /* 0x000000ffff127224 */ /* 0x000fe200078e0a0f */
[----:B------:R-:W-:Y:S02]  /*f860*/  IABS R10, R15 ;  /* 0x0000000f000a7213 */ /* 0x000fe40000000000 */
[----:B------:R-:W0:Y:S08]  /*f870*/  I2F.RP R6, R8 ;  /* 0x0000000800067306 */ /* 0x000e300000209400 */
[----:B0-----:R-:W0:Y:S02]  /*f880*/  MUFU.RCP R6, R6 ;  /* 0x0000000600067308 */ /* 0x001e240000001000 */
[----:B0-----:R-:W-:-:S06]  /*f890*/  VIADD R3, R6, 0xffffffe ;  /* 0x0ffffffe06037836 */ /* 0x001fcc0000000000 */
[----:B------:R-:W0:Y:S02]  /*f8a0*/  F2I.FTZ.U32.TRUNC.NTZ R3, R3 ;  /* 0x0000000300037305 */ /* 0x000e24000021f000 */
[----:B0-----:R-:W-:-:S04]  /*f8b0*/  IMAD.MOV R2, RZ, RZ, -R3 ;  /* 0x000000ffff027224 */ /* 0x001fc800078e0a03 */
[----:B------:R-:W-:Y:S02]  /*f8c0*/  IMAD.MOV.U32 R7, RZ, RZ, R2 ;  /* 0x000000ffff077224 */ /* 0x000fe400078e0002 */
[----:B------:R-:W-:Y:S02]  /*f8d0*/  IMAD.MOV.U32 R2, RZ, RZ, RZ ;  /* 0x000000ffff027224 */ /* 0x000fe400078e00ff */
        /* <DEDUP_REMOVED lines=13> */
[----:B------:R-:W-:-:S06]  /*f9b0*/  @P0 VIADD R2, R2, 0x1 ;  /* 0x0000000102020836 */ /* 0x000fcc0000000000 */
[----:B------:R-:W-:Y:S01]  /*f9c0*/  @!P2 IMAD.MOV R2, RZ, RZ, -R2 ;  /* 0x000000ffff02a224 */ /* 0x000fe200078e0a02 */
[----:B------:R-:W-:-:S04]  /*f9d0*/  @!P1 LOP3.LUT R2, RZ, R15, RZ, 0x33, !PT ;  /* 0x0000000fff029212 */ /* 0x000fc800078e33ff */
[----:B------:R-:W-:Y:S01]  /*f9e0*/  LOP3.LUT R17, RZ, R2, RZ, 0x33, !PT ;  /* 0x00000002ff117212 */ /* 0x000fe200078e33ff */
[----:B------:R-:W-:-:S04]  /*f9f0*/  IMAD R18, R2, R18, R3 ;  /* 0x0000001202127224 */ /* 0x000fc800078e0203 */
[----:B------:R-:W-:Y:S01]  /*fa00*/  IMAD.IADD R17, R0, 0x1, R17 ;  /* 0x0000000100117824 */ /* 0x000fe200078e0211 */
[----:B------:R-:W-:Y:S06]  /*fa10*/  BRA `(.L_x_2723) ;  /* 0x0000000000107947 */ /* 0x000fec0003800000 */
.L_x_2718:
[----:B------:R-:W-:Y:S01]  /*fa20*/  IMAD.MOV.U32 R16, RZ, RZ, R7 ;  /* 0x000000ffff107224 */ /* 0x000fe200078e0007 */
[----:B------:R-:W-:Y:S01]  /*fa30*/  ULDC UR40, c[0x0][0xc3c] ;  /* 0x00030f0000287ab9 */ /* 0x000fe20000000800 */
[----:B------:R-:W-:Y:S02]  /*fa40*/  IMAD.MOV.U32 R17, RZ, RZ, RZ ;  /* 0x000000ffff117224 */ /* 0x000fe400078e00ff */
[----:B------:R-:W-:-:S07]  /*fa50*/  IMAD.MOV.U32 R18, RZ, RZ, RZ ;  /* 0x000000ffff127224 */ /* 0x000fce00078e00ff */
.L_x_2723:
[----:B------:R-:W-:Y:S01]  /*fa60*/  ISETP.NE.AND P0, PT, R5, RZ, PT ;  /* 0x000000ff0500720c */ /* 0x000fe20003f05270 */
[----:B------:R-:W-:-:S12]  /*fa70*/  IMAD.U32 R19, RZ, RZ, UR40 ;  /* 0x00000028ff137e24 */ /* 0x000fd8000f8e00ff */
[----:B------:R-:W0:Y:S01]  /*fa80*/  @!P0 S2R R3, SR_CgaCtaId ;  /* 0x0000000000038919 */ /* 0x000e220000008800 */
[----:B------:R-:W-:-:S04]  /*fa90*/  @!P0 MOV R0, 0x400 ;  /* 0x0000040000008802 */ /* 0x000fc80000000f00 */
[----:B0-----:R-:W-:-:S05]  /*faa0*/  @!P0 LEA R0, R3, R0, 0x18 ;  /* 0x0000000003008211 */ /* 0x001fca00078ec0ff */
[----:B------:R0:W-:Y:S01]  /*fab0*/  @!P0 STS.128 [R0+0x388d0], R16 ;  /* 0x0388d01000008388 */ /* 0x0001e20000000c00 */
[----:B------:R-:W-:Y:S06]  /*fac0*/  BAR.ARV 0x5, 0x180 ;  /* 0x0146000000007b1d */ /* 0x000fec0000002000 */
.L_x_2716:
        /* <DEDUP_REMOVED lines=8> */
[----:B------:R-:W2:Y:S01]  /*fb50*/  S2UR UR4, SR_CgaCtaId ;  /* 0x00000000000479c3 */ /* 0x000ea20000008800 */
        /* <DEDUP_REMOVED lines=8> */
[----:B--2---:R-:W-:-:S02]  /*fbe0*/  IMAD.U32 R33, RZ, RZ, UR4 ;  /* 0x00000004ff217e24 */ /* 0x004fc4000f8e00ff */
[C---:B-1----:R-:W-:Y:S01]  /*fbf0*/  IMAD.SHL.U32 R22, R8.reuse, 0x80, RZ ;  /* 0x0000008008167824 */ /* 0x042fe200078e00ff */
[C---:B------:R-:W-:Y:S01]  /*fc00*/  LOP3.LUT R6, R8.reuse, 0x7f, RZ, 0xc0, !PT ;  /* 0x0000007f08067812 */ /* 0x040fe200078ec0ff */
        /* <DEDUP_REMOVED lines=29> */
.L_x_2799:
[----:B------:R-:W-:Y:S01]  /*fde0*/  ULDC.64 UR4, c[0x0][0xc88] ;  /* 0x0003220000047ab9 */ /* 0x000fe20000000a00 */
[----:B------:R-:W-:Y:S01]  /*fdf0*/  ULDC.64 UR6, c[0x0][0xa18] ;  /* 0x0002860000067ab9 */ /* 0x000fe20000000a00 */
[----:B------:R-:W-:Y:S01]  /*fe00*/  UIMAD.WIDE UR4, UR40, 0x4, UR4 ;  /* 0x00000004280478a5 */ /* 0x000fe2000f8e0204 */
[----:B------:R-:W-:-:S05]  /*fe10*/  ULDC.64 UR8, c[0x0][0xa00] ;  /* 0x0002800000087ab9 */ /* 0x000fca0000000a00 */
[----:B-1-3--:R-:W-:Y:S02]  /*fe20*/  IMAD.U32 R2, RZ, RZ, UR4 ;  /* 0x00000004ff027e24 */ /* 0x00afe4000f8e00ff */
        /* <DEDUP_REMOVED lines=44> */
.L_x_2725:
        /* <DEDUP_REMOVED lines=21> */
.L_x_2726:
        /* <DEDUP_REMOVED lines=11> */
.L_x_2727:
[----:B------:R-:W-:Y:S01]  /*102f0*/  R2UR UR6, R17 ;  /* 0x00000000110672ca */ /* 0x000fe200000e0000 */
[----:B------:R-:W-:Y:S01]  /*10300*/  ULDC UR4, c[0x0][0x448] ;  /* 0x0001120000047ab9 */ /* 0x000fe20000000800 */
[----:B------:R-:W-:Y:S01]  /*10310*/  UIADD3 UR38, -UR36, UR38, URZ ;  /* 0x0000002624267290 */ /* 0x000fe2000fffe13f */
[----:B------:R-:W-:Y:S01]  /*10320*/  BSSY B7, `(.L_x_2728) ;  /* 0x00004d8000077945 */ /* 0x000fe20003800000 */
[----:B------:R-:W-:Y:S02]  /*10330*/  UISETP.NE.AND UP0, UPT, UR4, 0x1, UPT ;  /* 0x000000010400788c */ /* 0x000fe4000bf05270 */
[----:B------:R-:W-:Y:S02]  /*10340*/  UIADD3 UR7, UR38, 0x80, -UR41 ;  /* 0x0000008026077890 */ /* 0x000fe4000fffe829 */
[----:B------:R-:W-:-:S05]  /*10350*/  UP2UR UR49, UPR, URZ, 0x1 ;  /* 0x000000013f317883 */ /* 0x000fca0008000000 */
[----:B------:R-:W-:Y:S02]  /*10360*/  USHF.L.U32 UR6, UR6, 0x7, URZ ;  /* 0x0000000706067899 */ /* 0x000fe4000800063f */
[----:B------:R-:W-:Y:S01]  /*10370*/  @UP0 ULDC UR4, c[0x0][0x44c] ;  /* 0x0001130000040ab9 */ /* 0x000fe20000000800 */
[----:B------:R-:W-:Y:S01]  /*10380*/  @UP0 ULDC UR8, c[0x0][0x450] ;  /* 0x0001140000080ab9 */ /* 0x000fe20000000800 */
[----:B------:R-:W-:-:S04]  /*10390*/  UIADD3 UR6, UR6, 0x7f, URZ ;  /* 0x0000007f06067890 */ /* 0x000fc8000fffe03f */
[----:B------:R-:W-:Y:S02]  /*103a0*/  UIMAD.WIDE.U32 UR4, UR6, UR4, URZ ;  /* 0x00000004060472a5 */ /* 0x000fe4000f8e003f */
[----:B------:R-:W-:Y:S02]  /*103b0*/  UIADD3 UR4, UR38, 0x7f, URZ ;  /* 0x0000007f26047890 */ /* 0x000fe4000fffe03f */
[----:B------:R-:W-:Y:S02]  /*103c0*/  @UP0 USHF.R.U32.HI UR6, URZ, UR8, UR5 ;  /* 0x000000083f060299 */ /* 0x000fe40008011605 */
[----:B------:R-:W-:Y:S02]  /*103d0*/  USHF.R.S32.HI UR5, URZ, 0x1f, UR4 ;  /* 0x0000001f3f057899 */ /* 0x000fe40008011404 */
[----:B------:R-:W-:Y:S02]  /*103e0*/  UIADD3 UR6, UR7, UR6, URZ ;  /* 0x0000000607067290 */ /* 0x000fe4000fffe03f */
[----:B------:R-:W-:-:S02]  /*103f0*/  ULEA.HI UR5, UR5, UR4, URZ, 0x7 ;  /* 0x0000000405057291 */ /* 0x000fc4000f8f383f */
[----:B------:R-:W-:Y:S02]  /*10400*/  USHF.R.S32.HI UR7, URZ, 0x1f, UR6 ;  /* 0x0000001f3f077899 */ /* 0x000fe40008011406 */
[----:B------:R-:W-:Y:S02]  /*10410*/  USHF.R.S32.HI UR5, URZ, 0x7, UR5 ;  /* 0x000000073f057899 */ /* 0x000fe40008011405 */
[----:B------:R-:W-:-:S04]  /*10420*/  ULEA.HI UR7, UR7, UR6, URZ, 0x7 ;  /* 0x0000000607077291 */ /* 0x000fc8000f8f383f */
[----:B------:R-:W-:-:S04]  /*10430*/  USHF.R.S32.HI UR7, URZ, 0x7, UR7 ;  /* 0x000000073f077899 */ /* 0x000fc80008011407 */
[----:B------:R-:W-:-:S04]  /*10440*/  UISETP.LT.AND UP0, UPT, UR5, UR7, UPT ;  /* 0x000000070500728c */ /* 0x000fc8000bf01270 */
[----:B------:R-:W-:-:S06]  /*10450*/  USEL UR42, UR5, UR7, UP0 ;  /* 0x00000007052a7287 */ /* 0x000fcc0008000000 */
[----:B------:R-:W-:-:S13]  /*10460*/  ISETP.LT.AND P0, PT, RZ, UR42, PT ;  /* 0x0000002aff007c0c */ /* 0x000fda000bf01270 */
        /* <DEDUP_REMOVED lines=18> */
.L_x_2729:
        /* <DEDUP_REMOVED lines=20> */
.L_x_2732:
[----:B------:R-:W-:Y:S05]  /*106d0*/  BSYNC B6 ;  /* 0x0000000000067941 */ /* 0x000fea0003800000 */
.L_x_2731:
        /* <DEDUP_REMOVED lines=22> */
.L_x_2734:
[----:B------:R-:W-:Y:S05]  /*10840*/  BSYNC B6 ;  /* 0x0000000000067941 */ /* 0x000fea0003800000 */
.L_x_2733:
        /* <DEDUP_REMOVED lines=20> */
.L_x_2736:
[----:B------:R-:W-:Y:S05]  /*10990*/  BSYNC B6 ;  /* 0x0000000000067941 */ /* 0x000fea0003800000 */
.L_x_2735:
        /* <DEDUP_REMOVED lines=19> */
.L_x_2738:
[----:B------:R-:W-:Y:S05]  /*10ad0*/  BSYNC B6 ;  /* 0x0000000000067941 */ /* 0x000fea0003800000 */
.L_x_2737:
        /* <DEDUP_REMOVED lines=56> */
.L_x_2819:
[----:B------:R-:W-:Y:S01]  /*10e60*/  SHF.R.S32.HI R31, RZ, 0x1f, R18 ;  /* 0x0000001fff1f7819 */ /* 0x000fe20000011412 */
[----:B------:R-:W-:Y:S06]  /*10e70*/  @!P2 BRA `(.L_x_2740) ;  /* 0x000000000004a947 */ /* 0x000fec0003800000 */
[----:B------:R-:W-:Y:S01]  /*10e80*/  BPT.TRAP 0x1 ;  /* 0x000000040000795c */ /* 0x000fe20000300000 */
.L_x_2740:
[----:B------:R-:W-:Y:S01]  /*10e90*/  IMAD R6, R25, 0x8, R23 ;  /* 0x0000000819067824 */ /* 0x000fe200078e0217 */
[----:B------:R-:W-:Y:S01]  /*10ea0*/  SHF.L.U32 R2, R29, 0x1f, RZ ;  /* 0x0000001f1d027819 */ /* 0x000fe200000006ff */
[----:B------:R-:W-:Y:S01]  /*10eb0*/  BSSY B0, `(.L_x_2741) ;  /* 0x0000005000007945 */ /* 0x000fe20003800000 */
[----:B------:R-:W-:Y:S02]  /*10ec0*/  SHF.R.S32.HI R20, RZ, 0x1f, R0 ;  /* 0x0000001fff147819 */ /* 0x000fe40000011400 */
[----:B------:R-:W0:Y:S01]  /*10ed0*/  SYNCS.PHASECHK.TRANS64.TRYWAIT P0, [R6+URZ+0x38880], R2 ;  /* 0x03888002060075a7 */ /* 0x000e22000800017f */
[----:B------:R1:W-:Y:S02]  /*10ee0*/  STL [R1+0x8], R2 ;  /* 0x0000080201007387 */ /* 0x0003e40000100800 */
[----:B01----:R-:W-:Y:S05]  /*10ef0*/  @!P0 BRA `(.L_x_2742) ;  /* 0x0000005400388947 */ /* 0x003fea0003800000 */
.L_x_2820:
[----:B------:R-:W-:Y:S05]  /*10f00*/  BSYNC B0 ;  /* 0x0000000000007941 */ /* 0x000fea0003800000 */
.L_x_2741:
        /* <DEDUP_REMOVED lines=105> */
.L_x_2838:
        /* <DEDUP_REMOVED lines=11> */
.L_x_2744:
        /* <DEDUP_REMOVED lines=11> */
.L_x_2745:
[----:B------:R0:W-:Y:S01]  /*11700*/  SYNCS.ARRIVE.TRANS64.A1T0 RZ, [R6+URZ+0x38870], RZ ;  /* 0x038870ff06ff79a7 */ /* 0x0001e2000810003f */
[----:B------:R-:W-:Y:S05]  /*11710*/  @!P6 BRA `(.L_x_2746) ;  /* 0x000000000004e947 */ /* 0x000fea0003800000 */
[----:B------:R-:W-:Y:S01]  /*11720*/  BPT.TRAP 0x1 ;  /* 0x000000040000795c */ /* 0x000fe20000300000 */
.L_x_2746:
[----:B------:R-:W2:Y:S01]  /*11730*/  LDL R2, [R1+0x8] ;  /* 0x0000080001027983 */ /* 0x000ea20000100800 */
[----:B------:R-:W-:Y:S01]  /*11740*/  BSSY B0, `(.L_x_2747) ;  /* 0x0000003000007945 */ /* 0x000fe20003800000 */
[----:B--2---:R-:W1:Y:S03]  /*11750*/  SYNCS.PHASECHK.TRANS64.TRYWAIT P0, [R6+URZ+0x38840], R2 ;  /* 0x03884002060075a7 */ /* 0x004e66000800017f */
[----:B-1----:R-:W-:Y:S05]  /*11760*/  @!P0 BRA `(.L_x_2748) ;  /* 0x0000005800088947 */ /* 0x002fea0003800000 */
.L_x_2839:
[----:B------:R-:W-:Y:S05]  /*11770*/  BSYNC B0 ;  /* 0x0000000000007941 */ /* 0x000fea0003800000 */
.L_x_2747:
        /* <DEDUP_REMOVED lines=100> */
.L_x_2857:
        /* <DEDUP_REMOVED lines=11> */
.L_x_2750:
        /* <DEDUP_REMOVED lines=11> */
.L_x_2751:
        /* <DEDUP_REMOVED lines=34> */
.L_x_2753:
[----:B------:R-:W-:Y:S05]  /*12140*/  BSYNC B6 ;  /* 0x0000000000067941 */ /* 0x000fea0003800000 */
.L_x_2752:
[----:B------:R3:W5:Y:S01]  /*12150*/  LDL R8, [R1+0x4] ;  /* 0x0000040001087983 */ /* 0x0007620000100800 */
[----:B------:R-:W-:Y:S01]  /*12160*/  R2UR UR6, R31 ;  /* 0x000000001f0672ca */ /* 0x000fe200000e0000 */
[----:B------:R-:W-:Y:S01]  /*12170*/  UISETP.NE.AND UP0, UPT, UR49, URZ, UPT ;  /* 0x0000003f3100728c */ /* 0x000fe2000bf05270 */
[C---:B------:R-:W-:Y:S01]  /*12180*/  R2UR UR10, R18.reuse ;  /* 0x00000000120a72ca */ /* 0x040fe200000e0000 */
[----:B-1----:R-:W1:Y:S01]  /*12190*/  S2R R2, SR_TID.X ;  /* 0x0000000000027919 */ /* 0x002e620000002100 */
[----:B------:R-:W-:Y:S01]  /*121a0*/  R2UR UR7, R18 ;  /* 0x00000000120772ca */ /* 0x000fe200000e0000 */
[----:B------:R-:W-:Y:S01]  /*121b0*/  ULDC.64 UR8, c[0x0][0x2d8] ;  /* 0x0000b60000087ab9 */ /* 0x000fe20000000a00 */
[----:B------:R-:W4:Y:S01]  /*121c0*/  LDC R4, c[0x0][0x448] ;  /* 0x00011200ff047b82 */ /* 0x000f220000000800 */
[----:B------:R-:W-:Y:S01]  /*121d0*/  PLOP3.LUT P0, PT, PT, PT, UP0, 0x80, 0x0 ;  /* 0x000000000000781c */ /* 0x000fe20003f0f008 */
[----:B------:R-:W-:Y:S01]  /*121e0*/  UMOV UR4, UR38 ;  /* 0x0000002600047c82 */ /* 0x000fe20008000000 */
[----:B------:R-:W-:Y:S01]  /*121f0*/  PLOP3.LUT P1, PT, PT, PT, UP0, 0x80, 0x0 ;  /* 0x000000000000781c */ /* 0x000fe20003f2f008 */
[----:B------:R-:W-:-:S03]  /*12200*/  UMOV UR5, UR45 ;  /* 0x0000002d00057c82 */ /* 0x000fc60008000000 */
[----:B------:R-:W-:-:S04]  /*12210*/  UIMAD UR6, UR6, UR8, URZ ;  /* 0x00000008060672a4 */ /* 0x000fc8000f8e023f */
[----:B------:R-:W-:Y:S02]  /*12220*/  UIMAD UR6, UR10, UR9, UR6 ;  /* 0x000000090a0672a4 */ /* 0x000fe4000f8e0206 */
[----:B------:R-:W-:Y:S01]  /*12230*/  UIMAD.WIDE.U32 UR4, UR7, UR8, UR4 ;  /* 0x00000008070472a5 */ /* 0x000fe2000f8e0004 */
[----:B------:R-:W-:Y:S02]  /*12240*/  @UP0 ULDC UR10, c[0x0][0x44c] ;  /* 0x00011300000a0ab9 */ /* 0x000fe40000000800 */
[----:B------:R-:W-:Y:S01]  /*12250*/  ULDC.64 UR8, c[0x0][0x2e0] ;  /* 0x0000b80000087ab9 */ /* 0x000fe20000000a00 */
[C---:B-1----:R-:W-:Y:S01]  /*12260*/  LOP3.LUT R19, R2.reuse, 0x7f, RZ, 0xc0, !PT ;  /* 0x0000007f02137812 */ /* 0x042fe200078ec0ff */
[----:B------:R-:W-:Y:S01]  /*12270*/  IMAD.SHL.U32 R2, R2, 0x10, RZ ;  /* 0x0000001002027824 */ /* 0x000fe200078e00ff */
[----:B------:R-:W-:Y:S02]  /*12280*/  UIADD3 UR5, UR5, UR6, URZ ;  /* 0x0000000605057290 */ /* 0x000fe4000fffe03f */
[----:B------:R-:W-:Y:S01]  /*12290*/  SHF.R.U32.HI R19, RZ, 0x3, R19 ;  /* 0x00000003ff137819 */ /* 0x000fe20000011613 */
[----:B------:R-:W-:Y:S01]  /*122a0*/  @UP0 ULDC UR6, c[0x0][0x450] ;  /* 0x0001140000060ab9 */ /* 0x000fe20000000800 */
[----:B------:R-:W-:-:S02]  /*122b0*/  UIMAD UR7, UR44, UR8, URZ ;  /* 0x000000082c0772a4 */ /* 0x000fc4000f8e023f */
[----:B------:R-:W-:-:S05]  /*122c0*/  LOP3.LUT R2, R19, 0x70, R2, 0xf8, !PT ;  /* 0x0000007013027812 */ /* 0x000fca00078ef802 */
[----:B------:R-:W-:-:S04]  /*122d0*/  IMAD R7, R17, 0x80, R2 ;  /* 0x0000008011077824 */ /* 0x000fc800078e0202 */
[----:B------:R-:W-:-:S04]  /*122e0*/  @P0 IMAD.HI.U32 R0, R7, UR10, RZ ;  /* 0x0000000a07000c27 */ /* 0x000fc8000f8e00ff */
[----:B------:R-:W-:Y:S01]  /*122f0*/  IMAD.MOV.U32 R2, RZ, RZ, R7 ;  /* 0x000000ffff027224 */ /* 0x000fe200078e0007 */
[----:B------:R-:W-:Y:S01]  /*12300*/  @P1 SHF.R.U32.HI R2, RZ, UR6, R0 ;  /* 0x00000006ff021c19 */ /* 0x000fe20008011600 */
[----:B------:R-:W-:Y:S02]  /*12310*/  UIMAD UR7, UR43, UR9, UR7 ;  /* 0x000000092b0772a4 */ /* 0x000fe4000f8e0207 */
[----:B------:R-:W-:Y:S01]  /*12320*/  UIMAD.WIDE.U32 UR4, UR43, UR8, UR4 ;  /* 0x000000082b0472a5 */ /* 0x000fe2000f8e0004 */
[----:B------:R-:W-:Y:S02]  /*12330*/  SHF.R.S32.HI R0, RZ, 0x1f, R2 ;  /* 0x0000001fff007819 */ /* 0x000fe40000011402 */
[----:B------:R-:W-:Y:S01]  /*12340*/  ULDC.64 UR8, c[0x0][0x2d0] ;  /* 0x0000b40000087ab9 */ /* 0x000fe20000000a00 */
[----:B------:R-:W-:Y:S01]  /*12350*/  UIADD3 UR5, UR5, UR7, URZ ;  /* 0x0000000705057290 */ /* 0x000fe2000fffe03f */
[----:B------:R-:W-:Y:S02]  /*12360*/  IMAD.U32 R3, RZ, RZ, UR8 ;  /* 0x00000008ff037e24 */ /* 0x000fe4000f8e00ff */
[----:B------:R-:W-:-:S02]  /*12370*/  IMAD R5, R0, UR8, RZ ;  /* 0x0000000800057c24 */ /* 0x000fc4000f8e02ff */
[----:B------:R-:W-:Y:S02]  /*12380*/  IMAD.MOV R0, RZ, RZ, -R2 ;  /* 0x000000ffff007224 */ /* 0x000fe400078e0a02 */
[C---:B------:R-:W-:Y:S02]  /*12390*/  IMAD R5, R2.reuse, UR9, R5 ;  /* 0x0000000902057c24 */ /* 0x040fe4000f8e0205 */
[----:B------:R-:W-:Y:S01]  /*123a0*/  IMAD.WIDE.U32 R2, R2, R3, UR4 ;  /* 0x0000000402027e25 */ /* 0x000fe2000f8e0003 */
[----:B------:R-:W-:-:S03]  /*123b0*/  ULDC.64 UR4, c[0x0][0x2c8] ;  /* 0x0000b20000047ab9 */ /* 0x000fc60000000a00 */
[----:B----4-:R-:W-:Y:S02]  /*123c0*/  IMAD R0, R4, R0, R7 ;  /* 0x0000000004007224 */ /* 0x010fe400078e0207 */
[----:B------:R-:W-:-:S03]  /*123d0*/  IMAD.IADD R3, R3, 0x1, R5 ;  /* 0x0000000103037824 */ /* 0x000fc600078e0205 */
[----:B------:R-:W-:Y:S01]  /*123e0*/  SHF.R.S32.HI R5, RZ, 0x1f, R0 ;  /* 0x0000001fff057819 */ /* 0x000fe20000011400 */
[----:B------:R-:W-:-:S04]  /*123f0*/  IMAD.WIDE.U32 R2, R0, UR4, R2 ;  /* 0x0000000400027c25 */ /* 0x000fc8000f8e0002 */
[----:B------:R-:W-:Y:S01]  /*12400*/  IMAD R5, R5, UR4, RZ ;  /* 0x0000000405057c24 */ /* 0x000fe2000f8e02ff */
[----:B0-2---:R-:W-:-:S03]  /*12410*/  LOP3.LUT R6, R28, 0x80, RZ, 0xfc, !PT ;  /* 0x000000801c067812 */ /* 0x005fc600078efcff */
[----:B------:R-:W-:Y:S01]  /*12420*/  IMAD R5, R0, UR5, R5 ;  /* 0x0000000500057c24 */ /* 0x000fe2000f8e0205 */
[----:B------:R-:W-:Y:S02]  /*12430*/  ULDC.64 UR4, c[0x0][0x280] ;  /* 0x0000a00000047ab9 */ /* 0x000fe40000000a00 */
[----:B------:R-:W-:Y:S01]  /*12440*/  IADD3 R0, P0, R2, UR4, RZ ;  /* 0x0000000402007c10 */ /* 0x000fe2000ff1e0ff */
[----:B------:R-:W-:Y:S02]  /*12450*/  ULDC UR4, c[0x0][0x2b8] ;  /* 0x0000ae0000047ab9 */ /* 0x000fe40000000800 */
[----:B------:R-:W-:Y:S02]  /*12460*/  ISETP.GE.AND P1, PT, R6, UR4, PT ;  /* 0x0000000406007c0c */ /* 0x000fe4000bf26270 */
[----:B------:R-:W0:Y:S01]  /*12470*/  S2R R6, SR_TID.X ;  /* 0x0000000000067919 */ /* 0x000e220000002100 */
        /* <DEDUP_REMOVED lines=8> */
[----:B------:R-:W-:Y:S01]  /*12500*/  IMAD R17, R17, 0x80, R9 ;  /* 0x0000008011117824 */ /* 0x000fe200078e0209 */
        /* <DEDUP_REMOVED lines=9> */
[----:B------:R-:W-:-:S03]  /*125a0*/  ISETP.GE.AND P2, PT, R7, R4, PT ;  /* 0x000000040700720c */ /* 0x000fc60003f46270 */
[----:B0-----:R-:W0:Y:S10]  /*125b0*/  SHFL.IDX PT, R2, R5, 0x1, 0x181f ;  /* 0x00381f0005027f89 */ /* 0x001e3400000e0000 */
[----:B--2---:R-:W-:-:S05]  /*125c0*/  @!P2 IADD3 R14, P3, R28, R14, RZ ;  /* 0x0000000e1c0ea210 */ /* 0x004fca0007f7e0ff */
[----:B0-----:R-:W-:Y:S02]  /*125d0*/  @!P2 IMAD.X R7, RZ, RZ, R2, P3 ;  /* 0x000000ffff07a224 */ /* 0x001fe400018e0602 */
[----:B------:R-:W-:Y:S02]  /*125e0*/  @!P2 IMAD.MOV.U32 R2, RZ, RZ, R14 ;  /* 0x000000ffff02a224 */ /* 0x000fe400078e000e */
[----:B------:R-:W-:Y:S01]  /*125f0*/  @!P2 IMAD.MOV.U32 R3, RZ, RZ, R7 ;  /* 0x000000ffff03a224 */ /* 0x000fe200078e0007 */
[----:B------:R-:W0:Y:S01]  /*12600*/  SHFL.IDX PT, R14, R0, 0x2, 0x181f ;  /* 0x00581f00000e7f89 */ /* 0x000e2200000e0000 */
[----:B------:R-:W-:-:S03]  /*12610*/  VIADD R7, R17, 0x20 ;  /* 0x0000002011077836 */ /* 0x000fc60000000000 */
[----:B------:R-:W-:Y:S04]  /*12620*/  @!P2 LDGSTS.E.BYPASS.LTC128B.128 [R8+0x20c00], desc[UR52][R2.64], !P0 ;  /* 0x20c000000208afae */ /* 0x000fe8000c101d74 */
[----:B------:R1:W-:Y:S01]  /*12630*/  @!P2 LDGSTS.E.BYPASS.LTC128B.128 [R8+0x24c00], desc[UR52][R2.64+0x80], !P1 ;  /* 0x24c000800208afae */ /* 0x0003e2000c901d74 */
[----:B------:R-:W-:-:S03]  /*12640*/  ISETP.GE.AND P2, PT, R7, R4, PT ;  /* 0x000000040700720c */ /* 0x000fc60003f46270 */
[----:B-1----:R-:W1:Y:S10]  /*12650*/  SHFL.IDX PT, R2, R5, 0x2, 0x181f ;  /* 0x00581f0005027f89 */ /* 0x002e7400000e0000 */
[----:B0-----:R-:W-:-:S04]  /*12660*/  @!P2 IADD3 R14, P3, R28, R14, RZ ;  /* 0x0000000e1c0ea210 */ /* 0x001fc80007f7e0ff */
[----:B-1----:R-:W-:Y:S01]  /*12670*/  @!P2 IADD3.X R7, RZ, R2, RZ, P3, !PT ;  /* 0x00000002ff07a210 */ /* 0x002fe20001ffe4ff */
[----:B------:R-:W-:Y:S02]  /*12680*/  @!P2 IMAD.MOV.U32 R2, RZ, RZ, R14 ;  /* 0x000000ffff02a224 */ /* 0x000fe400078e000e */
[----:B------:R-:W0:Y:S02]  /*12690*/  SHFL.IDX PT, R14, R0, 0x3, 0x181f ;  /* 0x00781f00000e7f89 */ /* 0x000e2400000e0000 */
[----:B------:R-:W-:Y:S02]  /*126a0*/  @!P2 IMAD.MOV.U32 R3, RZ, RZ, R7 ;  /* 0x000000ffff03a224 */ /* 0x000fe400078e0007 */
[----:B------:R-:W-:-:S03]  /*126b0*/  VIADD R7, R17, 0x30 ;  /* 0x0000003011077836 */ /* 0x000fc60000000000 */
[----:B------:R-:W-:Y:S04]  /*126c0*/  @!P2 LDGSTS.E.BYPASS.LTC128B.128 [R8+0x21400], desc[UR52][R2.64], !P0 ;  /* 0x214000000208afae */ /* 0x000fe8000c101d74 */
[----:B------:R1:W-:Y:S01]  /*126d0*/  @!P2 LDGSTS.E.BYPASS.LTC128B.128 [R8+0x25400], desc[UR52][R2.64+0x80], !P1 ;  /* 0x254000800208afae */ /* 0x0003e2000c901d74 */
[----:B------:R-:W-:-:S03]  /*126e0*/  ISETP.GE.AND P2, PT, R7, R4, PT ;  /* 0x000000040700720c */ /* 0x000fc60003f46270 */
[----:B-1----:R-:W1:Y:S10]  /*126f0*/  SHFL.IDX PT, R2, R5, 0x3, 0x181f ;  /* 0x00781f0005027f89 */ /* 0x002e7400000e0000 */
[----:B0-----:R-:W-:-:S05]  /*12700*/  @!P2 IADD3 R14, P3, R28, R14, RZ ;  /* 0x0000000e1c0ea210 */ /* 0x001fca0007f7e0ff */
[----:B-1----:R-:W-:Y:S02]  /*12710*/  @!P2 IMAD.X R7, RZ, RZ, R2, P3 ;  /* 0x000000ffff07a224 */ /* 0x002fe400018e0602 */
        /* <DEDUP_REMOVED lines=36> */
.L_x_2874:
        /* <DEDUP_REMOVED lines=11> */
.L_x_2756:
[----:B------:R-:W-:Y:S05]  /*12a10*/  BSYNC B0 ;  /* 0x0000000000007941 */ /* 0x000fea0003800000 */
.L_x_2755:
[----:B------:R-:W-:Y:S01]  /*12a20*/  NOP ;  /* 0x0000000000007918 */ /* 0x000fe20000000000 */
[----:B------:R-:W-:-:S13]  /*12a30*/  PLOP3.LUT P0, PT, PT, PT, PT, 0x80, 0x0 ;  /* 0x000000000000781c */ /* 0x000fda0003f0f070 */
.L_x_2757:
        /* <DEDUP_REMOVED lines=18> */
.L_x_2875:
[----:B------:R-:W-:Y:S05]  /*12b60*/  BSYNC B0 ;  /* 0x0000000000007941 */ /* 0x000fea0003800000 */
.L_x_2758:
[----:B------:R-:W-:-:S06]  /*12b70*/  UISETP.GE.AND UP0, UPT, UR42, 0x2, UPT ;  /* 0x000000022a00788c */ /* 0x000fcc000bf06270 */
[----:B------:R-:W-:-:S13]  /*12b80*/  PLOP3.LUT P0, PT, PT, PT, UP0, 0x80, 0x0 ;  /* 0x000000000000781c */ /* 0x000fda0003f0f008 */
[----:B------:R-:W-:Y:S05]  /*12b90*/  @!P0 BRA `(.L_x_2760) ;  /* 0x0000001800508947 */ /* 0x000fea0003800000 */
[----:B------:R-:W-:Y:S01]  /*12ba0*/  UIADD3 UR4, UR42, -0x2, URZ ;  /* 0xfffffffe2a047890 */ /* 0x000fe2000fffe03f */
[----:B------:R-:W-:Y:S02]  /*12bb0*/  IMAD.MOV.U32 R10, RZ, RZ, R29 ;  /* 0x000000ffff0a7224 */ /* 0x000fe400078e001d */
[----:B------:R-:W-:-:S03]  /*12bc0*/  IMAD.MOV.U32 R9, RZ, RZ, R25 ;  /* 0x000000ffff097224 */ /* 0x000fc600078e0019 */
[----:B------:R-:W-:-:S07]  /*12bd0*/  IMAD.U32 R21, RZ, RZ, UR4 ;  /* 0x00000004ff157e24 */ /* 0x000fce000f8e00ff */
.L_x_2780:
        /* <DEDUP_REMOVED lines=39> */
.L_x_2761:
[----:B------:R-:W-:Y:S01]  /*12e50*/  IMAD R0, R25, 0x8, R23 ;  /* 0x0000000819007824 */ /* 0x000fe200078e0217 */
[----:B------:R-:W-:Y:S01]  /*12e60*/  SHF.L.U32 R20, R29, 0x1f, RZ ;  /* 0x0000001f1d147819 */ /* 0x000fe200000006ff */
[----:B------:R-:W-:Y:S01]  /*12e70*/  BSSY B0, `(.L_x_2762) ;  /* 0x0000004000007945 */ /* 0x000fe20003800000 */
[----:B------:R-:W-:Y:S02]  /*12e80*/  SHF.R.S32.HI R17, RZ, 0x1f, R6 ;  /* 0x0000001fff117819 */ /* 0x000fe40000011406 */
[----:B------:R-:W0:Y:S02]  /*12e90*/  SYNCS.PHASECHK.TRANS64.TRYWAIT P0, [R0+URZ+0x38880], R20 ;  /* 0x03888014000075a7 */ /* 0x000e24000800017f */
[----:B0-----:R-:W-:Y:S05]  /*12ea0*/  @!P0 BRA `(.L_x_2763) ;  /* 0x0000005400a88947 */ /* 0x001fea0003800000 */
.L_x_2876:
[----:B------:R-:W-:Y:S05]  /*12eb0*/  BSYNC B0 ;  /* 0x0000000000007941 */ /* 0x000fea0003800000 */
.L_x_2762:
        /* <DEDUP_REMOVED lines=70> */
.L_x_2894:
        /* <DEDUP_REMOVED lines=9> */
.L_x_2765:
        /* <DEDUP_REMOVED lines=11> */
.L_x_2766:
[----:B------:R3:W-:Y:S01]  /*13460*/  SYNCS.ARRIVE.TRANS64.A1T0 RZ, [R0+URZ+0x38870], RZ ;  /* 0x038870ff00ff79a7 */ /* 0x0007e2000810003f */
[----:B------:R-:W-:Y:S05]  /*13470*/  @!P3 BRA `(.L_x_2767) ;  /* 0x000000000004b947 */ /* 0x000fea0003800000 */
[----:B------:R-:W-:Y:S01]  /*13480*/  BPT.TRAP 0x1 ;  /* 0x000000040000795c */ /* 0x000fe20000300000 */
.L_x_2767:
[----:B------:R-:W4:Y:S01]  /*13490*/  SYNCS.PHASECHK.TRANS64.TRYWAIT P0, [R0+URZ+0x38840], R20 ;  /* 0x03884014000075a7 */ /* 0x000f22000800017f */
[----:B------:R-:W-:Y:S04]  /*134a0*/  BSSY B0, `(.L_x_2768) ;  /* 0x0000002000007945 */ /* 0x000fe80003800000 */
[----:B----4-:R-:W-:Y:S05]  /*134b0*/  @!P0 BRA `(.L_x_2769) ;  /* 0x0000005800808947 */ /* 0x010fea0003800000 */
.L_x_2895:
[----:B------:R-:W-:Y:S05]  /*134c0*/  BSYNC B0 ;  /* 0x0000000000007941 */ /* 0x000fea0003800000 */
.L_x_2768:
        /* <DEDUP_REMOVED lines=68> */
.L_x_2913:
        /* <DEDUP_REMOVED lines=9> */
.L_x_2771:
        /* <DEDUP_REMOVED lines=11> */
.L_x_2772:
[----:B------:R3:W-:Y:S02]  /*13a50*/  SYNCS.ARRIVE.TRANS64.A1T0 RZ, [R0+URZ+0x38830], RZ ;  /* 0x038830ff00ff79a7 */ /* 0x0007e4000810003f */
[----:B---34-:R-:W-:-:S05]  /*13a60*/  IMAD.U32 R0, RZ, RZ, UR47 ;  /* 0x0000002fff007e24 */ /* 0x018fca000f8e00ff */
[----:B------:R-:W-:-:S13]  /*13a70*/  ISETP.NE.AND P0, PT, R0, 0x3, PT ;  /* 0x000000030000780c */ /* 0x000fda0003f05270 */
[----:B------:R-:W-:Y:S05]  /*13a80*/  @!P0 BRA `(.L_x_2773) ;  /* 0x0000000000048947 */ /* 0x000fea0003800000 */
[----:B------:R-:W-:Y:S01]  /*13a90*/  BPT.TRAP 0x1 ;  /* 0x000000040000795c */ /* 0x000fe20000300000 */
.L_x_2773:
[----:B------:R-:W-:Y:S01]  /*13aa0*/  LOP3.LUT R3, R10, 0x1, RZ, 0x3c, !PT ;  /* 0x000000010a037812 */ /* 0x000fe200078e3cff */
[----:B------:R-:W-:Y:S01]  /*13ab0*/  IMAD R0, R9, 0x8, R23 ;  /* 0x0000000809007824 */ /* 0x000fe200078e0217 */
[----:B------:R-:W-:Y:S02]  /*13ac0*/  BSSY B0, `(.L_x_2774) ;  /* 0x0000004000007945 */ /* 0x000fe40003800000 */
[----:B------:R-:W-:-:S04]  /*13ad0*/  SHF.L.U32 R3, R3, 0x1f, RZ ;  /* 0x0000001f03037819 */ /* 0x000fc800000006ff */
[----:B------:R-:W0:Y:S02]  /*13ae0*/  SYNCS.PHASECHK.TRANS64.TRYWAIT P2, [R0+URZ+0x38870], R3 ;  /* 0x03887003000075a7 */ /* 0x000e24000804017f */
[----:B0-----:R-:W-:Y:S05]  /*13af0*/  @!P2 BRA `(.L_x_2775) ;  /* 0x0000005c0048a947 */ /* 0x001fea0003800000 */
.L_x_2914:
[----:B------:R-:W-:Y:S05]  /*13b00*/  BSYNC B0 ;  /* 0x0000000000007941 */ /* 0x000fea0003800000 */
.L_x_2774:
[----:B------:R-:W-:-:S05]  /*13b10*/  IMAD.U32 R2, RZ, RZ, UR46 ;  /* 0x0000002eff027e24 */ /* 0x000fca000f8e00ff */
[----:B------:R-:W-:-:S13]  /*13b20*/  ISETP.NE.AND P2, PT, R2, 0x3, PT ;  /* 0x000000030200780c */ /* 0x000fda0003f45270 */
[----:B------:R-:W-:Y:S05]  /*13b30*/  @!P2 BRA `(.L_x_2776) ;  /* 0x000000000004a947 */ /* 0x000fea0003800000 */
[----:B------:R-:W-:Y:S01]  /*13b40*/  BPT.TRAP 0x1 ;  /* 0x000000040000795c */ /* 0x000fe20000300000 */
.L_x_2776:
[----:B0-----:R-:W-:Y:S01]  /*13b50*/  SHF.L.U32 R3, R10, 0x1f, RZ ;  /* 0x0000001f0a037819 */ /* 0x001fe200000006ff */
[----:B------:R-:W-:-:S03]  /*13b60*/  IMAD.SHL.U32 R2, R9, 0x8000, RZ ;  /* 0x0000800009027824 */ /* 0x000fc600078e00ff */
[----:B------:R-:W0:Y:S02]  /*13b70*/  SYNCS.PHASECHK.TRANS64.TRYWAIT P2, [R0+URZ+0x38860], R3 ;  /* 0x03886003000075a7 */ /* 0x000e24000804017f */
[----:B0-----:R-:W-:Y:S05]  /*13b80*/  @!P2 BRA `(.L_x_2777) ;  /* 0x0000005c0038a947 */ /* 0x001fea0003800000 */
.L_x_2915:
        /* <DEDUP_REMOVED lines=139> */
.L_x_2778:
[----:B-1----:R1:W-:Y:S01]  /*14440*/  SYNCS.ARRIVE.TRANS64.A1T0 RZ, [R0+URZ+0x38850], RZ ;  /* 0x038850ff00ff79a7 */ /* 0x0023e2000810003f */
[----:B------:R-:W-:Y:S06]  /*14450*/  BAR.SYNC.DEFER_BLOCKING 0x2, 0x80 ;  /* 0x0082000000007b1d */ /* 0x000fec0000010000 */
[----:B------:R-:W-:Y:S05]  /*14460*/  @!P0 BRA `(.L_x_2779) ;  /* 0x0000000000048947 */ /* 0x000fea0003800000 */
[----:B------:R-:W-:Y:S01]  /*14470*/  BPT.TRAP 0x1 ;  /* 0x000000040000795c */ /* 0x000fe20000300000 */
.L_x_2779:
[----:B-1----:R-:W-:Y:S02]  /*14480*/  VIADD R0, R0, 0x38880 ;  /* 0x0003888000007836 */ /* 0x002fe40000000000 */
[----:B------:R-:W-:Y:S02]  /*14490*/  IMAD.MOV.U32 R10, RZ, RZ, R29 ;  /* 0x000000ffff0a7224 */ /* 0x000fe400078e001d */
[----:B------:R-:W-:Y:S01]  /*144a0*/  IMAD.MOV.U32 R9, RZ, RZ, R25 ;  /* 0x000000ffff097224 */ /* 0x000fe200078e0019 */
[----:B------:R-:W-:-:S04]  /*144b0*/  PRMT R0, R33, 0x654, R0 ;  /* 0x0000065421007816 */ /* 0x000fc80000000000 */
[----:B------:R1:W-:Y:S01]  /*144c0*/  SYNCS.ARRIVE.TRANS64.RED.A1T0 RZ, [R0+URZ], RZ ;  /* 0x000000ff00ff79a7 */ /* 0x0003e2000810043f */
[----:B------:R-:W-:Y:S05]  /*144d0*/  @P1 BRA `(.L_x_2780) ;  /* 0xffffffe400c01947 */ /* 0x000fea000383ffff */
.L_x_2760:
        /* <DEDUP_REMOVED lines=19> */
.L_x_2782:
[----:B------:R-:W-:Y:S05]  /*14610*/  BSYNC B0 ;  /* 0x0000000000007941 */ /* 0x000fea0003800000 */
.L_x_2781:
[----:B------:R-:W-:Y:S05]  /*14620*/  @!P0 BRA `(.L_x_2783) ;  /* 0x0000000000048947 */ /* 0x000fea0003800000 */
[----:B------:R-:W-:Y:S01]  /*14630*/  BPT.TRAP 0x1 ;  /* 0x000000040000795c */ /* 0x000fe20000300000 */
.L_x_2783:
[----:B------:R-:W-:Y:S01]  /*14640*/  LOP3.LUT R3, R29, 0x1, RZ, 0x3c, !PT ;  /* 0x000000011d037812 */ /* 0x000fe200078e3cff */
[----:B------:R-:W-:Y:S01]  /*14650*/  IMAD R2, R25, 0x8, R23 ;  /* 0x0000000819027824 */ /* 0x000fe200078e0217 */
[----:B------:R-:W-:Y:S02]  /*14660*/  BSSY B0, `(.L_x_2784) ;  /* 0x0000004000007945 */ /* 0x000fe40003800000 */
[----:B------:R-:W-:-:S04]  /*14670*/  SHF.L.U32 R3, R3, 0x1f, RZ ;  /* 0x0000001f03037819 */ /* 0x000fc800000006ff */
[----:B------:R-:W0:Y:S02]  /*14680*/  SYNCS.PHASECHK.TRANS64.TRYWAIT P1, [R2+URZ+0x38870], R3 ;  /* 0x03887003020075a7 */ /* 0x000e24000802017f */
[----:B0-----:R-:W-:Y:S05]  /*14690*/  @!P1 BRA `(.L_x_2785) ;  /* 0x0000005000889947 */ /* 0x001fea0003800000 */
.L_x_2916:
[----:B------:R-:W-:Y:S05]  /*146a0*/  BSYNC B0 ;  /* 0x0000000000007941 */ /* 0x000fea0003800000 */
.L_x_2784:
[----:B------:R-:W-:-:S05]  /*146b0*/  IMAD.U32 R0, RZ, RZ, UR46 ;  /* 0x0000002eff007e24 */ /* 0x000fca000f8e00ff */
[----:B------:R-:W-:-:S13]  /*146c0*/  ISETP.NE.AND P1, PT, R0, 0x3, PT ;  /* 0x000000030000780c */ /* 0x000fda0003f25270 */
[----:B------:R-:W-:Y:S05]  /*146d0*/  @!P1 BRA `(.L_x_2786) ;  /* 0x0000000000049947 */ /* 0x000fea0003800000 */
[----:B------:R-:W-:Y:S01]  /*146e0*/  BPT.TRAP 0x1 ;  /* 0x000000040000795c */ /* 0x000fe20000300000 */
.L_x_2786:
[----:B0-----:R-:W-:-:S04]  /*146f0*/  SHF.L.U32 R3, R29, 0x1f, RZ ;  /* 0x0000001f1d037819 */ /* 0x001fc800000006ff */
[----:B------:R-:W0:Y:S02]  /*14700*/  SYNCS.PHASECHK.TRANS64.TRYWAIT P1, [R2+URZ+0x38860], R3 ;  /* 0x03886003020075a7 */ /* 0x000e24000802017f */
[----:B0-----:R-:W-:Y:S05]  /*14710*/  @!P1 BRA `(.L_x_2787) ;  /* 0x00000050007c9947 */ /* 0x001fea0003800000 */
.L_x_2917:
        /* <DEDUP_REMOVED lines=140> */
.L_x_2788:
[----:B-1----:R1:W-:Y:S01]  /*14fe0*/  SYNCS.ARRIVE.TRANS64.A1T0 RZ, [R2+URZ+0x38850], RZ ;  /* 0x038850ff02ff79a7 */ /* 0x0023e2000810003f */
[----:B------:R-:W-:Y:S06]  /*14ff0*/  BAR.SYNC.DEFER_BLOCKING 0x2, 0x80 ;  /* 0x0082000000007b1d */ /* 0x000fec0000010000 */
[----:B------:R-:W-:Y:S05]  /*15000*/  @!P0 BRA `(.L_x_2789) ;  /* 0x0000000000048947 */ /* 0x000fea0003800000 */
[----:B------:R-:W-:Y:S01]  /*15010*/  BPT.TRAP 0x1 ;  /* 0x000000040000795c */ /* 0x000fe20000300000 */
.L_x_2789:
        /* <DEDUP_REMOVED lines=8> */
.L_x_2730:
[----:B------:R-:W-:Y:S05]  /*150a0*/  BSYNC B7 ;  /* 0x0000000000077941 */ /* 0x000fea0003800000 */
.L_x_2728:
        /* <DEDUP_REMOVED lines=11> */
.L_x_2790:
[----:B------:R-:W2:Y:S01]  /*15160*/  S2R R0, SR_TID.X ;  /* 0x0000000000007919 */ /* 0x000ea20000002100 */
[----:B------:R-:W-:Y:S01]  /*15170*/  ULDC UR4, c[0x0][0xc3c] ;  /* 0x00030f0000047ab9 */ /* 0x000fe20000000800 */
[----:B------:R-:W-:Y:S01]  /*15180*/  IMAD.MOV.U32 R17, RZ, RZ, RZ ;  /* 0x000000ffff117224 */ /* 0x000fe200078e00ff */
[----:B--2---:R-:W-:-:S04]  /*15190*/  LOP3.LUT R6, R0, 0x1f, RZ, 0xc0, !PT ;  /* 0x0000001f00067812 */ /* 0x004fc800078ec0ff */
[C---:B------:R-:W-:Y:S01]  /*151a0*/  ISETP.NE.AND P0, PT, R6.reuse, 0x1f, PT ;  /* 0x0000001f0600780c */ /* 0x040fe20003f05270 */
[----:B------:R-:W-:-:S05]  /*151b0*/  VIADD R5, R6, UR40 ;  /* 0x0000002806057c36 */ /* 0x000fca0008000000 */
[----:B------:R-:W-:Y:S01]  /*151c0*/  ISETP.GE.OR P1, PT, R5, UR4, !P0 ;  /* 0x0000000405007c0c */ /* 0x000fe2000c726670 */
[----:B------:R-:W-:-:S12]  /*151d0*/  ULDC UR4, c[0x0][0xc3c] ;  /* 0x00030f0000047ab9 */ /* 0x000fd80000000800 */
[----:B-1----:R-:W1:Y:S02]  /*151e0*/  @!P1 LDC.64 R2, c[0x0][0xc80] ;  /* 0x00032000ff029b82 */ /* 0x002e640000000a00 */
[----:B-1----:R-:W-:-:S05]  /*151f0*/  @!P1 IMAD.WIDE R2, R5, 0x4, R2 ;  /* 0x0000000405029825 */ /* 0x002fca00078e0202 */
[----:B------:R-:W2:Y:S01]  /*15200*/  @!P1 LDG.E R17, desc[UR52][R2.64] ;  /* 0x0000003402119981 */ /* 0x000ea2000c1e1900 */
[C---:B------:R-:W-:Y:S02]  /*15210*/  ISETP.NE.AND P1, PT, R6.reuse, RZ, PT ;  /* 0x000000ff0600720c */ /* 0x040fe40003f25270 */
[C---:B------:R-:W-:Y:S02]  /*15220*/  ISETP.GE.U32.AND P2, PT, R6.reuse, 0x2, PT ;  /* 0x000000020600780c */ /* 0x040fe40003f46070 */
[C---:B------:R-:W-:Y:S02]  /*15230*/  ISETP.GE.U32.AND P3, PT, R6.reuse, 0x4, PT ;  /* 0x000000040600780c */ /* 0x040fe40003f66070 */
[C---:B------:R-:W-:Y:S02]  /*15240*/  ISETP.GE.U32.AND P4, PT, R6.reuse, 0x8, PT ;  /* 0x000000080600780c */ /* 0x040fe40003f86070 */
[----:B------:R-:W-:Y:S01]  /*15250*/  ISETP.GE.U32.AND P5, PT, R6, 0x10, PT ;  /* 0x000000100600780c */ /* 0x000fe20003fa6070 */
[----:B--2---:R-:W1:Y:S02]  /*15260*/  SHFL.UP PT, R0, R17, 0x1, RZ ;  /* 0x0420000011007989 */ /* 0x004e6400000e00ff */
[----:B-1----:R-:W-:-:S05]  /*15270*/  SEL R0, R0, RZ, P1 ;  /* 0x000000ff00007207 */ /* 0x002fca0000800000 */
[----:B------:R-:W-:-:S05]  /*15280*/  IMAD.IADD R0, R17, 0x1, R0 ;  /* 0x0000000111007824 */ /* 0x000fca00078e0200 */
[----:B------:R-:W1:Y:S02]  /*15290*/  SHFL.UP PT, R4, R0, 0x2, RZ ;  /* 0x0440000000047989 */ /* 0x000e6400000e00ff */
[----:B-1----:R-:W-:-:S05]  /*152a0*/  SEL R5, R4, RZ, P2 ;  /* 0x000000ff04057207 */ /* 0x002fca0001000000 */
[----:B------:R-:W-:-:S05]  /*152b0*/  IMAD.IADD R5, R0, 0x1, R5 ;  /* 0x0000000100057824 */ /* 0x000fca00078e0205 */
[----:B------:R-:W1:Y:S02]  /*152c0*/  SHFL.UP PT, R4, R5, 0x4, RZ ;  /* 0x0480000005047989 */ /* 0x000e6400000e00ff */
[----:B-1----:R-:W-:-:S05]  /*152d0*/  SEL R4, R4, RZ, P3 ;  /* 0x000000ff04047207 */ /* 0x002fca0001800000 */
[----:B------:R-:W-:Y:S02]  /*152e0*/  IMAD.IADD R4, R5, 0x1, R4 ;  /* 0x0000000105047824 */ /* 0x000fe400078e0204 */
[----:B------:R-:W-:Y:S04]  /*152f0*/  SHFL.IDX PT, R5, R16, RZ, 0x1f ;  /* 0x00001fff10057589 */ /* 0x000fe800000e0000 */
[----:B------:R-:W1:Y:S02]  /*15300*/  SHFL.UP PT, R2, R4, 0x8, RZ ;  /* 0x0500000004027989 */ /* 0x000e6400000e00ff */
[----:B-1----:R-:W-:Y:S02]  /*15310*/  SEL R3, R2, RZ, P4 ;  /* 0x000000ff02037207 */ /* 0x002fe40002000000 */
[----:B------:R-:W-:Y:S03]  /*15320*/  SHFL.IDX PT, R2, R16, 0x1, 0x1f ;  /* 0x00201f0010027f89 */ /* 0x000fe600000e0000 */
[----:B------:R-:W-:-:S05]  /*15330*/  IMAD.IADD R3, R4, 0x1, R3 ;  /* 0x0000000104037824 */ /* 0x000fca00078e0203 */
[----:B------:R-:W1:Y:S02]  /*15340*/  SHFL.UP PT, R0, R3, 0x10, RZ ;  /* 0x0600000003007989 */ /* 0x000e6400000e00ff */
[----:B-1----:R-:W-:-:S05]  /*15350*/  SEL R0, R0, RZ, P5 ;  /* 0x000000ff00007207 */ /* 0x002fca0002800000 */
[----:B------:R-:W-:Y:S02]  /*15360*/  IMAD.IADD R7, R3, 0x1, R0 ;  /* 0x0000000103077824 */ /* 0x000fe400078e0200 */
[----:B------:R-:W1:Y:S03]  /*15370*/  LDC R0, c[0x0][0xc38] ;  /* 0x00030e00ff007b82 */ /* 0x000e660000000800 */
[----:B0-----:R-:W1:Y:S02]  /*15380*/  SHFL.IDX PT, R9, R7, 0x1f, 0x1f ;  /* 0x03e01f0007097f89 */ /* 0x001e6400000e0000 */
[----:B-1----:R-:W-:-:S04]  /*15390*/  IMAD R9, R9, R0, RZ ;  /* 0x0000000009097224 */ /* 0x002fc800078e02ff */
[----:B------:R-:W-:-:S05]  /*153a0*/  IMAD.IADD R4, R2, 0x1, R9 ;  /* 0x0000000102047824 */ /* 0x000fca00078e0209 */
[----:B------:R-:W-:-:S13]  /*153b0*/  ISETP.GT.AND P6, PT, R4, R5, PT ;  /* 0x000000050400720c */ /* 0x000fda0003fc4270 */
[----:B------:R-:W-:Y:S05]  /*153c0*/  @P6 BRA `(.L_x_2792) ;  /* 0x0000000000946947 */ /* 0x000fea0003800000 */
.L_x_2796:
[----:B------:R-:W-:-:S04]  /*153d0*/  UIADD3 UR40, UR40, 0x1f, URZ ;  /* 0x0000001f28287890 */ /* 0x000fc8000fffe03f */
[----:B------:R-:W-:-:S06]  /*153e0*/  UISETP.GE.AND UP0, UPT, UR40, UR4, UPT ;  /* 0x000000042800728c */ /* 0x000fcc000bf06270 */
[----:B------:R-:W-:-:S13]  /*153f0*/  PLOP3.LUT P6, PT, PT, PT, UP0, 0x40, 0x0 ;  /* 0x000000000000781c */ /* 0x000fda0003fce808 */
[----:B------:R-:W-:Y:S05]  /*15400*/  @!P6 BRA `(.L_x_2793) ;  /* 0x0000000400c8e947 */ /* 0x000fea0003800000 */
[----:B------:R-:W0:Y:S01]  /*15410*/  S2R R0, SR_TID.X ;  /* 0x0000000000007919 */ /* 0x000e220000002100 */
[----:B------:R-:W-:Y:S01]  /*15420*/  BSSY B0, `(.L_x_2794) ;  /* 0x0000009000007945 */ /* 0x000fe20003800000 */
[----:B------:R-:W-:Y:S01]  /*15430*/  IMAD.MOV.U32 R17, RZ, RZ, RZ ;  /* 0x000000ffff117224 */ /* 0x000fe200078e00ff */
[----:B0-----:R-:W-:-:S05]  /*15440*/  LOP3.LUT R0, R0, 0x1f, RZ, 0xc0, !PT ;  /* 0x0000001f00007812 */ /* 0x001fca00078ec0ff */
[----:B------:R-:W-:-:S05]  /*15450*/  VIADD R7, R0, UR40 ;  /* 0x0000002800077c36 */ /* 0x000fca0008000000 */
[----:B------:R-:W-:-:S13]  /*15460*/  ISETP.GE.OR P6, PT, R7, UR4, !P0 ;  /* 0x0000000407007c0c */ /* 0x000fda000c7c6670 */
[----:B------:R-:W-:Y:S05]  /*15470*/  @P6 BRA `(.L_x_2795) ;  /* 0x00000000000c6947 */ /* 0x000fea0003800000 */
[----:B------:R-:W0:Y:S02]  /*15480*/  LDC.64 R2, c[0x0][0xc80] ;  /* 0x00032000ff027b82 */ /* 0x000e240000000a00 */
[----:B0-----:R-:W-:-:S05]  /*15490*/  IMAD.WIDE R2, R7, 0x4, R2 ;  /* 0x0000000407027825 */ /* 0x001fca00078e0202 */
[----:B------:R0:W5:Y:S02]  /*154a0*/  LDG.E R17, desc[UR52][R2.64] ;  /* 0x0000003402117981 */ /* 0x000164000c1e1900 */
.L_x_2795:
[----:B------:R-:W-:Y:S05]  /*154b0*/  BSYNC B0 ;  /* 0x0000000000007941 */ /* 0x000fea0003800000 */
.L_x_2794:
[----:B-----5:R-:W1:Y:S02]  /*154c0*/  SHFL.UP PT, R0, R17, 0x1, RZ ;  /* 0x0420000011007989 */ /* 0x020e6400000e00ff */
[----:B-1----:R-:W-:-:S05]  /*154d0*/  SEL R0, R0, RZ, P1 ;  /* 0x000000ff00007207 */ /* 0x002fca0000800000 */
[----:B------:R-:W-:-:S05]  /*154e0*/  IMAD.IADD R0, R17, 0x1, R0 ;  /* 0x0000000111007824 */ /* 0x000fca00078e0200 */
[----:B0-----:R-:W0:Y:S02]  /*154f0*/  SHFL.UP PT, R2, R0, 0x2, RZ ;  /* 0x0440000000027989 */ /* 0x001e2400000e00ff */
[----:B0-----:R-:W-:-:S05]  /*15500*/  SEL R3, R2, RZ, P2 ;  /* 0x000000ff02037207 */ /* 0x001fca0001000000 */
[----:B------:R-:W-:Y:S02]  /*15510*/  IMAD.IADD R3, R0, 0x1, R3 ;  /* 0x0000000100037824 */ /* 0x000fe400078e0203 */
[----:B------:R-:W0:Y:S03]  /*15520*/  LDC R0, c[0x0][0xc38] ;  /* 0x00030e00ff007b82 */ /* 0x000e260000000800 */
[----:B------:R-:W1:Y:S02]  /*15530*/  SHFL.UP PT, R2, R3, 0x4, RZ ;  /* 0x0480000003027989 */ /* 0x000e6400000e00ff */
[----:B-1----:R-:W-:-:S05]  /*15540*/  SEL R2, R2, RZ, P3 ;  /* 0x000000ff02027207 */ /* 0x002fca0001800000 */
[----:B------:R-:W-:-:S05]  /*15550*/  IMAD.IADD R2, R3, 0x1, R2 ;  /* 0x0000000103027824 */ /* 0x000fca00078e0202 */
[----:B------:R-:W1:Y:S02]  /*15560*/  SHFL.UP PT, R6, R2, 0x8, RZ ;  /* 0x0500000002067989 */ /* 0x000e6400000e00ff */
[----:B-1----:R-:W-:-:S05]  /*15570*/  SEL R7, R6, RZ, P4 ;  /* 0x000000ff06077207 */ /* 0x002fca0002000000 */
[----:B------:R-:W-:-:S05]  /*15580*/  IMAD.IADD R7, R2, 0x1, R7 ;  /* 0x0000000102077824 */ /* 0x000fca00078e0207 */
[----:B------:R-:W1:Y:S02]  /*15590*/  SHFL.UP PT, R6, R7, 0x10, RZ ;  /* 0x0600000007067989 */ /* 0x000e6400000e00ff */
[----:B-1----:R-:W-:-:S05]  /*155a0*/  SEL R6, R6, RZ, P5 ;  /* 0x000000ff06067207 */ /* 0x002fca0002800000 */
[----:B------:R-:W-:-:S05]  /*155b0*/  IMAD.IADD R6, R7, 0x1, R6 ;  /* 0x0000000107067824 */ /* 0x000fca00078e0206 */
[----:B------:R-:W0:Y:S02]  /*155c0*/  SHFL.IDX PT, R9, R6, 0x1f, 0x1f ;  /* 0x03e01f0006097f89 */ /* 0x000e2400000e0000 */
[----:B0-----:R-:W-:-:S04]  /*155d0*/  IMAD R9, R9, R0, RZ ;  /* 0x0000000009097224 */ /* 0x001fc800078e02ff */
[----:B------:R-:W-:-:S05]  /*155e0*/  IMAD.IADD R4, R9, 0x1, R4 ;  /* 0x0000000109047824 */ /* 0x000fca00078e0204 */
[----:B------:R-:W-:-:S13]  /*155f0*/  ISETP.GT.AND P6, PT, R4, R5, PT ;  /* 0x000000050400720c */ /* 0x000fda0003fc4270 */
[----:B------:R-:W-:Y:S05]  /*15600*/  @!P6 BRA `(.L_x_2796) ;  /* 0xfffffffc0070e947 */ /* 0x000fea000383ffff */
[----:B------:R-:W-:-:S07]  /*15610*/  IMAD.MOV.U32 R7, RZ, RZ, R6 ;  /* 0x000000ffff077224 */ /* 0x000fce00078e0006 */
.L_x_2792:
[----:B------:R-:W-:Y:S01]  /*15620*/  IMAD.IADD R9, R4, 0x1, -R9 ;  /* 0x0000000104097824 */ /* 0x000fe200078e0a09 */
[----:B------:R-:W-:-:S03]  /*15630*/  ULDC.64 UR4, c[0x0][0xc90] ;  /* 0x0003240000047ab9 */ /* 0x000fc60000000a00 */
[----:B------:R-:W-:-:S05]  /*15640*/  IMAD R2, R7, R0, R9 ;  /* 0x0000000007027224 */ /* 0x000fca00078e0209 */
[----:B------:R-:W-:-:S13]  /*15650*/  ISETP.GT.AND P0, PT, R2, R5, PT ;  /* 0x000000050200720c */ /* 0x000fda0003f04270 */
[----:B------:R-:W-:Y:S02]  /*15660*/  VOTEU.ANY UR7, UPT, !P0 ;  /* 0x0000000000077886 */ /* 0x000fe400040e0100 */
[----:B------:R-:W-:-:S04]  /*15670*/  UPOPC UR6, UR7 ;  /* 0x00000007000672bf */ /* 0x000fc80008000000 */
[----:B------:R-:W-:-:S04]  /*15680*/  UIADD3 UR40, UR6, UR40, URZ ;  /* 0x0000002806287290 */ /* 0x000fc8000fffe03f */
[----:B------:R-:W-:-:S06]  /*15690*/  UIMAD.WIDE UR4, UR40, 0x4, UR4 ;  /* 0x00000004280478a5 */ /* 0x000fcc000f8e0204 */
[----:B------:R-:W-:Y:S02]  /*156a0*/  IMAD.U32 R2, RZ, RZ, UR4 ;  /* 0x00000004ff027e24 */ /* 0x000fe4000f8e00ff */
[----:B------:R-:W-:-:S05]  /*156b0*/  IMAD.U32 R3, RZ, RZ, UR5 ;  /* 0x00000005ff037e24 */ /* 0x000fca000f8e00ff */
[----:B------:R-:W2:Y:S01]  /*156c0*/  LDG.E R6, desc[UR52][R2.64] ;  /* 0x0000003402067981 */ /* 0x000ea2000c1e1900 */
[----:B------:R-:W-:Y:S01]  /*156d0*/  IMAD.U32 R12, RZ, RZ, UR6 ;  /* 0x00000006ff0c7e24 */ /* 0x000fe2000f8e00ff */
[----:B------:R-:W-:Y:S01]  /*156e0*/  ISETP.NE.AND P0, PT, RZ, UR7, PT ;  /* 0x00000007ff007c0c */ /* 0x000fe2000bf05270 */
[----:B------:R-:W-:-:S03]  /*156f0*/  IMAD.MOV.U32 R16, RZ, RZ, RZ ;  /* 0x000000ffff107224 */ /* 0x000fc600078e00ff */
[----:B------:R-:W2:Y:S02]  /*15700*/  SHFL.IDX PT, R17, R17, R12, 0x1f ;  /* 0x00001f0c11117589 */ /* 0x000ea400000e0000 */
[----:B--2---:R-:W-:-:S05]  /*15710*/  IMAD R4, R17, R6, RZ ;  /* 0x0000000611047224 */ /* 0x004fca00078e02ff */
[----:B------:R-:W-:-:S04]  /*15720*/  IABS R8, R4 ;  /* 0x0000000400087213 */ /* 0x000fc80000000000 */
[----:B------:R-:W0:Y:S08]  /*15730*/  I2F.RP R10, R8 ;  /* 0x00000008000a7306 */ /* 0x000e300000209400 */
[----:B0-----:R-:W0:Y:S02]  /*15740*/  MUFU.RCP R10, R10 ;  /* 0x0000000a000a7308 */ /* 0x001e240000001000 */
[----:B0-----:R-:W-:-:S06]  /*15750*/  VIADD R11, R10, 0xffffffe ;  /* 0x0ffffffe0a0b7836 */ /* 0x001fcc0000000000 */
[----:B------:R-:W0:Y:S02]  /*15760*/  F2I.FTZ.U32.TRUNC.NTZ R3, R11 ;  /* 0x0000000b00037305 */ /* 0x000e24000021f000 */
[----:B0-----:R-:W-:Y:S01]  /*15770*/  IMAD.MOV R13, RZ, RZ, -R3 ;  /* 0x000000ffff0d7224 */ /* 0x001fe200078e0a03 */
[----:B------:R-:W-:Y:S06]  /*15780*/  @!P0 BRA `(.L_x_2797) ;  /* 0x00000000000c8947 */ /* 0x000fec0003800000 */
[----:B------:R-:W-:-:S06]  /*15790*/  UIADD3 UR4, UR6, -0x1, URZ ;  /* 0xffffffff06047890 */ /* 0x000fcc000fffe03f */
[----:B------:R-:W-:-:S06]  /*157a0*/  IMAD.U32 R16, RZ, RZ, UR4 ;  /* 0x00000004ff107e24 */ /* 0x000fcc000f8e00ff */
[----:B------:R0:W1:Y:S02]  /*157b0*/  SHFL.IDX PT, R16, R7, R16, 0x1f ;  /* 0x00001f1007107589 */ /* 0x00006400000e0000 */
.L_x_2797:
[----:B-1----:R-:W-:Y:S02]  /*157c0*/  IMAD R16, R16, R0, R9 ;  /* 0x0000000010107224 */ /* 0x002fe400078e0209 */
[----:B0-----:R-:W-:Y:S02]  /*157d0*/  IMAD R7, R13, R8, RZ ;  /* 0x000000080d077224 */ /* 0x001fe400078e02ff */
[----:B------:R-:W-:Y:S02]  /*157e0*/  IMAD.MOV.U32 R2, RZ, RZ, RZ ;  /* 0x000000ffff027224 */ /* 0x000fe400078e00ff */
[----:B------:R-:W-:Y:S02]  /*157f0*/  IMAD.IADD R5, R5, 0x1, -R16 ;  /* 0x0000000105057824 */ /* 0x000fe400078e0a10 */
        /* <DEDUP_REMOVED lines=16> */
[----:B------:R-:W-:Y:S02]  /*15900*/  IMAD R7, R6, R9, RZ ;  /* 0x0000000906077224 */ /* 0x000fe400078e02ff */
[----:B------:R-:W-:Y:S02]  /*15910*/  IMAD.MOV R9, RZ, RZ, -R9 ;  /* 0x000000ffff097224 */ /* 0x000fe400078e0a09 */
        /* <DEDUP_REMOVED lines=14> */
[C---:B------:R-:W-:Y:S02]  /*15a00*/  LOP3.LUT R2, R4.reuse, R0, RZ, 0x3c, !PT ;  /* 0x0000000004027212 */ /* 0x040fe400078e3cff */
[----:B------:R-:W-:Y:S01]  /*15a10*/  IADD3 R4, R4, R7, RZ ;  /* 0x0000000704047210 */ /* 0x000fe20007ffe0ff */
        /* <DEDUP_REMOVED lines=9> */
[----:B------:R-:W-:-:S04]  /*15ab0*/  @P0 VIADD R3, R3, 0x1 ;  /* 0x0000000103030836 */ /* 0x000fc80000000000 */
[----:B------:R-:W-:Y:S01]  /*15ac0*/  @!P2 IMAD.MOV R3, RZ, RZ, -R3 ;  /* 0x000000ffff03a224 */ /* 0x000fe200078e0a03 */
[----:B------:R-:W-:Y:S01]  /*15ad0*/  @!P1 LOP3.LUT R3, RZ, R0, RZ, 0x33, !PT ;  /* 0x00000000ff039212 */ /* 0x000fe200078e33ff */
[----:B------:R-:W-:-:S04]  /*15ae0*/  IMAD.MOV R0, RZ, RZ, -R0 ;  /* 0x000000ffff007224 */ /* 0x000fc800078e0a00 */
[----:B------:R-:W-:Y:S01]  /*15af0*/  IMAD R18, R3, R0, R4 ;  /* 0x0000000003127224 */ /* 0x000fe200078e0204 */
[----:B------:R-:W-:-:S05]  /*15b00*/  LOP3.LUT R0, RZ, R3, RZ, 0x33, !PT ;  /* 0x00000003ff007212 */ /* 0x000fca00078e33ff */
[----:B------:R-:W-:Y:S01]  /*15b10*/  IMAD.IADD R17, R17, 0x1, R0 ;  /* 0x0000000111117824 */ /* 0x000fe200078e0200 */
[----:B------:R-:W-:Y:S06]  /*15b20*/  BRA `(.L_x_2798) ;  /* 0x0000000000107947 */ /* 0x000fec0003800000 */
.L_x_2793:
[----:B------:R-:W-:Y:S01]  /*15b30*/  IMAD.MOV.U32 R16, RZ, RZ, R5 ;  /* 0x000000ffff107224 */ /* 0x000fe200078e0005 */
[----:B------:R-:W-:Y:S01]  /*15b40*/  ULDC UR40, c[0x0][0xc3c] ;  /* 0x00030f0000287ab9 */ /* 0x000fe20000000800 */
[----:B------:R-:W-:Y:S02]  /*15b50*/  IMAD.MOV.U32 R17, RZ, RZ, RZ ;  /* 0x000000ffff117224 */ /* 0x000fe400078e00ff */
[----:B------:R-:W-:-:S07]  /*15b60*/  IMAD.MOV.U32 R18, RZ, RZ, RZ ;  /* 0x000000ffff127224 */ /* 0x000fce00078e00ff */
.L_x_2798:
[----:B------:R-:W0:Y:S01]  /*15b70*/  S2R R0, SR_TID.X ;  /* 0x0000000000007919 */ /* 0x000e220000002100 */
[----:B------:R-:W-:Y:S01]  /*15b80*/  IMAD.U32 R19, RZ, RZ, UR40 ;  /* 0x00000028ff137e24 */ /* 0x000fe2000f8e00ff */
[----:B------:R-:W-:Y:S01]  /*15b90*/  BAR.SYNC.DEFER_BLOCKING 0x4, 0x180 ;  /* 0x0106000000007b1d */ /* 0x000fe20000010000 */
[----:B0-----:R-:W-:-:S04]  /*15ba0*/  LOP3.LUT R0, R0, 0x1f, RZ, 0xc0, !PT ;  /* 0x0000001f00007812 */ /* 0x001fc800078ec0ff */
[----:B------:R-:W-:-:S13]  /*15bb0*/  ISETP.NE.AND P0, PT, R0, RZ, PT ;  /* 0x000000ff0000720c */ /* 0x000fda0003f05270 */
[----:B------:R-:W0:Y:S01]  /*15bc0*/  @!P0 S2R R33, SR_CgaCtaId ;  /* 0x0000000000218919 */ /* 0x000e220000008800 */
[----:B------:R-:W-:-:S04]  /*15bd0*/  @!P0 MOV R0, 0x400 ;  /* 0x0000040000008802 */ /* 0x000fc80000000f00 */
[----:B0-----:R-:W-:-:S05]  /*15be0*/  @!P0 LEA R23, R33, R0, 0x18 ;  /* 0x0000000021178211 */ /* 0x001fca00078ec0ff */
[----:B------:R2:W-:Y:S01]  /*15bf0*/  @!P0 STS.128 [R23+0x388d0], R16 ;  /* 0x0388d01017008388 */ /* 0x0005e20000000c00 */
[----:B------:R-:W-:Y:S06]  /*15c00*/  BAR.ARV 0x5, 0x180 ;  /* 0x0146000000007b1d */ /* 0x000fec0000002000 */
.L_x_2791:
[----:B------:R-:W-:Y:S02]  /*15c10*/  ULDC UR4, c[0x0][0xc3c] ;  /* 0x00030f0000047ab9 */ /* 0x000fe40000000800 */
[----:B------:R-:W-:-:S06]  /*15c20*/  UISETP.GE.AND UP0, UPT, UR40, UR4, UPT ;  /* 0x000000042800728c */ /* 0x000fcc000bf06270 */
[----:B------:R-:W-:-:S13]  /*15c30*/  PLOP3.LUT P0, PT, PT, PT, UP0, 0x80, 0x0 ;  /* 0x000000000000781c */ /* 0x000fda0003f0f008 */
[----:B------:R-:W-:Y:S05]  /*15c40*/  @!P0 BRA `(.L_x_2799) ;  /* 0xffffffa000648947 */ /* 0x000fea000383ffff */
.L_x_2724:
        /* <DEDUP_REMOVED lines=12> */
.L_x_2918:
[----:B------:R-:W-:Y:S05]  /*15d10*/  BSYNC B0 ;  /* 0x0000000000007941 */ /* 0x000fea0003800000 */
.L_x_2800:
[----:B------:R-:W-:-:S03]  /*15d20*/  UMOV UR4, 0xffffffff ;  /* 0xffffffff00047882 */ /* 0x000fc60000000000 */
[----:B------:R-:W-:Y:S05]  /*15d30*/  BRA.DIV UR4, `(.L_x_2802) ;  /* 0x0000003e041c7947 */ /* 0x000fea000b800000 */
[----:B0-----:R-:W0:Y:S02]  /*15d40*/  S2R R0, SR_TID.X ;  /* 0x0000000000007919 */ /* 0x001e240000002100 */
[----:B0-----:R-:W-:-:S04]  /*15d50*/  SHF.R.U32.HI R0, RZ, 0x5, R0 ;  /* 0x00000005ff007819 */ /* 0x001fc80000011600 */
[----:B------:R-:W-:-:S05]  /*15d60*/  LOP3.LUT R0, R0, 0x3, RZ, 0xc0, !PT ;  /* 0x0000000300007812 */ /* 0x000fca00078ec0ff */
[----:B------:R0:W1:Y:S02]  /*15d70*/  SHFL.IDX PT, R14, R0, RZ, 0x1f ;  /* 0x00001fff000e7589 */ /* 0x00006400000e0000 */
.L_x_2921:
[----:B-1----:R-:W-:Y:S01]  /*15d80*/  ISETP.NE.AND P0, PT, R14, RZ, PT ;  /* 0x000000ff0e00720c */ /* 0x002fe20003f05270 */
[----:B------:R-:W-:-:S12]  /*15d90*/  BSSY B0, `(.L_x_2803) ;  /* 0x000002c000007945 */ /* 0x000fd80003800000 */
[----:B------:R-:W-:Y:S05]  /*15da0*/  @P0 BRA `(.L_x_2804) ;  /* 0x0000000000a80947 */ /* 0x000fea0003800000 */
[----:B------:R-:W-:-:S03]  /*15db0*/  UMOV UR4, 0xffffffff ;  /* 0xffffffff00047882 */ /* 0x000fc60000000000 */
[----:B------:R-:W-:Y:S05]  /*15dc0*/  BRA.DIV UR4, `(.L_x_2805) ;  /* 0x0000003e042c7947 */ /* 0x000fea000b800000 */
[----:B------:R-:W-:-:S13]  /*15dd0*/  ELECT P6, URZ, PT ;  /* 0x00000000003f782f */ /* 0x000fda00038c0000 */
.L_x_2924:
[----:B------:R-:W-:Y:S05]  /*15de0*/  @!P6 BRA `(.L_x_2804) ;  /* 0x000000000098e947 */ /* 0x000fea0003800000 */
[----:B------:R-:W-:-:S06]  /*15df0*/  ULOP3.LUT UR4, UR37, 0x2, URZ, 0xfc, !UPT ;  /* 0x0000000225047892 */ /* 0x000fcc000f8efc3f */
[----:B0-----:R-:W-:-:S05]  /*15e00*/  IMAD.U32 R0, RZ, RZ, UR4 ;  /* 0x00000004ff007e24 */ /* 0x001fca000f8e00ff */
[----:B------:R-:W-:-:S13]  /*15e10*/  ISETP.NE.AND P0, PT, R0, 0x3, PT ;  /* 0x000000030000780c */ /* 0x000fda0003f05270 */
[----:B------:R-:W-:Y:S05]  /*15e20*/  @!P0 BRA `(.L_x_2806) ;  /* 0x0000000000048947 */ /* 0x000fea0003800000 */
[----:B------:R-:W-:Y:S01]  /*15e30*/  BPT.TRAP 0x1 ;  /* 0x000000040000795c */ /* 0x000fe20000300000 */
.L_x_2806:
[----:B------:R-:W-:Y:S01]  /*15e40*/  IMAD R3, R25, 0x8, R5 ;  /* 0x0000000819037824 */ /* 0x000fe200078e0205 */
[----:B------:R-:W-:Y:S01]  /*15e50*/  SHF.L.U32 R2, R29, 0x1f, RZ ;  /* 0x0000001f1d027819 */ /* 0x000fe200000006ff */
[----:B------:R-:W-:-:S03]  /*15e60*/  VIADD R25, R25, 0x1 ;  /* 0x0000000119197836 */ /* 0x000fc60000000000 */
[----:B------:R-:W0:Y:S02]  /*15e70*/  SYNCS.PHASECHK.TRANS64.TRYWAIT P1, [R3+URZ+0x38840], R2 ;  /* 0x03884002030075a7 */ /* 0x000e24000802017f */
[----:B------:R-:W-:-:S04]  /*15e80*/  ISETP.NE.AND P2, PT, R25, 0x2, PT ;  /* 0x000000021900780c */ /* 0x000fc80003f45270 */
[----:B------:R-:W-:Y:S01]  /*15e90*/  SEL R0, RZ, 0x1, P2 ;  /* 0x00000001ff007807 */ /* 0x000fe20001000000 */
[----:B0-----:R-:W-:Y:S08]  /*15ea0*/  @!P1 BRA `(.L_x_2807) ;  /* 0x0000003c00149947 */ /* 0x001ff00003800000 */
.L_x_2925:
[----:B------:R-:W-:Y:S02]  /*15eb0*/  SEL R25, R25, RZ, P2 ;  /* 0x000000ff19197207 */ /* 0x000fe40001000000 */
[----:B------:R-:W-:Y:S01]  /*15ec0*/  LOP3.LUT R0, R29, R0, RZ, 0x3c, !PT ;  /* 0x000000001d007212 */ /* 0x000fe200078e3cff */
[----:B------:R-:W-:Y:S06]  /*15ed0*/  @!P0 BRA `(.L_x_2808) ;  /* 0x0000000000048947 */ /* 0x000fec0003800000 */
[----:B------:R-:W-:Y:S01]  /*15ee0*/  BPT.TRAP 0x1 ;  /* 0x000000040000795c */ /* 0x000fe20000300000 */
.L_x_2808:
[----:B------:R-:W-:Y:S01]  /*15ef0*/  IMAD R25, R25, 0x8, R5 ;  /* 0x0000000819197824 */ /* 0x000fe200078e0205 */
[----:B------:R-:W-:-:S04]  /*15f00*/  SHF.L.U32 R0, R0, 0x1f, RZ ;  /* 0x0000001f00007819 */ /* 0x000fc800000006ff */
[----:B------:R-:W1:Y:S02]  /*15f10*/  SYNCS.PHASECHK.TRANS64.TRYWAIT P1, [R25+URZ+0x38840], R0 ;  /* 0x03884000190075a7 */ /* 0x000e64000802017f */
[----:B-1----:R-:W-:Y:S05]  /*15f20*/  @!P1 BRA `(.L_x_2809) ;  /* 0x0000003c00089947 */ /* 0x002fea0003800000 */
.L_x_2926:
[----:B------:R-:W-:Y:S05]  /*15f30*/  @!P0 BRA `(.L_x_2810) ;  /* 0x0000000000048947 */ /* 0x000fea0003800000 */
[----:B------:R-:W-:Y:S01]  /*15f40*/  BPT.TRAP 0x1 ;  /* 0x000000040000795c */ /* 0x000fe20000300000 */
.L_x_2810:
[----:B------:R-:W3:Y:S02]  /*15f50*/  SYNCS.PHASECHK.TRANS64.TRYWAIT P1, [R3+URZ+0x38860], R2 ;  /* 0x03886002030075a7 */ /* 0x000ee4000802017f */
[----:B---3--:R-:W-:Y:S05]  /*15f60*/  @!P1 BRA `(.L_x_2811) ;  /* 0x0000003c000c9947 */ /* 0x008fea0003800000 */
.L_x_2927:
[----:B------:R-:W-:Y:S05]  /*15f70*/  @!P0 BRA `(.L_x_2812) ;  /* 0x0000000000048947 */ /* 0x000fea0003800000 */
[----:B------:R-:W-:Y:S01]  /*15f80*/  BPT.TRAP 0x1 ;  /* 0x000000040000795c */ /* 0x000fe20000300000 */
.L_x_2812:
[----:B------:R-:W4:Y:S02]  /*15f90*/  SYNCS.PHASECHK.TRANS64.TRYWAIT P1, [R25+URZ+0x38860], R0 ;  /* 0x03886000190075a7 */ /* 0x000f24000802017f */
[----:B----4-:R-:W-:Y:S05]  /*15fa0*/  @!P1 BRA `(.L_x_2813) ;  /* 0x0000003c00109947 */ /* 0x010fea0003800000 */
.L_x_2928:
[----:B------:R-:W-:Y:S05]  /*15fb0*/  @!P0 BRA `(.L_x_2814) ;  /* 0x0000000000048947 */ /* 0x000fea0003800000 */
[----:B------:R-:W-:Y:S01]  /*15fc0*/  BPT.TRAP 0x1 ;  /* 0x000000040000795c */ /* 0x000fe20000300000 */
.L_x_2814:
[----:B------:R-:W5:Y:S02]  /*15fd0*/  SYNCS.PHASECHK.TRANS64.TRYWAIT P1, [R3+URZ+0x38880], R2 ;  /* 0x03888002030075a7 */ /* 0x000f64000802017f */
[----:B-----5:R-:W-:Y:S05]  /*15fe0*/  @!P1 BRA `(.L_x_2815) ;  /* 0x0000003c00149947 */ /* 0x020fea0003800000 */
.L_x_2929:
[----:B------:R-:W-:Y:S05]  /*15ff0*/  @!P0 BRA `(.L_x_2816) ;  /* 0x0000000000048947 */ /* 0x000fea0003800000 */
[----:B------:R-:W-:Y:S01]  /*16000*/  BPT.TRAP 0x1 ;  /* 0x000000040000795c */ /* 0x000fe20000300000 */
.L_x_2816:
[----:B------:R0:W0:Y:S02]  /*16010*/  SYNCS.PHASECHK.TRANS64.TRYWAIT P0, [R25+URZ+0x38880], R0 ;  /* 0x03888000190075a7 */ /* 0x000024000800017f */
[----:B0-----:R-:W-:Y:S05]  /*16020*/  @!P0 NANOSLEEP.SYNCS 0x989680 ;  /* 0x009896800000895d */ /* 0x001fea0003900000 */
[----:B------:R-:W0:Y:S02]  /*16030*/  @!P0 SYNCS.PHASECHK.TRANS64 P0, [R25+URZ+0x38880], R0 ;  /* 0x03888000190085a7 */ /* 0x000e24000800007f */
[----:B0-----:R-:W-:Y:S05]  /*16040*/  @!P0 BRA `(.L_x_2816) ;  /* 0xfffffffc00f08947 */ /* 0x001fea000383ffff */
.L_x_2804:
[----:B------:R-:W-:Y:S05]  /*16050*/  BSYNC B0 ;  /* 0x0000000000007941 */ /* 0x000fea0003800000 */
.L_x_2803:
[----:B------:R-:W-:Y:S05]  /*16060*/  EXIT ;  /* 0x000000000000794d */ /* 0x000fea0003800000 */
.L_x_2661:
[----:B0-----:R-:W-:-:S04]  /*16070*/  IMAD.U32 R3, RZ, RZ, UR50 ;  /* 0x00000032ff037e24 */ /* 0x001fc8000f8e00ff */
[----:B------:R0:W1:Y:S03]  /*16080*/  SYNCS.PHASECHK.TRANS64.TRYWAIT P0, [R3+URZ+0x38800], R4 ;  /* 0x03880004030075a7 */ /* 0x000066000800017f */
[----:B-1----:R-:W-:Y:S05]  /*16090*/  @!P0 NANOSLEEP.SYNCS 0x989680 ;  /* 0x009896800000895d */ /* 0x002fea0003900000 */
[----:B------:R-:W1:Y:S02]  /*160a0*/  @!P0 SYNCS.PHASECHK.TRANS64 P0, [R3+URZ+0x38800], R4 ;  /* 0x03880004030085a7 */ /* 0x000e64000800007f */
[----:B-1----:R-:W-:Y:S05]  /*160b0*/  @!P0 BRA `(.L_x_2661) ;  /* 0xfffffffc00ec8947 */ /* 0x002fea000383ffff */
[----:B------:R-:W-:Y:S05]  /*160c0*/  BRA `(.L_x_2817) ;  /* 0xfffffebc00247947 */ /* 0x000fea000383ffff */
.L_x_2665:
[----:B0-----:R-:W-:-:S04]  /*160d0*/  IMAD.U32 R3, RZ, RZ, UR55 ;  /* 0x00000037ff037e24 */ /* 0x001fc8000f8e00ff */
[----:B------:R0:W2:Y:S03]  /*160e0*/  SYNCS.PHASECHK.TRANS64.TRYWAIT P1, [R3+URZ+0x38830], R6 ;  /* 0x03883006030075a7 */ /* 0x0000a6000802017f */
[----:B--2---:R-:W-:Y:S05]  /*160f0*/  @!P1 NANOSLEEP.SYNCS 0x989680 ;  /* 0x009896800000995d */ /* 0x004fea0003900000 */
[----:B------:R-:W2:Y:S02]  /*16100*/  @!P1 SYNCS.PHASECHK.TRANS64 P1, [R3+URZ+0x38830], R6 ;  /* 0x03883006030095a7 */ /* 0x000ea4000802007f */
[----:B--2---:R-:W-:Y:S05]  /*16110*/  @!P1 BRA `(.L_x_2665) ;  /* 0xfffffffc00ec9947 */ /* 0x004fea000383ffff */
[----:B------:R-:W-:Y:S05]  /*16120*/  BRA `(.L_x_2664) ;  /* 0xfffffebc00487947 */ /* 0x000fea000383ffff */
.L_x_2670:
[----:B-1----:R-:W-:-:S04]  /*16130*/  IMAD.U32 R7, RZ, RZ, UR55 ;  /* 0x00000037ff077e24 */ /* 0x002fc8000f8e00ff */
[----:B------:R1:W2:Y:S03]  /*16140*/  SYNCS.PHASECHK.TRANS64.TRYWAIT P1, [R7+URZ+0x38850], R6 ;  /* 0x03885006070075a7 */ /* 0x0002a6000802017f */
[----:B--2---:R-:W-:Y:S05]  /*16150*/  @!P1 NANOSLEEP.SYNCS 0x989680 ;  /* 0x009896800000995d */ /* 0x004fea0003900000 */
[----:B------:R-:W2:Y:S02]  /*16160*/  @!P1 SYNCS.PHASECHK.TRANS64 P1, [R7+URZ+0x38850], R6 ;  /* 0x03885006070095a7 */ /* 0x000ea4000802007f */
[----:B--2---:R-:W-:Y:S05]  /*16170*/  @!P1 BRA `(.L_x_2670) ;  /* 0xfffffffc00ec9947 */ /* 0x004fea000383ffff */
[----:B------:R-:W-:Y:S05]  /*16180*/  BRA `(.L_x_2669) ;  /* 0xfffffee400647947 */ /* 0x000fea000383ffff */
.L_x_2676:
[----:B0-----:R-:W-:Y:S02]  /*16190*/  IMAD.U32 R4, RZ, RZ, UR54 ;  /* 0x00000036ff047e24 */ /* 0x001fe4000f8e00ff */
[----:B------:R-:W-:-:S04]  /*161a0*/  IMAD.U32 R7, RZ, RZ, UR58 ;  /* 0x0000003aff077e24 */ /* 0x000fc8000f8e00ff */
[----:B------:R0:W1:Y:S03]  /*161b0*/  SYNCS.PHASECHK.TRANS64.TRYWAIT P1, [R4+URZ+0x38830], R7 ;  /* 0x03883007040075a7 */ /* 0x000066000802017f */
[----:B-1----:R-:W-:Y:S05]  /*161c0*/  @!P1 NANOSLEEP.SYNCS 0x989680 ;  /* 0x009896800000995d */ /* 0x002fea0003900000 */
[----:B------:R-:W1:Y:S02]  /*161d0*/  @!P1 SYNCS.PHASECHK.TRANS64 P1, [R4+URZ+0x38830], R7 ;  /* 0x03883007040095a7 */ /* 0x000e64000802007f */
[----:B-1----:R-:W-:Y:S05]  /*161e0*/  @!P1 BRA `(.L_x_2676) ;  /* 0xfffffffc00e89947 */ /* 0x002fea000383ffff */
[----:B------:R-:W-:Y:S05]  /*161f0*/  BRA `(.L_x_2675) ;  /* 0xfffffee800747947 */ /* 0x000fea000383ffff */
.L_x_2681:
[----:B0-----:R-:W-:Y:S02]  /*16200*/  IMAD.U32 R6, RZ, RZ, UR54 ;  /* 0x00000036ff067e24 */ /* 0x001fe4000f8e00ff */
[----:B------:R-:W-:-:S04]  /*16210*/  IMAD.U32 R7, RZ, RZ, UR58 ;  /* 0x0000003aff077e24 */ /* 0x000fc8000f8e00ff */
[----:B------:R0:W1:Y:S03]  /*16220*/  SYNCS.PHASECHK.TRANS64.TRYWAIT P1, [R6+URZ+0x38850], R7 ;  /* 0x03885007060075a7 */ /* 0x000066000802017f */
[----:B-1----:R-:W-:Y:S05]  /*16230*/  @!P1 NANOSLEEP.SYNCS 0x989680 ;  /* 0x009896800000995d */ /* 0x002fea0003900000 */
[----:B------:R-:W1:Y:S02]  /*16240*/  @!P1 SYNCS.PHASECHK.TRANS64 P1, [R6+URZ+0x38850], R7 ;  /* 0x03885007060095a7 */ /* 0x000e64000802007f */
[----:B-1----:R-:W-:Y:S05]  /*16250*/  @!P1 BRA `(.L_x_2681) ;  /* 0xfffffffc00e89947 */ /* 0x002fea000383ffff */
[----:B------:R-:W-:Y:S05]  /*16260*/  BRA `(.L_x_2680) ;  /* 0xffffff1800747947 */ /* 0x000fea000383ffff */
.L_x_2688:
[----:B-1----:R-:W-:-:S04]  /*16270*/  IMAD.U32 R4, RZ, RZ, UR48 ;  /* 0x00000030ff047e24 */ /* 0x002fc8000f8e00ff */
[----:B------:R1:W2:Y:S03]  /*16280*/  SYNCS.PHASECHK.TRANS64.TRYWAIT P1, [R4+URZ+0x38830], R5 ;  /* 0x03883005040075a7 */ /* 0x0002a6000802017f */
[----:B--2---:R-:W-:Y:S05]  /*16290*/  @!P1 NANOSLEEP.SYNCS 0x989680 ;  /* 0x009896800000995d */ /* 0x004fea0003900000 */
[----:B------:R-:W2:Y:S02]  /*162a0*/  @!P1 SYNCS.PHASECHK.TRANS64 P1, [R4+URZ+0x38830], R5 ;  /* 0x03883005040095a7 */ /* 0x000ea4000802007f */
[----:B--2---:R-:W-:Y:S05]  /*162b0*/  @!P1 BRA `(.L_x_2688) ;  /* 0xfffffffc00ec9947 */ /* 0x004fea000383ffff */
[----:B------:R-:W-:Y:S05]  /*162c0*/  BRA `(.L_x_2687) ;  /* 0xffffff1c004c7947 */ /* 0x000fea000383ffff */
.L_x_2693:
[----:B-1----:R-:W-:-:S04]  /*162d0*/  IMAD.U32 R8, RZ, RZ, UR48 ;  /* 0x00000030ff087e24 */ /* 0x002fc8000f8e00ff */
[----:B------:R1:W2:Y:S03]  /*162e0*/  SYNCS.PHASECHK.TRANS64.TRYWAIT P1, [R8+URZ+0x38850], R5 ;  /* 0x03885005080075a7 */ /* 0x0002a6000802017f */
[----:B--2---:R-:W-:Y:S05]  /*162f0*/  @!P1 NANOSLEEP.SYNCS 0x989680 ;  /* 0x009896800000995d */ /* 0x004fea0003900000 */
[----:B------:R-:W2:Y:S02]  /*16300*/  @!P1 SYNCS.PHASECHK.TRANS64 P1, [R8+URZ+0x38850], R5 ;  /* 0x03885005080095a7 */ /* 0x000ea4000802007f */
[----:B--2---:R-:W-:Y:S05]  /*16310*/  @!P1 BRA `(.L_x_2693) ;  /* 0xfffffffc00ec9947 */ /* 0x004fea000383ffff */
[----:B------:R-:W-:Y:S05]  /*16320*/  BRA `(.L_x_2692) ;  /* 0xffffff4000e87947 */ /* 0x000fea000383ffff */
.L_x_2739:
        /* <DEDUP_REMOVED lines=10> */
.L_x_2818:
[----:B------:R-:W-:Y:S05]  /*163d0*/  BRA `(.L_x_2819) ;  /* 0xffffffa800a07947 */ /* 0x000fea000383ffff */
.L_x_2742:
[----:B0-----:R-:W2:Y:S02]  /*163e0*/  LDL R2, [R1+0x8] ;  /* 0x0000080001027983 */ /* 0x001ea40000100800 */
[----:B--2---:R0:W1:Y:S02]  /*163f0*/  SYNCS.PHASECHK.TRANS64.TRYWAIT P0, [R6+URZ+0x38880], R2 ;  /* 0x03888002060075a7 */ /* 0x004064000800017f */
[----:B-1----:R-:W-:Y:S05]  /*16400*/  @!P0 NANOSLEEP.SYNCS 0x989680 ;  /* 0x009896800000895d */ /* 0x002fea0003900000 */
[----:B------:R-:W1:Y:S02]  /*16410*/  @!P0 SYNCS.PHASECHK.TRANS64 P0, [R6+URZ+0x38880], R2 ;  /* 0x03888002060085a7 */ /* 0x000e64000800007f */
[----:B-1----:R-:W-:Y:S05]  /*16420*/  @!P0 BRA `(.L_x_2742) ;  /* 0xfffffffc00ec8947 */ /* 0x002fea000383ffff */
[----:B------:R-:W-:Y:S05]  /*16430*/  BRA `(.L_x_2820) ;  /* 0xffffffa800b07947 */ /* 0x000fea000383ffff */
.L_x_2743:
        /* <DEDUP_REMOVED lines=8> */
.L_x_2822:
[----:B------:R-:W-:Y:S05]  /*164c0*/  BSYNC B0 ;  /* 0x0000000000007941 */ /* 0x000fea0003800000 */
.L_x_2821:
        /* <DEDUP_REMOVED lines=14> */
.L_x_2823:
        /* <DEDUP_REMOVED lines=16> */
.L_x_2824:
        /* <DEDUP_REMOVED lines=11> */
.L_x_2825:
[----:B------:R-:W-:Y:S02]  /*16760*/  IMAD.MOV.U32 R13, RZ, RZ, R9 ;  /* 0x000000ffff0d7224 */ /* 0x000fe400078e0009 */
[----:B------:R-:W-:Y:S02]  /*16770*/  IMAD.MOV.U32 R12, RZ, RZ, 0x2 ;  /* 0x00000002ff0c7424 */ /* 0x000fe400078e00ff */
[----:B------:R-:W-:-:S07]  /*16780*/  IMAD.MOV.U32 R2, RZ, RZ, R14 ;  /* 0x000000ffff027224 */ /* 0x000fce00078e000e */
[----:B------:R-:W-:Y:S05]  /*16790*/  WARPSYNC.COLLECTIVE R15, `(.L_x_2826) ;  /* 0x000000000f087348 */ /* 0x000fea0003c00000 */
[----:B------:R0:W1:Y:S02]  /*167a0*/  SHFL.IDX P6, R14, R13, R12, R11 ;  /* 0x0000000c0d0e7389 */ /* 0x00006400000c000b */
[----:B01----:R-:W-:Y:S01]  /*167b0*/  ENDCOLLECTIVE ;  /* 0x000000000000791b */ /* 0x003fe20003800000 */
.L_x_2826:
        /* <DEDUP_REMOVED lines=14> */
.L_x_2827:
[----:B------:R-:W-:Y:S02]  /*168a0*/  IMAD.MOV.U32 R13, RZ, RZ, R9 ;  /* 0x000000ffff0d7224 */ /* 0x000fe400078e0009 */
[----:B------:R-:W-:Y:S02]  /*168b0*/  IMAD.MOV.U32 R12, RZ, RZ, 0x3 ;  /* 0x00000003ff0c7424 */ /* 0x000fe400078e00ff */
[----:B------:R-:W-:-:S07]  /*168c0*/  IMAD.MOV.U32 R2, RZ, RZ, R14 ;  /* 0x000000ffff027224 */ /* 0x000fce00078e000e */
[----:B------:R-:W-:Y:S05]  /*168d0*/  WARPSYNC.COLLECTIVE R15, `(.L_x_2828) ;  /* 0x000000000f087348 */ /* 0x000fea0003c00000 */
[----:B------:R0:W1:Y:S02]  /*168e0*/  SHFL.IDX P6, R14, R13, R12, R11 ;  /* 0x0000000c0d0e7389 */ /* 0x00006400000c000b */
[----:B01----:R-:W-:Y:S01]  /*168f0*/  ENDCOLLECTIVE ;  /* 0x000000000000791b */ /* 0x003fe20003800000 */
.L_x_2828:
        /* <DEDUP_REMOVED lines=14> */
.L_x_2829:
[----:B------:R-:W-:Y:S02]  /*169e0*/  IMAD.MOV.U32 R13, RZ, RZ, R9 ;  /* 0x000000ffff0d7224 */ /* 0x000fe400078e0009 */
[----:B------:R-:W-:Y:S02]  /*169f0*/  IMAD.MOV.U32 R12, RZ, RZ, 0x4 ;  /* 0x00000004ff0c7424 */ /* 0x000fe400078e00ff */
[----:B------:R-:W-:-:S07]  /*16a00*/  IMAD.MOV.U32 R2, RZ, RZ, R14 ;  /* 0x000000ffff027224 */ /* 0x000fce00078e000e */
[----:B------:R-:W-:Y:S05]  /*16a10*/  WARPSYNC.COLLECTIVE R15, `(.L_x_2830) ;  /* 0x000000000f087348 */ /* 0x000fea0003c00000 */
[----:B------:R0:W1:Y:S02]  /*16a20*/  SHFL.IDX P6, R14, R13, R12, R11 ;  /* 0x0000000c0d0e7389 */ /* 0x00006400000c000b */
[----:B01----:R-:W-:Y:S01]  /*16a30*/  ENDCOLLECTIVE ;  /* 0x000000000000791b */ /* 0x003fe20003800000 */
.L_x_2830:
        /* <DEDUP_REMOVED lines=14> */
.L_x_2831:
[----:B------:R-:W-:Y:S02]  /*16b20*/  IMAD.MOV.U32 R13, RZ, RZ, R9 ;  /* 0x000000ffff0d7224 */ /* 0x000fe400078e0009 */
[----:B------:R-:W-:Y:S02]  /*16b30*/  IMAD.MOV.U32 R12, RZ, RZ, 0x5 ;  /* 0x00000005ff0c7424 */ /* 0x000fe400078e00ff */
[----:B------:R-:W-:-:S07]  /*16b40*/  IMAD.MOV.U32 R2, RZ, RZ, R14 ;  /* 0x000000ffff027224 */ /* 0x000fce00078e000e */
[----:B------:R-:W-:Y:S05]  /*16b50*/  WARPSYNC.COLLECTIVE R15, `(.L_x_2832) ;  /* 0x000000000f087348 */ /* 0x000fea0003c00000 */
[----:B------:R0:W1:Y:S02]  /*16b60*/  SHFL.IDX P6, R14, R13, R12, R11 ;  /* 0x0000000c0d0e7389 */ /* 0x00006400000c000b */
[----:B01----:R-:W-:Y:S01]  /*16b70*/  ENDCOLLECTIVE ;  /* 0x000000000000791b */ /* 0x003fe20003800000 */
.L_x_2832:
        /* <DEDUP_REMOVED lines=14> */
.L_x_2833:
[----:B------:R-:W-:Y:S02]  /*16c60*/  IMAD.MOV.U32 R13, RZ, RZ, R9 ;  /* 0x000000ffff0d7224 */ /* 0x000fe400078e0009 */
[----:B------:R-:W-:Y:S02]  /*16c70*/  IMAD.MOV.U32 R12, RZ, RZ, 0x6 ;  /* 0x00000006ff0c7424 */ /* 0x000fe400078e00ff */
[----:B------:R-:W-:-:S07]  /*16c80*/  IMAD.MOV.U32 R2, RZ, RZ, R14 ;  /* 0x000000ffff027224 */ /* 0x000fce00078e000e */
[----:B------:R-:W-:Y:S05]  /*16c90*/  WARPSYNC.COLLECTIVE R15, `(.L_x_2834) ;  /* 0x000000000f087348 */ /* 0x000fea0003c00000 */
[----:B------:R0:W1:Y:S02]  /*16ca0*/  SHFL.IDX P6, R14, R13, R12, R11 ;  /* 0x0000000c0d0e7389 */ /* 0x00006400000c000b */
[----:B01----:R-:W-:Y:S01]  /*16cb0*/  ENDCOLLECTIVE ;  /* 0x000000000000791b */ /* 0x003fe20003800000 */
.L_x_2834:
        /* <DEDUP_REMOVED lines=14> */
.L_x_2835:
[----:B------:R-:W-:Y:S02]  /*16da0*/  IMAD.MOV.U32 R13, RZ, RZ, R9 ;  /* 0x000000ffff0d7224 */ /* 0x000fe400078e0009 */
[----:B------:R-:W-:Y:S02]  /*16db0*/  IMAD.MOV.U32 R12, RZ, RZ, 0x7 ;  /* 0x00000007ff0c7424 */ /* 0x000fe400078e00ff */
[----:B------:R-:W-:-:S07]  /*16dc0*/  IMAD.MOV.U32 R2, RZ, RZ, R14 ;  /* 0x000000ffff027224 */ /* 0x000fce00078e000e */
[----:B------:R-:W-:Y:S05]  /*16dd0*/  WARPSYNC.COLLECTIVE R15, `(.L_x_2836) ;  /* 0x000000000f087348 */ /* 0x000fea0003c00000 */
[----:B------:R0:W1:Y:S02]  /*16de0*/  SHFL.IDX P6, R14, R13, R12, R11 ;  /* 0x0000000c0d0e7389 */ /* 0x00006400000c000b */
[----:B01----:R-:W-:Y:S01]  /*16df0*/  ENDCOLLECTIVE ;  /* 0x000000000000791b */ /* 0x003fe20003800000 */
.L_x_2836:
        /* <DEDUP_REMOVED lines=13> */
.L_x_2837:
        /* <DEDUP_REMOVED lines=12> */
.L_x_2748:
[----:B-1----:R-:W2:Y:S02]  /*16f90*/  LDL R2, [R1+0x8] ;  /* 0x0000080001027983 */ /* 0x002ea40000100800 */
[----:B--2---:R1:W2:Y:S02]  /*16fa0*/  SYNCS.PHASECHK.TRANS64.TRYWAIT P0, [R6+URZ+0x38840], R2 ;  /* 0x03884002060075a7 */ /* 0x0042a4000800017f */
[----:B--2---:R-:W-:Y:S05]  /*16fb0*/  @!P0 NANOSLEEP.SYNCS 0x989680 ;  /* 0x009896800000895d */ /* 0x004fea0003900000 */
[----:B------:R-:W2:Y:S02]  /*16fc0*/  @!P0 SYNCS.PHASECHK.TRANS64 P0, [R6+URZ+0x38840], R2 ;  /* 0x03884002060085a7 */ /* 0x000ea4000800007f */
[----:B--2---:R-:W-:Y:S05]  /*16fd0*/  @!P0 BRA `(.L_x_2748) ;  /* 0xfffffffc00ec8947 */ /* 0x004fea000383ffff */
[----:B------:R-:W-:Y:S05]  /*16fe0*/  BRA `(.L_x_2839) ;  /* 0xffffffa400e07947 */ /* 0x000fea000383ffff */
.L_x_2749:
        /* <DEDUP_REMOVED lines=8> */
.L_x_2841:
[----:B------:R-:W-:Y:S05]  /*17070*/  BSYNC B0 ;  /* 0x0000000000007941 */ /* 0x000fea0003800000 */
.L_x_2840:
        /* <DEDUP_REMOVED lines=8> */
.L_x_2842:
        /* <DEDUP_REMOVED lines=18> */
.L_x_2843:
[----:B------:R-:W-:Y:S02]  /*17220*/  IMAD.MOV.U32 R13, RZ, RZ, R4 ;  /* 0x000000ffff0d7224 */ /* 0x000fe400078e0004 */
[----:B------:R-:W-:-:S07]  /*17230*/  IMAD.MOV.U32 R2, RZ, RZ, R14 ;  /* 0x000000ffff027224 */ /* 0x000fce00078e000e */
[----:B------:R-:W-:Y:S05]  /*17240*/  WARPSYNC.COLLECTIVE R15, `(.L_x_2844) ;  /* 0x000000000f087348 */ /* 0x000fea0003c00000 */
[----:B------:R0:W1:Y:S02]  /*17250*/  SHFL.IDX P6, R14, R13, R12, R11 ;  /* 0x0000000c0d0e7389 */ /* 0x00006400000c000b */
[----:B01----:R-:W-:Y:S01]  /*17260*/  ENDCOLLECTIVE ;  /* 0x000000000000791b */ /* 0x003fe20003800000 */
.L_x_2844:
        /* <DEDUP_REMOVED lines=18> */
.L_x_2845:
[----:B------:R-:W-:Y:S02]  /*17390*/  IMAD.MOV.U32 R13, RZ, RZ, R4 ;  /* 0x000000ffff0d7224 */ /* 0x000fe400078e0004 */
[----:B------:R-:W-:-:S07]  /*173a0*/  IMAD.MOV.U32 R2, RZ, RZ, R14 ;  /* 0x000000ffff027224 */ /* 0x000fce00078e000e */
[----:B------:R-:W-:Y:S05]  /*173b0*/  WARPSYNC.COLLECTIVE R15, `(.L_x_2846) ;  /* 0x000000000f087348 */ /* 0x000fea0003c00000 */
[----:B------:R0:W1:Y:S02]  /*173c0*/  SHFL.IDX P6, R14, R13, R12, R11 ;  /* 0x0000000c0d0e7389 */ /* 0x00006400000c000b */
[----:B01----:R-:W-:Y:S01]  /*173d0*/  ENDCOLLECTIVE ;  /* 0x000000000000791b */ /* 0x003fe20003800000 */
.L_x_2846:
        /* <DEDUP_REMOVED lines=18> */
.L_x_2847:
[----:B------:R-:W-:Y:S02]  /*17500*/  IMAD.MOV.U32 R13, RZ, RZ, R4 ;  /* 0x000000ffff0d7224 */ /* 0x000fe400078e0004 */
[----:B------:R-:W-:-:S07]  /*17510*/  IMAD.MOV.U32 R2, RZ, RZ, R14 ;  /* 0x000000ffff027224 */ /* 0x000fce00078e000e */
[----:B------:R-:W-:Y:S05]  /*17520*/  WARPSYNC.COLLECTIVE R15, `(.L_x_2848) ;  /* 0x000000000f087348 */ /* 0x000fea0003c00000 */
[----:B------:R0:W1:Y:S02]  /*17530*/  SHFL.IDX P6, R14, R13, R12, R11 ;  /* 0x0000000c0d0e7389 */ /* 0x00006400000c000b */
[----:B01----:R-:W-:Y:S01]  /*17540*/  ENDCOLLECTIVE ;  /* 0x000000000000791b */ /* 0x003fe20003800000 */
.L_x_2848:
        /* <DEDUP_REMOVED lines=16> */
.L_x_2849:
        /* <DEDUP_REMOVED lines=10> */
.L_x_2850:
[----:B------:R-:W-:Y:S02]  /*176f0*/  IMAD.MOV.U32 R13, RZ, RZ, R0 ;  /* 0x000000ffff0d7224 */ /* 0x000fe400078e0000 */
[----:B------:R-:W-:Y:S02]  /*17700*/  IMAD.MOV.U32 R12, RZ, RZ, 0x5 ;  /* 0x00000005ff0c7424 */ /* 0x000fe400078e00ff */
[----:B------:R-:W-:-:S07]  /*17710*/  IMAD.MOV.U32 R3, RZ, RZ, R14 ;  /* 0x000000ffff037224 */ /* 0x000fce00078e000e */
[----:B------:R-:W-:Y:S05]  /*17720*/  WARPSYNC.COLLECTIVE R15, `(.L_x_2851) ;  /* 0x000000000f087348 */ /* 0x000fea0003c00000 */
[----:B------:R0:W1:Y:S02]  /*17730*/  SHFL.IDX P6, R14, R13, R12, R11 ;  /* 0x0000000c0d0e7389 */ /* 0x00006400000c000b */
[----:B01----:R-:W-:Y:S01]  /*17740*/  ENDCOLLECTIVE ;  /* 0x000000000000791b */ /* 0x003fe20003800000 */
.L_x_2851:
        /* <DEDUP_REMOVED lines=15> */
.L_x_2852:
[----:B------:R-:W-:Y:S02]  /*17840*/  IMAD.MOV.U32 R13, RZ, RZ, R0 ;  /* 0x000000ffff0d7224 */ /* 0x000fe400078e0000 */
[----:B------:R-:W-:Y:S02]  /*17850*/  IMAD.MOV.U32 R12, RZ, RZ, 0x6 ;  /* 0x00000006ff0c7424 */ /* 0x000fe400078e00ff */
[----:B------:R-:W-:-:S07]  /*17860*/  IMAD.MOV.U32 R3, RZ, RZ, R14 ;  /* 0x000000ffff037224 */ /* 0x000fce00078e000e */
[----:B------:R-:W-:Y:S05]  /*17870*/  WARPSYNC.COLLECTIVE R15, `(.L_x_2853) ;  /* 0x000000000f087348 */ /* 0x000fea0003c00000 */
[----:B------:R0:W1:Y:S02]  /*17880*/  SHFL.IDX P6, R14, R13, R12, R11 ;  /* 0x0000000c0d0e7389 */ /* 0x00006400000c000b */
[----:B01----:R-:W-:Y:S01]  /*17890*/  ENDCOLLECTIVE ;  /* 0x000000000000791b */ /* 0x003fe20003800000 */
.L_x_2853:
        /* <DEDUP_REMOVED lines=15> */
.L_x_2854:
[----:B------:R-:W-:Y:S02]  /*17990*/  IMAD.MOV.U32 R13, RZ, RZ, R0 ;  /* 0x000000ffff0d7224 */ /* 0x000fe400078e0000 */
[----:B------:R-:W-:Y:S02]  /*179a0*/  IMAD.MOV.U32 R12, RZ, RZ, 0x7 ;  /* 0x00000007ff0c7424 */ /* 0x000fe400078e00ff */
[----:B------:R-:W-:-:S07]  /*179b0*/  IMAD.MOV.U32 R3, RZ, RZ, R14 ;  /* 0x000000ffff037224 */ /* 0x000fce00078e000e */
[----:B------:R-:W-:Y:S05]  /*179c0*/  WARPSYNC.COLLECTIVE R15, `(.L_x_2855) ;  /* 0x000000000f087348 */ /* 0x000fea0003c00000 */
[----:B------:R0:W1:Y:S02]  /*179d0*/  SHFL.IDX P6, R14, R13, R12, R11 ;  /* 0x0000000c0d0e7389 */ /* 0x00006400000c000b */
[----:B01----:R-:W-:Y:S01]  /*179e0*/  ENDCOLLECTIVE ;  /* 0x000000000000791b */ /* 0x003fe20003800000 */
.L_x_2855:
        /* <DEDUP_REMOVED lines=15> */
.L_x_2856:
[----:B------:R-:W-:Y:S05]  /*17ae0*/  BRA `(.L_x_2857) ;  /* 0xffffffa000b47947 */ /* 0x000fea000383ffff */
.L_x_2754:
[----:B------:R-:W-:Y:S02]  /*17af0*/  IMAD.MOV.U32 R13, RZ, RZ, R5 ;  /* 0x000000ffff0d7224 */ /* 0x000fe400078e0005 */
[----:B------:R-:W-:Y:S02]  /*17b00*/  IMAD.MOV.U32 R12, RZ, RZ, RZ ;  /* 0x000000ffff0c7224 */ /* 0x000fe400078e00ff */
[----:B------:R-:W-:Y:S02]  /*17b10*/  IMAD.MOV.U32 R11, RZ, RZ, 0x181f ;  /* 0x0000181fff0b7424 */ /* 0x000fe400078e00ff */
[----:B------:R-:W-:Y:S02]  /*17b20*/  IMAD.MOV.U32 R15, RZ, RZ, -0x1 ;  /* 0xffffffffff0f7424 */ /* 0x000fe400078e00ff */
[----:B------:R-:W-:Y:S02]  /*17b30*/  IMAD R4, R4, UR41, RZ ;  /* 0x0000002904047c24 */ /* 0x000fe4000f8e02ff */
[----:B------:R-:W-:-:S07]  /*17b40*/  IMAD R17, R17, 0x80, R9 ;  /* 0x0000008011117824 */ /* 0x000fce00078e0209 */
[----:B-----5:R-:W-:Y:S05]  /*17b50*/  WARPSYNC.COLLECTIVE R15, `(.L_x_2858) ;  /* 0x000000000f087348 */ /* 0x020fea0003c00000 */
[----:B------:R0:W1:Y:S02]  /*17b60*/  SHFL.IDX P6, R14, R13, R12, R11 ;  /* 0x0000000c0d0e7389 */ /* 0x00006400000c000b */
[----:B01---5:R-:W-:Y:S01]  /*17b70*/  ENDCOLLECTIVE ;  /* 0x000000000000791b */ /* 0x023fe20003800000 */
.L_x_2858:
[C---:B------:R-:W-:Y:S01]  /*17b80*/  VIADD R7, R17.reuse, 0x10 ;  /* 0x0000001011077836 */ /* 0x040fe20000000000 */
[----:B------:R-:W-:Y:S01]  /*17b90*/  ISETP.GE.AND P2, PT, R17, R4, PT ;  /* 0x000000041100720c */ /* 0x000fe20003f46270 */
[----:B------:R-:W-:Y:S02]  /*17ba0*/  IMAD.MOV.U32 R13, RZ, RZ, R0 ;  /* 0x000000ffff0d7224 */ /* 0x000fe400078e0000 */
[----:B------:R-:W-:-:S10]  /*17bb0*/  IMAD.MOV.U32 R2, RZ, RZ, R14 ;  /* 0x000000ffff027224 */ /* 0x000fd400078e000e */
[----:B------:R-:W-:Y:S05]  /*17bc0*/  WARPSYNC.COLLECTIVE R15, `(.L_x_2859) ;  /* 0x000000000f087348 */ /* 0x000fea0003c00000 */
[----:B------:R0:W1:Y:S02]  /*17bd0*/  SHFL.IDX P6, R14, R13, R12, R11 ;  /* 0x0000000c0d0e7389 */ /* 0x00006400000c000b */
[----:B01----:R-:W-:Y:S01]  /*17be0*/  ENDCOLLECTIVE ;  /* 0x000000000000791b */ /* 0x003fe20003800000 */
.L_x_2859:
[----:B------:R-:W-:Y:S02]  /*17bf0*/  IMAD.MOV.U32 R13, RZ, RZ, R5 ;  /* 0x000000ffff0d7224 */ /* 0x000fe400078e0005 */
[----:B------:R-:W-:Y:S02]  /*17c00*/  IMAD.MOV.U32 R12, RZ, RZ, 0x1 ;  /* 0x00000001ff0c7424 */ /* 0x000fe400078e00ff */
[----:B------:R-:W-:-:S07]  /*17c10*/  IMAD.MOV.U32 R3, RZ, RZ, R14 ;  /* 0x000000ffff037224 */ /* 0x000fce00078e000e */
[----:B------:R-:W-:Y:S05]  /*17c20*/  WARPSYNC.COLLECTIVE R15, `(.L_x_2860) ;  /* 0x000000000f087348 */ /* 0x000fea0003c00000 */
[----:B------:R0:W1:Y:S02]  /*17c30*/  SHFL.IDX P6, R14, R13, R12, R11 ;  /* 0x0000000c0d0e7389 */ /* 0x00006400000c000b */
[----:B01----:R-:W-:Y:S01]  /*17c40*/  ENDCOLLECTIVE ;  /* 0x000000000000791b */ /* 0x003fe20003800000 */
.L_x_2860:
        /* <DEDUP_REMOVED lines=14> */
.L_x_2861:
        /* <DEDUP_REMOVED lines=8> */
.L_x_2862:
[----:B------:R-:W-:Y:S02]  /*17db0*/  @!P2 IMAD.MOV.U32 R3, RZ, RZ, R7 ;  /* 0x000000ffff03a224 */ /* 0x000fe400078e0007 */
[----:B------:R-:W-:-:S03]  /*17dc0*/  VIADD R7, R17, 0x20 ;  /* 0x0000002011077836 */ /* 0x000fc60000000000 */
[----:B------:R-:W-:Y:S01]  /*17dd0*/  @!PT LDS RZ, [RZ] ;  /* 0x00000000fffff984 */ /* 0x000fe20000000800 */
[----:B------:R-:W-:Y:S01]  /*17de0*/  @!PT LDS RZ, [RZ] ;  /* 0x00000000fffff984 */ /* 0x000fe20000000800 */
[----:B------:R-:W-:Y:S01]  /*17df0*/  @!PT LDS RZ, [RZ] ;  /* 0x00000000fffff984 */ /* 0x000fe20000000800 */
[----:B------:R-:W-:Y:S04]  /*17e00*/  @!P2 LDGSTS.E.BYPASS.LTC128B.128 [R8+0x20c00], desc[UR52][R2.64], !P0 ;  /* 0x20c000000208afae */ /* 0x000fe8000c101d74 */
[----:B------:R0:W-:Y:S01]  /*17e10*/  @!P2 LDGSTS.E.BYPASS.LTC128B.128 [R8+0x24c00], desc[UR52][R2.64+0x80], !P1 ;  /* 0x24c000800208afae */ /* 0x0001e2000c901d74 */
[----:B------:R-:W-:Y:S01]  /*17e20*/  ISETP.GE.AND P2, PT, R7, R4, PT ;  /* 0x000000040700720c */ /* 0x000fe20003f46270 */
[----:B------:R-:W-:Y:S01]  /*17e30*/  IMAD.MOV.U32 R13, RZ, RZ, R0 ;  /* 0x000000ffff0d7224 */ /* 0x000fe200078e0000 */
[----:B0-----:R-:W-:-:S11]  /*17e40*/  MOV R2, R14 ;  /* 0x0000000e00027202 */ /* 0x001fd60000000f00 */
[----:B------:R-:W-:Y:S05]  /*17e50*/  WARPSYNC.COLLECTIVE R15, `(.L_x_2863) ;  /* 0x000000000f087348 */ /* 0x000fea0003c00000 */
[----:B------:R0:W1:Y:S02]  /*17e60*/  SHFL.IDX P6, R14, R13, R12, R11 ;  /* 0x0000000c0d0e7389 */ /* 0x00006400000c000b */
[----:B01----:R-:W-:Y:S01]  /*17e70*/  ENDCOLLECTIVE ;  /* 0x000000000000791b */ /* 0x003fe20003800000 */
.L_x_2863:
        /* <DEDUP_REMOVED lines=8> */
.L_x_2864:
        /* <DEDUP_REMOVED lines=13> */
.L_x_2865:
        /* <DEDUP_REMOVED lines=8> */
.L_x_2866:
        /* <DEDUP_REMOVED lines=13> */
.L_x_2867:
        /* <DEDUP_REMOVED lines=8> */
.L_x_2868:
        /* <DEDUP_REMOVED lines=13> */
.L_x_2869:
        /* <DEDUP_REMOVED lines=8> */
.L_x_2870:
        /* <DEDUP_REMOVED lines=13> */
.L_x_2871:
        /* <DEDUP_REMOVED lines=8> */
.L_x_2872:
        /* <DEDUP_REMOVED lines=11> */
.L_x_2873:
[----:B------:R-:W-:Y:S05]  /*184f0*/  BRA `(.L_x_2874) ;  /* 0xffffffa400187947 */ /* 0x000fea000383ffff */
.L_x_2759:
[----:B0-----:R0:W1:Y:S02]  /*18500*/  SYNCS.PHASECHK.TRANS64.TRYWAIT P0, [R23+URZ+0x38820], R0 ;  /* 0x03882000170075a7 */ /* 0x001064000800017f */
[----:B-1----:R-:W-:Y:S05]  /*18510*/  @!P0 NANOSLEEP.SYNCS 0x989680 ;  /* 0x009896800000895d */ /* 0x002fea0003900000 */
[----:B------:R-:W1:Y:S02]  /*18520*/  @!P0 SYNCS.PHASECHK.TRANS64 P0, [R23+URZ+0x38820], R0 ;  /* 0x03882000170085a7 */ /* 0x000e64000800007f */
[----:B-1----:R-:W-:Y:S05]  /*18530*/  @!P0 BRA `(.L_x_2759) ;  /* 0xfffffffc00f08947 */ /* 0x002fea000383ffff */
[----:B------:R-:W-:Y:S05]  /*18540*/  BRA `(.L_x_2875) ;  /* 0xffffffa400847947 */ /* 0x000fea000383ffff */
.L_x_2763:
[----:B0-----:R0:W1:Y:S02]  /*18550*/  SYNCS.PHASECHK.TRANS64.TRYWAIT P0, [R0+URZ+0x38880], R20 ;  /* 0x03888014000075a7 */ /* 0x001064000800017f */
[----:B-1----:R-:W-:Y:S05]  /*18560*/  @!P0 NANOSLEEP.SYNCS 0x989680 ;  /* 0x009896800000895d */ /* 0x002fea0003900000 */
[----:B------:R-:W1:Y:S02]  /*18570*/  @!P0 SYNCS.PHASECHK.TRANS64 P0, [R0+URZ+0x38880], R20 ;  /* 0x03888014000085a7 */ /* 0x000e64000800007f */
[----:B-1----:R-:W-:Y:S05]  /*18580*/  @!P0 BRA `(.L_x_2763) ;  /* 0xfffffffc00f08947 */ /* 0x002fea000383ffff */
[----:B------:R-:W-:Y:S05]  /*18590*/  BRA `(.L_x_2876) ;  /* 0xffffffa800447947 */ /* 0x000fea000383ffff */
.L_x_2764:
        /* <DEDUP_REMOVED lines=8> */
.L_x_2878:
[----:B------:R-:W-:Y:S05]  /*18620*/  BSYNC B0 ;  /* 0x0000000000007941 */ /* 0x000fea0003800000 */
.L_x_2877:
        /* <DEDUP_REMOVED lines=9> */
.L_x_2879:
[----:B------:R-:W-:Y:S02]  /*186c0*/  IMAD.MOV.U32 R13, RZ, RZ, R7 ;  /* 0x000000ffff0d7224 */ /* 0x000fe400078e0007 */
[----:B------:R-:W-:Y:S02]  /*186d0*/  IMAD.MOV.U32 R12, RZ, RZ, 0x1 ;  /* 0x00000001ff0c7424 */ /* 0x000fe400078e00ff */
[----:B------:R-:W-:-:S07]  /*186e0*/  IMAD.MOV.U32 R2, RZ, RZ, R14 ;  /* 0x000000ffff027224 */ /* 0x000fce00078e000e */
[----:B------:R-:W-:Y:S05]  /*186f0*/  WARPSYNC.COLLECTIVE R15, `(.L_x_2880) ;  /* 0x000000000f087348 */ /* 0x000fea0003c00000 */
[----:B------:R0:W1:Y:S02]  /*18700*/  SHFL.IDX P6, R14, R13, R12, R11 ;  /* 0x0000000c0d0e7389 */ /* 0x00006400000c000b */
[----:B01----:R-:W-:Y:S01]  /*18710*/  ENDCOLLECTIVE ;  /* 0x000000000000791b */ /* 0x003fe20003800000 */
.L_x_2880:
        /* <DEDUP_REMOVED lines=12> */
.L_x_2881:
[----:B------:R-:W-:Y:S02]  /*187e0*/  IMAD.MOV.U32 R13, RZ, RZ, R7 ;  /* 0x000000ffff0d7224 */ /* 0x000fe400078e0007 */
[----:B------:R-:W-:Y:S02]  /*187f0*/  IMAD.MOV.U32 R12, RZ, RZ, 0x2 ;  /* 0x00000002ff0c7424 */ /* 0x000fe400078e00ff */
[----:B------:R-:W-:-:S07]  /*18800*/  IMAD.MOV.U32 R2, RZ, RZ, R14 ;  /* 0x000000ffff027224 */ /* 0x000fce00078e000e */
[----:B------:R-:W-:Y:S05]  /*18810*/  WARPSYNC.COLLECTIVE R15, `(.L_x_2882) ;  /* 0x000000000f087348 */ /* 0x000fea0003c00000 */
[----:B------:R0:W1:Y:S02]  /*18820*/  SHFL.IDX P6, R14, R13, R12, R11 ;  /* 0x0000000c0d0e7389 */ /* 0x00006400000c000b */
[----:B01----:R-:W-:Y:S01]  /*18830*/  ENDCOLLECTIVE ;  /* 0x000000000000791b */ /* 0x003fe20003800000 */
.L_x_2882:
        /* <DEDUP_REMOVED lines=12> */
.L_x_2883:
[----:B------:R-:W-:Y:S02]  /*18900*/  IMAD.MOV.U32 R13, RZ, RZ, R7 ;  /* 0x000000ffff0d7224 */ /* 0x000fe400078e0007 */
[----:B------:R-:W-:Y:S02]  /*18910*/  IMAD.MOV.U32 R12, RZ, RZ, 0x3 ;  /* 0x00000003ff0c7424 */ /* 0x000fe400078e00ff */
[----:B------:R-:W-:-:S07]  /*18920*/  IMAD.MOV.U32 R2, RZ, RZ, R14 ;  /* 0x000000ffff027224 */ /* 0x000fce00078e000e */
[----:B------:R-:W-:Y:S05]  /*18930*/  WARPSYNC.COLLECTIVE R15, `(.L_x_2884) ;  /* 0x000000000f087348 */ /* 0x000fea0003c00000 */
[----:B------:R0:W1:Y:S02]  /*18940*/  SHFL.IDX P6, R14, R13, R12, R11 ;  /* 0x0000000c0d0e7389 */ /* 0x00006400000c000b */
[----:B01----:R-:W-:Y:S01]  /*18950*/  ENDCOLLECTIVE ;  /* 0x000000000000791b */ /* 0x003fe20003800000 */
.L_x_2884:
        /* <DEDUP_REMOVED lines=12> */
.L_x_2885:
[----:B------:R-:W-:Y:S02]  /*18a20*/  IMAD.MOV.U32 R13, RZ, RZ, R7 ;  /* 0x000000ffff0d7224 */ /* 0x000fe400078e0007 */
[----:B------:R-:W-:Y:S02]  /*18a30*/  IMAD.MOV.U32 R12, RZ, RZ, 0x4 ;  /* 0x00000004ff0c7424 */ /* 0x000fe400078e00ff */
[----:B------:R-:W-:-:S07]  /*18a40*/  IMAD.MOV.U32 R2, RZ, RZ, R14 ;  /* 0x000000ffff027224 */ /* 0x000fce00078e000e */
[----:B------:R-:W-:Y:S05]  /*18a50*/  WARPSYNC.COLLECTIVE R15, `(.L_x_2886) ;  /* 0x000000000f087348 */ /* 0x000fea0003c00000 */
[----:B------:R0:W1:Y:S02]  /*18a60*/  SHFL.IDX P6, R14, R13, R12, R11 ;  /* 0x0000000c0d0e7389 */ /* 0x00006400000c000b */
[----:B01----:R-:W-:Y:S01]  /*18a70*/  ENDCOLLECTIVE ;  /* 0x000000000000791b */ /* 0x003fe20003800000 */
.L_x_2886:
        /* <DEDUP_REMOVED lines=12> */
.L_x_2887:
[----:B------:R-:W-:Y:S02]  /*18b40*/  IMAD.MOV.U32 R13, RZ, RZ, R7 ;  /* 0x000000ffff0d7224 */ /* 0x000fe400078e0007 */
[----:B------:R-:W-:Y:S02]  /*18b50*/  IMAD.MOV.U32 R12, RZ, RZ, 0x5 ;  /* 0x00000005ff0c7424 */ /* 0x000fe400078e00ff */
[----:B------:R-:W-:-:S07]  /*18b60*/  IMAD.MOV.U32 R2, RZ, RZ, R14 ;  /* 0x000000ffff027224 */ /* 0x000fce00078e000e */
[----:B------:R-:W-:Y:S05]  /*18b70*/  WARPSYNC.COLLECTIVE R15, `(.L_x_2888) ;  /* 0x000000000f087348 */ /* 0x000fea0003c00000 */
[----:B------:R0:W1:Y:S02]  /*18b80*/  SHFL.IDX P6, R14, R13, R12, R11 ;  /* 0x0000000c0d0e7389 */ /* 0x00006400000c000b */
[----:B01----:R-:W-:Y:S01]  /*18b90*/  ENDCOLLECTIVE ;  /* 0x000000000000791b */ /* 0x003fe20003800000 */
.L_x_2888:
        /* <DEDUP_REMOVED lines=12> */
.L_x_2889:
[----:B------:R-:W-:Y:S02]  /*18c60*/  IMAD.MOV.U32 R13, RZ, RZ, R7 ;  /* 0x000000ffff0d7224 */ /* 0x000fe400078e0007 */
[----:B------:R-:W-:Y:S02]  /*18c70*/  IMAD.MOV.U32 R12, RZ, RZ, 0x6 ;  /* 0x00000006ff0c7424 */ /* 0x000fe400078e00ff */
[----:B------:R-:W-:-:S07]  /*18c80*/  IMAD.MOV.U32 R2, RZ, RZ, R14 ;  /* 0x000000ffff027224 */ /* 0x000fce00078e000e */
[----:B------:R-:W-:Y:S05]  /*18c90*/  WARPSYNC.COLLECTIVE R15, `(.L_x_2890) ;  /* 0x000000000f087348 */ /* 0x000fea0003c00000 */
[----:B------:R0:W1:Y:S02]  /*18ca0*/  SHFL.IDX P6, R14, R13, R12, R11 ;  /* 0x0000000c0d0e7389 */ /* 0x00006400000c000b */
[----:B01----:R-:W-:Y:S01]  /*18cb0*/  ENDCOLLECTIVE ;  /* 0x000000000000791b */ /* 0x003fe20003800000 */
.L_x_2890:
        /* <DEDUP_REMOVED lines=12> */
.L_x_2891:
[----:B------:R-:W-:Y:S02]  /*18d80*/  IMAD.MOV.U32 R13, RZ, RZ, R7 ;  /* 0x000000ffff0d7224 */ /* 0x000fe400078e0007 */
[----:B------:R-:W-:Y:S02]  /*18d90*/  IMAD.MOV.U32 R12, RZ, RZ, 0x7 ;  /* 0x00000007ff0c7424 */ /* 0x000fe400078e00ff */
[----:B------:R-:W-:-:S07]  /*18da0*/  IMAD.MOV.U32 R2, RZ, RZ, R14 ;  /* 0x000000ffff027224 */ /* 0x000fce00078e000e */
[----:B------:R-:W-:Y:S05]  /*18db0*/  WARPSYNC.COLLECTIVE R15, `(.L_x_2892) ;  /* 0x000000000f087348 */ /* 0x000fea0003c00000 */
[----:B------:R0:W1:Y:S02]  /*18dc0*/  SHFL.IDX P6, R14, R13, R12, R11 ;  /* 0x0000000c0d0e7389 */ /* 0x00006400000c000b */
[----:B01----:R-:W-:Y:S01]  /*18dd0*/  ENDCOLLECTIVE ;  /* 0x000000000000791b */ /* 0x003fe20003800000 */
.L_x_2892:
        /* <DEDUP_REMOVED lines=12> */
.L_x_2893:
[----:B------:R-:W-:Y:S01]  /*18ea0*/  IMAD.MOV.U32 R2, RZ, RZ, R14 ;  /* 0x000000ffff027224 */ /* 0x000fe200078e000e */
[----:B------:R-:W-:Y:S06]  /*18eb0*/  BRA `(.L_x_2894) ;  /* 0xffffffa400187947 */ /* 0x000fec000383ffff */
.L_x_2769:
[----:B----4-:R4:W0:Y:S02]  /*18ec0*/  SYNCS.PHASECHK.TRANS64.TRYWAIT P0, [R0+URZ+0x38840], R20 ;  /* 0x03884014000075a7 */ /* 0x010824000800017f */
[----:B0-----:R-:W-:Y:S05]  /*18ed0*/  @!P0 NANOSLEEP.SYNCS 0x989680 ;  /* 0x009896800000895d */ /* 0x001fea0003900000 */
[----:B------:R-:W0:Y:S02]  /*18ee0*/  @!P0 SYNCS.PHASECHK.TRANS64 P0, [R0+URZ+0x38840], R20 ;  /* 0x03884014000085a7 */ /* 0x000e24000800007f */
[----:B0-----:R-:W-:Y:S05]  /*18ef0*/  @!P0 BRA `(.L_x_2769) ;  /* 0xfffffffc00f08947 */ /* 0x001fea000383ffff */
[----:B------:R-:W-:Y:S05]  /*18f00*/  BRA `(.L_x_2895) ;  /* 0xffffffa4006c7947 */ /* 0x000fea000383ffff */
.L_x_2770:
        /* <DEDUP_REMOVED lines=8> */
.L_x_2897:
[----:B------:R-:W-:Y:S05]  /*18f90*/  BSYNC B0 ;  /* 0x0000000000007941 */ /* 0x000fea0003800000 */
.L_x_2896:
        /* <DEDUP_REMOVED lines=8> */
.L_x_2898:
[----:B------:R-:W-:Y:S02]  /*19020*/  IMAD.MOV.U32 R13, RZ, RZ, R5 ;  /* 0x000000ffff0d7224 */ /* 0x000fe400078e0005 */
[----:B------:R-:W-:Y:S02]  /*19030*/  IMAD.MOV.U32 R12, RZ, RZ, 0x1 ;  /* 0x00000001ff0c7424 */ /* 0x000fe400078e00ff */
[----:B------:R-:W-:-:S07]  /*19040*/  IMAD.MOV.U32 R2, RZ, RZ, R14 ;  /* 0x000000ffff027224 */ /* 0x000fce00078e000e */
[----:B------:R-:W-:Y:S05]  /*19050*/  WARPSYNC.COLLECTIVE R15, `(.L_x_2899) ;  /* 0x000000000f087348 */ /* 0x000fea0003c00000 */
[----:B------:R0:W1:Y:S02]  /*19060*/  SHFL.IDX P6, R14, R13, R12, R11 ;  /* 0x0000000c0d0e7389 */ /* 0x00006400000c000b */
[----:B01----:R-:W-:Y:S01]  /*19070*/  ENDCOLLECTIVE ;  /* 0x000000000000791b */ /* 0x003fe20003800000 */
.L_x_2899:
        /* <DEDUP_REMOVED lines=12> */
.L_x_2900:
[----:B------:R-:W-:Y:S02]  /*19140*/  IMAD.MOV.U32 R13, RZ, RZ, R5 ;  /* 0x000000ffff0d7224 */ /* 0x000fe400078e0005 */
[----:B------:R-:W-:Y:S02]  /*19150*/  IMAD.MOV.U32 R12, RZ, RZ, 0x2 ;  /* 0x00000002ff0c7424 */ /* 0x000fe400078e00ff */
[----:B------:R-:W-:-:S07]  /*19160*/  IMAD.MOV.U32 R2, RZ, RZ, R14 ;  /* 0x000000ffff027224 */ /* 0x000fce00078e000e */
[----:B------:R-:W-:Y:S05]  /*19170*/  WARPSYNC.COLLECTIVE R15, `(.L_x_2901) ;  /* 0x000000000f087348 */ /* 0x000fea0003c00000 */
[----:B------:R0:W1:Y:S02]  /*19180*/  SHFL.IDX P6, R14, R13, R12, R11 ;  /* 0x0000000c0d0e7389 */ /* 0x00006400000c000b */
[----:B01----:R-:W-:Y:S01]  /*19190*/  ENDCOLLECTIVE ;  /* 0x000000000000791b */ /* 0x003fe20003800000 */
.L_x_2901:
        /* <DEDUP_REMOVED lines=12> */
.L_x_2902:
[----:B------:R-:W-:Y:S02]  /*19260*/  IMAD.MOV.U32 R13, RZ, RZ, R5 ;  /* 0x000000ffff0d7224 */ /* 0x000fe400078e0005 */
[----:B------:R-:W-:Y:S02]  /*19270*/  IMAD.MOV.U32 R12, RZ, RZ, 0x3 ;  /* 0x00000003ff0c7424 */ /* 0x000fe400078e00ff */
[----:B------:R-:W-:-:S07]  /*19280*/  IMAD.MOV.U32 R2, RZ, RZ, R14 ;  /* 0x000000ffff027224 */ /* 0x000fce00078e000e */
[----:B------:R-:W-:Y:S05]  /*19290*/  WARPSYNC.COLLECTIVE R15, `(.L_x_2903) ;  /* 0x000000000f087348 */ /* 0x000fea0003c00000 */
[----:B------:R0:W1:Y:S02]  /*192a0*/  SHFL.IDX P6, R14, R13, R12, R11 ;  /* 0x0000000c0d0e7389 */ /* 0x00006400000c000b */
[----:B01----:R-:W-:Y:S01]  /*192b0*/  ENDCOLLECTIVE ;  /* 0x000000000000791b */ /* 0x003fe20003800000 */
.L_x_2903:
        /* <DEDUP_REMOVED lines=12> */
.L_x_2904:
[----:B------:R-:W-:Y:S02]  /*19380*/  IMAD.MOV.U32 R13, RZ, RZ, R5 ;  /* 0x000000ffff0d7224 */ /* 0x000fe400078e0005 */
[----:B------:R-:W-:Y:S02]  /*19390*/  IMAD.MOV.U32 R12, RZ, RZ, 0x4 ;  /* 0x00000004ff0c7424 */ /* 0x000fe400078e00ff */
[----:B------:R-:W-:-:S07]  /*193a0*/  IMAD.MOV.U32 R2, RZ, RZ, R14 ;  /* 0x000000ffff027224 */ /* 0x000fce00078e000e */
[----:B------:R-:W-:Y:S05]  /*193b0*/  WARPSYNC.COLLECTIVE R15, `(.L_x_2905) ;  /* 0x000000000f087348 */ /* 0x000fea0003c00000 */
[----:B------:R0:W1:Y:S02]  /*193c0*/  SHFL.IDX P6, R14, R13, R12, R11 ;  /* 0x0000000c0d0e7389 */ /* 0x00006400000c000b */
[----:B01----:R-:W-:Y:S01]  /*193d0*/  ENDCOLLECTIVE ;  /* 0x000000000000791b */ /* 0x003fe20003800000 */
.L_x_2905:
        /* <DEDUP_REMOVED lines=12> */
.L_x_2906:
[----:B------:R-:W-:Y:S02]  /*194a0*/  IMAD.MOV.U32 R13, RZ, RZ, R5 ;  /* 0x000000ffff0d7224 */ /* 0x000fe400078e0005 */
[----:B------:R-:W-:Y:S02]  /*194b0*/  IMAD.MOV.U32 R12, RZ, RZ, 0x5 ;  /* 0x00000005ff0c7424 */ /* 0x000fe400078e00ff */
[----:B------:R-:W-:-:S07]  /*194c0*/  IMAD.MOV.U32 R2, RZ, RZ, R14 ;  /* 0x000000ffff027224 */ /* 0x000fce00078e000e */
[----:B------:R-:W-:Y:S05]  /*194d0*/  WARPSYNC.COLLECTIVE R15, `(.L_x_2907) ;  /* 0x000000000f087348 */ /* 0x000fea0003c00000 */
[----:B------:R0:W1:Y:S02]  /*194e0*/  SHFL.IDX P6, R14, R13, R12, R11 ;  /* 0x0000000c0d0e7389 */ /* 0x00006400000c000b */
[----:B01----:R-:W-:Y:S01]  /*194f0*/  ENDCOLLECTIVE ;  /* 0x000000000000791b */ /* 0x003fe20003800000 */
.L_x_2907:
        /* <DEDUP_REMOVED lines=12> */
.L_x_2908:
[----:B------:R-:W-:Y:S02]  /*195c0*/  IMAD.MOV.U32 R13, RZ, RZ, R5 ;  /* 0x000000ffff0d7224 */ /* 0x000fe400078e0005 */
[----:B------:R-:W-:Y:S02]  /*195d0*/  IMAD.MOV.U32 R12, RZ, RZ, 0x6 ;  /* 0x00000006ff0c7424 */ /* 0x000fe400078e00ff */
[----:B------:R-:W-:-:S07]  /*195e0*/  IMAD.MOV.U32 R2, RZ, RZ, R14 ;  /* 0x000000ffff027224 */ /* 0x000fce00078e000e */
[----:B------:R-:W-:Y:S05]  /*195f0*/  WARPSYNC.COLLECTIVE R15, `(.L_x_2909) ;  /* 0x000000000f087348 */ /* 0x000fea0003c00000 */
[----:B------:R0:W1:Y:S02]  /*19600*/  SHFL.IDX P6, R14, R13, R12, R11 ;  /* 0x0000000c0d0e7389 */ /* 0x00006400000c000b */
[----:B01----:R-:W-:Y:S01]  /*19610*/  ENDCOLLECTIVE ;  /* 0x000000000000791b */ /* 0x003fe20003800000 */
.L_x_2909:
        /* <DEDUP_REMOVED lines=12> */
.L_x_2910:
[----:B------:R-:W-:Y:S02]  /*196e0*/  IMAD.MOV.U32 R13, RZ, RZ, R5 ;  /* 0x000000ffff0d7224 */ /* 0x000fe400078e0005 */
[----:B------:R-:W-:Y:S02]  /*196f0*/  IMAD.MOV.U32 R12, RZ, RZ, 0x7 ;  /* 0x00000007ff0c7424 */ /* 0x000fe400078e00ff */
[----:B------:R-:W-:-:S07]  /*19700*/  IMAD.MOV.U32 R2, RZ, RZ, R14 ;  /* 0x000000ffff027224 */ /* 0x000fce00078e000e */
[----:B------:R-:W-:Y:S05]  /*19710*/  WARPSYNC.COLLECTIVE R15, `(.L_x_2911) ;  /* 0x000000000f087348 */ /* 0x000fea0003c00000 */
[----:B------:R0:W1:Y:S02]  /*19720*/  SHFL.IDX P6, R14, R13, R12, R11 ;  /* 0x0000000c0d0e7389 */ /* 0x00006400000c000b */
[----:B01----:R-:W-:Y:S01]  /*19730*/  ENDCOLLECTIVE ;  /* 0x000000000000791b */ /* 0x003fe20003800000 */
.L_x_2911:
        /* <DEDUP_REMOVED lines=12> */
.L_x_2912:
[----:B------:R-:W-:Y:S01]  /*19800*/  IMAD.MOV.U32 R2, RZ, RZ, R14 ;  /* 0x000000ffff027224 */ /* 0x000fe200078e000e */
[----:B------:R-:W-:Y:S06]  /*19810*/  BRA `(.L_x_2913) ;  /* 0xffffffa0003c7947 */ /* 0x000fec000383ffff */
.L_x_2775:
[----:B0-----:R0:W3:Y:S02]  /*19820*/  SYNCS.PHASECHK.TRANS64.TRYWAIT P2, [R0+URZ+0x38870], R3 ;  /* 0x03887003000075a7 */ /* 0x0010e4000804017f */
[----:B---3--:R-:W-:Y:S05]  /*19830*/  @!P2 NANOSLEEP.SYNCS 0x989680 ;  /* 0x009896800000a95d */ /* 0x008fea0003900000 */
[----:B------:R-:W3:Y:S02]  /*19840*/  @!P2 SYNCS.PHASECHK.TRANS64 P2, [R0+URZ+0x38870], R3 ;  /* 0x038870030000a5a7 */ /* 0x000ee4000804007f */
[----:B---3--:R-:W-:Y:S05]  /*19850*/  @!P2 BRA `(.L_x_2775) ;  /* 0xfffffffc00f0a947 */ /* 0x008fea000383ffff */
[----:B------:R-:W-:Y:S05]  /*19860*/  BRA `(.L_x_2914) ;  /* 0xffffffa000a47947 */ /* 0x000fea000383ffff */
.L_x_2777:
[----:B0-----:R0:W3:Y:S02]  /*19870*/  SYNCS.PHASECHK.TRANS64.TRYWAIT P2, [R0+URZ+0x38860], R3 ;  /* 0x03886003000075a7 */ /* 0x0010e4000804017f */
[----:B---3--:R-:W-:Y:S05]  /*19880*/  @!P2 NANOSLEEP.SYNCS 0x989680 ;  /* 0x009896800000a95d */ /* 0x008fea0003900000 */
[----:B------:R-:W3:Y:S02]  /*19890*/  @!P2 SYNCS.PHASECHK.TRANS64 P2, [R0+URZ+0x38860], R3 ;  /* 0x038860030000a5a7 */ /* 0x000ee4000804007f */
[----:B---3--:R-:W-:Y:S05]  /*198a0*/  @!P2 BRA `(.L_x_2777) ;  /* 0xfffffffc00f0a947 */ /* 0x008fea000383ffff */
[----:B------:R-:W-:Y:S05]  /*198b0*/  BRA `(.L_x_2915) ;  /* 0xffffffa000b47947 */ /* 0x000fea000383ffff */
.L_x_2785:
[----:B0-----:R0:W1:Y:S02]  /*198c0*/  SYNCS.PHASECHK.TRANS64.TRYWAIT P1, [R2+URZ+0x38870], R3 ;  /* 0x03887003020075a7 */ /* 0x001064000802017f */
[----:B-1----:R-:W-:Y:S05]  /*198d0*/  @!P1 NANOSLEEP.SYNCS 0x989680 ;  /* 0x009896800000995d */ /* 0x002fea0003900000 */
[----:B------:R-:W1:Y:S02]  /*198e0*/  @!P1 SYNCS.PHASECHK.TRANS64 P1, [R2+URZ+0x38870], R3 ;  /* 0x03887003020095a7 */ /* 0x000e64000802007f */
[----:B-1----:R-:W-:Y:S05]  /*198f0*/  @!P1 BRA `(.L_x_2785) ;  /* 0xfffffffc00f09947 */ /* 0x002fea000383ffff */
[----:B------:R-:W-:Y:S05]  /*19900*/  BRA `(.L_x_2916) ;  /* 0xffffffac00647947 */ /* 0x000fea000383ffff */
.L_x_2787:
[----:B0-----:R0:W1:Y:S02]  /*19910*/  SYNCS.PHASECHK.TRANS64.TRYWAIT P1, [R2+URZ+0x38860], R3 ;  /* 0x03886003020075a7 */ /* 0x001064000802017f */
[----:B-1----:R-:W-:Y:S05]  /*19920*/  @!P1 NANOSLEEP.SYNCS 0x989680 ;  /* 0x009896800000995d */ /* 0x002fea0003900000 */
[----:B------:R-:W1:Y:S02]  /*19930*/  @!P1 SYNCS.PHASECHK.TRANS64 P1, [R2+URZ+0x38860], R3 ;  /* 0x03886003020095a7 */ /* 0x000e64000802007f */
[----:B-1----:R-:W-:Y:S05]  /*19940*/  @!P1 BRA `(.L_x_2787) ;  /* 0xfffffffc00f09947 */ /* 0x002fea000383ffff */
[----:B------:R-:W-:Y:S05]  /*19950*/  BRA `(.L_x_2917) ;  /* 0xffffffac00707947 */ /* 0x000fea000383ffff */
.L_x_2801:
[----:B0-----:R0:W1:Y:S02]  /*19960*/  SYNCS.PHASECHK.TRANS64.TRYWAIT P0, [R5+URZ+0x38820], R0 ;  /* 0x03882000050075a7 */ /* 0x001064000800017f */
[----:B-1----:R-:W-:Y:S05]  /*19970*/  @!P0 NANOSLEEP.SYNCS 0x989680 ;  /* 0x009896800000895d */ /* 0x002fea0003900000 */
[----:B------:R-:W1:Y:S02]  /*19980*/  @!P0 SYNCS.PHASECHK.TRANS64 P0, [R5+URZ+0x38820], R0 ;  /* 0x03882000050085a7 */ /* 0x000e64000800007f */
[----:B-1----:R-:W-:Y:S05]  /*19990*/  @!P0 BRA `(.L_x_2801) ;  /* 0xfffffffc00f08947 */ /* 0x002fea000383ffff */
[----:B------:R-:W-:Y:S05]  /*199a0*/  BRA `(.L_x_2918) ;  /* 0xffffffc000d87947 */ /* 0x000fea000383ffff */
.L_x_2802:
        /* <DEDUP_REMOVED lines=8> */
[----:B0-2---:R-:W-:Y:S05]  /*19a30*/  WARPSYNC.COLLECTIVE R15, `(.L_x_2920) ;  /* 0x000000000f087348 */ /* 0x005fea0003c00000 */
[----:B------:R1:W3:Y:S02]  /*19a40*/  SHFL.IDX P6, R14, R13, R12, R11 ;  /* 0x0000000c0d0e7389 */ /* 0x0002e400000c000b */
[----:B0123--:R-:W-:Y:S01]  /*19a50*/  ENDCOLLECTIVE ;  /* 0x000000000000791b */ /* 0x00ffe20003800000 */
.L_x_2920:
[----:B------:R-:W-:Y:S05]  /*19a60*/  BSYNC B0 ;  /* 0x0000000000007941 */ /* 0x000fea0003800000 */
.L_x_2919:
[----:B------:R-:W-:Y:S05]  /*19a70*/  BRA `(.L_x_2921) ;  /* 0xffffffc000c07947 */ /* 0x000fea000383ffff */
.L_x_2805:
[----:B------:R-:W-:Y:S01]  /*19a80*/  BSSY B1, `(.L_x_2922) ;  /* 0x0000006000017945 */ /* 0x000fe20003800000 */
[----:B------:R-:W-:-:S07]  /*19a90*/  IMAD.MOV.U32 R15, RZ, RZ, -0x1 ;  /* 0xffffffffff0f7424 */ /* 0x000fce00078e00ff */
[----:B0-2---:R-:W-:Y:S05]  /*19aa0*/  WARPSYNC.COLLECTIVE R15, `(.L_x_2923) ;  /* 0x000000000f0c7348 */ /* 0x005fea0003c00000 */
[----:B------:R-:W-:Y:S02]  /*19ab0*/  ELECT P6, UR62, PT ;  /* 0x00000000003e782f */ /* 0x000fe400038c0000 */
[----:B------:R-:W-:Y:S01]  /*19ac0*/  MOV R14, UR62 ;  /* 0x0000003e000e7c02 */ /* 0x000fe20008000f00 */
[----:B0-2---:R-:W-:Y:S10]  /*19ad0*/  ENDCOLLECTIVE ;  /* 0x000000000000791b */ /* 0x005ff40003800000 */
.L_x_2923:
[----:B------:R-:W-:Y:S05]  /*19ae0*/  BSYNC B1 ;  /* 0x0000000000017941 */ /* 0x000fea0003800000 */
.L_x_2922:
[----:B------:R-:W-:Y:S05]  /*19af0*/  BRA `(.L_x_2924) ;  /* 0xffffffc000b87947 */ /* 0x000fea000383ffff */
.L_x_2807:
[----:B0-----:R0:W1:Y:S02]  /*19b00*/  SYNCS.PHASECHK.TRANS64.TRYWAIT P1, [R3+URZ+0x38840], R2 ;  /* 0x03884002030075a7 */ /* 0x001064000802017f */
[----:B-1----:R-:W-:Y:S05]  /*19b10*/  @!P1 NANOSLEEP.SYNCS 0x989680 ;  /* 0x009896800000995d */ /* 0x002fea0003900000 */
[----:B------:R-:W1:Y:S02]  /*19b20*/  @!P1 SYNCS.PHASECHK.TRANS64 P1, [R3+URZ+0x38840], R2 ;  /* 0x03884002030095a7 */ /* 0x000e64000802007f */
[----:B-1----:R-:W-:Y:S05]  /*19b30*/  @!P1 BRA `(.L_x_2807) ;  /* 0xfffffffc00f09947 */ /* 0x002fea000383ffff */
[----:B------:R-:W-:Y:S05]  /*19b40*/  BRA `(.L_x_2925) ;  /* 0xffffffc000d87947 */ /* 0x000fea000383ffff */
.L_x_2809:
[----:B-1----:R1:W3:Y:S02]  /*19b50*/  SYNCS.PHASECHK.TRANS64.TRYWAIT P1, [R25+URZ+0x38840], R0 ;  /* 0x03884000190075a7 */ /* 0x0022e4000802017f */
[----:B---3--:R-:W-:Y:S05]  /*19b60*/  @!P1 NANOSLEEP.SYNCS 0x989680 ;  /* 0x009896800000995d */ /* 0x008fea0003900000 */
[----:B------:R-:W3:Y:S02]  /*19b70*/  @!P1 SYNCS.PHASECHK.TRANS64 P1, [R25+URZ+0x38840], R0 ;  /* 0x03884000190095a7 */ /* 0x000ee4000802007f */
[----:B---3--:R-:W-:Y:S05]  /*19b80*/  @!P1 BRA `(.L_x_2809) ;  /* 0xfffffffc00f09947 */ /* 0x008fea000383ffff */
[----:B------:R-:W-:Y:S05]  /*19b90*/  BRA `(.L_x_2926) ;  /* 0xffffffc000e47947 */ /* 0x000fea000383ffff */
.L_x_2811:
[----:B---3--:R3:W4:Y:S02]  /*19ba0*/  SYNCS.PHASECHK.TRANS64.TRYWAIT P1, [R3+URZ+0x38860], R2 ;  /* 0x03886002030075a7 */ /* 0x008724000802017f */
[----:B----4-:R-:W-:Y:S05]  /*19bb0*/  @!P1 NANOSLEEP.SYNCS 0x989680 ;  /* 0x009896800000995d */ /* 0x010fea0003900000 */
[----:B------:R-:W4:Y:S02]  /*19bc0*/  @!P1 SYNCS.PHASECHK.TRANS64 P1, [R3+URZ+0x38860], R2 ;  /* 0x03886002030095a7 */ /* 0x000f24000802007f */
[----:B----4-:R-:W-:Y:S05]  /*19bd0*/  @!P1 BRA `(.L_x_2811) ;  /* 0xfffffffc00f09947 */ /* 0x010fea000383ffff */
[----:B------:R-:W-:Y:S05]  /*19be0*/  BRA `(.L_x_2927) ;  /* 0xffffffc000e07947 */ /* 0x000fea000383ffff */
.L_x_2813:
[----:B----4-:R4:W0:Y:S02]  /*19bf0*/  SYNCS.PHASECHK.TRANS64.TRYWAIT P1, [R25+URZ+0x38860], R0 ;  /* 0x03886000190075a7 */ /* 0x010824000802017f */
[----:B0-----:R-:W-:Y:S05]  /*19c00*/  @!P1 NANOSLEEP.SYNCS 0x989680 ;  /* 0x009896800000995d */ /* 0x001fea0003900000 */
[----:B------:R-:W0:Y:S02]  /*19c10*/  @!P1 SYNCS.PHASECHK.TRANS64 P1, [R25+URZ+0x38860], R0 ;  /* 0x03886000190095a7 */ /* 0x000e24000802007f */
[----:B0-----:R-:W-:Y:S05]  /*19c20*/  @!P1 BRA `(.L_x_2813) ;  /* 0xfffffffc00f09947 */ /* 0x001fea000383ffff */
[----:B------:R-:W-:Y:S05]  /*19c30*/  BRA `(.L_x_2928) ;  /* 0xffffffc000dc7947 */ /* 0x000fea000383ffff */
.L_x_2815:
[----:B------:R0:W0:Y:S02]  /*19c40*/  SYNCS.PHASECHK.TRANS64.TRYWAIT P1, [R3+URZ+0x38880], R2 ;  /* 0x03888002030075a7 */ /* 0x000024000802017f */
[----:B0-----:R-:W-:Y:S05]  /*19c50*/  @!P1 NANOSLEEP.SYNCS 0x989680 ;  /* 0x009896800000995d */ /* 0x001fea0003900000 */
[----:B------:R-:W0:Y:S02]  /*19c60*/  @!P1 SYNCS.PHASECHK.TRANS64 P1, [R3+URZ+0x38880], R2 ;  /* 0x03888002030095a7 */ /* 0x000e24000802007f */
[----:B0-----:R-:W-:Y:S05]  /*19c70*/  @!P1 BRA `(.L_x_2815) ;  /* 0xfffffffc00f09947 */ /* 0x001fea000383ffff */
[----:B------:R-:W-:Y:S05]  /*19c80*/  BRA `(.L_x_2929) ;  /* 0xffffffc000d87947 */ /* 0x000fea000383ffff */
.L_x_2930:
        /* <DEDUP_REMOVED lines=15> */
.L_x_15832:


//--------------------- .text._ZN7cutlass13device_kernelIN5flash11enable_sm90INS1_16FlashAttnFwdSm90INS1_25CollectiveMainloopFwdSm90ILi2EN4cute5tupleIJNS5_1CILi1EEES8_S8_EEENS6_IJNS7_ILi128EEESA_NS7_ILi256EEEEEELi256ENS_12float_e4m3_tEfNS_4arch4Sm90ELb1ELb0ELb1ELb1ELb1ELb1ELb0ELb1ELb0ELb1ELb0ELb0EEENS1_21CollectiveEpilogueFwdINS6_IJSA_SB_SA_EEES9_NS_10bfloat16_tESF_Li256ELb1ELb1ELb0ELb1EEENS1_36VarlenDynamicPersistentTileSchedulerILi128ELi128ELi256ELi128ELb0ELb1ELb1ELb1ELb1ELb1EEEEEEEEEvNT_6ParamsE --------------------------
	.section	.text._ZN7cutlass13device_kernelIN5flash11enable_sm90INS1_16FlashAttnFwdSm90INS1_25CollectiveMainloopFwdSm90ILi2EN4cute5tupleIJNS5_1CILi1EEES8_S8_EEENS6_IJNS7_ILi128EEESA_NS7_ILi256EEEEEELi256ENS_12float_e4m3_tEfNS_4arch4Sm90ELb1ELb0ELb1ELb1ELb1ELb1ELb0ELb1ELb0ELb1ELb0ELb0EEENS1_21CollectiveEpilogueFwdINS6_IJSA_SB_SA_EEES9_NS_10bfloat16_tESF_Li256ELb1ELb1ELb0ELb1EEENS1_36VarlenDynamicPersistentTileSchedulerILi128ELi128ELi256ELi128ELb0ELb1ELb1ELb1ELb1ELb1EEEEEEEEEvNT_6ParamsE,"ax",@progbits
	.align	128
.text._ZN7cutlass13device_kernelIN5flash11enable_sm90INS1_16FlashAttnFwdSm90INS1_25CollectiveMainloopFwdSm90ILi2EN4cute5tupleIJNS5_1CILi1EEES8_S8_EEENS6_IJNS7_ILi128EEESA_NS7_ILi256EEEEEELi256ENS_12float_e4m3_tEfNS_4arch4Sm90ELb1ELb0ELb1ELb1ELb1ELb1ELb0ELb1ELb0ELb1ELb0ELb0EEENS1_21CollectiveEpilogueFwdINS6_IJSA_SB_SA_EEES9_NS_10bfloat16_tESF_Li256ELb1ELb1ELb0ELb1EEENS1_36VarlenDynamicPersistentTileSchedulerILi128ELi128ELi256ELi128ELb0ELb1ELb1ELb1ELb1ELb1EEEEEEEEEvNT_6ParamsE:
        .type           _ZN7cutlass13device_kernelIN5flash11enable_sm90INS1_16FlashAttnFwdSm90INS1_25CollectiveMainloopFwdSm90ILi2EN4cute5tupleIJNS5_1CILi1EEES8_S8_EEENS6_IJNS7_ILi128EEESA_NS7_ILi256EEEEEELi256ENS_12float_e4m3_tEfNS_4arch4Sm90ELb1ELb0ELb1ELb1ELb1ELb1ELb0ELb1ELb0ELb1ELb0ELb0EEENS1_21CollectiveEpilogueFwdINS6_IJSA_SB_SA_EEES9_NS_10bfloat16_tESF_Li256ELb1ELb1ELb0ELb1EEENS1_36VarlenDynamicPersistentTileSchedulerILi128ELi128ELi256ELi128ELb0ELb1ELb1ELb1ELb1ELb1EEEEEEEEEvNT_6ParamsE,@function
        .size           _ZN7cutlass13device_kernelIN5flash11enable_sm90INS1_16FlashAttnFwdSm90INS1_25CollectiveMainloopFwdSm90ILi2EN4cute5tupleIJNS5_1CILi1EEES8_S8_EEENS6_IJNS7_ILi128EEESA_NS7_ILi256EEEEEELi256ENS_12float_e4m3_tEfNS_4arch4Sm90ELb1ELb0ELb1ELb1ELb1ELb1ELb0ELb1ELb0ELb1ELb0ELb0EEENS1_21CollectiveEpilogueFwdINS6_IJSA_SB_SA_EEES9_NS_10bfloat16_tESF_Li256ELb1ELb1ELb0ELb1EEENS1_36VarlenDynamicPersistentTileSchedulerILi128ELi128ELi256ELi128ELb0ELb1ELb1ELb1ELb1ELb1EEEEEEEEEvNT_6ParamsE,(.L_x_15833 - _ZN7cutlass13device_kernelIN5flash11enable_sm90INS1_16FlashAttnFwdSm90INS1_25CollectiveMainloopFwdSm90ILi2EN4cute5tupleIJNS5_1CILi1EEES8_S8_EEENS6_IJNS7_ILi128EEESA_NS7_ILi256EEEEEELi256ENS_12float_e4m3_tEfNS_4arch4Sm90ELb1ELb0ELb1ELb1ELb1ELb1ELb0ELb1ELb0ELb1ELb0ELb0EEENS1_21CollectiveEpilogueFwdINS6_IJSA_SB_SA_EEES9_NS_10bfloat16_tESF_Li256ELb1ELb1ELb0ELb1EEENS1_36VarlenDynamicPersistentTileSchedulerILi128ELi128ELi256ELi128ELb0ELb1ELb1ELb1ELb1ELb1EEEEEEEEEvNT_6ParamsE)
        .other          _ZN7cutlass13device_kernelIN5flash11enable_sm90INS1_16FlashAttnFwdSm90INS1_25CollectiveMainloopFwdSm90ILi2EN4cute5tupleIJNS5_1CILi1EEES8_S8_EEENS6_IJNS7_ILi128EEESA_NS7_ILi256EEEEEELi256ENS_12float_e4m3_tEfNS_4arch4Sm90ELb1ELb0ELb1ELb1ELb1ELb1ELb0ELb1ELb0ELb1ELb0ELb0EEENS1_21CollectiveEpilogueFwdINS6_IJSA_SB_SA_EEES9_NS_10bfloat16_tESF_Li256ELb1ELb1ELb0ELb1EEENS1_36VarlenDynamicPersistentTileSchedulerILi128ELi128ELi256ELi128ELb0ELb1ELb1ELb1ELb1ELb1EEEEEEEEEvNT_6ParamsE,@"STO_CUDA_ENTRY STV_DEFAULT"
_ZN7cutlass13device_kernelIN5flash11enable_sm90INS1_16FlashAttnFwdSm90INS1_25CollectiveMainloopFwdSm90ILi2EN4cute5tupleIJNS5_1CILi1EEES8_S8_EEENS6_IJNS7_ILi128EEESA_NS7_ILi256EEEEEELi256ENS_12float_e4m3_tEfNS_4arch4Sm90ELb1ELb0ELb1ELb1ELb1ELb1ELb0ELb1ELb0ELb1ELb0ELb0EEENS1_21CollectiveEpilogueFwdINS6_IJSA_SB_SA_EEES9_NS_10bfloat16_tESF_Li256ELb1ELb1ELb0ELb1EEENS1_36VarlenDynamicPersistentTileSchedulerILi128ELi128ELi256ELi128ELb0ELb1ELb1ELb1ELb1ELb1EEEEEEEEEvNT_6ParamsE:
        /* <DEDUP_REMOVED lines=18> */
.L_x_2932:
[----:B------:R-:W-:Y:S05]  /*0120*/  BSYNC B0 ;  /* 0x0000000000007941 */ /* 0x000fea0003800000 */
.L_x_2931:
        /* <DEDUP_REMOVED lines=41> */
.L_x_2933:
        /* <DEDUP_REMOVED lines=22> */
.L_x_2934:
        /* <DEDUP_REMOVED lines=18> */
.L_x_2935:
        /* <DEDUP_REMOVED lines=22> */
.L_x_2936:
        /* <DEDUP_REMOVED lines=23> */
.L_x_2937:
        /* <DEDUP_REMOVED lines=10> */
.L_x_2940:
[----:B------:R-:W-:-:S08]  /*09b0*/  NOP ;  /* 0x0000000000007918 */ /* 0x000fd00000000000 */
[----:B------:R-:W1:Y:S02]  /*09c0*/  USETMAXREG.TRY_ALLOC.CTAPOOL UP0, 0xe8 ;  /* 0x000000e8000079c8 */ /* 0x000e640008000600 */
[----:B-1----:R-:W-:-:S13]  /*09d0*/  PLOP3.LUT P0, PT, PT, PT, UP0, 0x80, 0x0 ;  /* 0x000000000000781c */ /* 0x002fda0003f0f008 */
[----:B------:R-:W-:Y:S05]  /*09e0*/  @!P0 BRA `(.L_x_2940) ;  /* 0xfffffffc00f08947 */ /* 0x000fea000383ffff */
[----:B------:R-:W2:Y:S01]  /*09f0*/  LDL.LU R0, [R1] ;  /* 0x0000000001007983 */ /* 0x000ea20000300800 */
[----:B------:R-:W1:Y:S01]  /*0a00*/  S2R R2, SR_TID.X ;  /* 0x0000000000027919 */ /* 0x000e620000002100 */
[----:B------:R-:W3:Y:S01]  /*0a10*/  S2UR UR39, SR_CgaCtaId ;  /* 0x00000000002779c3 */ /* 0x000ee20000008800 */
[----:B------:R-:W-:Y:S01]  /*0a20*/  UMOV UR4, 0x400 ;  /* 0x0000040000047882 */ /* 0x000fe20000000000 */
[----:B-1----:R-:W-:-:S06]  /*0a30*/  SHF.R.U32.HI R2, RZ, 0x7, R2 ;  /* 0x00000007ff027819 */ /* 0x002fcc0000011602 */
[----:B------:R-:W-:Y:S06]  /*0a40*/  BAR.ARV 0x8, 0x180 ;  /* 0x0206000000007b1d */ /* 0x000fec0000002000 */
[----:B------:R-:W-:-:S13]  /*0a50*/  ISETP.NE.AND P0, PT, R2, 0x1, PT ;  /* 0x000000010200780c */ /* 0x000fda0003f05270 */
[----:B------:R-:W-:Y:S08]  /*0a60*/  @!P0 BAR.ARV 0x9, 0x100 ;  /* 0x0244000000008b1d */ /* 0x000ff00000002000 */
[----:B------:R-:W-:Y:S01]  /*0a70*/  BAR.SYNC.DEFER_BLOCKING 0x5, 0x180 ;  /* 0x0146000000007b1d */ /* 0x000fe20000010000 */
[----:B---3--:R-:W-:-:S06]  /*0a80*/  ULEA UR4, UR39, UR4, 0x18 ;  /* 0x0000000427047291 */ /* 0x008fcc000f8ec03f */
[----:B------:R-:W-:Y:S01]  /*0a90*/  IMAD.U32 R22, RZ, RZ, UR4 ;  /* 0x00000004ff167e24 */ /* 0x000fe2000f8e00ff */
[----:B------:R-:W-:-:S04]  /*0aa0*/  ULDC UR4, c[0x0][0xc3c] ;  /* 0x00030f0000047ab9 */ /* 0x000fc80000000800 */
[----:B------:R-:W1:Y:S01]  /*0ab0*/  LDS.128 R216, [R22+0x388d0] ;  /* 0x0388d00016d87984 */ /* 0x000e620000000c00 */
[----:B------:R-:W-:Y:S06]  /*0ac0*/  BAR.ARV 0x4, 0x180 ;  /* 0x0106000000007b1d */ /* 0x000fec0000002000 */
[----:B--2---:R-:W-:-:S04]  /*0ad0*/  LOP3.LUT R0, R0, 0xfffffff7, RZ, 0xc0, !PT ;  /* 0xfffffff700007812 */ /* 0x004fc800078ec0ff */
[----:B------:R-:W-:-:S05]  /*0ae0*/  @P0 LOP3.LUT R0, R0, 0x8, RZ, 0xfc, !PT ;  /* 0x0000000800000812 */ /* 0x000fca00078efcff */
[----:B------:R2:W-:Y:S01]  /*0af0*/  STL [R1], R0 ;  /* 0x0000000001007387 */ /* 0x0005e20000100800 */
[----:B-1----:R-:W-:-:S13]  /*0b00*/  ISETP.GE.AND P0, PT, R219, UR4, PT ;  /* 0x00000004db007c0c */ /* 0x002fda000bf06270 */
[----:B--2---:R-:W-:Y:S05]  /*0b10*/  @P0 BRA `(.L_x_2941) ;  /* 0x000002bc00780947 */ /* 0x004fea0003800000 */
[----:B------:R-:W2:Y:S01]  /*0b20*/  LDL R2, [R1+0x54] ;  /* 0x0000540001027983 */ /* 0x000ea20000100800 */
[----:B------:R-:W-:Y:S01]  /*0b30*/  R2UR UR4, R22 ;  /* 0x00000000160472ca */ /* 0x000fe200000e0000 */
[----:B------:R-:W-:Y:S01]  /*0b40*/  IMAD.MOV.U32 R23, RZ, RZ, RZ ;  /* 0x000000ffff177224 */ /* 0x000fe200078e00ff */
[----:B------:R-:W-:Y:S01]  /*0b50*/  CS2R R222, SRZ ;  /* 0x0000000000de7805 */ /* 0x000fe2000001ff00 */
[----:B------:R-:W1:Y:S01]  /*0b60*/  S2R R0, SR_TID.X ;  /* 0x0000000000007919 */ /* 0x000e620000002100 */
[----:B------:R-:W-:-:S09]  /*0b70*/  IMAD.MOV.U32 R224, RZ, RZ, RZ ;  /* 0x000000ffffe07224 */ /* 0x000fd200078e00ff */
[----:B------:R-:W-:Y:S01]  /*0b80*/  UIADD3 UR4, UR4, 0x20400, URZ ;  /* 0x0002040004047890 */ /* 0x000fe2000fffe03f */
[----:B-1----:R-:W-:-:S05]  /*0b90*/  VIADD R9, R0, 0xffffff80 ;  /* 0xffffff8000097836 */ /* 0x002fca0000000000 */
[----:B------:R-:W-:-:S04]  /*0ba0*/  SHF.R.S32.HI R0, RZ, 0x1f, R9 ;  /* 0x0000001fff007819 */ /* 0x000fc80000011409 */
[CC--:B------:R-:W-:Y:S02]  /*0bb0*/  LEA.HI R5, R0.reuse, R9.reuse, RZ, 0x5 ;  /* 0x0000000900057211 */ /* 0x0c0fe400078f28ff */
[----:B------:R-:W-:-:S03]  /*0bc0*/  LEA.HI R4, R0, R9, RZ, 0x4 ;  /* 0x0000000900047211 */ /* 0x000fc600078f20ff */
[----:B------:R-:W-:Y:S01]  /*0bd0*/  IMAD.SHL.U32 R6, R5, 0x20, RZ ;  /* 0x0000002005067824 */ /* 0x000fe200078e00ff */
[----:B------:R-:W-:Y:S02]  /*0be0*/  LOP3.LUT R5, R4, 0x3fffff0, RZ, 0xc0, !PT ;  /* 0x03fffff004057812 */ /* 0x000fe400078ec0ff */
[----:B------:R-:W-:Y:S02]  /*0bf0*/  SHF.R.S32.HI R7, RZ, 0x4, R4 ;  /* 0x00000004ff077819 */ /* 0x000fe40000011404 */
[----:B------:R-:W-:Y:S02]  /*0c00*/  LOP3.LUT R6, R6, 0xfffffc00, RZ, 0xc0, !PT ;  /* 0xfffffc0006067812 */ /* 0x000fe400078ec0ff */
[----:B------:R-:W-:Y:S02]  /*0c10*/  IADD3 R5, R9, -R5, RZ ;  /* 0x8000000509057210 */ /* 0x000fe40007ffe0ff */
[----:B------:R-:W-:-:S03]  /*0c20*/  LEA.HI R4, R4, R7, RZ, 0x1 ;  /* 0x0000000704047211 */ /* 0x000fc600078f08ff */
[----:B------:R-:W-:Y:S01]  /*0c30*/  IMAD R5, R5, 0x40, R6 ;  /* 0x0000004005057824 */ /* 0x000fe200078e0206 */
[----:B------:R-:W-:Y:S02]  /*0c40*/  LEA.HI R6, R0, R9, RZ, 0x2 ;  /* 0x0000000900067211 */ /* 0x000fe400078f10ff */
[----:B------:R-:W-:Y:S02]  /*0c50*/  LOP3.LUT R4, R4, 0x1ffffffe, RZ, 0xc0, !PT ;  /* 0x1ffffffe04047812 */ /* 0x000fe400078ec0ff */
[----:B------:R-:W-:-:S03]  /*0c60*/  LOP3.LUT R6, R6, 0xfffffffc, RZ, 0xc0, !PT ;  /* 0xfffffffc06067812 */ /* 0x000fc600078ec0ff */
[----:B------:R-:W-:Y:S01]  /*0c70*/  IMAD.IADD R4, R7, 0x1, -R4 ;  /* 0x0000000107047824 */ /* 0x000fe200078e0a04 */
[----:B------:R-:W-:-:S03]  /*0c80*/  IADD3 R11, R9, -R6, RZ ;  /* 0x80000006090b7210 */ /* 0x000fc60007ffe0ff */
[----:B------:R-:W-:-:S05]  /*0c90*/  IMAD R4, R4, 0x8, R5 ;  /* 0x0000000804047824 */ /* 0x000fca00078e0205 */
[----:B------:R1:W-:Y:S01]  /*0ca0*/  STL [R1+0x4c], R4 ;  /* 0x00004c0401007387 */ /* 0x0003e20000100800 */
[----:B--2---:R-:W-:Y:S02]  /*0cb0*/  R2UR UR5, R2 ;  /* 0x00000000020572ca */ /* 0x004fe400000e0000 */
[----:B------:R-:W-:-:S04]  /*0cc0*/  LEA.HI R2, R0, R9, RZ, 0x7 ;  /* 0x0000000900027211 */ /* 0x000fc800078f38ff */
[----:B0-----:R-:W-:-:S04]  /*0cd0*/  SHF.R.S32.HI R3, RZ, 0x7, R2 ;  /* 0x00000007ff037819 */ /* 0x001fc80000011402 */
[C---:B------:R-:W-:Y:S02]  /*0ce0*/  LEA.HI R8, R2.reuse, R3, RZ, 0x1 ;  /* 0x0000000302087211 */ /* 0x040fe400078f08ff */
[----:B------:R-:W-:Y:S01]  /*0cf0*/  LOP3.LUT R2, R2, 0xffffff80, RZ, 0xc0, !PT ;  /* 0xffffff8002027812 */ /* 0x000fe200078ec0ff */
[----:B------:R-:W-:Y:S01]  /*0d00*/  ULOP3.LUT UR61, UR5, 0x1, URZ, 0xfc, !UPT ;  /* 0x00000001053d7892 */ /* 0x000fe2000f8efc3f */
[----:B------:R-:W-:-:S03]  /*0d10*/  LOP3.LUT R8, R8, 0x3fffffe, RZ, 0xc0, !PT ;  /* 0x03fffffe08087812 */ /* 0x000fc600078ec0ff */
[----:B------:R-:W-:Y:S02]  /*0d20*/  IMAD.IADD R2, R9, 0x1, -R2 ;  /* 0x0000000109027824 */ /* 0x000fe400078e0a02 */
[----:B------:R-:W-:Y:S01]  /*0d30*/  IMAD.IADD R8, R3, 0x1, -R8 ;  /* 0x0000000103087824 */ /* 0x000fe200078e0a08 */
[CC--:B------:R-:W-:Y:S02]  /*0d40*/  LEA.HI R3, R0.reuse, R9.reuse, RZ, 0x6 ;  /* 0x0000000900037211 */ /* 0x0c0fe400078f30ff */
[----:B------:R-:W-:Y:S02]  /*0d50*/  LEA.HI R0, R0, R9, RZ, 0x3 ;  /* 0x0000000900007211 */ /* 0x000fe400078f18ff */
[----:B------:R-:W-:Y:S01]  /*0d60*/  SHF.R.S32.HI R7, RZ, 0x1f, R2 ;  /* 0x0000001fff077819 */ /* 0x000fe20000011402 */
[----:B------:R-:W-:Y:S01]  /*0d70*/  IMAD.SHL.U32 R3, R3, 0x10, RZ ;  /* 0x0000001003037824 */ /* 0x000fe200078e00ff */
[----:B------:R-:W-:Y:S02]  /*0d80*/  SHF.R.S32.HI R221, RZ, 0x3, R0 ;  /* 0x00000003ffdd7819 */ /* 0x000fe40000011400 */
[----:B------:R-:W-:-:S02]  /*0d90*/  LOP3.LUT R225, R0, 0xfffffff8, RZ, 0xc0, !PT ;  /* 0xfffffff800e17812 */ /* 0x000fc400078ec0ff */
[----:B------:R-:W-:Y:S01]  /*0da0*/  LOP3.LUT R13, R3, 0xfffffc00, RZ, 0xc0, !PT ;  /* 0xfffffc00030d7812 */ /* 0x000fe200078ec0ff */
[----:B------:R-:W-:Y:S01]  /*0db0*/  IMAD.SHL.U32 R0, R221, 0x80, RZ ;  /* 0x00000080dd007824 */ /* 0x000fe200078e00ff */
[----:B------:R-:W-:Y:S01]  /*0dc0*/  LEA.HI R6, R7, R2, RZ, 0x2 ;  /* 0x0000000207067211 */ /* 0x000fe200078f10ff */
[----:B------:R-:W-:Y:S01]  /*0dd0*/  IMAD.IADD R225, R9, 0x1, -R225 ;  /* 0x0000000109e17824 */ /* 0x000fe200078e0ae1 */
[----:B------:R-:W-:Y:S01]  /*0de0*/  LEA.HI R9, R11, R11, RZ, 0x1 ;  /* 0x0000000b0b097211 */ /* 0x000fe200078f08ff */
[----:B-1----:R-:W-:Y:S01]  /*0df0*/  VIADD R4, R221, 0x40 ;  /* 0x00000040dd047836 */ /* 0x002fe20000000000 */
[----:B------:R-:W-:Y:S01]  /*0e00*/  LOP3.LUT R3, R0, 0x380, RZ, 0xc0, !PT ;  /* 0x0000038000037812 */ /* 0x000fe200078ec0ff */
[----:B------:R-:W-:Y:S01]  /*0e10*/  IMAD.SHL.U32 R16, R225, 0x10, RZ ;  /* 0x00000010e1107824 */ /* 0x000fe200078e00ff */
[----:B------:R-:W-:Y:S02]  /*0e20*/  LOP3.LUT R12, R9, 0x1ffffffe, RZ, 0xc0, !PT ;  /* 0x1ffffffe090c7812 */ /* 0x000fe400078ec0ff */
[----:B------:R-:W-:-:S02]  /*0e30*/  SHF.R.S32.HI R9, RZ, 0x2, R6 ;  /* 0x00000002ff097819 */ /* 0x000fc40000011406 */
[----:B------:R-:W-:Y:S01]  /*0e40*/  SHF.R.S32.HI R10, RZ, 0x1f, R6 ;  /* 0x0000001fff0a7819 */ /* 0x000fe20000011406 */
[----:B------:R-:W-:Y:S01]  /*0e50*/  IMAD.IADD R12, R11, 0x1, -R12 ;  /* 0x000000010b0c7824 */ /* 0x000fe200078e0a0c */
[----:B------:R-:W-:Y:S01]  /*0e60*/  SHF.R.U32.HI R0, RZ, 0x3, R3 ;  /* 0x00000003ff007819 */ /* 0x000fe20000011603 */
[----:B------:R-:W-:Y:S01]  /*0e70*/  VIADD R11, R221, 0x60 ;  /* 0x00000060dd0b7836 */ /* 0x000fe20000000000 */
[----:B------:R-:W-:Y:S02]  /*0e80*/  LOP3.LUT R3, R3, 0x70, R16, 0xf8, !PT ;  /* 0x0000007003037812 */ /* 0x000fe400078ef810 */
[----:B------:R-:W-:Y:S02]  /*0e90*/  LEA.HI R10, R10, R9, RZ, 0x3 ;  /* 0x000000090a0a7211 */ /* 0x000fe400078f18ff */
[----:B------:R-:W-:Y:S02]  /*0ea0*/  LOP3.LUT R5, R6, 0x7ffffffc, RZ, 0xc0, !PT ;  /* 0x7ffffffc06057812 */ /* 0x000fe400078ec0ff */
[----:B------:R-:W-:-:S02]  /*0eb0*/  LOP3.LUT R3, R13, R3, R0, 0xf6, !PT ;  /* 0x000000030d037212 */ /* 0x000fc400078ef600 */
[----:B------:R-:W-:Y:S02]  /*0ec0*/  IADD3 R0, R221, 0x20, RZ ;  /* 0x00000020dd007810 */ /* 0x000fe40007ffe0ff */
[----:B------:R-:W-:Y:S01]  /*0ed0*/  LEA.HI R7, R7, R2, RZ, 0x5 ;  /* 0x0000000207077211 */ /* 0x000fe200078f28ff */
[----:B------:R-:W-:Y:S01]  /*0ee0*/  IMAD.IADD R2, R2, 0x1, -R5 ;  /* 0x0000000102027824 */ /* 0x000fe200078e0a05 */
[----:B------:R-:W-:Y:S02]  /*0ef0*/  LOP3.LUT R10, R10, 0xfffffff8, RZ, 0xc0, !PT ;  /* 0xfffffff80a0a7812 */ /* 0x000fe400078ec0ff */
[----:B------:R-:W-:Y:S02]  /*0f00*/  SHF.R.S32.HI R5, RZ, 0x1f, R0 ;  /* 0x0000001fff057819 */ /* 0x000fe40000011400 */
[----:B------:R0:W-:Y:S01]  /*0f10*/  STL [R1+0x30], R2 ;  /* 0x0000300201007387 */ /* 0x0001e20000100800 */
[----:B------:R-:W-:Y:S01]  /*0f20*/  IMAD.IADD R10, R9, 0x1, -R10 ;  /* 0x00000001090a7824 */ /* 0x000fe200078e0a0a */
[----:B------:R-:W-:-:S02]  /*0f30*/  SHF.R.S32.HI R9, RZ, 0x1f, R4 ;  /* 0x0000001fff097819 */ /* 0x000fc40000011404 */
[----:B------:R-:W-:Y:S02]  /*0f40*/  SHF.R.S32.HI R14, RZ, 0x1f, R11 ;  /* 0x0000001fff0e7819 */ /* 0x000fe4000001140b */
[----:B------:R-:W-:Y:S02]  /*0f50*/  SHF.R.S32.HI R7, RZ, 0x5, R7 ;  /* 0x00000005ff077819 */ /* 0x000fe40000011407 */
[----:B------:R-:W-:Y:S02]  /*0f60*/  LEA.HI R6, R9, R4, RZ, 0x3 ;  /* 0x0000000409067211 */ /* 0x000fe400078f18ff */
[----:B0-----:R-:W-:Y:S01]  /*0f70*/  LEA.HI R2, R5, R0, RZ, 0x3 ;  /* 0x0000000005027211 */ /* 0x001fe200078f18ff */
[----:B------:R-:W-:Y:S01]  /*0f80*/  IMAD.SHL.U32 R0, R0, 0x80, RZ ;  /* 0x0000008000007824 */ /* 0x000fe200078e00ff */
[----:B------:R-:W-:Y:S01]  /*0f90*/  LEA.HI R14, R14, R11, RZ, 0x3 ;  /* 0x0000000b0e0e7211 */ /* 0x000fe200078f18ff */
[----:B------:R-:W-:Y:S01]  /*0fa0*/  IMAD R7, R7, 0x10, R10 ;  /* 0x0000001007077824 */ /* 0x000fe200078e020a */
[----:B------:R-:W-:Y:S01]  /*0fb0*/  SHF.L.U32 R4, R4, 0x7, RZ ;  /* 0x0000000704047819 */ /* 0x000fe200000006ff */
[----:B------:R-:W-:Y:S01]  /*0fc0*/  IMAD.SHL.U32 R2, R2, 0x80, RZ ;  /* 0x0000008002027824 */ /* 0x000fe200078e00ff */
[----:B------:R-:W-:Y:S01]  /*0fd0*/  LOP3.LUT R5, R0, 0x380, RZ, 0xc0, !PT ;  /* 0x0000038000057812 */ /* 0x000fe200078ec0ff */
[----:B------:R-:W-:Y:S01]  /*0fe0*/  IMAD.SHL.U32 R11, R11, 0x80, RZ ;  /* 0x000000800b0b7824 */ /* 0x000fe200078e00ff */
[----:B------:R-:W-:Y:S01]  /*0ff0*/  LEA R7, R8, R7, 0x6 ;  /* 0x0000000708077211 */ /* 0x000fe200078e30ff */
[----:B------:R-:W-:Y:S01]  /*1000*/  IMAD.SHL.U32 R6, R6, 0x80, RZ ;  /* 0x0000008006067824 */ /* 0x000fe200078e00ff */
[----:B------:R-:W-:Y:S01]  /*1010*/  SHF.R.U32.HI R0, RZ, 0x3, R5 ;  /* 0x00000003ff007819 */ /* 0x000fe20000011605 */
[----:B------:R-:W-:Y:S01]  /*1020*/  IMAD.SHL.U32 R14, R14, 0x80, RZ ;  /* 0x000000800e0e7824 */ /* 0x000fe200078e00ff */
[----:B------:R-:W-:-:S02]  /*1030*/  LOP3.LUT R13, R5, 0x70, R16, 0xf8, !PT ;  /* 0x00000070050d7812 */ /* 0x000fc400078ef810 */
[----:B------:R-:W-:Y:S02]  /*1040*/  LOP3.LUT R19, R2, 0xfffffc00, RZ, 0xc0, !PT ;  /* 0xfffffc0002137812 */ /* 0x000fe400078ec0ff */
[----:B------:R-:W-:Y:S02]  /*1050*/  LOP3.LUT R11, R11, 0x380, RZ, 0xc0, !PT ;  /* 0x000003800b0b7812 */ /* 0x000fe400078ec0ff */
[----:B------:R-:W-:Y:S01]  /*1060*/  LOP3.LUT R18, R6, 0xfffffc00, RZ, 0xc0, !PT ;  /* 0xfffffc0006127812 */ /* 0x000fe200078ec0ff */
[----:B------:R0:W-:Y:S01]  /*1070*/  STL [R1+0x24], R19 ;  /* 0x0000241301007387 */ /* 0x0001e20000100800 */
[----:B------:R-:W-:Y:S02]  /*1080*/  LOP3.LUT R9, R4, 0x380, RZ, 0xc0, !PT ;  /* 0x0000038004097812 */ /* 0x000fe400078ec0ff */
[----:B------:R-:W-:Y:S01]  /*1090*/  LOP3.LUT R15, R14, 0xfffffc00, RZ, 0xc0, !PT ;  /* 0xfffffc000e0f7812 */ /* 0x000fe200078ec0ff */
[----:B------:R1:W-:Y:S01]  /*10a0*/  STL [R1+0x20], R18 ;  /* 0x0000201201007387 */ /* 0x0003e20000100800 */
[----:B------:R-:W-:Y:S01]  /*10b0*/  LOP3.LUT R13, R19, R13, R0, 0xf6, !PT ;  /* 0x0000000d130d7212 */ /* 0x000fe200078ef600 */
[----:B------:R-:W-:Y:S01]  /*10c0*/  IMAD R0, R12, 0x8, R7 ;  /* 0x000000080c007824 */ /* 0x000fe200078e0207 */
[----:B------:R-:W-:Y:S01]  /*10d0*/  SHF.R.U32.HI R5, RZ, 0x3, R11 ;  /* 0x00000003ff057819 */ /* 0x000fe2000001160b */
[----:B------:R-:W-:Y:S01]  /*10e0*/  STL [R1+0x1c], R15 ;  /* 0x00001c0f01007387 */ /* 0x000fe20000100800 */
[--C-:B------:R-:W-:Y:S01]  /*10f0*/  LOP3.LUT R2, R11, 0x70, R16.reuse, 0xf8, !PT ;  /* 0x000000700b027812 */ /* 0x100fe200078ef810 */
[----:B0-----:R-:W-:Y:S01]  /*1100*/  IMAD.SHL.U32 R19, R225, 0x8, RZ ;  /* 0x00000008e1137824 */ /* 0x001fe200078e00ff */
[----:B------:R-:W-:Y:S01]  /*1110*/  SHF.R.U32.HI R4, RZ, 0x3, R9 ;  /* 0x00000003ff047819 */ /* 0x000fe20000011609 */
[----:B------:R0:W-:Y:S01]  /*1120*/  STL [R1+0x2c], R0 ;  /* 0x00002c0001007387 */ /* 0x0001e20000100800 */
[----:B------:R-:W-:-:S02]  /*1130*/  LOP3.LUT R9, R9, 0x70, R16, 0xf8, !PT ;  /* 0x0000007009097812 */ /* 0x000fc400078ef810 */
[----:B------:R-:W-:Y:S01]  /*1140*/  LOP3.LUT R5, R15, R2, R5, 0xf6, !PT ;  /* 0x000000020f057212 */ /* 0x000fe200078ef605 */
[----:B------:R-:W-:Y:S01]  /*1150*/  IMAD.U32 R2, RZ, RZ, UR4 ;  /* 0x00000004ff027e24 */ /* 0x000fe2000f8e00ff */
[----:B------:R-:W-:Y:S01]  /*1160*/  LOP3.LUT R9, R18, R9, R4, 0xf6, !PT ;  /* 0x0000000912097212 */ /* 0x000fe200078ef604 */
[----:B------:R-:W-:Y:S01]  /*1170*/  STL [R1+0x3c], RZ ;  /* 0x00003cff01007387 */ /* 0x000fe20000100800 */
[----:B-1----:R-:W-:Y:S01]  /*1180*/  VIADD R18, R16, 0x80 ;  /* 0x0000008010127836 */ /* 0x002fe20000000000 */
[----:B------:R-:W-:Y:S01]  /*1190*/  IADD3 R19, R19, 0x40, RZ ;  /* 0x0000004013137810 */ /* 0x000fe20007ffe0ff */
[C---:B0-----:R-:W-:Y:S01]  /*11a0*/  IMAD.IADD R0, R22.reuse, 0x1, R3 ;  /* 0x0000000116007824 */ /* 0x041fe200078e0203 */
[----:B------:R0:W-:Y:S01]  /*11b0*/  STL [R1+0x50], R2 ;  /* 0x0000500201007387 */ /* 0x0001e20000100800 */
[----:B------:R-:W-:Y:S01]  /*11c0*/  IMAD.IADD R3, R22, 0x1, R13 ;  /* 0x0000000116037824 */ /* 0x000fe200078e020d */
[----:B------:R-:W-:Y:S02]  /*11d0*/  SHF.R.S32.HI R17, RZ, 0x1f, R16 ;  /* 0x0000001fff117819 */ /* 0x000fe40000011410 */
[----:B------:R1:W-:Y:S01]  /*11e0*/  STL [R1+0x28], R0 ;  /* 0x0000280001007387 */ /* 0x0003e20000100800 */
[----:B------:R-:W-:-:S03]  /*11f0*/  SHF.R.S32.HI R220, RZ, 0x1f, R18 ;  /* 0x0000001fffdc7819 */ /* 0x000fc60000011412 */
[----:B------:R2:W-:Y:S01]  /*1200*/  STL [R1+0x48], R3 ;  /* 0x0000480301007387 */ /* 0x0005e20000100800 */
[C---:B0-----:R-:W-:Y:S02]  /*1210*/  IMAD.IADD R2, R22.reuse, 0x1, R9 ;  /* 0x0000000116027824 */ /* 0x041fe400078e0209 */
[----:B-1----:R-:W-:-:S05]  /*1220*/  IMAD.IADD R0, R22, 0x1, R5 ;  /* 0x0000000116007824 */ /* 0x002fca00078e0205 */
[----:B------:R2:W-:Y:S04]  /*1230*/  STL [R1+0x40], R0 ;  /* 0x0000400001007387 */ /* 0x0005e80000100800 */
[----:B------:R2:W-:Y:S02]  /*1240*/  STL [R1+0x44], R2 ;  /* 0x0000440201007387 */ /* 0x0005e40000100800 */
.L_x_3162:
[----:B0-2-4-:R-:W0:Y:S02]  /*1250*/  LDC.64 R2, c[0x0][0xc88] ;  /* 0x00032200ff027b82 */ /* 0x015e240000000a00 */
[----:B0-----:R-:W-:-:S05]  /*1260*/  IMAD.WIDE R2, R219, 0x4, R2 ;  /* 0x00000004db027825 */ /* 0x001fca00078e0202 */
[----:B------:R-:W2:Y:S01]  /*1270*/  LDG.E R10, desc[UR36][R2.64] ;  /* 0x00000024020a7981 */ /* 0x000ea2000c1e1900 */
        /* <DEDUP_REMOVED lines=11> */
[----:B------:R-:W-:-:S02]  /*1330*/  @P1 LEA R4, P2, R10, UR4, 0x2 ;  /* 0x000000040a041c11 */ /* 0x000fc4000f8410ff */
[C-C-:B------:R-:W-:Y:S01]  /*1340*/  SHF.L.U64.HI R30, R10.reuse, 0x2, R0.reuse ;  /* 0x000000020a1e7819 */ /* 0x140fe20000010200 */
[----:B------:R0:W-:Y:S01]  /*1350*/  STL [R1+0x38], R0 ;  /* 0x0000380001007387 */ /* 0x0001e20000100800 */
[C---:B------:R-:W-:Y:S02]  /*1360*/  @P1 LEA.HI.X R5, R10.reuse, UR5, R0, 0x2, P2 ;  /* 0x000000050a051c11 */ /* 0x040fe400090f1400 */
[----:B------:R-:W-:Y:S02]  /*1370*/  ISETP.NE.U32.AND P2, PT, RZ, UR8, PT ;  /* 0x00000008ff007c0c */ /* 0x000fe4000bf45070 */
[----:B------:R-:W-:Y:S02]  /*1380*/  SHF.L.U32 R29, R10, 0x2, RZ ;  /* 0x000000020a1d7819 */ /* 0x000fe400000006ff */
[----:B------:R-:W-:Y:S01]  /*1390*/  ISETP.NE.AND.EX P2, PT, RZ, UR9, PT, P2 ;  /* 0x00000009ff007c0c */ /* 0x000fe2000bf45320 */
[----:B------:R-:W-:Y:S01]  /*13a0*/  ULDC UR4, c[0x0][0x288] ;  /* 0x0000a20000047ab9 */ /* 0x000fe20000000800 */
[----:B---3--:R-:W-:Y:S01]  /*13b0*/  IADD3 R8, P3, R29, UR6, RZ ;  /* 0x000000061d087c10 */ /* 0x008fe2000ff7e0ff */
[----:B0-----:R-:W-:-:S02]  /*13c0*/  IMAD.MOV.U32 R0, RZ, RZ, RZ ;  /* 0x000000ffff007224 */ /* 0x001fc400078e00ff */
[----:B------:R-:W-:Y:S01]  /*13d0*/  IMAD.U32 R219, RZ, RZ, UR4 ;  /* 0x00000004ffdb7e24 */ /* 0x000fe2000f8e00ff */
[C---:B------:R-:W-:Y:S01]  /*13e0*/  IADD3.X R9, R30.reuse, UR7, RZ, P3, !PT ;  /* 0x000000071e097c10 */ /* 0x040fe20009ffe4ff */
[----:B------:R-:W-:Y:S02]  /*13f0*/  ULDC.64 UR4, c[0x0][0x418] ;  /* 0x0001060000047ab9 */ /* 0x000fe40000000a00 */
[----:B------:R0:W5:Y:S04]  /*1400*/  @P1 LDG.E R0, desc[UR36][R4.64] ;  /* 0x0000002404001981 */ /* 0x000168000c1e1900 */
        /* <DEDUP_REMOVED lines=12> */
[----:B------:R-:W-:Y:S01]  /*14d0*/  IMAD.U32 R2, RZ, RZ, UR5 ;  /* 0x00000005ff027e24 */ /* 0x000fe2000f8e00ff */
[----:B------:R-:W-:Y:S01]  /*14e0*/  MOV R27, UR4 ;  /* 0x00000004001b7c02 */ /* 0x000fe20008000f00 */
[----:B0-----:R-:W-:Y:S06]  /*14f0*/  @P2 BRA `(.L_x_2942) ;  /* 0x0000000000242947 */ /* 0x001fec0003800000 */
        /* <DEDUP_REMOVED lines=9> */
.L_x_2942:
[----:B------:R-:W-:Y:S01]  /*1590*/  ULDC.64 UR4, c[0x0][0xa20] ;  /* 0x0002880000047ab9 */ /* 0x000fe20000000a00 */
[----:B------:R0:W-:Y:S01]  /*15a0*/  STL [R1+0x34], R218 ;  /* 0x000034da01007387 */ /* 0x0001e20000100800 */
[----:B------:R-:W-:-:S04]  /*15b0*/  ISETP.NE.U32.AND P1, PT, RZ, UR4, PT ;  /* 0x00000004ff007c0c */ /* 0x000fc8000bf25070 */
[----:B------:R-:W-:-:S13]  /*15c0*/  ISETP.NE.AND.EX P1, PT, RZ, UR5, PT, P1 ;  /* 0x00000005ff007c0c */ /* 0x000fda000bf25310 */
[----:B0-----:R-:W-:Y:S05]  /*15d0*/  @!P1 BRA `(.L_x_2943) ;  /* 0x0000000000109947 */ /* 0x001fea0003800000 */
[----:B------:R-:W-:-:S04]  /*15e0*/  IADD3 R4, P0, R29, UR4, RZ ;  /* 0x000000041d047c10 */ /* 0x000fc8000ff1e0ff */
[----:B------:R-:W-:-:S05]  /*15f0*/  IADD3.X R5, R30, UR5, RZ, P0, !PT ;  /* 0x000000051e057c10 */ /* 0x000fca00087fe4ff */
[----:B------:R0:W5:Y:S01]  /*1600*/  LDG.E R27, desc[UR36][R4.64] ;  /* 0x00000024041b7981 */ /* 0x000162000c1e1900 */
[----:B------:R-:W-:Y:S05]  /*1610*/  BRA `(.L_x_2944) ;  /* 0x0000000000107947 */ /* 0x000fea0003800000 */
.L_x_2943:
[----:B------:R-:W-:Y:S05]  /*1620*/  @!P0 BRA `(.L_x_2944) ;  /* 0x00000000000c8947 */ /* 0x000fea0003800000 */
[----:B------:R-:W2:Y:S04]  /*1630*/  LDG.E R4, desc[UR36][R8.64] ;  /* 0x0000002408047981 */ /* 0x000ea8000c1e1900 */
[----:B------:R-:W2:Y:S02]  /*1640*/  LDG.E R27, desc[UR36][R8.64+0x4] ;  /* 0x00000424081b7981 */ /* 0x000ea4000c1e1900 */
[----:B--2---:R-:W-:-:S07]  /*1650*/  IMAD.IADD R27, R27, 0x1, -R4 ;  /* 0x000000011b1b7824 */ /* 0x004fce00078e0a04 */
.L_x_2944:
[----:B------:R-:W-:Y:S01]  /*1660*/  ULDC.64 UR4, c[0x0][0xa10] ;  /* 0x0002840000047ab9 */ /* 0x000fe20000000a00 */
[----:B------:R-:W1:Y:S01]  /*1670*/  LDC R9, c[0x0][0x448] ;  /* 0x00011200ff097b82 */ /* 0x000e620000000800 */
[----:B------:R-:W-:-:S04]  /*1680*/  ISETP.NE.U32.AND P0, PT, RZ, UR4, PT ;  /* 0x00000004ff007c0c */ /* 0x000fc8000bf05070 */
[----:B------:R-:W-:Y:S01]  /*1690*/  ISETP.NE.AND.EX P0, PT, RZ, UR5, PT, P0 ;  /* 0x00000005ff007c0c */ /* 0x000fe2000bf05300 */
[----:B------:R-:W-:-:S12]  /*16a0*/  ULDC.64 UR4, c[0x0][0xa30] ;  /* 0x00028c0000047ab9 */ /* 0x000fd80000000a00 */
[----:B0-----:R-:W0:Y:S02]  /*16b0*/  @P0 LDC.64 R4, c[0x0][0xa10] ;  /* 0x00028400ff040b82 */ /* 0x001e240000000a00 */
[----:B0-----:R-:W-:-:S05]  /*16c0*/  @P0 IMAD.WIDE R4, R24, 0x4, R4 ;  /* 0x0000000418040825 */ /* 0x001fca00078e0204 */
[----:B------:R-:W2:Y:S04]  /*16d0*/  @P0 LDG.E R3, desc[UR36][R4.64] ;  /* 0x0000002404030981 */ /* 0x000ea8000c1e1900 */
[----:B------:R0:W2:Y:S01]  /*16e0*/  @P0 LDG.E R8, desc[UR36][R4.64+0x4] ;  /* 0x0000042404080981 */ /* 0x0000a2000c1e1900 */
[----:B------:R-:W-:Y:S01]  /*16f0*/  ISETP.NE.U32.AND P1, PT, RZ, UR4, PT ;  /* 0x00000004ff007c0c */ /* 0x000fe2000bf25070 */
[----:B-----5:R-:W-:-:S03]  /*1700*/  IMAD.MOV.U32 R98, RZ, RZ, R27 ;  /* 0x000000ffff627224 */ /* 0x020fc600078e001b */
[----:B------:R-:W-:-:S13]  /*1710*/  ISETP.NE.AND.EX P1, PT, RZ, UR5, PT, P1 ;  /* 0x00000005ff007c0c */ /* 0x000fda000bf25310 */
[----:B------:R-:W-:-:S04]  /*1720*/  @P1 IADD3 R6, P2, R29, UR4, RZ ;  /* 0x000000041d061c10 */ /* 0x000fc8000ff5e0ff */
[----:B------:R-:W-:-:S05]  /*1730*/  @P1 IADD3.X R7, R30, UR5, RZ, P2, !PT ;  /* 0x000000051e071c10 */ /* 0x000fca00097fe4ff */
[----:B------:R3:W5:Y:S01]  /*1740*/  @P1 LDG.E R98, desc[UR36][R6.64] ;  /* 0x0000002406621981 */ /* 0x000762000c1e1900 */
[----:B-1----:R-:W-:Y:S01]  /*1750*/  ISETP.NE.AND P1, PT, R9, 0x1, PT ;  /* 0x000000010900780c */ /* 0x002fe20003f25270 */
[----:B------:R-:W-:-:S04]  /*1760*/  IMAD.SHL.U32 R10, R217, 0x80, RZ ;  /* 0x00000080d90a7824 */ /* 0x000fc800078e00ff */
[----:B0-----:R-:W-:Y:S01]  /*1770*/  VIADD R4, R10, 0x7f ;  /* 0x0000007f0a047836 */ /* 0x001fe20000000000 */
[----:B------:R3:W-:Y:S07]  /*1780*/  STL [R1+0x4], R10 ;  /* 0x0000040a01007387 */ /* 0x0007ee0000100800 */
[----:B------:R-:W0:Y:S08]  /*1790*/  @P1 LDC R9, c[0x0][0x44c] ;  /* 0x00011300ff091b82 */ /* 0x000e300000000800 */
[----:B------:R-:W1:Y:S01]  /*17a0*/  @P1 LDC R5, c[0x0][0x450] ;  /* 0x00011400ff051b82 */ /* 0x000e620000000800 */
[----:B--2---:R-:W-:Y:S01]  /*17b0*/  @P0 IADD3 R2, -R3, R8, RZ ;  /* 0x0000000803020210 */ /* 0x004fe20007ffe1ff */
[----:B------:R-:W-:-:S02]  /*17c0*/  IMAD.IADD R8, R27, 0x1, -R0 ;  /* 0x000000011b087824 */ /* 0x000fc400078e0a00 */
[----:B0-----:R-:W-:-:S04]  /*17d0*/  @P1 IMAD.HI.U32 R0, R4, R9, RZ ;  /* 0x0000000904001227 */ /* 0x001fc800078e00ff */
[----:B------:R-:W-:Y:S01]  /*17e0*/  IMAD.IADD R217, R8, 0x1, R2 ;  /* 0x0000000108d97824 */ /* 0x000fe200078e0202 */
[----:B-1----:R-:W-:Y:S01]  /*17f0*/  @P1 SHF.R.U32.HI R4, RZ, R5, R0 ;  /* 0x00000005ff041219 */ /* 0x002fe20000011600 */
[----:B------:R-:W-:Y:S02]  /*1800*/  IMAD.MOV R25, RZ, RZ, -R8 ;  /* 0x000000ffff197224 */ /* 0x000fe400078e0a08 */
[C---:B------:R-:W-:Y:S01]  /*1810*/  VIADD R0, R217.reuse, 0x7f ;  /* 0x0000007fd9007836 */ /* 0x040fe20000000000 */
[----:B------:R-:W-:Y:S02]  /*1820*/  IADD3 R101, R217, 0x80, -R219 ;  /* 0x00000080d9657810 */ /* 0x000fe40007ffe8db */
[----:B------:R-:W-:Y:S02]  /*1830*/  VIMNMX R25, RZ, R25, !PT ;  /* 0x00000019ff197248 */ /* 0x000fe40007fe0100 */
[----:B------:R-:W-:Y:S01]  /*1840*/  SHF.R.S32.HI R3, RZ, 0x1f, R0 ;  /* 0x0000001fff037819 */ /* 0x000fe20000011400 */
[----:B------:R-:W-:-:S03]  /*1850*/  IMAD.IADD R4, R101, 0x1, R4 ;  /* 0x0000000165047824 */ /* 0x000fc600078e0204 */
[----:B------:R-:W-:Y:S02]  /*1860*/  LEA.HI R3, R3, R0, RZ, 0x7 ;  /* 0x0000000003037211 */ /* 0x000fe400078f38ff */
[----:B------:R-:W-:Y:S02]  /*1870*/  SHF.R.S32.HI R5, RZ, 0x1f, R4 ;  /* 0x0000001fff057819 */ /* 0x000fe40000011404 */
[----:B------:R-:W-:Y:S02]  /*1880*/  SHF.R.S32.HI R168, RZ, 0x7, R3 ;  /* 0x00000007ffa87819 */ /* 0x000fe40000011403 */
[----:B------:R-:W-:-:S04]  /*1890*/  LEA.HI R5, R5, R4, RZ, 0x7 ;  /* 0x0000000405057211 */ /* 0x000fc800078f38ff */
[----:B------:R-:W-:-:S04]  /*18a0*/  SHF.R.S32.HI R5, RZ, 0x7, R5 ;  /* 0x00000007ff057819 */ /* 0x000fc80000011405 */
[----:B------:R-:W-:-:S04]  /*18b0*/  VIMNMX R5, R168, R5, PT ;  /* 0x00000005a8057248 */ /* 0x000fc80003fe0100 */
[----:B------:R-:W-:-:S04]  /*18c0*/  LEA R5, R5, -R8, 0x7 ;  /* 0x8000000805057211 */ /* 0x000fc800078e38ff */
[----:B------:R-:W-:-:S04]  /*18d0*/  VIMNMX R0, R5, R2, PT ;  /* 0x0000000205007248 */ /* 0x000fc80003fe0100 */
[----:B------:R-:W-:Y:S02]  /*18e0*/  ISETP.GT.AND P0, PT, R0, R25, PT ;  /* 0x000000190000720c */ /* 0x000fe40003f04270 */
[----:B------:R-:W-:-:S05]  /*18f0*/  SHF.R.U32.HI R25, RZ, 0x7, R25 ;  /* 0x00000007ff197819 */ /* 0x000fca0000011619 */
[----:B------:R-:W-:-:S06]  /*1900*/  IMAD.MOV.U32 R26, RZ, RZ, R25 ;  /* 0x000000ffff1a7224 */ /* 0x000fcc00078e0019 */
[----:B------:R-:W-:-:S05]  /*1910*/  @P0 VIADD R0, R0, 0x7f ;  /* 0x0000007f00000836 */ /* 0x000fca0000000000 */
[----:B------:R-:W-:-:S04]  /*1920*/  @P0 SHF.R.S32.HI R3, RZ, 0x1f, R0 ;  /* 0x0000001fff030819 */ /* 0x000fc80000011400 */
[----:B------:R-:W-:-:S04]  /*1930*/  @P0 LEA.HI R3, R3, R0, RZ, 0x7 ;  /* 0x0000000003030211 */ /* 0x000fc800078f38ff */
[----:B------:R-:W-:Y:S02]  /*1940*/  @P0 SHF.R.S32.HI R26, RZ, 0x7, R3 ;  /* 0x00000007ff1a0819 */ /* 0x000fe40000011403 */
[----:B------:R-:W-:Y:S02]  /*1950*/  PLOP3.LUT P0, PT, PT, PT, PT, 0x80, 0x0 ;  /* 0x000000000000781c */ /* 0x000fe40003f0f070 */
[----:B------:R-:W-:-:S13]  /*1960*/  ISETP.GT.AND P1, PT, R26, R25, PT ;  /* 0x000000191a00720c */ /* 0x000fda0003f24270 */
[----:B---3--:R-:W-:Y:S05]  /*1970*/  @!P1 BRA `(.L_x_2945) ;  /* 0x000000a800689947 */ /* 0x008fea0003800000 */
        /* <DEDUP_REMOVED lines=14> */
[----:B------:R-:W-:Y:S01]  /*1a60*/  MOV R13, RZ ;  /* 0x000000ff000d7202 */ /* 0x000fe20000000f00 */
[----:B------:R-:W-:-:S02]  /*1a70*/  IMAD.U32 R11, RZ, RZ, UR7 ;  /* 0x00000007ff0b7e24 */ /* 0x000fc4000f8e00ff */
[----:B------:R-:W-:Y:S02]  /*1a80*/  IMAD.MOV.U32 R8, RZ, RZ, 0x70 ;  /* 0x00000070ff087424 */ /* 0x000fe400078e00ff */
[----:B0-----:R-:W-:-:S07]  /*1a90*/  IMAD.MOV.U32 R12, RZ, RZ, 0x1 ;  /* 0x00000001ff0c7424 */ /* 0x001fce00078e00ff */
[----:B------:R-:W-:-:S07]  /*1aa0*/  LEPC R20, `(.L_x_2947) ;  /* 0x000000001014794e */ /* 0x000fce0000000000 */
[----:B-1---5:R-:W-:Y:S05]  /*1ab0*/  CALL.ABS.NOINC R14 ;  /* 0x000000000e007343 */ /* 0x022fea0003c00000 */
.L_x_2947:
[----:B------:R-:W-:Y:S05]  /*1ac0*/  BSYNC B6 ;  /* 0x0000000000067941 */ /* 0x000fea0003800000 */
.L_x_2946:
        /* <DEDUP_REMOVED lines=11> */
[----:B------:R-:W-:Y:S01]  /*1b80*/  MOV R10, UR6 ;  /* 0x00000006000a7c02 */ /* 0x000fe20008000f00 */
[----:B------:R-:W-:Y:S02]  /*1b90*/  IMAD.U32 R6, RZ, RZ, UR4 ;  /* 0x00000004ff067e24 */ /* 0x000fe4000f8e00ff */
[----:B------:R-:W-:-:S02]  /*1ba0*/  IMAD.U32 R7, RZ, RZ, UR5 ;  /* 0x00000005ff077e24 */ /* 0x000fc4000f8e00ff */
[----:B------:R-:W-:Y:S02]  /*1bb0*/  IMAD.U32 R11, RZ, RZ, UR7 ;  /* 0x00000007ff0b7e24 */ /* 0x000fe4000f8e00ff */
[----:B------:R-:W-:Y:S02]  /*1bc0*/  IMAD.MOV.U32 R8, RZ, RZ, 0x70 ;  /* 0x00000070ff087424 */ /* 0x000fe400078e00ff */
[----:B------:R-:W-:Y:S02]  /*1bd0*/  IMAD.MOV.U32 R12, RZ, RZ, 0x1 ;  /* 0x00000001ff0c7424 */ /* 0x000fe400078e00ff */
[----:B0-----:R-:W-:-:S07]  /*1be0*/  IMAD.MOV.U32 R13, RZ, RZ, RZ ;  /* 0x000000ffff0d7224 */ /* 0x001fce00078e00ff */
[----:B------:R-:W-:-:S07]  /*1bf0*/  LEPC R20, `(.L_x_2949) ;  /* 0x000000001014794e */ /* 0x000fce0000000000 */
[----:B-1---5:R-:W-:Y:S05]  /*1c00*/  CALL.ABS.NOINC R14 ;  /* 0x000000000e007343 */ /* 0x022fea0003c00000 */
.L_x_2949:
[----:B------:R-:W-:Y:S05]  /*1c10*/  BSYNC B6 ;  /* 0x0000000000067941 */ /* 0x000fea0003800000 */
.L_x_2948:
        /* <DEDUP_REMOVED lines=12> */
[----:B------:R-:W1:Y:S01]  /*1ce0*/  S2R R20, SR_TID.X ;  /* 0x0000000000147919 */ /* 0x000e620000002100 */
[----:B------:R-:W-:Y:S02]  /*1cf0*/  SHF.R.S32.HI R3, RZ, 0x1f, R221 ;  /* 0x0000001fff037819 */ /* 0x000fe400000114dd */
[----:B0-----:R-:W-:Y:S01]  /*1d00*/  ISETP.GE.AND P0, PT, R16, R97, PT ;  /* 0x000000611000720c */ /* 0x001fe20003f06270 */
[----:B------:R-:W-:-:S02]  /*1d10*/  IMAD.SHL.U32 R84, R225, 0x8, RZ ;  /* 0x00000008e1547824 */ /* 0x000fc400078e00ff */
[----:B-1----:R-:W-:-:S03]  /*1d20*/  IMAD R8, R3, R12, RZ ;  /* 0x0000000c03087224 */ /* 0x002fc600078e02ff */
[----:B------:R-:W-:Y:S01]  /*1d30*/  SHF.R.S32.HI R85, RZ, 0x1f, R84 ;  /* 0x0000001fff557819 */ /* 0x000fe20000011454 */
[-C--:B------:R-:W-:Y:S01]  /*1d40*/  IMAD R0, R3, R30.reuse, RZ ;  /* 0x0000001e03007224 */ /* 0x080fe200078e02ff */
[----:B------:R-:W-:Y:S01]  /*1d50*/  SEL R3, R97, RZ, P0 ;  /* 0x000000ff61037207 */ /* 0x000fe20000000000 */
[----:B------:R-:W-:-:S04]  /*1d60*/  IMAD.WIDE.U32 R10, R221, R30, R16 ;  /* 0x0000001edd0a7225 */ /* 0x000fc800078e0010 */
[----:B------:R-:W-:Y:S02]  /*1d70*/  IMAD.IADD R3, R16, 0x1, R3 ;  /* 0x0000000110037824 */ /* 0x000fe400078e0203 */
[C---:B------:R-:W-:Y:S01]  /*1d80*/  IMAD R89, R221.reuse, R31, R0 ;  /* 0x0000001fdd597224 */ /* 0x040fe200078e0200 */
[C---:B------:R-:W-:Y:S01]  /*1d90*/  IADD3 R102, R221.reuse, 0x60, RZ ;  /* 0x00000060dd667810 */ /* 0x040fe20007ffe0ff */
[----:B------:R-:W-:Y:S01]  /*1da0*/  IMAD.WIDE.U32 R4, R221, R30, R84 ;  /* 0x0000001edd047225 */ /* 0x000fe200078e0054 */
[----:B------:R-:W-:-:S03]  /*1db0*/  SHF.R.S32.HI R0, RZ, 0x1f, R3 ;  /* 0x0000001fff007819 */ /* 0x000fc60000011403 */
[----:B------:R-:W-:Y:S02]  /*1dc0*/  VIADD R21, R20, 0xffffff80 ;  /* 0xffffff8014157836 */ /* 0x000fe40000000000 */
[----:B------:R-:W-:Y:S01]  /*1dd0*/  IMAD.IADD R87, R89, 0x1, R11 ;  /* 0x0000000159577824 */ /* 0x000fe200078e020b */
[CC--:B------:R-:W-:Y:S01]  /*1de0*/  LEA.HI R39, R0.reuse, R3.reuse, RZ, 0x4 ;  /* 0x0000000300277211 */ /* 0x0c0fe200078f20ff */
[----:B------:R-:W-:Y:S01]  /*1df0*/  IMAD.IADD R89, R5, 0x1, R89 ;  /* 0x0000000105597824 */ /* 0x000fe200078e0259 */
[----:B------:R-:W-:Y:S01]  /*1e00*/  LEA.HI R7, R0, R3, RZ, 0x7 ;  /* 0x0000000300077211 */ /* 0x000fe200078f38ff */
[C---:B------:R-:W-:Y:S01]  /*1e10*/  IMAD.SHL.U32 R5, R221.reuse, 0x80, RZ ;  /* 0x00000080dd057824 */ /* 0x040fe200078e00ff */
[----:B------:R-:W-:Y:S01]  /*1e20*/  SHF.R.S32.HI R35, RZ, 0x1f, R21 ;  /* 0x0000001fff237819 */ /* 0x000fe20000011415 */
[----:B------:R-:W-:Y:S02]  /*1e30*/  IMAD.SHL.U32 R0, R102, 0x80, RZ ;  /* 0x0000008066007824 */ /* 0x000fe400078e00ff */
[----:B------:R-:W-:-:S02]  /*1e40*/  IMAD R93, R221, R13, R8 ;  /* 0x0000000ddd5d7224 */ /* 0x000fc400078e0208 */
[----:B------:R-:W-:Y:S01]  /*1e50*/  IMAD.WIDE.U32 R8, R221, R12, R84 ;  /* 0x0000000cdd087225 */ /* 0x000fe200078e0054 */
[----:B------:R-:W-:Y:S02]  /*1e60*/  LOP3.LUT R5, R5, 0x380, RZ, 0xc0, !PT ;  /* 0x0000038005057812 */ /* 0x000fe400078ec0ff */
[----:B------:R-:W-:Y:S01]  /*1e70*/  LEA.HI R35, R35, R21, RZ, 0x6 ;  /* 0x0000001523237211 */ /* 0x000fe200078f30ff */
[----:B------:R-:W-:Y:S01]  /*1e80*/  IMAD.MOV.U32 R92, RZ, RZ, R8 ;  /* 0x000000ffff5c7224 */ /* 0x000fe200078e0008 */
[----:B------:R-:W-:Y:S01]  /*1e90*/  LOP3.LUT R0, R0, 0x380, RZ, 0xc0, !PT ;  /* 0x0000038000007812 */ /* 0x000fe200078ec0ff */
[----:B------:R-:W-:Y:S01]  /*1ea0*/  IMAD.SHL.U32 R8, R7, 0x80, RZ ;  /* 0x0000008007087824 */ /* 0x000fe200078e00ff */
[----:B------:R-:W-:Y:S02]  /*1eb0*/  SHF.R.U32.HI R100, RZ, 0x3, R5 ;  /* 0x00000003ff647819 */ /* 0x000fe40000011605 */
[----:B------:R-:W-:Y:S02]  /*1ec0*/  LOP3.LUT R7, R5, 0x70, R39, 0xf8, !PT ;  /* 0x0000007005077812 */ /* 0x000fe400078ef827 */
[----:B------:R-:W-:-:S02]  /*1ed0*/  SHF.L.U32 R35, R35, 0x4, RZ ;  /* 0x0000000423237819 */ /* 0x000fc400000006ff */
[----:B------:R-:W-:Y:S02]  /*1ee0*/  SHF.R.U32.HI R111, RZ, 0x3, R0 ;  /* 0x00000003ff6f7819 */ /* 0x000fe40000011600 */
[----:B------:R-:W-:Y:S02]  /*1ef0*/  LOP3.LUT R20, R0, 0x70, R39, 0xf8, !PT ;  /* 0x0000007000147812 */ /* 0x000fe400078ef827 */
[----:B------:R-:W-:Y:S02]  /*1f00*/  LOP3.LUT R8, R8, 0xffffc000, RZ, 0xc0, !PT ;  /* 0xffffc00008087812 */ /* 0x000fe400078ec0ff */
[----:B------:R-:W-:Y:S02]  /*1f10*/  LOP3.LUT R7, R7, R100, RZ, 0x3c, !PT ;  /* 0x0000006407077212 */ /* 0x000fe400078e3cff */
[----:B------:R-:W-:Y:S02]  /*1f20*/  LOP3.LUT R35, R35, 0xfffffc00, RZ, 0xc0, !PT ;  /* 0xfffffc0023237812 */ /* 0x000fe400078ec0ff */
[----:B------:R-:W-:-:S02]  /*1f30*/  LOP3.LUT R21, R20, R111, RZ, 0x3c, !PT ;  /* 0x0000006f14157212 */ /* 0x000fc400078e3cff */
[----:B------:R-:W-:Y:S01]  /*1f40*/  IADD3 R95, R7, R8, R35 ;  /* 0x00000008075f7210 */ /* 0x000fe20007ffe023 */
[----:B------:R-:W-:-:S04]  /*1f50*/  VIADD R103, R221, 0x40 ;  /* 0x00000040dd677836 */ /* 0x000fc80000000000 */
[----:B------:R-:W-:Y:S02]  /*1f60*/  IMAD.SHL.U32 R3, R103, 0x80, RZ ;  /* 0x0000008067037824 */ /* 0x000fe400078e00ff */
[----:B------:R-:W-:Y:S02]  /*1f70*/  VIADD R104, R221, 0x20 ;  /* 0x00000020dd687836 */ /* 0x000fe40000000000 */
[----:B------:R-:W-:Y:S01]  /*1f80*/  IMAD.MOV.U32 R88, RZ, RZ, R4 ;  /* 0x000000ffff587224 */ /* 0x000fe200078e0004 */
[----:B------:R-:W-:Y:S01]  /*1f90*/  LOP3.LUT R3, R3, 0x380, RZ, 0xc0, !PT ;  /* 0x0000038003037812 */ /* 0x000fe200078ec0ff */
[----:B------:R-:W-:Y:S01]  /*1fa0*/  IMAD.SHL.U32 R4, R104, 0x80, RZ ;  /* 0x0000008068047824 */ /* 0x000fe200078e00ff */
[----:B------:R-:W-:Y:S02]  /*1fb0*/  IADD3 R6, R28, R27, RZ ;  /* 0x0000001b1c067210 */ /* 0x000fe40007ffe0ff */
[----:B------:R-:W-:Y:S02]  /*1fc0*/  SHF.R.U32.HI R112, RZ, 0x3, R3 ;  /* 0x00000003ff707819 */ /* 0x000fe40000011603 */
[----:B------:R-:W-:Y:S01]  /*1fd0*/  LOP3.LUT R11, R3, 0x70, R39, 0xf8, !PT ;  /* 0x00000070030b7812 */ /* 0x000fe200078ef827 */
[----:B------:R-:W-:Y:S01]  /*1fe0*/  IMAD.WIDE.U32 R14, R221, R12, R16 ;  /* 0x0000000cdd0e7225 */ /* 0x000fe200078e0010 */
[----:B-----5:R-:W-:-:S02]  /*1ff0*/  SHF.R.S32.HI R27, RZ, 0x1f, R98 ;  /* 0x0000001fff1b7819 */ /* 0x020fc40000011462 */
[----:B------:R-:W-:Y:S02]  /*2000*/  LOP3.LUT R4, R4, 0x380, RZ, 0xc0, !PT ;  /* 0x0000038004047812 */ /* 0x000fe400078ec0ff */
[----:B------:R-:W-:Y:S02]  /*2010*/  LOP3.LUT R11, R11, R112, RZ, 0x3c, !PT ;  /* 0x000000700b0b7212 */ /* 0x000fe400078e3cff */
[----:B------:R-:W-:Y:S01]  /*2020*/  MOV R86, R10 ;  /* 0x0000000a00567202 */ /* 0x000fe20000000f00 */
[----:B------:R-:W-:Y:S01]  /*2030*/  IMAD.IADD R15, R93, 0x1, R15 ;  /* 0x000000015d0f7824 */ /* 0x000fe200078e020f */
[----:B------:R-:W-:Y:S01]  /*2040*/  SHF.R.U32.HI R113, RZ, 0x3, R4 ;  /* 0x00000003ff717819 */ /* 0x000fe20000011604 */
[-C--:B------:R-:W-:Y:S01]  /*2050*/  IMAD R28, R27, R30.reuse, RZ ;  /* 0x0000001e1b1c7224 */ /* 0x080fe200078e02ff */
[----:B------:R-:W-:Y:S01]  /*2060*/  LOP3.LUT R10, R4, 0x70, R39, 0xf8, !PT ;  /* 0x00000070040a7812 */ /* 0x000fe200078ef827 */
[----:B------:R-:W-:Y:S01]  /*2070*/  IMAD.IADD R93, R9, 0x1, R93 ;  /* 0x00000001095d7824 */ /* 0x000fe200078e025d */
[----:B------:R-:W-:Y:S01]  /*2080*/  SHF.R.S32.HI R38, RZ, 0x4, R39 ;  /* 0x00000004ff267819 */ /* 0x000fe20000011427 */
[----:B------:R-:W-:Y:S01]  /*2090*/  IMAD R41, R98, R31, R28 ;  /* 0x0000001f62297224 */ /* 0x000fe200078e021c */
[----:B------:R-:W-:Y:S01]  /*20a0*/  LOP3.LUT R9, R10, R113, RZ, 0x3c, !PT ;  /* 0x000000710a097212 */ /* 0x000fe200078e3cff */
[----:B------:R-:W-:Y:S01]  /*20b0*/  IMAD.WIDE.U32 R86, R98, R30, R86 ;  /* 0x0000001e62567225 */ /* 0x000fe200078e0056 */
[----:B------:R-:W-:-:S03]  /*20c0*/  LOP3.LUT R39, R39, 0xfffffff0, RZ, 0xc0, !PT ;  /* 0xfffffff027277812 */ /* 0x000fc600078ec0ff */
[----:B------:R-:W-:Y:S01]  /*20d0*/  IMAD.WIDE.U32 R88, R98, R30, R88 ;  /* 0x0000001e62587225 */ /* 0x000fe200078e0058 */
[----:B------:R-:W-:-:S03]  /*20e0*/  SHF.L.U64.HI R10, R30, 0x7, R31 ;  /* 0x000000071e0a7819 */ /* 0x000fc6000001021f */
[----:B------:R-:W-:-:S04]  /*20f0*/  IMAD.WIDE.U32 R90, R98, R12, R14 ;  /* 0x0000000c625a7225 */ /* 0x000fc800078e000e */
[----:B------:R-:W-:Y:S01]  /*2100*/  IMAD.WIDE.U32 R92, R98, R12, R92 ;  /* 0x0000000c625c7225 */ /* 0x000fe200078e005c */
[C-C-:B------:R-:W-:Y:S02]  /*2110*/  SHF.L.U64.HI R28, R12.reuse, 0x5, R13.reuse ;  /* 0x000000050c1c7819 */ /* 0x140fe4000001020d */
[----:B------:R-:W-:Y:S01]  /*2120*/  SHF.L.U64.HI R29, R12, 0x6, R13 ;  /* 0x000000060c1d7819 */ /* 0x000fe2000001020d */
[----:B------:R-:W-:Y:S01]  /*2130*/  IMAD.SHL.U32 R20, R30, 0x20, RZ ;  /* 0x000000201e147824 */ /* 0x000fe200078e00ff */
[----:B------:R-:W-:Y:S01]  /*2140*/  SHF.R.S32.HI R43, RZ, 0x1f, R39 ;  /* 0x0000001fff2b7819 */ /* 0x000fe20000011427 */
[----:B------:R-:W-:Y:S02]  /*2150*/  IMAD R35, R225, 0x20, R221 ;  /* 0x00000020e1237824 */ /* 0x000fe400078e02dd */
[----:B------:R-:W-:Y:S01]  /*2160*/  IMAD.SHL.U32 R97, R97, 0x2, RZ ;  /* 0x0000000261617824 */ /* 0x000fe200078e00ff */
[-C--:B--2---:R-:W-:Y:S02]  /*2170*/  IADD3 R7, R21, R8.reuse, R32 ;  /* 0x0000000815077210 */ /* 0x084fe40007ffe020 */
[----:B------:R-:W0:Y:S01]  /*2180*/  S2R R32, SR_TID.X ;  /* 0x0000000000207919 */ /* 0x000e220000002100 */
[----:B---3--:R-:W-:-:S02]  /*2190*/  IADD3 R83, R11, R8, R33 ;  /* 0x000000080b537210 */ /* 0x008fc40007ffe021 */
[----:B0-----:R-:W-:-:S04]  /*21a0*/  SHF.R.U32.HI R36, RZ, 0x7, R32 ;  /* 0x00000007ff247819 */ /* 0x001fc80000011620 */
[----:B------:R-:W-:-:S13]  /*21b0*/  ISETP.NE.AND P6, PT, R36, 0x1, PT ;  /* 0x000000012400780c */ /* 0x000fda0003fc5270 */
[----:B------:R-:W-:Y:S05]  /*21c0*/  @!P6 WARPSYNC.ALL ;  /* 0x000000000000e948 */ /* 0x000fea0003800000 */
[----:B------:R-:W-:Y:S01]  /*21d0*/  IMAD R11, R27, R12, RZ ;  /* 0x0000000c1b0b7224 */ /* 0x000fe200078e02ff */
[----:B------:R-:W-:Y:S02]  /*21e0*/  ULDC UR4, c[0x0][0x2f4] ;  /* 0x0000bd0000047ab9 */ /* 0x000fe40000000800 */
[----:B------:R-:W-:Y:S01]  /*21f0*/  ISETP.GE.AND P2, PT, R18, UR4, PT ;  /* 0x0000000412007c0c */ /* 0x000fe2000bf46270 */
[----:B------:R-:W-:Y:S01]  /*2200*/  IMAD R11, R98, R13, R11 ;  /* 0x0000000d620b7224 */ /* 0x000fe200078e020b */
[----:B----4-:R-:W-:Y:S01]  /*2210*/  IADD3 R94, R9, R8, R34 ;  /* 0x00000008095e7210 */ /* 0x010fe20007ffe022 */
[----:B------:R-:W-:Y:S01]  /*2220*/  VIADD R99, R36, 0x8 ;  /* 0x0000000824637836 */ /* 0x000fe20000000000 */
[C-C-:B------:R-:W-:Y:S01]  /*2230*/  SHF.L.U64.HI R8, R30.reuse, 0x5, R31.reuse ;  /* 0x000000051e087819 */ /* 0x140fe2000001021f */
[C---:B------:R-:W-:Y:S01]  /*2240*/  IMAD.SHL.U32 R21, R30.reuse, 0x40, RZ ;  /* 0x000000401e157824 */ /* 0x040fe200078e00ff */
[C---:B------:R-:W-:Y:S01]  /*2250*/  SHF.L.U64.HI R9, R30.reuse, 0x6, R31 ;  /* 0x000000061e097819 */ /* 0x040fe2000001021f */
[----:B------:R-:W-:Y:S01]  /*2260*/  IMAD.SHL.U32 R27, R30, 0x80, RZ ;  /* 0x000000801e1b7824 */ /* 0x000fe200078e00ff */
[C---:B------:R-:W-:Y:S01]  /*2270*/  SHF.L.U64.HI R30, R12.reuse, 0x7, R13 ;  /* 0x000000070c1e7819 */ /* 0x040fe2000001020d */
[----:B------:R-:W-:Y:S01]  /*2280*/  IMAD.IADD R36, R41, 0x1, R87 ;  /* 0x0000000129247824 */ /* 0x000fe200078e0257 */
[C---:B------:R-:W-:Y:S01]  /*2290*/  SHF.L.U32 R33, R12.reuse, 0x7, RZ ;  /* 0x000000070c217819 */ /* 0x040fe200000006ff */
[C---:B------:R-:W-:Y:S01]  /*22a0*/  IMAD.SHL.U32 R31, R12.reuse, 0x20, RZ ;  /* 0x000000200c1f7824 */ /* 0x040fe200078e00ff */
[----:B------:R-:W-:Y:S01]  /*22b0*/  SHF.R.S32.HI R34, RZ, 0x1f, R218 ;  /* 0x0000001fff227819 */ /* 0x000fe200000114da */
[----:B------:R-:W-:Y:S01]  /*22c0*/  IMAD.SHL.U32 R32, R12, 0x40, RZ ;  /* 0x000000400c207824 */ /* 0x000fe200078e00ff */
[----:B------:R-:W-:Y:S01]  /*22d0*/  @!P6 BAR.SYNC.DEFER_BLOCKING 0x9, 0x100 ;  /* 0x024400000000eb1d */ /* 0x000fe20000010000 */
[----:B------:R-:W-:Y:S01]  /*22e0*/  IMAD.IADD R37, R11, 0x1, R91 ;  /* 0x000000010b257824 */ /* 0x000fe200078e025b */
[----:B------:R-:W-:Y:S01]  /*22f0*/  ISETP.GE.AND P1, PT, R16, UR4, PT ;  /* 0x0000000410007c0c */ /* 0x000fe2000bf26270 */
[----:B------:R-:W-:Y:S01]  /*2300*/  IMAD.IADD R42, R93, 0x1, R11 ;  /* 0x000000015d2a7824 */ /* 0x000fe200078e020b */
[----:B------:R-:W-:-:S02]  /*2310*/  P2R R81, PR, RZ, 0x4 ;  /* 0x00000004ff517803 */ /* 0x000fc40000000000 */
[----:B------:R-:W-:Y:S02]  /*2320*/  SHF.R.S32.HI R40, RZ, 0x1f, R24 ;  /* 0x0000001fff287819 */ /* 0x000fe40000011418 */
[----:B------:R-:W-:-:S07]  /*2330*/  IADD3 R41, R89, R41, RZ ;  /* 0x0000002959297210 */ /* 0x000fce0007ffe0ff */
.L_x_3045:
[----:B------:R-:W0:Y:S01]  /*2340*/  LDC R106, c[0x0][0x430] ;  /* 0x00010c00ff6a7b82 */ /* 0x000e220000000800 */
[----:B------:R-:W-:Y:S01]  /*2350*/  VIADD R26, R26, 0xffffffff ;  /* 0xffffffff1a1a7836 */ /* 0x000fe20000000000 */
[----:B-1-3--:R-:W1:Y:S01]  /*2360*/  S2R R44, SR_TID.X ;  /* 0x00000000002c7919 */ /* 0x00ae620000002100 */
[----:B------:R-:W-:Y:S02]  /*2370*/  IMAD.MOV.U32 R105, RZ, RZ, RZ ;  /* 0x000000ffff697224 */ /* 0x000fe400078e00ff */
[----:B------:R-:W-:-:S03]  /*2380*/  IMAD R11, R26, 0x80, R35 ;  /* 0x000000801a0b7824 */ /* 0x000fc600078e0223 */
[----:B--2---:R-:W2:Y:S01]  /*2390*/  LDC R114, c[0x0][0x3f4] ;  /* 0x0000fd00ff727b82 */ /* 0x004ea20000000800 */
[----:B------:R-:W-:Y:S01]  /*23a0*/  IMAD.IADD R45, R6, 0x1, R11 ;  /* 0x00000001062d7824 */ /* 0x000fe200078e020b */
[----:B------:R-:W-:-:S03]  /*23b0*/  ISETP.GE.AND P2, PT, R11, R2, PT ;  /* 0x000000020b00720c */ /* 0x000fc60003f46270 */
[----:B------:R-:W-:Y:S01]  /*23c0*/  IMAD.MOV.U32 R11, RZ, RZ, R45 ;  /* 0x000000ffff0b7224 */ /* 0x000fe200078e002d */
[----:B------:R-:W-:Y:S02]  /*23d0*/  ISETP.GT.OR P2, PT, R35, 0x7f, P2 ;  /* 0x0000007f2300780c */ /* 0x000fe40001744670 */
[----:B0-----:R-:W-:-:S11]  /*23e0*/  ISETP.NE.AND P3, PT, R106, 0x1, PT ;  /* 0x000000016a00780c */ /* 0x001fd60003f65270 */
[----:B------:R-:W0:Y:S01]  /*23f0*/  @!P2 LDC.64 R14, c[0x0][0x428] ;  /* 0x00010a00ff0eab82 */ /* 0x000e220000000a00 */
[----:B-1----:R-:W-:-:S07]  /*2400*/  VIADD R48, R44, 0xffffff80 ;  /* 0xffffff802c307836 */ /* 0x002fce0000000000 */
[----:B------:R-:W1:Y:S08]  /*2410*/  @!P2 LDC.64 R46, c[0x0][0x418] ;  /* 0x00010600ff2eab82 */ /* 0x000e700000000a00 */
[----:B------:R-:W3:Y:S08]  /*2420*/  @P3 LDC R12, c[0x0][0x434] ;  /* 0x00010d00ff0c3b82 */ /* 0x000ef00000000800 */
[----:B------:R-:W4:Y:S01]  /*2430*/  @P3 LDC R13, c[0x0][0x438] ;  /* 0x00010e00ff0d3b82 */ /* 0x000f220000000800 */
[----:B---3--:R-:W-:-:S05]  /*2440*/  @P3 IMAD.HI.U32 R12, R45, R12, RZ ;  /* 0x0000000c2d0c3227 */ /* 0x008fca00078e00ff */
[----:B----4-:R-:W-:Y:S01]  /*2450*/  @P3 SHF.R.U32.HI R11, RZ, R13, R12 ;  /* 0x0000000dff0b3219 */ /* 0x010fe2000001160c */
[----:B0-----:R-:W-:-:S03]  /*2460*/  @!P2 IMAD R12, R40, R14, RZ ;  /* 0x0000000e280ca224 */ /* 0x001fc600078e02ff */
[----:B------:R-:W-:Y:S01]  /*2470*/  @!P2 SHF.R.S32.HI R13, RZ, 0x1f, R11 ;  /* 0x0000001fff0da819 */ /* 0x000fe2000001140b */
[----:B------:R-:W-:Y:S01]  /*2480*/  @!P2 IMAD R15, R24, R15, R12 ;  /* 0x0000000f180fa224 */ /* 0x000fe200078e020c */
[----:B------:R-:W-:Y:S02]  /*2490*/  @!P2 MOV R12, R11 ;  /* 0x0000000b000ca202 */ /* 0x000fe40000000f00 */
[----:B------:R-:W-:-:S03]  /*24a0*/  SHF.R.S32.HI R44, RZ, 0x1f, R48 ;  /* 0x0000001fff2c7819 */ /* 0x000fc60000011430 */
[----:B------:R-:W-:Y:S01]  /*24b0*/  @!P2 IMAD.WIDE.U32 R12, R24, R14, R12 ;  /* 0x0000000e180ca225 */ /* 0x000fe200078e000c */
[----:B------:R-:W-:-:S03]  /*24c0*/  LEA.HI R44, R44, R48, RZ, 0x6 ;  /* 0x000000302c2c7211 */ /* 0x000fc600078f30ff */
[----:B------:R-:W-:Y:S01]  /*24d0*/  @!P2 IMAD.IADD R13, R13, 0x1, R15 ;  /* 0x000000010d0da824 */ /* 0x000fe200078e020f */
[----:B-1----:R-:W-:Y:S01]  /*24e0*/  @!P2 LEA R14, P3, R12, R46, 0x2 ;  /* 0x0000002e0c0ea211 */ /* 0x002fe200078610ff */
[----:B------:R-:W-:-:S03]  /*24f0*/  IMAD.SHL.U32 R44, R44, 0x10, RZ ;  /* 0x000000102c2c7824 */ /* 0x000fc600078e00ff */
[----:B------:R-:W-:Y:S02]  /*2500*/  @!P2 LEA.HI.X R15, R12, R47, R13, 0x2, P3 ;  /* 0x0000002f0c0fa211 */ /* 0x000fe400018f140d */
[----:B------:R-:W-:-:S03]  /*2510*/  LOP3.LUT R44, R44, 0xfffffc00, RZ, 0xc0, !PT ;  /* 0xfffffc002c2c7812 */ /* 0x000fc600078ec0ff */
[----:B------:R0:W5:Y:S01]  /*2520*/  @!P2 LDG.E R105, desc[UR36][R14.64] ;  /* 0x000000240e69a981 */ /* 0x000162000c1e1900 */
[----:B--2---:R-:W-:Y:S01]  /*2530*/  ISETP.GE.AND P2, PT, R114, 0x1, PT ;  /* 0x000000017200780c */ /* 0x004fe20003f46270 */
[----:B------:R-:W-:Y:S01]  /*2540*/  IMAD.MOV R11, RZ, RZ, -R11 ;  /* 0x000000ffff0b7224 */ /* 0x000fe200078e0a0b */
[----:B------:R-:W-:Y:S01]  /*2550*/  LOP3.LUT R13, R5, 0x70, R16, 0xf8, !PT ;  /* 0x00000070050d7812 */ /* 0x000fe200078ef810 */
[----:B------:R-:W-:Y:S05]  /*2560*/  YIELD ;  /* 0x0000000000007946 */ /* 0x000fea0003800000 */
[----:B------:R-:W-:Y:S01]  /*2570*/  LOP3.LUT R12, R44, R13, R100, 0xf6, !PT ;  /* 0x0000000d2c0c7212 */ /* 0x000fe200078ef664 */
[----:B------:R-:W-:Y:S01]  /*2580*/  IMAD R106, R106, R11, R45 ;  /* 0x0000000b6a6a7224 */ /* 0x000fe200078e022d */
[----:B------:R-:W-:Y:S01]  /*2590*/  ISETP.GT.AND P3, PT, R26, R25, PT ;  /* 0x000000191a00720c */ /* 0x000fe20003f64270 */
[----:B------:R-:W-:Y:S01]  /*25a0*/  BSSY B0, `(.L_x_2950) ;  /* 0x0000959000007945 */ /* 0x000fe20003800000 */
        /* <DEDUP_REMOVED lines=16> */
[----:B------:R-:W-:Y:S02]  /*26b0*/  IMAD.IADD R13, R13, 0x1, R11 ;  /* 0x000000010d0d7824 */ /* 0x000fe400078e020b */
[C---:B------:R-:W-:Y:S01]  /*26c0*/  IMAD R11, R105.reuse, UR5, R14 ;  /* 0x00000005690b7c24 */ /* 0x040fe2000f8e020e */
[----:B------:R-:W-:Y:S01]  /*26d0*/  SHF.R.S32.HI R14, RZ, 0x1f, R26 ;  /* 0x0000001fff0e7819 */ /* 0x000fe2000001141a */
[----:B------:R-:W-:Y:S01]  /*26e0*/  IMAD.WIDE.U32 R12, R105, UR4, R12 ;  /* 0x00000004690c7c25 */ /* 0x000fe2000f8e000c */
[----:B------:R-:W-:-:S03]  /*26f0*/  ULDC.64 UR4, c[0x0][0x308] ;  /* 0x0000c20000047ab9 */ /* 0x000fc60000000a00 */
[----:B------:R-:W-:Y:S02]  /*2700*/  IMAD.IADD R13, R13, 0x1, R11 ;  /* 0x000000010d0d7824 */ /* 0x000fe400078e020b */
[----:B------:R-:W-:Y:S02]  /*2710*/  IMAD R11, R34, UR4, RZ ;  /* 0x00000004220b7c24 */ /* 0x000fe4000f8e02ff */
[----:B------:R-:W-:Y:S02]  /*2720*/  IMAD R49, R14, R33, R44 ;  /* 0x000000210e317224 */ /* 0x000fe400078e022c */
[----:B------:R-:W-:-:S04]  /*2730*/  IMAD.WIDE.U32 R44, R218, UR4, R12 ;  /* 0x00000004da2c7c25 */ /* 0x000fc8000f8e000c */
[----:B------:R-:W-:Y:S01]  /*2740*/  IMAD R11, R218, UR5, R11 ;  /* 0x00000005da0b7c24 */ /* 0x000fe2000f8e020b */
[----:B------:R-:W-:Y:S01]  /*2750*/  ULDC.64 UR4, c[0x0][0x2e8] ;  /* 0x0000ba0000047ab9 */ /* 0x000fe20000000a00 */
[----:B------:R-:W-:Y:S01]  /*2760*/  IMAD R47, R14, R27, R15 ;  /* 0x0000001b0e2f7224 */ /* 0x000fe200078e020f */
[----:B------:R-:W-:Y:S01]  /*2770*/  IADD3 R116, P3, R44, UR4, RZ ;  /* 0x000000042c747c10 */ /* 0x000fe2000ff7e0ff */
[----:B------:R-:W-:Y:S02]  /*2780*/  IMAD R109, R26, -0x80, R2 ;  /* 0xffffff801a6d7824 */ /* 0x000fe400078e0202 */
[-C--:B------:R-:W-:Y:S01]  /*2790*/  IMAD.WIDE.U32 R12, R27, R26.reuse, RZ ;  /* 0x0000001a1b0c7225 */ /* 0x080fe200078e00ff */
[----:B------:R-:W-:Y:S02]  /*27a0*/  IADD3.X R117, R45, UR5, R11, P3, !PT ;  /* 0x000000052d757c10 */ /* 0x000fe40009ffe40b */
[----:B------:R-:W-:Y:S01]  /*27b0*/  VIMNMX R109, R109, 0x80, PT ;  /* 0x000000806d6d7848 */ /* 0x000fe20003fe0100 */
[----:B------:R-:W-:-:S04]  /*27c0*/  IMAD.WIDE.U32 R14, R33, R26, RZ ;  /* 0x0000001a210e7225 */ /* 0x000fc800078e00ff */
[----:B------:R-:W-:Y:S02]  /*27d0*/  IMAD.IADD R115, R13, 0x1, R47 ;  /* 0x000000010d737824 */ /* 0x000fe400078e022f */
        /* <DEDUP_REMOVED lines=27> */
.L_x_2954:
[----:B------:R-:W-:Y:S05]  /*2990*/  BSYNC B1 ;  /* 0x0000000000017941 */ /* 0x000fea0003800000 */
.L_x_2953:
[----:B------:R-:W-:Y:S01]  /*29a0*/  ISETP.GE.AND P2, PT, R104, R109, PT ;  /* 0x0000006d6800720c */ /* 0x000fe20003f46270 */
[----:B------:R-:W-:Y:S01]  /*29b0*/  BSSY B1, `(.L_x_2955) ;  /* 0x0000023000017945 */ /* 0x000fe20003800000 */
[----:B------:R-:W-:Y:S02]  /*29c0*/  CS2R R64, SRZ ;  /* 0x0000000000407805 */ /* 0x000fe4000001ff00 */
[----:B------:R-:W-:Y:S02]  /*29d0*/  CS2R R62, SRZ ;  /* 0x00000000003e7805 */ /* 0x000fe4000001ff00 */
[----:B0-----:R-:W-:Y:S02]  /*29e0*/  CS2R R44, SRZ ;  /* 0x00000000002c7805 */ /* 0x001fe4000001ff00 */
[----:B------:R-:W-:Y:S02]  /*29f0*/  CS2R R52, SRZ ;  /* 0x0000000000347805 */ /* 0x000fe4000001ff00 */
[----:B------:R-:W-:-:S02]  /*2a00*/  CS2R R56, SRZ ;  /* 0x0000000000387805 */ /* 0x000fc4000001ff00 */
[----:B------:R-:W-:Y:S02]  /*2a10*/  CS2R R54, SRZ ;  /* 0x0000000000367805 */ /* 0x000fe4000001ff00 */
[----:B------:R-:W-:Y:S02]  /*2a20*/  CS2R R58, SRZ ;  /* 0x00000000003a7805 */ /* 0x000fe4000001ff00 */
[----:B------:R-:W-:Y:S02]  /*2a30*/  CS2R R48, SRZ ;  /* 0x0000000000307805 */ /* 0x000fe4000001ff00 */
[----:B------:R-:W-:Y:S02]  /*2a40*/  CS2R R46, SRZ ;  /* 0x00000000002e7805 */ /* 0x000fe4000001ff00 */
[----:B------:R-:W-:Y:S02]  /*2a50*/  CS2R R50, SRZ ;  /* 0x0000000000327805 */ /* 0x000fe4000001ff00 */
[----:B-----5:R-:W-:Y:S01]  /*2a60*/  MOV R123, R68 ;  /* 0x00000044007b7202 */ /* 0x020fe20000000f00 */
[----:B------:R-:W-:Y:S01]  /*2a70*/  IMAD.MOV.U32 R131, RZ, RZ, R72 ;  /* 0x000000ffff837224 */ /* 0x000fe200078e0048 */
        /* <DEDUP_REMOVED lines=22> */
.L_x_2956:
[----:B------:R-:W-:Y:S05]  /*2be0*/  BSYNC B1 ;  /* 0x0000000000017941 */ /* 0x000fea0003800000 */
.L_x_2955:
[----:B------:R-:W-:Y:S01]  /*2bf0*/  ISETP.GE.AND P3, PT, R103, R109, PT ;  /* 0x0000006d6700720c */ /* 0x000fe20003f66270 */
[----:B------:R-:W-:-:S12]  /*2c00*/  BSSY B1, `(.L_x_2957) ;  /* 0x0000016000017945 */ /* 0x000fd80003800000 */
        /* <DEDUP_REMOVED lines=21> */
.L_x_2958:
[----:B------:R-:W-:Y:S05]  /*2d60*/  BSYNC B1 ;  /* 0x0000000000017941 */ /* 0x000fea0003800000 */
.L_x_2957:
[----:B------:R-:W-:Y:S01]  /*2d70*/  ISETP.GE.AND P4, PT, R102, R109, PT ;  /* 0x0000006d6600720c */ /* 0x000fe20003f86270 */
[----:B------:R-:W-:-:S12]  /*2d80*/  BSSY B1, `(.L_x_2959) ;  /* 0x000001c000017945 */ /* 0x000fd80003800000 */
        /* <DEDUP_REMOVED lines=9> */
[----:B------:R-:W-:-:S03]  /*2e20*/  IADD3 R12, P5, P6, R88, UR4, R12 ;  /* 0x00000004580c7c10 */ /* 0x000fc6000febe00c */
[----:B------:R-:W-:-:S05]  /*2e30*/  IMAD.IADD R44, R13, 0x1, R45 ;  /* 0x000000010d2c7824 */ /* 0x000fca00078e022d */
[----:B------:R-:W-:Y:S01]  /*2e40*/  IADD3.X R13, R41, UR5, R44, P5, P6 ;  /* 0x00000005290d7c10 */ /* 0x000fe2000afec42c */
[----:B------:R-:W-:Y:S01]  /*2e50*/  ULDC.64 UR4, c[0x0][0x400] ;  /* 0x0001000000047ab9 */ /* 0x000fe20000000a00 */
[----:B------:R-:W2:Y:S02]  /*2e60*/  LDC.64 R44, c[0x0][0x408] ;  /* 0x00010200ff2c7b82 */ /* 0x000ea40000000a00 */
        /* <DEDUP_REMOVED lines=13> */
.L_x_2960:
[----:B------:R-:W-:Y:S05]  /*2f40*/  BSYNC B1 ;  /* 0x0000000000017941 */ /* 0x000fea0003800000 */
.L_x_2959:
[----:B------:R-:W-:Y:S01]  /*2f50*/  UISETP.NE.AND UP0, UPT, UR61, 0x3, UPT ;  /* 0x000000033d00788c */ /* 0x000fe2000bf05270 */
[----:B------:R-:W-:Y:S01]  /*2f60*/  MOV R130, R70 ;  /* 0x0000004600827202 */ /* 0x000fe20000000f00 */
[----:B------:R-:W-:Y:S01]  /*2f70*/  IMAD.MOV.U32 R138, RZ, RZ, R74 ;  /* 0x000000ffff8a7224 */ /* 0x000fe200078e004a */
[----:B-----5:R-:W-:Y:S01]  /*2f80*/  MOV R121, R52 ;  /* 0x0000003400797202 */ /* 0x020fe20000000f00 */
[----:B------:R-:W-:Y:S01]  /*2f90*/  IMAD.MOV.U32 R126, RZ, RZ, R60 ;  /* 0x000000ffff7e7224 */ /* 0x000fe200078e003c */
[----:B------:R-:W-:Y:S01]  /*2fa0*/  MOV R118, R46 ;  /* 0x0000002e00767202 */ /* 0x000fe20000000f00 */
[----:B------:R-:W-:Y:S01]  /*2fb0*/  IMAD.MOV.U32 R128, RZ, RZ, R64 ;  /* 0x000000ffff807224 */ /* 0x000fe200078e0040 */
[----:B------:R-:W-:Y:S01]  /*2fc0*/  PLOP3.LUT P5, PT, PT, PT, UP0, 0x80, 0x0 ;  /* 0x000000000000781c */ /* 0x000fe20003faf008 */
[----:B------:R-:W-:Y:S02]  /*2fd0*/  IMAD.MOV.U32 R127, RZ, RZ, R62 ;  /* 0x000000ffff7f7224 */ /* 0x000fe400078e003e */
[----:B------:R-:W-:-:S02]  /*2fe0*/  IMAD.MOV.U32 R129, RZ, RZ, R66 ;  /* 0x000000ffff817224 */ /* 0x000fc400078e0042 */
[----:B------:R-:W-:Y:S02]  /*2ff0*/  IMAD.MOV.U32 R124, RZ, RZ, R56 ;  /* 0x000000ffff7c7224 */ /* 0x000fe400078e0038 */
[----:B------:R-:W-:Y:S02]  /*3000*/  IMAD.MOV.U32 R122, RZ, RZ, R54 ;  /* 0x000000ffff7a7224 */ /* 0x000fe400078e0036 */
[----:B------:R-:W-:Y:S02]  /*3010*/  IMAD.MOV.U32 R125, RZ, RZ, R58 ;  /* 0x000000ffff7d7224 */ /* 0x000fe400078e003a */
[----:B01----:R-:W-:Y:S02]  /*3020*/  IMAD.MOV.U32 R78, RZ, RZ, R44 ;  /* 0x000000ffff4e7224 */ /* 0x003fe400078e002c */
[----:B------:R-:W-:Y:S02]  /*3030*/  IMAD.MOV.U32 R119, RZ, RZ, R48 ;  /* 0x000000ffff777224 */ /* 0x000fe400078e0030 */
[----:B------:R-:W-:Y:S01]  /*3040*/  IMAD.MOV.U32 R120, RZ, RZ, R50 ;  /* 0x000000ffff787224 */ /* 0x000fe200078e0032 */
[----:B------:R-:W-:Y:S06]  /*3050*/  @!P5 BRA `(.L_x_2961) ;  /* 0x000000000004d947 */ /* 0x000fec0003800000 */
[----:B------:R-:W-:Y:S01]  /*3060*/  BPT.TRAP 0x1 ;  /* 0x000000040000795c */ /* 0x000fe20000300000 */
.L_x_2961:
[----:B------:R-:W-:Y:S01]  /*3070*/  IMAD R80, R23, 0x8, R22 ;  /* 0x0000000817507824 */ /* 0x000fe200078e0216 */
[----:B------:R-:W-:Y:S01]  /*3080*/  SHF.L.U32 R110, R224, 0x1f, RZ ;  /* 0x0000001fe06e7819 */ /* 0x000fe200000006ff */
[----:B------:R-:W-:Y:S03]  /*3090*/  BSSY B1, `(.L_x_2962) ;  /* 0x0000003000017945 */ /* 0x000fe60003800000 */
[----:B------:R-:W0:Y:S02]  /*30a0*/  SYNCS.PHASECHK.TRANS64.TRYWAIT P6, [R80+URZ+0x38890], R110 ;  /* 0x0388906e500075a7 */ /* 0x000e2400080c017f */
[----:B0-----:R-:W-:Y:S05]  /*30b0*/  @!P6 BRA `(.L_x_2963) ;  /* 0x000002980018e947 */ /* 0x001fea0003800000 */
.L_x_3301:
[----:B------:R-:W-:Y:S05]  /*30c0*/  BSYNC B1 ;  /* 0x0000000000017941 */ /* 0x000fea0003800000 */
.L_x_2962:
[----:B------:R-:W-:-:S03]  /*30d0*/  UMOV UR4, 0xffffffff ;  /* 0xffffffff00047882 */ /* 0x000fc60000000000 */
[----:B------:R-:W-:Y:S05]  /*30e0*/  BRA.DIV UR4, `(.L_x_2964) ;  /* 0x0000029a04207947 */ /* 0x000fea000b800000 */
[----:B------:R1:W3:Y:S04]  /*30f0*/  SHFL.IDX PT, R79, R117, RZ, 0x181f ;  /* 0x00181fff754f7589 */ /* 0x0002e800000e0000 */
[----:B------:R1:W4:Y:S02]  /*3100*/  SHFL.IDX PT, R115, R116, RZ, 0x181f ;  /* 0x00181fff74737589 */ /* 0x00032400000e0000 */
.L_x_3305:
        /* <DEDUP_REMOVED lines=8> */
[----:B---3--:R-:W-:Y:S01]  /*3190*/  IMAD.X R77, R79, 0x1, R17, P6 ;  /* 0x000000014f4d7824 */ /* 0x008fe200030e0611 */
[----:B------:R-:W-:-:S13]  /*31a0*/  ISETP.GE.AND P6, PT, R84, R114, PT ;  /* 0x000000725400720c */ /* 0x000fda0003fc6270 */
[----:B--2---:R-:W-:Y:S05]  /*31b0*/  @P6 BRA `(.L_x_2970) ;  /* 0x0000000400ac6947 */ /* 0x004fea0003800000 */
[--C-:B------:R-:W-:Y:S02]  /*31c0*/  SHF.R.U32.HI R135, RZ, 0x8, R73.reuse ;  /* 0x00000008ff877819 */ /* 0x100fe40000011649 */
[----:B------:R-:W-:Y:S02]  /*31d0*/  LOP3.LUT R11, R73, 0xff, RZ, 0xc0, !PT ;  /* 0x000000ff490b7812 */ /* 0x000fe400078ec0ff */
[----:B------:R-:W-:Y:S02]  /*31e0*/  SHF.R.U32.HI R74, RZ, 0x18, R73 ;  /* 0x00000018ff4a7819 */ /* 0x000fe40000011649 */
[----:B------:R-:W-:Y:S02]  /*31f0*/  SHF.R.U32.HI R133, RZ, 0x8, R75 ;  /* 0x00000008ff857819 */ /* 0x000fe4000001164b */
[----:B------:R-:W-:Y:S02]  /*3200*/  SHF.R.U32.HI R136, RZ, 0x10, R73 ;  /* 0x00000010ff887819 */ /* 0x000fe40000011649 */
[----:B------:R-:W-:-:S02]  /*3210*/  LOP3.LUT R72, R75, 0xff, RZ, 0xc0, !PT ;  /* 0x000000ff4b487812 */ /* 0x000fc400078ec0ff */
[----:B------:R-:W-:Y:S02]  /*3220*/  SHF.R.U32.HI R73, RZ, 0x18, R75 ;  /* 0x00000018ff497819 */ /* 0x000fe4000001164b */
[----:B------:R-:W-:Y:S01]  /*3230*/  PRMT R74, R74, 0x654, R11 ;  /* 0x000006544a4a7816 */ /* 0x000fe2000000000b */
[----:B------:R-:W-:Y:S01]  /*3240*/  IMAD.SHL.U32 R11, R135, 0x100, RZ ;  /* 0x00000100870b7824 */ /* 0x000fe200078e00ff */
[----:B------:R-:W-:Y:S01]  /*3250*/  SHF.R.U32.HI R134, RZ, 0x10, R75 ;  /* 0x00000010ff867819 */ /* 0x000fe2000001164b */
[----:B------:R-:W-:Y:S01]  /*3260*/  IMAD.SHL.U32 R75, R133, 0x100, RZ ;  /* 0x00000100854b7824 */ /* 0x000fe200078e00ff */
[----:B------:R-:W-:Y:S02]  /*3270*/  PRMT R132, R73, 0x654, R72 ;  /* 0x0000065449847816 */ /* 0x000fe40000000048 */
[----:B------:R-:W-:Y:S01]  /*3280*/  LOP3.LUT R73, R74, 0xff00, R11, 0xf8, !PT ;  /* 0x0000ff004a497812 */ /* 0x000fe200078ef80b */
[----:B------:R-:W-:Y:S01]  /*3290*/  IMAD.U32 R74, R134, 0x10000, RZ ;  /* 0x00010000864a7824 */ /* 0x000fe200078e00ff */
[----:B0-----:R-:W-:Y:S01]  /*32a0*/  MOV R72, R12 ;  /* 0x0000000c00487202 */ /* 0x001fe20000000f00 */
        /* <DEDUP_REMOVED lines=92> */
.L_x_2970:
[----:B------:R-:W-:Y:S05]  /*3870*/  BSYNC B3 ;  /* 0x0000000000037941 */ /* 0x000fea0003800000 */
.L_x_2969:
[----:B0-----:R0:W-:Y:S02]  /*3880*/  ST.E.128 desc[UR36][R76.64], R12 ;  /* 0x0000000c4c007985 */ /* 0x0011e4000c101d24 */
.L_x_2968:
[----:B------:R-:W-:Y:S05]  /*3890*/  BSYNC B2 ;  /* 0x0000000000027941 */ /* 0x000fea0003800000 */
.L_x_2967:
[----:B------:R-:W-:-:S13]  /*38a0*/  ISETP.NE.AND P6, PT, R81, RZ, PT ;  /* 0x000000ff5100720c */ /* 0x000fda0003fc5270 */
[----:B------:R-:W-:Y:S05]  /*38b0*/  @P6 BRA `(.L_x_2966) ;  /* 0x0000000400cc6947 */ /* 0x000fea0003800000 */
[----:B0-2---:R0:W2:Y:S01]  /*38c0*/  LDS.128 R12, [R96+0x2c400] ;  /* 0x02c40000600c7984 */ /* 0x0050a20000000c00 */
[----:B----4-:R-:W-:Y:S01]  /*38d0*/  IADD3 R72, P6, R18, R115, RZ ;  /* 0x0000007312487210 */ /* 0x010fe20007fde0ff */
[----:B------:R-:W-:Y:S04]  /*38e0*/  BSSY B2, `(.L_x_2971) ;  /* 0x000006f000027945 */ /* 0x000fe80003800000 */
[----:B---3--:R-:W-:Y:S01]  /*38f0*/  IMAD.X R73, R79, 0x1, R220, P6 ;  /* 0x000000014f497824 */ /* 0x008fe200030e06dc */
[----:B------:R-:W-:-:S13]  /*3900*/  ISETP.GE.AND P6, PT, R19, R114, PT ;  /* 0x000000721300720c */ /* 0x000fda0003fc6270 */
[----:B0-----:R-:W-:Y:S05]  /*3910*/  @P6 BRA `(.L_x_2972) ;  /* 0x0000000400ac6947 */ /* 0x001fea0003800000 */
[----:B------:R-:W-:Y:S02]  /*3920*/  SHF.R.U32.HI R74, RZ, 0x8, R71 ;  /* 0x00000008ff4a7819 */ /* 0x000fe40000011647 */
[--C-:B------:R-:W-:Y:S02]  /*3930*/  SHF.R.U32.HI R132, RZ, 0x18, R69.reuse ;  /* 0x00000018ff847819 */ /* 0x100fe40000011645 */
        /* <DEDUP_REMOVED lines=9> */
[----:B------:R-:W-:Y:S01]  /*39d0*/  PRMT R11, R132, 0x654, R11 ;  /* 0x00000654840b7816 */ /* 0x000fe2000000000b */
[----:B------:R-:W-:Y:S01]  /*39e0*/  IMAD.U32 R75, R75, 0x10000, RZ ;  /* 0x000100004b4b7824 */ /* 0x000fe200078e00ff */
[----:B--2---:R-:W-:Y:S02]  /*39f0*/  MOV R68, R12 ;  /* 0x0000000c00447202 */ /* 0x004fe40000000f00 */
[----:B------:R-:W-:Y:S01]  /*3a00*/  LOP3.LUT R12, R69, 0xff00, R74, 0xf8, !PT ;  /* 0x0000ff00450c7812 */ /* 0x000fe200078ef84a */
[----:B------:R-:W-:Y:S01]  /*3a10*/  IMAD.U32 R69, R76, 0x10000, RZ ;  /* 0x000100004c457824 */ /* 0x000fe200078e00ff */
[----:B------:R-:W-:-:S02]  /*3a20*/  LOP3.LUT R70, R11, 0xff00, R70, 0xf8, !PT ;  /* 0x0000ff000b467812 */ /* 0x000fc400078ef846 */
[-C--:B------:R-:W-:Y:S02]  /*3a30*/  F2FP.F16.E4M3.UNPACK_B R71, R130.reuse.H1 ;  /* 0x00000082ff47723e */ /* 0x080fe400030006ff */
[----:B------:R-:W-:Y:S02]  /*3a40*/  F2FP.F16.E4M3.UNPACK_B R11, R13 ;  /* 0x0000000dff0b723e */ /* 0x000fe400020006ff */
[----:B------:R-:W-:Y:S01]  /*3a50*/  LOP3.LUT R74, R70, 0xff0000, R69, 0xf8, !PT ;  /* 0x00ff0000464a7812 */ /* 0x000fe200078ef845 */
[--C-:B------:R-:W-:Y:S01]  /*3a60*/  HADD2.F32 R76, -RZ, R71.reuse.H1_H1 ;  /* 0x30000047ff4c7230 */ /* 0x100fe20000004100 */
[----:B------:R-:W-:Y:S01]  /*3a70*/  LOP3.LUT R77, R12, 0xff0000, R75, 0xf8, !PT ;  /* 0x00ff00000c4d7812 */ /* 0x000fe200078ef84b */
[----:B------:R-:W-:Y:S01]  /*3a80*/  HADD2.F32 R75, -RZ, R71.H0_H0 ;  /* 0x20000047ff4b7230 */ /* 0x000fe20000004100 */
[----:B------:R-:W-:Y:S01]  /*3a90*/  F2FP.F16.E4M3.UNPACK_B R70, R123.H1 ;  /* 0x0000007bff46723e */ /* 0x000fe200030006ff */
[--C-:B------:R-:W-:Y:S01]  /*3aa0*/  HADD2.F32 R12, -RZ, R11.reuse.H1_H1 ;  /* 0x3000000bff0c7230 */ /* 0x100fe20000004100 */
[----:B------:R-:W-:Y:S01]  /*3ab0*/  F2FP.F16.E4M3.UNPACK_B R13, R13.H1 ;  /* 0x0000000dff0d723e */ /* 0x000fe200030006ff */
[----:B------:R-:W-:Y:S01]  /*3ac0*/  HADD2.F32 R11, -RZ, R11.H0_H0 ;  /* 0x2000000bff0b7230 */ /* 0x000fe20000004100 */
[----:B------:R-:W-:Y:S01]  /*3ad0*/  F2FP.F16.E4M3.UNPACK_B R130, R130 ;  /* 0x00000082ff82723e */ /* 0x000fe200020006ff */
[----:B------:R-:W-:-:S02]  /*3ae0*/  HADD2.F32 R71, -RZ, R70.H0_H0 ;  /* 0x20000046ff477230 */ /* 0x000fc40000004100 */
[CC--:B------:R-:W-:Y:S01]  /*3af0*/  FMUL.FTZ R132, R12.reuse, R75.reuse ;  /* 0x0000004b0c847220 */ /* 0x0c0fe20000410000 */
        /* <DEDUP_REMOVED lines=19> */
[----:B------:R-:W-:Y:S02]  /*3c30*/  HADD2.F32 R130, -RZ, R130.H0_H0 ;  /* 0x20000082ff827230 */ /* 0x000fe40000004100 */
[----:B------:R-:W-:Y:S01]  /*3c40*/  FMUL.FTZ R132, R70, R75 ;  /* 0x0000004b46847220 */ /* 0x000fe20000410000 */
[----:B------:R-:W-:-:S02]  /*3c50*/  HADD2.F32 R68, -RZ, R68.H1_H1 ;  /* 0x30000044ff447230 */ /* 0x000fc40000004100 */
[--C-:B------:R-:W-:Y:S02]  /*3c60*/  HADD2.F32 R71, -RZ, R123.reuse.H1_H1 ;  /* 0x3000007bff477230 */ /* 0x100fe40000004100 */
[-C--:B------:R-:W-:Y:S01]  /*3c70*/  FMUL.FTZ R75, R13, R130.reuse ;  /* 0x000000820d4b7220 */ /* 0x080fe20000410000 */
[----:B------:R-:W-:Y:S02]  /*3c80*/  HADD2.F32 R123, -RZ, R123.H0_H0 ;  /* 0x2000007bff7b7230 */ /* 0x000fe40000004100 */
[----:B------:R-:W-:Y:S01]  /*3c90*/  FMUL.FTZ R76, R68, R130 ;  /* 0x00000082444c7220 */ /* 0x000fe20000410000 */
[-C--:B------:R-:W-:Y:S01]  /*3ca0*/  FFMA.FTZ R132, R69, R71.reuse, -R132 ;  /* 0x0000004745847223 */ /* 0x080fe20000010884 */
[----:B------:R-:W-:Y:S02]  /*3cb0*/  FFMA.FTZ R79, R70, R71, R79 ;  /* 0x00000047464f7223 */ /* 0x000fe4000001004f */
[-C--:B------:R-:W-:Y:S01]  /*3cc0*/  FFMA.FTZ R130, R13, R123.reuse, -R76 ;  /* 0x0000007b0d827223 */ /* 0x080fe2000001084c */
[----:B------:R-:W-:Y:S01]  /*3cd0*/  FFMA.FTZ R123, R68, R123, R75 ;  /* 0x0000007b447b7223 */ /* 0x000fe2000001004b */
[----:B------:R-:W-:-:S02]  /*3ce0*/  F2FP.F16.E4M3.UNPACK_B R68, R15.H1 ;  /* 0x0000000fff44723e */ /* 0x000fc400030006ff */
[-C--:B------:R-:W-:Y:S02]  /*3cf0*/  F2FP.F16.E4M3.UNPACK_B R76, R77.reuse.H1 ;  /* 0x0000004dff4c723e */ /* 0x080fe400030006ff */
[----:B------:R-:W-:Y:S01]  /*3d00*/  F2FP.F16.E4M3.UNPACK_B R71, R74.H1 ;  /* 0x0000004aff47723e */ /* 0x000fe200030006ff */
[----:B------:R-:W-:Y:S01]  /*3d10*/  HADD2.F32 R70, -RZ, R68.H1_H1 ;  /* 0x30000044ff467230 */ /* 0x000fe20000004100 */
[----:B------:R-:W-:Y:S01]  /*3d20*/  F2FP.F16.E4M3.UNPACK_B R13, R14.H1 ;  /* 0x0000000eff0d723e */ /* 0x000fe200030006ff */
[----:B------:R-:W-:Y:S01]  /*3d30*/  HADD2.F32 R115, -RZ, R76.H1_H1 ;  /* 0x3000004cff737230 */ /* 0x000fe20000004100 */
[----:B------:R-:W-:Y:S01]  /*3d40*/  F2FP.F16.E4M3.UNPACK_B R77, R77 ;  /* 0x0000004dff4d723e */ /* 0x000fe200020006ff */
[----:B------:R-:W-:Y:S01]  /*3d50*/  HADD2.F32 R69, -RZ, R68.H0_H0 ;  /* 0x20000044ff457230 */ /* 0x000fe20000004100 */
[----:B------:R-:W-:Y:S01]  /*3d60*/  F2FP.SATFINITE.E4M3.F32.PACK_AB_MERGE_C R133, R79, R132, RZ ;  /* 0x000000844f85723e */ /* 0x000fe200048070ff */
        /* <DEDUP_REMOVED lines=38> */
.L_x_2972:
[----:B------:R-:W-:Y:S05]  /*3fd0*/  BSYNC B2 ;  /* 0x0000000000027941 */ /* 0x000fea0003800000 */
.L_x_2971:
[----:B--2---:R0:W-:Y:S02]  /*3fe0*/  ST.E.128 desc[UR36][R72.64], R12 ;  /* 0x0000000c48007985 */ /* 0x0041e4000c101d24 */
.L_x_2966:
[----:B------:R-:W-:Y:S05]  /*3ff0*/  BSYNC B1 ;  /* 0x0000000000017941 */ /* 0x000fea0003800000 */
.L_x_2965:
[----:B------:R-:W-:-:S03]  /*4000*/  UMOV UR4, 0xffffffff ;  /* 0xffffffff00047882 */ /* 0x000fc60000000000 */
[----:B------:R-:W-:Y:S05]  /*4010*/  BRA.DIV UR4, `(.L_x_2973) ;  /* 0x0000028a04a07947 */ /* 0x000fea000b800000 */
[----:B------:R1:W1:Y:S04]  /*4020*/  SHFL.IDX PT, R71, R117, 0x1, 0x181f ;  /* 0x00381f0075477f89 */ /* 0x00026800000e0000 */
[----:B0-----:R0:W0:Y:S02]  /*4030*/  SHFL.IDX PT, R73, R116, 0x1, 0x181f ;  /* 0x00381f0074497f89 */ /* 0x00102400000e0000 */
.L_x_3309:
[----:B------:R-:W-:Y:S04]  /*4040*/  BSSY B1, `(.L_x_2974) ;  /* 0x00000ed000017945 */ /* 0x000fe80003800000 */
[----:B------:R-:W-:Y:S05]  /*4050*/  @P2 BRA `(.L_x_2975) ;  /* 0x0000000c00ac2947 */ /* 0x000fea0003800000 */
[----:B------:R-:W-:Y:S04]  /*4060*/  BSSY B2, `(.L_x_2976) ;  /* 0x0000074000027945 */ /* 0x000fe80003800000 */
[----:B------:R-:W-:Y:S05]  /*4070*/  @P1 BRA `(.L_x_2977) ;  /* 0x0000000400c81947 */ /* 0x000fea0003800000 */
[----:B--2---:R2:W2:Y:S01]  /*4080*/  LDS.128 R12, [R96+0x29400] ;  /* 0x02940000600c7984 */ /* 0x0044a20000000c00 */
[----:B0-----:R-:W-:Y:S01]  /*4090*/  IADD3 R68, P2, R16, R73, RZ ;  /* 0x0000004910447210 */ /* 0x001fe20007f5e0ff */
[----:B------:R-:W-:Y:S04]  /*40a0*/  BSSY B3, `(.L_x_2978) ;  /* 0x000006e000037945 */ /* 0x000fe80003800000 */
[----:B-1----:R-:W-:Y:S01]  /*40b0*/  IMAD.X R69, R71, 0x1, R17, P2 ;  /* 0x0000000147457824 */ /* 0x002fe200010e0611 */
[----:B------:R-:W-:-:S13]  /*40c0*/  ISETP.GE.AND P2, PT, R84, R114, PT ;  /* 0x000000725400720c */ /* 0x000fda0003f46270 */
[----:B------:R-:W-:Y:S05]  /*40d0*/  @P2 BRA `(.L_x_2979) ;  /* 0x0000000400a82947 */ /* 0x000fea0003800000 */
[--C-:B------:R-:W-:Y:S02]  /*40e0*/  SHF.R.U32.HI R74, RZ, 0x18, R65.reuse ;  /* 0x00000018ff4a7819 */ /* 0x100fe40000011641 */
[----:B------:R-:W-:Y:S02]  /*40f0*/  LOP3.LUT R11, R65, 0xff, RZ, 0xc0, !PT ;  /* 0x000000ff410b7812 */ /* 0x000fe400078ec0ff */
[--C-:B------:R-:W-:Y:S02]  /*4100*/  SHF.R.U32.HI R72, RZ, 0x8, R65.reuse ;  /* 0x00000008ff487819 */ /* 0x100fe40000011641 */
[----:B------:R-:W-:Y:S02]  /*4110*/  SHF.R.U32.HI R70, RZ, 0x10, R65 ;  /* 0x00000010ff467819 */ /* 0x000fe40000011641 */
[----:B------:R-:W-:Y:S02]  /*4120*/  SHF.R.U32.HI R65, RZ, 0x18, R67 ;  /* 0x00000018ff417819 */ /* 0x000fe40000011643 */
[----:B------:R-:W-:-:S02]  /*4130*/  LOP3.LUT R64, R67, 0xff, RZ, 0xc0, !PT ;  /* 0x000000ff43407812 */ /* 0x000fc400078ec0ff */
[--C-:B------:R-:W-:Y:S02]  /*4140*/  SHF.R.U32.HI R66, RZ, 0x8, R67.reuse ;  /* 0x00000008ff427819 */ /* 0x100fe40000011643 */
[----:B------:R-:W-:Y:S01]  /*4150*/  PRMT R65, R65, 0x654, R64 ;  /* 0x0000065441417816 */ /* 0x000fe20000000040 */
[----:B------:R-:W-:Y:S01]  /*4160*/  IMAD.SHL.U32 R64, R72, 0x100, RZ ;  /* 0x0000010048407824 */ /* 0x000fe200078e00ff */
[----:B------:R-:W-:Y:S01]  /*4170*/  SHF.R.U32.HI R75, RZ, 0x10, R67 ;  /* 0x00000010ff4b7819 */ /* 0x000fe20000011643 */
[----:B------:R-:W-:Y:S01]  /*4180*/  IMAD.SHL.U32 R66, R66, 0x100, RZ ;  /* 0x0000010042427824 */ /* 0x000fe200078e00ff */
[----:B------:R-:W-:Y:S02]  /*4190*/  PRMT R11, R74, 0x654, R11 ;  /* 0x000006544a0b7816 */ /* 0x000fe4000000000b */
[----:B------:R-:W-:Y:S01]  /*41a0*/  F2FP.F16.E4M3.UNPACK_B R67, R129.H1 ;  /* 0x00000081ff43723e */ /* 0x000fe200030006ff */
[----:B------:R-:W-:Y:S01]  /*41b0*/  IMAD.U32 R75, R75, 0x10000, RZ ;  /* 0x000100004b4b7824 */ /* 0x000fe200078e00ff */
[----:B------:R-:W-:-:S02]  /*41c0*/  LOP3.LUT R64, R11, 0xff00, R64, 0xf8, !PT ;  /* 0x0000ff000b407812 */ /* 0x000fc400078ef840 */
[----:B------:R-:W-:Y:S01]  /*41d0*/  LOP3.LUT R66, R65, 0xff00, R66, 0xf8, !PT ;  /* 0x0000ff0041427812 */ /* 0x000fe200078ef842 */
[--C-:B------:R-:W-:Y:S01]  /*41e0*/  HADD2.F32 R72, -RZ, R67.reuse.H0_H0 ;  /* 0x20000043ff487230 */ /* 0x100fe20000004100 */
[----:B------:R-:W-:Y:S01]  /*41f0*/  SHF.L.U32 R65, R70, 0x10, RZ ;  /* 0x0000001046417819 */ /* 0x000fe200000006ff */
[----:B------:R-:W-:Y:S01]  /*4200*/  HADD2.F32 R74, -RZ, R67.H1_H1 ;  /* 0x30000043ff4a7230 */ /* 0x000fe20000004100 */
[-C--:B--2---:R-:W-:Y:S02]  /*4210*/  F2FP.F16.E4M3.UNPACK_B R11, R13.reuse ;  /* 0x0000000dff0b723e */ /* 0x084fe400020006ff */
[----:B------:R-:W-:Y:S02]  /*4220*/  F2FP.F16.E4M3.UNPACK_B R13, R13.H1 ;  /* 0x0000000dff0d723e */ /* 0x000fe400030006ff */
[----:B------:R-:W-:Y:S01]  /*4230*/  LOP3.LUT R70, R64, 0xff0000, R65, 0xf8, !PT ;  /* 0x00ff000040467812 */ /* 0x000fe200078ef841 */
[--C-:B------:R-:W-:Y:S01]  /*4240*/  HADD2.F32 R64, -RZ, R11.reuse.H1_H1 ;  /* 0x3000000bff407230 */ /* 0x100fe20000004100 */
[----:B------:R-:W-:Y:S01]  /*4250*/  LOP3.LUT R75, R66, 0xff0000, R75, 0xf8, !PT ;  /* 0x00ff0000424b7812 */ /* 0x000fe200078ef84b */
[----:B------:R-:W-:Y:S01]  /*4260*/  HADD2.F32 R11, -RZ, R11.H0_H0 ;  /* 0x2000000bff0b7230 */ /* 0x000fe20000004100 */
[----:B------:R-:W-:Y:S01]  /*4270*/  F2FP.F16.E4M3.UNPACK_B R66, R128.H1 ;  /* 0x00000080ff42723e */ /* 0x000fe200030006ff */
[----:B------:R-:W-:-:S02]  /*4280*/  HADD2.F32 R65, -RZ, R13.H1_H1 ;  /* 0x3000000dff417230 */ /* 0x000fc40000004100 */
[CC--:B------:R-:W-:Y:S01]  /*4290*/  FMUL.FTZ R76, R64.reuse, R72.reuse ;  /* 0x00000048404c7220 */ /* 0x0c0fe20000410000 */
[----:B------:R-:W-:Y:S02]  /*42a0*/  HADD2.F32 R13, -RZ, R13.H0_H0 ;  /* 0x2000000dff0d7230 */ /* 0x000fe40000004100 */
[----:B------:R-:W-:Y:S01]  /*42b0*/  FMUL.FTZ R77, R11, R72 ;  /* 0x000000480b4d7220 */ /* 0x000fe20000410000 */
[--C-:B------:R-:W-:Y:S02]  /*42c0*/  HADD2.F32 R67, -RZ, R66.reuse.H0_H0 ;  /* 0x20000042ff437230 */ /* 0x100fe40000004100 */
[-C--:B------:R-:W-:Y:S01]  /*42d0*/  FMUL.FTZ R72, R65, R74.reuse ;  /* 0x0000004a41487220 */ /* 0x080fe20000410000 */
[----:B------:R-:W-:Y:S02]  /*42e0*/  HADD2.F32 R66, -RZ, R66.H1_H1 ;  /* 0x30000042ff427230 */ /* 0x000fe40000004100 */
[----:B------:R-:W-:Y:S01]  /*42f0*/  FMUL.FTZ R74, R13, R74 ;  /* 0x0000004a0d4a7220 */ /* 0x000fe20000410000 */
[----:B------:R-:W-:Y:S01]  /*4300*/  F2FP.F16.E4M3.UNPACK_B R129, R129 ;  /* 0x00000081ff81723e */ /* 0x000fe200020006ff */
[-C--:B------:R-:W-:Y:S01]  /*4310*/  FFMA.FTZ R11, R11, R67.reuse, -R76 ;  /* 0x000000430b0b7223 */ /* 0x080fe2000001084c */
[----:B------:R-:W-:Y:S01]  /*4320*/  FFMA.FTZ R130, R64, R67, R77 ;  /* 0x0000004340827223 */ /* 0x000fe2000001004d */
[----:B------:R-:W-:Y:S01]  /*4330*/  FFMA.FTZ R76, R13, R66, -R72 ;  /* 0x000000420d4c7223 */ /* 0x000fe20000010848 */
[----:B------:R-:W-:Y:S01]  /*4340*/  F2FP.F16.E4M3.UNPACK_B R13, R12.H1 ;  /* 0x0000000cff0d723e */ /* 0x000fe200030006ff */
[----:B---3--:R-:W-:Y:S01]  /*4350*/  FFMA.FTZ R79, R65, R66, R74 ;  /* 0x00000042414f7223 */ /* 0x008fe2000001004a */
[----:B------:R-:W-:Y:S01]  /*4360*/  F2FP.F16.E4M3.UNPACK_B R12, R12 ;  /* 0x0000000cff0c723e */ /* 0x000fe200020006ff */
[----:B------:R-:W-:Y:S01]  /*4370*/  HADD2.F32 R67, -RZ, R129.H1_H1 ;  /* 0x30000081ff437230 */ /* 0x000fe20000004100 */
[----:B------:R-:W-:Y:S01]  /*4380*/  F2FP.F16.E4M3.UNPACK_B R128, R128 ;  /* 0x00000080ff80723e */ /* 0x000fe200020006ff */
[----:B------:R-:W-:-:S02]  /*4390*/  HADD2.F32 R64, -RZ, R13.H0_H0 ;  /* 0x2000000dff407230 */ /* 0x000fc40000004100 */
[----:B------:R-:W-:Y:S02]  /*43a0*/  HADD2.F32 R65, -RZ, R13.H1_H1 ;  /* 0x3000000dff417230 */ /* 0x000fe40000004100 */
[--C-:B------:R-:W-:Y:S02]  /*43b0*/  HADD2.F32 R13, -RZ, R12.reuse.H0_H0 ;  /* 0x2000000cff0d7230 */ /* 0x100fe40000004100 */
[-C--:B------:R-:W-:Y:S01]  /*43c0*/  FMUL.FTZ R74, R64, R67.reuse ;  /* 0x00000043404a7220 */ /* 0x080fe20000410000 */
[----:B------:R-:W-:Y:S02]  /*43d0*/  HADD2.F32 R129, -RZ, R129.H0_H0 ;  /* 0x20000081ff817230 */ /* 0x000fe40000004100 */
[----:B------:R-:W-:Y:S01]  /*43e0*/  FMUL.FTZ R77, R65, R67 ;  /* 0x00000043414d7220 */ /* 0x000fe20000410000 */
[----:B------:R-:W-:Y:S02]  /*43f0*/  HADD2.F32 R12, -RZ, R12.H1_H1 ;  /* 0x3000000cff0c7230 */ /* 0x000fe40000004100 */
[----:B------:R-:W-:-:S02]  /*4400*/  HADD2.F32 R66, -RZ, R128.H1_H1 ;  /* 0x30000080ff427230 */ /* 0x000fc40000004100 */
[----:B------:R-:W-:Y:S02]  /*4410*/  HADD2.F32 R128, -RZ, R128.H0_H0 ;  /* 0x20000080ff807230 */ /* 0x000fe40000004100 */
[-C--:B------:R-:W-:Y:S01]  /*4420*/  FMUL.FTZ R72, R12, R129.reuse ;  /* 0x000000810c487220 */ /* 0x080fe20000410000 */
[----:B------:R-:W-:Y:S01]  /*4430*/  FMUL.FTZ R129, R13, R129 ;  /* 0x000000810d817220 */ /* 0x000fe20000410000 */
[-C--:B------:R-:W-:Y:S01]  /*4440*/  FFMA.FTZ R64, R64, R66.reuse, -R77 ;  /* 0x0000004240407223 */ /* 0x080fe2000001084d */
[----:B------:R-:W-:Y:S01]  /*4450*/  FFMA.FTZ R65, R65, R66, R74 ;  /* 0x0000004241417223 */ /* 0x000fe2000001004a */
[-C--:B------:R-:W-:Y:S01]  /*4460*/  FFMA.FTZ R77, R13, R128.reuse, -R72 ;  /* 0x000000800d4d7223 */ /* 0x080fe20000010848 */
[----:B------:R-:W-:Y:S01]  /*4470*/  F2FP.F16.E4M3.UNPACK_B R13, R15.H1 ;  /* 0x0000000fff0d723e */ /* 0x000fe200030006ff */
[----:B------:R-:W-:Y:S01]  /*4480*/  FFMA.FTZ R128, R12, R128, R129 ;  /* 0x000000800c807223 */ /* 0x000fe20000010081 */
[----:B------:R-:W-:Y:S02]  /*4490*/  F2FP.F16.E4M3.UNPACK_B R72, R75.H1 ;  /* 0x0000004bff48723e */ /* 0x000fe400030006ff */
[----:B------:R-:W-:-:S02]  /*44a0*/  F2FP.SATFINITE.E4M3.F32.PACK_AB_MERGE_C R129, R79, R76, RZ ;  /* 0x0000004c4f81723e */ /* 0x000fc400048070ff */
        /* <DEDUP_REMOVED lines=24> */
[----:B----4-:R-:W-:Y:S01]  /*4630*/  FFMA.FTZ R115, R65, R67, R132 ;  /* 0x0000004341737223 */ /* 0x010fe20000010084 */
        /* <DEDUP_REMOVED lines=8> */
[C---:B------:R-:W-:Y:S01]  /*46c0*/  FMUL.FTZ R72, R13.reuse, R72 ;  /* 0x000000480d487220 */ /* 0x040fe20000410000 */
[----:B------:R-:W-:Y:S02]  /*46d0*/  HADD2.F32 R65, -RZ, R70.H0_H0 ;  /* 0x20000046ff417230 */ /* 0x000fe40000004100 */
[-C--:B------:R-:W-:Y:S01]  /*46e0*/  FMUL.FTZ R67, R14, R75.reuse ;  /* 0x0000004b0e437220 */ /* 0x080fe20000410000 */
[C---:B------:R-:W-:Y:S01]  /*46f0*/  FMUL.FTZ R75, R12.reuse, R75 ;  /* 0x0000004b0c4b7220 */ /* 0x040fe20000410000 */
        /* <DEDUP_REMOVED lines=8> */
.L_x_2979:
[----:B------:R-:W-:Y:S05]  /*4780*/  BSYNC B3 ;  /* 0x0000000000037941 */ /* 0x000fea0003800000 */
.L_x_2978:
[----:B--2---:R0:W-:Y:S02]  /*4790*/  ST.E.128 desc[UR36][R68.64], R12 ;  /* 0x0000000c44007985 */ /* 0x0041e4000c101d24 */
.L_x_2977:
[----:B------:R-:W-:Y:S05]  /*47a0*/  BSYNC B2 ;  /* 0x0000000000027941 */ /* 0x000fea0003800000 */
.L_x_2976:
[----:B------:R-:W-:-:S13]  /*47b0*/  ISETP.NE.AND P2, PT, R81, RZ, PT ;  /* 0x000000ff5100720c */ /* 0x000fda0003f45270 */
[----:B------:R-:W-:Y:S05]  /*47c0*/  @P2 BRA `(.L_x_2975) ;  /* 0x0000000400d02947 */ /* 0x000fea0003800000 */
[----:B0-2---:R0:W2:Y:S01]  /*47d0*/  LDS.128 R12, [R96+0x2d400] ;  /* 0x02d40000600c7984 */ /* 0x0050a20000000c00 */
[----:B------:R-:W-:Y:S01]  /*47e0*/  IADD3 R64, P2, R18, R73, RZ ;  /* 0x0000004912407210 */ /* 0x000fe20007f5e0ff */
[----:B------:R-:W-:Y:S04]  /*47f0*/  BSSY B2, `(.L_x_2980) ;  /* 0x0000070000027945 */ /* 0x000fe80003800000 */
[----:B-1----:R-:W-:Y:S01]  /*4800*/  IMAD.X R65, R71, 0x1, R220, P2 ;  /* 0x0000000147417824 */ /* 0x002fe200010e06dc */
        /* <DEDUP_REMOVED lines=9> */
[----:B------:R-:W-:Y:S01]  /*48a0*/  SHF.R.U32.HI R69, RZ, 0x10, R61 ;  /* 0x00000010ff457819 */ /* 0x000fe2000001163d */
[----:B--2---:R-:W-:Y:S01]  /*48b0*/  IMAD.MOV.U32 R61, RZ, RZ, R15 ;  /* 0x000000ffff3d7224 */ /* 0x004fe200078e000f */
[----:B------:R-:W-:Y:S01]  /*48c0*/  PRMT R60, R60, 0x654, R11 ;  /* 0x000006543c3c7816 */ /* 0x000fe2000000000b */
[----:B------:R-:W-:Y:S01]  /*48d0*/  IMAD.SHL.U32 R15, R66, 0x100, RZ ;  /* 0x00000100420f7824 */ /* 0x000fe200078e00ff */
[----:B------:R-:W-:Y:S01]  /*48e0*/  PRMT R62, R63, 0x654, R62 ;  /* 0x000006543f3e7816 */ /* 0x000fe2000000003e */
[----:B------:R-:W-:Y:S01]  /*48f0*/  IMAD.SHL.U32 R11, R67, 0x100, RZ ;  /* 0x00000100430b7824 */ /* 0x000fe200078e00ff */
[----:B------:R-:W-:Y:S02]  /*4900*/  F2FP.F16.E4M3.UNPACK_B R66, R127.H1 ;  /* 0x0000007fff42723e */ /* 0x000fe400030006ff */
[----:B------:R-:W-:Y:S01]  /*4910*/  LOP3.LUT R67, R62, 0xff00, R15, 0xf8, !PT ;  /* 0x0000ff003e437812 */ /* 0x000fe200078ef80f */
[----:B------:R-:W-:Y:S01]  /*4920*/  IMAD.U32 R62, R68, 0x10000, RZ ;  /* 0x00010000443e7824 */ /* 0x000fe200078e00ff */
[----:B------:R-:W-:Y:S01]  /*4930*/  LOP3.LUT R60, R60, 0xff00, R11, 0xf8, !PT ;  /* 0x0000ff003c3c7812 */ /* 0x000fe200078ef80b */
[----:B------:R-:W-:Y:S01]  /*4940*/  HADD2.F32 R68, -RZ, R66.H0_H0 ;  /* 0x20000042ff447230 */ /* 0x000fe20000004100 */
[----:B------:R-:W-:-:S02]  /*4950*/  SHF.L.U32 R15, R69, 0x10, RZ ;  /* 0x00000010450f7819 */ /* 0x000fc400000006ff */
[-C--:B------:R-:W-:Y:S02]  /*4960*/  F2FP.F16.E4M3.UNPACK_B R11, R13.reuse ;  /* 0x0000000dff0b723e */ /* 0x080fe400020006ff */
[----:B------:R-:W-:Y:S01]  /*4970*/  LOP3.LUT R69, R67, 0xff0000, R62, 0xf8, !PT ;  /* 0x00ff000043457812 */ /* 0x000fe200078ef83e */
[----:B------:R-:W-:Y:S01]  /*4980*/  HADD2.F32 R67, -RZ, R66.H1_H1 ;  /* 0x30000042ff437230 */ /* 0x000fe20000004100 */
[----:B------:R-:W-:Y:S01]  /*4990*/  LOP3.LUT R63, R60, 0xff0000, R15, 0xf8, !PT ;  /* 0x00ff00003c3f7812 */ /* 0x000fe200078ef80f */
[--C-:B------:R-:W-:Y:S01]  /*49a0*/  HADD2.F32 R15, -RZ, R11.reuse.H1_H1 ;  /* 0x3000000bff0f7230 */ /* 0x100fe20000004100 */
[----:B------:R-:W-:Y:S01]  /*49b0*/  F2FP.F16.E4M3.UNPACK_B R62, R126.H1 ;  /* 0x0000007eff3e723e */ /* 0x000fe200030006ff */
[----:B------:R-:W-:Y:S01]  /*49c0*/  HADD2.F32 R11, -RZ, R11.H0_H0 ;  /* 0x2000000bff0b7230 */ /* 0x000fe20000004100 */
[----:B------:R-:W-:Y:S02]  /*49d0*/  F2FP.F16.E4M3.UNPACK_B R13, R13.H1 ;  /* 0x0000000dff0d723e */ /* 0x000fe400030006ff */
[----:B------:R-:W-:Y:S01]  /*49e0*/  FMUL.FTZ R70, R15, R68 ;  /* 0x000000440f467220 */ /* 0x000fe20000410000 */
[----:B------:R-:W-:-:S02]  /*49f0*/  HADD2.F32 R66, -RZ, R62.H0_H0 ;  /* 0x2000003eff427230 */ /* 0x000fc40000004100 */
        /* <DEDUP_REMOVED lines=10> */
[----:B------:R-:W-:-:S02]  /*4aa0*/  FFMA.FTZ R67, R13, R62, -R70 ;  /* 0x0000003e0d437223 */ /* 0x000fc40000010846 */
[----:B------:R-:W-:Y:S01]  /*4ab0*/  FFMA.FTZ R74, R60, R62, R11 ;  /* 0x0000003e3c4a7223 */ /* 0x000fe2000001000b */
[-C--:B------:R-:W-:Y:S01]  /*4ac0*/  F2FP.F16.E4M3.UNPACK_B R11, R12.reuse.H1 ;  /* 0x0000000cff0b723e */ /* 0x080fe200030006ff */
[--C-:B------:R-:W-:Y:S01]  /*4ad0*/  HADD2.F32 R62, -RZ, R127.reuse.H1_H1 ;  /* 0x3000007fff3e7230 */ /* 0x100fe20000004100 */
[----:B------:R-:W-:Y:S01]  /*4ae0*/  F2FP.F16.E4M3.UNPACK_B R12, R12 ;  /* 0x0000000cff0c723e */ /* 0x000fe200020006ff */
[----:B------:R-:W-:Y:S01]  /*4af0*/  HADD2.F32 R127, -RZ, R127.H0_H0 ;  /* 0x2000007fff7f7230 */ /* 0x000fe20000004100 */
[----:B------:R-:W-:Y:S01]  /*4b00*/  F2FP.SATFINITE.E4M3.F32.PACK_AB_MERGE_C R75, R74, R67, RZ ;  /* 0x000000434a4b723e */ /* 0x000fe200048070ff */
[--C-:B------:R-:W-:Y:S02]  /*4b10*/  HADD2.F32 R13, -RZ, R11.reuse.H0_H0 ;  /* 0x2000000bff0d7230 */ /* 0x100fe40000004100 */
[----:B------:R-:W-:Y:S01]  /*4b20*/  HADD2.F32 R15, -RZ, R11.H1_H1 ;  /* 0x3000000bff0f7230 */ /* 0x000fe20000004100 */
[----:B------:R-:W-:Y:S01]  /*4b30*/  F2FP.SATFINITE.E4M3.F32.PACK_AB_MERGE_C R71, R72, R71, R75 ;  /* 0x000000474847723e */ /* 0x000fe2000480704b */
[----:B------:R-:W-:-:S02]  /*4b40*/  HADD2.F32 R11, -RZ, R12.H0_H0 ;  /* 0x2000000cff0b7230 */ /* 0x000fc40000004100 */
[-C--:B------:R-:W-:Y:S01]  /*4b50*/  FMUL.FTZ R68, R13, R62.reuse ;  /* 0x0000003e0d447220 */ /* 0x080fe20000410000 */
[----:B------:R-:W-:Y:S02]  /*4b60*/  HADD2.F32 R12, -RZ, R12.H1_H1 ;  /* 0x3000000cff0c7230 */ /* 0x000fe40000004100 */
[----:B------:R-:W-:Y:S01]  /*4b70*/  FMUL.FTZ R66, R15, R62 ;  /* 0x0000003e0f427220 */ /* 0x000fe20000410000 */
[--C-:B------:R-:W-:Y:S02]  /*4b80*/  HADD2.F32 R60, -RZ, R126.reuse.H1_H1 ;  /* 0x3000007eff3c7230 */ /* 0x100fe40000004100 */
[----:B------:R-:W-:Y:S02]  /*4b90*/  HADD2.F32 R126, -RZ, R126.H0_H0 ;  /* 0x2000007eff7e7230 */ /* 0x000fe40000004100 */
[CC--:B------:R-:W-:Y:S01]  /*4ba0*/  FMUL.FTZ R62, R12.reuse, R127.reuse ;  /* 0x0000007f0c3e7220 */ /* 0x0c0fe20000410000 */
[----:B------:R-:W-:Y:S01]  /*4bb0*/  FMUL.FTZ R127, R11, R127 ;  /* 0x0000007f0b7f7220 */ /* 0x000fe20000410000 */
[-C--:B------:R-:W-:Y:S01]  /*4bc0*/  FFMA.FTZ R66, R13, R60.reuse, -R66 ;  /* 0x0000003c0d427223 */ /* 0x080fe20000010842 */
[----:B------:R-:W-:Y:S01]  /*4bd0*/  FFMA.FTZ R15, R15, R60, R68 ;  /* 0x0000003c0f0f7223 */ /* 0x000fe20000010044 */
[-C--:B------:R-:W-:Y:S01]  /*4be0*/  FFMA.FTZ R70, R11, R126.reuse, -R62 ;  /* 0x0000007e0b467223 */ /* 0x080fe2000001083e */
[----:B------:R-:W-:Y:S01]  /*4bf0*/  FFMA.FTZ R127, R12, R126, R127 ;  /* 0x0000007e0c7f7223 */ /* 0x000fe2000001007f */
[----:B------:R-:W-:-:S02]  /*4c00*/  F2FP.F16.E4M3.UNPACK_B R12, R61.H1 ;  /* 0x0000003dff0c723e */ /* 0x000fc400030006ff */
[----:B------:R-:W-:Y:S02]  /*4c10*/  F2FP.SATFINITE.E4M3.F32.PACK_AB_MERGE_C R73, R15, R66, RZ ;  /* 0x000000420f49723e */ /* 0x000fe400048070ff */
[----:B------:R-:W-:Y:S01]  /*4c20*/  F2FP.F16.E4M3.UNPACK_B R66, R69.H1 ;  /* 0x00000045ff42723e */ /* 0x000fe200030006ff */
        /* <DEDUP_REMOVED lines=24> */
[----:B------:R-:W-:Y:S02]  /*4db0*/  HADD2.F32 R61, -RZ, R61.H1_H1 ;  /* 0x3000003dff3d7230 */ /* 0x000fe40000004100 */
[--C-:B------:R-:W-:Y:S01]  /*4dc0*/  HADD2.F32 R11, -RZ, R14.reuse.H0_H0 ;  /* 0x2000000eff0b7230 */ /* 0x100fe20000004100 */
[----:B------:R-:W-:Y:S01]  /*4dd0*/  F2FP.SATFINITE.E4M3.F32.PACK_AB_MERGE_C R67, R67, R68, RZ ;  /* 0x000000444343723e */ /* 0x000fe200048070ff */
[----:B------:R-:W-:Y:S02]  /*4de0*/  HADD2.F32 R14, -RZ, R14.H1_H1 ;  /* 0x3000000eff0e7230 */ /* 0x000fe40000004100 */
[----:B------:R-:W-:Y:S01]  /*4df0*/  FMUL.FTZ R13, R61, R66 ;  /* 0x000000423d0d7220 */ /* 0x000fe20000410000 */
        /* <DEDUP_REMOVED lines=15> */
.L_x_2981:
[----:B------:R-:W-:Y:S05]  /*4ef0*/  BSYNC B2 ;  /* 0x0000000000027941 */ /* 0x000fea0003800000 */
.L_x_2980:
[----:B--2---:R0:W-:Y:S02]  /*4f00*/  ST.E.128 desc[UR36][R64.64], R12 ;  /* 0x0000000c40007985 */ /* 0x0041e4000c101d24 */
.L_x_2975:
[----:B------:R-:W-:Y:S05]  /*4f10*/  BSYNC B1 ;  /* 0x0000000000017941 */ /* 0x000fea0003800000 */
.L_x_2974:
[----:B------:R-:W-:-:S03]  /*4f20*/  UMOV UR4, 0xffffffff ;  /* 0xffffffff00047882 */ /* 0x000fc60000000000 */
[----:B------:R-:W-:Y:S05]  /*4f30*/  BRA.DIV UR4, `(.L_x_2982) ;  /* 0x0000027e04247947 */ /* 0x000fea000b800000 */
[----:B------:R1:W1:Y:S04]  /*4f40*/  SHFL.IDX PT, R63, R117, 0x2, 0x181f ;  /* 0x00581f00753f7f89 */ /* 0x00026800000e0000 */
[----:B0-----:R0:W0:Y:S02]  /*4f50*/  SHFL.IDX PT, R65, R116, 0x2, 0x181f ;  /* 0x00581f0074417f89 */ /* 0x00102400000e0000 */
.L_x_3313:
        /* <DEDUP_REMOVED lines=10> */
[--C-:B------:R-:W-:Y:S01]  /*5000*/  SHF.R.U32.HI R64, RZ, 0x10, R59.reuse ;  /* 0x00000010ff407819 */ /* 0x100fe2000001163b */
[----:B--2---:R-:W-:Y:S01]  /*5010*/  IMAD.MOV.U32 R56, RZ, RZ, R14 ;  /* 0x000000ffff387224 */ /* 0x004fe200078e000e */
[--C-:B------:R-:W-:Y:S02]  /*5020*/  SHF.R.U32.HI R62, RZ, 0x8, R59.reuse ;  /* 0x00000008ff3e7819 */ /* 0x100fe4000001163b */
[----:B------:R-:W-:Y:S02]  /*5030*/  LOP3.LUT R58, R59, 0xff, RZ, 0xc0, !PT ;  /* 0x000000ff3b3a7812 */ /* 0x000fe400078ec0ff */
[----:B------:R-:W-:Y:S02]  /*5040*/  SHF.R.U32.HI R59, RZ, 0x18, R59 ;  /* 0x00000018ff3b7819 */ /* 0x000fe4000001163b */
[----:B------:R-:W-:Y:S02]  /*5050*/  LOP3.LUT R11, R57, 0xff, RZ, 0xc0, !PT ;  /* 0x000000ff390b7812 */ /* 0x000fe400078ec0ff */
[----:B------:R-:W-:-:S02]  /*5060*/  SHF.R.U32.HI R66, RZ, 0x18, R57 ;  /* 0x00000018ff427819 */ /* 0x000fc40000011639 */
[----:B------:R-:W-:Y:S02]  /*5070*/  SHF.R.U32.HI R67, RZ, 0x8, R57 ;  /* 0x00000008ff437819 */ /* 0x000fe40000011639 */
[----:B------:R-:W-:Y:S01]  /*5080*/  PRMT R59, R59, 0x654, R58 ;  /* 0x000006543b3b7816 */ /* 0x000fe2000000003a */
[----:B------:R-:W-:Y:S01]  /*5090*/  IMAD.SHL.U32 R58, R62, 0x100, RZ ;  /* 0x000001003e3a7824 */ /* 0x000fe200078e00ff */
[----:B------:R-:W-:Y:S02]  /*50a0*/  PRMT R14, R66, 0x654, R11 ;  /* 0x00000654420e7816 */ /* 0x000fe4000000000b */
[----:B------:R-:W-:Y:S01]  /*50b0*/  SHF.R.U32.HI R68, RZ, 0x10, R57 ;  /* 0x00000010ff447819 */ /* 0x000fe20000011639 */
[----:B------:R-:W-:Y:S01]  /*50c0*/  IMAD.MOV.U32 R57, RZ, RZ, R15 ;  /* 0x000000ffff397224 */ /* 0x000fe200078e000f */
[----:B------:R-:W-:Y:S02]  /*50d0*/  SHF.L.U32 R11, R67, 0x8, RZ ;  /* 0x00000008430b7819 */ /* 0x000fe400000006ff */
[----:B------:R-:W-:Y:S01]  /*50e0*/  LOP3.LUT R67, R59, 0xff00, R58, 0xf8, !PT ;  /* 0x0000ff003b437812 */ /* 0x000fe200078ef83a */
[----:B------:R-:W-:Y:S01]  /*50f0*/  IMAD.U32 R58, R64, 0x10000, RZ ;  /* 0x00010000403a7824 */ /* 0x000fe200078e00ff */
[----:B------:R-:W-:Y:S01]  /*5100*/  LOP3.LUT R15, R14, 0xff00, R11, 0xf8, !PT ;  /* 0x0000ff000e0f7812 */ /* 0x000fe200078ef80b */
[----:B------:R-:W-:Y:S01]  /*5110*/  IMAD.U32 R14, R68, 0x10000, RZ ;  /* 0x00010000440e7824 */ /* 0x000fe200078e00ff */
[----:B------:R-:W-:-:S02]  /*5120*/  F2FP.F16.E4M3.UNPACK_B R59, R125.H1 ;  /* 0x0000007dff3b723e */ /* 0x000fc400030006ff */
        /* <DEDUP_REMOVED lines=8> */
[----:B------:R-:W-:Y:S02]  /*51b0*/  HADD2.F32 R11, -RZ, R11.H0_H0 ;  /* 0x2000000bff0b7230 */ /* 0x000fe40000004100 */
[----:B------:R-:W-:Y:S01]  /*51c0*/  FMUL.FTZ R68, R14, R64 ;  /* 0x000000400e447220 */ /* 0x000fe20000410000 */
[----:B------:R-:W-:Y:S01]  /*51d0*/  HADD2.F32 R59, -RZ, R58.H0_H0 ;  /* 0x2000003aff3b7230 */ /* 0x000fe20000004100 */
[----:B------:R-:W-:Y:S01]  /*51e0*/  F2FP.F16.E4M3.UNPACK_B R125, R125 ;  /* 0x0000007dff7d723e */ /* 0x000fe200020006ff */
[----:B------:R-:W-:-:S02]  /*51f0*/  HADD2.F32 R15, -RZ, R13.H1_H1 ;  /* 0x3000000dff0f7230 */ /* 0x000fc40000004100 */
        /* <DEDUP_REMOVED lines=77> */
.L_x_2988:
[----:B------:R-:W-:Y:S05]  /*56d0*/  BSYNC B3 ;  /* 0x0000000000037941 */ /* 0x000fea0003800000 */
.L_x_2987:
[----:B--2---:R0:W-:Y:S02]  /*56e0*/  ST.E.128 desc[UR36][R60.64], R12 ;  /* 0x0000000c3c007985 */ /* 0x0041e4000c101d24 */
.L_x_2986:
[----:B------:R-:W-:Y:S05]  /*56f0*/  BSYNC B2 ;  /* 0x0000000000027941 */ /* 0x000fea0003800000 */
.L_x_2985:
        /* <DEDUP_REMOVED lines=8> */
[----:B------:R-:W-:Y:S01]  /*5780*/  SHF.R.U32.HI R58, RZ, 0x8, R55 ;  /* 0x00000008ff3a7819 */ /* 0x000fe20000011637 */
[----:B--2---:R-:W-:Y:S01]  /*5790*/  IMAD.MOV.U32 R52, RZ, RZ, R14 ;  /* 0x000000ffff347224 */ /* 0x004fe200078e000e */
[----:B------:R-:W-:Y:S02]  /*57a0*/  SHF.R.U32.HI R62, RZ, 0x8, R53 ;  /* 0x00000008ff3e7819 */ /* 0x000fe40000011635 */
[----:B------:R-:W-:Y:S02]  /*57b0*/  SHF.R.U32.HI R61, RZ, 0x18, R55 ;  /* 0x00000018ff3d7819 */ /* 0x000fe40000011637 */
[----:B------:R-:W-:Y:S01]  /*57c0*/  LOP3.LUT R54, R55, 0xff, RZ, 0xc0, !PT ;  /* 0x000000ff37367812 */ /* 0x000fe200078ec0ff */
[----:B------:R-:W-:Y:S01]  /*57d0*/  IMAD.SHL.U32 R14, R62, 0x100, RZ ;  /* 0x000001003e0e7824 */ /* 0x000fe200078e00ff */
[----:B------:R-:W-:Y:S02]  /*57e0*/  SHF.R.U32.HI R64, RZ, 0x18, R53 ;  /* 0x00000018ff407819 */ /* 0x000fe40000011635 */
[----:B------:R-:W-:-:S02]  /*57f0*/  LOP3.LUT R11, R53, 0xff, RZ, 0xc0, !PT ;  /* 0x000000ff350b7812 */ /* 0x000fc400078ec0ff */
[----:B------:R-:W-:Y:S02]  /*5800*/  SHF.R.U32.HI R60, RZ, 0x10, R53 ;  /* 0x00000010ff3c7819 */ /* 0x000fe40000011635 */
[----:B------:R-:W-:Y:S01]  /*5810*/  MOV R53, R15 ;  /* 0x0000000f00357202 */ /* 0x000fe20000000f00 */
[----:B------:R-:W-:Y:S01]  /*5820*/  IMAD.SHL.U32 R15, R58, 0x100, RZ ;  /* 0x000001003a0f7824 */ /* 0x000fe200078e00ff */
[----:B------:R-:W-:Y:S02]  /*5830*/  SHF.R.U32.HI R59, RZ, 0x10, R55 ;  /* 0x00000010ff3b7819 */ /* 0x000fe40000011637 */
[----:B------:R-:W-:Y:S02]  /*5840*/  PRMT R54, R61, 0x654, R54 ;  /* 0x000006543d367816 */ /* 0x000fe40000000036 */
[----:B------:R-:W-:Y:S01]  /*5850*/  PRMT R11, R64, 0x654, R11 ;  /* 0x00000654400b7816 */ /* 0x000fe2000000000b */
        /* <DEDUP_REMOVED lines=94> */
[----:B------:R-:W-:-:S07]  /*5e40*/  MOV R13, R63 ;  /* 0x0000003f000d7202 */ /* 0x000fce0000000f00 */
.L_x_2990:
[----:B------:R-:W-:Y:S05]  /*5e50*/  BSYNC B2 ;  /* 0x0000000000027941 */ /* 0x000fea0003800000 */
.L_x_2989:
[----:B--2---:R0:W-:Y:S02]  /*5e60*/  ST.E.128 desc[UR36][R56.64], R12 ;  /* 0x0000000c38007985 */ /* 0x0041e4000c101d24 */
.L_x_2984:
[----:B------:R-:W-:Y:S05]  /*5e70*/  BSYNC B1 ;  /* 0x0000000000017941 */ /* 0x000fea0003800000 */
.L_x_2983:
[----:B------:R-:W-:-:S03]  /*5e80*/  UMOV UR4, 0xffffffff ;  /* 0xffffffff00047882 */ /* 0x000fc60000000000 */
[----:B------:R-:W-:Y:S05]  /*5e90*/  BRA.DIV UR4, `(.L_x_2991) ;  /* 0x0000026e04987947 */ /* 0x000fea000b800000 */
[----:B-1----:R-:W1:Y:S04]  /*5ea0*/  SHFL.IDX PT, R117, R117, 0x3, 0x181f ;  /* 0x00781f0075757f89 */ /* 0x002e6800000e0000 */
[----:B------:R0:W0:Y:S02]  /*5eb0*/  SHFL.IDX PT, R53, R116, 0x3, 0x181f ;  /* 0x00781f0074357f89 */ /* 0x00002400000e0000 */
.L_x_3317:
[----:B------:R-:W-:Y:S05]  /*5ec0*/  @P4 BRA `(.L_x_2992) ;  /* 0x0000005c00184947 */ /* 0x000fea0003800000 */
[----:B------:R-:W-:Y:S04]  /*5ed0*/  BSSY B1, `(.L_x_2993) ;  /* 0x0000077000017945 */ /* 0x000fe80003800000 */
        /* <DEDUP_REMOVED lines=10> */
[----:B------:R-:W-:Y:S01]  /*5f80*/  SHF.R.U32.HI R60, RZ, 0x18, R49 ;  /* 0x00000018ff3c7819 */ /* 0x000fe20000011631 */
[----:B------:R-:W-:Y:S01]  /*5f90*/  IMAD.SHL.U32 R14, R58, 0x100, RZ ;  /* 0x000001003a0e7824 */ /* 0x000fe200078e00ff */
[----:B------:R-:W-:Y:S02]  /*5fa0*/  LOP3.LUT R11, R49, 0xff, RZ, 0xc0, !PT ;  /* 0x000000ff310b7812 */ /* 0x000fe400078ec0ff */
[----:B------:R-:W-:Y:S02]  /*5fb0*/  SHF.R.U32.HI R59, RZ, 0x18, R51 ;  /* 0x00000018ff3b7819 */ /* 0x000fe40000011633 */
[----:B------:R-:W-:-:S02]  /*5fc0*/  LOP3.LUT R50, R51, 0xff, RZ, 0xc0, !PT ;  /* 0x000000ff33327812 */ /* 0x000fc400078ec0ff */
[----:B------:R-:W-:Y:S01]  /*5fd0*/  SHF.R.U32.HI R56, RZ, 0x10, R49 ;  /* 0x00000010ff387819 */ /* 0x000fe20000011631 */
[----:B------:R-:W-:Y:S01]  /*5fe0*/  IMAD.MOV.U32 R49, RZ, RZ, R15 ;  /* 0x000000ffff317224 */ /* 0x000fe200078e000f */
[----:B------:R-:W-:Y:S01]  /*5ff0*/  SHF.R.U32.HI R57, RZ, 0x10, R51 ;  /* 0x00000010ff397819 */ /* 0x000fe20000011633 */
[----:B------:R-:W-:Y:S01]  /*6000*/  IMAD.SHL.U32 R15, R52, 0x100, RZ ;  /* 0x00000100340f7824 */ /* 0x000fe200078e00ff */
[----:B------:R-:W-:Y:S02]  /*6010*/  PRMT R11, R60, 0x654, R11 ;  /* 0x000006543c0b7816 */ /* 0x000fe4000000000b */
[----:B------:R-:W-:Y:S01]  /*6020*/  PRMT R50, R59, 0x654, R50 ;  /* 0x000006543b327816 */ /* 0x000fe20000000032 */
[----:B------:R-:W-:Y:S01]  /*6030*/  IMAD.U32 R57, R57, 0x10000, RZ ;  /* 0x0001000039397824 */ /* 0x000fe200078e00ff */
[----:B------:R-:W-:Y:S02]  /*6040*/  LOP3.LUT R14, R11, 0xff00, R14, 0xf8, !PT ;  /* 0x0000ff000b0e7812 */ /* 0x000fe400078ef80e */
        /* <DEDUP_REMOVED lines=93> */
.L_x_2996:
[----:B------:R-:W-:Y:S05]  /*6620*/  BSYNC B2 ;  /* 0x0000000000027941 */ /* 0x000fea0003800000 */
.L_x_2995:
[----:B--2---:R0:W-:Y:S02]  /*6630*/  ST.E.128 desc[UR36][R54.64], R12 ;  /* 0x0000000c36007985 */ /* 0x0041e4000c101d24 */
.L_x_2994:
[----:B------:R-:W-:Y:S05]  /*6640*/  BSYNC B1 ;  /* 0x0000000000017941 */ /* 0x000fea0003800000 */
.L_x_2993:
        /* <DEDUP_REMOVED lines=10> */
[----:B------:R-:W-:Y:S02]  /*66f0*/  LOP3.LUT R11, R45, 0xff, RZ, 0xc0, !PT ;  /* 0x000000ff2d0b7812 */ /* 0x000fe400078ec0ff */
[--C-:B------:R-:W-:Y:S01]  /*6700*/  SHF.R.U32.HI R52, RZ, 0x18, R45.reuse ;  /* 0x00000018ff347819 */ /* 0x100fe2000001162d */
[----:B------:R-:W-:Y:S01]  /*6710*/  IMAD.SHL.U32 R46, R46, 0x100, RZ ;  /* 0x000001002e2e7824 */ /* 0x000fe200078e00ff */
[----:B------:R-:W-:Y:S02]  /*6720*/  SHF.R.U32.HI R51, RZ, 0x8, R45 ;  /* 0x00000008ff337819 */ /* 0x000fe4000001162d */
[----:B------:R-:W-:Y:S02]  /*6730*/  SHF.R.U32.HI R50, RZ, 0x10, R47 ;  /* 0x00000010ff327819 */ /* 0x000fe4000001162f */
[----:B------:R-:W-:-:S02]  /*6740*/  LOP3.LUT R47, R47, 0xff0000ff, RZ, 0xc0, !PT ;  /* 0xff0000ff2f2f7812 */ /* 0x000fc400078ec0ff */
        /* <DEDUP_REMOVED lines=50> */
[----:B------:R-:W-:Y:S01]  /*6a70*/  F2FP.F16.E4M3.UNPACK_B R15, R50.H1 ;  /* 0x00000032ff0f723e */ /* 0x000fe200030006ff */
[-C--:B------:R-:W-:Y:S01]  /*6a80*/  FFMA.FTZ R55, R12, R78.reuse, R47 ;  /* 0x0000004e0c377223 */ /* 0x080fe2000001002f */
[----:B------:R-:W-:Y:S01]  /*6a90*/  F2FP.F16.E4M3.UNPACK_B R12, R45.H1 ;  /* 0x0000002dff0c723e */ /* 0x000fe200030006ff */
[----:B------:R-:W-:Y:S01]  /*6aa0*/  FFMA.FTZ R54, R11, R78, -R46 ;  /* 0x0000004e0b367223 */ /* 0x000fe2000001082e */
[-C--:B------:R-:W-:Y:S01]  /*6ab0*/  F2FP.F16.E4M3.UNPACK_B R47, R53.reuse.H1 ;  /* 0x00000035ff2f723e */ /* 0x080fe200030006ff */
[----:B------:R-:W-:Y:S01]  /*6ac0*/  HADD2.F32 R46, -RZ, R15.H1_H1 ;  /* 0x3000000fff2e7230 */ /* 0x000fe20000004100 */
[----:B------:R-:W-:Y:S01]  /*6ad0*/  F2FP.SATFINITE.E4M3.F32.PACK_AB_MERGE_C R60, R51, R52, RZ ;  /* 0x00000034333c723e */ /* 0x000fe200048070ff */
        /* <DEDUP_REMOVED lines=42> */
.L_x_2998:
[----:B------:R-:W-:Y:S05]  /*6d80*/  BSYNC B1 ;  /* 0x0000000000017941 */ /* 0x000fea0003800000 */
.L_x_2997:
[----:B--2---:R0:W-:Y:S01]  /*6d90*/  ST.E.128 desc[UR36][R48.64], R12 ;  /* 0x0000000c30007985 */ /* 0x0041e2000c101d24 */
[----:B------:R-:W-:Y:S05]  /*6da0*/  BRA `(.L_x_2992) ;  /* 0x0000004c00607947 */ /* 0x000fea0003800000 */
.L_x_2952:
[----:B------:R-:W-:Y:S02]  /*6db0*/  ISETP.GE.AND P5, PT, R221, R109, PT ;  /* 0x0000006ddd00720c */ /* 0x000fe40003fa6270 */
[----:B------:R-:W-:Y:S02]  /*6dc0*/  CS2R R50, SRZ ;  /* 0x0000000000327805 */ /* 0x000fe4000001ff00 */
[----:B------:R-:W-:Y:S02]  /*6dd0*/  P2R R49, PR, RZ, 0x1 ;  /* 0x00000001ff317803 */ /* 0x000fe40000000000 */
[----:B------:R-:W-:-:S13]  /*6de0*/  ISETP.GE.OR P5, PT, R16, R114, P5 ;  /* 0x000000721000720c */ /* 0x000fda0002fa6670 */
        /* <DEDUP_REMOVED lines=9> */
[----:B------:R-:W2:Y:S08]  /*6e80*/  @!P2 LDC.64 R76, c[0x0][0x3e8] ;  /* 0x0000fa00ff4cab82 */ /* 0x000eb00000000a00 */
[----:B------:R-:W3:Y:S01]  /*6e90*/  @!P2 LDC.64 R78, c[0x0][0x400] ;  /* 0x00010000ff4eab82 */ /* 0x000ee20000000a00 */
[----:B0-----:R-:W-:-:S04]  /*6ea0*/  @!P2 IMAD.WIDE.U32 R44, R46, 0x60, R12 ;  /* 0x000000602e2ca825 */ /* 0x001fc800078e000c */
[----:B------:R-:W-:Y:S01]  /*6eb0*/  @!P2 IMAD R47, R47, 0x60, RZ ;  /* 0x000000602f2fa824 */ /* 0x000fe200078e02ff */
[----:B--2---:R-:W-:-:S04]  /*6ec0*/  @!P2 IADD3 R76, P3, P4, R86, R76, R44 ;  /* 0x0000004c564ca210 */ /* 0x004fc80007c7e02c */
[----:B------:R-:W-:-:S04]  /*6ed0*/  @!P2 IADD3 R47, R45, R47, RZ ;  /* 0x0000002f2d2fa210 */ /* 0x000fc80007ffe0ff */
[----:B------:R-:W-:Y:S02]  /*6ee0*/  @!P2 IADD3.X R77, R36, R77, R47, P3, P4 ;  /* 0x0000004d244da210 */ /* 0x000fe40001fe842f */
[----:B------:R-:W0:Y:S02]  /*6ef0*/  @!P2 LDC.64 R46, c[0x0][0x408] ;  /* 0x00010200ff2eab82 */ /* 0x000e240000000a00 */
[----:B0-----:R-:W-:-:S04]  /*6f00*/  @!P2 IMAD.WIDE.U32 R44, R46, 0x60, R14 ;  /* 0x000000602e2ca825 */ /* 0x001fc800078e000e */
[----:B------:R-:W-:Y:S01]  /*6f10*/  @!P2 IMAD R47, R47, 0x60, RZ ;  /* 0x000000602f2fa824 */ /* 0x000fe200078e02ff */
[----:B---3--:R-:W-:-:S03]  /*6f20*/  @!P2 IADD3 R78, P3, P4, R90, R78, R44 ;  /* 0x0000004e5a4ea210 */ /* 0x008fc60007c7e02c */
[----:B------:R-:W-:-:S05]  /*6f30*/  @!P2 IMAD.IADD R46, R45, 0x1, R47 ;  /* 0x000000012d2ea824 */ /* 0x000fca00078e022f */
        /* <DEDUP_REMOVED lines=8> */
[----:B------:R-:W-:-:S03]  /*6fc0*/  ISETP.GE.AND P3, PT, R103, R109, PT ;  /* 0x0000006d6700720c */ /* 0x000fc60003f66270 */
[----:B------:R-:W1:Y:S01]  /*6fd0*/  @!P4 LDC.64 R62, c[0x0][0x400] ;  /* 0x00010000ff3ecb82 */ /* 0x000e620000000a00 */
        /* <DEDUP_REMOVED lines=8> */
[----:B------:R-:W-:-:S03]  /*7060*/  ISETP.NE.AND P0, PT, R49, RZ, PT ;  /* 0x000000ff3100720c */ /* 0x000fc60003f05270 */
[----:B------:R-:W-:Y:S01]  /*7070*/  @!P4 IMAD.X R61, R48, 0x1, R61, P6 ;  /* 0x00000001303dc824 */ /* 0x000fe200030e063d */
[----:B-1----:R-:W-:Y:S02]  /*7080*/  @!P4 IADD3 R62, P6, R15, R62, RZ ;  /* 0x0000003e0f3ec210 */ /* 0x002fe40007fde0ff */
[----:B------:R-:W-:Y:S01]  /*7090*/  CS2R R48, SRZ ;  /* 0x0000000000307805 */ /* 0x000fe2000001ff00 */
[----:B------:R-:W0:Y:S02]  /*70a0*/  @!P3 LDC.64 R14, c[0x0][0x3e8] ;  /* 0x0000fa00ff0ebb82 */ /* 0x000e240000000a00 */
[----:B------:R-:W-:Y:S01]  /*70b0*/  @!P4 IMAD.X R63, R46, 0x1, R63, P6 ;  /* 0x000000012e3fc824 */ /* 0x000fe200030e063f */
[----:B------:R-:W-:Y:S02]  /*70c0*/  CS2R R58, SRZ ;  /* 0x00000000003a7805 */ /* 0x000fe4000001ff00 */
[----:B------:R1:W2:Y:S03]  /*70d0*/  @!P5 LDG.E.128 R48, desc[UR36][R54.64] ;  /* 0x000000243630d981 */ /* 0x0002a6000c1e1d00 */
[----:B------:R-:W3:Y:S01]  /*70e0*/  @!P3 LDC.64 R46, c[0x0][0x400] ;  /* 0x00010000ff2ebb82 */ /* 0x000ee20000000a00 */
[----:B0-----:R-:W-:-:S05]  /*70f0*/  @!P3 IADD3 R14, P6, R11, R14, RZ ;  /* 0x0000000e0b0eb210 */ /* 0x001fca0007fde0ff */
[----:B------:R-:W-:Y:S01]  /*7100*/  @!P3 IMAD.X R15, R12, 0x1, R15, P6 ;  /* 0x000000010c0fb824 */ /* 0x000fe200030e060f */
[----:B---3--:R-:W-:-:S04]  /*7110*/  @!P3 IADD3 R12, P6, R13, R46, RZ ;  /* 0x0000002e0d0cb210 */ /* 0x008fc80007fde0ff */
[----:B------:R-:W-:Y:S02]  /*7120*/  @!P3 IADD3.X R13, R44, R47, RZ, P6, !PT ;  /* 0x0000002f2c0db210 */ /* 0x000fe400037fe4ff */
[----:B------:R-:W-:Y:S02]  /*7130*/  CS2R R46, SRZ ;  /* 0x00000000002e7805 */ /* 0x000fe4000001ff00 */
[----:B------:R-:W-:Y:S02]  /*7140*/  CS2R R44, SRZ ;  /* 0x00000000002c7805 */ /* 0x000fe4000001ff00 */
[----:B-1----:R-:W-:Y:S02]  /*7150*/  CS2R R54, SRZ ;  /* 0x0000000000367805 */ /* 0x002fe4000001ff00 */
[----:B------:R-:W-:Y:S02]  /*7160*/  CS2R R56, SRZ ;  /* 0x0000000000387805 */ /* 0x000fe4000001ff00 */
[----:B------:R0:W3:Y:S01]  /*7170*/  @!P5 LDG.E.128 R44, desc[UR36][R52.64] ;  /* 0x00000024342cd981 */ /* 0x0000e2000c1e1d00 */
[----:B------:R-:W-:-:S02]  /*7180*/  CS2R R66, SRZ ;  /* 0x0000000000427805 */ /* 0x000fc4000001ff00 */
[----:B------:R-:W-:Y:S02]  /*7190*/  CS2R R64, SRZ ;  /* 0x0000000000407805 */ /* 0x000fe4000001ff00 */
[----:B------:R-:W-:Y:S01]  /*71a0*/  CS2R R70, SRZ ;  /* 0x0000000000467805 */ /* 0x000fe2000001ff00 */
[----:B------:R1:W4:Y:S01]  /*71b0*/  @!P4 LDG.E.128 R56, desc[UR36][R62.64] ;  /* 0x000000243e38c981 */ /* 0x000322000c1e1d00 */
[----:B------:R-:W-:Y:S02]  /*71c0*/  CS2R R68, SRZ ;  /* 0x0000000000447805 */ /* 0x000fe4000001ff00 */
[----:B------:R-:W-:Y:S02]  /*71d0*/  CS2R R74, SRZ ;  /* 0x00000000004a7805 */ /* 0x000fe4000001ff00 */
[----:B------:R-:W-:Y:S01]  /*71e0*/  CS2R R72, SRZ ;  /* 0x0000000000487805 */ /* 0x000fe2000001ff00 */
[----:B------:R-:W5:Y:S01]  /*71f0*/  @!P3 LDG.E.128 R64, desc[UR36][R12.64] ;  /* 0x000000240c40b981 */ /* 0x000f62000c1e1d00 */
[----:B0-----:R-:W-:-:S03]  /*7200*/  CS2R R52, SRZ ;  /* 0x0000000000347805 */ /* 0x001fc6000001ff00 */
[----:B------:R-:W5:Y:S01]  /*7210*/  @!P2 LDG.E.128 R68, desc[UR36][R76.64] ;  /* 0x000000244c44a981 */ /* 0x000f62000c1e1d00 */
[----:B-1----:R-:W-:-:S03]  /*7220*/  CS2R R62, SRZ ;  /* 0x00000000003e7805 */ /* 0x002fc6000001ff00 */
[----:B------:R0:W5:Y:S04]  /*7230*/  @!P4 LDG.E.128 R52, desc[UR36][R60.64] ;  /* 0x000000243c34c981 */ /* 0x000168000c1e1d00 */
[----:B------:R-:W5:Y:S01]  /*7240*/  @!P2 LDG.E.128 R72, desc[UR36][R78.64] ;  /* 0x000000244e48a981 */ /* 0x000f62000c1e1d00 */
[----:B0-----:R-:W-:-:S06]  /*7250*/  CS2R R60, SRZ ;  /* 0x00000000003c7805 */ /* 0x001fcc000001ff00 */
[----:B------:R-:W5:Y:S01]  /*7260*/  @!P3 LDG.E.128 R60, desc[UR36][R14.64] ;  /* 0x000000240e3cb981 */ /* 0x000f62000c1e1d00 */
[----:B------:R-:W-:-:S06]  /*7270*/  UISETP.NE.AND UP0, UPT, UR61, 0x3, UPT ;  /* 0x000000033d00788c */ /* 0x000fcc000bf05270 */
[----:B------:R-:W-:Y:S02]  /*7280*/  PLOP3.LUT P5, PT, PT, PT, UP0, 0x80, 0x0 ;  /* 0x000000000000781c */ /* 0x000fe40003faf008 */
[----:B------:R-:W-:Y:S01]  /*7290*/  ISETP.GE.AND P2, PT, R16, R114, PT ;  /* 0x000000721000720c */ /* 0x000fe20003f46270 */
[----:B--2---:R-:W-:Y:S02]  /*72a0*/  IMAD.MOV.U32 R135, RZ, RZ, R50 ;  /* 0x000000ffff877224 */ /* 0x004fe400078e0032 */
[----:B------:R-:W-:Y:S02]  /*72b0*/  IMAD.MOV.U32 R137, RZ, RZ, R48 ;  /* 0x000000ffff897224 */ /* 0x000fe400078e0030 */
[----:B---3--:R-:W-:Y:S02]  /*72c0*/  IMAD.MOV.U32 R134, RZ, RZ, R46 ;  /* 0x000000ffff867224 */ /* 0x008fe400078e002e */
[----:B------:R-:W-:Y:S02]  /*72d0*/  IMAD.MOV.U32 R136, RZ, RZ, R44 ;  /* 0x000000ffff887224 */ /* 0x000fe400078e002c */
[----:B----4-:R-:W-:-:S02]  /*72e0*/  IMAD.MOV.U32 R131, RZ, RZ, R58 ;  /* 0x000000ffff837224 */ /* 0x010fc400078e003a */
[----:B------:R-:W-:Y:S02]  /*72f0*/  IMAD.MOV.U32 R130, RZ, RZ, R56 ;  /* 0x000000ffff827224 */ /* 0x000fe400078e0038 */
[----:B-----5:R-:W-:Y:S01]  /*7300*/  IMAD.MOV.U32 R128, RZ, RZ, R66 ;  /* 0x000000ffff807224 */ /* 0x020fe200078e0042 */
[----:B------:R-:W-:Y:S01]  /*7310*/  MOV R129, R64 ;  /* 0x0000004000817202 */ /* 0x000fe20000000f00 */
[----:B------:R-:W-:Y:S02]  /*7320*/  IMAD.MOV.U32 R119, RZ, RZ, R70 ;  /* 0x000000ffff777224 */ /* 0x000fe400078e0046 */
[----:B------:R-:W-:Y:S02]  /*7330*/  IMAD.MOV.U32 R121, RZ, RZ, R68 ;  /* 0x000000ffff797224 */ /* 0x000fe400078e0044 */
[----:B------:R-:W-:Y:S01]  /*7340*/  IMAD.MOV.U32 R132, RZ, RZ, R54 ;  /* 0x000000ffff847224 */ /* 0x000fe200078e0036 */
[----:B------:R-:W-:Y:S01]  /*7350*/  MOV R133, R52 ;  /* 0x0000003400857202 */ /* 0x000fe20000000f00 */
[----:B------:R-:W-:-:S02]  /*7360*/  IMAD.MOV.U32 R122, RZ, RZ, R74 ;  /* 0x000000ffff7a7224 */ /* 0x000fc400078e004a */
[----:B------:R-:W-:Y:S02]  /*7370*/  IMAD.MOV.U32 R123, RZ, RZ, R72 ;  /* 0x000000ffff7b7224 */ /* 0x000fe400078e0048 */
[----:B------:R-:W-:Y:S02]  /*7380*/  IMAD.MOV.U32 R125, RZ, RZ, R62 ;  /* 0x000000ffff7d7224 */ /* 0x000fe400078e003e */
[----:B------:R-:W-:Y:S01]  /*7390*/  IMAD.MOV.U32 R127, RZ, RZ, R60 ;  /* 0x000000ffff7f7224 */ /* 0x000fe200078e003c */
[----:B------:R-:W-:Y:S06]  /*73a0*/  @!P5 BRA `(.L_x_2999) ;  /* 0x000000000004d947 */ /* 0x000fec0003800000 */
[----:B------:R-:W-:Y:S01]  /*73b0*/  BPT.TRAP 0x1 ;  /* 0x000000040000795c */ /* 0x000fe20000300000 */
.L_x_2999:
[----:B------:R-:W-:Y:S01]  /*73c0*/  IMAD R80, R23, 0x8, R22 ;  /* 0x0000000817507824 */ /* 0x000fe200078e0216 */
[----:B------:R-:W-:Y:S01]  /*73d0*/  SHF.L.U32 R110, R224, 0x1f, RZ ;  /* 0x0000001fe06e7819 */ /* 0x000fe200000006ff */
[----:B------:R-:W0:Y:S01]  /*73e0*/  LDC R124, c[0x0][0x2f4] ;  /* 0x0000bd00ff7c7b82 */ /* 0x000e220000000800 */
[----:B------:R-:W-:Y:S02]  /*73f0*/  BSSY B1, `(.L_x_3000) ;  /* 0x0000003000017945 */ /* 0x000fe40003800000 */
[----:B------:R-:W1:Y:S02]  /*7400*/  SYNCS.PHASECHK.TRANS64.TRYWAIT P3, [R80+URZ+0x38890], R110 ;  /* 0x0388906e500075a7 */ /* 0x000e64000806017f */
[----:B-1----:R-:W-:Y:S05]  /*7410*/  @!P3 BRA `(.L_x_3001) ;  /* 0x000002580084b947 */ /* 0x002fea0003800000 */
.L_x_3318:
[----:B------:R-:W-:Y:S05]  /*7420*/  BSYNC B1 ;  /* 0x0000000000017941 */ /* 0x000fea0003800000 */
.L_x_3000:
[----:B------:R-:W-:Y:S01]  /*7430*/  UMOV UR4, 0xffffffff ;  /* 0xffffffff00047882 */ /* 0x000fe20000000000 */
[----:B0-----:R-:W-:Y:S02]  /*7440*/  IADD3 R126, -R97, R124, RZ ;  /* 0x0000007c617e7210 */ /* 0x001fe40007ffe1ff */
[----:B------:R-:W-:Y:S05]  /*7450*/  BRA.DIV UR4, `(.L_x_3002) ;  /* 0x0000025a04887947 */ /* 0x000fea000b800000 */
[----:B------:R0:W2:Y:S04]  /*7460*/  SHFL.IDX PT, R118, R117, RZ, 0x181f ;  /* 0x00181fff75767589 */ /* 0x0000a800000e0000 */
[----:B------:R0:W3:Y:S02]  /*7470*/  SHFL.IDX PT, R120, R116, RZ, 0x181f ;  /* 0x00181fff74787589 */ /* 0x0000e400000e0000 */
.L_x_3322:
[----:B------:R-:W-:Y:S01]  /*7480*/  ISETP.GE.OR P3, PT, R221, R109, P1 ;  /* 0x0000006ddd00720c */ /* 0x000fe20000f66670 */
[----:B------:R-:W-:-:S12]  /*7490*/  BSSY B1, `(.L_x_3003) ;  /* 0x00000fd000017945 */ /* 0x000fd80003800000 */
[----:B------:R-:W-:Y:S05]  /*74a0*/  @P3 BRA `(.L_x_3004) ;  /* 0x0000000c00ec3947 */ /* 0x000fea0003800000 */
[----:B------:R-:W4:Y:S01]  /*74b0*/  S2R R14, SR_TID.X ;  /* 0x00000000000e7919 */ /* 0x000f220000002100 */
[----:B------:R-:W-:Y:S01]  /*74c0*/  SEL R11, R97, R126, !P0 ;  /* 0x0000007e610b7207 */ /* 0x000fe20004000000 */
[----:B------:R-:W-:Y:S01]  /*74d0*/  BSSY B2, `(.L_x_3005) ;  /* 0x00000f3000027945 */ /* 0x000fe20003800000 */
[----:B---3--:R-:W-:Y:S02]  /*74e0*/  IADD3 R114, P3, R39, R120, RZ ;  /* 0x0000007827727210 */ /* 0x008fe40007f7e0ff */
[----:B------:R-:W-:-:S03]  /*74f0*/  SHF.R.S32.HI R12, RZ, 0x1f, R11 ;  /* 0x0000001fff0c7819 */ /* 0x000fc6000001140b */
[----:B--2---:R-:W-:Y:S01]  /*7500*/  IMAD.X R115, R118, 0x1, R43, P3 ;  /* 0x0000000176737824 */ /* 0x004fe200018e062b */
        /* <DEDUP_REMOVED lines=8> */
[----:B------:R-:W-:Y:S01]  /*7590*/  LOP3.LUT R12, R12, 0xffffc000, RZ, 0xc0, !PT ;  /* 0xffffc0000c0c7812 */ /* 0x000fe200078ec0ff */
[----:B----4-:R-:W-:-:S05]  /*75a0*/  VIADD R15, R14, 0xffffff80 ;  /* 0xffffff800e0f7836 */ /* 0x010fca0000000000 */
[----:B------:R-:W-:-:S04]  /*75b0*/  SHF.R.S32.HI R14, RZ, 0x1f, R15 ;  /* 0x0000001fff0e7819 */ /* 0x000fc8000001140f */
[----:B------:R-:W-:-:S05]  /*75c0*/  LEA.HI R14, R14, R15, RZ, 0x6 ;  /* 0x0000000f0e0e7211 */ /* 0x000fca00078f30ff */
[----:B------:R-:W-:-:S05]  /*75d0*/  IMAD.SHL.U32 R14, R14, 0x10, RZ ;  /* 0x000000100e0e7824 */ /* 0x000fca00078e00ff */
[----:B------:R-:W-:-:S04]  /*75e0*/  LOP3.LUT R14, R14, 0xfffffc00, RZ, 0xc0, !PT ;  /* 0xfffffc000e0e7812 */ /* 0x000fc800078ec0ff */
[----:B------:R-:W-:Y:S02]  /*75f0*/  IADD3 R12, R13, R12, R14 ;  /* 0x0000000c0d0c7210 */ /* 0x000fe40007ffe00e */
[----:B------:R-:W-:-:S03]  /*7600*/  LEA R13, R23, R95, 0xf ;  /* 0x0000005f170d7211 */ /* 0x000fc600078e78ff */
[----:B------:R-:W-:Y:S02]  /*7610*/  IMAD R15, R23, 0x8000, R12 ;  /* 0x00008000170f7824 */ /* 0x000fe400078e020c */
[C---:B------:R-:W-:Y:S02]  /*7620*/  IMAD.IADD R13, R22.reuse, 0x1, R13 ;  /* 0x00000001160d7824 */ /* 0x040fe400078e020d */
[----:B------:R-:W-:-:S04]  /*7630*/  IMAD.IADD R76, R22, 0x1, R15 ;  /* 0x00000001164c7824 */ /* 0x000fc800078e020f */
        /* <DEDUP_REMOVED lines=10> */
[----:B------:R-:W-:-:S02]  /*76e0*/  SHF.R.U32.HI R141, RZ, 0x8, R47 ;  /* 0x00000008ff8d7819 */ /* 0x000fc4000001162f */
[----:B------:R-:W-:Y:S02]  /*76f0*/  SHF.R.U32.HI R139, RZ, 0x18, R51 ;  /* 0x00000018ff8b7819 */ /* 0x000fe40000011633 */
[----:B------:R-:W-:Y:S02]  /*7700*/  LOP3.LUT R50, R51, 0xff, RZ, 0xc0, !PT ;  /* 0x000000ff33327812 */ /* 0x000fe400078ec0ff */
[----:B------:R-:W-:Y:S02]  /*7710*/  PRMT R48, R149, 0x654, R48 ;  /* 0x0000065495307816 */ /* 0x000fe40000000030 */
[--C-:B------:R-:W-:Y:S02]  /*7720*/  SHF.R.U32.HI R148, RZ, 0x18, R47.reuse ;  /* 0x00000018ff947819 */ /* 0x100fe4000001162f */
[----:B------:R-:W-:Y:S02]  /*7730*/  LOP3.LUT R45, R47, 0xff, RZ, 0xc0, !PT ;  /* 0x000000ff2f2d7812 */ /* 0x000fe400078ec0ff */
[----:B------:R-:W-:-:S02]  /*7740*/  SHF.R.U32.HI R143, RZ, 0x10, R47 ;  /* 0x00000010ff8f7819 */ /* 0x000fc4000001162f */
[--C-:B------:R-:W-:Y:S02]  /*7750*/  SHF.R.U32.HI R146, RZ, 0x18, R49.reuse ;  /* 0x00000018ff927819 */ /* 0x100fe40000011631 */
[----:B------:R-:W-:Y:S02]  /*7760*/  LOP3.LUT R47, R49, 0xff, RZ, 0xc0, !PT ;  /* 0x000000ff312f7812 */ /* 0x000fe400078ec0ff */
[--C-:B------:R-:W-:Y:S02]  /*7770*/  SHF.R.U32.HI R140, RZ, 0x8, R49.reuse ;  /* 0x00000008ff8c7819 */ /* 0x100fe40000011631 */
[----:B------:R-:W-:Y:S01]  /*7780*/  SHF.R.U32.HI R142, RZ, 0x10, R49 ;  /* 0x00000010ff8e7819 */ /* 0x000fe20000011631 */
[----:B------:R-:W-:Y:S01]  /*7790*/  IMAD.MOV.U32 R49, RZ, RZ, R12 ;  /* 0x000000ffff317224 */ /* 0x000fe200078e000c */
[----:B------:R-:W-:Y:S01]  /*77a0*/  SHF.R.U32.HI R144, RZ, 0x10, R51 ;  /* 0x00000010ff907819 */ /* 0x000fe20000011633 */
[----:B------:R-:W-:Y:S01]  /*77b0*/  IMAD.SHL.U32 R51, R138, 0x100, RZ ;  /* 0x000001008a337824 */ /* 0x000fe200078e00ff */
[----:B------:R-:W-:Y:S01]  /*77c0*/  MOV R46, R14 ;  /* 0x0000000e002e7202 */ /* 0x000fe20000000f00 */
[----:B------:R-:W-:Y:S01]  /*77d0*/  IMAD.U32 R14, R145, 0x10000, RZ ;  /* 0x00010000910e7824 */ /* 0x000fe200078e00ff */
[----:B------:R-:W-:Y:S01]  /*77e0*/  PRMT R50, R139, 0x654, R50 ;  /* 0x000006548b327816 */ /* 0x000fe20000000032 */
[----:B------:R-:W-:Y:S01]  /*77f0*/  IMAD.SHL.U32 R12, R141, 0x100, RZ ;  /* 0x000001008d0c7824 */ /* 0x000fe200078e00ff */
[----:B------:R-:W-:Y:S01]  /*7800*/  LOP3.LUT R13, R48, 0xff00, R13, 0xf8, !PT ;  /* 0x0000ff00300d7812 */ /* 0x000fe200078ef80d */
[----:B------:R-:W-:Y:S01]  /*7810*/  IMAD.SHL.U32 R48, R140, 0x100, RZ ;  /* 0x000001008c307824 */ /* 0x000fe200078e00ff */
[----:B------:R-:W-:Y:S01]  /*7820*/  PRMT R45, R148, 0x654, R45 ;  /* 0x00000654942d7816 */ /* 0x000fe2000000002d */
[----:B------:R-:W-:Y:S01]  /*7830*/  IMAD.U32 R142, R142, 0x10000, RZ ;  /* 0x000100008e8e7824 */ /* 0x000fe200078e00ff */
[----:B------:R-:W-:Y:S01]  /*7840*/  LOP3.LUT R141, R50, 0xff00, R51, 0xf8, !PT ;  /* 0x0000ff00328d7812 */ /* 0x000fe200078ef833 */
[----:B------:R-:W-:Y:S01]  /*7850*/  IMAD.U32 R144, R144, 0x10000, RZ ;  /* 0x0001000090907824 */ /* 0x000fe200078e00ff */
[----:B------:R-:W-:-:S02]  /*7860*/  LOP3.LUT R14, R13, 0xff0000, R14, 0xf8, !PT ;  /* 0x00ff00000d0e7812 */ /* 0x000fc400078ef80e */
[----:B------:R-:W-:Y:S02]  /*7870*/  PRMT R47, R146, 0x654, R47 ;  /* 0x00000654922f7816 */ /* 0x000fe4000000002f */
[----:B------:R-:W-:Y:S02]  /*7880*/  LOP3.LUT R12, R45, 0xff00, R12, 0xf8, !PT ;  /* 0x0000ff002d0c7812 */ /* 0x000fe400078ef80c */
[----:B------:R-:W-:Y:S02]  /*7890*/  SHF.L.U32 R13, R143, 0x10, RZ ;  /* 0x000000108f0d7819 */ /* 0x000fe400000006ff */
[----:B------:R-:W-:Y:S02]  /*78a0*/  F2FP.F16.E4M3.UNPACK_B R140, R137.H1 ;  /* 0x00000089ff8c723e */ /* 0x000fe400030006ff */
[----:B---3--:R-:W-:Y:S02]  /*78b0*/  F2FP.F16.E4M3.UNPACK_B R51, R76.H1 ;  /* 0x0000004cff33723e */ /* 0x008fe400030006ff */
[----:B------:R-:W-:-:S02]  /*78c0*/  F2FP.F16.E4M3.UNPACK_B R50, R49.H1 ;  /* 0x00000031ff32723e */ /* 0x000fc400030006ff */
[----:B------:R-:W-:Y:S01]  /*78d0*/  LOP3.LUT R45, R47, 0xff00, R48, 0xf8, !PT ;  /* 0x0000ff002f2d7812 */ /* 0x000fe200078ef830 */
[----:B------:R-:W-:Y:S01]  /*78e0*/  HADD2.F32 R48, -RZ, R51.H0_H0 ;  /* 0x20000033ff307230 */ /* 0x000fe20000004100 */
[----:B------:R-:W-:Y:S01]  /*78f0*/  LOP3.LUT R12, R12, 0xff0000, R13, 0xf8, !PT ;  /* 0x00ff00000c0c7812 */ /* 0x000fe200078ef80d */
[----:B------:R-:W-:Y:S01]  /*7900*/  HADD2.F32 R13, -RZ, R140.H0_H0 ;  /* 0x2000008cff0d7230 */ /* 0x000fe20000004100 */
[----:B------:R-:W-:Y:S01]  /*7910*/  F2FP.F16.E4M3.UNPACK_B R138, R136.H1 ;  /* 0x00000088ff8a723e */ /* 0x000fe200030006ff */
[--C-:B------:R-:W-:Y:S01]  /*7920*/  HADD2.F32 R47, -RZ, R50.reuse.H0_H0 ;  /* 0x20000032ff2f7230 */ /* 0x100fe20000004100 */
[----:B------:R-:W-:Y:S01]  /*7930*/  LOP3.LUT R45, R45, 0xff0000, R142, 0xf8, !PT ;  /* 0x00ff00002d2d7812 */ /* 0x000fe200078ef88e */
[----:B------:R-:W-:Y:S02]  /*7940*/  HADD2.F32 R50, -RZ, R50.H1_H1 ;  /* 0x30000032ff327230 */ /* 0x000fe40000004100 */
[----:B------:R-:W-:Y:S01]  /*7950*/  FMUL.FTZ R146, R48, R13 ;  /* 0x0000000d30927220 */ /* 0x000fe20000410000 */
[----:B------:R-:W-:-:S02]  /*7960*/  HADD2.F32 R139, -RZ, R138.H0_H0 ;  /* 0x2000008aff8b7230 */ /* 0x000fc40000004100 */
[----:B------:R-:W-:Y:S01]  /*7970*/  FMUL.FTZ R143, R47, R13 ;  /* 0x0000000d2f8f7220 */ /* 0x000fe20000410000 */
[----:B------:R-:W-:Y:S01]  /*7980*/  LOP3.LUT R13, R141, 0xff0000, R144, 0xf8, !PT ;  /* 0x00ff00008d0d7812 */ /* 0x000fe200078ef890 */
[----:B------:R-:W-:Y:S01]  /*7990*/  HADD2.F32 R141, -RZ, R138.H1_H1 ;  /* 0x3000008aff8d7230 */ /* 0x000fe20000004100 */
[----:B------:R-:W-:Y:S01]  /*79a0*/  F2FP.F16.E4M3.UNPACK_B R142, R137 ;  /* 0x00000089ff8e723e */ /* 0x000fe200020006ff */
[-C--:B------:R-:W-:Y:S01]  /*79b0*/  FFMA.FTZ R47, R47, R139.reuse, -R146 ;  /* 0x0000008b2f2f7223 */ /* 0x080fe20000010892 */
[----:B------:R-:W-:Y:S01]  /*79c0*/  FFMA.FTZ R48, R48, R139, R143 ;  /* 0x0000008b30307223 */ /* 0x000fe2000001008f */
[----:B------:R-:W-:Y:S01]  /*79d0*/  F2FP.F16.E4M3.UNPACK_B R139, R136 ;  /* 0x00000088ff8b723e */ /* 0x000fe200020006ff */
[----:B------:R-:W-:Y:S01]  /*79e0*/  HADD2.F32 R143, -RZ, R140.H1_H1 ;  /* 0x3000008cff8f7230 */ /* 0x000fe20000004100 */
[----:B------:R-:W-:Y:S01]  /*79f0*/  F2FP.F16.E4M3.UNPACK_B R76, R76 ;  /* 0x0000004cff4c723e */ /* 0x000fe200020006ff */
[----:B------:R-:W-:Y:S01]  /*7a00*/  HADD2.F32 R138, -RZ, R51.H1_H1 ;  /* 0x30000033ff8a7230 */ /* 0x000fe20000004100 */
[----:B------:R-:W-:Y:S01]  /*7a10*/  F2FP.F16.E4M3.UNPACK_B R136, R49 ;  /* 0x00000031ff88723e */ /* 0x000fe200020006ff */
[----:B------:R-:W-:-:S02]  /*7a20*/  HADD2.F32 R144, -RZ, R142.H0_H0 ;  /* 0x2000008eff907230 */ /* 0x000fc40000004100 */
[----:B------:R-:W-:Y:S02]  /*7a30*/  HADD2.F32 R137, -RZ, R76.H0_H0 ;  /* 0x2000004cff897230 */ /* 0x000fe40000004100 */
[-C--:B------:R-:W-:Y:S01]  /*7a40*/  FMUL.FTZ R49, R138, R143.reuse ;  /* 0x0000008f8a317220 */ /* 0x080fe20000410000 */
[----:B------:R-:W-:Y:S02]  /*7a50*/  HADD2.F32 R51, -RZ, R136.H0_H0 ;  /* 0x20000088ff337230 */ /* 0x000fe40000004100 */
[C---:B------:R-:W-:Y:S01]  /*7a60*/  FMUL.FTZ R143, R50.reuse, R143 ;  /* 0x0000008f328f7220 */ /* 0x040fe20000410000 */
[----:B------:R-:W-:Y:S02]  /*7a70*/  HADD2.F32 R140, -RZ, R139.H0_H0 ;  /* 0x2000008bff8c7230 */ /* 0x000fe40000004100 */
[-C--:B------:R-:W-:Y:S01]  /*7a80*/  FFMA.FTZ R50, R50, R141.reuse, -R49 ;  /* 0x0000008d32327223 */ /* 0x080fe20000010831 */
[-C--:B------:R-:W-:Y:S01]  /*7a90*/  FMUL.FTZ R146, R137, R144.reuse ;  /* 0x0000009089927220 */ /* 0x080fe20000410000 */
[----:B------:R-:W-:Y:S01]  /*7aa0*/  FFMA.FTZ R49, R138, R141, R143 ;  /* 0x0000008d8a317223 */ /* 0x000fe2000001008f */
[----:B------:R-:W-:Y:S01]  /*7ab0*/  FMUL.FTZ R144, R51, R144 ;  /* 0x0000009033907220 */ /* 0x000fe20000410000 */
[----:B------:R-:W-:Y:S01]  /*7ac0*/  HADD2.F32 R141, -RZ, R142.H1_H1 ;  /* 0x3000008eff8d7230 */ /* 0x000fe20000004100 */
[----:B------:R-:W-:Y:S01]  /*7ad0*/  F2FP.F16.E4M3.UNPACK_B R142, R135.H1 ;  /* 0x00000087ff8e723e */ /* 0x000fe200030006ff */
        /* <DEDUP_REMOVED lines=11> */
[----:B------:R-:W-:-:S02]  /*7b90*/  HADD2.F32 R143, -RZ, R142.H0_H0 ;  /* 0x2000008eff8f7230 */ /* 0x000fc40000004100 */
[----:B------:R-:W-:Y:S01]  /*7ba0*/  FFMA.FTZ R145, R138, R137, R145 ;  /* 0x000000898a917223 */ /* 0x000fe20000010091 */
[----:B------:R-:W-:Y:S01]  /*7bb0*/  HADD2.F32 R140, -RZ, R139.H0_H0 ;  /* 0x2000008bff8c7230 */ /* 0x000fe20000004100 */
[----:B------:R-:W-:Y:S01]  /*7bc0*/  F2FP.F16.E4M3.UNPACK_B R46, R46 ;  /* 0x0000002eff2e723e */ /* 0x000fe200020006ff */
[----:B------:R-:W-:Y:S01]  /*7bd0*/  HADD2.F32 R137, -RZ, R136.H0_H0 ;  /* 0x20000088ff897230 */ /* 0x000fe20000004100 */
[----:B------:R-:W-:Y:S01]  /*7be0*/  F2FP.SATFINITE.E4M3.F32.PACK_AB_MERGE_C R47, R50, R47, RZ ;  /* 0x0000002f322f723e */ /* 0x000fe200048070ff */
[----:B------:R-:W-:Y:S02]  /*7bf0*/  HADD2.F32 R138, -RZ, R141.H0_H0 ;  /* 0x2000008dff8a7230 */ /* 0x000fe40000004100 */
[-C--:B------:R-:W-:Y:S01]  /*7c00*/  FMUL.FTZ R146, R140, R143.reuse ;  /* 0x0000008f8c927220 */ /* 0x080fe20000410000 */
[----:B------:R-:W-:Y:S02]  /*7c10*/  HADD2.F32 R142, -RZ, R142.H1_H1 ;  /* 0x3000008eff8e7230 */ /* 0x000fe40000004100 */
[----:B------:R-:W-:Y:S01]  /*7c20*/  FMUL.FTZ R143, R137, R143 ;  /* 0x0000008f898f7220 */ /* 0x000fe20000410000 */
[----:B------:R-:W-:-:S02]  /*7c30*/  HADD2.F32 R139, -RZ, R139.H1_H1 ;  /* 0x3000008bff8b7230 */ /* 0x000fc40000004100 */
[----:B------:R-:W-:Y:S01]  /*7c40*/  FFMA.FTZ R146, R137, R138, -R146 ;  /* 0x0000008a89927223 */ /* 0x000fe20000010892 */
[----:B------:R-:W-:Y:S01]  /*7c50*/  HADD2.F32 R136, -RZ, R136.H1_H1 ;  /* 0x30000088ff887230 */ /* 0x000fe20000004100 */
[----:B------:R-:W-:Y:S01]  /*7c60*/  F2FP.F16.E4M3.UNPACK_B R137, R135 ;  /* 0x00000087ff89723e */ /* 0x000fe200020006ff */
[----:B------:R-:W-:Y:S02]  /*7c70*/  HADD2.F32 R141, -RZ, R141.H1_H1 ;  /* 0x3000008dff8d7230 */ /* 0x000fe40000004100 */
[C---:B------:R-:W-:Y:S01]  /*7c80*/  FMUL.FTZ R147, R139.reuse, R142 ;  /* 0x0000008e8b937220 */ /* 0x040fe20000410000 */
[----:B------:R-:W-:Y:S01]  /*7c90*/  F2FP.F16.E4M3.UNPACK_B R135, R78 ;  /* 0x0000004eff87723e */ /* 0x000fe200020006ff */
[----:B------:R-:W-:Y:S01]  /*7ca0*/  FMUL.FTZ R142, R136, R142 ;  /* 0x0000008e888e7220 */ /* 0x000fe20000410000 */
[----:B------:R-:W-:Y:S01]  /*7cb0*/  FFMA.FTZ R140, R140, R138, R143 ;  /* 0x0000008a8c8c7223 */ /* 0x000fe2000001008f */
[-C--:B------:R-:W-:Y:S01]  /*7cc0*/  FFMA.FTZ R147, R136, R141.reuse, -R147 ;  /* 0x0000008d88937223 */ /* 0x080fe20000010893 */
[----:B------:R-:W-:Y:S01]  /*7cd0*/  F2FP.F16.E4M3.UNPACK_B R136, R134 ;  /* 0x00000086ff88723e */ /* 0x000fe200020006ff */
[----:B------:R-:W-:Y:S01]  /*7ce0*/  FFMA.FTZ R149, R139, R141, R142 ;  /* 0x0000008d8b957223 */ /* 0x000fe2000001008e */
[----:B------:R-:W-:Y:S01]  /*7cf0*/  HADD2.F32 R134, -RZ, R135.H0_H0 ;  /* 0x20000087ff867230 */ /* 0x000fe20000004100 */
[----:B------:R-:W-:Y:S01]  /*7d00*/  F2FP.SATFINITE.E4M3.F32.PACK_AB_MERGE_C R47, R144, R51, R47 ;  /* 0x00000033902f723e */ /* 0x000fe2000480702f */
[--C-:B------:R-:W-:Y:S01]  /*7d10*/  HADD2.F32 R139, -RZ, R137.reuse.H0_H0 ;  /* 0x20000089ff8b7230 */ /* 0x100fe20000004100 */
[----:B------:R-:W-:Y:S01]  /*7d20*/  F2FP.SATFINITE.E4M3.F32.PACK_AB_MERGE_C R48, R49, R48, RZ ;  /* 0x000000303130723e */ /* 0x000fe200048070ff */
[----:B------:R-:W-:Y:S01]  /*7d30*/  HADD2.F32 R138, -RZ, R137.H1_H1 ;  /* 0x30000089ff8a7230 */ /* 0x000fe20000004100 */
[----:B------:R-:W-:Y:S01]  /*7d40*/  F2FP.F16.E4M3.UNPACK_B R50, R77 ;  /* 0x0000004dff32723e */ /* 0x000fe200020006ff */
[----:B------:R-:W-:-:S02]  /*7d50*/  HADD2.F32 R78, -RZ, R46.H0_H0 ;  /* 0x2000002eff4e7230 */ /* 0x000fc40000004100 */
[----:B------:R-:W-:Y:S01]  /*7d60*/  FMUL.FTZ R141, R134, R139 ;  /* 0x0000008b868d7220 */ /* 0x000fe20000410000 */
[----:B------:R-:W-:Y:S01]  /*7d70*/  HADD2.F32 R135, -RZ, R135.H1_H1 ;  /* 0x30000087ff877230 */ /* 0x000fe20000004100 */
[----:B------:R-:W-:Y:S01]  /*7d80*/  F2FP.F16.E4M3.UNPACK_B R51, R45 ;  /* 0x0000002dff33723e */ /* 0x000fe200020006ff */
[----:B------:R-:W-:Y:S02]  /*7d90*/  HADD2.F32 R46, -RZ, R46.H1_H1 ;  /* 0x3000002eff2e7230 */ /* 0x000fe40000004100 */
[----:B------:R-:W-:Y:S01]  /*7da0*/  FMUL.FTZ R139, R78, R139 ;  /* 0x0000008b4e8b7220 */ /* 0x000fe20000410000 */
[--C-:B------:R-:W-:Y:S02]  /*7db0*/  HADD2.F32 R137, -RZ, R136.reuse.H0_H0 ;  /* 0x20000088ff897230 */ /* 0x100fe40000004100 */
[CC--:B------:R-:W-:Y:S01]  /*7dc0*/  FMUL.FTZ R143, R135.reuse, R138.reuse ;  /* 0x0000008a878f7220 */ /* 0x0c0fe20000410000 */
[----:B------:R-:W-:Y:S02]  /*7dd0*/  HADD2.F32 R136, -RZ, R136.H1_H1 ;  /* 0x30000088ff887230 */ /* 0x000fe40000004100 */
[----:B------:R-:W-:Y:S01]  /*7de0*/  FMUL.FTZ R138, R46, R138 ;  /* 0x0000008a2e8a7220 */ /* 0x000fe20000410000 */
[----:B------:R-:W-:Y:S01]  /*7df0*/  F2FP.F16.E4M3.UNPACK_B R49, R44 ;  /* 0x0000002cff31723e */ /* 0x000fe200020006ff */
[-C--:B------:R-:W-:Y:S01]  /*7e00*/  FFMA.FTZ R141, R78, R137.reuse, -R141 ;  /* 0x000000894e8d7223 */ /* 0x080fe2000001088d */
[----:B------:R-:W-:Y:S01]  /*7e10*/  FFMA.FTZ R78, R134, R137, R139 ;  /* 0x00000089864e7223 */ /* 0x000fe2000001008b */
[-C--:B------:R-:W-:Y:S01]  /*7e20*/  FFMA.FTZ R46, R46, R136.reuse, -R143 ;  /* 0x000000882e2e7223 */ /* 0x080fe2000001088f */
[----:B------:R-:W-:Y:S01]  /*7e30*/  FFMA.FTZ R135, R135, R136, R138 ;  /* 0x0000008887877223 */ /* 0x000fe2000001008a */
[----:B------:R-:W-:Y:S01]  /*7e40*/  F2FP.SATFINITE.E4M3.F32.PACK_AB_MERGE_C R146, R147, R146, RZ ;  /* 0x000000929392723e */ /* 0x000fe200048070ff */
[----:B------:R-:W-:Y:S01]  /*7e50*/  HADD2.F32 R134, -RZ, R50.H0_H0 ;  /* 0x20000032ff867230 */ /* 0x000fe20000004100 */
[----:B------:R-:W-:Y:S01]  /*7e60*/  F2FP.SATFINITE.E4M3.F32.PACK_AB_MERGE_C R76, R145, R76, R48 ;  /* 0x0000004c914c723e */ /* 0x000fe20004807030 */
[----:B------:R-:W-:Y:S01]  /*7e70*/  HADD2.F32 R139, -RZ, R51.H0_H0 ;  /* 0x20000033ff8b7230 */ /* 0x000fe20000004100 */
[----:B------:R-:W-:Y:S01]  /*7e80*/  F2FP.F16.E4M3.UNPACK_B R136, R14 ;  /* 0x0000000eff88723e */ /* 0x000fe200020006ff */
[----:B------:R-:W-:Y:S01]  /*7e90*/  HADD2.F32 R48, -RZ, R49.H0_H0 ;  /* 0x20000031ff307230 */ /* 0x000fe20000004100 */
[----:B------:R-:W-:Y:S01]  /*7ea0*/  F2FP.SATFINITE.E4M3.F32.PACK_AB_MERGE_C R140, R149, R140, RZ ;  /* 0x0000008c958c723e */ /* 0x000fe200048070ff */
[----:B------:R-:W-:Y:S01]  /*7eb0*/  HADD2.F32 R138, -RZ, R51.H1_H1 ;  /* 0x30000033ff8a7230 */ /* 0x000fe20000004100 */
[----:B------:R-:W-:Y:S01]  /*7ec0*/  F2FP.SATFINITE.E4M3.F32.PACK_AB_MERGE_C R46, R46, R141, R146 ;  /* 0x0000008d2e2e723e */ /* 0x000fe20004807092 */
[----:B------:R-:W-:Y:S01]  /*7ed0*/  HADD2.F32 R137, -RZ, R136.H0_H0 ;  /* 0x20000088ff897230 */ /* 0x000fe20000004100 */
[----:B------:R-:W-:Y:S01]  /*7ee0*/  F2FP.SATFINITE.E4M3.F32.PACK_AB_MERGE_C R78, R135, R78, R140 ;  /* 0x0000004e874e723e */ /* 0x000fe2000480708c */
[----:B------:R-:W-:Y:S01]  /*7ef0*/  FMUL.FTZ R141, R134, R139 ;  /* 0x0000008b868d7220 */ /* 0x000fe20000410000 */
[----:B------:R-:W-:-:S02]  /*7f00*/  HADD2.F32 R135, -RZ, R50.H1_H1 ;  /* 0x30000032ff877230 */ /* 0x000fc40000004100 */
        /* <DEDUP_REMOVED lines=13> */
[----:B------:R-:W-:Y:S02]  /*7fe0*/  HADD2.F32 R134, -RZ, R77.H0_H0 ;  /* 0x2000004dff867230 */ /* 0x000fe40000004100 */
        /* <DEDUP_REMOVED lines=65> */
.L_x_3006:
[----:B------:R-:W-:Y:S05]  /*8400*/  BSYNC B2 ;  /* 0x0000000000027941 */ /* 0x000fea0003800000 */
.L_x_3005:
[----:B------:R-:W-:Y:S01]  /*8410*/  ISETP.GE.AND P3, PT, R11, R124, PT ;  /* 0x0000007c0b00720c */ /* 0x000fe20003f66270 */
[----:B--2---:R4:W-:-:S12]  /*8420*/  ST.E.128 desc[UR36][R114.64], R12 ;  /* 0x0000000c72007985 */ /* 0x0049d8000c101d24 */
[----:B------:R-:W-:-:S04]  /*8430*/  @!P3 IADD3 R44, P4, R120, R11, RZ ;  /* 0x0000000b782cb210 */ /* 0x000fc80007f9e0ff */
[----:B------:R-:W-:-:S05]  /*8440*/  @!P3 LEA.HI.X.SX32 R45, R11, R118, 0x1, P4 ;  /* 0x000000760b2db211 */ /* 0x000fca00020f0eff */
[----:B---3--:R4:W-:Y:S04]  /*8450*/  @!P3 ST.E.128 desc[UR36][R44.64], R76 ;  /* 0x0000004c2c00b985 */ /* 0x0089e8000c101d24 */
.L_x_3004:
[----:B------:R-:W-:Y:S05]  /*8460*/  BSYNC B1 ;  /* 0x0000000000017941 */ /* 0x000fea0003800000 */
.L_x_3003:
[----:B------:R-:W-:-:S03]  /*8470*/  UMOV UR4, 0xffffffff ;  /* 0xffffffff00047882 */ /* 0x000fc60000000000 */
[----:B------:R-:W-:Y:S05]  /*8480*/  BRA.DIV UR4, `(.L_x_3007) ;  /* 0x0000024a04c87947 */ /* 0x000fea000b800000 */
[----:B----4-:R4:W0:Y:S04]  /*8490*/  SHFL.IDX PT, R76, R117, 0x1, 0x181f ;  /* 0x00381f00754c7f89 */ /* 0x01082800000e0000 */
[----:B------:R4:W0:Y:S02]  /*84a0*/  SHFL.IDX PT, R50, R116, 0x1, 0x181f ;  /* 0x00381f0074327f89 */ /* 0x00082400000e0000 */
.L_x_3326:
[----:B------:R-:W-:Y:S01]  /*84b0*/  ISETP.GE.OR P3, PT, R104, R109, P1 ;  /* 0x0000006d6800720c */ /* 0x000fe20000f66670 */
[----:B------:R-:W-:-:S12]  /*84c0*/  BSSY B1, `(.L_x_3008) ;  /* 0x00000fc000017945 */ /* 0x000fd80003800000 */
[----:B------:R-:W-:Y:S05]  /*84d0*/  @P3 BRA `(.L_x_3009) ;  /* 0x0000000c00e83947 */ /* 0x000fea0003800000 */
[----:B------:R-:W5:Y:S01]  /*84e0*/  LDL R14, [R1+0x24] ;  /* 0x00002400010e7983 */ /* 0x000f620000100800 */
[----:B------:R-:W-:Y:S01]  /*84f0*/  SEL R11, R97, R126, !P0 ;  /* 0x0000007e610b7207 */ /* 0x000fe20004000000 */
[----:B------:R-:W-:Y:S01]  /*8500*/  BSSY B2, `(.L_x_3010) ;  /* 0x00000f2000027945 */ /* 0x000fe20003800000 */
[----:B0-----:R-:W-:Y:S02]  /*8510*/  IADD3 R48, P3, R39, R50, RZ ;  /* 0x0000003227307210 */ /* 0x001fe40007f7e0ff */
[----:B------:R-:W-:-:S03]  /*8520*/  SHF.R.S32.HI R12, RZ, 0x1f, R11 ;  /* 0x0000001fff0c7819 */ /* 0x000fc6000001140b */
[----:B------:R-:W-:Y:S01]  /*8530*/  IMAD.X R49, R76, 0x1, R43, P3 ;  /* 0x000000014c317824 */ /* 0x000fe200018e062b */
[----:B------:R-:W-:-:S04]  /*8540*/  LEA.HI R11, R12, R11, RZ, 0x5 ;  /* 0x0000000b0c0b7211 */ /* 0x000fc800078f28ff */
        /* <DEDUP_REMOVED lines=8> */
[----:B-----5:R-:W-:Y:S01]  /*85d0*/  IADD3 R12, R12, R13, R14 ;  /* 0x0000000d0c0c7210 */ /* 0x020fe20007ffe00e */
[----:B------:R-:W-:-:S04]  /*85e0*/  IMAD R13, R23, 0x8000, R94 ;  /* 0x00008000170d7824 */ /* 0x000fc800078e025e */
        /* <DEDUP_REMOVED lines=8> */
[--C-:B------:R-:W-:Y:S01]  /*8670*/  SHF.R.U32.HI R138, RZ, 0x10, R53.reuse ;  /* 0x00000010ff8a7819 */ /* 0x100fe20000011635 */
[----:B------:R-:W-:Y:S01]  /*8680*/  IMAD.MOV.U32 R58, RZ, RZ, R44 ;  /* 0x000000ffff3a7224 */ /* 0x000fe200078e002c */
[----:B------:R-:W-:Y:S01]  /*8690*/  LOP3.LUT R54, R53, 0xff, RZ, 0xc0, !PT ;  /* 0x000000ff35367812 */ /* 0x000fe200078ec0ff */
[----:B------:R-:W-:Y:S01]  /*86a0*/  IMAD.MOV.U32 R51, RZ, RZ, R14 ;  /* 0x000000ffff337224 */ /* 0x000fe200078e000e */
[----:B------:R-:W-:Y:S01]  /*86b0*/  SHF.R.U32.HI R53, RZ, 0x18, R53 ;  /* 0x00000018ff357819 */ /* 0x000fe20000011635 */
[----:B------:R-:W-:Y:S01]  /*86c0*/  IMAD.U32 R44, R138, 0x10000, RZ ;  /* 0x000100008a2c7824 */ /* 0x000fe200078e00ff */
[--C-:B------:R-:W-:Y:S02]  /*86d0*/  SHF.R.U32.HI R136, RZ, 0x10, R55.reuse ;  /* 0x00000010ff887819 */ /* 0x100fe40000011637 */
[----:B------:R-:W-:-:S02]  /*86e0*/  SHF.R.U32.HI R134, RZ, 0x8, R55 ;  /* 0x00000008ff867819 */ /* 0x000fc40000011637 */
[----:B------:R-:W-:Y:S02]  /*86f0*/  LOP3.LUT R56, R55, 0xff, RZ, 0xc0, !PT ;  /* 0x000000ff37387812 */ /* 0x000fe400078ec0ff */
[----:B------:R-:W-:Y:S02]  /*8700*/  SHF.R.U32.HI R135, RZ, 0x18, R55 ;  /* 0x00000018ff877819 */ /* 0x000fe40000011637 */
[----:B------:R-:W-:Y:S01]  /*8710*/  MOV R55, R12 ;  /* 0x0000000c00377202 */ /* 0x000fe20000000f00 */
[----:B------:R-:W-:Y:S01]  /*8720*/  IMAD.SHL.U32 R12, R137, 0x100, RZ ;  /* 0x00000100890c7824 */ /* 0x000fe200078e00ff */
[----:B------:R-:W-:Y:S02]  /*8730*/  PRMT R53, R53, 0x654, R54 ;  /* 0x0000065435357816 */ /* 0x000fe40000000036 */
[--C-:B------:R-:W-:Y:S02]  /*8740*/  SHF.R.U32.HI R79, RZ, 0x8, R59.reuse ;  /* 0x00000008ff4f7819 */ /* 0x100fe4000001163b */
[----:B------:R-:W-:-:S02]  /*8750*/  SHF.R.U32.HI R114, RZ, 0x10, R59 ;  /* 0x00000010ff727819 */ /* 0x000fc4000001163b */
[----:B------:R-:W-:Y:S01]  /*8760*/  LOP3.LUT R78, R59, 0xff, RZ, 0xc0, !PT ;  /* 0x000000ff3b4e7812 */ /* 0x000fe200078ec0ff */
[----:B------:R-:W-:Y:S01]  /*8770*/  IMAD.SHL.U32 R46, R79, 0x100, RZ ;  /* 0x000001004f2e7824 */ /* 0x000fe200078e00ff */
[----:B------:R-:W-:Y:S02]  /*8780*/  SHF.R.U32.HI R59, RZ, 0x18, R59 ;  /* 0x00000018ff3b7819 */ /* 0x000fe4000001163b */
[----:B------:R-:W-:Y:S01]  /*8790*/  LOP3.LUT R53, R53, 0xff00, R12, 0xf8, !PT ;  /* 0x0000ff0035357812 */ /* 0x000fe200078ef80c */
[----:B------:R-:W-:Y:S01]  /*87a0*/  IMAD.SHL.U32 R12, R134, 0x100, RZ ;  /* 0x00000100860c7824 */ /* 0x000fe200078e00ff */
[--C-:B---3--:R-:W-:Y:S02]  /*87b0*/  SHF.R.U32.HI R120, RZ, 0x10, R57.reuse ;  /* 0x00000010ff787819 */ /* 0x108fe40000011639 */
[----:B------:R-:W-:Y:S02]  /*87c0*/  SHF.R.U32.HI R115, RZ, 0x8, R57 ;  /* 0x00000008ff737819 */ /* 0x000fe40000011639 */
[----:B------:R-:W-:-:S02]  /*87d0*/  LOP3.LUT R77, R57, 0xff, RZ, 0xc0, !PT ;  /* 0x000000ff394d7812 */ /* 0x000fc400078ec0ff */
[----:B--2---:R-:W-:Y:S02]  /*87e0*/  SHF.R.U32.HI R118, RZ, 0x18, R57 ;  /* 0x00000018ff767819 */ /* 0x004fe40000011639 */
[----:B------:R-:W-:Y:S02]  /*87f0*/  PRMT R57, R135, 0x654, R56 ;  /* 0x0000065487397816 */ /* 0x000fe40000000038 */
[----:B------:R-:W-:Y:S01]  /*8800*/  PRMT R59, R59, 0x654, R78 ;  /* 0x000006543b3b7816 */ /* 0x000fe2000000004e */
[----:B------:R-:W-:Y:S01]  /*8810*/  IMAD.U32 R78, R114, 0x10000, RZ ;  /* 0x00010000724e7824 */ /* 0x000fe200078e00ff */
[----:B------:R-:W-:Y:S01]  /*8820*/  LOP3.LUT R57, R57, 0xff00, R12, 0xf8, !PT ;  /* 0x0000ff0039397812 */ /* 0x000fe200078ef80c */
[----:B------:R-:W-:Y:S01]  /*8830*/  IMAD.U32 R12, R136, 0x10000, RZ ;  /* 0x00010000880c7824 */ /* 0x000fe200078e00ff */
[----:B------:R-:W-:Y:S01]  /*8840*/  LOP3.LUT R135, R59, 0xff00, R46, 0xf8, !PT ;  /* 0x0000ff003b877812 */ /* 0x000fe200078ef82e */
[----:B------:R-:W-:Y:S01]  /*8850*/  IMAD.U32 R46, R120, 0x10000, RZ ;  /* 0x00010000782e7824 */ /* 0x000fe200078e00ff */
[----:B------:R-:W-:-:S02]  /*8860*/  PRMT R77, R118, 0x654, R77 ;  /* 0x00000654764d7816 */ /* 0x000fc4000000004d */
[----:B------:R-:W-:Y:S02]  /*8870*/  SHF.L.U32 R14, R115, 0x8, RZ ;  /* 0x00000008730e7819 */ /* 0x000fe400000006ff */
        /* <DEDUP_REMOVED lines=10> */
[C---:B------:R-:W-:Y:S01]  /*8920*/  FMUL.FTZ R114, R54.reuse, R14 ;  /* 0x0000000e36727220 */ /* 0x040fe20000410000 */
[----:B------:R-:W-:Y:S01]  /*8930*/  F2FP.F16.E4M3.UNPACK_B R130, R130 ;  /* 0x00000082ff82723e */ /* 0x000fe200020006ff */
        /* <DEDUP_REMOVED lines=13> */
[----:B------:R-:W-:Y:S01]  /*8a10*/  LOP3.LUT R46, R115, 0xff0000, R46, 0xf8, !PT ;  /* 0x00ff0000732e7812 */ /* 0x000fe200078ef82e */
[----:B------:R-:W-:-:S02]  /*8a20*/  HADD2.F32 R56, -RZ, R55.H0_H0 ;  /* 0x20000037ff387230 */ /* 0x000fc40000004100 */
[-C--:B------:R-:W-:Y:S01]  /*8a30*/  FMUL.FTZ R118, R77, R114.reuse ;  /* 0x000000724d767220 */ /* 0x080fe20000410000 */
[C---:B------:R-:W-:Y:S01]  /*8a40*/  FMUL.FTZ R114, R57.reuse, R114 ;  /* 0x0000007239727220 */ /* 0x040fe20000410000 */
[----:B------:R-:W-:Y:S02]  /*8a50*/  HADD2.F32 R59, -RZ, R58.H0_H0 ;  /* 0x2000003aff3b7230 */ /* 0x000fe40000004100 */
        /* <DEDUP_REMOVED lines=34> */
[----:B------:R-:W-:Y:S01]  /*8c80*/  FMUL.FTZ R136, R55, R114 ;  /* 0x0000007237887220 */ /* 0x000fe20000410000 */
[----:B------:R-:W-:Y:S01]  /*8c90*/  FFMA.FTZ R114, R59, R58, R78 ;  /* 0x0000003a3b727223 */ /* 0x000fe2000001004e */
[----:B------:R-:W-:Y:S01]  /*8ca0*/  FFMA.FTZ R130, R55, R56, -R130 ;  /* 0x0000003837827223 */ /* 0x000fe20000010882 */
[----:B------:R-:W-:Y:S01]  /*8cb0*/  F2FP.F16.E4M3.UNPACK_B R55, R52 ;  /* 0x00000034ff37723e */ /* 0x000fe200020006ff */
[----:B------:R-:W-:Y:S01]  /*8cc0*/  FFMA.FTZ R135, R57, R56, R136 ;  /* 0x0000003839877223 */ /* 0x000fe20000010088 */
[----:B------:R-:W-:Y:S01]  /*8cd0*/  HADD2.F32 R59, -RZ, R131.H0_H0 ;  /* 0x20000083ff3b7230 */ /* 0x000fe20000004100 */
[----:B------:R-:W-:Y:S01]  /*8ce0*/  F2FP.SATFINITE.E4M3.F32.PACK_AB_MERGE_C R53, R134, R53, RZ ;  /* 0x000000358635723e */ /* 0x000fe200048070ff */
[----:B------:R-:W-:Y:S01]  /*8cf0*/  HADD2.F32 R52, -RZ, R51.H0_H0 ;  /* 0x20000033ff347230 */ /* 0x000fe20000004100 */
[----:B------:R-:W-:Y:S01]  /*8d00*/  F2FP.SATFINITE.E4M3.F32.PACK_AB_MERGE_C R137, R137, R54, RZ ;  /* 0x000000368989723e */ /* 0x000fe200048070ff */
[----:B------:R-:W-:Y:S01]  /*8d10*/  HADD2.F32 R56, -RZ, R55.H0_H0 ;  /* 0x20000037ff387230 */ /* 0x000fe20000004100 */
[----:B------:R-:W-:Y:S01]  /*8d20*/  F2FP.SATFINITE.E4M3.F32.PACK_AB_MERGE_C R54, R118, R79, R53 ;  /* 0x0000004f7636723e */ /* 0x000fe20004807035 */
[----:B------:R-:W-:Y:S01]  /*8d30*/  HADD2.F32 R58, -RZ, R131.H1_H1 ;  /* 0x30000083ff3a7230 */ /* 0x000fe20000004100 */
[----:B------:R-:W-:Y:S01]  /*8d40*/  F2FP.F16.E4M3.UNPACK_B R79, R46 ;  /* 0x0000002eff4f723e */ /* 0x000fe200020006ff */
[----:B------:R-:W-:-:S02]  /*8d50*/  HADD2.F32 R55, -RZ, R55.H1_H1 ;  /* 0x30000037ff377230 */ /* 0x000fc40000004100 */
[-C--:B------:R-:W-:Y:S01]  /*8d60*/  FMUL.FTZ R77, R56, R59.reuse ;  /* 0x0000003b384d7220 */ /* 0x080fe20000410000 */
[--C-:B------:R-:W-:Y:S02]  /*8d70*/  HADD2.F32 R57, -RZ, R132.reuse.H0_H0 ;  /* 0x20000084ff397230 */ /* 0x100fe40000004100 */
[C---:B------:R-:W-:Y:S01]  /*8d80*/  FMUL.FTZ R59, R52.reuse, R59 ;  /* 0x0000003b343b7220 */ /* 0x040fe20000410000 */
[----:B------:R-:W-:Y:S02]  /*8d90*/  HADD2.F32 R51, -RZ, R51.H1_H1 ;  /* 0x30000033ff337230 */ /* 0x000fe40000004100 */
[-C--:B------:R-:W-:Y:S01]  /*8da0*/  FMUL.FTZ R78, R55, R58.reuse ;  /* 0x0000003a374e7220 */ /* 0x080fe20000410000 */
[----:B------:R-:W-:Y:S02]  /*8db0*/  HADD2.F32 R132, -RZ, R132.H1_H1 ;  /* 0x30000084ff847230 */ /* 0x000fe40000004100 */
[-C--:B------:R-:W-:Y:S01]  /*8dc0*/  FFMA.FTZ R52, R52, R57.reuse, -R77 ;  /* 0x0000003934347223 */ /* 0x080fe2000001084d */
[----:B------:R-:W-:Y:S01]  /*8dd0*/  FFMA.FTZ R59, R56, R57, R59 ;  /* 0x00000039383b7223 */ /* 0x000fe2000001003b */
[C---:B------:R-:W-:Y:S01]  /*8de0*/  FMUL.FTZ R58, R51.reuse, R58 ;  /* 0x0000003a333a7220 */ /* 0x040fe20000410000 */
[----:B------:R-:W-:Y:S01]  /*8df0*/  F2FP.F16.E4M3.UNPACK_B R57, R45 ;  /* 0x0000002dff39723e */ /* 0x000fe200020006ff */
[-C--:B------:R-:W-:Y:S01]  /*8e00*/  FFMA.FTZ R51, R51, R132.reuse, -R78 ;  /* 0x0000008433337223 */ /* 0x080fe2000001084e */
[----:B------:R-:W-:Y:S01]  /*8e10*/  F2FP.F16.E4M3.UNPACK_B R56, R13 ;  /* 0x0000000dff38723e */ /* 0x000fe200020006ff */
[----:B------:R-:W-:Y:S01]  /*8e20*/  FFMA.FTZ R132, R55, R132, R58 ;  /* 0x0000008437847223 */ /* 0x000fe2000001003a */
[----:B------:R-:W-:Y:S01]  /*8e30*/  F2FP.SATFINITE.E4M3.F32.PACK_AB_MERGE_C R135, R135, R114, RZ ;  /* 0x000000728787723e */ /* 0x000fe200048070ff */
[----:B------:R-:W-:Y:S01]  /*8e40*/  HADD2.F32 R58, -RZ, R57.H0_H0 ;  /* 0x20000039ff3a7230 */ /* 0x000fe20000004100 */
[----:B------:R-:W-:Y:S01]  /*8e50*/  F2FP.F16.E4M3.UNPACK_B R77, R44 ;  /* 0x0000002cff4d723e */ /* 0x000fe200020006ff */
[----:B------:R-:W-:Y:S01]  /*8e60*/  HADD2.F32 R114, -RZ, R79.H0_H0 ;  /* 0x2000004fff727230 */ /* 0x000fe20000004100 */
[----:B------:R-:W-:Y:S01]  /*8e70*/  F2FP.SATFINITE.E4M3.F32.PACK_AB_MERGE_C R130, R130, R133, RZ ;  /* 0x000000858282723e */ /* 0x000fe200048070ff */
[----:B------:R-:W-:Y:S01]  /*8e80*/  HADD2.F32 R55, -RZ, R56.H0_H0 ;  /* 0x20000038ff377230 */ /* 0x000fe20000004100 */
[----:B------:R-:W-:Y:S01]  /*8e90*/  F2FP.SATFINITE.E4M3.F32.PACK_AB_MERGE_C R53, R120, R115, R137 ;  /* 0x000000737835723e */ /* 0x000fe20004807089 */
[----:B------:R-:W-:Y:S01]  /*8ea0*/  HADD2.F32 R78, -RZ, R77.H0_H0 ;  /* 0x2000004dff4e7230 */ /* 0x000fe20000004100 */
[----:B------:R-:W-:Y:S01]  /*8eb0*/  F2FP.SATFINITE.E4M3.F32.PACK_AB_MERGE_C R52, R51, R52, R130 ;  /* 0x000000343334723e */ /* 0x000fe20004807082 */
[-C--:B------:R-:W-:Y:S01]  /*8ec0*/  FMUL.FTZ R118, R58, R114.reuse ;  /* 0x000000723a767220 */ /* 0x080fe20000410000 */
[----:B------:R-:W-:Y:S01]  /*8ed0*/  F2FP.SATFINITE.E4M3.F32.PACK_AB_MERGE_C R51, R132, R59, R135 ;  /* 0x0000003b8433723e */ /* 0x000fe20004807087 */
[----:B------:R-:W-:Y:S01]  /*8ee0*/  FMUL.FTZ R115, R55, R114 ;  /* 0x0000007237737220 */ /* 0x000fe20000410000 */
[----:B------:R-:W-:-:S02]  /*8ef0*/  HADD2.F32 R59, -RZ, R57.H1_H1 ;  /* 0x30000039ff3b7230 */ /* 0x000fc40000004100 */
[-C--:B------:R-:W-:Y:S01]  /*8f00*/  FFMA.FTZ R55, R55, R78.reuse, -R118 ;  /* 0x0000004e37377223 */ /* 0x080fe20000010876 */
[----:B------:R-:W-:Y:S01]  /*8f10*/  HADD2.F32 R114, -RZ, R79.H1_H1 ;  /* 0x3000004fff727230 */ /* 0x000fe20000004100 */
[----:B------:R-:W-:Y:S01]  /*8f20*/  F2FP.F16.E4M3.UNPACK_B R13, R13.H1 ;  /* 0x0000000dff0d723e */ /* 0x000fe200030006ff */
        /* <DEDUP_REMOVED lines=73> */
[----:B------:R-:W-:Y:S01]  /*93c0*/  F2FP.SATFINITE.E4M3.F32.PACK_AB_MERGE_C R115, R134, R115, RZ ;  /* 0x000000738673723e */ /* 0x000fe200048070ff */
[----:B------:R-:W-:Y:S01]  /*93d0*/  IMAD.MOV.U32 R46, RZ, RZ, R51 ;  /* 0x000000ffff2e7224 */ /* 0x000fe200078e0033 */
[----:B------:R-:W-:-:S02]  /*93e0*/  F2FP.SATFINITE.E4M3.F32.PACK_AB_MERGE_C R15, R12, R137, R15 ;  /* 0x000000890c0f723e */ /* 0x000fc4000480700f */
[----:B------:R-:W-:Y:S01]  /*93f0*/  F2FP.SATFINITE.E4M3.F32.PACK_AB_MERGE_C R47, R45, R114, R115 ;  /* 0x000000722d2f723e */ /* 0x000fe20004807073 */
[----:B------:R-:W-:Y:S01]  /*9400*/  IMAD.MOV.U32 R45, RZ, RZ, R56 ;  /* 0x000000ffff2d7224 */ /* 0x000fe200078e0038 */
[----:B------:R-:W-:-:S07]  /*9410*/  MOV R12, R54 ;  /* 0x00000036000c7202 */ /* 0x000fce0000000f00 */
.L_x_3011:
[----:B------:R-:W-:Y:S05]  /*9420*/  BSYNC B2 ;  /* 0x0000000000027941 */ /* 0x000fea0003800000 */
.L_x_3010:
[----:B------:R-:W-:Y:S01]  /*9430*/  ISETP.GE.AND P3, PT, R11, R124, PT ;  /* 0x0000007c0b00720c */ /* 0x000fe20003f66270 */
[----:B0-----:R0:W-:-:S12]  /*9440*/  ST.E.128 desc[UR36][R48.64], R12 ;  /* 0x0000000c30007985 */ /* 0x0011d8000c101d24 */
[----:B------:R-:W-:-:S04]  /*9450*/  @!P3 IADD3 R50, P4, R11, R50, RZ ;  /* 0x000000320b32b210 */ /* 0x000fc80007f9e0ff */
[----:B------:R-:W-:-:S05]  /*9460*/  @!P3 LEA.HI.X.SX32 R51, R11, R76, 0x1, P4 ;  /* 0x0000004c0b33b211 */ /* 0x000fca00020f0eff */
[----:B------:R0:W-:Y:S04]  /*9470*/  @!P3 ST.E.128 desc[UR36][R50.64], R44 ;  /* 0x0000002c3200b985 */ /* 0x0001e8000c101d24 */
.L_x_3009:
[----:B------:R-:W-:Y:S05]  /*9480*/  BSYNC B1 ;  /* 0x0000000000017941 */ /* 0x000fea0003800000 */
.L_x_3008:
[----:B------:R-:W-:-:S03]  /*9490*/  UMOV UR4, 0xffffffff ;  /* 0xffffffff00047882 */ /* 0x000fc60000000000 */
[----:B------:R-:W-:Y:S05]  /*94a0*/  BRA.DIV UR4, `(.L_x_3012) ;  /* 0x0000023e040c7947 */ /* 0x000fea000b800000 */
[----:B------:R1:W1:Y:S04]  /*94b0*/  SHFL.IDX PT, R52, R117, 0x2, 0x181f ;  /* 0x00581f0075347f89 */ /* 0x00026800000e0000 */
[----:B0-----:R0:W0:Y:S02]  /*94c0*/  SHFL.IDX PT, R50, R116, 0x2, 0x181f ;  /* 0x00581f0074327f89 */ /* 0x00102400000e0000 */
.L_x_3330:
        /* <DEDUP_REMOVED lines=8> */
[----:B-1----:R-:W-:Y:S01]  /*9550*/  IMAD.X R49, R52, 0x1, R43, P3 ;  /* 0x0000000134317824 */ /* 0x002fe200018e062b */
        /* <DEDUP_REMOVED lines=15> */
[----:B------:R-:W1:Y:S01]  /*9650*/  LDS.128 R44, [R44+0x28400] ;  /* 0x028400002c2c7984 */ /* 0x000e620000000c00 */
[----:B------:R-:W-:Y:S05]  /*9660*/  @P2 BRA `(.L_x_3016) ;  /* 0x0000000c00702947 */ /* 0x000fea0003800000 */
[--C-:B------:R-:W-:Y:S01]  /*9670*/  SHF.R.U32.HI R78, RZ, 0x8, R61.reuse ;  /* 0x00000008ff4e7819 */ /* 0x100fe2000001163d */
[----:B0-----:R-:W-:Y:S01]  /*9680*/  IMAD.MOV.U32 R51, RZ, RZ, R14 ;  /* 0x000000ffff337224 */ /* 0x001fe200078e000e */
[----:B------:R-:W-:Y:S01]  /*9690*/  SHF.R.U32.HI R114, RZ, 0x18, R61 ;  /* 0x00000018ff727819 */ /* 0x000fe2000001163d */
[----:B-1----:R-:W-:Y:S01]  /*96a0*/  IMAD.MOV.U32 R57, RZ, RZ, R44 ;  /* 0x000000ffff397224 */ /* 0x002fe200078e002c */
[----:B------:R-:W-:Y:S01]  /*96b0*/  LOP3.LUT R55, R61, 0xff, RZ, 0xc0, !PT ;  /* 0x000000ff3d377812 */ /* 0x000fe200078ec0ff */
[----:B------:R-:W-:Y:S01]  /*96c0*/  IMAD.MOV.U32 R53, RZ, RZ, R46 ;  /* 0x000000ffff357224 */ /* 0x000fe200078e002e */
[----:B------:R-:W-:Y:S01]  /*96d0*/  MOV R54, R12 ;  /* 0x0000000c00367202 */ /* 0x000fe20000000f00 */
[----:B------:R-:W-:Y:S01]  /*96e0*/  IMAD.SHL.U32 R12, R78, 0x100, RZ ;  /* 0x000001004e0c7824 */ /* 0x000fe200078e00ff */
[----:B------:R-:W-:Y:S02]  /*96f0*/  SHF.R.U32.HI R64, RZ, 0x8, R63 ;  /* 0x00000008ff407819 */ /* 0x000fe4000001163f */
[----:B------:R-:W-:-:S02]  /*9700*/  SHF.R.U32.HI R60, RZ, 0x18, R67 ;  /* 0x00000018ff3c7819 */ /* 0x000fc40000011643 */
[----:B------:R-:W-:Y:S02]  /*9710*/  LOP3.LUT R59, R67, 0xff, RZ, 0xc0, !PT ;  /* 0x000000ff433b7812 */ /* 0x000fe400078ec0ff */
[----:B------:R-:W-:Y:S02]  /*9720*/  SHF.R.U32.HI R76, RZ, 0x10, R61 ;  /* 0x00000010ff4c7819 */ /* 0x000fe4000001163d */
[----:B------:R-:W-:Y:S02]  /*9730*/  PRMT R55, R114, 0x654, R55 ;  /* 0x0000065472377816 */ /* 0x000fe40000000037 */
[----:B------:R-:W-:Y:S02]  /*9740*/  SHF.R.U32.HI R79, RZ, 0x18, R63 ;  /* 0x00000018ff4f7819 */ /* 0x000fe4000001163f */
[----:B------:R-:W-:Y:S02]  /*9750*/  LOP3.LUT R56, R63, 0xff, RZ, 0xc0, !PT ;  /* 0x000000ff3f387812 */ /* 0x000fe400078ec0ff */
[----:B------:R-:W-:-:S02]  /*9760*/  SHF.R.U32.HI R77, RZ, 0x18, R65 ;  /* 0x00000018ff4d7819 */ /* 0x000fc40000011641 */
[----:B------:R-:W-:Y:S02]  /*9770*/  LOP3.LUT R58, R65, 0xff, RZ, 0xc0, !PT ;  /* 0x000000ff413a7812 */ /* 0x000fe400078ec0ff */
[----:B------:R-:W-:Y:S02]  /*9780*/  SHF.R.U32.HI R61, RZ, 0x8, R65 ;  /* 0x00000008ff3d7819 */ /* 0x000fe40000011641 */
[----:B------:R-:W-:Y:S01]  /*9790*/  PRMT R14, R60, 0x654, R59 ;  /* 0x000006543c0e7816 */ /* 0x000fe2000000003b */
[----:B------:R-:W-:Y:S01]  /*97a0*/  IMAD.SHL.U32 R59, R64, 0x100, RZ ;  /* 0x00000100403b7824 */ /* 0x000fe200078e00ff */
[----:B------:R-:W-:Y:S02]  /*97b0*/  SHF.R.U32.HI R62, RZ, 0x10, R63 ;  /* 0x00000010ff3e7819 */ /* 0x000fe4000001163f */
[----:B------:R-:W-:Y:S01]  /*97c0*/  LOP3.LUT R12, R55, 0xff00, R12, 0xf8, !PT ;  /* 0x0000ff00370c7812 */ /* 0x000fe200078ef80c */
[----:B------:R-:W-:Y:S01]  /*97d0*/  IMAD.U32 R55, R76, 0x10000, RZ ;  /* 0x000100004c377824 */ /* 0x000fe200078e00ff */
[----:B------:R-:W-:-:S02]  /*97e0*/  SHF.R.U32.HI R63, RZ, 0x8, R67 ;  /* 0x00000008ff3f7819 */ /* 0x000fc40000011643 */
[----:B------:R-:W-:Y:S02]  /*97f0*/  PRMT R56, R79, 0x654, R56 ;  /* 0x000006544f387816 */ /* 0x000fe40000000038 */
[----:B------:R-:W-:Y:S01]  /*9800*/  PRMT R58, R77, 0x654, R58 ;  /* 0x000006544d3a7816 */ /* 0x000fe2000000003a */
[----:B------:R-:W-:Y:S01]  /*9810*/  IMAD.SHL.U32 R63, R63, 0x100, RZ ;  /* 0x000001003f3f7824 */ /* 0x000fe200078e00ff */
[----:B------:R-:W-:Y:S02]  /*9820*/  SHF.L.U32 R61, R61, 0x8, RZ ;  /* 0x000000083d3d7819 */ /* 0x000fe400000006ff */
[----:B------:R-:W-:Y:S01]  /*9830*/  LOP3.LUT R56, R56, 0xff00, R59, 0xf8, !PT ;  /* 0x0000ff0038387812 */ /* 0x000fe200078ef83b */
[----:B------:R-:W-:Y:S01]  /*9840*/  IMAD.U32 R59, R62, 0x10000, RZ ;  /* 0x000100003e3b7824 */ /* 0x000fe200078e00ff */
[----:B------:R-:W-:Y:S02]  /*9850*/  LOP3.LUT R44, R12, 0xff0000, R55, 0xf8, !PT ;  /* 0x00ff00000c2c7812 */ /* 0x000fe400078ef837 */
[----:B------:R-:W-:-:S02]  /*9860*/  LOP3.LUT R46, R58, 0xff00, R61, 0xf8, !PT ;  /* 0x0000ff003a2e7812 */ /* 0x000fc400078ef83d */
[----:B------:R-:W-:Y:S02]  /*9870*/  F2FP.F16.E4M3.UNPACK_B R62, R129.H1 ;  /* 0x00000081ff3e723e */ /* 0x000fe400030006ff */
        /* <DEDUP_REMOVED lines=66> */
[C---:B------:R-:W-:Y:S01]  /*9ca0*/  FMUL.FTZ R61, R54.reuse, R61 ;  /* 0x0000003d363d7220 */ /* 0x040fe20000410000 */
[----:B------:R-:W-:Y:S01]  /*9cb0*/  F2FP.F16.E4M3.UNPACK_B R125, R125 ;  /* 0x0000007dff7d723e */ /* 0x000fe200020006ff */
[----:B--2---:R-:W-:Y:S01]  /*9cc0*/  FFMA.FTZ R118, R54, R59, -R55 ;  /* 0x0000003b36767223 */ /* 0x004fe20000010837 */
[----:B------:R-:W-:Y:S01]  /*9cd0*/  F2FP.F16.E4M3.UNPACK_B R54, R53 ;  /* 0x00000035ff36723e */ /* 0x000fe200020006ff */
[----:B------:R-:W-:-:S02]  /*9ce0*/  HADD2.F32 R58, -RZ, R128.H0_H0 ;  /* 0x20000080ff3a7230 */ /* 0x000fc40000004100 */
[----:B---3--:R-:W-:Y:S01]  /*9cf0*/  FFMA.FTZ R120, R56, R59, R61 ;  /* 0x0000003b38787223 */ /* 0x008fe2000001003d */
[----:B------:R-:W-:Y:S01]  /*9d00*/  HADD2.F32 R128, -RZ, R128.H1_H1 ;  /* 0x30000080ff807230 */ /* 0x000fe20000004100 */
[----:B------:R-:W-:Y:S01]  /*9d10*/  F2FP.F16.E4M3.UNPACK_B R61, R46 ;  /* 0x0000002eff3d723e */ /* 0x000fe200020006ff */
[--C-:B------:R-:W-:Y:S01]  /*9d20*/  HADD2.F32 R55, -RZ, R54.reuse.H0_H0 ;  /* 0x20000036ff377230 */ /* 0x100fe20000004100 */
[----:B------:R-:W-:Y:S01]  /*9d30*/  F2FP.SATFINITE.E4M3.F32.PACK_AB_MERGE_C R79, R118, R79, RZ ;  /* 0x0000004f764f723e */ /* 0x000fe200048070ff */
[--C-:B------:R-:W-:Y:S01]  /*9d40*/  HADD2.F32 R53, -RZ, R51.reuse.H0_H0 ;  /* 0x20000033ff357230 */ /* 0x100fe20000004100 */
[----:B------:R-:W-:Y:S01]  /*9d50*/  F2FP.SATFINITE.E4M3.F32.PACK_AB_MERGE_C R115, R120, R115, RZ ;  /* 0x000000737873723e */ /* 0x000fe200048070ff */
[----:B------:R-:W-:Y:S02]  /*9d60*/  HADD2.F32 R54, -RZ, R54.H1_H1 ;  /* 0x30000036ff367230 */ /* 0x000fe40000004100 */
[----:B------:R-:W-:Y:S01]  /*9d70*/  FMUL.FTZ R60, R55, R58 ;  /* 0x0000003a373c7220 */ /* 0x000fe20000410000 */
[----:B------:R-:W-:-:S02]  /*9d80*/  HADD2.F32 R51, -RZ, R51.H1_H1 ;  /* 0x30000033ff337230 */ /* 0x000fc40000004100 */
[----:B------:R-:W-:Y:S01]  /*9d90*/  FMUL.FTZ R58, R53, R58 ;  /* 0x0000003a353a7220 */ /* 0x000fe20000410000 */
[--C-:B------:R-:W-:Y:S02]  /*9da0*/  HADD2.F32 R56, -RZ, R125.reuse.H0_H0 ;  /* 0x2000007dff387230 */ /* 0x100fe40000004100 */
[CC--:B------:R-:W-:Y:S01]  /*9db0*/  FMUL.FTZ R114, R54.reuse, R128.reuse ;  /* 0x0000008036727220 */ /* 0x0c0fe20000410000 */
[----:B------:R-:W-:Y:S02]  /*9dc0*/  HADD2.F32 R125, -RZ, R125.H1_H1 ;  /* 0x3000007dff7d7230 */ /* 0x000fe40000004100 */
[----:B------:R-:W-:Y:S01]  /*9dd0*/  FMUL.FTZ R57, R51, R128 ;  /* 0x0000008033397220 */ /* 0x000fe20000410000 */
[-C--:B------:R-:W-:Y:S01]  /*9de0*/  FFMA.FTZ R78, R55, R56.reuse, R58 ;  /* 0x00000038374e7223 */ /* 0x080fe2000001003a */
[----:B------:R-:W-:Y:S01]  /*9df0*/  FFMA.FTZ R53, R53, R56, -R60 ;  /* 0x0000003835357223 */ /* 0x000fe2000001083c */
[-C--:B------:R-:W-:Y:S01]  /*9e00*/  FFMA.FTZ R114, R51, R125.reuse, -R114 ;  /* 0x0000007d33727223 */ /* 0x080fe20000010872 */
[----:B------:R-:W-:Y:S01]  /*9e10*/  FFMA.FTZ R51, R54, R125, R57 ;  /* 0x0000007d36337223 */ /* 0x000fe20000010039 */
[----:B------:R-:W-:-:S02]  /*9e20*/  F2FP.SATFINITE.E4M3.F32.PACK_AB_MERGE_C R54, R77, R66, RZ ;  /* 0x000000424d36723e */ /* 0x000fc400048070ff */
[----:B------:R-:W-:Y:S02]  /*9e30*/  F2FP.F16.E4M3.UNPACK_B R58, R45 ;  /* 0x0000002dff3a723e */ /* 0x000fe400020006ff */
[----:B------:R-:W-:Y:S02]  /*9e40*/  F2FP.F16.E4M3.UNPACK_B R56, R13 ;  /* 0x0000000dff38723e */ /* 0x000fe400020006ff */
[----:B------:R-:W-:Y:S01]  /*9e50*/  F2FP.SATFINITE.E4M3.F32.PACK_AB_MERGE_C R54, R64, R63, R54 ;  /* 0x0000003f4036723e */ /* 0x000fe20004807036 */
[----:B------:R-:W-:Y:S01]  /*9e60*/  HADD2.F32 R59, -RZ, R58.H0_H0 ;  /* 0x2000003aff3b7230 */ /* 0x000fe20000004100 */
[----:B------:R-:W-:Y:S01]  /*9e70*/  F2FP.SATFINITE.E4M3.F32.PACK_AB_MERGE_C R55, R76, R67, RZ ;  /* 0x000000434c37723e */ /* 0x000fe200048070ff */
[----:B------:R-:W-:Y:S01]  /*9e80*/  HADD2.F32 R64, -RZ, R61.H0_H0 ;  /* 0x2000003dff407230 */ /* 0x000fe20000004100 */
[----:B------:R-:W-:Y:S01]  /*9e90*/  F2FP.F16.E4M3.UNPACK_B R60, R44 ;  /* 0x0000002cff3c723e */ /* 0x000fe200020006ff */
[----:B------:R-:W-:Y:S01]  /*9ea0*/  HADD2.F32 R57, -RZ, R56.H0_H0 ;  /* 0x20000038ff397230 */ /* 0x000fe20000004100 */
[----:B------:R-:W-:Y:S01]  /*9eb0*/  F2FP.SATFINITE.E4M3.F32.PACK_AB_MERGE_C R55, R65, R62, R55 ;  /* 0x0000003e4137723e */ /* 0x000fe20004807037 */
[----:B------:R-:W-:-:S02]  /*9ec0*/  HADD2.F32 R58, -RZ, R58.H1_H1 ;  /* 0x3000003aff3a7230 */ /* 0x000fc40000004100 */
[-C--:B------:R-:W-:Y:S01]  /*9ed0*/  FMUL.FTZ R66, R59, R64.reuse ;  /* 0x000000403b427220 */ /* 0x080fe20000410000 */
[----:B------:R-:W-:Y:S02]  /*9ee0*/  HADD2.F32 R62, -RZ, R60.H0_H0 ;  /* 0x2000003cff3e7230 */ /* 0x000fe40000004100 */
[----:B------:R-:W-:Y:S01]  /*9ef0*/  FMUL.FTZ R64, R57, R64 ;  /* 0x0000004039407220 */ /* 0x000fe20000410000 */
[----:B------:R-:W-:Y:S01]  /*9f00*/  HADD2.F32 R61, -RZ, R61.H1_H1 ;  /* 0x3000003dff3d7230 */ /* 0x000fe20000004100 */
[----:B------:R-:W-:Y:S01]  /*9f10*/  F2FP.F16.E4M3.UNPACK_B R13, R13.H1 ;  /* 0x0000000dff0d723e */ /* 0x000fe200030006ff */
[----:B------:R-:W-:Y:S02]  /*9f20*/  HADD2.F32 R56, -RZ, R56.H1_H1 ;  /* 0x30000038ff387230 */ /* 0x000fe40000004100 */
[-C--:B------:R-:W-:Y:S01]  /*9f30*/  FFMA.FTZ R64, R59, R62.reuse, R64 ;  /* 0x0000003e3b407223 */ /* 0x080fe20000010040 */
[----:B------:R-:W-:Y:S02]  /*9f40*/  HADD2.F32 R59, -RZ, R60.H1_H1 ;  /* 0x3000003cff3b7230 */ /* 0x000fe40000004100 */
[-C--:B------:R-:W-:Y:S01]  /*9f50*/  FMUL.FTZ R63, R58, R61.reuse ;  /* 0x0000003d3a3f7220 */ /* 0x080fe20000410000 */
[----:B------:R-:W-:Y:S01]  /*9f60*/  FFMA.FTZ R66, R57, R62, -R66 ;  /* 0x0000003e39427223 */ /* 0x000fe20000010842 */
[C---:B------:R-:W-:Y:S01]  /*9f70*/  FMUL.FTZ R61, R56.reuse, R61 ;  /* 0x0000003d383d7220 */ /* 0x040fe20000410000 */
[----:B------:R-:W-:Y:S01]  /*9f80*/  F2FP.F16.E4M3.UNPACK_B R57, R45.H1 ;  /* 0x0000002dff39723e */ /* 0x000fe200030006ff */
[-C--:B------:R-:W-:Y:S01]  /*9f90*/  FFMA.FTZ R65, R56, R59.reuse, -R63 ;  /* 0x0000003b38417223 */ /* 0x080fe2000001083f */
[----:B------:R-:W-:Y:S01]  /*9fa0*/  F2FP.F16.E4M3.UNPACK_B R56, R46.H1 ;  /* 0x0000002eff38723e */ /* 0x000fe200030006ff */
[----:B------:R-:W-:Y:S01]  /*9fb0*/  FFMA.FTZ R67, R58, R59, R61 ;  /* 0x0000003b3a437223 */ /* 0x000fe2000001003d */
[----:B------:R-:W-:Y:S01]  /*9fc0*/  HADD2.F32 R45, -RZ, R13.H0_H0 ;  /* 0x2000000dff2d7230 */ /* 0x000fe20000004100 */
[----:B------:R-:W-:Y:S01]  /*9fd0*/  F2FP.F16.E4M3.UNPACK_B R44, R44.H1 ;  /* 0x0000002cff2c723e */ /* 0x000fe200030006ff */
[--C-:B------:R-:W-:Y:S01]  /*9fe0*/  HADD2.F32 R46, -RZ, R57.reuse.H0_H0 ;  /* 0x20000039ff2e7230 */ /* 0x100fe20000004100 */
[----:B------:R-:W-:Y:S01]  /*9ff0*/  F2FP.SATFINITE.E4M3.F32.PACK_AB_MERGE_C R51, R51, R78, R115 ;  /* 0x0000004e3333723e */ /* 0x000fe20004807073 */
[--C-:B------:R-:W-:Y:S01]  /*a000*/  HADD2.F32 R58, -RZ, R56.reuse.H0_H0 ;  /* 0x20000038ff3a7230 */ /* 0x100fe20000004100 */
[----:B------:R-:W-:Y:S01]  /*a010*/  F2FP.SATFINITE.E4M3.F32.PACK_AB_MERGE_C R53, R114, R53, R79 ;  /* 0x000000357235723e */ /* 0x000fe2000480704f */
[----:B------:R-:W-:Y:S01]  /*a020*/  HADD2.F32 R57, -RZ, R57.H1_H1 ;  /* 0x30000039ff397230 */ /* 0x000fe20000004100 */
[----:B------:R-:W-:Y:S01]  /*a030*/  F2FP.F16.E4M3.UNPACK_B R61, R14.H1 ;  /* 0x0000000eff3d723e */ /* 0x000fe200030006ff */
[----:B------:R-:W-:-:S02]  /*a040*/  HADD2.F32 R60, -RZ, R56.H1_H1 ;  /* 0x30000038ff3c7230 */ /* 0x000fc40000004100 */
[CC--:B------:R-:W-:Y:S01]  /*a050*/  FMUL.FTZ R62, R46.reuse, R58.reuse ;  /* 0x0000003a2e3e7220 */ /* 0x0c0fe20000410000 */
[----:B------:R-:W-:Y:S02]  /*a060*/  HADD2.F32 R13, -RZ, R13.H1_H1 ;  /* 0x3000000dff0d7230 */ /* 0x000fe40000004100 */
[----:B------:R-:W-:Y:S01]  /*a070*/  FMUL.FTZ R59, R45, R58 ;  /* 0x0000003a2d3b7220 */ /* 0x000fe20000410000 */
[--C-:B------:R-:W-:Y:S02]  /*a080*/  HADD2.F32 R56, -RZ, R44.reuse.H0_H0 ;  /* 0x2000002cff387230 */ /* 0x100fe40000004100 */
[-C--:B------:R-:W-:Y:S01]  /*a090*/  FMUL.FTZ R58, R57, R60.reuse ;  /* 0x0000003c393a7220 */ /* 0x080fe20000410000 */
[----:B------:R-:W-:Y:S02]  /*a0a0*/  HADD2.F32 R44, -RZ, R44.H1_H1 ;  /* 0x3000002cff2c7230 */ /* 0x000fe40000004100 */
[----:B------:R-:W-:Y:S01]  /*a0b0*/  FMUL.FTZ R60, R13, R60 ;  /* 0x0000003c0d3c7220 */ /* 0x000fe20000410000 */
[----:B------:R-:W-:Y:S01]  /*a0c0*/  FFMA.FTZ R77, R46, R56, R59 ;  /* 0x000000382e4d7223 */ /* 0x000fe2000001003b */
[----:B------:R-:W-:-:S02]  /*a0d0*/  F2FP.F16.E4M3.UNPACK_B R46, R47 ;  /* 0x0000002fff2e723e */ /* 0x000fc400020006ff */
[----:B------:R-:W-:Y:S01]  /*a0e0*/  FFMA.FTZ R78, R57, R44, R60 ;  /* 0x0000002c394e7223 */ /* 0x000fe2000001003c */
[----:B------:R-:W-:Y:S01]  /*a0f0*/  F2FP.F16.E4M3.UNPACK_B R60, R14 ;  /* 0x0000000eff3c723e */ /* 0x000fe200020006ff */
[----:B------:R-:W-:Y:S01]  /*a100*/  FFMA.FTZ R79, R13, R44, -R58 ;  /* 0x0000002c0d4f7223 */ /* 0x000fe2000001083a */
[-C--:B------:R-:W-:Y:S01]  /*a110*/  F2FP.F16.E4M3.UNPACK_B R13, R15.reuse ;  /* 0x0000000fff0d723e */ /* 0x080fe200020006ff */
[----:B------:R-:W-:Y:S01]  /*a120*/  FFMA.FTZ R76, R45, R56, -R62 ;  /* 0x000000382d4c7223 */ /* 0x000fe2000001083e */
[----:B------:R-:W-:Y:S01]  /*a130*/  F2FP.F16.E4M3.UNPACK_B R15, R15.H1 ;  /* 0x0000000fff0f723e */ /* 0x000fe200030006ff */
[----:B------:R-:W-:Y:S01]  /*a140*/  HADD2.F32 R56, -RZ, R46.H0_H0 ;  /* 0x2000002eff387230 */ /* 0x000fe20000004100 */
[-C--:B------:R-:W-:Y:S01]  /*a150*/  F2FP.F16.E4M3.UNPACK_B R14, R12.reuse ;  /* 0x0000000cff0e723e */ /* 0x080fe200020006ff */
[----:B------:R-:W-:Y:S01]  /*a160*/  HADD2.F32 R63, -RZ, R60.H0_H0 ;  /* 0x2000003cff3f7230 */ /* 0x000fe20000004100 */
[----:B------:R-:W-:Y:S01]  /*a170*/  F2FP.F16.E4M3.UNPACK_B R47, R47.H1 ;  /* 0x0000002fff2f723e */ /* 0x000fe200030006ff */
[----:B------:R-:W-:Y:S01]  /*a180*/  HADD2.F32 R44, -RZ, R13.H0_H0 ;  /* 0x2000000dff2c7230 */ /* 0x000fe20000004100 */
[----:B------:R-:W-:Y:S01]  /*a190*/  F2FP.F16.E4M3.UNPACK_B R57, R12.H1 ;  /* 0x0000000cff39723e */ /* 0x000fe200030006ff */
[----:B------:R-:W-:-:S02]  /*a1a0*/  HADD2.F32 R45, -RZ, R15.H0_H0 ;  /* 0x2000000fff2d7230 */ /* 0x000fc40000004100 */
[-C--:B------:R-:W-:Y:S01]  /*a1b0*/  FMUL.FTZ R115, R56, R63.reuse ;  /* 0x0000003f38737220 */ /* 0x080fe20000410000 */
[----:B------:R-:W-:Y:S02]  /*a1c0*/  HADD2.F32 R62, -RZ, R61.H0_H0 ;  /* 0x2000003dff3e7230 */ /* 0x000fe40000004100 */
[C---:B------:R-:W-:Y:S01]  /*a1d0*/  FMUL.FTZ R63, R44.reuse, R63 ;  /* 0x0000003f2c3f7220 */ /* 0x040fe20000410000 */
[----:B------:R-:W-:Y:S01]  /*a1e0*/  HADD2.F32 R59, -RZ, R14.H0_H0 ;  /* 0x2000000eff3b7230 */ /* 0x000fe20000004100 */
[----:B------:R-:W-:Y:S01]  /*a1f0*/  F2FP.SATFINITE.E4M3.F32.PACK_AB_MERGE_C R76, R79, R76, RZ ;  /* 0x0000004c4f4c723e */ /* 0x000fe200048070ff */
[----:B------:R-:W-:Y:S02]  /*a200*/  HADD2.F32 R12, -RZ, R47.H0_H0 ;  /* 0x2000002fff0c7230 */ /* 0x000fe40000004100 */
[----:B------:R-:W-:Y:S01]  /*a210*/  FMUL.FTZ R125, R45, R62 ;  /* 0x0000003e2d7d7220 */ /* 0x000fe20000410000 */
[----:B------:R-:W-:Y:S02]  /*a220*/  HADD2.F32 R58, -RZ, R57.H0_H0 ;  /* 0x20000039ff3a7230 */ /* 0x000fe40000004100 */
[----:B------:R-:W-:Y:S01]  /*a230*/  FFMA.FTZ R115, R44, R59, -R115 ;  /* 0x0000003b2c737223 */ /* 0x000fe20000010873 */
[----:B------:R-:W-:-:S02]  /*a240*/  HADD2.F32 R47, -RZ, R47.H1_H1 ;  /* 0x3000002fff2f7230 */ /* 0x000fc40000004100 */
[C---:B------:R-:W-:Y:S01]  /*a250*/  FMUL.FTZ R114, R12.reuse, R62 ;  /* 0x0000003e0c727220 */ /* 0x040fe20000410000 */
[----:B------:R-:W-:Y:S02]  /*a260*/  HADD2.F32 R44, -RZ, R61.H1_H1 ;  /* 0x3000003dff2c7230 */ /* 0x000fe40000004100 */
[-C--:B------:R-:W-:Y:S01]  /*a270*/  FFMA.FTZ R125, R12, R58.reuse, R125 ;  /* 0x0000003a0c7d7223 */ /* 0x080fe2000001007d */
[----:B------:R-:W-:Y:S02]  /*a280*/  HADD2.F32 R15, -RZ, R15.H1_H1 ;  /* 0x3000000fff0f7230 */ /* 0x000fe40000004100 */
[----:B------:R-:W-:Y:S01]  /*a290*/  FFMA.FTZ R63, R56, R59, R63 ;  /* 0x0000003b383f7223 */ /* 0x000fe2000001003f */
[----:B------:R-:W-:Y:S02]  /*a2a0*/  HADD2.F32 R46, -RZ, R46.H1_H1 ;  /* 0x3000002eff2e7230 */ /* 0x000fe40000004100 */
[----:B------:R-:W-:Y:S01]  /*a2b0*/  FFMA.FTZ R114, R45, R58, -R114 ;  /* 0x0000003a2d727223 */ /* 0x000fe20000010872 */
[----:B------:R-:W-:-:S02]  /*a2c0*/  HADD2.F32 R60, -RZ, R60.H1_H1 ;  /* 0x3000003cff3c7230 */ /* 0x000fc40000004100 */
[-C--:B------:R-:W-:Y:S01]  /*a2d0*/  FMUL.FTZ R56, R47, R44.reuse ;  /* 0x0000002c2f387220 */ /* 0x080fe20000410000 */
[----:B------:R-:W-:Y:S02]  /*a2e0*/  HADD2.F32 R13, -RZ, R13.H1_H1 ;  /* 0x3000000dff0d7230 */ /* 0x000fe40000004100 */
[----:B------:R-:W-:Y:S01]  /*a2f0*/  FMUL.FTZ R58, R15, R44 ;  /* 0x0000002c0f3a7220 */ /* 0x000fe20000410000 */
[----:B------:R-:W-:Y:S02]  /*a300*/  HADD2.F32 R12, -RZ, R57.H1_H1 ;  /* 0x30000039ff0c7230 */ /* 0x000fe40000004100 */
[-C--:B------:R-:W-:Y:S01]  /*a310*/  FMUL.FTZ R44, R46, R60.reuse ;  /* 0x0000003c2e2c7220 */ /* 0x080fe20000410000 */
[----:B------:R-:W-:Y:S02]  /*a320*/  HADD2.F32 R14, -RZ, R14.H1_H1 ;  /* 0x3000000eff0e7230 */ /* 0x000fe40000004100 */
[----:B------:R-:W-:Y:S01]  /*a330*/  FMUL.FTZ R45, R13, R60 ;  /* 0x0000003c0d2d7220 */ /* 0x000fe20000410000 */
[----:B------:R-:W-:Y:S01]  /*a340*/  F2FP.SATFINITE.E4M3.F32.PACK_AB_MERGE_C R77, R78, R77, RZ ;  /* 0x0000004d4e4d723e */ /* 0x000fe200048070ff */
[-C--:B------:R-:W-:Y:S01]  /*a350*/  FFMA.FTZ R15, R15, R12.reuse, -R56 ;  /* 0x0000000c0f0f7223 */ /* 0x080fe20000010838 */
[----:B------:R-:W-:Y:S01]  /*a360*/  FFMA.FTZ R58, R47, R12, R58 ;  /* 0x0000000c2f3a7223 */ /* 0x000fe2000001003a */
[-C--:B------:R-:W-:Y:S01]  /*a370*/  FFMA.FTZ R44, R13, R14.reuse, -R44 ;  /* 0x0000000e0d2c7223 */ /* 0x080fe2000001082c */
[----:B------:R-:W-:Y:S01]  /*a380*/  FFMA.FTZ R14, R46, R14, R45 ;  /* 0x0000000e2e0e7223 */ /* 0x000fe2000001002d */
[----:B------:R-:W-:Y:S01]  /*a390*/  F2FP.SATFINITE.E4M3.F32.PACK_AB_MERGE_C R13, R65, R66, R76 ;  /* 0x00000042410d723e */ /* 0x000fe2000480704c */
[----:B------:R-:W-:Y:S01]  /*a3a0*/  IMAD.MOV.U32 R46, RZ, RZ, R51 ;  /* 0x000000ffff2e7224 */ /* 0x000fe200078e0033 */
[----:B------:R-:W-:-:S02]  /*a3b0*/  F2FP.SATFINITE.E4M3.F32.PACK_AB_MERGE_C R15, R15, R114, RZ ;  /* 0x000000720f0f723e */ /* 0x000fc400048070ff */
[----:B------:R-:W-:Y:S02]  /*a3c0*/  F2FP.SATFINITE.E4M3.F32.PACK_AB_MERGE_C R58, R58, R125, RZ ;  /* 0x0000007d3a3a723e */ /* 0x000fe400048070ff */
[----:B------:R-:W-:Y:S01]  /*a3d0*/  F2FP.SATFINITE.E4M3.F32.PACK_AB_MERGE_C R15, R44, R115, R15 ;  /* 0x000000732c0f723e */ /* 0x000fe2000480700f */
[----:B------:R-:W-:Y:S01]  /*a3e0*/  IMAD.MOV.U32 R44, RZ, RZ, R54 ;  /* 0x000000ffff2c7224 */ /* 0x000fe200078e0036 */
[----:B------:R-:W-:Y:S01]  /*a3f0*/  F2FP.SATFINITE.E4M3.F32.PACK_AB_MERGE_C R47, R14, R63, R58 ;  /* 0x0000003f0e2f723e */ /* 0x000fe2000480703a */
[----:B------:R-:W-:Y:S01]  /*a400*/  IMAD.MOV.U32 R14, RZ, RZ, R53 ;  /* 0x000000ffff0e7224 */ /* 0x000fe200078e0035 */
[----:B------:R-:W-:Y:S02]  /*a410*/  F2FP.SATFINITE.E4M3.F32.PACK_AB_MERGE_C R45, R67, R64, R77 ;  /* 0x00000040432d723e */ /* 0x000fe4000480704d */
[----:B------:R-:W-:-:S07]  /*a420*/  MOV R12, R55 ;  /* 0x00000037000c7202 */ /* 0x000fce0000000f00 */
.L_x_3016:
[----:B------:R-:W-:Y:S05]  /*a430*/  BSYNC B2 ;  /* 0x0000000000027941 */ /* 0x000fea0003800000 */
.L_x_3015:
[----:B------:R-:W-:Y:S01]  /*a440*/  ISETP.GE.AND P3, PT, R11, R124, PT ;  /* 0x0000007c0b00720c */ /* 0x000fe20003f66270 */
[----:B0-----:R0:W-:-:S12]  /*a450*/  ST.E.128 desc[UR36][R48.64], R12 ;  /* 0x0000000c30007985 */ /* 0x0011d8000c101d24 */
[----:B------:R-:W-:-:S04]  /*a460*/  @!P3 IADD3 R50, P4, R11, R50, RZ ;  /* 0x000000320b32b210 */ /* 0x000fc80007f9e0ff */
[----:B------:R-:W-:-:S05]  /*a470*/  @!P3 LEA.HI.X.SX32 R51, R11, R52, 0x1, P4 ;  /* 0x000000340b33b211 */ /* 0x000fca00020f0eff */
[----:B-1----:R0:W-:Y:S04]  /*a480*/  @!P3 ST.E.128 desc[UR36][R50.64], R44 ;  /* 0x0000002c3200b985 */ /* 0x0021e8000c101d24 */
.L_x_3014:
[----:B------:R-:W-:Y:S05]  /*a490*/  BSYNC B1 ;  /* 0x0000000000017941 */ /* 0x000fea0003800000 */
.L_x_3013:
[----:B------:R-:W-:-:S03]  /*a4a0*/  UMOV UR4, 0xffffffff ;  /* 0xffffffff00047882 */ /* 0x000fc60000000000 */
[----:B------:R-:W-:Y:S05]  /*a4b0*/  BRA.DIV UR4, `(.L_x_3017) ;  /* 0x0000022e04547947 */ /* 0x000fea000b800000 */
[----:B0-----:R0:W0:Y:S04]  /*a4c0*/  SHFL.IDX PT, R48, R117, 0x3, 0x181f ;  /* 0x00781f0075307f89 */ /* 0x00102800000e0000 */
[----:B----4-:R-:W4:Y:S02]  /*a4d0*/  SHFL.IDX PT, R116, R116, 0x3, 0x181f ;  /* 0x00781f0074747f89 */ /* 0x010f2400000e0000 */
.L_x_3334:
        /* <DEDUP_REMOVED lines=20> */
[C---:B------:R-:W-:Y:S02]  /*a620*/  IMAD.IADD R13, R22.reuse, 0x1, R13 ;  /* 0x00000001160d7824 */ /* 0x040fe400078e020d */
[----:B------:R-:W-:-:S04]  /*a630*/  IMAD.IADD R44, R22, 0x1, R15 ;  /* 0x00000001162c7824 */ /* 0x000fc800078e020f */
[----:B------:R-:W0:Y:S04]  /*a640*/  LDS.128 R12, [R13+0x28400] ;  /* 0x028400000d0c7984 */ /* 0x000e280000000c00 */
[----:B------:R-:W4:Y:S01]  /*a650*/  LDS.128 R44, [R44+0x28400] ;  /* 0x028400002c2c7984 */ /* 0x000f220000000c00 */
[----:B------:R-:W-:Y:S05]  /*a660*/  @P2 BRA `(.L_x_3019) ;  /* 0x0000000c00682947 */ /* 0x000fea0003800000 */
[--C-:B------:R-:W-:Y:S01]  /*a670*/  SHF.R.U32.HI R58, RZ, 0x8, R69.reuse ;  /* 0x00000008ff3a7819 */ /* 0x100fe20000011645 */
[----:B0-----:R-:W-:Y:S01]  /*a680*/  IMAD.MOV.U32 R49, RZ, RZ, R12 ;  /* 0x000000ffff317224 */ /* 0x001fe200078e000c */
[----:B-1----:R-:W-:Y:S01]  /*a690*/  LOP3.LUT R52, R69, 0xff, RZ, 0xc0, !PT ;  /* 0x000000ff45347812 */ /* 0x002fe200078ec0ff */
[----:B------:R-:W-:Y:S01]  /*a6a0*/  IMAD.MOV.U32 R54, RZ, RZ, R14 ;  /* 0x000000ffff367224 */ /* 0x000fe200078e000e */
[----:B------:R-:W-:Y:S01]  /*a6b0*/  SHF.R.U32.HI R53, RZ, 0x18, R69 ;  /* 0x00000018ff357819 */ /* 0x000fe20000011645 */
[----:B------:R-:W-:Y:S01]  /*a6c0*/  IMAD.SHL.U32 R12, R58, 0x100, RZ ;  /* 0x000001003a0c7824 */ /* 0x000fe200078e00ff */
[----:B------:R-:W-:Y:S01]  /*a6d0*/  SHF.R.U32.HI R65, RZ, 0x8, R71 ;  /* 0x00000008ff417819 */ /* 0x000fe20000011647 */
[----:B----4-:R-:W-:Y:S01]  /*a6e0*/  IMAD.MOV.U32 R58, RZ, RZ, R46 ;  /* 0x000000ffff3a7224 */ /* 0x010fe200078e002e */
[----:B------:R-:W-:Y:S02]  /*a6f0*/  PRMT R53, R53, 0x654, R52 ;  /* 0x0000065435357816 */ /* 0x000fe40000000034 */
[----:B------:R-:W-:-:S02]  /*a700*/  LOP3.LUT R56, R71, 0xff, RZ, 0xc0, !PT ;  /* 0x000000ff47387812 */ /* 0x000fc400078ec0ff */
[----:B------:R-:W-:Y:S02]  /*a710*/  SHF.R.U32.HI R57, RZ, 0x18, R71 ;  /* 0x00000018ff397819 */ /* 0x000fe40000011647 */
[----:B------:R-:W-:Y:S02]  /*a720*/  SHF.R.U32.HI R60, RZ, 0x8, R75 ;  /* 0x00000008ff3c7819 */ /* 0x000fe4000001164b */
[----:B------:R-:W-:Y:S02]  /*a730*/  SHF.R.U32.HI R63, RZ, 0x8, R73 ;  /* 0x00000008ff3f7819 */ /* 0x000fe40000011649 */
[----:B------:R-:W-:Y:S01]  /*a740*/  LOP3.LUT R53, R53, 0xff00, R12, 0xf8, !PT ;  /* 0x0000ff0035357812 */ /* 0x000fe200078ef80c */
[----:B------:R-:W-:Y:S01]  /*a750*/  IMAD.SHL.U32 R12, R65, 0x100, RZ ;  /* 0x00000100410c7824 */ /* 0x000fe200078e00ff */
[----:B------:R-:W-:Y:S01]  /*a760*/  SHF.R.U32.HI R68, RZ, 0x10, R69 ;  /* 0x00000010ff447819 */ /* 0x000fe20000011645 */
[----:B------:R-:W-:Y:S01]  /*a770*/  IMAD.SHL.U32 R14, R63, 0x100, RZ ;  /* 0x000001003f0e7824 */ /* 0x000fe200078e00ff */
[----:B------:R-:W-:-:S02]  /*a780*/  SHF.R.U32.HI R67, RZ, 0x10, R71 ;  /* 0x00000010ff437819 */ /* 0x000fc40000011647 */
[----:B------:R-:W-:Y:S02]  /*a790*/  LOP3.LUT R59, R73, 0xff, RZ, 0xc0, !PT ;  /* 0x000000ff493b7812 */ /* 0x000fe400078ec0ff */
[----:B------:R-:W-:Y:S02]  /*a7a0*/  SHF.R.U32.HI R64, RZ, 0x18, R73 ;  /* 0x00000018ff407819 */ /* 0x000fe40000011649 */
[----:B------:R-:W-:Y:S02]  /*a7b0*/  LOP3.LUT R61, R75, 0xff0000ff, RZ, 0xc0, !PT ;  /* 0xff0000ff4b3d7812 */ /* 0x000fe400078ec0ff */
[----:B------:R-:W-:Y:S02]  /*a7c0*/  PRMT R57, R57, 0x654, R56 ;  /* 0x0000065439397816 */ /* 0x000fe40000000038 */
[----:B------:R-:W-:Y:S02]  /*a7d0*/  SHF.L.U32 R46, R60, 0x8, RZ ;  /* 0x000000083c2e7819 */ /* 0x000fe400000006ff */
[----:B------:R-:W-:Y:S01]  /*a7e0*/  MOV R55, R44 ;  /* 0x0000002c00377202 */ /* 0x000fe20000000f00 */
[----:B------:R-:W-:Y:S01]  /*a7f0*/  IMAD.U32 R44, R68, 0x10000, RZ ;  /* 0x00010000442c7824 */ /* 0x000fe200078e00ff */
[----:B------:R-:W-:-:S02]  /*a800*/  PRMT R59, R64, 0x654, R59 ;  /* 0x00000654403b7816 */ /* 0x000fc4000000003b */
[----:B------:R-:W-:Y:S01]  /*a810*/  LOP3.LUT R57, R57, 0xff00, R12, 0xf8, !PT ;  /* 0x0000ff0039397812 */ /* 0x000fe200078ef80c */
[----:B------:R-:W-:Y:S01]  /*a820*/  IMAD.U32 R12, R67, 0x10000, RZ ;  /* 0x00010000430c7824 */ /* 0x000fe200078e00ff */
[----:B------:R-:W-:Y:S02]  /*a830*/  LOP3.LUT R65, R61, 0xff00, R46, 0xf8, !PT ;  /* 0x0000ff003d417812 */ /* 0x000fe400078ef82e */
        /* <DEDUP_REMOVED lines=189> */
.L_x_3019:
[----:B------:R-:W-:Y:S05]  /*b410*/  BSYNC B1 ;  /* 0x0000000000017941 */ /* 0x000fea0003800000 */
.L_x_3018:
[----:B0-----:R0:W-:Y:S01]  /*b420*/  ST.E.128 desc[UR36][R50.64], R12 ;  /* 0x0000000c32007985 */ /* 0x0011e2000c101d24 */
[----:B------:R-:W-:-:S13]  /*b430*/  ISETP.GE.AND P2, PT, R11, R124, PT ;  /* 0x0000007c0b00720c */ /* 0x000fda0003f46270 */
[----:B------:R-:W-:Y:S05]  /*b440*/  @P2 BRA `(.L_x_2992) ;  /* 0x0000000400b82947 */ /* 0x000fea0003800000 */
[----:B------:R-:W-:-:S04]  /*b450*/  IADD3 R116, P2, R11, R116, RZ ;  /* 0x000000740b747210 */ /* 0x000fc80007f5e0ff */
[----:B-1----:R-:W-:-:S05]  /*b460*/  LEA.HI.X.SX32 R117, R11, R48, 0x1, P2 ;  /* 0x000000300b757211 */ /* 0x002fca00010f0eff */
[----:B----4-:R1:W-:Y:S01]  /*b470*/  ST.E.128 desc[UR36][R116.64], R44 ;  /* 0x0000002c74007985 */ /* 0x0103e2000c101d24 */
[----:B------:R-:W-:Y:S05]  /*b480*/  BRA `(.L_x_2992) ;  /* 0x0000000400a87947 */ /* 0x000fea0003800000 */
.L_x_2951:
[----:B------:R-:W-:-:S06]  /*b490*/  UISETP.NE.AND UP0, UPT, UR61, 0x3, UPT ;  /* 0x000000033d00788c */ /* 0x000fcc000bf05270 */
[----:B------:R-:W-:-:S13]  /*b4a0*/  PLOP3.LUT P5, PT, PT, PT, UP0, 0x80, 0x0 ;  /* 0x000000000000781c */ /* 0x000fda0003faf008 */
[----:B------:R-:W-:Y:S05]  /*b4b0*/  @!P5 BRA `(.L_x_3020) ;  /* 0x000000000004d947 */ /* 0x000fea0003800000 */
[----:B------:R-:W-:Y:S01]  /*b4c0*/  BPT.TRAP 0x1 ;  /* 0x000000040000795c */ /* 0x000fe20000300000 */
.L_x_3020:
[----:B------:R-:W-:Y:S01]  /*b4d0*/  IMAD R80, R23, 0x8, R22 ;  /* 0x0000000817507824 */ /* 0x000fe200078e0216 */
[----:B------:R-:W-:Y:S01]  /*b4e0*/  SHF.L.U32 R110, R224, 0x1f, RZ ;  /* 0x0000001fe06e7819 */ /* 0x000fe200000006ff */
[----:B------:R-:W-:Y:S01]  /*b4f0*/  BSSY B1, `(.L_x_3021) ;  /* 0x0000004000017945 */ /* 0x000fe20003800000 */
[----:B------:R-:W-:Y:S02]  /*b500*/  SHF.R.S32.HI R107, RZ, 0x1f, R106 ;  /* 0x0000001fff6b7819 */ /* 0x000fe4000001146a */
[----:B------:R-:W0:Y:S02]  /*b510*/  SYNCS.PHASECHK.TRANS64.TRYWAIT P2, [R80+URZ+0x38890], R110 ;  /* 0x0388906e500075a7 */ /* 0x000e24000804017f */
[----:B0-----:R-:W-:Y:S05]  /*b520*/  @!P2 BRA `(.L_x_3022) ;  /* 0x0000021c0084a947 */ /* 0x001fea0003800000 */
.L_x_3335:
[----:B------:R-:W-:Y:S05]  /*b530*/  BSYNC B1 ;  /* 0x0000000000017941 */ /* 0x000fea0003800000 */
.L_x_3021:
        /* <DEDUP_REMOVED lines=13> */
[----:B------:R-:W-:Y:S01]  /*b610*/  ULDC.64 UR4, c[0x0][0x308] ;  /* 0x0000c20000047ab9 */ /* 0x000fe20000000a00 */
[----:B------:R-:W-:-:S02]  /*b620*/  IADD3 R47, -R221, R109, RZ ;  /* 0x0000006ddd2f7210 */ /* 0x000fc40007ffe1ff */
[----:B------:R-:W-:Y:S02]  /*b630*/  IMAD.IADD R13, R13, 0x1, R11 ;  /* 0x000000010d0d7824 */ /* 0x000fe400078e020b */
[----:B------:R-:W-:Y:S02]  /*b640*/  IMAD R11, R34, UR4, RZ ;  /* 0x00000004220b7c24 */ /* 0x000fe4000f8e02ff */
[----:B------:R-:W-:Y:S01]  /*b650*/  IMAD.WIDE.U32 R12, R218, UR4, R12 ;  /* 0x00000004da0c7c25 */ /* 0x000fe2000f8e000c */
[----:B------:R-:W-:-:S03]  /*b660*/  UMOV UR4, 0xffffffff ;  /* 0xffffffff00047882 */ /* 0x000fc60000000000 */
[----:B------:R-:W-:Y:S01]  /*b670*/  IMAD R11, R218, UR5, R11 ;  /* 0x00000005da0b7c24 */ /* 0x000fe2000f8e020b */
[----:B------:R-:W-:-:S04]  /*b680*/  IADD3 R44, P2, R12, UR6, RZ ;  /* 0x000000060c2c7c10 */ /* 0x000fc8000ff5e0ff */
[----:B------:R-:W-:Y:S02]  /*b690*/  IADD3.X R46, R13, UR7, R11, P2, !PT ;  /* 0x000000070d2e7c10 */ /* 0x000fe400097fe40b */
[----:B------:R-:W-:Y:S01]  /*b6a0*/  ISETP.GE.AND P2, PT, R47, 0x1, PT ;  /* 0x000000012f00780c */ /* 0x000fe20003f46270 */
[----:B------:R-:W-:-:S12]  /*b6b0*/  BRA.DIV UR4, `(.L_x_3023) ;  /* 0x0000021e04347947 */ /* 0x000fd8000b800000 */
[----:B------:R1:W2:Y:S04]  /*b6c0*/  SHFL.IDX PT, R45, R46, RZ, 0x181f ;  /* 0x00181fff2e2d7589 */ /* 0x0002a800000e0000 */
[----:B------:R1:W3:Y:S02]  /*b6d0*/  SHFL.IDX PT, R14, R44, RZ, 0x181f ;  /* 0x00181fff2c0e7589 */ /* 0x0002e400000e0000 */
.L_x_3339:
[----:B------:R-:W-:Y:S04]  /*b6e0*/  BSSY B1, `(.L_x_3024) ;  /* 0x000000d000017945 */ /* 0x000fe80003800000 */
[----:B------:R-:W-:Y:S05]  /*b6f0*/  @!P2 BRA `(.L_x_3025) ;  /* 0x00000000002ca947 */ /* 0x000fea0003800000 */
[----:B------:R-:W-:Y:S02]  /*b700*/  ULDC UR4, c[0x0][0x2f4] ;  /* 0x0000bd0000047ab9 */ /* 0x000fe40000000800 */
[----:B------:R-:W-:-:S13]  /*b710*/  ISETP.GE.AND P2, PT, R16, UR4, PT ;  /* 0x0000000410007c0c */ /* 0x000fda000bf46270 */
[----:B---3--:R-:W-:-:S05]  /*b720*/  @!P2 IADD3 R48, P3, R16, R14, RZ ;  /* 0x0000000e1030a210 */ /* 0x008fca0007f7e0ff */
[----:B--2---:R-:W-:Y:S01]  /*b730*/  @!P2 IMAD.X R49, R45, 0x1, R17, P3 ;  /* 0x000000012d31a824 */ /* 0x004fe200018e0611 */
[----:B------:R-:W-:-:S13]  /*b740*/  ISETP.GE.AND P3, PT, R18, UR4, PT ;  /* 0x0000000412007c0c */ /* 0x000fda000bf66270 */
[----:B------:R-:W-:Y:S02]  /*b750*/  @!P3 IADD3 R50, P4, R18, R14, RZ ;  /* 0x0000000e1232b210 */ /* 0x000fe40007f9e0ff */
[----:B------:R-:W2:Y:S03]  /*b760*/  @!P2 LDS.128 R12, [R96+0x28400] ;  /* 0x02840000600ca984 */ /* 0x000ea60000000c00 */
[----:B------:R-:W-:Y:S01]  /*b770*/  @!P3 IMAD.X R51, R45, 0x1, R220, P4 ;  /* 0x000000012d33b824 */ /* 0x000fe200020e06dc */
[----:B--2---:R-:W-:Y:S04]  /*b780*/  @!P2 ST.E.128 desc[UR36][R48.64], R12 ;  /* 0x0000000c3000a985 */ /* 0x004fe8000c101d24 */
[----:B------:R-:W2:Y:S04]  /*b790*/  @!P3 LDS.128 R12, [R96+0x2c400] ;  /* 0x02c40000600cb984 */ /* 0x000ea80000000c00 */
[----:B--2---:R4:W-:Y:S02]  /*b7a0*/  @!P3 ST.E.128 desc[UR36][R50.64], R12 ;  /* 0x0000000c3200b985 */ /* 0x0049e4000c101d24 */
.L_x_3025:
[----:B------:R-:W-:Y:S05]  /*b7b0*/  BSYNC B1 ;  /* 0x0000000000017941 */ /* 0x000fea0003800000 */
.L_x_3024:
[----:B------:R-:W-:-:S03]  /*b7c0*/  UMOV UR4, 0xffffffff ;  /* 0xffffffff00047882 */ /* 0x000fc60000000000 */
[----:B------:R-:W-:Y:S05]  /*b7d0*/  BRA.DIV UR4, `(.L_x_3026) ;  /* 0x0000021e04347947 */ /* 0x000fea000b800000 */
[----:B--2---:R2:W0:Y:S04]  /*b7e0*/  SHFL.IDX PT, R45, R46, 0x1, 0x181f ;  /* 0x00381f002e2d7f89 */ /* 0x00442800000e0000 */
[----:B---34-:R2:W3:Y:S02]  /*b7f0*/  SHFL.IDX PT, R14, R44, 0x1, 0x181f ;  /* 0x00381f002c0e7f89 */ /* 0x0184e400000e0000 */
.L_x_3343:
        /* <DEDUP_REMOVED lines=14> */
.L_x_3028:
[----:B------:R-:W-:Y:S05]  /*b8e0*/  BSYNC B1 ;  /* 0x0000000000017941 */ /* 0x000fea0003800000 */
.L_x_3027:
[----:B------:R-:W-:-:S03]  /*b8f0*/  UMOV UR4, 0xffffffff ;  /* 0xffffffff00047882 */ /* 0x000fc60000000000 */
[----:B------:R-:W-:Y:S05]  /*b900*/  BRA.DIV UR4, `(.L_x_3029) ;  /* 0x0000021e04307947 */ /* 0x000fea000b800000 */
[----:B0-----:R0:W0:Y:S04]  /*b910*/  SHFL.IDX PT, R45, R46, 0x2, 0x181f ;  /* 0x00581f002e2d7f89 */ /* 0x00102800000e0000 */
[----:B---34-:R3:W4:Y:S02]  /*b920*/  SHFL.IDX PT, R14, R44, 0x2, 0x181f ;  /* 0x00581f002c0e7f89 */ /* 0x01872400000e0000 */
.L_x_3347:
[----:B------:R-:W-:Y:S01]  /*b930*/  ISETP.GE.AND P2, PT, R47, 0x41, PT ;  /* 0x000000412f00780c */ /* 0x000fe20003f46270 */
[----:B------:R-:W-:-:S12]  /*b940*/  BSSY B1, `(.L_x_3030) ;  /* 0x000000d000017945 */ /* 0x000fd80003800000 */
[----:B------:R-:W-:Y:S05]  /*b950*/  @!P2 BRA `(.L_x_3031) ;  /* 0x00000000002ca947 */ /* 0x000fea0003800000 */
[----:B------:R-:W-:Y:S02]  /*b960*/  ULDC UR4, c[0x0][0x2f4] ;  /* 0x0000bd0000047ab9 */ /* 0x000fe40000000800 */
[----:B------:R-:W-:-:S13]  /*b970*/  ISETP.GE.AND P2, PT, R16, UR4, PT ;  /* 0x0000000410007c0c */ /* 0x000fda000bf46270 */
[----:B----4-:R-:W-:-:S05]  /*b980*/  @!P2 IADD3 R48, P3, R16, R14, RZ ;  /* 0x0000000e1030a210 */ /* 0x010fca0007f7e0ff */
[----:B0-----:R-:W-:Y:S01]  /*b990*/  @!P2 IMAD.X R49, R45, 0x1, R17, P3 ;  /* 0x000000012d31a824 */ /* 0x001fe200018e0611 */
[----:B------:R-:W-:-:S13]  /*b9a0*/  ISETP.GE.AND P3, PT, R18, UR4, PT ;  /* 0x0000000412007c0c */ /* 0x000fda000bf66270 */
[----:B------:R-:W-:Y:S02]  /*b9b0*/  @!P3 IADD3 R50, P4, R18, R14, RZ ;  /* 0x0000000e1232b210 */ /* 0x000fe40007f9e0ff */
[----:B------:R-:W0:Y:S02]  /*b9c0*/  @!P2 LDS.128 R12, [R96+0x2a400] ;  /* 0x02a40000600ca984 */ /* 0x000e240000000c00 */
[----:B------:R-:W-:Y:S02]  /*b9d0*/  @!P3 IADD3.X R51, R45, R220, RZ, P4, !PT ;  /* 0x000000dc2d33b210 */ /* 0x000fe400027fe4ff */
[----:B0-----:R-:W-:Y:S04]  /*b9e0*/  @!P2 ST.E.128 desc[UR36][R48.64], R12 ;  /* 0x0000000c3000a985 */ /* 0x001fe8000c101d24 */
[----:B------:R-:W0:Y:S04]  /*b9f0*/  @!P3 LDS.128 R12, [R96+0x2e400] ;  /* 0x02e40000600cb984 */ /* 0x000e280000000c00 */
[----:B0-----:R0:W-:Y:S02]  /*ba00*/  @!P3 ST.E.128 desc[UR36][R50.64], R12 ;  /* 0x0000000c3200b985 */ /* 0x0011e4000c101d24 */
.L_x_3031:
[----:B------:R-:W-:Y:S05]  /*ba10*/  BSYNC B1 ;  /* 0x0000000000017941 */ /* 0x000fea0003800000 */
.L_x_3030:
[----:B------:R-:W-:-:S03]  /*ba20*/  UMOV UR4, 0xffffffff ;  /* 0xffffffff00047882 */ /* 0x000fc60000000000 */
[----:B------:R-:W-:Y:S05]  /*ba30*/  BRA.DIV UR4, `(.L_x_3032) ;  /* 0x0000021e042c7947 */ /* 0x000fea000b800000 */
[----:B0-----:R0:W0:Y:S04]  /*ba40*/  SHFL.IDX PT, R45, R46, 0x3, 0x181f ;  /* 0x00781f002e2d7f89 */ /* 0x00102800000e0000 */
[----:B----4-:R4:W0:Y:S02]  /*ba50*/  SHFL.IDX PT, R14, R44, 0x3, 0x181f ;  /* 0x00781f002c0e7f89 */ /* 0x01082400000e0000 */
.L_x_3351:
[----:B------:R-:W-:-:S13]  /*ba60*/  ISETP.GE.AND P2, PT, R47, 0x61, PT ;  /* 0x000000612f00780c */ /* 0x000fda0003f46270 */
[----:B------:R-:W-:Y:S05]  /*ba70*/  @!P2 BRA `(.L_x_2992) ;  /* 0x00000000002ca947 */ /* 0x000fea0003800000 */
[----:B------:R-:W-:Y:S02]  /*ba80*/  ULDC UR4, c[0x0][0x2f4] ;  /* 0x0000bd0000047ab9 */ /* 0x000fe40000000800 */
[----:B------:R-:W-:-:S13]  /*ba90*/  ISETP.GE.AND P2, PT, R16, UR4, PT ;  /* 0x0000000410007c0c */ /* 0x000fda000bf46270 */
[----:B012---:R-:W-:-:S05]  /*baa0*/  @!P2 IADD3 R46, P3, R16, R14, RZ ;  /* 0x0000000e102ea210 */ /* 0x007fca0007f7e0ff */
[----:B------:R-:W-:Y:S01]  /*bab0*/  @!P2 IMAD.X R47, R45, 0x1, R17, P3 ;  /* 0x000000012d2fa824 */ /* 0x000fe200018e0611 */
[----:B------:R-:W-:-:S13]  /*bac0*/  ISETP.GE.AND P3, PT, R18, UR4, PT ;  /* 0x0000000412007c0c */ /* 0x000fda000bf66270 */
[----:B---34-:R-:W-:Y:S02]  /*bad0*/  @!P3 IADD3 R44, P4, R18, R14, RZ ;  /* 0x0000000e122cb210 */ /* 0x018fe40007f9e0ff */
[----:B------:R-:W0:Y:S03]  /*bae0*/  @!P2 LDS.128 R12, [R96+0x2b400] ;  /* 0x02b40000600ca984 */ /* 0x000e260000000c00 */
[----:B------:R-:W-:Y:S01]  /*baf0*/  @!P3 IMAD.X R45, R45, 0x1, R220, P4 ;  /* 0x000000012d2db824 */ /* 0x000fe200020e06dc */
[----:B0-----:R-:W-:Y:S04]  /*bb00*/  @!P2 ST.E.128 desc[UR36][R46.64], R12 ;  /* 0x0000000c2e00a985 */ /* 0x001fe8000c101d24 */
[----:B------:R-:W0:Y:S04]  /*bb10*/  @!P3 LDS.128 R12, [R96+0x2f400] ;  /* 0x02f40000600cb984 */ /* 0x000e280000000c00 */
[----:B0-----:R0:W-:Y:S02]  /*bb20*/  @!P3 ST.E.128 desc[UR36][R44.64], R12 ;  /* 0x0000000c2c00b985 */ /* 0x0011e4000c101d24 */
.L_x_2992:
[----:B------:R-:W-:Y:S05]  /*bb30*/  BSYNC B0 ;  /* 0x0000000000007941 */ /* 0x000fea0003800000 */
.L_x_2950:
[----:B------:R-:W5:Y:S01]  /*bb40*/  S2R R11, SR_TID.X ;  /* 0x00000000000b7919 */ /* 0x000f620000002100 */
        /* <DEDUP_REMOVED lines=9> */
[----:B-----5:R-:W-:-:S13]  /*bbe0*/  LOP3.LUT P2, RZ, R11, 0x7f, RZ, 0xc0, !PT ;  /* 0x0000007f0bff7812 */ /* 0x020fda000784c0ff */
[----:B------:R-:W-:-:S05]  /*bbf0*/  @!P2 VIADD R11, R80, 0x388a0 ;  /* 0x000388a0500ba836 */ /* 0x000fca0000000000 */
[----:B------:R-:W-:-:S04]  /*bc00*/  @!P2 PRMT R11, RZ, 0x654, R11 ;  /* 0x00000654ff0ba816 */ /* 0x000fc8000000000b */
[----:B------:R2:W-:Y:S01]  /*bc10*/  @!P2 SYNCS.ARRIVE.TRANS64.RED.A1T0 RZ, [R11+URZ], RZ ;  /* 0x000000ff0bffa9a7 */ /* 0x0005e2000810043f */
[----:B------:R-:W-:Y:S05]  /*bc20*/  @!P5 BRA `(.L_x_3034) ;  /* 0x000000000004d947 */ /* 0x000fea0003800000 */
[----:B------:R-:W-:Y:S01]  /*bc30*/  BPT.TRAP 0x1 ;  /* 0x000000040000795c */ /* 0x000fe20000300000 */
.L_x_3034:
[----:B------:R-:W-:Y:S05]  /*bc40*/  BSYNC B0 ;  /* 0x0000000000007941 */ /* 0x000fea0003800000 */
.L_x_3033:
[----:B------:R-:W5:Y:S01]  /*bc50*/  SYNCS.PHASECHK.TRANS64.TRYWAIT P3, [R80+URZ+0x388b0], R110 ;  /* 0x0388b06e500075a7 */ /* 0x000f62000806017f */
[----:B------:R-:W-:Y:S01]  /*bc60*/  ULDC UR60, c[0x0][0x2f4] ;  /* 0x0000bd00003c7ab9 */ /* 0x000fe20000000800 */
[----:B------:R-:W-:Y:S04]  /*bc70*/  BSSY B0, `(.L_x_3035) ;  /* 0x0000002000007945 */ /* 0x000fe80003800000 */
[----:B-----5:R-:W-:Y:S05]  /*bc80*/  @!P3 BRA `(.L_x_3036) ;  /* 0x0000021800e0b947 */ /* 0x020fea0003800000 */
.L_x_3352:
[----:B------:R-:W-:Y:S05]  /*bc90*/  BSYNC B0 ;  /* 0x0000000000007941 */ /* 0x000fea0003800000 */
.L_x_3035:
[----:B------:R-:W-:Y:S01]  /*bca0*/  ULDC.64 UR4, c[0x0][0x328] ;  /* 0x0000ca0000047ab9 */ /* 0x000fe20000000a00 */
[----:B------:R-:W-:Y:S01]  /*bcb0*/  ULDC.64 UR6, c[0x0][0x318] ;  /* 0x0000c60000067ab9 */ /* 0x000fe20000000a00 */
[----:B------:R-:W-:Y:S01]  /*bcc0*/  IMAD R107, R107, UR4, RZ ;  /* 0x000000046b6b7c24 */ /* 0x000fe2000f8e02ff */
[----:B------:R-:W-:Y:S01]  /*bcd0*/  IADD3 R109, -R221, R109, RZ ;  /* 0x0000006ddd6d7210 */ /* 0x000fe20007ffe1ff */
[C---:B0-----:R-:W-:Y:S01]  /*bce0*/  IMAD.WIDE.U32 R12, R106.reuse, UR4, RZ ;  /* 0x000000046a0c7c25 */ /* 0x041fe2000f8e00ff */
[----:B------:R-:W-:Y:S03]  /*bcf0*/  BSSY B0, `(.L_x_3037) ;  /* 0x000001c000007945 */ /* 0x000fe60003800000 */
[----:B------:R-:W-:Y:S01]  /*bd00*/  IMAD R107, R106, UR5, R107 ;  /* 0x000000056a6b7c24 */ /* 0x000fe2000f8e026b */
[----:B------:R-:W-:Y:S02]  /*bd10*/  ULDC.64 UR4, c[0x0][0x338] ;  /* 0x0000ce0000047ab9 */ /* 0x000fe40000000a00 */
[----:B------:R-:W-:-:S02]  /*bd20*/  IMAD R108, R108, UR4, RZ ;  /* 0x000000046c6c7c24 */ /* 0x000fc4000f8e02ff */
[----:B------:R-:W-:Y:S02]  /*bd30*/  IMAD.IADD R13, R13, 0x1, R107 ;  /* 0x000000010d0d7824 */ /* 0x000fe400078e026b */
[C---:B--2---:R-:W-:Y:S02]  /*bd40*/  IMAD R11, R105.reuse, UR5, R108 ;  /* 0x00000005690b7c24 */ /* 0x044fe4000f8e026c */
[----:B------:R-:W-:Y:S01]  /*bd50*/  IMAD.WIDE.U32 R12, R105, UR4, R12 ;  /* 0x00000004690c7c25 */ /* 0x000fe2000f8e000c */
[----:B------:R-:W-:-:S03]  /*bd60*/  ULDC.64 UR4, c[0x0][0x330] ;  /* 0x0000cc0000047ab9 */ /* 0x000fc60000000a00 */
[----:B------:R-:W-:Y:S02]  /*bd70*/  IMAD.IADD R13, R13, 0x1, R11 ;  /* 0x000000010d0d7824 */ /* 0x000fe400078e020b */
[----:B------:R-:W-:Y:S02]  /*bd80*/  IMAD R11, R34, UR4, RZ ;  /* 0x00000004220b7c24 */ /* 0x000fe4000f8e02ff */
[----:B------:R-:W-:-:S04]  /*bd90*/  IMAD.WIDE.U32 R12, R218, UR4, R12 ;  /* 0x00000004da0c7c25 */ /* 0x000fc8000f8e000c */
[----:B------:R-:W-:Y:S01]  /*bda0*/  IMAD R11, R218, UR5, R11 ;  /* 0x00000005da0b7c24 */ /* 0x000fe2000f8e020b */
[----:B------:R-:W-:-:S04]  /*bdb0*/  IADD3 R48, P3, R12, UR6, RZ ;  /* 0x000000060c307c10 */ /* 0x000fc8000ff7e0ff */
[----:B------:R-:W-:Y:S01]  /*bdc0*/  IADD3.X R11, R13, UR7, R11, P3, !PT ;  /* 0x000000070d0b7c10 */ /* 0x000fe20009ffe40b */
[----:B-1--4-:R0:W1:Y:S01]  /*bdd0*/  SHFL.IDX PT, R47, R48, RZ, 0x181f ;  /* 0x00181fff302f7589 */ /* 0x01206200000e0000 */
[----:B------:R-:W-:-:S03]  /*bde0*/  ISETP.GE.AND P3, PT, R109, 0x1, PT ;  /* 0x000000016d00780c */ /* 0x000fc60003f66270 */
[----:B------:R0:W2:Y:S10]  /*bdf0*/  SHFL.IDX PT, R13, R11, RZ, 0x181f ;  /* 0x00181fff0b0d7589 */ /* 0x0000b400000e0000 */
[----:B0-----:R-:W-:Y:S05]  /*be00*/  @!P3 BRA `(.L_x_3038) ;  /* 0x000000000028b947 */ /* 0x001fea0003800000 */
[----:B------:R-:W-:-:S13]  /*be10*/  ISETP.GE.AND P3, PT, R16, UR60, PT ;  /* 0x0000003c10007c0c */ /* 0x000fda000bf66270 */
[----:B-1-3--:R-:W-:-:S05]  /*be20*/  @!P3 IADD3 R44, P4, R16, R47, RZ ;  /* 0x0000002f102cb210 */ /* 0x00afca0007f9e0ff */
[----:B--2---:R-:W-:Y:S01]  /*be30*/  @!P3 IMAD.X R45, R13, 0x1, R17, P4 ;  /* 0x000000010d2db824 */ /* 0x004fe200020e0611 */
[----:B------:R-:W-:-:S13]  /*be40*/  ISETP.GE.AND P4, PT, R18, UR60, PT ;  /* 0x0000003c12007c0c */ /* 0x000fda000bf86270 */
[----:B------:R-:W-:-:S05]  /*be50*/  @!P4 IADD3 R46, P5, R18, R47, RZ ;  /* 0x0000002f122ec210 */ /* 0x000fca0007fbe0ff */
[----:B------:R-:W-:Y:S02]  /*be60*/  @!P4 IMAD.X R47, R13, 0x1, R220, P5 ;  /* 0x000000010d2fc824 */ /* 0x000fe400028e06dc */
[----:B------:R-:W0:Y:S04]  /*be70*/  @!P3 LDS.128 R12, [R96+0x10400] ;  /* 0x01040000600cb984 */ /* 0x000e280000000c00 */
[----:B0-----:R-:W-:Y:S04]  /*be80*/  @!P3 ST.E.128 desc[UR36][R44.64], R12 ;  /* 0x0000000c2c00b985 */ /* 0x001fe8000c101d24 */
[----:B------:R-:W0:Y:S04]  /*be90*/  @!P4 LDS.128 R12, [R96+0x14400] ;  /* 0x01440000600cc984 */ /* 0x000e280000000c00 */
[----:B0-----:R0:W-:Y:S02]  /*bea0*/  @!P4 ST.E.128 desc[UR36][R46.64], R12 ;  /* 0x0000000c2e00c985 */ /* 0x0011e4000c101d24 */
.L_x_3038:
[----:B------:R-:W-:Y:S05]  /*beb0*/  BSYNC B0 ;  /* 0x0000000000007941 */ /* 0x000fea0003800000 */
.L_x_3037:
[----:B------:R-:W-:Y:S01]  /*bec0*/  ISETP.GE.AND P3, PT, R109, 0x21, PT ;  /* 0x000000216d00780c */ /* 0x000fe20003f66270 */
[----:B0-2---:R0:W2:Y:S01]  /*bed0*/  SHFL.IDX PT, R13, R11, 0x1, 0x181f ;  /* 0x00381f000b0d7f89 */ /* 0x0050a200000e0000 */
[----:B------:R-:W-:Y:S03]  /*bee0*/  BSSY B0, `(.L_x_3039) ;  /* 0x000000d000007945 */ /* 0x000fe60003800000 */
[----:B-1----:R0:W1:Y:S08]  /*bef0*/  SHFL.IDX PT, R47, R48, 0x1, 0x181f ;  /* 0x00381f00302f7f89 */ /* 0x00207000000e0000 */
        /* <DEDUP_REMOVED lines=11> */
.L_x_3040:
[----:B------:R-:W-:Y:S05]  /*bfb0*/  BSYNC B0 ;  /* 0x0000000000007941 */ /* 0x000fea0003800000 */
.L_x_3039:
        /* <DEDUP_REMOVED lines=9> */
[----:B------:R-:W-:-:S04]  /*c050*/  @!P4 IADD3 R46, P5, R18, R47, RZ ;  /* 0x0000002f122ec210 */ /* 0x000fc80007fbe0ff */
[----:B------:R-:W-:Y:S02]  /*c060*/  @!P4 IADD3.X R47, R13, R220, RZ, P5, !PT ;  /* 0x000000dc0d2fc210 */ /* 0x000fe40002ffe4ff */
[----:B------:R-:W0:Y:S04]  /*c070*/  @!P3 LDS.128 R12, [R96+0x12400] ;  /* 0x01240000600cb984 */ /* 0x000e280000000c00 */
[----:B0-----:R-:W-:Y:S04]  /*c080*/  @!P3 ST.E.128 desc[UR36][R44.64], R12 ;  /* 0x0000000c2c00b985 */ /* 0x001fe8000c101d24 */
[----:B------:R-:W0:Y:S04]  /*c090*/  @!P4 LDS.128 R12, [R96+0x16400] ;  /* 0x01640000600cc984 */ /* 0x000e280000000c00 */
[----:B0-----:R0:W-:Y:S02]  /*c0a0*/  @!P4 ST.E.128 desc[UR36][R46.64], R12 ;  /* 0x0000000c2e00c985 */ /* 0x0011e4000c101d24 */
.L_x_3042:
[----:B------:R-:W-:Y:S05]  /*c0b0*/  BSYNC B0 ;  /* 0x0000000000007941 */ /* 0x000fea0003800000 */
.L_x_3041:
[----:B------:R-:W-:Y:S01]  /*c0c0*/  ISETP.GE.AND P3, PT, R109, 0x61, PT ;  /* 0x000000616d00780c */ /* 0x000fe20003f66270 */
[----:B------:R-:W4:Y:S01]  /*c0d0*/  SHFL.IDX PT, R11, R11, 0x3, 0x181f ;  /* 0x00781f000b0b7f89 */ /* 0x000f2200000e0000 */
[----:B------:R-:W-:Y:S03]  /*c0e0*/  BSSY B0, `(.L_x_3043) ;  /* 0x000000d000007945 */ /* 0x000fe60003800000 */
[----:B01----:R0:W1:Y:S08]  /*c0f0*/  SHFL.IDX PT, R47, R48, 0x3, 0x181f ;  /* 0x00781f00302f7f89 */ /* 0x00307000000e0000 */
[----:B0-----:R-:W-:Y:S05]  /*c100*/  @!P3 BRA `(.L_x_3044) ;  /* 0x000000000028b947 */ /* 0x001fea0003800000 */
[----:B------:R-:W-:-:S13]  /*c110*/  ISETP.GE.AND P3, PT, R16, UR60, PT ;  /* 0x0000003c10007c0c */ /* 0x000fda000bf66270 */
[----:B--2---:R-:W0:Y:S01]  /*c120*/  @!P3 LDS.128 R12, [R96+0x13400] ;  /* 0x01340000600cb984 */ /* 0x004e220000000c00 */
[----:B-1-3--:R-:W-:-:S05]  /*c130*/  @!P3 IADD3 R44, P4, R16, R47, RZ ;  /* 0x0000002f102cb210 */ /* 0x00afca0007f9e0ff */
[----:B----4-:R-:W-:Y:S01]  /*c140*/  @!P3 IMAD.X R45, R11, 0x1, R17, P4 ;  /* 0x000000010b2db824 */ /* 0x010fe200020e0611 */
[----:B------:R-:W-:-:S13]  /*c150*/  ISETP.GE.AND P4, PT, R18, UR60, PT ;  /* 0x0000003c12007c0c */ /* 0x000fda000bf86270 */
[----:B------:R-:W-:-:S05]  /*c160*/  @!P4 IADD3 R46, P5, R18, R47, RZ ;  /* 0x0000002f122ec210 */ /* 0x000fca0007fbe0ff */
[----:B------:R-:W-:Y:S01]  /*c170*/  @!P4 IMAD.X R47, R11, 0x1, R220, P5 ;  /* 0x000000010b2fc824 */ /* 0x000fe200028e06dc */
[----:B0-----:R-:W-:Y:S04]  /*c180*/  @!P3 ST.E.128 desc[UR36][R44.64], R12 ;  /* 0x0000000c2c00b985 */ /* 0x001fe8000c101d24 */
[----:B------:R-:W0:Y:S04]  /*c190*/  @!P4 LDS.128 R12, [R96+0x17400] ;  /* 0x01740000600cc984 */ /* 0x000e280000000c00 */
[----:B0-----:R0:W-:Y:S02]  /*c1a0*/  @!P4 ST.E.128 desc[UR36][R46.64], R12 ;  /* 0x0000000c2e00c985 */ /* 0x0011e4000c101d24 */
.L_x_3044:
[----:B------:R-:W-:Y:S05]  /*c1b0*/  BSYNC B0 ;  /* 0x0000000000007941 */ /* 0x000fea0003800000 */
.L_x_3043:
[----:B------:R-:W-:Y:S01]  /*c1c0*/  @!PT LDS RZ, [RZ] ;  /* 0x00000000fffff984 */ /* 0x000fe20000000800 */
[----:B------:R-:W-:Y:S01]  /*c1d0*/  @!PT LDS RZ, [RZ] ;  /* 0x00000000fffff984 */ /* 0x000fe20000000800 */
[----:B------:R-:W-:Y:S01]  /*c1e0*/  @!PT LDS RZ, [RZ] ;  /* 0x00000000fffff984 */ /* 0x000fe20000000800 */
[----:B------:R-:W-:Y:S01]  /*c1f0*/  @!PT LDS RZ, [RZ] ;  /* 0x00000000fffff984 */ /* 0x000fe20000000800 */
[----:B------:R5:W-:Y:S06]  /*c200*/  MEMBAR.ALL.CTA ;  /* 0x0000000000007992 */ /* 0x000bec0000008000 */
[----:B-----5:R-:W5:Y:S01]  /*c210*/  FENCE.VIEW.ASYNC.S ;  /* 0x00000000000073c6 */ /* 0x020f620000000000 */
[----:B------:R-:W-:Y:S01]  /*c220*/  @!P2 VIADD R80, R80, 0x388c0 ;  /* 0x000388c05050a836 */ /* 0x000fe20000000000 */
        /* <DEDUP_REMOVED lines=9> */
[----:B0-----:R-:W-:Y:S06]  /*c2c0*/  @P3 BRA `(.L_x_3045) ;  /* 0xffffff60001c3947 */ /* 0x001fec000383ffff */
[----:B------:R-:W0:Y:S01]  /*c2d0*/  S2R R12, SR_TID.X ;  /* 0x00000000000c7919 */ /* 0x000e220000002100 */
[----:B------:R-:W-:Y:S02]  /*c2e0*/  PLOP3.LUT P0, PT, PT, PT, PT, 0x8, 0x0 ;  /* 0x000000000000781c */ /* 0x000fe40003f0e170 */
[----:B0-----:R-:W-:-:S04]  /*c2f0*/  SHF.R.U32.HI R12, RZ, 0x7, R12 ;  /* 0x00000007ff0c7819 */ /* 0x001fc8000001160c */
[----:B------:R-:W-:-:S13]  /*c300*/  ISETP.NE.AND P3, PT, R12, 0x1, PT ;  /* 0x000000010c00780c */ /* 0x000fda0003f65270 */
[----:B------:R-:W-:Y:S06]  /*c310*/  @!P3 BAR.ARV 0x9, 0x100 ;  /* 0x024400000000bb1d */ /* 0x000fec0000002000 */
.L_x_2945:
[----:B------:R-:W4:Y:S01]  /*c320*/  LDL R4, [R1+0x4] ;  /* 0x0000040001047983 */ /* 0x000f220000100800 */
[----:B------:R-:W0:Y:S01]  /*c330*/  LDC R0, c[0x0][0x448] ;  /* 0x00011200ff007b82 */ /* 0x000e220000000800 */
        /* <DEDUP_REMOVED lines=14> */
[----:B---3--:R-:W-:Y:S02]  /*c420*/  CS2R R120, SRZ ;  /* 0x0000000000787805 */ /* 0x008fe4000001ff00 */
        /* <DEDUP_REMOVED lines=8> */
[----:B0-----:R-:W-:Y:S02]  /*c4b0*/  ISETP.NE.AND P1, PT, R0, 0x1, PT ;  /* 0x000000010000780c */ /* 0x001fe40003f25270 */
[----:B------:R-:W-:Y:S02]  /*c4c0*/  CS2R R94, SRZ ;  /* 0x00000000005e7805 */ /* 0x000fe4000001ff00 */
[----:B------:R-:W-:Y:S02]  /*c4d0*/  CS2R R52, SRZ ;  /* 0x0000000000347805 */ /* 0x000fe4000001ff00 */
[----:B------:R-:W-:Y:S01]  /*c4e0*/  CS2R R116, SRZ ;  /* 0x0000000000747805 */ /* 0x000fe2000001ff00 */
[----:B------:R-:W-:Y:S01]  /*c4f0*/  IMAD.MOV.U32 R99, RZ, RZ, RZ ;  /* 0x000000ffff637224 */ /* 0x000fe200078e00ff */
[----:B------:R-:W-:Y:S01]  /*c500*/  CS2R R96, SRZ ;  /* 0x0000000000607805 */ /* 0x000fe2000001ff00 */
[----:B------:R-:W-:Y:S01]  /*c510*/  IMAD.MOV.U32 R102, RZ, RZ, RZ ;  /* 0x000000ffff667224 */ /* 0x000fe200078e00ff */
[----:B------:R-:W-:-:S02]  /*c520*/  CS2R R86, SRZ ;  /* 0x0000000000567805 */ /* 0x000fc4000001ff00 */
[----:B------:R-:W-:Y:S02]  /*c530*/  CS2R R44, SRZ ;  /* 0x00000000002c7805 */ /* 0x000fe4000001ff00 */
[----:B------:R-:W-:Y:S02]  /*c540*/  CS2R R90, SRZ ;  /* 0x00000000005a7805 */ /* 0x000fe4000001ff00 */
[----:B------:R-:W-:Y:S02]  /*c550*/  CS2R R88, SRZ ;  /* 0x0000000000587805 */ /* 0x000fe4000001ff00 */
[----:B------:R-:W-:Y:S02]  /*c560*/  CS2R R36, SRZ ;  /* 0x0000000000247805 */ /* 0x000fe4000001ff00 */
[----:B------:R-:W-:Y:S01]  /*c570*/  CS2R R82, SRZ ;  /* 0x0000000000527805 */ /* 0x000fe2000001ff00 */
[----:B------:R-:W0:Y:S01]  /*c580*/  @P1 LDC R3, c[0x0][0x44c] ;  /* 0x00011300ff031b82 */ /* 0x000e220000000800 */
[----:B------:R-:W-:-:S02]  /*c590*/  CS2R R80, SRZ ;  /* 0x0000000000507805 */ /* 0x000fc4000001ff00 */
[----:B------:R-:W-:Y:S02]  /*c5a0*/  CS2R R78, SRZ ;  /* 0x00000000004e7805 */ /* 0x000fe4000001ff00 */
[----:B------:R-:W-:Y:S02]  /*c5b0*/  CS2R R28, SRZ ;  /* 0x00000000001c7805 */ /* 0x000fe4000001ff00 */
[----:B------:R-:W-:Y:S02]  /*c5c0*/  CS2R R74, SRZ ;  /* 0x00000000004a7805 */ /* 0x000fe4000001ff00 */
[----:B------:R-:W-:Y:S02]  /*c5d0*/  CS2R R72, SRZ ;  /* 0x0000000000487805 */ /* 0x000fe4000001ff00 */
[----:B------:R-:W-:Y:S02]  /*c5e0*/  CS2R R70, SRZ ;  /* 0x0000000000467805 */ /* 0x000fe4000001ff00 */
[----:B------:R-:W-:Y:S01]  /*c5f0*/  CS2R R20, SRZ ;  /* 0x0000000000147805 */ /* 0x000fe2000001ff00 */
[----:B------:R-:W3:Y:S01]  /*c600*/  @P1 LDC R2, c[0x0][0x450] ;  /* 0x00011400ff021b82 */ /* 0x000ee20000000800 */
[----:B------:R-:W-:-:S02]  /*c610*/  CS2R R66, SRZ ;  /* 0x0000000000427805 */ /* 0x000fc4000001ff00 */
[----:B------:R-:W-:Y:S02]  /*c620*/  CS2R R64, SRZ ;  /* 0x0000000000407805 */ /* 0x000fe4000001ff00 */
[----:B------:R-:W-:Y:S02]  /*c630*/  CS2R R62, SRZ ;  /* 0x00000000003e7805 */ /* 0x000fe4000001ff00 */
[----:B------:R-:W-:Y:S02]  /*c640*/  CS2R R14, SRZ ;  /* 0x00000000000e7805 */ /* 0x000fe4000001ff00 */
[----:B------:R-:W-:Y:S02]  /*c650*/  CS2R R58, SRZ ;  /* 0x00000000003a7805 */ /* 0x000fe4000001ff00 */
[----:B------:R-:W-:Y:S02]  /*c660*/  CS2R R56, SRZ ;  /* 0x0000000000387805 */ /* 0x000fe4000001ff00 */
[----:B--2---:R-:W-:Y:S01]  /*c670*/  CS2R R12, SRZ ;  /* 0x00000000000c7805 */ /* 0x004fe2000001ff00 */
[----:B------:R-:W-:Y:S01]  /*c680*/  IMAD.MOV.U32 R54, RZ, RZ, RZ ;  /* 0x000000ffff367224 */ /* 0x000fe200078e00ff */
[----:B------:R-:W-:-:S02]  /*c690*/  CS2R R50, SRZ ;  /* 0x0000000000327805 */ /* 0x000fc4000001ff00 */
[----:B------:R-:W-:Y:S02]  /*c6a0*/  CS2R R48, SRZ ;  /* 0x0000000000307805 */ /* 0x000fe4000001ff00 */
[----:B-1----:R-:W-:Y:S02]  /*c6b0*/  CS2R R46, SRZ ;  /* 0x00000000002e7805 */ /* 0x002fe4000001ff00 */
[----:B------:R-:W-:Y:S02]  /*c6c0*/  MOV R11, RZ ;  /* 0x000000ff000b7202 */ /* 0x000fe40000000f00 */
        /* <DEDUP_REMOVED lines=8> */
[----:B------:R-:W-:Y:S01]  /*c750*/  IMAD.MOV.U32 R25, RZ, RZ, RZ ;  /* 0x000000ffff197224 */ /* 0x000fe200078e00ff */
[----:B------:R-:W-:Y:S01]  /*c760*/  CS2R R108, SRZ ;  /* 0x00000000006c7805 */ /* 0x000fe2000001ff00 */
[----:B----4-:R-:W-:-:S02]  /*c770*/  VIADD R0, R4, 0x7f ;  /* 0x0000007f04007836 */ /* 0x010fc40000000000 */
[----:B------:R-:W-:Y:S02]  /*c780*/  IMAD.MOV.U32 R4, RZ, RZ, RZ ;  /* 0x000000ffff047224 */ /* 0x000fe400078e00ff */
[----:B0-----:R-:W-:-:S05]  /*c790*/  @P1 IMAD.HI.U32 R3, R0, R3, RZ ;  /* 0x0000000300031227 */ /* 0x001fca00078e00ff */
[----:B---3--:R-:W-:Y:S01]  /*c7a0*/  @P1 SHF.R.U32.HI R0, RZ, R2, R3 ;  /* 0x00000002ff001219 */ /* 0x008fe20000011603 */
[----:B------:R-:W-:Y:S01]  /*c7b0*/  IMAD.MOV.U32 R2, RZ, RZ, RZ ;  /* 0x000000ffff027224 */ /* 0x000fe200078e00ff */
[----:B------:R-:W-:Y:S02]  /*c7c0*/  PLOP3.LUT P1, PT, PT, PT, PT, 0x80, 0x0 ;  /* 0x000000000000781c */ /* 0x000fe40003f2f070 */
[----:B------:R-:W-:Y:S02]  /*c7d0*/  IADD3 R0, R101, R0, RZ ;  /* 0x0000000065007210 */ /* 0x000fe40007ffe0ff */
[----:B------:R-:W-:Y:S02]  /*c7e0*/  CS2R R100, SRZ ;  /* 0x0000000000647805 */ /* 0x000fe4000001ff00 */
[----:B------:R-:W-:-:S04]  /*c7f0*/  SHF.R.S32.HI R3, RZ, 0x1f, R0 ;  /* 0x0000001fff037819 */ /* 0x000fc80000011400 */
[----:B------:R-:W-:Y:S01]  /*c800*/  LEA.HI R3, R3, R0, RZ, 0x7 ;  /* 0x0000000003037211 */ /* 0x000fe200078f38ff */
[----:B------:R-:W-:-:S03]  /*c810*/  IMAD.MOV.U32 R0, RZ, RZ, RZ ;  /* 0x000000ffff007224 */ /* 0x000fc600078e00ff */
[----:B------:R-:W-:-:S04]  /*c820*/  SHF.R.S32.HI R3, RZ, 0x7, R3 ;  /* 0x00000007ff037819 */ /* 0x000fc80000011403 */
[----:B------:R-:W-:-:S04]  /*c830*/  VIMNMX R168, R168, R3, PT ;  /* 0x00000003a8a87248 */ /* 0x000fc80003fe0100 */
[----:B------:R-:W-:Y:S01]  /*c840*/  ISETP.GE.AND P2, PT, R168, 0x1, PT ;  /* 0x00000001a800780c */ /* 0x000fe20003f46270 */
[----:B------:R-:W-:-:S12]  /*c850*/  @P0 BRA `(.L_x_3046) ;  /* 0x00000000000c0947 */ /* 0x000fd80003800000 */
[----:B------:R-:W0:Y:S01]  /*c860*/  FENCE.VIEW.ASYNC.G ;  /* 0x00000000000073c6 */ /* 0x000e220000000100 */
[----:B------:R-:W-:Y:S05]  /*c870*/  WARPSYNC.ALL ;  /* 0x0000000000007948 */ /* 0x000fea0003800000 */
[----:B0-----:R-:W-:Y:S06]  /*c880*/  BAR.ARV 0xc, 0x180 ;  /* 0x0306000000007b1d */ /* 0x001fec0000002000 */
.L_x_3046:
[----:B------:R-:W-:Y:S02]  /*c890*/  IMAD.MOV.U32 R5, RZ, RZ, RZ ;  /* 0x000000ffff057224 */ /* 0x000fe400078e00ff */
[----:B------:R-:W-:Y:S01]  /*c8a0*/  IMAD.MOV.U32 R24, RZ, RZ, RZ ;  /* 0x000000ffff187224 */ /* 0x000fe200078e00ff */
[----:B------:R-:W-:Y:S06]  /*c8b0*/  @!P2 BRA `(.L_x_3047) ;  /* 0x0000013c0024a947 */ /* 0x000fec0003800000 */
[----:B------:R-:W0:Y:S01]  /*c8c0*/  S2R R3, SR_TID.X ;  /* 0x0000000000037919 */ /* 0x000e220000002100 */
[----:B------:R-:W-:Y:S01]  /*c8d0*/  UMOV UR4, 0xffffffff ;  /* 0xffffffff00047882 */ /* 0x000fe20000000000 */
[----:B0-----:R-:W-:-:S05]  /*c8e0*/  VIADD R3, R3, 0xffffff80 ;  /* 0xffffff8003037836 */ /* 0x001fca0000000000 */
[----:B------:R-:W-:-:S04]  /*c8f0*/  SHF.R.S32.HI R0, RZ, 0x1f, R3 ;  /* 0x0000001fff007819 */ /* 0x000fc80000011403 */
[----:B------:R-:W-:-:S04]  /*c900*/  LEA.HI R0, R0, R3, RZ, 0x7 ;  /* 0x0000000300007211 */ /* 0x000fc800078f38ff */
[----:B------:R-:W-:Y:S01]  /*c910*/  SHF.R.S32.HI R13, RZ, 0x7, R0 ;  /* 0x00000007ff0d7819 */ /* 0x000fe20000011400 */
[----:B------:R-:W-:Y:S06]  /*c920*/  BRA.DIV UR4, `(.L_x_3048) ;  /* 0x0000020e04cc7947 */ /* 0x000fec000b800000 */
[----:B------:R0:W1:Y:S02]  /*c930*/  SHFL.IDX PT, R14, R13, RZ, 0x1f ;  /* 0x00001fff0d0e7589 */ /* 0x00006400000e0000 */
.L_x_3355:
[----:B------:R-:W2:Y:S02]  /*c940*/  LDL R0, [R1+0x50] ;  /* 0x0000500001007983 */ /* 0x000ea40000100800 */
[----:B--2---:R-:W-:Y:S02]  /*c950*/  R2UR UR4, R0 ;  /* 0x00000000000472ca */ /* 0x004fe400000e0000 */
[----:B-1----:R-:W-:-:S04]  /*c960*/  LEA.HI R0, R14, R14, RZ, 0x1 ;  /* 0x0000000e0e007211 */ /* 0x002fc800078f08ff */
[----:B------:R-:W-:-:S04]  /*c970*/  LOP3.LUT R3, R0, 0x1e, RZ, 0xc0, !PT ;  /* 0x0000001e00037812 */ /* 0x000fc800078ec0ff */
[----:B------:R-:W-:-:S03]  /*c980*/  IADD3 R3, R14, -R3, RZ ;  /* 0x800000030e037210 */ /* 0x000fc60007ffe0ff */
[----:B------:R-:W-:Y:S01]  /*c990*/  IMAD.U32 R0, RZ, RZ, UR4 ;  /* 0x00000004ff007e24 */ /* 0x000fe2000f8e00ff */
[----:B------:R-:W-:-:S04]  /*c9a0*/  LEA R3, R3, UR4, 0xd ;  /* 0x0000000403037c11 */ /* 0x000fc8000f8e68ff */
        /* <DEDUP_REMOVED lines=21> */
.L_x_3049:
        /* <DEDUP_REMOVED lines=17> */
[C---:B------:R-:W-:Y:S02]  /*cc10*/  @P1 IMAD R9, R20.reuse, R9, R4 ;  /* 0x0000000914091224 */ /* 0x040fe400078e0204 */
[----:B------:R-:W-:Y:S01]  /*cc20*/  @P0 IMAD.IADD R3, R3, 0x1, R7 ;  /* 0x0000000103030824 */ /* 0x000fe200078e0207 */
[----:B------:R-:W-:Y:S01]  /*cc30*/  @P1 SHF.R.S32.HI R7, RZ, 0x1f, R218 ;  /* 0x0000001fff071819 */ /* 0x000fe200000114da */
[----:B------:R-:W-:-:S04]  /*cc40*/  @P1 IMAD.WIDE.U32 R4, R20, R8, RZ ;  /* 0x0000000814041225 */ /* 0x000fc800078e00ff */
[----:B----4-:R-:W-:Y:S01]  /*cc50*/  @P0 IMAD R0, R15, R10, RZ ;  /* 0x0000000a0f000224 */ /* 0x010fe200078e02ff */
[----:B------:R-:W-:Y:S01]  /*cc60*/  @P1 IADD3 R5, R5, R9, RZ ;  /* 0x0000000905051210 */ /* 0x000fe20007ffe0ff */
[----:B0-----:R-:W-:Y:S02]  /*cc70*/  @P1 IMAD R6, R7, R12, RZ ;  /* 0x0000000c07061224 */ /* 0x001fe400078e02ff */
        /* <DEDUP_REMOVED lines=11> */
[----:B------:R-:W-:Y:S01]  /*cd30*/  @P1 LEA.HI.X R9, R6, UR7, R3, 0x2, P3 ;  /* 0x0000000706091c11 */ /* 0x000fe200098f1403 */
[----:B------:R-:W-:-:S04]  /*cd40*/  IMAD.MOV.U32 R3, RZ, RZ, 0x3f800000 ;  /* 0x3f800000ff037424 */ /* 0x000fc800078e00ff */
        /* <DEDUP_REMOVED lines=17> */
.L_x_3053:
[----:B-1----:R1:W2:Y:S02]  /*ce60*/  SYNCS.PHASECHK.TRANS64.TRYWAIT P0, [R22+URZ+0x38800], R3 ;  /* 0x03880003160075a7 */ /* 0x0022a4000800017f */
[----:B--2---:R-:W-:Y:S05]  /*ce70*/  @!P0 NANOSLEEP.SYNCS 0x989680 ;  /* 0x009896800000895d */ /* 0x004fea0003900000 */
[----:B------:R-:W2:Y:S02]  /*ce80*/  @!P0 SYNCS.PHASECHK.TRANS64 P0, [R22+URZ+0x38800], R3 ;  /* 0x03880003160085a7 */ /* 0x000ea4000800007f */
[----:B--2---:R-:W-:Y:S05]  /*ce90*/  @!P0 BRA `(.L_x_3053) ;  /* 0xfffffffc00f08947 */ /* 0x004fea000383ffff */
.L_x_3052:
[----:B------:R-:W-:Y:S05]  /*cea0*/  BSYNC B0 ;  /* 0x0000000000007941 */ /* 0x000fea0003800000 */
.L_x_3051:
[----:B------:R-:W-:Y:S05]  /*ceb0*/  BRA `(.L_x_3054) ;  /* 0x0000009400a07947 */ /* 0x000fea0003800000 */
.L_x_3050:
[----:B------:R-:W-:Y:S01]  /*cec0*/  ISETP.NE.AND P0, PT, R24, RZ, PT ;  /* 0x000000ff1800720c */ /* 0x000fe20003f05270 */
[----:B------:R-:W-:Y:S01]  /*ced0*/  ULDC.64 UR4, c[0x0][0x3f8] ;  /* 0x0000fe0000047ab9 */ /* 0x000fe20000000a00 */
[----:B-----5:R-:W-:Y:S01]  /*cee0*/  SHF.R.S32.HI R0, RZ, 0x1f, R98 ;  /* 0x0000001fff007819 */ /* 0x020fe20000011462 */
[----:B------:R-:W-:Y:S01]  /*cef0*/  ULDC.64 UR6, c[0x0][0x408] ;  /* 0x0001020000067ab9 */ /* 0x000fe20000000a00 */
[----:B------:R-:W-:-:S04]  /*cf00*/  IMAD.WIDE.U32 R24, R98, UR4, RZ ;  /* 0x0000000462187c25 */ /* 0x000fc8000f8e00ff */
[C---:B------:R-:W-:Y:S02]  /*cf10*/  IMAD R3, R0.reuse, UR4, RZ ;  /* 0x0000000400037c24 */ /* 0x040fe4000f8e02ff */
[----:B------:R-:W-:Y:S02]  /*cf20*/  IMAD R5, R0, UR6, RZ ;  /* 0x0000000600057c24 */ /* 0x000fe4000f8e02ff */
[C---:B------:R-:W-:Y:S02]  /*cf30*/  IMAD R3, R98.reuse, UR5, R3 ;  /* 0x0000000562037c24 */ /* 0x040fe4000f8e0203 */
[C---:B------:R-:W-:Y:S02]  /*cf40*/  IMAD R5, R98.reuse, UR7, R5 ;  /* 0x0000000762057c24 */ /* 0x040fe4000f8e0205 */
[----:B------:R-:W-:Y:S01]  /*cf50*/  IMAD.WIDE.U32 R98, R98, UR6, RZ ;  /* 0x0000000662627c25 */ /* 0x000fe2000f8e00ff */
[----:B------:R-:W-:-:S03]  /*cf60*/  IADD3 R27, R3, R25, RZ ;  /* 0x00000019031b7210 */ /* 0x000fc60007ffe0ff */
        /* <DEDUP_REMOVED lines=18> */
.L_x_3055:
[----:B------:R-:W2:Y:S01]  /*d090*/  LDL R60, [R1+0x4] ;  /* 0x00000400013c7983 */ /* 0x000ea20000100800 */
[----:B------:R-:W-:Y:S01]  /*d0a0*/  ULDC.U8 UR4, c[0x0][0x410] ;  /* 0x0001040000047ab9 */ /* 0x000fe20000000000 */
[----:B------:R-:W-:Y:S01]  /*d0b0*/  BSSY B0, `(.L_x_3056) ;  /* 0x0000940000007945 */ /* 0x000fe20003800000 */
[----:B------:R-:W-:Y:S01]  /*d0c0*/  ISETP.NE.AND P0, PT, RZ, UR4, PT ;  /* 0x00000004ff007c0c */ /* 0x000fe2000bf05270 */
[C---:B------:R-:W-:Y:S01]  /*d0d0*/  VIADD R51, R221.reuse, 0x60 ;  /* 0x00000060dd337836 */ /* 0x040fe20000000000 */
[C---:B------:R-:W-:Y:S01]  /*d0e0*/  IADD3 R57, R221.reuse, 0x20, RZ ;  /* 0x00000020dd397810 */ /* 0x040fe20007ffe0ff */
[C---:B------:R-:W-:Y:S02]  /*d0f0*/  VIADD R56, R221.reuse, 0x40 ;  /* 0x00000040dd387836 */ /* 0x040fe40000000000 */
[----:B--2---:R-:W-:-:S04]  /*d100*/  IMAD.IADD R59, R221, 0x1, R60 ;  /* 0x00000001dd3b7824 */ /* 0x004fc800078e023c */
[----:B------:R-:W-:-:S04]  /*d110*/  IMAD R3, R225, 0x20, R59 ;  /* 0x00000020e1037824 */ /* 0x000fc800078e023b */
[----:B------:R-:W-:Y:S05]  /*d120*/  @!P0 BRA `(.L_x_3057) ;  /* 0x0000004800748947 */ /* 0x000fea0003800000 */
[----:B------:R-:W0:Y:S01]  /*d130*/  LDC R48, c[0x0][0x448] ;  /* 0x00011200ff307b82 */ /* 0x000e220000000800 */
[----:B------:R-:W-:Y:S01]  /*d140*/  ULDC.64 UR4, c[0x0][0x3f8] ;  /* 0x0000fe0000047ab9 */ /* 0x000fe20000000a00 */
[----:B------:R-:W-:Y:S01]  /*d150*/  MOV R10, R98 ;  /* 0x00000062000a7202 */ /* 0x000fe20000000f00 */
[----:B------:R-:W-:Y:S01]  /*d160*/  IMAD.MOV.U32 R8, RZ, RZ, R24 ;  /* 0x000000ffff087224 */ /* 0x000fe200078e0018 */
[----:B------:R-:W-:Y:S01]  /*d170*/  ULDC.64 UR6, c[0x0][0x408] ;  /* 0x0001020000067ab9 */ /* 0x000fe20000000a00 */
[----:B------:R-:W-:Y:S01]  /*d180*/  IMAD.MOV.U32 R9, RZ, RZ, R27 ;  /* 0x000000ffff097224 */ /* 0x000fe200078e001b */
[----:B------:R-:W-:Y:S01]  /*d190*/  SHF.R.S32.HI R58, RZ, 0x1f, R19 ;  /* 0x0000001fff3a7819 */ /* 0x000fe20000011413 */
[----:B------:R-:W-:Y:S02]  /*d1a0*/  IMAD.MOV.U32 R11, RZ, RZ, R29 ;  /* 0x000000ffff0b7224 */ /* 0x000fe400078e001d */
[----:B------:R-:W-:-:S05]  /*d1b0*/  IMAD.SHL.U32 R49, R225, 0x8, RZ ;  /* 0x00000008e1317824 */ /* 0x000fca00078e00ff */
[----:B------:R-:W-:Y:S02]  /*d1c0*/  SHF.R.S32.HI R54, RZ, 0x1f, R49 ;  /* 0x0000001fff367819 */ /* 0x000fe40000011431 */
[----:B0-----:R-:W-:-:S13]  /*d1d0*/  ISETP.NE.AND P0, PT, R48, 0x1, PT ;  /* 0x000000013000780c */ /* 0x001fda0003f05270 */
[----:B------:R-:W0:Y:S08]  /*d1e0*/  @P0 LDC R0, c[0x0][0x44c] ;  /* 0x00011300ff000b82 */ /* 0x000e300000000800 */
[----:B------:R-:W1:Y:S01]  /*d1f0*/  @P0 LDC R5, c[0x0][0x450] ;  /* 0x00011400ff050b82 */ /* 0x000e620000000800 */
[----:B0-----:R-:W-:-:S05]  /*d200*/  @P0 IMAD.HI.U32 R0, R3, R0, RZ ;  /* 0x0000000003000227 */ /* 0x001fca00078e00ff */
[----:B-1----:R-:W-:-:S04]  /*d210*/  @P0 SHF.R.U32.HI R3, RZ, R5, R0 ;  /* 0x00000005ff030219 */ /* 0x002fc80000011600 */
[----:B------:R-:W-:Y:S01]  /*d220*/  SHF.R.S32.HI R0, RZ, 0x1f, R3 ;  /* 0x0000001fff007819 */ /* 0x000fe20000011403 */
[----:B------:R-:W-:-:S04]  /*d230*/  IMAD.WIDE.U32 R8, R3, UR4, R8 ;  /* 0x0000000403087c25 */ /* 0x000fc8000f8e0008 */
[C---:B------:R-:W-:Y:S02]  /*d240*/  IMAD R4, R0.reuse, UR4, RZ ;  /* 0x0000000400047c24 */ /* 0x040fe4000f8e02ff */
[----:B------:R-:W-:Y:S02]  /*d250*/  IMAD R0, R0, UR6, RZ ;  /* 0x0000000600007c24 */ /* 0x000fe4000f8e02ff */
[----:B------:R-:W-:-:S04]  /*d260*/  IMAD.WIDE.U32 R10, R3, UR6, R10 ;  /* 0x00000006030a7c25 */ /* 0x000fc8000f8e000a */
[C---:B------:R-:W-:Y:S01]  /*d270*/  IMAD R13, R3.reuse, UR5, R4 ;  /* 0x00000005030d7c24 */ /* 0x040fe2000f8e0204 */
[----:B------:R-:W-:Y:S01]  /*d280*/  ULDC.64 UR4, c[0x0][0x3e8] ;  /* 0x0000fa0000047ab9 */ /* 0x000fe20000000a00 */
[----:B------:R-:W-:Y:S01]  /*d290*/  IMAD R3, R3, UR7, R0 ;  /* 0x0000000703037c24 */ /* 0x000fe2000f8e0200 */
[----:B------:R-:W-:Y:S01]  /*d2a0*/  ULDC.64 UR6, c[0x0][0x400] ;  /* 0x0001000000067ab9 */ /* 0x000fe20000000a00 */
[----:B------:R-:W-:Y:S01]  /*d2b0*/  IADD3 R5, P0, R8, UR4, RZ ;  /* 0x0000000408057c10 */ /* 0x000fe2000ff1e0ff */
[----:B------:R-:W-:Y:S01]  /*d2c0*/  UMOV UR4, 0xffffffff ;  /* 0xffffffff00047882 */ /* 0x000fe20000000000 */
[----:B------:R-:W-:Y:S02]  /*d2d0*/  IADD3 R7, P1, R10, UR6, RZ ;  /* 0x000000060a077c10 */ /* 0x000fe4000ff3e0ff */
[----:B------:R-:W-:Y:S02]  /*d2e0*/  IADD3.X R6, R9, UR5, R13, P0, !PT ;  /* 0x0000000509067c10 */ /* 0x000fe400087fe40d */
[----:B------:R-:W-:Y:S01]  /*d2f0*/  IADD3.X R8, R11, UR7, R3, P1, !PT ;  /* 0x000000070b087c10 */ /* 0x000fe20008ffe403 */
[----:B------:R-:W-:Y:S08]  /*d300*/  BRA.DIV UR4, `(.L_x_3058) ;  /* 0x0000020604787947 */ /* 0x000ff0000b800000 */
[----:B------:R0:W1:Y:S04]  /*d310*/  SHFL.IDX PT, R0, R6, RZ, 0x181f ;  /* 0x00181fff06007589 */ /* 0x00006800000e0000 */
[----:B------:R0:W2:Y:S04]  /*d320*/  SHFL.IDX PT, R4, R5, RZ, 0x181f ;  /* 0x00181fff05047589 */ /* 0x0000a800000e0000 */
[----:B------:R0:W3:Y:S04]  /*d330*/  SHFL.IDX PT, R3, R8, RZ, 0x181f ;  /* 0x00181fff08037589 */ /* 0x0000e800000e0000 */
[----:B------:R0:W4:Y:S02]  /*d340*/  SHFL.IDX PT, R14, R7, RZ, 0x181f ;  /* 0x00181fff070e7589 */ /* 0x00012400000e0000 */
.L_x_3361:
        /* <DEDUP_REMOVED lines=15> */
[C---:B----4-:R-:W-:Y:S01]  /*d440*/  @!P3 IADD3 R12, P1, R49.reuse, R14, RZ ;  /* 0x0000000e310cb210 */ /* 0x050fe20007f3e0ff */
[C---:B-1----:R-:W-:Y:S01]  /*d450*/  @!P4 IMAD.X R25, R0.reuse, 0x1, R58, P0 ;  /* 0x000000010019c824 */ /* 0x042fe200000e063a */
[----:B------:R-:W-:Y:S02]  /*d460*/  @!P3 IADD3 R10, P0, R49, R4, RZ ;  /* 0x00000004310ab210 */ /* 0x000fe40007f1e0ff */
[----:B------:R-:W-:Y:S02]  /*d470*/  @!P4 IADD3 R14, P2, R19, R14, RZ ;  /* 0x0000000e130ec210 */ /* 0x000fe40007f5e0ff */
[----:B------:R-:W-:Y:S01]  /*d480*/  CS2R R26, SRZ ;  /* 0x00000000001a7805 */ /* 0x000fe2000001ff00 */
[C-C-:B---3--:R-:W-:Y:S01]  /*d490*/  @!P3 IMAD.X R13, R3.reuse, 0x1, R54.reuse, P1 ;  /* 0x00000001030db824 */ /* 0x148fe200008e0636 */
[----:B------:R1:W5:Y:S01]  /*d4a0*/  @!P4 LD.E.64 R20, desc[UR36][R24.64] ;  /* 0x000000241814c980 */ /* 0x000362000c101b00 */
[----:B------:R-:W-:Y:S01]  /*d4b0*/  @!P3 IMAD.X R11, R0, 0x1, R54, P0 ;  /* 0x00000001000bb824 */ /* 0x000fe200000e0636 */
[----:B------:R-:W-:-:S02]  /*d4c0*/  @!P4 IADD3.X R15, R3, R58, RZ, P2, !PT ;  /* 0x0000003a030fc210 */ /* 0x000fc400017fe4ff */
[----:B------:R1:W5:Y:S04]  /*d4d0*/  @!P3 LD.E.64 R46, desc[UR36][R12.64] ;  /* 0x000000240c2eb980 */ /* 0x000368000c101b00 */
[----:B------:R1:W5:Y:S04]  /*d4e0*/  @!P3 LD.E.64 R44, desc[UR36][R10.64] ;  /* 0x000000240a2cb980 */ /* 0x000368000c101b00 */
[----:B------:R1:W5:Y:S02]  /*d4f0*/  @!P4 LD.E.64 R26, desc[UR36][R14.64] ;  /* 0x000000240e1ac980 */ /* 0x000364000c101b00 */
.L_x_3060:
[----:B------:R-:W-:Y:S05]  /*d500*/  BSYNC B1 ;  /* 0x0000000000017941 */ /* 0x000fea0003800000 */
.L_x_3059:
[----:B------:R-:W-:Y:S01]  /*d510*/  UMOV UR4, 0xffffffff ;  /* 0xffffffff00047882 */ /* 0x000fe20000000000 */
[----:B-1----:R-:W-:Y:S02]  /*d520*/  CS2R R24, SRZ ;  /* 0x0000000000187805 */ /* 0x002fe4000001ff00 */
[----:B------:R-:W-:Y:S05]  /*d530*/  BRA.DIV UR4, `(.L_x_3061) ;  /* 0x00000206045c7947 */ /* 0x000fea000b800000 */
[----:B------:R1:W0:Y:S04]  /*d540*/  SHFL.IDX PT, R0, R6, 0x1, 0x181f ;  /* 0x00381f0006007f89 */ /* 0x00022800000e0000 */
[----:B--2---:R1:W2:Y:S04]  /*d550*/  SHFL.IDX PT, R4, R5, 0x1, 0x181f ;  /* 0x00381f0005047f89 */ /* 0x0042a800000e0000 */
[----:B---3--:R1:W3:Y:S04]  /*d560*/  SHFL.IDX PT, R3, R8, 0x1, 0x181f ;  /* 0x00381f0008037f89 */ /* 0x0082e800000e0000 */
[----:B----4-:R1:W4:Y:S02]  /*d570*/  SHFL.IDX PT, R14, R7, 0x1, 0x181f ;  /* 0x00381f00070e7f89 */ /* 0x01032400000e0000 */
.L_x_3367:
[----:B------:R-:W-:Y:S01]  /*d580*/  VIADD R9, R59, 0x20 ;  /* 0x000000203b097836 */ /* 0x000fe20000000000 */
[----:B------:R-:W-:Y:S01]  /*d590*/  BSSY B1, `(.L_x_3062) ;  /* 0x0000019000017945 */ /* 0x000fe20003800000 */
[----:B------:R-:W-:Y:S02]  /*d5a0*/  CS2R R34, SRZ ;  /* 0x0000000000227805 */ /* 0x000fe4000001ff00 */
[----:B------:R-:W-:Y:S02]  /*d5b0*/  CS2R R28, SRZ ;  /* 0x00000000001c7805 */ /* 0x000fe4000001ff00 */
[----:B------:R-:W-:Y:S02]  /*d5c0*/  CS2R R36, SRZ ;  /* 0x0000000000247805 */ /* 0x000fe4000001ff00 */
[----:B------:R-:W-:-:S13]  /*d5d0*/  ISETP.GE.AND P0, PT, R9, R48, PT ;  /* 0x000000300900720c */ /* 0x000fda0003f06270 */
        /* <DEDUP_REMOVED lines=10> */
[C---:B0-----:R-:W-:Y:S01]  /*d680*/  @!P4 IMAD.X R31, R0.reuse, 0x1, R58, P0 ;  /* 0x00000001001fc824 */ /* 0x041fe200000e063a */
        /* <DEDUP_REMOVED lines=9> */
.L_x_3063:
[----:B------:R-:W-:Y:S05]  /*d720*/  BSYNC B1 ;  /* 0x0000000000017941 */ /* 0x000fea0003800000 */
.L_x_3062:
[----:B------:R-:W-:-:S03]  /*d730*/  UMOV UR4, 0xffffffff ;  /* 0xffffffff00047882 */ /* 0x000fc60000000000 */
[----:B------:R-:W-:Y:S05]  /*d740*/  BRA.DIV UR4, `(.L_x_3064) ;  /* 0x0000020604487947 */ /* 0x000fea000b800000 */
[----:B0-----:R0:W0:Y:S04]  /*d750*/  SHFL.IDX PT, R0, R6, 0x2, 0x181f ;  /* 0x00581f0006007f89 */ /* 0x00102800000e0000 */
[----:B--2---:R2:W0:Y:S04]  /*d760*/  SHFL.IDX PT, R4, R5, 0x2, 0x181f ;  /* 0x00581f0005047f89 */ /* 0x00442800000e0000 */
[----:B---3--:R2:W3:Y:S04]  /*d770*/  SHFL.IDX PT, R3, R8, 0x2, 0x181f ;  /* 0x00581f0008037f89 */ /* 0x0084e800000e0000 */
[----:B----4-:R2:W4:Y:S02]  /*d780*/  SHFL.IDX PT, R14, R7, 0x2, 0x181f ;  /* 0x00581f00070e7f89 */ /* 0x01052400000e0000 */
.L_x_3373:
[----:B------:R-:W-:Y:S01]  /*d790*/  IADD3 R9, R59, 0x40, RZ ;  /* 0x000000403b097810 */ /* 0x000fe20007ffe0ff */
[----:B------:R-:W-:Y:S01]  /*d7a0*/  BSSY B1, `(.L_x_3065) ;  /* 0x000001a000017945 */ /* 0x000fe20003800000 */
[----:B------:R-:W-:Y:S02]  /*d7b0*/  CS2R R30, SRZ ;  /* 0x00000000001e7805 */ /* 0x000fe4000001ff00 */
[----:B------:R-:W-:Y:S02]  /*d7c0*/  CS2R R38, SRZ ;  /* 0x0000000000267805 */ /* 0x000fe4000001ff00 */
[----:B------:R-:W-:Y:S02]  /*d7d0*/  ISETP.GE.AND P0, PT, R9, R48, PT ;  /* 0x000000300900720c */ /* 0x000fe40003f06270 */
[----:B------:R-:W-:Y:S02]  /*d7e0*/  CS2R R32, SRZ ;  /* 0x0000000000207805 */ /* 0x000fe4000001ff00 */
[----:B------:R-:W-:-:S09]  /*d7f0*/  CS2R R42, SRZ ;  /* 0x00000000002a7805 */ /* 0x000fd2000001ff00 */
        /* <DEDUP_REMOVED lines=10> */
[C---:B------:R-:W-:Y:S01]  /*d8a0*/  @!P4 IMAD.X R41, R0.reuse, 0x1, R58, P0 ;  /* 0x000000010029c824 */ /* 0x040fe200000e063a */
        /* <DEDUP_REMOVED lines=9> */
.L_x_3066:
[----:B------:R-:W-:Y:S05]  /*d940*/  BSYNC B1 ;  /* 0x0000000000017941 */ /* 0x000fea0003800000 */
.L_x_3065:
[----:B------:R-:W-:Y:S01]  /*d950*/  UMOV UR4, 0xffffffff ;  /* 0xffffffff00047882 */ /* 0x000fe20000000000 */
[----:B0-----:R-:W-:Y:S02]  /*d960*/  CS2R R40, SRZ ;  /* 0x0000000000287805 */ /* 0x001fe4000001ff00 */
[----:B------:R-:W-:Y:S05]  /*d970*/  BRA.DIV UR4, `(.L_x_3067) ;  /* 0x00000206042c7947 */ /* 0x000fea000b800000 */
[----:B------:R0:W0:Y:S04]  /*d980*/  SHFL.IDX PT, R0, R6, 0x3, 0x181f ;  /* 0x00781f0006007f89 */ /* 0x00002800000e0000 */
[----:B------:R0:W0:Y:S04]  /*d990*/  SHFL.IDX PT, R4, R5, 0x3, 0x181f ;  /* 0x00781f0005047f89 */ /* 0x00002800000e0000 */
[----:B---3--:R3:W0:Y:S04]  /*d9a0*/  SHFL.IDX PT, R3, R8, 0x3, 0x181f ;  /* 0x00781f0008037f89 */ /* 0x00862800000e0000 */
[----:B----4-:R3:W4:Y:S02]  /*d9b0*/  SHFL.IDX PT, R14, R7, 0x3, 0x181f ;  /* 0x00781f00070e7f89 */ /* 0x01072400000e0000 */
.L_x_3379:
[----:B01----:R-:W4:Y:S01]  /*d9c0*/  LDL R6, [R1+0x3c] ;  /* 0x00003c0001067983 */ /* 0x003f220000100800 */
[----:B------:R-:W-:Y:S01]  /*d9d0*/  VIADD R59, R59, 0x60 ;  /* 0x000000603b3b7836 */ /* 0x000fe20000000000 */
[----:B------:R-:W-:Y:S01]  /*d9e0*/  BSSY B1, `(.L_x_3068) ;  /* 0x000001d000017945 */ /* 0x000fe20003800000 */
[----:B------:R-:W-:Y:S02]  /*d9f0*/  CS2R R10, SRZ ;  /* 0x00000000000a7805 */ /* 0x000fe4000001ff00 */
[----:B--23--:R-:W-:Y:S02]  /*da00*/  CS2R R8, SRZ ;  /* 0x0000000000087805 */ /* 0x00cfe4000001ff00 */
[----:B------:R-:W-:Y:S02]  /*da10*/  CS2R R12, SRZ ;  /* 0x00000000000c7805 */ /* 0x000fe4000001ff00 */
[----:B------:R-:W-:Y:S02]  /*da20*/  ISETP.GE.AND P0, PT, R59, R48, PT ;  /* 0x000000303b00720c */ /* 0x000fe40003f06270 */
[----:B----4-:R-:W-:-:S04]  /*da30*/  LEA.HI R5, R6, R6, RZ, 0x1 ;  /* 0x0000000606057211 */ /* 0x010fc800078f08ff */
[----:B------:R-:W-:-:S04]  /*da40*/  LOP3.LUT R5, R5, 0xfffffffe, RZ, 0xc0, !PT ;  /* 0xfffffffe05057812 */ /* 0x000fc800078ec0ff */
[----:B------:R-:W-:-:S04]  /*da50*/  IADD3 R5, R6, -R5, RZ ;  /* 0x8000000506057210 */ /* 0x000fc80007ffe0ff */
[----:B------:R-:W-:Y:S01]  /*da60*/  SHF.L.U32 R55, R5, 0x1f, RZ ;  /* 0x0000001f05377819 */ /* 0x000fe200000006ff */
[----:B------:R-:W-:Y:S06]  /*da70*/  @P0 BRA `(.L_x_3069) ;  /* 0x00000000004c0947 */ /* 0x000fec0003800000 */
[----:B------:R-:W-:Y:S01]  /*da80*/  ULDC UR4, c[0x0][0x3f4] ;  /* 0x0000fd0000047ab9 */ /* 0x000fe20000000800 */
[----:B------:R-:W-:Y:S02]  /*da90*/  CS2R R40, SRZ ;  /* 0x0000000000287805 */ /* 0x000fe4000001ff00 */
[----:B------:R-:W-:Y:S02]  /*daa0*/  ISETP.GE.AND P5, PT, R19, UR4, PT ;  /* 0x0000000413007c0c */ /* 0x000fe4000bfa6270 */
[----:B------:R-:W-:Y:S02]  /*dab0*/  CS2R R10, SRZ ;  /* 0x00000000000a7805 */ /* 0x000fe4000001ff00 */
[----:B------:R-:W-:Y:S02]  /*dac0*/  ISETP.GE.AND P4, PT, R49, UR4, PT ;  /* 0x0000000431007c0c */ /* 0x000fe4000bf86270 */
[----:B------:R-:W-:Y:S02]  /*dad0*/  CS2R R12, SRZ ;  /* 0x00000000000c7805 */ /* 0x000fe4000001ff00 */
[----:B------:R-:W-:-:S05]  /*dae0*/  CS2R R8, SRZ ;  /* 0x0000000000087805 */ /* 0x000fca000001ff00 */
[----:B------:R-:W-:-:S04]  /*daf0*/  @!P5 IADD3 R52, P2, R19, R4, RZ ;  /* 0x000000041334d210 */ /* 0x000fc80007f5e0ff */
[C---:B------:R-:W-:Y:S02]  /*db00*/  @!P4 IADD3 R6, P1, R49.reuse, R14, RZ ;  /* 0x0000000e3106c210 */ /* 0x040fe40007f3e0ff */
[----:B------:R-:W-:Y:S01]  /*db10*/  @!P4 IADD3 R4, P0, R49, R4, RZ ;  /* 0x000000043104c210 */ /* 0x000fe20007f1e0ff */
[C---:B------:R-:W-:Y:S01]  /*db20*/  @!P5 IMAD.X R53, R0.reuse, 0x1, R58, P2 ;  /* 0x000000010035d824 */ /* 0x040fe200010e063a */
[----:B------:R-:W-:Y:S01]  /*db30*/  @!P5 IADD3 R14, P3, R19, R14, RZ ;  /* 0x0000000e130ed210 */ /* 0x000fe20007f7e0ff */
[C-C-:B------:R-:W-:Y:S02]  /*db40*/  @!P4 IMAD.X R7, R3.reuse, 0x1, R54.reuse, P1 ;  /* 0x000000010307c824 */ /* 0x140fe400008e0636 */
[----:B------:R-:W-:Y:S01]  /*db50*/  @!P4 IMAD.X R5, R0, 0x1, R54, P0 ;  /* 0x000000010005c824 */ /* 0x000fe200000e0636 */
[----:B------:R0:W5:Y:S01]  /*db60*/  @!P5 LD.E.64 R40, desc[UR36][R52.64] ;  /* 0x000000243428d980 */ /* 0x000162000c101b00 */
[----:B------:R-:W-:-:S03]  /*db70*/  @!P5 IMAD.X R15, R3, 0x1, R58, P3 ;  /* 0x00000001030fd824 */ /* 0x000fc600018e063a */
[----:B------:R0:W5:Y:S04]  /*db80*/  @!P4 LD.E.64 R10, desc[UR36][R4.64] ;  /* 0x00000024040ac980 */ /* 0x000168000c101b00 */
[----:B------:R0:W5:Y:S04]  /*db90*/  @!P4 LD.E.64 R12, desc[UR36][R6.64] ;  /* 0x00000024060cc980 */ /* 0x000168000c101b00 */
[----:B------:R0:W5:Y:S02]  /*dba0*/  @!P5 LD.E.64 R8, desc[UR36][R14.64] ;  /* 0x000000240e08d980 */ /* 0x000164000c101b00 */
.L_x_3069:
[----:B------:R-:W-:Y:S05]  /*dbb0*/  BSYNC B1 ;  /* 0x0000000000017941 */ /* 0x000fea0003800000 */
.L_x_3068:
[----:B------:R-:W1:Y:S01]  /*dbc0*/  SYNCS.PHASECHK.TRANS64.TRYWAIT P0, [R22+URZ+0x38800], R55 ;  /* 0x03880037160075a7 */ /* 0x000e62000800017f */
[----:B------:R-:W-:Y:S01]  /*dbd0*/  VIADDMNMX R0, R48, -R60, 0x80, PT ;  /* 0x0000008030007446 */ /* 0x000fe2000380093c */
[----:B------:R-:W-:Y:S03]  /*dbe0*/  BSSY B1, `(.L_x_3070) ;  /* 0x0000003000017945 */ /* 0x000fe60003800000 */
[----:B------:R-:W-:Y:S01]  /*dbf0*/  ISETP.GE.AND P1, PT, R221, R0, PT ;  /* 0x00000000dd00720c */ /* 0x000fe20003f26270 */
[----:B-1----:R-:W-:-:S12]  /*dc00*/  @!P0 BRA `(.L_x_3071) ;  /* 0x0000020000f88947 */ /* 0x002fd80003800000 */
.L_x_3380:
[----:B------:R-:W-:Y:S05]  /*dc10*/  BSYNC B1 ;  /* 0x0000000000017941 */ /* 0x000fea0003800000 */
.L_x_3070:
[----:B------:R-:W-:Y:S04]  /*dc20*/  BSSY B1, `(.L_x_3072) ;  /* 0x00000fa000017945 */ /* 0x000fe80003800000 */
[----:B------:R-:W-:Y:S05]  /*dc30*/  @P1 BRA `(.L_x_3073) ;  /* 0x0000000c00e01947 */ /* 0x000fea0003800000 */
[----:B------:R2:W5:Y:S01]  /*dc40*/  LDL R66, [R1+0x28] ;  /* 0x0000280001427983 */ /* 0x0005620000100800 */
[----:B0-----:R-:W0:Y:S01]  /*dc50*/  LDC R4, c[0x0][0x3f4] ;  /* 0x0000fd00ff047b82 */ /* 0x001e220000000800 */
[----:B------:R-:W-:Y:S01]  /*dc60*/  BSSY B2, `(.L_x_3074) ;  /* 0x000007a000027945 */ /* 0x000fe20003800000 */
[-C--:B0-----:R-:W-:Y:S02]  /*dc70*/  ISETP.GE.AND P0, PT, R49, R4.reuse, PT ;  /* 0x000000043100720c */ /* 0x081fe40003f06270 */
[----:B------:R-:W-:-:S11]  /*dc80*/  ISETP.GE.AND P1, PT, R19, R4, PT ;  /* 0x000000041300720c */ /* 0x000fd60003f26270 */
[----:B--2---:R-:W-:Y:S05]  /*dc90*/  @P0 BRA `(.L_x_3075) ;  /* 0x0000000400d80947 */ /* 0x004fea0003800000 */
[----:B-----5:R-:W0:Y:S01]  /*dca0*/  LDS.128 R4, [R66+0x20400] ;  /* 0x0204000042047984 */ /* 0x020e220000000c00 */
[----:B------:R-:W-:Y:S02]  /*dcb0*/  SHF.R.U32.HI R14, RZ, 0x8, R44 ;  /* 0x00000008ff0e7819 */ /* 0x000fe4000001162c */
[----:B------:R-:W-:Y:S02]  /*dcc0*/  LOP3.LUT R3, R44, 0xff, RZ, 0xc0, !PT ;  /* 0x000000ff2c037812 */ /* 0x000fe400078ec0ff */
[----:B------:R-:W-:Y:S02]  /*dcd0*/  LOP3.LUT R14, R14, 0xff, RZ, 0xc0, !PT ;  /* 0x000000ff0e0e7812 */ /* 0x000fe400078ec0ff */
[----:B------:R-:W-:Y:S02]  /*dce0*/  SHF.R.U32.HI R48, RZ, 0x8, R45 ;  /* 0x00000008ff307819 */ /* 0x000fe4000001162d */
[----:B-1----:R-:W-:Y:S02]  /*dcf0*/  SHF.R.U32.HI R55, RZ, 0x8, R47 ;  /* 0x00000008ff377819 */ /* 0x002fe4000001162f */
[----:B------:R-:W-:-:S02]  /*dd00*/  PRMT R3, R14, 0x7604, R3 ;  /* 0x000076040e037816 */ /* 0x000fc40000000003 */
[----:B------:R-:W-:Y:S02]  /*dd10*/  LOP3.LUT R15, R45, 0xff, RZ, 0xc0, !PT ;  /* 0x000000ff2d0f7812 */ /* 0x000fe400078ec0ff */
[----:B------:R-:W-:Y:S02]  /*dd20*/  LOP3.LUT R48, R48, 0xff, RZ, 0xc0, !PT ;  /* 0x000000ff30307812 */ /* 0x000fe400078ec0ff */
[----:B------:R-:W-:Y:S02]  /*dd30*/  SHF.R.U32.HI R54, RZ, 0x10, R45 ;  /* 0x00000010ff367819 */ /* 0x000fe4000001162d */
[----:B------:R-:W-:Y:S02]  /*dd40*/  SHF.R.U32.HI R14, RZ, 0x8, R46 ;  /* 0x00000008ff0e7819 */ /* 0x000fe4000001162e */
[----:B------:R-:W-:Y:S02]  /*dd50*/  LOP3.LUT R52, R47, 0xff, RZ, 0xc0, !PT ;  /* 0x000000ff2f347812 */ /* 0x000fe400078ec0ff */
[----:B------:R-:W-:-:S02]  /*dd60*/  LOP3.LUT R55, R55, 0xff, RZ, 0xc0, !PT ;  /* 0x000000ff37377812 */ /* 0x000fc400078ec0ff */
[----:B------:R-:W-:Y:S02]  /*dd70*/  SHF.R.U32.HI R59, RZ, 0x10, R47 ;  /* 0x00000010ff3b7819 */ /* 0x000fe4000001162f */
[----:B------:R-:W-:Y:S02]  /*dd80*/  PRMT R15, R48, 0x7604, R15 ;  /* 0x00007604300f7816 */ /* 0x000fe4000000000f */
[----:B------:R-:W-:Y:S01]  /*dd90*/  LOP3.LUT R53, R14, 0xff, RZ, 0xc0, !PT ;  /* 0x000000ff0e357812 */ /* 0x000fe200078ec0ff */
[----:B------:R-:W-:Y:S01]  /*dda0*/  IMAD.U32 R14, R54, 0x10000, RZ ;  /* 0x00010000360e7824 */ /* 0x000fe200078e00ff */
[----:B------:R-:W-:Y:S02]  /*ddb0*/  LOP3.LUT R48, R46, 0xff, RZ, 0xc0, !PT ;  /* 0x000000ff2e307812 */ /* 0x000fe400078ec0ff */
[----:B------:R-:W-:Y:S02]  /*ddc0*/  PRMT R52, R55, 0x7604, R52 ;  /* 0x0000760437347816 */ /* 0x000fe40000000034 */
[----:B------:R-:W-:-:S02]  /*ddd0*/  SHF.L.U32 R59, R59, 0x10, RZ ;  /* 0x000000103b3b7819 */ /* 0x000fc400000006ff */
        /* <DEDUP_REMOVED lines=98> */
.L_x_3075:
[----:B------:R-:W-:Y:S05]  /*e400*/  BSYNC B2 ;  /* 0x0000000000027941 */ /* 0x000fea0003800000 */
.L_x_3074:
[----:B------:R-:W-:Y:S05]  /*e410*/  @P1 BRA `(.L_x_3073) ;  /* 0x0000000400e81947 */ /* 0x000fea0003800000 */
[----:B0----5:R-:W0:Y:S01]  /*e420*/  LDS.128 R4, [R66+0x24400] ;  /* 0x0244000042047984 */ /* 0x021e220000000c00 */
[----:B------:R-:W-:Y:S02]  /*e430*/  SHF.R.U32.HI R15, RZ, 0x8, R21 ;  /* 0x00000008ff0f7819 */ /* 0x000fe40000011615 */
        /* <DEDUP_REMOVED lines=12> */
[----:B------:R-:W-:Y:S02]  /*e500*/  LOP3.LUT R14, R20, 0xff, RZ, 0xc0, !PT ;  /* 0x000000ff140e7812 */ /* 0x000fe400078ec0ff */
        /* <DEDUP_REMOVED lines=29> */
[----:B-1----:R-:W-:Y:S01]  /*e6e0*/  FMUL.FTZ R55, R14, R27 ;  /* 0x0000001b0e377220 */ /* 0x002fe20000410000 */
        /* <DEDUP_REMOVED lines=77> */
.L_x_3073:
[----:B------:R-:W-:Y:S05]  /*ebc0*/  BSYNC B1 ;  /* 0x0000000000017941 */ /* 0x000fea0003800000 */
.L_x_3072:
[----:B------:R-:W-:Y:S01]  /*ebd0*/  ISETP.GE.AND P0, PT, R57, R0, PT ;  /* 0x000000003900720c */ /* 0x000fe20003f06270 */
[----:B------:R-:W-:-:S12]  /*ebe0*/  BSSY B1, `(.L_x_3076) ;  /* 0x00000fa000017945 */ /* 0x000fd80003800000 */
[----:B------:R-:W-:Y:S05]  /*ebf0*/  @P0 BRA `(.L_x_3077) ;  /* 0x0000000c00e00947 */ /* 0x000fea0003800000 */
[----:B-1----:R1:W5:Y:S01]  /*ec00*/  LDL R55, [R1+0x28] ;  /* 0x0000280001377983 */ /* 0x0023620000100800 */
[----:B0-2---:R-:W0:Y:S01]  /*ec10*/  LDC R4, c[0x0][0x3f4] ;  /* 0x0000fd00ff047b82 */ /* 0x005e220000000800 */
[----:B------:R-:W-:Y:S01]  /*ec20*/  BSSY B2, `(.L_x_3078) ;  /* 0x000007e000027945 */ /* 0x000fe20003800000 */
[-C--:B0-----:R-:W-:Y:S02]  /*ec30*/  ISETP.GE.AND P0, PT, R49, R4.reuse, PT ;  /* 0x000000043100720c */ /* 0x081fe40003f06270 */
[----:B------:R-:W-:-:S11]  /*ec40*/  ISETP.GE.AND P1, PT, R19, R4, PT ;  /* 0x000000041300720c */ /* 0x000fd60003f26270 */
[----:B-1----:R-:W-:Y:S05]  /*ec50*/  @P0 BRA `(.L_x_3079) ;  /* 0x0000000400e80947 */ /* 0x002fea0003800000 */
[----:B-----5:R-:W0:Y:S01]  /*ec60*/  LDS.128 R4, [R55+0x21400] ;  /* 0x0214000037047984 */ /* 0x020e220000000c00 */
[----:B------:R-:W-:Y:S02]  /*ec70*/  SHF.R.U32.HI R3, RZ, 0x8, R34 ;  /* 0x00000008ff037819 */ /* 0x000fe40000011622 */
[----:B------:R-:W-:Y:S02]  /*ec80*/  SHF.R.U32.HI R15, RZ, 0x8, R35 ;  /* 0x00000008ff0f7819 */ /* 0x000fe40000011623 */
[----:B------:R-:W-:Y:S02]  /*ec90*/  SHF.R.U32.HI R44, RZ, 0x8, R37 ;  /* 0x00000008ff2c7819 */ /* 0x000fe40000011625 */
[----:B------:R-:W-:Y:S02]  /*eca0*/  LOP3.LUT R14, R34, 0xff, RZ, 0xc0, !PT ;  /* 0x000000ff220e7812 */ /* 0x000fe400078ec0ff */
        /* <DEDUP_REMOVED lines=38> */
[CC--:B------:R-:W-:Y:S01]  /*ef10*/  FMUL.FTZ R46, R14.reuse, R44.reuse ;  /* 0x0000002c0e2e7220 */ /* 0x0c0fe20000410000 */
        /* <DEDUP_REMOVED lines=78> */
.L_x_3079:
[----:B------:R-:W-:Y:S05]  /*f400*/  BSYNC B2 ;  /* 0x0000000000027941 */ /* 0x000fea0003800000 */
.L_x_3078:
[----:B------:R-:W-:Y:S05]  /*f410*/  @P1 BRA `(.L_x_3077) ;  /* 0x0000000400d81947 */ /* 0x000fea0003800000 */
[----:B0----5:R-:W0:Y:S01]  /*f420*/  LDS.128 R4, [R55+0x25400] ;  /* 0x0254000037047984 */ /* 0x021e220000000c00 */
[----:B------:R-:W-:Y:S02]  /*f430*/  SHF.R.U32.HI R14, RZ, 0x8, R24 ;  /* 0x00000008ff0e7819 */ /* 0x000fe40000011618 */
        /* <DEDUP_REMOVED lines=24> */
[----:B0-----:R-:W-:-:S02]  /*f5c0*/  F2FP.F16.E4M3.UNPACK_B R3, R6.H1 ;  /* 0x00000006ff03723e */ /* 0x001fc400030006ff */
[--C-:B------:R-:W-:Y:S02]  /*f5d0*/  LOP3.LUT R27, R27, 0xff0000, R28.reuse, 0xf8, !PT ;  /* 0x00ff00001b1b7812 */ /* 0x100fe400078ef81c */
[----:B------:R-:W-:Y:S01]  /*f5e0*/  F2FP.F16.E4M3.UNPACK_B R29, R35 ;  /* 0x00000023ff1d723e */ /* 0x000fe200020006ff */
[----:B------:R-:W-:Y:S01]  /*f5f0*/  HADD2.F32 R14, -RZ, R3.H1_H1 ;  /* 0x30000003ff0e7230 */ /* 0x000fe20000004100 */
[----:B------:R-:W-:Y:S02]  /*f600*/  F2FP.F16.E4M3.UNPACK_B R26, R25 ;  /* 0x00000019ff1a723e */ /* 0x000fe400020006ff */
[----:B------:R-:W-:Y:S01]  /*f610*/  LOP3.LUT R28, R27, 0xff000000, R28, 0xf8, !PT ;  /* 0xff0000001b1c7812 */ /* 0x000fe200078ef81c */
        /* <DEDUP_REMOVED lines=86> */
.L_x_3077:
[----:B------:R-:W-:Y:S05]  /*fb80*/  BSYNC B1 ;  /* 0x0000000000017941 */ /* 0x000fea0003800000 */
.L_x_3076:
[----:B------:R-:W-:Y:S01]  /*fb90*/  ISETP.GE.AND P0, PT, R56, R0, PT ;  /* 0x000000003800720c */ /* 0x000fe20003f06270 */
[----:B------:R-:W-:-:S12]  /*fba0*/  BSSY B1, `(.L_x_3080) ;  /* 0x00000fa000017945 */ /* 0x000fd80003800000 */
[----:B------:R-:W-:Y:S05]  /*fbb0*/  @P0 BRA `(.L_x_3081) ;  /* 0x0000000c00e00947 */ /* 0x000fea0003800000 */
[----:B-----5:R4:W5:Y:S01]  /*fbc0*/  LDL R45, [R1+0x28] ;  /* 0x00002800012d7983 */ /* 0x0209620000100800 */
[----:B0-23--:R-:W0:Y:S01]  /*fbd0*/  LDC R4, c[0x0][0x3f4] ;  /* 0x0000fd00ff047b82 */ /* 0x00de220000000800 */
[----:B------:R-:W-:Y:S01]  /*fbe0*/  BSSY B2, `(.L_x_3082) ;  /* 0x000007a000027945 */ /* 0x000fe20003800000 */
[-C--:B0-----:R-:W-:Y:S02]  /*fbf0*/  ISETP.GE.AND P0, PT, R49, R4.reuse, PT ;  /* 0x000000043100720c */ /* 0x081fe40003f06270 */
[----:B------:R-:W-:-:S11]  /*fc00*/  ISETP.GE.AND P1, PT, R19, R4, PT ;  /* 0x000000041300720c */ /* 0x000fd60003f26270 */
[----:B----4-:R-:W-:Y:S05]  /*fc10*/  @P0 BRA `(.L_x_3083) ;  /* 0x0000000400d80947 */ /* 0x010fea0003800000 */
[----:B-----5:R-:W0:Y:S01]  /*fc20*/  LDS.128 R4, [R45+0x22400] ;  /* 0x022400002d047984 */ /* 0x020e220000000c00 */
[----:B------:R-:W-:Y:S02]  /*fc30*/  SHF.R.U32.HI R14, RZ, 0x8, R38 ;  /* 0x00000008ff0e7819 */ /* 0x000fe40000011626 */
        /* <DEDUP_REMOVED lines=116> */
.L_x_3083:
[----:B------:R-:W-:Y:S05]  /*10380*/  BSYNC B2 ;  /* 0x0000000000027941 */ /* 0x000fea0003800000 */
.L_x_3082:
[----:B------:R-:W-:Y:S05]  /*10390*/  @P1 BRA `(.L_x_3081) ;  /* 0x0000000400e81947 */ /* 0x000fea0003800000 */
[----:B0----5:R-:W0:Y:S01]  /*103a0*/  LDS.128 R4, [R45+0x26400] ;  /* 0x026400002d047984 */ /* 0x021e220000000c00 */
        /* <DEDUP_REMOVED lines=82> */
[--C-:B------:R-:W-:Y:S01]  /*108d0*/  HADD2.F32 R6, -RZ, R4.reuse.H1_H1 ;  /* 0x30000004ff067230 */ /* 0x100fe20000004100 */
[----:B------:R-:W-:Y:S01]  /*108e0*/  F2FP.SATFINITE.E4M3.F32.PACK_AB_MERGE_C R33, R36, R33, RZ ;  /* 0x000000212421723e */ /* 0x000fe200048070ff */
[----:B------:R-:W-:Y:S01]  /*108f0*/  HADD2.F32 R20, -RZ, R15.H1_H1 ;  /* 0x3000000fff147230 */ /* 0x000fe20000004100 */
[----:B------:R-:W-:Y:S01]  /*10900*/  F2FP.SATFINITE.E4M3.F32.PACK_AB_MERGE_C R35, R35, R30, RZ ;  /* 0x0000001e2323723e */ /* 0x000fe200048070ff */
[----:B------:R-:W-:-:S02]  /*10910*/  HADD2.F32 R5, -RZ, R4.H0_H0 ;  /* 0x20000004ff057230 */ /* 0x000fc40000004100 */
        /* <DEDUP_REMOVED lines=13> */
[----:B------:R-:W-:Y:S01]  /*109f0*/  HADD2.F32 R4, -RZ, R14.H1_H1 ;  /* 0x3000000eff047230 */ /* 0x000fe20000004100 */
[----:B------:R-:W-:Y:S01]  /*10a00*/  F2FP.SATFINITE.E4M3.F32.PACK_AB_MERGE_C R25, R25, R26, RZ ;  /* 0x0000001a1919723e */ /* 0x000fe200048070ff */
[----:B------:R-:W-:Y:S01]  /*10a10*/  HADD2.F32 R32, -RZ, R32.H0_H0 ;  /* 0x20000020ff207230 */ /* 0x000fe20000004100 */
[----:B------:R-:W-:Y:S01]  /*10a20*/  F2FP.SATFINITE.E4M3.F32.PACK_AB_MERGE_C R30, R34, R29, R33 ;  /* 0x0000001d221e723e */ /* 0x000fe20004807021 */
[----:B------:R-:W-:Y:S02]  /*10a30*/  HADD2.F32 R3, -RZ, R7.H1_H1 ;  /* 0x30000007ff037230 */ /* 0x000fe40000004100 */
[----:B------:R-:W-:Y:S01]  /*10a40*/  FMUL.FTZ R27, R4, R15 ;  /* 0x0000000f041b7220 */ /* 0x000fe20000410000 */
[----:B------:R-:W-:-:S02]  /*10a50*/  HADD2.F32 R24, -RZ, R24.H0_H0 ;  /* 0x20000018ff187230 */ /* 0x000fc40000004100 */
[----:B------:R-:W-:Y:S01]  /*10a60*/  FMUL.FTZ R20, R4, R5 ;  /* 0x0000000504147220 */ /* 0x000fe20000410000 */
[----:B------:R-:W-:Y:S02]  /*10a70*/  HADD2.F32 R14, -RZ, R14.H0_H0 ;  /* 0x2000000eff0e7230 */ /* 0x000fe40000004100 */
[C---:B------:R-:W-:Y:S01]  /*10a80*/  FMUL.FTZ R4, R3.reuse, R32 ;  /* 0x0000002003047220 */ /* 0x040fe20000410000 */
[----:B------:R-:W-:Y:S02]  /*10a90*/  HADD2.F32 R7, -RZ, R7.H0_H0 ;  /* 0x20000007ff077230 */ /* 0x000fe40000004100 */
[-C--:B------:R-:W-:Y:S01]  /*10aa0*/  FMUL.FTZ R3, R3, R24.reuse ;  /* 0x0000001803037220 */ /* 0x080fe20000410000 */
[----:B------:R-:W-:Y:S01]  /*10ab0*/  F2FP.SATFINITE.E4M3.F32.PACK_AB_MERGE_C R31, R38, R31, R35 ;  /* 0x0000001f261f723e */ /* 0x000fe20004807023 */
[C---:B------:R-:W-:Y:S01]  /*10ac0*/  FFMA.FTZ R27, R14.reuse, R5, -R27 ;  /* 0x000000050e1b7223 */ /* 0x040fe2000001081b */
[----:B------:R-:W-:Y:S01]  /*10ad0*/  FFMA.FTZ R20, R14, R15, R20 ;  /* 0x0000000f0e147223 */ /* 0x000fe20000010014 */
[C---:B------:R-:W-:Y:S01]  /*10ae0*/  FFMA.FTZ R4, R7.reuse, R24, -R4 ;  /* 0x0000001807047223 */ /* 0x040fe20000010804 */
[----:B------:R-:W-:Y:S01]  /*10af0*/  FFMA.FTZ R3, R7, R32, R3 ;  /* 0x0000002007037223 */ /* 0x000fe20000010003 */
[----:B------:R-:W-:-:S02]  /*10b00*/  F2FP.SATFINITE.E4M3.F32.PACK_AB_MERGE_C R28, R21, R6, R25 ;  /* 0x00000006151c723e */ /* 0x000fc40004807019 */
[----:B------:R-:W-:-:S04]  /*10b10*/  F2FP.SATFINITE.E4M3.F32.PACK_AB_MERGE_C R20, R20, R27, RZ ;  /* 0x0000001b1414723e */ /* 0x000fc800048070ff */
[----:B------:R-:W-:-:S05]  /*10b20*/  F2FP.SATFINITE.E4M3.F32.PACK_AB_MERGE_C R29, R3, R4, R20 ;  /* 0x00000004031d723e */ /* 0x000fca0004807014 */
[----:B------:R4:W-:Y:S02]  /*10b30*/  STS.128 [R45+0x26400], R28 ;  /* 0x0264001c2d007388 */ /* 0x0009e40000000c00 */
.L_x_3081:
[----:B------:R-:W-:Y:S05]  /*10b40*/  BSYNC B1 ;  /* 0x0000000000017941 */ /* 0x000fea0003800000 */
.L_x_3080:
[----:B------:R-:W-:-:S13]  /*10b50*/  ISETP.GE.AND P0, PT, R51, R0, PT ;  /* 0x000000003300720c */ /* 0x000fda0003f06270 */
[----:B------:R-:W-:Y:S05]  /*10b60*/  @P0 BRA `(.L_x_3084) ;  /* 0x0000005800500947 */ /* 0x000fea0003800000 */
[----:B-----5:R0:W5:Y:S01]  /*10b70*/  LDL R33, [R1+0x28] ;  /* 0x0000280001217983 */ /* 0x0201620000100800 */
[----:B------:R-:W1:Y:S01]  /*10b80*/  LDC R0, c[0x0][0x3f4] ;  /* 0x0000fd00ff007b82 */ /* 0x000e620000000800 */
[----:B------:R-:W-:Y:S01]  /*10b90*/  BSSY B1, `(.L_x_3085) ;  /* 0x000007e000017945 */ /* 0x000fe20003800000 */
[-C--:B-1----:R-:W-:Y:S02]  /*10ba0*/  ISETP.GE.AND P0, PT, R49, R0.reuse, PT ;  /* 0x000000003100720c */ /* 0x082fe40003f06270 */
[----:B------:R-:W-:-:S11]  /*10bb0*/  ISETP.GE.AND P1, PT, R19, R0, PT ;  /* 0x000000001300720c */ /* 0x000fd60003f26270 */
[----:B0-----:R-:W-:Y:S05]  /*10bc0*/  @P0 BRA `(.L_x_3086) ;  /* 0x0000000400e80947 */ /* 0x001fea0003800000 */
[----:B--23-5:R-:W0:Y:S01]  /*10bd0*/  LDS.128 R4, [R33+0x23400] ;  /* 0x0234000021047984 */ /* 0x02ce220000000c00 */
[----:B------:R-:W-:Y:S02]  /*10be0*/  SHF.R.U32.HI R14, RZ, 0x8, R11 ;  /* 0x00000008ff0e7819 */ /* 0x000fe4000001160b */
        /* <DEDUP_REMOVED lines=40> */
[C---:B----4-:R-:W-:Y:S01]  /*10e70*/  FMUL.FTZ R29, R11.reuse, R27 ;  /* 0x0000001b0b1d7220 */ /* 0x050fe20000410000 */
        /* <DEDUP_REMOVED lines=43> */
[----:B------:R-:W-:Y:S01]  /*11130*/  HADD2.F32 R3, -RZ, R0.H1_H1 ;  /* 0x30000000ff037230 */ /* 0x000fe20000004100 */
[----:B------:R-:W-:Y:S01]  /*11140*/  F2FP.SATFINITE.E4M3.F32.PACK_AB_MERGE_C R28, R28, R29, RZ ;  /* 0x0000001d1c1c723e */ /* 0x000fe200048070ff */
[----:B------:R-:W-:Y:S02]  /*11150*/  HADD2.F32 R10, -RZ, R10.H0_H0 ;  /* 0x2000000aff0a7230 */ /* 0x000fe40000004100 */
[-C--:B------:R-:W-:Y:S01]  /*11160*/  FMUL.FTZ R21, R5, R11.reuse ;  /* 0x0000000b05157220 */ /* 0x080fe20000410000 */
[----:B------:R-:W-:Y:S02]  /*11170*/  HADD2.F32 R4, -RZ, R4.H0_H0 ;  /* 0x20000004ff047230 */ /* 0x000fe40000004100 */
[C---:B------:R-:W-:Y:S01]  /*11180*/  FMUL.FTZ R5, R3.reuse, R12 ;  /* 0x0000000c03057220 */ /* 0x040fe20000410000 */
[----:B------:R-:W-:Y:S02]  /*11190*/  HADD2.F32 R0, -RZ, R0.H0_H0 ;  /* 0x20000000ff007230 */ /* 0x000fe40000004100 */
[----:B------:R-:W-:Y:S01]  /*111a0*/  FMUL.FTZ R3, R3, R10 ;  /* 0x0000000a03037220 */ /* 0x000fe20000410000 */
[----:B------:R-:W-:Y:S01]  /*111b0*/  F2FP.SATFINITE.E4M3.F32.PACK_AB_MERGE_C R31, R31, R32, RZ ;  /* 0x000000201f1f723e */ /* 0x000fe200048070ff */
[C---:B------:R-:W-:Y:S01]  /*111c0*/  FFMA.FTZ R20, R4.reuse, R11, -R13 ;  /* 0x0000000b04147223 */ /* 0x040fe2000001080d */
[----:B------:R-:W-:Y:S01]  /*111d0*/  FFMA.FTZ R21, R4, R15, R21 ;  /* 0x0000000f04157223 */ /* 0x000fe20000010015 */
[C---:B------:R-:W-:Y:S01]  /*111e0*/  FFMA.FTZ R13, R0.reuse, R10, -R5 ;  /* 0x0000000a000d7223 */ /* 0x040fe20000010805 */
[----:B------:R-:W-:Y:S01]  /*111f0*/  FFMA.FTZ R12, R0, R12, R3 ;  /* 0x0000000c000c7223 */ /* 0x000fe20000010003 */
[----:B------:R-:W-:-:S02]  /*11200*/  HADD2.F32 R4, -RZ, R14.H1_H1 ;  /* 0x3000000eff047230 */ /* 0x000fc40000004100 */
[--C-:B------:R-:W-:Y:S01]  /*11210*/  HADD2.F32 R3, -RZ, R7.reuse.H1_H1 ;  /* 0x30000007ff037230 */ /* 0x100fe20000004100 */
[----:B------:R-:W-:Y:S01]  /*11220*/  F2FP.SATFINITE.E4M3.F32.PACK_AB_MERGE_C R20, R21, R20, RZ ;  /* 0x000000141514723e */ /* 0x000fe200048070ff */
[--C-:B------:R-:W-:Y:S02]  /*11230*/  HADD2.F32 R10, -RZ, R24.reuse.H1_H1 ;  /* 0x30000018ff0a7230 */ /* 0x100fe40000004100 */
[----:B------:R-:W-:Y:S02]  /*11240*/  HADD2.F32 R11, -RZ, R24.H0_H0 ;  /* 0x20000018ff0b7230 */ /* 0x000fe40000004100 */
[C---:B------:R-:W-:Y:S01]  /*11250*/  FMUL.FTZ R15, R3.reuse, R4 ;  /* 0x00000004030f7220 */ /* 0x040fe20000410000 */
[----:B------:R-:W-:Y:S01]  /*11260*/  HADD2.F32 R0, -RZ, R6.H1_H1 ;  /* 0x30000006ff007230 */ /* 0x000fe20000004100 */
[----:B------:R-:W-:Y:S01]  /*11270*/  F2FP.SATFINITE.E4M3.F32.PACK_AB_MERGE_C R12, R12, R13, R20 ;  /* 0x0000000d0c0c723e */ /* 0x000fe20004807014 */
        /* <DEDUP_REMOVED lines=9> */
[----:B------:R-:W-:-:S03]  /*11310*/  FFMA.FTZ R0, R6, R11, R0 ;  /* 0x0000000b06007223 */ /* 0x000fc60000010000 */
[----:B------:R-:W-:Y:S02]  /*11320*/  F2FP.SATFINITE.E4M3.F32.PACK_AB_MERGE_C R4, R15, R14, RZ ;  /* 0x0000000e0f04723e */ /* 0x000fe400048070ff */
[----:B------:R-:W-:Y:S02]  /*11330*/  F2FP.SATFINITE.E4M3.F32.PACK_AB_MERGE_C R14, R26, R27, R28 ;  /* 0x0000001b1a0e723e */ /* 0x000fe4000480701c */
[----:B------:R-:W-:Y:S02]  /*11340*/  F2FP.SATFINITE.E4M3.F32.PACK_AB_MERGE_C R15, R30, R25, R31 ;  /* 0x000000191e0f723e */ /* 0x000fe4000480701f */
[----:B------:R-:W-:-:S05]  /*11350*/  F2FP.SATFINITE.E4M3.F32.PACK_AB_MERGE_C R13, R0, R3, R4 ;  /* 0x00000003000d723e */ /* 0x000fca0004807004 */
[----:B------:R0:W-:Y:S02]  /*11360*/  STS.128 [R33+0x23400], R12 ;  /* 0x0234000c21007388 */ /* 0x0001e40000000c00 */
.L_x_3086:
[----:B------:R-:W-:Y:S05]  /*11370*/  BSYNC B1 ;  /* 0x0000000000017941 */ /* 0x000fea0003800000 */
.L_x_3085:
[----:B------:R-:W-:Y:S05]  /*11380*/  @P1 BRA `(.L_x_3084) ;  /* 0x0000005000481947 */ /* 0x000fea0003800000 */
[----:B--23-5:R-:W1:Y:S01]  /*11390*/  LDS.128 R4, [R33+0x27400] ;  /* 0x0274000021047984 */ /* 0x02ce620000000c00 */
[----:B------:R-:W-:Y:S02]  /*113a0*/  SHF.R.U32.HI R11, RZ, 0x8, R41 ;  /* 0x00000008ff0b7819 */ /* 0x000fe40000011629 */
[----:B------:R-:W-:Y:S02]  /*113b0*/  LOP3.LUT R10, R41, 0xff, RZ, 0xc0, !PT ;  /* 0x000000ff290a7812 */ /* 0x000fe400078ec0ff */
[----:B------:R-:W-:Y:S02]  /*113c0*/  LOP3.LUT R11, R11, 0xff, RZ, 0xc0, !PT ;  /* 0x000000ff0b0b7812 */ /* 0x000fe400078ec0ff */
[----:B------:R-:W-:Y:S02]  /*113d0*/  SHF.R.U32.HI R3, RZ, 0x8, R40 ;  /* 0x00000008ff037819 */ /* 0x000fe40000011628 */
[----:B0-----:R-:W-:Y:S02]  /*113e0*/  SHF.R.U32.HI R15, RZ, 0x8, R9 ;  /* 0x00000008ff0f7819 */ /* 0x001fe40000011609 */
        /* <DEDUP_REMOVED lines=11> */
[----:B------:R-:W-:Y:S02]  /*114a0*/  PRMT R12, R15, 0x7604, R12 ;  /* 0x000076040f0c7816 */ /* 0x000fe4000000000c */
[----:B------:R-:W-:Y:S02]  /*114b0*/  LOP3.LUT R0, R8, 0xff, RZ, 0xc0, !PT ;  /* 0x000000ff08007812 */ /* 0x000fe400078ec0ff */
        /* <DEDUP_REMOVED lines=9> */
[----:B-1----:R-:W-:Y:S02]  /*11550*/  F2FP.F16.E4M3.UNPACK_B R0, R6.H1 ;  /* 0x00000006ff00723e */ /* 0x002fe400030006ff */
        /* <DEDUP_REMOVED lines=34> */
[C---:B----4-:R-:W-:Y:S01]  /*11780*/  FFMA.FTZ R28, R10.reuse, R8, -R13 ;  /* 0x000000080a1c7223 */ /* 0x050fe2000001080d */
        /* <DEDUP_REMOVED lines=30> */
[----:B------:R-:W-:Y:S01]  /*11970*/  HADD2.F32 R3, -RZ, R7.H1_H1 ;  /* 0x30000007ff037230 */ /* 0x000fe20000004100 */
[----:B------:R-:W-:Y:S01]  /*11980*/  F2FP.SATFINITE.E4M3.F32.PACK_AB_MERGE_C R11, R14, R11, RZ ;  /* 0x0000000b0e0b723e */ /* 0x000fe200048070ff */
        /* <DEDUP_REMOVED lines=21> */
[----:B------:R0:W-:Y:S01]  /*11ae0*/  STS.128 [R33+0x27400], R4 ;  /* 0x0274000421007388 */ /* 0x0001e20000000c00 */
[----:B------:R-:W-:Y:S05]  /*11af0*/  BRA `(.L_x_3084) ;  /* 0x00000048006c7947 */ /* 0x000fea0003800000 */
.L_x_3057:
        /* <DEDUP_REMOVED lines=34> */
[----:B--2---:R-:W-:-:S03]  /*11d20*/  @!P1 IADD3 R14, P3, R16, R14, RZ ;  /* 0x0000000e100e9210 */ /* 0x004fc60007f7e0ff */
[--C-:B---3--:R-:W-:Y:S02]  /*11d30*/  @!P1 IMAD.X R5, R3, 0x1, R17.reuse, P2 ;  /* 0x0000000103059824 */ /* 0x108fe400010e0611 */
[----:B----4-:R-:W-:Y:S02]  /*11d40*/  @!P1 IMAD.X R3, R7, 0x1, R17, P3 ;  /* 0x0000000107039824 */ /* 0x010fe400018e0611 */
[----:B------:R-:W-:Y:S01]  /*11d50*/  @!P1 IMAD.MOV.U32 R4, RZ, RZ, R0 ;  /* 0x000000ffff049224 */ /* 0x000fe200078e0000 */
[----:B------:R-:W-:Y:S01]  /*11d60*/  @!P1 MOV R26, R14 ;  /* 0x0000000e001a9202 */ /* 0x000fe20000000f00 */
[----:B------:R-:W-:-:S04]  /*11d70*/  @!P1 IMAD.MOV.U32 R27, RZ, RZ, R3 ;  /* 0x000000ffff1b9224 */ /* 0x000fc800078e0003 */
[----:B------:R-:W2:Y:S04]  /*11d80*/  @!P1 LD.E.128 R4, desc[UR36][R4.64] ;  /* 0x0000002404049980 */ /* 0x000ea8000c101d00 */
[----:B------:R-:W3:Y:S01]  /*11d90*/  @!P1 LD.E.128 R36, desc[UR36][R26.64] ;  /* 0x000000241a249980 */ /* 0x000ee2000c101d00 */
[----:B------:R-:W-:Y:S02]  /*11da0*/  CS2R R32, SRZ ;  /* 0x0000000000207805 */ /* 0x000fe4000001ff00 */
        /* <DEDUP_REMOVED lines=16> */
.L_x_3390:
[----:B------:R-:W-:Y:S01]  /*11eb0*/  VIADD R7, R59, 0x20 ;  /* 0x000000203b077836 */ /* 0x000fe20000000000 */
[----:B------:R-:W-:Y:S01]  /*11ec0*/  BSSY B1, `(.L_x_3088) ;  /* 0x0000010000017945 */ /* 0x000fe20003800000 */
[----:B------:R-:W-:Y:S02]  /*11ed0*/  CS2R R44, SRZ ;  /* 0x00000000002c7805 */ /* 0x000fe4000001ff00 */
[----:B------:R-:W-:Y:S02]  /*11ee0*/  CS2R R46, SRZ ;  /* 0x00000000002e7805 */ /* 0x000fe4000001ff00 */
[----:B------:R-:W-:Y:S02]  /*11ef0*/  ISETP.GE.AND P1, PT, R7, R48, PT ;  /* 0x000000300700720c */ /* 0x000fe40003f26270 */
[----:B------:R-:W-:-:S11]  /*11f00*/  CS2R R6, SRZ ;  /* 0x0000000000067805 */ /* 0x000fd6000001ff00 */
[----:B------:R-:W-:Y:S05]  /*11f10*/  @P1 BRA `(.L_x_3089) ;  /* 0x0000000000281947 */ /* 0x000fea0003800000 */
[----:B------:R-:W-:Y:S02]  /*11f20*/  CS2R R6, SRZ ;  /* 0x0000000000067805 */ /* 0x000fe4000001ff00 */
[----:B------:R-:W-:Y:S02]  /*11f30*/  CS2R R44, SRZ ;  /* 0x00000000002c7805 */ /* 0x000fe4000001ff00 */
[----:B------:R-:W-:Y:S01]  /*11f40*/  CS2R R46, SRZ ;  /* 0x00000000002e7805 */ /* 0x000fe2000001ff00 */
[----:B------:R-:W-:Y:S06]  /*11f50*/  @P0 BRA `(.L_x_3089) ;  /* 0x0000000000180947 */ /* 0x000fec0003800000 */
[C---:B------:R-:W-:Y:S02]  /*11f60*/  IADD3 R44, P1, R16.reuse, R9, RZ ;  /* 0x00000009102c7210 */ /* 0x040fe40007f3e0ff */
[----:B------:R-:W-:-:S03]  /*11f70*/  IADD3 R4, P2, R16, R14, RZ ;  /* 0x0000000e10047210 */ /* 0x000fc60007f5e0ff */
[----:B------:R-:W-:Y:S01]  /*11f80*/  IMAD.X R45, R3, 0x1, R17, P1 ;  /* 0x00000001032d7824 */ /* 0x000fe200008e0611 */
[----:B------:R-:W-:-:S05]  /*11f90*/  IADD3.X R5, R25, R17, RZ, P2, !PT ;  /* 0x0000001119057210 */ /* 0x000fca00017fe4ff */
[----:B------:R-:W5:Y:S04]  /*11fa0*/  LD.E.128 R44, desc[UR36][R44.64] ;  /* 0x000000242c2c7980 */ /* 0x000f68000c101d00 */
[----:B------:R-:W5:Y:S02]  /*11fb0*/  LD.E.128 R4, desc[UR36][R4.64] ;  /* 0x0000002404047980 */ /* 0x000f64000c101d00 */
.L_x_3089:
[----:B------:R-:W-:Y:S05]  /*11fc0*/  BSYNC B1 ;  /* 0x0000000000017941 */ /* 0x000fea0003800000 */
.L_x_3088:
[----:B------:R-:W-:-:S03]  /*11fd0*/  UMOV UR4, 0xffffffff ;  /* 0xffffffff00047882 */ /* 0x000fc60000000000 */
[----:B------:R-:W-:Y:S05]  /*11fe0*/  BRA.DIV UR4, `(.L_x_3090) ;  /* 0x000001c6043c7947 */ /* 0x000fea000b800000 */
[----:B------:R-:W0:Y:S01]  /*11ff0*/  SHFL.IDX PT, R9, R43, 0x2, 0x181f ;  /* 0x00581f002b097f89 */ /* 0x000e2200000e0000 */
[----:B------:R-:W-:-:S03]  /*12000*/  VIADD R11, R59, 0x40 ;  /* 0x000000403b0b7836 */ /* 0x000fc60000000000 */
[----:B------:R-:W1:Y:S02]  /*12010*/  SHFL.IDX PT, R14, R42, 0x2, 0x181f ;  /* 0x00581f002a0e7f89 */ /* 0x000e6400000e0000 */
[----:B------:R-:W-:Y:S02]  /*12020*/  ISETP.GE.OR P1, PT, R11, R48, P0 ;  /* 0x000000300b00720c */ /* 0x000fe40000726670 */
[----:B------:R-:W2:Y:S04]  /*12030*/  SHFL.IDX PT, R3, R10, 0x2, 0x181f ;  /* 0x00581f000a037f89 */ /* 0x000ea800000e0000 */
[----:B------:R-:W3:Y:S07]  /*12040*/  SHFL.IDX PT, R25, R49, 0x2, 0x181f ;  /* 0x00581f0031197f89 */ /* 0x000eee00000e0000 */
[----:B0-----:R-:W-:-:S02]  /*12050*/  @!P1 IADD3 R0, P2, R16, R9, RZ ;  /* 0x0000000910009210 */ /* 0x001fc40007f5e0ff */
[----:B-1----:R-:W-:-:S03]  /*12060*/  @!P1 IADD3 R14, P3, R16, R14, RZ ;  /* 0x0000000e100e9210 */ /* 0x002fc60007f7e0ff */
[----:B------:R-:W-:Y:S02]  /*12070*/  @!P1 IMAD.MOV.U32 R8, RZ, RZ, R0 ;  /* 0x000000ffff089224 */ /* 0x000fe400078e0000 */
[--C-:B--2---:R-:W-:Y:S02]  /*12080*/  @!P1 IMAD.X R9, R3, 0x1, R17.reuse, P2 ;  /* 0x0000000103099824 */ /* 0x104fe400010e0611 */
[----:B---3--:R-:W-:Y:S02]  /*12090*/  @!P1 IMAD.X R3, R25, 0x1, R17, P3 ;  /* 0x0000000119039824 */ /* 0x008fe400018e0611 */
[----:B------:R-:W-:Y:S01]  /*120a0*/  @!P1 IMAD.MOV.U32 R52, RZ, RZ, R14 ;  /* 0x000000ffff349224 */ /* 0x000fe200078e000e */
[----:B------:R0:W2:Y:S02]  /*120b0*/  @!P1 LD.E.128 R24, desc[UR36][R8.64] ;  /* 0x0000002408189980 */ /* 0x0000a4000c101d00 */
[----:B------:R-:W-:-:S06]  /*120c0*/  @!P1 MOV R53, R3 ;  /* 0x0000000300359202 */ /* 0x000fcc0000000f00 */
        /* <DEDUP_REMOVED lines=8> */
[----:B------:R0:W0:Y:S04]  /*12150*/  SHFL.IDX PT, R14, R42, 0x3, 0x181f ;  /* 0x00781f002a0e7f89 */ /* 0x00002800000e0000 */
[----:B------:R-:W0:Y:S01]  /*12160*/  SHFL.IDX PT, R49, R49, 0x3, 0x181f ;  /* 0x00781f0031317f89 */ /* 0x000e2200000e0000 */
[----:B--2---:R-:W-:-:S02]  /*12170*/  @!P1 IMAD.MOV.U32 R34, RZ, RZ, R24 ;  /* 0x000000ffff229224 */ /* 0x004fc400078e0018 */
[----:B------:R-:W-:Y:S02]  /*12180*/  @!P1 IMAD.MOV.U32 R35, RZ, RZ, R25 ;  /* 0x000000ffff239224 */ /* 0x000fe400078e0019 */
[----:B------:R-:W-:Y:S02]  /*12190*/  @!P1 IMAD.MOV.U32 R36, RZ, RZ, R26 ;  /* 0x000000ffff249224 */ /* 0x000fe400078e001a */
[----:B------:R-:W-:Y:S02]  /*121a0*/  @!P1 IMAD.MOV.U32 R37, RZ, RZ, R27 ;  /* 0x000000ffff259224 */ /* 0x000fe400078e001b */
[----:B---3--:R-:W-:Y:S01]  /*121b0*/  @!P1 IMAD.MOV.U32 R38, RZ, RZ, R52 ;  /* 0x000000ffff269224 */ /* 0x008fe200078e0034 */
[----:B------:R-:W-:Y:S01]  /*121c0*/  @!P1 MOV R39, R53 ;  /* 0x0000003500279202 */ /* 0x000fe20000000f00 */
[----:B------:R-:W-:Y:S02]  /*121d0*/  @!P1 IMAD.MOV.U32 R40, RZ, RZ, R54 ;  /* 0x000000ffff289224 */ /* 0x000fe400078e0036 */
[----:B01--4-:R-:W-:-:S07]  /*121e0*/  @!P1 IMAD.MOV.U32 R41, RZ, RZ, R55 ;  /* 0x000000ffff299224 */ /* 0x013fce00078e0037 */
.L_x_3400:
[----:B------:R-:W2:Y:S01]  /*121f0*/  LDL R10, [R1+0x3c] ;  /* 0x00003c00010a7983 */ /* 0x000ea20000100800 */
[----:B------:R-:W-:Y:S01]  /*12200*/  VIADD R59, R59, 0x60 ;  /* 0x000000603b3b7836 */ /* 0x000fe20000000000 */
[----:B------:R-:W-:Y:S01]  /*12210*/  BSSY B1, `(.L_x_3091) ;  /* 0x0000014000017945 */ /* 0x000fe20003800000 */
[----:B------:R-:W-:Y:S02]  /*12220*/  CS2R R24, SRZ ;  /* 0x0000000000187805 */ /* 0x000fe4000001ff00 */
[----:B------:R-:W-:Y:S02]  /*12230*/  CS2R R26, SRZ ;  /* 0x00000000001a7805 */ /* 0x000fe4000001ff00 */
[----:B------:R-:W-:Y:S02]  /*12240*/  ISETP.GE.AND P1, PT, R59, R48, PT ;  /* 0x000000303b00720c */ /* 0x000fe40003f26270 */
[----:B--2---:R-:W-:-:S04]  /*12250*/  LEA.HI R0, R10, R10, RZ, 0x1 ;  /* 0x0000000a0a007211 */ /* 0x004fc800078f08ff */
[----:B------:R-:W-:-:S05]  /*12260*/  LOP3.LUT R0, R0, 0xfffffffe, RZ, 0xc0, !PT ;  /* 0xfffffffe00007812 */ /* 0x000fca00078ec0ff */
[----:B------:R-:W-:Y:S01]  /*12270*/  IMAD.IADD R0, R10, 0x1, -R0 ;  /* 0x000000010a007824 */ /* 0x000fe200078e0a00 */
[----:B------:R-:W-:-:S04]  /*12280*/  CS2R R10, SRZ ;  /* 0x00000000000a7805 */ /* 0x000fc8000001ff00 */
        /* <DEDUP_REMOVED lines=12> */
.L_x_3092:
[----:B------:R-:W-:Y:S05]  /*12350*/  BSYNC B1 ;  /* 0x0000000000017941 */ /* 0x000fea0003800000 */
.L_x_3091:
[----:B------:R-:W2:Y:S01]  /*12360*/  LDL R0, [R1+0x4] ;  /* 0x0000040001007983 */ /* 0x000ea20000100800 */
[----:B------:R-:W0:Y:S01]  /*12370*/  SYNCS.PHASECHK.TRANS64.TRYWAIT P4, [R22+URZ+0x38800], R13 ;  /* 0x0388000d160075a7 */ /* 0x000e22000808017f */
[----:B------:R-:W-:Y:S01]  /*12380*/  BSSY B1, `(.L_x_3093) ;  /* 0x0000007000017945 */ /* 0x000fe20003800000 */
[----:B--2---:R-:W-:-:S04]  /*12390*/  VIADDMNMX R48, R48, -R0, 0x80, PT ;  /* 0x0000008030307446 */ /* 0x004fc80003800900 */
[-C--:B------:R-:W-:Y:S02]  /*123a0*/  ISETP.GE.OR P3, PT, R221, R48.reuse, P0 ;  /* 0x00000030dd00720c */ /* 0x080fe40000766670 */
[-C--:B------:R-:W-:Y:S02]  /*123b0*/  ISETP.GE.OR P2, PT, R57, R48.reuse, P0 ;  /* 0x000000303900720c */ /* 0x080fe40000746670 */
[-C--:B------:R-:W-:Y:S02]  /*123c0*/  ISETP.GE.OR P1, PT, R56, R48.reuse, P0 ;  /* 0x000000303800720c */ /* 0x080fe40000726670 */
[----:B------:R-:W-:Y:S01]  /*123d0*/  ISETP.GE.OR P0, PT, R51, R48, P0 ;  /* 0x000000303300720c */ /* 0x000fe20000706670 */
[----:B0-----:R-:W-:-:S12]  /*123e0*/  @!P4 BRA `(.L_x_3094) ;  /* 0x000001c4005cc947 */ /* 0x001fd80003800000 */
.L_x_3401:
[----:B------:R-:W-:Y:S05]  /*123f0*/  BSYNC B1 ;  /* 0x0000000000017941 */ /* 0x000fea0003800000 */
.L_x_3093:
[----:B------:R-:W-:Y:S04]  /*12400*/  BSSY B1, `(.L_x_3095) ;  /* 0x000010a000017945 */ /* 0x000fe80003800000 */
[----:B------:R-:W-:Y:S05]  /*12410*/  @P3 BRA `(.L_x_3096) ;  /* 0x0000001000203947 */ /* 0x000fea0003800000 */
[----:B------:R-:W2:Y:S01]  /*12420*/  LDL R79, [R1+0x28] ;  /* 0x00002800014f7983 */ /* 0x000ea20000100800 */
[----:B------:R-:W-:Y:S01]  /*12430*/  IMAD.SHL.U32 R3, R221, 0x80, RZ ;  /* 0x00000080dd037824 */ /* 0x000fe200078e00ff */
[----:B------:R-:W-:Y:S01]  /*12440*/  LEA.HI R0, R58, R225, RZ, 0x1c ;  /* 0x000000e13a007211 */ /* 0x000fe200078fe0ff */
[----:B------:R-:W1:Y:S01]  /*12450*/  S2R R49, SR_TID.X ;  /* 0x0000000000317919 */ /* 0x000e620000002100 */
[----:B------:R-:W-:Y:S02]  /*12460*/  SHF.R.U32.HI R12, RZ, 0x8, R32 ;  /* 0x00000008ff0c7819 */ /* 0x000fe40000011620 */
[----:B------:R-:W-:Y:S01]  /*12470*/  LOP3.LUT R42, R3, 0x380, RZ, 0xc0, !PT ;  /* 0x00000380032a7812 */ /* 0x000fe200078ec0ff */
[----:B------:R-:W-:Y:S01]  /*12480*/  IMAD.SHL.U32 R3, R0, 0x10, RZ ;  /* 0x0000001000037824 */ /* 0x000fe200078e00ff */
[----:B0-----:R-:W-:Y:S02]  /*12490*/  SHF.R.S32.HI R13, RZ, 0x1f, R0 ;  /* 0x0000001fff0d7819 */ /* 0x001fe40000011400 */
[----:B------:R-:W-:-:S02]  /*124a0*/  SHF.R.U32.HI R52, RZ, 0x3, R42 ;  /* 0x00000003ff347819 */ /* 0x000fc4000001162a */
[----:B------:R-:W-:Y:S02]  /*124b0*/  LOP3.LUT R3, R42, 0x70, R3, 0xf8, !PT ;  /* 0x000000702a037812 */ /* 0x000fe400078ef803 */
[----:B------:R-:W-:Y:S02]  /*124c0*/  LEA.HI R13, R13, R0, RZ, 0x3 ;  /* 0x000000000d0d7211 */ /* 0x000fe400078f18ff */
[----:B------:R-:W-:Y:S02]  /*124d0*/  SHF.R.U32.HI R14, RZ, 0x8, R33 ;  /* 0x00000008ff0e7819 */ /* 0x000fe40000011621 */
[----:B------:R-:W-:Y:S01]  /*124e0*/  LOP3.LUT R15, R32, 0xff, RZ, 0xc0, !PT ;  /* 0x000000ff200f7812 */ /* 0x000fe200078ec0ff */
[----:B------:R-:W-:Y:S01]  /*124f0*/  IMAD.SHL.U32 R13, R13, 0x800, RZ ;  /* 0x000008000d0d7824 */ /* 0x000fe200078e00ff */
[----:B------:R-:W-:Y:S02]  /*12500*/  LOP3.LUT R12, R12, 0xff, RZ, 0xc0, !PT ;  /* 0x000000ff0c0c7812 */ /* 0x000fe400078ec0ff */
[----:B------:R-:W-:-:S02]  /*12510*/  LOP3.LUT R0, R3, R52, RZ, 0x3c, !PT ;  /* 0x0000003403007212 */ /* 0x000fc400078e3cff */
[----:B------:R-:W-:Y:S02]  /*12520*/  LOP3.LUT R43, R33, 0xff, RZ, 0xc0, !PT ;  /* 0x000000ff212b7812 */ /* 0x000fe400078ec0ff */
[----:B------:R-:W-:Y:S02]  /*12530*/  LOP3.LUT R14, R14, 0xff, RZ, 0xc0, !PT ;  /* 0x000000ff0e0e7812 */ /* 0x000fe400078ec0ff */
[----:B------:R-:W-:Y:S02]  /*12540*/  SHF.R.U32.HI R3, RZ, 0x8, R28 ;  /* 0x00000008ff037819 */ /* 0x000fe4000001161c */
[----:B------:R-:W-:Y:S02]  /*12550*/  PRMT R42, R12, 0x7604, R15 ;  /* 0x000076040c2a7816 */ /* 0x000fe4000000000f */
[----:B------:R-:W-:Y:S02]  /*12560*/  PRMT R48, R14, 0x7604, R43 ;  /* 0x000076040e307816 */ /* 0x000fe4000000002b */
[----:B------:R-:W-:Y:S01]  /*12570*/  LOP3.LUT R12, R28, 0xff, RZ, 0xc0, !PT ;  /* 0x000000ff1c0c7812 */ /* 0x000fe200078ec0ff */
[----:B-1----:R-:W-:Y:S01]  /*12580*/  VIADD R53, R49, 0xffffff80 ;  /* 0xffffff8031357836 */ /* 0x002fe20000000000 */
[----:B------:R-:W-:-:S02]  /*12590*/  LOP3.LUT R3, R3, 0xff, RZ, 0xc0, !PT ;  /* 0x000000ff03037812 */ /* 0x000fc400078ec0ff */
[----:B------:R-:W-:Y:S02]  /*125a0*/  SHF.R.U32.HI R43, RZ, 0x8, R30 ;  /* 0x00000008ff2b7819 */ /* 0x000fe4000001161e */
[----:B------:R-:W-:Y:S02]  /*125b0*/  SHF.R.S32.HI R49, RZ, 0x1f, R53 ;  /* 0x0000001fff317819 */ /* 0x000fe40000011435 */
[----:B------:R-:W-:Y:S02]  /*125c0*/  LOP3.LUT R13, R13, 0xffffc000, RZ, 0xc0, !PT ;  /* 0xffffc0000d0d7812 */ /* 0x000fe400078ec0ff */
[----:B------:R-:W-:Y:S02]  /*125d0*/  LEA.HI R49, R49, R53, RZ, 0x6 ;  /* 0x0000003531317211 */ /* 0x000fe400078f30ff */
[----:B------:R-:W-:Y:S02]  /*125e0*/  PRMT R60, R3, 0x7604, R12 ;  /* 0x00007604033c7816 */ /* 0x000fe4000000000c */
[----:B------:R-:W-:Y:S01]  /*125f0*/  LOP3.LUT R52, R30, 0xff, RZ, 0xc0, !PT ;  /* 0x000000ff1e347812 */ /* 0x000fe200078ec0ff */
[----:B------:R-:W-:Y:S01]  /*12600*/  IMAD.SHL.U32 R49, R49, 0x10, RZ ;  /* 0x0000001031317824 */ /* 0x000fe200078e00ff */
[----:B------:R-:W-:-:S02]  /*12610*/  LOP3.LUT R43, R43, 0xff, RZ, 0xc0, !PT ;  /* 0x000000ff2b2b7812 */ /* 0x000fc400078ec0ff */
[----:B------:R-:W-:Y:S02]  /*12620*/  SHF.R.U32.HI R14, RZ, 0x8, R29 ;  /* 0x00000008ff0e7819 */ /* 0x000fe4000001161d */
[----:B------:R-:W-:Y:S02]  /*12630*/  LOP3.LUT R49, R49, 0xfffffc00, RZ, 0xc0, !PT ;  /* 0xfffffc0031317812 */ /* 0x000fe400078ec0ff */
[----:B------:R-:W-:Y:S02]  /*12640*/  PRMT R63, R43, 0x7604, R52 ;  /* 0x000076042b3f7816 */ /* 0x000fe40000000034 */
[----:B------:R-:W-:Y:S02]  /*12650*/  IADD3 R3, R0, R13, R49 ;  /* 0x0000000d00037210 */ /* 0x000fe40007ffe031 */
[----:B------:R-:W-:Y:S02]  /*12660*/  SHF.R.U32.HI R0, RZ, 0x8, R31 ;  /* 0x00000008ff007819 */ /* 0x000fe4000001161f */
[----:B------:R-:W-:-:S02]  /*12670*/  LOP3.LUT R43, R31, 0xff, RZ, 0xc0, !PT ;  /* 0x000000ff1f2b7812 */ /* 0x000fc400078ec0ff */
[----:B------:R-:W-:Y:S02]  /*12680*/  SHF.R.U32.HI R53, RZ, 0x8, R21 ;  /* 0x00000008ff357819 */ /* 0x000fe40000011615 */
[----:B------:R-:W-:Y:S02]  /*12690*/  LOP3.LUT R0, R0, 0xff, RZ, 0xc0, !PT ;  /* 0x000000ff00007812 */ /* 0x000fe400078ec0ff */
[----:B------:R-:W-:Y:S02]  /*126a0*/  SHF.R.U32.HI R49, RZ, 0x8, R20 ;  /* 0x00000008ff317819 */ /* 0x000fe40000011614 */
[----:B------:R-:W-:Y:S02]  /*126b0*/  LOP3.LUT R15, R29, 0xff, RZ, 0xc0, !PT ;  /* 0x000000ff1d0f7812 */ /* 0x000fe400078ec0ff */
[----:B------:R-:W-:Y:S02]  /*126c0*/  LOP3.LUT R14, R14, 0xff, RZ, 0xc0, !PT ;  /* 0x000000ff0e0e7812 */ /* 0x000fe400078ec0ff */
[----:B------:R-:W-:-:S02]  /*126d0*/  LOP3.LUT R52, R20, 0xff, RZ, 0xc0, !PT ;  /* 0x000000ff14347812 */ /* 0x000fc400078ec0ff */
[----:B------:R-:W-:Y:S02]  /*126e0*/  LOP3.LUT R54, R21, 0xff, RZ, 0xc0, !PT ;  /* 0x000000ff15367812 */ /* 0x000fe400078ec0ff */
[----:B------:R-:W-:Y:S02]  /*126f0*/  LOP3.LUT R53, R53, 0xff, RZ, 0xc0, !PT ;  /* 0x000000ff35357812 */ /* 0x000fe400078ec0ff */
[----:B------:R-:W-:Y:S02]  /*12700*/  PRMT R67, R0, 0x7604, R43 ;  /* 0x0000760400437816 */ /* 0x000fe4000000002b */
[----:B------:R-:W-:Y:S02]  /*12710*/  LOP3.LUT R49, R49, 0xff, RZ, 0xc0, !PT ;  /* 0x000000ff31317812 */ /* 0x000fe400078ec0ff */
[----:B------:R-:W-:Y:S02]  /*12720*/  IADD3 R0, R22, R3, RZ ;  /* 0x0000000316007210 */ /* 0x000fe40007ffe0ff */
[----:B------:R-:W-:-:S02]  /*12730*/  PRMT R62, R14, 0x7604, R15 ;  /* 0x000076040e3e7816 */ /* 0x000fc4000000000f */
[----:B------:R-:W-:Y:S02]  /*12740*/  PRMT R64, R49, 0x7604, R52 ;  /* 0x0000760431407816 */ /* 0x000fe40000000034 */
[----:B------:R-:W-:Y:S02]  /*12750*/  PRMT R71, R53, 0x7604, R54 ;  /* 0x0000760435477816 */ /* 0x000fe40000000036 */
[----:B------:R-:W0:Y:S01]  /*12760*/  LDS.128 R52, [R0+0x20400] ;  /* 0x0204000000347984 */ /* 0x000e220000000c00 */
[----:B------:R-:W-:Y:S02]  /*12770*/  SHF.R.U32.HI R43, RZ, 0x10, R33 ;  /* 0x00000010ff2b7819 */ /* 0x000fe40000011621 */
[----:B------:R-:W-:Y:S02]  /*12780*/  SHF.R.U32.HI R3, RZ, 0x10, R32 ;  /* 0x00000010ff037819 */ /* 0x000fe40000011620 */
[----:B------:R-:W-:Y:S02]  /*12790*/  LOP3.LUT R43, R43, 0xff, RZ, 0xc0, !PT ;  /* 0x000000ff2b2b7812 */ /* 0x000fe400078ec0ff */
[----:B------:R-:W-:-:S02]  /*127a0*/  SHF.R.U32.HI R59, RZ, 0x10, R29 ;  /* 0x00000010ff3b7819 */ /* 0x000fc4000001161d */
[----:B------:R-:W-:Y:S02]  /*127b0*/  LOP3.LUT R3, R3, 0xff, RZ, 0xc0, !PT ;  /* 0x000000ff03037812 */ /* 0x000fe400078ec0ff */
[----:B------:R-:W-:Y:S02]  /*127c0*/  SHF.R.U32.HI R49, RZ, 0x10, R28 ;  /* 0x00000010ff317819 */ /* 0x000fe4000001161c */
[----:B------:R-:W-:Y:S02]  /*127d0*/  PRMT R43, R43, 0x7054, R48 ;  /* 0x000070542b2b7816 */ /* 0x000fe40000000030 */
[----:B------:R-:W-:Y:S02]  /*127e0*/  LOP3.LUT R59, R59, 0xff, RZ, 0xc0, !PT ;  /* 0x000000ff3b3b7812 */ /* 0x000fe400078ec0ff */
[----:B------:R-:W-:Y:S02]  /*127f0*/  SHF.R.U32.HI R48, RZ, 0x10, R31 ;  /* 0x00000010ff307819 */ /* 0x000fe4000001161f */
[----:B------:R-:W-:-:S02]  /*12800*/  PRMT R3, R3, 0x7054, R42 ;  /* 0x0000705403037816 */ /* 0x000fc4000000002a */
        /* <DEDUP_REMOVED lines=10> */
[----:B------:R-:W-:Y:S02]  /*128b0*/  PRMT R65, R42, 0x7054, R63 ;  /* 0x000070542a417816 */ /* 0x000fe4000000003f */
[----:B------:R-:W-:-:S02]  /*128c0*/  LOP3.LUT R60, R60, 0xff, RZ, 0xc0, !PT ;  /* 0x000000ff3c3c7812 */ /* 0x000fc400078ec0ff */
[----:B------:R-:W-:Y:S02]  /*128d0*/  LOP3.LUT R67, R67, 0xff000000, R31, 0xf8, !PT ;  /* 0xff00000043437812 */ /* 0x000fe400078ef81f */
[----:B------:R-:W-:Y:S02]  /*128e0*/  PRMT R69, R59, 0x7054, R64 ;  /* 0x000070543b457816 */ /* 0x000fe40000000040 */
[----:B------:R-:W-:Y:S02]  /*128f0*/  LOP3.LUT R43, R43, 0xff000000, R33, 0xf8, !PT ;  /* 0xff0000002b2b7812 */ /* 0x000fe400078ef821 */
[----:B------:R-:W-:Y:S02]  /*12900*/  LOP3.LUT R59, R3, 0xff000000, R32, 0xf8, !PT ;  /* 0xff000000033b7812 */ /* 0x000fe400078ef820 */
[----:B------:R-:W-:Y:S02]  /*12910*/  LOP3.LUT R65, R65, 0xff000000, R30, 0xf8, !PT ;  /* 0xff00000041417812 */ /* 0x000fe400078ef81e */
[----:B------:R-:W-:-:S02]  /*12920*/  PRMT R71, R60, 0x7054, R71 ;  /* 0x000070543c477816 */ /* 0x000fc40000000047 */
[----:B------:R-:W-:Y:S02]  /*12930*/  F2FP.F16.E4M3.UNPACK_B R62, R67 ;  /* 0x00000043ff3e723e */ /* 0x000fe400020006ff */
[----:B------:R-:W-:Y:S02]  /*12940*/  F2FP.F16.E4M3.UNPACK_B R42, R43 ;  /* 0x0000002bff2a723e */ /* 0x000fe400020006ff */
[----:B------:R-:W-:Y:S01]  /*12950*/  LOP3.LUT R66, R69, 0xff000000, R20, 0xf8, !PT ;  /* 0xff00000045427812 */ /* 0x000fe200078ef814 */
[----:B------:R-:W-:Y:S01]  /*12960*/  HADD2.F32 R64, -RZ, R62.H0_H0 ;  /* 0x2000003eff407230 */ /* 0x000fe20000004100 */
[----:B------:R-:W-:Y:S01]  /*12970*/  LOP3.LUT R71, R71, 0xff000000, R21, 0xf8, !PT ;  /* 0xff00000047477812 */ /* 0x000fe200078ef815 */
[----:B------:R-:W-:Y:S01]  /*12980*/  HADD2.F32 R60, -RZ, R42.H0_H0 ;  /* 0x2000002aff3c7230 */ /* 0x000fe20000004100 */
[----:B------:R-:W-:Y:S01]  /*12990*/  LOP3.LUT R63, R61, 0xff000000, R29, 0xf8, !PT ;  /* 0xff0000003d3f7812 */ /* 0x000fe200078ef81d */
[----:B------:R-:W-:Y:S01]  /*129a0*/  HADD2.F32 R69, -RZ, R62.H1_H1 ;  /* 0x3000003eff457230 */ /* 0x000fe20000004100 */
[----:B------:R-:W-:-:S02]  /*129b0*/  F2FP.F16.E4M3.UNPACK_B R67, R67.H1 ;  /* 0x00000043ff43723e */ /* 0x000fc400030006ff */
[----:B------:R-:W-:Y:S02]  /*129c0*/  LOP3.LUT R28, R49, 0xff000000, R28, 0xf8, !PT ;  /* 0xff000000311c7812 */ /* 0x000fe400078ef81c */
[-C--:B0-----:R-:W-:Y:S02]  /*129d0*/  F2FP.F16.E4M3.UNPACK_B R49, R55.reuse ;  /* 0x00000037ff31723e */ /* 0x081fe400020006ff */
[----:B------:R-:W-:Y:S02]  /*129e0*/  F2FP.F16.E4M3.UNPACK_B R55, R55.H1 ;  /* 0x00000037ff37723e */ /* 0x000fe400030006ff */
[-C--:B------:R-:W-:Y:S02]  /*129f0*/  F2FP.F16.E4M3.UNPACK_B R33, R52.reuse ;  /* 0x00000034ff21723e */ /* 0x080fe400020006ff */
[----:B------:R-:W-:Y:S02]  /*12a00*/  F2FP.F16.E4M3.UNPACK_B R52, R52.H1 ;  /* 0x00000034ff34723e */ /* 0x000fe400030006ff */
[----:B------:R-:W-:-:S02]  /*12a10*/  F2FP.F16.E4M3.UNPACK_B R48, R54 ;  /* 0x00000036ff30723e */ /* 0x000fc400020006ff */
[----:B------:R-:W-:Y:S01]  /*12a20*/  F2FP.F16.E4M3.UNPACK_B R54, R54.H1 ;  /* 0x00000036ff36723e */ /* 0x000fe200030006ff */
[----:B--2---:R-:W0:Y:S02]  /*12a30*/  LDS.128 R12, [R79+0x20400] ;  /* 0x020400004f0c7984 */ /* 0x004e240000000c00 */
[-C--:B0-----:R-:W-:Y:S02]  /*12a40*/  F2FP.F16.E4M3.UNPACK_B R3, R14.reuse ;  /* 0x0000000eff03723e */ /* 0x081fe400020006ff */
[----:B------:R-:W-:Y:S02]  /*12a50*/  F2FP.F16.E4M3.UNPACK_B R30, R14.H1 ;  /* 0x0000000eff1e723e */ /* 0x000fe400030006ff */
[----:B------:R-:W-:Y:S02]  /*12a60*/  F2FP.F16.E4M3.UNPACK_B R14, R53 ;  /* 0x00000035ff0e723e */ /* 0x000fe400020006ff */
[-C--:B------:R-:W-:Y:S02]  /*12a70*/  F2FP.F16.E4M3.UNPACK_B R20, R13.reuse ;  /* 0x0000000dff14723e */ /* 0x080fe400020006ff */
[----:B------:R-:W-:Y:S01]  /*12a80*/  F2FP.F16.E4M3.UNPACK_B R21, R13.H1 ;  /* 0x0000000dff15723e */ /* 0x000fe200030006ff */
[----:B------:R-:W-:Y:S01]  /*12a90*/  HADD2.F32 R13, -RZ, R14.H0_H0 ;  /* 0x2000000eff0d7230 */ /* 0x000fe20000004100 */
[----:B------:R-:W-:Y:S01]  /*12aa0*/  F2FP.F16.E4M3.UNPACK_B R53, R53.H1 ;  /* 0x00000035ff35723e */ /* 0x000fe200030006ff */
[--C-:B------:R-:W-:Y:S01]  /*12ab0*/  HADD2.F32 R29, -RZ, R20.reuse.H0_H0 ;  /* 0x20000014ff1d7230 */ /* 0x100fe20000004100 */
[----:B------:R-:W-:Y:S01]  /*12ac0*/  F2FP.F16.E4M3.UNPACK_B R31, R15 ;  /* 0x0000000fff1f723e */ /* 0x000fe200020006ff */
[----:B------:R-:W-:-:S02]  /*12ad0*/  HADD2.F32 R20, -RZ, R20.H1_H1 ;  /* 0x30000014ff147230 */ /* 0x000fc40000004100 */
[C---:B------:R-:W-:Y:S01]  /*12ae0*/  FMUL.FTZ R68, R13.reuse, R64 ;  /* 0x000000400d447220 */ /* 0x040fe20000410000 */
[-C--:B------:R-:W-:Y:S01]  /*12af0*/  FMUL.FTZ R61, R13, R60.reuse ;  /* 0x0000003c0d3d7220 */ /* 0x080fe20000410000 */
[----:B------:R-:W-:Y:S02]  /*12b00*/  F2FP.F16.E4M3.UNPACK_B R32, R15.H1 ;  /* 0x0000000fff20723e */ /* 0x000fe400030006ff */
[C---:B------:R-:W-:Y:S01]  /*12b10*/  FFMA.FTZ R13, R29.reuse, R60, -R68 ;  /* 0x0000003c1d0d7223 */ /* 0x040fe20000010844 */
[----:B------:R-:W-:Y:S01]  /*12b20*/  FFMA.FTZ R29, R29, R64, R61 ;  /* 0x000000401d1d7223 */ /* 0x000fe2000001003d */
[----:B------:R-:W-:Y:S01]  /*12b30*/  HADD2.F32 R61, -RZ, R42.H1_H1 ;  /* 0x3000002aff3d7230 */ /* 0x000fe20000004100 */
[----:B------:R-:W-:Y:S01]  /*12b40*/  F2FP.F16.E4M3.UNPACK_B R60, R43.H1 ;  /* 0x0000002bff3c723e */ /* 0x000fe200030006ff */
[----:B------:R-:W-:Y:S01]  /*12b50*/  HADD2.F32 R42, -RZ, R14.H1_H1 ;  /* 0x3000000eff2a7230 */ /* 0x000fe20000004100 */
[-C--:B------:R-:W-:Y:S01]  /*12b60*/  F2FP.F16.E4M3.UNPACK_B R15, R12.reuse ;  /* 0x0000000cff0f723e */ /* 0x080fe200020006ff */
[----:B------:R-:W-:Y:S01]  /*12b70*/  HADD2.F32 R64, -RZ, R67.H0_H0 ;  /* 0x20000043ff407230 */ /* 0x000fe20000004100 */
[----:B------:R-:W-:Y:S01]  /*12b80*/  F2FP.F16.E4M3.UNPACK_B R12, R12.H1 ;  /* 0x0000000cff0c723e */ /* 0x000fe200030006ff */
[----:B------:R-:W-:-:S02]  /*12b90*/  HADD2.F32 R43, -RZ, R53.H0_H0 ;  /* 0x20000035ff2b7230 */ /* 0x000fc40000004100 */
[C---:B------:R-:W-:Y:S01]  /*12ba0*/  FMUL.FTZ R73, R42.reuse, R69 ;  /* 0x000000452a497220 */ /* 0x040fe20000410000 */
[----:B------:R-:W-:Y:S02]  /*12bb0*/  HADD2.F32 R62, -RZ, R60.H0_H0 ;  /* 0x2000003cff3e7230 */ /* 0x000fe40000004100 */
[-C--:B------:R-:W-:Y:S01]  /*12bc0*/  FMUL.FTZ R42, R42, R61.reuse ;  /* 0x0000003d2a2a7220 */ /* 0x080fe20000410000 */
[----:B------:R-:W-:Y:S02]  /*12bd0*/  HADD2.F32 R14, -RZ, R21.H0_H0 ;  /* 0x20000015ff0e7230 */ /* 0x000fe40000004100 */
[C---:B------:R-:W-:Y:S01]  /*12be0*/  FMUL.FTZ R75, R43.reuse, R64 ;  /* 0x000000402b4b7220 */ /* 0x040fe20000410000 */
[C---:B------:R-:W-:Y:S01]  /*12bf0*/  FFMA.FTZ R68, R20.reuse, R61, -R73 ;  /* 0x0000003d14447223 */ /* 0x040fe20000010849 */
[----:B------:R-:W-:Y:S01]  /*12c00*/  FFMA.FTZ R70, R20, R69, R42 ;  /* 0x0000004514467223 */ /* 0x000fe2000001002a */
[----:B------:R-:W-:Y:S01]  /*12c10*/  F2FP.F16.E4M3.UNPACK_B R61, R71 ;  /* 0x00000047ff3d723e */ /* 0x000fe200020006ff */
[-C--:B------:R-:W-:Y:S01]  /*12c20*/  FMUL.FTZ R43, R43, R62.reuse ;  /* 0x0000003e2b2b7220 */ /* 0x080fe20000410000 */
[----:B------:R-:W-:Y:S01]  /*12c30*/  F2FP.F16.E4M3.UNPACK_B R42, R63 ;  /* 0x0000003fff2a723e */ /* 0x000fe200020006ff */
[----:B------:R-:W-:Y:S01]  /*12c40*/  FFMA.FTZ R75, R14, R62, -R75 ;  /* 0x0000003e0e4b7223 */ /* 0x000fe2000001084b */
[----:B------:R-:W-:-:S02]  /*12c50*/  HADD2.F32 R62, -RZ, R67.H1_H1 ;  /* 0x30000043ff3e7230 */ /* 0x000fc40000004100 */
[----:B------:R-:W-:Y:S01]  /*12c60*/  FFMA.FTZ R64, R14, R64, R43 ;  /* 0x000000400e407223 */ /* 0x000fe2000001002b */
[----:B------:R-:W-:Y:S01]  /*12c70*/  HADD2.F32 R53, -RZ, R53.H1_H1 ;  /* 0x30000035ff357230 */ /* 0x000fe20000004100 */
[----:B------:R-:W-:Y:S01]  /*12c80*/  F2FP.F16.E4M3.UNPACK_B R71, R71.H1 ;  /* 0x00000047ff47723e */ /* 0x000fe200030006ff */
[----:B------:R-:W-:Y:S01]  /*12c90*/  HADD2.F32 R67, -RZ, R61.H0_H0 ;  /* 0x2000003dff437230 */ /* 0x000fe20000004100 */
[----:B------:R-:W-:Y:S01]  /*12ca0*/  F2FP.F16.E4M3.UNPACK_B R63, R63.H1 ;  /* 0x0000003fff3f723e */ /* 0x000fe200030006ff */
[----:B------:R-:W-:Y:S02]  /*12cb0*/  HADD2.F32 R20, -RZ, R49.H0_H0 ;  /* 0x20000031ff147230 */ /* 0x000fe40000004100 */
[----:B------:R-:W-:Y:S01]  /*12cc0*/  FMUL.FTZ R72, R53, R62 ;  /* 0x0000003e35487220 */ /* 0x000fe20000410000 */
[----:B------:R-:W-:Y:S02]  /*12cd0*/  HADD2.F32 R43, -RZ, R42.H0_H0 ;  /* 0x2000002aff2b7230 */ /* 0x000fe40000004100 */
[----:B------:R-:W-:-:S02]  /*12ce0*/  HADD2.F32 R60, -RZ, R60.H1_H1 ;  /* 0x3000003cff3c7230 */ /* 0x000fc40000004100 */
[C---:B------:R-:W-:Y:S01]  /*12cf0*/  FMUL.FTZ R73, R20.reuse, R67 ;  /* 0x0000004314497220 */ /* 0x040fe20000410000 */
[----:B------:R-:W-:Y:S02]  /*12d00*/  HADD2.F32 R21, -RZ, R21.H1_H1 ;  /* 0x30000015ff157230 */ /* 0x000fe40000004100 */
[----:B------:R-:W-:Y:S01]  /*12d10*/  FMUL.FTZ R20, R20, R43 ;  /* 0x0000002b14147220 */ /* 0x000fe20000410000 */
[----:B------:R-:W-:Y:S02]  /*12d20*/  HADD2.F32 R14, -RZ, R31.H0_H0 ;  /* 0x2000001fff0e7230 */ /* 0x000fe40000004100 */
[-C--:B------:R-:W-:Y:S01]  /*12d30*/  FMUL.FTZ R53, R53, R60.reuse ;  /* 0x0000003c35357220 */ /* 0x080fe20000410000 */
[----:B------:R-:W-:Y:S02]  /*12d40*/  HADD2.F32 R49, -RZ, R49.H1_H1 ;  /* 0x30000031ff317230 */ /* 0x000fe40000004100 */
[----:B------:R-:W-:Y:S01]  /*12d50*/  FFMA.FTZ R72, R21, R60, -R72 ;  /* 0x0000003c15487223 */ /* 0x000fe20000010848 */
[----:B------:R-:W-:-:S02]  /*12d60*/  HADD2.F32 R60, -RZ, R61.H1_H1 ;  /* 0x3000003dff3c7230 */ /* 0x000fc40000004100 */
[C---:B------:R-:W-:Y:S01]  /*12d70*/  FFMA.FTZ R73, R14.reuse, R43, -R73 ;  /* 0x0000002b0e497223 */ /* 0x040fe20000010849 */
[----:B------:R-:W-:Y:S01]  /*12d80*/  FFMA.FTZ R67, R14, R67, R20 ;  /* 0x000000430e437223 */ /* 0x000fe20000010014 */
[----:B------:R-:W-:Y:S02]  /*12d90*/  HADD2.F32 R43, -RZ, R71.H0_H0 ;  /* 0x20000047ff2b7230 */ /* 0x000fe40000004100 */
[----:B------:R-:W-:Y:S01]  /*12da0*/  FFMA.FTZ R69, R21, R62, R53 ;  /* 0x0000003e15457223 */ /* 0x000fe20000010035 */
[----:B------:R-:W-:Y:S02]  /*12db0*/  HADD2.F32 R20, -RZ, R55.H0_H0 ;  /* 0x20000037ff147230 */ /* 0x000fe40000004100 */
[----:B------:R-:W-:Y:S01]  /*12dc0*/  FMUL.FTZ R62, R49, R60 ;  /* 0x0000003c313e7220 */ /* 0x000fe20000410000 */
[----:B------:R-:W-:Y:S01]  /*12dd0*/  HADD2.F32 R42, -RZ, R42.H1_H1 ;  /* 0x3000002aff2a7230 */ /* 0x000fe20000004100 */
[----:B------:R-:W-:Y:S01]  /*12de0*/  F2FP.SATFINITE.E4M3.F32.PACK_AB_MERGE_C R72, R72, R75, RZ ;  /* 0x0000004b4848723e */ /* 0x000fe200048070ff */
[----:B------:R-:W-:-:S02]  /*12df0*/  HADD2.F32 R31, -RZ, R31.H1_H1 ;  /* 0x3000001fff1f7230 */ /* 0x000fc40000004100 */
[C---:B------:R-:W-:Y:S01]  /*12e00*/  FMUL.FTZ R53, R20.reuse, R43 ;  /* 0x0000002b14357220 */ /* 0x040fe20000410000 */
[----:B------:R-:W-:Y:S02]  /*12e10*/  HADD2.F32 R21, -RZ, R63.H0_H0 ;  /* 0x2000003fff157230 */ /* 0x000fe40000004100 */
[-C--:B------:R-:W-:Y:S01]  /*12e20*/  FMUL.FTZ R49, R49, R42.reuse ;  /* 0x0000002a31317220 */ /* 0x080fe20000410000 */
[----:B------:R-:W-:Y:S02]  /*12e30*/  HADD2.F32 R14, -RZ, R32.H0_H0 ;  /* 0x20000020ff0e7230 */ /* 0x000fe40000004100 */
[C---:B------:R-:W-:Y:S01]  /*12e40*/  FFMA.FTZ R74, R31.reuse, R42, -R62 ;  /* 0x0000002a1f4a7223 */ /* 0x040fe2000001083e */
[----:B------:R-:W-:Y:S01]  /*12e50*/  F2FP.F16.E4M3.UNPACK_B R42, R65.H1 ;  /* 0x00000041ff2a723e */ /* 0x000fe200030006ff */
[-C--:B------:R-:W-:Y:S01]  /*12e60*/  FMUL.FTZ R20, R20, R21.reuse ;  /* 0x0000001514147220 */ /* 0x080fe20000410000 */
[----:B------:R-:W-:Y:S01]  /*12e70*/  FFMA.FTZ R76, R31, R60, R49 ;  /* 0x0000003c1f4c7223 */ /* 0x000fe20000010031 */
[C---:B------:R-:W-:Y:S01]  /*12e80*/  FFMA.FTZ R77, R14.reuse, R21, -R53 ;  /* 0x000000150e4d7223 */ /* 0x040fe20000010835 */
[----:B------:R-:W-:Y:S01]  /*12e90*/  F2FP.F16.E4M3.UNPACK_B R21, R59.H1 ;  /* 0x0000003bff15723e */ /* 0x000fe200030006ff */
[----:B------:R-:W-:Y:S01]  /*12ea0*/  FFMA.FTZ R78, R14, R43, R20 ;  /* 0x0000002b0e4e7223 */ /* 0x000fe20000010014 */
[----:B------:R-:W-:Y:S01]  /*12eb0*/  HADD2.F32 R43, -RZ, R42.H0_H0 ;  /* 0x2000002aff2b7230 */ /* 0x000fe20000004100 */
[----:B------:R-:W-:Y:S01]  /*12ec0*/  F2FP.F16.E4M3.UNPACK_B R65, R65 ;  /* 0x00000041ff41723e */ /* 0x000fe200020006ff */
[----:B------:R-:W-:Y:S01]  /*12ed0*/  HADD2.F32 R20, -RZ, R52.H0_H0 ;  /* 0x20000034ff147230 */ /* 0x000fe20000004100 */
[----:B------:R-:W-:Y:S01]  /*12ee0*/  F2FP.F16.E4M3.UNPACK_B R59, R59 ;  /* 0x0000003bff3b723e */ /* 0x000fe200020006ff */
[----:B------:R-:W-:Y:S01]  /*12ef0*/  HADD2.F32 R31, -RZ, R21.H0_H0 ;  /* 0x20000015ff1f7230 */ /* 0x000fe20000004100 */
[----:B------:R-:W-:Y:S01]  /*12f00*/  F2FP.SATFINITE.E4M3.F32.PACK_AB_MERGE_C R64, R69, R64, RZ ;  /* 0x000000404540723e */ /* 0x000fe200048070ff */
[----:B------:R-:W-:-:S02]  /*12f10*/  HADD2.F32 R63, -RZ, R63.H1_H1 ;  /* 0x3000003fff3f7230 */ /* 0x000fc40000004100 */
[C---:B------:R-:W-:Y:S01]  /*12f20*/  FMUL.FTZ R49, R20.reuse, R43 ;  /* 0x0000002b14317220 */ /* 0x040fe20000410000 */
[----:B------:R-:W-:Y:S02]  /*12f30*/  HADD2.F32 R71, -RZ, R71.H1_H1 ;  /* 0x30000047ff477230 */ /* 0x000fe40000004100 */
[----:B------:R-:W-:Y:S01]  /*12f40*/  FMUL.FTZ R20, R20, R31 ;  /* 0x0000001f14147220 */ /* 0x000fe20000410000 */
[----:B------:R-:W-:Y:S01]  /*12f50*/  HADD2.F32 R55, -RZ, R55.H1_H1 ;  /* 0x30000037ff377230 */ /* 0x000fe20000004100 */
[----:B------:R-:W-:Y:S01]  /*12f60*/  F2FP.SATFINITE.E4M3.F32.PACK_AB_MERGE_C R13, R68, R13, R72 ;  /* 0x0000000d440d723e */ /* 0x000fe20004807048 */
[----:B------:R-:W-:Y:S01]  /*12f70*/  HADD2.F32 R14, -RZ, R12.H0_H0 ;  /* 0x2000000cff0e7230 */ /* 0x000fe20000004100 */
[----:B------:R-:W-:Y:S01]  /*12f80*/  F2FP.SATFINITE.E4M3.F32.PACK_AB_MERGE_C R29, R70, R29, R64 ;  /* 0x0000001d461d723e */ /* 0x000fe20004807040 */
[----:B------:R-:W-:Y:S02]  /*12f90*/  HADD2.F32 R32, -RZ, R32.H1_H1 ;  /* 0x30000020ff207230 */ /* 0x000fe40000004100 */
[C---:B------:R-:W-:Y:S01]  /*12fa0*/  FMUL.FTZ R53, R55.reuse, R71 ;  /* 0x0000004737357220 */ /* 0x040fe20000410000 */
[----:B------:R-:W-:Y:S01]  /*12fb0*/  FMUL.FTZ R60, R55, R63 ;  /* 0x0000003f373c7220 */ /* 0x000fe20000410000 */
[----:B------:R-:W-:Y:S01]  /*12fc0*/  FFMA.FTZ R55, R14, R43, R20 ;  /* 0x0000002b0e377223 */ /* 0x000fe20000010014 */
[----:B------:R-:W-:-:S02]  /*12fd0*/  HADD2.F32 R43, -RZ, R42.H1_H1 ;  /* 0x3000002aff2b7230 */ /* 0x000fc40000004100 */
[----:B------:R-:W-:Y:S01]  /*12fe0*/  FFMA.FTZ R80, R32, R63, -R53 ;  /* 0x0000003f20507223 */ /* 0x000fe20000010835 */
[----:B------:R-:W-:Y:S02]  /*12ff0*/  HADD2.F32 R52, -RZ, R52.H1_H1 ;  /* 0x30000034ff347230 */ /* 0x000fe40000004100 */
[----:B------:R-:W-:Y:S01]  /*13000*/  FFMA.FTZ R53, R14, R31, -R49 ;  /* 0x0000001f0e357223 */ /* 0x000fe20000010831 */
[----:B------:R-:W-:Y:S02]  /*13010*/  HADD2.F32 R21, -RZ, R21.H1_H1 ;  /* 0x30000015ff157230 */ /* 0x000fe40000004100 */
[----:B------:R-:W-:Y:S01]  /*13020*/  FFMA.FTZ R71, R32, R71, R60 ;  /* 0x0000004720477223 */ /* 0x000fe2000001003c */
        /* <DEDUP_REMOVED lines=8> */
[----:B------:R-:W-:Y:S02]  /*130b0*/  HADD2.F32 R20, -RZ, R65.H1_H1 ;  /* 0x30000041ff147230 */ /* 0x000fe40000004100 */
[----:B------:R-:W-:Y:S01]  /*130c0*/  FMUL.FTZ R43, R14, R31 ;  /* 0x0000001f0e2b7220 */ /* 0x000fe20000410000 */
[----:B------:R-:W-:-:S02]  /*130d0*/  HADD2.F32 R33, -RZ, R33.H1_H1 ;  /* 0x30000021ff217230 */ /* 0x000fc40000004100 */
[-C--:B------:R-:W-:Y:S01]  /*130e0*/  FMUL.FTZ R49, R14, R21.reuse ;  /* 0x000000150e317220 */ /* 0x080fe20000410000 */
[----:B------:R-:W-:Y:S01]  /*130f0*/  HADD2.F32 R12, -RZ, R15.H0_H0 ;  /* 0x2000000fff0c7230 */ /* 0x000fe20000004100 */
[----:B------:R-:W-:Y:S01]  /*13100*/  F2FP.F16.E4M3.UNPACK_B R32, R66.H1 ;  /* 0x00000042ff20723e */ /* 0x000fe200030006ff */
[----:B------:R-:W-:Y:S02]  /*13110*/  HADD2.F32 R14, -RZ, R59.H1_H1 ;  /* 0x3000003bff0e7230 */ /* 0x000fe40000004100 */
[C---:B------:R-:W-:Y:S01]  /*13120*/  FMUL.FTZ R42, R33.reuse, R20 ;  /* 0x00000014212a7220 */ /* 0x040fe20000410000 */
[----:B------:R-:W-:Y:S02]  /*13130*/  HADD2.F32 R15, -RZ, R15.H1_H1 ;  /* 0x3000000fff0f7230 */ /* 0x000fe40000004100 */
[C---:B------:R-:W-:Y:S01]  /*13140*/  FFMA.FTZ R43, R12.reuse, R21, -R43 ;  /* 0x000000150c2b7223 */ /* 0x040fe2000001082b */
        /* <DEDUP_REMOVED lines=8> */
[--C-:B------:R-:W-:Y:S01]  /*131d0*/  HADD2.F32 R15, -RZ, R12.reuse.H0_H0 ;  /* 0x2000000cff0f7230 */ /* 0x100fe20000004100 */
[----:B------:R-:W-:Y:S01]  /*131e0*/  F2FP.F16.E4M3.UNPACK_B R66, R66 ;  /* 0x00000042ff42723e */ /* 0x000fe200020006ff */
[----:B------:R-:W-:Y:S02]  /*131f0*/  HADD2.F32 R21, -RZ, R12.H1_H1 ;  /* 0x3000000cff157230 */ /* 0x000fe40000004100 */
[C---:B------:R-:W-:Y:S01]  /*13200*/  FMUL.FTZ R59, R14.reuse, R31 ;  /* 0x0000001f0e3b7220 */ /* 0x040fe20000410000 */
[----:B------:R-:W-:Y:S02]  /*13210*/  HADD2.F32 R12, -RZ, R30.H0_H0 ;  /* 0x2000001eff0c7230 */ /* 0x000fe40000004100 */
[----:B------:R-:W-:Y:S01]  /*13220*/  FMUL.FTZ R61, R14, R15 ;  /* 0x0000000f0e3d7220 */ /* 0x000fe20000410000 */
[----:B------:R-:W-:Y:S02]  /*13230*/  HADD2.F32 R33, -RZ, R32.H1_H1 ;  /* 0x30000020ff217230 */ /* 0x000fe40000004100 */
[----:B------:R-:W-:-:S02]  /*13240*/  HADD2.F32 R54, -RZ, R54.H1_H1 ;  /* 0x30000036ff367230 */ /* 0x000fc40000004100 */
[C---:B------:R-:W-:Y:S01]  /*13250*/  FFMA.FTZ R59, R12.reuse, R15, -R59 ;  /* 0x0000000f0c3b7223 */ /* 0x040fe2000001083b */
[----:B------:R-:W-:Y:S02]  /*13260*/  HADD2.F32 R30, -RZ, R30.H1_H1 ;  /* 0x3000001eff1e7230 */ /* 0x000fe40000004100 */
[----:B------:R-:W-:Y:S01]  /*13270*/  FFMA.FTZ R61, R12, R31, R61 ;  /* 0x0000001f0c3d7223 */ /* 0x000fe2000001003d */
[--C-:B------:R-:W-:Y:S02]  /*13280*/  HADD2.F32 R12, -RZ, R3.reuse.H0_H0 ;  /* 0x20000003ff0c7230 */ /* 0x100fe40000004100 */
[C---:B------:R-:W-:Y:S01]  /*13290*/  FMUL.FTZ R15, R54.reuse, R33 ;  /* 0x00000021360f7220 */ /* 0x040fe20000410000 */
[-C--:B------:R-:W-:Y:S01]  /*132a0*/  FMUL.FTZ R14, R54, R21.reuse ;  /* 0x00000015360e7220 */ /* 0x080fe20000410000 */
[----:B------:R-:W-:Y:S02]  /*132b0*/  HADD2.F32 R3, -RZ, R3.H1_H1 ;  /* 0x30000003ff037230 */ /* 0x000fe40000004100 */
[C---:B------:R-:W-:Y:S01]  /*132c0*/  FFMA.FTZ R54, R30.reuse, R21, -R15 ;  /* 0x000000151e367223 */ /* 0x040fe2000001080f */
[----:B------:R-:W-:Y:S01]  /*132d0*/  FFMA.FTZ R62, R30, R33, R14 ;  /* 0x000000211e3e7223 */ /* 0x000fe2000001000e */
[----:B------:R-:W-:-:S02]  /*132e0*/  HADD2.F32 R15, -RZ, R28.H0_H0 ;  /* 0x2000001cff0f7230 */ /* 0x000fc40000004100 */
[----:B------:R-:W-:Y:S01]  /*132f0*/  HADD2.F32 R21, -RZ, R66.H0_H0 ;  /* 0x20000042ff157230 */ /* 0x000fe20000004100 */
[----:B------:R-:W-:Y:S01]  /*13300*/  F2FP.SATFINITE.E4M3.F32.PACK_AB_MERGE_C R54, R54, R59, RZ ;  /* 0x0000003b3636723e */ /* 0x000fe200048070ff */
[----:B------:R-:W-:Y:S01]  /*13310*/  HADD2.F32 R14, -RZ, R48.H0_H0 ;  /* 0x20000030ff0e7230 */ /* 0x000fe20000004100 */
[----:B------:R-:W-:Y:S01]  /*13320*/  F2FP.SATFINITE.E4M3.F32.PACK_AB_MERGE_C R61, R62, R61, RZ ;  /* 0x0000003d3e3d723e */ /* 0x000fe200048070ff */
[----:B------:R-:W-:Y:S02]  /*13330*/  HADD2.F32 R66, -RZ, R66.H1_H1 ;  /* 0x30000042ff427230 */ /* 0x000fe40000004100 */
[----:B------:R-:W-:Y:S02]  /*13340*/  HADD2.F32 R48, -RZ, R48.H1_H1 ;  /* 0x30000030ff307230 */ /* 0x000fe40000004100 */
[C---:B------:R-:W-:Y:S01]  /*13350*/  FMUL.FTZ R30, R14.reuse, R15 ;  /* 0x0000000f0e1e7220 */ /* 0x040fe20000410000 */
[----:B------:R-:W-:Y:S02]  /*13360*/  HADD2.F32 R28, -RZ, R28.H1_H1 ;  /* 0x3000001cff1c7230 */ /* 0x000fe40000004100 */
[-C--:B------:R-:W-:Y:S01]  /*13370*/  FMUL.FTZ R31, R14, R21.reuse ;  /* 0x000000150e1f7220 */ /* 0x080fe20000410000 */
[----:B------:R-:W-:Y:S01]  /*13380*/  FMUL.FTZ R32, R48, R66 ;  /* 0x0000004230207220 */ /* 0x000fe20000410000 */
[----:B------:R-:W-:Y:S01]  /*13390*/  FFMA.FTZ R30, R12, R21, R30 ;  /* 0x000000150c1e7223 */ /* 0x000fe2000001001e */
[-C--:B------:R-:W-:Y:S01]  /*133a0*/  FMUL.FTZ R33, R48, R28.reuse ;  /* 0x0000001c30217220 */ /* 0x080fe20000410000 */
[----:B------:R-:W-:Y:S01]  /*133b0*/  FFMA.FTZ R14, R12, R15, -R31 ;  /* 0x0000000f0c0e7223 */ /* 0x000fe2000001081f */
[C---:B------:R-:W-:Y:S01]  /*133c0*/  FFMA.FTZ R21, R3.reuse, R28, -R32 ;  /* 0x0000001c03157223 */ /* 0x040fe20000010820 */
[----:B------:R-:W-:Y:S01]  /*133d0*/  F2FP.SATFINITE.E4M3.F32.PACK_AB_MERGE_C R15, R80, R77, RZ ;  /* 0x0000004d500f723e */ /* 0x000fe200048070ff */
        /* <DEDUP_REMOVED lines=8> */
[----:B------:R-:W-:Y:S01]  /*13460*/  F2FP.SATFINITE.E4M3.F32.PACK_AB_MERGE_C R28, R20, R49, R28 ;  /* 0x00000031141c723e */ /* 0x000fe2000480701c */
[----:B------:R1:W-:Y:S01]  /*13470*/  STS.128 [R79+0x20400], R12 ;  /* 0x0204000c4f007388 */ /* 0x0003e20000000c00 */
[----:B------:R-:W-:-:S05]  /*13480*/  F2FP.SATFINITE.E4M3.F32.PACK_AB_MERGE_C R30, R33, R30, R61 ;  /* 0x0000001e211e723e */ /* 0x000fca000480703d */
[----:B------:R1:W-:Y:S02]  /*13490*/  STS.128 [R0+0x20400], R28 ;  /* 0x0204001c00007388 */ /* 0x0003e40000000c00 */
.L_x_3096:
[----:B------:R-:W-:Y:S05]  /*134a0*/  BSYNC B1 ;  /* 0x0000000000017941 */ /* 0x000fea0003800000 */
.L_x_3095:
[----:B------:R-:W-:Y:S04]  /*134b0*/  BSSY B1, `(.L_x_3097) ;  /* 0x00000fd000017945 */ /* 0x000fe80003800000 */
[----:B------:R-:W-:Y:S05]  /*134c0*/  @P2 BRA `(.L_x_3098) ;  /* 0x0000000c00ec2947 */ /* 0x000fea0003800000 */
[----:B-1----:R-:W2:Y:S04]  /*134d0*/  LDL R28, [R1+0x24] ;  /* 0x00002400011c7983 */ /* 0x002ea80000100800 */
[----:B------:R-:W3:Y:S01]  /*134e0*/  LDL R71, [R1+0x48] ;  /* 0x0000480001477983 */ /* 0x000ee20000100800 */
[----:B-----5:R-:W-:Y:S01]  /*134f0*/  SHF.R.U32.HI R3, RZ, 0x8, R44 ;  /* 0x00000008ff037819 */ /* 0x020fe2000001162c */
[----:B------:R-:W-:Y:S01]  /*13500*/  IMAD.SHL.U32 R57, R57, 0x80, RZ ;  /* 0x0000008039397824 */ /* 0x000fe200078e00ff */
[----:B------:R-:W-:Y:S02]  /*13510*/  LOP3.LUT R0, R44, 0xff, RZ, 0xc0, !PT ;  /* 0x000000ff2c007812 */ /* 0x000fe400078ec0ff */
[----:B------:R-:W-:Y:S02]  /*13520*/  LOP3.LUT R3, R3, 0xff, RZ, 0xc0, !PT ;  /* 0x000000ff03037812 */ /* 0x000fe400078ec0ff */
[----:B------:R-:W-:-:S02]  /*13530*/  SHF.R.U32.HI R14, RZ, 0x8, R45 ;  /* 0x00000008ff0e7819 */ /* 0x000fc4000001162d */
[----:B------:R-:W-:Y:S02]  /*13540*/  PRMT R21, R3, 0x7604, R0 ;  /* 0x0000760403157816 */ /* 0x000fe40000000000 */
[----:B------:R-:W-:Y:S02]  /*13550*/  LOP3.LUT R12, R45, 0xff, RZ, 0xc0, !PT ;  /* 0x000000ff2d0c7812 */ /* 0x000fe400078ec0ff */
[----:B0-----:R-:W-:Y:S02]  /*13560*/  SHF.R.U32.HI R13, RZ, 0x8, R46 ;  /* 0x00000008ff0d7819 */ /* 0x001fe4000001162e */
[----:B------:R-:W-:Y:S02]  /*13570*/  LOP3.LUT R3, R14, 0xff, RZ, 0xc0, !PT ;  /* 0x000000ff0e037812 */ /* 0x000fe400078ec0ff */
[----:B------:R-:W-:Y:S02]  /*13580*/  LEA.HI R14, R58, R225, RZ, 0x1c ;  /* 0x000000e13a0e7211 */ /* 0x000fe400078fe0ff */
[----:B------:R-:W-:-:S02]  /*13590*/  LOP3.LUT R0, R46, 0xff, RZ, 0xc0, !PT ;  /* 0x000000ff2e007812 */ /* 0x000fc400078ec0ff */
[----:B------:R-:W-:Y:S02]  /*135a0*/  LOP3.LUT R13, R13, 0xff, RZ, 0xc0, !PT ;  /* 0x000000ff0d0d7812 */ /* 0x000fe400078ec0ff */
[----:B------:R-:W-:Y:S02]  /*135b0*/  PRMT R20, R3, 0x7604, R12 ;  /* 0x0000760403147816 */ /* 0x000fe4000000000c */
[----:B------:R-:W-:Y:S02]  /*135c0*/  SHF.R.S32.HI R3, RZ, 0x1f, R14 ;  /* 0x0000001fff037819 */ /* 0x000fe4000001140e */
[----:B------:R-:W-:Y:S01]  /*135d0*/  PRMT R33, R13, 0x7604, R0 ;  /* 0x000076040d217816 */ /* 0x000fe20000000000 */
[----:B------:R-:W-:Y:S01]  /*135e0*/  IMAD.SHL.U32 R0, R14, 0x10, RZ ;  /* 0x000000100e007824 */ /* 0x000fe200078e00ff */
[----:B------:R-:W-:Y:S02]  /*135f0*/  LEA.HI R15, R3, R14, RZ, 0x3 ;  /* 0x0000000e030f7211 */ /* 0x000fe400078f18ff */
[----:B------:R-:W-:-:S02]  /*13600*/  LOP3.LUT R57, R57, 0x380, RZ, 0xc0, !PT ;  /* 0x0000038039397812 */ /* 0x000fc400078ec0ff */
[----:B------:R-:W-:Y:S01]  /*13610*/  SHF.R.U32.HI R12, RZ, 0x8, R47 ;  /* 0x00000008ff0c7819 */ /* 0x000fe2000001162f */
[----:B------:R-:W-:Y:S01]  /*13620*/  IMAD.SHL.U32 R15, R15, 0x800, RZ ;  /* 0x000008000f0f7824 */ /* 0x000fe200078e00ff */
[----:B------:R-:W-:Y:S02]  /*13630*/  LOP3.LUT R0, R57, 0x70, R0, 0xf8, !PT ;  /* 0x0000007039007812 */ /* 0x000fe400078ef800 */
[----:B------:R-:W-:Y:S02]  /*13640*/  SHF.R.U32.HI R57, RZ, 0x3, R57 ;  /* 0x00000003ff397819 */ /* 0x000fe40000011639 */
[----:B------:R-:W-:Y:S02]  /*13650*/  LOP3.LUT R3, R47, 0xff, RZ, 0xc0, !PT ;  /* 0x000000ff2f037812 */ /* 0x000fe400078ec0ff */
[----:B------:R-:W-:Y:S02]  /*13660*/  LOP3.LUT R12, R12, 0xff, RZ, 0xc0, !PT ;  /* 0x000000ff0c0c7812 */ /* 0x000fe400078ec0ff */
[----:B------:R-:W-:-:S02]  /*13670*/  LOP3.LUT R0, R0, R57, RZ, 0x3c, !PT ;  /* 0x0000003900007212 */ /* 0x000fc400078e3cff */
[----:B------:R-:W-:Y:S02]  /*13680*/  LOP3.LUT R29, R15, 0xffffc000, RZ, 0xc0, !PT ;  /* 0xffffc0000f1d7812 */ /* 0x000fe400078ec0ff */
[----:B------:R-:W-:Y:S02]  /*13690*/  PRMT R32, R12, 0x7604, R3 ;  /* 0x000076040c207816 */ /* 0x000fe40000000003 */
[----:B------:R-:W-:Y:S02]  /*136a0*/  SHF.R.U32.HI R14, RZ, 0x8, R4 ;  /* 0x00000008ff0e7819 */ /* 0x000fe40000011604 */
[----:B------:R-:W-:Y:S02]  /*136b0*/  LOP3.LUT R13, R4, 0xff, RZ, 0xc0, !PT ;  /* 0x000000ff040d7812 */ /* 0x000fe400078ec0ff */
[----:B------:R-:W-:Y:S02]  /*136c0*/  LOP3.LUT R14, R14, 0xff, RZ, 0xc0, !PT ;  /* 0x000000ff0e0e7812 */ /* 0x000fe400078ec0ff */
[----:B------:R-:W-:-:S02]  /*136d0*/  SHF.R.U32.HI R53, RZ, 0x8, R7 ;  /* 0x00000008ff357819 */ /* 0x000fc40000011607 */
[----:B------:R-:W-:Y:S02]  /*136e0*/  PRMT R49, R14, 0x7604, R13 ;  /* 0x000076040e317816 */ /* 0x000fe4000000000d */
[----:B------:R-:W-:Y:S02]  /*136f0*/  LOP3.LUT R52, R7, 0xff, RZ, 0xc0, !PT ;  /* 0x000000ff07347812 */ /* 0x000fe400078ec0ff */
[----:B------:R-:W-:Y:S02]  /*13700*/  LOP3.LUT R53, R53, 0xff, RZ, 0xc0, !PT ;  /* 0x000000ff35357812 */ /* 0x000fe400078ec0ff */
[----:B------:R-:W-:Y:S02]  /*13710*/  LOP3.LUT R42, R5, 0xff, RZ, 0xc0, !PT ;  /* 0x000000ff052a7812 */ /* 0x000fe400078ec0ff */
[----:B------:R-:W-:Y:S02]  /*13720*/  PRMT R52, R53, 0x7604, R52 ;  /* 0x0000760435347816 */ /* 0x000fe40000000034 */
[----:B------:R-:W-:-:S02]  /*13730*/  SHF.R.U32.HI R53, RZ, 0x10, R5 ;  /* 0x00000010ff357819 */ /* 0x000fc40000011605 */
[----:B------:R-:W-:Y:S02]  /*13740*/  SHF.R.U32.HI R48, RZ, 0x8, R6 ;  /* 0x00000008ff307819 */ /* 0x000fe40000011606 */
[----:B------:R-:W-:Y:S01]  /*13750*/  SHF.R.U32.HI R59, RZ, 0x10, R7 ;  /* 0x00000010ff3b7819 */ /* 0x000fe20000011607 */
[----:B------:R-:W-:Y:S01]  /*13760*/  IMAD.U32 R53, R53, 0x10000, RZ ;  /* 0x0001000035357824 */ /* 0x000fe200078e00ff */
[----:B------:R-:W-:Y:S02]  /*13770*/  LOP3.LUT R43, R6, 0xff, RZ, 0xc0, !PT ;  /* 0x000000ff062b7812 */ /* 0x000fe400078ec0ff */
[----:B------:R-:W-:Y:S01]  /*13780*/  LOP3.LUT R48, R48, 0xff, RZ, 0xc0, !PT ;  /* 0x000000ff30307812 */ /* 0x000fe200078ec0ff */
[----:B------:R-:W-:Y:S01]  /*13790*/  IMAD.U32 R59, R59, 0x10000, RZ ;  /* 0x000100003b3b7824 */ /* 0x000fe200078e00ff */
[----:B------:R-:W-:Y:S02]  /*137a0*/  LOP3.LUT R33, R33, 0xff0000, R46, 0xf8, !PT ;  /* 0x00ff000021217812 */ /* 0x000fe400078ef82e */
[----:B------:R-:W-:-:S02]  /*137b0*/  PRMT R57, R48, 0x7604, R43 ;  /* 0x0000760430397816 */ /* 0x000fc4000000002b */
[----:B------:R-:W-:Y:S02]  /*137c0*/  LOP3.LUT R61, R52, 0xff0000, R59, 0xf8, !PT ;  /* 0x00ff0000343d7812 */ /* 0x000fe400078ef83b */
[--C-:B------:R-:W-:Y:S02]  /*137d0*/  LOP3.LUT R57, R57, 0xff0000, R6.reuse, 0xf8, !PT ;  /* 0x00ff000039397812 */ /* 0x100fe400078ef806 */
[----:B------:R-:W-:Y:S02]  /*137e0*/  SHF.R.U32.HI R43, RZ, 0x10, R47 ;  /* 0x00000010ff2b7819 */ /* 0x000fe4000001162f */
[----:B------:R-:W-:Y:S02]  /*137f0*/  LOP3.LUT R59, R57, 0xff000000, R6, 0xf8, !PT ;  /* 0xff000000393b7812 */ /* 0x000fe400078ef806 */
[----:B------:R-:W-:Y:S02]  /*13800*/  LOP3.LUT R61, R61, 0xff000000, R7, 0xf8, !PT ;  /* 0xff0000003d3d7812 */ /* 0x000fe400078ef807 */
[----:B------:R-:W-:-:S02]  /*13810*/  SHF.L.U32 R43, R43, 0x10, RZ ;  /* 0x000000102b2b7819 */ /* 0x000fc400000006ff */
[--C-:B------:R-:W-:Y:S02]  /*13820*/  LOP3.LUT R21, R21, 0xff0000, R44.reuse, 0xf8, !PT ;  /* 0x00ff000015157812 */ /* 0x100fe400078ef82c */
[----:B------:R-:W-:Y:S02]  /*13830*/  LOP3.LUT R43, R32, 0xff0000, R43, 0xf8, !PT ;  /* 0x00ff0000202b7812 */ /* 0x000fe400078ef82b */
[----:B------:R-:W-:Y:S02]  /*13840*/  LOP3.LUT R48, R21, 0xff000000, R44, 0xf8, !PT ;  /* 0xff00000015307812 */ /* 0x000fe400078ef82c */
[----:B--2---:R-:W-:Y:S02]  /*13850*/  IADD3 R3, R0, R29, R28 ;  /* 0x0000001d00037210 */ /* 0x004fe40007ffe01c */
[----:B------:R-:W-:Y:S01]  /*13860*/  SHF.R.U32.HI R28, RZ, 0x8, R5 ;  /* 0x00000008ff1c7819 */ /* 0x000fe20000011605 */
[----:B---3--:R-:W0:Y:S02]  /*13870*/  LDS.128 R12, [R71+0x20400] ;  /* 0x02040000470c7984 */ /* 0x008e240000000c00 */
[----:B------:R-:W-:Y:S01]  /*13880*/  IMAD.IADD R0, R22, 0x1, R3 ;  /* 0x0000000116007824 */ /* 0x000fe200078e0203 */
[----:B------:R-:W-:-:S04]  /*13890*/  LOP3.LUT R3, R28, 0xff, RZ, 0xc0, !PT ;  /* 0x000000ff1c037812 */ /* 0x000fc800078ec0ff */
[----:B------:R-:W1:Y:S01]  /*138a0*/  LDS.128 R28, [R0+0x20400] ;  /* 0x02040000001c7984 */ /* 0x000e620000000c00 */
[----:B------:R-:W-:Y:S02]  /*138b0*/  PRMT R42, R3, 0x7604, R42 ;  /* 0x00007604032a7816 */ /* 0x000fe4000000002a */
[----:B------:R-:W-:Y:S02]  /*138c0*/  SHF.R.U32.HI R3, RZ, 0x10, R45 ;  /* 0x00000010ff037819 */ /* 0x000fe4000001162d */
[----:B------:R-:W-:Y:S02]  /*138d0*/  LOP3.LUT R55, R42, 0xff0000, R53, 0xf8, !PT ;  /* 0x00ff00002a377812 */ /* 0x000fe400078ef835 */
[----:B------:R-:W-:Y:S01]  /*138e0*/  LOP3.LUT R53, R43, 0xff000000, R47, 0xf8, !PT ;  /* 0xff0000002b357812 */ /* 0x000fe200078ef82f */
[----:B------:R-:W-:Y:S01]  /*138f0*/  IMAD.U32 R3, R3, 0x10000, RZ ;  /* 0x0001000003037824 */ /* 0x000fe200078e00ff */
[----:B------:R-:W-:-:S04]  /*13900*/  LOP3.LUT R55, R55, 0xff000000, R5, 0xf8, !PT ;  /* 0xff00000037377812 */ /* 0x000fc800078ef805 */
[----:B------:R-:W-:Y:S02]  /*13910*/  LOP3.LUT R3, R20, 0xff0000, R3, 0xf8, !PT ;  /* 0x00ff000014037812 */ /* 0x000fe400078ef803 */
[----:B------:R-:W-:Y:S02]  /*13920*/  F2FP.F16.E4M3.UNPACK_B R57, R55 ;  /* 0x00000037ff39723e */ /* 0x000fe400020006ff */
[----:B------:R-:W-:Y:S02]  /*13930*/  LOP3.LUT R45, R3, 0xff000000, R45, 0xf8, !PT ;  /* 0xff000000032d7812 */ /* 0x000fe400078ef82d */
[----:B------:R-:W-:Y:S01]  /*13940*/  LOP3.LUT R3, R49, 0xff0000, R4, 0xf8, !PT ;  /* 0x00ff000031037812 */ /* 0x000fe200078ef804 */
[--C-:B------:R-:W-:Y:S01]  /*13950*/  HADD2.F32 R60, -RZ, R57.reuse.H0_H0 ;  /* 0x20000039ff3c7230 */ /* 0x100fe20000004100 */
[----:B------:R-:W-:Y:S01]  /*13960*/  LOP3.LUT R49, R33, 0xff000000, R46, 0xf8, !PT ;  /* 0xff00000021317812 */ /* 0x000fe200078ef82e */
[----:B------:R-:W-:Y:S01]  /*13970*/  HADD2.F32 R57, -RZ, R57.H1_H1 ;  /* 0x30000039ff397230 */ /* 0x000fe20000004100 */
[----:B------:R-:W-:-:S02]  /*13980*/  F2FP.F16.E4M3.UNPACK_B R46, R45 ;  /* 0x0000002dff2e723e */ /* 0x000fc400020006ff */
[----:B------:R-:W-:Y:S02]  /*13990*/  LOP3.LUT R54, R3, 0xff000000, R4, 0xf8, !PT ;  /* 0xff00000003367812 */ /* 0x000fe400078ef804 */
[----:B------:R-:W-:Y:S01]  /*139a0*/  F2FP.F16.E4M3.UNPACK_B R55, R55.H1 ;  /* 0x00000037ff37723e */ /* 0x000fe200030006ff */
[--C-:B------:R-:W-:Y:S01]  /*139b0*/  HADD2.F32 R52, -RZ, R46.reuse.H0_H0 ;  /* 0x2000002eff347230 */ /* 0x100fe20000004100 */
[----:B------:R-:W-:Y:S01]  /*139c0*/  F2FP.F16.E4M3.UNPACK_B R45, R45.H1 ;  /* 0x0000002dff2d723e */ /* 0x000fe200030006ff */
[----:B------:R-:W-:Y:S01]  /*139d0*/  HADD2.F32 R47, -RZ, R46.H1_H1 ;  /* 0x3000002eff2f7230 */ /* 0x000fe20000004100 */
[----:B0-----:R-:W-:-:S03]  /*139e0*/  F2FP.F16.E4M3.UNPACK_B R4, R13 ;  /* 0x0000000dff04723e */ /* 0x001fc600020006ff */
[--C-:B------:R-:W-:Y:S01]  /*139f0*/  HADD2.F32 R46, -RZ, R45.reuse.H0_H0 ;  /* 0x2000002dff2e7230 */ /* 0x100fe20000004100 */
[----:B------:R-:W-:Y:S01]  /*13a00*/  F2FP.F16.E4M3.UNPACK_B R6, R13.H1 ;  /* 0x0000000dff06723e */ /* 0x000fe200030006ff */
[----:B------:R-:W-:Y:S01]  /*13a10*/  HADD2.F32 R45, -RZ, R45.H1_H1 ;  /* 0x3000002dff2d7230 */ /* 0x000fe20000004100 */
[----:B------:R-:W-:Y:S01]  /*13a20*/  F2FP.F16.E4M3.UNPACK_B R20, R15 ;  /* 0x0000000fff14723e */ /* 0x000fe200020006ff */
[--C-:B------:R-:W-:Y:S01]  /*13a30*/  HADD2.F32 R13, -RZ, R4.reuse.H0_H0 ;  /* 0x20000004ff0d7230 */ /* 0x100fe20000004100 */
[----:B-1----:R-:W-:Y:S01]  /*13a40*/  F2FP.F16.E4M3.UNPACK_B R7, R29 ;  /* 0x0000001dff07723e */ /* 0x002fe200020006ff */
[----:B------:R-:W-:Y:S01]  /*13a50*/  HADD2.F32 R4, -RZ, R4.H1_H1 ;  /* 0x30000004ff047230 */ /* 0x000fe20000004100 */
[-C--:B------:R-:W-:Y:S02]  /*13a60*/  F2FP.F16.E4M3.UNPACK_B R43, R31.reuse ;  /* 0x0000001fff2b723e */ /* 0x080fe400020006ff */
[----:B------:R-:W-:Y:S01]  /*13a70*/  F2FP.F16.E4M3.UNPACK_B R44, R31.H1 ;  /* 0x0000001fff2c723e */ /* 0x000fe200030006ff */
[----:B------:R-:W-:Y:S01]  /*13a80*/  HADD2.F32 R5, -RZ, R7.H0_H0 ;  /* 0x20000007ff057230 */ /* 0x000fe20000004100 */
[----:B------:R-:W-:-:S02]  /*13a90*/  F2FP.F16.E4M3.UNPACK_B R32, R29.H1 ;  /* 0x0000001dff20723e */ /* 0x000fc400030006ff */
[----:B------:R-:W-:Y:S02]  /*13aa0*/  F2FP.F16.E4M3.UNPACK_B R33, R30 ;  /* 0x0000001eff21723e */ /* 0x000fe400020006ff */
[C---:B------:R-:W-:Y:S01]  /*13ab0*/  FMUL.FTZ R62, R5.reuse, R60 ;  /* 0x0000003c053e7220 */ /* 0x040fe20000410000 */
[----:B------:R-:W-:Y:S01]  /*13ac0*/  FMUL.FTZ R31, R5, R52 ;  /* 0x00000034051f7220 */ /* 0x000fe20000410000 */
[----:B------:R-:W-:Y:S01]  /*13ad0*/  F2FP.F16.E4M3.UNPACK_B R42, R30.H1 ;  /* 0x0000001eff2a723e */ /* 0x000fe200030006ff */
[----:B------:R-:W-:Y:S02]  /*13ae0*/  HADD2.F32 R30, -RZ, R7.H1_H1 ;  /* 0x30000007ff1e7230 */ /* 0x000fe40000004100 */
[C---:B------:R-:W-:Y:S01]  /*13af0*/  FFMA.FTZ R5, R13.reuse, R52, -R62 ;  /* 0x000000340d057223 */ /* 0x040fe2000001083e */
[----:B------:R-:W-:Y:S01]  /*13b00*/  FFMA.FTZ R13, R13, R60, R31 ;  /* 0x0000003c0d0d7223 */ /* 0x000fe2000001001f */
[----:B------:R-:W-:Y:S01]  /*13b10*/  HADD2.F32 R52, -RZ, R55.H0_H0 ;  /* 0x20000037ff347230 */ /* 0x000fe20000004100 */
[----:B------:R-:W-:Y:S01]  /*13b20*/  F2FP.F16.E4M3.UNPACK_B R21, R15.H1 ;  /* 0x0000000fff15723e */ /* 0x000fe200030006ff */
[----:B------:R-:W-:-:S02]  /*13b30*/  HADD2.F32 R31, -RZ, R32.H0_H0 ;  /* 0x20000020ff1f7230 */ /* 0x000fc40000004100 */
[C---:B------:R-:W-:Y:S01]  /*13b40*/  FMUL.FTZ R63, R30.reuse, R57 ;  /* 0x000000391e3f7220 */ /* 0x040fe20000410000 */
[----:B------:R-:W-:Y:S02]  /*13b50*/  HADD2.F32 R7, -RZ, R6.H0_H0 ;  /* 0x20000006ff077230 */ /* 0x000fe40000004100 */
[----:B------:R-:W-:Y:S01]  /*13b60*/  FMUL.FTZ R30, R30, R47 ;  /* 0x0000002f1e1e7220 */ /* 0x000fe20000410000 */
[----:B------:R-:W-:Y:S02]  /*13b70*/  HADD2.F32 R55, -RZ, R55.H1_H1 ;  /* 0x30000037ff377230 */ /* 0x000fe40000004100 */
[C---:B------:R-:W-:Y:S01]  /*13b80*/  FMUL.FTZ R64, R31.reuse, R52 ;  /* 0x000000341f407220 */ /* 0x040fe20000410000 */
[-C--:B------:R-:W-:Y:S01]  /*13b90*/  FMUL.FTZ R31, R31, R46.reuse ;  /* 0x0000002e1f1f7220 */ /* 0x080fe20000410000 */
[C---:B------:R-:W-:Y:S01]  /*13ba0*/  FFMA.FTZ R62, R4.reuse, R57, R30 ;  /* 0x00000039043e7223 */ /* 0x040fe2000001001e */
[----:B------:R-:W-:Y:S01]  /*13bb0*/  FFMA.FTZ R60, R4, R47, -R63 ;  /* 0x0000002f043c7223 */ /* 0x000fe2000001083f */
[C---:B------:R-:W-:Y:S01]  /*13bc0*/  FFMA.FTZ R64, R7.reuse, R46, -R64 ;  /* 0x0000002e07407223 */ /* 0x040fe20000010840 */
[----:B------:R-:W-:Y:S01]  /*13bd0*/  F2FP.F16.E4M3.UNPACK_B R46, R61 ;  /* 0x0000003dff2e723e */ /* 0x000fe200020006ff */
[----:B------:R-:W-:Y:S01]  /*13be0*/  FFMA.FTZ R52, R7, R52, R31 ;  /* 0x0000003407347223 */ /* 0x000fe2000001001f */
[----:B------:R-:W-:Y:S01]  /*13bf0*/  F2FP.F16.E4M3.UNPACK_B R30, R53 ;  /* 0x00000035ff1e723e */ /* 0x000fe200020006ff */
        /* <DEDUP_REMOVED lines=11> */
[----:B------:R-:W-:Y:S01]  /*13cb0*/  FFMA.FTZ R57, R6, R45, -R57 ;  /* 0x0000002d06397223 */ /* 0x000fe20000010839 */
[----:B------:R-:W-:-:S02]  /*13cc0*/  HADD2.F32 R46, -RZ, R46.H1_H1 ;  /* 0x3000002eff2e7230 */ /* 0x000fc40000004100 */
[----:B------:R-:W-:Y:S01]  /*13cd0*/  FMUL.FTZ R66, R7, R31 ;  /* 0x0000001f07427220 */ /* 0x000fe20000410000 */
[----:B------:R-:W-:Y:S02]  /*13ce0*/  HADD2.F32 R43, -RZ, R43.H1_H1 ;  /* 0x3000002bff2b7230 */ /* 0x000fe40000004100 */
[----:B------:R-:W-:Y:S01]  /*13cf0*/  FFMA.FTZ R55, R6, R55, R32 ;  /* 0x0000003706377223 */ /* 0x000fe20000010020 */
[----:B------:R-:W-:Y:S02]  /*13d00*/  HADD2.F32 R30, -RZ, R30.H1_H1 ;  /* 0x3000001eff1e7230 */ /* 0x000fe40000004100 */
[----:B------:R-:W-:Y:S01]  /*13d10*/  FFMA.FTZ R63, R4, R31, -R63 ;  /* 0x0000001f043f7223 */ /* 0x000fe2000001083f */
[----:B------:R-:W-:Y:S02]  /*13d20*/  HADD2.F32 R20, -RZ, R20.H1_H1 ;  /* 0x30000014ff147230 */ /* 0x000fe40000004100 */
[----:B------:R-:W-:Y:S01]  /*13d30*/  FMUL.FTZ R45, R43, R46 ;  /* 0x0000002e2b2d7220 */ /* 0x000fe20000410000 */
[----:B------:R-:W-:-:S02]  /*13d40*/  HADD2.F32 R31, -RZ, R61.H0_H0 ;  /* 0x2000003dff1f7230 */ /* 0x000fc40000004100 */
[----:B------:R-:W-:Y:S01]  /*13d50*/  FMUL.FTZ R43, R43, R30 ;  /* 0x0000001e2b2b7220 */ /* 0x000fe20000410000 */
[----:B------:R-:W-:Y:S02]  /*13d60*/  HADD2.F32 R6, -RZ, R44.H0_H0 ;  /* 0x2000002cff067230 */ /* 0x000fe40000004100 */
[----:B------:R-:W-:Y:S01]  /*13d70*/  FFMA.FTZ R66, R4, R47, R66 ;  /* 0x0000002f04427223 */ /* 0x000fe20000010042 */
[----:B------:R-:W-:Y:S01]  /*13d80*/  HADD2.F32 R7, -RZ, R53.H0_H0 ;  /* 0x20000035ff077230 */ /* 0x000fe20000004100 */
[----:B------:R-:W-:Y:S01]  /*13d90*/  F2FP.F16.E4M3.UNPACK_B R29, R28 ;  /* 0x0000001cff1d723e */ /* 0x000fe200020006ff */
[----:B------:R-:W-:Y:S02]  /*13da0*/  HADD2.F32 R4, -RZ, R21.H0_H0 ;  /* 0x20000015ff047230 */ /* 0x000fe40000004100 */
[----:B------:R-:W-:Y:S01]  /*13db0*/  FMUL.FTZ R47, R6, R31 ;  /* 0x0000001f062f7220 */ /* 0x000fe20000410000 */
[C---:B------:R-:W-:Y:S01]  /*13dc0*/  FFMA.FTZ R68, R20.reuse, R30, -R45 ;  /* 0x0000001e14447223 */ /* 0x040fe2000001082d */
[----:B------:R-:W-:Y:S01]  /*13dd0*/  FFMA.FTZ R65, R20, R46, R43 ;  /* 0x0000002e14417223 */ /* 0x000fe2000001002b */
[----:B------:R-:W-:Y:S01]  /*13de0*/  F2FP.F16.E4M3.UNPACK_B R28, R28.H1 ;  /* 0x0000001cff1c723e */ /* 0x000fe200030006ff */
[-C--:B------:R-:W-:Y:S01]  /*13df0*/  FMUL.FTZ R6, R6, R7.reuse ;  /* 0x0000000706067220 */ /* 0x080fe20000410000 */
[----:B------:R-:W-:Y:S01]  /*13e00*/  F2FP.F16.E4M3.UNPACK_B R20, R54.H1 ;  /* 0x00000036ff14723e */ /* 0x000fe200030006ff */
[C---:B------:R-:W-:Y:S01]  /*13e10*/  FFMA.FTZ R46, R4.reuse, R7, -R47 ;  /* 0x00000007042e7223 */ /* 0x040fe2000001082f */
[-C--:B------:R-:W-:Y:S01]  /*13e20*/  F2FP.F16.E4M3.UNPACK_B R3, R12.reuse ;  /* 0x0000000cff03723e */ /* 0x080fe200020006ff */
[----:B------:R-:W-:Y:S01]  /*13e30*/  FFMA.FTZ R67, R4, R31, R6 ;  /* 0x0000001f04437223 */ /* 0x000fe20000010006 */
[----:B------:R-:W-:Y:S01]  /*13e40*/  F2FP.F16.E4M3.UNPACK_B R12, R12.H1 ;  /* 0x0000000cff0c723e */ /* 0x000fe200030006ff */
[----:B------:R-:W-:Y:S01]  /*13e50*/  HADD2.F32 R43, -RZ, R20.H0_H0 ;  /* 0x20000014ff2b7230 */ /* 0x000fe20000004100 */
[----:B------:R-:W-:Y:S01]  /*13e60*/  F2FP.F16.E4M3.UNPACK_B R7, R48.H1 ;  /* 0x00000030ff07723e */ /* 0x000fe200030006ff */
[----:B------:R-:W-:Y:S01]  /*13e70*/  HADD2.F32 R6, -RZ, R28.H0_H0 ;  /* 0x2000001cff067230 */ /* 0x000fe20000004100 */
[----:B------:R-:W-:Y:S01]  /*13e80*/  F2FP.F16.E4M3.UNPACK_B R54, R54 ;  /* 0x00000036ff36723e */ /* 0x000fe200020006ff */
[----:B------:R-:W-:Y:S01]  /*13e90*/  HADD2.F32 R61, -RZ, R61.H1_H1 ;  /* 0x3000003dff3d7230 */ /* 0x000fe20000004100 */
[----:B------:R-:W-:Y:S01]  /*13ea0*/  F2FP.F16.E4M3.UNPACK_B R48, R48 ;  /* 0x00000030ff30723e */ /* 0x000fe200020006ff */
[----:B------:R-:W-:-:S02]  /*13eb0*/  HADD2.F32 R44, -RZ, R44.H1_H1 ;  /* 0x3000002cff2c7230 */ /* 0x000fc40000004100 */
[----:B------:R-:W-:Y:S01]  /*13ec0*/  FMUL.FTZ R45, R6, R43 ;  /* 0x0000002b062d7220 */ /* 0x000fe20000410000 */
[----:B------:R-:W-:Y:S01]  /*13ed0*/  HADD2.F32 R31, -RZ, R7.H0_H0 ;  /* 0x20000007ff1f7230 */ /* 0x000fe20000004100 */
[----:B------:R-:W-:Y:S01]  /*13ee0*/  F2FP.F16.E4M3.UNPACK_B R15, R14 ;  /* 0x0000000eff0f723e */ /* 0x000fe200020006ff */
[----:B------:R-:W-:Y:S02]  /*13ef0*/  HADD2.F32 R4, -RZ, R12.H0_H0 ;  /* 0x2000000cff047230 */ /* 0x000fe40000004100 */
[----:B------:R-:W-:Y:S01]  /*13f00*/  FMUL.FTZ R30, R44, R61 ;  /* 0x0000003d2c1e7220 */ /* 0x000fe20000410000 */
[----:B------:R-:W-:Y:S02]  /*13f10*/  HADD2.F32 R53, -RZ, R53.H1_H1 ;  /* 0x30000035ff357230 */ /* 0x000fe40000004100 */
[-C--:B------:R-:W-:Y:S01]  /*13f20*/  FMUL.FTZ R6, R6, R31.reuse ;  /* 0x0000001f06067220 */ /* 0x080fe20000410000 */
[----:B------:R-:W-:Y:S02]  /*13f30*/  HADD2.F32 R21, -RZ, R21.H1_H1 ;  /* 0x30000015ff157230 */ /* 0x000fe40000004100 */
[----:B------:R-:W-:Y:S01]  /*13f40*/  FFMA.FTZ R45, R4, R31, -R45 ;  /* 0x0000001f042d7223 */ /* 0x000fe2000001082d */
[----:B------:R-:W-:-:S02]  /*13f50*/  HADD2.F32 R31, -RZ, R20.H1_H1 ;  /* 0x30000014ff1f7230 */ /* 0x000fc40000004100 */
[-C--:B------:R-:W-:Y:S01]  /*13f60*/  FMUL.FTZ R44, R44, R53.reuse ;  /* 0x000000352c2c7220 */ /* 0x080fe20000410000 */
[----:B------:R-:W-:Y:S02]  /*13f70*/  HADD2.F32 R28, -RZ, R28.H1_H1 ;  /* 0x3000001cff1c7230 */ /* 0x000fe40000004100 */
[C---:B------:R-:W-:Y:S01]  /*13f80*/  FFMA.FTZ R69, R21.reuse, R53, -R30 ;  /* 0x0000003515457223 */ /* 0x040fe2000001081e */
[----:B------:R-:W-:Y:S02]  /*13f90*/  HADD2.F32 R7, -RZ, R7.H1_H1 ;  /* 0x30000007ff077230 */ /* 0x000fe40000004100 */
[----:B------:R-:W-:Y:S01]  /*13fa0*/  FFMA.FTZ R30, R4, R43, R6 ;  /* 0x0000002b041e7223 */ /* 0x000fe20000010006 */
[----:B------:R-:W-:Y:S02]  /*13fb0*/  HADD2.F32 R12, -RZ, R12.H1_H1 ;  /* 0x3000000cff0c7230 */ /* 0x000fe40000004100 */
[C---:B------:R-:W-:Y:S01]  /*13fc0*/  FMUL.FTZ R43, R28.reuse, R31 ;  /* 0x0000001f1c2b7220 */ /* 0x040fe20000410000 */
[----:B------:R-:W-:Y:S01]  /*13fd0*/  FFMA.FTZ R70, R21, R61, R44 ;  /* 0x0000003d15467223 */ /* 0x000fe2000001002c */
[----:B------:R-:W-:Y:S01]  /*13fe0*/  FMUL.FTZ R4, R28, R7 ;  /* 0x000000071c047220 */ /* 0x000fe20000410000 */
[----:B------:R-:W-:-:S02]  /*13ff0*/  HADD2.F32 R21, -RZ, R54.H0_H0 ;  /* 0x20000036ff157230 */ /* 0x000fc40000004100 */
[C---:B------:R-:W-:Y:S01]  /*14000*/  FFMA.FTZ R28, R12.reuse, R7, -R43 ;  /* 0x000000070c1c7223 */ /* 0x040fe2000001082b */
[--C-:B------:R-:W-:Y:S02]  /*14010*/  HADD2.F32 R6, -RZ, R29.reuse.H0_H0 ;  /* 0x2000001dff067230 */ /* 0x100fe40000004100 */
[----:B------:R-:W-:Y:S01]  /*14020*/  FFMA.FTZ R47, R12, R31, R4 ;  /* 0x0000001f0c2f7223 */ /* 0x000fe20000010004 */
[----:B------:R-:W-:Y:S01]  /*14030*/  HADD2.F32 R7, -RZ, R48.H0_H0 ;  /* 0x20000030ff077230 */ /* 0x000fe20000004100 */
[----:B------:R-:W-:Y:S01]  /*14040*/  F2FP.F16.E4M3.UNPACK_B R12, R59.H1 ;  /* 0x0000003bff0c723e */ /* 0x000fe200030006ff */
[----:B------:R-:W-:Y:S02]  /*14050*/  HADD2.F32 R54, -RZ, R54.H1_H1 ;  /* 0x30000036ff367230 */ /* 0x000fe40000004100 */
[C---:B------:R-:W-:Y:S01]  /*14060*/  FMUL.FTZ R31, R6.reuse, R21 ;  /* 0x00000015061f7220 */ /* 0x040fe20000410000 */
[----:B------:R-:W-:Y:S02]  /*14070*/  HADD2.F32 R29, -RZ, R29.H1_H1 ;  /* 0x3000001dff1d7230 */ /* 0x000fe40000004100 */
[----:B------:R-:W-:Y:S01]  /*14080*/  FMUL.FTZ R43, R6, R7 ;  /* 0x00000007062b7220 */ /* 0x000fe20000410000 */
[----:B------:R-:W-:Y:S01]  /*14090*/  HADD2.F32 R4, -RZ, R3.H0_H0 ;  /* 0x20000003ff047230 */ /* 0x000fe20000004100 */
[----:B------:R-:W-:Y:S01]  /*140a0*/  F2FP.F16.E4M3.UNPACK_B R14, R14.H1 ;  /* 0x0000000eff0e723e */ /* 0x000fe200030006ff */
[----:B------:R-:W-:-:S02]  /*140b0*/  HADD2.F32 R48, -RZ, R48.H1_H1 ;  /* 0x30000030ff307230 */ /* 0x000fc40000004100 */
[C---:B------:R-:W-:Y:S01]  /*140c0*/  FMUL.FTZ R20, R29.reuse, R54 ;  /* 0x000000361d147220 */ /* 0x040fe20000410000 */
[----:B------:R-:W-:Y:S02]  /*140d0*/  HADD2.F32 R3, -RZ, R3.H1_H1 ;  /* 0x30000003ff037230 */ /* 0x000fe40000004100 */
[C---:B------:R-:W-:Y:S01]  /*140e0*/  FFMA.FTZ R31, R4.reuse, R7, -R31 ;  /* 0x00000007041f7223 */ /* 0x040fe2000001081f */
[----:B------:R-:W-:Y:S01]  /*140f0*/  FFMA.FTZ R43, R4, R21, R43 ;  /* 0x00000015042b7223 */ /* 0x000fe2000001002b */
[-C--:B------:R-:W-:Y:S01]  /*14100*/  FMUL.FTZ R29, R29, R48.reuse ;  /* 0x000000301d1d7220 */ /* 0x080fe20000410000 */
[----:B------:R-:W-:Y:S01]  /*14110*/  F2FP.F16.E4M3.UNPACK_B R6, R49.H1 ;  /* 0x00000031ff06723e */ /* 0x000fe200030006ff */
[C---:B------:R-:W-:Y:S01]  /*14120*/  FFMA.FTZ R48, R3.reuse, R48, -R20 ;  /* 0x0000003003307223 */ /* 0x040fe20000010814 */
[----:B------:R-:W-:Y:S02]  /*14130*/  HADD2.F32 R20, -RZ, R12.H0_H0 ;  /* 0x2000000cff147230 */ /* 0x000fe40000004100 */
[----:B------:R-:W-:Y:S01]  /*14140*/  FFMA.FTZ R54, R3, R54, R29 ;  /* 0x0000003603367223 */ /* 0x000fe2000001001d */
[----:B------:R-:W-:Y:S01]  /*14150*/  HADD2.F32 R4, -RZ, R42.H0_H0 ;  /* 0x2000002aff047230 */ /* 0x000fe20000004100 */
[----:B------:R-:W-:Y:S01]  /*14160*/  F2FP.F16.E4M3.UNPACK_B R59, R59 ;  /* 0x0000003bff3b723e */ /* 0x000fe200020006ff */
[--C-:B------:R-:W-:Y:S01]  /*14170*/  HADD2.F32 R7, -RZ, R6.reuse.H0_H0 ;  /* 0x20000006ff077230 */ /* 0x100fe20000004100 */
[----:B------:R-:W-:Y:S01]  /*14180*/  F2FP.F16.E4M3.UNPACK_B R49, R49 ;  /* 0x00000031ff31723e */ /* 0x000fe200020006ff */
[----:B------:R-:W-:-:S02]  /*14190*/  HADD2.F32 R21, -RZ, R6.H1_H1 ;  /* 0x30000006ff157230 */ /* 0x000fc40000004100 */
[C---:B------:R-:W-:Y:S01]  /*141a0*/  FMUL.FTZ R6, R4.reuse, R20 ;  /* 0x0000001404067220 */ /* 0x040fe20000410000 */
[----:B------:R-:W-:Y:S02]  /*141b0*/  HADD2.F32 R3, -RZ, R14.H0_H0 ;  /* 0x2000000eff037230 */ /* 0x000fe40000004100 */
[-C--:B------:R-:W-:Y:S01]  /*141c0*/  FMUL.FTZ R4, R4, R7.reuse ;  /* 0x0000000704047220 */ /* 0x080fe20000410000 */
[----:B------:R-:W-:Y:S01]  /*141d0*/  HADD2.F32 R29, -RZ, R12.H1_H1 ;  /* 0x3000000cff1d7230 */ /* 0x000fe20000004100 */
[----:B------:R-:W-:Y:S01]  /*141e0*/  F2FP.SATFINITE.E4M3.F32.PACK_AB_MERGE_C R57, R57, R64, RZ ;  /* 0x000000403939723e */ /* 0x000fe200048070ff */
[----:B------:R-:W-:Y:S02]  /*141f0*/  HADD2.F32 R42, -RZ, R42.H1_H1 ;  /* 0x3000002aff2a7230 */ /* 0x000fe40000004100 */
[----:B------:R-:W-:Y:S01]  /*14200*/  FFMA.FTZ R44, R3, R7, -R6 ;  /* 0x00000007032c7223 */ /* 0x000fe20000010806 */
[----:B------:R-:W-:Y:S01]  /*14210*/  HADD2.F32 R14, -RZ, R14.H1_H1 ;  /* 0x3000000eff0e7230 */ /* 0x000fe20000004100 */
[----:B------:R-:W-:Y:S01]  /*14220*/  F2FP.SATFINITE.E4M3.F32.PACK_AB_MERGE_C R52, R55, R52, RZ ;  /* 0x000000343734723e */ /* 0x000fe200048070ff */
[----:B------:R-:W-:-:S02]  /*14230*/  HADD2.F32 R12, -RZ, R49.H1_H1 ;  /* 0x30000031ff0c7230 */ /* 0x000fc40000004100 */
[C---:B------:R-:W-:Y:S01]  /*14240*/  FMUL.FTZ R7, R42.reuse, R29 ;  /* 0x0000001d2a077220 */ /* 0x040fe20000410000 */
[-C--:B------:R-:W-:Y:S01]  /*14250*/  FMUL.FTZ R6, R42, R21.reuse ;  /* 0x000000152a067220 */ /* 0x080fe20000410000 */
[----:B------:R-:W-:Y:S01]  /*14260*/  FFMA.FTZ R42, R3, R20, R4 ;  /* 0x00000014032a7223 */ /* 0x000fe20000010004 */
[----:B------:R-:W-:Y:S02]  /*14270*/  HADD2.F32 R4, -RZ, R33.H0_H0 ;  /* 0x20000021ff047230 */ /* 0x000fe40000004100 */
[C---:B------:R-:W-:Y:S01]  /*14280*/  FFMA.FTZ R53, R14.reuse, R21, -R7 ;  /* 0x000000150e357223 */ /* 0x040fe20000010807 */
[----:B------:R-:W-:Y:S01]  /*14290*/  FFMA.FTZ R29, R14, R29, R6 ;  /* 0x0000001d0e1d7223 */ /* 0x000fe20000010006 */
[----:B------:R-:W-:Y:S01]  /*142a0*/  HADD2.F32 R7, -RZ, R59.H0_H0 ;  /* 0x2000003bff077230 */ /* 0x000fe20000004100 */
[----:B------:R-:W-:Y:S01]  /*142b0*/  F2FP.SATFINITE.E4M3.F32.PACK_AB_MERGE_C R5, R60, R5, R57 ;  /* 0x000000053c05723e */ /* 0x000fe20004807039 */
[----:B------:R-:W-:Y:S01]  /*142c0*/  HADD2.F32 R6, -RZ, R49.H0_H0 ;  /* 0x20000031ff067230 */ /* 0x000fe20000004100 */
[----:B------:R-:W-:Y:S01]  /*142d0*/  F2FP.SATFINITE.E4M3.F32.PACK_AB_MERGE_C R44, R53, R44, RZ ;  /* 0x0000002c352c723e */ /* 0x000fe200048070ff */
[----:B------:R-:W-:-:S02]  /*142e0*/  HADD2.F32 R14, -RZ, R59.H1_H1 ;  /* 0x3000003bff0e7230 */ /* 0x000fc40000004100 */
[CC--:B------:R-:W-:Y:S01]  /*142f0*/  FMUL.FTZ R20, R4.reuse, R7.reuse ;  /* 0x0000000704147220 */ /* 0x0c0fe20000410000 */
        /* <DEDUP_REMOVED lines=21> */
[----:B------:R-:W-:Y:S02]  /*14450*/  F2FP.SATFINITE.E4M3.F32.PACK_AB_MERGE_C R12, R54, R43, R12 ;  /* 0x0000002b360c723e */ /* 0x000fe4000480700c */
[----:B------:R-:W-:-:S05]  /*14460*/  F2FP.SATFINITE.E4M3.F32.PACK_AB_MERGE_C R14, R14, R3, R29 ;  /* 0x000000030e0e723e */ /* 0x000fca000480701d */
[----:B------:R2:W-:Y:S02]  /*14470*/  STS.128 [R0+0x20400], R12 ;  /* 0x0204000c00007388 */ /* 0x0005e40000000c00 */
.L_x_3098:
[----:B------:R-:W-:Y:S05]  /*14480*/  BSYNC B1 ;  /* 0x0000000000017941 */ /* 0x000fea0003800000 */
.L_x_3097:
[----:B------:R-:W-:Y:S04]  /*14490*/  BSSY B1, `(.L_x_3099) ;  /* 0x0000105000017945 */ /* 0x000fe80003800000 */
[----:B------:R-:W-:Y:S05]  /*144a0*/  @P1 BRA `(.L_x_3100) ;  /* 0x00000010000c1947 */ /* 0x000fea0003800000 */
[----:B-12---:R-:W2:Y:S04]  /*144b0*/  LDL R15, [R1+0x20] ;  /* 0x00002000010f7983 */ /* 0x006ea80000100800 */
[----:B------:R-:W3:Y:S01]  /*144c0*/  LDL R63, [R1+0x44] ;  /* 0x00004400013f7983 */ /* 0x000ee20000100800 */
[----:B-----5:R-:W-:Y:S01]  /*144d0*/  LEA.HI R7, R58, R225, RZ, 0x1c ;  /* 0x000000e13a077211 */ /* 0x020fe200078fe0ff */
[----:B------:R-:W-:Y:S01]  /*144e0*/  IMAD.SHL.U32 R56, R56, 0x80, RZ ;  /* 0x0000008038387824 */ /* 0x000fe200078e00ff */
[----:B------:R-:W-:Y:S02]  /*144f0*/  SHF.R.U32.HI R0, RZ, 0x8, R34 ;  /* 0x00000008ff007819 */ /* 0x000fe40000011622 */
[----:B------:R-:W-:Y:S01]  /*14500*/  SHF.R.S32.HI R14, RZ, 0x1f, R7 ;  /* 0x0000001fff0e7819 */ /* 0x000fe20000011407 */
[----:B------:R-:W-:Y:S01]  /*14510*/  IMAD.SHL.U32 R12, R7, 0x10, RZ ;  /* 0x00000010070c7824 */ /* 0x000fe200078e00ff */
[----:B------:R-:W-:-:S02]  /*14520*/  LOP3.LUT R4, R34, 0xff, RZ, 0xc0, !PT ;  /* 0x000000ff22047812 */ /* 0x000fc400078ec0ff */
[----:B0-----:R-:W-:Y:S02]  /*14530*/  LOP3.LUT R13, R56, 0x380, RZ, 0xc0, !PT ;  /* 0x00000380380d7812 */ /* 0x001fe400078ec0ff */
[----:B------:R-:W-:Y:S02]  /*14540*/  LOP3.LUT R3, R0, 0xff, RZ, 0xc0, !PT ;  /* 0x000000ff00037812 */ /* 0x000fe400078ec0ff */
[----:B------:R-:W-:Y:S02]  /*14550*/  LEA.HI R14, R14, R7, RZ, 0x3 ;  /* 0x000000070e0e7211 */ /* 0x000fe400078f18ff */
[----:B------:R-:W-:Y:S02]  /*14560*/  SHF.R.U32.HI R5, RZ, 0x8, R35 ;  /* 0x00000008ff057819 */ /* 0x000fe40000011623 */
[----:B------:R-:W-:Y:S01]  /*14570*/  LOP3.LUT R0, R13, 0x70, R12, 0xf8, !PT ;  /* 0x000000700d007812 */ /* 0x000fe200078ef80c */
[----:B------:R-:W-:Y:S01]  /*14580*/  IMAD.SHL.U32 R14, R14, 0x800, RZ ;  /* 0x000008000e0e7824 */ /* 0x000fe200078e00ff */
[----:B------:R-:W-:-:S02]  /*14590*/  PRMT R20, R3, 0x7604, R4 ;  /* 0x0000760403147816 */ /* 0x000fc40000000004 */
[----:B------:R-:W-:Y:S02]  /*145a0*/  LOP3.LUT R6, R35, 0xff, RZ, 0xc0, !PT ;  /* 0x000000ff23067812 */ /* 0x000fe400078ec0ff */
[----:B------:R-:W-:Y:S02]  /*145b0*/  LOP3.LUT R5, R5, 0xff, RZ, 0xc0, !PT ;  /* 0x000000ff05057812 */ /* 0x000fe400078ec0ff */
[----:B------:R-:W-:Y:S02]  /*145c0*/  SHF.R.U32.HI R13, RZ, 0x3, R13 ;  /* 0x00000003ff0d7819 */ /* 0x000fe4000001160d */
[----:B------:R-:W-:Y:S02]  /*145d0*/  SHF.R.U32.HI R3, RZ, 0x8, R36 ;  /* 0x00000008ff037819 */ /* 0x000fe40000011624 */
[----:B------:R-:W-:Y:S02]  /*145e0*/  PRMT R28, R5, 0x7604, R6 ;  /* 0x00007604051c7816 */ /* 0x000fe40000000006 */
[----:B------:R-:W-:-:S02]  /*145f0*/  LOP3.LUT R0, R0, R13, RZ, 0x3c, !PT ;  /* 0x0000000d00007212 */ /* 0x000fc400078e3cff */
[----:B------:R-:W-:Y:S02]  /*14600*/  LOP3.LUT R4, R36, 0xff, RZ, 0xc0, !PT ;  /* 0x000000ff24047812 */ /* 0x000fe400078ec0ff */
[----:B------:R-:W-:Y:S02]  /*14610*/  LOP3.LUT R3, R3, 0xff, RZ, 0xc0, !PT ;  /* 0x000000ff03037812 */ /* 0x000fe400078ec0ff */
[----:B------:R-:W-:Y:S02]  /*14620*/  SHF.R.U32.HI R5, RZ, 0x8, R37 ;  /* 0x00000008ff057819 */ /* 0x000fe40000011625 */
[----:B------:R-:W-:Y:S02]  /*14630*/  LOP3.LUT R13, R14, 0xffffc000, RZ, 0xc0, !PT ;  /* 0xffffc0000e0d7812 */ /* 0x000fe400078ec0ff */
[----:B------:R-:W-:Y:S02]  /*14640*/  PRMT R30, R3, 0x7604, R4 ;  /* 0x00007604031e7816 */ /* 0x000fe40000000004 */
[----:B------:R-:W-:-:S02]  /*14650*/  LOP3.LUT R6, R37, 0xff, RZ, 0xc0, !PT ;  /* 0x000000ff25067812 */ /* 0x000fc400078ec0ff */
[----:B------:R-:W-:Y:S02]  /*14660*/  SHF.R.U32.HI R7, RZ, 0x8, R38 ;  /* 0x00000008ff077819 */ /* 0x000fe40000011626 */
[----:B------:R-:W-:Y:S02]  /*14670*/  LOP3.LUT R5, R5, 0xff, RZ, 0xc0, !PT ;  /* 0x000000ff05057812 */ /* 0x000fe400078ec0ff */
[----:B------:R-:W-:Y:S02]  /*14680*/  LOP3.LUT R12, R38, 0xff, RZ, 0xc0, !PT ;  /* 0x000000ff260c7812 */ /* 0x000fe400078ec0ff */
[----:B------:R-:W-:Y:S02]  /*14690*/  LOP3.LUT R7, R7, 0xff, RZ, 0xc0, !PT ;  /* 0x000000ff07077812 */ /* 0x000fe400078ec0ff */
[----:B------:R-:W-:Y:S02]  /*146a0*/  PRMT R32, R5, 0x7604, R6 ;  /* 0x0000760405207816 */ /* 0x000fe40000000006 */
[----:B------:R-:W-:-:S02]  /*146b0*/  LOP3.LUT R5, R39, 0xff, RZ, 0xc0, !PT ;  /* 0x000000ff27057812 */ /* 0x000fc400078ec0ff */
[----:B------:R-:W-:Y:S02]  /*146c0*/  SHF.R.U32.HI R4, RZ, 0x8, R40 ;  /* 0x00000008ff047819 */ /* 0x000fe40000011628 */
[----:B------:R-:W-:Y:S02]  /*146d0*/  SHF.R.U32.HI R6, RZ, 0x8, R41 ;  /* 0x00000008ff067819 */ /* 0x000fe40000011629 */
[----:B------:R-:W-:Y:S02]  /*146e0*/  PRMT R33, R7, 0x7604, R12 ;  /* 0x0000760407217816 */ /* 0x000fe4000000000c */
[----:B------:R-:W-:Y:S02]  /*146f0*/  LOP3.LUT R7, R40, 0xff, RZ, 0xc0, !PT ;  /* 0x000000ff28077812 */ /* 0x000fe400078ec0ff */
[----:B------:R-:W-:Y:S02]  /*14700*/  LOP3.LUT R4, R4, 0xff, RZ, 0xc0, !PT ;  /* 0x000000ff04047812 */ /* 0x000fe400078ec0ff */
[----:B------:R-:W-:-:S02]  /*14710*/  LOP3.LUT R6, R6, 0xff, RZ, 0xc0, !PT ;  /* 0x000000ff06067812 */ /* 0x000fc400078ec0ff */
[----:B------:R-:W-:Y:S02]  /*14720*/  LOP3.LUT R21, R41, 0xff, RZ, 0xc0, !PT ;  /* 0x000000ff29157812 */ /* 0x000fe400078ec0ff */
[----:B------:R-:W-:Y:S02]  /*14730*/  PRMT R45, R4, 0x7604, R7 ;  /* 0x00007604042d7816 */ /* 0x000fe40000000007 */
[----:B------:R-:W-:Y:S02]  /*14740*/  PRMT R53, R6, 0x7604, R21 ;  /* 0x0000760406357816 */ /* 0x000fe40000000015 */
[----:B------:R-:W-:Y:S02]  /*14750*/  SHF.R.U32.HI R21, RZ, 0x10, R35 ;  /* 0x00000010ff157819 */ /* 0x000fe40000011623 */
[----:B------:R-:W-:Y:S02]  /*14760*/  SHF.R.U32.HI R29, RZ, 0x10, R36 ;  /* 0x00000010ff1d7819 */ /* 0x000fe40000011624 */
[----:B------:R-:W-:-:S02]  /*14770*/  LOP3.LUT R21, R21, 0xff, RZ, 0xc0, !PT ;  /* 0x000000ff15157812 */ /* 0x000fc400078ec0ff */
[----:B------:R-:W-:Y:S02]  /*14780*/  SHF.R.U32.HI R31, RZ, 0x10, R37 ;  /* 0x00000010ff1f7819 */ /* 0x000fe40000011625 */
[----:B------:R-:W-:Y:S02]  /*14790*/  PRMT R21, R21, 0x7054, R28 ;  /* 0x0000705415157816 */ /* 0x000fe4000000001c */
[----:B------:R-:W-:Y:S02]  /*147a0*/  SHF.R.U32.HI R28, RZ, 0x10, R39 ;  /* 0x00000010ff1c7819 */ /* 0x000fe40000011627 */
[----:B------:R-:W-:Y:S02]  /*147b0*/  LOP3.LUT R29, R29, 0xff, RZ, 0xc0, !PT ;  /* 0x000000ff1d1d7812 */ /* 0x000fe400078ec0ff */
[----:B------:R-:W-:Y:S02]  /*147c0*/  LOP3.LUT R31, R31, 0xff, RZ, 0xc0, !PT ;  /* 0x000000ff1f1f7812 */ /* 0x000fe400078ec0ff */
[----:B------:R-:W-:-:S02]  /*147d0*/  LOP3.LUT R28, R28, 0xff, RZ, 0xc0, !PT ;  /* 0x000000ff1c1c7812 */ /* 0x000fc400078ec0ff */
[----:B------:R-:W-:Y:S02]  /*147e0*/  PRMT R29, R29, 0x7054, R30 ;  /* 0x000070541d1d7816 */ /* 0x000fe4000000001e */
[----:B------:R-:W-:Y:S02]  /*147f0*/  SHF.R.U32.HI R30, RZ, 0x10, R40 ;  /* 0x00000010ff1e7819 */ /* 0x000fe40000011628 */
[----:B------:R-:W-:Y:S02]  /*14800*/  PRMT R31, R31, 0x7054, R32 ;  /* 0x000070541f1f7816 */ /* 0x000fe40000000020 */
[----:B------:R-:W-:Y:S02]  /*14810*/  SHF.R.U32.HI R32, RZ, 0x10, R41 ;  /* 0x00000010ff207819 */ /* 0x000fe40000011629 */
[----:B------:R-:W-:Y:S02]  /*14820*/  LOP3.LUT R30, R30, 0xff, RZ, 0xc0, !PT ;  /* 0x000000ff1e1e7812 */ /* 0x000fe400078ec0ff */
[----:B------:R-:W-:-:S02]  /*14830*/  LOP3.LUT R32, R32, 0xff, RZ, 0xc0, !PT ;  /* 0x000000ff20207812 */ /* 0x000fc400078ec0ff */
[----:B------:R-:W-:Y:S02]  /*14840*/  PRMT R49, R30, 0x7054, R45 ;  /* 0x000070541e317816 */ /* 0x000fe4000000002d */
[----:B------:R-:W-:Y:S02]  /*14850*/  LOP3.LUT R44, R29, 0xff000000, R36, 0xf8, !PT ;  /* 0xff0000001d2c7812 */ /* 0x000fe400078ef824 */
[----:B------:R-:W-:Y:S02]  /*14860*/  PRMT R53, R32, 0x7054, R53 ;  /* 0x0000705420357816 */ /* 0x000fe40000000035 */
[----:B------:R-:W-:Y:S02]  /*14870*/  LOP3.LUT R45, R31, 0xff000000, R37, 0xf8, !PT ;  /* 0xff0000001f2d7812 */ /* 0x000fe400078ef825 */
[----:B------:R-:W-:Y:S02]  /*14880*/  LOP3.LUT R53, R53, 0xff000000, R41, 0xf8, !PT ;  /* 0xff00000035357812 */ /* 0x000fe400078ef829 */
[----:B------:R-:W-:-:S02]  /*14890*/  LOP3.LUT R40, R49, 0xff000000, R40, 0xf8, !PT ;  /* 0xff00000031287812 */ /* 0x000fc400078ef828 */
[----:B--2---:R-:W-:Y:S02]  /*148a0*/  IADD3 R3, R0, R13, R15 ;  /* 0x0000000d00037210 */ /* 0x004fe40007ffe00f */
[----:B------:R-:W-:Y:S01]  /*148b0*/  SHF.R.U32.HI R0, RZ, 0x8, R39 ;  /* 0x00000008ff007819 */ /* 0x000fe20000011627 */
[----:B---3--:R-:W0:Y:S03]  /*148c0*/  LDS.128 R12, [R63+0x20400] ;  /* 0x020400003f0c7984 */ /* 0x008e260000000c00 */
[----:B------:R-:W-:-:S04]  /*148d0*/  LOP3.LUT R0, R0, 0xff, RZ, 0xc0, !PT ;  /* 0x000000ff00007812 */ /* 0x000fc800078ec0ff */
[----:B------:R-:W-:Y:S02]  /*148e0*/  PRMT R43, R0, 0x7604, R5 ;  /* 0x00007604002b7816 */ /* 0x000fe40000000005 */
[----:B------:R-:W-:Y:S02]  /*148f0*/  IADD3 R0, R22, R3, RZ ;  /* 0x0000000316007210 */ /* 0x000fe40007ffe0ff */
[----:B------:R-:W-:Y:S02]  /*14900*/  SHF.R.U32.HI R3, RZ, 0x10, R34 ;  /* 0x00000010ff037819 */ /* 0x000fe40000011622 */
[----:B------:R-:W-:Y:S01]  /*14910*/  PRMT R47, R28, 0x7054, R43 ;  /* 0x000070541c2f7816 */ /* 0x000fe2000000002b */
[----:B------:R-:W1:Y:S01]  /*14920*/  LDS.128 R4, [R0+0x20400] ;  /* 0x0204000000047984 */ /* 0x000e620000000c00 */
[----:B------:R-:W-:Y:S02]  /*14930*/  LOP3.LUT R3, R3, 0xff, RZ, 0xc0, !PT ;  /* 0x000000ff03037812 */ /* 0x000fe400078ec0ff */
[----:B------:R-:W-:-:S02]  /*14940*/  LOP3.LUT R43, R21, 0xff000000, R35, 0xf8, !PT ;  /* 0xff000000152b7812 */ /* 0x000fc400078ef823 */
[----:B------:R-:W-:Y:S02]  /*14950*/  PRMT R3, R3, 0x7054, R20 ;  /* 0x0000705403037816 */ /* 0x000fe40000000014 */
[----:B------:R-:W-:Y:S02]  /*14960*/  SHF.R.U32.HI R20, RZ, 0x10, R38 ;  /* 0x00000010ff147819 */ /* 0x000fe40000011626 */
[----:B------:R-:W-:Y:S02]  /*14970*/  LOP3.LUT R47, R47, 0xff000000, R39, 0xf8, !PT ;  /* 0xff0000002f2f7812 */ /* 0x000fe400078ef827 */
[----:B------:R-:W-:Y:S02]  /*14980*/  LOP3.LUT R20, R20, 0xff, RZ, 0xc0, !PT ;  /* 0x000000ff14147812 */ /* 0x000fe400078ec0ff */
[----:B------:R-:W-:Y:S02]  /*14990*/  F2FP.F16.E4M3.UNPACK_B R36, R43 ;  /* 0x0000002bff24723e */ /* 0x000fe400020006ff */
[----:B------:R-:W-:-:S02]  /*149a0*/  F2FP.F16.E4M3.UNPACK_B R39, R47 ;  /* 0x0000002fff27723e */ /* 0x000fc400020006ff */
[----:B------:R-:W-:Y:S01]  /*149b0*/  PRMT R33, R20, 0x7054, R33 ;  /* 0x0000705414217816 */ /* 0x000fe20000000021 */
[----:B------:R-:W-:Y:S01]  /*149c0*/  HADD2.F32 R37, -RZ, R36.H0_H0 ;  /* 0x20000024ff257230 */ /* 0x000fe20000004100 */
[----:B------:R-:W-:Y:S01]  /*149d0*/  LOP3.LUT R42, R3, 0xff000000, R34, 0xf8, !PT ;  /* 0xff000000032a7812 */ /* 0x000fe200078ef822 */
[----:B------:R-:W-:Y:S01]  /*149e0*/  HADD2.F32 R41, -RZ, R39.H0_H0 ;  /* 0x20000027ff297230 */ /* 0x000fe20000004100 */
[----:B------:R-:W-:Y:S02]  /*149f0*/  F2FP.F16.E4M3.UNPACK_B R47, R47.H1 ;  /* 0x0000002fff2f723e */ /* 0x000fe400030006ff */
[----:B------:R-:W-:Y:S02]  /*14a00*/  F2FP.F16.E4M3.UNPACK_B R43, R43.H1 ;  /* 0x0000002bff2b723e */ /* 0x000fe400030006ff */
[----:B------:R-:W-:Y:S02]  /*14a10*/  LOP3.LUT R38, R33, 0xff000000, R38, 0xf8, !PT ;  /* 0xff00000021267812 */ /* 0x000fe400078ef826 */
[----:B0-----:R-:W-:-:S02]  /*14a20*/  F2FP.F16.E4M3.UNPACK_B R20, R13 ;  /* 0x0000000dff14723e */ /* 0x001fc400020006ff */
[-C--:B------:R-:W-:Y:S02]  /*14a30*/  F2FP.F16.E4M3.UNPACK_B R28, R15.reuse ;  /* 0x0000000fff1c723e */ /* 0x080fe400020006ff */
[----:B------:R-:W-:Y:S02]  /*14a40*/  F2FP.F16.E4M3.UNPACK_B R29, R15.H1 ;  /* 0x0000000fff1d723e */ /* 0x000fe400030006ff */
[-C--:B------:R-:W-:Y:S02]  /*14a50*/  F2FP.F16.E4M3.UNPACK_B R15, R14.reuse ;  /* 0x0000000eff0f723e */ /* 0x080fe400020006ff */
[----:B------:R-:W-:Y:S01]  /*14a60*/  F2FP.F16.E4M3.UNPACK_B R21, R14.H1 ;  /* 0x0000000eff15723e */ /* 0x000fe200030006ff */
[--C-:B------:R-:W-:Y:S01]  /*14a70*/  HADD2.F32 R14, -RZ, R20.reuse.H0_H0 ;  /* 0x20000014ff0e7230 */ /* 0x100fe20000004100 */
[----:B------:R-:W-:Y:S01]  /*14a80*/  F2FP.F16.E4M3.UNPACK_B R13, R13.H1 ;  /* 0x0000000dff0d723e */ /* 0x000fe200030006ff */
[----:B------:R-:W-:Y:S01]  /*14a90*/  HADD2.F32 R20, -RZ, R20.H1_H1 ;  /* 0x30000014ff147230 */ /* 0x000fe20000004100 */
[----:B------:R-:W-:-:S02]  /*14aa0*/  F2FP.F16.E4M3.UNPACK_B R3, R12 ;  /* 0x0000000cff03723e */ /* 0x000fc400020006ff */
[-C--:B-1----:R-:W-:Y:S02]  /*14ab0*/  F2FP.F16.E4M3.UNPACK_B R30, R5.reuse ;  /* 0x00000005ff1e723e */ /* 0x082fe400020006ff */
[----:B------:R-:W-:Y:S02]  /*14ac0*/  F2FP.F16.E4M3.UNPACK_B R31, R5.H1 ;  /* 0x00000005ff1f723e */ /* 0x000fe400030006ff */
[-C--:B------:R-:W-:Y:S01]  /*14ad0*/  F2FP.F16.E4M3.UNPACK_B R34, R7.reuse ;  /* 0x00000007ff22723e */ /* 0x080fe200020006ff */
[--C-:B------:R-:W-:Y:S01]  /*14ae0*/  HADD2.F32 R32, -RZ, R30.reuse.H0_H0 ;  /* 0x2000001eff207230 */ /* 0x100fe20000004100 */
[----:B------:R-:W-:Y:S01]  /*14af0*/  F2FP.F16.E4M3.UNPACK_B R35, R7.H1 ;  /* 0x00000007ff23723e */ /* 0x000fe200030006ff */
[----:B------:R-:W-:Y:S01]  /*14b00*/  HADD2.F32 R30, -RZ, R30.H1_H1 ;  /* 0x3000001eff1e7230 */ /* 0x000fe20000004100 */
[-C--:B------:R-:W-:Y:S02]  /*14b10*/  F2FP.F16.E4M3.UNPACK_B R5, R4.reuse ;  /* 0x00000004ff05723e */ /* 0x080fe400020006ff */
[----:B------:R-:W-:Y:S01]  /*14b20*/  F2FP.F16.E4M3.UNPACK_B R7, R4.H1 ;  /* 0x00000004ff07723e */ /* 0x000fe200030006ff */
[C---:B------:R-:W-:Y:S01]  /*14b30*/  FMUL.FTZ R4, R32.reuse, R37 ;  /* 0x0000002520047220 */ /* 0x040fe20000410000 */
[----:B------:R-:W-:Y:S01]  /*14b40*/  FMUL.FTZ R49, R32, R41 ;  /* 0x0000002920317220 */ /* 0x000fe20000410000 */
[----:B------:R-:W-:-:S02]  /*14b50*/  F2FP.F16.E4M3.UNPACK_B R32, R6 ;  /* 0x00000006ff20723e */ /* 0x000fc400020006ff */
[C---:B------:R-:W-:Y:S01]  /*14b60*/  FFMA.FTZ R48, R14.reuse, R41, R4 ;  /* 0x000000290e307223 */ /* 0x040fe20000010004 */
[----:B------:R-:W-:Y:S01]  /*14b70*/  FFMA.FTZ R46, R14, R37, -R49 ;  /* 0x000000250e2e7223 */ /* 0x000fe20000010831 */
[----:B------:R-:W-:Y:S01]  /*14b80*/  HADD2.F32 R41, -RZ, R39.H1_H1 ;  /* 0x30000027ff297230 */ /* 0x000fe20000004100 */
[----:B------:R-:W-:Y:S01]  /*14b90*/  F2FP.F16.E4M3.UNPACK_B R33, R6.H1 ;  /* 0x00000006ff21723e */ /* 0x000fe200030006ff */
[----:B------:R-:W-:Y:S01]  /*14ba0*/  HADD2.F32 R37, -RZ, R36.H1_H1 ;  /* 0x30000024ff257230 */ /* 0x000fe20000004100 */
[----:B------:R-:W-:Y:S01]  /*14bb0*/  F2FP.F16.E4M3.UNPACK_B R36, R53 ;  /* 0x00000035ff24723e */ /* 0x000fe200020006ff */
[----:B------:R-:W-:Y:S02]  /*14bc0*/  HADD2.F32 R49, -RZ, R47.H0_H0 ;  /* 0x2000002fff317230 */ /* 0x000fe40000004100 */
[C---:B------:R-:W-:Y:S01]  /*14bd0*/  FMUL.FTZ R55, R30.reuse, R41 ;  /* 0x000000291e377220 */ /* 0x040fe20000410000 */
[----:B------:R-:W-:Y:S02]  /*14be0*/  HADD2.F32 R6, -RZ, R31.H0_H0 ;  /* 0x2000001fff067230 */ /* 0x000fe40000004100 */
[----:B------:R-:W-:Y:S01]  /*14bf0*/  FMUL.FTZ R30, R30, R37 ;  /* 0x000000251e1e7220 */ /* 0x000fe20000410000 */
[----:B------:R-:W-:-:S02]  /*14c00*/  HADD2.F32 R39, -RZ, R43.H0_H0 ;  /* 0x2000002bff277230 */ /* 0x000fc40000004100 */
[----:B------:R-:W-:Y:S01]  /*14c10*/  FFMA.FTZ R55, R20, R37, -R55 ;  /* 0x0000002514377223 */ /* 0x000fe20000010837 */
[----:B------:R-:W-:Y:S02]  /*14c20*/  HADD2.F32 R4, -RZ, R13.H0_H0 ;  /* 0x2000000dff047230 */ /* 0x000fe40000004100 */
[----:B------:R-:W-:Y:S01]  /*14c30*/  FMUL.FTZ R57, R6, R49 ;  /* 0x0000003106397220 */ /* 0x000fe20000410000 */
[----:B------:R-:W-:Y:S01]  /*14c40*/  FFMA.FTZ R41, R20, R41, R30 ;  /* 0x0000002914297223 */ /* 0x000fe2000001001e */
[----:B------:R-:W-:Y:S01]  /*14c50*/  FMUL.FTZ R6, R6, R39 ;  /* 0x0000002706067220 */ /* 0x000fe20000410000 */
[----:B------:R-:W-:Y:S01]  /*14c60*/  F2FP.F16.E4M3.UNPACK_B R20, R45 ;  /* 0x0000002dff14723e */ /* 0x000fe200020006ff */
[C---:B------:R-:W-:Y:S01]  /*14c70*/  FFMA.FTZ R57, R4.reuse, R39, -R57 ;  /* 0x0000002704397223 */ /* 0x040fe20000010839 */
[----:B------:R-:W-:Y:S02]  /*14c80*/  HADD2.F32 R39, -RZ, R36.H0_H0 ;  /* 0x20000024ff277230 */ /* 0x000fe40000004100 */
[----:B------:R-:W-:Y:S01]  /*14c90*/  FFMA.FTZ R49, R4, R49, R6 ;  /* 0x0000003104317223 */ /* 0x000fe20000010006 */
[----:B------:R-:W-:Y:S01]  /*14ca0*/  HADD2.F32 R6, -RZ, R34.H0_H0 ;  /* 0x20000022ff067230 */ /* 0x000fe20000004100 */
[----:B------:R-:W-:Y:S01]  /*14cb0*/  F2FP.F16.E4M3.UNPACK_B R53, R53.H1 ;  /* 0x00000035ff35723e */ /* 0x000fe200030006ff */
[----:B------:R-:W-:Y:S01]  /*14cc0*/  HADD2.F32 R30, -RZ, R47.H1_H1 ;  /* 0x3000002fff1e7230 */ /* 0x000fe20000004100 */
[----:B------:R-:W-:Y:S01]  /*14cd0*/  F2FP.F16.E4M3.UNPACK_B R45, R45.H1 ;  /* 0x0000002dff2d723e */ /* 0x000fe200030006ff */
[----:B------:R-:W-:Y:S01]  /*14ce0*/  HADD2.F32 R31, -RZ, R31.H1_H1 ;  /* 0x3000001fff1f7230 */ /* 0x000fe20000004100 */
[----:B------:R-:W-:Y:S01]  /*14cf0*/  F2FP.F16.E4M3.UNPACK_B R12, R12.H1 ;  /* 0x0000000cff0c723e */ /* 0x000fe200030006ff */
[----:B------:R-:W-:-:S02]  /*14d00*/  HADD2.F32 R14, -RZ, R43.H1_H1 ;  /* 0x3000002bff0e7230 */ /* 0x000fc40000004100 */
[C---:B------:R-:W-:Y:S01]  /*14d10*/  FMUL.FTZ R43, R6.reuse, R39 ;  /* 0x00000027062b7220 */ /* 0x040fe20000410000 */
[----:B------:R-:W-:Y:S02]  /*14d20*/  HADD2.F32 R37, -RZ, R20.H0_H0 ;  /* 0x20000014ff257230 */ /* 0x000fe40000004100 */
[C---:B------:R-:W-:Y:S01]  /*14d30*/  FMUL.FTZ R52, R31.reuse, R30 ;  /* 0x0000001e1f347220 */ /* 0x040fe20000410000 */
[----:B------:R-:W-:Y:S02]  /*14d40*/  HADD2.F32 R4, -RZ, R28.H0_H0 ;  /* 0x2000001cff047230 */ /* 0x000fe40000004100 */
[----:B------:R-:W-:Y:S01]  /*14d50*/  FMUL.FTZ R31, R31, R14 ;  /* 0x0000000e1f1f7220 */ /* 0x000fe20000410000 */
[----:B------:R-:W-:Y:S02]  /*14d60*/  HADD2.F32 R13, -RZ, R13.H1_H1 ;  /* 0x3000000dff0d7230 */ /* 0x000fe40000004100 */
[----:B------:R-:W-:Y:S01]  /*14d70*/  FMUL.FTZ R6, R6, R37 ;  /* 0x0000002506067220 */ /* 0x000fe20000410000 */
[----:B------:R-:W-:-:S02]  /*14d80*/  HADD2.F32 R34, -RZ, R34.H1_H1 ;  /* 0x30000022ff227230 */ /* 0x000fc40000004100 */
[C---:B------:R-:W-:Y:S01]  /*14d90*/  FFMA.FTZ R43, R4.reuse, R37, -R43 ;  /* 0x00000025042b7223 */ /* 0x040fe2000001082b */
[----:B------:R-:W-:Y:S02]  /*14da0*/  HADD2.F32 R37, -RZ, R36.H1_H1 ;  /* 0x30000024ff257230 */ /* 0x000fe40000004100 */
[C---:B------:R-:W-:Y:S01]  /*14db0*/  FFMA.FTZ R52, R13.reuse, R14, -R52 ;  /* 0x0000000e0d347223 */ /* 0x040fe20000010834 */
[----:B------:R-:W-:Y:S01]  /*14dc0*/  FFMA.FTZ R54, R13, R30, R31 ;  /* 0x0000001e0d367223 */ /* 0x000fe2000001001f */
[----:B------:R-:W-:Y:S01]  /*14dd0*/  FFMA.FTZ R47, R4, R39, R6 ;  /* 0x00000027042f7223 */ /* 0x000fe20000010006 */
[----:B------:R-:W-:Y:S02]  /*14de0*/  HADD2.F32 R13, -RZ, R20.H1_H1 ;  /* 0x30000014ff0d7230 */ /* 0x000fe40000004100 */
[----:B------:R-:W-:Y:S01]  /*14df0*/  FMUL.FTZ R59, R34, R37 ;  /* 0x00000025223b7220 */ /* 0x000fe20000410000 */
[----:B------:R-:W-:Y:S01]  /*14e00*/  HADD2.F32 R39, -RZ, R53.H0_H0 ;  /* 0x20000035ff277230 */ /* 0x000fe20000004100 */
[----:B------:R-:W-:Y:S01]  /*14e10*/  F2FP.F16.E4M3.UNPACK_B R20, R38.H1 ;  /* 0x00000026ff14723e */ /* 0x000fe200030006ff */
[----:B------:R-:W-:-:S02]  /*14e20*/  HADD2.F32 R6, -RZ, R35.H0_H0 ;  /* 0x20000023ff067230 */ /* 0x000fc40000004100 */
[----:B------:R-:W-:Y:S01]  /*14e30*/  FMUL.FTZ R34, R34, R13 ;  /* 0x0000000d22227220 */ /* 0x000fe20000410000 */
[----:B------:R-:W-:Y:S01]  /*14e40*/  HADD2.F32 R31, -RZ, R45.H0_H0 ;  /* 0x2000002dff1f7230 */ /* 0x000fe20000004100 */
[----:B------:R-:W-:Y:S01]  /*14e50*/  F2FP.F16.E4M3.UNPACK_B R38, R38 ;  /* 0x00000026ff26723e */ /* 0x000fe200020006ff */
[----:B------:R-:W-:Y:S02]  /*14e60*/  HADD2.F32 R28, -RZ, R28.H1_H1 ;  /* 0x3000001cff1c7230 */ /* 0x000fe40000004100 */
[C---:B------:R-:W-:Y:S01]  /*14e70*/  FMUL.FTZ R61, R6.reuse, R39 ;  /* 0x00000027063d7220 */ /* 0x040fe20000410000 */
[----:B------:R-:W-:Y:S02]  /*14e80*/  HADD2.F32 R4, -RZ, R29.H0_H0 ;  /* 0x2000001dff047230 */ /* 0x000fe40000004100 */
[----:B------:R-:W-:Y:S01]  /*14e90*/  FMUL.FTZ R6, R6, R31 ;  /* 0x0000001f06067220 */ /* 0x000fe20000410000 */
[----:B------:R-:W-:Y:S02]  /*14ea0*/  HADD2.F32 R14, -RZ, R45.H1_H1 ;  /* 0x3000002dff0e7230 */ /* 0x000fe40000004100 */
[C---:B------:R-:W-:Y:S01]  /*14eb0*/  FFMA.FTZ R56, R28.reuse, R13, -R59 ;  /* 0x0000000d1c387223 */ /* 0x040fe2000001083b */
[----:B------:R-:W-:Y:S01]  /*14ec0*/  F2FP.F16.E4M3.UNPACK_B R13, R42.H1 ;  /* 0x0000002aff0d723e */ /* 0x000fe200030006ff */
[----:B------:R-:W-:Y:S01]  /*14ed0*/  FFMA.FTZ R60, R28, R37, R34 ;  /* 0x000000251c3c7223 */ /* 0x000fe20000010022 */
[----:B------:R-:W-:Y:S01]  /*14ee0*/  FFMA.FTZ R59, R4, R39, R6 ;  /* 0x00000027043b7223 */ /* 0x000fe20000010006 */
[----:B------:R-:W-:-:S02]  /*14ef0*/  HADD2.F32 R28, -RZ, R53.H1_H1 ;  /* 0x30000035ff1c7230 */ /* 0x000fc40000004100 */
[----:B------:R-:W-:Y:S01]  /*14f00*/  FFMA.FTZ R61, R4, R31, -R61 ;  /* 0x0000001f043d7223 */ /* 0x000fe2000001083d */
[----:B------:R-:W-:Y:S01]  /*14f10*/  HADD2.F32 R35, -RZ, R35.H1_H1 ;  /* 0x30000023ff237230 */ /* 0x000fe20000004100 */
[----:B------:R-:W-:Y:S01]  /*14f20*/  F2FP.F16.E4M3.UNPACK_B R42, R42 ;  /* 0x0000002aff2a723e */ /* 0x000fe200020006ff */
[----:B------:R-:W-:Y:S02]  /*14f30*/  HADD2.F32 R37, -RZ, R20.H0_H0 ;  /* 0x20000014ff257230 */ /* 0x000fe40000004100 */
        /* <DEDUP_REMOVED lines=13> */
[----:B------:R-:W-:Y:S01]  /*15010*/  FMUL.FTZ R31, R7, R20 ;  /* 0x00000014071f7220 */ /* 0x000fe20000410000 */
[----:B------:R-:W-:Y:S02]  /*15020*/  HADD2.F32 R12, -RZ, R12.H1_H1 ;  /* 0x3000000cff0c7230 */ /* 0x000fe40000004100 */
[C---:B------:R-:W-:Y:S01]  /*15030*/  FFMA.FTZ R62, R29.reuse, R14, -R30 ;  /* 0x0000000e1d3e7223 */ /* 0x040fe2000001081e */
[----:B------:R-:W-:Y:S01]  /*15040*/  FFMA.FTZ R64, R29, R28, R39 ;  /* 0x0000001c1d407223 */ /* 0x000fe20000010027 */
[-C--:B------:R-:W-:Y:S01]  /*15050*/  FMUL.FTZ R7, R7, R13.reuse ;  /* 0x0000000d07077220 */ /* 0x080fe20000410000 */
[----:B------:R-:W-:Y:S02]  /*15060*/  HADD2.F32 R29, -RZ, R38.H0_H0 ;  /* 0x20000026ff1d7230 */ /* 0x000fe40000004100 */
[C---:B------:R-:W-:Y:S01]  /*15070*/  FFMA.FTZ R28, R12.reuse, R13, -R31 ;  /* 0x0000000d0c1c7223 */ /* 0x040fe2000001081f */
[----:B------:R-:W-:Y:S02]  /*15080*/  HADD2.F32 R6, -RZ, R5.H0_H0 ;  /* 0x20000005ff067230 */ /* 0x000fe40000004100 */
        /* <DEDUP_REMOVED lines=11> */
[C---:B------:R-:W-:Y:S01]  /*15140*/  FMUL.FTZ R12, R5.reuse, R38 ;  /* 0x00000026050c7220 */ /* 0x040fe20000410000 */
[----:B------:R-:W-:Y:S01]  /*15150*/  FFMA.FTZ R31, R4, R29, R31 ;  /* 0x0000001d041f7223 */ /* 0x000fe2000001001f */
[----:B------:R-:W-:Y:S01]  /*15160*/  F2FP.F16.E4M3.UNPACK_B R6, R44.H1 ;  /* 0x0000002cff06723e */ /* 0x000fe200030006ff */
[-C--:B------:R-:W-:Y:S01]  /*15170*/  FMUL.FTZ R5, R5, R42.reuse ;  /* 0x0000002a05057220 */ /* 0x080fe20000410000 */
[C---:B------:R-:W-:Y:S01]  /*15180*/  FFMA.FTZ R29, R3.reuse, R42, -R12 ;  /* 0x0000002a031d7223 */ /* 0x040fe2000001080c */
[----:B------:R-:W-:Y:S01]  /*15190*/  HADD2.F32 R12, -RZ, R7.H0_H0 ;  /* 0x20000007ff0c7230 */ /* 0x000fe20000004100 */
[----:B------:R-:W-:Y:S01]  /*151a0*/  F2FP.F16.E4M3.UNPACK_B R44, R44 ;  /* 0x0000002cff2c723e */ /* 0x000fe200020006ff */
        /* <DEDUP_REMOVED lines=10> */
[----:B------:R-:W-:Y:S02]  /*15250*/  HADD2.F32 R6, -RZ, R6.H1_H1 ;  /* 0x30000006ff067230 */ /* 0x000fe40000004100 */
[----:B------:R-:W-:Y:S02]  /*15260*/  HADD2.F32 R21, -RZ, R21.H1_H1 ;  /* 0x30000015ff157230 */ /* 0x000fe40000004100 */
[C---:B------:R-:W-:Y:S01]  /*15270*/  FMUL.FTZ R36, R33.reuse, R14 ;  /* 0x0000000e21247220 */ /* 0x040fe20000410000 */
[----:B------:R-:W-:Y:S01]  /*15280*/  FMUL.FTZ R5, R33, R6 ;  /* 0x0000000621057220 */ /* 0x000fe20000410000 */
[----:B------:R-:W-:-:S02]  /*15290*/  FFMA.FTZ R33, R3, R12, R4 ;  /* 0x0000000c03217223 */ /* 0x000fc40000010004 */
[C---:B------:R-:W-:Y:S01]  /*152a0*/  FFMA.FTZ R39, R21.reuse, R6, -R36 ;  /* 0x0000000615277223 */ /* 0x040fe20000010824 */
[----:B------:R-:W-:Y:S02]  /*152b0*/  HADD2.F32 R6, -RZ, R40.H0_H0 ;  /* 0x20000028ff067230 */ /* 0x000fe40000004100 */
[----:B------:R-:W-:Y:S01]  /*152c0*/  FFMA.FTZ R36, R21, R14, R5 ;  /* 0x0000000e15247223 */ /* 0x000fe20000010005 */
[----:B------:R-:W-:Y:S02]  /*152d0*/  HADD2.F32 R5, -RZ, R44.H0_H0 ;  /* 0x2000002cff057230 */ /* 0x000fe40000004100 */
[----:B------:R-:W-:Y:S02]  /*152e0*/  HADD2.F32 R4, -RZ, R32.H0_H0 ;  /* 0x20000020ff047230 */ /* 0x000fe40000004100 */
[----:B------:R-:W-:Y:S01]  /*152f0*/  HADD2.F32 R40, -RZ, R40.H1_H1 ;  /* 0x30000028ff287230 */ /* 0x000fe20000004100 */
[----:B------:R-:W-:Y:S01]  /*15300*/  F2FP.SATFINITE.E4M3.F32.PACK_AB_MERGE_C R33, R36, R33, RZ ;  /* 0x000000212421723e */ /* 0x000fe200048070ff */
[----:B------:R-:W-:-:S02]  /*15310*/  HADD2.F32 R32, -RZ, R32.H1_H1 ;  /* 0x30000020ff207230 */ /* 0x000fc40000004100 */
[C---:B------:R-:W-:Y:S01]  /*15320*/  FMUL.FTZ R12, R4.reuse, R6 ;  /* 0x00000006040c7220 */ /* 0x040fe20000410000 */
[----:B------:R-:W-:Y:S02]  /*15330*/  HADD2.F32 R44, -RZ, R44.H1_H1 ;  /* 0x3000002cff2c7230 */ /* 0x000fe40000004100 */
[-C--:B------:R-:W-:Y:S01]  /*15340*/  FMUL.FTZ R7, R4, R5.reuse ;  /* 0x0000000504077220 */ /* 0x080fe20000410000 */
[--C-:B------:R-:W-:Y:S02]  /*15350*/  HADD2.F32 R3, -RZ, R15.reuse.H0_H0 ;  /* 0x2000000fff037230 */ /* 0x100fe40000004100 */
[C---:B------:R-:W-:Y:S01]  /*15360*/  FMUL.FTZ R4, R32.reuse, R40 ;  /* 0x0000002820047220 */ /* 0x040fe20000410000 */
[----:B------:R-:W-:Y:S02]  /*15370*/  HADD2.F32 R15, -RZ, R15.H1_H1 ;  /* 0x3000000fff0f7230 */ /* 0x000fe40000004100 */
        /* <DEDUP_REMOVED lines=11> */
[----:B------:R-:W-:-:S02]  /*15430*/  F2FP.SATFINITE.E4M3.F32.PACK_AB_MERGE_C R12, R30, R37, RZ ;  /* 0x000000251e0c723e */ /* 0x000fc400048070ff */
[----:B------:R-:W-:Y:S02]  /*15440*/  F2FP.SATFINITE.E4M3.F32.PACK_AB_MERGE_C R5, R55, R46, R5 ;  /* 0x0000002e3705723e */ /* 0x000fe40004807005 */
        /* <DEDUP_REMOVED lines=9> */
.L_x_3100:
[----:B------:R-:W-:Y:S05]  /*154e0*/  BSYNC B1 ;  /* 0x0000000000017941 */ /* 0x000fea0003800000 */
.L_x_3099:
[----:B------:R-:W-:Y:S05]  /*154f0*/  @P0 BRA `(.L_x_3084) ;  /* 0x0000000c00ec0947 */ /* 0x000fea0003800000 */
[----:B-1----:R-:W4:Y:S04]  /*15500*/  LDL R30, [R1+0x1c] ;  /* 0x00001c00011e7983 */ /* 0x002f280000100800 */
[----:B------:R-:W0:Y:S01]  /*15510*/  LDL R53, [R1+0x40] ;  /* 0x0000400001357983 */ /* 0x000e220000100800 */
[----:B-----5:R-:W-:Y:S01]  /*15520*/  SHF.R.U32.HI R3, RZ, 0x8, R24 ;  /* 0x00000008ff037819 */ /* 0x020fe20000011618 */
[----:B------:R-:W-:Y:S01]  /*15530*/  IMAD.SHL.U32 R51, R51, 0x80, RZ ;  /* 0x0000008033337824 */ /* 0x000fe200078e00ff */
[----:B--23--:R-:W-:Y:S02]  /*15540*/  LOP3.LUT R0, R24, 0xff, RZ, 0xc0, !PT ;  /* 0x000000ff18007812 */ /* 0x00cfe400078ec0ff */
[----:B------:R-:W-:Y:S02]  /*15550*/  LOP3.LUT R3, R3, 0xff, RZ, 0xc0, !PT ;  /* 0x000000ff03037812 */ /* 0x000fe400078ec0ff */
[----:B------:R-:W-:-:S02]  /*15560*/  SHF.R.U32.HI R6, RZ, 0x8, R25 ;  /* 0x00000008ff067819 */ /* 0x000fc40000011619 */
[----:B------:R-:W-:Y:S02]  /*15570*/  PRMT R21, R3, 0x7604, R0 ;  /* 0x0000760403157816 */ /* 0x000fe40000000000 */
        /* <DEDUP_REMOVED lines=26> */
[----:B------:R-:W-:Y:S02]  /*15720*/  SHF.R.U32.HI R32, RZ, 0x8, R10 ;  /* 0x00000008ff207819 */ /* 0x000fe4000001160a */
[----:B------:R-:W-:Y:S02]  /*15730*/  LOP3.LUT R31, R10, 0xff, RZ, 0xc0, !PT ;  /* 0x000000ff0a1f7812 */ /* 0x000fe400078ec0ff */
[----:B------:R-:W-:Y:S02]  /*15740*/  LOP3.LUT R32, R32, 0xff, RZ, 0xc0, !PT ;  /* 0x000000ff20207812 */ /* 0x000fe400078ec0ff */
[----:B------:R-:W-:Y:S02]  /*15750*/  SHF.R.U32.HI R34, RZ, 0x8, R11 ;  /* 0x00000008ff227819 */ /* 0x000fe4000001160b */
[----:B------:R-:W-:-:S02]  /*15760*/  PRMT R39, R32, 0x7604, R31 ;  /* 0x0000760420277816 */ /* 0x000fc4000000001f */
[----:B------:R-:W-:Y:S02]  /*15770*/  SHF.R.U32.HI R37, RZ, 0x10, R9 ;  /* 0x00000010ff257819 */ /* 0x000fe40000011609 */
[----:B------:R-:W-:Y:S02]  /*15780*/  SHF.R.U32.HI R31, RZ, 0x10, R27 ;  /* 0x00000010ff1f7819 */ /* 0x000fe4000001161b */
[----:B------:R-:W-:Y:S01]  /*15790*/  LOP3.LUT R33, R11, 0xff, RZ, 0xc0, !PT ;  /* 0x000000ff0b217812 */ /* 0x000fe200078ec0ff */
[----:B------:R-:W-:Y:S01]  /*157a0*/  IMAD.U32 R37, R37, 0x10000, RZ ;  /* 0x0001000025257824 */ /* 0x000fe200078e00ff */
[----:B------:R-:W-:Y:S02]  /*157b0*/  LOP3.LUT R34, R34, 0xff, RZ, 0xc0, !PT ;  /* 0x000000ff22227812 */ /* 0x000fe400078ec0ff */
[----:B------:R-:W-:Y:S02]  /*157c0*/  SHF.L.U32 R31, R31, 0x10, RZ ;  /* 0x000000101f1f7819 */ /* 0x000fe400000006ff */
[----:B------:R-:W-:-:S02]  /*157d0*/  SHF.R.U32.HI R41, RZ, 0x10, R11 ;  /* 0x00000010ff297819 */ /* 0x000fc4000001160b */
[----:B------:R-:W-:Y:S02]  /*157e0*/  PRMT R34, R34, 0x7604, R33 ;  /* 0x0000760422227816 */ /* 0x000fe40000000021 */
[----:B------:R-:W-:Y:S01]  /*157f0*/  LOP3.LUT R33, R28, 0xff0000, R31, 0xf8, !PT ;  /* 0x00ff00001c217812 */ /* 0x000fe200078ef81f */
[----:B------:R-:W-:Y:S01]  /*15800*/  IMAD.U32 R41, R41, 0x10000, RZ ;  /* 0x0001000029297824 */ /* 0x000fe200078e00ff */
[----:B------:R-:W-:Y:S02]  /*15810*/  LOP3.LUT R31, R29, 0xff0000, R26, 0xf8, !PT ;  /* 0x00ff00001d1f7812 */ /* 0x000fe400078ef81a */
[----:B------:R-:W-:Y:S02]  /*15820*/  LOP3.LUT R35, R35, 0xff0000, R8, 0xf8, !PT ;  /* 0x00ff000023237812 */ /* 0x000fe400078ef808 */
[----:B------:R-:W-:Y:S02]  /*15830*/  LOP3.LUT R21, R21, 0xff0000, R24, 0xf8, !PT ;  /* 0x00ff000015157812 */ /* 0x000fe400078ef818 */
[----:B------:R-:W-:-:S02]  /*15840*/  LOP3.LUT R41, R34, 0xff0000, R41, 0xf8, !PT ;  /* 0x00ff000022297812 */ /* 0x000fc400078ef829 */
[----:B------:R-:W-:Y:S02]  /*15850*/  LOP3.LUT R35, R35, 0xff000000, R8, 0xf8, !PT ;  /* 0xff00000023237812 */ /* 0x000fe400078ef808 */
[----:B------:R-:W-:Y:S02]  /*15860*/  LOP3.LUT R28, R21, 0xff000000, R24, 0xf8, !PT ;  /* 0xff000000151c7812 */ /* 0x000fe400078ef818 */
[----:B------:R-:W-:Y:S02]  /*15870*/  LOP3.LUT R32, R31, 0xff000000, R26, 0xf8, !PT ;  /* 0xff0000001f207812 */ /* 0x000fe400078ef81a */
[--C-:B------:R-:W-:Y:S02]  /*15880*/  LOP3.LUT R39, R39, 0xff0000, R10.reuse, 0xf8, !PT ;  /* 0x00ff000027277812 */ /* 0x100fe400078ef80a */
[----:B------:R-:W-:Y:S02]  /*15890*/  LOP3.LUT R33, R33, 0xff000000, R27, 0xf8, !PT ;  /* 0xff00000021217812 */ /* 0x000fe400078ef81b */
[----:B------:R-:W-:-:S02]  /*158a0*/  LOP3.LUT R38, R39, 0xff000000, R10, 0xf8, !PT ;  /* 0xff00000027267812 */ /* 0x000fc400078ef80a */
[----:B------:R-:W-:Y:S02]  /*158b0*/  LOP3.LUT R40, R41, 0xff000000, R11, 0xf8, !PT ;  /* 0xff00000029287812 */ /* 0x000fe400078ef80b */
[----:B----4-:R-:W-:Y:S02]  /*158c0*/  IADD3 R3, R0, R7, R30 ;  /* 0x0000000700037210 */ /* 0x010fe40007ffe01e */
[----:B------:R-:W-:Y:S01]  /*158d0*/  LOP3.LUT R30, R9, 0xff, RZ, 0xc0, !PT ;  /* 0x000000ff091e7812 */ /* 0x000fe200078ec0ff */
[----:B0-----:R-:W0:Y:S02]  /*158e0*/  LDS.128 R12, [R53+0x20400] ;  /* 0x02040000350c7984 */ /* 0x001e240000000c00 */
[----:B------:R-:W-:Y:S01]  /*158f0*/  IMAD.IADD R0, R22, 0x1, R3 ;  /* 0x0000000116007824 */ /* 0x000fe200078e0203 */
[----:B------:R-:W-:-:S04]  /*15900*/  LOP3.LUT R3, R4, 0xff, RZ, 0xc0, !PT ;  /* 0x000000ff04037812 */ /* 0x000fc800078ec0ff */
[----:B------:R-:W1:Y:S01]  /*15910*/  LDS.128 R4, [R0+0x20400] ;  /* 0x0204000000047984 */ /* 0x000e620000000c00 */
[----:B------:R-:W-:Y:S02]  /*15920*/  PRMT R30, R3, 0x7604, R30 ;  /* 0x00007604031e7816 */ /* 0x000fe4000000001e */
[----:B------:R-:W-:Y:S02]  /*15930*/  SHF.R.U32.HI R3, RZ, 0x10, R25 ;  /* 0x00000010ff037819 */ /* 0x000fe40000011619 */
[----:B------:R-:W-:-:S03]  /*15940*/  LOP3.LUT R37, R30, 0xff0000, R37, 0xf8, !PT ;  /* 0x00ff00001e257812 */ /* 0x000fc600078ef825 */
[----:B------:R-:W-:Y:S01]  /*15950*/  IMAD.U32 R3, R3, 0x10000, RZ ;  /* 0x0001000003037824 */ /* 0x000fe200078e00ff */
[----:B------:R-:W-:-:S04]  /*15960*/  LOP3.LUT R37, R37, 0xff000000, R9, 0xf8, !PT ;  /* 0xff00000025257812 */ /* 0x000fc800078ef809 */
[----:B------:R-:W-:Y:S02]  /*15970*/  LOP3.LUT R3, R20, 0xff0000, R3, 0xf8, !PT ;  /* 0x00ff000014037812 */ /* 0x000fe400078ef803 */
[-C--:B------:R-:W-:Y:S02]  /*15980*/  F2FP.F16.E4M3.UNPACK_B R34, R37.reuse ;  /* 0x00000025ff22723e */ /* 0x080fe400020006ff */
[----:B------:R-:W-:Y:S02]  /*15990*/  LOP3.LUT R29, R3, 0xff000000, R25, 0xf8, !PT ;  /* 0xff000000031d7812 */ /* 0x000fe400078ef819 */
[----:B------:R-:W-:Y:S01]  /*159a0*/  F2FP.F16.E4M3.UNPACK_B R37, R37.H1 ;  /* 0x00000025ff25723e */ /* 0x000fe200030006ff */
[----:B------:R-:W-:Y:S01]  /*159b0*/  HADD2.F32 R36, -RZ, R34.H0_H0 ;  /* 0x20000022ff247230 */ /* 0x000fe20000004100 */
[-C--:B------:R-:W-:Y:S02]  /*159c0*/  F2FP.F16.E4M3.UNPACK_B R30, R29.reuse ;  /* 0x0000001dff1e723e */ /* 0x080fe400020006ff */
[----:B------:R-:W-:Y:S01]  /*159d0*/  F2FP.F16.E4M3.UNPACK_B R29, R29.H1 ;  /* 0x0000001dff1d723e */ /* 0x000fe200030006ff */
[----:B------:R-:W-:-:S02]  /*159e0*/  HADD2.F32 R41, -RZ, R37.H0_H0 ;  /* 0x20000025ff297230 */ /* 0x000fc40000004100 */
[----:B------:R-:W-:Y:S01]  /*159f0*/  HADD2.F32 R31, -RZ, R30.H0_H0 ;  /* 0x2000001eff1f7230 */ /* 0x000fe20000004100 */
[-C--:B0-----:R-:W-:Y:S02]  /*15a00*/  F2FP.F16.E4M3.UNPACK_B R8, R13.reuse ;  /* 0x0000000dff08723e */ /* 0x081fe400020006ff */
[----:B------:R-:W-:Y:S02]  /*15a10*/  F2FP.F16.E4M3.UNPACK_B R13, R13.H1 ;  /* 0x0000000dff0d723e */ /* 0x000fe400030006ff */
[----:B------:R-:W-:Y:S01]  /*15a20*/  F2FP.F16.E4M3.UNPACK_B R11, R15 ;  /* 0x0000000fff0b723e */ /* 0x000fe200020006ff */
[--C-:B------:R-:W-:Y:S01]  /*15a30*/  HADD2.F32 R9, -RZ, R8.reuse.H0_H0 ;  /* 0x20000008ff097230 */ /* 0x100fe20000004100 */
[-C--:B-1----:R-:W-:Y:S01]  /*15a40*/  F2FP.F16.E4M3.UNPACK_B R20, R5.reuse ;  /* 0x00000005ff14723e */ /* 0x082fe200020006ff */
[----:B------:R-:W-:Y:S01]  /*15a50*/  HADD2.F32 R8, -RZ, R8.H1_H1 ;  /* 0x30000008ff087230 */ /* 0x000fe20000004100 */
[----:B------:R-:W-:Y:S02]  /*15a60*/  F2FP.F16.E4M3.UNPACK_B R21, R5.H1 ;  /* 0x00000005ff15723e */ /* 0x000fe400030006ff */
[-C--:B------:R-:W-:Y:S01]  /*15a70*/  F2FP.F16.E4M3.UNPACK_B R26, R7.reuse ;  /* 0x00000007ff1a723e */ /* 0x080fe200020006ff */
[--C-:B------:R-:W-:Y:S01]  /*15a80*/  HADD2.F32 R24, -RZ, R20.reuse.H0_H0 ;  /* 0x20000014ff187230 */ /* 0x100fe20000004100 */
[----:B------:R-:W-:Y:S01]  /*15a90*/  F2FP.F16.E4M3.UNPACK_B R27, R7.H1 ;  /* 0x00000007ff1b723e */ /* 0x000fe200030006ff */
[----:B------:R-:W-:Y:S01]  /*15aa0*/  HADD2.F32 R20, -RZ, R20.H1_H1 ;  /* 0x30000014ff147230 */ /* 0x000fe20000004100 */
[----:B------:R-:W-:-:S02]  /*15ab0*/  F2FP.F16.E4M3.UNPACK_B R5, R4 ;  /* 0x00000004ff05723e */ /* 0x000fc400020006ff */
[CC--:B------:R-:W-:Y:S01]  /*15ac0*/  FMUL.FTZ R39, R24.reuse, R31.reuse ;  /* 0x0000001f18277220 */ /* 0x0c0fe20000410000 */
[----:B------:R-:W-:Y:S01]  /*15ad0*/  F2FP.F16.E4M3.UNPACK_B R7, R4.H1 ;  /* 0x00000004ff07723e */ /* 0x000fe200030006ff */
[----:B------:R-:W-:Y:S01]  /*15ae0*/  FMUL.FTZ R4, R24, R36 ;  /* 0x0000002418047220 */ /* 0x000fe20000410000 */
[----:B------:R-:W-:Y:S01]  /*15af0*/  F2FP.F16.E4M3.UNPACK_B R24, R6 ;  /* 0x00000006ff18723e */ /* 0x000fe200020006ff */
[C---:B------:R-:W-:Y:S01]  /*15b00*/  FFMA.FTZ R36, R9.reuse, R36, R39 ;  /* 0x0000002409247223 */ /* 0x040fe20000010027 */
[----:B------:R-:W-:Y:S01]  /*15b10*/  HADD2.F32 R39, -RZ, R34.H1_H1 ;  /* 0x30000022ff277230 */ /* 0x000fe20000004100 */
[----:B------:R-:W-:Y:S01]  /*15b20*/  F2FP.F16.E4M3.UNPACK_B R25, R6.H1 ;  /* 0x00000006ff19723e */ /* 0x000fe200030006ff */
[----:B------:R-:W-:Y:S01]  /*15b30*/  FFMA.FTZ R42, R9, R31, -R4 ;  /* 0x0000001f092a7223 */ /* 0x000fe20000010804 */
[----:B------:R-:W-:Y:S01]  /*15b40*/  HADD2.F32 R6, -RZ, R21.H0_H0 ;  /* 0x20000015ff067230 */ /* 0x000fe20000004100 */
[----:B------:R-:W-:Y:S01]  /*15b50*/  F2FP.F16.E4M3.UNPACK_B R15, R15.H1 ;  /* 0x0000000fff0f723e */ /* 0x000fe200030006ff */
[----:B------:R-:W-:-:S02]  /*15b60*/  HADD2.F32 R9, -RZ, R30.H1_H1 ;  /* 0x3000001eff097230 */ /* 0x000fc40000004100 */
[----:B------:R-:W-:Y:S01]  /*15b70*/  FMUL.FTZ R43, R20, R39 ;  /* 0x00000027142b7220 */ /* 0x000fe20000410000 */
[----:B------:R-:W-:Y:S02]  /*15b80*/  HADD2.F32 R31, -RZ, R29.H0_H0 ;  /* 0x2000001dff1f7230 */ /* 0x000fe40000004100 */
[----:B------:R-:W-:Y:S01]  /*15b90*/  FMUL.FTZ R45, R6, R41 ;  /* 0x00000029062d7220 */ /* 0x000fe20000410000 */
[----:B------:R-:W-:Y:S02]  /*15ba0*/  HADD2.F32 R4, -RZ, R13.H0_H0 ;  /* 0x2000000dff047230 */ /* 0x000fe40000004100 */
[-C--:B------:R-:W-:Y:S01]  /*15bb0*/  FMUL.FTZ R20, R20, R9.reuse ;  /* 0x0000000914147220 */ /* 0x080fe20000410000 */
[----:B------:R-:W-:Y:S01]  /*15bc0*/  FFMA.FTZ R43, R8, R9, -R43 ;  /* 0x00000009082b7223 */ /* 0x000fe2000001082b */
[----:B------:R-:W-:Y:S01]  /*15bd0*/  FMUL.FTZ R6, R6, R31 ;  /* 0x0000001f06067220 */ /* 0x000fe20000410000 */
[-C--:B------:R-:W-:Y:S01]  /*15be0*/  F2FP.F16.E4M3.UNPACK_B R30, R40.reuse ;  /* 0x00000028ff1e723e */ /* 0x080fe200020006ff */
[----:B------:R-:W-:Y:S01]  /*15bf0*/  FFMA.FTZ R39, R8, R39, R20 ;  /* 0x0000002708277223 */ /* 0x000fe20000010014 */
[----:B------:R-:W-:Y:S01]  /*15c00*/  F2FP.F16.E4M3.UNPACK_B R9, R33 ;  /* 0x00000021ff09723e */ /* 0x000fe200020006ff */
[C---:B------:R-:W-:Y:S01]  /*15c10*/  FFMA.FTZ R45, R4.reuse, R31, -R45 ;  /* 0x0000001f042d7223 */ /* 0x040fe2000001082d */
[----:B------:R-:W-:Y:S01]  /*15c20*/  FFMA.FTZ R41, R4, R41, R6 ;  /* 0x0000002904297223 */ /* 0x000fe20000010006 */
[----:B------:R-:W-:Y:S01]  /*15c30*/  HADD2.F32 R8, -RZ, R29.H1_H1 ;  /* 0x3000001dff087230 */ /* 0x000fe20000004100 */
[----:B------:R-:W-:Y:S01]  /*15c40*/  F2FP.F16.E4M3.UNPACK_B R40, R40.H1 ;  /* 0x00000028ff28723e */ /* 0x000fe200030006ff */
        /* <DEDUP_REMOVED lines=12> */
[----:B------:R-:W-:Y:S02]  /*15d10*/  HADD2.F32 R4, -RZ, R11.H0_H0 ;  /* 0x2000000bff047230 */ /* 0x000fe40000004100 */
[----:B------:R-:W-:Y:S01]  /*15d20*/  FMUL.FTZ R6, R6, R29 ;  /* 0x0000001d06067220 */ /* 0x000fe20000410000 */
[----:B------:R-:W-:-:S02]  /*15d30*/  HADD2.F32 R9, -RZ, R9.H1_H1 ;  /* 0x30000009ff097230 */ /* 0x000fc40000004100 */
[C---:B------:R-:W-:Y:S01]  /*15d40*/  FFMA.FTZ R44, R13.reuse, R20, R21 ;  /* 0x000000140d2c7223 */ /* 0x040fe20000010015 */
[----:B------:R-:W-:Y:S02]  /*15d50*/  HADD2.F32 R30, -RZ, R30.H1_H1 ;  /* 0x3000001eff1e7230 */ /* 0x000fe40000004100 */
[C---:B------:R-:W-:Y:S01]  /*15d60*/  FFMA.FTZ R46, R4.reuse, R31, R6 ;  /* 0x0000001f042e7223 */ /* 0x040fe20000010006 */
[----:B------:R-:W-:Y:S02]  /*15d70*/  HADD2.F32 R26, -RZ, R26.H1_H1 ;  /* 0x3000001aff1a7230 */ /* 0x000fe40000004100 */
[----:B------:R-:W-:Y:S01]  /*15d80*/  FFMA.FTZ R34, R13, R8, -R34 ;  /* 0x000000080d227223 */ /* 0x000fe20000010822 */
[----:B------:R-:W-:Y:S01]  /*15d90*/  FFMA.FTZ R37, R4, R29, -R37 ;  /* 0x0000001d04257223 */ /* 0x000fe20000010825 */
[----:B------:R-:W-:Y:S01]  /*15da0*/  HADD2.F32 R11, -RZ, R11.H1_H1 ;  /* 0x3000000bff0b7230 */ /* 0x000fe20000004100 */
[----:B------:R-:W-:Y:S01]  /*15db0*/  F2FP.F16.E4M3.UNPACK_B R10, R14 ;  /* 0x0000000eff0a723e */ /* 0x000fe200020006ff */
[----:B------:R-:W-:-:S02]  /*15dc0*/  HADD2.F32 R21, -RZ, R40.H0_H0 ;  /* 0x20000028ff157230 */ /* 0x000fc40000004100 */
[CC--:B------:R-:W-:Y:S01]  /*15dd0*/  FMUL.FTZ R8, R26.reuse, R30.reuse ;  /* 0x0000001e1a087220 */ /* 0x0c0fe20000410000 */
[----:B------:R-:W-:Y:S02]  /*15de0*/  HADD2.F32 R6, -RZ, R27.H0_H0 ;  /* 0x2000001bff067230 */ /* 0x000fe40000004100 */
[-C--:B------:R-:W-:Y:S01]  /*15df0*/  FMUL.FTZ R29, R26, R9.reuse ;  /* 0x000000091a1d7220 */ /* 0x080fe20000410000 */
[----:B------:R-:W-:Y:S02]  /*15e00*/  HADD2.F32 R13, -RZ, R33.H0_H0 ;  /* 0x20000021ff0d7230 */ /* 0x000fe40000004100 */
[C---:B------:R-:W-:Y:S01]  /*15e10*/  FFMA.FTZ R48, R11.reuse, R9, -R8 ;  /* 0x000000090b307223 */ /* 0x040fe20000010808 */
[----:B------:R-:W-:Y:S02]  /*15e20*/  HADD2.F32 R4, -RZ, R15.H0_H0 ;  /* 0x2000000fff047230 */ /* 0x000fe40000004100 */
[C---:B------:R-:W-:Y:S01]  /*15e30*/  FMUL.FTZ R31, R6.reuse, R21 ;  /* 0x00000015061f7220 */ /* 0x040fe20000410000 */
[----:B------:R-:W-:Y:S01]  /*15e40*/  FFMA.FTZ R47, R11, R30, R29 ;  /* 0x0000001e0b2f7223 */ /* 0x000fe2000001001d */
[----:B------:R-:W-:Y:S01]  /*15e50*/  FMUL.FTZ R6, R6, R13 ;  /* 0x0000000d06067220 */ /* 0x000fe20000410000 */
[----:B------:R-:W-:Y:S01]  /*15e60*/  F2FP.F16.E4M3.UNPACK_B R11, R35.H1 ;  /* 0x00000023ff0b723e */ /* 0x000fe200030006ff */
[C---:B------:R-:W-:Y:S01]  /*15e70*/  FFMA.FTZ R49, R4.reuse, R13, -R31 ;  /* 0x0000000d04317223 */ /* 0x040fe2000001081f */
[-C--:B------:R-:W-:Y:S01]  /*15e80*/  F2FP.F16.E4M3.UNPACK_B R8, R28.reuse.H1 ;  /* 0x0000001cff08723e */ /* 0x080fe200030006ff */
[----:B------:R-:W-:Y:S01]  /*15e90*/  FFMA.FTZ R51, R4, R21, R6 ;  /* 0x0000001504337223 */ /* 0x000fe20000010006 */
[----:B------:R-:W-:Y:S01]  /*15ea0*/  HADD2.F32 R40, -RZ, R40.H1_H1 ;  /* 0x30000028ff287230 */ /* 0x000fe20000004100 */
[----:B------:R-:W-:Y:S01]  /*15eb0*/  F2FP.F16.E4M3.UNPACK_B R35, R35 ;  /* 0x00000023ff23723e */ /* 0x000fe200020006ff */
[----:B------:R-:W-:Y:S01]  /*15ec0*/  HADD2.F32 R27, -RZ, R27.H1_H1 ;  /* 0x3000001bff1b7230 */ /* 0x000fe20000004100 */
[----:B------:R-:W-:Y:S01]  /*15ed0*/  F2FP.F16.E4M3.UNPACK_B R28, R28 ;  /* 0x0000001cff1c723e */ /* 0x000fe200020006ff */
[----:B------:R-:W-:Y:S01]  /*15ee0*/  HADD2.F32 R13, -RZ, R11.H0_H0 ;  /* 0x2000000bff0d7230 */ /* 0x000fe20000004100 */
[----:B------:R-:W-:Y:S01]  /*15ef0*/  F2FP.F16.E4M3.UNPACK_B R14, R14.H1 ;  /* 0x0000000eff0e723e */ /* 0x000fe200030006ff */
[----:B------:R-:W-:-:S02]  /*15f00*/  HADD2.F32 R6, -RZ, R7.H0_H0 ;  /* 0x20000007ff067230 */ /* 0x000fc40000004100 */
[C---:B------:R-:W-:Y:S01]  /*15f10*/  FMUL.FTZ R26, R27.reuse, R40 ;  /* 0x000000281b1a7220 */ /* 0x040fe20000410000 */
[----:B------:R-:W-:Y:S02]  /*15f20*/  HADD2.F32 R9, -RZ, R8.H0_H0 ;  /* 0x20000008ff097230 */ /* 0x000fe40000004100 */
[----:B------:R-:W-:Y:S02]  /*15f30*/  HADD2.F32 R20, -RZ, R33.H1_H1 ;  /* 0x30000021ff147230 */ /* 0x000fe40000004100 */
[C---:B------:R-:W-:Y:S01]  /*15f40*/  FMUL.FTZ R21, R6.reuse, R13 ;  /* 0x0000000d06157220 */ /* 0x040fe20000410000 */
[----:B------:R-:W-:Y:S02]  /*15f50*/  HADD2.F32 R15, -RZ, R15.H1_H1 ;  /* 0x3000000fff0f7230 */ /* 0x000fe40000004100 */
[----:B------:R-:W-:Y:S01]  /*15f60*/  FMUL.FTZ R6, R6, R9 ;  /* 0x0000000906067220 */ /* 0x000fe20000410000 */
[----:B------:R-:W-:Y:S02]  /*15f70*/  HADD2.F32 R4, -RZ, R12.H0_H0 ;  /* 0x2000000cff047230 */ /* 0x000fe40000004100 */
[----:B------:R-:W-:Y:S01]  /*15f80*/  FMUL.FTZ R27, R27, R20 ;  /* 0x000000141b1b7220 */ /* 0x000fe20000410000 */
[----:B------:R-:W-:-:S02]  /*15f90*/  HADD2.F32 R7, -RZ, R7.H1_H1 ;  /* 0x30000007ff077230 */ /* 0x000fc40000004100 */
[C---:B------:R-:W-:Y:S01]  /*15fa0*/  FFMA.FTZ R52, R15.reuse, R20, -R26 ;  /* 0x000000140f347223 */ /* 0x040fe2000001081a */
[----:B------:R-:W-:Y:S02]  /*15fb0*/  HADD2.F32 R8, -RZ, R8.H1_H1 ;  /* 0x30000008ff087230 */ /* 0x000fe40000004100 */
[C---:B------:R-:W-:Y:S01]  /*15fc0*/  FFMA.FTZ R21, R4.reuse, R9, -R21 ;  /* 0x0000000904157223 */ /* 0x040fe20000010815 */
[----:B------:R-:W-:Y:S01]  /*15fd0*/  FFMA.FTZ R26, R4, R13, R6 ;  /* 0x0000000d041a7223 */ /* 0x000fe20000010006 */
[----:B------:R-:W-:Y:S02]  /*15fe0*/  HADD2.F32 R11, -RZ, R11.H1_H1 ;  /* 0x3000000bff0b7230 */ /* 0x000fe40000004100 */
[----:B------:R-:W-:Y:S01]  /*15ff0*/  FFMA.FTZ R54, R15, R40, R27 ;  /* 0x000000280f367223 */ /* 0x000fe2000001001b */
[----:B------:R-:W-:Y:S02]  /*16000*/  HADD2.F32 R12, -RZ, R12.H1_H1 ;  /* 0x3000000cff0c7230 */ /* 0x000fe40000004100 */
[----:B------:R-:W-:Y:S01]  /*16010*/  FMUL.FTZ R4, R7, R8 ;  /* 0x0000000807047220 */ /* 0x000fe20000410000 */
[----:B------:R-:W-:-:S02]  /*16020*/  HADD2.F32 R9, -RZ, R35.H0_H0 ;  /* 0x20000023ff097230 */ /* 0x000fc40000004100 */
[-C--:B------:R-:W-:Y:S01]  /*16030*/  FMUL.FTZ R13, R7, R11.reuse ;  /* 0x0000000b070d7220 */ /* 0x080fe20000410000 */
[----:B------:R-:W-:Y:S02]  /*16040*/  HADD2.F32 R6, -RZ, R5.H0_H0 ;  /* 0x20000005ff067230 */ /* 0x000fe40000004100 */
[C---:B------:R-:W-:Y:S01]  /*16050*/  FFMA.FTZ R27, R12.reuse, R11, R4 ;  /* 0x0000000b0c1b7223 */ /* 0x040fe20000010004 */
[----:B------:R-:W-:Y:S02]  /*16060*/  HADD2.F32 R7, -RZ, R28.H0_H0 ;  /* 0x2000001cff077230 */ /* 0x000fe40000004100 */
[----:B------:R-:W-:Y:S01]  /*16070*/  FFMA.FTZ R30, R12, R8, -R13 ;  /* 0x000000080c1e7223 */ /* 0x000fe2000001080d */
        /* <DEDUP_REMOVED lines=24> */
[----:B------:R-:W-:Y:S01]  /*16200*/  FFMA.FTZ R20, R3, R5, -R20 ;  /* 0x0000000503147223 */ /* 0x000fe20000010814 */
[----:B------:R-:W-:Y:S01]  /*16210*/  HADD2.F32 R6, -RZ, R6.H1_H1 ;  /* 0x30000006ff067230 */ /* 0x000fe20000004100 */
[----:B------:R-:W-:Y:S01]  /*16220*/  F2FP.F16.E4M3.UNPACK_B R32, R32 ;  /* 0x00000020ff20723e */ /* 0x000fe200020006ff */
[----:B------:R-:W-:Y:S02]  /*16230*/  HADD2.F32 R14, -RZ, R14.H1_H1 ;  /* 0x3000000eff0e7230 */ /* 0x000fe40000004100 */
[----:B------:R-:W-:Y:S01]  /*16240*/  FMUL.FTZ R5, R25, R7 ;  /* 0x0000000719057220 */ /* 0x000fe20000410000 */
[----:B------:R-:W-:Y:S01]  /*16250*/  FFMA.FTZ R28, R3, R9, R4 ;  /* 0x00000009031c7223 */ /* 0x000fe20000010004 */
[-C--:B------:R-:W-:Y:S01]  /*16260*/  FMUL.FTZ R40, R25, R6.reuse ;  /* 0x0000000619287220 */ /* 0x080fe20000410000 */
[----:B------:R-:W-:Y:S02]  /*16270*/  HADD2.F32 R4, -RZ, R24.H0_H0 ;  /* 0x20000018ff047230 */ /* 0x000fe40000004100 */
[----:B------:R-:W-:Y:S01]  /*16280*/  FFMA.FTZ R29, R14, R6, -R5 ;  /* 0x000000060e1d7223 */ /* 0x000fe20000010805 */
[----:B------:R-:W-:-:S02]  /*16290*/  HADD2.F32 R6, -RZ, R38.H0_H0 ;  /* 0x20000026ff067230 */ /* 0x000fc40000004100 */
[----:B------:R-:W-:Y:S01]  /*162a0*/  FFMA.FTZ R31, R14, R7, R40 ;  /* 0x000000070e1f7223 */ /* 0x000fe20000010028 */
[----:B------:R-:W-:Y:S01]  /*162b0*/  HADD2.F32 R5, -RZ, R32.H0_H0 ;  /* 0x20000020ff057230 */ /* 0x000fe20000004100 */
[----:B------:R-:W-:Y:S01]  /*162c0*/  F2FP.SATFINITE.E4M3.F32.PACK_AB_MERGE_C R26, R27, R26, RZ ;  /* 0x0000001a1b1a723e */ /* 0x000fe200048070ff */
[----:B------:R-:W-:Y:S02]  /*162d0*/  HADD2.F32 R9, -RZ, R38.H1_H1 ;  /* 0x30000026ff097230 */ /* 0x000fe40000004100 */
[C---:B------:R-:W-:Y:S01]  /*162e0*/  FMUL.FTZ R14, R4.reuse, R6 ;  /* 0x00000006040e7220 */ /* 0x040fe20000410000 */
[----:B------:R-:W-:Y:S02]  /*162f0*/  HADD2.F32 R24, -RZ, R24.H1_H1 ;  /* 0x30000018ff187230 */ /* 0x000fe40000004100 */
[----:B------:R-:W-:Y:S01]  /*16300*/  FMUL.FTZ R11, R4, R5 ;  /* 0x00000005040b7220 */ /* 0x000fe20000410000 */
[----:B------:R-:W-:Y:S01]  /*16310*/  HADD2.F32 R7, -RZ, R32.H1_H1 ;  /* 0x30000020ff077230 */ /* 0x000fe20000004100 */
[----:B------:R-:W-:Y:S01]  /*16320*/  F2FP.SATFINITE.E4M3.F32.PACK_AB_MERGE_C R4, R30, R21, RZ ;  /* 0x000000151e04723e */ /* 0x000fe200048070ff */
[----:B------:R-:W-:-:S02]  /*16330*/  HADD2.F32 R3, -RZ, R10.H0_H0 ;  /* 0x2000000aff037230 */ /* 0x000fc40000004100 */
        /* <DEDUP_REMOVED lines=23> */
.L_x_3084:
[----:B------:R-:W-:Y:S05]  /*164b0*/  BSYNC B0 ;  /* 0x0000000000007941 */ /* 0x000fea0003800000 */
.L_x_3056:
        /* <DEDUP_REMOVED lines=8> */
.L_x_3054:
        /* <DEDUP_REMOVED lines=9> */
.L_x_3101:
[----:B0-----:R-:W-:Y:S01]  /*165d0*/  IMAD R5, R222, 0x8, R22 ;  /* 0x00000008de057824 */ /* 0x001fe200078e0216 */
[----:B------:R-:W-:-:S04]  /*165e0*/  SHF.L.U32 R6, R223, 0x1f, RZ ;  /* 0x0000001fdf067819 */ /* 0x000fc800000006ff */
[----:B------:R0:W2:Y:S01]  /*165f0*/  SYNCS.PHASECHK.TRANS64.TRYWAIT P1, [R5+URZ+0x38830], R6 ;  /* 0x03883006050075a7 */ /* 0x0000a2000802017f */
[----:B------:R-:W-:Y:S05]  /*16600*/  @!P0 BRA `(.L_x_3102) ;  /* 0x0000000000048947 */ /* 0x000fea0003800000 */
[----:B------:R-:W-:Y:S01]  /*16610*/  BPT.TRAP 0x1 ;  /* 0x000000040000795c */ /* 0x000fe20000300000 */
.L_x_3102:
[----:B--2---:R-:W-:Y:S05]  /*16620*/  @P1 BRA `(.L_x_3103) ;  /* 0x0000000000081947 */ /* 0x004fea0003800000 */
[----:B------:R-:W2:Y:S02]  /*16630*/  SYNCS.PHASECHK.TRANS64.TRYWAIT P1, [R5+URZ+0x38830], R6 ;  /* 0x03883006050075a7 */ /* 0x000ea4000802017f */
[----:B--2---:R-:W-:Y:S05]  /*16640*/  @!P1 BRA `(.L_x_3104) ;  /* 0x0000018000d89947 */ /* 0x004fea0003800000 */
.L_x_3103:
        /* <DEDUP_REMOVED lines=22> */
[----:B------:R-:W-:Y:S01]  /*167b0*/  IMAD.U32 R14, RZ, RZ, UR8 ;  /* 0x00000008ff0e7e24 */ /* 0x000fe2000f8e00ff */
[----:B------:R-:W-:-:S02]  /*167c0*/  ULOP3.LUT UR6, UR4, 0x10000, URZ, 0xfc, !UPT ;  /* 0x0001000004067892 */ /* 0x000fc4000f8efc3f */
[----:B------:R-:W-:Y:S02]  /*167d0*/  UIADD3 UR4, UR5, 0x2, URZ ;  /* 0x0000000205047890 */ /* 0x000fe4000fffe03f */
[----:B------:R-:W-:Y:S02]  /*167e0*/  UIADD3 UR48, UR5, 0x402, URZ ;  /* 0x0000040205307890 */ /* 0x000fe4000fffe03f */
[----:B------:R-:W-:Y:S01]  /*167f0*/  LEA R10, R222, UR6, 0xb ;  /* 0x00000006de0a7c11 */ /* 0x000fe2000f8e58ff */
[----:B------:R-:W-:Y:S01]  /*16800*/  UIADD3 UR44, UR5, 0x404, URZ ;  /* 0x00000404052c7890 */ /* 0x000fe2000fffe03f */
[----:B------:R-:W-:Y:S01]  /*16810*/  MOV R0, UR6 ;  /* 0x0000000600007c02 */ /* 0x000fe20008000f00 */
[----:B------:R-:W-:Y:S01]  /*16820*/  UIADD3 UR40, UR5, 0x406, URZ ;  /* 0x0000040605287890 */ /* 0x000fe2000fffe03f */
[C---:B------:R-:W-:Y:S01]  /*16830*/  R2UR UR10, R10.reuse ;  /* 0x000000000a0a72ca */ /* 0x040fe200000e0000 */
[----:B------:R-:W-:Y:S01]  /*16840*/  VIADD R12, R10, 0x2 ;  /* 0x000000020a0c7836 */ /* 0x000fe20000000000 */
[----:B------:R-:W-:Y:S01]  /*16850*/  UMOV UR41, 0x40000040 ;  /* 0x4000004000297882 */ /* 0x000fe20000000000 */
[----:B------:R3:W-:Y:S04]  /*16860*/  STL [R1+0x14], R0 ;  /* 0x0000140001007387 */ /* 0x0007e80000100800 */
[----:B------:R4:W-:Y:S06]  /*16870*/  STL.64 [R1+0x8], R14 ;  /* 0x0000080e01007387 */ /* 0x0009ec0000100a00 */
        /* <DEDUP_REMOVED lines=10> */
[----:B---3--:R-:W3:Y:S02]  /*16920*/  S2R R0, SR_TID.X ;  /* 0x0000000000007919 */ /* 0x008ee40000002100 */
[----:B---3--:R-:W-:-:S04]  /*16930*/  SHF.R.U32.HI R0, RZ, 0x7, R0 ;  /* 0x00000007ff007819 */ /* 0x008fc80000011600 */
[----:B------:R-:W-:Y:S01]  /*16940*/  IADD3 R4, -R0, 0xb, RZ ;  /* 0x0000000b00047810 */ /* 0x000fe20007ffe1ff */
[----:B------:R-:W-:Y:S02]  /*16950*/  WARPGROUP.DEPBAR.LE gsb0, 0x0 ;  /* 0x00008000000079c5 */ /* 0x000fe40000010000 */
[----:B------:R-:W-:-:S06]  /*16960*/  WARPGROUP.ARRIVE ;  /* 0x00000000000079c5 */ /* 0x000fcc0000000000 */
[----:B------:R-:W-:Y:S01]  /*16970*/  QGMMA.64x128x32.F32.E4M3.E4M3 R24, gdesc[UR8], R24, gsb0 ;  /* 0x01e00000081879f3 */ /* 0x000fe20008000818 */
[----:B------:R-:W-:Y:S01]  /*16980*/  R2UR UR10, R12 ;  /* 0x000000000c0a72ca */ /* 0x000fe200000e0000 */
[----:B------:R-:W-:Y:S01]  /*16990*/  UMOV UR8, UR4 ;  /* 0x0000000400087c82 */ /* 0x000fe20008000000 */
[----:B------:R-:W-:Y:S01]  /*169a0*/  R2UR UR11, R13 ;  /* 0x000000000d0b72ca */ /* 0x000fe200000e0000 */
[----:B------:R-:W-:Y:S01]  /*169b0*/  UMOV UR9, 0x40000040 ;  /* 0x4000004000097882 */ /* 0x000fe20000000000 */
[----:B------:R-:W-:Y:S01]  /*169c0*/  IMAD.MOV.U32 R13, RZ, RZ, 0x40000040 ;  /* 0x40000040ff0d7424 */ /* 0x000fe200078e00ff */
[----:B------:R-:W-:Y:S01]  /*169d0*/  IADD3 R12, R10, 0x6, RZ ;  /* 0x000000060a0c7810 */ /* 0x000fe20007ffe0ff */
[----:B------:R-:W-:Y:S02]  /*169e0*/  IMAD.U32 R226, RZ, RZ, UR8 ;  /* 0x00000008ffe27e24 */ /* 0x000fe4000f8e00ff */
[----:B------:R-:W-:Y:S01]  /*169f0*/  IMAD.U32 R227, RZ, RZ, UR9 ;  /* 0x00000009ffe37e24 */ /* 0x000fe2000f8e00ff */
[----:B------:R-:W-:Y:S01]  /*16a00*/  R2UR UR58, R12 ;  /* 0x000000000c3a72ca */ /* 0x000fe200000e0000 */
[----:B------:R-:W-:Y:S01]  /*16a10*/  VIADD R12, R10, 0x400 ;  /* 0x000004000a0c7836 */ /* 0x000fe20000000000 */
[----:B------:R-:W-:Y:S01]  /*16a20*/  R2UR UR59, R13 ;  /* 0x000000000d3b72ca */ /* 0x000fe200000e0000 */
[----:B------:R-:W-:-:S03]  /*16a30*/  IMAD.MOV.U32 R13, RZ, RZ, 0x40000040 ;  /* 0x40000040ff0d7424 */ /* 0x000fc600078e00ff */
        /* <DEDUP_REMOVED lines=34> */
.L_x_3105:
[----:B------:R-:W3:Y:S01]  /*16c60*/  LDL.LU R91, [R1] ;  /* 0x00000000015b7983 */ /* 0x000ee20000300800 */
[C---:B------:R-:W-:Y:S01]  /*16c70*/  FMUL.FTZ R21, R2.reuse, R44 ;  /* 0x0000002c02157220 */ /* 0x040fe20000410000 */
[----:B------:R-:W5:Y:S01]  /*16c80*/  LDC R92, c[0x0][0x448] ;  /* 0x00011200ff5c7b82 */ /* 0x000f620000000800 */
[C---:B------:R-:W-:Y:S01]  /*16c90*/  FMUL.FTZ R7, R2.reuse, R29 ;  /* 0x0000001d02077220 */ /* 0x040fe20000410000 */
[----:B------:R-:W2:Y:S01]  /*16ca0*/  LDL R90, [R1+0x4] ;  /* 0x00000400015a7983 */ /* 0x000ea20000100800 */
[C---:B------:R-:W-:Y:S01]  /*16cb0*/  FMUL.FTZ R31, R2.reuse, R31 ;  /* 0x0000001f021f7220 */ /* 0x040fe20000410000 */
[C---:B------:R-:W-:Y:S01]  /*16cc0*/  FMUL.FTZ R27, R2.reuse, R27 ;  /* 0x0000001b021b7220 */ /* 0x040fe20000410000 */
[C---:B------:R-:W-:Y:S01]  /*16cd0*/  FMUL.FTZ R11, R2.reuse, R33 ;  /* 0x00000021020b7220 */ /* 0x040fe20000410000 */
[----:B----4-:R-:W2:Y:S01]  /*16ce0*/  LDL R14, [R1+0x2c] ;  /* 0x00002c00010e7983 */ /* 0x010ea20000100800 */
[----:B------:R-:W-:Y:S01]  /*16cf0*/  MUFU.TANH R95, R31 ;  /* 0x0000001f005f7308 */ /* 0x000fe20000002400 */
[C---:B------:R-:W-:Y:S01]  /*16d00*/  FMUL.FTZ R10, R2.reuse, R32 ;  /* 0x00000020020a7220 */ /* 0x040fe20000410000 */
[C---:B------:R-:W-:Y:S01]  /*16d10*/  FMUL.FTZ R26, R2.reuse, R26 ;  /* 0x0000001a021a7220 */ /* 0x040fe20000410000 */
[----:B------:R-:W4:Y:S01]  /*16d20*/  LDL R44, [R1+0x30] ;  /* 0x00003000012c7983 */ /* 0x000f220000100800 */
        /* <DEDUP_REMOVED lines=12> */
[----:B------:R1:W4:Y:S01]  /*16df0*/  MUFU.TANH R97, R26 ;  /* 0x0000001a00617308 */ /* 0x0003220000002400 */
[----:B-----5:R-:W-:Y:S01]  /*16e00*/  ISETP.NE.AND P1, PT, R92, 0x1, PT ;  /* 0x000000015c00780c */ /* 0x020fe20003f25270 */
[C---:B0-----:R-:W-:Y:S01]  /*16e10*/  FMUL.FTZ R27, R2.reuse, R52 ;  /* 0x00000034021b7220 */ /* 0x041fe20000410000 */
        /* <DEDUP_REMOVED lines=9> */
[C---:B-1----:R-:W-:Y:S01]  /*16eb0*/  FMUL.FTZ R3, R2.reuse, R25 ;  /* 0x0000001902037220 */ /* 0x042fe20000410000 */
[C---:B------:R-:W-:Y:S01]  /*16ec0*/  FMUL.FTZ R13, R2.reuse, R37 ;  /* 0x00000025020d7220 */ /* 0x040fe20000410000 */
[----:B------:R-:W1:Y:S01]  /*16ed0*/  @P1 LDC R29, c[0x0][0x44c] ;  /* 0x00011300ff1d1b82 */ /* 0x000e620000000800 */
[C---:B------:R-:W-:Y:S01]  /*16ee0*/  FMUL.FTZ R9, R2.reuse, R28 ;  /* 0x0000001c02097220 */ /* 0x040fe20000410000 */
[----:B------:R5:W-:Y:S01]  /*16ef0*/  MUFU.TANH R40, R55 ;  /* 0x0000003700287308 */ /* 0x000be20000002400 */
[C---:B------:R-:W-:Y:S01]  /*16f00*/  FMUL.FTZ R62, R2.reuse, R62 ;  /* 0x0000003e023e7220 */ /* 0x040fe20000410000 */
[C---:B------:R-:W-:Y:S01]  /*16f10*/  FMUL.FTZ R66, R2.reuse, R66 ;  /* 0x0000004202427220 */ /* 0x040fe20000410000 */
[C---:B------:R-:W-:Y:S01]  /*16f20*/  FMUL.FTZ R70, R2.reuse, R70 ;  /* 0x0000004602467220 */ /* 0x040fe20000410000 */
[C---:B------:R-:W-:Y:S01]  /*16f30*/  FMUL.FTZ R71, R2.reuse, R71 ;  /* 0x0000004702477220 */ /* 0x040fe20000410000 */
[C---:B------:R-:W-:Y:S01]  /*16f40*/  FMUL.FTZ R74, R2.reuse, R74 ;  /* 0x0000004a024a7220 */ /* 0x040fe20000410000 */
[----:B------:R-:W0:Y:S01]  /*16f50*/  @P1 LDC R31, c[0x0][0x450] ;  /* 0x00011400ff1f1b82 */ /* 0x000e220000000800 */
        /* <DEDUP_REMOVED lines=10> */
[----:B------:R-:W-:Y:S01]  /*17000*/  FMUL.FTZ R61, R2, R61 ;  /* 0x0000003d023d7220 */ /* 0x000fe20000410000 */
[----:B------:R-:W-:-:S06]  /*17010*/  ULDC UR38, c[0x0][0x988] ;  /* 0x0002620000267ab9 */ /* 0x000fcc0000000800 */
[----:B------:R-:W-:Y:S08]  /*17020*/  MUFU.TANH R35, R35 ;  /* 0x0000002300237308 */ /* 0x000ff00000002400 */
[----:B------:R-:W5:Y:S08]  /*17030*/  MUFU.TANH R38, R38 ;  /* 0x0000002600267308 */ /* 0x000f700000002400 */
[----:B------:R-:W5:Y:S08]  /*17040*/  MUFU.TANH R39, R39 ;  /* 0x0000002700277308 */ /* 0x000f700000002400 */
[----:B------:R-:W5:Y:S08]  /*17050*/  MUFU.TANH R42, R42 ;  /* 0x0000002a002a7308 */ /* 0x000f700000002400 */
[----:B------:R-:W5:Y:S08]  /*17060*/  MUFU.TANH R43, R43 ;  /* 0x0000002b002b7308 */ /* 0x000f700000002400 */
[----:B------:R-:W5:Y:S01]  /*17070*/  MUFU.TANH R46, R46 ;  /* 0x0000002e002e7308 */ /* 0x000f620000002400 */
[----:B------:R-:W-:-:S07]  /*17080*/  FMUL.FTZ R25, R2, R49 ;  /* 0x0000003102197220 */ /* 0x000fce0000410000 */
[----:B------:R-:W5:Y:S08]  /*17090*/  MUFU.TANH R50, R50 ;  /* 0x0000003200327308 */ /* 0x000f700000002400 */
[----:B------:R-:W-:Y:S01]  /*170a0*/  MUFU.TANH R45, R63 ;  /* 0x0000003f002d7308 */ /* 0x000fe20000002400 */
[----:B------:R-:W-:-:S07]  /*170b0*/  FMUL.FTZ R28, R2, R53 ;  /* 0x00000035021c7220 */ /* 0x000fce0000410000 */
[----:B------:R-:W5:Y:S08]  /*170c0*/  MUFU.TANH R49, R51 ;  /* 0x0000003300317308 */ /* 0x000f700000002400 */
[----:B------:R-:W5:Y:S08]  /*170d0*/  MUFU.TANH R37, R54 ;  /* 0x0000003600257308 */ /* 0x000f700000002400 */
[----:B------:R-:W-:Y:S08]  /*170e0*/  MUFU.TANH R62, R62 ;  /* 0x0000003e003e7308 */ /* 0x000ff00000002400 */
[----:B------:R-:W-:Y:S08]  /*170f0*/  MUFU.TANH R66, R66 ;  /* 0x0000004200427308 */ /* 0x000ff00000002400 */
[----:B------:R-:W-:Y:S08]  /*17100*/  MUFU.TANH R70, R70 ;  /* 0x0000004600467308 */ /* 0x000ff00000002400 */
[----:B------:R-:W-:Y:S08]  /*17110*/  MUFU.TANH R71, R71 ;  /* 0x0000004700477308 */ /* 0x000ff00000002400 */
[----:B------:R-:W-:Y:S08]  /*17120*/  MUFU.TANH R74, R74 ;  /* 0x0000004a004a7308 */ /* 0x000ff00000002400 */
[----:B------:R-:W-:Y:S01]  /*17130*/  MUFU.TANH R7, R7 ;  /* 0x0000000700077308 */ /* 0x000fe20000002400 */
[----:B------:R-:W-:-:S07]  /*17140*/  FMUL.FTZ R60, R2, R60 ;  /* 0x0000003c023c7220 */ /* 0x000fce0000410000 */
[----:B------:R-:W-:Y:S08]  /*17150*/  MUFU.TANH R10, R10 ;  /* 0x0000000a000a7308 */ /* 0x000ff00000002400 */
[----:B------:R-:W-:Y:S08]  /*17160*/  MUFU.TANH R11, R11 ;  /* 0x0000000b000b7308 */ /* 0x000ff00000002400 */
[----:B------:R-:W-:Y:S08]  /*17170*/  MUFU.TANH R12, R12 ;  /* 0x0000000c000c7308 */ /* 0x000ff00000002400 */
[----:B------:R-:W-:Y:S01]  /*17180*/  MUFU.TANH R20, R20 ;  /* 0x0000001400147308 */ /* 0x000fe20000002400 */
[----:B------:R-:W-:-:S07]  /*17190*/  FMUL.FTZ R64, R2, R64 ;  /* 0x0000004002407220 */ /* 0x000fce0000410000 */
[----:B------:R-:W-:Y:S01]  /*171a0*/  MUFU.TANH R15, R15 ;  /* 0x0000000f000f7308 */ /* 0x000fe20000002400 */
[----:B------:R-:W-:-:S07]  /*171b0*/  FMUL.FTZ R65, R2, R65 ;  /* 0x0000004102417220 */ /* 0x000fce0000410000 */
[----:B------:R-:W-:Y:S01]  /*171c0*/  MUFU.TANH R21, R21 ;  /* 0x0000001500157308 */ /* 0x000fe20000002400 */
[----:B--2---:R-:W-:Y:S01]  /*171d0*/  IMAD.IADD R52, R14, 0x1, R90 ;  /* 0x000000010e347824 */ /* 0x004fe200078e025a */
[----:B---3--:R-:W-:-:S06]  /*171e0*/  LOP3.LUT R91, R91, 0xfffffffe, RZ, 0xc0, !PT ;  /* 0xfffffffe5b5b7812 */ /* 0x008fcc00078ec0ff */
[----:B------:R-:W-:Y:S01]  /*171f0*/  MUFU.TANH R75, R75 ;  /* 0x0000004b004b7308 */ /* 0x000fe20000002400 */
[----:B-1----:R-:W-:-:S05]  /*17200*/  @P1 IMAD.HI.U32 R14, R52, R29, RZ ;  /* 0x0000001d340e1227 */ /* 0x002fca00078e00ff */
[----:B0-----:R-:W-:Y:S01]  /*17210*/  @P1 SHF.R.U32.HI R52, RZ, R31, R14 ;  /* 0x0000001fff341219 */ /* 0x001fe2000001160e */
[----:B------:R-:W-:Y:S01]  /*17220*/  IMAD.MOV.U32 R31, RZ, RZ, -0x80 ;  /* 0xffffff80ff1f7424 */ /* 0x000fe200078e00ff */
[----:B------:R-:W-:Y:S03]  /*17230*/  MUFU.TANH R78, R78 ;  /* 0x0000004e004e7308 */ /* 0x000fe60000002400 */
[----:B------:R-:W0:Y:S01]  /*17240*/  SHFL.IDX PT, R33, R52, 0x1, 0x1c1f ;  /* 0x003c1f0034217f89 */ /* 0x000e2200000e0000 */
[----:B------:R-:W-:Y:S02]  /*17250*/  IMAD R32, R168, R31, 0x80 ;  /* 0x00000080a8207424 */ /* 0x000fe400078e021f */
[----:B------:R-:W-:Y:S02]  /*17260*/  FMUL.FTZ R14, R2, R58 ;  /* 0x0000003a020e7220 */ /* 0x000fe40000410000 */
[----:B------:R-:W-:Y:S01]  /*17270*/  MUFU.TANH R83, R83 ;  /* 0x0000005300537308 */ /* 0x000fe20000002400 */
[----:B------:R-:W-:-:S05]  /*17280*/  IADD3 R32, R217, R32, RZ ;  /* 0x00000020d9207210 */ /* 0x000fca0007ffe0ff */
[----:B----4-:R-:W-:Y:S02]  /*17290*/  IMAD R58, R44, -0x2, R32 ;  /* 0xfffffffe2c3a7824 */ /* 0x010fe400078e0220 */
[----:B------:R-:W-:Y:S03]  /*172a0*/  MUFU.TANH R86, R86 ;  /* 0x0000005600567308 */ /* 0x000fe60000002400 */
[----:B-----5:R-:W-:Y:S02]  /*172b0*/  IADD3 R55, -R219, 0x1, R58 ;  /* 0x00000001db377810 */ /* 0x020fe40007ffe13a */
[----:B------:R-:W-:-:S03]  /*172c0*/  @P1 LOP3.LUT R91, R91, 0x1, RZ, 0xfc, !PT ;  /* 0x000000015b5b1812 */ /* 0x000fc600078efcff */
[----:B------:R-:W-:Y:S01]  /*172d0*/  MUFU.TANH R48, R87 ;  /* 0x0000005700307308 */ /* 0x000fe20000002400 */
[----:B0-----:R-:W-:Y:S01]  /*172e0*/  VIADDMNMX R47, R33, R55, R58, PT ;  /* 0x00000037212f7246 */ /* 0x001fe2000380013a */
[----:B------:R-:W-:-:S03]  /*172f0*/  FMUL.FTZ R31, R2, R59 ;  /* 0x0000003b021f7220 */ /* 0x000fc60000410000 */
[C---:B------:R-:W-:Y:S01]  /*17300*/  ISETP.GT.AND P1, PT, R47.reuse, RZ, PT ;  /* 0x000000ff2f00720c */ /* 0x040fe20003f24270 */
[----:B------:R-:W-:Y:S01]  /*17310*/  FMUL.FTZ R30, R2, R56 ;  /* 0x00000038021e7220 */ /* 0x000fe20000410000 */
[C---:B------:R-:W-:Y:S01]  /*17320*/  ISETP.GT.AND P2, PT, R47.reuse, 0x1, PT ;  /* 0x000000012f00780c */ /* 0x040fe20003f44270 */
[----:B------:R-:W-:Y:S01]  /*17330*/  MUFU.TANH R0, R0 ;  /* 0x0000000000007308 */ /* 0x000fe20000002400 */
[----:B------:R-:W-:Y:S02]  /*17340*/  ISETP.GT.AND P3, PT, R47, 0x8, PT ;  /* 0x000000082f00780c */ /* 0x000fe40003f64270 */
[----:B------:R-:W-:Y:S02]  /*17350*/  FSEL R97, R97, -INF , P1 ;  /* 0xff80000061617808 */ /* 0x000fe40000800000 */
[----:B------:R-:W-:Y:S01]  /*17360*/  FSEL R59, R88, -INF , P2 ;  /* 0xff800000583b7808 */ /* 0x000fe20001000000 */
[----:B------:R-:W-:Y:S01]  /*17370*/  FMUL.FTZ R29, R2, R57 ;  /* 0x00000039021d7220 */ /* 0x000fe20000410000 */
[----:B------:R-:W-:Y:S01]  /*17380*/  ISETP.GT.AND P1, PT, R47, 0x9, PT ;  /* 0x000000092f00780c */ /* 0x000fe20003f24270 */
[----:B------:R0:W1:Y:S01]  /*17390*/  MUFU.TANH R41, R14 ;  /* 0x0000000e00297308 */ /* 0x0000620000002400 */
[----:B------:R-:W-:-:S02]  /*173a0*/  FSEL R57, R89, -INF , P3 ;  /* 0xff80000059397808 */ /* 0x000fc40001800000 */
[----:B------:R-:W-:Y:S02]  /*173b0*/  ISETP.GT.AND P2, PT, R47, 0x10, PT ;  /* 0x000000102f00780c */ /* 0x000fe40003f44270 */
[----:B------:R-:W-:-:S03]  /*173c0*/  FSEL R95, R95, -INF , P1 ;  /* 0xff8000005f5f7808 */ /* 0x000fc60000800000 */
[----:B------:R-:W-:Y:S01]  /*173d0*/  MUFU.TANH R3, R3 ;  /* 0x0000000300037308 */ /* 0x000fe20000002400 */
[----:B0-----:R-:W-:-:S04]  /*173e0*/  FMNMX.FTZ R14, R97, R59, !PT ;  /* 0x0000003b610e7209 */ /* 0x001fc80007810000 */
[----:B------:R-:W-:Y:S02]  /*173f0*/  FMNMX.FTZ R14, R57, R14, !PT ;  /* 0x0000000e390e7209 */ /* 0x000fe40007810000 */
[----:B------:R-:W-:Y:S01]  /*17400*/  ISETP.GT.AND P1, PT, R47, 0x11, PT ;  /* 0x000000112f00780c */ /* 0x000fe20003f24270 */
[----:B------:R-:W-:Y:S01]  /*17410*/  MUFU.TANH R9, R9 ;  /* 0x0000000900097308 */ /* 0x000fe20000002400 */
[----:B------:R-:W-:Y:S02]  /*17420*/  FSEL R93, R34, -INF , P2 ;  /* 0xff800000225d7808 */ /* 0x000fe40001000000 */
[----:B------:R-:W-:Y:S01]  /*17430*/  FMNMX.FTZ R14, R95, R14, !PT ;  /* 0x0000000e5f0e7209 */ /* 0x000fe20007810000 */
[----:B------:R0:W-:Y:S01]  /*17440*/  STL [R1], R91 ;  /* 0x0000005b01007387 */ /* 0x0001e20000100800 */
[----:B------:R-:W-:Y:S02]  /*17450*/  ISETP.GT.AND P2, PT, R47, 0x18, PT ;  /* 0x000000182f00780c */ /* 0x000fe40003f44270 */
[----:B------:R-:W-:Y:S01]  /*17460*/  FMNMX.FTZ R32, R93, R14, !PT ;  /* 0x0000000e5d207209 */ /* 0x000fe20007810000 */
[----:B------:R-:W-:Y:S01]  /*17470*/  MUFU.TANH R13, R13 ;  /* 0x0000000d000d7308 */ /* 0x000fe20000002400 */
[----:B------:R-:W-:-:S02]  /*17480*/  FSEL R89, R38, -INF , P2 ;  /* 0xff80000026597808 */ /* 0x000fc40001000000 */
[----:B0-----:R-:W-:Y:S02]  /*17490*/  FSEL R91, R35, -INF , P1 ;  /* 0xff800000235b7808 */ /* 0x001fe40000800000 */
[----:B------:R-:W-:-:S03]  /*174a0*/  ISETP.GT.AND P1, PT, R47, 0x19, PT ;  /* 0x000000192f00780c */ /* 0x000fc60003f24270 */
[----:B------:R-:W-:Y:S01]  /*174b0*/  MUFU.TANH R24, R24 ;  /* 0x0000001800187308 */ /* 0x000fe20000002400 */
[----:B------:R-:W-:Y:S01]  /*174c0*/  FMNMX.FTZ R32, R91, R32, !PT ;  /* 0x000000205b207209 */ /* 0x000fe20007810000 */
[----:B------:R-:W-:Y:S01]  /*174d0*/  FMUL.FTZ R14, R2, R67 ;  /* 0x00000043020e7220 */ /* 0x000fe20000410000 */
[----:B------:R-:W-:Y:S02]  /*174e0*/  ISETP.GT.AND P2, PT, R47, 0x20, PT ;  /* 0x000000202f00780c */ /* 0x000fe40003f44270 */
[----:B------:R-:W-:Y:S02]  /*174f0*/  FSEL R67, R39, -INF , P1 ;  /* 0xff80000027437808 */ /* 0x000fe40000800000 */
[----:B------:R-:W-:Y:S01]  /*17500*/  FMNMX.FTZ R32, R89, R32, !PT ;  /* 0x0000002059207209 */ /* 0x000fe20007810000 */
[----:B------:R-:W-:Y:S01]  /*17510*/  MUFU.TANH R26, R26 ;  /* 0x0000001a001a7308 */ /* 0x000fe20000002400 */
[----:B------:R-:W-:Y:S02]  /*17520*/  ISETP.GT.AND P1, PT, R47, 0x21, PT ;  /* 0x000000212f00780c */ /* 0x000fe40003f24270 */
[----:B------:R-:W-:-:S02]  /*17530*/  FSEL R63, R42, -INF , P2 ;  /* 0xff8000002a3f7808 */ /* 0x000fc40001000000 */
[----:B------:R-:W-:Y:S02]  /*17540*/  FMNMX.FTZ R32, R67, R32, !PT ;  /* 0x0000002043207209 */ /* 0x000fe40007810000 */
[----:B------:R-:W-:Y:S01]  /*17550*/  ISETP.GT.AND P2, PT, R47, 0x28, PT ;  /* 0x000000282f00780c */ /* 0x000fe20003f44270 */
[----:B------:R0:W2:Y:S01]  /*17560*/  MUFU.TANH R44, R31 ;  /* 0x0000001f002c7308 */ /* 0x0000a20000002400 */
[----:B------:R-:W-:Y:S02]  /*17570*/  FSEL R54, R43, -INF , P1 ;  /* 0xff8000002b367808 */ /* 0x000fe40000800000 */
[----:B------:R-:W-:Y:S02]  /*17580*/  ISETP.GT.AND P1, PT, R47, 0x29, PT ;  /* 0x000000292f00780c */ /* 0x000fe40003f24270 */
[----:B------:R-:W-:Y:S02]  /*17590*/  FSEL R53, R46, -INF , P2 ;  /* 0xff8000002e357808 */ /* 0x000fe40001000000 */
[----:B0-----:R-:W-:Y:S01]  /*175a0*/  FMNMX.FTZ R31, R63, R32, !PT ;  /* 0x000000203f1f7209 */ /* 0x001fe20007810000 */
[----:B------:R0:W3:Y:S01]  /*175b0*/  MUFU.TANH R38, R14 ;  /* 0x0000000e00267308 */ /* 0x0000e20000002400 */
[----:B------:R-:W-:-:S02]  /*175c0*/  ISETP.GT.AND P2, PT, R47, 0x30, PT ;  /* 0x000000302f00780c */ /* 0x000fc40003f44270 */
[----:B------:R-:W-:Y:S02]  /*175d0*/  FSEL R51, R36, -INF , P1 ;  /* 0xff80000024337808 */ /* 0x000fe40000800000 */
[----:B0-----:R-:W-:-:S04]  /*175e0*/  FMNMX.FTZ R14, R54, R31, !PT ;  /* 0x0000001f360e7209 */ /* 0x001fc80007810000 */
[----:B------:R-:W-:Y:S02]  /*175f0*/  FMNMX.FTZ R14, R53, R14, !PT ;  /* 0x0000000e350e7209 */ /* 0x000fe40007810000 */
[----:B------:R-:W-:Y:S02]  /*17600*/  ISETP.GT.AND P1, PT, R47, 0x31, PT ;  /* 0x000000312f00780c */ /* 0x000fe40003f24270 */
[----:B------:R-:W-:Y:S02]  /*17610*/  FSEL R50, R50, -INF , P2 ;  /* 0xff80000032327808 */ /* 0x000fe40001000000 */
[----:B------:R-:W-:Y:S02]  /*17620*/  FMNMX.FTZ R31, R51, R14, !PT ;  /* 0x0000000e331f7209 */ /* 0x000fe40007810000 */
[----:B------:R-:W-:Y:S02]  /*17630*/  ISETP.GT.AND P2, PT, R47, 0x38, PT ;  /* 0x000000382f00780c */ /* 0x000fe40003f44270 */
[----:B------:R-:W-:-:S02]  /*17640*/  FSEL R49, R49, -INF , P1 ;  /* 0xff80000031317808 */ /* 0x000fc40000800000 */
        /* <DEDUP_REMOVED lines=8> */
[----:B-1----:R-:W-:Y:S02]  /*176d0*/  FSEL R33, R41, -INF , P2 ;  /* 0xff80000029217808 */ /* 0x002fe40001000000 */
[----:B------:R-:W-:Y:S02]  /*176e0*/  FMNMX.FTZ R14, R34, R31, !PT ;  /* 0x0000001f220e7209 */ /* 0x000fe40007810000 */
[----:B------:R-:W-:Y:S02]  /*176f0*/  ISETP.GT.AND P2, PT, R47, 0x48, PT ;  /* 0x000000482f00780c */ /* 0x000fe40003f44270 */
[----:B--2---:R-:W-:-:S02]  /*17700*/  FSEL R31, R44, -INF , P1 ;  /* 0xff8000002c1f7808 */ /* 0x004fc40000800000 */
        /* <DEDUP_REMOVED lines=11> */
[----:B---3--:R-:W-:-:S02]  /*177c0*/  FSEL R37, R38, -INF , P1 ;  /* 0xff80000026257808 */ /* 0x008fc40000800000 */
[----:B------:R-:W-:Y:S02]  /*177d0*/  FMNMX.FTZ R14, R36, R39, !PT ;  /* 0x00000027240e7209 */ /* 0x000fe40007810000 */
[----:B------:R-:W-:Y:S02]  /*177e0*/  ISETP.GT.AND P1, PT, R47, 0x59, PT ;  /* 0x000000592f00780c */ /* 0x000fe40003f24270 */
[----:B------:R-:W-:Y:S02]  /*177f0*/  FSEL R38, R70, -INF , P2 ;  /* 0xff80000046267808 */ /* 0x000fe40001000000 */
[----:B------:R-:W-:Y:S01]  /*17800*/  FMNMX.FTZ R41, R37, R14, !PT ;  /* 0x0000000e25297209 */ /* 0x000fe20007810000 */
[----:B------:R-:W0:Y:S01]  /*17810*/  MUFU.TANH R44, R79 ;  /* 0x0000004f002c7308 */ /* 0x000e220000002400 */
[----:B------:R-:W-:Y:S02]  /*17820*/  ISETP.GT.AND P2, PT, R47, 0x60, PT ;  /* 0x000000602f00780c */ /* 0x000fe40003f44270 */
[----:B------:R-:W-:-:S02]  /*17830*/  FSEL R39, R71, -INF , P1 ;  /* 0xff80000047277808 */ /* 0x000fc40000800000 */
[----:B------:R-:W-:Y:S02]  /*17840*/  FMNMX.FTZ R14, R38, R41, !PT ;  /* 0x00000029260e7209 */ /* 0x000fe40007810000 */
[----:B------:R-:W-:Y:S01]  /*17850*/  ISETP.GT.AND P1, PT, R47, 0x61, PT ;  /* 0x000000612f00780c */ /* 0x000fe20003f24270 */
[----:B------:R-:W1:Y:S01]  /*17860*/  MUFU.TANH R46, R82 ;  /* 0x00000052002e7308 */ /* 0x000e620000002400 */
        /* <DEDUP_REMOVED lines=9> */
[----:B0-----:R-:W-:-:S02]  /*17900*/  FSEL R44, R44, -INF , P1 ;  /* 0xff8000002c2c7808 */ /* 0x001fc40000800000 */
[----:B------:R-:W-:Y:S02]  /*17910*/  FMNMX.FTZ R45, R43, R14, !PT ;  /* 0x0000000e2b2d7209 */ /* 0x000fe40007810000 */
[C---:B------:R-:W-:Y:S02]  /*17920*/  ISETP.GT.AND P1, PT, R47.reuse, 0x71, PT ;  /* 0x000000712f00780c */ /* 0x040fe40003f24270 */
[----:B-1----:R-:W-:Y:S02]  /*17930*/  FSEL R46, R46, -INF , P2 ;  /* 0xff8000002e2e7808 */ /* 0x002fe40001000000 */
[----:B------:R-:W-:Y:S02]  /*17940*/  FMNMX.FTZ R71, R44, R45, !PT ;  /* 0x0000002d2c477209 */ /* 0x000fe40007810000 */
[----:B------:R-:W-:Y:S02]  /*17950*/  ISETP.GT.AND P2, PT, R47, 0x78, PT ;  /* 0x000000782f00780c */ /* 0x000fe40003f44270 */
[----:B------:R-:W-:-:S02]  /*17960*/  FSEL R45, R83, -INF , P1 ;  /* 0xff800000532d7808 */ /* 0x000fc40000800000 */
[----:B------:R-:W-:Y:S02]  /*17970*/  FMNMX.FTZ R14, R46, R71, !PT ;  /* 0x000000472e0e7209 */ /* 0x000fe40007810000 */
[----:B------:R-:W-:Y:S02]  /*17980*/  ISETP.GT.AND P1, PT, R47, 0x79, PT ;  /* 0x000000792f00780c */ /* 0x000fe40003f24270 */
[----:B------:R-:W-:Y:S02]  /*17990*/  FSEL R47, R86, -INF , P2 ;  /* 0xff800000562f7808 */ /* 0x000fe40001000000 */
[----:B------:R-:W-:Y:S02]  /*179a0*/  FMNMX.FTZ R14, R45, R14, !PT ;  /* 0x0000000e2d0e7209 */ /* 0x000fe40007810000 */
[----:B------:R-:W-:Y:S02]  /*179b0*/  FSEL R48, R48, -INF , P1 ;  /* 0xff80000030307808 */ /* 0x000fe40000800000 */
[----:B------:R-:W-:-:S04]  /*179c0*/  FMNMX.FTZ R71, R47, R14, !PT ;  /* 0x0000000e2f477209 */ /* 0x000fc80007810000 */
[----:B------:R-:W-:-:S05]  /*179d0*/  FMNMX.FTZ R71, R48, R71, !PT ;  /* 0x0000004730477209 */ /* 0x000fca0007810000 */
[----:B------:R-:W0:Y:S01]  /*179e0*/  SHFL.BFLY PT, R14, R71, 0x2, 0x1f ;  /* 0x0c401f00470e7f89 */ /* 0x000e2200000e0000 */
[----:B------:R1:W-:Y:S03]  /*179f0*/  MUFU.TANH R82, R61 ;  /* 0x0000003d00527308 */ /* 0x0003e60000002400 */
[----:B------:R-:W2:Y:S01]  /*17a00*/  SHFL.IDX PT, R52, R52, RZ, 0x1c1f ;  /* 0x001c1fff34347589 */ /* 0x000ea200000e0000 */
[----:B0-----:R-:W-:-:S05]  /*17a10*/  FMNMX.FTZ R56, R71, R14, !PT ;  /* 0x0000000e47387209 */ /* 0x001fca0007810000 */
[----:B-1----:R-:W0:Y:S01]  /*17a20*/  SHFL.BFLY PT, R61, R56, 0x1, 0x1f ;  /* 0x0c201f00383d7f89 */ /* 0x002e2200000e0000 */
[----:B--2---:R-:W-:-:S04]  /*17a30*/  VIADDMNMX R78, R52, R55, R58, PT ;  /* 0x00000037344e7246 */ /* 0x004fc8000380013a */
[C---:B------:R-:W-:Y:S02]  /*17a40*/  ISETP.GT.AND P2, PT, R78.reuse, 0x1, PT ;  /* 0x000000014e00780c */ /* 0x040fe40003f44270 */
[----:B------:R-:W-:Y:S02]  /*17a50*/  ISETP.GT.AND P3, PT, R78, 0x8, PT ;  /* 0x000000084e00780c */ /* 0x000fe40003f64270 */
[----:B0-----:R-:W-:Y:S01]  /*17a60*/  FMNMX.FTZ R14, R56, R61, !PT ;  /* 0x0000003d380e7209 */ /* 0x001fe20007810000 */
[----:B------:R-:W-:-:S03]  /*17a70*/  IMAD.U32 R61, RZ, RZ, UR38 ;  /* 0x00000026ff3d7e24 */ /* 0x000fc6000f8e00ff */
[C---:B------:R-:W-:Y:S01]  /*17a80*/  FSETP.NEU.FTZ.AND P1, PT, R14.reuse, -INF , PT ;  /* 0xff8000000e00780b */ /* 0x040fe20003f3d000 */
[----:B------:R-:W-:-:S05]  /*17a90*/  FFMA.FTZ R56, R14, R61, -8 ;  /* 0xc10000000e387423 */ /* 0x000fca000001003d */
[----:B------:R-:W-:Y:S02]  /*17aa0*/  FSEL R56, R56, RZ, P1 ;  /* 0x000000ff38387208 */ /* 0x000fe40000800000 */
[----:B------:R-:W-:Y:S02]  /*17ab0*/  ISETP.GT.AND P1, PT, R78, RZ, PT ;  /* 0x000000ff4e00720c */ /* 0x000fe40003f24270 */
[----:B------:R-:W-:Y:S01]  /*17ac0*/  FSEL R58, R3, -INF , P2 ;  /* 0xff800000033a7808 */ /* 0x000fe20001000000 */
[----:B------:R-:W-:-:S01]  /*17ad0*/  FFMA.FTZ R52, R59, UR38, -R56 ;  /* 0x000000263b347c23 */ /* 0x000fc20008010838 */
[----:B------:R-:W-:Y:S01]  /*17ae0*/  FSEL R59, R0, -INF , P1 ;  /* 0xff800000003b7808 */ /* 0x000fe20000800000 */
[----:B------:R0:W-:Y:S01]  /*17af0*/  MUFU.TANH R79, R60 ;  /* 0x0000003c004f7308 */ /* 0x0001e20000002400 */
[----:B------:R-:W-:-:S01]  /*17b00*/  FFMA.FTZ R0, R57, UR38, -R56 ;  /* 0x0000002639007c23 */ /* 0x000fc20008010838 */
[----:B------:R-:W-:Y:S02]  /*17b10*/  ISETP.GT.AND P1, PT, R78, 0x9, PT ;  /* 0x000000094e00780c */ /* 0x000fe40003f24270 */
[----:B------:R-:W-:-:S02]  /*17b20*/  FSEL R57, R9, -INF , P3 ;  /* 0xff80000009397808 */ /* 0x000fc40001800000 */
[----:B0-----:R-:W-:Y:S02]  /*17b30*/  FMNMX.FTZ R60, R59, R58, !PT ;  /* 0x0000003a3b3c7209 */ /* 0x001fe40007810000 */
[C---:B------:R-:W-:Y:S02]  /*17b40*/  ISETP.GT.AND P2, PT, R78.reuse, 0x10, PT ;  /* 0x000000104e00780c */ /* 0x040fe40003f44270 */
        /* <DEDUP_REMOVED lines=10> */
[----:B------:R-:W-:Y:S01]  /*17bf0*/  FMNMX.FTZ R7, R61, R10, !PT ;  /* 0x0000000a3d077209 */ /* 0x000fe20007810000 */
[----:B------:R0:W-:Y:S01]  /*17c00*/  MUFU.TANH R83, R64 ;  /* 0x0000004000537308 */ /* 0x0001e20000002400 */
[----:B------:R-:W-:Y:S02]  /*17c10*/  ISETP.GT.AND P2, PT, R78, 0x20, PT ;  /* 0x000000204e00780c */ /* 0x000fe40003f44270 */
[----:B------:R-:W-:Y:S02]  /*17c20*/  FMNMX.FTZ R7, R62, R7, !PT ;  /* 0x000000073e077209 */ /* 0x000fe40007810000 */
[----:B0-----:R-:W-:-:S03]  /*17c30*/  FSEL R64, R13, -INF , P1 ;  /* 0xff8000000d407808 */ /* 0x001fc60000800000 */
[----:B------:R0:W-:Y:S01]  /*17c40*/  MUFU.TANH R86, R65 ;  /* 0x0000004100567308 */ /* 0x0001e20000002400 */
[----:B------:R-:W-:Y:S02]  /*17c50*/  ISETP.GT.AND P1, PT, R78, 0x21, PT ;  /* 0x000000214e00780c */ /* 0x000fe40003f24270 */
[----:B------:R-:W-:Y:S01]  /*17c60*/  FMNMX.FTZ R12, R64, R7, !PT ;  /* 0x00000007400c7209 */ /* 0x000fe20007810000 */
[----:B------:R-:W-:Y:S01]  /*17c70*/  FMUL.FTZ R68, R2, R68 ;  /* 0x0000004402447220 */ /* 0x000fe20000410000 */
[----:B------:R-:W-:Y:S02]  /*17c80*/  FSEL R66, R15, -INF , P1 ;  /* 0xff8000000f427808 */ /* 0x000fe40000800000 */
[----:B0-----:R-:W-:Y:S01]  /*17c90*/  FSEL R65, R20, -INF , P2 ;  /* 0xff80000014417808 */ /* 0x001fe20001000000 */
[----:B------:R-:W0:Y:S01]  /*17ca0*/  MUFU.TANH R25, R25 ;  /* 0x0000001900197308 */ /* 0x000e220000002400 */
[----:B------:R-:W-:Y:S02]  /*17cb0*/  ISETP.GT.AND P2, PT, R78, 0x28, PT ;  /* 0x000000284e00780c */ /* 0x000fe40003f44270 */
[----:B------:R-:W-:Y:S01]  /*17cc0*/  FMNMX.FTZ R9, R65, R12, !PT ;  /* 0x0000000c41097209 */ /* 0x000fe20007810000 */
[----:B------:R-:W-:Y:S01]  /*17cd0*/  FMUL.FTZ R69, R2, R69 ;  /* 0x0000004502457220 */ /* 0x000fe20000410000 */
[----:B------:R-:W-:-:S02]  /*17ce0*/  ISETP.GT.AND P1, PT, R78, 0x29, PT ;  /* 0x000000294e00780c */ /* 0x000fc40003f24270 */
[----:B------:R-:W-:Y:S01]  /*17cf0*/  FMNMX.FTZ R9, R66, R9, !PT ;  /* 0x0000000942097209 */ /* 0x000fe20007810000 */
[----:B------:R-:W1:Y:S08]  /*17d00*/  MUFU.TANH R27, R27 ;  /* 0x0000001b001b7308 */ /* 0x000e700000002400 */
[----:B------:R2:W-:Y:S01]  /*17d10*/  MUFU.TANH R87, R68 ;  /* 0x0000004400577308 */ /* 0x0005e20000002400 */
[----:B------:R-:W-:-:S01]  /*17d20*/  FFMA.FTZ R12, R67, UR38, -R56 ;  /* 0x00000026430c7c23 */ /* 0x000fc20008010838 */
[----:B--2---:R-:W-:-:S06]  /*17d30*/  FSEL R68, R21, -INF , P2 ;  /* 0xff80000015447808 */ /* 0x004fcc0001000000 */
[----:B------:R-:W-:Y:S01]  /*17d40*/  MUFU.TANH R28, R28 ;  /* 0x0000001c001c7308 */ /* 0x000fe20000002400 */
[----:B------:R-:W-:Y:S02]  /*17d50*/  ISETP.GT.AND P2, PT, R78, 0x30, PT ;  /* 0x000000304e00780c */ /* 0x000fe40003f44270 */
[----:B------:R-:W-:-:S05]  /*17d60*/  FMNMX.FTZ R20, R68, R9, !PT ;  /* 0x0000000944147209 */ /* 0x000fca0007810000 */
[----:B------:R2:W-:Y:S01]  /*17d70*/  MUFU.TANH R88, R69 ;  /* 0x0000004500587308 */ /* 0x0005e20000002400 */
[----:B------:R-:W-:Y:S02]  /*17d80*/  FSEL R67, R26, -INF , P2 ;  /* 0xff8000001a437808 */ /* 0x000fe40001000000 */
[----:B--2---:R-:W-:-:S05]  /*17d90*/  FSEL R69, R24, -INF , P1 ;  /* 0xff80000018457808 */ /* 0x004fca0000800000 */
[----:B------:R-:W2:Y:S01]  /*17da0*/  MUFU.TANH R30, R30 ;  /* 0x0000001e001e7308 */ /* 0x000ea20000002400 */
[C---:B------:R-:W-:Y:S02]  /*17db0*/  ISETP.GT.AND P1, PT, R78.reuse, 0x31, PT ;  /* 0x000000314e00780c */ /* 0x040fe40003f24270 */
[----:B------:R-:W-:Y:S02]  /*17dc0*/  FMNMX.FTZ R20, R69, R20, !PT ;  /* 0x0000001445147209 */ /* 0x000fe40007810000 */
[----:B------:R-:W-:Y:S02]  /*17dd0*/  ISETP.GT.AND P2, PT, R78, 0x38, PT ;  /* 0x000000384e00780c */ /* 0x000fe40003f44270 */
[----:B0-----:R-:W-:Y:S01]  /*17de0*/  FSEL R70, R25, -INF , P1 ;  /* 0xff80000019467808 */ /* 0x001fe20000800000 */
[----:B------:R-:W0:Y:S01]  /*17df0*/  MUFU.TANH R29, R29 ;  /* 0x0000001d001d7308 */ /* 0x000e220000002400 */
[----:B------:R-:W-:Y:S01]  /*17e00*/  FMNMX.FTZ R9, R67, R20, !PT ;  /* 0x0000001443097209 */ /* 0x000fe20007810000 */
[----:B------:R-:W-:Y:S01]  /*17e10*/  FMUL.FTZ R73, R2, R73 ;  /* 0x0000004902497220 */ /* 0x000fe20000410000 */
[----:B------:R-:W-:-:S02]  /*17e20*/  ISETP.GT.AND P1, PT, R78, 0x39, PT ;  /* 0x000000394e00780c */ /* 0x000fc40003f24270 */
[----:B-1----:R-:W-:Y:S02]  /*17e30*/  FSEL R71, R27, -INF , P2 ;  /* 0xff8000001b477808 */ /* 0x002fe40001000000 */
[----:B------:R-:W-:Y:S01]  /*17e40*/  FMNMX.FTZ R20, R70, R9, !PT ;  /* 0x0000000946147209 */ /* 0x000fe20007810000 */
[----:B------:R1:W-:Y:S01]  /*17e50*/  MUFU.TANH R92, R73 ;  /* 0x00000049005c7308 */ /* 0x0003e20000002400 */
[----:B------:R-:W-:Y:S02]  /*17e60*/  ISETP.GT.AND P2, PT, R78, 0x40, PT ;  /* 0x000000404e00780c */ /* 0x000fe40003f44270 */
[----:B------:R-:W-:Y:S02]  /*17e70*/  FMNMX.FTZ R24, R71, R20, !PT ;  /* 0x0000001447187209 */ /* 0x000fe40007810000 */
[----:B--2---:R-:W-:Y:S02]  /*17e80*/  FSEL R74, R30, -INF , P2 ;  /* 0xff8000001e4a7808 */ /* 0x004fe40001000000 */
[----:B-1----:R-:W-:-:S02]  /*17e90*/  FSEL R73, R28, -INF , P1 ;  /* 0xff8000001c497808 */ /* 0x002fc40000800000 */
[----:B------:R-:W-:Y:S02]  /*17ea0*/  ISETP.GT.AND P1, PT, R78, 0x41, PT ;  /* 0x000000414e00780c */ /* 0x000fe40003f24270 */
[----:B------:R-:W-:Y:S01]  /*17eb0*/  FMNMX.FTZ R9, R73, R24, !PT ;  /* 0x0000001849097209 */ /* 0x000fe20007810000 */
[----:B------:R-:W-:Y:S01]  /*17ec0*/  FMUL.FTZ R77, R2, R77 ;  /* 0x0000004d024d7220 */ /* 0x000fe20000410000 */
[----:B------:R-:W-:Y:S02]  /*17ed0*/  ISETP.GT.AND P2, PT, R78, 0x48, PT ;  /* 0x000000484e00780c */ /* 0x000fe40003f44270 */
[----:B0-----:R-:W-:Y:S02]  /*17ee0*/  FSEL R75, R29, -INF , P1 ;  /* 0xff8000001d4b7808 */ /* 0x001fe40000800000 */
[----:B------:R-:W-:Y:S01]  /*17ef0*/  FMNMX.FTZ R24, R74, R9, !PT ;  /* 0x000000094a187209 */ /* 0x000fe20007810000 */
[----:B------:R-:W-:Y:S01]  /*17f00*/  FMUL.FTZ R76, R2, R76 ;  /* 0x0000004c024c7220 */ /* 0x000fe20000410000 */
[----:B------:R0:W-:Y:S01]  /*17f10*/  MUFU.TANH R96, R77 ;  /* 0x0000004d00607308 */ /* 0x0001e20000002400 */
[----:B------:R-:W-:-:S02]  /*17f20*/  ISETP.GT.AND P1, PT, R78, 0x49, PT ;  /* 0x000000494e00780c */ /* 0x000fc40003f24270 */
[----:B------:R-:W-:Y:S01]  /*17f30*/  FMNMX.FTZ R24, R75, R24, !PT ;  /* 0x000000184b187209 */ /* 0x000fe20007810000 */
[----:B------:R-:W-:Y:S01]  /*17f40*/  FMUL.FTZ R72, R2, R72 ;  /* 0x0000004802487220 */ /* 0x000fe20000410000 */
[----:B0-----:R-:W-:-:S03]  /*17f50*/  FSEL R77, R79, -INF , P2 ;  /* 0xff8000004f4d7808 */ /* 0x001fc60001000000 */
[----:B------:R0:W-:Y:S01]  /*17f60*/  MUFU.TANH R94, R76 ;  /* 0x0000004c005e7308 */ /* 0x0001e20000002400 */
[----:B------:R-:W-:Y:S02]  /*17f70*/  ISETP.GT.AND P2, PT, R78, 0x50, PT ;  /* 0x000000504e00780c */ /* 0x000fe40003f44270 */
[----:B------:R-:W-:Y:S02]  /*17f80*/  FMNMX.FTZ R9, R77, R24, !PT ;  /* 0x000000184d097209 */ /* 0x000fe40007810000 */
[----:B0-----:R-:W-:-:S03]  /*17f90*/  FSEL R76, R82, -INF , P1 ;  /* 0xff800000524c7808 */ /* 0x001fc60000800000 */
[----:B------:R0:W1:Y:S01]  /*17fa0*/  MUFU.TANH R90, R72 ;  /* 0x00000048005a7308 */ /* 0x0000620000002400 */
[----:B------:R-:W-:Y:S02]  /*17fb0*/  ISETP.GT.AND P1, PT, R78, 0x51, PT ;  /* 0x000000514e00780c */ /* 0x000fe40003f24270 */
[----:B------:R-:W-:Y:S01]  /*17fc0*/  FMNMX.FTZ R9, R76, R9, !PT ;  /* 0x000000094c097209 */ /* 0x000fe20007810000 */
[----:B------:R-:W-:-:S01]  /*17fd0*/  FFMA.FTZ R157, R63, UR38, -R56 ;  /* 0x000000263f9d7c23 */ /* 0x000fc20008010838 */
[----:B------:R-:W-:Y:S02]  /*17fe0*/  FSEL R63, R86, -INF , P1 ;  /* 0xff800000563f7808 */ /* 0x000fe40000800000 */
[----:B0-----:R-:W-:Y:S02]  /*17ff0*/  FSEL R72, R83, -INF , P2 ;  /* 0xff80000053487808 */ /* 0x001fe40001000000 */
[----:B------:R-:W-:Y:S02]  /*18000*/  ISETP.GT.AND P2, PT, R78, 0x58, PT ;  /* 0x000000584e00780c */ /* 0x000fe40003f44270 */
[----:B------:R-:W-:Y:S01]  /*18010*/  FMNMX.FTZ R24, R72, R9, !PT ;  /* 0x0000000948187209 */ /* 0x000fe20007810000 */
[----:B------:R-:W-:Y:S01]  /*18020*/  FMUL.FTZ R80, R2, R80 ;  /* 0x0000005002507220 */ /* 0x000fe20000410000 */
[----:B------:R-:W-:-:S02]  /*18030*/  ISETP.GT.AND P1, PT, R78, 0x59, PT ;  /* 0x000000594e00780c */ /* 0x000fc40003f24270 */
[----:B------:R-:W-:Y:S02]  /*18040*/  FSEL R29, R87, -INF , P2 ;  /* 0xff800000571d7808 */ /* 0x000fe40001000000 */
[----:B------:R-:W-:Y:S01]  /*18050*/  FMNMX.FTZ R24, R63, R24, !PT ;  /* 0x000000183f187209 */ /* 0x000fe20007810000 */
[--C-:B------:R-:W-:Y:S01]  /*18060*/  FFMA.FTZ R26, R51, UR38, -R56.reuse ;  /* 0x00000026331a7c23 */ /* 0x100fe20008010838 */
[----:B------:R-:W-:Y:S01]  /*18070*/  ISETP.GT.AND P2, PT, R78, 0x60, PT ;  /* 0x000000604e00780c */ /* 0x000fe20003f44270 */
[----:B------:R-:W-:Y:S01]  /*18080*/  FMUL.FTZ R81, R2, R81 ;  /* 0x0000005102517220 */ /* 0x000fe20000410000 */
[----:B------:R-:W-:Y:S02]  /*18090*/  FSEL R51, R88, -INF , P1 ;  /* 0xff80000058337808 */ /* 0x000fe40000800000 */
[----:B------:R-:W-:Y:S01]  /*180a0*/  FMNMX.FTZ R28, R29, R24, !PT ;  /* 0x000000181d1c7209 */ /* 0x000fe20007810000 */
[----:B------:R-:W-:Y:S01]  /*180b0*/  MUFU.TANH R80, R80 ;  /* 0x0000005000507308 */ /* 0x000fe20000002400 */
[----:B------:R-:W-:-:S01]  /*180c0*/  FFMA.FTZ R159, R50, UR38, -R56 ;  /* 0x00000026329f7c23 */ /* 0x000fc20008010838 */
[----:B------:R-:W-:Y:S01]  /*180d0*/  ISETP.GT.AND P1, PT, R78, 0x61, PT ;  /* 0x000000614e00780c */ /* 0x000fe20003f24270 */
[----:B------:R-:W-:Y:S01]  /*180e0*/  FMUL.FTZ R84, R2, R84 ;  /* 0x0000005402547220 */ /* 0x000fe20000410000 */
[----:B-1----:R-:W-:-:S02]  /*180f0*/  FSEL R50, R90, -INF , P2 ;  /* 0xff8000005a327808 */ /* 0x002fc40001000000 */
[----:B------:R-:W-:Y:S01]  /*18100*/  FMNMX.FTZ R9, R51, R28, !PT ;  /* 0x0000001c33097209 */ /* 0x000fe20007810000 */
[--C-:B------:R-:W-:Y:S01]  /*18110*/  FFMA.FTZ R15, R49, UR38, -R56.reuse ;  /* 0x00000026310f7c23 */ /* 0x100fe20008010838 */
[----:B------:R-:W0:Y:S01]  /*18120*/  MUFU.TANH R81, R81 ;  /* 0x0000005100517308 */ /* 0x000e220000002400 */
[----:B------:R-:W-:Y:S01]  /*18130*/  ISETP.GT.AND P2, PT, R78, 0x68, PT ;  /* 0x000000684e00780c */ /* 0x000fe20003f44270 */
[----:B------:R-:W-:Y:S01]  /*18140*/  FMUL.FTZ R85, R2, R85 ;  /* 0x0000005502557220 */ /* 0x000fe20000410000 */
[----:B------:R-:W-:Y:S02]  /*18150*/  FSEL R49, R92, -INF , P1 ;  /* 0xff8000005c317808 */ /* 0x000fe40000800000 */
[----:B------:R-:W-:Y:S01]  /*18160*/  FMNMX.FTZ R28, R50, R9, !PT ;  /* 0x00000009321c7209 */ /* 0x000fe20007810000 */
[----:B------:R-:W-:-:S01]  /*18170*/  FFMA.FTZ R13, R42, UR38, -R56 ;  /* 0x000000262a0d7c23 */ /* 0x000fc20008010838 */
[----:B------:R-:W-:Y:S01]  /*18180*/  ISETP.GT.AND P1, PT, R78, 0x69, PT ;  /* 0x000000694e00780c */ /* 0x000fe20003f24270 */
[----:B------:R-:W1:Y:S01]  /*18190*/  MUFU.TANH R84, R84 ;  /* 0x0000005400547308 */ /* 0x000e620000002400 */
[----:B------:R-:W-:-:S02]  /*181a0*/  FSEL R42, R94, -INF , P2 ;  /* 0xff8000005e2a7808 */ /* 0x000fc40001000000 */
[----:B------:R-:W-:Y:S02]  /*181b0*/  FMNMX.FTZ R9, R49, R28, !PT ;  /* 0x0000001c31097209 */ /* 0x000fe40007810000 */
[----:B------:R-:W-:Y:S02]  /*181c0*/  ISETP.GT.AND P2, PT, R78, 0x70, PT ;  /* 0x000000704e00780c */ /* 0x000fe40003f44270 */
[----:B------:R-:W-:Y:S01]  /*181d0*/  FSEL R21, R96, -INF , P1 ;  /* 0xff80000060157808 */ /* 0x000fe20000800000 */
[----:B------:R-:W2:Y:S01]  /*181e0*/  MUFU.TANH R85, R85 ;  /* 0x0000005500557308 */ /* 0x000ea20000002400 */
[----:B------:R-:W-:Y:S02]  /*181f0*/  FMNMX.FTZ R28, R42, R9, !PT ;  /* 0x000000092a1c7209 */ /* 0x000fe40007810000 */
[----:B------:R-:W-:Y:S02]  /*18200*/  ISETP.GT.AND P1, PT, R78, 0x71, PT ;  /* 0x000000714e00780c */ /* 0x000fe40003f24270 */
[----:B------:R-:W-:-:S03]  /*18210*/  FMNMX.FTZ R28, R21, R28, !PT ;  /* 0x0000001c151c7209 */ /* 0x000fc60007810000 */
[----:B------:R3:W-:Y:S01]  /*18220*/  MUFU.EX2 R24, R15 ;  /* 0x0000000f00187308 */ /* 0x0007e20000000800 */
[----:B0-----:R-:W-:Y:S02]  /*18230*/  FSEL R25, R81, -INF , P1 ;  /* 0xff80000051197808 */ /* 0x001fe40000800000 */
[----:B---3--:R-:W-:Y:S02]  /*18240*/  FSEL R15, R80, -INF , P2 ;  /* 0xff800000500f7808 */ /* 0x008fe40001000000 */
[C---:B------:R-:W-:Y:S02]  /*18250*/  ISETP.GT.AND P2, PT, R78.reuse, 0x78, PT ;  /* 0x000000784e00780c */ /* 0x040fe40003f44270 */
[----:B------:R-:W-:Y:S02]  /*18260*/  FMNMX.FTZ R28, R15, R28, !PT ;  /* 0x0000001c0f1c7209 */ /* 0x000fe40007810000 */
[----:B------:R-:W-:Y:S02]  /*18270*/  ISETP.GT.AND P1, PT, R78, 0x79, PT ;  /* 0x000000794e00780c */ /* 0x000fe40003f24270 */
[----:B-1----:R-:W-:-:S02]  /*18280*/  FSEL R27, R84, -INF , P2 ;  /* 0xff800000541b7808 */ /* 0x002fc40001000000 */
[----:B------:R-:W-:Y:S01]  /*18290*/  FMNMX.FTZ R28, R25, R28, !PT ;  /* 0x0000001c191c7209 */ /* 0x000fe20007810000 */
[--C-:B------:R-:W-:Y:S01]  /*182a0*/  FFMA.FTZ R30, R34, UR38, -R56.reuse ;  /* 0x00000026221e7c23 */ /* 0x100fe20008010838 */
[----:B------:R-:W-:-:S01]  /*182b0*/  FFMA.FTZ R161, R33, UR38, -R56 ;  /* 0x0000002621a17c23 */ /* 0x000fc20008010838 */
[----:B--2---:R-:W-:Y:S02]  /*182c0*/  FSEL R33, R85, -INF , P1 ;  /* 0xff80000055217808 */ /* 0x004fe40000800000 */
[----:B------:R-:W-:-:S04]  /*182d0*/  FMNMX.FTZ R34, R27, R28, !PT ;  /* 0x0000001c1b227209 */ /* 0x000fc80007810000 */
[----:B------:R-:W-:-:S05]  /*182e0*/  FMNMX.FTZ R34, R33, R34, !PT ;  /* 0x0000002221227209 */ /* 0x000fca0007810000 */
[----:B------:R-:W0:Y:S01]  /*182f0*/  SHFL.BFLY PT, R9, R34, 0x2, 0x1f ;  /* 0x0c401f0022097f89 */ /* 0x000e2200000e0000 */
[----:B------:R-:W-:-:S01]  /*18300*/  FFMA.FTZ R163, R36, UR38, -R56 ;  /* 0x0000002624a37c23 */ /* 0x000fc20008010838 */
[----:B0-----:R-:W-:-:S05]  /*18310*/  FMNMX.FTZ R36, R34, R9, !PT ;  /* 0x0000000922247209 */ /* 0x001fca0007810000 */
[----:B------:R-:W0:Y:S01]  /*18320*/  SHFL.BFLY PT, R9, R36, 0x1, 0x1f ;  /* 0x0c201f0024097f89 */ /* 0x000e2200000e0000 */
[----:B------:R-:W-:-:S01]  /*18330*/  FFMA.FTZ R165, R40, UR38, -R56 ;  /* 0x0000002628a57c23 */ /* 0x000fc20008010838 */
[--C-:B------:R-:W-:Y:S01]  /*18340*/  FFMA.FTZ R40, R44, UR38, -R56.reuse ;  /* 0x000000262c287c23 */ /* 0x100fe20008010838 */
[----:B------:R-:W-:Y:S02]  /*18350*/  IMAD.U32 R44, RZ, RZ, UR38 ;  /* 0x00000026ff2c7e24 */ /* 0x000fe4000f8e00ff */
[--C-:B------:R-:W-:Y:S01]  /*18360*/  FFMA.FTZ R34, R41, UR38, -R56.reuse ;  /* 0x0000002629227c23 */ /* 0x100fe20008010838 */
[----:B------:R-:W-:-:S01]  /*18370*/  FFMA.FTZ R167, R46, UR38, -R56 ;  /* 0x000000262ea77c23 */ /* 0x000fc20008010838 */
[----:B------:R-:W-:Y:S01]  /*18380*/  FFMA.FTZ R153, R97, UR38, -R56 ;  /* 0x0000002661997c23 */ /* 0x000fe20008010838 */
[----:B0-----:R-:W-:-:S04]  /*18390*/  FMNMX.FTZ R9, R36, R9, !PT ;  /* 0x0000000924097209 */ /* 0x001fc80007810000 */
[C---:B------:R-:W-:Y:S01]  /*183a0*/  FSETP.NEU.FTZ.AND P1, PT, R9.reuse, -INF , PT ;  /* 0xff8000000900780b */ /* 0x040fe20003f3d000 */
[----:B------:R-:W-:-:S05]  /*183b0*/  FFMA.FTZ R41, R9, R44, -8 ;  /* 0xc100000009297423 */ /* 0x000fca000001002c */
[----:B------:R-:W-:Y:S01]  /*183c0*/  FSEL R46, R41, RZ, P1 ;  /* 0x000000ff292e7208 */ /* 0x000fe20000800000 */
[----:B------:R-:W-:Y:S04]  /*183d0*/  MUFU.EX2 R153, R153 ;  /* 0x0000009900997308 */ /* 0x000fe80000000800 */
[----:B------:R-:W-:-:S01]  /*183e0*/  FFMA.FTZ R152, R59, UR38, -R46 ;  /* 0x000000263b987c23 */ /* 0x000fc2000801082e */
[--C-:B------:R-:W-:Y:S01]  /*183f0*/  FFMA.FTZ R41, R58, UR38, -R46.reuse ;  /* 0x000000263a297c23 */ /* 0x100fe2000801082e */
[----:B------:R-:W-:-:S02]  /*18400*/  FFMA.FTZ R57, R57, UR38, -R46 ;  /* 0x0000002639397c23 */ /* 0x000fc4000801082e */
[----:B------:R-:W-:Y:S01]  /*18410*/  MUFU.EX2 R52, R52 ;  /* 0x0000003400347308 */ /* 0x000fe20000000800 */
[----:B------:R-:W-:-:S01]  /*18420*/  FFMA.FTZ R3, R95, UR38, -R56 ;  /* 0x000000265f037c23 */ /* 0x000fc20008010838 */
[----:B------:R-:W-:Y:S01]  /*18430*/  FFMA.FTZ R155, R93, UR38, -R56 ;  /* 0x000000265d9b7c23 */ /* 0x000fe20008010838 */
[----:B------:R-:W-:-:S05]  /*18440*/  FFMA.FTZ R55, R55, UR38, -R46 ;  /* 0x0000002637377c23 */ /* 0x000fca000801082e */
[----:B------:R-:W-:Y:S01]  /*18450*/  MUFU.EX2 R152, R152 ;  /* 0x0000009800987308 */ /* 0x000fe20000000800 */
[----:B------:R-:W-:-:S01]  /*18460*/  FFMA.FTZ R11, R53, UR38, -R56 ;  /* 0x00000026350b7c23 */ /* 0x000fc20008010838 */
[----:B------:R-:W-:-:S06]  /*18470*/  FFMA.FTZ R53, R31, UR38, -R56 ;  /* 0x000000261f357c23 */ /* 0x000fcc0008010838 */
[----:B------:R-:W0:Y:S01]  /*18480*/  MUFU.EX2 R41, R41 ;  /* 0x0000002900297308 */ /* 0x000e220000000800 */
[----:B------:R-:W-:-:S01]  /*18490*/  FFMA.FTZ R154, R60, UR38, -R46 ;  /* 0x000000263c9a7c23 */ /* 0x000fc2000801082e */
[--C-:B------:R-:W-:Y:S01]  /*184a0*/  FFMA.FTZ R31, R32, UR38, -R56.reuse ;  /* 0x00000026201f7c23 */ /* 0x100fe20008010838 */
[----:B------:R-:W-:-:S05]  /*184b0*/  FFMA.FTZ R44, R48, UR38, -R56 ;  /* 0x00000026302c7c23 */ /* 0x000fca0008010838 */
[----:B------:R-:W1:Y:S01]  /*184c0*/  MUFU.EX2 R0, R0 ;  /* 0x0000000000007308 */ /* 0x000e620000000800 */
[----:B------:R-:W-:-:S01]  /*184d0*/  FFMA.FTZ R10, R91, UR38, -R56 ;  /* 0x000000265b0a7c23 */ /* 0x000fc20008010838 */
[--C-:B------:R-:W-:Y:S01]  /*184e0*/  FFMA.FTZ R32, R37, UR38, -R56.reuse ;  /* 0x0000002625207c23 */ /* 0x100fe20008010838 */
[----:B------:R-:W-:-:S05]  /*184f0*/  FFMA.FTZ R37, R43, UR38, -R56 ;  /* 0x000000262b257c23 */ /* 0x000fca0008010838 */
[----:B------:R-:W2:Y:S01]  /*18500*/  MUFU.EX2 R57, R57 ;  /* 0x0000003900397308 */ /* 0x000ea20000000800 */
[----:B------:R-:W-:-:S01]  /*18510*/  FFMA.FTZ R43, R61, UR38, -R46 ;  /* 0x000000263d2b7c23 */ /* 0x000fc2000801082e */
[----:B------:R-:W-:-:S06]  /*18520*/  FFMA.FTZ R7, R89, UR38, -R56 ;  /* 0x0000002659077c23 */ /* 0x000fcc0008010838 */
[----:B------:R-:W3:Y:S01]  /*18530*/  MUFU.EX2 R3, R3 ;  /* 0x0000000300037308 */ /* 0x000ee20000000800 */
[----:B------:R-:W-:-:S07]  /*18540*/  FFMA.FTZ R62, R62, UR38, -R46 ;  /* 0x000000263e3e7c23 */ /* 0x000fce000801082e */
[----:B------:R4:W5:Y:S01]  /*18550*/  MUFU.EX2 R48, R55 ;  /* 0x0000003700307308 */ /* 0x0009620000000800 */
[----:B0-----:R-:W-:-:S07]  /*18560*/  FADD.FTZ R58, R152, R41 ;  /* 0x00000029983a7221 */ /* 0x001fce0000010000 */
[----:B------:R-:W0:Y:S01]  /*18570*/  MUFU.EX2 R155, R155 ;  /* 0x0000009b009b7308 */ /* 0x000e220000000800 */
[----:B----4-:R-:W-:-:S07]  /*18580*/  FADD.FTZ R55, R153, R52 ;  /* 0x0000003499377221 */ /* 0x010fce0000010000 */
[----:B------:R-:W4:Y:S01]  /*18590*/  MUFU.EX2 R154, R154 ;  /* 0x0000009a009a7308 */ /* 0x000f220000000800 */
[----:B-1----:R-:W-:-:S01]  /*185a0*/  FADD.FTZ R60, R0, R55 ;  /* 0x00000037003c7221 */ /* 0x002fc20000010000 */
[----:B------:R-:W-:-:S06]  /*185b0*/  FFMA.FTZ R64, R64, UR38, -R46 ;  /* 0x0000002640407c23 */ /* 0x000fcc000801082e */
[----:B------:R-:W1:Y:S01]  /*185c0*/  MUFU.EX2 R10, R10 ;  /* 0x0000000a000a7308 */ /* 0x000e620000000800 */
[----:B--2---:R-:W-:-:S01]  /*185d0*/  FADD.FTZ R55, R57, R58 ;  /* 0x0000003a39377221 */ /* 0x004fc20000010000 */
[----:B------:R-:W-:-:S06]  /*185e0*/  FFMA.FTZ R156, R65, UR38, -R46 ;  /* 0x00000026419c7c23 */ /* 0x000fcc000801082e */
[----:B------:R-:W2:Y:S01]  /*185f0*/  MUFU.EX2 R43, R43 ;  /* 0x0000002b002b7308 */ /* 0x000ea20000000800 */
[----:B---3--:R-:W-:-:S07]  /*18600*/  FADD.FTZ R60, R3, R60 ;  /* 0x0000003c033c7221 */ /* 0x008fce0000010000 */
[----:B------:R-:W3:Y:S01]  /*18610*/  MUFU.EX2 R7, R7 ;  /* 0x0000000700077308 */ /* 0x000ee20000000800 */
[----:B------:R-:W-:-:S01]  /*18620*/  FFMA.FTZ R36, R45, UR38, -R56 ;  /* 0x000000262d247c23 */ /* 0x000fc20008010838 */
[----:B-----5:R-:W-:-:S06]  /*18630*/  FADD.FTZ R55, R48, R55 ;  /* 0x0000003730377221 */ /* 0x020fcc0000010000 */
[----:B------:R-:W5:Y:S01]  /*18640*/  MUFU.EX2 R62, R62 ;  /* 0x0000003e003e7308 */ /* 0x000f620000000800 */
[----:B------:R-:W-:-:S01]  /*18650*/  FFMA.FTZ R54, R54, UR38, -R56 ;  /* 0x0000002636367c23 */ /* 0x000fc20008010838 */
[----:B------:R-:W-:Y:S01]  /*18660*/  FFMA.FTZ R45, R66, UR38, -R46 ;  /* 0x00000026422d7c23 */ /* 0x000fe2000801082e */
[----:B0-----:R-:W-:-:S05]  /*18670*/  FADD.FTZ R61, R155, R60 ;  /* 0x0000003c9b3d7221 */ /* 0x001fca0000010000 */
[----:B------:R-:W0:Y:S01]  /*18680*/  MUFU.EX2 R12, R12 ;  /* 0x0000000c000c7308 */ /* 0x000e220000000800 */
[----:B----4-:R-:W-:-:S01]  /*18690*/  FADD.FTZ R58, R154, R55 ;  /* 0x000000379a3a7221 */ /* 0x010fc20000010000 */
[----:B------:R-:W-:-:S06]  /*186a0*/  FFMA.FTZ R68, R68, UR38, -R46 ;  /* 0x0000002644447c23 */ /* 0x000fcc000801082e */
[----:B------:R-:W4:Y:S01]  /*186b0*/  MUFU.EX2 R59, R64 ;  /* 0x00000040003b7308 */ /* 0x000f220000000800 */
[----:B-1----:R-:W-:-:S07]  /*186c0*/  FADD.FTZ R60, R10, R61 ;  /* 0x0000003d0a3c7221 */ /* 0x002fce0000010000 */
[----:B------:R-:W1:Y:S01]  /*186d0*/  MUFU.EX2 R157, R157 ;  /* 0x0000009d009d7308 */ /* 0x000e620000000800 */
[----:B--2---:R-:W-:-:S01]  /*186e0*/  FADD.FTZ R55, R43, R58 ;  /* 0x0000003a2b377221 */ /* 0x004fc20000010000 */
[----:B------:R-:W-:-:S06]  /*186f0*/  FFMA.FTZ R69, R69, UR38, -R46 ;  /* 0x0000002645457c23 */ /* 0x000fcc000801082e */
[----:B------:R-:W2:Y:S01]  /*18700*/  MUFU.EX2 R156, R156 ;  /* 0x0000009c009c7308 */ /* 0x000ea20000000800 */
[----:B---3--:R-:W-:-:S07]  /*18710*/  FADD.FTZ R61, R7, R60 ;  /* 0x0000003c073d7221 */ /* 0x008fce0000010000 */
[----:B------:R3:W2:Y:S01]  /*18720*/  MUFU.EX2 R20, R54 ;  /* 0x0000003600147308 */ /* 0x0006a20000000800 */
[----:B-----5:R-:W-:-:S01]  /*18730*/  FADD.FTZ R58, R62, R55 ;  /* 0x000000373e3a7221 */ /* 0x020fc20000010000 */
[----:B------:R-:W-:-:S06]  /*18740*/  FFMA.FTZ R158, R67, UR38, -R46 ;  /* 0x00000026439e7c23 */ /* 0x000fcc000801082e */
[----:B------:R-:W5:Y:S01]  /*18750*/  MUFU.EX2 R45, R45 ;  /* 0x0000002d002d7308 */ /* 0x000f620000000800 */
[----:B---3--:R-:W-:-:S01]  /*18760*/  FFMA.FTZ R54, R35, UR38, -R56 ;  /* 0x0000002623367c23 */ /* 0x008fc20008010838 */
[----:B------:R-:W-:Y:S01]  /*18770*/  FFMA.FTZ R35, R38, UR38, -R56 ;  /* 0x0000002626237c23 */ /* 0x000fe20008010838 */
[----:B0-----:R-:W-:-:S05]  /*18780*/  FADD.FTZ R60, R12, R61 ;  /* 0x0000003d0c3c7221 */ /* 0x001fca0000010000 */
[----:B------:R-:W0:Y:S01]  /*18790*/  MUFU.EX2 R11, R11 ;  /* 0x0000000b000b7308 */ /* 0x000e220000000800 */
[----:B------:R-:W-:-:S01]  /*187a0*/  FFMA.FTZ R38, R39, UR38, -R56 ;  /* 0x0000002627267c23 */ /* 0x000fc20008010838 */
[----:B------:R-:W-:Y:S01]  /*187b0*/  FFMA.FTZ R39, R47, UR38, -R56 ;  /* 0x000000262f277c23 */ /* 0x000fe20008010838 */
[----:B----4-:R-:W-:-:S05]  /*187c0*/  FADD.FTZ R55, R59, R58 ;  /* 0x0000003a3b377221 */ /* 0x010fca0000010000 */
[----:B------:R-:W3:Y:S01]  /*187d0*/  MUFU.EX2 R68, R68 ;  /* 0x0000004400447308 */ /* 0x000ee20000000800 */
[----:B------:R-:W-:-:S01]  /*187e0*/  FFMA.FTZ R47, R70, UR38, -R46 ;  /* 0x00000026462f7c23 */ /* 0x000fc2000801082e */
[----:B-1----:R-:W-:-:S06]  /*187f0*/  FADD.FTZ R61, R157, R60 ;  /* 0x0000003c9d3d7221 */ /* 0x002fcc0000010000 */
[----:B------:R-:W1:Y:S01]  /*18800*/  MUFU.EX2 R26, R26 ;  /* 0x0000001a001a7308 */ /* 0x000e620000000800 */
[----:B--2---:R-:W-:-:S01]  /*18810*/  FADD.FTZ R58, R156, R55 ;  /* 0x000000379c3a7221 */ /* 0x004fc20000010000 */
[----:B------:R-:W-:-:S06]  /*18820*/  FFMA.FTZ R71, R71, UR38, -R46 ;  /* 0x0000002647477c23 */ /* 0x000fcc000801082e */
[----:B------:R-:W2:Y:S01]  /*18830*/  MUFU.EX2 R69, R69 ;  /* 0x0000004500457308 */ /* 0x000ea20000000800 */
[----:B------:R-:W-:-:S07]  /*18840*/  FADD.FTZ R60, R20, R61 ;  /* 0x0000003d143c7221 */ /* 0x000fce0000010000 */
[----:B------:R-:W4:Y:S01]  /*18850*/  MUFU.EX2 R159, R159 ;  /* 0x0000009f009f7308 */ /* 0x000f220000000800 */
[----:B-----5:R-:W-:-:S07]  /*18860*/  FADD.FTZ R61, R45, R58 ;  /* 0x0000003a2d3d7221 */ /* 0x020fce0000010000 */
[----:B------:R-:W5:Y:S01]  /*18870*/  MUFU.EX2 R158, R158 ;  /* 0x0000009e009e7308 */ /* 0x000f620000000800 */
[----:B0-----:R-:W-:-:S01]  /*18880*/  FADD.FTZ R65, R11, R60 ;  /* 0x0000003c0b417221 */ /* 0x001fc20000010000 */
[----:B------:R-:W-:Y:S01]  /*18890*/  FFMA.FTZ R73, R73, UR38, -R46 ;  /* 0x0000002649497c23 */ /* 0x000fe2000801082e */
[----:B---3--:R-:W-:-:S05]  /*188a0*/  FADD.FTZ R60, R68, R61 ;  /* 0x0000003d443c7221 */ /* 0x008fca0000010000 */
[----:B------:R-:W0:Y:S01]  /*188b0*/  MUFU.EX2 R47, R47 ;  /* 0x0000002f002f7308 */ /* 0x000e220000000800 */
[----:B------:R-:W-:-:S01]  /*188c0*/  FFMA.FTZ R160, R74, UR38, -R46 ;  /* 0x000000264aa07c23 */ /* 0x000fc2000801082e */
[----:B-1----:R-:W-:-:S06]  /*188d0*/  FADD.FTZ R64, R26, R65 ;  /* 0x000000411a407221 */ /* 0x002fcc0000010000 */
[----:B------:R-:W1:Y:S01]  /*188e0*/  MUFU.EX2 R13, R13 ;  /* 0x0000000d000d7308 */ /* 0x000e620000000800 */
[----:B--2---:R-:W-:-:S07]  /*188f0*/  FADD.FTZ R61, R69, R60 ;  /* 0x0000003c453d7221 */ /* 0x004fce0000010000 */
[----:B------:R-:W2:Y:S01]  /*18900*/  MUFU.EX2 R71, R71 ;  /* 0x0000004700477308 */ /* 0x000ea20000000800 */
[----:B----4-:R-:W-:-:S07]  /*18910*/  FADD.FTZ R65, R159, R64 ;  /* 0x000000409f417221 */ /* 0x010fce0000010000 */
[----:B------:R-:W3:Y:S01]  /*18920*/  MUFU.EX2 R30, R30 ;  /* 0x0000001e001e7308 */ /* 0x000ee20000000800 */
[----:B-----5:R-:W-:-:S01]  /*18930*/  FADD.FTZ R60, R158, R61 ;  /* 0x0000003d9e3c7221 */ /* 0x020fc20000010000 */
[----:B------:R-:W-:-:S06]  /*18940*/  FFMA.FTZ R77, R77, UR38, -R46 ;  /* 0x000000264d4d7c23 */ /* 0x000fcc000801082e */
[----:B------:R-:W-:Y:S01]  /*18950*/  MUFU.EX2 R56, R73 ;  /* 0x0000004900387308 */ /* 0x000fe20000000800 */
[----:B------:R-:W-:-:S07]  /*18960*/  FADD.FTZ R64, R24, R65 ;  /* 0x0000004118407221 */ /* 0x000fce0000010000 */
[----:B------:R4:W-:Y:S01]  /*18970*/  MUFU.EX2 R28, R53 ;  /* 0x00000035001c7308 */ /* 0x0009e20000000800 */
[----:B------:R-:W-:-:S07]  /*18980*/  FFMA.FTZ R29, R29, UR38, -R46 ;  /* 0x000000261d1d7c23 */ /* 0x000fce000801082e */
[----:B------:R-:W5:Y:S01]  /*18990*/  MUFU.EX2 R161, R161 ;  /* 0x000000a100a17308 */ /* 0x000f620000000800 */
[----:B----4-:R-:W-:-:S01]  /*189a0*/  FFMA.FTZ R53, R75, UR38, -R46 ;  /* 0x000000264b357c23 */ /* 0x010fc2000801082e */
[----:B0-----:R-:W-:-:S06]  /*189b0*/  FADD.FTZ R60, R47, R60 ;  /* 0x0000003c2f3c7221 */ /* 0x001fcc0000010000 */
[----:B------:R-:W0:Y:S01]  /*189c0*/  MUFU.EX2 R160, R160 ;  /* 0x000000a000a07308 */ /* 0x000e220000000800 */
[----:B------:R-:W-:-:S01]  /*189d0*/  FFMA.FTZ R76, R76, UR38, -R46 ;  /* 0x000000264c4c7c23 */ /* 0x000fc2000801082e */
[----:B-1----:R-:W-:Y:S01]  /*189e0*/  FADD.FTZ R61, R13, R64 ;  /* 0x000000400d3d7221 */ /* 0x002fe20000010000 */
[----:B------:R-:W-:-:S05]  /*189f0*/  FFMA.FTZ R51, R51, UR38, -R46 ;  /* 0x0000002633337c23 */ /* 0x000fca000801082e */
[----:B------:R-:W1:Y:S01]  /*18a00*/  MUFU.EX2 R53, R53 ;  /* 0x0000003500357308 */ /* 0x000e620000000800 */
[----:B------:R-:W-:-:S07]  /*18a10*/  FFMA.FTZ R72, R72, UR38, -R46 ;  /* 0x0000002648487c23 */ /* 0x000fce000801082e */
[----:B------:R-:W4:Y:S01]  /*18a20*/  MUFU.EX2 R31, R31 ;  /* 0x0000001f001f7308 */ /* 0x000f220000000800 */
[----:B------:R-:W-:-:S07]  /*18a30*/  FFMA.FTZ R63, R63, UR38, -R46 ;  /* 0x000000263f3f7c23 */ /* 0x000fce000801082e */
[----:B------:R-:W4:Y:S08]  /*18a40*/  MUFU.EX2 R77, R77 ;  /* 0x0000004d004d7308 */ /* 0x000f300000000800 */
[----:B------:R2:W-:Y:S08]  /*18a50*/  MUFU.EX2 R55, R29 ;  /* 0x0000001d00377308 */ /* 0x0005f00000000800 */
[----:B------:R-:W4:Y:S01]  /*18a60*/  MUFU.EX2 R54, R54 ;  /* 0x0000003600367308 */ /* 0x000f220000000800 */
[----:B--2---:R-:W-:-:S01]  /*18a70*/  FADD.FTZ R29, R71, R60 ;  /* 0x0000003c471d7221 */ /* 0x004fc20000010000 */
[----:B---3--:R-:W-:-:S06]  /*18a80*/  FADD.FTZ R60, R30, R61 ;  /* 0x0000003d1e3c7221 */ /* 0x008fcc0000010000 */
[----:B------:R-:W2:Y:S01]  /*18a90*/  MUFU.EX2 R76, R76 ;  /* 0x0000004c004c7308 */ /* 0x000ea20000000800 */
[----:B-----5:R-:W-:-:S07]  /*18aa0*/  FADD.FTZ R61, R161, R60 ;  /* 0x0000003ca13d7221 */ /* 0x020fce0000010000 */
[----:B------:R3:W-:Y:S01]  /*18ab0*/  MUFU.EX2 R58, R51 ;  /* 0x00000033003a7308 */ /* 0x0007e20000000800 */
[----:B------:R-:W-:-:S07]  /*18ac0*/  FADD.FTZ R64, R28, R61 ;  /* 0x0000003d1c407221 */ /* 0x000fce0000010000 */
[----:B------:R-:W5:Y:S01]  /*18ad0*/  MUFU.EX2 R163, R163 ;  /* 0x000000a300a37308 */ /* 0x000f620000000800 */
[----:B---3--:R-:W-:-:S04]  /*18ae0*/  FADD.FTZ R51, R56, R29 ;  /* 0x0000001d38337221 */ /* 0x008fc80000010000 */
[----:B0-----:R-:W-:-:S03]  /*18af0*/  FADD.FTZ R60, R160, R51 ;  /* 0x00000033a03c7221 */ /* 0x001fc60000010000 */
[----:B------:R-:W0:Y:S01]  /*18b00*/  MUFU.EX2 R72, R72 ;  /* 0x0000004800487308 */ /* 0x000e220000000800 */
[----:B------:R-:W-:Y:S02]  /*18b10*/  VIADD R29, R5, 0x38840 ;  /* 0x00038840051d7836 */ /* 0x000fe40000000000 */
[----:B-1----:R-:W-:Y:S01]  /*18b20*/  FADD.FTZ R60, R53, R60 ;  /* 0x0000003c353c7221 */ /* 0x002fe20000010000 */
[----:B------:R-:W-:-:S04]  /*18b30*/  IMAD.U32 R66, RZ, RZ, UR39 ;  /* 0x00000027ff427e24 */ /* 0x000fc8000f8e00ff */
[----:B------:R-:W1:Y:S01]  /*18b40*/  MUFU.EX2 R32, R32 ;  /* 0x0000002000207308 */ /* 0x000e620000000800 */
[----:B----4-:R-:W-:-:S01]  /*18b50*/  FADD.FTZ R61, R31, R64 ;  /* 0x000000401f3d7221 */ /* 0x010fc20000010000 */
[----:B------:R-:W-:-:S06]  /*18b60*/  FADD.FTZ R51, R77, R60 ;  /* 0x0000003c4d337221 */ /* 0x000fcc0000010000 */
[----:B------:R-:W3:Y:S01]  /*18b70*/  MUFU.EX2 R63, R63 ;  /* 0x0000003f003f7308 */ /* 0x000ee20000000800 */
[----:B------:R-:W-:-:S01]  /*18b80*/  FFMA.FTZ R50, R50, UR38, -R46 ;  /* 0x0000002632327c23 */ /* 0x000fc2000801082e */
[----:B------:R-:W-:Y:S01]  /*18b90*/  PRMT R29, R66, 0x654, R29 ;  /* 0x00000654421d7816 */ /* 0x000fe2000000001d */
[----:B------:R-:W-:-:S05]  /*18ba0*/  FADD.FTZ R60, R54, R61 ;  /* 0x0000003d363c7221 */ /* 0x000fca0000010000 */
[----:B------:R-:W4:Y:S01]  /*18bb0*/  MUFU.EX2 R35, R35 ;  /* 0x0000002300237308 */ /* 0x000f220000000800 */
[----:B--2---:R-:W-:-:S01]  /*18bc0*/  FADD.FTZ R51, R76, R51 ;  /* 0x000000334c337221 */ /* 0x004fc20000010000 */
[----:B------:R-:W-:Y:S01]  /*18bd0*/  FFMA.FTZ R49, R49, UR38, -R46 ;  /* 0x0000002631317c23 */ /* 0x000fe2000801082e */
[----:B------:R5:W-:Y:S05]  /*18be0*/  SYNCS.ARRIVE.TRANS64.RED.A1T0 RZ, [R29+URZ], RZ ;  /* 0x000000ff1dff79a7 */ /* 0x000bea000810043f */
[----:B------:R-:W2:Y:S01]  /*18bf0*/  MUFU.EX2 R38, R38 ;  /* 0x0000002600267308 */ /* 0x000ea20000000800 */
[----:B-----5:R-:W-:-:S01]  /*18c00*/  FADD.FTZ R29, R163, R60 ;  /* 0x0000003ca31d7221 */ /* 0x020fc20000010000 */
[----:B0-----:R-:W-:-:S06]  /*18c10*/  FADD.FTZ R60, R72, R51 ;  /* 0x00000033483c7221 */ /* 0x001fcc0000010000 */
[----:B------:R-:W0:Y:S01]  /*18c20*/  MUFU.EX2 R165, R165 ;  /* 0x000000a500a57308 */ /* 0x000e220000000800 */
[----:B------:R-:W-:-:S01]  /*18c30*/  FFMA.FTZ R42, R42, UR38, -R46 ;  /* 0x000000262a2a7c23 */ /* 0x000fc2000801082e */
[----:B-1----:R-:W-:Y:S01]  /*18c40*/  FADD.FTZ R64, R32, R29 ;  /* 0x0000001d20407221 */ /* 0x002fe20000010000 */
[----:B---3--:R-:W-:-:S05]  /*18c50*/  FADD.FTZ R60, R63, R60 ;  /* 0x0000003c3f3c7221 */ /* 0x008fca0000010000 */
[----:B------:R-:W1:Y:S01]  /*18c60*/  MUFU.EX2 R50, R50 ;  /* 0x0000003200327308 */ /* 0x000e620000000800 */
[----:B------:R-:W-:-:S01]  /*18c70*/  FFMA.FTZ R21, R21, UR38, -R46 ;  /* 0x0000002615157c23 */ /* 0x000fc2000801082e */
[--C-:B------:R-:W-:Y:S01]  /*18c80*/  FFMA.FTZ R15, R15, UR38, -R46.reuse ;  /* 0x000000260f0f7c23 */ /* 0x100fe2000801082e */
[----:B------:R-:W-:-:S05]  /*18c90*/  FFMA.FTZ R25, R25, UR38, -R46 ;  /* 0x0000002619197c23 */ /* 0x000fca000801082e */
[----:B------:R-:W3:Y:S01]  /*18ca0*/  MUFU.EX2 R34, R34 ;  /* 0x0000002200227308 */ /* 0x000ee20000000800 */
[----:B------:R-:W-:-:S01]  /*18cb0*/  FFMA.FTZ R27, R27, UR38, -R46 ;  /* 0x000000261b1b7c23 */ /* 0x000fc2000801082e */
[----:B------:R-:W-:Y:S01]  /*18cc0*/  FFMA.FTZ R33, R33, UR38, -R46 ;  /* 0x0000002621217c23 */ /* 0x000fe2000801082e */
[----:B----4-:R-:W-:-:S01]  /*18cd0*/  FADD.FTZ R29, R35, R64 ;  /* 0x00000040231d7221 */ /* 0x010fc20000010000 */
[----:B------:R-:W-:-:S04]  /*18ce0*/  F2FP.SATFINITE.E4M3.F32.PACK_AB_MERGE_C R46, R3, R0, RZ ;  /* 0x00000000032e723e */ /* 0x000fc800048070ff */
[----:B------:R-:W4:Y:S01]  /*18cf0*/  MUFU.EX2 R49, R49 ;  /* 0x0000003100317308 */ /* 0x000f220000000800 */
[----:B------:R-:W-:-:S01]  /*18d00*/  FADD.FTZ R3, R55, R60 ;  /* 0x0000003c37037221 */ /* 0x000fc20000010000 */
[----:B--2---:R-:W-:-:S06]  /*18d10*/  FADD.FTZ R0, R38, R29 ;  /* 0x0000001d26007221 */ /* 0x004fcc0000010000 */
[----:B------:R-:W2:Y:S01]  /*18d20*/  MUFU.EX2 R37, R37 ;  /* 0x0000002500257308 */ /* 0x000ea20000000800 */
[----:B------:R-:W-:-:S01]  /*18d30*/  FADD.FTZ R3, R58, R3 ;  /* 0x000000033a037221 */ /* 0x000fc20000010000 */
[----:B------:R-:W-:-:S06]  /*18d40*/  F2FP.SATFINITE.E4M3.F32.PACK_AB_MERGE_C R29, R12, R7, RZ ;  /* 0x000000070c1d723e */ /* 0x000fcc00048070ff */
[----:B------:R-:W5:Y:S01]  /*18d50*/  MUFU.EX2 R42, R42 ;  /* 0x0000002a002a7308 */ /* 0x000f620000000800 */
[----:B0-----:R-:W-:-:S01]  /*18d60*/  FADD.FTZ R7, R165, R0 ;  /* 0x00000000a5077221 */ /* 0x001fc20000010000 */
[----:B-1----:R-:W-:-:S06]  /*18d70*/  FADD.FTZ R0, R50, R3 ;  /* 0x0000000332007221 */ /* 0x002fcc0000010000 */
[----:B------:R-:W0:Y:S01]  /*18d80*/  MUFU.EX2 R40, R40 ;  /* 0x0000002800287308 */ /* 0x000e220000000800 */
[----:B---3--:R-:W-:-:S07]  /*18d90*/  FADD.FTZ R12, R34, R7 ;  /* 0x00000007220c7221 */ /* 0x008fce0000010000 */
[----:B------:R-:W1:Y:S01]  /*18da0*/  MUFU.EX2 R21, R21 ;  /* 0x0000001500157308 */ /* 0x000e620000000800 */
[----:B----4-:R-:W-:-:S07]  /*18db0*/  FADD.FTZ R3, R49, R0 ;  /* 0x0000000031037221 */ /* 0x010fce0000010000 */
[----:B------:R-:W3:Y:S08]  /*18dc0*/  MUFU.EX2 R167, R167 ;  /* 0x000000a700a77308 */ /* 0x000ef00000000800 */
[----:B------:R-:W4:Y:S01]  /*18dd0*/  MUFU.EX2 R15, R15 ;  /* 0x0000000f000f7308 */ /* 0x000f220000000800 */
[----:B--2---:R-:W-:-:S01]  /*18de0*/  FADD.FTZ R7, R37, R12 ;  /* 0x0000000c25077221 */ /* 0x004fc20000010000 */
[----:B-----5:R-:W-:-:S06]  /*18df0*/  FADD.FTZ R0, R42, R3 ;  /* 0x000000032a007221 */ /* 0x020fcc0000010000 */
[----:B------:R-:W2:Y:S08]  /*18e00*/  MUFU.EX2 R36, R36 ;  /* 0x0000002400247308 */ /* 0x000eb00000000800 */
[----:B------:R-:W5:Y:S01]  /*18e10*/  MUFU.EX2 R166, R25 ;  /* 0x0000001900a67308 */ /* 0x000f620000000800 */
[----:B------:R-:W-:Y:S01]  /*18e20*/  F2FP.SATFINITE.E4M3.F32.PACK_AB_MERGE_C R11, R26, R11, RZ ;  /* 0x0000000b1a0b723e */ /* 0x000fe200048070ff */
[----:B0-----:R-:W-:Y:S01]  /*18e30*/  FADD.FTZ R26, R40, R7 ;  /* 0x00000007281a7221 */ /* 0x001fe20000010000 */
[----:B-1----:R-:W-:-:S05]  /*18e40*/  FADD.FTZ R0, R21, R0 ;  /* 0x0000000015007221 */ /* 0x002fca0000010000 */
[----:B------:R-:W0:Y:S08]  /*18e50*/  MUFU.EX2 R39, R39 ;  /* 0x0000002700277308 */ /* 0x000e300000000800 */
[----:B------:R-:W1:Y:S08]  /*18e60*/  MUFU.EX2 R27, R27 ;  /* 0x0000001b001b7308 */ /* 0x000e700000000800 */
[----:B------:R-:W1:Y:S08]  /*18e70*/  MUFU.EX2 R44, R44 ;  /* 0x0000002c002c7308 */ /* 0x000e700000000800 */
[----:B------:R-:W1:Y:S01]  /*18e80*/  MUFU.EX2 R12, R33 ;  /* 0x00000021000c7308 */ /* 0x000e620000000800 */
[----:B---3--:R-:W-:-:S01]  /*18e90*/  FADD.FTZ R7, R167, R26 ;  /* 0x0000001aa7077221 */ /* 0x008fc20000010000 */
[----:B----4-:R-:W-:-:S03]  /*18ea0*/  FADD.FTZ R3, R15, R0 ;  /* 0x000000000f037221 */ /* 0x010fc60000010000 */
[----:B--2---:R-:W-:Y:S01]  /*18eb0*/  FADD.FTZ R26, R36, R7 ;  /* 0x00000007241a7221 */ /* 0x004fe20000010000 */
[----:B-----5:R-:W-:-:S01]  /*18ec0*/  FADD.FTZ R0, R166, R3 ;  /* 0x00000003a6007221 */ /* 0x020fc20000010000 */
[----:B------:R-:W-:Y:S02]  /*18ed0*/  F2FP.SATFINITE.E4M3.F32.PACK_AB_MERGE_C R48, R48, R57, RZ ;  /* 0x000000393030723e */ /* 0x000fe400048070ff */
[----:B0-----:R-:W-:-:S01]  /*18ee0*/  FADD.FTZ R7, R39, R26 ;  /* 0x0000001a27077221 */ /* 0x001fc20000010000 */
[----:B-1----:R-:W-:Y:S01]  /*18ef0*/  FADD.FTZ R3, R27, R0 ;  /* 0x000000001b037221 */ /* 0x002fe20000010000 */
[----:B------:R-:W-:Y:S02]  /*18f00*/  F2FP.SATFINITE.E4M3.F32.PACK_AB_MERGE_C R59, R59, R62, RZ ;  /* 0x0000003e3b3b723e */ /* 0x000fe400048070ff */
[----:B------:R-:W-:Y:S02]  /*18f10*/  F2FP.SATFINITE.E4M3.F32.PACK_AB_MERGE_C R68, R69, R68, RZ ;  /* 0x000000444544723e */ /* 0x000fe400048070ff */
[----:B------:R-:W-:-:S02]  /*18f20*/  F2FP.SATFINITE.E4M3.F32.PACK_AB_MERGE_C R56, R56, R71, RZ ;  /* 0x000000473838723e */ /* 0x000fc400048070ff */
[----:B------:R-:W-:Y:S02]  /*18f30*/  F2FP.SATFINITE.E4M3.F32.PACK_AB_MERGE_C R13, R30, R13, RZ ;  /* 0x0000000d1e0d723e */ /* 0x000fe400048070ff */
[----:B------:R-:W-:Y:S02]  /*18f40*/  F2FP.SATFINITE.E4M3.F32.PACK_AB_MERGE_C R76, R76, R77, RZ ;  /* 0x0000004d4c4c723e */ /* 0x000fe400048070ff */
[----:B------:R-:W-:Y:S02]  /*18f50*/  F2FP.SATFINITE.E4M3.F32.PACK_AB_MERGE_C R31, R54, R31, RZ ;  /* 0x0000001f361f723e */ /* 0x000fe400048070ff */
[----:B------:R-:W-:Y:S02]  /*18f60*/  F2FP.SATFINITE.E4M3.F32.PACK_AB_MERGE_C R55, R58, R55, RZ ;  /* 0x000000373a37723e */ /* 0x000fe400048070ff */
[----:B------:R-:W-:Y:S02]  /*18f70*/  F2FP.SATFINITE.E4M3.F32.PACK_AB_MERGE_C R35, R38, R35, RZ ;  /* 0x000000232623723e */ /* 0x000fe400048070ff */
[----:B------:R-:W-:-:S02]  /*18f80*/  F2FP.SATFINITE.E4M3.F32.PACK_AB_MERGE_C R21, R21, R42, RZ ;  /* 0x0000002a1515723e */ /* 0x000fc400048070ff */
[----:B------:R-:W-:Y:S02]  /*18f90*/  F2FP.SATFINITE.E4M3.F32.PACK_AB_MERGE_C R37, R40, R37, RZ ;  /* 0x000000252825723e */ /* 0x000fe400048070ff */
[----:B------:R-:W-:Y:S02]  /*18fa0*/  F2FP.SATFINITE.E4M3.F32.PACK_AB_MERGE_C R39, R44, R39, RZ ;  /* 0x000000272c27723e */ /* 0x000fe400048070ff */
[----:B------:R-:W-:Y:S01]  /*18fb0*/  F2FP.SATFINITE.E4M3.F32.PACK_AB_MERGE_C R27, R12, R27, RZ ;  /* 0x0000001b0c1b723e */ /* 0x000fe200048070ff */
[----:B------:R-:W-:-:S01]  /*18fc0*/  FADD.FTZ R0, R44, R7 ;  /* 0x000000072c007221 */ /* 0x000fc20000010000 */
[----:B------:R-:W-:Y:S01]  /*18fd0*/  FADD.FTZ R3, R12, R3 ;  /* 0x000000030c037221 */ /* 0x000fe20000010000 */
[----:B------:R-:W-:Y:S02]  /*18fe0*/  F2FP.SATFINITE.E4M3.F32.PACK_AB_MERGE_C R153, R52, R153, R46 ;  /* 0x000000993499723e */ /* 0x000fe4000480702e */
[----:B------:R-:W-:Y:S02]  /*18ff0*/  F2FP.SATFINITE.E4M3.F32.PACK_AB_MERGE_C R155, R10, R155, R29 ;  /* 0x0000009b0a9b723e */ /* 0x000fe4000480701d */
[----:B------:R-:W-:-:S02]  /*19000*/  F2FP.SATFINITE.E4M3.F32.PACK_AB_MERGE_C R152, R41, R152, R48 ;  /* 0x000000982998723e */ /* 0x000fc40004807030 */
[----:B------:R-:W-:Y:S02]  /*19010*/  F2FP.SATFINITE.E4M3.F32.PACK_AB_MERGE_C R154, R43, R154, R59 ;  /* 0x0000009a2b9a723e */ /* 0x000fe4000480703b */
[----:B------:R-:W-:Y:S02]  /*19020*/  F2FP.SATFINITE.E4M3.F32.PACK_AB_MERGE_C R156, R45, R156, R68 ;  /* 0x0000009c2d9c723e */ /* 0x000fe40004807044 */
[----:B------:R-:W-:Y:S02]  /*19030*/  F2FP.SATFINITE.E4M3.F32.PACK_AB_MERGE_C R157, R20, R157, R11 ;  /* 0x0000009d149d723e */ /* 0x000fe4000480700b */
        /* <DEDUP_REMOVED lines=9> */
[----:B------:R-:W-:Y:S01]  /*190d0*/  F2FP.SATFINITE.E4M3.F32.PACK_AB_MERGE_C R167, R36, R167, R39 ;  /* 0x000000a724a7723e */ /* 0x000fe20004807027 */
[----:B------:R-:W-:Y:S06]  /*190e0*/  @!P0 BRA `(.L_x_3106) ;  /* 0x0000000000048947 */ /* 0x000fec0003800000 */
[----:B------:R-:W-:Y:S01]  /*190f0*/  BPT.TRAP 0x1 ;  /* 0x000000040000795c */ /* 0x000fe20000300000 */
.L_x_3106:
[----:B------:R0:W1:Y:S01]  /*19100*/  SYNCS.PHASECHK.TRANS64.TRYWAIT P1, [R5+URZ+0x38850], R6 ;  /* 0x03885006050075a7 */ /* 0x000062000802017f */
[----:B------:R-:W-:Y:S05]  /*19110*/  @!P0 BRA `(.L_x_3107) ;  /* 0x0000000000048947 */ /* 0x000fea0003800000 */
[----:B------:R-:W-:Y:S01]  /*19120*/  BPT.TRAP 0x1 ;  /* 0x000000040000795c */ /* 0x000fe20000300000 */
.L_x_3107:
[----:B------:R-:W-:Y:S04]  /*19130*/  BSSY B0, `(.L_x_3108) ;  /* 0x0000004000007945 */ /* 0x000fe80003800000 */
[----:B-1----:R-:W-:Y:S05]  /*19140*/  @P1 BRA `(.L_x_3109) ;  /* 0x0000000000081947 */ /* 0x002fea0003800000 */
[----:B------:R-:W1:Y:S02]  /*19150*/  SYNCS.PHASECHK.TRANS64.TRYWAIT P1, [R5+URZ+0x38850], R6 ;  /* 0x03885006050075a7 */ /* 0x000e64000802017f */
[----:B-1----:R-:W-:Y:S05]  /*19160*/  @!P1 BRA `(.L_x_3110) ;  /* 0x0000015800249947 */ /* 0x002fea0003800000 */
.L_x_3109:
[----:B------:R-:W-:Y:S05]  /*19170*/  BSYNC B0 ;  /* 0x0000000000007941 */ /* 0x000fea0003800000 */
.L_x_3108:
[----:B------:R-:W-:Y:S05]  /*19180*/  WARPSYNC.ALL ;  /* 0x0000000000007948 */ /* 0x000fea0003800000 */
[----:B------:R-:W-:Y:S01]  /*19190*/  R2UR UR4, R22 ;  /* 0x00000000160472ca */ /* 0x000fe200000e0000 */
[----:B------:R2:W-:Y:S01]  /*191a0*/  BAR.SYNC.DEFER_BLOCKING R8, 0x100 ;  /* 0x000400080000751d */ /* 0x0005e20000010000 */
[----:B------:R-:W-:Y:S02]  /*191b0*/  IMAD.MOV.U32 R7, RZ, RZ, 0x40000040 ;  /* 0x40000040ff077424 */ /* 0x000fe400078e00ff */
[----:B------:R-:W-:-:S03]  /*191c0*/  IMAD.MOV.U32 R11, RZ, RZ, 0x40000040 ;  /* 0x40000040ff0b7424 */ /* 0x000fc600078e00ff */
[----:B------:R-:W-:Y:S01]  /*191d0*/  R2UR UR7, R7 ;  /* 0x00000000070772ca */ /* 0x000fe200000e0000 */
[----:B------:R-:W-:-:S05]  /*191e0*/  IMAD.MOV.U32 R7, RZ, RZ, 0x40000040 ;  /* 0x40000040ff077424 */ /* 0x000fca00078e00ff */
[----:B------:R-:W-:-:S04]  /*191f0*/  UIADD3 UR4, UR4, 0x400, URZ ;  /* 0x0000040004047890 */ /* 0x000fc8000fffe03f */
[----:B------:R-:W-:-:S04]  /*19200*/  USHF.R.U32.HI UR4, URZ, 0x4, UR4 ;  /* 0x000000043f047899 */ /* 0x000fc80008011604 */
[----:B------:R-:W-:-:S04]  /*19210*/  ULOP3.LUT UR4, UR4, 0x3fff, URZ, 0xc0, !UPT ;  /* 0x00003fff04047892 */ /* 0x000fc8000f8ec03f */
[----:B------:R-:W-:Y:S01]  /*19220*/  ULOP3.LUT UR42, UR4, 0x10000, URZ, 0xfc, !UPT ;  /* 0x00010000042a7892 */ /* 0x000fe2000f8efc3f */
[----:B------:R-:W-:-:S05]  /*19230*/  WARPGROUP.ARRIVE ;  /* 0x00000000000079c5 */ /* 0x000fca0000000000 */
[----:B01----:R-:W-:-:S04]  /*19240*/  LEA R6, R222, UR42, 0xb ;  /* 0x0000002ade067c11 */ /* 0x003fc8000f8e58ff */
[C---:B------:R-:W-:Y:S02]  /*19250*/  R2UR UR6, R6.reuse ;  /* 0x00000000060672ca */ /* 0x040fe400000e0000 */
[----:B------:R-:W-:-:S11]  /*19260*/  IADD3 R10, R6, 0x2, RZ ;  /* 0x00000002060a7810 */ /* 0x000fd60007ffe0ff */
[----:B------:R-:W-:Y:S01]  /*19270*/  QGMMA.64x256x32.F32.E4M3.E4M3 R24, R152, gdesc[UR4], RZ, !UPT, gsb0 ;  /* 0x03e0000498187df3 */ /* 0x000fe2000c0008ff */
        /* <DEDUP_REMOVED lines=24> */
.L_x_3111:
[----:B------:R-:W2:Y:S01]  /*19400*/  LDL R6, [R1+0x4] ;  /* 0x0000040001067983 */ /* 0x000ea20000100800 */
[----:B------:R-:W0:Y:S01]  /*19410*/  LDC R7, c[0x0][0x448] ;  /* 0x00011200ff077b82 */ /* 0x000e220000000800 */
[----:B------:R-:W-:Y:S01]  /*19420*/  IADD3 R5, R5, 0x38860, RZ ;  /* 0x0003886005057810 */ /* 0x000fe20007ffe0ff */
[----:B------:R-:W-:Y:S01]  /*19430*/  ULDC UR46, c[0x0][0x988] ;  /* 0x00026200002e7ab9 */ /* 0x000fe20000000800 */
[----:B------:R-:W-:Y:S01]  /*19440*/  ULDC UR43, c[0x0][0x988] ;  /* 0x00026200002b7ab9 */ /* 0x000fe20000000800 */
[----:B0-----:R-:W-:-:S13]  /*19450*/  ISETP.NE.AND P1, PT, R7, 0x1, PT ;  /* 0x000000010700780c */ /* 0x001fda0003f25270 */
[----:B------:R-:W2:Y:S08]  /*19460*/  @P1 LDC R7, c[0x0][0x44c] ;  /* 0x00011300ff071b82 */ /* 0x000eb00000000800 */
[----:B------:R-:W0:Y:S01]  /*19470*/  @P1 LDC R8, c[0x0][0x450] ;  /* 0x00011400ff081b82 */ /* 0x000e220000000800 */
[----:B--2---:R-:W-:-:S05]  /*19480*/  @P1 IMAD.HI.U32 R7, R6, R7, RZ ;  /* 0x0000000706071227 */ /* 0x004fca00078e00ff */
[----:B0-----:R-:W-:-:S04]  /*19490*/  @P1 SHF.R.U32.HI R6, RZ, R8, R7 ;  /* 0x00000008ff061219 */ /* 0x001fc80000011607 */
[----:B------:R-:W-:Y:S01]  /*194a0*/  IADD3 R6, R6, R217, -R219 ;  /* 0x000000d906067210 */ /* 0x000fe20007ffe8db */
[----:B------:R-:W-:-:S03]  /*194b0*/  IMAD.U32 R8, RZ, RZ, UR39 ;  /* 0x00000027ff087e24 */ /* 0x000fc6000f8e00ff */
[----:B------:R-:W-:Y:S02]  /*194c0*/  SHF.R.S32.HI R7, RZ, 0x1f, R6 ;  /* 0x0000001fff077819 */ /* 0x000fe40000011406 */
[----:B------:R-:W-:Y:S02]  /*194d0*/  PRMT R5, R8, 0x654, R5 ;  /* 0x0000065408057816 */ /* 0x000fe40000000005 */
[----:B------:R-:W-:Y:S02]  /*194e0*/  LEA.HI R7, R7, R6, RZ, 0x7 ;  /* 0x0000000607077211 */ /* 0x000fe400078f38ff */
[----:B------:R0:W-:Y:S02]  /*194f0*/  SYNCS.ARRIVE.TRANS64.RED.A1T0 RZ, [R5+URZ], RZ ;  /* 0x000000ff05ff79a7 */ /* 0x0001e4000810043f */
[----:B------:R-:W-:-:S04]  /*19500*/  SHF.R.S32.HI R7, RZ, 0x7, R7 ;  /* 0x00000007ff077819 */ /* 0x000fc80000011407 */
[----:B------:R-:W-:Y:S01]  /*19510*/  VIMNMX R216, RZ, R7, !PT ;  /* 0x00000007ffd87248 */ /* 0x000fe20007fe0100 */
[----:B0-----:R-:W-:-:S05]  /*19520*/  VIADD R5, R168, 0xfffffffe ;  /* 0xfffffffea8057836 */ /* 0x001fca0000000000 */
[----:B------:R-:W-:-:S13]  /*19530*/  ISETP.GE.AND P1, PT, R5, R216, PT ;  /* 0x000000d80500720c */ /* 0x000fda0003f26270 */
[----:B------:R-:W-:Y:S05]  /*19540*/  @!P1 BRA `(.L_x_3112) ;  /* 0x0000003400ac9947 */ /* 0x000fea0003800000 */
[----:B------:R-:W-:Y:S02]  /*19550*/  IMAD.MOV.U32 R11, RZ, RZ, R14 ;  /* 0x000000ffff0b7224 */ /* 0x000fe400078e000e */
[----:B------:R-:W-:-:S07]  /*19560*/  IMAD.MOV.U32 R10, RZ, RZ, R9 ;  /* 0x000000ffff0a7224 */ /* 0x000fce00078e0009 */
.L_x_3124:
[----:B------:R-:W-:Y:S01]  /*19570*/  VIADD R222, R222, 0x1 ;  /* 0x00000001dede7836 */ /* 0x000fe20000000000 */
[----:B------:R-:W-:Y:S05]  /*19580*/  YIELD ;  /* 0x0000000000007946 */ /* 0x000fea0003800000 */
[----:B------:R-:W-:-:S04]  /*19590*/  ISETP.NE.AND P1, PT, R222, 0x2, PT ;  /* 0x00000002de00780c */ /* 0x000fc80003f25270 */
[----:B------:R-:W-:Y:S02]  /*195a0*/  SEL R4, RZ, 0x1, P1 ;  /* 0x00000001ff047807 */ /* 0x000fe40000800000 */
[----:B------:R-:W-:Y:S02]  /*195b0*/  SEL R8, R222, RZ, P1 ;  /* 0x000000ffde087207 */ /* 0x000fe40000800000 */
[----:B------:R-:W-:Y:S02]  /*195c0*/  LOP3.LUT R223, R223, R4, RZ, 0x3c, !PT ;  /* 0x00000004dfdf7212 */ /* 0x000fe400078e3cff */
[----:B------:R-:W-:Y:S01]  /*195d0*/  MOV R222, R8 ;  /* 0x0000000800de7202 */ /* 0x000fe20000000f00 */
[----:B0-----:R-:W-:Y:S06]  /*195e0*/  @!P0 BRA `(.L_x_3113) ;  /* 0x0000000000048947 */ /* 0x001fec0003800000 */
[----:B------:R-:W-:Y:S01]  /*195f0*/  BPT.TRAP 0x1 ;  /* 0x000000040000795c */ /* 0x000fe20000300000 */
.L_x_3113:
[----:B------:R-:W-:Y:S01]  /*19600*/  IMAD R6, R222, 0x8, R22 ;  /* 0x00000008de067824 */ /* 0x000fe200078e0216 */
[----:B------:R-:W-:-:S04]  /*19610*/  SHF.L.U32 R7, R223, 0x1f, RZ ;  /* 0x0000001fdf077819 */ /* 0x000fc800000006ff */
[----:B------:R0:W1:Y:S01]  /*19620*/  SYNCS.PHASECHK.TRANS64.TRYWAIT P1, [R6+URZ+0x38830], R7 ;  /* 0x03883007060075a7 */ /* 0x000062000802017f */
[----:B------:R-:W-:Y:S05]  /*19630*/  @!P0 BRA `(.L_x_3114) ;  /* 0x0000000000048947 */ /* 0x000fea0003800000 */
[----:B------:R-:W-:Y:S01]  /*19640*/  BPT.TRAP 0x1 ;  /* 0x000000040000795c */ /* 0x000fe20000300000 */
.L_x_3114:
[----:B------:R-:W2:Y:S01]  /*19650*/  LDL R4, [R1+0x14] ;  /* 0x0000140001047983 */ /* 0x000ea20000100800 */
[----:B------:R-:W-:Y:S01]  /*19660*/  IMAD.MOV.U32 R13, RZ, RZ, 0x40000040 ;  /* 0x40000040ff0d7424 */ /* 0x000fe200078e00ff */
[----:B--2---:R-:W-:-:S13]  /*19670*/  R2UR UR4, R4 ;  /* 0x00000000040472ca */ /* 0x004fda00000e0000 */
[----:B------:R-:W-:-:S05]  /*19680*/  LEA R12, R8, UR4, 0xb ;  /* 0x00000004080c7c11 */ /* 0x000fca000f8e58ff */
[C---:B------:R-:W-:Y:S02]  /*19690*/  VIADD R14, R12.reuse, 0x2 ;  /* 0x000000020c0e7836 */ /* 0x040fe40000000000 */
[----:B------:R-:W-:Y:S01]  /*196a0*/  VIADD R4, R12, 0x4 ;  /* 0x000000040c047836 */ /* 0x000fe20000000000 */
[----:B-1----:R-:W-:Y:S06]  /*196b0*/  @P1 BRA `(.L_x_3115) ;  /* 0x0000000000081947 */ /* 0x002fec0003800000 */
[----:B------:R-:W1:Y:S02]  /*196c0*/  SYNCS.PHASECHK.TRANS64.TRYWAIT P1, [R6+URZ+0x38830], R7 ;  /* 0x03883007060075a7 */ /* 0x000e64000802017f */
[----:B-1----:R-:W-:Y:S05]  /*196d0*/  @!P1 BRA `(.L_x_3116) ;  /* 0x0000015000dc9947 */ /* 0x002fea0003800000 */
.L_x_3115:
[----:B------:R-:W2:Y:S01]  /*196e0*/  LDL.64 R154, [R1+0x8] ;  /* 0x00000800019a7983 */ /* 0x000ea20000100a00 */
[----:B------:R-:W-:Y:S05]  /*196f0*/  WARPSYNC.ALL ;  /* 0x0000000000007948 */ /* 0x000fea0003800000 */
[C---:B------:R-:W-:Y:S01]  /*19700*/  R2UR UR14, R12.reuse ;  /* 0x000000000c0e72ca */ /* 0x040fe200000e0000 */
[C---:B------:R-:W-:Y:S01]  /*19710*/  VIADD R152, R12.reuse, 0x404 ;  /* 0x000004040c987836 */ /* 0x040fe20000000000 */
[----:B------:R-:W-:Y:S01]  /*19720*/  R2UR UR15, R13 ;  /* 0x000000000d0f72ca */ /* 0x000fe200000e0000 */
[----:B------:R-:W-:Y:S01]  /*19730*/  IMAD.MOV.U32 R153, RZ, RZ, 0x40000040 ;  /* 0x40000040ff997424 */ /* 0x000fe200078e00ff */
[----:B------:R-:W-:Y:S01]  /*19740*/  MOV R15, 0x40000040 ;  /* 0x40000040000f7802 */ /* 0x000fe20000000f00 */
[----:B------:R-:W-:Y:S01]  /*19750*/  VIADD R20, R12, 0x6 ;  /* 0x000000060c147836 */ /* 0x000fe20000000000 */
[----:B------:R-:W-:Y:S01]  /*19760*/  R2UR UR30, R152 ;  /* 0x00000000981e72ca */ /* 0x000fe200000e0000 */
[----:B------:R-:W-:Y:S01]  /*19770*/  IMAD.MOV.U32 R21, RZ, RZ, 0x40000040 ;  /* 0x40000040ff157424 */ /* 0x000fe200078e00ff */
[----:B------:R-:W-:Y:S01]  /*19780*/  R2UR UR31, R153 ;  /* 0x00000000991f72ca */ /* 0x000fe200000e0000 */
[----:B------:R-:W-:Y:S01]  /*19790*/  UMOV UR16, UR56 ;  /* 0x0000003800107c82 */ /* 0x000fe20008000000 */
[----:B------:R-:W-:Y:S01]  /*197a0*/  R2UR UR10, R14 ;  /* 0x000000000e0a72ca */ /* 0x000fe200000e0000 */
[----:B------:R-:W-:Y:S01]  /*197b0*/  IMAD.MOV.U32 R14, RZ, RZ, R4 ;  /* 0x000000ffff0e7224 */ /* 0x000fe200078e0004 */
[----:B------:R-:W-:Y:S01]  /*197c0*/  R2UR UR11, R15 ;  /* 0x000000000f0b72ca */ /* 0x000fe200000e0000 */
[----:B------:R-:W-:Y:S01]  /*197d0*/  UMOV UR17, UR57 ;  /* 0x0000003900117c82 */ /* 0x000fe20008000000 */
        /* <DEDUP_REMOVED lines=22> */
[----:B------:R-:W-:Y:S01]  /*19940*/  R2UR UR27, R21 ;  /* 0x00000000151b72ca */ /* 0x000fe200000e0000 */
[----:B------:R-:W3:Y:S01]  /*19950*/  S2R R9, SR_TID.X ;  /* 0x0000000000097919 */ /* 0x000ee20000002100 */
[----:B------:R-:W-:-:S02]  /*19960*/  IADD3 R12, R12, 0x406, RZ ;  /* 0x000004060c0c7810 */ /* 0x000fc40007ffe0ff */
[----:B------:R-:W-:Y:S02]  /*19970*/  R2UR UR35, R13 ;  /* 0x000000000d2372ca */ /* 0x000fe400000e0000 */
[----:B------:R-:W-:Y:S02]  /*19980*/  R2UR UR34, R12 ;  /* 0x000000000c2272ca */ /* 0x000fe400000e0000 */
[----:B---3--:R-:W-:-:S04]  /*19990*/  SHF.R.U32.HI R9, RZ, 0x7, R9 ;  /* 0x00000007ff097819 */ /* 0x008fc80000011609 */
[----:B------:R-:W-:Y:S02]  /*199a0*/  IADD3 R4, -R9, 0xb, RZ ;  /* 0x0000000b09047810 */ /* 0x000fe40007ffe1ff */
[----:B--2---:R-:W-:Y:S02]  /*199b0*/  R2UR UR12, R154 ;  /* 0x000000009a0c72ca */ /* 0x004fe400000e0000 */
[----:B------:R-:W-:Y:S02]  /*199c0*/  R2UR UR13, R155 ;  /* 0x000000009b0d72ca */ /* 0x000fe400000e0000 */
[----:B------:R-:W-:-:S11]  /*199d0*/  WARPGROUP.ARRIVE ;  /* 0x00000000000079c5 */ /* 0x000fd60000000000 */
[----:B------:R-:W-:Y:S03]  /*199e0*/  QGMMA.64x128x32.F32.E4M3.E4M3 R152, gdesc[UR12], RZ, !UPT, gsb0 ;  /* 0x01e000000c9879f3 */ /* 0x000fe6000c0008ff */
        /* <DEDUP_REMOVED lines=25> */
.L_x_3117:
[----:B------:R-:W3:Y:S01]  /*19b80*/  LDL R14, [R1+0x4] ;  /* 0x00000400010e7983 */ /* 0x000ee20000100800 */
[----:B------:R-:W4:Y:S03]  /*19b90*/  LDC R12, c[0x0][0x448] ;  /* 0x00011200ff0c7b82 */ /* 0x000f260000000800 */
[----:B------:R-:W3:Y:S01]  /*19ba0*/  LDL R9, [R1+0x2c] ;  /* 0x00002c0001097983 */ /* 0x000ee20000100800 */
[----:B----4-:R-:W-:-:S13]  /*19bb0*/  ISETP.NE.AND P1, PT, R12, 0x1, PT ;  /* 0x000000010c00780c */ /* 0x010fda0003f25270 */
[----:B------:R-:W4:Y:S08]  /*19bc0*/  @P1 LDC R13, c[0x0][0x44c] ;  /* 0x00011300ff0d1b82 */ /* 0x000f300000000800 */
[----:B------:R-:W5:Y:S01]  /*19bd0*/  @P1 LDC R12, c[0x0][0x450] ;  /* 0x00011400ff0c1b82 */ /* 0x000f620000000800 */
[----:B---3--:R-:W-:Y:S02]  /*19be0*/  IMAD.IADD R9, R9, 0x1, R14 ;  /* 0x0000000109097824 */ /* 0x008fe400078e020e */
[C---:B------:R-:W-:Y:S01]  /*19bf0*/  FMUL.FTZ R14, R2.reuse, R154 ;  /* 0x0000009a020e7220 */ /* 0x040fe20000410000 */
[C---:B------:R-:W-:Y:S01]  /*19c00*/  FMUL.FTZ R154, R2.reuse, R165 ;  /* 0x000000a5029a7220 */ /* 0x040fe20000410000 */
[C---:B------:R-:W-:Y:S01]  /*19c10*/  FMUL.FTZ R165, R2.reuse, R177 ;  /* 0x000000b102a57220 */ /* 0x040fe20000410000 */
[----:B------:R-:W-:-:S02]  /*19c20*/  FMUL.FTZ R177, R2, R189 ;  /* 0x000000bd02b17220 */ /* 0x000fc40000410000 */
[----:B------:R-:W3:Y:S01]  /*19c30*/  LDL R189, [R1+0x30] ;  /* 0x0000300001bd7983 */ /* 0x000ee20000100800 */
[----:B----4-:R-:W-:-:S04]  /*19c40*/  @P1 IMAD.HI.U32 R13, R9, R13, RZ ;  /* 0x0000000d090d1227 */ /* 0x010fc800078e00ff */
[C---:B------:R-:W-:Y:S01]  /*19c50*/  FMUL.FTZ R15, R2.reuse, R156 ;  /* 0x0000009c020f7220 */ /* 0x040fe20000410000 */
[C---:B------:R-:W-:Y:S01]  /*19c60*/  FMUL.FTZ R156, R2.reuse, R168 ;  /* 0x000000a8029c7220 */ /* 0x040fe20000410000 */
[----:B-----5:R-:W-:Y:S01]  /*19c70*/  @P1 SHF.R.U32.HI R9, RZ, R12, R13 ;  /* 0x0000000cff091219 */ /* 0x020fe2000001160d */
[C---:B------:R-:W-:Y:S01]  /*19c80*/  FMUL.FTZ R168, R2.reuse, R180 ;  /* 0x000000b402a87220 */ /* 0x040fe20000410000 */
[C---:B------:R-:W-:Y:S01]  /*19c90*/  FMUL.FTZ R180, R2.reuse, R192 ;  /* 0x000000c002b47220 */ /* 0x040fe20000410000 */
[C---:B------:R-:W-:Y:S02]  /*19ca0*/  FMUL.FTZ R13, R2.reuse, R153 ;  /* 0x00000099020d7220 */ /* 0x040fe40000410000 */
[----:B------:R-:W4:Y:S01]  /*19cb0*/  SHFL.IDX PT, R192, R9, RZ, 0x1c1f ;  /* 0x001c1fff09c07589 */ /* 0x000f2200000e0000 */
[C---:B------:R-:W-:Y:S01]  /*19cc0*/  FMUL.FTZ R153, R2.reuse, R164 ;  /* 0x000000a402997220 */ /* 0x040fe20000410000 */
[C---:B------:R-:W-:Y:S01]  /*19cd0*/  FMUL.FTZ R164, R2.reuse, R176 ;  /* 0x000000b002a47220 */ /* 0x040fe20000410000 */
[----:B------:R-:W-:Y:S01]  /*19ce0*/  FMUL.FTZ R176, R2, R188 ;  /* 0x000000bc02b07220 */ /* 0x000fe20000410000 */
[----:B------:R-:W-:-:S02]  /*19cf0*/  IMAD.MOV.U32 R188, RZ, RZ, -0x80 ;  /* 0xffffff80ffbc7424 */ /* 0x000fc400078e00ff */
[C---:B------:R-:W-:Y:S02]  /*19d00*/  FMUL.FTZ R12, R2.reuse, R152 ;  /* 0x00000098020c7220 */ /* 0x040fe40000410000 */
[----:B------:R-:W-:Y:S02]  /*19d10*/  IMAD R188, R5, R188, 0x1 ;  /* 0x0000000105bc7424 */ /* 0x000fe400078e02bc */
[C---:B------:R-:W-:Y:S02]  /*19d20*/  FMUL.FTZ R21, R2.reuse, R160 ;  /* 0x000000a002157220 */ /* 0x040fe40000410000 */
[----:B------:R-:W5:Y:S01]  /*19d30*/  MUFU.TANH R12, R12 ;  /* 0x0000000c000c7308 */ /* 0x000f620000002400 */
[----:B------:R-:W-:-:S07]  /*19d40*/  FMUL.FTZ R20, R2, R157 ;  /* 0x0000009d02147220 */ /* 0x000fce0000410000 */
[----:B------:R-:W0:Y:S01]  /*19d50*/  MUFU.TANH R21, R21 ;  /* 0x0000001500157308 */ /* 0x000e220000002400 */
[C---:B------:R-:W-:Y:S01]  /*19d60*/  FMUL.FTZ R157, R2.reuse, R169 ;  /* 0x000000a9029d7220 */ /* 0x040fe20000410000 */
[C---:B------:R-:W-:Y:S01]  /*19d70*/  FMUL.FTZ R160, R2.reuse, R172 ;  /* 0x000000ac02a07220 */ /* 0x040fe20000410000 */
[C---:B------:R-:W-:Y:S01]  /*19d80*/  FMUL.FTZ R169, R2.reuse, R181 ;  /* 0x000000b502a97220 */ /* 0x040fe20000410000 */
[----:B------:R-:W-:-:S04]  /*19d90*/  FMUL.FTZ R172, R2, R184 ;  /* 0x000000b802ac7220 */ /* 0x000fc80000410000 */
[----:B------:R-:W1:Y:S01]  /*19da0*/  MUFU.TANH R156, R156 ;  /* 0x0000009c009c7308 */ /* 0x000e620000002400 */
[C---:B------:R-:W-:Y:S02]  /*19db0*/  FMUL.FTZ R181, R2.reuse, R193 ;  /* 0x000000c102b57220 */ /* 0x040fe40000410000 */
[----:B------:R2:W1:Y:S05]  /*19dc0*/  SHFL.IDX PT, R193, R9, 0x1, 0x1c1f ;  /* 0x003c1f0009c17f89 */ /* 0x00046a00000e0000 */
[----:B------:R-:W1:Y:S08]  /*19dd0*/  MUFU.TANH R15, R15 ;  /* 0x0000000f000f7308 */ /* 0x000e700000002400 */
[----:B------:R-:W1:Y:S01]  /*19de0*/  MUFU.TANH R164, R164 ;  /* 0x000000a400a47308 */ /* 0x000e620000002400 */
[----:B--2---:R-:W-:-:S07]  /*19df0*/  FMUL.FTZ R9, R2, R200 ;  /* 0x000000c802097220 */ /* 0x004fce0000410000 */
[----:B------:R-:W2:Y:S08]  /*19e00*/  MUFU.TANH R153, R153 ;  /* 0x0000009900997308 */ /* 0x000eb00000002400 */
[----:B------:R-:W2:Y:S01]  /*19e10*/  MUFU.TANH R172, R172 ;  /* 0x000000ac00ac7308 */ /* 0x000ea20000002400 */
[----:B------:R-:W-:-:S07]  /*19e20*/  FMUL.FTZ R155, R2, R155 ;  /* 0x0000009b029b7220 */ /* 0x000fce0000410000 */
[----:B------:R-:W2:Y:S01]  /*19e30*/  MUFU.TANH R180, R180 ;  /* 0x000000b400b47308 */ /* 0x000ea20000002400 */
[----:B------:R-:W-:-:S07]  /*19e40*/  FMUL.FTZ R184, R2, R196 ;  /* 0x000000c402b87220 */ /* 0x000fce0000410000 */
[----:B------:R-:W2:Y:S01]  /*19e50*/  MUFU.TANH R9, R9 ;  /* 0x0000000900097308 */ /* 0x000ea20000002400 */
[----:B------:R-:W-:-:S07]  /*19e60*/  FMUL.FTZ R158, R2, R158 ;  /* 0x0000009e029e7220 */ /* 0x000fce0000410000 */
        /* <DEDUP_REMOVED lines=17> */
[----:B------:R-:W-:-:S05]  /*19f80*/  FMUL.FTZ R182, R2, R182 ;  /* 0x000000b602b67220 */ /* 0x000fca0000410000 */
[----:B------:R-:W-:Y:S08]  /*19f90*/  MUFU.TANH R20, R20 ;  /* 0x0000001400147308 */ /* 0x000ff00000002400 */
[----:B------:R-:W-:Y:S01]  /*19fa0*/  MUFU.TANH R152, R152 ;  /* 0x0000009800987308 */ /* 0x000fe20000002400 */
[----:B------:R-:W-:-:S07]  /*19fb0*/  FMUL.FTZ R183, R2, R183 ;  /* 0x000000b702b77220 */ /* 0x000fce0000410000 */
[----:B------:R-:W-:Y:S08]  /*19fc0*/  MUFU.TANH R154, R154 ;  /* 0x0000009a009a7308 */ /* 0x000ff00000002400 */
[----:B------:R-:W-:Y:S08]  /*19fd0*/  MUFU.TANH R157, R157 ;  /* 0x0000009d009d7308 */ /* 0x000ff00000002400 */
[----:B------:R-:W-:Y:S01]  /*19fe0*/  MUFU.TANH R160, R160 ;  /* 0x000000a000a07308 */ /* 0x000fe20000002400 */
[----:B------:R-:W-:-:S07]  /*19ff0*/  FMUL.FTZ R186, R2, R186 ;  /* 0x000000ba02ba7220 */ /* 0x000fce0000410000 */
[----:B------:R-:W-:Y:S08]  /*1a000*/  MUFU.TANH R161, R161 ;  /* 0x000000a100a17308 */ /* 0x000ff00000002400 */
[----:B------:R-:W-:Y:S08]  /*1a010*/  MUFU.TANH R165, R165 ;  /* 0x000000a500a57308 */ /* 0x000ff00000002400 */
[----:B------:R-:W-:Y:S01]  /*1a020*/  MUFU.TANH R168, R168 ;  /* 0x000000a800a87308 */ /* 0x000fe20000002400 */
[C---:B------:R-:W-:Y:S01]  /*1a030*/  FMUL.FTZ R187, R2.reuse, R187 ;  /* 0x000000bb02bb7220 */ /* 0x040fe20000410000 */
[----:B------:R-:W-:-:S06]  /*1a040*/  FMUL.FTZ R201, R2, R201 ;  /* 0x000000c902c97220 */ /* 0x000fcc0000410000 */
[----:B------:R-:W-:Y:S01]  /*1a050*/  MUFU.TANH R169, R169 ;  /* 0x000000a900a97308 */ /* 0x000fe20000002400 */
[----:B------:R-:W-:-:S07]  /*1a060*/  FMUL.FTZ R204, R2, R204 ;  /* 0x000000cc02cc7220 */ /* 0x000fce0000410000 */
[----:B------:R-:W-:Y:S01]  /*1a070*/  MUFU.TANH R173, R173 ;  /* 0x000000ad00ad7308 */ /* 0x000fe20000002400 */
[----:B---3--:R-:W-:-:S05]  /*1a080*/  IMAD R189, R189, -0x2, R188 ;  /* 0xfffffffebdbd7824 */ /* 0x008fca00078e02bc */
[----:B------:R-:W-:-:S05]  /*1a090*/  IADD3 R189, -R219, R189, R217 ;  /* 0x000000bddbbd7210 */ /* 0x000fca0007ffe1d9 */
[----:B----4-:R-:W-:-:S05]  /*1a0a0*/  IMAD.IADD R192, R189, 0x1, R192 ;  /* 0x00000001bdc07824 */ /* 0x010fca00078e02c0 */
[----:B------:R-:W-:-:S04]  /*1a0b0*/  ISETP.GT.AND P3, PT, R192, RZ, PT ;  /* 0x000000ffc000720c */ /* 0x000fc80003f64270 */
[----:B-----5:R-:W-:Y:S02]  /*1a0c0*/  FSEL R12, R12, -INF , P3 ;  /* 0xff8000000c0c7808 */ /* 0x020fe40001800000 */
[----:B------:R-:W-:-:S04]  /*1a0d0*/  ISETP.GT.AND P3, PT, R192, 0x10, PT ;  /* 0x00000010c000780c */ /* 0x000fc80003f64270 */
[----:B0-----:R-:W-:Y:S02]  /*1a0e0*/  FSEL R21, R21, -INF , P3 ;  /* 0xff80000015157808 */ /* 0x001fe40001800000 */
[C---:B------:R-:W-:Y:S02]  /*1a0f0*/  ISETP.GT.AND P3, PT, R192.reuse, 0x20, PT ;  /* 0x00000020c000780c */ /* 0x040fe40003f64270 */
[----:B------:R-:W-:Y:S02]  /*1a100*/  ISETP.GT.AND P1, PT, R192, 0x8, PT ;  /* 0x00000008c000780c */ /* 0x000fe40003f24270 */
[----:B-1----:R-:W-:Y:S02]  /*1a110*/  FSEL R156, R156, -INF , P3 ;  /* 0xff8000009c9c7808 */ /* 0x002fe40001800000 */
[----:B------:R-:W-:Y:S02]  /*1a120*/  ISETP.GT.AND P3, PT, R192, 0x30, PT ;  /* 0x00000030c000780c */ /* 0x000fe40003f64270 */
[----:B------:R-:W-:-:S02]  /*1a130*/  FSEL R15, R15, -INF , P1 ;  /* 0xff8000000f0f7808 */ /* 0x000fc40000800000 */
[----:B------:R-:W-:Y:S02]  /*1a140*/  ISETP.GT.AND P1, PT, R192, 0x18, PT ;  /* 0x00000018c000780c */ /* 0x000fe40003f24270 */
[----:B------:R-:W-:Y:S02]  /*1a150*/  FSEL R164, R164, -INF , P3 ;  /* 0xff800000a4a47808 */ /* 0x000fe40001800000 */
[----:B------:R-:W-:Y:S02]  /*1a160*/  ISETP.GT.AND P3, PT, R192, 0x40, PT ;  /* 0x00000040c000780c */ /* 0x000fe40003f64270 */
[----:B--2---:R-:W-:Y:S02]  /*1a170*/  FSEL R196, R153, -INF , P1 ;  /* 0xff80000099c47808 */ /* 0x004fe40000800000 */
[----:B------:R-:W0:Y:S01]  /*1a180*/  MUFU.TANH R153, R155 ;  /* 0x0000009b00997308 */ /* 0x000e220000002400 */
[----:B------:R-:W-:Y:S02]  /*1a190*/  FSEL R172, R172, -INF , P3 ;  /* 0xff800000acac7808 */ /* 0x000fe40001800000 */
[----:B------:R-:W-:-:S02]  /*1a1a0*/  ISETP.GT.AND P3, PT, R192, 0x50, PT ;  /* 0x00000050c000780c */ /* 0x000fc40003f64270 */
[----:B------:R-:W-:Y:S02]  /*1a1b0*/  IADD3 R193, R189, R193, RZ ;  /* 0x000000c1bdc17210 */ /* 0x000fe40007ffe0ff */
[----:B------:R-:W-:Y:S01]  /*1a1c0*/  FSEL R180, R180, -INF , P3 ;  /* 0xff800000b4b47808 */ /* 0x000fe20001800000 */
[----:B------:R-:W1:Y:S01]  /*1a1d0*/  MUFU.TANH R155, R158 ;  /* 0x0000009e009b7308 */ /* 0x000e620000002400 */
[----:B------:R-:W-:Y:S02]  /*1a1e0*/  ISETP.GT.AND P3, PT, R192, 0x60, PT ;  /* 0x00000060c000780c */ /* 0x000fe40003f64270 */
[----:B------:R-:W-:Y:S02]  /*1a1f0*/  ISETP.GT.AND P6, PT, R193, RZ, PT ;  /* 0x000000ffc100720c */ /* 0x000fe40003fc4270 */
[----:B------:R-:W-:-:S03]  /*1a200*/  FSEL R197, R9, -INF , P3 ;  /* 0xff80000009c57808 */ /* 0x000fc60001800000 */
[----:B------:R-:W2:Y:S01]  /*1a210*/  MUFU.TANH R158, R159 ;  /* 0x0000009f009e7308 */ /* 0x000ea20000002400 */
[----:B------:R-:W-:Y:S02]  /*1a220*/  FSEL R9, R14, -INF , P6 ;  /* 0xff8000000e097808 */ /* 0x000fe40003000000 */
[----:B------:R-:W-:-:S05]  /*1a230*/  ISETP.GT.AND P6, PT, R193, 0x1, PT ;  /* 0x00000001c100780c */ /* 0x000fca0003fc4270 */
[----:B------:R-:W3:Y:S01]  /*1a240*/  MUFU.TANH R159, R162 ;  /* 0x000000a2009f7308 */ /* 0x000ee20000002400 */
[----:B0-----:R-:W-:Y:S02]  /*1a250*/  FSEL R153, R153, -INF , P6 ;  /* 0xff80000099997808 */ /* 0x001fe40003000000 */
[----:B------:R-:W-:-:S05]  /*1a260*/  ISETP.GT.AND P6, PT, R193, 0x8, PT ;  /* 0x00000008c100780c */ /* 0x000fca0003fc4270 */
[----:B------:R-:W0:Y:S01]  /*1a270*/  MUFU.TANH R162, R163 ;  /* 0x000000a300a27308 */ /* 0x000e220000002400 */
        /* <DEDUP_REMOVED lines=9> */
[----:B0-----:R-:W-:Y:S02]  /*1a310*/  FSEL R162, R162, -INF , P6 ;  /* 0xff800000a2a27808 */ /* 0x001fe40003000000 */
[----:B------:R-:W-:-:S05]  /*1a320*/  ISETP.GT.AND P6, PT, R193, 0x18, PT ;  /* 0x00000018c100780c */ /* 0x000fca0003fc4270 */
[----:B------:R-:W0:Y:S01]  /*1a330*/  MUFU.TANH R170, R171 ;  /* 0x000000ab00aa7308 */ /* 0x000e220000002400 */
[----:B-1----:R-:W-:Y:S02]  /*1a340*/  FSEL R163, R163, -INF , P6 ;  /* 0xff800000a3a37808 */ /* 0x002fe40003000000 */
[----:B------:R-:W-:Y:S02]  /*1a350*/  ISETP.GT.AND P6, PT, R193, 0x19, PT ;  /* 0x00000019c100780c */ /* 0x000fe40003fc4270 */
[----:B------:R-:W-:-:S03]  /*1a360*/  FMNMX.FTZ R14, R9, R11, !PT ;  /* 0x0000000b090e7209 */ /* 0x000fc60007810000 */
[----:B------:R-:W1:Y:S01]  /*1a370*/  MUFU.TANH R171, R174 ;  /* 0x000000ae00ab7308 */ /* 0x000e620000002400 */
[----:B--2---:R-:W-:Y:S02]  /*1a380*/  FSEL R166, R166, -INF , P6 ;  /* 0xff800000a6a67808 */ /* 0x004fe40003000000 */
[----:B------:R-:W-:Y:S02]  /*1a390*/  ISETP.GT.AND P6, PT, R193, 0x20, PT ;  /* 0x00000020c100780c */ /* 0x000fe40003fc4270 */
[----:B------:R-:W-:-:S03]  /*1a3a0*/  FMNMX.FTZ R14, R153, R14, !PT ;  /* 0x0000000e990e7209 */ /* 0x000fc60007810000 */
[----:B------:R-:W2:Y:S01]  /*1a3b0*/  MUFU.TANH R174, R175 ;  /* 0x000000af00ae7308 */ /* 0x000ea20000002400 */
        /* <DEDUP_REMOVED lines=8> */
[----:B-1----:R-:W-:Y:S02]  /*1a440*/  FSEL R171, R171, -INF , P6 ;  /* 0xff800000abab7808 */ /* 0x002fe40003000000 */
[----:B------:R-:W-:Y:S02]  /*1a450*/  ISETP.GT.AND P6, PT, R193, 0x29, PT ;  /* 0x00000029c100780c */ /* 0x000fe40003fc4270 */
[----:B------:R-:W-:Y:S02]  /*1a460*/  FMNMX.FTZ R14, R159, R14, !PT ;  /* 0x0000000e9f0e7209 */ /* 0x000fe40007810000 */
[----:B------:R-:W-:Y:S01]  /*1a470*/  ISETP.GT.AND P2, PT, R192, 0x1, PT ;  /* 0x00000001c000780c */ /* 0x000fe20003f44270 */
[----:B------:R-:W1:Y:S01]  /*1a480*/  MUFU.TANH R179, R182 ;  /* 0x000000b600b37308 */ /* 0x000e620000002400 */
[----:B--2---:R-:W-:Y:S02]  /*1a490*/  FSEL R174, R174, -INF , P6 ;  /* 0xff800000aeae7808 */ /* 0x004fe40003000000 */
[----:B------:R-:W-:-:S02]  /*1a4a0*/  FMNMX.FTZ R14, R162, R14, !PT ;  /* 0x0000000ea20e7209 */ /* 0x000fc40007810000 */
[----:B------:R-:W-:Y:S02]  /*1a4b0*/  FSEL R13, R13, -INF , P2 ;  /* 0xff8000000d0d7808 */ /* 0x000fe40001000000 */
[----:B------:R-:W-:Y:S01]  /*1a4c0*/  ISETP.GT.AND P6, PT, R193, 0x30, PT ;  /* 0x00000030c100780c */ /* 0x000fe20003fc4270 */
[----:B------:R-:W2:Y:S01]  /*1a4d0*/  MUFU.TANH R182, R183 ;  /* 0x000000b700b67308 */ /* 0x000ea20000002400 */
[C---:B------:R-:W-:Y:S02]  /*1a4e0*/  ISETP.GT.AND P4, PT, R192.reuse, 0x9, PT ;  /* 0x00000009c000780c */ /* 0x040fe40003f84270 */
[----:B------:R-:W-:Y:S02]  /*1a4f0*/  ISETP.GT.AND P2, PT, R192, 0x11, PT ;  /* 0x00000011c000780c */ /* 0x000fe40003f44270 */
[----:B------:R-:W-:Y:S02]  /*1a500*/  FMNMX.FTZ R14, R163, R14, !PT ;  /* 0x0000000ea30e7209 */ /* 0x000fe40007810000 */
[----:B---3--:R-:W-:Y:S01]  /*1a510*/  FSEL R175, R175, -INF , P6 ;  /* 0xff800000afaf7808 */ /* 0x008fe20003000000 */
[----:B------:R-:W3:Y:S01]  /*1a520*/  MUFU.TANH R176, R176 ;  /* 0x000000b000b07308 */ /* 0x000ee20000002400 */
[----:B------:R-:W-:-:S02]  /*1a530*/  FSEL R20, R20, -INF , P4 ;  /* 0xff80000014147808 */ /* 0x000fc40002000000 */
[----:B------:R-:W-:Y:S02]  /*1a540*/  FSEL R152, R152, -INF , P2 ;  /* 0xff80000098987808 */ /* 0x000fe40001000000 */
[----:B------:R-:W-:Y:S02]  /*1a550*/  ISETP.GT.AND P6, PT, R193, 0x31, PT ;  /* 0x00000031c100780c */ /* 0x000fe40003fc4270 */
[C---:B------:R-:W-:Y:S01]  /*1a560*/  ISETP.GT.AND P4, PT, R192.reuse, 0x19, PT ;  /* 0x00000019c000780c */ /* 0x040fe20003f84270 */
[----:B------:R-:W4:Y:S01]  /*1a570*/  MUFU.TANH R183, R186 ;  /* 0x000000ba00b77308 */ /* 0x000f220000002400 */
[C---:B------:R-:W-:Y:S02]  /*1a580*/  ISETP.GT.AND P2, PT, R192.reuse, 0x21, PT ;  /* 0x00000021c000780c */ /* 0x040fe40003f44270 */
[----:B------:R-:W-:Y:S02]  /*1a590*/  ISETP.GT.AND P1, PT, R192, 0x28, PT ;  /* 0x00000028c000780c */ /* 0x000fe40003f24270 */
[----:B------:R-:W-:-:S02]  /*1a5a0*/  FMNMX.FTZ R14, R166, R14, !PT ;  /* 0x0000000ea60e7209 */ /* 0x000fc40007810000 */
[----:B0-----:R-:W-:Y:S01]  /*1a5b0*/  FSEL R178, R178, -INF , P6 ;  /* 0xff800000b2b27808 */ /* 0x001fe20003000000 */
[----:B------:R-:W0:Y:S01]  /*1a5c0*/  MUFU.TANH R177, R177 ;  /* 0x000000b100b17308 */ /* 0x000e220000002400 */
[----:B------:R-:W-:Y:S02]  /*1a5d0*/  FSEL R154, R154, -INF , P4 ;  /* 0xff8000009a9a7808 */ /* 0x000fe40002000000 */
[----:B------:R-:W-:Y:S02]  /*1a5e0*/  FSEL R157, R157, -INF , P2 ;  /* 0xff8000009d9d7808 */ /* 0x000fe40001000000 */
[----:B------:R-:W-:-:S03]  /*1a5f0*/  FSEL R160, R160, -INF , P1 ;  /* 0xff800000a0a07808 */ /* 0x000fc60000800000 */
[----:B------:R-:W5:Y:S01]  /*1a600*/  MUFU.TANH R181, R181 ;  /* 0x000000b500b57308 */ /* 0x000f620000002400 */
[----:B------:R-:W-:Y:S02]  /*1a610*/  ISETP.GT.AND P6, PT, R193, 0x38, PT ;  /* 0x00000038c100780c */ /* 0x000fe40003fc4270 */
[C---:B------:R-:W-:Y:S02]  /*1a620*/  ISETP.GT.AND P4, PT, R192.reuse, 0x29, PT ;  /* 0x00000029c000780c */ /* 0x040fe40003f84270 */
[----:B------:R-:W-:-:S03]  /*1a630*/  ISETP.GT.AND P2, PT, R192, 0x31, PT ;  /* 0x00000031c000780c */ /* 0x000fc60003f44270 */
[----:B------:R-:W5:Y:S01]  /*1a640*/  MUFU.TANH R184, R184 ;  /* 0x000000b800b87308 */ /* 0x000f620000002400 */
[----:B------:R-:W-:Y:S02]  /*1a650*/  ISETP.GT.AND P1, PT, R192, 0x38, PT ;  /* 0x00000038c000780c */ /* 0x000fe40003f24270 */
[----:B------:R-:W-:Y:S01]  /*1a660*/  FMNMX.FTZ R14, R167, R14, !PT ;  /* 0x0000000ea70e7209 */ /* 0x000fe20007810000 */
[----:B------:R-:W-:Y:S01]  /*1a670*/  FMUL.FTZ R190, R2, R190 ;  /* 0x000000be02be7220 */ /* 0x000fe20000410000 */
[----:B-1----:R-:W-:-:S03]  /*1a680*/  FSEL R179, R179, -INF , P6 ;  /* 0xff800000b3b37808 */ /* 0x002fc60003000000 */
[----:B------:R-:W1:Y:S01]  /*1a690*/  MUFU.TANH R186, R187 ;  /* 0x000000bb00ba7308 */ /* 0x000e620000002400 */
[----:B------:R-:W-:Y:S02]  /*1a6a0*/  FSEL R161, R161, -INF , P4 ;  /* 0xff800000a1a17808 */ /* 0x000fe40002000000 */
[----:B------:R-:W-:Y:S02]  /*1a6b0*/  FSEL R165, R165, -INF , P2 ;  /* 0xff800000a5a57808 */ /* 0x000fe40001000000 */
[----:B------:R-:W-:-:S03]  /*1a6c0*/  FSEL R168, R168, -INF , P1 ;  /* 0xff800000a8a87808 */ /* 0x000fc60000800000 */
[----:B------:R-:W1:Y:S01]  /*1a6d0*/  MUFU.TANH R185, R185 ;  /* 0x000000b900b97308 */ /* 0x000e620000002400 */
[----:B------:R-:W-:Y:S02]  /*1a6e0*/  ISETP.GT.AND P6, PT, R193, 0x39, PT ;  /* 0x00000039c100780c */ /* 0x000fe40003fc4270 */
[----:B------:R-:W-:Y:S02]  /*1a6f0*/  FMNMX.FTZ R14, R170, R14, !PT ;  /* 0x0000000eaa0e7209 */ /* 0x000fe40007810000 */
[----:B------:R-:W-:-:S03]  /*1a700*/  ISETP.GT.AND P4, PT, R192, 0x39, PT ;  /* 0x00000039c000780c */ /* 0x000fc60003f84270 */
[----:B------:R-:W1:Y:S01]  /*1a710*/  MUFU.TANH R188, R201 ;  /* 0x000000c900bc7308 */ /* 0x000e620000002400 */
[C---:B------:R-:W-:Y:S02]  /*1a720*/  ISETP.GT.AND P2, PT, R192.reuse, 0x41, PT ;  /* 0x00000041c000780c */ /* 0x040fe40003f44270 */
[----:B------:R-:W-:-:S05]  /*1a730*/  ISETP.GT.AND P1, PT, R192, 0x48, PT ;  /* 0x00000048c000780c */ /* 0x000fca0003f24270 */
[----:B------:R-:W1:Y:S01]  /*1a740*/  MUFU.TANH R189, R204 ;  /* 0x000000cc00bd7308 */ /* 0x000e620000002400 */
[----:B------:R-:W-:Y:S01]  /*1a750*/  FMUL.FTZ R191, R2, R191 ;  /* 0x000000bf02bf7220 */ /* 0x000fe20000410000 */
[----:B--2---:R-:W-:Y:S02]  /*1a760*/  FSEL R182, R182, -INF , P6 ;  /* 0xff800000b6b67808 */ /* 0x004fe40003000000 */
[----:B------:R-:W-:-:S04]  /*1a770*/  FMNMX.FTZ R14, R171, R14, !PT ;  /* 0x0000000eab0e7209 */ /* 0x000fc80007810000 */
[----:B------:R-:W2:Y:S01]  /*1a780*/  MUFU.TANH R187, R190 ;  /* 0x000000be00bb7308 */ /* 0x000ea20000002400 */
[----:B------:R-:W-:Y:S02]  /*1a790*/  FSEL R169, R169, -INF , P4 ;  /* 0xff800000a9a97808 */ /* 0x000fe40002000000 */
[----:B------:R-:W-:Y:S02]  /*1a7a0*/  FSEL R173, R173, -INF , P2 ;  /* 0xff800000adad7808 */ /* 0x000fe40001000000 */
[----:B---3--:R-:W-:Y:S02]  /*1a7b0*/  FSEL R176, R176, -INF , P1 ;  /* 0xff800000b0b07808 */ /* 0x008fe40000800000 */
[----:B------:R-:W-:Y:S01]  /*1a7c0*/  ISETP.GT.AND P6, PT, R193, 0x40, PT ;  /* 0x00000040c100780c */ /* 0x000fe20003fc4270 */
[----:B------:R-:W3:Y:S01]  /*1a7d0*/  MUFU.TANH R190, R191 ;  /* 0x000000bf00be7308 */ /* 0x000ee20000002400 */
[C---:B------:R-:W-:Y:S02]  /*1a7e0*/  ISETP.GT.AND P4, PT, R192.reuse, 0x49, PT ;  /* 0x00000049c000780c */ /* 0x040fe40003f84270 */
[----:B------:R-:W-:-:S02]  /*1a7f0*/  ISETP.GT.AND P2, PT, R192, 0x51, PT ;  /* 0x00000051c000780c */ /* 0x000fc40003f44270 */
[----:B------:R-:W-:Y:S01]  /*1a800*/  ISETP.GT.AND P1, PT, R192, 0x58, PT ;  /* 0x00000058c000780c */ /* 0x000fe20003f24270 */
[----:B------:R-:W-:Y:S01]  /*1a810*/  FMUL.FTZ R194, R2, R194 ;  /* 0x000000c202c27220 */ /* 0x000fe20000410000 */
[----:B------:R-:W-:Y:S02]  /*1a820*/  FMNMX.FTZ R14, R174, R14, !PT ;  /* 0x0000000eae0e7209 */ /* 0x000fe40007810000 */
[----:B----4-:R-:W-:Y:S02]  /*1a830*/  FSEL R183, R183, -INF , P6 ;  /* 0xff800000b7b77808 */ /* 0x010fe40003000000 */
[----:B0-----:R-:W-:Y:S02]  /*1a840*/  FSEL R177, R177, -INF , P4 ;  /* 0xff800000b1b17808 */ /* 0x001fe40002000000 */
[----:B-----5:R-:W-:Y:S02]  /*1a850*/  FSEL R181, R181, -INF , P2 ;  /* 0xff800000b5b57808 */ /* 0x020fe40001000000 */
[----:B------:R-:W-:-:S02]  /*1a860*/  FSEL R184, R184, -INF , P1 ;  /* 0xff800000b8b87808 */ /* 0x000fc40000800000 */
[----:B------:R-:W-:Y:S01]  /*1a870*/  ISETP.GT.AND P6, PT, R193, 0x41, PT ;  /* 0x00000041c100780c */ /* 0x000fe20003fc4270 */
[----:B------:R-:W0:Y:S01]  /*1a880*/  MUFU.TANH R191, R194 ;  /* 0x000000c200bf7308 */ /* 0x000e220000002400 */
[C---:B------:R-:W-:Y:S02]  /*1a890*/  ISETP.GT.AND P4, PT, R192.reuse, 0x59, PT ;  /* 0x00000059c000780c */ /* 0x040fe40003f84270 */
[C---:B------:R-:W-:Y:S02]  /*1a8a0*/  ISETP.GT.AND P2, PT, R192.reuse, 0x61, PT ;  /* 0x00000061c000780c */ /* 0x040fe40003f44270 */
[----:B------:R-:W-:Y:S01]  /*1a8b0*/  ISETP.GT.AND P1, PT, R192, 0x68, PT ;  /* 0x00000068c000780c */ /* 0x000fe20003f24270 */
[----:B------:R-:W-:Y:S01]  /*1a8c0*/  FMUL.FTZ R195, R2, R195 ;  /* 0x000000c302c37220 */ /* 0x000fe20000410000 */
[----:B------:R-:W-:Y:S02]  /*1a8d0*/  FMNMX.FTZ R14, R175, R14, !PT ;  /* 0x0000000eaf0e7209 */ /* 0x000fe40007810000 */
[----:B-1----:R-:W-:-:S02]  /*1a8e0*/  FSEL R186, R186, -INF , P6 ;  /* 0xff800000baba7808 */ /* 0x002fc40003000000 */
[----:B------:R-:W-:Y:S02]  /*1a8f0*/  FSEL R185, R185, -INF , P4 ;  /* 0xff800000b9b97808 */ /* 0x000fe40002000000 */
[----:B------:R-:W-:Y:S02]  /*1a900*/  FSEL R188, R188, -INF , P2 ;  /* 0xff800000bcbc7808 */ /* 0x000fe40001000000 */
[----:B------:R-:W-:Y:S02]  /*1a910*/  FSEL R189, R189, -INF , P1 ;  /* 0xff800000bdbd7808 */ /* 0x000fe40000800000 */
[----:B------:R-:W-:Y:S02]  /*1a920*/  ISETP.GT.AND P6, PT, R193, 0x48, PT ;  /* 0x00000048c100780c */ /* 0x000fe40003fc4270 */
[C---:B------:R-:W-:Y:S02]  /*1a930*/  ISETP.GT.AND P5, PT, R192.reuse, 0x69, PT ;  /* 0x00000069c000780c */ /* 0x040fe40003fa4270 */
[----:B------:R-:W-:-:S02]  /*1a940*/  ISETP.GT.AND P4, PT, R192, 0x70, PT ;  /* 0x00000070c000780c */ /* 0x000fc40003f84270 */
[C---:B------:R-:W-:Y:S02]  /*1a950*/  ISETP.GT.AND P3, PT, R192.reuse, 0x71, PT ;  /* 0x00000071c000780c */ /* 0x040fe40003f64270 */
[C---:B------:R-:W-:Y:S02]  /*1a960*/  ISETP.GT.AND P2, PT, R192.reuse, 0x78, PT ;  /* 0x00000078c000780c */ /* 0x040fe40003f44270 */
[----:B------:R-:W-:Y:S02]  /*1a970*/  ISETP.GT.AND P1, PT, R192, 0x79, PT ;  /* 0x00000079c000780c */ /* 0x000fe40003f24270 */
[----:B------:R-:W-:Y:S01]  /*1a980*/  FMNMX.FTZ R14, R178, R14, !PT ;  /* 0x0000000eb20e7209 */ /* 0x000fe20007810000 */
[----:B------:R-:W1:Y:S01]  /*1a990*/  MUFU.TANH R192, R195 ;  /* 0x000000c300c07308 */ /* 0x000e620000002400 */
[----:B------:R-:W-:Y:S01]  /*1a9a0*/  FMUL.FTZ R198, R2, R198 ;  /* 0x000000c602c67220 */ /* 0x000fe20000410000 */
[----:B--2---:R-:W-:Y:S02]  /*1a9b0*/  FSEL R187, R187, -INF , P6 ;  /* 0xff800000bbbb7808 */ /* 0x004fe40003000000 */
[----:B------:R-:W-:-:S02]  /*1a9c0*/  ISETP.GT.AND P6, PT, R193, 0x49, PT ;  /* 0x00000049c100780c */ /* 0x000fc40003fc4270 */
[----:B------:R-:W-:Y:S01]  /*1a9d0*/  FMNMX.FTZ R14, R179, R14, !PT ;  /* 0x0000000eb30e7209 */ /* 0x000fe20007810000 */
[----:B------:R-:W-:Y:S01]  /*1a9e0*/  FMUL.FTZ R199, R2, R199 ;  /* 0x000000c702c77220 */ /* 0x000fe20000410000 */
[----:B------:R-:W2:Y:S01]  /*1a9f0*/  MUFU.TANH R194, R198 ;  /* 0x000000c600c27308 */ /* 0x000ea20000002400 */
[----:B---3--:R-:W-:Y:S02]  /*1aa00*/  FSEL R190, R190, -INF , P6 ;  /* 0xff800000bebe7808 */ /* 0x008fe40003000000 */
[----:B------:R-:W-:Y:S02]  /*1aa10*/  FMNMX.FTZ R14, R182, R14, !PT ;  /* 0x0000000eb60e7209 */ /* 0x000fe40007810000 */
[----:B------:R-:W-:Y:S01]  /*1aa20*/  ISETP.GT.AND P6, PT, R193, 0x50, PT ;  /* 0x00000050c100780c */ /* 0x000fe20003fc4270 */
[----:B------:R-:W-:Y:S01]  /*1aa30*/  FMUL.FTZ R202, R2, R202 ;  /* 0x000000ca02ca7220 */ /* 0x000fe20000410000 */
[----:B------:R-:W-:Y:S01]  /*1aa40*/  FMNMX.FTZ R14, R183, R14, !PT ;  /* 0x0000000eb70e7209 */ /* 0x000fe20007810000 */
[----:B------:R-:W3:Y:S01]  /*1aa50*/  MUFU.TANH R195, R199 ;  /* 0x000000c700c37308 */ /* 0x000ee20000002400 */
[----:B0-----:R-:W-:-:S02]  /*1aa60*/  FSEL R191, R191, -INF , P6 ;  /* 0xff800000bfbf7808 */ /* 0x001fc40003000000 */
[----:B------:R-:W-:Y:S01]  /*1aa70*/  ISETP.GT.AND P6, PT, R193, 0x51, PT ;  /* 0x00000051c100780c */ /* 0x000fe20003fc4270 */
[----:B------:R-:W-:Y:S01]  /*1aa80*/  FMUL.FTZ R203, R2, R203 ;  /* 0x000000cb02cb7220 */ /* 0x000fe20000410000 */
[----:B------:R-:W-:-:S03]  /*1aa90*/  FMNMX.FTZ R14, R186, R14, !PT ;  /* 0x0000000eba0e7209 */ /* 0x000fc60007810000 */
[----:B------:R-:W0:Y:S01]  /*1aaa0*/  MUFU.TANH R198, R202 ;  /* 0x000000ca00c67308 */ /* 0x000e220000002400 */
[----:B-1----:R-:W-:Y:S02]  /*1aab0*/  FSEL R192, R192, -INF , P6 ;  /* 0xff800000c0c07808 */ /* 0x002fe40003000000 */
[----:B------:R-:W-:Y:S02]  /*1aac0*/  ISETP.GT.AND P6, PT, R193, 0x58, PT ;  /* 0x00000058c100780c */ /* 0x000fe40003fc4270 */
[----:B------:R-:W-:Y:S01]  /*1aad0*/  FMNMX.FTZ R14, R187, R14, !PT ;  /* 0x0000000ebb0e7209 */ /* 0x000fe20007810000 */
[----:B------:R-:W-:Y:S02]  /*1aae0*/  FMUL.FTZ R206, R2, R206 ;  /* 0x000000ce02ce7220 */ /* 0x000fe40000410000 */
[----:B------:R-:W1:Y:S01]  /*1aaf0*/  MUFU.TANH R199, R203 ;  /* 0x000000cb00c77308 */ /* 0x000e620000002400 */
[----:B--2---:R-:W-:Y:S02]  /*1ab00*/  FSEL R194, R194, -INF , P6 ;  /* 0xff800000c2c27808 */ /* 0x004fe40003000000 */
[----:B------:R-:W-:-:S02]  /*1ab10*/  ISETP.GT.AND P6, PT, R193, 0x59, PT ;  /* 0x00000059c100780c */ /* 0x000fc40003fc4270 */
[----:B------:R-:W-:Y:S01]  /*1ab20*/  FMNMX.FTZ R14, R190, R14, !PT ;  /* 0x0000000ebe0e7209 */ /* 0x000fe20007810000 */
[C---:B------:R-:W-:Y:S02]  /*1ab30*/  FMUL.FTZ R207, R2.reuse, R207 ;  /* 0x000000cf02cf7220 */ /* 0x040fe40000410000 */
        /* <DEDUP_REMOVED lines=17> */
[----:B--2---:R-:W-:Y:S01]  /*1ac50*/  FSEL R200, R200, -INF , P6 ;  /* 0xff800000c8c87808 */ /* 0x004fe20003000000 */
[----:B------:R-:W-:Y:S01]  /*1ac60*/  FMUL.FTZ R215, R2, R215 ;  /* 0x000000d702d77220 */ /* 0x000fe20000410000 */
[----:B------:R-:W-:-:S02]  /*1ac70*/  ISETP.GT.AND P6, PT, R193, 0x69, PT ;  /* 0x00000069c100780c */ /* 0x000fc40003fc4270 */
[----:B------:R-:W-:-:S03]  /*1ac80*/  FMNMX.FTZ R14, R198, R14, !PT ;  /* 0x0000000ec60e7209 */ /* 0x000fc60007810000 */
[----:B------:R-:W2:Y:S01]  /*1ac90*/  MUFU.TANH R204, R214 ;  /* 0x000000d600cc7308 */ /* 0x000ea20000002400 */
[----:B---3--:R-:W-:Y:S02]  /*1aca0*/  FSEL R201, R201, -INF , P6 ;  /* 0xff800000c9c97808 */ /* 0x008fe40003000000 */
[----:B------:R-:W-:Y:S02]  /*1acb0*/  FMNMX.FTZ R14, R199, R14, !PT ;  /* 0x0000000ec70e7209 */ /* 0x000fe40007810000 */
[C---:B------:R-:W-:Y:S02]  /*1acc0*/  ISETP.GT.AND P6, PT, R193.reuse, 0x70, PT ;  /* 0x00000070c100780c */ /* 0x040fe40003fc4270 */
[----:B------:R-:W-:Y:S01]  /*1acd0*/  FMNMX.FTZ R14, R200, R14, !PT ;  /* 0x0000000ec80e7209 */ /* 0x000fe20007810000 */
[----:B------:R-:W3:Y:S01]  /*1ace0*/  MUFU.TANH R215, R215 ;  /* 0x000000d700d77308 */ /* 0x000ee20000002400 */
[----:B0-----:R-:W-:Y:S02]  /*1acf0*/  FSEL R202, R202, -INF , P6 ;  /* 0xff800000caca7808 */ /* 0x001fe40003000000 */
[----:B------:R-:W-:-:S02]  /*1ad00*/  ISETP.GT.AND P6, PT, R193, 0x71, PT ;  /* 0x00000071c100780c */ /* 0x000fc40003fc4270 */
[----:B------:R-:W-:Y:S02]  /*1ad10*/  FMNMX.FTZ R14, R201, R14, !PT ;  /* 0x0000000ec90e7209 */ /* 0x000fe40007810000 */
[----:B-1----:R-:W-:Y:S02]  /*1ad20*/  FSEL R203, R203, -INF , P6 ;  /* 0xff800000cbcb7808 */ /* 0x002fe40003000000 */
[C---:B------:R-:W-:Y:S02]  /*1ad30*/  ISETP.GT.AND P6, PT, R193.reuse, 0x78, PT ;  /* 0x00000078c100780c */ /* 0x040fe40003fc4270 */
[----:B------:R-:W-:Y:S02]  /*1ad40*/  FMNMX.FTZ R14, R202, R14, !PT ;  /* 0x0000000eca0e7209 */ /* 0x000fe40007810000 */
[----:B--2---:R-:W-:Y:S02]  /*1ad50*/  FSEL R204, R204, -INF , P6 ;  /* 0xff800000cccc7808 */ /* 0x004fe40003000000 */
[----:B------:R-:W-:-:S02]  /*1ad60*/  ISETP.GT.AND P6, PT, R193, 0x79, PT ;  /* 0x00000079c100780c */ /* 0x000fc40003fc4270 */
[----:B------:R-:W-:Y:S02]  /*1ad70*/  FMNMX.FTZ R14, R203, R14, !PT ;  /* 0x0000000ecb0e7209 */ /* 0x000fe40007810000 */
[----:B---3--:R-:W-:Y:S02]  /*1ad80*/  FSEL R193, R215, -INF , P6 ;  /* 0xff800000d7c17808 */ /* 0x008fe40003000000 */
[----:B------:R-:W-:-:S04]  /*1ad90*/  FMNMX.FTZ R14, R204, R14, !PT ;  /* 0x0000000ecc0e7209 */ /* 0x000fc80007810000 */
[----:B------:R-:W-:-:S05]  /*1ada0*/  FMNMX.FTZ R14, R193, R14, !PT ;  /* 0x0000000ec10e7209 */ /* 0x000fca0007810000 */
[----:B------:R-:W0:Y:S02]  /*1adb0*/  SHFL.BFLY PT, R206, R14, 0x2, 0x1f ;  /* 0x0c401f000ece7f89 */ /* 0x000e2400000e0000 */
[----:B0-----:R-:W-:-:S05]  /*1adc0*/  FMNMX.FTZ R14, R14, R206, !PT ;  /* 0x000000ce0e0e7209 */ /* 0x001fca0007810000 */
[----:B------:R-:W0:Y:S01]  /*1add0*/  SHFL.BFLY PT, R206, R14, 0x1, 0x1f ;  /* 0x0c201f000ece7f89 */ /* 0x000e2200000e0000 */
[----:B------:R-:W-:Y:S01]  /*1ade0*/  UMOV UR38, UR43 ;  /* 0x0000002b00267c82 */ /* 0x000fe20008000000 */
[----:B0-----:R-:W-:-:S04]  /*1adf0*/  FMNMX.FTZ R14, R14, R206, !PT ;  /* 0x000000ce0e0e7209 */ /* 0x001fc80007810000 */
[----:B------:R-:W-:-:S04]  /*1ae00*/  FSETP.NEU.FTZ.AND P6, PT, R14, -INF , PT ;  /* 0xff8000000e00780b */ /* 0x000fc80003fdd000 */
[----:B------:R-:W-:-:S05]  /*1ae10*/  FSEL R207, R14, RZ, P6 ;  /* 0x000000ff0ecf7208 */ /* 0x000fca0003000000 */
[----:B------:R-:W-:Y:S01]  /*1ae20*/  FADD.FTZ R207, -R207, R11 ;  /* 0x0000000bcfcf7221 */ /* 0x000fe20000010100 */
[----:B------:R-:W-:-:S04]  /*1ae30*/  IMAD.U32 R11, RZ, RZ, UR38 ;  /* 0x00000026ff0b7e24 */ /* 0x000fc8000f8e00ff */
[----:B------:R-:W-:Y:S01]  /*1ae40*/  FFMA.FTZ R11, R14, R11, -8 ;  /* 0xc10000000e0b7423 */ /* 0x000fe2000001000b */
[----:B------:R-:W-:-:S04]  /*1ae50*/  FMUL.FTZ R205, R2, R205 ;  /* 0x000000cd02cd7220 */ /* 0x000fc80000410000 */
[----:B------:R-:W-:Y:S02]  /*1ae60*/  FSEL R206, R11, RZ, P6 ;  /* 0x000000ff0bce7208 */ /* 0x000fe40003000000 */
[----:B------:R0:W-:Y:S03]  /*1ae70*/  MUFU.TANH R11, R205 ;  /* 0x000000cd000b7308 */ /* 0x0001e60000002400 */
[----:B------:R-:W-:-:S01]  /*1ae80*/  FFMA.FTZ R9, R9, UR38, -R206 ;  /* 0x0000002609097c23 */ /* 0x000fc200080108ce */
[--C-:B------:R-:W-:Y:S01]  /*1ae90*/  FFMA.FTZ R153, R153, UR38, -R206.reuse ;  /* 0x0000002699997c23 */ /* 0x100fe200080108ce */
[----:B0-----:R-:W-:-:S01]  /*1aea0*/  FFMA.FTZ R205, R191, UR38, -R206 ;  /* 0x00000026bfcd7c23 */ /* 0x001fc200080108ce */
[----:B------:R-:W-:-:S03]  /*1aeb0*/  FMUL.FTZ R191, R207, UR38 ;  /* 0x00000026cfbf7c20 */ /* 0x000fc60008410000 */
[----:B------:R-:W-:Y:S01]  /*1aec0*/  MUFU.EX2 R9, R9 ;  /* 0x0000000900097308 */ /* 0x000fe20000000800 */
[----:B------:R-:W-:-:S01]  /*1aed0*/  FFMA.FTZ R155, R155, UR38, -R206 ;  /* 0x000000269b9b7c23 */ /* 0x000fc200080108ce */
[----:B------:R-:W-:-:S06]  /*1aee0*/  FFMA.FTZ R158, R158, UR38, -R206 ;  /* 0x000000269e9e7c23 */ /* 0x000fcc00080108ce */
[----:B------:R-:W0:Y:S08]  /*1aef0*/  MUFU.EX2 R191, R191 ;  /* 0x000000bf00bf7308 */ /* 0x000e300000000800 */
[----:B------:R-:W1:Y:S08]  /*1af00*/  MUFU.EX2 R153, R153 ;  /* 0x0000009900997308 */ /* 0x000e700000000800 */
[----:B------:R-:W2:Y:S08]  /*1af10*/  MUFU.EX2 R155, R155 ;  /* 0x0000009b009b7308 */ /* 0x000eb00000000800 */
[----:B------:R-:W3:Y:S01]  /*1af20*/  MUFU.EX2 R158, R158 ;  /* 0x0000009e009e7308 */ /* 0x000ee20000000800 */
[----:B0-----:R-:W-:-:S04]  /*1af30*/  FFMA.FTZ R0, R191, R0, R9 ;  /* 0x00000000bf007223 */ /* 0x001fc80000010009 */
[----:B-1----:R-:W-:-:S04]  /*1af40*/  FADD.FTZ R0, R153, R0 ;  /* 0x0000000099007221 */ /* 0x002fc80000010000 */
[----:B--2---:R-:W-:Y:S01]  /*1af50*/  FADD.FTZ R0, R155, R0 ;  /* 0x000000009b007221 */ /* 0x004fe20000010000 */
[----:B---3--:R-:W-:-:S04]  /*1af60*/  F2FP.SATFINITE.E4M3.F32.PACK_AB_MERGE_C R155, R158, R155, RZ ;  /* 0x0000009b9e9b723e */ /* 0x008fc800048070ff */
[----:B------:R-:W-:Y:S02]  /*1af70*/  F2FP.SATFINITE.E4M3.F32.PACK_AB_MERGE_C R153, R153, R9, R155 ;  /* 0x000000099999723e */ /* 0x000fe4000480709b */
        /* <DEDUP_REMOVED lines=20> */
[----:B------:R-:W-:Y:S01]  /*1b0c0*/  FMNMX.FTZ R9, R180, R9, !PT ;  /* 0x00000009b4097209 */ /* 0x000fe20007810000 */
[----:B------:R-:W-:-:S03]  /*1b0d0*/  FMUL.FTZ R155, R2, R208 ;  /* 0x000000d0029b7220 */ /* 0x000fc60000410000 */
[----:B------:R-:W-:Y:S01]  /*1b0e0*/  FMNMX.FTZ R9, R181, R9, !PT ;  /* 0x00000009b5097209 */ /* 0x000fe20007810000 */
[----:B------:R-:W-:-:S03]  /*1b0f0*/  FMUL.FTZ R207, R2, R209 ;  /* 0x000000d102cf7220 */ /* 0x000fc60000410000 */
[----:B------:R-:W-:Y:S01]  /*1b100*/  FMNMX.FTZ R9, R184, R9, !PT ;  /* 0x00000009b8097209 */ /* 0x000fe20007810000 */
[----:B------:R-:W0:Y:S01]  /*1b110*/  MUFU.TANH R155, R155 ;  /* 0x0000009b009b7308 */ /* 0x000e220000002400 */
[----:B------:R-:W-:-:S01]  /*1b120*/  FADD.FTZ R0, R158, R0 ;  /* 0x000000009e007221 */ /* 0x000fc20000010000 */
[----:B------:R-:W-:Y:S01]  /*1b130*/  FMUL.FTZ R158, R2, R212 ;  /* 0x000000d4029e7220 */ /* 0x000fe20000410000 */
[----:B------:R-:W-:Y:S01]  /*1b140*/  FMNMX.FTZ R9, R185, R9, !PT ;  /* 0x00000009b9097209 */ /* 0x000fe20007810000 */
[--C-:B------:R-:W-:Y:S01]  /*1b150*/  FFMA.FTZ R159, R159, UR38, -R206.reuse ;  /* 0x000000269f9f7c23 */ /* 0x100fe200080108ce */
[----:B------:R-:W-:-:S01]  /*1b160*/  FFMA.FTZ R162, R162, UR38, -R206 ;  /* 0x00000026a2a27c23 */ /* 0x000fc200080108ce */
[--C-:B------:R-:W-:Y:S01]  /*1b170*/  FFMA.FTZ R163, R163, UR38, -R206.reuse ;  /* 0x00000026a3a37c23 */ /* 0x100fe200080108ce */
[----:B------:R-:W-:-:S01]  /*1b180*/  FFMA.FTZ R166, R166, UR38, -R206 ;  /* 0x00000026a6a67c23 */ /* 0x000fc200080108ce */
[----:B------:R-:W1:Y:S01]  /*1b190*/  MUFU.TANH R207, R207 ;  /* 0x000000cf00cf7308 */ /* 0x000e620000002400 */
[----:B------:R-:W-:-:S01]  /*1b1a0*/  FFMA.FTZ R167, R167, UR38, -R206 ;  /* 0x00000026a7a77c23 */ /* 0x000fc200080108ce */
[--C-:B------:R-:W-:Y:S01]  /*1b1b0*/  FFMA.FTZ R170, R170, UR38, -R206.reuse ;  /* 0x00000026aaaa7c23 */ /* 0x100fe200080108ce */
        /* <DEDUP_REMOVED lines=21> */
[----:B------:R-:W-:Y:S01]  /*1b310*/  FMNMX.FTZ R9, R197, R9, !PT ;  /* 0x00000009c5097209 */ /* 0x000fe20007810000 */
[----:B------:R-:W-:Y:S01]  /*1b320*/  FMUL.FTZ R206, R2, R213 ;  /* 0x000000d502ce7220 */ /* 0x000fe20000410000 */
[----:B------:R-:W2:Y:S02]  /*1b330*/  MUFU.TANH R158, R158 ;  /* 0x0000009e009e7308 */ /* 0x000ea40000002400 */
[----:B------:R-:W-:-:S02]  /*1b340*/  FMNMX.FTZ R9, R188, R9, !PT ;  /* 0x00000009bc097209 */ /* 0x000fc40007810000 */
[----:B------:R-:W-:Y:S02]  /*1b350*/  FSEL R11, R11, -INF , P5 ;  /* 0xff8000000b0b7808 */ /* 0x000fe40002800000 */
[----:B------:R-:W-:Y:S02]  /*1b360*/  FMNMX.FTZ R9, R189, R9, !PT ;  /* 0x00000009bd097209 */ /* 0x000fe40007810000 */
[----:B------:R-:W3:Y:S01]  /*1b370*/  MUFU.TANH R206, R206 ;  /* 0x000000ce00ce7308 */ /* 0x000ee20000002400 */
[----:B0-----:R-:W-:Y:S02]  /*1b380*/  FSEL R155, R155, -INF , P4 ;  /* 0xff8000009b9b7808 */ /* 0x001fe40002000000 */
[----:B------:R-:W-:Y:S02]  /*1b390*/  FMNMX.FTZ R9, R11, R9, !PT ;  /* 0x000000090b097209 */ /* 0x000fe40007810000 */
[----:B-1----:R-:W-:Y:S02]  /*1b3a0*/  FSEL R207, R207, -INF , P3 ;  /* 0xff800000cfcf7808 */ /* 0x002fe40001800000 */
[----:B------:R-:W-:-:S02]  /*1b3b0*/  FMNMX.FTZ R9, R155, R9, !PT ;  /* 0x000000099b097209 */ /* 0x000fc40007810000 */
[----:B--2---:R-:W-:Y:S02]  /*1b3c0*/  FSEL R158, R158, -INF , P2 ;  /* 0xff8000009e9e7808 */ /* 0x004fe40001000000 */
[----:B------:R-:W-:-:S04]  /*1b3d0*/  FMNMX.FTZ R9, R207, R9, !PT ;  /* 0x00000009cf097209 */ /* 0x000fc80007810000 */
[----:B------:R-:W-:Y:S02]  /*1b3e0*/  FMNMX.FTZ R9, R158, R9, !PT ;  /* 0x000000099e097209 */ /* 0x000fe40007810000 */
[----:B---3--:R-:W-:-:S04]  /*1b3f0*/  FSEL R206, R206, -INF , P1 ;  /* 0xff800000cece7808 */ /* 0x008fc80000800000 */
[----:B------:R-:W-:-:S05]  /*1b400*/  FMNMX.FTZ R9, R206, R9, !PT ;  /* 0x00000009ce097209 */ /* 0x000fca0007810000 */
[----:B------:R-:W0:Y:S02]  /*1b410*/  SHFL.BFLY PT, R208, R9, 0x2, 0x1f ;  /* 0x0c401f0009d07f89 */ /* 0x000e2400000e0000 */
[----:B0-----:R-:W-:-:S05]  /*1b420*/  FMNMX.FTZ R9, R9, R208, !PT ;  /* 0x000000d009097209 */ /* 0x001fca0007810000 */
[----:B------:R-:W0:Y:S02]  /*1b430*/  SHFL.BFLY PT, R208, R9, 0x1, 0x1f ;  /* 0x0c201f0009d07f89 */ /* 0x000e2400000e0000 */
[----:B0-----:R-:W-:-:S04]  /*1b440*/  FMNMX.FTZ R9, R9, R208, !PT ;  /* 0x000000d009097209 */ /* 0x001fc80007810000 */
[----:B------:R-:W-:-:S04]  /*1b450*/  FSETP.NEU.FTZ.AND P1, PT, R9, -INF , PT ;  /* 0xff8000000900780b */ /* 0x000fc80003f3d000 */
[----:B------:R-:W-:-:S05]  /*1b460*/  FSEL R208, R9, RZ, P1 ;  /* 0x000000ff09d07208 */ /* 0x000fca0000800000 */
[----:B------:R-:W-:Y:S01]  /*1b470*/  FADD.FTZ R10, -R208, R10 ;  /* 0x0000000ad00a7221 */ /* 0x000fe20000010100 */
[----:B------:R-:W-:-:S04]  /*1b480*/  IMAD.U32 R208, RZ, RZ, UR38 ;  /* 0x00000026ffd07e24 */ /* 0x000fc8000f8e00ff */
[----:B------:R-:W-:-:S05]  /*1b490*/  FFMA.FTZ R208, R9, R208, -8 ;  /* 0xc100000009d07423 */ /* 0x000fca00000100d0 */
[----:B------:R-:W-:Y:S01]  /*1b4a0*/  FSEL R208, R208, RZ, P1 ;  /* 0x000000ffd0d07208 */ /* 0x000fe20000800000 */
[----:B------:R-:W-:-:S04]  /*1b4b0*/  FMUL.FTZ R10, R10, UR38 ;  /* 0x000000260a0a7c20 */ /* 0x000fc80008410000 */
[--C-:B------:R-:W-:Y:S01]  /*1b4c0*/  FFMA.FTZ R12, R12, UR38, -R208.reuse ;  /* 0x000000260c0c7c23 */ /* 0x100fe200080108d0 */
[----:B------:R-:W-:-:S01]  /*1b4d0*/  FFMA.FTZ R13, R13, UR38, -R208 ;  /* 0x000000260d0d7c23 */ /* 0x000fc200080108d0 */
[----:B------:R-:W-:Y:S01]  /*1b4e0*/  MUFU.EX2 R10, R10 ;  /* 0x0000000a000a7308 */ /* 0x000fe20000000800 */
[----:B------:R-:W-:-:S01]  /*1b4f0*/  FFMA.FTZ R15, R15, UR38, -R208 ;  /* 0x000000260f0f7c23 */ /* 0x000fc200080108d0 */
[----:B------:R-:W-:-:S06]  /*1b500*/  FFMA.FTZ R209, R20, UR38, -R208 ;  /* 0x0000002614d17c23 */ /* 0x000fcc00080108d0 */
[----:B------:R-:W0:Y:S08]  /*1b510*/  MUFU.EX2 R12, R12 ;  /* 0x0000000c000c7308 */ /* 0x000e300000000800 */
[----:B------:R-:W1:Y:S08]  /*1b520*/  MUFU.EX2 R13, R13 ;  /* 0x0000000d000d7308 */ /* 0x000e700000000800 */
[----:B------:R-:W2:Y:S01]  /*1b530*/  MUFU.EX2 R15, R15 ;  /* 0x0000000f000f7308 */ /* 0x000ea20000000800 */
[----:B------:R-:W-:-:S01]  /*1b540*/  FFMA.FTZ R20, R21, UR38, -R208 ;  /* 0x0000002615147c23 */ /* 0x000fc200080108d0 */
[----:B0-----:R-:W-:-:S06]  /*1b550*/  FFMA.FTZ R3, R10, R3, R12 ;  /* 0x000000030a037223 */ /* 0x001fcc000001000c */
[----:B------:R-:W0:Y:S01]  /*1b560*/  MUFU.EX2 R209, R209 ;  /* 0x000000d100d17308 */ /* 0x000e220000000800 */
[----:B------:R-:W-:-:S01]  /*1b570*/  FFMA.FTZ R21, R152, UR38, -R208 ;  /* 0x0000002698157c23 */ /* 0x000fc200080108d0 */
[----:B-1----:R-:W-:Y:S01]  /*1b580*/  FADD.FTZ R3, R13, R3 ;  /* 0x000000030d037221 */ /* 0x002fe20000010000 */
[----:B------:R-:W-:-:S05]  /*1b590*/  FFMA.FTZ R152, R196, UR38, -R208 ;  /* 0x00000026c4987c23 */ /* 0x000fca00080108d0 */
[----:B------:R-:W1:Y:S01]  /*1b5a0*/  MUFU.EX2 R20, R20 ;  /* 0x0000001400147308 */ /* 0x000e620000000800 */
[----:B--2---:R-:W-:-:S01]  /*1b5b0*/  FADD.FTZ R3, R15, R3 ;  /* 0x000000030f037221 */ /* 0x004fc20000010000 */
[--C-:B------:R-:W-:Y:S01]  /*1b5c0*/  FFMA.FTZ R154, R154, UR38, -R208.reuse ;  /* 0x000000269a9a7c23 */ /* 0x100fe200080108d0 */
[----:B------:R-:W-:-:S05]  /*1b5d0*/  FFMA.FTZ R210, R161, UR38, -R208 ;  /* 0x00000026a1d27c23 */ /* 0x000fca00080108d0 */
[----:B------:R-:W2:Y:S01]  /*1b5e0*/  MUFU.EX2 R159, R159 ;  /* 0x0000009f009f7308 */ /* 0x000ea20000000800 */
[----:B0-----:R-:W-:Y:S01]  /*1b5f0*/  F2FP.SATFINITE.E4M3.F32.PACK_AB_MERGE_C R15, R209, R15, RZ ;  /* 0x0000000fd10f723e */ /* 0x001fe200048070ff */
[----:B------:R-:W-:Y:S01]  /*1b600*/  FFMA.FTZ R161, R165, UR38, -R208 ;  /* 0x00000026a5a17c23 */ /* 0x000fe200080108d0 */
[----:B------:R-:W-:-:S01]  /*1b610*/  FADD.FTZ R209, R209, R3 ;  /* 0x00000003d1d17221 */ /* 0x000fc20000010000 */
[----:B------:R-:W-:-:S04]  /*1b620*/  VIADD R3, R6, 0x38840 ;  /* 0x0003884006037836 */ /* 0x000fc80000000000 */
[----:B------:R-:W0:Y:S01]  /*1b630*/  MUFU.EX2 R21, R21 ;  /* 0x0000001500157308 */ /* 0x000e220000000800 */
[----:B------:R-:W-:Y:S02]  /*1b640*/  IMAD.U32 R165, RZ, RZ, UR39 ;  /* 0x00000027ffa57e24 */ /* 0x000fe4000f8e00ff */
[----:B------:R-:W-:-:S05]  /*1b650*/  FFMA.FTZ R156, R156, UR38, -R208 ;  /* 0x000000269c9c7c23 */ /* 0x000fca00080108d0 */
[----:B------:R-:W3:Y:S01]  /*1b660*/  MUFU.EX2 R162, R162 ;  /* 0x000000a200a27308 */ /* 0x000ee20000000800 */
[----:B------:R-:W-:Y:S01]  /*1b670*/  PRMT R3, R165, 0x654, R3 ;  /* 0x00000654a5037816 */ /* 0x000fe20000000003 */
[----:B------:R-:W-:-:S06]  /*1b680*/  FFMA.FTZ R157, R157, UR38, -R208 ;  /* 0x000000269d9d7c23 */ /* 0x000fcc00080108d0 */
[----:B------:R-:W4:Y:S01]  /*1b690*/  MUFU.EX2 R152, R152 ;  /* 0x0000009800987308 */ /* 0x000f220000000800 */
[----:B------:R2:W-:Y:S07]  /*1b6a0*/  SYNCS.ARRIVE.TRANS64.RED.A1T0 RZ, [R3+URZ], RZ ;  /* 0x000000ff03ff79a7 */ /* 0x0005ee000810043f */
[----:B------:R-:W5:Y:S01]  /*1b6b0*/  MUFU.EX2 R163, R163 ;  /* 0x000000a300a37308 */ /* 0x000f620000000800 */
[----:B-1----:R-:W-:-:S01]  /*1b6c0*/  FADD.FTZ R209, R20, R209 ;  /* 0x000000d114d17221 */ /* 0x002fc20000010000 */
[----:B------:R-:W-:-:S06]  /*1b6d0*/  FFMA.FTZ R196, R160, UR38, -R208 ;  /* 0x00000026a0c47c23 */ /* 0x000fcc00080108d0 */
[----:B------:R-:W1:Y:S01]  /*1b6e0*/  MUFU.EX2 R154, R154 ;  /* 0x0000009a009a7308 */ /* 0x000e620000000800 */
[----:B--2---:R-:W-:-:S07]  /*1b6f0*/  FADD.FTZ R3, R159, R0 ;  /* 0x000000009f037221 */ /* 0x004fce0000010000 */
[----:B------:R-:W2:Y:S01]  /*1b700*/  MUFU.EX2 R166, R166 ;  /* 0x000000a600a67308 */ /* 0x000ea20000000800 */
[----:B0-----:R-:W-:-:S01]  /*1b710*/  FADD.FTZ R0, R21, R209 ;  /* 0x000000d115007221 */ /* 0x001fc20000010000 */
[----:B---3--:R-:W-:-:S06]  /*1b720*/  FADD.FTZ R3, R162, R3 ;  /* 0x00000003a2037221 */ /* 0x008fcc0000010000 */
[----:B------:R-:W0:Y:S08]  /*1b730*/  MUFU.EX2 R156, R156 ;  /* 0x0000009c009c7308 */ /* 0x000e300000000800 */
[----:B------:R-:W3:Y:S01]  /*1b740*/  MUFU.EX2 R167, R167 ;  /* 0x000000a700a77308 */ /* 0x000ee20000000800 */
[----:B----4-:R-:W-:-:S01]  /*1b750*/  FADD.FTZ R0, R152, R0 ;  /* 0x0000000098007221 */ /* 0x010fc20000010000 */
[----:B------:R-:W-:-:S06]  /*1b760*/  FFMA.FTZ R160, R164, UR38, -R208 ;  /* 0x00000026a4a07c23 */ /* 0x000fcc00080108d0 */
[----:B------:R-:W4:Y:S01]  /*1b770*/  MUFU.EX2 R157, R157 ;  /* 0x0000009d009d7308 */ /* 0x000f220000000800 */
[----:B-----5:R-:W-:-:S07]  /*1b780*/  FADD.FTZ R3, R163, R3 ;  /* 0x00000003a3037221 */ /* 0x020fce0000010000 */
[----:B------:R-:W5:Y:S01]  /*1b790*/  MUFU.EX2 R170, R170 ;  /* 0x000000aa00aa7308 */ /* 0x000f620000000800 */
[----:B-1----:R-:W-:-:S01]  /*1b7a0*/  FADD.FTZ R0, R154, R0 ;  /* 0x000000009a007221 */ /* 0x002fc20000010000 */
[----:B--2---:R-:W-:-:S06]  /*1b7b0*/  FADD.FTZ R3, R166, R3 ;  /* 0x00000003a6037221 */ /* 0x004fcc0000010000 */
[----:B------:R-:W1:Y:S08]  /*1b7c0*/  MUFU.EX2 R196, R196 ;  /* 0x000000c400c47308 */ /* 0x000e700000000800 */
[----:B------:R-:W2:Y:S01]  /*1b7d0*/  MUFU.EX2 R171, R171 ;  /* 0x000000ab00ab7308 */ /* 0x000ea20000000800 */
[----:B0-----:R-:W-:-:S01]  /*1b7e0*/  FADD.FTZ R0, R156, R0 ;  /* 0x000000009c007221 */ /* 0x001fc20000010000 */
[----:B------:R-:W-:-:S06]  /*1b7f0*/  FFMA.FTZ R164, R168, UR38, -R208 ;  /* 0x00000026a8a47c23 */ /* 0x000fcc00080108d0 */
[----:B------:R-:W0:Y:S01]  /*1b800*/  MUFU.EX2 R210, R210 ;  /* 0x000000d200d27308 */ /* 0x000e220000000800 */
[----:B---3--:R-:W-:-:S07]  /*1b810*/  FADD.FTZ R3, R167, R3 ;  /* 0x00000003a7037221 */ /* 0x008fce0000010000 */
[----:B------:R-:W3:Y:S01]  /*1b820*/  MUFU.EX2 R174, R174 ;  /* 0x000000ae00ae7308 */ /* 0x000ee20000000800 */
[----:B----4-:R-:W-:-:S01]  /*1b830*/  FADD.FTZ R0, R157, R0 ;  /* 0x000000009d007221 */ /* 0x010fc20000010000 */
[----:B------:R-:W-:-:S06]  /*1b840*/  FFMA.FTZ R169, R169, UR38, -R208 ;  /* 0x00000026a9a97c23 */ /* 0x000fcc00080108d0 */
[----:B------:R-:W4:Y:S01]  /*1b850*/  MUFU.EX2 R160, R160 ;  /* 0x000000a000a07308 */ /* 0x000f220000000800 */
[----:B-----5:R-:W-:-:S07]  /*1b860*/  FADD.FTZ R3, R170, R3 ;  /* 0x00000003aa037221 */ /* 0x020fce0000010000 */
[----:B------:R-:W5:Y:S01]  /*1b870*/  MUFU.EX2 R175, R175 ;  /* 0x000000af00af7308 */ /* 0x000f620000000800 */
[----:B-1----:R-:W-:-:S01]  /*1b880*/  FADD.FTZ R0, R196, R0 ;  /* 0x00000000c4007221 */ /* 0x002fc20000010000 */
[----:B------:R-:W-:-:S06]  /*1b890*/  FFMA.FTZ R172, R172, UR38, -R208 ;  /* 0x00000026acac7c23 */ /* 0x000fcc00080108d0 */
[----:B------:R-:W1:Y:S01]  /*1b8a0*/  MUFU.EX2 R161, R161 ;  /* 0x000000a100a17308 */ /* 0x000e620000000800 */
[----:B--2---:R-:W-:-:S07]  /*1b8b0*/  FADD.FTZ R3, R171, R3 ;  /* 0x00000003ab037221 */ /* 0x004fce0000010000 */
        /* <DEDUP_REMOVED lines=11> */
[----:B------:R-:W-:-:S01]  /*1b970*/  FFMA.FTZ R177, R177, UR38, -R208 ;  /* 0x00000026b1b17c23 */ /* 0x000fc200080108d0 */
[----:B-1----:R-:W-:-:S06]  /*1b980*/  FADD.FTZ R0, R161, R0 ;  /* 0x00000000a1007221 */ /* 0x002fcc0000010000 */
        /* <DEDUP_REMOVED lines=13> */
[----:B-1----:R-:W-:-:S07]  /*1ba60*/  FADD.FTZ R0, R172, R0 ;  /* 0x00000000ac007221 */ /* 0x002fce0000010000 */
[----:B------:R-:W1:Y:S01]  /*1ba70*/  MUFU.EX2 R177, R177 ;  /* 0x000000b100b17308 */ /* 0x000e620000000800 */
[----:B------:R-:W-:-:S01]  /*1ba80*/  FFMA.FTZ R184, R184, UR38, -R208 ;  /* 0x00000026b8b87c23 */ /* 0x000fc200080108d0 */
[----:B--2---:R-:W-:-:S06]  /*1ba90*/  FADD.FTZ R3, R183, R3 ;  /* 0x00000003b7037221 */ /* 0x004fcc0000010000 */
        /* <DEDUP_REMOVED lines=11> */
[----:B-1----:R-:W-:Y:S01]  /*1bb50*/  F2FP.SATFINITE.E4M3.F32.PACK_AB_MERGE_C R176, R177, R176, RZ ;  /* 0x000000b0b1b0723e */ /* 0x002fe200048070ff */
[----:B------:R-:W-:Y:S01]  /*1bb60*/  FFMA.FTZ R11, R11, UR38, -R208 ;  /* 0x000000260b0b7c23 */ /* 0x000fe200080108d0 */
[----:B------:R-:W-:-:S05]  /*1bb70*/  FADD.FTZ R177, R177, R0 ;  /* 0x00000000b1b17221 */ /* 0x000fca0000010000 */
[----:B------:R-:W1:Y:S01]  /*1bb80*/  MUFU.EX2 R184, R184 ;  /* 0x000000b800b87308 */ /* 0x000e620000000800 */
[----:B------:R-:W-:-:S01]  /*1bb90*/  FFMA.FTZ R188, R188, UR38, -R208 ;  /* 0x00000026bcbc7c23 */ /* 0x000fc200080108d0 */
[----:B--2---:R-:W-:-:S06]  /*1bba0*/  FADD.FTZ R3, R190, R3 ;  /* 0x00000003be037221 */ /* 0x004fcc0000010000 */
[----:B------:R-:W2:Y:S01]  /*1bbb0*/  MUFU.EX2 R194, R194 ;  /* 0x000000c200c27308 */ /* 0x000ea20000000800 */
[----:B0-----:R-:W-:-:S07]  /*1bbc0*/  FADD.FTZ R177, R180, R177 ;  /* 0x000000b1b4b17221 */ /* 0x001fce0000010000 */
[----:B------:R-:W0:Y:S08]  /*1bbd0*/  MUFU.EX2 R185, R185 ;  /* 0x000000b900b97308 */ /* 0x000e300000000800 */
[----:B------:R-:W0:Y:S08]  /*1bbe0*/  MUFU.EX2 R195, R195 ;  /* 0x000000c300c37308 */ /* 0x000e300000000800 */
[----:B------:R-:W0:Y:S01]  /*1bbf0*/  MUFU.EX2 R197, R197 ;  /* 0x000000c500c57308 */ /* 0x000e220000000800 */
[----:B------:R-:W-:-:S07]  /*1bc00*/  FFMA.FTZ R189, R189, UR38, -R208 ;  /* 0x00000026bdbd7c23 */ /* 0x000fce00080108d0 */
[----:B------:R-:W0:Y:S08]  /*1bc10*/  MUFU.EX2 R198, R198 ;  /* 0x000000c600c67308 */ /* 0x000e300000000800 */
[----:B------:R3:W-:Y:S02]  /*1bc20*/  MUFU.EX2 R0, R11 ;  /* 0x0000000b00007308 */ /* 0x0007e40000000800 */
[----:B---3--:R-:W-:-:S06]  /*1bc30*/  FADD.FTZ R11, R205, R3 ;  /* 0x00000003cd0b7221 */ /* 0x008fcc0000010000 */
[----:B------:R-:W3:Y:S01]  /*1bc40*/  MUFU.EX2 R188, R188 ;  /* 0x000000bc00bc7308 */ /* 0x000ee20000000800 */
[----:B----4-:R-:W-:-:S01]  /*1bc50*/  FADD.FTZ R3, R181, R177 ;  /* 0x000000b1b5037221 */ /* 0x010fc20000010000 */
[----:B-----5:R-:W-:-:S06]  /*1bc60*/  FADD.FTZ R11, R192, R11 ;  /* 0x0000000bc00b7221 */ /* 0x020fcc0000010000 */
[----:B------:R-:W4:Y:S01]  /*1bc70*/  MUFU.EX2 R199, R199 ;  /* 0x000000c700c77308 */ /* 0x000f220000000800 */
[----:B-1----:R-:W-:-:S01]  /*1bc80*/  FADD.FTZ R3, R184, R3 ;  /* 0x00000003b8037221 */ /* 0x002fc20000010000 */
[----:B--2---:R-:W-:-:S06]  /*1bc90*/  FADD.FTZ R11, R194, R11 ;  /* 0x0000000bc20b7221 */ /* 0x004fcc0000010000 */
[----:B------:R-:W1:Y:S01]  /*1bca0*/  MUFU.EX2 R200, R200 ;  /* 0x000000c800c87308 */ /* 0x000e620000000800 */
[----:B0-----:R-:W-:-:S01]  /*1bcb0*/  FADD.FTZ R3, R185, R3 ;  /* 0x00000003b9037221 */ /* 0x001fc20000010000 */
[----:B------:R-:W-:Y:S01]  /*1bcc0*/  FADD.FTZ R11, R195, R11 ;  /* 0x0000000bc30b7221 */ /* 0x000fe20000010000 */
[----:B------:R-:W-:-:S05]  /*1bcd0*/  FFMA.FTZ R155, R155, UR38, -R208 ;  /* 0x000000269b9b7c23 */ /* 0x000fca00080108d0 */
[----:B------:R-:W0:Y:S01]  /*1bce0*/  MUFU.EX2 R201, R201 ;  /* 0x000000c900c97308 */ /* 0x000e220000000800 */
[----:B------:R-:W-:-:S01]  /*1bcf0*/  FADD.FTZ R3, R197, R3 ;  /* 0x00000003c5037221 */ /* 0x000fc20000010000 */
[----:B------:R-:W-:-:S06]  /*1bd00*/  FADD.FTZ R11, R198, R11 ;  /* 0x0000000bc60b7221 */ /* 0x000fcc0000010000 */
[----:B------:R-:W2:Y:S01]  /*1bd10*/  MUFU.EX2 R189, R189 ;  /* 0x000000bd00bd7308 */ /* 0x000ea20000000800 */
[----:B------:R-:W-:-:S01]  /*1bd20*/  FFMA.FTZ R207, R207, UR38, -R208 ;  /* 0x00000026cfcf7c23 */ /* 0x000fc200080108d0 */
[----:B------:R-:W-:Y:S01]  /*1bd30*/  F2FP.SATFINITE.E4M3.F32.PACK_AB_MERGE_C R165, R154, R152, RZ ;  /* 0x000000989aa5723e */ /* 0x000fe200048070ff */
[----:B---3--:R-:W-:-:S01]  /*1bd40*/  FADD.FTZ R152, R188, R3 ;  /* 0x00000003bc987221 */ /* 0x008fc20000010000 */
[----:B------:R-:W-:-:S04]  /*1bd50*/  F2FP.SATFINITE.E4M3.F32.PACK_AB_MERGE_C R163, R166, R163, RZ ;  /* 0x000000a3a6a3723e */ /* 0x000fc800048070ff */
[----:B------:R-:W3:Y:S01]  /*1bd60*/  MUFU.EX2 R202, R202 ;  /* 0x000000ca00ca7308 */ /* 0x000ee20000000800 */
[----:B----4-:R-:W-:-:S01]  /*1bd70*/  FADD.FTZ R3, R199, R11 ;  /* 0x0000000bc7037221 */ /* 0x010fc20000010000 */
[--C-:B------:R-:W-:Y:S01]  /*1bd80*/  FFMA.FTZ R158, R158, UR38, -R208.reuse ;  /* 0x000000269e9e7c23 */ /* 0x100fe200080108d0 */
[----:B------:R-:W-:-:S05]  /*1bd90*/  FFMA.FTZ R206, R206, UR38, -R208 ;  /* 0x00000026cece7c23 */ /* 0x000fca00080108d0 */
[----:B------:R-:W4:Y:S01]  /*1bda0*/  MUFU.EX2 R203, R203 ;  /* 0x000000cb00cb7308 */ /* 0x000f220000000800 */
[----:B-1----:R-:W-:-:S07]  /*1bdb0*/  FADD.FTZ R3, R200, R3 ;  /* 0x00000003c8037221 */ /* 0x002fce0000010000 */
[----:B------:R-:W1:Y:S01]  /*1bdc0*/  MUFU.EX2 R166, R155 ;  /* 0x0000009b00a67308 */ /* 0x000e620000000800 */
[----:B0-----:R-:W-:-:S01]  /*1bdd0*/  FADD.FTZ R3, R201, R3 ;  /* 0x00000003c9037221 */ /* 0x001fc20000010000 */
[----:B--2---:R-:W-:-:S06]  /*1bde0*/  FADD.FTZ R152, R189, R152 ;  /* 0x00000098bd987221 */ /* 0x004fcc0000010000 */
[----:B------:R-:W0:Y:S01]  /*1bdf0*/  MUFU.EX2 R207, R207 ;  /* 0x000000cf00cf7308 */ /* 0x000e220000000800 */
[----:B---3--:R-:W-:-:S01]  /*1be00*/  FADD.FTZ R3, R202, R3 ;  /* 0x00000003ca037221 */ /* 0x008fc20000010000 */
[----:B------:R-:W-:-:S06]  /*1be10*/  FADD.FTZ R152, R0, R152 ;  /* 0x0000009800987221 */ /* 0x000fcc0000010000 */
[----:B------:R-:W2:Y:S01]  /*1be20*/  MUFU.EX2 R204, R204 ;  /* 0x000000cc00cc7308 */ /* 0x000ea20000000800 */
[----:B------:R-:W-:-:S07]  /*1be30*/  F2FP.SATFINITE.E4M3.F32.PACK_AB_MERGE_C R11, R0, R189, RZ ;  /* 0x000000bd000b723e */ /* 0x000fce00048070ff */
[----:B------:R-:W-:Y:S08]  /*1be40*/  MUFU.EX2 R193, R193 ;  /* 0x000000c100c17308 */ /* 0x000ff00000000800 */
[----:B------:R-:W3:Y:S08]  /*1be50*/  MUFU.EX2 R158, R158 ;  /* 0x0000009e009e7308 */ /* 0x000ef00000000800 */
[----:B------:R-:W5:Y:S01]  /*1be60*/  MUFU.EX2 R206, R206 ;  /* 0x000000ce00ce7308 */ /* 0x000f620000000800 */
[----:B----4-:R-:W-:-:S01]  /*1be70*/  FADD.FTZ R0, R203, R3 ;  /* 0x00000003cb007221 */ /* 0x010fc20000010000 */
[----:B-1----:R-:W-:Y:S01]  /*1be80*/  FADD.FTZ R3, R166, R152 ;  /* 0x00000098a6037221 */ /* 0x002fe20000010000 */
[----:B------:R-:W-:-:S03]  /*1be90*/  F2FP.SATFINITE.E4M3.F32.PACK_AB_MERGE_C R196, R210, R196, RZ ;  /* 0x000000c4d2c4723e */ /* 0x000fc600048070ff */
[----:B0-----:R-:W-:Y:S01]  /*1bea0*/  FADD.FTZ R3, R207, R3 ;  /* 0x00000003cf037221 */ /* 0x001fe20000010000 */
[----:B------:R-:W-:Y:S01]  /*1beb0*/  F2FP.SATFINITE.E4M3.F32.PACK_AB_MERGE_C R171, R174, R171, RZ ;  /* 0x000000abaeab723e */ /* 0x000fe200048070ff */
[----:B--2---:R-:W-:Y:S01]  /*1bec0*/  FADD.FTZ R0, R204, R0 ;  /* 0x00000000cc007221 */ /* 0x004fe20000010000 */
[----:B------:R-:W-:Y:S01]  /*1bed0*/  F2FP.SATFINITE.E4M3.F32.PACK_AB_MERGE_C R164, R169, R164, RZ ;  /* 0x000000a4a9a4723e */ /* 0x000fe200048070ff */
[----:B---3--:R-:W-:Y:S01]  /*1bee0*/  FADD.FTZ R3, R158, R3 ;  /* 0x000000039e037221 */ /* 0x008fe20000010000 */
[----:B------:R-:W-:Y:S02]  /*1bef0*/  F2FP.SATFINITE.E4M3.F32.PACK_AB_MERGE_C R179, R182, R179, RZ ;  /* 0x000000b3b6b3723e */ /* 0x000fe400048070ff */
[----:B------:R-:W-:Y:S02]  /*1bf00*/  F2FP.SATFINITE.E4M3.F32.PACK_AB_MERGE_C R187, R190, R187, RZ ;  /* 0x000000bbbebb723e */ /* 0x000fe400048070ff */
[----:B------:R-:W-:Y:S02]  /*1bf10*/  F2FP.SATFINITE.E4M3.F32.PACK_AB_MERGE_C R184, R185, R184, RZ ;  /* 0x000000b8b9b8723e */ /* 0x000fe400048070ff */
[----:B------:R-:W-:-:S02]  /*1bf20*/  F2FP.SATFINITE.E4M3.F32.PACK_AB_MERGE_C R194, R195, R194, RZ ;  /* 0x000000c2c3c2723e */ /* 0x000fc400048070ff */
[----:B------:R-:W-:Y:S02]  /*1bf30*/  F2FP.SATFINITE.E4M3.F32.PACK_AB_MERGE_C R200, R201, R200, RZ ;  /* 0x000000c8c9c8723e */ /* 0x000fe400048070ff */
[----:B------:R-:W-:Y:S02]  /*1bf40*/  F2FP.SATFINITE.E4M3.F32.PACK_AB_MERGE_C R204, R193, R204, RZ ;  /* 0x000000ccc1cc723e */ /* 0x000fe400048070ff */
[----:B-----5:R-:W-:Y:S02]  /*1bf50*/  F2FP.SATFINITE.E4M3.F32.PACK_AB_MERGE_C R168, R206, R158, RZ ;  /* 0x0000009ecea8723e */ /* 0x020fe400048070ff */
[----:B------:R-:W-:Y:S01]  /*1bf60*/  F2FP.SATFINITE.E4M3.F32.PACK_AB_MERGE_C R156, R157, R156, R196 ;  /* 0x0000009c9d9c723e */ /* 0x000fe200048070c4 */
[----:B------:R-:W-:-:S01]  /*1bf70*/  FADD.FTZ R0, R193, R0 ;  /* 0x00000000c1007221 */ /* 0x000fc20000010000 */
[----:B------:R-:W-:Y:S01]  /*1bf80*/  F2FP.SATFINITE.E4M3.F32.PACK_AB_MERGE_C R154, R21, R20, R165 ;  /* 0x00000014159a723e */ /* 0x000fe200048070a5 */
[----:B------:R-:W-:-:S01]  /*1bf90*/  FADD.FTZ R3, R206, R3 ;  /* 0x00000003ce037221 */ /* 0x000fc20000010000 */
[----:B------:R-:W-:Y:S01]  /*1bfa0*/  F2FP.SATFINITE.E4M3.F32.PACK_AB_MERGE_C R155, R162, R159, R163 ;  /* 0x0000009fa29b723e */ /* 0x000fe200048070a3 */
[-C--:B------:R-:W-:Y:S01]  /*1bfb0*/  FMUL.FTZ R24, R24, R10.reuse ;  /* 0x0000000a18187220 */ /* 0x080fe20000410000 */
[----:B------:R-:W-:Y:S01]  /*1bfc0*/  F2FP.SATFINITE.E4M3.F32.PACK_AB_MERGE_C R157, R170, R167, R171 ;  /* 0x000000a7aa9d723e */ /* 0x000fe200048070ab */
[----:B------:R-:W-:Y:S01]  /*1bfd0*/  FMUL.FTZ R25, R25, R10 ;  /* 0x0000000a19197220 */ /* 0x000fe20000410000 */
[----:B------:R-:W-:Y:S01]  /*1bfe0*/  F2FP.SATFINITE.E4M3.F32.PACK_AB_MERGE_C R158, R161, R160, R164 ;  /* 0x000000a0a19e723e */ /* 0x000fe200048070a4 */
[----:B------:R-:W-:Y:S01]  /*1bff0*/  FMUL.FTZ R28, R28, R10 ;  /* 0x0000000a1c1c7220 */ /* 0x000fe20000410000 */
[----:B------:R-:W-:Y:S01]  /*1c000*/  F2FP.SATFINITE.E4M3.F32.PACK_AB_MERGE_C R152, R13, R12, R15 ;  /* 0x0000000c0d98723e */ /* 0x000fe2000480700f */
[-C--:B------:R-:W-:Y:S01]  /*1c010*/  FMUL.FTZ R29, R29, R10.reuse ;  /* 0x0000000a1d1d7220 */ /* 0x080fe20000410000 */
        /* <DEDUP_REMOVED lines=9> */
[-C--:B------:R-:W-:Y:S01]  /*1c0b0*/  FMUL.FTZ R40, R40, R10.reuse ;  /* 0x0000000a28287220 */ /* 0x080fe20000410000 */
[----:B------:R-:W-:Y:S01]  /*1c0c0*/  F2FP.SATFINITE.E4M3.F32.PACK_AB_MERGE_C R164, R188, R197, R11 ;  /* 0x000000c5bca4723e */ /* 0x000fe2000480700b */
[----:B------:R-:W-:Y:S01]  /*1c0d0*/  FMUL.FTZ R41, R41, R10 ;  /* 0x0000000a29297220 */ /* 0x000fe20000410000 */
[----:B------:R-:W-:Y:S01]  /*1c0e0*/  F2FP.SATFINITE.E4M3.F32.PACK_AB_MERGE_C R165, R199, R198, R200 ;  /* 0x000000c6c7a5723e */ /* 0x000fe200048070c8 */
[----:B------:R-:W-:Y:S01]  /*1c0f0*/  FMUL.FTZ R44, R44, R10 ;  /* 0x0000000a2c2c7220 */ /* 0x000fe20000410000 */
[----:B------:R-:W-:Y:S01]  /*1c100*/  F2FP.SATFINITE.E4M3.F32.PACK_AB_MERGE_C R166, R207, R166, R168 ;  /* 0x000000a6cfa6723e */ /* 0x000fe200048070a8 */
[----:B------:R-:W-:Y:S01]  /*1c110*/  FMUL.FTZ R45, R45, R10 ;  /* 0x0000000a2d2d7220 */ /* 0x000fe20000410000 */
[----:B------:R-:W-:Y:S01]  /*1c120*/  F2FP.SATFINITE.E4M3.F32.PACK_AB_MERGE_C R167, R203, R202, R204 ;  /* 0x000000cacba7723e */ /* 0x000fe200048070cc */
        /* <DEDUP_REMOVED lines=116> */
[----:B------:R-:W-:Y:S06]  /*1c870*/  @!P0 BRA `(.L_x_3118) ;  /* 0x0000000000048947 */ /* 0x000fec0003800000 */
[----:B------:R-:W-:Y:S01]  /*1c880*/  BPT.TRAP 0x1 ;  /* 0x000000040000795c */ /* 0x000fe20000300000 */
.L_x_3118:
[----:B------:R0:W1:Y:S01]  /*1c890*/  SYNCS.PHASECHK.TRANS64.TRYWAIT P1, [R6+URZ+0x38850], R7 ;  /* 0x03885007060075a7 */ /* 0x000062000802017f */
[----:B------:R-:W-:Y:S05]  /*1c8a0*/  @!P0 BRA `(.L_x_3119) ;  /* 0x0000000000048947 */ /* 0x000fea0003800000 */
[----:B------:R-:W-:Y:S01]  /*1c8b0*/  BPT.TRAP 0x1 ;  /* 0x000000040000795c */ /* 0x000fe20000300000 */
.L_x_3119:
[----:B------:R-:W-:Y:S01]  /*1c8c0*/  BSSY B0, `(.L_x_3120) ;  /* 0x0000006000007945 */ /* 0x000fe20003800000 */
[----:B------:R-:W-:Y:S01]  /*1c8d0*/  LEA R10, R8, UR42, 0xb ;  /* 0x0000002a080a7c11 */ /* 0x000fe2000f8e58ff */
[----:B------:R-:W-:Y:S02]  /*1c8e0*/  IMAD.MOV.U32 R11, RZ, RZ, 0x40000040 ;  /* 0x40000040ff0b7424 */ /* 0x000fe400078e00ff */
[----:B-1----:R-:W-:Y:S05]  /*1c8f0*/  @P1 BRA `(.L_x_3121) ;  /* 0x0000000000081947 */ /* 0x002fea0003800000 */
[----:B------:R-:W1:Y:S02]  /*1c900*/  SYNCS.PHASECHK.TRANS64.TRYWAIT P1, [R6+URZ+0x38850], R7 ;  /* 0x03885007060075a7 */ /* 0x000e64000802017f */
[----:B-1----:R-:W-:Y:S05]  /*1c910*/  @!P1 BRA `(.L_x_3122) ;  /* 0x0000012000609947 */ /* 0x002fea0003800000 */
.L_x_3121:
[----:B------:R-:W-:Y:S05]  /*1c920*/  BSYNC B0 ;  /* 0x0000000000007941 */ /* 0x000fea0003800000 */
.L_x_3120:
[----:B------:R-:W2:Y:S01]  /*1c930*/  S2R R8, SR_TID.X ;  /* 0x0000000000087919 */ /* 0x000ea20000002100 */
[----:B------:R-:W-:Y:S05]  /*1c940*/  WARPSYNC.ALL ;  /* 0x0000000000007948 */ /* 0x000fea0003800000 */
[C---:B------:R-:W-:Y:S01]  /*1c950*/  R2UR UR6, R10.reuse ;  /* 0x000000000a0672ca */ /* 0x040fe200000e0000 */
[----:B------:R-:W-:Y:S01]  /*1c960*/  VIADD R12, R10, 0x2 ;  /* 0x000000020a0c7836 */ /* 0x000fe20000000000 */
[----:B------:R-:W-:Y:S01]  /*1c970*/  R2UR UR7, R11 ;  /* 0x000000000b0772ca */ /* 0x000fe200000e0000 */
[----:B------:R-:W-:Y:S01]  /*1c980*/  IMAD.MOV.U32 R13, RZ, RZ, 0x40000040 ;  /* 0x40000040ff0d7424 */ /* 0x000fe200078e00ff */
[----:B------:R-:W-:-:S02]  /*1c990*/  MOV R11, 0x40000040 ;  /* 0x40000040000b7802 */ /* 0x000fc40000000f00 */
[----:B--2---:R-:W-:-:S04]  /*1c9a0*/  SHF.R.U32.HI R8, RZ, 0x7, R8 ;  /* 0x00000007ff087819 */ /* 0x004fc80000011608 */
[----:B01----:R-:W-:-:S05]  /*1c9b0*/  IADD3 R7, R8, 0x8, RZ ;  /* 0x0000000808077810 */ /* 0x003fca0007ffe0ff */
        /* <DEDUP_REMOVED lines=27> */
.L_x_3123:
[C---:B------:R-:W-:Y:S01]  /*1cb70*/  ISETP.GT.AND P1, PT, R5.reuse, R216, PT ;  /* 0x000000d80500720c */ /* 0x040fe20003f24270 */
[----:B------:R-:W-:Y:S02]  /*1cb80*/  VIADD R6, R6, 0x38860 ;  /* 0x0003886006067836 */ /* 0x000fe40000000000 */
[----:B------:R-:W-:Y:S02]  /*1cb90*/  IMAD.U32 R7, RZ, RZ, UR39 ;  /* 0x00000027ff077e24 */ /* 0x000fe4000f8e00ff */
[----:B------:R-:W-:Y:S02]  /*1cba0*/  VIADD R5, R5, 0xffffffff ;  /* 0xffffffff05057836 */ /* 0x000fe40000000000 */
[----:B------:R-:W-:Y:S01]  /*1cbb0*/  IMAD.MOV.U32 R11, RZ, RZ, R14 ;  /* 0x000000ffff0b7224 */ /* 0x000fe200078e000e */
[----:B------:R-:W-:Y:S01]  /*1cbc0*/  PRMT R6, R7, 0x654, R6 ;  /* 0x0000065407067816 */ /* 0x000fe20000000006 */
[----:B------:R-:W-:-:S03]  /*1cbd0*/  IMAD.MOV.U32 R10, RZ, RZ, R9 ;  /* 0x000000ffff0a7224 */ /* 0x000fc600078e0009 */
[----:B------:R0:W-:Y:S01]  /*1cbe0*/  SYNCS.ARRIVE.TRANS64.RED.A1T0 RZ, [R6+URZ], RZ ;  /* 0x000000ff06ff79a7 */ /* 0x0001e2000810043f */
[----:B------:R-:W-:Y:S05]  /*1cbf0*/  @P1 BRA `(.L_x_3124) ;  /* 0xffffffc8005c1947 */ /* 0x000fea000383ffff */
.L_x_3112:
[----:B------:R-:W-:-:S13]  /*1cc00*/  ISETP.GE.AND P1, PT, R5, RZ, PT ;  /* 0x000000ff0500720c */ /* 0x000fda0003f26270 */
[----:B------:R-:W-:Y:S05]  /*1cc10*/  @!P1 BRA `(.L_x_3125) ;  /* 0x0000002c004c9947 */ /* 0x000fea0003800000 */
[----:B------:R-:W-:Y:S01]  /*1cc20*/  MOV R10, R14 ;  /* 0x0000000e000a7202 */ /* 0x000fe20000000f00 */
[----:B------:R-:W-:-:S07]  /*1cc30*/  IMAD.MOV.U32 R11, RZ, RZ, R9 ;  /* 0x000000ffff0b7224 */ /* 0x000fce00078e0009 */
.L_x_3137:
[----:B------:R-:W-:Y:S01]  /*1cc40*/  VIADD R222, R222, 0x1 ;  /* 0x00000001dede7836 */ /* 0x000fe20000000000 */
[----:B------:R-:W-:Y:S05]  /*1cc50*/  YIELD ;  /* 0x0000000000007946 */ /* 0x000fea0003800000 */
[----:B------:R-:W-:-:S04]  /*1cc60*/  ISETP.NE.AND P1, PT, R222, 0x2, PT ;  /* 0x00000002de00780c */ /* 0x000fc80003f25270 */
[----:B------:R-:W-:Y:S02]  /*1cc70*/  SEL R8, R222, RZ, P1 ;  /* 0x000000ffde087207 */ /* 0x000fe40000800000 */
[----:B--2---:R-:W-:-:S03]  /*1cc80*/  SEL R4, RZ, 0x1, P1 ;  /* 0x00000001ff047807 */ /* 0x004fc60000800000 */
[----:B------:R-:W-:Y:S01]  /*1cc90*/  IMAD.MOV.U32 R222, RZ, RZ, R8 ;  /* 0x000000ffffde7224 */ /* 0x000fe200078e0008 */
[----:B------:R-:W-:Y:S01]  /*1cca0*/  LOP3.LUT R223, R223, R4, RZ, 0x3c, !PT ;  /* 0x00000004dfdf7212 */ /* 0x000fe200078e3cff */
[----:B-1----:R-:W-:Y:S06]  /*1ccb0*/  @!P0 BRA `(.L_x_3126) ;  /* 0x0000000000048947 */ /* 0x002fec0003800000 */
[----:B------:R-:W-:Y:S01]  /*1ccc0*/  BPT.TRAP 0x1 ;  /* 0x000000040000795c */ /* 0x000fe20000300000 */
.L_x_3126:
[----:B0-----:R-:W-:Y:S01]  /*1ccd0*/  IMAD R6, R222, 0x8, R22 ;  /* 0x00000008de067824 */ /* 0x001fe200078e0216 */
[----:B------:R-:W-:-:S04]  /*1cce0*/  SHF.L.U32 R7, R223, 0x1f, RZ ;  /* 0x0000001fdf077819 */ /* 0x000fc800000006ff */
[----:B------:R0:W1:Y:S01]  /*1ccf0*/  SYNCS.PHASECHK.TRANS64.TRYWAIT P1, [R6+URZ+0x38830], R7 ;  /* 0x03883007060075a7 */ /* 0x000062000802017f */
[----:B------:R-:W-:Y:S05]  /*1cd00*/  @!P0 BRA `(.L_x_3127) ;  /* 0x0000000000048947 */ /* 0x000fea0003800000 */
[----:B------:R-:W-:Y:S01]  /*1cd10*/  BPT.TRAP 0x1 ;  /* 0x000000040000795c */ /* 0x000fe20000300000 */
.L_x_3127:
        /* <DEDUP_REMOVED lines=9> */
.L_x_3128:
[----:B------:R-:W2:Y:S01]  /*1cdb0*/  LDL.64 R154, [R1+0x8] ;  /* 0x00000800019a7983 */ /* 0x000ea20000100a00 */
        /* <DEDUP_REMOVED lines=8> */
[----:B------:R-:W-:Y:S01]  /*1ce40*/  IMAD.MOV.U32 R14, RZ, RZ, R4 ;  /* 0x000000ffff0e7224 */ /* 0x000fe200078e0004 */
        /* <DEDUP_REMOVED lines=16> */
[----:B------:R-:W-:Y:S01]  /*1cf50*/  MOV R21, 0x40000040 ;  /* 0x4000004000157802 */ /* 0x000fe20000000f00 */
[----:B------:R-:W-:Y:S01]  /*1cf60*/  UMOV UR28, UR44 ;  /* 0x0000002c001c7c82 */ /* 0x000fe20008000000 */
[----:B------:R-:W-:Y:S01]  /*1cf70*/  R2UR UR18, R20 ;  /* 0x00000000141272ca */ /* 0x000fe200000e0000 */
[----:B------:R-:W-:Y:S01]  /*1cf80*/  VIADD R20, R12, 0x402 ;  /* 0x000004020c147836 */ /* 0x000fe20000000000 */
[----:B------:R-:W-:Y:S01]  /*1cf90*/  R2UR UR19, R21 ;  /* 0x00000000151372ca */ /* 0x000fe200000e0000 */
[----:B------:R-:W-:Y:S01]  /*1cfa0*/  UMOV UR29, UR45 ;  /* 0x0000002d001d7c82 */ /* 0x000fe20008000000 */
        /* <DEDUP_REMOVED lines=10> */
[----:B------:R-:W-:-:S02]  /*1d050*/  R2UR UR35, R13 ;  /* 0x000000000d2372ca */ /* 0x000fc400000e0000 */
        /* <DEDUP_REMOVED lines=31> */
.L_x_3130:
        /* <DEDUP_REMOVED lines=39> */
[----:B-----5:R-:W-:Y:S01]  /*1d4c0*/  FMNMX.FTZ R9, R14, R9, !PT ;  /* 0x000000090e097209 */ /* 0x020fe20007810000 */
[----:B------:R-:W-:-:S02]  /*1d4d0*/  UMOV UR38, UR46 ;  /* 0x0000002e00267c82 */ /* 0x000fc40008000000 */
[----:B------:R-:W-:-:S04]  /*1d4e0*/  IMAD.U32 R209, RZ, RZ, UR38 ;  /* 0x00000026ffd17e24 */ /* 0x000fc8000f8e00ff */
        /* <DEDUP_REMOVED lines=59> */
[----:B---3--:R-:W-:Y:S02]  /*1d8a0*/  FMNMX.FTZ R9, R9, R204, !PT ;  /* 0x000000cc09097209 */ /* 0x008fe40007810000 */
[----:B------:R-:W-:-:S03]  /*1d8b0*/  MOV R204, UR38 ;  /* 0x0000002600cc7c02 */ /* 0x000fc60008000f00 */
[C---:B------:R-:W-:Y:S02]  /*1d8c0*/  FADD.FTZ R205, -R9.reuse, R11 ;  /* 0x0000000b09cd7221 */ /* 0x040fe40000010100 */
[----:B------:R-:W-:-:S02]  /*1d8d0*/  FFMA.FTZ R11, R9, R204, -8 ;  /* 0xc1000000090b7423 */ /* 0x000fc400000100cc */
[----:B------:R-:W-:Y:S02]  /*1d8e0*/  FMUL.FTZ R204, R205, UR38 ;  /* 0x00000026cdcc7c20 */ /* 0x000fe40008410000 */
        /* <DEDUP_REMOVED lines=38> */
[----:B------:R-:W-:Y:S01]  /*1db50*/  FFMA.FTZ R11, R201, UR38, -R11 ;  /* 0x00000026c90b7c23 */ /* 0x000fe2000801080b */
[C---:B------:R-:W-:Y:S01]  /*1db60*/  FMUL.FTZ R201, R2.reuse, R207 ;  /* 0x000000cf02c97220 */ /* 0x040fe20000410000 */
[----:B------:R-:W-:Y:S01]  /*1db70*/  FMUL.FTZ R207, R2, R215 ;  /* 0x000000d702cf7220 */ /* 0x000fe20000410000 */
[-C--:B------:R-:W-:Y:S01]  /*1db80*/  FMUL.FTZ R24, R24, R204.reuse ;  /* 0x000000cc18187220 */ /* 0x080fe20000410000 */
[-C--:B------:R-:W-:Y:S01]  /*1db90*/  FMUL.FTZ R25, R25, R204.reuse ;  /* 0x000000cc19197220 */ /* 0x080fe20000410000 */
[----:B------:R-:W-:Y:S01]  /*1dba0*/  FMUL.FTZ R28, R28, R204 ;  /* 0x000000cc1c1c7220 */ /* 0x000fe20000410000 */
[----:B------:R-:W-:Y:S01]  /*1dbb0*/  MUFU.EX2 R20, R20 ;  /* 0x0000001400147308 */ /* 0x000fe20000000800 */
[----:B-----5:R-:W-:-:S01]  /*1dbc0*/  FADD.FTZ R3, R14, R3 ;  /* 0x000000030e037221 */ /* 0x020fc20000010000 */
[-C--:B------:R-:W-:Y:S01]  /*1dbd0*/  FMUL.FTZ R29, R29, R204.reuse ;  /* 0x000000cc1d1d7220 */ /* 0x080fe20000410000 */
[-C--:B------:R-:W-:Y:S01]  /*1dbe0*/  FMUL.FTZ R32, R32, R204.reuse ;  /* 0x000000cc20207220 */ /* 0x080fe20000410000 */
[-C--:B------:R-:W-:Y:S01]  /*1dbf0*/  FMUL.FTZ R33, R33, R204.reuse ;  /* 0x000000cc21217220 */ /* 0x080fe20000410000 */
[-C--:B------:R-:W-:Y:S01]  /*1dc00*/  FMUL.FTZ R36, R36, R204.reuse ;  /* 0x000000cc24247220 */ /* 0x080fe20000410000 */
[-C--:B------:R-:W-:Y:S01]  /*1dc10*/  FMUL.FTZ R37, R37, R204.reuse ;  /* 0x000000cc25257220 */ /* 0x080fe20000410000 */
[----:B------:R-:W-:Y:S01]  /*1dc20*/  FMUL.FTZ R40, R40, R204 ;  /* 0x000000cc28287220 */ /* 0x000fe20000410000 */
[----:B------:R-:W-:Y:S01]  /*1dc30*/  MUFU.TANH R201, R201 ;  /* 0x000000c900c97308 */ /* 0x000fe20000002400 */
[C---:B---3--:R-:W-:Y:S01]  /*1dc40*/  F2FP.SATFINITE.E4M3.F32.PACK_AB_MERGE_C R14, R15.reuse, R14, RZ ;  /* 0x0000000e0f0e723e */ /* 0x048fe200048070ff */
[----:B------:R-:W-:Y:S01]  /*1dc50*/  FADD.FTZ R3, R15, R3 ;  /* 0x000000030f037221 */ /* 0x000fe20000010000 */
[C---:B------:R-:W-:Y:S01]  /*1dc60*/  FMUL.FTZ R15, R2.reuse, R158 ;  /* 0x0000009e020f7220 */ /* 0x040fe20000410000 */
[C---:B------:R-:W-:Y:S01]  /*1dc70*/  FMUL.FTZ R158, R2.reuse, R163 ;  /* 0x000000a3029e7220 */ /* 0x040fe20000410000 */
[----:B------:R-:W-:Y:S01]  /*1dc80*/  F2FP.SATFINITE.E4M3.F32.PACK_AB_MERGE_C R152, R13, R12, R14 ;  /* 0x0000000c0d98723e */ /* 0x000fe2000480700e */
        /* <DEDUP_REMOVED lines=32> */
[----:B------:R-:W-:Y:S01]  /*1de90*/  FMUL.FTZ R206, R2, R214 ;  /* 0x000000d602ce7220 */ /* 0x000fe20000410000 */
[----:B------:R-:W-:Y:S01]  /*1dea0*/  FADD.FTZ R3, R20, R3 ;  /* 0x0000000314037221 */ /* 0x000fe20000010000 */
[----:B------:R-:W-:Y:S01]  /*1deb0*/  FMUL.FTZ R41, R41, R204 ;  /* 0x000000cc29297220 */ /* 0x000fe20000410000 */
[----:B------:R-:W3:Y:S01]  /*1dec0*/  MUFU.TANH R155, R155 ;  /* 0x0000009b009b7308 */ /* 0x000ee20000002400 */
[----:B----4-:R-:W-:Y:S01]  /*1ded0*/  FMNMX.FTZ R14, R13, R14, !PT ;  /* 0x0000000e0d0e7209 */ /* 0x010fe20007810000 */
[-C--:B------:R-:W-:Y:S01]  /*1dee0*/  FMUL.FTZ R44, R44, R204.reuse ;  /* 0x000000cc2c2c7220 */ /* 0x080fe20000410000 */
[-C--:B------:R-:W-:Y:S01]  /*1def0*/  FMUL.FTZ R45, R45, R204.reuse ;  /* 0x000000cc2d2d7220 */ /* 0x080fe20000410000 */
[----:B------:R-:W-:Y:S01]  /*1df00*/  FMUL.FTZ R48, R48, R204 ;  /* 0x000000cc30307220 */ /* 0x000fe20000410000 */
[----:B------:R-:W-:Y:S01]  /*1df10*/  FMNMX.FTZ R14, R15, R14, !PT ;  /* 0x0000000e0f0e7209 */ /* 0x000fe20007810000 */
        /* <DEDUP_REMOVED lines=68> */
[----:B------:R-:W-:-:S06]  /*1e360*/  FMUL.FTZ R149, R149, R204 ;  /* 0x000000cc95957220 */ /* 0x000fcc0000410000 */
        /* <DEDUP_REMOVED lines=31> */
[----:B------:R-:W4:Y:S01]  /*1e560*/  MUFU.TANH R206, R206 ;  /* 0x000000ce00ce7308 */ /* 0x000f220000002400 */
[----:B-----5:R-:W-:-:S07]  /*1e570*/  FMNMX.FTZ R14, R202, R14, !PT ;  /* 0x0000000eca0e7209 */ /* 0x020fce0007810000 */
[----:B------:R-:W5:Y:S01]  /*1e580*/  MUFU.TANH R207, R207 ;  /* 0x000000cf00cf7308 */ /* 0x000f620000002400 */
[----:B---3--:R-:W-:-:S07]  /*1e590*/  FMNMX.FTZ R14, R203, R14, !PT ;  /* 0x0000000ecb0e7209 */ /* 0x008fce0007810000 */
[----:B------:R-:W3:Y:S01]  /*1e5a0*/  MUFU.EX2 R21, R21 ;  /* 0x0000001500157308 */ /* 0x000ee20000000800 */
[----:B----4-:R-:W-:-:S07]  /*1e5b0*/  FMNMX.FTZ R14, R206, R14, !PT ;  /* 0x0000000ece0e7209 */ /* 0x010fce0007810000 */
[----:B------:R-:W4:Y:S01]  /*1e5c0*/  MUFU.EX2 R205, R205 ;  /* 0x000000cd00cd7308 */ /* 0x000f220000000800 */
[----:B-----5:R-:W-:-:S05]  /*1e5d0*/  FMNMX.FTZ R14, R207, R14, !PT ;  /* 0x0000000ecf0e7209 */ /* 0x020fca0007810000 */
[----:B------:R-:W5:Y:S02]  /*1e5e0*/  SHFL.BFLY PT, R208, R14, 0x2, 0x1f ;  /* 0x0c401f000ed07f89 */ /* 0x000f6400000e0000 */
[----:B------:R-:W0:Y:S01]  /*1e5f0*/  MUFU.EX2 R153, R153 ;  /* 0x0000009900997308 */ /* 0x000e220000000800 */
[----:B---3--:R-:W-:-:S07]  /*1e600*/  FADD.FTZ R3, R21, R3 ;  /* 0x0000000315037221 */ /* 0x008fce0000010000 */
[----:B------:R-:W3:Y:S01]  /*1e610*/  MUFU.EX2 R156, R156 ;  /* 0x0000009c009c7308 */ /* 0x000ee20000000800 */
[----:B----4-:R-:W-:-:S07]  /*1e620*/  FADD.FTZ R3, R205, R3 ;  /* 0x00000003cd037221 */ /* 0x010fce0000010000 */
[----:B------:R-:W4:Y:S01]  /*1e630*/  MUFU.EX2 R157, R157 ;  /* 0x0000009d009d7308 */ /* 0x000f220000000800 */
[----:B0-----:R-:W-:-:S01]  /*1e640*/  FADD.FTZ R3, R153, R3 ;  /* 0x0000000399037221 */ /* 0x001fc20000010000 */
[----:B-----5:R-:W-:-:S06]  /*1e650*/  FMNMX.FTZ R14, R14, R208, !PT ;  /* 0x000000d00e0e7209 */ /* 0x020fcc0007810000 */
[----:B------:R-:W-:Y:S01]  /*1e660*/  MUFU.EX2 R160, R160 ;  /* 0x000000a000a07308 */ /* 0x000fe20000000800 */
[----:B---3--:R-:W-:-:S01]  /*1e670*/  FADD.FTZ R3, R156, R3 ;  /* 0x000000039c037221 */ /* 0x008fc20000010000 */
[----:B------:R-:W0:Y:S06]  /*1e680*/  SHFL.BFLY PT, R208, R14, 0x1, 0x1f ;  /* 0x0c201f000ed07f89 */ /* 0x000e2c00000e0000 */
[----:B------:R-:W-:Y:S01]  /*1e690*/  MUFU.EX2 R161, R161 ;  /* 0x000000a100a17308 */ /* 0x000fe20000000800 */
[----:B----4-:R-:W-:-:S07]  /*1e6a0*/  FADD.FTZ R3, R157, R3 ;  /* 0x000000039d037221 */ /* 0x010fce0000010000 */
        /* <DEDUP_REMOVED lines=63> */
[----:B------:R-:W-:Y:S01]  /*1eaa0*/  FMUL.FTZ R50, R50, R208 ;  /* 0x000000d032327220 */ /* 0x000fe20000410000 */
[----:B------:R-:W-:Y:S01]  /*1eab0*/  F2FP.SATFINITE.E4M3.F32.PACK_AB_MERGE_C R154, R153, R205, RZ ;  /* 0x000000cd999a723e */ /* 0x000fe200048070ff */
[----:B------:R-:W-:-:S02]  /*1eac0*/  VIADD R153, R6, 0x38840 ;  /* 0x0003884006997836 */ /* 0x000fc40000000000 */
[----:B------:R-:W-:Y:S01]  /*1ead0*/  FMUL.FTZ R51, R51, R208 ;  /* 0x000000d033337220 */ /* 0x000fe20000410000 */
[----:B------:R-:W-:Y:S01]  /*1eae0*/  IMAD.U32 R205, RZ, RZ, UR39 ;  /* 0x00000027ffcd7e24 */ /* 0x000fe2000f8e00ff */
[----:B------:R-:W0:Y:S01]  /*1eaf0*/  MUFU.EX2 R159, R159 ;  /* 0x0000009f009f7308 */ /* 0x000e220000000800 */
[----:B---3--:R-:W-:-:S01]  /*1eb00*/  FADD.FTZ R0, R155, R0 ;  /* 0x000000009b007221 */ /* 0x008fc20000010000 */
[-C--:B------:R-:W-:Y:S01]  /*1eb10*/  FMUL.FTZ R54, R54, R208.reuse ;  /* 0x000000d036367220 */ /* 0x080fe20000410000 */
[-C--:B------:R-:W-:Y:S01]  /*1eb20*/  FMUL.FTZ R55, R55, R208.reuse ;  /* 0x000000d037377220 */ /* 0x080fe20000410000 */
[----:B------:R-:W-:Y:S01]  /*1eb30*/  PRMT R153, R205, 0x654, R153 ;  /* 0x00000654cd997816 */ /* 0x000fe20000000099 */
[-C--:B------:R-:W-:Y:S01]  /*1eb40*/  FMUL.FTZ R58, R58, R208.reuse ;  /* 0x000000d03a3a7220 */ /* 0x080fe20000410000 */
[-C--:B------:R-:W-:Y:S01]  /*1eb50*/  FMUL.FTZ R59, R59, R208.reuse ;  /* 0x000000d03b3b7220 */ /* 0x080fe20000410000 */
[----:B------:R-:W-:Y:S01]  /*1eb60*/  FMUL.FTZ R62, R62, R208 ;  /* 0x000000d03e3e7220 */ /* 0x000fe20000410000 */
[----:B------:R-:W3:Y:S01]  /*1eb70*/  MUFU.EX2 R162, R162 ;  /* 0x000000a200a27308 */ /* 0x000ee20000000800 */
[----:B----4-:R-:W-:-:S01]  /*1eb80*/  FADD.FTZ R0, R158, R0 ;  /* 0x000000009e007221 */ /* 0x010fc20000010000 */
[----:B------:R4:W-:Y:S01]  /*1eb90*/  SYNCS.ARRIVE.TRANS64.RED.A1T0 RZ, [R153+URZ], RZ ;  /* 0x000000ff99ff79a7 */ /* 0x0009e2000810043f */
[-C--:B------:R-:W-:Y:S01]  /*1eba0*/  FMUL.FTZ R63, R63, R208.reuse ;  /* 0x000000d03f3f7220 */ /* 0x080fe20000410000 */
[-C--:B------:R-:W-:Y:S01]  /*1ebb0*/  FMUL.FTZ R66, R66, R208.reuse ;  /* 0x000000d042427220 */ /* 0x080fe20000410000 */
[-C--:B------:R-:W-:Y:S01]  /*1ebc0*/  FMUL.FTZ R67, R67, R208.reuse ;  /* 0x000000d043437220 */ /* 0x080fe20000410000 */
[-C--:B------:R-:W-:Y:S01]  /*1ebd0*/  FMUL.FTZ R70, R70, R208.reuse ;  /* 0x000000d046467220 */ /* 0x080fe20000410000 */
[----:B------:R-:W-:Y:S01]  /*1ebe0*/  FMUL.FTZ R71, R71, R208 ;  /* 0x000000d047477220 */ /* 0x000fe20000410000 */
[----:B------:R-:W5:Y:S01]  /*1ebf0*/  MUFU.EX2 R163, R163 ;  /* 0x000000a300a37308 */ /* 0x000f620000000800 */
[----:B0-----:R-:W-:-:S01]  /*1ec00*/  FADD.FTZ R0, R159, R0 ;  /* 0x000000009f007221 */ /* 0x001fc20000010000 */
[----:B----4-:R-:W-:Y:S01]  /*1ec10*/  FADD.FTZ R153, R160, R3 ;  /* 0x00000003a0997221 */ /* 0x010fe20000010000 */
[----:B------:R-:W-:Y:S01]  /*1ec20*/  F2FP.SATFINITE.E4M3.F32.PACK_AB_MERGE_C R160, R161, R160, RZ ;  /* 0x000000a0a1a0723e */ /* 0x000fe200048070ff */
[-C--:B------:R-:W-:Y:S01]  /*1ec30*/  FMUL.FTZ R74, R74, R208.reuse ;  /* 0x000000d04a4a7220 */ /* 0x080fe20000410000 */
[-C--:B------:R-:W-:Y:S01]  /*1ec40*/  FMUL.FTZ R75, R75, R208.reuse ;  /* 0x000000d04b4b7220 */ /* 0x080fe20000410000 */
[----:B------:R-:W-:Y:S01]  /*1ec50*/  FMUL.FTZ R78, R78, R208 ;  /* 0x000000d04e4e7220 */ /* 0x000fe20000410000 */
[----:B------:R-:W-:Y:S01]  /*1ec60*/  F2FP.SATFINITE.E4M3.F32.PACK_AB_MERGE_C R156, R157, R156, R160 ;  /* 0x0000009c9d9c723e */ /* 0x000fe200048070a0 */
        /* <DEDUP_REMOVED lines=61> */
[----:B------:R-:W-:Y:S01]  /*1f040*/  FMUL.FTZ R151, R151, R208 ;  /* 0x000000d097977220 */ /* 0x000fe20000410000 */
[----:B------:R-:W-:-:S02]  /*1f050*/  F2FP.SATFINITE.E4M3.F32.PACK_AB_MERGE_C R158, R165, R164, R168 ;  /* 0x000000a4a59e723e */ /* 0x000fc400048070a8 */
[----:B------:R-:W4:Y:S01]  /*1f060*/  MUFU.EX2 R178, R178 ;  /* 0x000000b200b27308 */ /* 0x000f220000000800 */
[----:B0-----:R-:W-:-:S01]  /*1f070*/  FADD.FTZ R3, R175, R3 ;  /* 0x00000003af037221 */ /* 0x001fc20000010000 */
[----:B------:R-:W-:-:S06]  /*1f080*/  F2FP.SATFINITE.E4M3.F32.PACK_AB_MERGE_C R154, R21, R20, R154 ;  /* 0x00000014159a723e */ /* 0x000fcc000480709a */
        /* <DEDUP_REMOVED lines=72> */
[----:B------:R0:W5:Y:S01]  /*1f510*/  MUFU.EX2 R0, R10 ;  /* 0x0000000a00007308 */ /* 0x0001620000000800 */
[----:B---3--:R-:W-:-:S01]  /*1f520*/  FADD.FTZ R3, R11, R3 ;  /* 0x000000030b037221 */ /* 0x008fc20000010000 */
[----:B------:R-:W-:-:S04]  /*1f530*/  F2FP.SATFINITE.E4M3.F32.PACK_AB_MERGE_C R200, R11, R200, RZ ;  /* 0x000000c80bc8723e */ /* 0x000fc800048070ff */
[----:B------:R-:W-:Y:S01]  /*1f540*/  F2FP.SATFINITE.E4M3.F32.PACK_AB_MERGE_C R166, R197, R196, R200 ;  /* 0x000000c4c5a6723e */ /* 0x000fe200048070c8 */
[----:B----4-:R-:W-:-:S01]  /*1f550*/  FADD.FTZ R153, R206, R153 ;  /* 0x00000099ce997221 */ /* 0x010fc20000010000 */
[----:B0-----:R-:W-:-:S04]  /*1f560*/  F2FP.SATFINITE.E4M3.F32.PACK_AB_MERGE_C R10, R201, R199, RZ ;  /* 0x000000c7c90a723e */ /* 0x001fc800048070ff */
[----:B------:R-:W-:Y:S02]  /*1f570*/  F2FP.SATFINITE.E4M3.F32.PACK_AB_MERGE_C R165, R198, R195, R10 ;  /* 0x000000c3c6a5723e */ /* 0x000fe4000480700a */
[C---:B-----5:R-:W-:Y:S01]  /*1f580*/  F2FP.SATFINITE.E4M3.F32.PACK_AB_MERGE_C R11, R0.reuse, R206, RZ ;  /* 0x000000ce000b723e */ /* 0x060fe200048070ff */
[----:B------:R-:W-:Y:S01]  /*1f590*/  FADD.FTZ R0, R0, R153 ;  /* 0x0000009900007221 */ /* 0x000fe20000010000 */
[----:B------:R-:W-:Y:S02]  /*1f5a0*/  F2FP.SATFINITE.E4M3.F32.PACK_AB_MERGE_C R153, R13, R12, R15 ;  /* 0x0000000c0d99723e */ /* 0x000fe4000480700f */
[----:B------:R-:W-:Y:S01]  /*1f5b0*/  F2FP.SATFINITE.E4M3.F32.PACK_AB_MERGE_C R167, R203, R202, R11 ;  /* 0x000000cacba7723e */ /* 0x000fe2000480700b */
[----:B------:R-:W-:Y:S06]  /*1f5c0*/  @!P0 BRA `(.L_x_3131) ;  /* 0x0000000000048947 */ /* 0x000fec0003800000 */
[----:B------:R-:W-:Y:S01]  /*1f5d0*/  BPT.TRAP 0x1 ;  /* 0x000000040000795c */ /* 0x000fe20000300000 */
.L_x_3131:
[----:B------:R0:W3:Y:S01]  /*1f5e0*/  SYNCS.PHASECHK.TRANS64.TRYWAIT P1, [R6+URZ+0x38850], R7 ;  /* 0x03885007060075a7 */ /* 0x0000e2000802017f */
[----:B------:R-:W-:Y:S05]  /*1f5f0*/  @!P0 BRA `(.L_x_3132) ;  /* 0x0000000000048947 */ /* 0x000fea0003800000 */
[----:B------:R-:W-:Y:S01]  /*1f600*/  BPT.TRAP 0x1 ;  /* 0x000000040000795c */ /* 0x000fe20000300000 */
.L_x_3132:
[----:B------:R-:W-:Y:S01]  /*1f610*/  BSSY B0, `(.L_x_3133) ;  /* 0x0000006000007945 */ /* 0x000fe20003800000 */
[----:B------:R-:W-:Y:S01]  /*1f620*/  LEA R10, R8, UR42, 0xb ;  /* 0x0000002a080a7c11 */ /* 0x000fe2000f8e58ff */
[----:B------:R-:W-:Y:S02]  /*1f630*/  IMAD.MOV.U32 R11, RZ, RZ, 0x40000040 ;  /* 0x40000040ff0b7424 */ /* 0x000fe400078e00ff */
[----:B---3--:R-:W-:Y:S05]  /*1f640*/  @P1 BRA `(.L_x_3134) ;  /* 0x0000000000081947 */ /* 0x008fea0003800000 */
[----:B------:R-:W3:Y:S02]  /*1f650*/  SYNCS.PHASECHK.TRANS64.TRYWAIT P1, [R6+URZ+0x38850], R7 ;  /* 0x03885007060075a7 */ /* 0x000ee4000802017f */
[----:B---3--:R-:W-:Y:S05]  /*1f660*/  @!P1 BRA `(.L_x_3135) ;  /* 0x000000f400349947 */ /* 0x008fea0003800000 */
.L_x_3134:
[----:B------:R-:W-:Y:S05]  /*1f670*/  BSYNC B0 ;  /* 0x0000000000007941 */ /* 0x000fea0003800000 */
.L_x_3133:
[----:B------:R-:W4:Y:S01]  /*1f680*/  S2R R8, SR_TID.X ;  /* 0x0000000000087919 */ /* 0x000f220000002100 */
[----:B------:R-:W-:Y:S05]  /*1f690*/  WARPSYNC.ALL ;  /* 0x0000000000007948 */ /* 0x000fea0003800000 */
[C---:B------:R-:W-:Y:S01]  /*1f6a0*/  R2UR UR6, R10.reuse ;  /* 0x000000000a0672ca */ /* 0x040fe200000e0000 */
[----:B------:R-:W-:Y:S01]  /*1f6b0*/  IMAD.MOV.U32 R13, RZ, RZ, 0x40000040 ;  /* 0x40000040ff0d7424 */ /* 0x000fe200078e00ff */
[----:B------:R-:W-:Y:S01]  /*1f6c0*/  R2UR UR7, R11 ;  /* 0x000000000b0772ca */ /* 0x000fe200000e0000 */
[----:B------:R-:W-:Y:S01]  /*1f6d0*/  IMAD.MOV.U32 R11, RZ, RZ, 0x40000040 ;  /* 0x40000040ff0b7424 */ /* 0x000fe200078e00ff */
[----:B------:R-:W-:-:S02]  /*1f6e0*/  IADD3 R12, R10, 0x2, RZ ;  /* 0x000000020a0c7810 */ /* 0x000fc40007ffe0ff */
[----:B----4-:R-:W-:-:S05]  /*1f6f0*/  SHF.R.U32.HI R8, RZ, 0x7, R8 ;  /* 0x00000007ff087819 */ /* 0x010fca0000011608 */
[----:B01-3--:R-:W-:-:S05]  /*1f700*/  VIADD R7, R8, 0x8 ;  /* 0x0000000808077836 */ /* 0x00bfca0000000000 */
        /* <DEDUP_REMOVED lines=27> */
.L_x_3136:
[C---:B------:R-:W-:Y:S01]  /*1f8c0*/  ISETP.GT.AND P1, PT, R5.reuse, RZ, PT ;  /* 0x000000ff0500720c */ /* 0x040fe20003f24270 */
        /* <DEDUP_REMOVED lines=8> */
.L_x_3125:
[----:B------:R-:W3:Y:S04]  /*1f950*/  LDL R12, [R1+0x38] ;  /* 0x00003800010c7983 */ /* 0x000ee80000100800 */
[----:B------:R-:W4:Y:S01]  /*1f960*/  LDL R8, [R1+0x18] ;  /* 0x0000180001087983 */ /* 0x000f220000100800 */
[----:B------:R-:W-:Y:S05]  /*1f970*/  WARPSYNC.ALL ;  /* 0x0000000000007948 */ /* 0x000fea0003800000 */
[----:B------:R-:W-:Y:S01]  /*1f980*/  ULDC.64 UR4, c[0x0][0x9a0] ;  /* 0x0002680000047ab9 */ /* 0x000fe20000000a00 */
[----:B------:R-:W5:Y:S01]  /*1f990*/  LDL.LU R22, [R1+0x3c] ;  /* 0x00003c0001167983 */ /* 0x000f620000300800 */
[----:B------:R2:W-:Y:S08]  /*1f9a0*/  BAR.ARV R4, 0x100 ;  /* 0x000400040000751d */ /* 0x0005f00000002000 */
[----:B------:R-:W-:Y:S06]  /*1f9b0*/  BAR.ARV 0x8, 0x180 ;  /* 0x0206000000007b1d */ /* 0x000fec0000002000 */
[----:B------:R-:W-:-:S04]  /*1f9c0*/  ISETP.NE.U32.AND P0, PT, RZ, UR4, PT ;  /* 0x00000004ff007c0c */ /* 0x000fc8000bf05070 */
[----:B------:R-:W-:-:S13]  /*1f9d0*/  ISETP.NE.AND.EX P0, PT, RZ, UR5, PT, P0 ;  /* 0x00000005ff007c0c */ /* 0x000fda000bf05300 */
[----:B------:R-:W3:Y:S01]  /*1f9e0*/  @P0 LDC.64 R10, c[0x0][0x9c8] ;  /* 0x00027200ff0a0b82 */ /* 0x000ee20000000a00 */
[----:B------:R-:W-:-:S07]  /*1f9f0*/  @P0 SHF.R.S32.HI R13, RZ, 0x1f, R218 ;  /* 0x0000001fff0d0819 */ /* 0x000fce00000114da */
[----:B01----:R-:W0:Y:S01]  /*1fa00*/  @P0 LDC.64 R6, c[0x0][0x9d0] ;  /* 0x00027400ff060b82 */ /* 0x003e220000000a00 */
[----:B---3--:R-:W-:-:S04]  /*1fa10*/  @P0 IMAD R2, R12, R10, RZ ;  /* 0x0000000a0c020224 */ /* 0x008fc800078e02ff */
[C---:B----4-:R-:W-:Y:S02]  /*1fa20*/  @P0 IMAD R5, R8.reuse, R11, R2 ;  /* 0x0000000b08050224 */ /* 0x050fe400078e0202 */
[----:B------:R-:W-:-:S04]  /*1fa30*/  @P0 IMAD.WIDE.U32 R10, R8, R10, RZ ;  /* 0x0000000a080a0225 */ /* 0x000fc800078e00ff */
[-C--:B0-----:R-:W-:Y:S02]  /*1fa40*/  @P0 IMAD R2, R13, R6.reuse, RZ ;  /* 0x000000060d020224 */ /* 0x081fe400078e02ff */
[----:B------:R-:W-:Y:S02]  /*1fa50*/  @P0 IMAD.IADD R11, R11, 0x1, R5 ;  /* 0x000000010b0b0824 */ /* 0x000fe400078e0205 */
[C---:B------:R-:W-:Y:S02]  /*1fa60*/  @P0 IMAD R5, R218.reuse, R7, R2 ;  /* 0x00000007da050224 */ /* 0x040fe400078e0202 */
[----:B------:R-:W-:-:S05]  /*1fa70*/  @P0 IMAD.WIDE.U32 R6, R218, R6, R10 ;  /* 0x00000006da060225 */ /* 0x000fca00078e000a */
[----:B------:R-:W-:Y:S02]  /*1fa80*/  @P0 IADD3 R7, R7, R5, RZ ;  /* 0x0000000507070210 */ /* 0x000fe40007ffe0ff */
[----:B------:R-:W-:Y:S01]  /*1fa90*/  @P0 LEA R10, P1, R6, UR4, 0x2 ;  /* 0x00000004060a0c11 */ /* 0x000fe2000f8210ff */
[----:B------:R-:W-:-:S03]  /*1faa0*/  IMAD.MOV.U32 R5, RZ, RZ, 0x3f800000 ;  /* 0x3f800000ff057424 */ /* 0x000fc600078e00ff */
[----:B------:R-:W-:-:S05]  /*1fab0*/  @P0 LEA.HI.X R11, R6, UR5, R7, 0x2, P1 ;  /* 0x00000005060b0c11 */ /* 0x000fca00088f1407 */
[----:B------:R0:W3:Y:S04]  /*1fac0*/  @P0 LDG.E R5, desc[UR36][R10.64] ;  /* 0x000000240a050981 */ /* 0x0000e8000c1e1900 */
[----:B------:R-:W1:Y:S04]  /*1fad0*/  SHFL.BFLY PT, R2, R3, 0x2, 0x1f ;  /* 0x0c401f0003027f89 */ /* 0x000e6800000e0000 */
[----:B------:R-:W4:Y:S01]  /*1fae0*/  SHFL.BFLY PT, R7, R0, 0x2, 0x1f ;  /* 0x0c401f0000077f89 */ /* 0x000f2200000e0000 */
[----:B-1----:R-:W-:Y:S01]  /*1faf0*/  FADD.FTZ R2, R2, R3 ;  /* 0x0000000302027221 */ /* 0x002fe20000010000 */
[----:B----4-:R-:W-:-:S04]  /*1fb00*/  FADD.FTZ R6, R7, R0 ;  /* 0x0000000007067221 */ /* 0x010fc80000010000 */
[----:B------:R-:W1:Y:S04]  /*1fb10*/  SHFL.BFLY PT, R7, R2, 0x1, 0x1f ;  /* 0x0c201f0002077f89 */ /* 0x000e6800000e0000 */
[----:B------:R-:W4:Y:S01]  /*1fb20*/  SHFL.BFLY PT, R13, R6, 0x1, 0x1f ;  /* 0x0c201f00060d7f89 */ /* 0x000f2200000e0000 */
[----:B--2---:R-:W-:Y:S02]  /*1fb30*/  IMAD.MOV.U32 R4, RZ, RZ, RZ ;  /* 0x000000ffff047224 */ /* 0x004fe400078e00ff */
[----:B-1----:R-:W-:-:S05]  /*1fb40*/  FADD.FTZ R7, R2, R7 ;  /* 0x0000000702077221 */ /* 0x002fca0000010000 */
[C---:B------:R-:W-:Y:S01]  /*1fb50*/  FSETP.NE.FTZ.AND P0, PT, R7.reuse, RZ, PT ;  /* 0x000000ff0700720b */ /* 0x040fe20003f15000 */
[----:B------:R-:W-:Y:S01]  /*1fb60*/  FMUL.FTZ R15, R7, 0.00390625 ;  /* 0x3b800000070f7820 */ /* 0x000fe20000410000 */
[----:B----4-:R-:W-:-:S04]  /*1fb70*/  FADD.FTZ R13, R6, R13 ;  /* 0x0000000d060d7221 */ /* 0x010fc80000010000 */
[----:B------:R-:W-:Y:S01]  /*1fb80*/  FSETP.NE.FTZ.AND P1, PT, R15, RZ, PT ;  /* 0x000000ff0f00720b */ /* 0x000fe20003f35000 */
[----:B------:R-:W-:-:S06]  /*1fb90*/  FMUL.FTZ R8, R13, 0.00390625 ;  /* 0x3b8000000d087820 */ /* 0x000fcc0000410000 */
[----:B------:R-:W-:Y:S01]  /*1fba0*/  @P0 MUFU.RCP R4, R7 ;  /* 0x0000000700040308 */ /* 0x000fe20000001000 */
[----:B------:R-:W-:Y:S02]  /*1fbb0*/  FSETP.NE.FTZ.AND P0, PT, R13, RZ, PT ;  /* 0x000000ff0d00720b */ /* 0x000fe40003f15000 */
[----:B------:R-:W-:Y:S01]  /*1fbc0*/  FSETP.NE.FTZ.AND P2, PT, R8, RZ, PT ;  /* 0x000000ff0800720b */ /* 0x000fe20003f55000 */
[----:B0-----:R-:W-:-:S04]  /*1fbd0*/  IMAD.MOV.U32 R10, RZ, RZ, RZ ;  /* 0x000000ffff0a7224 */ /* 0x001fc800078e00ff */
[----:B------:R-:W0:Y:S01]  /*1fbe0*/  @P1 MUFU.LG2 R3, R15 ;  /* 0x0000000f00031308 */ /* 0x000e220000000c00 */
[----:B-----5:R-:W-:-:S07]  /*1fbf0*/  VIADD R22, R22, 0x1 ;  /* 0x0000000116167836 */ /* 0x020fce0000000000 */
[----:B------:R-:W-:Y:S01]  /*1fc00*/  @P0 MUFU.RCP R10, R13 ;  /* 0x0000000d000a0308 */ /* 0x000fe20000001000 */
[----:B------:R1:W-:Y:S07]  /*1fc10*/  STL [R1+0x3c], R22 ;  /* 0x00003c1601007387 */ /* 0x0003ee0000100800 */
[----:B------:R-:W2:Y:S01]  /*1fc20*/  @P2 MUFU.LG2 R8, R8 ;  /* 0x0000000800082308 */ /* 0x000ea20000000c00 */
[----:B------:R-:W-:Y:S02]  /*1fc30*/  VIADD R222, R222, 0x1 ;  /* 0x00000001dede7836 */ /* 0x000fe40000000000 */
[----:B0-----:R-:W-:Y:S01]  /*1fc40*/  @P1 FMUL.FTZ R7, R3, 0.69314718246459960938 ;  /* 0x3f31721803071820 */ /* 0x001fe20000410000 */
[----:B------:R-:W-:Y:S01]  /*1fc50*/  MOV R20, UR38 ;  /* 0x0000002600147c02 */ /* 0x000fe20008000f00 */
[----:B------:R-:W-:Y:S01]  /*1fc60*/  IMAD.U32 R6, RZ, RZ, UR38 ;  /* 0x00000026ff067e24 */ /* 0x000fe2000f8e00ff */
[----:B------:R-:W-:-:S03]  /*1fc70*/  ISETP.NE.AND P0, PT, R222, 0x2, PT ;  /* 0x00000002de00780c */ /* 0x000fc60003f05270 */
[----:B------:R-:W-:Y:S01]  /*1fc80*/  @P2 FMUL.FTZ R20, R20, 0.69314718246459960938 ;  /* 0x3f31721814142820 */ /* 0x000fe20000410000 */
[----:B------:R-:W-:Y:S01]  /*1fc90*/  @P1 FMUL.FTZ R6, R6, 0.69314718246459960938 ;  /* 0x3f31721806061820 */ /* 0x000fe20000410000 */
[----:B------:R-:W-:Y:S01]  /*1fca0*/  SEL R12, RZ, 0x1, P0 ;  /* 0x00000001ff0c7807 */ /* 0x000fe20000000000 */
[----:B------:R-:W-:Y:S02]  /*1fcb0*/  IMAD.MOV.U32 R0, RZ, RZ, -0x800000 ;  /* 0xff800000ff007424 */ /* 0x000fe400078e00ff */
[----:B--2---:R-:W-:Y:S01]  /*1fcc0*/  @P2 FMUL.FTZ R11, R8, 0.69314718246459960938 ;  /* 0x3f317218080b2820 */ /* 0x004fe20000410000 */
[----:B------:R-:W-:Y:S01]  /*1fcd0*/  IMAD.MOV.U32 R2, RZ, RZ, -0x800000 ;  /* 0xff800000ff027424 */ /* 0x000fe200078e00ff */
[----:B------:R-:W-:Y:S02]  /*1fce0*/  LOP3.LUT R223, R223, R12, RZ, 0x3c, !PT ;  /* 0x0000000cdfdf7212 */ /* 0x000fe400078e3cff */
[----:B------:R-:W-:Y:S01]  /*1fcf0*/  @P2 FFMA.FTZ R0, R20, R14, R11 ;  /* 0x0000000e14002223 */ /* 0x000fe2000001000b */
[----:B------:R-:W-:Y:S01]  /*1fd00*/  @P1 FFMA.FTZ R2, R6, R9, R7 ;  /* 0x0000000906021223 */ /* 0x000fe20000010007 */
[----:B------:R-:W-:-:S02]  /*1fd10*/  PLOP3.LUT P1, PT, PT, PT, PT, 0x8, 0x0 ;  /* 0x000000000000781c */ /* 0x000fc40003f2e170 */
[----:B------:R-:W-:Y:S01]  /*1fd20*/  SEL R222, R222, RZ, P0 ;  /* 0x000000ffdede7207 */ /* 0x000fe20000000000 */
        /* <DEDUP_REMOVED lines=129> */
[----:B-1----:R-:W-:-:S07]  /*20540*/  FMUL.FTZ R134, R151, R10 ;  /* 0x0000000a97867220 */ /* 0x002fce0000410000 */
.L_x_3047:
        /* <DEDUP_REMOVED lines=11> */
[----:B------:R-:W-:-:S03]  /*20600*/  ULDC.64 UR4, c[0x4][0x128] ;  /* 0x01004a0000047ab9 */ /* 0x000fc60000000a00 */
[----:B-----5:R-:W3:Y:S04]  /*20610*/  LDL R98, [R1+0x38] ;  /* 0x0000380001627983 */ /* 0x020ee80000100800 */
[----:B------:R-:W4:Y:S01]  /*20620*/  LDL R140, [R1+0x18] ;  /* 0x00001800018c7983 */ /* 0x000f220000100800 */
[----:B------:R-:W0:Y:S02]  /*20630*/  S2R R142, SR_TID.X ;  /* 0x00000000008e7919 */ /* 0x000e240000002100 */
[----:B0-----:R-:W-:-:S05]  /*20640*/  IMAD.SHL.U32 R3, R142, 0x4, RZ ;  /* 0x000000048e037824 */ /* 0x001fca00078e00ff */
[----:B------:R-:W-:-:S04]  /*20650*/  LOP3.LUT R3, R3, 0xc, RZ, 0xc0, !PT ;  /* 0x0000000c03037812 */ /* 0x000fc800078ec0ff */
[----:B------:R-:W-:-:S04]  /*20660*/  IADD3 R26, P0, R3, UR4, RZ ;  /* 0x00000004031a7c10 */ /* 0x000fc8000ff1e0ff */
[----:B------:R-:W-:-:S05]  /*20670*/  IADD3.X R27, RZ, UR5, RZ, P0, !PT ;  /* 0x00000005ff1b7c10 */ /* 0x000fca00087fe4ff */
[----:B------:R0:W5:Y:S02]  /*20680*/  LDG.E.CONSTANT R3, desc[UR36][R26.64] ;  /* 0x000000241a037981 */ /* 0x000164000c1e9900 */
[----:B0-----:R-:W-:Y:S02]  /*20690*/  F2FP.BF16.F32.PACK_AB R27, R13, R56 ;  /* 0x000000380d1b723e */ /* 0x001fe400000010ff */
[----:B------:R-:W0:Y:S01]  /*206a0*/  S2R R13, SR_SWINHI ;  /* 0x00000000000d7919 */ /* 0x000e220000002f00 */
        /* <DEDUP_REMOVED lines=12> */
[----:B------:R-:W-:Y:S02]  /*20770*/  MOV R76, R22 ;  /* 0x00000016004c7202 */ /* 0x000fe40000000f00 */
[----:B0-----:R-:W-:Y:S02]  /*20780*/  MOV R77, R13 ;  /* 0x0000000d004d7202 */ /* 0x001fe40000000f00 */
        /* <DEDUP_REMOVED lines=18> */
[----:B------:R-:W-:Y:S02]  /*208b0*/  LOP3.LUT P0, R6, R142, 0x3, RZ, 0xc0, !PT ;  /* 0x000000038e067812 */ /* 0x000fe4000780c0ff */
[----:B------:R-:W-:-:S02]  /*208c0*/  F2FP.BF16.F32.PACK_AB R46, R46, R43 ;  /* 0x0000002b2e2e723e */ /* 0x000fc400000010ff */
[----:B------:R-:W-:Y:S02]  /*208d0*/  F2FP.BF16.F32.PACK_AB R50, R47, R50 ;  /* 0x000000322f32723e */ /* 0x000fe400000010ff */
[----:B------:R-:W-:Y:S02]  /*208e0*/  F2FP.BF16.F32.PACK_AB R80, R29, R80 ;  /* 0x000000501d50723e */ /* 0x000fe400000010ff */
[----:B------:R-:W-:Y:S02]  /*208f0*/  F2FP.BF16.F32.PACK_AB R88, R37, R88 ;  /* 0x000000582558723e */ /* 0x000fe400000010ff */
[----:B------:R-:W-:Y:S02]  /*20900*/  F2FP.BF16.F32.PACK_AB R5, R5, R24 ;  /* 0x000000180505723e */ /* 0x000fe400000010ff */
[----:B------:R-:W-:Y:S02]  /*20910*/  F2FP.BF16.F32.PACK_AB R47, R45, R96 ;  /* 0x000000602d2f723e */ /* 0x000fe400000010ff */
[----:B------:R-:W-:-:S02]  /*20920*/  ISETP.EQ.OR P0, PT, R6, 0x3, !P0 ;  /* 0x000000030600780c */ /* 0x000fc40004702670 */
[----:B------:R-:W-:Y:S02]  /*20930*/  F2FP.BF16.F32.PACK_AB R40, R9, R40 ;  /* 0x000000280928723e */ /* 0x000fe400000010ff */
[----:B------:R-:W-:Y:S02]  /*20940*/  F2FP.BF16.F32.PACK_AB R7, R7, R32 ;  /* 0x000000200707723e */ /* 0x000fe400000010ff */
[----:B------:R-:W-:Y:S02]  /*20950*/  F2FP.BF16.F32.PACK_AB R9, R39, R42 ;  /* 0x0000002a2709723e */ /* 0x000fe400000010ff */
[----:B------:R-:W-:Y:S02]  /*20960*/  F2FP.BF16.F32.PACK_AB R35, R36, R81 ;  /* 0x000000512423723e */ /* 0x000fe400000010ff */
[----:B------:R-:W-:Y:S02]  /*20970*/  F2FP.BF16.F32.PACK_AB R39, R44, R89 ;  /* 0x000000592c27723e */ /* 0x000fe400000010ff */
[----:B------:R-:W-:-:S02]  /*20980*/  SEL R13, R5, R4, P0 ;  /* 0x00000004050d7207 */ /* 0x000fc40000000000 */
[----:B------:R-:W-:Y:S01]  /*20990*/  SEL R4, R4, R5, P0 ;  /* 0x0000000504047207 */ /* 0x000fe20000000000 */
[----:B------:R-:W-:Y:S01]  /*209a0*/  UMOV UR4, 0xffffffff ;  /* 0xffffffff00047882 */ /* 0x000fe20000000000 */
        /* <DEDUP_REMOVED lines=45> */
[----:B------:R-:W-:Y:S01]  /*20c80*/  LOP3.LUT R84, R84, R85, RZ, 0x3c, !PT ;  /* 0x0000005554547212 */ /* 0x000fe200078e3cff */
[----:B------:R-:W-:Y:S01]  /*20c90*/  IMAD.X R85, RZ, RZ, R67, P3 ;  /* 0x000000ffff557224 */ /* 0x000fe200018e0643 */
[----:B------:R-:W-:Y:S02]  /*20ca0*/  IADD3.X R73, RZ, R67, RZ, P4, !PT ;  /* 0x00000043ff497210 */ /* 0x000fe400027fe4ff */
[C---:B------:R-:W-:Y:S02]  /*20cb0*/  IADD3 R69, P2, R66.reuse, 0x8020, RZ ;  /* 0x0000802042457810 */ /* 0x040fe40007f5e0ff */
[C---:B------:R-:W-:Y:S02]  /*20cc0*/  IADD3 R61, P1, R66.reuse, 0x8000, RZ ;  /* 0x00008000423d7810 */ /* 0x040fe40007f3e0ff */
[C---:B------:R-:W-:Y:S02]  /*20cd0*/  IADD3 R57, P5, R66.reuse, 0x4060, RZ ;  /* 0x0000406042397810 */ /* 0x040fe40007fbe0ff */
[----:B------:R-:W-:-:S02]  /*20ce0*/  IADD3 R53, P4, R66, 0x4040, RZ ;  /* 0x0000404042357810 */ /* 0x000fc40007f9e0ff */
[----:B------:R-:W-:Y:S01]  /*20cf0*/  IADD3 R99, P3, R66, 0x8040, RZ ;  /* 0x0000804042637810 */ /* 0x000fe20007f7e0ff */
[----:B---3--:R-:W-:Y:S01]  /*20d00*/  IMAD.MOV.U32 R141, RZ, RZ, R98 ;  /* 0x000000ffff8d7224 */ /* 0x008fe200078e0062 */
[----:B------:R-:W-:Y:S02]  /*20d10*/  LOP3.LUT R68, R69, 0x380, RZ, 0xc0, !PT ;  /* 0x0000038045447812 */ /* 0x000fe400078ec0ff */
[----:B------:R-:W-:Y:S02]  /*20d20*/  LOP3.LUT R60, R61, 0x380, RZ, 0xc0, !PT ;  /* 0x000003803d3c7812 */ /* 0x000fe400078ec0ff */
[----:B------:R-:W-:Y:S02]  /*20d30*/  LOP3.LUT R56, R57, 0x380, RZ, 0xc0, !PT ;  /* 0x0000038039387812 */ /* 0x000fe400078ec0ff */
[----:B------:R-:W-:Y:S02]  /*20d40*/  LOP3.LUT R52, R53, 0x380, RZ, 0xc0, !PT ;  /* 0x0000038035347812 */ /* 0x000fe400078ec0ff */
[----:B------:R-:W-:-:S02]  /*20d50*/  LOP3.LUT R98, R99, 0x380, RZ, 0xc0, !PT ;  /* 0x0000038063627812 */ /* 0x000fc400078ec0ff */
        /* <DEDUP_REMOVED lines=15> */
[----:B------:R-:W-:-:S02]  /*20e50*/  IADD3 R43, P2, R66, 0x4000, RZ ;  /* 0x00004000422b7810 */ /* 0x000fc40007f5e0ff */
[C---:B------:R-:W-:Y:S02]  /*20e60*/  IADD3 R37, P1, R66.reuse, 0x60, RZ ;  /* 0x0000006042257810 */ /* 0x040fe40007f3e0ff */
[C---:B------:R-:W-:Y:S02]  /*20e70*/  IADD3 R33, P5, R66.reuse, 0x40, RZ ;  /* 0x0000004042217810 */ /* 0x040fe40007fbe0ff */
[C---:B------:R-:W-:Y:S02]  /*20e80*/  IADD3 R29, P4, R66.reuse, 0x20, RZ ;  /* 0x00000020421d7810 */ /* 0x040fe40007f9e0ff */
[----:B------:R-:W-:Y:S02]  /*20e90*/  IADD3 R45, P3, R66, 0x4020, RZ ;  /* 0x00004020422d7810 */ /* 0x000fe40007f7e0ff */
[----:B------:R-:W-:Y:S02]  /*20ea0*/  LOP3.LUT R42, R43, 0x380, RZ, 0xc0, !PT ;  /* 0x000003802b2a7812 */ /* 0x000fe400078ec0ff */
        /* <DEDUP_REMOVED lines=20> */
[----:B------:R-:W-:Y:S02]  /*20ff0*/  IADD3.X R45, RZ, R67, RZ, P3, !PT ;  /* 0x00000043ff2d7210 */ /* 0x000fe40001ffe4ff */
[----:B------:R-:W-:Y:S01]  /*21000*/  LOP3.LUT R66, R5, R66, RZ, 0x3c, !PT ;  /* 0x0000004205427212 */ /* 0x000fe200078e3cff */
[----:B----4-:R-:W-:Y:S01]  /*21010*/  IMAD.SHL.U32 R87, R140, 0x4, RZ ;  /* 0x000000048c577824 */ /* 0x010fe200078e00ff */
        /* <DEDUP_REMOVED lines=16> */
[----:B------:R-:W-:Y:S01]  /*21120*/  SHF.L.U64.HI R99, R140, 0x2, R141 ;  /* 0x000000028c637819 */ /* 0x000fe2000001028d */
[----:B------:R-:W-:Y:S06]  /*21130*/  BRA.DIV UR4, `(.L_x_3140) ;  /* 0x000000da04947947 */ /* 0x000fec000b800000 */
[----:B------:R-:W-:Y:S02]  /*21140*/  SEL R26, R40, R41, P0 ;  /* 0x00000029281a7207 */ /* 0x000fe40000000000 */
[----:B------:R-:W-:Y:S02]  /*21150*/  SEL R8, R41, R40, P0 ;  /* 0x0000002829087207 */ /* 0x000fe40000000000 */
[----:B------:R-:W-:Y:S02]  /*21160*/  SEL R40, R31, R48, P0 ;  /* 0x000000301f287207 */ /* 0x000fe40000000000 */
[----:B------:R-:W-:Y:S01]  /*21170*/  SEL R31, R48, R31, P0 ;  /* 0x0000001f301f7207 */ /* 0x000fe20000000000 */
[----:B-----5:R-:W-:Y:S01]  /*21180*/  SHFL.IDX PT, R26, R26, R3, 0x1c1f ;  /* 0x001c1f031a1a7589 */ /* 0x020fe200000e0000 */
[----:B------:R-:W-:Y:S02]  /*21190*/  SEL R42, R80, R35, P0 ;  /* 0x00000023502a7207 */ /* 0x000fe40000000000 */
[----:B------:R-:W-:Y:S01]  /*211a0*/  SEL R33, R35, R80, P0 ;  /* 0x0000005023217207 */ /* 0x000fe20000000000 */
[----:B------:R-:W-:Y:S01]  /*211b0*/  SHFL.IDX PT, R40, R40, R3, 0x1c1f ;  /* 0x001c1f0328287589 */ /* 0x000fe200000e0000 */
[----:B------:R-:W-:-:S02]  /*211c0*/  SEL R48, R47, R64, P0 ;  /* 0x000000402f307207 */ /* 0x000fc40000000000 */
[----:B------:R-:W-:Y:S01]  /*211d0*/  SEL R37, R64, R47, P0 ;  /* 0x0000002f40257207 */ /* 0x000fe20000000000 */
[----:B------:R-:W-:Y:S01]  /*211e0*/  SHFL.IDX PT, R42, R42, R3, 0x1c1f ;  /* 0x001c1f032a2a7589 */ /* 0x000fe200000e0000 */
        /* <DEDUP_REMOVED lines=13> */
[----:B------:R-:W-:Y:S01]  /*212c0*/  SEL R52, R104, R49, P0 ;  /* 0x0000003168347207 */ /* 0x000fe20000000000 */
[----:B------:R-:W-:Y:S01]  /*212d0*/  SHFL.IDX PT, R24, R24, R3, 0x1c1f ;  /* 0x001c1f0318187589 */ /* 0x000fe200000e0000 */
        /* <DEDUP_REMOVED lines=8> */
[----:B------:R-:W-:Y:S01]  /*21360*/  SEL R102, R65, R38, P0 ;  /* 0x0000002641667207 */ /* 0x000fe20000000000 */
[----:B------:R-:W-:Y:S01]  /*21370*/  SHFL.IDX PT, R34, R32, R3, 0x1c1f ;  /* 0x001c1f0320227589 */ /* 0x000fe200000e0000 */
[----:B------:R-:W-:-:S02]  /*21380*/  LOP3.LUT R20, R3, 0x2, RZ, 0x3c, !PT ;  /* 0x0000000203147812 */ /* 0x000fc400078e3cff */
        /* <DEDUP_REMOVED lines=28> */
[----:B------:R-:W2:Y:S01]  /*21550*/  SHFL.IDX PT, R58, R56, R3, 0x1c1f ;  /* 0x001c1f03383a7589 */ /* 0x000ea200000e0000 */
        /* <DEDUP_REMOVED lines=17> */
[----:B------:R-:W4:Y:S01]  /*21670*/  SHFL.IDX PT, R10, R4, R20, 0x1c1f ;  /* 0x001c1f14040a7589 */ /* 0x000f2200000e0000 */
[----:B------:R-:W-:Y:S02]  /*21680*/  SEL R5, R134, R135, P0 ;  /* 0x0000008786057207 */ /* 0x000fe40000000000 */
[----:B0-----:R-:W-:Y:S01]  /*21690*/  SEL R12, R40, R31, P0 ;  /* 0x0000001f280c7207 */ /* 0x001fe20000000000 */
[----:B------:R-:W0:Y:S01]  /*216a0*/  SHFL.IDX PT, R25, R25, R20, 0x1c1f ;  /* 0x001c1f1419197589 */ /* 0x000e2200000e0000 */
[----:B------:R-:W-:Y:S02]  /*216b0*/  SEL R14, R31, R40, P0 ;  /* 0x000000281f0e7207 */ /* 0x000fe40000000000 */
[----:B--2---:R-:W-:Y:S01]  /*216c0*/  SEL R56, R58, R41, P0 ;  /* 0x000000293a387207 */ /* 0x004fe20000000000 */
[----:B------:R-:W2:Y:S01]  /*216d0*/  SHFL.IDX PT, R27, R27, R20, 0x1c1f ;  /* 0x001c1f141b1b7589 */ /* 0x000ea200000e0000 */
[----:B------:R-:W-:-:S02]  /*216e0*/  SEL R64, R66, R45, P0 ;  /* 0x0000002d42407207 */ /* 0x000fc40000000000 */
[----:B------:R-:W-:Y:S01]  /*216f0*/  SEL R68, R70, R47, P0 ;  /* 0x0000002f46447207 */ /* 0x000fe20000000000 */
[----:B------:R-:W1:Y:S01]  /*21700*/  SHFL.IDX PT, R29, R29, R20, 0x1c1f ;  /* 0x001c1f141d1d7589 */ /* 0x000e6200000e0000 */
[----:B------:R-:W-:Y:S02]  /*21710*/  SEL R58, R41, R58, P0 ;  /* 0x0000003a293a7207 */ /* 0x000fe40000000000 */
[----:B------:R-:W-:Y:S01]  /*21720*/  SEL R66, R45, R66, P0 ;  /* 0x000000422d427207 */ /* 0x000fe20000000000 */
[----:B------:R-:W1:Y:S01]  /*21730*/  SHFL.IDX PT, R33, R33, R20, 0x1c1f ;  /* 0x001c1f1421217589 */ /* 0x000e6200000e0000 */
[----:B---3--:R-:W-:Y:S02]  /*21740*/  SEL R60, R62, R43, P0 ;  /* 0x0000002b3e3c7207 */ /* 0x008fe40000000000 */
[----:B------:R-:W-:Y:S01]  /*21750*/  SEL R62, R43, R62, P0 ;  /* 0x0000003e2b3e7207 */ /* 0x000fe20000000000 */
[----:B------:R-:W3:Y:S01]  /*21760*/  SHFL.IDX PT, R35, R35, R20, 0x1c1f ;  /* 0x001c1f1423237589 */ /* 0x000ee200000e0000 */
[----:B------:R-:W-:-:S03]  /*21770*/  SEL R70, R47, R70, P0 ;  /* 0x000000462f467207 */ /* 0x000fc60000000000 */
[----:B------:R-:W3:Y:S01]  /*21780*/  SHFL.IDX PT, R37, R37, R20, 0x1c1f ;  /* 0x001c1f1425257589 */ /* 0x000ee200000e0000 */
[----:B----4-:R-:W-:-:S03]  /*21790*/  SEL R4, R9, R10, P0 ;  /* 0x0000000a09047207 */ /* 0x010fc60000000000 */
[----:B------:R-:W4:Y:S01]  /*217a0*/  SHFL.IDX PT, R39, R39, R20, 0x1c1f ;  /* 0x001c1f1427277589 */ /* 0x000f2200000e0000 */
[----:B0-----:R-:W-:Y:S02]  /*217b0*/  SEL R28, R30, R25, P0 ;  /* 0x000000191e1c7207 */ /* 0x001fe40000000000 */
[----:B------:R-:W-:Y:S01]  /*217c0*/  SEL R30, R25, R30, P0 ;  /* 0x0000001e191e7207 */ /* 0x000fe20000000000 */
[----:B------:R-:W-:Y:S01]  /*217d0*/  SHFL.IDX PT, R74, R72, R3, 0x1c1f ;  /* 0x001c1f03484a7589 */ /* 0x000fe200000e0000 */
[----:B--2---:R-:W-:Y:S02]  /*217e0*/  SEL R32, R34, R27, P0 ;  /* 0x0000001b22207207 */ /* 0x004fe40000000000 */
[----:B------:R-:W-:Y:S01]  /*217f0*/  SEL R34, R27, R34, P0 ;  /* 0x000000221b227207 */ /* 0x000fe20000000000 */
[----:B------:R-:W-:Y:S01]  /*21800*/  SHFL.IDX PT, R102, R102, R3, 0x1c1f ;  /* 0x001c1f0366667589 */ /* 0x000fe200000e0000 */
[----:B-1----:R-:W-:Y:S02]  /*21810*/  SEL R36, R38, R29, P0 ;  /* 0x0000001d26247207 */ /* 0x002fe40000000000 */
[----:B------:R-:W-:Y:S01]  /*21820*/  SEL R38, R29, R38, P0 ;  /* 0x000000261d267207 */ /* 0x000fe20000000000 */
[----:B------:R-:W-:Y:S01]  /*21830*/  SHFL.IDX PT, R104, R104, R3, 0x1c1f ;  /* 0x001c1f0368687589 */ /* 0x000fe200000e0000 */
[----:B------:R-:W-:-:S02]  /*21840*/  SEL R40, R42, R33, P0 ;  /* 0x000000212a287207 */ /* 0x000fc40000000000 */
[----:B------:R-:W-:Y:S01]  /*21850*/  SEL R42, R33, R42, P0 ;  /* 0x0000002a212a7207 */ /* 0x000fe20000000000 */
[----:B------:R-:W-:Y:S01]  /*21860*/  SHFL.IDX PT, R67, R114, R3, 0x1c1f ;  /* 0x001c1f0372437589 */ /* 0x000fe200000e0000 */
[----:B---3--:R-:W-:Y:S02]  /*21870*/  SEL R44, R46, R35, P0 ;  /* 0x000000232e2c7207 */ /* 0x008fe40000000000 */
[----:B------:R-:W-:Y:S01]  /*21880*/  SEL R46, R35, R46, P0 ;  /* 0x0000002e232e7207 */ /* 0x000fe20000000000 */
[----:B------:R-:W-:Y:S01]  /*21890*/  SHFL.IDX PT, R71, R116, R3, 0x1c1f ;  /* 0x001c1f0374477589 */ /* 0x000fe200000e0000 */
[----:B------:R-:W-:Y:S02]  /*218a0*/  SEL R48, R50, R37, P0 ;  /* 0x0000002532307207 */ /* 0x000fe40000000000 */
[----:B------:R-:W-:Y:S01]  /*218b0*/  SEL R50, R37, R50, P0 ;  /* 0x0000003225327207 */ /* 0x000fe20000000000 */
[----:B------:R-:W-:Y:S01]  /*218c0*/  SHFL.IDX PT, R7, R7, R20, 0x1c1f ;  /* 0x001c1f1407077589 */ /* 0x000fe200000e0000 */
[----:B----4-:R-:W-:-:S02]  /*218d0*/  SEL R52, R54, R39, P0 ;  /* 0x0000002736347207 */ /* 0x010fc40000000000 */
[----:B------:R-:W-:Y:S01]  /*218e0*/  SEL R54, R39, R54, P0 ;  /* 0x0000003627367207 */ /* 0x000fe20000000000 */
[----:B------:R-:W0:Y:S04]  /*218f0*/  SHFL.IDX PT, R49, R49, R20, 0x1c1f ;  /* 0x001c1f1431317589 */ /* 0x000e2800000e0000 */
[----:B------:R-:W1:Y:S04]  /*21900*/  SHFL.IDX PT, R65, R65, R20, 0x1c1f ;  /* 0x001c1f1441417589 */ /* 0x000e6800000e0000 */
[----:B------:R-:W2:Y:S04]  /*21910*/  SHFL.IDX PT, R69, R69, R20, 0x1c1f ;  /* 0x001c1f1445457589 */ /* 0x000ea800000e0000 */
[----:B------:R-:W-:Y:S04]  /*21920*/  SHFL.IDX PT, R78, R78, R3, 0x1c1f ;  /* 0x001c1f034e4e7589 */ /* 0x000fe800000e0000 */
[----:B------:R-:W-:Y:S04]  /*21930*/  SHFL.IDX PT, R82, R82, R3, 0x1c1f ;  /* 0x001c1f0352527589 */ /* 0x000fe800000e0000 */
[----:B------:R-:W-:Y:S04]  /*21940*/  SHFL.IDX PT, R84, R84, R3, 0x1c1f ;  /* 0x001c1f0354547589 */ /* 0x000fe800000e0000 */
[----:B------:R-:W-:Y:S01]  /*21950*/  SHFL.IDX PT, R86, R86, R3, 0x1c1f ;  /* 0x001c1f0356567589 */ /* 0x000fe200000e0000 */
[----:B0-----:R-:W-:-:S02]  /*21960*/  SEL R72, R74, R49, P0 ;  /* 0x000000314a487207 */ /* 0x001fc40000000000 */
[----:B------:R-:W-:Y:S01]  /*21970*/  SEL R74, R49, R74, P0 ;  /* 0x0000004a314a7207 */ /* 0x000fe20000000000 */
[----:B------:R-:W-:Y:S01]  /*21980*/  SHFL.IDX PT, R88, R88, R3, 0x1c1f ;  /* 0x001c1f0358587589 */ /* 0x000fe200000e0000 */
[----:B-1----:R-:W-:Y:S02]  /*21990*/  SEL R41, R102, R65, P0 ;  /* 0x0000004166297207 */ /* 0x002fe40000000000 */
[----:B------:R-:W-:Y:S01]  /*219a0*/  SEL R43, R65, R102, P0 ;  /* 0x00000066412b7207 */ /* 0x000fe20000000000 */
[----:B------:R-:W-:Y:S01]  /*219b0*/  SHFL.IDX PT, R90, R90, R3, 0x1c1f ;  /* 0x001c1f035a5a7589 */ /* 0x000fe200000e0000 */
[----:B--2---:R-:W-:Y:S02]  /*219c0*/  SEL R45, R104, R69, P0 ;  /* 0x00000045682d7207 */ /* 0x004fe40000000000 */
[----:B------:R-:W-:Y:S01]  /*219d0*/  SEL R47, R69, R104, P0 ;  /* 0x00000068452f7207 */ /* 0x000fe20000000000 */
[----:B------:R0:W-:Y:S04]  /*219e0*/  SHFL.IDX PT, R21, R8, R20, 0x1c1f ;  /* 0x001c1f1408157589 */ /* 0x0001e800000e0000 */
[----:B------:R-:W-:Y:S04]  /*219f0*/  SHFL.IDX PT, R51, R51, R20, 0x1c1f ;  /* 0x001c1f1433337589 */ /* 0x000fe800000e0000 */
[----:B------:R-:W1:Y:S01]  /*21a00*/  SHFL.IDX PT, R53, R53, R20, 0x1c1f ;  /* 0x001c1f1435357589 */ /* 0x000e6200000e0000 */
[----:B0-----:R-:W-:-:S03]  /*21a10*/  SEL R8, R24, R7, P0 ;  /* 0x0000000718087207 */ /* 0x001fc60000000000 */
[----:B------:R-:W0:Y:S04]  /*21a20*/  SHFL.IDX PT, R55, R55, R20, 0x1c1f ;  /* 0x001c1f1437377589 */ /* 0x000e2800000e0000 */
[----:B------:R-:W2:Y:S04]  /*21a30*/  SHFL.IDX PT, R57, R57, R20, 0x1c1f ;  /* 0x001c1f1439397589 */ /* 0x000ea800000e0000 */
[----:B------:R-:W3:Y:S04]  /*21a40*/  SHFL.IDX PT, R59, R59, R20, 0x1c1f ;  /* 0x001c1f143b3b7589 */ /* 0x000ee800000e0000 */
[----:B------:R-:W4:Y:S04]  /*21a50*/  SHFL.IDX PT, R61, R61, R20, 0x1c1f ;  /* 0x001c1f143d3d7589 */ /* 0x000f2800000e0000 */
[----:B------:R-:W4:Y:S04]  /*21a60*/  SHFL.IDX PT, R63, R63, R20, 0x1c1f ;  /* 0x001c1f143f3f7589 */ /* 0x000f2800000e0000 */
[----:B------:R-:W4:Y:S01]  /*21a70*/  SHFL.IDX PT, R114, R111, R20, 0x1c1f ;  /* 0x001c1f146f727589 */ /* 0x000f2200000e0000 */
[----:B-1----:R-:W-:-:S03]  /*21a80*/  SEL R11, R53, R80, P0 ;  /* 0x00000050350b7207 */ /* 0x002fc60000000000 */
[----:B------:R-:W1:Y:S01]  /*21a90*/  SHFL.IDX PT, R116, R113, R20, 0x1c1f ;  /* 0x001c1f1471747589 */ /* 0x000e6200000e0000 */
[----:B0-----:R-:W-:Y:S02]  /*21aa0*/  SEL R25, R82, R55, P0 ;  /* 0x0000003752197207 */ /* 0x001fe40000000000 */
[----:B------:R-:W-:Y:S01]  /*21ab0*/  SEL R27, R55, R82, P0 ;  /* 0x00000052371b7207 */ /* 0x000fe20000000000 */
[----:B------:R-:W-:Y:S01]  /*21ac0*/  SHFL.IDX PT, R106, R106, R3, 0x1c1f ;  /* 0x001c1f036a6a7589 */ /* 0x000fe200000e0000 */
[----:B--2---:R-:W-:Y:S02]  /*21ad0*/  SEL R29, R84, R57, P0 ;  /* 0x00000039541d7207 */ /* 0x004fe40000000000 */
[----:B------:R-:W-:Y:S01]  /*21ae0*/  SEL R31, R57, R84, P0 ;  /* 0x00000054391f7207 */ /* 0x000fe20000000000 */
[----:B------:R-:W-:Y:S01]  /*21af0*/  SHFL.IDX PT, R108, R108, R3, 0x1c1f ;  /* 0x001c1f036c6c7589 */ /* 0x000fe200000e0000 */
[----:B---3--:R-:W-:Y:S02]  /*21b00*/  SEL R33, R86, R59, P0 ;  /* 0x0000003b56217207 */ /* 0x008fe40000000000 */
[----:B------:R-:W-:Y:S01]  /*21b10*/  SEL R35, R59, R86, P0 ;  /* 0x000000563b237207 */ /* 0x000fe20000000000 */
[----:B------:R-:W-:Y:S01]  /*21b20*/  SHFL.IDX PT, R110, R110, R3, 0x1c1f ;  /* 0x001c1f036e6e7589 */ /* 0x000fe200000e0000 */
[----:B----4-:R-:W-:-:S02]  /*21b30*/  SEL R37, R88, R61, P0 ;  /* 0x0000003d58257207 */ /* 0x010fc40000000000 */
[----:B------:R-:W-:Y:S01]  /*21b40*/  SEL R39, R61, R88, P0 ;  /* 0x000000583d277207 */ /* 0x000fe20000000000 */
[----:B------:R-:W-:Y:S01]  /*21b50*/  SHFL.IDX PT, R112, R112, R3, 0x1c1f ;  /* 0x001c1f0370707589 */ /* 0x000fe200000e0000 */
[----:B------:R-:W-:Y:S02]  /*21b60*/  SEL R13, R90, R63, P0 ;  /* 0x0000003f5a0d7207 */ /* 0x000fe40000000000 */
[----:B------:R-:W-:Y:S01]  /*21b70*/  SEL R15, R63, R90, P0 ;  /* 0x0000005a3f0f7207 */ /* 0x000fe20000000000 */
[----:B------:R-:W0:Y:S01]  /*21b80*/  SHFL.IDX PT, R103, R103, R20, 0x1c1f ;  /* 0x001c1f1467677589 */ /* 0x000e2200000e0000 */
[----:B------:R-:W-:Y:S02]  /*21b90*/  SEL R65, R67, R114, P0 ;  /* 0x0000007243417207 */ /* 0x000fe40000000000 */
[----:B------:R-:W-:Y:S01]  /*21ba0*/  SEL R67, R114, R67, P0 ;  /* 0x0000004372437207 */ /* 0x000fe20000000000 */
[----:B------:R-:W2:Y:S01]  /*21bb0*/  SHFL.IDX PT, R105, R105, R20, 0x1c1f ;  /* 0x001c1f1469697589 */ /* 0x000ea200000e0000 */
[----:B-1----:R-:W-:-:S02]  /*21bc0*/  SEL R69, R71, R116, P0 ;  /* 0x0000007447457207 */ /* 0x002fc40000000000 */
[----:B------:R-:W-:Y:S01]  /*21bd0*/  SEL R71, R116, R71, P0 ;  /* 0x0000004774477207 */ /* 0x000fe20000000000 */
[----:B------:R-:W1:Y:S04]  /*21be0*/  SHFL.IDX PT, R107, R107, R20, 0x1c1f ;  /* 0x001c1f146b6b7589 */ /* 0x000e6800000e0000 */
[----:B------:R-:W3:Y:S04]  /*21bf0*/  SHFL.IDX PT, R109, R109, R20, 0x1c1f ;  /* 0x001c1f146d6d7589 */ /* 0x000ee800000e0000 */
[----:B------:R4:W1:Y:S04]  /*21c00*/  SHFL.IDX PT, R75, R6, R3, 0x1c1f ;  /* 0x001c1f03064b7589 */ /* 0x00086800000e0000 */
[----:B------:R2:W1:Y:S01]  /*21c10*/  SHFL.IDX PT, R118, R5, R20, 0x1c1f ;  /* 0x001c1f1405767589 */ /* 0x00046200000e0000 */
[----:B0-----:R-:W-:-:S02]  /*21c20*/  SEL R49, R106, R103, P0 ;  /* 0x000000676a317207 */ /* 0x001fc40000000000 */
[----:B----4-:R-:W-:Y:S02]  /*21c30*/  SEL R6, R10, R9, P0 ;  /* 0x000000090a067207 */ /* 0x010fe40000000000 */
[----:B------:R-:W-:Y:S02]  /*21c40*/  SEL R10, R7, R24, P0 ;  /* 0x00000018070a7207 */ /* 0x000fe40000000000 */
[----:B------:R-:W-:Y:S02]  /*21c50*/  SEL R24, R26, R21, P0 ;  /* 0x000000151a187207 */ /* 0x000fe40000000000 */
[----:B--2---:R-:W-:Y:S02]  /*21c60*/  SEL R5, R78, R51, P0 ;  /* 0x000000334e057207 */ /* 0x004fe40000000000 */
[----:B------:R-:W-:Y:S02]  /*21c70*/  SEL R7, R51, R78, P0 ;  /* 0x0000004e33077207 */ /* 0x000fe40000000000 */
[----:B------:R-:W-:-:S02]  /*21c80*/  SEL R9, R80, R53, P0 ;  /* 0x0000003550097207 */ /* 0x000fc40000000000 */
[----:B------:R-:W-:Y:S02]  /*21c90*/  SEL R26, R21, R26, P0 ;  /* 0x0000001a151a7207 */ /* 0x000fe40000000000 */
[----:B------:R-:W-:Y:S02]  /*21ca0*/  SEL R51, R103, R106, P0 ;  /* 0x0000006a67337207 */ /* 0x000fe40000000000 */
[----:B------:R-:W-:Y:S02]  /*21cb0*/  SEL R53, R108, R105, P0 ;  /* 0x000000696c357207 */ /* 0x000fe40000000000 */
[----:B------:R-:W-:Y:S02]  /*21cc0*/  SEL R55, R105, R108, P0 ;  /* 0x0000006c69377207 */ /* 0x000fe40000000000 */
[----:B-1----:R-:W-:Y:S02]  /*21cd0*/  SEL R57, R110, R107, P0 ;  /* 0x0000006b6e397207 */ /* 0x002fe40000000000 */
[----:B------:R-:W-:-:S02]  /*21ce0*/  SEL R59, R107, R110, P0 ;  /* 0x0000006e6b3b7207 */ /* 0x000fc40000000000 */
[----:B---3--:R-:W-:Y:S02]  /*21cf0*/  SEL R61, R112, R109, P0 ;  /* 0x0000006d703d7207 */ /* 0x008fe40000000000 */
[----:B------:R-:W-:Y:S02]  /*21d00*/  SEL R63, R109, R112, P0 ;  /* 0x000000706d3f7207 */ /* 0x000fe40000000000 */
[----:B------:R-:W-:-:S07]  /*21d10*/  MOV R20, RZ ;  /* 0x000000ff00147202 */ /* 0x000fce0000000f00 */
.L_x_3466:
[----:B------:R-:W-:Y:S05]  /*21d20*/  WARPSYNC.ALL ;  /* 0x0000000000007948 */ /* 0x000fea0003800000 */
[----:B------:R-:W-:Y:S06]  /*21d30*/  BAR.SYNC.DEFER_BLOCKING 0x1, 0x100 ;  /* 0x0044000000007b1d */ /* 0x000fec0000010000 */
[----:B------:R-:W-:-:S02]  /*21d40*/  ULDC.64 UR4, c[0x0][0xc00] ;  /* 0x0003000000047ab9 */ /* 0x000fc40000000a00 */
[----:B------:R-:W0:Y:S01]  /*21d50*/  LDC R3, c[0x0][0xbe8] ;  /* 0x0002fa00ff037b82 */ /* 0x000e220000000800 */
[----:B------:R-:W-:Y:S01]  /*21d60*/  ISETP.NE.U32.AND P1, PT, RZ, UR4, PT ;  /* 0x00000004ff007c0c */ /* 0x000fe2000bf25070 */
[----:B------:R-:W2:Y:S01]  /*21d70*/  LDL R86, [R1+0x34] ;  /* 0x0000340001567983 */ /* 0x000ea20000100800 */
[----:B------:R-:W-:Y:S02]  /*21d80*/  IADD3 R102, P2, R87, UR4, RZ ;  /* 0x0000000457667c10 */ /* 0x000fe4000ff5e0ff */
[----:B------:R-:W-:Y:S02]  /*21d90*/  ISETP.NE.AND.EX P1, PT, RZ, UR5, PT, P1 ;  /* 0x00000005ff007c0c */ /* 0x000fe4000bf25310 */
[----:B------:R-:W-:Y:S01]  /*21da0*/  IADD3.X R103, R99, UR5, RZ, P2, !PT ;  /* 0x0000000563677c10 */ /* 0x000fe200097fe4ff */
[----:B------:R-:W-:Y:S01]  /*21db0*/  ULDC.64 UR4, c[0x0][0xc08] ;  /* 0x0003020000047ab9 */ /* 0x000fe20000000a00 */
[----:B------:R-:W-:Y:S04]  /*21dc0*/  STSM.16.M88.4 [R101], R4 ;  /* 0x0000000465007844 */ /* 0x000fe80000000200 */
[----:B------:R1:W-:Y:S04]  /*21dd0*/  STSM.16.M88.4 [R73], R8 ;  /* 0x0000000849007844 */ /* 0x0003e80000000200 */
[----:B------:R-:W-:Y:S04]  /*21de0*/  STSM.16.M88.4 [R89], R24 ;  /* 0x0000001859007844 */ /* 0x000fe80000000200 */
[----:B------:R-:W-:Y:S04]  /*21df0*/  STSM.16.M88.4 [R91], R28 ;  /* 0x0000001c5b007844 */ /* 0x000fe80000000200 */
[----:B------:R-:W-:Y:S04]  /*21e00*/  STSM.16.M88.4 [R92], R32 ;  /* 0x000000205c007844 */ /* 0x000fe80000000200 */
[----:B------:R-:W-:Y:S01]  /*21e10*/  STSM.16.M88.4 [R93], R36 ;  /* 0x000000245d007844 */ /* 0x000fe20000000200 */
[----:B-1----:R-:W-:-:S02]  /*21e20*/  SEL R73, R75, R118, P0 ;  /* 0x000000764b497207 */ /* 0x002fc40000000000 */
[----:B------:R-:W-:Y:S01]  /*21e30*/  SEL R75, R118, R75, P0 ;  /* 0x0000004b764b7207 */ /* 0x000fe20000000000 */
[----:B------:R1:W-:Y:S04]  /*21e40*/  STSM.16.M88.4 [R94], R12 ;  /* 0x0000000c5e007844 */ /* 0x0003e80000000200 */
[----:B------:R-:W-:Y:S04]  /*21e50*/  STSM.16.M88.4 [R95], R40 ;  /* 0x000000285f007844 */ /* 0x000fe80000000200 */
[----:B------:R-:W-:Y:S04]  /*21e60*/  STSM.16.M88.4 [R96], R44 ;  /* 0x0000002c60007844 */ /* 0x000fe80000000200 */
[----:B------:R-:W-:Y:S04]  /*21e70*/  STSM.16.M88.4 [R97], R48 ;  /* 0x0000003061007844 */ /* 0x000fe80000000200 */
[----:B------:R-:W-:Y:S01]  /*21e80*/  STSM.16.M88.4 [R98], R52 ;  /* 0x0000003462007844 */ /* 0x000fe20000000200 */
[----:B------:R-:W-:-:S03]  /*21e90*/  ISETP.NE.U32.AND P0, PT, RZ, UR4, PT ;  /* 0x00000004ff007c0c */ /* 0x000fc6000bf05070 */
[----:B------:R-:W-:Y:S04]  /*21ea0*/  STSM.16.M88.4 [R100], R56 ;  /* 0x0000003864007844 */ /* 0x000fe80000000200 */
[----:B------:R2:W-:Y:S04]  /*21eb0*/  STSM.16.M88.4 [R79], R60 ;  /* 0x0000003c4f007844 */ /* 0x0005e80000000200 */
[----:B------:R3:W-:Y:S04]  /*21ec0*/  STSM.16.M88.4 [R81], R64 ;  /* 0x0000004051007844 */ /* 0x0007e80000000200 */
[----:B------:R3:W-:Y:S01]  /*21ed0*/  STSM.16.M88.4 [R83], R68 ;  /* 0x0000004453007844 */ /* 0x0007e20000000200 */
[----:B------:R-:W-:-:S03]  /*21ee0*/  ISETP.NE.AND.EX P0, PT, RZ, UR5, PT, P0 ;  /* 0x00000005ff007c0c */ /* 0x000fc6000bf05300 */
[----:B------:R3:W-:Y:S01]  /*21ef0*/  STSM.16.M88.4 [R85], R72 ;  /* 0x0000004855007844 */ /* 0x0007e20000000200 */
[----:B------:R-:W-:Y:S09]  /*21f00*/  BAR.SYNC.DEFER_BLOCKING 0x1, 0x100 ;  /* 0x0044000000007b1d */ /* 0x000ff20000010000 */
[----:B------:R-:W-:Y:S01]  /*21f10*/  @P0 IADD3 R4, P3, R87, UR4, RZ ;  /* 0x0000000457040c10 */ /* 0x000fe2000ff7e0ff */
[----:B------:R-:W-:-:S02]  /*21f20*/  ULDC UR4, c[0x0][0xa88] ;  /* 0x0002a20000047ab9 */ /* 0x000fc40000000800 */
[----:B------:R-:W-:Y:S01]  /*21f30*/  IMAD.U32 R82, RZ, RZ, UR4 ;  /* 0x00000004ff527e24 */ /* 0x000fe2000f8e00ff */
[----:B------:R-:W-:Y:S01]  /*21f40*/  @P0 IADD3.X R5, R99, UR5, RZ, P3, !PT ;  /* 0x0000000563050c10 */ /* 0x000fe20009ffe4ff */
[----:B------:R3:W5:Y:S01]  /*21f50*/  @P1 LDG.E R20, desc[UR36][R102.64] ;  /* 0x0000002466141981 */ /* 0x000762000c1e1900 */
[----:B0-----:R-:W-:-:S03]  /*21f60*/  ISETP.NE.AND P2, PT, R3, 0x1, PT ;  /* 0x000000010300780c */ /* 0x001fc60003f45270 */
[----:B------:R3:W5:Y:S10]  /*21f70*/  @P0 LDG.E R82, desc[UR36][R4.64] ;  /* 0x0000002404520981 */ /* 0x000774000c1e1900 */
[----:B------:R-:W0:Y:S08]  /*21f80*/  @P2 LDC R6, c[0x0][0xbec] ;  /* 0x0002fb00ff062b82 */ /* 0x000e300000000800 */
[----:B-1----:R-:W1:Y:S01]  /*21f90*/  @P2 LDC R13, c[0x0][0xbf0] ;  /* 0x0002fc00ff0d2b82 */ /* 0x002e620000000800 */
[----:B--2---:R-:W-:Y:S01]  /*21fa0*/  SHF.R.S32.HI R79, RZ, 0x1f, R86 ;  /* 0x0000001fff4f7819 */ /* 0x004fe20000011456 */
[----:B01-3--:R-:W-:Y:S06]  /*21fb0*/  @P0 BRA `(.L_x_3141) ;  /* 0x0000000000100947 */ /* 0x00bfec0003800000 */
[----:B------:R-:W-:Y:S05]  /*21fc0*/  @!P1 BRA `(.L_x_3141) ;  /* 0x00000000000c9947 */ /* 0x000fea0003800000 */
[----:B------:R-:W2:Y:S04]  /*21fd0*/  LDG.E R5, desc[UR36][R102.64] ;  /* 0x0000002466057981 */ /* 0x000ea8000c1e1900 */
[----:B-----5:R-:W2:Y:S02]  /*21fe0*/  LDG.E R82, desc[UR36][R102.64+0x4] ;  /* 0x0000042466527981 */ /* 0x020ea4000c1e1900 */
[----:B--2---:R-:W-:-:S07]  /*21ff0*/  IMAD.IADD R82, R82, 0x1, -R5 ;  /* 0x0000000152527824 */ /* 0x004fce00078e0a05 */
.L_x_3141:
[----:B------:R-:W2:Y:S01]  /*22000*/  LDL R5, [R1+0x2c] ;  /* 0x00002c0001057983 */ /* 0x000ea20000100800 */
[----:B------:R-:W-:Y:S01]  /*22010*/  VIADD R24, R142, 0xffffff80 ;  /* 0xffffff808e187836 */ /* 0x000fe20000000000 */
[----:B------:R-:W-:Y:S01]  /*22020*/  ULDC.64 UR4, c[0x0][0xb90] ;  /* 0x0002e40000047ab9 */ /* 0x000fe20000000a00 */
[----:B-----5:R-:W-:Y:S01]  /*22030*/  SHF.R.S32.HI R21, RZ, 0x1f, R20 ;  /* 0x0000001fff157819 */ /* 0x020fe20000011414 */
[----:B------:R-:W2:Y:S01]  /*22040*/  LDL.LU R84, [R1+0x4] ;  /* 0x0000040001547983 */ /* 0x000ea20000300800 */
[----:B------:R-:W-:Y:S01]  /*22050*/  IMAD R4, R79, UR4, RZ ;  /* 0x000000044f047c24 */ /* 0x000fe2000f8e02ff */
[----:B------:R-:W-:Y:S01]  /*22060*/  SHF.R.S32.HI R8, RZ, 0x1f, R24 ;  /* 0x0000001fff087819 */ /* 0x000fe20000011418 */
[----:B------:R-:W-:Y:S01]  /*22070*/  IMAD.SHL.U32 R78, R225, 0x8, RZ ;  /* 0x00000008e14e7824 */ /* 0x000fe200078e00ff */
[----:B------:R-:W-:Y:S01]  /*22080*/  SEL R80, R141, RZ, !P1 ;  /* 0x000000ff8d507207 */ /* 0x000fe20004800000 */
[----:B------:R-:W-:Y:S01]  /*22090*/  IMAD R11, R86, UR5, R4 ;  /* 0x00000005560b7c24 */ /* 0x000fe2000f8e0204 */
[----:B------:R-:W-:Y:S01]  /*220a0*/  LEA.HI R10, R8, R24, RZ, 0x7 ;  /* 0x00000018080a7211 */ /* 0x000fe200078f38ff */
[----:B------:R-:W-:Y:S01]  /*220b0*/  IMAD R82, R82, R3, RZ ;  /* 0x0000000352527224 */ /* 0x000fe200078e02ff */
[----:B------:R-:W-:Y:S01]  /*220c0*/  LEA R9, R221, R78, 0x6 ;  /* 0x0000004edd097211 */ /* 0x000fe200078e30ff */
[----:B------:R-:W0:Y:S01]  /*220d0*/  @P2 LDC R83, c[0x0][0xbec] ;  /* 0x0002fb00ff532b82 */ /* 0x000e220000000800 */
[----:B------:R-:W-:-:S03]  /*220e0*/  SEL R81, R140, RZ, !P1 ;  /* 0x000000ff8c517207 */ /* 0x000fc60004800000 */
[----:B------:R-:W-:-:S04]  /*220f0*/  IMAD.WIDE R76, R9, 0x2, R76 ;  /* 0x00000002094c7825 */ /* 0x000fc800078e024c */
        /* <DEDUP_REMOVED lines=15> */
[----:B------:R-:W-:Y:S02]  /*221f0*/  IMAD.X R61, RZ, RZ, R77, P3 ;  /* 0x000000ffff3d7224 */ /* 0x000fe400018e064d */
[C---:B------:R-:W-:Y:S02]  /*22200*/  VIADD R89, R78.reuse, 0xc0 ;  /* 0x000000c04e597836 */ /* 0x040fe40000000000 */
[----:B------:R-:W-:Y:S01]  /*22210*/  VIADD R87, R78, 0x80 ;  /* 0x000000804e577836 */ /* 0x000fe20000000000 */
[----:B------:R-:W-:Y:S01]  /*22220*/  BSSY B1, `(.L_x_3142) ;  /* 0x00000d0000017945 */ /* 0x000fe20003800000 */
[----:B------:R-:W-:-:S03]  /*22230*/  SHF.R.S32.HI R91, RZ, 0x1f, R78 ;  /* 0x0000001fff5b7819 */ /* 0x000fc6000001144e */
[----:B------:R-:W-:Y:S01]  /*22240*/  SHF.R.S32.HI R88, RZ, 0x1f, R87 ;  /* 0x0000001fff587819 */ /* 0x000fe20000011457 */
[----:B--2---:R-:W-:Y:S02]  /*22250*/  IMAD.IADD R15, R5, 0x1, R84 ;  /* 0x00000001050f7824 */ /* 0x004fe400078e0254 */
[----:B------:R-:W-:Y:S01]  /*22260*/  IMAD.WIDE.U32 R4, R86, UR4, R20 ;  /* 0x0000000456047c25 */ /* 0x000fe2000f8e0014 */
[----:B------:R-:W-:-:S03]  /*22270*/  ULDC.64 UR4, c[0x0][0xb98] ;  /* 0x0002e60000047ab9 */ /* 0x000fc60000000a00 */
[----:B------:R-:W-:-:S04]  /*22280*/  @P2 IMAD.HI.U32 R6, R15, R6, RZ ;  /* 0x000000060f062227 */ /* 0x000fc800078e00ff */
[----:B------:R-:W-:Y:S01]  /*22290*/  IMAD.MOV.U32 R7, RZ, RZ, R15 ;  /* 0x000000ffff077224 */ /* 0x000fe200078e000f */
[----:B------:R-:W-:Y:S01]  /*222a0*/  @P2 SHF.R.U32.HI R7, RZ, R13, R6 ;  /* 0x0000000dff072219 */ /* 0x000fe20000011606 */
[----:B------:R-:W-:Y:S01]  /*222b0*/  IMAD.IADD R5, R5, 0x1, R11 ;  /* 0x0000000105057824 */ /* 0x000fe200078e020b */
[----:B------:R-:W-:Y:S01]  /*222c0*/  SHF.R.S32.HI R13, RZ, 0x7, R10 ;  /* 0x00000007ff0d7819 */ /* 0x000fe2000001140a */
[----:B------:R-:W-:Y:S02]  /*222d0*/  IMAD R6, R80, UR4, RZ ;  /* 0x0000000450067c24 */ /* 0x000fe4000f8e02ff */
[----:B------:R-:W-:Y:S01]  /*222e0*/  IMAD.MOV R8, RZ, RZ, -R7 ;  /* 0x000000ffff087224 */ /* 0x000fe200078e0a07 */
[C---:B------:R-:W-:Y:S01]  /*222f0*/  LEA.HI R11, R10.reuse, R13, RZ, 0x1 ;  /* 0x0000000d0a0b7211 */ /* 0x040fe200078f08ff */
[----:B------:R-:W-:Y:S01]  /*22300*/  IMAD.WIDE.U32 R4, R81, UR4, R4 ;  /* 0x0000000451047c25 */ /* 0x000fe2000f8e0004 */
[----:B------:R-:W-:Y:S02]  /*22310*/  LOP3.LUT R10, R10, 0xffffff80, RZ, 0xc0, !PT ;  /* 0xffffff800a0a7812 */ /* 0x000fe400078ec0ff */
[----:B------:R-:W-:Y:S01]  /*22320*/  LOP3.LUT R12, R11, 0x3fffffe, RZ, 0xc0, !PT ;  /* 0x03fffffe0b0c7812 */ /* 0x000fe200078ec0ff */
[----:B------:R-:W-:Y:S01]  /*22330*/  IMAD R9, R3, R8, R15 ;  /* 0x0000000803097224 */ /* 0x000fe200078e020f */
[----:B------:R-:W-:Y:S01]  /*22340*/  SHF.R.S32.HI R11, RZ, 0x1f, R7 ;  /* 0x0000001fff0b7819 */ /* 0x000fe20000011407 */
[----:B------:R-:W-:Y:S01]  /*22350*/  IMAD R8, R81, UR5, R6 ;  /* 0x0000000551087c24 */ /* 0x000fe2000f8e0206 */
[----:B------:R-:W-:Y:S01]  /*22360*/  IADD3 R4, P0, R7, R4, RZ ;  /* 0x0000000407047210 */ /* 0x000fe20007f1e0ff */
[----:B------:R-:W-:Y:S01]  /*22370*/  ULDC.64 UR4, c[0x0][0xb88] ;  /* 0x0002e20000047ab9 */ /* 0x000fe20000000a00 */
[----:B------:R-:W-:Y:S01]  /*22380*/  SHF.R.S32.HI R6, RZ, 0x1f, R9 ;  /* 0x0000001fff067819 */ /* 0x000fe20000011409 */
[----:B------:R-:W-:Y:S01]  /*22390*/  IMAD.IADD R10, R24, 0x1, -R10 ;  /* 0x00000001180a7824 */ /* 0x000fe200078e0a0a */
[----:B------:R-:W-:Y:S01]  /*223a0*/  IADD3.X R5, R11, R5, R8, P0, !PT ;  /* 0x000000050b057210 */ /* 0x000fe200007fe408 */
[----:B------:R-:W-:Y:S01]  /*223b0*/  IMAD.IADD R14, R13, 0x1, -R12 ;  /* 0x000000010d0e7824 */ /* 0x000fe200078e0a0c */
[----:B------:R-:W-:Y:S01]  /*223c0*/  IADD3 R13, P4, R76, 0x2000, RZ ;  /* 0x000020004c0d7810 */ /* 0x000fe20007f9e0ff */
[----:B------:R-:W-:Y:S01]  /*223d0*/  IMAD R6, R6, UR4, RZ ;  /* 0x0000000406067c24 */ /* 0x000fe2000f8e02ff */
[----:B------:R-:W-:Y:S01]  /*223e0*/  IADD3 R7, P5, R76, 0x1000, RZ ;  /* 0x000010004c077810 */ /* 0x000fe20007fbe0ff */
[----:B------:R-:W-:Y:S01]  /*223f0*/  IMAD.WIDE.U32 R4, R9, UR4, R4 ;  /* 0x0000000409047c25 */ /* 0x000fe2000f8e0004 */
[----:B------:R-:W-:-:S02]  /*22400*/  LOP3.LUT R12, R13, 0x380, RZ, 0xc0, !PT ;  /* 0x000003800d0c7812 */ /* 0x000fc400078ec0ff */
[----:B------:R-:W-:Y:S01]  /*22410*/  LOP3.LUT P0, RZ, R10, 0x3, RZ, 0xc0, !PT ;  /* 0x000000030aff7812 */ /* 0x000fe2000780c0ff */
[----:B------:R-:W-:Y:S01]  /*22420*/  IMAD R11, R9, UR5, R6 ;  /* 0x00000005090b7c24 */ /* 0x000fe2000f8e0206 */
[----:B------:R-:W-:Y:S01]  /*22430*/  ULDC.64 UR4, c[0x0][0xb50] ;  /* 0x0002d40000047ab9 */ /* 0x000fe20000000a00 */
[----:B------:R-:W-:Y:S02]  /*22440*/  SHF.R.S32.HI R9, RZ, 0x1f, R10 ;  /* 0x0000001fff097819 */ /* 0x000fe4000001140a */
[C---:B------:R-:W-:Y:S02]  /*22450*/  LEA R6, P1, R4.reuse, UR4, 0x2 ;  /* 0x0000000404067c11 */ /* 0x040fe4000f8210ff */
[----:B------:R-:W-:Y:S02]  /*22460*/  IADD3 R5, R5, R11, RZ ;  /* 0x0000000b05057210 */ /* 0x000fe40007ffe0ff */
[----:B------:R-:W-:Y:S01]  /*22470*/  LEA.HI R15, R9, R10, RZ, 0x2 ;  /* 0x0000000a090f7211 */ /* 0x000fe200078f10ff */
[----:B------:R-:W-:Y:S01]  /*22480*/  SHFL.IDX PT, R50, R6, RZ, 0x1c1f ;  /* 0x001c1fff06327589 */ /* 0x000fe200000e0000 */
[----:B------:R-:W-:Y:S01]  /*22490*/  LEA.HI.X R4, R4, UR5, R5, 0x2, P1 ;  /* 0x0000000504047c11 */ /* 0x000fe200088f1405 */
[----:B------:R-:W-:Y:S01]  /*224a0*/  ULDC.64 UR4, c[0x0][0xaa0] ;  /* 0x0002a80000047ab9 */ /* 0x000fe20000000a00 */
[----:B------:R-:W-:Y:S01]  /*224b0*/  IADD3 R25, P1, R76, 0x3000, RZ ;  /* 0x000030004c197810 */ /* 0x000fe20007f3e0ff */
[----:B------:R-:W-:Y:S01]  /*224c0*/  SHFL.IDX PT, R54, R6, 0x1, 0x1c1f ;  /* 0x003c1f0006367f89 */ /* 0x000fe200000e0000 */
[----:B------:R-:W-:-:S02]  /*224d0*/  SHF.R.S32.HI R5, RZ, 0x2, R15 ;  /* 0x00000002ff057819 */ /* 0x000fc4000001140f */
[----:B------:R-:W-:Y:S01]  /*224e0*/  LOP3.LUT R24, R25, 0x380, RZ, 0xc0, !PT ;  /* 0x0000038019187812 */ /* 0x000fe200078ec0ff */
[----:B------:R-:W2:Y:S01]  /*224f0*/  SHFL.IDX PT, R51, R4, RZ, 0x1c1f ;  /* 0x001c1fff04337589 */ /* 0x000ea200000e0000 */
[----:B------:R-:W-:Y:S02]  /*22500*/  SHF.R.S32.HI R26, RZ, 0x1f, R15 ;  /* 0x0000001fff1a7819 */ /* 0x000fe4000001140f */
[----:B------:R-:W-:Y:S01]  /*22510*/  SHF.R.U64 R24, R24, 0x3, RZ ;  /* 0x0000000318187819 */ /* 0x000fe200000012ff */
[----:B------:R3:W4:Y:S01]  /*22520*/  SHFL.IDX PT, R55, R4, 0x1, 0x1c1f ;  /* 0x003c1f0004377f89 */ /* 0x00072200000e0000 */
[----:B------:R-:W-:Y:S02]  /*22530*/  LEA.HI R26, R26, R5, RZ, 0x3 ;  /* 0x000000051a1a7211 */ /* 0x000fe400078f18ff */
[----:B------:R-:W-:Y:S01]  /*22540*/  LOP3.LUT R24, R24, R25, RZ, 0x3c, !PT ;  /* 0x0000001918187212 */ /* 0x000fe200078e3cff */
[----:B------:R-:W-:Y:S01]  /*22550*/  IMAD.X R25, RZ, RZ, R77, P1 ;  /* 0x000000ffff197224 */ /* 0x000fe200008e064d */
[----:B------:R-:W-:-:S02]  /*22560*/  IADD3 R41, P1, R76, 0x7000, RZ ;  /* 0x000070004c297810 */ /* 0x000fc40007f3e0ff */
[----:B------:R-:W-:Y:S02]  /*22570*/  SHF.R.U64 R12, R12, 0x3, RZ ;  /* 0x000000030c0c7819 */ /* 0x000fe400000012ff */
[----:B------:R-:W-:Y:S01]  /*22580*/  LEA.HI R10, R9, R10, RZ, 0x5 ;  /* 0x0000000a090a7211 */ /* 0x000fe200078f28ff */
[--C-:B------:R-:W-:Y:S01]  /*22590*/  IMAD.X R9, RZ, RZ, R77.reuse, P5 ;  /* 0x000000ffff097224 */ /* 0x100fe200028e064d */
[----:B------:R-:W-:Y:S02]  /*225a0*/  LOP3.LUT R40, R41, 0x380, RZ, 0xc0, !PT ;  /* 0x0000038029287812 */ /* 0x000fe400078ec0ff */
[----:B------:R-:W-:Y:S02]  /*225b0*/  LOP3.LUT R26, R26, 0xfffffff8, RZ, 0xc0, !PT ;  /* 0xfffffff81a1a7812 */ /* 0x000fe400078ec0ff */
[----:B------:R-:W-:Y:S01]  /*225c0*/  LOP3.LUT R12, R12, R13, RZ, 0x3c, !PT ;  /* 0x0000000d0c0c7212 */ /* 0x000fe200078e3cff */
[----:B------:R-:W-:Y:S01]  /*225d0*/  IMAD.X R13, RZ, RZ, R77, P4 ;  /* 0x000000ffff0d7224 */ /* 0x000fe200020e064d */
[C---:B------:R-:W-:Y:S01]  /*225e0*/  IADD3 R33, P5, R76.reuse, 0x5000, RZ ;  /* 0x000050004c217810 */ /* 0x040fe20007fbe0ff */
[----:B------:R-:W-:Y:S01]  /*225f0*/  IMAD.IADD R5, R5, 0x1, -R26 ;  /* 0x0000000105057824 */ /* 0x000fe200078e0a1a */
[----:B------:R-:W-:-:S02]  /*22600*/  IADD3 R37, P4, R76, 0x6000, RZ ;  /* 0x000060004c257810 */ /* 0x000fc40007f9e0ff */
[----:B------:R-:W-:Y:S02]  /*22610*/  SHF.R.U64 R40, R40, 0x3, RZ ;  /* 0x0000000328287819 */ /* 0x000fe400000012ff */
[----:B------:R-:W-:Y:S02]  /*22620*/  SHF.R.S32.HI R10, RZ, 0x5, R10 ;  /* 0x00000005ff0a7819 */ /* 0x000fe4000001140a */
[----:B------:R-:W-:Y:S02]  /*22630*/  LOP3.LUT R32, R33, 0x380, RZ, 0xc0, !PT ;  /* 0x0000038021207812 */ /* 0x000fe400078ec0ff */
[----:B------:R-:W-:Y:S01]  /*22640*/  LOP3.LUT R36, R37, 0x380, RZ, 0xc0, !PT ;  /* 0x0000038025247812 */ /* 0x000fe200078ec0ff */
[----:B------:R-:W-:Y:S01]  /*22650*/  IMAD R5, R10, 0x10, R5 ;  /* 0x000000100a057824 */ /* 0x000fe200078e0205 */
[----:B------:R-:W-:Y:S01]  /*22660*/  LOP3.LUT R40, R40, R41, RZ, 0x3c, !PT ;  /* 0x0000002928287212 */ /* 0x000fe200078e3cff */
[----:B------:R-:W-:Y:S01]  /*22670*/  IMAD.X R41, RZ, RZ, R77, P1 ;  /* 0x000000ffff297224 */ /* 0x000fe200008e064d */
[----:B------:R-:W-:-:S02]  /*22680*/  IADD3 R57, P1, R76, 0xb000, RZ ;  /* 0x0000b0004c397810 */ /* 0x000fc40007f3e0ff */
[----:B------:R-:W-:Y:S02]  /*22690*/  SHF.R.U64 R32, R32, 0x3, RZ ;  /* 0x0000000320207819 */ /* 0x000fe400000012ff */
[----:B------:R-:W-:Y:S02]  /*226a0*/  SHF.R.U64 R36, R36, 0x3, RZ ;  /* 0x0000000324247819 */ /* 0x000fe400000012ff */
[----:B------:R-:W-:Y:S02]  /*226b0*/  LOP3.LUT R56, R57, 0x380, RZ, 0xc0, !PT ;  /* 0x0000038039387812 */ /* 0x000fe400078ec0ff */
[----:B------:R-:W-:Y:S02]  /*226c0*/  LEA R5, R14, R5, 0x6 ;  /* 0x000000050e057211 */ /* 0x000fe400078e30ff */
[----:B------:R-:W-:Y:S01]  /*226d0*/  LOP3.LUT R32, R32, R33, RZ, 0x3c, !PT ;  /* 0x0000002120207212 */ /* 0x000fe200078e3cff */
[----:B------:R-:W-:Y:S01]  /*226e0*/  IMAD.X R33, RZ, RZ, R77, P5 ;  /* 0x000000ffff217224 */ /* 0x000fe200028e064d */
[----:B------:R-:W-:Y:S01]  /*226f0*/  LOP3.LUT R36, R36, R37, RZ, 0x3c, !PT ;  /* 0x0000002524247212 */ /* 0x000fe200078e3cff */
[----:B------:R-:W-:Y:S01]  /*22700*/  IMAD.IADD R5, R5, 0x1, R84 ;  /* 0x0000000105057824 */ /* 0x000fe200078e0254 */
[----:B------:R-:W-:-:S02]  /*22710*/  IADD3.X R37, RZ, R77, RZ, P4, !PT ;  /* 0x0000004dff257210 */ /* 0x000fc400027fe4ff */
[C---:B------:R-:W-:Y:S02]  /*22720*/  IADD3 R49, P5, R76.reuse, 0x9000, RZ ;  /* 0x000090004c317810 */ /* 0x040fe40007fbe0ff */
[----:B------:R-:W-:Y:S02]  /*22730*/  IADD3 R53, P4, R76, 0xa000, RZ ;  /* 0x0000a0004c357810 */ /* 0x000fe40007f9e0ff */
[----:B------:R-:W-:Y:S02]  /*22740*/  SHF.R.U64 R56, R56, 0x3, RZ ;  /* 0x0000000338387819 */ /* 0x000fe400000012ff */
[----:B------:R-:W-:Y:S02]  /*22750*/  LOP3.LUT R8, R7, 0x380, RZ, 0xc0, !PT ;  /* 0x0000038007087812 */ /* 0x000fe400078ec0ff */
[----:B------:R-:W-:Y:S02]  /*22760*/  LOP3.LUT R48, R49, 0x380, RZ, 0xc0, !PT ;  /* 0x0000038031307812 */ /* 0x000fe400078ec0ff */
[----:B------:R-:W-:-:S02]  /*22770*/  LOP3.LUT R52, R53, 0x380, RZ, 0xc0, !PT ;  /* 0x0000038035347812 */ /* 0x000fc400078ec0ff */
[----:B------:R-:W-:Y:S01]  /*22780*/  LOP3.LUT R56, R56, R57, RZ, 0x3c, !PT ;  /* 0x0000003938387212 */ /* 0x000fe200078e3cff */
[----:B------:R-:W-:Y:S01]  /*22790*/  IMAD.X R57, RZ, RZ, R77, P1 ;  /* 0x000000ffff397224 */ /* 0x000fe200008e064d */
[C---:B------:R-:W-:Y:S01]  /*227a0*/  ISETP.GE.OR P1, PT, R5.reuse, R82, P0 ;  /* 0x000000520500720c */ /* 0x040fe20000726670 */
[----:B------:R-:W-:Y:S01]  /*227b0*/  VIADD R5, R5, 0x8 ;  /* 0x0000000805057836 */ /* 0x000fe20000000000 */
[----:B------:R-:W-:Y:S02]  /*227c0*/  SHF.R.U64 R8, R8, 0x3, RZ ;  /* 0x0000000308087819 */ /* 0x000fe400000012ff */
[----:B------:R-:W-:Y:S02]  /*227d0*/  SHF.R.U64 R48, R48, 0x3, RZ ;  /* 0x0000000330307819 */ /* 0x000fe400000012ff */
[----:B------:R-:W-:Y:S02]  /*227e0*/  SHF.R.U64 R52, R52, 0x3, RZ ;  /* 0x0000000334347819 */ /* 0x000fe400000012ff */
[----:B------:R-:W-:-:S02]  /*227f0*/  LOP3.LUT R8, R8, R7, RZ, 0x3c, !PT ;  /* 0x0000000708087212 */ /* 0x000fc400078e3cff */
[----:B------:R-:W-:Y:S01]  /*22800*/  LOP3.LUT R48, R48, R49, RZ, 0x3c, !PT ;  /* 0x0000003130307212 */ /* 0x000fe200078e3cff */
[--C-:B------:R-:W-:Y:S01]  /*22810*/  IMAD.X R49, RZ, RZ, R77.reuse, P5 ;  /* 0x000000ffff317224 */ /* 0x100fe200028e064d */
[----:B------:R-:W-:Y:S01]  /*22820*/  LOP3.LUT R52, R52, R53, RZ, 0x3c, !PT ;  /* 0x0000003534347212 */ /* 0x000fe200078e3cff */
[--C-:B------:R-:W-:Y:S01]  /*22830*/  IMAD.X R53, RZ, RZ, R77.reuse, P4 ;  /* 0x000000ffff357224 */ /* 0x100fe200020e064d */
[C---:B------:R-:W-:Y:S02]  /*22840*/  IADD3 R7, P3, R76.reuse, 0xf000, RZ ;  /* 0x0000f0004c077810 */ /* 0x040fe40007f7e0ff */
[C---:B------:R-:W-:Y:S01]  /*22850*/  LOP3.LUT R11, R76.reuse, 0x380, RZ, 0xc0, !PT ;  /* 0x000003804c0b7812 */ /* 0x040fe200078ec0ff */
[----:B------:R-:W-:Y:S01]  /*22860*/  IMAD R21, R21, UR4, RZ ;  /* 0x0000000415157c24 */ /* 0x000fe2000f8e02ff */
[----:B------:R-:W-:Y:S01]  /*22870*/  ISETP.GE.OR P0, PT, R5, R82, P0 ;  /* 0x000000520500720c */ /* 0x000fe20000706670 */
[----:B--2---:R2:W-:Y:S01]  /*22880*/  @!P1 ST.E desc[UR36][R50.64], R2 ;  /* 0x0000000232009985 */ /* 0x0045e2000c101924 */
[C---:B------:R-:W-:Y:S01]  /*22890*/  IADD3 R65, P5, R76.reuse, 0xd000, RZ ;  /* 0x0000d0004c417810 */ /* 0x040fe20007fbe0ff */
[----:B------:R-:W-:Y:S01]  /*228a0*/  IMAD.X R73, RZ, RZ, R77, P3 ;  /* 0x000000ffff497224 */ /* 0x000fe200018e064d */
[----:B------:R-:W-:-:S02]  /*228b0*/  IADD3 R69, P4, R76, 0xe000, RZ ;  /* 0x0000e0004c457810 */ /* 0x000fc40007f9e0ff */
[----:B---3--:R-:W-:Y:S02]  /*228c0*/  LOP3.LUT R4, R7, 0x380, RZ, 0xc0, !PT ;  /* 0x0000038007047812 */ /* 0x008fe400078ec0ff */
[----:B------:R-:W-:Y:S02]  /*228d0*/  LOP3.LUT R64, R65, 0x380, RZ, 0xc0, !PT ;  /* 0x0000038041407812 */ /* 0x000fe400078ec0ff */
[----:B------:R-:W-:Y:S02]  /*228e0*/  LOP3.LUT R68, R69, 0x380, RZ, 0xc0, !PT ;  /* 0x0000038045447812 */ /* 0x000fe400078ec0ff */
[----:B------:R-:W-:Y:S01]  /*228f0*/  SHF.R.U64 R11, R11, 0x3, RZ ;  /* 0x000000030b0b7819 */ /* 0x000fe200000012ff */
[----:B----4-:R0:W-:Y:S01]  /*22900*/  @!P0 ST.E desc[UR36][R54.64], R0 ;  /* 0x0000000036008985 */ /* 0x0101e2000c101924 */
[----:B------:R-:W-:Y:S02]  /*22910*/  SHF.R.U64 R4, R4, 0x3, RZ ;  /* 0x0000000304047819 */ /* 0x000fe400000012ff */
[----:B------:R-:W-:Y:S01]  /*22920*/  SHF.R.U64 R64, R64, 0x3, RZ ;  /* 0x0000000340407819 */ /* 0x000fe200000012ff */
[----:B------:R-:W5:Y:S01]  /*22930*/  LD.E.128 R12, desc[UR36][R12.64] ;  /* 0x000000240c0c7980 */ /* 0x000f62000c101d00 */
[----:B------:R-:W-:-:S02]  /*22940*/  SHF.R.U64 R68, R68, 0x3, RZ ;  /* 0x0000000344447819 */ /* 0x000fc400000012ff */
[----:B------:R-:W-:Y:S01]  /*22950*/  LOP3.LUT R76, R11, R76, RZ, 0x3c, !PT ;  /* 0x0000004c0b4c7212 */ /* 0x000fe200078e3cff */
[----:B------:R-:W5:Y:S01]  /*22960*/  LD.E.128 R24, desc[UR36][R24.64] ;  /* 0x0000002418187980 */ /* 0x000f62000c101d00 */
[----:B------:R-:W-:Y:S02]  /*22970*/  LOP3.LUT R64, R64, R65, RZ, 0x3c, !PT ;  /* 0x0000004140407212 */ /* 0x000fe400078e3cff */
[----:B------:R-:W-:Y:S01]  /*22980*/  LOP3.LUT R68, R68, R69, RZ, 0x3c, !PT ;  /* 0x0000004544447212 */ /* 0x000fe200078e3cff */
[----:B------:R-:W-:Y:S01]  /*22990*/  IMAD.X R69, RZ, RZ, R77, P4 ;  /* 0x000000ffff457224 */ /* 0x000fe200020e064d */
[----:B------:R-:W-:Y:S01]  /*229a0*/  LOP3.LUT R72, R4, R7, RZ, 0x3c, !PT ;  /* 0x0000000704487212 */ /* 0x000fe200078e3cff */
[----:B------:R-:W5:Y:S01]  /*229b0*/  LD.E.128 R8, desc[UR36][R8.64] ;  /* 0x0000002408087980 */ /* 0x000f62000c101d00 */
[----:B------:R-:W-:-:S03]  /*229c0*/  IADD3.X R65, RZ, R77, RZ, P5, !PT ;  /* 0x0000004dff417210 */ /* 0x000fc60002ffe4ff */
[----:B------:R3:W5:Y:S04]  /*229d0*/  LD.E.128 R4, desc[UR36][R76.64] ;  /* 0x000000244c047980 */ /* 0x000768000c101d00 */
[----:B------:R-:W5:Y:S04]  /*229e0*/  LD.E.128 R28, desc[UR36][R28.64] ;  /* 0x000000241c1c7980 */ /* 0x000f68000c101d00 */
[----:B------:R-:W5:Y:S01]  /*229f0*/  LD.E.128 R32, desc[UR36][R32.64] ;  /* 0x0000002420207980 */ /* 0x000f62000c101d00 */
[C---:B---3--:R-:W-:Y:S02]  /*22a00*/  IMAD R77, R20.reuse, UR5, R21 ;  /* 0x00000005144d7c24 */ /* 0x048fe4000f8e0215 */
[----:B------:R-:W-:Y:S01]  /*22a10*/  IMAD.WIDE.U32 R20, R20, UR4, RZ ;  /* 0x0000000414147c25 */ /* 0x000fe2000f8e00ff */
[----:B------:R-:W-:Y:S01]  /*22a20*/  ULDC.64 UR4, c[0x0][0xae8] ;  /* 0x0002ba0000047ab9 */ /* 0x000fe20000000a00 */
[----:B------:R-:W5:Y:S02]  /*22a30*/  LD.E.128 R36, desc[UR36][R36.64] ;  /* 0x0000002424247980 */ /* 0x000f64000c101d00 */
[----:B------:R-:W-:-:S02]  /*22a40*/  IMAD R76, R225, 0x20, R221 ;  /* 0x00000020e14c7824 */ /* 0x000fc400078e02dd */
[----:B------:R-:W-:Y:S01]  /*22a50*/  IMAD.IADD R21, R21, 0x1, R77 ;  /* 0x0000000115157824 */ /* 0x000fe200078e024d */
[----:B------:R-:W5:Y:S01]  /*22a60*/  LD.E.128 R40, desc[UR36][R40.64] ;  /* 0x0000002428287980 */ /* 0x000f62000c101d00 */
[----:B------:R-:W-:Y:S02]  /*22a70*/  IMAD R79, R79, UR4, RZ ;  /* 0x000000044f4f7c24 */ /* 0x000fe4000f8e02ff */
[----:B------:R-:W-:Y:S01]  /*22a80*/  IMAD.IADD R76, R84, 0x1, R76 ;  /* 0x00000001544c7824 */ /* 0x000fe200078e024c */
[----:B------:R-:W5:Y:S01]  /*22a90*/  LD.E.128 R44, desc[UR36][R44.64] ;  /* 0x000000242c2c7980 */ /* 0x000f62000c101d00 */
[C---:B------:R-:W-:Y:S02]  /*22aa0*/  IMAD R79, R86.reuse, UR5, R79 ;  /* 0x00000005564f7c24 */ /* 0x040fe4000f8e024f */
[----:B------:R-:W-:Y:S01]  /*22ab0*/  IMAD.WIDE.U32 R20, R86, UR4, R20 ;  /* 0x0000000456147c25 */ /* 0x000fe2000f8e0014 */
[----:B------:R-:W-:Y:S01]  /*22ac0*/  ULDC.64 UR4, c[0x0][0xaf0] ;  /* 0x0002bc0000047ab9 */ /* 0x000fe20000000a00 */
[----:B--2---:R-:W5:Y:S02]  /*22ad0*/  LD.E.128 R48, desc[UR36][R48.64] ;  /* 0x0000002430307980 */ /* 0x004f64000c101d00 */
[----:B0-----:R-:W-:Y:S01]  /*22ae0*/  @P2 IMAD.HI.U32 R0, R76, R83, RZ ;  /* 0x000000534c002227 */ /* 0x001fe200078e00ff */
[----:B------:R-:W-:Y:S01]  /*22af0*/  IADD3 R21, R21, R79, RZ ;  /* 0x0000004f15157210 */ /* 0x000fe20007ffe0ff */
[----:B------:R-:W5:Y:S02]  /*22b00*/  LD.E.128 R52, desc[UR36][R52.64] ;  /* 0x0000002434347980 */ /* 0x000f64000c101d00 */
[----:B------:R-:W-:Y:S01]  /*22b10*/  IMAD.MOV.U32 R77, RZ, RZ, R76 ;  /* 0x000000ffff4d7224 */ /* 0x000fe200078e004c */
[----:B-1----:R-:W-:Y:S01]  /*22b20*/  @P2 SHF.R.U32.HI R77, RZ, R85, R0 ;  /* 0x00000055ff4d2219 */ /* 0x002fe20000011600 */
[----:B------:R-:W-:Y:S01]  /*22b30*/  IMAD R80, R80, UR4, RZ ;  /* 0x0000000450507c24 */ /* 0x000fe2000f8e02ff */
[----:B------:R-:W5:Y:S01]  /*22b40*/  LD.E.128 R56, desc[UR36][R56.64] ;  /* 0x0000002438387980 */ /* 0x000f62000c101d00 */
[----:B------:R-:W-:Y:S01]  /*22b50*/  IMAD.WIDE.U32 R20, R81, UR4, R20 ;  /* 0x0000000451147c25 */ /* 0x000fe2000f8e0014 */
[----:B------:R-:W-:-:S02]  /*22b60*/  SHF.R.S32.HI R0, RZ, 0x1f, R77 ;  /* 0x0000001fff007819 */ /* 0x000fc4000001144d */
[----:B------:R-:W5:Y:S01]  /*22b70*/  LD.E.128 R60, desc[UR36][R60.64] ;  /* 0x000000243c3c7980 */ /* 0x000f62000c101d00 */
[----:B------:R-:W-:Y:S01]  /*22b80*/  IMAD R79, R81, UR5, R80 ;  /* 0x00000005514f7c24 */ /* 0x000fe2000f8e0250 */
[----:B------:R-:W-:Y:S01]  /*22b90*/  ULDC.64 UR4, c[0x0][0xae0] ;  /* 0x0002b80000047ab9 */ /* 0x000fe20000000a00 */
[----:B------:R-:W-:Y:S01]  /*22ba0*/  IMAD.MOV R2, RZ, RZ, -R77 ;  /* 0x000000ffff027224 */ /* 0x000fe200078e0a4d */
[----:B------:R-:W5:Y:S01]  /*22bb0*/  LD.E.128 R64, desc[UR36][R64.64] ;  /* 0x0000002440407980 */ /* 0x000f62000c101d00 */
[----:B------:R-:W-:Y:S02]  /*22bc0*/  IMAD.IADD R21, R21, 0x1, R79 ;  /* 0x0000000115157824 */ /* 0x000fe400078e024f */
[----:B------:R-:W-:Y:S01]  /*22bd0*/  IMAD R0, R0, UR4, RZ ;  /* 0x0000000400007c24 */ /* 0x000fe2000f8e02ff */
[----:B------:R-:W5:Y:S01]  /*22be0*/  LD.E.128 R68, desc[UR36][R68.64] ;  /* 0x0000002444447980 */ /* 0x000f62000c101d00 */
[----:B------:R-:W-:Y:S02]  /*22bf0*/  IMAD R79, R3, R2, R76 ;  /* 0x00000002034f7224 */ /* 0x000fe400078e024c */
[C---:B------:R-:W-:Y:S01]  /*22c00*/  IMAD R81, R77.reuse, UR5, R0 ;  /* 0x000000054d517c24 */ /* 0x040fe2000f8e0200 */
[----:B------:R-:W5:Y:S01]  /*22c10*/  LD.E.128 R72, desc[UR36][R72.64] ;  /* 0x0000002448487980 */ /* 0x000f62000c101d00 */
[----:B------:R-:W-:Y:S01]  /*22c20*/  IMAD.WIDE.U32 R2, R77, UR4, R20 ;  /* 0x000000044d027c25 */ /* 0x000fe2000f8e0014 */
[----:B------:R-:W-:Y:S01]  /*22c30*/  SHF.R.S32.HI R0, RZ, 0x1f, R79 ;  /* 0x0000001fff007819 */ /* 0x000fe2000001144f */
        /* <DEDUP_REMOVED lines=9> */
[----:B------:R-:W-:-:S04]  /*22cd0*/  IMAD.WIDE.U32 R2, R79, UR4, R2 ;  /* 0x000000044f027c25 */ /* 0x000fc8000f8e0002 */
[----:B------:R-:W-:Y:S01]  /*22ce0*/  IMAD R81, R79, UR5, R0 ;  /* 0x000000054f517c24 */ /* 0x000fe2000f8e0200 */
[----:B------:R-:W-:Y:S01]  /*22cf0*/  ULDC.64 UR4, c[0x0][0xa80] ;  /* 0x0002a00000047ab9 */ /* 0x000fe20000000a00 */
[----:B------:R-:W-:Y:S01]  /*22d00*/  IMAD.IADD R85, R221, 0x1, R84 ;  /* 0x00000001dd557824 */ /* 0x000fe200078e0254 */
[----:B------:R-:W-:Y:S01]  /*22d10*/  LEA R79, P2, R2, UR4, 0x1 ;  /* 0x00000004024f7c11 */ /* 0x000fe2000f8408ff */
[----:B------:R-:W-:Y:S01]  /*22d20*/  IMAD.IADD R3, R3, 0x1, R81 ;  /* 0x0000000103037824 */ /* 0x000fe200078e0251 */
[----:B------:R-:W-:-:S04]  /*22d30*/  IADD3 R0, R22, 0x38820, RZ ;  /* 0x0003882016007810 */ /* 0x000fc80007ffe0ff */
[----:B------:R-:W-:Y:S02]  /*22d40*/  LEA.HI.X R83, R2, UR5, R3, 0x1, P2 ;  /* 0x0000000502537c11 */ /* 0x000fe400090f0c03 */
[CC--:B------:R-:W-:Y:S02]  /*22d50*/  ISETP.GE.AND P2, PT, R85.reuse, R82.reuse, PT ;  /* 0x000000525500720c */ /* 0x0c0fe40003f46270 */
[----:B------:R-:W-:Y:S01]  /*22d60*/  PRMT R0, RZ, 0x654, R0 ;  /* 0x00000654ff007816 */ /* 0x000fe20000000000 */
[C---:B------:R-:W-:Y:S02]  /*22d70*/  VIADD R21, R85.reuse, 0x20 ;  /* 0x0000002055157836 */ /* 0x040fe40000000000 */
[----:B------:R-:W-:Y:S01]  /*22d80*/  VIADD R77, R85, 0x40 ;  /* 0x00000040554d7836 */ /* 0x000fe20000000000 */
[----:B0-----:R0:W-:Y:S01]  /*22d90*/  SYNCS.ARRIVE.TRANS64.RED.A1T0 RZ, [R0+URZ], RZ ;  /* 0x000000ff00ff79a7 */ /* 0x0011e2000810043f */
[----:B------:R1:W2:Y:S01]  /*22da0*/  SHFL.IDX PT, R80, R79, RZ, 0x181f ;  /* 0x00181fff4f507589 */ /* 0x0002a200000e0000 */
[----:B------:R-:W-:-:S02]  /*22db0*/  ISETP.GE.AND P1, PT, R21, R82, PT ;  /* 0x000000521500720c */ /* 0x000fc40003f26270 */
[----:B------:R-:W-:Y:S01]  /*22dc0*/  ISETP.GE.AND P0, PT, R77, R82, PT ;  /* 0x000000524d00720c */ /* 0x000fe20003f06270 */
[----:B0-----:R1:W0:Y:S01]  /*22dd0*/  SHFL.IDX PT, R0, R83, RZ, 0x181f ;  /* 0x00181fff53007589 */ /* 0x00122200000e0000 */
[----:B------:R-:W-:Y:S02]  /*22de0*/  SHF.R.S32.HI R84, RZ, 0x1f, R19 ;  /* 0x0000001fff547819 */ /* 0x000fe40000011413 */
[----:B------:R-:W-:Y:S01]  /*22df0*/  SHF.R.S32.HI R86, RZ, 0x1f, R89 ;  /* 0x0000001fff567819 */ /* 0x000fe20000011459 */
[----:B------:R-:W-:Y:S08]  /*22e00*/  @P2 BRA `(.L_x_3143) ;  /* 0x0000000000442947 */ /* 0x000ff00003800000 */
[----:B------:R-:W-:Y:S02]  /*22e10*/  ULDC UR4, c[0x0][0xac8] ;  /* 0x0002b20000047ab9 */ /* 0x000fe40000000800 */
[----:B------:R-:W-:Y:S02]  /*22e20*/  ISETP.GE.AND P2, PT, R78, UR4, PT ;  /* 0x000000044e007c0c */ /* 0x000fe4000bf46270 */
[----:B------:R-:W-:Y:S02]  /*22e30*/  ISETP.GE.AND P3, PT, R19, UR4, PT ;  /* 0x0000000413007c0c */ /* 0x000fe4000bf66270 */
[----:B------:R-:W-:-:S09]  /*22e40*/  ISETP.GE.AND P4, PT, R87, UR4, PT ;  /* 0x0000000457007c0c */ /* 0x000fd2000bf86270 */
[----:B--2---:R-:W-:-:S04]  /*22e50*/  @!P2 LEA R2, P5, R78, R80, 0x1 ;  /* 0x000000504e02a211 */ /* 0x004fc800078a08ff */
[----:B0-----:R-:W-:Y:S02]  /*22e60*/  @!P2 LEA.HI.X R3, R78, R0, R91, 0x1, P5 ;  /* 0x000000004e03a211 */ /* 0x001fe400028f0c5b */
        /* <DEDUP_REMOVED lines=11> */
.L_x_3143:
[----:B------:R-:W-:Y:S05]  /*22f20*/  BSYNC B1 ;  /* 0x0000000000017941 */ /* 0x000fea0003800000 */
.L_x_3142:
[----:B0-----:R0:W4:Y:S01]  /*22f30*/  SHFL.IDX PT, R0, R83, 0x1, 0x181f ;  /* 0x00381f0053007f89 */ /* 0x00112200000e0000 */
        /* <DEDUP_REMOVED lines=10> */
[----:B-----5:R-:W-:-:S03]  /*22fe0*/  @!P3 LEA R4, P5, R19, R20, 0x1 ;  /* 0x000000141304b211 */ /* 0x020fc600078a08ff */
        /* <DEDUP_REMOVED lines=9> */
.L_x_3145:
[----:B------:R-:W-:Y:S05]  /*23080*/  BSYNC B1 ;  /* 0x0000000000017941 */ /* 0x000fea0003800000 */
.L_x_3144:
        /* <DEDUP_REMOVED lines=21> */
.L_x_3147:
[----:B------:R-:W-:Y:S05]  /*231e0*/  BSYNC B1 ;  /* 0x0000000000017941 */ /* 0x000fea0003800000 */
.L_x_3146:
[----:B0-----:R-:W-:Y:S01]  /*231f0*/  IADD3 R3, R85, 0x60, RZ ;  /* 0x0000006055037810 */ /* 0x001fe20007ffe0ff */
[----:B-1--4-:R-:W0:Y:S03]  /*23200*/  SHFL.IDX PT, R83, R83, 0x3, 0x181f ;  /* 0x00781f0053537f89 */ /* 0x012e2600000e0000 */
[----:B------:R-:W-:Y:S01]  /*23210*/  ISETP.GE.AND P0, PT, R3, R82, PT ;  /* 0x000000520300720c */ /* 0x000fe20003f06270 */
[----:B------:R-:W1:-:S12]  /*23220*/  SHFL.IDX PT, R79, R79, 0x3, 0x181f ;  /* 0x00781f004f4f7f89 */ /* 0x000e5800000e0000 */
[----:B------:R-:W-:Y:S05]  /*23230*/  @P0 BRA `(.L_x_3148) ;  /* 0x0000000c00d40947 */ /* 0x000fea0003800000 */
[----:B------:R-:W-:Y:S02]  /*23240*/  ULDC UR4, c[0x0][0xac8] ;  /* 0x0002b20000047ab9 */ /* 0x000fe40000000800 */
[----:B------:R-:W-:Y:S02]  /*23250*/  ISETP.GE.AND P3, PT, R78, UR4, PT ;  /* 0x000000044e007c0c */ /* 0x000fe4000bf66270 */
[----:B------:R-:W-:Y:S02]  /*23260*/  ISETP.GE.AND P4, PT, R19, UR4, PT ;  /* 0x0000000413007c0c */ /* 0x000fe4000bf86270 */
[----:B------:R-:W-:-:S09]  /*23270*/  ISETP.GE.AND P5, PT, R87, UR4, PT ;  /* 0x0000000457007c0c */ /* 0x000fd2000bfa6270 */
[CC--:B-1----:R-:W-:Y:S02]  /*23280*/  @!P3 LEA R2, P0, R78.reuse, R79.reuse, 0x1 ;  /* 0x0000004f4e02b211 */ /* 0x0c2fe400078008ff */
[-C--:B------:R-:W-:Y:S02]  /*23290*/  @!P4 LEA R4, P1, R19, R79.reuse, 0x1 ;  /* 0x0000004f1304c211 */ /* 0x080fe400078208ff */
        /* <DEDUP_REMOVED lines=13> */
.L_x_3139:
        /* <DEDUP_REMOVED lines=21> */
[----:B----4-:R-:W-:Y:S01]  /*234c0*/  ISETP.NE.AND P2, PT, R25, 0x1, PT ;  /* 0x000000011900780c */ /* 0x010fe20003f45270 */
[----:B---3--:R-:W-:-:S12]  /*234d0*/  VIADD R9, R9, 0xffffff80 ;  /* 0xffffff8009097836 */ /* 0x008fd80000000000 */
[----:B------:R-:W3:Y:S01]  /*234e0*/  @P2 LDC R27, c[0x0][0xbec] ;  /* 0x0002fb00ff1b2b82 */ /* 0x000ee20000000800 */
[----:B------:R-:W-:Y:S01]  /*234f0*/  ISETP.GE.AND P3, PT, R9, 0x80, PT ;  /* 0x000000800900780c */ /* 0x000fe20003f66270 */
[----:B--2---:R-:W-:-:S12]  /*23500*/  @P1 BRA `(.L_x_3149) ;  /* 0x0000000000101947 */ /* 0x004fd80003800000 */
[----:B------:R-:W-:Y:S05]  /*23510*/  @!P0 BRA `(.L_x_3149) ;  /* 0x00000000000c8947 */ /* 0x000fea0003800000 */
[----:B------:R-:W2:Y:S04]  /*23520*/  LDG.E R5, desc[UR36][R2.64] ;  /* 0x0000002402057981 */ /* 0x000ea8000c1e1900 */
[----:B-----5:R-:W2:Y:S02]  /*23530*/  LDG.E R6, desc[UR36][R2.64+0x4] ;  /* 0x0000042402067981 */ /* 0x020ea4000c1e1900 */
[----:B--2---:R-:W-:-:S07]  /*23540*/  IMAD.IADD R6, R6, 0x1, -R5 ;  /* 0x0000000106067824 */ /* 0x004fce00078e0a05 */
.L_x_3149:
        /* <DEDUP_REMOVED lines=8> */
[----:B------:R-:W2:Y:S01]  /*235d0*/  S2R R3, SR_TID.X ;  /* 0x0000000000037919 */ /* 0x000ea20000002100 */
[----:B------:R-:W4:Y:S02]  /*235e0*/  LDC R9, c[0x0][0xbe8] ;  /* 0x0002fa00ff097b82 */ /* 0x000f240000000800 */
[----:B----4-:R-:W-:Y:S01]  /*235f0*/  IMAD R2, R6, R9, RZ ;  /* 0x0000000906027224 */ /* 0x010fe200078e02ff */
[----:B--2---:R-:W-:-:S04]  /*23600*/  IADD3 R8, R14, -0x80, R3 ;  /* 0xffffff800e087810 */ /* 0x004fc80007ffe003 */
        /* <DEDUP_REMOVED lines=18> */
[----:B------:R-:W-:Y:S01]  /*23730*/  IADD3 R2, P0, R5, R2, RZ ;  /* 0x0000000205027210 */ /* 0x000fe20007f1e0ff */
[----:B------:R-:W-:-:S04]  /*23740*/  IMAD.MOV R7, RZ, RZ, -R5 ;  /* 0x000000ffff077224 */ /* 0x000fc800078e0a05 */
        /* <DEDUP_REMOVED lines=12> */
[----:B------:R-:W-:Y:S02]  /*23810*/  LEA.HI.X R5, R2, UR5, R3, 0x2, P0 ;  /* 0x0000000502057c11 */ /* 0x000fe400080f1403 */
[----:B------:R-:W-:-:S05]  /*23820*/  MOV R3, 0xff800000 ;  /* 0xff80000000037802 */ /* 0x000fca0000000f00 */
[----:B------:R2:W-:Y:S02]  /*23830*/  STG.E desc[UR36][R4.64], R3 ;  /* 0x0000000304007986 */ /* 0x0005e4000c101924 */
.L_x_3151:
[----:B------:R-:W-:Y:S05]  /*23840*/  BSYNC B1 ;  /* 0x0000000000017941 */ /* 0x000fea0003800000 */
.L_x_3150:
[----:B------:R-:W4:Y:S01]  /*23850*/  @P2 LDC R9, c[0x0][0xbf0] ;  /* 0x0002fc00ff092b82 */ /* 0x000f220000000800 */
[----:B------:R-:W-:Y:S01]  /*23860*/  ULDC.64 UR4, c[0x0][0xaa0] ;  /* 0x0002a80000047ab9 */ /* 0x000fe20000000a00 */
[----:B--2---:R-:W-:Y:S02]  /*23870*/  IMAD R4, R225, 0x20, R221 ;  /* 0x00000020e1047824 */ /* 0x004fe400078e02dd */
[----:B------:R-:W-:Y:S02]  /*23880*/  IMAD R3, R11, UR4, RZ ;  /* 0x000000040b037c24 */ /* 0x000fe4000f8e02ff */
[----:B------:R-:W-:Y:S02]  /*23890*/  IMAD.IADD R8, R14, 0x1, R4 ;  /* 0x000000010e087824 */ /* 0x000fe400078e0204 */
[C---:B------:R-:W-:Y:S02]  /*238a0*/  IMAD R5, R0.reuse, UR5, R3 ;  /* 0x0000000500057c24 */ /* 0x040fe4000f8e0203 */
[----:B------:R-:W-:Y:S01]  /*238b0*/  IMAD.WIDE.U32 R2, R0, UR4, RZ ;  /* 0x0000000400027c25 */ /* 0x000fe2000f8e00ff */
[----:B------:R-:W-:-:S03]  /*238c0*/  ULDC.64 UR4, c[0x0][0xae8] ;  /* 0x0002ba0000047ab9 */ /* 0x000fc60000000a00 */
[----:B------:R-:W-:Y:S02]  /*238d0*/  IMAD R0, R10, UR4, RZ ;  /* 0x000000040a007c24 */ /* 0x000fe4000f8e02ff */
[----:B------:R-:W-:Y:S02]  /*238e0*/  IMAD.IADD R3, R3, 0x1, R5 ;  /* 0x0000000103037824 */ /* 0x000fe400078e0205 */
[----:B------:R-:W-:Y:S02]  /*238f0*/  IMAD R7, R20, UR5, R0 ;  /* 0x0000000514077c24 */ /* 0x000fe4000f8e0200 */
[----:B---3--:R-:W-:-:S04]  /*23900*/  @P2 IMAD.HI.U32 R0, R8, R27, RZ ;  /* 0x0000001b08002227 */ /* 0x008fc800078e00ff */
[----:B------:R-:W-:Y:S01]  /*23910*/  IMAD.WIDE.U32 R2, R20, UR4, R2 ;  /* 0x0000000414027c25 */ /* 0x000fe2000f8e0002 */
[----:B------:R-:W-:Y:S01]  /*23920*/  ULDC.64 UR4, c[0x0][0xaf0] ;  /* 0x0002bc0000047ab9 */ /* 0x000fe20000000a00 */
[----:B------:R-:W-:Y:S02]  /*23930*/  SHF.R.S32.HI R20, RZ, 0x1f, R19 ;  /* 0x0000001fff147819 */ /* 0x000fe40000011413 */
[----:B------:R-:W-:Y:S01]  /*23940*/  IMAD.MOV.U32 R5, RZ, RZ, R8 ;  /* 0x000000ffff057224 */ /* 0x000fe200078e0008 */
[----:B----4-:R-:W-:Y:S01]  /*23950*/  @P2 SHF.R.U32.HI R5, RZ, R9, R0 ;  /* 0x00000009ff052219 */ /* 0x010fe20000011600 */
[----:B------:R-:W-:Y:S02]  /*23960*/  IMAD.IADD R3, R3, 0x1, R7 ;  /* 0x0000000103037824 */ /* 0x000fe400078e0207 */
[----:B------:R-:W-:Y:S01]  /*23970*/  IMAD R4, R12, UR4, RZ ;  /* 0x000000040c047c24 */ /* 0x000fe2000f8e02ff */
[----:B------:R-:W-:Y:S01]  /*23980*/  IADD3 R7, -R5, RZ, RZ ;  /* 0x000000ff05077210 */ /* 0x000fe20007ffe1ff */
[----:B------:R-:W-:Y:S01]  /*23990*/  IMAD.WIDE.U32 R2, R13, UR4, R2 ;  /* 0x000000040d027c25 */ /* 0x000fe2000f8e0002 */
[----:B------:R-:W-:-:S03]  /*239a0*/  SHF.R.S32.HI R0, RZ, 0x1f, R5 ;  /* 0x0000001fff007819 */ /* 0x000fc60000011405 */
[----:B------:R-:W-:Y:S01]  /*239b0*/  IMAD R9, R13, UR5, R4 ;  /* 0x000000050d097c24 */ /* 0x000fe2000f8e0204 */
[----:B------:R-:W-:Y:S01]  /*239c0*/  ULDC.64 UR4, c[0x0][0xae0] ;  /* 0x0002b80000047ab9 */ /* 0x000fe20000000a00 */
[----:B------:R-:W-:Y:S02]  /*239d0*/  IMAD R7, R25, R7, R8 ;  /* 0x0000000719077224 */ /* 0x000fe400078e0208 */
[----:B------:R-:W-:Y:S02]  /*239e0*/  IMAD R4, R0, UR4, RZ ;  /* 0x0000000400047c24 */ /* 0x000fe4000f8e02ff */
[----:B------:R-:W-:Y:S01]  /*239f0*/  IMAD.IADD R3, R3, 0x1, R9 ;  /* 0x0000000103037824 */ /* 0x000fe200078e0209 */
[----:B------:R-:W-:Y:S01]  /*23a00*/  SHF.R.S32.HI R0, RZ, 0x1f, R7 ;  /* 0x0000001fff007819 */ /* 0x000fe20000011407 */
[C---:B------:R-:W-:Y:S02]  /*23a10*/  IMAD R9, R5.reuse, UR5, R4 ;  /* 0x0000000505097c24 */ /* 0x040fe4000f8e0204 */
[----:B------:R-:W-:Y:S01]  /*23a20*/  IMAD.WIDE.U32 R2, R5, UR4, R2 ;  /* 0x0000000405027c25 */ /* 0x000fe2000f8e0002 */
[----:B------:R-:W-:-:S03]  /*23a30*/  ULDC.64 UR4, c[0x0][0xad8] ;  /* 0x0002b60000047ab9 */ /* 0x000fc60000000a00 */
[----:B------:R-:W-:Y:S02]  /*23a40*/  IMAD R0, R0, UR4, RZ ;  /* 0x0000000400007c24 */ /* 0x000fe4000f8e02ff */
[----:B------:R-:W-:Y:S02]  /*23a50*/  IMAD.IADD R3, R3, 0x1, R9 ;  /* 0x0000000103037824 */ /* 0x000fe400078e0209 */
[C---:B------:R-:W-:Y:S02]  /*23a60*/  IMAD R9, R7.reuse, UR5, R0 ;  /* 0x0000000507097c24 */ /* 0x040fe4000f8e0200 */
[----:B------:R-:W-:Y:S01]  /*23a70*/  IMAD.WIDE.U32 R4, R7, UR4, R2 ;  /* 0x0000000407047c25 */ /* 0x000fe2000f8e0002 */
[----:B------:R-:W-:-:S03]  /*23a80*/  ULDC.64 UR4, c[0x0][0xa80] ;  /* 0x0002a00000047ab9 */ /* 0x000fc60000000a00 */
[----:B------:R-:W-:Y:S01]  /*23a90*/  IMAD.SHL.U32 R7, R225, 0x8, RZ ;  /* 0x00000008e1077824 */ /* 0x000fe200078e00ff */
[C---:B------:R-:W-:Y:S01]  /*23aa0*/  LEA R2, P0, R4.reuse, UR4, 0x1 ;  /* 0x0000000404027c11 */ /* 0x040fe2000f8008ff */
[----:B------:R-:W-:Y:S01]  /*23ab0*/  IMAD.IADD R3, R5, 0x1, R9 ;  /* 0x0000000105037824 */ /* 0x000fe200078e0209 */
[----:B------:R-:W-:Y:S01]  /*23ac0*/  UMOV UR4, 0xffffffff ;  /* 0xffffffff00047882 */ /* 0x000fe20000000000 */
[C---:B------:R-:W-:Y:S01]  /*23ad0*/  VIADD R21, R7.reuse, 0x80 ;  /* 0x0000008007157836 */ /* 0x040fe20000000000 */
[----:B------:R-:W-:Y:S01]  /*23ae0*/  IADD3 R9, R7, 0xc0, RZ ;  /* 0x000000c007097810 */ /* 0x000fe20007ffe0ff */
[----:B------:R-:W-:Y:S01]  /*23af0*/  IMAD.IADD R5, R221, 0x1, R14 ;  /* 0x00000001dd057824 */ /* 0x000fe200078e020e */
[----:B------:R-:W-:Y:S02]  /*23b00*/  LEA.HI.X R3, R4, UR5, R3, 0x1, P0 ;  /* 0x0000000504037c11 */ /* 0x000fe400080f0c03 */
[----:B------:R-:W-:Y:S02]  /*23b10*/  SHF.R.S32.HI R10, RZ, 0x1f, R7 ;  /* 0x0000001fff0a7819 */ /* 0x000fe40000011407 */
[----:B------:R-:W-:-:S02]  /*23b20*/  SHF.R.S32.HI R8, RZ, 0x1f, R9 ;  /* 0x0000001fff087819 */ /* 0x000fc40000011409 */
[----:B------:R-:W-:Y:S01]  /*23b30*/  SHF.R.S32.HI R24, RZ, 0x1f, R21 ;  /* 0x0000001fff187819 */ /* 0x000fe20000011415 */
[----:B------:R-:W-:Y:S06]  /*23b40*/  BRA.DIV UR4, `(.L_x_3152) ;  /* 0x000000d204107947 */ /* 0x000fec000b800000 */
[----:B------:R2:W3:Y:S04]  /*23b50*/  SHFL.IDX PT, R0, R3, RZ, 0x181f ;  /* 0x00181fff03007589 */ /* 0x0004e800000e0000 */
[----:B------:R2:W4:Y:S02]  /*23b60*/  SHFL.IDX PT, R14, R2, RZ, 0x181f ;  /* 0x00181fff020e7589 */ /* 0x00052400000e0000 */
.L_x_3469:
        /* <DEDUP_REMOVED lines=10> */
[----:B------:R-:W-:Y:S02]  /*23c10*/  @!P2 LEA R26, P4, R19, R14, 0x1 ;  /* 0x0000000e131aa211 */ /* 0x000fe400078808ff */
        /* <DEDUP_REMOVED lines=10> */
.L_x_3154:
[----:B------:R-:W-:Y:S05]  /*23cc0*/  BSYNC B1 ;  /* 0x0000000000017941 */ /* 0x000fea0003800000 */
.L_x_3153:
[----:B------:R-:W-:-:S03]  /*23cd0*/  UMOV UR4, 0xffffffff ;  /* 0xffffffff00047882 */ /* 0x000fc60000000000 */
[----:B------:R-:W-:Y:S05]  /*23ce0*/  BRA.DIV UR4, `(.L_x_3155) ;  /* 0x000000ce04dc7947 */ /* 0x000fea000b800000 */
[----:B---3--:R3:W0:Y:S04]  /*23cf0*/  SHFL.IDX PT, R0, R3, 0x1, 0x181f ;  /* 0x00381f0003007f89 */ /* 0x00862800000e0000 */
[----:B----4-:R3:W4:Y:S02]  /*23d00*/  SHFL.IDX PT, R14, R2, 0x1, 0x181f ;  /* 0x00381f00020e7f89 */ /* 0x01072400000e0000 */
.L_x_3473:
        /* <DEDUP_REMOVED lines=21> */
.L_x_3157:
[----:B------:R-:W-:Y:S05]  /*23e60*/  BSYNC B1 ;  /* 0x0000000000017941 */ /* 0x000fea0003800000 */
.L_x_3156:
[----:B------:R-:W-:-:S03]  /*23e70*/  UMOV UR4, 0xffffffff ;  /* 0xffffffff00047882 */ /* 0x000fc60000000000 */
[----:B------:R-:W-:Y:S05]  /*23e80*/  BRA.DIV UR4, `(.L_x_3158) ;  /* 0x000000ce04bc7947 */ /* 0x000fea000b800000 */
[----:B0-----:R0:W0:Y:S04]  /*23e90*/  SHFL.IDX PT, R0, R3, 0x2, 0x181f ;  /* 0x00581f0003007f89 */ /* 0x00102800000e0000 */
[----:B----4-:R4:W0:Y:S02]  /*23ea0*/  SHFL.IDX PT, R14, R2, 0x2, 0x181f ;  /* 0x00581f00020e7f89 */ /* 0x01082400000e0000 */
.L_x_3477:
        /* <DEDUP_REMOVED lines=21> */
.L_x_3160:
[----:B------:R-:W-:Y:S05]  /*24000*/  BSYNC B1 ;  /* 0x0000000000017941 */ /* 0x000fea0003800000 */
.L_x_3159:
[----:B------:R-:W-:-:S03]  /*24010*/  UMOV UR4, 0xffffffff ;  /* 0xffffffff00047882 */ /* 0x000fc60000000000 */
[----:B------:R-:W-:Y:S05]  /*24020*/  BRA.DIV UR4, `(.L_x_3161) ;  /* 0x000000ce049c7947 */ /* 0x000fea000b800000 */
[----:B0-----:R0:W0:Y:S04]  /*24030*/  SHFL.IDX PT, R0, R3, 0x3, 0x181f ;  /* 0x00781f0003007f89 */ /* 0x00102800000e0000 */
[----:B------:R0:W0:Y:S02]  /*24040*/  SHFL.IDX PT, R14, R2, 0x3, 0x181f ;  /* 0x00781f00020e7f89 */ /* 0x00002400000e0000 */
.L_x_3481:
        /* <DEDUP_REMOVED lines=20> */
.L_x_3148:
[----:B------:R-:W-:Y:S05]  /*24190*/  BSYNC B0 ;  /* 0x0000000000007941 */ /* 0x000fea0003800000 */
.L_x_3138:
[----:B------:R-:W-:Y:S02]  /*241a0*/  ULDC UR4, c[0x0][0xc3c] ;  /* 0x00030f0000047ab9 */ /* 0x000fe40000000800 */
[----:B-1----:R-:W-:-:S13]  /*241b0*/  ISETP.GE.AND P0, PT, R219, UR4, PT ;  /* 0x00000004db007c0c */ /* 0x002fda000bf06270 */
[----:B------:R-:W-:Y:S05]  /*241c0*/  @!P0 BRA `(.L_x_3162) ;  /* 0xfffffdd000208947 */ /* 0x000fea000383ffff */
[----:B------:R-:W-:Y:S05]  /*241d0*/  BRA `(.L_x_2941) ;  /* 0x0000008400c87947 */ /* 0x000fea0003800000 */
.L_x_2939:
[----:B------:R-:W-:-:S08]  /*241e0*/  NOP ;  /* 0x0000000000007918 */ /* 0x000fd00000000000 */
[----:B0-----:R-:W0:-:S00]  /*241f0*/  USETMAXREG.DEALLOC.CTAPOOL 0x28 ;  /* 0x00000028000079c8 */ /* 0x001e0000080e0500 */
[----:B0-----:R-:W2:Y:S01]  /*24200*/  LDL.LU R3, [R1] ;  /* 0x0000000001037983 */ /* 0x001ea20000300800 */
[----:B------:R-:W-:-:S06]  /*24210*/  LOP3.LUT R0, R0, 0x3, RZ, 0xc0, !PT ;  /* 0x0000000300007812 */ /* 0x000fcc00078ec0ff */
[----:B------:R-:W0:Y:S02]  /*24220*/  SHFL.IDX PT, R0, R0, RZ, 0x1f ;  /* 0x00001fff00007589 */ /* 0x000e2400000e0000 */
[----:B0-----:R-:W-:-:S13]  /*24230*/  ISETP.NE.AND P0, PT, R0, RZ, PT ;  /* 0x000000ff0000720c */ /* 0x001fda0003f05270 */
[----:B------:R-:W-:Y:S01]  /*24240*/  @P0 BAR.SYNC.DEFER_BLOCKING 0x5, 0x180 ;  /* 0x0146000000000b1d */ /* 0x000fe20000010000 */
[----:B--2---:R-:W-:-:S04]  /*24250*/  LOP3.LUT R3, R3, 0xffffff7f, RZ, 0xc0, !PT ;  /* 0xffffff7f03037812 */ /* 0x004fc800078ec0ff */
[----:B------:R-:W-:-:S05]  /*24260*/  @P0 LOP3.LUT R3, R3, 0x80, RZ, 0xfc, !PT ;  /* 0x0000008003030812 */ /* 0x000fca00078efcff */
[----:B------:R0:W-:Y:S02]  /*24270*/  STL [R1], R3 ;  /* 0x0000000301007387 */ /* 0x0001e40000100800 */
[----:B0-----:R-:W-:-:S04]  /*24280*/  @P0 MOV R3, 0x400 ;  /* 0x0000040000030802 */ /* 0x001fc80000000f00 */
        /* <DEDUP_REMOVED lines=39> */
[----:B---3--:R-:W-:Y:S02]  /*24500*/  ISETP.GT.AND P6, PT, R4, UR6, PT ;  /* 0x0000000604007c0c */ /* 0x008fe4000bfc4270 */
[----:B------:R-:W-:-:S11]  /*24510*/  MOV R3, R4 ;  /* 0x0000000400037202 */ /* 0x000fd60000000f00 */
[----:B------:R-:W-:Y:S05]  /*24520*/  @P6 BRA `(.L_x_3164) ;  /* 0x0000000000986947 */ /* 0x000fea0003800000 */
[----:B------:R-:W0:Y:S01]  /*24530*/  LDC R10, c[0x0][0xc3c] ;  /* 0x00030f00ff0a7b82 */ /* 0x000e220000000800 */
[----:B------:R-:W-:Y:S01]  /*24540*/  IMAD.MOV.U32 R4, RZ, RZ, R3 ;  /* 0x000000ffff047224 */ /* 0x000fe200078e0003 */
[----:B------:R-:W-:Y:S01]  /*24550*/  UMOV UR4, URZ ;  /* 0x0000003f00047c82 */ /* 0x000fe20008000000 */
[----:B------:R-:W-:Y:S01]  /*24560*/  ULDC UR7, c[0x0][0xc3c] ;  /* 0x00030f0000077ab9 */ /* 0x000fe20000000800 */
[----:B------:R-:W-:-:S05]  /*24570*/  ULDC UR5, c[0x0][0xc38] ;  /* 0x00030e0000057ab9 */ /* 0x000fca0000000800 */
.L_x_3168:
        /* <DEDUP_REMOVED lines=12> */
.L_x_3167:
[----:B------:R-:W-:Y:S05]  /*24640*/  BSYNC B0 ;  /* 0x0000000000007941 */ /* 0x000fea0003800000 */
.L_x_3166:
        /* <DEDUP_REMOVED lines=20> */
.L_x_3164:
[----:B------:R-:W-:-:S04]  /*24790*/  IMAD.IADD R11, R4, 0x1, -R3 ;  /* 0x00000001040b7824 */ /* 0x000fc800078e0a03 */
[----:B------:R-:W-:-:S05]  /*247a0*/  IMAD R2, R6, UR5, R11 ;  /* 0x0000000506027c24 */ /* 0x000fca000f8e020b */
[----:B------:R-:W-:Y:S02]  /*247b0*/  ISETP.GT.AND P0, PT, R2, UR6, PT ;  /* 0x0000000602007c0c */ /* 0x000fe4000bf04270 */
[----:B------:R-:W0:Y:S11]  /*247c0*/  LDC.64 R2, c[0x0][0xc90] ;  /* 0x00032400ff027b82 */ /* 0x000e360000000a00 */
[----:B------:R-:W-:-:S04]  /*247d0*/  VOTE.ANY R8, PT, !P0 ;  /* 0x0000000000087806 */ /* 0x000fc800040e0100 */
[----:B------:R-:W1:Y:S02]  /*247e0*/  POPC R13, R8 ;  /* 0x00000008000d7309 */ /* 0x000e640000000000 */
[----:B-1----:R-:W-:-:S05]  /*247f0*/  IADD3 R19, R13, UR4, RZ ;  /* 0x000000040d137c10 */ /* 0x002fca000fffe0ff */
        /* <DEDUP_REMOVED lines=13> */
.L_x_3169:
[----:B-1----:R-:W-:Y:S02]  /*248d0*/  IMAD.MOV R2, RZ, RZ, -R3 ;  /* 0x000000ffff027224 */ /* 0x002fe400078e0a03 */
[----:B---3--:R-:W-:Y:S02]  /*248e0*/  IMAD R16, R16, UR5, R11 ;  /* 0x0000000510107c24 */ /* 0x008fe4000f8e020b */
[----:B------:R-:W-:Y:S01]  /*248f0*/  IMAD.MOV.U32 R11, RZ, RZ, R2 ;  /* 0x000000ffff0b7224 */ /* 0x000fe200078e0002 */
[----:B------:R-:W-:Y:S02]  /*24900*/  IABS R2, R4 ;  /* 0x0000000400027213 */ /* 0x000fe40000000000 */
[----:B--2---:R-:W-:Y:S01]  /*24910*/  IADD3 R9, -R16, UR6, RZ ;  /* 0x0000000610097c10 */ /* 0x004fe2000fffe1ff */
[----:B------:R-:W-:Y:S02]  /*24920*/  IMAD R11, R11, R12, RZ ;  /* 0x0000000c0b0b7224 */ /* 0x000fe400078e02ff */
[----:B------:R-:W-:Y:S01]  /*24930*/  IMAD.MOV R8, RZ, RZ, -R2 ;  /* 0x000000ffff087224 */ /* 0x000fe200078e0a02 */
[----:B------:R-:W-:-:S02]  /*24940*/  MOV R2, RZ ;  /* 0x000000ff00027202 */ /* 0x000fc40000000f00 */
[----:B------:R-:W-:-:S03]  /*24950*/  IABS R6, R9 ;  /* 0x0000000900067213 */ /* 0x000fc60000000000 */
        /* <DEDUP_REMOVED lines=14> */
[----:B------:R-:W-:-:S05]  /*24a40*/  @!P1 LOP3.LUT R2, RZ, R4, RZ, 0x33, !PT ;  /* 0x00000004ff029212 */ /* 0x000fca00078e33ff */
[----:B------:R-:W-:Y:S02]  /*24a50*/  IMAD R6, R7, R2, RZ ;  /* 0x0000000207067224 */ /* 0x000fe400078e02ff */
[----:B------:R-:W-:Y:S02]  /*24a60*/  IMAD.MOV R2, RZ, RZ, -R2 ;  /* 0x000000ffff027224 */ /* 0x000fe400078e0a02 */
[----:B------:R-:W-:Y:S02]  /*24a70*/  IMAD.MOV R8, RZ, RZ, -R6 ;  /* 0x000000ffff087224 */ /* 0x000fe400078e0a06 */
[----:B------:R-:W-:Y:S02]  /*24a80*/  IMAD R13, R4, R2, R9 ;  /* 0x00000002040d7224 */ /* 0x000fe400078e0209 */
[----:B------:R-:W-:Y:S01]  /*24a90*/  IMAD.MOV.U32 R2, RZ, RZ, RZ ;  /* 0x000000ffff027224 */ /* 0x000fe200078e00ff */
[----:B------:R-:W-:Y:S02]  /*24aa0*/  VIADDMNMX R18, R8, UR5, R7, PT ;  /* 0x0000000508127c46 */ /* 0x000fe4000b800107 */
[----:B------:R-:W-:-:S02]  /*24ab0*/  IABS R11, R13 ;  /* 0x0000000d000b7213 */ /* 0x000fc40000000000 */
[-C--:B------:R-:W-:Y:S02]  /*24ac0*/  IABS R8, R18.reuse ;  /* 0x0000001200087213 */ /* 0x080fe40000000000 */
[----:B------:R-:W-:Y:S02]  /*24ad0*/  IABS R4, R18 ;  /* 0x0000001200047213 */ /* 0x000fe40000000000 */
[----:B------:R-:W1:Y:S08]  /*24ae0*/  I2F.RP R7, R8 ;  /* 0x0000000800077306 */ /* 0x000e700000209400 */
[----:B-1----:R-:W1:Y:S02]  /*24af0*/  MUFU.RCP R7, R7 ;  /* 0x0000000700077308 */ /* 0x002e640000001000 */
[----:B-1----:R-:W-:-:S06]  /*24b00*/  VIADD R3, R7, 0xffffffe ;  /* 0x0ffffffe07037836 */ /* 0x002fcc0000000000 */
[----:B------:R-:W0:Y:S02]  /*24b10*/  F2I.FTZ.U32.TRUNC.NTZ R3, R3 ;  /* 0x0000000300037305 */ /* 0x000e24000021f000 */
[----:B0-----:R-:W-:-:S05]  /*24b20*/  IADD3 R10, RZ, -R3, RZ ;  /* 0x80000003ff0a7210 */ /* 0x001fca0007ffe0ff */
[----:B------:R-:W-:-:S04]  /*24b30*/  IMAD.MOV.U32 R9, RZ, RZ, R10 ;  /* 0x000000ffff097224 */ /* 0x000fc800078e000a */
[----:B------:R-:W-:-:S04]  /*24b40*/  IMAD R9, R9, R8, RZ ;  /* 0x0000000809097224 */ /* 0x000fc800078e02ff */
[----:B------:R-:W-:-:S04]  /*24b50*/  IMAD.HI.U32 R2, R3, R9, R2 ;  /* 0x0000000903027227 */ /* 0x000fc800078e0002 */
        /* <DEDUP_REMOVED lines=9> */
[----:B------:R-:W-:Y:S01]  /*24bf0*/  ISETP.GE.AND P2, PT, R3, RZ, PT ;  /* 0x000000ff0300720c */ /* 0x000fe20003f46270 */
[----:B------:R-:W-:-:S06]  /*24c00*/  IMAD.IADD R3, R13, 0x1, R6 ;  /* 0x000000010d037824 */ /* 0x000fcc00078e0206 */
[----:B------:R-:W-:-:S06]  /*24c10*/  @P0 VIADD R2, R2, 0x1 ;  /* 0x0000000102020836 */ /* 0x000fcc0000000000 */
[----:B------:R-:W-:Y:S01]  /*24c20*/  @!P2 IMAD.MOV R2, RZ, RZ, -R2 ;  /* 0x000000ffff02a224 */ /* 0x000fe200078e0a02 */
[----:B------:R-:W-:Y:S01]  /*24c30*/  @!P1 LOP3.LUT R2, RZ, R18, RZ, 0x33, !PT ;  /* 0x00000012ff029212 */ /* 0x000fe200078e33ff */
[----:B------:R-:W-:-:S03]  /*24c40*/  IMAD.MOV R18, RZ, RZ, -R18 ;  /* 0x000000ffff127224 */ /* 0x000fc600078e0a12 */
[----:B------:R-:W-:Y:S01]  /*24c50*/  LOP3.LUT R17, RZ, R2, RZ, 0x33, !PT ;  /* 0x00000002ff117212 */ /* 0x000fe200078e33ff */
[----:B------:R-:W-:-:S03]  /*24c60*/  IMAD R18, R2, R18, R3 ;  /* 0x0000001202127224 */ /* 0x000fc600078e0203 */
[----:B------:R-:W-:Y:S01]  /*24c70*/  IADD3 R17, R0, R17, RZ ;  /* 0x0000001100117210 */ /* 0x000fe20007ffe0ff */
[----:B------:R-:W-:Y:S06]  /*24c80*/  BRA `(.L_x_3170) ;  /* 0x00000000000c7947 */ /* 0x000fec0003800000 */
.L_x_3165:
[----:B------:R-:W-:Y:S02]  /*24c90*/  IMAD.MOV.U32 R17, RZ, RZ, RZ ;  /* 0x000000ffff117224 */ /* 0x000fe400078e00ff */
[----:B------:R-:W-:Y:S02]  /*24ca0*/  IMAD.U32 R16, RZ, RZ, UR6 ;  /* 0x00000006ff107e24 */ /* 0x000fe4000f8e00ff */
[----:B------:R-:W-:-:S07]  /*24cb0*/  IMAD.MOV.U32 R18, RZ, RZ, RZ ;  /* 0x000000ffff127224 */ /* 0x000fce00078e00ff */
.L_x_3170:
[----:B------:R-:W-:-:S13]  /*24cc0*/  ISETP.NE.AND P0, PT, R5, RZ, PT ;  /* 0x000000ff0500720c */ /* 0x000fda0003f05270 */
[----:B------:R-:W0:Y:S01]  /*24cd0*/  @!P0 S2R R3, SR_CgaCtaId ;  /* 0x0000000000038919 */ /* 0x000e220000008800 */
[----:B------:R-:W-:-:S04]  /*24ce0*/  @!P0 MOV R0, 0x400 ;  /* 0x0000040000008802 */ /* 0x000fc80000000f00 */
[----:B0-----:R-:W-:-:S05]  /*24cf0*/  @!P0 LEA R0, R3, R0, 0x18 ;  /* 0x0000000003008211 */ /* 0x001fca00078ec0ff */
[----:B------:R2:W-:Y:S01]  /*24d00*/  @!P0 STS.128 [R0+0x388d0], R16 ;  /* 0x0388d01000008388 */ /* 0x0005e20000000c00 */
[----:B------:R-:W-:Y:S06]  /*24d10*/  BAR.ARV 0x5, 0x180 ;  /* 0x0146000000007b1d */ /* 0x000fec0000002000 */
.L_x_3163:
[----:B------:R3:W-:Y:S01]  /*24d20*/  STL [R1+0x38], RZ ;  /* 0x000038ff01007387 */ /* 0x0007e20000100800 */
[----:B------:R-:W-:Y:S01]  /*24d30*/  ULDC UR4, c[0x0][0xc3c] ;  /* 0x00030f0000047ab9 */ /* 0x000fe20000000800 */
[----:B------:R-:W-:Y:S01]  /*24d40*/  IMAD.MOV.U32 R34, RZ, RZ, 0x1 ;  /* 0x00000001ff227424 */ /* 0x000fe200078e00ff */
[----:B-1----:R-:W-:Y:S02]  /*24d50*/  ISETP.GE.AND P0, PT, R19, UR4, PT ;  /* 0x0000000413007c0c */ /* 0x002fe4000bf06270 */
[----:B------:R-:W-:-:S11]  /*24d60*/  MOV R26, RZ ;  /* 0x000000ff001a7202 */ /* 0x000fd60000000f00 */
[----:B---3--:R-:W-:Y:S05]  /*24d70*/  @P0 BRA `(.L_x_3171) ;  /* 0x0000007400dc0947 */ /* 0x008fea0003800000 */
[----:B--2---:R-:W2:Y:S01]  /*24d80*/  LDL R0, [R1+0x54] ;  /* 0x0000540001007983 */ /* 0x004ea20000100800 */
[----:B------:R-:W1:Y:S01]  /*24d90*/  S2UR UR4, SR_CgaCtaId ;  /* 0x00000000000479c3 */ /* 0x000e620000008800 */
[----:B------:R-:W-:Y:S01]  /*24da0*/  MOV R23, 0x400 ;  /* 0x0000040000177802 */ /* 0x000fe20000000f00 */
[----:B------:R-:W-:Y:S01]  /*24db0*/  BSSY B7, `(.L_x_3171) ;  /* 0x0000773000077945 */ /* 0x000fe20003800000 */
[----:B------:R-:W3:Y:S01]  /*24dc0*/  S2R R10, SR_TID.X ;  /* 0x00000000000a7919 */ /* 0x000ee20000002100 */
[----:B------:R-:W-:Y:S01]  /*24dd0*/  IMAD.MOV.U32 R35, RZ, RZ, 0x1 ;  /* 0x00000001ff237424 */ /* 0x000fe200078e00ff */
[----:B------:R-:W-:Y:S01]  /*24de0*/  MOV R32, RZ ;  /* 0x000000ff00207202 */ /* 0x000fe20000000f00 */
[----:B------:R-:W-:Y:S01]  /*24df0*/  IMAD.MOV.U32 R26, RZ, RZ, RZ ;  /* 0x000000ffff1a7224 */ /* 0x000fe200078e00ff */
[----:B------:R-:W-:Y:S01]  /*24e00*/  ULDC.64 UR40, c[0x0][0x198] ;  /* 0x0000660000287ab9 */ /* 0x000fe20000000a00 */
[----:B------:R-:W-:Y:S01]  /*24e10*/  IMAD.MOV.U32 R34, RZ, RZ, 0x1 ;  /* 0x00000001ff227424 */ /* 0x000fe200078e00ff */
[----:B------:R-:W-:Y:S01]  /*24e20*/  ULDC UR39, c[0x0][0xc] ;  /* 0x0000030000277ab9 */ /* 0x000fe20000000800 */
[C---:B---3--:R-:W-:Y:S01]  /*24e30*/  IMAD.SHL.U32 R22, R10.reuse, 0x80, RZ ;  /* 0x000000800a167824 */ /* 0x048fe200078e00ff */
[----:B------:R-:W-:Y:S01]  /*24e40*/  SHF.R.U32.HI R3, RZ, 0x1, R10 ;  /* 0x00000001ff037819 */ /* 0x000fe2000001160a */
[C---:B------:R-:W-:Y:S01]  /*24e50*/  IMAD.SHL.U32 R5, R10.reuse, 0x2, RZ ;  /* 0x000000020a057824 */ /* 0x040fe200078e00ff */
[----:B------:R-:W-:-:S02]  /*24e60*/  LOP3.LUT R8, R10, 0x7f, RZ, 0xc0, !PT ;  /* 0x0000007f0a087812 */ /* 0x000fc400078ec0ff */
[----:B0-----:R-:W-:Y:S02]  /*24e70*/  LOP3.LUT R2, R22, 0x380, RZ, 0xc0, !PT ;  /* 0x0000038016027812 */ /* 0x001fe400078ec0ff */
[----:B------:R-:W-:Y:S01]  /*24e80*/  R2P PR, R10, 0x6 ;  /* 0x000000060a007804 */ /* 0x000fe20000000000 */
[----:B------:R-:W-:Y:S01]  /*24e90*/  IMAD.SHL.U32 R7, R8, 0x40, RZ ;  /* 0x0000004008077824 */ /* 0x000fe200078e00ff */
[----:B------:R-:W-:Y:S02]  /*24ea0*/  LOP3.LUT R3, R2, 0x30, R3, 0xf8, !PT ;  /* 0x0000003002037812 */ /* 0x000fe400078ef803 */
[----:B--2---:R-:W-:Y:S01]  /*24eb0*/  R2UR UR5, R0 ;  /* 0x00000000000572ca */ /* 0x004fe200000e0000 */
[----:B------:R-:W-:-:S05]  /*24ec0*/  IMAD.SHL.U32 R0, R10, 0x10, RZ ;  /* 0x000000100a007824 */ /* 0x000fca00078e00ff */
[----:B------:R-:W-:Y:S02]  /*24ed0*/  LOP3.LUT R4, R0, 0x3f0, RZ, 0xc0, !PT ;  /* 0x000003f000047812 */ /* 0x000fe400078ec0ff */
[----:B------:R-:W-:Y:S02]  /*24ee0*/  LOP3.LUT R3, R3, 0x70, R0, 0x78, !PT ;  /* 0x0000007003037812 */ /* 0x000fe400078e7800 */
[----:B------:R-:W-:Y:S02]  /*24ef0*/  LOP3.LUT R9, R4, 0x70, R5, 0x78, !PT ;  /* 0x0000007004097812 */ /* 0x000fe400078e7805 */
[----:B------:R-:W-:Y:S01]  /*24f00*/  LOP3.LUT R5, R2, 0x10, R10, 0xf8, !PT ;  /* 0x0000001002057812 */ /* 0x000fe200078ef80a */
[----:B------:R-:W-:Y:S01]  /*24f10*/  ULOP3.LUT UR42, UR5, 0x2, URZ, 0xfc, !UPT ;  /* 0x00000002052a7892 */ /* 0x000fe2000f8efc3f */
[----:B------:R-:W-:Y:S01]  /*24f20*/  SHF.L.U32 R2, R8, 0x4, RZ ;  /* 0x0000000408027819 */ /* 0x000fe200000006ff */
[----:B------:R-:W-:Y:S01]  /*24f30*/  ULOP3.LUT UR38, UR5, 0x1, URZ, 0xfc, !UPT ;  /* 0x0000000105267892 */ /* 0x000fe2000f8efc3f */
[----:B------:R-:W-:-:S02]  /*24f40*/  LOP3.LUT R4, R22, 0x400, RZ, 0xc0, !PT ;  /* 0x0000040016047812 */ /* 0x000fc400078ec0ff */
[----:B------:R-:W-:Y:S01]  /*24f50*/  LOP3.LUT R6, R9, 0x400, R2, 0xf8, !PT ;  /* 0x0000040009067812 */ /* 0x000fe200078ef802 */
[----:B------:R-:W-:Y:S01]  /*24f60*/  IMAD.MOV.U32 R2, RZ, RZ, 0x40 ;  /* 0x00000040ff027424 */ /* 0x000fe200078e00ff */
[----:B------:R-:W-:Y:S01]  /*24f70*/  LOP3.LUT R22, R3, 0xc00, R22, 0xf8, !PT ;  /* 0x00000c0003167812 */ /* 0x000fe200078ef816 */
[----:B------:R-:W-:Y:S01]  /*24f80*/  IMAD.MOV.U32 R3, RZ, RZ, 0x20 ;  /* 0x00000020ff037424 */ /* 0x000fe200078e00ff */
[----:B------:R-:W-:Y:S01]  /*24f90*/  LOP3.LUT R4, R4, 0x1800, R7, 0xf8, !PT ;  /* 0x0000180004047812 */ /* 0x000fe200078ef807 */
[----:B------:R-:W-:Y:S01]  /*24fa0*/  STL [R1+0x20], R6 ;  /* 0x0000200601007387 */ /* 0x000fe20000100800 */
[----:B------:R-:W-:Y:S02]  /*24fb0*/  LOP3.LUT R5, R5, 0x70, R0, 0x78, !PT ;  /* 0x0000007005057812 */ /* 0x000fe400078e7800 */
[----:B------:R-:W-:Y:S01]  /*24fc0*/  SEL R2, R2, 0xffffffc0, !P2 ;  /* 0xffffffc002027807 */ /* 0x000fe20005000000 */
[----:B------:R-:W-:Y:S01]  /*24fd0*/  STL [R1+0x38], RZ ;  /* 0x000038ff01007387 */ /* 0x000fe20000100800 */
[----:B------:R-:W-:Y:S01]  /*24fe0*/  LOP3.LUT R25, R4, R5, RZ, 0xfc, !PT ;  /* 0x0000000504197212 */ /* 0x000fe200078efcff */
[----:B-1----:R-:W-:Y:S01]  /*24ff0*/  IMAD.U32 R4, RZ, RZ, UR4 ;  /* 0x00000004ff047e24 */ /* 0x002fe2000f8e00ff */
[----:B------:R-:W-:Y:S01]  /*25000*/  SHF.R.U32.HI R5, RZ, 0x3, R8 ;  /* 0x00000003ff057819 */ /* 0x000fe20000011608 */
[----:B------:R-:W-:Y:S01]  /*25010*/  STL [R1+0x14], R2 ;  /* 0x0000140201007387 */ /* 0x000fe20000100800 */
[----:B------:R-:W-:-:S02]  /*25020*/  SEL R3, R3, 0xffffffe0, !P1 ;  /* 0xffffffe003037807 */ /* 0x000fc40004800000 */
[----:B------:R-:W-:Y:S01]  /*25030*/  LOP3.LUT R33, R0, 0x70, RZ, 0xc0, !PT ;  /* 0x0000007000217812 */ /* 0x000fe200078ec0ff */
[----:B------:R0:W-:Y:S01]  /*25040*/  STL [R1+0x10], R4 ;  /* 0x0000100401007387 */ /* 0x0001e20000100800 */
[----:B------:R-:W-:Y:S01]  /*25050*/  LOP3.LUT R0, R5, 0x70, R0, 0xf8, !PT ;  /* 0x0000007005007812 */ /* 0x000fe200078ef800 */
[----:B------:R-:W-:Y:S01]  /*25060*/  IMAD.IADD R0, R2, 0x1, R3 ;  /* 0x0000000102007824 */ /* 0x000fe200078e0203 */
[----:B------:R-:W-:Y:S01]  /*25070*/  LEA R23, R4, R23, 0x18 ;  /* 0x0000001704177211 */ /* 0x000fe200078ec0ff */
[----:B------:R1:W-:Y:S01]  /*25080*/  STL [R1+0x18], R3 ;  /* 0x0000180301007387 */ /* 0x0003e20000100800 */
[----:B------:R-:W-:-:S03]  /*25090*/  LOP3.LUT R36, R25, 0x2000, RZ, 0xfc, !PT ;  /* 0x0000200019247812 */ /* 0x000fc600078efcff */
[----:B------:R2:W-:Y:S01]  /*250a0*/  STL [R1+0x1c], R0 ;  /* 0x00001c0001007387 */ /* 0x0005e20000100800 */
[----:B0-----:R-:W-:Y:S01]  /*250b0*/  LOP3.LUT R4, R33, 0x80, RZ, 0xfc, !PT ;  /* 0x0000008021047812 */ /* 0x001fe200078efcff */
[----:B-1----:R-:W-:Y:S01]  /*250c0*/  IMAD.IADD R3, R23, 0x1, R6 ;  /* 0x0000000117037824 */ /* 0x002fe200078e0206 */
[----:B--2---:R-:W-:-:S04]  /*250d0*/  IADD3 R0, R2, R22, RZ ;  /* 0x0000001602007210 */ /* 0x004fc80007ffe0ff */
[----:B------:R0:W-:Y:S04]  /*250e0*/  STL [R1+0x28], R3 ;  /* 0x0000280301007387 */ /* 0x0001e80000100800 */
[----:B------:R0:W-:Y:S02]  /*250f0*/  STL [R1+0x24], R0 ;  /* 0x0000240001007387 */ /* 0x0001e40000100800 */
.L_x_3285:
[----:B0-2---:R-:W0:Y:S02]  /*25100*/  LDC.64 R2, c[0x0][0xc88] ;  /* 0x00032200ff027b82 */ /* 0x005e240000000a00 */
[----:B0-----:R-:W-:-:S05]  /*25110*/  IMAD.WIDE R2, R19, 0x4, R2 ;  /* 0x0000000413027825 */ /* 0x001fca00078e0202 */
[----:B------:R-:W2:Y:S01]  /*25120*/  LDG.E R27, desc[UR36][R2.64] ;  /* 0x00000024021b7981 */ /* 0x000ea2000c1e1900 */
        /* <DEDUP_REMOVED lines=10> */
[----:B--23--:R-:W-:-:S05]  /*251d0*/  SHF.R.S32.HI R0, RZ, 0x1f, R27 ;  /* 0x0000001fff007819 */ /* 0x00cfca000001141b */
[C---:B------:R-:W-:Y:S01]  /*251e0*/  @P0 LEA R2, P1, R27.reuse, UR4, 0x2 ;  /* 0x000000041b020c11 */ /* 0x040fe2000f8210ff */
[C---:B------:R-:W-:Y:S01]  /*251f0*/  IMAD.SHL.U32 R28, R27.reuse, 0x4, RZ ;  /* 0x000000041b1c7824 */ /* 0x040fe200078e00ff */
[C-C-:B------:R-:W-:Y:S01]  /*25200*/  SHF.L.U64.HI R29, R27.reuse, 0x2, R0.reuse ;  /* 0x000000021b1d7819 */ /* 0x140fe20000010200 */
[----:B------:R0:W-:Y:S01]  /*25210*/  STL [R1+0x34], R0 ;  /* 0x0000340001007387 */ /* 0x0001e20000100800 */
[----:B------:R-:W-:Y:S01]  /*25220*/  @P0 LEA.HI.X R3, R27, UR5, R0, 0x2, P1 ;  /* 0x000000051b030c11 */ /* 0x000fe200088f1400 */
[----:B------:R-:W-:-:S04]  /*25230*/  ULDC.64 UR4, c[0x0][0xa00] ;  /* 0x0002800000047ab9 */ /* 0x000fc80000000a00 */
[----:B-1----:R1:W2:Y:S01]  /*25240*/  @P0 LDG.E R10, desc[UR36][R2.64] ;  /* 0x00000024020a0981 */ /* 0x0022a2000c1e1900 */
[----:B------:R-:W-:Y:S02]  /*25250*/  ISETP.NE.U32.AND P0, PT, RZ, UR4, PT ;  /* 0x00000004ff007c0c */ /* 0x000fe4000bf05070 */
[----:B------:R-:W-:Y:S01]  /*25260*/  ISETP.NE.U32.AND P1, PT, RZ, UR6, PT ;  /* 0x00000006ff007c0c */ /* 0x000fe2000bf25070 */
[----:B0-----:R-:W-:Y:S01]  /*25270*/  IMAD.MOV.U32 R0, RZ, RZ, RZ ;  /* 0x000000ffff007224 */ /* 0x001fe200078e00ff */
[----:B------:R-:W-:Y:S02]  /*25280*/  ISETP.NE.AND.EX P0, PT, RZ, UR5, PT, P0 ;  /* 0x00000005ff007c0c */ /* 0x000fe4000bf05300 */
[----:B------:R-:W-:Y:S02]  /*25290*/  ISETP.NE.AND.EX P1, PT, RZ, UR7, PT, P1 ;  /* 0x00000007ff007c0c */ /* 0x000fe4000bf25310 */
[C---:B------:R-:W-:Y:S02]  /*252a0*/  IADD3 R4, P4, R28.reuse, UR6, RZ ;  /* 0x000000061c047c10 */ /* 0x040fe4000ff9e0ff */
[----:B-1----:R-:W-:Y:S01]  /*252b0*/  IADD3 R2, P3, R28, UR4, RZ ;  /* 0x000000041c027c10 */ /* 0x002fe2000ff7e0ff */
[----:B------:R-:W-:Y:S01]  /*252c0*/  ULDC UR4, c[0x0][0x288] ;  /* 0x0000a20000047ab9 */ /* 0x000fe20000000800 */
[----:B------:R-:W-:-:S02]  /*252d0*/  IADD3.X R5, R29, UR7, RZ, P4, !PT ;  /* 0x000000071d057c10 */ /* 0x000fc4000a7fe4ff */
[C---:B------:R-:W-:Y:S02]  /*252e0*/  IADD3.X R3, R29.reuse, UR5, RZ, P3, !PT ;  /* 0x000000051d037c10 */ /* 0x040fe40009ffe4ff */
[----:B------:R-:W-:Y:S02]  /*252f0*/  @P2 IADD3 R6, P3, R28, UR8, RZ ;  /* 0x000000081c062c10 */ /* 0x000fe4000ff7e0ff */
[----:B------:R-:W-:Y:S01]  /*25300*/  MOV R8, UR4 ;  /* 0x0000000400087c02 */ /* 0x000fe20008000f00 */
        /* <DEDUP_REMOVED lines=14> */
[----:B---3--:R0:W-:Y:S01]  /*253f0*/  STL [R1+0x30], R8 ;  /* 0x0000300801007387 */ /* 0x0081e20000100800 */
[----:B------:R-:W-:-:S03]  /*25400*/  IMAD.MOV.U32 R9, RZ, RZ, R8 ;  /* 0x000000ffff097224 */ /* 0x000fc600078e0008 */
[----:B--2---:R0:W-:Y:S01]  /*25410*/  STL [R1+0x8], R10 ;  /* 0x0000080a01007387 */ /* 0x0041e20000100800 */
[----:B------:R-:W-:Y:S05]  /*25420*/  @P2 BRA `(.L_x_3172) ;  /* 0x0000000000142947 */ /* 0x000fea0003800000 */
[----:B------:R-:W-:Y:S05]  /*25430*/  @!P0 BRA `(.L_x_3172) ;  /* 0x0000000000108947 */ /* 0x000fea0003800000 */
[----:B0-----:R-:W2:Y:S04]  /*25440*/  LDG.E R8, desc[UR36][R2.64] ;  /* 0x0000002402087981 */ /* 0x001ea8000c1e1900 */
[----:B------:R-:W2:Y:S02]  /*25450*/  LDG.E R2, desc[UR36][R2.64+0x4] ;  /* 0x0000042402027981 */ /* 0x000ea4000c1e1900 */
[----:B--2---:R-:W-:-:S05]  /*25460*/  IMAD.IADD R9, R2, 0x1, -R8 ;  /* 0x0000000102097824 */ /* 0x004fca00078e0a08 */
[----:B------:R1:W-:Y:S02]  /*25470*/  STL [R1+0x30], R9 ;  /* 0x0000300901007387 */ /* 0x0003e40000100800 */
.L_x_3172:
[----:B------:R-:W-:Y:S01]  /*25480*/  ULDC.64 UR4, c[0x0][0xa20] ;  /* 0x0002880000047ab9 */ /* 0x000fe20000000a00 */
[----:B------:R-:W-:Y:S02]  /*25490*/  MOV R37, R27 ;  /* 0x0000001b00257202 */ /* 0x000fe40000000f00 */
[----:B------:R-:W-:-:S04]  /*254a0*/  ISETP.NE.U32.AND P0, PT, RZ, UR4, PT ;  /* 0x00000004ff007c0c */ /* 0x000fc8000bf05070 */
[----:B------:R-:W-:-:S13]  /*254b0*/  ISETP.NE.AND.EX P0, PT, RZ, UR5, PT, P0 ;  /* 0x00000005ff007c0c */ /* 0x000fda000bf05300 */
[----:B------:R-:W-:Y:S05]  /*254c0*/  @!P0 BRA `(.L_x_3173) ;  /* 0x0000000000108947 */ /* 0x000fea0003800000 */
[----:B------:R-:W-:-:S04]  /*254d0*/  IADD3 R2, P0, R28, UR4, RZ ;  /* 0x000000041c027c10 */ /* 0x000fc8000ff1e0ff */
[----:B------:R-:W-:-:S05]  /*254e0*/  IADD3.X R3, R29, UR5, RZ, P0, !PT ;  /* 0x000000051d037c10 */ /* 0x000fca00087fe4ff */
[----:B------:R2:W5:Y:S01]  /*254f0*/  LDG.E R7, desc[UR36][R2.64] ;  /* 0x0000002402077981 */ /* 0x000562000c1e1900 */
[----:B------:R-:W-:Y:S05]  /*25500*/  BRA `(.L_x_3174) ;  /* 0x0000000000247947 */ /* 0x000fea0003800000 */
.L_x_3173:
[----:B------:R-:W-:Y:S02]  /*25510*/  ULDC.64 UR4, c[0x0][0xa08] ;  /* 0x0002820000047ab9 */ /* 0x000fe40000000a00 */
[----:B------:R-:W-:-:S04]  /*25520*/  ISETP.NE.U32.AND P0, PT, RZ, UR4, PT ;  /* 0x00000004ff007c0c */ /* 0x000fc8000bf05070 */
[----:B------:R-:W-:-:S13]  /*25530*/  ISETP.NE.AND.EX P0, PT, RZ, UR5, PT, P0 ;  /* 0x00000005ff007c0c */ /* 0x000fda000bf05300 */
[----:B------:R-:W-:Y:S05]  /*25540*/  @!P0 BRA `(.L_x_3174) ;  /* 0x0000000000148947 */ /* 0x000fea0003800000 */
[----:B------:R-:W2:Y:S02]  /*25550*/  LDC.64 R2, c[0x0][0xa08] ;  /* 0x00028200ff027b82 */ /* 0x000ea40000000a00 */
[----:B--2---:R-:W-:-:S05]  /*25560*/  IMAD.WIDE R2, R37, 0x4, R2 ;  /* 0x0000000425027825 */ /* 0x004fca00078e0202 */
[----:B------:R-:W2:Y:S04]  /*25570*/  LDG.E R7, desc[UR36][R2.64] ;  /* 0x0000002402077981 */ /* 0x000ea8000c1e1900 */
[----:B------:R-:W2:Y:S02]  /*25580*/  LDG.E R2, desc[UR36][R2.64+0x4] ;  /* 0x0000042402027981 */ /* 0x000ea4000c1e1900 */
[----:B--2---:R-:W-:-:S07]  /*25590*/  IMAD.IADD R7, R2, 0x1, -R7 ;  /* 0x0000000102077824 */ /* 0x004fce00078e0a07 */
.L_x_3174:
[----:B--2---:R-:W2:Y:S01]  /*255a0*/  @P1 LDG.E R2, desc[UR36][R4.64] ;  /* 0x0000002404021981 */ /* 0x004ea2000c1e1900 */
[----:B------:R-:W3:Y:S03]  /*255b0*/  LDC R3, c[0x0][0x448] ;  /* 0x00011200ff037b82 */ /* 0x000ee60000000800 */
[----:B------:R4:W2:Y:S01]  /*255c0*/  @P1 LDG.E R5, desc[UR36][R4.64+0x4] ;  /* 0x0000042404051981 */ /* 0x0008a2000c1e1900 */
[----:B-----5:R-:W-:Y:S01]  /*255d0*/  IADD3 R7, -R10, R7, RZ ;  /* 0x000000070a077210 */ /* 0x020fe20007ffe1ff */
[----:B------:R-:W-:Y:S01]  /*255e0*/  BSSY B0, `(.L_x_3175) ;  /* 0x0000124000007945 */ /* 0x000fe20003800000 */
[----:B---3--:R-:W-:-:S13]  /*255f0*/  ISETP.NE.AND P0, PT, R3, 0x1, PT ;  /* 0x000000010300780c */ /* 0x008fda0003f05270 */
[----:B----4-:R-:W3:Y:S08]  /*25600*/  @P0 LDC R4, c[0x0][0x44c] ;  /* 0x00011300ff040b82 */ /* 0x010ef00000000800 */
[----:B------:R-:W4:Y:S01]  /*25610*/  @P0 LDC R3, c[0x0][0x450] ;  /* 0x00011400ff030b82 */ /* 0x000f220000000800 */
[----:B--2---:R-:W-:Y:S02]  /*25620*/  @P1 IMAD.IADD R6, R5, 0x1, -R2 ;  /* 0x0000000105061824 */ /* 0x004fe400078e0a02 */
[----:B------:R-:W-:-:S02]  /*25630*/  IMAD.SHL.U32 R2, R17, 0x80, RZ ;  /* 0x0000008011027824 */ /* 0x000fc400078e00ff */
[----:B------:R-:W-:Y:S02]  /*25640*/  IMAD.IADD R30, R7, 0x1, R6 ;  /* 0x00000001071e7824 */ /* 0x000fe400078e0206 */
[----:B------:R-:W-:Y:S02]  /*25650*/  VIADD R2, R2, 0x7f ;  /* 0x0000007f02027836 */ /* 0x000fe40000000000 */
[C---:B------:R-:W-:Y:S01]  /*25660*/  VIADD R21, R30.reuse, 0x7f ;  /* 0x0000007f1e157836 */ /* 0x040fe20000000000 */
[----:B------:R-:W-:Y:S01]  /*25670*/  IADD3 R20, R30, 0x80, -R9 ;  /* 0x000000801e147810 */ /* 0x000fe20007ffe809 */
[----:B---3--:R-:W-:-:S05]  /*25680*/  @P0 IMAD.HI.U32 R4, R2, R4, RZ ;  /* 0x0000000402040227 */ /* 0x008fca00078e00ff */
[----:B----4-:R-:W-:Y:S02]  /*25690*/  @P0 SHF.R.U32.HI R2, RZ, R3, R4 ;  /* 0x00000003ff020219 */ /* 0x010fe40000011604 */
[----:B------:R-:W-:-:S03]  /*256a0*/  SHF.R.S32.HI R3, RZ, 0x1f, R21 ;  /* 0x0000001fff037819 */ /* 0x000fc60000011415 */
[----:B------:R-:W-:Y:S01]  /*256b0*/  IMAD.IADD R2, R20, 0x1, R2 ;  /* 0x0000000114027824 */ /* 0x000fe200078e0202 */
[----:B------:R-:W-:-:S04]  /*256c0*/  LEA.HI R21, R3, R21, RZ, 0x7 ;  /* 0x0000001503157211 */ /* 0x000fc800078f38ff */
[----:B------:R-:W-:Y:S02]  /*256d0*/  SHF.R.S32.HI R3, RZ, 0x1f, R2 ;  /* 0x0000001fff037819 */ /* 0x000fe40000011402 */
[----:B------:R-:W-:Y:S02]  /*256e0*/  SHF.R.S32.HI R21, RZ, 0x7, R21 ;  /* 0x00000007ff157819 */ /* 0x000fe40000011415 */
[----:B------:R-:W-:-:S04]  /*256f0*/  LEA.HI R3, R3, R2, RZ, 0x7 ;  /* 0x0000000203037211 */ /* 0x000fc800078f38ff */
[----:B------:R-:W-:-:S04]  /*25700*/  SHF.R.S32.HI R3, RZ, 0x7, R3 ;  /* 0x00000007ff037819 */ /* 0x000fc80000011403 */
[----:B------:R-:W-:-:S05]  /*25710*/  VIMNMX R2, R21, R3, PT ;  /* 0x0000000315027248 */ /* 0x000fca0003fe0100 */
[----:B------:R-:W-:Y:S01]  /*25720*/  IMAD R2, R2, 0x80, -R7 ;  /* 0x0000008002027824 */ /* 0x000fe200078e0a07 */
[----:B------:R-:W-:-:S04]  /*25730*/  IADD3 R7, -R7, RZ, RZ ;  /* 0x000000ff07077210 */ /* 0x000fc80007ffe1ff */
[----:B------:R-:W-:Y:S02]  /*25740*/  VIMNMX R2, R2, R6, PT ;  /* 0x0000000602027248 */ /* 0x000fe40003fe0100 */
        /* <DEDUP_REMOVED lines=14> */
[----:B------:R-:W2:Y:S02]  /*25830*/  S2R R5, SR_TID.X ;  /* 0x0000000000057919 */ /* 0x000ea40000002100 */
[----:B--2---:R-:W-:-:S04]  /*25840*/  SHF.R.U32.HI R5, RZ, 0x5, R5 ;  /* 0x00000005ff057819 */ /* 0x004fc80000011605 */
[----:B------:R-:W-:-:S05]  /*25850*/  LOP3.LUT R5, R5, 0x3, RZ, 0xc0, !PT ;  /* 0x0000000305057812 */ /* 0x000fca00078ec0ff */
[----:B------:R2:W3:Y:S02]  /*25860*/  SHFL.IDX PT, R14, R5, RZ, 0x1f ;  /* 0x00001fff050e7589 */ /* 0x0004e400000e0000 */
.L_x_3484:
[----:B---3--:R-:W-:Y:S02]  /*25870*/  ISETP.NE.AND P0, PT, R14, RZ, PT ;  /* 0x000000ff0e00720c */ /* 0x008fe40003f05270 */
[----:B------:R-:W-:-:S11]  /*25880*/  PLOP3.LUT P6, PT, PT, PT, PT, 0x8, 0x0 ;  /* 0x000000000000781c */ /* 0x000fd60003fce170 */
[----:B------:R-:W-:Y:S05]  /*25890*/  @P0 BRA `(.L_x_3178) ;  /* 0x00000000000c0947 */ /* 0x000fea0003800000 */
[----:B------:R-:W-:-:S03]  /*258a0*/  UMOV UR4, 0xffffffff ;  /* 0xffffffff00047882 */ /* 0x000fc60000000000 */
[----:B------:R-:W-:Y:S05]  /*258b0*/  BRA.DIV UR4, `(.L_x_3179) ;  /* 0x000000b604f47947 */ /* 0x000fea000b800000 */
[----:B------:R-:W-:-:S13]  /*258c0*/  ELECT P6, URZ, PT ;  /* 0x00000000003f782f */ /* 0x000fda00038c0000 */
.L_x_3178:
[----:B--2---:R-:W2:Y:S01]  /*258d0*/  LDL R5, [R1+0x38] ;  /* 0x0000380001057983 */ /* 0x004ea20000100800 */
[----:B------:R-:W-:Y:S01]  /*258e0*/  BSSY B1, `(.L_x_3180) ;  /* 0x0000008000017945 */ /* 0x000fe20003800000 */
[----:B--2---:R-:W-:-:S05]  /*258f0*/  VIADD R5, R5, 0x1 ;  /* 0x0000000105057836 */ /* 0x004fca0000000000 */
[----:B------:R-:W-:-:S04]  /*25900*/  LEA.HI R6, R5, R5, RZ, 0x1 ;  /* 0x0000000505067211 */ /* 0x000fc800078f08ff */
[----:B------:R-:W-:-:S05]  /*25910*/  LOP3.LUT R6, R6, 0xfffffffe, RZ, 0xc0, !PT ;  /* 0xfffffffe06067812 */ /* 0x000fca00078ec0ff */
[----:B------:R-:W-:-:S05]  /*25920*/  IMAD.IADD R5, R5, 0x1, -R6 ;  /* 0x0000000105057824 */ /* 0x000fca00078e0a06 */
[----:B------:R-:W-:-:S04]  /*25930*/  SHF.L.U32 R5, R5, 0x1f, RZ ;  /* 0x0000001f05057819 */ /* 0x000fc800000006ff */
[----:B------:R-:W2:Y:S02]  /*25940*/  SYNCS.PHASECHK.TRANS64.TRYWAIT P0, [R23+URZ+0x38820], R5 ;  /* 0x03882005170075a7 */ /* 0x000ea4000800017f */
[----:B--2---:R-:W-:Y:S05]  /*25950*/  @!P0 BRA `(.L_x_3181) ;  /* 0x000000b400ec8947 */ /* 0x004fea0003800000 */
.L_x_3487:
[----:B------:R-:W-:Y:S05]  /*25960*/  BSYNC B1 ;  /* 0x0000000000017941 */ /* 0x000fea0003800000 */
.L_x_3180:
[----:B------:R-:W-:Y:S04]  /*25970*/  BSSY B1, `(.L_x_3182) ;  /* 0x000006c000017945 */ /* 0x000fe80003800000 */
[----:B------:R-:W-:Y:S05]  /*25980*/  @!P6 BRA `(.L_x_3183) ;  /* 0x0000000400a8e947 */ /* 0x000fea0003800000 */
[----:B0-----:R-:W-:Y:S01]  /*25990*/  LEA R8, R32, R23, 0x3 ;  /* 0x0000001720087211 */ /* 0x001fe200078e18ff */
[----:B------:R-:W0:Y:S01]  /*259a0*/  S2R R6, SR_TID.X ;  /* 0x0000000000067919 */ /* 0x000e220000002100 */
[----:B------:R-:W-:Y:S01]  /*259b0*/  SHF.L.U32 R10, R35, 0x1f, RZ ;  /* 0x0000001f230a7819 */ /* 0x000fe200000006ff */
[----:B------:R-:W-:Y:S03]  /*259c0*/  BSSY B2, `(.L_x_3184) ;  /* 0x0000005000027945 */ /* 0x000fe60003800000 */
[----:B------:R-:W3:Y:S01]  /*259d0*/  SYNCS.PHASECHK.TRANS64.TRYWAIT P0, [R8+URZ+0x388a0], R10 ;  /* 0x0388a00a080075a7 */ /* 0x000ee2000800017f */
[----:B0-----:R-:W-:-:S04]  /*259e0*/  LOP3.LUT R6, R6, 0x7f, RZ, 0xc0, !PT ;  /* 0x0000007f06067812 */ /* 0x001fc800078ec0ff */
[----:B------:R-:W-:Y:S01]  /*259f0*/  ISETP.NE.AND P1, PT, R6, RZ, PT ;  /* 0x000000ff0600720c */ /* 0x000fe20003f25270 */
[----:B---3--:R-:W-:-:S12]  /*25a00*/  @!P0 BRA `(.L_x_3185) ;  /* 0x000000b400d48947 */ /* 0x008fd80003800000 */
.L_x_3488:
[----:B------:R-:W-:Y:S05]  /*25a10*/  BSYNC B2 ;  /* 0x0000000000027941 */ /* 0x000fea0003800000 */
.L_x_3184:
[----:B------:R-:W-:Y:S04]  /*25a20*/  BSSY B2, `(.L_x_3186) ;  /* 0x0000009000027945 */ /* 0x000fe80003800000 */
[----:B------:R-:W-:Y:S05]  /*25a30*/  @P1 BRA `(.L_x_3187) ;  /* 0x00000000001c1947 */ /* 0x000fea0003800000 */
[----:B--2---:R-:W2:Y:S02]  /*25a40*/  S2R R5, SR_TID.X ;  /* 0x0000000000057919 */ /* 0x004ea40000002100 */
[----:B--2---:R-:W-:Y:S01]  /*25a50*/  LOP3.LUT R6, R5, 0x1f, RZ, 0xc0, !PT ;  /* 0x0000001f05067812 */ /* 0x004fe200078ec0ff */
[----:B------:R-:W-:-:S03]  /*25a60*/  IMAD.MOV.U32 R5, RZ, RZ, 0x8000 ;  /* 0x00008000ff057424 */ /* 0x000fc600078e00ff */
[----:B------:R-:W-:Y:S01]  /*25a70*/  ISETP.NE.AND P0, PT, R6, RZ, PT ;  /* 0x000000ff0600720c */ /* 0x000fe20003f05270 */
[----:B------:R3:W-:-:S12]  /*25a80*/  SYNCS.ARRIVE.TRANS64 RZ, [R8+URZ+0x38890], R5 ;  /* 0x0388900508ff79a7 */ /* 0x0007d8000800003f */
[----:B---3--:R-:W-:Y:S05]  /*25a90*/  @!P0 BRA `(.L_x_3187) ;  /* 0x0000000000048947 */ /* 0x008fea0003800000 */
[----:B------:R-:W-:Y:S01]  /*25aa0*/  BPT.TRAP 0x1 ;  /* 0x000000040000795c */ /* 0x000fe20000300000 */
.L_x_3187:
[----:B------:R-:W-:Y:S05]  /*25ab0*/  BSYNC B2 ;  /* 0x0000000000027941 */ /* 0x000fea0003800000 */
.L_x_3186:
[----:B------:R-:W-:Y:S01]  /*25ac0*/  IMAD.MOV.U32 R13, RZ, RZ, RZ ;  /* 0x000000ffff0d7224 */ /* 0x000fe200078e00ff */
[----:B------:R-:W-:Y:S01]  /*25ad0*/  UIADD3 UR4, UP0, UR40, 0x570, URZ ;  /* 0x0000057028047890 */ /* 0x000fe2000ff1e03f */
[----:B------:R-:W-:Y:S01]  /*25ae0*/  IMAD R6, R4, 0x80, R0 ;  /* 0x0000008004067824 */ /* 0x000fe200078e0200 */
[----:B------:R-:W-:Y:S01]  /*25af0*/  PLOP3.LUT P0, PT, PT, PT, PT, 0x80, 0x0 ;  /* 0x000000000000781c */ /* 0x000fe20003f0f070 */
[----:B------:R-:W-:Y:S01]  /*25b00*/  IMAD R7, R32, 0x8000, R23 ;  /* 0x0000800020077824 */ /* 0x000fe200078e0217 */
[----:B------:R-:W-:Y:S01]  /*25b10*/  R2UR UR10, R13 ;  /* 0x000000000d0a72ca */ /* 0x000fe200000e0000 */
[----:B--2---:R-:W-:Y:S01]  /*25b20*/  VIADD R5, R8, 0x38890 ;  /* 0x0003889008057836 */ /* 0x004fe20000000000 */
[----:B------:R-:W-:Y:S01]  /*25b30*/  IADD3 R6, R6, -0x80, RZ ;  /* 0xffffff8006067810 */ /* 0x000fe20007ffe0ff */
[----:B-1----:R-:W-:Y:S01]  /*25b40*/  VIADD R9, R7, 0x28400 ;  /* 0x0002840007097836 */ /* 0x002fe20000000000 */
[----:B------:R-:W-:Y:S01]  /*25b50*/  UIADD3.X UR5, URZ, UR41, URZ, UP0, !UPT ;  /* 0x000000293f057290 */ /* 0x000fe200087fe43f */
[----:B------:R-:W-:Y:S01]  /*25b60*/  UMOV UR6, 0x0 ;  /* 0x0000000000067882 */ /* 0x000fe20000000000 */
[----:B------:R-:W-:-:S10]  /*25b70*/  UMOV UR7, 0x12f00000 ;  /* 0x12f0000000077882 */ /* 0x000fd40000000000 */
.L_x_3188:
        /* <DEDUP_REMOVED lines=10> */
[----:B------:R-:W-:Y:S01]  /*25c20*/  IMAD.MOV.U32 R12, RZ, RZ, 0x80 ;  /* 0x00000080ff0c7424 */ /* 0x000fe200078e00ff */
[----:B------:R-:W-:Y:S01]  /*25c30*/  PLOP3.LUT P0, PT, PT, PT, PT, 0x80, 0x0 ;  /* 0x000000000000781c */ /* 0x000fe20003f0f070 */
[----:B------:R-:W-:Y:S01]  /*25c40*/  VIADD R9, R7, 0x2c400 ;  /* 0x0002c40007097836 */ /* 0x000fe20000000000 */
[----:B------:R-:W-:Y:S01]  /*25c50*/  UMOV UR6, 0x0 ;  /* 0x0000000000067882 */ /* 0x000fe20000000000 */
[----:B------:R-:W-:Y:S01]  /*25c60*/  UMOV UR7, 0x12f00000 ;  /* 0x12f0000000077882 */ /* 0x000fe20000000000 */
[----:B------:R-:W-:-:S15]  /*25c70*/  R2UR UR10, R12 ;  /* 0x000000000c0a72ca */ /* 0x000fde00000e0000 */
.L_x_3189:
        /* <DEDUP_REMOVED lines=10> */
[----:B------:R-:W1:Y:S01]  /*25d20*/  SYNCS.PHASECHK.TRANS64.TRYWAIT P0, [R8+URZ+0x388c0], R10 ;  /* 0x0388c00a080075a7 */ /* 0x000e62000800017f */
[----:B------:R-:W-:Y:S04]  /*25d30*/  BSSY B2, `(.L_x_3190) ;  /* 0x0000002000027945 */ /* 0x000fe80003800000 */
[----:B-1----:R-:W-:Y:S05]  /*25d40*/  @!P0 BRA `(.L_x_3191) ;  /* 0x000000b400188947 */ /* 0x002fea0003800000 */
.L_x_3489:
[----:B------:R-:W-:Y:S05]  /*25d50*/  BSYNC B2 ;  /* 0x0000000000027941 */ /* 0x000fea0003800000 */
.L_x_3190:
[----:B------:R-:W-:Y:S01]  /*25d60*/  BSSY B2, `(.L_x_3192) ;  /* 0x000000b000027945 */ /* 0x000fe20003800000 */
[----:B01----:R-:W-:Y:S01]  /*25d70*/  MOV R10, 0x0 ;  /* 0x00000000000a7802 */ /* 0x003fe20000000f00 */
[----:B------:R-:W-:Y:S02]  /*25d80*/  IMAD.MOV.U32 R11, RZ, RZ, 0x12f00000 ;  /* 0x12f00000ff0b7424 */ /* 0x000fe400078e00ff */
[----:B------:R-:W-:Y:S05]  /*25d90*/  @P1 BRA `(.L_x_3193) ;  /* 0x00000000001c1947 */ /* 0x000fea0003800000 */
[----:B------:R-:W0:Y:S02]  /*25da0*/  S2R R5, SR_TID.X ;  /* 0x0000000000057919 */ /* 0x000e240000002100 */
[----:B0-----:R-:W-:Y:S01]  /*25db0*/  LOP3.LUT R9, R5, 0x1f, RZ, 0xc0, !PT ;  /* 0x0000001f05097812 */ /* 0x001fe200078ec0ff */
[----:B------:R-:W-:-:S03]  /*25dc0*/  IMAD.MOV.U32 R5, RZ, RZ, 0x8000 ;  /* 0x00008000ff057424 */ /* 0x000fc600078e00ff */
[----:B------:R-:W-:Y:S01]  /*25dd0*/  ISETP.NE.AND P0, PT, R9, RZ, PT ;  /* 0x000000ff0900720c */ /* 0x000fe20003f05270 */
[----:B------:R0:W-:-:S12]  /*25de0*/  SYNCS.ARRIVE.TRANS64 RZ, [R8+URZ+0x388b0], R5 ;  /* 0x0388b00508ff79a7 */ /* 0x0001d8000800003f */
[----:B0-----:R-:W-:Y:S05]  /*25df0*/  @!P0 BRA `(.L_x_3193) ;  /* 0x0000000000048947 */ /* 0x001fea0003800000 */
[----:B------:R-:W-:Y:S01]  /*25e00*/  BPT.TRAP 0x1 ;  /* 0x000000040000795c */ /* 0x000fe20000300000 */
.L_x_3193:
[----:B------:R-:W-:Y:S05]  /*25e10*/  BSYNC B2 ;  /* 0x0000000000027941 */ /* 0x000fea0003800000 */
.L_x_3192:
        /* <DEDUP_REMOVED lines=8> */
.L_x_3194:
        /* <DEDUP_REMOVED lines=15> */
.L_x_3195:
        /* <DEDUP_REMOVED lines=9> */
[----:B---3--:R-:W-:Y:S05]  /*26020*/  @P0 BRA.U.ANY `(.L_x_3195) ;  /* 0xfffffffd00d80947 */ /* 0x008fea000393ffff */
.L_x_3183:
[----:B------:R-:W-:Y:S05]  /*26030*/  BSYNC B1 ;  /* 0x0000000000017941 */ /* 0x000fea0003800000 */
.L_x_3182:
[----:B-1----:R-:W-:Y:S01]  /*26040*/  VIADD R9, R4, 0xfffffffe ;  /* 0xfffffffe04097836 */ /* 0x002fe20000000000 */
        /* <DEDUP_REMOVED lines=8> */
.L_x_3210:
[----:B------:R-:W-:Y:S05]  /*260d0*/  YIELD ;  /* 0x0000000000007946 */ /* 0x000fea0003800000 */
[----:B------:R-:W-:Y:S04]  /*260e0*/  BSSY B1, `(.L_x_3196) ;  /* 0x000006b000017945 */ /* 0x000fe80003800000 */
[----:B------:R-:W-:Y:S05]  /*260f0*/  @!P6 BRA `(.L_x_3197) ;  /* 0x0000000400a4e947 */ /* 0x000fea0003800000 */
[----:B0-----:R-:W-:Y:S01]  /*26100*/  IMAD R8, R32, 0x8, R23 ;  /* 0x0000000820087824 */ /* 0x001fe200078e0217 */
[----:B------:R-:W-:Y:S01]  /*26110*/  SHF.L.U32 R7, R35, 0x1f, RZ ;  /* 0x0000001f23077819 */ /* 0x000fe200000006ff */
[----:B------:R-:W0:Y:S01]  /*26120*/  S2R R4, SR_TID.X ;  /* 0x0000000000047919 */ /* 0x000e220000002100 */
[----:B------:R-:W-:Y:S02]  /*26130*/  BSSY B2, `(.L_x_3198) ;  /* 0x0000005000027945 */ /* 0x000fe40003800000 */
[----:B------:R-:W1:Y:S01]  /*26140*/  SYNCS.PHASECHK.TRANS64.TRYWAIT P1, [R8+URZ+0x388a0], R7 ;  /* 0x0388a007080075a7 */ /* 0x000e62000802017f */
[----:B0-----:R-:W-:-:S04]  /*26150*/  LOP3.LUT R4, R4, 0x7f, RZ, 0xc0, !PT ;  /* 0x0000007f04047812 */ /* 0x001fc800078ec0ff */
[----:B------:R-:W-:Y:S01]  /*26160*/  ISETP.NE.AND P2, PT, R4, RZ, PT ;  /* 0x000000ff0400720c */ /* 0x000fe20003f45270 */
[----:B-1----:R-:W-:-:S12]  /*26170*/  @!P1 BRA `(.L_x_3199) ;  /* 0x000000b000209947 */ /* 0x002fd80003800000 */
.L_x_3490:
[----:B------:R-:W-:Y:S05]  /*26180*/  BSYNC B2 ;  /* 0x0000000000027941 */ /* 0x000fea0003800000 */
.L_x_3198:
[----:B------:R-:W-:Y:S04]  /*26190*/  BSSY B2, `(.L_x_3200) ;  /* 0x0000009000027945 */ /* 0x000fe80003800000 */
[----:B------:R-:W-:Y:S05]  /*261a0*/  @P2 BRA `(.L_x_3201) ;  /* 0x00000000001c2947 */ /* 0x000fea0003800000 */
[----:B------:R-:W2:Y:S02]  /*261b0*/  S2R R4, SR_TID.X ;  /* 0x0000000000047919 */ /* 0x000ea40000002100 */
[----:B--2---:R-:W-:Y:S01]  /*261c0*/  LOP3.LUT R5, R4, 0x1f, RZ, 0xc0, !PT ;  /* 0x0000001f04057812 */ /* 0x004fe200078ec0ff */
[----:B------:R-:W-:-:S03]  /*261d0*/  IMAD.MOV.U32 R4, RZ, RZ, 0x8000 ;  /* 0x00008000ff047424 */ /* 0x000fc600078e00ff */
[----:B------:R-:W-:Y:S01]  /*261e0*/  ISETP.NE.AND P1, PT, R5, RZ, PT ;  /* 0x000000ff0500720c */ /* 0x000fe20003f25270 */
[----:B------:R1:W-:-:S12]  /*261f0*/  SYNCS.ARRIVE.TRANS64 RZ, [R8+URZ+0x38890], R4 ;  /* 0x0388900408ff79a7 */ /* 0x0003d8000800003f */
[----:B-1----:R-:W-:Y:S05]  /*26200*/  @!P1 BRA `(.L_x_3201) ;  /* 0x0000000000049947 */ /* 0x002fea0003800000 */
[----:B------:R-:W-:Y:S01]  /*26210*/  BPT.TRAP 0x1 ;  /* 0x000000040000795c */ /* 0x000fe20000300000 */
.L_x_3201:
[----:B------:R-:W-:Y:S05]  /*26220*/  BSYNC B2 ;  /* 0x0000000000027941 */ /* 0x000fea0003800000 */
.L_x_3200:
[----:B------:R-:W-:Y:S01]  /*26230*/  MOV R12, RZ ;  /* 0x000000ff000c7202 */ /* 0x000fe20000000f00 */
[----:B------:R-:W-:Y:S01]  /*26240*/  IMAD R6, R32, 0x8000, R23 ;  /* 0x0000800020067824 */ /* 0x000fe200078e0217 */
[----:B------:R-:W-:Y:S01]  /*26250*/  UIADD3 UR4, UP0, UR40, 0x570, URZ ;  /* 0x0000057028047890 */ /* 0x000fe2000ff1e03f */
[----:B------:R-:W-:Y:S01]  /*26260*/  PLOP3.LUT P1, PT, PT, PT, PT, 0x80, 0x0 ;  /* 0x000000000000781c */ /* 0x000fe20003f2f070 */
[----:B--2---:R-:W-:Y:S01]  /*26270*/  IMAD R5, R9, 0x80, R0 ;  /* 0x0000008009057824 */ /* 0x004fe200078e0200 */
[----:B------:R-:W-:Y:S01]  /*26280*/  R2UR UR10, R12 ;  /* 0x000000000c0a72ca */ /* 0x000fe200000e0000 */
[----:B------:R-:W-:Y:S01]  /*26290*/  VIADD R4, R8, 0x38890 ;  /* 0x0003889008047836 */ /* 0x000fe20000000000 */
[----:B------:R-:W-:Y:S01]  /*262a0*/  UIADD3.X UR5, URZ, UR41, URZ, UP0, !UPT ;  /* 0x000000293f057290 */ /* 0x000fe200087fe43f */
[----:B------:R-:W-:Y:S01]  /*262b0*/  VIADD R10, R6, 0x28400 ;  /* 0x00028400060a7836 */ /* 0x000fe20000000000 */
[----:B------:R-:W-:Y:S01]  /*262c0*/  UMOV UR6, 0x0 ;  /* 0x0000000000067882 */ /* 0x000fe20000000000 */
[----:B------:R-:W-:-:S10]  /*262d0*/  UMOV UR7, 0x12f00000 ;  /* 0x12f0000000077882 */ /* 0x000fd40000000000 */
.L_x_3202:
        /* <DEDUP_REMOVED lines=10> */
[----:B------:R-:W-:Y:S01]  /*26380*/  MOV R13, 0x80 ;  /* 0x00000080000d7802 */ /* 0x000fe20000000f00 */
[----:B------:R-:W-:Y:S01]  /*26390*/  VIADD R10, R6, 0x2c400 ;  /* 0x0002c400060a7836 */ /* 0x000fe20000000000 */
[----:B------:R-:W-:Y:S01]  /*263a0*/  PLOP3.LUT P1, PT, PT, PT, PT, 0x80, 0x0 ;  /* 0x000000000000781c */ /* 0x000fe20003f2f070 */
[----:B------:R-:W-:Y:S01]  /*263b0*/  UMOV UR6, 0x0 ;  /* 0x0000000000067882 */ /* 0x000fe20000000000 */
[----:B------:R-:W-:Y:S01]  /*263c0*/  R2UR UR10, R13 ;  /* 0x000000000d0a72ca */ /* 0x000fe200000e0000 */
[----:B------:R-:W-:-:S14]  /*263d0*/  UMOV UR7, 0x12f00000 ;  /* 0x12f0000000077882 */ /* 0x000fdc0000000000 */
.L_x_3203:
        /* <DEDUP_REMOVED lines=13> */
.L_x_3491:
[----:B------:R-:W-:Y:S05]  /*264b0*/  BSYNC B2 ;  /* 0x0000000000027941 */ /* 0x000fea0003800000 */
.L_x_3204:
        /* <DEDUP_REMOVED lines=11> */
.L_x_3207:
[----:B------:R-:W-:Y:S05]  /*26570*/  BSYNC B2 ;  /* 0x0000000000027941 */ /* 0x000fea0003800000 */
.L_x_3206:
[----:B------:R-:W-:Y:S01]  /*26580*/  R2UR UR10, R12 ;  /* 0x000000000c0a72ca */ /* 0x000fe200000e0000 */
[----:B------:R-:W-:Y:S01]  /*26590*/  UIADD3 UR4, UP0, UR40, 0x670, URZ ;  /* 0x0000067028047890 */ /* 0x000fe2000ff1e03f */
[----:B------:R-:W-:Y:S01]  /*265a0*/  R2UR UR6, R10 ;  /* 0x000000000a0672ca */ /* 0x000fe200000e0000 */
[----:B------:R-:W-:Y:S01]  /*265b0*/  VIADD R4, R6, 0x10400 ;  /* 0x0001040006047836 */ /* 0x000fe20000000000 */
[----:B------:R-:W-:Y:S01]  /*265c0*/  R2UR UR7, R11 ;  /* 0x000000000b0772ca */ /* 0x000fe200000e0000 */
[----:B------:R-:W-:Y:S01]  /*265d0*/  UIADD3.X UR5, URZ, UR41, URZ, UP0, !UPT ;  /* 0x000000293f057290 */ /* 0x000fe200087fe43f */
[----:B------:R-:W-:Y:S02]  /*265e0*/  PLOP3.LUT P1, PT, PT, PT, PT, 0x80, 0x0 ;  /* 0x000000000000781c */ /* 0x000fe40003f2f070 */
[----:B01----:R-:W-:-:S11]  /*265f0*/  IADD3 R8, R8, 0x388b0, RZ ;  /* 0x000388b008087810 */ /* 0x003fd60007ffe0ff */
.L_x_3208:
        /* <DEDUP_REMOVED lines=15> */
.L_x_3209:
        /* <DEDUP_REMOVED lines=10> */
.L_x_3197:
[----:B------:R-:W-:Y:S05]  /*26790*/  BSYNC B1 ;  /* 0x0000000000017941 */ /* 0x000fea0003800000 */
.L_x_3196:
        /* <DEDUP_REMOVED lines=8> */
.L_x_3176:
[----:B------:R-:W-:Y:S05]  /*26820*/  BSYNC B0 ;  /* 0x0000000000007941 */ /* 0x000fea0003800000 */
.L_x_3175:
[----:B------:R-:W3:Y:S01]  /*26830*/  LDC R0, c[0x0][0x448] ;  /* 0x00011200ff007b82 */ /* 0x000ee20000000800 */
[----:B------:R-:W-:Y:S01]  /*26840*/  LEA R2, R17, 0x7f, 0x7 ;  /* 0x0000007f11027811 */ /* 0x000fe200078e38ff */
[----:B------:R-:W-:Y:S06]  /*26850*/  @!P0 WARPSYNC.ALL ;  /* 0x0000000000008948 */ /* 0x000fec0003800000 */
[----:B------:R-:W-:Y:S01]  /*26860*/  @!P0 BAR.SYNC.DEFER_BLOCKING 0xc, 0x180 ;  /* 0x0306000000008b1d */ /* 0x000fe20000010000 */
[----:B---3--:R-:W-:-:S13]  /*26870*/  ISETP.NE.AND P1, PT, R0, 0x1, PT ;  /* 0x000000010000780c */ /* 0x008fda0003f25270 */
[----:B------:R-:W3:Y:S08]  /*26880*/  @P1 LDC R3, c[0x0][0x44c] ;  /* 0x00011300ff031b82 */ /* 0x000ef00000000800 */
[----:B------:R-:W4:Y:S01]  /*26890*/  @P1 LDC R0, c[0x0][0x450] ;  /* 0x00011400ff001b82 */ /* 0x000f220000000800 */
[----:B---3--:R-:W-:-:S05]  /*268a0*/  @P1 IMAD.HI.U32 R3, R2, R3, RZ ;  /* 0x0000000302031227 */ /* 0x008fca00078e00ff */
[----:B----4-:R-:W-:-:S04]  /*268b0*/  @P1 SHF.R.U32.HI R2, RZ, R0, R3 ;  /* 0x00000000ff021219 */ /* 0x010fc80000011603 */
[----:B------:R-:W-:-:S04]  /*268c0*/  IADD3 R2, R20, R2, RZ ;  /* 0x0000000214027210 */ /* 0x000fc80007ffe0ff */
[----:B------:R-:W-:-:S04]  /*268d0*/  SHF.R.S32.HI R0, RZ, 0x1f, R2 ;  /* 0x0000001fff007819 */ /* 0x000fc80000011402 */
[----:B------:R-:W-:-:S04]  /*268e0*/  LEA.HI R0, R0, R2, RZ, 0x7 ;  /* 0x0000000200007211 */ /* 0x000fc800078f38ff */
[----:B------:R-:W-:-:S04]  /*268f0*/  SHF.R.S32.HI R0, RZ, 0x7, R0 ;  /* 0x00000007ff007819 */ /* 0x000fc80000011400 */
[----:B------:R-:W-:-:S04]  /*26900*/  VIMNMX R4, R21, R0, PT ;  /* 0x0000000015047248 */ /* 0x000fc80003fe0100 */
[----:B------:R-:W-:Y:S01]  /*26910*/  ISETP.GT.AND P0, PT, R4, RZ, PT ;  /* 0x000000ff0400720c */ /* 0x000fe20003f04270 */
[----:B------:R3:W-:-:S12]  /*26920*/  STL [R1+0x2c], R4 ;  /* 0x00002c0401007387 */ /* 0x0007d80000100800 */
[----:B---3--:R-:W-:Y:S05]  /*26930*/  @P0 BRA `(.L_x_3211) ;  /* 0x0000000000440947 */ /* 0x008fea0003800000 */
[----:B------:R-:W3:Y:S02]  /*26940*/  S2R R4, SR_TID.X ;  /* 0x0000000000047919 */ /* 0x000ee40000002100 */
[----:B---3--:R-:W-:-:S04]  /*26950*/  LOP3.LUT R4, R4, 0x7f, RZ, 0xc0, !PT ;  /* 0x0000007f04047812 */ /* 0x008fc800078ec0ff */
[----:B------:R-:W-:-:S13]  /*26960*/  ISETP.NE.AND P0, PT, R4, RZ, PT ;  /* 0x000000ff0400720c */ /* 0x000fda0003f05270 */
[----:B------:R-:W-:Y:S05]  /*26970*/  @P0 BRA `(.L_x_3212) ;  /* 0x0000004c00c40947 */ /* 0x000fea0003800000 */
[----:B--2---:R-:W2:Y:S01]  /*26980*/  S2R R5, SR_LANEID ;  /* 0x0000000000057919 */ /* 0x004ea20000000000 */
[----:B------:R-:W-:Y:S01]  /*26990*/  VOTEU.ANY UR4, UPT, PT ;  /* 0x0000000000047886 */ /* 0x000fe200038e0100 */
[----:B------:R-:W3:Y:S01]  /*269a0*/  LDC.64 R2, c[0x0][0xc60] ;  /* 0x00031800ff027b82 */ /* 0x000ee20000000a00 */
[----:B------:R-:W2:Y:S02]  /*269b0*/  FLO.U32 R0, UR4 ;  /* 0x0000000400007d00 */ /* 0x000ea400080e0000 */
[----:B--2---:R-:W-:-:S06]  /*269c0*/  ISETP.EQ.U32.AND P0, PT, R0, R5, PT ;  /* 0x000000050000720c */ /* 0x004fcc0003f02070 */
[----:B------:R-:W3:Y:S07]  /*269d0*/  POPC R5, UR4 ;  /* 0x0000000400057d09 */ /* 0x000eee0008000000 */
[----:B---3--:R-:W2:Y:S01]  /*269e0*/  @P0 ATOMG.E.ADD.STRONG.GPU PT, R3, desc[UR36][R2.64], R5 ;  /* 0x00000005020309a8 */ /* 0x008ea200081ee1e4 */
[----:B------:R-:W3:Y:S02]  /*269f0*/  S2R R4, SR_LTMASK ;  /* 0x0000000000047919 */ /* 0x000ee40000003900 */
[----:B---3--:R-:W-:-:S04]  /*26a00*/  LOP3.LUT R4, R4, UR4, RZ, 0xc0, !PT ;  /* 0x0000000404047c12 */ /* 0x008fc8000f8ec0ff */
[----:B------:R-:W3:Y:S01]  /*26a10*/  POPC R7, R4 ;  /* 0x0000000400077309 */ /* 0x000ee20000000000 */
[----:B--2---:R-:W3:Y:S02]  /*26a20*/  SHFL.IDX PT, R0, R3, R0, 0x1f ;  /* 0x00001f0003007589 */ /* 0x004ee400000e0000 */
[----:B---3--:R-:W-:Y:S01]  /*26a30*/  IADD3 R16, R0, UR39, R7 ;  /* 0x0000002700107c10 */ /* 0x008fe2000fffe007 */
[----:B------:R-:W-:Y:S06]  /*26a40*/  BRA `(.L_x_3212) ;  /* 0x0000004c00907947 */ /* 0x000fec0003800000 */
.L_x_3211:
        /* <DEDUP_REMOVED lines=10> */
[----:B------:R-:W3:Y:S01]  /*26af0*/  LDC.64 R2, c[0x4][R2] ;  /* 0x0100000002027b82 */ /* 0x000ee20000000a00 */
[----:B--2---:R-:W-:Y:S01]  /*26b00*/  IMAD.U32 R5, RZ, RZ, UR7 ;  /* 0x00000007ff057e24 */ /* 0x004fe2000f8e00ff */
[----:B------:R-:W-:Y:S01]  /*26b10*/  MOV R13, RZ ;  /* 0x000000ff000d7202 */ /* 0x000fe20000000f00 */
[----:B------:R-:W-:Y:S02]  /*26b20*/  IMAD.U32 R6, RZ, RZ, UR8 ;  /* 0x00000008ff067e24 */ /* 0x000fe4000f8e00ff */
[----:B0-----:R-:W-:-:S02]  /*26b30*/  IMAD.U32 R10, RZ, RZ, UR4 ;  /* 0x00000004ff0a7e24 */ /* 0x001fc4000f8e00ff */
[----:B------:R-:W-:Y:S02]  /*26b40*/  IMAD.U32 R11, RZ, RZ, UR5 ;  /* 0x00000005ff0b7e24 */ /* 0x000fe4000f8e00ff */
[----:B------:R-:W-:Y:S02]  /*26b50*/  IMAD.MOV.U32 R8, RZ, RZ, 0x70 ;  /* 0x00000070ff087424 */ /* 0x000fe400078e00ff */
[----:B------:R-:W-:-:S07]  /*26b60*/  IMAD.MOV.U32 R12, RZ, RZ, 0x1 ;  /* 0x00000001ff0c7424 */ /* 0x000fce00078e00ff */
[----:B------:R-:W-:-:S07]  /*26b70*/  LEPC R20, `(.L_x_3214) ;  /* 0x000000001014794e */ /* 0x000fce0000000000 */
[----:B-1-3--:R-:W-:Y:S05]  /*26b80*/  CALL.ABS.NOINC R2 ;  /* 0x0000000002007343 */ /* 0x00afea0003c00000 */
.L_x_3214:
[----:B------:R-:W-:Y:S05]  /*26b90*/  BSYNC B6 ;  /* 0x0000000000067941 */ /* 0x000fea0003800000 */
.L_x_3213:
[----:B------:R-:W3:Y:S01]  /*26ba0*/  LDL.LU R2, [R1] ;  /* 0x0000000001027983 */ /* 0x000ee20000300800 */
[----:B------:R-:W-:Y:S01]  /*26bb0*/  VIADD R0, R23, 0x10400 ;  /* 0x0001040017007836 */ /* 0x000fe20000000000 */
[----:B------:R-:W-:Y:S04]  /*26bc0*/  BSSY B6, `(.L_x_3215) ;  /* 0x0000016000067945 */ /* 0x000fe80003800000 */
[----:B------:R-:W-:Y:S02]  /*26bd0*/  LOP3.LUT P0, RZ, R0, 0x3ff, RZ, 0xc0, !PT ;  /* 0x000003ff00ff7812 */ /* 0x000fe4000780c0ff */
[----:B---3--:R-:W-:-:S11]  /*26be0*/  LOP3.LUT R2, R2, 0xfffffffe, RZ, 0xc0, !PT ;  /* 0xfffffffe02027812 */ /* 0x008fd600078ec0ff */
[----:B------:R-:W-:-:S05]  /*26bf0*/  @P0 LOP3.LUT R2, R2, 0x1, RZ, 0xfc, !PT ;  /* 0x0000000102020812 */ /* 0x000fca00078efcff */
[----:B------:R3:W-:Y:S01]  /*26c00*/  STL [R1], R2 ;  /* 0x0000000201007387 */ /* 0x0007e20000100800 */
[----:B------:R-:W-:Y:S05]  /*26c10*/  @!P0 BRA `(.L_x_3216) ;  /* 0x0000000000408947 */ /* 0x000fea0003800000 */
[----:B---3--:R-:W-:Y:S01]  /*26c20*/  MOV R2, 0x0 ;  /* 0x0000000000027802 */ /* 0x008fe20000000f00 */
        /* <DEDUP_REMOVED lines=15> */
.L_x_3216:
[----:B------:R-:W-:Y:S05]  /*26d20*/  BSYNC B6 ;  /* 0x0000000000067941 */ /* 0x000fea0003800000 */
.L_x_3215:
[----:B------:R-:W-:Y:S01]  /*26d30*/  VIADD R24, R23, 0x400 ;  /* 0x0000040017187836 */ /* 0x000fe20000000000 */
[----:B------:R-:W-:Y:S04]  /*26d40*/  BSSY B6, `(.L_x_3217) ;  /* 0x0000013000067945 */ /* 0x000fe80003800000 */
[----:B------:R-:W-:-:S13]  /*26d50*/  LOP3.LUT P0, RZ, R24, 0x3ff, RZ, 0xc0, !PT ;  /* 0x000003ff18ff7812 */ /* 0x000fda000780c0ff */
        /* <DEDUP_REMOVED lines=17> */
.L_x_3218:
[----:B------:R-:W-:Y:S05]  /*26e70*/  BSYNC B6 ;  /* 0x0000000000067941 */ /* 0x000fea0003800000 */
.L_x_3217:
[----:B---3--:R-:W3:Y:S01]  /*26e80*/  LDL R2, [R1] ;  /* 0x0000000001027983 */ /* 0x008ee20000100800 */
[----:B------:R-:W-:Y:S01]  /*26e90*/  BSSY B6, `(.L_x_3219) ;  /* 0x0000013000067945 */ /* 0x000fe20003800000 */
[----:B---3--:R-:W-:-:S13]  /*26ea0*/  LOP3.LUT P6, RZ, R2, 0x1, RZ, 0xc0, !PT ;  /* 0x0000000102ff7812 */ /* 0x008fda00078cc0ff */
[----:B------:R-:W-:Y:S05]  /*26eb0*/  @!P6 BRA `(.L_x_3220) ;  /* 0x000000000040e947 */ /* 0x000fea0003800000 */
[----:B------:R-:W-:Y:S01]  /*26ec0*/  MOV R2, 0x0 ;  /* 0x0000000000027802 */ /* 0x000fe20000000f00 */
[----:B------:R-:W-:Y:S01]  /*26ed0*/  ULDC.64 UR4, c[0x4][0x1b0] ;  /* 0x01006c0000047ab9 */ /* 0x000fe20000000a00 */
[----:B------:R-:W-:Y:S01]  /*26ee0*/  ULDC.64 UR6, c[0x4][0x1b8] ;  /* 0x01006e0000067ab9 */ /* 0x000fe20000000a00 */
[----:B------:R-:W-:Y:S01]  /*26ef0*/  ULDC.64 UR8, c[0x4][0x118] ;  /* 0x0100460000087ab9 */ /* 0x000fe20000000a00 */
[----:B------:R-:W-:Y:S01]  /*26f00*/  IMAD.U32 R4, RZ, RZ, UR4 ;  /* 0x00000004ff047e24 */ /* 0x000fe2000f8e00ff */
[----:B0-----:R-:W-:Y:S01]  /*26f10*/  MOV R10, UR8 ;  /* 0x00000008000a7c02 */ /* 0x001fe20008000f00 */
[----:B------:R-:W0:Y:S01]  /*26f20*/  LDC.64 R2, c[0x4][R2] ;  /* 0x0100000002027b82 */ /* 0x000e220000000a00 */
[----:B--2---:R-:W-:Y:S02]  /*26f30*/  IMAD.U32 R5, RZ, RZ, UR5 ;  /* 0x00000005ff057e24 */ /* 0x004fe4000f8e00ff */
[----:B------:R-:W-:Y:S02]  /*26f40*/  IMAD.U32 R6, RZ, RZ, UR6 ;  /* 0x00000006ff067e24 */ /* 0x000fe4000f8e00ff */
[----:B------:R-:W-:-:S02]  /*26f50*/  IMAD.U32 R7, RZ, RZ, UR7 ;  /* 0x00000007ff077e24 */ /* 0x000fc4000f8e00ff */
[----:B------:R-:W-:Y:S02]  /*26f60*/  IMAD.U32 R11, RZ, RZ, UR9 ;  /* 0x00000009ff0b7e24 */ /* 0x000fe4000f8e00ff */
[----:B------:R-:W-:Y:S02]  /*26f70*/  IMAD.MOV.U32 R8, RZ, RZ, 0x70 ;  /* 0x00000070ff087424 */ /* 0x000fe400078e00ff */
[----:B------:R-:W-:Y:S02]  /*26f80*/  IMAD.MOV.U32 R12, RZ, RZ, 0x1 ;  /* 0x00000001ff0c7424 */ /* 0x000fe400078e00ff */
[----:B------:R-:W-:-:S07]  /*26f90*/  IMAD.MOV.U32 R13, RZ, RZ, RZ ;  /* 0x000000ffff0d7224 */ /* 0x000fce00078e00ff */
[----:B------:R-:W-:-:S07]  /*26fa0*/  LEPC R20, `(.L_x_3220) ;  /* 0x000000001014794e */ /* 0x000fce0000000000 */
[----:B01----:R-:W-:Y:S05]  /*26fb0*/  CALL.ABS.NOINC R2 ;  /* 0x0000000002007343 */ /* 0x003fea0003c00000 */
.L_x_3220:
[----:B------:R-:W-:Y:S05]  /*26fc0*/  BSYNC B6 ;  /* 0x0000000000067941 */ /* 0x000fea0003800000 */
.L_x_3219:
[----:B------:R-:W3:Y:S01]  /*26fd0*/  LDL R0, [R1+0x2c] ;  /* 0x00002c0001007983 */ /* 0x000ee20000100800 */
[----:B------:R-:W-:Y:S01]  /*26fe0*/  ULDC.64 UR4, c[0x0][0x9f8] ;  /* 0x00027e0000047ab9 */ /* 0x000fe20000000a00 */
[----:B------:R-:W4:Y:S02]  /*26ff0*/  LDC R6, c[0x0][0x430] ;  /* 0x00010c00ff067b82 */ /* 0x000f240000000800 */
[----:B------:R-:W2:Y:S01]  /*27000*/  LDL R21, [R1+0x8] ;  /* 0x0000080001157983 */ /* 0x000ea20000100800 */
[----:B------:R-:W-:-:S03]  /*27010*/  ISETP.NE.U32.AND P0, PT, RZ, UR4, PT ;  /* 0x00000004ff007c0c */ /* 0x000fc6000bf05070 */
[----:B------:R-:W2:Y:S01]  /*27020*/  LDL.LU R20, [R1] ;  /* 0x0000000001147983 */ /* 0x000ea20000300800 */
[----:B------:R-:W-:Y:S01]  /*27030*/  ISETP.NE.AND.EX P0, PT, RZ, UR5, PT, P0 ;  /* 0x00000005ff007c0c */ /* 0x000fe2000bf05300 */
[----:B------:R-:W0:-:S12]  /*27040*/  S2R R2, SR_TID.X ;  /* 0x0000000000027919 */ /* 0x000e180000002100 */
[----:B------:R-:W-:-:S04]  /*27050*/  @P0 IADD3 R28, P1, R28, UR4, RZ ;  /* 0x000000041c1c0c10 */ /* 0x000fc8000ff3e0ff */
[----:B------:R-:W-:-:S05]  /*27060*/  @P0 IADD3.X R29, R29, UR5, RZ, P1, !PT ;  /* 0x000000051d1d0c10 */ /* 0x000fca0008ffe4ff */
[----:B------:R-:W2:Y:S01]  /*27070*/  @P0 LDG.E R37, desc[UR36][R28.64] ;  /* 0x000000241c250981 */ /* 0x000ea2000c1e1900 */
[----:B------:R-:W1:Y:S01]  /*27080*/  S2R R3, SR_TID.X ;  /* 0x0000000000037919 */ /* 0x000e620000002100 */
[----:B----4-:R-:W-:Y:S02]  /*27090*/  ISETP.NE.AND P1, PT, R6, 0x1, PT ;  /* 0x000000010600780c */ /* 0x010fe40003f25270 */
[----:B0-----:R-:W-:-:S04]  /*270a0*/  LOP3.LUT R2, R2, 0x7f, RZ, 0xc0, !PT ;  /* 0x0000007f02027812 */ /* 0x001fc800078ec0ff */
[----:B------:R-:W-:-:S07]  /*270b0*/  SHF.R.U32.HI R2, RZ, 0x3, R2 ;  /* 0x00000003ff027819 */ /* 0x000fce0000011602 */
[----:B------:R-:W0:Y:S01]  /*270c0*/  @P1 LDC R4, c[0x0][0x434] ;  /* 0x00010d00ff041b82 */ /* 0x000e220000000800 */
[----:B-1----:R-:W-:-:S04]  /*270d0*/  SHF.L.U32 R3, R3, 0x4, RZ ;  /* 0x0000000403037819 */ /* 0x002fc800000006ff */
[----:B------:R-:W-:-:S03]  /*270e0*/  LOP3.LUT R3, R2, 0x70, R3, 0xf8, !PT ;  /* 0x0000007002037812 */ /* 0x000fc600078ef803 */
[----:B------:R-:W1:Y:S01]  /*270f0*/  @P1 LDC R2, c[0x0][0x438] ;  /* 0x00010e00ff021b82 */ /* 0x000e620000000800 */
[----:B------:R-:W-:Y:S01]  /*27100*/  UMOV UR4, 0xffffffff ;  /* 0xffffffff00047882 */ /* 0x000fe20000000000 */
[----:B---3--:R-:W-:-:S04]  /*27110*/  LEA R0, R0, 0xffffff80, 0x7 ;  /* 0xffffff8000007811 */ /* 0x008fc800078e38ff */
[----:B--2---:R-:W-:-:S05]  /*27120*/  LOP3.LUT R5, R3, R0, RZ, 0xfc, !PT ;  /* 0x0000000003057212 */ /* 0x004fca00078efcff */
[C---:B------:R-:W-:Y:S01]  /*27130*/  IMAD.IADD R3, R5.reuse, 0x1, R21 ;  /* 0x0000000105037824 */ /* 0x040fe200078e0215 */
[----:B------:R-:W-:Y:S02]  /*27140*/  ISETP.GE.AND P0, PT, R5, R30, PT ;  /* 0x0000001e0500720c */ /* 0x000fe40003f06270 */
[----:B------:R-:W2:Y:S01]  /*27150*/  LDC R5, c[0x0][0x2f4] ;  /* 0x0000bd00ff057b82 */ /* 0x000ea20000000800 */
[----:B0-----:R-:W-:-:S04]  /*27160*/  @P1 IMAD.HI.U32 R4, R3, R4, RZ ;  /* 0x0000000403041227 */ /* 0x001fc800078e00ff */
[----:B------:R-:W-:Y:S01]  /*27170*/  IMAD.MOV.U32 R8, RZ, RZ, R3 ;  /* 0x000000ffff087224 */ /* 0x000fe200078e0003 */
[----:B-1----:R-:W-:-:S05]  /*27180*/  @P1 SHF.R.U32.HI R8, RZ, R2, R4 ;  /* 0x00000002ff081219 */ /* 0x002fca0000011604 */
[----:B------:R-:W-:-:S04]  /*27190*/  IMAD.MOV R4, RZ, RZ, -R8 ;  /* 0x000000ffff047224 */ /* 0x000fc800078e0a08 */
[----:B------:R-:W-:Y:S02]  /*271a0*/  IMAD R4, R6, R4, R3 ;  /* 0x0000000406047224 */ /* 0x000fe400078e0203 */
[----:B------:R-:W0:Y:S08]  /*271b0*/  @!P0 LDC.64 R2, c[0x0][0x428] ;  /* 0x00010a00ff028b82 */ /* 0x000e300000000a00 */
[----:B------:R-:W1:Y:S01]  /*271c0*/  @!P0 LDC.64 R6, c[0x0][0x418] ;  /* 0x00010600ff068b82 */ /* 0x000e620000000a00 */
[----:B------:R-:W-:-:S02]  /*271d0*/  @!P0 SHF.R.S32.HI R9, RZ, 0x1f, R8 ;  /* 0x0000001fff098819 */ /* 0x000fc40000011408 */
[----:B------:R-:W-:Y:S01]  /*271e0*/  SHF.R.S32.HI R10, RZ, 0x1f, R37 ;  /* 0x0000001fff0a7819 */ /* 0x000fe20000011425 */
[----:B0-----:R-:W-:-:S04]  /*271f0*/  @!P0 IMAD.WIDE.U32 R8, R37, R2, R8 ;  /* 0x0000000225088225 */ /* 0x001fc800078e0008 */
[----:B------:R-:W-:-:S04]  /*27200*/  @!P0 IMAD R2, R10, R2, RZ ;  /* 0x000000020a028224 */ /* 0x000fc800078e02ff */
[----:B------:R-:W-:Y:S01]  /*27210*/  @!P0 IMAD R2, R37, R3, R2 ;  /* 0x0000000325028224 */ /* 0x000fe200078e0202 */
[----:B-1----:R-:W-:-:S03]  /*27220*/  @!P0 LEA R6, P1, R8, R6, 0x2 ;  /* 0x0000000608068211 */ /* 0x002fc600078210ff */
[----:B------:R-:W-:-:S05]  /*27230*/  @!P0 IMAD.IADD R2, R9, 0x1, R2 ;  /* 0x0000000109028824 */ /* 0x000fca00078e0202 */
[----:B------:R-:W-:Y:S02]  /*27240*/  @!P0 LEA.HI.X R7, R8, R7, R2, 0x2, P1 ;  /* 0x0000000708078211 */ /* 0x000fe400008f1402 */
[CC--:B--2---:R-:W-:Y:S02]  /*27250*/  ISETP.GE.AND P1, PT, R33.reuse, R5.reuse, PT ;  /* 0x000000052100720c */ /* 0x0c4fe40003f26270 */
[----:B------:R-:W-:Y:S02]  /*27260*/  MOV R3, RZ ;  /* 0x000000ff00037202 */ /* 0x000fe40000000f00 */
[----:B------:R-:W-:Y:S02]  /*27270*/  LOP3.LUT R21, R33, 0x80, RZ, 0xfc, !PT ;  /* 0x0000008021157812 */ /* 0x000fe400078efcff */
[----:B------:R-:W-:Y:S01]  /*27280*/  LOP3.LUT R20, R20, 0xfffffffd, RZ, 0xc0, !PT ;  /* 0xfffffffd14147812 */ /* 0x000fe200078ec0ff */
[----:B------:R-:W-:Y:S01]  /*27290*/  IMAD.U32 R2, RZ, RZ, UR42 ;  /* 0x0000002aff027e24 */ /* 0x000fe2000f8e00ff */
[----:B------:R0:W5:Y:S01]  /*272a0*/  @!P0 LDG.E R3, desc[UR36][R6.64] ;  /* 0x0000002406038981 */ /* 0x000162000c1e1900 */
[----:B------:R-:W-:-:S04]  /*272b0*/  ISETP.GE.AND P0, PT, R21, R5, PT ;  /* 0x000000051500720c */ /* 0x000fc80003f06270 */
[----:B------:R-:W-:Y:S02]  /*272c0*/  @P1 LOP3.LUT R20, R20, 0x2, RZ, 0xfc, !PT ;  /* 0x0000000214141812 */ /* 0x000fe400078efcff */
[----:B------:R-:W-:Y:S02]  /*272d0*/  ISETP.NE.AND P2, PT, R2, 0x3, PT ;  /* 0x000000030200780c */ /* 0x000fe40003f45270 */
[----:B------:R-:W-:-:S04]  /*272e0*/  LOP3.LUT R20, R20, 0xfffffffb, RZ, 0xc0, !PT ;  /* 0xfffffffb14147812 */ /* 0x000fc800078ec0ff */
[----:B------:R-:W-:-:S04]  /*272f0*/  LOP3.LUT R20, R20, 0xfffffffe, RZ, 0xc0, !PT ;  /* 0xfffffffe14147812 */ /* 0x000fc800078ec0ff */
[----:B------:R-:W-:-:S04]  /*27300*/  @P0 LOP3.LUT R20, R20, 0x1, RZ, 0xfc, !PT ;  /* 0x0000000114140812 */ /* 0x000fc800078efcff */
[----:B------:R-:W-:Y:S01]  /*27310*/  @P2 LOP3.LUT R20, R20, 0x4, RZ, 0xfc, !PT ;  /* 0x0000000414142812 */ /* 0x000fe200078efcff */
[----:B------:R0:W-:Y:S04]  /*27320*/  STL [R1+0xc], R10 ;  /* 0x00000c0a01007387 */ /* 0x0001e80000100800 */
[----:B------:R0:W-:Y:S01]  /*27330*/  STL [R1], R20 ;  /* 0x0000001401007387 */ /* 0x0001e20000100800 */
[----:B------:R-:W-:Y:S05]  /*27340*/  BRA.DIV UR4, `(.L_x_3221) ;  /* 0x0000009e04d47947 */ /* 0x000fea000b800000 */
.L_x_3494:
[----:B------:R-:W-:-:S05]  /*27350*/  SHF.R.S32.HI R2, RZ, 0x1f, R18 ;  /* 0x0000001fff027819 */ /* 0x000fca0000011412 */
[----:B------:R1:W-:Y:S01]  /*27360*/  STL [R1+0x4], R2 ;  /* 0x0000040201007387 */ /* 0x0003e20000100800 */
[----:B------:R-:W-:Y:S05]  /*27370*/  @!P2 BRA `(.L_x_3222) ;  /* 0x000000000004a947 */ /* 0x000fea0003800000 */
[----:B------:R-:W-:Y:S01]  /*27380*/  BPT.TRAP 0x1 ;  /* 0x000000040000795c */ /* 0x000fe20000300000 */
.L_x_3222:
[----:B0-----:R-:W-:Y:S01]  /*27390*/  IMAD R6, R26, 0x8, R23 ;  /* 0x000000081a067824 */ /* 0x001fe200078e0217 */
[----:B------:R-:W-:Y:S01]  /*273a0*/  SHF.L.U32 R28, R34, 0x1f, RZ ;  /* 0x0000001f221c7819 */ /* 0x000fe200000006ff */
[----:B-1----:R-:W0:Y:S01]  /*273b0*/  S2R R2, SR_TID.X ;  /* 0x0000000000027919 */ /* 0x002e220000002100 */
[----:B------:R-:W-:Y:S01]  /*273c0*/  BSSY B0, `(.L_x_3223) ;  /* 0x0000007000007945 */ /* 0x000fe20003800000 */
[----:B------:R-:W-:Y:S01]  /*273d0*/  SHF.R.S32.HI R20, RZ, 0x1f, R4 ;  /* 0x0000001fff147819 */ /* 0x000fe20000011404 */
[----:B------:R-:W1:Y:S01]  /*273e0*/  SYNCS.PHASECHK.TRANS64.TRYWAIT P0, [R6+URZ+0x38880], R28 ;  /* 0x0388801c060075a7 */ /* 0x000e62000800017f */
[----:B0-----:R-:W-:-:S04]  /*273f0*/  LOP3.LUT R2, R2, 0x7f, RZ, 0xc0, !PT ;  /* 0x0000007f02027812 */ /* 0x001fc800078ec0ff */
[----:B------:R-:W-:-:S04]  /*27400*/  SHF.R.U32.HI R2, RZ, 0x3, R2 ;  /* 0x00000003ff027819 */ /* 0x000fc80000011602 */
[----:B------:R-:W-:Y:S01]  /*27410*/  IADD3 R7, -R2, R30, -R0 ;  /* 0x0000001e02077210 */ /* 0x000fe20007ffe900 */
[----:B-1----:R-:W-:Y:S06]  /*27420*/  @!P0 BRA `(.L_x_3224) ;  /* 0x0000009c00d08947 */ /* 0x002fec0003800000 */
.L_x_3495:
[----:B------:R-:W-:Y:S05]  /*27430*/  BSYNC B0 ;  /* 0x0000000000007941 */ /* 0x000fea0003800000 */
.L_x_3223:
[----:B------:R-:W2:Y:S01]  /*27440*/  LDL R2, [R1+0x4] ;  /* 0x0000040001027983 */ /* 0x000ea20000100800 */
[----:B------:R-:W-:-:S03]  /*27450*/  ULDC.64 UR4, c[0x0][0x328] ;  /* 0x0000ca0000047ab9 */ /* 0x000fc60000000a00 */
[----:B------:R-:W3:Y:S04]  /*27460*/  LDL.LU R10, [R1] ;  /* 0x00000000010a7983 */ /* 0x000ee80000300800 */
[----:B------:R-:W4:Y:S01]  /*27470*/  LDL R5, [R1+0x20] ;  /* 0x0000200001057983 */ /* 0x000f220000100800 */
[----:B------:R-:W-:Y:S01]  /*27480*/  IMAD R0, R20, UR4, RZ ;  /* 0x0000000414007c24 */ /* 0x000fe2000f8e02ff */
[----:B-----5:R-:W-:Y:S01]  /*27490*/  SHF.R.S32.HI R21, RZ, 0x1f, R3 ;  /* 0x0000001fff157819 */ /* 0x020fe20000011403 */
[----:B------:R-:W-:Y:S01]  /*274a0*/  IMAD.WIDE.U32 R8, R4, UR4, RZ ;  /* 0x0000000404087c25 */ /* 0x000fe2000f8e00ff */
[----:B------:R-:W-:-:S03]  /*274b0*/  ISETP.GE.AND P1, PT, R7, 0x1, PT ;  /* 0x000000010700780c */ /* 0x000fc60003f26270 */
        /* <DEDUP_REMOVED lines=8> */
[----:B------:R-:W-:-:S04]  /*27540*/  IMAD.WIDE.U32 R8, R18, UR4, R8 ;  /* 0x0000000412087c25 */ /* 0x000fc8000f8e0008 */
[----:B--2---:R-:W-:-:S04]  /*27550*/  IMAD R2, R2, UR4, RZ ;  /* 0x0000000402027c24 */ /* 0x004fc8000f8e02ff */
[----:B------:R-:W-:Y:S01]  /*27560*/  IMAD R2, R18, UR5, R2 ;  /* 0x0000000512027c24 */ /* 0x000fe2000f8e0202 */
[----:B---3--:R-:W-:Y:S01]  /*27570*/  LOP3.LUT R10, R10, 0xffffffdf, RZ, 0xc0, !PT ;  /* 0xffffffdf0a0a7812 */ /* 0x008fe200078ec0ff */
[----:B------:R-:W-:Y:S02]  /*27580*/  ULDC.64 UR4, c[0x0][0x318] ;  /* 0x0000c60000047ab9 */ /* 0x000fe40000000a00 */
[----:B------:R-:W-:Y:S01]  /*27590*/  IADD3 R0, P0, R8, UR4, RZ ;  /* 0x0000000408007c10 */ /* 0x000fe2000ff1e0ff */
[----:B------:R-:W-:Y:S01]  /*275a0*/  UMOV UR4, 0xffffffff ;  /* 0xffffffff00047882 */ /* 0x000fe20000000000 */
[----:B------:R-:W-:Y:S02]  /*275b0*/  @P1 LOP3.LUT R10, R10, 0x20, RZ, 0xfc, !PT ;  /* 0x000000200a0a1812 */ /* 0x000fe400078efcff */
[----:B------:R-:W-:-:S03]  /*275c0*/  IADD3.X R2, R9, UR5, R2, P0, !PT ;  /* 0x0000000509027c10 */ /* 0x000fc600087fe402 */
[----:B------:R4:W-:Y:S02]  /*275d0*/  STL [R1], R10 ;  /* 0x0000000a01007387 */ /* 0x0009e40000100800 */
[----:B----4-:R-:W-:Y:S01]  /*275e0*/  LEA R10, R26, R5, 0xf ;  /* 0x000000051a0a7211 */ /* 0x010fe200078e78ff */
[----:B------:R-:W-:Y:S06]  /*275f0*/  BRA.DIV UR4, `(.L_x_3225) ;  /* 0x0000009e04707947 */ /* 0x000fec000b800000 */
[----:B------:R-:W1:Y:S01]  /*27600*/  LDC R12, c[0x0][0x2f4] ;  /* 0x0000bd00ff0c7b82 */ /* 0x000e620000000800 */
[----:B------:R-:W2:Y:S01]  /*27610*/  SHFL.IDX PT, R8, R0, RZ, 0x181f ;  /* 0x00181fff00087589 */ /* 0x000ea200000e0000 */
[----:B------:R-:W-:-:S03]  /*27620*/  LOP3.LUT R11, R33, 0x80, RZ, 0xfc, !PT ;  /* 0x00000080210b7812 */ /* 0x000fc600078efcff */
[----:B------:R-:W3:Y:S01]  /*27630*/  SHFL.IDX PT, R5, R2, RZ, 0x181f ;  /* 0x00181fff02057589 */ /* 0x000ee200000e0000 */
[C---:B-1----:R-:W-:Y:S02]  /*27640*/  ISETP.GE.AND P1, PT, R33.reuse, R12, PT ;  /* 0x0000000c2100720c */ /* 0x042fe40003f26270 */
[----:B--2---:R-:W-:Y:S02]  /*27650*/  IADD3 R8, P0, R33, R8, RZ ;  /* 0x0000000821087210 */ /* 0x004fe40007f1e0ff */
[----:B------:R-:W-:-:S03]  /*27660*/  ISETP.LT.OR P2, PT, R7, 0x1, P1 ;  /* 0x000000010700780c */ /* 0x000fc60000f41670 */
[----:B---3--:R-:W-:Y:S01]  /*27670*/  IMAD.X R9, RZ, RZ, R5, P0 ;  /* 0x000000ffff097224 */ /* 0x008fe200000e0605 */
[----:B------:R-:W-:Y:S01]  /*27680*/  ISETP.GE.AND P0, PT, R11, R12, PT ;  /* 0x0000000c0b00720c */ /* 0x000fe20003f06270 */
[----:B------:R-:W-:Y:S01]  /*27690*/  IMAD.IADD R5, R23, 0x1, R10 ;  /* 0x0000000117057824 */ /* 0x000fe200078e020a */
[----:B------:R-:W2:Y:S01]  /*276a0*/  LDL.LU R11, [R1] ;  /* 0x00000000010b7983 */ /* 0x000ea20000300800 */
[C---:B------:R-:W-:Y:S02]  /*276b0*/  ISETP.GE.AND P3, PT, R7.reuse, 0x11, PT ;  /* 0x000000110700780c */ /* 0x040fe40003f66270 */
[C---:B------:R-:W-:Y:S02]  /*276c0*/  ISETP.GE.AND P6, PT, R7.reuse, 0x71, PT ;  /* 0x000000710700780c */ /* 0x040fe40003fc6270 */
[C---:B------:R-:W-:Y:S02]  /*276d0*/  ISETP.GE.AND P5, PT, R7.reuse, 0x31, PT ;  /* 0x000000310700780c */ /* 0x040fe40003fa6270 */
[----:B------:R-:W-:Y:S01]  /*276e0*/  @!PT LDS RZ, [RZ] ;  /* 0x00000000fffff984 */ /* 0x000fe20000000800 */
[----:B------:R-:W-:Y:S01]  /*276f0*/  LDGSTS.E.BYPASS.LTC128B.128 [R5+0x10400], desc[UR36][R8.64], !P2 ;  /* 0x1040000008057fae */ /* 0x000fe2000d101d64 */
[----:B------:R-:W-:-:S02]  /*27700*/  ISETP.LT.OR P2, PT, R7, 0x1, P0 ;  /* 0x000000010700780c */ /* 0x000fc40000741670 */
[----:B------:R-:W-:-:S11]  /*27710*/  ISETP.GE.AND P4, PT, R7, 0x41, PT ;  /* 0x000000410700780c */ /* 0x000fd60003f86270 */
[----:B------:R1:W-:Y:S04]  /*27720*/  LDGSTS.E.BYPASS.LTC128B.128 [R5+0x14400], desc[UR36][R8.64+0x80], !P2 ;  /* 0x1440008008057fae */ /* 0x0003e8000d101d64 */
[----:B-1----:R-:W1:Y:S04]  /*27730*/  SHFL.IDX PT, R8, R0, 0x1, 0x181f ;  /* 0x00381f0000087f89 */ /* 0x002e6800000e0000 */
[----:B------:R-:W3:Y:S01]  /*27740*/  SHFL.IDX PT, R9, R2, 0x1, 0x181f ;  /* 0x00381f0002097f89 */ /* 0x000ee200000e0000 */
[----:B-1----:R-:W-:-:S05]  /*27750*/  IADD3 R8, P2, R33, R8, RZ ;  /* 0x0000000821087210 */ /* 0x002fca0007f5e0ff */
[----:B---3--:R-:W-:Y:S01]  /*27760*/  IMAD.X R9, RZ, RZ, R9, P2 ;  /* 0x000000ffff097224 */ /* 0x008fe200010e0609 */
[----:B------:R-:W-:-:S13]  /*27770*/  ISETP.LT.OR P2, PT, R7, 0x11, P1 ;  /* 0x000000110700780c */ /* 0x000fda0000f41670 */
[----:B------:R-:W-:Y:S01]  /*27780*/  LDGSTS.E.BYPASS.LTC128B.128 [R5+0x10c00], desc[UR36][R8.64], !P2 ;  /* 0x10c0000008057fae */ /* 0x000fe2000d101d64 */
[----:B------:R-:W-:-:S13]  /*27790*/  ISETP.LT.OR P2, PT, R7, 0x11, P0 ;  /* 0x000000110700780c */ /* 0x000fda0000741670 */
        /* <DEDUP_REMOVED lines=11> */
[----:B-1----:R-:W-:-:S04]  /*27850*/  IADD3 R8, P2, R33, R8, RZ ;  /* 0x0000000821087210 */ /* 0x002fc80007f5e0ff */
[----:B---3--:R-:W-:Y:S02]  /*27860*/  IADD3.X R9, RZ, R9, RZ, P2, !PT ;  /* 0x00000009ff097210 */ /* 0x008fe400017fe4ff */
        /* <DEDUP_REMOVED lines=11> */
[----:B------:R1:W-:Y:S01]  /*27920*/  LDGSTS.E.BYPASS.LTC128B.128 [R5+0x16400], desc[UR36][R8.64+0x80], !P2 ;  /* 0x1640008008057fae */ /* 0x0003e2000d101d64 */
[----:B--2---:R-:W-:-:S04]  /*27930*/  LOP3.LUT R11, R11, 0xffffffef, RZ, 0xc0, !PT ;  /* 0xffffffef0b0b7812 */ /* 0x004fc800078ec0ff */
[----:B------:R-:W-:Y:S02]  /*27940*/  @P3 LOP3.LUT R11, R11, 0x10, RZ, 0xfc, !PT ;  /* 0x000000100b0b3812 */ /* 0x000fe400078efcff */
[----:B------:R-:W-:Y:S02]  /*27950*/  ISETP.GE.AND P3, PT, R7, 0x51, PT ;  /* 0x000000510700780c */ /* 0x000fe40003f66270 */
[----:B------:R-:W-:Y:S01]  /*27960*/  LOP3.LUT R11, R11, 0xfffffff7, RZ, 0xc0, !PT ;  /* 0xfffffff70b0b7812 */ /* 0x000fe200078ec0ff */
        /* <DEDUP_REMOVED lines=10> */
[----:B------:R-:W3:Y:S04]  /*27a10*/  SHFL.IDX PT, R2, R2, 0x7, 0x181f ;  /* 0x00f81f0002027f89 */ /* 0x000ee800000e0000 */
[----:B------:R-:W4:Y:S01]  /*27a20*/  SHFL.IDX PT, R0, R0, 0x7, 0x181f ;  /* 0x00f81f0000007f89 */ /* 0x000f2200000e0000 */
[----:B-1----:R-:W-:-:S05]  /*27a30*/  IADD3 R8, P2, R33, R8, RZ ;  /* 0x0000000821087210 */ /* 0x002fca0007f5e0ff */
        /* <DEDUP_REMOVED lines=9> */
[----:B------:R-:W-:-:S05]  /*27ad0*/  @P6 LOP3.LUT R11, R11, 0x40, RZ, 0xfc, !PT ;  /* 0x000000400b0b6812 */ /* 0x000fca00078efcff */
[----:B---34-:R1:W-:Y:S02]  /*27ae0*/  STL [R1], R11 ;  /* 0x0000000b01007387 */ /* 0x0183e40000100800 */
.L_x_3513:
[C---:B------:R-:W-:Y:S02]  /*27af0*/  ISETP.LT.OR P1, PT, R7.reuse, 0x71, P1 ;  /* 0x000000710700780c */ /* 0x040fe40000f21670 */
[----:B------:R-:W-:Y:S02]  /*27b00*/  ISETP.LT.OR P0, PT, R7, 0x71, P0 ;  /* 0x000000710700780c */ /* 0x000fe40000701670 */
[----:B-12---:R-:W-:-:S05]  /*27b10*/  IADD3 R8, P6, R33, R0, RZ ;  /* 0x0000000021087210 */ /* 0x006fca0007fde0ff */
        /* <DEDUP_REMOVED lines=8> */
.L_x_3226:
[----:B------:R-:W-:Y:S02]  /*27ba0*/  PLOP3.LUT P1, PT, P1, P0, PT, 0xa2, 0x0 ;  /* 0x000000000000781c */ /* 0x000fe40000f21472 */
[----:B------:R-:W-:-:S08]  /*27bb0*/  @P0 R2UR P1, UR4, R6 ;  /* 0x00000000060402ca */ /* 0x000fd00000020000 */
[----:B------:R-:W-:-:S05]  /*27bc0*/  @P0 PLOP3.LUT P0, PT, P1, PT, PT, 0x80, 0x0 ;  /* 0x000000000000081c */ /* 0x000fca0000f0f070 */
[----:B------:R-:W-:Y:S01]  /*27bd0*/  @!P1 SYNCS.ARRIVE.TRANS64.RED.A0T1 RZ, [UR4+0x38870], RZ ;  /* 0x038870ffffff99a7 */ /* 0x000fe20008200404 */
[----:B------:R-:W-:Y:S07]  /*27be0*/  @!P1 ARRIVES.LDGSTSBAR.64.TRANSCNT [UR4+0x38870] ;  /* 0x03887000ff0099b0 */ /* 0x000fee0008000a84 */
[----:B------:R-:W-:Y:S05]  /*27bf0*/  @P0 BRA.U.ANY `(.L_x_3226) ;  /* 0xfffffffd00e80947 */ /* 0x000fea000393ffff */
[----:B------:R-:W-:Y:S01]  /*27c00*/  NOP ;  /* 0x0000000000007918 */ /* 0x000fe20000000000 */
[----:B------:R-:W2:Y:S02]  /*27c10*/  LDL R0, [R1] ;  /* 0x0000000001007983 */ /* 0x000ea40000100800 */
[----:B--2---:R-:W-:-:S13]  /*27c20*/  LOP3.LUT P6, RZ, R0, 0x4, RZ, 0xc0, !PT ;  /* 0x0000000400ff7812 */ /* 0x004fda00078cc0ff */
[----:B------:R-:W-:Y:S05]  /*27c30*/  @!P6 BRA `(.L_x_3227) ;  /* 0x000000000004e947 */ /* 0x000fea0003800000 */
[----:B------:R-:W-:Y:S01]  /*27c40*/  BPT.TRAP 0x1 ;  /* 0x000000040000795c */ /* 0x000fe20000300000 */
.L_x_3227:
[----:B------:R2:W-:Y:S01]  /*27c50*/  SYNCS.ARRIVE.TRANS64.A1T0 RZ, [R6+URZ+0x38870], RZ ;  /* 0x038870ff06ff79a7 */ /* 0x0005e2000810003f */
[----:B------:R-:W-:Y:S05]  /*27c60*/  @!P6 BRA `(.L_x_3228) ;  /* 0x000000000004e947 */ /* 0x000fea0003800000 */
[----:B------:R-:W-:Y:S01]  /*27c70*/  BPT.TRAP 0x1 ;  /* 0x000000040000795c */ /* 0x000fe20000300000 */
.L_x_3228:
[----:B------:R-:W3:Y:S01]  /*27c80*/  SYNCS.PHASECHK.TRANS64.TRYWAIT P0, [R6+URZ+0x38840], R28 ;  /* 0x0388401c060075a7 */ /* 0x000ee2000800017f */
[----:B------:R-:W-:Y:S04]  /*27c90*/  BSSY B0, `(.L_x_3229) ;  /* 0x0000002000007945 */ /* 0x000fe80003800000 */
[----:B---3--:R-:W-:Y:S05]  /*27ca0*/  @!P0 BRA `(.L_x_3230) ;  /* 0x000000a0009c8947 */ /* 0x008fea0003800000 */
.L_x_3514:
[----:B------:R-:W-:Y:S05]  /*27cb0*/  BSYNC B0 ;  /* 0x0000000000007941 */ /* 0x000fea0003800000 */
.L_x_3229:
[----:B------:R-:W4:Y:S01]  /*27cc0*/  LDL R7, [R1+0x4] ;  /* 0x0000040001077983 */ /* 0x000f220000100800 */
[----:B------:R-:W-:Y:S01]  /*27cd0*/  ULDC.64 UR4, c[0x0][0x300] ;  /* 0x0000c00000047ab9 */ /* 0x000fe20000000a00 */
[----:B------:R-:W-:Y:S02]  /*27ce0*/  ULDC.64 UR6, c[0x0][0x2e8] ;  /* 0x0000ba0000067ab9 */ /* 0x000fe40000000a00 */
[----:B------:R0:W5:Y:S01]  /*27cf0*/  LDL R10, [R1] ;  /* 0x00000000010a7983 */ /* 0x0001620000100800 */
[----:B------:R-:W-:Y:S01]  /*27d00*/  IMAD R0, R20, UR4, RZ ;  /* 0x0000000414007c24 */ /* 0x000fe2000f8e02ff */
[----:B------:R-:W-:Y:S01]  /*27d10*/  LOP3.LUT R11, R33, 0x80, RZ, 0xfc, !PT ;  /* 0x00000080210b7812 */ /* 0x000fe200078efcff */
[----:B-1----:R-:W-:-:S04]  /*27d20*/  IMAD.WIDE.U32 R8, R4, UR4, RZ ;  /* 0x0000000404087c25 */ /* 0x002fc8000f8e00ff */
        /* <DEDUP_REMOVED lines=13> */
[----:B------:R-:W1:Y:S02]  /*27e00*/  LDC R7, c[0x0][0x2f4] ;  /* 0x0000bd00ff077b82 */ /* 0x000e640000000800 */
[----:B------:R-:W-:-:S05]  /*27e10*/  IMAD R0, R18, UR5, R0 ;  /* 0x0000000512007c24 */ /* 0x000fca000f8e0200 */
[----:B------:R-:W-:Y:S02]  /*27e20*/  IADD3.X R0, R3, UR7, R0, P0, !PT ;  /* 0x0000000703007c10 */ /* 0x000fe400087fe400 */
[----:B-1----:R-:W-:Y:S01]  /*27e30*/  ISETP.GE.AND P1, PT, R11, R7, PT ;  /* 0x000000070b00720c */ /* 0x002fe20003f26270 */
[----:B0-----:R-:W-:-:S12]  /*27e40*/  BRA.DIV UR4, `(.L_x_3231) ;  /* 0x000000a204487947 */ /* 0x001fd8000b800000 */
[----:B------:R-:W0:Y:S01]  /*27e50*/  SHFL.IDX PT, R3, R4, RZ, 0x181f ;  /* 0x00181fff04037589 */ /* 0x000e2200000e0000 */
[----:B-----5:R-:W-:Y:S02]  /*27e60*/  LOP3.LUT R10, R10, 0xfffffbff, RZ, 0xc0, !PT ;  /* 0xfffffbff0a0a7812 */ /* 0x020fe400078ec0ff */
[----:B------:R-:W-:Y:S01]  /*27e70*/  ISETP.GE.AND P6, PT, R33, R7, PT ;  /* 0x000000072100720c */ /* 0x000fe20003fc6270 */
[----:B------:R-:W1:Y:S01]  /*27e80*/  SHFL.IDX PT, R2, R0, RZ, 0x181f ;  /* 0x00181fff00027589 */ /* 0x000e6200000e0000 */
        /* <DEDUP_REMOVED lines=8> */
[----:B-1----:R-:W-:Y:S01]  /*27f10*/  @P4 IMAD.X R2, RZ, RZ, R2, P0 ;  /* 0x000000ffff024224 */ /* 0x002fe200000e0602 */
[----:B------:R-:W-:Y:S01]  /*27f20*/  LOP3.LUT P2, RZ, R10, 0x8, RZ, 0xc0, !PT ;  /* 0x000000080aff7812 */ /* 0x000fe2000784c0ff */
[----:B------:R-:W-:Y:S03]  /*27f30*/  STL [R1], R10 ;  /* 0x0000000a01007387 */ /* 0x000fe60000100800 */
        /* <DEDUP_REMOVED lines=8> */
[----:B------:R-:W1:Y:S01]  /*27fc0*/  SHFL.IDX PT, R2, R0, 0x1, 0x181f ;  /* 0x00381f0000027f89 */ /* 0x000e6200000e0000 */
[----:B0-----:R-:W-:-:S05]  /*27fd0*/  @P3 IADD3 R3, P0, R33, R3, RZ ;  /* 0x0000000321033210 */ /* 0x001fca0007f1e0ff */
[----:B-1----:R-:W-:-:S05]  /*27fe0*/  @P3 IMAD.X R2, RZ, RZ, R2, P0 ;  /* 0x000000ffff023224 */ /* 0x002fca00000e0602 */
[----:B------:R-:W-:-:S04]  /*27ff0*/  @P3 LOP3.LUT R3, R3, R2, RZ, 0x3c, !PT ;  /* 0x0000000203033212 */ /* 0x000fc800078e3cff */
[----:B------:R-:W-:-:S04]  /*28000*/  @P3 LOP3.LUT R2, R3, R2, RZ, 0x3c, !PT ;  /* 0x0000000203023212 */ /* 0x000fc800078e3cff */
[----:B------:R-:W-:-:S05]  /*28010*/  @P3 LOP3.LUT R3, R3, R2, RZ, 0x3c, !PT ;  /* 0x0000000203033212 */ /* 0x000fca00078e3cff */
[----:B------:R-:W-:Y:S04]  /*28020*/  @P3 LDGSTS.E.BYPASS.LTC128B.128 [R5+0x28c00], desc[UR36][R2.64], !P6 ;  /* 0x28c0000002053fae */ /* 0x000fe8000f101d64 */
[----:B------:R0:W-:Y:S01]  /*28030*/  @P3 LDGSTS.E.BYPASS.LTC128B.128 [R5+0x2cc00], desc[UR36][R2.64+0x80], !P1 ;  /* 0x2cc0008002053fae */ /* 0x0001e2000c901d64 */
[----:B------:R-:W-:-:S03]  /*28040*/  LOP3.LUT P3, RZ, R10, 0x200, RZ, 0xc0, !PT ;  /* 0x000002000aff7812 */ /* 0x000fc6000786c0ff */
[----:B0-----:R-:W0:Y:S04]  /*28050*/  SHFL.IDX PT, R3, R4, 0x2, 0x181f ;  /* 0x00581f0004037f89 */ /* 0x001e2800000e0000 */
[----:B------:R-:W1:Y:S01]  /*28060*/  SHFL.IDX PT, R2, R0, 0x2, 0x181f ;  /* 0x00581f0000027f89 */ /* 0x000e6200000e0000 */
[----:B0-----:R-:W-:-:S04]  /*28070*/  @P2 IADD3 R3, P0, R33, R3, RZ ;  /* 0x0000000321032210 */ /* 0x001fc80007f1e0ff */
[----:B-1----:R-:W-:-:S04]  /*28080*/  @P2 IADD3.X R2, RZ, R2, RZ, P0, !PT ;  /* 0x00000002ff022210 */ /* 0x002fc800007fe4ff */
        /* <DEDUP_REMOVED lines=14> */
[----:B------:R0:W-:Y:S04]  /*28170*/  @P5 LDGSTS.E.BYPASS.LTC128B.128 [R5+0x2dc00], desc[UR36][R2.64+0x80], !P1 ;  /* 0x2dc0008002055fae */ /* 0x0001e8000c901d64 */
        /* <DEDUP_REMOVED lines=19> */
[----:B------:R-:W1:Y:S04]  /*282b0*/  SHFL.IDX PT, R2, R0, 0x6, 0x181f ;  /* 0x00d81f0000027f89 */ /* 0x000e6800000e0000 */
[----:B------:R-:W4:Y:S04]  /*282c0*/  SHFL.IDX PT, R4, R4, 0x7, 0x181f ;  /* 0x00f81f0004047f89 */ /* 0x000f2800000e0000 */
[----:B------:R-:W2:Y:S01]  /*282d0*/  SHFL.IDX PT, R0, R0, 0x7, 0x181f ;  /* 0x00f81f0000007f89 */ /* 0x000ea200000e0000 */
[----:B0-----:R-:W-:-:S05]  /*282e0*/  @P2 IADD3 R3, P0, R33, R3, RZ ;  /* 0x0000000321032210 */ /* 0x001fca0007f1e0ff */
[----:B-1----:R-:W-:-:S05]  /*282f0*/  @P2 IMAD.X R2, RZ, RZ, R2, P0 ;  /* 0x000000ffff022224 */ /* 0x002fca00000e0602 */
[----:B------:R-:W-:-:S04]  /*28300*/  @P2 LOP3.LUT R3, R3, R2, RZ, 0x3c, !PT ;  /* 0x0000000203032212 */ /* 0x000fc800078e3cff */
[----:B------:R-:W-:-:S04]  /*28310*/  @P2 LOP3.LUT R2, R3, R2, RZ, 0x3c, !PT ;  /* 0x0000000203022212 */ /* 0x000fc800078e3cff */
[----:B------:R-:W-:-:S05]  /*28320*/  @P2 LOP3.LUT R3, R3, R2, RZ, 0x3c, !PT ;  /* 0x0000000203032212 */ /* 0x000fca00078e3cff */
[----:B------:R1:W-:Y:S04]  /*28330*/  @P2 LDGSTS.E.BYPASS.LTC128B.128 [R5+0x2b400], desc[UR36][R2.64], !P6 ;  /* 0x2b40000002052fae */ /* 0x0003e8000f101d64 */
[----:B--2-4-:R1:W-:Y:S02]  /*28340*/  @P2 LDGSTS.E.BYPASS.LTC128B.128 [R5+0x2f400], desc[UR36][R2.64+0x80], !P1 ;  /* 0x2f40008002052fae */ /* 0x0143e4000c901d64 */
.L_x_3532:
[----:B------:R-:W-:Y:S02]  /*28350*/  LOP3.LUT P2, RZ, R10, 0x40, RZ, 0xc0, !PT ;  /* 0x000000400aff7812 */ /* 0x000fe4000784c0ff */
[----:B------:R-:W-:-:S11]  /*28360*/  ISETP.GE.AND P3, PT, R33, R7, PT ;  /* 0x000000072100720c */ /* 0x000fd60003f66270 */
[----:B01----:R-:W-:-:S04]  /*28370*/  @P2 IADD3 R2, P0, R33, R4, RZ ;  /* 0x0000000421022210 */ /* 0x003fc80007f1e0ff */
[----:B------:R-:W-:Y:S02]  /*28380*/  @P2 IADD3.X R0, RZ, R0, RZ, P0, !PT ;  /* 0x00000000ff002210 */ /* 0x000fe400007fe4ff */
        /* <DEDUP_REMOVED lines=8> */
.L_x_3232:
        /* <DEDUP_REMOVED lines=11> */
.L_x_3233:
[----:B0-----:R0:W5:Y:S01]  /*284c0*/  LDL.LU R3, [R1+0x34] ;  /* 0x0000340001037983 */ /* 0x0011620000300800 */
[----:B------:R-:W-:Y:S01]  /*284d0*/  VIADD R0, R23, 0x20400 ;  /* 0x0002040017007836 */ /* 0x000fe20000000000 */
[----:B------:R-:W-:Y:S01]  /*284e0*/  SHF.R.S32.HI R2, RZ, 0x1f, R31 ;  /* 0x0000001fff027819 */ /* 0x000fe2000001141f */
[----:B------:R0:W-:Y:S06]  /*284f0*/  SYNCS.ARRIVE.TRANS64.A1T0 RZ, [R6+URZ+0x38830], RZ ;  /* 0x038830ff06ff79a7 */ /* 0x0001ec000810003f */
[----:B------:R-:W-:Y:S05]  /*28500*/  WARPSYNC.ALL ;  /* 0x0000000000007948 */ /* 0x000fea0003800000 */
[----:B------:R-:W-:Y:S01]  /*28510*/  BAR.SYNC.DEFER_BLOCKING 0x8, 0x180 ;  /* 0x0206000000007b1d */ /* 0x000fe20000010000 */
[----:B------:R-:W-:-:S05]  /*28520*/  LOP3.LUT P1, RZ, R0, 0x3ff, RZ, 0xc0, !PT ;  /* 0x000003ff00ff7812 */ /* 0x000fca000782c0ff */
[----:B------:R-:W-:Y:S01]  /*28530*/  ULDC.64 UR4, c[0x0][0x298] ;  /* 0x0000a60000047ab9 */ /* 0x000fe20000000a00 */
[----:B------:R-:W-:Y:S01]  /*28540*/  ULDC.64 UR6, c[0x0][0xa00] ;  /* 0x0002800000067ab9 */ /* 0x000fe20000000a00 */
[----:B------:R-:W-:Y:S01]  /*28550*/  IMAD R2, R2, UR4, RZ ;  /* 0x0000000402027c24 */ /* 0x000fe2000f8e02ff */
[----:B------:R-:W-:Y:S01]  /*28560*/  ISETP.NE.U32.AND P0, PT, RZ, UR6, PT ;  /* 0x00000006ff007c0c */ /* 0x000fe2000bf05070 */
[C---:B---3--:R-:W-:Y:S01]  /*28570*/  IMAD.WIDE.U32 R28, R31.reuse, UR4, RZ ;  /* 0x000000041f1c7c25 */ /* 0x048fe2000f8e00ff */
[----:B------:R-:W-:Y:S02]  /*28580*/  BSSY B6, `(.L_x_3234) ;  /* 0x0000017000067945 */ /* 0x000fe40003800000 */
[----:B------:R-:W-:Y:S01]  /*28590*/  ISETP.NE.AND.EX P0, PT, RZ, UR7, PT, P0 ;  /* 0x00000007ff007c0c */ /* 0x000fe2000bf05300 */
[----:B------:R-:W-:-:S03]  /*285a0*/  IMAD R30, R31, UR5, R2 ;  /* 0x000000051f1e7c24 */ /* 0x000fc6000f8e0202 */
[----:B------:R-:W-:Y:S01]  /*285b0*/  SEL R27, R27, RZ, !P0 ;  /* 0x000000ff1b1b7207 */ /* 0x000fe20004000000 */
[----:B------:R-:W-:Y:S01]  /*285c0*/  IMAD.IADD R30, R29, 0x1, R30 ;  /* 0x000000011d1e7824 */ /* 0x000fe200078e021e */
[----:B-----5:R-:W-:Y:S01]  /*285d0*/  SEL R31, R3, RZ, !P0 ;  /* 0x000000ff031f7207 */ /* 0x020fe20004000000 */
        /* <DEDUP_REMOVED lines=17> */
.L_x_3235:
[----:B------:R-:W-:Y:S05]  /*286f0*/  BSYNC B6 ;  /* 0x0000000000067941 */ /* 0x000fea0003800000 */
.L_x_3234:
[----:B------:R-:W2:Y:S01]  /*28700*/  LDL R20, [R1+0x4] ;  /* 0x0000040001147983 */ /* 0x000ea20000100800 */
[----:B------:R-:W1:Y:S01]  /*28710*/  LDC R7, c[0x0][0x448] ;  /* 0x00011200ff077b82 */ /* 0x000e620000000800 */
[----:B------:R-:W-:Y:S01]  /*28720*/  ULDC.64 UR4, c[0x0][0x2d8] ;  /* 0x0000b60000047ab9 */ /* 0x000fe20000000a00 */
[----:B------:R-:W-:Y:S01]  /*28730*/  IMAD.MOV.U32 R2, RZ, RZ, R28 ;  /* 0x000000ffff027224 */ /* 0x000fe200078e001c */
[----:B------:R3:W5:Y:S01]  /*28740*/  LDL R10, [R1+0x30] ;  /* 0x00003000010a7983 */ /* 0x0007620000100800 */
[----:B------:R-:W-:-:S03]  /*28750*/  IMAD.MOV.U32 R3, RZ, RZ, R30 ;  /* 0x000000ffff037224 */ /* 0x000fc600078e001e */
[----:B------:R3:W5:Y:S01]  /*28760*/  LDL R8, [R1+0x28] ;  /* 0x0000280001087983 */ /* 0x0007620000100800 */
[----:B------:R-:W-:Y:S01]  /*28770*/  IMAD.WIDE.U32 R2, R18, UR4, R2 ;  /* 0x0000000412027c25 */ /* 0x000fe2000f8e0002 */
[----:B------:R-:W-:Y:S01]  /*28780*/  LOP3.LUT R9, R33, 0x80, RZ, 0xfc, !PT ;  /* 0x0000008021097812 */ /* 0x000fe200078efcff */
[----:B------:R-:W-:Y:S01]  /*28790*/  ULDC.64 UR6, c[0x0][0x280] ;  /* 0x0000a00000067ab9 */ /* 0x000fe20000000a00 */
[----:B-1----:R-:W-:-:S13]  /*287a0*/  ISETP.NE.AND P0, PT, R7, 0x1, PT ;  /* 0x000000010700780c */ /* 0x002fda0003f05270 */
[----:B0-----:R-:W0:Y:S01]  /*287b0*/  @P0 LDC R6, c[0x0][0x44c] ;  /* 0x00011300ff060b82 */ /* 0x001e220000000800 */
[----:B--2---:R-:W-:Y:S02]  /*287c0*/  IMAD R0, R20, UR4, RZ ;  /* 0x0000000414007c24 */ /* 0x004fe4000f8e02ff */
[----:B------:R-:W1:Y:S02]  /*287d0*/  S2R R20, SR_TID.X ;  /* 0x0000000000147919 */ /* 0x000e640000002100 */
        /* <DEDUP_REMOVED lines=8> */
[----:B------:R-:W2:Y:S01]  /*28860*/  @P0 LDC R0, c[0x0][0x450] ;  /* 0x00011400ff000b82 */ /* 0x000ea20000000800 */
[C---:B-1----:R-:W-:Y:S01]  /*28870*/  LOP3.LUT R21, R20.reuse, 0x7f, RZ, 0xc0, !PT ;  /* 0x0000007f14157812 */ /* 0x042fe200078ec0ff */
[----:B------:R-:W-:-:S03]  /*28880*/  IMAD.SHL.U32 R20, R20, 0x10, RZ ;  /* 0x0000001014147824 */ /* 0x000fc600078e00ff */
[----:B------:R-:W-:-:S04]  /*28890*/  SHF.R.U32.HI R21, RZ, 0x3, R21 ;  /* 0x00000003ff157819 */ /* 0x000fc80000011615 */
[----:B------:R-:W-:-:S05]  /*288a0*/  LOP3.LUT R20, R21, 0x70, R20, 0xf8, !PT ;  /* 0x0000007015147812 */ /* 0x000fca00078ef814 */
[----:B------:R-:W-:-:S04]  /*288b0*/  IMAD R5, R17, 0x80, R20 ;  /* 0x0000008011057824 */ /* 0x000fc800078e0214 */
[----:B0-----:R-:W-:-:S04]  /*288c0*/  @P0 IMAD.HI.U32 R6, R5, R6, RZ ;  /* 0x0000000605060227 */ /* 0x001fc800078e00ff */
[----:B------:R-:W-:Y:S01]  /*288d0*/  IMAD.MOV.U32 R4, RZ, RZ, R5 ;  /* 0x000000ffff047224 */ /* 0x000fe200078e0005 */
[----:B--2---:R-:W-:Y:S01]  /*288e0*/  @P0 SHF.R.U32.HI R4, RZ, R0, R6 ;  /* 0x00000000ff040219 */ /* 0x004fe20000011606 */
[----:B------:R-:W0:Y:S03]  /*288f0*/  S2R R20, SR_TID.X ;  /* 0x0000000000147919 */ /* 0x000e260000002100 */
[----:B------:R-:W-:-:S05]  /*28900*/  IADD3 R0, -R4, RZ, RZ ;  /* 0x000000ff04007210 */ /* 0x000fca0007ffe1ff */
        /* <DEDUP_REMOVED lines=19> */
[----:B---3--:R-:W-:Y:S06]  /*28a40*/  BRA.DIV UR4, `(.L_x_3236) ;  /* 0x000000a2040c7947 */ /* 0x008fec000b800000 */
[----:B------:R-:W0:Y:S01]  /*28a50*/  SHFL.IDX PT, R3, R0, RZ, 0x181f ;  /* 0x00181fff00037589 */ /* 0x000e2200000e0000 */
[----:B-----5:R-:W-:Y:S02]  /*28a60*/  IMAD R5, R10, R7, RZ ;  /* 0x000000070a057224 */ /* 0x020fe400078e02ff */
[----:B------:R-:W-:Y:S01]  /*28a70*/  IMAD R17, R17, 0x80, R9 ;  /* 0x0000008011117824 */ /* 0x000fe200078e0209 */
        /* <DEDUP_REMOVED lines=78> */
.L_x_3549:
        /* <DEDUP_REMOVED lines=11> */
.L_x_3238:
[----:B------:R-:W-:Y:S05]  /*29010*/  BSYNC B0 ;  /* 0x0000000000007941 */ /* 0x000fea0003800000 */
.L_x_3237:
[----:B------:R-:W-:Y:S01]  /*29020*/  NOP ;  /* 0x0000000000007918 */ /* 0x000fe20000000000 */
[----:B------:R-:W-:-:S13]  /*29030*/  PLOP3.LUT P0, PT, PT, PT, PT, 0x80, 0x0 ;  /* 0x000000000000781c */ /* 0x000fda0003f0f070 */
.L_x_3239:
        /* <DEDUP_REMOVED lines=14> */
[----:B0-----:R-:W2:Y:S01]  /*29120*/  LDL R2, [R1+0x2c] ;  /* 0x00002c0001027983 */ /* 0x001ea20000100800 */
[----:B------:R0:W-:Y:S01]  /*29130*/  SYNCS.ARRIVE.TRANS64.A1T0 RZ, [R23+URZ+0x38800], RZ ;  /* 0x038800ff17ff79a7 */ /* 0x0001e2000810003f */
[----:B------:R-:W-:Y:S01]  /*29140*/  BSSY B0, `(.L_x_3240) ;  /* 0x0000004000007945 */ /* 0x000fe20003800000 */
[----:B------:R-:W1:Y:S01]  /*29150*/  SYNCS.PHASECHK.TRANS64.TRYWAIT P0, [R23+URZ+0x38820], R0 ;  /* 0x03882000170075a7 */ /* 0x000e62000800017f */
[----:B--2---:R-:W-:Y:S02]  /*29160*/  ISETP.GE.AND P1, PT, R2, 0x2, PT ;  /* 0x000000020200780c */ /* 0x004fe40003f26270 */
[----:B01----:R-:W-:Y:S11]  /*29170*/  @!P0 BRA `(.L_x_3241) ;  /* 0x000000a4000c8947 */ /* 0x003ff60003800000 */
.L_x_3550:
[----:B------:R-:W-:Y:S05]  /*29180*/  BSYNC B0 ;  /* 0x0000000000007941 */ /* 0x000fea0003800000 */
.L_x_3240:
[----:B------:R-:W-:Y:S05]  /*29190*/  @!P1 BRA `(.L_x_3242) ;  /* 0x0000001800949947 */ /* 0x000fea0003800000 */
[----:B------:R-:W2:Y:S01]  /*291a0*/  LDL.LU R2, [R1+0x2c] ;  /* 0x00002c0001027983 */ /* 0x000ea20000300800 */
[----:B------:R-:W-:Y:S02]  /*291b0*/  IMAD.MOV.U32 R9, RZ, RZ, R26 ;  /* 0x000000ffff097224 */ /* 0x000fe400078e001a */
[----:B------:R-:W-:Y:S01]  /*291c0*/  IMAD.MOV.U32 R10, RZ, RZ, R34 ;  /* 0x000000ffff0a7224 */ /* 0x000fe200078e0022 */
[----:B--2---:R-:W-:-:S07]  /*291d0*/  IADD3 R27, R2, -0x2, RZ ;  /* 0xfffffffe021b7810 */ /* 0x004fce0007ffe0ff */
.L_x_3262:
[----:B------:R-:W2:Y:S01]  /*291e0*/  LDL R3, [R1] ;  /* 0x0000000001037983 */ /* 0x000ea20000100800 */
[----:B01----:R-:W1:Y:S03]  /*291f0*/  LDC R5, c[0x0][0x430] ;  /* 0x00010c00ff057b82 */ /* 0x003e660000000800 */
[----:B------:R-:W3:Y:S04]  /*29200*/  LDL R2, [R1+0x8] ;  /* 0x0000080001027983 */ /* 0x000ee80000100800 */
[----:B------:R-:W4:Y:S01]  /*29210*/  LDL R6, [R1+0xc] ;  /* 0x00000c0001067983 */ /* 0x000f220000100800 */
[----:B0-----:R-:W0:Y:S01]  /*29220*/  S2R R0, SR_TID.X ;  /* 0x0000000000007919 */ /* 0x001e220000002100 */
[----:B-1----:R-:W-:-:S13]  /*29230*/  ISETP.NE.AND P0, PT, R5, 0x1, PT ;  /* 0x000000010500780c */ /* 0x002fda0003f05270 */
[----:B------:R-:W1:Y:S01]  /*29240*/  @P0 LDC R4, c[0x0][0x434] ;  /* 0x00010d00ff040b82 */ /* 0x000e620000000800 */
[----:B0-----:R-:W-:Y:S01]  /*29250*/  LOP3.LUT R0, R0, 0x7f, RZ, 0xc0, !PT ;  /* 0x0000007f00007812 */ /* 0x001fe200078ec0ff */
[----:B------:R-:W-:Y:S05]  /*29260*/  YIELD ;  /* 0x0000000000007946 */ /* 0x000fea0003800000 */
[----:B------:R-:W-:Y:S01]  /*29270*/  ULDC.64 UR4, c[0x0][0x428] ;  /* 0x00010a0000047ab9 */ /* 0x000fe20000000a00 */
[----:B--2---:R-:W-:Y:S02]  /*29280*/  LOP3.LUT P2, RZ, R3, 0x4, RZ, 0xc0, !PT ;  /* 0x0000000403ff7812 */ /* 0x004fe4000784c0ff */
[----:B------:R-:W-:-:S02]  /*29290*/  SHF.R.U32.HI R3, RZ, 0x3, R0 ;  /* 0x00000003ff037819 */ /* 0x000fc40000011600 */
[----:B------:R-:W0:Y:S03]  /*292a0*/  @P0 LDC R0, c[0x0][0x438] ;  /* 0x00010e00ff000b82 */ /* 0x000e260000000800 */
[----:B------:R-:W-:-:S05]  /*292b0*/  IMAD R3, R27, 0x80, R3 ;  /* 0x000000801b037824 */ /* 0x000fca00078e0203 */
[----:B---3--:R-:W-:-:S05]  /*292c0*/  IADD3 R3, R33, R3, R2 ;  /* 0x0000000321037210 */ /* 0x008fca0007ffe002 */
[----:B-1----:R-:W-:-:S04]  /*292d0*/  @P0 IMAD.HI.U32 R4, R3, R4, RZ ;  /* 0x0000000403040227 */ /* 0x002fc800078e00ff */
[----:B------:R-:W-:Y:S01]  /*292e0*/  IMAD.MOV.U32 R2, RZ, RZ, R3 ;  /* 0x000000ffff027224 */ /* 0x000fe200078e0003 */
[----:B0-----:R-:W-:-:S04]  /*292f0*/  @P0 SHF.R.U32.HI R2, RZ, R0, R4 ;  /* 0x00000000ff020219 */ /* 0x001fc80000011604 */
[----:B------:R-:W-:-:S05]  /*29300*/  IADD3 R0, -R2, RZ, RZ ;  /* 0x000000ff02007210 */ /* 0x000fca0007ffe1ff */
[----:B------:R-:W-:Y:S01]  /*29310*/  IMAD R5, R5, R0, R3 ;  /* 0x0000000005057224 */ /* 0x000fe200078e0203 */
[----:B------:R-:W-:Y:S01]  /*29320*/  SHF.R.S32.HI R3, RZ, 0x1f, R2 ;  /* 0x0000001fff037819 */ /* 0x000fe20000011402 */
[----:B----4-:R-:W-:-:S04]  /*29330*/  IMAD R0, R6, UR4, RZ ;  /* 0x0000000406007c24 */ /* 0x010fc8000f8e02ff */
[C---:B------:R-:W-:Y:S02]  /*29340*/  IMAD R0, R37.reuse, UR5, R0 ;  /* 0x0000000525007c24 */ /* 0x040fe4000f8e0200 */
[----:B------:R-:W-:Y:S01]  /*29350*/  IMAD.WIDE.U32 R2, R37, UR4, R2 ;  /* 0x0000000425027c25 */ /* 0x000fe2000f8e0002 */
[----:B------:R-:W-:-:S03]  /*29360*/  ULDC.64 UR4, c[0x0][0x418] ;  /* 0x0001060000047ab9 */ /* 0x000fc60000000a00 */
[----:B------:R-:W-:Y:S01]  /*29370*/  IMAD.IADD R0, R0, 0x1, R3 ;  /* 0x0000000100007824 */ /* 0x000fe200078e0203 */
[----:B------:R-:W-:-:S04]  /*29380*/  LEA R6, P0, R2, UR4, 0x2 ;  /* 0x0000000402067c11 */ /* 0x000fc8000f8010ff */
[----:B------:R-:W-:-:S05]  /*29390*/  LEA.HI.X R7, R2, UR5, R0, 0x2, P0 ;  /* 0x0000000502077c11 */ /* 0x000fca00080f1400 */
[----:B------:R-:W2:Y:S01]  /*293a0*/  LDG.E R6, desc[UR36][R6.64] ;  /* 0x0000002406067981 */ /* 0x000ea2000c1e1900 */
[----:B------:R-:W-:-:S05]  /*293b0*/  VIADD R26, R9, 0x1 ;  /* 0x00000001091a7836 */ /* 0x000fca0000000000 */
[----:B------:R-:W-:-:S04]  /*293c0*/  ISETP.NE.AND P0, PT, R26, 0x2, PT ;  /* 0x000000021a00780c */ /* 0x000fc80003f05270 */
[----:B------:R-:W-:Y:S02]  /*293d0*/  SEL R34, RZ, 0x1, P0 ;  /* 0x00000001ff227807 */ /* 0x000fe40000000000 */
[C---:B------:R-:W-:Y:S01]  /*293e0*/  ISETP.GT.AND P1, PT, R27.reuse, RZ, PT ;  /* 0x000000ff1b00720c */ /* 0x040fe20003f24270 */
[----:B------:R-:W-:Y:S01]  /*293f0*/  VIADD R27, R27, 0xffffffff ;  /* 0xffffffff1b1b7836 */ /* 0x000fe20000000000 */
[----:B------:R-:W-:Y:S02]  /*29400*/  SEL R26, R26, RZ, P0 ;  /* 0x000000ff1a1a7207 */ /* 0x000fe40000000000 */
[----:B------:R-:W-:Y:S02]  /*29410*/  LOP3.LUT R34, R10, R34, RZ, 0x3c, !PT ;  /* 0x000000220a227212 */ /* 0x000fe400078e3cff */
[----:B--2---:R-:W-:Y:S01]  /*29420*/  SHF.R.S32.HI R20, RZ, 0x1f, R6 ;  /* 0x0000001fff147819 */ /* 0x004fe20000011406 */
[----:B------:R-:W-:Y:S06]  /*29430*/  @!P2 BRA `(.L_x_3243) ;  /* 0x000000000004a947 */ /* 0x000fec0003800000 */
[----:B------:R-:W-:Y:S01]  /*29440*/  BPT.TRAP 0x1 ;  /* 0x000000040000795c */ /* 0x000fe20000300000 */
.L_x_3243:
[----:B------:R-:W-:Y:S01]  /*29450*/  IMAD R0, R26, 0x8, R23 ;  /* 0x000000081a007824 */ /* 0x000fe200078e0217 */
[----:B------:R-:W-:Y:S01]  /*29460*/  SHF.L.U32 R21, R34, 0x1f, RZ ;  /* 0x0000001f22157819 */ /* 0x000fe200000006ff */
[----:B------:R-:W-:Y:S01]  /*29470*/  BSSY B0, `(.L_x_3244) ;  /* 0x0000004000007945 */ /* 0x000fe20003800000 */
[----:B------:R-:W-:Y:S02]  /*29480*/  SHF.R.S32.HI R17, RZ, 0x1f, R5 ;  /* 0x0000001fff117819 */ /* 0x000fe40000011405 */
[----:B------:R-:W0:Y:S02]  /*29490*/  SYNCS.PHASECHK.TRANS64.TRYWAIT P0, [R0+URZ+0x38880], R21 ;  /* 0x03888015000075a7 */ /* 0x000e24000800017f */
[----:B0-----:R-:W-:Y:S05]  /*294a0*/  @!P0 BRA `(.L_x_3245) ;  /* 0x000000a000548947 */ /* 0x001fea0003800000 */
.L_x_3551:
[----:B------:R-:W-:Y:S05]  /*294b0*/  BSYNC B0 ;  /* 0x0000000000007941 */ /* 0x000fea0003800000 */
.L_x_3244:
        /* <DEDUP_REMOVED lines=9> */
[----:B------:R-:W-:-:S04]  /*29550*/  ULDC.64 UR4, c[0x0][0x338] ;  /* 0x0000ce0000047ab9 */ /* 0x000fc80000000a00 */
[----:B------:R-:W-:Y:S01]  /*29560*/  IADD3 R3, R3, R4, RZ ;  /* 0x0000000403037210 */ /* 0x000fe20007ffe0ff */
[----:B------:R-:W-:-:S04]  /*29570*/  IMAD R4, R20, UR4, RZ ;  /* 0x0000000414047c24 */ /* 0x000fc8000f8e02ff */
[C---:B------:R-:W-:Y:S02]  /*29580*/  IMAD R4, R6.reuse, UR5, R4 ;  /* 0x0000000506047c24 */ /* 0x040fe4000f8e0204 */
[----:B------:R-:W-:Y:S01]  /*29590*/  IMAD.WIDE.U32 R2, R6, UR4, R2 ;  /* 0x0000000406027c25 */ /* 0x000fe2000f8e0002 */
        /* <DEDUP_REMOVED lines=8> */
[----:B------:R-:W-:Y:S02]  /*29620*/  IMAD R7, R18, UR5, R7 ;  /* 0x0000000512077c24 */ /* 0x000fe4000f8e0207 */
[----:B---3--:R-:W-:-:S03]  /*29630*/  IMAD R4, R26, 0x8000, R13 ;  /* 0x000080001a047824 */ /* 0x008fc600078e020d */
        /* <DEDUP_REMOVED lines=43> */
[----:B-1----:R-:W-:-:S04]  /*298f0*/  IADD3 R2, P0, R33, R2, RZ ;  /* 0x0000000221027210 */ /* 0x002fc80007f1e0ff */
[----:B--2---:R-:W-:-:S05]  /*29900*/  IADD3.X R3, RZ, R3, RZ, P0, !PT ;  /* 0x00000003ff037210 */ /* 0x004fca00007fe4ff */
[----:B------:R-:W-:Y:S04]  /*29910*/  LDGSTS.E.BYPASS.LTC128B.128 [R4+0x13400], desc[UR36][R2.64], !P3 ;  /* 0x1340000002047fae */ /* 0x000fe8000d901d64 */
[----:B------:R1:W-:Y:S04]  /*29920*/  LDGSTS.E.BYPASS.LTC128B.128 [R4+0x17400], desc[UR36][R2.64+0x80], !P2 ;  /* 0x1740008002047fae */ /* 0x0003e8000d101d64 */
[----:B-1-3--:R1:W2:Y:S02]  /*29930*/  SHFL.IDX PT, R2, R8, 0x7, 0x181f ;  /* 0x00f81f0008027f89 */ /* 0x00a2a400000e0000 */
.L_x_3569:
        /* <DEDUP_REMOVED lines=9> */
.L_x_3247:
[----:B------:R-:W-:Y:S02]  /*299d0*/  PLOP3.LUT P2, PT, P2, P0, PT, 0xa2, 0x0 ;  /* 0x000000000000781c */ /* 0x000fe40001741472 */
[----:B------:R-:W-:-:S08]  /*299e0*/  @P0 R2UR P2, UR4, R0 ;  /* 0x00000000000402ca */ /* 0x000fd00000040000 */
[----:B------:R-:W-:-:S05]  /*299f0*/  @P0 PLOP3.LUT P0, PT, P2, PT, PT, 0x80, 0x0 ;  /* 0x000000000000081c */ /* 0x000fca000170f070 */
[----:B------:R-:W-:Y:S01]  /*29a00*/  @!P2 SYNCS.ARRIVE.TRANS64.RED.A0T1 RZ, [UR4+0x38870], RZ ;  /* 0x038870ffffffa9a7 */ /* 0x000fe20008200404 */
[----:B------:R-:W-:Y:S07]  /*29a10*/  @!P2 ARRIVES.LDGSTSBAR.64.TRANSCNT [UR4+0x38870] ;  /* 0x03887000ff00a9b0 */ /* 0x000fee0008000a84 */
[----:B------:R-:W-:Y:S05]  /*29a20*/  @P0 BRA.U.ANY `(.L_x_3247) ;  /* 0xfffffffd00e80947 */ /* 0x000fea000393ffff */
[----:B------:R-:W-:Y:S01]  /*29a30*/  NOP ;  /* 0x0000000000007918 */ /* 0x000fe20000000000 */
[----:B--2---:R-:W2:Y:S02]  /*29a40*/  LDL R2, [R1] ;  /* 0x0000000001027983 */ /* 0x004ea40000100800 */
[----:B--2---:R-:W-:-:S13]  /*29a50*/  LOP3.LUT P3, RZ, R2, 0x4, RZ, 0xc0, !PT ;  /* 0x0000000402ff7812 */ /* 0x004fda000786c0ff */
[----:B------:R-:W-:Y:S05]  /*29a60*/  @!P3 BRA `(.L_x_3248) ;  /* 0x000000000004b947 */ /* 0x000fea0003800000 */
[----:B------:R-:W-:Y:S01]  /*29a70*/  BPT.TRAP 0x1 ;  /* 0x000000040000795c */ /* 0x000fe20000300000 */
.L_x_3248:
[----:B------:R2:W-:Y:S01]  /*29a80*/  SYNCS.ARRIVE.TRANS64.A1T0 RZ, [R0+URZ+0x38870], RZ ;  /* 0x038870ff00ff79a7 */ /* 0x0005e2000810003f */
[----:B------:R-:W-:Y:S05]  /*29a90*/  @!P3 BRA `(.L_x_3249) ;  /* 0x000000000004b947 */ /* 0x000fea0003800000 */
[----:B------:R-:W-:Y:S01]  /*29aa0*/  BPT.TRAP 0x1 ;  /* 0x000000040000795c */ /* 0x000fe20000300000 */
.L_x_3249:
[----:B------:R-:W3:Y:S01]  /*29ab0*/  SYNCS.PHASECHK.TRANS64.TRYWAIT P0, [R0+URZ+0x38840], R21 ;  /* 0x03884015000075a7 */ /* 0x000ee2000800017f */
[----:B------:R-:W-:Y:S04]  /*29ac0*/  BSSY B0, `(.L_x_3250) ;  /* 0x0000002000007945 */ /* 0x000fe80003800000 */
[----:B---3--:R-:W-:Y:S05]  /*29ad0*/  @!P0 BRA `(.L_x_3251) ;  /* 0x000000a400248947 */ /* 0x008fea0003800000 */
.L_x_3570:
[----:B------:R-:W-:Y:S05]  /*29ae0*/  BSYNC B0 ;  /* 0x0000000000007941 */ /* 0x000fea0003800000 */
.L_x_3250:
[----:B-1----:R-:W4:Y:S01]  /*29af0*/  LDL R8, [R1+0x4] ;  /* 0x0000040001087983 */ /* 0x002f220000100800 */
[----:B------:R-:W-:Y:S01]  /*29b00*/  ULDC.64 UR4, c[0x0][0x300] ;  /* 0x0000c00000047ab9 */ /* 0x000fe20000000a00 */
[----:B------:R-:W-:Y:S01]  /*29b10*/  ULDC.64 UR6, c[0x0][0x2e8] ;  /* 0x0000ba0000067ab9 */ /* 0x000fe20000000a00 */
[----:B------:R-:W-:Y:S01]  /*29b20*/  IMAD R7, R17, UR4, RZ ;  /* 0x0000000411077c24 */ /* 0x000fe2000f8e02ff */
[----:B------:R-:W-:Y:S01]  /*29b30*/  LOP3.LUT R11, R33, 0x80, RZ, 0xfc, !PT ;  /* 0x00000080210b7812 */ /* 0x000fe200078efcff */
[----:B------:R-:W-:-:S04]  /*29b40*/  IMAD.WIDE.U32 R2, R5, UR4, RZ ;  /* 0x0000000405027c25 */ /* 0x000fc8000f8e00ff */
        /* <DEDUP_REMOVED lines=19> */
[----:B------:R-:W4:Y:S01]  /*29c80*/  SHFL.IDX PT, R3, R5, RZ, 0x181f ;  /* 0x00181fff05037589 */ /* 0x000f2200000e0000 */
[----:B-1----:R-:W-:-:S05]  /*29c90*/  IADD3 R2, P0, R33, R2, RZ ;  /* 0x0000000221027210 */ /* 0x002fca0007f1e0ff */
[----:B----4-:R-:W-:-:S05]  /*29ca0*/  IMAD.X R3, RZ, RZ, R3, P0 ;  /* 0x000000ffff037224 */ /* 0x010fca00000e0603 */
[----:B------:R-:W-:Y:S01]  /*29cb0*/  @!PT LDS RZ, [RZ] ;  /* 0x00000000fffff984 */ /* 0x000fe20000000800 */
[----:B------:R-:W-:Y:S04]  /*29cc0*/  LDGSTS.E.BYPASS.LTC128B.128 [R4+0x28400], desc[UR36][R2.64], !P3 ;  /* 0x2840000002047fae */ /* 0x000fe8000d901d64 */
[----:B------:R1:W-:Y:S04]  /*29cd0*/  LDGSTS.E.BYPASS.LTC128B.128 [R4+0x2c400], desc[UR36][R2.64+0x80], !P2 ;  /* 0x2c40008002047fae */ /* 0x0003e8000d101d64 */
[----:B-1----:R-:W1:Y:S04]  /*29ce0*/  SHFL.IDX PT, R2, R6, 0x1, 0x181f ;  /* 0x00381f0006027f89 */ /* 0x002e6800000e0000 */
[----:B------:R-:W4:Y:S01]  /*29cf0*/  SHFL.IDX PT, R3, R5, 0x1, 0x181f ;  /* 0x00381f0005037f89 */ /* 0x000f2200000e0000 */
[----:B-1----:R-:W-:-:S04]  /*29d00*/  IADD3 R2, P0, R33, R2, RZ ;  /* 0x0000000221027210 */ /* 0x002fc80007f1e0ff */
[----:B----4-:R-:W-:-:S05]  /*29d10*/  IADD3.X R3, RZ, R3, RZ, P0, !PT ;  /* 0x00000003ff037210 */ /* 0x010fca00007fe4ff */
[----:B------:R-:W-:Y:S04]  /*29d20*/  LDGSTS.E.BYPASS.LTC128B.128 [R4+0x28c00], desc[UR36][R2.64], !P3 ;  /* 0x28c0000002047fae */ /* 0x000fe8000d901d64 */
[----:B------:R1:W-:Y:S04]  /*29d30*/  LDGSTS.E.BYPASS.LTC128B.128 [R4+0x2cc00], desc[UR36][R2.64+0x80], !P2 ;  /* 0x2cc0008002047fae */ /* 0x0003e8000d101d64 */
[----:B-1----:R-:W1:Y:S04]  /*29d40*/  SHFL.IDX PT, R2, R6, 0x2, 0x181f ;  /* 0x00581f0006027f89 */ /* 0x002e6800000e0000 */
[----:B------:R-:W4:Y:S01]  /*29d50*/  SHFL.IDX PT, R3, R5, 0x2, 0x181f ;  /* 0x00581f0005037f89 */ /* 0x000f2200000e0000 */
[----:B-1----:R-:W-:-:S05]  /*29d60*/  IADD3 R2, P0, R33, R2, RZ ;  /* 0x0000000221027210 */ /* 0x002fca0007f1e0ff */
[----:B----4-:R-:W-:-:S05]  /*29d70*/  IMAD.X R3, RZ, RZ, R3, P0 ;  /* 0x000000ffff037224 */ /* 0x010fca00000e0603 */
        /* <DEDUP_REMOVED lines=21> */
[----:B------:R-:W4:Y:S04]  /*29ed0*/  SHFL.IDX PT, R3, R5, 0x6, 0x181f ;  /* 0x00d81f0005037f89 */ /* 0x000f2800000e0000 */
[----:B------:R-:W0:Y:S01]  /*29ee0*/  SHFL.IDX PT, R5, R5, 0x7, 0x181f ;  /* 0x00f81f0005057f89 */ /* 0x000e2200000e0000 */
[----:B-1----:R-:W-:-:S04]  /*29ef0*/  IADD3 R2, P0, R33, R2, RZ ;  /* 0x0000000221027210 */ /* 0x002fc80007f1e0ff */
[----:B----4-:R-:W-:-:S05]  /*29f00*/  IADD3.X R3, RZ, R3, RZ, P0, !PT ;  /* 0x00000003ff037210 */ /* 0x010fca00007fe4ff */
[----:B------:R-:W-:Y:S04]  /*29f10*/  LDGSTS.E.BYPASS.LTC128B.128 [R4+0x2b400], desc[UR36][R2.64], !P3 ;  /* 0x2b40000002047fae */ /* 0x000fe8000d901d64 */
[----:B------:R1:W-:Y:S04]  /*29f20*/  LDGSTS.E.BYPASS.LTC128B.128 [R4+0x2f400], desc[UR36][R2.64+0x80], !P2 ;  /* 0x2f40008002047fae */ /* 0x0003e8000d101d64 */
[----:B01----:R1:W4:Y:S02]  /*29f30*/  SHFL.IDX PT, R2, R6, 0x7, 0x181f ;  /* 0x00f81f0006027f89 */ /* 0x00332400000e0000 */
.L_x_3588:
        /* <DEDUP_REMOVED lines=9> */
.L_x_3253:
[----:B------:R-:W-:Y:S02]  /*29fd0*/  PLOP3.LUT P2, PT, P2, P0, PT, 0xa2, 0x0 ;  /* 0x000000000000781c */ /* 0x000fe40001741472 */
[----:B------:R-:W-:-:S08]  /*29fe0*/  @P0 R2UR P2, UR4, R0 ;  /* 0x00000000000402ca */ /* 0x000fd00000040000 */
[----:B------:R-:W-:-:S05]  /*29ff0*/  @P0 PLOP3.LUT P0, PT, P2, PT, PT, 0x80, 0x0 ;  /* 0x000000000000081c */ /* 0x000fca000170f070 */
[----:B------:R-:W-:Y:S01]  /*2a000*/  @!P2 SYNCS.ARRIVE.TRANS64.RED.A0T1 RZ, [UR4+0x38830], RZ ;  /* 0x038830ffffffa9a7 */ /* 0x000fe20008200404 */
[----:B------:R-:W-:Y:S07]  /*2a010*/  @!P2 ARRIVES.LDGSTSBAR.64.TRANSCNT [UR4+0x38830] ;  /* 0x03883000ff00a9b0 */ /* 0x000fee0008000a84 */
[----:B------:R-:W-:Y:S05]  /*2a020*/  @P0 BRA.U.ANY `(.L_x_3253) ;  /* 0xfffffffd00e80947 */ /* 0x000fea000393ffff */
[----:B------:R-:W-:Y:S01]  /*2a030*/  NOP ;  /* 0x0000000000007918 */ /* 0x000fe20000000000 */
[----:B0-----:R-:W4:Y:S02]  /*2a040*/  LDL R2, [R1] ;  /* 0x0000000001027983 */ /* 0x001f240000100800 */
[----:B----4-:R-:W-:-:S13]  /*2a050*/  LOP3.LUT P3, RZ, R2, 0x4, RZ, 0xc0, !PT ;  /* 0x0000000402ff7812 */ /* 0x010fda000786c0ff */
[----:B------:R-:W-:Y:S05]  /*2a060*/  @!P3 BRA `(.L_x_3254) ;  /* 0x000000000004b947 */ /* 0x000fea0003800000 */
[----:B------:R-:W-:Y:S01]  /*2a070*/  BPT.TRAP 0x1 ;  /* 0x000000040000795c */ /* 0x000fe20000300000 */
.L_x_3254:
[----:B------:R2:W-:Y:S02]  /*2a080*/  SYNCS.ARRIVE.TRANS64.A1T0 RZ, [R0+URZ+0x38830], RZ ;  /* 0x038830ff00ff79a7 */ /* 0x0005e4000810003f */
[----:B--23--:R-:W-:-:S05]  /*2a090*/  IMAD.U32 R0, RZ, RZ, UR38 ;  /* 0x00000026ff007e24 */ /* 0x00cfca000f8e00ff */
[----:B------:R-:W-:-:S13]  /*2a0a0*/  ISETP.NE.AND P0, PT, R0, 0x3, PT ;  /* 0x000000030000780c */ /* 0x000fda0003f05270 */
[----:B------:R-:W-:Y:S05]  /*2a0b0*/  @!P0 BRA `(.L_x_3255) ;  /* 0x0000000000048947 */ /* 0x000fea0003800000 */
[----:B------:R-:W-:Y:S01]  /*2a0c0*/  BPT.TRAP 0x1 ;  /* 0x000000040000795c */ /* 0x000fe20000300000 */
.L_x_3255:
[----:B------:R-:W-:Y:S01]  /*2a0d0*/  LOP3.LUT R0, R10, 0x1, RZ, 0x3c, !PT ;  /* 0x000000010a007812 */ /* 0x000fe200078e3cff */
[----:B------:R-:W-:Y:S01]  /*2a0e0*/  IMAD R2, R9, 0x8, R23 ;  /* 0x0000000809027824 */ /* 0x000fe200078e0217 */
[----:B------:R-:W-:Y:S02]  /*2a0f0*/  BSSY B0, `(.L_x_3256) ;  /* 0x0000004000007945 */ /* 0x000fe40003800000 */
[----:B------:R-:W-:-:S04]  /*2a100*/  SHF.L.U32 R0, R0, 0x1f, RZ ;  /* 0x0000001f00007819 */ /* 0x000fc800000006ff */
[----:B------:R-:W0:Y:S02]  /*2a110*/  SYNCS.PHASECHK.TRANS64.TRYWAIT P2, [R2+URZ+0x38870], R0 ;  /* 0x03887000020075a7 */ /* 0x000e24000804017f */
[----:B0-----:R-:W-:Y:S05]  /*2a120*/  @!P2 BRA `(.L_x_3257) ;  /* 0x000000a400e8a947 */ /* 0x001fea0003800000 */
.L_x_3589:
[----:B------:R-:W-:Y:S05]  /*2a130*/  BSYNC B0 ;  /* 0x0000000000007941 */ /* 0x000fea0003800000 */
.L_x_3256:
[----:B------:R-:W2:Y:S02]  /*2a140*/  LDL R3, [R1] ;  /* 0x0000000001037983 */ /* 0x000ea40000100800 */
[----:B--2---:R-:W-:-:S13]  /*2a150*/  LOP3.LUT P2, RZ, R3, 0x4, RZ, 0xc0, !PT ;  /* 0x0000000403ff7812 */ /* 0x004fda000784c0ff */
[----:B------:R-:W-:Y:S05]  /*2a160*/  @!P2 BRA `(.L_x_3258) ;  /* 0x000000000004a947 */ /* 0x000fea0003800000 */
[----:B------:R-:W-:Y:S01]  /*2a170*/  BPT.TRAP 0x1 ;  /* 0x000000040000795c */ /* 0x000fe20000300000 */
.L_x_3258:
[----:B------:R-:W-:Y:S01]  /*2a180*/  SHF.L.U32 R3, R10, 0x1f, RZ ;  /* 0x0000001f0a037819 */ /* 0x000fe200000006ff */
[----:B0-----:R-:W-:-:S03]  /*2a190*/  IMAD.SHL.U32 R0, R9, 0x8000, RZ ;  /* 0x0000800009007824 */ /* 0x001fc600078e00ff */
[----:B------:R-:W0:Y:S02]  /*2a1a0*/  SYNCS.PHASECHK.TRANS64.TRYWAIT P2, [R2+URZ+0x38860], R3 ;  /* 0x03886003020075a7 */ /* 0x000e24000804017f */
[----:B0-----:R-:W-:Y:S05]  /*2a1b0*/  @!P2 BRA `(.L_x_3259) ;  /* 0x000000a400d8a947 */ /* 0x001fea0003800000 */
.L_x_3590:
[----:B------:R-:W2:Y:S04]  /*2a1c0*/  LDL R4, [R1] ;  /* 0x0000000001047983 */ /* 0x000ea80000100800 */
[----:B------:R-:W3:Y:S01]  /*2a1d0*/  LDL R8, [R1+0x24] ;  /* 0x0000240001087983 */ /* 0x000ee20000100800 */
[C---:B0-----:R-:W-:Y:S01]  /*2a1e0*/  LOP3.LUT R3, R0.reuse, R22, RZ, 0xfc, !PT ;  /* 0x0000001600037212 */ /* 0x041fe200078efcff */
[----:B------:R-:W-:Y:S05]  /*2a1f0*/  WARPSYNC.ALL ;  /* 0x0000000000007948 */ /* 0x000fea0003800000 */
[----:B------:R-:W4:Y:S01]  /*2a200*/  LDL R20, [R1+0x18] ;  /* 0x0000180001147983 */ /* 0x000f220000100800 */
[----:B------:R-:W-:Y:S01]  /*2a210*/  IADD3 R3, R23, R3, RZ ;  /* 0x0000000317037210 */ /* 0x000fe20007ffe0ff */
[----:B------:R-:W-:-:S02]  /*2a220*/  VIADD R21, R0, 0x2000 ;  /* 0x0000200000157836 */ /* 0x000fc40000000000 */
[----:B------:R-:W-:Y:S01]  /*2a230*/  VIADD R17, R0, 0x6000 ;  /* 0x0000600000117836 */ /* 0x000fe20000000000 */
[----:B------:R-:W5:Y:S01]  /*2a240*/  LDL R29, [R1+0x14] ;  /* 0x00001400011d7983 */ /* 0x000f620000100800 */
[----:B--2---:R-:W-:-:S03]  /*2a250*/  LOP3.LUT P2, RZ, R4, 0x4, RZ, 0xc0, !PT ;  /* 0x0000000404ff7812 */ /* 0x004fc6000784c0ff */
[----:B-1----:R3:W0:Y:S02]  /*2a260*/  LDSM.16.MT88.4 R4, [R3+0x10400] ;  /* 0x010400000304783b */ /* 0x0026240000004200 */
[----:B---3--:R-:W-:-:S05]  /*2a270*/  IADD3 R3, R23, R8, R0 ;  /* 0x0000000817037210 */ /* 0x008fca0007ffe000 */
[----:B------:R-:W1:Y:S01]  /*2a280*/  LDSM.16.MT88.4 R8, [R3+0x10400] ;  /* 0x010400000308783b */ /* 0x000e620000004200 */
[C-C-:B0-----:R-:W-:Y:S02]  /*2a290*/  PRMT R12, R4.reuse, 0x6420, R5.reuse ;  /* 0x00006420040c7816 */ /* 0x141fe40000000005 */
[----:B------:R-:W-:Y:S02]  /*2a2a0*/  PRMT R13, R4, 0x7531, R5 ;  /* 0x00007531040d7816 */ /* 0x000fe40000000005 */
[----:B------:R-:W-:Y:S02]  /*2a2b0*/  LOP3.LUT R4, R0, R25, RZ, 0xfc, !PT ;  /* 0x0000001900047212 */ /* 0x000fe400078efcff */
[C-C-:B------:R-:W-:Y:S02]  /*2a2c0*/  PRMT R14, R6.reuse, 0x6420, R7.reuse ;  /* 0x00006420060e7816 */ /* 0x140fe40000000007 */
[----:B------:R-:W-:Y:S01]  /*2a2d0*/  PRMT R15, R6, 0x7531, R7 ;  /* 0x00007531060f7816 */ /* 0x000fe20000000007 */
[----:B------:R-:W-:Y:S01]  /*2a2e0*/  IMAD.IADD R4, R24, 0x1, R4 ;  /* 0x0000000118047824 */ /* 0x000fe200078e0204 */
[----:B-1----:R-:W-:-:S04]  /*2a2f0*/  PRMT R5, R8, 0x7531, R9 ;  /* 0x0000753108057816 */ /* 0x002fc80000000009 */
[----:B------:R0:W-:Y:S01]  /*2a300*/  STSM.16.M88.4 [R4], R12 ;  /* 0x0000000c04007844 */ /* 0x0001e20000000200 */
[C-C-:B------:R-:W-:Y:S02]  /*2a310*/  PRMT R6, R10.reuse, 0x6420, R11.reuse ;  /* 0x000064200a067816 */ /* 0x140fe4000000000b */
[----:B------:R-:W-:Y:S02]  /*2a320*/  PRMT R7, R10, 0x7531, R11 ;  /* 0x000075310a077816 */ /* 0x000fe4000000000b */
[----:B0-----:R-:W-:Y:S02]  /*2a330*/  PRMT R4, R8, 0x6420, R9 ;  /* 0x0000642008047816 */ /* 0x001fe40000000009 */
[----:B------:R-:W-:Y:S01]  /*2a340*/  LOP3.LUT R8, R21, R25, RZ, 0xfc, !PT ;  /* 0x0000001915087212 */ /* 0x000fe200078efcff */
[----:B------:R-:W-:-:S04]  /*2a350*/  VIADD R12, R0, 0x4000 ;  /* 0x00004000000c7836 */ /* 0x000fc80000000000 */
[----:B------:R-:W-:-:S05]  /*2a360*/  IMAD.IADD R8, R24, 0x1, R8 ;  /* 0x0000000118087824 */ /* 0x000fca00078e0208 */
[----:B------:R0:W-:Y:S02]  /*2a370*/  STSM.16.M88.4 [R8], R4 ;  /* 0x0000000408007844 */ /* 0x0001e40000000200 */
[----:B0-----:R-:W-:-:S04]  /*2a380*/  LOP3.LUT R4, R12, R22, RZ, 0xfc, !PT ;  /* 0x000000160c047212 */ /* 0x001fc800078efcff */
[----:B------:R-:W-:-:S05]  /*2a390*/  IADD3 R4, R23, R4, RZ ;  /* 0x0000000417047210 */ /* 0x000fca0007ffe0ff */
        /* <DEDUP_REMOVED lines=20> */
[----:B----4-:R-:W-:-:S05]  /*2a4e0*/  IMAD.IADD R28, R20, 0x1, R0 ;  /* 0x00000001141c7824 */ /* 0x010fca00078e0200 */
        /* <DEDUP_REMOVED lines=9> */
[----:B------:R-:W-:-:S05]  /*2a580*/  LOP3.LUT R4, R4, R22, RZ, 0xfc, !PT ;  /* 0x0000001604047212 */ /* 0x000fca00078efcff */
[----:B------:R-:W-:Y:S01]  /*2a590*/  IMAD.IADD R4, R23, 0x1, R4 ;  /* 0x0000000117047824 */ /* 0x000fe200078e0204 */
        /* <DEDUP_REMOVED lines=27> */
[----:B------:R-:W-:Y:S01]  /*2a750*/  PRMT R13, R8, 0x7531, R9 ;  /* 0x00007531080d7816 */ /* 0x000fe20000000009 */
[----:B------:R-:W-:Y:S02]  /*2a760*/  IMAD.IADD R8, R23, 0x1, R17 ;  /* 0x0000000117087824 */ /* 0x000fe400078e0211 */
[----:B------:R-:W2:Y:S01]  /*2a770*/  LDL R17, [R1+0x1c] ;  /* 0x00001c0001117983 */ /* 0x000ea20000100800 */
[----:B-----5:R-:W-:-:S02]  /*2a780*/  IADD3 R21, R29, R0, RZ ;  /* 0x000000001d157210 */ /* 0x020fc40007ffe0ff */
[----:B------:R-:W-:Y:S02]  /*2a790*/  PRMT R14, R10, 0x6420, R11 ;  /* 0x000064200a0e7816 */ /* 0x000fe4000000000b */
[----:B------:R-:W-:Y:S02]  /*2a7a0*/  IADD3 R20, R24, R21, R25 ;  /* 0x0000001518147210 */ /* 0x000fe40007ffe019 */
[----:B------:R-:W-:Y:S02]  /*2a7b0*/  PRMT R15, R10, 0x7531, R11 ;  /* 0x000075310a0f7816 */ /* 0x000fe4000000000b */
[----:B------:R-:W-:Y:S01]  /*2a7c0*/  IADD3 R21, R24, R36, R21 ;  /* 0x0000002418157210 */ /* 0x000fe20007ffe015 */
        /* <DEDUP_REMOVED lines=26> */
[----:B------:R-:W-:Y:S01]  /*2a970*/  PRMT R7, R10, 0x7531, R11 ;  /* 0x000075310a077816 */ /* 0x000fe2000000000b */
[----:B--2---:R-:W-:Y:S01]  /*2a980*/  IMAD.IADD R20, R17, 0x1, R0 ;  /* 0x0000000111147824 */ /* 0x004fe200078e0200 */
[----:B------:R-:W-:-:S04]  /*2a990*/  IADD3 R0, R0, 0x7000, RZ ;  /* 0x0000700000007810 */ /* 0x000fc80007ffe0ff */
        /* <DEDUP_REMOVED lines=26> */
.L_x_3260:
[----:B-1----:R1:W-:Y:S01]  /*2ab40*/  SYNCS.ARRIVE.TRANS64.A1T0 RZ, [R2+URZ+0x38850], RZ ;  /* 0x038850ff02ff79a7 */ /* 0x0023e2000810003f */
[----:B------:R-:W-:Y:S06]  /*2ab50*/  BAR.SYNC.DEFER_BLOCKING 0x2, 0x80 ;  /* 0x0082000000007b1d */ /* 0x000fec0000010000 */
[----:B------:R-:W-:Y:S05]  /*2ab60*/  @!P0 BRA `(.L_x_3261) ;  /* 0x0000000000048947 */ /* 0x000fea0003800000 */
[----:B------:R-:W-:Y:S01]  /*2ab70*/  BPT.TRAP 0x1 ;  /* 0x000000040000795c */ /* 0x000fe20000300000 */
.L_x_3261:
[----:B------:R-:W2:Y:S01]  /*2ab80*/  LDL R0, [R1+0x10] ;  /* 0x0000100001007983 */ /* 0x000ea20000100800 */
[----:B-1----:R-:W-:Y:S02]  /*2ab90*/  VIADD R2, R2, 0x38880 ;  /* 0x0003888002027836 */ /* 0x002fe40000000000 */
[----:B------:R-:W-:Y:S02]  /*2aba0*/  IMAD.MOV.U32 R9, RZ, RZ, R26 ;  /* 0x000000ffff097224 */ /* 0x000fe400078e001a */
[----:B------:R-:W-:Y:S01]  /*2abb0*/  IMAD.MOV.U32 R10, RZ, RZ, R34 ;  /* 0x000000ffff0a7224 */ /* 0x000fe200078e0022 */
[----:B--2---:R-:W-:-:S04]  /*2abc0*/  PRMT R2, R0, 0x654, R2 ;  /* 0x0000065400027816 */ /* 0x004fc80000000002 */
[----:B------:R1:W-:Y:S01]  /*2abd0*/  SYNCS.ARRIVE.TRANS64.RED.A1T0 RZ, [R2+URZ], RZ ;  /* 0x000000ff02ff79a7 */ /* 0x0003e2000810043f */
[----:B------:R-:W-:Y:S05]  /*2abe0*/  @P1 BRA `(.L_x_3262) ;  /* 0xffffffe4007c1947 */ /* 0x000fea000383ffff */
.L_x_3242:
        /* <DEDUP_REMOVED lines=19> */
.L_x_3264:
[----:B------:R-:W-:Y:S05]  /*2ad20*/  BSYNC B0 ;  /* 0x0000000000007941 */ /* 0x000fea0003800000 */
.L_x_3263:
[----:B------:R-:W-:Y:S05]  /*2ad30*/  @!P0 BRA `(.L_x_3265) ;  /* 0x0000000000048947 */ /* 0x000fea0003800000 */
[----:B------:R-:W-:Y:S01]  /*2ad40*/  BPT.TRAP 0x1 ;  /* 0x000000040000795c */ /* 0x000fe20000300000 */
.L_x_3265:
[----:B------:R-:W-:Y:S01]  /*2ad50*/  LOP3.LUT R3, R34, 0x1, RZ, 0x3c, !PT ;  /* 0x0000000122037812 */ /* 0x000fe200078e3cff */
[----:B------:R-:W-:Y:S01]  /*2ad60*/  IMAD R0, R26, 0x8, R23 ;  /* 0x000000081a007824 */ /* 0x000fe200078e0217 */
[----:B------:R-:W-:Y:S02]  /*2ad70*/  BSSY B0, `(.L_x_3266) ;  /* 0x0000004000007945 */ /* 0x000fe40003800000 */
[----:B------:R-:W-:-:S04]  /*2ad80*/  SHF.L.U32 R3, R3, 0x1f, RZ ;  /* 0x0000001f03037819 */ /* 0x000fc800000006ff */
[----:B------:R-:W0:Y:S02]  /*2ad90*/  SYNCS.PHASECHK.TRANS64.TRYWAIT P1, [R0+URZ+0x38870], R3 ;  /* 0x03887003000075a7 */ /* 0x000e24000802017f */
[----:B0-----:R-:W-:Y:S05]  /*2ada0*/  @!P1 BRA `(.L_x_3267) ;  /* 0x0000009800f09947 */ /* 0x001fea0003800000 */
.L_x_3591:
[----:B------:R-:W-:Y:S05]  /*2adb0*/  BSYNC B0 ;  /* 0x0000000000007941 */ /* 0x000fea0003800000 */
.L_x_3266:
[----:B------:R-:W2:Y:S02]  /*2adc0*/  LDL R2, [R1] ;  /* 0x0000000001027983 */ /* 0x000ea40000100800 */
[----:B--2---:R-:W-:-:S13]  /*2add0*/  LOP3.LUT P1, RZ, R2, 0x4, RZ, 0xc0, !PT ;  /* 0x0000000402ff7812 */ /* 0x004fda000782c0ff */
[----:B------:R-:W-:Y:S05]  /*2ade0*/  @!P1 BRA `(.L_x_3268) ;  /* 0x0000000000049947 */ /* 0x000fea0003800000 */
[----:B------:R-:W-:Y:S01]  /*2adf0*/  BPT.TRAP 0x1 ;  /* 0x000000040000795c */ /* 0x000fe20000300000 */
.L_x_3268:
[----:B0-----:R-:W-:-:S04]  /*2ae00*/  SHF.L.U32 R3, R34, 0x1f, RZ ;  /* 0x0000001f22037819 */ /* 0x001fc800000006ff */
[----:B------:R-:W0:Y:S02]  /*2ae10*/  SYNCS.PHASECHK.TRANS64.TRYWAIT P1, [R0+URZ+0x38860], R3 ;  /* 0x03886003000075a7 */ /* 0x000e24000802017f */
[----:B0-----:R-:W-:Y:S05]  /*2ae20*/  @!P1 BRA `(.L_x_3269) ;  /* 0x0000009800e49947 */ /* 0x001fea0003800000 */
.L_x_3592:
[----:B------:R-:W2:Y:S04]  /*2ae30*/  LDL R2, [R1] ;  /* 0x0000000001027983 */ /* 0x000ea80000100800 */
[----:B------:R-:W3:Y:S01]  /*2ae40*/  LDL R4, [R1+0x24] ;  /* 0x0000240001047983 */ /* 0x000ee20000100800 */
[----:B------:R-:W-:Y:S01]  /*2ae50*/  IMAD.SHL.U32 R18, R26, 0x8000, RZ ;  /* 0x000080001a127824 */ /* 0x000fe200078e00ff */
[----:B------:R-:W-:Y:S05]  /*2ae60*/  WARPSYNC.ALL ;  /* 0x0000000000007948 */ /* 0x000fea0003800000 */
[----:B------:R-:W4:Y:S01]  /*2ae70*/  LDL R28, [R1+0x18] ;  /* 0x00001800011c7983 */ /* 0x000f220000100800 */
[----:B0-----:R-:W-:-:S05]  /*2ae80*/  LOP3.LUT R3, R18, R25, RZ, 0xfc, !PT ;  /* 0x0000001912037212 */ /* 0x001fca00078efcff */
[----:B------:R-:W-:Y:S01]  /*2ae90*/  IMAD.IADD R3, R24, 0x1, R3 ;  /* 0x0000000118037824 */ /* 0x000fe200078e0203 */
[----:B------:R-:W-:Y:S02]  /*2aea0*/  IADD3 R20, R18, 0x2000, RZ ;  /* 0x0000200012147810 */ /* 0x000fe40007ffe0ff */
[----:B--2---:R-:W-:Y:S02]  /*2aeb0*/  LOP3.LUT P1, RZ, R2, 0x4, RZ, 0xc0, !PT ;  /* 0x0000000402ff7812 */ /* 0x004fe4000782c0ff */
[----:B------:R-:W-:-:S05]  /*2aec0*/  LOP3.LUT R2, R18, R22, RZ, 0xfc, !PT ;  /* 0x0000001612027212 */ /* 0x000fca00078efcff */
[C---:B------:R-:W-:Y:S01]  /*2aed0*/  IMAD.IADD R9, R23.reuse, 0x1, R2 ;  /* 0x0000000117097824 */ /* 0x040fe200078e0202 */
[----:B---3--:R-:W-:-:S05]  /*2aee0*/  IADD3 R2, R23, R4, R18 ;  /* 0x0000000417027210 */ /* 0x008fca0007ffe012 */
[----:B------:R-:W0:Y:S04]  /*2aef0*/  LDSM.16.MT88.4 R8, [R9+0x10400] ;  /* 0x010400000908783b */ /* 0x000e280000004200 */
[----:B------:R-:W1:Y:S01]  /*2af00*/  LDSM.16.MT88.4 R4, [R2+0x10400] ;  /* 0x010400000204783b */ /* 0x000e620000004200 */
[C-C-:B0-----:R-:W-:Y:S02]  /*2af10*/  PRMT R12, R8.reuse, 0x6420, R9.reuse ;  /* 0x00006420080c7816 */ /* 0x141fe40000000009 */
[----:B------:R-:W-:Y:S02]  /*2af20*/  PRMT R13, R8, 0x7531, R9 ;  /* 0x00007531080d7816 */ /* 0x000fe40000000009 */
[C-C-:B------:R-:W-:Y:S02]  /*2af30*/  PRMT R14, R10.reuse, 0x6420, R11.reuse ;  /* 0x000064200a0e7816 */ /* 0x140fe4000000000b */
[----:B------:R-:W-:-:S05]  /*2af40*/  PRMT R15, R10, 0x7531, R11 ;  /* 0x000075310a0f7816 */ /* 0x000fca000000000b */
[----:B------:R0:W-:Y:S01]  /*2af50*/  STSM.16.M88.4 [R3], R12 ;  /* 0x0000000c03007844 */ /* 0x0001e20000000200 */
[C-C-:B-1----:R-:W-:Y:S02]  /*2af60*/  PRMT R8, R4.reuse, 0x6420, R5.reuse ;  /* 0x0000642004087816 */ /* 0x142fe40000000005 */
[----:B------:R-:W-:Y:S02]  /*2af70*/  PRMT R9, R4, 0x7531, R5 ;  /* 0x0000753104097816 */ /* 0x000fe40000000005 */
[----:B------:R-:W-:Y:S02]  /*2af80*/  LOP3.LUT R5, R20, R25, RZ, 0xfc, !PT ;  /* 0x0000001914057212 */ /* 0x000fe400078efcff */
[--C-:B------:R-:W-:Y:S01]  /*2af90*/  PRMT R10, R6, 0x6420, R7.reuse ;  /* 0x00006420060a7816 */ /* 0x100fe20000000007 */
[----:B0-----:R-:W-:Y:S01]  /*2afa0*/  VIADD R3, R18, 0x4000 ;  /* 0x0000400012037836 */ /* 0x001fe20000000000 */
[----:B------:R-:W-:-:S04]  /*2afb0*/  PRMT R11, R6, 0x7531, R7 ;  /* 0x00007531060b7816 */ /* 0x000fc80000000007 */
[----:B------:R-:W-:Y:S01]  /*2afc0*/  LOP3.LUT R4, R3, R22, RZ, 0xfc, !PT ;  /* 0x0000001603047212 */ /* 0x000fe200078efcff */
[----:B------:R-:W-:-:S04]  /*2afd0*/  IMAD.IADD R17, R24, 0x1, R5 ;  /* 0x0000000118117824 */ /* 0x000fc800078e0205 */
[----:B------:R-:W-:Y:S01]  /*2afe0*/  IMAD.IADD R21, R23, 0x1, R4 ;  /* 0x0000000117157824 */ /* 0x000fe200078e0204 */
[----:B------:R-:W-:Y:S04]  /*2aff0*/  STSM.16.M88.4 [R17], R8 ;  /* 0x0000000811007844 */ /* 0x000fe80000000200 */
[----:B------:R-:W0:Y:S01]  /*2b000*/  LDSM.16.MT88.4 R4, [R21+0x10400] ;  /* 0x010400001504783b */ /* 0x000e220000004200 */
[----:B------:R-:W-:Y:S02]  /*2b010*/  LOP3.LUT R3, R3, R25, RZ, 0xfc, !PT ;  /* 0x0000001903037212 */ /* 0x000fe400078efcff */
[C-C-:B0-----:R-:W-:Y:S02]  /*2b020*/  PRMT R12, R4.reuse, 0x6420, R5.reuse ;  /* 0x00006420040c7816 */ /* 0x141fe40000000005 */
[----:B------:R-:W-:-:S02]  /*2b030*/  PRMT R13, R4, 0x7531, R5 ;  /* 0x00007531040d7816 */ /* 0x000fc40000000005 */
[C-C-:B------:R-:W-:Y:S02]  /*2b040*/  PRMT R14, R6.reuse, 0x6420, R7.reuse ;  /* 0x00006420060e7816 */ /* 0x140fe40000000007 */
[----:B------:R-:W-:Y:S02]  /*2b050*/  PRMT R15, R6, 0x7531, R7 ;  /* 0x00007531060f7816 */ /* 0x000fe40000000007 */
[----:B------:R-:W0:Y:S01]  /*2b060*/  LDSM.16.MT88.4 R4, [R2+0x14400] ;  /* 0x014400000204783b */ /* 0x000e220000004200 */
[----:B------:R-:W-:Y:S01]  /*2b070*/  IMAD.IADD R3, R24, 0x1, R3 ;  /* 0x0000000118037824 */ /* 0x000fe200078e0203 */
[----:B------:R-:W-:-:S04]  /*2b080*/  IADD3 R21, R18, 0x6000, RZ ;  /* 0x0000600012157810 */ /* 0x000fc80007ffe0ff */
[----:B------:R1:W-:Y:S02]  /*2b090*/  STSM.16.M88.4 [R3], R12 ;  /* 0x0000000c03007844 */ /* 0x0003e40000000200 */
[----:B-1----:R-:W-:-:S05]  /*2b0a0*/  LOP3.LUT R3, R21, R25, RZ, 0xfc, !PT ;  /* 0x0000001915037212 */ /* 0x002fca00078efcff */
[----:B------:R-:W-:Y:S01]  /*2b0b0*/  IMAD.IADD R3, R24, 0x1, R3 ;  /* 0x0000000118037824 */ /* 0x000fe200078e0203 */
[C-C-:B0-----:R-:W-:Y:S02]  /*2b0c0*/  PRMT R8, R4.reuse, 0x6420, R5.reuse ;  /* 0x0000642004087816 */ /* 0x141fe40000000005 */
[----:B------:R-:W-:Y:S01]  /*2b0d0*/  PRMT R9, R4, 0x7531, R5 ;  /* 0x0000753104097816 */ /* 0x000fe20000000005 */
[----:B------:R-:W-:Y:S01]  /*2b0e0*/  VIADD R5, R18, 0x1000 ;  /* 0x0000100012057836 */ /* 0x000fe20000000000 */
[----:B------:R-:W-:-:S04]  /*2b0f0*/  PRMT R10, R6, 0x6420, R7 ;  /* 0x00006420060a7816 */ /* 0x000fc80000000007 */
[----:B------:R-:W-:Y:S02]  /*2b100*/  LOP3.LUT R4, R5, R22, RZ, 0xfc, !PT ;  /* 0x0000001605047212 */ /* 0x000fe400078efcff */
[----:B------:R-:W-:-:S03]  /*2b110*/  PRMT R11, R6, 0x7531, R7 ;  /* 0x00007531060b7816 */ /* 0x000fc60000000007 */
[----:B------:R-:W-:Y:S02]  /*2b120*/  IMAD.IADD R27, R23, 0x1, R4 ;  /* 0x00000001171b7824 */ /* 0x000fe400078e0204 */
[----:B------:R-:W-:Y:S04]  /*2b130*/  STSM.16.M88.4 [R3], R8 ;  /* 0x0000000803007844 */ /* 0x000fe80000000200 */
[----:B------:R-:W0:Y:S02]  /*2b140*/  LDSM.16.MT88.4 R4, [R27+0x10400] ;  /* 0x010400001b04783b */ /* 0x000e240000004200 */
[C-C-:B0-----:R-:W-:Y:S02]  /*2b150*/  PRMT R12, R4.reuse, 0x6420, R5.reuse ;  /* 0x00006420040c7816 */ /* 0x141fe40000000005 */
[----:B------:R-:W-:-:S02]  /*2b160*/  PRMT R13, R4, 0x7531, R5 ;  /* 0x00007531040d7816 */ /* 0x000fc40000000005 */
[C-C-:B------:R-:W-:Y:S02]  /*2b170*/  PRMT R14, R6.reuse, 0x6420, R7.reuse ;  /* 0x00006420060e7816 */ /* 0x140fe40000000007 */
[----:B------:R-:W-:Y:S02]  /*2b180*/  PRMT R15, R6, 0x7531, R7 ;  /* 0x00007531060f7816 */ /* 0x000fe40000000007 */
[----:B------:R-:W0:Y:S01]  /*2b190*/  LDSM.16.MT88.4 R4, [R2+0x11400] ;  /* 0x011400000204783b */ /* 0x000e220000004200 */
[----:B----4-:R-:W-:-:S05]  /*2b1a0*/  IMAD.IADD R3, R28, 0x1, R18 ;  /* 0x000000011c037824 */ /* 0x010fca00078e0212 */
        /* <DEDUP_REMOVED lines=11> */
[----:B------:R0:W1:Y:S04]  /*2b260*/  LDSM.16.MT88.4 R4, [R27+0x10400] ;  /* 0x010400001b04783b */ /* 0x0000680000004200 */
[----:B0-----:R-:W2:Y:S01]  /*2b270*/  LDL R27, [R1+0x14] ;  /* 0x00001400011b7983 */ /* 0x001ea20000100800 */
[C-C-:B-1----:R-:W-:Y:S02]  /*2b280*/  PRMT R12, R4.reuse, 0x6420, R5.reuse ;  /* 0x00006420040c7816 */ /* 0x142fe40000000005 */
[----:B------:R-:W-:-:S02]  /*2b290*/  PRMT R13, R4, 0x7531, R5 ;  /* 0x00007531040d7816 */ /* 0x000fc40000000005 */
[C-C-:B------:R-:W-:Y:S02]  /*2b2a0*/  PRMT R14, R6.reuse, 0x6420, R7.reuse ;  /* 0x00006420060e7816 */ /* 0x140fe40000000007 */
[----:B------:R-:W-:Y:S02]  /*2b2b0*/  PRMT R15, R6, 0x7531, R7 ;  /* 0x00007531060f7816 */ /* 0x000fe40000000007 */
[----:B------:R-:W0:Y:S04]  /*2b2c0*/  LDSM.16.MT88.4 R4, [R2+0x15400] ;  /* 0x015400000204783b */ /* 0x000e280000004200 */
[----:B------:R-:W-:Y:S01]  /*2b2d0*/  STSM.16.M88.4 [R17+0x4000], R12 ;  /* 0x0040000c11007844 */ /* 0x000fe20000000200 */
[----:B------:R-:W-:-:S05]  /*2b2e0*/  LOP3.LUT R20, R20, R22, RZ, 0xfc, !PT ;  /* 0x0000001614147212 */ /* 0x000fca00078efcff */
[----:B------:R-:W-:Y:S01]  /*2b2f0*/  IMAD.IADD R20, R23, 0x1, R20 ;  /* 0x0000000117147824 */ /* 0x000fe200078e0214 */
[C-C-:B0-----:R-:W-:Y:S02]  /*2b300*/  PRMT R8, R4.reuse, 0x6420, R5.reuse ;  /* 0x0000642004087816 */ /* 0x141fe40000000005 */
        /* <DEDUP_REMOVED lines=9> */
[----:B------:R-:W0:Y:S02]  /*2b3a0*/  LDSM.16.MT88.4 R4, [R2+0x12400] ;  /* 0x012400000204783b */ /* 0x000e240000004200 */
[C-C-:B0-----:R-:W-:Y:S02]  /*2b3b0*/  PRMT R8, R4.reuse, 0x6420, R5.reuse ;  /* 0x0000642004087816 */ /* 0x141fe40000000005 */
[----:B------:R-:W-:Y:S02]  /*2b3c0*/  PRMT R9, R4, 0x7531, R5 ;  /* 0x0000753104097816 */ /* 0x000fe40000000005 */
[----:B------:R-:W-:Y:S01]  /*2b3d0*/  LOP3.LUT R4, R21, R22, RZ, 0xfc, !PT ;  /* 0x0000001615047212 */ /* 0x000fe200078efcff */
[----:B--2---:R-:W-:Y:S02]  /*2b3e0*/  IMAD.IADD R3, R27, 0x1, R18 ;  /* 0x000000011b037824 */ /* 0x004fe400078e0212 */
[----:B------:R-:W2:Y:S01]  /*2b3f0*/  LDL R27, [R1+0x1c] ;  /* 0x00001c00011b7983 */ /* 0x000ea20000100800 */
[----:B------:R-:W-:-:S02]  /*2b400*/  PRMT R10, R6, 0x6420, R7 ;  /* 0x00006420060a7816 */ /* 0x000fc40000000007 */
[----:B------:R-:W-:Y:S01]  /*2b410*/  IADD3 R17, R24, R3, R25 ;  /* 0x0000000318117210 */ /* 0x000fe20007ffe019 */
[----:B------:R-:W-:Y:S01]  /*2b420*/  IMAD.IADD R20, R23, 0x1, R4 ;  /* 0x0000000117147824 */ /* 0x000fe200078e0204 */
        /* <DEDUP_REMOVED lines=10> */
[----:B------:R-:W-:Y:S01]  /*2b4d0*/  STSM.16.M88.4 [R17+0x4000], R12 ;  /* 0x0040000c11007844 */ /* 0x000fe20000000200 */
[----:B0-----:R-:W-:-:S02]  /*2b4e0*/  PRMT R8, R4, 0x6420, R5 ;  /* 0x0000642004087816 */ /* 0x001fc40000000005 */
[----:B------:R-:W-:Y:S02]  /*2b4f0*/  PRMT R9, R4, 0x7531, R5 ;  /* 0x0000753104097816 */ /* 0x000fe40000000005 */
[----:B------:R-:W-:-:S04]  /*2b500*/  IADD3 R5, R18, 0x3000, RZ ;  /* 0x0000300012057810 */ /* 0x000fc80007ffe0ff */
        /* <DEDUP_REMOVED lines=12> */
[----:B------:R-:W-:Y:S01]  /*2b5d0*/  PRMT R9, R4, 0x7531, R5 ;  /* 0x0000753104097816 */ /* 0x000fe20000000005 */
[----:B------:R-:W-:Y:S01]  /*2b5e0*/  VIADD R5, R18, 0x7000 ;  /* 0x0000700012057836 */ /* 0x000fe20000000000 */
[----:B------:R-:W-:-:S04]  /*2b5f0*/  PRMT R10, R6, 0x6420, R7 ;  /* 0x00006420060a7816 */ /* 0x000fc80000000007 */
[----:B------:R-:W-:Y:S02]  /*2b600*/  LOP3.LUT R4, R5, R22, RZ, 0xfc, !PT ;  /* 0x0000001605047212 */ /* 0x000fe400078efcff */
[----:B------:R-:W-:-:S03]  /*2b610*/  PRMT R11, R6, 0x7531, R7 ;  /* 0x00007531060b7816 */ /* 0x000fc60000000007 */
[----:B------:R-:W-:Y:S02]  /*2b620*/  IMAD.IADD R17, R23, 0x1, R4 ;  /* 0x0000000117117824 */ /* 0x000fe400078e0204 */
[----:B--2---:R-:W-:-:S05]  /*2b630*/  IMAD.IADD R21, R27, 0x1, R18 ;  /* 0x000000011b157824 */ /* 0x004fca00078e0212 */
[C---:B------:R-:W-:Y:S02]  /*2b640*/  IADD3 R3, R24.reuse, R21, R25 ;  /* 0x0000001518037210 */ /* 0x040fe40007ffe019 */
[----:B------:R-:W-:-:S03]  /*2b650*/  IADD3 R24, R24, R36, R21 ;  /* 0x0000002418187210 */ /* 0x000fc60007ffe015 */
        /* <DEDUP_REMOVED lines=22> */
.L_x_3270:
[----:B-1----:R1:W-:Y:S01]  /*2b7c0*/  SYNCS.ARRIVE.TRANS64.A1T0 RZ, [R0+URZ+0x38850], RZ ;  /* 0x038850ff00ff79a7 */ /* 0x0023e2000810003f */
[----:B------:R-:W-:Y:S06]  /*2b7d0*/  BAR.SYNC.DEFER_BLOCKING 0x2, 0x80 ;  /* 0x0082000000007b1d */ /* 0x000fec0000010000 */
[----:B------:R-:W-:Y:S05]  /*2b7e0*/  @!P0 BRA `(.L_x_3271) ;  /* 0x0000000000048947 */ /* 0x000fea0003800000 */
[----:B------:R-:W-:Y:S01]  /*2b7f0*/  BPT.TRAP 0x1 ;  /* 0x000000040000795c */ /* 0x000fe20000300000 */
.L_x_3271:
[----:B------:R-:W2:Y:S01]  /*2b800*/  LDL R2, [R1+0x10] ;  /* 0x0000100001027983 */ /* 0x000ea20000100800 */
[----:B-1----:R-:W-:Y:S01]  /*2b810*/  IADD3 R0, R0, 0x38880, RZ ;  /* 0x0003888000007810 */ /* 0x002fe20007ffe0ff */
[----:B------:R-:W-:-:S05]  /*2b820*/  VIADD R26, R26, 0x1 ;  /* 0x000000011a1a7836 */ /* 0x000fca0000000000 */
[----:B------:R-:W-:-:S04]  /*2b830*/  ISETP.NE.AND P0, PT, R26, 0x2, PT ;  /* 0x000000021a00780c */ /* 0x000fc80003f05270 */
[----:B0-----:R-:W-:Y:S02]  /*2b840*/  SEL R3, RZ, 0x1, P0 ;  /* 0x00000001ff037807 */ /* 0x001fe40000000000 */
[----:B------:R-:W-:Y:S02]  /*2b850*/  SEL R26, R26, RZ, P0 ;  /* 0x000000ff1a1a7207 */ /* 0x000fe40000000000 */
[----:B------:R-:W-:Y:S02]  /*2b860*/  LOP3.LUT R34, R34, R3, RZ, 0x3c, !PT ;  /* 0x0000000322227212 */ /* 0x000fe400078e3cff */
[----:B--2---:R-:W-:-:S04]  /*2b870*/  PRMT R0, R2, 0x654, R0 ;  /* 0x0000065402007816 */ /* 0x004fc80000000000 */
[----:B------:R0:W-:Y:S03]  /*2b880*/  SYNCS.ARRIVE.TRANS64.RED.A1T0 RZ, [R0+URZ], RZ ;  /* 0x000000ff00ff79a7 */ /* 0x0001e6000810043f */
.L_x_3212:
[----:B0-----:R-:W3:Y:S02]  /*2b890*/  LDL R0, [R1] ;  /* 0x0000000001007983 */ /* 0x001ee40000100800 */
[----:B---3--:R-:W-:-:S13]  /*2b8a0*/  LOP3.LUT P0, RZ, R0, 0x80, RZ, 0xc0, !PT ;  /* 0x0000008000ff7812 */ /* 0x008fda000780c0ff */
[----:B------:R-:W-:Y:S05]  /*2b8b0*/  @!P0 BRA `(.L_x_3272) ;  /* 0x0000000000288947 */ /* 0x000fea0003800000 */
[----:B------:R-:W-:Y:S05]  /*2b8c0*/  WARPSYNC.ALL ;  /* 0x0000000000007948 */ /* 0x000fea0003800000 */
[----:B------:R-:W0:Y:S08]  /*2b8d0*/  S2UR UR4, SR_CgaCtaId ;  /* 0x00000000000479c3 */ /* 0x000e300000008800 */
[----:B------:R-:W-:Y:S01]  /*2b8e0*/  BAR.SYNC.DEFER_BLOCKING 0x5, 0x180 ;  /* 0x0146000000007b1d */ /* 0x000fe20000010000 */
[----:B--2---:R-:W-:Y:S01]  /*2b8f0*/  MOV R23, 0x400 ;  /* 0x0000040000177802 */ /* 0x004fe20000000f00 */
[----:B0-----:R-:W-:-:S05]  /*2b900*/  IMAD.U32 R0, RZ, RZ, UR4 ;  /* 0x00000004ff007e24 */ /* 0x001fca000f8e00ff */
[----:B------:R-:W-:Y:S01]  /*2b910*/  LEA R23, R0, R23, 0x18 ;  /* 0x0000001700177211 */ /* 0x000fe200078ec0ff */
[----:B------:R3:W-:Y:S04]  /*2b920*/  STL [R1+0x10], R0 ;  /* 0x0000100001007387 */ /* 0x0007e80000100800 */
[----:B------:R3:W4:Y:S01]  /*2b930*/  LDS.128 R16, [R23+0x388d0] ;  /* 0x0388d00017107984 */ /* 0x0007220000000c00 */
[----:B------:R-:W-:Y:S06]  /*2b940*/  BAR.ARV 0x4, 0x180 ;  /* 0x0106000000007b1d */ /* 0x000fec0000002000 */
[----:B------:R-:W-:Y:S05]  /*2b950*/  BRA `(.L_x_3273) ;  /* 0x0000000800d47947 */ /* 0x000fea0003800000 */
.L_x_3272:
[----:B------:R-:W0:Y:S01]  /*2b960*/  S2R R0, SR_TID.X ;  /* 0x0000000000007919 */ /* 0x000e220000002100 */
[----:B------:R-:W-:Y:S01]  /*2b970*/  UMOV UR4, 0xffffffff ;  /* 0xffffffff00047882 */ /* 0x000fe20000000000 */
[----:B0-----:R-:W-:-:S04]  /*2b980*/  LOP3.LUT R7, R0, 0x1f, RZ, 0xc0, !PT ;  /* 0x0000001f00077812 */ /* 0x001fc800078ec0ff */
[----:B------:R-:W-:Y:S01]  /*2b990*/  ISETP.NE.AND P0, PT, R7, 0x1f, PT ;  /* 0x0000001f0700780c */ /* 0x000fe20003f05270 */
[----:B------:R-:W-:-:S12]  /*2b9a0*/  BRA.DIV UR4, `(.L_x_3274) ;  /* 0x0000009204187947 */ /* 0x000fd8000b800000 */
[----:B--2---:R-:W-:Y:S01]  /*2b9b0*/  IMAD.IADD R5, R19, 0x1, R7 ;  /* 0x0000000113057824 */ /* 0x004fe200078e0207 */
        /* <DEDUP_REMOVED lines=29> */
[----:B------:R0:W2:Y:S02]  /*2bb90*/  SHFL.IDX PT, R14, R3, 0x1f, 0x1f ;  /* 0x03e01f00030e7f89 */ /* 0x0000a400000e0000 */
.L_x_3602:
[----:B------:R-:W-:Y:S02]  /*2bba0*/  ULDC UR4, c[0x0][0xc38] ;  /* 0x00030e0000047ab9 */ /* 0x000fe40000000800 */
[----:B------:R-:W-:-:S04]  /*2bbb0*/  IMAD.U32 R4, RZ, RZ, UR4 ;  /* 0x00000004ff047e24 */ /* 0x000fc8000f8e00ff */
[----:B--2---:R-:W-:-:S04]  /*2bbc0*/  IMAD R5, R14, R4, RZ ;  /* 0x000000040e057224 */ /* 0x004fc800078e02ff */
[----:B------:R-:W-:-:S05]  /*2bbd0*/  IMAD.IADD R16, R16, 0x1, R5 ;  /* 0x0000000110107824 */ /* 0x000fca00078e0205 */
[----:B------:R-:W-:-:S13]  /*2bbe0*/  ISETP.GT.AND P6, PT, R16, R0, PT ;  /* 0x000000001000720c */ /* 0x000fda0003fc4270 */
[----:B------:R-:W-:Y:S05]  /*2bbf0*/  @P6 BRA `(.L_x_3275) ;  /* 0x00000000009c6947 */ /* 0x000fea0003800000 */
.L_x_3280:
[----:B------:R-:W2:Y:S01]  /*2bc00*/  LDC R4, c[0x0][0xc3c] ;  /* 0x00030f00ff047b82 */ /* 0x000ea20000000800 */
[----:B------:R-:W-:-:S05]  /*2bc10*/  VIADD R19, R19, 0x1f ;  /* 0x0000001f13137836 */ /* 0x000fca0000000000 */
[----:B--2---:R-:W-:-:S13]  /*2bc20*/  ISETP.GE.AND P6, PT, R19, R4, PT ;  /* 0x000000041300720c */ /* 0x004fda0003fc6270 */
[----:B------:R-:W-:Y:S05]  /*2bc30*/  @P6 BRA `(.L_x_3276) ;  /* 0x0000000400d06947 */ /* 0x000fea0003800000 */
[----:B------:R-:W2:Y:S01]  /*2bc40*/  S2R R2, SR_TID.X ;  /* 0x0000000000027919 */ /* 0x000ea20000002100 */
[----:B------:R-:W-:Y:S01]  /*2bc50*/  BSSY B0, `(.L_x_3277) ;  /* 0x0000009000007945 */ /* 0x000fe20003800000 */
[----:B--2---:R-:W-:-:S05]  /*2bc60*/  LOP3.LUT R2, R2, 0x1f, RZ, 0xc0, !PT ;  /* 0x0000001f02027812 */ /* 0x004fca00078ec0ff */
[----:B------:R-:W-:Y:S01]  /*2bc70*/  IMAD.IADD R5, R19, 0x1, R2 ;  /* 0x0000000113057824 */ /* 0x000fe200078e0202 */
[----:B------:R-:W-:-:S04]  /*2bc80*/  MOV R2, RZ ;  /* 0x000000ff00027202 */ /* 0x000fc80000000f00 */
[----:B------:R-:W-:-:S13]  /*2bc90*/  ISETP.GE.OR P6, PT, R5, R4, !P0 ;  /* 0x000000040500720c */ /* 0x000fda00047c6670 */
[----:B------:R-:W-:Y:S05]  /*2bca0*/  @P6 BRA `(.L_x_3278) ;  /* 0x00000000000c6947 */ /* 0x000fea0003800000 */
[----:B0-----:R-:W0:Y:S02]  /*2bcb0*/  LDC.64 R2, c[0x0][0xc80] ;  /* 0x00032000ff027b82 */ /* 0x001e240000000a00 */
[----:B0-----:R-:W-:-:S06]  /*2bcc0*/  IMAD.WIDE R2, R5, 0x4, R2 ;  /* 0x0000000405027825 */ /* 0x001fcc00078e0202 */
[----:B------:R2:W5:Y:S02]  /*2bcd0*/  LDG.E R2, desc[UR36][R2.64] ;  /* 0x0000002402027981 */ /* 0x000564000c1e1900 */
.L_x_3278:
[----:B------:R-:W-:Y:S05]  /*2bce0*/  BSYNC B0 ;  /* 0x0000000000007941 */ /* 0x000fea0003800000 */
.L_x_3277:
[----:B------:R-:W-:-:S03]  /*2bcf0*/  UMOV UR4, 0xffffffff ;  /* 0xffffffff00047882 */ /* 0x000fc60000000000 */
[----:B------:R-:W-:Y:S05]  /*2bd00*/  BRA.DIV UR4, `(.L_x_3279) ;  /* 0x0000009204647947 */ /* 0x000fea000b800000 */
[----:B-----5:R-:W3:Y:S02]  /*2bd10*/  SHFL.UP PT, R14, R2, 0x1, RZ ;  /* 0x04200000020e7989 */ /* 0x020ee400000e00ff */
[----:B---3--:R-:W-:-:S05]  /*2bd20*/  SEL R13, R14, RZ, P1 ;  /* 0x000000ff0e0d7207 */ /* 0x008fca0000800000 */
[----:B------:R-:W-:-:S05]  /*2bd30*/  IMAD.IADD R13, R2, 0x1, R13 ;  /* 0x00000001020d7824 */ /* 0x000fca00078e020d */
[----:B------:R-:W3:Y:S02]  /*2bd40*/  SHFL.UP PT, R14, R13, 0x2, RZ ;  /* 0x044000000d0e7989 */ /* 0x000ee400000e00ff */
[----:B---3--:R-:W-:-:S05]  /*2bd50*/  SEL R14, R14, RZ, P2 ;  /* 0x000000ff0e0e7207 */ /* 0x008fca0001000000 */
[----:B0-2---:R-:W-:-:S05]  /*2bd60*/  IMAD.IADD R3, R13, 0x1, R14 ;  /* 0x000000010d037824 */ /* 0x005fca00078e020e */
        /* <DEDUP_REMOVED lines=10> */
.L_x_3610:
[----:B------:R-:W-:Y:S02]  /*2be10*/  ULDC UR4, c[0x0][0xc38] ;  /* 0x00030e0000047ab9 */ /* 0x000fe40000000800 */
[----:B------:R-:W-:-:S04]  /*2be20*/  IMAD.U32 R4, RZ, RZ, UR4 ;  /* 0x00000004ff047e24 */ /* 0x000fc8000f8e00ff */
[----:B--2---:R-:W-:-:S04]  /*2be30*/  IMAD R5, R14, R4, RZ ;  /* 0x000000040e057224 */ /* 0x004fc800078e02ff */
[----:B------:R-:W-:-:S05]  /*2be40*/  IMAD.IADD R16, R5, 0x1, R16 ;  /* 0x0000000105107824 */ /* 0x000fca00078e0210 */
[----:B------:R-:W-:-:S13]  /*2be50*/  ISETP.GT.AND P6, PT, R16, R0, PT ;  /* 0x000000001000720c */ /* 0x000fda0003fc4270 */
[----:B------:R-:W-:Y:S05]  /*2be60*/  @!P6 BRA `(.L_x_3280) ;  /* 0xfffffffc0064e947 */ /* 0x000fea000383ffff */
.L_x_3275:
[----:B------:R-:W-:Y:S01]  /*2be70*/  IMAD.IADD R16, R16, 0x1, -R5 ;  /* 0x0000000110107824 */ /* 0x000fe200078e0a05 */
[----:B------:R-:W-:-:S03]  /*2be80*/  UMOV UR4, 0xffffffff ;  /* 0xffffffff00047882 */ /* 0x000fc60000000000 */
[----:B------:R-:W-:-:S05]  /*2be90*/  IMAD R5, R3, R4, R16 ;  /* 0x0000000403057224 */ /* 0x000fca00078e0210 */
[----:B------:R-:W-:Y:S01]  /*2bea0*/  ISETP.GT.AND P6, PT, R5, R0, PT ;  /* 0x000000000500720c */ /* 0x000fe20003fc4270 */
[----:B------:R-:W-:-:S12]  /*2beb0*/  BRA.DIV UR4, `(.L_x_3281) ;  /* 0x0000009204b47947 */ /* 0x000fd8000b800000 */
[----:B------:R-:W-:-:S04]  /*2bec0*/  VOTE.ANY R6, PT, !P6 ;  /* 0x0000000000067806 */ /* 0x000fc800070e0100 */
[----:B------:R-:W2:Y:S02]  /*2bed0*/  POPC R5, R6 ;  /* 0x0000000600057309 */ /* 0x000ea40000000000 */
[----:B--2---:R2:W3:Y:S02]  /*2bee0*/  SHFL.IDX PT, R17, R2, R5, 0x1f ;  /* 0x00001f0502117589 */ /* 0x0044e400000e0000 */
.L_x_3614:
[----:B------:R-:W-:Y:S01]  /*2bef0*/  ISETP.NE.AND P0, PT, R6, RZ, PT ;  /* 0x000000ff0600720c */ /* 0x000fe20003f05270 */
[----:B------:R-:W-:-:S12]  /*2bf00*/  IMAD.MOV.U32 R6, RZ, RZ, RZ ;  /* 0x000000ffff067224 */ /* 0x000fd800078e00ff */
[----:B------:R-:W-:Y:S05]  /*2bf10*/  @!P0 BRA `(.L_x_3282) ;  /* 0x0000000000108947 */ /* 0x000fea0003800000 */
[----:B------:R-:W-:Y:S01]  /*2bf20*/  UMOV UR4, 0xffffffff ;  /* 0xffffffff00047882 */ /* 0x000fe20000000000 */
[----:B------:R-:W-:Y:S02]  /*2bf30*/  IADD3 R12, R5, -0x1, RZ ;  /* 0xffffffff050c7810 */ /* 0x000fe40007ffe0ff */
[----:B------:R-:W-:Y:S05]  /*2bf40*/  BRA.DIV UR4, `(.L_x_3283) ;  /* 0x0000009204d87947 */ /* 0x000fea000b800000 */
[----:B------:R4:W0:Y:S02]  /*2bf50*/  SHFL.IDX PT, R6, R3, R12, 0x1f ;  /* 0x00001f0c03067589 */ /* 0x00082400000e0000 */
.L_x_3282:
[----:B0-2-4-:R-:W0:Y:S01]  /*2bf60*/  LDC.64 R2, c[0x0][0xc90] ;  /* 0x00032400ff027b82 */ /* 0x015e220000000a00 */
[----:B------:R-:W-:-:S04]  /*2bf70*/  IMAD.IADD R19, R5, 0x1, R19 ;  /* 0x0000000105137824 */ /* 0x000fc800078e0213 */
[----:B0-----:R-:W-:-:S05]  /*2bf80*/  IMAD.WIDE R2, R19, 0x4, R2 ;  /* 0x0000000413027825 */ /* 0x001fca00078e0202 */
[----:B------:R-:W3:Y:S01]  /*2bf90*/  LDG.E R7, desc[UR36][R2.64] ;  /* 0x0000002402077981 */ /* 0x000ee2000c1e1900 */
[----:B------:R-:W-:-:S05]  /*2bfa0*/  IMAD R16, R6, R4, R16 ;  /* 0x0000000406107224 */ /* 0x000fca00078e0210 */
[----:B------:R-:W-:Y:S01]  /*2bfb0*/  IADD3 R0, R0, -R16, RZ ;  /* 0x8000001000007210 */ /* 0x000fe20007ffe0ff */
[----:B---3--:R-:W-:-:S05]  /*2bfc0*/  IMAD R5, R17, R7, RZ ;  /* 0x0000000711057224 */ /* 0x008fca00078e02ff */
[-C--:B------:R-:W-:Y:S02]  /*2bfd0*/  IABS R8, R5.reuse ;  /* 0x0000000500087213 */ /* 0x080fe40000000000 */
[----:B------:R-:W-:Y:S02]  /*2bfe0*/  IABS R6, R5 ;  /* 0x0000000500067213 */ /* 0x000fe40000000000 */
[----:B-1----:R-:W0:Y:S03]  /*2bff0*/  I2F.RP R9, R8 ;  /* 0x0000000800097306 */ /* 0x002e260000209400 */
[----:B------:R-:W-:-:S05]  /*2c000*/  IMAD.MOV R6, RZ, RZ, -R6 ;  /* 0x000000ffff067224 */ /* 0x000fca00078e0a06 */
[----:B0-----:R-:W0:Y:S02]  /*2c010*/  MUFU.RCP R9, R9 ;  /* 0x0000000900097308 */ /* 0x001e240000001000 */
[----:B0-----:R-:W-:-:S06]  /*2c020*/  VIADD R10, R9, 0xffffffe ;  /* 0x0ffffffe090a7836 */ /* 0x001fcc0000000000 */
[----:B------:R-:W0:Y:S02]  /*2c030*/  F2I.FTZ.U32.TRUNC.NTZ R3, R10 ;  /* 0x0000000a00037305 */ /* 0x000e24000021f000 */
[----:B0-----:R-:W-:-:S04]  /*2c040*/  IMAD.MOV R2, RZ, RZ, -R3 ;  /* 0x000000ffff027224 */ /* 0x001fc800078e0a03 */
[----:B------:R-:W-:Y:S02]  /*2c050*/  IMAD R11, R2, R8, RZ ;  /* 0x00000008020b7224 */ /* 0x000fe400078e02ff */
[----:B------:R-:W-:-:S04]  /*2c060*/  IMAD.MOV.U32 R2, RZ, RZ, RZ ;  /* 0x000000ffff027224 */ /* 0x000fc800078e00ff */
        /* <DEDUP_REMOVED lines=12> */
[----:B------:R-:W-:Y:S02]  /*2c130*/  @!P2 IADD3 R2, -R2, RZ, RZ ;  /* 0x000000ff0202a210 */ /* 0x000fe40007ffe1ff */
[----:B------:R-:W-:-:S05]  /*2c140*/  @!P1 LOP3.LUT R2, RZ, R5, RZ, 0x33, !PT ;  /* 0x00000005ff029212 */ /* 0x000fca00078e33ff */
[----:B------:R-:W-:Y:S02]  /*2c150*/  IMAD R6, R7, R2, RZ ;  /* 0x0000000207067224 */ /* 0x000fe400078e02ff */
[----:B------:R-:W-:Y:S02]  /*2c160*/  IMAD.MOV R2, RZ, RZ, -R2 ;  /* 0x000000ffff027224 */ /* 0x000fe400078e0a02 */
[----:B------:R-:W-:Y:S02]  /*2c170*/  IMAD.MOV R3, RZ, RZ, -R6 ;  /* 0x000000ffff037224 */ /* 0x000fe400078e0a06 */
[----:B------:R-:W-:Y:S01]  /*2c180*/  IMAD R5, R5, R2, R0 ;  /* 0x0000000205057224 */ /* 0x000fe200078e0200 */
[----:B------:R-:W-:Y:S02]  /*2c190*/  MOV R2, RZ ;  /* 0x000000ff00027202 */ /* 0x000fe40000000f00 */
[----:B------:R-:W-:Y:S01]  /*2c1a0*/  VIADDMNMX R4, R3, R4, R7, PT ;  /* 0x0000000403047246 */ /* 0x000fe20003800107 */
[----:B------:R-:W-:-:S03]  /*2c1b0*/  IMAD.IADD R6, R5, 0x1, R6 ;  /* 0x0000000105067824 */ /* 0x000fc600078e0206 */
[----:B------:R-:W-:-:S04]  /*2c1c0*/  IABS R7, R4 ;  /* 0x0000000400077213 */ /* 0x000fc80000000000 */
[----:B------:R-:W0:Y:S08]  /*2c1d0*/  I2F.RP R8, R7 ;  /* 0x0000000700087306 */ /* 0x000e300000209400 */
[----:B0-----:R-:W0:Y:S02]  /*2c1e0*/  MUFU.RCP R8, R8 ;  /* 0x0000000800087308 */ /* 0x001e240000001000 */
[----:B0-----:R-:W-:-:S06]  /*2c1f0*/  VIADD R9, R8, 0xffffffe ;  /* 0x0ffffffe08097836 */ /* 0x001fcc0000000000 */
[----:B------:R-:W0:Y:S02]  /*2c200*/  F2I.FTZ.U32.TRUNC.NTZ R3, R9 ;  /* 0x0000000900037305 */ /* 0x000e24000021f000 */
[----:B0-----:R-:W-:-:S04]  /*2c210*/  IMAD.MOV R0, RZ, RZ, -R3 ;  /* 0x000000ffff007224 */ /* 0x001fc800078e0a03 */
[----:B------:R-:W-:Y:S01]  /*2c220*/  IMAD R11, R0, R7, RZ ;  /* 0x00000007000b7224 */ /* 0x000fe200078e02ff */
[----:B------:R-:W-:-:S03]  /*2c230*/  IABS R0, R5 ;  /* 0x0000000500007213 */ /* 0x000fc60000000000 */
[----:B------:R-:W-:Y:S01]  /*2c240*/  IMAD.HI.U32 R3, R3, R11, R2 ;  /* 0x0000000b03037227 */ /* 0x000fe200078e0002 */
[----:B------:R-:W-:-:S05]  /*2c250*/  IABS R2, R4 ;  /* 0x0000000400027213 */ /* 0x000fca0000000000 */
        /* <DEDUP_REMOVED lines=12> */
[----:B------:R-:W-:Y:S01]  /*2c320*/  @!P1 LOP3.LUT R3, RZ, R4, RZ, 0x33, !PT ;  /* 0x00000004ff039212 */ /* 0x000fe200078e33ff */
[----:B------:R-:W-:-:S03]  /*2c330*/  IMAD.MOV R4, RZ, RZ, -R4 ;  /* 0x000000ffff047224 */ /* 0x000fc600078e0a04 */
[----:B------:R-:W-:Y:S01]  /*2c340*/  LOP3.LUT R0, RZ, R3, RZ, 0x33, !PT ;  /* 0x00000003ff007212 */ /* 0x000fe200078e33ff */
[----:B------:R-:W-:-:S04]  /*2c350*/  IMAD R18, R3, R4, R6 ;  /* 0x0000000403127224 */ /* 0x000fc800078e0206 */
[----:B------:R-:W-:Y:S01]  /*2c360*/  IMAD.IADD R17, R17, 0x1, R0 ;  /* 0x0000000111117824 */ /* 0x000fe200078e0200 */
[----:B------:R-:W-:Y:S06]  /*2c370*/  BRA `(.L_x_3284) ;  /* 0x00000000001c7947 */ /* 0x000fec0003800000 */
.L_x_3276:
[----:B------:R-:W-:Y:S01]  /*2c380*/  UMOV UR4, URZ ;  /* 0x0000003f00047c82 */ /* 0x000fe20008000000 */
[----:B------:R-:W-:Y:S01]  /*2c390*/  UMOV UR5, URZ ;  /* 0x0000003f00057c82 */ /* 0x000fe20008000000 */
[----:B------:R-:W-:Y:S01]  /*2c3a0*/  ULDC UR6, c[0x0][0xc3c] ;  /* 0x00030f0000067ab9 */ /* 0x000fe20000000800 */
[----:B------:R-:W-:Y:S01]  /*2c3b0*/  IMAD.MOV.U32 R16, RZ, RZ, R0 ;  /* 0x000000ffff107224 */ /* 0x000fe200078e0000 */
[----:B------:R-:W-:Y:S01]  /*2c3c0*/  MOV R17, UR4 ;  /* 0x0000000400117c02 */ /* 0x000fe20008000f00 */
[----:B------:R-:W-:Y:S02]  /*2c3d0*/  IMAD.U32 R18, RZ, RZ, UR5 ;  /* 0x00000005ff127e24 */ /* 0x000fe4000f8e00ff */
[----:B------:R-:W-:-:S07]  /*2c3e0*/  IMAD.U32 R19, RZ, RZ, UR6 ;  /* 0x00000006ff137e24 */ /* 0x000fce000f8e00ff */
.L_x_3284:
[----:B------:R2:W3:Y:S01]  /*2c3f0*/  LDL R2, [R1+0x10] ;  /* 0x0000100001027983 */ /* 0x0004e20000100800 */
[----:B------:R-:W4:Y:S01]  /*2c400*/  S2R R0, SR_TID.X ;  /* 0x0000000000007919 */ /* 0x000f220000002100 */
[----:B------:R-:W-:Y:S05]  /*2c410*/  WARPSYNC.ALL ;  /* 0x0000000000007948 */ /* 0x000fea0003800000 */
[----:B----4-:R-:W-:Y:S01]  /*2c420*/  LOP3.LUT R0, R0, 0x1f, RZ, 0xc0, !PT ;  /* 0x0000001f00007812 */ /* 0x010fe200078ec0ff */
[----:B------:R-:W-:Y:S03]  /*2c430*/  BAR.SYNC.DEFER_BLOCKING 0x4, 0x180 ;  /* 0x0106000000007b1d */ /* 0x000fe60000010000 */
[----:B------:R-:W-:-:S13]  /*2c440*/  ISETP.NE.AND P0, PT, R0, RZ, PT ;  /* 0x000000ff0000720c */ /* 0x000fda0003f05270 */
[----:B------:R-:W-:Y:S01]  /*2c450*/  @!P0 MOV R0, 0x400 ;  /* 0x0000040000008802 */ /* 0x000fe20000000f00 */
[----:B---3--:R-:W3:Y:S03]  /*2c460*/  @!P0 S2R R2, SR_CgaCtaId ;  /* 0x0000000000028919 */ /* 0x008ee60000008800 */
[----:B---3--:R-:W-:Y:S01]  /*2c470*/  @!P0 LEA R23, R2, R0, 0x18 ;  /* 0x0000000002178211 */ /* 0x008fe200078ec0ff */
[----:B------:R2:W-:Y:S04]  /*2c480*/  @!P0 STL [R1+0x10], R2 ;  /* 0x0000100201008387 */ /* 0x0005e80000100800 */
[----:B------:R2:W-:Y:S01]  /*2c490*/  @!P0 STS.128 [R23+0x388d0], R16 ;  /* 0x0388d01017008388 */ /* 0x0005e20000000c00 */
[----:B------:R-:W-:Y:S06]  /*2c4a0*/  BAR.ARV 0x5, 0x180 ;  /* 0x0146000000007b1d */ /* 0x000fec0000002000 */
.L_x_3273:
[----:B------:R-:W-:Y:S02]  /*2c4b0*/  ULDC UR4, c[0x0][0xc3c] ;  /* 0x00030f0000047ab9 */ /* 0x000fe40000000800 */
[----:B----4-:R-:W-:-:S13]  /*2c4c0*/  ISETP.GE.AND P0, PT, R19, UR4, PT ;  /* 0x0000000413007c0c */ /* 0x010fda000bf06270 */
[----:B------:R-:W-:Y:S05]  /*2c4d0*/  @!P0 BRA `(.L_x_3285) ;  /* 0xffffff8c00088947 */ /* 0x000fea000383ffff */
[----:B------:R-:W-:Y:S05]  /*2c4e0*/  BSYNC B7 ;  /* 0x0000000000077941 */ /* 0x000fea0003800000 */
.L_x_3171:
[----:B--23--:R-:W2:Y:S01]  /*2c4f0*/  LDL.LU R0, [R1+0x38] ;  /* 0x0000380001007983 */ /* 0x00cea20000300800 */
[----:B------:R-:W-:Y:S01]  /*2c500*/  BSSY B0, `(.L_x_3286) ;  /* 0x000000b000007945 */ /* 0x000fe20003800000 */
[----:B------:R-:W3:Y:S01]  /*2c510*/  S2R R5, SR_CgaCtaId ;  /* 0x0000000000057919 */ /* 0x000ee20000008800 */
[----:B--2---:R-:W-:-:S05]  /*2c520*/  VIADD R0, R0, 0x1 ;  /* 0x0000000100007836 */ /* 0x004fca0000000000 */
[----:B0-----:R-:W-:-:S04]  /*2c530*/  LEA.HI R2, R0, R0, RZ, 0x1 ;  /* 0x0000000000027211 */ /* 0x001fc800078f08ff */
[----:B------:R-:W-:Y:S02]  /*2c540*/  LOP3.LUT R3, R2, 0xfffffffe, RZ, 0xc0, !PT ;  /* 0xfffffffe02037812 */ /* 0x000fe400078ec0ff */
[----:B------:R-:W-:-:S03]  /*2c550*/  MOV R2, 0x400 ;  /* 0x0000040000027802 */ /* 0x000fc60000000f00 */
[----:B------:R-:W-:Y:S01]  /*2c560*/  IMAD.IADD R0, R0, 0x1, -R3 ;  /* 0x0000000100007824 */ /* 0x000fe200078e0a03 */
[----:B---3--:R-:W-:-:S04]  /*2c570*/  LEA R7, R5, R2, 0x18 ;  /* 0x0000000205077211 */ /* 0x008fc800078ec0ff */
[----:B------:R-:W-:-:S04]  /*2c580*/  SHF.L.U32 R0, R0, 0x1f, RZ ;  /* 0x0000001f00007819 */ /* 0x000fc800000006ff */
[----:B------:R-:W0:Y:S02]  /*2c590*/  SYNCS.PHASECHK.TRANS64.TRYWAIT P0, [R7+URZ+0x38820], R0 ;  /* 0x03882000070075a7 */ /* 0x000e24000800017f */
[----:B0-----:R-:W-:Y:S05]  /*2c5a0*/  @!P0 BRA `(.L_x_3287) ;  /* 0x0000008c00688947 */ /* 0x001fea0003800000 */
.L_x_3617:
[----:B------:R-:W-:Y:S05]  /*2c5b0*/  BSYNC B0 ;  /* 0x0000000000007941 */ /* 0x000fea0003800000 */
.L_x_3286:
[----:B------:R-:W-:-:S03]  /*2c5c0*/  UMOV UR4, 0xffffffff ;  /* 0xffffffff00047882 */ /* 0x000fc60000000000 */
[----:B------:R-:W-:Y:S05]  /*2c5d0*/  BRA.DIV UR4, `(.L_x_3288) ;  /* 0x0000008e04707947 */ /* 0x000fea000b800000 */
[----:B0-----:R-:W0:Y:S02]  /*2c5e0*/  S2R R0, SR_TID.X ;  /* 0x0000000000007919 */ /* 0x001e240000002100 */
[----:B0-----:R-:W-:-:S04]  /*2c5f0*/  SHF.R.U32.HI R0, RZ, 0x5, R0 ;  /* 0x00000005ff007819 */ /* 0x001fc80000011600 */
[----:B------:R-:W-:-:S05]  /*2c600*/  LOP3.LUT R0, R0, 0x3, RZ, 0xc0, !PT ;  /* 0x0000000300007812 */ /* 0x000fca00078ec0ff */
[----:B------:R0:W2:Y:S02]  /*2c610*/  SHFL.IDX PT, R14, R0, RZ, 0x1f ;  /* 0x00001fff000e7589 */ /* 0x0000a400000e0000 */
.L_x_3620:
[----:B--2---:R-:W-:-:S13]  /*2c620*/  ISETP.NE.AND P0, PT, R14, RZ, PT ;  /* 0x000000ff0e00720c */ /* 0x004fda0003f05270 */
[----:B------:R-:W-:Y:S05]  /*2c630*/  @P0 BRA `(.L_x_2941) ;  /* 0x0000000000b00947 */ /* 0x000fea0003800000 */
[----:B------:R-:W-:-:S03]  /*2c640*/  UMOV UR4, 0xffffffff ;  /* 0xffffffff00047882 */ /* 0x000fc60000000000 */
[----:B------:R-:W-:Y:S05]  /*2c650*/  BRA.DIV UR4, `(.L_x_3289) ;  /* 0x0000008e04847947 */ /* 0x000fea000b800000 */
[----:B------:R-:W-:-:S13]  /*2c660*/  ELECT P6, URZ, PT ;  /* 0x00000000003f782f */ /* 0x000fda00038c0000 */
.L_x_3623:
        /* <DEDUP_REMOVED lines=8> */
.L_x_3290:
[----:B------:R-:W-:Y:S01]  /*2c6f0*/  IMAD R5, R26, 0x8, R7 ;  /* 0x000000081a057824 */ /* 0x000fe200078e0207 */
[----:B------:R-:W-:Y:S01]  /*2c700*/  SHF.L.U32 R0, R34, 0x1f, RZ ;  /* 0x0000001f22007819 */ /* 0x000fe200000006ff */
[----:B------:R-:W-:-:S03]  /*2c710*/  VIADD R26, R26, 0x1 ;  /* 0x000000011a1a7836 */ /* 0x000fc60000000000 */
[----:B------:R-:W0:Y:S02]  /*2c720*/  SYNCS.PHASECHK.TRANS64.TRYWAIT P1, [R5+URZ+0x38840], R0 ;  /* 0x03884000050075a7 */ /* 0x000e24000802017f */
[----:B------:R-:W-:-:S04]  /*2c730*/  ISETP.NE.AND P2, PT, R26, 0x2, PT ;  /* 0x000000021a00780c */ /* 0x000fc80003f45270 */
[----:B------:R-:W-:Y:S01]  /*2c740*/  SEL R3, RZ, 0x1, P2 ;  /* 0x00000001ff037807 */ /* 0x000fe20001000000 */
[----:B0-----:R-:W-:Y:S08]  /*2c750*/  @!P1 BRA `(.L_x_3291) ;  /* 0x0000008c00649947 */ /* 0x001ff00003800000 */
.L_x_3624:
[----:B------:R-:W-:Y:S02]  /*2c760*/  SEL R26, R26, RZ, P2 ;  /* 0x000000ff1a1a7207 */ /* 0x000fe40001000000 */
[----:B------:R-:W-:Y:S01]  /*2c770*/  LOP3.LUT R2, R34, R3, RZ, 0x3c, !PT ;  /* 0x0000000322027212 */ /* 0x000fe200078e3cff */
[----:B------:R-:W-:Y:S06]  /*2c780*/  @!P0 BRA `(.L_x_3292) ;  /* 0x0000000000048947 */ /* 0x000fec0003800000 */
[----:B------:R-:W-:Y:S01]  /*2c790*/  BPT.TRAP 0x1 ;  /* 0x000000040000795c */ /* 0x000fe20000300000 */
.L_x_3292:
[----:B------:R-:W-:Y:S01]  /*2c7a0*/  IMAD R3, R26, 0x8, R7 ;  /* 0x000000081a037824 */ /* 0x000fe200078e0207 */
[----:B------:R-:W-:-:S04]  /*2c7b0*/  SHF.L.U32 R2, R2, 0x1f, RZ ;  /* 0x0000001f02027819 */ /* 0x000fc800000006ff */
[----:B------:R-:W2:Y:S02]  /*2c7c0*/  SYNCS.PHASECHK.TRANS64.TRYWAIT P1, [R3+URZ+0x38840], R2 ;  /* 0x03884002030075a7 */ /* 0x000ea4000802017f */
[----:B--2---:R-:W-:Y:S05]  /*2c7d0*/  @!P1 BRA `(.L_x_3293) ;  /* 0x0000008c00589947 */ /* 0x004fea0003800000 */
.L_x_3625:
[----:B------:R-:W-:Y:S05]  /*2c7e0*/  @!P0 BRA `(.L_x_3294) ;  /* 0x0000000000048947 */ /* 0x000fea0003800000 */
[----:B------:R-:W-:Y:S01]  /*2c7f0*/  BPT.TRAP 0x1 ;  /* 0x000000040000795c */ /* 0x000fe20000300000 */
.L_x_3294:
[----:B------:R-:W3:Y:S02]  /*2c800*/  SYNCS.PHASECHK.TRANS64.TRYWAIT P1, [R5+URZ+0x38860], R0 ;  /* 0x03886000050075a7 */ /* 0x000ee4000802017f */
[----:B---3--:R-:W-:Y:S05]  /*2c810*/  @!P1 BRA `(.L_x_3295) ;  /* 0x0000008c005c9947 */ /* 0x008fea0003800000 */
.L_x_3626:
[----:B------:R-:W-:Y:S05]  /*2c820*/  @!P0 BRA `(.L_x_3296) ;  /* 0x0000000000048947 */ /* 0x000fea0003800000 */
[----:B------:R-:W-:Y:S01]  /*2c830*/  BPT.TRAP 0x1 ;  /* 0x000000040000795c */ /* 0x000fe20000300000 */
.L_x_3296:
[----:B------:R-:W4:Y:S02]  /*2c840*/  SYNCS.PHASECHK.TRANS64.TRYWAIT P1, [R3+URZ+0x38860], R2 ;  /* 0x03886002030075a7 */ /* 0x000f24000802017f */
[----:B----4-:R-:W-:Y:S05]  /*2c850*/  @!P1 BRA `(.L_x_3297) ;  /* 0x0000008c00609947 */ /* 0x010fea0003800000 */
.L_x_3627:
[----:B------:R-:W-:Y:S05]  /*2c860*/  @!P0 BRA `(.L_x_3298) ;  /* 0x0000000000048947 */ /* 0x000fea0003800000 */
[----:B------:R-:W-:Y:S01]  /*2c870*/  BPT.TRAP 0x1 ;  /* 0x000000040000795c */ /* 0x000fe20000300000 */
.L_x_3298:
[----:B------:R-:W5:Y:S02]  /*2c880*/  SYNCS.PHASECHK.TRANS64.TRYWAIT P1, [R5+URZ+0x38880], R0 ;  /* 0x03888000050075a7 */ /* 0x000f64000802017f */
[----:B-----5:R-:W-:Y:S05]  /*2c890*/  @!P1 BRA `(.L_x_3299) ;  /* 0x0000008c00649947 */ /* 0x020fea0003800000 */
.L_x_3628:
[----:B------:R-:W-:Y:S05]  /*2c8a0*/  @!P0 BRA `(.L_x_3300) ;  /* 0x0000000000048947 */ /* 0x000fea0003800000 */
[----:B------:R-:W-:Y:S01]  /*2c8b0*/  BPT.TRAP 0x1 ;  /* 0x000000040000795c */ /* 0x000fe20000300000 */
.L_x_3300:
[----:B------:R0:W0:Y:S02]  /*2c8c0*/  SYNCS.PHASECHK.TRANS64.TRYWAIT P0, [R3+URZ+0x38880], R2 ;  /* 0x03888002030075a7 */ /* 0x000024000800017f */
[----:B0-----:R-:W-:Y:S05]  /*2c8d0*/  @!P0 NANOSLEEP.SYNCS 0x989680 ;  /* 0x009896800000895d */ /* 0x001fea0003900000 */
[----:B------:R-:W0:Y:S02]  /*2c8e0*/  @!P0 SYNCS.PHASECHK.TRANS64 P0, [R3+URZ+0x38880], R2 ;  /* 0x03888002030085a7 */ /* 0x000e24000800007f */
[----:B0-----:R-:W-:Y:S05]  /*2c8f0*/  @!P0 BRA `(.L_x_3300) ;  /* 0xfffffffc00f08947 */ /* 0x001fea000383ffff */
.L_x_2941:
[----:B------:R-:W-:Y:S05]  /*2c900*/  BSYNC B8 ;  /* 0x0000000000087941 */ /* 0x000fea0003800000 */
.L_x_2938:
[----:B------:R-:W-:Y:S05]  /*2c910*/  EXIT ;  /* 0x000000000000794d */ /* 0x000fea0003800000 */
.L_x_2963:
[----:B0-----:R0:W1:Y:S02]  /*2c920*/  SYNCS.PHASECHK.TRANS64.TRYWAIT P6, [R80+URZ+0x38890], R110 ;  /* 0x0388906e500075a7 */ /* 0x00106400080c017f */
[----:B-1----:R-:W-:Y:S05]  /*2c930*/  @!P6 NANOSLEEP.SYNCS 0x989680 ;  /* 0x009896800000e95d */ /* 0x002fea0003900000 */
[----:B------:R-:W1:Y:S02]  /*2c940*/  @!P6 SYNCS.PHASECHK.TRANS64 P6, [R80+URZ+0x38890], R110 ;  /* 0x0388906e5000e5a7 */ /* 0x000e6400080c007f */
[----:B-1----:R-:W-:Y:S05]  /*2c950*/  @!P6 BRA `(.L_x_2963) ;  /* 0xfffffffc00f0e947 */ /* 0x002fea000383ffff */
[----:B------:R-:W-:Y:S05]  /*2c960*/  BRA `(.L_x_3301) ;  /* 0xfffffd6400d47947 */ /* 0x000fea000383ffff */
.L_x_2964:
[----:B------:R-:W-:Y:S01]  /*2c970*/  BSSY B1, `(.L_x_3302) ;  /* 0x0000008000017945 */ /* 0x000fe20003800000 */
[----:B--2---:R-:W-:Y:S01]  /*2c980*/  IMAD.MOV.U32 R13, RZ, RZ, R117 ;  /* 0x000000ffff0d7224 */ /* 0x004fe200078e0075 */
[----:B------:R-:W-:Y:S01]  /*2c990*/  MOV R12, RZ ;  /* 0x000000ff000c7202 */ /* 0x000fe20000000f00 */
[----:B------:R-:W-:Y:S02]  /*2c9a0*/  IMAD.MOV.U32 R11, RZ, RZ, 0x181f ;  /* 0x0000181fff0b7424 */ /* 0x000fe400078e00ff */
[----:B------:R-:W-:-:S07]  /*2c9b0*/  IMAD.MOV.U32 R15, RZ, RZ, -0x1 ;  /* 0xffffffffff0f7424 */ /* 0x000fce00078e00ff */
[----:B0-----:R-:W-:Y:S05]  /*2c9c0*/  WARPSYNC.COLLECTIVE R15, `(.L_x_3303) ;  /* 0x000000000f087348 */ /* 0x001fea0003c00000 */
[----:B------:R1:W2:Y:S02]  /*2c9d0*/  SHFL.IDX P6, R14, R13, R12, R11 ;  /* 0x0000000c0d0e7389 */ /* 0x0002a400000c000b */
[----:B012---:R-:W-:Y:S01]  /*2c9e0*/  ENDCOLLECTIVE ;  /* 0x000000000000791b */ /* 0x007fe20003800000 */
.L_x_3303:
[----:B------:R-:W-:Y:S05]  /*2c9f0*/  BSYNC B1 ;  /* 0x0000000000017941 */ /* 0x000fea0003800000 */
.L_x_3302:
        /* <DEDUP_REMOVED lines=8> */
.L_x_3304:
[----:B------:R-:W-:Y:S01]  /*2ca80*/  IMAD.MOV.U32 R115, RZ, RZ, R14 ;  /* 0x000000ffff737224 */ /* 0x000fe200078e000e */
[----:B------:R-:W-:Y:S06]  /*2ca90*/  BRA `(.L_x_3305) ;  /* 0xfffffd64009c7947 */ /* 0x000fec000383ffff */
.L_x_2973:
        /* <DEDUP_REMOVED lines=8> */
.L_x_3307:
[----:B------:R-:W-:Y:S05]  /*2cb20*/  BSYNC B1 ;  /* 0x0000000000017941 */ /* 0x000fea0003800000 */
.L_x_3306:
        /* <DEDUP_REMOVED lines=8> */
.L_x_3308:
[----:B------:R-:W-:Y:S01]  /*2cbb0*/  IMAD.MOV.U32 R73, RZ, RZ, R14 ;  /* 0x000000ffff497224 */ /* 0x000fe200078e000e */
[----:B------:R-:W-:Y:S06]  /*2cbc0*/  BRA `(.L_x_3309) ;  /* 0xfffffd74001c7947 */ /* 0x000fec000383ffff */
.L_x_2982:
        /* <DEDUP_REMOVED lines=8> */
.L_x_3311:
[----:B------:R-:W-:Y:S05]  /*2cc50*/  BSYNC B1 ;  /* 0x0000000000017941 */ /* 0x000fea0003800000 */
.L_x_3310:
        /* <DEDUP_REMOVED lines=8> */
.L_x_3312:
[----:B------:R-:W-:Y:S01]  /*2cce0*/  IMAD.MOV.U32 R65, RZ, RZ, R14 ;  /* 0x000000ffff417224 */ /* 0x000fe200078e000e */
[----:B------:R-:W-:Y:S06]  /*2ccf0*/  BRA `(.L_x_3313) ;  /* 0xfffffd8000987947 */ /* 0x000fec000383ffff */
.L_x_2991:
        /* <DEDUP_REMOVED lines=8> */
.L_x_3315:
[----:B------:R-:W-:Y:S05]  /*2cd80*/  BSYNC B1 ;  /* 0x0000000000017941 */ /* 0x000fea0003800000 */
.L_x_3314:
        /* <DEDUP_REMOVED lines=8> */
.L_x_3316:
[----:B------:R-:W-:Y:S01]  /*2ce10*/  IMAD.MOV.U32 R53, RZ, RZ, R14 ;  /* 0x000000ffff357224 */ /* 0x000fe200078e000e */
[----:B------:R-:W-:Y:S06]  /*2ce20*/  BRA `(.L_x_3317) ;  /* 0xfffffd9000247947 */ /* 0x000fec000383ffff */
.L_x_3001:
[----:B-1----:R1:W2:Y:S02]  /*2ce30*/  SYNCS.PHASECHK.TRANS64.TRYWAIT P3, [R80+URZ+0x38890], R110 ;  /* 0x0388906e500075a7 */ /* 0x0022a4000806017f */
[----:B--2---:R-:W-:Y:S05]  /*2ce40*/  @!P3 NANOSLEEP.SYNCS 0x989680 ;  /* 0x009896800000b95d */ /* 0x004fea0003900000 */
[----:B------:R-:W2:Y:S02]  /*2ce50*/  @!P3 SYNCS.PHASECHK.TRANS64 P3, [R80+URZ+0x38890], R110 ;  /* 0x0388906e5000b5a7 */ /* 0x000ea4000806007f */
[----:B--2---:R-:W-:Y:S05]  /*2ce60*/  @!P3 BRA `(.L_x_3001) ;  /* 0xfffffffc00f0b947 */ /* 0x004fea000383ffff */
[----:B------:R-:W-:Y:S05]  /*2ce70*/  BRA `(.L_x_3318) ;  /* 0xfffffda400687947 */ /* 0x000fea000383ffff */
.L_x_3002:
        /* <DEDUP_REMOVED lines=8> */
.L_x_3320:
[----:B------:R-:W-:Y:S05]  /*2cf00*/  BSYNC B1 ;  /* 0x0000000000017941 */ /* 0x000fea0003800000 */
.L_x_3319:
        /* <DEDUP_REMOVED lines=8> */
.L_x_3321:
[----:B------:R-:W-:Y:S01]  /*2cf90*/  IMAD.MOV.U32 R120, RZ, RZ, R14 ;  /* 0x000000ffff787224 */ /* 0x000fe200078e000e */
[----:B------:R-:W-:Y:S06]  /*2cfa0*/  BRA `(.L_x_3322) ;  /* 0xfffffda400347947 */ /* 0x000fec000383ffff */
.L_x_3007:
[----:B------:R-:W-:Y:S01]  /*2cfb0*/  BSSY B1, `(.L_x_3323) ;  /* 0x0000008000017945 */ /* 0x000fe20003800000 */
[----:B----4-:R-:W-:Y:S01]  /*2cfc0*/  IMAD.MOV.U32 R13, RZ, RZ, R117 ;  /* 0x000000ffff0d7224 */ /* 0x010fe200078e0075 */
[----:B------:R-:W-:Y:S01]  /*2cfd0*/  MOV R12, 0x1 ;  /* 0x00000001000c7802 */ /* 0x000fe20000000f00 */
[----:B------:R-:W-:Y:S02]  /*2cfe0*/  IMAD.MOV.U32 R11, RZ, RZ, 0x181f ;  /* 0x0000181fff0b7424 */ /* 0x000fe400078e00ff */
[----:B------:R-:W-:-:S07]  /*2cff0*/  IMAD.MOV.U32 R15, RZ, RZ, -0x1 ;  /* 0xffffffffff0f7424 */ /* 0x000fce00078e00ff */
[----:B0123--:R-:W-:Y:S05]  /*2d000*/  WARPSYNC.COLLECTIVE R15, `(.L_x_3324) ;  /* 0x000000000f087348 */ /* 0x00ffea0003c00000 */
[----:B------:R4:W0:Y:S02]  /*2d010*/  SHFL.IDX P6, R14, R13, R12, R11 ;  /* 0x0000000c0d0e7389 */ /* 0x00082400000c000b */
[----:B01234-:R-:W-:Y:S01]  /*2d020*/  ENDCOLLECTIVE ;  /* 0x000000000000791b */ /* 0x01ffe20003800000 */
.L_x_3324:
[----:B------:R-:W-:Y:S05]  /*2d030*/  BSYNC B1 ;  /* 0x0000000000017941 */ /* 0x000fea0003800000 */
.L_x_3323:
        /* <DEDUP_REMOVED lines=8> */
.L_x_3325:
[----:B------:R-:W-:Y:S01]  /*2d0c0*/  IMAD.MOV.U32 R50, RZ, RZ, R14 ;  /* 0x000000ffff327224 */ /* 0x000fe200078e000e */
[----:B------:R-:W-:Y:S06]  /*2d0d0*/  BRA `(.L_x_3326) ;  /* 0xfffffdb000f47947 */ /* 0x000fec000383ffff */
.L_x_3012:
        /* <DEDUP_REMOVED lines=8> */
.L_x_3328:
[----:B------:R-:W-:Y:S05]  /*2d160*/  BSYNC B1 ;  /* 0x0000000000017941 */ /* 0x000fea0003800000 */
.L_x_3327:
        /* <DEDUP_REMOVED lines=8> */
.L_x_3329:
[----:B------:R-:W-:Y:S01]  /*2d1f0*/  IMAD.MOV.U32 R50, RZ, RZ, R14 ;  /* 0x000000ffff327224 */ /* 0x000fe200078e000e */
[----:B------:R-:W-:Y:S06]  /*2d200*/  BRA `(.L_x_3330) ;  /* 0xfffffdc000b07947 */ /* 0x000fec000383ffff */
.L_x_3017:
        /* <DEDUP_REMOVED lines=8> */
.L_x_3332:
[----:B------:R-:W-:Y:S05]  /*2d290*/  BSYNC B1 ;  /* 0x0000000000017941 */ /* 0x000fea0003800000 */
.L_x_3331:
        /* <DEDUP_REMOVED lines=8> */
.L_x_3333:
[----:B------:R-:W-:Y:S01]  /*2d320*/  IMAD.MOV.U32 R116, RZ, RZ, R14 ;  /* 0x000000ffff747224 */ /* 0x000fe200078e000e */
[----:B------:R-:W-:Y:S06]  /*2d330*/  BRA `(.L_x_3334) ;  /* 0xfffffdd000687947 */ /* 0x000fec000383ffff */
.L_x_3022:
[----:B0-----:R0:W1:Y:S02]  /*2d340*/  SYNCS.PHASECHK.TRANS64.TRYWAIT P2, [R80+URZ+0x38890], R110 ;  /* 0x0388906e500075a7 */ /* 0x001064000804017f */
[----:B-1----:R-:W-:Y:S05]  /*2d350*/  @!P2 NANOSLEEP.SYNCS 0x989680 ;  /* 0x009896800000a95d */ /* 0x002fea0003900000 */
[----:B------:R-:W1:Y:S02]  /*2d360*/  @!P2 SYNCS.PHASECHK.TRANS64 P2, [R80+URZ+0x38890], R110 ;  /* 0x0388906e5000a5a7 */ /* 0x000e64000804007f */
[----:B-1----:R-:W-:Y:S05]  /*2d370*/  @!P2 BRA `(.L_x_3022) ;  /* 0xfffffffc00f0a947 */ /* 0x002fea000383ffff */
[----:B------:R-:W-:Y:S05]  /*2d380*/  BRA `(.L_x_3335) ;  /* 0xfffffde000687947 */ /* 0x000fea000383ffff */
.L_x_3023:
[----:B------:R-:W-:Y:S01]  /*2d390*/  BSSY B1, `(.L_x_3336) ;  /* 0x0000008000017945 */ /* 0x000fe20003800000 */
[----:B------:R-:W-:Y:S01]  /*2d3a0*/  IMAD.MOV.U32 R13, RZ, RZ, R46 ;  /* 0x000000ffff0d7224 */ /* 0x000fe200078e002e */
[----:B------:R-:W-:Y:S01]  /*2d3b0*/  MOV R12, RZ ;  /* 0x000000ff000c7202 */ /* 0x000fe20000000f00 */
[----:B------:R-:W-:Y:S02]  /*2d3c0*/  IMAD.MOV.U32 R11, RZ, RZ, 0x181f ;  /* 0x0000181fff0b7424 */ /* 0x000fe400078e00ff */
[----:B------:R-:W-:-:S07]  /*2d3d0*/  IMAD.MOV.U32 R15, RZ, RZ, -0x1 ;  /* 0xffffffffff0f7424 */ /* 0x000fce00078e00ff */
[----:B0-----:R-:W-:Y:S05]  /*2d3e0*/  WARPSYNC.COLLECTIVE R15, `(.L_x_3337) ;  /* 0x000000000f087348 */ /* 0x001fea0003c00000 */
[----:B------:R1:W2:Y:S02]  /*2d3f0*/  SHFL.IDX P6, R14, R13, R12, R11 ;  /* 0x0000000c0d0e7389 */ /* 0x0002a400000c000b */
[----:B012---:R-:W-:Y:S01]  /*2d400*/  ENDCOLLECTIVE ;  /* 0x000000000000791b */ /* 0x007fe20003800000 */
.L_x_3337:
[----:B------:R-:W-:Y:S05]  /*2d410*/  BSYNC B1 ;  /* 0x0000000000017941 */ /* 0x000fea0003800000 */
.L_x_3336:
        /* <DEDUP_REMOVED lines=8> */
.L_x_3338:
[----:B------:R-:W-:Y:S05]  /*2d4a0*/  BRA `(.L_x_3339) ;  /* 0xfffffde0008c7947 */ /* 0x000fea000383ffff */
.L_x_3026:
[----:B------:R-:W-:Y:S01]  /*2d4b0*/  BSSY B1, `(.L_x_3340) ;  /* 0x0000008000017945 */ /* 0x000fe20003800000 */
[----:B----4-:R-:W-:Y:S01]  /*2d4c0*/  IMAD.MOV.U32 R13, RZ, RZ, R46 ;  /* 0x000000ffff0d7224 */ /* 0x010fe200078e002e */
[----:B------:R-:W-:Y:S01]  /*2d4d0*/  MOV R11, 0x181f ;  /* 0x0000181f000b7802 */ /* 0x000fe20000000f00 */
[----:B------:R-:W-:Y:S02]  /*2d4e0*/  IMAD.MOV.U32 R12, RZ, RZ, 0x1 ;  /* 0x00000001ff0c7424 */ /* 0x000fe400078e00ff */
[----:B------:R-:W-:-:S07]  /*2d4f0*/  IMAD.MOV.U32 R15, RZ, RZ, -0x1 ;  /* 0xffffffffff0f7424 */ /* 0x000fce00078e00ff */
[----:B0123--:R-:W-:Y:S05]  /*2d500*/  WARPSYNC.COLLECTIVE R15, `(.L_x_3341) ;  /* 0x000000000f087348 */ /* 0x00ffea0003c00000 */
[----:B---3--:R3:W4:Y:S02]  /*2d510*/  SHFL.IDX P6, R14, R13, R12, R11 ;  /* 0x0000000c0d0e7389 */ /* 0x00872400000c000b */
[----:B01234-:R-:W-:Y:S01]  /*2d520*/  ENDCOLLECTIVE ;  /* 0x000000000000791b */ /* 0x01ffe20003800000 */
.L_x_3341:
[----:B------:R-:W-:Y:S05]  /*2d530*/  BSYNC B1 ;  /* 0x0000000000017941 */ /* 0x000fea0003800000 */
.L_x_3340:
        /* <DEDUP_REMOVED lines=8> */
.L_x_3342:
[----:B------:R-:W-:Y:S05]  /*2d5c0*/  BRA `(.L_x_3343) ;  /* 0xfffffde0008c7947 */ /* 0x000fea000383ffff */
.L_x_3029:
[----:B------:R-:W-:Y:S01]  /*2d5d0*/  BSSY B1, `(.L_x_3344) ;  /* 0x0000008000017945 */ /* 0x000fe20003800000 */
[----:B----4-:R-:W-:Y:S01]  /*2d5e0*/  IMAD.MOV.U32 R13, RZ, RZ, R46 ;  /* 0x000000ffff0d7224 */ /* 0x010fe200078e002e */
[----:B------:R-:W-:Y:S01]  /*2d5f0*/  MOV R15, 0xffffffff ;  /* 0xffffffff000f7802 */ /* 0x000fe20000000f00 */
[----:B------:R-:W-:Y:S02]  /*2d600*/  IMAD.MOV.U32 R12, RZ, RZ, 0x2 ;  /* 0x00000002ff0c7424 */ /* 0x000fe400078e00ff */
[----:B------:R-:W-:-:S07]  /*2d610*/  IMAD.MOV.U32 R11, RZ, RZ, 0x181f ;  /* 0x0000181fff0b7424 */ /* 0x000fce00078e00ff */
[----:B0123--:R-:W-:Y:S05]  /*2d620*/  WARPSYNC.COLLECTIVE R15, `(.L_x_3345) ;  /* 0x000000000f087348 */ /* 0x00ffea0003c00000 */
[----:B---3--:R3:W4:Y:S02]  /*2d630*/  SHFL.IDX P6, R14, R13, R12, R11 ;  /* 0x0000000c0d0e7389 */ /* 0x00872400000c000b */
[----:B01234-:R-:W-:Y:S01]  /*2d640*/  ENDCOLLECTIVE ;  /* 0x000000000000791b */ /* 0x01ffe20003800000 */
.L_x_3345:
[----:B------:R-:W-:Y:S05]  /*2d650*/  BSYNC B1 ;  /* 0x0000000000017941 */ /* 0x000fea0003800000 */
.L_x_3344:
        /* <DEDUP_REMOVED lines=8> */
.L_x_3346:
[----:B------:R-:W-:Y:S05]  /*2d6e0*/  BRA `(.L_x_3347) ;  /* 0xfffffde000907947 */ /* 0x000fea000383ffff */
.L_x_3032:
[----:B------:R-:W-:Y:S01]  /*2d6f0*/  BSSY B1, `(.L_x_3348) ;  /* 0x0000008000017945 */ /* 0x000fe20003800000 */
[----:B0-----:R-:W-:Y:S02]  /*2d700*/  IMAD.MOV.U32 R13, RZ, RZ, R46 ;  /* 0x000000ffff0d7224 */ /* 0x001fe400078e002e */
[----:B------:R-:W-:Y:S02]  /*2d710*/  IMAD.MOV.U32 R12, RZ, RZ, 0x3 ;  /* 0x00000003ff0c7424 */ /* 0x000fe400078e00ff */
[----:B------:R-:W-:Y:S02]  /*2d720*/  IMAD.MOV.U32 R11, RZ, RZ, 0x181f ;  /* 0x0000181fff0b7424 */ /* 0x000fe400078e00ff */
[----:B------:R-:W-:-:S07]  /*2d730*/  IMAD.MOV.U32 R15, RZ, RZ, -0x1 ;  /* 0xffffffffff0f7424 */ /* 0x000fce00078e00ff */
[----:B-1234-:R-:W-:Y:S05]  /*2d740*/  WARPSYNC.COLLECTIVE R15, `(.L_x_3349) ;  /* 0x000000000f087348 */ /* 0x01efea0003c00000 */
[----:B----4-:R0:W4:Y:S02]  /*2d750*/  SHFL.IDX P6, R14, R13, R12, R11 ;  /* 0x0000000c0d0e7389 */ /* 0x01012400000c000b */
[----:B01234-:R-:W-:Y:S01]  /*2d760*/  ENDCOLLECTIVE ;  /* 0x000000000000791b */ /* 0x01ffe20003800000 */
.L_x_3349:
[----:B------:R-:W-:Y:S05]  /*2d770*/  BSYNC B1 ;  /* 0x0000000000017941 */ /* 0x000fea0003800000 */
.L_x_3348:
        /* <DEDUP_REMOVED lines=8> */
.L_x_3350:
[----:B------:R-:W-:Y:S05]  /*2d800*/  BRA `(.L_x_3351) ;  /* 0xfffffde000947947 */ /* 0x000fea000383ffff */
.L_x_3036:
[----:B------:R0:W0:Y:S02]  /*2d810*/  SYNCS.PHASECHK.TRANS64.TRYWAIT P3, [R80+URZ+0x388b0], R110 ;  /* 0x0388b06e500075a7 */ /* 0x000024000806017f */
[----:B0-----:R-:W-:Y:S05]  /*2d820*/  @!P3 NANOSLEEP.SYNCS 0x989680 ;  /* 0x009896800000b95d */ /* 0x001fea0003900000 */
[----:B------:R-:W0:Y:S02]  /*2d830*/  @!P3 SYNCS.PHASECHK.TRANS64 P3, [R80+URZ+0x388b0], R110 ;  /* 0x0388b06e5000b5a7 */ /* 0x000e24000806007f */
[----:B0-----:R-:W-:Y:S05]  /*2d840*/  @!P3 BRA `(.L_x_3036) ;  /* 0xfffffffc00f0b947 */ /* 0x001fea000383ffff */
[----:B------:R-:W-:Y:S05]  /*2d850*/  BRA `(.L_x_3352) ;  /* 0xfffffde4000c7947 */ /* 0x000fea000383ffff */
.L_x_3048:
[----:B------:R-:W-:Y:S01]  /*2d860*/  BSSY B0, `(.L_x_3353) ;  /* 0x0000007000007945 */ /* 0x000fe20003800000 */
[----:B------:R-:W-:Y:S01]  /*2d870*/  MOV R12, RZ ;  /* 0x000000ff000c7202 */ /* 0x000fe20000000f00 */
[----:B------:R-:W-:Y:S02]  /*2d880*/  IMAD.MOV.U32 R11, RZ, RZ, 0x1f ;  /* 0x0000001fff0b7424 */ /* 0x000fe400078e00ff */
[----:B------:R-:W-:-:S07]  /*2d890*/  IMAD.MOV.U32 R15, RZ, RZ, -0x1 ;  /* 0xffffffffff0f7424 */ /* 0x000fce00078e00ff */
[----:B-----5:R-:W-:Y:S05]  /*2d8a0*/  WARPSYNC.COLLECTIVE R15, `(.L_x_3354) ;  /* 0x000000000f087348 */ /* 0x020fea0003c00000 */
[----:B------:R0:W1:Y:S02]  /*2d8b0*/  SHFL.IDX P6, R14, R13, R12, R11 ;  /* 0x0000000c0d0e7389 */ /* 0x00006400000c000b */
[----:B01---5:R-:W-:Y:S01]  /*2d8c0*/  ENDCOLLECTIVE ;  /* 0x000000000000791b */ /* 0x023fe20003800000 */
.L_x_3354:
[----:B------:R-:W-:Y:S05]  /*2d8d0*/  BSYNC B0 ;  /* 0x0000000000007941 */ /* 0x000fea0003800000 */
.L_x_3353:
[----:B------:R-:W-:Y:S05]  /*2d8e0*/  BRA `(.L_x_3355) ;  /* 0xfffffdf000147947 */ /* 0x000fea000383ffff */
.L_x_3058:
        /* <DEDUP_REMOVED lines=8> */
.L_x_3357:
[----:B------:R-:W-:Y:S05]  /*2d970*/  BSYNC B1 ;  /* 0x0000000000017941 */ /* 0x000fea0003800000 */
.L_x_3356:
        /* <DEDUP_REMOVED lines=8> */
.L_x_3358:
[----:B------:R-:W-:Y:S02]  /*2da00*/  IMAD.MOV.U32 R13, RZ, RZ, R8 ;  /* 0x000000ffff0d7224 */ /* 0x000fe400078e0008 */
[----:B------:R-:W-:-:S07]  /*2da10*/  IMAD.MOV.U32 R4, RZ, RZ, R14 ;  /* 0x000000ffff047224 */ /* 0x000fce00078e000e */
[----:B------:R-:W-:Y:S05]  /*2da20*/  WARPSYNC.COLLECTIVE R15, `(.L_x_3359) ;  /* 0x000000000f087348 */ /* 0x000fea0003c00000 */
[----:B------:R0:W1:Y:S02]  /*2da30*/  SHFL.IDX P6, R14, R13, R12, R11 ;  /* 0x0000000c0d0e7389 */ /* 0x00006400000c000b */
[----:B01----:R-:W-:Y:S01]  /*2da40*/  ENDCOLLECTIVE ;  /* 0x000000000000791b */ /* 0x003fe20003800000 */
.L_x_3359:
[----:B------:R-:W-:Y:S01]  /*2da50*/  MOV R13, R7 ;  /* 0x00000007000d7202 */ /* 0x000fe20000000f00 */
[----:B------:R-:W-:-:S07]  /*2da60*/  IMAD.MOV.U32 R3, RZ, RZ, R14 ;  /* 0x000000ffff037224 */ /* 0x000fce00078e000e */
[----:B------:R-:W-:Y:S05]  /*2da70*/  WARPSYNC.COLLECTIVE R15, `(.L_x_3360) ;  /* 0x000000000f087348 */ /* 0x000fea0003c00000 */
[----:B------:R0:W1:Y:S02]  /*2da80*/  SHFL.IDX P6, R14, R13, R12, R11 ;  /* 0x0000000c0d0e7389 */ /* 0x00006400000c000b */
[----:B01----:R-:W-:Y:S01]  /*2da90*/  ENDCOLLECTIVE ;  /* 0x000000000000791b */ /* 0x003fe20003800000 */
.L_x_3360:
[----:B------:R-:W-:Y:S05]  /*2daa0*/  BRA `(.L_x_3361) ;  /* 0xfffffdf800287947 */ /* 0x000fea000383ffff */
.L_x_3061:
[----:B------:R-:W-:Y:S01]  /*2dab0*/  BSSY B1, `(.L_x_3362) ;  /* 0x0000008000017945 */ /* 0x000fe20003800000 */
[----:B------:R-:W-:Y:S02]  /*2dac0*/  IMAD.MOV.U32 R13, RZ, RZ, R6 ;  /* 0x000000ffff0d7224 */ /* 0x000fe400078e0006 */
[----:B------:R-:W-:Y:S02]  /*2dad0*/  IMAD.MOV.U32 R12, RZ, RZ, 0x1 ;  /* 0x00000001ff0c7424 */ /* 0x000fe400078e00ff */
[----:B------:R-:W-:Y:S02]  /*2dae0*/  IMAD.MOV.U32 R11, RZ, RZ, 0x181f ;  /* 0x0000181fff0b7424 */ /* 0x000fe400078e00ff */
[----:B------:R-:W-:-:S07]  /*2daf0*/  IMAD.MOV.U32 R15, RZ, RZ, -0x1 ;  /* 0xffffffffff0f7424 */ /* 0x000fce00078e00ff */
[----:B0-2345:R-:W-:Y:S05]  /*2db00*/  WARPSYNC.COLLECTIVE R15, `(.L_x_3363) ;  /* 0x000000000f087348 */ /* 0x03dfea0003c00000 */
[----:B----4-:R1:W4:Y:S02]  /*2db10*/  SHFL.IDX P6, R14, R13, R12, R11 ;  /* 0x0000000c0d0e7389 */ /* 0x01032400000c000b */
[----:B012345:R-:W-:Y:S01]  /*2db20*/  ENDCOLLECTIVE ;  /* 0x000000000000791b */ /* 0x03ffe20003800000 */
.L_x_3363:
[----:B------:R-:W-:Y:S05]  /*2db30*/  BSYNC B1 ;  /* 0x0000000000017941 */ /* 0x000fea0003800000 */
.L_x_3362:
        /* <DEDUP_REMOVED lines=8> */
.L_x_3364:
[----:B------:R-:W-:Y:S01]  /*2dbc0*/  IMAD.MOV.U32 R13, RZ, RZ, R8 ;  /* 0x000000ffff0d7224 */ /* 0x000fe200078e0008 */
[----:B------:R-:W-:-:S07]  /*2dbd0*/  MOV R4, R14 ;  /* 0x0000000e00047202 */ /* 0x000fce0000000f00 */
[----:B------:R-:W-:Y:S05]  /*2dbe0*/  WARPSYNC.COLLECTIVE R15, `(.L_x_3365) ;  /* 0x000000000f087348 */ /* 0x000fea0003c00000 */
[----:B------:R0:W1:Y:S02]  /*2dbf0*/  SHFL.IDX P6, R14, R13, R12, R11 ;  /* 0x0000000c0d0e7389 */ /* 0x00006400000c000b */
[----:B01----:R-:W-:Y:S01]  /*2dc00*/  ENDCOLLECTIVE ;  /* 0x000000000000791b */ /* 0x003fe20003800000 */
.L_x_3365:
[----:B------:R-:W-:Y:S02]  /*2dc10*/  IMAD.MOV.U32 R13, RZ, RZ, R7 ;  /* 0x000000ffff0d7224 */ /* 0x000fe400078e0007 */
[----:B------:R-:W-:-:S07]  /*2dc20*/  IMAD.MOV.U32 R3, RZ, RZ, R14 ;  /* 0x000000ffff037224 */ /* 0x000fce00078e000e */
[----:B------:R-:W-:Y:S05]  /*2dc30*/  WARPSYNC.COLLECTIVE R15, `(.L_x_3366) ;  /* 0x000000000f087348 */ /* 0x000fea0003c00000 */
[----:B------:R0:W1:Y:S02]  /*2dc40*/  SHFL.IDX P6, R14, R13, R12, R11 ;  /* 0x0000000c0d0e7389 */ /* 0x00006400000c000b */
[----:B01----:R-:W-:Y:S01]  /*2dc50*/  ENDCOLLECTIVE ;  /* 0x000000000000791b */ /* 0x003fe20003800000 */
.L_x_3366:
[----:B------:R-:W-:Y:S05]  /*2dc60*/  BRA `(.L_x_3367) ;  /* 0xfffffdf800447947 */ /* 0x000fea000383ffff */
.L_x_3064:
[----:B------:R-:W-:Y:S01]  /*2dc70*/  BSSY B1, `(.L_x_3368) ;  /* 0x0000008000017945 */ /* 0x000fe20003800000 */
[----:B0-----:R-:W-:Y:S01]  /*2dc80*/  IMAD.MOV.U32 R13, RZ, RZ, R6 ;  /* 0x000000ffff0d7224 */ /* 0x001fe200078e0006 */
[----:B------:R-:W-:Y:S01]  /*2dc90*/  MOV R12, 0x2 ;  /* 0x00000002000c7802 */ /* 0x000fe20000000f00 */
[----:B------:R-:W-:Y:S02]  /*2dca0*/  IMAD.MOV.U32 R11, RZ, RZ, 0x181f ;  /* 0x0000181fff0b7424 */ /* 0x000fe400078e00ff */
[----:B------:R-:W-:-:S07]  /*2dcb0*/  IMAD.MOV.U32 R15, RZ, RZ, -0x1 ;  /* 0xffffffffff0f7424 */ /* 0x000fce00078e00ff */
[----:B-12345:R-:W-:Y:S05]  /*2dcc0*/  WARPSYNC.COLLECTIVE R15, `(.L_x_3369) ;  /* 0x000000000f087348 */ /* 0x03efea0003c00000 */
[----:B----4-:R0:W4:Y:S02]  /*2dcd0*/  SHFL.IDX P6, R14, R13, R12, R11 ;  /* 0x0000000c0d0e7389 */ /* 0x01012400000c000b */
[----:B012345:R-:W-:Y:S01]  /*2dce0*/  ENDCOLLECTIVE ;  /* 0x000000000000791b */ /* 0x03ffe20003800000 */
.L_x_3369:
[----:B------:R-:W-:Y:S05]  /*2dcf0*/  BSYNC B1 ;  /* 0x0000000000017941 */ /* 0x000fea0003800000 */
.L_x_3368:
        /* <DEDUP_REMOVED lines=8> */
.L_x_3370:
[----:B------:R-:W-:Y:S02]  /*2dd80*/  IMAD.MOV.U32 R13, RZ, RZ, R8 ;  /* 0x000000ffff0d7224 */ /* 0x000fe400078e0008 */
[----:B------:R-:W-:-:S07]  /*2dd90*/  IMAD.MOV.U32 R4, RZ, RZ, R14 ;  /* 0x000000ffff047224 */ /* 0x000fce00078e000e */
[----:B------:R-:W-:Y:S05]  /*2dda0*/  WARPSYNC.COLLECTIVE R15, `(.L_x_3371) ;  /* 0x000000000f087348 */ /* 0x000fea0003c00000 */
[----:B------:R0:W1:Y:S02]  /*2ddb0*/  SHFL.IDX P6, R14, R13, R12, R11 ;  /* 0x0000000c0d0e7389 */ /* 0x00006400000c000b */
[----:B01----:R-:W-:Y:S01]  /*2ddc0*/  ENDCOLLECTIVE ;  /* 0x000000000000791b */ /* 0x003fe20003800000 */
.L_x_3371:
[----:B------:R-:W-:Y:S01]  /*2ddd0*/  IMAD.MOV.U32 R13, RZ, RZ, R7 ;  /* 0x000000ffff0d7224 */ /* 0x000fe200078e0007 */
[----:B------:R-:W-:-:S07]  /*2dde0*/  MOV R3, R14 ;  /* 0x0000000e00037202 */ /* 0x000fce0000000f00 */
[----:B------:R-:W-:Y:S05]  /*2ddf0*/  WARPSYNC.COLLECTIVE R15, `(.L_x_3372) ;  /* 0x000000000f087348 */ /* 0x000fea0003c00000 */
[----:B------:R0:W1:Y:S02]  /*2de00*/  SHFL.IDX P6, R14, R13, R12, R11 ;  /* 0x0000000c0d0e7389 */ /* 0x00006400000c000b */
[----:B01----:R-:W-:Y:S01]  /*2de10*/  ENDCOLLECTIVE ;  /* 0x000000000000791b */ /* 0x003fe20003800000 */
.L_x_3372:
[----:B------:R-:W-:Y:S05]  /*2de20*/  BRA `(.L_x_3373) ;  /* 0xfffffdf800587947 */ /* 0x000fea000383ffff */
.L_x_3067:
[----:B------:R-:W-:Y:S01]  /*2de30*/  BSSY B1, `(.L_x_3374) ;  /* 0x0000008000017945 */ /* 0x000fe20003800000 */
[----:B------:R-:W-:Y:S01]  /*2de40*/  IMAD.MOV.U32 R13, RZ, RZ, R6 ;  /* 0x000000ffff0d7224 */ /* 0x000fe200078e0006 */
[----:B------:R-:W-:Y:S01]  /*2de50*/  MOV R15, 0xffffffff ;  /* 0xffffffff000f7802 */ /* 0x000fe20000000f00 */
[----:B------:R-:W-:Y:S02]  /*2de60*/  IMAD.MOV.U32 R12, RZ, RZ, 0x3 ;  /* 0x00000003ff0c7424 */ /* 0x000fe400078e00ff */
[----:B------:R-:W-:-:S07]  /*2de70*/  IMAD.MOV.U32 R11, RZ, RZ, 0x181f ;  /* 0x0000181fff0b7424 */ /* 0x000fce00078e00ff */
[----:B-12345:R-:W-:Y:S05]  /*2de80*/  WARPSYNC.COLLECTIVE R15, `(.L_x_3375) ;  /* 0x000000000f087348 */ /* 0x03efea0003c00000 */
[----:B----4-:R0:W4:Y:S02]  /*2de90*/  SHFL.IDX P6, R14, R13, R12, R11 ;  /* 0x0000000c0d0e7389 */ /* 0x01012400000c000b */
[----:B012345:R-:W-:Y:S01]  /*2dea0*/  ENDCOLLECTIVE ;  /* 0x000000000000791b */ /* 0x03ffe20003800000 */
.L_x_3375:
[----:B------:R-:W-:Y:S05]  /*2deb0*/  BSYNC B1 ;  /* 0x0000000000017941 */ /* 0x000fea0003800000 */
.L_x_3374:
        /* <DEDUP_REMOVED lines=8> */
.L_x_3376:
[----:B------:R-:W-:Y:S02]  /*2df40*/  IMAD.MOV.U32 R13, RZ, RZ, R8 ;  /* 0x000000ffff0d7224 */ /* 0x000fe400078e0008 */
[----:B------:R-:W-:-:S07]  /*2df50*/  IMAD.MOV.U32 R4, RZ, RZ, R14 ;  /* 0x000000ffff047224 */ /* 0x000fce00078e000e */
[----:B------:R-:W-:Y:S05]  /*2df60*/  WARPSYNC.COLLECTIVE R15, `(.L_x_3377) ;  /* 0x000000000f087348 */ /* 0x000fea0003c00000 */
[----:B------:R0:W1:Y:S02]  /*2df70*/  SHFL.IDX P6, R14, R13, R12, R11 ;  /* 0x0000000c0d0e7389 */ /* 0x00006400000c000b */
[----:B01----:R-:W-:Y:S01]  /*2df80*/  ENDCOLLECTIVE ;  /* 0x000000000000791b */ /* 0x003fe20003800000 */
.L_x_3377:
[----:B------:R-:W-:Y:S02]  /*2df90*/  IMAD.MOV.U32 R13, RZ, RZ, R7 ;  /* 0x000000ffff0d7224 */ /* 0x000fe400078e0007 */
[----:B------:R-:W-:-:S07]  /*2dfa0*/  IMAD.MOV.U32 R3, RZ, RZ, R14 ;  /* 0x000000ffff037224 */ /* 0x000fce00078e000e */
[----:B------:R-:W-:Y:S05]  /*2dfb0*/  WARPSYNC.COLLECTIVE R15, `(.L_x_3378) ;  /* 0x000000000f087348 */ /* 0x000fea0003c00000 */
[----:B------:R0:W1:Y:S02]  /*2dfc0*/  SHFL.IDX P6, R14, R13, R12, R11 ;  /* 0x0000000c0d0e7389 */ /* 0x00006400000c000b */
[----:B01----:R-:W-:Y:S01]  /*2dfd0*/  ENDCOLLECTIVE ;  /* 0x000000000000791b */ /* 0x003fe20003800000 */
.L_x_3378:
[----:B------:R-:W-:Y:S05]  /*2dfe0*/  BRA `(.L_x_3379) ;  /* 0xfffffdf800747947 */ /* 0x000fea000383ffff */
.L_x_3071:
[----:B-1----:R1:W2:Y:S02]  /*2dff0*/  SYNCS.PHASECHK.TRANS64.TRYWAIT P0, [R22+URZ+0x38800], R55 ;  /* 0x03880037160075a7 */ /* 0x0022a4000800017f */
[----:B--2---:R-:W-:Y:S05]  /*2e000*/  @!P0 NANOSLEEP.SYNCS 0x989680 ;  /* 0x009896800000895d */ /* 0x004fea0003900000 */
[----:B------:R-:W2:Y:S02]  /*2e010*/  @!P0 SYNCS.PHASECHK.TRANS64 P0, [R22+URZ+0x38800], R55 ;  /* 0x03880037160085a7 */ /* 0x000ea4000800007f */
[----:B--2---:R-:W-:Y:S05]  /*2e020*/  @!P0 BRA `(.L_x_3071) ;  /* 0xfffffffc00f08947 */ /* 0x004fea000383ffff */
[----:B------:R-:W-:Y:S05]  /*2e030*/  BRA `(.L_x_3380) ;  /* 0xfffffdf800f47947 */ /* 0x000fea000383ffff */
.L_x_3087:
        /* <DEDUP_REMOVED lines=9> */
.L_x_3382:
[----:B------:R-:W-:Y:S05]  /*2e0d0*/  BSYNC B1 ;  /* 0x0000000000017941 */ /* 0x000fea0003800000 */
.L_x_3381:
[----:B------:R-:W-:Y:S01]  /*2e0e0*/  MOV R13, R43 ;  /* 0x0000002b000d7202 */ /* 0x000fe20000000f00 */
[----:B------:R-:W-:Y:S01]  /*2e0f0*/  IMAD.MOV.U32 R12, RZ, RZ, RZ ;  /* 0x000000ffff0c7224 */ /* 0x000fe200078e00ff */
[----:B------:R-:W-:Y:S01]  /*2e100*/  ISETP.GE.AND P0, PT, R16, R58, PT ;  /* 0x0000003a1000720c */ /* 0x000fe20003f06270 */
[----:B------:R-:W-:Y:S02]  /*2e110*/  IMAD.MOV.U32 R11, RZ, RZ, 0x181f ;  /* 0x0000181fff0b7424 */ /* 0x000fe400078e00ff */
[----:B------:R-:W-:Y:S02]  /*2e120*/  IMAD.MOV.U32 R15, RZ, RZ, -0x1 ;  /* 0xffffffffff0f7424 */ /* 0x000fe400078e00ff */
[----:B------:R-:W-:Y:S02]  /*2e130*/  IMAD.MOV.U32 R3, RZ, RZ, R14 ;  /* 0x000000ffff037224 */ /* 0x000fe400078e000e */
[----:B------:R-:W-:-:S07]  /*2e140*/  IMAD R48, R219, R48, RZ ;  /* 0x00000030db307224 */ /* 0x000fce00078e02ff */
[----:B------:R-:W-:Y:S05]  /*2e150*/  WARPSYNC.COLLECTIVE R15, `(.L_x_3383) ;  /* 0x000000000f087348 */ /* 0x000fea0003c00000 */
[----:B------:R0:W1:Y:S02]  /*2e160*/  SHFL.IDX P6, R14, R13, R12, R11 ;  /* 0x0000000c0d0e7389 */ /* 0x00006400000c000b */
[----:B01----:R-:W-:Y:S01]  /*2e170*/  ENDCOLLECTIVE ;  /* 0x000000000000791b */ /* 0x003fe20003800000 */
.L_x_3383:
[----:B------:R-:W-:Y:S02]  /*2e180*/  ISETP.GE.OR P1, PT, R59, R48, P0 ;  /* 0x000000303b00720c */ /* 0x000fe40000726670 */
[----:B------:R-:W-:Y:S01]  /*2e190*/  MOV R13, R49 ;  /* 0x00000031000d7202 */ /* 0x000fe20000000f00 */
[----:B------:R-:W-:-:S10]  /*2e1a0*/  IMAD.MOV.U32 R5, RZ, RZ, R14 ;  /* 0x000000ffff057224 */ /* 0x000fd400078e000e */
[----:B------:R-:W-:Y:S05]  /*2e1b0*/  WARPSYNC.COLLECTIVE R15, `(.L_x_3384) ;  /* 0x000000000f087348 */ /* 0x000fea0003c00000 */
[----:B------:R0:W1:Y:S02]  /*2e1c0*/  SHFL.IDX P6, R14, R13, R12, R11 ;  /* 0x0000000c0d0e7389 */ /* 0x00006400000c000b */
[----:B01----:R-:W-:Y:S01]  /*2e1d0*/  ENDCOLLECTIVE ;  /* 0x000000000000791b */ /* 0x003fe20003800000 */
.L_x_3384:
[----:B------:R-:W-:-:S04]  /*2e1e0*/  @!P1 IADD3 R0, P2, R16, R5, RZ ;  /* 0x0000000510009210 */ /* 0x000fc80007f5e0ff */
[----:B------:R-:W-:Y:S01]  /*2e1f0*/  @!P1 MOV R4, R0 ;  /* 0x0000000000049202 */ /* 0x000fe20000000f00 */
[----:B------:R-:W-:Y:S02]  /*2e200*/  @!P1 IMAD.X R5, R3, 0x1, R17, P2 ;  /* 0x0000000103059824 */ /* 0x000fe400010e0611 */
[----:B------:R-:W-:Y:S02]  /*2e210*/  IMAD.MOV.U32 R13, RZ, RZ, R42 ;  /* 0x000000ffff0d7224 */ /* 0x000fe400078e002a */
[----:B------:R-:W-:-:S07]  /*2e220*/  IMAD.MOV.U32 R7, RZ, RZ, R14 ;  /* 0x000000ffff077224 */ /* 0x000fce00078e000e */
[----:B------:R-:W-:Y:S05]  /*2e230*/  WARPSYNC.COLLECTIVE R15, `(.L_x_3385) ;  /* 0x000000000f087348 */ /* 0x000fea0003c00000 */
[----:B------:R0:W1:Y:S02]  /*2e240*/  SHFL.IDX P6, R14, R13, R12, R11 ;  /* 0x0000000c0d0e7389 */ /* 0x00006400000c000b */
[----:B01----:R-:W-:Y:S01]  /*2e250*/  ENDCOLLECTIVE ;  /* 0x000000000000791b */ /* 0x003fe20003800000 */
.L_x_3385:
[----:B------:R-:W-:-:S05]  /*2e260*/  @!P1 IADD3 R14, P3, R16, R14, RZ ;  /* 0x0000000e100e9210 */ /* 0x000fca0007f7e0ff */
[----:B------:R-:W-:Y:S02]  /*2e270*/  @!P1 IMAD.X R3, R7, 0x1, R17, P3 ;  /* 0x0000000107039824 */ /* 0x000fe400018e0611 */
[----:B------:R-:W-:Y:S01]  /*2e280*/  @!P1 IMAD.MOV.U32 R26, RZ, RZ, R14 ;  /* 0x000000ffff1a9224 */ /* 0x000fe200078e000e */
[----:B------:R-:W5:Y:S01]  /*2e290*/  @!P1 LD.E.128 R4, desc[UR36][R4.64] ;  /* 0x0000002404049980 */ /* 0x000f62000c101d00 */
[----:B------:R-:W-:-:S05]  /*2e2a0*/  @!P1 IMAD.MOV.U32 R27, RZ, RZ, R3 ;  /* 0x000000ffff1b9224 */ /* 0x000fca00078e0003 */
[----:B------:R0:W5:Y:S01]  /*2e2b0*/  @!P1 LD.E.128 R36, desc[UR36][R26.64] ;  /* 0x000000241a249980 */ /* 0x000162000c101d00 */
[----:B------:R-:W-:Y:S01]  /*2e2c0*/  IMAD.MOV.U32 R13, RZ, RZ, R10 ;  /* 0x000000ffff0d7224 */ /* 0x000fe200078e000a */
[----:B------:R-:W-:Y:S01]  /*2e2d0*/  CS2R R32, SRZ ;  /* 0x0000000000207805 */ /* 0x000fe2000001ff00 */
[----:B------:R-:W-:Y:S01]  /*2e2e0*/  IMAD.MOV.U32 R12, RZ, RZ, 0x1 ;  /* 0x00000001ff0c7424 */ /* 0x000fe200078e00ff */
[----:B------:R-:W-:Y:S02]  /*2e2f0*/  CS2R R28, SRZ ;  /* 0x00000000001c7805 */ /* 0x000fe4000001ff00 */
[----:B------:R-:W-:Y:S02]  /*2e300*/  CS2R R30, SRZ ;  /* 0x00000000001e7805 */ /* 0x000fe4000001ff00 */
[----:B------:R-:W-:-:S07]  /*2e310*/  CS2R R20, SRZ ;  /* 0x0000000000147805 */ /* 0x000fce000001ff00 */
[----:B0----5:R-:W-:Y:S05]  /*2e320*/  WARPSYNC.COLLECTIVE R15, `(.L_x_3386) ;  /* 0x000000000f087348 */ /* 0x021fea0003c00000 */
[----:B------:R1:W2:Y:S02]  /*2e330*/  SHFL.IDX P6, R14, R13, R12, R11 ;  /* 0x0000000c0d0e7389 */ /* 0x0002a400000c000b */
[----:B012--5:R-:W-:Y:S01]  /*2e340*/  ENDCOLLECTIVE ;  /* 0x000000000000791b */ /* 0x027fe20003800000 */
.L_x_3386:
[----:B------:R-:W-:Y:S01]  /*2e350*/  IMAD.MOV.U32 R13, RZ, RZ, R43 ;  /* 0x000000ffff0d7224 */ /* 0x000fe200078e002b */
[----:B------:R-:W-:-:S07]  /*2e360*/  MOV R3, R14 ;  /* 0x0000000e00037202 */ /* 0x000fce0000000f00 */
[----:B------:R-:W-:Y:S05]  /*2e370*/  WARPSYNC.COLLECTIVE R15, `(.L_x_3387) ;  /* 0x000000000f087348 */ /* 0x000fea0003c00000 */
[----:B------:R0:W1:Y:S02]  /*2e380*/  SHFL.IDX P6, R14, R13, R12, R11 ;  /* 0x0000000c0d0e7389 */ /* 0x00006400000c000b */
[----:B01----:R-:W-:Y:S01]  /*2e390*/  ENDCOLLECTIVE ;  /* 0x000000000000791b */ /* 0x003fe20003800000 */
.L_x_3387:
[----:B------:R-:W-:Y:S02]  /*2e3a0*/  IMAD.MOV.U32 R13, RZ, RZ, R49 ;  /* 0x000000ffff0d7224 */ /* 0x000fe400078e0031 */
[----:B------:R-:W-:-:S07]  /*2e3b0*/  IMAD.MOV.U32 R9, RZ, RZ, R14 ;  /* 0x000000ffff097224 */ /* 0x000fce00078e000e */
[----:B------:R-:W-:Y:S05]  /*2e3c0*/  WARPSYNC.COLLECTIVE R15, `(.L_x_3388) ;  /* 0x000000000f087348 */ /* 0x000fea0003c00000 */
[----:B------:R0:W1:Y:S02]  /*2e3d0*/  SHFL.IDX P6, R14, R13, R12, R11 ;  /* 0x0000000c0d0e7389 */ /* 0x00006400000c000b */
[----:B01----:R-:W-:Y:S01]  /*2e3e0*/  ENDCOLLECTIVE ;  /* 0x000000000000791b */ /* 0x003fe20003800000 */
.L_x_3388:
[----:B------:R-:W-:Y:S01]  /*2e3f0*/  MOV R13, R42 ;  /* 0x0000002a000d7202 */ /* 0x000fe20000000f00 */
[----:B------:R-:W-:-:S07]  /*2e400*/  IMAD.MOV.U32 R25, RZ, RZ, R14 ;  /* 0x000000ffff197224 */ /* 0x000fce00078e000e */
[----:B------:R-:W-:Y:S05]  /*2e410*/  WARPSYNC.COLLECTIVE R15, `(.L_x_3389) ;  /* 0x000000000f087348 */ /* 0x000fea0003c00000 */
[----:B------:R0:W1:Y:S02]  /*2e420*/  SHFL.IDX P6, R14, R13, R12, R11 ;  /* 0x0000000c0d0e7389 */ /* 0x00006400000c000b */
[----:B01----:R-:W-:Y:S01]  /*2e430*/  ENDCOLLECTIVE ;  /* 0x000000000000791b */ /* 0x003fe20003800000 */
.L_x_3389:
[----:B------:R-:W-:Y:S02]  /*2e440*/  @!P1 IMAD.MOV.U32 R32, RZ, RZ, R4 ;  /* 0x000000ffff209224 */ /* 0x000fe400078e0004 */
[----:B------:R-:W-:Y:S01]  /*2e450*/  @!P1 IMAD.MOV.U32 R33, RZ, RZ, R5 ;  /* 0x000000ffff219224 */ /* 0x000fe200078e0005 */
[----:B------:R-:W-:Y:S01]  /*2e460*/  CS2R R4, SRZ ;  /* 0x0000000000047805 */ /* 0x000fe2000001ff00 */
[----:B------:R-:W-:Y:S02]  /*2e470*/  @!P1 IMAD.MOV.U32 R28, RZ, RZ, R6 ;  /* 0x000000ffff1c9224 */ /* 0x000fe400078e0006 */
[----:B------:R-:W-:Y:S01]  /*2e480*/  @!P1 IMAD.MOV.U32 R29, RZ, RZ, R7 ;  /* 0x000000ffff1d9224 */ /* 0x000fe200078e0007 */
[----:B------:R-:W-:Y:S01]  /*2e490*/  @!P1 MOV R30, R36 ;  /* 0x00000024001e9202 */ /* 0x000fe20000000f00 */
[----:B------:R-:W-:Y:S02]  /*2e4a0*/  @!P1 IMAD.MOV.U32 R31, RZ, RZ, R37 ;  /* 0x000000ffff1f9224 */ /* 0x000fe400078e0025 */
[----:B------:R-:W-:-:S02]  /*2e4b0*/  @!P1 IMAD.MOV.U32 R20, RZ, RZ, R38 ;  /* 0x000000ffff149224 */ /* 0x000fc400078e0026 */
[----:B------:R-:W-:Y:S01]  /*2e4c0*/  @!P1 IMAD.MOV.U32 R21, RZ, RZ, R39 ;  /* 0x000000ffff159224 */ /* 0x000fe200078e0027 */
[----:B------:R-:W-:Y:S06]  /*2e4d0*/  BRA `(.L_x_3390) ;  /* 0xfffffe3800747947 */ /* 0x000fec000383ffff */
.L_x_3090:
        /* <DEDUP_REMOVED lines=8> */
.L_x_3392:
[----:B------:R-:W-:Y:S05]  /*2e560*/  BSYNC B1 ;  /* 0x0000000000017941 */ /* 0x000fea0003800000 */
.L_x_3391:
[----:B------:R-:W-:Y:S01]  /*2e570*/  IMAD.MOV.U32 R13, RZ, RZ, R43 ;  /* 0x000000ffff0d7224 */ /* 0x000fe200078e002b */
[----:B------:R-:W-:Y:S01]  /*2e580*/  MOV R12, 0x2 ;  /* 0x00000002000c7802 */ /* 0x000fe20000000f00 */
[----:B------:R-:W-:Y:S02]  /*2e590*/  IMAD.MOV.U32 R11, RZ, RZ, 0x181f ;  /* 0x0000181fff0b7424 */ /* 0x000fe400078e00ff */
[----:B------:R-:W-:Y:S02]  /*2e5a0*/  IMAD.MOV.U32 R15, RZ, RZ, -0x1 ;  /* 0xffffffffff0f7424 */ /* 0x000fe400078e00ff */
[----:B------:R-:W-:Y:S02]  /*2e5b0*/  IMAD.MOV.U32 R3, RZ, RZ, R14 ;  /* 0x000000ffff037224 */ /* 0x000fe400078e000e */
[----:B------:R-:W-:-:S07]  /*2e5c0*/  VIADD R27, R59, 0x40 ;  /* 0x000000403b1b7836 */ /* 0x000fce0000000000 */
[----:B------:R-:W-:Y:S05]  /*2e5d0*/  WARPSYNC.COLLECTIVE R15, `(.L_x_3393) ;  /* 0x000000000f087348 */ /* 0x000fea0003c00000 */
[----:B------:R0:W1:Y:S02]  /*2e5e0*/  SHFL.IDX P6, R14, R13, R12, R11 ;  /* 0x0000000c0d0e7389 */ /* 0x00006400000c000b */
[----:B01----:R-:W-:Y:S01]  /*2e5f0*/  ENDCOLLECTIVE ;  /* 0x000000000000791b */ /* 0x003fe20003800000 */
.L_x_3393:
[----:B------:R-:W-:Y:S01]  /*2e600*/  ISETP.GE.OR P1, PT, R27, R48, P0 ;  /* 0x000000301b00720c */ /* 0x000fe20000726670 */
[----:B------:R-:W-:Y:S02]  /*2e610*/  IMAD.MOV.U32 R13, RZ, RZ, R49 ;  /* 0x000000ffff0d7224 */ /* 0x000fe400078e0031 */
[----:B------:R-:W-:-:S10]  /*2e620*/  IMAD.MOV.U32 R9, RZ, RZ, R14 ;  /* 0x000000ffff097224 */ /* 0x000fd400078e000e */
[----:B------:R-:W-:Y:S05]  /*2e630*/  WARPSYNC.COLLECTIVE R15, `(.L_x_3394) ;  /* 0x000000000f087348 */ /* 0x000fea0003c00000 */
[----:B------:R0:W1:Y:S02]  /*2e640*/  SHFL.IDX P6, R14, R13, R12, R11 ;  /* 0x0000000c0d0e7389 */ /* 0x00006400000c000b */
[----:B01----:R-:W-:Y:S01]  /*2e650*/  ENDCOLLECTIVE ;  /* 0x000000000000791b */ /* 0x003fe20003800000 */
.L_x_3394:
[----:B------:R-:W-:-:S04]  /*2e660*/  @!P1 IADD3 R0, P2, R16, R9, RZ ;  /* 0x0000000910009210 */ /* 0x000fc80007f5e0ff */
[----:B------:R-:W-:Y:S01]  /*2e670*/  @!P1 MOV R8, R0 ;  /* 0x0000000000089202 */ /* 0x000fe20000000f00 */
[----:B------:R-:W-:Y:S02]  /*2e680*/  @!P1 IMAD.X R9, R3, 0x1, R17, P2 ;  /* 0x0000000103099824 */ /* 0x000fe400010e0611 */
[----:B------:R-:W-:Y:S01]  /*2e690*/  IMAD.MOV.U32 R13, RZ, RZ, R42 ;  /* 0x000000ffff0d7224 */ /* 0x000fe200078e002a */
[----:B------:R-:W-:-:S07]  /*2e6a0*/  MOV R25, R14 ;  /* 0x0000000e00197202 */ /* 0x000fce0000000f00 */
[----:B------:R-:W-:Y:S05]  /*2e6b0*/  WARPSYNC.COLLECTIVE R15, `(.L_x_3395) ;  /* 0x000000000f087348 */ /* 0x000fea0003c00000 */
[----:B------:R0:W1:Y:S02]  /*2e6c0*/  SHFL.IDX P6, R14, R13, R12, R11 ;  /* 0x0000000c0d0e7389 */ /* 0x00006400000c000b */
[----:B01----:R-:W-:Y:S01]  /*2e6d0*/  ENDCOLLECTIVE ;  /* 0x000000000000791b */ /* 0x003fe20003800000 */
.L_x_3395:
[----:B------:R-:W-:-:S05]  /*2e6e0*/  @!P1 IADD3 R14, P3, R16, R14, RZ ;  /* 0x0000000e100e9210 */ /* 0x000fca0007f7e0ff */
[----:B------:R-:W-:Y:S02]  /*2e6f0*/  @!P1 IMAD.X R3, R25, 0x1, R17, P3 ;  /* 0x0000000119039824 */ /* 0x000fe400018e0611 */
[----:B------:R-:W-:Y:S01]  /*2e700*/  @!P1 IMAD.MOV.U32 R52, RZ, RZ, R14 ;  /* 0x000000ffff349224 */ /* 0x000fe200078e000e */
[----:B------:R0:W5:Y:S01]  /*2e710*/  @!P1 LD.E.128 R24, desc[UR36][R8.64] ;  /* 0x0000002408189980 */ /* 0x000162000c101d00 */
        /* <DEDUP_REMOVED lines=12> */
.L_x_3396:
[----:B------:R-:W-:Y:S01]  /*2e7e0*/  IMAD.MOV.U32 R13, RZ, RZ, R43 ;  /* 0x000000ffff0d7224 */ /* 0x000fe200078e002b */
[----:B------:R-:W-:-:S07]  /*2e7f0*/  MOV R3, R14 ;  /* 0x0000000e00037202 */ /* 0x000fce0000000f00 */
[----:B------:R-:W-:Y:S05]  /*2e800*/  WARPSYNC.COLLECTIVE R15, `(.L_x_3397) ;  /* 0x000000000f087348 */ /* 0x000fea0003c00000 */
[----:B------:R0:W1:Y:S02]  /*2e810*/  SHFL.IDX P6, R14, R13, R12, R11 ;  /* 0x0000000c0d0e7389 */ /* 0x00006400000c000b */
[----:B01----:R-:W-:Y:S01]  /*2e820*/  ENDCOLLECTIVE ;  /* 0x000000000000791b */ /* 0x003fe20003800000 */
.L_x_3397:
[----:B------:R-:W-:Y:S02]  /*2e830*/  IMAD.MOV.U32 R13, RZ, RZ, R49 ;  /* 0x000000ffff0d7224 */ /* 0x000fe400078e0031 */
[----:B------:R-:W-:-:S07]  /*2e840*/  IMAD.MOV.U32 R43, RZ, RZ, R14 ;  /* 0x000000ffff2b7224 */ /* 0x000fce00078e000e */
[----:B------:R-:W-:Y:S05]  /*2e850*/  WARPSYNC.COLLECTIVE R15, `(.L_x_3398) ;  /* 0x000000000f087348 */ /* 0x000fea0003c00000 */
[----:B------:R0:W1:Y:S02]  /*2e860*/  SHFL.IDX P6, R14, R13, R12, R11 ;  /* 0x0000000c0d0e7389 */ /* 0x00006400000c000b */
[----:B01----:R-:W-:Y:S01]  /*2e870*/  ENDCOLLECTIVE ;  /* 0x000000000000791b */ /* 0x003fe20003800000 */
.L_x_3398:
[----:B------:R-:W-:Y:S01]  /*2e880*/  MOV R13, R42 ;  /* 0x0000002a000d7202 */ /* 0x000fe20000000f00 */
[----:B------:R-:W-:-:S07]  /*2e890*/  IMAD.MOV.U32 R49, RZ, RZ, R14 ;  /* 0x000000ffff317224 */ /* 0x000fce00078e000e */
[----:B------:R-:W-:Y:S05]  /*2e8a0*/  WARPSYNC.COLLECTIVE R15, `(.L_x_3399) ;  /* 0x000000000f087348 */ /* 0x000fea0003c00000 */
[----:B------:R0:W1:Y:S02]  /*2e8b0*/  SHFL.IDX P6, R14, R13, R12, R11 ;  /* 0x0000000c0d0e7389 */ /* 0x00006400000c000b */
[----:B01----:R-:W-:Y:S01]  /*2e8c0*/  ENDCOLLECTIVE ;  /* 0x000000000000791b */ /* 0x003fe20003800000 */
.L_x_3399:
[----:B------:R-:W-:Y:S02]  /*2e8d0*/  @!P1 IMAD.MOV.U32 R34, RZ, RZ, R24 ;  /* 0x000000ffff229224 */ /* 0x000fe400078e0018 */
[----:B------:R-:W-:Y:S02]  /*2e8e0*/  @!P1 IMAD.MOV.U32 R35, RZ, RZ, R25 ;  /* 0x000000ffff239224 */ /* 0x000fe400078e0019 */
[----:B------:R-:W-:Y:S02]  /*2e8f0*/  @!P1 IMAD.MOV.U32 R36, RZ, RZ, R26 ;  /* 0x000000ffff249224 */ /* 0x000fe400078e001a */
[----:B------:R-:W-:Y:S01]  /*2e900*/  @!P1 IMAD.MOV.U32 R37, RZ, RZ, R27 ;  /* 0x000000ffff259224 */ /* 0x000fe200078e001b */
[----:B------:R-:W-:Y:S01]  /*2e910*/  @!P1 MOV R38, R52 ;  /* 0x0000003400269202 */ /* 0x000fe20000000f00 */
[----:B------:R-:W-:Y:S02]  /*2e920*/  @!P1 IMAD.MOV.U32 R39, RZ, RZ, R53 ;  /* 0x000000ffff279224 */ /* 0x000fe400078e0035 */
[----:B------:R-:W-:-:S02]  /*2e930*/  @!P1 IMAD.MOV.U32 R40, RZ, RZ, R54 ;  /* 0x000000ffff289224 */ /* 0x000fc400078e0036 */
[----:B------:R-:W-:Y:S01]  /*2e940*/  @!P1 IMAD.MOV.U32 R41, RZ, RZ, R55 ;  /* 0x000000ffff299224 */ /* 0x000fe200078e0037 */
[----:B------:R-:W-:Y:S06]  /*2e950*/  BRA `(.L_x_3400) ;  /* 0xfffffe3800247947 */ /* 0x000fec000383ffff */
.L_x_3094:
[----:B0-----:R0:W1:Y:S02]  /*2e960*/  SYNCS.PHASECHK.TRANS64.TRYWAIT P4, [R22+URZ+0x38800], R13 ;  /* 0x0388000d160075a7 */ /* 0x001064000808017f */
[----:B-1----:R-:W-:Y:S05]  /*2e970*/  @!P4 NANOSLEEP.SYNCS 0x989680 ;  /* 0x009896800000c95d */ /* 0x002fea0003900000 */
[----:B------:R-:W1:Y:S02]  /*2e980*/  @!P4 SYNCS.PHASECHK.TRANS64 P4, [R22+URZ+0x38800], R13 ;  /* 0x0388000d1600c5a7 */ /* 0x000e64000808007f */
[----:B-1----:R-:W-:Y:S05]  /*2e990*/  @!P4 BRA `(.L_x_3094) ;  /* 0xfffffffc00f0c947 */ /* 0x002fea000383ffff */
[----:B------:R-:W-:Y:S05]  /*2e9a0*/  BRA `(.L_x_3401) ;  /* 0xfffffe3800907947 */ /* 0x000fea000383ffff */
.L_x_3104:
[----:B--2---:R2:W3:Y:S02]  /*2e9b0*/  SYNCS.PHASECHK.TRANS64.TRYWAIT P1, [R5+URZ+0x38830], R6 ;  /* 0x03883006050075a7 */ /* 0x0044e4000802017f */
[----:B---3--:R-:W-:Y:S05]  /*2e9c0*/  @!P1 NANOSLEEP.SYNCS 0x989680 ;  /* 0x009896800000995d */ /* 0x008fea0003900000 */
[----:B------:R-:W3:Y:S02]  /*2e9d0*/  @!P1 SYNCS.PHASECHK.TRANS64 P1, [R5+URZ+0x38830], R6 ;  /* 0x03883006050095a7 */ /* 0x000ee4000802007f */
[----:B---3--:R-:W-:Y:S05]  /*2e9e0*/  @!P1 BRA `(.L_x_3104) ;  /* 0xfffffffc00f09947 */ /* 0x008fea000383ffff */
[----:B------:R-:W-:Y:S05]  /*2e9f0*/  BRA `(.L_x_3103) ;  /* 0xfffffe7c00147947 */ /* 0x000fea000383ffff */
.L_x_3110:
[----:B-1----:R1:W2:Y:S02]  /*2ea00*/  SYNCS.PHASECHK.TRANS64.TRYWAIT P1, [R5+URZ+0x38850], R6 ;  /* 0x03885006050075a7 */ /* 0x0022a4000802017f */
[----:B--2---:R-:W-:Y:S05]  /*2ea10*/  @!P1 NANOSLEEP.SYNCS 0x989680 ;  /* 0x009896800000995d */ /* 0x004fea0003900000 */
[----:B------:R-:W2:Y:S02]  /*2ea20*/  @!P1 SYNCS.PHASECHK.TRANS64 P1, [R5+URZ+0x38850], R6 ;  /* 0x03885006050095a7 */ /* 0x000ea4000802007f */
[----:B--2---:R-:W-:Y:S05]  /*2ea30*/  @!P1 BRA `(.L_x_3110) ;  /* 0xfffffffc00f09947 */ /* 0x004fea000383ffff */
[----:B------:R-:W-:Y:S05]  /*2ea40*/  BRA `(.L_x_3109) ;  /* 0xfffffea400c87947 */ /* 0x000fea000383ffff */
.L_x_3116:
[----:B-1----:R1:W2:Y:S02]  /*2ea50*/  SYNCS.PHASECHK.TRANS64.TRYWAIT P1, [R6+URZ+0x38830], R7 ;  /* 0x03883007060075a7 */ /* 0x0022a4000802017f */
[----:B--2---:R-:W-:Y:S05]  /*2ea60*/  @!P1 NANOSLEEP.SYNCS 0x989680 ;  /* 0x009896800000995d */ /* 0x004fea0003900000 */
[----:B------:R-:W2:Y:S02]  /*2ea70*/  @!P1 SYNCS.PHASECHK.TRANS64 P1, [R6+URZ+0x38830], R7 ;  /* 0x03883007060095a7 */ /* 0x000ea4000802007f */
[----:B--2---:R-:W-:Y:S05]  /*2ea80*/  @!P1 BRA `(.L_x_3116) ;  /* 0xfffffffc00f09947 */ /* 0x004fea000383ffff */
[----:B------:R-:W-:Y:S05]  /*2ea90*/  BRA `(.L_x_3115) ;  /* 0xfffffeac00107947 */ /* 0x000fea000383ffff */
.L_x_3122:
[----:B-1----:R1:W2:Y:S02]  /*2eaa0*/  SYNCS.PHASECHK.TRANS64.TRYWAIT P1, [R6+URZ+0x38850], R7 ;  /* 0x03885007060075a7 */ /* 0x0022a4000802017f */
[----:B--2---:R-:W-:Y:S05]  /*2eab0*/  @!P1 NANOSLEEP.SYNCS 0x989680 ;  /* 0x009896800000995d */ /* 0x004fea0003900000 */
[----:B------:R-:W2:Y:S02]  /*2eac0*/  @!P1 SYNCS.PHASECHK.TRANS64 P1, [R6+URZ+0x38850], R7 ;  /* 0x03885007060095a7 */ /* 0x000ea4000802007f */
[----:B--2---:R-:W-:Y:S05]  /*2ead0*/  @!P1 BRA `(.L_x_3122) ;  /* 0xfffffffc00f09947 */ /* 0x004fea000383ffff */
[----:B------:R-:W-:Y:S05]  /*2eae0*/  BRA `(.L_x_3121) ;  /* 0xfffffedc008c7947 */ /* 0x000fea000383ffff */
.L_x_3129:
[----:B-1----:R1:W2:Y:S02]  /*2eaf0*/  SYNCS.PHASECHK.TRANS64.TRYWAIT P1, [R6+URZ+0x38830], R7 ;  /* 0x03883007060075a7 */ /* 0x0022a4000802017f */
[----:B--2---:R-:W-:Y:S05]  /*2eb00*/  @!P1 NANOSLEEP.SYNCS 0x989680 ;  /* 0x009896800000995d */ /* 0x004fea0003900000 */
[----:B------:R-:W2:Y:S02]  /*2eb10*/  @!P1 SYNCS.PHASECHK.TRANS64 P1, [R6+URZ+0x38830], R7 ;  /* 0x03883007060095a7 */ /* 0x000ea4000802007f */
[----:B--2---:R-:W-:Y:S05]  /*2eb20*/  @!P1 BRA `(.L_x_3129) ;  /* 0xfffffffc00f09947 */ /* 0x004fea000383ffff */
[----:B------:R-:W-:Y:S05]  /*2eb30*/  BRA `(.L_x_3128) ;  /* 0xfffffee0009c7947 */ /* 0x000fea000383ffff */
.L_x_3135:
[----:B---3--:R3:W4:Y:S02]  /*2eb40*/  SYNCS.PHASECHK.TRANS64.TRYWAIT P1, [R6+URZ+0x38850], R7 ;  /* 0x03885007060075a7 */ /* 0x008724000802017f */
[----:B----4-:R-:W-:Y:S05]  /*2eb50*/  @!P1 NANOSLEEP.SYNCS 0x989680 ;  /* 0x009896800000995d */ /* 0x010fea0003900000 */
[----:B------:R-:W4:Y:S02]  /*2eb60*/  @!P1 SYNCS.PHASECHK.TRANS64 P1, [R6+URZ+0x38850], R7 ;  /* 0x03885007060095a7 */ /* 0x000f24000802007f */
[----:B----4-:R-:W-:Y:S05]  /*2eb70*/  @!P1 BRA `(.L_x_3135) ;  /* 0xfffffffc00f09947 */ /* 0x010fea000383ffff */
[----:B------:R-:W-:Y:S05]  /*2eb80*/  BRA `(.L_x_3134) ;  /* 0xffffff0800b87947 */ /* 0x000fea000383ffff */
.L_x_3140:
[----:B------:R-:W-:Y:S02]  /*2eb90*/  SEL R28, R25, R12, P0 ;  /* 0x0000000c191c7207 */ /* 0x000fe40000000000 */
[----:B------:R-:W-:Y:S01]  /*2eba0*/  SEL R25, R12, R25, P0 ;  /* 0x000000190c197207 */ /* 0x000fe20000000000 */
[----:B-----5:R-:W-:Y:S01]  /*2ebb0*/  IMAD.MOV.U32 R12, RZ, RZ, R3 ;  /* 0x000000ffff0c7224 */ /* 0x020fe200078e0003 */
[----:B------:R-:W-:Y:S02]  /*2ebc0*/  SEL R36, R15, R20, P0 ;  /* 0x000000140f247207 */ /* 0x000fe40000000000 */
[----:B------:R-:W-:Y:S01]  /*2ebd0*/  SEL R29, R20, R15, P0 ;  /* 0x0000000f141d7207 */ /* 0x000fe20000000000 */
[----:B------:R-:W-:Y:S01]  /*2ebe0*/  IMAD.MOV.U32 R15, RZ, RZ, -0x1 ;  /* 0xffffffffff0f7424 */ /* 0x000fe200078e00ff */
[----:B------:R-:W-:Y:S02]  /*2ebf0*/  SEL R84, R50, R11, P0 ;  /* 0x0000000b32547207 */ /* 0x000fe40000000000 */
[----:B------:R-:W-:-:S02]  /*2ec00*/  SEL R57, R11, R50, P0 ;  /* 0x000000320b397207 */ /* 0x000fc40000000000 */
[----:B------:R-:W-:Y:S02]  /*2ec10*/  MOV R11, 0x1c1f ;  /* 0x00001c1f000b7802 */ /* 0x000fe40000000f00 */
[----:B------:R-:W-:Y:S02]  /*2ec20*/  SEL R32, R27, R14, P0 ;  /* 0x0000000e1b207207 */ /* 0x000fe40000000000 */
[----:B------:R-:W-:-:S07]  /*2ec30*/  SEL R27, R14, R27, P0 ;  /* 0x0000001b0e1b7207 */ /* 0x000fce0000000000 */
[----:B-1----:R-:W-:Y:S05]  /*2ec40*/  WARPSYNC.COLLECTIVE R15, `(.L_x_3402) ;  /* 0x000000000f087348 */ /* 0x002fea0003c00000 */
[----:B------:R0:W2:Y:S02]  /*2ec50*/  SHFL.IDX P6, R14, R13, R12, R11 ;  /* 0x0000000c0d0e7389 */ /* 0x0000a400000c000b */
[----:B012---:R-:W-:Y:S01]  /*2ec60*/  ENDCOLLECTIVE ;  /* 0x000000000000791b */ /* 0x007fe20003800000 */
.L_x_3402:
[----:B------:R-:W-:Y:S02]  /*2ec70*/  LOP3.LUT R20, R3, 0x2, RZ, 0x3c, !PT ;  /* 0x0000000203147812 */ /* 0x000fe400078e3cff */
        /* <DEDUP_REMOVED lines=18> */
.L_x_3403:
        /* <DEDUP_REMOVED lines=13> */
[----:B------:R-:W-:-:S02]  /*2ee70*/  SEL R65, R38, R65, P0 ;  /* 0x0000004126417207 */ /* 0x000fc40000000000 */
[----:B------:R-:W-:-:S07]  /*2ee80*/  MOV R10, R14 ;  /* 0x0000000e000a7202 */ /* 0x000fce0000000f00 */
[----:B------:R-:W-:Y:S05]  /*2ee90*/  WARPSYNC.COLLECTIVE R15, `(.L_x_3404) ;  /* 0x000000000f087348 */ /* 0x000fea0003c00000 */
[----:B------:R0:W1:Y:S02]  /*2eea0*/  SHFL.IDX P6, R14, R13, R12, R11 ;  /* 0x0000000c0d0e7389 */ /* 0x00006400000c000b */
[----:B01----:R-:W-:Y:S01]  /*2eeb0*/  ENDCOLLECTIVE ;  /* 0x000000000000791b */ /* 0x003fe20003800000 */
.L_x_3404:
        /* <DEDUP_REMOVED lines=18> */
.L_x_3405:
        /* <DEDUP_REMOVED lines=19> */
.L_x_3406:
[----:B------:R-:W-:Y:S02]  /*2f110*/  SEL R111, R126, R111, P0 ;  /* 0x0000006f7e6f7207 */ /* 0x000fe40000000000 */
[----:B------:R-:W-:Y:S02]  /*2f120*/  SEL R116, R113, R132, P0 ;  /* 0x0000008471747207 */ /* 0x000fe40000000000 */
[----:B------:R-:W-:Y:S02]  /*2f130*/  SEL R113, R132, R113, P0 ;  /* 0x0000007184717207 */ /* 0x000fe40000000000 */
[----:B------:R-:W-:Y:S02]  /*2f140*/  SEL R6, R135, R134, P0 ;  /* 0x0000008687067207 */ /* 0x000fe40000000000 */
[----:B------:R-:W-:Y:S02]  /*2f150*/  SEL R5, R134, R135, P0 ;  /* 0x0000008786057207 */ /* 0x000fe40000000000 */
[----:B------:R-:W-:-:S02]  /*2f160*/  SEL R4, R9, R10, P0 ;  /* 0x0000000a09047207 */ /* 0x000fc40000000000 */
[----:B------:R-:W-:Y:S01]  /*2f170*/  MOV R13, R8 ;  /* 0x00000008000d7202 */ /* 0x000fe20000000f00 */
[----:B------:R-:W-:Y:S01]  /*2f180*/  IMAD.MOV.U32 R12, RZ, RZ, R20 ;  /* 0x000000ffff0c7224 */ /* 0x000fe200078e0014 */
[----:B------:R-:W-:Y:S01]  /*2f190*/  SEL R8, R24, R7, P0 ;  /* 0x0000000718087207 */ /* 0x000fe20000000000 */
[----:B------:R-:W-:-:S07]  /*2f1a0*/  IMAD.MOV.U32 R26, RZ, RZ, R14 ;  /* 0x000000ffff1a7224 */ /* 0x000fce00078e000e */
[----:B------:R-:W-:Y:S05]  /*2f1b0*/  WARPSYNC.COLLECTIVE R15, `(.L_x_3407) ;  /* 0x000000000f087348 */ /* 0x000fea0003c00000 */
[----:B------:R0:W1:Y:S02]  /*2f1c0*/  SHFL.IDX P6, R14, R13, R12, R11 ;  /* 0x0000000c0d0e7389 */ /* 0x00006400000c000b */
[----:B01----:R-:W-:Y:S01]  /*2f1d0*/  ENDCOLLECTIVE ;  /* 0x000000000000791b */ /* 0x003fe20003800000 */
.L_x_3407:
[----:B------:R-:W-:Y:S02]  /*2f1e0*/  IMAD.MOV.U32 R13, RZ, RZ, R28 ;  /* 0x000000ffff0d7224 */ /* 0x000fe400078e001c */
[----:B------:R-:W-:Y:S02]  /*2f1f0*/  IMAD.MOV.U32 R12, RZ, RZ, R3 ;  /* 0x000000ffff0c7224 */ /* 0x000fe400078e0003 */
[----:B------:R-:W-:-:S07]  /*2f200*/  IMAD.MOV.U32 R21, RZ, RZ, R14 ;  /* 0x000000ffff157224 */ /* 0x000fce00078e000e */
[----:B------:R-:W-:Y:S05]  /*2f210*/  WARPSYNC.COLLECTIVE R15, `(.L_x_3408) ;  /* 0x000000000f087348 */ /* 0x000fea0003c00000 */
[----:B------:R0:W1:Y:S02]  /*2f220*/  SHFL.IDX P6, R14, R13, R12, R11 ;  /* 0x0000000c0d0e7389 */ /* 0x00006400000c000b */
[----:B01----:R-:W-:Y:S01]  /*2f230*/  ENDCOLLECTIVE ;  /* 0x000000000000791b */ /* 0x003fe20003800000 */
.L_x_3408:
[----:B------:R-:W-:Y:S02]  /*2f240*/  IMAD.MOV.U32 R13, RZ, RZ, R25 ;  /* 0x000000ffff0d7224 */ /* 0x000fe400078e0019 */
[----:B------:R-:W-:Y:S01]  /*2f250*/  IMAD.MOV.U32 R12, RZ, RZ, R20 ;  /* 0x000000ffff0c7224 */ /* 0x000fe200078e0014 */
[----:B------:R-:W-:-:S07]  /*2f260*/  MOV R30, R14 ;  /* 0x0000000e001e7202 */ /* 0x000fce0000000f00 */
[----:B------:R-:W-:Y:S05]  /*2f270*/  WARPSYNC.COLLECTIVE R15, `(.L_x_3409) ;  /* 0x000000000f087348 */ /* 0x000fea0003c00000 */
[----:B------:R0:W1:Y:S02]  /*2f280*/  SHFL.IDX P6, R14, R13, R12, R11 ;  /* 0x0000000c0d0e7389 */ /* 0x00006400000c000b */
[----:B01----:R-:W-:Y:S01]  /*2f290*/  ENDCOLLECTIVE ;  /* 0x000000000000791b */ /* 0x003fe20003800000 */
.L_x_3409:
[----:B------:R-:W-:Y:S01]  /*2f2a0*/  IMAD.MOV.U32 R13, RZ, RZ, R32 ;  /* 0x000000ffff0d7224 */ /* 0x000fe200078e0020 */
[----:B------:R-:W-:Y:S01]  /*2f2b0*/  MOV R12, R3 ;  /* 0x00000003000c7202 */ /* 0x000fe20000000f00 */
[----:B------:R-:W-:-:S07]  /*2f2c0*/  IMAD.MOV.U32 R25, RZ, RZ, R14 ;  /* 0x000000ffff197224 */ /* 0x000fce00078e000e */
[----:B------:R-:W-:Y:S05]  /*2f2d0*/  WARPSYNC.COLLECTIVE R15, `(.L_x_3410) ;  /* 0x000000000f087348 */ /* 0x000fea0003c00000 */
[----:B------:R0:W1:Y:S02]  /*2f2e0*/  SHFL.IDX P6, R14, R13, R12, R11 ;  /* 0x0000000c0d0e7389 */ /* 0x00006400000c000b */
[----:B01----:R-:W-:Y:S01]  /*2f2f0*/  ENDCOLLECTIVE ;  /* 0x000000000000791b */ /* 0x003fe20003800000 */
.L_x_3410:
        /* <DEDUP_REMOVED lines=8> */
.L_x_3411:
[----:B------:R-:W-:Y:S01]  /*2f380*/  MOV R13, R36 ;  /* 0x00000024000d7202 */ /* 0x000fe20000000f00 */
[----:B------:R-:W-:Y:S02]  /*2f390*/  IMAD.MOV.U32 R12, RZ, RZ, R3 ;  /* 0x000000ffff0c7224 */ /* 0x000fe400078e0003 */
[----:B------:R-:W-:-:S07]  /*2f3a0*/  IMAD.MOV.U32 R27, RZ, RZ, R14 ;  /* 0x000000ffff1b7224 */ /* 0x000fce00078e000e */
[----:B------:R-:W-:Y:S05]  /*2f3b0*/  WARPSYNC.COLLECTIVE R15, `(.L_x_3412) ;  /* 0x000000000f087348 */ /* 0x000fea0003c00000 */
[----:B------:R0:W1:Y:S02]  /*2f3c0*/  SHFL.IDX P6, R14, R13, R12, R11 ;  /* 0x0000000c0d0e7389 */ /* 0x00006400000c000b */
[----:B01----:R-:W-:Y:S01]  /*2f3d0*/  ENDCOLLECTIVE ;  /* 0x000000000000791b */ /* 0x003fe20003800000 */
.L_x_3412:
        /* <DEDUP_REMOVED lines=8> */
.L_x_3413:
[----:B------:R-:W-:Y:S02]  /*2f460*/  IMAD.MOV.U32 R13, RZ, RZ, R40 ;  /* 0x000000ffff0d7224 */ /* 0x000fe400078e0028 */
[----:B------:R-:W-:Y:S01]  /*2f470*/  IMAD.MOV.U32 R12, RZ, RZ, R3 ;  /* 0x000000ffff0c7224 */ /* 0x000fe200078e0003 */
[----:B------:R-:W-:-:S07]  /*2f480*/  MOV R29, R14 ;  /* 0x0000000e001d7202 */ /* 0x000fce0000000f00 */
[----:B------:R-:W-:Y:S05]  /*2f490*/  WARPSYNC.COLLECTIVE R15, `(.L_x_3414) ;  /* 0x000000000f087348 */ /* 0x000fea0003c00000 */
[----:B------:R0:W1:Y:S02]  /*2f4a0*/  SHFL.IDX P6, R14, R13, R12, R11 ;  /* 0x0000000c0d0e7389 */ /* 0x00006400000c000b */
[----:B01----:R-:W-:Y:S01]  /*2f4b0*/  ENDCOLLECTIVE ;  /* 0x000000000000791b */ /* 0x003fe20003800000 */
.L_x_3414:
        /* <DEDUP_REMOVED lines=8> */
.L_x_3415:
[----:B------:R-:W-:Y:S02]  /*2f540*/  IMAD.MOV.U32 R13, RZ, RZ, R42 ;  /* 0x000000ffff0d7224 */ /* 0x000fe400078e002a */
[----:B------:R-:W-:Y:S02]  /*2f550*/  IMAD.MOV.U32 R12, RZ, RZ, R3 ;  /* 0x000000ffff0c7224 */ /* 0x000fe400078e0003 */
[----:B------:R-:W-:-:S07]  /*2f560*/  IMAD.MOV.U32 R31, RZ, RZ, R14 ;  /* 0x000000ffff1f7224 */ /* 0x000fce00078e000e */
[----:B------:R-:W-:Y:S05]  /*2f570*/  WARPSYNC.COLLECTIVE R15, `(.L_x_3416) ;  /* 0x000000000f087348 */ /* 0x000fea0003c00000 */
[----:B------:R0:W1:Y:S02]  /*2f580*/  SHFL.IDX P6, R14, R13, R12, R11 ;  /* 0x0000000c0d0e7389 */ /* 0x00006400000c000b */
[----:B01----:R-:W-:Y:S01]  /*2f590*/  ENDCOLLECTIVE ;  /* 0x000000000000791b */ /* 0x003fe20003800000 */
.L_x_3416:
[----:B------:R-:W-:Y:S01]  /*2f5a0*/  MOV R13, R33 ;  /* 0x00000021000d7202 */ /* 0x000fe20000000f00 */
[----:B------:R-:W-:Y:S02]  /*2f5b0*/  IMAD.MOV.U32 R12, RZ, RZ, R20 ;  /* 0x000000ffff0c7224 */ /* 0x000fe400078e0014 */
[----:B------:R-:W-:-:S07]  /*2f5c0*/  IMAD.MOV.U32 R42, RZ, RZ, R14 ;  /* 0x000000ffff2a7224 */ /* 0x000fce00078e000e */
[----:B------:R-:W-:Y:S05]  /*2f5d0*/  WARPSYNC.COLLECTIVE R15, `(.L_x_3417) ;  /* 0x000000000f087348 */ /* 0x000fea0003c00000 */
[----:B------:R0:W1:Y:S02]  /*2f5e0*/  SHFL.IDX P6, R14, R13, R12, R11 ;  /* 0x0000000c0d0e7389 */ /* 0x00006400000c000b */
[----:B01----:R-:W-:Y:S01]  /*2f5f0*/  ENDCOLLECTIVE ;  /* 0x000000000000791b */ /* 0x003fe20003800000 */
.L_x_3417:
[----:B------:R-:W-:Y:S02]  /*2f600*/  IMAD.MOV.U32 R13, RZ, RZ, R44 ;  /* 0x000000ffff0d7224 */ /* 0x000fe400078e002c */
[----:B------:R-:W-:Y:S02]  /*2f610*/  IMAD.MOV.U32 R12, RZ, RZ, R3 ;  /* 0x000000ffff0c7224 */ /* 0x000fe400078e0003 */
[----:B------:R-:W-:-:S07]  /*2f620*/  IMAD.MOV.U32 R33, RZ, RZ, R14 ;  /* 0x000000ffff217224 */ /* 0x000fce00078e000e */
[----:B------:R-:W-:Y:S05]  /*2f630*/  WARPSYNC.COLLECTIVE R15, `(.L_x_3418) ;  /* 0x000000000f087348 */ /* 0x000fea0003c00000 */
[----:B------:R0:W1:Y:S02]  /*2f640*/  SHFL.IDX P6, R14, R13, R12, R11 ;  /* 0x0000000c0d0e7389 */ /* 0x00006400000c000b */
[----:B01----:R-:W-:Y:S01]  /*2f650*/  ENDCOLLECTIVE ;  /* 0x000000000000791b */ /* 0x003fe20003800000 */
.L_x_3418:
[----:B------:R-:W-:Y:S02]  /*2f660*/  IMAD.MOV.U32 R13, RZ, RZ, R35 ;  /* 0x000000ffff0d7224 */ /* 0x000fe400078e0023 */
[----:B------:R-:W-:Y:S01]  /*2f670*/  IMAD.MOV.U32 R12, RZ, RZ, R20 ;  /* 0x000000ffff0c7224 */ /* 0x000fe200078e0014 */
[----:B------:R-:W-:-:S07]  /*2f680*/  MOV R46, R14 ;  /* 0x0000000e002e7202 */ /* 0x000fce0000000f00 */
[----:B------:R-:W-:Y:S05]  /*2f690*/  WARPSYNC.COLLECTIVE R15, `(.L_x_3419) ;  /* 0x000000000f087348 */ /* 0x000fea0003c00000 */
[----:B------:R0:W1:Y:S02]  /*2f6a0*/  SHFL.IDX P6, R14, R13, R12, R11 ;  /* 0x0000000c0d0e7389 */ /* 0x00006400000c000b */
[----:B01----:R-:W-:Y:S01]  /*2f6b0*/  ENDCOLLECTIVE ;  /* 0x000000000000791b */ /* 0x003fe20003800000 */
.L_x_3419:
[----:B------:R-:W-:Y:S01]  /*2f6c0*/  IMAD.MOV.U32 R13, RZ, RZ, R48 ;  /* 0x000000ffff0d7224 */ /* 0x000fe200078e0030 */
[----:B------:R-:W-:Y:S01]  /*2f6d0*/  MOV R12, R3 ;  /* 0x00000003000c7202 */ /* 0x000fe20000000f00 */
[----:B------:R-:W-:-:S07]  /*2f6e0*/  IMAD.MOV.U32 R35, RZ, RZ, R14 ;  /* 0x000000ffff237224 */ /* 0x000fce00078e000e */
[----:B------:R-:W-:Y:S05]  /*2f6f0*/  WARPSYNC.COLLECTIVE R15, `(.L_x_3420) ;  /* 0x000000000f087348 */ /* 0x000fea0003c00000 */
[----:B------:R0:W1:Y:S02]  /*2f700*/  SHFL.IDX P6, R14, R13, R12, R11 ;  /* 0x0000000c0d0e7389 */ /* 0x00006400000c000b */
[----:B01----:R-:W-:Y:S01]  /*2f710*/  ENDCOLLECTIVE ;  /* 0x000000000000791b */ /* 0x003fe20003800000 */
.L_x_3420:
        /* <DEDUP_REMOVED lines=8> */
.L_x_3421:
[----:B------:R-:W-:Y:S01]  /*2f7a0*/  MOV R13, R52 ;  /* 0x00000034000d7202 */ /* 0x000fe20000000f00 */
[----:B------:R-:W-:Y:S02]  /*2f7b0*/  IMAD.MOV.U32 R12, RZ, RZ, R3 ;  /* 0x000000ffff0c7224 */ /* 0x000fe400078e0003 */
[----:B------:R-:W-:-:S07]  /*2f7c0*/  IMAD.MOV.U32 R37, RZ, RZ, R14 ;  /* 0x000000ffff257224 */ /* 0x000fce00078e000e */
[----:B------:R-:W-:Y:S05]  /*2f7d0*/  WARPSYNC.COLLECTIVE R15, `(.L_x_3422) ;  /* 0x000000000f087348 */ /* 0x000fea0003c00000 */
[----:B------:R0:W1:Y:S02]  /*2f7e0*/  SHFL.IDX P6, R14, R13, R12, R11 ;  /* 0x0000000c0d0e7389 */ /* 0x00006400000c000b */
[----:B01----:R-:W-:Y:S01]  /*2f7f0*/  ENDCOLLECTIVE ;  /* 0x000000000000791b */ /* 0x003fe20003800000 */
.L_x_3422:
        /* <DEDUP_REMOVED lines=8> */
.L_x_3423:
[----:B------:R-:W-:Y:S02]  /*2f880*/  IMAD.MOV.U32 R13, RZ, RZ, R56 ;  /* 0x000000ffff0d7224 */ /* 0x000fe400078e0038 */
[----:B------:R-:W-:Y:S01]  /*2f890*/  IMAD.MOV.U32 R12, RZ, RZ, R3 ;  /* 0x000000ffff0c7224 */ /* 0x000fe200078e0003 */
[----:B------:R-:W-:-:S07]  /*2f8a0*/  MOV R39, R14 ;  /* 0x0000000e00277202 */ /* 0x000fce0000000f00 */
[----:B------:R-:W-:Y:S05]  /*2f8b0*/  WARPSYNC.COLLECTIVE R15, `(.L_x_3424) ;  /* 0x000000000f087348 */ /* 0x000fea0003c00000 */
[----:B------:R0:W1:Y:S02]  /*2f8c0*/  SHFL.IDX P6, R14, R13, R12, R11 ;  /* 0x0000000c0d0e7389 */ /* 0x00006400000c000b */
[----:B01----:R-:W-:Y:S01]  /*2f8d0*/  ENDCOLLECTIVE ;  /* 0x000000000000791b */ /* 0x003fe20003800000 */
.L_x_3424:
        /* <DEDUP_REMOVED lines=8> */
.L_x_3425:
[----:B------:R-:W-:Y:S02]  /*2f960*/  IMAD.MOV.U32 R13, RZ, RZ, R60 ;  /* 0x000000ffff0d7224 */ /* 0x000fe400078e003c */
[----:B------:R-:W-:Y:S02]  /*2f970*/  IMAD.MOV.U32 R12, RZ, RZ, R3 ;  /* 0x000000ffff0c7224 */ /* 0x000fe400078e0003 */
[----:B------:R-:W-:-:S07]  /*2f980*/  IMAD.MOV.U32 R41, RZ, RZ, R14 ;  /* 0x000000ffff297224 */ /* 0x000fce00078e000e */
[----:B------:R-:W-:Y:S05]  /*2f990*/  WARPSYNC.COLLECTIVE R15, `(.L_x_3426) ;  /* 0x000000000f087348 */ /* 0x000fea0003c00000 */
[----:B------:R0:W1:Y:S02]  /*2f9a0*/  SHFL.IDX P6, R14, R13, R12, R11 ;  /* 0x0000000c0d0e7389 */ /* 0x00006400000c000b */
[----:B01----:R-:W-:Y:S01]  /*2f9b0*/  ENDCOLLECTIVE ;  /* 0x000000000000791b */ /* 0x003fe20003800000 */
.L_x_3426:
        /* <DEDUP_REMOVED lines=8> */
.L_x_3427:
[----:B------:R-:W-:Y:S02]  /*2fa40*/  IMAD.MOV.U32 R13, RZ, RZ, R64 ;  /* 0x000000ffff0d7224 */ /* 0x000fe400078e0040 */
[----:B------:R-:W-:Y:S02]  /*2fa50*/  IMAD.MOV.U32 R12, RZ, RZ, R3 ;  /* 0x000000ffff0c7224 */ /* 0x000fe400078e0003 */
[----:B------:R-:W-:-:S07]  /*2fa60*/  IMAD.MOV.U32 R43, RZ, RZ, R14 ;  /* 0x000000ffff2b7224 */ /* 0x000fce00078e000e */
[----:B------:R-:W-:Y:S05]  /*2fa70*/  WARPSYNC.COLLECTIVE R15, `(.L_x_3428) ;  /* 0x000000000f087348 */ /* 0x000fea0003c00000 */
[----:B------:R0:W1:Y:S02]  /*2fa80*/  SHFL.IDX P6, R14, R13, R12, R11 ;  /* 0x0000000c0d0e7389 */ /* 0x00006400000c000b */
[----:B01----:R-:W-:Y:S01]  /*2fa90*/  ENDCOLLECTIVE ;  /* 0x000000000000791b */ /* 0x003fe20003800000 */
.L_x_3428:
        /* <DEDUP_REMOVED lines=8> */
.L_x_3429:
[----:B------:R-:W-:Y:S01]  /*2fb20*/  IMAD.MOV.U32 R13, RZ, RZ, R68 ;  /* 0x000000ffff0d7224 */ /* 0x000fe200078e0044 */
[----:B------:R-:W-:Y:S01]  /*2fb30*/  MOV R12, R3 ;  /* 0x00000003000c7202 */ /* 0x000fe20000000f00 */
[----:B------:R-:W-:-:S07]  /*2fb40*/  IMAD.MOV.U32 R45, RZ, RZ, R14 ;  /* 0x000000ffff2d7224 */ /* 0x000fce00078e000e */
[----:B------:R-:W-:Y:S05]  /*2fb50*/  WARPSYNC.COLLECTIVE R15, `(.L_x_3430) ;  /* 0x000000000f087348 */ /* 0x000fea0003c00000 */
[----:B------:R0:W1:Y:S02]  /*2fb60*/  SHFL.IDX P6, R14, R13, R12, R11 ;  /* 0x0000000c0d0e7389 */ /* 0x00006400000c000b */
[----:B01----:R-:W-:Y:S01]  /*2fb70*/  ENDCOLLECTIVE ;  /* 0x000000000000791b */ /* 0x003fe20003800000 */
.L_x_3430:
        /* <DEDUP_REMOVED lines=8> */
.L_x_3431:
[----:B------:R-:W-:Y:S01]  /*2fc00*/  MOV R13, R72 ;  /* 0x00000048000d7202 */ /* 0x000fe20000000f00 */
[----:B------:R-:W-:Y:S02]  /*2fc10*/  IMAD.MOV.U32 R12, RZ, RZ, R3 ;  /* 0x000000ffff0c7224 */ /* 0x000fe400078e0003 */
[----:B------:R-:W-:-:S07]  /*2fc20*/  IMAD.MOV.U32 R47, RZ, RZ, R14 ;  /* 0x000000ffff2f7224 */ /* 0x000fce00078e000e */
[----:B------:R-:W-:Y:S05]  /*2fc30*/  WARPSYNC.COLLECTIVE R15, `(.L_x_3432) ;  /* 0x000000000f087348 */ /* 0x000fea0003c00000 */
[----:B------:R0:W1:Y:S02]  /*2fc40*/  SHFL.IDX P6, R14, R13, R12, R11 ;  /* 0x0000000c0d0e7389 */ /* 0x00006400000c000b */
[----:B01----:R-:W-:Y:S01]  /*2fc50*/  ENDCOLLECTIVE ;  /* 0x000000000000791b */ /* 0x003fe20003800000 */
.L_x_3432:
        /* <DEDUP_REMOVED lines=8> */
.L_x_3433:
[----:B------:R-:W-:Y:S02]  /*2fce0*/  IMAD.MOV.U32 R13, RZ, RZ, R78 ;  /* 0x000000ffff0d7224 */ /* 0x000fe400078e004e */
[----:B------:R-:W-:Y:S01]  /*2fcf0*/  IMAD.MOV.U32 R12, RZ, RZ, R3 ;  /* 0x000000ffff0c7224 */ /* 0x000fe200078e0003 */
[----:B------:R-:W-:-:S07]  /*2fd00*/  MOV R49, R14 ;  /* 0x0000000e00317202 */ /* 0x000fce0000000f00 */
[----:B------:R-:W-:Y:S05]  /*2fd10*/  WARPSYNC.COLLECTIVE R15, `(.L_x_3434) ;  /* 0x000000000f087348 */ /* 0x000fea0003c00000 */
[----:B------:R0:W1:Y:S02]  /*2fd20*/  SHFL.IDX P6, R14, R13, R12, R11 ;  /* 0x0000000c0d0e7389 */ /* 0x00006400000c000b */
[----:B01----:R-:W-:Y:S01]  /*2fd30*/  ENDCOLLECTIVE ;  /* 0x000000000000791b */ /* 0x003fe20003800000 */
.L_x_3434:
        /* <DEDUP_REMOVED lines=8> */
.L_x_3435:
[----:B------:R-:W-:Y:S02]  /*2fdc0*/  IMAD.MOV.U32 R13, RZ, RZ, R80 ;  /* 0x000000ffff0d7224 */ /* 0x000fe400078e0050 */
[----:B------:R-:W-:Y:S02]  /*2fdd0*/  IMAD.MOV.U32 R12, RZ, RZ, R3 ;  /* 0x000000ffff0c7224 */ /* 0x000fe400078e0003 */
[----:B------:R-:W-:-:S07]  /*2fde0*/  IMAD.MOV.U32 R51, RZ, RZ, R14 ;  /* 0x000000ffff337224 */ /* 0x000fce00078e000e */
[----:B------:R-:W-:Y:S05]  /*2fdf0*/  WARPSYNC.COLLECTIVE R15, `(.L_x_3436) ;  /* 0x000000000f087348 */ /* 0x000fea0003c00000 */
[----:B------:R0:W1:Y:S02]  /*2fe00*/  SHFL.IDX P6, R14, R13, R12, R11 ;  /* 0x0000000c0d0e7389 */ /* 0x00006400000c000b */
[----:B01----:R-:W-:Y:S01]  /*2fe10*/  ENDCOLLECTIVE ;  /* 0x000000000000791b */ /* 0x003fe20003800000 */
.L_x_3436:
[----:B------:R-:W-:Y:S01]  /*2fe20*/  MOV R13, R53 ;  /* 0x00000035000d7202 */ /* 0x000fe20000000f00 */
[----:B------:R-:W-:Y:S02]  /*2fe30*/  IMAD.MOV.U32 R12, RZ, RZ, R20 ;  /* 0x000000ffff0c7224 */ /* 0x000fe400078e0014 */
[----:B------:R-:W-:-:S07]  /*2fe40*/  IMAD.MOV.U32 R80, RZ, RZ, R14 ;  /* 0x000000ffff507224 */ /* 0x000fce00078e000e */
[----:B------:R-:W-:Y:S05]  /*2fe50*/  WARPSYNC.COLLECTIVE R15, `(.L_x_3437) ;  /* 0x000000000f087348 */ /* 0x000fea0003c00000 */
[----:B------:R0:W1:Y:S02]  /*2fe60*/  SHFL.IDX P6, R14, R13, R12, R11 ;  /* 0x0000000c0d0e7389 */ /* 0x00006400000c000b */
[----:B01----:R-:W-:Y:S01]  /*2fe70*/  ENDCOLLECTIVE ;  /* 0x000000000000791b */ /* 0x003fe20003800000 */
.L_x_3437:
[----:B------:R-:W-:Y:S02]  /*2fe80*/  IMAD.MOV.U32 R13, RZ, RZ, R82 ;  /* 0x000000ffff0d7224 */ /* 0x000fe400078e0052 */
[----:B------:R-:W-:Y:S02]  /*2fe90*/  IMAD.MOV.U32 R12, RZ, RZ, R3 ;  /* 0x000000ffff0c7224 */ /* 0x000fe400078e0003 */
[----:B------:R-:W-:-:S07]  /*2fea0*/  IMAD.MOV.U32 R53, RZ, RZ, R14 ;  /* 0x000000ffff357224 */ /* 0x000fce00078e000e */
[----:B------:R-:W-:Y:S05]  /*2feb0*/  WARPSYNC.COLLECTIVE R15, `(.L_x_3438) ;  /* 0x000000000f087348 */ /* 0x000fea0003c00000 */
[----:B------:R0:W1:Y:S02]  /*2fec0*/  SHFL.IDX P6, R14, R13, R12, R11 ;  /* 0x0000000c0d0e7389 */ /* 0x00006400000c000b */
[----:B01----:R-:W-:Y:S01]  /*2fed0*/  ENDCOLLECTIVE ;  /* 0x000000000000791b */ /* 0x003fe20003800000 */
.L_x_3438:
[----:B------:R-:W-:Y:S02]  /*2fee0*/  IMAD.MOV.U32 R13, RZ, RZ, R55 ;  /* 0x000000ffff0d7224 */ /* 0x000fe400078e0037 */
[----:B------:R-:W-:Y:S01]  /*2fef0*/  IMAD.MOV.U32 R12, RZ, RZ, R20 ;  /* 0x000000ffff0c7224 */ /* 0x000fe200078e0014 */
[----:B------:R-:W-:-:S07]  /*2ff00*/  MOV R82, R14 ;  /* 0x0000000e00527202 */ /* 0x000fce0000000f00 */
[----:B------:R-:W-:Y:S05]  /*2ff10*/  WARPSYNC.COLLECTIVE R15, `(.L_x_3439) ;  /* 0x000000000f087348 */ /* 0x000fea0003c00000 */
[----:B------:R0:W1:Y:S02]  /*2ff20*/  SHFL.IDX P6, R14, R13, R12, R11 ;  /* 0x0000000c0d0e7389 */ /* 0x00006400000c000b */
[----:B01----:R-:W-:Y:S01]  /*2ff30*/  ENDCOLLECTIVE ;  /* 0x000000000000791b */ /* 0x003fe20003800000 */
.L_x_3439:
[----:B------:R-:W-:Y:S01]  /*2ff40*/  IMAD.MOV.U32 R13, RZ, RZ, R84 ;  /* 0x000000ffff0d7224 */ /* 0x000fe200078e0054 */
[----:B------:R-:W-:Y:S01]  /*2ff50*/  MOV R12, R3 ;  /* 0x00000003000c7202 */ /* 0x000fe20000000f00 */
[----:B------:R-:W-:-:S07]  /*2ff60*/  IMAD.MOV.U32 R55, RZ, RZ, R14 ;  /* 0x000000ffff377224 */ /* 0x000fce00078e000e */
[----:B------:R-:W-:Y:S05]  /*2ff70*/  WARPSYNC.COLLECTIVE R15, `(.L_x_3440) ;  /* 0x000000000f087348 */ /* 0x000fea0003c00000 */
[----:B------:R0:W1:Y:S02]  /*2ff80*/  SHFL.IDX P6, R14, R13, R12, R11 ;  /* 0x0000000c0d0e7389 */ /* 0x00006400000c000b */
[----:B01----:R-:W-:Y:S01]  /*2ff90*/  ENDCOLLECTIVE ;  /* 0x000000000000791b */ /* 0x003fe20003800000 */
.L_x_3440:
        /* <DEDUP_REMOVED lines=8> */
.L_x_3441:
[----:B------:R-:W-:Y:S01]  /*30020*/  MOV R13, R86 ;  /* 0x00000056000d7202 */ /* 0x000fe20000000f00 */
[----:B------:R-:W-:Y:S02]  /*30030*/  IMAD.MOV.U32 R12, RZ, RZ, R3 ;  /* 0x000000ffff0c7224 */ /* 0x000fe400078e0003 */
[----:B------:R-:W-:-:S07]  /*30040*/  IMAD.MOV.U32 R57, RZ, RZ, R14 ;  /* 0x000000ffff397224 */ /* 0x000fce00078e000e */
[----:B------:R-:W-:Y:S05]  /*30050*/  WARPSYNC.COLLECTIVE R15, `(.L_x_3442) ;  /* 0x000000000f087348 */ /* 0x000fea0003c00000 */
[----:B------:R0:W1:Y:S02]  /*30060*/  SHFL.IDX P6, R14, R13, R12, R11 ;  /* 0x0000000c0d0e7389 */ /* 0x00006400000c000b */
[----:B01----:R-:W-:Y:S01]  /*30070*/  ENDCOLLECTIVE ;  /* 0x000000000000791b */ /* 0x003fe20003800000 */
.L_x_3442:
[----:B------:R-:W-:Y:S01]  /*30080*/  SEL R29, R84, R57, P0 ;  /* 0x00000039541d7207 */ /* 0x000fe20000000000 */
[----:B------:R-:W-:Y:S02]  /*30090*/  IMAD.MOV.U32 R13, RZ, RZ, R59 ;  /* 0x000000ffff0d7224 */ /* 0x000fe400078e003b */
[----:B------:R-:W-:Y:S02]  /*300a0*/  IMAD.MOV.U32 R12, RZ, RZ, R20 ;  /* 0x000000ffff0c7224 */ /* 0x000fe400078e0014 */
[----:B------:R-:W-:-:S07]  /*300b0*/  IMAD.MOV.U32 R86, RZ, RZ, R14 ;  /* 0x000000ffff567224 */ /* 0x000fce00078e000e */
[----:B------:R-:W-:Y:S05]  /*300c0*/  WARPSYNC.COLLECTIVE R15, `(.L_x_3443) ;  /* 0x000000000f087348 */ /* 0x000fea0003c00000 */
[----:B------:R0:W1:Y:S02]  /*300d0*/  SHFL.IDX P6, R14, R13, R12, R11 ;  /* 0x0000000c0d0e7389 */ /* 0x00006400000c000b */
[----:B01----:R-:W-:Y:S01]  /*300e0*/  ENDCOLLECTIVE ;  /* 0x000000000000791b */ /* 0x003fe20003800000 */
.L_x_3443:
[----:B------:R-:W-:Y:S02]  /*300f0*/  IMAD.MOV.U32 R13, RZ, RZ, R88 ;  /* 0x000000ffff0d7224 */ /* 0x000fe400078e0058 */
[----:B------:R-:W-:Y:S01]  /*30100*/  IMAD.MOV.U32 R12, RZ, RZ, R3 ;  /* 0x000000ffff0c7224 */ /* 0x000fe200078e0003 */
[----:B------:R-:W-:-:S07]  /*30110*/  MOV R59, R14 ;  /* 0x0000000e003b7202 */ /* 0x000fce0000000f00 */
[----:B------:R-:W-:Y:S05]  /*30120*/  WARPSYNC.COLLECTIVE R15, `(.L_x_3444) ;  /* 0x000000000f087348 */ /* 0x000fea0003c00000 */
[----:B------:R0:W1:Y:S02]  /*30130*/  SHFL.IDX P6, R14, R13, R12, R11 ;  /* 0x0000000c0d0e7389 */ /* 0x00006400000c000b */
[----:B01----:R-:W-:Y:S01]  /*30140*/  ENDCOLLECTIVE ;  /* 0x000000000000791b */ /* 0x003fe20003800000 */
.L_x_3444:
[----:B------:R-:W-:Y:S01]  /*30150*/  SEL R35, R59, R86, P0 ;  /* 0x000000563b237207 */ /* 0x000fe20000000000 */
[----:B------:R-:W-:Y:S01]  /*30160*/  IMAD.MOV.U32 R13, RZ, RZ, R61 ;  /* 0x000000ffff0d7224 */ /* 0x000fe200078e003d */
[----:B------:R-:W-:Y:S01]  /*30170*/  MOV R12, R20 ;  /* 0x00000014000c7202 */ /* 0x000fe20000000f00 */
[----:B------:R-:W-:-:S07]  /*30180*/  IMAD.MOV.U32 R88, RZ, RZ, R14 ;  /* 0x000000ffff587224 */ /* 0x000fce00078e000e */
[----:B------:R-:W-:Y:S05]  /*30190*/  WARPSYNC.COLLECTIVE R15, `(.L_x_3445) ;  /* 0x000000000f087348 */ /* 0x000fea0003c00000 */
[----:B------:R0:W1:Y:S02]  /*301a0*/  SHFL.IDX P6, R14, R13, R12, R11 ;  /* 0x0000000c0d0e7389 */ /* 0x00006400000c000b */
[----:B01----:R-:W-:Y:S01]  /*301b0*/  ENDCOLLECTIVE ;  /* 0x000000000000791b */ /* 0x003fe20003800000 */
.L_x_3445:
[----:B------:R-:W-:Y:S02]  /*301c0*/  IMAD.MOV.U32 R13, RZ, RZ, R90 ;  /* 0x000000ffff0d7224 */ /* 0x000fe400078e005a */
[----:B------:R-:W-:Y:S02]  /*301d0*/  IMAD.MOV.U32 R12, RZ, RZ, R3 ;  /* 0x000000ffff0c7224 */ /* 0x000fe400078e0003 */
[----:B------:R-:W-:-:S07]  /*301e0*/  IMAD.MOV.U32 R61, RZ, RZ, R14 ;  /* 0x000000ffff3d7224 */ /* 0x000fce00078e000e */
[----:B------:R-:W-:Y:S05]  /*301f0*/  WARPSYNC.COLLECTIVE R15, `(.L_x_3446) ;  /* 0x000000000f087348 */ /* 0x000fea0003c00000 */
[----:B------:R0:W1:Y:S02]  /*30200*/  SHFL.IDX P6, R14, R13, R12, R11 ;  /* 0x0000000c0d0e7389 */ /* 0x00006400000c000b */
[----:B01----:R-:W-:Y:S01]  /*30210*/  ENDCOLLECTIVE ;  /* 0x000000000000791b */ /* 0x003fe20003800000 */
.L_x_3446:
        /* <DEDUP_REMOVED lines=8> */
.L_x_3447:
[----:B------:R-:W-:Y:S02]  /*302a0*/  IMAD.MOV.U32 R13, RZ, RZ, R102 ;  /* 0x000000ffff0d7224 */ /* 0x000fe400078e0066 */
[----:B------:R-:W-:Y:S02]  /*302b0*/  IMAD.MOV.U32 R12, RZ, RZ, R3 ;  /* 0x000000ffff0c7224 */ /* 0x000fe400078e0003 */
[----:B------:R-:W-:-:S07]  /*302c0*/  IMAD.MOV.U32 R63, RZ, RZ, R14 ;  /* 0x000000ffff3f7224 */ /* 0x000fce00078e000e */
[----:B------:R-:W-:Y:S05]  /*302d0*/  WARPSYNC.COLLECTIVE R15, `(.L_x_3448) ;  /* 0x000000000f087348 */ /* 0x000fea0003c00000 */
[----:B------:R0:W1:Y:S02]  /*302e0*/  SHFL.IDX P6, R14, R13, R12, R11 ;  /* 0x0000000c0d0e7389 */ /* 0x00006400000c000b */
[----:B01----:R-:W-:Y:S01]  /*302f0*/  ENDCOLLECTIVE ;  /* 0x000000000000791b */ /* 0x003fe20003800000 */
.L_x_3448:
[----:B------:R-:W-:Y:S02]  /*30300*/  IMAD.MOV.U32 R13, RZ, RZ, R65 ;  /* 0x000000ffff0d7224 */ /* 0x000fe400078e0041 */
[----:B------:R-:W-:Y:S01]  /*30310*/  IMAD.MOV.U32 R12, RZ, RZ, R20 ;  /* 0x000000ffff0c7224 */ /* 0x000fe200078e0014 */
[----:B------:R-:W-:-:S07]  /*30320*/  MOV R102, R14 ;  /* 0x0000000e00667202 */ /* 0x000fce0000000f00 */
[----:B------:R-:W-:Y:S05]  /*30330*/  WARPSYNC.COLLECTIVE R15, `(.L_x_3449) ;  /* 0x000000000f087348 */ /* 0x000fea0003c00000 */
[----:B------:R0:W1:Y:S02]  /*30340*/  SHFL.IDX P6, R14, R13, R12, R11 ;  /* 0x0000000c0d0e7389 */ /* 0x00006400000c000b */
[----:B01----:R-:W-:Y:S01]  /*30350*/  ENDCOLLECTIVE ;  /* 0x000000000000791b */ /* 0x003fe20003800000 */
.L_x_3449:
[----:B------:R-:W-:Y:S01]  /*30360*/  IMAD.MOV.U32 R13, RZ, RZ, R104 ;  /* 0x000000ffff0d7224 */ /* 0x000fe200078e0068 */
[----:B------:R-:W-:Y:S01]  /*30370*/  MOV R12, R3 ;  /* 0x00000003000c7202 */ /* 0x000fe20000000f00 */
[----:B------:R-:W-:-:S07]  /*30380*/  IMAD.MOV.U32 R65, RZ, RZ, R14 ;  /* 0x000000ffff417224 */ /* 0x000fce00078e000e */
[----:B------:R-:W-:Y:S05]  /*30390*/  WARPSYNC.COLLECTIVE R15, `(.L_x_3450) ;  /* 0x000000000f087348 */ /* 0x000fea0003c00000 */
[----:B------:R0:W1:Y:S02]  /*303a0*/  SHFL.IDX P6, R14, R13, R12, R11 ;  /* 0x0000000c0d0e7389 */ /* 0x00006400000c000b */
[----:B01----:R-:W-:Y:S01]  /*303b0*/  ENDCOLLECTIVE ;  /* 0x000000000000791b */ /* 0x003fe20003800000 */
.L_x_3450:
        /* <DEDUP_REMOVED lines=8> */
.L_x_3451:
[----:B------:R-:W-:Y:S01]  /*30440*/  MOV R13, R106 ;  /* 0x0000006a000d7202 */ /* 0x000fe20000000f00 */
[----:B------:R-:W-:Y:S02]  /*30450*/  IMAD.MOV.U32 R12, RZ, RZ, R3 ;  /* 0x000000ffff0c7224 */ /* 0x000fe400078e0003 */
[----:B------:R-:W-:-:S07]  /*30460*/  IMAD.MOV.U32 R69, RZ, RZ, R14 ;  /* 0x000000ffff457224 */ /* 0x000fce00078e000e */
[----:B------:R-:W-:Y:S05]  /*30470*/  WARPSYNC.COLLECTIVE R15, `(.L_x_3452) ;  /* 0x000000000f087348 */ /* 0x000fea0003c00000 */
[----:B------:R0:W1:Y:S02]  /*30480*/  SHFL.IDX P6, R14, R13, R12, R11 ;  /* 0x0000000c0d0e7389 */ /* 0x00006400000c000b */
[----:B01----:R-:W-:Y:S01]  /*30490*/  ENDCOLLECTIVE ;  /* 0x000000000000791b */ /* 0x003fe20003800000 */
.L_x_3452:
        /* <DEDUP_REMOVED lines=8> */
.L_x_3453:
[----:B------:R-:W-:Y:S02]  /*30520*/  IMAD.MOV.U32 R13, RZ, RZ, R108 ;  /* 0x000000ffff0d7224 */ /* 0x000fe400078e006c */
[----:B------:R-:W-:Y:S01]  /*30530*/  IMAD.MOV.U32 R12, RZ, RZ, R3 ;  /* 0x000000ffff0c7224 */ /* 0x000fe200078e0003 */
[----:B------:R-:W-:-:S07]  /*30540*/  MOV R103, R14 ;  /* 0x0000000e00677202 */ /* 0x000fce0000000f00 */
[----:B------:R-:W-:Y:S05]  /*30550*/  WARPSYNC.COLLECTIVE R15, `(.L_x_3454) ;  /* 0x000000000f087348 */ /* 0x000fea0003c00000 */
[----:B------:R0:W1:Y:S02]  /*30560*/  SHFL.IDX P6, R14, R13, R12, R11 ;  /* 0x0000000c0d0e7389 */ /* 0x00006400000c000b */
[----:B01----:R-:W-:Y:S01]  /*30570*/  ENDCOLLECTIVE ;  /* 0x000000000000791b */ /* 0x003fe20003800000 */
.L_x_3454:
[----:B------:R-:W-:Y:S01]  /*30580*/  SEL R49, R106, R103, P0 ;  /* 0x000000676a317207 */ /* 0x000fe20000000000 */
[----:B------:R-:W-:Y:S01]  /*30590*/  IMAD.MOV.U32 R13, RZ, RZ, R105 ;  /* 0x000000ffff0d7224 */ /* 0x000fe200078e0069 */
[----:B------:R-:W-:Y:S01]  /*305a0*/  MOV R12, R20 ;  /* 0x00000014000c7202 */ /* 0x000fe20000000f00 */
[----:B------:R-:W-:-:S07]  /*305b0*/  IMAD.MOV.U32 R108, RZ, RZ, R14 ;  /* 0x000000ffff6c7224 */ /* 0x000fce00078e000e */
[----:B------:R-:W-:Y:S05]  /*305c0*/  WARPSYNC.COLLECTIVE R15, `(.L_x_3455) ;  /* 0x000000000f087348 */ /* 0x000fea0003c00000 */
[----:B------:R0:W1:Y:S02]  /*305d0*/  SHFL.IDX P6, R14, R13, R12, R11 ;  /* 0x0000000c0d0e7389 */ /* 0x00006400000c000b */
[----:B01----:R-:W-:Y:S01]  /*305e0*/  ENDCOLLECTIVE ;  /* 0x000000000000791b */ /* 0x003fe20003800000 */
.L_x_3455:
[----:B------:R-:W-:Y:S02]  /*305f0*/  IMAD.MOV.U32 R13, RZ, RZ, R110 ;  /* 0x000000ffff0d7224 */ /* 0x000fe400078e006e */
[----:B------:R-:W-:Y:S02]  /*30600*/  IMAD.MOV.U32 R12, RZ, RZ, R3 ;  /* 0x000000ffff0c7224 */ /* 0x000fe400078e0003 */
[----:B------:R-:W-:-:S07]  /*30610*/  IMAD.MOV.U32 R105, RZ, RZ, R14 ;  /* 0x000000ffff697224 */ /* 0x000fce00078e000e */
[----:B------:R-:W-:Y:S05]  /*30620*/  WARPSYNC.COLLECTIVE R15, `(.L_x_3456) ;  /* 0x000000000f087348 */ /* 0x000fea0003c00000 */
[----:B------:R0:W1:Y:S02]  /*30630*/  SHFL.IDX P6, R14, R13, R12, R11 ;  /* 0x0000000c0d0e7389 */ /* 0x00006400000c000b */
[----:B01----:R-:W-:Y:S01]  /*30640*/  ENDCOLLECTIVE ;  /* 0x000000000000791b */ /* 0x003fe20003800000 */
.L_x_3456:
[----:B------:R-:W-:Y:S02]  /*30650*/  SEL R55, R105, R108, P0 ;  /* 0x0000006c69377207 */ /* 0x000fe40000000000 */
[----:B------:R-:W-:Y:S01]  /*30660*/  MOV R13, R107 ;  /* 0x0000006b000d7202 */ /* 0x000fe20000000f00 */
[----:B------:R-:W-:Y:S02]  /*30670*/  IMAD.MOV.U32 R12, RZ, RZ, R20 ;  /* 0x000000ffff0c7224 */ /* 0x000fe400078e0014 */
[----:B------:R-:W-:-:S07]  /*30680*/  IMAD.MOV.U32 R110, RZ, RZ, R14 ;  /* 0x000000ffff6e7224 */ /* 0x000fce00078e000e */
[----:B------:R-:W-:Y:S05]  /*30690*/  WARPSYNC.COLLECTIVE R15, `(.L_x_3457) ;  /* 0x000000000f087348 */ /* 0x000fea0003c00000 */
[----:B------:R0:W1:Y:S02]  /*306a0*/  SHFL.IDX P6, R14, R13, R12, R11 ;  /* 0x0000000c0d0e7389 */ /* 0x00006400000c000b */
[----:B01----:R-:W-:Y:S01]  /*306b0*/  ENDCOLLECTIVE ;  /* 0x000000000000791b */ /* 0x003fe20003800000 */
.L_x_3457:
[----:B------:R-:W-:Y:S02]  /*306c0*/  IMAD.MOV.U32 R13, RZ, RZ, R112 ;  /* 0x000000ffff0d7224 */ /* 0x000fe400078e0070 */
[----:B------:R-:W-:Y:S02]  /*306d0*/  IMAD.MOV.U32 R12, RZ, RZ, R3 ;  /* 0x000000ffff0c7224 */ /* 0x000fe400078e0003 */
[----:B------:R-:W-:-:S07]  /*306e0*/  IMAD.MOV.U32 R107, RZ, RZ, R14 ;  /* 0x000000ffff6b7224 */ /* 0x000fce00078e000e */
[----:B------:R-:W-:Y:S05]  /*306f0*/  WARPSYNC.COLLECTIVE R15, `(.L_x_3458) ;  /* 0x000000000f087348 */ /* 0x000fea0003c00000 */
[----:B------:R0:W1:Y:S02]  /*30700*/  SHFL.IDX P6, R14, R13, R12, R11 ;  /* 0x0000000c0d0e7389 */ /* 0x00006400000c000b */
[----:B01----:R-:W-:Y:S01]  /*30710*/  ENDCOLLECTIVE ;  /* 0x000000000000791b */ /* 0x003fe20003800000 */
.L_x_3458:
[----:B------:R-:W-:Y:S02]  /*30720*/  IMAD.MOV.U32 R13, RZ, RZ, R109 ;  /* 0x000000ffff0d7224 */ /* 0x000fe400078e006d */
[----:B------:R-:W-:Y:S01]  /*30730*/  IMAD.MOV.U32 R12, RZ, RZ, R20 ;  /* 0x000000ffff0c7224 */ /* 0x000fe200078e0014 */
[----:B------:R-:W-:-:S07]  /*30740*/  MOV R112, R14 ;  /* 0x0000000e00707202 */ /* 0x000fce0000000f00 */
[----:B------:R-:W-:Y:S05]  /*30750*/  WARPSYNC.COLLECTIVE R15, `(.L_x_3459) ;  /* 0x000000000f087348 */ /* 0x000fea0003c00000 */
[----:B------:R0:W1:Y:S02]  /*30760*/  SHFL.IDX P6, R14, R13, R12, R11 ;  /* 0x0000000c0d0e7389 */ /* 0x00006400000c000b */
[----:B01----:R-:W-:Y:S01]  /*30770*/  ENDCOLLECTIVE ;  /* 0x000000000000791b */ /* 0x003fe20003800000 */
.L_x_3459:
[----:B------:R-:W-:Y:S01]  /*30780*/  IMAD.MOV.U32 R13, RZ, RZ, R114 ;  /* 0x000000ffff0d7224 */ /* 0x000fe200078e0072 */
[----:B------:R-:W-:Y:S01]  /*30790*/  MOV R12, R3 ;  /* 0x00000003000c7202 */ /* 0x000fe20000000f00 */
[----:B------:R-:W-:-:S07]  /*307a0*/  IMAD.MOV.U32 R109, RZ, RZ, R14 ;  /* 0x000000ffff6d7224 */ /* 0x000fce00078e000e */
[----:B------:R-:W-:Y:S05]  /*307b0*/  WARPSYNC.COLLECTIVE R15, `(.L_x_3460) ;  /* 0x000000000f087348 */ /* 0x000fea0003c00000 */
[----:B------:R0:W1:Y:S02]  /*307c0*/  SHFL.IDX P6, R14, R13, R12, R11 ;  /* 0x0000000c0d0e7389 */ /* 0x00006400000c000b */
[----:B01----:R-:W-:Y:S01]  /*307d0*/  ENDCOLLECTIVE ;  /* 0x000000000000791b */ /* 0x003fe20003800000 */
.L_x_3460:
[----:B------:R-:W-:Y:S01]  /*307e0*/  SEL R61, R112, R109, P0 ;  /* 0x0000006d703d7207 */ /* 0x000fe20000000000 */
[----:B------:R-:W-:Y:S02]  /*307f0*/  IMAD.MOV.U32 R13, RZ, RZ, R111 ;  /* 0x000000ffff0d7224 */ /* 0x000fe400078e006f */
[----:B------:R-:W-:Y:S02]  /*30800*/  IMAD.MOV.U32 R12, RZ, RZ, R20 ;  /* 0x000000ffff0c7224 */ /* 0x000fe400078e0014 */
[----:B------:R-:W-:-:S07]  /*30810*/  IMAD.MOV.U32 R67, RZ, RZ, R14 ;  /* 0x000000ffff437224 */ /* 0x000fce00078e000e */
[----:B------:R-:W-:Y:S05]  /*30820*/  WARPSYNC.COLLECTIVE R15, `(.L_x_3461) ;  /* 0x000000000f087348 */ /* 0x000fea0003c00000 */
[----:B------:R0:W1:Y:S02]  /*30830*/  SHFL.IDX P6, R14, R13, R12, R11 ;  /* 0x0000000c0d0e7389 */ /* 0x00006400000c000b */
[----:B01----:R-:W-:Y:S01]  /*30840*/  ENDCOLLECTIVE ;  /* 0x000000000000791b */ /* 0x003fe20003800000 */
.L_x_3461:
[----:B------:R-:W-:Y:S01]  /*30850*/  MOV R13, R116 ;  /* 0x00000074000d7202 */ /* 0x000fe20000000f00 */
[----:B------:R-:W-:Y:S02]  /*30860*/  IMAD.MOV.U32 R12, RZ, RZ, R3 ;  /* 0x000000ffff0c7224 */ /* 0x000fe400078e0003 */
[----:B------:R-:W-:-:S07]  /*30870*/  IMAD.MOV.U32 R114, RZ, RZ, R14 ;  /* 0x000000ffff727224 */ /* 0x000fce00078e000e */
[----:B------:R-:W-:Y:S05]  /*30880*/  WARPSYNC.COLLECTIVE R15, `(.L_x_3462) ;  /* 0x000000000f087348 */ /* 0x000fea0003c00000 */
[----:B------:R0:W1:Y:S02]  /*30890*/  SHFL.IDX P6, R14, R13, R12, R11 ;  /* 0x0000000c0d0e7389 */ /* 0x00006400000c000b */
[----:B01----:R-:W-:Y:S01]  /*308a0*/  ENDCOLLECTIVE ;  /* 0x000000000000791b */ /* 0x003fe20003800000 */
.L_x_3462:
        /* <DEDUP_REMOVED lines=8> */
.L_x_3463:
[----:B------:R-:W-:Y:S01]  /*30930*/  IMAD.MOV.U32 R13, RZ, RZ, R6 ;  /* 0x000000ffff0d7224 */ /* 0x000fe200078e0006 */
[----:B------:R-:W-:Y:S01]  /*30940*/  SEL R6, R10, R9, P0 ;  /* 0x000000090a067207 */ /* 0x000fe20000000000 */
[----:B------:R-:W-:Y:S01]  /*30950*/  IMAD.MOV.U32 R12, RZ, RZ, R3 ;  /* 0x000000ffff0c7224 */ /* 0x000fe200078e0003 */
[----:B------:R-:W-:Y:S02]  /*30960*/  SEL R10, R7, R24, P0 ;  /* 0x00000018070a7207 */ /* 0x000fe40000000000 */
[----:B------:R-:W-:Y:S02]  /*30970*/  SEL R24, R26, R21, P0 ;  /* 0x000000151a187207 */ /* 0x000fe40000000000 */
[----:B------:R-:W-:Y:S02]  /*30980*/  SEL R7, R51, R78, P0 ;  /* 0x0000004e33077207 */ /* 0x000fe40000000000 */
[----:B------:R-:W-:Y:S02]  /*30990*/  SEL R9, R80, R53, P0 ;  /* 0x0000003550097207 */ /* 0x000fe40000000000 */
[----:B------:R-:W-:-:S07]  /*309a0*/  MOV R116, R14 ;  /* 0x0000000e00747202 */ /* 0x000fce0000000f00 */
[----:B------:R-:W-:Y:S05]  /*309b0*/  WARPSYNC.COLLECTIVE R15, `(.L_x_3464) ;  /* 0x000000000f087348 */ /* 0x000fea0003c00000 */
[----:B------:R0:W1:Y:S02]  /*309c0*/  SHFL.IDX P6, R14, R13, R12, R11 ;  /* 0x0000000c0d0e7389 */ /* 0x00006400000c000b */
[----:B01----:R-:W-:Y:S01]  /*309d0*/  ENDCOLLECTIVE ;  /* 0x000000000000791b */ /* 0x003fe20003800000 */
.L_x_3464:
[----:B------:R-:W-:Y:S02]  /*309e0*/  SEL R26, R21, R26, P0 ;  /* 0x0000001a151a7207 */ /* 0x000fe40000000000 */
[----:B------:R-:W-:Y:S02]  /*309f0*/  SEL R69, R71, R116, P0 ;  /* 0x0000007447457207 */ /* 0x000fe40000000000 */
[----:B------:R-:W-:Y:S01]  /*30a00*/  SEL R71, R116, R71, P0 ;  /* 0x0000004774477207 */ /* 0x000fe20000000000 */
[----:B------:R-:W-:Y:S01]  /*30a10*/  IMAD.MOV.U32 R13, RZ, RZ, R5 ;  /* 0x000000ffff0d7224 */ /* 0x000fe200078e0005 */
[----:B------:R-:W-:Y:S01]  /*30a20*/  MOV R12, R20 ;  /* 0x00000014000c7202 */ /* 0x000fe20000000f00 */
[----:B------:R-:W-:Y:S01]  /*30a30*/  IMAD.MOV.U32 R20, RZ, RZ, RZ ;  /* 0x000000ffff147224 */ /* 0x000fe200078e00ff */
[----:B------:R-:W-:Y:S02]  /*30a40*/  SEL R5, R78, R51, P0 ;  /* 0x000000334e057207 */ /* 0x000fe40000000000 */
[----:B------:R-:W-:Y:S01]  /*30a50*/  SEL R51, R103, R106, P0 ;  /* 0x0000006a67337207 */ /* 0x000fe20000000000 */
[----:B------:R-:W-:-:S07]  /*30a60*/  IMAD.MOV.U32 R75, RZ, RZ, R14 ;  /* 0x000000ffff4b7224 */ /* 0x000fce00078e000e */
[----:B------:R-:W-:Y:S05]  /*30a70*/  WARPSYNC.COLLECTIVE R15, `(.L_x_3465) ;  /* 0x000000000f087348 */ /* 0x000fea0003c00000 */
[----:B------:R0:W1:Y:S02]  /*30a80*/  SHFL.IDX P6, R14, R13, R12, R11 ;  /* 0x0000000c0d0e7389 */ /* 0x00006400000c000b */
[----:B01----:R-:W-:Y:S01]  /*30a90*/  ENDCOLLECTIVE ;  /* 0x000000000000791b */ /* 0x003fe20003800000 */
.L_x_3465:
        /* <DEDUP_REMOVED lines=12> */
[----:B------:R-:W-:-:S02]  /*30b60*/  SEL R59, R107, R110, P0 ;  /* 0x0000006e6b3b7207 */ /* 0x000fc40000000000 */
[----:B------:R-:W-:Y:S01]  /*30b70*/  SEL R63, R109, R112, P0 ;  /* 0x000000706d3f7207 */ /* 0x000fe20000000000 */
[----:B------:R-:W-:Y:S06]  /*30b80*/  BRA `(.L_x_3466) ;  /* 0xffffff1000647947 */ /* 0x000fec000383ffff */
.L_x_3152:
[----:B------:R-:W-:Y:S01]  /*30b90*/  IMAD.MOV.U32 R13, RZ, RZ, R3 ;  /* 0x000000ffff0d7224 */ /* 0x000fe200078e0003 */
[----:B------:R-:W-:Y:S01]  /*30ba0*/  MOV R11, 0x181f ;  /* 0x0000181f000b7802 */ /* 0x000fe20000000f00 */
[----:B------:R-:W-:Y:S02]  /*30bb0*/  IMAD.MOV.U32 R12, RZ, RZ, RZ ;  /* 0x000000ffff0c7224 */ /* 0x000fe400078e00ff */
[----:B------:R-:W-:-:S07]  /*30bc0*/  IMAD.MOV.U32 R15, RZ, RZ, -0x1 ;  /* 0xffffffffff0f7424 */ /* 0x000fce00078e00ff */
[----:B01----:R-:W-:Y:S05]  /*30bd0*/  WARPSYNC.COLLECTIVE R15, `(.L_x_3467) ;  /* 0x000000000f087348 */ /* 0x003fea0003c00000 */
[----:B------:R2:W3:Y:S02]  /*30be0*/  SHFL.IDX P6, R14, R13, R12, R11 ;  /* 0x0000000c0d0e7389 */ /* 0x0004e400000c000b */
[----:B0123--:R-:W-:Y:S01]  /*30bf0*/  ENDCOLLECTIVE ;  /* 0x000000000000791b */ /* 0x00ffe20003800000 */
.L_x_3467:
[----:B------:R-:W-:Y:S02]  /*30c00*/  IMAD.MOV.U32 R13, RZ, RZ, R2 ;  /* 0x000000ffff0d7224 */ /* 0x000fe400078e0002 */
[----:B------:R-:W-:-:S07]  /*30c10*/  IMAD.MOV.U32 R0, RZ, RZ, R14 ;  /* 0x000000ffff007224 */ /* 0x000fce00078e000e */
[----:B------:R-:W-:Y:S05]  /*30c20*/  WARPSYNC.COLLECTIVE R15, `(.L_x_3468) ;  /* 0x000000000f087348 */ /* 0x000fea0003c00000 */
[----:B------:R0:W1:Y:S02]  /*30c30*/  SHFL.IDX P6, R14, R13, R12, R11 ;  /* 0x0000000c0d0e7389 */ /* 0x00006400000c000b */
[----:B01----:R-:W-:Y:S01]  /*30c40*/  ENDCOLLECTIVE ;  /* 0x000000000000791b */ /* 0x003fe20003800000 */
.L_x_3468:
[----:B------:R-:W-:Y:S05]  /*30c50*/  BRA `(.L_x_3469) ;  /* 0xffffff2c00c47947 */ /* 0x000fea000383ffff */
.L_x_3155:
        /* <DEDUP_REMOVED lines=8> */
.L_x_3471:
[----:B------:R-:W-:Y:S05]  /*30ce0*/  BSYNC B1 ;  /* 0x0000000000017941 */ /* 0x000fea0003800000 */
.L_x_3470:
        /* <DEDUP_REMOVED lines=8> */
.L_x_3472:
[----:B------:R-:W-:Y:S05]  /*30d70*/  BRA `(.L_x_3473) ;  /* 0xffffff2c00e47947 */ /* 0x000fea000383ffff */
.L_x_3158:
        /* <DEDUP_REMOVED lines=8> */
.L_x_3475:
[----:B------:R-:W-:Y:S05]  /*30e00*/  BSYNC B1 ;  /* 0x0000000000017941 */ /* 0x000fea0003800000 */
.L_x_3474:
        /* <DEDUP_REMOVED lines=8> */
.L_x_3476:
[----:B------:R-:W-:Y:S05]  /*30e90*/  BRA `(.L_x_3477) ;  /* 0xffffff3000047947 */ /* 0x000fea000383ffff */
.L_x_3161:
[----:B------:R-:W-:Y:S01]  /*30ea0*/  BSSY B1, `(.L_x_3478) ;  /* 0x0000008000017945 */ /* 0x000fe20003800000 */
[----:B0-----:R-:W-:Y:S01]  /*30eb0*/  IMAD.MOV.U32 R13, RZ, RZ, R3 ;  /* 0x000000ffff0d7224 */ /* 0x001fe200078e0003 */
[----:B------:R-:W-:Y:S01]  /*30ec0*/  MOV R15, 0xffffffff ;  /* 0xffffffff000f7802 */ /* 0x000fe20000000f00 */
[----:B------:R-:W-:Y:S02]  /*30ed0*/  IMAD.MOV.U32 R12, RZ, RZ, 0x3 ;  /* 0x00000003ff0c7424 */ /* 0x000fe400078e00ff */
[----:B------:R-:W-:-:S07]  /*30ee0*/  IMAD.MOV.U32 R11, RZ, RZ, 0x181f ;  /* 0x0000181fff0b7424 */ /* 0x000fce00078e00ff */
[----:B-1234-:R-:W-:Y:S05]  /*30ef0*/  WARPSYNC.COLLECTIVE R15, `(.L_x_3479) ;  /* 0x000000000f087348 */ /* 0x01efea0003c00000 */
[----:B------:R0:W0:Y:S02]  /*30f00*/  SHFL.IDX P6, R14, R13, R12, R11 ;  /* 0x0000000c0d0e7389 */ /* 0x00002400000c000b */
[----:B01234-:R-:W-:Y:S01]  /*30f10*/  ENDCOLLECTIVE ;  /* 0x000000000000791b */ /* 0x01ffe20003800000 */
.L_x_3479:
[----:B------:R-:W-:Y:S05]  /*30f20*/  BSYNC B1 ;  /* 0x0000000000017941 */ /* 0x000fea0003800000 */
.L_x_3478:
        /* <DEDUP_REMOVED lines=8> */
.L_x_3480:
[----:B------:R-:W-:Y:S05]  /*30fb0*/  BRA `(.L_x_3481) ;  /* 0xffffff3000247947 */ /* 0x000fea000383ffff */
.L_x_3177:
[----:B0-----:R-:W0:Y:S01]  /*30fc0*/  S2R R8, SR_TID.X ;  /* 0x0000000000087919 */ /* 0x001e220000002100 */
[----:B------:R-:W-:Y:S01]  /*30fd0*/  BSSY B1, `(.L_x_3482) ;  /* 0x000000a000017945 */ /* 0x000fe20003800000 */
[----:B------:R-:W-:Y:S02]  /*30fe0*/  IMAD.MOV.U32 R12, RZ, RZ, RZ ;  /* 0x000000ffff0c7224 */ /* 0x000fe400078e00ff */
[----:B------:R-:W-:Y:S02]  /*30ff0*/  IMAD.MOV.U32 R11, RZ, RZ, 0x1f ;  /* 0x0000001fff0b7424 */ /* 0x000fe400078e00ff */
[----:B------:R-:W-:Y:S01]  /*31000*/  IMAD.MOV.U32 R15, RZ, RZ, -0x1 ;  /* 0xffffffffff0f7424 */ /* 0x000fe200078e00ff */
[----:B0-----:R-:W-:-:S04]  /*31010*/  SHF.R.U32.HI R8, RZ, 0x5, R8 ;  /* 0x00000005ff087819 */ /* 0x001fc80000011608 */
[----:B------:R-:W-:-:S05]  /*31020*/  LOP3.LUT R8, R8, 0x3, RZ, 0xc0, !PT ;  /* 0x0000000308087812 */ /* 0x000fca00078ec0ff */
[----:B------:R-:W-:-:S07]  /*31030*/  IMAD.MOV.U32 R13, RZ, RZ, R8 ;  /* 0x000000ffff0d7224 */ /* 0x000fce00078e0008 */
[----:B-1----:R-:W-:Y:S05]  /*31040*/  WARPSYNC.COLLECTIVE R15, `(.L_x_3483) ;  /* 0x000000000f087348 */ /* 0x002fea0003c00000 */
[----:B------:R0:W2:Y:S02]  /*31050*/  SHFL.IDX P6, R14, R13, R12, R11 ;  /* 0x0000000c0d0e7389 */ /* 0x0000a400000c000b */
[----:B012---:R-:W-:Y:S01]  /*31060*/  ENDCOLLECTIVE ;  /* 0x000000000000791b */ /* 0x007fe20003800000 */
.L_x_3483:
[----:B------:R-:W-:Y:S05]  /*31070*/  BSYNC B1 ;  /* 0x0000000000017941 */ /* 0x000fea0003800000 */
.L_x_3482:
[----:B------:R-:W-:Y:S05]  /*31080*/  BRA `(.L_x_3484) ;  /* 0xffffff4400f87947 */ /* 0x000fea000383ffff */
.L_x_3179:
[----:B------:R-:W-:Y:S01]  /*31090*/  BSSY B1, `(.L_x_3485) ;  /* 0x0000006000017945 */ /* 0x000fe20003800000 */
[----:B------:R-:W-:-:S07]  /*310a0*/  MOV R15, 0xffffffff ;  /* 0xffffffff000f7802 */ /* 0x000fce0000000f00 */
[----:B012---:R-:W-:Y:S05]  /*310b0*/  WARPSYNC.COLLECTIVE R15, `(.L_x_3486) ;  /* 0x000000000f0c7348 */ /* 0x007fea0003c00000 */
[----:B------:R-:W-:Y:S02]  /*310c0*/  ELECT P6, UR62, PT ;  /* 0x00000000003e782f */ /* 0x000fe400038c0000 */
[----:B------:R-:W-:Y:S01]  /*310d0*/  MOV R14, UR62 ;  /* 0x0000003e000e7c02 */ /* 0x000fe20008000f00 */
[----:B012---:R-:W-:Y:S10]  /*310e0*/  ENDCOLLECTIVE ;  /* 0x000000000000791b */ /* 0x007ff40003800000 */
.L_x_3486:
[----:B------:R-:W-:Y:S05]  /*310f0*/  BSYNC B1 ;  /* 0x0000000000017941 */ /* 0x000fea0003800000 */
.L_x_3485:
[----:B------:R-:W-:Y:S05]  /*31100*/  BRA `(.L_x_3178) ;  /* 0xffffff4400f07947 */ /* 0x000fea000383ffff */
.L_x_3181:
[----:B--2---:R2:W3:Y:S02]  /*31110*/  SYNCS.PHASECHK.TRANS64.TRYWAIT P0, [R23+URZ+0x38820], R5 ;  /* 0x03882005170075a7 */ /* 0x0044e4000800017f */
[----:B---3--:R-:W-:Y:S05]  /*31120*/  @!P0 NANOSLEEP.SYNCS 0x989680 ;  /* 0x009896800000895d */ /* 0x008fea0003900000 */
[----:B------:R-:W3:Y:S02]  /*31130*/  @!P0 SYNCS.PHASECHK.TRANS64 P0, [R23+URZ+0x38820], R5 ;  /* 0x03882005170085a7 */ /* 0x000ee4000800007f */
[----:B---3--:R-:W-:Y:S05]  /*31140*/  @!P0 BRA `(.L_x_3181) ;  /* 0xfffffffc00f08947 */ /* 0x008fea000383ffff */
[----:B------:R-:W-:Y:S05]  /*31150*/  BRA `(.L_x_3487) ;  /* 0xffffff4800007947 */ /* 0x000fea000383ffff */
.L_x_3185:
[----:B0-----:R0:W3:Y:S02]  /*31160*/  SYNCS.PHASECHK.TRANS64.TRYWAIT P0, [R8+URZ+0x388a0], R10 ;  /* 0x0388a00a080075a7 */ /* 0x0010e4000800017f */
[----:B---3--:R-:W-:Y:S05]  /*31170*/  @!P0 NANOSLEEP.SYNCS 0x989680 ;  /* 0x009896800000895d */ /* 0x008fea0003900000 */
[----:B------:R-:W3:Y:S02]  /*31180*/  @!P0 SYNCS.PHASECHK.TRANS64 P0, [R8+URZ+0x388a0], R10 ;  /* 0x0388a00a080085a7 */ /* 0x000ee4000800007f */
[----:B---3--:R-:W-:Y:S05]  /*31190*/  @!P0 BRA `(.L_x_3185) ;  /* 0xfffffffc00f08947 */ /* 0x008fea000383ffff */
[----:B------:R-:W-:Y:S05]  /*311a0*/  BRA `(.L_x_3488) ;  /* 0xffffff4800187947 */ /* 0x000fea000383ffff */
.L_x_3191:
[----:B-1----:R1:W2:Y:S02]  /*311b0*/  SYNCS.PHASECHK.TRANS64.TRYWAIT P0, [R8+URZ+0x388c0], R10 ;  /* 0x0388c00a080075a7 */ /* 0x0022a4000800017f */
[----:B--2---:R-:W-:Y:S05]  /*311c0*/  @!P0 NANOSLEEP.SYNCS 0x989680 ;  /* 0x009896800000895d */ /* 0x004fea0003900000 */
[----:B------:R-:W2:Y:S02]  /*311d0*/  @!P0 SYNCS.PHASECHK.TRANS64 P0, [R8+URZ+0x388c0], R10 ;  /* 0x0388c00a080085a7 */ /* 0x000ea4000800007f */
[----:B--2---:R-:W-:Y:S05]  /*311e0*/  @!P0 BRA `(.L_x_3191) ;  /* 0xfffffffc00f08947 */ /* 0x004fea000383ffff */
[----:B------:R-:W-:Y:S05]  /*311f0*/  BRA `(.L_x_3489) ;  /* 0xffffff4800d47947 */ /* 0x000fea000383ffff */
.L_x_3199:
[----:B0-----:R0:W1:Y:S02]  /*31200*/  SYNCS.PHASECHK.TRANS64.TRYWAIT P1, [R8+URZ+0x388a0], R7 ;  /* 0x0388a007080075a7 */ /* 0x001064000802017f */
[----:B-1----:R-:W-:Y:S05]  /*31210*/  @!P1 NANOSLEEP.SYNCS 0x989680 ;  /* 0x009896800000995d */ /* 0x002fea0003900000 */
[----:B------:R-:W1:Y:S02]  /*31220*/  @!P1 SYNCS.PHASECHK.TRANS64 P1, [R8+URZ+0x388a0], R7 ;  /* 0x0388a007080095a7 */ /* 0x000e64000802007f */
[----:B-1----:R-:W-:Y:S05]  /*31230*/  @!P1 BRA `(.L_x_3199) ;  /* 0xfffffffc00f09947 */ /* 0x002fea000383ffff */
[----:B------:R-:W-:Y:S05]  /*31240*/  BRA `(.L_x_3490) ;  /* 0xffffff4c00cc7947 */ /* 0x000fea000383ffff */
.L_x_3205:
[----:B-1----:R1:W2:Y:S02]  /*31250*/  SYNCS.PHASECHK.TRANS64.TRYWAIT P1, [R8+URZ+0x388c0], R7 ;  /* 0x0388c007080075a7 */ /* 0x0022a4000802017f */
[----:B--2---:R-:W-:Y:S05]  /*31260*/  @!P1 NANOSLEEP.SYNCS 0x989680 ;  /* 0x009896800000995d */ /* 0x004fea0003900000 */
[----:B------:R-:W2:Y:S02]  /*31270*/  @!P1 SYNCS.PHASECHK.TRANS64 P1, [R8+URZ+0x388c0], R7 ;  /* 0x0388c007080095a7 */ /* 0x000ea4000802007f */
[----:B--2---:R-:W-:Y:S05]  /*31280*/  @!P1 BRA `(.L_x_3205) ;  /* 0xfffffffc00f09947 */ /* 0x004fea000383ffff */
[----:B------:R-:W-:Y:S05]  /*31290*/  BRA `(.L_x_3491) ;  /* 0xffffff5000847947 */ /* 0x000fea000383ffff */
.L_x_3221:
        /* <DEDUP_REMOVED lines=11> */
.L_x_3493:
[----:B------:R-:W-:Y:S05]  /*31350*/  BSYNC B0 ;  /* 0x0000000000007941 */ /* 0x000fea0003800000 */
.L_x_3492:
[----:B------:R-:W-:Y:S05]  /*31360*/  BRA `(.L_x_3494) ;  /* 0xffffff5c00f87947 */ /* 0x000fea000383ffff */
.L_x_3224:
[----:B0-----:R0:W1:Y:S02]  /*31370*/  SYNCS.PHASECHK.TRANS64.TRYWAIT P0, [R6+URZ+0x38880], R28 ;  /* 0x0388801c060075a7 */ /* 0x001064000800017f */
[----:B-1----:R-:W-:Y:S05]  /*31380*/  @!P0 NANOSLEEP.SYNCS 0x989680 ;  /* 0x009896800000895d */ /* 0x002fea0003900000 */
[----:B------:R-:W1:Y:S02]  /*31390*/  @!P0 SYNCS.PHASECHK.TRANS64 P0, [R6+URZ+0x38880], R28 ;  /* 0x0388801c060085a7 */ /* 0x000e64000800007f */
[----:B-1----:R-:W-:Y:S05]  /*313a0*/  @!P0 BRA `(.L_x_3224) ;  /* 0xfffffffc00f08947 */ /* 0x002fea000383ffff */
[----:B------:R-:W-:Y:S05]  /*313b0*/  BRA `(.L_x_3495) ;  /* 0xffffff60001c7947 */ /* 0x000fea000383ffff */
.L_x_3225:
        /* <DEDUP_REMOVED lines=8> */
.L_x_3497:
[----:B------:R-:W-:Y:S05]  /*31440*/  BSYNC B0 ;  /* 0x0000000000007941 */ /* 0x000fea0003800000 */
.L_x_3496:
[----:B------:R-:W-:Y:S01]  /*31450*/  MOV R13, R0 ;  /* 0x00000000000d7202 */ /* 0x000fe20000000f00 */
[----:B------:R-:W-:Y:S01]  /*31460*/  IMAD.MOV.U32 R12, RZ, RZ, RZ ;  /* 0x000000ffff0c7224 */ /* 0x000fe200078e00ff */
[----:B------:R-:W0:Y:S01]  /*31470*/  LDC R30, c[0x0][0x2f4] ;  /* 0x0000bd00ff1e7b82 */ /* 0x000e220000000800 */
[----:B------:R-:W-:Y:S01]  /*31480*/  IMAD.MOV.U32 R11, RZ, RZ, 0x181f ;  /* 0x0000181fff0b7424 */ /* 0x000fe200078e00ff */
[----:B------:R-:W-:Y:S01]  /*31490*/  LOP3.LUT R29, R33, 0x80, RZ, 0xfc, !PT ;  /* 0x00000080211d7812 */ /* 0x000fe200078efcff */
[----:B------:R-:W-:Y:S02]  /*314a0*/  IMAD.MOV.U32 R15, RZ, RZ, -0x1 ;  /* 0xffffffffff0f7424 */ /* 0x000fe400078e00ff */
[----:B------:R-:W-:-:S07]  /*314b0*/  IMAD.MOV.U32 R5, RZ, RZ, R14 ;  /* 0x000000ffff057224 */ /* 0x000fce00078e000e */
[----:B0-----:R-:W-:Y:S05]  /*314c0*/  WARPSYNC.COLLECTIVE R15, `(.L_x_3498) ;  /* 0x000000000f087348 */ /* 0x001fea0003c00000 */
[----:B------:R1:W2:Y:S02]  /*314d0*/  SHFL.IDX P6, R14, R13, R12, R11 ;  /* 0x0000000c0d0e7389 */ /* 0x0002a400000c000b */
[----:B012---:R-:W-:Y:S01]  /*314e0*/  ENDCOLLECTIVE ;  /* 0x000000000000791b */ /* 0x007fe20003800000 */
.L_x_3498:
[----:B------:R-:W-:Y:S01]  /*314f0*/  ISETP.GE.AND P1, PT, R33, R30, PT ;  /* 0x0000001e2100720c */ /* 0x000fe20003f26270 */
[----:B------:R-:W-:Y:S02]  /*31500*/  IMAD.MOV.U32 R13, RZ, RZ, R2 ;  /* 0x000000ffff0d7224 */ /* 0x000fe400078e0002 */
[----:B------:R-:W-:Y:S01]  /*31510*/  IMAD.MOV.U32 R12, RZ, RZ, 0x1 ;  /* 0x00000001ff0c7424 */ /* 0x000fe200078e00ff */
[----:B------:R-:W-:Y:S01]  /*31520*/  ISETP.LT.OR P2, PT, R7, 0x1, P1 ;  /* 0x000000010700780c */ /* 0x000fe20000f41670 */
[----:B------:R-:W-:-:S12]  /*31530*/  IMAD.MOV.U32 R8, RZ, RZ, R14 ;  /* 0x000000ffff087224 */ /* 0x000fd800078e000e */
[----:B------:R-:W-:Y:S05]  /*31540*/  WARPSYNC.COLLECTIVE R15, `(.L_x_3499) ;  /* 0x000000000f087348 */ /* 0x000fea0003c00000 */
[----:B------:R0:W1:Y:S02]  /*31550*/  SHFL.IDX P6, R14, R13, R12, R11 ;  /* 0x0000000c0d0e7389 */ /* 0x00006400000c000b */
[----:B01----:R-:W-:Y:S01]  /*31560*/  ENDCOLLECTIVE ;  /* 0x000000000000791b */ /* 0x003fe20003800000 */
.L_x_3499:
[----:B------:R-:W-:-:S04]  /*31570*/  IADD3 R8, P0, R33, R8, RZ ;  /* 0x0000000821087210 */ /* 0x000fc80007f1e0ff */
[----:B------:R-:W-:Y:S01]  /*31580*/  IADD3.X R9, RZ, R5, RZ, P0, !PT ;  /* 0x00000005ff097210 */ /* 0x000fe200007fe4ff */
[----:B------:R-:W-:Y:S01]  /*31590*/  IMAD.IADD R5, R23, 0x1, R10 ;  /* 0x0000000117057824 */ /* 0x000fe200078e020a */
[----:B------:R-:W-:Y:S02]  /*315a0*/  ISETP.GE.AND P0, PT, R29, R30, PT ;  /* 0x0000001e1d00720c */ /* 0x000fe40003f06270 */
[----:B------:R-:W5:Y:S01]  /*315b0*/  LDL.LU R29, [R1] ;  /* 0x00000000011d7983 */ /* 0x000f620000300800 */
[C---:B------:R-:W-:Y:S02]  /*315c0*/  ISETP.GE.AND P3, PT, R7.reuse, 0x11, PT ;  /* 0x000000110700780c */ /* 0x040fe40003f66270 */
[----:B------:R-:W-:Y:S01]  /*315d0*/  MOV R13, R0 ;  /* 0x00000000000d7202 */ /* 0x000fe20000000f00 */
[----:B------:R-:W-:Y:S01]  /*315e0*/  @!PT LDS RZ, [RZ] ;  /* 0x00000000fffff984 */ /* 0x000fe20000000800 */
[----:B------:R-:W-:Y:S01]  /*315f0*/  @!PT LDS RZ, [RZ] ;  /* 0x00000000fffff984 */ /* 0x000fe20000000800 */
[----:B------:R-:W-:Y:S01]  /*31600*/  @!PT LDS RZ, [RZ] ;  /* 0x00000000fffff984 */ /* 0x000fe20000000800 */
[----:B------:R-:W-:Y:S01]  /*31610*/  LDGSTS.E.BYPASS.LTC128B.128 [R5+0x10400], desc[UR36][R8.64], !P2 ;  /* 0x1040000008057fae */ /* 0x000fe2000d101d64 */
[C---:B------:R-:W-:Y:S02]  /*31620*/  ISETP.LT.OR P2, PT, R7.reuse, 0x1, P0 ;  /* 0x000000010700780c */ /* 0x040fe40000741670 */
[----:B------:R-:W-:-:S02]  /*31630*/  ISETP.GE.AND P5, PT, R7, 0x31, PT ;  /* 0x000000310700780c */ /* 0x000fc40003fa6270 */
[----:B------:R-:W-:-:S09]  /*31640*/  ISETP.GE.AND P4, PT, R7, 0x41, PT ;  /* 0x000000410700780c */ /* 0x000fd20003f86270 */
[----:B------:R0:W-:Y:S02]  /*31650*/  LDGSTS.E.BYPASS.LTC128B.128 [R5+0x14400], desc[UR36][R8.64+0x80], !P2 ;  /* 0x1440008008057fae */ /* 0x0001e4000d101d64 */
[----:B0-----:R-:W-:-:S07]  /*31660*/  IMAD.MOV.U32 R9, RZ, RZ, R14 ;  /* 0x000000ffff097224 */ /* 0x001fce00078e000e */
[----:B-----5:R-:W-:Y:S05]  /*31670*/  WARPSYNC.COLLECTIVE R15, `(.L_x_3500) ;  /* 0x000000000f087348 */ /* 0x020fea0003c00000 */
[----:B------:R0:W1:Y:S02]  /*31680*/  SHFL.IDX P6, R14, R13, R12, R11 ;  /* 0x0000000c0d0e7389 */ /* 0x00006400000c000b */
[----:B01---5:R-:W-:Y:S01]  /*31690*/  ENDCOLLECTIVE ;  /* 0x000000000000791b */ /* 0x023fe20003800000 */
.L_x_3500:
[----:B------:R-:W-:Y:S02]  /*316a0*/  IMAD.MOV.U32 R13, RZ, RZ, R2 ;  /* 0x000000ffff0d7224 */ /* 0x000fe400078e0002 */
[----:B------:R-:W-:Y:S02]  /*316b0*/  IMAD.MOV.U32 R12, RZ, RZ, 0x2 ;  /* 0x00000002ff0c7424 */ /* 0x000fe400078e00ff */
[----:B------:R-:W-:-:S07]  /*316c0*/  IMAD.MOV.U32 R8, RZ, RZ, R14 ;  /* 0x000000ffff087224 */ /* 0x000fce00078e000e */
[----:B------:R-:W-:Y:S05]  /*316d0*/  WARPSYNC.COLLECTIVE R15, `(.L_x_3501) ;  /* 0x000000000f087348 */ /* 0x000fea0003c00000 */
[----:B------:R0:W1:Y:S02]  /*316e0*/  SHFL.IDX P6, R14, R13, R12, R11 ;  /* 0x0000000c0d0e7389 */ /* 0x00006400000c000b */
[----:B01----:R-:W-:Y:S01]  /*316f0*/  ENDCOLLECTIVE ;  /* 0x000000000000791b */ /* 0x003fe20003800000 */
.L_x_3501:
        /* <DEDUP_REMOVED lines=10> */
[----:B0-----:R-:W-:-:S07]  /*317a0*/  MOV R9, R14 ;  /* 0x0000000e00097202 */ /* 0x001fce0000000f00 */
[----:B------:R-:W-:Y:S05]  /*317b0*/  WARPSYNC.COLLECTIVE R15, `(.L_x_3502) ;  /* 0x000000000f087348 */ /* 0x000fea0003c00000 */
[----:B------:R0:W1:Y:S02]  /*317c0*/  SHFL.IDX P6, R14, R13, R12, R11 ;  /* 0x0000000c0d0e7389 */ /* 0x00006400000c000b */
[----:B01----:R-:W-:Y:S01]  /*317d0*/  ENDCOLLECTIVE ;  /* 0x000000000000791b */ /* 0x003fe20003800000 */
.L_x_3502:
[----:B------:R-:W-:Y:S01]  /*317e0*/  IMAD.MOV.U32 R13, RZ, RZ, R2 ;  /* 0x000000ffff0d7224 */ /* 0x000fe200078e0002 */
[----:B------:R-:W-:Y:S01]  /*317f0*/  MOV R12, 0x3 ;  /* 0x00000003000c7802 */ /* 0x000fe20000000f00 */
[----:B------:R-:W-:-:S07]  /*31800*/  IMAD.MOV.U32 R8, RZ, RZ, R14 ;  /* 0x000000ffff087224 */ /* 0x000fce00078e000e */
[----:B------:R-:W-:Y:S05]  /*31810*/  WARPSYNC.COLLECTIVE R15, `(.L_x_3503) ;  /* 0x000000000f087348 */ /* 0x000fea0003c00000 */
[----:B------:R0:W1:Y:S02]  /*31820*/  SHFL.IDX P6, R14, R13, R12, R11 ;  /* 0x0000000c0d0e7389 */ /* 0x00006400000c000b */
[----:B01----:R-:W-:Y:S01]  /*31830*/  ENDCOLLECTIVE ;  /* 0x000000000000791b */ /* 0x003fe20003800000 */
.L_x_3503:
        /* <DEDUP_REMOVED lines=14> */
.L_x_3504:
[----:B------:R-:W-:Y:S01]  /*31920*/  MOV R13, R2 ;  /* 0x00000002000d7202 */ /* 0x000fe20000000f00 */
[----:B------:R-:W-:Y:S02]  /*31930*/  IMAD.MOV.U32 R12, RZ, RZ, 0x4 ;  /* 0x00000004ff0c7424 */ /* 0x000fe400078e00ff */
[----:B------:R-:W-:-:S07]  /*31940*/  IMAD.MOV.U32 R8, RZ, RZ, R14 ;  /* 0x000000ffff087224 */ /* 0x000fce00078e000e */
[----:B------:R-:W-:Y:S05]  /*31950*/  WARPSYNC.COLLECTIVE R15, `(.L_x_3505) ;  /* 0x000000000f087348 */ /* 0x000fea0003c00000 */
[----:B------:R0:W1:Y:S02]  /*31960*/  SHFL.IDX P6, R14, R13, R12, R11 ;  /* 0x0000000c0d0e7389 */ /* 0x00006400000c000b */
[----:B01----:R-:W-:Y:S01]  /*31970*/  ENDCOLLECTIVE ;  /* 0x000000000000791b */ /* 0x003fe20003800000 */
.L_x_3505:
        /* <DEDUP_REMOVED lines=14> */
.L_x_3506:
[----:B------:R-:W-:Y:S02]  /*31a60*/  IMAD.MOV.U32 R13, RZ, RZ, R2 ;  /* 0x000000ffff0d7224 */ /* 0x000fe400078e0002 */
[----:B------:R-:W-:Y:S02]  /*31a70*/  IMAD.MOV.U32 R12, RZ, RZ, 0x5 ;  /* 0x00000005ff0c7424 */ /* 0x000fe400078e00ff */
[----:B------:R-:W-:-:S07]  /*31a80*/  IMAD.MOV.U32 R8, RZ, RZ, R14 ;  /* 0x000000ffff087224 */ /* 0x000fce00078e000e */
[----:B------:R-:W-:Y:S05]  /*31a90*/  WARPSYNC.COLLECTIVE R15, `(.L_x_3507) ;  /* 0x000000000f087348 */ /* 0x000fea0003c00000 */
[----:B------:R0:W1:Y:S02]  /*31aa0*/  SHFL.IDX P6, R14, R13, R12, R11 ;  /* 0x0000000c0d0e7389 */ /* 0x00006400000c000b */
[----:B01----:R-:W-:Y:S01]  /*31ab0*/  ENDCOLLECTIVE ;  /* 0x000000000000791b */ /* 0x003fe20003800000 */
.L_x_3507:
[----:B------:R-:W-:-:S04]  /*31ac0*/  IADD3 R8, P2, R33, R8, RZ ;  /* 0x0000000821087210 */ /* 0x000fc80007f5e0ff */
[----:B------:R-:W-:Y:S02]  /*31ad0*/  IADD3.X R9, RZ, R9, RZ, P2, !PT ;  /* 0x00000009ff097210 */ /* 0x000fe400017fe4ff */
[----:B------:R-:W-:Y:S01]  /*31ae0*/  ISETP.LT.OR P2, PT, R7, 0x41, P1 ;  /* 0x000000410700780c */ /* 0x000fe20000f41670 */
[----:B------:R-:W-:Y:S01]  /*31af0*/  IMAD.MOV.U32 R13, RZ, RZ, R0 ;  /* 0x000000ffff0d7224 */ /* 0x000fe200078e0000 */
[----:B------:R-:W-:-:S04]  /*31b00*/  LOP3.LUT R29, R29, 0xffffffef, RZ, 0xc0, !PT ;  /* 0xffffffef1d1d7812 */ /* 0x000fc800078ec0ff */
[----:B------:R-:W-:Y:S02]  /*31b10*/  @P3 LOP3.LUT R29, R29, 0x10, RZ, 0xfc, !PT ;  /* 0x000000101d1d3812 */ /* 0x000fe400078efcff */
[----:B------:R-:W-:-:S05]  /*31b20*/  ISETP.GE.AND P3, PT, R7, 0x51, PT ;  /* 0x000000510700780c */ /* 0x000fca0003f66270 */
[----:B------:R-:W-:Y:S01]  /*31b30*/  @!PT LDS RZ, [RZ] ;  /* 0x00000000fffff984 */ /* 0x000fe20000000800 */
[----:B------:R-:W-:Y:S01]  /*31b40*/  @!PT LDS RZ, [RZ] ;  /* 0x00000000fffff984 */ /* 0x000fe20000000800 */
[----:B------:R-:W-:Y:S01]  /*31b50*/  @!PT LDS RZ, [RZ] ;  /* 0x00000000fffff984 */ /* 0x000fe20000000800 */
[----:B------:R-:W-:Y:S01]  /*31b60*/  LDGSTS.E.BYPASS.LTC128B.128 [R5+0x12400], desc[UR36][R8.64], !P2 ;  /* 0x1240000008057fae */ /* 0x000fe2000d101d64 */
[----:B------:R-:W-:Y:S02]  /*31b70*/  ISETP.LT.OR P2, PT, R7, 0x41, P0 ;  /* 0x000000410700780c */ /* 0x000fe40000741670 */
[----:B------:R-:W-:-:S11]  /*31b80*/  LOP3.LUT R29, R29, 0xfffffff7, RZ, 0xc0, !PT ;  /* 0xfffffff71d1d7812 */ /* 0x000fd600078ec0ff */
[----:B------:R0:W-:Y:S02]  /*31b90*/  LDGSTS.E.BYPASS.LTC128B.128 [R5+0x16400], desc[UR36][R8.64+0x80], !P2 ;  /* 0x1640008008057fae */ /* 0x0001e4000d101d64 */
[----:B0-----:R-:W-:-:S07]  /*31ba0*/  IMAD.MOV.U32 R9, RZ, RZ, R14 ;  /* 0x000000ffff097224 */ /* 0x001fce00078e000e */
[----:B------:R-:W-:Y:S05]  /*31bb0*/  WARPSYNC.COLLECTIVE R15, `(.L_x_3508) ;  /* 0x000000000f087348 */ /* 0x000fea0003c00000 */
[----:B------:R0:W1:Y:S02]  /*31bc0*/  SHFL.IDX P6, R14, R13, R12, R11 ;  /* 0x0000000c0d0e7389 */ /* 0x00006400000c000b */
[----:B01----:R-:W-:Y:S01]  /*31bd0*/  ENDCOLLECTIVE ;  /* 0x000000000000791b */ /* 0x003fe20003800000 */
.L_x_3508:
[----:B------:R-:W-:Y:S02]  /*31be0*/  IMAD.MOV.U32 R13, RZ, RZ, R2 ;  /* 0x000000ffff0d7224 */ /* 0x000fe400078e0002 */
[----:B------:R-:W-:Y:S01]  /*31bf0*/  IMAD.MOV.U32 R12, RZ, RZ, 0x6 ;  /* 0x00000006ff0c7424 */ /* 0x000fe200078e00ff */
[----:B------:R-:W-:-:S07]  /*31c00*/  MOV R8, R14 ;  /* 0x0000000e00087202 */ /* 0x000fce0000000f00 */
[----:B------:R-:W-:Y:S05]  /*31c10*/  WARPSYNC.COLLECTIVE R15, `(.L_x_3509) ;  /* 0x000000000f087348 */ /* 0x000fea0003c00000 */
[----:B------:R0:W1:Y:S02]  /*31c20*/  SHFL.IDX P6, R14, R13, R12, R11 ;  /* 0x0000000c0d0e7389 */ /* 0x00006400000c000b */
[----:B01----:R-:W-:Y:S01]  /*31c30*/  ENDCOLLECTIVE ;  /* 0x000000000000791b */ /* 0x003fe20003800000 */
.L_x_3509:
[----:B------:R-:W-:-:S05]  /*31c40*/  IADD3 R8, P2, R33, R8, RZ ;  /* 0x0000000821087210 */ /* 0x000fca0007f5e0ff */
[----:B------:R-:W-:Y:S01]  /*31c50*/  IMAD.X R9, RZ, RZ, R9, P2 ;  /* 0x000000ffff097224 */ /* 0x000fe200010e0609 */
[----:B------:R-:W-:Y:S02]  /*31c60*/  ISETP.LT.OR P2, PT, R7, 0x51, P1 ;  /* 0x000000510700780c */ /* 0x000fe40000f41670 */
[----:B------:R-:W-:-:S11]  /*31c70*/  MOV R13, R0 ;  /* 0x00000000000d7202 */ /* 0x000fd60000000f00 */
        /* <DEDUP_REMOVED lines=10> */
.L_x_3510:
[----:B------:R-:W-:Y:S02]  /*31d20*/  IMAD.MOV.U32 R13, RZ, RZ, R2 ;  /* 0x000000ffff0d7224 */ /* 0x000fe400078e0002 */
[----:B------:R-:W-:Y:S02]  /*31d30*/  IMAD.MOV.U32 R12, RZ, RZ, 0x7 ;  /* 0x00000007ff0c7424 */ /* 0x000fe400078e00ff */
[----:B------:R-:W-:-:S07]  /*31d40*/  IMAD.MOV.U32 R8, RZ, RZ, R14 ;  /* 0x000000ffff087224 */ /* 0x000fce00078e000e */
[----:B------:R-:W-:Y:S05]  /*31d50*/  WARPSYNC.COLLECTIVE R15, `(.L_x_3511) ;  /* 0x000000000f087348 */ /* 0x000fea0003c00000 */
[----:B------:R0:W1:Y:S02]  /*31d60*/  SHFL.IDX P6, R14, R13, R12, R11 ;  /* 0x0000000c0d0e7389 */ /* 0x00006400000c000b */
[----:B01----:R-:W-:Y:S01]  /*31d70*/  ENDCOLLECTIVE ;  /* 0x000000000000791b */ /* 0x003fe20003800000 */
.L_x_3511:
        /* <DEDUP_REMOVED lines=8> */
[----:B------:R-:W-:Y:S02]  /*31e00*/  ISETP.LT.OR P2, PT, R7, 0x61, P0 ;  /* 0x000000610700780c */ /* 0x000fe40000741670 */
[----:B------:R-:W-:-:S11]  /*31e10*/  MOV R2, R14 ;  /* 0x0000000e00027202 */ /* 0x000fd60000000f00 */
[----:B0-----:R-:W-:Y:S05]  /*31e20*/  WARPSYNC.COLLECTIVE R15, `(.L_x_3512) ;  /* 0x000000000f087348 */ /* 0x001fea0003c00000 */
[----:B------:R1:W2:Y:S02]  /*31e30*/  SHFL.IDX P6, R14, R13, R12, R11 ;  /* 0x0000000c0d0e7389 */ /* 0x0002a400000c000b */
[----:B012---:R-:W-:Y:S01]  /*31e40*/  ENDCOLLECTIVE ;  /* 0x000000000000791b */ /* 0x007fe20003800000 */
.L_x_3512:
[----:B------:R-:W-:Y:S01]  /*31e50*/  @!PT LDS RZ, [RZ] ;  /* 0x00000000fffff984 */ /* 0x000fe20000000800 */
[----:B------:R-:W-:Y:S01]  /*31e60*/  @!PT LDS RZ, [RZ] ;  /* 0x00000000fffff984 */ /* 0x000fe20000000800 */
[----:B------:R-:W-:Y:S01]  /*31e70*/  @!PT LDS RZ, [RZ] ;  /* 0x00000000fffff984 */ /* 0x000fe20000000800 */
[----:B------:R2:W-:Y:S01]  /*31e80*/  LDGSTS.E.BYPASS.LTC128B.128 [R5+0x17400], desc[UR36][R8.64+0x80], !P2 ;  /* 0x1740008008057fae */ /* 0x0005e2000d101d64 */
[----:B------:R-:W-:-:S13]  /*31e90*/  ISETP.GE.AND P2, PT, R7, 0x21, PT ;  /* 0x000000210700780c */ /* 0x000fda0003f46270 */
[----:B------:R-:W-:Y:S01]  /*31ea0*/  @P2 LOP3.LUT R29, R29, 0x8, RZ, 0xfc, !PT ;  /* 0x000000081d1d2812 */ /* 0x000fe200078efcff */
[----:B------:R-:W-:Y:S01]  /*31eb0*/  IMAD.MOV.U32 R0, RZ, RZ, R14 ;  /* 0x000000ffff007224 */ /* 0x000fe200078e000e */
[----:B------:R-:W-:Y:S02]  /*31ec0*/  ISETP.GE.AND P6, PT, R7, 0x71, PT ;  /* 0x000000710700780c */ /* 0x000fe40003fc6270 */
[----:B------:R-:W-:Y:S02]  /*31ed0*/  LOP3.LUT R29, R29, 0xffffffbf, RZ, 0xc0, !PT ;  /* 0xffffffbf1d1d7812 */ /* 0x000fe400078ec0ff */
[----:B------:R-:W-:-:S09]  /*31ee0*/  ISETP.GE.AND P2, PT, R7, 0x61, PT ;  /* 0x000000610700780c */ /* 0x000fd20003f46270 */
[----:B------:R-:W-:-:S05]  /*31ef0*/  @P6 LOP3.LUT R29, R29, 0x40, RZ, 0xfc, !PT ;  /* 0x000000401d1d6812 */ /* 0x000fca00078efcff */
[----:B------:R2:W-:Y:S01]  /*31f00*/  STL [R1], R29 ;  /* 0x0000001d01007387 */ /* 0x0005e20000100800 */
[----:B------:R-:W-:Y:S05]  /*31f10*/  BRA `(.L_x_3513) ;  /* 0xffffff5800f47947 */ /* 0x000fea000383ffff */
.L_x_3230:
[----:B---3--:R3:W4:Y:S02]  /*31f20*/  SYNCS.PHASECHK.TRANS64.TRYWAIT P0, [R6+URZ+0x38840], R28 ;  /* 0x0388401c060075a7 */ /* 0x008724000800017f */
[----:B----4-:R-:W-:Y:S05]  /*31f30*/  @!P0 NANOSLEEP.SYNCS 0x989680 ;  /* 0x009896800000895d */ /* 0x010fea0003900000 */
[----:B------:R-:W4:Y:S02]  /*31f40*/  @!P0 SYNCS.PHASECHK.TRANS64 P0, [R6+URZ+0x38840], R28 ;  /* 0x0388401c060085a7 */ /* 0x000f24000800007f */
[----:B----4-:R-:W-:Y:S05]  /*31f50*/  @!P0 BRA `(.L_x_3230) ;  /* 0xfffffffc00f08947 */ /* 0x010fea000383ffff */
[----:B------:R-:W-:Y:S05]  /*31f60*/  BRA `(.L_x_3514) ;  /* 0xffffff5c00507947 */ /* 0x000fea000383ffff */
.L_x_3231:
[----:B------:R-:W-:Y:S01]  /*31f70*/  BSSY B0, `(.L_x_3515) ;  /* 0x0000008000007945 */ /* 0x000fe20003800000 */
[----:B------:R-:W-:Y:S01]  /*31f80*/  IMAD.MOV.U32 R13, RZ, RZ, R0 ;  /* 0x000000ffff0d7224 */ /* 0x000fe200078e0000 */
[----:B------:R-:W-:Y:S01]  /*31f90*/  MOV R11, 0x181f ;  /* 0x0000181f000b7802 */ /* 0x000fe20000000f00 */
[----:B------:R-:W-:Y:S02]  /*31fa0*/  IMAD.MOV.U32 R12, RZ, RZ, RZ ;  /* 0x000000ffff0c7224 */ /* 0x000fe400078e00ff */
[----:B------:R-:W-:-:S07]  /*31fb0*/  IMAD.MOV.U32 R15, RZ, RZ, -0x1 ;  /* 0xffffffffff0f7424 */ /* 0x000fce00078e00ff */
[----:B--23-5:R-:W-:Y:S05]  /*31fc0*/  WARPSYNC.COLLECTIVE R15, `(.L_x_3516) ;  /* 0x000000000f087348 */ /* 0x02cfea0003c00000 */
[----:B------:R0:W1:Y:S02]  /*31fd0*/  SHFL.IDX P6, R14, R13, R12, R11 ;  /* 0x0000000c0d0e7389 */ /* 0x00006400000c000b */
[----:B0123-5:R-:W-:Y:S01]  /*31fe0*/  ENDCOLLECTIVE ;  /* 0x000000000000791b */ /* 0x02ffe20003800000 */
.L_x_3516:
[----:B------:R-:W-:Y:S05]  /*31ff0*/  BSYNC B0 ;  /* 0x0000000000007941 */ /* 0x000fea0003800000 */
.L_x_3515:
        /* <DEDUP_REMOVED lines=8> */
.L_x_3517:
[----:B------:R-:W-:Y:S01]  /*32080*/  IMAD.MOV.U32 R13, RZ, RZ, R0 ;  /* 0x000000ffff0d7224 */ /* 0x000fe200078e0000 */
[----:B------:R-:W-:Y:S02]  /*32090*/  MOV R12, 0x1 ;  /* 0x00000001000c7802 */ /* 0x000fe40000000f00 */
        /* <DEDUP_REMOVED lines=16> */
.L_x_3518:
[----:B------:R-:W-:Y:S02]  /*321a0*/  IMAD.MOV.U32 R13, RZ, RZ, R4 ;  /* 0x000000ffff0d7224 */ /* 0x000fe400078e0004 */
[----:B------:R-:W-:-:S07]  /*321b0*/  IMAD.MOV.U32 R2, RZ, RZ, R14 ;  /* 0x000000ffff027224 */ /* 0x000fce00078e000e */
[----:B------:R-:W-:Y:S05]  /*321c0*/  WARPSYNC.COLLECTIVE R15, `(.L_x_3519) ;  /* 0x000000000f087348 */ /* 0x000fea0003c00000 */
[----:B------:R0:W1:Y:S02]  /*321d0*/  SHFL.IDX P6, R14, R13, R12, R11 ;  /* 0x0000000c0d0e7389 */ /* 0x00006400000c000b */
[----:B01----:R-:W-:Y:S01]  /*321e0*/  ENDCOLLECTIVE ;  /* 0x000000000000791b */ /* 0x003fe20003800000 */
.L_x_3519:
        /* <DEDUP_REMOVED lines=18> */
.L_x_3520:
[----:B------:R-:W-:Y:S02]  /*32310*/  IMAD.MOV.U32 R13, RZ, RZ, R4 ;  /* 0x000000ffff0d7224 */ /* 0x000fe400078e0004 */
[----:B------:R-:W-:-:S07]  /*32320*/  IMAD.MOV.U32 R2, RZ, RZ, R14 ;  /* 0x000000ffff027224 */ /* 0x000fce00078e000e */
[----:B------:R-:W-:Y:S05]  /*32330*/  WARPSYNC.COLLECTIVE R15, `(.L_x_3521) ;  /* 0x000000000f087348 */ /* 0x000fea0003c00000 */
[----:B------:R0:W1:Y:S02]  /*32340*/  SHFL.IDX P6, R14, R13, R12, R11 ;  /* 0x0000000c0d0e7389 */ /* 0x00006400000c000b */
[----:B01----:R-:W-:Y:S01]  /*32350*/  ENDCOLLECTIVE ;  /* 0x000000000000791b */ /* 0x003fe20003800000 */
.L_x_3521:
[----:B------:R-:W-:Y:S02]  /*32360*/  IMAD.MOV.U32 R13, RZ, RZ, R0 ;  /* 0x000000ffff0d7224 */ /* 0x000fe400078e0000 */
[----:B------:R-:W-:Y:S01]  /*32370*/  IMAD.MOV.U32 R12, RZ, RZ, 0x3 ;  /* 0x00000003ff0c7424 */ /* 0x000fe200078e00ff */
[----:B------:R-:W-:Y:S01]  /*32380*/  LOP3.LUT P6, RZ, R10, 0x8, RZ, 0xc0, !PT ;  /* 0x000000080aff7812 */ /* 0x000fe200078cc0ff */
[----:B------:R-:W-:-:S12]  /*32390*/  IMAD.MOV.U32 R3, RZ, RZ, R14 ;  /* 0x000000ffff037224 */ /* 0x000fd800078e000e */
[----:B------:R-:W-:-:S04]  /*323a0*/  @P6 IADD3 R3, P0, R33, R3, RZ ;  /* 0x0000000321036210 */ /* 0x000fc80007f1e0ff */
[----:B------:R-:W-:Y:S02]  /*323b0*/  @P6 IADD3.X R2, RZ, R2, RZ, P0, !PT ;  /* 0x00000002ff026210 */ /* 0x000fe400007fe4ff */
[----:B------:R-:W-:Y:S02]  /*323c0*/  ISETP.GE.AND P0, PT, R33, R7, PT ;  /* 0x000000072100720c */ /* 0x000fe40003f06270 */
        /* <DEDUP_REMOVED lines=11> */
.L_x_3522:
[----:B------:R-:W-:Y:S02]  /*32480*/  IMAD.MOV.U32 R13, RZ, RZ, R4 ;  /* 0x000000ffff0d7224 */ /* 0x000fe400078e0004 */
[----:B------:R-:W-:-:S07]  /*32490*/  IMAD.MOV.U32 R2, RZ, RZ, R14 ;  /* 0x000000ffff027224 */ /* 0x000fce00078e000e */
[----:B------:R-:W-:Y:S05]  /*324a0*/  WARPSYNC.COLLECTIVE R15, `(.L_x_3523) ;  /* 0x000000000f087348 */ /* 0x000fea0003c00000 */
[----:B------:R0:W1:Y:S02]  /*324b0*/  SHFL.IDX P6, R14, R13, R12, R11 ;  /* 0x0000000c0d0e7389 */ /* 0x00006400000c000b */
[----:B01----:R-:W-:Y:S01]  /*324c0*/  ENDCOLLECTIVE ;  /* 0x000000000000791b */ /* 0x003fe20003800000 */
.L_x_3523:
[----:B------:R-:W-:Y:S02]  /*324d0*/  IMAD.MOV.U32 R13, RZ, RZ, R0 ;  /* 0x000000ffff0d7224 */ /* 0x000fe400078e0000 */
[----:B------:R-:W-:Y:S01]  /*324e0*/  IMAD.MOV.U32 R12, RZ, RZ, 0x4 ;  /* 0x00000004ff0c7424 */ /* 0x000fe200078e00ff */
[----:B------:R-:W-:Y:S02]  /*324f0*/  MOV R3, R14 ;  /* 0x0000000e00037202 */ /* 0x000fe40000000f00 */
[C---:B------:R-:W-:Y:S02]  /*32500*/  ISETP.GE.AND P6, PT, R33.reuse, R7, PT ;  /* 0x000000072100720c */ /* 0x040fe40003fc6270 */
        /* <DEDUP_REMOVED lines=12> */
.L_x_3524:
        /* <DEDUP_REMOVED lines=10> */
.L_x_3525:
[----:B------:R-:W-:Y:S02]  /*32670*/  IMAD.MOV.U32 R13, RZ, RZ, R0 ;  /* 0x000000ffff0d7224 */ /* 0x000fe400078e0000 */
[----:B------:R-:W-:Y:S02]  /*32680*/  IMAD.MOV.U32 R12, RZ, RZ, 0x5 ;  /* 0x00000005ff0c7424 */ /* 0x000fe400078e00ff */
[----:B------:R-:W-:-:S07]  /*32690*/  IMAD.MOV.U32 R3, RZ, RZ, R14 ;  /* 0x000000ffff037224 */ /* 0x000fce00078e000e */
[----:B------:R-:W-:Y:S05]  /*326a0*/  WARPSYNC.COLLECTIVE R15, `(.L_x_3526) ;  /* 0x000000000f087348 */ /* 0x000fea0003c00000 */
[----:B------:R0:W1:Y:S02]  /*326b0*/  SHFL.IDX P6, R14, R13, R12, R11 ;  /* 0x0000000c0d0e7389 */ /* 0x00006400000c000b */
[----:B01----:R-:W-:Y:S01]  /*326c0*/  ENDCOLLECTIVE ;  /* 0x000000000000791b */ /* 0x003fe20003800000 */
.L_x_3526:
        /* <DEDUP_REMOVED lines=11> */
[----:B0-----:R-:W-:-:S07]  /*32780*/  MOV R2, R14 ;  /* 0x0000000e00027202 */ /* 0x001fce0000000f00 */
[----:B------:R-:W-:Y:S05]  /*32790*/  WARPSYNC.COLLECTIVE R15, `(.L_x_3527) ;  /* 0x000000000f087348 */ /* 0x000fea0003c00000 */
[----:B------:R0:W1:Y:S02]  /*327a0*/  SHFL.IDX P6, R14, R13, R12, R11 ;  /* 0x0000000c0d0e7389 */ /* 0x00006400000c000b */
[----:B01----:R-:W-:Y:S01]  /*327b0*/  ENDCOLLECTIVE ;  /* 0x000000000000791b */ /* 0x003fe20003800000 */
.L_x_3527:
[----:B------:R-:W-:Y:S01]  /*327c0*/  IMAD.MOV.U32 R13, RZ, RZ, R0 ;  /* 0x000000ffff0d7224 */ /* 0x000fe200078e0000 */
[----:B------:R-:W-:Y:S01]  /*327d0*/  MOV R12, 0x6 ;  /* 0x00000006000c7802 */ /* 0x000fe20000000f00 */
[----:B------:R-:W-:-:S07]  /*327e0*/  IMAD.MOV.U32 R3, RZ, RZ, R14 ;  /* 0x000000ffff037224 */ /* 0x000fce00078e000e */
[----:B------:R-:W-:Y:S05]  /*327f0*/  WARPSYNC.COLLECTIVE R15, `(.L_x_3528) ;  /* 0x000000000f087348 */ /* 0x000fea0003c00000 */
[----:B------:R0:W1:Y:S02]  /*32800*/  SHFL.IDX P6, R14, R13, R12, R11 ;  /* 0x0000000c0d0e7389 */ /* 0x00006400000c000b */
[----:B01----:R-:W-:Y:S01]  /*32810*/  ENDCOLLECTIVE ;  /* 0x000000000000791b */ /* 0x003fe20003800000 */
.L_x_3528:
        /* <DEDUP_REMOVED lines=15> */
.L_x_3529:
[----:B------:R-:W-:Y:S01]  /*32910*/  MOV R13, R0 ;  /* 0x00000000000d7202 */ /* 0x000fe20000000f00 */
[----:B------:R-:W-:Y:S02]  /*32920*/  IMAD.MOV.U32 R12, RZ, RZ, 0x7 ;  /* 0x00000007ff0c7424 */ /* 0x000fe400078e00ff */
[----:B------:R-:W-:-:S07]  /*32930*/  IMAD.MOV.U32 R3, RZ, RZ, R14 ;  /* 0x000000ffff037224 */ /* 0x000fce00078e000e */
[----:B------:R-:W-:Y:S05]  /*32940*/  WARPSYNC.COLLECTIVE R15, `(.L_x_3530) ;  /* 0x000000000f087348 */ /* 0x000fea0003c00000 */
[----:B------:R0:W1:Y:S02]  /*32950*/  SHFL.IDX P6, R14, R13, R12, R11 ;  /* 0x0000000c0d0e7389 */ /* 0x00006400000c000b */
[----:B01----:R-:W-:Y:S01]  /*32960*/  ENDCOLLECTIVE ;  /* 0x000000000000791b */ /* 0x003fe20003800000 */
.L_x_3530:
        /* <DEDUP_REMOVED lines=10> */
.L_x_3531:
[----:B------:R-:W-:Y:S01]  /*32a10*/  @!PT LDS RZ, [RZ] ;  /* 0x00000000fffff984 */ /* 0x000fe20000000800 */
[----:B------:R-:W-:Y:S01]  /*32a20*/  @!PT LDS RZ, [RZ] ;  /* 0x00000000fffff984 */ /* 0x000fe20000000800 */
[----:B------:R-:W-:Y:S01]  /*32a30*/  @!PT LDS RZ, [RZ] ;  /* 0x00000000fffff984 */ /* 0x000fe20000000800 */
[----:B------:R0:W-:Y:S04]  /*32a40*/  @P2 LDGSTS.E.BYPASS.LTC128B.128 [R5+0x2b400], desc[UR36][R2.64], !P5 ;  /* 0x2b40000002052fae */ /* 0x0001e8000e901d64 */
[----:B------:R0:W-:Y:S01]  /*32a50*/  @P2 LDGSTS.E.BYPASS.LTC128B.128 [R5+0x2f400], desc[UR36][R2.64+0x80], !P1 ;  /* 0x2f40008002052fae */ /* 0x0001e2000c901d64 */
[----:B------:R-:W-:Y:S01]  /*32a60*/  IMAD.MOV.U32 R4, RZ, RZ, R14 ;  /* 0x000000ffff047224 */ /* 0x000fe200078e000e */
[----:B------:R-:W-:Y:S06]  /*32a70*/  BRA `(.L_x_3532) ;  /* 0xffffff5800347947 */ /* 0x000fec000383ffff */
.L_x_3236:
[----:B------:R-:W-:Y:S01]  /*32a80*/  MOV R13, R4 ;  /* 0x00000004000d7202 */ /* 0x000fe20000000f00 */
[----:B------:R-:W-:Y:S02]  /*32a90*/  IMAD.MOV.U32 R12, RZ, RZ, RZ ;  /* 0x000000ffff0c7224 */ /* 0x000fe400078e00ff */
[----:B------:R-:W-:Y:S02]  /*32aa0*/  IMAD.MOV.U32 R11, RZ, RZ, 0x181f ;  /* 0x0000181fff0b7424 */ /* 0x000fe400078e00ff */
[----:B------:R-:W-:Y:S02]  /*32ab0*/  IMAD.MOV.U32 R15, RZ, RZ, -0x1 ;  /* 0xffffffffff0f7424 */ /* 0x000fe400078e00ff */
[----:B-----5:R-:W-:Y:S02]  /*32ac0*/  IMAD R5, R10, R7, RZ ;  /* 0x000000070a057224 */ /* 0x020fe400078e02ff */
[----:B------:R-:W-:-:S07]  /*32ad0*/  IMAD R17, R17, 0x80, R9 ;  /* 0x0000008011117824 */ /* 0x000fce00078e0209 */
[----:B------:R-:W-:Y:S05]  /*32ae0*/  WARPSYNC.COLLECTIVE R15, `(.L_x_3533) ;  /* 0x000000000f087348 */ /* 0x000fea0003c00000 */
[----:B------:R0:W1:Y:S02]  /*32af0*/  SHFL.IDX P6, R14, R13, R12, R11 ;  /* 0x0000000c0d0e7389 */ /* 0x00006400000c000b */
[----:B01----:R-:W-:Y:S01]  /*32b00*/  ENDCOLLECTIVE ;  /* 0x000000000000791b */ /* 0x003fe20003800000 */
.L_x_3533:
[C---:B------:R-:W-:Y:S01]  /*32b10*/  VIADD R6, R17.reuse, 0x60 ;  /* 0x0000006011067836 */ /* 0x040fe20000000000 */
[----:B------:R-:W-:Y:S02]  /*32b20*/  ISETP.GE.AND P3, PT, R17, R5, PT ;  /* 0x000000051100720c */ /* 0x000fe40003f66270 */
[----:B------:R-:W-:Y:S01]  /*32b30*/  MOV R13, R0 ;  /* 0x00000000000d7202 */ /* 0x000fe20000000f00 */
[----:B------:R-:W-:-:S10]  /*32b40*/  IMAD.MOV.U32 R2, RZ, RZ, R14 ;  /* 0x000000ffff027224 */ /* 0x000fd400078e000e */
[----:B------:R-:W-:Y:S05]  /*32b50*/  WARPSYNC.COLLECTIVE R15, `(.L_x_3534) ;  /* 0x000000000f087348 */ /* 0x000fea0003c00000 */
[----:B------:R0:W1:Y:S02]  /*32b60*/  SHFL.IDX P6, R14, R13, R12, R11 ;  /* 0x0000000c0d0e7389 */ /* 0x00006400000c000b */
[----:B01----:R-:W-:Y:S01]  /*32b70*/  ENDCOLLECTIVE ;  /* 0x000000000000791b */ /* 0x003fe20003800000 */
.L_x_3534:
[----:B------:R-:W-:Y:S01]  /*32b80*/  MOV R13, R4 ;  /* 0x00000004000d7202 */ /* 0x000fe20000000f00 */
[----:B------:R-:W-:Y:S02]  /*32b90*/  IMAD.MOV.U32 R12, RZ, RZ, 0x1 ;  /* 0x00000001ff0c7424 */ /* 0x000fe400078e00ff */
[----:B------:R-:W-:-:S07]  /*32ba0*/  IMAD.MOV.U32 R3, RZ, RZ, R14 ;  /* 0x000000ffff037224 */ /* 0x000fce00078e000e */
[----:B------:R-:W-:Y:S05]  /*32bb0*/  WARPSYNC.COLLECTIVE R15, `(.L_x_3535) ;  /* 0x000000000f087348 */ /* 0x000fea0003c00000 */
[----:B------:R0:W1:Y:S02]  /*32bc0*/  SHFL.IDX P6, R14, R13, R12, R11 ;  /* 0x0000000c0d0e7389 */ /* 0x00006400000c000b */
[----:B01----:R-:W-:Y:S01]  /*32bd0*/  ENDCOLLECTIVE ;  /* 0x000000000000791b */ /* 0x003fe20003800000 */
.L_x_3535:
        /* <DEDUP_REMOVED lines=17> */
.L_x_3536:
[----:B------:R-:W-:Y:S02]  /*32cf0*/  IMAD.MOV.U32 R13, RZ, RZ, R4 ;  /* 0x000000ffff0d7224 */ /* 0x000fe400078e0004 */
[----:B------:R-:W-:Y:S02]  /*32d00*/  IMAD.MOV.U32 R12, RZ, RZ, 0x2 ;  /* 0x00000002ff0c7424 */ /* 0x000fe400078e00ff */
[----:B------:R-:W-:-:S07]  /*32d10*/  IMAD.MOV.U32 R3, RZ, RZ, R14 ;  /* 0x000000ffff037224 */ /* 0x000fce00078e000e */
[----:B------:R-:W-:Y:S05]  /*32d20*/  WARPSYNC.COLLECTIVE R15, `(.L_x_3537) ;  /* 0x000000000f087348 */ /* 0x000fea0003c00000 */
[----:B------:R0:W1:Y:S02]  /*32d30*/  SHFL.IDX P6, R14, R13, R12, R11 ;  /* 0x0000000c0d0e7389 */ /* 0x00006400000c000b */
[----:B01----:R-:W-:Y:S01]  /*32d40*/  ENDCOLLECTIVE ;  /* 0x000000000000791b */ /* 0x003fe20003800000 */
.L_x_3537:
[----:B------:R-:W-:-:S04]  /*32d50*/  @!P3 IADD3 R3, P2, R33, R3, RZ ;  /* 0x000000032103b210 */ /* 0x000fc80007f5e0ff */
[----:B------:R-:W-:-:S04]  /*32d60*/  @!P3 IADD3.X R2, RZ, R2, RZ, P2, !PT ;  /* 0x00000002ff02b210 */ /* 0x000fc800017fe4ff */
        /* <DEDUP_REMOVED lines=15> */
.L_x_3538:
[----:B------:R-:W-:Y:S01]  /*32e60*/  IMAD.MOV.U32 R13, RZ, RZ, R4 ;  /* 0x000000ffff0d7224 */ /* 0x000fe200078e0004 */
[----:B------:R-:W-:Y:S01]  /*32e70*/  MOV R12, 0x3 ;  /* 0x00000003000c7802 */ /* 0x000fe20000000f00 */
[----:B------:R-:W-:-:S07]  /*32e80*/  IMAD.MOV.U32 R3, RZ, RZ, R14 ;  /* 0x000000ffff037224 */ /* 0x000fce00078e000e */
[----:B------:R-:W-:Y:S05]  /*32e90*/  WARPSYNC.COLLECTIVE R15, `(.L_x_3539) ;  /* 0x000000000f087348 */ /* 0x000fea0003c00000 */
[----:B------:R0:W1:Y:S02]  /*32ea0*/  SHFL.IDX P6, R14, R13, R12, R11 ;  /* 0x0000000c0d0e7389 */ /* 0x00006400000c000b */
[----:B01----:R-:W-:Y:S01]  /*32eb0*/  ENDCOLLECTIVE ;  /* 0x000000000000791b */ /* 0x003fe20003800000 */
.L_x_3539:
        /* <DEDUP_REMOVED lines=17> */
.L_x_3540:
[----:B------:R-:W-:Y:S02]  /*32fd0*/  IMAD.MOV.U32 R13, RZ, RZ, R4 ;  /* 0x000000ffff0d7224 */ /* 0x000fe400078e0004 */
[----:B------:R-:W-:Y:S02]  /*32fe0*/  IMAD.MOV.U32 R12, RZ, RZ, 0x4 ;  /* 0x00000004ff0c7424 */ /* 0x000fe400078e00ff */
[----:B------:R-:W-:-:S07]  /*32ff0*/  IMAD.MOV.U32 R3, RZ, RZ, R14 ;  /* 0x000000ffff037224 */ /* 0x000fce00078e000e */
[----:B------:R-:W-:Y:S05]  /*33000*/  WARPSYNC.COLLECTIVE R15, `(.L_x_3541) ;  /* 0x000000000f087348 */ /* 0x000fea0003c00000 */
[----:B------:R0:W1:Y:S02]  /*33010*/  SHFL.IDX P6, R14, R13, R12, R11 ;  /* 0x0000000c0d0e7389 */ /* 0x00006400000c000b */
[----:B01----:R-:W-:Y:S01]  /*33020*/  ENDCOLLECTIVE ;  /* 0x000000000000791b */ /* 0x003fe20003800000 */
.L_x_3541:
        /* <DEDUP_REMOVED lines=12> */
[----:B------:R-:W-:Y:S01]  /*330f0*/  ISETP.GE.AND P3, PT, R2, R5, PT ;  /* 0x000000050200720c */ /* 0x000fe20003f66270 */
[----:B------:R-:W-:-:S12]  /*33100*/  IMAD.MOV.U32 R2, RZ, RZ, R14 ;  /* 0x000000ffff027224 */ /* 0x000fd800078e000e */
[----:B------:R-:W-:Y:S05]  /*33110*/  WARPSYNC.COLLECTIVE R15, `(.L_x_3542) ;  /* 0x000000000f087348 */ /* 0x000fea0003c00000 */
[----:B------:R0:W1:Y:S02]  /*33120*/  SHFL.IDX P6, R14, R13, R12, R11 ;  /* 0x0000000c0d0e7389 */ /* 0x00006400000c000b */
[----:B01----:R-:W-:Y:S01]  /*33130*/  ENDCOLLECTIVE ;  /* 0x000000000000791b */ /* 0x003fe20003800000 */
.L_x_3542:
[----:B------:R-:W-:Y:S02]  /*33140*/  IMAD.MOV.U32 R13, RZ, RZ, R4 ;  /* 0x000000ffff0d7224 */ /* 0x000fe400078e0004 */
[----:B------:R-:W-:Y:S01]  /*33150*/  IMAD.MOV.U32 R12, RZ, RZ, 0x5 ;  /* 0x00000005ff0c7424 */ /* 0x000fe200078e00ff */
[----:B------:R-:W-:-:S07]  /*33160*/  MOV R3, R14 ;  /* 0x0000000e00037202 */ /* 0x000fce0000000f00 */
[----:B------:R-:W-:Y:S05]  /*33170*/  WARPSYNC.COLLECTIVE R15, `(.L_x_3543) ;  /* 0x000000000f087348 */ /* 0x000fea0003c00000 */
[----:B------:R0:W1:Y:S02]  /*33180*/  SHFL.IDX P6, R14, R13, R12, R11 ;  /* 0x0000000c0d0e7389 */ /* 0x00006400000c000b */
[----:B01----:R-:W-:Y:S01]  /*33190*/  ENDCOLLECTIVE ;  /* 0x000000000000791b */ /* 0x003fe20003800000 */
.L_x_3543:
        /* <DEDUP_REMOVED lines=12> */
[----:B------:R-:W-:Y:S02]  /*33260*/  ISETP.GE.AND P3, PT, R2, R5, PT ;  /* 0x000000050200720c */ /* 0x000fe40003f66270 */
[----:B------:R-:W-:-:S11]  /*33270*/  MOV R2, R14 ;  /* 0x0000000e00027202 */ /* 0x000fd60000000f00 */
[----:B------:R-:W-:Y:S05]  /*33280*/  WARPSYNC.COLLECTIVE R15, `(.L_x_3544) ;  /* 0x000000000f087348 */ /* 0x000fea0003c00000 */
[----:B------:R0:W1:Y:S02]  /*33290*/  SHFL.IDX P6, R14, R13, R12, R11 ;  /* 0x0000000c0d0e7389 */ /* 0x00006400000c000b */
[----:B01----:R-:W-:Y:S01]  /*332a0*/  ENDCOLLECTIVE ;  /* 0x000000000000791b */ /* 0x003fe20003800000 */
.L_x_3544:
[----:B------:R-:W-:Y:S01]  /*332b0*/  IMAD.MOV.U32 R13, RZ, RZ, R4 ;  /* 0x000000ffff0d7224 */ /* 0x000fe200078e0004 */
[----:B------:R-:W-:Y:S01]  /*332c0*/  MOV R12, 0x6 ;  /* 0x00000006000c7802 */ /* 0x000fe20000000f00 */
[----:B------:R-:W-:-:S07]  /*332d0*/  IMAD.MOV.U32 R3, RZ, RZ, R14 ;  /* 0x000000ffff037224 */ /* 0x000fce00078e000e */
[----:B------:R-:W-:Y:S05]  /*332e0*/  WARPSYNC.COLLECTIVE R15, `(.L_x_3545) ;  /* 0x000000000f087348 */ /* 0x000fea0003c00000 */
[----:B------:R0:W1:Y:S02]  /*332f0*/  SHFL.IDX P6, R14, R13, R12, R11 ;  /* 0x0000000c0d0e7389 */ /* 0x00006400000c000b */
[----:B01----:R-:W-:Y:S01]  /*33300*/  ENDCOLLECTIVE ;  /* 0x000000000000791b */ /* 0x003fe20003800000 */
.L_x_3545:
        /* <DEDUP_REMOVED lines=16> */
.L_x_3546:
[----:B------:R-:W-:Y:S02]  /*33410*/  IMAD.MOV.U32 R13, RZ, RZ, R4 ;  /* 0x000000ffff0d7224 */ /* 0x000fe400078e0004 */
[----:B------:R-:W-:Y:S02]  /*33420*/  IMAD.MOV.U32 R12, RZ, RZ, 0x7 ;  /* 0x00000007ff0c7424 */ /* 0x000fe400078e00ff */
[----:B------:R-:W-:-:S07]  /*33430*/  IMAD.MOV.U32 R3, RZ, RZ, R14 ;  /* 0x000000ffff037224 */ /* 0x000fce00078e000e */
[----:B------:R-:W-:Y:S05]  /*33440*/  WARPSYNC.COLLECTIVE R15, `(.L_x_3547) ;  /* 0x000000000f087348 */ /* 0x000fea0003c00000 */
[----:B------:R0:W1:Y:S02]  /*33450*/  SHFL.IDX P6, R14, R13, R12, R11 ;  /* 0x0000000c0d0e7389 */ /* 0x00006400000c000b */
[----:B01----:R-:W-:Y:S01]  /*33460*/  ENDCOLLECTIVE ;  /* 0x000000000000791b */ /* 0x003fe20003800000 */
.L_x_3547:
[----:B------:R-:W-:-:S04]  /*33470*/  @!P3 IADD3 R3, P2, R33, R3, RZ ;  /* 0x000000032103b210 */ /* 0x000fc80007f5e0ff */
[----:B------:R-:W-:-:S04]  /*33480*/  @!P3 IADD3.X R2, RZ, R2, RZ, P2, !PT ;  /* 0x00000002ff02b210 */ /* 0x000fc800017fe4ff */
[----:B------:R-:W-:Y:S01]  /*33490*/  @!P3 LOP3.LUT R3, R3, R2, RZ, 0x3c, !PT ;  /* 0x000000020303b212 */ /* 0x000fe200078e3cff */
[----:B------:R-:W-:-:S03]  /*334a0*/  IMAD.MOV.U32 R13, RZ, RZ, R0 ;  /* 0x000000ffff0d7224 */ /* 0x000fc600078e0000 */
[----:B------:R-:W-:-:S04]  /*334b0*/  @!P3 LOP3.LUT R2, R3, R2, RZ, 0x3c, !PT ;  /* 0x000000020302b212 */ /* 0x000fc800078e3cff */
[----:B------:R-:W-:Y:S01]  /*334c0*/  @!P3 LOP3.LUT R3, R3, R2, RZ, 0x3c, !PT ;  /* 0x000000020303b212 */ /* 0x000fe200078e3cff */
[----:B------:R-:W-:-:S04]  /*334d0*/  IMAD.MOV.U32 R4, RZ, RZ, R14 ;  /* 0x000000ffff047224 */ /* 0x000fc800078e000e */
[----:B------:R-:W-:Y:S01]  /*334e0*/  @!PT LDS RZ, [RZ] ;  /* 0x00000000fffff984 */ /* 0x000fe20000000800 */
[----:B------:R-:W-:Y:S01]  /*334f0*/  @!PT LDS RZ, [RZ] ;  /* 0x00000000fffff984 */ /* 0x000fe20000000800 */
[----:B------:R-:W-:Y:S01]  /*33500*/  @!PT LDS RZ, [RZ] ;  /* 0x00000000fffff984 */ /* 0x000fe20000000800 */
[----:B------:R0:W-:Y:S03]  /*33510*/  @!P3 LDGSTS.E.BYPASS.LTC128B.128 [R8+0x23400], desc[UR36][R2.64], !P0 ;  /* 0x234000000208bfae */ /* 0x0001e6000c101d64 */
[----:B0-----:R-:W-:Y:S05]  /*33520*/  WARPSYNC.COLLECTIVE R15, `(.L_x_3548) ;  /* 0x000000000f087348 */ /* 0x001fea0003c00000 */
[----:B------:R1:W2:Y:S02]  /*33530*/  SHFL.IDX P6, R14, R13, R12, R11 ;  /* 0x0000000c0d0e7389 */ /* 0x0002a400000c000b */
[----:B012---:R-:W-:Y:S01]  /*33540*/  ENDCOLLECTIVE ;  /* 0x000000000000791b */ /* 0x007fe20003800000 */
.L_x_3548:
[----:B------:R-:W-:Y:S01]  /*33550*/  @!PT LDS RZ, [RZ] ;  /* 0x00000000fffff984 */ /* 0x000fe20000000800 */
[----:B------:R-:W-:Y:S01]  /*33560*/  @!PT LDS RZ, [RZ] ;  /* 0x00000000fffff984 */ /* 0x000fe20000000800 */
[----:B------:R-:W-:Y:S01]  /*33570*/  @!PT LDS RZ, [RZ] ;  /* 0x00000000fffff984 */ /* 0x000fe20000000800 */
[----:B------:R0:W-:Y:S01]  /*33580*/  @!P3 LDGSTS.E.BYPASS.LTC128B.128 [R8+0x27400], desc[UR36][R2.64+0x80], !P1 ;  /* 0x274000800208bfae */ /* 0x0001e2000c901d64 */
[----:B------:R-:W-:Y:S01]  /*33590*/  MOV R0, R14 ;  /* 0x0000000e00007202 */ /* 0x000fe20000000f00 */
[----:B------:R-:W-:Y:S06]  /*335a0*/  BRA `(.L_x_3549) ;  /* 0xffffff58006c7947 */ /* 0x000fec000383ffff */
.L_x_3241:
[----:B0-----:R0:W1:Y:S02]  /*335b0*/  SYNCS.PHASECHK.TRANS64.TRYWAIT P0, [R23+URZ+0x38820], R0 ;  /* 0x03882000170075a7 */ /* 0x001064000800017f */
[----:B-1----:R-:W-:Y:S05]  /*335c0*/  @!P0 NANOSLEEP.SYNCS 0x989680 ;  /* 0x009896800000895d */ /* 0x002fea0003900000 */
[----:B------:R-:W1:Y:S02]  /*335d0*/  @!P0 SYNCS.PHASECHK.TRANS64 P0, [R23+URZ+0x38820], R0 ;  /* 0x03882000170085a7 */ /* 0x000e64000800007f */
[----:B-1----:R-:W-:Y:S05]  /*335e0*/  @!P0 BRA `(.L_x_3241) ;  /* 0xfffffffc00f08947 */ /* 0x002fea000383ffff */
[----:B------:R-:W-:Y:S05]  /*335f0*/  BRA `(.L_x_3550) ;  /* 0xffffff5800e07947 */ /* 0x000fea000383ffff */
.L_x_3245:
[----:B0-----:R0:W1:Y:S02]  /*33600*/  SYNCS.PHASECHK.TRANS64.TRYWAIT P0, [R0+URZ+0x38880], R21 ;  /* 0x03888015000075a7 */ /* 0x001064000800017f */
[----:B-1----:R-:W-:Y:S05]  /*33610*/  @!P0 NANOSLEEP.SYNCS 0x989680 ;  /* 0x009896800000895d */ /* 0x002fea0003900000 */
[----:B------:R-:W1:Y:S02]  /*33620*/  @!P0 SYNCS.PHASECHK.TRANS64 P0, [R0+URZ+0x38880], R21 ;  /* 0x03888015000085a7 */ /* 0x000e64000800007f */
[----:B-1----:R-:W-:Y:S05]  /*33630*/  @!P0 BRA `(.L_x_3245) ;  /* 0xfffffffc00f08947 */ /* 0x002fea000383ffff */
[----:B------:R-:W-:Y:S05]  /*33640*/  BRA `(.L_x_3551) ;  /* 0xffffff5c00987947 */ /* 0x000fea000383ffff */
.L_x_3246:
        /* <DEDUP_REMOVED lines=8> */
.L_x_3553:
[----:B------:R-:W-:Y:S05]  /*336d0*/  BSYNC B0 ;  /* 0x0000000000007941 */ /* 0x000fea0003800000 */
.L_x_3552:
[----:B------:R-:W-:Y:S01]  /*336e0*/  IMAD.MOV.U32 R13, RZ, RZ, R8 ;  /* 0x000000ffff0d7224 */ /* 0x000fe200078e0008 */
[----:B------:R-:W-:Y:S01]  /*336f0*/  MOV R3, R14 ;  /* 0x0000000e00037202 */ /* 0x000fe20000000f00 */
[----:B------:R-:W-:Y:S02]  /*33700*/  IMAD.MOV.U32 R12, RZ, RZ, RZ ;  /* 0x000000ffff0c7224 */ /* 0x000fe400078e00ff */
[----:B------:R-:W-:Y:S02]  /*33710*/  IMAD.MOV.U32 R11, RZ, RZ, 0x181f ;  /* 0x0000181fff0b7424 */ /* 0x000fe400078e00ff */
[----:B------:R-:W-:Y:S02]  /*33720*/  IMAD.MOV.U32 R15, RZ, RZ, -0x1 ;  /* 0xffffffffff0f7424 */ /* 0x000fe400078e00ff */
[----:B------:R-:W-:-:S07]  /*33730*/  IMAD.IADD R4, R23, 0x1, R4 ;  /* 0x0000000117047824 */ /* 0x000fce00078e0204 */
[----:B------:R-:W-:Y:S05]  /*33740*/  WARPSYNC.COLLECTIVE R15, `(.L_x_3554) ;  /* 0x000000000f087348 */ /* 0x000fea0003c00000 */
[----:B------:R0:W1:Y:S02]  /*33750*/  SHFL.IDX P6, R14, R13, R12, R11 ;  /* 0x0000000c0d0e7389 */ /* 0x00006400000c000b */
[----:B01----:R-:W-:Y:S01]  /*33760*/  ENDCOLLECTIVE ;  /* 0x000000000000791b */ /* 0x003fe20003800000 */
.L_x_3554:
[----:B------:R-:W-:Y:S02]  /*33770*/  IMAD.MOV.U32 R13, RZ, RZ, R7 ;  /* 0x000000ffff0d7224 */ /* 0x000fe400078e0007 */
[----:B------:R-:W-:Y:S01]  /*33780*/  IMAD.MOV.U32 R12, RZ, RZ, 0x1 ;  /* 0x00000001ff0c7424 */ /* 0x000fe200078e00ff */
[----:B------:R-:W-:-:S07]  /*33790*/  MOV R2, R14 ;  /* 0x0000000e00027202 */ /* 0x000fce0000000f00 */
[----:B------:R-:W-:Y:S05]  /*337a0*/  WARPSYNC.COLLECTIVE R15, `(.L_x_3555) ;  /* 0x000000000f087348 */ /* 0x000fea0003c00000 */
[----:B------:R0:W1:Y:S02]  /*337b0*/  SHFL.IDX P6, R14, R13, R12, R11 ;  /* 0x0000000c0d0e7389 */ /* 0x00006400000c000b */
[----:B01----:R-:W-:Y:S01]  /*337c0*/  ENDCOLLECTIVE ;  /* 0x000000000000791b */ /* 0x003fe20003800000 */
.L_x_3555:
        /* <DEDUP_REMOVED lines=12> */
.L_x_3556:
[----:B------:R-:W-:Y:S01]  /*33890*/  IMAD.MOV.U32 R13, RZ, RZ, R7 ;  /* 0x000000ffff0d7224 */ /* 0x000fe200078e0007 */
[----:B------:R-:W-:Y:S01]  /*338a0*/  MOV R12, 0x2 ;  /* 0x00000002000c7802 */ /* 0x000fe20000000f00 */
[----:B------:R-:W-:-:S07]  /*338b0*/  IMAD.MOV.U32 R2, RZ, RZ, R14 ;  /* 0x000000ffff027224 */ /* 0x000fce00078e000e */
[----:B------:R-:W-:Y:S05]  /*338c0*/  WARPSYNC.COLLECTIVE R15, `(.L_x_3557) ;  /* 0x000000000f087348 */ /* 0x000fea0003c00000 */
[----:B------:R0:W1:Y:S02]  /*338d0*/  SHFL.IDX P6, R14, R13, R12, R11 ;  /* 0x0000000c0d0e7389 */ /* 0x00006400000c000b */
[----:B01----:R-:W-:Y:S01]  /*338e0*/  ENDCOLLECTIVE ;  /* 0x000000000000791b */ /* 0x003fe20003800000 */
.L_x_3557:
        /* <DEDUP_REMOVED lines=12> */
.L_x_3558:
[----:B------:R-:W-:Y:S01]  /*339b0*/  MOV R13, R7 ;  /* 0x00000007000d7202 */ /* 0x000fe20000000f00 */
[----:B------:R-:W-:Y:S02]  /*339c0*/  IMAD.MOV.U32 R12, RZ, RZ, 0x3 ;  /* 0x00000003ff0c7424 */ /* 0x000fe400078e00ff */
[----:B------:R-:W-:-:S07]  /*339d0*/  IMAD.MOV.U32 R2, RZ, RZ, R14 ;  /* 0x000000ffff027224 */ /* 0x000fce00078e000e */
[----:B------:R-:W-:Y:S05]  /*339e0*/  WARPSYNC.COLLECTIVE R15, `(.L_x_3559) ;  /* 0x000000000f087348 */ /* 0x000fea0003c00000 */
[----:B------:R0:W1:Y:S02]  /*339f0*/  SHFL.IDX P6, R14, R13, R12, R11 ;  /* 0x0000000c0d0e7389 */ /* 0x00006400000c000b */
[----:B01----:R-:W-:Y:S01]  /*33a00*/  ENDCOLLECTIVE ;  /* 0x000000000000791b */ /* 0x003fe20003800000 */
.L_x_3559:
        /* <DEDUP_REMOVED lines=12> */
.L_x_3560:
[----:B------:R-:W-:Y:S02]  /*33ad0*/  IMAD.MOV.U32 R13, RZ, RZ, R7 ;  /* 0x000000ffff0d7224 */ /* 0x000fe400078e0007 */
[----:B------:R-:W-:Y:S02]  /*33ae0*/  IMAD.MOV.U32 R12, RZ, RZ, 0x4 ;  /* 0x00000004ff0c7424 */ /* 0x000fe400078e00ff */
[----:B------:R-:W-:-:S07]  /*33af0*/  IMAD.MOV.U32 R2, RZ, RZ, R14 ;  /* 0x000000ffff027224 */ /* 0x000fce00078e000e */
[----:B------:R-:W-:Y:S05]  /*33b00*/  WARPSYNC.COLLECTIVE R15, `(.L_x_3561) ;  /* 0x000000000f087348 */ /* 0x000fea0003c00000 */
[----:B------:R0:W1:Y:S02]  /*33b10*/  SHFL.IDX P6, R14, R13, R12, R11 ;  /* 0x0000000c0d0e7389 */ /* 0x00006400000c000b */
[----:B01----:R-:W-:Y:S01]  /*33b20*/  ENDCOLLECTIVE ;  /* 0x000000000000791b */ /* 0x003fe20003800000 */
.L_x_3561:
        /* <DEDUP_REMOVED lines=12> */
.L_x_3562:
[----:B------:R-:W-:Y:S02]  /*33bf0*/  IMAD.MOV.U32 R13, RZ, RZ, R7 ;  /* 0x000000ffff0d7224 */ /* 0x000fe400078e0007 */
[----:B------:R-:W-:Y:S01]  /*33c00*/  IMAD.MOV.U32 R12, RZ, RZ, 0x5 ;  /* 0x00000005ff0c7424 */ /* 0x000fe200078e00ff */
[----:B------:R-:W-:-:S07]  /*33c10*/  MOV R2, R14 ;  /* 0x0000000e00027202 */ /* 0x000fce0000000f00 */
[----:B------:R-:W-:Y:S05]  /*33c20*/  WARPSYNC.COLLECTIVE R15, `(.L_x_3563) ;  /* 0x000000000f087348 */ /* 0x000fea0003c00000 */
[----:B------:R0:W1:Y:S02]  /*33c30*/  SHFL.IDX P6, R14, R13, R12, R11 ;  /* 0x0000000c0d0e7389 */ /* 0x00006400000c000b */
[----:B01----:R-:W-:Y:S01]  /*33c40*/  ENDCOLLECTIVE ;  /* 0x000000000000791b */ /* 0x003fe20003800000 */
.L_x_3563:
[----:B------:R-:W-:-:S05]  /*33c50*/  IADD3 R2, P0, R33, R2, RZ ;  /* 0x0000000221027210 */ /* 0x000fca0007f1e0ff */
[----:B------:R-:W-:-:S05]  /*33c60*/  IMAD.X R3, RZ, RZ, R3, P0 ;  /* 0x000000ffff037224 */ /* 0x000fca00000e0603 */
[----:B------:R-:W-:Y:S01]  /*33c70*/  @!PT LDS RZ, [RZ] ;  /* 0x00000000fffff984 */ /* 0x000fe20000000800 */
[----:B------:R-:W-:Y:S01]  /*33c80*/  @!PT LDS RZ, [RZ] ;  /* 0x00000000fffff984 */ /* 0x000fe20000000800 */
[----:B------:R-:W-:Y:S01]  /*33c90*/  @!PT LDS RZ, [RZ] ;  /* 0x00000000fffff984 */ /* 0x000fe20000000800 */
[----:B------:R-:W-:Y:S01]  /*33ca0*/  LDGSTS.E.BYPASS.LTC128B.128 [R4+0x12400], desc[UR36][R2.64], !P3 ;  /* 0x1240000002047fae */ /* 0x000fe2000d901d64 */
[----:B------:R-:W-:-:S03]  /*33cb0*/  MOV R13, R8 ;  /* 0x00000008000d7202 */ /* 0x000fc60000000f00 */
[----:B------:R0:W-:Y:S02]  /*33cc0*/  LDGSTS.E.BYPASS.LTC128B.128 [R4+0x16400], desc[UR36][R2.64+0x80], !P2 ;  /* 0x1640008002047fae */ /* 0x0001e4000d101d64 */
[----:B0-----:R-:W-:-:S07]  /*33cd0*/  IMAD.MOV.U32 R3, RZ, RZ, R14 ;  /* 0x000000ffff037224 */ /* 0x001fce00078e000e */
[----:B------:R-:W-:Y:S05]  /*33ce0*/  WARPSYNC.COLLECTIVE R15, `(.L_x_3564) ;  /* 0x000000000f087348 */ /* 0x000fea0003c00000 */
[----:B------:R0:W1:Y:S02]  /*33cf0*/  SHFL.IDX P6, R14, R13, R12, R11 ;  /* 0x0000000c0d0e7389 */ /* 0x00006400000c000b */
[----:B01----:R-:W-:Y:S01]  /*33d00*/  ENDCOLLECTIVE ;  /* 0x000000000000791b */ /* 0x003fe20003800000 */
.L_x_3564:
[----:B------:R-:W-:Y:S02]  /*33d10*/  IMAD.MOV.U32 R13, RZ, RZ, R7 ;  /* 0x000000ffff0d7224 */ /* 0x000fe400078e0007 */
[----:B------:R-:W-:Y:S02]  /*33d20*/  IMAD.MOV.U32 R12, RZ, RZ, 0x6 ;  /* 0x00000006ff0c7424 */ /* 0x000fe400078e00ff */
[----:B------:R-:W-:-:S07]  /*33d30*/  IMAD.MOV.U32 R2, RZ, RZ, R14 ;  /* 0x000000ffff027224 */ /* 0x000fce00078e000e */
[----:B------:R-:W-:Y:S05]  /*33d40*/  WARPSYNC.COLLECTIVE R15, `(.L_x_3565) ;  /* 0x000000000f087348 */ /* 0x000fea0003c00000 */
[----:B------:R0:W1:Y:S02]  /*33d50*/  SHFL.IDX P6, R14, R13, R12, R11 ;  /* 0x0000000c0d0e7389 */ /* 0x00006400000c000b */
[----:B01----:R-:W-:Y:S01]  /*33d60*/  ENDCOLLECTIVE ;  /* 0x000000000000791b */ /* 0x003fe20003800000 */
.L_x_3565:
        /* <DEDUP_REMOVED lines=12> */
.L_x_3566:
[----:B------:R-:W-:Y:S01]  /*33e30*/  IMAD.MOV.U32 R13, RZ, RZ, R7 ;  /* 0x000000ffff0d7224 */ /* 0x000fe200078e0007 */
[----:B------:R-:W-:Y:S01]  /*33e40*/  MOV R12, 0x7 ;  /* 0x00000007000c7802 */ /* 0x000fe20000000f00 */
[----:B------:R-:W-:-:S07]  /*33e50*/  IMAD.MOV.U32 R2, RZ, RZ, R14 ;  /* 0x000000ffff027224 */ /* 0x000fce00078e000e */
[----:B------:R-:W-:Y:S05]  /*33e60*/  WARPSYNC.COLLECTIVE R15, `(.L_x_3567) ;  /* 0x000000000f087348 */ /* 0x000fea0003c00000 */
[----:B------:R0:W1:Y:S02]  /*33e70*/  SHFL.IDX P6, R14, R13, R12, R11 ;  /* 0x0000000c0d0e7389 */ /* 0x00006400000c000b */
[----:B01----:R-:W-:Y:S01]  /*33e80*/  ENDCOLLECTIVE ;  /* 0x000000000000791b */ /* 0x003fe20003800000 */
.L_x_3567:
        /* <DEDUP_REMOVED lines=12> */
.L_x_3568:
[----:B------:R-:W-:Y:S01]  /*33f50*/  IMAD.MOV.U32 R2, RZ, RZ, R14 ;  /* 0x000000ffff027224 */ /* 0x000fe200078e000e */
[----:B------:R-:W-:Y:S06]  /*33f60*/  BRA `(.L_x_3569) ;  /* 0xffffff5800747947 */ /* 0x000fec000383ffff */
.L_x_3251:
[----:B---3--:R3:W4:Y:S02]  /*33f70*/  SYNCS.PHASECHK.TRANS64.TRYWAIT P0, [R0+URZ+0x38840], R21 ;  /* 0x03884015000075a7 */ /* 0x008724000800017f */
[----:B----4-:R-:W-:Y:S05]  /*33f80*/  @!P0 NANOSLEEP.SYNCS 0x989680 ;  /* 0x009896800000895d */ /* 0x010fea0003900000 */
[----:B------:R-:W4:Y:S02]  /*33f90*/  @!P0 SYNCS.PHASECHK.TRANS64 P0, [R0+URZ+0x38840], R21 ;  /* 0x03884015000085a7 */ /* 0x000f24000800007f */
[----:B----4-:R-:W-:Y:S05]  /*33fa0*/  @!P0 BRA `(.L_x_3251) ;  /* 0xfffffffc00f08947 */ /* 0x010fea000383ffff */
[----:B------:R-:W-:Y:S05]  /*33fb0*/  BRA `(.L_x_3570) ;  /* 0xffffff5800c87947 */ /* 0x000fea000383ffff */
.L_x_3252:
[----:B------:R-:W-:Y:S01]  /*33fc0*/  BSSY B0, `(.L_x_3571) ;  /* 0x0000008000007945 */ /* 0x000fe20003800000 */
[----:B------:R-:W-:Y:S01]  /*33fd0*/  IMAD.MOV.U32 R13, RZ, RZ, R5 ;  /* 0x000000ffff0d7224 */ /* 0x000fe200078e0005 */
[----:B------:R-:W-:Y:S01]  /*33fe0*/  MOV R12, RZ ;  /* 0x000000ff000c7202 */ /* 0x000fe20000000f00 */
[----:B------:R-:W-:Y:S02]  /*33ff0*/  IMAD.MOV.U32 R11, RZ, RZ, 0x181f ;  /* 0x0000181fff0b7424 */ /* 0x000fe400078e00ff */
[----:B------:R-:W-:-:S07]  /*34000*/  IMAD.MOV.U32 R15, RZ, RZ, -0x1 ;  /* 0xffffffffff0f7424 */ /* 0x000fce00078e00ff */
[----:B0-23--:R-:W-:Y:S05]  /*34010*/  WARPSYNC.COLLECTIVE R15, `(.L_x_3572) ;  /* 0x000000000f087348 */ /* 0x00dfea0003c00000 */
[----:B------:R1:W4:Y:S02]  /*34020*/  SHFL.IDX P6, R14, R13, R12, R11 ;  /* 0x0000000c0d0e7389 */ /* 0x00032400000c000b */
[----:B01234-:R-:W-:Y:S01]  /*34030*/  ENDCOLLECTIVE ;  /* 0x000000000000791b */ /* 0x01ffe20003800000 */
.L_x_3572:
[----:B------:R-:W-:Y:S05]  /*34040*/  BSYNC B0 ;  /* 0x0000000000007941 */ /* 0x000fea0003800000 */
.L_x_3571:
        /* <DEDUP_REMOVED lines=8> */
.L_x_3573:
[----:B------:R-:W-:Y:S01]  /*340d0*/  MOV R13, R5 ;  /* 0x00000005000d7202 */ /* 0x000fe20000000f00 */
[----:B------:R-:W-:Y:S02]  /*340e0*/  IMAD.MOV.U32 R12, RZ, RZ, 0x1 ;  /* 0x00000001ff0c7424 */ /* 0x000fe400078e00ff */
[----:B------:R-:W-:-:S07]  /*340f0*/  IMAD.MOV.U32 R2, RZ, RZ, R14 ;  /* 0x000000ffff027224 */ /* 0x000fce00078e000e */
[----:B------:R-:W-:Y:S05]  /*34100*/  WARPSYNC.COLLECTIVE R15, `(.L_x_3574) ;  /* 0x000000000f087348 */ /* 0x000fea0003c00000 */
[----:B------:R0:W1:Y:S02]  /*34110*/  SHFL.IDX P6, R14, R13, R12, R11 ;  /* 0x0000000c0d0e7389 */ /* 0x00006400000c000b */
[----:B01----:R-:W-:Y:S01]  /*34120*/  ENDCOLLECTIVE ;  /* 0x000000000000791b */ /* 0x003fe20003800000 */
.L_x_3574:
        /* <DEDUP_REMOVED lines=12> */
.L_x_3575:
[----:B------:R-:W-:Y:S02]  /*341f0*/  IMAD.MOV.U32 R13, RZ, RZ, R5 ;  /* 0x000000ffff0d7224 */ /* 0x000fe400078e0005 */
[----:B------:R-:W-:Y:S02]  /*34200*/  IMAD.MOV.U32 R12, RZ, RZ, 0x2 ;  /* 0x00000002ff0c7424 */ /* 0x000fe400078e00ff */
[----:B------:R-:W-:-:S07]  /*34210*/  IMAD.MOV.U32 R2, RZ, RZ, R14 ;  /* 0x000000ffff027224 */ /* 0x000fce00078e000e */
[----:B------:R-:W-:Y:S05]  /*34220*/  WARPSYNC.COLLECTIVE R15, `(.L_x_3576) ;  /* 0x000000000f087348 */ /* 0x000fea0003c00000 */
[----:B------:R0:W1:Y:S02]  /*34230*/  SHFL.IDX P6, R14, R13, R12, R11 ;  /* 0x0000000c0d0e7389 */ /* 0x00006400000c000b */
[----:B01----:R-:W-:Y:S01]  /*34240*/  ENDCOLLECTIVE ;  /* 0x000000000000791b */ /* 0x003fe20003800000 */
.L_x_3576:
        /* <DEDUP_REMOVED lines=12> */
.L_x_3577:
[----:B------:R-:W-:Y:S02]  /*34310*/  IMAD.MOV.U32 R13, RZ, RZ, R5 ;  /* 0x000000ffff0d7224 */ /* 0x000fe400078e0005 */
[----:B------:R-:W-:Y:S01]  /*34320*/  IMAD.MOV.U32 R12, RZ, RZ, 0x3 ;  /* 0x00000003ff0c7424 */ /* 0x000fe200078e00ff */
[----:B------:R-:W-:-:S07]  /*34330*/  MOV R2, R14 ;  /* 0x0000000e00027202 */ /* 0x000fce0000000f00 */
[----:B------:R-:W-:Y:S05]  /*34340*/  WARPSYNC.COLLECTIVE R15, `(.L_x_3578) ;  /* 0x000000000f087348 */ /* 0x000fea0003c00000 */
[----:B------:R0:W1:Y:S02]  /*34350*/  SHFL.IDX P6, R14, R13, R12, R11 ;  /* 0x0000000c0d0e7389 */ /* 0x00006400000c000b */
[----:B01----:R-:W-:Y:S01]  /*34360*/  ENDCOLLECTIVE ;  /* 0x000000000000791b */ /* 0x003fe20003800000 */
.L_x_3578:
        /* <DEDUP_REMOVED lines=12> */
.L_x_3579:
[----:B------:R-:W-:Y:S02]  /*34430*/  IMAD.MOV.U32 R13, RZ, RZ, R5 ;  /* 0x000000ffff0d7224 */ /* 0x000fe400078e0005 */
[----:B------:R-:W-:Y:S02]  /*34440*/  IMAD.MOV.U32 R12, RZ, RZ, 0x4 ;  /* 0x00000004ff0c7424 */ /* 0x000fe400078e00ff */
[----:B------:R-:W-:-:S07]  /*34450*/  IMAD.MOV.U32 R2, RZ, RZ, R14 ;  /* 0x000000ffff027224 */ /* 0x000fce00078e000e */
[----:B------:R-:W-:Y:S05]  /*34460*/  WARPSYNC.COLLECTIVE R15, `(.L_x_3580) ;  /* 0x000000000f087348 */ /* 0x000fea0003c00000 */
[----:B------:R0:W1:Y:S02]  /*34470*/  SHFL.IDX P6, R14, R13, R12, R11 ;  /* 0x0000000c0d0e7389 */ /* 0x00006400000c000b */
[----:B01----:R-:W-:Y:S01]  /*34480*/  ENDCOLLECTIVE ;  /* 0x000000000000791b */ /* 0x003fe20003800000 */
.L_x_3580:
        /* <DEDUP_REMOVED lines=12> */
.L_x_3581:
[----:B------:R-:W-:Y:S01]  /*34550*/  IMAD.MOV.U32 R13, RZ, RZ, R5 ;  /* 0x000000ffff0d7224 */ /* 0x000fe200078e0005 */
[----:B------:R-:W-:Y:S01]  /*34560*/  MOV R12, 0x5 ;  /* 0x00000005000c7802 */ /* 0x000fe20000000f00 */
[----:B------:R-:W-:-:S07]  /*34570*/  IMAD.MOV.U32 R2, RZ, RZ, R14 ;  /* 0x000000ffff027224 */ /* 0x000fce00078e000e */
[----:B------:R-:W-:Y:S05]  /*34580*/  WARPSYNC.COLLECTIVE R15, `(.L_x_3582) ;  /* 0x000000000f087348 */ /* 0x000fea0003c00000 */
[----:B------:R0:W1:Y:S02]  /*34590*/  SHFL.IDX P6, R14, R13, R12, R11 ;  /* 0x0000000c0d0e7389 */ /* 0x00006400000c000b */
[----:B01----:R-:W-:Y:S01]  /*345a0*/  ENDCOLLECTIVE ;  /* 0x000000000000791b */ /* 0x003fe20003800000 */
.L_x_3582:
        /* <DEDUP_REMOVED lines=12> */
.L_x_3583:
[----:B------:R-:W-:Y:S01]  /*34670*/  MOV R13, R5 ;  /* 0x00000005000d7202 */ /* 0x000fe20000000f00 */
[----:B------:R-:W-:Y:S02]  /*34680*/  IMAD.MOV.U32 R12, RZ, RZ, 0x6 ;  /* 0x00000006ff0c7424 */ /* 0x000fe400078e00ff */
[----:B------:R-:W-:-:S07]  /*34690*/  IMAD.MOV.U32 R2, RZ, RZ, R14 ;  /* 0x000000ffff027224 */ /* 0x000fce00078e000e */
[----:B------:R-:W-:Y:S05]  /*346a0*/  WARPSYNC.COLLECTIVE R15, `(.L_x_3584) ;  /* 0x000000000f087348 */ /* 0x000fea0003c00000 */
[----:B------:R0:W1:Y:S02]  /*346b0*/  SHFL.IDX P6, R14, R13, R12, R11 ;  /* 0x0000000c0d0e7389 */ /* 0x00006400000c000b */
[----:B01----:R-:W-:Y:S01]  /*346c0*/  ENDCOLLECTIVE ;  /* 0x000000000000791b */ /* 0x003fe20003800000 */
.L_x_3584:
        /* <DEDUP_REMOVED lines=12> */
.L_x_3585:
[----:B------:R-:W-:Y:S02]  /*34790*/  IMAD.MOV.U32 R13, RZ, RZ, R5 ;  /* 0x000000ffff0d7224 */ /* 0x000fe400078e0005 */
[----:B------:R-:W-:Y:S02]  /*347a0*/  IMAD.MOV.U32 R12, RZ, RZ, 0x7 ;  /* 0x00000007ff0c7424 */ /* 0x000fe400078e00ff */
[----:B------:R-:W-:-:S07]  /*347b0*/  IMAD.MOV.U32 R2, RZ, RZ, R14 ;  /* 0x000000ffff027224 */ /* 0x000fce00078e000e */
[----:B------:R-:W-:Y:S05]  /*347c0*/  WARPSYNC.COLLECTIVE R15, `(.L_x_3586) ;  /* 0x000000000f087348 */ /* 0x000fea0003c00000 */
[----:B------:R0:W1:Y:S02]  /*347d0*/  SHFL.IDX P6, R14, R13, R12, R11 ;  /* 0x0000000c0d0e7389 */ /* 0x00006400000c000b */
[----:B01----:R-:W-:Y:S01]  /*347e0*/  ENDCOLLECTIVE ;  /* 0x000000000000791b */ /* 0x003fe20003800000 */
.L_x_3586:
        /* <DEDUP_REMOVED lines=12> */
.L_x_3587:
[----:B------:R-:W-:Y:S01]  /*348b0*/  MOV R2, R14 ;  /* 0x0000000e00027202 */ /* 0x000fe20000000f00 */
[----:B------:R-:W-:Y:S06]  /*348c0*/  BRA `(.L_x_3588) ;  /* 0xffffff54009c7947 */ /* 0x000fec000383ffff */
.L_x_3257:
[----:B0-----:R0:W2:Y:S02]  /*348d0*/  SYNCS.PHASECHK.TRANS64.TRYWAIT P2, [R2+URZ+0x38870], R0 ;  /* 0x03887000020075a7 */ /* 0x0010a4000804017f */
[----:B--2---:R-:W-:Y:S05]  /*348e0*/  @!P2 NANOSLEEP.SYNCS 0x989680 ;  /* 0x009896800000a95d */ /* 0x004fea0003900000 */
[----:B------:R-:W2:Y:S02]  /*348f0*/  @!P2 SYNCS.PHASECHK.TRANS64 P2, [R2+URZ+0x38870], R0 ;  /* 0x038870000200a5a7 */ /* 0x000ea4000804007f */
[----:B--2---:R-:W-:Y:S05]  /*34900*/  @!P2 BRA `(.L_x_3257) ;  /* 0xfffffffc00f0a947 */ /* 0x004fea000383ffff */
[----:B------:R-:W-:Y:S05]  /*34910*/  BRA `(.L_x_3589) ;  /* 0xffffff5800047947 */ /* 0x000fea000383ffff */
.L_x_3259:
[----:B0-----:R0:W2:Y:S02]  /*34920*/  SYNCS.PHASECHK.TRANS64.TRYWAIT P2, [R2+URZ+0x38860], R3 ;  /* 0x03886003020075a7 */ /* 0x0010a4000804017f */
[----:B--2---:R-:W-:Y:S05]  /*34930*/  @!P2 NANOSLEEP.SYNCS 0x989680 ;  /* 0x009896800000a95d */ /* 0x004fea0003900000 */
[----:B------:R-:W2:Y:S02]  /*34940*/  @!P2 SYNCS.PHASECHK.TRANS64 P2, [R2+URZ+0x38860], R3 ;  /* 0x038860030200a5a7 */ /* 0x000ea4000804007f */
[----:B--2---:R-:W-:Y:S05]  /*34950*/  @!P2 BRA `(.L_x_3259) ;  /* 0xfffffffc00f0a947 */ /* 0x004fea000383ffff */
[----:B------:R-:W-:Y:S05]  /*34960*/  BRA `(.L_x_3590) ;  /* 0xffffff5800147947 */ /* 0x000fea000383ffff */
.L_x_3267:
[----:B0-----:R0:W1:Y:S02]  /*34970*/  SYNCS.PHASECHK.TRANS64.TRYWAIT P1, [R0+URZ+0x38870], R3 ;  /* 0x03887003000075a7 */ /* 0x001064000802017f */
[----:B-1----:R-:W-:Y:S05]  /*34980*/  @!P1 NANOSLEEP.SYNCS 0x989680 ;  /* 0x009896800000995d */ /* 0x002fea0003900000 */
[----:B------:R-:W1:Y:S02]  /*34990*/  @!P1 SYNCS.PHASECHK.TRANS64 P1, [R0+URZ+0x38870], R3 ;  /* 0x03887003000095a7 */ /* 0x000e64000802007f */
[----:B-1----:R-:W-:Y:S05]  /*349a0*/  @!P1 BRA `(.L_x_3267) ;  /* 0xfffffffc00f09947 */ /* 0x002fea000383ffff */
[----:B------:R-:W-:Y:S05]  /*349b0*/  BRA `(.L_x_3591) ;  /* 0xffffff6000fc7947 */ /* 0x000fea000383ffff */
.L_x_3269:
[----:B0-----:R0:W1:Y:S02]  /*349c0*/  SYNCS.PHASECHK.TRANS64.TRYWAIT P1, [R0+URZ+0x38860], R3 ;  /* 0x03886003000075a7 */ /* 0x001064000802017f */
[----:B-1----:R-:W-:Y:S05]  /*349d0*/  @!P1 NANOSLEEP.SYNCS 0x989680 ;  /* 0x009896800000995d */ /* 0x002fea0003900000 */
[----:B------:R-:W1:Y:S02]  /*349e0*/  @!P1 SYNCS.PHASECHK.TRANS64 P1, [R0+URZ+0x38860], R3 ;  /* 0x03886003000095a7 */ /* 0x000e64000802007f */
[----:B-1----:R-:W-:Y:S05]  /*349f0*/  @!P1 BRA `(.L_x_3269) ;  /* 0xfffffffc00f09947 */ /* 0x002fea000383ffff */
[----:B------:R-:W-:Y:S05]  /*34a00*/  BRA `(.L_x_3592) ;  /* 0xffffff6400087947 */ /* 0x000fea000383ffff */
.L_x_3274:
        /* <DEDUP_REMOVED lines=8> */
.L_x_3594:
[----:B------:R-:W-:Y:S05]  /*34a90*/  BSYNC B0 ;  /* 0x0000000000007941 */ /* 0x000fea0003800000 */
.L_x_3593:
[----:B------:R-:W-:Y:S01]  /*34aa0*/  IMAD.MOV.U32 R13, RZ, RZ, R16 ;  /* 0x000000ffff0d7224 */ /* 0x000fe200078e0010 */
[----:B------:R-:W-:Y:S01]  /*34ab0*/  MOV R0, R14 ;  /* 0x0000000e00007202 */ /* 0x000fe20000000f00 */
[----:B------:R-:W-:Y:S02]  /*34ac0*/  IMAD.MOV.U32 R12, RZ, RZ, 0x1 ;  /* 0x00000001ff0c7424 */ /* 0x000fe400078e00ff */
[----:B------:R-:W-:Y:S02]  /*34ad0*/  IMAD.MOV.U32 R11, RZ, RZ, 0x1f ;  /* 0x0000001fff0b7424 */ /* 0x000fe400078e00ff */
[----:B------:R-:W-:Y:S02]  /*34ae0*/  IMAD.MOV.U32 R15, RZ, RZ, -0x1 ;  /* 0xffffffffff0f7424 */ /* 0x000fe400078e00ff */
[----:B------:R-:W-:-:S07]  /*34af0*/  IMAD.IADD R5, R19, 0x1, R7 ;  /* 0x0000000113057824 */ /* 0x000fce00078e0207 */
[----:B------:R-:W-:Y:S05]  /*34b00*/  WARPSYNC.COLLECTIVE R15, `(.L_x_3595) ;  /* 0x000000000f087348 */ /* 0x000fea0003c00000 */
[----:B------:R0:W1:Y:S02]  /*34b10*/  SHFL.IDX P6, R14, R13, R12, R11 ;  /* 0x0000000c0d0e7389 */ /* 0x00006400000c000b */
[----:B01----:R-:W-:Y:S01]  /*34b20*/  ENDCOLLECTIVE ;  /* 0x000000000000791b */ /* 0x003fe20003800000 */
.L_x_3595:
[----:B------:R-:W-:Y:S02]  /*34b30*/  ULDC UR4, c[0x0][0xc3c] ;  /* 0x00030f0000047ab9 */ /* 0x000fe40000000800 */
[----:B------:R-:W-:-:S13]  /*34b40*/  ISETP.GE.OR P1, PT, R5, UR4, !P0 ;  /* 0x0000000405007c0c */ /* 0x000fda000c726670 */
[----:B------:R-:W0:Y:S01]  /*34b50*/  @!P1 LDC.64 R2, c[0x0][0xc80] ;  /* 0x00032000ff029b82 */ /* 0x000e220000000a00 */
[----:B------:R-:W-:Y:S02]  /*34b60*/  MOV R11, RZ ;  /* 0x000000ff000b7202 */ /* 0x000fe40000000f00 */
[----:B------:R-:W-:Y:S01]  /*34b70*/  MOV R16, R14 ;  /* 0x0000000e00107202 */ /* 0x000fe20000000f00 */
[----:B0-----:R-:W-:-:S06]  /*34b80*/  @!P1 IMAD.WIDE R2, R5, 0x4, R2 ;  /* 0x0000000405029825 */ /* 0x001fcc00078e0202 */
[----:B------:R0:W2:Y:S01]  /*34b90*/  @!P1 LDG.E R3, desc[UR36][R2.64] ;  /* 0x0000002402039981 */ /* 0x0000a2000c1e1900 */
[C---:B------:R-:W-:Y:S02]  /*34ba0*/  ISETP.GE.U32.AND P2, PT, R7.reuse, 0x2, PT ;  /* 0x000000020700780c */ /* 0x040fe40003f46070 */
[C---:B------:R-:W-:Y:S02]  /*34bb0*/  ISETP.GE.U32.AND P3, PT, R7.reuse, 0x4, PT ;  /* 0x000000040700780c */ /* 0x040fe40003f66070 */
[C---:B------:R-:W-:Y:S02]  /*34bc0*/  ISETP.GE.U32.AND P4, PT, R7.reuse, 0x8, PT ;  /* 0x000000080700780c */ /* 0x040fe40003f86070 */
[C---:B------:R-:W-:Y:S01]  /*34bd0*/  ISETP.GE.U32.AND P5, PT, R7.reuse, 0x10, PT ;  /* 0x000000100700780c */ /* 0x040fe20003fa6070 */
[----:B0-----:R-:W-:Y:S02]  /*34be0*/  IMAD.MOV.U32 R2, RZ, RZ, RZ ;  /* 0x000000ffff027224 */ /* 0x001fe400078e00ff */
[----:B--2---:R-:W-:Y:S01]  /*34bf0*/  @!P1 IMAD.MOV.U32 R2, RZ, RZ, R3 ;  /* 0x000000ffff029224 */ /* 0x004fe200078e0003 */
[----:B------:R-:W-:-:S03]  /*34c00*/  ISETP.NE.AND P1, PT, R7, RZ, PT ;  /* 0x000000ff0700720c */ /* 0x000fc60003f25270 */
[----:B------:R-:W-:-:S10]  /*34c10*/  IMAD.MOV.U32 R13, RZ, RZ, R2 ;  /* 0x000000ffff0d7224 */ /* 0x000fd400078e0002 */
[----:B------:R-:W-:Y:S05]  /*34c20*/  WARPSYNC.COLLECTIVE R15, `(.L_x_3596) ;  /* 0x000000000f087348 */ /* 0x000fea0003c00000 */
[----:B------:R0:W1:Y:S02]  /*34c30*/  SHFL.UP P6, R14, R13, R12, R11 ;  /* 0x0400000c0d0e7389 */ /* 0x00006400000c000b */
[----:B01----:R-:W-:Y:S01]  /*34c40*/  ENDCOLLECTIVE ;  /* 0x000000000000791b */ /* 0x003fe20003800000 */
.L_x_3596:
[----:B------:R-:W-:Y:S01]  /*34c50*/  IMAD.MOV.U32 R12, RZ, RZ, 0x2 ;  /* 0x00000002ff0c7424 */ /* 0x000fe200078e00ff */
[----:B------:R-:W-:-:S05]  /*34c60*/  SEL R5, R14, RZ, P1 ;  /* 0x000000ff0e057207 */ /* 0x000fca0000800000 */
[----:B------:R-:W-:-:S04]  /*34c70*/  IMAD.IADD R4, R2, 0x1, R5 ;  /* 0x0000000102047824 */ /* 0x000fc800078e0205 */
[----:B------:R-:W-:-:S07]  /*34c80*/  IMAD.MOV.U32 R13, RZ, RZ, R4 ;  /* 0x000000ffff0d7224 */ /* 0x000fce00078e0004 */
[----:B------:R-:W-:Y:S05]  /*34c90*/  WARPSYNC.COLLECTIVE R15, `(.L_x_3597) ;  /* 0x000000000f087348 */ /* 0x000fea0003c00000 */
[----:B------:R0:W1:Y:S02]  /*34ca0*/  SHFL.UP P6, R14, R13, R12, R11 ;  /* 0x0400000c0d0e7389 */ /* 0x00006400000c000b */
[----:B01----:R-:W-:Y:S01]  /*34cb0*/  ENDCOLLECTIVE ;  /* 0x000000000000791b */ /* 0x003fe20003800000 */
.L_x_3597:
[----:B------:R-:W-:Y:S01]  /*34cc0*/  IMAD.MOV.U32 R12, RZ, RZ, 0x4 ;  /* 0x00000004ff0c7424 */ /* 0x000fe200078e00ff */
[----:B------:R-:W-:-:S05]  /*34cd0*/  SEL R5, R14, RZ, P2 ;  /* 0x000000ff0e057207 */ /* 0x000fca0001000000 */
[----:B------:R-:W-:-:S05]  /*34ce0*/  IMAD.IADD R5, R4, 0x1, R5 ;  /* 0x0000000104057824 */ /* 0x000fca00078e0205 */
[----:B------:R-:W-:-:S07]  /*34cf0*/  MOV R13, R5 ;  /* 0x00000005000d7202 */ /* 0x000fce0000000f00 */
[----:B------:R-:W-:Y:S05]  /*34d00*/  WARPSYNC.COLLECTIVE R15, `(.L_x_3598) ;  /* 0x000000000f087348 */ /* 0x000fea0003c00000 */
[----:B------:R0:W1:Y:S02]  /*34d10*/  SHFL.UP P6, R14, R13, R12, R11 ;  /* 0x0400000c0d0e7389 */ /* 0x00006400000c000b */
[----:B01----:R-:W-:Y:S01]  /*34d20*/  ENDCOLLECTIVE ;  /* 0x000000000000791b */ /* 0x003fe20003800000 */
.L_x_3598:
[----:B------:R-:W-:Y:S01]  /*34d30*/  IMAD.MOV.U32 R12, RZ, RZ, 0x8 ;  /* 0x00000008ff0c7424 */ /* 0x000fe200078e00ff */
[----:B------:R-:W-:-:S05]  /*34d40*/  SEL R6, R14, RZ, P3 ;  /* 0x000000ff0e067207 */ /* 0x000fca0001800000 */
[----:B------:R-:W-:-:S04]  /*34d50*/  IMAD.IADD R6, R5, 0x1, R6 ;  /* 0x0000000105067824 */ /* 0x000fc800078e0206 */
[----:B------:R-:W-:-:S07]  /*34d60*/  IMAD.MOV.U32 R13, RZ, RZ, R6 ;  /* 0x000000ffff0d7224 */ /* 0x000fce00078e0006 */
[----:B------:R-:W-:Y:S05]  /*34d70*/  WARPSYNC.COLLECTIVE R15, `(.L_x_3599) ;  /* 0x000000000f087348 */ /* 0x000fea0003c00000 */
[----:B------:R0:W1:Y:S02]  /*34d80*/  SHFL.UP P6, R14, R13, R12, R11 ;  /* 0x0400000c0d0e7389 */ /* 0x00006400000c000b */
[----:B01----:R-:W-:Y:S01]  /*34d90*/  ENDCOLLECTIVE ;  /* 0x000000000000791b */ /* 0x003fe20003800000 */
.L_x_3599:
[----:B------:R-:W-:Y:S01]  /*34da0*/  IMAD.MOV.U32 R12, RZ, RZ, 0x10 ;  /* 0x00000010ff0c7424 */ /* 0x000fe200078e00ff */
[----:B------:R-:W-:-:S04]  /*34db0*/  SEL R3, R14, RZ, P4 ;  /* 0x000000ff0e037207 */ /* 0x000fc80002000000 */
[----:B------:R-:W-:-:S05]  /*34dc0*/  IADD3 R4, R6, R3, RZ ;  /* 0x0000000306047210 */ /* 0x000fca0007ffe0ff */
[----:B------:R-:W-:-:S07]  /*34dd0*/  IMAD.MOV.U32 R13, RZ, RZ, R4 ;  /* 0x000000ffff0d7224 */ /* 0x000fce00078e0004 */
[----:B------:R-:W-:Y:S05]  /*34de0*/  WARPSYNC.COLLECTIVE R15, `(.L_x_3600) ;  /* 0x000000000f087348 */ /* 0x000fea0003c00000 */
[----:B------:R0:W1:Y:S02]  /*34df0*/  SHFL.UP P6, R14, R13, R12, R11 ;  /* 0x0400000c0d0e7389 */ /* 0x00006400000c000b */
[----:B01----:R-:W-:Y:S01]  /*34e00*/  ENDCOLLECTIVE ;  /* 0x000000000000791b */ /* 0x003fe20003800000 */
.L_x_3600:
        /* <DEDUP_REMOVED lines=8> */
.L_x_3601:
[----:B------:R-:W-:Y:S05]  /*34e90*/  BRA `(.L_x_3602) ;  /* 0xffffff6c00407947 */ /* 0x000fea000383ffff */
.L_x_3279:
[----:B------:R-:W-:Y:S01]  /*34ea0*/  BSSY B0, `(.L_x_3603) ;  /* 0x0000008000007945 */ /* 0x000fe20003800000 */
[----:B-----5:R-:W-:Y:S01]  /*34eb0*/  IMAD.MOV.U32 R13, RZ, RZ, R2 ;  /* 0x000000ffff0d7224 */ /* 0x020fe200078e0002 */
[----:B------:R-:W-:Y:S01]  /*34ec0*/  MOV R15, 0xffffffff ;  /* 0xffffffff000f7802 */ /* 0x000fe20000000f00 */
[----:B------:R-:W-:Y:S02]  /*34ed0*/  IMAD.MOV.U32 R12, RZ, RZ, 0x1 ;  /* 0x00000001ff0c7424 */ /* 0x000fe400078e00ff */
[----:B------:R-:W-:-:S07]  /*34ee0*/  IMAD.MOV.U32 R11, RZ, RZ, RZ ;  /* 0x000000ffff0b7224 */ /* 0x000fce00078e00ff */
[----:B012---:R-:W-:Y:S05]  /*34ef0*/  WARPSYNC.COLLECTIVE R15, `(.L_x_3604) ;  /* 0x000000000f087348 */ /* 0x007fea0003c00000 */
[----:B------:R3:W4:Y:S02]  /*34f00*/  SHFL.UP P6, R14, R13, R12, R11 ;  /* 0x0400000c0d0e7389 */ /* 0x00072400000c000b */
[----:B01234-:R-:W-:Y:S01]  /*34f10*/  ENDCOLLECTIVE ;  /* 0x000000000000791b */ /* 0x01ffe20003800000 */
.L_x_3604:
[----:B------:R-:W-:Y:S05]  /*34f20*/  BSYNC B0 ;  /* 0x0000000000007941 */ /* 0x000fea0003800000 */
.L_x_3603:
        /* <DEDUP_REMOVED lines=8> */
.L_x_3605:
[----:B------:R-:W-:Y:S01]  /*34fb0*/  IMAD.MOV.U32 R12, RZ, RZ, 0x4 ;  /* 0x00000004ff0c7424 */ /* 0x000fe200078e00ff */
[----:B------:R-:W-:-:S04]  /*34fc0*/  SEL R14, R14, RZ, P2 ;  /* 0x000000ff0e0e7207 */ /* 0x000fc80001000000 */
[----:B------:R-:W-:-:S05]  /*34fd0*/  IADD3 R3, R13, R14, RZ ;  /* 0x0000000e0d037210 */ /* 0x000fca0007ffe0ff */
[----:B------:R-:W-:-:S07]  /*34fe0*/  IMAD.MOV.U32 R13, RZ, RZ, R3 ;  /* 0x000000ffff0d7224 */ /* 0x000fce00078e0003 */
[----:B------:R-:W-:Y:S05]  /*34ff0*/  WARPSYNC.COLLECTIVE R15, `(.L_x_3606) ;  /* 0x000000000f087348 */ /* 0x000fea0003c00000 */
[----:B------:R0:W1:Y:S02]  /*35000*/  SHFL.UP P6, R14, R13, R12, R11 ;  /* 0x0400000c0d0e7389 */ /* 0x00006400000c000b */
[----:B01----:R-:W-:Y:S01]  /*35010*/  ENDCOLLECTIVE ;  /* 0x000000000000791b */ /* 0x003fe20003800000 */
.L_x_3606:
[----:B------:R-:W-:Y:S02]  /*35020*/  MOV R12, 0x8 ;  /* 0x00000008000c7802 */ /* 0x000fe40000000f00 */
[----:B------:R-:W-:-:S05]  /*35030*/  SEL R4, R14, RZ, P3 ;  /* 0x000000ff0e047207 */ /* 0x000fca0001800000 */
[----:B------:R-:W-:-:S04]  /*35040*/  IMAD.IADD R4, R3, 0x1, R4 ;  /* 0x0000000103047824 */ /* 0x000fc800078e0204 */
[----:B------:R-:W-:-:S07]  /*35050*/  IMAD.MOV.U32 R13, RZ, RZ, R4 ;  /* 0x000000ffff0d7224 */ /* 0x000fce00078e0004 */
[----:B------:R-:W-:Y:S05]  /*35060*/  WARPSYNC.COLLECTIVE R15, `(.L_x_3607) ;  /* 0x000000000f087348 */ /* 0x000fea0003c00000 */
[----:B------:R0:W1:Y:S02]  /*35070*/  SHFL.UP P6, R14, R13, R12, R11 ;  /* 0x0400000c0d0e7389 */ /* 0x00006400000c000b */
[----:B01----:R-:W-:Y:S01]  /*35080*/  ENDCOLLECTIVE ;  /* 0x000000000000791b */ /* 0x003fe20003800000 */
.L_x_3607:
[----:B------:R-:W-:Y:S01]  /*35090*/  IMAD.MOV.U32 R12, RZ, RZ, 0x10 ;  /* 0x00000010ff0c7424 */ /* 0x000fe200078e00ff */
[----:B------:R-:W-:-:S05]  /*350a0*/  SEL R5, R14, RZ, P4 ;  /* 0x000000ff0e057207 */ /* 0x000fca0002000000 */
[----:B------:R-:W-:-:S04]  /*350b0*/  IMAD.IADD R5, R4, 0x1, R5 ;  /* 0x0000000104057824 */ /* 0x000fc800078e0205 */
[----:B------:R-:W-:-:S07]  /*350c0*/  IMAD.MOV.U32 R13, RZ, RZ, R5 ;  /* 0x000000ffff0d7224 */ /* 0x000fce00078e0005 */
[----:B------:R-:W-:Y:S05]  /*350d0*/  WARPSYNC.COLLECTIVE R15, `(.L_x_3608) ;  /* 0x000000000f087348 */ /* 0x000fea0003c00000 */
[----:B------:R0:W1:Y:S02]  /*350e0*/  SHFL.UP P6, R14, R13, R12, R11 ;  /* 0x0400000c0d0e7389 */ /* 0x00006400000c000b */
[----:B01----:R-:W-:Y:S01]  /*350f0*/  ENDCOLLECTIVE ;  /* 0x000000000000791b */ /* 0x003fe20003800000 */
.L_x_3608:
[----:B------:R-:W-:Y:S02]  /*35100*/  IMAD.MOV.U32 R12, RZ, RZ, 0x1f ;  /* 0x0000001fff0c7424 */ /* 0x000fe400078e00ff */
[----:B------:R-:W-:Y:S01]  /*35110*/  IMAD.MOV.U32 R11, RZ, RZ, 0x1f ;  /* 0x0000001fff0b7424 */ /* 0x000fe200078e00ff */
[----:B------:R-:W-:-:S05]  /*35120*/  SEL R14, R14, RZ, P5 ;  /* 0x000000ff0e0e7207 */ /* 0x000fca0002800000 */
[----:B------:R-:W-:-:S05]  /*35130*/  IMAD.IADD R3, R5, 0x1, R14 ;  /* 0x0000000105037824 */ /* 0x000fca00078e020e */
[----:B------:R-:W-:-:S07]  /*35140*/  MOV R13, R3 ;  /* 0x00000003000d7202 */ /* 0x000fce0000000f00 */
[----:B------:R-:W-:Y:S05]  /*35150*/  WARPSYNC.COLLECTIVE R15, `(.L_x_3609) ;  /* 0x000000000f087348 */ /* 0x000fea0003c00000 */
[----:B------:R0:W1:Y:S02]  /*35160*/  SHFL.IDX P6, R14, R13, R12, R11 ;  /* 0x0000000c0d0e7389 */ /* 0x00006400000c000b */
[----:B01----:R-:W-:Y:S01]  /*35170*/  ENDCOLLECTIVE ;  /* 0x000000000000791b */ /* 0x003fe20003800000 */
.L_x_3609:
[----:B------:R-:W-:Y:S05]  /*35180*/  BRA `(.L_x_3610) ;  /* 0xffffff6c00207947 */ /* 0x000fea000383ffff */
.L_x_3281:
[----:B------:R-:W-:Y:S01]  /*35190*/  BSSY B0, `(.L_x_3611) ;  /* 0x0000006000007945 */ /* 0x000fe20003800000 */
[----:B------:R-:W-:Y:S01]  /*351a0*/  PLOP3.LUT P6, PT, P6, PT, PT, 0x8, 0x0 ;  /* 0x000000000000781c */ /* 0x000fe200037ce170 */
[----:B------:R-:W-:-:S12]  /*351b0*/  IMAD.MOV.U32 R15, RZ, RZ, -0x1 ;  /* 0xffffffffff0f7424 */ /* 0x000fd800078e00ff */
[----:B01----:R-:W-:Y:S05]  /*351c0*/  WARPSYNC.COLLECTIVE R15, `(.L_x_3612) ;  /* 0x000000000f087348 */ /* 0x003fea0003c00000 */
[----:B------:R-:W-:Y:S01]  /*351d0*/  VOTE.ANY R14, PT, P6 ;  /* 0x00000000000e7806 */ /* 0x000fe200030e0100 */
[----:B01----:R-:W-:Y:S06]  /*351e0*/  ENDCOLLECTIVE ;  /* 0x000000000000791b */ /* 0x003fec0003800000 */
.L_x_3612:
[----:B------:R-:W-:Y:S05]  /*351f0*/  BSYNC B0 ;  /* 0x0000000000007941 */ /* 0x000fea0003800000 */
.L_x_3611:
        /* <DEDUP_REMOVED lines=9> */
.L_x_3613:
[----:B------:R-:W-:Y:S01]  /*35290*/  IMAD.MOV.U32 R17, RZ, RZ, R14 ;  /* 0x000000ffff117224 */ /* 0x000fe200078e000e */
[----:B------:R-:W-:Y:S06]  /*352a0*/  BRA `(.L_x_3614) ;  /* 0xffffff6c00107947 */ /* 0x000fec000383ffff */
.L_x_3283:
[----:B------:R-:W-:Y:S01]  /*352b0*/  BSSY B0, `(.L_x_3615) ;  /* 0x0000007000007945 */ /* 0x000fe20003800000 */
[----:B------:R-:W-:Y:S01]  /*352c0*/  MOV R13, R3 ;  /* 0x00000003000d7202 */ /* 0x000fe20000000f00 */
[----:B------:R-:W-:Y:S02]  /*352d0*/  IMAD.MOV.U32 R11, RZ, RZ, 0x1f ;  /* 0x0000001fff0b7424 */ /* 0x000fe400078e00ff */
[----:B------:R-:W-:-:S07]  /*352e0*/  IMAD.MOV.U32 R15, RZ, RZ, -0x1 ;  /* 0xffffffffff0f7424 */ /* 0x000fce00078e00ff */
[----:B0123--:R-:W-:Y:S05]  /*352f0*/  WARPSYNC.COLLECTIVE R15, `(.L_x_3616) ;  /* 0x000000000f087348 */ /* 0x00ffea0003c00000 */
[----:B------:R4:W0:Y:S02]  /*35300*/  SHFL.IDX P6, R14, R13, R12, R11 ;  /* 0x0000000c0d0e7389 */ /* 0x00082400000c000b */
[----:B01234-:R-:W-:Y:S01]  /*35310*/  ENDCOLLECTIVE ;  /* 0x000000000000791b */ /* 0x01ffe20003800000 */
.L_x_3616:
[----:B------:R-:W-:Y:S05]  /*35320*/  BSYNC B0 ;  /* 0x0000000000007941 */ /* 0x000fea0003800000 */
.L_x_3615:
[----:B------:R-:W-:Y:S01]  /*35330*/  IMAD.MOV.U32 R6, RZ, RZ, R14 ;  /* 0x000000ffff067224 */ /* 0x000fe200078e000e */
[----:B------:R-:W-:Y:S06]  /*35340*/  BRA `(.L_x_3282) ;  /* 0xffffff6c00047947 */ /* 0x000fec000383ffff */
.L_x_3287:
[----:B0-----:R0:W2:Y:S02]  /*35350*/  SYNCS.PHASECHK.TRANS64.TRYWAIT P0, [R7+URZ+0x38820], R0 ;  /* 0x03882000070075a7 */ /* 0x0010a4000800017f */
[----:B--2---:R-:W-:Y:S05]  /*35360*/  @!P0 NANOSLEEP.SYNCS 0x989680 ;  /* 0x009896800000895d */ /* 0x004fea0003900000 */
[----:B------:R-:W2:Y:S02]  /*35370*/  @!P0 SYNCS.PHASECHK.TRANS64 P0, [R7+URZ+0x38820], R0 ;  /* 0x03882000070085a7 */ /* 0x000ea4000800007f */
[----:B--2---:R-:W-:Y:S05]  /*35380*/  @!P0 BRA `(.L_x_3287) ;  /* 0xfffffffc00f08947 */ /* 0x004fea000383ffff */
[----:B------:R-:W-:Y:S05]  /*35390*/  BRA `(.L_x_3617) ;  /* 0xffffff7000847947 */ /* 0x000fea000383ffff */
.L_x_3288:
[----:B------:R-:W2:Y:S01]  /*353a0*/  S2R R2, SR_TID.X ;  /* 0x0000000000027919 */ /* 0x000ea20000002100 */
[----:B------:R-:W-:Y:S01]  /*353b0*/  BSSY B0, `(.L_x_3618) ;  /* 0x000000a000007945 */ /* 0x000fe20003800000 */
[----:B------:R-:W-:Y:S01]  /*353c0*/  MOV R12, RZ ;  /* 0x000000ff000c7202 */ /* 0x000fe20000000f00 */
[----:B------:R-:W-:Y:S02]  /*353d0*/  IMAD.MOV.U32 R11, RZ, RZ, 0x1f ;  /* 0x0000001fff0b7424 */ /* 0x000fe400078e00ff */
[----:B------:R-:W-:Y:S01]  /*353e0*/  IMAD.MOV.U32 R15, RZ, RZ, -0x1 ;  /* 0xffffffffff0f7424 */ /* 0x000fe200078e00ff */
[----:B--2---:R-:W-:-:S04]  /*353f0*/  SHF.R.U32.HI R2, RZ, 0x5, R2 ;  /* 0x00000005ff027819 */ /* 0x004fc80000011602 */
[----:B------:R-:W-:-:S05]  /*35400*/  LOP3.LUT R2, R2, 0x3, RZ, 0xc0, !PT ;  /* 0x0000000302027812 */ /* 0x000fca00078ec0ff */
[----:B------:R-:W-:-:S07]  /*35410*/  IMAD.MOV.U32 R13, RZ, RZ, R2 ;  /* 0x000000ffff0d7224 */ /* 0x000fce00078e0002 */
[----:B01----:R-:W-:Y:S05]  /*35420*/  WARPSYNC.COLLECTIVE R15, `(.L_x_3619) ;  /* 0x000000000f087348 */ /* 0x003fea0003c00000 */
[----:B------:R2:W3:Y:S02]  /*35430*/  SHFL.IDX P6, R14, R13, R12, R11 ;  /* 0x0000000c0d0e7389 */ /* 0x0004e400000c000b */
[----:B0123--:R-:W-:Y:S01]  /*35440*/  ENDCOLLECTIVE ;  /* 0x000000000000791b */ /* 0x00ffe20003800000 */
.L_x_3619:
[----:B------:R-:W-:Y:S05]  /*35450*/  BSYNC B0 ;  /* 0x0000000000007941 */ /* 0x000fea0003800000 */
.L_x_3618:
[----:B------:R-:W-:Y:S05]  /*35460*/  BRA `(.L_x_3620) ;  /* 0xffffff70006c7947 */ /* 0x000fea000383ffff */
.L_x_3289:
[----:B------:R-:W-:Y:S01]  /*35470*/  BSSY B0, `(.L_x_3621) ;  /* 0x0000006000007945 */ /* 0x000fe20003800000 */
[----:B------:R-:W-:-:S07]  /*35480*/  IMAD.MOV.U32 R15, RZ, RZ, -0x1 ;  /* 0xffffffffff0f7424 */ /* 0x000fce00078e00ff */
[----:B01----:R-:W-:Y:S05]  /*35490*/  WARPSYNC.COLLECTIVE R15, `(.L_x_3622) ;  /* 0x000000000f0c7348 */ /* 0x003fea0003c00000 */
[----:B------:R-:W-:Y:S02]  /*354a0*/  ELECT P6, UR62, PT ;  /* 0x00000000003e782f */ /* 0x000fe400038c0000 */
[----:B------:R-:W-:Y:S01]  /*354b0*/  MOV R14, UR62 ;  /* 0x0000003e000e7c02 */ /* 0x000fe20008000f00 */
[----:B01----:R-:W-:Y:S10]  /*354c0*/  ENDCOLLECTIVE ;  /* 0x000000000000791b */ /* 0x003ff40003800000 */
.L_x_3622:
[----:B------:R-:W-:Y:S05]  /*354d0*/  BSYNC B0 ;  /* 0x0000000000007941 */ /* 0x000fea0003800000 */
.L_x_3621:
[----:B------:R-:W-:Y:S05]  /*354e0*/  BRA `(.L_x_3623) ;  /* 0xffffff7000607947 */ /* 0x000fea000383ffff */
.L_x_3291:
[----:B0-----:R0:W2:Y:S02]  /*354f0*/  SYNCS.PHASECHK.TRANS64.TRYWAIT P1, [R5+URZ+0x38840], R0 ;  /* 0x03884000050075a7 */ /* 0x0010a4000802017f */
[----:B--2---:R-:W-:Y:S05]  /*35500*/  @!P1 NANOSLEEP.SYNCS 0x989680 ;  /* 0x009896800000995d */ /* 0x004fea0003900000 */
[----:B------:R-:W2:Y:S02]  /*35510*/  @!P1 SYNCS.PHASECHK.TRANS64 P1, [R5+URZ+0x38840], R0 ;  /* 0x03884000050095a7 */ /* 0x000ea4000802007f */
[----:B--2---:R-:W-:Y:S05]  /*35520*/  @!P1 BRA `(.L_x_3291) ;  /* 0xfffffffc00f09947 */ /* 0x004fea000383ffff */
[----:B------:R-:W-:Y:S05]  /*35530*/  BRA `(.L_x_3624) ;  /* 0xffffff7000887947 */ /* 0x000fea000383ffff */
.L_x_3293:
[----:B--2---:R2:W3:Y:S02]  /*35540*/  SYNCS.PHASECHK.TRANS64.TRYWAIT P1, [R3+URZ+0x38840], R2 ;  /* 0x03884002030075a7 */ /* 0x0044e4000802017f */
[----:B---3--:R-:W-:Y:S05]  /*35550*/  @!P1 NANOSLEEP.SYNCS 0x989680 ;  /* 0x009896800000995d */ /* 0x008fea0003900000 */
[----:B------:R-:W3:Y:S02]  /*35560*/  @!P1 SYNCS.PHASECHK.TRANS64 P1, [R3+URZ+0x38840], R2 ;  /* 0x03884002030095a7 */ /* 0x000ee4000802007f */
[----:B---3--:R-:W-:Y:S05]  /*35570*/  @!P1 BRA `(.L_x_3293) ;  /* 0xfffffffc00f09947 */ /* 0x008fea000383ffff */
[----:B------:R-:W-:Y:S05]  /*35580*/  BRA `(.L_x_3625) ;  /* 0xffffff7000947947 */ /* 0x000fea000383ffff */
.L_x_3295:
[----:B---3--:R3:W4:Y:S02]  /*35590*/  SYNCS.PHASECHK.TRANS64.TRYWAIT P1, [R5+URZ+0x38860], R0 ;  /* 0x03886000050075a7 */ /* 0x008724000802017f */
[----:B----4-:R-:W-:Y:S05]  /*355a0*/  @!P1 NANOSLEEP.SYNCS 0x989680 ;  /* 0x009896800000995d */ /* 0x010fea0003900000 */
[----:B------:R-:W4:Y:S02]  /*355b0*/  @!P1 SYNCS.PHASECHK.TRANS64 P1, [R5+URZ+0x38860], R0 ;  /* 0x03886000050095a7 */ /* 0x000f24000802007f */
[----:B----4-:R-:W-:Y:S05]  /*355c0*/  @!P1 BRA `(.L_x_3295) ;  /* 0xfffffffc00f09947 */ /* 0x010fea000383ffff */
[----:B------:R-:W-:Y:S05]  /*355d0*/  BRA `(.L_x_3626) ;  /* 0xffffff7000907947 */ /* 0x000fea000383ffff */
.L_x_3297:
[----:B----4-:R4:W0:Y:S02]  /*355e0*/  SYNCS.PHASECHK.TRANS64.TRYWAIT P1, [R3+URZ+0x38860], R2 ;  /* 0x03886002030075a7 */ /* 0x010824000802017f */
[----:B0-----:R-:W-:Y:S05]  /*355f0*/  @!P1 NANOSLEEP.SYNCS 0x989680 ;  /* 0x009896800000995d */ /* 0x001fea0003900000 */
[----:B------:R-:W0:Y:S02]  /*35600*/  @!P1 SYNCS.PHASECHK.TRANS64 P1, [R3+URZ+0x38860], R2 ;  /* 0x03886002030095a7 */ /* 0x000e24000802007f */
[----:B0-----:R-:W-:Y:S05]  /*35610*/  @!P1 BRA `(.L_x_3297) ;  /* 0xfffffffc00f09947 */ /* 0x001fea000383ffff */
[----:B------:R-:W-:Y:S05]  /*35620*/  BRA `(.L_x_3627) ;  /* 0xffffff70008c7947 */ /* 0x000fea000383ffff */
.L_x_3299:
[----:B------:R0:W0:Y:S02]  /*35630*/  SYNCS.PHASECHK.TRANS64.TRYWAIT P1, [R5+URZ+0x38880], R0 ;  /* 0x03888000050075a7 */ /* 0x000024000802017f */
[----:B0-----:R-:W-:Y:S05]  /*35640*/  @!P1 NANOSLEEP.SYNCS 0x989680 ;  /* 0x009896800000995d */ /* 0x001fea0003900000 */
[----:B------:R-:W0:Y:S02]  /*35650*/  @!P1 SYNCS.PHASECHK.TRANS64 P1, [R5+URZ+0x38880], R0 ;  /* 0x03888000050095a7 */ /* 0x000e24000802007f */
[----:B0-----:R-:W-:Y:S05]  /*35660*/  @!P1 BRA `(.L_x_3299) ;  /* 0xfffffffc00f09947 */ /* 0x001fea000383ffff */
[----:B------:R-:W-:Y:S05]  /*35670*/  BRA `(.L_x_3628) ;  /* 0xffffff7000887947 */ /* 0x000fea000383ffff */
.L_x_3629:
        /* <DEDUP_REMOVED lines=16> */
.L_x_15833:


//--------------------- .text._ZN7cutlass13device_kernelIN5flash11enable_sm90INS1_16FlashAttnFwdSm90INS1_25CollectiveMainloopFwdSm90ILi2EN4cute5tupleIJNS5_1CILi1EEES8_S8_EEENS6_IJNS7_ILi128EEENS7_ILi160EEENS7_ILi192EEEEEELi192ENS_12float_e4m3_tEfNS_4arch4Sm90ELb0ELb0ELb1ELb0ELb1ELb0ELb0ELb1ELb1ELb1ELb0ELb0EEENS1_21CollectiveEpilogueFwdINS6_IJSA_SC_SB_EEES9_NS_10bfloat16_tESG_Li256ELb0ELb1ELb0ELb1EEENS1_29StaticPersistentTileSchedulerILb0EEEEEEEEEvNT_6ParamsE --------------------------
	.section	.text._ZN7cutlass13device_kernelIN5flash11enable_sm90INS1_16FlashAttnFwdSm90INS1_25CollectiveMainloopFwdSm90ILi2EN4cute5tupleIJNS5_1CILi1EEES8_S8_EEENS6_IJNS7_ILi128EEENS7_ILi160EEENS7_ILi192EEEEEELi192ENS_12float_e4m3_tEfNS_4arch4Sm90ELb0ELb0ELb1ELb0ELb1ELb0ELb0ELb1ELb1ELb1ELb0ELb0EEENS1_21CollectiveEpilogueFwdINS6_IJSA_SC_SB_EEES9_NS_10bfloat16_tESG_Li256ELb0ELb1ELb0ELb1EEENS1_29StaticPersistentTileSchedulerILb0EEEEEEEEEvNT_6ParamsE,"ax",@progbits
	.align	128
.text._ZN7cutlass13device_kernelIN5flash11enable_sm90INS1_16FlashAttnFwdSm90INS1_25CollectiveMainloopFwdSm90ILi2EN4cute5tupleIJNS5_1CILi1EEES8_S8_EEENS6_IJNS7_ILi128EEENS7_ILi160EEENS7_ILi192EEEEEELi192ENS_12float_e4m3_tEfNS_4arch4Sm90ELb0ELb0ELb1ELb0ELb1ELb0ELb0ELb1ELb1ELb1ELb0ELb0EEENS1_21CollectiveEpilogueFwdINS6_IJSA_SC_SB_EEES9_NS_10bfloat16_tESG_Li256ELb0ELb1ELb0ELb1EEENS1_29StaticPersistentTileSchedulerILb0EEEEEEEEEvNT_6ParamsE:
        .type           _ZN7cutlass13device_kernelIN5flash11enable_sm90INS1_16FlashAttnFwdSm90INS1_25CollectiveMainloopFwdSm90ILi2EN4cute5tupleIJNS5_1CILi1EEES8_S8_EEENS6_IJNS7_ILi128EEENS7_ILi160EEENS7_ILi192EEEEEELi192ENS_12float_e4m3_tEfNS_4arch4Sm90ELb0ELb0ELb1ELb0ELb1ELb0ELb0ELb1ELb1ELb1ELb0ELb0EEENS1_21CollectiveEpilogueFwdINS6_IJSA_SC_SB_EEES9_NS_10bfloat16_tESG_Li256ELb0ELb1ELb0ELb1EEENS1_29StaticPersistentTileSchedulerILb0EEEEEEEEEvNT_6ParamsE,@function
        .size           _ZN7cutlass13device_kernelIN5flash11enable_sm90INS1_16FlashAttnFwdSm90INS1_25CollectiveMainloopFwdSm90ILi2EN4cute5tupleIJNS5_1CILi1EEES8_S8_EEENS6_IJNS7_ILi128EEENS7_ILi160EEENS7_ILi192EEEEEELi192ENS_12float_e4m3_tEfNS_4arch4Sm90ELb0ELb0ELb1ELb0ELb1ELb0ELb0ELb1ELb1ELb1ELb0ELb0EEENS1_21CollectiveEpilogueFwdINS6_IJSA_SC_SB_EEES9_NS_10bfloat16_tESG_Li256ELb0ELb1ELb0ELb1EEENS1_29StaticPersistentTileSchedulerILb0EEEEEEEEEvNT_6ParamsE,(.L_x_15834 - _ZN7cutlass13device_kernelIN5flash11enable_sm90INS1_16FlashAttnFwdSm90INS1_25CollectiveMainloopFwdSm90ILi2EN4cute5tupleIJNS5_1CILi1EEES8_S8_EEENS6_IJNS7_ILi128EEENS7_ILi160EEENS7_ILi192EEEEEELi192ENS_12float_e4m3_tEfNS_4arch4Sm90ELb0ELb0ELb1ELb0ELb1ELb0ELb0ELb1ELb1ELb1ELb0ELb0EEENS1_21CollectiveEpilogueFwdINS6_IJSA_SC_SB_EEES9_NS_10bfloat16_tESG_Li256ELb0ELb1ELb0ELb1EEENS1_29StaticPersistentTileSchedulerILb0EEEEEEEEEvNT_6ParamsE)
        .other          _ZN7cutlass13device_kernelIN5flash11enable_sm90INS1_16FlashAttnFwdSm90INS1_25CollectiveMainloopFwdSm90ILi2EN4cute5tupleIJNS5_1CILi1EEES8_S8_EEENS6_IJNS7_ILi128EEENS7_ILi160EEENS7_ILi192EEEEEELi192ENS_12float_e4m3_tEfNS_4arch4Sm90ELb0ELb0ELb1ELb0ELb1ELb0ELb0ELb1ELb1ELb1ELb0ELb0EEENS1_21CollectiveEpilogueFwdINS6_IJSA_SC_SB_EEES9_NS_10bfloat16_tESG_Li256ELb0ELb1ELb0ELb1EEENS1_29StaticPersistentTileSchedulerILb0EEEEEEEEEvNT_6ParamsE,@"STO_CUDA_ENTRY STV_DEFAULT"
_ZN7cutlass13device_kernelIN5flash11enable_sm90INS1_16FlashAttnFwdSm90INS1_25CollectiveMainloopFwdSm90ILi2EN4cute5tupleIJNS5_1CILi1EEES8_S8_EEENS6_IJNS7_ILi128EEENS7_ILi160EEENS7_ILi192EEEEEELi192ENS_12float_e4m3_tEfNS_4arch4Sm90ELb0ELb0ELb1ELb0ELb1ELb0ELb0ELb1ELb1ELb1ELb0ELb0EEENS1_21CollectiveEpilogueFwdINS6_IJSA_SC_SB_EEES9_NS_10bfloat16_tESG_Li256ELb0ELb1ELb0ELb1EEENS1_29StaticPersistentTileSchedulerILb0EEEEEEEEEvNT_6ParamsE:
        /* <DEDUP_REMOVED lines=45> */
.L_x_3630:
        /* <DEDUP_REMOVED lines=22> */
.L_x_3631:
        /* <DEDUP_REMOVED lines=18> */
.L_x_3632:
        /* <DEDUP_REMOVED lines=22> */
.L_x_3633:
[----:B------:R-:W5:Y:S01]  /*06b0*/  SHFL.IDX PT, R2, R0, RZ, 0x1f ;  /* 0x00001fff00027589 */ /* 0x000f6200000e0000 */
[----:B------:R-:W0:Y:S01]  /*06c0*/  S2UR UR45, SR_CgaCtaId ;  /* 0x00000000002d79c3 */ /* 0x000e220000008800 */
[----:B------:R-:W-:Y:S01]  /*06d0*/  R2UR UR9, R3 ;  /* 0x00000000030972ca */ /* 0x000fe200000e0000 */
[----:B------:R-:W-:Y:S01]  /*06e0*/  NOP ;  /* 0x0000000000007918 */ /* 0x000fe20000000000 */
        /* <DEDUP_REMOVED lines=20> */
.L_x_3634:
        /* <DEDUP_REMOVED lines=8> */
.L_x_3636:
[----:B------:R-:W-:-:S08]  /*08b0*/  NOP ;  /* 0x0000000000007918 */ /* 0x000fd00000000000 */
[----:B------:R-:W0:Y:S02]  /*08c0*/  USETMAXREG.TRY_ALLOC.CTAPOOL UP0, 0xe8 ;  /* 0x000000e8000079c8 */ /* 0x000e240008000600 */
[----:B0-----:R-:W-:-:S13]  /*08d0*/  PLOP3.LUT P0, PT, PT, PT, UP0, 0x80, 0x0 ;  /* 0x000000000000781c */ /* 0x001fda0003f0f008 */
[----:B------:R-:W-:Y:S05]  /*08e0*/  @!P0 BRA `(.L_x_3636) ;  /* 0xfffffffc00f08947 */ /* 0x000fea000383ffff */
[----:B------:R-:W0:Y:S01]  /*08f0*/  S2R R2, SR_TID.X ;  /* 0x0000000000027919 */ /* 0x000e220000002100 */
[----:B------:R-:W1:Y:S08]  /*0900*/  S2UR UR41, SR_CTAID.X ;  /* 0x00000000002979c3 */ /* 0x000e700000002500 */
[----:B------:R-:W-:Y:S06]  /*0910*/  BAR.ARV 0x8, 0x180 ;  /* 0x0206000000007b1d */ /* 0x000fec0000002000 */
[----:B0-----:R-:W-:-:S04]  /*0920*/  LOP3.LUT R0, R2, 0xffffff80, RZ, 0xc0, !PT ;  /* 0xffffff8002007812 */ /* 0x001fc800078ec0ff */
[----:B------:R-:W-:Y:S02]  /*0930*/  ISETP.NE.AND P0, PT, R0, 0x80, PT ;  /* 0x000000800000780c */ /* 0x000fe40003f05270 */
[----:B------:R-:W1:Y:S11]  /*0940*/  LDC R0, c[0x0][0xc34] ;  /* 0x00030d00ff007b82 */ /* 0x000e760000000800 */
[----:B------:R-:W-:Y:S06]  /*0950*/  @!P0 BAR.ARV 0x9, 0x100 ;  /* 0x0244000000008b1d */ /* 0x000fec0000002000 */
[----:B-1----:R-:W-:-:S13]  /*0960*/  ISETP.LE.AND P0, PT, R0, UR41, PT ;  /* 0x0000002900007c0c */ /* 0x002fda000bf03270 */
[----:B------:R-:W-:Y:S05]  /*0970*/  @P0 EXIT ;  /* 0x000000000000094d */ /* 0x000fea0003800000 */
[----:B------:R-:W-:Y:S01]  /*0980*/  VIADD R18, R2, 0xffffff80 ;  /* 0xffffff8002127836 */ /* 0x000fe20000000000 */
[----:B------:R-:W-:Y:S01]  /*0990*/  ULOP3.LUT UR46, UR36, 0x1, URZ, 0xfc, !UPT ;  /* 0x00000001242e7892 */ /* 0x000fe2000f8efc3f */
[----:B------:R-:W-:Y:S01]  /*09a0*/  IMAD.MOV.U32 R224, RZ, RZ, -0x2 ;  /* 0xfffffffeffe07424 */ /* 0x000fe200078e00ff */
[----:B------:R-:W-:Y:S01]  /*09b0*/  UMOV UR45, URZ ;  /* 0x0000003f002d7c82 */ /* 0x000fe20008000000 */
[----:B------:R-:W-:Y:S01]  /*09c0*/  UMOV UR44, URZ ;  /* 0x0000003f002c7c82 */ /* 0x000fe20008000000 */
[----:B------:R-:W-:Y:S01]  /*09d0*/  SHF.R.S32.HI R3, RZ, 0x1f, R18 ;  /* 0x0000001fff037819 */ /* 0x000fe20000011412 */
[----:B------:R-:W-:-:S03]  /*09e0*/  UMOV UR43, URZ ;  /* 0x0000003f002b7c82 */ /* 0x000fc60008000000 */
[CC--:B------:R-:W-:Y:S02]  /*09f0*/  LEA.HI R5, R3.reuse, R18.reuse, RZ, 0x7 ;  /* 0x0000001203057211 */ /* 0x0c0fe400078f38ff */
[-C--:B------:R-:W-:Y:S02]  /*0a00*/  LEA.HI R0, R3, R18.reuse, RZ, 0x5 ;  /* 0x0000001203007211 */ /* 0x080fe400078f28ff */
[----:B------:R-:W-:Y:S02]  /*0a10*/  LOP3.LUT R7, R5, 0xffffff80, RZ, 0xc0, !PT ;  /* 0xffffff8005077812 */ /* 0x000fe400078ec0ff */
[CC--:B------:R-:W-:Y:S01]  /*0a20*/  LEA.HI R6, R3.reuse, R18.reuse, RZ, 0x2 ;  /* 0x0000001203067211 */ /* 0x0c0fe200078f10ff */
[----:B------:R-:W-:Y:S01]  /*0a30*/  IMAD.SHL.U32 R4, R0, 0x20, RZ ;  /* 0x0000002000047824 */ /* 0x000fe200078e00ff */
[----:B------:R-:W-:Y:S01]  /*0a40*/  LEA.HI R2, R3, R18, RZ, 0x4 ;  /* 0x0000001203027211 */ /* 0x000fe200078f20ff */
[----:B------:R-:W-:Y:S01]  /*0a50*/  IMAD.IADD R22, R18, 0x1, -R7 ;  /* 0x0000000112167824 */ /* 0x000fe200078e0a07 */
[----:B------:R-:W-:-:S02]  /*0a60*/  LOP3.LUT R13, R6, 0xfffffffc, RZ, 0xc0, !PT ;  /* 0xfffffffc060d7812 */ /* 0x000fc400078ec0ff */
[----:B------:R-:W-:Y:S02]  /*0a70*/  SHF.R.S32.HI R9, RZ, 0x4, R2 ;  /* 0x00000004ff097819 */ /* 0x000fe40000011402 */
[----:B------:R-:W-:Y:S01]  /*0a80*/  SHF.R.S32.HI R7, RZ, 0x1f, R22 ;  /* 0x0000001fff077819 */ /* 0x000fe20000011416 */
[----:B------:R-:W-:Y:S01]  /*0a90*/  IMAD.IADD R13, R18, 0x1, -R13 ;  /* 0x00000001120d7824 */ /* 0x000fe200078e0a0d */
[----:B------:R-:W-:Y:S02]  /*0aa0*/  LEA.HI R19, R3, R18, RZ, 0x3 ;  /* 0x0000001203137211 */ /* 0x000fe400078f18ff */
[----:B------:R-:W-:Y:S02]  /*0ab0*/  LEA.HI R0, R7, R22, RZ, 0x2 ;  /* 0x0000001607007211 */ /* 0x000fe400078f10ff */
[----:B------:R-:W-:Y:S02]  /*0ac0*/  LOP3.LUT R3, R2, 0x3fffff0, RZ, 0xc0, !PT ;  /* 0x03fffff002037812 */ /* 0x000fe400078ec0ff */
[----:B------:R-:W-:-:S02]  /*0ad0*/  SHF.R.S32.HI R6, RZ, 0x2, R0 ;  /* 0x00000002ff067819 */ /* 0x000fc40000011400 */
[----:B------:R-:W-:Y:S01]  /*0ae0*/  SHF.R.S32.HI R11, RZ, 0x1f, R0 ;  /* 0x0000001fff0b7819 */ /* 0x000fe20000011400 */
[----:B------:R-:W-:Y:S01]  /*0af0*/  IMAD.IADD R3, R18, 0x1, -R3 ;  /* 0x0000000112037824 */ /* 0x000fe200078e0a03 */
[----:B------:R-:W-:Y:S02]  /*0b00*/  LEA.HI R2, R2, R9, RZ, 0x1 ;  /* 0x0000000902027211 */ /* 0x000fe400078f08ff */
[----:B------:R-:W-:Y:S02]  /*0b10*/  LEA.HI R11, R11, R6, RZ, 0x3 ;  /* 0x000000060b0b7211 */ /* 0x000fe400078f18ff */
[----:B------:R-:W-:Y:S02]  /*0b20*/  SHF.R.S32.HI R220, RZ, 0x7, R5 ;  /* 0x00000007ffdc7819 */ /* 0x000fe40000011405 */
[----:B------:R-:W-:Y:S02]  /*0b30*/  LOP3.LUT R4, R4, 0xfffffc00, RZ, 0xc0, !PT ;  /* 0xfffffc0004047812 */ /* 0x000fe400078ec0ff */
[----:B------:R-:W-:-:S02]  /*0b40*/  LOP3.LUT R2, R2, 0x1ffffffe, RZ, 0xc0, !PT ;  /* 0x1ffffffe02027812 */ /* 0x000fc400078ec0ff */
[----:B------:R-:W-:Y:S01]  /*0b50*/  LOP3.LUT R11, R11, 0xfffffff8, RZ, 0xc0, !PT ;  /* 0xfffffff80b0b7812 */ /* 0x000fe200078ec0ff */
[----:B------:R-:W-:Y:S01]  /*0b60*/  IMAD R223, R3, 0x40, R4 ;  /* 0x0000004003df7824 */ /* 0x000fe200078e0204 */
[----:B------:R-:W-:Y:S01]  /*0b70*/  LOP3.LUT R15, R19, 0xfffffff8, RZ, 0xc0, !PT ;  /* 0xfffffff8130f7812 */ /* 0x000fe200078ec0ff */
[----:B------:R-:W-:Y:S01]  /*0b80*/  IMAD.IADD R2, R9, 0x1, -R2 ;  /* 0x0000000109027824 */ /* 0x000fe200078e0a02 */
[----:B------:R-:W-:Y:S01]  /*0b90*/  LEA.HI R5, R5, R220, RZ, 0x1 ;  /* 0x000000dc05057211 */ /* 0x000fe200078f08ff */
[----:B------:R-:W-:Y:S01]  /*0ba0*/  IMAD.IADD R6, R6, 0x1, -R11 ;  /* 0x0000000106067824 */ /* 0x000fe200078e0a0b */
[----:B------:R-:W-:Y:S01]  /*0bb0*/  LEA.HI R7, R7, R22, RZ, 0x5 ;  /* 0x0000001607077211 */ /* 0x000fe200078f28ff */
[----:B------:R-:W-:Y:S01]  /*0bc0*/  IMAD.IADD R18, R18, 0x1, -R15 ;  /* 0x0000000112127824 */ /* 0x000fe200078e0a0f */
[----:B------:R-:W-:Y:S01]  /*0bd0*/  LEA.HI R4, R13, R13, RZ, 0x1 ;  /* 0x0000000d0d047211 */ /* 0x000fe200078f08ff */
[----:B------:R-:W-:Y:S01]  /*0be0*/  IMAD R223, R2, 0x8, R223 ;  /* 0x0000000802df7824 */ /* 0x000fe200078e02df */
[----:B------:R-:W-:Y:S01]  /*0bf0*/  LOP3.LUT R5, R5, 0x3fffffe, RZ, 0xc0, !PT ;  /* 0x03fffffe05057812 */ /* 0x000fe200078ec0ff */
[----:B------:R-:W-:Y:S01]  /*0c00*/  IMAD.SHL.U32 R2, R18, 0x8, RZ ;  /* 0x0000000812027824 */ /* 0x000fe200078e00ff */
[----:B------:R-:W-:-:S02]  /*0c10*/  SHF.R.S32.HI R7, RZ, 0x5, R7 ;  /* 0x00000005ff077819 */ /* 0x000fc40000011407 */
[----:B------:R-:W-:Y:S01]  /*0c20*/  LOP3.LUT R3, R0, 0x7ffffffc, RZ, 0xc0, !PT ;  /* 0x7ffffffc00037812 */ /* 0x000fe200078ec0ff */
[----:B------:R-:W-:Y:S01]  /*0c30*/  IMAD.IADD R5, R220, 0x1, -R5 ;  /* 0x00000001dc057824 */ /* 0x000fe200078e0a05 */
[----:B------:R-:W-:Y:S01]  /*0c40*/  LOP3.LUT R4, R4, 0x1ffffffe, RZ, 0xc0, !PT ;  /* 0x1ffffffe04047812 */ /* 0x000fe200078ec0ff */
[C---:B------:R-:W-:Y:S01]  /*0c50*/  VIADD R17, R2.reuse, 0x40 ;  /* 0x0000004002117836 */ /* 0x040fe20000000000 */
[----:B------:R-:W-:Y:S01]  /*0c60*/  LEA R6, R7, R6, 0x4 ;  /* 0x0000000607067211 */ /* 0x000fe200078e20ff */
[----:B------:R-:W-:Y:S01]  /*0c70*/  VIADD R16, R2, 0x80 ;  /* 0x0000008002107836 */ /* 0x000fe20000000000 */
[----:B------:R-:W-:Y:S01]  /*0c80*/  SHF.R.S32.HI R19, RZ, 0x3, R19 ;  /* 0x00000003ff137819 */ /* 0x000fe20000011413 */
[----:B------:R-:W-:Y:S01]  /*0c90*/  IMAD.IADD R3, R22, 0x1, -R3 ;  /* 0x0000000116037824 */ /* 0x000fe200078e0a03 */
[----:B------:R-:W-:Y:S01]  /*0ca0*/  SHF.R.S32.HI R226, RZ, 0x1f, R17 ;  /* 0x0000001fffe27819 */ /* 0x000fe20000011411 */
[----:B------:R-:W-:Y:S01]  /*0cb0*/  IMAD.IADD R4, R13, 0x1, -R4 ;  /* 0x000000010d047824 */ /* 0x000fe200078e0a04 */
[----:B------:R-:W-:Y:S01]  /*0cc0*/  SHF.R.S32.HI R225, RZ, 0x1f, R16 ;  /* 0x0000001fffe17819 */ /* 0x000fe20000011410 */
[----:B------:R-:W-:-:S02]  /*0cd0*/  IMAD R221, R5, 0x40, R6 ;  /* 0x0000004005dd7824 */ /* 0x000fc400078e0206 */
[----:B------:R-:W-:Y:S02]  /*0ce0*/  IMAD R224, R3, R224, 0xa0 ;  /* 0x000000a003e07424 */ /* 0x000fe400078e02e0 */
[----:B------:R-:W-:-:S07]  /*0cf0*/  IMAD R222, R4, 0x8, R221 ;  /* 0x0000000804de7824 */ /* 0x000fce00078e02dd */
.L_x_3669:
[----:B0-----:R-:W0:Y:S01]  /*0d00*/  SHFL.IDX PT, R0, R220, RZ, 0x1f ;  /* 0x00001fffdc007589 */ /* 0x001e2200000e0000 */
[----:B------:R-:W1:Y:S01]  /*0d10*/  S2UR UR37, SR_CgaCtaId ;  /* 0x00000000002579c3 */ /* 0x000e620000008800 */
[----:B------:R-:W-:Y:S01]  /*0d20*/  ULDC UR4, c[0x0][0xc38] ;  /* 0x00030e0000047ab9 */ /* 0x000fe20000000800 */
[----:B------:R-:W-:Y:S01]  /*0d30*/  ULDC.64 UR6, c[0x0][0x418] ;  /* 0x0001060000067ab9 */ /* 0x000fe20000000a00 */
[----:B------:R-:W-:Y:S02]  /*0d40*/  UISETP.NE.AND UP1, UPT, UR4, 0x1, UPT ;  /* 0x000000010400788c */ /* 0x000fe4000bf25270 */
[----:B------:R-:W-:Y:S01]  /*0d50*/  UISETP.NE.U32.AND UP0, UPT, UR6, URZ, UPT ;  /* 0x0000003f0600728c */ /* 0x000fe2000bf05070 */
[----:B------:R-:W-:Y:S01]  /*0d60*/  UMOV UR39, 0x400 ;  /* 0x0000040000277882 */ /* 0x000fe20000000000 */
[----:B------:R-:W-:Y:S02]  /*0d70*/  ULDC UR4, c[0x0][0xc44] ;  /* 0x0003110000047ab9 */ /* 0x000fe40000000800 */
[----:B------:R-:W-:-:S02]  /*0d80*/  UISETP.NE.AND.EX UP0, UPT, UR7, URZ, UPT, UP0 ;  /* 0x0000003f0700728c */ /* 0x000fc4000bf05300 */
[----:B------:R-:W-:Y:S01]  /*0d90*/  UISETP.NE.AND UP2, UPT, UR4, 0x1, UPT ;  /* 0x000000010400788c */ /* 0x000fe2000bf45270 */
[----:B------:R-:W-:Y:S02]  /*0da0*/  ULDC UR51, c[0x0][0x424] ;  /* 0x0001090000337ab9 */ /* 0x000fe40000000800 */
[----:B------:R-:W-:Y:S01]  /*0db0*/  @UP1 ULDC UR4, c[0x0][0xc3c] ;  /* 0x00030f0000041ab9 */ /* 0x000fe20000000800 */
[----:B------:R-:W-:Y:S01]  /*0dc0*/  USEL UR51, UR51, 0x1, UP0 ;  /* 0x0000000133337887 */ /* 0x000fe20008000000 */
[----:B------:R-:W-:Y:S01]  /*0dd0*/  ULDC UR7, c[0x0][0x2f0] ;  /* 0x0000bc0000077ab9 */ /* 0x000fe20000000800 */
[----:B------:R-:W-:Y:S01]  /*0de0*/  UIMAD.WIDE.U32 UR4, UR41, UR4, URZ ;  /* 0x00000004290472a5 */ /* 0x000fe2000f8e003f */
[----:B------:R-:W-:Y:S01]  /*0df0*/  @UP1 ULDC UR11, c[0x0][0xc40] ;  /* 0x00031000000b1ab9 */ /* 0x000fe20000000800 */
[----:B------:R-:W-:Y:S01]  /*0e00*/  UIMAD UR51, UR51, UR7, URZ ;  /* 0x00000007333372a4 */ /* 0x000fe2000f8e023f */
[----:B0-----:R-:W-:Y:S01]  /*0e10*/  R2UR UR38, R0 ;  /* 0x00000000002672ca */ /* 0x001fe200000e0000 */
[----:B-1----:R-:W-:Y:S01]  /*0e20*/  ULEA UR39, UR37, UR39, 0x18 ;  /* 0x0000002725277291 */ /* 0x002fe2000f8ec03f */
[----:B------:R-:W-:Y:S01]  /*0e30*/  UMOV UR42, UR41 ;  /* 0x00000029002a7c82 */ /* 0x000fe20008000000 */
[----:B------:R-:W-:-:S02]  /*0e40*/  @UP1 USHF.R.U32.HI UR42, URZ, UR11, UR5 ;  /* 0x0000000b3f2a1299 */ /* 0x000fc40008011605 */
[----:B------:R-:W-:Y:S01]  /*0e50*/  UIADD3 UR10, UR39, 0x1e200, URZ ;  /* 0x0001e200270a7890 */ /* 0x000fe2000fffe03f */
[----:B------:R-:W-:Y:S01]  /*0e60*/  @UP2 ULDC.64 UR8, c[0x0][0xc48] ;  /* 0x0003120000082ab9 */ /* 0x000fe20000000a00 */
[----:B------:R-:W-:Y:S02]  /*0e70*/  UIADD3 UR7, UR51, 0x9f, URZ ;  /* 0x0000009f33077890 */ /* 0x000fe4000fffe03f */
[----:B------:R-:W-:-:S04]  /*0e80*/  ULOP3.LUT UP0, URZ, UR10, 0x9f, URZ, 0xc0, !UPT ;  /* 0x0000009f0a3f7892 */ /* 0x000fc8000f80c03f */
[----:B------:R-:W-:Y:S02]  /*0e90*/  ULEA.HI UR6, UR38, UR38, URZ, 0x1 ;  /* 0x0000002626067291 */ /* 0x000fe4000f8f083f */
[----:B------:R-:W-:Y:S02]  /*0ea0*/  UIMAD.WIDE.U32 UR4, UR42, UR8, URZ ;  /* 0x000000082a0472a5 */ /* 0x000fe4000f8e003f */
[----:B------:R-:W-:Y:S01]  /*0eb0*/  ULOP3.LUT UR6, UR6, 0x3e, URZ, 0xc0, !UPT ;  /* 0x0000003e06067892 */ /* 0x000fe2000f8ec03f */
[----:B------:R-:W-:Y:S01]  /*0ec0*/  PLOP3.LUT P0, PT, PT, PT, UP0, 0x80, 0x0 ;  /* 0x000000000000781c */ /* 0x000fe20003f0f008 */
[----:B------:R-:W-:Y:S01]  /*0ed0*/  UMOV UR40, UR42 ;  /* 0x0000002a00287c82 */ /* 0x000fe20008000000 */
[----:B------:R-:W-:Y:S02]  /*0ee0*/  @UP2 USHF.R.U32.HI UR40, URZ, UR9, UR5 ;  /* 0x000000093f282299 */ /* 0x000fe40008011605 */
[----:B------:R-:W-:-:S04]  /*0ef0*/  UIADD3 UR6, UR38, -UR6, URZ ;  /* 0x8000000626067290 */ /* 0x000fc8000fffe03f */
[----:B------:R-:W-:Y:S02]  /*0f00*/  ULEA UR8, UR6, UR10, 0xc ;  /* 0x0000000a06087291 */ /* 0x000fe4000f8e603f */
[----:B------:R-:W-:Y:S02]  /*0f10*/  UIMAD.WIDE UR6, UR7, 0x66666667, URZ ;  /* 0x66666667070678a5 */ /* 0x000fe4000f8e023f */
[----:B------:R-:W-:Y:S02]  /*0f20*/  USHF.R.U32.HI UR8, URZ, 0x4, UR8 ;  /* 0x000000043f087899 */ /* 0x000fe40008011608 */
[----:B------:R-:W-:Y:S02]  /*0f30*/  USHF.R.U32.HI UR50, URZ, 0x1f, UR7 ;  /* 0x0000001f3f327899 */ /* 0x000fe40008011607 */
[----:B------:R-:W-:Y:S02]  /*0f40*/  ULOP3.LUT UR47, UR8, 0x3fff, URZ, 0xc0, !UPT ;  /* 0x00003fff082f7892 */ /* 0x000fe4000f8ec03f */
[----:B------:R-:W-:Y:S01]  /*0f50*/  ULEA.HI.SX32 UR50, UR7, UR50, 0x1a ;  /* 0x0000003207327291 */ /* 0x000fe2000f8fd23f */
[----:B--2345:R-:W-:Y:S11]  /*0f60*/  @!P0 BRA `(.L_x_3637) ;  /* 0x0000000000408947 */ /* 0x03cff60003800000 */
        /* <DEDUP_REMOVED lines=15> */
[----:B-1----:R-:W-:Y:S05]  /*1060*/  CALL.ABS.NOINC R14 ;  /* 0x000000000e007343 */ /* 0x002fea0003c00000 */
.L_x_3637:
        /* <DEDUP_REMOVED lines=11> */
[----:B------:R-:W-:Y:S02]  /*1120*/  @UP1 USHF.R.S32.HI UR9, URZ, 0x1f, UR40 ;  /* 0x0000001f3f091899 */ /* 0x000fe40008011428 */
[----:B------:R-:W-:Y:S02]  /*1130*/  @UP0 UIADD3 UR16, -UR40, URZ, URZ ;  /* 0x0000003f28100290 */ /* 0x000fe4000fffe13f */
[----:B------:R-:W-:Y:S01]  /*1140*/  @UP1 UIADD3 UR20, -UR40, URZ, URZ ;  /* 0x0000003f28141290 */ /* 0x000fe2000fffe13f */
[----:B------:R-:W-:Y:S01]  /*1150*/  @UP0 ULDC.64 UR12, c[0x0][0x9a8] ;  /* 0x00026a00000c0ab9 */ /* 0x000fe20000000a00 */
[----:B------:R-:W-:Y:S01]  /*1160*/  @UP1 ULDC.64 UR14, c[0x0][0x9b8] ;  /* 0x00026e00000e1ab9 */ /* 0x000fe20000000a00 */
[----:B------:R-:W-:Y:S01]  /*1170*/  @UP0 ULDC UR17, c[0x0][0xc44] ;  /* 0x0003110000110ab9 */ /* 0x000fe20000000800 */
[----:B------:R-:W-:Y:S01]  /*1180*/  @UP1 ULDC UR21, c[0x0][0xc44] ;  /* 0x0003110000151ab9 */ /* 0x000fe20000000800 */
[----:B------:R-:W-:-:S02]  /*1190*/  @UP0 UIMAD UR8, UR8, UR12, URZ ;  /* 0x0000000c080802a4 */ /* 0x000fc4000f8e023f */
[----:B------:R-:W-:Y:S02]  /*11a0*/  @UP1 UIMAD UR9, UR9, UR14, URZ ;  /* 0x0000000e090912a4 */ /* 0x000fe4000f8e023f */
[----:B------:R-:W-:Y:S02]  /*11b0*/  @UP0 UIMAD UR16, UR17, UR16, UR42 ;  /* 0x00000010111002a4 */ /* 0x000fe4000f8e022a */
[----:B------:R-:W-:Y:S02]  /*11c0*/  @UP1 UIMAD UR20, UR21, UR20, UR42 ;  /* 0x00000014151412a4 */ /* 0x000fe4000f8e022a */
        /* <DEDUP_REMOVED lines=28> */
[----:B------:R-:W-:Y:S01]  /*1390*/  ULOP3.LUT UR4, UR45, 0x1, URZ, 0xc0, !UPT ;  /* 0x000000012d047892 */ /* 0x000fe2000f8ec03f */
[----:B------:R-:W-:-:S05]  /*13a0*/  IMAD.U32 R9, RZ, RZ, UR46 ;  /* 0x0000002eff097e24 */ /* 0x000fca000f8e00ff */
[----:B------:R-:W-:Y:S01]  /*13b0*/  IMAD.U32 R8, RZ, RZ, UR4 ;  /* 0x00000004ff087e24 */ /* 0x000fe2000f8e00ff */
[----:B------:R-:W-:Y:S01]  /*13c0*/  ULDC UR4, c[0x0][0x9d8] ;  /* 0x0002760000047ab9 */ /* 0x000fe20000000800 */
[----:B------:R-:W-:-:S03]  /*13d0*/  ISETP.NE.AND P0, PT, R9, 0x3, PT ;  /* 0x000000030900780c */ /* 0x000fc60003f05270 */
[----:B------:R-:W-:-:S04]  /*13e0*/  SHF.L.U32 R8, R8, 0x1f, RZ ;  /* 0x0000001f08087819 */ /* 0x000fc800000006ff */
[----:B------:R-:W0:Y:S01]  /*13f0*/  SYNCS.PHASECHK.TRANS64.TRYWAIT P1, [UR39+0x33400], R8 ;  /* 0x03340008ff0075a7 */ /* 0x000e220008020167 */
[----:B--2---:R-:W-:-:S04]  /*1400*/  FMUL.FTZ R0, R3, R0 ;  /* 0x0000000003007220 */ /* 0x004fc80000410000 */
[----:B------:R-:W-:Y:S01]  /*1410*/  FMUL.FTZ R0, R0, UR4 ;  /* 0x0000000400007c20 */ /* 0x000fe20008410000 */
[----:B0-----:R-:W-:Y:S06]  /*1420*/  @!P1 BRA `(.L_x_3638) ;  /* 0x000000fc00e09947 */ /* 0x001fec0003800000 */
.L_x_3737:
[----:B------:R-:W-:Y:S05]  /*1430*/  @!P0 BRA `(.L_x_3639) ;  /* 0x0000000000048947 */ /* 0x000fea0003800000 */
[----:B------:R-:W-:Y:S01]  /*1440*/  BPT.TRAP 0x1 ;  /* 0x000000040000795c */ /* 0x000fe20000300000 */
.L_x_3639:
[----:B0-----:R-:W-:Y:S02]  /*1450*/  IMAD.U32 R3, RZ, RZ, UR43 ;  /* 0x0000002bff037e24 */ /* 0x001fe4000f8e00ff */
[----:B------:R-:W-:-:S03]  /*1460*/  IMAD.U32 R4, RZ, RZ, UR44 ;  /* 0x0000002cff047e24 */ /* 0x000fc6000f8e00ff */
[----:B------:R-:W-:Y:S02]  /*1470*/  LEA R3, R3, UR39, 0x3 ;  /* 0x0000002703037c11 */ /* 0x000fe4000f8e18ff */
[----:B------:R-:W-:-:S04]  /*1480*/  SHF.L.U32 R4, R4, 0x1f, RZ ;  /* 0x0000001f04047819 */ /* 0x000fc800000006ff */
[----:B------:R0:W1:Y:S01]  /*1490*/  SYNCS.PHASECHK.TRANS64.TRYWAIT P1, [R3+URZ+0x33430], R4 ;  /* 0x03343004030075a7 */ /* 0x000062000802017f */
[----:B------:R-:W-:Y:S05]  /*14a0*/  @!P0 BRA `(.L_x_3640) ;  /* 0x0000000000048947 */ /* 0x000fea0003800000 */
[----:B------:R-:W-:Y:S01]  /*14b0*/  BPT.TRAP 0x1 ;  /* 0x000000040000795c */ /* 0x000fe20000300000 */
.L_x_3640:
[----:B------:R-:W-:Y:S01]  /*14c0*/  IMAD.MOV.U32 R119, RZ, RZ, RZ ;  /* 0x000000ffff777224 */ /* 0x000fe200078e00ff */
[----:B-1----:R-:W-:Y:S06]  /*14d0*/  @P1 BRA `(.L_x_3641) ;  /* 0x0000000000081947 */ /* 0x002fec0003800000 */
[----:B------:R-:W1:Y:S02]  /*14e0*/  SYNCS.PHASECHK.TRANS64.TRYWAIT P1, [R3+URZ+0x33430], R4 ;  /* 0x03343004030075a7 */ /* 0x000e64000802017f */
[----:B-1----:R-:W-:Y:S05]  /*14f0*/  @!P1 BRA `(.L_x_3642) ;  /* 0x000000fc00c49947 */ /* 0x002fea0003800000 */
.L_x_3641:
[----:B------:R-:W-:Y:S05]  /*1500*/  WARPSYNC.ALL ;  /* 0x0000000000007948 */ /* 0x000fea0003800000 */
[----:B------:R-:W-:Y:S01]  /*1510*/  UIADD3 UR4, UR39, 0x24200, URZ ;  /* 0x0002420027047890 */ /* 0x000fe2000fffe03f */
[----:B------:R-:W-:Y:S01]  /*1520*/  WARPGROUP.ARRIVE ;  /* 0x00000000000079c5 */ /* 0x000fe20000000000 */
[----:B------:R-:W-:Y:S02]  /*1530*/  ULOP3.LUT UR28, UR47, 0x10000, URZ, 0xfc, !UPT ;  /* 0x000100002f1c7892 */ /* 0x000fe4000f8efc3f */
[----:B------:R-:W-:Y:S01]  /*1540*/  USHF.R.U32.HI UR4, URZ, 0x4, UR4 ;  /* 0x000000043f047899 */ /* 0x000fe20008011604 */
[----:B------:R-:W-:Y:S01]  /*1550*/  UMOV UR25, 0x80000020 ;  /* 0x8000002000197882 */ /* 0x000fe20000000000 */
[----:B------:R-:W-:-:S02]  /*1560*/  UMOV UR27, 0x80000020 ;  /* 0x80000020001b7882 */ /* 0x000fc40000000000 */
[----:B------:R-:W-:Y:S01]  /*1570*/  ULOP3.LUT UR4, UR4, 0x3fff, URZ, 0xc0, !UPT ;  /* 0x00003fff04047892 */ /* 0x000fe2000f8ec03f */
[----:B------:R-:W-:Y:S01]  /*1580*/  UMOV UR24, UR28 ;  /* 0x0000001c00187c82 */ /* 0x000fe20008000000 */
[----:B------:R-:W-:Y:S02]  /*1590*/  UMOV UR5, UR25 ;  /* 0x0000001900057c82 */ /* 0x000fe40008000000 */
[----:B------:R-:W-:Y:S01]  /*15a0*/  ULOP3.LUT UR47, UR4, 0x10000, URZ, 0xfc, !UPT ;  /* 0x00010000042f7892 */ /* 0x000fe2000f8efc3f */
[----:B------:R-:W-:Y:S02]  /*15b0*/  UMOV UR7, 0x80000020 ;  /* 0x8000002000077882 */ /* 0x000fe40000000000 */
[----:B------:R-:W-:Y:S01]  /*15c0*/  UMOV UR4, UR24 ;  /* 0x0000001800047c82 */ /* 0x000fe20008000000 */
[----:B------:R-:W-:Y:S01]  /*15d0*/  UIMAD UR30, UR43, 0x780, UR47 ;  /* 0x000007802b1e78a4 */ /* 0x000fe2000f8e022f */
[----:B------:R-:W-:Y:S01]  /*15e0*/  UMOV UR11, 0x80000020 ;  /* 0x80000020000b7882 */ /* 0x000fe20000000000 */
[----:B------:R-:W-:-:S02]  /*15f0*/  UMOV UR15, 0x80000020 ;  /* 0x80000020000f7882 */ /* 0x000fc40000000000 */
[----:B------:R-:W-:Y:S02]  /*1600*/  UIADD3 UR6, UR30, 0x80, URZ ;  /* 0x000000801e067890 */ /* 0x000fe4000fffe03f */
[----:B------:R-:W-:Y:S02]  /*1610*/  UIADD3 UR8, UR30, 0x100, URZ ;  /* 0x000001001e087890 */ /* 0x000fe4000fffe03f */
[----:B------:R-:W-:Y:S01]  /*1620*/  UMOV UR26, UR30 ;  /* 0x0000001e001a7c82 */ /* 0x000fe20008000000 */
[----:B------:R-:W-:Y:S01]  /*1630*/  UIADD3 UR9, UR30, 0x180, URZ ;  /* 0x000001801e097890 */ /* 0x000fe2000fffe03f */
[----:B------:R-:W-:Y:S01]  /*1640*/  QGMMA.64x32x32.F32.E4M3.E4M3 R88, gdesc[UR24], RZ, !UPT, gsb0 ;  /* 0x00600000185879f3 */ /* 0x000fe2000c0008ff */
[----:B------:R-:W-:Y:S01]  /*1650*/  UMOV UR26, UR6 ;  /* 0x00000006001a7c82 */ /* 0x000fe20008000000 */
[----:B------:R-:W-:Y:S01]  /*1660*/  UMOV UR27, 0x80000020 ;  /* 0x80000020001b7882 */ /* 0x000fe20000000000 */
[----:B------:R-:W-:Y:S01]  /*1670*/  UMOV UR6, UR8 ;  /* 0x0000000800067c82 */ /* 0x000fe20008000000 */
[----:B------:R-:W-:-:S02]  /*1680*/  UIADD3 UR10, UR30, 0x200, URZ ;  /* 0x000002001e0a7890 */ /* 0x000fc4000fffe03f */
[----:B------:R-:W-:Y:S02]  /*1690*/  UIADD3 UR12, UR30, 0x102, URZ ;  /* 0x000001021e0c7890 */ /* 0x000fe4000fffe03f */
[----:B------:R-:W-:Y:S02]  /*16a0*/  UIADD3 UR13, UR30, 0x182, URZ ;  /* 0x000001821e0d7890 */ /* 0x000fe4000fffe03f */
[----:B------:R-:W-:Y:S02]  /*16b0*/  UIADD3 UR14, UR30, 0x202, URZ ;  /* 0x000002021e0e7890 */ /* 0x000fe4000fffe03f */
[----:B------:R-:W-:Y:S01]  /*16c0*/  UIADD3 UR18, UR30, 0x382, URZ ;  /* 0x000003821e127890 */ /* 0x000fe2000fffe03f */
[----:B------:R-:W-:Y:S01]  /*16d0*/  UMOV UR19, 0x80000020 ;  /* 0x8000002000137882 */ /* 0x000fe20000000000 */
[----:B------:R-:W-:Y:S01]  /*16e0*/  UIADD3 UR22, UR30, 0x600, URZ ;  /* 0x000006001e167890 */ /* 0x000fe2000fffe03f */
[----:B------:R-:W-:Y:S01]  /*16f0*/  UMOV UR23, 0x80000020 ;  /* 0x8000002000177882 */ /* 0x000fe20000000000 */
[----:B------:R-:W-:Y:S01]  /*1700*/  UMOV UR31, 0x80000020 ;  /* 0x80000020001f7882 */ /* 0x000fe20000000000 */
[----:B------:R-:W-:-:S02]  /*1710*/  WARPGROUP.DEPBAR.LE gsb0, 0x0 ;  /* 0x00008000000079c5 */ /* 0x000fc40000010000 */
[----:B------:R-:W-:-:S06]  /*1720*/  WARPGROUP.ARRIVE ;  /* 0x00000000000079c5 */ /* 0x000fcc0000000000 */
[----:B------:R-:W-:Y:S01]  /*1730*/  QGMMA.64x32x32.F32.E4M3.E4M3 R72, gdesc[UR24], RZ, !UPT, gsb0 ;  /* 0x00600000184879f3 */ /* 0x000fe2000c0008ff */
[----:B------:R-:W-:Y:S01]  /*1740*/  UMOV UR26, UR9 ;  /* 0x00000009001a7c82 */ /* 0x000fe20008000000 */
[----:B------:R-:W-:Y:S01]  /*1750*/  UMOV UR27, 0x80000020 ;  /* 0x80000020001b7882 */ /* 0x000fe20000000000 */
[----:B------:R-:W-:Y:S02]  /*1760*/  WARPGROUP.DEPBAR.LE gsb0, 0x0 ;  /* 0x00008000000079c5 */ /* 0x000fe40000010000 */
[----:B------:R-:W-:-:S06]  /*1770*/  WARPGROUP.ARRIVE ;  /* 0x00000000000079c5 */ /* 0x000fcc0000000000 */
[----:B------:R-:W-:Y:S01]  /*1780*/  QGMMA.64x32x32.F32.E4M3.E4M3 R56, gdesc[UR4], RZ, !UPT, gsb0 ;  /* 0x00600000043879f3 */ /* 0x000fe2000c0008ff */
[----:B------:R-:W-:Y:S02]  /*1790*/  UIADD3 UR4, UR28, 0x2, URZ ;  /* 0x000000021c047890 */ /* 0x000fe4000fffe03f */
[----:B------:R-:W-:Y:S01]  /*17a0*/  UIADD3 UR6, UR30, 0x2, URZ ;  /* 0x000000021e067890 */ /* 0x000fe2000fffe03f */
[----:B------:R-:W-:Y:S01]  /*17b0*/  UMOV UR5, 0x80000020 ;  /* 0x8000002000057882 */ /* 0x000fe20000000000 */
[----:B------:R-:W-:Y:S01]  /*17c0*/  UMOV UR7, 0x80000020 ;  /* 0x8000002000077882 */ /* 0x000fe20000000000 */
[----:B------:R-:W-:Y:S02]  /*17d0*/  UMOV UR9, UR5 ;  /* 0x0000000500097c82 */ /* 0x000fe40008000000 */
[----:B------:R-:W-:Y:S01]  /*17e0*/  UMOV UR8, UR4 ;  /* 0x0000000400087c82 */ /* 0x000fe20008000000 */
[----:B------:R-:W-:Y:S02]  /*17f0*/  WARPGROUP.DEPBAR.LE gsb0, 0x0 ;  /* 0x00008000000079c5 */ /* 0x000fe40000010000 */
[----:B------:R-:W-:-:S06]  /*1800*/  WARPGROUP.ARRIVE ;  /* 0x00000000000079c5 */ /* 0x000fcc0000000000 */
[----:B------:R-:W-:Y:S01]  /*1810*/  QGMMA.64x32x32.F32.E4M3.E4M3 R40, gdesc[UR24], RZ, !UPT, gsb0 ;  /* 0x00600000182879f3 */ /* 0x000fe2000c0008ff */
[----:B------:R-:W-:Y:S01]  /*1820*/  UMOV UR26, UR10 ;  /* 0x0000000a001a7c82 */ /* 0x000fe20008000000 */
[----:B------:R-:W-:Y:S01]  /*1830*/  UMOV UR27, 0x80000020 ;  /* 0x80000020001b7882 */ /* 0x000fe20000000000 */
[----:B------:R-:W-:Y:S01]  /*1840*/  UIADD3 UR10, UR30, 0x82, URZ ;  /* 0x000000821e0a7890 */ /* 0x000fe2000fffe03f */
[----:B------:R-:W-:Y:S02]  /*1850*/  WARPGROUP.DEPBAR.LE gsb0, 0x0 ;  /* 0x00008000000079c5 */ /* 0x000fe40000010000 */
[----:B------:R-:W-:-:S06]  /*1860*/  WARPGROUP.ARRIVE ;  /* 0x00000000000079c5 */ /* 0x000fcc0000000000 */
[----:B------:R-:W-:Y:S03]  /*1870*/  QGMMA.64x32x32.F32.E4M3.E4M3 R24, gdesc[UR24], RZ, !UPT, gsb0 ;  /* 0x00600000181879f3 */ /* 0x000fe6000c0008ff */
[----:B------:R-:W-:Y:S02]  /*1880*/  WARPGROUP.DEPBAR.LE gsb0, 0x0 ;  /* 0x00008000000079c5 */ /* 0x000fe40000010000 */
[----:B------:R-:W-:-:S06]  /*1890*/  WARPGROUP.ARRIVE ;  /* 0x00000000000079c5 */ /* 0x000fcc0000000000 */
[----:B------:R-:W-:Y:S01]  /*18a0*/  QGMMA.64x32x32.F32.E4M3.E4M3 R88, gdesc[UR4], R88, gsb0 ;  /* 0x00600000045879f3 */ /* 0x000fe20008000858 */
[----:B------:R-:W-:Y:S01]  /*18b0*/  UMOV UR6, UR10 ;  /* 0x0000000a00067c82 */ /* 0x000fe20008000000 */
[----:B------:R-:W-:Y:S01]  /*18c0*/  UMOV UR7, 0x80000020 ;  /* 0x8000002000077882 */ /* 0x000fe20000000000 */
[----:B------:R-:W-:Y:S01]  /*18d0*/  UMOV UR10, UR12 ;  /* 0x0000000c000a7c82 */ /* 0x000fe20008000000 */
[----:B------:R-:W-:Y:S02]  /*18e0*/  WARPGROUP.DEPBAR.LE gsb0, 0x0 ;  /* 0x00008000000079c5 */ /* 0x000fe40000010000 */
[----:B------:R-:W-:-:S06]  /*18f0*/  WARPGROUP.ARRIVE ;  /* 0x00000000000079c5 */ /* 0x000fcc0000000000 */
[----:B------:R-:W-:Y:S01]  /*1900*/  QGMMA.64x32x32.F32.E4M3.E4M3 R72, gdesc[UR4], R72, gsb0 ;  /* 0x00600000044879f3 */ /* 0x000fe20008000848 */
[----:B------:R-:W-:Y:S01]  /*1910*/  UMOV UR6, UR13 ;  /* 0x0000000d00067c82 */ /* 0x000fe20008000000 */
[----:B------:R-:W-:Y:S01]  /*1920*/  UMOV UR7, 0x80000020 ;  /* 0x8000002000077882 */ /* 0x000fe20000000000 */
[----:B------:R-:W-:Y:S02]  /*1930*/  WARPGROUP.DEPBAR.LE gsb0, 0x0 ;  /* 0x00008000000079c5 */ /* 0x000fe40000010000 */
[----:B------:R-:W-:-:S06]  /*1940*/  WARPGROUP.ARRIVE ;  /* 0x00000000000079c5 */ /* 0x000fcc0000000000 */
[----:B------:R-:W-:Y:S01]  /*1950*/  QGMMA.64x32x32.F32.E4M3.E4M3 R56, gdesc[UR8], R56, gsb0 ;  /* 0x00600000083879f3 */ /* 0x000fe20008000838 */
        /* <DEDUP_REMOVED lines=8> */
[----:B------:R-:W-:Y:S01]  /*19e0*/  QGMMA.64x32x32.F32.E4M3.E4M3 R40, gdesc[UR4], R40, gsb0 ;  /* 0x00600000042879f3 */ /* 0x000fe20008000828 */
[----:B------:R-:W-:Y:S01]  /*19f0*/  UMOV UR6, UR14 ;  /* 0x0000000e00067c82 */ /* 0x000fe20008000000 */
[----:B------:R-:W-:Y:S01]  /*1a00*/  UMOV UR7, 0x80000020 ;  /* 0x8000002000077882 */ /* 0x000fe20000000000 */
[----:B------:R-:W-:Y:S01]  /*1a10*/  UIADD3 UR14, UR30, 0x380, URZ ;  /* 0x000003801e0e7890 */ /* 0x000fe2000fffe03f */
[----:B------:R-:W-:Y:S02]  /*1a20*/  WARPGROUP.DEPBAR.LE gsb0, 0x0 ;  /* 0x00008000000079c5 */ /* 0x000fe40000010000 */
[----:B------:R-:W-:-:S06]  /*1a30*/  WARPGROUP.ARRIVE ;  /* 0x00000000000079c5 */ /* 0x000fcc0000000000 */
[----:B------:R-:W-:Y:S01]  /*1a40*/  QGMMA.64x32x32.F32.E4M3.E4M3 R24, gdesc[UR4], R24, gsb0 ;  /* 0x00600000041879f3 */ /* 0x000fe20008000818 */
[----:B------:R-:W-:Y:S02]  /*1a50*/  UIADD3 UR6, UR30, 0x300, URZ ;  /* 0x000003001e067890 */ /* 0x000fe4000fffe03f */
[----:B------:R-:W-:Y:S01]  /*1a60*/  UIADD3 UR7, UR30, 0x400, URZ ;  /* 0x000004001e077890 */ /* 0x000fe2000fffe03f */
        /* <DEDUP_REMOVED lines=60> */
[----:B------:R-:W-:Y:S03]  /*1e30*/  QGMMA.64x32x32.F32.E4M3.E4M3 R24, gdesc[UR12], R24, gsb0 ;  /* 0x006000000c1879f3 */ /* 0x000fe60008000818 */
        /* <DEDUP_REMOVED lines=35> */
[----:B------:R-:W-:-:S03]  /*2070*/  UIADD3 UR6, UR30, 0x702, URZ ;  /* 0x000007021e067890 */ /* 0x000fc6000fffe03f */
        /* <DEDUP_REMOVED lines=18> */
[----:B------:R-:W-:Y:S05]  /*21a0*/  @!P0 BRA `(.L_x_3643) ;  /* 0x0000000000048947 */ /* 0x000fea0003800000 */
[----:B------:R-:W-:Y:S01]  /*21b0*/  BPT.TRAP 0x1 ;  /* 0x000000040000795c */ /* 0x000fe20000300000 */
.L_x_3643:
        /* <DEDUP_REMOVED lines=14> */
[C---:B01----:R-:W-:Y:S01]  /*22a0*/  FMUL.FTZ R4, R0.reuse, R91 ;  /* 0x0000005b00047220 */ /* 0x043fe20000410000 */
        /* <DEDUP_REMOVED lines=17> */
[C---:B0-----:R-:W-:Y:S01]  /*23c0*/  FMUL.FTZ R60, R0.reuse, R66 ;  /* 0x00000042003c7220 */ /* 0x041fe20000410000 */
[C---:B------:R-:W-:Y:S01]  /*23d0*/  FMUL.FTZ R62, R0.reuse, R65 ;  /* 0x00000041003e7220 */ /* 0x040fe20000410000 */
[C---:B------:R-:W-:Y:S01]  /*23e0*/  FMUL.FTZ R44, R0.reuse, R44 ;  /* 0x0000002c002c7220 */ /* 0x040fe20000410000 */
[C---:B------:R-:W-:Y:S01]  /*23f0*/  FMUL.FTZ R12, R0.reuse, R99 ;  /* 0x00000063000c7220 */ /* 0x040fe20000410000 */
[C---:B------:R-:W-:Y:S01]  /*2400*/  FMUL.FTZ R15, R0.reuse, R102 ;  /* 0x00000066000f7220 */ /* 0x040fe20000410000 */
[C---:B------:R-:W-:Y:S01]  /*2410*/  FMUL.FTZ R14, R0.reuse, R103 ;  /* 0x00000067000e7220 */ /* 0x040fe20000410000 */
[----:B------:R-:W-:Y:S01]  /*2420*/  FMUL.FTZ R94, R0, R80 ;  /* 0x00000050005e7220 */ /* 0x000fe20000410000 */
[----:B------:R0:W-:Y:S01]  /*2430*/  MUFU.TANH R66, R40 ;  /* 0x0000002800427308 */ /* 0x0001e20000002400 */
[----:B-1----:R-:W-:-:S02]  /*2440*/  IMAD.U32 R25, RZ, RZ, UR50 ;  /* 0x00000032ff197e24 */ /* 0x002fc4000f8e00ff */
[C---:B------:R-:W-:Y:S01]  /*2450*/  FMUL.FTZ R73, R0.reuse, R74 ;  /* 0x0000004a00497220 */ /* 0x040fe20000410000 */
[C---:B------:R-:W-:Y:S01]  /*2460*/  FMUL.FTZ R80, R0.reuse, R81 ;  /* 0x0000005100507220 */ /* 0x040fe20000410000 */
[C---:B------:R-:W-:Y:S01]  /*2470*/  FMUL.FTZ R72, R0.reuse, R75 ;  /* 0x0000004b00487220 */ /* 0x040fe20000410000 */
[C---:B------:R-:W-:Y:S01]  /*2480*/  FMUL.FTZ R84, R0.reuse, R84 ;  /* 0x0000005400547220 */ /* 0x040fe20000410000 */
[C---:B------:R-:W-:Y:S01]  /*2490*/  FMUL.FTZ R75, R0.reuse, R78 ;  /* 0x0000004e004b7220 */ /* 0x040fe20000410000 */
[----:B------:R-:W-:Y:S01]  /*24a0*/  FMUL.FTZ R85, R0, R85 ;  /* 0x0000005500557220 */ /* 0x000fe20000410000 */
[----:B------:R-:W-:Y:S01]  /*24b0*/  MUFU.TANH R10, R10 ;  /* 0x0000000a000a7308 */ /* 0x000fe20000002400 */
[----:B0-----:R-:W-:Y:S02]  /*24c0*/  VIADD R40, R224, UR51 ;  /* 0x00000033e0287c36 */ /* 0x001fe40008000000 */
[C---:B------:R-:W-:Y:S01]  /*24d0*/  FMUL.FTZ R74, R0.reuse, R79 ;  /* 0x0000004f004a7220 */ /* 0x040fe20000410000 */
[C---:B------:R-:W-:Y:S01]  /*24e0*/  FMUL.FTZ R81, R0.reuse, R56 ;  /* 0x0000003800517220 */ /* 0x040fe20000410000 */
[----:B------:R-:W-:Y:S01]  /*24f0*/  FMUL.FTZ R55, R0, R55 ;  /* 0x0000003700377220 */ /* 0x000fe20000410000 */
[----:B------:R-:W-:-:S02]  /*2500*/  IMAD R116, R25, -0xa0, R40 ;  /* 0xffffff6019747824 */ /* 0x000fc400078e0228 */
        /* <DEDUP_REMOVED lines=10> */
[----:B------:R-:W0:Y:S01]  /*25b0*/  MUFU.TANH R20, R20 ;  /* 0x0000001400147308 */ /* 0x000e220000002400 */
[----:B--2---:R-:W-:Y:S01]  /*25c0*/  FSEL R25, R6, -INF , P4 ;  /* 0xff80000006197808 */ /* 0x004fe20002000000 */
[----:B------:R-:W-:Y:S01]  /*25d0*/  FMUL.FTZ R53, R0, R53 ;  /* 0x0000003500357220 */ /* 0x000fe20000410000 */
[----:B------:R-:W-:Y:S01]  /*25e0*/  ISETP.GT.AND P1, PT, R116, 0x9, PT ;  /* 0x000000097400780c */ /* 0x000fe20003f24270 */
[----:B------:R-:W-:Y:S01]  /*25f0*/  FMUL.FTZ R56, R0, R59 ;  /* 0x0000003b00387220 */ /* 0x000fe20000410000 */
[----:B------:R-:W-:Y:S01]  /*2600*/  ISETP.GT.AND P6, PT, R116, 0x10, PT ;  /* 0x000000107400780c */ /* 0x000fe20003fc4270 */
[----:B------:R-:W-:Y:S01]  /*2610*/  FMUL.FTZ R68, R0, R68 ;  /* 0x0000004400447220 */ /* 0x000fe20000410000 */
[----:B------:R-:W-:Y:S01]  /*2620*/  ISETP.GT.AND P5, PT, R116, 0x11, PT ;  /* 0x000000117400780c */ /* 0x000fe20003fa4270 */
[----:B------:R-:W1:Y:S01]  /*2630*/  MUFU.TANH R5, R5 ;  /* 0x0000000500057308 */ /* 0x000e620000002400 */
        /* <DEDUP_REMOVED lines=8> */
[----:B0-----:R-:W-:Y:S01]  /*26c0*/  FSEL R40, R20, -INF , P6 ;  /* 0xff80000014287808 */ /* 0x001fe20003000000 */
[C---:B------:R-:W-:Y:S01]  /*26d0*/  FMUL.FTZ R65, R0.reuse, R70 ;  /* 0x0000004600417220 */ /* 0x040fe20000410000 */
[C---:B------:R-:W-:Y:S01]  /*26e0*/  FMUL.FTZ R45, R0.reuse, R45 ;  /* 0x0000002d002d7220 */ /* 0x040fe20000410000 */
[C---:B------:R-:W-:Y:S01]  /*26f0*/  FMUL.FTZ R42, R0.reuse, R42 ;  /* 0x0000002a002a7220 */ /* 0x040fe20000410000 */
[C---:B------:R-:W-:Y:S01]  /*2700*/  FMUL.FTZ R33, R0.reuse, R33 ;  /* 0x0000002100217220 */ /* 0x040fe20000410000 */
[C---:B------:R-:W-:Y:S01]  /*2710*/  FMUL.FTZ R43, R0.reuse, R43 ;  /* 0x0000002b002b7220 */ /* 0x040fe20000410000 */
[C---:B------:R-:W-:Y:S01]  /*2720*/  FMUL.FTZ R46, R0.reuse, R46 ;  /* 0x0000002e002e7220 */ /* 0x040fe20000410000 */
[----:B------:R0:W-:Y:S01]  /*2730*/  MUFU.TANH R108, R26 ;  /* 0x0000001a006c7308 */ /* 0x0001e20000002400 */
[----:B-1----:R-:W-:Y:S01]  /*2740*/  FSEL R5, R5, -INF , P4 ;  /* 0xff80000005057808 */ /* 0x002fe20002000000 */
[----:B------:R-:W-:Y:S01]  /*2750*/  FMUL.FTZ R36, R0, R36 ;  /* 0x0000002400247220 */ /* 0x000fe20000410000 */
[----:B------:R-:W-:Y:S01]  /*2760*/  ISETP.GT.AND P4, PT, R116, 0x18, PT ;  /* 0x000000187400780c */ /* 0x000fe20003f84270 */
[C---:B------:R-:W-:Y:S01]  /*2770*/  FMUL.FTZ R24, R0.reuse, R24 ;  /* 0x0000001800187220 */ /* 0x040fe20000410000 */
[C---:B------:R-:W-:Y:S01]  /*2780*/  FMUL.FTZ R47, R0.reuse, R47 ;  /* 0x0000002f002f7220 */ /* 0x040fe20000410000 */
[C---:B------:R-:W-:Y:S01]  /*2790*/  FMUL.FTZ R32, R0.reuse, R32 ;  /* 0x0000002000207220 */ /* 0x040fe20000410000 */
[C---:B------:R-:W-:Y:S01]  /*27a0*/  FMUL.FTZ R27, R0.reuse, R27 ;  /* 0x0000001b001b7220 */ /* 0x040fe20000410000 */
[----:B------:R-:W1:Y:S01]  /*27b0*/  MUFU.TANH R4, R4 ;  /* 0x0000000400047308 */ /* 0x000e620000002400 */
[----:B0-----:R-:W-:Y:S01]  /*27c0*/  FSEL R26, R7, -INF , P3 ;  /* 0xff800000071a7808 */ /* 0x001fe20001800000 */
[C---:B------:R-:W-:Y:S01]  /*27d0*/  FMUL.FTZ R37, R0.reuse, R37 ;  /* 0x0000002500257220 */ /* 0x040fe20000410000 */
[C---:B------:R-:W-:Y:S01]  /*27e0*/  FMUL.FTZ R35, R0.reuse, R35 ;  /* 0x0000002300237220 */ /* 0x040fe20000410000 */
[----:B------:R-:W-:Y:S01]  /*27f0*/  ULDC UR6, c[0x0][0x988] ;  /* 0x0002620000067ab9 */ /* 0x000fe20000000800 */
[----:B------:R-:W-:Y:S01]  /*2800*/  FMNMX.FTZ R7, R25, R26, !PT ;  /* 0x0000001a19077209 */ /* 0x000fe20007810000 */
[C---:B------:R-:W-:Y:S01]  /*2810*/  FMUL.FTZ R38, R0.reuse, R38 ;  /* 0x0000002600267220 */ /* 0x040fe20000410000 */
[----:B------:R-:W-:Y:S01]  /*2820*/  P2R R104, PR, RZ, 0x1 ;  /* 0x00000001ff687803 */ /* 0x000fe20000000000 */
[----:B------:R-:W0:Y:S01]  /*2830*/  MUFU.TANH R89, R89 ;  /* 0x0000005900597308 */ /* 0x000e220000002400 */
[C---:B------:R-:W-:Y:S01]  /*2840*/  FMUL.FTZ R39, R0.reuse, R39 ;  /* 0x0000002700277220 */ /* 0x040fe20000410000 */
[C---:B------:R-:W-:Y:S01]  /*2850*/  FMUL.FTZ R30, R0.reuse, R30 ;  /* 0x0000001e001e7220 */ /* 0x040fe20000410000 */
[C---:B------:R-:W-:Y:S01]  /*2860*/  FMUL.FTZ R31, R0.reuse, R31 ;  /* 0x0000001f001f7220 */ /* 0x040fe20000410000 */
[----:B------:R-:W-:Y:S01]  /*2870*/  FMUL.FTZ R34, R0, R34 ;  /* 0x0000002200227220 */ /* 0x000fe20000410000 */
[----:B------:R-:W-:Y:S01]  /*2880*/  R2UR UR7, R3 ;  /* 0x00000000030772ca */ /* 0x000fe200000e0000 */
[----:B------:R-:W-:Y:S01]  /*2890*/  UISETP.GE.AND UP0, UPT, UR51, 0xa1, UPT ;  /* 0x000000a13300788c */ /* 0x000fe2000bf06270 */
[--C-:B------:R-:W-:Y:S01]  /*28a0*/  IMAD.MOV.U32 R118, RZ, RZ, R119.reuse ;  /* 0x000000ffff767224 */ /* 0x100fe200078e0077 */
[----:B------:R2:W-:Y:S01]  /*28b0*/  MUFU.TANH R110, R28 ;  /* 0x0000001c006e7308 */ /* 0x0005e20000002400 */
[----:B-1----:R-:W-:Y:S01]  /*28c0*/  FSEL R4, R4, -INF , P3 ;  /* 0xff80000004047808 */ /* 0x002fe20001800000 */
[----:B------:R-:W-:Y:S01]  /*28d0*/  IMAD.MOV.U32 R117, RZ, RZ, R119 ;  /* 0x000000ffff757224 */ /* 0x000fe200078e0077 */
[----:B------:R-:W-:-:S05]  /*28e0*/  ISETP.GT.AND P3, PT, R116, 0x19, PT ;  /* 0x000000197400780c */ /* 0x000fca0003f64270 */
[----:B------:R-:W1:Y:S01]  /*28f0*/  MUFU.TANH R8, R8 ;  /* 0x0000000800087308 */ /* 0x000e620000002400 */
[----:B--2---:R-:W-:Y:S01]  /*2900*/  FSEL R28, R10, -INF , P2 ;  /* 0xff8000000a1c7808 */ /* 0x004fe20001000000 */
[----:B------:R-:W-:Y:S01]  /*2910*/  UIADD3 UR7, UR7, 0x33440, URZ ;  /* 0x0003344007077890 */ /* 0x000fe2000fffe03f */
[----:B0-----:R-:W-:Y:S02]  /*2920*/  FSEL R89, R89, -INF , P4 ;  /* 0xff80000059597808 */ /* 0x001fe40002000000 */
[----:B------:R-:W-:Y:S01]  /*2930*/  FMNMX.FTZ R6, R28, R7, !PT ;  /* 0x000000071c067209 */ /* 0x000fe20007810000 */
[----:B------:R-:W-:Y:S02]  /*2940*/  UPRMT UR7, UR37, 0x654, UR7 ;  /* 0x0000065425077896 */ /* 0x000fe40008000007 */
[----:B------:R-:W0:Y:S07]  /*2950*/  MUFU.TANH R88, R88 ;  /* 0x0000005800587308 */ /* 0x000e2e0000002400 */
[----:B------:R-:W-:Y:S01]  /*2960*/  SYNCS.ARRIVE.TRANS64.RED.A1T0 RZ, [UR7], RZ ;  /* 0x000000ffffff79a7 */ /* 0x000fe20008100407 */
[----:B------:R2:W-:Y:S01]  /*2970*/  MUFU.TANH R111, R29 ;  /* 0x0000001d006f7308 */ /* 0x0005e20000002400 */
[----:B-1----:R-:W-:-:S02]  /*2980*/  FSEL R8, R8, -INF , P2 ;  /* 0xff80000008087808 */ /* 0x002fc40001000000 */
[----:B------:R-:W-:-:S05]  /*2990*/  ISETP.GT.AND P2, PT, R116, 0x20, PT ;  /* 0x000000207400780c */ /* 0x000fca0003f44270 */
[----:B------:R-:W1:Y:S01]  /*29a0*/  MUFU.TANH R9, R9 ;  /* 0x0000000900097308 */ /* 0x000e620000002400 */
[----:B--2---:R-:W-:Y:S02]  /*29b0*/  FSEL R29, R11, -INF , P1 ;  /* 0xff8000000b1d7808 */ /* 0x004fe40000800000 */
[----:B0-----:R-:W-:Y:S02]  /*29c0*/  FSEL R88, R88, -INF , P3 ;  /* 0xff80000058587808 */ /* 0x001fe40001800000 */
[----:B------:R-:W-:-:S03]  /*29d0*/  FMNMX.FTZ R7, R29, R6, !PT ;  /* 0x000000061d077209 */ /* 0x000fc60007810000 */
[----:B------:R-:W0:Y:S01]  /*29e0*/  MUFU.TANH R90, R90 ;  /* 0x0000005a005a7308 */ /* 0x000e220000002400 */
[----:B------:R-:W-:-:S07]  /*29f0*/  FMNMX.FTZ R7, R40, R7, !PT ;  /* 0x0000000728077209 */ /* 0x000fce0007810000 */
[----:B------:R2:W-:Y:S01]  /*2a00*/  MUFU.TANH R95, R62 ;  /* 0x0000003e005f7308 */ /* 0x0005e20000002400 */
[----:B-1----:R-:W-:Y:S02]  /*2a10*/  FSEL R9, R9, -INF , P1 ;  /* 0xff80000009097808 */ /* 0x002fe40000800000 */
[----:B------:R-:W-:-:S05]  /*2a20*/  ISETP.GT.AND P1, PT, R116, 0x21, PT ;  /* 0x000000217400780c */ /* 0x000fca0003f24270 */
[----:B------:R-:W1:Y:S01]  /*2a30*/  MUFU.TANH R13, R13 ;  /* 0x0000000d000d7308 */ /* 0x000e620000002400 */
[----:B--2---:R-:W-:Y:S01]  /*2a40*/  FMUL.FTZ R62, R0, R71 ;  /* 0x00000047003e7220 */ /* 0x004fe20000410000 */
[----:B0-----:R-:W-:-:S06]  /*2a50*/  FSEL R90, R90, -INF , P2 ;  /* 0xff8000005a5a7808 */ /* 0x001fcc0001000000 */
[----:B------:R-:W0:Y:S08]  /*2a60*/  MUFU.TANH R91, R91 ;  /* 0x0000005b005b7308 */ /* 0x000e300000002400 */
[----:B------:R2:W-:Y:S01]  /*2a70*/  MUFU.TANH R71, R44 ;  /* 0x0000002c00477308 */ /* 0x0005e20000002400 */
[----:B-1----:R-:W-:Y:S02]  /*2a80*/  FSEL R13, R13, -INF , P6 ;  /* 0xff8000000d0d7808 */ /* 0x002fe40003000000 */
[----:B------:R-:W-:-:S05]  /*2a90*/  ISETP.GT.AND P6, PT, R116, 0x28, PT ;  /* 0x000000287400780c */ /* 0x000fca0003fc4270 */
[----:B------:R-:W1:Y:S01]  /*2aa0*/  MUFU.TANH R12, R12 ;  /* 0x0000000c000c7308 */ /* 0x000e620000002400 */
[----:B--2---:R-:W-:Y:S02]  /*2ab0*/  FSEL R44, R21, -INF , P5 ;  /* 0xff800000152c7808 */ /* 0x004fe40002800000 */
[----:B0-----:R-:W-:Y:S02]  /*2ac0*/  FSEL R91, R91, -INF , P1 ;  /* 0xff8000005b5b7808 */ /* 0x001fe40000800000 */
[----:B------:R-:W-:-:S03]  /*2ad0*/  FMNMX.FTZ R6, R44, R7, !PT ;  /* 0x000000072c067209 */ /* 0x000fc60007810000 */
[----:B------:R-:W0:Y:S01]  /*2ae0*/  MUFU.TANH R92, R92 ;  /* 0x0000005c005c7308 */ /* 0x000e220000002400 */
[----:B------:R-:W-:-:S04]  /*2af0*/  FMNMX.FTZ R7, R89, R6, !PT ;  /* 0x0000000659077209 */ /* 0x000fc80007810000 */
[----:B------:R-:W-:-:S03]  /*2b00*/  FMNMX.FTZ R7, R88, R7, !PT ;  /* 0x0000000758077209 */ /* 0x000fc60007810000 */
[----:B------:R-:W2:Y:S01]  /*2b10*/  MUFU.TANH R15, R15 ;  /* 0x0000000f000f7308 */ /* 0x000ea20000002400 */
[----:B------:R-:W-:Y:S02]  /*2b20*/  FMNMX.FTZ R6, R90, R7, !PT ;  /* 0x000000075a067209 */ /* 0x000fe40007810000 */
[----:B-1----:R-:W-:Y:S02]  /*2b30*/  FSEL R12, R12, -INF , P5 ;  /* 0xff8000000c0c7808 */ /* 0x002fe40002800000 */
[----:B------:R-:W-:Y:S02]  /*2b40*/  ISETP.GT.AND P5, PT, R116, 0x29, PT ;  /* 0x000000297400780c */ /* 0x000fe40003fa4270 */
[----:B------:R-:W-:Y:S01]  /*2b50*/  FMNMX.FTZ R7, R91, R6, !PT ;  /* 0x000000065b077209 */ /* 0x000fe20007810000 */
[----:B------:R-:W1:Y:S01]  /*2b60*/  MUFU.TANH R93, R93 ;  /* 0x0000005d005d7308 */ /* 0x000e620000002400 */
[----:B0-----:R-:W-:-:S04]  /*2b70*/  FSEL R92, R92, -INF , P6 ;  /* 0xff8000005c5c7808 */ /* 0x001fc80003000000 */
[----:B------:R-:W-:-:S03]  /*2b80*/  FMNMX.FTZ R6, R92, R7, !PT ;  /* 0x000000075c067209 */ /* 0x000fc60007810000 */
[----:B------:R-:W0:Y:S01]  /*2b90*/  MUFU.TANH R14, R14 ;  /* 0x0000000e000e7308 */ /* 0x000e220000002400 */
[----:B--2---:R-:W-:Y:S02]  /*2ba0*/  FSEL R15, R15, -INF , P4 ;  /* 0xff8000000f0f7808 */ /* 0x004fe40002000000 */
[----:B------:R-:W-:-:S05]  /*2bb0*/  ISETP.GT.AND P4, PT, R116, 0x30, PT ;  /* 0x000000307400780c */ /* 0x000fca0003f84270 */
[----:B------:R-:W-:Y:S01]  /*2bc0*/  MUFU.TANH R94, R94 ;  /* 0x0000005e005e7308 */ /* 0x000fe20000002400 */
[----:B-1----:R-:W-:-:S04]  /*2bd0*/  FSEL R93, R93, -INF , P5 ;  /* 0xff8000005d5d7808 */ /* 0x002fc80002800000 */
[----:B------:R-:W-:-:S03]  /*2be0*/  FMNMX.FTZ R6, R93, R6, !PT ;  /* 0x000000065d067209 */ /* 0x000fc60007810000 */
[----:B------:R-:W1:Y:S01]  /*2bf0*/  MUFU.TANH R73, R73 ;  /* 0x0000004900497308 */ /* 0x000e620000002400 */
[----:B0-----:R-:W-:Y:S02]  /*2c00*/  FSEL R14, R14, -INF , P3 ;  /* 0xff8000000e0e7808 */ /* 0x001fe40001800000 */
[----:B------:R-:W-:-:S05]  /*2c10*/  ISETP.GT.AND P3, PT, R116, 0x31, PT ;  /* 0x000000317400780c */ /* 0x000fca0003f64270 */
[----:B------:R-:W0:Y:S08]  /*2c20*/  MUFU.TANH R80, R80 ;  /* 0x0000005000507308 */ /* 0x000e300000002400 */
[----:B------:R-:W2:Y:S01]  /*2c30*/  MUFU.TANH R72, R72 ;  /* 0x0000004800487308 */ /* 0x000ea20000002400 */
[----:B-1----:R-:W-:Y:S02]  /*2c40*/  FSEL R73, R73, -INF , P2 ;  /* 0xff80000049497808 */ /* 0x002fe40001000000 */
[----:B------:R-:W-:-:S05]  /*2c50*/  ISETP.GT.AND P2, PT, R116, 0x38, PT ;  /* 0x000000387400780c */ /* 0x000fca0003f44270 */
[----:B------:R-:W-:Y:S01]  /*2c60*/  MUFU.TANH R84, R84 ;  /* 0x0000005400547308 */ /* 0x000fe20000002400 */
[----:B0-----:R-:W-:-:S07]  /*2c70*/  FSEL R80, R80, -INF , P3 ;  /* 0xff80000050507808 */ /* 0x001fce0001800000 */
[----:B------:R-:W0:Y:S01]  /*2c80*/  MUFU.TANH R75, R75 ;  /* 0x0000004b004b7308 */ /* 0x000e220000002400 */
[----:B--2---:R-:W-:Y:S02]  /*2c90*/  FSEL R72, R72, -INF , P1 ;  /* 0xff80000048487808 */ /* 0x004fe40000800000 */
[----:B------:R-:W-:-:S05]  /*2ca0*/  ISETP.GT.AND P1, PT, R116, 0x39, PT ;  /* 0x000000397400780c */ /* 0x000fca0003f24270 */
[----:B------:R-:W-:Y:S08]  /*2cb0*/  MUFU.TANH R85, R85 ;  /* 0x0000005500557308 */ /* 0x000ff00000002400 */
[----:B------:R-:W1:Y:S01]  /*2cc0*/  MUFU.TANH R74, R74 ;  /* 0x0000004a004a7308 */ /* 0x000e620000002400 */
[----:B0-----:R-:W-:Y:S02]  /*2cd0*/  FSEL R75, R75, -INF , P6 ;  /* 0xff8000004b4b7808 */ /* 0x001fe40003000000 */
[----:B------:R-:W-:-:S05]  /*2ce0*/  ISETP.GT.AND P6, PT, R116, 0x40, PT ;  /* 0x000000407400780c */ /* 0x000fca0003fc4270 */
[----:B------:R-:W-:Y:S08]  /*2cf0*/  MUFU.TANH R81, R81 ;  /* 0x0000005100517308 */ /* 0x000ff00000002400 */
[----:B------:R0:W-:Y:S01]  /*2d00*/  MUFU.TANH R106, R55 ;  /* 0x00000037006a7308 */ /* 0x0001e20000002400 */
[----:B-1----:R-:W-:Y:S02]  /*2d10*/  FSEL R74, R74, -INF , P5 ;  /* 0xff8000004a4a7808 */ /* 0x002fe40002800000 */
[----:B------:R-:W-:-:S05]  /*2d20*/  ISETP.GT.AND P5, PT, R116, 0x41, PT ;  /* 0x000000417400780c */ /* 0x000fca0003fa4270 */
[----:B------:R-:W1:Y:S01]  /*2d30*/  MUFU.TANH R77, R77 ;  /* 0x0000004d004d7308 */ /* 0x000e620000002400 */
[----:B0-----:R-:W-:-:S04]  /*2d40*/  FSEL R55, R94, -INF , P4 ;  /* 0xff8000005e377808 */ /* 0x001fc80002000000 */
[----:B------:R-:W-:-:S03]  /*2d50*/  FMNMX.FTZ R7, R55, R6, !PT ;  /* 0x0000000637077209 */ /* 0x000fc60007810000 */
[----:B------:R-:W-:Y:S01]  /*2d60*/  MUFU.TANH R82, R82 ;  /* 0x0000005200527308 */ /* 0x000fe20000002400 */
[----:B------:R-:W-:-:S07]  /*2d70*/  FMNMX.FTZ R7, R80, R7, !PT ;  /* 0x0000000750077209 */ /* 0x000fce0007810000 */
[----:B------:R-:W0:Y:S01]  /*2d80*/  MUFU.TANH R76, R76 ;  /* 0x0000004c004c7308 */ /* 0x000e220000002400 */
[----:B-1----:R-:W-:Y:S02]  /*2d90*/  FSEL R77, R77, -INF , P4 ;  /* 0xff8000004d4d7808 */ /* 0x002fe40002000000 */
[----:B------:R-:W-:-:S05]  /*2da0*/  ISETP.GT.AND P4, PT, R116, 0x48, PT ;  /* 0x000000487400780c */ /* 0x000fca0003f84270 */
[----:B------:R1:W-:Y:S08]  /*2db0*/  MUFU.TANH R100, R50 ;  /* 0x0000003200647308 */ /* 0x0003f00000002400 */
[----:B------:R-:W2:Y:S01]  /*2dc0*/  MUFU.TANH R79, R79 ;  /* 0x0000004f004f7308 */ /* 0x000ea20000002400 */
[----:B-1----:R-:W-:Y:S02]  /*2dd0*/  FSEL R50, R84, -INF , P2 ;  /* 0xff80000054327808 */ /* 0x002fe40001000000 */
[----:B0-----:R-:W-:-:S02]  /*2de0*/  FSEL R76, R76, -INF , P3 ;  /* 0xff8000004c4c7808 */ /* 0x001fc40001800000 */
[----:B------:R-:W-:Y:S02]  /*2df0*/  FMNMX.FTZ R7, R50, R7, !PT ;  /* 0x0000000732077209 */ /* 0x000fe40007810000 */
[----:B------:R-:W-:Y:S01]  /*2e00*/  ISETP.GT.AND P3, PT, R116, 0x49, PT ;  /* 0x000000497400780c */ /* 0x000fe20003f64270 */
[----:B------:R0:W1:Y:S08]  /*2e10*/  MUFU.TANH R86, R61 ;  /* 0x0000003d00567308 */ /* 0x0000700000002400 */
[----:B------:R3:W-:Y:S01]  /*2e20*/  MUFU.TANH R87, R64 ;  /* 0x0000004000577308 */ /* 0x0007e20000002400 */
[----:B--2---:R-:W-:Y:S01]  /*2e30*/  FSEL R79, R79, -INF , P2 ;  /* 0xff8000004f4f7808 */ /* 0x004fe20001000000 */
[----:B0-----:R-:W-:Y:S01]  /*2e40*/  FMUL.FTZ R61, R0, R67 ;  /* 0x00000043003d7220 */ /* 0x001fe20000410000 */
[----:B------:R-:W-:-:S05]  /*2e50*/  ISETP.GT.AND P2, PT, R116, 0x50, PT ;  /* 0x000000507400780c */ /* 0x000fca0003f44270 */
[----:B------:R-:W0:Y:S01]  /*2e60*/  MUFU.TANH R78, R78 ;  /* 0x0000004e004e7308 */ /* 0x000e220000002400 */
[----:B---3--:R-:W-:Y:S02]  /*2e70*/  FSEL R64, R85, -INF , P1 ;  /* 0xff80000055407808 */ /* 0x008fe40000800000 */
[----:B-1----:R-:W-:Y:S02]  /*2e80*/  FSEL R63, R86, -INF , P3 ;  /* 0xff800000563f7808 */ /* 0x002fe40001800000 */
[----:B------:R-:W-:-:S03]  /*2e90*/  FMNMX.FTZ R7, R64, R7, !PT ;  /* 0x0000000740077209 */ /* 0x000fc60007810000 */
[----:B------:R1:W-:Y:S08]  /*2ea0*/  MUFU.TANH R105, R54 ;  /* 0x0000003600697308 */ /* 0x0003f00000002400 */
[----:B------:R-:W2:Y:S01]  /*2eb0*/  MUFU.TANH R57, R57 ;  /* 0x0000003900397308 */ /* 0x000ea20000002400 */
[----:B-1----:R-:W-:Y:S02]  /*2ec0*/  FSEL R54, R81, -INF , P6 ;  /* 0xff80000051367808 */ /* 0x002fe40003000000 */
[----:B0-----:R-:W-:-:S02]  /*2ed0*/  FSEL R78, R78, -INF , P1 ;  /* 0xff8000004e4e7808 */ /* 0x001fc40000800000 */
[----:B------:R-:W-:Y:S02]  /*2ee0*/  FMNMX.FTZ R6, R54, R7, !PT ;  /* 0x0000000736067209 */ /* 0x000fe40007810000 */
[----:B------:R-:W-:Y:S01]  /*2ef0*/  ISETP.GT.AND P1, PT, R116, 0x51, PT ;  /* 0x000000517400780c */ /* 0x000fe20003f24270 */
[----:B------:R0:W-:Y:S08]  /*2f00*/  MUFU.TANH R103, R53 ;  /* 0x0000003500677308 */ /* 0x0001f00000002400 */
[----:B------:R-:W1:Y:S01]  /*2f10*/  MUFU.TANH R56, R56 ;  /* 0x0000003800387308 */ /* 0x000e620000002400 */
[----:B0-----:R-:W-:-:S02]  /*2f20*/  FSEL R53, R82, -INF , P5 ;  /* 0xff80000052357808 */ /* 0x001fc40002800000 */
[----:B--2---:R-:W-:Y:S02]  /*2f30*/  FSEL R57, R57, -INF , P6 ;  /* 0xff80000039397808 */ /* 0x004fe40003000000 */
[----:B------:R-:W-:Y:S02]  /*2f40*/  FMNMX.FTZ R7, R53, R6, !PT ;  /* 0x0000000635077209 */ /* 0x000fe40007810000 */
[----:B------:R-:W-:Y:S01]  /*2f50*/  ISETP.GT.AND P6, PT, R116, 0x58, PT ;  /* 0x000000587400780c */ /* 0x000fe20003fc4270 */
[----:B------:R-:W-:Y:S08]  /*2f60*/  MUFU.TANH R68, R68 ;  /* 0x0000004400447308 */ /* 0x000ff00000002400 */
[----:B------:R0:W-:Y:S01]  /*2f70*/  MUFU.TANH R98, R48 ;  /* 0x0000003000627308 */ /* 0x0001e20000002400 */
[----:B-1----:R-:W-:-:S02]  /*2f80*/  FSEL R56, R56, -INF , P5 ;  /* 0xff80000038387808 */ /* 0x002fc40002800000 */
        /* <DEDUP_REMOVED lines=15> */
[----:B------:R-:W-:Y:S08]  /*3080*/  MUFU.TANH R41, R41 ;  /* 0x0000002900297308 */ /* 0x000ff00000002400 */
[----:B------:R0:W-:Y:S01]  /*3090*/  MUFU.TANH R101, R51 ;  /* 0x0000003300657308 */ /* 0x0001e20000002400 */
[----:B--2---:R-:W-:-:S02]  /*30a0*/  FSEL R60, R60, -INF , P2 ;  /* 0xff8000003c3c7808 */ /* 0x004fc40001000000 */
[----:B------:R-:W-:-:S05]  /*30b0*/  ISETP.GT.AND P2, PT, R116, 0x68, PT ;  /* 0x000000687400780c */ /* 0x000fca0003f44270 */
[----:B------:R-:W1:Y:S01]  /*30c0*/  MUFU.TANH R61, R61 ;  /* 0x0000003d003d7308 */ /* 0x000e620000002400 */
[----:B0-----:R-:W-:Y:S01]  /*30d0*/  FSEL R51, R95, -INF , P1 ;  /* 0xff8000005f337808 */ /* 0x001fe20000800000 */
[----:B------:R-:W-:-:S03]  /*30e0*/  IMAD.U32 R95, RZ, RZ, UR6 ;  /* 0x00000006ff5f7e24 */ /* 0x000fc6000f8e00ff */
[----:B------:R-:W-:-:S03]  /*30f0*/  FMNMX.FTZ R6, R51, R6, !PT ;  /* 0x0000000633067209 */ /* 0x000fc60007810000 */
[----:B------:R0:W-:Y:S08]  /*3100*/  MUFU.TANH R99, R49 ;  /* 0x0000003100637308 */ /* 0x0001f00000002400 */
[----:B------:R-:W-:Y:S01]  /*3110*/  MUFU.TANH R65, R65 ;  /* 0x0000004100417308 */ /* 0x000fe20000002400 */
[----:B0-----:R-:W-:Y:S02]  /*3120*/  FSEL R49, R68, -INF , P6 ;  /* 0xff80000044317808 */ /* 0x001fe40003000000 */
[----:B-1----:R-:W-:-:S02]  /*3130*/  FSEL R61, R61, -INF , P1 ;  /* 0xff8000003d3d7808 */ /* 0x002fc40000800000 */
[----:B------:R-:W-:Y:S02]  /*3140*/  FMNMX.FTZ R6, R49, R6, !PT ;  /* 0x0000000631067209 */ /* 0x000fe40007810000 */
[----:B------:R-:W-:Y:S01]  /*3150*/  ISETP.GT.AND P1, PT, R116, 0x69, PT ;  /* 0x000000697400780c */ /* 0x000fe20003f24270 */
[----:B------:R0:W-:Y:S08]  /*3160*/  MUFU.TANH R96, R45 ;  /* 0x0000002d00607308 */ /* 0x0001f00000002400 */
[----:B------:R-:W1:Y:S01]  /*3170*/  MUFU.TANH R62, R62 ;  /* 0x0000003e003e7308 */ /* 0x000e620000002400 */
[----:B0-----:R-:W-:-:S04]  /*3180*/  FSEL R45, R69, -INF , P5 ;  /* 0xff800000452d7808 */ /* 0x001fc80002800000 */
[----:B------:R-:W-:-:S03]  /*3190*/  FMNMX.FTZ R7, R45, R6, !PT ;  /* 0x000000062d077209 */ /* 0x000fc60007810000 */
[----:B------:R0:W2:Y:S08]  /*31a0*/  MUFU.TANH R67, R42 ;  /* 0x0000002a00437308 */ /* 0x0000b00000002400 */
[----:B------:R3:W-:Y:S01]  /*31b0*/  MUFU.TANH R113, R33 ;  /* 0x0000002100717308 */ /* 0x0007e20000002400 */
[----:B0-----:R-:W-:Y:S02]  /*31c0*/  FSEL R42, R66, -INF , P4 ;  /* 0xff800000422a7808 */ /* 0x001fe40002000000 */
[----:B-1----:R-:W-:-:S02]  /*31d0*/  FSEL R62, R62, -INF , P5 ;  /* 0xff8000003e3e7808 */ /* 0x002fc40002800000 */
[----:B------:R-:W-:Y:S02]  /*31e0*/  FMNMX.FTZ R6, R42, R7, !PT ;  /* 0x000000072a067209 */ /* 0x000fe40007810000 */
[----:B------:R-:W-:Y:S01]  /*31f0*/  ISETP.GT.AND P5, PT, R116, 0x71, PT ;  /* 0x000000717400780c */ /* 0x000fe20003fa4270 */
[----:B------:R0:W1:Y:S01]  /*3200*/  MUFU.TANH R70, R43 ;  /* 0x0000002b00467308 */ /* 0x0000620000002400 */
[----:B---3--:R-:W-:Y:S02]  /*3210*/  FSEL R33, R41, -INF , P3 ;  /* 0xff80000029217808 */ /* 0x008fe40001800000 */
[----:B------:R-:W-:Y:S02]  /*3220*/  FSEL R41, R96, -INF , P1 ;  /* 0xff80000060297808 */ /* 0x000fe40000800000 */
[----:B------:R-:W-:Y:S02]  /*3230*/  FMNMX.FTZ R7, R33, R6, !PT ;  /* 0x0000000621077209 */ /* 0x000fe40007810000 */
[----:B------:R-:W-:Y:S01]  /*3240*/  FSEL R6, R65, -INF , P6 ;  /* 0xff80000041067808 */ /* 0x000fe20003000000 */
[----:B------:R3:W-:Y:S01]  /*3250*/  MUFU.TANH R114, R36 ;  /* 0x0000002400727308 */ /* 0x0007e20000002400 */
[----:B------:R-:W-:-:S04]  /*3260*/  ISETP.GT.AND P6, PT, R116, 0x70, PT ;  /* 0x000000707400780c */ /* 0x000fc80003fc4270 */
[----:B0-----:R-:W-:-:S03]  /*3270*/  FSEL R43, R98, -INF , P6 ;  /* 0xff800000622b7808 */ /* 0x001fc60003000000 */
[----:B------:R-:W0:Y:S01]  /*3280*/  MUFU.TANH R46, R46 ;  /* 0x0000002e002e7308 */ /* 0x000e220000002400 */
[----:B---3--:R-:W-:-:S04]  /*3290*/  FSEL R36, R71, -INF , P2 ;  /* 0xff80000047247808 */ /* 0x008fc80001000000 */
[----:B------:R-:W-:Y:S02]  /*32a0*/  FMNMX.FTZ R10, R36, R7, !PT ;  /* 0x00000007240a7209 */ /* 0x000fe40007810000 */
[----:B--2---:R-:W-:Y:S01]  /*32b0*/  FSEL R7, R67, -INF , P4 ;  /* 0xff80000043077808 */ /* 0x004fe20002000000 */
[----:B------:R2:W3:Y:S01]  /*32c0*/  MUFU.TANH R97, R47 ;  /* 0x0000002f00617308 */ /* 0x0004e20000002400 */
[----:B------:R-:W-:Y:S02]  /*32d0*/  FMNMX.FTZ R10, R41, R10, !PT ;  /* 0x0000000a290a7209 */ /* 0x000fe40007810000 */
[----:B------:R-:W-:Y:S02]  /*32e0*/  ISETP.GT.AND P4, PT, R116, 0x78, PT ;  /* 0x000000787400780c */ /* 0x000fe40003f84270 */
[----:B------:R-:W-:Y:S02]  /*32f0*/  FMNMX.FTZ R20, R43, R10, !PT ;  /* 0x0000000a2b147209 */ /* 0x000fe40007810000 */
[----:B-1----:R-:W-:Y:S01]  /*3300*/  FSEL R10, R70, -INF , P3 ;  /* 0xff800000460a7808 */ /* 0x002fe20001800000 */
[----:B------:R-:W1:Y:S01]  /*3310*/  MUFU.TANH R24, R24 ;  /* 0x0000001800187308 */ /* 0x000e620000002400 */
[----:B--2---:R-:W-:Y:S01]  /*3320*/  FSEL R47, R99, -INF , P5 ;  /* 0xff800000632f7808 */ /* 0x004fe20002800000 */
[----:B------:R-:W-:Y:S01]  /*3330*/  IMAD.MOV.U32 R99, RZ, RZ, R119 ;  /* 0x000000ffff637224 */ /* 0x000fe200078e0077 */
[----:B------:R-:W-:-:S02]  /*3340*/  ISETP.GT.AND P3, PT, R116, 0x79, PT ;  /* 0x000000797400780c */ /* 0x000fc40003f64270 */
[----:B------:R-:W-:Y:S01]  /*3350*/  FSEL R65, R102, -INF , P4 ;  /* 0xff80000066417808 */ /* 0x000fe20002000000 */
[--C-:B------:R-:W-:Y:S01]  /*3360*/  IMAD.MOV.U32 R102, RZ, RZ, R119.reuse ;  /* 0x000000ffff667224 */ /* 0x100fe200078e0077 */
[----:B------:R-:W-:Y:S01]  /*3370*/  FMNMX.FTZ R20, R47, R20, !PT ;  /* 0x000000142f147209 */ /* 0x000fe20007810000 */
[----:B------:R-:W2:Y:S01]  /*3380*/  MUFU.TANH R112, R32 ;  /* 0x0000002000707308 */ /* 0x000ea20000002400 */
[----:B0-----:R-:W-:Y:S02]  /*3390*/  FSEL R11, R46, -INF , P2 ;  /* 0xff8000002e0b7808 */ /* 0x001fe40001000000 */
[----:B------:R-:W-:Y:S02]  /*33a0*/  ISETP.GT.AND P2, PT, R116, 0x80, PT ;  /* 0x000000807400780c */ /* 0x000fe40003f44270 */
[----:B------:R-:W-:Y:S01]  /*33b0*/  FSEL R66, R103, -INF , P3 ;  /* 0xff80000067427808 */ /* 0x000fe20001800000 */
[----:B------:R-:W-:Y:S01]  /*33c0*/  IMAD.MOV.U32 R103, RZ, RZ, R119 ;  /* 0x000000ffff677224 */ /* 0x000fe200078e0077 */
[----:B------:R-:W-:Y:S01]  /*33d0*/  FMNMX.FTZ R21, R65, R20, !PT ;  /* 0x0000001441157209 */ /* 0x000fe20007810000 */
[----:B------:R0:W4:Y:S01]  /*33e0*/  MUFU.TANH R109, R27 ;  /* 0x0000001b006d7308 */ /* 0x0001220000002400 */
[----:B---3--:R-:W-:-:S02]  /*33f0*/  FSEL R20, R97, -INF , P1 ;  /* 0xff80000061147808 */ /* 0x008fc40000800000 */
[----:B-1----:R-:W-:Y:S02]  /*3400*/  FSEL R67, R24, -INF , P2 ;  /* 0xff80000018437808 */ /* 0x002fe40001000000 */
[----:B------:R-:W-:Y:S02]  /*3410*/  ISETP.GT.AND P1, PT, R116, 0x81, PT ;  /* 0x000000817400780c */ /* 0x000fe40003f24270 */
[----:B------:R-:W-:Y:S01]  /*3420*/  FMNMX.FTZ R24, R66, R21, !PT ;  /* 0x0000001542187209 */ /* 0x000fe20007810000 */
[----:B------:R1:W3:Y:S01]  /*3430*/  MUFU.TANH R115, R37 ;  /* 0x0000002500737308 */ /* 0x0002e20000002400 */
[----:B------:R-:W-:Y:S01]  /*3440*/  FSEL R21, R100, -INF , P6 ;  /* 0xff80000064157808 */ /* 0x000fe20003000000 */
[--C-:B------:R-:W-:Y:S01]  /*3450*/  IMAD.MOV.U32 R100, RZ, RZ, R119.reuse ;  /* 0x000000ffff647224 */ /* 0x100fe200078e0077 */
[C---:B------:R-:W-:Y:S02]  /*3460*/  ISETP.GT.AND P6, PT, R116.reuse, 0x88, PT ;  /* 0x000000887400780c */ /* 0x040fe40003fc4270 */
[----:B------:R-:W-:Y:S01]  /*3470*/  FSEL R68, R107, -INF , P1 ;  /* 0xff8000006b447808 */ /* 0x000fe20000800000 */
[--C-:B------:R-:W-:Y:S01]  /*3480*/  IMAD.MOV.U32 R107, RZ, RZ, R119.reuse ;  /* 0x000000ffff6b7224 */ /* 0x100fe200078e0077 */
[----:B0-----:R-:W-:Y:S01]  /*3490*/  FMNMX.FTZ R27, R67, R24, !PT ;  /* 0x00000018431b7209 */ /* 0x001fe20007810000 */
[----:B------:R0:W-:Y:S01]  /*34a0*/  MUFU.TANH R96, R35 ;  /* 0x0000002300607308 */ /* 0x0001e20000002400 */
[----:B------:R-:W-:Y:S01]  /*34b0*/  FSEL R24, R101, -INF , P5 ;  /* 0xff80000065187808 */ /* 0x000fe20002800000 */
[----:B------:R-:W-:Y:S01]  /*34c0*/  IMAD.MOV.U32 R101, RZ, RZ, R119 ;  /* 0x000000ffff657224 */ /* 0x000fe200078e0077 */
[----:B------:R-:W-:-:S02]  /*34d0*/  ISETP.GT.AND P5, PT, R116, 0x89, PT ;  /* 0x000000897400780c */ /* 0x000fc40003fa4270 */
[----:B------:R-:W-:Y:S01]  /*34e0*/  FSEL R69, R110, -INF , P6 ;  /* 0xff8000006e457808 */ /* 0x000fe20003000000 */
[--C-:B------:R-:W-:Y:S01]  /*34f0*/  IMAD.MOV.U32 R110, RZ, RZ, R119.reuse ;  /* 0x000000ffff6e7224 */ /* 0x100fe200078e0077 */
[----:B------:R-:W-:Y:S01]  /*3500*/  FMNMX.FTZ R32, R68, R27, !PT ;  /* 0x0000001b44207209 */ /* 0x000fe20007810000 */
[----:B------:R5:W-:Y:S01]  /*3510*/  MUFU.TANH R97, R38 ;  /* 0x0000002600617308 */ /* 0x000be20000002400 */
[----:B------:R-:W-:Y:S01]  /*3520*/  FSEL R27, R105, -INF , P4 ;  /* 0xff800000691b7808 */ /* 0x000fe20002000000 */
[--C-:B------:R-:W-:Y:S01]  /*3530*/  IMAD.MOV.U32 R105, RZ, RZ, R119.reuse ;  /* 0x000000ffff697224 */ /* 0x100fe200078e0077 */
[----:B------:R-:W-:Y:S02]  /*3540*/  ISETP.GT.AND P4, PT, R116, 0x90, PT ;  /* 0x000000907400780c */ /* 0x000fe40003f84270 */
[----:B------:R-:W-:Y:S01]  /*3550*/  FSEL R70, R111, -INF , P5 ;  /* 0xff8000006f467808 */ /* 0x000fe20002800000 */
[--C-:B------:R-:W-:Y:S01]  /*3560*/  IMAD.MOV.U32 R111, RZ, RZ, R119.reuse ;  /* 0x000000ffff6f7224 */ /* 0x100fe200078e0077 */
[----:B-1----:R-:W-:Y:S01]  /*3570*/  FMNMX.FTZ R37, R69, R32, !PT ;  /* 0x0000002045257209 */ /* 0x002fe20007810000 */
[----:B------:R1:W1:Y:S01]  /*3580*/  MUFU.TANH R98, R39 ;  /* 0x0000002700627308 */ /* 0x0002620000002400 */
[----:B------:R-:W-:Y:S01]  /*3590*/  FSEL R32, R106, -INF , P3 ;  /* 0xff8000006a207808 */ /* 0x000fe20001800000 */
[----:B------:R-:W-:Y:S01]  /*35a0*/  IMAD.MOV.U32 R106, RZ, RZ, R119 ;  /* 0x000000ffff6a7224 */ /* 0x000fe200078e0077 */
[----:B------:R-:W-:-:S02]  /*35b0*/  ISETP.GT.AND P3, PT, R116, 0x91, PT ;  /* 0x000000917400780c */ /* 0x000fc40003f64270 */
[----:B--2---:R-:W-:Y:S01]  /*35c0*/  FSEL R71, R112, -INF , P4 ;  /* 0xff80000070477808 */ /* 0x004fe20002000000 */
[--C-:B------:R-:W-:Y:S01]  /*35d0*/  IMAD.MOV.U32 R112, RZ, RZ, R119.reuse ;  /* 0x000000ffff707224 */ /* 0x100fe200078e0077 */
[----:B------:R-:W-:Y:S01]  /*35e0*/  FMNMX.FTZ R46, R70, R37, !PT ;  /* 0x00000025462e7209 */ /* 0x000fe20007810000 */
[----:B------:R2:W2:Y:S01]  /*35f0*/  MUFU.TANH R86, R30 ;  /* 0x0000001e00567308 */ /* 0x0004a20000002400 */
[----:B------:R-:W-:Y:S01]  /*3600*/  FSEL R37, R108, -INF , P2 ;  /* 0xff8000006c257808 */ /* 0x000fe20001000000 */
[--C-:B------:R-:W-:Y:S01]  /*3610*/  IMAD.MOV.U32 R108, RZ, RZ, R119.reuse ;  /* 0x000000ffff6c7224 */ /* 0x100fe200078e0077 */
[C---:B------:R-:W-:Y:S02]  /*3620*/  ISETP.GT.AND P2, PT, R116.reuse, 0x98, PT ;  /* 0x000000987400780c */ /* 0x040fe40003f44270 */
[----:B------:R-:W-:Y:S01]  /*3630*/  FSEL R81, R113, -INF , P3 ;  /* 0xff80000071517808 */ /* 0x000fe20001800000 */
[--C-:B------:R-:W-:Y:S01]  /*3640*/  IMAD.MOV.U32 R113, RZ, RZ, R119.reuse ;  /* 0x000000ffff717224 */ /* 0x100fe200078e0077 */
[----:B------:R-:W-:Y:S01]  /*3650*/  FMNMX.FTZ R84, R71, R46, !PT ;  /* 0x0000002e47547209 */ /* 0x000fe20007810000 */
[----:B------:R2:W2:Y:S01]  /*3660*/  MUFU.TANH R94, R31 ;  /* 0x0000001f005e7308 */ /* 0x0004a20000002400 */
[----:B----4-:R-:W-:Y:S01]  /*3670*/  FSEL R46, R109, -INF , P1 ;  /* 0xff8000006d2e7808 */ /* 0x010fe20000800000 */
[--C-:B------:R-:W-:Y:S01]  /*3680*/  IMAD.MOV.U32 R109, RZ, RZ, R119.reuse ;  /* 0x000000ffff6d7224 */ /* 0x100fe200078e0077 */
[----:B------:R-:W-:Y:S01]  /*3690*/  ISETP.GT.AND P1, PT, R116, 0x99, PT ;  /* 0x000000997400780c */ /* 0x000fe20003f24270 */
[--C-:B------:R-:W-:Y:S01]  /*36a0*/  IMAD.MOV.U32 R116, RZ, RZ, R119.reuse ;  /* 0x000000ffff747224 */ /* 0x100fe200078e0077 */
[----:B------:R-:W-:Y:S01]  /*36b0*/  FSEL R82, R114, -INF , P2 ;  /* 0xff80000072527808 */ /* 0x000fe20001000000 */
[----:B------:R-:W-:Y:S01]  /*36c0*/  IMAD.MOV.U32 R114, RZ, RZ, R119 ;  /* 0x000000ffff727224 */ /* 0x000fe200078e0077 */
[----:B------:R-:W-:-:S02]  /*36d0*/  FMNMX.FTZ R85, R81, R84, !PT ;  /* 0x0000005451557209 */ /* 0x000fc40007810000 */
[----:B---3--:R-:W-:Y:S01]  /*36e0*/  FSEL R83, R115, -INF , P1 ;  /* 0xff80000073537808 */ /* 0x008fe20000800000 */
[----:B------:R-:W-:Y:S01]  /*36f0*/  IMAD.MOV.U32 R115, RZ, RZ, R119 ;  /* 0x000000ffff737224 */ /* 0x000fe200078e0077 */
[----:B------:R-:W-:Y:S02]  /*3700*/  FMNMX.FTZ R84, R82, R85, !PT ;  /* 0x0000005552547209 */ /* 0x000fe40007810000 */
[----:B0-----:R-:W-:Y:S02]  /*3710*/  FMNMX.FTZ R35, R5, R4, !PT ;  /* 0x0000000405237209 */ /* 0x001fe40007810000 */
[----:B------:R-:W-:Y:S02]  /*3720*/  FMNMX.FTZ R85, R83, R84, !PT ;  /* 0x0000005453557209 */ /* 0x000fe40007810000 */
[----:B-----5:R-:W-:-:S03]  /*3730*/  FMNMX.FTZ R38, R8, R35, !PT ;  /* 0x0000002308267209 */ /* 0x020fc60007810000 */
[----:B------:R-:W0:Y:S01]  /*3740*/  SHFL.BFLY PT, R84, R85, 0x2, 0x1f ;  /* 0x0c401f0055547f89 */ /* 0x000e2200000e0000 */
[----:B------:R-:W-:-:S04]  /*3750*/  FMNMX.FTZ R38, R9, R38, !PT ;  /* 0x0000002609267209 */ /* 0x000fc80007810000 */
[----:B-1----:R-:W-:Y:S02]  /*3760*/  FMNMX.FTZ R39, R13, R38, !PT ;  /* 0x000000260d277209 */ /* 0x002fe40007810000 */
[----:B0-----:R-:W-:-:S05]  /*3770*/  FMNMX.FTZ R87, R85, R84, !PT ;  /* 0x0000005455577209 */ /* 0x001fca0007810000 */
[----:B------:R-:W0:Y:S02]  /*3780*/  SHFL.BFLY PT, R120, R87, 0x1, 0x1f ;  /* 0x0c201f0057787f89 */ /* 0x000e2400000e0000 */
[----:B0-----:R-:W-:-:S04]  /*3790*/  FMNMX.FTZ R120, R87, R120, !PT ;  /* 0x0000007857787209 */ /* 0x001fc80007810000 */
[C---:B------:R-:W-:Y:S01]  /*37a0*/  FSETP.NEU.FTZ.AND P0, PT, R120.reuse, -INF , PT ;  /* 0xff8000007800780b */ /* 0x040fe20003f1d000 */
[----:B------:R-:W-:-:S02]  /*37b0*/  FFMA.FTZ R84, R120, R95, -8 ;  /* 0xc100000078547423 */ /* 0x000fc4000001005f */
[----:B------:R0:W-:Y:S03]  /*37c0*/  MUFU.TANH R95, R34 ;  /* 0x00000022005f7308 */ /* 0x0001e60000002400 */
[----:B------:R-:W-:Y:S02]  /*37d0*/  FSEL R84, R84, RZ, P0 ;  /* 0x000000ff54547208 */ /* 0x000fe40000000000 */
[----:B------:R-:W-:Y:S02]  /*37e0*/  ISETP.NE.AND P0, PT, R104, RZ, PT ;  /* 0x000000ff6800720c */ /* 0x000fe40003f05270 */
[----:B------:R-:W-:Y:S01]  /*37f0*/  MOV R104, R119 ;  /* 0x0000007700687202 */ /* 0x000fe20000000f00 */
[--C-:B--2---:R-:W-:Y:S01]  /*3800*/  FFMA.FTZ R30, R40, UR6, -R84.reuse ;  /* 0x00000006281e7c23 */ /* 0x104fe20008010854 */
[----:B------:R-:W-:Y:S01]  /*3810*/  FMNMX.FTZ R40, R12, R39, !PT ;  /* 0x000000270c287209 */ /* 0x000fe20007810000 */
[--C-:B------:R-:W-:Y:S01]  /*3820*/  FFMA.FTZ R31, R44, UR6, -R84.reuse ;  /* 0x000000062c1f7c23 */ /* 0x100fe20008010854 */
[----:B0-----:R-:W-:-:S01]  /*3830*/  FFMA.FTZ R34, R89, UR6, -R84 ;  /* 0x0000000659227c23 */ /* 0x001fc20008010854 */
[--C-:B------:R-:W-:Y:S01]  /*3840*/  FFMA.FTZ R88, R88, UR6, -R84.reuse ;  /* 0x0000000658587c23 */ /* 0x100fe20008010854 */
[----:B------:R-:W-:Y:S01]  /*3850*/  FMNMX.FTZ R85, R15, R40, !PT ;  /* 0x000000280f557209 */ /* 0x000fe20007810000 */
[--C-:B------:R-:W-:Y:S01]  /*3860*/  FFMA.FTZ R89, R55, UR6, -R84.reuse ;  /* 0x0000000637597c23 */ /* 0x100fe20008010854 */
[----:B------:R-:W-:-:S01]  /*3870*/  FFMA.FTZ R90, R90, UR6, -R84 ;  /* 0x000000065a5a7c23 */ /* 0x000fc20008010854 */
[----:B------:R0:W-:Y:S01]  /*3880*/  MUFU.EX2 R35, R88 ;  /* 0x0000005800237308 */ /* 0x0001e20000000800 */
[----:B------:R-:W-:Y:S01]  /*3890*/  FMNMX.FTZ R40, R14, R85, !PT ;  /* 0x000000550e287209 */ /* 0x000fe20007810000 */
[--C-:B------:R-:W-:Y:S01]  /*38a0*/  FFMA.FTZ R92, R92, UR6, -R84.reuse ;  /* 0x000000065c5c7c23 */ /* 0x100fe20008010854 */
[----:B------:R-:W-:-:S01]  /*38b0*/  FFMA.FTZ R39, R91, UR6, -R84 ;  /* 0x000000065b277c23 */ /* 0x000fc20008010854 */
[----:B------:R-:W-:Y:S01]  /*38c0*/  FSEL R91, R98, -INF , P1 ;  /* 0xff800000625b7808 */ /* 0x000fe20000800000 */
[----:B------:R-:W-:-:S01]  /*38d0*/  FFMA.FTZ R25, R25, UR6, -R84 ;  /* 0x0000000619197c23 */ /* 0x000fc20008010854 */
[----:B------:R-:W-:Y:S01]  /*38e0*/  FMNMX.FTZ R85, R73, R40, !PT ;  /* 0x0000002849557209 */ /* 0x000fe20007810000 */
[----:B------:R-:W-:-:S01]  /*38f0*/  FFMA.FTZ R26, R26, UR6, -R84 ;  /* 0x000000061a1a7c23 */ /* 0x000fc20008010854 */
        /* <DEDUP_REMOVED lines=16> */
[----:B------:R1:W-:Y:S01]  /*3a00*/  MUFU.EX2 R44, R89 ;  /* 0x00000059002c7308 */ /* 0x0003e20000000800 */
[----:B------:R-:W-:-:S01]  /*3a10*/  FFMA.FTZ R49, R49, UR6, -R84 ;  /* 0x0000000631317c23 */ /* 0x000fc20008010854 */
[----:B0-----:R-:W-:Y:S01]  /*3a20*/  FMNMX.FTZ R88, R76, R55, !PT ;  /* 0x000000374c587209 */ /* 0x001fe20007810000 */
[----:B------:R-:W-:-:S01]  /*3a30*/  FFMA.FTZ R55, R80, UR6, -R84 ;  /* 0x0000000650377c23 */ /* 0x000fc20008010854 */
[--C-:B------:R-:W-:Y:S01]  /*3a40*/  FFMA.FTZ R42, R42, UR6, -R84.reuse ;  /* 0x000000062a2a7c23 */ /* 0x100fe20008010854 */
[----:B------:R-:W-:-:S01]  /*3a50*/  FFMA.FTZ R33, R33, UR6, -R84 ;  /* 0x0000000621217c23 */ /* 0x000fc20008010854 */
[----:B------:R-:W-:Y:S01]  /*3a60*/  FMNMX.FTZ R87, R79, R88, !PT ;  /* 0x000000584f577209 */ /* 0x000fe20007810000 */
[----:B------:R-:W-:-:S01]  /*3a70*/  FFMA.FTZ R36, R36, UR6, -R84 ;  /* 0x0000000624247c23 */ /* 0x000fc20008010854 */
[----:B------:R-:W-:Y:S01]  /*3a80*/  FSEL R88, R96, -INF , P3 ;  /* 0xff80000060587808 */ /* 0x000fe20001800000 */
[----:B------:R-:W-:Y:S01]  /*3a90*/  MUFU.EX2 R25, R25 ;  /* 0x0000001900197308 */ /* 0x000fe20000000800 */
[----:B------:R-:W-:Y:S01]  /*3aa0*/  FMNMX.FTZ R80, R78, R87, !PT ;  /* 0x000000574e507209 */ /* 0x000fe20007810000 */
[--C-:B------:R-:W-:Y:S01]  /*3ab0*/  FFMA.FTZ R66, R66, UR6, -R84.reuse ;  /* 0x0000000642427c23 */ /* 0x100fe20008010854 */
[----:B------:R-:W-:-:S01]  /*3ac0*/  FFMA.FTZ R68, R68, UR6, -R84 ;  /* 0x0000000644447c23 */ /* 0x000fc20008010854 */
[--C-:B------:R-:W-:Y:S01]  /*3ad0*/  FFMA.FTZ R70, R70, UR6, -R84.reuse ;  /* 0x0000000646467c23 */ /* 0x100fe20008010854 */
[----:B------:R-:W-:Y:S01]  /*3ae0*/  FMNMX.FTZ R87, R57, R80, !PT ;  /* 0x0000005039577209 */ /* 0x000fe20007810000 */
[----:B------:R-:W-:-:S02]  /*3af0*/  FFMA.FTZ R80, R64, UR6, -R84 ;  /* 0x0000000640507c23 */ /* 0x000fc40008010854 */
[----:B------:R-:W-:Y:S01]  /*3b00*/  MUFU.EX2 R26, R26 ;  /* 0x0000001a001a7308 */ /* 0x000fe20000000800 */
[----:B------:R-:W-:-:S04]  /*3b10*/  FMNMX.FTZ R87, R56, R87, !PT ;  /* 0x0000005738577209 */ /* 0x000fc80007810000 */
[----:B------:R-:W-:-:S03]  /*3b20*/  FMNMX.FTZ R64, R58, R87, !PT ;  /* 0x000000573a407209 */ /* 0x000fc60007810000 */
[----:B------:R0:W-:Y:S01]  /*3b30*/  MUFU.EX2 R87, R80 ;  /* 0x0000005000577308 */ /* 0x0001e20000000800 */
[----:B-1----:R-:W-:-:S04]  /*3b40*/  FMNMX.FTZ R89, R59, R64, !PT ;  /* 0x000000403b597209 */ /* 0x002fc80007810000 */
[----:B------:R-:W-:-:S03]  /*3b50*/  FMNMX.FTZ R64, R60, R89, !PT ;  /* 0x000000593c407209 */ /* 0x000fc60007810000 */
[----:B------:R-:W-:Y:S01]  /*3b60*/  MUFU.EX2 R28, R28 ;  /* 0x0000001c001c7308 */ /* 0x000fe20000000800 */
[----:B------:R-:W-:Y:S02]  /*3b70*/  FMNMX.FTZ R89, R61, R64, !PT ;  /* 0x000000403d597209 */ /* 0x000fe40007810000 */
[----:B0-----:R-:W-:Y:S02]  /*3b80*/  FSEL R80, R86, -INF , P6 ;  /* 0xff80000056507808 */ /* 0x001fe40003000000 */
[----:B------:R-:W-:Y:S02]  /*3b90*/  FMNMX.FTZ R89, R6, R89, !PT ;  /* 0x0000005906597209 */ /* 0x000fe40007810000 */
[----:B------:R-:W-:Y:S01]  /*3ba0*/  FSEL R86, R94, -INF , P5 ;  /* 0xff8000005e567808 */ /* 0x000fe20002800000 */
[----:B------:R-:W0:Y:S01]  /*3bb0*/  MUFU.EX2 R29, R29 ;  /* 0x0000001d001d7308 */ /* 0x000e220000000800 */
[----:B------:R-:W-:-:S04]  /*3bc0*/  FMNMX.FTZ R64, R62, R89, !PT ;  /* 0x000000593e407209 */ /* 0x000fc80007810000 */
[----:B------:R-:W-:-:S03]  /*3bd0*/  FMNMX.FTZ R89, R7, R64, !PT ;  /* 0x0000004007597209 */ /* 0x000fc60007810000 */
[----:B------:R-:W-:Y:S01]  /*3be0*/  MUFU.EX2 R30, R30 ;  /* 0x0000001e001e7308 */ /* 0x000fe20000000800 */
[----:B------:R-:W-:-:S04]  /*3bf0*/  FMNMX.FTZ R64, R10, R89, !PT ;  /* 0x000000590a407209 */ /* 0x000fc80007810000 */
[----:B------:R-:W-:-:S03]  /*3c00*/  FMNMX.FTZ R89, R11, R64, !PT ;  /* 0x000000400b597209 */ /* 0x000fc60007810000 */
[----:B------:R-:W-:Y:S01]  /*3c10*/  MUFU.EX2 R31, R31 ;  /* 0x0000001f001f7308 */ /* 0x000fe20000000800 */
[----:B------:R-:W-:Y:S02]  /*3c20*/  FMNMX.FTZ R64, R20, R89, !PT ;  /* 0x0000005914407209 */ /* 0x000fe40007810000 */
[----:B0-----:R-:W-:Y:S02]  /*3c30*/  F2FP.SATFINITE.E4M3.F32.PACK_AB_MERGE_C R200, R29, R28, RZ ;  /* 0x0000001c1dc8723e */ /* 0x001fe400048070ff */
[----:B------:R-:W-:Y:S02]  /*3c40*/  FMNMX.FTZ R89, R21, R64, !PT ;  /* 0x0000004015597209 */ /* 0x000fe40007810000 */
[----:B------:R-:W-:Y:S01]  /*3c50*/  F2FP.SATFINITE.E4M3.F32.PACK_AB_MERGE_C R200, R26, R25, R200 ;  /* 0x000000191ac8723e */ /* 0x000fe200048070c8 */
[----:B------:R-:W0:Y:S01]  /*3c60*/  MUFU.EX2 R34, R34 ;  /* 0x0000002200227308 */ /* 0x000e220000000800 */
[----:B------:R-:W-:-:S04]  /*3c70*/  FMNMX.FTZ R64, R24, R89, !PT ;  /* 0x0000005918407209 */ /* 0x000fc80007810000 */
[----:B------:R-:W-:-:S03]  /*3c80*/  FMNMX.FTZ R89, R27, R64, !PT ;  /* 0x000000401b597209 */ /* 0x000fc60007810000 */
[----:B------:R-:W-:Y:S01]  /*3c90*/  MUFU.EX2 R39, R39 ;  /* 0x0000002700277308 */ /* 0x000fe20000000800 */
[----:B------:R-:W-:-:S04]  /*3ca0*/  FMNMX.FTZ R64, R32, R89, !PT ;  /* 0x0000005920407209 */ /* 0x000fc80007810000 */
[----:B------:R-:W-:Y:S01]  /*3cb0*/  FMNMX.FTZ R89, R37, R64, !PT ;  /* 0x0000004025597209 */ /* 0x000fe20007810000 */
[----:B------:R-:W-:-:S01]  /*3cc0*/  FFMA.FTZ R64, R45, UR6, -R84 ;  /* 0x000000062d407c23 */ /* 0x000fc20008010854 */
[----:B------:R-:W-:Y:S01]  /*3cd0*/  FSEL R45, R95, -INF , P4 ;  /* 0xff8000005f2d7808 */ /* 0x000fe20002000000 */
[----:B------:R-:W1:Y:S01]  /*3ce0*/  MUFU.EX2 R85, R85 ;  /* 0x0000005500557308 */ /* 0x000e620000000800 */
[----:B------:R-:W-:Y:S02]  /*3cf0*/  FMNMX.FTZ R89, R46, R89, !PT ;  /* 0x000000592e597209 */ /* 0x000fe40007810000 */
[----:B0-----:R-:W-:Y:S02]  /*3d00*/  F2FP.SATFINITE.E4M3.F32.PACK_AB_MERGE_C R202, R35, R34, RZ ;  /* 0x0000002223ca723e */ /* 0x001fe400048070ff */
[----:B------:R-:W-:Y:S02]  /*3d10*/  FMNMX.FTZ R89, R80, R89, !PT ;  /* 0x0000005950597209 */ /* 0x000fe40007810000 */
[----:B------:R-:W-:Y:S01]  /*3d20*/  F2FP.SATFINITE.E4M3.F32.PACK_AB_MERGE_C R202, R31, R30, R202 ;  /* 0x0000001e1fca723e */ /* 0x000fe200048070ca */
[----:B------:R-:W-:Y:S01]  /*3d30*/  MUFU.EX2 R55, R55 ;  /* 0x0000003700377308 */ /* 0x000fe20000000800 */
[----:B------:R-:W-:-:S04]  /*3d40*/  FMNMX.FTZ R90, R86, R89, !PT ;  /* 0x00000059565a7209 */ /* 0x000fc80007810000 */
[----:B------:R-:W-:Y:S02]  /*3d50*/  FMNMX.FTZ R89, R45, R90, !PT ;  /* 0x0000005a2d597209 */ /* 0x000fe40007810000 */
[----:B------:R-:W-:Y:S01]  /*3d60*/  FSEL R90, R97, -INF , P2 ;  /* 0xff800000615a7808 */ /* 0x000fe20001000000 */
[----:B------:R-:W0:Y:S01]  /*3d70*/  MUFU.EX2 R50, R50 ;  /* 0x0000003200327308 */ /* 0x000e220000000800 */
[----:B------:R-:W-:Y:S01]  /*3d80*/  FMNMX.FTZ R89, R88, R89, !PT ;  /* 0x0000005958597209 */ /* 0x000fe20007810000 */
[----:B------:R-:W-:Y:S01]  /*3d90*/  IMAD.MOV.U32 R97, RZ, RZ, R119 ;  /* 0x000000ffff617224 */ /* 0x000fe200078e0077 */
[----:B-1----:R-:W-:Y:S02]  /*3da0*/  F2FP.SATFINITE.E4M3.F32.PACK_AB_MERGE_C R204, R85, R40, RZ ;  /* 0x0000002855cc723e */ /* 0x002fe400048070ff */
        /* <DEDUP_REMOVED lines=8> */
[----:B------:R-:W-:Y:S01]  /*3e30*/  MOV R71, UR6 ;  /* 0x0000000600477c02 */ /* 0x000fe20008000f00 */
[----:B------:R-:W1:Y:S01]  /*3e40*/  SHFL.BFLY PT, R94, R93, 0x2, 0x1f ;  /* 0x0c401f005d5e7f89 */ /* 0x000e6200000e0000 */
[----:B------:R-:W-:-:S01]  /*3e50*/  FFMA.FTZ R65, R69, UR6, -R84 ;  /* 0x0000000645417c23 */ /* 0x000fc20008010854 */
[--C-:B------:R-:W-:Y:S01]  /*3e60*/  FFMA.FTZ R69, R82, UR6, -R84.reuse ;  /* 0x0000000652457c23 */ /* 0x100fe20008010854 */
[----:B------:R-:W-:-:S01]  /*3e70*/  FFMA.FTZ R82, R83, UR6, -R84 ;  /* 0x0000000653527c23 */ /* 0x000fc20008010854 */
[----:B------:R-:W-:Y:S01]  /*3e80*/  MUFU.EX2 R54, R54 ;  /* 0x0000003600367308 */ /* 0x000fe20000000800 */
[----:B0-----:R-:W-:-:S02]  /*3e90*/  F2FP.SATFINITE.E4M3.F32.PACK_AB_MERGE_C R206, R87, R50, RZ ;  /* 0x0000003257ce723e */ /* 0x001fc400048070ff */
[----:B------:R-:W-:Y:S02]  /*3ea0*/  F2FP.SATFINITE.E4M3.F32.PACK_AB_MERGE_C R204, R39, R38, R204 ;  /* 0x0000002627cc723e */ /* 0x000fe400048070cc */
[----:B------:R-:W-:-:S03]  /*3eb0*/  F2FP.SATFINITE.E4M3.F32.PACK_AB_MERGE_C R206, R55, R44, R206 ;  /* 0x0000002c37ce723e */ /* 0x000fc600048070ce */
[----:B------:R-:W-:Y:S08]  /*3ec0*/  MUFU.EX2 R53, R53 ;  /* 0x0000003500357308 */ /* 0x000ff00000000800 */
[----:B------:R-:W-:Y:S01]  /*3ed0*/  MUFU.EX2 R48, R48 ;  /* 0x0000003000307308 */ /* 0x000fe20000000800 */
[----:B-1----:R-:W-:-:S07]  /*3ee0*/  FMNMX.FTZ R94, R93, R94, !PT ;  /* 0x0000005e5d5e7209 */ /* 0x002fce0007810000 */
[----:B------:R-:W0:Y:S01]  /*3ef0*/  MUFU.EX2 R63, R63 ;  /* 0x0000003f003f7308 */ /* 0x000e220000000800 */
[----:B------:R-:W1:Y:S07]  /*3f00*/  SHFL.BFLY PT, R93, R94, 0x1, 0x1f ;  /* 0x0c201f005e5d7f89 */ /* 0x000e6e00000e0000 */
[----:B------:R-:W-:Y:S08]  /*3f10*/  MUFU.EX2 R52, R52 ;  /* 0x0000003400347308 */ /* 0x000ff00000000800 */
[----:B------:R-:W-:Y:S01]  /*3f20*/  MUFU.EX2 R51, R51 ;  /* 0x0000003300337308 */ /* 0x000fe20000000800 */
[----:B0-----:R-:W-:-:S04]  /*3f30*/  F2FP.SATFINITE.E4M3.F32.PACK_AB_MERGE_C R208, R63, R48, RZ ;  /* 0x000000303fd0723e */ /* 0x001fc800048070ff */
[----:B------:R-:W-:-:S03]  /*3f40*/  F2FP.SATFINITE.E4M3.F32.PACK_AB_MERGE_C R208, R53, R54, R208 ;  /* 0x0000003635d0723e */ /* 0x000fc600048070d0 */
[----:B------:R-:W-:Y:S01]  /*3f50*/  MUFU.EX2 R49, R49 ;  /* 0x0000003100317308 */ /* 0x000fe20000000800 */
[----:B-1----:R-:W-:Y:S01]  /*3f60*/  FMNMX.FTZ R122, R94, R93, !PT ;  /* 0x0000005d5e7a7209 */ /* 0x002fe20007810000 */
[----:B------:R-:W-:-:S03]  /*3f70*/  FFMA.FTZ R94, R81, UR6, -R84 ;  /* 0x00000006515e7c23 */ /* 0x000fc60008010854 */
[C---:B------:R-:W-:Y:S01]  /*3f80*/  FSETP.NEU.FTZ.AND P1, PT, R122.reuse, -INF , PT ;  /* 0xff8000007a00780b */ /* 0x040fe20003f3d000 */
[----:B------:R-:W-:-:S02]  /*3f90*/  FFMA.FTZ R71, R122, R71, -8 ;  /* 0xc10000007a477423 */ /* 0x000fc40000010047 */
[----:B------:R-:W-:Y:S03]  /*3fa0*/  MUFU.EX2 R64, R64 ;  /* 0x0000004000407308 */ /* 0x000fe60000000800 */
[----:B------:R-:W-:Y:S02]  /*3fb0*/  FSEL R71, R71, RZ, P1 ;  /* 0x000000ff47477208 */ /* 0x000fe40000800000 */
[----:B------:R-:W-:-:S03]  /*3fc0*/  PLOP3.LUT P1, PT, PT, PT, UP0, 0x80, 0x0 ;  /* 0x000000000000781c */ /* 0x000fc60003f2f008 */
        /* <DEDUP_REMOVED lines=13> */
[----:B------:R-:W-:-:S01]  /*40a0*/  FADD.FTZ R77, R25, R26 ;  /* 0x0000001a194d7221 */ /* 0x000fc20000010000 */
        /* <DEDUP_REMOVED lines=16> */
[----:B------:R2:W3:Y:S01]  /*41b0*/  MUFU.EX2 R84, R83 ;  /* 0x0000005300547308 */ /* 0x0004e20000000800 */
        /* <DEDUP_REMOVED lines=13> */
[----:B--2---:R-:W-:-:S02]  /*4290*/  IMAD.MOV.U32 R83, RZ, RZ, R119 ;  /* 0x000000ffff537224 */ /* 0x004fc400078e0077 */
[----:B------:R-:W2:Y:S08]  /*42a0*/  MUFU.EX2 R9, R9 ;  /* 0x0000000900097308 */ /* 0x000eb00000000800 */
[----:B------:R4:W5:Y:S08]  /*42b0*/  MUFU.EX2 R93, R15 ;  /* 0x0000000f005d7308 */ /* 0x0009700000000800 */
[----:B------:R2:W5:Y:S01]  /*42c0*/  MUFU.EX2 R96, R95 ;  /* 0x0000005f00607308 */ /* 0x0005620000000800 */
[----:B----4-:R-:W-:-:S01]  /*42d0*/  FFMA.FTZ R15, R76, UR6, -R71 ;  /* 0x000000064c0f7c23 */ /* 0x010fc20008010847 */
[----:B------:R-:W-:Y:S01]  /*42e0*/  FADD.FTZ R76, R28, R77 ;  /* 0x0000004d1c4c7221 */ /* 0x000fe20000010000 */
[----:B-1----:R-:W-:-:S01]  /*42f0*/  FADD.FTZ R77, R81, R6 ;  /* 0x00000006514d7221 */ /* 0x002fc20000010000 */
[----:B------:R-:W-:Y:S01]  /*4300*/  FFMA.FTZ R6, R7, UR6, -R71 ;  /* 0x0000000607067c23 */ /* 0x000fe20008010847 */
[C---:B---3--:R-:W-:Y:S01]  /*4310*/  F2FP.SATFINITE.E4M3.F32.PACK_AB_MERGE_C R81, R84.reuse, R81, RZ ;  /* 0x000000515451723e */ /* 0x048fe200048070ff */
[----:B------:R-:W-:Y:S01]  /*4320*/  FADD.FTZ R7, R29, R76 ;  /* 0x0000004c1d077221 */ /* 0x000fe20000010000 */
[----:B------:R-:W-:-:S01]  /*4330*/  FADD.FTZ R77, R84, R77 ;  /* 0x0000004d544d7221 */ /* 0x000fc20000010000 */
[----:B------:R-:W1:Y:S01]  /*4340*/  MUFU.EX2 R12, R12 ;  /* 0x0000000c000c7308 */ /* 0x000e620000000800 */
[----:B------:R-:W-:Y:S01]  /*4350*/  F2FP.SATFINITE.E4M3.F32.PACK_AB_MERGE_C R201, R4, R5, R81 ;  /* 0x0000000504c9723e */ /* 0x000fe20004807051 */
[----:B------:R-:W-:Y:S01]  /*4360*/  FADD.FTZ R76, R30, R7 ;  /* 0x000000071e4c7221 */ /* 0x000fe20000010000 */
[----:B0-----:R-:W-:-:S01]  /*4370*/  FADD.FTZ R98, R8, R77 ;  /* 0x0000004d08627221 */ /* 0x001fc20000010000 */
[----:B------:R-:W-:Y:S01]  /*4380*/  FFMA.FTZ R71, R91, UR6, -R71 ;  /* 0x000000065b477c23 */ /* 0x000fe20008010847 */
[----:B--2---:R-:W-:-:S02]  /*4390*/  IMAD.MOV.U32 R95, RZ, RZ, R119 ;  /* 0x000000ffff5f7224 */ /* 0x004fc400078e0077 */
[----:B------:R-:W-:Y:S01]  /*43a0*/  FADD.FTZ R7, R31, R76 ;  /* 0x0000004c1f077221 */ /* 0x000fe20000010000 */
[----:B------:R-:W-:-:S01]  /*43b0*/  FADD.FTZ R98, R9, R98 ;  /* 0x0000006209627221 */ /* 0x000fc20000010000 */
[----:B------:R-:W0:Y:S01]  /*43c0*/  MUFU.EX2 R13, R13 ;  /* 0x0000000d000d7308 */ /* 0x000e220000000800 */
[--C-:B------:R-:W-:Y:S02]  /*43d0*/  IMAD.MOV.U32 R91, RZ, RZ, R119.reuse ;  /* 0x000000ffff5b7224 */ /* 0x100fe400078e0077 */
[--C-:B------:R-:W-:Y:S02]  /*43e0*/  IMAD.MOV.U32 R84, RZ, RZ, R119.reuse ;  /* 0x000000ffff547224 */ /* 0x100fe400078e0077 */
[--C-:B------:R-:W-:Y:S02]  /*43f0*/  IMAD.MOV.U32 R81, RZ, RZ, R119.reuse ;  /* 0x000000ffff517224 */ /* 0x100fe400078e0077 */
[--C-:B------:R-:W-:Y:S01]  /*4400*/  IMAD.MOV.U32 R76, RZ, RZ, R119.reuse ;  /* 0x000000ffff4c7224 */ /* 0x100fe200078e0077 */
[----:B------:R2:W-:Y:S01]  /*4410*/  MUFU.EX2 R61, R62 ;  /* 0x0000003e003d7308 */ /* 0x0005e20000000800 */
[----:B------:R-:W-:-:S02]  /*4420*/  IMAD.MOV.U32 R31, RZ, RZ, R119 ;  /* 0x000000ffff1f7224 */ /* 0x000fc400078e0077 */
[----:B------:R-:W-:-:S05]  /*4430*/  IMAD.MOV.U32 R30, RZ, RZ, R119 ;  /* 0x000000ffff1e7224 */ /* 0x000fca00078e0077 */
[----:B------:R-:W3:Y:S01]  /*4440*/  MUFU.EX2 R75, R75 ;  /* 0x0000004b004b7308 */ /* 0x000ee20000000800 */
[----:B--2---:R-:W-:-:S01]  /*4450*/  FADD.FTZ R62, R34, R7 ;  /* 0x00000007223e7221 */ /* 0x004fc20000010000 */
[----:B-----5:R-:W-:Y:S01]  /*4460*/  FADD.FTZ R7, R93, R98 ;  /* 0x000000625d077221 */ /* 0x020fe20000010000 */
[----:B------:R-:W-:Y:S01]  /*4470*/  F2FP.SATFINITE.E4M3.F32.PACK_AB_MERGE_C R93, R96, R93, RZ ;  /* 0x0000005d605d723e */ /* 0x000fe200048070ff */
[----:B------:R-:W-:Y:S02]  /*4480*/  IMAD.MOV.U32 R98, RZ, RZ, R119 ;  /* 0x000000ffff627224 */ /* 0x000fe400078e0077 */
[----:B------:R-:W-:-:S01]  /*4490*/  FADD.FTZ R77, R35, R62 ;  /* 0x0000003e234d7221 */ /* 0x000fc20000010000 */
[----:B------:R-:W-:Y:S01]  /*44a0*/  FADD.FTZ R7, R96, R7 ;  /* 0x0000000760077221 */ /* 0x000fe20000010000 */
[----:B------:R-:W-:Y:S01]  /*44b0*/  F2FP.SATFINITE.E4M3.F32.PACK_AB_MERGE_C R203, R9, R8, R93 ;  /* 0x0000000809cb723e */ /* 0x000fe2000480705d */
[----:B------:R-:W2:Y:S01]  /*44c0*/  MUFU.EX2 R74, R74 ;  /* 0x0000004a004a7308 */ /* 0x000ea20000000800 */
[----:B------:R-:W-:-:S01]  /*44d0*/  FADD.FTZ R62, R38, R77 ;  /* 0x0000004d263e7221 */ /* 0x000fc20000010000 */
[----:B------:R-:W-:-:S02]  /*44e0*/  IMAD.MOV.U32 R96, RZ, RZ, R119 ;  /* 0x000000ffff607224 */ /* 0x000fc400078e0077 */
[--C-:B------:R-:W-:Y:S02]  /*44f0*/  IMAD.MOV.U32 R93, RZ, RZ, R119.reuse ;  /* 0x000000ffff5d7224 */ /* 0x100fe400078e0077 */
[--C-:B------:R-:W-:Y:S02]  /*4500*/  IMAD.MOV.U32 R38, RZ, RZ, R119.reuse ;  /* 0x000000ffff267224 */ /* 0x100fe400078e0077 */
[----:B------:R-:W4:Y:S01]  /*4510*/  MUFU.EX2 R14, R14 ;  /* 0x0000000e000e7308 */ /* 0x000f220000000800 */
[--C-:B------:R-:W-:Y:S02]  /*4520*/  IMAD.MOV.U32 R35, RZ, RZ, R119.reuse ;  /* 0x000000ffff237224 */ /* 0x100fe400078e0077 */
[----:B------:R-:W-:-:S05]  /*4530*/  IMAD.MOV.U32 R34, RZ, RZ, R119 ;  /* 0x000000ffff227224 */ /* 0x000fca00078e0077 */
[----:B------:R1:W-:Y:S08]  /*4540*/  MUFU.EX2 R3, R10 ;  /* 0x0000000a00037308 */ /* 0x0003f00000000800 */
[----:B------:R-:W5:Y:S01]  /*4550*/  MUFU.EX2 R15, R15 ;  /* 0x0000000f000f7308 */ /* 0x000f620000000800 */
[----:B-1----:R-:W-:-:S01]  /*4560*/  FADD.FTZ R10, R12, R7 ;  /* 0x000000070c0a7221 */ /* 0x002fc20000010000 */
[----:B------:R-:W-:Y:S01]  /*4570*/  FADD.FTZ R7, R39, R62 ;  /* 0x0000003e27077221 */ /* 0x000fe20000010000 */
[----:B------:R-:W-:-:S02]  /*4580*/  IMAD.MOV.U32 R39, RZ, RZ, R119 ;  /* 0x000000ffff277224 */ /* 0x000fc400078e0077 */
[----:B0-----:R-:W-:Y:S01]  /*4590*/  FADD.FTZ R10, R13, R10 ;  /* 0x0000000a0d0a7221 */ /* 0x001fe20000010000 */
[----:B------:R-:W-:-:S01]  /*45a0*/  FADD.FTZ R62, R40, R7 ;  /* 0x00000007283e7221 */ /* 0x000fc20000010000 */
[----:B------:R-:W-:Y:S01]  /*45b0*/  IMAD.MOV.U32 R40, RZ, RZ, R119 ;  /* 0x000000ffff287224 */ /* 0x000fe200078e0077 */
[----:B------:R-:W0:Y:S01]  /*45c0*/  MUFU.EX2 R79, R79 ;  /* 0x0000004f004f7308 */ /* 0x000e220000000800 */
[----:B---3--:R-:W-:-:S01]  /*45d0*/  FADD.FTZ R7, R75, R10 ;  /* 0x0000000a4b077221 */ /* 0x008fc20000010000 */
[----:B------:R-:W-:Y:S01]  /*45e0*/  FADD.FTZ R77, R85, R62 ;  /* 0x0000003e554d7221 */ /* 0x000fe20000010000 */
[----:B------:R-:W-:Y:S02]  /*45f0*/  IMAD.MOV.U32 R85, RZ, RZ, R119 ;  /* 0x000000ffff557224 */ /* 0x000fe400078e0077 */
[----:B--2---:R-:W-:Y:S01]  /*4600*/  FADD.FTZ R7, R74, R7 ;  /* 0x000000074a077221 */ /* 0x004fe20000010000 */
[----:B------:R-:W-:-:S01]  /*4610*/  FADD.FTZ R10, R44, R77 ;  /* 0x0000004d2c0a7221 */ /* 0x000fc20000010000 */
[----:B------:R-:W-:Y:S01]  /*4620*/  F2FP.SATFINITE.E4M3.F32.PACK_AB_MERGE_C R74, R74, R75, RZ ;  /* 0x0000004b4a4a723e */ /* 0x000fe200048070ff */
[----:B------:R-:W1:Y:S01]  /*4630*/  MUFU.EX2 R78, R78 ;  /* 0x0000004e004e7308 */ /* 0x000e620000000800 */
[----:B----4-:R-:W-:-:S01]  /*4640*/  FADD.FTZ R62, R14, R7 ;  /* 0x000000070e3e7221 */ /* 0x010fc20000010000 */
[----:B------:R-:W-:Y:S01]  /*4650*/  FADD.FTZ R7, R55, R10 ;  /* 0x0000000a37077221 */ /* 0x000fe20000010000 */
[----:B------:R-:W-:Y:S01]  /*4660*/  F2FP.SATFINITE.E4M3.F32.PACK_AB_MERGE_C R205, R13, R12, R74 ;  /* 0x0000000c0dcd723e */ /* 0x000fe2000480704a */
[----:B------:R-:W-:-:S02]  /*4670*/  IMAD.MOV.U32 R75, RZ, RZ, R119 ;  /* 0x000000ffff4b7224 */ /* 0x000fc400078e0077 */
[----:B-----5:R-:W-:-:S01]  /*4680*/  FADD.FTZ R62, R15, R62 ;  /* 0x0000003e0f3e7221 */ /* 0x020fc20000010000 */
[----:B------:R-:W-:Y:S01]  /*4690*/  FADD.FTZ R10, R50, R7 ;  /* 0x00000007320a7221 */ /* 0x000fe20000010000 */
[----:B------:R-:W-:Y:S01]  /*46a0*/  MOV R74, R119 ;  /* 0x00000077004a7202 */ /* 0x000fe20000000f00 */
[----:B------:R-:W2:Y:S01]  /*46b0*/  MUFU.EX2 R57, R57 ;  /* 0x0000003900397308 */ /* 0x000ea20000000800 */
[----:B0-----:R-:W-:-:S01]  /*46c0*/  FADD.FTZ R7, R79, R62 ;  /* 0x0000003e4f077221 */ /* 0x001fc20000010000 */
[----:B------:R-:W-:Y:S01]  /*46d0*/  FADD.FTZ R77, R87, R10 ;  /* 0x0000000a574d7221 */ /* 0x000fe20000010000 */
[--C-:B------:R-:W-:Y:S01]  /*46e0*/  IMAD.MOV.U32 R87, RZ, RZ, R119.reuse ;  /* 0x000000ffff577224 */ /* 0x100fe200078e0077 */
[----:B------:R-:W-:Y:S01]  /*46f0*/  MOV R44, R119 ;  /* 0x00000077002c7202 */ /* 0x000fe20000000f00 */
[----:B------:R-:W-:Y:S02]  /*4700*/  IMAD.MOV.U32 R62, RZ, RZ, R119 ;  /* 0x000000ffff3e7224 */ /* 0x000fe400078e0077 */
[----:B------:R-:W-:Y:S01]  /*4710*/  FADD.FTZ R28, R54, R77 ;  /* 0x0000004d361c7221 */ /* 0x000fe20000010000 */
[----:B------:R-:W-:Y:S01]  /*4720*/  IMAD.MOV.U32 R77, RZ, RZ, R119 ;  /* 0x000000ffff4d7224 */ /* 0x000fe200078e0077 */
[----:B------:R-:W0:Y:S01]  /*4730*/  MUFU.EX2 R56, R56 ;  /* 0x0000003800387308 */ /* 0x000e220000000800 */
[----:B-1----:R-:W-:-:S01]  /*4740*/  FADD.FTZ R10, R78, R7 ;  /* 0x000000074e0a7221 */ /* 0x002fc20000010000 */
[----:B------:R-:W-:Y:S01]  /*4750*/  FADD.FTZ R29, R53, R28 ;  /* 0x0000001c351d7221 */ /* 0x000fe20000010000 */
[----:B------:R-:W-:Y:S01]  /*4760*/  F2FP.SATFINITE.E4M3.F32.PACK_AB_MERGE_C R78, R78, R79, RZ ;  /* 0x0000004f4e4e723e */ /* 0x000fe200048070ff */
[----:B------:R-:W-:-:S02]  /*4770*/  IMAD.MOV.U32 R79, RZ, RZ, R119 ;  /* 0x000000ffff4f7224 */ /* 0x000fc400078e0077 */
[----:B------:R-:W-:Y:S01]  /*4780*/  IMAD.MOV.U32 R55, RZ, RZ, R119 ;  /* 0x000000ffff377224 */ /* 0x000fe200078e0077 */
[----:B------:R-:W-:Y:S01]  /*4790*/  F2FP.SATFINITE.E4M3.F32.PACK_AB_MERGE_C R207, R15, R14, R78 ;  /* 0x0000000e0fcf723e */ /* 0x000fe2000480704e */
[----:B------:R-:W1:Y:S01]  /*47a0*/  MUFU.EX2 R72, R72 ;  /* 0x0000004800487308 */ /* 0x000e620000000800 */
[----:B--2---:R-:W-:-:S01]  /*47b0*/  FADD.FTZ R7, R57, R10 ;  /* 0x0000000a39077221 */ /* 0x004fc20000010000 */
[----:B------:R-:W-:Y:S01]  /*47c0*/  FADD.FTZ R10, R48, R29 ;  /* 0x0000001d300a7221 */ /* 0x000fe20000010000 */
[--C-:B------:R-:W-:Y:S02]  /*47d0*/  IMAD.MOV.U32 R78, RZ, RZ, R119.reuse ;  /* 0x000000ffff4e7224 */ /* 0x100fe400078e0077 */
[----:B------:R-:W-:Y:S02]  /*47e0*/  IMAD.MOV.U32 R54, RZ, RZ, R119 ;  /* 0x000000ffff367224 */ /* 0x000fe400078e0077 */
[----:B------:R-:W-:-:S01]  /*47f0*/  FADD.FTZ R63, R63, R10 ;  /* 0x0000000a3f3f7221 */ /* 0x000fc20000010000 */
[----:B------:R-:W-:Y:S01]  /*4800*/  IMAD.MOV.U32 R53, RZ, RZ, R119 ;  /* 0x000000ffff357224 */ /* 0x000fe200078e0077 */
[----:B------:R-:W2:Y:S01]  /*4810*/  MUFU.EX2 R73, R73 ;  /* 0x0000004900497308 */ /* 0x000ea20000000800 */
[----:B0-----:R-:W-:-:S01]  /*4820*/  FADD.FTZ R7, R56, R7 ;  /* 0x0000000738077221 */ /* 0x001fc20000010000 */
[----:B------:R-:W-:Y:S01]  /*4830*/  FADD.FTZ R10, R52, R63 ;  /* 0x0000003f340a7221 */ /* 0x000fe20000010000 */
[----:B------:R-:W-:-:S02]  /*4840*/  IMAD.MOV.U32 R63, RZ, RZ, R119 ;  /* 0x000000ffff3f7224 */ /* 0x000fc400078e0077 */
[----:B------:R-:W-:Y:S02]  /*4850*/  IMAD.MOV.U32 R50, RZ, RZ, R119 ;  /* 0x000000ffff327224 */ /* 0x000fe400078e0077 */
[----:B------:R-:W-:-:S01]  /*4860*/  FADD.FTZ R10, R51, R10 ;  /* 0x0000000a330a7221 */ /* 0x000fc20000010000 */
[----:B------:R-:W-:Y:S01]  /*4870*/  IMAD.MOV.U32 R48, RZ, RZ, R119 ;  /* 0x000000ffff307224 */ /* 0x000fe200078e0077 */
        /* <DEDUP_REMOVED lines=8> */
[----:B------:R-:W-:Y:S01]  /*4900*/  F2FP.SATFINITE.E4M3.F32.PACK_AB_MERGE_C R72, R73, R72, RZ ;  /* 0x000000484948723e */ /* 0x000fe200048070ff */
[--C-:B------:R-:W-:Y:S02]  /*4910*/  IMAD.MOV.U32 R73, RZ, RZ, R119.reuse ;  /* 0x000000ffff497224 */ /* 0x100fe400078e0077 */
[--C-:B------:R-:W-:Y:S01]  /*4920*/  IMAD.MOV.U32 R64, RZ, RZ, R119.reuse ;  /* 0x000000ffff407224 */ /* 0x100fe200078e0077 */
[----:B------:R-:W-:Y:S01]  /*4930*/  F2FP.SATFINITE.E4M3.F32.PACK_AB_MERGE_C R209, R56, R57, R72 ;  /* 0x0000003938d1723e */ /* 0x000fe20004807048 */
[----:B------:R-:W-:Y:S01]  /*4940*/  IMAD.MOV.U32 R72, RZ, RZ, R119 ;  /* 0x000000ffff487224 */ /* 0x000fe200078e0077 */
[----:B------:R-:W2:Y:S01]  /*4950*/  MUFU.EX2 R60, R60 ;  /* 0x0000003c003c7308 */ /* 0x000ea20000000800 */
[----:B0-----:R-:W-:-:S01]  /*4960*/  FADD.FTZ R28, R58, R7 ;  /* 0x000000073a1c7221 */ /* 0x001fc20000010000 */
[----:B------:R-:W-:-:S02]  /*4970*/  IMAD.MOV.U32 R57, RZ, RZ, R119 ;  /* 0x000000ffff397224 */ /* 0x000fc400078e0077 */
[--C-:B------:R-:W-:Y:S02]  /*4980*/  IMAD.MOV.U32 R56, RZ, RZ, R119.reuse ;  /* 0x000000ffff387224 */ /* 0x100fe400078e0077 */
[----:B------:R-:W-:Y:S02]  /*4990*/  IMAD.MOV.U32 R52, RZ, RZ, R119 ;  /* 0x000000ffff347224 */ /* 0x000fe400078e0077 */
[----:B------:R-:W0:Y:S01]  /*49a0*/  MUFU.EX2 R42, R42 ;  /* 0x0000002a002a7308 */ /* 0x000e220000000800 */
[----:B-1----:R-:W-:-:S01]  /*49b0*/  FADD.FTZ R7, R59, R28 ;  /* 0x0000001c3b077221 */ /* 0x002fc20000010000 */
[--C-:B------:R-:W-:Y:S02]  /*49c0*/  IMAD.MOV.U32 R51, RZ, RZ, R119.reuse ;  /* 0x000000ffff337224 */ /* 0x100fe400078e0077 */
[--C-:B------:R-:W-:Y:S02]  /*49d0*/  IMAD.MOV.U32 R49, RZ, RZ, R119.reuse ;  /* 0x000000ffff317224 */ /* 0x100fe400078e0077 */
[----:B------:R-:W-:-:S02]  /*49e0*/  IMAD.MOV.U32 R28, RZ, RZ, R119 ;  /* 0x000000ffff1c7224 */ /* 0x000fc400078e0077 */
[----:B------:R-:W1:Y:S01]  /*49f0*/  MUFU.EX2 R6, R6 ;  /* 0x0000000600067308 */ /* 0x000e620000000800 */
[----:B--2---:R-:W-:-:S01]  /*4a00*/  FADD.FTZ R10, R60, R7 ;  /* 0x000000073c0a7221 */ /* 0x004fc20000010000 */
[----:B------:R-:W-:-:S03]  /*4a10*/  F2FP.SATFINITE.E4M3.F32.PACK_AB_MERGE_C R60, R61, R60, RZ ;  /* 0x0000003c3d3c723e */ /* 0x000fc600048070ff */
[----:B------:R-:W-:Y:S01]  /*4a20*/  FADD.FTZ R61, R61, R10 ;  /* 0x0000000a3d3d7221 */ /* 0x000fe20000010000 */
[----:B------:R-:W-:Y:S01]  /*4a30*/  F2FP.SATFINITE.E4M3.F32.PACK_AB_MERGE_C R211, R59, R58, R60 ;  /* 0x0000003a3bd3723e */ /* 0x000fe2000480703c */
[----:B------:R-:W-:Y:S01]  /*4a40*/  IMAD.MOV.U32 R60, RZ, RZ, R119 ;  /* 0x000000ffff3c7224 */ /* 0x000fe200078e0077 */
[----:B------:R-:W2:Y:S01]  /*4a50*/  MUFU.EX2 R33, R33 ;  /* 0x0000002100217308 */ /* 0x000ea20000000800 */
[----:B0-----:R-:W-:-:S01]  /*4a60*/  FADD.FTZ R10, R42, R29 ;  /* 0x0000001d2a0a7221 */ /* 0x001fc20000010000 */
[-C--:B------:R-:W-:Y:S01]  /*4a70*/  MOV R59, R119.reuse ;  /* 0x00000077003b7202 */ /* 0x080fe20000000f00 */
[----:B------:R-:W-:Y:S01]  /*4a80*/  IMAD.MOV.U32 R58, RZ, RZ, R119 ;  /* 0x000000ffff3a7224 */ /* 0x000fe200078e0077 */
[----:B------:R-:W-:-:S04]  /*4a90*/  MOV R29, R119 ;  /* 0x00000077001d7202 */ /* 0x000fc80000000f00 */
[----:B------:R-:W0:Y:S01]  /*4aa0*/  MUFU.EX2 R36, R36 ;  /* 0x0000002400247308 */ /* 0x000e220000000800 */
[----:B-1----:R-:W-:-:S01]  /*4ab0*/  FADD.FTZ R26, R6, R61 ;  /* 0x0000003d061a7221 */ /* 0x002fc20000010000 */
[----:B------:R-:W-:-:S03]  /*4ac0*/  IMAD.MOV.U32 R61, RZ, RZ, R119 ;  /* 0x000000ffff3d7224 */ /* 0x000fc600078e0077 */
[----:B------:R-:W-:-:S03]  /*4ad0*/  FADD.FTZ R26, R3, R26 ;  /* 0x0000001a031a7221 */ /* 0x000fc60000010000 */
        /* <DEDUP_REMOVED lines=8> */
[----:B------:R-:W-:Y:S02]  /*4b60*/  F2FP.SATFINITE.E4M3.F32.PACK_AB_MERGE_C R36, R89, R36, RZ ;  /* 0x000000245924723e */ /* 0x000fe400048070ff */
[----:B------:R-:W-:Y:S02]  /*4b70*/  MOV R89, R119 ;  /* 0x0000007700597202 */ /* 0x000fe40000000f00 */
[----:B------:R-:W-:Y:S01]  /*4b80*/  F2FP.SATFINITE.E4M3.F32.PACK_AB_MERGE_C R212, R33, R42, R36 ;  /* 0x0000002a21d4723e */ /* 0x000fe20004807024 */
[----:B------:R-:W-:Y:S01]  /*4b90*/  IMAD.MOV.U32 R42, RZ, RZ, R119 ;  /* 0x000000ffff2a7224 */ /* 0x000fe200078e0077 */
[----:B------:R-:W2:Y:S01]  /*4ba0*/  MUFU.EX2 R21, R21 ;  /* 0x0000001500157308 */ /* 0x000ea20000000800 */
[C---:B0-----:R-:W-:Y:S01]  /*4bb0*/  F2FP.SATFINITE.E4M3.F32.PACK_AB_MERGE_C R26, R20.reuse, R11, RZ ;  /* 0x0000000b141a723e */ /* 0x041fe200048070ff */
[----:B------:R-:W-:Y:S01]  /*4bc0*/  FADD.FTZ R20, R20, R25 ;  /* 0x0000001914147221 */ /* 0x000fe20000010000 */
[----:B------:R-:W-:-:S02]  /*4bd0*/  IMAD.MOV.U32 R36, RZ, RZ, R119 ;  /* 0x000000ffff247224 */ /* 0x000fc400078e0077 */
[----:B------:R-:W-:Y:S01]  /*4be0*/  F2FP.SATFINITE.E4M3.F32.PACK_AB_MERGE_C R213, R3, R6, R26 ;  /* 0x0000000603d5723e */ /* 0x000fe2000480701a */
[----:B------:R-:W-:Y:S02]  /*4bf0*/  IMAD.MOV.U32 R33, RZ, RZ, R119 ;  /* 0x000000ffff217224 */ /* 0x000fe400078e0077 */
[----:B------:R-:W0:Y:S01]  /*4c00*/  MUFU.EX2 R92, R92 ;  /* 0x0000005c005c7308 */ /* 0x000e220000000800 */
[----:B-1----:R-:W-:-:S01]  /*4c10*/  FADD.FTZ R11, R41, R10 ;  /* 0x0000000a290b7221 */ /* 0x002fc20000010000 */
[----:B------:R-:W-:-:S06]  /*4c20*/  IMAD.MOV.U32 R26, RZ, RZ, R119 ;  /* 0x000000ffff1a7224 */ /* 0x000fcc00078e0077 */
[----:B------:R-:W-:Y:S01]  /*4c30*/  MUFU.EX2 R43, R43 ;  /* 0x0000002b002b7308 */ /* 0x000fe20000000800 */
[----:B--2---:R-:W-:-:S07]  /*4c40*/  FADD.FTZ R25, R21, R20 ;  /* 0x0000001415197221 */ /* 0x004fce0000010000 */
[----:B------:R-:W1:Y:S01]  /*4c50*/  MUFU.EX2 R66, R66 ;  /* 0x0000004200427308 */ /* 0x000e620000000800 */
[----:B0-----:R-:W-:-:S07]  /*4c60*/  FADD.FTZ R10, R92, R11 ;  /* 0x0000000b5c0a7221 */ /* 0x001fce0000010000 */
[----:B------:R-:W0:Y:S08]  /*4c70*/  MUFU.EX2 R24, R24 ;  /* 0x0000001800187308 */ /* 0x000e300000000800 */
[----:B------:R-:W2:Y:S01]  /*4c80*/  MUFU.EX2 R27, R27 ;  /* 0x0000001b001b7308 */ /* 0x000ea20000000800 */
[----:B-1----:R-:W-:Y:S01]  /*4c90*/  F2FP.SATFINITE.E4M3.F32.PACK_AB_MERGE_C R11, R66, R43, RZ ;  /* 0x0000002b420b723e */ /* 0x002fe200048070ff */
[----:B------:R-:W-:-:S03]  /*4ca0*/  FADD.FTZ R43, R43, R10 ;  /* 0x0000000a2b2b7221 */ /* 0x000fc60000010000 */
[----:B------:R-:W-:Y:S01]  /*4cb0*/  F2FP.SATFINITE.E4M3.F32.PACK_AB_MERGE_C R214, R92, R41, R11 ;  /* 0x000000295cd6723e */ /* 0x000fe2000480700b */
[----:B------:R-:W-:-:S01]  /*4cc0*/  FADD.FTZ R66, R66, R43 ;  /* 0x0000002b42427221 */ /* 0x000fc20000010000 */
[----:B------:R-:W-:Y:S01]  /*4cd0*/  IMAD.MOV.U32 R92, RZ, RZ, R119 ;  /* 0x000000ffff5c7224 */ /* 0x000fe200078e0077 */
[----:B------:R-:W1:Y:S01]  /*4ce0*/  MUFU.EX2 R32, R32 ;  /* 0x0000002000207308 */ /* 0x000e620000000800 */
[----:B0-----:R-:W-:-:S01]  /*4cf0*/  FADD.FTZ R20, R24, R25 ;  /* 0x0000001918147221 */ /* 0x001fc20000010000 */
[--C-:B------:R-:W-:Y:S02]  /*4d00*/  IMAD.MOV.U32 R43, RZ, RZ, R119.reuse ;  /* 0x000000ffff2b7224 */ /* 0x100fe400078e0077 */
[--C-:B------:R-:W-:Y:S02]  /*4d10*/  IMAD.MOV.U32 R41, RZ, RZ, R119.reuse ;  /* 0x000000ffff297224 */ /* 0x100fe400078e0077 */
[----:B------:R-:W-:Y:S02]  /*4d20*/  IMAD.MOV.U32 R25, RZ, RZ, R119 ;  /* 0x000000ffff197224 */ /* 0x000fe400078e0077 */
[----:B------:R-:W-:Y:S01]  /*4d30*/  MUFU.EX2 R65, R65 ;  /* 0x0000004100417308 */ /* 0x000fe20000000800 */
[----:B--2---:R-:W-:-:S07]  /*4d40*/  FADD.FTZ R11, R27, R20 ;  /* 0x000000141b0b7221 */ /* 0x004fce0000010000 */
[----:B------:R-:W0:Y:S01]  /*4d50*/  MUFU.EX2 R70, R70 ;  /* 0x0000004600467308 */ /* 0x000e220000000800 */
[C---:B-1----:R-:W-:Y:S01]  /*4d60*/  F2FP.SATFINITE.E4M3.F32.PACK_AB_MERGE_C R27, R32.reuse, R27, RZ ;  /* 0x0000001b201b723e */ /* 0x042fe200048070ff */
[----:B------:R-:W-:-:S03]  /*4d70*/  FADD.FTZ R32, R32, R11 ;  /* 0x0000000b20207221 */ /* 0x000fc60000010000 */
[----:B------:R-:W-:Y:S01]  /*4d80*/  F2FP.SATFINITE.E4M3.F32.PACK_AB_MERGE_C R215, R24, R21, R27 ;  /* 0x0000001518d7723e */ /* 0x000fe2000480701b */
[--C-:B------:R-:W-:Y:S02]  /*4d90*/  IMAD.MOV.U32 R27, RZ, RZ, R119.reuse ;  /* 0x000000ffff1b7224 */ /* 0x100fe400078e0077 */
[----:B------:R-:W1:Y:S01]  /*4da0*/  MUFU.EX2 R47, R47 ;  /* 0x0000002f002f7308 */ /* 0x000e620000000800 */
[----:B------:R-:W-:-:S07]  /*4db0*/  IMAD.MOV.U32 R24, RZ, RZ, R119 ;  /* 0x000000ffff187224 */ /* 0x000fce00078e0077 */
[----:B------:R-:W2:Y:S01]  /*4dc0*/  MUFU.EX2 R37, R37 ;  /* 0x0000002500257308 */ /* 0x000ea20000000800 */
[----:B0-----:R-:W-:-:S07]  /*4dd0*/  F2FP.SATFINITE.E4M3.F32.PACK_AB_MERGE_C R4, R70, R65, RZ ;  /* 0x000000414604723e */ /* 0x001fce00048070ff */
[----:B------:R-:W0:Y:S01]  /*4de0*/  MUFU.EX2 R68, R68 ;  /* 0x0000004400447308 */ /* 0x000e220000000800 */
[----:B-1----:R-:W-:-:S01]  /*4df0*/  FADD.FTZ R5, R47, R66 ;  /* 0x000000422f057221 */ /* 0x002fc20000010000 */
[----:B------:R-:W-:-:S06]  /*4e00*/  IMAD.MOV.U32 R66, RZ, RZ, R119 ;  /* 0x000000ffff427224 */ /* 0x000fcc00078e0077 */
[----:B------:R-:W1:Y:S01]  /*4e10*/  MUFU.EX2 R46, R46 ;  /* 0x0000002e002e7308 */ /* 0x000e620000000800 */
[----:B--2---:R-:W-:-:S01]  /*4e20*/  FADD.FTZ R9, R37, R32 ;  /* 0x0000002025097221 */ /* 0x004fc20000010000 */
[----:B------:R-:W-:-:S06]  /*4e30*/  IMAD.MOV.U32 R32, RZ, RZ, R119 ;  /* 0x000000ffff207224 */ /* 0x000fcc00078e0077 */
[----:B------:R-:W2:Y:S01]  /*4e40*/  MUFU.EX2 R80, R80 ;  /* 0x0000005000507308 */ /* 0x000ea20000000800 */
[C---:B0-----:R-:W-:Y:S01]  /*4e50*/  F2FP.SATFINITE.E4M3.F32.PACK_AB_MERGE_C R216, R68.reuse, R47, R4 ;  /* 0x0000002f44d8723e */ /* 0x041fe20004807004 */
[----:B------:R-:W-:Y:S01]  /*4e60*/  FADD.FTZ R68, R68, R5 ;  /* 0x0000000544447221 */ /* 0x000fe20000010000 */
[----:B------:R-:W-:-:S03]  /*4e70*/  IMAD.MOV.U32 R47, RZ, RZ, R119 ;  /* 0x000000ffff2f7224 */ /* 0x000fc600078e0077 */
[----:B------:R-:W-:Y:S01]  /*4e80*/  FADD.FTZ R65, R65, R68 ;  /* 0x0000004441417221 */ /* 0x000fe20000010000 */
[----:B------:R-:W-:Y:S01]  /*4e90*/  IMAD.MOV.U32 R68, RZ, RZ, R119 ;  /* 0x000000ffff447224 */ /* 0x000fe200078e0077 */
[----:B------:R0:W3:Y:S01]  /*4ea0*/  MUFU.EX2 R7, R86 ;  /* 0x0000005600077308 */ /* 0x0000e20000000800 */
[----:B-1----:R-:W-:-:S01]  /*4eb0*/  FADD.FTZ R9, R46, R9 ;  /* 0x000000092e097221 */ /* 0x002fc20000010000 */
[----:B------:R-:W-:Y:S01]  /*4ec0*/  FADD.FTZ R70, R70, R65 ;  /* 0x0000004146467221 */ /* 0x000fe20000010000 */
[----:B------:R-:W-:-:S05]  /*4ed0*/  IMAD.MOV.U32 R65, RZ, RZ, R119 ;  /* 0x000000ffff417224 */ /* 0x000fca00078e0077 */
[----:B------:R-:W-:Y:S01]  /*4ee0*/  MUFU.EX2 R69, R69 ;  /* 0x0000004500457308 */ /* 0x000fe20000000800 */
[----:B--2---:R-:W-:-:S01]  /*4ef0*/  FADD.FTZ R4, R80, R9 ;  /* 0x0000000950047221 */ /* 0x004fc20000010000 */
[----:B0-----:R-:W-:-:S06]  /*4f00*/  IMAD.MOV.U32 R86, RZ, RZ, R119 ;  /* 0x000000ffff567224 */ /* 0x001fcc00078e0077 */
[----:B------:R-:W0:Y:S01]  /*4f10*/  MUFU.EX2 R82, R82 ;  /* 0x0000005200527308 */ /* 0x000e220000000800 */
[----:B---3--:R-:W-:-:S01]  /*4f20*/  FADD.FTZ R4, R7, R4 ;  /* 0x0000000407047221 */ /* 0x008fc20000010000 */
[----:B------:R-:W-:-:S04]  /*4f30*/  F2FP.SATFINITE.E4M3.F32.PACK_AB_MERGE_C R80, R7, R80, RZ ;  /* 0x000000500750723e */ /* 0x000fc800048070ff */
[----:B------:R-:W-:Y:S01]  /*4f40*/  F2FP.SATFINITE.E4M3.F32.PACK_AB_MERGE_C R217, R46, R37, R80 ;  /* 0x000000252ed9723e */ /* 0x000fe20004807050 */
[--C-:B------:R-:W-:Y:S01]  /*4f50*/  IMAD.MOV.U32 R80, RZ, RZ, R119.reuse ;  /* 0x000000ffff507224 */ /* 0x100fe200078e0077 */
[----:B------:R-:W1:Y:S01]  /*4f60*/  MUFU.EX2 R67, R67 ;  /* 0x0000004300437308 */ /* 0x000e620000000800 */
[--C-:B------:R-:W-:Y:S02]  /*4f70*/  IMAD.MOV.U32 R46, RZ, RZ, R119.reuse ;  /* 0x000000ffff2e7224 */ /* 0x100fe400078e0077 */
[----:B------:R-:W-:-:S05]  /*4f80*/  IMAD.MOV.U32 R37, RZ, RZ, R119 ;  /* 0x000000ffff257224 */ /* 0x000fca00078e0077 */
[----:B------:R-:W2:Y:S01]  /*4f90*/  MUFU.EX2 R45, R45 ;  /* 0x0000002d002d7308 */ /* 0x000ea20000000800 */
[----:B0-----:R-:W-:-:S07]  /*4fa0*/  F2FP.SATFINITE.E4M3.F32.PACK_AB_MERGE_C R8, R82, R69, RZ ;  /* 0x000000455208723e */ /* 0x001fce00048070ff */
[----:B------:R-:W0:Y:S01]  /*4fb0*/  MUFU.EX2 R94, R94 ;  /* 0x0000005e005e7308 */ /* 0x000e220000000800 */
[----:B-1----:R-:W-:-:S01]  /*4fc0*/  FADD.FTZ R5, R67, R70 ;  /* 0x0000004643057221 */ /* 0x002fc20000010000 */
[----:B------:R-:W-:-:S06]  /*4fd0*/  IMAD.MOV.U32 R70, RZ, RZ, R119 ;  /* 0x000000ffff467224 */ /* 0x000fcc00078e0077 */
[----:B------:R-:W1:Y:S01]  /*4fe0*/  MUFU.EX2 R88, R88 ;  /* 0x0000005800587308 */ /* 0x000e620000000800 */
[----:B--2---:R-:W-:-:S07]  /*4ff0*/  FADD.FTZ R7, R45, R4 ;  /* 0x000000042d077221 */ /* 0x004fce0000010000 */
[----:B------:R-:W2:Y:S01]  /*5000*/  MUFU.EX2 R90, R90 ;  /* 0x0000005a005a7308 */ /* 0x000ea20000000800 */
[C---:B0-----:R-:W-:Y:S01]  /*5010*/  F2FP.SATFINITE.E4M3.F32.PACK_AB_MERGE_C R218, R94.reuse, R67, R8 ;  /* 0x000000435eda723e */ /* 0x041fe20004807008 */
[----:B------:R-:W-:Y:S01]  /*5020*/  FADD.FTZ R94, R94, R5 ;  /* 0x000000055e5e7221 */ /* 0x000fe20000010000 */
[----:B------:R-:W-:-:S03]  /*5030*/  IMAD.MOV.U32 R67, RZ, RZ, R119 ;  /* 0x000000ffff437224 */ /* 0x000fc600078e0077 */
[----:B------:R-:W-:Y:S01]  /*5040*/  FADD.FTZ R69, R69, R94 ;  /* 0x0000005e45457221 */ /* 0x000fe20000010000 */
[----:B------:R-:W-:Y:S01]  /*5050*/  IMAD.MOV.U32 R94, RZ, RZ, R119 ;  /* 0x000000ffff5e7224 */ /* 0x000fe200078e0077 */
[----:B------:R-:W0:Y:S01]  /*5060*/  MUFU.EX2 R71, R71 ;  /* 0x0000004700477308 */ /* 0x000e220000000800 */
[----:B-1----:R-:W-:-:S01]  /*5070*/  FADD.FTZ R7, R88, R7 ;  /* 0x0000000758077221 */ /* 0x002fc20000010000 */
[----:B------:R-:W-:Y:S01]  /*5080*/  FADD.FTZ R4, R82, R69 ;  /* 0x0000004552047221 */ /* 0x000fe20000010000 */
[--C-:B------:R-:W-:Y:S02]  /*5090*/  IMAD.MOV.U32 R82, RZ, RZ, R119.reuse ;  /* 0x000000ffff527224 */ /* 0x100fe400078e0077 */
[----:B------:R-:W-:Y:S02]  /*50a0*/  IMAD.MOV.U32 R69, RZ, RZ, R119 ;  /* 0x000000ffff457224 */ /* 0x000fe400078e0077 */
[----:B--2---:R-:W-:-:S01]  /*50b0*/  FADD.FTZ R6, R90, R7 ;  /* 0x000000075a067221 */ /* 0x004fc20000010000 */
[----:B0-----:R-:W-:-:S03]  /*50c0*/  F2FP.SATFINITE.E4M3.F32.PACK_AB_MERGE_C R3, R71, R90, RZ ;  /* 0x0000005a4703723e */ /* 0x001fc600048070ff */
[----:B------:R-:W-:Y:S01]  /*50d0*/  FADD.FTZ R6, R71, R6 ;  /* 0x0000000647067221 */ /* 0x000fe20000010000 */
[----:B------:R-:W-:Y:S01]  /*50e0*/  IMAD.MOV.U32 R90, RZ, RZ, R119 ;  /* 0x000000ffff5a7224 */ /* 0x000fe200078e0077 */
[----:B------:R-:W-:Y:S01]  /*50f0*/  F2FP.SATFINITE.E4M3.F32.PACK_AB_MERGE_C R219, R88, R45, R3 ;  /* 0x0000002d58db723e */ /* 0x000fe20004807003 */
[--C-:B------:R-:W-:Y:S02]  /*5100*/  IMAD.MOV.U32 R88, RZ, RZ, R119.reuse ;  /* 0x000000ffff587224 */ /* 0x100fe400078e0077 */
[--C-:B------:R-:W-:Y:S02]  /*5110*/  IMAD.MOV.U32 R71, RZ, RZ, R119.reuse ;  /* 0x000000ffff477224 */ /* 0x100fe400078e0077 */
[----:B------:R-:W-:Y:S01]  /*5120*/  IMAD.MOV.U32 R45, RZ, RZ, R119 ;  /* 0x000000ffff2d7224 */ /* 0x000fe200078e0077 */
[----:B------:R-:W-:Y:S06]  /*5130*/  @!P1 BRA `(.L_x_3644) ;  /* 0x0000003800f89947 */ /* 0x000fec0003800000 */
[----:B------:R-:W-:Y:S01]  /*5140*/  IMAD.MOV.U32 R5, RZ, RZ, R122 ;  /* 0x000000ffff057224 */ /* 0x000fe200078e007a */
[----:B------:R-:W-:Y:S01]  /*5150*/  CS2R R118, SRZ ;  /* 0x0000000000767805 */ /* 0x000fe2000001ff00 */
[----:B------:R-:W-:Y:S01]  /*5160*/  IMAD.MOV.U32 R3, RZ, RZ, R120 ;  /* 0x000000ffff037224 */ /* 0x000fe200078e0078 */
        /* <DEDUP_REMOVED lines=47> */
[----:B------:R-:W-:Y:S01]  /*5460*/  UIADD3 UR52, UR50, -0x2, URZ ;  /* 0xfffffffe32347890 */ /* 0x000fe2000fffe03f */
[----:B------:R-:W-:Y:S01]  /*5470*/  UMOV UR53, UR44 ;  /* 0x0000002c00357c82 */ /* 0x000fe20008000000 */
[----:B------:R-:W-:Y:S01]  /*5480*/  UMOV UR51, UR43 ;  /* 0x0000002b00337c82 */ /* 0x000fe20008000000 */
[----:B------:R-:W-:-:S09]  /*5490*/  ULDC UR50, c[0x0][0x988] ;  /* 0x0002620000327ab9 */ /* 0x000fd20000000800 */
.L_x_3655:
[----:B------:R-:W-:Y:S01]  /*54a0*/  ISETP.NE.AND P2, PT, RZ, UR38, PT ;  /* 0x00000026ff007c0c */ /* 0x000fe2000bf45270 */
[----:B------:R-:W-:-:S04]  /*54b0*/  UISETP.NE.AND UP0, UPT, UR51, 0x1, UPT ;  /* 0x000000013300788c */ /* 0x000fc8000bf05270 */
[----:B------:R-:W-:-:S04]  /*54c0*/  USEL UR44, URZ, 0x1, UP0 ;  /* 0x000000013f2c7887 */ /* 0x000fc80008000000 */
[----:B------:R-:W-:-:S04]  /*54d0*/  ULOP3.LUT UR44, UR53, UR44, URZ, 0x3c, !UPT ;  /* 0x0000002c352c7292 */ /* 0x000fc8000f8e3c3f */
[----:B------:R-:W-:Y:S08]  /*54e0*/  @P2 BRA `(.L_x_3645) ;  /* 0x0000000000382947 */ /* 0x000ff00003800000 */
[----:B------:R-:W-:Y:S05]  /*54f0*/  @!P0 BRA `(.L_x_3646) ;  /* 0x0000000000048947 */ /* 0x000fea0003800000 */
[----:B------:R-:W-:Y:S01]  /*5500*/  BPT.TRAP 0x1 ;  /* 0x000000040000795c */ /* 0x000fe20000300000 */
.L_x_3646:
[----:B------:R-:W-:Y:S01]  /*5510*/  UIADD3 UR6, UR51, 0x1, URZ ;  /* 0x0000000133067890 */ /* 0x000fe2000fffe03f */
[----:B------:R-:W-:-:S03]  /*5520*/  IMAD.U32 R7, RZ, RZ, UR44 ;  /* 0x0000002cff077e24 */ /* 0x000fc6000f8e00ff */
[----:B------:R-:W-:Y:S02]  /*5530*/  UISETP.NE.AND UP0, UPT, UR6, 0x2, UPT ;  /* 0x000000020600788c */ /* 0x000fe4000bf05270 */
[----:B------:R-:W-:Y:S02]  /*5540*/  SHF.L.U32 R7, R7, 0x1f, RZ ;  /* 0x0000001f07077819 */ /* 0x000fe400000006ff */
[----:B------:R-:W-:-:S04]  /*5550*/  USEL UR6, UR6, URZ, UP0 ;  /* 0x0000003f06067287 */ /* 0x000fc80008000000 */
[----:B------:R-:W-:-:S09]  /*5560*/  ULEA UR6, UR6, UR39, 0x3 ;  /* 0x0000002706067291 */ /* 0x000fd2000f8e183f */
[----:B------:R0:W1:Y:S01]  /*5570*/  SYNCS.PHASECHK.TRANS64.TRYWAIT P1, [UR6+0x33430], R7 ;  /* 0x03343007ff0075a7 */ /* 0x0000620008020146 */
[----:B------:R-:W-:Y:S05]  /*5580*/  @!P0 BRA `(.L_x_3647) ;  /* 0x0000000000048947 */ /* 0x000fea0003800000 */
[----:B------:R-:W-:Y:S01]  /*5590*/  BPT.TRAP 0x1 ;  /* 0x000000040000795c */ /* 0x000fe20000300000 */
.L_x_3647:
[----:B-1----:R-:W-:Y:S05]  /*55a0*/  @P1 BRA `(.L_x_3645) ;  /* 0x0000000000081947 */ /* 0x002fea0003800000 */
[----:B------:R-:W1:Y:S02]  /*55b0*/  SYNCS.PHASECHK.TRANS64.TRYWAIT P1, [UR6+0x33430], R7 ;  /* 0x03343007ff0075a7 */ /* 0x000e640008020146 */
[----:B-1----:R-:W-:Y:S05]  /*55c0*/  @!P1 BRA `(.L_x_3648) ;  /* 0x000000bc00a49947 */ /* 0x002fea0003800000 */
.L_x_3645:
[----:B01----:R-:W-:Y:S01]  /*55d0*/  VIADD R7, R23, 0x8 ;  /* 0x0000000817077836 */ /* 0x003fe20000000000 */
[----:B------:R-:W-:Y:S01]  /*55e0*/  UIADD3 UR43, UR51, 0x1, URZ ;  /* 0x00000001332b7890 */ /* 0x000fe2000fffe03f */
[----:B------:R-:W-:Y:S01]  /*55f0*/  UMOV UR27, 0x80000020 ;  /* 0x80000020001b7882 */ /* 0x000fe20000000000 */
[----:B------:R-:W-:Y:S02]  /*5600*/  UMOV UR28, UR24 ;  /* 0x00000018001c7c82 */ /* 0x000fe40008000000 */
[----:B------:R0:W-:Y:S01]  /*5610*/  BAR.SYNC.DEFER_BLOCKING R7, 0x100 ;  /* 0x000400070000751d */ /* 0x0001e20000010000 */
[----:B------:R-:W-:-:S04]  /*5620*/  UISETP.NE.AND UP0, UPT, UR43, 0x2, UPT ;  /* 0x000000022b00788c */ /* 0x000fc8000bf05270 */
[----:B------:R-:W-:Y:S01]  /*5630*/  USEL UR43, UR43, URZ, UP0 ;  /* 0x0000003f2b2b7287 */ /* 0x000fe20008000000 */
[----:B------:R-:W-:Y:S01]  /*5640*/  UMOV UR29, UR25 ;  /* 0x00000019001d7c82 */ /* 0x000fe20008000000 */
[----:B------:R-:W-:Y:S02]  /*5650*/  UMOV UR31, 0x80000020 ;  /* 0x80000020001f7882 */ /* 0x000fe40000000000 */
[----:B------:R-:W-:Y:S01]  /*5660*/  UIMAD UR54, UR43, 0x780, UR47 ;  /* 0x000007802b3678a4 */ /* 0x000fe2000f8e022f */
[----:B------:R-:W-:Y:S01]  /*5670*/  UMOV UR32, UR24 ;  /* 0x0000001800207c82 */ /* 0x000fe20008000000 */
[----:B------:R-:W-:Y:S02]  /*5680*/  UMOV UR33, UR25 ;  /* 0x0000001900217c82 */ /* 0x000fe40008000000 */
[----:B------:R-:W-:Y:S02]  /*5690*/  UIADD3 UR30, UR54, 0x80, URZ ;  /* 0x00000080361e7890 */ /* 0x000fe4000fffe03f */
[----:B------:R-:W-:-:S02]  /*56a0*/  UIADD3 UR34, UR54, 0x100, URZ ;  /* 0x0000010036227890 */ /* 0x000fc4000fffe03f */
[----:B------:R-:W-:Y:S01]  /*56b0*/  UMOV UR26, UR54 ;  /* 0x00000036001a7c82 */ /* 0x000fe20008000000 */
[----:B------:R-:W-:Y:S01]  /*56c0*/  UMOV UR35, 0x80000020 ;  /* 0x8000002000237882 */ /* 0x000fe20000000000 */
[----:B------:R-:W-:Y:S01]  /*56d0*/  UIADD3 UR6, UR54, 0x200, URZ ;  /* 0x0000020036067890 */ /* 0x000fe2000fffe03f */
[----:B------:R-:W-:Y:S01]  /*56e0*/  UMOV UR7, 0x80000020 ;  /* 0x8000002000077882 */ /* 0x000fe20000000000 */
[----:B------:R-:W-:Y:S01]  /*56f0*/  UIADD3 UR10, UR54, 0x202, URZ ;  /* 0x00000202360a7890 */ /* 0x000fe2000fffe03f */
[----:B------:R-:W-:Y:S01]  /*5700*/  WARPGROUP.ARRIVE ;  /* 0x00000000000079c5 */ /* 0x000fe20000000000 */
[----:B------:R-:W-:Y:S01]  /*5710*/  UMOV UR11, 0x80000020 ;  /* 0x80000020000b7882 */ /* 0x000fe20000000000 */
[----:B------:R-:W-:Y:S01]  /*5720*/  UIADD3 UR14, UR54, 0x282, URZ ;  /* 0x00000282360e7890 */ /* 0x000fe2000fffe03f */
[----:B------:R-:W-:Y:S01]  /*5730*/  UMOV UR15, 0x80000020 ;  /* 0x80000020000f7882 */ /* 0x000fe20000000000 */
[----:B------:R-:W-:Y:S02]  /*5740*/  UIADD3 UR18, UR54, 0x500, URZ ;  /* 0x0000050036127890 */ /* 0x000fe4000fffe03f */
[----:B------:R-:W-:Y:S01]  /*5750*/  QGMMA.64x32x32.F32.E4M3.E4M3 R184, gdesc[UR24], RZ, !UPT, gsb0 ;  /* 0x0060000018b879f3 */ /* 0x000fe2000c0008ff */
[----:B------:R-:W-:Y:S01]  /*5760*/  UIADD3 UR26, UR54, 0x180, URZ ;  /* 0x00000180361a7890 */ /* 0x000fe2000fffe03f */
[----:B------:R-:W-:Y:S01]  /*5770*/  UMOV UR27, 0x80000020 ;  /* 0x80000020001b7882 */ /* 0x000fe20000000000 */
[----:B------:R-:W-:Y:S01]  /*5780*/  UMOV UR19, 0x80000020 ;  /* 0x8000002000137882 */ /* 0x000fe20000000000 */
[----:B------:R-:W-:Y:S01]  /*5790*/  UIADD3 UR22, UR54, 0x502, URZ ;  /* 0x0000050236167890 */ /* 0x000fe2000fffe03f */
[----:B------:R-:W-:Y:S01]  /*57a0*/  UMOV UR23, 0x80000020 ;  /* 0x8000002000177882 */ /* 0x000fe20000000000 */
[----:B------:R-:W-:-:S02]  /*57b0*/  WARPGROUP.DEPBAR.LE gsb0, 0x0 ;  /* 0x00008000000079c5 */ /* 0x000fc40000010000 */
[----:B------:R-:W-:-:S06]  /*57c0*/  WARPGROUP.ARRIVE ;  /* 0x00000000000079c5 */ /* 0x000fcc0000000000 */
[----:B------:R-:W-:Y:S01]  /*57d0*/  QGMMA.64x32x32.F32.E4M3.E4M3 R168, gdesc[UR28], RZ, !UPT, gsb0 ;  /* 0x006000001ca879f3 */ /* 0x000fe2000c0008ff */
[----:B------:R-:W-:Y:S01]  /*57e0*/  UIADD3 UR30, UR54, 0x82, URZ ;  /* 0x00000082361e7890 */ /* 0x000fe2000fffe03f */
[----:B------:R-:W-:Y:S01]  /*57f0*/  UMOV UR28, UR4 ;  /* 0x00000004001c7c82 */ /* 0x000fe20008000000 */
[----:B------:R-:W-:Y:S01]  /*5800*/  UMOV UR29, UR5 ;  /* 0x00000005001d7c82 */ /* 0x000fe20008000000 */
[----:B------:R-:W-:Y:S01]  /*5810*/  UMOV UR31, 0x80000020 ;  /* 0x80000020001f7882 */ /* 0x000fe20000000000 */
[----:B------:R-:W-:Y:S02]  /*5820*/  WARPGROUP.DEPBAR.LE gsb0, 0x0 ;  /* 0x00008000000079c5 */ /* 0x000fe40000010000 */
        /* <DEDUP_REMOVED lines=18> */
[----:B------:R-:W-:Y:S01]  /*5950*/  UIADD3 UR6, UR54, 0x182, URZ ;  /* 0x0000018236067890 */ /* 0x000fe2000fffe03f */
[----:B------:R-:W-:Y:S01]  /*5960*/  UMOV UR7, 0x80000020 ;  /* 0x8000002000077882 */ /* 0x000fe20000000000 */
[----:B------:R-:W-:Y:S02]  /*5970*/  WARPGROUP.DEPBAR.LE gsb0, 0x0 ;  /* 0x00008000000079c5 */ /* 0x000fe40000010000 */
[----:B------:R-:W-:-:S06]  /*5980*/  WARPGROUP.ARRIVE ;  /* 0x00000000000079c5 */ /* 0x000fcc0000000000 */
[----:B------:R-:W-:Y:S01]  /*5990*/  QGMMA.64x32x32.F32.E4M3.E4M3 R168, gdesc[UR28], R168, gsb0 ;  /* 0x006000001ca879f3 */ /* 0x000fe200080008a8 */
[----:B------:R-:W-:Y:S01]  /*59a0*/  UIADD3 UR30, UR54, 0x300, URZ ;  /* 0x00000300361e7890 */ /* 0x000fe2000fffe03f */
[----:B------:R-:W-:Y:S01]  /*59b0*/  UMOV UR28, UR8 ;  /* 0x00000008001c7c82 */ /* 0x000fe20008000000 */
[----:B------:R-:W-:Y:S01]  /*59c0*/  UMOV UR29, UR9 ;  /* 0x00000009001d7c82 */ /* 0x000fe20008000000 */
        /* <DEDUP_REMOVED lines=106> */
[----:B------:R-:W-:Y:S01]  /*6070*/  UIADD3 UR54, UR54, 0x702, URZ ;  /* 0x0000070236367890 */ /* 0x000fe2000fffe03f */
[----:B------:R-:W-:Y:S02]  /*6080*/  WARPGROUP.DEPBAR.LE gsb0, 0x0 ;  /* 0x00008000000079c5 */ /* 0x000fe40000010000 */
[----:B------:R-:W-:-:S06]  /*6090*/  WARPGROUP.ARRIVE ;  /* 0x00000000000079c5 */ /* 0x000fcc0000000000 */
[----:B------:R-:W-:Y:S03]  /*60a0*/  QGMMA.64x32x32.F32.E4M3.E4M3 R168, gdesc[UR28], R168, gsb0 ;  /* 0x006000001ca879f3 */ /* 0x000fe600080008a8 */
        /* <DEDUP_REMOVED lines=12> */
[----:B0-----:R-:W-:Y:S05]  /*6170*/  @P2 BRA `(.L_x_3649) ;  /* 0x00000000002c2947 */ /* 0x001fea0003800000 */
[----:B------:R-:W-:Y:S05]  /*6180*/  @!P0 BRA `(.L_x_3650) ;  /* 0x0000000000048947 */ /* 0x000fea0003800000 */
[----:B------:R-:W-:Y:S01]  /*6190*/  BPT.TRAP 0x1 ;  /* 0x000000040000795c */ /* 0x000fe20000300000 */
.L_x_3650:
[----:B------:R-:W-:Y:S01]  /*61a0*/  ULEA UR6, UR51, UR39, 0x3 ;  /* 0x0000002733067291 */ /* 0x000fe2000f8e183f */
[----:B------:R-:W-:-:S05]  /*61b0*/  IMAD.U32 R7, RZ, RZ, UR53 ;  /* 0x00000035ff077e24 */ /* 0x000fca000f8e00ff */
[----:B------:R-:W-:-:S04]  /*61c0*/  SHF.L.U32 R7, R7, 0x1f, RZ ;  /* 0x0000001f07077819 */ /* 0x000fc800000006ff */
[----:B------:R0:W1:Y:S01]  /*61d0*/  SYNCS.PHASECHK.TRANS64.TRYWAIT P1, [UR6+0x33450], R7 ;  /* 0x03345007ff0075a7 */ /* 0x0000620008020146 */
[----:B------:R-:W-:Y:S05]  /*61e0*/  @!P0 BRA `(.L_x_3651) ;  /* 0x0000000000048947 */ /* 0x000fea0003800000 */
[----:B------:R-:W-:Y:S01]  /*61f0*/  BPT.TRAP 0x1 ;  /* 0x000000040000795c */ /* 0x000fe20000300000 */
.L_x_3651:
[----:B-1----:R-:W-:Y:S05]  /*6200*/  @P1 BRA `(.L_x_3649) ;  /* 0x0000000000081947 */ /* 0x002fea0003800000 */
[----:B------:R-:W1:Y:S02]  /*6210*/  SYNCS.PHASECHK.TRANS64.TRYWAIT P1, [UR6+0x33450], R7 ;  /* 0x03345007ff0075a7 */ /* 0x000e640008020146 */
[----:B-1----:R-:W-:Y:S05]  /*6220*/  @!P1 BRA `(.L_x_3652) ;  /* 0x000000b000a49947 */ /* 0x002fea0003800000 */
.L_x_3649:
[----:B------:R-:W-:Y:S01]  /*6230*/  UIADD3 UR6, UR39, 0x200, URZ ;  /* 0x0000020027067890 */ /* 0x000fe2000fffe03f */
[----:B------:R-:W-:Y:S01]  /*6240*/  WARPGROUP.ARRIVE ;  /* 0x00000000000079c5 */ /* 0x000fe20000000000 */
[----:B------:R-:W-:Y:S01]  /*6250*/  UMOV UR7, 0xc0000010 ;  /* 0xc000001000077882 */ /* 0x000fe20000000000 */
[----:B01----:R-:W-:Y:S01]  /*6260*/  IADD3 R7, -R23, 0xb, RZ ;  /* 0x0000000b17077810 */ /* 0x003fe20007ffe1ff */
[----:B------:R-:W-:-:S04]  /*6270*/  USHF.R.U32.HI UR6, URZ, 0x4, UR6 ;  /* 0x000000043f067899 */ /* 0x000fc80008011606 */
[----:B------:R-:W-:-:S04]  /*6280*/  ULOP3.LUT UR6, UR6, 0x3fff, URZ, 0xc0, !UPT ;  /* 0x00003fff06067892 */ /* 0x000fc8000f8ec03f */
[----:B------:R-:W-:-:S04]  /*6290*/  ULOP3.LUT UR6, UR6, 0x10000, URZ, 0xfc, !UPT ;  /* 0x0001000006067892 */ /* 0x000fc8000f8efc3f */
[----:B------:R-:W-:-:S07]  /*62a0*/  UIMAD UR10, UR51, 0x780, UR6 ;  /* 0x00000780330a78a4 */ /* 0x000fce000f8e0206 */
[----:B------:R-:W-:Y:S02]  /*62b0*/  UMOV UR6, UR10 ;  /* 0x0000000a00067c82 */ /* 0x000fe40008000000 */
[----:B------:R-:W-:Y:S01]  /*62c0*/  QGMMA.64x192x32.F32.E4M3.E4M3 R24, R200, gdesc[UR4], R24, gsb0 ;  /* 0x02e00004c8187df3 */ /* 0x000fe20008000818 */
[----:B------:R-:W-:Y:S01]  /*62d0*/  UIADD3 UR6, UR10, 0x180, URZ ;  /* 0x000001800a067890 */ /* 0x000fe2000fffe03f */
[----:B------:R-:W-:Y:S01]  /*62e0*/  UMOV UR7, 0xc0000010 ;  /* 0xc000001000077882 */ /* 0x000fe20000000000 */
[----:B------:R-:W-:Y:S02]  /*62f0*/  WARPGROUP.DEPBAR.LE gsb0, 0x0 ;  /* 0x00008000000079c5 */ /* 0x000fe40000010000 */
[----:B------:R-:W-:-:S15]  /*6300*/  WARPGROUP.ARRIVE ;  /* 0x00000000000079c5 */ /* 0x000fde0000000000 */
        /* <DEDUP_REMOVED lines=15> */
[----:B------:R-:W-:Y:S03]  /*6400*/  QGMMA.64x192x32.F32.E4M3.E4M3 R24, R216, gdesc[UR4], R24, gsb0 ;  /* 0x02e00004d8187df3 */ /* 0x000fe60008000818 */
[----:B------:R-:W-:Y:S02]  /*6410*/  WARPGROUP.DEPBAR.LE gsb0, 0x0 ;  /* 0x00008000000079c5 */ /* 0x000fe40000010000 */
[----:B------:R0:W-:Y:S06]  /*6420*/  BAR.ARV R7, 0x100 ;  /* 0x000400070000751d */ /* 0x0001ec0000002000 */
[----:B------:R-:W-:Y:S05]  /*6430*/  @!P0 BRA `(.L_x_3653) ;  /* 0x0000000000048947 */ /* 0x000fea0003800000 */
[----:B------:R-:W-:Y:S01]  /*6440*/  BPT.TRAP 0x1 ;  /* 0x000000040000795c */ /* 0x000fe20000300000 */
.L_x_3653:
[C---:B------:R-:W-:Y:S01]  /*6450*/  FMUL.FTZ R8, R0.reuse, R184 ;  /* 0x000000b800087220 */ /* 0x040fe20000410000 */
[C---:B------:R-:W-:Y:S01]  /*6460*/  FMUL.FTZ R10, R0.reuse, R186 ;  /* 0x000000ba000a7220 */ /* 0x040fe20000410000 */
[C---:B0-----:R-:W-:Y:S01]  /*6470*/  FMUL.FTZ R7, R0.reuse, R185 ;  /* 0x000000b900077220 */ /* 0x041fe20000410000 */
        /* <DEDUP_REMOVED lines=19> */
[----:B------:R-:W2:Y:S01]  /*65b0*/  MUFU.TANH R7, R7 ;  /* 0x0000000700077308 */ /* 0x000ea20000002400 */
[----:B0-----:R-:W-:Y:S01]  /*65c0*/  FMNMX.FTZ R190, R8, R3, !PT ;  /* 0x0000000308be7209 */ /* 0x001fe20007810000 */
[C---:B------:R-:W-:Y:S01]  /*65d0*/  FMUL.FTZ R172, R0.reuse, R172 ;  /* 0x000000ac00ac7220 */ /* 0x040fe20000410000 */
[C---:B------:R-:W-:Y:S01]  /*65e0*/  FMUL.FTZ R174, R0.reuse, R174 ;  /* 0x000000ae00ae7220 */ /* 0x040fe20000410000 */
[C---:B------:R-:W-:Y:S01]  /*65f0*/  FMUL.FTZ R173, R0.reuse, R173 ;  /* 0x000000ad00ad7220 */ /* 0x040fe20000410000 */
[C---:B------:R-:W-:Y:S01]  /*6600*/  FMUL.FTZ R175, R0.reuse, R175 ;  /* 0x000000af00af7220 */ /* 0x040fe20000410000 */
[C---:B------:R-:W-:Y:S01]  /*6610*/  FMUL.FTZ R176, R0.reuse, R176 ;  /* 0x000000b000b07220 */ /* 0x040fe20000410000 */
[----:B------:R-:W-:Y:S01]  /*6620*/  FMUL.FTZ R178, R0, R178 ;  /* 0x000000b200b27220 */ /* 0x000fe20000410000 */
[----:B------:R-:W0:Y:S01]  /*6630*/  MUFU.TANH R9, R9 ;  /* 0x0000000900097308 */ /* 0x000e220000002400 */
        /* <DEDUP_REMOVED lines=16> */
[----:B0-----:R-:W-:Y:S01]  /*6740*/  FMNMX.FTZ R192, R9, R192, !PT ;  /* 0x000000c009c07209 */ /* 0x001fe20007810000 */
[C---:B------:R-:W-:Y:S01]  /*6750*/  FMUL.FTZ R157, R0.reuse, R157 ;  /* 0x0000009d009d7220 */ /* 0x040fe20000410000 */
[C---:B------:R-:W-:Y:S01]  /*6760*/  FMUL.FTZ R159, R0.reuse, R159 ;  /* 0x0000009f009f7220 */ /* 0x040fe20000410000 */
[C---:B------:R-:W-:Y:S01]  /*6770*/  FMUL.FTZ R160, R0.reuse, R160 ;  /* 0x000000a000a07220 */ /* 0x040fe20000410000 */
[C---:B------:R-:W-:Y:S01]  /*6780*/  FMUL.FTZ R162, R0.reuse, R162 ;  /* 0x000000a200a27220 */ /* 0x040fe20000410000 */
[C---:B------:R-:W-:Y:S01]  /*6790*/  FMUL.FTZ R161, R0.reuse, R161 ;  /* 0x000000a100a17220 */ /* 0x040fe20000410000 */
[C---:B------:R-:W-:Y:S01]  /*67a0*/  FMUL.FTZ R163, R0.reuse, R163 ;  /* 0x000000a300a37220 */ /* 0x040fe20000410000 */
        /* <DEDUP_REMOVED lines=46> */
[----:B------:R-:W-:Y:S01]  /*6a90*/  FMUL.FTZ R135, R0, R135 ;  /* 0x0000008700877220 */ /* 0x000fe20000410000 */
[----:B------:R-:W-:Y:S01]  /*6aa0*/  UMOV UR6, UR50 ;  /* 0x0000003200067c82 */ /* 0x000fe20008000000 */
[----:B------:R-:W0:Y:S01]  /*6ab0*/  MUFU.TANH R185, R185 ;  /* 0x000000b900b97308 */ /* 0x000e220000002400 */
[----:B-1----:R-:W-:Y:S01]  /*6ac0*/  FMNMX.FTZ R120, R20, R191, !PT ;  /* 0x000000bf14787209 */ /* 0x002fe20007810000 */
[----:B------:R-:W-:Y:S01]  /*6ad0*/  IMAD.U32 R197, RZ, RZ, UR6 ;  /* 0x00000006ffc57e24 */ /* 0x000fe2000f8e00ff */
[----:B------:R-:W-:-:S04]  /*6ae0*/  ULEA UR7, UR43, UR39, 0x3 ;  /* 0x000000272b077291 */ /* 0x000fc8000f8e183f */
[----:B------:R-:W-:Y:S01]  /*6af0*/  UIADD3 UR7, UR7, 0x33440, URZ ;  /* 0x0003344007077890 */ /* 0x000fe2000fffe03f */
[----:B------:R-:W1:Y:S01]  /*6b00*/  MUFU.TANH R187, R187 ;  /* 0x000000bb00bb7308 */ /* 0x000e620000002400 */
[----:B--2---:R-:W-:Y:S02]  /*6b10*/  FMNMX.FTZ R190, R184, R193, !PT ;  /* 0x000000c1b8be7209 */ /* 0x004fe40007810000 */
[----:B------:R-:W-:-:S05]  /*6b20*/  UPRMT UR7, UR37, 0x654, UR7 ;  /* 0x0000065425077896 */ /* 0x000fca0008000007 */
[----:B------:R-:W2:Y:S01]  /*6b30*/  MUFU.TANH R186, R186 ;  /* 0x000000ba00ba7308 */ /* 0x000ea20000002400 */
[----:B0-----:R-:W-:-:S03]  /*6b40*/  FMNMX.FTZ R191, R185, R120, !PT ;  /* 0x00000078b9bf7209 */ /* 0x001fc60007810000 */
[----:B------:R-:W-:Y:S04]  /*6b50*/  SYNCS.ARRIVE.TRANS64.RED.A1T0 RZ, [UR7], RZ ;  /* 0x000000ffffff79a7 */ /* 0x000fe80008100407 */
[----:B------:R-:W0:Y:S01]  /*6b60*/  MUFU.TANH R188, R188 ;  /* 0x000000bc00bc7308 */ /* 0x000e220000002400 */
[----:B-1----:R-:W-:Y:S01]  /*6b70*/  FMNMX.FTZ R193, R187, R190, !PT ;  /* 0x000000bebbc17209 */ /* 0x002fe20007810000 */
[----:B------:R-:W-:-:S06]  /*6b80*/  FMUL.FTZ R190, R0, R122 ;  /* 0x0000007a00be7220 */ /* 0x000fcc0000410000 */
        /* <DEDUP_REMOVED lines=127> */
[----:B--2---:R-:W-:-:S05]  /*7380*/  FMNMX.FTZ R191, R133, R120, !PT ;  /* 0x0000007885bf7209 */ /* 0x004fca0007810000 */
[----:B------:R-:W2:Y:S01]  /*7390*/  SHFL.BFLY PT, R120, R191, 0x2, 0x1f ;  /* 0x0c401f00bf787f89 */ /* 0x000ea200000e0000 */
[----:B0-----:R-:W-:-:S04]  /*73a0*/  FMNMX.FTZ R122, R134, R193, !PT ;  /* 0x000000c1867a7209 */ /* 0x001fc80007810000 */
[----:B-1----:R-:W-:-:S05]  /*73b0*/  FMNMX.FTZ R192, R135, R122, !PT ;  /* 0x0000007a87c07209 */ /* 0x002fca0007810000 */
[----:B------:R-:W0:Y:S01]  /*73c0*/  SHFL.BFLY PT, R195, R192, 0x2, 0x1f ;  /* 0x0c401f00c0c37f89 */ /* 0x000e2200000e0000 */
[----:B--2---:R-:W-:-:S05]  /*73d0*/  FMNMX.FTZ R193, R191, R120, !PT ;  /* 0x00000078bfc17209 */ /* 0x004fca0007810000 */
[----:B------:R-:W1:Y:S01]  /*73e0*/  SHFL.BFLY PT, R120, R193, 0x1, 0x1f ;  /* 0x0c201f00c1787f89 */ /* 0x000e6200000e0000 */
[----:B0-----:R-:W-:-:S05]  /*73f0*/  FMNMX.FTZ R195, R192, R195, !PT ;  /* 0x000000c3c0c37209 */ /* 0x001fca0007810000 */
[----:B------:R-:W0:Y:S01]  /*7400*/  SHFL.BFLY PT, R122, R195, 0x1, 0x1f ;  /* 0x0c201f00c37a7f89 */ /* 0x000e2200000e0000 */
[----:B-1----:R-:W-:-:S05]  /*7410*/  FMNMX.FTZ R120, R193, R120, !PT ;  /* 0x00000078c1787209 */ /* 0x002fca0007810000 */
        /* <DEDUP_REMOVED lines=8> */
[--C-:B------:R-:W-:Y:S01]  /*74a0*/  FFMA.FTZ R129, R132, UR6, -R192.reuse ;  /* 0x0000000684817c23 */ /* 0x100fe200080108c0 */
[----:B0-----:R-:W-:Y:S01]  /*74b0*/  FMNMX.FTZ R122, R195, R122, !PT ;  /* 0x0000007ac37a7209 */ /* 0x001fe20007810000 */
[--C-:B------:R-:W-:Y:S01]  /*74c0*/  FFMA.FTZ R132, R133, UR6, -R192.reuse ;  /* 0x0000000685847c23 */ /* 0x100fe200080108c0 */
[----:B------:R-:W-:-:S01]  /*74d0*/  FFMA.FTZ R8, R8, UR6, -R192 ;  /* 0x0000000608087c23 */ /* 0x000fc200080108c0 */
[--C-:B------:R-:W-:Y:S01]  /*74e0*/  FFMA.FTZ R7, R7, UR6, -R192.reuse ;  /* 0x0000000607077c23 */ /* 0x100fe200080108c0 */
[----:B------:R-:W-:-:S01]  /*74f0*/  FFMA.FTZ R11, R11, UR6, -R192 ;  /* 0x000000060b0b7c23 */ /* 0x000fc200080108c0 */
[----:B------:R-:W-:Y:S01]  /*7500*/  FADD.FTZ R3, -R122, R5 ;  /* 0x000000057a037221 */ /* 0x000fe20000010100 */
[----:B------:R-:W-:-:S01]  /*7510*/  FFMA.FTZ R12, R12, UR6, -R192 ;  /* 0x000000060c0c7c23 */ /* 0x000fc200080108c0 */
[----:B------:R0:W-:Y:S01]  /*7520*/  MUFU.EX2 R5, R191 ;  /* 0x000000bf00057308 */ /* 0x0001e20000000800 */
[----:B------:R-:W-:-:S01]  /*7530*/  FFMA.FTZ R15, R15, UR6, -R192 ;  /* 0x000000060f0f7c23 */ /* 0x000fc200080108c0 */
[----:B------:R-:W-:Y:S01]  /*7540*/  FMUL.FTZ R3, R3, UR6 ;  /* 0x0000000603037c20 */ /* 0x000fe20008410000 */
[----:B------:R-:W-:-:S01]  /*7550*/  FFMA.FTZ R20, R20, UR6, -R192 ;  /* 0x0000000614147c23 */ /* 0x000fc200080108c0 */
[--C-:B------:R-:W-:Y:S01]  /*7560*/  FFMA.FTZ R185, R185, UR6, -R192.reuse ;  /* 0x00000006b9b97c23 */ /* 0x100fe200080108c0 */
[----:B------:R-:W-:-:S01]  /*7570*/  FFMA.FTZ R186, R186, UR6, -R192 ;  /* 0x00000006baba7c23 */ /* 0x000fc200080108c0 */
[--C-:B------:R-:W-:Y:S01]  /*7580*/  FFMA.FTZ R168, R168, UR6, -R192.reuse ;  /* 0x00000006a8a87c23 */ /* 0x100fe200080108c0 */
[----:B------:R-:W-:-:S01]  /*7590*/  FFMA.FTZ R169, R169, UR6, -R192 ;  /* 0x00000006a9a97c23 */ /* 0x000fc200080108c0 */
[----:B------:R-:W1:Y:S01]  /*75a0*/  MUFU.EX2 R8, R8 ;  /* 0x0000000800087308 */ /* 0x000e620000000800 */
[----:B0-----:R-:W-:-:S02]  /*75b0*/  IMAD.U32 R191, RZ, RZ, UR6 ;  /* 0x00000006ffbf7e24 */ /* 0x001fc4000f8e00ff */
[--C-:B------:R-:W-:Y:S01]  /*75c0*/  FFMA.FTZ R172, R172, UR6, -R192.reuse ;  /* 0x00000006acac7c23 */ /* 0x100fe200080108c0 */
[----:B------:R-:W-:-:S01]  /*75d0*/  FFMA.FTZ R173, R173, UR6, -R192 ;  /* 0x00000006adad7c23 */ /* 0x000fc200080108c0 */
[----:B------:R-:W-:Y:S01]  /*75e0*/  FFMA.FTZ R176, R176, UR6, -R192 ;  /* 0x00000006b0b07c23 */ /* 0x000fe200080108c0 */
[----:B------:R-:W-:-:S01]  /*75f0*/  FFMA.FTZ R133, R122, R191, -8 ;  /* 0xc10000007a857423 */ /* 0x000fc200000100bf */
        /* <DEDUP_REMOVED lines=11> */
[----:B-1----:R-:W-:-:S01]  /*76b0*/  FFMA.FTZ R4, R5, R4, R8 ;  /* 0x0000000405047223 */ /* 0x002fc20000010008 */
        /* <DEDUP_REMOVED lines=8> */
[----:B------:R-:W-:Y:S01]  /*7740*/  FFMA.FTZ R182, R182, UR6, -R133 ;  /* 0x00000006b6b67c23 */ /* 0x000fe20008010885 */
[----:B------:R-:W-:-:S01]  /*7750*/  FFMA.FTZ R181, R181, UR6, -R192 ;  /* 0x00000006b5b57c23 */ /* 0x000fc200080108c0 */
[----:B------:R-:W-:Y:S01]  /*7760*/  FFMA.FTZ R183, R183, UR6, -R133 ;  /* 0x00000006b7b77c23 */ /* 0x000fe20008010885 */
[----:B------:R-:W-:-:S01]  /*7770*/  FFMA.FTZ R152, R152, UR6, -R192 ;  /* 0x0000000698987c23 */ /* 0x000fc200080108c0 */
[----:B------:R-:W-:Y:S01]  /*7780*/  FFMA.FTZ R154, R154, UR6, -R133 ;  /* 0x000000069a9a7c23 */ /* 0x000fe20008010885 */
[----:B------:R-:W-:-:S01]  /*7790*/  FFMA.FTZ R153, R153, UR6, -R192 ;  /* 0x0000000699997c23 */ /* 0x000fc200080108c0 */
[----:B------:R-:W2:Y:S01]  /*77a0*/  MUFU.EX2 R9, R9 ;  /* 0x0000000900097308 */ /* 0x000ea20000000800 */
[----:B0-----:R-:W-:-:S01]  /*77b0*/  FFMA.FTZ R6, R3, R6, R10 ;  /* 0x0000000603067223 */ /* 0x001fc2000001000a */
[----:B------:R-:W-:Y:S01]  /*77c0*/  FFMA.FTZ R155, R155, UR6, -R133 ;  /* 0x000000069b9b7c23 */ /* 0x000fe20008010885 */
[----:B------:R-:W-:-:S01]  /*77d0*/  FFMA.FTZ R156, R156, UR6, -R192 ;  /* 0x000000069c9c7c23 */ /* 0x000fc200080108c0 */
[----:B------:R-:W-:Y:S01]  /*77e0*/  FFMA.FTZ R158, R158, UR6, -R133 ;  /* 0x000000069e9e7c23 */ /* 0x000fe20008010885 */
[----:B------:R-:W-:-:S01]  /*77f0*/  FFMA.FTZ R157, R157, UR6, -R192 ;  /* 0x000000069d9d7c23 */ /* 0x000fc200080108c0 */
[----:B------:R-:W-:Y:S01]  /*7800*/  FFMA.FTZ R159, R159, UR6, -R133 ;  /* 0x000000069f9f7c23 */ /* 0x000fe20008010885 */
[----:B------:R-:W-:-:S01]  /*7810*/  FFMA.FTZ R160, R160, UR6, -R192 ;  /* 0x00000006a0a07c23 */ /* 0x000fc200080108c0 */
[----:B------:R-:W0:Y:S01]  /*7820*/  MUFU.EX2 R11, R11 ;  /* 0x0000000b000b7308 */ /* 0x000e220000000800 */
[----:B-1----:R-:W-:-:S01]  /*7830*/  FADD.FTZ R4, R7, R4 ;  /* 0x0000000407047221 */ /* 0x002fc20000010000 */
[----:B------:R-:W-:Y:S01]  /*7840*/  FFMA.FTZ R162, R162, UR6, -R133 ;  /* 0x00000006a2a27c23 */ /* 0x000fe20008010885 */
[----:B------:R-:W-:-:S01]  /*7850*/  FFMA.FTZ R161, R161, UR6, -R192 ;  /* 0x00000006a1a17c23 */ /* 0x000fc200080108c0 */
[----:B------:R-:W-:Y:S01]  /*7860*/  FFMA.FTZ R163, R163, UR6, -R133 ;  /* 0x00000006a3a37c23 */ /* 0x000fe20008010885 */
[----:B------:R-:W-:-:S01]  /*7870*/  FFMA.FTZ R164, R164, UR6, -R192 ;  /* 0x00000006a4a47c23 */ /* 0x000fc200080108c0 */
[----:B------:R-:W-:Y:S01]  /*7880*/  FFMA.FTZ R166, R166, UR6, -R133 ;  /* 0x00000006a6a67c23 */ /* 0x000fe20008010885 */
[----:B------:R-:W-:-:S01]  /*7890*/  FFMA.FTZ R165, R165, UR6, -R192 ;  /* 0x00000006a5a57c23 */ /* 0x000fc200080108c0 */
[----:B------:R-:W1:Y:S01]  /*78a0*/  MUFU.EX2 R13, R13 ;  /* 0x0000000d000d7308 */ /* 0x000e620000000800 */
[----:B--2---:R-:W-:-:S01]  /*78b0*/  FADD.FTZ R6, R9, R6 ;  /* 0x0000000609067221 */ /* 0x004fc20000010000 */
[----:B------:R-:W-:Y:S01]  /*78c0*/  FFMA.FTZ R167, R167, UR6, -R133 ;  /* 0x00000006a7a77c23 */ /* 0x000fe20008010885 */
[----:B------:R-:W-:-:S01]  /*78d0*/  FFMA.FTZ R136, R136, UR6, -R192 ;  /* 0x0000000688887c23 */ /* 0x000fc200080108c0 */
[----:B------:R-:W-:Y:S01]  /*78e0*/  FFMA.FTZ R138, R138, UR6, -R133 ;  /* 0x000000068a8a7c23 */ /* 0x000fe20008010885 */
[----:B------:R-:W-:-:S01]  /*78f0*/  FFMA.FTZ R137, R137, UR6, -R192 ;  /* 0x0000000689897c23 */ /* 0x000fc200080108c0 */
[----:B------:R-:W-:Y:S01]  /*7900*/  FFMA.FTZ R139, R139, UR6, -R133 ;  /* 0x000000068b8b7c23 */ /* 0x000fe20008010885 */
[----:B------:R-:W-:-:S01]  /*7910*/  FFMA.FTZ R140, R140, UR6, -R192 ;  /* 0x000000068c8c7c23 */ /* 0x000fc200080108c0 */
[----:B------:R-:W2:Y:S01]  /*7920*/  MUFU.EX2 R12, R12 ;  /* 0x0000000c000c7308 */ /* 0x000ea20000000800 */
[----:B0-----:R-:W-:-:S01]  /*7930*/  FADD.FTZ R191, R11, R4 ;  /* 0x000000040bbf7221 */ /* 0x001fc20000010000 */
        /* <DEDUP_REMOVED lines=25> */
[----:B------:R-:W-:-:S05]  /*7ad0*/  FFMA.FTZ R133, R135, UR6, -R133 ;  /* 0x0000000687857c23 */ /* 0x000fca0008010885 */
        /* <DEDUP_REMOVED lines=140> */
[----:B--2---:R-:W-:-:S03]  /*83a0*/  FADD.FTZ R4, R132, R191 ;  /* 0x000000bf84047221 */ /* 0x004fc60000010000 */
[----:B0-----:R-:W-:Y:S01]  /*83b0*/  FADD.FTZ R6, R133, R135 ;  /* 0x0000008785067221 */ /* 0x001fe20000010000 */
[----:B------:R-:W-:Y:S06]  /*83c0*/  @!P0 BRA `(.L_x_3654) ;  /* 0x0000000000048947 */ /* 0x000fec0003800000 */
[----:B------:R-:W-:Y:S01]  /*83d0*/  BPT.TRAP 0x1 ;  /* 0x000000040000795c */ /* 0x000fe20000300000 */
.L_x_3654:
[----:B------:R-:W-:Y:S01]  /*83e0*/  ULEA UR7, UR51, UR39, 0x3 ;  /* 0x0000002733077291 */ /* 0x000fe2000f8e183f */
[----:B------:R-:W-:Y:S01]  /*83f0*/  ISETP.LT.AND P1, PT, RZ, UR52, PT ;  /* 0x00000034ff007c0c */ /* 0x000fe2000bf21270 */
[----:B------:R-:W-:Y:S01]  /*8400*/  UIADD3 UR10, UR52, -0x1, URZ ;  /* 0xffffffff340a7890 */ /* 0x000fe2000fffe03f */
[----:B------:R-:W-:Y:S01]  /*8410*/  F2FP.SATFINITE.E4M3.F32.PACK_AB_MERGE_C R11, R12, R11, RZ ;  /* 0x0000000b0c0b723e */ /* 0x000fe200048070ff */
[----:B------:R-:W-:Y:S01]  /*8420*/  UIADD3 UR7, UR7, 0x33460, URZ ;  /* 0x0003346007077890 */ /* 0x000fe2000fffe03f */
[----:B------:R-:W-:Y:S01]  /*8430*/  F2FP.SATFINITE.E4M3.F32.PACK_AB_MERGE_C R13, R14, R13, RZ ;  /* 0x0000000d0e0d723e */ /* 0x000fe200048070ff */
[----:B------:R-:W-:Y:S01]  /*8440*/  UMOV UR53, UR44 ;  /* 0x0000002c00357c82 */ /* 0x000fe20008000000 */
[----:B------:R-:W-:Y:S01]  /*8450*/  F2FP.SATFINITE.E4M3.F32.PACK_AB_MERGE_C R185, R186, R185, RZ ;  /* 0x000000b9bab9723e */ /* 0x000fe200048070ff */
[----:B------:R-:W-:Y:S01]  /*8460*/  UPRMT UR7, UR37, 0x654, UR7 ;  /* 0x0000065425077896 */ /* 0x000fe20008000007 */
[----:B------:R-:W-:Y:S01]  /*8470*/  F2FP.SATFINITE.E4M3.F32.PACK_AB_MERGE_C R187, R188, R187, RZ ;  /* 0x000000bbbcbb723e */ /* 0x000fe200048070ff */
[----:B------:R-:W-:Y:S01]  /*8480*/  UMOV UR52, UR10 ;  /* 0x0000000a00347c82 */ /* 0x000fe20008000000 */
[----:B------:R-:W-:Y:S01]  /*8490*/  F2FP.SATFINITE.E4M3.F32.PACK_AB_MERGE_C R172, R173, R172, RZ ;  /* 0x000000acadac723e */ /* 0x000fe200048070ff */
[----:B------:R-:W-:Y:S01]  /*84a0*/  UMOV UR51, UR43 ;  /* 0x0000002b00337c82 */ /* 0x000fe20008000000 */
[----:B------:R-:W-:Y:S01]  /*84b0*/  F2FP.SATFINITE.E4M3.F32.PACK_AB_MERGE_C R174, R175, R174, RZ ;  /* 0x000000aeafae723e */ /* 0x000fe200048070ff */
[-C--:B------:R-:W-:Y:S01]  /*84c0*/  FMUL.FTZ R24, R24, R5.reuse ;  /* 0x0000000518187220 */ /* 0x080fe20000410000 */
[----:B------:R-:W-:Y:S01]  /*84d0*/  F2FP.SATFINITE.E4M3.F32.PACK_AB_MERGE_C R180, R181, R180, RZ ;  /* 0x000000b4b5b4723e */ /* 0x000fe200048070ff */
[-C--:B------:R-:W-:Y:S01]  /*84e0*/  FMUL.FTZ R25, R25, R5.reuse ;  /* 0x0000000519197220 */ /* 0x080fe20000410000 */
[----:B------:R-:W-:Y:S01]  /*84f0*/  F2FP.SATFINITE.E4M3.F32.PACK_AB_MERGE_C R182, R183, R182, RZ ;  /* 0x000000b6b7b6723e */ /* 0x000fe200048070ff */
[----:B------:R-:W-:Y:S01]  /*8500*/  SYNCS.ARRIVE.TRANS64.RED.A1T0 RZ, [UR7], RZ ;  /* 0x000000ffffff79a7 */ /* 0x000fe20008100407 */
[----:B------:R-:W-:Y:S01]  /*8510*/  F2FP.SATFINITE.E4M3.F32.PACK_AB_MERGE_C R156, R157, R156, RZ ;  /* 0x0000009c9d9c723e */ /* 0x000fe200048070ff */
[-C--:B------:R-:W-:Y:S01]  /*8520*/  FMUL.FTZ R28, R28, R5.reuse ;  /* 0x000000051c1c7220 */ /* 0x080fe20000410000 */
        /* <DEDUP_REMOVED lines=13> */
[----:B------:R-:W-:Y:S01]  /*8600*/  FMUL.FTZ R41, R41, R5 ;  /* 0x0000000529297220 */ /* 0x000fe20000410000 */
[----:B------:R-:W-:Y:S01]  /*8610*/  F2FP.SATFINITE.E4M3.F32.PACK_AB_MERGE_C R121, R124, R121, RZ ;  /* 0x000000797c79723e */ /* 0x000fe200048070ff */
[-C--:B------:R-:W-:Y:S01]  /*8620*/  FMUL.FTZ R44, R44, R5.reuse ;  /* 0x000000052c2c7220 */ /* 0x080fe20000410000 */
[----:B------:R-:W-:Y:S01]  /*8630*/  F2FP.SATFINITE.E4M3.F32.PACK_AB_MERGE_C R126, R127, R126, RZ ;  /* 0x0000007e7f7e723e */ /* 0x000fe200048070ff */
[----:B------:R-:W-:Y:S01]  /*8640*/  FMUL.FTZ R45, R45, R5 ;  /* 0x000000052d2d7220 */ /* 0x000fe20000410000 */
[----:B------:R-:W-:Y:S01]  /*8650*/  F2FP.SATFINITE.E4M3.F32.PACK_AB_MERGE_C R129, R132, R129, RZ ;  /* 0x000000818481723e */ /* 0x000fe200048070ff */
[-C--:B------:R-:W-:Y:S01]  /*8660*/  FMUL.FTZ R48, R48, R5.reuse ;  /* 0x0000000530307220 */ /* 0x080fe20000410000 */
[----:B------:R-:W-:Y:S01]  /*8670*/  F2FP.SATFINITE.E4M3.F32.PACK_AB_MERGE_C R134, R133, R134, RZ ;  /* 0x000000868586723e */ /* 0x000fe200048070ff */
        /* <DEDUP_REMOVED lines=83> */
[----:B------:R-:W-:Y:S01]  /*8bb0*/  F2FP.SATFINITE.E4M3.F32.PACK_AB_MERGE_C R200, R7, R8, R11 ;  /* 0x0000000807c8723e */ /* 0x000fe2000480700b */
[----:B------:R-:W-:Y:S01]  /*8bc0*/  IMAD.MOV.U32 R5, RZ, RZ, R122 ;  /* 0x000000ffff057224 */ /* 0x000fe200078e007a */
[----:B------:R-:W-:Y:S01]  /*8bd0*/  F2FP.SATFINITE.E4M3.F32.PACK_AB_MERGE_C R201, R9, R10, R13 ;  /* 0x0000000a09c9723e */ /* 0x000fe2000480700d */
[----:B------:R-:W-:Y:S01]  /*8be0*/  IMAD.MOV.U32 R3, RZ, RZ, R120 ;  /* 0x000000ffff037224 */ /* 0x000fe200078e0078 */
        /* <DEDUP_REMOVED lines=17> */
[----:B------:R-:W-:Y:S01]  /*8d00*/  F2FP.SATFINITE.E4M3.F32.PACK_AB_MERGE_C R219, R131, R130, R134 ;  /* 0x0000008283db723e */ /* 0x000fe20004807086 */
[----:B------:R-:W-:Y:S06]  /*8d10*/  @P1 BRA `(.L_x_3655) ;  /* 0xffffffc400e01947 */ /* 0x000fec000383ffff */
.L_x_3644:
[----:B------:R-:W-:Y:S06]  /*8d20*/  BAR.ARV 0x8, 0x180 ;  /* 0x0206000000007b1d */ /* 0x000fec0000002000 */
[----:B------:R-:W-:Y:S05]  /*8d30*/  @!P0 BRA `(.L_x_3656) ;  /* 0x0000000000048947 */ /* 0x000fea0003800000 */
[----:B------:R-:W-:Y:S01]  /*8d40*/  BPT.TRAP 0x1 ;  /* 0x000000040000795c */ /* 0x000fe20000300000 */
.L_x_3656:
[----:B------:R-:W-:Y:S01]  /*8d50*/  ULEA UR4, UR43, UR39, 0x3 ;  /* 0x000000272b047291 */ /* 0x000fe2000f8e183f */
[----:B------:R-:W-:-:S04]  /*8d60*/  MOV R0, UR44 ;  /* 0x0000002c00007c02 */ /* 0x000fc80008000f00 */
[----:B------:R-:W-:-:S04]  /*8d70*/  SHF.L.U32 R0, R0, 0x1f, RZ ;  /* 0x0000001f00007819 */ /* 0x000fc800000006ff */
[----:B------:R0:W1:Y:S01]  /*8d80*/  SYNCS.PHASECHK.TRANS64.TRYWAIT P1, [UR4+0x33450], R0 ;  /* 0x03345000ff0075a7 */ /* 0x0000620008020144 */
[----:B------:R-:W-:Y:S05]  /*8d90*/  @!P0 BRA `(.L_x_3657) ;  /* 0x0000000000048947 */ /* 0x000fea0003800000 */
[----:B------:R-:W-:Y:S01]  /*8da0*/  BPT.TRAP 0x1 ;  /* 0x000000040000795c */ /* 0x000fe20000300000 */
.L_x_3657:
[----:B-1----:R-:W-:Y:S05]  /*8db0*/  @P1 BRA `(.L_x_3658) ;  /* 0x0000000000081947 */ /* 0x002fea0003800000 */
[----:B------:R-:W1:Y:S02]  /*8dc0*/  SYNCS.PHASECHK.TRANS64.TRYWAIT P1, [UR4+0x33450], R0 ;  /* 0x03345000ff0075a7 */ /* 0x000e640008020144 */
[----:B-1----:R-:W-:Y:S05]  /*8dd0*/  @!P1 BRA `(.L_x_3659) ;  /* 0x0000008400d09947 */ /* 0x002fea0003800000 */
.L_x_3658:
[----:B------:R-:W-:Y:S01]  /*8de0*/  UIADD3 UR5, UR39, 0x200, URZ ;  /* 0x0000020027057890 */ /* 0x000fe2000fffe03f */
[----:B------:R-:W-:Y:S01]  /*8df0*/  WARPGROUP.ARRIVE ;  /* 0x00000000000079c5 */ /* 0x000fe20000000000 */
[----:B------:R-:W-:Y:S01]  /*8e00*/  UMOV UR11, 0xc0000010 ;  /* 0xc0000010000b7882 */ /* 0x000fe20000000000 */
[----:B------:R-:W-:Y:S01]  /*8e10*/  ULDC.64 UR8, c[0x0][0x9a0] ;  /* 0x0002680000087ab9 */ /* 0x000fe20000000a00 */
[----:B------:R-:W-:Y:S01]  /*8e20*/  USHF.R.U32.HI UR5, URZ, 0x4, UR5 ;  /* 0x000000043f057899 */ /* 0x000fe20008011605 */
[----:B------:R-:W-:Y:S01]  /*8e30*/  IMAD.MOV.U32 R5, RZ, RZ, 0x3f800000 ;  /* 0x3f800000ff057424 */ /* 0x000fe200078e00ff */
[----:B------:R-:W-:Y:S02]  /*8e40*/  UISETP.NE.U32.AND UP0, UPT, UR8, URZ, UPT ;  /* 0x0000003f0800728c */ /* 0x000fe4000bf05070 */
[----:B------:R-:W-:Y:S02]  /*8e50*/  ULOP3.LUT UR5, UR5, 0x3fff, URZ, 0xc0, !UPT ;  /* 0x00003fff05057892 */ /* 0x000fe4000f8ec03f */
[----:B------:R-:W-:-:S02]  /*8e60*/  UISETP.NE.AND.EX UP0, UPT, UR9, URZ, UPT, UP0 ;  /* 0x0000003f0900728c */ /* 0x000fc4000bf05300 */
[----:B------:R-:W-:-:S04]  /*8e70*/  ULOP3.LUT UR5, UR5, 0x10000, URZ, 0xfc, !UPT ;  /* 0x0001000005057892 */ /* 0x000fc8000f8efc3f */
[----:B------:R-:W-:Y:S01]  /*8e80*/  UIMAD UR5, UR43, 0x780, UR5 ;  /* 0x000007802b0578a4 */ /* 0x000fe2000f8e0205 */
[----:B------:R-:W-:-:S04]  /*8e90*/  PLOP3.LUT P1, PT, PT, PT, UP0, 0x80, 0x0 ;  /* 0x000000000000781c */ /* 0x000fc80003f2f008 */
[----:B------:R-:W-:Y:S02]  /*8ea0*/  @UP0 USHF.R.S32.HI UR7, URZ, 0x1f, UR40 ;  /* 0x0000001f3f070899 */ /* 0x000fe40008011428 */
[----:B------:R-:W-:Y:S01]  /*8eb0*/  UMOV UR10, UR5 ;  /* 0x00000005000a7c82 */ /* 0x000fe20008000000 */
[----:B------:R-:W-:Y:S01]  /*8ec0*/  @UP0 ULDC.64 UR12, c[0x0][0x9c8] ;  /* 0x00027200000c0ab9 */ /* 0x000fe20000000a00 */
[----:B------:R-:W-:Y:S01]  /*8ed0*/  QGMMA.64x192x32.F32.E4M3.E4M3 R24, R200, gdesc[UR8], R24, gsb0 ;  /* 0x02e00008c8187df3 */ /* 0x000fe20008000818 */
[----:B------:R-:W-:Y:S01]  /*8ee0*/  UIADD3 UR10, UR5, 0x180, URZ ;  /* 0x00000180050a7890 */ /* 0x000fe2000fffe03f */
[----:B------:R-:W-:Y:S01]  /*8ef0*/  UMOV UR11, 0xc0000010 ;  /* 0xc0000010000b7882 */ /* 0x000fe20000000000 */
[----:B------:R-:W-:-:S04]  /*8f00*/  @UP0 UIMAD UR7, UR7, UR12, URZ ;  /* 0x0000000c070702a4 */ /* 0x000fc8000f8e023f */
[----:B------:R-:W-:Y:S01]  /*8f10*/  @UP0 UIMAD UR7, UR40, UR13, UR7 ;  /* 0x0000000d280702a4 */ /* 0x000fe2000f8e0207 */
[----:B------:R-:W-:Y:S02]  /*8f20*/  WARPGROUP.DEPBAR.LE gsb0, 0x0 ;  /* 0x00008000000079c5 */ /* 0x000fe40000010000 */
[----:B------:R-:W-:-:S10]  /*8f30*/  WARPGROUP.ARRIVE ;  /* 0x00000000000079c5 */ /* 0x000fd40000000000 */
[----:B------:R-:W-:Y:S01]  /*8f40*/  QGMMA.64x192x32.F32.E4M3.E4M3 R24, R204, gdesc[UR8], R24, gsb0 ;  /* 0x02e00008cc187df3 */ /* 0x000fe20008000818 */
[----:B------:R-:W-:Y:S01]  /*8f50*/  UIADD3 UR10, UR5, 0x300, URZ ;  /* 0x00000300050a7890 */ /* 0x000fe2000fffe03f */
[----:B------:R-:W-:Y:S01]  /*8f60*/  UMOV UR11, 0xc0000010 ;  /* 0xc0000010000b7882 */ /* 0x000fe20000000000 */
[----:B------:R-:W-:Y:S02]  /*8f70*/  WARPGROUP.DEPBAR.LE gsb0, 0x0 ;  /* 0x00008000000079c5 */ /* 0x000fe40000010000 */
[----:B------:R-:W-:-:S15]  /*8f80*/  WARPGROUP.ARRIVE ;  /* 0x00000000000079c5 */ /* 0x000fde0000000000 */
[----:B------:R-:W-:Y:S01]  /*8f90*/  QGMMA.64x192x32.F32.E4M3.E4M3 R24, R208, gdesc[UR8], R24, gsb0 ;  /* 0x02e00008d0187df3 */ /* 0x000fe20008000818 */
[----:B------:R-:W-:Y:S01]  /*8fa0*/  @UP0 UIADD3 UR10, -UR40, URZ, URZ ;  /* 0x0000003f280a0290 */ /* 0x000fe2000fffe13f */
[----:B------:R-:W-:-:S03]  /*8fb0*/  @UP0 ULDC UR11, c[0x0][0xc44] ;  /* 0x00031100000b0ab9 */ /* 0x000fc60000000800 */
[----:B------:R-:W-:Y:S02]  /*8fc0*/  @UP0 UIMAD UR14, UR11, UR10, UR42 ;  /* 0x0000000a0b0e02a4 */ /* 0x000fe4000f8e022a */
[----:B------:R-:W-:Y:S02]  /*8fd0*/  @UP0 UIMAD.WIDE.U32 UR10, UR40, UR12, URZ ;  /* 0x0000000c280a02a5 */ /* 0x000fe4000f8e003f */
[----:B------:R-:W-:Y:S01]  /*8fe0*/  @UP0 USHF.R.S32.HI UR15, URZ, 0x1f, UR14 ;  /* 0x0000001f3f0f0899 */ /* 0x000fe2000801140e */
[----:B------:R-:W-:Y:S01]  /*8ff0*/  @UP0 ULDC.64 UR12, c[0x0][0x9d0] ;  /* 0x00027400000c0ab9 */ /* 0x000fe20000000a00 */
[----:B------:R-:W-:Y:S02]  /*9000*/  @UP0 UIADD3 UR11, UR11, UR7, URZ ;  /* 0x000000070b0b0290 */ /* 0x000fe4000fffe03f */
[----:B------:R-:W-:Y:S02]  /*9010*/  @UP0 UIMAD UR7, UR15, UR12, URZ ;  /* 0x0000000c0f0702a4 */ /* 0x000fe4000f8e023f */
[----:B------:R-:W-:-:S02]  /*9020*/  @UP0 UIMAD.WIDE.U32 UR10, UR14, UR12, UR10 ;  /* 0x0000000c0e0a02a5 */ /* 0x000fc4000f8e000a */
[----:B------:R-:W-:Y:S02]  /*9030*/  @UP0 UIMAD UR7, UR14, UR13, UR7 ;  /* 0x0000000d0e0702a4 */ /* 0x000fe4000f8e0207 */
[----:B------:R-:W-:Y:S02]  /*9040*/  @UP0 ULEA UR8, UP1, UR10, UR8, 0x2 ;  /* 0x000000080a080291 */ /* 0x000fe4000f82103f */
[----:B------:R-:W-:-:S04]  /*9050*/  @UP0 UIADD3 UR7, UR11, UR7, URZ ;  /* 0x000000070b070290 */ /* 0x000fc8000fffe03f */
[----:B------:R-:W-:Y:S01]  /*9060*/  @UP0 ULEA.HI.X UR9, UR10, UR9, UR7, 0x2, UP1 ;  /* 0x000000090a090291 */ /* 0x000fe200088f1407 */
[----:B------:R-:W-:-:S05]  /*9070*/  IMAD.U32 R8, RZ, RZ, UR8 ;  /* 0x00000008ff087e24 */ /* 0x000fca000f8e00ff */
[----:B------:R-:W-:-:S05]  /*9080*/  IMAD.U32 R9, RZ, RZ, UR9 ;  /* 0x00000009ff097e24 */ /* 0x000fca000f8e00ff */
[----:B------:R2:W3:Y:S01]  /*9090*/  @P1 LDG.E R5, desc[UR48][R8.64] ;  /* 0x0000003008051981 */ /* 0x0004e2000c1e1900 */
[----:B------:R-:W-:Y:S01]  /*90a0*/  UIADD3 UR10, UR5, 0x480, URZ ;  /* 0x00000480050a7890 */ /* 0x000fe2000fffe03f */
[----:B------:R-:W-:Y:S01]  /*90b0*/  UMOV UR11, 0xc0000010 ;  /* 0xc0000010000b7882 */ /* 0x000fe20000000000 */
[----:B------:R-:W-:Y:S02]  /*90c0*/  WARPGROUP.DEPBAR.LE gsb0, 0x0 ;  /* 0x00008000000079c5 */ /* 0x000fe40000010000 */
[----:B------:R-:W-:-:S06]  /*90d0*/  WARPGROUP.ARRIVE ;  /* 0x00000000000079c5 */ /* 0x000fcc0000000000 */
[----:B------:R-:W-:Y:S01]  /*90e0*/  QGMMA.64x192x32.F32.E4M3.E4M3 R24, R212, gdesc[UR8], R24, gsb0 ;  /* 0x02e00008d4187df3 */ /* 0x000fe20008000818 */
[----:B------:R-:W-:Y:S01]  /*90f0*/  UIADD3 UR10, UR5, 0x600, URZ ;  /* 0x00000600050a7890 */ /* 0x000fe2000fffe03f */
[----:B------:R-:W-:Y:S01]  /*9100*/  UMOV UR11, 0xc0000010 ;  /* 0xc0000010000b7882 */ /* 0x000fe20000000000 */
[----:B-1----:R-:W1:Y:S04]  /*9110*/  SHFL.BFLY PT, R3, R4, 0x2, 0x1f ;  /* 0x0c401f0004037f89 */ /* 0x002e6800000e0000 */
[----:B------:R-:W4:Y:S01]  /*9120*/  SHFL.BFLY PT, R7, R6, 0x2, 0x1f ;  /* 0x0c401f0006077f89 */ /* 0x000f2200000e0000 */
[----:B-1----:R-:W-:-:S01]  /*9130*/  FADD.FTZ R3, R3, R4 ;  /* 0x0000000403037221 */ /* 0x002fc20000010000 */
[----:B----4-:R-:W-:-:S04]  /*9140*/  FADD.FTZ R7, R7, R6 ;  /* 0x0000000607077221 */ /* 0x010fc80000010000 */
[----:B0-----:R-:W0:Y:S04]  /*9150*/  SHFL.BFLY PT, R0, R3, 0x1, 0x1f ;  /* 0x0c201f0003007f89 */ /* 0x001e2800000e0000 */
[----:B--2---:R-:W1:Y:S01]  /*9160*/  SHFL.BFLY PT, R8, R7, 0x1, 0x1f ;  /* 0x0c201f0007087f89 */ /* 0x004e6200000e0000 */
[----:B------:R-:W-:Y:S02]  /*9170*/  IMAD.MOV.U32 R4, RZ, RZ, RZ ;  /* 0x000000ffff047224 */ /* 0x000fe400078e00ff */
[----:B0-----:R-:W-:Y:S01]  /*9180*/  FADD.FTZ R10, R3, R0 ;  /* 0x00000000030a7221 */ /* 0x001fe20000010000 */
[----:B-1----:R-:W-:-:S04]  /*9190*/  FADD.FTZ R11, R7, R8 ;  /* 0x00000008070b7221 */ /* 0x002fc80000010000 */
[C---:B------:R-:W-:Y:S01]  /*91a0*/  FSETP.NE.FTZ.AND P1, PT, R10.reuse, RZ, PT ;  /* 0x000000ff0a00720b */ /* 0x040fe20003f35000 */
[----:B------:R-:W-:Y:S01]  /*91b0*/  FMUL.FTZ R12, R10, 0.00390625 ;  /* 0x3b8000000a0c7820 */ /* 0x000fe20000410000 */
[----:B------:R-:W-:-:S04]  /*91c0*/  FMUL.FTZ R13, R11, 0.00390625 ;  /* 0x3b8000000b0d7820 */ /* 0x000fc80000410000 */
[----:B------:R-:W-:Y:S02]  /*91d0*/  FSETP.NE.FTZ.AND P2, PT, R12, RZ, PT ;  /* 0x000000ff0c00720b */ /* 0x000fe40003f55000 */
[----:B------:R-:W-:-:S05]  /*91e0*/  FSETP.NE.FTZ.AND P3, PT, R13, RZ, PT ;  /* 0x000000ff0d00720b */ /* 0x000fca0003f75000 */
[----:B------:R-:W-:Y:S01]  /*91f0*/  @P1 MUFU.RCP R4, R10 ;  /* 0x0000000a00041308 */ /* 0x000fe20000001000 */
[----:B------:R-:W-:Y:S01]  /*9200*/  FSETP.NE.FTZ.AND P1, PT, R11, RZ, PT ;  /* 0x000000ff0b00720b */ /* 0x000fe20003f35000 */
[----:B------:R-:W-:-:S06]  /*9210*/  IMAD.MOV.U32 R8, RZ, RZ, RZ ;  /* 0x000000ffff087224 */ /* 0x000fcc00078e00ff */
[----:B------:R-:W0:Y:S01]  /*9220*/  @P2 MUFU.LG2 R6, R12 ;  /* 0x0000000c00062308 */ /* 0x000e220000000c00 */
[----:B------:R-:W-:Y:S02]  /*9230*/  WARPGROUP.DEPBAR.LE gsb0, 0x0 ;  /* 0x00008000000079c5 */ /* 0x000fe40000010000 */
[----:B------:R-:W-:-:S06]  /*9240*/  WARPGROUP.ARRIVE ;  /* 0x00000000000079c5 */ /* 0x000fcc0000000000 */
[----:B------:R-:W-:Y:S01]  /*9250*/  QGMMA.64x192x32.F32.E4M3.E4M3 R24, R216, gdesc[UR8], R24, gsb0 ;  /* 0x02e00008d8187df3 */ /* 0x000fe20008000818 */
[----:B------:R-:W1:Y:S08]  /*9260*/  @P3 MUFU.LG2 R9, R13 ;  /* 0x0000000d00093308 */ /* 0x000e700000000c00 */
[----:B------:R-:W2:Y:S01]  /*9270*/  @P1 MUFU.RCP R8, R11 ;  /* 0x0000000b00081308 */ /* 0x000ea20000001000 */
[----:B------:R-:W-:-:S02]  /*9280*/  IMAD.U32 R7, RZ, RZ, UR6 ;  /* 0x00000006ff077e24 */ /* 0x000fc4000f8e00ff */
[----:B------:R-:W-:Y:S02]  /*9290*/  IMAD.U32 R14, RZ, RZ, UR6 ;  /* 0x00000006ff0e7e24 */ /* 0x000fe4000f8e00ff */
[----:B0-----:R-:W-:Y:S01]  /*92a0*/  @P2 FMUL.FTZ R6, R6, 0.69314718246459960938 ;  /* 0x3f31721806062820 */ /* 0x001fe20000410000 */
[----:B------:R-:W-:Y:S01]  /*92b0*/  @P2 FMUL.FTZ R7, R7, 0.69314718246459960938 ;  /* 0x3f31721807072820 */ /* 0x000fe20000410000 */
[----:B------:R-:W-:Y:S01]  /*92c0*/  @P3 FMUL.FTZ R10, R14, 0.69314718246459960938 ;  /* 0x3f3172180e0a3820 */ /* 0x000fe20000410000 */
[----:B-1----:R-:W-:Y:S01]  /*92d0*/  @P3 FMUL.FTZ R9, R9, 0.69314718246459960938 ;  /* 0x3f31721809093820 */ /* 0x002fe20000410000 */
[----:B------:R-:W-:Y:S02]  /*92e0*/  IMAD.MOV.U32 R3, RZ, RZ, -0x800000 ;  /* 0xff800000ff037424 */ /* 0x000fe400078e00ff */
[----:B------:R-:W-:Y:S01]  /*92f0*/  @P2 FFMA.FTZ R3, R7, R120, R6 ;  /* 0x0000007807032223 */ /* 0x000fe20000010006 */
[----:B------:R-:W-:Y:S02]  /*9300*/  IMAD.MOV.U32 R0, RZ, RZ, -0x800000 ;  /* 0xff800000ff007424 */ /* 0x000fe400078e00ff */
[----:B------:R-:W-:Y:S01]  /*9310*/  @P3 FFMA.FTZ R0, R10, R122, R9 ;  /* 0x0000007a0a003223 */ /* 0x000fe20000010009 */
[-C--:B---3--:R-:W-:Y:S01]  /*9320*/  FMUL.FTZ R9, R4, R5.reuse ;  /* 0x0000000504097220 */ /* 0x088fe20000410000 */
[----:B--2---:R-:W-:Y:S01]  /*9330*/  FMUL.FTZ R120, R8, R5 ;  /* 0x0000000508787220 */ /* 0x004fe20000410000 */
[----:B------:R-:W-:-:S02]  /*9340*/  WARPGROUP.DEPBAR.LE gsb0, 0x0 ;  /* 0x00008000000079c5 */ /* 0x000fc40000010000 */
[----:B------:R-:W-:Y:S05]  /*9350*/  @!P0 BRA `(.L_x_3660) ;  /* 0x0000000000048947 */ /* 0x000fea0003800000 */
[----:B------:R-:W-:Y:S01]  /*9360*/  BPT.TRAP 0x1 ;  /* 0x000000040000795c */ /* 0x000fe20000300000 */
.L_x_3660:
[----:B------:R-:W0:Y:S01]  /*9370*/  S2R R121, SR_TID.X ;  /* 0x0000000000797919 */ /* 0x000e220000002100 */
[----:B------:R-:W-:Y:S01]  /*9380*/  ULDC.64 UR6, c[0x4][0xd8] ;  /* 0x0100360000067ab9 */ /* 0x000fe20000000a00 */
[-C--:B------:R-:W-:Y:S01]  /*9390*/  FMUL.FTZ R14, R36, R9.reuse ;  /* 0x00000009240e7220 */ /* 0x080fe20000410000 */
[----:B------:R-:W1:Y:S01]  /*93a0*/  S2UR UR5, SR_SWINHI ;  /* 0x00000000000579c3 */ /* 0x000e620000002f00 */
        /* <DEDUP_REMOVED lines=28> */
[----:B0-----:R-:W-:-:S02]  /*9570*/  IMAD.SHL.U32 R4, R121, 0x4, RZ ;  /* 0x0000000479047824 */ /* 0x001fc400078e00ff */
[-C--:B------:R-:W-:Y:S01]  /*9580*/  FMUL.FTZ R48, R56, R9.reuse ;  /* 0x0000000938307220 */ /* 0x080fe20000410000 */
[-C--:B------:R-:W-:Y:S01]  /*9590*/  FMUL.FTZ R85, R93, R9.reuse ;  /* 0x000000095d557220 */ /* 0x080fe20000410000 */
[-C--:B------:R-:W-:Y:S01]  /*95a0*/  FMUL.FTZ R89, R100, R9.reuse ;  /* 0x0000000964597220 */ /* 0x080fe20000410000 */
[-C--:B------:R-:W-:Y:S01]  /*95b0*/  FMUL.FTZ R96, R97, R9.reuse ;  /* 0x0000000961607220 */ /* 0x080fe20000410000 */
[----:B------:R-:W-:Y:S01]  /*95c0*/  LOP3.LUT R4, R4, 0xc, RZ, 0xc0, !PT ;  /* 0x0000000c04047812 */ /* 0x000fe200078ec0ff */
[-C--:B------:R-:W-:Y:S01]  /*95d0*/  FMUL.FTZ R49, R61, R9.reuse ;  /* 0x000000093d317220 */ /* 0x080fe20000410000 */
[-C--:B------:R-:W-:Y:S01]  /*95e0*/  FMUL.FTZ R56, R64, R9.reuse ;  /* 0x0000000940387220 */ /* 0x080fe20000410000 */
[-C--:B------:R-:W-:Y:S01]  /*95f0*/  FMUL.FTZ R93, R101, R9.reuse ;  /* 0x00000009655d7220 */ /* 0x080fe20000410000 */
[----:B------:R-:W-:Y:S01]  /*9600*/  IADD3 R4, P0, R4, UR6, RZ ;  /* 0x0000000604047c10 */ /* 0x000fe2000ff1e0ff */
[-C--:B------:R-:W-:Y:S01]  /*9610*/  FMUL.FTZ R97, R108, R9.reuse ;  /* 0x000000096c617220 */ /* 0x080fe20000410000 */
[----:B------:R-:W-:Y:S01]  /*9620*/  FMUL.FTZ R100, R104, R9 ;  /* 0x0000000968647220 */ /* 0x000fe20000410000 */
[-C--:B------:R-:W-:Y:S01]  /*9630*/  FMUL.FTZ R8, R30, R120.reuse ;  /* 0x000000781e087220 */ /* 0x080fe20000410000 */
[-C--:B------:R-:W-:Y:S01]  /*9640*/  FMUL.FTZ R12, R31, R120.reuse ;  /* 0x000000781f0c7220 */ /* 0x080fe20000410000 */
[----:B------:R-:W-:Y:S01]  /*9650*/  IMAD.X R5, RZ, RZ, UR7, P0 ;  /* 0x00000007ff057e24 */ /* 0x000fe200080e06ff */
[----:B------:R-:W-:Y:S01]  /*9660*/  F2FP.BF16.F32.PACK_AB R11, R10, R11 ;  /* 0x0000000b0a0b723e */ /* 0x000fe200000010ff */
[-C--:B------:R-:W-:Y:S01]  /*9670*/  FMUL.FTZ R61, R76, R9.reuse ;  /* 0x000000094c3d7220 */ /* 0x080fe20000410000 */
[-C--:B------:R-:W-:Y:S01]  /*9680*/  FMUL.FTZ R64, R72, R9.reuse ;  /* 0x0000000948407220 */ /* 0x080fe20000410000 */
[-C--:B------:R-:W-:Y:S01]  /*9690*/  FMUL.FTZ R101, R109, R9.reuse ;  /* 0x000000096d657220 */ /* 0x080fe20000410000 */
[----:B------:R0:W2:Y:S01]  /*96a0*/  LDG.E.CONSTANT R36, desc[UR48][R4.64] ;  /* 0x0000003004247981 */ /* 0x0000a2000c1e9900 */
[-C--:B------:R-:W-:Y:S01]  /*96b0*/  FMUL.FTZ R104, R105, R9.reuse ;  /* 0x0000000969687220 */ /* 0x080fe20000410000 */
[-C--:B------:R-:W-:Y:S01]  /*96c0*/  FMUL.FTZ R108, R112, R9.reuse ;  /* 0x00000009706c7220 */ /* 0x080fe20000410000 */
[-C--:B------:R-:W-:Y:S01]  /*96d0*/  FMUL.FTZ R30, R46, R120.reuse ;  /* 0x000000782e1e7220 */ /* 0x080fe20000410000 */
[-C--:B------:R-:W-:Y:S01]  /*96e0*/  FMUL.FTZ R31, R42, R120.reuse ;  /* 0x000000782a1f7220 */ /* 0x080fe20000410000 */
[----:B------:R-:W-:Y:S01]  /*96f0*/  LOP3.LUT P0, R10, R121, 0x3, RZ, 0xc0, !PT ;  /* 0x00000003790a7812 */ /* 0x000fe2000780c0ff */
        /* <DEDUP_REMOVED lines=10> */
[-C--:B0-----:R-:W-:Y:S01]  /*97a0*/  FMUL.FTZ R4, R47, R120.reuse ;  /* 0x000000782f047220 */ /* 0x081fe20000410000 */
        /* <DEDUP_REMOVED lines=15> */
[----:B------:R-:W-:Y:S01]  /*98a0*/  F2FP.BF16.F32.PACK_AB R28, R28, R29 ;  /* 0x0000001d1c1c723e */ /* 0x000fe200000010ff */
[-C--:B------:R-:W-:Y:S01]  /*98b0*/  FMUL.FTZ R51, R66, R120.reuse ;  /* 0x0000007842337220 */ /* 0x080fe20000410000 */
[----:B------:R-:W-:Y:S01]  /*98c0*/  F2FP.BF16.F32.PACK_AB R33, R32, R33 ;  /* 0x000000212021723e */ /* 0x000fe200000010ff */
[-C--:B------:R-:W-:Y:S01]  /*98d0*/  FMUL.FTZ R74, R94, R120.reuse ;  /* 0x000000785e4a7220 */ /* 0x080fe20000410000 */
[----:B------:R-:W-:Y:S01]  /*98e0*/  ISETP.EQ.OR P0, PT, R10, 0x3, !P0 ;  /* 0x000000030a00780c */ /* 0x000fe20004702670 */
[-C--:B------:R-:W-:Y:S01]  /*98f0*/  FMUL.FTZ R78, R95, R120.reuse ;  /* 0x000000785f4e7220 */ /* 0x080fe20000410000 */
[-C--:B------:R-:W-:Y:S01]  /*9900*/  FMUL.FTZ R82, R102, R120.reuse ;  /* 0x0000007866527220 */ /* 0x080fe20000410000 */
[-C--:B------:R-:W-:Y:S01]  /*9910*/  FMUL.FTZ R83, R98, R120.reuse ;  /* 0x0000007862537220 */ /* 0x080fe20000410000 */
[-C--:B------:R-:W-:Y:S01]  /*9920*/  FMUL.FTZ R66, R86, R120.reuse ;  /* 0x0000007856427220 */ /* 0x080fe20000410000 */
[-C--:B------:R-:W-:Y:S01]  /*9930*/  FMUL.FTZ R94, R111, R120.reuse ;  /* 0x000000786f5e7220 */ /* 0x080fe20000410000 */
[-C--:B------:R-:W-:Y:S01]  /*9940*/  FMUL.FTZ R95, R107, R120.reuse ;  /* 0x000000786b5f7220 */ /* 0x080fe20000410000 */
[----:B------:R-:W-:Y:S01]  /*9950*/  F2FP.BF16.F32.PACK_AB R6, R6, R7 ;  /* 0x000000070606723e */ /* 0x000fe200000010ff */
[----:B------:R-:W-:Y:S01]  /*9960*/  UMOV UR6, UR39 ;  /* 0x0000002700067c82 */ /* 0x000fe20008000000 */
[----:B-1----:R-:W-:Y:S01]  /*9970*/  UMOV UR7, UR5 ;  /* 0x0000000500077c82 */ /* 0x002fe20008000000 */
[----:B------:R-:W-:Y:S01]  /*9980*/  F2FP.BF16.F32.PACK_AB R7, R62, R63 ;  /* 0x0000003f3e07723e */ /* 0x000fe200000010ff */
[----:B------:R-:W-:Y:S01]  /*9990*/  FMUL.FTZ R13, R27, R120 ;  /* 0x000000781b0d7220 */ /* 0x000fe20000410000 */
[----:B------:R-:W-:Y:S01]  /*99a0*/  F2FP.BF16.F32.PACK_AB R92, R89, R92 ;  /* 0x0000005c595c723e */ /* 0x000fe200000010ff */
[----:B------:R-:W-:Y:S01]  /*99b0*/  IMAD.U32 R32, RZ, RZ, UR6 ;  /* 0x00000006ff207e24 */ /* 0x000fe2000f8e00ff */
[----:B------:R-:W-:Y:S01]  /*99c0*/  F2FP.BF16.F32.PACK_AB R53, R53, R56 ;  /* 0x000000383535723e */ /* 0x000fe200000010ff */
[----:B------:R-:W-:Y:S01]  /*99d0*/  FMUL.FTZ R115, R115, R120 ;  /* 0x0000007873737220 */ /* 0x000fe20000410000 */
[----:B------:R-:W-:Y:S01]  /*99e0*/  F2FP.BF16.F32.PACK_AB R60, R57, R60 ;  /* 0x0000003c393c723e */ /* 0x000fe200000010ff */
[----:B------:R-:W0:Y:S01]  /*99f0*/  LDC R133, c[0x0][0xc38] ;  /* 0x00030e00ff857b82 */ /* 0x000e220000000800 */
[----:B------:R-:W-:Y:S01]  /*9a00*/  F2FP.BF16.F32.PACK_AB R61, R61, R64 ;  /* 0x000000403d3d723e */ /* 0x000fe200000010ff */
[----:B------:R-:W-:Y:S01]  /*9a10*/  ULDC.64 UR8, c[0x0][0xb90] ;  /* 0x0002e40000087ab9 */ /* 0x000fe20000000a00 */
[----:B------:R-:W-:-:S02]  /*9a20*/  F2FP.BF16.F32.PACK_AB R68, R65, R68 ;  /* 0x000000444144723e */ /* 0x000fc400000010ff */
[----:B------:R-:W-:Y:S01]  /*9a30*/  SEL R63, R33, R28, P0 ;  /* 0x0000001c213f7207 */ /* 0x000fe20000000000 */
[-C--:B------:R-:W-:Y:S01]  /*9a40*/  FMUL.FTZ R27, R35, R120.reuse ;  /* 0x00000078231b7220 */ /* 0x080fe20000410000 */
[----:B------:R-:W-:Y:S01]  /*9a50*/  SEL R89, R28, R33, P0 ;  /* 0x000000211c597207 */ /* 0x000fe20000000000 */
[----:B------:R-:W-:Y:S01]  /*9a60*/  IMAD.U32 R33, RZ, RZ, UR7 ;  /* 0x00000007ff217e24 */ /* 0x000fe2000f8e00ff */
[----:B------:R-:W-:Y:S01]  /*9a70*/  F2FP.BF16.F32.PACK_AB R82, R82, R83 ;  /* 0x000000535252723e */ /* 0x000fe200000010ff */
[----:B------:R-:W-:Y:S01]  /*9a80*/  FMUL.FTZ R35, R50, R120 ;  /* 0x0000007832237220 */ /* 0x000fe20000410000 */
[----:B------:R-:W-:Y:S02]  /*9a90*/  F2FP.BF16.F32.PACK_AB R80, R66, R67 ;  /* 0x000000434250723e */ /* 0x000fe400000010ff */
[----:B------:R-:W-:Y:S01]  /*9aa0*/  F2FP.BF16.F32.PACK_AB R100, R97, R100 ;  /* 0x000000646164723e */ /* 0x000fe200000010ff */
[-C--:B------:R-:W-:Y:S01]  /*9ab0*/  FMUL.FTZ R79, R91, R120.reuse ;  /* 0x000000785b4f7220 */ /* 0x080fe20000410000 */
[----:B------:R-:W-:Y:S01]  /*9ac0*/  F2FP.BF16.F32.PACK_AB R83, R94, R95 ;  /* 0x0000005f5e53723e */ /* 0x000fe200000010ff */
[----:B------:R-:W-:Y:S01]  /*9ad0*/  FMUL.FTZ R50, R70, R120 ;  /* 0x0000007846327220 */ /* 0x000fe20000410000 */
[----:B------:R-:W-:Y:S01]  /*9ae0*/  SEL R95, R53, R60, P0 ;  /* 0x0000003c355f7207 */ /* 0x000fe20000000000 */
[----:B------:R-:W-:Y:S01]  /*9af0*/  FMUL.FTZ R86, R103, R120 ;  /* 0x0000007867567220 */ /* 0x000fe20000410000 */
[----:B------:R-:W-:-:S02]  /*9b00*/  SEL R67, R60, R53, P0 ;  /* 0x000000353c437207 */ /* 0x000fc40000000000 */
[----:B------:R-:W-:Y:S02]  /*9b10*/  F2FP.BF16.F32.PACK_AB R30, R30, R31 ;  /* 0x0000001f1e1e723e */ /* 0x000fe400000010ff */
[----:B------:R-:W-:Y:S02]  /*9b20*/  F2FP.BF16.F32.PACK_AB R5, R4, R5 ;  /* 0x000000050405723e */ /* 0x000fe400000010ff */
[----:B------:R-:W-:Y:S02]  /*9b30*/  F2FP.BF16.F32.PACK_AB R58, R58, R59 ;  /* 0x0000003b3a3a723e */ /* 0x000fe400000010ff */
[----:B------:R-:W-:Y:S02]  /*9b40*/  F2FP.BF16.F32.PACK_AB R76, R73, R76 ;  /* 0x0000004c494c723e */ /* 0x000fe400000010ff */
[----:B------:R-:W-:Y:S02]  /*9b50*/  F2FP.BF16.F32.PACK_AB R14, R14, R15 ;  /* 0x0000000f0e0e723e */ /* 0x000fe400000010ff */
[----:B------:R-:W-:Y:S01]  /*9b60*/  F2FP.BF16.F32.PACK_AB R20, R20, R21 ;  /* 0x000000151414723e */ /* 0x000fe200000010ff */
[----:B------:R-:W-:Y:S01]  /*9b70*/  FMUL.FTZ R98, R118, R120 ;  /* 0x0000007876627220 */ /* 0x000fe20000410000 */
[----:B------:R-:W-:-:S02]  /*9b80*/  SEL R97, R61, R68, P0 ;  /* 0x000000443d617207 */ /* 0x000fc40000000000 */
        /* <DEDUP_REMOVED lines=11> */
[----:B------:R-:W-:Y:S01]  /*9c40*/  F2FP.BF16.F32.PACK_AB R109, R109, R112 ;  /* 0x000000706d6d723e */ /* 0x000fe200000010ff */
[----:B------:R-:W-:Y:S01]  /*9c50*/  FMUL.FTZ R75, R90, R120 ;  /* 0x000000785a4b7220 */ /* 0x000fe20000410000 */
[----:B------:R-:W-:Y:S01]  /*9c60*/  SEL R66, R68, R61, P0 ;  /* 0x0000003d44427207 */ /* 0x000fe20000000000 */
[----:B------:R-:W-:-:S04]  /*9c70*/  IMAD.WIDE R60, R223, 0x2, R32 ;  /* 0x00000002df3c7825 */ /* 0x000fc800078e0220 */
[-C--:B------:R-:W-:Y:S01]  /*9c80*/  FMUL.FTZ R70, R87, R120.reuse ;  /* 0x0000007857467220 */ /* 0x080fe20000410000 */
[-C--:B------:R-:W-:Y:S01]  /*9c90*/  FMUL.FTZ R87, R99, R120.reuse ;  /* 0x0000007863577220 */ /* 0x080fe20000410000 */
[----:B------:R-:W-:Y:S01]  /*9ca0*/  SEL R113, R30, R5, P0 ;  /* 0x000000051e717207 */ /* 0x000fe20000000000 */
[----:B------:R-:W-:Y:S01]  /*9cb0*/  FMUL.FTZ R102, R119, R120 ;  /* 0x0000007877667220 */ /* 0x000fe20000410000 */
[----:B------:R-:W-:Y:S02]  /*9cc0*/  IADD3 R59, P4, R60, 0x8060, RZ ;  /* 0x000080603c3b7810 */ /* 0x000fe40007f9e0ff */
[----:B------:R-:W-:Y:S02]  /*9cd0*/  F2FP.BF16.F32.PACK_AB R40, R37, R40 ;  /* 0x000000282528723e */ /* 0x000fe400000010ff */
[----:B------:R-:W-:Y:S02]  /*9ce0*/  F2FP.BF16.F32.PACK_AB R39, R38, R39 ;  /* 0x000000272627723e */ /* 0x000fe400000010ff */
[----:B------:R-:W-:Y:S01]  /*9cf0*/  F2FP.BF16.F32.PACK_AB R41, R41, R44 ;  /* 0x0000002c2929723e */ /* 0x000fe200000010ff */
[----:B------:R-:W-:Y:S01]  /*9d00*/  UIADD3 UR4, UR4, 0x33460, URZ ;  /* 0x0003346004047890 */ /* 0x000fe2000fffe03f */
[----:B------:R-:W-:Y:S01]  /*9d10*/  SEL R73, R5, R30, P0 ;  /* 0x0000001e05497207 */ /* 0x000fe20000000000 */
[----:B------:R-:W-:Y:S01]  /*9d20*/  IMAD R5, R19, 0x40, R2 ;  /* 0x0000004013057824 */ /* 0x000fe200078e0202 */
[----:B------:R-:W-:Y:S01]  /*9d30*/  F2FP.BF16.F32.PACK_AB R4, R78, R79 ;  /* 0x0000004f4e04723e */ /* 0x000fe200000010ff */
[----:B------:R-:W-:Y:S01]  /*9d40*/  UIADD3 UR5, -UR40, URZ, URZ ;  /* 0x0000003f28057290 */ /* 0x000fe2000fffe13f */
[----:B------:R-:W-:Y:S01]  /*9d50*/  F2FP.BF16.F32.PACK_AB R15, R86, R87 ;  /* 0x00000057560f723e */ /* 0x000fe200000010ff */
[----:B------:R-:W-:Y:S01]  /*9d60*/  FMUL.FTZ R99, R114, R120 ;  /* 0x0000007872637220 */ /* 0x000fe20000410000 */
[----:B------:R-:W-:Y:S01]  /*9d70*/  F2FP.BF16.F32.PACK_AB R21, R101, R104 ;  /* 0x000000686515723e */ /* 0x000fe200000010ff */
[----:B------:R-:W-:Y:S01]  /*9d80*/  ULDC UR6, c[0x0][0xc44] ;  /* 0x0003110000067ab9 */ /* 0x000fe20000000800 */
[----:B------:R-:W-:-:S02]  /*9d90*/  SEL R121, R58, R7, P0 ;  /* 0x000000073a797207 */ /* 0x000fc40000000000 */
[----:B------:R-:W-:Y:S02]  /*9da0*/  SEL R78, R7, R58, P0 ;  /* 0x0000003a074e7207 */ /* 0x000fe40000000000 */
[----:B------:R-:W-:Y:S01]  /*9db0*/  LOP3.LUT R58, R59, 0x380, RZ, 0xc0, !PT ;  /* 0x000003803b3a7812 */ /* 0x000fe200078ec0ff */
[----:B------:R-:W-:Y:S01]  /*9dc0*/  IMAD.WIDE R32, R5, 0x2, R32 ;  /* 0x0000000205207825 */ /* 0x000fe200078e0220 */
[----:B------:R-:W-:Y:S02]  /*9dd0*/  F2FP.BF16.F32.PACK_AB R9, R70, R71 ;  /* 0x000000474609723e */ /* 0x000fe400000010ff */
[----:B------:R-:W-:Y:S02]  /*9de0*/  SEL R127, R82, R15, P0 ;  /* 0x0000000f527f7207 */ /* 0x000fe40000000000 */
[----:B------:R-:W-:Y:S02]  /*9df0*/  SEL R87, R14, R25, P0 ;  /* 0x000000190e577207 */ /* 0x000fe40000000000 */
[----:B------:R-:W-:-:S02]  /*9e00*/  SEL R62, R25, R14, P0 ;  /* 0x0000000e193e7207 */ /* 0x000fc40000000000 */
[----:B------:R-:W-:Y:S02]  /*9e10*/  SEL R105, R100, R21, P0 ;  /* 0x0000001564697207 */ /* 0x000fe40000000000 */
[----:B------:R-:W-:Y:S02]  /*9e20*/  SEL R70, R21, R100, P0 ;  /* 0x0000006415467207 */ /* 0x000fe40000000000 */
[----:B------:R-:W-:Y:S02]  /*9e30*/  SEL R82, R15, R82, P0 ;  /* 0x000000520f527207 */ /* 0x000fe40000000000 */
[----:B------:R-:W-:Y:S02]  /*9e40*/  LOP3.LUT R5, R60, 0x380, RZ, 0xc0, !PT ;  /* 0x000003803c057812 */ /* 0x000fe400078ec0ff */
[----:B------:R-:W-:Y:S02]  /*9e50*/  F2FP.BF16.F32.PACK_AB R50, R50, R51 ;  /* 0x000000333232723e */ /* 0x000fe400000010ff */
[----:B------:R-:W-:-:S02]  /*9e60*/  SHF.R.U64 R58, R58, 0x3, RZ ;  /* 0x000000033a3a7819 */ /* 0x000fc400000012ff */
[C---:B------:R-:W-:Y:S02]  /*9e70*/  IADD3 R25, P3, R60.reuse, 0x8040, RZ ;  /* 0x000080403c197810 */ /* 0x040fe40007f7e0ff */
[C---:B------:R-:W-:Y:S02]  /*9e80*/  IADD3 R21, P6, R60.reuse, 0x8020, RZ ;  /* 0x000080203c157810 */ /* 0x040fe40007fde0ff */
[C---:B------:R-:W-:Y:S02]  /*9e90*/  IADD3 R10, P5, R60.reuse, 0x8000, RZ ;  /* 0x000080003c0a7810 */ /* 0x040fe40007fbe0ff */
[----:B------:R-:W-:Y:S02]  /*9ea0*/  IADD3 R15, P2, R60, 0x4060, RZ ;  /* 0x000040603c0f7810 */ /* 0x000fe40007f5e0ff */
[----:B------:R-:W-:Y:S02]  /*9eb0*/  F2FP.BF16.F32.PACK_AB R13, R12, R13 ;  /* 0x0000000d0c0d723e */ /* 0x000fe400000010ff */
[----:B------:R-:W-:-:S02]  /*9ec0*/  F2FP.BF16.F32.PACK_AB R98, R98, R99 ;  /* 0x000000636262723e */ /* 0x000fc400000010ff */
[----:B------:R-:W-:Y:S02]  /*9ed0*/  SEL R99, R69, R76, P0 ;  /* 0x0000004c45637207 */ /* 0x000fe40000000000 */
[----:B------:R-:W-:Y:S02]  /*9ee0*/  SEL R68, R76, R69, P0 ;  /* 0x000000454c447207 */ /* 0x000fe40000000000 */
[----:B------:R-:W-:Y:S02]  /*9ef0*/  F2FP.BF16.F32.PACK_AB R71, R93, R96 ;  /* 0x000000605d47723e */ /* 0x000fe400000010ff */
[----:B------:R-:W-:Y:S02]  /*9f00*/  SEL R101, R77, R88, P0 ;  /* 0x000000584d657207 */ /* 0x000fe40000000000 */
[----:B------:R-:W-:Y:S02]  /*9f10*/  SEL R69, R88, R77, P0 ;  /* 0x0000004d58457207 */ /* 0x000fe40000000000 */
[----:B------:R-:W-:Y:S01]  /*9f20*/  SHF.R.U64 R5, R5, 0x3, RZ ;  /* 0x0000000305057819 */ /* 0x000fe200000012ff */
[----:B------:R-:W-:Y:S01]  /*9f30*/  IMAD.X R57, RZ, RZ, R61, P5 ;  /* 0x000000ffff397224 */ /* 0x000fe200028e063d */
[----:B------:R-:W-:-:S02]  /*9f40*/  SEL R93, R45, R52, P0 ;  /* 0x000000342d5d7207 */ /* 0x000fc40000000000 */
[----:B------:R-:W-:Y:S01]  /*9f50*/  SEL R65, R52, R45, P0 ;  /* 0x0000002d34417207 */ /* 0x000fe20000000000 */
[--C-:B------:R-:W-:Y:S01]  /*9f60*/  IMAD.X R45, RZ, RZ, R61.reuse, P3 ;  /* 0x000000ffff2d7224 */ /* 0x100fe200018e063d */
[----:B------:R-:W-:Y:S02]  /*9f70*/  SEL R107, R108, R109, P0 ;  /* 0x0000006d6c6b7207 */ /* 0x000fe40000000000 */
[----:B------:R-:W-:Y:S02]  /*9f80*/  SEL R72, R109, R108, P0 ;  /* 0x0000006c6d487207 */ /* 0x000fe40000000000 */
[----:B------:R-:W-:Y:S02]  /*9f90*/  SEL R117, R42, R47, P0 ;  /* 0x0000002f2a757207 */ /* 0x000fe40000000000 */
[----:B------:R-:W-:Y:S01]  /*9fa0*/  SEL R76, R47, R42, P0 ;  /* 0x0000002a2f4c7207 */ /* 0x000fe20000000000 */
[----:B------:R-:W-:Y:S01]  /*9fb0*/  IMAD.X R47, RZ, RZ, R61, P6 ;  /* 0x000000ffff2f7224 */ /* 0x000fe200030e063d */
[----:B------:R-:W-:-:S02]  /*9fc0*/  SEL R119, R50, R55, P0 ;  /* 0x0000003732777207 */ /* 0x000fc40000000000 */
[----:B------:R-:W-:Y:S01]  /*9fd0*/  SEL R77, R55, R50, P0 ;  /* 0x00000032374d7207 */ /* 0x000fe20000000000 */
[----:B------:R-:W-:Y:S01]  /*9fe0*/  IMAD.X R55, RZ, RZ, R61, P2 ;  /* 0x000000ffff377224 */ /* 0x000fe200010e063d */
[----:B------:R-:W-:Y:S02]  /*9ff0*/  SEL R123, R80, R9, P0 ;  /* 0x00000009507b7207 */ /* 0x000fe40000000000 */
[----:B------:R-:W-:Y:S02]  /*a000*/  LOP3.LUT R58, R58, R59, RZ, 0x3c, !PT ;  /* 0x0000003b3a3a7212 */ /* 0x000fe400078e3cff */
[----:B------:R-:W-:Y:S02]  /*a010*/  SEL R85, R6, R11, P0 ;  /* 0x0000000b06557207 */ /* 0x000fe40000000000 */
[----:B------:R-:W-:Y:S02]  /*a020*/  SEL R37, R11, R6, P0 ;  /* 0x000000060b257207 */ /* 0x000fe40000000000 */
[----:B------:R-:W-:-:S02]  /*a030*/  SEL R109, R8, R13, P0 ;  /* 0x0000000d086d7207 */ /* 0x000fc40000000000 */
[----:B------:R-:W-:Y:S02]  /*a040*/  SEL R79, R13, R8, P0 ;  /* 0x000000080d4f7207 */ /* 0x000fe40000000000 */
[----:B------:R-:W-:Y:S02]  /*a050*/  SEL R80, R9, R80, P0 ;  /* 0x0000005009507207 */ /* 0x000fe40000000000 */
[----:B------:R-:W-:Y:S02]  /*a060*/  IADD3.X R59, RZ, R61, RZ, P4, !PT ;  /* 0x0000003dff3b7210 */ /* 0x000fe400027fe4ff */
[C---:B------:R-:W-:Y:S02]  /*a070*/  IADD3 R7, P1, R60.reuse, 0x20, RZ ;  /* 0x000000203c077810 */ /* 0x040fe40007f3e0ff */
[C---:B------:R-:W-:Y:S02]  /*a080*/  IADD3 R13, P4, R60.reuse, 0x4040, RZ ;  /* 0x000040403c0d7810 */ /* 0x040fe40007f9e0ff */
[----:B------:R-:W-:-:S02]  /*a090*/  IADD3 R11, P3, R60, 0x4020, RZ ;  /* 0x000040203c0b7810 */ /* 0x000fc40007f7e0ff */
[C---:B------:R-:W-:Y:S02]  /*a0a0*/  IADD3 R8, P6, R60.reuse, 0x4000, RZ ;  /* 0x000040003c087810 */ /* 0x040fe40007fde0ff */
[C---:B------:R-:W-:Y:S02]  /*a0b0*/  IADD3 R6, P5, R60.reuse, 0x60, RZ ;  /* 0x000000603c067810 */ /* 0x040fe40007fbe0ff */
[----:B------:R-:W-:Y:S02]  /*a0c0*/  IADD3 R9, P2, R60, 0x40, RZ ;  /* 0x000000403c097810 */ /* 0x000fe40007f5e0ff */
[----:B------:R-:W-:Y:S02]  /*a0d0*/  F2FP.BF16.F32.PACK_AB R81, R74, R75 ;  /* 0x0000004b4a51723e */ /* 0x000fe400000010ff */
[----:B------:R-:W-:Y:S02]  /*a0e0*/  LOP3.LUT R60, R5, R60, RZ, 0x3c, !PT ;  /* 0x0000003c053c7212 */ /* 0x000fe400078e3cff */
[----:B------:R-:W-:-:S02]  /*a0f0*/  LOP3.LUT R5, R10, 0x380, RZ, 0xc0, !PT ;  /* 0x000003800a057812 */ /* 0x000fc400078ec0ff */
[----:B------:R-:W-:Y:S02]  /*a100*/  SEL R125, R81, R4, P0 ;  /* 0x00000004517d7207 */ /* 0x000fe40000000000 */
[----:B------:R-:W-:Y:S02]  /*a110*/  F2FP.BF16.F32.PACK_AB R29, R102, R115 ;  /* 0x00000073661d723e */ /* 0x000fe400000010ff */
[----:B------:R-:W-:Y:S02]  /*a120*/  SEL R81, R4, R81, P0 ;  /* 0x0000005104517207 */ /* 0x000fe40000000000 */
[----:B------:R-:W-:Y:S02]  /*a130*/  SHF.R.U64 R5, R5, 0x3, RZ ;  /* 0x0000000305057819 */ /* 0x000fe400000012ff */
[----:B------:R-:W-:Y:S01]  /*a140*/  LOP3.LUT R4, R15, 0x380, RZ, 0xc0, !PT ;  /* 0x000003800f047812 */ /* 0x000fe200078ec0ff */
[----:B------:R-:W-:Y:S01]  /*a150*/  IMAD.X R49, RZ, RZ, R61, P3 ;  /* 0x000000ffff317224 */ /* 0x000fe200018e063d */
[----:B------:R-:W-:-:S02]  /*a160*/  F2FP.BF16.F32.PACK_AB R34, R34, R35 ;  /* 0x000000232222723e */ /* 0x000fc400000010ff */
[----:B------:R-:W-:Y:S02]  /*a170*/  SEL R131, R98, R29, P0 ;  /* 0x0000001d62837207 */ /* 0x000fe40000000000 */
[----:B------:R-:W-:Y:S02]  /*a180*/  SEL R84, R29, R98, P0 ;  /* 0x000000621d547207 */ /* 0x000fe40000000000 */
[----:B------:R-:W-:Y:S02]  /*a190*/  LOP3.LUT R56, R5, R10, RZ, 0x3c, !PT ;  /* 0x0000000a05387212 */ /* 0x000fe400078e3cff */
[----:B------:R-:W-:Y:S02]  /*a1a0*/  SHF.R.U64 R4, R4, 0x3, RZ ;  /* 0x0000000304047819 */ /* 0x000fe400000012ff */
[----:B------:R-:W-:Y:S02]  /*a1b0*/  LOP3.LUT R5, R8, 0x380, RZ, 0xc0, !PT ;  /* 0x0000038008057812 */ /* 0x000fe400078ec0ff */
[----:B------:R-:W-:-:S02]  /*a1c0*/  IADD3 R29, P3, R32, 0x2000, RZ ;  /* 0x00002000201d7810 */ /* 0x000fc40007f7e0ff */
[----:B------:R-:W-:Y:S02]  /*a1d0*/  SEL R115, R34, R39, P0 ;  /* 0x0000002722737207 */ /* 0x000fe40000000000 */
[----:B------:R-:W-:Y:S02]  /*a1e0*/  SEL R74, R39, R34, P0 ;  /* 0x00000022274a7207 */ /* 0x000fe40000000000 */
[----:B------:R-:W-:Y:S01]  /*a1f0*/  LOP3.LUT R54, R4, R15, RZ, 0x3c, !PT ;  /* 0x0000000f04367212 */ /* 0x000fe200078e3cff */
[----:B------:R-:W1:Y:S01]  /*a200*/  LDC R34, c[0x0][0xbe8] ;  /* 0x0002fa00ff227b82 */ /* 0x000e620000000800 */
[----:B------:R-:W-:Y:S02]  /*a210*/  SHF.R.U64 R5, R5, 0x3, RZ ;  /* 0x0000000305057819 */ /* 0x000fe400000012ff */
[----:B------:R-:W-:Y:S02]  /*a220*/  LOP3.LUT R28, R29, 0x380, RZ, 0xc0, !PT ;  /* 0x000003801d1c7812 */ /* 0x000fe400078ec0ff */
[----:B------:R-:W-:-:S02]  /*a230*/  LOP3.LUT R4, R7, 0x380, RZ, 0xc0, !PT ;  /* 0x0000038007047812 */ /* 0x000fc400078ec0ff */
[----:B------:R-:W-:Y:S02]  /*a240*/  LOP3.LUT R42, R5, R8, RZ, 0x3c, !PT ;  /* 0x00000008052a7212 */ /* 0x000fe400078e3cff */
[----:B------:R-:W-:Y:S01]  /*a250*/  SHF.R.U64 R28, R28, 0x3, RZ ;  /* 0x000000031c1c7819 */ /* 0x000fe200000012ff */
[-C--:B------:R-:W-:Y:S01]  /*a260*/  FMUL.FTZ R90, R110, R120.reuse ;  /* 0x000000786e5a7220 */ /* 0x080fe20000410000 */
[----:B------:R-:W-:Y:S01]  /*a270*/  SHF.R.U64 R4, R4, 0x3, RZ ;  /* 0x0000000304047819 */ /* 0x000fe200000012ff */
[----:B------:R-:W-:Y:S01]  /*a280*/  FMUL.FTZ R91, R106, R120 ;  /* 0x000000786a5b7220 */ /* 0x000fe20000410000 */
[----:B------:R-:W-:Y:S02]  /*a290*/  LOP3.LUT R5, R6, 0x380, RZ, 0xc0, !PT ;  /* 0x0000038006057812 */ /* 0x000fe400078ec0ff */
[----:B------:R-:W-:Y:S01]  /*a2a0*/  LOP3.LUT R28, R28, R29, RZ, 0x3c, !PT ;  /* 0x0000001d1c1c7212 */ /* 0x000fe200078e3cff */
[----:B------:R-:W-:Y:S01]  /*a2b0*/  IMAD.X R29, RZ, RZ, R33, P3 ;  /* 0x000000ffff1d7224 */ /* 0x000fe200018e0621 */
[----:B------:R-:W-:-:S02]  /*a2c0*/  LOP3.LUT R52, R4, R7, RZ, 0x3c, !PT ;  /* 0x0000000704347212 */ /* 0x000fc400078e3cff */
[----:B------:R-:W-:Y:S02]  /*a2d0*/  SHF.R.U64 R5, R5, 0x3, RZ ;  /* 0x0000000305057819 */ /* 0x000fe400000012ff */
[----:B------:R-:W-:Y:S02]  /*a2e0*/  IADD3 R7, P3, R32, 0x8000, RZ ;  /* 0x0000800020077810 */ /* 0x000fe40007f7e0ff */
[----:B------:R-:W-:Y:S02]  /*a2f0*/  F2FP.BF16.F32.PACK_AB R90, R90, R91 ;  /* 0x0000005b5a5a723e */ /* 0x000fe400000010ff */
[----:B------:R-:W-:Y:S02]  /*a300*/  SEL R91, R40, R41, P0 ;  /* 0x00000029285b7207 */ /* 0x000fe40000000000 */
[----:B------:R-:W-:Y:S02]  /*a310*/  SEL R64, R41, R40, P0 ;  /* 0x0000002829407207 */ /* 0x000fe40000000000 */
[----:B------:R-:W-:-:S02]  /*a320*/  LOP3.LUT R40, R5, R6, RZ, 0x3c, !PT ;  /* 0x0000000605287212 */ /* 0x000fc400078e3cff */
[----:B------:R-:W-:-:S04]  /*a330*/  LOP3.LUT R6, R7, 0x380, RZ, 0xc0, !PT ;  /* 0x0000038007067812 */ /* 0x000fc800078ec0ff */
[----:B------:R-:W-:Y:S02]  /*a340*/  SHF.R.U64 R6, R6, 0x3, RZ ;  /* 0x0000000306067819 */ /* 0x000fe400000012ff */
[----:B------:R-:W-:Y:S02]  /*a350*/  LOP3.LUT R4, R9, 0x380, RZ, 0xc0, !PT ;  /* 0x0000038009047812 */ /* 0x000fe400078ec0ff */
[----:B------:R-:W-:Y:S01]  /*a360*/  LOP3.LUT R6, R6, R7, RZ, 0x3c, !PT ;  /* 0x0000000706067212 */ /* 0x000fe200078e3cff */
[----:B------:R-:W-:Y:S01]  /*a370*/  IMAD.X R7, RZ, RZ, R33, P3 ;  /* 0x000000ffff077224 */ /* 0x000fe200018e0621 */
[----:B-1----:R-:W-:Y:S02]  /*a380*/  ISETP.NE.AND P3, PT, R34, 0x1, PT ;  /* 0x000000012200780c */ /* 0x002fe40003f65270 */
[----:B------:R-:W-:Y:S02]  /*a390*/  LOP3.LUT R12, R21, 0x380, RZ, 0xc0, !PT ;  /* 0x00000380150c7812 */ /* 0x000fe400078ec0ff */
[----:B------:R-:W-:-:S02]  /*a3a0*/  LOP3.LUT R14, R25, 0x380, RZ, 0xc0, !PT ;  /* 0x00000380190e7812 */ /* 0x000fc400078ec0ff */
[----:B------:R-:W-:Y:S02]  /*a3b0*/  SHF.R.U64 R4, R4, 0x3, RZ ;  /* 0x0000000304047819 */ /* 0x000fe400000012ff */
[----:B------:R-:W-:Y:S01]  /*a3c0*/  SHF.R.U64 R12, R12, 0x3, RZ ;  /* 0x000000030c0c7819 */ /* 0x000fe200000012ff */
[--C-:B------:R-:W-:Y:S01]  /*a3d0*/  IMAD.X R39, RZ, RZ, R61.reuse, P2 ;  /* 0x000000ffff277224 */ /* 0x100fe200010e063d */
[----:B------:R-:W-:Y:S02]  /*a3e0*/  SHF.R.U64 R14, R14, 0x3, RZ ;  /* 0x000000030e0e7819 */ /* 0x000fe400000012ff */
[----:B------:R-:W-:Y:S02]  /*a3f0*/  LOP3.LUT R38, R4, R9, RZ, 0x3c, !PT ;  /* 0x0000000904267212 */ /* 0x000fe400078e3cff */
[----:B------:R-:W-:Y:S02]  /*a400*/  LOP3.LUT R46, R12, R21, RZ, 0x3c, !PT ;  /* 0x000000150c2e7212 */ /* 0x000fe400078e3cff */
[----:B------:R-:W-:Y:S01]  /*a410*/  LOP3.LUT R10, R11, 0x380, RZ, 0xc0, !PT ;  /* 0x000003800b0a7812 */ /* 0x000fe200078ec0ff */
[--C-:B------:R-:W-:Y:S01]  /*a420*/  IMAD.X R41, RZ, RZ, R61.reuse, P5 ;  /* 0x000000ffff297224 */ /* 0x100fe200028e063d */
[----:B------:R-:W-:Y:S01]  /*a430*/  LOP3.LUT R12, R13, 0x380, RZ, 0xc0, !PT ;  /* 0x000003800d0c7812 */ /* 0x000fe200078ec0ff */
[----:B------:R-:W-:Y:S01]  /*a440*/  IMAD.X R43, RZ, RZ, R61, P6 ;  /* 0x000000ffff2b7224 */ /* 0x000fe200030e063d */
[----:B------:R-:W-:-:S02]  /*a450*/  LOP3.LUT R44, R14, R25, RZ, 0x3c, !PT ;  /* 0x000000190e2c7212 */ /* 0x000fc400078e3cff */
[----:B------:R-:W-:Y:S02]  /*a460*/  IADD3 R25, P2, R32, 0x5000, RZ ;  /* 0x0000500020197810 */ /* 0x000fe40007f5e0ff */
[----:B------:R-:W-:Y:S02]  /*a470*/  MOV R106, R38 ;  /* 0x00000026006a7202 */ /* 0x000fe40000000f00 */
[----:B------:R-:W-:Y:S01]  /*a480*/  F2FP.BF16.F32.PACK_AB R27, R26, R27 ;  /* 0x0000001b1a1b723e */ /* 0x000fe200000010ff */
[----:B------:R-:W1:Y:S01]  /*a490*/  @P3 LDC R39, c[0x0][0xbec] ;  /* 0x0002fb00ff273b82 */ /* 0x000e620000000800 */
[----:B------:R-:W-:Y:S02]  /*a4a0*/  SHF.R.U64 R10, R10, 0x3, RZ ;  /* 0x000000030a0a7819 */ /* 0x000fe400000012ff */
[----:B------:R-:W-:Y:S02]  /*a4b0*/  SHF.R.U64 R12, R12, 0x3, RZ ;  /* 0x000000030c0c7819 */ /* 0x000fe400000012ff */
[----:B------:R-:W-:-:S02]  /*a4c0*/  LOP3.LUT R24, R25, 0x380, RZ, 0xc0, !PT ;  /* 0x0000038019187812 */ /* 0x000fc400078ec0ff */
[----:B------:R-:W-:Y:S01]  /*a4d0*/  MOV R104, R40 ;  /* 0x0000002800687202 */ /* 0x000fe20000000f00 */
[--C-:B------:R-:W-:Y:S01]  /*a4e0*/  IMAD.X R51, RZ, RZ, R61.reuse, P4 ;  /* 0x000000ffff337224 */ /* 0x100fe200020e063d */
[----:B------:R-:W-:Y:S01]  /*a4f0*/  SEL R111, R20, R27, P0 ;  /* 0x0000001b146f7207 */ /* 0x000fe20000000000 */
[----:B------:R-:W-:Y:S01]  /*a500*/  UPRMT UR4, UR37, 0x654, UR4 ;  /* 0x0000065425047896 */ /* 0x000fe20008000004 */
[----:B------:R-:W-:Y:S02]  /*a510*/  LOP3.LUT R48, R10, R11, RZ, 0x3c, !PT ;  /* 0x0000000b0a307212 */ /* 0x000fe400078e3cff */
[----:B------:R-:W-:Y:S02]  /*a520*/  MOV R102, R42 ;  /* 0x0000002a00667202 */ /* 0x000fe40000000f00 */
[----:B--2---:R-:W-:Y:S01]  /*a530*/  LOP3.LUT R41, R36, 0x2, RZ, 0x3c, !PT ;  /* 0x0000000224297812 */ /* 0x004fe200078e3cff */
[----:B------:R-:W2:Y:S01]  /*a540*/  @P3 LDC R42, c[0x0][0xbf0] ;  /* 0x0002fc00ff2a3b82 */ /* 0x000ea20000000800 */
[----:B------:R-:W-:Y:S01]  /*a550*/  SEL R75, R27, R20, P0 ;  /* 0x000000141b4b7207 */ /* 0x000fe20000000000 */
[----:B------:R-:W-:Y:S01]  /*a560*/  IMAD.X R53, RZ, RZ, R61, P1 ;  /* 0x000000ffff357224 */ /* 0x000fe200008e063d */
[----:B------:R-:W-:-:S02]  /*a570*/  LOP3.LUT R50, R12, R13, RZ, 0x3c, !PT ;  /* 0x0000000d0c327212 */ /* 0x000fc400078e3cff */
[----:B------:R-:W-:Y:S01]  /*a580*/  SHF.R.U64 R24, R24, 0x3, RZ ;  /* 0x0000000318187819 */ /* 0x000fe200000012ff */
[----:B------:R-:W-:Y:S01]  /*a590*/  SHFL.IDX PT, R85, R85, R36, 0x1c1f ;  /* 0x001c1f2455557589 */ /* 0x000fe200000e0000 */
[----:B------:R-:W-:Y:S01]  /*a5a0*/  MOV R110, R60 ;  /* 0x0000003c006e7202 */ /* 0x000fe20000000f00 */
[----:B------:R-:W-:Y:S01]  /*a5b0*/  UIMAD UR11, UR6, UR5, UR42 ;  /* 0x00000005060b72a4 */ /* 0x000fe2000f8e022a */
[----:B------:R-:W-:Y:S01]  /*a5c0*/  MOV R100, R48 ;  /* 0x0000003000647202 */ /* 0x000fe20000000f00 */
[----:B------:R-:W-:Y:S01]  /*a5d0*/  SHFL.IDX PT, R38, R37, R41, 0x1c1f ;  /* 0x001c1f2925267589 */ /* 0x000fe200000e0000 */
[----:B------:R-:W-:Y:S01]  /*a5e0*/  MOV R61, R50 ;  /* 0x00000032003d7202 */ /* 0x000fe20000000f00 */
[----:B------:R-:W-:Y:S01]  /*a5f0*/  SYNCS.ARRIVE.TRANS64.RED.A1T0 RZ, [UR4], RZ ;  /* 0x000000ffffff79a7 */ /* 0x000fe20008100404 */
[----:B------:R-:W-:Y:S01]  /*a600*/  LOP3.LUT R24, R24, R25, RZ, 0x3c, !PT ;  /* 0x0000001918187212 */ /* 0x000fe200078e3cff */
[----:B------:R-:W-:Y:S01]  /*a610*/  SHFL.IDX PT, R109, R109, R36, 0x1c1f ;  /* 0x001c1f246d6d7589 */ /* 0x000fe200000e0000 */
[----:B------:R-:W-:Y:S01]  /*a620*/  MOV R45, R44 ;  /* 0x0000002c002d7202 */ /* 0x000fe20000000f00 */
[----:B------:R-:W-:Y:S01]  /*a630*/  IMAD R44, RZ, RZ, -UR42 ;  /* 0x8000002aff2c7e24 */ /* 0x000fe2000f8e02ff */
[----:B------:R-:W-:Y:S01]  /*a640*/  MOV R108, R52 ;  /* 0x00000034006c7202 */ /* 0x000fe20000000f00 */
[----:B------:R-:W-:Y:S01]  /*a650*/  SHFL.IDX PT, R111, R111, R36, 0x1c1f ;  /* 0x001c1f246f6f7589 */ /* 0x000fe200000e0000 */
[----:B------:R-:W-:-:S03]  /*a660*/  IADD3.X R25, RZ, R33, RZ, P2, !PT ;  /* 0x00000021ff197210 */ /* 0x000fc600017fe4ff */
[----:B------:R-:W3:Y:S01]  /*a670*/  SHFL.IDX PT, R40, R79, R41, 0x1c1f ;  /* 0x001c1f294f287589 */ /* 0x000ee200000e0000 */
[----:B------:R-:W-:-:S03]  /*a680*/  IADD3 R35, P2, R32, 0xb000, RZ ;  /* 0x0000b00020237810 */ /* 0x000fc60007f5e0ff */
[----:B------:R-:W4:Y:S04]  /*a690*/  SHFL.IDX PT, R48, R75, R41, 0x1c1f ;  /* 0x001c1f294b307589 */ /* 0x000f2800000e0000 */
[----:B------:R-:W-:Y:S04]  /*a6a0*/  SHFL.IDX PT, R87, R87, R36, 0x1c1f ;  /* 0x001c1f2457577589 */ /* 0x000fe800000e0000 */
[----:B------:R-:W-:Y:S04]  /*a6b0*/  SHFL.IDX PT, R89, R89, R36, 0x1c1f ;  /* 0x001c1f2459597589 */ /* 0x000fe800000e0000 */
[----:B------:R-:W4:Y:S04]  /*a6c0*/  SHFL.IDX PT, R62, R62, R41, 0x1c1f ;  /* 0x001c1f293e3e7589 */ /* 0x000f2800000e0000 */
[----:B------:R-:W-:Y:S04]  /*a6d0*/  SHFL.IDX PT, R50, R63, R41, 0x1c1f ;  /* 0x001c1f293f327589 */ /* 0x000fe800000e0000 */
[----:B------:R-:W-:Y:S04]  /*a6e0*/  SHFL.IDX PT, R113, R113, R36, 0x1c1f ;  /* 0x001c1f2471717589 */ /* 0x000fe800000e0000 */
[----:B------:R-:W4:Y:S01]  /*a6f0*/  SHFL.IDX PT, R52, R73, R41, 0x1c1f ;  /* 0x001c1f2949347589 */ /* 0x000f2200000e0000 */
[----:B------:R-:W-:Y:S01]  /*a700*/  MOV R46, R46 ;  /* 0x0000002e002e7202 */ /* 0x000fe20000000f00 */
[----:B0-----:R-:W-:Y:S01]  /*a710*/  IMAD R44, R133, R44, UR41 ;  /* 0x00000029852c7e24 */ /* 0x001fe2000f8e022c */
[----:B------:R-:W-:Y:S01]  /*a720*/  LOP3.LUT R4, R35, 0x380, RZ, 0xc0, !PT ;  /* 0x0000038023047812 */ /* 0x000fe200078ec0ff */
[----:B------:R-:W-:Y:S01]  /*a730*/  USHF.R.S32.HI UR10, URZ, 0x1f, UR11 ;  /* 0x0000001f3f0a7899 */ /* 0x000fe2000801140b */
[----:B------:R-:W-:Y:S01]  /*a740*/  MOV R47, R56 ;  /* 0x00000038002f7202 */ /* 0x000fe20000000f00 */
[----:B------:R-:W-:Y:S01]  /*a750*/  SHFL.IDX PT, R93, R93, R36, 0x1c1f ;  /* 0x001c1f245d5d7589 */ /* 0x000fe200000e0000 */
[----:B------:R-:W-:Y:S01]  /*a760*/  MOV R60, R54 ;  /* 0x00000036003c7202 */ /* 0x000fe20000000f00 */
[----:B------:R-:W-:-:S02]  /*a770*/  IMAD R54, R44, 0x80, R222 ;  /* 0x000000802c367824 */ /* 0x000fc400078e02de */
[----:B------:R-:W0:Y:S01]  /*a780*/  SHFL.IDX PT, R56, R65, R41, 0x1c1f ;  /* 0x001c1f2941387589 */ /* 0x000e2200000e0000 */
[----:B------:R-:W-:Y:S01]  /*a790*/  SHF.R.U64 R4, R4, 0x3, RZ ;  /* 0x0000000304047819 */ /* 0x000fe200000012ff */
[----:B------:R-:W-:Y:S01]  /*a7a0*/  UIMAD UR5, UR10, UR8, URZ ;  /* 0x000000080a0572a4 */ /* 0x000fe2000f8e023f */
[----:B-1----:R-:W-:Y:S01]  /*a7b0*/  @P3 IMAD.HI.U32 R39, R54, R39, RZ ;  /* 0x0000002736273227 */ /* 0x002fe200078e00ff */
[----:B------:R-:W-:Y:S01]  /*a7c0*/  USHF.R.S32.HI UR12, URZ, 0x1f, UR40 ;  /* 0x0000001f3f0c7899 */ /* 0x000fe20008011428 */
[----:B------:R-:W-:Y:S01]  /*a7d0*/  LOP3.LUT R4, R4, R35, RZ, 0x3c, !PT ;  /* 0x0000002304047212 */ /* 0x000fe200078e3cff */
[----:B------:R-:W-:Y:S01]  /*a7e0*/  SHFL.IDX PT, R91, R91, R36, 0x1c1f ;  /* 0x001c1f245b5b7589 */ /* 0x000fe200000e0000 */
[----:B------:R-:W-:Y:S01]  /*a7f0*/  UIMAD.WIDE.U32 UR6, UR11, UR8, URZ ;  /* 0x000000080b0672a5 */ /* 0x000fe2000f8e003f */
[----:B------:R-:W-:Y:S01]  /*a800*/  SEL R103, R92, R71, P0 ;  /* 0x000000475c677207 */ /* 0x000fe20000000000 */
[----:B------:R-:W-:Y:S01]  /*a810*/  UIMAD UR5, UR11, UR9, UR5 ;  /* 0x000000090b0572a4 */ /* 0x000fe2000f8e0205 */
[----:B------:R-:W-:Y:S01]  /*a820*/  SHFL.IDX PT, R115, R115, R36, 0x1c1f ;  /* 0x001c1f2473737589 */ /* 0x000fe200000e0000 */
[----:B------:R-:W-:Y:S01]  /*a830*/  SEL R129, R90, R83, P0 ;  /* 0x000000535a817207 */ /* 0x000fe20000000000 */
[----:B------:R-:W-:Y:S01]  /*a840*/  ULDC.64 UR8, c[0x0][0xb98] ;  /* 0x0002e60000087ab9 */ /* 0x000fe20000000a00 */
[----:B------:R-:W-:Y:S01]  /*a850*/  MOV R35, R58 ;  /* 0x0000003a00237202 */ /* 0x000fe20000000f00 */
[----:B------:R-:W1:Y:S01]  /*a860*/  SHFL.IDX PT, R64, R64, R41, 0x1c1f ;  /* 0x001c1f2940407589 */ /* 0x000e6200000e0000 */
[----:B------:R-:W-:-:S03]  /*a870*/  SEL R71, R71, R92, P0 ;  /* 0x0000005c47477207 */ /* 0x000fc60000000000 */
[----:B------:R-:W1:Y:S01]  /*a880*/  SHFL.IDX PT, R74, R74, R41, 0x1c1f ;  /* 0x001c1f294a4a7589 */ /* 0x000e6200000e0000 */
[----:B------:R-:W-:Y:S01]  /*a890*/  SEL R83, R83, R90, P0 ;  /* 0x0000005a53537207 */ /* 0x000fe20000000000 */
[----:B------:R-:W-:Y:S02]  /*a8a0*/  IMAD.MOV.U32 R57, RZ, RZ, R54 ;  /* 0x000000ffff397224 */ /* 0x000fe400078e0036 */
[----:B------:R-:W-:Y:S01]  /*a8b0*/  SHFL.IDX PT, R117, R117, R36, 0x1c1f ;  /* 0x001c1f2475757589 */ /* 0x000fe200000e0000 */
[----:B------:R-:W-:-:S03]  /*a8c0*/  UIMAD UR4, UR12, UR8, URZ ;  /* 0x000000080c0472a4 */ /* 0x000fc6000f8e023f */
[----:B------:R-:W1:Y:S01]  /*a8d0*/  SHFL.IDX PT, R76, R76, R41, 0x1c1f ;  /* 0x001c1f294c4c7589 */ /* 0x000e6200000e0000 */
[----:B------:R-:W-:-:S03]  /*a8e0*/  IADD3 R31, P4, R32, 0x1000, RZ ;  /* 0x00001000201f7810 */ /* 0x000fc60007f9e0ff */
[----:B------:R-:W-:Y:S01]  /*a8f0*/  SHFL.IDX PT, R95, R95, R36, 0x1c1f ;  /* 0x001c1f245f5f7589 */ /* 0x000fe200000e0000 */
[----:B------:R-:W-:-:S03]  /*a900*/  IADD3 R15, P1, R32, 0x6000, RZ ;  /* 0x00006000200f7810 */ /* 0x000fc60007f3e0ff */
[----:B------:R-:W-:Y:S01]  /*a910*/  SHFL.IDX PT, R119, R119, R36, 0x1c1f ;  /* 0x001c1f2477777589 */ /* 0x000fe200000e0000 */
[----:B--2---:R-:W-:-:S03]  /*a920*/  @P3 SHF.R.U32.HI R57, RZ, R42, R39 ;  /* 0x0000002aff393219 */ /* 0x004fc60000011627 */
[----:B------:R-:W2:Y:S04]  /*a930*/  SHFL.IDX PT, R58, R67, R41, 0x1c1f ;  /* 0x001c1f29433a7589 */ /* 0x000ea800000e0000 */
[----:B------:R-:W2:Y:S01]  /*a940*/  SHFL.IDX PT, R94, R77, R41, 0x1c1f ;  /* 0x001c1f294d5e7589 */ /* 0x000ea200000e0000 */
[----:B------:R-:W-:Y:S01]  /*a950*/  LOP3.LUT R30, R31, 0x380, RZ, 0xc0, !PT ;  /* 0x000003801f1e7812 */ /* 0x000fe200078ec0ff */
[----:B------:R-:W-:Y:S01]  /*a960*/  UIADD3 UR5, UR7, UR5, URZ ;  /* 0x0000000507057290 */ /* 0x000fe2000fffe03f */
[----:B------:R-:W-:Y:S01]  /*a970*/  LOP3.LUT R14, R15, 0x380, RZ, 0xc0, !PT ;  /* 0x000003800f0e7812 */ /* 0x000fe200078ec0ff */
[----:B------:R-:W-:Y:S01]  /*a980*/  SHFL.IDX PT, R97, R97, R36, 0x1c1f ;  /* 0x001c1f2461617589 */ /* 0x000fe200000e0000 */
[----:B---3--:R-:W-:Y:S01]  /*a990*/  SEL R37, R109, R40, P0 ;  /* 0x000000286d257207 */ /* 0x008fe20000000000 */
[----:B------:R-:W-:-:S02]  /*a9a0*/  IMAD.MOV R59, RZ, RZ, -R57 ;  /* 0x000000ffff3b7224 */ /* 0x000fc400078e0a39 */
[----:B------:R-:W-:Y:S01]  /*a9b0*/  SHFL.IDX PT, R99, R99, R36, 0x1c1f ;  /* 0x001c1f2463637589 */ /* 0x000fe200000e0000 */
[----:B------:R-:W-:Y:S01]  /*a9c0*/  SEL R39, R40, R109, P0 ;  /* 0x0000006d28277207 */ /* 0x000fe20000000000 */
[----:B------:R-:W-:Y:S02]  /*a9d0*/  UIMAD UR7, UR40, UR9, UR4 ;  /* 0x00000009280772a4 */ /* 0x000fe4000f8e0204 */
[----:B------:R-:W-:Y:S01]  /*a9e0*/  SHFL.IDX PT, R101, R101, R36, 0x1c1f ;  /* 0x001c1f2465657589 */ /* 0x000fe200000e0000 */
[----:B----4-:R-:W-:-:S03]  /*a9f0*/  SEL R43, R48, R111, P0 ;  /* 0x0000006f302b7207 */ /* 0x010fc60000000000 */
[----:B------:R-:W-:Y:S01]  /*aa00*/  SHFL.IDX PT, R103, R103, R36, 0x1c1f ;  /* 0x001c1f2467677589 */ /* 0x000fe200000e0000 */
[----:B------:R-:W-:-:S03]  /*aa10*/  SEL R40, R87, R62, P0 ;  /* 0x0000003e57287207 */ /* 0x000fc60000000000 */
[----:B------:R-:W-:Y:S01]  /*aa20*/  SHFL.IDX PT, R105, R105, R36, 0x1c1f ;  /* 0x001c1f2469697589 */ /* 0x000fe200000e0000 */
[----:B------:R-:W-:-:S03]  /*aa30*/  SEL R42, R62, R87, P0 ;  /* 0x000000573e2a7207 */ /* 0x000fc60000000000 */
[----:B------:R-:W-:Y:S01]  /*aa40*/  SHFL.IDX PT, R107, R107, R36, 0x1c1f ;  /* 0x001c1f246b6b7589 */ /* 0x000fe200000e0000 */
[----:B------:R-:W-:-:S03]  /*aa50*/  UMOV UR4, UR6 ;  /* 0x0000000600047c82 */ /* 0x000fc60008000000 */
[----:B------:R-:W-:Y:S04]  /*aa60*/  SHFL.IDX PT, R121, R121, R36, 0x1c1f ;  /* 0x001c1f2479797589 */ /* 0x000fe800000e0000 */
[----:B------:R-:W-:Y:S04]  /*aa70*/  SHFL.IDX PT, R123, R123, R36, 0x1c1f ;  /* 0x001c1f247b7b7589 */ /* 0x000fe800000e0000 */
[----:B------:R-:W-:Y:S04]  /*aa80*/  SHFL.IDX PT, R125, R125, R36, 0x1c1f ;  /* 0x001c1f247d7d7589 */ /* 0x000fe800000e0000 */
[----:B------:R-:W-:Y:S04]  /*aa90*/  SHFL.IDX PT, R127, R127, R36, 0x1c1f ;  /* 0x001c1f247f7f7589 */ /* 0x000fe800000e0000 */
[----:B------:R-:W-:Y:S04]  /*aaa0*/  SHFL.IDX PT, R129, R129, R36, 0x1c1f ;  /* 0x001c1f2481817589 */ /* 0x000fe800000e0000 */
[----:B------:R3:W-:Y:S01]  /*aab0*/  SHFL.IDX PT, R131, R131, R36, 0x1c1f ;  /* 0x001c1f2483837589 */ /* 0x0007e200000e0000 */
[----:B------:R-:W-:-:S03]  /*aac0*/  SEL R49, R113, R52, P0 ;  /* 0x0000003471317207 */ /* 0x000fc60000000000 */
[----:B------:R-:W4:Y:S01]  /*aad0*/  SHFL.IDX PT, R66, R66, R41, 0x1c1f ;  /* 0x001c1f2942427589 */ /* 0x000f2200000e0000 */
[----:B------:R-:W-:-:S03]  /*aae0*/  SEL R51, R52, R113, P0 ;  /* 0x0000007134337207 */ /* 0x000fc60000000000 */
[----:B------:R-:W-:Y:S01]  /*aaf0*/  SHFL.IDX PT, R68, R68, R41, 0x1c1f ;  /* 0x001c1f2944447589 */ /* 0x000fe200000e0000 */
[----:B---3--:R-:W-:-:S03]  /*ab00*/  SEL R36, R85, R38, P0 ;  /* 0x0000002655247207 */ /* 0x008fc60000000000 */
[----:B------:R-:W-:Y:S01]  /*ab10*/  SHFL.IDX PT, R86, R69, R41, 0x1c1f ;  /* 0x001c1f2945567589 */ /* 0x000fe200000e0000 */
[----:B------:R-:W-:Y:S01]  /*ab20*/  SEL R38, R38, R85, P0 ;  /* 0x0000005526267207 */ /* 0x000fe20000000000 */
[----:B------:R-:W-:Y:S01]  /*ab30*/  BAR.SYNC.DEFER_BLOCKING 0x1, 0x100 ;  /* 0x0044000000007b1d */ /* 0x000fe20000010000 */
[----:B------:R-:W-:Y:S01]  /*ab40*/  SHF.R.U64 R30, R30, 0x3, RZ ;  /* 0x000000031e1e7819 */ /* 0x000fe200000012ff */
[----:B------:R-:W-:Y:S01]  /*ab50*/  UIMAD.WIDE.U32 UR4, UR40, UR8, UR4 ;  /* 0x00000008280472a5 */ /* 0x000fe2000f8e0004 */
[----:B------:R-:W-:-:S03]  /*ab60*/  SHF.R.U64 R14, R14, 0x3, RZ ;  /* 0x000000030e0e7819 */ /* 0x000fc600000012ff */
        /* <DEDUP_REMOVED lines=8> */
[----:B------:R0:W3:Y:S01]  /*abf0*/  SHFL.IDX PT, R84, R84, R41, 0x1c1f ;  /* 0x001c1f2954547589 */ /* 0x0000e200000e0000 */
[----:B------:R-:W-:Y:S01]  /*ac00*/  IMAD R59, R34, R59, R54 ;  /* 0x0000003b223b7224 */ /* 0x000fe200078e0236 */
[----:B------:R-:W-:Y:S01]  /*ac10*/  LOP3.LUT R30, R30, R31, RZ, 0x3c, !PT ;  /* 0x0000001f1e1e7212 */ /* 0x000fe200078e3cff */
[----:B------:R-:W-:Y:S01]  /*ac20*/  ULDC.64 UR8, c[0x0][0xae8] ;  /* 0x0002ba0000087ab9 */ /* 0x000fe20000000a00 */
[----:B------:R1:W-:Y:S01]  /*ac30*/  STSM.16.M88.4 [R110], R36 ;  /* 0x000000246e007844 */ /* 0x0003e20000000200 */
[----:B0-----:R-:W-:-:S02]  /*ac40*/  SEL R41, R111, R48, P0 ;  /* 0x000000306f297207 */ /* 0x001fc40000000000 */
[----:B------:R-:W-:Y:S02]  /*ac50*/  SEL R48, R89, R50, P0 ;  /* 0x0000003259307207 */ /* 0x000fe40000000000 */
[----:B------:R-:W-:Y:S01]  /*ac60*/  SEL R50, R50, R89, P0 ;  /* 0x0000005932327207 */ /* 0x000fe20000000000 */
[----:B------:R-:W-:Y:S01]  /*ac70*/  STSM.16.M88.4 [R108], R40 ;  /* 0x000000286c007844 */ /* 0x000fe20000000200 */
[----:B------:R-:W-:Y:S01]  /*ac80*/  LOP3.LUT R14, R14, R15, RZ, 0x3c, !PT ;  /* 0x0000000f0e0e7212 */ /* 0x000fe200078e3cff */
[--C-:B------:R-:W-:Y:S02]  /*ac90*/  IMAD.X R31, RZ, RZ, R33.reuse, P4 ;  /* 0x000000ffff1f7224 */ /* 0x100fe400020e0621 */
[----:B------:R0:W-:Y:S01]  /*aca0*/  STSM.16.M88.4 [R106], R48 ;  /* 0x000000306a007844 */ /* 0x0001e20000000200 */
[----:B------:R-:W-:Y:S01]  /*acb0*/  IMAD.X R15, RZ, RZ, R33, P1 ;  /* 0x000000ffff0f7224 */ /* 0x000fe200008e0621 */
[----:B-1----:R-:W-:Y:S02]  /*acc0*/  SEL R36, R93, R56, P0 ;  /* 0x000000385d247207 */ /* 0x002fe40000000000 */
[----:B------:R-:W-:-:S02]  /*acd0*/  SEL R38, R56, R93, P0 ;  /* 0x0000005d38267207 */ /* 0x000fc40000000000 */
[C---:B------:R-:W-:Y:S02]  /*ace0*/  IADD3 R27, P6, R32.reuse, 0x3000, RZ ;  /* 0x00003000201b7810 */ /* 0x040fe40007fde0ff */
[C---:B------:R-:W-:Y:S02]  /*acf0*/  IADD3 R21, P5, R32.reuse, 0x4000, RZ ;  /* 0x0000400020157810 */ /* 0x040fe40007fbe0ff */
[----:B------:R-:W-:Y:S02]  /*ad00*/  IADD3 R13, P4, R32, 0x7000, RZ ;  /* 0x00007000200d7810 */ /* 0x000fe40007f9e0ff */
[----:B------:R-:W-:Y:S01]  /*ad10*/  IADD3 R56, P1, R57, UR4, RZ ;  /* 0x0000000439387c10 */ /* 0x000fe2000ff3e0ff */
[----:B0-----:R-:W-:Y:S01]  /*ad20*/  IMAD.U32 R50, RZ, RZ, UR7 ;  /* 0x00000007ff327e24 */ /* 0x001fe2000f8e00ff */
[----:B------:R-:W-:Y:S01]  /*ad30*/  SHF.R.S32.HI R49, RZ, 0x1f, R57 ;  /* 0x0000001fff317819 */ /* 0x000fe20000011439 */
[----:B------:R-:W-:Y:S01]  /*ad40*/  ULDC.64 UR6, c[0x0][0xb88] ;  /* 0x0002e20000067ab9 */ /* 0x000fe20000000a00 */
[----:B------:R-:W-:-:S02]  /*ad50*/  SHF.R.S32.HI R48, RZ, 0x1f, R59 ;  /* 0x0000001fff307819 */ /* 0x000fc4000001143b */
[----:B------:R-:W-:Y:S02]  /*ad60*/  LOP3.LUT R26, R27, 0x380, RZ, 0xc0, !PT ;  /* 0x000003801b1a7812 */ /* 0x000fe400078ec0ff */
[----:B------:R-:W-:Y:S01]  /*ad70*/  LOP3.LUT R20, R21, 0x380, RZ, 0xc0, !PT ;  /* 0x0000038015147812 */ /* 0x000fe200078ec0ff */
[----:B------:R-:W-:Y:S01]  /*ad80*/  IMAD R48, R48, UR6, RZ ;  /* 0x0000000630307c24 */ /* 0x000fe2000f8e02ff */
[----:B------:R-:W-:Y:S02]  /*ad90*/  LOP3.LUT R12, R13, 0x380, RZ, 0xc0, !PT ;  /* 0x000003800d0c7812 */ /* 0x000fe400078ec0ff */
[----:B------:R-:W-:Y:S02]  /*ada0*/  IADD3.X R57, R49, UR5, R50, P1, !PT ;  /* 0x0000000531397c10 */ /* 0x000fe40008ffe432 */
[----:B------:R-:W-:Y:S02]  /*adb0*/  SEL R52, R91, R64, P0 ;  /* 0x000000405b347207 */ /* 0x000fe40000000000 */
[----:B------:R-:W-:-:S02]  /*adc0*/  SEL R54, R64, R91, P0 ;  /* 0x0000005b40367207 */ /* 0x000fc40000000000 */
[----:B------:R-:W-:Y:S02]  /*add0*/  SEL R53, R115, R74, P0 ;  /* 0x0000004a73357207 */ /* 0x000fe40000000000 */
[----:B------:R-:W-:Y:S02]  /*ade0*/  SEL R55, R74, R115, P0 ;  /* 0x000000734a377207 */ /* 0x000fe40000000000 */
[----:B------:R-:W-:Y:S02]  /*adf0*/  LOP3.LUT R5, R32, 0x380, RZ, 0xc0, !PT ;  /* 0x0000038020057812 */ /* 0x000fe400078ec0ff */
[----:B------:R-:W-:Y:S02]  /*ae00*/  SEL R37, R117, R76, P0 ;  /* 0x0000004c75257207 */ /* 0x000fe40000000000 */
[----:B------:R-:W-:Y:S01]  /*ae10*/  SEL R39, R76, R117, P0 ;  /* 0x000000754c277207 */ /* 0x000fe20000000000 */
[C---:B------:R-:W-:Y:S01]  /*ae20*/  IMAD R63, R59.reuse, UR7, R48 ;  /* 0x000000073b3f7c24 */ /* 0x040fe2000f8e0230 */
[----:B------:R-:W-:Y:S01]  /*ae30*/  SHF.R.U64 R26, R26, 0x3, RZ ;  /* 0x000000031a1a7819 */ /* 0x000fe200000012ff */
[----:B------:R-:W-:Y:S01]  /*ae40*/  IMAD.WIDE.U32 R56, R59, UR6, R56 ;  /* 0x000000063b387c25 */ /* 0x000fe2000f8e0038 */
[----:B------:R-:W-:Y:S01]  /*ae50*/  SHF.R.U64 R20, R20, 0x3, RZ ;  /* 0x0000000314147819 */ /* 0x000fe200000012ff */
[----:B------:R-:W-:Y:S01]  /*ae60*/  ULDC UR6, c[0x0][0xa88] ;  /* 0x0002a20000067ab9 */ /* 0x000fe20000000800 */
[----:B------:R-:W-:-:S02]  /*ae70*/  SHF.R.U64 R12, R12, 0x3, RZ ;  /* 0x000000030c0c7819 */ /* 0x000fc400000012ff */
[----:B--2---:R-:W-:Y:S02]  /*ae80*/  SEL R40, R95, R58, P0 ;  /* 0x0000003a5f287207 */ /* 0x004fe40000000000 */
[----:B------:R-:W-:Y:S01]  /*ae90*/  SEL R42, R58, R95, P0 ;  /* 0x0000005f3a2a7207 */ /* 0x000fe20000000000 */
[----:B------:R-:W-:Y:S01]  /*aea0*/  IMAD R58, R44, 0x80, R221 ;  /* 0x000000802c3a7824 */ /* 0x000fe200078e02dd */
[----:B------:R-:W-:Y:S02]  /*aeb0*/  SEL R41, R119, R94, P0 ;  /* 0x0000005e77297207 */ /* 0x000fe40000000000 */
[----:B------:R-:W-:Y:S01]  /*aec0*/  SEL R43, R94, R119, P0 ;  /* 0x000000775e2b7207 */ /* 0x000fe20000000000 */
[----:B------:R-:W-:Y:S01]  /*aed0*/  STSM.16.M88.4 [R104], R52 ;  /* 0x0000003468007844 */ /* 0x000fe20000000200 */
[----:B------:R-:W-:Y:S01]  /*aee0*/  SHF.R.U64 R5, R5, 0x3, RZ ;  /* 0x0000000305057819 */ /* 0x000fe200000012ff */
[----:B------:R-:W-:Y:S01]  /*aef0*/  ULDC.64 UR4, c[0x0][0xb50] ;  /* 0x0002d40000047ab9 */ /* 0x000fe20000000a00 */
[----:B------:R-:W-:Y:S01]  /*af00*/  LOP3.LUT R26, R26, R27, RZ, 0x3c, !PT ;  /* 0x0000001b1a1a7212 */ /* 0x000fe200078e3cff */
[----:B------:R0:W-:Y:S01]  /*af10*/  STSM.16.M88.4 [R102], R36 ;  /* 0x0000002466007844 */ /* 0x0001e20000000200 */
[----:B------:R-:W-:Y:S01]  /*af20*/  LOP3.LUT R20, R20, R21, RZ, 0x3c, !PT ;  /* 0x0000001514147212 */ /* 0x000fe200078e3cff */
[----:B------:R-:W-:Y:S01]  /*af30*/  IMAD R93, R34, UR6, RZ ;  /* 0x00000006225d7c24 */ /* 0x000fe2000f8e02ff */
[----:B------:R-:W-:Y:S01]  /*af40*/  LOP3.LUT R12, R12, R13, RZ, 0x3c, !PT ;  /* 0x0000000d0c0c7212 */ /* 0x000fe200078e3cff */
[--C-:B------:R-:W-:Y:S01]  /*af50*/  IMAD.X R27, RZ, RZ, R33.reuse, P6 ;  /* 0x000000ffff1b7224 */ /* 0x100fe200030e0621 */
[----:B------:R1:W-:Y:S01]  /*af60*/  STSM.16.M88.4 [R100], R40 ;  /* 0x0000002864007844 */ /* 0x0003e20000000200 */
[--C-:B------:R-:W-:Y:S01]  /*af70*/  IMAD.X R21, RZ, RZ, R33.reuse, P5 ;  /* 0x000000ffff157224 */ /* 0x100fe200028e0621 */
[----:B------:R-:W-:Y:S01]  /*af80*/  LOP3.LUT P1, RZ, R22, 0x3, RZ, 0xc0, !PT ;  /* 0x0000000316ff7812 */ /* 0x000fe2000782c0ff */
[----:B------:R-:W-:Y:S01]  /*af90*/  IMAD.X R13, RZ, RZ, R33, P4 ;  /* 0x000000ffff0d7224 */ /* 0x000fe200020e0621 */
[----:B------:R-:W-:-:S02]  /*afa0*/  IADD3 R9, P6, R32, 0x9000, RZ ;  /* 0x0000900020097810 */ /* 0x000fc40007fde0ff */
[----:B------:R-:W-:Y:S02]  /*afb0*/  IADD3 R11, P5, R32, 0xa000, RZ ;  /* 0x0000a000200b7810 */ /* 0x000fe40007fbe0ff */
[----:B----4-:R-:W-:Y:S02]  /*afc0*/  SEL R48, R97, R66, P0 ;  /* 0x0000004261307207 */ /* 0x010fe40000000000 */
[----:B------:R-:W-:Y:S01]  /*afd0*/  SEL R50, R66, R97, P0 ;  /* 0x0000006142327207 */ /* 0x000fe20000000000 */
[----:B0-----:R-:W-:Y:S01]  /*afe0*/  VIADD R36, R58, 0x8 ;  /* 0x000000083a247836 */ /* 0x001fe20000000000 */
[----:B---3--:R-:W-:Y:S01]  /*aff0*/  SEL R49, R121, R78, P0 ;  /* 0x0000004e79317207 */ /* 0x008fe20000000000 */
[----:B------:R-:W-:Y:S01]  /*b000*/  IMAD.IADD R37, R57, 0x1, R63 ;  /* 0x0000000139257824 */ /* 0x000fe200078e023f */
[----:B------:R-:W-:Y:S02]  /*b010*/  SEL R51, R78, R121, P0 ;  /* 0x000000794e337207 */ /* 0x000fe40000000000 */
[----:B-1----:R-:W-:-:S02]  /*b020*/  LEA R40, P4, R56, UR4, 0x2 ;  /* 0x0000000438287c11 */ /* 0x002fc4000f8810ff */
[----:B------:R-:W-:Y:S01]  /*b030*/  LOP3.LUT R32, R5, R32, RZ, 0x3c, !PT ;  /* 0x0000002005207212 */ /* 0x000fe200078e3cff */
[----:B------:R-:W-:Y:S01]  /*b040*/  IMAD.X R5, RZ, RZ, R33, P2 ;  /* 0x000000ffff057224 */ /* 0x000fe200010e0621 */
[-C--:B------:R-:W-:Y:S01]  /*b050*/  ISETP.GE.OR P2, PT, R58, R93.reuse, P1 ;  /* 0x0000005d3a00720c */ /* 0x080fe20000f46670 */
[----:B------:R0:W-:Y:S01]  /*b060*/  STSM.16.M88.4 [R61], R48 ;  /* 0x000000303d007844 */ /* 0x0001e20000000200 */
[----:B------:R-:W-:Y:S02]  /*b070*/  ISETP.GE.OR P1, PT, R36, R93, P1 ;  /* 0x0000005d2400720c */ /* 0x000fe40000f26670 */
[----:B------:R-:W-:Y:S02]  /*b080*/  LEA.HI.X R56, R56, UR5, R37, 0x2, P4 ;  /* 0x0000000538387c11 */ /* 0x000fe4000a0f1425 */
[----:B------:R-:W-:Y:S02]  /*b090*/  SEL R36, R99, R68, P0 ;  /* 0x0000004463247207 */ /* 0x000fe40000000000 */
[----:B------:R-:W-:-:S02]  /*b0a0*/  SEL R38, R68, R99, P0 ;  /* 0x0000006344267207 */ /* 0x000fc40000000000 */
[----:B------:R-:W-:Y:S02]  /*b0b0*/  SEL R37, R123, R80, P0 ;  /* 0x000000507b257207 */ /* 0x000fe40000000000 */
[----:B------:R-:W-:Y:S02]  /*b0c0*/  SEL R39, R80, R123, P0 ;  /* 0x0000007b50277207 */ /* 0x000fe40000000000 */
[----:B------:R-:W-:Y:S02]  /*b0d0*/  SEL R68, R103, R88, P0 ;  /* 0x0000005867447207 */ /* 0x000fe40000000000 */
[----:B------:R-:W-:Y:S02]  /*b0e0*/  SEL R70, R88, R103, P0 ;  /* 0x0000006758467207 */ /* 0x000fe40000000000 */
[----:B0-----:R-:W-:Y:S02]  /*b0f0*/  SEL R48, R101, R86, P0 ;  /* 0x0000005665307207 */ /* 0x001fe40000000000 */
[----:B------:R-:W-:-:S02]  /*b100*/  SEL R50, R86, R101, P0 ;  /* 0x0000006556327207 */ /* 0x000fc40000000000 */
[----:B------:R-:W-:Y:S02]  /*b110*/  SEL R49, R125, R96, P0 ;  /* 0x000000607d317207 */ /* 0x000fe40000000000 */
[----:B------:R-:W-:Y:S01]  /*b120*/  SEL R51, R96, R125, P0 ;  /* 0x0000007d60337207 */ /* 0x000fe20000000000 */
[----:B------:R-:W-:Y:S01]  /*b130*/  SHFL.IDX PT, R62, R40, RZ, 0x1c1f ;  /* 0x001c1fff283e7589 */ /* 0x000fe200000e0000 */
[----:B------:R-:W-:Y:S02]  /*b140*/  SEL R69, R127, R82, P0 ;  /* 0x000000527f457207 */ /* 0x000fe40000000000 */
[----:B------:R-:W-:Y:S01]  /*b150*/  SEL R71, R82, R127, P0 ;  /* 0x0000007f52477207 */ /* 0x000fe20000000000 */
[----:B------:R0:W-:Y:S01]  /*b160*/  SHFL.IDX PT, R72, R40, 0x1, 0x1c1f ;  /* 0x003c1f0028487f89 */ /* 0x0001e200000e0000 */
[----:B------:R-:W-:Y:S02]  /*b170*/  SEL R88, R105, R90, P0 ;  /* 0x0000005a69587207 */ /* 0x000fe40000000000 */
[----:B------:R-:W-:-:S02]  /*b180*/  SEL R90, R90, R105, P0 ;  /* 0x000000695a5a7207 */ /* 0x000fc40000000000 */
[----:B------:R-:W-:Y:S02]  /*b190*/  SEL R89, R129, R98, P0 ;  /* 0x0000006281597207 */ /* 0x000fe40000000000 */
[----:B------:R-:W-:Y:S01]  /*b1a0*/  SEL R91, R98, R129, P0 ;  /* 0x00000081625b7207 */ /* 0x000fe20000000000 */
[----:B------:R-:W-:Y:S01]  /*b1b0*/  STSM.16.M88.4 [R60], R36 ;  /* 0x000000243c007844 */ /* 0x000fe20000000200 */
[----:B------:R-:W-:Y:S02]  /*b1c0*/  SEL R41, R131, R84, P0 ;  /* 0x0000005483297207 */ /* 0x000fe40000000000 */
[----:B------:R-:W-:Y:S02]  /*b1d0*/  SEL R43, R84, R131, P0 ;  /* 0x00000083542b7207 */ /* 0x000fe40000000000 */
[----:B0-----:R-:W-:Y:S02]  /*b1e0*/  SEL R40, R107, R92, P0 ;  /* 0x0000005c6b287207 */ /* 0x001fe40000000000 */
[----:B------:R-:W-:Y:S01]  /*b1f0*/  SEL R42, R92, R107, P0 ;  /* 0x0000006b5c2a7207 */ /* 0x000fe20000000000 */
[----:B------:R-:W-:Y:S04]  /*b200*/  STSM.16.M88.4 [R47], R48 ;  /* 0x000000302f007844 */ /* 0x000fe80000000200 */
[----:B------:R-:W-:Y:S04]  /*b210*/  STSM.16.M88.4 [R46], R68 ;  /* 0x000000442e007844 */ /* 0x000fe80000000200 */
[----:B------:R-:W-:Y:S04]  /*b220*/  STSM.16.M88.4 [R45], R88 ;  /* 0x000000582d007844 */ /* 0x000fe80000000200 */
[----:B------:R-:W-:Y:S04]  /*b230*/  STSM.16.M88.4 [R35], R40 ;  /* 0x0000002823007844 */ /* 0x000fe80000000200 */
[----:B------:R-:W0:Y:S01]  /*b240*/  SHFL.IDX PT, R63, R56, RZ, 0x1c1f ;  /* 0x001c1fff383f7589 */ /* 0x000e2200000e0000 */
[----:B------:R-:W-:Y:S06]  /*b250*/  BAR.SYNC.DEFER_BLOCKING 0x1, 0x100 ;  /* 0x0044000000007b1d */ /* 0x000fec0000010000 */
[----:B------:R-:W1:Y:S04]  /*b260*/  SHFL.IDX PT, R73, R56, 0x1, 0x1c1f ;  /* 0x003c1f0038497f89 */ /* 0x000e6800000e0000 */
[----:B0-----:R0:W-:Y:S04]  /*b270*/  @!P2 ST.E desc[UR48][R62.64], R3 ;  /* 0x000000033e00a985 */ /* 0x0011e8000c101930 */
[----:B-1----:R1:W-:Y:S04]  /*b280*/  @!P1 ST.E desc[UR48][R72.64], R0 ;  /* 0x0000000048009985 */ /* 0x0023e8000c101930 */
[----:B------:R2:W5:Y:S04]  /*b290*/  LD.E.128 R56, desc[UR48][R30.64] ;  /* 0x000000301e387980 */ /* 0x000568000c101d00 */
[----:B------:R3:W5:Y:S01]  /*b2a0*/  LD.E.128 R52, desc[UR48][R28.64] ;  /* 0x000000301c347980 */ /* 0x000762000c101d00 */
[----:B0-----:R-:W-:Y:S01]  /*b2b0*/  LEA R3, R18, R19, 0x5 ;  /* 0x0000001312037211 */ /* 0x001fe200078e28ff */
[----:B------:R-:W-:-:S02]  /*b2c0*/  UIMAD UR6, UR10, UR8, URZ ;  /* 0x000000080a0672a4 */ /* 0x000fc4000f8e023f */
[----:B------:R0:W5:Y:S01]  /*b2d0*/  LD.E.128 R84, desc[UR48][R6.64] ;  /* 0x0000003006547980 */ /* 0x000162000c101d00 */
[----:B--2---:R-:W1:Y:S01]  /*b2e0*/  @P3 LDC R31, c[0x0][0xbec] ;  /* 0x0002fb00ff1f3b82 */ /* 0x004e620000000800 */
[----:B------:R-:W-:Y:S01]  /*b2f0*/  UIMAD.WIDE.U32 UR4, UR11, UR8, URZ ;  /* 0x000000080b0472a5 */ /* 0x000fe2000f8e003f */
[----:B------:R-:W-:Y:S01]  /*b300*/  LOP3.LUT R8, R9, 0x380, RZ, 0xc0, !PT ;  /* 0x0000038009087812 */ /* 0x000fe200078ec0ff */
[----:B------:R2:W5:Y:S01]  /*b310*/  LD.E.128 R60, desc[UR48][R4.64] ;  /* 0x00000030043c7980 */ /* 0x000562000c101d00 */
[----:B------:R-:W-:-:S03]  /*b320*/  LOP3.LUT R10, R11, 0x380, RZ, 0xc0, !PT ;  /* 0x000003800b0a7812 */ /* 0x000fc600078ec0ff */
[----:B------:R-:W5:Y:S01]  /*b330*/  LD.E.128 R64, desc[UR48][R32.64] ;  /* 0x0000003020407980 */ /* 0x000f62000c101d00 */
[----:B---3--:R-:W3:Y:S01]  /*b340*/  @P3 LDC R29, c[0x0][0xbf0] ;  /* 0x0002fc00ff1d3b82 */ /* 0x008ee20000000800 */
[----:B0-----:R-:W-:Y:S01]  /*b350*/  IMAD R6, R44, 0x80, R3 ;  /* 0x000000802c067824 */ /* 0x001fe200078e0203 */
[----:B------:R-:W-:Y:S01]  /*b360*/  UIMAD UR6, UR11, UR9, UR6 ;  /* 0x000000090b0672a4 */ /* 0x000fe2000f8e0206 */
[----:B------:R-:W5:Y:S02]  /*b370*/  LD.E.128 R36, desc[UR48][R26.64] ;  /* 0x000000301a247980 */ /* 0x000f64000c101d00 */
[----:B------:R-:W-:Y:S01]  /*b380*/  ULDC.64 UR8, c[0x0][0xaf0] ;  /* 0x0002bc0000087ab9 */ /* 0x000fe20000000a00 */
[----:B------:R-:W-:Y:S01]  /*b390*/  UIADD3 UR5, UR5, UR6, URZ ;  /* 0x0000000605057290 */ /* 0x000fe2000fffe03f */
[----:B------:R-:W5:Y:S01]  /*b3a0*/  LD.E.128 R76, desc[UR48][R20.64] ;  /* 0x00000030144c7980 */ /* 0x000f62000c101d00 */
[----:B------:R-:W-:Y:S01]  /*b3b0*/  UIMAD UR7, UR12, UR8, URZ ;  /* 0x000000080c0772a4 */ /* 0x000fe2000f8e023f */
[----:B------:R-:W-:Y:S01]  /*b3c0*/  IMAD.MOV.U32 R3, RZ, RZ, R6 ;  /* 0x000000ffff037224 */ /* 0x000fe200078e0006 */
[----:B------:R-:W-:Y:S01]  /*b3d0*/  UIMAD.WIDE.U32 UR4, UR40, UR8, UR4 ;  /* 0x00000008280472a5 */ /* 0x000fe2000f8e0004 */
[----:B------:R-:W5:Y:S04]  /*b3e0*/  LD.E.128 R68, desc[UR48][R24.64] ;  /* 0x0000003018447980 */ /* 0x000f68000c101d00 */
[----:B------:R-:W5:Y:S01]  /*b3f0*/  LD.E.128 R48, desc[UR48][R14.64] ;  /* 0x000000300e307980 */ /* 0x000f62000c101d00 */
[----:B-1----:R-:W-:Y:S01]  /*b400*/  @P3 IMAD.HI.U32 R0, R6, R31, RZ ;  /* 0x0000001f06003227 */ /* 0x002fe200078e00ff */
[----:B------:R-:W-:Y:S01]  /*b410*/  UIMAD UR6, UR40, UR9, UR7 ;  /* 0x00000009280672a4 */ /* 0x000fe2000f8e0207 */
[----:B------:R-:W-:Y:S01]  /*b420*/  SHF.R.U64 R8, R8, 0x3, RZ ;  /* 0x0000000308087819 */ /* 0x000fe200000012ff */
[----:B------:R-:W5:Y:S01]  /*b430*/  LD.E.128 R40, desc[UR48][R12.64] ;  /* 0x000000300c287980 */ /* 0x000f62000c101d00 */
[----:B------:R-:W-:-:S02]  /*b440*/  SHF.R.U64 R10, R10, 0x3, RZ ;  /* 0x000000030a0a7819 */ /* 0x000fc400000012ff */
[----:B---3--:R-:W-:Y:S01]  /*b450*/  @P3 SHF.R.U32.HI R3, RZ, R29, R0 ;  /* 0x0000001dff033219 */ /* 0x008fe20000011600 */
[----:B------:R-:W-:Y:S01]  /*b460*/  UIADD3 UR6, UR5, UR6, URZ ;  /* 0x0000000605067290 */ /* 0x000fe2000fffe03f */
[----:B------:R-:W-:Y:S01]  /*b470*/  LOP3.LUT R8, R8, R9, RZ, 0x3c, !PT ;  /* 0x0000000908087212 */ /* 0x000fe200078e3cff */
[----:B------:R-:W-:Y:S01]  /*b480*/  ULDC.64 UR8, c[0x0][0xae0] ;  /* 0x0002b80000087ab9 */ /* 0x000fe20000000a00 */
[--C-:B------:R-:W-:Y:S01]  /*b490*/  SHF.R.S32.HI R0, RZ, 0x1f, R3.reuse ;  /* 0x0000001fff007819 */ /* 0x100fe20000011403 */
[----:B------:R-:W-:Y:S01]  /*b4a0*/  IMAD.MOV R7, RZ, RZ, -R3 ;  /* 0x000000ffff077224 */ /* 0x000fe200078e0a03 */
[----:B------:R-:W-:Y:S01]  /*b4b0*/  LOP3.LUT R10, R10, R11, RZ, 0x3c, !PT ;  /* 0x0000000b0a0a7212 */ /* 0x000fe200078e3cff */
[--C-:B------:R-:W-:Y:S02]  /*b4c0*/  IMAD.X R9, RZ, RZ, R33.reuse, P6 ;  /* 0x000000ffff097224 */ /* 0x100fe400030e0621 */
[----:B------:R-:W-:Y:S02]  /*b4d0*/  IMAD.X R11, RZ, RZ, R33, P5 ;  /* 0x000000ffff0b7224 */ /* 0x000fe400028e0621 */
[----:B------:R-:W-:Y:S01]  /*b4e0*/  IMAD R0, R0, UR8, RZ ;  /* 0x0000000800007c24 */ /* 0x000fe2000f8e02ff */
[----:B------:R0:W5:Y:S01]  /*b4f0*/  LD.E.128 R80, desc[UR48][R8.64] ;  /* 0x0000003008507980 */ /* 0x000162000c101d00 */
[----:B------:R-:W-:-:S02]  /*b500*/  IMAD R7, R34, R7, R6 ;  /* 0x0000000722077224 */ /* 0x000fc400078e0206 */
[----:B--2---:R-:W-:Y:S01]  /*b510*/  IMAD.U32 R5, RZ, RZ, UR5 ;  /* 0x00000005ff057e24 */ /* 0x004fe2000f8e00ff */
[----:B------:R1:W5:Y:S01]  /*b520*/  LD.E.128 R72, desc[UR48][R10.64] ;  /* 0x000000300a487980 */ /* 0x000362000c101d00 */
[----:B------:R-:W-:Y:S02]  /*b530*/  IMAD.U32 R4, RZ, RZ, UR4 ;  /* 0x00000004ff047e24 */ /* 0x000fe4000f8e00ff */
[----:B------:R-:W-:Y:S01]  /*b540*/  IMAD.U32 R5, RZ, RZ, UR6 ;  /* 0x00000006ff057e24 */ /* 0x000fe2000f8e00ff */
[----:B------:R-:W-:Y:S01]  /*b550*/  @!PT LDS RZ, [RZ] ;  /* 0x00000000fffff984 */ /* 0x000fe20000000800 */
[----:B------:R-:W-:Y:S01]  /*b560*/  @!PT LDS RZ, [RZ] ;  /* 0x00000000fffff984 */ /* 0x000fe20000000800 */
[----:B------:R-:W-:Y:S01]  /*b570*/  @!PT LDS RZ, [RZ] ;  /* 0x00000000fffff984 */ /* 0x000fe20000000800 */
[----:B------:R-:W-:Y:S01]  /*b580*/  @!PT LDS RZ, [RZ] ;  /* 0x00000000fffff984 */ /* 0x000fe20000000800 */
[----:B------:R2:W-:Y:S06]  /*b590*/  MEMBAR.ALL.CTA ;  /* 0x0000000000007992 */ /* 0x0005ec0000008000 */
[----:B--2---:R-:W2:Y:S01]  /*b5a0*/  FENCE.VIEW.ASYNC.S ;  /* 0x00000000000073c6 */ /* 0x004ea20000000000 */
[----:B------:R-:W-:Y:S01]  /*b5b0*/  ULDC.64 UR6, c[0x0][0xad8] ;  /* 0x0002b60000067ab9 */ /* 0x000fe20000000a00 */
[C---:B0-----:R-:W-:Y:S01]  /*b5c0*/  IMAD R9, R3.reuse, UR9, R0 ;  /* 0x0000000903097c24 */ /* 0x041fe2000f8e0200 */
[----:B------:R-:W-:Y:S01]  /*b5d0*/  SHF.R.S32.HI R0, RZ, 0x1f, R7 ;  /* 0x0000001fff007819 */ /* 0x000fe20000011407 */
[----:B------:R-:W-:-:S04]  /*b5e0*/  IMAD.WIDE.U32 R4, R3, UR8, R4 ;  /* 0x0000000803047c25 */ /* 0x000fc8000f8e0004 */
[----:B------:R-:W-:Y:S02]  /*b5f0*/  IMAD.IADD R5, R5, 0x1, R9 ;  /* 0x0000000105057824 */ /* 0x000fe400078e0209 */
[----:B------:R-:W-:Y:S02]  /*b600*/  IMAD R6, R0, UR6, RZ ;  /* 0x0000000600067c24 */ /* 0x000fe4000f8e02ff */
[----:B------:R-:W-:Y:S01]  /*b610*/  IMAD R44, R44, 0x80, R19 ;  /* 0x000000802c2c7824 */ /* 0x000fe200078e0213 */
[----:B------:R-:W-:Y:S01]  /*b620*/  UIADD3 UR39, UR39, 0x33420, URZ ;  /* 0x0003342027277890 */ /* 0x000fe2000fffe03f */
[C---:B------:R-:W-:Y:S02]  /*b630*/  IMAD R3, R7.reuse, UR7, R6 ;  /* 0x0000000707037c24 */ /* 0x040fe4000f8e0206 */
[----:B------:R-:W-:Y:S01]  /*b640*/  IMAD.WIDE.U32 R4, R7, UR6, R4 ;  /* 0x0000000607047c25 */ /* 0x000fe2000f8e0004 */
[----:B------:R-:W-:Y:S01]  /*b650*/  UIADD3 UR43, UR43, 0x1, URZ ;  /* 0x000000012b2b7890 */ /* 0x000fe2000fffe03f */
[----:B------:R-:W-:Y:S01]  /*b660*/  ISETP.GE.AND P2, PT, R44, R93, PT ;  /* 0x0000005d2c00720c */ /* 0x000fe20003f46270 */
[----:B------:R-:W-:Y:S01]  /*b670*/  ULDC.64 UR6, c[0x0][0xa80] ;  /* 0x0002a00000067ab9 */ /* 0x000fe20000000a00 */
[----:B------:R-:W-:Y:S01]  /*b680*/  IMAD.IADD R3, R5, 0x1, R3 ;  /* 0x0000000105037824 */ /* 0x000fe200078e0203 */
[----:B------:R-:W-:Y:S01]  /*b690*/  UPRMT UR39, URZ, 0x654, UR39 ;  /* 0x000006543f277896 */ /* 0x000fe20008000027 */
[----:B------:R-:W-:Y:S01]  /*b6a0*/  LEA R12, P3, R4, UR6, 0x1 ;  /* 0x00000006040c7c11 */ /* 0x000fe2000f8608ff */
[----:B------:R-:W-:Y:S01]  /*b6b0*/  VIADD R0, R44, 0x20 ;  /* 0x000000202c007836 */ /* 0x000fe20000000000 */
[----:B------:R-:W-:-:S02]  /*b6c0*/  UISETP.NE.AND UP0, UPT, UR43, 0x2, UPT ;  /* 0x000000022b00788c */ /* 0x000fc4000bf05270 */
[----:B------:R-:W-:Y:S02]  /*b6d0*/  LEA.HI.X R3, R4, UR7, R3, 0x1, P3 ;  /* 0x0000000704037c11 */ /* 0x000fe400098f0c03 */
[----:B------:R-:W-:Y:S01]  /*b6e0*/  USEL UR5, URZ, 0x1, UP0 ;  /* 0x000000013f057887 */ /* 0x000fe20008000000 */
[-C--:B------:R-:W-:Y:S01]  /*b6f0*/  ISETP.GE.AND P0, PT, R0, R93.reuse, PT ;  /* 0x0000005d0000720c */ /* 0x080fe20003f06270 */
[----:B------:R-:W-:Y:S01]  /*b700*/  ULDC UR4, c[0x0][0xc] ;  /* 0x0000030000047ab9 */ /* 0x000fe20000000800 */
[----:B------:R-:W-:Y:S01]  /*b710*/  VIADD R0, R44, 0x40 ;  /* 0x000000402c007836 */ /* 0x000fe20000000000 */
[----:B------:R-:W-:Y:S01]  /*b720*/  UIADD3 UR41, UR4, UR41, URZ ;  /* 0x0000002904297290 */ /* 0x000fe2000fffe03f */
[----:B--2---:R1:W0:Y:S01]  /*b730*/  SHFL.IDX PT, R6, R12, RZ, 0x181f ;  /* 0x00181fff0c067589 */ /* 0x00422200000e0000 */
[----:B------:R-:W-:Y:S01]  /*b740*/  USEL UR43, UR43, URZ, UP0 ;  /* 0x0000003f2b2b7287 */ /* 0x000fe20008000000 */
[----:B------:R-:W-:Y:S01]  /*b750*/  SYNCS.ARRIVE.TRANS64.RED.A1T0 RZ, [UR39], RZ ;  /* 0x000000ffffff79a7 */ /* 0x000fe20008100427 */
[----:B------:R-:W-:Y:S01]  /*b760*/  ULOP3.LUT UR44, UR44, UR5, URZ, 0x3c, !UPT ;  /* 0x000000052c2c7292 */ /* 0x000fe2000f8e3c3f */
[----:B------:R1:W2:Y:S01]  /*b770*/  SHFL.IDX PT, R7, R3, RZ, 0x181f ;  /* 0x00181fff03077589 */ /* 0x0002a200000e0000 */
[----:B------:R-:W-:Y:S01]  /*b780*/  BSSY B0, `(.L_x_3661) ;  /* 0x000000f000007945 */ /* 0x000fe20003800000 */
[----:B------:R-:W-:-:S03]  /*b790*/  ISETP.GE.AND P1, PT, R0, R93, PT ;  /* 0x0000005d0000720c */ /* 0x000fc60003f26270 */
[----:B------:R-:W-:Y:S10]  /*b7a0*/  @P2 BRA `(.L_x_3662) ;  /* 0x0000000000302947 */ /* 0x000ff40003800000 */
[----:B------:R-:W-:Y:S02]  /*b7b0*/  ULDC UR4, c[0x0][0xac8] ;  /* 0x0002b20000047ab9 */ /* 0x000fe40000000800 */
[----:B------:R-:W-:Y:S02]  /*b7c0*/  ISETP.GE.AND P3, PT, R17, UR4, PT ;  /* 0x0000000411007c0c */ /* 0x000fe4000bf66270 */
[----:B------:R-:W-:Y:S02]  /*b7d0*/  ISETP.GE.AND P4, PT, R16, UR4, PT ;  /* 0x0000000410007c0c */ /* 0x000fe4000bf86270 */
[----:B------:R-:W-:-:S09]  /*b7e0*/  ISETP.GE.AND P2, PT, R2, UR4, PT ;  /* 0x0000000402007c0c */ /* 0x000fd2000bf46270 */
[CC--:B0-----:R-:W-:Y:S02]  /*b7f0*/  @!P3 LEA R8, P5, R17.reuse, R6.reuse, 0x1 ;  /* 0x000000061108b211 */ /* 0x0c1fe400078a08ff */
[----:B-1----:R-:W-:Y:S02]  /*b800*/  @!P4 LEA R10, P6, R16, R6, 0x1 ;  /* 0x00000006100ac211 */ /* 0x002fe400078c08ff */
[----:B--2---:R-:W-:Y:S01]  /*b810*/  @!P2 IMAD.WIDE R4, R2, 0x2, R6 ;  /* 0x000000020204a825 */ /* 0x004fe200078e0206 */
[-C--:B------:R-:W-:Y:S02]  /*b820*/  @!P3 LEA.HI.X R9, R17, R7.reuse, R226, 0x1, P5 ;  /* 0x000000071109b211 */ /* 0x080fe400028f0ce2 */
[----:B------:R-:W-:Y:S02]  /*b830*/  @!P4 LEA.HI.X R11, R16, R7, R225, 0x1, P6 ;  /* 0x00000007100bc211 */ /* 0x000fe400030f0ce1 */
[----:B-----5:R3:W-:Y:S04]  /*b840*/  @!P2 ST.E.128 desc[UR48][R4.64], R64 ;  /* 0x000000400400a985 */ /* 0x0207e8000c101d30 */
[----:B------:R3:W-:Y:S04]  /*b850*/  @!P3 ST.E.128 desc[UR48][R8.64], R76 ;  /* 0x0000004c0800b985 */ /* 0x0007e8000c101d30 */
[----:B------:R3:W-:Y:S02]  /*b860*/  @!P4 ST.E.128 desc[UR48][R10.64], R84 ;  /* 0x000000540a00c985 */ /* 0x0007e4000c101d30 */
.L_x_3662:
[----:B------:R-:W-:Y:S05]  /*b870*/  BSYNC B0 ;  /* 0x0000000000007941 */ /* 0x000fea0003800000 */
.L_x_3661:
[----:B--2---:R2:W4:Y:S01]  /*b880*/  SHFL.IDX PT, R7, R3, 0x1, 0x181f ;  /* 0x00381f0003077f89 */ /* 0x00452200000e0000 */
[----:B------:R-:W-:Y:S03]  /*b890*/  BSSY B0, `(.L_x_3663) ;  /* 0x000000f000007945 */ /* 0x000fe60003800000 */
[----:B0-----:R2:W0:Y:S01]  /*b8a0*/  SHFL.IDX PT, R6, R12, 0x1, 0x181f ;  /* 0x00381f000c067f89 */ /* 0x00142200000e0000 */
[----:B------:R-:W-:Y:S05]  /*b8b0*/  @P0 BRA `(.L_x_3664) ;  /* 0x0000000000300947 */ /* 0x000fea0003800000 */
[----:B------:R-:W-:Y:S02]  /*b8c0*/  ULDC UR4, c[0x0][0xac8] ;  /* 0x0002b20000047ab9 */ /* 0x000fe40000000800 */
[----:B------:R-:W-:Y:S02]  /*b8d0*/  ISETP.GE.AND P4, PT, R17, UR4, PT ;  /* 0x0000000411007c0c */ /* 0x000fe4000bf86270 */
[----:B------:R-:W-:Y:S02]  /*b8e0*/  ISETP.GE.AND P5, PT, R16, UR4, PT ;  /* 0x0000000410007c0c */ /* 0x000fe4000bfa6270 */
[----:B------:R-:W-:-:S09]  /*b8f0*/  ISETP.GE.AND P3, PT, R2, UR4, PT ;  /* 0x0000000402007c0c */ /* 0x000fd2000bf66270 */
[CC--:B0--3--:R-:W-:Y:S02]  /*b900*/  @!P4 LEA R8, P0, R17.reuse, R6.reuse, 0x1 ;  /* 0x000000061108c211 */ /* 0x0c9fe400078008ff */
[----:B-1----:R-:W-:Y:S02]  /*b910*/  @!P5 LEA R10, P2, R16, R6, 0x1 ;  /* 0x00000006100ad211 */ /* 0x002fe400078408ff */
[----:B----4-:R-:W-:Y:S01]  /*b920*/  @!P3 IMAD.WIDE R4, R2, 0x2, R6 ;  /* 0x000000020204b825 */ /* 0x010fe200078e0206 */
[-C--:B------:R-:W-:Y:S02]  /*b930*/  @!P4 LEA.HI.X R9, R17, R7.reuse, R226, 0x1, P0 ;  /* 0x000000071109c211 */ /* 0x080fe400000f0ce2 */
[----:B------:R-:W-:Y:S02]  /*b940*/  @!P5 LEA.HI.X R11, R16, R7, R225, 0x1, P2 ;  /* 0x00000007100bd211 */ /* 0x000fe400010f0ce1 */
[----:B-----5:R0:W-:Y:S04]  /*b950*/  @!P3 ST.E.128 desc[UR48][R4.64], R56 ;  /* 0x000000380400b985 */ /* 0x0201e8000c101d30 */
[----:B------:R0:W-:Y:S04]  /*b960*/  @!P4 ST.E.128 desc[UR48][R8.64], R68 ;  /* 0x000000440800c985 */ /* 0x0001e8000c101d30 */
[----:B------:R0:W-:Y:S02]  /*b970*/  @!P5 ST.E.128 desc[UR48][R10.64], R80 ;  /* 0x000000500a00d985 */ /* 0x0001e4000c101d30 */
.L_x_3664:
[----:B------:R-:W-:Y:S05]  /*b980*/  BSYNC B0 ;  /* 0x0000000000007941 */ /* 0x000fea0003800000 */
.L_x_3663:
[----:B----4-:R4:W1:Y:S01]  /*b990*/  SHFL.IDX PT, R7, R3, 0x2, 0x181f ;  /* 0x00581f0003077f89 */ /* 0x01086200000e0000 */
        /* <DEDUP_REMOVED lines=9> */
[----:B------:R-:W-:Y:S01]  /*ba30*/  @!P2 IMAD.WIDE R4, R2, 0x2, R6 ;  /* 0x000000020204a825 */ /* 0x000fe200078e0206 */
[-C--:B------:R-:W-:Y:S02]  /*ba40*/  @!P3 LEA.HI.X R9, R17, R7.reuse, R226, 0x1, P0 ;  /* 0x000000071109b211 */ /* 0x080fe400000f0ce2 */
[----:B------:R-:W-:Y:S02]  /*ba50*/  @!P4 LEA.HI.X R11, R16, R7, R225, 0x1, P1 ;  /* 0x00000007100bc211 */ /* 0x000fe400008f0ce1 */
[----:B-----5:R0:W-:Y:S04]  /*ba60*/  @!P2 ST.E.128 desc[UR48][R4.64], R52 ;  /* 0x000000340400a985 */ /* 0x0201e8000c101d30 */
[----:B------:R0:W-:Y:S04]  /*ba70*/  @!P3 ST.E.128 desc[UR48][R8.64], R48 ;  /* 0x000000300800b985 */ /* 0x0001e8000c101d30 */
[----:B------:R0:W-:Y:S02]  /*ba80*/  @!P4 ST.E.128 desc[UR48][R10.64], R72 ;  /* 0x000000480a00c985 */ /* 0x0001e4000c101d30 */
.L_x_3666:
[----:B------:R-:W-:Y:S05]  /*ba90*/  BSYNC B0 ;  /* 0x0000000000007941 */ /* 0x000fea0003800000 */
.L_x_3665:
[----:B------:R-:W-:Y:S01]  /*baa0*/  VIADD R0, R44, 0x60 ;  /* 0x000000602c007836 */ /* 0x000fe20000000000 */
[----:B-1----:R1:W1:Y:S01]  /*bab0*/  SHFL.IDX PT, R7, R3, 0x3, 0x181f ;  /* 0x00781f0003077f89 */ /* 0x00226200000e0000 */
[----:B------:R-:W-:Y:S01]  /*bac0*/  UIADD3 UR45, UR45, 0x1, URZ ;  /* 0x000000012d2d7890 */ /* 0x000fe2000fffe03f */
[----:B------:R-:W-:Y:S02]  /*bad0*/  BSSY B0, `(.L_x_3667) ;  /* 0x0000010000007945 */ /* 0x000fe40003800000 */
[----:B------:R-:W-:Y:S01]  /*bae0*/  ISETP.GE.AND P0, PT, R0, R93, PT ;  /* 0x0000005d0000720c */ /* 0x000fe20003f06270 */
[----:B0-----:R0:W0:-:S12]  /*baf0*/  SHFL.IDX PT, R6, R12, 0x3, 0x181f ;  /* 0x00781f000c067f89 */ /* 0x00101800000e0000 */
[----:B------:R-:W-:Y:S05]  /*bb00*/  @P0 BRA `(.L_x_3668) ;  /* 0x0000000000300947 */ /* 0x000fea0003800000 */
[----:B------:R-:W-:Y:S02]  /*bb10*/  ULDC UR4, c[0x0][0xac8] ;  /* 0x0002b20000047ab9 */ /* 0x000fe40000000800 */
[----:B------:R-:W-:Y:S02]  /*bb20*/  ISETP.GE.AND P3, PT, R17, UR4, PT ;  /* 0x0000000411007c0c */ /* 0x000fe4000bf66270 */
[----:B------:R-:W-:Y:S02]  /*bb30*/  ISETP.GE.AND P4, PT, R16, UR4, PT ;  /* 0x0000000410007c0c */ /* 0x000fe4000bf86270 */
[----:B------:R-:W-:-:S09]  /*bb40*/  ISETP.GE.AND P2, PT, R2, UR4, PT ;  /* 0x0000000402007c0c */ /* 0x000fd2000bf46270 */
[CC--:B0--3--:R-:W-:Y:S02]  /*bb50*/  @!P3 LEA R8, P0, R17.reuse, R6.reuse, 0x1 ;  /* 0x000000061108b211 */ /* 0x0c9fe400078008ff */
[----:B------:R-:W-:Y:S02]  /*bb60*/  @!P4 LEA R10, P1, R16, R6, 0x1 ;  /* 0x00000006100ac211 */ /* 0x000fe400078208ff */
[----:B-1----:R-:W-:Y:S01]  /*bb70*/  @!P2 IMAD.WIDE R4, R2, 0x2, R6 ;  /* 0x000000020204a825 */ /* 0x002fe200078e0206 */
[-C--:B------:R-:W-:Y:S02]  /*bb80*/  @!P3 LEA.HI.X R9, R17, R7.reuse, R226, 0x1, P0 ;  /* 0x000000071109b211 */ /* 0x080fe400000f0ce2 */
[----:B------:R-:W-:Y:S02]  /*bb90*/  @!P4 LEA.HI.X R11, R16, R7, R225, 0x1, P1 ;  /* 0x00000007100bc211 */ /* 0x000fe400008f0ce1 */
[----:B-----5:R0:W-:Y:S04]  /*bba0*/  @!P2 ST.E.128 desc[UR48][R4.64], R36 ;  /* 0x000000240400a985 */ /* 0x0201e8000c101d30 */
[----:B------:R0:W-:Y:S04]  /*bbb0*/  @!P3 ST.E.128 desc[UR48][R8.64], R40 ;  /* 0x000000280800b985 */ /* 0x0001e8000c101d30 */
[----:B------:R0:W-:Y:S02]  /*bbc0*/  @!P4 ST.E.128 desc[UR48][R10.64], R60 ;  /* 0x0000003c0a00c985 */ /* 0x0001e4000c101d30 */
.L_x_3668:
[----:B------:R-:W-:Y:S05]  /*bbd0*/  BSYNC B0 ;  /* 0x0000000000007941 */ /* 0x000fea0003800000 */
.L_x_3667:
[----:B------:R-:W1:Y:S02]  /*bbe0*/  LDC R0, c[0x0][0xc34] ;  /* 0x00030d00ff007b82 */ /* 0x000e640000000800 */
[----:B-1----:R-:W-:-:S13]  /*bbf0*/  ISETP.LE.AND P0, PT, R0, UR41, PT ;  /* 0x0000002900007c0c */ /* 0x002fda000bf03270 */
[----:B------:R-:W-:Y:S05]  /*bc00*/  @!P0 BRA `(.L_x_3669) ;  /* 0xffffff50003c8947 */ /* 0x000fea000383ffff */
[----:B------:R-:W-:Y:S05]  /*bc10*/  EXIT ;  /* 0x000000000000794d */ /* 0x000fea0003800000 */
.L_x_3635:
        /* <DEDUP_REMOVED lines=9> */
[----:B------:R-:W0:Y:S01]  /*bcb0*/  S2R R6, SR_TID.X ;  /* 0x0000000000067919 */ /* 0x000e220000002100 */
[----:B------:R-:W-:Y:S01]  /*bcc0*/  ULDC.64 UR4, c[0x0][0x418] ;  /* 0x0001060000047ab9 */ /* 0x000fe20000000a00 */
[----:B------:R-:W-:Y:S01]  /*bcd0*/  ULDC.64 UR8, c[0x0][0x2f0] ;  /* 0x0000bc0000087ab9 */ /* 0x000fe20000000a00 */
[----:B------:R-:W-:Y:S01]  /*bce0*/  UISETP.NE.U32.AND UP0, UPT, UR4, URZ, UPT ;  /* 0x0000003f0400728c */ /* 0x000fe2000bf05070 */
[----:B------:R-:W-:Y:S01]  /*bcf0*/  LOP3.LUT R18, R18, 0xfeffffff, RZ, 0xc0, !PT ;  /* 0xfeffffff12127812 */ /* 0x000fe200078ec0ff */
[----:B------:R-:W-:Y:S01]  /*bd00*/  UMOV UR41, 0x400 ;  /* 0x0000040000297882 */ /* 0x000fe20000000000 */
[----:B------:R-:W-:Y:S01]  /*bd10*/  ULDC UR4, c[0x0][0x424] ;  /* 0x0001090000047ab9 */ /* 0x000fe20000000800 */
[----:B------:R-:W-:Y:S01]  /*bd20*/  UISETP.NE.AND.EX UP0, UPT, UR5, URZ, UPT, UP0 ;  /* 0x0000003f0500728c */ /* 0x000fe2000bf05300 */
[----:B------:R-:W-:Y:S01]  /*bd30*/  IMAD.MOV.U32 R33, RZ, RZ, 0x1 ;  /* 0x00000001ff217424 */ /* 0x000fe200078e00ff */
[----:B------:R-:W-:Y:S01]  /*bd40*/  ULEA UR41, UR45, UR41, 0x18 ;  /* 0x000000292d297291 */ /* 0x000fe2000f8ec03f */
[----:B------:R-:W-:Y:S01]  /*bd50*/  IMAD.MOV.U32 R30, RZ, RZ, RZ ;  /* 0x000000ffff1e7224 */ /* 0x000fe200078e00ff */
[----:B------:R-:W-:Y:S01]  /*bd60*/  USEL UR4, UR4, 0x1, UP0 ;  /* 0x0000000104047887 */ /* 0x000fe20008000000 */
[----:B------:R-:W-:Y:S01]  /*bd70*/  UMOV UR6, 0xa0 ;  /* 0x000000a000067882 */ /* 0x000fe20000000000 */
[----:B------:R-:W-:-:S02]  /*bd80*/  ULDC UR40, c[0x0][0x448] ;  /* 0x0001120000287ab9 */ /* 0x000fc40000000800 */
[----:B------:R-:W-:Y:S01]  /*bd90*/  UIMAD UR39, UR4, UR8, URZ ;  /* 0x00000008042772a4 */ /* 0x000fe2000f8e023f */
[----:B------:R-:W-:Y:S02]  /*bda0*/  ULDC UR7, c[0x0][0x288] ;  /* 0x0000a20000077ab9 */ /* 0x000fe40000000800 */
[----:B------:R-:W-:Y:S01]  /*bdb0*/  ULDC UR8, c[0x0][0x2b8] ;  /* 0x0000ae0000087ab9 */ /* 0x000fe20000000800 */
[----:B------:R-:W-:Y:S02]  /*bdc0*/  UIADD3 UR4, UR39, 0x9f, URZ ;  /* 0x0000009f27047890 */ /* 0x000fe4000fffe03f */
[----:B------:R-:W-:Y:S02]  /*bdd0*/  ULOP3.LUT UR46, UR36, 0x2, URZ, 0xfc, !UPT ;  /* 0x00000002242e7892 */ /* 0x000fe4000f8efc3f */
[----:B------:R-:W-:Y:S02]  /*bde0*/  UIMAD.WIDE UR4, UR4, 0x66666667, URZ ;  /* 0x66666667040478a5 */ /* 0x000fe4000f8e023f */
[----:B------:R-:W-:-:S02]  /*bdf0*/  ULOP3.LUT UR47, UR36, 0x1, URZ, 0xfc, !UPT ;  /* 0x00000001242f7892 */ /* 0x000fc4000f8efc3f */
[----:B------:R-:W-:Y:S01]  /*be00*/  USHF.R.U32.HI UR4, URZ, 0x1f, UR5 ;  /* 0x0000001f3f047899 */ /* 0x000fe20008011605 */
[----:B------:R-:W-:Y:S01]  /*be10*/  ULDC UR50, c[0x0][0xc] ;  /* 0x0000030000327ab9 */ /* 0x000fe20000000800 */
[----:B------:R-:W-:Y:S02]  /*be20*/  UMOV UR37, URZ ;  /* 0x0000003f00257c82 */ /* 0x000fe40008000000 */
[----:B------:R-:W-:Y:S01]  /*be30*/  ULEA.HI.SX32 UR42, UR5, UR4, 0x1a ;  /* 0x00000004052a7291 */ /* 0x000fe2000f8fd23f */
[C---:B0-----:R-:W-:Y:S01]  /*be40*/  IMAD.SHL.U32 R36, R6.reuse, 0x10, RZ ;  /* 0x0000001006247824 */ /* 0x041fe200078e00ff */
[C---:B------:R-:W-:Y:S01]  /*be50*/  SHF.L.U32 R16, R6.reuse, 0x6, RZ ;  /* 0x0000000606107819 */ /* 0x040fe200000006ff */
[C---:B------:R-:W-:Y:S01]  /*be60*/  IMAD.SHL.U32 R5, R6.reuse, 0x2, RZ ;  /* 0x0000000206057824 */ /* 0x040fe200078e00ff */
[----:B------:R-:W-:Y:S01]  /*be70*/  SHF.R.U32.HI R0, RZ, 0x1, R6 ;  /* 0x00000001ff007819 */ /* 0x000fe20000011606 */
[----:B------:R-:W-:Y:S01]  /*be80*/  IMAD.SHL.U32 R2, R6, 0x20, RZ ;  /* 0x0000002006027824 */ /* 0x000fe200078e00ff */
[----:B------:R-:W-:Y:S01]  /*be90*/  LOP3.LUT R4, R36, 0x1b0, RZ, 0xc0, !PT ;  /* 0x000001b024047812 */ /* 0x000fe200078ec0ff */
[----:B------:R-:W-:Y:S01]  /*bea0*/  UIADD3 UR4, UR42, -0x1, URZ ;  /* 0xffffffff2a047890 */ /* 0x000fe2000fffe03f */
[----:B------:R-:W-:Y:S01]  /*beb0*/  LOP3.LUT R3, R16, 0x180, RZ, 0xc0, !PT ;  /* 0x0000018010037812 */ /* 0x000fe200078ec0ff */
[----:B------:R-:W-:Y:S01]  /*bec0*/  UIMAD UR40, UR40, UR7, URZ ;  /* 0x00000007282872a4 */ /* 0x000fe2000f8e023f */
[----:B------:R-:W-:Y:S01]  /*bed0*/  LOP3.LUT R7, R4, 0x30, R5, 0x78, !PT ;  /* 0x0000003004077812 */ /* 0x000fe200078e7805 */
[----:B------:R-:W-:Y:S01]  /*bee0*/  IMAD.SHL.U32 R5, R6, 0x4, RZ ;  /* 0x0000000406057824 */ /* 0x000fe200078e00ff */
[----:B------:R-:W-:Y:S01]  /*bef0*/  LOP3.LUT R4, R2, 0x80, RZ, 0xc0, !PT ;  /* 0x0000008002047812 */ /* 0x000fe200078ec0ff */
[----:B------:R-:W-:Y:S01]  /*bf00*/  UIMAD UR5, UR4, -0xa0, UR39 ;  /* 0xffffff60040578a4 */ /* 0x000fe2000f8e0227 */
[----:B------:R-:W-:Y:S01]  /*bf10*/  LOP3.LUT R0, R3, 0x30, R0, 0xf8, !PT ;  /* 0x0000003003007812 */ /* 0x000fe200078ef800 */
[----:B------:R-:W-:Y:S01]  /*bf20*/  IMAD.SHL.U32 R3, R6, 0x8, RZ ;  /* 0x0000000806037824 */ /* 0x000fe200078e00ff */
[----:B------:R-:W-:Y:S01]  /*bf30*/  LOP3.LUT R4, R4, 0x10, R6, 0xf8, !PT ;  /* 0x0000001004047812 */ /* 0x000fe200078ef806 */
[----:B------:R-:W-:-:S02]  /*bf40*/  UIMAD UR4, UR42, UR6, -0xa0 ;  /* 0xffffff602a0474a4 */ /* 0x000fc4000f8e0206 */
[----:B------:R-:W-:Y:S01]  /*bf50*/  UIADD3 UR42, UR42, -0x2, URZ ;  /* 0xfffffffe2a2a7890 */ /* 0x000fe2000fffe03f */
[----:B------:R-:W-:Y:S02]  /*bf60*/  LOP3.LUT R4, R4, 0x10, R5, 0x78, !PT ;  /* 0x0000001004047812 */ /* 0x000fe400078e7805 */
[----:B------:R-:W-:Y:S02]  /*bf70*/  LOP3.LUT R5, R36, 0x600, RZ, 0xc0, !PT ;  /* 0x0000060024057812 */ /* 0x000fe400078ec0ff */
[----:B------:R-:W-:Y:S02]  /*bf80*/  LOP3.LUT R3, R0, 0x30, R3, 0x78, !PT ;  /* 0x0000003000037812 */ /* 0x000fe400078e7803 */
[----:B------:R-:W-:Y:S02]  /*bf90*/  LOP3.LUT R5, R5, 0x60, R2, 0xf8, !PT ;  /* 0x0000006005057812 */ /* 0x000fe400078ef802 */
[----:B------:R-:W-:Y:S02]  /*bfa0*/  SHF.R.U32.HI R0, RZ, 0x2, R6 ;  /* 0x00000002ff007819 */ /* 0x000fe40000011606 */
[----:B------:R-:W-:-:S02]  /*bfb0*/  LOP3.LUT R5, R5, 0x100, R2, 0xf8, !PT ;  /* 0x0000010005057812 */ /* 0x000fc400078ef802 */
[----:B------:R-:W-:Y:S02]  /*bfc0*/  LOP3.LUT R16, R3, 0x640, R16, 0xf8, !PT ;  /* 0x0000064003107812 */ /* 0x000fe400078ef810 */
[----:B------:R-:W-:Y:S02]  /*bfd0*/  LOP3.LUT R17, R5, R4, RZ, 0xfc, !PT ;  /* 0x0000000405117212 */ /* 0x000fe400078efcff */
[----:B------:R-:W-:Y:S02]  /*bfe0*/  LOP3.LUT R3, R0, 0x1f, RZ, 0xc0, !PT ;  /* 0x0000001f00037812 */ /* 0x000fe400078ec0ff */
[----:B------:R-:W-:Y:S02]  /*bff0*/  LOP3.LUT R4, R7, 0x640, R36, 0xf8, !PT ;  /* 0x0000064007047812 */ /* 0x000fe400078ef824 */
[----:B------:R-:W-:Y:S02]  /*c000*/  LOP3.LUT R36, R36, 0x30, RZ, 0xc0, !PT ;  /* 0x0000003024247812 */ /* 0x000fe400078ec0ff */
[----:B------:R-:W-:Y:S01]  /*c010*/  LOP3.LUT R5, R3, 0x60, R2, 0xf8, !PT ;  /* 0x0000006003057812 */ /* 0x000fe200078ef802 */
[----:B------:R0:W-:Y:S01]  /*c020*/  STL [R1+0x8], R4 ;  /* 0x0000080401007387 */ /* 0x0001e20000100800 */
[----:B------:R-:W-:-:S02]  /*c030*/  ISETP.GE.AND P1, PT, R36, UR9, PT ;  /* 0x0000000924007c0c */ /* 0x000fc4000bf26270 */
[----:B------:R-:W-:Y:S02]  /*c040*/  IADD3 R3, -R3, UR5, RZ ;  /* 0x0000000503037c10 */ /* 0x000fe4000fffe1ff */
[----:B------:R-:W-:Y:S02]  /*c050*/  LOP3.LUT R0, R36, 0x40, RZ, 0xfc, !PT ;  /* 0x0000004024007812 */ /* 0x000fe400078efcff */
[C---:B------:R-:W-:Y:S02]  /*c060*/  ISETP.LT.OR P4, PT, R3.reuse, 0x1, P1 ;  /* 0x000000010300780c */ /* 0x040fe40000f81670 */
[C---:B------:R-:W-:Y:S01]  /*c070*/  ISETP.LT.OR P3, PT, R3.reuse, 0x21, P1 ;  /* 0x000000210300780c */ /* 0x040fe20000f61670 */
[----:B0-----:R-:W-:Y:S01]  /*c080*/  VIADD R4, R4, UR41 ;  /* 0x0000002904047c36 */ /* 0x001fe20008000000 */
[----:B------:R-:W-:Y:S02]  /*c090*/  ISETP.LT.OR P2, PT, R3, 0x41, P1 ;  /* 0x000000410300780c */ /* 0x000fe40000f41670 */
[----:B------:R-:W-:-:S02]  /*c0a0*/  ISETP.GE.AND P0, PT, R0, UR9, PT ;  /* 0x0000000900007c0c */ /* 0x000fc4000bf06270 */
[----:B------:R-:W-:Y:S01]  /*c0b0*/  LOP3.LUT R2, R36, 0x80, RZ, 0xfc, !PT ;  /* 0x0000008024027812 */ /* 0x000fe200078efcff */
[----:B------:R0:W-:Y:S01]  /*c0c0*/  STL [R1+0x18], R4 ;  /* 0x0000180401007387 */ /* 0x0001e20000100800 */
[C---:B------:R-:W-:Y:S01]  /*c0d0*/  LOP3.LUT R37, R5.reuse, 0x80, RZ, 0xfc, !PT ;  /* 0x0000008005257812 */ /* 0x040fe200078efcff */
[----:B------:R-:W-:Y:S02]  /*c0e0*/  VIADD R5, R5, UR4 ;  /* 0x0000000405057c36 */ /* 0x000fe40008000000 */
[----:B------:R-:W-:Y:S01]  /*c0f0*/  @P4 LOP3.LUT R18, R18, 0x1000000, RZ, 0xfc, !PT ;  /* 0x0100000012124812 */ /* 0x000fe200078efcff */
[----:B------:R1:W-:Y:S01]  /*c100*/  STL [R1+0xc], R3 ;  /* 0x00000c0301007387 */ /* 0x0003e20000100800 */
[----:B------:R-:W-:Y:S02]  /*c110*/  ISETP.LT.OR P4, PT, R3, 0x61, P1 ;  /* 0x000000610300780c */ /* 0x000fe40000f81670 */
[----:B------:R-:W-:Y:S01]  /*c120*/  LOP3.LUT R18, R18, 0xffdfffff, RZ, 0xc0, !PT ;  /* 0xffdfffff12127812 */ /* 0x000fe200078ec0ff */
[----:B------:R1:W-:Y:S01]  /*c130*/  STL [R1+0x10], R5 ;  /* 0x0000100501007387 */ /* 0x0003e20000100800 */
[----:B0-----:R-:W-:-:S02]  /*c140*/  VIADD R4, R37, UR4 ;  /* 0x0000000425047c36 */ /* 0x001fc40008000000 */
[----:B------:R-:W-:Y:S02]  /*c150*/  @P3 LOP3.LUT R18, R18, 0x200000, RZ, 0xfc, !PT ;  /* 0x0020000012123812 */ /* 0x000fe400078efcff */
[C---:B------:R-:W-:Y:S01]  /*c160*/  ISETP.LT.OR P3, PT, R3.reuse, 0x81, P1 ;  /* 0x000000810300780c */ /* 0x040fe20000f61670 */
[----:B------:R1:W-:Y:S01]  /*c170*/  STL [R1+0x14], R4 ;  /* 0x0000140401007387 */ /* 0x0003e20000100800 */
[----:B------:R-:W-:Y:S02]  /*c180*/  LOP3.LUT R18, R18, 0xfffbffff, RZ, 0xc0, !PT ;  /* 0xfffbffff12127812 */ /* 0x000fe400078ec0ff */
[C---:B------:R-:W-:Y:S02]  /*c190*/  ISETP.LT.OR P1, PT, R3.reuse, 0x21, P0 ;  /* 0x000000210300780c */ /* 0x040fe40000721670 */
[----:B------:R-:W-:Y:S02]  /*c1a0*/  @P2 LOP3.LUT R18, R18, 0x40000, RZ, 0xfc, !PT ;  /* 0x0004000012122812 */ /* 0x000fe400078efcff */
[----:B------:R-:W-:-:S02]  /*c1b0*/  ISETP.LT.OR P2, PT, R3, 0x1, P0 ;  /* 0x000000010300780c */ /* 0x000fc40000741670 */
[----:B------:R-:W-:-:S04]  /*c1c0*/  LOP3.LUT R18, R18, 0xffff7fff, RZ, 0xc0, !PT ;  /* 0xffff7fff12127812 */ /* 0x000fc800078ec0ff */
[----:B------:R-:W-:-:S04]  /*c1d0*/  @P4 LOP3.LUT R18, R18, 0x8000, RZ, 0xfc, !PT ;  /* 0x0000800012124812 */ /* 0x000fc800078efcff */
        /* <DEDUP_REMOVED lines=8> */
[C---:B------:R-:W-:Y:S02]  /*c260*/  ISETP.LT.OR P1, PT, R3.reuse, 0x81, P0 ;  /* 0x000000810300780c */ /* 0x040fe40000721670 */
[----:B------:R-:W-:Y:S02]  /*c270*/  LOP3.LUT R18, R18, 0xfffdffff, RZ, 0xc0, !PT ;  /* 0xfffdffff12127812 */ /* 0x000fe400078ec0ff */
[----:B------:R-:W-:Y:S02]  /*c280*/  ISETP.GE.AND P0, PT, R2, UR9, PT ;  /* 0x0000000902007c0c */ /* 0x000fe4000bf06270 */
[----:B------:R-:W-:Y:S02]  /*c290*/  @P3 LOP3.LUT R18, R18, 0x20000, RZ, 0xfc, !PT ;  /* 0x0002000012123812 */ /* 0x000fe400078efcff */
[----:B------:R-:W-:-:S02]  /*c2a0*/  ISETP.LT.OR P3, PT, R3, 0x41, P0 ;  /* 0x000000410300780c */ /* 0x000fc40000761670 */
        /* <DEDUP_REMOVED lines=14> */
[----:B------:R-:W-:Y:S02]  /*c390*/  @P3 LOP3.LUT R18, R18, 0x10000, RZ, 0xfc, !PT ;  /* 0x0001000012123812 */ /* 0x000fe400078efcff */
[----:B------:R-:W-:-:S02]  /*c3a0*/  ISETP.LT.U32.AND P0, PT, R37, 0xa0, !P0 ;  /* 0x000000a02500780c */ /* 0x000fc40004701070 */
[----:B------:R-:W-:-:S04]  /*c3b0*/  LOP3.LUT R18, R18, 0xffffdfff, RZ, 0xc0, !PT ;  /* 0xffffdfff12127812 */ /* 0x000fc800078ec0ff */
[----:B------:R-:W-:Y:S02]  /*c3c0*/  @P2 LOP3.LUT R18, R18, 0x2000, RZ, 0xfc, !PT ;  /* 0x0000200012122812 */ /* 0x000fe400078efcff */
[----:B------:R-:W-:Y:S02]  /*c3d0*/  ISETP.GE.AND P2, PT, R0, UR9, PT ;  /* 0x0000000900007c0c */ /* 0x000fe4000bf46270 */
        /* <DEDUP_REMOVED lines=35> */
[----:B-1----:R-:W-:-:S07]  /*c610*/  @P0 LOP3.LUT R18, R18, 0x1000, RZ, 0xfc, !PT ;  /* 0x0000100012120812 */ /* 0x002fce00078efcff */
.L_x_3722:
[----:B------:R-:W-:Y:S01]  /*c620*/  ULDC UR4, c[0x0][0xc38] ;  /* 0x00030e0000047ab9 */ /* 0x000fe20000000800 */
[----:B------:R-:W-:Y:S01]  /*c630*/  ULDC.64 UR8, c[0x0][0xa28] ;  /* 0x00028a0000087ab9 */ /* 0x000fe20000000a00 */
[----:B------:R-:W-:Y:S01]  /*c640*/  UISETP.NE.AND UP0, UPT, UR4, 0x1, UPT ;  /* 0x000000010400788c */ /* 0x000fe2000bf05270 */
[----:B------:R0:W-:Y:S01]  /*c650*/  STL [R1+0x4], RZ ;  /* 0x000004ff01007387 */ /* 0x0001e20000100800 */
[----:B------:R-:W-:Y:S01]  /*c660*/  ISETP.NE.U32.AND P0, PT, RZ, UR8, PT ;  /* 0x00000008ff007c0c */ /* 0x000fe2000bf05070 */
[----:B------:R-:W-:Y:S01]  /*c670*/  ULDC UR4, c[0x0][0xc44] ;  /* 0x0003110000047ab9 */ /* 0x000fe20000000800 */
[----:B------:R-:W-:Y:S01]  /*c680*/  UMOV UR43, UR38 ;  /* 0x00000026002b7c82 */ /* 0x000fe20008000000 */
[----:B------:R-:W-:Y:S01]  /*c690*/  UISETP.NE.AND UP1, UPT, UR4, 0x1, UPT ;  /* 0x000000010400788c */ /* 0x000fe2000bf25270 */
[----:B------:R-:W-:Y:S01]  /*c6a0*/  ISETP.NE.AND.EX P0, PT, RZ, UR9, PT, P0 ;  /* 0x00000009ff007c0c */ /* 0x000fe2000bf05300 */
[----:B------:R-:W-:-:S04]  /*c6b0*/  UIADD3 UR11, UR41, 0x24200, URZ ;  /* 0x00024200290b7890 */ /* 0x000fc8000fffe03f */
[----:B------:R-:W-:Y:S01]  /*c6c0*/  @UP0 ULDC UR4, c[0x0][0xc3c] ;  /* 0x00030f0000040ab9 */ /* 0x000fe20000000800 */
[----:B------:R-:W-:Y:S01]  /*c6d0*/  @UP0 ULDC UR10, c[0x0][0xc40] ;  /* 0x00031000000a0ab9 */ /* 0x000fe20000000800 */
[----:B------:R-:W-:-:S03]  /*c6e0*/  UIMAD.WIDE.U32 UR4, UR38, UR4, URZ ;  /* 0x00000004260472a5 */ /* 0x000fc6000f8e003f */
[----:B------:R-:W-:Y:S01]  /*c6f0*/  @UP1 ULDC.64 UR6, c[0x0][0xc48] ;  /* 0x0003120000061ab9 */ /* 0x000fe20000000a00 */
[----:B------:R-:W-:Y:S02]  /*c700*/  @UP0 USHF.R.U32.HI UR43, URZ, UR10, UR5 ;  /* 0x0000000a3f2b0299 */ /* 0x000fe40008011605 */
        /* <DEDUP_REMOVED lines=9> */
[----:B------:R-:W2:Y:S04]  /*c7a0*/  LDG.E R0, desc[UR48][R2.64] ;  /* 0x0000003002007981 */ /* 0x000ea8000c1e1900 */
[----:B--2---:R0:W-:Y:S02]  /*c7b0*/  STL [R1+0x4], R0 ;  /* 0x0000040001007387 */ /* 0x0041e40000100800 */
.L_x_3671:
[----:B------:R-:W-:-:S13]  /*c7c0*/  PLOP3.LUT P0, PT, PT, PT, UP0, 0x80, 0x0 ;  /* 0x000000000000781c */ /* 0x000fda0003f0f008 */
[----:B------:R-:W-:Y:S05]  /*c7d0*/  @!P0 BRA `(.L_x_3672) ;  /* 0x0000000000408947 */ /* 0x000fea0003800000 */
[----:B------:R-:W-:Y:S01]  /*c7e0*/  MOV R2, 0x0 ;  /* 0x0000000000027802 */ /* 0x000fe20000000f00 */
[----:B------:R-:W-:Y:S01]  /*c7f0*/  ULDC.64 UR4, c[0x4][0x1b0] ;  /* 0x01006c0000047ab9 */ /* 0x000fe20000000a00 */
[----:B------:R-:W-:Y:S01]  /*c800*/  ULDC.64 UR6, c[0x4][0x1b8] ;  /* 0x01006e0000067ab9 */ /* 0x000fe20000000a00 */
[----:B------:R-:W-:Y:S01]  /*c810*/  IMAD.U32 R4, RZ, RZ, UR4 ;  /* 0x00000004ff047e24 */ /* 0x000fe2000f8e00ff */
[----:B------:R-:W-:Y:S01]  /*c820*/  MOV R6, UR6 ;  /* 0x0000000600067c02 */ /* 0x000fe20008000f00 */
[----:B------:R-:W-:Y:S01]  /*c830*/  IMAD.U32 R5, RZ, RZ, UR5 ;  /* 0x00000005ff057e24 */ /* 0x000fe2000f8e00ff */
[----:B------:R-:W1:Y:S01]  /*c840*/  LDC.64 R2, c[0x4][R2] ;  /* 0x0100000002027b82 */ /* 0x000e620000000a00 */
[----:B------:R-:W-:Y:S01]  /*c850*/  ULDC.64 UR4, c[0x4][0xb0] ;  /* 0x01002c0000047ab9 */ /* 0x000fe20000000a00 */
        /* <DEDUP_REMOVED lines=8> */
.L_x_3672:
[----:B------:R-:W-:Y:S01]  /*c8e0*/  UIADD3 UR4, UR41, 0xf200, URZ ;  /* 0x0000f20029047890 */ /* 0x000fe2000fffe03f */
[----:B------:R-:W-:-:S05]  /*c8f0*/  LOP3.LUT R18, R18, 0xfffffff7, RZ, 0xc0, !PT ;  /* 0xfffffff712127812 */ /* 0x000fca00078ec0ff */
[----:B------:R-:W-:-:S05]  /*c900*/  IMAD.U32 R22, RZ, RZ, UR4 ;  /* 0x00000004ff167e24 */ /* 0x000fca000f8e00ff */
[----:B------:R-:W-:-:S13]  /*c910*/  LOP3.LUT P0, RZ, R22, 0x1bf, RZ, 0xc0, !PT ;  /* 0x000001bf16ff7812 */ /* 0x000fda000780c0ff */
[----:B------:R-:W-:Y:S01]  /*c920*/  @P0 LOP3.LUT R18, R18, 0x8, RZ, 0xfc, !PT ;  /* 0x0000000812120812 */ /* 0x000fe200078efcff */
[----:B------:R-:W-:Y:S06]  /*c930*/  @!P0 BRA `(.L_x_3673) ;  /* 0x0000000000408947 */ /* 0x000fec0003800000 */
[----:B------:R-:W-:Y:S01]  /*c940*/  MOV R2, 0x0 ;  /* 0x0000000000027802 */ /* 0x000fe20000000f00 */
[----:B------:R-:W-:Y:S01]  /*c950*/  ULDC.64 UR4, c[0x4][0x1b0] ;  /* 0x01006c0000047ab9 */ /* 0x000fe20000000a00 */
[----:B------:R-:W-:Y:S01]  /*c960*/  ULDC.64 UR6, c[0x4][0x1b8] ;  /* 0x01006e0000067ab9 */ /* 0x000fe20000000a00 */
[----:B------:R-:W-:Y:S01]  /*c970*/  IMAD.U32 R4, RZ, RZ, UR4 ;  /* 0x00000004ff047e24 */ /* 0x000fe2000f8e00ff */
[----:B------:R-:W-:Y:S01]  /*c980*/  MOV R12, 0x1 ;  /* 0x00000001000c7802 */ /* 0x000fe20000000f00 */
[----:B------:R-:W-:Y:S01]  /*c990*/  IMAD.U32 R5, RZ, RZ, UR5 ;  /* 0x00000005ff057e24 */ /* 0x000fe2000f8e00ff */
[----:B------:R-:W1:Y:S01]  /*c9a0*/  LDC.64 R2, c[0x4][R2] ;  /* 0x0100000002027b82 */ /* 0x000e620000000a00 */
[----:B------:R-:W-:Y:S01]  /*c9b0*/  ULDC.64 UR4, c[0x4][0xb8] ;  /* 0x01002e0000047ab9 */ /* 0x000fe20000000a00 */
[----:B------:R-:W-:Y:S02]  /*c9c0*/  IMAD.U32 R6, RZ, RZ, UR6 ;  /* 0x00000006ff067e24 */ /* 0x000fe4000f8e00ff */
[----:B------:R-:W-:-:S02]  /*c9d0*/  IMAD.U32 R7, RZ, RZ, UR7 ;  /* 0x00000007ff077e24 */ /* 0x000fc4000f8e00ff */
[----:B------:R-:W-:Y:S02]  /*c9e0*/  IMAD.U32 R10, RZ, RZ, UR4 ;  /* 0x00000004ff0a7e24 */ /* 0x000fe4000f8e00ff */
[----:B------:R-:W-:Y:S02]  /*c9f0*/  IMAD.U32 R11, RZ, RZ, UR5 ;  /* 0x00000005ff0b7e24 */ /* 0x000fe4000f8e00ff */
[----:B------:R-:W-:Y:S02]  /*ca00*/  IMAD.MOV.U32 R8, RZ, RZ, 0x70 ;  /* 0x00000070ff087424 */ /* 0x000fe400078e00ff */
[----:B------:R-:W-:-:S07]  /*ca10*/  IMAD.MOV.U32 R13, RZ, RZ, RZ ;  /* 0x000000ffff0d7224 */ /* 0x000fce00078e00ff */
[----:B------:R-:W-:-:S07]  /*ca20*/  LEPC R20, `(.L_x_3673) ;  /* 0x000000001014794e */ /* 0x000fce0000000000 */
[----:B01----:R-:W-:Y:S05]  /*ca30*/  CALL.ABS.NOINC R2 ;  /* 0x0000000002007343 */ /* 0x003fea0003c00000 */
.L_x_3673:
[----:B------:R-:W-:-:S04]  /*ca40*/  IMAD.U32 R29, RZ, RZ, UR41 ;  /* 0x00000029ff1d7e24 */ /* 0x000fc8000f8e00ff */
[----:B------:R-:W-:-:S05]  /*ca50*/  VIADD R19, R29, 0x200 ;  /* 0x000002001d137836 */ /* 0x000fca0000000000 */
[----:B------:R-:W-:-:S13]  /*ca60*/  LOP3.LUT P0, RZ, R19, 0x9f, RZ, 0xc0, !PT ;  /* 0x0000009f13ff7812 */ /* 0x000fda000780c0ff */
[----:B------:R-:W-:Y:S05]  /*ca70*/  @!P0 BRA `(.L_x_3674) ;  /* 0x0000000000408947 */ /* 0x000fea0003800000 */
[----:B------:R-:W-:Y:S01]  /*ca80*/  MOV R2, 0x0 ;  /* 0x0000000000027802 */ /* 0x000fe20000000f00 */
[----:B------:R-:W-:Y:S01]  /*ca90*/  ULDC.64 UR6, c[0x4][0x1b0] ;  /* 0x01006c0000067ab9 */ /* 0x000fe20000000a00 */
[----:B------:R-:W-:Y:S01]  /*caa0*/  ULDC.64 UR8, c[0x4][0x1b8] ;  /* 0x01006e0000087ab9 */ /* 0x000fe20000000a00 */
[----:B------:R-:W-:Y:S01]  /*cab0*/  ULDC.64 UR4, c[0x4][0xc0] ;  /* 0x0100300000047ab9 */ /* 0x000fe20000000a00 */
[----:B------:R-:W-:Y:S02]  /*cac0*/  IMAD.U32 R4, RZ, RZ, UR6 ;  /* 0x00000006ff047e24 */ /* 0x000fe4000f8e00ff */
[----:B------:R-:W1:Y:S01]  /*cad0*/  LDC.64 R2, c[0x4][R2] ;  /* 0x0100000002027b82 */ /* 0x000e620000000a00 */
        /* <DEDUP_REMOVED lines=9> */
[----:B01----:R-:W-:Y:S05]  /*cb70*/  CALL.ABS.NOINC R2 ;  /* 0x0000000002007343 */ /* 0x003fea0003c00000 */
.L_x_3674:
        /* <DEDUP_REMOVED lines=18> */
.L_x_3675:
        /* <DEDUP_REMOVED lines=8> */
[----:B------:R-:W-:Y:S02]  /*cd20*/  IMAD.U32 R2, RZ, RZ, UR4 ;  /* 0x00000004ff027e24 */ /* 0x000fe4000f8e00ff */
[----:B------:R-:W-:-:S05]  /*cd30*/  IMAD.U32 R3, RZ, RZ, UR5 ;  /* 0x00000005ff037e24 */ /* 0x000fca000f8e00ff */
[----:B------:R2:W5:Y:S01]  /*cd40*/  @P0 LDG.E R32, desc[UR48][R2.64] ;  /* 0x0000003002200981 */ /* 0x000562000c1e1900 */
[----:B------:R-:W-:-:S03]  /*cd50*/  UMOV UR4, 0xffffffff ;  /* 0xffffffff00047882 */ /* 0x000fc60000000000 */
[----:B------:R-:W-:Y:S05]  /*cd60*/  BRA.DIV UR4, `(.L_x_3676) ;  /* 0x0000004a04047947 */ /* 0x000fea000b800000 */
.L_x_3739:
[----:B--2---:R-:W2:Y:S04]  /*cd70*/  LDL R2, [R1+0x10] ;  /* 0x0000100001027983 */ /* 0x004ea80000100800 */
[----:B0-----:R-:W3:Y:S04]  /*cd80*/  LDL R0, [R1+0x4] ;  /* 0x0000040001007983 */ /* 0x001ee80000100800 */
[----:B------:R-:W4:Y:S01]  /*cd90*/  LDL R8, [R1+0x14] ;  /* 0x0000140001087983 */ /* 0x000f220000100800 */
[----:B-1----:R-:W-:-:S13]  /*cda0*/  ISETP.NE.AND P3, PT, R20, 0x1, PT ;  /* 0x000000011400780c */ /* 0x002fda0003f65270 */
[----:B------:R-:W0:Y:S08]  /*cdb0*/  @P3 LDC R3, c[0x0][0x434] ;  /* 0x00010d00ff033b82 */ /* 0x000e300000000800 */
[----:B------:R-:W1:Y:S01]  /*cdc0*/  @P3 LDC R7, c[0x0][0x438] ;  /* 0x00010e00ff073b82 */ /* 0x000e620000000800 */
[----:B-----5:R-:W-:Y:S02]  /*cdd0*/  SHF.R.S32.HI R13, RZ, 0x1f, R32 ;  /* 0x0000001fff0d7819 */ /* 0x020fe40000011420 */
[----:B------:R-:W-:-:S03]  /*cde0*/  LOP3.LUT P2, RZ, R18, 0x200, RZ, 0xc0, !PT ;  /* 0x0000020012ff7812 */ /* 0x000fc6000784c0ff */
[----:B------:R4:W-:Y:S01]  /*cdf0*/  STL [R1], R13 ;  /* 0x0000000d01007387 */ /* 0x0009e20000100800 */
[----:B------:R-:W-:Y:S01]  /*ce00*/  LOP3.LUT R18, R18, 0xffffffef, RZ, 0xc0, !PT ;  /* 0xffffffef12127812 */ /* 0x000fe200078ec0ff */
[----:B------:R-:W-:-:S03]  /*ce10*/  IMAD R22, RZ, RZ, -UR44 ;  /* 0x8000002cff167e24 */ /* 0x000fc6000f8e02ff */
[----:B------:R-:W-:-:S04]  /*ce20*/  @P3 LOP3.LUT R18, R18, 0x10, RZ, 0xfc, !PT ;  /* 0x0000001012123812 */ /* 0x000fc800078efcff */
[----:B------:R-:W-:Y:S02]  /*ce30*/  LOP3.LUT R18, R18, 0xfffffff7, RZ, 0xc0, !PT ;  /* 0xfffffff712127812 */ /* 0x000fe400078ec0ff */
[----:B--2---:R-:W-:Y:S01]  /*ce40*/  ISETP.GE.AND P0, PT, R2, UR39, PT ;  /* 0x0000002702007c0c */ /* 0x004fe2000bf06270 */
[----:B---3--:R-:W-:-:S04]  /*ce50*/  IMAD.MOV.U32 R9, RZ, RZ, R0 ;  /* 0x000000ffff097224 */ /* 0x008fc800078e0000 */
[----:B------:R-:W-:-:S08]  /*ce60*/  IMAD.IADD R0, R2, 0x1, R9 ;  /* 0x0000000102007824 */ /* 0x000fd000078e0209 */
[----:B------:R-:W2:Y:S01]  /*ce70*/  @!P0 LDC.64 R4, c[0x0][0x428] ;  /* 0x00010a00ff048b82 */ /* 0x000ea20000000a00 */
[----:B0-----:R-:W-:-:S04]  /*ce80*/  @P3 IMAD.HI.U32 R2, R0, R3, RZ ;  /* 0x0000000300023227 */ /* 0x001fc800078e00ff */
[----:B------:R-:W-:Y:S01]  /*ce90*/  IMAD.MOV.U32 R10, RZ, RZ, R0 ;  /* 0x000000ffff0a7224 */ /* 0x000fe200078e0000 */
[----:B-1----:R-:W-:Y:S02]  /*cea0*/  @P3 SHF.R.U32.HI R10, RZ, R7, R2 ;  /* 0x00000007ff0a3219 */ /* 0x002fe40000011602 */
[----:B------:R-:W0:Y:S02]  /*ceb0*/  @!P0 LDC.64 R6, c[0x0][0x418] ;  /* 0x00010600ff068b82 */ /* 0x000e240000000a00 */
[----:B------:R-:W-:Y:S01]  /*cec0*/  @!P0 SHF.R.S32.HI R3, RZ, 0x1f, R10 ;  /* 0x0000001fff038819 */ /* 0x000fe2000001140a */
[----:B--2---:R-:W-:-:S04]  /*ced0*/  @!P0 IMAD R2, R13, R4, RZ ;  /* 0x000000040d028224 */ /* 0x004fc800078e02ff */
[----:B------:R-:W-:Y:S02]  /*cee0*/  @!P0 IMAD R5, R32, R5, R2 ;  /* 0x0000000520058224 */ /* 0x000fe400078e0202 */
[----:B------:R-:W-:-:S04]  /*cef0*/  @!P0 IMAD.MOV.U32 R2, RZ, RZ, R10 ;  /* 0x000000ffff028224 */ /* 0x000fc800078e000a */
[----:B------:R-:W-:-:S04]  /*cf00*/  @!P0 IMAD.WIDE.U32 R2, R32, R4, R2 ;  /* 0x0000000420028225 */ /* 0x000fc800078e0002 */
[----:B------:R-:W-:Y:S01]  /*cf10*/  @!P0 IMAD.IADD R3, R3, 0x1, R5 ;  /* 0x0000000103038824 */ /* 0x000fe200078e0205 */
[C---:B0-----:R-:W-:Y:S01]  /*cf20*/  @!P0 LEA R6, P1, R2.reuse, R6, 0x2 ;  /* 0x0000000602068211 */ /* 0x041fe200078210ff */
[----:B------:R-:W0:Y:S03]  /*cf30*/  @P2 LDC.64 R4, c[0x0][0x428] ;  /* 0x00010a00ff042b82 */ /* 0x000e260000000a00 */
[----:B------:R-:W-:-:S05]  /*cf40*/  @!P0 LEA.HI.X R7, R2, R7, R3, 0x2, P1 ;  /* 0x0000000702078211 */ /* 0x000fca00008f1403 */
[----:B------:R-:W1:Y:S08]  /*cf50*/  @P3 LDC R2, c[0x0][0x434] ;  /* 0x00010d00ff023b82 */ /* 0x000e700000000800 */
[----:B------:R-:W2:Y:S01]  /*cf60*/  @P3 LDC R3, c[0x0][0x438] ;  /* 0x00010e00ff033b82 */ /* 0x000ea20000000800 */
[----:B----4-:R-:W-:-:S07]  /*cf70*/  IADD3 R11, R8, R9, RZ ;  /* 0x00000009080b7210 */ /* 0x010fce0007ffe0ff */
[----:B------:R-:W3:Y:S01]  /*cf80*/  @P2 LDC.64 R8, c[0x0][0x418] ;  /* 0x00010600ff082b82 */ /* 0x000ee20000000a00 */
[----:B------:R-:W-:Y:S02]  /*cf90*/  IMAD.MOV.U32 R12, RZ, RZ, R11 ;  /* 0x000000ffff0c7224 */ /* 0x000fe400078e000b */
[----:B-1----:R-:W-:-:S05]  /*cfa0*/  @P3 IMAD.HI.U32 R2, R11, R2, RZ ;  /* 0x000000020b023227 */ /* 0x002fca00078e00ff */
[----:B--2---:R-:W-:Y:S01]  /*cfb0*/  @P3 SHF.R.U32.HI R12, RZ, R3, R2 ;  /* 0x00000003ff0c3219 */ /* 0x004fe20000011602 */
[----:B0-----:R-:W-:Y:S02]  /*cfc0*/  @P2 IMAD R2, R13, R4, RZ ;  /* 0x000000040d022224 */ /* 0x001fe400078e02ff */
[----:B------:R-:W0:Y:S01]  /*cfd0*/  LDC R13, c[0x0][0xc44] ;  /* 0x00031100ff0d7b82 */ /* 0x000e220000000800 */
[----:B------:R-:W-:Y:S01]  /*cfe0*/  @P2 SHF.R.S32.HI R3, RZ, 0x1f, R12 ;  /* 0x0000001fff032819 */ /* 0x000fe2000001140c */
[----:B------:R-:W-:Y:S02]  /*cff0*/  @P2 IMAD R5, R32, R5, R2 ;  /* 0x0000000520052224 */ /* 0x000fe400078e0202 */
[----:B------:R-:W-:-:S04]  /*d000*/  @P2 IMAD.MOV.U32 R2, RZ, RZ, R12 ;  /* 0x000000ffff022224 */ /* 0x000fc800078e000c */
[----:B------:R-:W-:-:S04]  /*d010*/  @P2 IMAD.WIDE.U32 R2, R32, R4, R2 ;  /* 0x0000000420022225 */ /* 0x000fc800078e0002 */
[----:B------:R-:W-:Y:S01]  /*d020*/  @P2 IMAD.IADD R3, R5, 0x1, R3 ;  /* 0x0000000105032824 */ /* 0x000fe200078e0203 */
[----:B---3--:R-:W-:Y:S01]  /*d030*/  @P2 LEA R8, P1, R2, R8, 0x2 ;  /* 0x0000000802082211 */ /* 0x008fe200078210ff */
[----:B------:R-:W-:-:S03]  /*d040*/  IMAD.MOV.U32 R5, RZ, RZ, RZ ;  /* 0x000000ffff057224 */ /* 0x000fc600078e00ff */
[----:B------:R-:W-:Y:S01]  /*d050*/  @P2 LEA.HI.X R9, R2, R9, R3, 0x2, P1 ;  /* 0x0000000902092211 */ /* 0x000fe200008f1403 */
[----:B------:R-:W-:Y:S02]  /*d060*/  IMAD.MOV R3, RZ, RZ, -R10 ;  /* 0x000000ffff037224 */ /* 0x000fe400078e0a0a */
[----:B------:R1:W5:Y:S02]  /*d070*/  @!P0 LDG.E R5, desc[UR48][R6.64] ;  /* 0x0000003006058981 */ /* 0x000364000c1e1900 */
[----:B-1----:R-:W-:Y:S02]  /*d080*/  IMAD R7, R20, R3, R0 ;  /* 0x0000000314077224 */ /* 0x002fe400078e0200 */
[----:B------:R-:W-:-:S05]  /*d090*/  IMAD.U32 R0, RZ, RZ, UR46 ;  /* 0x0000002eff007e24 */ /* 0x000fca000f8e00ff */
[----:B------:R-:W-:Y:S01]  /*d0a0*/  ISETP.NE.AND P0, PT, R0, 0x3, PT ;  /* 0x000000030000780c */ /* 0x000fe20003f05270 */
[----:B------:R-:W-:Y:S02]  /*d0b0*/  IMAD.MOV.U32 R6, RZ, RZ, RZ ;  /* 0x000000ffff067224 */ /* 0x000fe400078e00ff */
[----:B0-----:R-:W-:Y:S02]  /*d0c0*/  IMAD R22, R13, R22, UR43 ;  /* 0x0000002b0d167e24 */ /* 0x001fe4000f8e0216 */
[----:B------:R-:W-:Y:S02]  /*d0d0*/  IMAD.MOV R2, RZ, RZ, -R12 ;  /* 0x000000ffff027224 */ /* 0x000fe400078e0a0c */
[----:B------:R0:W5:Y:S01]  /*d0e0*/  @P2 LDG.E R6, desc[UR48][R8.64] ;  /* 0x0000003008062981 */ /* 0x000162000c1e1900 */
[----:B------:R-:W-:-:S05]  /*d0f0*/  SHF.R.S32.HI R34, RZ, 0x1f, R22 ;  /* 0x0000001fff227819 */ /* 0x000fca0000011416 */
[----:B------:R-:W-:Y:S01]  /*d100*/  @P0 LOP3.LUT R18, R18, 0x8, RZ, 0xfc, !PT ;  /* 0x0000000812120812 */ /* 0x000fe200078efcff */
[----:B0-----:R-:W-:Y:S01]  /*d110*/  IMAD R8, R20, R2, R11 ;  /* 0x0000000214087224 */ /* 0x001fe200078e020b */
[----:B------:R-:W-:Y:S06]  /*d120*/  @!P0 BRA `(.L_x_3677) ;  /* 0x0000000000048947 */ /* 0x000fec0003800000 */
[----:B------:R-:W-:Y:S01]  /*d130*/  BPT.TRAP 0x1 ;  /* 0x000000040000795c */ /* 0x000fe20000300000 */
.L_x_3677:
[----:B------:R-:W-:Y:S01]  /*d140*/  LEA R4, R30, UR41, 0x3 ;  /* 0x000000291e047c11 */ /* 0x000fe2000f8e18ff */
[----:B------:R-:W-:Y:S01]  /*d150*/  BSSY B0, `(.L_x_3678) ;  /* 0x0000005000007945 */ /* 0x000fe20003800000 */
[----:B------:R-:W-:Y:S02]  /*d160*/  SHF.L.U32 R28, R33, 0x1f, RZ ;  /* 0x0000001f211c7819 */ /* 0x000fe400000006ff */
[----:B------:R-:W-:Y:S02]  /*d170*/  SHF.R.S32.HI R23, RZ, 0x1f, R7 ;  /* 0x0000001fff177819 */ /* 0x000fe40000011407 */
[----:B------:R-:W0:Y:S02]  /*d180*/  SYNCS.PHASECHK.TRANS64.TRYWAIT P0, [R4+URZ+0x33480], R28 ;  /* 0x0334801c040075a7 */ /* 0x000e24000800017f */
[----:B0-----:R-:W-:Y:S05]  /*d190*/  @!P0 BRA `(.L_x_3679) ;  /* 0x0000004400248947 */ /* 0x001fea0003800000 */
.L_x_3740:
[----:B------:R-:W-:Y:S05]  /*d1a0*/  BSYNC B0 ;  /* 0x0000000000007941 */ /* 0x000fea0003800000 */
.L_x_3678:
[----:B------:R-:W2:Y:S01]  /*d1b0*/  LDL R11, [R1+0x8] ;  /* 0x00000800010b7983 */ /* 0x000ea20000100800 */
[----:B------:R-:W-:Y:S01]  /*d1c0*/  ULDC.64 UR4, c[0x0][0x328] ;  /* 0x0000ca0000047ab9 */ /* 0x000fe20000000a00 */
[----:B-----5:R-:W-:Y:S01]  /*d1d0*/  SHF.R.S32.HI R26, RZ, 0x1f, R5 ;  /* 0x0000001fff1a7819 */ /* 0x020fe20000011405 */
[----:B------:R-:W-:Y:S01]  /*d1e0*/  IMAD R0, R23, UR4, RZ ;  /* 0x0000000417007c24 */ /* 0x000fe2000f8e02ff */
[----:B------:R-:W-:Y:S01]  /*d1f0*/  ULDC.64 UR6, c[0x0][0x338] ;  /* 0x0000ce0000067ab9 */ /* 0x000fe20000000a00 */
[C---:B------:R-:W-:Y:S01]  /*d200*/  IMAD.WIDE.U32 R2, R7.reuse, UR4, RZ ;  /* 0x0000000407027c25 */ /* 0x040fe2000f8e00ff */
[----:B------:R-:W-:Y:S01]  /*d210*/  ULDC.64 UR8, c[0x0][0x330] ;  /* 0x0000cc0000087ab9 */ /* 0x000fe20000000a00 */
[----:B------:R-:W-:Y:S01]  /*d220*/  ULDC.64 UR10, c[0x0][0x318] ;  /* 0x0000c600000a7ab9 */ /* 0x000fe20000000a00 */
[----:B------:R-:W-:Y:S01]  /*d230*/  SHF.R.S32.HI R25, RZ, 0x1f, R8 ;  /* 0x0000001fff197819 */ /* 0x000fe20000011408 */
[----:B------:R-:W-:Y:S01]  /*d240*/  IMAD R9, R7, UR5, R0 ;  /* 0x0000000507097c24 */ /* 0x000fe2000f8e0200 */
[----:B------:R-:W-:Y:S01]  /*d250*/  SHF.R.S32.HI R27, RZ, 0x1f, R6 ;  /* 0x0000001fff1b7819 */ /* 0x000fe20000011406 */
[----:B------:R-:W-:-:S02]  /*d260*/  IMAD R0, R26, UR6, RZ ;  /* 0x000000061a007c24 */ /* 0x000fc4000f8e02ff */
[----:B------:R-:W-:Y:S02]  /*d270*/  IMAD.IADD R3, R3, 0x1, R9 ;  /* 0x0000000103037824 */ /* 0x000fe400078e0209 */
[C---:B------:R-:W-:Y:S02]  /*d280*/  IMAD R9, R5.reuse, UR7, R0 ;  /* 0x0000000705097c24 */ /* 0x040fe4000f8e0200 */
[----:B------:R-:W-:-:S04]  /*d290*/  IMAD.WIDE.U32 R2, R5, UR6, R2 ;  /* 0x0000000605027c25 */ /* 0x000fc8000f8e0002 */
[----:B------:R-:W-:Y:S02]  /*d2a0*/  IMAD.IADD R3, R3, 0x1, R9 ;  /* 0x0000000103037824 */ /* 0x000fe400078e0209 */
[----:B------:R-:W-:Y:S02]  /*d2b0*/  IMAD R9, R34, UR8, RZ ;  /* 0x0000000822097c24 */ /* 0x000fe4000f8e02ff */
[----:B------:R-:W-:-:S04]  /*d2c0*/  IMAD.WIDE.U32 R2, R22, UR8, R2 ;  /* 0x0000000816027c25 */ /* 0x000fc8000f8e0002 */
[----:B------:R-:W-:Y:S01]  /*d2d0*/  IMAD R20, R22, UR9, R9 ;  /* 0x0000000916147c24 */ /* 0x000fe2000f8e0209 */
[----:B------:R-:W-:-:S04]  /*d2e0*/  IADD3 R10, P0, R2, UR10, RZ ;  /* 0x0000000a020a7c10 */ /* 0x000fc8000ff1e0ff */
[----:B------:R-:W-:Y:S01]  /*d2f0*/  IADD3.X R9, R3, UR11, R20, P0, !PT ;  /* 0x0000000b03097c10 */ /* 0x000fe200087fe414 */
[----:B------:R-:W-:-:S04]  /*d300*/  IMAD R3, R25, UR4, RZ ;  /* 0x0000000419037c24 */ /* 0x000fc8000f8e02ff */
[C---:B------:R-:W-:Y:S02]  /*d310*/  IMAD R0, R8.reuse, UR5, R3 ;  /* 0x0000000508007c24 */ /* 0x040fe4000f8e0203 */
[----:B------:R-:W-:Y:S01]  /*d320*/  IMAD.WIDE.U32 R2, R8, UR4, RZ ;  /* 0x0000000408027c25 */ /* 0x000fe2000f8e00ff */
[----:B------:R-:W-:-:S03]  /*d330*/  UMOV UR4, 0xffffffff ;  /* 0xffffffff00047882 */ /* 0x000fc60000000000 */
[----:B------:R-:W-:Y:S02]  /*d340*/  IMAD.IADD R3, R3, 0x1, R0 ;  /* 0x0000000103037824 */ /* 0x000fe400078e0200 */
[----:B------:R-:W-:Y:S02]  /*d350*/  IMAD R0, R27, UR6, RZ ;  /* 0x000000061b007c24 */ /* 0x000fe4000f8e02ff */
[----:B------:R-:W-:-:S04]  /*d360*/  IMAD.WIDE.U32 R2, R6, UR6, R2 ;  /* 0x0000000606027c25 */ /* 0x000fc8000f8e0002 */
[----:B------:R-:W-:-:S04]  /*d370*/  IMAD R0, R6, UR7, R0 ;  /* 0x0000000706007c24 */ /* 0x000fc8000f8e0200 */
[----:B------:R-:W-:Y:S02]  /*d380*/  IMAD.IADD R3, R3, 0x1, R0 ;  /* 0x0000000103037824 */ /* 0x000fe400078e0200 */
[----:B------:R-:W-:-:S03]  /*d390*/  IMAD.WIDE.U32 R2, R22, UR8, R2 ;  /* 0x0000000816027c25 */ /* 0x000fc6000f8e0002 */
[----:B------:R-:W-:-:S04]  /*d3a0*/  IADD3 R21, P0, R2, UR10, RZ ;  /* 0x0000000a02157c10 */ /* 0x000fc8000ff1e0ff */
[----:B------:R-:W-:Y:S01]  /*d3b0*/  IADD3.X R20, R20, UR11, R3, P0, !PT ;  /* 0x0000000b14147c10 */ /* 0x000fe200087fe403 */
[----:B--2---:R-:W-:Y:S01]  /*d3c0*/  IMAD R24, R30, 0x7800, R11 ;  /* 0x000078001e187824 */ /* 0x004fe200078e020b */
[----:B------:R-:W-:Y:S07]  /*d3d0*/  BRA.DIV UR4, `(.L_x_3680) ;  /* 0x0000004204a87947 */ /* 0x000fee000b800000 */
[C---:B------:R-:W-:Y:S01]  /*d3e0*/  LOP3.LUT P6, RZ, R18.reuse, 0x40000, RZ, 0xc0, !PT ;  /* 0x0004000012ff7812 */ /* 0x040fe200078cc0ff */
[----:B------:R-:W1:Y:S01]  /*d3f0*/  SHFL.IDX PT, R2, R10, RZ, 0x1c1f ;  /* 0x001c1fff0a027589 */ /* 0x000e6200000e0000 */
[----:B------:R-:W-:Y:S02]  /*d400*/  LOP3.LUT R18, R18, 0xdfffffff, RZ, 0xc0, !PT ;  /* 0xdfffffff12127812 */ /* 0x000fe400078ec0ff */
[----:B------:R-:W-:Y:S01]  /*d410*/  LOP3.LUT R11, R11, 0xfffffffe, RZ, 0xc0, !PT ;  /* 0xfffffffe0b0b7812 */ /* 0x000fe200078ec0ff */
[----:B------:R-:W2:Y:S04]  /*d420*/  SHFL.IDX PT, R0, R9, RZ, 0x1c1f ;  /* 0x001c1fff09007589 */ /* 0x000ea800000e0000 */
[----:B------:R-:W-:Y:S04]  /*d430*/  SHFL.IDX PT, R20, R20, RZ, 0x1c1f ;  /* 0x001c1fff14147589 */ /* 0x000fe800000e0000 */
[----:B------:R-:W-:Y:S01]  /*d440*/  @P6 LOP3.LUT R18, R18, 0x20000000, RZ, 0xfc, !PT ;  /* 0x2000000012126812 */ /* 0x000fe200078efcff */
[----:B------:R-:W-:Y:S03]  /*d450*/  SHFL.IDX PT, R14, R21, RZ, 0x1c1f ;  /* 0x001c1fff150e7589 */ /* 0x000fe600000e0000 */
[----:B------:R-:W-:-:S02]  /*d460*/  LOP3.LUT P6, RZ, R18, 0x100000, RZ, 0xc0, !PT ;  /* 0x0010000012ff7812 */ /* 0x000fc400078cc0ff */
[----:B------:R-:W-:Y:S02]  /*d470*/  LOP3.LUT R18, R18, 0xbfffffff, RZ, 0xc0, !PT ;  /* 0xbfffffff12127812 */ /* 0x000fe400078ec0ff */
[----:B-1----:R-:W-:-:S09]  /*d480*/  IADD3 R2, P0, R36, R2, RZ ;  /* 0x0000000224027210 */ /* 0x002fd20007f1e0ff */
[----:B------:R-:W-:Y:S01]  /*d490*/  @P6 LOP3.LUT R18, R18, 0x40000000, RZ, 0xfc, !PT ;  /* 0x4000000012126812 */ /* 0x000fe200078efcff */
[----:B--2---:R-:W-:Y:S01]  /*d4a0*/  IMAD.X R3, RZ, RZ, R0, P0 ;  /* 0x000000ffff037224 */ /* 0x004fe200000e0600 */
[----:B------:R-:W-:Y:S02]  /*d4b0*/  IADD3 R0, R24, UR41, RZ ;  /* 0x0000002918007c10 */ /* 0x000fe4000fffe0ff */
[C---:B------:R-:W-:Y:S01]  /*d4c0*/  LOP3.LUT P6, RZ, R18.reuse, 0x200000, RZ, 0xc0, !PT ;  /* 0x0020000012ff7812 */ /* 0x040fe200078cc0ff */
[----:B------:R-:W-:Y:S01]  /*d4d0*/  SHFL.IDX PT, R24, R9, 0x2, 0x1c1f ;  /* 0x005c1f0009187f89 */ /* 0x000fe200000e0000 */
[----:B------:R-:W-:-:S11]  /*d4e0*/  LOP3.LUT R18, R18, 0x7fffffff, RZ, 0xc0, !PT ;  /* 0x7fffffff12127812 */ /* 0x000fd600078ec0ff */
[----:B------:R-:W-:-:S04]  /*d4f0*/  @P6 LOP3.LUT R18, R18, 0x80000000, RZ, 0xfc, !PT ;  /* 0x8000000012126812 */ /* 0x000fc800078efcff */
[C---:B------:R-:W-:Y:S02]  /*d500*/  LOP3.LUT P6, RZ, R18.reuse, 0x800000, RZ, 0xc0, !PT ;  /* 0x0080000012ff7812 */ /* 0x040fe400078cc0ff */
[C---:B------:R-:W-:Y:S02]  /*d510*/  LOP3.LUT P0, RZ, R18.reuse, 0x400000, RZ, 0xc0, !PT ;  /* 0x0040000012ff7812 */ /* 0x040fe4000780c0ff */
[C---:B------:R-:W-:Y:S02]  /*d520*/  LOP3.LUT P5, RZ, R18.reuse, 0x20000, RZ, 0xc0, !PT ;  /* 0x0002000012ff7812 */ /* 0x040fe400078ac0ff */
[C---:B------:R-:W-:Y:S02]  /*d530*/  LOP3.LUT P4, RZ, R18.reuse, 0x10000, RZ, 0xc0, !PT ;  /* 0x0001000012ff7812 */ /* 0x040fe4000788c0ff */
[C---:B------:R-:W-:Y:S02]  /*d540*/  LOP3.LUT P3, RZ, R18.reuse, 0x8000, RZ, 0xc0, !PT ;  /* 0x0000800012ff7812 */ /* 0x040fe4000786c0ff */
[----:B------:R-:W-:-:S02]  /*d550*/  LOP3.LUT P2, RZ, R18, 0x4000, RZ, 0xc0, !PT ;  /* 0x0000400012ff7812 */ /* 0x000fc4000784c0ff */
[C---:B------:R-:W-:Y:S02]  /*d560*/  LOP3.LUT P1, RZ, R18.reuse, 0x2000, RZ, 0xc0, !PT ;  /* 0x0000200012ff7812 */ /* 0x040fe4000782c0ff */
[----:B------:R-:W-:Y:S02]  /*d570*/  @P6 LOP3.LUT R11, R11, 0x1, RZ, 0xfc, !PT ;  /* 0x000000010b0b6812 */ /* 0x000fe400078efcff */
[----:B------:R-:W-:-:S13]  /*d580*/  LOP3.LUT P6, RZ, R18, 0x1000000, RZ, 0xc0, !PT ;  /* 0x0100000012ff7812 */ /* 0x000fda00078cc0ff */
[----:B------:R-:W-:Y:S01]  /*d590*/  LDGSTS.E.BYPASS.LTC128B.128 [R0+0xf200], desc[UR48][R2.64], !P6 ;  /* 0x0f20000002007fae */ /* 0x000fe2000f101d70 */
[----:B------:R-:W-:-:S13]  /*d5a0*/  LOP3.LUT P6, RZ, R11, 0x1, RZ, 0xc0, !PT ;  /* 0x000000010bff7812 */ /* 0x000fda00078cc0ff */
[----:B------:R-:W-:Y:S01]  /*d5b0*/  LDGSTS.E.BYPASS.LTC128B.128 [R0+0x11a00], desc[UR48][R2.64+0x40], !P6 ;  /* 0x11a0004002007fae */ /* 0x000fe2000f101d70 */
[----:B------:R-:W-:-:S03]  /*d5c0*/  LOP3.LUT P6, RZ, R18, 0x80000000, RZ, 0xc0, !PT ;  /* 0x8000000012ff7812 */ /* 0x000fc600078cc0ff */
[----:B------:R1:W-:Y:S04]  /*d5d0*/  LDGSTS.E.BYPASS.LTC128B.128 [R0+0x14200], desc[UR48][R2.64+0x80], !P0 ;  /* 0x1420008002007fae */ /* 0x0003e8000c101d70 */
[----:B-1----:R-:W1:Y:S04]  /*d5e0*/  SHFL.IDX PT, R2, R10, 0x1, 0x1c1f ;  /* 0x003c1f000a027f89 */ /* 0x002e6800000e0000 */
[----:B------:R-:W2:Y:S01]  /*d5f0*/  SHFL.IDX PT, R3, R9, 0x1, 0x1c1f ;  /* 0x003c1f0009037f89 */ /* 0x000ea200000e0000 */
[----:B-1----:R-:W-:-:S05]  /*d600*/  IADD3 R2, P0, R36, R2, RZ ;  /* 0x0000000224027210 */ /* 0x002fca0007f1e0ff */
[----:B--2---:R-:W-:Y:S01]  /*d610*/  IMAD.X R3, RZ, RZ, R3, P0 ;  /* 0x000000ffff037224 */ /* 0x004fe200000e0603 */
[----:B------:R-:W-:-:S04]  /*d620*/  LOP3.LUT P0, RZ, R18, 0x80000, RZ, 0xc0, !PT ;  /* 0x0008000012ff7812 */ /* 0x000fc8000780c0ff */
[----:B------:R-:W-:Y:S01]  /*d630*/  LDGSTS.E.BYPASS.LTC128B.128 [R0+0xfa00], desc[UR48][R2.64], !P6 ;  /* 0x0fa0000002007fae */ /* 0x000fe2000f101d70 */
[----:B------:R-:W-:-:S13]  /*d640*/  LOP3.LUT P6, RZ, R18, 0x40000000, RZ, 0xc0, !PT ;  /* 0x4000000012ff7812 */ /* 0x000fda00078cc0ff */
[----:B------:R-:W-:Y:S01]  /*d650*/  LDGSTS.E.BYPASS.LTC128B.128 [R0+0x12200], desc[UR48][R2.64+0x40], !P6 ;  /* 0x1220004002007fae */ /* 0x000fe2000f101d70 */
[----:B------:R-:W-:-:S03]  /*d660*/  LOP3.LUT P6, RZ, R18, 0x20000000, RZ, 0xc0, !PT ;  /* 0x2000000012ff7812 */ /* 0x000fc600078cc0ff */
[----:B------:R1:W-:Y:S04]  /*d670*/  LDGSTS.E.BYPASS.LTC128B.128 [R0+0x14a00], desc[UR48][R2.64+0x80], !P0 ;  /* 0x14a0008002007fae */ /* 0x0003e8000c101d70 */
[----:B-1----:R-:W1:Y:S02]  /*d680*/  SHFL.IDX PT, R2, R10, 0x2, 0x1c1f ;  /* 0x005c1f000a027f89 */ /* 0x002e6400000e0000 */
[----:B-1----:R-:W-:-:S05]  /*d690*/  IADD3 R2, P0, R36, R2, RZ ;  /* 0x0000000224027210 */ /* 0x002fca0007f1e0ff */
[----:B------:R-:W-:Y:S02]  /*d6a0*/  IMAD.X R3, RZ, RZ, R24, P0 ;  /* 0x000000ffff037224 */ /* 0x000fe400000e0618 */
[----:B------:R-:W-:Y:S04]  /*d6b0*/  SHFL.IDX PT, R24, R9, 0x3, 0x1c1f ;  /* 0x007c1f0009187f89 */ /* 0x000fe800000e0000 */
[----:B------:R-:W-:Y:S04]  /*d6c0*/  LDGSTS.E.BYPASS.LTC128B.128 [R0+0x10200], desc[UR48][R2.64], !P6 ;  /* 0x1020000002007fae */ /* 0x000fe8000f101d70 */
[----:B------:R-:W-:Y:S04]  /*d6d0*/  LDGSTS.E.BYPASS.LTC128B.128 [R0+0x12a00], desc[UR48][R2.64+0x40], !P5 ;  /* 0x12a0004002007fae */ /* 0x000fe8000e901d70 */
[----:B------:R1:W-:Y:S04]  /*d6e0*/  LDGSTS.E.BYPASS.LTC128B.128 [R0+0x15200], desc[UR48][R2.64+0x80], !P4 ;  /* 0x1520008002007fae */ /* 0x0003e8000e101d70 */
[----:B-1----:R-:W1:Y:S02]  /*d6f0*/  SHFL.IDX PT, R2, R10, 0x3, 0x1c1f ;  /* 0x007c1f000a027f89 */ /* 0x002e6400000e0000 */
[----:B-1----:R-:W-:-:S05]  /*d700*/  IADD3 R2, P0, R36, R2, RZ ;  /* 0x0000000224027210 */ /* 0x002fca0007f1e0ff */
[----:B------:R-:W-:-:S05]  /*d710*/  IMAD.X R3, RZ, RZ, R24, P0 ;  /* 0x000000ffff037224 */ /* 0x000fca00000e0618 */
[----:B------:R1:W-:Y:S04]  /*d720*/  LDGSTS.E.BYPASS.LTC128B.128 [R0+0x10a00], desc[UR48][R2.64], !P3 ;  /* 0x10a0000002007fae */ /* 0x0003e8000d901d70 */
[----:B------:R1:W-:Y:S04]  /*d730*/  LDGSTS.E.BYPASS.LTC128B.128 [R0+0x13200], desc[UR48][R2.64+0x40], !P2 ;  /* 0x1320004002007fae */ /* 0x0003e8000d101d70 */
[----:B------:R1:W-:Y:S02]  /*d740*/  LDGSTS.E.BYPASS.LTC128B.128 [R0+0x15a00], desc[UR48][R2.64+0x80], !P1 ;  /* 0x15a0008002007fae */ /* 0x0003e4000c901d70 */
.L_x_3752:
[C---:B------:R-:W-:Y:S02]  /*d750*/  LOP3.LUT P3, RZ, R18.reuse, 0x10000000, RZ, 0xc0, !PT ;  /* 0x1000000012ff7812 */ /* 0x040fe4000786c0ff */
        /* <DEDUP_REMOVED lines=9> */
[----:B------:R1:W-:Y:S04]  /*d7f0*/  LDGSTS.E.BYPASS.LTC128B.128 [R0+0x13a00], desc[UR48][R2.64+0x40], !P2 ;  /* 0x13a0004002007fae */ /* 0x0003e8000d101d70 */
[----:B------:R1:W-:Y:S01]  /*d800*/  LDGSTS.E.BYPASS.LTC128B.128 [R0+0x16200], desc[UR48][R2.64+0x80], !P1 ;  /* 0x1620008002007fae */ /* 0x0003e2000c901d70 */
[----:B------:R-:W-:Y:S01]  /*d810*/  NOP ;  /* 0x0000000000007918 */ /* 0x000fe20000000000 */
.L_x_3681:
        /* <DEDUP_REMOVED lines=11> */
.L_x_3682:
[----:B------:R1:W-:Y:S01]  /*d8d0*/  SYNCS.ARRIVE.TRANS64.A1T0 RZ, [R4+URZ+0x33470], RZ ;  /* 0x033470ff04ff79a7 */ /* 0x0003e2000810003f */
[----:B------:R-:W-:Y:S05]  /*d8e0*/  @!P2 BRA `(.L_x_3683) ;  /* 0x000000000004a947 */ /* 0x000fea0003800000 */
[----:B------:R-:W-:Y:S01]  /*d8f0*/  BPT.TRAP 0x1 ;  /* 0x000000040000795c */ /* 0x000fe20000300000 */
.L_x_3683:
[----:B------:R-:W2:Y:S01]  /*d900*/  SYNCS.PHASECHK.TRANS64.TRYWAIT P0, [R4+URZ+0x33440], R28 ;  /* 0x0334401c040075a7 */ /* 0x000ea2000800017f */
[----:B------:R-:W-:Y:S04]  /*d910*/  BSSY B0, `(.L_x_3684) ;  /* 0x0000002000007945 */ /* 0x000fe80003800000 */
[----:B--2---:R-:W-:Y:S05]  /*d920*/  @!P0 BRA `(.L_x_3685) ;  /* 0x0000004400008947 */ /* 0x004fea0003800000 */
.L_x_3753:
[----:B------:R-:W-:Y:S05]  /*d930*/  BSYNC B0 ;  /* 0x0000000000007941 */ /* 0x000fea0003800000 */
.L_x_3684:
[----:B------:R3:W5:Y:S01]  /*d940*/  LDL R20, [R1+0xc] ;  /* 0x00000c0001147983 */ /* 0x0007620000100800 */
[----:B------:R-:W-:Y:S01]  /*d950*/  ULDC.64 UR4, c[0x0][0x300] ;  /* 0x0000c00000047ab9 */ /* 0x000fe20000000a00 */
[----:B------:R-:W-:Y:S01]  /*d960*/  ULDC.64 UR6, c[0x0][0x310] ;  /* 0x0000c40000067ab9 */ /* 0x000fe20000000a00 */
[----:B------:R-:W-:Y:S01]  /*d970*/  IMAD R2, R23, UR4, RZ ;  /* 0x0000000417027c24 */ /* 0x000fe2000f8e02ff */
[----:B------:R-:W-:Y:S01]  /*d980*/  ULDC.64 UR8, c[0x0][0x308] ;  /* 0x0000c20000087ab9 */ /* 0x000fe20000000a00 */
[----:B------:R-:W-:Y:S01]  /*d990*/  IMAD R26, R26, UR6, RZ ;  /* 0x000000061a1a7c24 */ /* 0x000fe2000f8e02ff */
[----:B------:R-:W-:Y:S01]  /*d9a0*/  ULDC.64 UR10, c[0x0][0x2e8] ;  /* 0x0000ba00000a7ab9 */ /* 0x000fe20000000a00 */
[C---:B------:R-:W-:Y:S02]  /*d9b0*/  IMAD R9, R7.reuse, UR5, R2 ;  /* 0x0000000507097c24 */ /* 0x040fe4000f8e0202 */
[----:B------:R-:W-:-:S04]  /*d9c0*/  IMAD.WIDE.U32 R2, R7, UR4, RZ ;  /* 0x0000000407027c25 */ /* 0x000fc8000f8e00ff */
[----:B------:R-:W-:Y:S02]  /*d9d0*/  IMAD.IADD R3, R3, 0x1, R9 ;  /* 0x0000000103037824 */ /* 0x000fe400078e0209 */
[C---:B------:R-:W-:Y:S02]  /*d9e0*/  IMAD R7, R5.reuse, UR7, R26 ;  /* 0x0000000705077c24 */ /* 0x040fe4000f8e021a */
[----:B------:R-:W-:-:S04]  /*d9f0*/  IMAD.WIDE.U32 R2, R5, UR6, R2 ;  /* 0x0000000605027c25 */ /* 0x000fc8000f8e0002 */
[----:B------:R-:W-:Y:S02]  /*da00*/  IMAD.IADD R3, R3, 0x1, R7 ;  /* 0x0000000103037824 */ /* 0x000fe400078e0207 */
[----:B------:R-:W-:Y:S02]  /*da10*/  IMAD R9, R34, UR8, RZ ;  /* 0x0000000822097c24 */ /* 0x000fe4000f8e02ff */
[----:B------:R-:W-:-:S04]  /*da20*/  IMAD.WIDE.U32 R2, R22, UR8, R2 ;  /* 0x0000000816027c25 */ /* 0x000fc8000f8e0002 */
[----:B------:R-:W-:Y:S01]  /*da30*/  IMAD R9, R22, UR9, R9 ;  /* 0x0000000916097c24 */ /* 0x000fe2000f8e0209 */
[----:B------:R-:W-:Y:S01]  /*da40*/  IADD3 R5, P0, R2, UR10, RZ ;  /* 0x0000000a02057c10 */ /* 0x000fe2000ff1e0ff */
[----:B------:R-:W-:Y:S02]  /*da50*/  IMAD R25, R25, UR4, RZ ;  /* 0x0000000419197c24 */ /* 0x000fe4000f8e02ff */
[----:B------:R-:W-:Y:S01]  /*da60*/  IMAD R27, R27, UR6, RZ ;  /* 0x000000061b1b7c24 */ /* 0x000fe2000f8e02ff */
[----:B------:R-:W-:Y:S01]  /*da70*/  IADD3.X R7, R3, UR11, R9, P0, !PT ;  /* 0x0000000b03077c10 */ /* 0x000fe200087fe409 */
[C---:B------:R-:W-:Y:S02]  /*da80*/  IMAD R25, R8.reuse, UR5, R25 ;  /* 0x0000000508197c24 */ /* 0x040fe4000f8e0219 */
[----:B------:R-:W-:Y:S01]  /*da90*/  IMAD.WIDE.U32 R2, R8, UR4, RZ ;  /* 0x0000000408027c25 */ /* 0x000fe2000f8e00ff */
[----:B------:R-:W-:-:S03]  /*daa0*/  UMOV UR4, 0xffffffff ;  /* 0xffffffff00047882 */ /* 0x000fc60000000000 */
[----:B------:R-:W-:Y:S02]  /*dab0*/  IMAD.IADD R3, R3, 0x1, R25 ;  /* 0x0000000103037824 */ /* 0x000fe400078e0219 */
[C---:B------:R-:W-:Y:S02]  /*dac0*/  IMAD R27, R6.reuse, UR7, R27 ;  /* 0x00000007061b7c24 */ /* 0x040fe4000f8e021b */
[----:B------:R-:W-:-:S04]  /*dad0*/  IMAD.WIDE.U32 R2, R6, UR6, R2 ;  /* 0x0000000606027c25 */ /* 0x000fc8000f8e0002 */
[----:B------:R-:W-:Y:S02]  /*dae0*/  IMAD.IADD R3, R3, 0x1, R27 ;  /* 0x0000000103037824 */ /* 0x000fe400078e021b */
[----:B------:R-:W-:-:S03]  /*daf0*/  IMAD.WIDE.U32 R2, R22, UR8, R2 ;  /* 0x0000000816027c25 */ /* 0x000fc6000f8e0002 */
[----:B------:R-:W-:-:S04]  /*db00*/  IADD3 R6, P0, R2, UR10, RZ ;  /* 0x0000000a02067c10 */ /* 0x000fc8000ff1e0ff */
[----:B------:R-:W-:Y:S01]  /*db10*/  IADD3.X R9, R9, UR11, R3, P0, !PT ;  /* 0x0000000b09097c10 */ /* 0x000fe200087fe403 */
[----:B---3--:R-:W-:Y:S08]  /*db20*/  BRA.DIV UR4, `(.L_x_3686) ;  /* 0x0000004204947947 */ /* 0x008ff0000b800000 */
[----:B------:R-:W3:Y:S01]  /*db30*/  SHFL.IDX PT, R14, R5, RZ, 0x1c1f ;  /* 0x001c1fff050e7589 */ /* 0x000ee200000e0000 */
[C---:B-----5:R-:W-:Y:S02]  /*db40*/  ISETP.GE.AND P2, PT, R20.reuse, 0x1, PT ;  /* 0x000000011400780c */ /* 0x060fe40003f46270 */
[C---:B------:R-:W-:Y:S01]  /*db50*/  ISETP.GE.AND P6, PT, R20.reuse, 0x21, PT ;  /* 0x000000211400780c */ /* 0x040fe20003fc6270 */
[----:B------:R-:W4:Y:S01]  /*db60*/  SHFL.IDX PT, R3, R7, RZ, 0x1c1f ;  /* 0x001c1fff07037589 */ /* 0x000f2200000e0000 */
[----:B------:R-:W-:Y:S02]  /*db70*/  ISETP.GE.AND P5, PT, R20, 0x41, PT ;  /* 0x000000411400780c */ /* 0x000fe40003fa6270 */
[C---:B------:R-:W-:Y:S01]  /*db80*/  LOP3.LUT P4, RZ, R18.reuse, 0x4, RZ, 0xc0, !PT ;  /* 0x0000000412ff7812 */ /* 0x040fe2000788c0ff */
[----:B------:R-:W-:Y:S01]  /*db90*/  SHFL.IDX PT, R8, R7, 0x1, 0x1c1f ;  /* 0x003c1f0007087f89 */ /* 0x000fe200000e0000 */
[C---:B------:R-:W-:Y:S02]  /*dba0*/  LOP3.LUT P3, RZ, R18.reuse, 0x2, RZ, 0xc0, !PT ;  /* 0x0000000212ff7812 */ /* 0x040fe4000786c0ff */
[----:B------:R-:W-:Y:S01]  /*dbb0*/  LOP3.LUT P1, RZ, R18, 0x1, RZ, 0xc0, !PT ;  /* 0x0000000112ff7812 */ /* 0x000fe2000782c0ff */
[----:B------:R-:W-:Y:S02]  /*dbc0*/  SHFL.IDX PT, R9, R9, RZ, 0x1c1f ;  /* 0x001c1fff09097589 */ /* 0x000fe400000e0000 */
[----:B---3--:R-:W-:-:S02]  /*dbd0*/  @P2 IADD3 R2, P0, R36, R14, RZ ;  /* 0x0000000e24022210 */ /* 0x008fc40007f1e0ff */
[----:B------:R-:W3:Y:S03]  /*dbe0*/  SHFL.IDX PT, R14, R5, 0x1, 0x1c1f ;  /* 0x003c1f00050e7f89 */ /* 0x000ee600000e0000 */
[----:B----4-:R-:W-:Y:S01]  /*dbf0*/  @P2 IMAD.X R3, RZ, RZ, R3, P0 ;  /* 0x000000ffff032224 */ /* 0x010fe200000e0603 */
[----:B------:R-:W-:Y:S02]  /*dc00*/  ISETP.GE.AND P2, PT, R20, 0x61, PT ;  /* 0x000000611400780c */ /* 0x000fe40003f46270 */
[----:B---3--:R-:W-:Y:S02]  /*dc10*/  @P6 IADD3 R11, P0, R36, R14, RZ ;  /* 0x0000000e240b6210 */ /* 0x008fe40007f1e0ff */
[----:B------:R-:W3:Y:S03]  /*dc20*/  SHFL.IDX PT, R14, R5, 0x2, 0x1c1f ;  /* 0x005c1f00050e7f89 */ /* 0x000ee600000e0000 */
[----:B------:R-:W-:-:S02]  /*dc30*/  @P6 IMAD.X R12, RZ, RZ, R8, P0 ;  /* 0x000000ffff0c6224 */ /* 0x000fc400000e0608 */
[----:B------:R-:W4:Y:S04]  /*dc40*/  SHFL.IDX PT, R8, R7, 0x2, 0x1c1f ;  /* 0x005c1f0007087f89 */ /* 0x000f2800000e0000 */
[----:B------:R-:W-:Y:S01]  /*dc50*/  SHFL.IDX PT, R7, R7, 0x3, 0x1c1f ;  /* 0x007c1f0007077f89 */ /* 0x000fe200000e0000 */
[----:B---3--:R-:W-:-:S03]  /*dc60*/  @P5 IADD3 R10, P0, R36, R14, RZ ;  /* 0x0000000e240a5210 */ /* 0x008fc60007f1e0ff */
[----:B------:R-:W3:Y:S02]  /*dc70*/  SHFL.IDX PT, R14, R5, 0x3, 0x1c1f ;  /* 0x007c1f00050e7f89 */ /* 0x000ee400000e0000 */
[----:B----4-:R-:W-:Y:S01]  /*dc80*/  @P5 IMAD.X R8, RZ, RZ, R8, P0 ;  /* 0x000000ffff085224 */ /* 0x010fe200000e0608 */
[----:B---3--:R-:W-:Y:S02]  /*dc90*/  @P2 IADD3 R5, P0, R36, R14, RZ ;  /* 0x0000000e24052210 */ /* 0x008fe40007f1e0ff */
[----:B------:R3:W4:Y:S03]  /*dca0*/  SHFL.IDX PT, R14, R6, RZ, 0x1c1f ;  /* 0x001c1fff060e7589 */ /* 0x00072600000e0000 */
[----:B------:R-:W-:Y:S01]  /*dcb0*/  @P2 IMAD.X R7, RZ, RZ, R7, P0 ;  /* 0x000000ffff072224 */ /* 0x000fe200000e0607 */
[----:B------:R-:W-:-:S13]  /*dcc0*/  ISETP.GE.AND P0, PT, R20, 0x1, PT ;  /* 0x000000011400780c */ /* 0x000fda0003f06270 */
[----:B------:R-:W-:Y:S04]  /*dcd0*/  @P0 LDGSTS.E.BYPASS.LTC128B.128 [R0+0x24200], desc[UR48][R2.64], !P4 ;  /* 0x2420000002000fae */ /* 0x000fe8000e101d70 */
[----:B------:R-:W-:Y:S04]  /*dce0*/  @P0 LDGSTS.E.BYPASS.LTC128B.128 [R0+0x26a00], desc[UR48][R2.64+0x40], !P3 ;  /* 0x26a0004002000fae */ /* 0x000fe8000d901d70 */
[----:B------:R0:W-:Y:S02]  /*dcf0*/  @P0 LDGSTS.E.BYPASS.LTC128B.128 [R0+0x29200], desc[UR48][R2.64+0x80], !P1 ;  /* 0x2920008002000fae */ /* 0x0001e4000c901d70 */
[----:B0-----:R-:W-:Y:S01]  /*dd00*/  @P6 IMAD.MOV.U32 R2, RZ, RZ, R11 ;  /* 0x000000ffff026224 */ /* 0x001fe200078e000b */
[----:B------:R-:W-:-:S05]  /*dd10*/  @P6 MOV R3, R12 ;  /* 0x0000000c00036202 */ /* 0x000fca0000000f00 */
[----:B------:R-:W-:Y:S04]  /*dd20*/  @P6 LDGSTS.E.BYPASS.LTC128B.128 [R0+0x24a00], desc[UR48][R2.64], !P4 ;  /* 0x24a0000002006fae */ /* 0x000fe8000e101d70 */
[----:B------:R-:W-:Y:S04]  /*dd30*/  @P6 LDGSTS.E.BYPASS.LTC128B.128 [R0+0x27200], desc[UR48][R2.64+0x40], !P3 ;  /* 0x2720004002006fae */ /* 0x000fe8000d901d70 */
[----:B------:R0:W-:Y:S02]  /*dd40*/  @P6 LDGSTS.E.BYPASS.LTC128B.128 [R0+0x29a00], desc[UR48][R2.64+0x80], !P1 ;  /* 0x29a0008002006fae */ /* 0x0001e4000c901d70 */
[----:B0-----:R-:W-:-:S02]  /*dd50*/  @P5 IMAD.MOV.U32 R2, RZ, RZ, R10 ;  /* 0x000000ffff025224 */ /* 0x001fc400078e000a */
[----:B------:R-:W-:-:S05]  /*dd60*/  @P5 IMAD.MOV.U32 R3, RZ, RZ, R8 ;  /* 0x000000ffff035224 */ /* 0x000fca00078e0008 */
[----:B------:R-:W-:Y:S04]  /*dd70*/  @P5 LDGSTS.E.BYPASS.LTC128B.128 [R0+0x25200], desc[UR48][R2.64], !P4 ;  /* 0x2520000002005fae */ /* 0x000fe8000e101d70 */
[----:B------:R-:W-:Y:S04]  /*dd80*/  @P5 LDGSTS.E.BYPASS.LTC128B.128 [R0+0x27a00], desc[UR48][R2.64+0x40], !P3 ;  /* 0x27a0004002005fae */ /* 0x000fe8000d901d70 */
[----:B------:R0:W-:Y:S02]  /*dd90*/  @P5 LDGSTS.E.BYPASS.LTC128B.128 [R0+0x2a200], desc[UR48][R2.64+0x80], !P1 ;  /* 0x2a20008002005fae */ /* 0x0001e4000c901d70 */
[----:B0-----:R-:W-:-:S02]  /*dda0*/  @P2 IMAD.MOV.U32 R2, RZ, RZ, R5 ;  /* 0x000000ffff022224 */ /* 0x001fc400078e0005 */
[----:B------:R-:W-:-:S05]  /*ddb0*/  @P2 IMAD.MOV.U32 R3, RZ, RZ, R7 ;  /* 0x000000ffff032224 */ /* 0x000fca00078e0007 */
[----:B------:R3:W-:Y:S04]  /*ddc0*/  @P2 LDGSTS.E.BYPASS.LTC128B.128 [R0+0x25a00], desc[UR48][R2.64], !P4 ;  /* 0x25a0000002002fae */ /* 0x0007e8000e101d70 */
[----:B------:R3:W-:Y:S04]  /*ddd0*/  @P2 LDGSTS.E.BYPASS.LTC128B.128 [R0+0x28200], desc[UR48][R2.64+0x40], !P3 ;  /* 0x2820004002002fae */ /* 0x0007e8000d901d70 */
[----:B----4-:R3:W-:Y:S02]  /*dde0*/  @P2 LDGSTS.E.BYPASS.LTC128B.128 [R0+0x2aa00], desc[UR48][R2.64+0x80], !P1 ;  /* 0x2aa0008002002fae */ /* 0x0107e4000c901d70 */
.L_x_3765:
[----:B------:R-:W-:Y:S01]  /*ddf0*/  ISETP.GE.AND P0, PT, R20, 0x81, PT ;  /* 0x000000811400780c */ /* 0x000fe20003f06270 */
[----:B------:R-:W-:-:S12]  /*de00*/  BSSY B0, `(.L_x_3687) ;  /* 0x000000d000007945 */ /* 0x000fd80003800000 */
[----:B------:R-:W-:Y:S05]  /*de10*/  @!P0 BRA `(.L_x_3688) ;  /* 0x00000000002c8947 */ /* 0x000fea0003800000 */
[C---:B------:R-:W-:Y:S02]  /*de20*/  LOP3.LUT P3, RZ, R18.reuse, 0x4, RZ, 0xc0, !PT ;  /* 0x0000000412ff7812 */ /* 0x040fe4000786c0ff */
[C---:B------:R-:W-:Y:S02]  /*de30*/  LOP3.LUT P2, RZ, R18.reuse, 0x2, RZ, 0xc0, !PT ;  /* 0x0000000212ff7812 */ /* 0x040fe4000784c0ff */
[----:B------:R-:W-:Y:S02]  /*de40*/  LOP3.LUT P1, RZ, R18, 0x1, RZ, 0xc0, !PT ;  /* 0x0000000112ff7812 */ /* 0x000fe4000782c0ff */
[----:B---3--:R-:W-:-:S05]  /*de50*/  IADD3 R2, P0, R36, R14, RZ ;  /* 0x0000000e24027210 */ /* 0x008fca0007f1e0ff */
[----:B------:R-:W-:-:S05]  /*de60*/  IMAD.X R3, RZ, RZ, R9, P0 ;  /* 0x000000ffff037224 */ /* 0x000fca00000e0609 */
[----:B------:R-:W-:Y:S01]  /*de70*/  @!PT LDS RZ, [RZ] ;  /* 0x00000000fffff984 */ /* 0x000fe20000000800 */
[----:B------:R-:W-:Y:S01]  /*de80*/  @!PT LDS RZ, [RZ] ;  /* 0x00000000fffff984 */ /* 0x000fe20000000800 */
[----:B------:R-:W-:Y:S01]  /*de90*/  @!PT LDS RZ, [RZ] ;  /* 0x00000000fffff984 */ /* 0x000fe20000000800 */
[----:B------:R0:W-:Y:S04]  /*dea0*/  LDGSTS.E.BYPASS.LTC128B.128 [R0+0x26200], desc[UR48][R2.64], !P3 ;  /* 0x2620000002007fae */ /* 0x0001e8000d901d70 */
[----:B------:R0:W-:Y:S04]  /*deb0*/  LDGSTS.E.BYPASS.LTC128B.128 [R0+0x28a00], desc[UR48][R2.64+0x40], !P2 ;  /* 0x28a0004002007fae */ /* 0x0001e8000d101d70 */
[----:B------:R0:W-:Y:S02]  /*dec0*/  LDGSTS.E.BYPASS.LTC128B.128 [R0+0x2b200], desc[UR48][R2.64+0x80], !P1 ;  /* 0x2b20008002007fae */ /* 0x0001e4000c901d70 */
.L_x_3688:
[----:B------:R-:W-:Y:S05]  /*ded0*/  BSYNC B0 ;  /* 0x0000000000007941 */ /* 0x000fea0003800000 */
.L_x_3687:
[----:B------:R-:W-:Y:S01]  /*dee0*/  NOP ;  /* 0x0000000000007918 */ /* 0x000fe20000000000 */
[----:B------:R-:W-:-:S13]  /*def0*/  PLOP3.LUT P0, PT, PT, PT, PT, 0x80, 0x0 ;  /* 0x000000000000781c */ /* 0x000fda0003f0f070 */
.L_x_3689:
[----:B------:R-:W-:Y:S02]  /*df00*/  PLOP3.LUT P1, PT, P1, P0, PT, 0xa2, 0x0 ;  /* 0x000000000000781c */ /* 0x000fe40000f21472 */
[----:B------:R-:W-:-:S08]  /*df10*/  @P0 R2UR P1, UR4, R4 ;  /* 0x00000000040402ca */ /* 0x000fd00000020000 */
[----:B------:R-:W-:-:S05]  /*df20*/  @P0 PLOP3.LUT P0, PT, P1, PT, PT, 0x80, 0x0 ;  /* 0x000000000000081c */ /* 0x000fca0000f0f070 */
[----:B------:R-:W-:Y:S01]  /*df30*/  @!P1 SYNCS.ARRIVE.TRANS64.RED.A0T1 RZ, [UR4+0x33430], RZ ;  /* 0x033430ffffff99a7 */ /* 0x000fe20008200404 */
[----:B------:R-:W-:Y:S07]  /*df40*/  @!P1 ARRIVES.LDGSTSBAR.64.TRANSCNT [UR4+0x33430] ;  /* 0x03343000ff0099b0 */ /* 0x000fee0008000a84 */
[----:B------:R-:W-:Y:S05]  /*df50*/  @P0 BRA.U.ANY `(.L_x_3689) ;  /* 0xfffffffd00e80947 */ /* 0x000fea000393ffff */
[----:B------:R-:W-:Y:S01]  /*df60*/  NOP ;  /* 0x0000000000007918 */ /* 0x000fe20000000000 */
[----:B0--3--:R-:W-:-:S05]  /*df70*/  IMAD.U32 R0, RZ, RZ, UR46 ;  /* 0x0000002eff007e24 */ /* 0x009fca000f8e00ff */
[----:B------:R-:W-:-:S13]  /*df80*/  ISETP.NE.AND P2, PT, R0, 0x3, PT ;  /* 0x000000030000780c */ /* 0x000fda0003f45270 */
[----:B------:R-:W-:Y:S05]  /*df90*/  @!P2 BRA `(.L_x_3690) ;  /* 0x000000000004a947 */ /* 0x000fea0003800000 */
[----:B------:R-:W-:Y:S01]  /*dfa0*/  BPT.TRAP 0x1 ;  /* 0x000000040000795c */ /* 0x000fe20000300000 */
.L_x_3690:
[----:B------:R0:W-:Y:S02]  /*dfb0*/  SYNCS.ARRIVE.TRANS64.A1T0 RZ, [R4+URZ+0x33430], RZ ;  /* 0x033430ff04ff79a7 */ /* 0x0001e4000810003f */
[----:B------:R-:W-:Y:S05]  /*dfc0*/  WARPSYNC.ALL ;  /* 0x0000000000007948 */ /* 0x000fea0003800000 */
[----:B------:R-:W-:-:S04]  /*dfd0*/  UIADD3 UR4, UR41, 0x1e200, URZ ;  /* 0x0001e20029047890 */ /* 0x000fc8000fffe03f */
[----:B------:R-:W-:Y:S01]  /*dfe0*/  ULOP3.LUT UP0, URZ, UR4, 0x1bf, URZ, 0xc0, !UPT ;  /* 0x000001bf043f7892 */ /* 0x000fe2000f80c03f */
[----:B------:R-:W-:Y:S05]  /*dff0*/  BAR.SYNC.DEFER_BLOCKING 0x8, 0x180 ;  /* 0x0206000000007b1d */ /* 0x000fea0000010000 */
[----:B------:R-:W-:-:S13]  /*e000*/  PLOP3.LUT P0, PT, PT, PT, UP0, 0x80, 0x0 ;  /* 0x000000000000781c */ /* 0x000fda0003f0f008 */
[----:B------:R-:W-:Y:S05]  /*e010*/  @!P0 BRA `(.L_x_3691) ;  /* 0x0000000000408947 */ /* 0x000fea0003800000 */
[----:B------:R-:W-:Y:S01]  /*e020*/  MOV R2, 0x0 ;  /* 0x0000000000027802 */ /* 0x000fe20000000f00 */
[----:B------:R-:W-:Y:S01]  /*e030*/  ULDC.64 UR6, c[0x4][0x1b0] ;  /* 0x01006c0000067ab9 */ /* 0x000fe20000000a00 */
[----:B------:R-:W-:Y:S01]  /*e040*/  ULDC.64 UR8, c[0x4][0x1b8] ;  /* 0x01006e0000087ab9 */ /* 0x000fe20000000a00 */
[----:B------:R-:W-:Y:S01]  /*e050*/  ULDC.64 UR4, c[0x4][0xd0] ;  /* 0x0100340000047ab9 */ /* 0x000fe20000000a00 */
[----:B012---:R-:W-:Y:S01]  /*e060*/  IMAD.U32 R4, RZ, RZ, UR6 ;  /* 0x00000006ff047e24 */ /* 0x007fe2000f8e00ff */
        /* <DEDUP_REMOVED lines=10> */
[----:B0-----:R-:W-:Y:S05]  /*e110*/  CALL.ABS.NOINC R2 ;  /* 0x0000000002007343 */ /* 0x001fea0003c00000 */
.L_x_3691:
[----:B------:R3:W5:Y:S01]  /*e120*/  LDL R8, [R1+0x18] ;  /* 0x0000180001087983 */ /* 0x0007620000100800 */
[----:B------:R-:W4:Y:S01]  /*e130*/  LDC R6, c[0x0][0x448] ;  /* 0x00011200ff067b82 */ /* 0x000f220000000800 */
[----:B------:R-:W-:Y:S01]  /*e140*/  IMAD R5, RZ, RZ, -UR43 ;  /* 0x8000002bff057e24 */ /* 0x000fe2000f8e02ff */
[C---:B------:R-:W-:Y:S01]  /*e150*/  LOP3.LUT P3, RZ, R18.reuse, 0x1000, RZ, 0xc0, !PT ;  /* 0x0000100012ff7812 */ /* 0x040fe2000786c0ff */
[----:B------:R-:W0:Y:S01]  /*e160*/  S2R R20, SR_TID.X ;  /* 0x0000000000147919 */ /* 0x000e220000002100 */
[C---:B------:R-:W-:Y:S01]  /*e170*/  LOP3.LUT P4, RZ, R18.reuse, 0x800, RZ, 0xc0, !PT ;  /* 0x0000080012ff7812 */ /* 0x040fe2000788c0ff */
[----:B------:R-:W-:Y:S01]  /*e180*/  ULDC.64 UR8, c[0x0][0x2d8] ;  /* 0x0000b60000087ab9 */ /* 0x000fe20000000a00 */
[----:B------:R-:W-:Y:S02]  /*e190*/  LOP3.LUT P5, RZ, R18, 0x400, RZ, 0xc0, !PT ;  /* 0x0000040012ff7812 */ /* 0x000fe400078ac0ff */
[----:B------:R-:W1:Y:S01]  /*e1a0*/  LDC R2, c[0x0][0xc38] ;  /* 0x00030e00ff027b82 */ /* 0x000e620000000800 */
[----:B----4-:R-:W-:-:S02]  /*e1b0*/  ISETP.NE.AND P0, PT, R6, 0x1, PT ;  /* 0x000000010600780c */ /* 0x010fc40003f05270 */
[----:B------:R-:W-:Y:S02]  /*e1c0*/  R2UR UR6, R34 ;  /* 0x00000000220672ca */ /* 0x000fe400000e0000 */
[C---:B------:R-:W-:Y:S02]  /*e1d0*/  R2UR UR7, R22.reuse ;  /* 0x00000000160772ca */ /* 0x040fe400000e0000 */
[----:B------:R-:W-:Y:S01]  /*e1e0*/  R2UR UR4, R22 ;  /* 0x00000000160472ca */ /* 0x000fe200000e0000 */
[----:B-1----:R-:W-:Y:S01]  /*e1f0*/  IMAD R5, R2, R5, UR38 ;  /* 0x0000002602057e24 */ /* 0x002fe2000f8e0205 */
[----:B0-----:R-:W-:Y:S01]  /*e200*/  SHF.R.U32.HI R21, RZ, 0x2, R20 ;  /* 0x00000002ff157819 */ /* 0x001fe20000011614 */
[----:B------:R-:W-:-:S04]  /*e210*/  IMAD.SHL.U32 R20, R20, 0x20, RZ ;  /* 0x0000002014147824 */ /* 0x000fc800078e00ff */
[----:B------:R-:W0:Y:S01]  /*e220*/  @P0 LDC R0, c[0x0][0x44c] ;  /* 0x00011300ff000b82 */ /* 0x000e220000000800 */
[----:B------:R-:W-:Y:S01]  /*e230*/  IMAD.SHL.U32 R5, R5, 0x80, RZ ;  /* 0x0000008005057824 */ /* 0x000fe200078e00ff */
[----:B------:R-:W-:-:S04]  /*e240*/  LOP3.LUT R21, R21, 0x1f, RZ, 0xc0, !PT ;  /* 0x0000001f15157812 */ /* 0x000fc800078ec0ff */
[----:B------:R-:W-:Y:S02]  /*e250*/  LOP3.LUT R20, R21, 0x60, R20, 0xf8, !PT ;  /* 0x0000006015147812 */ /* 0x000fe400078ef814 */
[----:B------:R-:W1:Y:S01]  /*e260*/  @P0 LDC R3, c[0x0][0x450] ;  /* 0x00011400ff030b82 */ /* 0x000e620000000800 */
[----:B------:R-:W-:Y:S01]  /*e270*/  UIMAD UR6, UR6, UR8, URZ ;  /* 0x00000008060672a4 */ /* 0x000fe2000f8e023f */
[----:B--2---:R-:W-:Y:S01]  /*e280*/  LOP3.LUT R4, R20, R5, RZ, 0xfc, !PT ;  /* 0x0000000514047212 */ /* 0x004fe200078efcff */
[----:B------:R-:W-:Y:S02]  /*e290*/  UIMAD.WIDE.U32 UR4, UR4, UR8, URZ ;  /* 0x00000008040472a5 */ /* 0x000fe4000f8e003f */
[----:B------:R-:W-:Y:S02]  /*e2a0*/  UIMAD UR7, UR7, UR9, UR6 ;  /* 0x00000009070772a4 */ /* 0x000fe4000f8e0206 */
[----:B------:R-:W-:Y:S01]  /*e2b0*/  USHF.R.S32.HI UR6, URZ, 0x1f, UR44 ;  /* 0x0000001f3f067899 */ /* 0x000fe2000801142c */
[----:B------:R-:W2:Y:S01]  /*e2c0*/  S2R R20, SR_TID.X ;  /* 0x0000000000147919 */ /* 0x000ea20000002100 */
[----:B------:R-:W-:Y:S01]  /*e2d0*/  ULDC.64 UR8, c[0x0][0x2e0] ;  /* 0x0000b80000087ab9 */ /* 0x000fe20000000a00 */
[----:B------:R-:W-:Y:S01]  /*e2e0*/  IMAD.MOV.U32 R2, RZ, RZ, R4 ;  /* 0x000000ffff027224 */ /* 0x000fe200078e0004 */
[----:B------:R-:W-:Y:S01]  /*e2f0*/  UIADD3 UR5, UR5, UR7, URZ ;  /* 0x0000000705057290 */ /* 0x000fe2000fffe03f */
[----:B0-----:R-:W-:Y:S01]  /*e300*/  @P0 IMAD.HI.U32 R0, R4, R0, RZ ;  /* 0x0000000004000227 */ /* 0x001fe200078e00ff */
[----:B------:R-:W-:-:S02]  /*e310*/  UIMAD UR6, UR6, UR8, URZ ;  /* 0x00000008060672a4 */ /* 0x000fc4000f8e023f */
[----:B------:R-:W-:Y:S02]  /*e320*/  UIMAD.WIDE.U32 UR4, UR44, UR8, UR4 ;  /* 0x000000082c0472a5 */ /* 0x000fe4000f8e0004 */
[----:B-1----:R-:W-:Y:S01]  /*e330*/  @P0 SHF.R.U32.HI R2, RZ, R3, R0 ;  /* 0x00000003ff020219 */ /* 0x002fe20000011600 */
[----:B------:R-:W-:-:S03]  /*e340*/  UIMAD UR6, UR44, UR9, UR6 ;  /* 0x000000092c0672a4 */ /* 0x000fc6000f8e0206 */
[--C-:B------:R-:W-:Y:S01]  /*e350*/  SHF.R.S32.HI R0, RZ, 0x1f, R2.reuse ;  /* 0x0000001fff007819 */ /* 0x100fe20000011402 */
[----:B------:R-:W-:Y:S01]  /*e360*/  IMAD.MOV R7, RZ, RZ, -R2 ;  /* 0x000000ffff077224 */ /* 0x000fe200078e0a02 */
[----:B------:R-:W-:Y:S01]  /*e370*/  ULDC.64 UR8, c[0x0][0x2d0] ;  /* 0x0000b40000087ab9 */ /* 0x000fe20000000a00 */
[----:B------:R-:W-:Y:S01]  /*e380*/  UIADD3 UR5, UR5, UR6, URZ ;  /* 0x0000000605057290 */ /* 0x000fe2000fffe03f */
[----:B------:R-:W-:Y:S02]  /*e390*/  IMAD.U32 R11, RZ, RZ, UR8 ;  /* 0x00000008ff0b7e24 */ /* 0x000fe4000f8e00ff */
[----:B------:R-:W-:Y:S02]  /*e3a0*/  IMAD R3, R0, UR8, RZ ;  /* 0x0000000800037c24 */ /* 0x000fe4000f8e02ff */
        /* <DEDUP_REMOVED lines=9> */
[----:B------:R-:W-:Y:S02]  /*e440*/  ULDC.64 UR4, c[0x0][0x280] ;  /* 0x0000a00000047ab9 */ /* 0x000fe40000000a00 */
[----:B------:R-:W-:Y:S01]  /*e450*/  IADD3 R0, P0, R2, UR4, RZ ;  /* 0x0000000402007c10 */ /* 0x000fe2000ff1e0ff */
[----:B------:R-:W-:Y:S01]  /*e460*/  UMOV UR4, 0xffffffff ;  /* 0xffffffff00047882 */ /* 0x000fe20000000000 */
[----:B--2---:R-:W-:Y:S02]  /*e470*/  SHF.R.U32.HI R10, RZ, 0x2, R20 ;  /* 0x00000002ff0a7819 */ /* 0x004fe40000011614 */
[----:B------:R-:W-:Y:S02]  /*e480*/  IADD3.X R4, R3, UR5, R7, P0, !PT ;  /* 0x0000000503047c10 */ /* 0x000fe400087fe407 */
[----:B------:R-:W-:Y:S01]  /*e490*/  LOP3.LUT R10, R10, 0x1f, RZ, 0xc0, !PT ;  /* 0x0000001f0a0a7812 */ /* 0x000fe200078ec0ff */
[----:B---3--:R-:W-:Y:S06]  /*e4a0*/  BRA.DIV UR4, `(.L_x_3692) ;  /* 0x0000003e04e07947 */ /* 0x008fec000b800000 */
        /* <DEDUP_REMOVED lines=10> */
[----:B-----5:R-:W-:Y:S04]  /*e550*/  @!P1 LDGSTS.E.BYPASS.LTC128B.128 [R8+0x1e200], desc[UR48][R2.64], !P3 ;  /* 0x1e20000002089fae */ /* 0x020fe8000d901d70 */
[----:B------:R-:W-:Y:S04]  /*e560*/  @!P1 LDGSTS.E.BYPASS.LTC128B.128 [R8+0x20200], desc[UR48][R2.64+0x40], !P4 ;  /* 0x2020004002089fae */ /* 0x000fe8000e101d70 */
[----:B------:R1:W-:Y:S01]  /*e570*/  @!P1 LDGSTS.E.BYPASS.LTC128B.128 [R8+0x22200], desc[UR48][R2.64+0x80], !P5 ;  /* 0x2220008002089fae */ /* 0x0003e2000e901d70 */
[----:B------:R-:W-:-:S13]  /*e580*/  ISETP.GE.AND P1, PT, R7, UR40, PT ;  /* 0x0000002807007c0c */ /* 0x000fda000bf26270 */
[----:B0-----:R-:W-:-:S05]  /*e590*/  @!P1 IADD3 R14, P0, R36, R14, RZ ;  /* 0x0000000e240e9210 */ /* 0x001fca0007f1e0ff */
[----:B------:R-:W-:Y:S02]  /*e5a0*/  @!P1 IMAD.X R7, RZ, RZ, R6, P0 ;  /* 0x000000ffff079224 */ /* 0x000fe400000e0606 */
[----:B-1----:R-:W-:Y:S01]  /*e5b0*/  @!P1 IMAD.MOV.U32 R2, RZ, RZ, R14 ;  /* 0x000000ffff029224 */ /* 0x002fe200078e000e */
[----:B------:R-:W-:Y:S01]  /*e5c0*/  SHFL.IDX PT, R6, R4, 0x2, 0x1c1f ;  /* 0x005c1f0004067f89 */ /* 0x000fe200000e0000 */
[----:B------:R-:W-:Y:S01]  /*e5d0*/  @!P1 IMAD.MOV.U32 R3, RZ, RZ, R7 ;  /* 0x000000ffff039224 */ /* 0x000fe200078e0007 */
[----:B------:R-:W-:Y:S02]  /*e5e0*/  IADD3 R7, R5, 0x40, RZ ;  /* 0x0000004005077810 */ /* 0x000fe40007ffe0ff */
[----:B------:R-:W0:Y:S04]  /*e5f0*/  SHFL.IDX PT, R14, R0, 0x2, 0x1c1f ;  /* 0x005c1f00000e7f89 */ /* 0x000e2800000e0000 */
[----:B------:R-:W-:Y:S04]  /*e600*/  @!P1 LDGSTS.E.BYPASS.LTC128B.128 [R8+0x1ea00], desc[UR48][R2.64], !P3 ;  /* 0x1ea0000002089fae */ /* 0x000fe8000d901d70 */
[----:B------:R-:W-:Y:S04]  /*e610*/  @!P1 LDGSTS.E.BYPASS.LTC128B.128 [R8+0x20a00], desc[UR48][R2.64+0x40], !P4 ;  /* 0x20a0004002089fae */ /* 0x000fe8000e101d70 */
[----:B------:R1:W-:Y:S01]  /*e620*/  @!P1 LDGSTS.E.BYPASS.LTC128B.128 [R8+0x22a00], desc[UR48][R2.64+0x80], !P5 ;  /* 0x22a0008002089fae */ /* 0x0003e2000e901d70 */
[----:B------:R-:W-:-:S13]  /*e630*/  ISETP.GE.AND P1, PT, R7, UR40, PT ;  /* 0x0000002807007c0c */ /* 0x000fda000bf26270 */
[----:B0-----:R-:W-:-:S05]  /*e640*/  @!P1 IADD3 R14, P0, R36, R14, RZ ;  /* 0x0000000e240e9210 */ /* 0x001fca0007f1e0ff */
[----:B------:R-:W-:Y:S02]  /*e650*/  @!P1 IMAD.X R7, RZ, RZ, R6, P0 ;  /* 0x000000ffff079224 */ /* 0x000fe400000e0606 */
[----:B-1----:R-:W-:Y:S01]  /*e660*/  @!P1 IMAD.MOV.U32 R2, RZ, RZ, R14 ;  /* 0x000000ffff029224 */ /* 0x002fe200078e000e */
[----:B------:R0:W1:Y:S01]  /*e670*/  SHFL.IDX PT, R6, R4, 0x3, 0x1c1f ;  /* 0x007c1f0004067f89 */ /* 0x00006200000e0000 */
[----:B------:R-:W-:-:S03]  /*e680*/  @!P1 IMAD.MOV.U32 R3, RZ, RZ, R7 ;  /* 0x000000ffff039224 */ /* 0x000fc600078e0007 */
[----:B------:R0:W2:Y:S04]  /*e690*/  SHFL.IDX PT, R14, R0, 0x3, 0x1c1f ;  /* 0x007c1f00000e7f89 */ /* 0x0000a800000e0000 */
[----:B------:R0:W-:Y:S04]  /*e6a0*/  @!P1 LDGSTS.E.BYPASS.LTC128B.128 [R8+0x1f200], desc[UR48][R2.64], !P3 ;  /* 0x1f20000002089fae */ /* 0x0001e8000d901d70 */
[----:B------:R0:W-:Y:S04]  /*e6b0*/  @!P1 LDGSTS.E.BYPASS.LTC128B.128 [R8+0x21200], desc[UR48][R2.64+0x40], !P4 ;  /* 0x2120004002089fae */ /* 0x0001e8000e101d70 */
[----:B------:R0:W-:Y:S02]  /*e6c0*/  @!P1 LDGSTS.E.BYPASS.LTC128B.128 [R8+0x23200], desc[UR48][R2.64+0x80], !P5 ;  /* 0x2320008002089fae */ /* 0x0001e4000e901d70 */
.L_x_3774:
        /* <DEDUP_REMOVED lines=20> */
.L_x_3775:
[----:B0-----:R-:W-:-:S05]  /*e810*/  IMAD.U32 R0, RZ, RZ, UR39 ;  /* 0x00000027ff007e24 */ /* 0x001fca000f8e00ff */
[----:B------:R-:W-:-:S13]  /*e820*/  ISETP.GE.AND P0, PT, R0, 0xa1, PT ;  /* 0x000000a10000780c */ /* 0x000fda0003f06270 */
[----:B------:R-:W-:Y:S05]  /*e830*/  @!P0 BRA `(.L_x_3694) ;  /* 0x0000001800e48947 */ /* 0x000fea0003800000 */
[----:B------:R-:W-:Y:S02]  /*e840*/  IMAD.MOV.U32 R24, RZ, RZ, R33 ;  /* 0x000000ffff187224 */ /* 0x000fe400078e0021 */
[----:B------:R-:W-:Y:S02]  /*e850*/  IMAD.MOV.U32 R23, RZ, RZ, R30 ;  /* 0x000000ffff177224 */ /* 0x000fe400078e001e */
[----:B------:R-:W-:-:S07]  /*e860*/  IMAD.U32 R31, RZ, RZ, UR42 ;  /* 0x0000002aff1f7e24 */ /* 0x000fce000f8e00ff */
.L_x_3714:
[----:B------:R-:W2:Y:S01]  /*e870*/  LDL R5, [R1+0x4] ;  /* 0x0000040001057983 */ /* 0x000ea20000100800 */
[----:B0-----:R-:W0:Y:S01]  /*e880*/  LDC R3, c[0x0][0x430] ;  /* 0x00010c00ff037b82 */ /* 0x001e220000000800 */
[----:B------:R-:W-:Y:S01]  /*e890*/  ULDC.64 UR4, c[0x0][0x428] ;  /* 0x00010a0000047ab9 */ /* 0x000fe20000000a00 */
[----:B------:R-:W-:Y:S01]  /*e8a0*/  ULDC.64 UR6, c[0x0][0x418] ;  /* 0x0001060000067ab9 */ /* 0x000fe20000000a00 */
[----:B------:R-:W3:Y:S01]  /*e8b0*/  LDL R4, [R1] ;  /* 0x0000000001047983 */ /* 0x000ee20000100800 */
[----:B-1----:R-:W1:Y:S01]  /*e8c0*/  S2R R0, SR_TID.X ;  /* 0x0000000000007919 */ /* 0x002e620000002100 */
[----:B0-----:R-:W-:-:S13]  /*e8d0*/  ISETP.NE.AND P1, PT, R3, 0x1, PT ;  /* 0x000000010300780c */ /* 0x001fda0003f25270 */
[----:B------:R-:W0:Y:S01]  /*e8e0*/  @P1 LDC R3, c[0x0][0x438] ;  /* 0x00010e00ff031b82 */ /* 0x000e220000000800 */
[----:B-1----:R-:W-:Y:S01]  /*e8f0*/  SHF.R.U32.HI R2, RZ, 0x2, R0 ;  /* 0x00000002ff027819 */ /* 0x002fe20000011600 */
[----:B------:R-:W-:-:S03]  /*e900*/  IMAD.SHL.U32 R0, R0, 0x20, RZ ;  /* 0x0000002000007824 */ /* 0x000fc600078e00ff */
[----:B------:R-:W-:-:S04]  /*e910*/  LOP3.LUT R2, R2, 0x1f, RZ, 0xc0, !PT ;  /* 0x0000001f02027812 */ /* 0x000fc800078ec0ff */
[----:B------:R-:W-:Y:S02]  /*e920*/  LOP3.LUT R0, R2, 0x60, R0, 0xf8, !PT ;  /* 0x0000006002007812 */ /* 0x000fe400078ef800 */
[----:B------:R-:W1:Y:S01]  /*e930*/  @P1 LDC R2, c[0x0][0x434] ;  /* 0x00010d00ff021b82 */ /* 0x000e620000000800 */
[----:B--2---:R-:W-:-:S04]  /*e940*/  IMAD R10, R31, 0xa0, R5 ;  /* 0x000000a01f0a7824 */ /* 0x004fc800078e0205 */
[----:B------:R-:W-:-:S04]  /*e950*/  IMAD.IADD R7, R0, 0x1, R10 ;  /* 0x0000000100077824 */ /* 0x000fc800078e020a */
[----:B-1----:R-:W-:-:S04]  /*e960*/  @P1 IMAD.HI.U32 R2, R7, R2, RZ ;  /* 0x0000000207021227 */ /* 0x002fc800078e00ff */
[----:B------:R-:W-:Y:S01]  /*e970*/  IMAD.MOV.U32 R0, RZ, RZ, R7 ;  /* 0x000000ffff007224 */ /* 0x000fe200078e0007 */
[----:B0-----:R-:W-:Y:S01]  /*e980*/  @P1 SHF.R.U32.HI R0, RZ, R3, R2 ;  /* 0x00000003ff001219 */ /* 0x001fe20000011602 */
[----:B---3--:R-:W-:-:S03]  /*e990*/  IMAD R5, R4, UR4, RZ ;  /* 0x0000000404057c24 */ /* 0x008fc6000f8e02ff */
[--C-:B------:R-:W-:Y:S01]  /*e9a0*/  SHF.R.S32.HI R3, RZ, 0x1f, R0.reuse ;  /* 0x0000001fff037819 */ /* 0x100fe20000011400 */
[----:B------:R-:W-:Y:S02]  /*e9b0*/  IMAD.MOV.U32 R2, RZ, RZ, R0 ;  /* 0x000000ffff027224 */ /* 0x000fe400078e0000 */
[C---:B------:R-:W-:Y:S02]  /*e9c0*/  IMAD R4, R32.reuse, UR5, R5 ;  /* 0x0000000520047c24 */ /* 0x040fe4000f8e0205 */
[----:B------:R-:W-:Y:S01]  /*e9d0*/  IMAD.WIDE.U32 R2, R32, UR4, R2 ;  /* 0x0000000420027c25 */ /* 0x000fe2000f8e0002 */
[----:B------:R-:W0:Y:S04]  /*e9e0*/  @P1 LDC R5, c[0x0][0x438] ;  /* 0x00010e00ff051b82 */ /* 0x000e280000000800 */
[----:B------:R-:W-:-:S02]  /*e9f0*/  IADD3 R3, R4, R3, RZ ;  /* 0x0000000304037210 */ /* 0x000fc40007ffe0ff */
[----:B------:R-:W-:-:S04]  /*ea00*/  LEA R8, P0, R2, UR6, 0x2 ;  /* 0x0000000602087c11 */ /* 0x000fc8000f8010ff */
[----:B------:R-:W-:Y:S02]  /*ea10*/  LEA.HI.X R9, R2, UR7, R3, 0x2, P0 ;  /* 0x0000000702097c11 */ /* 0x000fe400080f1403 */
[----:B------:R-:W1:Y:S03]  /*ea20*/  @P1 LDC R3, c[0x0][0x434] ;  /* 0x00010d00ff031b82 */ /* 0x000e660000000800 */
[----:B------:R-:W2:Y:S01]  /*ea30*/  LDG.E R8, desc[UR48][R8.64] ;  /* 0x0000003008087981 */ /* 0x000ea2000c1e1900 */
[C---:B------:R-:W-:Y:S01]  /*ea40*/  IMAD.IADD R10, R37.reuse, 0x1, R10 ;  /* 0x00000001250a7824 */ /* 0x040fe200078e020a */
[----:B------:R-:W-:-:S03]  /*ea50*/  ISETP.GT.U32.AND P0, PT, R37, 0x9f, PT ;  /* 0x0000009f2500780c */ /* 0x000fc60003f04070 */
[----:B------:R-:W-:Y:S02]  /*ea60*/  IMAD.MOV.U32 R11, RZ, RZ, R10 ;  /* 0x000000ffff0b7224 */ /* 0x000fe400078e000a */
[----:B-1----:R-:W-:-:S05]  /*ea70*/  @P1 IMAD.HI.U32 R2, R10, R3, RZ ;  /* 0x000000030a021227 */ /* 0x002fca00078e00ff */
[----:B0-----:R-:W-:-:S04]  /*ea80*/  @P1 SHF.R.U32.HI R11, RZ, R5, R2 ;  /* 0x00000005ff0b1219 */ /* 0x001fc80000011602 */
[--C-:B------:R-:W-:Y:S01]  /*ea90*/  @!P0 SHF.R.S32.HI R3, RZ, 0x1f, R11.reuse ;  /* 0x0000001fff038819 */ /* 0x100fe2000001140b */
[----:B------:R-:W-:-:S04]  /*eaa0*/  @!P0 IMAD.MOV.U32 R2, RZ, RZ, R11 ;  /* 0x000000ffff028224 */ /* 0x000fc800078e000b */
[----:B------:R-:W-:Y:S01]  /*eab0*/  @!P0 IMAD.WIDE.U32 R2, R32, UR4, R2 ;  /* 0x0000000420028c25 */ /* 0x000fe2000f8e0002 */
[----:B------:R-:W-:-:S03]  /*eac0*/  ULDC UR4, c[0x0][0x430] ;  /* 0x00010c0000047ab9 */ /* 0x000fc60000000800 */
[----:B------:R-:W-:Y:S02]  /*ead0*/  IMAD.U32 R12, RZ, RZ, UR46 ;  /* 0x0000002eff0c7e24 */ /* 0x000fe4000f8e00ff */
[----:B------:R-:W-:Y:S01]  /*eae0*/  @!P0 IMAD.IADD R3, R4, 0x1, R3 ;  /* 0x0000000104038824 */ /* 0x000fe200078e0203 */
[----:B------:R-:W-:Y:S01]  /*eaf0*/  @!P0 LEA R4, P1, R2, UR6, 0x2 ;  /* 0x0000000602048c11 */ /* 0x000fe2000f8210ff */
[----:B------:R-:W-:Y:S01]  /*eb00*/  IMAD.MOV.U32 R6, RZ, RZ, RZ ;  /* 0x000000ffff067224 */ /* 0x000fe200078e00ff */
[----:B------:R-:W-:Y:S01]  /*eb10*/  ISETP.NE.AND P3, PT, R12, 0x3, PT ;  /* 0x000000030c00780c */ /* 0x000fe20003f65270 */
[----:B------:R-:W-:Y:S01]  /*eb20*/  VIADD R30, R23, 0x1 ;  /* 0x00000001171e7836 */ /* 0x000fe20000000000 */
[----:B------:R-:W-:Y:S01]  /*eb30*/  @!P0 LEA.HI.X R5, R2, UR7, R3, 0x2, P1 ;  /* 0x0000000702058c11 */ /* 0x000fe200088f1403 */
[----:B------:R-:W-:Y:S02]  /*eb40*/  IMAD.MOV R0, RZ, RZ, -R0 ;  /* 0x000000ffff007224 */ /* 0x000fe400078e0a00 */
[----:B------:R-:W-:-:S02]  /*eb50*/  IMAD.MOV R3, RZ, RZ, -R11 ;  /* 0x000000ffff037224 */ /* 0x000fc400078e0a0b */
[----:B------:R0:W5:Y:S01]  /*eb60*/  @!P0 LDG.E R6, desc[UR48][R4.64] ;  /* 0x0000003004068981 */ /* 0x000162000c1e1900 */
[----:B------:R-:W-:Y:S01]  /*eb70*/  ISETP.NE.AND P0, PT, R30, 0x2, PT ;  /* 0x000000021e00780c */ /* 0x000fe20003f05270 */
[----:B------:R-:W-:Y:S02]  /*eb80*/  IMAD R7, R0, UR4, R7 ;  /* 0x0000000400077c24 */ /* 0x000fe4000f8e0207 */
[----:B------:R-:W-:Y:S01]  /*eb90*/  IMAD.MOV.U32 R0, RZ, RZ, R31 ;  /* 0x000000ffff007224 */ /* 0x000fe200078e001f */
[----:B------:R-:W-:Y:S01]  /*eba0*/  SEL R33, RZ, 0x1, P0 ;  /* 0x00000001ff217807 */ /* 0x000fe20000000000 */
[----:B------:R-:W-:Y:S01]  /*ebb0*/  VIADD R31, R31, 0xffffffff ;  /* 0xffffffff1f1f7836 */ /* 0x000fe20000000000 */
[----:B------:R-:W-:Y:S01]  /*ebc0*/  SEL R30, R30, RZ, P0 ;  /* 0x000000ff1e1e7207 */ /* 0x000fe20000000000 */
[----:B0-----:R-:W-:Y:S01]  /*ebd0*/  IMAD R5, R3, UR4, R10 ;  /* 0x0000000403057c24 */ /* 0x001fe2000f8e020a */
[----:B------:R-:W-:Y:S02]  /*ebe0*/  LOP3.LUT R33, R24, R33, RZ, 0x3c, !PT ;  /* 0x0000002118217212 */ /* 0x000fe400078e3cff */
[----:B------:R-:W-:-:S02]  /*ebf0*/  ISETP.GT.AND P2, PT, R0, RZ, PT ;  /* 0x000000ff0000720c */ /* 0x000fc40003f44270 */
[----:B--2---:R-:W-:Y:S01]  /*ec00*/  SHF.R.S32.HI R26, RZ, 0x1f, R8 ;  /* 0x0000001fff1a7819 */ /* 0x004fe20000011408 */
[----:B------:R-:W-:Y:S10]  /*ec10*/  @!P3 BRA `(.L_x_3695) ;  /* 0x000000000004b947 */ /* 0x000ff40003800000 */
[----:B------:R-:W-:Y:S01]  /*ec20*/  BPT.TRAP 0x1 ;  /* 0x000000040000795c */ /* 0x000fe20000300000 */
.L_x_3695:
[----:B------:R-:W-:Y:S01]  /*ec30*/  LEA R4, R30, UR41, 0x3 ;  /* 0x000000291e047c11 */ /* 0x000fe2000f8e18ff */
[----:B------:R-:W-:Y:S01]  /*ec40*/  BSSY B0, `(.L_x_3696) ;  /* 0x0000005000007945 */ /* 0x000fe20003800000 */
[----:B------:R-:W-:Y:S02]  /*ec50*/  SHF.L.U32 R28, R33, 0x1f, RZ ;  /* 0x0000001f211c7819 */ /* 0x000fe400000006ff */
[----:B------:R-:W-:Y:S02]  /*ec60*/  SHF.R.S32.HI R27, RZ, 0x1f, R7 ;  /* 0x0000001fff1b7819 */ /* 0x000fe40000011407 */
[----:B------:R-:W0:Y:S02]  /*ec70*/  SYNCS.PHASECHK.TRANS64.TRYWAIT P0, [R4+URZ+0x33480], R28 ;  /* 0x0334801c040075a7 */ /* 0x000e24000800017f */
[----:B0-----:R-:W-:Y:S05]  /*ec80*/  @!P0 BRA `(.L_x_3697) ;  /* 0x0000003c00348947 */ /* 0x001fea0003800000 */
.L_x_3776:
[----:B------:R-:W-:Y:S05]  /*ec90*/  BSYNC B0 ;  /* 0x0000000000007941 */ /* 0x000fea0003800000 */
.L_x_3696:
[----:B------:R-:W2:Y:S01]  /*eca0*/  LDL R11, [R1+0x8] ;  /* 0x00000800010b7983 */ /* 0x000ea20000100800 */
[----:B------:R-:W-:Y:S01]  /*ecb0*/  ULDC.64 UR4, c[0x0][0x328] ;  /* 0x0000ca0000047ab9 */ /* 0x000fe20000000a00 */
[----:B------:R-:W-:Y:S01]  /*ecc0*/  ULDC.64 UR6, c[0x0][0x338] ;  /* 0x0000ce0000067ab9 */ /* 0x000fe20000000a00 */
[----:B------:R-:W-:Y:S01]  /*ecd0*/  IMAD R0, R27, UR4, RZ ;  /* 0x000000041b007c24 */ /* 0x000fe2000f8e02ff */
[----:B------:R-:W-:Y:S01]  /*ece0*/  ULDC.64 UR8, c[0x0][0x330] ;  /* 0x0000cc0000087ab9 */ /* 0x000fe20000000a00 */
[C---:B------:R-:W-:Y:S01]  /*ecf0*/  IMAD.WIDE.U32 R2, R7.reuse, UR4, RZ ;  /* 0x0000000407027c25 */ /* 0x040fe2000f8e00ff */
[----:B------:R-:W-:Y:S01]  /*ed00*/  SHF.R.S32.HI R29, RZ, 0x1f, R5 ;  /* 0x0000001fff1d7819 */ /* 0x000fe20000011405 */
[----:B------:R-:W-:Y:S01]  /*ed10*/  ULDC.64 UR10, c[0x0][0x318] ;  /* 0x0000c600000a7ab9 */ /* 0x000fe20000000a00 */
[----:B-----5:R-:W-:Y:S01]  /*ed20*/  SHF.R.S32.HI R25, RZ, 0x1f, R6 ;  /* 0x0000001fff197819 */ /* 0x020fe20000011406 */
[----:B------:R-:W-:Y:S01]  /*ed30*/  IMAD R9, R7, UR5, R0 ;  /* 0x0000000507097c24 */ /* 0x000fe2000f8e0200 */
[----:B------:R-:W-:-:S02]  /*ed40*/  LOP3.LUT P4, RZ, R18, 0x4, RZ, 0xc0, !PT ;  /* 0x0000000412ff7812 */ /* 0x000fc4000788c0ff */
[C---:B------:R-:W-:Y:S01]  /*ed50*/  LOP3.LUT P3, RZ, R18.reuse, 0x2, RZ, 0xc0, !PT ;  /* 0x0000000212ff7812 */ /* 0x040fe2000786c0ff */
[----:B------:R-:W-:Y:S01]  /*ed60*/  IMAD.IADD R3, R3, 0x1, R9 ;  /* 0x0000000103037824 */ /* 0x000fe200078e0209 */
[----:B------:R-:W-:Y:S01]  /*ed70*/  LOP3.LUT P1, RZ, R18, 0x1, RZ, 0xc0, !PT ;  /* 0x0000000112ff7812 */ /* 0x000fe2000782c0ff */
[----:B------:R-:W-:Y:S02]  /*ed80*/  IMAD R9, R26, UR6, RZ ;  /* 0x000000061a097c24 */ /* 0x000fe4000f8e02ff */
[----:B------:R-:W-:-:S04]  /*ed90*/  IMAD.WIDE.U32 R2, R8, UR6, R2 ;  /* 0x0000000608027c25 */ /* 0x000fc8000f8e0002 */
[----:B------:R-:W-:Y:S02]  /*eda0*/  IMAD R0, R8, UR7, R9 ;  /* 0x0000000708007c24 */ /* 0x000fe4000f8e0209 */
[----:B------:R-:W-:Y:S02]  /*edb0*/  IMAD R9, R34, UR8, RZ ;  /* 0x0000000822097c24 */ /* 0x000fe4000f8e02ff */
[----:B------:R-:W-:Y:S02]  /*edc0*/  IMAD.IADD R3, R3, 0x1, R0 ;  /* 0x0000000103037824 */ /* 0x000fe400078e0200 */
[C---:B------:R-:W-:Y:S02]  /*edd0*/  IMAD R20, R22.reuse, UR9, R9 ;  /* 0x0000000916147c24 */ /* 0x040fe4000f8e0209 */
[----:B------:R-:W-:-:S04]  /*ede0*/  IMAD.WIDE.U32 R2, R22, UR8, R2 ;  /* 0x0000000816027c25 */ /* 0x000fc8000f8e0002 */
[----:B------:R-:W-:Y:S01]  /*edf0*/  IMAD R0, R29, UR4, RZ ;  /* 0x000000041d007c24 */ /* 0x000fe2000f8e02ff */
[----:B------:R-:W-:-:S03]  /*ee00*/  IADD3 R9, P0, R2, UR10, RZ ;  /* 0x0000000a02097c10 */ /* 0x000fc6000ff1e0ff */
[C---:B------:R-:W-:Y:S01]  /*ee10*/  IMAD R0, R5.reuse, UR5, R0 ;  /* 0x0000000505007c24 */ /* 0x040fe2000f8e0200 */
[----:B------:R-:W-:Y:S01]  /*ee20*/  IADD3.X R10, R20, UR11, R3, P0, !PT ;  /* 0x0000000b140a7c10 */ /* 0x000fe200087fe403 */
[----:B------:R-:W-:Y:S01]  /*ee30*/  IMAD.WIDE.U32 R2, R5, UR4, RZ ;  /* 0x0000000405027c25 */ /* 0x000fe2000f8e00ff */
[----:B------:R-:W-:-:S03]  /*ee40*/  UMOV UR4, 0xffffffff ;  /* 0xffffffff00047882 */ /* 0x000fc60000000000 */
[----:B------:R-:W-:Y:S02]  /*ee50*/  IMAD.IADD R3, R3, 0x1, R0 ;  /* 0x0000000103037824 */ /* 0x000fe400078e0200 */
[----:B------:R-:W-:Y:S02]  /*ee60*/  IMAD R0, R25, UR6, RZ ;  /* 0x0000000619007c24 */ /* 0x000fe4000f8e02ff */
[----:B------:R-:W-:-:S04]  /*ee70*/  IMAD.WIDE.U32 R2, R6, UR6, R2 ;  /* 0x0000000606027c25 */ /* 0x000fc8000f8e0002 */
[----:B------:R-:W-:-:S05]  /*ee80*/  IMAD R0, R6, UR7, R0 ;  /* 0x0000000706007c24 */ /* 0x000fca000f8e0200 */
[----:B------:R-:W-:-:S03]  /*ee90*/  IADD3 R3, R3, R0, RZ ;  /* 0x0000000003037210 */ /* 0x000fc60007ffe0ff */
[----:B------:R-:W-:-:S03]  /*eea0*/  IMAD.WIDE.U32 R2, R22, UR8, R2 ;  /* 0x0000000816027c25 */ /* 0x000fc6000f8e0002 */
[----:B------:R-:W-:-:S04]  /*eeb0*/  IADD3 R21, P0, R2, UR10, RZ ;  /* 0x0000000a02157c10 */ /* 0x000fc8000ff1e0ff */
[----:B------:R-:W-:Y:S01]  /*eec0*/  IADD3.X R20, R20, UR11, R3, P0, !PT ;  /* 0x0000000b14147c10 */ /* 0x000fe200087fe403 */
[----:B--2---:R-:W-:Y:S01]  /*eed0*/  IMAD R35, R30, 0x7800, R11 ;  /* 0x000078001e237824 */ /* 0x004fe200078e020b */
[----:B------:R-:W-:Y:S07]  /*eee0*/  BRA.DIV UR4, `(.L_x_3698) ;  /* 0x0000003a04b07947 */ /* 0x000fee000b800000 */
[----:B------:R-:W1:Y:S04]  /*eef0*/  SHFL.IDX PT, R2, R9, RZ, 0x1c1f ;  /* 0x001c1fff09027589 */ /* 0x000e6800000e0000 */
[----:B------:R-:W2:Y:S04]  /*ef00*/  SHFL.IDX PT, R0, R10, RZ, 0x1c1f ;  /* 0x001c1fff0a007589 */ /* 0x000ea800000e0000 */
[----:B------:R-:W-:Y:S01]  /*ef10*/  SHFL.IDX PT, R20, R20, RZ, 0x1c1f ;  /* 0x001c1fff14147589 */ /* 0x000fe200000e0000 */
[----:B-1----:R-:W-:-:S05]  /*ef20*/  IADD3 R2, P0, R36, R2, RZ ;  /* 0x0000000224027210 */ /* 0x002fca0007f1e0ff */
[----:B--2---:R-:W-:Y:S02]  /*ef30*/  IMAD.X R3, RZ, RZ, R0, P0 ;  /* 0x000000ffff037224 */ /* 0x004fe400000e0600 */
[----:B------:R-:W-:Y:S02]  /*ef40*/  VIADD R0, R35, UR41 ;  /* 0x0000002923007c36 */ /* 0x000fe40008000000 */
[----:B------:R-:W-:Y:S04]  /*ef50*/  SHFL.IDX PT, R35, R10, 0x2, 0x1c1f ;  /* 0x005c1f000a237f89 */ /* 0x000fe800000e0000 */
[----:B------:R-:W-:Y:S04]  /*ef60*/  LDGSTS.E.BYPASS.LTC128B.128 [R0+0xf200], desc[UR48][R2.64], !P4 ;  /* 0x0f20000002007fae */ /* 0x000fe8000e101d70 */
[----:B------:R-:W-:Y:S04]  /*ef70*/  LDGSTS.E.BYPASS.LTC128B.128 [R0+0x11a00], desc[UR48][R2.64+0x40], !P3 ;  /* 0x11a0004002007fae */ /* 0x000fe8000d901d70 */
[----:B------:R1:W-:Y:S04]  /*ef80*/  LDGSTS.E.BYPASS.LTC128B.128 [R0+0x14200], desc[UR48][R2.64+0x80], !P1 ;  /* 0x1420008002007fae */ /* 0x0003e8000c901d70 */
[----:B-1----:R-:W1:Y:S04]  /*ef90*/  SHFL.IDX PT, R2, R9, 0x1, 0x1c1f ;  /* 0x003c1f0009027f89 */ /* 0x002e6800000e0000 */
[----:B------:R-:W2:Y:S01]  /*efa0*/  SHFL.IDX PT, R3, R10, 0x1, 0x1c1f ;  /* 0x003c1f000a037f89 */ /* 0x000ea200000e0000 */
[----:B-1----:R-:W-:-:S05]  /*efb0*/  IADD3 R2, P0, R36, R2, RZ ;  /* 0x0000000224027210 */ /* 0x002fca0007f1e0ff */
[----:B--2---:R-:W-:-:S05]  /*efc0*/  IMAD.X R3, RZ, RZ, R3, P0 ;  /* 0x000000ffff037224 */ /* 0x004fca00000e0603 */
[----:B------:R-:W-:Y:S04]  /*efd0*/  LDGSTS.E.BYPASS.LTC128B.128 [R0+0xfa00], desc[UR48][R2.64], !P4 ;  /* 0x0fa0000002007fae */ /* 0x000fe8000e101d70 */
[----:B------:R-:W-:Y:S04]  /*efe0*/  LDGSTS.E.BYPASS.LTC128B.128 [R0+0x12200], desc[UR48][R2.64+0x40], !P3 ;  /* 0x1220004002007fae */ /* 0x000fe8000d901d70 */
        /* <DEDUP_REMOVED lines=11> */
[----:B------:R-:W-:Y:S04]  /*f0a0*/  LDGSTS.E.BYPASS.LTC128B.128 [R0+0x10a00], desc[UR48][R2.64], !P4 ;  /* 0x10a0000002007fae */ /* 0x000fe8000e101d70 */
[----:B------:R-:W-:Y:S04]  /*f0b0*/  LDGSTS.E.BYPASS.LTC128B.128 [R0+0x13200], desc[UR48][R2.64+0x40], !P3 ;  /* 0x1320004002007fae */ /* 0x000fe8000d901d70 */
[----:B------:R1:W-:Y:S04]  /*f0c0*/  LDGSTS.E.BYPASS.LTC128B.128 [R0+0x15a00], desc[UR48][R2.64+0x80], !P1 ;  /* 0x15a0008002007fae */ /* 0x0003e8000c901d70 */
[----:B-1----:R1:W2:Y:S02]  /*f0d0*/  SHFL.IDX PT, R2, R21, RZ, 0x1c1f ;  /* 0x001c1fff15027589 */ /* 0x0022a400000e0000 */
.L_x_3788:
[----:B--2---:R-:W-:-:S05]  /*f0e0*/  IADD3 R2, P0, R36, R2, RZ ;  /* 0x0000000224027210 */ /* 0x004fca0007f1e0ff */
        /* <DEDUP_REMOVED lines=9> */
.L_x_3699:
        /* <DEDUP_REMOVED lines=11> */
.L_x_3700:
[----:B------:R2:W-:Y:S01]  /*f230*/  SYNCS.ARRIVE.TRANS64.A1T0 RZ, [R4+URZ+0x33470], RZ ;  /* 0x033470ff04ff79a7 */ /* 0x0005e2000810003f */
[----:B------:R-:W-:Y:S05]  /*f240*/  @!P3 BRA `(.L_x_3701) ;  /* 0x000000000004b947 */ /* 0x000fea0003800000 */
[----:B------:R-:W-:Y:S01]  /*f250*/  BPT.TRAP 0x1 ;  /* 0x000000040000795c */ /* 0x000fe20000300000 */
.L_x_3701:
[----:B------:R-:W3:Y:S01]  /*f260*/  SYNCS.PHASECHK.TRANS64.TRYWAIT P0, [R4+URZ+0x33440], R28 ;  /* 0x0334401c040075a7 */ /* 0x000ee2000800017f */
[----:B------:R-:W-:Y:S04]  /*f270*/  BSSY B0, `(.L_x_3702) ;  /* 0x0000002000007945 */ /* 0x000fe80003800000 */
[----:B---3--:R-:W-:Y:S05]  /*f280*/  @!P0 BRA `(.L_x_3703) ;  /* 0x0000003c00488947 */ /* 0x008fea0003800000 */
.L_x_3789:
[----:B------:R-:W-:Y:S05]  /*f290*/  BSYNC B0 ;  /* 0x0000000000007941 */ /* 0x000fea0003800000 */
.L_x_3702:
[----:B------:R-:W-:Y:S01]  /*f2a0*/  ULDC.64 UR4, c[0x0][0x310] ;  /* 0x0000c40000047ab9 */ /* 0x000fe20000000a00 */
[----:B------:R-:W-:Y:S01]  /*f2b0*/  ULDC.64 UR6, c[0x0][0x300] ;  /* 0x0000c00000067ab9 */ /* 0x000fe20000000a00 */
[----:B------:R-:W-:Y:S01]  /*f2c0*/  IMAD R9, R26, UR4, RZ ;  /* 0x000000041a097c24 */ /* 0x000fe2000f8e02ff */
[----:B------:R-:W-:Y:S01]  /*f2d0*/  ULDC.64 UR8, c[0x0][0x308] ;  /* 0x0000c20000087ab9 */ /* 0x000fe20000000a00 */
[----:B------:R-:W-:Y:S01]  /*f2e0*/  IMAD.WIDE.U32 R2, R8, UR4, RZ ;  /* 0x0000000408027c25 */ /* 0x000fe2000f8e00ff */
[----:B------:R-:W-:Y:S01]  /*f2f0*/  ULDC.64 UR10, c[0x0][0x2e8] ;  /* 0x0000ba00000a7ab9 */ /* 0x000fe20000000a00 */
[----:B------:R-:W-:Y:S02]  /*f300*/  LOP3.LUT P4, RZ, R18, 0x4, RZ, 0xc0, !PT ;  /* 0x0000000412ff7812 */ /* 0x000fe4000788c0ff */
[----:B------:R-:W-:Y:S01]  /*f310*/  IMAD R9, R8, UR5, R9 ;  /* 0x0000000508097c24 */ /* 0x000fe2000f8e0209 */
[C---:B------:R-:W-:Y:S01]  /*f320*/  LOP3.LUT P3, RZ, R18.reuse, 0x2, RZ, 0xc0, !PT ;  /* 0x0000000212ff7812 */ /* 0x040fe2000786c0ff */
[----:B------:R-:W-:Y:S01]  /*f330*/  IMAD R27, R27, UR6, RZ ;  /* 0x000000061b1b7c24 */ /* 0x000fe2000f8e02ff */
[----:B------:R-:W-:Y:S01]  /*f340*/  LOP3.LUT P1, RZ, R18, 0x1, RZ, 0xc0, !PT ;  /* 0x0000000112ff7812 */ /* 0x000fe2000782c0ff */
[----:B------:R-:W-:-:S02]  /*f350*/  IMAD.IADD R3, R3, 0x1, R9 ;  /* 0x0000000103037824 */ /* 0x000fc400078e0209 */
[C---:B------:R-:W-:Y:S02]  /*f360*/  IMAD R27, R7.reuse, UR7, R27 ;  /* 0x00000007071b7c24 */ /* 0x040fe4000f8e021b */
[----:B------:R-:W-:-:S04]  /*f370*/  IMAD.WIDE.U32 R2, R7, UR6, R2 ;  /* 0x0000000607027c25 */ /* 0x000fc8000f8e0002 */
[----:B------:R-:W-:Y:S02]  /*f380*/  IMAD.IADD R3, R3, 0x1, R27 ;  /* 0x0000000103037824 */ /* 0x000fe400078e021b */
[----:B------:R-:W-:Y:S02]  /*f390*/  IMAD R7, R34, UR8, RZ ;  /* 0x0000000822077c24 */ /* 0x000fe4000f8e02ff */
[----:B------:R-:W-:-:S04]  /*f3a0*/  IMAD.WIDE.U32 R2, R22, UR8, R2 ;  /* 0x0000000816027c25 */ /* 0x000fc8000f8e0002 */
[----:B------:R-:W-:Y:S01]  /*f3b0*/  IMAD R7, R22, UR9, R7 ;  /* 0x0000000916077c24 */ /* 0x000fe2000f8e0207 */
[----:B------:R-:W-:Y:S01]  /*f3c0*/  IADD3 R20, P0, R2, UR10, RZ ;  /* 0x0000000a02147c10 */ /* 0x000fe2000ff1e0ff */
[----:B------:R-:W-:-:S03]  /*f3d0*/  IMAD R25, R25, UR4, RZ ;  /* 0x0000000419197c24 */ /* 0x000fc6000f8e02ff */
[----:B-1----:R-:W-:Y:S01]  /*f3e0*/  IADD3.X R21, R7, UR11, R3, P0, !PT ;  /* 0x0000000b07157c10 */ /* 0x002fe200087fe403 */
        /* <DEDUP_REMOVED lines=11> */
[----:B------:R-:W-:Y:S08]  /*f4a0*/  BRA.DIV UR4, `(.L_x_3704) ;  /* 0x0000003a04d47947 */ /* 0x000ff0000b800000 */
[----:B------:R-:W1:Y:S04]  /*f4b0*/  SHFL.IDX PT, R14, R20, RZ, 0x1c1f ;  /* 0x001c1fff140e7589 */ /* 0x000e6800000e0000 */
[----:B------:R-:W4:Y:S04]  /*f4c0*/  SHFL.IDX PT, R3, R21, RZ, 0x1c1f ;  /* 0x001c1fff15037589 */ /* 0x000f2800000e0000 */
[----:B------:R-:W-:Y:S04]  /*f4d0*/  SHFL.IDX PT, R2, R20, 0x2, 0x1c1f ;  /* 0x005c1f0014027f89 */ /* 0x000fe800000e0000 */
[----:B------:R-:W-:Y:S01]  /*f4e0*/  SHFL.IDX PT, R25, R25, RZ, 0x1c1f ;  /* 0x001c1fff19197589 */ /* 0x000fe200000e0000 */
[----:B-1----:R-:W-:-:S03]  /*f4f0*/  IADD3 R10, P0, R36, R14, RZ ;  /* 0x0000000e240a7210 */ /* 0x002fc60007f1e0ff */
[----:B------:R-:W1:Y:S02]  /*f500*/  SHFL.IDX PT, R14, R20, 0x1, 0x1c1f ;  /* 0x003c1f00140e7f89 */ /* 0x000e6400000e0000 */
[----:B----4-:R-:W-:Y:S02]  /*f510*/  IMAD.X R11, RZ, RZ, R3, P0 ;  /* 0x000000ffff0b7224 */ /* 0x010fe400000e0603 */
[----:B------:R-:W4:Y:S04]  /*f520*/  SHFL.IDX PT, R3, R21, 0x1, 0x1c1f ;  /* 0x003c1f0015037f89 */ /* 0x000f2800000e0000 */
[----:B------:R0:W-:Y:S04]  /*f530*/  LDGSTS.E.BYPASS.LTC128B.128 [R0+0x24200], desc[UR48][R10.64], !P4 ;  /* 0x242000000a007fae */ /* 0x0001e8000e101d70 */
[----:B------:R0:W-:Y:S04]  /*f540*/  LDGSTS.E.BYPASS.LTC128B.128 [R0+0x26a00], desc[UR48][R10.64+0x40], !P3 ;  /* 0x26a000400a007fae */ /* 0x0001e8000d901d70 */
[----:B------:R0:W-:Y:S01]  /*f550*/  LDGSTS.E.BYPASS.LTC128B.128 [R0+0x29200], desc[UR48][R10.64+0x80], !P1 ;  /* 0x292000800a007fae */ /* 0x0001e2000c901d70 */
[----:B-1----:R-:W-:-:S03]  /*f560*/  IADD3 R8, P0, R36, R14, RZ ;  /* 0x0000000e24087210 */ /* 0x002fc60007f1e0ff */
[----:B------:R-:W-:Y:S02]  /*f570*/  SHFL.IDX PT, R14, R5, RZ, 0x1c1f ;  /* 0x001c1fff050e7589 */ /* 0x000fe400000e0000 */
[----:B----4-:R-:W-:Y:S01]  /*f580*/  IMAD.X R9, RZ, RZ, R3, P0 ;  /* 0x000000ffff097224 */ /* 0x010fe200000e0603 */
[C---:B------:R-:W-:Y:S01]  /*f590*/  IADD3 R6, P0, R36.reuse, R2, RZ ;  /* 0x0000000224067210 */ /* 0x040fe20007f1e0ff */
[----:B------:R-:W1:Y:S04]  /*f5a0*/  SHFL.IDX PT, R3, R21, 0x2, 0x1c1f ;  /* 0x005c1f0015037f89 */ /* 0x000e6800000e0000 */
[----:B------:R-:W4:Y:S04]  /*f5b0*/  SHFL.IDX PT, R2, R20, 0x3, 0x1c1f ;  /* 0x007c1f0014027f89 */ /* 0x000f2800000e0000 */
[----:B------:R-:W5:Y:S04]  /*f5c0*/  SHFL.IDX PT, R21, R21, 0x3, 0x1c1f ;  /* 0x007c1f0015157f89 */ /* 0x000f6800000e0000 */
[----:B------:R0:W-:Y:S04]  /*f5d0*/  LDGSTS.E.BYPASS.LTC128B.128 [R0+0x24a00], desc[UR48][R8.64], !P4 ;  /* 0x24a0000008007fae */ /* 0x0001e8000e101d70 */
[----:B------:R0:W-:Y:S04]  /*f5e0*/  LDGSTS.E.BYPASS.LTC128B.128 [R0+0x27200], desc[UR48][R8.64+0x40], !P3 ;  /* 0x2720004008007fae */ /* 0x0001e8000d901d70 */
[----:B------:R0:W-:Y:S01]  /*f5f0*/  LDGSTS.E.BYPASS.LTC128B.128 [R0+0x29a00], desc[UR48][R8.64+0x80], !P1 ;  /* 0x29a0008008007fae */ /* 0x0001e2000c901d70 */
[----:B-1----:R-:W-:Y:S01]  /*f600*/  IMAD.X R7, RZ, RZ, R3, P0 ;  /* 0x000000ffff077224 */ /* 0x002fe200000e0603 */
[----:B----4-:R-:W-:-:S04]  /*f610*/  IADD3 R2, P0, R36, R2, RZ ;  /* 0x0000000224027210 */ /* 0x010fc80007f1e0ff */
[----:B------:R0:W-:Y:S01]  /*f620*/  LDGSTS.E.BYPASS.LTC128B.128 [R0+0x25200], desc[UR48][R6.64], !P4 ;  /* 0x2520000006007fae */ /* 0x0001e2000e101d70 */
[----:B-----5:R-:W-:-:S03]  /*f630*/  IADD3.X R3, RZ, R21, RZ, P0, !PT ;  /* 0x00000015ff037210 */ /* 0x020fc600007fe4ff */
[----:B------:R0:W-:Y:S04]  /*f640*/  LDGSTS.E.BYPASS.LTC128B.128 [R0+0x27a00], desc[UR48][R6.64+0x40], !P3 ;  /* 0x27a0004006007fae */ /* 0x0001e8000d901d70 */
[----:B------:R0:W-:Y:S04]  /*f650*/  LDGSTS.E.BYPASS.LTC128B.128 [R0+0x2a200], desc[UR48][R6.64+0x80], !P1 ;  /* 0x2a20008006007fae */ /* 0x0001e8000c901d70 */
[----:B------:R0:W-:Y:S04]  /*f660*/  LDGSTS.E.BYPASS.LTC128B.128 [R0+0x25a00], desc[UR48][R2.64], !P4 ;  /* 0x25a0000002007fae */ /* 0x0001e8000e101d70 */
[----:B------:R0:W-:Y:S04]  /*f670*/  LDGSTS.E.BYPASS.LTC128B.128 [R0+0x28200], desc[UR48][R2.64+0x40], !P3 ;  /* 0x2820004002007fae */ /* 0x0001e8000d901d70 */
[----:B------:R0:W-:Y:S02]  /*f680*/  LDGSTS.E.BYPASS.LTC128B.128 [R0+0x2aa00], desc[UR48][R2.64+0x80], !P1 ;  /* 0x2aa0008002007fae */ /* 0x0001e4000c901d70 */
.L_x_3801:
[----:B0-----:R-:W-:-:S05]  /*f690*/  IADD3 R2, P0, R36, R14, RZ ;  /* 0x0000000e24027210 */ /* 0x001fca0007f1e0ff */
        /* <DEDUP_REMOVED lines=9> */
.L_x_3705:
        /* <DEDUP_REMOVED lines=11> */
.L_x_3706:
[----:B------:R-:W-:Y:S01]  /*f7e0*/  IMAD.U32 R0, RZ, RZ, UR47 ;  /* 0x0000002fff007e24 */ /* 0x000fe2000f8e00ff */
[----:B------:R0:W-:Y:S04]  /*f7f0*/  SYNCS.ARRIVE.TRANS64.A1T0 RZ, [R4+URZ+0x33430], RZ ;  /* 0x033430ff04ff79a7 */ /* 0x0001e8000810003f */
[----:B------:R-:W-:-:S13]  /*f800*/  ISETP.NE.AND P0, PT, R0, 0x3, PT ;  /* 0x000000030000780c */ /* 0x000fda0003f05270 */
[----:B0-----:R-:W-:Y:S05]  /*f810*/  @!P0 BRA `(.L_x_3707) ;  /* 0x0000000000048947 */ /* 0x001fea0003800000 */
[----:B------:R-:W-:Y:S01]  /*f820*/  BPT.TRAP 0x1 ;  /* 0x000000040000795c */ /* 0x000fe20000300000 */
.L_x_3707:
[----:B------:R-:W-:Y:S01]  /*f830*/  LOP3.LUT R3, R24, 0x1, RZ, 0x3c, !PT ;  /* 0x0000000118037812 */ /* 0x000fe200078e3cff */
[----:B------:R-:W-:Y:S01]  /*f840*/  BSSY B0, `(.L_x_3708) ;  /* 0x0000005000007945 */ /* 0x000fe20003800000 */
[----:B------:R-:W-:Y:S02]  /*f850*/  LEA R2, R23, UR41, 0x3 ;  /* 0x0000002917027c11 */ /* 0x000fe4000f8e18ff */
[----:B------:R-:W-:-:S04]  /*f860*/  SHF.L.U32 R3, R3, 0x1f, RZ ;  /* 0x0000001f03037819 */ /* 0x000fc800000006ff */
[----:B------:R-:W0:Y:S02]  /*f870*/  SYNCS.PHASECHK.TRANS64.TRYWAIT P1, [R2+URZ+0x33470], R3 ;  /* 0x03347003020075a7 */ /* 0x000e24000802017f */
[----:B0-----:R-:W-:Y:S05]  /*f880*/  @!P1 BRA `(.L_x_3709) ;  /* 0x0000003c004c9947 */ /* 0x001fea0003800000 */
.L_x_3802:
[----:B------:R-:W-:Y:S05]  /*f890*/  BSYNC B0 ;  /* 0x0000000000007941 */ /* 0x000fea0003800000 */
.L_x_3708:
[----:B------:R-:W-:-:S05]  /*f8a0*/  IMAD.U32 R0, RZ, RZ, UR46 ;  /* 0x0000002eff007e24 */ /* 0x000fca000f8e00ff */
[----:B------:R-:W-:-:S13]  /*f8b0*/  ISETP.NE.AND P1, PT, R0, 0x3, PT ;  /* 0x000000030000780c */ /* 0x000fda0003f25270 */
[----:B------:R-:W-:Y:S05]  /*f8c0*/  @!P1 BRA `(.L_x_3710) ;  /* 0x0000000000049947 */ /* 0x000fea0003800000 */
[----:B------:R-:W-:Y:S01]  /*f8d0*/  BPT.TRAP 0x1 ;  /* 0x000000040000795c */ /* 0x000fe20000300000 */
.L_x_3710:
[----:B0-----:R-:W-:Y:S01]  /*f8e0*/  SHF.L.U32 R3, R24, 0x1f, RZ ;  /* 0x0000001f18037819 */ /* 0x001fe200000006ff */
[----:B------:R-:W-:-:S03]  /*f8f0*/  IMAD R0, R23, 0x7800, RZ ;  /* 0x0000780017007824 */ /* 0x000fc600078e02ff */
[----:B------:R-:W0:Y:S02]  /*f900*/  SYNCS.PHASECHK.TRANS64.TRYWAIT P1, [R2+URZ+0x33460], R3 ;  /* 0x03346003020075a7 */ /* 0x000e24000802017f */
[----:B0-----:R-:W-:Y:S05]  /*f910*/  @!P1 BRA `(.L_x_3711) ;  /* 0x0000003c003c9947 */ /* 0x001fea0003800000 */
.L_x_3803:
[C---:B------:R-:W-:Y:S01]  /*f920*/  LOP3.LUT R12, R0.reuse, R16, RZ, 0xfc, !PT ;  /* 0x00000010000c7212 */ /* 0x040fe200078efcff */
[----:B------:R-:W-:Y:S05]  /*f930*/  WARPSYNC.ALL ;  /* 0x0000000000007948 */ /* 0x000fea0003800000 */
[----:B--23--:R1:W2:Y:S01]  /*f940*/  LDSM.16.MT88.4 R4, [R12+UR41+0xf200] ;  /* 0x00f200290c04783b */ /* 0x00c2a20008004200 */
[C---:B0-----:R-:W-:Y:S02]  /*f950*/  VIADD R3, R0.reuse, 0x2800 ;  /* 0x0000280000037836 */ /* 0x041fe40000000000 */
[C---:B------:R-:W-:Y:S02]  /*f960*/  VIADD R13, R0.reuse, 0x800 ;  /* 0x00000800000d7836 */ /* 0x040fe40000000000 */
[----:B------:R-:W-:-:S02]  /*f970*/  VIADD R20, R0, 0x5000 ;  /* 0x0000500000147836 */ /* 0x000fc40000000000 */
[----:B------:R-:W-:Y:S02]  /*f980*/  IMAD.U32 R26, RZ, RZ, UR46 ;  /* 0x0000002eff1a7e24 */ /* 0x000fe4000f8e00ff */
[----:B-1----:R-:W-:-:S03]  /*f990*/  VIADD R12, R0, 0x1000 ;  /* 0x00001000000c7836 */ /* 0x002fc60000000000 */
[----:B------:R-:W-:Y:S02]  /*f9a0*/  ISETP.NE.AND P1, PT, R26, 0x3, PT ;  /* 0x000000031a00780c */ /* 0x000fe40003f25270 */
[C-C-:B--2---:R-:W-:Y:S02]  /*f9b0*/  PRMT R8, R4.reuse, 0x6420, R5.reuse ;  /* 0x0000642004087816 */ /* 0x144fe40000000005 */
[----:B------:R-:W-:Y:S02]  /*f9c0*/  PRMT R9, R4, 0x7531, R5 ;  /* 0x0000753104097816 */ /* 0x000fe40000000005 */
[----:B------:R-:W-:Y:S02]  /*f9d0*/  LOP3.LUT R4, R0, R17, RZ, 0xfc, !PT ;  /* 0x0000001100047212 */ /* 0x000fe400078efcff */
[C-C-:B------:R-:W-:Y:S02]  /*f9e0*/  PRMT R10, R6.reuse, 0x6420, R7.reuse ;  /* 0x00006420060a7816 */ /* 0x140fe40000000007 */
[----:B------:R-:W-:Y:S01]  /*f9f0*/  PRMT R11, R6, 0x7531, R7 ;  /* 0x00007531060b7816 */ /* 0x000fe20000000007 */
[----:B------:R-:W-:Y:S01]  /*fa00*/  IMAD.IADD R14, R19, 0x1, R4 ;  /* 0x00000001130e7824 */ /* 0x000fe200078e0204 */
[----:B------:R-:W-:-:S02]  /*fa10*/  LOP3.LUT R4, R3, R16, RZ, 0xfc, !PT ;  /* 0x0000001003047212 */ /* 0x000fc400078efcff */
[-C--:B------:R-:W-:Y:S02]  /*fa20*/  LOP3.LUT R3, R3, R17.reuse, RZ, 0xfc, !PT ;  /* 0x0000001103037212 */ /* 0x080fe400078efcff */
[----:B------:R0:W-:Y:S03]  /*fa30*/  STSM.16.M88.4 [R14], R8 ;  /* 0x000000080e007844 */ /* 0x0001e60000000200 */
[----:B------:R-:W-:Y:S01]  /*fa40*/  IMAD.IADD R25, R19, 0x1, R3 ;  /* 0x0000000113197824 */ /* 0x000fe200078e0203 */
[----:B------:R-:W1:Y:S01]  /*fa50*/  LDSM.16.MT88.4 R4, [R4+UR41+0xf200] ;  /* 0x00f200290404783b */ /* 0x000e620008004200 */
[----:B------:R-:W-:Y:S01]  /*fa60*/  VIADD R3, R0, 0x3800 ;  /* 0x0000380000037836 */ /* 0x000fe20000000000 */
[C---:B0-----:R-:W-:Y:S02]  /*fa70*/  LOP3.LUT R14, R20.reuse, R16, RZ, 0xfc, !PT ;  /* 0x00000010140e7212 */ /* 0x041fe400078efcff */
[----:B------:R-:W-:-:S05]  /*fa80*/  LOP3.LUT R20, R20, R17, RZ, 0xfc, !PT ;  /* 0x0000001114147212 */ /* 0x000fca00078efcff */
[----:B------:R-:W-:Y:S01]  /*fa90*/  IMAD.IADD R20, R19, 0x1, R20 ;  /* 0x0000000113147824 */ /* 0x000fe200078e0214 */
[C-C-:B-1----:R-:W-:Y:S02]  /*faa0*/  PRMT R10, R6.reuse, 0x6420, R7.reuse ;  /* 0x00006420060a7816 */ /* 0x142fe40000000007 */
[----:B------:R-:W-:Y:S02]  /*fab0*/  PRMT R11, R6, 0x7531, R7 ;  /* 0x00007531060b7816 */ /* 0x000fe40000000007 */
[----:B------:R-:W-:Y:S02]  /*fac0*/  LOP3.LUT R6, R13, R17, RZ, 0xfc, !PT ;  /* 0x000000110d067212 */ /* 0x000fe400078efcff */
[C-C-:B------:R-:W-:Y:S02]  /*fad0*/  PRMT R8, R4.reuse, 0x6420, R5.reuse ;  /* 0x0000642004087816 */ /* 0x140fe40000000005 */
[----:B------:R-:W-:Y:S01]  /*fae0*/  PRMT R9, R4, 0x7531, R5 ;  /* 0x0000753104097816 */ /* 0x000fe20000000005 */
[----:B------:R-:W-:-:S05]  /*faf0*/  IMAD.IADD R15, R19, 0x1, R6 ;  /* 0x00000001130f7824 */ /* 0x000fca00078e0206 */
[----:B------:R0:W-:Y:S04]  /*fb00*/  STSM.16.M88.4 [R15], R8 ;  /* 0x000000080f007844 */ /* 0x0001e80000000200 */
[----:B------:R-:W1:Y:S01]  /*fb10*/  LDSM.16.MT88.4 R4, [R14+UR41+0xf200] ;  /* 0x00f200290e04783b */ /* 0x000e620008004200 */
[----:B0-----:R-:W-:Y:S02]  /*fb20*/  IADD3 R15, R0, 0x2000, RZ ;  /* 0x00002000000f7810 */ /* 0x001fe40007ffe0ff */
[C-C-:B-1----:R-:W-:Y:S02]  /*fb30*/  PRMT R8, R4.reuse, 0x6420, R5.reuse ;  /* 0x0000642004087816 */ /* 0x142fe40000000005 */
[----:B------:R-:W-:Y:S02]  /*fb40*/  PRMT R9, R4, 0x7531, R5 ;  /* 0x0000753104097816 */ /* 0x000fe40000000005 */
[----:B------:R-:W-:-:S02]  /*fb50*/  LOP3.LUT R4, R12, R17, RZ, 0xfc, !PT ;  /* 0x000000110c047212 */ /* 0x000fc400078efcff */
[C-C-:B------:R-:W-:Y:S02]  /*fb60*/  PRMT R10, R6.reuse, 0x6420, R7.reuse ;  /* 0x00006420060a7816 */ /* 0x140fe40000000007 */
[----:B------:R-:W-:Y:S01]  /*fb70*/  PRMT R11, R6, 0x7531, R7 ;  /* 0x00007531060b7816 */ /* 0x000fe20000000007 */
[----:B------:R-:W-:Y:S01]  /*fb80*/  IMAD.IADD R21, R19, 0x1, R4 ;  /* 0x0000000113157824 */ /* 0x000fe200078e0204 */
[-C--:B------:R-:W-:Y:S01]  /*fb90*/  LOP3.LUT R4, R13, R16.reuse, RZ, 0xfc, !PT ;  /* 0x000000100d047212 */ /* 0x080fe200078efcff */
[----:B------:R-:W-:Y:S01]  /*fba0*/  VIADD R13, R0, 0x1800 ;  /* 0x00001800000d7836 */ /* 0x000fe20000000000 */
[----:B------:R-:W-:Y:S02]  /*fbb0*/  LOP3.LUT R12, R12, R16, RZ, 0xfc, !PT ;  /* 0x000000100c0c7212 */ /* 0x000fe400078efcff */
[----:B------:R0:W-:Y:S04]  /*fbc0*/  STSM.16.M88.4 [R21], R8 ;  /* 0x0000000815007844 */ /* 0x0001e80000000200 */
[----:B------:R-:W1:Y:S01]  /*fbd0*/  LDSM.16.MT88.4 R4, [R4+UR41+0xf200] ;  /* 0x00f200290404783b */ /* 0x000e620008004200 */
[----:B0-----:R-:W-:Y:S01]  /*fbe0*/  VIADD R21, R0, 0x3000 ;  /* 0x0000300000157836 */ /* 0x001fe20000000000 */
[----:B-1----:R-:W-:-:S02]  /*fbf0*/  PRMT R10, R6, 0x6420, R7 ;  /* 0x00006420060a7816 */ /* 0x002fc40000000007 */
[----:B------:R-:W-:Y:S02]  /*fc00*/  PRMT R11, R6, 0x7531, R7 ;  /* 0x00007531060b7816 */ /* 0x000fe40000000007 */
[----:B------:R-:W-:Y:S02]  /*fc10*/  LOP3.LUT R6, R13, R17, RZ, 0xfc, !PT ;  /* 0x000000110d067212 */ /* 0x000fe400078efcff */
[C-C-:B------:R-:W-:Y:S02]  /*fc20*/  PRMT R8, R4.reuse, 0x6420, R5.reuse ;  /* 0x0000642004087816 */ /* 0x140fe40000000005 */
[----:B------:R-:W-:Y:S01]  /*fc30*/  PRMT R9, R4, 0x7531, R5 ;  /* 0x0000753104097816 */ /* 0x000fe20000000005 */
[----:B------:R-:W-:Y:S01]  /*fc40*/  IMAD.IADD R14, R19, 0x1, R6 ;  /* 0x00000001130e7824 */ /* 0x000fe200078e0206 */
[-C--:B------:R-:W-:Y:S02]  /*fc50*/  LOP3.LUT R5, R21, R16.reuse, RZ, 0xfc, !PT ;  /* 0x0000001015057212 */ /* 0x080fe400078efcff */
[----:B------:R-:W-:-:S02]  /*fc60*/  LOP3.LUT R13, R13, R16, RZ, 0xfc, !PT ;  /* 0x000000100d0d7212 */ /* 0x000fc400078efcff */
[----:B------:R0:W-:Y:S04]  /*fc70*/  STSM.16.M88.4 [R14], R8 ;  /* 0x000000080e007844 */ /* 0x0001e80000000200 */
[----:B------:R-:W1:Y:S01]  /*fc80*/  LDSM.16.MT88.4 R4, [R5+UR41+0xf200] ;  /* 0x00f200290504783b */ /* 0x000e620008004200 */
[----:B0-----:R-:W-:-:S05]  /*fc90*/  VIADD R14, R0, 0x5800 ;  /* 0x00005800000e7836 */ /* 0x001fca0000000000 */
[C---:B------:R-:W-:Y:S02]  /*fca0*/  LOP3.LUT R24, R14.reuse, R16, RZ, 0xfc, !PT ;  /* 0x000000100e187212 */ /* 0x040fe400078efcff */
[----:B------:R-:W-:-:S04]  /*fcb0*/  LOP3.LUT R14, R14, R17, RZ, 0xfc, !PT ;  /* 0x000000110e0e7212 */ /* 0x000fc800078efcff */
[----:B------:R-:W-:Y:S02]  /*fcc0*/  IADD3 R14, R19, R14, RZ ;  /* 0x0000000e130e7210 */ /* 0x000fe40007ffe0ff */
[C-C-:B-1----:R-:W-:Y:S02]  /*fcd0*/  PRMT R8, R4.reuse, 0x6420, R5.reuse ;  /* 0x0000642004087816 */ /* 0x142fe40000000005 */
[----:B------:R-:W-:Y:S02]  /*fce0*/  PRMT R9, R4, 0x7531, R5 ;  /* 0x0000753104097816 */ /* 0x000fe40000000005 */
[----:B------:R-:W-:Y:S02]  /*fcf0*/  LOP3.LUT R4, R15, R17, RZ, 0xfc, !PT ;  /* 0x000000110f047212 */ /* 0x000fe400078efcff */
[C-C-:B------:R-:W-:Y:S02]  /*fd00*/  PRMT R10, R6.reuse, 0x6420, R7.reuse ;  /* 0x00006420060a7816 */ /* 0x140fe40000000007 */
[----:B------:R-:W-:Y:S01]  /*fd10*/  PRMT R11, R6, 0x7531, R7 ;  /* 0x00007531060b7816 */ /* 0x000fe20000000007 */
[----:B------:R-:W-:Y:S01]  /*fd20*/  IMAD.IADD R23, R19, 0x1, R4 ;  /* 0x0000000113177824 */ /* 0x000fe200078e0204 */
[----:B------:R-:W-:-:S04]  /*fd30*/  LOP3.LUT R15, R15, R16, RZ, 0xfc, !PT ;  /* 0x000000100f0f7212 */ /* 0x000fc800078efcff */
[----:B------:R0:W-:Y:S04]  /*fd40*/  STSM.16.M88.4 [R23], R8 ;  /* 0x0000000817007844 */ /* 0x0001e80000000200 */
[----:B------:R-:W1:Y:S01]  /*fd50*/  LDSM.16.MT88.4 R4, [R24+UR41+0xf200] ;  /* 0x00f200291804783b */ /* 0x000e620008004200 */
[----:B0-----:R-:W-:Y:S02]  /*fd60*/  LOP3.LUT R23, R3, R16, RZ, 0xfc, !PT ;  /* 0x0000001003177212 */ /* 0x001fe400078efcff */
[C-C-:B-1----:R-:W-:Y:S02]  /*fd70*/  PRMT R8, R4.reuse, 0x6420, R5.reuse ;  /* 0x0000642004087816 */ /* 0x142fe40000000005 */
[----:B------:R-:W-:Y:S02]  /*fd80*/  PRMT R9, R4, 0x7531, R5 ;  /* 0x0000753104097816 */ /* 0x000fe40000000005 */
[----:B------:R-:W-:-:S02]  /*fd90*/  PRMT R10, R6, 0x6420, R7 ;  /* 0x00006420060a7816 */ /* 0x000fc40000000007 */
[----:B------:R-:W-:-:S05]  /*fda0*/  PRMT R11, R6, 0x7531, R7 ;  /* 0x00007531060b7816 */ /* 0x000fca0000000007 */
[----:B------:R-:W-:Y:S04]  /*fdb0*/  STSM.16.M88.4 [R25], R8 ;  /* 0x0000000819007844 */ /* 0x000fe80000000200 */
[----:B------:R-:W0:Y:S02]  /*fdc0*/  LDSM.16.MT88.4 R4, [R12+UR41+0xf200] ;  /* 0x00f200290c04783b */ /* 0x000e240008004200 */
[C-C-:B0-----:R-:W-:Y:S02]  /*fdd0*/  PRMT R8, R4.reuse, 0x6420, R5.reuse ;  /* 0x0000642004087816 */ /* 0x141fe40000000005 */
[----:B------:R-:W-:Y:S02]  /*fde0*/  PRMT R9, R4, 0x7531, R5 ;  /* 0x0000753104097816 */ /* 0x000fe40000000005 */
[----:B------:R-:W-:-:S02]  /*fdf0*/  LOP3.LUT R4, R21, R17, RZ, 0xfc, !PT ;  /* 0x0000001115047212 */ /* 0x000fc400078efcff */
[C-C-:B------:R-:W-:Y:S02]  /*fe00*/  PRMT R10, R6.reuse, 0x6420, R7.reuse ;  /* 0x00006420060a7816 */ /* 0x140fe40000000007 */
[----:B------:R-:W-:Y:S01]  /*fe10*/  PRMT R11, R6, 0x7531, R7 ;  /* 0x00007531060b7816 */ /* 0x000fe20000000007 */
[----:B------:R-:W-:-:S05]  /*fe20*/  IMAD.IADD R21, R19, 0x1, R4 ;  /* 0x0000000113157824 */ /* 0x000fca00078e0204 */
[----:B------:R0:W-:Y:S04]  /*fe30*/  STSM.16.M88.4 [R21], R8 ;  /* 0x0000000815007844 */ /* 0x0001e80000000200 */
[----:B------:R-:W1:Y:S01]  /*fe40*/  LDSM.16.MT88.4 R4, [R23+UR41+0xf200] ;  /* 0x00f200291704783b */ /* 0x000e620008004200 */
[----:B0-----:R-:W-:Y:S01]  /*fe50*/  VIADD R21, R0, 0x4000 ;  /* 0x0000400000157836 */ /* 0x001fe20000000000 */
[C-C-:B-1----:R-:W-:Y:S02]  /*fe60*/  PRMT R8, R4.reuse, 0x6420, R5.reuse ;  /* 0x0000642004087816 */ /* 0x142fe40000000005 */
[----:B------:R-:W-:Y:S02]  /*fe70*/  PRMT R9, R4, 0x7531, R5 ;  /* 0x0000753104097816 */ /* 0x000fe40000000005 */
[----:B------:R-:W-:Y:S01]  /*fe80*/  LOP3.LUT R4, R3, R17, RZ, 0xfc, !PT ;  /* 0x0000001103047212 */ /* 0x000fe200078efcff */
[----:B------:R-:W-:Y:S01]  /*fe90*/  VIADD R3, R0, 0x6000 ;  /* 0x0000600000037836 */ /* 0x000fe20000000000 */
[----:B------:R-:W-:-:S02]  /*fea0*/  PRMT R10, R6, 0x6420, R7 ;  /* 0x00006420060a7816 */ /* 0x000fc40000000007 */
[----:B------:R-:W-:Y:S01]  /*feb0*/  PRMT R11, R6, 0x7531, R7 ;  /* 0x00007531060b7816 */ /* 0x000fe20000000007 */
[----:B------:R-:W-:Y:S01]  /*fec0*/  IMAD.IADD R12, R19, 0x1, R4 ;  /* 0x00000001130c7824 */ /* 0x000fe200078e0204 */
[----:B------:R-:W-:-:S04]  /*fed0*/  LOP3.LUT R24, R3, R16, RZ, 0xfc, !PT ;  /* 0x0000001003187212 */ /* 0x000fc800078efcff */
[----:B------:R0:W-:Y:S04]  /*fee0*/  STSM.16.M88.4 [R12], R8 ;  /* 0x000000080c007844 */ /* 0x0001e80000000200 */
[----:B------:R-:W1:Y:S01]  /*fef0*/  LDSM.16.MT88.4 R4, [R24+UR41+0xf200] ;  /* 0x00f200291804783b */ /* 0x000e620008004200 */
[----:B0-----:R-:W-:Y:S01]  /*ff00*/  VIADD R12, R0, 0x4800 ;  /* 0x00004800000c7836 */ /* 0x001fe20000000000 */
[C-C-:B-1----:R-:W-:Y:S02]  /*ff10*/  PRMT R8, R4.reuse, 0x6420, R5.reuse ;  /* 0x0000642004087816 */ /* 0x142fe40000000005 */
[----:B------:R-:W-:Y:S02]  /*ff20*/  PRMT R9, R4, 0x7531, R5 ;  /* 0x0000753104097816 */ /* 0x000fe40000000005 */
[----:B------:R-:W-:-:S02]  /*ff30*/  LOP3.LUT R4, R21, R17, RZ, 0xfc, !PT ;  /* 0x0000001115047212 */ /* 0x000fc400078efcff */
[C-C-:B------:R-:W-:Y:S02]  /*ff40*/  PRMT R10, R6.reuse, 0x6420, R7.reuse ;  /* 0x00006420060a7816 */ /* 0x140fe40000000007 */
[----:B------:R-:W-:Y:S01]  /*ff50*/  PRMT R11, R6, 0x7531, R7 ;  /* 0x00007531060b7816 */ /* 0x000fe20000000007 */
[----:B------:R-:W-:Y:S01]  /*ff60*/  IMAD.IADD R23, R19, 0x1, R4 ;  /* 0x0000000113177824 */ /* 0x000fe200078e0204 */
[----:B------:R-:W-:-:S04]  /*ff70*/  LOP3.LUT R21, R21, R16, RZ, 0xfc, !PT ;  /* 0x0000001015157212 */ /* 0x000fc800078efcff */
[----:B------:R-:W-:Y:S04]  /*ff80*/  STSM.16.M88.4 [R23], R8 ;  /* 0x0000000817007844 */ /* 0x000fe80000000200 */
[----:B------:R0:W1:Y:S02]  /*ff90*/  LDSM.16.MT88.4 R4, [R13+UR41+0xf200] ;  /* 0x00f200290d04783b */ /* 0x0000640008004200 */
[C---:B0-----:R-:W-:Y:S02]  /*ffa0*/  VIADD R13, R0.reuse, 0x6800 ;  /* 0x00006800000d7836 */ /* 0x041fe40000000000 */
[----:B------:R-:W-:-:S03]  /*ffb0*/  VIADD R0, R0, 0x7000 ;  /* 0x0000700000007836 */ /* 0x000fc60000000000 */
[-C--:B------:R-:W-:Y:S02]  /*ffc0*/  LOP3.LUT R23, R13, R16.reuse, RZ, 0xfc, !PT ;  /* 0x000000100d177212 */ /* 0x080fe400078efcff */
[C-C-:B-1----:R-:W-:Y:S02]  /*ffd0*/  PRMT R8, R4.reuse, 0x6420, R5.reuse ;  /* 0x0000642004087816 */ /* 0x142fe40000000005 */
[----:B------:R-:W-:Y:S02]  /*ffe0*/  PRMT R9, R4, 0x7531, R5 ;  /* 0x0000753104097816 */ /* 0x000fe40000000005 */
[----:B------:R-:W-:Y:S02]  /*fff0*/  LOP3.LUT R4, R12, R17, RZ, 0xfc, !PT ;  /* 0x000000110c047212 */ /* 0x000fe400078efcff */
[C-C-:B------:R-:W-:Y:S02]  /*10000*/  PRMT R10, R6.reuse, 0x6420, R7.reuse ;  /* 0x00006420060a7816 */ /* 0x140fe40000000007 */
[----:B------:R-:W-:Y:S01]  /*10010*/  PRMT R11, R6, 0x7531, R7 ;  /* 0x00007531060b7816 */ /* 0x000fe20000000007 */
[----:B------:R-:W-:Y:S01]  /*10020*/  IMAD.IADD R24, R19, 0x1, R4 ;  /* 0x0000000113187824 */ /* 0x000fe200078e0204 */
[----:B------:R-:W-:-:S04]  /*10030*/  LOP3.LUT R12, R12, R16, RZ, 0xfc, !PT ;  /* 0x000000100c0c7212 */ /* 0x000fc800078efcff */
[----:B------:R-:W-:Y:S04]  /*10040*/  STSM.16.M88.4 [R24], R8 ;  /* 0x0000000818007844 */ /* 0x000fe80000000200 */
[----:B------:R-:W0:Y:S02]  /*10050*/  LDSM.16.MT88.4 R4, [R21+UR41+0xf200] ;  /* 0x00f200291504783b */ /* 0x000e240008004200 */
[C-C-:B0-----:R-:W-:Y:S02]  /*10060*/  PRMT R8, R4.reuse, 0x6420, R5.reuse ;  /* 0x0000642004087816 */ /* 0x141fe40000000005 */
[----:B------:R-:W-:Y:S02]  /*10070*/  PRMT R9, R4, 0x7531, R5 ;  /* 0x0000753104097816 */ /* 0x000fe40000000005 */
[----:B------:R-:W-:-:S02]  /*10080*/  PRMT R10, R6, 0x6420, R7 ;  /* 0x00006420060a7816 */ /* 0x000fc40000000007 */
[----:B------:R-:W-:-:S05]  /*10090*/  PRMT R11, R6, 0x7531, R7 ;  /* 0x00007531060b7816 */ /* 0x000fca0000000007 */
        /* <DEDUP_REMOVED lines=14> */
[----:B------:R-:W-:Y:S04]  /*10180*/  STSM.16.M88.4 [R3], R8 ;  /* 0x0000000803007844 */ /* 0x000fe80000000200 */
[----:B------:R-:W0:Y:S02]  /*10190*/  LDSM.16.MT88.4 R4, [R12+UR41+0xf200] ;  /* 0x00f200290c04783b */ /* 0x000e240008004200 */
[C-C-:B0-----:R-:W-:Y:S02]  /*101a0*/  PRMT R8, R4.reuse, 0x6420, R5.reuse ;  /* 0x0000642004087816 */ /* 0x141fe40000000005 */
[----:B------:R-:W-:Y:S02]  /*101b0*/  PRMT R9, R4, 0x7531, R5 ;  /* 0x0000753104097816 */ /* 0x000fe40000000005 */
[----:B------:R-:W-:-:S02]  /*101c0*/  LOP3.LUT R4, R13, R17, RZ, 0xfc, !PT ;  /* 0x000000110d047212 */ /* 0x000fc400078efcff */
[C-C-:B------:R-:W-:Y:S02]  /*101d0*/  PRMT R10, R6.reuse, 0x6420, R7.reuse ;  /* 0x00006420060a7816 */ /* 0x140fe40000000007 */
[----:B------:R-:W-:Y:S01]  /*101e0*/  PRMT R11, R6, 0x7531, R7 ;  /* 0x00007531060b7816 */ /* 0x000fe20000000007 */
[C---:B------:R-:W-:Y:S01]  /*101f0*/  IMAD.IADD R13, R19.reuse, 0x1, R4 ;  /* 0x00000001130d7824 */ /* 0x040fe200078e0204 */
[C---:B------:R-:W-:Y:S02]  /*10200*/  LOP3.LUT R4, R0.reuse, R16, RZ, 0xfc, !PT ;  /* 0x0000001000047212 */ /* 0x040fe400078efcff */
[----:B------:R-:W-:Y:S02]  /*10210*/  LOP3.LUT R0, R0, R17, RZ, 0xfc, !PT ;  /* 0x0000001100007212 */ /* 0x000fe400078efcff */
[----:B------:R-:W-:Y:S03]  /*10220*/  STSM.16.M88.4 [R13], R8 ;  /* 0x000000080d007844 */ /* 0x000fe60000000200 */
[----:B------:R-:W-:Y:S01]  /*10230*/  IMAD.IADD R0, R19, 0x1, R0 ;  /* 0x0000000113007824 */ /* 0x000fe200078e0200 */
[----:B------:R-:W0:Y:S02]  /*10240*/  LDSM.16.MT88.4 R4, [R4+UR41+0xf200] ;  /* 0x00f200290404783b */ /* 0x000e240008004200 */
[----:B0-----:R-:W-:-:S02]  /*10250*/  PRMT R8, R4, 0x6420, R5 ;  /* 0x0000642004087816 */ /* 0x001fc40000000005 */
[----:B------:R-:W-:Y:S02]  /*10260*/  PRMT R9, R4, 0x7531, R5 ;  /* 0x0000753104097816 */ /* 0x000fe40000000005 */
[C-C-:B------:R-:W-:Y:S02]  /*10270*/  PRMT R10, R6.reuse, 0x6420, R7.reuse ;  /* 0x00006420060a7816 */ /* 0x140fe40000000007 */
[----:B------:R-:W-:-:S05]  /*10280*/  PRMT R11, R6, 0x7531, R7 ;  /* 0x00007531060b7816 */ /* 0x000fca0000000007 */
[----:B------:R0:W-:Y:S01]  /*10290*/  STSM.16.M88.4 [R0], R8 ;  /* 0x0000000800007844 */ /* 0x0001e20000000200 */
        /* <DEDUP_REMOVED lines=8> */
.L_x_3712:
[----:B-1----:R1:W-:Y:S01]  /*10320*/  SYNCS.ARRIVE.TRANS64.A1T0 RZ, [R2+URZ+0x33450], RZ ;  /* 0x033450ff02ff79a7 */ /* 0x0023e2000810003f */
[----:B------:R-:W-:Y:S06]  /*10330*/  BAR.SYNC.DEFER_BLOCKING 0x2, 0x80 ;  /* 0x0082000000007b1d */ /* 0x000fec0000010000 */
[----:B------:R-:W-:Y:S05]  /*10340*/  @!P0 BRA `(.L_x_3713) ;  /* 0x0000000000048947 */ /* 0x000fea0003800000 */
[----:B------:R-:W-:Y:S01]  /*10350*/  BPT.TRAP 0x1 ;  /* 0x000000040000795c */ /* 0x000fe20000300000 */
.L_x_3713:
[----:B-1----:R-:W-:Y:S02]  /*10360*/  VIADD R2, R2, 0x33480 ;  /* 0x0003348002027836 */ /* 0x002fe40000000000 */
[----:B------:R-:W-:Y:S02]  /*10370*/  IMAD.U32 R3, RZ, RZ, UR45 ;  /* 0x0000002dff037e24 */ /* 0x000fe4000f8e00ff */
[----:B------:R-:W-:Y:S02]  /*10380*/  IMAD.MOV.U32 R24, RZ, RZ, R33 ;  /* 0x000000ffff187224 */ /* 0x000fe400078e0021 */
[----:B------:R-:W-:Y:S01]  /*10390*/  IMAD.MOV.U32 R23, RZ, RZ, R30 ;  /* 0x000000ffff177224 */ /* 0x000fe200078e001e */
[----:B------:R-:W-:-:S04]  /*103a0*/  PRMT R2, R3, 0x654, R2 ;  /* 0x0000065403027816 */ /* 0x000fc80000000002 */
[----:B------:R1:W-:Y:S01]  /*103b0*/  SYNCS.ARRIVE.TRANS64.RED.A1T0 RZ, [R2+URZ], RZ ;  /* 0x000000ff02ff79a7 */ /* 0x0003e2000810043f */
[----:B------:R-:W-:Y:S05]  /*103c0*/  @P2 BRA `(.L_x_3714) ;  /* 0xffffffe400282947 */ /* 0x000fea000383ffff */
.L_x_3694:
[----:B0-----:R-:W-:-:S05]  /*103d0*/  IMAD.U32 R0, RZ, RZ, UR47 ;  /* 0x0000002fff007e24 */ /* 0x001fca000f8e00ff */
[----:B------:R-:W-:-:S13]  /*103e0*/  ISETP.NE.AND P0, PT, R0, 0x3, PT ;  /* 0x000000030000780c */ /* 0x000fda0003f05270 */
[----:B------:R-:W-:Y:S05]  /*103f0*/  @!P0 BRA `(.L_x_3715) ;  /* 0x0000000000048947 */ /* 0x000fea0003800000 */
[----:B------:R-:W-:Y:S01]  /*10400*/  BPT.TRAP 0x1 ;  /* 0x000000040000795c */ /* 0x000fe20000300000 */
.L_x_3715:
[----:B------:R-:W-:Y:S01]  /*10410*/  LOP3.LUT R3, R33, 0x1, RZ, 0x3c, !PT ;  /* 0x0000000121037812 */ /* 0x000fe200078e3cff */
[----:B------:R-:W-:Y:S01]  /*10420*/  BSSY B0, `(.L_x_3716) ;  /* 0x0000005000007945 */ /* 0x000fe20003800000 */
[----:B-1----:R-:W-:Y:S02]  /*10430*/  LEA R2, R30, UR41, 0x3 ;  /* 0x000000291e027c11 */ /* 0x002fe4000f8e18ff */
[----:B------:R-:W-:-:S04]  /*10440*/  SHF.L.U32 R3, R3, 0x1f, RZ ;  /* 0x0000001f03037819 */ /* 0x000fc800000006ff */
[----:B------:R-:W0:Y:S02]  /*10450*/  SYNCS.PHASECHK.TRANS64.TRYWAIT P1, [R2+URZ+0x33470], R3 ;  /* 0x03347003020075a7 */ /* 0x000e24000802017f */
[----:B0-----:R-:W-:Y:S05]  /*10460*/  @!P1 BRA `(.L_x_3717) ;  /* 0x00000030007c9947 */ /* 0x001fea0003800000 */
.L_x_3804:
[----:B------:R-:W-:Y:S05]  /*10470*/  BSYNC B0 ;  /* 0x0000000000007941 */ /* 0x000fea0003800000 */
.L_x_3716:
[----:B------:R-:W-:-:S05]  /*10480*/  IMAD.U32 R0, RZ, RZ, UR46 ;  /* 0x0000002eff007e24 */ /* 0x000fca000f8e00ff */
[----:B------:R-:W-:-:S13]  /*10490*/  ISETP.NE.AND P1, PT, R0, 0x3, PT ;  /* 0x000000030000780c */ /* 0x000fda0003f25270 */
[----:B------:R-:W-:Y:S05]  /*104a0*/  @!P1 BRA `(.L_x_3718) ;  /* 0x0000000000049947 */ /* 0x000fea0003800000 */
[----:B------:R-:W-:Y:S01]  /*104b0*/  BPT.TRAP 0x1 ;  /* 0x000000040000795c */ /* 0x000fe20000300000 */
.L_x_3718:
[----:B------:R-:W-:Y:S01]  /*104c0*/  SHF.L.U32 R5, R33, 0x1f, RZ ;  /* 0x0000001f21057819 */ /* 0x000fe200000006ff */
[----:B------:R-:W-:-:S03]  /*104d0*/  IMAD R0, R30, 0x7800, RZ ;  /* 0x000078001e007824 */ /* 0x000fc600078e02ff */
[----:B------:R-:W1:Y:S02]  /*104e0*/  SYNCS.PHASECHK.TRANS64.TRYWAIT P1, [R2+URZ+0x33460], R5 ;  /* 0x03346005020075a7 */ /* 0x000e64000802017f */
[----:B0-----:R-:W-:Y:S01]  /*104f0*/  LOP3.LUT R3, R0, R16, RZ, 0xfc, !PT ;  /* 0x0000001000037212 */ /* 0x001fe200078efcff */
[----:B-1----:R-:W-:Y:S06]  /*10500*/  @!P1 BRA `(.L_x_3719) ;  /* 0x0000003000689947 */ /* 0x002fec0003800000 */
.L_x_3805:
[----:B------:R-:W-:Y:S05]  /*10510*/  WARPSYNC.ALL ;  /* 0x0000000000007948 */ /* 0x000fea0003800000 */
[----:B0-----:R0:W1:Y:S01]  /*10520*/  LDSM.16.MT88.4 R4, [R3+UR41+0xf200] ;  /* 0x00f200290304783b */ /* 0x0010620008004200 */
[C---:B------:R-:W-:Y:S01]  /*10530*/  VIADD R13, R0.reuse, 0x2800 ;  /* 0x00002800000d7836 */ /* 0x040fe20000000000 */
[C---:B------:R-:W-:Y:S01]  /*10540*/  IADD3 R12, R0.reuse, 0x800, RZ ;  /* 0x00000800000c7810 */ /* 0x040fe20007ffe0ff */
[----:B------:R-:W-:Y:S02]  /*10550*/  VIADD R21, R0, 0x5000 ;  /* 0x0000500000157836 */ /* 0x000fe40000000000 */
[----:B------:R-:W-:-:S02]  /*10560*/  IMAD.U32 R24, RZ, RZ, UR46 ;  /* 0x0000002eff187e24 */ /* 0x000fc4000f8e00ff */
[----:B0-----:R-:W-:-:S03]  /*10570*/  VIADD R3, R0, 0x1000 ;  /* 0x0000100000037836 */ /* 0x001fc60000000000 */
[----:B------:R-:W-:Y:S02]  /*10580*/  ISETP.NE.AND P1, PT, R24, 0x3, PT ;  /* 0x000000031800780c */ /* 0x000fe40003f25270 */
        /* <DEDUP_REMOVED lines=12> */
[----:B------:R-:W-:-:S02]  /*10650*/  LOP3.LUT R6, R12, R17, RZ, 0xfc, !PT ;  /* 0x000000110c067212 */ /* 0x000fc400078efcff */
[C-C-:B------:R-:W-:Y:S02]  /*10660*/  PRMT R8, R4.reuse, 0x6420, R5.reuse ;  /* 0x0000642004087816 */ /* 0x140fe40000000005 */
[----:B------:R-:W-:Y:S01]  /*10670*/  PRMT R9, R4, 0x7531, R5 ;  /* 0x0000753104097816 */ /* 0x000fe20000000005 */
[----:B------:R-:W-:-:S05]  /*10680*/  IMAD.IADD R15, R19, 0x1, R6 ;  /* 0x00000001130f7824 */ /* 0x000fca00078e0206 */
[----:B------:R-:W-:Y:S04]  /*10690*/  STSM.16.M88.4 [R15], R8 ;  /* 0x000000080f007844 */ /* 0x000fe80000000200 */
[----:B------:R0:W1:Y:S02]  /*106a0*/  LDSM.16.MT88.4 R4, [R14+UR41+0xf200] ;  /* 0x00f200290e04783b */ /* 0x0000640008004200 */
[----:B0-----:R-:W-:Y:S01]  /*106b0*/  VIADD R14, R0, 0x1800 ;  /* 0x00001800000e7836 */ /* 0x001fe20000000000 */
[C-C-:B-1----:R-:W-:Y:S02]  /*106c0*/  PRMT R8, R4.reuse, 0x6420, R5.reuse ;  /* 0x0000642004087816 */ /* 0x142fe40000000005 */
[----:B------:R-:W-:Y:S02]  /*106d0*/  PRMT R9, R4, 0x7531, R5 ;  /* 0x0000753104097816 */ /* 0x000fe40000000005 */
[----:B------:R-:W-:-:S02]  /*106e0*/  LOP3.LUT R4, R3, R17, RZ, 0xfc, !PT ;  /* 0x0000001103047212 */ /* 0x000fc400078efcff */
[C-C-:B------:R-:W-:Y:S02]  /*106f0*/  PRMT R10, R6.reuse, 0x6420, R7.reuse ;  /* 0x00006420060a7816 */ /* 0x140fe40000000007 */
[----:B------:R-:W-:Y:S01]  /*10700*/  PRMT R11, R6, 0x7531, R7 ;  /* 0x00007531060b7816 */ /* 0x000fe20000000007 */
[----:B------:R-:W-:Y:S01]  /*10710*/  IMAD.IADD R20, R19, 0x1, R4 ;  /* 0x0000000113147824 */ /* 0x000fe200078e0204 */
[-C--:B------:R-:W-:Y:S01]  /*10720*/  LOP3.LUT R4, R12, R16.reuse, RZ, 0xfc, !PT ;  /* 0x000000100c047212 */ /* 0x080fe200078efcff */
[C---:B------:R-:W-:Y:S01]  /*10730*/  VIADD R12, R0.reuse, 0x3000 ;  /* 0x00003000000c7836 */ /* 0x040fe20000000000 */
[----:B------:R-:W-:Y:S02]  /*10740*/  LOP3.LUT R3, R3, R16, RZ, 0xfc, !PT ;  /* 0x0000001003037212 */ /* 0x000fe400078efcff */
[----:B------:R0:W-:Y:S04]  /*10750*/  STSM.16.M88.4 [R20], R8 ;  /* 0x0000000814007844 */ /* 0x0001e80000000200 */
[----:B------:R-:W1:Y:S01]  /*10760*/  LDSM.16.MT88.4 R4, [R4+UR41+0xf200] ;  /* 0x00f200290404783b */ /* 0x000e620008004200 */
[----:B0-----:R-:W-:Y:S01]  /*10770*/  VIADD R20, R0, 0x2000 ;  /* 0x0000200000147836 */ /* 0x001fe20000000000 */
[----:B-1----:R-:W-:-:S02]  /*10780*/  PRMT R10, R6, 0x6420, R7 ;  /* 0x00006420060a7816 */ /* 0x002fc40000000007 */
[----:B------:R-:W-:Y:S02]  /*10790*/  PRMT R11, R6, 0x7531, R7 ;  /* 0x00007531060b7816 */ /* 0x000fe40000000007 */
[-C--:B------:R-:W-:Y:S02]  /*107a0*/  LOP3.LUT R6, R14, R17.reuse, RZ, 0xfc, !PT ;  /* 0x000000110e067212 */ /* 0x080fe400078efcff */
[C-C-:B------:R-:W-:Y:S02]  /*107b0*/  PRMT R8, R4.reuse, 0x6420, R5.reuse ;  /* 0x0000642004087816 */ /* 0x140fe40000000005 */
[----:B------:R-:W-:Y:S01]  /*107c0*/  PRMT R9, R4, 0x7531, R5 ;  /* 0x0000753104097816 */ /* 0x000fe20000000005 */
[----:B------:R-:W-:Y:S01]  /*107d0*/  IMAD.IADD R15, R19, 0x1, R6 ;  /* 0x00000001130f7824 */ /* 0x000fe200078e0206 */
[C---:B------:R-:W-:Y:S02]  /*107e0*/  LOP3.LUT R5, R12.reuse, R16, RZ, 0xfc, !PT ;  /* 0x000000100c057212 */ /* 0x040fe400078efcff */
[----:B------:R-:W-:-:S02]  /*107f0*/  LOP3.LUT R12, R12, R17, RZ, 0xfc, !PT ;  /* 0x000000110c0c7212 */ /* 0x000fc400078efcff */
[----:B------:R0:W-:Y:S01]  /*10800*/  STSM.16.M88.4 [R15], R8 ;  /* 0x000000080f007844 */ /* 0x0001e20000000200 */
[----:B------:R-:W-:Y:S02]  /*10810*/  LOP3.LUT R14, R14, R16, RZ, 0xfc, !PT ;  /* 0x000000100e0e7212 */ /* 0x000fe400078efcff */
[----:B------:R-:W-:Y:S01]  /*10820*/  IMAD.IADD R12, R19, 0x1, R12 ;  /* 0x00000001130c7824 */ /* 0x000fe200078e020c */
[----:B------:R-:W1:Y:S01]  /*10830*/  LDSM.16.MT88.4 R4, [R5+UR41+0xf200] ;  /* 0x00f200290504783b */ /* 0x000e620008004200 */
[----:B0-----:R-:W-:-:S05]  /*10840*/  VIADD R15, R0, 0x5800 ;  /* 0x00005800000f7836 */ /* 0x001fca0000000000 */
        /* <DEDUP_REMOVED lines=9> */
[----:B------:R1:W2:Y:S01]  /*108e0*/  LDSM.16.MT88.4 R4, [R23+UR41+0xf200] ;  /* 0x00f200291704783b */ /* 0x0002a20008004200 */
[----:B0-----:R-:W-:-:S05]  /*108f0*/  VIADD R22, R0, 0x3800 ;  /* 0x0000380000167836 */ /* 0x001fca0000000000 */
[C---:B-1----:R-:W-:Y:S02]  /*10900*/  LOP3.LUT R23, R22.reuse, R16, RZ, 0xfc, !PT ;  /* 0x0000001016177212 */ /* 0x042fe400078efcff */
[----:B------:R-:W-:-:S04]  /*10910*/  LOP3.LUT R22, R22, R17, RZ, 0xfc, !PT ;  /* 0x0000001116167212 */ /* 0x000fc800078efcff */
[----:B------:R-:W-:Y:S02]  /*10920*/  IADD3 R22, R19, R22, RZ ;  /* 0x0000001613167210 */ /* 0x000fe40007ffe0ff */
[C-C-:B--2---:R-:W-:Y:S02]  /*10930*/  PRMT R8, R4.reuse, 0x6420, R5.reuse ;  /* 0x0000642004087816 */ /* 0x144fe40000000005 */
[----:B------:R-:W-:Y:S02]  /*10940*/  PRMT R9, R4, 0x7531, R5 ;  /* 0x0000753104097816 */ /* 0x000fe40000000005 */
[----:B------:R-:W-:Y:S02]  /*10950*/  LOP3.LUT R4, R13, R17, RZ, 0xfc, !PT ;  /* 0x000000110d047212 */ /* 0x000fe400078efcff */
[C-C-:B------:R-:W-:Y:S02]  /*10960*/  PRMT R10, R6.reuse, 0x6420, R7.reuse ;  /* 0x00006420060a7816 */ /* 0x140fe40000000007 */
[----:B------:R-:W-:Y:S01]  /*10970*/  PRMT R11, R6, 0x7531, R7 ;  /* 0x00007531060b7816 */ /* 0x000fe20000000007 */
[----:B------:R-:W-:-:S05]  /*10980*/  IMAD.IADD R13, R19, 0x1, R4 ;  /* 0x00000001130d7824 */ /* 0x000fca00078e0204 */
[----:B------:R0:W-:Y:S04]  /*10990*/  STSM.16.M88.4 [R13], R8 ;  /* 0x000000080d007844 */ /* 0x0001e80000000200 */
[----:B------:R1:W2:Y:S01]  /*109a0*/  LDSM.16.MT88.4 R4, [R3+UR41+0xf200] ;  /* 0x00f200290304783b */ /* 0x0002a20008004200 */
[----:B0-----:R-:W-:-:S05]  /*109b0*/  VIADD R13, R0, 0x6000 ;  /* 0x00006000000d7836 */ /* 0x001fca0000000000 */
[----:B-1----:R-:W-:Y:S02]  /*109c0*/  LOP3.LUT R3, R13, R16, RZ, 0xfc, !PT ;  /* 0x000000100d037212 */ /* 0x002fe400078efcff */
[C-C-:B--2---:R-:W-:Y:S02]  /*109d0*/  PRMT R8, R4.reuse, 0x6420, R5.reuse ;  /* 0x0000642004087816 */ /* 0x144fe40000000005 */
[----:B------:R-:W-:Y:S02]  /*109e0*/  PRMT R9, R4, 0x7531, R5 ;  /* 0x0000753104097816 */ /* 0x000fe40000000005 */
[C-C-:B------:R-:W-:Y:S02]  /*109f0*/  PRMT R10, R6.reuse, 0x6420, R7.reuse ;  /* 0x00006420060a7816 */ /* 0x140fe40000000007 */
[----:B------:R-:W-:-:S05]  /*10a00*/  PRMT R11, R6, 0x7531, R7 ;  /* 0x00007531060b7816 */ /* 0x000fca0000000007 */
[----:B------:R0:W-:Y:S04]  /*10a10*/  STSM.16.M88.4 [R12], R8 ;  /* 0x000000080c007844 */ /* 0x0001e80000000200 */
[----:B------:R-:W1:Y:S01]  /*10a20*/  LDSM.16.MT88.4 R4, [R23+UR41+0xf200] ;  /* 0x00f200291704783b */ /* 0x000e620008004200 */
[----:B0-----:R-:W-:Y:S01]  /*10a30*/  VIADD R12, R0, 0x4000 ;  /* 0x00004000000c7836 */ /* 0x001fe20000000000 */
[C-C-:B-1----:R-:W-:Y:S02]  /*10a40*/  PRMT R8, R4.reuse, 0x6420, R5.reuse ;  /* 0x0000642004087816 */ /* 0x142fe40000000005 */
[----:B------:R-:W-:Y:S02]  /*10a50*/  PRMT R9, R4, 0x7531, R5 ;  /* 0x0000753104097816 */ /* 0x000fe40000000005 */
[----:B------:R-:W-:-:S02]  /*10a60*/  PRMT R10, R6, 0x6420, R7 ;  /* 0x00006420060a7816 */ /* 0x000fc40000000007 */
[----:B------:R-:W-:-:S05]  /*10a70*/  PRMT R11, R6, 0x7531, R7 ;  /* 0x00007531060b7816 */ /* 0x000fca0000000007 */
        /* <DEDUP_REMOVED lines=8> */
[----:B------:R-:W-:-:S05]  /*10b00*/  IMAD.IADD R23, R19, 0x1, R4 ;  /* 0x0000000113177824 */ /* 0x000fca00078e0204 */
[----:B------:R0:W-:Y:S04]  /*10b10*/  STSM.16.M88.4 [R23], R8 ;  /* 0x0000000817007844 */ /* 0x0001e80000000200 */
[----:B------:R-:W1:Y:S01]  /*10b20*/  LDSM.16.MT88.4 R4, [R14+UR41+0xf200] ;  /* 0x00f200290e04783b */ /* 0x000e620008004200 */
[----:B0-----:R-:W-:Y:S01]  /*10b30*/  LOP3.LUT R23, R12, R16, RZ, 0xfc, !PT ;  /* 0x000000100c177212 */ /* 0x001fe200078efcff */
[C---:B------:R-:W-:Y:S02]  /*10b40*/  VIADD R12, R0.reuse, 0x6800 ;  /* 0x00006800000c7836 */ /* 0x040fe40000000000 */
[----:B------:R-:W-:Y:S01]  /*10b50*/  VIADD R0, R0, 0x7000 ;  /* 0x0000700000007836 */ /* 0x000fe20000000000 */
[C-C-:B-1----:R-:W-:Y:S02]  /*10b60*/  PRMT R8, R4.reuse, 0x6420, R5.reuse ;  /* 0x0000642004087816 */ /* 0x142fe40000000005 */
[----:B------:R-:W-:-:S02]  /*10b70*/  PRMT R9, R4, 0x7531, R5 ;  /* 0x0000753104097816 */ /* 0x000fc40000000005 */
        /* <DEDUP_REMOVED lines=20> */
[----:B------:R-:W-:Y:S02]  /*10cc0*/  LOP3.LUT R4, R15, R17, RZ, 0xfc, !PT ;  /* 0x000000110f047212 */ /* 0x000fe400078efcff */
        /* <DEDUP_REMOVED lines=15> */
[----:B------:R-:W-:-:S02]  /*10dc0*/  PRMT R10, R6, 0x6420, R7 ;  /* 0x00006420060a7816 */ /* 0x000fc40000000007 */
[----:B------:R-:W-:Y:S02]  /*10dd0*/  PRMT R11, R6, 0x7531, R7 ;  /* 0x00007531060b7816 */ /* 0x000fe40000000007 */
[C---:B------:R-:W-:Y:S02]  /*10de0*/  LOP3.LUT R4, R0.reuse, R16, RZ, 0xfc, !PT ;  /* 0x0000001000047212 */ /* 0x040fe400078efcff */
[----:B------:R-:W-:Y:S01]  /*10df0*/  LOP3.LUT R0, R0, R17, RZ, 0xfc, !PT ;  /* 0x0000001100007212 */ /* 0x000fe200078efcff */
[----:B------:R-:W-:Y:S04]  /*10e00*/  STSM.16.M88.4 [R12], R8 ;  /* 0x000000080c007844 */ /* 0x000fe80000000200 */
[----:B------:R-:W0:Y:S01]  /*10e10*/  LDSM.16.MT88.4 R4, [R4+UR41+0xf200] ;  /* 0x00f200290404783b */ /* 0x000e220008004200 */
[----:B------:R-:W-:Y:S01]  /*10e20*/  IMAD.IADD R0, R19, 0x1, R0 ;  /* 0x0000000113007824 */ /* 0x000fe200078e0200 */
        /* <DEDUP_REMOVED lines=13> */
.L_x_3720:
[----:B-1----:R1:W-:Y:S01]  /*10f00*/  SYNCS.ARRIVE.TRANS64.A1T0 RZ, [R2+URZ+0x33450], RZ ;  /* 0x033450ff02ff79a7 */ /* 0x0023e2000810003f */
[----:B------:R-:W-:Y:S06]  /*10f10*/  BAR.SYNC.DEFER_BLOCKING 0x2, 0x80 ;  /* 0x0082000000007b1d */ /* 0x000fec0000010000 */
[----:B------:R-:W-:Y:S05]  /*10f20*/  @!P0 BRA `(.L_x_3721) ;  /* 0x0000000000048947 */ /* 0x000fea0003800000 */
[----:B------:R-:W-:Y:S01]  /*10f30*/  BPT.TRAP 0x1 ;  /* 0x000000040000795c */ /* 0x000fe20000300000 */
.L_x_3721:
[----:B------:R-:W2:Y:S01]  /*10f40*/  LDC R4, c[0x0][0xc34] ;  /* 0x00030d00ff047b82 */ /* 0x000ea20000000800 */
[----:B------:R-:W-:Y:S01]  /*10f50*/  IADD3 R30, R30, 0x1, RZ ;  /* 0x000000011e1e7810 */ /* 0x000fe20007ffe0ff */
[----:B------:R-:W-:Y:S01]  /*10f60*/  UIADD3 UR38, UR50, UR38, URZ ;  /* 0x0000002632267290 */ /* 0x000fe2000fffe03f */
[----:B-1----:R-:W-:Y:S01]  /*10f70*/  VIADD R2, R2, 0x33480 ;  /* 0x0003348002027836 */ /* 0x002fe20000000000 */
[----:B------:R-:W-:Y:S01]  /*10f80*/  UIADD3 UR37, UR37, 0x1, URZ ;  /* 0x0000000125257890 */ /* 0x000fe2000fffe03f */
[----:B------:R-:W-:Y:S01]  /*10f90*/  ISETP.NE.AND P0, PT, R30, 0x2, PT ;  /* 0x000000021e00780c */ /* 0x000fe20003f05270 */
[----:B------:R-:W-:-:S03]  /*10fa0*/  IMAD.U32 R3, RZ, RZ, UR45 ;  /* 0x0000002dff037e24 */ /* 0x000fc6000f8e00ff */
[----:B------:R-:W-:Y:S02]  /*10fb0*/  SEL R30, R30, RZ, P0 ;  /* 0x000000ff1e1e7207 */ /* 0x000fe40000000000 */
[----:B0-----:R-:W-:Y:S02]  /*10fc0*/  SEL R0, RZ, 0x1, P0 ;  /* 0x00000001ff007807 */ /* 0x001fe40000000000 */
[----:B------:R-:W-:Y:S02]  /*10fd0*/  PRMT R2, R3, 0x654, R2 ;  /* 0x0000065403027816 */ /* 0x000fe40000000002 */
[----:B------:R-:W-:Y:S02]  /*10fe0*/  LOP3.LUT R33, R33, R0, RZ, 0x3c, !PT ;  /* 0x0000000021217212 */ /* 0x000fe400078e3cff */
[----:B------:R0:W-:Y:S01]  /*10ff0*/  SYNCS.ARRIVE.TRANS64.RED.A1T0 RZ, [R2+URZ], RZ ;  /* 0x000000ff02ff79a7 */ /* 0x0001e2000810043f */
[----:B--2---:R-:W-:-:S13]  /*11000*/  ISETP.LE.AND P0, PT, R4, UR38, PT ;  /* 0x0000002604007c0c */ /* 0x004fda000bf03270 */
[----:B0-----:R-:W-:Y:S05]  /*11010*/  @!P0 BRA `(.L_x_3722) ;  /* 0xffffffb400808947 */ /* 0x001fea000383ffff */
[----:B------:R-:W-:-:S12]  /*11020*/  ULOP3.LUT UR37, UR37, 0x1, URZ, 0xc, !UPT ;  /* 0x0000000125257892 */ /* 0x000fd8000f8e0c3f */
.L_x_3670:
[----:B------:R-:W0:Y:S01]  /*11030*/  S2R R3, SR_CgaCtaId ;  /* 0x0000000000037919 */ /* 0x000e220000008800 */
[----:B------:R-:W-:Y:S01]  /*11040*/  MOV R0, 0x400 ;  /* 0x0000040000007802 */ /* 0x000fe20000000f00 */
[----:B------:R-:W-:-:S03]  /*11050*/  IMAD.U32 R2, RZ, RZ, UR37 ;  /* 0x00000025ff027e24 */ /* 0x000fc6000f8e00ff */
[----:B0-----:R-:W-:Y:S02]  /*11060*/  LEA R5, R3, R0, 0x18 ;  /* 0x0000000003057211 */ /* 0x001fe400078ec0ff */
[----:B------:R-:W-:-:S04]  /*11070*/  SHF.L.U32 R0, R2, 0x1f, RZ ;  /* 0x0000001f02007819 */ /* 0x000fc800000006ff */
[----:B------:R-:W0:Y:S02]  /*11080*/  SYNCS.PHASECHK.TRANS64.TRYWAIT P0, [R5+URZ+0x33420], R0 ;  /* 0x03342000050075a7 */ /* 0x000e24000800017f */
[----:B0-----:R-:W-:Y:S05]  /*11090*/  @!P0 BRA `(.L_x_3723) ;  /* 0x0000002400988947 */ /* 0x001fea0003800000 */
.L_x_3806:
        /* <DEDUP_REMOVED lines=14> */
.L_x_3726:
[C---:B------:R-:W-:Y:S01]  /*11180*/  IMAD R3, R30.reuse, 0x8, R5 ;  /* 0x000000081e037824 */ /* 0x040fe200078e0205 */
[----:B------:R-:W-:Y:S01]  /*11190*/  SHF.L.U32 R2, R33, 0x1f, RZ ;  /* 0x0000001f21027819 */ /* 0x000fe200000006ff */
[----:B------:R-:W-:-:S03]  /*111a0*/  VIADD R30, R30, 0x1 ;  /* 0x000000011e1e7836 */ /* 0x000fc60000000000 */
[----:B------:R-:W0:Y:S02]  /*111b0*/  SYNCS.PHASECHK.TRANS64.TRYWAIT P1, [R3+URZ+0x33440], R2 ;  /* 0x03344002030075a7 */ /* 0x000e24000802017f */
[----:B------:R-:W-:-:S04]  /*111c0*/  ISETP.NE.AND P2, PT, R30, 0x2, PT ;  /* 0x000000021e00780c */ /* 0x000fc80003f45270 */
[----:B------:R-:W-:Y:S01]  /*111d0*/  SEL R0, RZ, 0x1, P2 ;  /* 0x00000001ff007807 */ /* 0x000fe20001000000 */
[----:B0-----:R-:W-:Y:S08]  /*111e0*/  @!P1 BRA `(.L_x_3727) ;  /* 0x0000002400589947 */ /* 0x001ff00003800000 */
.L_x_3807:
[----:B------:R-:W-:Y:S02]  /*111f0*/  SEL R30, R30, RZ, P2 ;  /* 0x000000ff1e1e7207 */ /* 0x000fe40001000000 */
[----:B------:R-:W-:Y:S01]  /*11200*/  LOP3.LUT R0, R33, R0, RZ, 0x3c, !PT ;  /* 0x0000000021007212 */ /* 0x000fe200078e3cff */
[----:B------:R-:W-:Y:S06]  /*11210*/  @!P0 BRA `(.L_x_3728) ;  /* 0x0000000000048947 */ /* 0x000fec0003800000 */
[----:B------:R-:W-:Y:S01]  /*11220*/  BPT.TRAP 0x1 ;  /* 0x000000040000795c */ /* 0x000fe20000300000 */
.L_x_3728:
[----:B------:R-:W-:Y:S01]  /*11230*/  IMAD R5, R30, 0x8, R5 ;  /* 0x000000081e057824 */ /* 0x000fe200078e0205 */
[----:B------:R-:W-:-:S04]  /*11240*/  SHF.L.U32 R0, R0, 0x1f, RZ ;  /* 0x0000001f00007819 */ /* 0x000fc800000006ff */
[----:B------:R-:W1:Y:S02]  /*11250*/  SYNCS.PHASECHK.TRANS64.TRYWAIT P1, [R5+URZ+0x33440], R0 ;  /* 0x03344000050075a7 */ /* 0x000e64000802017f */
[----:B-1----:R-:W-:Y:S05]  /*11260*/  @!P1 BRA `(.L_x_3729) ;  /* 0x00000024004c9947 */ /* 0x002fea0003800000 */
.L_x_3808:
[----:B------:R-:W-:Y:S05]  /*11270*/  @!P0 BRA `(.L_x_3730) ;  /* 0x0000000000048947 */ /* 0x000fea0003800000 */
[----:B------:R-:W-:Y:S01]  /*11280*/  BPT.TRAP 0x1 ;  /* 0x000000040000795c */ /* 0x000fe20000300000 */
.L_x_3730:
[----:B------:R-:W2:Y:S02]  /*11290*/  SYNCS.PHASECHK.TRANS64.TRYWAIT P1, [R3+URZ+0x33460], R2 ;  /* 0x03346002030075a7 */ /* 0x000ea4000802017f */
[----:B--2---:R-:W-:Y:S05]  /*112a0*/  @!P1 BRA `(.L_x_3731) ;  /* 0x0000002400509947 */ /* 0x004fea0003800000 */
.L_x_3809:
[----:B------:R-:W-:Y:S05]  /*112b0*/  @!P0 BRA `(.L_x_3732) ;  /* 0x0000000000048947 */ /* 0x000fea0003800000 */
[----:B------:R-:W-:Y:S01]  /*112c0*/  BPT.TRAP 0x1 ;  /* 0x000000040000795c */ /* 0x000fe20000300000 */
.L_x_3732:
[----:B------:R-:W3:Y:S02]  /*112d0*/  SYNCS.PHASECHK.TRANS64.TRYWAIT P1, [R5+URZ+0x33460], R0 ;  /* 0x03346000050075a7 */ /* 0x000ee4000802017f */
[----:B---3--:R-:W-:Y:S05]  /*112e0*/  @!P1 BRA `(.L_x_3733) ;  /* 0x0000002400549947 */ /* 0x008fea0003800000 */
.L_x_3810:
[----:B------:R-:W-:Y:S05]  /*112f0*/  @!P0 BRA `(.L_x_3734) ;  /* 0x0000000000048947 */ /* 0x000fea0003800000 */
[----:B------:R-:W-:Y:S01]  /*11300*/  BPT.TRAP 0x1 ;  /* 0x000000040000795c */ /* 0x000fe20000300000 */
.L_x_3734:
[----:B------:R-:W4:Y:S02]  /*11310*/  SYNCS.PHASECHK.TRANS64.TRYWAIT P1, [R3+URZ+0x33480], R2 ;  /* 0x03348002030075a7 */ /* 0x000f24000802017f */
[----:B----4-:R-:W-:Y:S05]  /*11320*/  @!P1 BRA `(.L_x_3735) ;  /* 0x0000002400589947 */ /* 0x010fea0003800000 */
.L_x_3811:
[----:B------:R-:W-:Y:S05]  /*11330*/  @!P0 BRA `(.L_x_3736) ;  /* 0x0000000000048947 */ /* 0x000fea0003800000 */
[----:B------:R-:W-:Y:S01]  /*11340*/  BPT.TRAP 0x1 ;  /* 0x000000040000795c */ /* 0x000fe20000300000 */
.L_x_3736:
[----:B------:R0:W0:Y:S02]  /*11350*/  SYNCS.PHASECHK.TRANS64.TRYWAIT P0, [R5+URZ+0x33480], R0 ;  /* 0x03348000050075a7 */ /* 0x000024000800017f */
[----:B0-----:R-:W-:Y:S05]  /*11360*/  @!P0 NANOSLEEP.SYNCS 0x989680 ;  /* 0x009896800000895d */ /* 0x001fea0003900000 */
[----:B------:R-:W0:Y:S02]  /*11370*/  @!P0 SYNCS.PHASECHK.TRANS64 P0, [R5+URZ+0x33480], R0 ;  /* 0x03348000050085a7 */ /* 0x000e24000800007f */
[----:B0-----:R-:W-:Y:S05]  /*11380*/  @!P0 BRA `(.L_x_3736) ;  /* 0xfffffffc00f08947 */ /* 0x001fea000383ffff */
.L_x_3725:
[----:B------:R-:W-:Y:S05]  /*11390*/  BSYNC B0 ;  /* 0x0000000000007941 */ /* 0x000fea0003800000 */
.L_x_3724:
[----:B------:R-:W-:Y:S05]  /*113a0*/  EXIT ;  /* 0x000000000000794d */ /* 0x000fea0003800000 */
.L_x_3638:
[----:B0-----:R-:W-:-:S04]  /*113b0*/  IMAD.U32 R3, RZ, RZ, UR39 ;  /* 0x00000027ff037e24 */ /* 0x001fc8000f8e00ff */
[----:B------:R0:W1:Y:S03]  /*113c0*/  SYNCS.PHASECHK.TRANS64.TRYWAIT P1, [R3+URZ+0x33400], R8 ;  /* 0x03340008030075a7 */ /* 0x000066000802017f */
[----:B-1----:R-:W-:Y:S05]  /*113d0*/  @!P1 NANOSLEEP.SYNCS 0x989680 ;  /* 0x009896800000995d */ /* 0x002fea0003900000 */
[----:B------:R-:W1:Y:S02]  /*113e0*/  @!P1 SYNCS.PHASECHK.TRANS64 P1, [R3+URZ+0x33400], R8 ;  /* 0x03340008030095a7 */ /* 0x000e64000802007f */
[----:B-1----:R-:W-:Y:S05]  /*113f0*/  @!P1 BRA `(.L_x_3638) ;  /* 0xfffffffc00ec9947 */ /* 0x002fea000383ffff */
[----:B------:R-:W-:Y:S05]  /*11400*/  BRA `(.L_x_3737) ;  /* 0xffffff0000087947 */ /* 0x000fea000383ffff */
.L_x_3642:
[----:B-1----:R1:W2:Y:S02]  /*11410*/  SYNCS.PHASECHK.TRANS64.TRYWAIT P1, [R3+URZ+0x33430], R4 ;  /* 0x03343004030075a7 */ /* 0x0022a4000802017f */
[----:B--2---:R-:W-:Y:S05]  /*11420*/  @!P1 NANOSLEEP.SYNCS 0x989680 ;  /* 0x009896800000995d */ /* 0x004fea0003900000 */
[----:B------:R-:W2:Y:S02]  /*11430*/  @!P1 SYNCS.PHASECHK.TRANS64 P1, [R3+URZ+0x33430], R4 ;  /* 0x03343004030095a7 */ /* 0x000ea4000802007f */
[----:B--2---:R-:W-:Y:S05]  /*11440*/  @!P1 BRA `(.L_x_3642) ;  /* 0xfffffffc00f09947 */ /* 0x004fea000383ffff */
[----:B------:R-:W-:Y:S05]  /*11450*/  BRA `(.L_x_3641) ;  /* 0xffffff0000287947 */ /* 0x000fea000383ffff */
.L_x_3648:
[----:B-1----:R-:W-:-:S04]  /*11460*/  IMAD.U32 R8, RZ, RZ, UR6 ;  /* 0x00000006ff087e24 */ /* 0x002fc8000f8e00ff */
[----:B------:R1:W2:Y:S03]  /*11470*/  SYNCS.PHASECHK.TRANS64.TRYWAIT P1, [R8+URZ+0x33430], R7 ;  /* 0x03343007080075a7 */ /* 0x0002a6000802017f */
[----:B--2---:R-:W-:Y:S05]  /*11480*/  @!P1 NANOSLEEP.SYNCS 0x989680 ;  /* 0x009896800000995d */ /* 0x004fea0003900000 */
[----:B------:R-:W2:Y:S02]  /*11490*/  @!P1 SYNCS.PHASECHK.TRANS64 P1, [R8+URZ+0x33430], R7 ;  /* 0x03343007080095a7 */ /* 0x000ea4000802007f */
[----:B--2---:R-:W-:Y:S05]  /*114a0*/  @!P1 BRA `(.L_x_3648) ;  /* 0xfffffffc00ec9947 */ /* 0x004fea000383ffff */
[----:B------:R-:W-:Y:S05]  /*114b0*/  BRA `(.L_x_3645) ;  /* 0xffffff4000447947 */ /* 0x000fea000383ffff */
.L_x_3652:
[----:B-1----:R-:W-:-:S04]  /*114c0*/  IMAD.U32 R8, RZ, RZ, UR6 ;  /* 0x00000006ff087e24 */ /* 0x002fc8000f8e00ff */
[----:B------:R1:W2:Y:S03]  /*114d0*/  SYNCS.PHASECHK.TRANS64.TRYWAIT P1, [R8+URZ+0x33450], R7 ;  /* 0x03345007080075a7 */ /* 0x0002a6000802017f */
[----:B--2---:R-:W-:Y:S05]  /*114e0*/  @!P1 NANOSLEEP.SYNCS 0x989680 ;  /* 0x009896800000995d */ /* 0x004fea0003900000 */
[----:B------:R-:W2:Y:S02]  /*114f0*/  @!P1 SYNCS.PHASECHK.TRANS64 P1, [R8+URZ+0x33450], R7 ;  /* 0x03345007080095a7 */ /* 0x000ea4000802007f */
[----:B--2---:R-:W-:Y:S05]  /*11500*/  @!P1 BRA `(.L_x_3652) ;  /* 0xfffffffc00ec9947 */ /* 0x004fea000383ffff */
[----:B------:R-:W-:Y:S05]  /*11510*/  BRA `(.L_x_3649) ;  /* 0xffffff4c00447947 */ /* 0x000fea000383ffff */
.L_x_3659:
[----:B-1----:R-:W-:-:S04]  /*11520*/  IMAD.U32 R3, RZ, RZ, UR4 ;  /* 0x00000004ff037e24 */ /* 0x002fc8000f8e00ff */
[----:B------:R1:W2:Y:S03]  /*11530*/  SYNCS.PHASECHK.TRANS64.TRYWAIT P1, [R3+URZ+0x33450], R0 ;  /* 0x03345000030075a7 */ /* 0x0002a6000802017f */
[----:B--2---:R-:W-:Y:S05]  /*11540*/  @!P1 NANOSLEEP.SYNCS 0x989680 ;  /* 0x009896800000995d */ /* 0x004fea0003900000 */
[----:B------:R-:W2:Y:S02]  /*11550*/  @!P1 SYNCS.PHASECHK.TRANS64 P1, [R3+URZ+0x33450], R0 ;  /* 0x03345000030095a7 */ /* 0x000ea4000802007f */
[----:B--2---:R-:W-:Y:S05]  /*11560*/  @!P1 BRA `(.L_x_3659) ;  /* 0xfffffffc00ec9947 */ /* 0x004fea000383ffff */
[----:B------:R-:W-:Y:S05]  /*11570*/  BRA `(.L_x_3658) ;  /* 0xffffff7800187947 */ /* 0x000fea000383ffff */
.L_x_3676:
[----:B------:R-:W3:Y:S01]  /*11580*/  S2R R21, SR_TID.X ;  /* 0x0000000000157919 */ /* 0x000ee20000002100 */
[----:B------:R-:W-:Y:S01]  /*11590*/  IMAD.MOV.U32 R12, RZ, RZ, RZ ;  /* 0x000000ffff0c7224 */ /* 0x000fe200078e00ff */
[----:B------:R-:W-:Y:S01]  /*115a0*/  MOV R11, 0x1f ;  /* 0x0000001f000b7802 */ /* 0x000fe20000000f00 */
[----:B------:R-:W-:Y:S01]  /*115b0*/  IMAD.MOV.U32 R15, RZ, RZ, -0x1 ;  /* 0xffffffffff0f7424 */ /* 0x000fe200078e00ff */
[----:B---3--:R-:W-:-:S04]  /*115c0*/  SHF.R.U32.HI R21, RZ, 0x5, R21 ;  /* 0x00000005ff157819 */ /* 0x008fc80000011615 */
[----:B------:R-:W-:-:S05]  /*115d0*/  LOP3.LUT R21, R21, 0x3, RZ, 0xc0, !PT ;  /* 0x0000000315157812 */ /* 0x000fca00078ec0ff */
[----:B------:R-:W-:-:S07]  /*115e0*/  IMAD.MOV.U32 R13, RZ, RZ, R21 ;  /* 0x000000ffff0d7224 */ /* 0x000fce00078e0015 */
[----:B012--5:R-:W-:Y:S05]  /*115f0*/  WARPSYNC.COLLECTIVE R15, `(.L_x_3738) ;  /* 0x000000000f087348 */ /* 0x027fea0003c00000 */
[----:B------:R3:W4:Y:S02]  /*11600*/  SHFL.IDX P6, R14, R13, R12, R11 ;  /* 0x0000000c0d0e7389 */ /* 0x00072400000c000b */
[----:B012345:R-:W-:Y:S01]  /*11610*/  ENDCOLLECTIVE ;  /* 0x000000000000791b */ /* 0x03ffe20003800000 */
.L_x_3738:
[----:B------:R-:W-:Y:S05]  /*11620*/  BRA `(.L_x_3739) ;  /* 0xffffffb400d07947 */ /* 0x000fea000383ffff */
.L_x_3679:
[----:B0-----:R0:W1:Y:S02]  /*11630*/  SYNCS.PHASECHK.TRANS64.TRYWAIT P0, [R4+URZ+0x33480], R28 ;  /* 0x0334801c040075a7 */ /* 0x001064000800017f */
[----:B-1----:R-:W-:Y:S05]  /*11640*/  @!P0 NANOSLEEP.SYNCS 0x989680 ;  /* 0x009896800000895d */ /* 0x002fea0003900000 */
[----:B------:R-:W1:Y:S02]  /*11650*/  @!P0 SYNCS.PHASECHK.TRANS64 P0, [R4+URZ+0x33480], R28 ;  /* 0x0334801c040085a7 */ /* 0x000e64000800007f */
[----:B-1----:R-:W-:Y:S05]  /*11660*/  @!P0 BRA `(.L_x_3679) ;  /* 0xfffffffc00f08947 */ /* 0x002fea000383ffff */
[----:B------:R-:W-:Y:S05]  /*11670*/  BRA `(.L_x_3740) ;  /* 0xffffffb800c87947 */ /* 0x000fea000383ffff */
.L_x_3680:
        /* <DEDUP_REMOVED lines=8> */
.L_x_3742:
[----:B------:R-:W-:Y:S05]  /*11700*/  BSYNC B0 ;  /* 0x0000000000007941 */ /* 0x000fea0003800000 */
.L_x_3741:
[----:B------:R-:W-:Y:S01]  /*11710*/  IMAD.MOV.U32 R13, RZ, RZ, R10 ;  /* 0x000000ffff0d7224 */ /* 0x000fe200078e000a */
[C---:B------:R-:W-:Y:S01]  /*11720*/  LOP3.LUT P1, RZ, R18.reuse, 0x1000000, RZ, 0xc0, !PT ;  /* 0x0100000012ff7812 */ /* 0x040fe2000782c0ff */
[----:B------:R-:W-:Y:S01]  /*11730*/  IMAD.MOV.U32 R12, RZ, RZ, RZ ;  /* 0x000000ffff0c7224 */ /* 0x000fe200078e00ff */
[C---:B------:R-:W-:Y:S01]  /*11740*/  LOP3.LUT P2, RZ, R18.reuse, 0x800000, RZ, 0xc0, !PT ;  /* 0x0080000012ff7812 */ /* 0x040fe2000784c0ff */
[----:B------:R-:W-:Y:S01]  /*11750*/  IMAD.MOV.U32 R11, RZ, RZ, 0x1c1f ;  /* 0x00001c1fff0b7424 */ /* 0x000fe200078e00ff */
[C---:B------:R-:W-:Y:S01]  /*11760*/  LOP3.LUT P4, RZ, R18.reuse, 0x400000, RZ, 0xc0, !PT ;  /* 0x0040000012ff7812 */ /* 0x040fe2000788c0ff */
[----:B------:R-:W-:Y:S01]  /*11770*/  IMAD.MOV.U32 R15, RZ, RZ, -0x1 ;  /* 0xffffffffff0f7424 */ /* 0x000fe200078e00ff */
[C---:B------:R-:W-:Y:S01]  /*11780*/  LOP3.LUT P3, RZ, R18.reuse, 0x100000, RZ, 0xc0, !PT ;  /* 0x0010000012ff7812 */ /* 0x040fe2000786c0ff */
[----:B------:R-:W-:Y:S01]  /*11790*/  IMAD.MOV.U32 R0, RZ, RZ, R14 ;  /* 0x000000ffff007224 */ /* 0x000fe200078e000e */
[----:B------:R-:W-:-:S13]  /*117a0*/  LOP3.LUT P5, RZ, R18, 0x20000, RZ, 0xc0, !PT ;  /* 0x0002000012ff7812 */ /* 0x000fda00078ac0ff */
[----:B------:R-:W-:Y:S05]  /*117b0*/  WARPSYNC.COLLECTIVE R15, `(.L_x_3743) ;  /* 0x000000000f087348 */ /* 0x000fea0003c00000 */
[----:B------:R0:W1:Y:S02]  /*117c0*/  SHFL.IDX P6, R14, R13, R12, R11 ;  /* 0x0000000c0d0e7389 */ /* 0x00006400000c000b */
[----:B01----:R-:W-:Y:S01]  /*117d0*/  ENDCOLLECTIVE ;  /* 0x000000000000791b */ /* 0x003fe20003800000 */
.L_x_3743:
[----:B------:R-:W-:Y:S01]  /*117e0*/  MOV R13, R9 ;  /* 0x00000009000d7202 */ /* 0x000fe20000000f00 */
[----:B------:R-:W-:Y:S02]  /*117f0*/  IMAD.MOV.U32 R12, RZ, RZ, 0x1 ;  /* 0x00000001ff0c7424 */ /* 0x000fe400078e00ff */
[----:B------:R-:W-:-:S07]  /*11800*/  IMAD.MOV.U32 R2, RZ, RZ, R14 ;  /* 0x000000ffff027224 */ /* 0x000fce00078e000e */
[----:B------:R-:W-:Y:S05]  /*11810*/  WARPSYNC.COLLECTIVE R15, `(.L_x_3744) ;  /* 0x000000000f087348 */ /* 0x000fea0003c00000 */
[----:B------:R0:W1:Y:S02]  /*11820*/  SHFL.IDX P6, R14, R13, R12, R11 ;  /* 0x0000000c0d0e7389 */ /* 0x00006400000c000b */
[----:B01----:R-:W-:Y:S01]  /*11830*/  ENDCOLLECTIVE ;  /* 0x000000000000791b */ /* 0x003fe20003800000 */
.L_x_3744:
[----:B------:R-:W-:-:S05]  /*11840*/  IADD3 R2, P0, R36, R2, RZ ;  /* 0x0000000224027210 */ /* 0x000fca0007f1e0ff */
[----:B------:R-:W-:Y:S02]  /*11850*/  IMAD.X R3, RZ, RZ, R0, P0 ;  /* 0x000000ffff037224 */ /* 0x000fe400000e0600 */
[----:B------:R-:W-:Y:S02]  /*11860*/  VIADD R0, R24, UR41 ;  /* 0x0000002918007c36 */ /* 0x000fe40008000000 */
[----:B------:R-:W-:-:S03]  /*11870*/  IMAD.MOV.U32 R13, RZ, RZ, R10 ;  /* 0x000000ffff0d7224 */ /* 0x000fc600078e000a */
[----:B------:R-:W-:Y:S01]  /*11880*/  @!PT LDS RZ, [RZ] ;  /* 0x00000000fffff984 */ /* 0x000fe20000000800 */
[----:B------:R-:W-:Y:S01]  /*11890*/  @!PT LDS RZ, [RZ] ;  /* 0x00000000fffff984 */ /* 0x000fe20000000800 */
[----:B------:R-:W-:Y:S01]  /*118a0*/  @!PT LDS RZ, [RZ] ;  /* 0x00000000fffff984 */ /* 0x000fe20000000800 */
[----:B------:R-:W-:Y:S01]  /*118b0*/  LDGSTS.E.BYPASS.LTC128B.128 [R0+0xf200], desc[UR48][R2.64], !P1 ;  /* 0x0f20000002007fae */ /* 0x000fe2000c901d70 */
[----:B------:R-:W-:-:S03]  /*118c0*/  LOP3.LUT P1, RZ, R18, 0x200000, RZ, 0xc0, !PT ;  /* 0x0020000012ff7812 */ /* 0x000fc6000782c0ff */
[----:B------:R-:W-:Y:S01]  /*118d0*/  LDGSTS.E.BYPASS.LTC128B.128 [R0+0x11a00], desc[UR48][R2.64+0x40], !P2 ;  /* 0x11a0004002007fae */ /* 0x000fe2000d101d70 */
[----:B------:R-:W-:-:S03]  /*118e0*/  LOP3.LUT P2, RZ, R18, 0x80000, RZ, 0xc0, !PT ;  /* 0x0008000012ff7812 */ /* 0x000fc6000784c0ff */
[----:B------:R0:W-:Y:S01]  /*118f0*/  LDGSTS.E.BYPASS.LTC128B.128 [R0+0x14200], desc[UR48][R2.64+0x80], !P4 ;  /* 0x1420008002007fae */ /* 0x0001e2000e101d70 */
[----:B------:R-:W-:Y:S01]  /*11900*/  LOP3.LUT P4, RZ, R18, 0x10000, RZ, 0xc0, !PT ;  /* 0x0001000012ff7812 */ /* 0x000fe2000788c0ff */
[----:B0-----:R-:W-:-:S12]  /*11910*/  IMAD.MOV.U32 R3, RZ, RZ, R14 ;  /* 0x000000ffff037224 */ /* 0x001fd800078e000e */
[----:B------:R-:W-:Y:S05]  /*11920*/  WARPSYNC.COLLECTIVE R15, `(.L_x_3745) ;  /* 0x000000000f087348 */ /* 0x000fea0003c00000 */
[----:B------:R0:W1:Y:S02]  /*11930*/  SHFL.IDX P6, R14, R13, R12, R11 ;  /* 0x0000000c0d0e7389 */ /* 0x00006400000c000b */
[----:B01----:R-:W-:Y:S01]  /*11940*/  ENDCOLLECTIVE ;  /* 0x000000000000791b */ /* 0x003fe20003800000 */
.L_x_3745:
[----:B------:R-:W-:Y:S02]  /*11950*/  IMAD.MOV.U32 R13, RZ, RZ, R9 ;  /* 0x000000ffff0d7224 */ /* 0x000fe400078e0009 */
[----:B------:R-:W-:Y:S02]  /*11960*/  IMAD.MOV.U32 R12, RZ, RZ, 0x2 ;  /* 0x00000002ff0c7424 */ /* 0x000fe400078e00ff */
[----:B------:R-:W-:-:S07]  /*11970*/  IMAD.MOV.U32 R2, RZ, RZ, R14 ;  /* 0x000000ffff027224 */ /* 0x000fce00078e000e */
[----:B------:R-:W-:Y:S05]  /*11980*/  WARPSYNC.COLLECTIVE R15, `(.L_x_3746) ;  /* 0x000000000f087348 */ /* 0x000fea0003c00000 */
[----:B------:R0:W1:Y:S02]  /*11990*/  SHFL.IDX P6, R14, R13, R12, R11 ;  /* 0x0000000c0d0e7389 */ /* 0x00006400000c000b */
[----:B01----:R-:W-:Y:S01]  /*119a0*/  ENDCOLLECTIVE ;  /* 0x000000000000791b */ /* 0x003fe20003800000 */
.L_x_3746:
[----:B------:R-:W-:-:S05]  /*119b0*/  IADD3 R2, P0, R36, R2, RZ ;  /* 0x0000000224027210 */ /* 0x000fca0007f1e0ff */
[----:B------:R-:W-:-:S05]  /*119c0*/  IMAD.X R3, RZ, RZ, R3, P0 ;  /* 0x000000ffff037224 */ /* 0x000fca00000e0603 */
[----:B------:R-:W-:Y:S01]  /*119d0*/  @!PT LDS RZ, [RZ] ;  /* 0x00000000fffff984 */ /* 0x000fe20000000800 */
[----:B------:R-:W-:Y:S01]  /*119e0*/  @!PT LDS RZ, [RZ] ;  /* 0x00000000fffff984 */ /* 0x000fe20000000800 */
[----:B------:R-:W-:Y:S01]  /*119f0*/  @!PT LDS RZ, [RZ] ;  /* 0x00000000fffff984 */ /* 0x000fe20000000800 */
[----:B------:R0:W-:Y:S01]  /*11a00*/  LDGSTS.E.BYPASS.LTC128B.128 [R0+0xfa00], desc[UR48][R2.64], !P1 ;  /* 0x0fa0000002007fae */ /* 0x0001e2000c901d70 */
[----:B------:R-:W-:Y:S01]  /*11a10*/  IMAD.MOV.U32 R13, RZ, RZ, R10 ;  /* 0x000000ffff0d7224 */ /* 0x000fe200078e000a */
[C---:B------:R-:W-:Y:S02]  /*11a20*/  LOP3.LUT P1, RZ, R18.reuse, 0x40000, RZ, 0xc0, !PT ;  /* 0x0004000012ff7812 */ /* 0x040fe4000782c0ff */
[----:B------:R0:W-:Y:S01]  /*11a30*/  LDGSTS.E.BYPASS.LTC128B.128 [R0+0x12200], desc[UR48][R2.64+0x40], !P3 ;  /* 0x1220004002007fae */ /* 0x0001e2000d901d70 */
[----:B------:R-:W-:-:S03]  /*11a40*/  LOP3.LUT P3, RZ, R18, 0x8000, RZ, 0xc0, !PT ;  /* 0x0000800012ff7812 */ /* 0x000fc6000786c0ff */
[----:B------:R0:W-:Y:S01]  /*11a50*/  LDGSTS.E.BYPASS.LTC128B.128 [R0+0x14a00], desc[UR48][R2.64+0x80], !P2 ;  /* 0x14a0008002007fae */ /* 0x0001e2000d101d70 */
[----:B------:R-:W-:Y:S01]  /*11a60*/  LOP3.LUT P2, RZ, R18, 0x4000, RZ, 0xc0, !PT ;  /* 0x0000400012ff7812 */ /* 0x000fe2000784c0ff */
[----:B------:R-:W-:-:S12]  /*11a70*/  IMAD.MOV.U32 R24, RZ, RZ, R14 ;  /* 0x000000ffff187224 */ /* 0x000fd800078e000e */
[----:B0-----:R-:W-:Y:S05]  /*11a80*/  WARPSYNC.COLLECTIVE R15, `(.L_x_3747) ;  /* 0x000000000f087348 */ /* 0x001fea0003c00000 */
[----:B------:R1:W2:Y:S02]  /*11a90*/  SHFL.IDX P6, R14, R13, R12, R11 ;  /* 0x0000000c0d0e7389 */ /* 0x0002a400000c000b */
[----:B012---:R-:W-:Y:S01]  /*11aa0*/  ENDCOLLECTIVE ;  /* 0x000000000000791b */ /* 0x007fe20003800000 */
.L_x_3747:
[----:B------:R-:W-:Y:S02]  /*11ab0*/  IMAD.MOV.U32 R13, RZ, RZ, R9 ;  /* 0x000000ffff0d7224 */ /* 0x000fe400078e0009 */
[----:B------:R-:W-:Y:S02]  /*11ac0*/  IMAD.MOV.U32 R12, RZ, RZ, 0x3 ;  /* 0x00000003ff0c7424 */ /* 0x000fe400078e00ff */
[----:B------:R-:W-:-:S07]  /*11ad0*/  IMAD.MOV.U32 R2, RZ, RZ, R14 ;  /* 0x000000ffff027224 */ /* 0x000fce00078e000e */
[----:B------:R-:W-:Y:S05]  /*11ae0*/  WARPSYNC.COLLECTIVE R15, `(.L_x_3748) ;  /* 0x000000000f087348 */ /* 0x000fea0003c00000 */
[----:B------:R0:W1:Y:S02]  /*11af0*/  SHFL.IDX P6, R14, R13, R12, R11 ;  /* 0x0000000c0d0e7389 */ /* 0x00006400000c000b */
[----:B01----:R-:W-:Y:S01]  /*11b00*/  ENDCOLLECTIVE ;  /* 0x000000000000791b */ /* 0x003fe20003800000 */
.L_x_3748:
[----:B------:R-:W-:-:S05]  /*11b10*/  IADD3 R2, P0, R36, R2, RZ ;  /* 0x0000000224027210 */ /* 0x000fca0007f1e0ff */
[----:B------:R-:W-:-:S05]  /*11b20*/  IMAD.X R3, RZ, RZ, R24, P0 ;  /* 0x000000ffff037224 */ /* 0x000fca00000e0618 */
[----:B------:R-:W-:Y:S01]  /*11b30*/  @!PT LDS RZ, [RZ] ;  /* 0x00000000fffff984 */ /* 0x000fe20000000800 */
[----:B------:R-:W-:Y:S01]  /*11b40*/  @!PT LDS RZ, [RZ] ;  /* 0x00000000fffff984 */ /* 0x000fe20000000800 */
[----:B------:R-:W-:Y:S01]  /*11b50*/  @!PT LDS RZ, [RZ] ;  /* 0x00000000fffff984 */ /* 0x000fe20000000800 */
[----:B------:R0:W-:Y:S01]  /*11b60*/  LDGSTS.E.BYPASS.LTC128B.128 [R0+0x10200], desc[UR48][R2.64], !P1 ;  /* 0x1020000002007fae */ /* 0x0001e2000c901d70 */
[----:B------:R-:W-:Y:S01]  /*11b70*/  IMAD.MOV.U32 R13, RZ, RZ, R10 ;  /* 0x000000ffff0d7224 */ /* 0x000fe200078e000a */
[----:B------:R-:W-:Y:S02]  /*11b80*/  LOP3.LUT P1, RZ, R18, 0x2000, RZ, 0xc0, !PT ;  /* 0x0000200012ff7812 */ /* 0x000fe4000782c0ff */
[----:B------:R0:W-:Y:S04]  /*11b90*/  LDGSTS.E.BYPASS.LTC128B.128 [R0+0x12a00], desc[UR48][R2.64+0x40], !P5 ;  /* 0x12a0004002007fae */ /* 0x0001e8000e901d70 */
[----:B------:R0:W-:Y:S01]  /*11ba0*/  LDGSTS.E.BYPASS.LTC128B.128 [R0+0x15200], desc[UR48][R2.64+0x80], !P4 ;  /* 0x1520008002007fae */ /* 0x0001e2000e101d70 */
[----:B------:R-:W-:-:S07]  /*11bb0*/  MOV R24, R14 ;  /* 0x0000000e00187202 */ /* 0x000fce0000000f00 */
[----:B0-----:R-:W-:Y:S05]  /*11bc0*/  WARPSYNC.COLLECTIVE R15, `(.L_x_3749) ;  /* 0x000000000f087348 */ /* 0x001fea0003c00000 */
[----:B------:R1:W2:Y:S02]  /*11bd0*/  SHFL.IDX P6, R14, R13, R12, R11 ;  /* 0x0000000c0d0e7389 */ /* 0x0002a400000c000b */
[----:B012---:R-:W-:Y:S01]  /*11be0*/  ENDCOLLECTIVE ;  /* 0x000000000000791b */ /* 0x007fe20003800000 */
.L_x_3749:
[----:B------:R-:W-:Y:S02]  /*11bf0*/  IMAD.MOV.U32 R13, RZ, RZ, R20 ;  /* 0x000000ffff0d7224 */ /* 0x000fe400078e0014 */
[----:B------:R-:W-:Y:S02]  /*11c00*/  IMAD.MOV.U32 R12, RZ, RZ, RZ ;  /* 0x000000ffff0c7224 */ /* 0x000fe400078e00ff */
[----:B------:R-:W-:-:S07]  /*11c10*/  IMAD.MOV.U32 R2, RZ, RZ, R14 ;  /* 0x000000ffff027224 */ /* 0x000fce00078e000e */
[----:B------:R-:W-:Y:S05]  /*11c20*/  WARPSYNC.COLLECTIVE R15, `(.L_x_3750) ;  /* 0x000000000f087348 */ /* 0x000fea0003c00000 */
[----:B------:R0:W1:Y:S02]  /*11c30*/  SHFL.IDX P6, R14, R13, R12, R11 ;  /* 0x0000000c0d0e7389 */ /* 0x00006400000c000b */
[----:B01----:R-:W-:Y:S01]  /*11c40*/  ENDCOLLECTIVE ;  /* 0x000000000000791b */ /* 0x003fe20003800000 */
.L_x_3750:
[----:B------:R-:W-:-:S05]  /*11c50*/  IADD3 R2, P0, R36, R2, RZ ;  /* 0x0000000224027210 */ /* 0x000fca0007f1e0ff */
[----:B------:R-:W-:-:S05]  /*11c60*/  IMAD.X R3, RZ, RZ, R24, P0 ;  /* 0x000000ffff037224 */ /* 0x000fca00000e0618 */
[----:B------:R-:W-:Y:S01]  /*11c70*/  @!PT LDS RZ, [RZ] ;  /* 0x00000000fffff984 */ /* 0x000fe20000000800 */
[----:B------:R-:W-:Y:S01]  /*11c80*/  @!PT LDS RZ, [RZ] ;  /* 0x00000000fffff984 */ /* 0x000fe20000000800 */
[----:B------:R-:W-:Y:S01]  /*11c90*/  @!PT LDS RZ, [RZ] ;  /* 0x00000000fffff984 */ /* 0x000fe20000000800 */
[----:B------:R0:W-:Y:S01]  /*11ca0*/  LDGSTS.E.BYPASS.LTC128B.128 [R0+0x10a00], desc[UR48][R2.64], !P3 ;  /* 0x10a0000002007fae */ /* 0x0001e2000d901d70 */
[----:B------:R-:W-:-:S03]  /*11cb0*/  IMAD.MOV.U32 R13, RZ, RZ, R21 ;  /* 0x000000ffff0d7224 */ /* 0x000fc600078e0015 */
[----:B------:R0:W-:Y:S04]  /*11cc0*/  LDGSTS.E.BYPASS.LTC128B.128 [R0+0x13200], desc[UR48][R2.64+0x40], !P2 ;  /* 0x1320004002007fae */ /* 0x0001e8000d101d70 */
[----:B------:R0:W-:Y:S01]  /*11cd0*/  LDGSTS.E.BYPASS.LTC128B.128 [R0+0x15a00], desc[UR48][R2.64+0x80], !P1 ;  /* 0x15a0008002007fae */ /* 0x0001e2000c901d70 */
[----:B------:R-:W-:-:S07]  /*11ce0*/  IMAD.MOV.U32 R20, RZ, RZ, R14 ;  /* 0x000000ffff147224 */ /* 0x000fce00078e000e */
[----:B0-----:R-:W-:Y:S05]  /*11cf0*/  WARPSYNC.COLLECTIVE R15, `(.L_x_3751) ;  /* 0x000000000f087348 */ /* 0x001fea0003c00000 */
[----:B------:R1:W2:Y:S02]  /*11d00*/  SHFL.IDX P6, R14, R13, R12, R11 ;  /* 0x0000000c0d0e7389 */ /* 0x0002a400000c000b */
[----:B012---:R-:W-:Y:S01]  /*11d10*/  ENDCOLLECTIVE ;  /* 0x000000000000791b */ /* 0x007fe20003800000 */
.L_x_3751:
[----:B------:R-:W-:Y:S05]  /*11d20*/  BRA `(.L_x_3752) ;  /* 0xffffffb800887947 */ /* 0x000fea000383ffff */
.L_x_3685:
[----:B--2---:R2:W3:Y:S02]  /*11d30*/  SYNCS.PHASECHK.TRANS64.TRYWAIT P0, [R4+URZ+0x33440], R28 ;  /* 0x0334401c040075a7 */ /* 0x0044e4000800017f */
[----:B---3--:R-:W-:Y:S05]  /*11d40*/  @!P0 NANOSLEEP.SYNCS 0x989680 ;  /* 0x009896800000895d */ /* 0x008fea0003900000 */
[----:B------:R-:W3:Y:S02]  /*11d50*/  @!P0 SYNCS.PHASECHK.TRANS64 P0, [R4+URZ+0x33440], R28 ;  /* 0x0334401c040085a7 */ /* 0x000ee4000800007f */
[----:B---3--:R-:W-:Y:S05]  /*11d60*/  @!P0 BRA `(.L_x_3685) ;  /* 0xfffffffc00f08947 */ /* 0x008fea000383ffff */
[----:B------:R-:W-:Y:S05]  /*11d70*/  BRA `(.L_x_3753) ;  /* 0xffffffb800ec7947 */ /* 0x000fea000383ffff */
.L_x_3686:
        /* <DEDUP_REMOVED lines=8> */
.L_x_3755:
[----:B------:R-:W-:Y:S05]  /*11e00*/  BSYNC B0 ;  /* 0x0000000000007941 */ /* 0x000fea0003800000 */
.L_x_3754:
[----:B------:R-:W-:Y:S01]  /*11e10*/  IMAD.MOV.U32 R13, RZ, RZ, R5 ;  /* 0x000000ffff0d7224 */ /* 0x000fe200078e0005 */
[----:B------:R-:W-:Y:S01]  /*11e20*/  MOV R12, RZ ;  /* 0x000000ff000c7202 */ /* 0x000fe20000000f00 */
[----:B------:R-:W-:Y:S01]  /*11e30*/  IMAD.MOV.U32 R11, RZ, RZ, 0x1c1f ;  /* 0x00001c1fff0b7424 */ /* 0x000fe200078e00ff */
[----:B------:R-:W-:Y:S01]  /*11e40*/  ISETP.GE.AND P2, PT, R20, 0x1, PT ;  /* 0x000000011400780c */ /* 0x000fe20003f46270 */
[----:B------:R-:W-:Y:S01]  /*11e50*/  IMAD.MOV.U32 R15, RZ, RZ, -0x1 ;  /* 0xffffffffff0f7424 */ /* 0x000fe200078e00ff */
[C---:B------:R-:W-:Y:S01]  /*11e60*/  LOP3.LUT P4, RZ, R18.reuse, 0x4, RZ, 0xc0, !PT ;  /* 0x0000000412ff7812 */ /* 0x040fe2000788c0ff */
[----:B------:R-:W-:Y:S01]  /*11e70*/  IMAD.MOV.U32 R3, RZ, RZ, R14 ;  /* 0x000000ffff037224 */ /* 0x000fe200078e000e */
[----:B------:R-:W-:-:S13]  /*11e80*/  LOP3.LUT P3, RZ, R18, 0x2, RZ, 0xc0, !PT ;  /* 0x0000000212ff7812 */ /* 0x000fda000786c0ff */
[----:B------:R-:W-:Y:S05]  /*11e90*/  WARPSYNC.COLLECTIVE R15, `(.L_x_3756) ;  /* 0x000000000f087348 */ /* 0x000fea0003c00000 */
[----:B------:R0:W1:Y:S02]  /*11ea0*/  SHFL.IDX P6, R14, R13, R12, R11 ;  /* 0x0000000c0d0e7389 */ /* 0x00006400000c000b */
[----:B01----:R-:W-:Y:S01]  /*11eb0*/  ENDCOLLECTIVE ;  /* 0x000000000000791b */ /* 0x003fe20003800000 */
.L_x_3756:
[----:B------:R-:W-:Y:S01]  /*11ec0*/  LOP3.LUT P1, RZ, R18, 0x1, RZ, 0xc0, !PT ;  /* 0x0000000112ff7812 */ /* 0x000fe2000782c0ff */
[----:B------:R-:W-:Y:S02]  /*11ed0*/  IMAD.MOV.U32 R13, RZ, RZ, R7 ;  /* 0x000000ffff0d7224 */ /* 0x000fe400078e0007 */
[----:B------:R-:W-:Y:S01]  /*11ee0*/  IMAD.MOV.U32 R12, RZ, RZ, 0x1 ;  /* 0x00000001ff0c7424 */ /* 0x000fe200078e00ff */
[----:B------:R-:W-:-:S13]  /*11ef0*/  @P2 IADD3 R2, P0, R36, R14, RZ ;  /* 0x0000000e24022210 */ /* 0x000fda0007f1e0ff */
[----:B------:R-:W-:Y:S05]  /*11f00*/  WARPSYNC.COLLECTIVE R15, `(.L_x_3757) ;  /* 0x000000000f087348 */ /* 0x000fea0003c00000 */
[----:B------:R0:W1:Y:S02]  /*11f10*/  SHFL.IDX P6, R14, R13, R12, R11 ;  /* 0x0000000c0d0e7389 */ /* 0x00006400000c000b */
[----:B01----:R-:W-:Y:S01]  /*11f20*/  ENDCOLLECTIVE ;  /* 0x000000000000791b */ /* 0x003fe20003800000 */
.L_x_3757:
[----:B------:R-:W-:-:S05]  /*11f30*/  @P2 IMAD.X R3, RZ, RZ, R3, P0 ;  /* 0x000000ffff032224 */ /* 0x000fca00000e0603 */
[----:B------:R-:W-:Y:S01]  /*11f40*/  @!PT LDS RZ, [RZ] ;  /* 0x00000000fffff984 */ /* 0x000fe20000000800 */
[----:B------:R-:W-:Y:S01]  /*11f50*/  @!PT LDS RZ, [RZ] ;  /* 0x00000000fffff984 */ /* 0x000fe20000000800 */
[----:B------:R-:W-:Y:S01]  /*11f60*/  @!PT LDS RZ, [RZ] ;  /* 0x00000000fffff984 */ /* 0x000fe20000000800 */
[----:B------:R0:W-:Y:S04]  /*11f70*/  @P2 LDGSTS.E.BYPASS.LTC128B.128 [R0+0x24200], desc[UR48][R2.64], !P4 ;  /* 0x2420000002002fae */ /* 0x0001e8000e101d70 */
[----:B------:R0:W-:Y:S01]  /*11f80*/  @P2 LDGSTS.E.BYPASS.LTC128B.128 [R0+0x26a00], desc[UR48][R2.64+0x40], !P3 ;  /* 0x26a0004002002fae */ /* 0x0001e2000d901d70 */
[----:B------:R-:W-:-:S03]  /*11f90*/  IMAD.MOV.U32 R13, RZ, RZ, R5 ;  /* 0x000000ffff0d7224 */ /* 0x000fc600078e0005 */
[----:B------:R0:W-:Y:S01]  /*11fa0*/  @P2 LDGSTS.E.BYPASS.LTC128B.128 [R0+0x29200], desc[UR48][R2.64+0x80], !P1 ;  /* 0x2920008002002fae */ /* 0x0001e2000c901d70 */
[----:B------:R-:W-:Y:S01]  /*11fb0*/  ISETP.GE.AND P2, PT, R20, 0x21, PT ;  /* 0x000000211400780c */ /* 0x000fe20003f46270 */
[----:B------:R-:W-:-:S12]  /*11fc0*/  IMAD.MOV.U32 R8, RZ, RZ, R14 ;  /* 0x000000ffff087224 */ /* 0x000fd800078e000e */
[----:B0-----:R-:W-:Y:S05]  /*11fd0*/  WARPSYNC.COLLECTIVE R15, `(.L_x_3758) ;  /* 0x000000000f087348 */ /* 0x001fea0003c00000 */
[----:B------:R1:W2:Y:S02]  /*11fe0*/  SHFL.IDX P6, R14, R13, R12, R11 ;  /* 0x0000000c0d0e7389 */ /* 0x0002a400000c000b */
[----:B012---:R-:W-:Y:S01]  /*11ff0*/  ENDCOLLECTIVE ;  /* 0x000000000000791b */ /* 0x007fe20003800000 */
.L_x_3758:
[----:B------:R-:W-:Y:S01]  /*12000*/  IMAD.MOV.U32 R13, RZ, RZ, R7 ;  /* 0x000000ffff0d7224 */ /* 0x000fe200078e0007 */
        /* <DEDUP_REMOVED lines=13> */
.L_x_3759:
[----:B------:R-:W-:Y:S01]  /*120e0*/  @!PT LDS RZ, [RZ] ;  /* 0x00000000fffff984 */ /* 0x000fe20000000800 */
[----:B------:R-:W-:Y:S01]  /*120f0*/  @!PT LDS RZ, [RZ] ;  /* 0x00000000fffff984 */ /* 0x000fe20000000800 */
[----:B------:R-:W-:Y:S01]  /*12100*/  @!PT LDS RZ, [RZ] ;  /* 0x00000000fffff984 */ /* 0x000fe20000000800 */
[----:B------:R0:W-:Y:S04]  /*12110*/  @P2 LDGSTS.E.BYPASS.LTC128B.128 [R0+0x27200], desc[UR48][R2.64+0x40], !P3 ;  /* 0x2720004002002fae */ /* 0x0001e8000d901d70 */
[----:B------:R0:W-:Y:S01]  /*12120*/  @P2 LDGSTS.E.BYPASS.LTC128B.128 [R0+0x29a00], desc[UR48][R2.64+0x80], !P1 ;  /* 0x29a0008002002fae */ /* 0x0001e2000c901d70 */
[----:B------:R-:W-:Y:S01]  /*12130*/  ISETP.GE.AND P2, PT, R20, 0x41, PT ;  /* 0x000000411400780c */ /* 0x000fe20003f46270 */
[----:B------:R-:W-:Y:S01]  /*12140*/  IMAD.MOV.U32 R13, RZ, RZ, R5 ;  /* 0x000000ffff0d7224 */ /* 0x000fe200078e0005 */
[----:B------:R-:W-:-:S11]  /*12150*/  MOV R8, R14 ;  /* 0x0000000e00087202 */ /* 0x000fd60000000f00 */
[----:B0-----:R-:W-:Y:S05]  /*12160*/  WARPSYNC.COLLECTIVE R15, `(.L_x_3760) ;  /* 0x000000000f087348 */ /* 0x001fea0003c00000 */
[----:B------:R1:W2:Y:S02]  /*12170*/  SHFL.IDX P6, R14, R13, R12, R11 ;  /* 0x0000000c0d0e7389 */ /* 0x0002a400000c000b */
[----:B012---:R-:W-:Y:S01]  /*12180*/  ENDCOLLECTIVE ;  /* 0x000000000000791b */ /* 0x007fe20003800000 */
.L_x_3760:
[----:B------:R-:W-:Y:S02]  /*12190*/  IMAD.MOV.U32 R13, RZ, RZ, R7 ;  /* 0x000000ffff0d7224 */ /* 0x000fe400078e0007 */
[----:B------:R-:W-:Y:S01]  /*121a0*/  IMAD.MOV.U32 R12, RZ, RZ, 0x3 ;  /* 0x00000003ff0c7424 */ /* 0x000fe200078e00ff */
[----:B------:R-:W-:-:S13]  /*121b0*/  @P2 IADD3 R10, P0, R36, R14, RZ ;  /* 0x0000000e240a2210 */ /* 0x000fda0007f1e0ff */
[----:B------:R-:W-:Y:S05]  /*121c0*/  WARPSYNC.COLLECTIVE R15, `(.L_x_3761) ;  /* 0x000000000f087348 */ /* 0x000fea0003c00000 */
[----:B------:R0:W1:Y:S02]  /*121d0*/  SHFL.IDX P6, R14, R13, R12, R11 ;  /* 0x0000000c0d0e7389 */ /* 0x00006400000c000b */
[----:B01----:R-:W-:Y:S01]  /*121e0*/  ENDCOLLECTIVE ;  /* 0x000000000000791b */ /* 0x003fe20003800000 */
.L_x_3761:
[----:B------:R-:W-:Y:S02]  /*121f0*/  @P2 IMAD.X R8, RZ, RZ, R8, P0 ;  /* 0x000000ffff082224 */ /* 0x000fe400000e0608 */
[----:B------:R-:W-:Y:S02]  /*12200*/  @P2 IMAD.MOV.U32 R2, RZ, RZ, R10 ;  /* 0x000000ffff022224 */ /* 0x000fe400078e000a */
[----:B------:R-:W-:-:S05]  /*12210*/  @P2 IMAD.MOV.U32 R3, RZ, RZ, R8 ;  /* 0x000000ffff032224 */ /* 0x000fca00078e0008 */
[----:B------:R-:W-:Y:S01]  /*12220*/  @!PT LDS RZ, [RZ] ;  /* 0x00000000fffff984 */ /* 0x000fe20000000800 */
[----:B------:R-:W-:Y:S01]  /*12230*/  @!PT LDS RZ, [RZ] ;  /* 0x00000000fffff984 */ /* 0x000fe20000000800 */
[----:B------:R-:W-:Y:S01]  /*12240*/  @!PT LDS RZ, [RZ] ;  /* 0x00000000fffff984 */ /* 0x000fe20000000800 */
[----:B------:R0:W-:Y:S01]  /*12250*/  @P2 LDGSTS.E.BYPASS.LTC128B.128 [R0+0x25200], desc[UR48][R2.64], !P4 ;  /* 0x2520000002002fae */ /* 0x0001e2000e101d70 */
[----:B------:R-:W-:-:S03]  /*12260*/  IMAD.MOV.U32 R13, RZ, RZ, R5 ;  /* 0x000000ffff0d7224 */ /* 0x000fc600078e0005 */
[----:B------:R0:W-:Y:S04]  /*12270*/  @P2 LDGSTS.E.BYPASS.LTC128B.128 [R0+0x27a00], desc[UR48][R2.64+0x40], !P3 ;  /* 0x27a0004002002fae */ /* 0x0001e8000d901d70 */
[----:B------:R0:W-:Y:S01]  /*12280*/  @P2 LDGSTS.E.BYPASS.LTC128B.128 [R0+0x2a200], desc[UR48][R2.64+0x80], !P1 ;  /* 0x2a20008002002fae */ /* 0x0001e2000c901d70 */
[----:B------:R-:W-:Y:S01]  /*12290*/  ISETP.GE.AND P2, PT, R20, 0x61, PT ;  /* 0x000000611400780c */ /* 0x000fe20003f46270 */
[----:B------:R-:W-:-:S12]  /*122a0*/  IMAD.MOV.U32 R7, RZ, RZ, R14 ;  /* 0x000000ffff077224 */ /* 0x000fd800078e000e */
[----:B0-----:R-:W-:Y:S05]  /*122b0*/  WARPSYNC.COLLECTIVE R15, `(.L_x_3762) ;  /* 0x000000000f087348 */ /* 0x001fea0003c00000 */
[----:B------:R1:W2:Y:S02]  /*122c0*/  SHFL.IDX P6, R14, R13, R12, R11 ;  /* 0x0000000c0d0e7389 */ /* 0x0002a400000c000b */
[----:B012---:R-:W-:Y:S01]  /*122d0*/  ENDCOLLECTIVE ;  /* 0x000000000000791b */ /* 0x007fe20003800000 */
.L_x_3762:
[----:B------:R-:W-:Y:S02]  /*122e0*/  IMAD.MOV.U32 R13, RZ, RZ, R9 ;  /* 0x000000ffff0d7224 */ /* 0x000fe400078e0009 */
[----:B------:R-:W-:Y:S01]  /*122f0*/  IMAD.MOV.U32 R12, RZ, RZ, RZ ;  /* 0x000000ffff0c7224 */ /* 0x000fe200078e00ff */
[----:B------:R-:W-:-:S13]  /*12300*/  @P2 IADD3 R5, P0, R36, R14, RZ ;  /* 0x0000000e24052210 */ /* 0x000fda0007f1e0ff */
[----:B------:R-:W-:Y:S05]  /*12310*/  WARPSYNC.COLLECTIVE R15, `(.L_x_3763) ;  /* 0x000000000f087348 */ /* 0x000fea0003c00000 */
[----:B------:R0:W1:Y:S02]  /*12320*/  SHFL.IDX P6, R14, R13, R12, R11 ;  /* 0x0000000c0d0e7389 */ /* 0x00006400000c000b */
[----:B01----:R-:W-:Y:S01]  /*12330*/  ENDCOLLECTIVE ;  /* 0x000000000000791b */ /* 0x003fe20003800000 */
.L_x_3763:
        /* <DEDUP_REMOVED lines=10> */
[----:B------:R-:W-:-:S07]  /*123e0*/  MOV R9, R14 ;  /* 0x0000000e00097202 */ /* 0x000fce0000000f00 */
[----:B0-----:R-:W-:Y:S05]  /*123f0*/  WARPSYNC.COLLECTIVE R15, `(.L_x_3764) ;  /* 0x000000000f087348 */ /* 0x001fea0003c00000 */
[----:B------:R1:W2:Y:S02]  /*12400*/  SHFL.IDX P6, R14, R13, R12, R11 ;  /* 0x0000000c0d0e7389 */ /* 0x0002a400000c000b */
[----:B012---:R-:W-:Y:S01]  /*12410*/  ENDCOLLECTIVE ;  /* 0x000000000000791b */ /* 0x007fe20003800000 */
.L_x_3764:
[----:B------:R-:W-:Y:S05]  /*12420*/  BRA `(.L_x_3765) ;  /* 0xffffffb800707947 */ /* 0x000fea000383ffff */
.L_x_3692:
[----:B------:R-:W-:Y:S02]  /*12430*/  IMAD.MOV.U32 R13, RZ, RZ, R4 ;  /* 0x000000ffff0d7224 */ /* 0x000fe400078e0004 */
[----:B------:R-:W-:Y:S02]  /*12440*/  IMAD.MOV.U32 R12, RZ, RZ, RZ ;  /* 0x000000ffff0c7224 */ /* 0x000fe400078e00ff */
[----:B------:R-:W-:Y:S02]  /*12450*/  IMAD.MOV.U32 R11, RZ, RZ, 0x1c1f ;  /* 0x00001c1fff0b7424 */ /* 0x000fe400078e00ff */
[----:B------:R-:W-:Y:S02]  /*12460*/  IMAD.MOV.U32 R15, RZ, RZ, -0x1 ;  /* 0xffffffffff0f7424 */ /* 0x000fe400078e00ff */
[----:B------:R-:W-:-:S07]  /*12470*/  IMAD.IADD R5, R10, 0x1, R5 ;  /* 0x000000010a057824 */ /* 0x000fce00078e0205 */
[----:B-----5:R-:W-:Y:S05]  /*12480*/  WARPSYNC.COLLECTIVE R15, `(.L_x_3766) ;  /* 0x000000000f087348 */ /* 0x020fea0003c00000 */
[----:B------:R0:W1:Y:S02]  /*12490*/  SHFL.IDX P6, R14, R13, R12, R11 ;  /* 0x0000000c0d0e7389 */ /* 0x00006400000c000b */
[----:B01---5:R-:W-:Y:S01]  /*124a0*/  ENDCOLLECTIVE ;  /* 0x000000000000791b */ /* 0x023fe20003800000 */
.L_x_3766:
[C---:B------:R-:W-:Y:S01]  /*124b0*/  VIADD R6, R5.reuse, 0x20 ;  /* 0x0000002005067836 */ /* 0x040fe20000000000 */
[----:B------:R-:W-:Y:S01]  /*124c0*/  ISETP.GE.AND P1, PT, R5, UR40, PT ;  /* 0x0000002805007c0c */ /* 0x000fe2000bf26270 */
[----:B------:R-:W-:Y:S02]  /*124d0*/  IMAD.MOV.U32 R13, RZ, RZ, R0 ;  /* 0x000000ffff0d7224 */ /* 0x000fe400078e0000 */
[----:B------:R-:W-:-:S10]  /*124e0*/  IMAD.MOV.U32 R2, RZ, RZ, R14 ;  /* 0x000000ffff027224 */ /* 0x000fd400078e000e */
[----:B------:R-:W-:Y:S05]  /*124f0*/  WARPSYNC.COLLECTIVE R15, `(.L_x_3767) ;  /* 0x000000000f087348 */ /* 0x000fea0003c00000 */
[----:B------:R0:W1:Y:S02]  /*12500*/  SHFL.IDX P6, R14, R13, R12, R11 ;  /* 0x0000000c0d0e7389 */ /* 0x00006400000c000b */
[----:B01----:R-:W-:Y:S01]  /*12510*/  ENDCOLLECTIVE ;  /* 0x000000000000791b */ /* 0x003fe20003800000 */
.L_x_3767:
        /* <DEDUP_REMOVED lines=8> */
.L_x_3768:
[----:B------:R-:W-:Y:S01]  /*125a0*/  @!PT LDS RZ, [RZ] ;  /* 0x00000000fffff984 */ /* 0x000fe20000000800 */
[----:B------:R-:W-:Y:S01]  /*125b0*/  @!PT LDS RZ, [RZ] ;  /* 0x00000000fffff984 */ /* 0x000fe20000000800 */
[----:B------:R-:W-:Y:S01]  /*125c0*/  @!PT LDS RZ, [RZ] ;  /* 0x00000000fffff984 */ /* 0x000fe20000000800 */
[----:B------:R0:W-:Y:S04]  /*125d0*/  @!P1 LDGSTS.E.BYPASS.LTC128B.128 [R8+0x1e200], desc[UR48][R2.64], !P3 ;  /* 0x1e20000002089fae */ /* 0x0001e8000d901d70 */
[----:B------:R0:W-:Y:S04]  /*125e0*/  @!P1 LDGSTS.E.BYPASS.LTC128B.128 [R8+0x20200], desc[UR48][R2.64+0x40], !P4 ;  /* 0x2020004002089fae */ /* 0x0001e8000e101d70 */
[----:B------:R0:W-:Y:S01]  /*125f0*/  @!P1 LDGSTS.E.BYPASS.LTC128B.128 [R8+0x22200], desc[UR48][R2.64+0x80], !P5 ;  /* 0x2220008002089fae */ /* 0x0001e2000e901d70 */
[----:B------:R-:W-:Y:S01]  /*12600*/  ISETP.GE.AND P1, PT, R6, UR40, PT ;  /* 0x0000002806007c0c */ /* 0x000fe2000bf26270 */
[----:B------:R-:W-:Y:S01]  /*12610*/  IMAD.MOV.U32 R13, RZ, RZ, R0 ;  /* 0x000000ffff0d7224 */ /* 0x000fe200078e0000 */
[----:B------:R-:W-:-:S11]  /*12620*/  MOV R6, R14 ;  /* 0x0000000e00067202 */ /* 0x000fd60000000f00 */
[----:B0-----:R-:W-:Y:S05]  /*12630*/  WARPSYNC.COLLECTIVE R15, `(.L_x_3769) ;  /* 0x000000000f087348 */ /* 0x001fea0003c00000 */
[----:B------:R1:W2:Y:S02]  /*12640*/  SHFL.IDX P6, R14, R13, R12, R11 ;  /* 0x0000000c0d0e7389 */ /* 0x0002a400000c000b */
[----:B012---:R-:W-:Y:S01]  /*12650*/  ENDCOLLECTIVE ;  /* 0x000000000000791b */ /* 0x007fe20003800000 */
.L_x_3769:
[----:B------:R-:W-:Y:S02]  /*12660*/  IMAD.MOV.U32 R13, RZ, RZ, R4 ;  /* 0x000000ffff0d7224 */ /* 0x000fe400078e0004 */
[----:B------:R-:W-:Y:S01]  /*12670*/  IMAD.MOV.U32 R12, RZ, RZ, 0x2 ;  /* 0x00000002ff0c7424 */ /* 0x000fe200078e00ff */
[----:B------:R-:W-:-:S05]  /*12680*/  @!P1 IADD3 R14, P0, R36, R14, RZ ;  /* 0x0000000e240e9210 */ /* 0x000fca0007f1e0ff */
[----:B------:R-:W-:-:S08]  /*12690*/  @!P1 IMAD.MOV.U32 R2, RZ, RZ, R14 ;  /* 0x000000ffff029224 */ /* 0x000fd000078e000e */
[----:B------:R-:W-:Y:S05]  /*126a0*/  WARPSYNC.COLLECTIVE R15, `(.L_x_3770) ;  /* 0x000000000f087348 */ /* 0x000fea0003c00000 */
[----:B------:R0:W1:Y:S02]  /*126b0*/  SHFL.IDX P6, R14, R13, R12, R11 ;  /* 0x0000000c0d0e7389 */ /* 0x00006400000c000b */
[----:B01----:R-:W-:Y:S01]  /*126c0*/  ENDCOLLECTIVE ;  /* 0x000000000000791b */ /* 0x003fe20003800000 */
.L_x_3770:
        /* <DEDUP_REMOVED lines=8> */
[----:B------:R0:W-:Y:S04]  /*12750*/  @!P1 LDGSTS.E.BYPASS.LTC128B.128 [R8+0x20a00], desc[UR48][R2.64+0x40], !P4 ;  /* 0x20a0004002089fae */ /* 0x0001e8000e101d70 */
[----:B------:R0:W-:Y:S01]  /*12760*/  @!P1 LDGSTS.E.BYPASS.LTC128B.128 [R8+0x22a00], desc[UR48][R2.64+0x80], !P5 ;  /* 0x22a0008002089fae */ /* 0x0001e2000e901d70 */
[----:B------:R-:W-:Y:S01]  /*12770*/  ISETP.GE.AND P1, PT, R6, UR40, PT ;  /* 0x0000002806007c0c */ /* 0x000fe2000bf26270 */
[----:B------:R-:W-:-:S12]  /*12780*/  IMAD.MOV.U32 R6, RZ, RZ, R14 ;  /* 0x000000ffff067224 */ /* 0x000fd800078e000e */
[----:B0-----:R-:W-:Y:S05]  /*12790*/  WARPSYNC.COLLECTIVE R15, `(.L_x_3771) ;  /* 0x000000000f087348 */ /* 0x001fea0003c00000 */
[----:B------:R1:W2:Y:S02]  /*127a0*/  SHFL.IDX P6, R14, R13, R12, R11 ;  /* 0x0000000c0d0e7389 */ /* 0x0002a400000c000b */
[----:B012---:R-:W-:Y:S01]  /*127b0*/  ENDCOLLECTIVE ;  /* 0x000000000000791b */ /* 0x007fe20003800000 */
.L_x_3771:
[----:B------:R-:W-:Y:S01]  /*127c0*/  IMAD.MOV.U32 R13, RZ, RZ, R4 ;  /* 0x000000ffff0d7224 */ /* 0x000fe200078e0004 */
[----:B------:R-:W-:Y:S02]  /*127d0*/  MOV R12, 0x3 ;  /* 0x00000003000c7802 */ /* 0x000fe40000000f00 */
[----:B------:R-:W-:-:S05]  /*127e0*/  @!P1 IADD3 R14, P0, R36, R14, RZ ;  /* 0x0000000e240e9210 */ /* 0x000fca0007f1e0ff */
[----:B------:R-:W-:-:S08]  /*127f0*/  @!P1 IMAD.MOV.U32 R2, RZ, RZ, R14 ;  /* 0x000000ffff029224 */ /* 0x000fd000078e000e */
[----:B------:R-:W-:Y:S05]  /*12800*/  WARPSYNC.COLLECTIVE R15, `(.L_x_3772) ;  /* 0x000000000f087348 */ /* 0x000fea0003c00000 */
[----:B------:R0:W1:Y:S02]  /*12810*/  SHFL.IDX P6, R14, R13, R12, R11 ;  /* 0x0000000c0d0e7389 */ /* 0x00006400000c000b */
[----:B01----:R-:W-:Y:S01]  /*12820*/  ENDCOLLECTIVE ;  /* 0x000000000000791b */ /* 0x003fe20003800000 */
.L_x_3772:
[----:B------:R-:W-:-:S04]  /*12830*/  @!P1 IMAD.X R7, RZ, RZ, R6, P0 ;  /* 0x000000ffff079224 */ /* 0x000fc800000e0606 */
        /* <DEDUP_REMOVED lines=8> */
[----:B------:R-:W-:-:S07]  /*128c0*/  IMAD.MOV.U32 R6, RZ, RZ, R14 ;  /* 0x000000ffff067224 */ /* 0x000fce00078e000e */
[----:B0-----:R-:W-:Y:S05]  /*128d0*/  WARPSYNC.COLLECTIVE R15, `(.L_x_3773) ;  /* 0x000000000f087348 */ /* 0x001fea0003c00000 */
[----:B------:R1:W2:Y:S02]  /*128e0*/  SHFL.IDX P6, R14, R13, R12, R11 ;  /* 0x0000000c0d0e7389 */ /* 0x0002a400000c000b */
[----:B012---:R-:W-:Y:S01]  /*128f0*/  ENDCOLLECTIVE ;  /* 0x000000000000791b */ /* 0x007fe20003800000 */
.L_x_3773:
[----:B------:R-:W-:Y:S05]  /*12900*/  BRA `(.L_x_3774) ;  /* 0xffffffbc00707947 */ /* 0x000fea000383ffff */
.L_x_3693:
[----:B0-----:R0:W1:Y:S02]  /*12910*/  SYNCS.PHASECHK.TRANS64.TRYWAIT P0, [R29+URZ+0x33420], R0 ;  /* 0x033420001d0075a7 */ /* 0x001064000800017f */
[----:B-1----:R-:W-:Y:S05]  /*12920*/  @!P0 NANOSLEEP.SYNCS 0x989680 ;  /* 0x009896800000895d */ /* 0x002fea0003900000 */
[----:B------:R-:W1:Y:S02]  /*12930*/  @!P0 SYNCS.PHASECHK.TRANS64 P0, [R29+URZ+0x33420], R0 ;  /* 0x033420001d0085a7 */ /* 0x000e64000800007f */
[----:B-1----:R-:W-:Y:S05]  /*12940*/  @!P0 BRA `(.L_x_3693) ;  /* 0xfffffffc00f08947 */ /* 0x002fea000383ffff */
[----:B------:R-:W-:Y:S05]  /*12950*/  BRA `(.L_x_3775) ;  /* 0xffffffbc00ac7947 */ /* 0x000fea000383ffff */
.L_x_3697:
[----:B0-----:R0:W1:Y:S02]  /*12960*/  SYNCS.PHASECHK.TRANS64.TRYWAIT P0, [R4+URZ+0x33480], R28 ;  /* 0x0334801c040075a7 */ /* 0x001064000800017f */
[----:B-1----:R-:W-:Y:S05]  /*12970*/  @!P0 NANOSLEEP.SYNCS 0x989680 ;  /* 0x009896800000895d */ /* 0x002fea0003900000 */
[----:B------:R-:W1:Y:S02]  /*12980*/  @!P0 SYNCS.PHASECHK.TRANS64 P0, [R4+URZ+0x33480], R28 ;  /* 0x0334801c040085a7 */ /* 0x000e64000800007f */
[----:B-1----:R-:W-:Y:S05]  /*12990*/  @!P0 BRA `(.L_x_3697) ;  /* 0xfffffffc00f08947 */ /* 0x002fea000383ffff */
[----:B------:R-:W-:Y:S05]  /*129a0*/  BRA `(.L_x_3776) ;  /* 0xffffffc000b87947 */ /* 0x000fea000383ffff */
.L_x_3698:
        /* <DEDUP_REMOVED lines=8> */
.L_x_3778:
[----:B------:R-:W-:Y:S05]  /*12a30*/  BSYNC B0 ;  /* 0x0000000000007941 */ /* 0x000fea0003800000 */
.L_x_3777:
        /* <DEDUP_REMOVED lines=8> */
.L_x_3779:
[----:B------:R-:W-:Y:S02]  /*12ac0*/  IMAD.MOV.U32 R13, RZ, RZ, R10 ;  /* 0x000000ffff0d7224 */ /* 0x000fe400078e000a */
[----:B------:R-:W-:Y:S02]  /*12ad0*/  IMAD.MOV.U32 R12, RZ, RZ, 0x1 ;  /* 0x00000001ff0c7424 */ /* 0x000fe400078e00ff */
[----:B------:R-:W-:-:S07]  /*12ae0*/  IMAD.MOV.U32 R2, RZ, RZ, R14 ;  /* 0x000000ffff027224 */ /* 0x000fce00078e000e */
[----:B------:R-:W-:Y:S05]  /*12af0*/  WARPSYNC.COLLECTIVE R15, `(.L_x_3780) ;  /* 0x000000000f087348 */ /* 0x000fea0003c00000 */
[----:B------:R0:W1:Y:S02]  /*12b00*/  SHFL.IDX P6, R14, R13, R12, R11 ;  /* 0x0000000c0d0e7389 */ /* 0x00006400000c000b */
[----:B01----:R-:W-:Y:S01]  /*12b10*/  ENDCOLLECTIVE ;  /* 0x000000000000791b */ /* 0x003fe20003800000 */
.L_x_3780:
[----:B------:R-:W-:-:S05]  /*12b20*/  IADD3 R2, P0, R36, R2, RZ ;  /* 0x0000000224027210 */ /* 0x000fca0007f1e0ff */
[----:B------:R-:W-:Y:S01]  /*12b30*/  IMAD.X R3, RZ, RZ, R0, P0 ;  /* 0x000000ffff037224 */ /* 0x000fe200000e0600 */
[----:B------:R-:W-:Y:S01]  /*12b40*/  IADD3 R0, R35, UR41, RZ ;  /* 0x0000002923007c10 */ /* 0x000fe2000fffe0ff */
[----:B------:R-:W-:-:S04]  /*12b50*/  IMAD.MOV.U32 R13, RZ, RZ, R9 ;  /* 0x000000ffff0d7224 */ /* 0x000fc800078e0009 */
[----:B------:R-:W-:Y:S01]  /*12b60*/  @!PT LDS RZ, [RZ] ;  /* 0x00000000fffff984 */ /* 0x000fe20000000800 */
[----:B------:R-:W-:Y:S01]  /*12b70*/  @!PT LDS RZ, [RZ] ;  /* 0x00000000fffff984 */ /* 0x000fe20000000800 */
[----:B------:R-:W-:Y:S01]  /*12b80*/  @!PT LDS RZ, [RZ] ;  /* 0x00000000fffff984 */ /* 0x000fe20000000800 */
[----:B------:R-:W-:Y:S04]  /*12b90*/  LDGSTS.E.BYPASS.LTC128B.128 [R0+0xf200], desc[UR48][R2.64], !P4 ;  /* 0x0f20000002007fae */ /* 0x000fe8000e101d70 */
[----:B------:R-:W-:Y:S04]  /*12ba0*/  LDGSTS.E.BYPASS.LTC128B.128 [R0+0x11a00], desc[UR48][R2.64+0x40], !P3 ;  /* 0x11a0004002007fae */ /* 0x000fe8000d901d70 */
[----:B------:R0:W-:Y:S02]  /*12bb0*/  LDGSTS.E.BYPASS.LTC128B.128 [R0+0x14200], desc[UR48][R2.64+0x80], !P1 ;  /* 0x1420008002007fae */ /* 0x0001e4000c901d70 */
[----:B0-----:R-:W-:-:S07]  /*12bc0*/  IMAD.MOV.U32 R3, RZ, RZ, R14 ;  /* 0x000000ffff037224 */ /* 0x001fce00078e000e */
[----:B------:R-:W-:Y:S05]  /*12bd0*/  WARPSYNC.COLLECTIVE R15, `(.L_x_3781) ;  /* 0x000000000f087348 */ /* 0x000fea0003c00000 */
[----:B------:R0:W1:Y:S02]  /*12be0*/  SHFL.IDX P6, R14, R13, R12, R11 ;  /* 0x0000000c0d0e7389 */ /* 0x00006400000c000b */
[----:B01----:R-:W-:Y:S01]  /*12bf0*/  ENDCOLLECTIVE ;  /* 0x000000000000791b */ /* 0x003fe20003800000 */
.L_x_3781:
[----:B------:R-:W-:Y:S02]  /*12c00*/  IMAD.MOV.U32 R13, RZ, RZ, R10 ;  /* 0x000000ffff0d7224 */ /* 0x000fe400078e000a */
[----:B------:R-:W-:Y:S02]  /*12c10*/  IMAD.MOV.U32 R12, RZ, RZ, 0x2 ;  /* 0x00000002ff0c7424 */ /* 0x000fe400078e00ff */
[----:B------:R-:W-:-:S07]  /*12c20*/  IMAD.MOV.U32 R2, RZ, RZ, R14 ;  /* 0x000000ffff027224 */ /* 0x000fce00078e000e */
[----:B------:R-:W-:Y:S05]  /*12c30*/  WARPSYNC.COLLECTIVE R15, `(.L_x_3782) ;  /* 0x000000000f087348 */ /* 0x000fea0003c00000 */
[----:B------:R0:W1:Y:S02]  /*12c40*/  SHFL.IDX P6, R14, R13, R12, R11 ;  /* 0x0000000c0d0e7389 */ /* 0x00006400000c000b */
[----:B01----:R-:W-:Y:S01]  /*12c50*/  ENDCOLLECTIVE ;  /* 0x000000000000791b */ /* 0x003fe20003800000 */
.L_x_3782:
        /* <DEDUP_REMOVED lines=13> */
.L_x_3783:
[----:B------:R-:W-:Y:S01]  /*12d30*/  IMAD.MOV.U32 R13, RZ, RZ, R10 ;  /* 0x000000ffff0d7224 */ /* 0x000fe200078e000a */
[----:B------:R-:W-:Y:S01]  /*12d40*/  MOV R12, 0x3 ;  /* 0x00000003000c7802 */ /* 0x000fe20000000f00 */
[----:B------:R-:W-:-:S07]  /*12d50*/  IMAD.MOV.U32 R2, RZ, RZ, R14 ;  /* 0x000000ffff027224 */ /* 0x000fce00078e000e */
[----:B------:R-:W-:Y:S05]  /*12d60*/  WARPSYNC.COLLECTIVE R15, `(.L_x_3784) ;  /* 0x000000000f087348 */ /* 0x000fea0003c00000 */
[----:B------:R0:W1:Y:S02]  /*12d70*/  SHFL.IDX P6, R14, R13, R12, R11 ;  /* 0x0000000c0d0e7389 */ /* 0x00006400000c000b */
[----:B01----:R-:W-:Y:S01]  /*12d80*/  ENDCOLLECTIVE ;  /* 0x000000000000791b */ /* 0x003fe20003800000 */
.L_x_3784:
        /* <DEDUP_REMOVED lines=13> */
.L_x_3785:
[----:B------:R-:W-:Y:S02]  /*12e60*/  IMAD.MOV.U32 R13, RZ, RZ, R20 ;  /* 0x000000ffff0d7224 */ /* 0x000fe400078e0014 */
[----:B------:R-:W-:Y:S02]  /*12e70*/  IMAD.MOV.U32 R12, RZ, RZ, RZ ;  /* 0x000000ffff0c7224 */ /* 0x000fe400078e00ff */
[----:B------:R-:W-:-:S07]  /*12e80*/  IMAD.MOV.U32 R2, RZ, RZ, R14 ;  /* 0x000000ffff027224 */ /* 0x000fce00078e000e */
[----:B------:R-:W-:Y:S05]  /*12e90*/  WARPSYNC.COLLECTIVE R15, `(.L_x_3786) ;  /* 0x000000000f087348 */ /* 0x000fea0003c00000 */
[----:B------:R0:W1:Y:S02]  /*12ea0*/  SHFL.IDX P6, R14, R13, R12, R11 ;  /* 0x0000000c0d0e7389 */ /* 0x00006400000c000b */
[----:B01----:R-:W-:Y:S01]  /*12eb0*/  ENDCOLLECTIVE ;  /* 0x000000000000791b */ /* 0x003fe20003800000 */
.L_x_3786:
        /* <DEDUP_REMOVED lines=13> */
.L_x_3787:
[----:B------:R-:W-:Y:S01]  /*12f90*/  IMAD.MOV.U32 R2, RZ, RZ, R14 ;  /* 0x000000ffff027224 */ /* 0x000fe200078e000e */
[----:B------:R-:W-:Y:S06]  /*12fa0*/  BRA `(.L_x_3788) ;  /* 0xffffffc0004c7947 */ /* 0x000fec000383ffff */
.L_x_3703:
[----:B---3--:R3:W4:Y:S02]  /*12fb0*/  SYNCS.PHASECHK.TRANS64.TRYWAIT P0, [R4+URZ+0x33440], R28 ;  /* 0x0334401c040075a7 */ /* 0x008724000800017f */
[----:B----4-:R-:W-:Y:S05]  /*12fc0*/  @!P0 NANOSLEEP.SYNCS 0x989680 ;  /* 0x009896800000895d */ /* 0x010fea0003900000 */
[----:B------:R-:W4:Y:S02]  /*12fd0*/  @!P0 SYNCS.PHASECHK.TRANS64 P0, [R4+URZ+0x33440], R28 ;  /* 0x0334401c040085a7 */ /* 0x000f24000800007f */
[----:B----4-:R-:W-:Y:S05]  /*12fe0*/  @!P0 BRA `(.L_x_3703) ;  /* 0xfffffffc00f08947 */ /* 0x010fea000383ffff */
[----:B------:R-:W-:Y:S05]  /*12ff0*/  BRA `(.L_x_3789) ;  /* 0xffffffc000a47947 */ /* 0x000fea000383ffff */
.L_x_3704:
        /* <DEDUP_REMOVED lines=8> */
.L_x_3791:
[----:B------:R-:W-:Y:S05]  /*13080*/  BSYNC B0 ;  /* 0x0000000000007941 */ /* 0x000fea0003800000 */
.L_x_3790:
[----:B------:R-:W-:Y:S01]  /*13090*/  IMAD.MOV.U32 R13, RZ, RZ, R20 ;  /* 0x000000ffff0d7224 */ /* 0x000fe200078e0014 */
[----:B------:R-:W-:Y:S01]  /*130a0*/  MOV R3, R14 ;  /* 0x0000000e00037202 */ /* 0x000fe20000000f00 */
[----:B------:R-:W-:Y:S02]  /*130b0*/  IMAD.MOV.U32 R12, RZ, RZ, RZ ;  /* 0x000000ffff0c7224 */ /* 0x000fe400078e00ff */
[----:B------:R-:W-:Y:S02]  /*130c0*/  IMAD.MOV.U32 R11, RZ, RZ, 0x1c1f ;  /* 0x00001c1fff0b7424 */ /* 0x000fe400078e00ff */
[----:B------:R-:W-:-:S07]  /*130d0*/  IMAD.MOV.U32 R15, RZ, RZ, -0x1 ;  /* 0xffffffffff0f7424 */ /* 0x000fce00078e00ff */
[----:B------:R-:W-:Y:S05]  /*130e0*/  WARPSYNC.COLLECTIVE R15, `(.L_x_3792) ;  /* 0x000000000f087348 */ /* 0x000fea0003c00000 */
[----:B------:R0:W1:Y:S02]  /*130f0*/  SHFL.IDX P6, R14, R13, R12, R11 ;  /* 0x0000000c0d0e7389 */ /* 0x00006400000c000b */
[----:B01----:R-:W-:Y:S01]  /*13100*/  ENDCOLLECTIVE ;  /* 0x000000000000791b */ /* 0x003fe20003800000 */
.L_x_3792:
[----:B------:R-:W-:Y:S02]  /*13110*/  IMAD.MOV.U32 R13, RZ, RZ, R21 ;  /* 0x000000ffff0d7224 */ /* 0x000fe400078e0015 */
[----:B------:R-:W-:Y:S01]  /*13120*/  IMAD.MOV.U32 R12, RZ, RZ, 0x1 ;  /* 0x00000001ff0c7424 */ /* 0x000fe200078e00ff */
[----:B------:R-:W-:-:S13]  /*13130*/  IADD3 R2, P0, R36, R14, RZ ;  /* 0x0000000e24027210 */ /* 0x000fda0007f1e0ff */
[----:B------:R-:W-:Y:S05]  /*13140*/  WARPSYNC.COLLECTIVE R15, `(.L_x_3793) ;  /* 0x000000000f087348 */ /* 0x000fea0003c00000 */
[----:B------:R0:W1:Y:S02]  /*13150*/  SHFL.IDX P6, R14, R13, R12, R11 ;  /* 0x0000000c0d0e7389 */ /* 0x00006400000c000b */
[----:B01----:R-:W-:Y:S01]  /*13160*/  ENDCOLLECTIVE ;  /* 0x000000000000791b */ /* 0x003fe20003800000 */
.L_x_3793:
[----:B------:R-:W-:-:S05]  /*13170*/  IMAD.X R3, RZ, RZ, R3, P0 ;  /* 0x000000ffff037224 */ /* 0x000fca00000e0603 */
[----:B------:R-:W-:Y:S01]  /*13180*/  @!PT LDS RZ, [RZ] ;  /* 0x00000000fffff984 */ /* 0x000fe20000000800 */
[----:B------:R-:W-:Y:S01]  /*13190*/  @!PT LDS RZ, [RZ] ;  /* 0x00000000fffff984 */ /* 0x000fe20000000800 */
[----:B------:R-:W-:Y:S01]  /*131a0*/  @!PT LDS RZ, [RZ] ;  /* 0x00000000fffff984 */ /* 0x000fe20000000800 */
[----:B------:R-:W-:Y:S04]  /*131b0*/  LDGSTS.E.BYPASS.LTC128B.128 [R0+0x24200], desc[UR48][R2.64], !P4 ;  /* 0x2420000002007fae */ /* 0x000fe8000e101d70 */
[----:B------:R-:W-:Y:S01]  /*131c0*/  LDGSTS.E.BYPASS.LTC128B.128 [R0+0x26a00], desc[UR48][R2.64+0x40], !P3 ;  /* 0x26a0004002007fae */ /* 0x000fe2000d901d70 */
[----:B------:R-:W-:-:S03]  /*131d0*/  IMAD.MOV.U32 R13, RZ, RZ, R20 ;  /* 0x000000ffff0d7224 */ /* 0x000fc600078e0014 */
[----:B------:R0:W-:Y:S02]  /*131e0*/  LDGSTS.E.BYPASS.LTC128B.128 [R0+0x29200], desc[UR48][R2.64+0x80], !P1 ;  /* 0x2920008002007fae */ /* 0x0001e4000c901d70 */
[----:B0-----:R-:W-:-:S07]  /*131f0*/  IMAD.MOV.U32 R3, RZ, RZ, R14 ;  /* 0x000000ffff037224 */ /* 0x001fce00078e000e */
[----:B------:R-:W-:Y:S05]  /*13200*/  WARPSYNC.COLLECTIVE R15, `(.L_x_3794) ;  /* 0x000000000f087348 */ /* 0x000fea0003c00000 */
[----:B------:R0:W1:Y:S02]  /*13210*/  SHFL.IDX P6, R14, R13, R12, R11 ;  /* 0x0000000c0d0e7389 */ /* 0x00006400000c000b */
[----:B01----:R-:W-:Y:S01]  /*13220*/  ENDCOLLECTIVE ;  /* 0x000000000000791b */ /* 0x003fe20003800000 */
.L_x_3794:
[----:B------:R-:W-:Y:S02]  /*13230*/  IMAD.MOV.U32 R13, RZ, RZ, R21 ;  /* 0x000000ffff0d7224 */ /* 0x000fe400078e0015 */
[----:B------:R-:W-:Y:S01]  /*13240*/  IMAD.MOV.U32 R12, RZ, RZ, 0x2 ;  /* 0x00000002ff0c7424 */ /* 0x000fe200078e00ff */
[----:B------:R-:W-:-:S13]  /*13250*/  IADD3 R2, P0, R36, R14, RZ ;  /* 0x0000000e24027210 */ /* 0x000fda0007f1e0ff */
[----:B------:R-:W-:Y:S05]  /*13260*/  WARPSYNC.COLLECTIVE R15, `(.L_x_3795) ;  /* 0x000000000f087348 */ /* 0x000fea0003c00000 */
[----:B------:R0:W1:Y:S02]  /*13270*/  SHFL.IDX P6, R14, R13, R12, R11 ;  /* 0x0000000c0d0e7389 */ /* 0x00006400000c000b */
[----:B01----:R-:W-:Y:S01]  /*13280*/  ENDCOLLECTIVE ;  /* 0x000000000000791b */ /* 0x003fe20003800000 */
.L_x_3795:
[----:B------:R-:W-:-:S05]  /*13290*/  IMAD.X R3, RZ, RZ, R3, P0 ;  /* 0x000000ffff037224 */ /* 0x000fca00000e0603 */
[----:B------:R-:W-:Y:S01]  /*132a0*/  @!PT LDS RZ, [RZ] ;  /* 0x00000000fffff984 */ /* 0x000fe20000000800 */
[----:B------:R-:W-:Y:S01]  /*132b0*/  @!PT LDS RZ, [RZ] ;  /* 0x00000000fffff984 */ /* 0x000fe20000000800 */
[----:B------:R-:W-:Y:S01]  /*132c0*/  @!PT LDS RZ, [RZ] ;  /* 0x00000000fffff984 */ /* 0x000fe20000000800 */
[----:B------:R-:W-:Y:S04]  /*132d0*/  LDGSTS.E.BYPASS.LTC128B.128 [R0+0x24a00], desc[UR48][R2.64], !P4 ;  /* 0x24a0000002007fae */ /* 0x000fe8000e101d70 */
[----:B------:R-:W-:Y:S01]  /*132e0*/  LDGSTS.E.BYPASS.LTC128B.128 [R0+0x27200], desc[UR48][R2.64+0x40], !P3 ;  /* 0x2720004002007fae */ /* 0x000fe2000d901d70 */
[----:B------:R-:W-:-:S03]  /*132f0*/  MOV R13, R20 ;  /* 0x00000014000d7202 */ /* 0x000fc60000000f00 */
[----:B------:R0:W-:Y:S02]  /*13300*/  LDGSTS.E.BYPASS.LTC128B.128 [R0+0x29a00], desc[UR48][R2.64+0x80], !P1 ;  /* 0x29a0008002007fae */ /* 0x0001e4000c901d70 */
[----:B0-----:R-:W-:-:S07]  /*13310*/  IMAD.MOV.U32 R3, RZ, RZ, R14 ;  /* 0x000000ffff037224 */ /* 0x001fce00078e000e */
[----:B------:R-:W-:Y:S05]  /*13320*/  WARPSYNC.COLLECTIVE R15, `(.L_x_3796) ;  /* 0x000000000f087348 */ /* 0x000fea0003c00000 */
[----:B------:R0:W1:Y:S02]  /*13330*/  SHFL.IDX P6, R14, R13, R12, R11 ;  /* 0x0000000c0d0e7389 */ /* 0x00006400000c000b */
[----:B01----:R-:W-:Y:S01]  /*13340*/  ENDCOLLECTIVE ;  /* 0x000000000000791b */ /* 0x003fe20003800000 */
.L_x_3796:
[----:B------:R-:W-:Y:S02]  /*13350*/  IMAD.MOV.U32 R13, RZ, RZ, R21 ;  /* 0x000000ffff0d7224 */ /* 0x000fe400078e0015 */
[----:B------:R-:W-:Y:S02]  /*13360*/  IMAD.MOV.U32 R12, RZ, RZ, 0x3 ;  /* 0x00000003ff0c7424 */ /* 0x000fe400078e00ff */
[----:B------:R-:W-:-:S07]  /*13370*/  IMAD.MOV.U32 R2, RZ, RZ, R14 ;  /* 0x000000ffff027224 */ /* 0x000fce00078e000e */
[----:B------:R-:W-:Y:S05]  /*13380*/  WARPSYNC.COLLECTIVE R15, `(.L_x_3797) ;  /* 0x000000000f087348 */ /* 0x000fea0003c00000 */
[----:B------:R0:W1:Y:S02]  /*13390*/  SHFL.IDX P6, R14, R13, R12, R11 ;  /* 0x0000000c0d0e7389 */ /* 0x00006400000c000b */
[----:B01----:R-:W-:Y:S01]  /*133a0*/  ENDCOLLECTIVE ;  /* 0x000000000000791b */ /* 0x003fe20003800000 */
.L_x_3797:
        /* <DEDUP_REMOVED lines=13> */
.L_x_3798:
[----:B------:R-:W-:Y:S02]  /*13480*/  IMAD.MOV.U32 R13, RZ, RZ, R25 ;  /* 0x000000ffff0d7224 */ /* 0x000fe400078e0019 */
[----:B------:R-:W-:Y:S02]  /*13490*/  IMAD.MOV.U32 R12, RZ, RZ, RZ ;  /* 0x000000ffff0c7224 */ /* 0x000fe400078e00ff */
[----:B------:R-:W-:-:S07]  /*134a0*/  IMAD.MOV.U32 R2, RZ, RZ, R14 ;  /* 0x000000ffff027224 */ /* 0x000fce00078e000e */
[----:B------:R-:W-:Y:S05]  /*134b0*/  WARPSYNC.COLLECTIVE R15, `(.L_x_3799) ;  /* 0x000000000f087348 */ /* 0x000fea0003c00000 */
[----:B------:R0:W1:Y:S02]  /*134c0*/  SHFL.IDX P6, R14, R13, R12, R11 ;  /* 0x0000000c0d0e7389 */ /* 0x00006400000c000b */
[----:B01----:R-:W-:Y:S01]  /*134d0*/  ENDCOLLECTIVE ;  /* 0x000000000000791b */ /* 0x003fe20003800000 */
.L_x_3799:
        /* <DEDUP_REMOVED lines=13> */
.L_x_3800:
[----:B------:R-:W-:Y:S05]  /*135b0*/  BRA `(.L_x_3801) ;  /* 0xffffffc000347947 */ /* 0x000fea000383ffff */
.L_x_3709:
[----:B0-----:R0:W1:Y:S02]  /*135c0*/  SYNCS.PHASECHK.TRANS64.TRYWAIT P1, [R2+URZ+0x33470], R3 ;  /* 0x03347003020075a7 */ /* 0x001064000802017f */
[----:B-1----:R-:W-:Y:S05]  /*135d0*/  @!P1 NANOSLEEP.SYNCS 0x989680 ;  /* 0x009896800000995d */ /* 0x002fea0003900000 */
[----:B------:R-:W1:Y:S02]  /*135e0*/  @!P1 SYNCS.PHASECHK.TRANS64 P1, [R2+URZ+0x33470], R3 ;  /* 0x03347003020095a7 */ /* 0x000e64000802007f */
[----:B-1----:R-:W-:Y:S05]  /*135f0*/  @!P1 BRA `(.L_x_3709) ;  /* 0xfffffffc00f09947 */ /* 0x002fea000383ffff */
[----:B------:R-:W-:Y:S05]  /*13600*/  BRA `(.L_x_3802) ;  /* 0xffffffc000a07947 */ /* 0x000fea000383ffff */
.L_x_3711:
[----:B0-----:R0:W1:Y:S02]  /*13610*/  SYNCS.PHASECHK.TRANS64.TRYWAIT P1, [R2+URZ+0x33460], R3 ;  /* 0x03346003020075a7 */ /* 0x001064000802017f */
[----:B-1----:R-:W-:Y:S05]  /*13620*/  @!P1 NANOSLEEP.SYNCS 0x989680 ;  /* 0x009896800000995d */ /* 0x002fea0003900000 */
[----:B------:R-:W1:Y:S02]  /*13630*/  @!P1 SYNCS.PHASECHK.TRANS64 P1, [R2+URZ+0x33460], R3 ;  /* 0x03346003020095a7 */ /* 0x000e64000802007f */
[----:B-1----:R-:W-:Y:S05]  /*13640*/  @!P1 BRA `(.L_x_3711) ;  /* 0xfffffffc00f09947 */ /* 0x002fea000383ffff */
[----:B------:R-:W-:Y:S05]  /*13650*/  BRA `(.L_x_3803) ;  /* 0xffffffc000b07947 */ /* 0x000fea000383ffff */
.L_x_3717:
[----:B0-----:R0:W1:Y:S02]  /*13660*/  SYNCS.PHASECHK.TRANS64.TRYWAIT P1, [R2+URZ+0x33470], R3 ;  /* 0x03347003020075a7 */ /* 0x001064000802017f */
[----:B-1----:R-:W-:Y:S05]  /*13670*/  @!P1 NANOSLEEP.SYNCS 0x989680 ;  /* 0x009896800000995d */ /* 0x002fea0003900000 */
[----:B------:R-:W1:Y:S02]  /*13680*/  @!P1 SYNCS.PHASECHK.TRANS64 P1, [R2+URZ+0x33470], R3 ;  /* 0x03347003020095a7 */ /* 0x000e64000802007f */
[----:B-1----:R-:W-:Y:S05]  /*13690*/  @!P1 BRA `(.L_x_3717) ;  /* 0xfffffffc00f09947 */ /* 0x002fea000383ffff */
[----:B------:R-:W-:Y:S05]  /*136a0*/  BRA `(.L_x_3804) ;  /* 0xffffffcc00707947 */ /* 0x000fea000383ffff */
.L_x_3719:
[----:B0-----:R0:W1:Y:S02]  /*136b0*/  SYNCS.PHASECHK.TRANS64.TRYWAIT P1, [R2+URZ+0x33460], R5 ;  /* 0x03346005020075a7 */ /* 0x001064000802017f */
[----:B-1----:R-:W-:Y:S05]  /*136c0*/  @!P1 NANOSLEEP.SYNCS 0x989680 ;  /* 0x009896800000995d */ /* 0x002fea0003900000 */
[----:B------:R-:W1:Y:S02]  /*136d0*/  @!P1 SYNCS.PHASECHK.TRANS64 P1, [R2+URZ+0x33460], R5 ;  /* 0x03346005020095a7 */ /* 0x000e64000802007f */
[----:B-1----:R-:W-:Y:S05]  /*136e0*/  @!P1 BRA `(.L_x_3719) ;  /* 0xfffffffc00f09947 */ /* 0x002fea000383ffff */
[----:B------:R-:W-:Y:S05]  /*136f0*/  BRA `(.L_x_3805) ;  /* 0xffffffcc00847947 */ /* 0x000fea000383ffff */
.L_x_3723:
[----:B0-----:R0:W1:Y:S02]  /*13700*/  SYNCS.PHASECHK.TRANS64.TRYWAIT P0, [R5+URZ+0x33420], R0 ;  /* 0x03342000050075a7 */ /* 0x001064000800017f */
[----:B-1----:R-:W-:Y:S05]  /*13710*/  @!P0 NANOSLEEP.SYNCS 0x989680 ;  /* 0x009896800000895d */ /* 0x002fea0003900000 */
[----:B------:R-:W1:Y:S02]  /*13720*/  @!P0 SYNCS.PHASECHK.TRANS64 P0, [R5+URZ+0x33420], R0 ;  /* 0x03342000050085a7 */ /* 0x000e64000800007f */
[----:B-1----:R-:W-:Y:S05]  /*13730*/  @!P0 BRA `(.L_x_3723) ;  /* 0xfffffffc00f08947 */ /* 0x002fea000383ffff */
[----:B------:R-:W-:Y:S05]  /*13740*/  BRA `(.L_x_3806) ;  /* 0xffffffd800547947 */ /* 0x000fea000383ffff */
.L_x_3727:
[----:B0-----:R0:W1:Y:S02]  /*13750*/  SYNCS.PHASECHK.TRANS64.TRYWAIT P1, [R3+URZ+0x33440], R2 ;  /* 0x03344002030075a7 */ /* 0x001064000802017f */
[----:B-1----:R-:W-:Y:S05]  /*13760*/  @!P1 NANOSLEEP.SYNCS 0x989680 ;  /* 0x009896800000995d */ /* 0x002fea0003900000 */
[----:B------:R-:W1:Y:S02]  /*13770*/  @!P1 SYNCS.PHASECHK.TRANS64 P1, [R3+URZ+0x33440], R2 ;  /* 0x03344002030095a7 */ /* 0x000e64000802007f */
[----:B-1----:R-:W-:Y:S05]  /*13780*/  @!P1 BRA `(.L_x_3727) ;  /* 0xfffffffc00f09947 */ /* 0x002fea000383ffff */
[----:B------:R-:W-:Y:S05]  /*13790*/  BRA `(.L_x_3807) ;  /* 0xffffffd800947947 */ /* 0x000fea000383ffff */
.L_x_3729:
[----:B-1----:R1:W2:Y:S02]  /*137a0*/  SYNCS.PHASECHK.TRANS64.TRYWAIT P1, [R5+URZ+0x33440], R0 ;  /* 0x03344000050075a7 */ /* 0x0022a4000802017f */
[----:B--2---:R-:W-:Y:S05]  /*137b0*/  @!P1 NANOSLEEP.SYNCS 0x989680 ;  /* 0x009896800000995d */ /* 0x004fea0003900000 */
[----:B------:R-:W2:Y:S02]  /*137c0*/  @!P1 SYNCS.PHASECHK.TRANS64 P1, [R5+URZ+0x33440], R0 ;  /* 0x03344000050095a7 */ /* 0x000ea4000802007f */
[----:B--2---:R-:W-:Y:S05]  /*137d0*/  @!P1 BRA `(.L_x_3729) ;  /* 0xfffffffc00f09947 */ /* 0x004fea000383ffff */
[----:B------:R-:W-:Y:S05]  /*137e0*/  BRA `(.L_x_3808) ;  /* 0xffffffd800a07947 */ /* 0x000fea000383ffff */
.L_x_3731:
[----:B--2---:R2:W3:Y:S02]  /*137f0*/  SYNCS.PHASECHK.TRANS64.TRYWAIT P1, [R3+URZ+0x33460], R2 ;  /* 0x03346002030075a7 */ /* 0x0044e4000802017f */
[----:B---3--:R-:W-:Y:S05]  /*13800*/  @!P1 NANOSLEEP.SYNCS 0x989680 ;  /* 0x009896800000995d */ /* 0x008fea0003900000 */
[----:B------:R-:W3:Y:S02]  /*13810*/  @!P1 SYNCS.PHASECHK.TRANS64 P1, [R3+URZ+0x33460], R2 ;  /* 0x03346002030095a7 */ /* 0x000ee4000802007f */
[----:B---3--:R-:W-:Y:S05]  /*13820*/  @!P1 BRA `(.L_x_3731) ;  /* 0xfffffffc00f09947 */ /* 0x008fea000383ffff */
[----:B------:R-:W-:Y:S05]  /*13830*/  BRA `(.L_x_3809) ;  /* 0xffffffd8009c7947 */ /* 0x000fea000383ffff */
.L_x_3733:
[----:B---3--:R3:W4:Y:S02]  /*13840*/  SYNCS.PHASECHK.TRANS64.TRYWAIT P1, [R5+URZ+0x33460], R0 ;  /* 0x03346000050075a7 */ /* 0x008724000802017f */
[----:B----4-:R-:W-:Y:S05]  /*13850*/  @!P1 NANOSLEEP.SYNCS 0x989680 ;  /* 0x009896800000995d */ /* 0x010fea0003900000 */
[----:B------:R-:W4:Y:S02]  /*13860*/  @!P1 SYNCS.PHASECHK.TRANS64 P1, [R5+URZ+0x33460], R0 ;  /* 0x03346000050095a7 */ /* 0x000f24000802007f */
[----:B----4-:R-:W-:Y:S05]  /*13870*/  @!P1 BRA `(.L_x_3733) ;  /* 0xfffffffc00f09947 */ /* 0x010fea000383ffff */
[----:B------:R-:W-:Y:S05]  /*13880*/  BRA `(.L_x_3810) ;  /* 0xffffffd800987947 */ /* 0x000fea000383ffff */
.L_x_3735:
[----:B----4-:R4:W0:Y:S02]  /*13890*/  SYNCS.PHASECHK.TRANS64.TRYWAIT P1, [R3+URZ+0x33480], R2 ;  /* 0x03348002030075a7 */ /* 0x010824000802017f */
[----:B0-----:R-:W-:Y:S05]  /*138a0*/  @!P1 NANOSLEEP.SYNCS 0x989680 ;  /* 0x009896800000995d */ /* 0x001fea0003900000 */
[----:B------:R-:W0:Y:S02]  /*138b0*/  @!P1 SYNCS.PHASECHK.TRANS64 P1, [R3+URZ+0x33480], R2 ;  /* 0x03348002030095a7 */ /* 0x000e24000802007f */
[----:B0-----:R-:W-:Y:S05]  /*138c0*/  @!P1 BRA `(.L_x_3735) ;  /* 0xfffffffc00f09947 */ /* 0x001fea000383ffff */
[----:B------:R-:W-:Y:S05]  /*138d0*/  BRA `(.L_x_3811) ;  /* 0xffffffd800947947 */ /* 0x000fea000383ffff */
.L_x_3812:
        /* <DEDUP_REMOVED lines=10> */
.L_x_15834:


//--------------------- .text._ZN7cutlass13device_kernelIN5flash11enable_sm90INS1_16FlashAttnFwdSm90INS1_25CollectiveMainloopFwdSm90ILi2EN4cute5tupleIJNS5_1CILi1EEES8_S8_EEENS6_IJNS7_ILi128EEENS7_ILi160EEENS7_ILi192EEEEEELi192ENS_12float_e4m3_tEfNS_4arch4Sm90ELb0ELb0ELb1ELb1ELb1ELb0ELb0ELb1ELb1ELb1ELb0ELb0EEENS1_21CollectiveEpilogueFwdINS6_IJSA_SC_SB_EEES9_NS_10bfloat16_tESG_Li256ELb1ELb1ELb0ELb1EEENS1_36VarlenDynamicPersistentTileSchedulerILi128ELi160ELi256ELi128ELb0ELb1ELb1ELb0ELb1ELb1EEEEEEEEEvNT_6ParamsE --------------------------
	.section	.text._ZN7cutlass13device_kernelIN5flash11enable_sm90INS1_16FlashAttnFwdSm90INS1_25CollectiveMainloopFwdSm90ILi2EN4cute5tupleIJNS5_1CILi1EEES8_S8_EEENS6_IJNS7_ILi128EEENS7_ILi160EEENS7_ILi192EEEEEELi192ENS_12float_e4m3_tEfNS_4arch4Sm90ELb0ELb0ELb1ELb1ELb1ELb0ELb0ELb1ELb1ELb1ELb0ELb0EEENS1_21CollectiveEpilogueFwdINS6_IJSA_SC_SB_EEES9_NS_10bfloat16_tESG_Li256ELb1ELb1ELb0ELb1EEENS1_36VarlenDynamicPersistentTileSchedulerILi128ELi160ELi256ELi128ELb0ELb1ELb1ELb0ELb1ELb1EEEEEEEEEvNT_6ParamsE,"ax",@progbits
	.align	128
.text._ZN7cutlass13device_kernelIN5flash11enable_sm90INS1_16FlashAttnFwdSm90INS1_25CollectiveMainloopFwdSm90ILi2EN4cute5tupleIJNS5_1CILi1EEES8_S8_EEENS6_IJNS7_ILi128EEENS7_ILi160EEENS7_ILi192EEEEEELi192ENS_12float_e4m3_tEfNS_4arch4Sm90ELb0ELb0ELb1ELb1ELb1ELb0ELb0ELb1ELb1ELb1ELb0ELb0EEENS1_21CollectiveEpilogueFwdINS6_IJSA_SC_SB_EEES9_NS_10bfloat16_tESG_Li256ELb1ELb1ELb0ELb1EEENS1_36VarlenDynamicPersistentTileSchedulerILi128ELi160ELi256ELi128ELb0ELb1ELb1ELb0ELb1ELb1EEEEEEEEEvNT_6ParamsE:
        .type           _ZN7cutlass13device_kernelIN5flash11enable_sm90INS1_16FlashAttnFwdSm90INS1_25CollectiveMainloopFwdSm90ILi2EN4cute5tupleIJNS5_1CILi1EEES8_S8_EEENS6_IJNS7_ILi128EEENS7_ILi160EEENS7_ILi192EEEEEELi192ENS_12float_e4m3_tEfNS_4arch4Sm90ELb0ELb0ELb1ELb1ELb1ELb0ELb0ELb1ELb1ELb1ELb0ELb0EEENS1_21CollectiveEpilogueFwdINS6_IJSA_SC_SB_EEES9_NS_10bfloat16_tESG_Li256ELb1ELb1ELb0ELb1EEENS1_36VarlenDynamicPersistentTileSchedulerILi128ELi160ELi256ELi128ELb0ELb1ELb1ELb0ELb1ELb1EEEEEEEEEvNT_6ParamsE,@function
        .size           _ZN7cutlass13device_kernelIN5flash11enable_sm90INS1_16FlashAttnFwdSm90INS1_25CollectiveMainloopFwdSm90ILi2EN4cute5tupleIJNS5_1CILi1EEES8_S8_EEENS6_IJNS7_ILi128EEENS7_ILi160EEENS7_ILi192EEEEEELi192ENS_12float_e4m3_tEfNS_4arch4Sm90ELb0ELb0ELb1ELb1ELb1ELb0ELb0ELb1ELb1ELb1ELb0ELb0EEENS1_21CollectiveEpilogueFwdINS6_IJSA_SC_SB_EEES9_NS_10bfloat16_tESG_Li256ELb1ELb1ELb0ELb1EEENS1_36VarlenDynamicPersistentTileSchedulerILi128ELi160ELi256ELi128ELb0ELb1ELb1ELb0ELb1ELb1EEEEEEEEEvNT_6ParamsE,(.L_x_15835 - _ZN7cutlass13device_kernelIN5flash11enable_sm90INS1_16FlashAttnFwdSm90INS1_25CollectiveMainloopFwdSm90ILi2EN4cute5tupleIJNS5_1CILi1EEES8_S8_EEENS6_IJNS7_ILi128EEENS7_ILi160EEENS7_ILi192EEEEEELi192ENS_12float_e4m3_tEfNS_4arch4Sm90ELb0ELb0ELb1ELb1ELb1ELb0ELb0ELb1ELb1ELb1ELb0ELb0EEENS1_21CollectiveEpilogueFwdINS6_IJSA_SC_SB_EEES9_NS_10bfloat16_tESG_Li256ELb1ELb1ELb0ELb1EEENS1_36VarlenDynamicPersistentTileSchedulerILi128ELi160ELi256ELi128ELb0ELb1ELb1ELb0ELb1ELb1EEEEEEEEEvNT_6ParamsE)
        .other          _ZN7cutlass13device_kernelIN5flash11enable_sm90INS1_16FlashAttnFwdSm90INS1_25CollectiveMainloopFwdSm90ILi2EN4cute5tupleIJNS5_1CILi1EEES8_S8_EEENS6_IJNS7_ILi128EEENS7_ILi160EEENS7_ILi192EEEEEELi192ENS_12float_e4m3_tEfNS_4arch4Sm90ELb0ELb0ELb1ELb1ELb1ELb0ELb0ELb1ELb1ELb1ELb0ELb0EEENS1_21CollectiveEpilogueFwdINS6_IJSA_SC_SB_EEES9_NS_10bfloat16_tESG_Li256ELb1ELb1ELb0ELb1EEENS1_36VarlenDynamicPersistentTileSchedulerILi128ELi160ELi256ELi128ELb0ELb1ELb1ELb0ELb1ELb1EEEEEEEEEvNT_6ParamsE,@"STO_CUDA_ENTRY STV_DEFAULT"
_ZN7cutlass13device_kernelIN5flash11enable_sm90INS1_16FlashAttnFwdSm90INS1_25CollectiveMainloopFwdSm90ILi2EN4cute5tupleIJNS5_1CILi1EEES8_S8_EEENS6_IJNS7_ILi128EEENS7_ILi160EEENS7_ILi192EEEEEELi192ENS_12float_e4m3_tEfNS_4arch4Sm90ELb0ELb0ELb1ELb1ELb1ELb0ELb0ELb1ELb1ELb1ELb0ELb0EEENS1_21CollectiveEpilogueFwdINS6_IJSA_SC_SB_EEES9_NS_10bfloat16_tESG_Li256ELb1ELb1ELb0ELb1EEENS1_36VarlenDynamicPersistentTileSchedulerILi128ELi160ELi256ELi128ELb0ELb1ELb1ELb0ELb1ELb1EEEEEEEEEvNT_6ParamsE:
        /* <DEDUP_REMOVED lines=45> */
.L_x_3813:
        /* <DEDUP_REMOVED lines=22> */
.L_x_3814:
        /* <DEDUP_REMOVED lines=18> */
.L_x_3815:
        /* <DEDUP_REMOVED lines=22> */
.L_x_3816:
        /* <DEDUP_REMOVED lines=24> */
.L_x_3817:
        /* <DEDUP_REMOVED lines=8> */
.L_x_3819:
        /* <DEDUP_REMOVED lines=9> */
[----:B0-----:R-:W-:-:S04]  /*0940*/  LOP3.LUT R0, R2, 0xffffff80, RZ, 0xc0, !PT ;  /* 0xffffff8002007812 */ /* 0x001fc800078ec0ff */
        /* <DEDUP_REMOVED lines=8> */
[----:B------:R-:W-:Y:S01]  /*09d0*/  VIADD R228, R2, 0xffffff80 ;  /* 0xffffff8002e47836 */ /* 0x000fe20000000000 */
[----:B------:R-:W-:Y:S01]  /*09e0*/  R2UR UR5, R65 ;  /* 0x00000000410572ca */ /* 0x000fe200000e0000 */
[----:B------:R-:W-:Y:S01]  /*09f0*/  IMAD.MOV.U32 R222, RZ, RZ, -0x2 ;  /* 0xfffffffeffde7424 */ /* 0x000fe200078e00ff */
[----:B------:R-:W-:Y:S01]  /*0a00*/  R2UR UR46, R66 ;  /* 0x00000000422e72ca */ /* 0x000fe200000e0000 */
[----:B------:R-:W-:Y:S01]  /*0a10*/  ULOP3.LUT UR45, UR36, 0x1, URZ, 0xfc, !UPT ;  /* 0x00000001242d7892 */ /* 0x000fe2000f8efc3f */
[----:B------:R-:W-:Y:S01]  /*0a20*/  SHF.R.S32.HI R3, RZ, 0x1f, R228 ;  /* 0x0000001fff037819 */ /* 0x000fe200000114e4 */
[----:B------:R-:W-:Y:S01]  /*0a30*/  UMOV UR44, URZ ;  /* 0x0000003f002c7c82 */ /* 0x000fe20008000000 */
[----:B------:R-:W-:Y:S01]  /*0a40*/  UMOV UR43, URZ ;  /* 0x0000003f002b7c82 */ /* 0x000fe20008000000 */
[----:B------:R-:W-:Y:S01]  /*0a50*/  UMOV UR42, URZ ;  /* 0x0000003f002a7c82 */ /* 0x000fe20008000000 */
[CC--:B------:R-:W-:Y:S02]  /*0a60*/  LEA.HI R5, R3.reuse, R228.reuse, RZ, 0x7 ;  /* 0x000000e403057211 */ /* 0x0c0fe400078f38ff */
[----:B------:R-:W-:-:S02]  /*0a70*/  LEA.HI R0, R3, R228, RZ, 0x4 ;  /* 0x000000e403007211 */ /* 0x000fc400078f20ff */
[----:B------:R-:W-:Y:S02]  /*0a80*/  LOP3.LUT R7, R5, 0xffffff80, RZ, 0xc0, !PT ;  /* 0xffffff8005077812 */ /* 0x000fe400078ec0ff */
[----:B------:R-:W-:Y:S02]  /*0a90*/  LEA.HI R2, R3, R228, RZ, 0x5 ;  /* 0x000000e403027211 */ /* 0x000fe400078f28ff */
[----:B------:R-:W-:Y:S01]  /*0aa0*/  SHF.R.S32.HI R9, RZ, 0x4, R0 ;  /* 0x00000004ff097819 */ /* 0x000fe20000011400 */
[----:B------:R-:W-:Y:S01]  /*0ab0*/  IMAD.IADD R22, R228, 0x1, -R7 ;  /* 0x00000001e4167824 */ /* 0x000fe200078e0a07 */
[----:B------:R-:W-:Y:S01]  /*0ac0*/  LOP3.LUT R7, R0, 0x3fffff0, RZ, 0xc0, !PT ;  /* 0x03fffff000077812 */ /* 0x000fe200078ec0ff */
[----:B------:R-:W-:Y:S01]  /*0ad0*/  IMAD.SHL.U32 R2, R2, 0x20, RZ ;  /* 0x0000002002027824 */ /* 0x000fe200078e00ff */
[----:B------:R-:W-:Y:S02]  /*0ae0*/  LEA.HI R0, R0, R9, RZ, 0x1 ;  /* 0x0000000900007211 */ /* 0x000fe400078f08ff */
[----:B------:R-:W-:Y:S01]  /*0af0*/  SHF.R.S32.HI R11, RZ, 0x1f, R22 ;  /* 0x0000001fff0b7819 */ /* 0x000fe20000011416 */
[----:B------:R-:W-:Y:S01]  /*0b00*/  IMAD.IADD R7, R228, 0x1, -R7 ;  /* 0x00000001e4077824 */ /* 0x000fe200078e0a07 */
[----:B------:R-:W-:-:S02]  /*0b10*/  LOP3.LUT R2, R2, 0xfffffc00, RZ, 0xc0, !PT ;  /* 0xfffffc0002027812 */ /* 0x000fc400078ec0ff */
[----:B------:R-:W-:Y:S02]  /*0b20*/  LOP3.LUT R0, R0, 0x1ffffffe, RZ, 0xc0, !PT ;  /* 0x1ffffffe00007812 */ /* 0x000fe400078ec0ff */
[----:B------:R-:W-:Y:S01]  /*0b30*/  LEA.HI R4, R11, R22, RZ, 0x2 ;  /* 0x000000160b047211 */ /* 0x000fe200078f10ff */
[----:B------:R-:W-:Y:S01]  /*0b40*/  IMAD R7, R7, 0x40, R2 ;  /* 0x0000004007077824 */ /* 0x000fe200078e0202 */
[----:B------:R-:W-:Y:S01]  /*0b50*/  LEA.HI R2, R3, R228, RZ, 0x2 ;  /* 0x000000e403027211 */ /* 0x000fe200078f10ff */
[----:B------:R-:W-:Y:S01]  /*0b60*/  IMAD.IADD R0, R9, 0x1, -R0 ;  /* 0x0000000109007824 */ /* 0x000fe200078e0a00 */
[--C-:B------:R-:W-:Y:S02]  /*0b70*/  SHF.R.S32.HI R6, RZ, 0x2, R4.reuse ;  /* 0x00000002ff067819 */ /* 0x100fe40000011404 */
[----:B------:R-:W-:Y:S01]  /*0b80*/  SHF.R.S32.HI R13, RZ, 0x1f, R4 ;  /* 0x0000001fff0d7819 */ /* 0x000fe20000011404 */
[----:B------:R-:W-:Y:S01]  /*0b90*/  IMAD R224, R0, 0x8, R7 ;  /* 0x0000000800e07824 */ /* 0x000fe200078e0207 */
[----:B------:R-:W-:-:S02]  /*0ba0*/  LOP3.LUT R7, R2, 0xfffffffc, RZ, 0xc0, !PT ;  /* 0xfffffffc02077812 */ /* 0x000fc400078ec0ff */
[----:B------:R-:W-:Y:S02]  /*0bb0*/  LEA.HI R3, R3, R228, RZ, 0x3 ;  /* 0x000000e403037211 */ /* 0x000fe400078f18ff */
[----:B------:R-:W-:Y:S01]  /*0bc0*/  LEA.HI R13, R13, R6, RZ, 0x3 ;  /* 0x000000060d0d7211 */ /* 0x000fe200078f18ff */
[C---:B------:R-:W-:Y:S01]  /*0bd0*/  IMAD.IADD R0, R228.reuse, 0x1, -R7 ;  /* 0x00000001e4007824 */ /* 0x040fe200078e0a07 */
[----:B------:R-:W-:Y:S02]  /*0be0*/  SHF.R.S32.HI R220, RZ, 0x7, R5 ;  /* 0x00000007ffdc7819 */ /* 0x000fe40000011405 */
[----:B------:R-:W-:Y:S02]  /*0bf0*/  LOP3.LUT R7, R3, 0xfffffff8, RZ, 0xc0, !PT ;  /* 0xfffffff803077812 */ /* 0x000fe400078ec0ff */
[----:B------:R-:W-:Y:S02]  /*0c00*/  LOP3.LUT R13, R13, 0xfffffff8, RZ, 0xc0, !PT ;  /* 0xfffffff80d0d7812 */ /* 0x000fe400078ec0ff */
[----:B------:R-:W-:Y:S01]  /*0c10*/  LEA.HI R11, R11, R22, RZ, 0x5 ;  /* 0x000000160b0b7211 */ /* 0x000fe200078f28ff */
[----:B------:R-:W-:Y:S01]  /*0c20*/  IMAD.IADD R18, R228, 0x1, -R7 ;  /* 0x00000001e4127824 */ /* 0x000fe200078e0a07 */
[----:B------:R-:W-:Y:S01]  /*0c30*/  LEA.HI R5, R5, R220, RZ, 0x1 ;  /* 0x000000dc05057211 */ /* 0x000fe200078f08ff */
[----:B------:R-:W-:Y:S01]  /*0c40*/  IMAD.IADD R6, R6, 0x1, -R13 ;  /* 0x0000000106067824 */ /* 0x000fe200078e0a0d */
[----:B------:R-:W-:-:S02]  /*0c50*/  LEA.HI R2, R0, R0, RZ, 0x1 ;  /* 0x0000000000027211 */ /* 0x000fc400078f08ff */
[----:B------:R-:W-:Y:S02]  /*0c60*/  SHF.R.S32.HI R11, RZ, 0x5, R11 ;  /* 0x00000005ff0b7819 */ /* 0x000fe4000001140b */
[----:B------:R-:W-:Y:S02]  /*0c70*/  LOP3.LUT R5, R5, 0x3fffffe, RZ, 0xc0, !PT ;  /* 0x03fffffe05057812 */ /* 0x000fe400078ec0ff */
[----:B------:R-:W-:Y:S01]  /*0c80*/  LOP3.LUT R9, R2, 0x1ffffffe, RZ, 0xc0, !PT ;  /* 0x1ffffffe02097812 */ /* 0x000fe200078ec0ff */
[----:B------:R-:W-:Y:S01]  /*0c90*/  IMAD.SHL.U32 R2, R18, 0x8, RZ ;  /* 0x0000000812027824 */ /* 0x000fe200078e00ff */
[----:B------:R-:W-:Y:S01]  /*0ca0*/  LOP3.LUT R13, R4, 0x7ffffffc, RZ, 0xc0, !PT ;  /* 0x7ffffffc040d7812 */ /* 0x000fe200078ec0ff */
[----:B------:R-:W-:Y:S01]  /*0cb0*/  IMAD R6, R11, 0x10, R6 ;  /* 0x000000100b067824 */ /* 0x000fe200078e0206 */
[----:B------:R-:W-:Y:S01]  /*0cc0*/  SHF.R.S32.HI R19, RZ, 0x3, R3 ;  /* 0x00000003ff137819 */ /* 0x000fe20000011403 */
[----:B------:R-:W-:Y:S01]  /*0cd0*/  IMAD.IADD R5, R220, 0x1, -R5 ;  /* 0x00000001dc057824 */ /* 0x000fe200078e0a05 */
[----:B------:R-:W-:Y:S01]  /*0ce0*/  SHF.R.S32.HI R227, RZ, 0x1f, R2 ;  /* 0x0000001fffe37819 */ /* 0x000fe20000011402 */
[----:B------:R-:W-:-:S02]  /*0cf0*/  VIADD R16, R2, 0x40 ;  /* 0x0000004002107836 */ /* 0x000fc40000000000 */
[----:B------:R-:W-:Y:S02]  /*0d00*/  VIADD R17, R2, 0x80 ;  /* 0x0000008002117836 */ /* 0x000fe40000000000 */
[----:B------:R-:W-:Y:S01]  /*0d10*/  IMAD.IADD R13, R22, 0x1, -R13 ;  /* 0x00000001160d7824 */ /* 0x000fe200078e0a0d */
[----:B------:R-:W-:Y:S01]  /*0d20*/  SHF.R.S32.HI R226, RZ, 0x1f, R16 ;  /* 0x0000001fffe27819 */ /* 0x000fe20000011410 */
[----:B------:R-:W-:Y:S01]  /*0d30*/  IMAD.IADD R0, R0, 0x1, -R9 ;  /* 0x0000000100007824 */ /* 0x000fe200078e0a09 */
[----:B------:R-:W-:Y:S01]  /*0d40*/  SHF.R.S32.HI R225, RZ, 0x1f, R17 ;  /* 0x0000001fffe17819 */ /* 0x000fe20000011411 */
[----:B------:R-:W-:Y:S02]  /*0d50*/  IMAD R221, R5, 0x40, R6 ;  /* 0x0000004005dd7824 */ /* 0x000fe400078e0206 */
[----:B------:R-:W-:Y:S02]  /*0d60*/  IMAD R222, R13, R222, 0xa0 ;  /* 0x000000a00dde7424 */ /* 0x000fe400078e02de */
[----:B------:R-:W-:-:S07]  /*0d70*/  IMAD R223, R0, 0x8, R221 ;  /* 0x0000000800df7824 */ /* 0x000fce00078e02dd */
.L_x_3865:
[----:B0-2-4-:R-:W0:Y:S01]  /*0d80*/  LDC.64 R4, c[0x0][0xc88] ;  /* 0x00032200ff047b82 */ /* 0x015e220000000a00 */
        /* <DEDUP_REMOVED lines=17> */
[----:B------:R-:W-:Y:S01]  /*0ea0*/  IMAD.U32 R4, RZ, RZ, UR6 ;  /* 0x00000006ff047e24 */ /* 0x000fe2000f8e00ff */
[----:B------:R-:W-:-:S02]  /*0eb0*/  MOV R6, UR8 ;  /* 0x0000000800067c02 */ /* 0x000fc40008000f00 */
[----:B------:R-:W-:Y:S01]  /*0ec0*/  IMAD.U32 R5, RZ, RZ, UR7 ;  /* 0x00000007ff057e24 */ /* 0x000fe2000f8e00ff */
[----:B------:R-:W-:Y:S01]  /*0ed0*/  ULDC.64 UR6, c[0x0][0x418] ;  /* 0x0001060000067ab9 */ /* 0x000fe20000000a00 */
[----:B------:R-:W-:-:S03]  /*0ee0*/  IMAD.U32 R7, RZ, RZ, UR9 ;  /* 0x00000009ff077e24 */ /* 0x000fc6000f8e00ff */
[----:B------:R0:W2:Y:S04]  /*0ef0*/  @P0 LDG.E R4, desc[UR52][R4.64] ;  /* 0x0000003404040981 */ /* 0x0000a8000c1e1900 */
[----:B---3--:R-:W3:Y:S01]  /*0f00*/  @P1 LDG.E R6, desc[UR52][R6.64] ;  /* 0x0000003406061981 */ /* 0x008ee2000c1e1900 */
[----:B------:R-:W-:Y:S01]  /*0f10*/  UISETP.NE.U32.AND UP0, UPT, UR6, URZ, UPT ;  /* 0x0000003f0600728c */ /* 0x000fe2000bf05070 */
[----:B------:R-:W-:Y:S01]  /*0f20*/  IMAD.MOV.U32 R3, RZ, RZ, RZ ;  /* 0x000000ffff037224 */ /* 0x000fe200078e00ff */
[----:B------:R-:W-:Y:S01]  /*0f30*/  UMOV UR50, URZ ;  /* 0x0000003f00327c82 */ /* 0x000fe20008000000 */
[----:B------:R-:W-:Y:S01]  /*0f40*/  ULDC UR6, c[0x0][0x2f0] ;  /* 0x0000bc0000067ab9 */ /* 0x000fe20000000800 */
[----:B------:R-:W-:Y:S01]  /*0f50*/  UISETP.NE.AND.EX UP0, UPT, UR7, URZ, UPT, UP0 ;  /* 0x0000003f0700728c */ /* 0x000fe2000bf05300 */
[----:B------:R-:W-:Y:S01]  /*0f60*/  IMAD.MOV.U32 R0, RZ, RZ, RZ ;  /* 0x000000ffff007224 */ /* 0x000fe200078e00ff */
[----:B------:R-:W-:Y:S01]  /*0f70*/  UMOV UR39, UR5 ;  /* 0x0000000500277c82 */ /* 0x000fe20008000000 */
[----:B------:R-:W-:Y:S01]  /*0f80*/  IMAD.MOV.U32 R119, RZ, RZ, RZ ;  /* 0x000000ffff777224 */ /* 0x000fe200078e00ff */
[----:B------:R-:W-:Y:S01]  /*0f90*/  USEL UR4, UR4, 0x1, UP0 ;  /* 0x0000000104047887 */ /* 0x000fe20008000000 */
[----:B------:R-:W-:-:S02]  /*0fa0*/  CS2R R10, SRZ ;  /* 0x00000000000a7805 */ /* 0x000fc4000001ff00 */
[----:B------:R-:W-:Y:S01]  /*0fb0*/  CS2R R12, SRZ ;  /* 0x00000000000c7805 */ /* 0x000fe2000001ff00 */
[----:B0-----:R-:W-:Y:S01]  /*0fc0*/  IMAD.MOV.U32 R5, RZ, RZ, RZ ;  /* 0x000000ffff057224 */ /* 0x001fe200078e00ff */
[----:B------:R-:W-:Y:S01]  /*0fd0*/  UIMAD UR4, UR4, UR6, URZ ;  /* 0x00000006040472a4 */ /* 0x000fe2000f8e023f */
[----:B------:R-:W-:Y:S02]  /*0fe0*/  CS2R R8, SRZ ;  /* 0x0000000000087805 */ /* 0x000fe4000001ff00 */
[----:B------:R-:W-:Y:S02]  /*0ff0*/  CS2R R14, SRZ ;  /* 0x00000000000e7805 */ /* 0x000fe4000001ff00 */
[----:B-1----:R-:W-:Y:S02]  /*1000*/  CS2R R20, SRZ ;  /* 0x0000000000147805 */ /* 0x002fe4000001ff00 */
        /* <DEDUP_REMOVED lines=34> */
[----:B--2---:R-:W-:Y:S02]  /*1230*/  @P0 R2UR UR50, R4 ;  /* 0x00000000043202ca */ /* 0x004fe400000e0000 */
        /* <DEDUP_REMOVED lines=16> */
.L_x_3820:
[----:B------:R-:W-:Y:S01]  /*1340*/  UIADD3 UR50, -UR50, UR4, URZ ;  /* 0x0000000432327290 */ /* 0x000fe2000fffe13f */
[----:B------:R-:W-:Y:S01]  /*1350*/  CS2R R134, SRZ ;  /* 0x0000000000867805 */ /* 0x000fe2000001ff00 */
[----:B------:R-:W-:Y:S01]  /*1360*/  UMOV UR40, UR46 ;  /* 0x0000002e00287c82 */ /* 0x000fe20008000000 */
[----:B------:R-:W-:Y:S01]  /*1370*/  IMAD.MOV.U32 R93, RZ, RZ, RZ ;  /* 0x000000ffff5d7224 */ /* 0x000fe200078e00ff */
[----:B------:R-:W-:Y:S01]  /*1380*/  UISETP.GE.AND UP0, UPT, UR50, 0x1, UPT ;  /* 0x000000013200788c */ /* 0x000fe2000bf06270 */
[----:B------:R-:W-:Y:S01]  /*1390*/  CS2R R96, SRZ ;  /* 0x0000000000607805 */ /* 0x000fe2000001ff00 */
[----:B------:R-:W-:Y:S01]  /*13a0*/  UIADD3 UR4, UR50, 0x9f, URZ ;  /* 0x0000009f32047890 */ /* 0x000fe2000fffe03f */
[----:B------:R-:W-:Y:S02]  /*13b0*/  CS2R R136, SRZ ;  /* 0x0000000000887805 */ /* 0x000fe4000001ff00 */
[----:B------:R-:W-:Y:S02]  /*13c0*/  CS2R R100, SRZ ;  /* 0x0000000000647805 */ /* 0x000fe4000001ff00 */
[----:B------:R-:W-:-:S02]  /*13d0*/  CS2R R138, SRZ ;  /* 0x00000000008a7805 */ /* 0x000fc4000001ff00 */
[----:B------:R-:W-:Y:S01]  /*13e0*/  PLOP3.LUT P1, PT, PT, PT, UP0, 0x80, 0x0 ;  /* 0x000000000000781c */ /* 0x000fe20003f2f008 */
[----:B------:R-:W-:Y:S01]  /*13f0*/  UIMAD.WIDE UR4, UR4, 0x66666667, URZ ;  /* 0x66666667040478a5 */ /* 0x000fe2000f8e023f */
[----:B------:R-:W-:Y:S02]  /*1400*/  CS2R R104, SRZ ;  /* 0x0000000000687805 */ /* 0x000fe4000001ff00 */
[----:B------:R-:W-:Y:S01]  /*1410*/  CS2R R140, SRZ ;  /* 0x00000000008c7805 */ /* 0x000fe2000001ff00 */
[----:B------:R-:W-:Y:S01]  /*1420*/  IMAD.MOV.U32 R108, RZ, RZ, RZ ;  /* 0x000000ffff6c7224 */ /* 0x000fe200078e00ff */
[----:B------:R-:W-:Y:S01]  /*1430*/  USHF.R.U32.HI UR49, URZ, 0x1f, UR5 ;  /* 0x0000001f3f317899 */ /* 0x000fe20008011605 */
[----:B------:R-:W-:-:S03]  /*1440*/  IMAD.MOV.U32 R142, RZ, RZ, RZ ;  /* 0x000000ffff8e7224 */ /* 0x000fc600078e00ff */
[----:B------:R-:W-:-:S03]  /*1450*/  ULEA.HI.SX32 UR49, UR5, UR49, 0x1a ;  /* 0x0000003105317291 */ /* 0x000fc6000f8fd23f */
[----:B------:R-:W-:Y:S09]  /*1460*/  @!P1 BRA `(.L_x_3821) ;  /* 0x0000008800f49947 */ /* 0x000ff20003800000 */
        /* <DEDUP_REMOVED lines=31> */
.L_x_3822:
        /* <DEDUP_REMOVED lines=38> */
[----:B------:R-:W-:Y:S02]  /*18c0*/  MOV R5, UR7 ;  /* 0x0000000700057c02 */ /* 0x000fe40008000f00 */
[----:B------:R-:W-:-:S03]  /*18d0*/  IMAD.U32 R7, RZ, RZ, UR5 ;  /* 0x00000005ff077e24 */ /* 0x000fc6000f8e00ff */
[----:B------:R-:W2:Y:S04]  /*18e0*/  @P0 LDG.E R3, desc[UR52][R4.64] ;  /* 0x0000003404030981 */ /* 0x000ea8000c1e1900 */
[----:B------:R-:W2:Y:S01]  /*18f0*/  @P1 LDG.E R0, desc[UR52][R6.64] ;  /* 0x0000003406001981 */ /* 0x000ea2000c1e1900 */
[----:B------:R-:W-:Y:S01]  /*1900*/  ULEA.HI UR4, UR44, UR44, URZ, 0x1 ;  /* 0x0000002c2c047291 */ /* 0x000fe2000f8f083f */
[----:B------:R-:W-:-:S03]  /*1910*/  IMAD.U32 R9, RZ, RZ, UR45 ;  /* 0x0000002dff097e24 */ /* 0x000fc6000f8e00ff */
[----:B------:R-:W-:Y:S02]  /*1920*/  ULOP3.LUT UR4, UR4, 0xfffffffe, URZ, 0xc0, !UPT ;  /* 0xfffffffe04047892 */ /* 0x000fe4000f8ec03f */
[----:B------:R-:W-:Y:S02]  /*1930*/  ISETP.NE.AND P0, PT, R9, 0x3, PT ;  /* 0x000000030900780c */ /* 0x000fe40003f05270 */
[----:B------:R-:W-:-:S06]  /*1940*/  UIADD3 UR4, UR44, -UR4, URZ ;  /* 0x800000042c047290 */ /* 0x000fcc000fffe03f */
[----:B------:R-:W-:Y:S01]  /*1950*/  IMAD.U32 R8, RZ, RZ, UR4 ;  /* 0x00000004ff087e24 */ /* 0x000fe2000f8e00ff */
[----:B------:R-:W-:-:S04]  /*1960*/  ULDC UR4, c[0x0][0x9d8] ;  /* 0x0002760000047ab9 */ /* 0x000fc80000000800 */
[----:B------:R-:W-:-:S04]  /*1970*/  SHF.L.U32 R8, R8, 0x1f, RZ ;  /* 0x0000001f08087819 */ /* 0x000fc800000006ff */
[----:B------:R-:W0:Y:S01]  /*1980*/  SYNCS.PHASECHK.TRANS64.TRYWAIT P1, [UR47+0x33400], R8 ;  /* 0x03340008ff0075a7 */ /* 0x000e22000802016f */
[----:B--2---:R-:W-:-:S04]  /*1990*/  FMUL.FTZ R0, R3, R0 ;  /* 0x0000000003007220 */ /* 0x004fc80000410000 */
[----:B------:R-:W-:Y:S01]  /*19a0*/  FMUL.FTZ R0, R0, UR4 ;  /* 0x0000000400007c20 */ /* 0x000fe20008410000 */
[----:B0-----:R-:W-:Y:S06]  /*19b0*/  @!P1 BRA `(.L_x_3823) ;  /* 0x0000012800689947 */ /* 0x001fec0003800000 */
.L_x_3969:
[----:B------:R-:W-:Y:S05]  /*19c0*/  @!P0 BRA `(.L_x_3824) ;  /* 0x0000000000048947 */ /* 0x000fea0003800000 */
[----:B------:R-:W-:Y:S01]  /*19d0*/  BPT.TRAP 0x1 ;  /* 0x000000040000795c */ /* 0x000fe20000300000 */
.L_x_3824:
[----:B0-----:R-:W-:Y:S02]  /*19e0*/  IMAD.U32 R3, RZ, RZ, UR42 ;  /* 0x0000002aff037e24 */ /* 0x001fe4000f8e00ff */
[----:B------:R-:W-:-:S03]  /*19f0*/  IMAD.U32 R4, RZ, RZ, UR43 ;  /* 0x0000002bff047e24 */ /* 0x000fc6000f8e00ff */
[----:B------:R-:W-:Y:S02]  /*1a00*/  LEA R3, R3, UR47, 0x3 ;  /* 0x0000002f03037c11 */ /* 0x000fe4000f8e18ff */
[----:B------:R-:W-:-:S04]  /*1a10*/  SHF.L.U32 R4, R4, 0x1f, RZ ;  /* 0x0000001f04047819 */ /* 0x000fc800000006ff */
[----:B------:R0:W1:Y:S01]  /*1a20*/  SYNCS.PHASECHK.TRANS64.TRYWAIT P1, [R3+URZ+0x33430], R4 ;  /* 0x03343004030075a7 */ /* 0x000062000802017f */
[----:B------:R-:W-:Y:S05]  /*1a30*/  @!P0 BRA `(.L_x_3825) ;  /* 0x0000000000048947 */ /* 0x000fea0003800000 */
[----:B------:R-:W-:Y:S01]  /*1a40*/  BPT.TRAP 0x1 ;  /* 0x000000040000795c */ /* 0x000fe20000300000 */
.L_x_3825:
[----:B------:R-:W-:Y:S01]  /*1a50*/  IMAD.MOV.U32 R119, RZ, RZ, RZ ;  /* 0x000000ffff777224 */ /* 0x000fe200078e00ff */
[----:B-1----:R-:W-:Y:S06]  /*1a60*/  @P1 BRA `(.L_x_3826) ;  /* 0x0000000000081947 */ /* 0x002fec0003800000 */
[----:B------:R-:W1:Y:S02]  /*1a70*/  SYNCS.PHASECHK.TRANS64.TRYWAIT P1, [R3+URZ+0x33430], R4 ;  /* 0x03343004030075a7 */ /* 0x000e64000802017f */
[----:B-1----:R-:W-:Y:S05]  /*1a80*/  @!P1 BRA `(.L_x_3827) ;  /* 0x00000128004c9947 */ /* 0x002fea0003800000 */
.L_x_3826:
        /* <DEDUP_REMOVED lines=11> */
[----:B------:R-:W-:Y:S01]  /*1b40*/  UMOV UR4, UR24 ;  /* 0x0000001800047c82 */ /* 0x000fe20008000000 */
[----:B------:R-:W-:Y:S02]  /*1b50*/  UMOV UR7, 0x80000020 ;  /* 0x8000002000077882 */ /* 0x000fe40000000000 */
        /* <DEDUP_REMOVED lines=191> */
.L_x_3828:
        /* <DEDUP_REMOVED lines=11> */
[C---:B01----:R-:W-:Y:S01]  /*2800*/  FMUL.FTZ R4, R0.reuse, R91 ;  /* 0x0000005b00047220 */ /* 0x043fe20000410000 */
        /* <DEDUP_REMOVED lines=18> */
[----:B------:R3:W-:Y:S01]  /*2930*/  MUFU.TANH R105, R25 ;  /* 0x0000001900697308 */ /* 0x0007e20000002400 */
[----:B-1----:R-:W-:-:S02]  /*2940*/  VIADD R24, R222, UR50 ;  /* 0x00000032de187c36 */ /* 0x002fc40008000000 */
[C---:B------:R-:W-:Y:S01]  /*2950*/  FMUL.FTZ R15, R0.reuse, R102 ;  /* 0x00000066000f7220 */ /* 0x040fe20000410000 */
[C---:B------:R-:W-:Y:S01]  /*2960*/  FMUL.FTZ R93, R0.reuse, R77 ;  /* 0x0000004d005d7220 */ /* 0x040fe20000410000 */
[C---:B------:R-:W-:Y:S01]  /*2970*/  FMUL.FTZ R80, R0.reuse, R80 ;  /* 0x0000005000507220 */ /* 0x040fe20000410000 */
[C---:B------:R-:W-:Y:S01]  /*2980*/  FMUL.FTZ R81, R0.reuse, R81 ;  /* 0x0000005100517220 */ /* 0x040fe20000410000 */
[C---:B------:R-:W-:Y:S01]  /*2990*/  FMUL.FTZ R72, R0.reuse, R75 ;  /* 0x0000004b00487220 */ /* 0x040fe20000410000 */
[C---:B------:R-:W-:Y:S01]  /*29a0*/  FMUL.FTZ R76, R0.reuse, R83 ;  /* 0x00000053004c7220 */ /* 0x040fe20000410000 */
[----:B------:R-:W-:Y:S01]  /*29b0*/  MUFU.TANH R10, R10 ;  /* 0x0000000a000a7308 */ /* 0x000fe20000002400 */
[----:B---3--:R-:W-:Y:S02]  /*29c0*/  IMAD.U32 R25, RZ, RZ, UR49 ;  /* 0x00000031ff197e24 */ /* 0x008fe4000f8e00ff */
        /* <DEDUP_REMOVED lines=15> */
[----:B--2---:R-:W-:Y:S01]  /*2ac0*/  FSEL R24, R6, -INF , P4 ;  /* 0xff80000006187808 */ /* 0x004fe20002000000 */
[C---:B------:R-:W-:Y:S01]  /*2ad0*/  FMUL.FTZ R64, R0.reuse, R64 ;  /* 0x0000004000407220 */ /* 0x040fe20000410000 */
[----:B0-----:R-:W-:Y:S01]  /*2ae0*/  FSEL R25, R7, -INF , P3 ;  /* 0xff80000007197808 */ /* 0x001fe20001800000 */
[----:B------:R-:W-:Y:S01]  /*2af0*/  FMUL.FTZ R53, R0, R53 ;  /* 0x0000003500357220 */ /* 0x000fe20000410000 */
[----:B------:R-:W-:Y:S01]  /*2b00*/  ISETP.GT.AND P1, PT, R114, 0x9, PT ;  /* 0x000000097200780c */ /* 0x000fe20003f24270 */
[----:B------:R-:W-:Y:S01]  /*2b10*/  FMUL.FTZ R57, R0, R58 ;  /* 0x0000003a00397220 */ /* 0x000fe20000410000 */
[----:B------:R-:W-:Y:S01]  /*2b20*/  FMNMX.FTZ R7, R24, R25, !PT ;  /* 0x0000001918077209 */ /* 0x000fe20007810000 */
[----:B------:R-:W0:Y:S01]  /*2b30*/  MUFU.TANH R5, R5 ;  /* 0x0000000500057308 */ /* 0x000e220000002400 */
        /* <DEDUP_REMOVED lines=16> */
[----:B0-----:R-:W-:Y:S01]  /*2c40*/  FSEL R5, R5, -INF , P4 ;  /* 0xff80000005057808 */ /* 0x001fe20002000000 */
[----:B------:R-:W-:Y:S01]  /*2c50*/  FMUL.FTZ R50, R0, R50 ;  /* 0x0000003200327220 */ /* 0x000fe20000410000 */
[----:B------:R-:W-:Y:S01]  /*2c60*/  ISETP.GT.AND P4, PT, R114, 0x18, PT ;  /* 0x000000187200780c */ /* 0x000fe20003f84270 */
        /* <DEDUP_REMOVED lines=13> */
[----:B-1----:R-:W-:Y:S01]  /*2d40*/  FSEL R4, R4, -INF , P3 ;  /* 0xff80000004047808 */ /* 0x002fe20001800000 */
[----:B------:R-:W-:Y:S01]  /*2d50*/  FMUL.FTZ R35, R0, R35 ;  /* 0x0000002300237220 */ /* 0x000fe20000410000 */
[----:B------:R-:W-:Y:S01]  /*2d60*/  ISETP.GT.AND P3, PT, R114, 0x19, PT ;  /* 0x000000197200780c */ /* 0x000fe20003f64270 */
[C---:B------:R-:W-:Y:S01]  /*2d70*/  FMUL.FTZ R34, R0.reuse, R34 ;  /* 0x0000002200227220 */ /* 0x040fe20000410000 */
[----:B------:R-:W-:Y:S01]  /*2d80*/  ULDC UR6, c[0x0][0x988] ;  /* 0x0002620000067ab9 */ /* 0x000fe20000000800 */
[----:B------:R-:W-:Y:S01]  /*2d90*/  FMUL.FTZ R39, R0, R39 ;  /* 0x0000002700277220 */ /* 0x000fe20000410000 */
[----:B------:R-:W-:Y:S01]  /*2da0*/  P2R R104, PR, RZ, 0x1 ;  /* 0x00000001ff687803 */ /* 0x000fe20000000000 */
[----:B------:R-:W1:Y:S01]  /*2db0*/  MUFU.TANH R8, R8 ;  /* 0x0000000800087308 */ /* 0x000e620000002400 */
[----:B--2---:R-:W-:Y:S01]  /*2dc0*/  FSEL R26, R10, -INF , P2 ;  /* 0xff8000000a1a7808 */ /* 0x004fe20001000000 */
[C---:B------:R-:W-:Y:S01]  /*2dd0*/  FMUL.FTZ R38, R0.reuse, R38 ;  /* 0x0000002600267220 */ /* 0x040fe20000410000 */
[----:B0-----:R-:W-:Y:S01]  /*2de0*/  FSEL R89, R89, -INF , P4 ;  /* 0xff80000059597808 */ /* 0x001fe20002000000 */
[----:B------:R-:W-:Y:S01]  /*2df0*/  FMUL.FTZ R31, R0, R31 ;  /* 0x0000001f001f7220 */ /* 0x000fe20000410000 */
[----:B------:R-:W-:Y:S01]  /*2e00*/  FMNMX.FTZ R6, R26, R7, !PT ;  /* 0x000000071a067209 */ /* 0x000fe20007810000 */
[----:B------:R-:W-:Y:S01]  /*2e10*/  FMUL.FTZ R30, R0, R30 ;  /* 0x0000001e001e7220 */ /* 0x000fe20000410000 */
[----:B------:R-:W-:Y:S01]  /*2e20*/  R2UR UR7, R3 ;  /* 0x00000000030772ca */ /* 0x000fe200000e0000 */
[----:B------:R-:W0:Y:S01]  /*2e30*/  MUFU.TANH R88, R88 ;  /* 0x0000005800587308 */ /* 0x000e220000002400 */
[----:B------:R-:W-:Y:S01]  /*2e40*/  UISETP.GE.AND UP0, UPT, UR50, 0xa1, UPT ;  /* 0x000000a13200788c */ /* 0x000fe2000bf06270 */
[----:B------:R-:W-:-:S02]  /*2e50*/  IMAD.MOV.U32 R118, RZ, RZ, R119 ;  /* 0x000000ffff767224 */ /* 0x000fc400078e0077 */
[--C-:B------:R-:W-:Y:S02]  /*2e60*/  IMAD.MOV.U32 R117, RZ, RZ, R119.reuse ;  /* 0x000000ffff757224 */ /* 0x100fe400078e0077 */
[--C-:B------:R-:W-:Y:S02]  /*2e70*/  IMAD.MOV.U32 R116, RZ, RZ, R119.reuse ;  /* 0x000000ffff747224 */ /* 0x100fe400078e0077 */
[----:B------:R2:W-:Y:S01]  /*2e80*/  MUFU.TANH R107, R27 ;  /* 0x0000001b006b7308 */ /* 0x0005e20000002400 */
[----:B-1----:R-:W-:Y:S01]  /*2e90*/  FSEL R8, R8, -INF , P2 ;  /* 0xff80000008087808 */ /* 0x002fe20001000000 */
[----:B------:R-:W-:Y:S01]  /*2ea0*/  IMAD.MOV.U32 R115, RZ, RZ, R119 ;  /* 0x000000ffff737224 */ /* 0x000fe200078e0077 */
[----:B------:R-:W-:Y:S01]  /*2eb0*/  ISETP.GT.AND P2, PT, R114, 0x20, PT ;  /* 0x000000207200780c */ /* 0x000fe20003f44270 */
[----:B------:R-:W-:-:S04]  /*2ec0*/  UIADD3 UR7, UR7, 0x33440, URZ ;  /* 0x0003344007077890 */ /* 0x000fc8000fffe03f */
[----:B------:R-:W1:Y:S01]  /*2ed0*/  MUFU.TANH R9, R9 ;  /* 0x0000000900097308 */ /* 0x000e620000002400 */
[----:B--2---:R-:W-:Y:S01]  /*2ee0*/  FSEL R27, R11, -INF , P1 ;  /* 0xff8000000b1b7808 */ /* 0x004fe20000800000 */
[----:B------:R-:W-:Y:S01]  /*2ef0*/  UPRMT UR7, UR48, 0x654, UR7 ;  /* 0x0000065430077896 */ /* 0x000fe20008000007 */
[----:B0-----:R-:W-:Y:S02]  /*2f00*/  FSEL R88, R88, -INF , P3 ;  /* 0xff80000058587808 */ /* 0x001fe40001800000 */
[----:B------:R-:W-:-:S03]  /*2f10*/  FMNMX.FTZ R7, R27, R6, !PT ;  /* 0x000000061b077209 */ /* 0x000fc60007810000 */
[----:B------:R-:W0:Y:S03]  /*2f20*/  MUFU.TANH R90, R90 ;  /* 0x0000005a005a7308 */ /* 0x000e260000002400 */
[----:B------:R-:W-:Y:S05]  /*2f30*/  SYNCS.ARRIVE.TRANS64.RED.A1T0 RZ, [UR7], RZ ;  /* 0x000000ffffff79a7 */ /* 0x000fea0008100407 */
[----:B------:R2:W-:Y:S01]  /*2f40*/  MUFU.TANH R110, R32 ;  /* 0x00000020006e7308 */ /* 0x0005e20000002400 */
[----:B-1----:R-:W-:Y:S02]  /*2f50*/  FSEL R9, R9, -INF , P1 ;  /* 0xff80000009097808 */ /* 0x002fe40000800000 */
[----:B------:R-:W-:-:S05]  /*2f60*/  ISETP.GT.AND P1, PT, R114, 0x21, PT ;  /* 0x000000217200780c */ /* 0x000fca0003f24270 */
[----:B------:R1:W-:Y:S01]  /*2f70*/  MUFU.TANH R86, R60 ;  /* 0x0000003c00567308 */ /* 0x0003e20000002400 */
[----:B--2---:R-:W-:Y:S02]  /*2f80*/  FSEL R32, R20, -INF , P6 ;  /* 0xff80000014207808 */ /* 0x004fe40003000000 */
[----:B0-----:R-:W-:Y:S02]  /*2f90*/  FSEL R90, R90, -INF , P2 ;  /* 0xff8000005a5a7808 */ /* 0x001fe40001000000 */
[----:B------:R-:W-:-:S03]  /*2fa0*/  FMNMX.FTZ R6, R32, R7, !PT ;  /* 0x0000000720067209 */ /* 0x000fc60007810000 */
[----:B------:R-:W0:Y:S01]  /*2fb0*/  MUFU.TANH R13, R13 ;  /* 0x0000000d000d7308 */ /* 0x000e220000002400 */
[C---:B-1----:R-:W-:Y:S01]  /*2fc0*/  FMUL.FTZ R60, R0.reuse, R66 ;  /* 0x00000042003c7220 */ /* 0x042fe20000410000 */
[C---:B------:R-:W-:Y:S01]  /*2fd0*/  FMUL.FTZ R66, R0.reuse, R40 ;  /* 0x0000002800427220 */ /* 0x040fe20000410000 */
[----:B------:R-:W-:Y:S01]  /*2fe0*/  FMUL.FTZ R40, R0, R43 ;  /* 0x0000002b00287220 */ /* 0x000fe20000410000 */
[----:B------:R-:W-:-:S04]  /*2ff0*/  FSEL R43, R21, -INF , P5 ;  /* 0xff800000152b7808 */ /* 0x000fc80002800000 */
[----:B------:R-:W1:Y:S01]  /*3000*/  MUFU.TANH R91, R91 ;  /* 0x0000005b005b7308 */ /* 0x000e620000002400 */
[----:B------:R-:W-:-:S04]  /*3010*/  FMNMX.FTZ R6, R43, R6, !PT ;  /* 0x000000062b067209 */ /* 0x000fc80007810000 */
[----:B------:R-:W-:-:S03]  /*3020*/  FMNMX.FTZ R7, R89, R6, !PT ;  /* 0x0000000659077209 */ /* 0x000fc60007810000 */
[----:B------:R-:W2:Y:S01]  /*3030*/  MUFU.TANH R12, R12 ;  /* 0x0000000c000c7308 */ /* 0x000ea20000002400 */
[----:B------:R-:W-:Y:S02]  /*3040*/  FMNMX.FTZ R7, R88, R7, !PT ;  /* 0x0000000758077209 */ /* 0x000fe40007810000 */
[----:B0-----:R-:W-:Y:S02]  /*3050*/  FSEL R13, R13, -INF , P6 ;  /* 0xff8000000d0d7808 */ /* 0x001fe40003000000 */
[----:B------:R-:W-:Y:S02]  /*3060*/  ISETP.GT.AND P6, PT, R114, 0x28, PT ;  /* 0x000000287200780c */ /* 0x000fe40003fc4270 */
[----:B------:R-:W-:Y:S01]  /*3070*/  FMNMX.FTZ R6, R90, R7, !PT ;  /* 0x000000075a067209 */ /* 0x000fe20007810000 */
[----:B------:R-:W0:Y:S01]  /*3080*/  MUFU.TANH R92, R92 ;  /* 0x0000005c005c7308 */ /* 0x000e220000002400 */
[----:B-1----:R-:W-:-:S04]  /*3090*/  FSEL R91, R91, -INF , P1 ;  /* 0xff8000005b5b7808 */ /* 0x002fc80000800000 */
[----:B------:R-:W-:-:S03]  /*30a0*/  FMNMX.FTZ R7, R91, R6, !PT ;  /* 0x000000065b077209 */ /* 0x000fc60007810000 */
[----:B------:R-:W1:Y:S01]  /*30b0*/  MUFU.TANH R15, R15 ;  /* 0x0000000f000f7308 */ /* 0x000e620000002400 */
[----:B--2---:R-:W-:Y:S02]  /*30c0*/  FSEL R12, R12, -INF , P5 ;  /* 0xff8000000c0c7808 */ /* 0x004fe40002800000 */
[----:B------:R-:W-:-:S05]  /*30d0*/  ISETP.GT.AND P5, PT, R114, 0x29, PT ;  /* 0x000000297200780c */ /* 0x000fca0003fa4270 */
[----:B------:R-:W2:Y:S01]  /*30e0*/  MUFU.TANH R93, R93 ;  /* 0x0000005d005d7308 */ /* 0x000ea20000002400 */
[----:B0-----:R-:W-:-:S04]  /*30f0*/  FSEL R92, R92, -INF , P6 ;  /* 0xff8000005c5c7808 */ /* 0x001fc80003000000 */
[----:B------:R-:W-:-:S03]  /*3100*/  FMNMX.FTZ R6, R92, R7, !PT ;  /* 0x000000075c067209 */ /* 0x000fc60007810000 */
[----:B------:R-:W0:Y:S01]  /*3110*/  MUFU.TANH R14, R14 ;  /* 0x0000000e000e7308 */ /* 0x000e220000002400 */
[----:B-1----:R-:W-:Y:S02]  /*3120*/  FSEL R15, R15, -INF , P4 ;  /* 0xff8000000f0f7808 */ /* 0x002fe40002000000 */
[----:B------:R-:W-:-:S05]  /*3130*/  ISETP.GT.AND P4, PT, R114, 0x30, PT ;  /* 0x000000307200780c */ /* 0x000fca0003f84270 */
[----:B------:R-:W1:Y:S01]  /*3140*/  MUFU.TANH R80, R80 ;  /* 0x0000005000507308 */ /* 0x000e620000002400 */
[----:B--2---:R-:W-:-:S04]  /*3150*/  FSEL R93, R93, -INF , P5 ;  /* 0xff8000005d5d7808 */ /* 0x004fc80002800000 */
[----:B------:R-:W-:-:S03]  /*3160*/  FMNMX.FTZ R7, R93, R6, !PT ;  /* 0x000000065d077209 */ /* 0x000fc60007810000 */
[----:B------:R-:W2:Y:S01]  /*3170*/  MUFU.TANH R73, R73 ;  /* 0x0000004900497308 */ /* 0x000ea20000002400 */
[----:B0-----:R-:W-:Y:S02]  /*3180*/  FSEL R14, R14, -INF , P3 ;  /* 0xff8000000e0e7808 */ /* 0x001fe40001800000 */
[----:B------:R-:W-:-:S05]  /*3190*/  ISETP.GT.AND P3, PT, R114, 0x31, PT ;  /* 0x000000317200780c */ /* 0x000fca0003f64270 */
[----:B------:R-:W0:Y:S01]  /*31a0*/  MUFU.TANH R81, R81 ;  /* 0x0000005100517308 */ /* 0x000e220000002400 */
[----:B-1----:R-:W-:-:S04]  /*31b0*/  FSEL R80, R80, -INF , P4 ;  /* 0xff80000050507808 */ /* 0x002fc80002000000 */
[----:B------:R-:W-:-:S03]  /*31c0*/  FMNMX.FTZ R6, R80, R7, !PT ;  /* 0x0000000750067209 */ /* 0x000fc60007810000 */
[----:B------:R-:W1:Y:S01]  /*31d0*/  MUFU.TANH R72, R72 ;  /* 0x0000004800487308 */ /* 0x000e620000002400 */
[----:B--2---:R-:W-:Y:S02]  /*31e0*/  FSEL R73, R73, -INF , P2 ;  /* 0xff80000049497808 */ /* 0x004fe40001000000 */
[----:B------:R-:W-:-:S05]  /*31f0*/  ISETP.GT.AND P2, PT, R114, 0x38, PT ;  /* 0x000000387200780c */ /* 0x000fca0003f44270 */
[----:B------:R-:W-:Y:S01]  /*3200*/  MUFU.TANH R83, R83 ;  /* 0x0000005300537308 */ /* 0x000fe20000002400 */
[----:B0-----:R-:W-:-:S04]  /*3210*/  FSEL R81, R81, -INF , P3 ;  /* 0xff80000051517808 */ /* 0x001fc80001800000 */
[----:B------:R-:W-:-:S03]  /*3220*/  FMNMX.FTZ R6, R81, R6, !PT ;  /* 0x0000000651067209 */ /* 0x000fc60007810000 */
[----:B------:R-:W0:Y:S01]  /*3230*/  MUFU.TANH R75, R75 ;  /* 0x0000004b004b7308 */ /* 0x000e220000002400 */
[----:B-1----:R-:W-:Y:S02]  /*3240*/  FSEL R72, R72, -INF , P1 ;  /* 0xff80000048487808 */ /* 0x002fe40000800000 */
[----:B------:R-:W-:-:S05]  /*3250*/  ISETP.GT.AND P1, PT, R114, 0x39, PT ;  /* 0x000000397200780c */ /* 0x000fca0003f24270 */
[----:B------:R-:W1:Y:S08]  /*3260*/  MUFU.TANH R82, R82 ;  /* 0x0000005200527308 */ /* 0x000e700000002400 */
[----:B------:R-:W2:Y:S01]  /*3270*/  MUFU.TANH R74, R74 ;  /* 0x0000004a004a7308 */ /* 0x000ea20000002400 */
[----:B0-----:R-:W-:Y:S02]  /*3280*/  FSEL R75, R75, -INF , P6 ;  /* 0xff8000004b4b7808 */ /* 0x001fe40003000000 */
[----:B------:R-:W-:-:S05]  /*3290*/  ISETP.GT.AND P6, PT, R114, 0x40, PT ;  /* 0x000000407200780c */ /* 0x000fca0003fc4270 */
[----:B------:R-:W-:Y:S01]  /*32a0*/  MUFU.TANH R84, R84 ;  /* 0x0000005400547308 */ /* 0x000fe20000002400 */
[----:B-1----:R-:W-:-:S07]  /*32b0*/  FSEL R82, R82, -INF , P1 ;  /* 0xff80000052527808 */ /* 0x002fce0000800000 */
[----:B------:R-:W0:Y:S01]  /*32c0*/  MUFU.TANH R77, R77 ;  /* 0x0000004d004d7308 */ /* 0x000e220000002400 */
[----:B--2---:R-:W-:Y:S02]  /*32d0*/  FSEL R74, R74, -INF , P5 ;  /* 0xff8000004a4a7808 */ /* 0x004fe40002800000 */
[----:B------:R-:W-:-:S05]  /*32e0*/  ISETP.GT.AND P5, PT, R114, 0x41, PT ;  /* 0x000000417200780c */ /* 0x000fca0003fa4270 */
[----:B------:R-:W-:Y:S08]  /*32f0*/  MUFU.TANH R85, R85 ;  /* 0x0000005500557308 */ /* 0x000ff00000002400 */
[----:B------:R-:W1:Y:S01]  /*3300*/  MUFU.TANH R76, R76 ;  /* 0x0000004c004c7308 */ /* 0x000e620000002400 */
[----:B0-----:R-:W-:Y:S02]  /*3310*/  FSEL R77, R77, -INF , P4 ;  /* 0xff8000004d4d7808 */ /* 0x001fe40002000000 */
[----:B------:R-:W-:-:S05]  /*3320*/  ISETP.GT.AND P4, PT, R114, 0x48, PT ;  /* 0x000000487200780c */ /* 0x000fca0003f84270 */
[----:B------:R0:W-:Y:S08]  /*3330*/  MUFU.TANH R96, R49 ;  /* 0x0000003100607308 */ /* 0x0001f00000002400 */
[----:B------:R-:W2:Y:S01]  /*3340*/  MUFU.TANH R79, R79 ;  /* 0x0000004f004f7308 */ /* 0x000ea20000002400 */
[----:B0-----:R-:W-:Y:S02]  /*3350*/  FSEL R49, R83, -INF , P2 ;  /* 0xff80000053317808 */ /* 0x001fe40001000000 */
[----:B-1----:R-:W-:-:S02]  /*3360*/  FSEL R76, R76, -INF , P3 ;  /* 0xff8000004c4c7808 */ /* 0x002fc40001800000 */
[----:B------:R-:W-:Y:S02]  /*3370*/  FMNMX.FTZ R7, R49, R6, !PT ;  /* 0x0000000631077209 */ /* 0x000fe40007810000 */
[----:B------:R-:W-:Y:S01]  /*3380*/  ISETP.GT.AND P3, PT, R114, 0x49, PT ;  /* 0x000000497200780c */ /* 0x000fe20003f64270 */
[----:B------:R0:W-:Y:S01]  /*3390*/  MUFU.TANH R87, R61 ;  /* 0x0000003d00577308 */ /* 0x0001e20000002400 */
[----:B------:R-:W-:-:S07]  /*33a0*/  FMNMX.FTZ R6, R82, R7, !PT ;  /* 0x0000000752067209 */ /* 0x000fce0007810000 */
[----:B------:R-:W1:Y:S01]  /*33b0*/  MUFU.TANH R78, R78 ;  /* 0x0000004e004e7308 */ /* 0x000e620000002400 */
[----:B--2---:R-:W-:Y:S01]  /*33c0*/  FSEL R79, R79, -INF , P2 ;  /* 0xff8000004f4f7808 */ /* 0x004fe20001000000 */
[----:B0-----:R-:W-:Y:S01]  /*33d0*/  FMUL.FTZ R61, R0, R67 ;  /* 0x00000043003d7220 */ /* 0x001fe20000410000 */
[----:B------:R-:W-:-:S05]  /*33e0*/  ISETP.GT.AND P2, PT, R114, 0x50, PT ;  /* 0x000000507200780c */ /* 0x000fca0003f44270 */
[----:B------:R0:W-:Y:S08]  /*33f0*/  MUFU.TANH R94, R64 ;  /* 0x00000040005e7308 */ /* 0x0001f00000002400 */
[----:B------:R2:W-:Y:S01]  /*3400*/  MUFU.TANH R100, R53 ;  /* 0x0000003500647308 */ /* 0x0005e20000002400 */
[----:B-1----:R-:W-:Y:S01]  /*3410*/  FSEL R78, R78, -INF , P1 ;  /* 0xff8000004e4e7808 */ /* 0x002fe20000800000 */
[----:B0-----:R-:W-:Y:S01]  /*3420*/  FMUL.FTZ R64, R0, R42 ;  /* 0x0000002a00407220 */ /* 0x001fe20000410000 */
[----:B------:R-:W-:-:S05]  /*3430*/  ISETP.GT.AND P1, PT, R114, 0x51, PT ;  /* 0x000000517200780c */ /* 0x000fca0003f24270 */
[----:B------:R-:W0:Y:S01]  /*3440*/  MUFU.TANH R57, R57 ;  /* 0x0000003900397308 */ /* 0x000e220000002400 */
[----:B--2---:R-:W-:-:S04]  /*3450*/  FSEL R53, R84, -INF , P6 ;  /* 0xff80000054357808 */ /* 0x004fc80003000000 */
[----:B------:R-:W-:-:S03]  /*3460*/  FMNMX.FTZ R7, R53, R6, !PT ;  /* 0x0000000635077209 */ /* 0x000fc60007810000 */
[----:B------:R-:W-:Y:S08]  /*3470*/  MUFU.TANH R65, R65 ;  /* 0x0000004100417308 */ /* 0x000ff00000002400 */
[----:B------:R1:W-:Y:S01]  /*3480*/  MUFU.TANH R99, R52 ;  /* 0x0000003400637308 */ /* 0x0003e20000002400 */
[----:B0-----:R-:W-:Y:S02]  /*3490*/  FSEL R57, R57, -INF , P6 ;  /* 0xff80000039397808 */ /* 0x001fe40003000000 */
[----:B------:R-:W-:-:S05]  /*34a0*/  ISETP.GT.AND P6, PT, R114, 0x58, PT ;  /* 0x000000587200780c */ /* 0x000fca0003fc4270 */
[----:B------:R-:W0:Y:S01]  /*34b0*/  MUFU.TANH R56, R56 ;  /* 0x0000003800387308 */ /* 0x000e220000002400 */
[----:B-1----:R-:W-:-:S04]  /*34c0*/  FSEL R52, R85, -INF , P5 ;  /* 0xff80000055347808 */ /* 0x002fc80002800000 */
        /* <DEDUP_REMOVED lines=15> */
[----:B------:R-:W1:Y:S08]  /*35c0*/  MUFU.TANH R66, R66 ;  /* 0x0000004200427308 */ /* 0x000e700000002400 */
[----:B------:R2:W-:Y:S01]  /*35d0*/  MUFU.TANH R98, R51 ;  /* 0x0000003300627308 */ /* 0x0005e20000002400 */
[----:B0-----:R-:W-:Y:S02]  /*35e0*/  FSEL R59, R59, -INF , P3 ;  /* 0xff8000003b3b7808 */ /* 0x001fe40001800000 */
[----:B------:R-:W-:-:S05]  /*35f0*/  ISETP.GT.AND P3, PT, R114, 0x61, PT ;  /* 0x000000617200780c */ /* 0x000fca0003f64270 */
[----:B------:R-:W0:Y:S01]  /*3600*/  MUFU.TANH R60, R60 ;  /* 0x0000003c003c7308 */ /* 0x000e220000002400 */
[----:B--2---:R-:W-:-:S04]  /*3610*/  FSEL R51, R94, -INF , P2 ;  /* 0xff8000005e337808 */ /* 0x004fc80001000000 */
[----:B------:R-:W-:-:S03]  /*3620*/  FMNMX.FTZ R7, R51, R6, !PT ;  /* 0x0000000633077209 */ /* 0x000fc60007810000 */
[----:B------:R1:W-:Y:S08]  /*3630*/  MUFU.TANH R67, R41 ;  /* 0x0000002900437308 */ /* 0x0003f00000002400 */
[----:B------:R2:W-:Y:S01]  /*3640*/  MUFU.TANH R97, R50 ;  /* 0x0000003200617308 */ /* 0x0005e20000002400 */
[----:B-1----:R-:W-:Y:S02]  /*3650*/  FSEL R41, R66, -INF , P4 ;  /* 0xff80000042297808 */ /* 0x002fe40002000000 */
[----:B0-----:R-:W-:-:S02]  /*3660*/  FSEL R60, R60, -INF , P2 ;  /* 0xff8000003c3c7808 */ /* 0x001fc40001000000 */
[----:B------:R-:W-:-:S03]  /*3670*/  ISETP.GT.AND P2, PT, R114, 0x68, PT ;  /* 0x000000687200780c */ /* 0x000fc60003f44270 */
        /* <DEDUP_REMOVED lines=11> */
[----:B------:R-:W-:Y:S01]  /*3730*/  MUFU.TANH R45, R45 ;  /* 0x0000002d002d7308 */ /* 0x000fe20000002400 */
[----:B------:R-:W-:-:S04]  /*3740*/  FMNMX.FTZ R6, R44, R7, !PT ;  /* 0x000000072c067209 */ /* 0x000fc80007810000 */
[----:B------:R-:W-:-:S03]  /*3750*/  FMNMX.FTZ R7, R41, R6, !PT ;  /* 0x0000000629077209 */ /* 0x000fc60007810000 */
[----:B------:R-:W1:Y:S01]  /*3760*/  MUFU.TANH R63, R63 ;  /* 0x0000003f003f7308 */ /* 0x000e620000002400 */
[----:B0-----:R-:W-:Y:S02]  /*3770*/  FSEL R62, R62, -INF , P6 ;  /* 0xff8000003e3e7808 */ /* 0x001fe40003000000 */
[----:B------:R-:W-:-:S05]  /*3780*/  ISETP.GT.AND P6, PT, R114, 0x70, PT ;  /* 0x000000707200780c */ /* 0x000fca0003fc4270 */
[----:B------:R-:W0:Y:S08]  /*3790*/  MUFU.TANH R64, R64 ;  /* 0x0000004000407308 */ /* 0x000e300000002400 */
[----:B------:R2:W-:Y:S01]  /*37a0*/  MUFU.TANH R108, R28 ;  /* 0x0000001c006c7308 */ /* 0x0005e20000002400 */
[----:B-1----:R-:W-:Y:S02]  /*37b0*/  FSEL R63, R63, -INF , P5 ;  /* 0xff8000003f3f7808 */ /* 0x002fe40002800000 */
[----:B------:R-:W-:-:S05]  /*37c0*/  ISETP.GT.AND P5, PT, R114, 0x71, PT ;  /* 0x000000717200780c */ /* 0x000fca0003fa4270 */
[----:B------:R-:W1:Y:S01]  /*37d0*/  MUFU.TANH R40, R40 ;  /* 0x0000002800287308 */ /* 0x000e620000002400 */
[----:B--2---:R-:W-:-:S04]  /*37e0*/  FSEL R28, R67, -INF , P3 ;  /* 0xff800000431c7808 */ /* 0x004fc80001800000 */
[----:B------:R-:W-:-:S03]  /*37f0*/  FMNMX.FTZ R6, R28, R7, !PT ;  /* 0x000000071c067209 */ /* 0x000fc60007810000 */
[----:B------:R2:W-:Y:S08]  /*3800*/  MUFU.TANH R109, R29 ;  /* 0x0000001d006d7308 */ /* 0x0005f00000002400 */
[----:B------:R3:W4:Y:S01]  /*3810*/  MUFU.TANH R70, R46 ;  /* 0x0000002e00467308 */ /* 0x0007220000002400 */
[----:B--2---:R-:W-:Y:S02]  /*3820*/  FSEL R29, R42, -INF , P2 ;  /* 0xff8000002a1d7808 */ /* 0x004fe40001000000 */
[----:B------:R-:W-:-:S02]  /*3830*/  FSEL R42, R95, -INF , P6 ;  /* 0xff8000005f2a7808 */ /* 0x000fc40003000000 */
[----:B------:R-:W-:Y:S02]  /*3840*/  FMNMX.FTZ R7, R29, R6, !PT ;  /* 0x000000061d077209 */ /* 0x000fe40007810000 */
[----:B0-----:R-:W-:Y:S01]  /*3850*/  FSEL R6, R64, -INF , P4 ;  /* 0xff80000040067808 */ /* 0x001fe20002000000 */
[----:B------:R0:W-:Y:S01]  /*3860*/  MUFU.TANH R112, R36 ;  /* 0x0000002400707308 */ /* 0x0001e20000002400 */
[----:B------:R-:W-:Y:S02]  /*3870*/  ISETP.GT.AND P4, PT, R114, 0x78, PT ;  /* 0x000000787200780c */ /* 0x000fe40003f84270 */
[----:B---3--:R-:W-:Y:S02]  /*3880*/  FSEL R46, R96, -INF , P5 ;  /* 0xff800000602e7808 */ /* 0x008fe40002800000 */
[----:B-1----:R-:W-:Y:S02]  /*3890*/  FSEL R40, R40, -INF , P3 ;  /* 0xff80000028287808 */ /* 0x002fe40001800000 */
[----:B------:R-:W-:Y:S01]  /*38a0*/  ISETP.GT.AND P3, PT, R114, 0x79, PT ;  /* 0x000000797200780c */ /* 0x000fe20003f64270 */
[----:B------:R1:W2:Y:S01]  /*38b0*/  MUFU.TANH R102, R55 ;  /* 0x0000003700667308 */ /* 0x0002a20000002400 */
[----:B0-----:R-:W-:-:S02]  /*38c0*/  FSEL R36, R45, -INF , P1 ;  /* 0xff8000002d247808 */ /* 0x001fc40000800000 */
[----:B------:R-:W-:Y:S01]  /*38d0*/  FSEL R64, R100, -INF , P3 ;  /* 0xff80000064407808 */ /* 0x000fe20001800000 */
[----:B------:R-:W-:Y:S01]  /*38e0*/  IMAD.MOV.U32 R100, RZ, RZ, R119 ;  /* 0x000000ffff647224 */ /* 0x000fe200078e0077 */
[----:B------:R-:W-:-:S03]  /*38f0*/  FMNMX.FTZ R7, R36, R7, !PT ;  /* 0x0000000724077209 */ /* 0x000fc60007810000 */
[----:B------:R-:W0:Y:S01]  /*3900*/  MUFU.TANH R111, R33 ;  /* 0x00000021006f7308 */ /* 0x000e220000002400 */
[----:B------:R-:W-:Y:S02]  /*3910*/  FMNMX.FTZ R7, R42, R7, !PT ;  /* 0x000000072a077209 */ /* 0x000fe40007810000 */
[----:B-1----:R-:W-:Y:S01]  /*3920*/  FSEL R55, R99, -INF , P4 ;  /* 0xff80000063377808 */ /* 0x002fe20002000000 */
[----:B------:R-:W-:Y:S01]  /*3930*/  IMAD.MOV.U32 R99, RZ, RZ, R119 ;  /* 0x000000ffff637224 */ /* 0x000fe200078e0077 */
[----:B------:R-:W-:Y:S02]  /*3940*/  FMNMX.FTZ R10, R46, R7, !PT ;  /* 0x000000072e0a7209 */ /* 0x000fe40007810000 */
[----:B----4-:R-:W-:Y:S01]  /*3950*/  FSEL R7, R70, -INF , P2 ;  /* 0xff80000046077808 */ /* 0x010fe20001000000 */
[----:B------:R1:W3:Y:S01]  /*3960*/  MUFU.TANH R113, R37 ;  /* 0x0000002500717308 */ /* 0x0002e20000002400 */
[----:B------:R-:W-:Y:S02]  /*3970*/  ISETP.GT.AND P2, PT, R114, 0x80, PT ;  /* 0x000000807200780c */ /* 0x000fe40003f44270 */
[----:B------:R-:W-:-:S02]  /*3980*/  FMNMX.FTZ R11, R55, R10, !PT ;  /* 0x0000000a370b7209 */ /* 0x000fc40007810000 */
[----:B------:R-:W-:Y:S02]  /*3990*/  FSEL R10, R71, -INF , P1 ;  /* 0xff800000470a7808 */ /* 0x000fe40000800000 */
[----:B------:R-:W-:Y:S01]  /*39a0*/  ISETP.GT.AND P1, PT, R114, 0x81, PT ;  /* 0x000000817200780c */ /* 0x000fe20003f24270 */
[----:B------:R4:W-:Y:S01]  /*39b0*/  MUFU.TANH R94, R35 ;  /* 0x00000023005e7308 */ /* 0x0009e20000002400 */
[----:B------:R-:W-:Y:S01]  /*39c0*/  FSEL R65, R103, -INF , P2 ;  /* 0xff80000067417808 */ /* 0x000fe20001000000 */
[--C-:B------:R-:W-:Y:S01]  /*39d0*/  IMAD.MOV.U32 R103, RZ, RZ, R119.reuse ;  /* 0x000000ffff677224 */ /* 0x100fe200078e0077 */
[----:B------:R-:W-:Y:S02]  /*39e0*/  FMNMX.FTZ R20, R64, R11, !PT ;  /* 0x0000000b40147209 */ /* 0x000fe40007810000 */
[----:B------:R-:W-:Y:S01]  /*39f0*/  FSEL R11, R97, -INF , P6 ;  /* 0xff800000610b7808 */ /* 0x000fe20003000000 */
[--C-:B------:R-:W-:Y:S01]  /*3a00*/  IMAD.MOV.U32 R97, RZ, RZ, R119.reuse ;  /* 0x000000ffff617224 */ /* 0x100fe200078e0077 */
[----:B------:R-:W-:Y:S01]  /*3a10*/  ISETP.GT.AND P6, PT, R114, 0x88, PT ;  /* 0x000000887200780c */ /* 0x000fe20003fc4270 */
[----:B------:R-:W-:Y:S01]  /*3a20*/  MUFU.TANH R96, R39 ;  /* 0x0000002700607308 */ /* 0x000fe20000002400 */
[----:B------:R-:W-:Y:S01]  /*3a30*/  FSEL R66, R105, -INF , P1 ;  /* 0xff80000069427808 */ /* 0x000fe20000800000 */
[----:B------:R-:W-:Y:S01]  /*3a40*/  IMAD.MOV.U32 R105, RZ, RZ, R119 ;  /* 0x000000ffff697224 */ /* 0x000fe200078e0077 */
[----:B------:R-:W-:-:S02]  /*3a50*/  FMNMX.FTZ R21, R65, R20, !PT ;  /* 0x0000001441157209 */ /* 0x000fc40007810000 */
[----:B------:R-:W-:Y:S01]  /*3a60*/  FSEL R20, R98, -INF , P5 ;  /* 0xff80000062147808 */ /* 0x000fe20002800000 */
[--C-:B------:R-:W-:Y:S01]  /*3a70*/  IMAD.MOV.U32 R98, RZ, RZ, R119.reuse ;  /* 0x000000ffff627224 */ /* 0x100fe200078e0077 */
[----:B------:R-:W-:Y:S01]  /*3a80*/  ISETP.GT.AND P5, PT, R114, 0x89, PT ;  /* 0x000000897200780c */ /* 0x000fe20003fa4270 */
[----:B------:R-:W-:Y:S01]  /*3a90*/  MUFU.TANH R95, R38 ;  /* 0x00000026005f7308 */ /* 0x000fe20000002400 */
[----:B------:R-:W-:Y:S01]  /*3aa0*/  FSEL R67, R108, -INF , P6 ;  /* 0xff8000006c437808 */ /* 0x000fe20003000000 */
[--C-:B------:R-:W-:Y:S01]  /*3ab0*/  IMAD.MOV.U32 R108, RZ, RZ, R119.reuse ;  /* 0x000000ffff6c7224 */ /* 0x100fe200078e0077 */
[----:B------:R-:W-:Y:S02]  /*3ac0*/  FMNMX.FTZ R70, R66, R21, !PT ;  /* 0x0000001542467209 */ /* 0x000fe40007810000 */
[----:B------:R-:W-:Y:S01]  /*3ad0*/  FSEL R21, R101, -INF , P4 ;  /* 0xff80000065157808 */ /* 0x000fe20002000000 */
[----:B------:R-:W-:Y:S01]  /*3ae0*/  IMAD.MOV.U32 R101, RZ, RZ, R119 ;  /* 0x000000ffff657224 */ /* 0x000fe200078e0077 */
[----:B------:R-:W-:-:S02]  /*3af0*/  ISETP.GT.AND P4, PT, R114, 0x90, PT ;  /* 0x000000907200780c */ /* 0x000fc40003f84270 */
[----:B------:R-:W-:Y:S01]  /*3b00*/  FSEL R68, R109, -INF , P5 ;  /* 0xff8000006d447808 */ /* 0x000fe20002800000 */
[--C-:B------:R-:W-:Y:S01]  /*3b10*/  IMAD.MOV.U32 R109, RZ, RZ, R119.reuse ;  /* 0x000000ffff6d7224 */ /* 0x100fe200078e0077 */
[----:B-1----:R-:W-:Y:S02]  /*3b20*/  FMNMX.FTZ R37, R67, R70, !PT ;  /* 0x0000004643257209 */ /* 0x002fe40007810000 */
[----:B--2---:R-:W-:Y:S01]  /*3b30*/  FSEL R33, R102, -INF , P3 ;  /* 0xff80000066217808 */ /* 0x004fe20001800000 */
[--C-:B------:R-:W-:Y:S01]  /*3b40*/  IMAD.MOV.U32 R102, RZ, RZ, R119.reuse ;  /* 0x000000ffff667224 */ /* 0x100fe200078e0077 */
[----:B------:R-:W-:Y:S02]  /*3b50*/  ISETP.GT.AND P3, PT, R114, 0x91, PT ;  /* 0x000000917200780c */ /* 0x000fe40003f64270 */
[----:B------:R-:W-:Y:S01]  /*3b60*/  FSEL R69, R110, -INF , P4 ;  /* 0xff8000006e457808 */ /* 0x000fe20002000000 */
[----:B------:R-:W-:Y:S01]  /*3b70*/  IMAD.MOV.U32 R110, RZ, RZ, R119 ;  /* 0x000000ffff6e7224 */ /* 0x000fe200078e0077 */
[----:B------:R-:W-:-:S02]  /*3b80*/  FMNMX.FTZ R84, R68, R37, !PT ;  /* 0x0000002544547209 */ /* 0x000fc40007810000 */
[----:B------:R-:W-:Y:S02]  /*3b90*/  FSEL R37, R106, -INF , P2 ;  /* 0xff8000006a257808 */ /* 0x000fe40001000000 */
[C---:B------:R-:W-:Y:S02]  /*3ba0*/  ISETP.GT.AND P2, PT, R114.reuse, 0x98, PT ;  /* 0x000000987200780c */ /* 0x040fe40003f44270 */
[----:B0-----:R-:W-:Y:S01]  /*3bb0*/  FSEL R70, R111, -INF , P3 ;  /* 0xff8000006f467808 */ /* 0x001fe20001800000 */
[--C-:B------:R-:W-:Y:S01]  /*3bc0*/  IMAD.MOV.U32 R111, RZ, RZ, R119.reuse ;  /* 0x000000ffff6f7224 */ /* 0x100fe200078e0077 */
[----:B------:R-:W-:Y:S02]  /*3bd0*/  FMNMX.FTZ R83, R69, R84, !PT ;  /* 0x0000005445537209 */ /* 0x000fe40007810000 */
[----:B------:R-:W-:Y:S01]  /*3be0*/  FSEL R45, R107, -INF , P1 ;  /* 0xff8000006b2d7808 */ /* 0x000fe20000800000 */
        /* <DEDUP_REMOVED lines=9> */
[----:B----4-:R-:W-:Y:S02]  /*3c80*/  FMNMX.FTZ R35, R5, R4, !PT ;  /* 0x0000000405237209 */ /* 0x010fe40007810000 */
[----:B------:R-:W-:Y:S02]  /*3c90*/  FMNMX.FTZ R86, R83, R84, !PT ;  /* 0x0000005453567209 */ /* 0x000fe40007810000 */
[----:B------:R-:W0:Y:S01]  /*3ca0*/  MUFU.TANH R84, R30 ;  /* 0x0000001e00547308 */ /* 0x000e220000002400 */
[----:B------:R-:W-:Y:S02]  /*3cb0*/  MOV R106, R119 ;  /* 0x00000077006a7202 */ /* 0x000fe40000000f00 */
[----:B------:R-:W1:Y:S01]  /*3cc0*/  SHFL.BFLY PT, R85, R86, 0x2, 0x1f ;  /* 0x0c401f0056557f89 */ /* 0x000e6200000e0000 */
[----:B0-----:R-:W-:-:S02]  /*3cd0*/  FSEL R84, R84, -INF , P6 ;  /* 0xff80000054547808 */ /* 0x001fc40003000000 */
[----:B-1----:R-:W-:Y:S01]  /*3ce0*/  FMNMX.FTZ R87, R86, R85, !PT ;  /* 0x0000005556577209 */ /* 0x002fe20007810000 */
[----:B------:R-:W-:Y:S01]  /*3cf0*/  IMAD.U32 R85, RZ, RZ, UR6 ;  /* 0x00000006ff557e24 */ /* 0x000fe2000f8e00ff */
[----:B------:R-:W0:Y:S03]  /*3d00*/  MUFU.TANH R86, R31 ;  /* 0x0000001f00567308 */ /* 0x000e260000002400 */
[----:B------:R-:W1:Y:S01]  /*3d10*/  SHFL.BFLY PT, R120, R87, 0x1, 0x1f ;  /* 0x0c201f0057787f89 */ /* 0x000e6200000e0000 */
[----:B0-----:R-:W-:Y:S02]  /*3d20*/  FSEL R86, R86, -INF , P5 ;  /* 0xff80000056567808 */ /* 0x001fe40002800000 */
[----:B-1----:R-:W-:Y:S02]  /*3d30*/  FMNMX.FTZ R120, R87, R120, !PT ;  /* 0x0000007857787209 */ /* 0x002fe40007810000 */
[----:B------:R0:W1:Y:S02]  /*3d40*/  MUFU.TANH R87, R34 ;  /* 0x0000002200577308 */ /* 0x0000640000002400 */
[C---:B------:R-:W-:Y:S01]  /*3d50*/  FSETP.NEU.FTZ.AND P0, PT, R120.reuse, -INF , PT ;  /* 0xff8000007800780b */ /* 0x040fe20003f1d000 */
[----:B------:R-:W-:-:S05]  /*3d60*/  FFMA.FTZ R85, R120, R85, -8 ;  /* 0xc100000078557423 */ /* 0x000fca0000010055 */
[----:B------:R-:W-:Y:S02]  /*3d70*/  FSEL R85, R85, RZ, P0 ;  /* 0x000000ff55557208 */ /* 0x000fe40000000000 */
[----:B0-----:R-:W-:Y:S02]  /*3d80*/  FMNMX.FTZ R34, R8, R35, !PT ;  /* 0x0000002308227209 */ /* 0x001fe40007810000 */
[----:B------:R-:W-:Y:S01]  /*3d90*/  ISETP.NE.AND P0, PT, R104, RZ, PT ;  /* 0x000000ff6800720c */ /* 0x000fe20003f05270 */
[----:B------:R-:W-:-:S01]  /*3da0*/  FFMA.FTZ R31, R43, UR6, -R85 ;  /* 0x000000062b1f7c23 */ /* 0x000fc20008010855 */
[----:B------:R-:W-:Y:S01]  /*3db0*/  FMNMX.FTZ R34, R9, R34, !PT ;  /* 0x0000002209227209 */ /* 0x000fe20007810000 */
[----:B------:R-:W-:-:S01]  /*3dc0*/  FFMA.FTZ R88, R88, UR6, -R85 ;  /* 0x0000000658587c23 */ /* 0x000fc20008010855 */
[--C-:B------:R-:W-:Y:S01]  /*3dd0*/  FFMA.FTZ R30, R32, UR6, -R85.reuse ;  /* 0x00000006201e7c23 */ /* 0x100fe20008010855 */
[----:B------:R-:W-:-:S01]  /*3de0*/  FFMA.FTZ R32, R89, UR6, -R85 ;  /* 0x0000000659207c23 */ /* 0x000fc20008010855 */
[----:B------:R-:W-:Y:S01]  /*3df0*/  FMNMX.FTZ R39, R13, R34, !PT ;  /* 0x000000220d277209 */ /* 0x000fe20007810000 */
[----:B------:R-:W-:Y:S01]  /*3e00*/  MUFU.EX2 R35, R88 ;  /* 0x0000005800237308 */ /* 0x000fe20000000800 */
[----:B------:R-:W-:-:S01]  /*3e10*/  FFMA.FTZ R90, R90, UR6, -R85 ;  /* 0x000000065a5a7c23 */ /* 0x000fc20008010855 */
[--C-:B------:R-:W-:Y:S01]  /*3e20*/  FFMA.FTZ R92, R92, UR6, -R85.reuse ;  /* 0x000000065c5c7c23 */ /* 0x100fe20008010855 */
[----:B------:R-:W-:Y:S01]  /*3e30*/  FMNMX.FTZ R38, R12, R39, !PT ;  /* 0x000000270c267209 */ /* 0x000fe20007810000 */
[--C-:B------:R-:W-:Y:S01]  /*3e40*/  FFMA.FTZ R39, R91, UR6, -R85.reuse ;  /* 0x000000065b277c23 */ /* 0x100fe20008010855 */
[----:B------:R-:W-:-:S01]  /*3e50*/  FFMA.FTZ R24, R24, UR6, -R85 ;  /* 0x0000000618187c23 */ /* 0x000fc20008010855 */
[--C-:B------:R-:W-:Y:S01]  /*3e60*/  FFMA.FTZ R25, R25, UR6, -R85.reuse ;  /* 0x0000000619197c23 */ /* 0x100fe20008010855 */
        /* <DEDUP_REMOVED lines=9> */
[----:B------:R-:W-:Y:S01]  /*3f00*/  MUFU.EX2 R24, R24 ;  /* 0x0000001800187308 */ /* 0x000fe20000000800 */
[----:B0-----:R-:W-:Y:S01]  /*3f10*/  FSEL R90, R95, -INF , P2 ;  /* 0xff8000005f5a7808 */ /* 0x001fe20001000000 */
[--C-:B------:R-:W-:Y:S01]  /*3f20*/  FFMA.FTZ R82, R82, UR6, -R85.reuse ;  /* 0x0000000652527c23 */ /* 0x100fe20008010855 */
[----:B------:R-:W-:Y:S01]  /*3f30*/  FMNMX.FTZ R88, R72, R43, !PT ;  /* 0x0000002b48587209 */ /* 0x000fe20007810000 */
[--C-:B------:R-:W-:Y:S01]  /*3f40*/  FFMA.FTZ R43, R93, UR6, -R85.reuse ;  /* 0x000000065d2b7c23 */ /* 0x100fe20008010855 */
[----:B------:R-:W-:-:S01]  /*3f50*/  FFMA.FTZ R93, R44, UR6, -R85 ;  /* 0x000000062c5d7c23 */ /* 0x000fc20008010855 */
[----:B-1----:R-:W-:Y:S01]  /*3f60*/  FSEL R44, R87, -INF , P4 ;  /* 0xff800000572c7808 */ /* 0x002fe20002000000 */
        /* <DEDUP_REMOVED lines=16> */
[----:B------:R-:W-:Y:S01]  /*4070*/  FFMA.FTZ R29, R29, UR6, -R85 ;  /* 0x000000061d1d7c23 */ /* 0x000fe20008010855 */
[----:B------:R-:W-:Y:S01]  /*4080*/  FMNMX.FTZ R89, R79, R88, !PT ;  /* 0x000000584f597209 */ /* 0x000fe20007810000 */
[----:B------:R-:W-:Y:S01]  /*4090*/  MUFU.EX2 R25, R25 ;  /* 0x0000001900197308 */ /* 0x000fe20000000800 */
[----:B------:R-:W-:-:S02]  /*40a0*/  IMAD.MOV.U32 R104, RZ, RZ, R119 ;  /* 0x000000ffff687224 */ /* 0x000fc400078e0077 */
[----:B------:R-:W-:Y:S01]  /*40b0*/  FMNMX.FTZ R88, R78, R89, !PT ;  /* 0x000000594e587209 */ /* 0x000fe20007810000 */
[--C-:B------:R-:W-:Y:S02]  /*40c0*/  IMAD.MOV.U32 R96, RZ, RZ, R119.reuse ;  /* 0x000000ffff607224 */ /* 0x100fe400078e0077 */
[----:B------:R-:W-:Y:S01]  /*40d0*/  IMAD.MOV.U32 R95, RZ, RZ, R119 ;  /* 0x000000ffff5f7224 */ /* 0x000fe200078e0077 */
[----:B------:R-:W-:Y:S01]  /*40e0*/  FMNMX.FTZ R89, R57, R88, !PT ;  /* 0x0000005839597209 */ /* 0x000fe20007810000 */
[----:B------:R-:W-:Y:S03]  /*40f0*/  MUFU.EX2 R26, R26 ;  /* 0x0000001a001a7308 */ /* 0x000fe60000000800 */
[----:B------:R-:W-:-:S04]  /*4100*/  FMNMX.FTZ R89, R56, R89, !PT ;  /* 0x0000005938597209 */ /* 0x000fc80007810000 */
[----:B------:R-:W-:Y:S01]  /*4110*/  FMNMX.FTZ R88, R58, R89, !PT ;  /* 0x000000593a587209 */ /* 0x000fe20007810000 */
[----:B------:R-:W0:Y:S03]  /*4120*/  MUFU.EX2 R27, R27 ;  /* 0x0000001b001b7308 */ /* 0x000e260000000800 */
[----:B------:R-:W-:-:S04]  /*4130*/  FMNMX.FTZ R89, R59, R88, !PT ;  /* 0x000000583b597209 */ /* 0x000fc80007810000 */
[----:B------:R-:W-:Y:S01]  /*4140*/  FMNMX.FTZ R88, R60, R89, !PT ;  /* 0x000000593c587209 */ /* 0x000fe20007810000 */
[----:B------:R-:W-:Y:S03]  /*4150*/  MUFU.EX2 R30, R30 ;  /* 0x0000001e001e7308 */ /* 0x000fe60000000800 */
[----:B------:R-:W-:-:S04]  /*4160*/  FMNMX.FTZ R89, R61, R88, !PT ;  /* 0x000000583d597209 */ /* 0x000fc80007810000 */
[----:B------:R-:W-:Y:S01]  /*4170*/  FMNMX.FTZ R88, R62, R89, !PT ;  /* 0x000000593e587209 */ /* 0x000fe20007810000 */
[----:B------:R-:W-:Y:S01]  /*4180*/  MUFU.EX2 R31, R31 ;  /* 0x0000001f001f7308 */ /* 0x000fe20000000800 */
[----:B0-----:R-:W-:Y:S02]  /*4190*/  F2FP.SATFINITE.E4M3.F32.PACK_AB_MERGE_C R200, R27, R26, RZ ;  /* 0x0000001a1bc8723e */ /* 0x001fe400048070ff */
[----:B------:R-:W-:Y:S02]  /*41a0*/  FMNMX.FTZ R89, R63, R88, !PT ;  /* 0x000000583f597209 */ /* 0x000fe40007810000 */
[----:B------:R-:W-:Y:S02]  /*41b0*/  F2FP.SATFINITE.E4M3.F32.PACK_AB_MERGE_C R200, R25, R24, R200 ;  /* 0x0000001819c8723e */ /* 0x000fe400048070c8 */
[----:B------:R-:W-:Y:S01]  /*41c0*/  FMNMX.FTZ R89, R6, R89, !PT ;  /* 0x0000005906597209 */ /* 0x000fe20007810000 */
[----:B------:R-:W0:Y:S03]  /*41d0*/  MUFU.EX2 R32, R32 ;  /* 0x0000002000207308 */ /* 0x000e260000000800 */
[----:B------:R-:W-:-:S04]  /*41e0*/  FMNMX.FTZ R88, R40, R89, !PT ;  /* 0x0000005928587209 */ /* 0x000fc80007810000 */
[----:B------:R-:W-:Y:S01]  /*41f0*/  FMNMX.FTZ R89, R7, R88, !PT ;  /* 0x0000005807597209 */ /* 0x000fe20007810000 */
[----:B------:R-:W-:Y:S03]  /*4200*/  MUFU.EX2 R39, R39 ;  /* 0x0000002700277308 */ /* 0x000fe60000000800 */
[----:B------:R-:W-:-:S04]  /*4210*/  FMNMX.FTZ R88, R10, R89, !PT ;  /* 0x000000590a587209 */ /* 0x000fc80007810000 */
[----:B------:R-:W-:Y:S01]  /*4220*/  FMNMX.FTZ R89, R11, R88, !PT ;  /* 0x000000580b597209 */ /* 0x000fe20007810000 */
[----:B------:R-:W1:Y:S01]  /*4230*/  MUFU.EX2 R43, R43 ;  /* 0x0000002b002b7308 */ /* 0x000e620000000800 */
[----:B0-----:R-:W-:Y:S02]  /*4240*/  F2FP.SATFINITE.E4M3.F32.PACK_AB_MERGE_C R202, R35, R32, RZ ;  /* 0x0000002023ca723e */ /* 0x001fe400048070ff */
[----:B------:R-:W-:Y:S02]  /*4250*/  FMNMX.FTZ R88, R20, R89, !PT ;  /* 0x0000005914587209 */ /* 0x000fe40007810000 */
[----:B------:R-:W-:Y:S02]  /*4260*/  F2FP.SATFINITE.E4M3.F32.PACK_AB_MERGE_C R202, R31, R30, R202 ;  /* 0x0000001e1fca723e */ /* 0x000fe400048070ca */
[----:B------:R-:W-:Y:S01]  /*4270*/  FMNMX.FTZ R88, R21, R88, !PT ;  /* 0x0000005815587209 */ /* 0x000fe20007810000 */
[----:B------:R-:W-:Y:S03]  /*4280*/  MUFU.EX2 R80, R80 ;  /* 0x0000005000507308 */ /* 0x000fe60000000800 */
[----:B------:R-:W-:-:S04]  /*4290*/  FMNMX.FTZ R88, R33, R88, !PT ;  /* 0x0000005821587209 */ /* 0x000fc80007810000 */
[----:B------:R-:W-:Y:S01]  /*42a0*/  FMNMX.FTZ R88, R37, R88, !PT ;  /* 0x0000005825587209 */ /* 0x000fe20007810000 */
[----:B------:R-:W-:Y:S01]  /*42b0*/  MUFU.EX2 R81, R81 ;  /* 0x0000005100517308 */ /* 0x000fe20000000800 */
[----:B-1----:R-:W-:Y:S02]  /*42c0*/  F2FP.SATFINITE.E4M3.F32.PACK_AB_MERGE_C R204, R43, R38, RZ ;  /* 0x000000262bcc723e */ /* 0x002fe400048070ff */
[----:B------:R-:W-:Y:S02]  /*42d0*/  FMNMX.FTZ R89, R45, R88, !PT ;  /* 0x000000582d597209 */ /* 0x000fe40007810000 */
[----:B------:R-:W-:Y:S02]  /*42e0*/  F2FP.SATFINITE.E4M3.F32.PACK_AB_MERGE_C R204, R39, R34, R204 ;  /* 0x0000002227cc723e */ /* 0x000fe400048070cc */
[----:B------:R-:W-:Y:S01]  /*42f0*/  FMNMX.FTZ R89, R84, R89, !PT ;  /* 0x0000005954597209 */ /* 0x000fe20007810000 */
[----:B------:R-:W-:Y:S03]  /*4300*/  MUFU.EX2 R49, R49 ;  /* 0x0000003100317308 */ /* 0x000fe60000000800 */
[----:B------:R-:W-:-:S02]  /*4310*/  FMNMX.FTZ R91, R86, R89, !PT ;  /* 0x00000059565b7209 */ /* 0x000fc40007810000 */
[----:B------:R-:W-:Y:S02]  /*4320*/  FSEL R89, R94, -INF , P3 ;  /* 0xff8000005e597808 */ /* 0x000fe40001800000 */
[----:B------:R-:W-:Y:S01]  /*4330*/  FMNMX.FTZ R88, R44, R91, !PT ;  /* 0x0000005b2c587209 */ /* 0x000fe20007810000 */
[----:B------:R-:W0:Y:S03]  /*4340*/  MUFU.EX2 R82, R82 ;  /* 0x0000005200527308 */ /* 0x000e260000000800 */
        /* <DEDUP_REMOVED lines=12> */
[----:B------:R-:W-:-:S01]  /*4410*/  FFMA.FTZ R66, R69, UR6, -R85 ;  /* 0x0000000645427c23 */ /* 0x000fc20008010855 */
[----:B------:R-:W1:Y:S01]  /*4420*/  SHFL.BFLY PT, R94, R93, 0x2, 0x1f ;  /* 0x0c401f005d5e7f89 */ /* 0x000e6200000e0000 */
[----:B------:R-:W-:-:S01]  /*4430*/  FFMA.FTZ R69, R70, UR6, -R85 ;  /* 0x0000000646457c23 */ /* 0x000fc20008010855 */
[--C-:B------:R-:W-:Y:S01]  /*4440*/  FFMA.FTZ R68, R71, UR6, -R85.reuse ;  /* 0x0000000647447c23 */ /* 0x100fe20008010855 */
[----:B------:R-:W-:-:S01]  /*4450*/  FFMA.FTZ R71, R83, UR6, -R85 ;  /* 0x0000000653477c23 */ /* 0x000fc20008010855 */
[----:B------:R-:W-:Y:S01]  /*4460*/  MUFU.EX2 R53, R53 ;  /* 0x0000003500357308 */ /* 0x000fe20000000800 */
[----:B0-----:R-:W-:-:S04]  /*4470*/  F2FP.SATFINITE.E4M3.F32.PACK_AB_MERGE_C R206, R82, R49, RZ ;  /* 0x0000003152ce723e */ /* 0x001fc800048070ff */
        /* <DEDUP_REMOVED lines=12> */
[----:B------:R-:W-:-:S03]  /*4540*/  IMAD.U32 R93, RZ, RZ, UR6 ;  /* 0x00000006ff5d7e24 */ /* 0x000fc6000f8e00ff */
        /* <DEDUP_REMOVED lines=23> */
[----:B------:R-:W-:Y:S01]  /*46c0*/  FADD.FTZ R60, R26, R61 ;  /* 0x0000003d1a3c7221 */ /* 0x000fe20000010000 */
[----:B------:R-:W-:-:S01]  /*46d0*/  FFMA.FTZ R75, R75, UR6, -R83 ;  /* 0x000000064b4b7c23 */ /* 0x000fc20008010853 */
[--C-:B------:R-:W-:Y:S01]  /*46e0*/  FFMA.FTZ R74, R74, UR6, -R83.reuse ;  /* 0x000000064a4a7c23 */ /* 0x100fe20008010853 */
[----:B------:R-:W-:-:S01]  /*46f0*/  FFMA.FTZ R40, R40, UR6, -R83 ;  /* 0x0000000628287c23 */ /* 0x000fc20008010853 */
[----:B------:R-:W1:Y:S01]  /*4700*/  MUFU.EX2 R70, R70 ;  /* 0x0000004600467308 */ /* 0x000e620000000800 */
[----:B------:R-:W-:-:S01]  /*4710*/  FADD.FTZ R61, R27, R60 ;  /* 0x0000003c1b3d7221 */ /* 0x000fc20000010000 */
[--C-:B------:R-:W-:Y:S01]  /*4720*/  FFMA.FTZ R79, R79, UR6, -R83.reuse ;  /* 0x000000064f4f7c23 */ /* 0x100fe20008010853 */
[----:B------:R-:W-:-:S01]  /*4730*/  FFMA.FTZ R78, R78, UR6, -R83 ;  /* 0x000000064e4e7c23 */ /* 0x000fc20008010853 */
[----:B------:R-:W-:Y:S01]  /*4740*/  FFMA.FTZ R57, R57, UR6, -R83 ;  /* 0x0000000639397c23 */ /* 0x000fe20008010853 */
[----:B------:R-:W-:-:S01]  /*4750*/  FADD.FTZ R60, R30, R61 ;  /* 0x0000003d1e3c7221 */ /* 0x000fc20000010000 */
[--C-:B------:R-:W-:Y:S01]  /*4760*/  FFMA.FTZ R56, R56, UR6, -R83.reuse ;  /* 0x0000000638387c23 */ /* 0x100fe20008010853 */
        /* <DEDUP_REMOVED lines=22> */
[----:B------:R4:W5:Y:S08]  /*48d0*/  MUFU.EX2 R93, R15 ;  /* 0x0000000f005d7308 */ /* 0x0009700000000800 */
[----:B------:R-:W5:Y:S01]  /*48e0*/  MUFU.EX2 R94, R94 ;  /* 0x0000005e005e7308 */ /* 0x000f620000000800 */
[----:B----4-:R-:W-:-:S01]  /*48f0*/  FFMA.FTZ R15, R76, UR6, -R83 ;  /* 0x000000064c0f7c23 */ /* 0x010fc20008010853 */
[----:B-1----:R-:W-:Y:S01]  /*4900*/  FADD.FTZ R76, R70, R77 ;  /* 0x0000004d464c7221 */ /* 0x002fe20000010000 */
[----:B--2---:R-:W-:Y:S01]  /*4910*/  F2FP.SATFINITE.E4M3.F32.PACK_AB_MERGE_C R70, R85, R70, RZ ;  /* 0x000000465546723e */ /* 0x004fe200048070ff */
[----:B------:R-:W-:Y:S01]  /*4920*/  FFMA.FTZ R83, R92, UR6, -R83 ;  /* 0x000000065c537c23 */ /* 0x000fe20008010853 */
[----:B------:R-:W-:-:S02]  /*4930*/  IMAD.MOV.U32 R92, RZ, RZ, R119 ;  /* 0x000000ffff5c7224 */ /* 0x000fc400078e0077 */
[----:B------:R-:W-:Y:S01]  /*4940*/  FADD.FTZ R77, R85, R76 ;  /* 0x0000004c554d7221 */ /* 0x000fe20000010000 */
[----:B------:R-:W-:Y:S01]  /*4950*/  F2FP.SATFINITE.E4M3.F32.PACK_AB_MERGE_C R201, R4, R5, R70 ;  /* 0x0000000504c9723e */ /* 0x000fe20004807046 */
[----:B------:R-:W1:Y:S01]  /*4960*/  MUFU.EX2 R12, R12 ;  /* 0x0000000c000c7308 */ /* 0x000e620000000800 */
[----:B------:R-:W-:Y:S02]  /*4970*/  IMAD.MOV.U32 R85, RZ, RZ, R119 ;  /* 0x000000ffff557224 */ /* 0x000fe400078e0077 */
[----:B0-----:R-:W-:Y:S01]  /*4980*/  FADD.FTZ R76, R8, R77 ;  /* 0x0000004d084c7221 */ /* 0x001fe20000010000 */
[----:B------:R-:W-:-:S01]  /*4990*/  FADD.FTZ R77, R35, R60 ;  /* 0x0000003c234d7221 */ /* 0x000fc20000010000 */
[----:B------:R-:W-:Y:S02]  /*49a0*/  IMAD.MOV.U32 R70, RZ, RZ, R119 ;  /* 0x000000ffff467224 */ /* 0x000fe400078e0077 */
[----:B---3--:R-:W-:-:S01]  /*49b0*/  FADD.FTZ R76, R9, R76 ;  /* 0x0000004c094c7221 */ /* 0x008fc20000010000 */
[----:B------:R-:W-:Y:S01]  /*49c0*/  FADD.FTZ R60, R34, R77 ;  /* 0x0000004d223c7221 */ /* 0x000fe20000010000 */
[----:B------:R-:W0:Y:S01]  /*49d0*/  MUFU.EX2 R13, R13 ;  /* 0x0000000d000d7308 */ /* 0x000e220000000800 */
[----:B------:R-:W-:Y:S01]  /*49e0*/  MOV R34, R119 ;  /* 0x0000007700227202 */ /* 0x000fe20000000f00 */
[----:B-----5:R-:W-:Y:S01]  /*49f0*/  FADD.FTZ R61, R93, R76 ;  /* 0x0000004c5d3d7221 */ /* 0x020fe20000010000 */
[----:B------:R-:W-:Y:S01]  /*4a00*/  F2FP.SATFINITE.E4M3.F32.PACK_AB_MERGE_C R93, R94, R93, RZ ;  /* 0x0000005d5e5d723e */ /* 0x000fe200048070ff */
[----:B------:R-:W-:-:S02]  /*4a10*/  IMAD.MOV.U32 R76, RZ, RZ, R119 ;  /* 0x000000ffff4c7224 */ /* 0x000fc400078e0077 */
[----:B------:R-:W-:-:S01]  /*4a20*/  FADD.FTZ R61, R94, R61 ;  /* 0x0000003d5e3d7221 */ /* 0x000fc20000010000 */
[----:B------:R-:W-:Y:S01]  /*4a30*/  F2FP.SATFINITE.E4M3.F32.PACK_AB_MERGE_C R203, R9, R8, R93 ;  /* 0x0000000809cb723e */ /* 0x000fe2000480705d */
[----:B------:R-:W2:Y:S01]  /*4a40*/  MUFU.EX2 R75, R75 ;  /* 0x0000004b004b7308 */ /* 0x000ea20000000800 */
[--C-:B------:R-:W-:Y:S02]  /*4a50*/  IMAD.MOV.U32 R94, RZ, RZ, R119.reuse ;  /* 0x000000ffff5e7224 */ /* 0x100fe400078e0077 */
[----:B------:R-:W-:-:S05]  /*4a60*/  IMAD.MOV.U32 R93, RZ, RZ, R119 ;  /* 0x000000ffff5d7224 */ /* 0x000fca00078e0077 */
[----:B------:R-:W3:Y:S08]  /*4a70*/  MUFU.EX2 R74, R74 ;  /* 0x0000004a004a7308 */ /* 0x000ef00000000800 */
[----:B------:R-:W4:Y:S08]  /*4a80*/  MUFU.EX2 R14, R14 ;  /* 0x0000000e000e7308 */ /* 0x000f300000000800 */
[----:B------:R1:W-:Y:S08]  /*4a90*/  MUFU.EX2 R3, R40 ;  /* 0x0000002800037308 */ /* 0x0003f00000000800 */
[----:B------:R-:W5:Y:S01]  /*4aa0*/  MUFU.EX2 R15, R15 ;  /* 0x0000000f000f7308 */ /* 0x000f620000000800 */
[----:B-1----:R-:W-:-:S01]  /*4ab0*/  FADD.FTZ R40, R12, R61 ;  /* 0x0000003d0c287221 */ /* 0x002fc20000010000 */
[----:B------:R-:W-:Y:S01]  /*4ac0*/  FADD.FTZ R61, R39, R60 ;  /* 0x0000003c273d7221 */ /* 0x000fe20000010000 */
[----:B------:R-:W-:-:S02]  /*4ad0*/  IMAD.MOV.U32 R39, RZ, RZ, R119 ;  /* 0x000000ffff277224 */ /* 0x000fc400078e0077 */
[----:B0-----:R-:W-:Y:S01]  /*4ae0*/  FADD.FTZ R40, R13, R40 ;  /* 0x000000280d287221 */ /* 0x001fe20000010000 */
[----:B------:R-:W-:-:S02]  /*4af0*/  FADD.FTZ R60, R38, R61 ;  /* 0x0000003d263c7221 */ /* 0x000fc40000010000 */
[----:B------:R-:W0:Y:S01]  /*4b00*/  MUFU.EX2 R79, R79 ;  /* 0x0000004f004f7308 */ /* 0x000e220000000800 */
[----:B--2---:R-:W-:-:S01]  /*4b10*/  FADD.FTZ R61, R75, R40 ;  /* 0x000000284b3d7221 */ /* 0x004fc20000010000 */
[----:B------:R-:W-:Y:S01]  /*4b20*/  FADD.FTZ R77, R43, R60 ;  /* 0x0000003c2b4d7221 */ /* 0x000fe20000010000 */
[----:B------:R-:W-:Y:S02]  /*4b30*/  IMAD.MOV.U32 R43, RZ, RZ, R119 ;  /* 0x000000ffff2b7224 */ /* 0x000fe400078e0077 */
[----:B---3--:R-:W-:Y:S01]  /*4b40*/  FADD.FTZ R61, R74, R61 ;  /* 0x0000003d4a3d7221 */ /* 0x008fe20000010000 */
        /* <DEDUP_REMOVED lines=9> */
[----:B------:R-:W-:Y:S01]  /*4be0*/  IMAD.MOV.U32 R80, RZ, RZ, R119 ;  /* 0x000000ffff507224 */ /* 0x000fe200078e0077 */
[----:B------:R-:W2:Y:S01]  /*4bf0*/  MUFU.EX2 R57, R57 ;  /* 0x0000003900397308 */ /* 0x000ea20000000800 */
[----:B0-----:R-:W-:-:S01]  /*4c00*/  FADD.FTZ R77, R79, R60 ;  /* 0x0000003c4f4d7221 */ /* 0x001fc20000010000 */
[----:B------:R-:W-:Y:S01]  /*4c10*/  FADD.FTZ R40, R82, R61 ;  /* 0x0000003d52287221 */ /* 0x000fe20000010000 */
[----:B------:R-:W-:Y:S01]  /*4c20*/  MOV R82, R119 ;  /* 0x0000007700527202 */ /* 0x000fe20000000f00 */
[----:B------:R-:W-:Y:S02]  /*4c30*/  IMAD.MOV.U32 R75, RZ, RZ, R119 ;  /* 0x000000ffff4b7224 */ /* 0x000fe400078e0077 */
[----:B------:R-:W-:-:S01]  /*4c40*/  FADD.FTZ R27, R53, R40 ;  /* 0x00000028351b7221 */ /* 0x000fc20000010000 */
[----:B------:R-:W-:Y:S01]  /*4c50*/  IMAD.MOV.U32 R74, RZ, RZ, R119 ;  /* 0x000000ffff4a7224 */ /* 0x000fe200078e0077 */
[----:B------:R-:W0:Y:S01]  /*4c60*/  MUFU.EX2 R56, R56 ;  /* 0x0000003800387308 */ /* 0x000e220000000800 */
[----:B-1----:R-:W-:-:S01]  /*4c70*/  FADD.FTZ R26, R78, R77 ;  /* 0x0000004d4e1a7221 */ /* 0x002fc20000010000 */
[----:B------:R-:W-:Y:S01]  /*4c80*/  FADD.FTZ R32, R52, R27 ;  /* 0x0000001b34207221 */ /* 0x000fe20000010000 */
[----:B------:R-:W-:Y:S01]  /*4c90*/  F2FP.SATFINITE.E4M3.F32.PACK_AB_MERGE_C R78, R78, R79, RZ ;  /* 0x0000004f4e4e723e */ /* 0x000fe200048070ff */
[----:B------:R-:W-:-:S02]  /*4ca0*/  IMAD.MOV.U32 R79, RZ, RZ, R119 ;  /* 0x000000ffff4f7224 */ /* 0x000fc400078e0077 */
[----:B------:R-:W-:-:S01]  /*4cb0*/  FADD.FTZ R27, R47, R32 ;  /* 0x000000202f1b7221 */ /* 0x000fc20000010000 */
[----:B------:R-:W-:Y:S01]  /*4cc0*/  F2FP.SATFINITE.E4M3.F32.PACK_AB_MERGE_C R207, R15, R14, R78 ;  /* 0x0000000e0fcf723e */ /* 0x000fe2000480704e */
[----:B------:R-:W1:Y:S01]  /*4cd0*/  MUFU.EX2 R72, R72 ;  /* 0x0000004800487308 */ /* 0x000e620000000800 */
[----:B--2---:R-:W-:-:S01]  /*4ce0*/  FADD.FTZ R35, R57, R26 ;  /* 0x0000001a39237221 */ /* 0x004fc20000010000 */
[----:B------:R-:W-:Y:S01]  /*4cf0*/  FADD.FTZ R54, R54, R27 ;  /* 0x0000001b36367221 */ /* 0x000fe20000010000 */
[--C-:B------:R-:W-:Y:S02]  /*4d00*/  IMAD.MOV.U32 R78, RZ, RZ, R119.reuse ;  /* 0x000000ffff4e7224 */ /* 0x100fe400078e0077 */
[--C-:B------:R-:W-:Y:S02]  /*4d10*/  IMAD.MOV.U32 R77, RZ, RZ, R119.reuse ;  /* 0x000000ffff4d7224 */ /* 0x100fe400078e0077 */
        /* <DEDUP_REMOVED lines=8> */
[----:B------:R-:W-:Y:S01]  /*4da0*/  FADD.FTZ R35, R51, R54 ;  /* 0x0000003633237221 */ /* 0x000fe20000010000 */
[--C-:B------:R-:W-:Y:S02]  /*4db0*/  IMAD.MOV.U32 R54, RZ, RZ, R119.reuse ;  /* 0x000000ffff367224 */ /* 0x100fe400078e0077 */
[----:B------:R-:W-:Y:S02]  /*4dc0*/  IMAD.MOV.U32 R49, RZ, RZ, R119 ;  /* 0x000000ffff317224 */ /* 0x000fe400078e0077 */
[----:B------:R-:W-:-:S01]  /*4dd0*/  FADD.FTZ R35, R50, R35 ;  /* 0x0000002332237221 */ /* 0x000fc20000010000 */
[----:B------:R-:W-:Y:S01]  /*4de0*/  IMAD.MOV.U32 R47, RZ, RZ, R119 ;  /* 0x000000ffff2f7224 */ /* 0x000fe200078e0077 */
[----:B------:R-:W1:Y:S01]  /*4df0*/  MUFU.EX2 R59, R59 ;  /* 0x0000003b003b7308 */ /* 0x000e620000000800 */
[----:B--2---:R-:W-:-:S01]  /*4e00*/  FADD.FTZ R27, R73, R32 ;  /* 0x00000020491b7221 */ /* 0x004fc20000010000 */
[----:B------:R-:W-:Y:S01]  /*4e10*/  FADD.FTZ R38, R48, R35 ;  /* 0x0000002330267221 */ /* 0x000fe20000010000 */
[----:B------:R-:W-:Y:S01]  /*4e20*/  F2FP.SATFINITE.E4M3.F32.PACK_AB_MERGE_C R72, R73, R72, RZ ;  /* 0x000000484948723e */ /* 0x000fe200048070ff */
[----:B------:R-:W-:Y:S01]  /*4e30*/  IMAD.MOV.U32 R73, RZ, RZ, R119 ;  /* 0x000000ffff497224 */ /* 0x000fe200078e0077 */
[C---:B------:R-:W-:Y:S01]  /*4e40*/  F2FP.SATFINITE.E4M3.F32.PACK_AB_MERGE_C R48, R87.reuse, R48, RZ ;  /* 0x000000305730723e */ /* 0x040fe200048070ff */
[----:B------:R-:W-:Y:S01]  /*4e50*/  FADD.FTZ R38, R87, R38 ;  /* 0x0000002657267221 */ /* 0x000fe20000010000 */
[----:B------:R-:W-:Y:S01]  /*4e60*/  F2FP.SATFINITE.E4M3.F32.PACK_AB_MERGE_C R209, R56, R57, R72 ;  /* 0x0000003938d1723e */ /* 0x000fe20004807048 */
[----:B------:R-:W2:Y:S01]  /*4e70*/  MUFU.EX2 R62, R62 ;  /* 0x0000003e003e7308 */ /* 0x000ea20000000800 */
[----:B0-----:R-:W-:-:S01]  /*4e80*/  FADD.FTZ R32, R58, R27 ;  /* 0x0000001b3a207221 */ /* 0x001fc20000010000 */
[----:B------:R-:W-:Y:S01]  /*4e90*/  FADD.FTZ R25, R41, R38 ;  /* 0x0000002629197221 */ /* 0x000fe20000010000 */
[----:B------:R-:W-:Y:S01]  /*4ea0*/  F2FP.SATFINITE.E4M3.F32.PACK_AB_MERGE_C R210, R50, R51, R48 ;  /* 0x0000003332d2723e */ /* 0x000fe20004807030 */
[----:B------:R-:W-:-:S02]  /*4eb0*/  IMAD.MOV.U32 R87, RZ, RZ, R119 ;  /* 0x000000ffff577224 */ /* 0x000fc400078e0077 */
[----:B------:R-:W-:Y:S02]  /*4ec0*/  IMAD.MOV.U32 R72, RZ, RZ, R119 ;  /* 0x000000ffff487224 */ /* 0x000fe400078e0077 */
[----:B------:R-:W0:Y:S01]  /*4ed0*/  MUFU.EX2 R63, R63 ;  /* 0x0000003f003f7308 */ /* 0x000e220000000800 */
[----:B-1----:R-:W-:-:S01]  /*4ee0*/  FADD.FTZ R27, R59, R32 ;  /* 0x000000203b1b7221 */ /* 0x002fc20000010000 */
[--C-:B------:R-:W-:Y:S02]  /*4ef0*/  IMAD.MOV.U32 R57, RZ, RZ, R119.reuse ;  /* 0x000000ffff397224 */ /* 0x100fe400078e0077 */
[--C-:B------:R-:W-:Y:S02]  /*4f00*/  IMAD.MOV.U32 R56, RZ, RZ, R119.reuse ;  /* 0x000000ffff387224 */ /* 0x100fe400078e0077 */
[----:B------:R-:W-:Y:S02]  /*4f10*/  IMAD.MOV.U32 R51, RZ, RZ, R119 ;  /* 0x000000ffff337224 */ /* 0x000fe400078e0077 */
[----:B------:R-:W1:Y:S01]  /*4f20*/  MUFU.EX2 R6, R6 ;  /* 0x0000000600067308 */ /* 0x000e620000000800 */
[----:B--2---:R-:W-:-:S01]  /*4f30*/  FADD.FTZ R24, R62, R27 ;  /* 0x0000001b3e187221 */ /* 0x004fc20000010000 */
[----:B------:R-:W-:-:S02]  /*4f40*/  IMAD.MOV.U32 R50, RZ, RZ, R119 ;  /* 0x000000ffff327224 */ /* 0x000fc400078e0077 */
[--C-:B------:R-:W-:Y:S02]  /*4f50*/  IMAD.MOV.U32 R48, RZ, RZ, R119.reuse ;  /* 0x000000ffff307224 */ /* 0x100fe400078e0077 */
[--C-:B------:R-:W-:Y:S02]  /*4f60*/  IMAD.MOV.U32 R40, RZ, RZ, R119.reuse ;  /* 0x000000ffff287224 */ /* 0x100fe400078e0077 */
[----:B------:R-:W2:Y:S01]  /*4f70*/  MUFU.EX2 R28, R28 ;  /* 0x0000001c001c7308 */ /* 0x000ea20000000800 */
[C---:B0-----:R-:W-:Y:S01]  /*4f80*/  F2FP.SATFINITE.E4M3.F32.PACK_AB_MERGE_C R62, R63.reuse, R62, RZ ;  /* 0x0000003e3f3e723e */ /* 0x041fe200048070ff */
[----:B------:R-:W-:Y:S01]  /*4f90*/  FADD.FTZ R63, R63, R24 ;  /* 0x000000183f3f7221 */ /* 0x000fe20000010000 */
[--C-:B------:R-:W-:Y:S02]  /*4fa0*/  IMAD.MOV.U32 R38, RZ, RZ, R119.reuse ;  /* 0x000000ffff267224 */ /* 0x100fe400078e0077 */
[----:B------:R-:W-:Y:S01]  /*4fb0*/  F2FP.SATFINITE.E4M3.F32.PACK_AB_MERGE_C R211, R59, R58, R62 ;  /* 0x0000003a3bd3723e */ /* 0x000fe2000480703e */
[----:B------:R-:W-:Y:S01]  /*4fc0*/  IMAD.MOV.U32 R62, RZ, RZ, R119 ;  /* 0x000000ffff3e7224 */ /* 0x000fe200078e0077 */
[----:B------:R-:W-:Y:S01]  /*4fd0*/  MOV R58, R119 ;  /* 0x00000077003a7202 */ /* 0x000fe20000000f00 */
[----:B------:R-:W0:Y:S01]  /*4fe0*/  MUFU.EX2 R29, R29 ;  /* 0x0000001d001d7308 */ /* 0x000e220000000800 */
[----:B-1----:R-:W-:-:S01]  /*4ff0*/  FADD.FTZ R24, R6, R63 ;  /* 0x0000003f06187221 */ /* 0x002fc20000010000 */
[----:B------:R-:W-:-:S02]  /*5000*/  IMAD.MOV.U32 R63, RZ, RZ, R119 ;  /* 0x000000ffff3f7224 */ /* 0x000fc400078e0077 */
[--C-:B------:R-:W-:Y:S02]  /*5010*/  IMAD.MOV.U32 R59, RZ, RZ, R119.reuse ;  /* 0x000000ffff3b7224 */ /* 0x100fe400078e0077 */
[----:B------:R-:W-:Y:S01]  /*5020*/  FADD.FTZ R24, R3, R24 ;  /* 0x0000001803187221 */ /* 0x000fe20000010000 */
[----:B------:R-:W-:Y:S01]  /*5030*/  IMAD.MOV.U32 R35, RZ, RZ, R119 ;  /* 0x000000ffff237224 */ /* 0x000fe200078e0077 */
        /* <DEDUP_REMOVED lines=8> */
[----:B------:R-:W-:Y:S01]  /*50c0*/  FADD.FTZ R10, R10, R31 ;  /* 0x0000001f0a0a7221 */ /* 0x000fe20000010000 */
[--C-:B------:R-:W-:Y:S02]  /*50d0*/  IMAD.MOV.U32 R31, RZ, RZ, R119.reuse ;  /* 0x000000ffff1f7224 */ /* 0x100fe400078e0077 */
[----:B------:R-:W-:Y:S01]  /*50e0*/  F2FP.SATFINITE.E4M3.F32.PACK_AB_MERGE_C R213, R3, R6, R30 ;  /* 0x0000000603d5723e */ /* 0x000fe2000480701e */
[----:B------:R-:W-:Y:S02]  /*50f0*/  IMAD.MOV.U32 R30, RZ, RZ, R119 ;  /* 0x000000ffff1e7224 */ /* 0x000fe400078e0077 */
[----:B------:R-:W2:Y:S01]  /*5100*/  MUFU.EX2 R11, R11 ;  /* 0x0000000b000b7308 */ /* 0x000ea20000000800 */
[----:B0-----:R-:W-:-:S01]  /*5110*/  FADD.FTZ R27, R88, R27 ;  /* 0x0000001b581b7221 */ /* 0x001fc20000010000 */
[----:B------:R-:W-:Y:S01]  /*5120*/  F2FP.SATFINITE.E4M3.F32.PACK_AB_MERGE_C R29, R88, R29, RZ ;  /* 0x0000001d581d723e */ /* 0x000fe200048070ff */
[----:B------:R-:W-:-:S03]  /*5130*/  IMAD.MOV.U32 R88, RZ, RZ, R119 ;  /* 0x000000ffff587224 */ /* 0x000fc600078e0077 */
[----:B------:R-:W-:Y:S01]  /*5140*/  F2FP.SATFINITE.E4M3.F32.PACK_AB_MERGE_C R212, R28, R41, R29 ;  /* 0x000000291cd4723e */ /* 0x000fe2000480701d */
[----:B------:R-:W-:Y:S01]  /*5150*/  IMAD.MOV.U32 R41, RZ, RZ, R119 ;  /* 0x000000ffff297224 */ /* 0x000fe200078e0077 */
[----:B------:R-:W0:Y:S01]  /*5160*/  MUFU.EX2 R91, R91 ;  /* 0x0000005b005b7308 */ /* 0x000e220000000800 */
[----:B-1----:R-:W-:-:S01]  /*5170*/  FADD.FTZ R24, R36, R27 ;  /* 0x0000001b24187221 */ /* 0x002fc20000010000 */
[--C-:B------:R-:W-:Y:S02]  /*5180*/  IMAD.MOV.U32 R29, RZ, RZ, R119.reuse ;  /* 0x000000ffff1d7224 */ /* 0x100fe400078e0077 */
[----:B------:R-:W-:-:S04]  /*5190*/  IMAD.MOV.U32 R28, RZ, RZ, R119 ;  /* 0x000000ffff1c7224 */ /* 0x000fc800078e0077 */
[----:B------:R-:W1:Y:S01]  /*51a0*/  MUFU.EX2 R20, R20 ;  /* 0x0000001400147308 */ /* 0x000e620000000800 */
[----:B--2---:R-:W-:-:S07]  /*51b0*/  FADD.FTZ R7, R11, R10 ;  /* 0x0000000a0b077221 */ /* 0x004fce0000010000 */
[----:B------:R-:W-:Y:S01]  /*51c0*/  MUFU.EX2 R42, R42 ;  /* 0x0000002a002a7308 */ /* 0x000fe20000000800 */
[----:B0-----:R-:W-:-:S07]  /*51d0*/  FADD.FTZ R27, R91, R24 ;  /* 0x000000185b1b7221 */ /* 0x001fce0000010000 */
[----:B------:R-:W0:Y:S01]  /*51e0*/  MUFU.EX2 R55, R55 ;  /* 0x0000003700377308 */ /* 0x000e220000000800 */
[----:B-1----:R-:W-:-:S07]  /*51f0*/  FADD.FTZ R10, R20, R7 ;  /* 0x00000007140a7221 */ /* 0x002fce0000010000 */
[----:B------:R-:W1:Y:S08]  /*5200*/  MUFU.EX2 R21, R21 ;  /* 0x0000001500157308 */ /* 0x000e700000000800 */
[----:B------:R2:W3:Y:S01]  /*5210*/  MUFU.EX2 R26, R33 ;  /* 0x00000021001a7308 */ /* 0x0004e20000000800 */
[----:B0-----:R-:W-:Y:S01]  /*5220*/  F2FP.SATFINITE.E4M3.F32.PACK_AB_MERGE_C R24, R55, R42, RZ ;  /* 0x0000002a3718723e */ /* 0x001fe200048070ff */
[----:B------:R-:W-:Y:S01]  /*5230*/  FADD.FTZ R42, R42, R27 ;  /* 0x0000001b2a2a7221 */ /* 0x000fe20000010000 */
[----:B------:R-:W-:-:S02]  /*5240*/  IMAD.MOV.U32 R27, RZ, RZ, R119 ;  /* 0x000000ffff1b7224 */ /* 0x000fc400078e0077 */
[----:B------:R-:W-:Y:S01]  /*5250*/  F2FP.SATFINITE.E4M3.F32.PACK_AB_MERGE_C R214, R91, R36, R24 ;  /* 0x000000245bd6723e */ /* 0x000fe20004807018 */
[----:B------:R-:W-:-:S01]  /*5260*/  FADD.FTZ R55, R55, R42 ;  /* 0x0000002a37377221 */ /* 0x000fc20000010000 */
[----:B------:R-:W-:Y:S01]  /*5270*/  IMAD.MOV.U32 R91, RZ, RZ, R119 ;  /* 0x000000ffff5b7224 */ /* 0x000fe200078e0077 */
[----:B------:R-:W-:Y:S01]  /*5280*/  MUFU.EX2 R64, R64 ;  /* 0x0000004000407308 */ /* 0x000fe20000000800 */
[----:B-1----:R-:W-:-:S01]  /*5290*/  FADD.FTZ R7, R21, R10 ;  /* 0x0000000a15077221 */ /* 0x002fc20000010000 */
[--C-:B------:R-:W-:Y:S02]  /*52a0*/  IMAD.MOV.U32 R42, RZ, RZ, R119.reuse ;  /* 0x000000ffff2a7224 */ /* 0x100fe400078e0077 */
[--C-:B------:R-:W-:Y:S02]  /*52b0*/  IMAD.MOV.U32 R36, RZ, RZ, R119.reuse ;  /* 0x000000ffff247224 */ /* 0x100fe400078e0077 */
[----:B--2---:R-:W-:Y:S02]  /*52c0*/  IMAD.MOV.U32 R33, RZ, RZ, R119 ;  /* 0x000000ffff217224 */ /* 0x004fe400078e0077 */
[----:B------:R-:W0:Y:S01]  /*52d0*/  MUFU.EX2 R67, R67 ;  /* 0x0000004300437308 */ /* 0x000e220000000800 */
[C---:B---3--:R-:W-:Y:S01]  /*52e0*/  F2FP.SATFINITE.E4M3.F32.PACK_AB_MERGE_C R21, R26.reuse, R21, RZ ;  /* 0x000000151a15723e */ /* 0x048fe200048070ff */
[----:B------:R-:W-:Y:S01]  /*52f0*/  FADD.FTZ R26, R26, R7 ;  /* 0x000000071a1a7221 */ /* 0x000fe20000010000 */
[----:B------:R-:W-:-:S02]  /*5300*/  IMAD.MOV.U32 R24, RZ, RZ, R119 ;  /* 0x000000ffff187224 */ /* 0x000fc400078e0077 */
[----:B------:R-:W-:-:S03]  /*5310*/  F2FP.SATFINITE.E4M3.F32.PACK_AB_MERGE_C R215, R20, R11, R21 ;  /* 0x0000000b14d7723e */ /* 0x000fc60004807015 */
[----:B------:R-:W1:Y:S08]  /*5320*/  MUFU.EX2 R46, R46 ;  /* 0x0000002e002e7308 */ /* 0x000e700000000800 */
[----:B------:R-:W2:Y:S01]  /*5330*/  MUFU.EX2 R37, R37 ;  /* 0x0000002500257308 */ /* 0x000ea20000000800 */
[----:B0-----:R-:W-:-:S07]  /*5340*/  F2FP.SATFINITE.E4M3.F32.PACK_AB_MERGE_C R7, R67, R64, RZ ;  /* 0x000000404307723e */ /* 0x001fce00048070ff */
[----:B------:R-:W0:Y:S01]  /*5350*/  MUFU.EX2 R65, R65 ;  /* 0x0000004100417308 */ /* 0x000e220000000800 */
[----:B-1----:R-:W-:-:S01]  /*5360*/  FADD.FTZ R4, R46, R55 ;  /* 0x000000372e047221 */ /* 0x002fc20000010000 */
[----:B------:R-:W-:-:S06]  /*5370*/  IMAD.MOV.U32 R55, RZ, RZ, R119 ;  /* 0x000000ffff377224 */ /* 0x000fcc00078e0077 */
[----:B------:R1:W3:Y:S01]  /*5380*/  MUFU.EX2 R32, R45 ;  /* 0x0000002d00207308 */ /* 0x0002e20000000800 */
[----:B--2---:R-:W-:-:S01]  /*5390*/  FADD.FTZ R5, R37, R26 ;  /* 0x0000001a25057221 */ /* 0x004fc20000010000 */
[----:B------:R-:W-:-:S06]  /*53a0*/  IMAD.MOV.U32 R26, RZ, RZ, R119 ;  /* 0x000000ffff1a7224 */ /* 0x000fcc00078e0077 */
[----:B------:R-:W2:Y:S01]  /*53b0*/  MUFU.EX2 R84, R84 ;  /* 0x0000005400547308 */ /* 0x000ea20000000800 */
[C---:B0-----:R-:W-:Y:S01]  /*53c0*/  F2FP.SATFINITE.E4M3.F32.PACK_AB_MERGE_C R216, R65.reuse, R46, R7 ;  /* 0x0000002e41d8723e */ /* 0x041fe20004807007 */
[----:B------:R-:W-:Y:S01]  /*53d0*/  FADD.FTZ R65, R65, R4 ;  /* 0x0000000441417221 */ /* 0x000fe20000010000 */
[--C-:B------:R-:W-:Y:S02]  /*53e0*/  IMAD.MOV.U32 R46, RZ, RZ, R119.reuse ;  /* 0x000000ffff2e7224 */ /* 0x100fe400078e0077 */
[----:B-1----:R-:W-:Y:S02]  /*53f0*/  IMAD.MOV.U32 R45, RZ, RZ, R119 ;  /* 0x000000ffff2d7224 */ /* 0x002fe400078e0077 */
[----:B------:R-:W-:-:S01]  /*5400*/  FADD.FTZ R64, R64, R65 ;  /* 0x0000004140407221 */ /* 0x000fc20000010000 */
[----:B------:R-:W-:Y:S01]  /*5410*/  IMAD.MOV.U32 R65, RZ, RZ, R119 ;  /* 0x000000ffff417224 */ /* 0x000fe200078e0077 */
[----:B------:R0:W1:Y:S01]  /*5420*/  MUFU.EX2 R25, R86 ;  /* 0x0000005600197308 */ /* 0x0000620000000800 */
[----:B---3--:R-:W-:-:S01]  /*5430*/  FADD.FTZ R5, R32, R5 ;  /* 0x0000000520057221 */ /* 0x008fc20000010000 */
[----:B------:R-:W-:Y:S01]  /*5440*/  FADD.FTZ R67, R67, R64 ;  /* 0x0000004043437221 */ /* 0x000fe20000010000 */
[----:B------:R-:W-:-:S05]  /*5450*/  IMAD.MOV.U32 R64, RZ, RZ, R119 ;  /* 0x000000ffff407224 */ /* 0x000fca00078e0077 */
[----:B------:R-:W-:Y:S01]  /*5460*/  MUFU.EX2 R68, R68 ;  /* 0x0000004400447308 */ /* 0x000fe20000000800 */
[----:B--2---:R-:W-:-:S01]  /*5470*/  FADD.FTZ R4, R84, R5 ;  /* 0x0000000554047221 */ /* 0x004fc20000010000 */
[----:B0-----:R-:W-:-:S06]  /*5480*/  IMAD.MOV.U32 R86, RZ, RZ, R119 ;  /* 0x000000ffff567224 */ /* 0x001fcc00078e0077 */
[----:B------:R-:W0:Y:S01]  /*5490*/  MUFU.EX2 R71, R71 ;  /* 0x0000004700477308 */ /* 0x000e220000000800 */
[C---:B-1----:R-:W-:Y:S01]  /*54a0*/  F2FP.SATFINITE.E4M3.F32.PACK_AB_MERGE_C R84, R25.reuse, R84, RZ ;  /* 0x000000541954723e */ /* 0x042fe200048070ff */
[----:B------:R-:W-:-:S03]  /*54b0*/  FADD.FTZ R25, R25, R4 ;  /* 0x0000000419197221 */ /* 0x000fc60000010000 */
[----:B------:R-:W-:Y:S01]  /*54c0*/  F2FP.SATFINITE.E4M3.F32.PACK_AB_MERGE_C R217, R32, R37, R84 ;  /* 0x0000002520d9723e */ /* 0x000fe20004807054 */
[--C-:B------:R-:W-:Y:S02]  /*54d0*/  IMAD.MOV.U32 R84, RZ, RZ, R119.reuse ;  /* 0x000000ffff547224 */ /* 0x100fe400078e0077 */
        /* <DEDUP_REMOVED lines=82> */
[----:B------:R-:W-:-:S02]  /*5a00*/  UMOV UR51, UR43 ;  /* 0x0000002b00337c82 */ /* 0x000fc40008000000 */
[----:B------:R-:W-:Y:S01]  /*5a10*/  UMOV UR49, UR42 ;  /* 0x0000002a00317c82 */ /* 0x000fe20008000000 */
[----:B------:R-:W-:-:S08]  /*5a20*/  ULDC UR48, c[0x0][0x988] ;  /* 0x0002620000307ab9 */ /* 0x000fd00000000800 */
.L_x_3840:
[----:B------:R-:W-:Y:S01]  /*5a30*/  ISETP.NE.AND P2, PT, RZ, UR41, PT ;  /* 0x00000029ff007c0c */ /* 0x000fe2000bf45270 */
[----:B------:R-:W-:-:S04]  /*5a40*/  UISETP.NE.AND UP0, UPT, UR49, 0x1, UPT ;  /* 0x000000013100788c */ /* 0x000fc8000bf05270 */
[----:B------:R-:W-:-:S04]  /*5a50*/  USEL UR43, URZ, 0x1, UP0 ;  /* 0x000000013f2b7887 */ /* 0x000fc80008000000 */
[----:B------:R-:W-:-:S04]  /*5a60*/  ULOP3.LUT UR43, UR51, UR43, URZ, 0x3c, !UPT ;  /* 0x0000002b332b7292 */ /* 0x000fc8000f8e3c3f */
[----:B------:R-:W-:Y:S08]  /*5a70*/  @P2 BRA `(.L_x_3830) ;  /* 0x0000000000442947 */ /* 0x000ff00003800000 */
[----:B------:R-:W-:Y:S05]  /*5a80*/  @!P0 BRA `(.L_x_3831) ;  /* 0x0000000000048947 */ /* 0x000fea0003800000 */
[----:B------:R-:W-:Y:S01]  /*5a90*/  BPT.TRAP 0x1 ;  /* 0x000000040000795c */ /* 0x000fe20000300000 */
.L_x_3831:
[----:B------:R-:W0:Y:S01]  /*5aa0*/  S2UR UR10, SR_CgaCtaId ;  /* 0x00000000000a79c3 */ /* 0x000e220000008800 */
[----:B------:R-:W-:Y:S01]  /*5ab0*/  UIADD3 UR6, UR49, 0x1, URZ ;  /* 0x0000000131067890 */ /* 0x000fe2000fffe03f */
[----:B------:R-:W-:Y:S01]  /*5ac0*/  IMAD.U32 R7, RZ, RZ, UR43 ;  /* 0x0000002bff077e24 */ /* 0x000fe2000f8e00ff */
[----:B------:R-:W-:Y:S02]  /*5ad0*/  UMOV UR7, 0x400 ;  /* 0x0000040000077882 */ /* 0x000fe40000000000 */
[----:B------:R-:W-:Y:S02]  /*5ae0*/  UISETP.NE.AND UP0, UPT, UR6, 0x2, UPT ;  /* 0x000000020600788c */ /* 0x000fe4000bf05270 */
[----:B------:R-:W-:Y:S02]  /*5af0*/  SHF.L.U32 R7, R7, 0x1f, RZ ;  /* 0x0000001f07077819 */ /* 0x000fe400000006ff */
[----:B------:R-:W-:Y:S02]  /*5b00*/  USEL UR6, UR6, URZ, UP0 ;  /* 0x0000003f06067287 */ /* 0x000fe40008000000 */
[----:B0-----:R-:W-:-:S04]  /*5b10*/  ULEA UR7, UR10, UR7, 0x18 ;  /* 0x000000070a077291 */ /* 0x001fc8000f8ec03f */
[----:B------:R-:W-:-:S09]  /*5b20*/  ULEA UR6, UR6, UR7, 0x3 ;  /* 0x0000000706067291 */ /* 0x000fd2000f8e183f */
[----:B------:R0:W1:Y:S01]  /*5b30*/  SYNCS.PHASECHK.TRANS64.TRYWAIT P1, [UR6+0x33430], R7 ;  /* 0x03343007ff0075a7 */ /* 0x0000620008020146 */
[----:B------:R-:W-:Y:S05]  /*5b40*/  @!P0 BRA `(.L_x_3832) ;  /* 0x0000000000048947 */ /* 0x000fea0003800000 */
[----:B------:R-:W-:Y:S01]  /*5b50*/  BPT.TRAP 0x1 ;  /* 0x000000040000795c */ /* 0x000fe20000300000 */
.L_x_3832:
[----:B-1----:R-:W-:Y:S05]  /*5b60*/  @P1 BRA `(.L_x_3830) ;  /* 0x0000000000081947 */ /* 0x002fea0003800000 */
[----:B------:R-:W1:Y:S02]  /*5b70*/  SYNCS.PHASECHK.TRANS64.TRYWAIT P1, [UR6+0x33430], R7 ;  /* 0x03343007ff0075a7 */ /* 0x000e640008020146 */
[----:B-1----:R-:W-:Y:S05]  /*5b80*/  @!P1 BRA `(.L_x_3833) ;  /* 0x000000e800209947 */ /* 0x002fea0003800000 */
.L_x_3830:
        /* <DEDUP_REMOVED lines=189> */
.L_x_3835:
        /* <DEDUP_REMOVED lines=9> */
.L_x_3836:
[----:B-1----:R-:W-:Y:S05]  /*67f0*/  @P1 BRA `(.L_x_3834) ;  /* 0x0000000000081947 */ /* 0x002fea0003800000 */
[----:B------:R-:W1:Y:S02]  /*6800*/  SYNCS.PHASECHK.TRANS64.TRYWAIT P1, [UR6+0x33450], R7 ;  /* 0x03345007ff0075a7 */ /* 0x000e640008020146 */
[----:B-1----:R-:W-:Y:S05]  /*6810*/  @!P1 BRA `(.L_x_3837) ;  /* 0x000000dc00149947 */ /* 0x002fea0003800000 */
.L_x_3834:
[----:B------:R-:W2:Y:S01]  /*6820*/  S2UR UR11, SR_CgaCtaId ;  /* 0x00000000000b79c3 */ /* 0x000ea20000008800 */
[----:B------:R-:W-:Y:S01]  /*6830*/  UMOV UR6, 0x400 ;  /* 0x0000040000067882 */ /* 0x000fe20000000000 */
[----:B------:R-:W-:Y:S01]  /*6840*/  WARPGROUP.ARRIVE ;  /* 0x00000000000079c5 */ /* 0x000fe20000000000 */
[----:B------:R-:W-:Y:S01]  /*6850*/  UMOV UR7, 0xc0000010 ;  /* 0xc000001000077882 */ /* 0x000fe20000000000 */
[----:B01----:R-:W-:Y:S01]  /*6860*/  IADD3 R7, -R23, 0xb, RZ ;  /* 0x0000000b17077810 */ /* 0x003fe20007ffe1ff */
[----:B--2---:R-:W-:-:S04]  /*6870*/  ULEA UR14, UR11, UR6, 0x18 ;  /* 0x000000060b0e7291 */ /* 0x004fc8000f8ec03f */
[----:B------:R-:W-:-:S04]  /*6880*/  UIADD3 UR6, UR14, 0x200, URZ ;  /* 0x000002000e067890 */ /* 0x000fc8000fffe03f */
        /* <DEDUP_REMOVED lines=30> */
.L_x_3838:
        /* <DEDUP_REMOVED lines=505> */
.L_x_3839:
        /* <DEDUP_REMOVED lines=148> */
.L_x_3829:
[----:B------:R-:W-:Y:S06]  /*9340*/  BAR.ARV 0x8, 0x180 ;  /* 0x0206000000007b1d */ /* 0x000fec0000002000 */
[----:B------:R-:W-:Y:S05]  /*9350*/  @!P0 BRA `(.L_x_3841) ;  /* 0x0000000000048947 */ /* 0x000fea0003800000 */
[----:B------:R-:W-:Y:S01]  /*9360*/  BPT.TRAP 0x1 ;  /* 0x000000040000795c */ /* 0x000fe20000300000 */
.L_x_3841:
        /* <DEDUP_REMOVED lines=9> */
.L_x_3842:
[----:B-1----:R-:W-:Y:S05]  /*9400*/  @P1 BRA `(.L_x_3843) ;  /* 0x0000000000081947 */ /* 0x002fea0003800000 */
[----:B------:R-:W1:Y:S02]  /*9410*/  SYNCS.PHASECHK.TRANS64.TRYWAIT P1, [UR16+0x33450], R0 ;  /* 0x03345000ff0075a7 */ /* 0x000e640008020150 */
[----:B-1----:R-:W-:Y:S05]  /*9420*/  @!P1 BRA `(.L_x_3844) ;  /* 0x000000b000289947 */ /* 0x002fea0003800000 */
.L_x_3843:
[----:B------:R-:W-:Y:S01]  /*9430*/  UIADD3 UR4, UR4, 0x200, URZ ;  /* 0x0000020004047890 */ /* 0x000fe2000fffe03f */
[----:B------:R-:W-:Y:S01]  /*9440*/  WARPGROUP.ARRIVE ;  /* 0x00000000000079c5 */ /* 0x000fe20000000000 */
[----:B------:R-:W-:Y:S01]  /*9450*/  UMOV UR11, 0xc0000010 ;  /* 0xc0000010000b7882 */ /* 0x000fe20000000000 */
[----:B------:R-:W-:Y:S01]  /*9460*/  UMOV UR15, 0xc0000010 ;  /* 0xc0000010000f7882 */ /* 0x000fe20000000000 */
[----:B------:R-:W-:Y:S01]  /*9470*/  USHF.R.U32.HI UR4, URZ, 0x4, UR4 ;  /* 0x000000043f047899 */ /* 0x000fe20008011604 */
[----:B------:R-:W-:Y:S01]  /*9480*/  IMAD.MOV.U32 R5, RZ, RZ, 0x3f800000 ;  /* 0x3f800000ff057424 */ /* 0x000fe200078e00ff */
[----:B------:R-:W-:Y:S02]  /*9490*/  ULDC.64 UR8, c[0x0][0x9a0] ;  /* 0x0002680000087ab9 */ /* 0x000fe40000000a00 */
[----:B------:R-:W-:Y:S02]  /*94a0*/  ULOP3.LUT UR4, UR4, 0x3fff, URZ, 0xc0, !UPT ;  /* 0x00003fff04047892 */ /* 0x000fe4000f8ec03f */
[----:B------:R-:W-:-:S02]  /*94b0*/  UISETP.NE.U32.AND UP0, UPT, UR8, URZ, UPT ;  /* 0x0000003f0800728c */ /* 0x000fc4000bf05070 */
[----:B------:R-:W-:Y:S02]  /*94c0*/  ULOP3.LUT UR4, UR4, 0x10000, URZ, 0xfc, !UPT ;  /* 0x0001000004047892 */ /* 0x000fe4000f8efc3f */
[----:B------:R-:W-:Y:S02]  /*94d0*/  UISETP.NE.AND.EX UP0, UPT, UR9, URZ, UPT, UP0 ;  /* 0x0000003f0900728c */ /* 0x000fe4000bf05300 */
[----:B------:R-:W-:-:S04]  /*94e0*/  UIMAD UR10, UR42, 0x780, UR4 ;  /* 0x000007802a0a78a4 */ /* 0x000fc8000f8e0204 */
[----:B------:R-:W-:Y:S01]  /*94f0*/  UIADD3 UR4, UR10, 0x180, URZ ;  /* 0x000001800a047890 */ /* 0x000fe2000fffe03f */
[----:B------:R-:W-:-:S04]  /*9500*/  PLOP3.LUT P1, PT, PT, PT, UP0, 0x80, 0x0 ;  /* 0x000000000000781c */ /* 0x000fc80003f2f008 */
[----:B------:R-:W-:Y:S01]  /*9510*/  QGMMA.64x192x32.F32.E4M3.E4M3 R24, R200, gdesc[UR8], R24, gsb0 ;  /* 0x02e00008c8187df3 */ /* 0x000fe20008000818 */
[----:B------:R-:W-:Y:S01]  /*9520*/  @UP0 ULDC.64 UR12, c[0x0][0x9c8] ;  /* 0x00027200000c0ab9 */ /* 0x000fe20000000a00 */
[----:B------:R-:W-:Y:S01]  /*9530*/  UMOV UR14, UR4 ;  /* 0x00000004000e7c82 */ /* 0x000fe20008000000 */
[----:B------:R-:W-:Y:S02]  /*9540*/  UIADD3 UR4, UR10, 0x300, URZ ;  /* 0x000003000a047890 */ /* 0x000fe4000fffe03f */
[----:B------:R-:W-:Y:S02]  /*9550*/  @UP0 UIMAD UR7, UR38, UR12, URZ ;  /* 0x0000000c260702a4 */ /* 0x000fe4000f8e023f */
[----:B------:R-:W-:Y:S02]  /*9560*/  @UP0 USHF.R.S32.HI UR11, URZ, 0x1f, UR46 ;  /* 0x0000001f3f0b0899 */ /* 0x000fe4000801142e */
[----:B------:R-:W-:Y:S01]  /*9570*/  @UP0 UIMAD UR7, UR37, UR13, UR7 ;  /* 0x0000000d250702a4 */ /* 0x000fe2000f8e0207 */
[----:B------:R-:W-:-:S02]  /*9580*/  WARPGROUP.DEPBAR.LE gsb0, 0x0 ;  /* 0x00008000000079c5 */ /* 0x000fc40000010000 */
[----:B------:R-:W-:-:S08]  /*9590*/  WARPGROUP.ARRIVE ;  /* 0x00000000000079c5 */ /* 0x000fd00000000000 */
[----:B------:R-:W-:Y:S01]  /*95a0*/  QGMMA.64x192x32.F32.E4M3.E4M3 R24, R204, gdesc[UR12], R24, gsb0 ;  /* 0x02e0000ccc187df3 */ /* 0x000fe20008000818 */
[----:B------:R-:W-:Y:S01]  /*95b0*/  UMOV UR14, UR4 ;  /* 0x00000004000e7c82 */ /* 0x000fe20008000000 */
[----:B------:R-:W-:Y:S01]  /*95c0*/  UMOV UR15, 0xc0000010 ;  /* 0xc0000010000f7882 */ /* 0x000fe20000000000 */
[----:B------:R-:W-:-:S03]  /*95d0*/  @UP0 UIMAD.WIDE.U32 UR4, UR37, UR12, URZ ;  /* 0x0000000c250402a5 */ /* 0x000fc6000f8e003f */
[----:B------:R-:W-:Y:S01]  /*95e0*/  @UP0 ULDC.64 UR12, c[0x0][0x9d0] ;  /* 0x00027400000c0ab9 */ /* 0x000fe20000000a00 */
[----:B------:R-:W-:Y:S02]  /*95f0*/  @UP0 UIADD3 UR5, UR5, UR7, URZ ;  /* 0x0000000705050290 */ /* 0x000fe4000fffe03f */
[----:B------:R-:W-:Y:S02]  /*9600*/  @UP0 UIMAD UR7, UR11, UR12, URZ ;  /* 0x0000000c0b0702a4 */ /* 0x000fe4000f8e023f */
[----:B------:R-:W-:Y:S02]  /*9610*/  @UP0 UIMAD.WIDE.U32 UR4, UR46, UR12, UR4 ;  /* 0x0000000c2e0402a5 */ /* 0x000fe4000f8e0004 */
[----:B------:R-:W-:Y:S02]  /*9620*/  @UP0 UIMAD UR7, UR46, UR13, UR7 ;  /* 0x0000000d2e0702a4 */ /* 0x000fe4000f8e0207 */
[----:B------:R-:W-:Y:S02]  /*9630*/  @UP0 ULEA UR8, UP1, UR4, UR8, 0x2 ;  /* 0x0000000804080291 */ /* 0x000fe4000f82103f */
[----:B------:R-:W-:-:S04]  /*9640*/  @UP0 UIADD3 UR5, UR5, UR7, URZ ;  /* 0x0000000705050290 */ /* 0x000fc8000fffe03f */
[----:B------:R-:W-:Y:S01]  /*9650*/  @UP0 ULEA.HI.X UR9, UR4, UR9, UR5, 0x2, UP1 ;  /* 0x0000000904090291 */ /* 0x000fe200088f1405 */
[----:B------:R-:W-:-:S05]  /*9660*/  IMAD.U32 R8, RZ, RZ, UR8 ;  /* 0x00000008ff087e24 */ /* 0x000fca000f8e00ff */
[----:B------:R-:W-:-:S05]  /*9670*/  MOV R9, UR9 ;  /* 0x0000000900097c02 */ /* 0x000fca0008000f00 */
[----:B------:R2:W3:Y:S01]  /*9680*/  @P1 LDG.E R5, desc[UR52][R8.64] ;  /* 0x0000003408051981 */ /* 0x0004e2000c1e1900 */
[----:B------:R-:W-:Y:S01]  /*9690*/  UIADD3 UR4, UR10, 0x480, URZ ;  /* 0x000004800a047890 */ /* 0x000fe2000fffe03f */
[----:B------:R-:W-:Y:S02]  /*96a0*/  WARPGROUP.DEPBAR.LE gsb0, 0x0 ;  /* 0x00008000000079c5 */ /* 0x000fe40000010000 */
[----:B------:R-:W-:-:S06]  /*96b0*/  WARPGROUP.ARRIVE ;  /* 0x00000000000079c5 */ /* 0x000fcc0000000000 */
[----:B------:R-:W-:Y:S01]  /*96c0*/  QGMMA.64x192x32.F32.E4M3.E4M3 R24, R208, gdesc[UR12], R24, gsb0 ;  /* 0x02e0000cd0187df3 */ /* 0x000fe20008000818 */
[----:B------:R-:W-:Y:S01]  /*96d0*/  UMOV UR14, UR4 ;  /* 0x00000004000e7c82 */ /* 0x000fe20008000000 */
[----:B------:R-:W-:Y:S01]  /*96e0*/  UMOV UR15, 0xc0000010 ;  /* 0xc0000010000f7882 */ /* 0x000fe20000000000 */
[----:B------:R-:W-:Y:S01]  /*96f0*/  UIADD3 UR10, UR10, 0x600, URZ ;  /* 0x000006000a0a7890 */ /* 0x000fe2000fffe03f */
[----:B------:R-:W-:Y:S01]  /*9700*/  UMOV UR11, 0xc0000010 ;  /* 0xc0000010000b7882 */ /* 0x000fe20000000000 */
[----:B-1----:R-:W1:Y:S04]  /*9710*/  SHFL.BFLY PT, R3, R4, 0x2, 0x1f ;  /* 0x0c401f0004037f89 */ /* 0x002e6800000e0000 */
[----:B------:R-:W4:Y:S01]  /*9720*/  SHFL.BFLY PT, R7, R6, 0x2, 0x1f ;  /* 0x0c401f0006077f89 */ /* 0x000f2200000e0000 */
[----:B------:R-:W-:-:S02]  /*9730*/  WARPGROUP.DEPBAR.LE gsb0, 0x0 ;  /* 0x00008000000079c5 */ /* 0x000fc40000010000 */
[----:B------:R-:W-:-:S08]  /*9740*/  WARPGROUP.ARRIVE ;  /* 0x00000000000079c5 */ /* 0x000fd00000000000 */
[----:B------:R-:W-:Y:S01]  /*9750*/  QGMMA.64x192x32.F32.E4M3.E4M3 R24, R212, gdesc[UR12], R24, gsb0 ;  /* 0x02e0000cd4187df3 */ /* 0x000fe20008000818 */
        /* <DEDUP_REMOVED lines=15> */
[----:B------:R-:W0:Y:S08]  /*9850*/  @P2 MUFU.LG2 R6, R12 ;  /* 0x0000000c00062308 */ /* 0x000e300000000c00 */
[----:B------:R-:W1:Y:S08]  /*9860*/  @P3 MUFU.LG2 R9, R13 ;  /* 0x0000000d00093308 */ /* 0x000e700000000c00 */
[----:B------:R-:W2:Y:S01]  /*9870*/  @P1 MUFU.RCP R8, R11 ;  /* 0x0000000b00081308 */ /* 0x000ea20000001000 */
[----:B------:R-:W-:Y:S01]  /*9880*/  IMAD.U32 R7, RZ, RZ, UR6 ;  /* 0x00000006ff077e24 */ /* 0x000fe2000f8e00ff */
[----:B------:R-:W-:-:S02]  /*9890*/  WARPGROUP.DEPBAR.LE gsb0, 0x0 ;  /* 0x00008000000079c5 */ /* 0x000fc40000010000 */
[----:B------:R-:W-:-:S06]  /*98a0*/  WARPGROUP.ARRIVE ;  /* 0x00000000000079c5 */ /* 0x000fcc0000000000 */
[----:B------:R-:W-:Y:S01]  /*98b0*/  QGMMA.64x192x32.F32.E4M3.E4M3 R24, R216, gdesc[UR8], R24, gsb0 ;  /* 0x02e00008d8187df3 */ /* 0x000fe20008000818 */
[----:B------:R-:W-:Y:S02]  /*98c0*/  IMAD.U32 R14, RZ, RZ, UR6 ;  /* 0x00000006ff0e7e24 */ /* 0x000fe4000f8e00ff */
[----:B------:R-:W-:Y:S01]  /*98d0*/  @P2 FMUL.FTZ R7, R7, 0.69314718246459960938 ;  /* 0x3f31721807072820 */ /* 0x000fe20000410000 */
[----:B0-----:R-:W-:Y:S01]  /*98e0*/  @P2 FMUL.FTZ R6, R6, 0.69314718246459960938 ;  /* 0x3f31721806062820 */ /* 0x001fe20000410000 */
[----:B-1----:R-:W-:Y:S01]  /*98f0*/  @P3 FMUL.FTZ R9, R9, 0.69314718246459960938 ;  /* 0x3f31721809093820 */ /* 0x002fe20000410000 */
[----:B------:R-:W-:Y:S01]  /*9900*/  @P3 FMUL.FTZ R10, R14, 0.69314718246459960938 ;  /* 0x3f3172180e0a3820 */ /* 0x000fe20000410000 */
[----:B------:R-:W-:Y:S02]  /*9910*/  IMAD.MOV.U32 R0, RZ, RZ, -0x800000 ;  /* 0xff800000ff007424 */ /* 0x000fe400078e00ff */
[----:B------:R-:W-:-:S01]  /*9920*/  @P2 FFMA.FTZ R0, R7, R120, R6 ;  /* 0x0000007807002223 */ /* 0x000fc20000010006 */
[----:B------:R-:W-:-:S02]  /*9930*/  IMAD.MOV.U32 R3, RZ, RZ, -0x800000 ;  /* 0xff800000ff037424 */ /* 0x000fc400078e00ff */
[----:B------:R-:W-:-:S01]  /*9940*/  @P3 FFMA.FTZ R3, R10, R122, R9 ;  /* 0x0000007a0a033223 */ /* 0x000fc20000010009 */
[-C--:B---3--:R-:W-:Y:S01]  /*9950*/  FMUL.FTZ R4, R4, R5.reuse ;  /* 0x0000000504047220 */ /* 0x088fe20000410000 */
[----:B--2---:R-:W-:Y:S01]  /*9960*/  FMUL.FTZ R6, R8, R5 ;  /* 0x0000000508067220 */ /* 0x004fe20000410000 */
[----:B------:R-:W-:Y:S02]  /*9970*/  WARPGROUP.DEPBAR.LE gsb0, 0x0 ;  /* 0x00008000000079c5 */ /* 0x000fe40000010000 */
[----:B------:R-:W-:Y:S05]  /*9980*/  @!P0 BRA `(.L_x_3845) ;  /* 0x0000000000048947 */ /* 0x000fea0003800000 */
[----:B------:R-:W-:Y:S01]  /*9990*/  BPT.TRAP 0x1 ;  /* 0x000000040000795c */ /* 0x000fe20000300000 */
.L_x_3845:
[----:B------:R-:W-:Y:S01]  /*99a0*/  UIADD3 UR4, UR16, 0x33460, URZ ;  /* 0x0003346010047890 */ /* 0x000fe2000fffe03f */
[-C--:B------:R-:W-:Y:S01]  /*99b0*/  FMUL.FTZ R140, R25, R4.reuse ;  /* 0x00000004198c7220 */ /* 0x080fe20000410000 */
[----:B------:R-:W-:Y:S01]  /*99c0*/  UIADD3 UR42, UR42, 0x1, URZ ;  /* 0x000000012a2a7890 */ /* 0x000fe2000fffe03f */
[-C--:B------:R-:W-:Y:S01]  /*99d0*/  FMUL.FTZ R141, R28, R4.reuse ;  /* 0x000000041c8d7220 */ /* 0x080fe20000410000 */
[----:B------:R-:W-:Y:S01]  /*99e0*/  UPRMT UR4, UR17, 0x654, UR4 ;  /* 0x0000065411047896 */ /* 0x000fe20008000004 */
[-C--:B------:R-:W-:Y:S01]  /*99f0*/  FMUL.FTZ R139, R29, R4.reuse ;  /* 0x000000041d8b7220 */ /* 0x080fe20000410000 */
[----:B------:R-:W-:Y:S01]  /*9a00*/  UISETP.NE.AND UP0, UPT, UR42, 0x2, UPT ;  /* 0x000000022a00788c */ /* 0x000fe2000bf05270 */
        /* <DEDUP_REMOVED lines=36> */
[----:B------:R-:W-:Y:S01]  /*9c50*/  SYNCS.ARRIVE.TRANS64.RED.A1T0 RZ, [UR4], RZ ;  /* 0x000000ffffff79a7 */ /* 0x000fe20008100404 */
        /* <DEDUP_REMOVED lines=22> */
[----:B------:R-:W-:Y:S01]  /*9dc0*/  USEL UR4, URZ, 0x1, UP0 ;  /* 0x000000013f047887 */ /* 0x000fe20008000000 */
        /* <DEDUP_REMOVED lines=30> */
[----:B------:R-:W-:Y:S01]  /*9fb0*/  PLOP3.LUT P0, PT, PT, PT, PT, 0x8, 0x0 ;  /* 0x000000000000781c */ /* 0x000fe20003f0e170 */
[-C--:B------:R-:W-:Y:S01]  /*9fc0*/  FMUL.FTZ R13, R111, R6.reuse ;  /* 0x000000066f0d7220 */ /* 0x080fe20000410000 */
[-C--:B------:R-:W-:Y:S01]  /*9fd0*/  FMUL.FTZ R14, R114, R6.reuse ;  /* 0x00000006720e7220 */ /* 0x080fe20000410000 */
[-C--:B------:R-:W-:Y:S01]  /*9fe0*/  FMUL.FTZ R10, R115, R6.reuse ;  /* 0x00000006730a7220 */ /* 0x080fe20000410000 */
[-C--:B------:R-:W-:Y:S01]  /*9ff0*/  FMUL.FTZ R9, R118, R6.reuse ;  /* 0x0000000676097220 */ /* 0x080fe20000410000 */
[----:B------:R-:W-:Y:S01]  /*a000*/  FMUL.FTZ R119, R119, R6 ;  /* 0x0000000677777220 */ /* 0x000fe20000410000 */
[----:B------:R-:W-:-:S02]  /*a010*/  UIADD3 UR44, UR44, 0x1, URZ ;  /* 0x000000012c2c7890 */ /* 0x000fc4000fffe03f */
[----:B------:R-:W-:Y:S02]  /*a020*/  USEL UR42, UR42, URZ, UP0 ;  /* 0x0000003f2a2a7287 */ /* 0x000fe40008000000 */
[----:B------:R-:W-:-:S12]  /*a030*/  ULOP3.LUT UR43, UR43, UR4, URZ, 0x3c, !UPT ;  /* 0x000000042b2b7292 */ /* 0x000fd8000f8e3c3f */
.L_x_3821:
        /* <DEDUP_REMOVED lines=17> */
[----:B------:R-:W-:-:S03]  /*a150*/  ULDC.64 UR6, c[0x0][0xc00] ;  /* 0x0003000000067ab9 */ /* 0x000fc60000000a00 */
[----:B------:R0:W2:Y:S01]  /*a160*/  LDG.E.CONSTANT R6, desc[UR52][R6.64] ;  /* 0x0000003406067981 */ /* 0x0000a2000c1e9900 */
[----:B------:R-:W-:Y:S01]  /*a170*/  F2FP.BF16.F32.PACK_AB R73, R73, R76 ;  /* 0x0000004c4949723e */ /* 0x000fe200000010ff */
[----:B------:R-:W-:Y:S01]  /*a180*/  UISETP.NE.U32.AND UP0, UPT, UR6, URZ, UPT ;  /* 0x0000003f0600728c */ /* 0x000fe2000bf05070 */
[----:B------:R-:W-:Y:S01]  /*a190*/  F2FP.BF16.F32.PACK_AB R72, R69, R72 ;  /* 0x000000484548723e */ /* 0x000fe200000010ff */
[----:B------:R-:W1:Y:S01]  /*a1a0*/  S2R R13, SR_SWINHI ;  /* 0x00000000000d7919 */ /* 0x000e620000002f00 */
[----:B------:R-:W-:Y:S01]  /*a1b0*/  F2FP.BF16.F32.PACK_AB R63, R63, R68 ;  /* 0x000000443f3f723e */ /* 0x000fe200000010ff */
[----:B------:R-:W-:Y:S01]  /*a1c0*/  UISETP.NE.AND.EX UP0, UPT, UR7, URZ, UPT, UP0 ;  /* 0x0000003f0700728c */ /* 0x000fe2000bf05300 */
[----:B------:R-:W-:Y:S02]  /*a1d0*/  F2FP.BF16.F32.PACK_AB R62, R59, R62 ;  /* 0x0000003e3b3e723e */ /* 0x000fe400000010ff */
[----:B------:R-:W-:Y:S01]  /*a1e0*/  F2FP.BF16.F32.PACK_AB R25, R25, R28 ;  /* 0x0000001c1919723e */ /* 0x000fe200000010ff */
[----:B------:R-:W-:Y:S01]  /*a1f0*/  ULDC.64 UR6, c[0x0][0xc00] ;  /* 0x0003000000067ab9 */ /* 0x000fe20000000a00 */
[----:B0-----:R-:W-:Y:S01]  /*a200*/  LOP3.LUT P0, R7, R70, 0x3, RZ, 0xc0, !PT ;  /* 0x0000000346077812 */ /* 0x001fe2000780c0ff */
[----:B------:R-:W-:Y:S01]  /*a210*/  UIMAD.WIDE UR6, UR37, 0x4, UR6 ;  /* 0x00000004250678a5 */ /* 0x000fe2000f8e0206 */
[----:B------:R-:W-:-:S02]  /*a220*/  F2FP.BF16.F32.PACK_AB R8, R15, R8 ;  /* 0x000000080f08723e */ /* 0x000fc400000010ff */
[----:B------:R-:W-:Y:S02]  /*a230*/  ISETP.EQ.OR P0, PT, R7, 0x3, !P0 ;  /* 0x000000030700780c */ /* 0x000fe40004702670 */
[----:B------:R-:W-:Y:S02]  /*a240*/  F2FP.BF16.F32.PACK_AB R55, R55, R58 ;  /* 0x0000003a3737723e */ /* 0x000fe400000010ff */
[----:B------:R-:W-:Y:S02]  /*a250*/  F2FP.BF16.F32.PACK_AB R54, R51, R54 ;  /* 0x000000363336723e */ /* 0x000fe400000010ff */
[----:B------:R-:W-:Y:S02]  /*a260*/  SEL R79, R73, R72, P0 ;  /* 0x00000048494f7207 */ /* 0x000fe40000000000 */
[----:B------:R-:W-:Y:S02]  /*a270*/  SEL R72, R72, R73, P0 ;  /* 0x0000004948487207 */ /* 0x000fe40000000000 */
[----:B------:R-:W-:-:S02]  /*a280*/  F2FP.BF16.F32.PACK_AB R120, R61, R120 ;  /* 0x000000783d78723e */ /* 0x000fc400000010ff */
[----:B------:R-:W-:Y:S02]  /*a290*/  F2FP.BF16.F32.PACK_AB R47, R47, R50 ;  /* 0x000000322f2f723e */ /* 0x000fe400000010ff */
[----:B------:R-:W-:Y:S02]  /*a2a0*/  F2FP.BF16.F32.PACK_AB R46, R43, R46 ;  /* 0x0000002e2b2e723e */ /* 0x000fe400000010ff */
[----:B------:R-:W-:Y:S02]  /*a2b0*/  F2FP.BF16.F32.PACK_AB R41, R41, R44 ;  /* 0x0000002c2929723e */ /* 0x000fe400000010ff */
[----:B------:R-:W-:Y:S02]  /*a2c0*/  SEL R73, R63, R62, P0 ;  /* 0x0000003e3f497207 */ /* 0x000fe40000000000 */
[----:B------:R-:W-:Y:S02]  /*a2d0*/  F2FP.BF16.F32.PACK_AB R14, R9, R14 ;  /* 0x0000000e090e723e */ /* 0x000fe400000010ff */
[----:B------:R-:W-:-:S02]  /*a2e0*/  SEL R61, R25, R8, P0 ;  /* 0x00000008193d7207 */ /* 0x000fc40000000000 */
[----:B------:R-:W-:Y:S02]  /*a2f0*/  SEL R44, R8, R25, P0 ;  /* 0x00000019082c7207 */ /* 0x000fe40000000000 */
[----:B------:R-:W-:Y:S02]  /*a300*/  SEL R62, R62, R63, P0 ;  /* 0x0000003f3e3e7207 */ /* 0x000fe40000000000 */
[----:B------:R-:W-:Y:S02]  /*a310*/  F2FP.BF16.F32.PACK_AB R39, R39, R42 ;  /* 0x0000002a2727723e */ /* 0x000fe400000010ff */
[----:B------:R-:W-:Y:S02]  /*a320*/  F2FP.BF16.F32.PACK_AB R38, R35, R38 ;  /* 0x000000262326723e */ /* 0x000fe400000010ff */
[----:B------:R-:W-:Y:S02]  /*a330*/  SEL R63, R55, R54, P0 ;  /* 0x00000036373f7207 */ /* 0x000fe40000000000 */
[----:B------:R-:W-:-:S02]  /*a340*/  MOV R8, R4 ;  /* 0x0000000400087202 */ /* 0x000fc40000000f00 */
[----:B-1----:R-:W-:Y:S02]  /*a350*/  MOV R9, R13 ;  /* 0x0000000d00097202 */ /* 0x002fe40000000f00 */
[----:B------:R-:W-:Y:S02]  /*a360*/  SEL R54, R54, R55, P0 ;  /* 0x0000003736367207 */ /* 0x000fe40000000000 */
[----:B------:R-:W-:Y:S02]  /*a370*/  SEL R55, R47, R46, P0 ;  /* 0x0000002e2f377207 */ /* 0x000fe40000000000 */
[----:B------:R-:W-:Y:S02]  /*a380*/  F2FP.BF16.F32.PACK_AB R49, R49, R52 ;  /* 0x000000343131723e */ /* 0x000fe400000010ff */
[----:B------:R-:W-:Y:S02]  /*a390*/  SEL R46, R46, R47, P0 ;  /* 0x0000002f2e2e7207 */ /* 0x000fe40000000000 */
[----:B------:R-:W-:-:S02]  /*a3a0*/  F2FP.BF16.F32.PACK_AB R89, R89, R92 ;  /* 0x0000005c5959723e */ /* 0x000fc400000010ff */
[----:B------:R-:W-:Y:S02]  /*a3b0*/  F2FP.BF16.F32.PACK_AB R88, R85, R88 ;  /* 0x000000585558723e */ /* 0x000fe400000010ff */
[----:B------:R-:W-:Y:S02]  /*a3c0*/  SEL R47, R39, R38, P0 ;  /* 0x00000026272f7207 */ /* 0x000fe40000000000 */
[----:B------:R-:W-:Y:S01]  /*a3d0*/  SEL R52, R38, R39, P0 ;  /* 0x0000002726347207 */ /* 0x000fe20000000000 */
[----:B------:R-:W-:Y:S01]  /*a3e0*/  IMAD.WIDE R38, R224, 0x2, R8 ;  /* 0x00000002e0267825 */ /* 0x000fe200078e0208 */
[----:B------:R-:W-:Y:S02]  /*a3f0*/  SEL R75, R89, R88, P0 ;  /* 0x00000058594b7207 */ /* 0x000fe40000000000 */
[----:B------:R-:W-:Y:S02]  /*a400*/  F2FP.BF16.F32.PACK_AB R11, R11, R20 ;  /* 0x000000140b0b723e */ /* 0x000fe400000010ff */
[----:B------:R-:W-:-:S02]  /*a410*/  F2FP.BF16.F32.PACK_AB R12, R12, R5 ;  /* 0x000000050c0c723e */ /* 0x000fc400000010ff */
[----:B------:R-:W-:Y:S02]  /*a420*/  SEL R88, R88, R89, P0 ;  /* 0x0000005958587207 */ /* 0x000fe40000000000 */
[----:B------:R-:W-:Y:S02]  /*a430*/  IADD3 R89, P5, R38, 0x40, RZ ;  /* 0x0000004026597810 */ /* 0x000fe40007fbe0ff */
[----:B------:R-:W-:Y:S02]  /*a440*/  SEL R65, R11, R12, P0 ;  /* 0x0000000c0b417207 */ /* 0x000fe40000000000 */
[----:B------:R-:W-:Y:S01]  /*a450*/  SEL R50, R12, R11, P0 ;  /* 0x0000000b0c327207 */ /* 0x000fe20000000000 */
[----:B------:R-:W-:Y:S01]  /*a460*/  IMAD.X R35, RZ, RZ, R39, P5 ;  /* 0x000000ffff237224 */ /* 0x000fe200028e0627 */
[----:B------:R-:W-:Y:S02]  /*a470*/  LOP3.LUT R12, R89, 0x380, RZ, 0xc0, !PT ;  /* 0x00000380590c7812 */ /* 0x000fe400078ec0ff */
[----:B------:R-:W-:-:S02]  /*a480*/  F2FP.BF16.F32.PACK_AB R57, R57, R60 ;  /* 0x0000003c3939723e */ /* 0x000fc400000010ff */
[----:B------:R-:W-:Y:S02]  /*a490*/  F2FP.BF16.F32.PACK_AB R56, R53, R56 ;  /* 0x000000383538723e */ /* 0x000fe400000010ff */
[----:B------:R-:W-:Y:S02]  /*a4a0*/  F2FP.BF16.F32.PACK_AB R119, R119, R10 ;  /* 0x0000000a7777723e */ /* 0x000fe400000010ff */
[C---:B------:R-:W-:Y:S02]  /*a4b0*/  IADD3 R87, P4, R38.reuse, 0x20, RZ ;  /* 0x0000002026577810 */ /* 0x040fe40007f9e0ff */
[----:B------:R-:W-:Y:S02]  /*a4c0*/  F2FP.BF16.F32.PACK_AB R48, R45, R48 ;  /* 0x000000302d30723e */ /* 0x000fe400000010ff */
[----:B------:R-:W-:Y:S02]  /*a4d0*/  IADD3 R91, P6, R38, 0x60, RZ ;  /* 0x00000060265b7810 */ /* 0x000fe40007fde0ff */
[----:B------:R-:W-:-:S02]  /*a4e0*/  SHF.R.U64 R12, R12, 0x3, RZ ;  /* 0x000000030c0c7819 */ /* 0x000fc400000012ff */
[----:B------:R-:W-:Y:S02]  /*a4f0*/  IADD3 R95, P2, R38, 0x4020, RZ ;  /* 0x00004020265f7810 */ /* 0x000fe40007f5e0ff */
[----:B------:R-:W-:Y:S01]  /*a500*/  F2FP.BF16.F32.PACK_AB R40, R37, R40 ;  /* 0x000000282528723e */ /* 0x000fe200000010ff */
[----:B------:R-:W-:Y:S01]  /*a510*/  IMAD.X R37, RZ, RZ, R39, P4 ;  /* 0x000000ffff257224 */ /* 0x000fe200020e0627 */
[----:B------:R-:W-:Y:S02]  /*a520*/  SEL R59, R57, R56, P0 ;  /* 0x00000038393b7207 */ /* 0x000fe40000000000 */
[----:B------:R-:W-:Y:S02]  /*a530*/  F2FP.BF16.F32.PACK_AB R97, R97, R100 ;  /* 0x000000646161723e */ /* 0x000fe400000010ff */
[----:B------:R-:W-:Y:S02]  /*a540*/  F2FP.BF16.F32.PACK_AB R96, R93, R96 ;  /* 0x000000605d60723e */ /* 0x000fe400000010ff */
[----:B------:R-:W-:-:S02]  /*a550*/  F2FP.BF16.F32.PACK_AB R31, R31, R34 ;  /* 0x000000221f1f723e */ /* 0x000fc400000010ff */
[----:B------:R-:W-:Y:S02]  /*a560*/  SEL R56, R56, R57, P0 ;  /* 0x0000003938387207 */ /* 0x000fe40000000000 */
[----:B------:R-:W-:Y:S02]  /*a570*/  SEL R85, R14, R119, P0 ;  /* 0x000000770e557207 */ /* 0x000fe40000000000 */
[----:B------:R-:W-:Y:S02]  /*a580*/  SEL R68, R119, R14, P0 ;  /* 0x0000000e77447207 */ /* 0x000fe40000000000 */
[----:B------:R-:W-:Y:S02]  /*a590*/  LOP3.LUT R10, R87, 0x380, RZ, 0xc0, !PT ;  /* 0x00000380570a7812 */ /* 0x000fe400078ec0ff */
[----:B------:R-:W-:Y:S02]  /*a5a0*/  F2FP.BF16.F32.PACK_AB R33, R33, R36 ;  /* 0x000000242121723e */ /* 0x000fe400000010ff */
[----:B------:R-:W-:-:S02]  /*a5b0*/  F2FP.BF16.F32.PACK_AB R32, R29, R32 ;  /* 0x000000201d20723e */ /* 0x000fc400000010ff */
[----:B------:R-:W-:Y:S02]  /*a5c0*/  SEL R57, R49, R48, P0 ;  /* 0x0000003031397207 */ /* 0x000fe40000000000 */
[----:B------:R-:W-:Y:S02]  /*a5d0*/  LOP3.LUT R14, R91, 0x380, RZ, 0xc0, !PT ;  /* 0x000003805b0e7812 */ /* 0x000fe400078ec0ff */
[----:B------:R-:W-:Y:S02]  /*a5e0*/  LOP3.LUT R34, R12, R89, RZ, 0x3c, !PT ;  /* 0x000000590c227212 */ /* 0x000fe400078e3cff */
[----:B------:R-:W-:Y:S02]  /*a5f0*/  SEL R48, R48, R49, P0 ;  /* 0x0000003130307207 */ /* 0x000fe40000000000 */
[----:B------:R-:W-:Y:S02]  /*a600*/  LOP3.LUT R12, R95, 0x380, RZ, 0xc0, !PT ;  /* 0x000003805f0c7812 */ /* 0x000fe400078ec0ff */
        /* <DEDUP_REMOVED lines=8> */
[----:B------:R-:W-:Y:S02]  /*a690*/  IADD3 R93, P1, R38, 0x4000, RZ ;  /* 0x00004000265d7810 */ /* 0x000fe40007f3e0ff */
[----:B------:R-:W-:Y:S02]  /*a6a0*/  SHF.R.U64 R14, R14, 0x3, RZ ;  /* 0x000000030e0e7819 */ /* 0x000fe400000012ff */
[----:B------:R-:W-:Y:S02]  /*a6b0*/  IADD3 R97, P3, R38, 0x4040, RZ ;  /* 0x0000404026617810 */ /* 0x000fe40007f7e0ff */
[----:B------:R-:W-:Y:S02]  /*a6c0*/  SHF.R.U64 R12, R12, 0x3, RZ ;  /* 0x000000030c0c7819 */ /* 0x000fe400000012ff */
[----:B------:R-:W-:Y:S01]  /*a6d0*/  F2FP.BF16.F32.PACK_AB R81, R81, R84 ;  /* 0x000000545151723e */ /* 0x000fe200000010ff */
[----:B------:R-:W-:Y:S01]  /*a6e0*/  IMAD.X R29, RZ, RZ, R39, P3 ;  /* 0x000000ffff1d7224 */ /* 0x000fe200018e0627 */
[----:B------:R-:W-:-:S02]  /*a6f0*/  F2FP.BF16.F32.PACK_AB R80, R77, R80 ;  /* 0x000000504d50723e */ /* 0x000fc400000010ff */
[----:B------:R-:W-:Y:S02]  /*a700*/  IADD3 R103, P6, R38, 0x8020, RZ ;  /* 0x0000802026677810 */ /* 0x000fe40007fde0ff */
[----:B------:R-:W-:Y:S02]  /*a710*/  LOP3.LUT R36, R10, R87, RZ, 0x3c, !PT ;  /* 0x000000570a247212 */ /* 0x000fe400078e3cff */
[----:B------:R-:W-:Y:S01]  /*a720*/  F2FP.BF16.F32.PACK_AB R105, R105, R108 ;  /* 0x0000006c6969723e */ /* 0x000fe200000010ff */
[--C-:B------:R-:W-:Y:S01]  /*a730*/  IMAD.X R15, RZ, RZ, R39.reuse, P6 ;  /* 0x000000ffff0f7224 */ /* 0x100fe200030e0627 */
[----:B------:R-:W-:Y:S02]  /*a740*/  F2FP.BF16.F32.PACK_AB R104, R101, R104 ;  /* 0x000000686568723e */ /* 0x000fe400000010ff */
[----:B------:R-:W-:Y:S01]  /*a750*/  F2FP.BF16.F32.PACK_AB R30, R27, R30 ;  /* 0x0000001e1b1e723e */ /* 0x000fe200000010ff */
[----:B------:R-:W-:Y:S01]  /*a760*/  IMAD.X R27, RZ, RZ, R39, P2 ;  /* 0x000000ffff1b7224 */ /* 0x000fe200010e0627 */
[----:B------:R-:W-:-:S02]  /*a770*/  F2FP.BF16.F32.PACK_AB R21, R21, R26 ;  /* 0x0000001a1515723e */ /* 0x000fc400000010ff */
[----:B------:R-:W-:Y:S02]  /*a780*/  LOP3.LUT R32, R14, R91, RZ, 0x3c, !PT ;  /* 0x0000005b0e207212 */ /* 0x000fe400078e3cff */
[----:B------:R-:W-:Y:S02]  /*a790*/  LOP3.LUT R10, R93, 0x380, RZ, 0xc0, !PT ;  /* 0x000003805d0a7812 */ /* 0x000fe400078ec0ff */
[----:B------:R-:W-:Y:S02]  /*a7a0*/  LOP3.LUT R14, R97, 0x380, RZ, 0xc0, !PT ;  /* 0x00000380610e7812 */ /* 0x000fe400078ec0ff */
[----:B------:R-:W-:Y:S02]  /*a7b0*/  LOP3.LUT R26, R12, R95, RZ, 0x3c, !PT ;  /* 0x0000005f0c1a7212 */ /* 0x000fe400078e3cff */
[----:B------:R-:W-:Y:S02]  /*a7c0*/  SEL R77, R81, R80, P0 ;  /* 0x00000050514d7207 */ /* 0x000fe40000000000 */
[----:B------:R-:W-:-:S02]  /*a7d0*/  LOP3.LUT R12, R103, 0x380, RZ, 0xc0, !PT ;  /* 0x00000380670c7812 */ /* 0x000fc400078ec0ff */
[----:B------:R-:W-:Y:S02]  /*a7e0*/  SEL R80, R80, R81, P0 ;  /* 0x0000005150507207 */ /* 0x000fe40000000000 */
[----:B------:R-:W-:Y:S02]  /*a7f0*/  SEL R69, R105, R104, P0 ;  /* 0x0000006869457207 */ /* 0x000fe40000000000 */
[----:B------:R-:W-:Y:S02]  /*a800*/  SEL R81, R31, R30, P0 ;  /* 0x0000001e1f517207 */ /* 0x000fe40000000000 */
[----:B------:R-:W-:Y:S01]  /*a810*/  SEL R58, R30, R31, P0 ;  /* 0x0000001f1e3a7207 */ /* 0x000fe20000000000 */
[----:B------:R-:W-:Y:S01]  /*a820*/  IMAD.X R31, RZ, RZ, R39, P1 ;  /* 0x000000ffff1f7224 */ /* 0x000fe200008e0627 */
[----:B------:R-:W-:Y:S02]  /*a830*/  IADD3 R99, P4, R38, 0x4060, RZ ;  /* 0x0000406026637810 */ /* 0x000fe40007f9e0ff */
[----:B------:R-:W-:-:S02]  /*a840*/  SHF.R.U64 R10, R10, 0x3, RZ ;  /* 0x000000030a0a7819 */ /* 0x000fc400000012ff */
[----:B------:R-:W-:Y:S01]  /*a850*/  SEL R104, R104, R105, P0 ;  /* 0x0000006968687207 */ /* 0x000fe20000000000 */
[--C-:B------:R-:W-:Y:S01]  /*a860*/  IMAD.X R25, RZ, RZ, R39.reuse, P4 ;  /* 0x000000ffff197224 */ /* 0x100fe200020e0627 */
[----:B------:R-:W-:Y:S02]  /*a870*/  IADD3 R101, P5, R38, 0x8000, RZ ;  /* 0x0000800026657810 */ /* 0x000fe40007fbe0ff */
[----:B------:R-:W-:Y:S02]  /*a880*/  SHF.R.U64 R14, R14, 0x3, RZ ;  /* 0x000000030e0e7819 */ /* 0x000fe400000012ff */
[----:B------:R-:W-:Y:S02]  /*a890*/  IADD3 R105, P1, R38, 0x8040, RZ ;  /* 0x0000804026697810 */ /* 0x000fe40007f3e0ff */
[----:B------:R-:W-:Y:S02]  /*a8a0*/  SHF.R.U64 R12, R12, 0x3, RZ ;  /* 0x000000030c0c7819 */ /* 0x000fe400000012ff */
[----:B------:R-:W-:Y:S01]  /*a8b0*/  F2FP.BF16.F32.PACK_AB R141, R141, R142 ;  /* 0x0000008e8d8d723e */ /* 0x000fe200000010ff */
[----:B------:R-:W-:Y:S01]  /*a8c0*/  IMAD.X R11, RZ, RZ, R39, P1 ;  /* 0x000000ffff0b7224 */ /* 0x000fe200008e0627 */
[----:B------:R-:W-:-:S02]  /*a8d0*/  F2FP.BF16.F32.PACK_AB R140, R139, R140 ;  /* 0x0000008c8b8c723e */ /* 0x000fc400000010ff */
[----:B------:R-:W-:Y:S02]  /*a8e0*/  LOP3.LUT R20, R99, 0x380, RZ, 0xc0, !PT ;  /* 0x0000038063147812 */ /* 0x000fe400078ec0ff */
[----:B------:R-:W-:Y:S02]  /*a8f0*/  LOP3.LUT R30, R10, R93, RZ, 0x3c, !PT ;  /* 0x0000005d0a1e7212 */ /* 0x000fe400078e3cff */
[----:B------:R-:W-:Y:S02]  /*a900*/  LOP3.LUT R28, R14, R97, RZ, 0x3c, !PT ;  /* 0x000000610e1c7212 */ /* 0x000fe400078e3cff */
[----:B------:R-:W-:Y:S02]  /*a910*/  LOP3.LUT R10, R101, 0x380, RZ, 0xc0, !PT ;  /* 0x00000380650a7812 */ /* 0x000fe400078ec0ff */
[----:B------:R-:W-:Y:S02]  /*a920*/  LOP3.LUT R60, R105, 0x380, RZ, 0xc0, !PT ;  /* 0x00000380693c7812 */ /* 0x000fe400078ec0ff */
[----:B------:R-:W-:-:S02]  /*a930*/  LOP3.LUT R14, R12, R103, RZ, 0x3c, !PT ;  /* 0x000000670c0e7212 */ /* 0x000fc400078e3cff */
[----:B------:R-:W-:Y:S02]  /*a940*/  SEL R5, R141, R140, P0 ;  /* 0x0000008c8d057207 */ /* 0x000fe40000000000 */
[----:B------:R-:W-:Y:S02]  /*a950*/  F2FP.BF16.F32.PACK_AB R137, R137, R138 ;  /* 0x0000008a8989723e */ /* 0x000fe400000010ff */
[----:B------:R-:W-:Y:S02]  /*a960*/  F2FP.BF16.F32.PACK_AB R136, R135, R136 ;  /* 0x000000888788723e */ /* 0x000fe400000010ff */
[----:B------:R-:W-:Y:S02]  /*a970*/  SHF.R.U64 R20, R20, 0x3, RZ ;  /* 0x0000000314147819 */ /* 0x000fe400000012ff */
[----:B------:R-:W-:Y:S02]  /*a980*/  SHF.R.U64 R10, R10, 0x3, RZ ;  /* 0x000000030a0a7819 */ /* 0x000fe400000012ff */
[----:B------:R-:W-:-:S02]  /*a990*/  F2FP.BF16.F32.PACK_AB R133, R133, R134 ;  /* 0x000000868585723e */ /* 0x000fc400000010ff */
[----:B------:R-:W-:Y:S02]  /*a9a0*/  F2FP.BF16.F32.PACK_AB R132, R131, R132 ;  /* 0x000000848384723e */ /* 0x000fe400000010ff */
[----:B------:R-:W-:Y:S02]  /*a9b0*/  SHF.R.U64 R60, R60, 0x3, RZ ;  /* 0x000000033c3c7819 */ /* 0x000fe400000012ff */
[----:B------:R-:W-:Y:S02]  /*a9c0*/  F2FP.BF16.F32.PACK_AB R129, R129, R130 ;  /* 0x000000828181723e */ /* 0x000fe400000010ff */
[----:B------:R-:W-:Y:S02]  /*a9d0*/  F2FP.BF16.F32.PACK_AB R128, R127, R128 ;  /* 0x000000807f80723e */ /* 0x000fe400000010ff */
[----:B------:R-:W-:Y:S02]  /*a9e0*/  SEL R83, R21, R24, P0 ;  /* 0x0000001815537207 */ /* 0x000fe40000000000 */
[----:B------:R-:W-:Y:S01]  /*a9f0*/  SEL R64, R24, R21, P0 ;  /* 0x0000001518407207 */ /* 0x000fe20000000000 */
[----:B------:R-:W-:Y:S01]  /*aa00*/  IMAD.X R21, RZ, RZ, R39, P5 ;  /* 0x000000ffff157224 */ /* 0x000fe200028e0627 */
[----:B------:R-:W-:-:S02]  /*aa10*/  MOV R78, R14 ;  /* 0x0000000e004e7202 */ /* 0x000fc40000000f00 */
[----:B------:R-:W-:Y:S02]  /*aa20*/  F2FP.BF16.F32.PACK_AB R125, R125, R126 ;  /* 0x0000007e7d7d723e */ /* 0x000fe400000010ff */
[----:B------:R-:W-:Y:S02]  /*aa30*/  F2FP.BF16.F32.PACK_AB R124, R123, R124 ;  /* 0x0000007c7b7c723e */ /* 0x000fe400000010ff */
[----:B------:R-:W-:Y:S02]  /*aa40*/  SEL R7, R137, R136, P0 ;  /* 0x0000008889077207 */ /* 0x000fe40000000000 */
[----:B------:R-:W-:Y:S02]  /*aa50*/  LOP3.LUT R24, R20, R99, RZ, 0x3c, !PT ;  /* 0x0000006314187212 */ /* 0x000fe400078e3cff */
[----:B------:R-:W-:Y:S02]  /*aa60*/  F2FP.BF16.F32.PACK_AB R121, R121, R122 ;  /* 0x0000007a7979723e */ /* 0x000fe400000010ff */
[----:B------:R-:W-:-:S02]  /*aa70*/  SEL R140, R140, R141, P0 ;  /* 0x0000008d8c8c7207 */ /* 0x000fc40000000000 */
[----:B------:R-:W-:Y:S02]  /*aa80*/  LOP3.LUT R20, R10, R101, RZ, 0x3c, !PT ;  /* 0x000000650a147212 */ /* 0x000fe400078e3cff */
[----:B------:R-:W-:Y:S02]  /*aa90*/  SEL R136, R136, R137, P0 ;  /* 0x0000008988887207 */ /* 0x000fe40000000000 */
[----:B------:R-:W-:Y:S02]  /*aaa0*/  SEL R43, R133, R132, P0 ;  /* 0x00000084852b7207 */ /* 0x000fe40000000000 */
[----:B------:R-:W-:Y:S02]  /*aab0*/  IADD3 R107, P2, R38, 0x8060, RZ ;  /* 0x00008060266b7810 */ /* 0x000fe40007f5e0ff */
[----:B------:R-:W-:Y:S02]  /*aac0*/  LOP3.LUT R10, R60, R105, RZ, 0x3c, !PT ;  /* 0x000000693c0a7212 */ /* 0x000fe400078e3cff */
[----:B------:R-:W-:-:S02]  /*aad0*/  SEL R132, R132, R133, P0 ;  /* 0x0000008584847207 */ /* 0x000fc40000000000 */
[----:B------:R-:W-:Y:S02]  /*aae0*/  SEL R45, R129, R128, P0 ;  /* 0x00000080812d7207 */ /* 0x000fe40000000000 */
[----:B------:R-:W-:Y:S02]  /*aaf0*/  SEL R128, R128, R129, P0 ;  /* 0x0000008180807207 */ /* 0x000fe40000000000 */
[----:B------:R-:W-:Y:S02]  /*ab00*/  SEL R51, R125, R124, P0 ;  /* 0x0000007c7d337207 */ /* 0x000fe40000000000 */
[----:B------:R-:W-:Y:S02]  /*ab10*/  MOV R87, R26 ;  /* 0x0000001a00577202 */ /* 0x000fe40000000f00 */
[----:B------:R-:W-:Y:S02]  /*ab20*/  SEL R124, R124, R125, P0 ;  /* 0x0000007d7c7c7207 */ /* 0x000fe40000000000 */
[----:B------:R-:W-:-:S02]  /*ab30*/  SEL R53, R121, R120, P0 ;  /* 0x0000007879357207 */ /* 0x000fc40000000000 */
[----:B------:R-:W-:Y:S02]  /*ab40*/  SEL R120, R120, R121, P0 ;  /* 0x0000007978787207 */ /* 0x000fe40000000000 */
[----:B------:R-:W-:Y:S02]  /*ab50*/  LOP3.LUT R66, R107, 0x380, RZ, 0xc0, !PT ;  /* 0x000003806b427812 */ /* 0x000fe400078ec0ff */
[----:B------:R-:W-:Y:S02]  /*ab60*/  MOV R76, R10 ;  /* 0x0000000a004c7202 */ /* 0x000fe40000000f00 */
[----:B------:R-:W-:Y:S02]  /*ab70*/  SHF.R.U64 R66, R66, 0x3, RZ ;  /* 0x0000000342427819 */ /* 0x000fe400000012ff */
[----:B------:R-:W-:Y:S02]  /*ab80*/  LOP3.LUT R13, R38, 0x380, RZ, 0xc0, !PT ;  /* 0x00000380260d7812 */ /* 0x000fe400078ec0ff */
[----:B------:R-:W-:-:S02]  /*ab90*/  LOP3.LUT R12, R66, R107, RZ, 0x3c, !PT ;  /* 0x0000006b420c7212 */ /* 0x000fc400078e3cff */
[----:B------:R-:W-:Y:S02]  /*aba0*/  MOV R82, R20 ;  /* 0x0000001400527202 */ /* 0x000fe40000000f00 */
[----:B------:R-:W-:Y:S02]  /*abb0*/  SHF.R.U64 R13, R13, 0x3, RZ ;  /* 0x000000030d0d7819 */ /* 0x000fe400000012ff */
[----:B------:R-:W-:Y:S02]  /*abc0*/  MOV R84, R24 ;  /* 0x0000001800547202 */ /* 0x000fe40000000f00 */
[----:B------:R-:W-:Y:S01]  /*abd0*/  LOP3.LUT R38, R13, R38, RZ, 0x3c, !PT ;  /* 0x000000260d267212 */ /* 0x000fe200078e3cff */
[----:B--2---:R0:W-:Y:S01]  /*abe0*/  SHFL.IDX PT, R14, R5, R6, 0x1c1f ;  /* 0x001c1f06050e7589 */ /* 0x0041e200000e0000 */
[----:B------:R-:W-:Y:S01]  /*abf0*/  IMAD.X R13, RZ, RZ, R39, P2 ;  /* 0x000000ffff0d7224 */ /* 0x000fe200010e0627 */
[----:B------:R-:W-:Y:S02]  /*ac00*/  MOV R92, R36 ;  /* 0x00000024005c7202 */ /* 0x000fe40000000f00 */
[----:B------:R-:W-:Y:S01]  /*ac10*/  SHFL.IDX PT, R26, R7, R6, 0x1c1f ;  /* 0x001c1f06071a7589 */ /* 0x000fe200000e0000 */
[----:B------:R-:W-:-:S02]  /*ac20*/  MOV R93, R38 ;  /* 0x00000026005d7202 */ /* 0x000fc40000000f00 */
[----:B------:R-:W-:Y:S01]  /*ac30*/  MOV R74, R12 ;  /* 0x0000000c004a7202 */ /* 0x000fe20000000f00 */
[----:B------:R-:W-:Y:S01]  /*ac40*/  SHFL.IDX PT, R69, R69, R6, 0x1c1f ;  /* 0x001c1f0645457589 */ /* 0x000fe200000e0000 */
[----:B------:R-:W-:Y:S02]  /*ac50*/  MOV R89, R30 ;  /* 0x0000001e00597202 */ /* 0x000fe40000000f00 */
[----:B0-----:R-:W-:Y:S01]  /*ac60*/  LOP3.LUT R5, R6, 0x2, RZ, 0x3c, !PT ;  /* 0x0000000206057812 */ /* 0x001fe200078e3cff */
[----:B------:R-:W-:Y:S01]  /*ac70*/  SHFL.IDX PT, R71, R71, R6, 0x1c1f ;  /* 0x001c1f0647477589 */ /* 0x000fe200000e0000 */
[----:B------:R-:W-:Y:S02]  /*ac80*/  MOV R86, R28 ;  /* 0x0000001c00567202 */ /* 0x000fe40000000f00 */
[----:B------:R-:W-:Y:S01]  /*ac90*/  MOV R91, R34 ;  /* 0x00000022005b7202 */ /* 0x000fe20000000f00 */
[----:B------:R-:W0:Y:S01]  /*aca0*/  SHFL.IDX PT, R7, R140, R5, 0x1c1f ;  /* 0x001c1f058c077589 */ /* 0x000e2200000e0000 */
[----:B------:R-:W-:-:S02]  /*acb0*/  MOV R90, R32 ;  /* 0x00000020005a7202 */ /* 0x000fc40000000f00 */
[----:B------:R-:W-:Y:S01]  /*acc0*/  PLOP3.LUT P2, PT, PT, PT, UP0, 0x80, 0x0 ;  /* 0x000000000000781c */ /* 0x000fe20003f4f008 */
[----:B------:R-:W1:Y:S04]  /*acd0*/  SHFL.IDX PT, R11, R136, R5, 0x1c1f ;  /* 0x001c1f05880b7589 */ /* 0x000e6800000e0000 */
[----:B------:R-:W2:Y:S04]  /*ace0*/  SHFL.IDX PT, R104, R104, R5, 0x1c1f ;  /* 0x001c1f0568687589 */ /* 0x000ea800000e0000 */
[----:B------:R-:W3:Y:S04]  /*acf0*/  SHFL.IDX PT, R96, R96, R5, 0x1c1f ;  /* 0x001c1f0560607589 */ /* 0x000ee800000e0000 */
[----:B------:R-:W-:Y:S04]  /*ad00*/  SHFL.IDX PT, R43, R43, R6, 0x1c1f ;  /* 0x001c1f062b2b7589 */ /* 0x000fe800000e0000 */
[----:B------:R-:W-:Y:S04]  /*ad10*/  SHFL.IDX PT, R75, R75, R6, 0x1c1f ;  /* 0x001c1f064b4b7589 */ /* 0x000fe800000e0000 */
[----:B------:R-:W4:Y:S01]  /*ad20*/  SHFL.IDX PT, R132, R132, R5, 0x1c1f ;  /* 0x001c1f0584847589 */ /* 0x000f2200000e0000 */
[----:B0-----:R-:W-:-:S02]  /*ad30*/  SEL R12, R14, R7, P0 ;  /* 0x000000070e0c7207 */ /* 0x001fc40000000000 */
[----:B------:R-:W-:Y:S01]  /*ad40*/  SEL R14, R7, R14, P0 ;  /* 0x0000000e070e7207 */ /* 0x000fe20000000000 */
[----:B------:R-:W0:Y:S01]  /*ad50*/  SHFL.IDX PT, R88, R88, R5, 0x1c1f ;  /* 0x001c1f0558587589 */ /* 0x000e2200000e0000 */
[----:B-1----:R-:W-:Y:S01]  /*ad60*/  SEL R24, R26, R11, P0 ;  /* 0x0000000b1a187207 */ /* 0x002fe20000000000 */
[----:B------:R-:W-:Y:S01]  /*ad70*/  IMAD.U32 R7, RZ, RZ, UR7 ;  /* 0x00000007ff077e24 */ /* 0x000fe2000f8e00ff */
[----:B------:R-:W-:Y:S01]  /*ad80*/  SEL R26, R11, R26, P0 ;  /* 0x0000001a0b1a7207 */ /* 0x000fe20000000000 */
[----:B------:R-:W-:Y:S01]  /*ad90*/  SHFL.IDX PT, R45, R45, R6, 0x1c1f ;  /* 0x001c1f062d2d7589 */ /* 0x000fe200000e0000 */
[----:B--2---:R-:W-:Y:S02]  /*ada0*/  SEL R13, R69, R104, P0 ;  /* 0x00000068450d7207 */ /* 0x004fe40000000000 */
[----:B------:R-:W-:Y:S01]  /*adb0*/  SEL R15, R104, R69, P0 ;  /* 0x00000045680f7207 */ /* 0x000fe20000000000 */
[----:B------:R-:W-:Y:S01]  /*adc0*/  SHFL.IDX PT, R77, R77, R6, 0x1c1f ;  /* 0x001c1f064d4d7589 */ /* 0x000fe200000e0000 */
[----:B---3--:R-:W-:-:S02]  /*add0*/  SEL R25, R71, R96, P0 ;  /* 0x0000006047197207 */ /* 0x008fc40000000000 */
[----:B------:R-:W-:Y:S01]  /*ade0*/  SEL R27, R96, R71, P0 ;  /* 0x00000047601b7207 */ /* 0x000fe20000000000 */
[----:B------:R-:W1:Y:S04]  /*adf0*/  SHFL.IDX PT, R128, R128, R5, 0x1c1f ;  /* 0x001c1f0580807589 */ /* 0x000e6800000e0000 */
[----:B------:R-:W2:Y:S04]  /*ae00*/  SHFL.IDX PT, R80, R80, R5, 0x1c1f ;  /* 0x001c1f0550507589 */ /* 0x000ea800000e0000 */
[----:B------:R-:W-:Y:S01]  /*ae10*/  SHFL.IDX PT, R51, R51, R6, 0x1c1f ;  /* 0x001c1f0633337589 */ /* 0x000fe200000e0000 */
[----:B----4-:R-:W-:-:S02]  /*ae20*/  SEL R28, R43, R132, P0 ;  /* 0x000000842b1c7207 */ /* 0x010fc40000000000 */
[----:B------:R-:W-:Y:S01]  /*ae30*/  SEL R30, R132, R43, P0 ;  /* 0x0000002b841e7207 */ /* 0x000fe20000000000 */
[----:B------:R-:W-:Y:S01]  /*ae40*/  SHFL.IDX PT, R79, R79, R6, 0x1c1f ;  /* 0x001c1f064f4f7589 */ /* 0x000fe200000e0000 */
[----:B0-----:R-:W-:Y:S02]  /*ae50*/  SEL R29, R75, R88, P0 ;  /* 0x000000584b1d7207 */ /* 0x001fe40000000000 */
[----:B------:R-:W-:Y:S01]  /*ae60*/  SEL R31, R88, R75, P0 ;  /* 0x0000004b581f7207 */ /* 0x000fe20000000000 */
[----:B------:R-:W0:Y:S04]  /*ae70*/  SHFL.IDX PT, R124, R124, R5, 0x1c1f ;  /* 0x001c1f057c7c7589 */ /* 0x000e2800000e0000 */
[----:B------:R-:W3:Y:S04]  /*ae80*/  SHFL.IDX PT, R72, R72, R5, 0x1c1f ;  /* 0x001c1f0548487589 */ /* 0x000ee800000e0000 */
[----:B------:R-:W-:Y:S01]  /*ae90*/  SHFL.IDX PT, R53, R53, R6, 0x1c1f ;  /* 0x001c1f0635357589 */ /* 0x000fe200000e0000 */
[----:B-1----:R-:W-:-:S02]  /*aea0*/  SEL R32, R45, R128, P0 ;  /* 0x000000802d207207 */ /* 0x002fc40000000000 */
[----:B------:R-:W-:Y:S01]  /*aeb0*/  SEL R34, R128, R45, P0 ;  /* 0x0000002d80227207 */ /* 0x000fe20000000000 */
[----:B------:R-:W-:Y:S01]  /*aec0*/  SHFL.IDX PT, R73, R73, R6, 0x1c1f ;  /* 0x001c1f0649497589 */ /* 0x000fe200000e0000 */
[----:B--2---:R-:W-:Y:S02]  /*aed0*/  SEL R33, R77, R80, P0 ;  /* 0x000000504d217207 */ /* 0x004fe40000000000 */
[----:B------:R-:W-:Y:S01]  /*aee0*/  SEL R35, R80, R77, P0 ;  /* 0x0000004d50237207 */ /* 0x000fe20000000000 */
[----:B------:R-:W-:Y:S04]  /*aef0*/  SHFL.IDX PT, R120, R120, R5, 0x1c1f ;  /* 0x001c1f0578787589 */ /* 0x000fe800000e0000 */
[----:B------:R-:W1:Y:S01]  /*af00*/  SHFL.IDX PT, R62, R62, R5, 0x1c1f ;  /* 0x001c1f053e3e7589 */ /* 0x000e6200000e0000 */
[----:B------:R-:W-:Y:S01]  /*af10*/  BAR.SYNC.DEFER_BLOCKING 0x1, 0x100 ;  /* 0x0044000000007b1d */ /* 0x000fe20000010000 */
[----:B0-----:R-:W-:-:S02]  /*af20*/  SEL R36, R51, R124, P0 ;  /* 0x0000007c33247207 */ /* 0x001fc40000000000 */
[----:B------:R-:W-:Y:S02]  /*af30*/  SEL R38, R124, R51, P0 ;  /* 0x000000337c267207 */ /* 0x000fe40000000000 */
[----:B---3--:R-:W-:Y:S02]  /*af40*/  SEL R37, R79, R72, P0 ;  /* 0x000000484f257207 */ /* 0x008fe40000000000 */
[----:B------:R-:W-:Y:S01]  /*af50*/  SEL R39, R72, R79, P0 ;  /* 0x0000004f48277207 */ /* 0x000fe20000000000 */
[----:B------:R-:W-:Y:S04]  /*af60*/  SHFL.IDX PT, R59, R59, R6, 0x1c1f ;  /* 0x001c1f063b3b7589 */ /* 0x000fe800000e0000 */
[----:B------:R-:W-:Y:S04]  /*af70*/  SHFL.IDX PT, R63, R63, R6, 0x1c1f ;  /* 0x001c1f063f3f7589 */ /* 0x000fe800000e0000 */
[----:B------:R-:W0:Y:S04]  /*af80*/  SHFL.IDX PT, R56, R56, R5, 0x1c1f ;  /* 0x001c1f0538387589 */ /* 0x000e2800000e0000 */
[----:B------:R-:W2:Y:S01]  /*af90*/  SHFL.IDX PT, R54, R54, R5, 0x1c1f ;  /* 0x001c1f0536367589 */ /* 0x000ea200000e0000 */
[----:B-1----:R-:W-:-:S03]  /*afa0*/  SEL R43, R62, R73, P0 ;  /* 0x000000493e2b7207 */ /* 0x002fc60000000000 */
[----:B------:R-:W-:Y:S04]  /*afb0*/  SHFL.IDX PT, R57, R57, R6, 0x1c1f ;  /* 0x001c1f0639397589 */ /* 0x000fe800000e0000 */
[----:B------:R-:W-:Y:S04]  /*afc0*/  SHFL.IDX PT, R49, R49, R6, 0x1c1f ;  /* 0x001c1f0631317589 */ /* 0x000fe800000e0000 */
[----:B------:R1:W-:Y:S04]  /*afd0*/  SHFL.IDX PT, R10, R41, R6, 0x1c1f ;  /* 0x001c1f06290a7589 */ /* 0x0003e800000e0000 */
[----:B------:R-:W-:Y:S04]  /*afe0*/  SHFL.IDX PT, R61, R61, R6, 0x1c1f ;  /* 0x001c1f063d3d7589 */ /* 0x000fe800000e0000 */
[----:B------:R-:W-:Y:S01]  /*aff0*/  SHFL.IDX PT, R65, R65, R6, 0x1c1f ;  /* 0x001c1f0641417589 */ /* 0x000fe200000e0000 */
[----:B-1----:R-:W-:-:S03]  /*b000*/  SEL R41, R73, R62, P0 ;  /* 0x0000003e49297207 */ /* 0x002fc60000000000 */
[----:B------:R-:W-:Y:S04]  /*b010*/  SHFL.IDX PT, R55, R55, R6, 0x1c1f ;  /* 0x001c1f0637377589 */ /* 0x000fe800000e0000 */
[----:B------:R-:W-:Y:S04]  /*b020*/  SHFL.IDX PT, R20, R47, R6, 0x1c1f ;  /* 0x001c1f062f147589 */ /* 0x000fe800000e0000 */
[----:B------:R-:W-:Y:S04]  /*b030*/  SHFL.IDX PT, R60, R81, R6, 0x1c1f ;  /* 0x001c1f06513c7589 */ /* 0x000fe800000e0000 */
[----:B------:R-:W-:Y:S04]  /*b040*/  SHFL.IDX PT, R66, R83, R6, 0x1c1f ;  /* 0x001c1f0653427589 */ /* 0x000fe800000e0000 */
[----:B------:R-:W-:Y:S04]  /*b050*/  SHFL.IDX PT, R70, R85, R6, 0x1c1f ;  /* 0x001c1f0655467589 */ /* 0x000fe800000e0000 */
[----:B------:R-:W1:Y:S04]  /*b060*/  SHFL.IDX PT, R48, R48, R5, 0x1c1f ;  /* 0x001c1f0530307589 */ /* 0x000e6800000e0000 */
[----:B------:R-:W3:Y:S04]  /*b070*/  SHFL.IDX PT, R46, R46, R5, 0x1c1f ;  /* 0x001c1f052e2e7589 */ /* 0x000ee800000e0000 */
[----:B------:R4:W3:Y:S04]  /*b080*/  SHFL.IDX PT, R6, R40, R5, 0x1c1f ;  /* 0x001c1f0528067589 */ /* 0x0008e800000e0000 */
[----:B------:R-:W3:Y:S04]  /*b090*/  SHFL.IDX PT, R81, R52, R5, 0x1c1f ;  /* 0x001c1f0534517589 */ /* 0x000ee800000e0000 */
[----:B------:R0:W3:Y:S01]  /*b0a0*/  SHFL.IDX PT, R21, R42, R5, 0x1c1f ;  /* 0x001c1f052a157589 */ /* 0x0000e200000e0000 */
[----:B----4-:R-:W-:-:S03]  /*b0b0*/  SEL R40, R53, R120, P0 ;  /* 0x0000007835287207 */ /* 0x010fc60000000000 */
[----:B------:R-:W4:Y:S04]  /*b0c0*/  SHFL.IDX PT, R83, R58, R5, 0x1c1f ;  /* 0x001c1f053a537589 */ /* 0x000f2800000e0000 */
[----:B------:R-:W-:Y:S01]  /*b0d0*/  SHFL.IDX PT, R44, R44, R5, 0x1c1f ;  /* 0x001c1f052c2c7589 */ /* 0x000fe200000e0000 */
[----:B0-----:R-:W-:-:S03]  /*b0e0*/  SEL R42, R120, R53, P0 ;  /* 0x00000035782a7207 */ /* 0x001fc60000000000 */
[----:B------:R0:W-:Y:S04]  /*b0f0*/  SHFL.IDX PT, R85, R64, R5, 0x1c1f ;  /* 0x001c1f0540557589 */ /* 0x0001e800000e0000 */
[----:B------:R-:W4:Y:S04]  /*b100*/  SHFL.IDX PT, R47, R68, R5, 0x1c1f ;  /* 0x001c1f05442f7589 */ /* 0x000f2800000e0000 */
[----:B------:R-:W4:Y:S01]  /*b110*/  SHFL.IDX PT, R50, R50, R5, 0x1c1f ;  /* 0x001c1f0532327589 */ /* 0x000f2200000e0000 */
[----:B------:R-:W-:Y:S01]  /*b120*/  UMOV UR4, URZ ;  /* 0x0000003f00047c82 */ /* 0x000fe20008000000 */
[----:B------:R-:W-:Y:S01]  /*b130*/  ULDC UR8, c[0x0][0xa88] ;  /* 0x0002a20000087ab9 */ /* 0x000fe20000000800 */
[----:B0-----:R-:W0:Y:S01]  /*b140*/  LDC R64, c[0x0][0xbe8] ;  /* 0x0002fa00ff407b82 */ /* 0x001e220000000800 */
[----:B------:R2:W-:Y:S04]  /*b150*/  STSM.16.M88.4 [R93], R12 ;  /* 0x0000000c5d007844 */ /* 0x0005e80000000200 */
[----:B------:R1:W-:Y:S04]  /*b160*/  STSM.16.M88.4 [R92], R24 ;  /* 0x000000185c007844 */ /* 0x0003e80000000200 */
[----:B------:R4:W-:Y:S04]  /*b170*/  STSM.16.M88.4 [R91], R28 ;  /* 0x0000001c5b007844 */ /* 0x0009e80000000200 */
[----:B------:R4:W-:Y:S01]  /*b180*/  STSM.16.M88.4 [R90], R32 ;  /* 0x000000205a007844 */ /* 0x0009e20000000200 */
[----:B--2---:R-:W-:-:S03]  /*b190*/  SEL R12, R59, R56, P0 ;  /* 0x000000383b0c7207 */ /* 0x004fc60000000000 */
[----:B------:R-:W-:Y:S01]  /*b1a0*/  STSM.16.M88.4 [R89], R36 ;  /* 0x0000002459007844 */ /* 0x000fe20000000200 */
[----:B------:R-:W-:Y:S02]  /*b1b0*/  SEL R14, R56, R59, P0 ;  /* 0x0000003b380e7207 */ /* 0x000fe40000000000 */
[----:B------:R-:W-:Y:S01]  /*b1c0*/  SEL R13, R63, R54, P0 ;  /* 0x000000363f0d7207 */ /* 0x000fe20000000000 */
[----:B------:R-:W-:Y:S01]  /*b1d0*/  STSM.16.M88.4 [R87], R40 ;  /* 0x0000002857007844 */ /* 0x000fe20000000200 */
[----:B------:R-:W-:Y:S02]  /*b1e0*/  SEL R15, R54, R63, P0 ;  /* 0x0000003f360f7207 */ /* 0x000fe40000000000 */
[----:B-1----:R-:W-:Y:S02]  /*b1f0*/  SEL R24, R57, R48, P0 ;  /* 0x0000003039187207 */ /* 0x002fe40000000000 */
[----:B------:R-:W-:Y:S01]  /*b200*/  SEL R26, R48, R57, P0 ;  /* 0x00000039301a7207 */ /* 0x000fe20000000000 */
[----:B------:R1:W-:Y:S01]  /*b210*/  STSM.16.M88.4 [R86], R12 ;  /* 0x0000000c56007844 */ /* 0x0003e20000000200 */
[----:B---3--:R-:W-:-:S02]  /*b220*/  SEL R25, R55, R46, P0 ;  /* 0x0000002e37197207 */ /* 0x008fc40000000000 */
[----:B------:R-:W-:Y:S02]  /*b230*/  SEL R27, R46, R55, P0 ;  /* 0x000000372e1b7207 */ /* 0x000fe40000000000 */
[----:B----4-:R-:W-:Y:S02]  /*b240*/  SEL R28, R49, R6, P0 ;  /* 0x00000006311c7207 */ /* 0x010fe40000000000 */
[----:B------:R-:W-:Y:S01]  /*b250*/  SEL R30, R6, R49, P0 ;  /* 0x00000031061e7207 */ /* 0x000fe20000000000 */
[----:B------:R-:W-:Y:S01]  /*b260*/  STSM.16.M88.4 [R84], R24 ;  /* 0x0000001854007844 */ /* 0x000fe20000000200 */
[----:B------:R-:W-:Y:S01]  /*b270*/  SEL R29, R20, R81, P0 ;  /* 0x00000051141d7207 */ /* 0x000fe20000000000 */
[----:B------:R-:W-:Y:S01]  /*b280*/  IMAD.U32 R6, RZ, RZ, UR6 ;  /* 0x00000006ff067e24 */ /* 0x000fe2000f8e00ff */
[----:B------:R-:W-:Y:S01]  /*b290*/  SEL R31, R81, R20, P0 ;  /* 0x00000014511f7207 */ /* 0x000fe20000000000 */
[----:B------:R-:W-:Y:S01]  /*b2a0*/  ULDC.64 UR6, c[0x0][0xc08] ;  /* 0x0003020000067ab9 */ /* 0x000fe20000000a00 */
[----:B------:R-:W-:-:S02]  /*b2b0*/  SEL R32, R10, R21, P0 ;  /* 0x000000150a207207 */ /* 0x000fc40000000000 */
[----:B------:R-:W-:Y:S01]  /*b2c0*/  SEL R34, R21, R10, P0 ;  /* 0x0000000a15227207 */ /* 0x000fe20000000000 */
[----:B------:R-:W-:Y:S01]  /*b2d0*/  STSM.16.M88.4 [R82], R28 ;  /* 0x0000001c52007844 */ /* 0x000fe20000000200 */
[----:B------:R-:W-:Y:S02]  /*b2e0*/  SEL R33, R60, R83, P0 ;  /* 0x000000533c217207 */ /* 0x000fe40000000000 */
[----:B------:R-:W-:Y:S02]  /*b2f0*/  SEL R35, R83, R60, P0 ;  /* 0x0000003c53237207 */ /* 0x000fe40000000000 */
[----:B------:R-:W-:Y:S02]  /*b300*/  SEL R45, R70, R47, P0 ;  /* 0x0000002f462d7207 */ /* 0x000fe40000000000 */
[----:B-1----:R-:W-:Y:S01]  /*b310*/  SEL R12, R61, R44, P0 ;  /* 0x0000002c3d0c7207 */ /* 0x002fe20000000000 */
[----:B------:R-:W-:Y:S01]  /*b320*/  STSM.16.M88.4 [R78], R32 ;  /* 0x000000204e007844 */ /* 0x000fe20000000200 */
[----:B------:R-:W-:-:S02]  /*b330*/  SEL R14, R44, R61, P0 ;  /* 0x0000003d2c0e7207 */ /* 0x000fc40000000000 */
[----:B------:R-:W-:Y:S02]  /*b340*/  SEL R13, R66, R85, P0 ;  /* 0x00000055420d7207 */ /* 0x000fe40000000000 */
[----:B------:R-:W-:Y:S02]  /*b350*/  SEL R15, R85, R66, P0 ;  /* 0x00000042550f7207 */ /* 0x000fe40000000000 */
[----:B------:R-:W-:Y:S02]  /*b360*/  SEL R47, R47, R70, P0 ;  /* 0x000000462f2f7207 */ /* 0x000fe40000000000 */
[----:B------:R-:W-:Y:S01]  /*b370*/  SEL R44, R65, R50, P0 ;  /* 0x00000032412c7207 */ /* 0x000fe20000000000 */
[----:B------:R1:W-:Y:S01]  /*b380*/  STSM.16.M88.4 [R76], R12 ;  /* 0x0000000c4c007844 */ /* 0x0003e20000000200 */
[----:B------:R-:W-:-:S05]  /*b390*/  SEL R46, R50, R65, P0 ;  /* 0x00000041322e7207 */ /* 0x000fca0000000000 */
[----:B------:R2:W-:Y:S01]  /*b3a0*/  STSM.16.M88.4 [R74], R44 ;  /* 0x0000002c4a007844 */ /* 0x0005e20000000200 */
[----:B------:R-:W-:Y:S06]  /*b3b0*/  BAR.SYNC.DEFER_BLOCKING 0x1, 0x100 ;  /* 0x0044000000007b1d */ /* 0x000fec0000010000 */
[----:B------:R-:W3:Y:S01]  /*b3c0*/  @P2 LDG.E R5, desc[UR52][R6.64] ;  /* 0x0000003406052981 */ /* 0x000ee2000c1e1900 */
[----:B------:R-:W-:Y:S01]  /*b3d0*/  UISETP.NE.U32.AND UP1, UPT, UR6, URZ, UPT ;  /* 0x0000003f0600728c */ /* 0x000fe2000bf25070 */
[----:B0-----:R-:W-:Y:S01]  /*b3e0*/  ISETP.NE.AND P1, PT, R64, 0x1, PT ;  /* 0x000000014000780c */ /* 0x001fe20003f25270 */
[----:B-1----:R-:W-:-:S02]  /*b3f0*/  IMAD.U32 R14, RZ, RZ, UR39 ;  /* 0x00000027ff0e7e24 */ /* 0x002fc4000f8e00ff */
[----:B------:R-:W-:-:S06]  /*b400*/  UISETP.NE.AND.EX UP1, UPT, UR7, URZ, UPT, UP1 ;  /* 0x0000003f0700728c */ /* 0x000fcc000bf25310 */
[----:B------:R-:W-:-:S04]  /*b410*/  PLOP3.LUT P0, PT, PT, PT, UP1, 0x80, 0x0 ;  /* 0x000000000000781c */ /* 0x000fc80003f0f018 */
[----:B------:R-:W0:Y:S01]  /*b420*/  @P1 LDC R10, c[0x0][0xbec] ;  /* 0x0002fb00ff0a1b82 */ /* 0x000e220000000800 */
[----:B------:R-:W-:-:S04]  /*b430*/  @UP1 ULEA UR6, UP2, UR37, UR6, 0x2 ;  /* 0x0000000625061291 */ /* 0x000fc8000f84103f */
[----:B------:R-:W-:Y:S02]  /*b440*/  @UP1 ULEA.HI.X UR7, UR37, UR7, UR38, 0x2, UP2 ;  /* 0x0000000725071291 */ /* 0x000fe400090f1426 */
[----:B------:R-:W-:Y:S01]  /*b450*/  MOV R12, UR6 ;  /* 0x00000006000c7c02 */ /* 0x000fe20008000f00 */
[----:B------:R-:W1:Y:S03]  /*b460*/  @P1 LDC R20, c[0x0][0xbf0] ;  /* 0x0002fc00ff141b82 */ /* 0x000e660000000800 */
[----:B------:R-:W-:Y:S01]  /*b470*/  IMAD.U32 R13, RZ, RZ, UR7 ;  /* 0x00000007ff0d7e24 */ /* 0x000fe2000f8e00ff */
[----:B---3--:R-:W-:Y:S01]  /*b480*/  @P2 R2UR UR4, R5 ;  /* 0x00000000050422ca */ /* 0x008fe200000e0000 */
[----:B------:R-:W-:-:S06]  /*b490*/  IMAD.U32 R5, RZ, RZ, UR8 ;  /* 0x00000008ff057e24 */ /* 0x000fcc000f8e00ff */
[----:B------:R2:W5:Y:S01]  /*b4a0*/  @P0 LDG.E R5, desc[UR52][R12.64] ;  /* 0x000000340c050981 */ /* 0x000562000c1e1900 */
[----:B01----:R-:W-:Y:S07]  /*b4b0*/  @P0 BRA `(.L_x_3848) ;  /* 0x0000000000100947 */ /* 0x003fee0003800000 */
[----:B------:R-:W-:Y:S05]  /*b4c0*/  @!P2 BRA `(.L_x_3848) ;  /* 0x00000000000ca947 */ /* 0x000fea0003800000 */
[----:B--2---:R-:W2:Y:S04]  /*b4d0*/  LDG.E R12, desc[UR52][R6.64] ;  /* 0x00000034060c7981 */ /* 0x004ea8000c1e1900 */
[----:B-----5:R-:W2:Y:S02]  /*b4e0*/  LDG.E R5, desc[UR52][R6.64+0x4] ;  /* 0x0000043406057981 */ /* 0x020ea4000c1e1900 */
[----:B--2---:R-:W-:-:S07]  /*b4f0*/  IMAD.IADD R5, R5, 0x1, -R12 ;  /* 0x0000000105057824 */ /* 0x004fce00078e0a0c */
.L_x_3848:
[----:B------:R-:W-:Y:S01]  /*b500*/  USHF.R.S32.HI UR14, URZ, 0x1f, UR40 ;  /* 0x0000001f3f0e7899 */ /* 0x000fe20008011428 */
[----:B--2---:R-:W-:Y:S01]  /*b510*/  IMAD R13, R14, 0x80, R223 ;  /* 0x000000800e0d7824 */ /* 0x004fe200078e02df */
        /* <DEDUP_REMOVED lines=34> */
[----:B------:R-:W-:Y:S01]  /*b740*/  LOP3.LUT R12, R12, R15, RZ, 0x3c, !PT ;  /* 0x0000000f0c0c7212 */ /* 0x000fe200078e3cff */
[----:B------:R-:W-:Y:S01]  /*b750*/  IMAD.WIDE.U32 R6, R11, UR6, R6 ;  /* 0x000000060b067c25 */ /* 0x000fe2000f8e0006 */
[----:B------:R-:W-:Y:S02]  /*b760*/  LOP3.LUT R24, R25, 0x380, RZ, 0xc0, !PT ;  /* 0x0000038019187812 */ /* 0x000fe400078ec0ff */
[----:B------:R-:W-:Y:S01]  /*b770*/  IADD3 R45, P0, R8, 0x5000, RZ ;  /* 0x00005000082d7810 */ /* 0x000fe20007f1e0ff */
[----:B------:R-:W-:Y:S01]  /*b780*/  IMAD R14, R10, UR6, RZ ;  /* 0x000000060a0e7c24 */ /* 0x000fe2000f8e02ff */
[----:B------:R-:W-:-:S02]  /*b790*/  SHF.R.U64 R24, R24, 0x3, RZ ;  /* 0x0000000318187819 */ /* 0x000fc400000012ff */
[----:B------:R-:W-:Y:S01]  /*b7a0*/  LOP3.LUT R44, R45, 0x380, RZ, 0xc0, !PT ;  /* 0x000003802d2c7812 */ /* 0x000fe200078ec0ff */
[----:B------:R-:W-:Y:S01]  /*b7b0*/  IMAD R15, R11, UR7, R14 ;  /* 0x000000070b0f7c24 */ /* 0x000fe2000f8e020e */
[----:B------:R-:W-:Y:S01]  /*b7c0*/  ULDC.64 UR6, c[0x0][0xb50] ;  /* 0x0002d40000067ab9 */ /* 0x000fe20000000a00 */
[----:B------:R-:W-:Y:S01]  /*b7d0*/  LOP3.LUT R24, R24, R25, RZ, 0x3c, !PT ;  /* 0x0000001918187212 */ /* 0x000fe200078e3cff */
[----:B------:R-:W-:Y:S01]  /*b7e0*/  IMAD.X R25, RZ, RZ, R9, P2 ;  /* 0x000000ffff197224 */ /* 0x000fe200010e0609 */
[----:B------:R-:W-:Y:S01]  /*b7f0*/  IADD3 R29, P2, R8, 0x7000, RZ ;  /* 0x00007000081d7810 */ /* 0x000fe20007f5e0ff */
[----:B------:R-:W-:Y:S01]  /*b800*/  IMAD.IADD R7, R7, 0x1, R15 ;  /* 0x0000000107077824 */ /* 0x000fe200078e020f */
[----:B------:R-:W-:Y:S01]  /*b810*/  LEA R15, P3, R6, UR6, 0x2 ;  /* 0x00000006060f7c11 */ /* 0x000fe2000f8610ff */
[----:B------:R-:W-:Y:S01]  /*b820*/  VIADD R14, R30, 0x8 ;  /* 0x000000081e0e7836 */ /* 0x000fe20000000000 */
[----:B------:R-:W-:Y:S02]  /*b830*/  SHF.R.U64 R44, R44, 0x3, RZ ;  /* 0x000000032c2c7819 */ /* 0x000fe400000012ff */
[----:B------:R-:W-:Y:S01]  /*b840*/  LEA.HI.X R27, R6, UR7, R7, 0x2, P3 ;  /* 0x00000007061b7c11 */ /* 0x000fe200098f1407 */
[----:B------:R-:W-:Y:S01]  /*b850*/  SHFL.IDX PT, R20, R15, 0x1, 0x1c1f ;  /* 0x003c1f000f147f89 */ /* 0x000fe200000e0000 */
[----:B------:R-:W-:-:S02]  /*b860*/  IADD3 R37, P3, R8, 0x6000, RZ ;  /* 0x0000600008257810 */ /* 0x000fc40007f7e0ff */
[----:B------:R-:W-:Y:S01]  /*b870*/  LOP3.LUT R28, R29, 0x380, RZ, 0xc0, !PT ;  /* 0x000003801d1c7812 */ /* 0x000fe200078ec0ff */
[----:B------:R-:W-:Y:S01]  /*b880*/  SHFL.IDX PT, R6, R15, RZ, 0x1c1f ;  /* 0x001c1fff0f067589 */ /* 0x000fe200000e0000 */
[----:B------:R-:W-:Y:S02]  /*b890*/  LOP3.LUT R36, R37, 0x380, RZ, 0xc0, !PT ;  /* 0x0000038025247812 */ /* 0x000fe400078ec0ff */
[----:B------:R-:W-:Y:S01]  /*b8a0*/  LOP3.LUT R44, R44, R45, RZ, 0x3c, !PT ;  /* 0x0000002d2c2c7212 */ /* 0x000fe200078e3cff */
[----:B------:R-:W0:Y:S01]  /*b8b0*/  SHFL.IDX PT, R7, R27, RZ, 0x1c1f ;  /* 0x001c1fff1b077589 */ /* 0x000e2200000e0000 */
[----:B------:R-:W-:Y:S01]  /*b8c0*/  SHF.R.U64 R36, R36, 0x3, RZ ;  /* 0x0000000324247819 */ /* 0x000fe200000012ff */
[--C-:B------:R-:W-:Y:S01]  /*b8d0*/  IMAD.X R45, RZ, RZ, R9.reuse, P0 ;  /* 0x000000ffff2d7224 */ /* 0x100fe200000e0609 */
[----:B------:R-:W-:Y:S01]  /*b8e0*/  SHF.R.U64 R28, R28, 0x3, RZ ;  /* 0x000000031c1c7819 */ /* 0x000fe200000012ff */
[----:B------:R-:W1:Y:S01]  /*b8f0*/  SHFL.IDX PT, R21, R27, 0x1, 0x1c1f ;  /* 0x003c1f001b157f89 */ /* 0x000e6200000e0000 */
[----:B------:R-:W-:Y:S01]  /*b900*/  LOP3.LUT R36, R36, R37, RZ, 0x3c, !PT ;  /* 0x0000002524247212 */ /* 0x000fe200078e3cff */
[----:B------:R-:W-:Y:S01]  /*b910*/  IMAD.X R37, RZ, RZ, R9, P3 ;  /* 0x000000ffff257224 */ /* 0x000fe200018e0609 */
[----:B------:R-:W-:-:S02]  /*b920*/  IADD3 R26, P3, R8, 0xb000, RZ ;  /* 0x0000b000081a7810 */ /* 0x000fc40007f7e0ff */
[----:B------:R-:W-:Y:S02]  /*b930*/  LOP3.LUT P0, RZ, R22, 0x3, RZ, 0xc0, !PT ;  /* 0x0000000316ff7812 */ /* 0x000fe4000780c0ff */
[----:B------:R-:W-:Y:S01]  /*b940*/  LOP3.LUT R28, R28, R29, RZ, 0x3c, !PT ;  /* 0x0000001d1c1c7212 */ /* 0x000fe200078e3cff */
[----:B------:R-:W-:Y:S01]  /*b950*/  IMAD.X R29, RZ, RZ, R9, P2 ;  /* 0x000000ffff1d7224 */ /* 0x000fe200010e0609 */
[----:B------:R-:W-:Y:S02]  /*b960*/  LOP3.LUT R5, R26, 0x380, RZ, 0xc0, !PT ;  /* 0x000003801a057812 */ /* 0x000fe400078ec0ff */
[-C--:B------:R-:W-:Y:S02]  /*b970*/  ISETP.GE.OR P2, PT, R30, R65.reuse, P0 ;  /* 0x000000411e00720c */ /* 0x080fe40000746670 */
[----:B------:R-:W-:Y:S02]  /*b980*/  SHF.R.U64 R5, R5, 0x3, RZ ;  /* 0x0000000305057819 */ /* 0x000fe400000012ff */
[----:B------:R-:W-:-:S02]  /*b990*/  ISETP.GE.OR P0, PT, R14, R65, P0 ;  /* 0x000000410e00720c */ /* 0x000fc40000706670 */
[----:B------:R-:W-:Y:S02]  /*b9a0*/  LOP3.LUT R40, R5, R26, RZ, 0x3c, !PT ;  /* 0x0000001a05287212 */ /* 0x000fe400078e3cff */
[----:B------:R-:W2:Y:S01]  /*b9b0*/  @P1 LDC R5, c[0x0][0xbec] ;  /* 0x0002fb00ff051b82 */ /* 0x000ea20000000800 */
[C---:B------:R-:W-:Y:S01]  /*b9c0*/  IADD3 R13, P5, R8.reuse, 0x3000, RZ ;  /* 0x00003000080d7810 */ /* 0x040fe20007fbe0ff */
[----:B------:R-:W-:Y:S01]  /*b9d0*/  UIMAD UR8, UR9, UR10, URZ ;  /* 0x0000000a090872a4 */ /* 0x000fe2000f8e023f */
[----:B------:R-:W-:Y:S02]  /*b9e0*/  IADD3 R49, P4, R8, 0x4000, RZ ;  /* 0x0000400008317810 */ /* 0x000fe40007f9e0ff */
[----:B0-----:R0:W-:Y:S01]  /*b9f0*/  @!P2 ST.E desc[UR52][R6.64], R0 ;  /* 0x000000000600a985 */ /* 0x0011e2000c101934 */
[----:B------:R-:W-:Y:S01]  /*ba00*/  LOP3.LUT R10, R13, 0x380, RZ, 0xc0, !PT ;  /* 0x000003800d0a7812 */ /* 0x000fe200078ec0ff */
[----:B------:R-:W-:Y:S01]  /*ba10*/  UIMAD.WIDE.U32 UR6, UR4, UR10, URZ ;  /* 0x0000000a040672a5 */ /* 0x000fe2000f8e003f */
[----:B------:R-:W-:Y:S01]  /*ba20*/  LOP3.LUT R48, R49, 0x380, RZ, 0xc0, !PT ;  /* 0x0000038031307812 */ /* 0x000fe200078ec0ff */
[----:B------:R-:W-:Y:S01]  /*ba30*/  UIMAD UR8, UR4, UR11, UR8 ;  /* 0x0000000b040872a4 */ /* 0x000fe2000f8e0208 */
[----:B-1----:R1:W-:Y:S01]  /*ba40*/  @!P0 ST.E desc[UR52][R20.64], R3 ;  /* 0x0000000314008985 */ /* 0x0023e2000c101934 */
[----:B------:R-:W-:Y:S01]  /*ba50*/  SHF.R.U64 R10, R10, 0x3, RZ ;  /* 0x000000030a0a7819 */ /* 0x000fe200000012ff */
[----:B------:R-:W-:Y:S01]  /*ba60*/  ULDC.64 UR10, c[0x0][0xae8] ;  /* 0x0002ba00000a7ab9 */ /* 0x000fe20000000a00 */
[----:B------:R-:W-:Y:S01]  /*ba70*/  SHF.R.U64 R48, R48, 0x3, RZ ;  /* 0x0000000330307819 */ /* 0x000fe200000012ff */
[----:B------:R-:W-:Y:S01]  /*ba80*/  IMAD.X R11, RZ, RZ, R9, P5 ;  /* 0x000000ffff0b7224 */ /* 0x000fe200028e0609 */
[----:B------:R-:W-:Y:S01]  /*ba90*/  LOP3.LUT R33, R8, 0x380, RZ, 0xc0, !PT ;  /* 0x0000038008217812 */ /* 0x000fe200078ec0ff */
[----:B0-----:R-:W0:Y:S01]  /*baa0*/  @P1 LDC R7, c[0x0][0xbf0] ;  /* 0x0002fc00ff071b82 */ /* 0x001e220000000800 */
[----:B------:R-:W-:Y:S01]  /*bab0*/  IMAD R0, R18, 0x20, R19 ;  /* 0x0000002012007824 */ /* 0x000fe200078e0213 */
[----:B------:R-:W-:Y:S01]  /*bac0*/  UIADD3 UR7, UR7, UR8, URZ ;  /* 0x0000000807077290 */ /* 0x000fe2000fffe03f */
[----:B------:R-:W-:Y:S01]  /*bad0*/  LOP3.LUT R10, R10, R13, RZ, 0x3c, !PT ;  /* 0x0000000d0a0a7212 */ /* 0x000fe200078e3cff */
[----:B------:R-:W-:Y:S01]  /*bae0*/  UIMAD UR4, UR14, UR10, URZ ;  /* 0x0000000a0e0472a4 */ /* 0x000fe2000f8e023f */
[----:B-1----:R-:W-:Y:S01]  /*baf0*/  IMAD.U32 R3, RZ, RZ, UR39 ;  /* 0x00000027ff037e24 */ /* 0x002fe2000f8e00ff */
[----:B------:R-:W-:Y:S01]  /*bb00*/  LOP3.LUT R48, R48, R49, RZ, 0x3c, !PT ;  /* 0x0000003130307212 */ /* 0x000fe200078e3cff */
[--C-:B------:R-:W-:Y:S01]  /*bb10*/  IMAD.X R13, RZ, RZ, R9.reuse, P6 ;  /* 0x000000ffff0d7224 */ /* 0x100fe200030e0609 */
[----:B------:R-:W-:Y:S01]  /*bb20*/  UIMAD UR4, UR40, UR11, UR4 ;  /* 0x0000000b280472a4 */ /* 0x000fe2000f8e0204 */
[----:B------:R-:W-:Y:S01]  /*bb30*/  IMAD R20, R3, 0x80, R0 ;  /* 0x0000008003147824 */ /* 0x000fe200078e0200 */
[----:B------:R-:W-:Y:S01]  /*bb40*/  UIMAD.WIDE.U32 UR6, UR40, UR10, UR6 ;  /* 0x0000000a280672a5 */ /* 0x000fe2000f8e0006 */
[----:B------:R-:W-:Y:S01]  /*bb50*/  IMAD.X R49, RZ, RZ, R9, P4 ;  /* 0x000000ffff317224 */ /* 0x000fe200020e0609 */
[C---:B------:R-:W-:Y:S01]  /*bb60*/  IADD3 R61, P6, R8.reuse, 0x8000, RZ ;  /* 0x00008000083d7810 */ /* 0x040fe20007fde0ff */
[----:B------:R-:W-:Y:S01]  /*bb70*/  ULDC.64 UR8, c[0x0][0xaf0] ;  /* 0x0002bc0000087ab9 */ /* 0x000fe20000000a00 */
[C---:B------:R-:W-:Y:S01]  /*bb80*/  IADD3 R57, P5, R8.reuse, 0x9000, RZ ;  /* 0x0000900008397810 */ /* 0x040fe20007fbe0ff */
[----:B------:R-:W5:Y:S01]  /*bb90*/  LD.E.128 R24, desc[UR52][R24.64] ;  /* 0x0000003418187980 */ /* 0x000f62000c101d00 */
[----:B------:R-:W-:Y:S01]  /*bba0*/  IADD3 R53, P4, R8, 0xa000, RZ ;  /* 0x0000a00008357810 */ /* 0x000fe20007f9e0ff */
[----:B--2---:R-:W-:Y:S01]  /*bbb0*/  @P1 IMAD.HI.U32 R0, R20, R5, RZ ;  /* 0x0000000514001227 */ /* 0x004fe200078e00ff */
[----:B------:R-:W-:Y:S01]  /*bbc0*/  UIADD3 UR7, UR7, UR4, URZ ;  /* 0x0000000407077290 */ /* 0x000fe2000fffe03f */
[----:B------:R-:W-:Y:S01]  /*bbd0*/  LOP3.LUT R60, R61, 0x380, RZ, 0xc0, !PT ;  /* 0x000003803d3c7812 */ /* 0x000fe200078ec0ff */
[----:B------:R-:W-:Y:S01]  /*bbe0*/  UIMAD UR4, UR38, UR8, URZ ;  /* 0x00000008260472a4 */ /* 0x000fe2000f8e023f */
[----:B------:R-:W-:Y:S01]  /*bbf0*/  LOP3.LUT R56, R57, 0x380, RZ, 0xc0, !PT ;  /* 0x0000038039387812 */ /* 0x000fe200078ec0ff */
[----:B------:R-:W-:Y:S01]  /*bc00*/  IMAD.MOV.U32 R3, RZ, RZ, R20 ;  /* 0x000000ffff037224 */ /* 0x000fe200078e0014 */
[----:B------:R-:W-:Y:S01]  /*bc10*/  LOP3.LUT R52, R53, 0x380, RZ, 0xc0, !PT ;  /* 0x0000038035347812 */ /* 0x000fe200078ec0ff */
[----:B------:R-:W-:Y:S01]  /*bc20*/  UIMAD.WIDE.U32 UR6, UR37, UR8, UR6 ;  /* 0x00000008250672a5 */ /* 0x000fe2000f8e0006 */
[----:B0-----:R-:W-:Y:S01]  /*bc30*/  @P1 SHF.R.U32.HI R3, RZ, R7, R0 ;  /* 0x00000007ff031219 */ /* 0x001fe20000011600 */
[----:B------:R-:W-:Y:S01]  /*bc40*/  UIMAD UR4, UR37, UR9, UR4 ;  /* 0x00000009250472a4 */ /* 0x000fe2000f8e0204 */
[----:B------:R-:W-:Y:S01]  /*bc50*/  SHF.R.U64 R60, R60, 0x3, RZ ;  /* 0x000000033c3c7819 */ /* 0x000fe200000012ff */
[----:B------:R-:W5:Y:S01]  /*bc60*/  LD.E.128 R12, desc[UR52][R12.64] ;  /* 0x000000340c0c7980 */ /* 0x000f62000c101d00 */
[----:B------:R-:W-:-:S02]  /*bc70*/  SHF.R.U64 R56, R56, 0x3, RZ ;  /* 0x0000000338387819 */ /* 0x000fc400000012ff */
[----:B------:R-:W-:Y:S01]  /*bc80*/  SHF.R.U64 R52, R52, 0x3, RZ ;  /* 0x0000000334347819 */ /* 0x000fe200000012ff */
[----:B------:R-:W5:Y:S01]  /*bc90*/  LD.E.128 R44, desc[UR52][R44.64] ;  /* 0x000000342c2c7980 */ /* 0x000f62000c101d00 */
        /* <DEDUP_REMOVED lines=9> */
[--C-:B------:R-:W-:Y:S01]  /*bd30*/  IMAD.X R53, RZ, RZ, R9.reuse, P4 ;  /* 0x000000ffff357224 */ /* 0x100fe200020e0609 */
[----:B------:R-:W-:Y:S01]  /*bd40*/  LOP3.LUT R32, R33, R8, RZ, 0x3c, !PT ;  /* 0x0000000821207212 */ /* 0x000fe200078e3cff */
[----:B------:R-:W-:Y:S01]  /*bd50*/  IMAD.MOV.U32 R33, RZ, RZ, R9 ;  /* 0x000000ffff217224 */ /* 0x000fe200078e0009 */
[----:B------:R-:W-:Y:S01]  /*bd60*/  IADD3.X R41, RZ, R9, RZ, P3, !PT ;  /* 0x00000009ff297210 */ /* 0x000fe20001ffe4ff */
[----:B------:R-:W-:Y:S01]  /*bd70*/  IMAD.U32 R6, RZ, RZ, UR6 ;  /* 0x00000006ff067e24 */ /* 0x000fe2000f8e00ff */
[----:B------:R-:W5:Y:S01]  /*bd80*/  LD.E.128 R8, desc[UR52][R10.64] ;  /* 0x000000340a087980 */ /* 0x000f62000c101d00 */
        /* <DEDUP_REMOVED lines=29> */
[C---:B------:R-:W-:Y:S01]  /*bf60*/  ISETP.GE.AND P2, PT, R66.reuse, R65, PT ;  /* 0x000000414200720c */ /* 0x040fe20003f46270 */
[----:B------:R-:W-:Y:S02]  /*bf70*/  ULDC.64 UR6, c[0x0][0xa80] ;  /* 0x0002a00000067ab9 */ /* 0x000fe40000000a00 */
[----:B------:R-:W-:Y:S01]  /*bf80*/  VIADD R0, R66, 0x20 ;  /* 0x0000002042007836 */ /* 0x000fe20000000000 */
[----:B------:R-:W-:Y:S01]  /*bf90*/  LEA R64, P3, R6, UR6, 0x1 ;  /* 0x0000000606407c11 */ /* 0x000fe2000f8608ff */
[----:B------:R-:W-:-:S02]  /*bfa0*/  IMAD.IADD R3, R7, 0x1, R3 ;  /* 0x0000000107037824 */ /* 0x000fc400078e0203 */
[----:B------:R-:W-:Y:S01]  /*bfb0*/  VIADD R4, R4, 0x33420 ;  /* 0x0003342004047836 */ /* 0x000fe20000000000 */
[-C--:B------:R-:W-:Y:S01]  /*bfc0*/  ISETP.GE.AND P1, PT, R0, R65.reuse, PT ;  /* 0x000000410000720c */ /* 0x080fe20003f26270 */
[----:B------:R-:W-:Y:S01]  /*bfd0*/  VIADD R0, R66, 0x40 ;  /* 0x0000004042007836 */ /* 0x000fe20000000000 */
[----:B------:R-:W-:Y:S02]  /*bfe0*/  LEA.HI.X R3, R6, UR7, R3, 0x1, P3 ;  /* 0x0000000706037c11 */ /* 0x000fe400098f0c03 */
[----:B------:R-:W-:Y:S01]  /*bff0*/  PRMT R4, RZ, 0x654, R4 ;  /* 0x00000654ff047816 */ /* 0x000fe20000000004 */
[----:B0-----:R0:W1:Y:S01]  /*c000*/  SHFL.IDX PT, R21, R64, RZ, 0x181f ;  /* 0x00181fff40157589 */ /* 0x00106200000e0000 */
[----:B------:R-:W-:Y:S01]  /*c010*/  ISETP.GE.AND P0, PT, R0, R65, PT ;  /* 0x000000410000720c */ /* 0x000fe20003f06270 */
[----:B------:R-:W-:Y:S01]  /*c020*/  BSSY B1, `(.L_x_3849) ;  /* 0x0000011000017945 */ /* 0x000fe20003800000 */
[----:B------:R0:W-:Y:S01]  /*c030*/  SYNCS.ARRIVE.TRANS64.RED.A1T0 RZ, [R4+URZ], RZ ;  /* 0x000000ff04ff79a7 */ /* 0x0001e2000810043f */
[----:B------:R0:W2:Y:S02]  /*c040*/  SHFL.IDX PT, R0, R3, RZ, 0x181f ;  /* 0x00181fff03007589 */ /* 0x0000a400000e0000 */
[----:B------:R-:W-:Y:S08]  /*c050*/  @P2 BRA `(.L_x_3850) ;  /* 0x0000000000342947 */ /* 0x000ff00003800000 */
[----:B------:R-:W-:Y:S02]  /*c060*/  ULDC UR4, c[0x0][0xac8] ;  /* 0x0002b20000047ab9 */ /* 0x000fe40000000800 */
[----:B------:R-:W-:Y:S02]  /*c070*/  ISETP.GE.AND P4, PT, R2, UR4, PT ;  /* 0x0000000402007c0c */ /* 0x000fe4000bf86270 */
[----:B------:R-:W-:Y:S02]  /*c080*/  ISETP.GE.AND P3, PT, R16, UR4, PT ;  /* 0x0000000410007c0c */ /* 0x000fe4000bf66270 */
[----:B------:R-:W-:-:S09]  /*c090*/  ISETP.GE.AND P2, PT, R17, UR4, PT ;  /* 0x0000000411007c0c */ /* 0x000fd2000bf46270 */
[-C--:B01----:R-:W-:Y:S02]  /*c0a0*/  @!P4 LEA R4, P6, R2, R21.reuse, 0x1 ;  /* 0x000000150204c211 */ /* 0x083fe400078c08ff */
[-C--:B------:R-:W-:Y:S02]  /*c0b0*/  @!P3 LEA R6, P5, R16, R21.reuse, 0x1 ;  /* 0x000000151006b211 */ /* 0x080fe400078a08ff */
[-C--:B--2---:R-:W-:Y:S02]  /*c0c0*/  @!P4 LEA.HI.X R5, R2, R0.reuse, R227, 0x1, P6 ;  /* 0x000000000205c211 */ /* 0x084fe400030f0ce3 */
[C---:B------:R-:W-:Y:S02]  /*c0d0*/  @!P2 LEA R20, P6, R17.reuse, R21, 0x1 ;  /* 0x000000151114a211 */ /* 0x040fe400078c08ff */
[-C--:B------:R-:W-:Y:S01]  /*c0e0*/  @!P3 LEA.HI.X R7, R16, R0.reuse, R226, 0x1, P5 ;  /* 0x000000001007b211 */ /* 0x080fe200028f0ce2 */
[----:B-----5:R3:W-:Y:S01]  /*c0f0*/  @!P4 ST.E.128 desc[UR52][R4.64], R32 ;  /* 0x000000200400c985 */ /* 0x0207e2000c101d34 */
[----:B------:R-:W-:-:S03]  /*c100*/  @!P2 LEA.HI.X R21, R17, R0, R225, 0x1, P6 ;  /* 0x000000001115a211 */ /* 0x000fc600030f0ce1 */
[----:B------:R3:W-:Y:S04]  /*c110*/  @!P3 ST.E.128 desc[UR52][R6.64], R48 ;  /* 0x000000300600b985 */ /* 0x0007e8000c101d34 */
[----:B------:R3:W-:Y:S02]  /*c120*/  @!P2 ST.E.128 desc[UR52][R20.64], R60 ;  /* 0x0000003c1400a985 */ /* 0x0007e4000c101d34 */
.L_x_3850:
[----:B------:R-:W-:Y:S05]  /*c130*/  BSYNC B1 ;  /* 0x0000000000017941 */ /* 0x000fea0003800000 */
.L_x_3849:
[----:B--2---:R2:W4:Y:S01]  /*c140*/  SHFL.IDX PT, R0, R3, 0x1, 0x181f ;  /* 0x00381f0003007f89 */ /* 0x00452200000e0000 */
[----:B------:R-:W-:Y:S03]  /*c150*/  BSSY B1, `(.L_x_3851) ;  /* 0x0000010000017945 */ /* 0x000fe60003800000 */
[----:B-1-3--:R2:W1:Y:S01]  /*c160*/  SHFL.IDX PT, R21, R64, 0x1, 0x181f ;  /* 0x00381f0040157f89 */ /* 0x00a46200000e0000 */
[----:B------:R-:W-:Y:S05]  /*c170*/  @P1 BRA `(.L_x_3852) ;  /* 0x0000000000341947 */ /* 0x000fea0003800000 */
[----:B------:R-:W-:Y:S02]  /*c180*/  ULDC UR4, c[0x0][0xac8] ;  /* 0x0002b20000047ab9 */ /* 0x000fe40000000800 */
[----:B------:R-:W-:Y:S02]  /*c190*/  ISETP.GE.AND P4, PT, R2, UR4, PT ;  /* 0x0000000402007c0c */ /* 0x000fe4000bf86270 */
[----:B------:R-:W-:Y:S02]  /*c1a0*/  ISETP.GE.AND P5, PT, R16, UR4, PT ;  /* 0x0000000410007c0c */ /* 0x000fe4000bfa6270 */
[----:B------:R-:W-:-:S09]  /*c1b0*/  ISETP.GE.AND P6, PT, R17, UR4, PT ;  /* 0x0000000411007c0c */ /* 0x000fd2000bfc6270 */
[-C--:B01----:R-:W-:Y:S02]  /*c1c0*/  @!P4 LEA R4, P1, R2, R21.reuse, 0x1 ;  /* 0x000000150204c211 */ /* 0x083fe400078208ff */
[-C--:B------:R-:W-:Y:S02]  /*c1d0*/  @!P5 LEA R6, P2, R16, R21.reuse, 0x1 ;  /* 0x000000151006d211 */ /* 0x080fe400078408ff */
[C---:B------:R-:W-:Y:S02]  /*c1e0*/  @!P6 LEA R20, P3, R17.reuse, R21, 0x1 ;  /* 0x000000151114e211 */ /* 0x040fe400078608ff */
[-C--:B----4-:R-:W-:Y:S02]  /*c1f0*/  @!P4 LEA.HI.X R5, R2, R0.reuse, R227, 0x1, P1 ;  /* 0x000000000205c211 */ /* 0x090fe400008f0ce3 */
[-C--:B------:R-:W-:Y:S02]  /*c200*/  @!P5 LEA.HI.X R7, R16, R0.reuse, R226, 0x1, P2 ;  /* 0x000000001007d211 */ /* 0x080fe400010f0ce2 */
[----:B------:R-:W-:Y:S01]  /*c210*/  @!P6 LEA.HI.X R21, R17, R0, R225, 0x1, P3 ;  /* 0x000000001115e211 */ /* 0x000fe200018f0ce1 */
[----:B-----5:R3:W-:Y:S04]  /*c220*/  @!P4 ST.E.128 desc[UR52][R4.64], R24 ;  /* 0x000000180400c985 */ /* 0x0207e8000c101d34 */
[----:B------:R3:W-:Y:S04]  /*c230*/  @!P5 ST.E.128 desc[UR52][R6.64], R44 ;  /* 0x0000002c0600d985 */ /* 0x0007e8000c101d34 */
[----:B------:R3:W-:Y:S02]  /*c240*/  @!P6 ST.E.128 desc[UR52][R20.64], R56 ;  /* 0x000000381400e985 */ /* 0x0007e4000c101d34 */
.L_x_3852:
[----:B------:R-:W-:Y:S05]  /*c250*/  BSYNC B1 ;  /* 0x0000000000017941 */ /* 0x000fea0003800000 */
.L_x_3851:
[----:B----4-:R4:W0:Y:S01]  /*c260*/  SHFL.IDX PT, R0, R3, 0x2, 0x181f ;  /* 0x00581f0003007f89 */ /* 0x01082200000e0000 */
        /* <DEDUP_REMOVED lines=10> */
[-C--:B------:R-:W-:Y:S02]  /*c310*/  @!P3 LEA.HI.X R5, R2, R0.reuse, R227, 0x1, P0 ;  /* 0x000000000205b211 */ /* 0x080fe400000f0ce3 */
[-C--:B------:R-:W-:Y:S02]  /*c320*/  @!P4 LEA.HI.X R7, R16, R0.reuse, R226, 0x1, P1 ;  /* 0x000000001007c211 */ /* 0x080fe400008f0ce2 */
[----:B------:R-:W-:Y:S01]  /*c330*/  @!P5 LEA.HI.X R21, R17, R0, R225, 0x1, P2 ;  /* 0x000000001115d211 */ /* 0x000fe200010f0ce1 */
[----:B-----5:R3:W-:Y:S04]  /*c340*/  @!P3 ST.E.128 desc[UR52][R4.64], R12 ;  /* 0x0000000c0400b985 */ /* 0x0207e8000c101d34 */
[----:B------:R3:W-:Y:S04]  /*c350*/  @!P4 ST.E.128 desc[UR52][R6.64], R36 ;  /* 0x000000240600c985 */ /* 0x0007e8000c101d34 */
[----:B------:R3:W-:Y:S02]  /*c360*/  @!P5 ST.E.128 desc[UR52][R20.64], R52 ;  /* 0x000000341400d985 */ /* 0x0007e4000c101d34 */
.L_x_3854:
[----:B------:R-:W-:Y:S05]  /*c370*/  BSYNC B1 ;  /* 0x0000000000017941 */ /* 0x000fea0003800000 */
.L_x_3853:
[----:B0-----:R-:W-:Y:S01]  /*c380*/  VIADD R0, R66, 0x60 ;  /* 0x0000006042007836 */ /* 0x001fe20000000000 */
[----:B--2-4-:R-:W0:Y:S04]  /*c390*/  SHFL.IDX PT, R3, R3, 0x3, 0x181f ;  /* 0x00781f0003037f89 */ /* 0x014e2800000e0000 */
[----:B------:R-:W-:Y:S01]  /*c3a0*/  ISETP.GE.AND P0, PT, R0, R65, PT ;  /* 0x000000410000720c */ /* 0x000fe20003f06270 */
[----:B---3-5:R2:W3:-:S12]  /*c3b0*/  SHFL.IDX PT, R13, R64, 0x3, 0x181f ;  /* 0x00781f00400d7f89 */ /* 0x0284d800000e0000 */
[----:B--2---:R-:W-:Y:S05]  /*c3c0*/  @P0 BRA `(.L_x_3855) ;  /* 0x0000000c00640947 */ /* 0x004fea0003800000 */
[----:B------:R-:W-:Y:S02]  /*c3d0*/  ULDC UR4, c[0x0][0xac8] ;  /* 0x0002b20000047ab9 */ /* 0x000fe40000000800 */
[----:B------:R-:W-:Y:S02]  /*c3e0*/  ISETP.GE.AND P2, PT, R2, UR4, PT ;  /* 0x0000000402007c0c */ /* 0x000fe4000bf46270 */
[----:B------:R-:W-:-:S11]  /*c3f0*/  ISETP.GE.AND P3, PT, R16, UR4, PT ;  /* 0x0000000410007c0c */ /* 0x000fd6000bf66270 */
[-C--:B---3--:R-:W-:Y:S02]  /*c400*/  @!P2 LEA R4, P0, R2, R13.reuse, 0x1 ;  /* 0x0000000d0204a211 */ /* 0x088fe400078008ff */
[----:B------:R-:W-:Y:S02]  /*c410*/  @!P3 LEA R6, P1, R16, R13, 0x1 ;  /* 0x0000000d1006b211 */ /* 0x000fe400078208ff */
[-C--:B0-----:R-:W-:Y:S02]  /*c420*/  @!P2 LEA.HI.X R5, R2, R3.reuse, R227, 0x1, P0 ;  /* 0x000000030205a211 */ /* 0x081fe400000f0ce3 */
[----:B------:R-:W-:Y:S02]  /*c430*/  @!P3 LEA.HI.X R7, R16, R3, R226, 0x1, P1 ;  /* 0x000000031007b211 */ /* 0x000fe400008f0ce2 */
[----:B------:R-:W-:Y:S01]  /*c440*/  ISETP.GE.AND P0, PT, R17, UR4, PT ;  /* 0x0000000411007c0c */ /* 0x000fe2000bf06270 */
[----:B------:R2:W-:Y:S04]  /*c450*/  @!P2 ST.E.128 desc[UR52][R4.64], R8 ;  /* 0x000000080400a985 */ /* 0x0005e8000c101d34 */
[----:B------:R2:W-:Y:S08]  /*c460*/  @!P3 ST.E.128 desc[UR52][R6.64], R28 ;  /* 0x0000001c0600b985 */ /* 0x0005f0000c101d34 */
[----:B------:R-:W-:Y:S05]  /*c470*/  @P0 BRA `(.L_x_3855) ;  /* 0x0000000c00380947 */ /* 0x000fea0003800000 */
[----:B--2---:R-:W-:-:S04]  /*c480*/  LEA R4, P0, R17, R13, 0x1 ;  /* 0x0000000d11047211 */ /* 0x004fc800078008ff */
[----:B------:R-:W-:-:S05]  /*c490*/  LEA.HI.X R5, R17, R3, R225, 0x1, P0 ;  /* 0x0000000311057211 */ /* 0x000fca00000f0ce1 */
[----:B------:R4:W-:Y:S01]  /*c4a0*/  ST.E.128 desc[UR52][R4.64], R40 ;  /* 0x0000002804007985 */ /* 0x0009e2000c101d34 */
[----:B------:R-:W-:Y:S05]  /*c4b0*/  BRA `(.L_x_3855) ;  /* 0x0000000c00287947 */ /* 0x000fea0003800000 */
.L_x_3847:
        /* <DEDUP_REMOVED lines=32> */
[----:B--2---:R-:W-:-:S07]  /*c6c0*/  IADD3 R0, -R3, R0, RZ ;  /* 0x0000000003007210 */ /* 0x004fce0007ffe1ff */
.L_x_3856:
        /* <DEDUP_REMOVED lines=46> */
.L_x_3858:
[----:B------:R-:W-:Y:S05]  /*c9b0*/  BSYNC B1 ;  /* 0x0000000000017941 */ /* 0x000fea0003800000 */
.L_x_3857:
[----:B------:R-:W1:Y:S01]  /*c9c0*/  @P0 LDC R5, c[0x0][0xbf0] ;  /* 0x0002fc00ff050b82 */ /* 0x000e620000000800 */
[----:B------:R-:W-:Y:S01]  /*c9d0*/  ULDC.64 UR12, c[0x0][0xaa0] ;  /* 0x0002a800000c7ab9 */ /* 0x000fe20000000a00 */
[----:B0-----:R-:W-:Y:S01]  /*c9e0*/  IMAD R3, R18, 0x20, R19 ;  /* 0x0000002012037824 */ /* 0x001fe200078e0213 */
[----:B------:R-:W-:Y:S01]  /*c9f0*/  UIMAD UR8, UR9, UR12, URZ ;  /* 0x0000000c090872a4 */ /* 0x000fe2000f8e023f */
[----:B------:R-:W-:Y:S01]  /*ca00*/  IMAD.U32 R8, RZ, RZ, UR39 ;  /* 0x00000027ff087e24 */ /* 0x000fe2000f8e00ff */
[----:B------:R-:W-:Y:S01]  /*ca10*/  UIMAD.WIDE.U32 UR6, UR4, UR12, URZ ;  /* 0x0000000c040672a5 */ /* 0x000fe2000f8e003f */
[----:B------:R-:W-:Y:S01]  /*ca20*/  BSSY B1, `(.L_x_3859) ;  /* 0x000003d000017945 */ /* 0x000fe20003800000 */
[----:B------:R-:W-:Y:S01]  /*ca30*/  UIMAD UR8, UR4, UR13, UR8 ;  /* 0x0000000d040872a4 */ /* 0x000fe2000f8e0208 */
[----:B------:R-:W-:Y:S02]  /*ca40*/  IMAD R8, R8, 0x80, R3 ;  /* 0x0000008008087824 */ /* 0x000fe400078e0203 */
        /* <DEDUP_REMOVED lines=26> */
[----:B------:R-:W-:Y:S02]  /*cbf0*/  IMAD.U32 R8, RZ, RZ, UR39 ;  /* 0x00000027ff087e24 */ /* 0x000fe4000f8e00ff */
[----:B------:R-:W-:Y:S02]  /*cc00*/  IMAD.IADD R5, R5, 0x1, R9 ;  /* 0x0000000105057824 */ /* 0x000fe400078e0209 */
[----:B------:R-:W-:Y:S02]  /*cc10*/  IMAD R6, R3, UR6, RZ ;  /* 0x0000000603067c24 */ /* 0x000fe4000f8e02ff */
[----:B------:R-:W-:Y:S02]  /*cc20*/  IMAD R8, R8, 0x80, R19 ;  /* 0x0000008008087824 */ /* 0x000fe400078e0213 */
[----:B-----5:R-:W-:Y:S02]  /*cc30*/  IMAD R11, R0, R11, RZ ;  /* 0x0000000b000b7224 */ /* 0x020fe400078e02ff */
[----:B------:R-:W-:-:S02]  /*cc40*/  IMAD R3, R7, UR7, R6 ;  /* 0x0000000707037c24 */ /* 0x000fc4000f8e0206 */
[----:B------:R-:W-:Y:S01]  /*cc50*/  IMAD.WIDE.U32 R4, R7, UR6, R4 ;  /* 0x0000000607047c25 */ /* 0x000fe2000f8e0004 */
[C---:B------:R-:W-:Y:S01]  /*cc60*/  ISETP.GE.AND P2, PT, R8.reuse, R11, PT ;  /* 0x0000000b0800720c */ /* 0x040fe20003f46270 */
[----:B------:R-:W-:Y:S02]  /*cc70*/  ULDC.64 UR6, c[0x0][0xa80] ;  /* 0x0002a00000067ab9 */ /* 0x000fe40000000a00 */
[----:B------:R-:W-:Y:S01]  /*cc80*/  VIADD R0, R8, 0x20 ;  /* 0x0000002008007836 */ /* 0x000fe20000000000 */
[----:B------:R-:W-:Y:S01]  /*cc90*/  LEA R6, P3, R4, UR6, 0x1 ;  /* 0x0000000604067c11 */ /* 0x000fe2000f8608ff */
[----:B------:R-:W-:-:S03]  /*cca0*/  IMAD.IADD R3, R5, 0x1, R3 ;  /* 0x0000000105037824 */ /* 0x000fc600078e0203 */
[-C--:B------:R-:W-:Y:S01]  /*ccb0*/  ISETP.GE.AND P1, PT, R0, R11.reuse, PT ;  /* 0x0000000b0000720c */ /* 0x080fe20003f26270 */
[----:B------:R-:W-:Y:S01]  /*ccc0*/  VIADD R0, R8, 0x40 ;  /* 0x0000004008007836 */ /* 0x000fe20000000000 */
[----:B------:R-:W-:Y:S01]  /*ccd0*/  LEA.HI.X R3, R4, UR7, R3, 0x1, P3 ;  /* 0x0000000704037c11 */ /* 0x000fe200098f0c03 */
[----:B------:R0:W1:Y:S03]  /*cce0*/  SHFL.IDX PT, R5, R6, RZ, 0x181f ;  /* 0x00181fff06057589 */ /* 0x00006600000e0000 */
[----:B------:R-:W-:Y:S02]  /*ccf0*/  ISETP.GE.AND P0, PT, R0, R11, PT ;  /* 0x0000000b0000720c */ /* 0x000fe40003f06270 */
[----:B------:R0:W2:Y:S01]  /*cd00*/  SHFL.IDX PT, R0, R3, RZ, 0x181f ;  /* 0x00181fff03007589 */ /* 0x0000a200000e0000 */
[----:B------:R-:W-:Y:S10]  /*cd10*/  @P2 BRA `(.L_x_3860) ;  /* 0x0000000000342947 */ /* 0x000ff40003800000 */
[----:B------:R-:W-:Y:S02]  /*cd20*/  ULDC UR4, c[0x0][0xac8] ;  /* 0x0002b20000047ab9 */ /* 0x000fe40000000800 */
[----:B------:R-:W-:Y:S02]  /*cd30*/  ISETP.GE.AND P4, PT, R2, UR4, PT ;  /* 0x0000000402007c0c */ /* 0x000fe4000bf86270 */
[----:B------:R-:W-:Y:S02]  /*cd40*/  ISETP.GE.AND P3, PT, R16, UR4, PT ;  /* 0x0000000410007c0c */ /* 0x000fe4000bf66270 */
[----:B------:R-:W-:-:S09]  /*cd50*/  ISETP.GE.AND P2, PT, R17, UR4, PT ;  /* 0x0000000411007c0c */ /* 0x000fd2000bf46270 */
[-C--:B-1----:R-:W-:Y:S02]  /*cd60*/  @!P4 LEA R12, P6, R2, R5.reuse, 0x1 ;  /* 0x00000005020cc211 */ /* 0x082fe400078c08ff */
[-C--:B------:R-:W-:Y:S02]  /*cd70*/  @!P3 LEA R14, P5, R16, R5.reuse, 0x1 ;  /* 0x00000005100eb211 */ /* 0x080fe400078a08ff */
[-C--:B--2---:R-:W-:Y:S02]  /*cd80*/  @!P4 LEA.HI.X R13, R2, R0.reuse, R227, 0x1, P6 ;  /* 0x00000000020dc211 */ /* 0x084fe400030f0ce3 */
[C---:B------:R-:W-:Y:S02]  /*cd90*/  @!P2 LEA R4, P6, R17.reuse, R5, 0x1 ;  /* 0x000000051104a211 */ /* 0x040fe400078c08ff */
[-C--:B------:R-:W-:Y:S01]  /*cda0*/  @!P3 LEA.HI.X R15, R16, R0.reuse, R226, 0x1, P5 ;  /* 0x00000000100fb211 */ /* 0x080fe200028f0ce2 */
[----:B------:R3:W-:Y:S01]  /*cdb0*/  @!P4 ST.E.128 desc[UR52][R12.64], RZ ;  /* 0x000000ff0c00c985 */ /* 0x0007e2000c101d34 */
[----:B------:R-:W-:-:S03]  /*cdc0*/  @!P2 LEA.HI.X R5, R17, R0, R225, 0x1, P6 ;  /* 0x000000001105a211 */ /* 0x000fc600030f0ce1 */
[----:B------:R3:W-:Y:S04]  /*cdd0*/  @!P3 ST.E.128 desc[UR52][R14.64], RZ ;  /* 0x000000ff0e00b985 */ /* 0x0007e8000c101d34 */
[----:B------:R3:W-:Y:S02]  /*cde0*/  @!P2 ST.E.128 desc[UR52][R4.64], RZ ;  /* 0x000000ff0400a985 */ /* 0x0007e4000c101d34 */
.L_x_3860:
[----:B------:R-:W-:Y:S05]  /*cdf0*/  BSYNC B1 ;  /* 0x0000000000017941 */ /* 0x000fea0003800000 */
.L_x_3859:
        /* <DEDUP_REMOVED lines=11> */
[-C--:B----4-:R-:W-:Y:S02]  /*ceb0*/  @!P4 LEA.HI.X R13, R2, R0.reuse, R227, 0x1, P1 ;  /* 0x00000000020dc211 */ /* 0x090fe400008f0ce3 */
[-C--:B------:R-:W-:Y:S02]  /*cec0*/  @!P5 LEA.HI.X R15, R16, R0.reuse, R226, 0x1, P2 ;  /* 0x00000000100fd211 */ /* 0x080fe400010f0ce2 */
[----:B------:R-:W-:Y:S01]  /*ced0*/  @!P6 LEA.HI.X R5, R17, R0, R225, 0x1, P3 ;  /* 0x000000001105e211 */ /* 0x000fe200018f0ce1 */
[----:B------:R3:W-:Y:S04]  /*cee0*/  @!P4 ST.E.128 desc[UR52][R12.64], RZ ;  /* 0x000000ff0c00c985 */ /* 0x0007e8000c101d34 */
[----:B------:R3:W-:Y:S04]  /*cef0*/  @!P5 ST.E.128 desc[UR52][R14.64], RZ ;  /* 0x000000ff0e00d985 */ /* 0x0007e8000c101d34 */
[----:B------:R3:W-:Y:S02]  /*cf00*/  @!P6 ST.E.128 desc[UR52][R4.64], RZ ;  /* 0x000000ff0400e985 */ /* 0x0007e4000c101d34 */
.L_x_3862:
[----:B------:R-:W-:Y:S05]  /*cf10*/  BSYNC B1 ;  /* 0x0000000000017941 */ /* 0x000fea0003800000 */
.L_x_3861:
        /* <DEDUP_REMOVED lines=14> */
[----:B------:R3:W-:Y:S04]  /*d000*/  @!P3 ST.E.128 desc[UR52][R12.64], RZ ;  /* 0x000000ff0c00b985 */ /* 0x0007e8000c101d34 */
[----:B------:R3:W-:Y:S04]  /*d010*/  @!P4 ST.E.128 desc[UR52][R14.64], RZ ;  /* 0x000000ff0e00c985 */ /* 0x0007e8000c101d34 */
[----:B------:R3:W-:Y:S02]  /*d020*/  @!P5 ST.E.128 desc[UR52][R4.64], RZ ;  /* 0x000000ff0400d985 */ /* 0x0007e4000c101d34 */
.L_x_3864:
[----:B------:R-:W-:Y:S05]  /*d030*/  BSYNC B1 ;  /* 0x0000000000017941 */ /* 0x000fea0003800000 */
.L_x_3863:
[----:B0-----:R-:W-:Y:S01]  /*d040*/  IADD3 R0, R8, 0x60, RZ ;  /* 0x0000006008007810 */ /* 0x001fe20007ffe0ff */
[----:B--2-4-:R-:W0:Y:S03]  /*d050*/  SHFL.IDX PT, R3, R3, 0x3, 0x181f ;  /* 0x00781f0003037f89 */ /* 0x014e2600000e0000 */
[----:B------:R-:W-:Y:S01]  /*d060*/  ISETP.GE.AND P0, PT, R0, R11, PT ;  /* 0x0000000b0000720c */ /* 0x000fe20003f06270 */
[----:B-1-3--:R1:W2:-:S12]  /*d070*/  SHFL.IDX PT, R5, R6, 0x3, 0x181f ;  /* 0x00781f0006057f89 */ /* 0x00a29800000e0000 */
[----:B-1----:R-:W-:Y:S05]  /*d080*/  @P0 BRA `(.L_x_3855) ;  /* 0x0000000000340947 */ /* 0x002fea0003800000 */
[----:B------:R-:W-:Y:S02]  /*d090*/  ULDC UR4, c[0x0][0xac8] ;  /* 0x0002b20000047ab9 */ /* 0x000fe40000000800 */
[----:B------:R-:W-:Y:S02]  /*d0a0*/  ISETP.GE.AND P3, PT, R2, UR4, PT ;  /* 0x0000000402007c0c */ /* 0x000fe4000bf66270 */
[----:B------:R-:W-:Y:S02]  /*d0b0*/  ISETP.GE.AND P4, PT, R16, UR4, PT ;  /* 0x0000000410007c0c */ /* 0x000fe4000bf86270 */
[----:B------:R-:W-:-:S09]  /*d0c0*/  ISETP.GE.AND P5, PT, R17, UR4, PT ;  /* 0x0000000411007c0c */ /* 0x000fd2000bfa6270 */
[-C--:B--2---:R-:W-:Y:S02]  /*d0d0*/  @!P3 LEA R6, P0, R2, R5.reuse, 0x1 ;  /* 0x000000050206b211 */ /* 0x084fe400078008ff */
        /* <DEDUP_REMOVED lines=8> */
.L_x_3855:
[----:B------:R-:W-:Y:S05]  /*d160*/  BSYNC B0 ;  /* 0x0000000000007941 */ /* 0x000fea0003800000 */
.L_x_3846:
[----:B------:R-:W-:Y:S02]  /*d170*/  ULDC UR4, c[0x0][0xc3c] ;  /* 0x00030f0000047ab9 */ /* 0x000fe40000000800 */
[----:B------:R-:W-:-:S13]  /*d180*/  ISETP.GE.AND P0, PT, R67, UR4, PT ;  /* 0x0000000443007c0c */ /* 0x000fda000bf06270 */
[----:B------:R-:W-:Y:S05]  /*d190*/  @!P0 BRA `(.L_x_3865) ;  /* 0xffffff3800f88947 */ /* 0x000fea000383ffff */
[----:B------:R-:W-:Y:S05]  /*d1a0*/  EXIT ;  /* 0x000000000000794d */ /* 0x000fea0003800000 */
.L_x_3818:
        /* <DEDUP_REMOVED lines=55> */
.L_x_3871:
        /* <DEDUP_REMOVED lines=12> */
.L_x_3870:
[----:B------:R-:W-:Y:S05]  /*d5e0*/  BSYNC B0 ;  /* 0x0000000000007941 */ /* 0x000fea0003800000 */
.L_x_3869:
        /* <DEDUP_REMOVED lines=21> */
.L_x_3867:
        /* <DEDUP_REMOVED lines=17> */
.L_x_3872:
[----:B---3--:R-:W-:Y:S01]  /*d850*/  IMAD R24, R24, R11, R8 ;  /* 0x0000000b18187224 */ /* 0x008fe200078e0208 */
[----:B0-----:R-:W-:Y:S01]  /*d860*/  IABS R2, R10 ;  /* 0x0000000a00027213 */ /* 0x001fe20000000000 */
[----:B-1----:R-:W-:Y:S01]  /*d870*/  IMAD.MOV R0, RZ, RZ, -R3 ;  /* 0x000000ffff007224 */ /* 0x002fe200078e0a03 */
[----:B------:R-:W-:Y:S02]  /*d880*/  UIADD3 UR40, UR40, UR4, URZ ;  /* 0x0000000428287290 */ /* 0x000fe4000fffe03f */
[----:B------:R-:W-:Y:S01]  /*d890*/  IADD3 R11, -R24, R7, RZ ;  /* 0x00000007180b7210 */ /* 0x000fe20007ffe1ff */
        /* <DEDUP_REMOVED lines=23> */
.L_x_3868:
[----:B------:R-:W-:Y:S01]  /*da10*/  IMAD.MOV.U32 R24, RZ, RZ, R7 ;  /* 0x000000ffff187224 */ /* 0x000fe200078e0007 */
[----:B------:R-:W-:Y:S01]  /*da20*/  ULDC UR40, c[0x0][0xc3c] ;  /* 0x00030f0000287ab9 */ /* 0x000fe20000000800 */
[----:B------:R-:W-:Y:S02]  /*da30*/  IMAD.MOV.U32 R25, RZ, RZ, RZ ;  /* 0x000000ffff197224 */ /* 0x000fe400078e00ff */
[----:B------:R-:W-:-:S07]  /*da40*/  IMAD.MOV.U32 R26, RZ, RZ, RZ ;  /* 0x000000ffff1a7224 */ /* 0x000fce00078e00ff */
.L_x_3873:
[----:B------:R-:W-:Y:S01]  /*da50*/  ISETP.NE.AND P0, PT, R5, RZ, PT ;  /* 0x000000ff0500720c */ /* 0x000fe20003f05270 */
[----:B------:R-:W-:-:S12]  /*da60*/  IMAD.U32 R27, RZ, RZ, UR40 ;  /* 0x00000028ff1b7e24 */ /* 0x000fd8000f8e00ff */
[----:B------:R-:W0:Y:S01]  /*da70*/  @!P0 S2R R3, SR_CgaCtaId ;  /* 0x0000000000038919 */ /* 0x000e220000008800 */
[----:B------:R-:W-:-:S04]  /*da80*/  @!P0 MOV R0, 0x400 ;  /* 0x0000040000008802 */ /* 0x000fc80000000f00 */
[----:B0-----:R-:W-:-:S05]  /*da90*/  @!P0 LEA R0, R3, R0, 0x18 ;  /* 0x0000000003008211 */ /* 0x001fca00078ec0ff */
[----:B------:R0:W-:Y:S01]  /*daa0*/  @!P0 STS.128 [R0+0x334d0], R24 ;  /* 0x0334d01800008388 */ /* 0x0001e20000000c00 */
[----:B------:R-:W-:Y:S06]  /*dab0*/  BAR.ARV 0x5, 0x180 ;  /* 0x0146000000007b1d */ /* 0x000fec0000002000 */
.L_x_3866:
        /* <DEDUP_REMOVED lines=9> */
[----:B------:R-:W-:Y:S01]  /*db50*/  MOV R18, 0x400 ;  /* 0x0000040000127802 */ /* 0x000fe20000000f00 */
[----:B------:R-:W-:Y:S01]  /*db60*/  IMAD.MOV.U32 R31, RZ, RZ, RZ ;  /* 0x000000ffff1f7224 */ /* 0x000fe200078e00ff */
[----:B------:R-:W-:Y:S01]  /*db70*/  STL [R1+0x18], RZ ;  /* 0x000018ff01007387 */ /* 0x000fe20000100800 */
[----:B------:R-:W-:Y:S01]  /*db80*/  MOV R34, 0x1 ;  /* 0x0000000100227802 */ /* 0x000fe20000000f00 */
[----:B------:R-:W-:Y:S02]  /*db90*/  ULOP3.LUT UR46, UR36, 0x2, URZ, 0xfc, !UPT ;  /* 0x00000002242e7892 */ /* 0x000fe4000f8efc3f */
[----:B------:R-:W-:Y:S01]  /*dba0*/  ULOP3.LUT UR47, UR36, 0x1, URZ, 0xfc, !UPT ;  /* 0x00000001242f7892 */ /* 0x000fe2000f8efc3f */
[----:B------:R-:W-:Y:S01]  /*dbb0*/  ULDC UR48, c[0x0][0xc] ;  /* 0x0000030000307ab9 */ /* 0x000fe20000000800 */
[C---:B-1----:R-:W-:Y:S01]  /*dbc0*/  IMAD.SHL.U32 R16, R8.reuse, 0x40, RZ ;  /* 0x0000004008107824 */ /* 0x042fe200078e00ff */
[----:B0-----:R-:W-:Y:S01]  /*dbd0*/  SHF.R.U32.HI R0, RZ, 0x1, R8 ;  /* 0x00000001ff007819 */ /* 0x001fe20000011608 */
[----:B------:R-:W-:-:S02]  /*dbe0*/  IMAD.SHL.U32 R37, R8, 0x10, RZ ;  /* 0x0000001008257824 */ /* 0x000fc400078e00ff */
[----:B------:R-:W-:Y:S01]  /*dbf0*/  IMAD.SHL.U32 R7, R8, 0x2, RZ ;  /* 0x0000000208077824 */ /* 0x000fe200078e00ff */
[----:B------:R-:W-:Y:S01]  /*dc00*/  LOP3.LUT R3, R16, 0x180, RZ, 0xc0, !PT ;  /* 0x0000018010037812 */ /* 0x000fe200078ec0ff */
[C---:B------:R-:W-:Y:S01]  /*dc10*/  IMAD.SHL.U32 R2, R8.reuse, 0x20, RZ ;  /* 0x0000002008027824 */ /* 0x040fe200078e00ff */
[----:B--2---:R-:W-:Y:S01]  /*dc20*/  LOP3.LUT R6, R37, 0x1b0, RZ, 0xc0, !PT ;  /* 0x000001b025067812 */ /* 0x004fe200078ec0ff */
[C---:B------:R-:W-:Y:S01]  /*dc30*/  IMAD.SHL.U32 R9, R8.reuse, 0x4, RZ ;  /* 0x0000000408097824 */ /* 0x040fe200078e00ff */
[----:B------:R-:W-:Y:S01]  /*dc40*/  LOP3.LUT R0, R3, 0x30, R0, 0xf8, !PT ;  /* 0x0000003003007812 */ /* 0x000fe200078ef800 */
[----:B------:R-:W-:Y:S01]  /*dc50*/  IMAD.SHL.U32 R3, R8, 0x8, RZ ;  /* 0x0000000808037824 */ /* 0x000fe200078e00ff */
[----:B------:R-:W-:Y:S02]  /*dc60*/  LOP3.LUT R6, R6, 0x30, R7, 0x78, !PT ;  /* 0x0000003006067812 */ /* 0x000fe400078e7807 */
[----:B------:R-:W-:Y:S02]  /*dc70*/  LOP3.LUT R4, R2, 0x80, RZ, 0xc0, !PT ;  /* 0x0000008002047812 */ /* 0x000fe400078ec0ff */
[----:B------:R-:W-:-:S02]  /*dc80*/  LOP3.LUT R3, R0, 0x30, R3, 0x78, !PT ;  /* 0x0000003000037812 */ /* 0x000fc400078e7803 */
[----:B------:R-:W-:Y:S02]  /*dc90*/  LOP3.LUT R0, R6, 0x640, R37, 0xf8, !PT ;  /* 0x0000064006007812 */ /* 0x000fe400078ef825 */
[----:B------:R-:W-:Y:S01]  /*dca0*/  LOP3.LUT R16, R3, 0x640, R16, 0xf8, !PT ;  /* 0x0000064003107812 */ /* 0x000fe200078ef810 */
[----:B---3--:R-:W-:Y:S01]  /*dcb0*/  IMAD.U32 R3, RZ, RZ, UR4 ;  /* 0x00000004ff037e24 */ /* 0x008fe2000f8e00ff */
[----:B------:R-:W-:Y:S02]  /*dcc0*/  LOP3.LUT R5, R37, 0x600, RZ, 0xc0, !PT ;  /* 0x0000060025057812 */ /* 0x000fe400078ec0ff */
[----:B------:R-:W-:Y:S02]  /*dcd0*/  LOP3.LUT R4, R4, 0x10, R8, 0xf8, !PT ;  /* 0x0000001004047812 */ /* 0x000fe400078ef808 */
[----:B------:R-:W-:Y:S01]  /*dce0*/  LEA R18, R3, R18, 0x18 ;  /* 0x0000001203127211 */ /* 0x000fe200078ec0ff */
[----:B------:R-:W-:Y:S01]  /*dcf0*/  STL [R1+0x8], R3 ;  /* 0x0000080301007387 */ /* 0x000fe20000100800 */
[----:B------:R-:W-:-:S02]  /*dd00*/  LOP3.LUT R5, R5, 0x60, R2, 0xf8, !PT ;  /* 0x0000006005057812 */ /* 0x000fc400078ef802 */
[----:B------:R-:W-:Y:S01]  /*dd10*/  LOP3.LUT R4, R4, 0x10, R9, 0x78, !PT ;  /* 0x0000001004047812 */ /* 0x000fe200078e7809 */
[----:B------:R0:W-:Y:S01]  /*dd20*/  STL [R1+0xc], R0 ;  /* 0x00000c0001007387 */ /* 0x0001e20000100800 */
[----:B------:R-:W-:Y:S02]  /*dd30*/  LOP3.LUT R5, R5, 0x100, R2, 0xf8, !PT ;  /* 0x0000010005057812 */ /* 0x000fe400078ef802 */
[----:B------:R-:W-:Y:S02]  /*dd40*/  LOP3.LUT R8, R8, 0x7f, RZ, 0xc0, !PT ;  /* 0x0000007f08087812 */ /* 0x000fe400078ec0ff */
[----:B------:R-:W-:Y:S02]  /*dd50*/  LOP3.LUT R17, R5, R4, RZ, 0xfc, !PT ;  /* 0x0000000405117212 */ /* 0x000fe400078efcff */
[----:B------:R-:W-:Y:S02]  /*dd60*/  SHF.R.U32.HI R4, RZ, 0x2, R8 ;  /* 0x00000002ff047819 */ /* 0x000fe40000011608 */
[----:B------:R-:W-:Y:S01]  /*dd70*/  LOP3.LUT R37, R37, 0x30, RZ, 0xc0, !PT ;  /* 0x0000003025257812 */ /* 0x000fe200078ec0ff */
[----:B0-----:R-:W-:Y:S01]  /*dd80*/  IMAD.IADD R0, R18, 0x1, R0 ;  /* 0x0000000112007824 */ /* 0x001fe200078e0200 */
[----:B------:R-:W-:-:S02]  /*dd90*/  LOP3.LUT R2, R4, 0x60, R2, 0xf8, !PT ;  /* 0x0000006004027812 */ /* 0x000fc400078ef802 */
[C---:B------:R-:W-:Y:S02]  /*dda0*/  LOP3.LUT R4, R37.reuse, 0x40, RZ, 0xfc, !PT ;  /* 0x0000004025047812 */ /* 0x040fe400078efcff */
[----:B------:R0:W-:Y:S01]  /*ddb0*/  STL [R1+0x10], R0 ;  /* 0x0000100001007387 */ /* 0x0001e20000100800 */
[----:B------:R-:W-:Y:S02]  /*ddc0*/  LOP3.LUT R3, R37, 0x80, RZ, 0xfc, !PT ;  /* 0x0000008025037812 */ /* 0x000fe400078efcff */
[----:B------:R-:W-:-:S07]  /*ddd0*/  LOP3.LUT R2, R2, 0x80, RZ, 0xfc, !PT ;  /* 0x0000008002027812 */ /* 0x000fce00078efcff */
.L_x_3951:
[----:B------:R-:W-:Y:S01]  /*dde0*/  ULDC.64 UR4, c[0x0][0xc88] ;  /* 0x0003220000047ab9 */ /* 0x000fe20000000a00 */
[----:B------:R-:W-:Y:S01]  /*ddf0*/  ULDC.64 UR6, c[0x0][0xa00] ;  /* 0x0002800000067ab9 */ /* 0x000fe20000000a00 */
[----:B------:R-:W-:Y:S01]  /*de00*/  UIMAD.WIDE UR4, UR40, 0x4, UR4 ;  /* 0x00000004280478a5 */ /* 0x000fe2000f8e0204 */
[----:B------:R-:W-:-:S05]  /*de10*/  ULDC.64 UR8, c[0x0][0xa18] ;  /* 0x0002860000087ab9 */ /* 0x000fca0000000a00 */
[----:B--2---:R-:W-:Y:S02]  /*de20*/  IMAD.U32 R2, RZ, RZ, UR4 ;  /* 0x00000004ff027e24 */ /* 0x004fe4000f8e00ff */
[----:B------:R-:W-:Y:S01]  /*de30*/  IMAD.U32 R3, RZ, RZ, UR5 ;  /* 0x00000005ff037e24 */ /* 0x000fe2000f8e00ff */
[----:B------:R-:W-:-:S04]  /*de40*/  ULDC.64 UR4, c[0x0][0xa28] ;  /* 0x00028a0000047ab9 */ /* 0x000fc80000000a00 */
[----:B------:R-:W2:Y:S01]  /*de50*/  LDG.E R2, desc[UR52][R2.64] ;  /* 0x0000003402027981 */ /* 0x000ea2000c1e1900 */
[----:B------:R-:W-:-:S04]  /*de60*/  UISETP.NE.U32.AND UP0, UPT, UR4, URZ, UPT ;  /* 0x0000003f0400728c */ /* 0x000fc8000bf05070 */
[----:B------:R-:W-:Y:S02]  /*de70*/  UISETP.NE.AND.EX UP1, UPT, UR5, URZ, UPT, UP0 ;  /* 0x0000003f0500728c */ /* 0x000fe4000bf25300 */
[----:B------:R-:W-:-:S04]  /*de80*/  UISETP.NE.U32.AND UP0, UPT, UR6, URZ, UPT ;  /* 0x0000003f0600728c */ /* 0x000fc8000bf05070 */
[----:B------:R-:W-:Y:S01]  /*de90*/  UISETP.NE.AND.EX UP3, UPT, UR7, URZ, UPT, UP0 ;  /* 0x0000003f0700728c */ /* 0x000fe2000bf65300 */
[----:B------:R-:W-:Y:S01]  /*dea0*/  PLOP3.LUT P0, PT, PT, PT, UP1, 0x80, 0x0 ;  /* 0x000000000000781c */ /* 0x000fe20003f0f018 */
[----:B------:R-:W-:Y:S02]  /*deb0*/  IMAD.MOV.U32 R29, RZ, RZ, RZ ;  /* 0x000000ffff1d7224 */ /* 0x000fe400078e00ff */
[----:B------:R-:W-:Y:S02]  /*dec0*/  UP2UR UR45, UPR, URZ, 0x8 ;  /* 0x000000083f2d7883 */ /* 0x000fe40008000000 */
[----:B------:R-:W-:Y:S02]  /*ded0*/  PLOP3.LUT P1, PT, PT, PT, UP3, 0x80, 0x0 ;  /* 0x000000000000781c */ /* 0x000fe40003f2f038 */
[----:B--2---:R-:W-:-:S13]  /*dee0*/  R2UR UR44, R2 ;  /* 0x00000000022c72ca */ /* 0x004fda00000e0000 */
[----:B------:R-:W-:Y:S02]  /*def0*/  USHF.R.S32.HI UR43, URZ, 0x1f, UR44 ;  /* 0x0000001f3f2b7899 */ /* 0x000fe4000801142c */
[----:B------:R-:W-:Y:S02]  /*df00*/  USHF.L.U32 UR38, UR44, 0x2, URZ ;  /* 0x000000022c267899 */ /* 0x000fe4000800063f */
[----:B------:R-:W-:Y:S02]  /*df10*/  @UP1 ULEA UR4, UP2, UR44, UR4, 0x2 ;  /* 0x000000042c041291 */ /* 0x000fe4000f84103f */
[----:B------:R-:W-:Y:S02]  /*df20*/  USHF.L.U64.HI UR39, UR44, 0x2, UR43 ;  /* 0x000000022c277899 */ /* 0x000fe4000801022b */
[----:B------:R-:W-:Y:S02]  /*df30*/  UIADD3 UR6, UP0, UR38, UR6, URZ ;  /* 0x0000000626067290 */ /* 0x000fe4000ff1e03f */
[----:B------:R-:W-:Y:S01]  /*df40*/  IMAD.U32 R2, RZ, RZ, UR4 ;  /* 0x00000004ff027e24 */ /* 0x000fe2000f8e00ff */
[----:B------:R-:W-:-:S02]  /*df50*/  @UP1 ULEA.HI.X UR5, UR44, UR5, UR43, 0x2, UP2 ;  /* 0x000000052c051291 */ /* 0x000fc400090f142b */
[----:B------:R-:W-:Y:S02]  /*df60*/  UIADD3.X UR4, UR39, UR7, URZ, UP0, !UPT ;  /* 0x0000000727047290 */ /* 0x000fe400087fe43f */
[----:B------:R-:W-:Y:S02]  /*df70*/  UISETP.NE.U32.AND UP0, UPT, UR8, URZ, UPT ;  /* 0x0000003f0800728c */ /* 0x000fe4000bf05070 */
[----:B------:R-:W-:Y:S02]  /*df80*/  IMAD.U32 R3, RZ, RZ, UR5 ;  /* 0x00000005ff037e24 */ /* 0x000fe4000f8e00ff */
[----:B------:R-:W-:-:S03]  /*df90*/  UISETP.NE.AND.EX UP0, UPT, UR9, URZ, UPT, UP0 ;  /* 0x0000003f0900728c */ /* 0x000fc6000bf05300 */
[----:B0-----:R0:W5:Y:S02]  /*dfa0*/  @P0 LDG.E R0, desc[UR52][R2.64] ;  /* 0x0000003402000981 */ /* 0x001164000c1e1900 */
[----:B0-----:R-:W-:Y:S02]  /*dfb0*/  IMAD.U32 R2, RZ, RZ, UR6 ;  /* 0x00000006ff027e24 */ /* 0x001fe4000f8e00ff */
[----:B------:R-:W-:-:S04]  /*dfc0*/  IMAD.U32 R3, RZ, RZ, UR4 ;  /* 0x00000004ff037e24 */ /* 0x000fc8000f8e00ff */
[----:B------:R-:W-:Y:S01]  /*dfd0*/  @UP0 UIADD3 UR4, UP1, UR38, UR8, URZ ;  /* 0x0000000826040290 */ /* 0x000fe2000ff3e03f */
[----:B------:R0:W5:Y:S01]  /*dfe0*/  @P1 LDG.E R29, desc[UR52][R2.64] ;  /* 0x00000034021d1981 */ /* 0x000162000c1e1900 */
[----:B------:R-:W-:Y:S02]  /*dff0*/  PLOP3.LUT P1, PT, PT, PT, UP0, 0x80, 0x0 ;  /* 0x000000000000781c */ /* 0x000fe40003f2f008 */
[----:B------:R-:W-:Y:S02]  /*e000*/  @UP0 UIADD3.X UR5, UR39, UR9, URZ, UP1, !UPT ;  /* 0x0000000927050290 */ /* 0x000fe40008ffe43f */
[----:B------:R-:W-:-:S04]  /*e010*/  IMAD.U32 R4, RZ, RZ, UR4 ;  /* 0x00000004ff047e24 */ /* 0x000fc8000f8e00ff */
[----:B------:R-:W-:-:S05]  /*e020*/  IMAD.U32 R5, RZ, RZ, UR5 ;  /* 0x00000005ff057e24 */ /* 0x000fca000f8e00ff */
[----:B-1----:R0:W5:Y:S01]  /*e030*/  @P1 LDG.E R35, desc[UR52][R4.64] ;  /* 0x0000003404231981 */ /* 0x002162000c1e1900 */
[----:B------:R-:W-:Y:S05]  /*e040*/  @P1 BRA `(.L_x_3875) ;  /* 0x00000000001c1947 */ /* 0x000fea0003800000 */
[----:B------:R-:W-:Y:S01]  /*e050*/  UISETP.NE.AND UP0, UPT, UR45, URZ, UPT ;  /* 0x0000003f2d00728c */ /* 0x000fe2000bf05270 */
[----:B-----5:R-:W1:Y:S05]  /*e060*/  LDC R35, c[0x0][0x288] ;  /* 0x0000a200ff237b82 */ /* 0x020e6a0000000800 */
[----:B------:R-:W-:-:S13]  /*e070*/  PLOP3.LUT P1, PT, PT, PT, UP0, 0x40, 0x0 ;  /* 0x000000000000781c */ /* 0x000fda0003f2e808 */
[----:B------:R-:W-:Y:S05]  /*e080*/  @P1 BRA `(.L_x_3875) ;  /* 0x00000000000c1947 */ /* 0x000fea0003800000 */
[----:B0-----:R-:W2:Y:S04]  /*e090*/  LDG.E R4, desc[UR52][R2.64] ;  /* 0x0000003402047981 */ /* 0x001ea8000c1e1900 */
[----:B-1----:R-:W2:Y:S02]  /*e0a0*/  LDG.E R35, desc[UR52][R2.64+0x4] ;  /* 0x0000043402237981 */ /* 0x002ea4000c1e1900 */
[----:B--2---:R-:W-:-:S07]  /*e0b0*/  IMAD.IADD R35, R35, 0x1, -R4 ;  /* 0x0000000123237824 */ /* 0x004fce00078e0a04 */
.L_x_3875:
        /* <DEDUP_REMOVED lines=16> */
[----:B0-----:R-:W-:-:S04]  /*e1c0*/  IMAD.U32 R2, RZ, RZ, UR4 ;  /* 0x00000004ff027e24 */ /* 0x001fc8000f8e00ff */
[----:B------:R-:W-:-:S05]  /*e1d0*/  IMAD.U32 R3, RZ, RZ, UR5 ;  /* 0x00000005ff037e24 */ /* 0x000fca000f8e00ff */
[----:B------:R-:W2:Y:S02]  /*e1e0*/  LDG.E R2, desc[UR52][R2.64] ;  /* 0x0000003402027981 */ /* 0x000ea4000c1e1900 */
[----:B--2---:R-:W-:Y:S01]  /*e1f0*/  R2UR UR41, R2 ;  /* 0x00000000022972ca */ /* 0x004fe200000e0000 */
[----:B------:R-:W-:-:S14]  /*e200*/  BRA `(.L_x_3877) ;  /* 0x00000000002c7947 */ /* 0x000fdc0003800000 */
.L_x_3876:
[----:B------:R-:W-:Y:S02]  /*e210*/  ULDC.64 UR4, c[0x0][0xa08] ;  /* 0x0002820000047ab9 */ /* 0x000fe40000000a00 */
[----:B------:R-:W-:-:S04]  /*e220*/  ISETP.NE.U32.AND P0, PT, RZ, UR4, PT ;  /* 0x00000004ff007c0c */ /* 0x000fc8000bf05070 */
[----:B------:R-:W-:-:S13]  /*e230*/  ISETP.NE.AND.EX P0, PT, RZ, UR5, PT, P0 ;  /* 0x00000005ff007c0c */ /* 0x000fda000bf05300 */
[----:B------:R-:W-:Y:S05]  /*e240*/  @!P0 BRA `(.L_x_3877) ;  /* 0x00000000001c8947 */ /* 0x000fea0003800000 */
[----:B0-----:R-:W0:Y:S02]  /*e250*/  LDC.64 R2, c[0x0][0xa08] ;  /* 0x00028200ff027b82 */ /* 0x001e240000000a00 */
[----:B0-----:R-:W-:-:S05]  /*e260*/  IMAD.WIDE R2, R33, 0x4, R2 ;  /* 0x0000000421027825 */ /* 0x001fca00078e0202 */
[----:B------:R-:W2:Y:S04]  /*e270*/  LDG.E R4, desc[UR52][R2.64] ;  /* 0x0000003402047981 */ /* 0x000ea8000c1e1900 */
[----:B------:R-:W3:Y:S01]  /*e280*/  LDG.E R0, desc[UR52][R2.64+0x4] ;  /* 0x0000043402007981 */ /* 0x000ee2000c1e1900 */
[----:B--2---:R-:W-:Y:S02]  /*e290*/  R2UR UR41, R4 ;  /* 0x00000000042972ca */ /* 0x004fe400000e0000 */
[----:B---3--:R-:W-:-:S13]  /*e2a0*/  R2UR UR4, R0 ;  /* 0x00000000000472ca */ /* 0x008fda00000e0000 */
[----:B------:R-:W-:-:S12]  /*e2b0*/  UIADD3 UR41, -UR41, UR4, URZ ;  /* 0x0000000429297290 */ /* 0x000fd8000fffe13f */
.L_x_3877:
[----:B------:R-:W-:Y:S01]  /*e2c0*/  UIADD3 UR41, -UR37, UR41, URZ ;  /* 0x0000002925297290 */ /* 0x000fe2000fffe13f */
[----:B------:R-:W-:Y:S03]  /*e2d0*/  BSSY B7, `(.L_x_3878) ;  /* 0x000052e000077945 */ /* 0x000fe60003800000 */
[----:B------:R-:W-:Y:S02]  /*e2e0*/  UIADD3 UR4, UR41, 0x9f, URZ ;  /* 0x0000009f29047890 */ /* 0x000fe4000fffe03f */
[----:B------:R-:W-:Y:S02]  /*e2f0*/  ISETP.LT.AND P0, PT, RZ, UR41, PT ;  /* 0x00000029ff007c0c */ /* 0x000fe4000bf01270 */
[----:B------:R-:W-:-:S04]  /*e300*/  UIMAD.WIDE UR4, UR4, 0x66666667, URZ ;  /* 0x66666667040478a5 */ /* 0x000fc8000f8e023f */
[----:B------:R-:W-:-:S04]  /*e310*/  USHF.R.U32.HI UR42, URZ, 0x1f, UR5 ;  /* 0x0000001f3f2a7899 */ /* 0x000fc80008011605 */
[----:B------:R-:W-:-:S03]  /*e320*/  ULEA.HI.SX32 UR42, UR5, UR42, 0x1a ;  /* 0x0000002a052a7291 */ /* 0x000fc6000f8fd23f */
[----:B------:R-:W-:Y:S09]  /*e330*/  @P0 BRA `(.L_x_3879) ;  /* 0x0000000000440947 */ /* 0x000ff20003800000 */
[----:B------:R-:W2:Y:S02]  /*e340*/  S2R R0, SR_TID.X ;  /* 0x0000000000007919 */ /* 0x000ea40000002100 */
[----:B--2---:R-:W-:-:S04]  /*e350*/  LOP3.LUT R0, R0, 0x7f, RZ, 0xc0, !PT ;  /* 0x0000007f00007812 */ /* 0x004fc800078ec0ff */
[----:B------:R-:W-:-:S13]  /*e360*/  ISETP.NE.AND P0, PT, R0, RZ, PT ;  /* 0x000000ff0000720c */ /* 0x000fda0003f05270 */
[----:B------:R-:W-:Y:S05]  /*e370*/  @P0 BRA `(.L_x_3880) ;  /* 0x00000050008c0947 */ /* 0x000fea0003800000 */
[----:B0-----:R-:W0:Y:S01]  /*e380*/  S2R R5, SR_LANEID ;  /* 0x0000000000057919 */ /* 0x001e220000000000 */
[----:B------:R-:W-:Y:S01]  /*e390*/  VOTEU.ANY UR4, UPT, PT ;  /* 0x0000000000047886 */ /* 0x000fe200038e0100 */
[----:B------:R-:W2:Y:S01]  /*e3a0*/  LDC.64 R2, c[0x0][0xc60] ;  /* 0x00031800ff027b82 */ /* 0x000ea20000000a00 */
[----:B------:R-:W0:Y:S02]  /*e3b0*/  FLO.U32 R0, UR4 ;  /* 0x0000000400007d00 */ /* 0x000e2400080e0000 */
[----:B0-----:R-:W-:-:S06]  /*e3c0*/  ISETP.EQ.U32.AND P0, PT, R0, R5, PT ;  /* 0x000000050000720c */ /* 0x001fcc0003f02070 */
[----:B------:R-:W2:Y:S07]  /*e3d0*/  POPC R5, UR4 ;  /* 0x0000000400057d09 */ /* 0x000eae0008000000 */
[----:B--2---:R-:W2:Y:S01]  /*e3e0*/  @P0 ATOMG.E.ADD.STRONG.GPU PT, R3, desc[UR52][R2.64], R5 ;  /* 0x00000005020309a8 */ /* 0x004ea200081ee1f4 */
[----:B------:R-:W0:Y:S02]  /*e3f0*/  S2R R4, SR_LTMASK ;  /* 0x0000000000047919 */ /* 0x000e240000003900 */
[----:B0-----:R-:W-:-:S04]  /*e400*/  LOP3.LUT R4, R4, UR4, RZ, 0xc0, !PT ;  /* 0x0000000404047c12 */ /* 0x001fc8000f8ec0ff */
[----:B------:R-:W0:Y:S01]  /*e410*/  POPC R7, R4 ;  /* 0x0000000400077309 */ /* 0x000e220000000000 */
[----:B--2---:R-:W0:Y:S02]  /*e420*/  SHFL.IDX PT, R0, R3, R0, 0x1f ;  /* 0x00001f0003007589 */ /* 0x004e2400000e0000 */
[----:B0-----:R-:W-:Y:S01]  /*e430*/  IADD3 R24, R0, UR48, R7 ;  /* 0x0000003000187c10 */ /* 0x001fe2000fffe007 */
[----:B------:R-:W-:Y:S06]  /*e440*/  BRA `(.L_x_3880) ;  /* 0x0000005000587947 */ /* 0x000fec0003800000 */
.L_x_3879:
[----:B------:R-:W-:Y:S01]  /*e450*/  VIADD R0, R18, 0x24200 ;  /* 0x0002420012007836 */ /* 0x000fe20000000000 */
[----:B------:R-:W-:Y:S04]  /*e460*/  BSSY B6, `(.L_x_3881) ;  /* 0x0000013000067945 */ /* 0x000fe80003800000 */
        /* <DEDUP_REMOVED lines=18> */
.L_x_3882:
[----:B------:R-:W-:Y:S05]  /*e590*/  BSYNC B6 ;  /* 0x0000000000067941 */ /* 0x000fea0003800000 */
.L_x_3881:
[----:B------:R-:W-:Y:S01]  /*e5a0*/  VIADD R0, R18, 0xf200 ;  /* 0x0000f20012007836 */ /* 0x000fe20000000000 */
[----:B------:R-:W-:Y:S01]  /*e5b0*/  LOP3.LUT R36, R36, 0xfffffffe, RZ, 0xc0, !PT ;  /* 0xfffffffe24247812 */ /* 0x000fe200078ec0ff */
[----:B------:R-:W-:Y:S03]  /*e5c0*/  BSSY B6, `(.L_x_3883) ;  /* 0x0000014000067945 */ /* 0x000fe60003800000 */
[----:B------:R-:W-:-:S13]  /*e5d0*/  LOP3.LUT P0, RZ, R0, 0x1bf, RZ, 0xc0, !PT ;  /* 0x000001bf00ff7812 */ /* 0x000fda000780c0ff */
[----:B------:R-:W-:Y:S01]  /*e5e0*/  @P0 LOP3.LUT R36, R36, 0x1, RZ, 0xfc, !PT ;  /* 0x0000000124240812 */ /* 0x000fe200078efcff */
[----:B------:R-:W-:Y:S06]  /*e5f0*/  @!P0 BRA `(.L_x_3884) ;  /* 0x0000000000408947 */ /* 0x000fec0003800000 */
        /* <DEDUP_REMOVED lines=16> */
.L_x_3884:
[----:B------:R-:W-:Y:S05]  /*e700*/  BSYNC B6 ;  /* 0x0000000000067941 */ /* 0x000fea0003800000 */
.L_x_3883:
        /* <DEDUP_REMOVED lines=19> */
[----:B01----:R-:W-:Y:S05]  /*e840*/  CALL.ABS.NOINC R2 ;  /* 0x0000000002007343 */ /* 0x003fea0003c00000 */
.L_x_3886:
[----:B------:R-:W-:Y:S05]  /*e850*/  BSYNC B6 ;  /* 0x0000000000067941 */ /* 0x000fea0003800000 */
.L_x_3885:
[----:B------:R-:W-:Y:S01]  /*e860*/  LOP3.LUT P6, RZ, R36, 0x1, RZ, 0xc0, !PT ;  /* 0x0000000124ff7812 */ /* 0x000fe200078cc0ff */
[----:B------:R-:W-:-:S12]  /*e870*/  BSSY B6, `(.L_x_3887) ;  /* 0x0000012000067945 */ /* 0x000fd80003800000 */
        /* <DEDUP_REMOVED lines=17> */
.L_x_3888:
[----:B------:R-:W-:Y:S05]  /*e990*/  BSYNC B6 ;  /* 0x0000000000067941 */ /* 0x000fea0003800000 */
.L_x_3887:
[----:B------:R-:W-:Y:S01]  /*e9a0*/  ULDC.64 UR4, c[0x0][0x9f8] ;  /* 0x00027e0000047ab9 */ /* 0x000fe20000000a00 */
[----:B------:R-:W2:Y:S01]  /*e9b0*/  LDC R20, c[0x0][0x430] ;  /* 0x00010c00ff147b82 */ /* 0x000ea20000000800 */
[----:B------:R-:W-:-:S04]  /*e9c0*/  UISETP.NE.U32.AND UP0, UPT, UR4, URZ, UPT ;  /* 0x0000003f0400728c */ /* 0x000fc8000bf05070 */
[----:B------:R-:W-:-:S06]  /*e9d0*/  UISETP.NE.AND.EX UP0, UPT, UR5, URZ, UPT, UP0 ;  /* 0x0000003f0500728c */ /* 0x000fcc000bf05300 */
[----:B------:R-:W-:-:S05]  /*e9e0*/  PLOP3.LUT P0, PT, PT, PT, UP0, 0x80, 0x0 ;  /* 0x000000000000781c */ /* 0x000fca0003f0f008 */
[----:B------:R-:W-:-:S04]  /*e9f0*/  @UP0 UIADD3 UR4, UP1, UR38, UR4, URZ ;  /* 0x0000000426040290 */ /* 0x000fc8000ff3e03f */
[----:B------:R-:W-:Y:S02]  /*ea00*/  @UP0 UIADD3.X UR5, UR39, UR5, URZ, UP1, !UPT ;  /* 0x0000000527050290 */ /* 0x000fe40008ffe43f */
[----:B0-----:R-:W-:-:S04]  /*ea10*/  IMAD.U32 R2, RZ, RZ, UR4 ;  /* 0x00000004ff027e24 */ /* 0x001fc8000f8e00ff */
[----:B------:R-:W-:-:S05]  /*ea20*/  IMAD.U32 R3, RZ, RZ, UR5 ;  /* 0x00000005ff037e24 */ /* 0x000fca000f8e00ff */
[----:B------:R0:W5:Y:S01]  /*ea30*/  @P0 LDG.E R33, desc[UR52][R2.64] ;  /* 0x0000003402210981 */ /* 0x000162000c1e1900 */
[----:B--2---:R-:W-:Y:S01]  /*ea40*/  ISETP.NE.AND P1, PT, R20, 0x1, PT ;  /* 0x000000011400780c */ /* 0x004fe20003f25270 */
[----:B------:R-:W-:Y:S01]  /*ea50*/  UMOV UR4, 0xffffffff ;  /* 0xffffffff00047882 */ /* 0x000fe20000000000 */
[----:B------:R-:W-:-:S11]  /*ea60*/  LOP3.LUT R36, R36, 0xffffffbf, RZ, 0xc0, !PT ;  /* 0xffffffbf24247812 */ /* 0x000fd600078ec0ff */
[----:B------:R-:W-:Y:S01]  /*ea70*/  @P1 LOP3.LUT R36, R36, 0x40, RZ, 0xfc, !PT ;  /* 0x0000004024241812 */ /* 0x000fe200078efcff */
[----:B0-----:R-:W-:Y:S06]  /*ea80*/  BRA.DIV UR4, `(.L_x_3889) ;  /* 0x0000005a04a87947 */ /* 0x001fec000b800000 */
.L_x_3971:
[----:B------:R-:W0:Y:S01]  /*ea90*/  S2R R0, SR_TID.X ;  /* 0x0000000000007919 */ /* 0x000e220000002100 */
[----:B------:R-:W-:Y:S01]  /*eaa0*/  UMOV UR4, 0xa0 ;  /* 0x000000a000047882 */ /* 0x000fe20000000000 */
[----:B------:R-:W2:Y:S01]  /*eab0*/  @P1 LDC R7, c[0x0][0x438] ;  /* 0x00010e00ff071b82 */ /* 0x000ea20000000800 */
[----:B------:R-:W-:Y:S01]  /*eac0*/  UIMAD UR4, UR42, UR4, -0xa0 ;  /* 0xffffff602a0474a4 */ /* 0x000fe2000f8e0204 */
[----:B------:R-:W3:Y:S01]  /*ead0*/  S2R R2, SR_TID.X ;  /* 0x0000000000027919 */ /* 0x000ee20000002100 */
[----:B-----5:R-:W-:-:S05]  /*eae0*/  SHF.R.S32.HI R13, RZ, 0x1f, R33 ;  /* 0x0000001fff0d7819 */ /* 0x020fca0000011421 */
[----:B------:R-:W4:Y:S01]  /*eaf0*/  @P1 LDC R5, c[0x0][0x434] ;  /* 0x00010d00ff051b82 */ /* 0x000f220000000800 */
[----:B------:R-:W-:Y:S01]  /*eb00*/  LOP3.LUT R36, R36, 0xfffffff7, RZ, 0xc0, !PT ;  /* 0xfffffff724247812 */ /* 0x000fe200078ec0ff */
[----:B------:R1:W-:Y:S01]  /*eb10*/  STL [R1+0x4], R13 ;  /* 0x0000040d01007387 */ /* 0x0003e20000100800 */
[----:B0-----:R-:W-:Y:S01]  /*eb20*/  LOP3.LUT R0, R0, 0x7f, RZ, 0xc0, !PT ;  /* 0x0000007f00007812 */ /* 0x001fe200078ec0ff */
[----:B---3--:R-:W-:-:S03]  /*eb30*/  IMAD.SHL.U32 R14, R2, 0x20, RZ ;  /* 0x00000020020e7824 */ /* 0x008fc600078e00ff */
[----:B------:R-:W-:Y:S01]  /*eb40*/  SHF.R.U32.HI R3, RZ, 0x2, R0 ;  /* 0x00000002ff037819 */ /* 0x000fe20000011600 */
[----:B------:R-:W-:Y:S01]  /*eb50*/  IMAD.SHL.U32 R2, R2, 0x20, RZ ;  /* 0x0000002002027824 */ /* 0x000fe200078e00ff */
[----:B------:R-:W0:Y:S02]  /*eb60*/  @P1 LDC R0, c[0x0][0x434] ;  /* 0x00010d00ff001b82 */ /* 0x000e240000000800 */
[C---:B------:R-:W-:Y:S02]  /*eb70*/  LOP3.LUT R14, R3.reuse, 0x60, R14, 0xf8, !PT ;  /* 0x00000060030e7812 */ /* 0x040fe400078ef80e */
[----:B------:R-:W-:Y:S02]  /*eb80*/  LOP3.LUT R2, R3, 0x60, R2, 0xf8, !PT ;  /* 0x0000006003027812 */ /* 0x000fe400078ef802 */
[----:B------:R-:W-:-:S03]  /*eb90*/  LOP3.LUT R14, R14, 0x80, RZ, 0xfc, !PT ;  /* 0x000000800e0e7812 */ /* 0x000fc600078efcff */
[----:B------:R-:W-:Y:S02]  /*eba0*/  VIADD R8, R2, UR4 ;  /* 0x0000000402087c36 */ /* 0x000fe40008000000 */
[----:B------:R-:W-:Y:S01]  /*ebb0*/  VIADD R4, R14, UR4 ;  /* 0x000000040e047c36 */ /* 0x000fe20008000000 */
[----:B------:R-:W3:Y:S01]  /*ebc0*/  @P1 LDC R2, c[0x0][0x438] ;  /* 0x00010e00ff021b82 */ /* 0x000ee20000000800 */
[----:B------:R-:W-:-:S03]  /*ebd0*/  VIADD R3, R8, UR37 ;  /* 0x0000002508037c36 */ /* 0x000fc60008000000 */
[----:B------:R-:W-:Y:S01]  /*ebe0*/  ISETP.GE.AND P0, PT, R4, UR41, PT ;  /* 0x0000002904007c0c */ /* 0x000fe2000bf06270 */
[----:B------:R-:W-:-:S03]  /*ebf0*/  IMAD.MOV.U32 R12, RZ, RZ, R3 ;  /* 0x000000ffff0c7224 */ /* 0x000fc600078e0003 */
[----:B------:R-:W-:Y:S01]  /*ec00*/  ISETP.GT.U32.OR P0, PT, R14, 0x9f, P0 ;  /* 0x0000009f0e00780c */ /* 0x000fe20000704470 */
[----:B0-----:R-:W-:-:S05]  /*ec10*/  @P1 IMAD.HI.U32 R0, R3, R0, RZ ;  /* 0x0000000003001227 */ /* 0x001fca00078e00ff */
[----:B--2---:R-:W-:Y:S01]  /*ec20*/  @P1 SHF.R.U32.HI R12, RZ, R7, R0 ;  /* 0x00000007ff0c1219 */ /* 0x004fe20000011600 */
[----:B------:R-:W-:-:S06]  /*ec30*/  VIADD R0, R4, UR37 ;  /* 0x0000002504007c36 */ /* 0x000fcc0008000000 */
[----:B------:R-:W0:Y:S01]  /*ec40*/  @!P0 LDC.64 R6, c[0x0][0x428] ;  /* 0x00010a00ff068b82 */ /* 0x000e220000000a00 */
[----:B----4-:R-:W-:-:S04]  /*ec50*/  @P1 IMAD.HI.U32 R5, R0, R5, RZ ;  /* 0x0000000500051227 */ /* 0x010fc800078e00ff */
[----:B------:R-:W-:Y:S01]  /*ec60*/  IMAD.MOV.U32 R4, RZ, RZ, R0 ;  /* 0x000000ffff047224 */ /* 0x000fe200078e0000 */
[----:B---3--:R-:W-:Y:S01]  /*ec70*/  @P1 SHF.R.U32.HI R4, RZ, R2, R5 ;  /* 0x00000002ff041219 */ /* 0x008fe20000011605 */
[----:B------:R-:W-:Y:S01]  /*ec80*/  IMAD.MOV R2, RZ, RZ, -R12 ;  /* 0x000000ffff027224 */ /* 0x000fe200078e0a0c */
[----:B------:R-:W-:-:S03]  /*ec90*/  ISETP.GE.AND P1, PT, R8, UR41, PT ;  /* 0x0000002908007c0c */ /* 0x000fc6000bf26270 */
[----:B------:R-:W-:Y:S01]  /*eca0*/  IMAD R5, R20, R2, R3 ;  /* 0x0000000214057224 */ /* 0x000fe200078e0203 */
[--C-:B------:R-:W-:Y:S01]  /*ecb0*/  @!P0 SHF.R.S32.HI R3, RZ, 0x1f, R4.reuse ;  /* 0x0000001fff038819 */ /* 0x100fe20000011404 */
[----:B------:R-:W-:Y:S02]  /*ecc0*/  @!P0 IMAD.MOV.U32 R2, RZ, RZ, R4 ;  /* 0x000000ffff028224 */ /* 0x000fe400078e0004 */
[-C--:B0-----:R-:W-:Y:S02]  /*ecd0*/  @!P0 IMAD R8, R13, R6.reuse, RZ ;  /* 0x000000060d088224 */ /* 0x081fe400078e02ff */
[----:B------:R-:W-:-:S04]  /*ece0*/  @!P0 IMAD.WIDE.U32 R2, R33, R6, R2 ;  /* 0x0000000621028225 */ /* 0x000fc800078e0002 */
[----:B------:R-:W-:Y:S02]  /*ecf0*/  @!P0 IMAD R8, R33, R7, R8 ;  /* 0x0000000721088224 */ /* 0x000fe400078e0208 */
[----:B------:R-:W0:Y:S02]  /*ed00*/  @!P0 LDC.64 R6, c[0x0][0x418] ;  /* 0x00010600ff068b82 */ /* 0x000e240000000a00 */
[----:B------:R-:W-:Y:S01]  /*ed10*/  @!P0 IMAD.IADD R8, R8, 0x1, R3 ;  /* 0x0000000108088824 */ /* 0x000fe200078e0203 */
[C---:B0-----:R-:W-:Y:S02]  /*ed20*/  @!P0 LEA R10, P2, R2.reuse, R6, 0x2 ;  /* 0x00000006020a8211 */ /* 0x041fe400078410ff */
[----:B------:R-:W-:Y:S02]  /*ed30*/  @!P1 SHF.R.S32.HI R3, RZ, 0x1f, R12 ;  /* 0x0000001fff039819 */ /* 0x000fe4000001140c */
[----:B------:R-:W-:Y:S02]  /*ed40*/  @!P0 LEA.HI.X R11, R2, R7, R8, 0x2, P2 ;  /* 0x00000007020b8211 */ /* 0x000fe400010f1408 */
[----:B------:R-:W0:Y:S01]  /*ed50*/  @!P1 LDC.64 R8, c[0x0][0x428] ;  /* 0x00010a00ff089b82 */ /* 0x000e220000000a00 */
[----:B------:R-:W-:Y:S01]  /*ed60*/  @!P1 IMAD.MOV.U32 R2, RZ, RZ, R12 ;  /* 0x000000ffff029224 */ /* 0x000fe200078e000c */
[----:B------:R-:W-:-:S06]  /*ed70*/  MOV R6, RZ ;  /* 0x000000ff00067202 */ /* 0x000fcc0000000f00 */
[----:B------:R2:W5:Y:S01]  /*ed80*/  @!P0 LDG.E R6, desc[UR52][R10.64] ;  /* 0x000000340a068981 */ /* 0x000562000c1e1900 */
[-C--:B0-----:R-:W-:Y:S02]  /*ed90*/  @!P1 IMAD R7, R13, R8.reuse, RZ ;  /* 0x000000080d079224 */ /* 0x081fe400078e02ff */
[----:B------:R-:W-:-:S04]  /*eda0*/  @!P1 IMAD.WIDE.U32 R2, R33, R8, R2 ;  /* 0x0000000821029225 */ /* 0x000fc800078e0002 */
[----:B------:R-:W-:Y:S02]  /*edb0*/  @!P1 IMAD R7, R33, R9, R7 ;  /* 0x0000000921079224 */ /* 0x000fe400078e0207 */
[----:B------:R-:W0:Y:S02]  /*edc0*/  @!P1 LDC.64 R8, c[0x0][0x418] ;  /* 0x00010600ff089b82 */ /* 0x000e240000000a00 */
[----:B------:R-:W-:Y:S01]  /*edd0*/  @!P1 IMAD.IADD R7, R3, 0x1, R7 ;  /* 0x0000000103079824 */ /* 0x000fe200078e0207 */
[----:B------:R-:W-:Y:S02]  /*ede0*/  ISETP.GT.U32.AND P2, PT, R14, 0x9f, PT ;  /* 0x0000009f0e00780c */ /* 0x000fe40003f44070 */
[----:B0-----:R-:W-:-:S04]  /*edf0*/  @!P1 LEA R8, P0, R2, R8, 0x2 ;  /* 0x0000000802089211 */ /* 0x001fc800078010ff */
[----:B------:R-:W-:Y:S01]  /*ee00*/  @!P1 LEA.HI.X R9, R2, R9, R7, 0x2, P0 ;  /* 0x0000000902099211 */ /* 0x000fe200000f1407 */
[----:B------:R-:W-:Y:S01]  /*ee10*/  IMAD.MOV.U32 R7, RZ, RZ, RZ ;  /* 0x000000ffff077224 */ /* 0x000fe200078e00ff */
[----:B------:R-:W0:Y:S01]  /*ee20*/  LDC R2, c[0x0][0x2f4] ;  /* 0x0000bd00ff027b82 */ /* 0x000e220000000800 */
[----:B------:R-:W-:Y:S02]  /*ee30*/  IMAD.MOV R3, RZ, RZ, -R4 ;  /* 0x000000ffff037224 */ /* 0x000fe400078e0a04 */
[----:B------:R-:W-:Y:S02]  /*ee40*/  IMAD.U32 R4, RZ, RZ, UR46 ;  /* 0x0000002eff047e24 */ /* 0x000fe4000f8e00ff */
[----:B------:R3:W5:Y:S01]  /*ee50*/  @!P1 LDG.E R7, desc[UR52][R8.64] ;  /* 0x0000003408079981 */ /* 0x000762000c1e1900 */
[----:B------:R-:W-:Y:S01]  /*ee60*/  @P2 LOP3.LUT R36, R36, 0x8, RZ, 0xfc, !PT ;  /* 0x0000000824242812 */ /* 0x000fe200078efcff */
[----:B--2---:R-:W-:Y:S01]  /*ee70*/  IMAD.U32 R11, RZ, RZ, UR42 ;  /* 0x0000002aff0b7e24 */ /* 0x004fe2000f8e00ff */
[----:B------:R-:W-:-:S02]  /*ee80*/  ISETP.NE.AND P3, PT, R4, 0x3, PT ;  /* 0x000000030400780c */ /* 0x000fc40003f65270 */
[----:B------:R-:W-:Y:S01]  /*ee90*/  LOP3.LUT R36, R36, 0xffffffef, RZ, 0xc0, !PT ;  /* 0xffffffef24247812 */ /* 0x000fe200078ec0ff */
[----:B------:R-:W-:Y:S01]  /*eea0*/  VIADD R11, R11, 0xffffffff ;  /* 0xffffffff0b0b7836 */ /* 0x000fe20000000000 */
[----:B-1----:R-:W-:Y:S02]  /*eeb0*/  LOP3.LUT R13, R37, 0x40, RZ, 0xfc, !PT ;  /* 0x00000040250d7812 */ /* 0x002fe400078efcff */
[----:B------:R-:W-:Y:S01]  /*eec0*/  LOP3.LUT R36, R36, 0xfffffffb, RZ, 0xc0, !PT ;  /* 0xfffffffb24247812 */ /* 0x000fe200078ec0ff */
[----:B---3--:R-:W-:Y:S01]  /*eed0*/  IMAD R8, R20, R3, R0 ;  /* 0x0000000314087224 */ /* 0x008fe200078e0200 */
[----:B------:R-:W-:-:S05]  /*eee0*/  SHF.R.S32.HI R0, RZ, 0x1f, R26 ;  /* 0x0000001fff007819 */ /* 0x000fca000001141a */
[----:B------:R1:W-:Y:S01]  /*eef0*/  STL [R1], R0 ;  /* 0x0000000001007387 */ /* 0x0003e20000100800 */
[-C--:B0-----:R-:W-:Y:S02]  /*ef00*/  ISETP.GE.AND P1, PT, R37, R2.reuse, PT ;  /* 0x000000022500720c */ /* 0x081fe40003f26270 */
[----:B------:R-:W-:Y:S02]  /*ef10*/  ISETP.GE.AND P0, PT, R13, R2, PT ;  /* 0x000000020d00720c */ /* 0x000fe40003f06270 */
[----:B------:R-:W-:-:S09]  /*ef20*/  LOP3.LUT R13, R37, 0x80, RZ, 0xfc, !PT ;  /* 0x00000080250d7812 */ /* 0x000fd200078efcff */
[----:B------:R-:W-:-:S04]  /*ef30*/  @P1 LOP3.LUT R36, R36, 0x4, RZ, 0xfc, !PT ;  /* 0x0000000424241812 */ /* 0x000fc800078efcff */
[----:B------:R-:W-:-:S04]  /*ef40*/  @P3 LOP3.LUT R36, R36, 0x10, RZ, 0xfc, !PT ;  /* 0x0000001024243812 */ /* 0x000fc800078efcff */
[----:B------:R-:W-:-:S04]  /*ef50*/  LOP3.LUT R36, R36, 0xfffffffd, RZ, 0xc0, !PT ;  /* 0xfffffffd24247812 */ /* 0x000fc800078ec0ff */
[----:B------:R-:W-:Y:S02]  /*ef60*/  @P0 LOP3.LUT R36, R36, 0x2, RZ, 0xfc, !PT ;  /* 0x0000000224240812 */ /* 0x000fe400078efcff */
[----:B------:R-:W-:Y:S02]  /*ef70*/  ISETP.GE.AND P0, PT, R13, R2, PT ;  /* 0x000000020d00720c */ /* 0x000fe40003f06270 */
[----:B------:R-:W-:-:S11]  /*ef80*/  LOP3.LUT R36, R36, 0xfffffffe, RZ, 0xc0, !PT ;  /* 0xfffffffe24247812 */ /* 0x000fd600078ec0ff */
[----:B------:R-:W-:Y:S01]  /*ef90*/  @P0 LOP3.LUT R36, R36, 0x1, RZ, 0xfc, !PT ;  /* 0x0000000124240812 */ /* 0x000fe200078efcff */
[----:B-1----:R-:W-:Y:S06]  /*efa0*/  @!P3 BRA `(.L_x_3890) ;  /* 0x000000000004b947 */ /* 0x002fec0003800000 */
[----:B------:R-:W-:Y:S01]  /*efb0*/  BPT.TRAP 0x1 ;  /* 0x000000040000795c */ /* 0x000fe20000300000 */
.L_x_3890:
[----:B------:R-:W-:Y:S01]  /*efc0*/  IMAD R4, R31, 0x8, R18 ;  /* 0x000000081f047824 */ /* 0x000fe200078e0212 */
[----:B------:R-:W-:Y:S01]  /*efd0*/  SHF.L.U32 R0, R34, 0x1f, RZ ;  /* 0x0000001f22007819 */ /* 0x000fe200000006ff */
[----:B------:R-:W-:Y:S01]  /*efe0*/  BSSY B0, `(.L_x_3891) ;  /* 0x0000005000007945 */ /* 0x000fe20003800000 */
[----:B------:R-:W-:Y:S02]  /*eff0*/  SHF.R.S32.HI R30, RZ, 0x1f, R5 ;  /* 0x0000001fff1e7819 */ /* 0x000fe40000011405 */
[----:B------:R-:W0:Y:S01]  /*f000*/  SYNCS.PHASECHK.TRANS64.TRYWAIT P0, [R4+URZ+0x33480], R0 ;  /* 0x03348000040075a7 */ /* 0x000e22000800017f */
[----:B------:R1:W-:Y:S02]  /*f010*/  STL [R1+0x14], R0 ;  /* 0x0000140001007387 */ /* 0x0003e40000100800 */
[----:B01----:R-:W-:Y:S05]  /*f020*/  @!P0 BRA `(.L_x_3892) ;  /* 0x00000054006c8947 */ /* 0x003fea0003800000 */
.L_x_3972:
[----:B------:R-:W-:Y:S05]  /*f030*/  BSYNC B0 ;  /* 0x0000000000007941 */ /* 0x000fea0003800000 */
.L_x_3891:
[----:B------:R-:W2:Y:S01]  /*f040*/  LDL R9, [R1] ;  /* 0x0000000001097983 */ /* 0x000ea20000100800 */
[----:B------:R-:W-:-:S03]  /*f050*/  ULDC.64 UR4, c[0x0][0x328] ;  /* 0x0000ca0000047ab9 */ /* 0x000fc60000000a00 */
[----:B------:R-:W3:Y:S01]  /*f060*/  LDL R12, [R1+0xc] ;  /* 0x00000c00010c7983 */ /* 0x000ee20000100800 */
[----:B0-----:R-:W-:Y:S01]  /*f070*/  IMAD R0, R30, UR4, RZ ;  /* 0x000000041e007c24 */ /* 0x001fe2000f8e02ff */
[----:B-----5:R-:W-:Y:S01]  /*f080*/  SHF.R.S32.HI R32, RZ, 0x1f, R7 ;  /* 0x0000001fff207819 */ /* 0x020fe20000011407 */
[C---:B------:R-:W-:Y:S01]  /*f090*/  IMAD.WIDE.U32 R2, R5.reuse, UR4, RZ ;  /* 0x0000000405027c25 */ /* 0x040fe2000f8e00ff */
[----:B------:R-:W-:Y:S01]  /*f0a0*/  ULDC.64 UR6, c[0x0][0x338] ;  /* 0x0000ce0000067ab9 */ /* 0x000fe20000000a00 */
[----:B------:R-:W0:Y:S01]  /*f0b0*/  S2R R13, SR_TID.X ;  /* 0x00000000000d7919 */ /* 0x000e220000002100 */
[----:B------:R-:W-:Y:S01]  /*f0c0*/  ULDC.64 UR8, c[0x0][0x330] ;  /* 0x0000cc0000087ab9 */ /* 0x000fe20000000a00 */
[----:B------:R-:W-:Y:S01]  /*f0d0*/  IMAD R0, R5, UR5, R0 ;  /* 0x0000000505007c24 */ /* 0x000fe2000f8e0200 */
[----:B------:R-:W-:Y:S01]  /*f0e0*/  SHF.R.S32.HI R27, RZ, 0x1f, R8 ;  /* 0x0000001fff1b7819 */ /* 0x000fe20000011408 */
[----:B------:R-:W-:Y:S01]  /*f0f0*/  ULDC.64 UR10, c[0x0][0x318] ;  /* 0x0000c600000a7ab9 */ /* 0x000fe20000000a00 */
[----:B------:R-:W-:Y:S01]  /*f100*/  SHF.R.S32.HI R28, RZ, 0x1f, R6 ;  /* 0x0000001fff1c7819 */ /* 0x000fe20000011406 */
[----:B------:R-:W-:Y:S01]  /*f110*/  IMAD.IADD R3, R3, 0x1, R0 ;  /* 0x0000000103037824 */ /* 0x000fe200078e0200 */
[----:B------:R-:W-:Y:S01]  /*f120*/  LOP3.LUT R36, R36, 0xffffffdf, RZ, 0xc0, !PT ;  /* 0xffffffdf24247812 */ /* 0x000fe200078ec0ff */
[----:B------:R-:W-:-:S02]  /*f130*/  IMAD R0, R32, UR6, RZ ;  /* 0x0000000620007c24 */ /* 0x000fc4000f8e02ff */
[----:B------:R-:W-:-:S04]  /*f140*/  IMAD.WIDE.U32 R2, R7, UR6, R2 ;  /* 0x0000000607027c25 */ /* 0x000fc8000f8e0002 */
[----:B------:R-:W-:-:S04]  /*f150*/  IMAD R0, R7, UR7, R0 ;  /* 0x0000000707007c24 */ /* 0x000fc8000f8e0200 */
[----:B------:R-:W-:Y:S02]  /*f160*/  IMAD.IADD R3, R3, 0x1, R0 ;  /* 0x0000000103037824 */ /* 0x000fe400078e0200 */
[----:B------:R-:W-:-:S03]  /*f170*/  IMAD.WIDE.U32 R2, R26, UR8, R2 ;  /* 0x000000081a027c25 */ /* 0x000fc6000f8e0002 */
[----:B------:R-:W-:Y:S02]  /*f180*/  IADD3 R20, P0, R2, UR10, RZ ;  /* 0x0000000a02147c10 */ /* 0x000fe4000ff1e0ff */
[----:B0-----:R-:W-:-:S04]  /*f190*/  LOP3.LUT R13, R13, 0x7f, RZ, 0xc0, !PT ;  /* 0x0000007f0d0d7812 */ /* 0x001fc800078ec0ff */
[----:B------:R-:W-:Y:S01]  /*f1a0*/  SHF.R.U32.HI R13, RZ, 0x2, R13 ;  /* 0x00000002ff0d7819 */ /* 0x000fe2000001160d */
[----:B--2---:R-:W-:Y:S02]  /*f1b0*/  IMAD R0, R9, UR8, RZ ;  /* 0x0000000809007c24 */ /* 0x004fe4000f8e02ff */
[----:B------:R-:W-:Y:S02]  /*f1c0*/  IMAD R9, R27, UR4, RZ ;  /* 0x000000041b097c24 */ /* 0x000fe4000f8e02ff */
[----:B------:R-:W-:Y:S02]  /*f1d0*/  IMAD R0, R26, UR9, R0 ;  /* 0x000000091a007c24 */ /* 0x000fe4000f8e0200 */
[C---:B------:R-:W-:Y:S02]  /*f1e0*/  IMAD R9, R8.reuse, UR5, R9 ;  /* 0x0000000508097c24 */ /* 0x040fe4000f8e0209 */
[----:B---3--:R-:W-:Y:S01]  /*f1f0*/  IMAD R21, R31, 0x7800, R12 ;  /* 0x000078001f157824 */ /* 0x008fe200078e020c */
[----:B------:R-:W-:Y:S01]  /*f200*/  IADD3.X R10, R3, UR11, R0, P0, !PT ;  /* 0x0000000b030a7c10 */ /* 0x000fe200087fe400 */
[----:B------:R-:W-:Y:S01]  /*f210*/  IMAD.WIDE.U32 R2, R8, UR4, RZ ;  /* 0x0000000408027c25 */ /* 0x000fe2000f8e00ff */
[----:B------:R-:W-:-:S03]  /*f220*/  UMOV UR4, 0xffffffff ;  /* 0xffffffff00047882 */ /* 0x000fc60000000000 */
[----:B------:R-:W-:Y:S02]  /*f230*/  IMAD.IADD R3, R3, 0x1, R9 ;  /* 0x0000000103037824 */ /* 0x000fe400078e0209 */
[----:B------:R-:W-:Y:S02]  /*f240*/  IMAD R9, R28, UR6, RZ ;  /* 0x000000061c097c24 */ /* 0x000fe4000f8e02ff */
[----:B------:R-:W-:-:S04]  /*f250*/  IMAD.WIDE.U32 R2, R6, UR6, R2 ;  /* 0x0000000606027c25 */ /* 0x000fc8000f8e0002 */
[----:B------:R-:W-:-:S04]  /*f260*/  IMAD R9, R6, UR7, R9 ;  /* 0x0000000706097c24 */ /* 0x000fc8000f8e0209 */
[----:B------:R-:W-:Y:S02]  /*f270*/  IMAD.IADD R3, R3, 0x1, R9 ;  /* 0x0000000103037824 */ /* 0x000fe400078e0209 */
[----:B------:R-:W-:Y:S02]  /*f280*/  IMAD.MOV.U32 R9, RZ, RZ, -0xa0 ;  /* 0xffffff60ff097424 */ /* 0x000fe400078e00ff */
[----:B------:R-:W-:-:S04]  /*f290*/  IMAD.WIDE.U32 R2, R26, UR8, R2 ;  /* 0x000000081a027c25 */ /* 0x000fc8000f8e0002 */
[----:B------:R-:W-:Y:S01]  /*f2a0*/  IMAD R9, R11, R9, UR41 ;  /* 0x000000290b097e24 */ /* 0x000fe2000f8e0209 */
[----:B------:R-:W-:-:S03]  /*f2b0*/  IADD3 R23, P0, R2, UR10, RZ ;  /* 0x0000000a02177c10 */ /* 0x000fc6000ff1e0ff */
[----:B------:R-:W-:Y:S01]  /*f2c0*/  IMAD.IADD R9, R9, 0x1, -R13 ;  /* 0x0000000109097824 */ /* 0x000fe200078e0a0d */
[----:B------:R-:W-:-:S04]  /*f2d0*/  IADD3.X R22, R0, UR11, R3, P0, !PT ;  /* 0x0000000b00167c10 */ /* 0x000fc800087fe403 */
[----:B------:R-:W-:-:S13]  /*f2e0*/  ISETP.GE.AND P0, PT, R9, 0x1, PT ;  /* 0x000000010900780c */ /* 0x000fda0003f06270 */
[----:B------:R-:W-:Y:S01]  /*f2f0*/  @P0 LOP3.LUT R36, R36, 0x20, RZ, 0xfc, !PT ;  /* 0x0000002024240812 */ /* 0x000fe200078efcff */
[----:B------:R-:W-:Y:S06]  /*f300*/  BRA.DIV UR4, `(.L_x_3893) ;  /* 0x0000005204cc7947 */ /* 0x000fec000b800000 */
[----:B------:R-:W0:Y:S01]  /*f310*/  SHFL.IDX PT, R2, R20, RZ, 0x1c1f ;  /* 0x001c1fff14027589 */ /* 0x000e2200000e0000 */
[----:B------:R-:W1:Y:S01]  /*f320*/  LDC R12, c[0x0][0x2f4] ;  /* 0x0000bd00ff0c7b82 */ /* 0x000e620000000800 */
[C---:B------:R-:W-:Y:S02]  /*f330*/  LOP3.LUT R13, R37.reuse, 0x40, RZ, 0xfc, !PT ;  /* 0x00000040250d7812 */ /* 0x040fe400078efcff */
[----:B------:R-:W2:Y:S01]  /*f340*/  SHFL.IDX PT, R0, R10, RZ, 0x1c1f ;  /* 0x001c1fff0a007589 */ /* 0x000ea200000e0000 */
[----:B------:R-:W-:Y:S02]  /*f350*/  LOP3.LUT R11, R37, 0x80, RZ, 0xfc, !PT ;  /* 0x00000080250b7812 */ /* 0x000fe400078efcff */
[C---:B------:R-:W-:Y:S01]  /*f360*/  ISETP.GE.AND P6, PT, R9.reuse, 0x81, PT ;  /* 0x000000810900780c */ /* 0x040fe20003fc6270 */
[----:B------:R-:W-:Y:S01]  /*f370*/  SHFL.IDX PT, R22, R22, RZ, 0x1c1f ;  /* 0x001c1fff16167589 */ /* 0x000fe200000e0000 */
[----:B------:R-:W-:Y:S02]  /*f380*/  LOP3.LUT R36, R36, 0xffffff7f, RZ, 0xc0, !PT ;  /* 0xffffff7f24247812 */ /* 0x000fe400078ec0ff */
[----:B------:R-:W-:-:S02]  /*f390*/  ISETP.GE.AND P5, PT, R9, 0x21, PT ;  /* 0x000000210900780c */ /* 0x000fc40003fa6270 */
[----:B------:R-:W-:-:S07]  /*f3a0*/  ISETP.GE.AND P4, PT, R9, 0x41, PT ;  /* 0x000000410900780c */ /* 0x000fce0003f86270 */
[----:B------:R-:W-:Y:S02]  /*f3b0*/  @P6 LOP3.LUT R36, R36, 0x80, RZ, 0xfc, !PT ;  /* 0x0000008024246812 */ /* 0x000fe400078efcff */
[C---:B0-----:R-:W-:Y:S02]  /*f3c0*/  IADD3 R2, P0, R37.reuse, R2, RZ ;  /* 0x0000000225027210 */ /* 0x041fe40007f1e0ff */
[-C--:B-1----:R-:W-:Y:S02]  /*f3d0*/  ISETP.GE.AND P2, PT, R37, R12.reuse, PT ;  /* 0x0000000c2500720c */ /* 0x082fe40003f46270 */
[----:B------:R-:W-:Y:S01]  /*f3e0*/  ISETP.GE.AND P1, PT, R13, R12, PT ;  /* 0x0000000c0d00720c */ /* 0x000fe20003f26270 */
[----:B--2---:R-:W-:Y:S01]  /*f3f0*/  IMAD.X R3, RZ, RZ, R0, P0 ;  /* 0x000000ffff037224 */ /* 0x004fe200000e0600 */
[C---:B------:R-:W-:Y:S01]  /*f400*/  ISETP.LT.OR P0, PT, R9.reuse, 0x1, P2 ;  /* 0x000000010900780c */ /* 0x040fe20001701670 */
[----:B------:R-:W-:Y:S01]  /*f410*/  IMAD.IADD R0, R18, 0x1, R21 ;  /* 0x0000000112007824 */ /* 0x000fe200078e0215 */
[----:B------:R-:W-:-:S11]  /*f420*/  ISETP.LT.OR P3, PT, R9, 0x1, P1 ;  /* 0x000000010900780c */ /* 0x000fd60000f61670 */
[----:B------:R-:W-:Y:S01]  /*f430*/  LDGSTS.E.BYPASS.LTC128B.128 [R0+0xf200], desc[UR52][R2.64], !P0 ;  /* 0x0f20000002007fae */ /* 0x000fe2000c101d74 */
[----:B------:R-:W-:-:S03]  /*f440*/  ISETP.GE.AND P0, PT, R11, R12, PT ;  /* 0x0000000c0b00720c */ /* 0x000fc60003f06270 */
        /* <DEDUP_REMOVED lines=10> */
[----:B------:R-:W-:Y:S01]  /*f4f0*/  LDGSTS.E.BYPASS.LTC128B.128 [R0+0x12200], desc[UR52][R2.64+0x40], !P3 ;  /* 0x1220004002007fae */ /* 0x000fe2000d901d74 */
[----:B------:R-:W-:-:S13]  /*f500*/  ISETP.LT.OR P3, PT, R9, 0x21, P0 ;  /* 0x000000210900780c */ /* 0x000fda0000761670 */
[----:B------:R0:W-:Y:S04]  /*f510*/  LDGSTS.E.BYPASS.LTC128B.128 [R0+0x14a00], desc[UR52][R2.64+0x80], !P3 ;  /* 0x14a0008002007fae */ /* 0x0001e8000d901d74 */
[----:B0-----:R-:W0:Y:S04]  /*f520*/  SHFL.IDX PT, R2, R20, 0x2, 0x1c1f ;  /* 0x005c1f0014027f89 */ /* 0x001e2800000e0000 */
[----:B------:R-:W1:Y:S04]  /*f530*/  SHFL.IDX PT, R3, R10, 0x2, 0x1c1f ;  /* 0x005c1f000a037f89 */ /* 0x000e6800000e0000 */
[----:B------:R-:W-:Y:S01]  /*f540*/  SHFL.IDX PT, R10, R10, 0x3, 0x1c1f ;  /* 0x007c1f000a0a7f89 */ /* 0x000fe200000e0000 */
        /* <DEDUP_REMOVED lines=8> */
[----:B0-----:R-:W0:Y:S02]  /*f5d0*/  SHFL.IDX PT, R2, R20, 0x3, 0x1c1f ;  /* 0x007c1f0014027f89 */ /* 0x001e2400000e0000 */
[----:B0-----:R-:W-:-:S05]  /*f5e0*/  IADD3 R2, P3, R37, R2, RZ ;  /* 0x0000000225027210 */ /* 0x001fca0007f7e0ff */
[----:B------:R-:W-:Y:S01]  /*f5f0*/  IMAD.X R3, RZ, RZ, R10, P3 ;  /* 0x000000ffff037224 */ /* 0x000fe200018e060a */
[----:B------:R-:W-:-:S13]  /*f600*/  ISETP.LT.OR P3, PT, R9, 0x61, P2 ;  /* 0x000000610900780c */ /* 0x000fda0001761670 */
[----:B------:R-:W-:Y:S01]  /*f610*/  LDGSTS.E.BYPASS.LTC128B.128 [R0+0x10a00], desc[UR52][R2.64], !P3 ;  /* 0x10a0000002007fae */ /* 0x000fe2000d901d74 */
[----:B------:R-:W-:-:S13]  /*f620*/  ISETP.LT.OR P3, PT, R9, 0x61, P1 ;  /* 0x000000610900780c */ /* 0x000fda0000f61670 */
[----:B------:R-:W-:Y:S01]  /*f630*/  LDGSTS.E.BYPASS.LTC128B.128 [R0+0x13200], desc[UR52][R2.64+0x40], !P3 ;  /* 0x1320004002007fae */ /* 0x000fe2000d901d74 */
[----:B------:R-:W-:-:S13]  /*f640*/  ISETP.LT.OR P3, PT, R9, 0x61, P0 ;  /* 0x000000610900780c */ /* 0x000fda0000761670 */
[----:B------:R0:W-:Y:S01]  /*f650*/  LDGSTS.E.BYPASS.LTC128B.128 [R0+0x15a00], desc[UR52][R2.64+0x80], !P3 ;  /* 0x15a0008002007fae */ /* 0x0001e2000d901d74 */
[----:B------:R-:W-:-:S03]  /*f660*/  ISETP.GE.AND P3, PT, R9, 0x61, PT ;  /* 0x000000610900780c */ /* 0x000fc60003f66270 */
[----:B0-----:R0:W1:Y:S10]  /*f670*/  SHFL.IDX PT, R2, R23, RZ, 0x1c1f ;  /* 0x001c1fff17027589 */ /* 0x00107400000e0000 */
.L_x_3984:
[C---:B------:R-:W-:Y:S02]  /*f680*/  ISETP.LT.OR P2, PT, R9.reuse, 0x81, P2 ;  /* 0x000000810900780c */ /* 0x040fe40001741670 */
        /* <DEDUP_REMOVED lines=8> */
[----:B------:R1:W-:Y:S04]  /*f710*/  LDGSTS.E.BYPASS.LTC128B.128 [R0+0x13a00], desc[UR52][R2.64+0x40], !P1 ;  /* 0x13a0004002007fae */ /* 0x0003e8000c901d74 */
[----:B------:R1:W-:Y:S01]  /*f720*/  LDGSTS.E.BYPASS.LTC128B.128 [R0+0x16200], desc[UR52][R2.64+0x80], !P0 ;  /* 0x1620008002007fae */ /* 0x0003e2000c101d74 */
[----:B------:R-:W-:Y:S01]  /*f730*/  PLOP3.LUT P0, PT, PT, PT, PT, 0x80, 0x0 ;  /* 0x000000000000781c */ /* 0x000fe20003f0f070 */
[----:B------:R-:W-:-:S12]  /*f740*/  NOP ;  /* 0x0000000000007918 */ /* 0x000fd80000000000 */
.L_x_3894:
        /* <DEDUP_REMOVED lines=11> */
.L_x_3895:
[----:B------:R1:W-:Y:S01]  /*f800*/  SYNCS.ARRIVE.TRANS64.A1T0 RZ, [R4+URZ+0x33470], RZ ;  /* 0x033470ff04ff79a7 */ /* 0x0003e2000810003f */
[----:B------:R-:W-:Y:S05]  /*f810*/  @!P2 BRA `(.L_x_3896) ;  /* 0x000000000004a947 */ /* 0x000fea0003800000 */
[----:B------:R-:W-:Y:S01]  /*f820*/  BPT.TRAP 0x1 ;  /* 0x000000040000795c */ /* 0x000fe20000300000 */
.L_x_3896:
[----:B------:R-:W2:Y:S01]  /*f830*/  LDL R2, [R1+0x14] ;  /* 0x0000140001027983 */ /* 0x000ea20000100800 */
[----:B------:R-:W-:Y:S01]  /*f840*/  BSSY B0, `(.L_x_3897) ;  /* 0x0000003000007945 */ /* 0x000fe20003800000 */
[----:B--2---:R-:W2:Y:S03]  /*f850*/  SYNCS.PHASECHK.TRANS64.TRYWAIT P0, [R4+URZ+0x33440], R2 ;  /* 0x03344002040075a7 */ /* 0x004ea6000800017f */
[----:B--2---:R-:W-:Y:S05]  /*f860*/  @!P0 BRA `(.L_x_3898) ;  /* 0x0000005400808947 */ /* 0x004fea0003800000 */
.L_x_3985:
[----:B------:R-:W-:Y:S05]  /*f870*/  BSYNC B0 ;  /* 0x0000000000007941 */ /* 0x000fea0003800000 */
.L_x_3897:
[----:B------:R-:W3:Y:S01]  /*f880*/  LDL R12, [R1] ;  /* 0x00000000010c7983 */ /* 0x000ee20000100800 */
[----:B------:R-:W-:Y:S01]  /*f890*/  ULDC.64 UR4, c[0x0][0x300] ;  /* 0x0000c00000047ab9 */ /* 0x000fe20000000a00 */
[----:B------:R-:W-:Y:S01]  /*f8a0*/  ULDC.64 UR6, c[0x0][0x310] ;  /* 0x0000c40000067ab9 */ /* 0x000fe20000000a00 */
[----:B------:R-:W-:Y:S02]  /*f8b0*/  IMAD R9, R30, UR4, RZ ;  /* 0x000000041e097c24 */ /* 0x000fe4000f8e02ff */
[----:B--2---:R-:W-:-:S04]  /*f8c0*/  IMAD.WIDE.U32 R2, R5, UR4, RZ ;  /* 0x0000000405027c25 */ /* 0x004fc8000f8e00ff */
[----:B------:R-:W-:Y:S02]  /*f8d0*/  IMAD R9, R5, UR5, R9 ;  /* 0x0000000505097c24 */ /* 0x000fe4000f8e0209 */
[----:B------:R-:W-:Y:S02]  /*f8e0*/  IMAD R32, R32, UR6, RZ ;  /* 0x0000000620207c24 */ /* 0x000fe4000f8e02ff */
[----:B------:R-:W-:Y:S02]  /*f8f0*/  IMAD.IADD R3, R3, 0x1, R9 ;  /* 0x0000000103037824 */ /* 0x000fe400078e0209 */
[C---:B------:R-:W-:Y:S02]  /*f900*/  IMAD R32, R7.reuse, UR7, R32 ;  /* 0x0000000707207c24 */ /* 0x040fe4000f8e0220 */
[----:B------:R-:W-:-:S04]  /*f910*/  IMAD.WIDE.U32 R2, R7, UR6, R2 ;  /* 0x0000000607027c25 */ /* 0x000fc8000f8e0002 */
[----:B------:R-:W-:Y:S01]  /*f920*/  IMAD R5, R27, UR4, RZ ;  /* 0x000000041b057c24 */ /* 0x000fe2000f8e02ff */
[----:B------:R-:W-:Y:S01]  /*f930*/  IADD3 R11, R3, R32, RZ ;  /* 0x00000020030b7210 */ /* 0x000fe20007ffe0ff */
[----:B------:R-:W-:Y:S02]  /*f940*/  IMAD.MOV.U32 R10, RZ, RZ, R2 ;  /* 0x000000ffff0a7224 */ /* 0x000fe400078e0002 */
[C---:B------:R-:W-:Y:S02]  /*f950*/  IMAD R5, R8.reuse, UR5, R5 ;  /* 0x0000000508057c24 */ /* 0x040fe4000f8e0205 */
[----:B------:R-:W-:Y:S01]  /*f960*/  IMAD.WIDE.U32 R2, R8, UR4, RZ ;  /* 0x0000000408027c25 */ /* 0x000fe2000f8e00ff */
[----:B------:R-:W-:-:S03]  /*f970*/  ULDC.64 UR4, c[0x0][0x308] ;  /* 0x0000c20000047ab9 */ /* 0x000fc60000000a00 */
[----:B------:R-:W-:Y:S02]  /*f980*/  IMAD.IADD R3, R3, 0x1, R5 ;  /* 0x0000000103037824 */ /* 0x000fe400078e0205 */
[----:B------:R-:W-:Y:S02]  /*f990*/  IMAD R7, R28, UR6, RZ ;  /* 0x000000061c077c24 */ /* 0x000fe4000f8e02ff */
[----:B------:R-:W-:-:S04]  /*f9a0*/  IMAD.WIDE.U32 R2, R6, UR6, R2 ;  /* 0x0000000606027c25 */ /* 0x000fc8000f8e0002 */
[----:B------:R-:W-:Y:S01]  /*f9b0*/  IMAD R7, R6, UR7, R7 ;  /* 0x0000000706077c24 */ /* 0x000fe2000f8e0207 */
[----:B------:R-:W-:Y:S01]  /*f9c0*/  ULDC.64 UR6, c[0x0][0x2e8] ;  /* 0x0000ba0000067ab9 */ /* 0x000fe20000000a00 */
[----:B------:R-:W-:-:S04]  /*f9d0*/  IMAD.WIDE.U32 R10, R26, UR4, R10 ;  /* 0x000000041a0a7c25 */ /* 0x000fc8000f8e000a */
[----:B------:R-:W-:Y:S01]  /*f9e0*/  IMAD.IADD R3, R3, 0x1, R7 ;  /* 0x0000000103037824 */ /* 0x000fe200078e0207 */
[----:B------:R-:W-:Y:S01]  /*f9f0*/  IADD3 R5, P0, R10, UR6, RZ ;  /* 0x000000060a057c10 */ /* 0x000fe2000ff1e0ff */
[----:B------:R-:W-:-:S04]  /*fa00*/  IMAD.WIDE.U32 R2, R26, UR4, R2 ;  /* 0x000000041a027c25 */ /* 0x000fc8000f8e0002 */
[----:B---3--:R-:W-:Y:S01]  /*fa10*/  IMAD R8, R12, UR4, RZ ;  /* 0x000000040c087c24 */ /* 0x008fe2000f8e02ff */
[----:B------:R-:W-:-:S03]  /*fa20*/  UMOV UR4, 0xffffffff ;  /* 0xffffffff00047882 */ /* 0x000fc60000000000 */
[----:B------:R-:W-:-:S05]  /*fa30*/  IMAD R8, R26, UR5, R8 ;  /* 0x000000051a087c24 */ /* 0x000fca000f8e0208 */
[----:B------:R-:W-:Y:S02]  /*fa40*/  IADD3.X R10, R11, UR7, R8, P0, !PT ;  /* 0x000000070b0a7c10 */ /* 0x000fe400087fe408 */
[----:B------:R-:W-:-:S04]  /*fa50*/  IADD3 R6, P0, R2, UR6, RZ ;  /* 0x0000000602067c10 */ /* 0x000fc8000ff1e0ff */
[----:B------:R-:W-:Y:S01]  /*fa60*/  IADD3.X R7, R8, UR7, R3, P0, !PT ;  /* 0x0000000708077c10 */ /* 0x000fe200087fe403 */
[----:B------:R-:W-:Y:S08]  /*fa70*/  BRA.DIV UR4, `(.L_x_3899) ;  /* 0x0000005604147947 */ /* 0x000ff0000b800000 */
[----:B------:R-:W2:Y:S01]  /*fa80*/  SHFL.IDX PT, R3, R5, RZ, 0x1c1f ;  /* 0x001c1fff05037589 */ /* 0x000ea200000e0000 */
[----:B------:R-:W-:Y:S01]  /*fa90*/  LOP3.LUT R36, R36, 0xfffffdff, RZ, 0xc0, !PT ;  /* 0xfffffdff24247812 */ /* 0x000fe200078ec0ff */
[----:B------:R-:W3:Y:S01]  /*faa0*/  LDC R9, c[0x0][0x2f4] ;  /* 0x0000bd00ff097b82 */ /* 0x000ee20000000800 */
[C---:B------:R-:W-:Y:S01]  /*fab0*/  LOP3.LUT R11, R37.reuse, 0x40, RZ, 0xfc, !PT ;  /* 0x00000040250b7812 */ /* 0x040fe200078efcff */
[----:B------:R-:W4:Y:S01]  /*fac0*/  SHFL.IDX PT, R2, R10, RZ, 0x1c1f ;  /* 0x001c1fff0a027589 */ /* 0x000f2200000e0000 */
[----:B------:R-:W-:Y:S02]  /*fad0*/  @P3 LOP3.LUT R36, R36, 0x200, RZ, 0xfc, !PT ;  /* 0x0000020024243812 */ /* 0x000fe400078efcff */
[----:B------:R-:W-:Y:S01]  /*fae0*/  LOP3.LUT R8, R37, 0x80, RZ, 0xfc, !PT ;  /* 0x0000008025087812 */ /* 0x000fe200078efcff */
[----:B------:R-:W-:Y:S01]  /*faf0*/  SHFL.IDX PT, R7, R7, RZ, 0x1c1f ;  /* 0x001c1fff07077589 */ /* 0x000fe200000e0000 */
[----:B------:R-:W-:-:S03]  /*fb00*/  LOP3.LUT P3, RZ, R36, 0x20, RZ, 0xc0, !PT ;  /* 0x0000002024ff7812 */ /* 0x000fc6000786c0ff */
[----:B------:R-:W-:Y:S10]  /*fb10*/  SHFL.IDX PT, R14, R6, RZ, 0x1c1f ;  /* 0x001c1fff060e7589 */ /* 0x000ff400000e0000 */
[----:B--2---:R-:W-:-:S02]  /*fb20*/  @P3 IADD3 R3, P0, R37, R3, RZ ;  /* 0x0000000325033210 */ /* 0x004fc40007f1e0ff */
[-C--:B---3--:R-:W-:Y:S02]  /*fb30*/  ISETP.GE.AND P6, PT, R37, R9.reuse, PT ;  /* 0x000000092500720c */ /* 0x088fe40003fc6270 */
[-C--:B------:R-:W-:Y:S01]  /*fb40*/  ISETP.GE.AND P2, PT, R11, R9.reuse, PT ;  /* 0x000000090b00720c */ /* 0x080fe20003f46270 */
[----:B----4-:R-:W-:Y:S01]  /*fb50*/  @P3 IMAD.X R2, RZ, RZ, R2, P0 ;  /* 0x000000ffff023224 */ /* 0x010fe200000e0602 */
[----:B------:R-:W-:-:S04]  /*fb60*/  ISETP.GE.AND P1, PT, R8, R9, PT ;  /* 0x000000090800720c */ /* 0x000fc80003f26270 */
[----:B------:R-:W-:-:S04]  /*fb70*/  @P3 LOP3.LUT R3, R3, R2, RZ, 0x3c, !PT ;  /* 0x0000000203033212 */ /* 0x000fc800078e3cff */
[----:B------:R-:W-:-:S04]  /*fb80*/  @P3 LOP3.LUT R2, R3, R2, RZ, 0x3c, !PT ;  /* 0x0000000203023212 */ /* 0x000fc800078e3cff */
[----:B------:R-:W-:-:S05]  /*fb90*/  @P3 LOP3.LUT R3, R3, R2, RZ, 0x3c, !PT ;  /* 0x0000000203033212 */ /* 0x000fca00078e3cff */
[----:B------:R-:W-:Y:S04]  /*fba0*/  @P3 LDGSTS.E.BYPASS.LTC128B.128 [R0+0x24200], desc[UR52][R2.64], !P6 ;  /* 0x2420000002003fae */ /* 0x000fe8000f101d74 */
[----:B------:R-:W-:Y:S04]  /*fbb0*/  @P3 LDGSTS.E.BYPASS.LTC128B.128 [R0+0x26a00], desc[UR52][R2.64+0x40], !P2 ;  /* 0x26a0004002003fae */ /* 0x000fe8000d101d74 */
[----:B------:R2:W-:Y:S01]  /*fbc0*/  @P3 LDGSTS.E.BYPASS.LTC128B.128 [R0+0x29200], desc[UR52][R2.64+0x80], !P1 ;  /* 0x2920008002003fae */ /* 0x0005e2000c901d74 */
[----:B------:R-:W-:-:S03]  /*fbd0*/  LOP3.LUT P3, RZ, R36, 0x200, RZ, 0xc0, !PT ;  /* 0x0000020024ff7812 */ /* 0x000fc6000786c0ff */
[----:B--2---:R-:W2:Y:S04]  /*fbe0*/  SHFL.IDX PT, R3, R5, 0x1, 0x1c1f ;  /* 0x003c1f0005037f89 */ /* 0x004ea800000e0000 */
[----:B------:R-:W3:Y:S01]  /*fbf0*/  SHFL.IDX PT, R2, R10, 0x1, 0x1c1f ;  /* 0x003c1f000a027f89 */ /* 0x000ee200000e0000 */
[----:B--2---:R-:W-:-:S05]  /*fc00*/  @P5 IADD3 R3, P0, R37, R3, RZ ;  /* 0x0000000325035210 */ /* 0x004fca0007f1e0ff */
[----:B---3--:R-:W-:-:S05]  /*fc10*/  @P5 IMAD.X R2, RZ, RZ, R2, P0 ;  /* 0x000000ffff025224 */ /* 0x008fca00000e0602 */
[----:B------:R-:W-:-:S04]  /*fc20*/  @P5 LOP3.LUT R3, R3, R2, RZ, 0x3c, !PT ;  /* 0x0000000203035212 */ /* 0x000fc800078e3cff */
[----:B------:R-:W-:-:S04]  /*fc30*/  @P5 LOP3.LUT R2, R3, R2, RZ, 0x3c, !PT ;  /* 0x0000000203025212 */ /* 0x000fc800078e3cff */
[----:B------:R-:W-:-:S05]  /*fc40*/  @P5 LOP3.LUT R3, R3, R2, RZ, 0x3c, !PT ;  /* 0x0000000203035212 */ /* 0x000fca00078e3cff */
[----:B------:R-:W-:Y:S04]  /*fc50*/  @P5 LDGSTS.E.BYPASS.LTC128B.128 [R0+0x24a00], desc[UR52][R2.64], !P6 ;  /* 0x24a0000002005fae */ /* 0x000fe8000f101d74 */
[----:B------:R-:W-:Y:S04]  /*fc60*/  @P5 LDGSTS.E.BYPASS.LTC128B.128 [R0+0x27200], desc[UR52][R2.64+0x40], !P2 ;  /* 0x2720004002005fae */ /* 0x000fe8000d101d74 */
[----:B------:R2:W-:Y:S04]  /*fc70*/  @P5 LDGSTS.E.BYPASS.LTC128B.128 [R0+0x29a00], desc[UR52][R2.64+0x80], !P1 ;  /* 0x29a0008002005fae */ /* 0x0005e8000c901d74 */
[----:B--2---:R-:W2:Y:S04]  /*fc80*/  SHFL.IDX PT, R3, R5, 0x2, 0x1c1f ;  /* 0x005c1f0005037f89 */ /* 0x004ea800000e0000 */
[----:B------:R-:W3:Y:S04]  /*fc90*/  SHFL.IDX PT, R2, R10, 0x2, 0x1c1f ;  /* 0x005c1f000a027f89 */ /* 0x000ee800000e0000 */
[----:B------:R-:W4:Y:S04]  /*fca0*/  SHFL.IDX PT, R5, R5, 0x3, 0x1c1f ;  /* 0x007c1f0005057f89 */ /* 0x000f2800000e0000 */
[----:B------:R-:W5:Y:S01]  /*fcb0*/  SHFL.IDX PT, R10, R10, 0x3, 0x1c1f ;  /* 0x007c1f000a0a7f89 */ /* 0x000f6200000e0000 */
[----:B--2---:R-:W-:-:S05]  /*fcc0*/  @P4 IADD3 R3, P0, R37, R3, RZ ;  /* 0x0000000325034210 */ /* 0x004fca0007f1e0ff */
[----:B---3--:R-:W-:Y:S01]  /*fcd0*/  @P4 IMAD.X R2, RZ, RZ, R2, P0 ;  /* 0x000000ffff024224 */ /* 0x008fe200000e0602 */
[----:B----4-:R-:W-:-:S04]  /*fce0*/  @P3 IADD3 R8, P0, R37, R5, RZ ;  /* 0x0000000525083210 */ /* 0x010fc80007f1e0ff */
[----:B------:R-:W-:Y:S01]  /*fcf0*/  @P4 LOP3.LUT R3, R3, R2, RZ, 0x3c, !PT ;  /* 0x0000000203034212 */ /* 0x000fe200078e3cff */
[----:B-----5:R-:W-:-:S03]  /*fd00*/  @P3 IMAD.X R9, RZ, RZ, R10, P0 ;  /* 0x000000ffff093224 */ /* 0x020fc600000e060a */
[----:B------:R-:W-:-:S04]  /*fd10*/  @P4 LOP3.LUT R2, R3, R2, RZ, 0x3c, !PT ;  /* 0x0000000203024212 */ /* 0x000fc800078e3cff */
[----:B------:R-:W-:-:S05]  /*fd20*/  @P4 LOP3.LUT R3, R3, R2, RZ, 0x3c, !PT ;  /* 0x0000000203034212 */ /* 0x000fca00078e3cff */
[----:B------:R-:W-:Y:S04]  /*fd30*/  @P4 LDGSTS.E.BYPASS.LTC128B.128 [R0+0x25200], desc[UR52][R2.64], !P6 ;  /* 0x2520000002004fae */ /* 0x000fe8000f101d74 */
[----:B------:R-:W-:Y:S04]  /*fd40*/  @P4 LDGSTS.E.BYPASS.LTC128B.128 [R0+0x27a00], desc[UR52][R2.64+0x40], !P2 ;  /* 0x27a0004002004fae */ /* 0x000fe8000d101d74 */
[----:B------:R2:W-:Y:S02]  /*fd50*/  @P4 LDGSTS.E.BYPASS.LTC128B.128 [R0+0x2a200], desc[UR52][R2.64+0x80], !P1 ;  /* 0x2a20008002004fae */ /* 0x0005e4000c901d74 */
[----:B--2---:R-:W-:-:S02]  /*fd60*/  @P3 IMAD.MOV.U32 R2, RZ, RZ, R8 ;  /* 0x000000ffff023224 */ /* 0x004fc400078e0008 */
[----:B------:R-:W-:-:S05]  /*fd70*/  @P3 IMAD.MOV.U32 R3, RZ, RZ, R9 ;  /* 0x000000ffff033224 */ /* 0x000fca00078e0009 */
[----:B------:R2:W-:Y:S04]  /*fd80*/  @P3 LDGSTS.E.BYPASS.LTC128B.128 [R0+0x25a00], desc[UR52][R2.64], !P6 ;  /* 0x25a0000002003fae */ /* 0x0005e8000f101d74 */
[----:B------:R2:W-:Y:S04]  /*fd90*/  @P3 LDGSTS.E.BYPASS.LTC128B.128 [R0+0x28200], desc[UR52][R2.64+0x40], !P2 ;  /* 0x2820004002003fae */ /* 0x0005e8000d101d74 */
[----:B------:R2:W-:Y:S02]  /*fda0*/  @P3 LDGSTS.E.BYPASS.LTC128B.128 [R0+0x2aa00], desc[UR52][R2.64+0x80], !P1 ;  /* 0x2aa0008002003fae */ /* 0x0005e4000c901d74 */
.L_x_3997:
[----:B------:R-:W-:Y:S01]  /*fdb0*/  LOP3.LUT P0, RZ, R36, 0x80, RZ, 0xc0, !PT ;  /* 0x0000008024ff7812 */ /* 0x000fe2000780c0ff */
[----:B------:R-:W-:-:S12]  /*fdc0*/  BSSY B0, `(.L_x_3900) ;  /* 0x0000010000007945 */ /* 0x000fd80003800000 */
[----:B------:R-:W-:Y:S05]  /*fdd0*/  @!P0 BRA `(.L_x_3901) ;  /* 0x0000000000388947 */ /* 0x000fea0003800000 */
[----:B------:R-:W3:Y:S01]  /*fde0*/  LDC R6, c[0x0][0x2f4] ;  /* 0x0000bd00ff067b82 */ /* 0x000ee20000000800 */
[C---:B------:R-:W-:Y:S02]  /*fdf0*/  LOP3.LUT R8, R37.reuse, 0x40, RZ, 0xfc, !PT ;  /* 0x0000004025087812 */ /* 0x040fe400078efcff */
[C---:B------:R-:W-:Y:S02]  /*fe00*/  LOP3.LUT R5, R37.reuse, 0x80, RZ, 0xfc, !PT ;  /* 0x0000008025057812 */ /* 0x040fe400078efcff */
[----:B--2---:R-:W-:-:S05]  /*fe10*/  IADD3 R2, P0, R37, R14, RZ ;  /* 0x0000000e25027210 */ /* 0x004fca0007f1e0ff */
[----:B------:R-:W-:Y:S01]  /*fe20*/  IMAD.X R3, RZ, RZ, R7, P0 ;  /* 0x000000ffff037224 */ /* 0x000fe200000e0607 */
[-C--:B---3--:R-:W-:Y:S02]  /*fe30*/  ISETP.GE.AND P3, PT, R37, R6.reuse, PT ;  /* 0x000000062500720c */ /* 0x088fe40003f66270 */
[-C--:B------:R-:W-:Y:S02]  /*fe40*/  ISETP.GE.AND P2, PT, R8, R6.reuse, PT ;  /* 0x000000060800720c */ /* 0x080fe40003f46270 */
[----:B------:R-:W-:-:S09]  /*fe50*/  ISETP.GE.AND P1, PT, R5, R6, PT ;  /* 0x000000060500720c */ /* 0x000fd20003f26270 */
[----:B------:R-:W-:Y:S01]  /*fe60*/  @!PT LDS RZ, [RZ] ;  /* 0x00000000fffff984 */ /* 0x000fe20000000800 */
[----:B------:R-:W-:Y:S01]  /*fe70*/  @!PT LDS RZ, [RZ] ;  /* 0x00000000fffff984 */ /* 0x000fe20000000800 */
[----:B------:R-:W-:Y:S01]  /*fe80*/  @!PT LDS RZ, [RZ] ;  /* 0x00000000fffff984 */ /* 0x000fe20000000800 */
[----:B------:R3:W-:Y:S04]  /*fe90*/  LDGSTS.E.BYPASS.LTC128B.128 [R0+0x26200], desc[UR52][R2.64], !P3 ;  /* 0x2620000002007fae */ /* 0x0007e8000d901d74 */
[----:B------:R3:W-:Y:S04]  /*fea0*/  LDGSTS.E.BYPASS.LTC128B.128 [R0+0x28a00], desc[UR52][R2.64+0x40], !P2 ;  /* 0x28a0004002007fae */ /* 0x0007e8000d101d74 */
[----:B------:R3:W-:Y:S02]  /*feb0*/  LDGSTS.E.BYPASS.LTC128B.128 [R0+0x2b200], desc[UR52][R2.64+0x80], !P1 ;  /* 0x2b20008002007fae */ /* 0x0007e4000c901d74 */
.L_x_3901:
[----:B------:R-:W-:Y:S05]  /*fec0*/  BSYNC B0 ;  /* 0x0000000000007941 */ /* 0x000fea0003800000 */
.L_x_3900:
[----:B------:R-:W-:Y:S01]  /*fed0*/  NOP ;  /* 0x0000000000007918 */ /* 0x000fe20000000000 */
[----:B------:R-:W-:-:S13]  /*fee0*/  PLOP3.LUT P0, PT, PT, PT, PT, 0x80, 0x0 ;  /* 0x000000000000781c */ /* 0x000fda0003f0f070 */
.L_x_3902:
[----:B------:R-:W-:Y:S02]  /*fef0*/  PLOP3.LUT P1, PT, P1, P0, PT, 0xa2, 0x0 ;  /* 0x000000000000781c */ /* 0x000fe40000f21472 */
[----:B------:R-:W-:-:S08]  /*ff00*/  @P0 R2UR P1, UR4, R4 ;  /* 0x00000000040402ca */ /* 0x000fd00000020000 */
[----:B------:R-:W-:-:S05]  /*ff10*/  @P0 PLOP3.LUT P0, PT, P1, PT, PT, 0x80, 0x0 ;  /* 0x000000000000081c */ /* 0x000fca0000f0f070 */
[----:B------:R-:W-:Y:S01]  /*ff20*/  @!P1 SYNCS.ARRIVE.TRANS64.RED.A0T1 RZ, [UR4+0x33430], RZ ;  /* 0x033430ffffff99a7 */ /* 0x000fe20008200404 */
[----:B------:R-:W-:Y:S07]  /*ff30*/  @!P1 ARRIVES.LDGSTSBAR.64.TRANSCNT [UR4+0x33430] ;  /* 0x03343000ff0099b0 */ /* 0x000fee0008000a84 */
[----:B------:R-:W-:Y:S05]  /*ff40*/  @P0 BRA.U.ANY `(.L_x_3902) ;  /* 0xfffffffd00e80947 */ /* 0x000fea000393ffff */
[----:B------:R-:W-:Y:S01]  /*ff50*/  NOP ;  /* 0x0000000000007918 */ /* 0x000fe20000000000 */
[----:B--23--:R-:W-:-:S05]  /*ff60*/  IMAD.U32 R0, RZ, RZ, UR46 ;  /* 0x0000002eff007e24 */ /* 0x00cfca000f8e00ff */
[----:B------:R-:W-:-:S13]  /*ff70*/  ISETP.NE.AND P2, PT, R0, 0x3, PT ;  /* 0x000000030000780c */ /* 0x000fda0003f45270 */
[----:B------:R-:W-:Y:S05]  /*ff80*/  @!P2 BRA `(.L_x_3903) ;  /* 0x000000000004a947 */ /* 0x000fea0003800000 */
[----:B------:R-:W-:Y:S01]  /*ff90*/  BPT.TRAP 0x1 ;  /* 0x000000040000795c */ /* 0x000fe20000300000 */
.L_x_3903:
[----:B------:R2:W-:Y:S02]  /*ffa0*/  SYNCS.ARRIVE.TRANS64.A1T0 RZ, [R4+URZ+0x33430], RZ ;  /* 0x033430ff04ff79a7 */ /* 0x0005e4000810003f */
[----:B------:R-:W-:Y:S05]  /*ffb0*/  WARPSYNC.ALL ;  /* 0x0000000000007948 */ /* 0x000fea0003800000 */
[C---:B------:R-:W-:Y:S01]  /*ffc0*/  R2UR UR5, R29.reuse ;  /* 0x000000001d0572ca */ /* 0x040fe200000e0000 */
        /* <DEDUP_REMOVED lines=15> */
[----:B------:R-:W-:Y:S01]  /*100c0*/  MOV R2, 0x0 ;  /* 0x0000000000027802 */ /* 0x000fe20000000f00 */
[----:B------:R-:W-:Y:S01]  /*100d0*/  ULDC.64 UR6, c[0x4][0x1b0] ;  /* 0x01006c0000067ab9 */ /* 0x000fe20000000a00 */
[----:B------:R-:W-:Y:S01]  /*100e0*/  ULDC.64 UR8, c[0x4][0x1b8] ;  /* 0x01006e0000087ab9 */ /* 0x000fe20000000a00 */
[----:B------:R-:W-:Y:S01]  /*100f0*/  ULDC.64 UR4, c[0x4][0xd0] ;  /* 0x0100340000047ab9 */ /* 0x000fe20000000a00 */
[----:B-12---:R-:W-:Y:S02]  /*10100*/  IMAD.U32 R4, RZ, RZ, UR6 ;  /* 0x00000006ff047e24 */ /* 0x006fe4000f8e00ff */
        /* <DEDUP_REMOVED lines=11> */
.L_x_3905:
[----:B------:R-:W-:Y:S05]  /*101c0*/  BSYNC B6 ;  /* 0x0000000000067941 */ /* 0x000fea0003800000 */
.L_x_3904:
[----:B------:R-:W3:Y:S01]  /*101d0*/  LDL R20, [R1] ;  /* 0x0000000001147983 */ /* 0x000ee20000100800 */
[----:B------:R-:W4:Y:S03]  /*101e0*/  LDC R5, c[0x0][0x448] ;  /* 0x00011200ff057b82 */ /* 0x000f260000000800 */
[----:B------:R0:W5:Y:S01]  /*101f0*/  LDL R8, [R1+0x10] ;  /* 0x0000100001087983 */ /* 0x0001620000100800 */
[----:B------:R-:W1:Y:S01]  /*10200*/  S2R R2, SR_TID.X ;  /* 0x0000000000027919 */ /* 0x000e620000002100 */
[C---:B------:R-:W-:Y:S01]  /*10210*/  R2UR UR7, R26.reuse ;  /* 0x000000001a0772ca */ /* 0x040fe200000e0000 */
[----:B------:R-:W-:Y:S01]  /*10220*/  ULDC.64 UR8, c[0x0][0x2d8] ;  /* 0x0000b60000087ab9 */ /* 0x000fe20000000a00 */
[----:B----4-:R-:W-:Y:S02]  /*10230*/  ISETP.NE.AND P0, PT, R5, 0x1, PT ;  /* 0x000000010500780c */ /* 0x010fe40003f05270 */
[----:B------:R-:W-:-:S11]  /*10240*/  R2UR UR10, R26 ;  /* 0x000000001a0a72ca */ /* 0x000fd600000e0000 */
[----:B------:R-:W4:Y:S01]  /*10250*/  @P0 LDC R3, c[0x0][0x44c] ;  /* 0x00011300ff030b82 */ /* 0x000f220000000800 */
[C---:B-1----:R-:W-:Y:S01]  /*10260*/  LOP3.LUT R21, R2.reuse, 0x7f, RZ, 0xc0, !PT ;  /* 0x0000007f02157812 */ /* 0x042fe200078ec0ff */
[----:B------:R-:W-:-:S06]  /*10270*/  IMAD.SHL.U32 R2, R2, 0x20, RZ ;  /* 0x0000002002027824 */ /* 0x000fcc00078e00ff */
[----:B--2---:R-:W1:Y:S01]  /*10280*/  @P0 LDC R4, c[0x0][0x450] ;  /* 0x00011400ff040b82 */ /* 0x004e620000000800 */
[----:B------:R-:W-:Y:S02]  /*10290*/  SHF.R.U32.HI R21, RZ, 0x2, R21 ;  /* 0x00000002ff157819 */ /* 0x000fe40000011615 */
[----:B------:R-:W-:Y:S02]  /*102a0*/  SHF.L.U32 R25, R25, 0x7, RZ ;  /* 0x0000000719197819 */ /* 0x000fe400000006ff */
[----:B------:R-:W-:Y:S01]  /*102b0*/  LOP3.LUT R2, R21, 0x60, R2, 0xf8, !PT ;  /* 0x0000006015027812 */ /* 0x000fe200078ef802 */
[----:B------:R-:W-:-:S03]  /*102c0*/  UMOV UR4, UR38 ;  /* 0x0000002600047c82 */ /* 0x000fc60008000000 */
[----:B------:R-:W-:Y:S01]  /*102d0*/  LOP3.LUT R0, R2, R25, RZ, 0xfc, !PT ;  /* 0x0000001902007212 */ /* 0x000fe200078efcff */
[----:B------:R-:W-:Y:S02]  /*102e0*/  UMOV UR5, UR45 ;  /* 0x0000002d00057c82 */ /* 0x000fe40008000000 */
[----:B------:R-:W-:Y:S02]  /*102f0*/  UIMAD.WIDE.U32 UR4, UR7, UR8, UR4 ;  /* 0x00000008070472a5 */ /* 0x000fe4000f8e0004 */
[----:B----4-:R-:W-:-:S04]  /*10300*/  @P0 IMAD.HI.U32 R3, R0, R3, RZ ;  /* 0x0000000300030227 */ /* 0x010fc800078e00ff */
[----:B------:R-:W-:Y:S01]  /*10310*/  IMAD.MOV.U32 R2, RZ, RZ, R0 ;  /* 0x000000ffff027224 */ /* 0x000fe200078e0000 */
[----:B-1----:R-:W-:-:S04]  /*10320*/  @P0 SHF.R.U32.HI R2, RZ, R4, R3 ;  /* 0x00000004ff020219 */ /* 0x002fc80000011603 */
[--C-:B------:R-:W-:Y:S01]  /*10330*/  SHF.R.S32.HI R3, RZ, 0x1f, R2.reuse ;  /* 0x0000001fff037819 */ /* 0x100fe20000011402 */
[----:B------:R-:W-:-:S04]  /*10340*/  IMAD.MOV R4, RZ, RZ, -R2 ;  /* 0x000000ffff047224 */ /* 0x000fc800078e0a02 */
[----:B------:R-:W-:-:S05]  /*10350*/  IMAD R0, R5, R4, R0 ;  /* 0x0000000405007224 */ /* 0x000fca00078e0200 */
[----:B------:R-:W-:Y:S02]  /*10360*/  SHF.R.S32.HI R4, RZ, 0x1f, R0 ;  /* 0x0000001fff047819 */ /* 0x000fe40000011400 */
[C---:B------:R-:W-:Y:S02]  /*10370*/  LOP3.LUT R10, R37.reuse, 0x40, RZ, 0xfc, !PT ;  /* 0x00000040250a7812 */ /* 0x040fe400078efcff */
[----:B------:R-:W-:Y:S02]  /*10380*/  LOP3.LUT R6, R37, 0x80, RZ, 0xfc, !PT ;  /* 0x0000008025067812 */ /* 0x000fe400078efcff */
[----:B---3--:R-:W-:Y:S02]  /*10390*/  R2UR UR6, R20 ;  /* 0x00000000140672ca */ /* 0x008fe400000e0000 */
[----:B------:R-:W1:Y:S11]  /*103a0*/  S2R R20, SR_TID.X ;  /* 0x0000000000147919 */ /* 0x000e760000002100 */
[----:B------:R-:W-:-:S04]  /*103b0*/  UIMAD UR6, UR6, UR8, URZ ;  /* 0x00000008060672a4 */ /* 0x000fc8000f8e023f */
[----:B------:R-:W-:-:S03]  /*103c0*/  UIMAD UR6, UR10, UR9, UR6 ;  /* 0x000000090a0672a4 */ /* 0x000fc6000f8e0206 */
        /* <DEDUP_REMOVED lines=11> */
[----:B------:R-:W-:-:S03]  /*10480*/  ULDC.64 UR4, c[0x0][0x2c8] ;  /* 0x0000b20000047ab9 */ /* 0x000fc60000000a00 */
[----:B------:R-:W-:Y:S02]  /*10490*/  IMAD.IADD R3, R3, 0x1, R7 ;  /* 0x0000000103037824 */ /* 0x000fe400078e0207 */
[----:B------:R-:W-:Y:S02]  /*104a0*/  IMAD R7, R4, UR4, RZ ;  /* 0x0000000404077c24 */ /* 0x000fe4000f8e02ff */
[----:B------:R-:W-:-:S04]  /*104b0*/  IMAD.WIDE.U32 R2, R0, UR4, R2 ;  /* 0x0000000400027c25 */ /* 0x000fc8000f8e0002 */
[----:B------:R-:W-:Y:S01]  /*104c0*/  IMAD R7, R0, UR5, R7 ;  /* 0x0000000500077c24 */ /* 0x000fe2000f8e0207 */
[----:B------:R-:W-:Y:S02]  /*104d0*/  ULDC.64 UR4, c[0x0][0x280] ;  /* 0x0000a00000047ab9 */ /* 0x000fe40000000a00 */
[----:B------:R-:W-:Y:S01]  /*104e0*/  IADD3 R0, P0, R2, UR4, RZ ;  /* 0x0000000402007c10 */ /* 0x000fe2000ff1e0ff */
[----:B------:R-:W-:Y:S01]  /*104f0*/  ULDC UR4, c[0x0][0x2b8] ;  /* 0x0000ae0000047ab9 */ /* 0x000fe20000000800 */
[----:B-1----:R-:W-:Y:S02]  /*10500*/  LOP3.LUT R20, R20, 0x7f, RZ, 0xc0, !PT ;  /* 0x0000007f14147812 */ /* 0x002fe400078ec0ff */
[----:B------:R-:W-:Y:S01]  /*10510*/  IADD3.X R4, R3, UR5, R7, P0, !PT ;  /* 0x0000000503047c10 */ /* 0x000fe200087fe407 */
[----:B------:R-:W-:Y:S01]  /*10520*/  UMOV UR5, 0xffffffff ;  /* 0xffffffff00057882 */ /* 0x000fe20000000000 */
[----:B------:R-:W-:Y:S02]  /*10530*/  ISETP.GE.AND P3, PT, R37, UR4, PT ;  /* 0x0000000425007c0c */ /* 0x000fe4000bf66270 */
[----:B------:R-:W-:-:S02]  /*10540*/  ISETP.GE.AND P2, PT, R10, UR4, PT ;  /* 0x000000040a007c0c */ /* 0x000fc4000bf46270 */
[----:B------:R-:W-:Y:S02]  /*10550*/  ISETP.GE.AND P1, PT, R6, UR4, PT ;  /* 0x0000000406007c0c */ /* 0x000fe4000bf26270 */
[----:B------:R-:W-:Y:S01]  /*10560*/  SHF.R.U32.HI R10, RZ, 0x2, R20 ;  /* 0x00000002ff0a7819 */ /* 0x000fe20000011614 */
[----:B0-----:R-:W-:Y:S10]  /*10570*/  BRA.DIV UR5, `(.L_x_3906) ;  /* 0x0000005205287947 */ /* 0x001ff4000b800000 */
[----:B------:R-:W0:Y:S01]  /*10580*/  SHFL.IDX PT, R14, R0, RZ, 0x1c1f ;  /* 0x001c1fff000e7589 */ /* 0x000e2200000e0000 */
[----:B------:R-:W-:Y:S02]  /*10590*/  IMAD R35, R35, R5, RZ ;  /* 0x0000000523237224 */ /* 0x000fe400078e02ff */
[----:B------:R-:W-:Y:S01]  /*105a0*/  IMAD.IADD R25, R10, 0x1, R25 ;  /* 0x000000010a197824 */ /* 0x000fe200078e0219 */
        /* <DEDUP_REMOVED lines=30> */
[----:B------:R1:W-:Y:S04]  /*10790*/  @!P0 LDGSTS.E.BYPASS.LTC128B.128 [R8+0x21200], desc[UR52][R2.64+0x40], !P2 ;  /* 0x2120004002088fae */ /* 0x0003e8000d101d74 */
[----:B0-----:R1:W-:Y:S02]  /*107a0*/  @!P0 LDGSTS.E.BYPASS.LTC128B.128 [R8+0x23200], desc[UR52][R2.64+0x80], !P1 ;  /* 0x2320008002088fae */ /* 0x0013e4000c901d74 */
.L_x_4006:
[----:B-1----:R-:W-:Y:S01]  /*107b0*/  VIADD R0, R25, 0x60 ;  /* 0x0000006019007836 */ /* 0x002fe20000000000 */
[----:B------:R-:W-:Y:S04]  /*107c0*/  BSSY B0, `(.L_x_3907) ;  /* 0x000000b000007945 */ /* 0x000fe80003800000 */
[----:B------:R-:W-:-:S13]  /*107d0*/  ISETP.GE.AND P0, PT, R0, R35, PT ;  /* 0x000000230000720c */ /* 0x000fda0003f06270 */
[----:B------:R-:W-:Y:S05]  /*107e0*/  @P0 BRA `(.L_x_3908) ;  /* 0x0000000000200947 */ /* 0x000fea0003800000 */
[----:B--2---:R-:W-:-:S05]  /*107f0*/  IADD3 R2, P0, R37, R14, RZ ;  /* 0x0000000e25027210 */ /* 0x004fca0007f1e0ff */
[----:B------:R-:W-:-:S05]  /*10800*/  IMAD.X R3, RZ, RZ, R4, P0 ;  /* 0x000000ffff037224 */ /* 0x000fca00000e0604 */
[----:B------:R-:W-:Y:S01]  /*10810*/  @!PT LDS RZ, [RZ] ;  /* 0x00000000fffff984 */ /* 0x000fe20000000800 */
[----:B------:R-:W-:Y:S01]  /*10820*/  @!PT LDS RZ, [RZ] ;  /* 0x00000000fffff984 */ /* 0x000fe20000000800 */
[----:B------:R-:W-:Y:S01]  /*10830*/  @!PT LDS RZ, [RZ] ;  /* 0x00000000fffff984 */ /* 0x000fe20000000800 */
[----:B------:R0:W-:Y:S04]  /*10840*/  LDGSTS.E.BYPASS.LTC128B.128 [R8+0x1fa00], desc[UR52][R2.64], !P3 ;  /* 0x1fa0000002087fae */ /* 0x0001e8000d901d74 */
[----:B------:R0:W-:Y:S04]  /*10850*/  LDGSTS.E.BYPASS.LTC128B.128 [R8+0x21a00], desc[UR52][R2.64+0x40], !P2 ;  /* 0x21a0004002087fae */ /* 0x0001e8000d101d74 */
[----:B------:R0:W-:Y:S02]  /*10860*/  LDGSTS.E.BYPASS.LTC128B.128 [R8+0x23a00], desc[UR52][R2.64+0x80], !P1 ;  /* 0x23a0008002087fae */ /* 0x0001e4000c901d74 */
.L_x_3908:
[----:B------:R-:W-:Y:S05]  /*10870*/  BSYNC B0 ;  /* 0x0000000000007941 */ /* 0x000fea0003800000 */
.L_x_3907:
[----:B------:R-:W-:Y:S01]  /*10880*/  NOP ;  /* 0x0000000000007918 */ /* 0x000fe20000000000 */
[----:B------:R-:W-:-:S13]  /*10890*/  PLOP3.LUT P0, PT, PT, PT, PT, 0x80, 0x0 ;  /* 0x000000000000781c */ /* 0x000fda0003f0f070 */
.L_x_3909:
[----:B------:R-:W-:Y:S02]  /*108a0*/  PLOP3.LUT P1, PT, P1, P0, PT, 0xa2, 0x0 ;  /* 0x000000000000781c */ /* 0x000fe40000f21472 */
[----:B------:R-:W-:-:S08]  /*108b0*/  @P0 R2UR P1, UR4, R18 ;  /* 0x00000000120402ca */ /* 0x000fd00000020000 */
[----:B------:R-:W-:-:S05]  /*108c0*/  @P0 PLOP3.LUT P0, PT, P1, PT, PT, 0x80, 0x0 ;  /* 0x000000000000081c */ /* 0x000fca0000f0f070 */
[----:B------:R-:W-:Y:S01]  /*108d0*/  @!P1 SYNCS.ARRIVE.TRANS64.RED.A0T1 RZ, [UR4+0x33400], RZ ;  /* 0x033400ffffff99a7 */ /* 0x000fe20008200404 */
[----:B------:R-:W-:Y:S07]  /*108e0*/  @!P1 ARRIVES.LDGSTSBAR.64.TRANSCNT [UR4+0x33400] ;  /* 0x03340000ff0099b0 */ /* 0x000fee0008000a84 */
[----:B------:R-:W-:Y:S05]  /*108f0*/  @P0 BRA.U.ANY `(.L_x_3909) ;  /* 0xfffffffd00e80947 */ /* 0x000fea000393ffff */
[----:B0-----:R-:W3:Y:S02]  /*10900*/  LDL.LU R2, [R1+0x18] ;  /* 0x0000180001027983 */ /* 0x001ee40000300800 */
        /* <DEDUP_REMOVED lines=11> */
.L_x_4007:
[----:B------:R-:W-:Y:S05]  /*109c0*/  BSYNC B0 ;  /* 0x0000000000007941 */ /* 0x000fea0003800000 */
.L_x_3910:
[----:B------:R-:W-:-:S06]  /*109d0*/  UISETP.GE.AND UP0, UPT, UR41, 0xa1, UPT ;  /* 0x000000a12900788c */ /* 0x000fcc000bf06270 */
[----:B------:R-:W-:-:S13]  /*109e0*/  PLOP3.LUT P0, PT, PT, PT, UP0, 0x40, 0x0 ;  /* 0x000000000000781c */ /* 0x000fda0003f0e808 */
[----:B------:R-:W-:Y:S05]  /*109f0*/  @P0 BRA `(.L_x_3912) ;  /* 0x0000001c00680947 */ /* 0x000fea0003800000 */
[----:B------:R-:W-:Y:S01]  /*10a00*/  UIADD3 UR4, UR42, -0x2, URZ ;  /* 0xfffffffe2a047890 */ /* 0x000fe2000fffe03f */
[----:B------:R-:W-:Y:S02]  /*10a10*/  IMAD.MOV.U32 R21, RZ, RZ, R34 ;  /* 0x000000ffff157224 */ /* 0x000fe400078e0022 */
[----:B------:R-:W-:-:S03]  /*10a20*/  IMAD.MOV.U32 R20, RZ, RZ, R31 ;  /* 0x000000ffff147224 */ /* 0x000fc600078e001f */
[----:B------:R-:W-:-:S07]  /*10a30*/  IMAD.U32 R32, RZ, RZ, UR4 ;  /* 0x00000004ff207e24 */ /* 0x000fce000f8e00ff */
.L_x_3932:
[----:B---3--:R-:W3:Y:S01]  /*10a40*/  LDL R4, [R1+0x4] ;  /* 0x0000040001047983 */ /* 0x008ee20000100800 */
[----:B0-----:R-:W0:Y:S01]  /*10a50*/  LDC R3, c[0x0][0x430] ;  /* 0x00010c00ff037b82 */ /* 0x001e220000000800 */
[----:B-1----:R-:W1:Y:S01]  /*10a60*/  S2R R0, SR_TID.X ;  /* 0x0000000000007919 */ /* 0x002e620000002100 */
[----:B0-----:R-:W-:Y:S01]  /*10a70*/  ISETP.NE.AND P2, PT, R3, 0x1, PT ;  /* 0x000000010300780c */ /* 0x001fe20003f45270 */
[----:B------:R-:W0:Y:S01]  /*10a80*/  S2R R6, SR_TID.X ;  /* 0x0000000000067919 */ /* 0x000e220000002100 */
[----:B------:R-:W-:Y:S01]  /*10a90*/  IMAD.MOV.U32 R7, RZ, RZ, 0xa0 ;  /* 0x000000a0ff077424 */ /* 0x000fe200078e00ff */
[----:B-1----:R-:W-:-:S10]  /*10aa0*/  LOP3.LUT R2, R0, 0x7f, RZ, 0xc0, !PT ;  /* 0x0000007f00027812 */ /* 0x002fd400078ec0ff */
[----:B------:R-:W1:Y:S01]  /*10ab0*/  @P2 LDC R3, c[0x0][0x434] ;  /* 0x00010d00ff032b82 */ /* 0x000e620000000800 */
[----:B------:R-:W-:-:S07]  /*10ac0*/  SHF.L.U32 R0, R0, 0x5, RZ ;  /* 0x0000000500007819 */ /* 0x000fce00000006ff */
[----:B------:R-:W4:Y:S01]  /*10ad0*/  @P2 LDC R5, c[0x0][0x438] ;  /* 0x00010e00ff052b82 */ /* 0x000f220000000800 */
[----:B------:R-:W-:Y:S01]  /*10ae0*/  SHF.R.U32.HI R2, RZ, 0x2, R2 ;  /* 0x00000002ff027819 */ /* 0x000fe20000011602 */
[----:B------:R-:W-:-:S03]  /*10af0*/  IMAD R10, R32, R7, UR37 ;  /* 0x00000025200a7e24 */ /* 0x000fc6000f8e0207 */
[----:B------:R-:W-:-:S05]  /*10b00*/  LOP3.LUT R0, R2, 0x60, R0, 0xf8, !PT ;  /* 0x0000006002007812 */ /* 0x000fca00078ef800 */
[----:B------:R-:W-:-:S04]  /*10b10*/  IMAD.IADD R0, R0, 0x1, R10 ;  /* 0x0000000100007824 */ /* 0x000fc800078e020a */
[----:B-1----:R-:W-:Y:S01]  /*10b20*/  @P2 IMAD.HI.U32 R2, R0, R3, RZ ;  /* 0x0000000300022227 */ /* 0x002fe200078e00ff */
[----:B------:R-:W-:Y:S05]  /*10b30*/  YIELD ;  /* 0x0000000000007946 */ /* 0x000fea0003800000 */
[----:B------:R-:W-:Y:S01]  /*10b40*/  IMAD.MOV.U32 R9, RZ, RZ, R0 ;  /* 0x000000ffff097224 */ /* 0x000fe200078e0000 */
[----:B------:R-:W-:Y:S01]  /*10b50*/  ULDC.64 UR4, c[0x0][0x428] ;  /* 0x00010a0000047ab9 */ /* 0x000fe20000000a00 */
[----:B----4-:R-:W-:Y:S01]  /*10b60*/  @P2 SHF.R.U32.HI R9, RZ, R5, R2 ;  /* 0x00000005ff092219 */ /* 0x010fe20000011602 */
[----:B------:R-:W-:-:S03]  /*10b70*/  ULDC.64 UR6, c[0x0][0x418] ;  /* 0x0001060000067ab9 */ /* 0x000fc60000000a00 */
[--C-:B------:R-:W-:Y:S01]  /*10b80*/  SHF.R.S32.HI R3, RZ, 0x1f, R9.reuse ;  /* 0x0000001fff037819 */ /* 0x100fe20000011409 */
[----:B------:R-:W-:Y:S01]  /*10b90*/  IMAD.MOV.U32 R2, RZ, RZ, R9 ;  /* 0x000000ffff027224 */ /* 0x000fe200078e0009 */
[----:B0-----:R-:W-:-:S03]  /*10ba0*/  LOP3.LUT R6, R6, 0x7f, RZ, 0xc0, !PT ;  /* 0x0000007f06067812 */ /* 0x001fc600078ec0ff */
[----:B------:R-:W-:Y:S01]  /*10bb0*/  IMAD.WIDE.U32 R2, R33, UR4, R2 ;  /* 0x0000000421027c25 */ /* 0x000fe2000f8e0002 */
[----:B------:R-:W-:Y:S02]  /*10bc0*/  SHF.R.U32.HI R11, RZ, 0x2, R6 ;  /* 0x00000002ff0b7819 */ /* 0x000fe40000011606 */
[----:B------:R-:W-:Y:S01]  /*10bd0*/  LEA R6, P0, R2, UR6, 0x2 ;  /* 0x0000000602067c11 */ /* 0x000fe2000f8010ff */
[----:B---3--:R-:W-:-:S04]  /*10be0*/  IMAD R4, R4, UR4, RZ ;  /* 0x0000000404047c24 */ /* 0x008fc8000f8e02ff */
[----:B------:R-:W-:-:S04]  /*10bf0*/  IMAD R4, R33, UR5, R4 ;  /* 0x0000000521047c24 */ /* 0x000fc8000f8e0204 */
[----:B------:R-:W-:-:S05]  /*10c00*/  IMAD.IADD R3, R4, 0x1, R3 ;  /* 0x0000000104037824 */ /* 0x000fca00078e0203 */
[----:B------:R-:W-:Y:S01]  /*10c10*/  LEA.HI.X R7, R2, UR7, R3, 0x2, P0 ;  /* 0x0000000702077c11 */ /* 0x000fe200080f1403 */
[----:B------:R-:W0:Y:S01]  /*10c20*/  S2R R8, SR_TID.X ;  /* 0x0000000000087919 */ /* 0x000e220000002100 */
[----:B------:R-:W1:Y:S04]  /*10c30*/  @P2 LDC R3, c[0x0][0x434] ;  /* 0x00010d00ff032b82 */ /* 0x000e680000000800 */
[----:B------:R3:W4:Y:S04]  /*10c40*/  LDG.E R7, desc[UR52][R6.64] ;  /* 0x0000003406077981 */ /* 0x000728000c1e1900 */
[----:B------:R-:W2:Y:S01]  /*10c50*/  @P2 LDC R2, c[0x0][0x438] ;  /* 0x00010e00ff022b82 */ /* 0x000ea20000000800 */
[----:B0-----:R-:W-:-:S05]  /*10c60*/  IMAD.SHL.U32 R8, R8, 0x20, RZ ;  /* 0x0000002008087824 */ /* 0x001fca00078e00ff */
[----:B------:R-:W-:-:S04]  /*10c70*/  LOP3.LUT R8, R11, 0x60, R8, 0xf8, !PT ;  /* 0x000000600b087812 */ /* 0x000fc800078ef808 */
[----:B------:R-:W-:-:S04]  /*10c80*/  LOP3.LUT R8, R8, 0x80, RZ, 0xfc, !PT ;  /* 0x0000008008087812 */ /* 0x000fc800078efcff */
[C---:B------:R-:W-:Y:S01]  /*10c90*/  ISETP.GT.U32.AND P1, PT, R8.reuse, 0x9f, PT ;  /* 0x0000009f0800780c */ /* 0x040fe20003f24070 */
[----:B------:R-:W-:-:S04]  /*10ca0*/  IMAD.IADD R10, R8, 0x1, R10 ;  /* 0x00000001080a7824 */ /* 0x000fc800078e020a */
[----:B-1----:R-:W-:-:S04]  /*10cb0*/  @P2 IMAD.HI.U32 R3, R10, R3, RZ ;  /* 0x000000030a032227 */ /* 0x002fc800078e00ff */
[----:B------:R-:W-:Y:S01]  /*10cc0*/  IMAD.MOV.U32 R11, RZ, RZ, R10 ;  /* 0x000000ffff0b7224 */ /* 0x000fe200078e000a */
[----:B--2---:R-:W-:-:S04]  /*10cd0*/  @P2 SHF.R.U32.HI R11, RZ, R2, R3 ;  /* 0x00000002ff0b2219 */ /* 0x004fc80000011603 */
[--C-:B------:R-:W-:Y:S01]  /*10ce0*/  @!P1 SHF.R.S32.HI R3, RZ, 0x1f, R11.reuse ;  /* 0x0000001fff039819 */ /* 0x100fe2000001140b */
[----:B------:R-:W-:-:S04]  /*10cf0*/  @!P1 IMAD.MOV.U32 R2, RZ, RZ, R11 ;  /* 0x000000ffff029224 */ /* 0x000fc800078e000b */
[----:B------:R-:W-:Y:S01]  /*10d00*/  @!P1 IMAD.WIDE.U32 R2, R33, UR4, R2 ;  /* 0x0000000421029c25 */ /* 0x000fe2000f8e0002 */
[----:B------:R-:W-:-:S03]  /*10d10*/  ULDC UR4, c[0x0][0x430] ;  /* 0x00010c0000047ab9 */ /* 0x000fc60000000800 */
[----:B------:R-:W-:Y:S01]  /*10d20*/  @!P1 IMAD.IADD R3, R4, 0x1, R3 ;  /* 0x0000000104039824 */ /* 0x000fe200078e0203 */
[C---:B------:R-:W-:Y:S01]  /*10d30*/  @!P1 LEA R4, P0, R2.reuse, UR6, 0x2 ;  /* 0x0000000602049c11 */ /* 0x040fe2000f8010ff */
[----:B------:R-:W-:Y:S02]  /*10d40*/  IMAD.MOV.U32 R8, RZ, RZ, RZ ;  /* 0x000000ffff087224 */ /* 0x000fe400078e00ff */
[----:B------:R-:W-:Y:S01]  /*10d50*/  IMAD.U32 R12, RZ, RZ, UR46 ;  /* 0x0000002eff0c7e24 */ /* 0x000fe2000f8e00ff */
[----:B------:R-:W-:Y:S01]  /*10d60*/  @!P1 LEA.HI.X R5, R2, UR7, R3, 0x2, P0 ;  /* 0x0000000702059c11 */ /* 0x000fe200080f1403 */
[----:B------:R-:W-:-:S04]  /*10d70*/  VIADD R31, R20, 0x1 ;  /* 0x00000001141f7836 */ /* 0x000fc80000000000 */
[----:B------:R0:W5:Y:S01]  /*10d80*/  @!P1 LDG.E R8, desc[UR52][R4.64] ;  /* 0x0000003404089981 */ /* 0x000162000c1e1900 */
[----:B------:R-:W-:Y:S01]  /*10d90*/  ISETP.NE.AND P1, PT, R12, 0x3, PT ;  /* 0x000000030c00780c */ /* 0x000fe20003f25270 */
[----:B---3--:R-:W-:Y:S01]  /*10da0*/  IMAD.MOV R6, RZ, RZ, -R9 ;  /* 0x000000ffff067224 */ /* 0x008fe200078e0a09 */
[----:B------:R-:W-:-:S03]  /*10db0*/  ISETP.NE.AND P0, PT, R31, 0x2, PT ;  /* 0x000000021f00780c */ /* 0x000fc60003f05270 */
[----:B------:R-:W-:Y:S01]  /*10dc0*/  IMAD R6, R6, UR4, R0 ;  /* 0x0000000406067c24 */ /* 0x000fe2000f8e0200 */
[----:B------:R-:W-:Y:S01]  /*10dd0*/  SEL R34, RZ, 0x1, P0 ;  /* 0x00000001ff227807 */ /* 0x000fe20000000000 */
[----:B------:R-:W-:Y:S02]  /*10de0*/  IMAD.MOV.U32 R0, RZ, RZ, R32 ;  /* 0x000000ffff007224 */ /* 0x000fe400078e0020 */
[----:B0-----:R-:W-:Y:S01]  /*10df0*/  IMAD.MOV R5, RZ, RZ, -R11 ;  /* 0x000000ffff057224 */ /* 0x001fe200078e0a0b */
[----:B------:R-:W-:-:S03]  /*10e00*/  SEL R31, R31, RZ, P0 ;  /* 0x000000ff1f1f7207 */ /* 0x000fc60000000000 */
[----:B------:R-:W-:Y:S01]  /*10e10*/  IMAD R5, R5, UR4, R10 ;  /* 0x0000000405057c24 */ /* 0x000fe2000f8e020a */
[----:B------:R-:W-:Y:S01]  /*10e20*/  LOP3.LUT R34, R21, R34, RZ, 0x3c, !PT ;  /* 0x0000002215227212 */ /* 0x000fe200078e3cff */
[----:B------:R-:W-:Y:S01]  /*10e30*/  VIADD R32, R32, 0xffffffff ;  /* 0xffffffff20207836 */ /* 0x000fe20000000000 */
[----:B------:R-:W-:Y:S02]  /*10e40*/  ISETP.GT.AND P2, PT, R0, RZ, PT ;  /* 0x000000ff0000720c */ /* 0x000fe40003f44270 */
[----:B----4-:R-:W-:Y:S01]  /*10e50*/  SHF.R.S32.HI R27, RZ, 0x1f, R7 ;  /* 0x0000001fff1b7819 */ /* 0x010fe20000011407 */
[----:B------:R-:W-:Y:S10]  /*10e60*/  @!P1 BRA `(.L_x_3913) ;  /* 0x0000000000049947 */ /* 0x000ff40003800000 */
[----:B------:R-:W-:Y:S01]  /*10e70*/  BPT.TRAP 0x1 ;  /* 0x000000040000795c */ /* 0x000fe20000300000 */
.L_x_3913:
[----:B------:R-:W-:Y:S01]  /*10e80*/  IMAD R4, R31, 0x8, R18 ;  /* 0x000000081f047824 */ /* 0x000fe200078e0212 */
[----:B------:R-:W-:Y:S01]  /*10e90*/  SHF.L.U32 R30, R34, 0x1f, RZ ;  /* 0x0000001f221e7819 */ /* 0x000fe200000006ff */
[----:B------:R-:W-:Y:S01]  /*10ea0*/  BSSY B0, `(.L_x_3914) ;  /* 0x0000004000007945 */ /* 0x000fe20003800000 */
[----:B------:R-:W-:Y:S02]  /*10eb0*/  SHF.R.S32.HI R29, RZ, 0x1f, R6 ;  /* 0x0000001fff1d7819 */ /* 0x000fe40000011406 */
[----:B------:R-:W0:Y:S02]  /*10ec0*/  SYNCS.PHASECHK.TRANS64.TRYWAIT P0, [R4+URZ+0x33480], R30 ;  /* 0x0334801e040075a7 */ /* 0x000e24000800017f */
[----:B0-----:R-:W-:Y:S05]  /*10ed0*/  @!P0 BRA `(.L_x_3915) ;  /* 0x0000004c00208947 */ /* 0x001fea0003800000 */
.L_x_4008:
[----:B------:R-:W-:Y:S05]  /*10ee0*/  BSYNC B0 ;  /* 0x0000000000007941 */ /* 0x000fea0003800000 */
.L_x_3914:
[----:B------:R-:W2:Y:S01]  /*10ef0*/  LDL R9, [R1] ;  /* 0x0000000001097983 */ /* 0x000ea20000100800 */
[----:B------:R-:W-:Y:S01]  /*10f00*/  ULDC.64 UR4, c[0x0][0x328] ;  /* 0x0000ca0000047ab9 */ /* 0x000fe20000000a00 */
[----:B------:R-:W-:Y:S02]  /*10f10*/  ULDC.64 UR6, c[0x0][0x338] ;  /* 0x0000ce0000067ab9 */ /* 0x000fe40000000a00 */
[----:B------:R-:W3:Y:S01]  /*10f20*/  LDL R14, [R1+0xc] ;  /* 0x00000c00010e7983 */ /* 0x000ee20000100800 */
[----:B------:R-:W-:Y:S01]  /*10f30*/  IMAD R0, R29, UR4, RZ ;  /* 0x000000041d007c24 */ /* 0x000fe2000f8e02ff */
[----:B------:R-:W-:Y:S01]  /*10f40*/  ULDC.64 UR8, c[0x0][0x330] ;  /* 0x0000cc0000087ab9 */ /* 0x000fe20000000a00 */
[C---:B------:R-:W-:Y:S01]  /*10f50*/  IMAD.WIDE.U32 R2, R6.reuse, UR4, RZ ;  /* 0x0000000406027c25 */ /* 0x040fe2000f8e00ff */
[----:B------:R-:W-:Y:S01]  /*10f60*/  SHF.R.S32.HI R28, RZ, 0x1f, R5 ;  /* 0x0000001fff1c7819 */ /* 0x000fe20000011405 */
[----:B------:R-:W-:Y:S01]  /*10f70*/  ULDC.64 UR10, c[0x0][0x318] ;  /* 0x0000c600000a7ab9 */ /* 0x000fe20000000a00 */
[----:B-----5:R-:W-:Y:S01]  /*10f80*/  SHF.R.S32.HI R25, RZ, 0x1f, R8 ;  /* 0x0000001fff197819 */ /* 0x020fe20000011408 */
[----:B------:R-:W-:Y:S01]  /*10f90*/  IMAD R0, R6, UR5, R0 ;  /* 0x0000000506007c24 */ /* 0x000fe2000f8e0200 */
[----:B------:R-:W1:Y:S01]  /*10fa0*/  LDC R11, c[0x0][0x2f4] ;  /* 0x0000bd00ff0b7b82 */ /* 0x000e620000000800 */
[----:B------:R-:W-:-:S02]  /*10fb0*/  LOP3.LUT R13, R37, 0x80, RZ, 0xfc, !PT ;  /* 0x00000080250d7812 */ /* 0x000fc400078efcff */
[----:B------:R-:W-:Y:S01]  /*10fc0*/  IMAD.IADD R3, R3, 0x1, R0 ;  /* 0x0000000103037824 */ /* 0x000fe200078e0200 */
[----:B------:R-:W-:Y:S01]  /*10fd0*/  LOP3.LUT R12, R37, 0x40, RZ, 0xfc, !PT ;  /* 0x00000040250c7812 */ /* 0x000fe200078efcff */
[----:B------:R-:W-:Y:S02]  /*10fe0*/  IMAD R0, R27, UR6, RZ ;  /* 0x000000061b007c24 */ /* 0x000fe4000f8e02ff */
[----:B------:R-:W-:-:S04]  /*10ff0*/  IMAD.WIDE.U32 R2, R7, UR6, R2 ;  /* 0x0000000607027c25 */ /* 0x000fc8000f8e0002 */
[----:B------:R-:W-:-:S04]  /*11000*/  IMAD R0, R7, UR7, R0 ;  /* 0x0000000707007c24 */ /* 0x000fc8000f8e0200 */
[----:B------:R-:W-:Y:S02]  /*11010*/  IMAD.IADD R3, R3, 0x1, R0 ;  /* 0x0000000103037824 */ /* 0x000fe400078e0200 */
[----:B------:R-:W-:Y:S02]  /*11020*/  IMAD R0, R28, UR4, RZ ;  /* 0x000000041c007c24 */ /* 0x000fe4000f8e02ff */
[----:B------:R-:W-:-:S04]  /*11030*/  IMAD.WIDE.U32 R2, R26, UR8, R2 ;  /* 0x000000081a027c25 */ /* 0x000fc8000f8e0002 */
[----:B------:R-:W-:Y:S01]  /*11040*/  IMAD R0, R5, UR5, R0 ;  /* 0x0000000505007c24 */ /* 0x000fe2000f8e0200 */
[-C--:B-1----:R-:W-:Y:S02]  /*11050*/  ISETP.GE.AND P1, PT, R13, R11.reuse, PT ;  /* 0x0000000b0d00720c */ /* 0x082fe40003f26270 */
[-C--:B------:R-:W-:Y:S02]  /*11060*/  ISETP.GE.AND P3, PT, R12, R11.reuse, PT ;  /* 0x0000000b0c00720c */ /* 0x080fe40003f66270 */
[----:B------:R-:W-:Y:S01]  /*11070*/  ISETP.GE.AND P4, PT, R37, R11, PT ;  /* 0x0000000b2500720c */ /* 0x000fe20003f86270 */
[----:B--2---:R-:W-:Y:S01]  /*11080*/  IMAD R22, R9, UR8, RZ ;  /* 0x0000000809167c24 */ /* 0x004fe2000f8e02ff */
[----:B------:R-:W-:-:S03]  /*11090*/  IADD3 R9, P0, R2, UR10, RZ ;  /* 0x0000000a02097c10 */ /* 0x000fc6000ff1e0ff */
[----:B------:R-:W-:Y:S02]  /*110a0*/  IMAD R22, R26, UR9, R22 ;  /* 0x000000091a167c24 */ /* 0x000fe4000f8e0216 */
[----:B---3--:R-:W-:-:S03]  /*110b0*/  IMAD R35, R31, 0x7800, R14 ;  /* 0x000078001f237824 */ /* 0x008fc600078e020e */
        /* <DEDUP_REMOVED lines=13> */
[----:B------:R-:W2:Y:S04]  /*11190*/  SHFL.IDX PT, R0, R10, RZ, 0x1c1f ;  /* 0x001c1fff0a007589 */ /* 0x000ea800000e0000 */
[----:B------:R-:W-:Y:S01]  /*111a0*/  SHFL.IDX PT, R22, R22, RZ, 0x1c1f ;  /* 0x001c1fff16167589 */ /* 0x000fe200000e0000 */
[----:B-1----:R-:W-:-:S04]  /*111b0*/  IADD3 R2, P0, R37, R2, RZ ;  /* 0x0000000225027210 */ /* 0x002fc80007f1e0ff */
[----:B--2---:R-:W-:Y:S01]  /*111c0*/  IADD3.X R3, RZ, R0, RZ, P0, !PT ;  /* 0x00000000ff037210 */ /* 0x004fe200007fe4ff */
[----:B------:R-:W-:Y:S02]  /*111d0*/  IMAD.IADD R0, R18, 0x1, R35 ;  /* 0x0000000112007824 */ /* 0x000fe400078e0223 */
        /* <DEDUP_REMOVED lines=25> */
.L_x_4020:
        /* <DEDUP_REMOVED lines=10> */
.L_x_3917:
        /* <DEDUP_REMOVED lines=11> */
.L_x_3918:
[----:B------:R2:W-:Y:S01]  /*114c0*/  SYNCS.ARRIVE.TRANS64.A1T0 RZ, [R4+URZ+0x33470], RZ ;  /* 0x033470ff04ff79a7 */ /* 0x0005e2000810003f */
[----:B------:R-:W-:Y:S05]  /*114d0*/  @!P3 BRA `(.L_x_3919) ;  /* 0x000000000004b947 */ /* 0x000fea0003800000 */
[----:B------:R-:W-:Y:S01]  /*114e0*/  BPT.TRAP 0x1 ;  /* 0x000000040000795c */ /* 0x000fe20000300000 */
.L_x_3919:
[----:B------:R-:W3:Y:S01]  /*114f0*/  SYNCS.PHASECHK.TRANS64.TRYWAIT P0, [R4+URZ+0x33440], R30 ;  /* 0x0334401e040075a7 */ /* 0x000ee2000800017f */
[----:B------:R-:W-:Y:S04]  /*11500*/  BSSY B0, `(.L_x_3920) ;  /* 0x0000002000007945 */ /* 0x000fe80003800000 */
[----:B---3--:R-:W-:Y:S05]  /*11510*/  @!P0 BRA `(.L_x_3921) ;  /* 0x0000004c00248947 */ /* 0x008fea0003800000 */
.L_x_4021:
[----:B------:R-:W-:Y:S05]  /*11520*/  BSYNC B0 ;  /* 0x0000000000007941 */ /* 0x000fea0003800000 */
.L_x_3920:
[----:B------:R-:W4:Y:S01]  /*11530*/  LDL R10, [R1] ;  /* 0x00000000010a7983 */ /* 0x000f220000100800 */
[----:B------:R-:W-:Y:S01]  /*11540*/  ULDC.64 UR4, c[0x0][0x310] ;  /* 0x0000c40000047ab9 */ /* 0x000fe20000000a00 */
[----:B------:R-:W-:Y:S01]  /*11550*/  ULDC.64 UR6, c[0x0][0x300] ;  /* 0x0000c00000067ab9 */ /* 0x000fe20000000a00 */
[----:B------:R-:W-:Y:S01]  /*11560*/  IMAD R9, R27, UR4, RZ ;  /* 0x000000041b097c24 */ /* 0x000fe2000f8e02ff */
[----:B------:R-:W-:Y:S01]  /*11570*/  LOP3.LUT R12, R37, 0x80, RZ, 0xfc, !PT ;  /* 0x00000080250c7812 */ /* 0x000fe200078efcff */
[----:B------:R-:W-:Y:S01]  /*11580*/  IMAD.WIDE.U32 R2, R7, UR4, RZ ;  /* 0x0000000407027c25 */ /* 0x000fe2000f8e00ff */
[----:B------:R-:W-:-:S03]  /*11590*/  LOP3.LUT R11, R37, 0x40, RZ, 0xfc, !PT ;  /* 0x00000040250b7812 */ /* 0x000fc600078efcff */
[----:B------:R-:W-:Y:S02]  /*115a0*/  IMAD R9, R7, UR5, R9 ;  /* 0x0000000507097c24 */ /* 0x000fe4000f8e0209 */
[----:B------:R-:W-:Y:S02]  /*115b0*/  IMAD R29, R29, UR6, RZ ;  /* 0x000000061d1d7c24 */ /* 0x000fe4000f8e02ff */
[----:B------:R-:W-:Y:S02]  /*115c0*/  IMAD.IADD R3, R3, 0x1, R9 ;  /* 0x0000000103037824 */ /* 0x000fe400078e0209 */
[----:B------:R-:W-:Y:S02]  /*115d0*/  IMAD R9, R25, UR4, RZ ;  /* 0x0000000419097c24 */ /* 0x000fe4000f8e02ff */
[----:B------:R-:W-:-:S04]  /*115e0*/  IMAD.WIDE.U32 R2, R6, UR6, R2 ;  /* 0x0000000606027c25 */ /* 0x000fc8000f8e0002 */
[----:B------:R-:W-:Y:S02]  /*115f0*/  IMAD R6, R6, UR7, R29 ;  /* 0x0000000706067c24 */ /* 0x000fe4000f8e021d */
[C---:B------:R-:W-:Y:S02]  /*11600*/  IMAD R9, R8.reuse, UR5, R9 ;  /* 0x0000000508097c24 */ /* 0x040fe4000f8e0209 */
[----:B------:R-:W-:Y:S02]  /*11610*/  IMAD.IADD R7, R3, 0x1, R6 ;  /* 0x0000000103077824 */ /* 0x000fe400078e0206 */
[----:B------:R-:W-:Y:S02]  /*11620*/  IMAD.MOV.U32 R6, RZ, RZ, R2 ;  /* 0x000000ffff067224 */ /* 0x000fe400078e0002 */
        /* <DEDUP_REMOVED lines=11> */
[----:B----4-:R-:W-:Y:S01]  /*116e0*/  IMAD R9, R10, UR4, RZ ;  /* 0x000000040a097c24 */ /* 0x010fe2000f8e02ff */
[----:B------:R-:W-:Y:S01]  /*116f0*/  UMOV UR4, 0xffffffff ;  /* 0xffffffff00047882 */ /* 0x000fe20000000000 */
[----:B------:R-:W4:Y:S02]  /*11700*/  LDC R10, c[0x0][0x2f4] ;  /* 0x0000bd00ff0a7b82 */ /* 0x000f240000000800 */
[----:B------:R-:W-:-:S05]  /*11710*/  IMAD R9, R26, UR5, R9 ;  /* 0x000000051a097c24 */ /* 0x000fca000f8e0209 */
[----:B------:R-:W-:Y:S02]  /*11720*/  IADD3.X R6, R9, UR7, R7, P0, !PT ;  /* 0x0000000709067c10 */ /* 0x000fe400087fe407 */
[----:B------:R-:W-:-:S04]  /*11730*/  IADD3 R7, P0, R2, UR6, RZ ;  /* 0x0000000602077c10 */ /* 0x000fc8000ff1e0ff */
[----:B------:R-:W-:Y:S02]  /*11740*/  IADD3.X R8, R9, UR7, R3, P0, !PT ;  /* 0x0000000709087c10 */ /* 0x000fe400087fe403 */
[-C--:B----4-:R-:W-:Y:S02]  /*11750*/  ISETP.GE.AND P1, PT, R12, R10.reuse, PT ;  /* 0x0000000a0c00720c */ /* 0x090fe40003f26270 */
[-C--:B------:R-:W-:Y:S02]  /*11760*/  ISETP.GE.AND P3, PT, R11, R10.reuse, PT ;  /* 0x0000000a0b00720c */ /* 0x080fe40003f66270 */
[----:B------:R-:W-:Y:S01]  /*11770*/  ISETP.GE.AND P4, PT, R37, R10, PT ;  /* 0x0000000a2500720c */ /* 0x000fe20003f86270 */
[----:B------:R-:W-:-:S12]  /*11780*/  BRA.DIV UR4, `(.L_x_3922) ;  /* 0x0000004a049c7947 */ /* 0x000fd8000b800000 */
[----:B------:R-:W4:Y:S04]  /*11790*/  SHFL.IDX PT, R2, R5, RZ, 0x1c1f ;  /* 0x001c1fff05027589 */ /* 0x000f2800000e0000 */
[----:B------:R-:W5:Y:S04]  /*117a0*/  SHFL.IDX PT, R3, R6, RZ, 0x1c1f ;  /* 0x001c1fff06037589 */ /* 0x000f6800000e0000 */
[----:B------:R-:W-:Y:S04]  /*117b0*/  SHFL.IDX PT, R9, R6, 0x2, 0x1c1f ;  /* 0x005c1f0006097f89 */ /* 0x000fe800000e0000 */
[----:B------:R-:W-:Y:S04]  /*117c0*/  SHFL.IDX PT, R8, R8, RZ, 0x1c1f ;  /* 0x001c1fff08087589 */ /* 0x000fe800000e0000 */
[----:B------:R-:W-:Y:S01]  /*117d0*/  SHFL.IDX PT, R14, R7, RZ, 0x1c1f ;  /* 0x001c1fff070e7589 */ /* 0x000fe200000e0000 */
[----:B----4-:R-:W-:-:S05]  /*117e0*/  IADD3 R2, P0, R37, R2, RZ ;  /* 0x0000000225027210 */ /* 0x010fca0007f1e0ff */
[----:B-----5:R-:W-:-:S05]  /*117f0*/  IMAD.X R3, RZ, RZ, R3, P0 ;  /* 0x000000ffff037224 */ /* 0x020fca00000e0603 */
[----:B------:R-:W-:Y:S04]  /*11800*/  LDGSTS.E.BYPASS.LTC128B.128 [R0+0x24200], desc[UR52][R2.64], !P4 ;  /* 0x2420000002007fae */ /* 0x000fe8000e101d74 */
[----:B------:R-:W-:Y:S04]  /*11810*/  LDGSTS.E.BYPASS.LTC128B.128 [R0+0x26a00], desc[UR52][R2.64+0x40], !P3 ;  /* 0x26a0004002007fae */ /* 0x000fe8000d901d74 */
[----:B------:R4:W-:Y:S04]  /*11820*/  LDGSTS.E.BYPASS.LTC128B.128 [R0+0x29200], desc[UR52][R2.64+0x80], !P1 ;  /* 0x2920008002007fae */ /* 0x0009e8000c901d74 */
[----:B----4-:R-:W4:Y:S04]  /*11830*/  SHFL.IDX PT, R2, R5, 0x1, 0x1c1f ;  /* 0x003c1f0005027f89 */ /* 0x010f2800000e0000 */
[----:B------:R-:W5:Y:S01]  /*11840*/  SHFL.IDX PT, R3, R6, 0x1, 0x1c1f ;  /* 0x003c1f0006037f89 */ /* 0x000f6200000e0000 */
[----:B----4-:R-:W-:-:S05]  /*11850*/  IADD3 R2, P0, R37, R2, RZ ;  /* 0x0000000225027210 */ /* 0x010fca0007f1e0ff */
[----:B-----5:R-:W-:-:S05]  /*11860*/  IMAD.X R3, RZ, RZ, R3, P0 ;  /* 0x000000ffff037224 */ /* 0x020fca00000e0603 */
[----:B------:R-:W-:Y:S04]  /*11870*/  LDGSTS.E.BYPASS.LTC128B.128 [R0+0x24a00], desc[UR52][R2.64], !P4 ;  /* 0x24a0000002007fae */ /* 0x000fe8000e101d74 */
[----:B------:R-:W-:Y:S04]  /*11880*/  LDGSTS.E.BYPASS.LTC128B.128 [R0+0x27200], desc[UR52][R2.64+0x40], !P3 ;  /* 0x2720004002007fae */ /* 0x000fe8000d901d74 */
[----:B------:R4:W-:Y:S04]  /*11890*/  LDGSTS.E.BYPASS.LTC128B.128 [R0+0x29a00], desc[UR52][R2.64+0x80], !P1 ;  /* 0x29a0008002007fae */ /* 0x0009e8000c901d74 */
[----:B----4-:R-:W4:Y:S02]  /*118a0*/  SHFL.IDX PT, R2, R5, 0x2, 0x1c1f ;  /* 0x005c1f0005027f89 */ /* 0x010f2400000e0000 */
[----:B----4-:R-:W-:-:S05]  /*118b0*/  IADD3 R2, P0, R37, R2, RZ ;  /* 0x0000000225027210 */ /* 0x010fca0007f1e0ff */
[----:B------:R-:W-:Y:S02]  /*118c0*/  IMAD.X R3, RZ, RZ, R9, P0 ;  /* 0x000000ffff037224 */ /* 0x000fe400000e0609 */
[----:B------:R-:W-:Y:S04]  /*118d0*/  SHFL.IDX PT, R9, R6, 0x3, 0x1c1f ;  /* 0x007c1f0006097f89 */ /* 0x000fe800000e0000 */
[----:B------:R-:W-:Y:S04]  /*118e0*/  LDGSTS.E.BYPASS.LTC128B.128 [R0+0x25200], desc[UR52][R2.64], !P4 ;  /* 0x2520000002007fae */ /* 0x000fe8000e101d74 */
[----:B------:R-:W-:Y:S04]  /*118f0*/  LDGSTS.E.BYPASS.LTC128B.128 [R0+0x27a00], desc[UR52][R2.64+0x40], !P3 ;  /* 0x27a0004002007fae */ /* 0x000fe8000d901d74 */
[----:B------:R4:W-:Y:S04]  /*11900*/  LDGSTS.E.BYPASS.LTC128B.128 [R0+0x2a200], desc[UR52][R2.64+0x80], !P1 ;  /* 0x2a20008002007fae */ /* 0x0009e8000c901d74 */
[----:B----4-:R-:W4:Y:S02]  /*11910*/  SHFL.IDX PT, R2, R5, 0x3, 0x1c1f ;  /* 0x007c1f0005027f89 */ /* 0x010f2400000e0000 */
[----:B----4-:R-:W-:-:S05]  /*11920*/  IADD3 R2, P0, R37, R2, RZ ;  /* 0x0000000225027210 */ /* 0x010fca0007f1e0ff */
[----:B------:R-:W-:-:S05]  /*11930*/  IMAD.X R3, RZ, RZ, R9, P0 ;  /* 0x000000ffff037224 */ /* 0x000fca00000e0609 */
[----:B------:R4:W-:Y:S04]  /*11940*/  LDGSTS.E.BYPASS.LTC128B.128 [R0+0x25a00], desc[UR52][R2.64], !P4 ;  /* 0x25a0000002007fae */ /* 0x0009e8000e101d74 */
[----:B------:R4:W-:Y:S04]  /*11950*/  LDGSTS.E.BYPASS.LTC128B.128 [R0+0x28200], desc[UR52][R2.64+0x40], !P3 ;  /* 0x2820004002007fae */ /* 0x0009e8000d901d74 */
[----:B------:R4:W-:Y:S02]  /*11960*/  LDGSTS.E.BYPASS.LTC128B.128 [R0+0x2aa00], desc[UR52][R2.64+0x80], !P1 ;  /* 0x2aa0008002007fae */ /* 0x0009e4000c901d74 */
.L_x_4033:
[----:B----4-:R-:W-:-:S05]  /*11970*/  IADD3 R2, P0, R37, R14, RZ ;  /* 0x0000000e25027210 */ /* 0x010fca0007f1e0ff */
        /* <DEDUP_REMOVED lines=9> */
.L_x_3923:
[----:B------:R-:W-:Y:S02]  /*11a10*/  PLOP3.LUT P1, PT, P1, P0, PT, 0xa2, 0x0 ;  /* 0x000000000000781c */ /* 0x000fe40000f21472 */
[----:B------:R-:W-:-:S08]  /*11a20*/  @P0 R2UR P1, UR4, R4 ;  /* 0x00000000040402ca */ /* 0x000fd00000020000 */
[----:B------:R-:W-:-:S05]  /*11a30*/  @P0 PLOP3.LUT P0, PT, P1, PT, PT, 0x80, 0x0 ;  /* 0x000000000000081c */ /* 0x000fca0000f0f070 */
[----:B------:R-:W-:Y:S01]  /*11a40*/  @!P1 SYNCS.ARRIVE.TRANS64.RED.A0T1 RZ, [UR4+0x33430], RZ ;  /* 0x033430ffffff99a7 */ /* 0x000fe20008200404 */
[----:B------:R-:W-:Y:S07]  /*11a50*/  @!P1 ARRIVES.LDGSTSBAR.64.TRANSCNT [UR4+0x33430] ;  /* 0x03343000ff0099b0 */ /* 0x000fee0008000a84 */
[----:B------:R-:W-:Y:S05]  /*11a60*/  @P0 BRA.U.ANY `(.L_x_3923) ;  /* 0xfffffffd00e80947 */ /* 0x000fea000393ffff */
[----:B------:R-:W-:Y:S01]  /*11a70*/  NOP ;  /* 0x0000000000007918 */ /* 0x000fe20000000000 */
[----:B----4-:R-:W-:-:S05]  /*11a80*/  IMAD.U32 R0, RZ, RZ, UR46 ;  /* 0x0000002eff007e24 */ /* 0x010fca000f8e00ff */
[----:B------:R-:W-:-:S13]  /*11a90*/  ISETP.NE.AND P3, PT, R0, 0x3, PT ;  /* 0x000000030000780c */ /* 0x000fda0003f65270 */
[----:B------:R-:W-:Y:S05]  /*11aa0*/  @!P3 BRA `(.L_x_3924) ;  /* 0x000000000004b947 */ /* 0x000fea0003800000 */
[----:B------:R-:W-:Y:S01]  /*11ab0*/  BPT.TRAP 0x1 ;  /* 0x000000040000795c */ /* 0x000fe20000300000 */
.L_x_3924:
[----:B------:R-:W-:Y:S01]  /*11ac0*/  IMAD.U32 R0, RZ, RZ, UR47 ;  /* 0x0000002fff007e24 */ /* 0x000fe2000f8e00ff */
[----:B------:R4:W-:Y:S04]  /*11ad0*/  SYNCS.ARRIVE.TRANS64.A1T0 RZ, [R4+URZ+0x33430], RZ ;  /* 0x033430ff04ff79a7 */ /* 0x0009e8000810003f */
[----:B------:R-:W-:-:S13]  /*11ae0*/  ISETP.NE.AND P0, PT, R0, 0x3, PT ;  /* 0x000000030000780c */ /* 0x000fda0003f05270 */
[----:B----4-:R-:W-:Y:S05]  /*11af0*/  @!P0 BRA `(.L_x_3925) ;  /* 0x0000000000048947 */ /* 0x010fea0003800000 */
[----:B------:R-:W-:Y:S01]  /*11b00*/  BPT.TRAP 0x1 ;  /* 0x000000040000795c */ /* 0x000fe20000300000 */
.L_x_3925:
[----:B------:R-:W-:Y:S01]  /*11b10*/  LOP3.LUT R3, R21, 0x1, RZ, 0x3c, !PT ;  /* 0x0000000115037812 */ /* 0x000fe200078e3cff */
[----:B------:R-:W-:Y:S01]  /*11b20*/  IMAD R2, R20, 0x8, R18 ;  /* 0x0000000814027824 */ /* 0x000fe200078e0212 */
[----:B------:R-:W-:Y:S02]  /*11b30*/  BSSY B0, `(.L_x_3926) ;  /* 0x0000004000007945 */ /* 0x000fe40003800000 */
[----:B------:R-:W-:-:S04]  /*11b40*/  SHF.L.U32 R3, R3, 0x1f, RZ ;  /* 0x0000001f03037819 */ /* 0x000fc800000006ff */
[----:B------:R-:W4:Y:S02]  /*11b50*/  SYNCS.PHASECHK.TRANS64.TRYWAIT P1, [R2+URZ+0x33470], R3 ;  /* 0x03347003020075a7 */ /* 0x000f24000802017f */
[----:B----4-:R-:W-:Y:S05]  /*11b60*/  @!P1 BRA `(.L_x_3927) ;  /* 0x0000004c001c9947 */ /* 0x010fea0003800000 */
.L_x_4034:
[----:B------:R-:W-:Y:S05]  /*11b70*/  BSYNC B0 ;  /* 0x0000000000007941 */ /* 0x000fea0003800000 */
.L_x_3926:
[----:B------:R-:W-:-:S05]  /*11b80*/  IMAD.U32 R0, RZ, RZ, UR46 ;  /* 0x0000002eff007e24 */ /* 0x000fca000f8e00ff */
[----:B------:R-:W-:-:S13]  /*11b90*/  ISETP.NE.AND P1, PT, R0, 0x3, PT ;  /* 0x000000030000780c */ /* 0x000fda0003f25270 */
[----:B------:R-:W-:Y:S05]  /*11ba0*/  @!P1 BRA `(.L_x_3928) ;  /* 0x0000000000049947 */ /* 0x000fea0003800000 */
[----:B------:R-:W-:Y:S01]  /*11bb0*/  BPT.TRAP 0x1 ;  /* 0x000000040000795c */ /* 0x000fe20000300000 */
.L_x_3928:
[----:B----4-:R-:W-:Y:S01]  /*11bc0*/  SHF.L.U32 R3, R21, 0x1f, RZ ;  /* 0x0000001f15037819 */ /* 0x010fe200000006ff */
[----:B------:R-:W-:-:S03]  /*11bd0*/  IMAD R0, R20, 0x7800, RZ ;  /* 0x0000780014007824 */ /* 0x000fc600078e02ff */
[----:B------:R-:W4:Y:S02]  /*11be0*/  SYNCS.PHASECHK.TRANS64.TRYWAIT P1, [R2+URZ+0x33460], R3 ;  /* 0x03346003020075a7 */ /* 0x000f24000802017f */
[----:B----4-:R-:W-:Y:S05]  /*11bf0*/  @!P1 BRA `(.L_x_3929) ;  /* 0x0000004c000c9947 */ /* 0x010fea0003800000 */
.L_x_4035:
[-C--:B----4-:R-:W-:Y:S01]  /*11c00*/  LOP3.LUT R3, R0, R16.reuse, RZ, 0xfc, !PT ;  /* 0x0000001000037212 */ /* 0x090fe200078efcff */
[----:B------:R-:W-:Y:S05]  /*11c10*/  WARPSYNC.ALL ;  /* 0x0000000000007948 */ /* 0x000fea0003800000 */
[----:B------:R-:W-:Y:S01]  /*11c20*/  IMAD.IADD R5, R18, 0x1, R3 ;  /* 0x0000000112057824 */ /* 0x000fe200078e0203 */
[C---:B------:R-:W-:Y:S01]  /*11c30*/  IADD3 R12, R0.reuse, 0x2800, RZ ;  /* 0x00002800000c7810 */ /* 0x040fe20007ffe0ff */
[C---:B------:R-:W-:Y:S02]  /*11c40*/  VIADD R13, R0.reuse, 0x800 ;  /* 0x00000800000d7836 */ /* 0x040fe40000000000 */
[----:B------:R-:W-:Y:S01]  /*11c50*/  VIADD R20, R0, 0x5000 ;  /* 0x0000500000147836 */ /* 0x000fe20000000000 */
[----:B------:R-:W-:Y:S01]  /*11c60*/  LOP3.LUT R3, R12, R16, RZ, 0xfc, !PT ;  /* 0x000000100c037212 */ /* 0x000fe200078efcff */
[----:B0-23--:R-:W0:Y:S01]  /*11c70*/  LDSM.16.MT88.4 R4, [R5+0xf200] ;  /* 0x00f200000504783b */ /* 0x00de220000004200 */
[----:B------:R-:W-:Y:S01]  /*11c80*/  VIADD R21, R0, 0x3000 ;  /* 0x0000300000157836 */ /* 0x000fe20000000000 */
[----:B------:R-:W-:Y:S01]  /*11c90*/  LOP3.LUT R12, R12, R17, RZ, 0xfc, !PT ;  /* 0x000000110c0c7212 */ /* 0x000fe200078efcff */
[----:B------:R-:W-:-:S02]  /*11ca0*/  VIADD R15, R0, 0x2000 ;  /* 0x00002000000f7836 */ /* 0x000fc40000000000 */
[----:B------:R-:W-:Y:S02]  /*11cb0*/  IMAD.U32 R22, RZ, RZ, UR46 ;  /* 0x0000002eff167e24 */ /* 0x000fe4000f8e00ff */
[----:B------:R-:W-:-:S03]  /*11cc0*/  IMAD.IADD R12, R19, 0x1, R12 ;  /* 0x00000001130c7824 */ /* 0x000fc600078e020c */
[----:B------:R-:W-:Y:S02]  /*11cd0*/  ISETP.NE.AND P1, PT, R22, 0x3, PT ;  /* 0x000000031600780c */ /* 0x000fe40003f25270 */
[C-C-:B0-----:R-:W-:Y:S02]  /*11ce0*/  PRMT R8, R4.reuse, 0x6420, R5.reuse ;  /* 0x0000642004087816 */ /* 0x141fe40000000005 */
[----:B------:R-:W-:Y:S02]  /*11cf0*/  PRMT R9, R4, 0x7531, R5 ;  /* 0x0000753104097816 */ /* 0x000fe40000000005 */
[----:B------:R-:W-:Y:S02]  /*11d00*/  LOP3.LUT R4, R0, R17, RZ, 0xfc, !PT ;  /* 0x0000001100047212 */ /* 0x000fe400078efcff */
[C-C-:B------:R-:W-:Y:S02]  /*11d10*/  PRMT R10, R6.reuse, 0x6420, R7.reuse ;  /* 0x00006420060a7816 */ /* 0x140fe40000000007 */
[----:B------:R-:W-:Y:S01]  /*11d20*/  PRMT R11, R6, 0x7531, R7 ;  /* 0x00007531060b7816 */ /* 0x000fe20000000007 */
[----:B------:R-:W-:-:S02]  /*11d30*/  IMAD.IADD R14, R19, 0x1, R4 ;  /* 0x00000001130e7824 */ /* 0x000fc400078e0204 */
[----:B------:R-:W-:Y:S01]  /*11d40*/  IMAD.IADD R4, R18, 0x1, R3 ;  /* 0x0000000112047824 */ /* 0x000fe200078e0203 */
[C---:B------:R-:W-:Y:S02]  /*11d50*/  LOP3.LUT R3, R13.reuse, R17, RZ, 0xfc, !PT ;  /* 0x000000110d037212 */ /* 0x040fe400078efcff */
[----:B------:R0:W-:Y:S01]  /*11d60*/  STSM.16.M88.4 [R14], R8 ;  /* 0x000000080e007844 */ /* 0x0001e20000000200 */
[----:B------:R-:W-:Y:S02]  /*11d70*/  LOP3.LUT R13, R13, R16, RZ, 0xfc, !PT ;  /* 0x000000100d0d7212 */ /* 0x000fe400078efcff */
[----:B------:R-:W-:Y:S01]  /*11d80*/  IMAD.IADD R3, R19, 0x1, R3 ;  /* 0x0000000113037824 */ /* 0x000fe200078e0203 */
[----:B------:R-:W2:Y:S01]  /*11d90*/  LDSM.16.MT88.4 R4, [R4+0xf200] ;  /* 0x00f200000404783b */ /* 0x000ea20000004200 */
[----:B0-----:R-:W-:Y:S01]  /*11da0*/  VIADD R14, R0, 0x5800 ;  /* 0x00005800000e7836 */ /* 0x001fe20000000000 */
[C-C-:B--2---:R-:W-:Y:S02]  /*11db0*/  PRMT R8, R4.reuse, 0x6420, R5.reuse ;  /* 0x0000642004087816 */ /* 0x144fe40000000005 */
[----:B------:R-:W-:-:S02]  /*11dc0*/  PRMT R9, R4, 0x7531, R5 ;  /* 0x0000753104097816 */ /* 0x000fc40000000005 */
[----:B------:R-:W-:Y:S02]  /*11dd0*/  LOP3.LUT R5, R20, R16, RZ, 0xfc, !PT ;  /* 0x0000001014057212 */ /* 0x000fe400078efcff */
[C-C-:B------:R-:W-:Y:S02]  /*11de0*/  PRMT R10, R6.reuse, 0x6420, R7.reuse ;  /* 0x00006420060a7816 */ /* 0x140fe40000000007 */
[----:B------:R-:W-:Y:S01]  /*11df0*/  PRMT R11, R6, 0x7531, R7 ;  /* 0x00007531060b7816 */ /* 0x000fe20000000007 */
[----:B------:R-:W-:Y:S01]  /*11e00*/  IMAD.IADD R5, R18, 0x1, R5 ;  /* 0x0000000112057824 */ /* 0x000fe200078e0205 */
[----:B------:R-:W-:-:S03]  /*11e10*/  LOP3.LUT R20, R20, R17, RZ, 0xfc, !PT ;  /* 0x0000001114147212 */ /* 0x000fc600078efcff */
[----:B------:R0:W-:Y:S02]  /*11e20*/  STSM.16.M88.4 [R3], R8 ;  /* 0x0000000803007844 */ /* 0x0001e40000000200 */
[----:B------:R-:W-:Y:S02]  /*11e30*/  IMAD.IADD R20, R19, 0x1, R20 ;  /* 0x0000000113147824 */ /* 0x000fe400078e0214 */
[----:B------:R-:W2:Y:S01]  /*11e40*/  LDSM.16.MT88.4 R4, [R5+0xf200] ;  /* 0x00f200000504783b */ /* 0x000ea20000004200 */
[----:B0-----:R-:W-:Y:S01]  /*11e50*/  VIADD R3, R0, 0x1000 ;  /* 0x0000100000037836 */ /* 0x001fe20000000000 */
[C-C-:B--2---:R-:W-:Y:S02]  /*11e60*/  PRMT R8, R4.reuse, 0x6420, R5.reuse ;  /* 0x0000642004087816 */ /* 0x144fe40000000005 */
[----:B------:R-:W-:Y:S02]  /*11e70*/  PRMT R9, R4, 0x7531, R5 ;  /* 0x0000753104097816 */ /* 0x000fe40000000005 */
[----:B------:R-:W-:-:S02]  /*11e80*/  LOP3.LUT R4, R3, R17, RZ, 0xfc, !PT ;  /* 0x0000001103047212 */ /* 0x000fc400078efcff */
[C-C-:B------:R-:W-:Y:S02]  /*11e90*/  PRMT R10, R6.reuse, 0x6420, R7.reuse ;  /* 0x00006420060a7816 */ /* 0x140fe40000000007 */
[----:B------:R-:W-:Y:S01]  /*11ea0*/  PRMT R11, R6, 0x7531, R7 ;  /* 0x00007531060b7816 */ /* 0x000fe20000000007 */
[----:B------:R-:W-:Y:S01]  /*11eb0*/  IMAD.IADD R4, R19, 0x1, R4 ;  /* 0x0000000113047824 */ /* 0x000fe200078e0204 */
[----:B------:R-:W-:Y:S01]  /*11ec0*/  LOP3.LUT R3, R3, R16, RZ, 0xfc, !PT ;  /* 0x0000001003037212 */ /* 0x000fe200078efcff */
[----:B------:R-:W-:Y:S02]  /*11ed0*/  IMAD.IADD R6, R18, 0x1, R13 ;  /* 0x0000000112067824 */ /* 0x000fe400078e020d */
[----:B------:R-:W-:Y:S01]  /*11ee0*/  VIADD R13, R0, 0x1800 ;  /* 0x00001800000d7836 */ /* 0x000fe20000000000 */
[----:B------:R-:W-:Y:S04]  /*11ef0*/  STSM.16.M88.4 [R4], R8 ;  /* 0x0000000804007844 */ /* 0x000fe80000000200 */
[----:B------:R-:W0:Y:S02]  /*11f00*/  LDSM.16.MT88.4 R4, [R6+0xf200] ;  /* 0x00f200000604783b */ /* 0x000e240000004200 */
[----:B0-----:R-:W-:-:S02]  /*11f10*/  PRMT R8, R4, 0x6420, R5 ;  /* 0x0000642004087816 */ /* 0x001fc40000000005 */
[----:B------:R-:W-:Y:S02]  /*11f20*/  PRMT R9, R4, 0x7531, R5 ;  /* 0x0000753104097816 */ /* 0x000fe40000000005 */
[-C--:B------:R-:W-:Y:S02]  /*11f30*/  LOP3.LUT R4, R13, R17.reuse, RZ, 0xfc, !PT ;  /* 0x000000110d047212 */ /* 0x080fe400078efcff */
[----:B------:R-:W-:Y:S02]  /*11f40*/  LOP3.LUT R5, R21, R16, RZ, 0xfc, !PT ;  /* 0x0000001015057212 */ /* 0x000fe400078efcff */
[C-C-:B------:R-:W-:Y:S01]  /*11f50*/  PRMT R10, R6.reuse, 0x6420, R7.reuse ;  /* 0x00006420060a7816 */ /* 0x140fe20000000007 */
[----:B------:R-:W-:Y:S01]  /*11f60*/  IMAD.IADD R4, R19, 0x1, R4 ;  /* 0x0000000113047824 */ /* 0x000fe200078e0204 */
[----:B------:R-:W-:Y:S01]  /*11f70*/  PRMT R11, R6, 0x7531, R7 ;  /* 0x00007531060b7816 */ /* 0x000fe20000000007 */
[----:B------:R-:W-:Y:S01]  /*11f80*/  IMAD.IADD R5, R18, 0x1, R5 ;  /* 0x0000000112057824 */ /* 0x000fe200078e0205 */
[----:B------:R-:W-:-:S02]  /*11f90*/  LOP3.LUT R21, R21, R17, RZ, 0xfc, !PT ;  /* 0x0000001115157212 */ /* 0x000fc400078efcff */
[----:B------:R-:W-:Y:S01]  /*11fa0*/  LOP3.LUT R13, R13, R16, RZ, 0xfc, !PT ;  /* 0x000000100d0d7212 */ /* 0x000fe200078efcff */
[----:B------:R-:W-:Y:S02]  /*11fb0*/  STSM.16.M88.4 [R4], R8 ;  /* 0x0000000804007844 */ /* 0x000fe40000000200 */
[----:B------:R-:W-:Y:S02]  /*11fc0*/  IMAD.IADD R21, R19, 0x1, R21 ;  /* 0x0000000113157824 */ /* 0x000fe400078e0215 */
[----:B------:R-:W0:Y:S02]  /*11fd0*/  LDSM.16.MT88.4 R4, [R5+0xf200] ;  /* 0x00f200000504783b */ /* 0x000e240000004200 */
[C-C-:B0-----:R-:W-:Y:S02]  /*11fe0*/  PRMT R8, R4.reuse, 0x6420, R5.reuse ;  /* 0x0000642004087816 */ /* 0x141fe40000000005 */
[----:B------:R-:W-:Y:S02]  /*11ff0*/  PRMT R9, R4, 0x7531, R5 ;  /* 0x0000753104097816 */ /* 0x000fe40000000005 */
[----:B------:R-:W-:-:S02]  /*12000*/  LOP3.LUT R4, R15, R17, RZ, 0xfc, !PT ;  /* 0x000000110f047212 */ /* 0x000fc400078efcff */
[C-C-:B------:R-:W-:Y:S02]  /*12010*/  PRMT R10, R6.reuse, 0x6420, R7.reuse ;  /* 0x00006420060a7816 */ /* 0x140fe40000000007 */
[----:B------:R-:W-:Y:S01]  /*12020*/  PRMT R11, R6, 0x7531, R7 ;  /* 0x00007531060b7816 */ /* 0x000fe20000000007 */
[----:B------:R-:W-:Y:S01]  /*12030*/  IMAD.IADD R4, R19, 0x1, R4 ;  /* 0x0000000113047824 */ /* 0x000fe200078e0204 */
[----:B------:R-:W-:-:S04]  /*12040*/  LOP3.LUT R15, R15, R16, RZ, 0xfc, !PT ;  /* 0x000000100f0f7212 */ /* 0x000fc800078efcff */
[----:B------:R0:W-:Y:S01]  /*12050*/  STSM.16.M88.4 [R4], R8 ;  /* 0x0000000804007844 */ /* 0x0001e20000000200 */
[----:B------:R-:W-:Y:S01]  /*12060*/  IMAD.IADD R15, R18, 0x1, R15 ;  /* 0x00000001120f7824 */ /* 0x000fe200078e020f */
[C---:B0-----:R-:W-:Y:S02]  /*12070*/  LOP3.LUT R4, R14.reuse, R16, RZ, 0xfc, !PT ;  /* 0x000000100e047212 */ /* 0x041fe400078efcff */
[----:B------:R-:W-:-:S03]  /*12080*/  LOP3.LUT R14, R14, R17, RZ, 0xfc, !PT ;  /* 0x000000110e0e7212 */ /* 0x000fc600078efcff */
[----:B------:R-:W-:Y:S02]  /*12090*/  IMAD.IADD R4, R18, 0x1, R4 ;  /* 0x0000000112047824 */ /* 0x000fe400078e0204 */
[----:B------:R-:W-:-:S04]  /*120a0*/  IMAD.IADD R14, R19, 0x1, R14 ;  /* 0x00000001130e7824 */ /* 0x000fc800078e020e */
[----:B------:R-:W0:Y:S02]  /*120b0*/  LDSM.16.MT88.4 R4, [R4+0xf200] ;  /* 0x00f200000404783b */ /* 0x000e240000004200 */
[C-C-:B0-----:R-:W-:Y:S02]  /*120c0*/  PRMT R10, R6.reuse, 0x6420, R7.reuse ;  /* 0x00006420060a7816 */ /* 0x141fe40000000007 */
[----:B------:R-:W-:Y:S01]  /*120d0*/  PRMT R11, R6, 0x7531, R7 ;  /* 0x00007531060b7816 */ /* 0x000fe20000000007 */
[----:B------:R-:W-:Y:S01]  /*120e0*/  IMAD.IADD R6, R18, 0x1, R3 ;  /* 0x0000000112067824 */ /* 0x000fe200078e0203 */
[--C-:B------:R-:W-:Y:S01]  /*120f0*/  PRMT R8, R4, 0x6420, R5.reuse ;  /* 0x0000642004087816 */ /* 0x100fe20000000005 */
[----:B------:R-:W-:Y:S01]  /*12100*/  VIADD R3, R0, 0x3800 ;  /* 0x0000380000037836 */ /* 0x000fe20000000000 */
[----:B------:R-:W-:-:S05]  /*12110*/  PRMT R9, R4, 0x7531, R5 ;  /* 0x0000753104097816 */ /* 0x000fca0000000005 */
[----:B------:R0:W-:Y:S04]  /*12120*/  STSM.16.M88.4 [R12], R8 ;  /* 0x000000080c007844 */ /* 0x0001e80000000200 */
[----:B------:R-:W2:Y:S01]  /*12130*/  LDSM.16.MT88.4 R4, [R6+0xf200] ;  /* 0x00f200000604783b */ /* 0x000ea20000004200 */
[----:B0-----:R-:W-:Y:S02]  /*12140*/  IADD3 R12, R0, 0x6000, RZ ;  /* 0x00006000000c7810 */ /* 0x001fe40007ffe0ff */
[C-C-:B--2---:R-:W-:Y:S02]  /*12150*/  PRMT R8, R4.reuse, 0x6420, R5.reuse ;  /* 0x0000642004087816 */ /* 0x144fe40000000005 */
[----:B------:R-:W-:Y:S02]  /*12160*/  PRMT R9, R4, 0x7531, R5 ;  /* 0x0000753104097816 */ /* 0x000fe40000000005 */
[----:B------:R-:W-:-:S02]  /*12170*/  LOP3.LUT R5, R3, R16, RZ, 0xfc, !PT ;  /* 0x0000001003057212 */ /* 0x000fc400078efcff */
        /* <DEDUP_REMOVED lines=18> */
[C---:B0-----:R-:W-:Y:S02]  /*122a0*/  LOP3.LUT R3, R21.reuse, R17, RZ, 0xfc, !PT ;  /* 0x0000001115037212 */ /* 0x041fe400078efcff */
[----:B------:R-:W-:-:S03]  /*122b0*/  LOP3.LUT R21, R21, R16, RZ, 0xfc, !PT ;  /* 0x0000001015157212 */ /* 0x000fc600078efcff */
[----:B------:R-:W-:Y:S01]  /*122c0*/  IMAD.IADD R3, R19, 0x1, R3 ;  /* 0x0000000113037824 */ /* 0x000fe200078e0203 */
[C-C-:B--2---:R-:W-:Y:S02]  /*122d0*/  PRMT R10, R6.reuse, 0x6420, R7.reuse ;  /* 0x00006420060a7816 */ /* 0x144fe40000000007 */
[----:B------:R-:W-:Y:S01]  /*122e0*/  PRMT R11, R6, 0x7531, R7 ;  /* 0x00007531060b7816 */ /* 0x000fe20000000007 */
[----:B------:R-:W-:Y:S01]  /*122f0*/  IMAD.IADD R6, R18, 0x1, R13 ;  /* 0x0000000112067824 */ /* 0x000fe200078e020d */
[--C-:B------:R-:W-:Y:S01]  /*12300*/  PRMT R8, R4, 0x6420, R5.reuse ;  /* 0x0000642004087816 */ /* 0x100fe20000000005 */
[----:B------:R-:W-:Y:S01]  /*12310*/  VIADD R13, R0, 0x6800 ;  /* 0x00006800000d7836 */ /* 0x000fe20000000000 */
[----:B------:R-:W-:-:S05]  /*12320*/  PRMT R9, R4, 0x7531, R5 ;  /* 0x0000753104097816 */ /* 0x000fca0000000005 */
[----:B------:R0:W-:Y:S04]  /*12330*/  STSM.16.M88.4 [R3], R8 ;  /* 0x0000000803007844 */ /* 0x0001e80000000200 */
[----:B------:R-:W2:Y:S01]  /*12340*/  LDSM.16.MT88.4 R4, [R6+0xf200] ;  /* 0x00f200000604783b */ /* 0x000ea20000004200 */
[C---:B0-----:R-:W-:Y:S02]  /*12350*/  VIADD R3, R0.reuse, 0x4800 ;  /* 0x0000480000037836 */ /* 0x041fe40000000000 */
[----:B------:R-:W-:Y:S01]  /*12360*/  VIADD R0, R0, 0x7000 ;  /* 0x0000700000007836 */ /* 0x000fe20000000000 */
[C-C-:B--2---:R-:W-:Y:S02]  /*12370*/  PRMT R8, R4.reuse, 0x6420, R5.reuse ;  /* 0x0000642004087816 */ /* 0x144fe40000000005 */
[----:B------:R-:W-:-:S02]  /*12380*/  PRMT R9, R4, 0x7531, R5 ;  /* 0x0000753104097816 */ /* 0x000fc40000000005 */
[----:B------:R-:W-:Y:S02]  /*12390*/  LOP3.LUT R4, R3, R17, RZ, 0xfc, !PT ;  /* 0x0000001103047212 */ /* 0x000fe400078efcff */
[C-C-:B------:R-:W-:Y:S02]  /*123a0*/  PRMT R10, R6.reuse, 0x6420, R7.reuse ;  /* 0x00006420060a7816 */ /* 0x140fe40000000007 */
[----:B------:R-:W-:Y:S01]  /*123b0*/  PRMT R11, R6, 0x7531, R7 ;  /* 0x00007531060b7816 */ /* 0x000fe20000000007 */
[----:B------:R-:W-:Y:S01]  /*123c0*/  IMAD.IADD R4, R19, 0x1, R4 ;  /* 0x0000000113047824 */ /* 0x000fe200078e0204 */
[----:B------:R-:W-:Y:S01]  /*123d0*/  LOP3.LUT R3, R3, R16, RZ, 0xfc, !PT ;  /* 0x0000001003037212 */ /* 0x000fe200078efcff */
[----:B------:R-:W-:-:S03]  /*123e0*/  IMAD.IADD R7, R18, 0x1, R21 ;  /* 0x0000000112077824 */ /* 0x000fc600078e0215 */
[----:B------:R-:W-:Y:S04]  /*123f0*/  STSM.16.M88.4 [R4], R8 ;  /* 0x0000000804007844 */ /* 0x000fe80000000200 */
[----:B------:R-:W0:Y:S02]  /*12400*/  LDSM.16.MT88.4 R4, [R7+0xf200] ;  /* 0x00f200000704783b */ /* 0x000e240000004200 */
[C-C-:B0-----:R-:W-:Y:S02]  /*12410*/  PRMT R8, R4.reuse, 0x6420, R5.reuse ;  /* 0x0000642004087816 */ /* 0x141fe40000000005 */
[----:B------:R-:W-:Y:S02]  /*12420*/  PRMT R9, R4, 0x7531, R5 ;  /* 0x0000753104097816 */ /* 0x000fe40000000005 */
[----:B------:R-:W-:-:S02]  /*12430*/  LOP3.LUT R5, R13, R16, RZ, 0xfc, !PT ;  /* 0x000000100d057212 */ /* 0x000fc400078efcff */
[C-C-:B------:R-:W-:Y:S02]  /*12440*/  PRMT R10, R6.reuse, 0x6420, R7.reuse ;  /* 0x00006420060a7816 */ /* 0x140fe40000000007 */
[----:B------:R-:W-:Y:S01]  /*12450*/  PRMT R11, R6, 0x7531, R7 ;  /* 0x00007531060b7816 */ /* 0x000fe20000000007 */
[----:B------:R-:W-:Y:S01]  /*12460*/  IMAD.IADD R21, R18, 0x1, R5 ;  /* 0x0000000112157824 */ /* 0x000fe200078e0205 */
[----:B------:R-:W-:-:S03]  /*12470*/  LOP3.LUT R13, R13, R17, RZ, 0xfc, !PT ;  /* 0x000000110d0d7212 */ /* 0x000fc600078efcff */
[----:B------:R-:W-:Y:S02]  /*12480*/  STSM.16.M88.4 [R20], R8 ;  /* 0x0000000814007844 */ /* 0x000fe40000000200 */
[----:B------:R-:W-:Y:S02]  /*12490*/  IMAD.IADD R13, R19, 0x1, R13 ;  /* 0x00000001130d7824 */ /* 0x000fe400078e020d */
[----:B------:R-:W0:Y:S02]  /*124a0*/  LDSM.16.MT88.4 R4, [R21+0xf200] ;  /* 0x00f200001504783b */ /* 0x000e240000004200 */
[C-C-:B0-----:R-:W-:Y:S02]  /*124b0*/  PRMT R8, R4.reuse, 0x6420, R5.reuse ;  /* 0x0000642004087816 */ /* 0x141fe40000000005 */
[----:B------:R-:W-:Y:S02]  /*124c0*/  PRMT R9, R4, 0x7531, R5 ;  /* 0x0000753104097816 */ /* 0x000fe40000000005 */
[----:B------:R-:W-:-:S02]  /*124d0*/  PRMT R10, R6, 0x6420, R7 ;  /* 0x00006420060a7816 */ /* 0x000fc40000000007 */
[----:B------:R-:W-:-:S05]  /*124e0*/  PRMT R11, R6, 0x7531, R7 ;  /* 0x00007531060b7816 */ /* 0x000fca0000000007 */
[----:B------:R-:W-:Y:S04]  /*124f0*/  STSM.16.M88.4 [R14], R8 ;  /* 0x000000080e007844 */ /* 0x000fe80000000200 */
[----:B------:R-:W0:Y:S02]  /*12500*/  LDSM.16.MT88.4 R4, [R15+0xf200] ;  /* 0x00f200000f04783b */ /* 0x000e240000004200 */
[C-C-:B0-----:R-:W-:Y:S02]  /*12510*/  PRMT R8, R4.reuse, 0x6420, R5.reuse ;  /* 0x0000642004087816 */ /* 0x141fe40000000005 */
[----:B------:R-:W-:Y:S01]  /*12520*/  PRMT R9, R4, 0x7531, R5 ;  /* 0x0000753104097816 */ /* 0x000fe20000000005 */
[----:B------:R-:W-:Y:S01]  /*12530*/  IMAD.IADD R4, R18, 0x1, R3 ;  /* 0x0000000112047824 */ /* 0x000fe200078e0203 */
[----:B------:R-:W-:-:S02]  /*12540*/  PRMT R10, R6, 0x6420, R7 ;  /* 0x00006420060a7816 */ /* 0x000fc40000000007 */
[----:B------:R-:W-:Y:S02]  /*12550*/  PRMT R11, R6, 0x7531, R7 ;  /* 0x00007531060b7816 */ /* 0x000fe40000000007 */
[C---:B------:R-:W-:Y:S02]  /*12560*/  LOP3.LUT R3, R0.reuse, R16, RZ, 0xfc, !PT ;  /* 0x0000001000037212 */ /* 0x040fe400078efcff */
[----:B------:R-:W-:Y:S01]  /*12570*/  LOP3.LUT R0, R0, R17, RZ, 0xfc, !PT ;  /* 0x0000001100007212 */ /* 0x000fe200078efcff */
[----:B------:R-:W-:Y:S02]  /*12580*/  STSM.16.M88.4 [R12], R8 ;  /* 0x000000080c007844 */ /* 0x000fe40000000200 */
[----:B------:R-:W-:Y:S02]  /*12590*/  IMAD.IADD R3, R18, 0x1, R3 ;  /* 0x0000000112037824 */ /* 0x000fe400078e0203 */
[----:B------:R-:W0:Y:S01]  /*125a0*/  LDSM.16.MT88.4 R4, [R4+0xf200] ;  /* 0x00f200000404783b */ /* 0x000e220000004200 */
[----:B------:R-:W-:Y:S01]  /*125b0*/  IMAD.IADD R0, R19, 0x1, R0 ;  /* 0x0000000113007824 */ /* 0x000fe200078e0200 */
        /* <DEDUP_REMOVED lines=9> */
[----:B------:R-:W-:-:S05]  /*12650*/  PRMT R11, R6, 0x7531, R7 ;  /* 0x00007531060b7816 */ /* 0x000fca0000000007 */
[----:B------:R0:W-:Y:S01]  /*12660*/  STSM.16.M88.4 [R0], R8 ;  /* 0x0000000800007844 */ /* 0x0001e20000000200 */
[----:B------:R-:W-:Y:S01]  /*12670*/  @!PT LDS RZ, [RZ] ;  /* 0x00000000fffff984 */ /* 0x000fe20000000800 */
[----:B------:R-:W-:Y:S01]  /*12680*/  @!PT LDS RZ, [RZ] ;  /* 0x00000000fffff984 */ /* 0x000fe20000000800 */
[----:B------:R-:W-:Y:S01]  /*12690*/  @!PT LDS RZ, [RZ] ;  /* 0x00000000fffff984 */ /* 0x000fe20000000800 */
[----:B------:R-:W-:Y:S01]  /*126a0*/  @!PT LDS RZ, [RZ] ;  /* 0x00000000fffff984 */ /* 0x000fe20000000800 */
[----:B------:R2:W-:Y:S06]  /*126b0*/  MEMBAR.ALL.CTA ;  /* 0x0000000000007992 */ /* 0x0005ec0000008000 */
[----:B--2---:R-:W2:Y:S01]  /*126c0*/  FENCE.VIEW.ASYNC.S ;  /* 0x00000000000073c6 */ /* 0x004ea20000000000 */
[----:B------:R-:W-:Y:S05]  /*126d0*/  @!P1 BRA `(.L_x_3930) ;  /* 0x0000000000049947 */ /* 0x000fea0003800000 */
[----:B------:R-:W-:Y:S01]  /*126e0*/  BPT.TRAP 0x1 ;  /* 0x000000040000795c */ /* 0x000fe20000300000 */
.L_x_3930:
[----:B--2---:R2:W-:Y:S01]  /*126f0*/  SYNCS.ARRIVE.TRANS64.A1T0 RZ, [R2+URZ+0x33450], RZ ;  /* 0x033450ff02ff79a7 */ /* 0x0045e2000810003f */
[----:B------:R-:W-:Y:S06]  /*12700*/  BAR.SYNC.DEFER_BLOCKING 0x2, 0x80 ;  /* 0x0082000000007b1d */ /* 0x000fec0000010000 */
[----:B------:R-:W-:Y:S05]  /*12710*/  @!P0 BRA `(.L_x_3931) ;  /* 0x0000000000048947 */ /* 0x000fea0003800000 */
[----:B------:R-:W-:Y:S01]  /*12720*/  BPT.TRAP 0x1 ;  /* 0x000000040000795c */ /* 0x000fe20000300000 */
.L_x_3931:
[----:B0-----:R-:W3:Y:S01]  /*12730*/  LDL R0, [R1+0x8] ;  /* 0x0000080001007983 */ /* 0x001ee20000100800 */
[----:B--2---:R-:W-:Y:S02]  /*12740*/  VIADD R2, R2, 0x33480 ;  /* 0x0003348002027836 */ /* 0x004fe40000000000 */
[----:B------:R-:W-:Y:S02]  /*12750*/  IMAD.MOV.U32 R21, RZ, RZ, R34 ;  /* 0x000000ffff157224 */ /* 0x000fe400078e0022 */
[----:B------:R-:W-:Y:S01]  /*12760*/  IMAD.MOV.U32 R20, RZ, RZ, R31 ;  /* 0x000000ffff147224 */ /* 0x000fe200078e001f */
[----:B---3--:R-:W-:-:S04]  /*12770*/  PRMT R2, R0, 0x654, R2 ;  /* 0x0000065400027816 */ /* 0x008fc80000000002 */
[----:B------:R3:W-:Y:S01]  /*12780*/  SYNCS.ARRIVE.TRANS64.RED.A1T0 RZ, [R2+URZ], RZ ;  /* 0x000000ff02ff79a7 */ /* 0x0007e2000810043f */
[----:B------:R-:W-:Y:S05]  /*12790*/  @P2 BRA `(.L_x_3932) ;  /* 0xffffffe000a82947 */ /* 0x000fea000383ffff */
.L_x_3912:
[----:B------:R-:W3:Y:S01]  /*127a0*/  S2R R0, SR_TID.X ;  /* 0x0000000000007919 */ /* 0x000ee20000002100 */
[----:B------:R-:W-:Y:S01]  /*127b0*/  BSSY B0, `(.L_x_3933) ;  /* 0x0000012000007945 */ /* 0x000fe20003800000 */
[----:B---3--:R-:W-:Y:S02]  /*127c0*/  LOP3.LUT R2, R0, 0x7f, RZ, 0xc0, !PT ;  /* 0x0000007f00027812 */ /* 0x008fe400078ec0ff */
[----:B------:R-:W-:Y:S02]  /*127d0*/  MOV R0, UR47 ;  /* 0x0000002f00007c02 */ /* 0x000fe40008000f00 */
[----:B------:R-:W-:Y:S02]  /*127e0*/  ISETP.NE.AND P1, PT, R2, RZ, PT ;  /* 0x000000ff0200720c */ /* 0x000fe40003f25270 */
[----:B------:R-:W-:-:S11]  /*127f0*/  ISETP.NE.AND P0, PT, R0, 0x3, PT ;  /* 0x000000030000780c */ /* 0x000fd60003f05270 */
[----:B------:R-:W-:Y:S05]  /*12800*/  @P1 BRA `(.L_x_3934) ;  /* 0x0000000000301947 */ /* 0x000fea0003800000 */
[----:B------:R-:W3:Y:S01]  /*12810*/  S2R R5, SR_LANEID ;  /* 0x0000000000057919 */ /* 0x000ee20000000000 */
[----:B------:R-:W-:Y:S01]  /*12820*/  VOTEU.ANY UR4, UPT, PT ;  /* 0x0000000000047886 */ /* 0x000fe200038e0100 */
[----:B0-----:R-:W0:Y:S01]  /*12830*/  LDC.64 R2, c[0x0][0xc60] ;  /* 0x00031800ff027b82 */ /* 0x001e220000000a00 */
[----:B------:R-:W3:Y:S02]  /*12840*/  FLO.U32 R0, UR4 ;  /* 0x0000000400007d00 */ /* 0x000ee400080e0000 */
[----:B---3--:R-:W-:-:S06]  /*12850*/  ISETP.EQ.U32.AND P1, PT, R0, R5, PT ;  /* 0x000000050000720c */ /* 0x008fcc0003f22070 */
[----:B------:R-:W0:Y:S07]  /*12860*/  POPC R5, UR4 ;  /* 0x0000000400057d09 */ /* 0x000e2e0008000000 */
[----:B0-----:R-:W3:Y:S01]  /*12870*/  @P1 ATOMG.E.ADD.STRONG.GPU PT, R3, desc[UR52][R2.64], R5 ;  /* 0x00000005020319a8 */ /* 0x001ee200081ee1f4 */
[----:B------:R-:W0:Y:S02]  /*12880*/  S2R R4, SR_LTMASK ;  /* 0x0000000000047919 */ /* 0x000e240000003900 */
[----:B0-----:R-:W-:-:S04]  /*12890*/  LOP3.LUT R4, R4, UR4, RZ, 0xc0, !PT ;  /* 0x0000000404047c12 */ /* 0x001fc8000f8ec0ff */
[----:B------:R-:W0:Y:S01]  /*128a0*/  POPC R7, R4 ;  /* 0x0000000400077309 */ /* 0x000e220000000000 */
[----:B---3--:R-:W0:Y:S02]  /*128b0*/  SHFL.IDX PT, R0, R3, R0, 0x1f ;  /* 0x00001f0003007589 */ /* 0x008e2400000e0000 */
[----:B0-----:R-:W-:-:S07]  /*128c0*/  IADD3 R24, R0, UR48, R7 ;  /* 0x0000003000187c10 */ /* 0x001fce000fffe007 */
.L_x_3934:
[----:B------:R-:W-:Y:S05]  /*128d0*/  BSYNC B0 ;  /* 0x0000000000007941 */ /* 0x000fea0003800000 */
.L_x_3933:
[----:B------:R-:W-:Y:S05]  /*128e0*/  @!P0 BRA `(.L_x_3935) ;  /* 0x0000000000048947 */ /* 0x000fea0003800000 */
[----:B------:R-:W-:Y:S01]  /*128f0*/  BPT.TRAP 0x1 ;  /* 0x000000040000795c */ /* 0x000fe20000300000 */
.L_x_3935:
[----:B0-----:R-:W-:Y:S01]  /*12900*/  LOP3.LUT R3, R34, 0x1, RZ, 0x3c, !PT ;  /* 0x0000000122037812 */ /* 0x001fe200078e3cff */
[----:B------:R-:W-:Y:S01]  /*12910*/  IMAD R0, R31, 0x8, R18 ;  /* 0x000000081f007824 */ /* 0x000fe200078e0212 */
[----:B------:R-:W-:Y:S02]  /*12920*/  BSSY B0, `(.L_x_3936) ;  /* 0x0000004000007945 */ /* 0x000fe40003800000 */
[----:B------:R-:W-:-:S04]  /*12930*/  SHF.L.U32 R3, R3, 0x1f, RZ ;  /* 0x0000001f03037819 */ /* 0x000fc800000006ff */
[----:B------:R-:W0:Y:S02]  /*12940*/  SYNCS.PHASECHK.TRANS64.TRYWAIT P1, [R0+URZ+0x33470], R3 ;  /* 0x03347003000075a7 */ /* 0x000e24000802017f */
[----:B0-----:R-:W-:Y:S05]  /*12950*/  @!P1 BRA `(.L_x_3937) ;  /* 0x0000003c00c89947 */ /* 0x001fea0003800000 */
.L_x_4036:
[----:B------:R-:W-:Y:S05]  /*12960*/  BSYNC B0 ;  /* 0x0000000000007941 */ /* 0x000fea0003800000 */
.L_x_3936:
[----:B------:R-:W-:-:S05]  /*12970*/  IMAD.U32 R2, RZ, RZ, UR46 ;  /* 0x0000002eff027e24 */ /* 0x000fca000f8e00ff */
[----:B------:R-:W-:-:S13]  /*12980*/  ISETP.NE.AND P1, PT, R2, 0x3, PT ;  /* 0x000000030200780c */ /* 0x000fda0003f25270 */
[----:B------:R-:W-:Y:S05]  /*12990*/  @!P1 BRA `(.L_x_3938) ;  /* 0x0000000000049947 */ /* 0x000fea0003800000 */
[----:B------:R-:W-:Y:S01]  /*129a0*/  BPT.TRAP 0x1 ;  /* 0x000000040000795c */ /* 0x000fe20000300000 */
.L_x_3938:
[----:B0-----:R-:W-:-:S04]  /*129b0*/  SHF.L.U32 R3, R34, 0x1f, RZ ;  /* 0x0000001f22037819 */ /* 0x001fc800000006ff */
[----:B------:R-:W0:Y:S02]  /*129c0*/  SYNCS.PHASECHK.TRANS64.TRYWAIT P1, [R0+URZ+0x33460], R3 ;  /* 0x03346003000075a7 */ /* 0x000e24000802017f */
[----:B0-----:R-:W-:Y:S05]  /*129d0*/  @!P1 BRA `(.L_x_3939) ;  /* 0x0000003c00bc9947 */ /* 0x001fea0003800000 */
.L_x_4037:
[----:B------:R-:W-:Y:S01]  /*129e0*/  IMAD R2, R31, 0x7800, RZ ;  /* 0x000078001f027824 */ /* 0x000fe200078e02ff */
[----:B------:R-:W-:Y:S05]  /*129f0*/  WARPSYNC.ALL ;  /* 0x0000000000007948 */ /* 0x000fea0003800000 */
[CC--:B0-----:R-:W-:Y:S01]  /*12a00*/  LOP3.LUT R3, R2.reuse, R16.reuse, RZ, 0xfc, !PT ;  /* 0x0000001002037212 */ /* 0x0c1fe200078efcff */
[C---:B------:R-:W-:Y:S02]  /*12a10*/  VIADD R13, R2.reuse, 0x2800 ;  /* 0x00002800020d7836 */ /* 0x040fe40000000000 */
[----:B------:R-:W-:Y:S02]  /*12a20*/  VIADD R21, R2, 0x5000 ;  /* 0x0000500002157836 */ /* 0x000fe40000000000 */
[----:B------:R-:W-:Y:S01]  /*12a30*/  IMAD.IADD R5, R18, 0x1, R3 ;  /* 0x0000000112057824 */ /* 0x000fe200078e0203 */
[----:B------:R-:W-:Y:S01]  /*12a40*/  LOP3.LUT R3, R13, R16, RZ, 0xfc, !PT ;  /* 0x000000100d037212 */ /* 0x000fe200078efcff */
[----:B------:R-:W-:-:S02]  /*12a50*/  VIADD R20, R2, 0x2000 ;  /* 0x0000200002147836 */ /* 0x000fc40000000000 */
[----:B------:R-:W-:Y:S02]  /*12a60*/  IMAD.U32 R25, RZ, RZ, UR46 ;  /* 0x0000002eff197e24 */ /* 0x000fe4000f8e00ff */
[----:B------:R-:W0:Y:S03]  /*12a70*/  LDSM.16.MT88.4 R4, [R5+0xf200] ;  /* 0x00f200000504783b */ /* 0x000e260000004200 */
[----:B------:R-:W-:Y:S02]  /*12a80*/  ISETP.NE.AND P1, PT, R25, 0x3, PT ;  /* 0x000000031900780c */ /* 0x000fe40003f25270 */
[C-C-:B0-----:R-:W-:Y:S02]  /*12a90*/  PRMT R8, R4.reuse, 0x6420, R5.reuse ;  /* 0x0000642004087816 */ /* 0x141fe40000000005 */
[----:B------:R-:W-:Y:S02]  /*12aa0*/  PRMT R9, R4, 0x7531, R5 ;  /* 0x0000753104097816 */ /* 0x000fe40000000005 */
[----:B------:R-:W-:-:S02]  /*12ab0*/  LOP3.LUT R4, R2, R17, RZ, 0xfc, !PT ;  /* 0x0000001102047212 */ /* 0x000fc400078efcff */
[C-C-:B------:R-:W-:Y:S02]  /*12ac0*/  PRMT R10, R6.reuse, 0x6420, R7.reuse ;  /* 0x00006420060a7816 */ /* 0x140fe40000000007 */
[----:B------:R-:W-:Y:S01]  /*12ad0*/  PRMT R11, R6, 0x7531, R7 ;  /* 0x00007531060b7816 */ /* 0x000fe20000000007 */
[----:B------:R-:W-:Y:S02]  /*12ae0*/  IMAD.IADD R12, R19, 0x1, R4 ;  /* 0x00000001130c7824 */ /* 0x000fe400078e0204 */
[----:B------:R-:W-:Y:S02]  /*12af0*/  IMAD.IADD R6, R18, 0x1, R3 ;  /* 0x0000000112067824 */ /* 0x000fe400078e0203 */
[C---:B------:R-:W-:Y:S01]  /*12b00*/  VIADD R3, R2.reuse, 0x800 ;  /* 0x0000080002037836 */ /* 0x040fe20000000000 */
[----:B------:R0:W-:Y:S04]  /*12b10*/  STSM.16.M88.4 [R12], R8 ;  /* 0x000000080c007844 */ /* 0x0001e80000000200 */
[----:B------:R-:W3:Y:S01]  /*12b20*/  LDSM.16.MT88.4 R4, [R6+0xf200] ;  /* 0x00f200000604783b */ /* 0x000ee20000004200 */
[----:B0-----:R-:W-:Y:S01]  /*12b30*/  VIADD R12, R2, 0x1000 ;  /* 0x00001000020c7836 */ /* 0x001fe20000000000 */
[----:B---3--:R-:W-:-:S02]  /*12b40*/  PRMT R8, R4, 0x6420, R5 ;  /* 0x0000642004087816 */ /* 0x008fc40000000005 */
[----:B------:R-:W-:Y:S02]  /*12b50*/  PRMT R9, R4, 0x7531, R5 ;  /* 0x0000753104097816 */ /* 0x000fe40000000005 */
[----:B------:R-:W-:Y:S02]  /*12b60*/  LOP3.LUT R4, R3, R17, RZ, 0xfc, !PT ;  /* 0x0000001103047212 */ /* 0x000fe400078efcff */
[-C--:B------:R-:W-:Y:S02]  /*12b70*/  LOP3.LUT R5, R21, R16.reuse, RZ, 0xfc, !PT ;  /* 0x0000001015057212 */ /* 0x080fe400078efcff */
[C-C-:B------:R-:W-:Y:S01]  /*12b80*/  PRMT R10, R6.reuse, 0x6420, R7.reuse ;  /* 0x00006420060a7816 */ /* 0x140fe20000000007 */
[----:B--2---:R-:W-:Y:S01]  /*12b90*/  IMAD.IADD R14, R19, 0x1, R4 ;  /* 0x00000001130e7824 */ /* 0x004fe200078e0204 */
[----:B------:R-:W-:Y:S01]  /*12ba0*/  PRMT R11, R6, 0x7531, R7 ;  /* 0x00007531060b7816 */ /* 0x000fe20000000007 */
[----:B------:R-:W-:Y:S01]  /*12bb0*/  IMAD.IADD R5, R18, 0x1, R5 ;  /* 0x0000000112057824 */ /* 0x000fe200078e0205 */
[----:B------:R-:W-:-:S03]  /*12bc0*/  LOP3.LUT R3, R3, R16, RZ, 0xfc, !PT ;  /* 0x0000001003037212 */ /* 0x000fc600078efcff */
[----:B------:R0:W-:Y:S04]  /*12bd0*/  STSM.16.M88.4 [R14], R8 ;  /* 0x000000080e007844 */ /* 0x0001e80000000200 */
[----:B------:R-:W2:Y:S01]  /*12be0*/  LDSM.16.MT88.4 R4, [R5+0xf200] ;  /* 0x00f200000504783b */ /* 0x000ea20000004200 */
[----:B0-----:R-:W-:Y:S01]  /*12bf0*/  VIADD R14, R2, 0x1800 ;  /* 0x00001800020e7836 */ /* 0x001fe20000000000 */
[C-C-:B--2---:R-:W-:Y:S02]  /*12c00*/  PRMT R8, R4.reuse, 0x6420, R5.reuse ;  /* 0x0000642004087816 */ /* 0x144fe40000000005 */
        /* <DEDUP_REMOVED lines=8> */
[----:B------:R-:W2:Y:S01]  /*12c90*/  LDSM.16.MT88.4 R4, [R6+0xf200] ;  /* 0x00f200000604783b */ /* 0x000ea20000004200 */
[----:B0-----:R-:W-:Y:S01]  /*12ca0*/  VIADD R15, R2, 0x5800 ;  /* 0x00005800020f7836 */ /* 0x001fe20000000000 */
[----:B--2---:R-:W-:-:S02]  /*12cb0*/  PRMT R8, R4, 0x6420, R5 ;  /* 0x0000642004087816 */ /* 0x004fc40000000005 */
[----:B------:R-:W-:Y:S02]  /*12cc0*/  PRMT R9, R4, 0x7531, R5 ;  /* 0x0000753104097816 */ /* 0x000fe40000000005 */
[----:B------:R-:W-:Y:S02]  /*12cd0*/  LOP3.LUT R4, R14, R17, RZ, 0xfc, !PT ;  /* 0x000000110e047212 */ /* 0x000fe400078efcff */
[----:B------:R-:W-:Y:S02]  /*12ce0*/  LOP3.LUT R5, R3, R16, RZ, 0xfc, !PT ;  /* 0x0000001003057212 */ /* 0x000fe400078efcff */
[C-C-:B------:R-:W-:Y:S01]  /*12cf0*/  PRMT R10, R6.reuse, 0x6420, R7.reuse ;  /* 0x00006420060a7816 */ /* 0x140fe20000000007 */
[----:B------:R-:W-:Y:S01]  /*12d00*/  IMAD.IADD R22, R19, 0x1, R4 ;  /* 0x0000000113167824 */ /* 0x000fe200078e0204 */
[----:B------:R-:W-:Y:S01]  /*12d10*/  PRMT R11, R6, 0x7531, R7 ;  /* 0x00007531060b7816 */ /* 0x000fe20000000007 */
[----:B------:R-:W-:-:S04]  /*12d20*/  IMAD.IADD R6, R18, 0x1, R5 ;  /* 0x0000000112067824 */ /* 0x000fc800078e0205 */
[----:B------:R-:W-:Y:S04]  /*12d30*/  STSM.16.M88.4 [R22], R8 ;  /* 0x0000000816007844 */ /* 0x000fe80000000200 */
[----:B------:R-:W0:Y:S02]  /*12d40*/  LDSM.16.MT88.4 R4, [R6+0xf200] ;  /* 0x00f200000604783b */ /* 0x000e240000004200 */
[C-C-:B0-----:R-:W-:Y:S02]  /*12d50*/  PRMT R8, R4.reuse, 0x6420, R5.reuse ;  /* 0x0000642004087816 */ /* 0x141fe40000000005 */
[----:B------:R-:W-:Y:S02]  /*12d60*/  PRMT R9, R4, 0x7531, R5 ;  /* 0x0000753104097816 */ /* 0x000fe40000000005 */
[----:B------:R-:W-:-:S02]  /*12d70*/  LOP3.LUT R4, R20, R17, RZ, 0xfc, !PT ;  /* 0x0000001114047212 */ /* 0x000fc400078efcff */
[----:B------:R-:W-:Y:S02]  /*12d80*/  LOP3.LUT R5, R15, R16, RZ, 0xfc, !PT ;  /* 0x000000100f057212 */ /* 0x000fe400078efcff */
[C-C-:B------:R-:W-:Y:S01]  /*12d90*/  PRMT R10, R6.reuse, 0x6420, R7.reuse ;  /* 0x00006420060a7816 */ /* 0x140fe20000000007 */
[----:B------:R-:W-:Y:S01]  /*12da0*/  IMAD.IADD R22, R19, 0x1, R4 ;  /* 0x0000000113167824 */ /* 0x000fe200078e0204 */
[----:B------:R-:W-:Y:S01]  /*12db0*/  PRMT R11, R6, 0x7531, R7 ;  /* 0x00007531060b7816 */ /* 0x000fe20000000007 */
[----:B-1----:R-:W-:-:S04]  /*12dc0*/  IMAD.IADD R23, R18, 0x1, R5 ;  /* 0x0000000112177824 */ /* 0x002fc800078e0205 */
[----:B------:R-:W-:Y:S04]  /*12dd0*/  STSM.16.M88.4 [R22], R8 ;  /* 0x0000000816007844 */ /* 0x000fe80000000200 */
[----:B------:R-:W0:Y:S02]  /*12de0*/  LDSM.16.MT88.4 R4, [R23+0xf200] ;  /* 0x00f200001704783b */ /* 0x000e240000004200 */
[C-C-:B0-----:R-:W-:Y:S02]  /*12df0*/  PRMT R8, R4.reuse, 0x6420, R5.reuse ;  /* 0x0000642004087816 */ /* 0x141fe40000000005 */
[----:B------:R-:W-:Y:S02]  /*12e00*/  PRMT R9, R4, 0x7531, R5 ;  /* 0x0000753104097816 */ /* 0x000fe40000000005 */
[----:B------:R-:W-:-:S02]  /*12e10*/  LOP3.LUT R4, R13, R17, RZ, 0xfc, !PT ;  /* 0x000000110d047212 */ /* 0x000fc400078efcff */
[----:B------:R-:W-:Y:S01]  /*12e20*/  LOP3.LUT R5, R12, R16, RZ, 0xfc, !PT ;  /* 0x000000100c057212 */ /* 0x000fe200078efcff */
[----:B------:R-:W-:Y:S01]  /*12e30*/  VIADD R12, R2, 0x3800 ;  /* 0x00003800020c7836 */ /* 0x000fe20000000000 */
[C-C-:B------:R-:W-:Y:S01]  /*12e40*/  PRMT R10, R6.reuse, 0x6420, R7.reuse ;  /* 0x00006420060a7816 */ /* 0x140fe20000000007 */
[----:B------:R-:W-:Y:S01]  /*12e50*/  IMAD.IADD R13, R19, 0x1, R4 ;  /* 0x00000001130d7824 */ /* 0x000fe200078e0204 */
[----:B------:R-:W-:Y:S02]  /*12e60*/  PRMT R11, R6, 0x7531, R7 ;  /* 0x00007531060b7816 */ /* 0x000fe40000000007 */
[----:B------:R-:W-:-:S03]  /*12e70*/  IADD3 R6, R18, R5, RZ ;  /* 0x0000000512067210 */ /* 0x000fc60007ffe0ff */
[----:B------:R0:W-:Y:S04]  /*12e80*/  STSM.16.M88.4 [R13], R8 ;  /* 0x000000080d007844 */ /* 0x0001e80000000200 */
[----:B------:R-:W1:Y:S01]  /*12e90*/  LDSM.16.MT88.4 R4, [R6+0xf200] ;  /* 0x00f200000604783b */ /* 0x000e620000004200 */
[----:B0-----:R-:W-:Y:S01]  /*12ea0*/  VIADD R13, R2, 0x6000 ;  /* 0x00006000020d7836 */ /* 0x001fe20000000000 */
[C-C-:B-1----:R-:W-:Y:S02]  /*12eb0*/  PRMT R8, R4.reuse, 0x6420, R5.reuse ;  /* 0x0000642004087816 */ /* 0x142fe40000000005 */
[----:B------:R-:W-:Y:S02]  /*12ec0*/  PRMT R9, R4, 0x7531, R5 ;  /* 0x0000753104097816 */ /* 0x000fe40000000005 */
[----:B------:R-:W-:-:S02]  /*12ed0*/  LOP3.LUT R4, R3, R17, RZ, 0xfc, !PT ;  /* 0x0000001103047212 */ /* 0x000fc400078efcff */
[----:B------:R-:W-:Y:S02]  /*12ee0*/  LOP3.LUT R5, R12, R16, RZ, 0xfc, !PT ;  /* 0x000000100c057212 */ /* 0x000fe400078efcff */
[C-C-:B------:R-:W-:Y:S01]  /*12ef0*/  PRMT R10, R6.reuse, 0x6420, R7.reuse ;  /* 0x00006420060a7816 */ /* 0x140fe20000000007 */
[----:B------:R-:W-:Y:S01]  /*12f00*/  IMAD.IADD R3, R19, 0x1, R4 ;  /* 0x0000000113037824 */ /* 0x000fe200078e0204 */
[----:B------:R-:W-:Y:S01]  /*12f10*/  PRMT R11, R6, 0x7531, R7 ;  /* 0x00007531060b7816 */ /* 0x000fe20000000007 */
[----:B------:R-:W-:Y:S01]  /*12f20*/  IMAD.IADD R5, R18, 0x1, R5 ;  /* 0x0000000112057824 */ /* 0x000fe200078e0205 */
[----:B------:R-:W-:-:S03]  /*12f30*/  LOP3.LUT R12, R12, R17, RZ, 0xfc, !PT ;  /* 0x000000110c0c7212 */ /* 0x000fc600078efcff */
[----:B------:R0:W-:Y:S02]  /*12f40*/  STSM.16.M88.4 [R3], R8 ;  /* 0x0000000803007844 */ /* 0x0001e40000000200 */
[----:B------:R-:W-:Y:S02]  /*12f50*/  IMAD.IADD R12, R19, 0x1, R12 ;  /* 0x00000001130c7824 */ /* 0x000fe400078e020c */
[----:B------:R-:W1:Y:S01]  /*12f60*/  LDSM.16.MT88.4 R4, [R5+0xf200] ;  /* 0x00f200000504783b */ /* 0x000e620000004200 */
[----:B0-----:R-:W-:Y:S02]  /*12f70*/  LOP3.LUT R3, R13, R16, RZ, 0xfc, !PT ;  /* 0x000000100d037212 */ /* 0x001fe400078efcff */
[C-C-:B-1----:R-:W-:Y:S02]  /*12f80*/  PRMT R10, R6.reuse, 0x6420, R7.reuse ;  /* 0x00006420060a7816 */ /* 0x142fe40000000007 */
[----:B------:R-:W-:Y:S01]  /*12f90*/  PRMT R11, R6, 0x7531, R7 ;  /* 0x00007531060b7816 */ /* 0x000fe20000000007 */
[----:B------:R-:W-:Y:S01]  /*12fa0*/  IMAD.IADD R6, R18, 0x1, R3 ;  /* 0x0000000112067824 */ /* 0x000fe200078e0203 */
[--C-:B------:R-:W-:Y:S01]  /*12fb0*/  PRMT R8, R4, 0x6420, R5.reuse ;  /* 0x0000642004087816 */ /* 0x100fe20000000005 */
[----:B------:R-:W-:Y:S01]  /*12fc0*/  VIADD R3, R2, 0x4000 ;  /* 0x0000400002037836 */ /* 0x000fe20000000000 */
[----:B------:R-:W-:-:S05]  /*12fd0*/  PRMT R9, R4, 0x7531, R5 ;  /* 0x0000753104097816 */ /* 0x000fca0000000005 */
[----:B------:R0:W-:Y:S04]  /*12fe0*/  STSM.16.M88.4 [R12], R8 ;  /* 0x000000080c007844 */ /* 0x0001e80000000200 */
[----:B------:R-:W1:Y:S01]  /*12ff0*/  LDSM.16.MT88.4 R4, [R6+0xf200] ;  /* 0x00f200000604783b */ /* 0x000e620000004200 */
[----:B0-----:R-:W-:Y:S01]  /*13000*/  VIADD R12, R2, 0x4800 ;  /* 0x00004800020c7836 */ /* 0x001fe20000000000 */
[C-C-:B-1----:R-:W-:Y:S02]  /*13010*/  PRMT R8, R4.reuse, 0x6420, R5.reuse ;  /* 0x0000642004087816 */ /* 0x142fe40000000005 */
[----:B------:R-:W-:Y:S02]  /*13020*/  PRMT R9, R4, 0x7531, R5 ;  /* 0x0000753104097816 */ /* 0x000fe40000000005 */
[----:B------:R-:W-:-:S02]  /*13030*/  LOP3.LUT R4, R3, R17, RZ, 0xfc, !PT ;  /* 0x0000001103047212 */ /* 0x000fc400078efcff */
[-C--:B------:R-:W-:Y:S02]  /*13040*/  LOP3.LUT R5, R14, R16.reuse, RZ, 0xfc, !PT ;  /* 0x000000100e057212 */ /* 0x080fe400078efcff */
[C-C-:B------:R-:W-:Y:S01]  /*13050*/  PRMT R10, R6.reuse, 0x6420, R7.reuse ;  /* 0x00006420060a7816 */ /* 0x140fe20000000007 */
[----:B------:R-:W-:Y:S01]  /*13060*/  IMAD.IADD R22, R19, 0x1, R4 ;  /* 0x0000000113167824 */ /* 0x000fe200078e0204 */
[----:B------:R-:W-:Y:S01]  /*13070*/  PRMT R11, R6, 0x7531, R7 ;  /* 0x00007531060b7816 */ /* 0x000fe20000000007 */
[----:B------:R-:W-:Y:S01]  /*13080*/  IMAD.IADD R5, R18, 0x1, R5 ;  /* 0x0000000112057824 */ /* 0x000fe200078e0205 */
[----:B------:R-:W-:-:S03]  /*13090*/  LOP3.LUT R3, R3, R16, RZ, 0xfc, !PT ;  /* 0x0000001003037212 */ /* 0x000fc600078efcff */
[----:B------:R-:W-:Y:S04]  /*130a0*/  STSM.16.M88.4 [R22], R8 ;  /* 0x0000000816007844 */ /* 0x000fe80000000200 */
[----:B------:R-:W0:Y:S02]  /*130b0*/  LDSM.16.MT88.4 R4, [R5+0xf200] ;  /* 0x00f200000504783b */ /* 0x000e240000004200 */
        /* <DEDUP_REMOVED lines=8> */
[----:B------:R-:W-:Y:S01]  /*13140*/  STSM.16.M88.4 [R14], R8 ;  /* 0x000000080e007844 */ /* 0x000fe20000000200 */
[----:B------:R-:W-:-:S03]  /*13150*/  VIADD R2, R2, 0x7000 ;  /* 0x0000700002027836 */ /* 0x000fc60000000000 */
[----:B------:R-:W0:Y:S02]  /*13160*/  LDSM.16.MT88.4 R4, [R6+0xf200] ;  /* 0x00f200000604783b */ /* 0x000e240000004200 */
[C-C-:B0-----:R-:W-:Y:S02]  /*13170*/  PRMT R8, R4.reuse, 0x6420, R5.reuse ;  /* 0x0000642004087816 */ /* 0x141fe40000000005 */
        /* <DEDUP_REMOVED lines=38> */
[----:B------:R-:W-:Y:S01]  /*133e0*/  STSM.16.M88.4 [R3], R8 ;  /* 0x0000000803007844 */ /* 0x000fe20000000200 */
[----:B------:R-:W-:-:S03]  /*133f0*/  IADD3 R2, R19, R2, RZ ;  /* 0x0000000213027210 */ /* 0x000fc60007ffe0ff */
[----:B------:R-:W0:Y:S02]  /*13400*/  LDSM.16.MT88.4 R4, [R5+0xf200] ;  /* 0x00f200000504783b */ /* 0x000e240000004200 */
[C-C-:B0-----:R-:W-:Y:S02]  /*13410*/  PRMT R8, R4.reuse, 0x6420, R5.reuse ;  /* 0x0000642004087816 */ /* 0x141fe40000000005 */
        /* <DEDUP_REMOVED lines=12> */
.L_x_3940:
[----:B-1----:R1:W-:Y:S01]  /*134e0*/  SYNCS.ARRIVE.TRANS64.A1T0 RZ, [R0+URZ+0x33450], RZ ;  /* 0x033450ff00ff79a7 */ /* 0x0023e2000810003f */
[----:B------:R-:W-:Y:S06]  /*134f0*/  BAR.SYNC.DEFER_BLOCKING 0x2, 0x80 ;  /* 0x0082000000007b1d */ /* 0x000fec0000010000 */
[----:B------:R-:W-:Y:S05]  /*13500*/  @!P0 BRA `(.L_x_3941) ;  /* 0x0000000000048947 */ /* 0x000fea0003800000 */
[----:B------:R-:W-:Y:S01]  /*13510*/  BPT.TRAP 0x1 ;  /* 0x000000040000795c */ /* 0x000fe20000300000 */
.L_x_3941:
[----:B0-----:R-:W2:Y:S01]  /*13520*/  LDL R2, [R1+0x8] ;  /* 0x0000080001027983 */ /* 0x001ea20000100800 */
[----:B-1----:R-:W-:Y:S02]  /*13530*/  VIADD R0, R0, 0x33480 ;  /* 0x0003348000007836 */ /* 0x002fe40000000000 */
[----:B------:R-:W-:-:S05]  /*13540*/  VIADD R31, R31, 0x1 ;  /* 0x000000011f1f7836 */ /* 0x000fca0000000000 */
[----:B------:R-:W-:-:S04]  /*13550*/  ISETP.NE.AND P0, PT, R31, 0x2, PT ;  /* 0x000000021f00780c */ /* 0x000fc80003f05270 */
[----:B------:R-:W-:Y:S02]  /*13560*/  SEL R3, RZ, 0x1, P0 ;  /* 0x00000001ff037807 */ /* 0x000fe40000000000 */
[----:B------:R-:W-:Y:S02]  /*13570*/  SEL R31, R31, RZ, P0 ;  /* 0x000000ff1f1f7207 */ /* 0x000fe40000000000 */
[----:B------:R-:W-:Y:S02]  /*13580*/  LOP3.LUT R34, R34, R3, RZ, 0x3c, !PT ;  /* 0x0000000322227212 */ /* 0x000fe400078e3cff */
[----:B--2---:R-:W-:-:S04]  /*13590*/  PRMT R0, R2, 0x654, R0 ;  /* 0x0000065402007816 */ /* 0x004fc80000000000 */
[----:B------:R0:W-:Y:S03]  /*135a0*/  SYNCS.ARRIVE.TRANS64.RED.A1T0 RZ, [R0+URZ], RZ ;  /* 0x000000ff00ff79a7 */ /* 0x0001e6000810043f */
.L_x_3880:
[----:B------:R-:W-:Y:S05]  /*135b0*/  BSYNC B7 ;  /* 0x0000000000077941 */ /* 0x000fea0003800000 */
.L_x_3878:
[----:B------:R-:W-:-:S13]  /*135c0*/  LOP3.LUT P0, RZ, R36, 0x100, RZ, 0xc0, !PT ;  /* 0x0000010024ff7812 */ /* 0x000fda000780c0ff */
[----:B------:R-:W-:Y:S05]  /*135d0*/  @!P0 BRA `(.L_x_3942) ;  /* 0x0000000000288947 */ /* 0x000fea0003800000 */
[----:B------:R-:W0:Y:S08]  /*135e0*/  S2UR UR4, SR_CgaCtaId ;  /* 0x00000000000479c3 */ /* 0x000e300000008800 */
[----:B------:R-:W-:Y:S01]  /*135f0*/  BAR.SYNC.DEFER_BLOCKING 0x5, 0x180 ;  /* 0x0146000000007b1d */ /* 0x000fe20000010000 */
[----:B------:R-:W-:Y:S01]  /*13600*/  MOV R18, 0x400 ;  /* 0x0000040000127802 */ /* 0x000fe20000000f00 */
[----:B0-----:R-:W-:-:S05]  /*13610*/  IMAD.U32 R0, RZ, RZ, UR4 ;  /* 0x00000004ff007e24 */ /* 0x001fca000f8e00ff */
[----:B------:R-:W-:Y:S01]  /*13620*/  LEA R18, R0, R18, 0x18 ;  /* 0x0000001200127211 */ /* 0x000fe200078ec0ff */
[----:B------:R-:W-:Y:S04]  /*13630*/  STL [R1+0x8], R0 ;  /* 0x0000080001007387 */ /* 0x000fe80000100800 */
[----:B------:R-:W0:Y:S02]  /*13640*/  LDS.128 R24, [R18+0x334d0] ;  /* 0x0334d00012187984 */ /* 0x000e240000000c00 */
[----:B0-----:R-:W-:Y:S01]  /*13650*/  R2UR UR40, R27 ;  /* 0x000000001b2872ca */ /* 0x001fe200000e0000 */
[----:B------:R-:W-:Y:S06]  /*13660*/  BAR.ARV 0x4, 0x180 ;  /* 0x0106000000007b1d */ /* 0x000fec0000002000 */
[----:B------:R-:W-:Y:S08]  /*13670*/  BRA `(.L_x_3943) ;  /* 0x0000000800207947 */ /* 0x000ff00003800000 */
.L_x_3942:
[----:B0-----:R-:W0:Y:S01]  /*13680*/  S2R R0, SR_TID.X ;  /* 0x0000000000007919 */ /* 0x001e220000002100 */
[----:B------:R-:W-:Y:S01]  /*13690*/  ULDC UR4, c[0x0][0xc3c] ;  /* 0x00030f0000047ab9 */ /* 0x000fe20000000800 */
[----:B0-----:R-:W-:Y:S01]  /*136a0*/  LOP3.LUT R8, R0, 0x1f, RZ, 0xc0, !PT ;  /* 0x0000001f00087812 */ /* 0x001fe200078ec0ff */
[----:B------:R-:W-:-:S03]  /*136b0*/  IMAD.MOV.U32 R0, RZ, RZ, RZ ;  /* 0x000000ffff007224 */ /* 0x000fc600078e00ff */
[C---:B------:R-:W-:Y:S01]  /*136c0*/  ISETP.NE.AND P0, PT, R8.reuse, 0x1f, PT ;  /* 0x0000001f0800780c */ /* 0x040fe20003f05270 */
[----:B------:R-:W-:-:S05]  /*136d0*/  VIADD R5, R8, UR40 ;  /* 0x0000002808057c36 */ /* 0x000fca0008000000 */
[----:B------:R-:W-:Y:S01]  /*136e0*/  ISETP.GE.OR P1, PT, R5, UR4, !P0 ;  /* 0x0000000405007c0c */ /* 0x000fe2000c726670 */
[----:B------:R-:W-:-:S12]  /*136f0*/  ULDC UR4, c[0x0][0xc3c] ;  /* 0x00030f0000047ab9 */ /* 0x000fd80000000800 */
[----:B------:R-:W0:Y:S02]  /*13700*/  @!P1 LDC.64 R2, c[0x0][0xc80] ;  /* 0x00032000ff029b82 */ /* 0x000e240000000a00 */
        /* <DEDUP_REMOVED lines=30> */
.L_x_3948:
        /* <DEDUP_REMOVED lines=14> */
.L_x_3947:
[----:B------:R-:W-:Y:S05]  /*139d0*/  BSYNC B0 ;  /* 0x0000000000007941 */ /* 0x000fea0003800000 */
.L_x_3946:
        /* <DEDUP_REMOVED lines=21> */
.L_x_3944:
        /* <DEDUP_REMOVED lines=12> */
[----:B0-----:R-:W-:-:S06]  /*13bf0*/  IADD3 R8, R6, 0xffffffe, RZ ;  /* 0x0ffffffe06087810 */ /* 0x001fcc0007ffe0ff */
[----:B------:R0:W2:Y:S01]  /*13c00*/  F2I.FTZ.U32.TRUNC.NTZ R9, R8 ;  /* 0x0000000800097305 */ /* 0x0000a2000021f000 */
[----:B------:R-:W-:Y:S05]  /*13c10*/  @!P0 BRA `(.L_x_3949) ;  /* 0x00000000000c8947 */ /* 0x000fea0003800000 */
[----:B------:R-:W-:-:S06]  /*13c20*/  UIADD3 UR5, UR4, -0x1, URZ ;  /* 0xffffffff04057890 */ /* 0x000fcc000fffe03f */
[----:B------:R-:W-:-:S05]  /*13c30*/  IMAD.U32 R6, RZ, RZ, UR5 ;  /* 0x00000005ff067e24 */ /* 0x000fca000f8e00ff */
[----:B------:R3:W4:Y:S02]  /*13c40*/  SHFL.IDX PT, R7, R3, R6, 0x1f ;  /* 0x00001f0603077589 */ /* 0x00072400000e0000 */
.L_x_3949:
[--C-:B--23--:R-:W-:Y:S01]  /*13c50*/  IMAD.MOV R3, RZ, RZ, -R9.reuse ;  /* 0x000000ffff037224 */ /* 0x10cfe200078e0a09 */
[----:B------:R-:W-:Y:S01]  /*13c60*/  UIADD3 UR40, UR4, UR40, URZ ;  /* 0x0000002804287290 */ /* 0x000fe2000fffe03f */
[----:B----4-:R-:W-:Y:S02]  /*13c70*/  IMAD R24, R7, R2, R24 ;  /* 0x0000000207187224 */ /* 0x010fe400078e0218 */
        /* <DEDUP_REMOVED lines=24> */
.L_x_3945:
[----:B------:R-:W-:Y:S01]  /*13e00*/  IMAD.MOV.U32 R24, RZ, RZ, R5 ;  /* 0x000000ffff187224 */ /* 0x000fe200078e0005 */
[----:B------:R-:W-:Y:S01]  /*13e10*/  ULDC UR40, c[0x0][0xc3c] ;  /* 0x00030f0000287ab9 */ /* 0x000fe20000000800 */
[----:B------:R-:W-:Y:S02]  /*13e20*/  IMAD.MOV.U32 R25, RZ, RZ, RZ ;  /* 0x000000ffff197224 */ /* 0x000fe400078e00ff */
[----:B------:R-:W-:-:S07]  /*13e30*/  IMAD.MOV.U32 R26, RZ, RZ, RZ ;  /* 0x000000ffff1a7224 */ /* 0x000fce00078e00ff */
.L_x_3950:
[----:B------:R2:W3:Y:S01]  /*13e40*/  LDL R2, [R1+0x8] ;  /* 0x0000080001027983 */ /* 0x0004e20000100800 */
[----:B------:R-:W4:Y:S02]  /*13e50*/  S2R R0, SR_TID.X ;  /* 0x0000000000007919 */ /* 0x000f240000002100 */
[----:B----4-:R-:W-:Y:S01]  /*13e60*/  LOP3.LUT R0, R0, 0x1f, RZ, 0xc0, !PT ;  /* 0x0000001f00007812 */ /* 0x010fe200078ec0ff */
[----:B------:R-:W-:Y:S03]  /*13e70*/  BAR.SYNC.DEFER_BLOCKING 0x4, 0x180 ;  /* 0x0106000000007b1d */ /* 0x000fe60000010000 */
[----:B------:R-:W-:Y:S01]  /*13e80*/  ISETP.NE.AND P0, PT, R0, RZ, PT ;  /* 0x000000ff0000720c */ /* 0x000fe20003f05270 */
[----:B------:R-:W-:-:S12]  /*13e90*/  IMAD.U32 R27, RZ, RZ, UR40 ;  /* 0x00000028ff1b7e24 */ /* 0x000fd8000f8e00ff */
[----:B------:R-:W-:Y:S01]  /*13ea0*/  @!P0 MOV R0, 0x400 ;  /* 0x0000040000008802 */ /* 0x000fe20000000f00 */
[----:B---3--:R-:W3:Y:S03]  /*13eb0*/  @!P0 S2R R2, SR_CgaCtaId ;  /* 0x0000000000028919 */ /* 0x008ee60000008800 */
[----:B---3--:R-:W-:Y:S01]  /*13ec0*/  @!P0 LEA R18, R2, R0, 0x18 ;  /* 0x0000000002128211 */ /* 0x008fe200078ec0ff */
[----:B------:R2:W-:Y:S04]  /*13ed0*/  @!P0 STL [R1+0x8], R2 ;  /* 0x0000080201008387 */ /* 0x0005e80000100800 */
[----:B------:R2:W-:Y:S01]  /*13ee0*/  @!P0 STS.128 [R18+0x334d0], R24 ;  /* 0x0334d01812008388 */ /* 0x0005e20000000c00 */
[----:B------:R-:W-:Y:S06]  /*13ef0*/  BAR.ARV 0x5, 0x180 ;  /* 0x0146000000007b1d */ /* 0x000fec0000002000 */
.L_x_3943:
[----:B------:R-:W-:Y:S02]  /*13f00*/  ULDC UR4, c[0x0][0xc3c] ;  /* 0x00030f0000047ab9 */ /* 0x000fe40000000800 */
[----:B------:R-:W-:-:S06]  /*13f10*/  UISETP.GE.AND UP0, UPT, UR40, UR4, UPT ;  /* 0x000000042800728c */ /* 0x000fcc000bf06270 */
[----:B------:R-:W-:-:S13]  /*13f20*/  PLOP3.LUT P0, PT, PT, PT, UP0, 0x80, 0x0 ;  /* 0x000000000000781c */ /* 0x000fda0003f0f008 */
[----:B------:R-:W-:Y:S05]  /*13f30*/  @!P0 BRA `(.L_x_3951) ;  /* 0xffffff9c00a88947 */ /* 0x000fea000383ffff */
.L_x_3874:
[----:B0-----:R-:W3:Y:S01]  /*13f40*/  LDL.LU R0, [R1+0x18] ;  /* 0x0000180001007983 */ /* 0x001ee20000300800 */
[----:B------:R-:W-:Y:S01]  /*13f50*/  BSSY B0, `(.L_x_3952) ;  /* 0x000000b000007945 */ /* 0x000fe20003800000 */
[----:B------:R-:W0:Y:S01]  /*13f60*/  S2R R5, SR_CgaCtaId ;  /* 0x0000000000057919 */ /* 0x000e220000008800 */
[----:B---3--:R-:W-:-:S05]  /*13f70*/  VIADD R0, R0, 0x1 ;  /* 0x0000000100007836 */ /* 0x008fca0000000000 */
        /* <DEDUP_REMOVED lines=8> */
.L_x_4038:
[----:B------:R-:W-:Y:S05]  /*14000*/  BSYNC B0 ;  /* 0x0000000000007941 */ /* 0x000fea0003800000 */
.L_x_3952:
[----:B------:R-:W-:-:S03]  /*14010*/  UMOV UR4, 0xffffffff ;  /* 0xffffffff00047882 */ /* 0x000fc60000000000 */
[----:B------:R-:W-:Y:S05]  /*14020*/  BRA.DIV UR4, `(.L_x_3954) ;  /* 0x0000002a04507947 */ /* 0x000fea000b800000 */
[----:B0-----:R-:W0:Y:S02]  /*14030*/  S2R R0, SR_TID.X ;  /* 0x0000000000007919 */ /* 0x001e240000002100 */
[----:B0-----:R-:W-:-:S04]  /*14040*/  SHF.R.U32.HI R0, RZ, 0x5, R0 ;  /* 0x00000005ff007819 */ /* 0x001fc80000011600 */
[----:B------:R-:W-:-:S05]  /*14050*/  LOP3.LUT R0, R0, 0x3, RZ, 0xc0, !PT ;  /* 0x0000000300007812 */ /* 0x000fca00078ec0ff */
[----:B------:R0:W2:Y:S02]  /*14060*/  SHFL.IDX PT, R14, R0, RZ, 0x1f ;  /* 0x00001fff000e7589 */ /* 0x0000a400000e0000 */
.L_x_4041:
[----:B--2---:R-:W-:Y:S01]  /*14070*/  ISETP.NE.AND P0, PT, R14, RZ, PT ;  /* 0x000000ff0e00720c */ /* 0x004fe20003f05270 */
[----:B------:R-:W-:-:S12]  /*14080*/  BSSY B0, `(.L_x_3955) ;  /* 0x000002c000007945 */ /* 0x000fd80003800000 */
[----:B------:R-:W-:Y:S05]  /*14090*/  @P0 BRA `(.L_x_3956) ;  /* 0x0000000000a80947 */ /* 0x000fea0003800000 */
[----:B------:R-:W-:-:S03]  /*140a0*/  UMOV UR4, 0xffffffff ;  /* 0xffffffff00047882 */ /* 0x000fc60000000000 */
[----:B------:R-:W-:Y:S05]  /*140b0*/  BRA.DIV UR4, `(.L_x_3957) ;  /* 0x0000002a04607947 */ /* 0x000fea000b800000 */
[----:B------:R-:W-:-:S13]  /*140c0*/  ELECT P6, URZ, PT ;  /* 0x00000000003f782f */ /* 0x000fda00038c0000 */
.L_x_4044:
[----:B------:R-:W-:Y:S05]  /*140d0*/  @!P6 BRA `(.L_x_3956) ;  /* 0x000000000098e947 */ /* 0x000fea0003800000 */
[----:B------:R-:W-:-:S06]  /*140e0*/  ULOP3.LUT UR4, UR36, 0x2, URZ, 0xfc, !UPT ;  /* 0x0000000224047892 */ /* 0x000fcc000f8efc3f */
[----:B0-----:R-:W-:-:S05]  /*140f0*/  IMAD.U32 R0, RZ, RZ, UR4 ;  /* 0x00000004ff007e24 */ /* 0x001fca000f8e00ff */
[----:B------:R-:W-:-:S13]  /*14100*/  ISETP.NE.AND P0, PT, R0, 0x3, PT ;  /* 0x000000030000780c */ /* 0x000fda0003f05270 */
[----:B------:R-:W-:Y:S05]  /*14110*/  @!P0 BRA `(.L_x_3958) ;  /* 0x0000000000048947 */ /* 0x000fea0003800000 */
[----:B------:R-:W-:Y:S01]  /*14120*/  BPT.TRAP 0x1 ;  /* 0x000000040000795c */ /* 0x000fe20000300000 */
.L_x_3958:
[C---:B------:R-:W-:Y:S01]  /*14130*/  IMAD R5, R31.reuse, 0x8, R4 ;  /* 0x000000081f057824 */ /* 0x040fe200078e0204 */
[----:B------:R-:W-:Y:S01]  /*14140*/  SHF.L.U32 R0, R34, 0x1f, RZ ;  /* 0x0000001f22007819 */ /* 0x000fe200000006ff */
[----:B------:R-:W-:-:S03]  /*14150*/  VIADD R31, R31, 0x1 ;  /* 0x000000011f1f7836 */ /* 0x000fc60000000000 */
[----:B------:R-:W0:Y:S02]  /*14160*/  SYNCS.PHASECHK.TRANS64.TRYWAIT P1, [R5+URZ+0x33440], R0 ;  /* 0x03344000050075a7 */ /* 0x000e24000802017f */
[----:B------:R-:W-:-:S04]  /*14170*/  ISETP.NE.AND P2, PT, R31, 0x2, PT ;  /* 0x000000021f00780c */ /* 0x000fc80003f45270 */
[----:B------:R-:W-:Y:S01]  /*14180*/  SEL R3, RZ, 0x1, P2 ;  /* 0x00000001ff037807 */ /* 0x000fe20001000000 */
[----:B0-----:R-:W-:Y:S08]  /*14190*/  @!P1 BRA `(.L_x_3959) ;  /* 0x0000002800489947 */ /* 0x001ff00003800000 */
.L_x_4045:
[----:B------:R-:W-:Y:S02]  /*141a0*/  SEL R31, R31, RZ, P2 ;  /* 0x000000ff1f1f7207 */ /* 0x000fe40001000000 */
[----:B------:R-:W-:Y:S01]  /*141b0*/  LOP3.LUT R2, R34, R3, RZ, 0x3c, !PT ;  /* 0x0000000322027212 */ /* 0x000fe200078e3cff */
[----:B------:R-:W-:Y:S06]  /*141c0*/  @!P0 BRA `(.L_x_3960) ;  /* 0x0000000000048947 */ /* 0x000fec0003800000 */
[----:B------:R-:W-:Y:S01]  /*141d0*/  BPT.TRAP 0x1 ;  /* 0x000000040000795c */ /* 0x000fe20000300000 */
.L_x_3960:
[----:B------:R-:W-:Y:S02]  /*141e0*/  LEA R31, R31, R4, 0x3 ;  /* 0x000000041f1f7211 */ /* 0x000fe400078e18ff */
[----:B------:R-:W-:-:S04]  /*141f0*/  SHF.L.U32 R2, R2, 0x1f, RZ ;  /* 0x0000001f02027819 */ /* 0x000fc800000006ff */
[----:B------:R-:W2:Y:S02]  /*14200*/  SYNCS.PHASECHK.TRANS64.TRYWAIT P1, [R31+URZ+0x33440], R2 ;  /* 0x033440021f0075a7 */ /* 0x000ea4000802017f */
[----:B--2---:R-:W-:Y:S05]  /*14210*/  @!P1 BRA `(.L_x_3961) ;  /* 0x00000028003c9947 */ /* 0x004fea0003800000 */
.L_x_4046:
[----:B------:R-:W-:Y:S05]  /*14220*/  @!P0 BRA `(.L_x_3962) ;  /* 0x0000000000048947 */ /* 0x000fea0003800000 */
[----:B------:R-:W-:Y:S01]  /*14230*/  BPT.TRAP 0x1 ;  /* 0x000000040000795c */ /* 0x000fe20000300000 */
.L_x_3962:
[----:B------:R-:W3:Y:S02]  /*14240*/  SYNCS.PHASECHK.TRANS64.TRYWAIT P1, [R5+URZ+0x33460], R0 ;  /* 0x03346000050075a7 */ /* 0x000ee4000802017f */
[----:B---3--:R-:W-:Y:S05]  /*14250*/  @!P1 BRA `(.L_x_3963) ;  /* 0x0000002800409947 */ /* 0x008fea0003800000 */
.L_x_4047:
[----:B------:R-:W-:Y:S05]  /*14260*/  @!P0 BRA `(.L_x_3964) ;  /* 0x0000000000048947 */ /* 0x000fea0003800000 */
[----:B------:R-:W-:Y:S01]  /*14270*/  BPT.TRAP 0x1 ;  /* 0x000000040000795c */ /* 0x000fe20000300000 */
.L_x_3964:
[----:B------:R-:W4:Y:S02]  /*14280*/  SYNCS.PHASECHK.TRANS64.TRYWAIT P1, [R31+URZ+0x33460], R2 ;  /* 0x033460021f0075a7 */ /* 0x000f24000802017f */
[----:B----4-:R-:W-:Y:S05]  /*14290*/  @!P1 BRA `(.L_x_3965) ;  /* 0x0000002800449947 */ /* 0x010fea0003800000 */
.L_x_4048:
[----:B------:R-:W-:Y:S05]  /*142a0*/  @!P0 BRA `(.L_x_3966) ;  /* 0x0000000000048947 */ /* 0x000fea0003800000 */
[----:B------:R-:W-:Y:S01]  /*142b0*/  BPT.TRAP 0x1 ;  /* 0x000000040000795c */ /* 0x000fe20000300000 */
.L_x_3966:
[----:B------:R-:W5:Y:S02]  /*142c0*/  SYNCS.PHASECHK.TRANS64.TRYWAIT P1, [R5+URZ+0x33480], R0 ;  /* 0x03348000050075a7 */ /* 0x000f64000802017f */
[----:B-----5:R-:W-:Y:S05]  /*142d0*/  @!P1 BRA `(.L_x_3967) ;  /* 0x0000002800489947 */ /* 0x020fea0003800000 */
.L_x_4049:
[----:B------:R-:W-:Y:S05]  /*142e0*/  @!P0 BRA `(.L_x_3968) ;  /* 0x0000000000048947 */ /* 0x000fea0003800000 */
[----:B------:R-:W-:Y:S01]  /*142f0*/  BPT.TRAP 0x1 ;  /* 0x000000040000795c */ /* 0x000fe20000300000 */
.L_x_3968:
[----:B------:R0:W0:Y:S02]  /*14300*/  SYNCS.PHASECHK.TRANS64.TRYWAIT P0, [R31+URZ+0x33480], R2 ;  /* 0x033480021f0075a7 */ /* 0x000024000800017f */
[----:B0-----:R-:W-:Y:S05]  /*14310*/  @!P0 NANOSLEEP.SYNCS 0x989680 ;  /* 0x009896800000895d */ /* 0x001fea0003900000 */
[----:B------:R-:W0:Y:S02]  /*14320*/  @!P0 SYNCS.PHASECHK.TRANS64 P0, [R31+URZ+0x33480], R2 ;  /* 0x033480021f0085a7 */ /* 0x000e24000800007f */
[----:B0-----:R-:W-:Y:S05]  /*14330*/  @!P0 BRA `(.L_x_3968) ;  /* 0xfffffffc00f08947 */ /* 0x001fea000383ffff */
.L_x_3956:
[----:B------:R-:W-:Y:S05]  /*14340*/  BSYNC B0 ;  /* 0x0000000000007941 */ /* 0x000fea0003800000 */
.L_x_3955:
[----:B------:R-:W-:Y:S05]  /*14350*/  EXIT ;  /* 0x000000000000794d */ /* 0x000fea0003800000 */
.L_x_3823:
[----:B0-----:R-:W-:-:S04]  /*14360*/  IMAD.U32 R3, RZ, RZ, UR47 ;  /* 0x0000002fff037e24 */ /* 0x001fc8000f8e00ff */
[----:B------:R0:W1:Y:S03]  /*14370*/  SYNCS.PHASECHK.TRANS64.TRYWAIT P1, [R3+URZ+0x33400], R8 ;  /* 0x03340008030075a7 */ /* 0x000066000802017f */
[----:B-1----:R-:W-:Y:S05]  /*14380*/  @!P1 NANOSLEEP.SYNCS 0x989680 ;  /* 0x009896800000995d */ /* 0x002fea0003900000 */
[----:B------:R-:W1:Y:S02]  /*14390*/  @!P1 SYNCS.PHASECHK.TRANS64 P1, [R3+URZ+0x33400], R8 ;  /* 0x03340008030095a7 */ /* 0x000e64000802007f */
[----:B-1----:R-:W-:Y:S05]  /*143a0*/  @!P1 BRA `(.L_x_3823) ;  /* 0xfffffffc00ec9947 */ /* 0x002fea000383ffff */
[----:B------:R-:W-:Y:S05]  /*143b0*/  BRA `(.L_x_3969) ;  /* 0xfffffed400807947 */ /* 0x000fea000383ffff */
.L_x_3827:
[----:B-1----:R1:W2:Y:S02]  /*143c0*/  SYNCS.PHASECHK.TRANS64.TRYWAIT P1, [R3+URZ+0x33430], R4 ;  /* 0x03343004030075a7 */ /* 0x0022a4000802017f */
[----:B--2---:R-:W-:Y:S05]  /*143d0*/  @!P1 NANOSLEEP.SYNCS 0x989680 ;  /* 0x009896800000995d */ /* 0x004fea0003900000 */
[----:B------:R-:W2:Y:S02]  /*143e0*/  @!P1 SYNCS.PHASECHK.TRANS64 P1, [R3+URZ+0x33430], R4 ;  /* 0x03343004030095a7 */ /* 0x000ea4000802007f */
[----:B--2---:R-:W-:Y:S05]  /*143f0*/  @!P1 BRA `(.L_x_3827) ;  /* 0xfffffffc00f09947 */ /* 0x004fea000383ffff */
[----:B------:R-:W-:Y:S05]  /*14400*/  BRA `(.L_x_3826) ;  /* 0xfffffed400a07947 */ /* 0x000fea000383ffff */
.L_x_3833:
[----:B-1----:R-:W-:-:S04]  /*14410*/  IMAD.U32 R8, RZ, RZ, UR6 ;  /* 0x00000006ff087e24 */ /* 0x002fc8000f8e00ff */
[----:B------:R1:W2:Y:S03]  /*14420*/  SYNCS.PHASECHK.TRANS64.TRYWAIT P1, [R8+URZ+0x33430], R7 ;  /* 0x03343007080075a7 */ /* 0x0002a6000802017f */
[----:B--2---:R-:W-:Y:S05]  /*14430*/  @!P1 NANOSLEEP.SYNCS 0x989680 ;  /* 0x009896800000995d */ /* 0x004fea0003900000 */
[----:B------:R-:W2:Y:S02]  /*14440*/  @!P1 SYNCS.PHASECHK.TRANS64 P1, [R8+URZ+0x33430], R7 ;  /* 0x03343007080095a7 */ /* 0x000ea4000802007f */
[----:B--2---:R-:W-:Y:S05]  /*14450*/  @!P1 BRA `(.L_x_3833) ;  /* 0xfffffffc00ec9947 */ /* 0x004fea000383ffff */
[----:B------:R-:W-:Y:S05]  /*14460*/  BRA `(.L_x_3830) ;  /* 0xffffff1400c87947 */ /* 0x000fea000383ffff */
.L_x_3837:
[----:B-1----:R-:W-:-:S04]  /*14470*/  IMAD.U32 R8, RZ, RZ, UR6 ;  /* 0x00000006ff087e24 */ /* 0x002fc8000f8e00ff */
[----:B------:R1:W2:Y:S03]  /*14480*/  SYNCS.PHASECHK.TRANS64.TRYWAIT P1, [R8+URZ+0x33450], R7 ;  /* 0x03345007080075a7 */ /* 0x0002a6000802017f */
[----:B--2---:R-:W-:Y:S05]  /*14490*/  @!P1 NANOSLEEP.SYNCS 0x989680 ;  /* 0x009896800000995d */ /* 0x004fea0003900000 */
[----:B------:R-:W2:Y:S02]  /*144a0*/  @!P1 SYNCS.PHASECHK.TRANS64 P1, [R8+URZ+0x33450], R7 ;  /* 0x03345007080095a7 */ /* 0x000ea4000802007f */
[----:B--2---:R-:W-:Y:S05]  /*144b0*/  @!P1 BRA `(.L_x_3837) ;  /* 0xfffffffc00ec9947 */ /* 0x004fea000383ffff */
[----:B------:R-:W-:Y:S05]  /*144c0*/  BRA `(.L_x_3834) ;  /* 0xffffff2000d47947 */ /* 0x000fea000383ffff */
.L_x_3844:
[----:B-1----:R-:W-:-:S04]  /*144d0*/  IMAD.U32 R3, RZ, RZ, UR16 ;  /* 0x00000010ff037e24 */ /* 0x002fc8000f8e00ff */
[----:B------:R1:W2:Y:S03]  /*144e0*/  SYNCS.PHASECHK.TRANS64.TRYWAIT P1, [R3+URZ+0x33450], R0 ;  /* 0x03345000030075a7 */ /* 0x0002a6000802017f */
[----:B--2---:R-:W-:Y:S05]  /*144f0*/  @!P1 NANOSLEEP.SYNCS 0x989680 ;  /* 0x009896800000995d */ /* 0x004fea0003900000 */
[----:B------:R-:W2:Y:S02]  /*14500*/  @!P1 SYNCS.PHASECHK.TRANS64 P1, [R3+URZ+0x33450], R0 ;  /* 0x03345000030095a7 */ /* 0x000ea4000802007f */
[----:B--2---:R-:W-:Y:S05]  /*14510*/  @!P1 BRA `(.L_x_3844) ;  /* 0xfffffffc00ec9947 */ /* 0x004fea000383ffff */
[----:B------:R-:W-:Y:S05]  /*14520*/  BRA `(.L_x_3843) ;  /* 0xffffff4c00c07947 */ /* 0x000fea000383ffff */
.L_x_3889:
[----:B------:R-:W0:Y:S01]  /*14530*/  S2R R21, SR_TID.X ;  /* 0x0000000000157919 */ /* 0x000e220000002100 */
[----:B------:R-:W-:Y:S02]  /*14540*/  IMAD.MOV.U32 R12, RZ, RZ, RZ ;  /* 0x000000ffff0c7224 */ /* 0x000fe400078e00ff */
[----:B------:R-:W-:Y:S02]  /*14550*/  IMAD.MOV.U32 R11, RZ, RZ, 0x1f ;  /* 0x0000001fff0b7424 */ /* 0x000fe400078e00ff */
[----:B------:R-:W-:Y:S01]  /*14560*/  IMAD.MOV.U32 R15, RZ, RZ, -0x1 ;  /* 0xffffffffff0f7424 */ /* 0x000fe200078e00ff */
[----:B0-----:R-:W-:-:S04]  /*14570*/  SHF.R.U32.HI R21, RZ, 0x5, R21 ;  /* 0x00000005ff157819 */ /* 0x001fc80000011615 */
[----:B------:R-:W-:-:S05]  /*14580*/  LOP3.LUT R21, R21, 0x3, RZ, 0xc0, !PT ;  /* 0x0000000315157812 */ /* 0x000fca00078ec0ff */
[----:B------:R-:W-:-:S07]  /*14590*/  IMAD.MOV.U32 R13, RZ, RZ, R21 ;  /* 0x000000ffff0d7224 */ /* 0x000fce00078e0015 */
[----:B-1---5:R-:W-:Y:S05]  /*145a0*/  WARPSYNC.COLLECTIVE R15, `(.L_x_3970) ;  /* 0x000000000f087348 */ /* 0x022fea0003c00000 */
[----:B------:R0:W2:Y:S02]  /*145b0*/  SHFL.IDX P6, R14, R13, R12, R11 ;  /* 0x0000000c0d0e7389 */ /* 0x0000a400000c000b */
[----:B012--5:R-:W-:Y:S01]  /*145c0*/  ENDCOLLECTIVE ;  /* 0x000000000000791b */ /* 0x027fe20003800000 */
.L_x_3970:
[----:B------:R-:W-:Y:S05]  /*145d0*/  BRA `(.L_x_3971) ;  /* 0xffffffa4002c7947 */ /* 0x000fea000383ffff */
.L_x_3892:
[----:B0-----:R-:W2:Y:S02]  /*145e0*/  LDL R0, [R1+0x14] ;  /* 0x0000140001007983 */ /* 0x001ea40000100800 */
[----:B--2---:R0:W1:Y:S02]  /*145f0*/  SYNCS.PHASECHK.TRANS64.TRYWAIT P0, [R4+URZ+0x33480], R0 ;  /* 0x03348000040075a7 */ /* 0x004064000800017f */
[----:B-1----:R-:W-:Y:S05]  /*14600*/  @!P0 NANOSLEEP.SYNCS 0x989680 ;  /* 0x009896800000895d */ /* 0x002fea0003900000 */
[----:B------:R-:W1:Y:S02]  /*14610*/  @!P0 SYNCS.PHASECHK.TRANS64 P0, [R4+URZ+0x33480], R0 ;  /* 0x03348000040085a7 */ /* 0x000e64000800007f */
[----:B-1----:R-:W-:Y:S05]  /*14620*/  @!P0 BRA `(.L_x_3892) ;  /* 0xfffffffc00ec8947 */ /* 0x002fea000383ffff */
[----:B------:R-:W-:Y:S05]  /*14630*/  BRA `(.L_x_3972) ;  /* 0xffffffa8007c7947 */ /* 0x000fea000383ffff */
.L_x_3893:
        /* <DEDUP_REMOVED lines=8> */
.L_x_3974:
[----:B------:R-:W-:Y:S05]  /*146c0*/  BSYNC B0 ;  /* 0x0000000000007941 */ /* 0x000fea0003800000 */
.L_x_3973:
[----:B------:R-:W-:Y:S01]  /*146d0*/  IMAD.MOV.U32 R13, RZ, RZ, R20 ;  /* 0x000000ffff0d7224 */ /* 0x000fe200078e0014 */
[----:B------:R-:W-:Y:S01]  /*146e0*/  LOP3.LUT R36, R36, 0xffffff7f, RZ, 0xc0, !PT ;  /* 0xffffff7f24247812 */ /* 0x000fe200078ec0ff */
[----:B------:R-:W-:Y:S01]  /*146f0*/  IMAD.MOV.U32 R12, RZ, RZ, RZ ;  /* 0x000000ffff0c7224 */ /* 0x000fe200078e00ff */
[C---:B------:R-:W-:Y:S01]  /*14700*/  ISETP.GE.AND P5, PT, R9.reuse, 0x21, PT ;  /* 0x000000210900780c */ /* 0x040fe20003fa6270 */
[----:B------:R-:W-:Y:S01]  /*14710*/  IMAD.MOV.U32 R11, RZ, RZ, 0x1c1f ;  /* 0x00001c1fff0b7424 */ /* 0x000fe200078e00ff */
[----:B------:R-:W-:Y:S01]  /*14720*/  ISETP.GE.AND P4, PT, R9, 0x41, PT ;  /* 0x000000410900780c */ /* 0x000fe20003f86270 */
[----:B------:R-:W-:Y:S02]  /*14730*/  IMAD.MOV.U32 R15, RZ, RZ, -0x1 ;  /* 0xffffffffff0f7424 */ /* 0x000fe400078e00ff */
[----:B------:R-:W-:-:S10]  /*14740*/  IMAD.MOV.U32 R0, RZ, RZ, R14 ;  /* 0x000000ffff007224 */ /* 0x000fd400078e000e */
[----:B------:R-:W-:Y:S05]  /*14750*/  WARPSYNC.COLLECTIVE R15, `(.L_x_3975) ;  /* 0x000000000f087348 */ /* 0x000fea0003c00000 */
[----:B------:R0:W1:Y:S02]  /*14760*/  SHFL.IDX P6, R14, R13, R12, R11 ;  /* 0x0000000c0d0e7389 */ /* 0x00006400000c000b */
[----:B01----:R-:W-:Y:S01]  /*14770*/  ENDCOLLECTIVE ;  /* 0x000000000000791b */ /* 0x003fe20003800000 */
.L_x_3975:
[----:B------:R-:W0:Y:S01]  /*14780*/  LDC R11, c[0x0][0x2f4] ;  /* 0x0000bd00ff0b7b82 */ /* 0x000e220000000800 */
[C---:B------:R-:W-:Y:S01]  /*14790*/  LOP3.LUT R12, R37.reuse, 0x40, RZ, 0xfc, !PT ;  /* 0x00000040250c7812 */ /* 0x040fe200078efcff */
[----:B------:R-:W-:Y:S01]  /*147a0*/  IMAD.MOV.U32 R13, RZ, RZ, R10 ;  /* 0x000000ffff0d7224 */ /* 0x000fe200078e000a */
[----:B------:R-:W-:Y:S01]  /*147b0*/  LOP3.LUT R15, R37, 0x80, RZ, 0xfc, !PT ;  /* 0x00000080250f7812 */ /* 0x000fe200078efcff */
[----:B------:R-:W-:-:S05]  /*147c0*/  IMAD.MOV.U32 R2, RZ, RZ, R14 ;  /* 0x000000ffff027224 */ /* 0x000fca00078e000e */
[----:B------:R-:W-:-:S05]  /*147d0*/  IADD3 R2, P0, R37, R2, RZ ;  /* 0x0000000225027210 */ /* 0x000fca0007f1e0ff */
[----:B------:R-:W-:Y:S02]  /*147e0*/  IMAD.X R3, RZ, RZ, R0, P0 ;  /* 0x000000ffff037224 */ /* 0x000fe400000e0600 */
[----:B------:R-:W-:Y:S01]  /*147f0*/  IMAD.IADD R0, R18, 0x1, R21 ;  /* 0x0000000112007824 */ /* 0x000fe200078e0215 */
[-C--:B0-----:R-:W-:Y:S02]  /*14800*/  ISETP.GE.AND P2, PT, R37, R11.reuse, PT ;  /* 0x0000000b2500720c */ /* 0x081fe40003f46270 */
[----:B------:R-:W-:Y:S01]  /*14810*/  ISETP.GE.AND P1, PT, R12, R11, PT ;  /* 0x0000000b0c00720c */ /* 0x000fe20003f26270 */
[----:B------:R-:W-:Y:S01]  /*14820*/  IMAD.MOV.U32 R12, RZ, RZ, 0x1 ;  /* 0x00000001ff0c7424 */ /* 0x000fe200078e00ff */
[C---:B------:R-:W-:Y:S02]  /*14830*/  ISETP.LT.OR P0, PT, R9.reuse, 0x1, P2 ;  /* 0x000000010900780c */ /* 0x040fe40001701670 */
[----:B------:R-:W-:-:S11]  /*14840*/  ISETP.LT.OR P3, PT, R9, 0x1, P1 ;  /* 0x000000010900780c */ /* 0x000fd60000f61670 */
[----:B------:R-:W-:Y:S01]  /*14850*/  @!PT LDS RZ, [RZ] ;  /* 0x00000000fffff984 */ /* 0x000fe20000000800 */
[----:B------:R-:W-:Y:S01]  /*14860*/  @!PT LDS RZ, [RZ] ;  /* 0x00000000fffff984 */ /* 0x000fe20000000800 */
[----:B------:R-:W-:Y:S01]  /*14870*/  @!PT LDS RZ, [RZ] ;  /* 0x00000000fffff984 */ /* 0x000fe20000000800 */
[----:B------:R0:W-:Y:S01]  /*14880*/  LDGSTS.E.BYPASS.LTC128B.128 [R0+0xf200], desc[UR52][R2.64], !P0 ;  /* 0x0f20000002007fae */ /* 0x0001e2000c101d74 */
[----:B------:R-:W-:Y:S01]  /*14890*/  ISETP.GE.AND P0, PT, R15, R11, PT ;  /* 0x0000000b0f00720c */ /* 0x000fe20003f06270 */
[----:B------:R-:W-:Y:S01]  /*148a0*/  IMAD.MOV.U32 R15, RZ, RZ, -0x1 ;  /* 0xffffffffff0f7424 */ /* 0x000fe200078e00ff */
[----:B------:R-:W-:Y:S01]  /*148b0*/  MOV R11, 0x1c1f ;  /* 0x00001c1f000b7802 */ /* 0x000fe20000000f00 */
[----:B------:R0:W-:Y:S01]  /*148c0*/  LDGSTS.E.BYPASS.LTC128B.128 [R0+0x11a00], desc[UR52][R2.64+0x40], !P3 ;  /* 0x11a0004002007fae */ /* 0x0001e2000d901d74 */
[----:B------:R-:W-:-:S13]  /*148d0*/  ISETP.LT.OR P3, PT, R9, 0x1, P0 ;  /* 0x000000010900780c */ /* 0x000fda0000761670 */
[----:B0-----:R-:W-:Y:S05]  /*148e0*/  WARPSYNC.COLLECTIVE R15, `(.L_x_3976) ;  /* 0x000000000f087348 */ /* 0x001fea0003c00000 */
[----:B------:R1:W2:Y:S02]  /*148f0*/  SHFL.IDX P6, R14, R13, R12, R11 ;  /* 0x0000000c0d0e7389 */ /* 0x0002a400000c000b */
[----:B012---:R-:W-:Y:S01]  /*14900*/  ENDCOLLECTIVE ;  /* 0x000000000000791b */ /* 0x007fe20003800000 */
.L_x_3976:
[----:B------:R-:W-:Y:S01]  /*14910*/  @!PT LDS RZ, [RZ] ;  /* 0x00000000fffff984 */ /* 0x000fe20000000800 */
[----:B------:R-:W-:Y:S01]  /*14920*/  @!PT LDS RZ, [RZ] ;  /* 0x00000000fffff984 */ /* 0x000fe20000000800 */
[----:B------:R-:W-:Y:S01]  /*14930*/  @!PT LDS RZ, [RZ] ;  /* 0x00000000fffff984 */ /* 0x000fe20000000800 */
[----:B------:R0:W-:Y:S01]  /*14940*/  LDGSTS.E.BYPASS.LTC128B.128 [R0+0x14200], desc[UR52][R2.64+0x80], !P3 ;  /* 0x1420008002007fae */ /* 0x0001e2000d901d74 */
[----:B------:R-:W-:Y:S02]  /*14950*/  IMAD.MOV.U32 R13, RZ, RZ, R20 ;  /* 0x000000ffff0d7224 */ /* 0x000fe400078e0014 */
[----:B0-----:R-:W-:-:S07]  /*14960*/  IMAD.MOV.U32 R3, RZ, RZ, R14 ;  /* 0x000000ffff037224 */ /* 0x001fce00078e000e */
[----:B------:R-:W-:Y:S05]  /*14970*/  WARPSYNC.COLLECTIVE R15, `(.L_x_3977) ;  /* 0x000000000f087348 */ /* 0x000fea0003c00000 */
[----:B------:R0:W1:Y:S02]  /*14980*/  SHFL.IDX P6, R14, R13, R12, R11 ;  /* 0x0000000c0d0e7389 */ /* 0x00006400000c000b */
[----:B01----:R-:W-:Y:S01]  /*14990*/  ENDCOLLECTIVE ;  /* 0x000000000000791b */ /* 0x003fe20003800000 */
.L_x_3977:
[----:B------:R-:W-:Y:S02]  /*149a0*/  IMAD.MOV.U32 R13, RZ, RZ, R10 ;  /* 0x000000ffff0d7224 */ /* 0x000fe400078e000a */
[----:B------:R-:W-:Y:S02]  /*149b0*/  IMAD.MOV.U32 R12, RZ, RZ, 0x2 ;  /* 0x00000002ff0c7424 */ /* 0x000fe400078e00ff */
[----:B------:R-:W-:-:S07]  /*149c0*/  IMAD.MOV.U32 R2, RZ, RZ, R14 ;  /* 0x000000ffff027224 */ /* 0x000fce00078e000e */
[----:B------:R-:W-:Y:S05]  /*149d0*/  WARPSYNC.COLLECTIVE R15, `(.L_x_3978) ;  /* 0x000000000f087348 */ /* 0x000fea0003c00000 */
[----:B------:R0:W1:Y:S02]  /*149e0*/  SHFL.IDX P6, R14, R13, R12, R11 ;  /* 0x0000000c0d0e7389 */ /* 0x00006400000c000b */
[----:B01----:R-:W-:Y:S01]  /*149f0*/  ENDCOLLECTIVE ;  /* 0x000000000000791b */ /* 0x003fe20003800000 */
.L_x_3978:
        /* <DEDUP_REMOVED lines=9> */
[----:B------:R-:W-:Y:S01]  /*14a90*/  LDGSTS.E.BYPASS.LTC128B.128 [R0+0x12200], desc[UR52][R2.64+0x40], !P3 ;  /* 0x1220004002007fae */ /* 0x000fe2000d901d74 */
[----:B------:R-:W-:-:S13]  /*14aa0*/  ISETP.LT.OR P3, PT, R9, 0x21, P0 ;  /* 0x000000210900780c */ /* 0x000fda0000761670 */
[----:B------:R0:W-:Y:S02]  /*14ab0*/  LDGSTS.E.BYPASS.LTC128B.128 [R0+0x14a00], desc[UR52][R2.64+0x80], !P3 ;  /* 0x14a0008002007fae */ /* 0x0001e4000d901d74 */
[----:B0-----:R-:W-:-:S07]  /*14ac0*/  IMAD.MOV.U32 R3, RZ, RZ, R14 ;  /* 0x000000ffff037224 */ /* 0x001fce00078e000e */
[----:B------:R-:W-:Y:S05]  /*14ad0*/  WARPSYNC.COLLECTIVE R15, `(.L_x_3979) ;  /* 0x000000000f087348 */ /* 0x000fea0003c00000 */
[----:B------:R0:W1:Y:S02]  /*14ae0*/  SHFL.IDX P6, R14, R13, R12, R11 ;  /* 0x0000000c0d0e7389 */ /* 0x00006400000c000b */
[----:B01----:R-:W-:Y:S01]  /*14af0*/  ENDCOLLECTIVE ;  /* 0x000000000000791b */ /* 0x003fe20003800000 */
.L_x_3979:
[----:B------:R-:W-:Y:S02]  /*14b00*/  IMAD.MOV.U32 R13, RZ, RZ, R10 ;  /* 0x000000ffff0d7224 */ /* 0x000fe400078e000a */
[----:B------:R-:W-:Y:S02]  /*14b10*/  IMAD.MOV.U32 R12, RZ, RZ, 0x3 ;  /* 0x00000003ff0c7424 */ /* 0x000fe400078e00ff */
[----:B------:R-:W-:-:S07]  /*14b20*/  IMAD.MOV.U32 R2, RZ, RZ, R14 ;  /* 0x000000ffff027224 */ /* 0x000fce00078e000e */
[----:B------:R-:W-:Y:S05]  /*14b30*/  WARPSYNC.COLLECTIVE R15, `(.L_x_3980) ;  /* 0x000000000f087348 */ /* 0x000fea0003c00000 */
[----:B------:R0:W1:Y:S02]  /*14b40*/  SHFL.IDX P6, R14, R13, R12, R11 ;  /* 0x0000000c0d0e7389 */ /* 0x00006400000c000b */
[----:B01----:R-:W-:Y:S01]  /*14b50*/  ENDCOLLECTIVE ;  /* 0x000000000000791b */ /* 0x003fe20003800000 */
.L_x_3980:
        /* <DEDUP_REMOVED lines=13> */
.L_x_3981:
[----:B------:R-:W-:Y:S01]  /*14c30*/  @!PT LDS RZ, [RZ] ;  /* 0x00000000fffff984 */ /* 0x000fe20000000800 */
[----:B------:R-:W-:Y:S01]  /*14c40*/  @!PT LDS RZ, [RZ] ;  /* 0x00000000fffff984 */ /* 0x000fe20000000800 */
[----:B------:R-:W-:Y:S01]  /*14c50*/  @!PT LDS RZ, [RZ] ;  /* 0x00000000fffff984 */ /* 0x000fe20000000800 */
[----:B------:R-:W-:Y:S01]  /*14c60*/  LDGSTS.E.BYPASS.LTC128B.128 [R0+0x12a00], desc[UR52][R2.64+0x40], !P3 ;  /* 0x12a0004002007fae */ /* 0x000fe2000d901d74 */
[----:B------:R-:W-:Y:S01]  /*14c70*/  ISETP.LT.OR P3, PT, R9, 0x41, P0 ;  /* 0x000000410900780c */ /* 0x000fe20000761670 */
[----:B------:R-:W-:Y:S02]  /*14c80*/  IMAD.MOV.U32 R13, RZ, RZ, R22 ;  /* 0x000000ffff0d7224 */ /* 0x000fe400078e0016 */
[----:B------:R-:W-:-:S10]  /*14c90*/  IMAD.MOV.U32 R12, RZ, RZ, RZ ;  /* 0x000000ffff0c7224 */ /* 0x000fd400078e00ff */
[----:B------:R0:W-:Y:S02]  /*14ca0*/  LDGSTS.E.BYPASS.LTC128B.128 [R0+0x15200], desc[UR52][R2.64+0x80], !P3 ;  /* 0x1520008002007fae */ /* 0x0001e4000d901d74 */
[----:B0-----:R-:W-:-:S07]  /*14cb0*/  IMAD.MOV.U32 R2, RZ, RZ, R14 ;  /* 0x000000ffff027224 */ /* 0x001fce00078e000e */
[----:B------:R-:W-:Y:S05]  /*14cc0*/  WARPSYNC.COLLECTIVE R15, `(.L_x_3982) ;  /* 0x000000000f087348 */ /* 0x000fea0003c00000 */
[----:B------:R0:W1:Y:S02]  /*14cd0*/  SHFL.IDX P6, R14, R13, R12, R11 ;  /* 0x0000000c0d0e7389 */ /* 0x00006400000c000b */
[----:B01----:R-:W-:Y:S01]  /*14ce0*/  ENDCOLLECTIVE ;  /* 0x000000000000791b */ /* 0x003fe20003800000 */
.L_x_3982:
        /* <DEDUP_REMOVED lines=13> */
.L_x_3983:
[----:B------:R-:W-:Y:S01]  /*14dc0*/  @!PT LDS RZ, [RZ] ;  /* 0x00000000fffff984 */ /* 0x000fe20000000800 */
[----:B------:R-:W-:Y:S01]  /*14dd0*/  @!PT LDS RZ, [RZ] ;  /* 0x00000000fffff984 */ /* 0x000fe20000000800 */
[----:B------:R-:W-:Y:S01]  /*14de0*/  @!PT LDS RZ, [RZ] ;  /* 0x00000000fffff984 */ /* 0x000fe20000000800 */
[----:B------:R-:W-:Y:S01]  /*14df0*/  LDGSTS.E.BYPASS.LTC128B.128 [R0+0x13200], desc[UR52][R2.64+0x40], !P3 ;  /* 0x1320004002007fae */ /* 0x000fe2000d901d74 */
[C---:B------:R-:W-:Y:S02]  /*14e00*/  ISETP.LT.OR P3, PT, R9.reuse, 0x61, P0 ;  /* 0x000000610900780c */ /* 0x040fe40000761670 */
[----:B------:R-:W-:-:S11]  /*14e10*/  ISETP.GE.AND P6, PT, R9, 0x81, PT ;  /* 0x000000810900780c */ /* 0x000fd60003fc6270 */
[----:B------:R0:W-:Y:S01]  /*14e20*/  LDGSTS.E.BYPASS.LTC128B.128 [R0+0x15a00], desc[UR52][R2.64+0x80], !P3 ;  /* 0x15a0008002007fae */ /* 0x0001e2000d901d74 */
[----:B------:R-:W-:Y:S01]  /*14e30*/  ISETP.GE.AND P3, PT, R9, 0x61, PT ;  /* 0x000000610900780c */ /* 0x000fe20003f66270 */
[----:B0-----:R-:W-:Y:S01]  /*14e40*/  IMAD.MOV.U32 R2, RZ, RZ, R14 ;  /* 0x000000ffff027224 */ /* 0x001fe200078e000e */
[----:B------:R-:W-:Y:S01]  /*14e50*/  @P6 LOP3.LUT R36, R36, 0x80, RZ, 0xfc, !PT ;  /* 0x0000008024246812 */ /* 0x000fe200078efcff */
[----:B------:R-:W-:Y:S10]  /*14e60*/  BRA `(.L_x_3984) ;  /* 0xffffffa800047947 */ /* 0x000ff4000383ffff */
.L_x_3898:
[----:B--2---:R-:W2:Y:S02]  /*14e70*/  LDL R2, [R1+0x14] ;  /* 0x0000140001027983 */ /* 0x004ea40000100800 */
[----:B--2---:R2:W3:Y:S02]  /*14e80*/  SYNCS.PHASECHK.TRANS64.TRYWAIT P0, [R4+URZ+0x33440], R2 ;  /* 0x03344002040075a7 */ /* 0x0044e4000800017f */
[----:B---3--:R-:W-:Y:S05]  /*14e90*/  @!P0 NANOSLEEP.SYNCS 0x989680 ;  /* 0x009896800000895d */ /* 0x008fea0003900000 */
[----:B------:R-:W3:Y:S02]  /*14ea0*/  @!P0 SYNCS.PHASECHK.TRANS64 P0, [R4+URZ+0x33440], R2 ;  /* 0x03344002040085a7 */ /* 0x000ee4000800007f */
[----:B---3--:R-:W-:Y:S05]  /*14eb0*/  @!P0 BRA `(.L_x_3898) ;  /* 0xfffffffc00ec8947 */ /* 0x008fea000383ffff */
[----:B------:R-:W-:Y:S05]  /*14ec0*/  BRA `(.L_x_3985) ;  /* 0xffffffa800687947 */ /* 0x000fea000383ffff */
.L_x_3899:
[----:B------:R-:W-:Y:S01]  /*14ed0*/  BSSY B0, `(.L_x_3986) ;  /* 0x0000008000007945 */ /* 0x000fe20003800000 */
[----:B------:R-:W-:Y:S01]  /*14ee0*/  MOV R13, R10 ;  /* 0x0000000a000d7202 */ /* 0x000fe20000000f00 */
[----:B------:R-:W-:Y:S02]  /*14ef0*/  IMAD.MOV.U32 R12, RZ, RZ, RZ ;  /* 0x000000ffff0c7224 */ /* 0x000fe400078e00ff */
[----:B------:R-:W-:Y:S02]  /*14f00*/  IMAD.MOV.U32 R11, RZ, RZ, 0x1c1f ;  /* 0x00001c1fff0b7424 */ /* 0x000fe400078e00ff */
[----:B------:R-:W-:-:S07]  /*14f10*/  IMAD.MOV.U32 R15, RZ, RZ, -0x1 ;  /* 0xffffffffff0f7424 */ /* 0x000fce00078e00ff */
[----:B01----:R-:W-:Y:S05]  /*14f20*/  WARPSYNC.COLLECTIVE R15, `(.L_x_3987) ;  /* 0x000000000f087348 */ /* 0x003fea0003c00000 */
[----:B------:R2:W3:Y:S02]  /*14f30*/  SHFL.IDX P6, R14, R13, R12, R11 ;  /* 0x0000000c0d0e7389 */ /* 0x0004e400000c000b */
[----:B0123--:R-:W-:Y:S01]  /*14f40*/  ENDCOLLECTIVE ;  /* 0x000000000000791b */ /* 0x00ffe20003800000 */
.L_x_3987:
[----:B------:R-:W-:Y:S05]  /*14f50*/  BSYNC B0 ;  /* 0x0000000000007941 */ /* 0x000fea0003800000 */
.L_x_3986:
[----:B------:R-:W-:Y:S01]  /*14f60*/  IMAD.MOV.U32 R13, RZ, RZ, R5 ;  /* 0x000000ffff0d7224 */ /* 0x000fe200078e0005 */
[----:B------:R-:W0:Y:S01]  /*14f70*/  LDC R9, c[0x0][0x2f4] ;  /* 0x0000bd00ff097b82 */ /* 0x000e220000000800 */
[----:B------:R-:W-:Y:S01]  /*14f80*/  IMAD.MOV.U32 R12, RZ, RZ, RZ ;  /* 0x000000ffff0c7224 */ /* 0x000fe200078e00ff */
[C---:B------:R-:W-:Y:S01]  /*14f90*/  LOP3.LUT R21, R37.reuse, 0x40, RZ, 0xfc, !PT ;  /* 0x0000004025157812 */ /* 0x040fe200078efcff */
[----:B------:R-:W-:Y:S01]  /*14fa0*/  IMAD.MOV.U32 R11, RZ, RZ, 0x1c1f ;  /* 0x00001c1fff0b7424 */ /* 0x000fe200078e00ff */
[----:B------:R-:W-:Y:S01]  /*14fb0*/  LOP3.LUT R20, R37, 0x80, RZ, 0xfc, !PT ;  /* 0x0000008025147812 */ /* 0x000fe200078efcff */
[----:B------:R-:W-:Y:S02]  /*14fc0*/  IMAD.MOV.U32 R15, RZ, RZ, -0x1 ;  /* 0xffffffffff0f7424 */ /* 0x000fe400078e00ff */
[----:B------:R-:W-:-:S07]  /*14fd0*/  IMAD.MOV.U32 R2, RZ, RZ, R14 ;  /* 0x000000ffff027224 */ /* 0x000fce00078e000e */
[----:B0-----:R-:W-:Y:S05]  /*14fe0*/  WARPSYNC.COLLECTIVE R15, `(.L_x_3988) ;  /* 0x000000000f087348 */ /* 0x001fea0003c00000 */
[----:B------:R1:W2:Y:S02]  /*14ff0*/  SHFL.IDX P6, R14, R13, R12, R11 ;  /* 0x0000000c0d0e7389 */ /* 0x0002a400000c000b */
[----:B012---:R-:W-:Y:S01]  /*15000*/  ENDCOLLECTIVE ;  /* 0x000000000000791b */ /* 0x007fe20003800000 */
.L_x_3988:
[-C--:B------:R-:W-:Y:S01]  /*15010*/  ISETP.GE.AND P2, PT, R21, R9.reuse, PT ;  /* 0x000000091500720c */ /* 0x080fe20003f46270 */
[----:B------:R-:W-:Y:S01]  /*15020*/  IMAD.MOV.U32 R13, RZ, RZ, R10 ;  /* 0x000000ffff0d7224 */ /* 0x000fe200078e000a */
[----:B------:R-:W-:Y:S01]  /*15030*/  ISETP.GE.AND P1, PT, R20, R9, PT ;  /* 0x000000091400720c */ /* 0x000fe20003f26270 */
        /* <DEDUP_REMOVED lines=13> */
[----:B------:R0:W-:Y:S04]  /*15110*/  @P6 LDGSTS.E.BYPASS.LTC128B.128 [R0+0x26a00], desc[UR52][R2.64+0x40], !P2 ;  /* 0x26a0004002006fae */ /* 0x0001e8000d101d74 */
[----:B------:R0:W-:Y:S02]  /*15120*/  @P6 LDGSTS.E.BYPASS.LTC128B.128 [R0+0x29200], desc[UR52][R2.64+0x80], !P1 ;  /* 0x2920008002006fae */ /* 0x0001e4000c901d74 */
[----:B0-----:R-:W-:Y:S05]  /*15130*/  WARPSYNC.COLLECTIVE R15, `(.L_x_3989) ;  /* 0x000000000f087348 */ /* 0x001fea0003c00000 */
[----:B------:R1:W2:Y:S02]  /*15140*/  SHFL.IDX P6, R14, R13, R12, R11 ;  /* 0x0000000c0d0e7389 */ /* 0x0002a400000c000b */
[----:B012---:R-:W-:Y:S01]  /*15150*/  ENDCOLLECTIVE ;  /* 0x000000000000791b */ /* 0x007fe20003800000 */
.L_x_3989:
[----:B------:R-:W-:Y:S02]  /*15160*/  IMAD.MOV.U32 R13, RZ, RZ, R5 ;  /* 0x000000ffff0d7224 */ /* 0x000fe400078e0005 */
[----:B------:R-:W-:-:S07]  /*15170*/  IMAD.MOV.U32 R2, RZ, RZ, R14 ;  /* 0x000000ffff027224 */ /* 0x000fce00078e000e */
[----:B------:R-:W-:Y:S05]  /*15180*/  WARPSYNC.COLLECTIVE R15, `(.L_x_3990) ;  /* 0x000000000f087348 */ /* 0x000fea0003c00000 */
[----:B------:R0:W1:Y:S02]  /*15190*/  SHFL.IDX P6, R14, R13, R12, R11 ;  /* 0x0000000c0d0e7389 */ /* 0x00006400000c000b */
[----:B01----:R-:W-:Y:S01]  /*151a0*/  ENDCOLLECTIVE ;  /* 0x000000000000791b */ /* 0x003fe20003800000 */
.L_x_3990:
        /* <DEDUP_REMOVED lines=16> */
.L_x_3991:
[----:B------:R-:W-:Y:S01]  /*152b0*/  @!PT LDS RZ, [RZ] ;  /* 0x00000000fffff984 */ /* 0x000fe20000000800 */
[----:B------:R-:W-:Y:S01]  /*152c0*/  @!PT LDS RZ, [RZ] ;  /* 0x00000000fffff984 */ /* 0x000fe20000000800 */
[----:B------:R-:W-:Y:S01]  /*152d0*/  @!PT LDS RZ, [RZ] ;  /* 0x00000000fffff984 */ /* 0x000fe20000000800 */
[----:B------:R-:W-:Y:S04]  /*152e0*/  @P5 LDGSTS.E.BYPASS.LTC128B.128 [R0+0x27200], desc[UR52][R2.64+0x40], !P2 ;  /* 0x2720004002005fae */ /* 0x000fe8000d101d74 */
[----:B------:R0:W-:Y:S01]  /*152f0*/  @P5 LDGSTS.E.BYPASS.LTC128B.128 [R0+0x29a00], desc[UR52][R2.64+0x80], !P1 ;  /* 0x29a0008002005fae */ /* 0x0001e2000c901d74 */
[----:B------:R-:W-:Y:S01]  /*15300*/  ISETP.GE.AND P5, PT, R37, R9, PT ;  /* 0x000000092500720c */ /* 0x000fe20003fa6270 */
[----:B------:R-:W-:Y:S02]  /*15310*/  IMAD.MOV.U32 R13, RZ, RZ, R5 ;  /* 0x000000ffff0d7224 */ /* 0x000fe400078e0005 */
[----:B0-----:R-:W-:-:S10]  /*15320*/  IMAD.MOV.U32 R2, RZ, RZ, R14 ;  /* 0x000000ffff027224 */ /* 0x001fd400078e000e */
[----:B------:R-:W-:Y:S05]  /*15330*/  WARPSYNC.COLLECTIVE R15, `(.L_x_3992) ;  /* 0x000000000f087348 */ /* 0x000fea0003c00000 */
[----:B------:R0:W1:Y:S02]  /*15340*/  SHFL.IDX P6, R14, R13, R12, R11 ;  /* 0x0000000c0d0e7389 */ /* 0x00006400000c000b */
[----:B01----:R-:W-:Y:S01]  /*15350*/  ENDCOLLECTIVE ;  /* 0x000000000000791b */ /* 0x003fe20003800000 */
.L_x_3992:
[----:B------:R-:W-:Y:S01]  /*15360*/  MOV R13, R10 ;  /* 0x0000000a000d7202 */ /* 0x000fe20000000f00 */
[----:B------:R-:W-:Y:S02]  /*15370*/  IMAD.MOV.U32 R12, RZ, RZ, 0x3 ;  /* 0x00000003ff0c7424 */ /* 0x000fe400078e00ff */
[----:B------:R-:W-:-:S07]  /*15380*/  IMAD.MOV.U32 R3, RZ, RZ, R14 ;  /* 0x000000ffff037224 */ /* 0x000fce00078e000e */
[----:B------:R-:W-:Y:S05]  /*15390*/  WARPSYNC.COLLECTIVE R15, `(.L_x_3993) ;  /* 0x000000000f087348 */ /* 0x000fea0003c00000 */
[----:B------:R0:W1:Y:S02]  /*153a0*/  SHFL.IDX P6, R14, R13, R12, R11 ;  /* 0x0000000c0d0e7389 */ /* 0x00006400000c000b */
[----:B01----:R-:W-:Y:S01]  /*153b0*/  ENDCOLLECTIVE ;  /* 0x000000000000791b */ /* 0x003fe20003800000 */
.L_x_3993:
        /* <DEDUP_REMOVED lines=10> */
.L_x_3994:
[----:B------:R-:W-:Y:S01]  /*15460*/  @!PT LDS RZ, [RZ] ;  /* 0x00000000fffff984 */ /* 0x000fe20000000800 */
[----:B------:R-:W-:Y:S01]  /*15470*/  @!PT LDS RZ, [RZ] ;  /* 0x00000000fffff984 */ /* 0x000fe20000000800 */
[----:B------:R-:W-:Y:S01]  /*15480*/  @!PT LDS RZ, [RZ] ;  /* 0x00000000fffff984 */ /* 0x000fe20000000800 */
[----:B------:R0:W-:Y:S04]  /*15490*/  @P4 LDGSTS.E.BYPASS.LTC128B.128 [R0+0x25200], desc[UR52][R2.64], !P5 ;  /* 0x2520000002004fae */ /* 0x0001e8000e901d74 */
[----:B------:R0:W-:Y:S04]  /*154a0*/  @P4 LDGSTS.E.BYPASS.LTC128B.128 [R0+0x27a00], desc[UR52][R2.64+0x40], !P2 ;  /* 0x27a0004002004fae */ /* 0x0001e8000d101d74 */
[----:B------:R0:W-:Y:S01]  /*154b0*/  @P4 LDGSTS.E.BYPASS.LTC128B.128 [R0+0x2a200], desc[UR52][R2.64+0x80], !P1 ;  /* 0x2a20008002004fae */ /* 0x0001e2000c901d74 */
[----:B------:R-:W-:Y:S02]  /*154c0*/  IMAD.MOV.U32 R13, RZ, RZ, R7 ;  /* 0x000000ffff0d7224 */ /* 0x000fe400078e0007 */
[----:B------:R-:W-:-:S02]  /*154d0*/  IMAD.MOV.U32 R12, RZ, RZ, RZ ;  /* 0x000000ffff0c7224 */ /* 0x000fc400078e00ff */
[----:B------:R-:W-:-:S07]  /*154e0*/  IMAD.MOV.U32 R5, RZ, RZ, R14 ;  /* 0x000000ffff057224 */ /* 0x000fce00078e000e */
[----:B0-----:R-:W-:Y:S05]  /*154f0*/  WARPSYNC.COLLECTIVE R15, `(.L_x_3995) ;  /* 0x000000000f087348 */ /* 0x001fea0003c00000 */
[----:B------:R1:W2:Y:S02]  /*15500*/  SHFL.IDX P6, R14, R13, R12, R11 ;  /* 0x0000000c0d0e7389 */ /* 0x0002a400000c000b */
[----:B012---:R-:W-:Y:S01]  /*15510*/  ENDCOLLECTIVE ;  /* 0x000000000000791b */ /* 0x007fe20003800000 */
.L_x_3995:
        /* <DEDUP_REMOVED lines=10> */
[----:B------:R-:W-:-:S03]  /*155c0*/  IMAD.MOV.U32 R7, RZ, RZ, R14 ;  /* 0x000000ffff077224 */ /* 0x000fc600078e000e */
[----:B------:R0:W-:Y:S04]  /*155d0*/  @P3 LDGSTS.E.BYPASS.LTC128B.128 [R0+0x2aa00], desc[UR52][R2.64+0x80], !P1 ;  /* 0x2aa0008002003fae */ /* 0x0001e8000c901d74 */
[----:B0-----:R-:W-:Y:S05]  /*155e0*/  WARPSYNC.COLLECTIVE R15, `(.L_x_3996) ;  /* 0x000000000f087348 */ /* 0x001fea0003c00000 */
[----:B------:R1:W2:Y:S02]  /*155f0*/  SHFL.IDX P6, R14, R13, R12, R11 ;  /* 0x0000000c0d0e7389 */ /* 0x0002a400000c000b */
[----:B012---:R-:W-:Y:S01]  /*15600*/  ENDCOLLECTIVE ;  /* 0x000000000000791b */ /* 0x007fe20003800000 */
.L_x_3996:
[----:B------:R-:W-:Y:S05]  /*15610*/  BRA `(.L_x_3997) ;  /* 0xffffffa400e47947 */ /* 0x000fea000383ffff */
.L_x_3906:
[----:B------:R-:W-:Y:S02]  /*15620*/  IMAD.MOV.U32 R13, RZ, RZ, R4 ;  /* 0x000000ffff0d7224 */ /* 0x000fe400078e0004 */
[----:B------:R-:W-:Y:S02]  /*15630*/  IMAD.MOV.U32 R12, RZ, RZ, RZ ;  /* 0x000000ffff0c7224 */ /* 0x000fe400078e00ff */
[----:B------:R-:W-:Y:S02]  /*15640*/  IMAD.MOV.U32 R11, RZ, RZ, 0x1c1f ;  /* 0x00001c1fff0b7424 */ /* 0x000fe400078e00ff */
[----:B------:R-:W-:Y:S02]  /*15650*/  IMAD.MOV.U32 R15, RZ, RZ, -0x1 ;  /* 0xffffffffff0f7424 */ /* 0x000fe400078e00ff */
[----:B------:R-:W-:Y:S02]  /*15660*/  IMAD R35, R35, R5, RZ ;  /* 0x0000000523237224 */ /* 0x000fe400078e02ff */
[----:B------:R-:W-:-:S07]  /*15670*/  IMAD.IADD R25, R10, 0x1, R25 ;  /* 0x000000010a197824 */ /* 0x000fce00078e0219 */
[----:B-----5:R-:W-:Y:S05]  /*15680*/  WARPSYNC.COLLECTIVE R15, `(.L_x_3998) ;  /* 0x000000000f087348 */ /* 0x020fea0003c00000 */
[----:B------:R0:W1:Y:S02]  /*15690*/  SHFL.IDX P6, R14, R13, R12, R11 ;  /* 0x0000000c0d0e7389 */ /* 0x00006400000c000b */
[----:B01---5:R-:W-:Y:S01]  /*156a0*/  ENDCOLLECTIVE ;  /* 0x000000000000791b */ /* 0x023fe20003800000 */
.L_x_3998:
[C---:B------:R-:W-:Y:S01]  /*156b0*/  VIADD R6, R25.reuse, 0x20 ;  /* 0x0000002019067836 */ /* 0x040fe20000000000 */
[----:B------:R-:W-:Y:S01]  /*156c0*/  ISETP.GE.AND P0, PT, R25, R35, PT ;  /* 0x000000231900720c */ /* 0x000fe20003f06270 */
[----:B------:R-:W-:Y:S02]  /*156d0*/  IMAD.MOV.U32 R13, RZ, RZ, R0 ;  /* 0x000000ffff0d7224 */ /* 0x000fe400078e0000 */
[----:B------:R-:W-:-:S10]  /*156e0*/  IMAD.MOV.U32 R2, RZ, RZ, R14 ;  /* 0x000000ffff027224 */ /* 0x000fd400078e000e */
[----:B------:R-:W-:Y:S05]  /*156f0*/  WARPSYNC.COLLECTIVE R15, `(.L_x_3999) ;  /* 0x000000000f087348 */ /* 0x000fea0003c00000 */
[----:B------:R0:W1:Y:S02]  /*15700*/  SHFL.IDX P6, R14, R13, R12, R11 ;  /* 0x0000000c0d0e7389 */ /* 0x00006400000c000b */
[----:B01----:R-:W-:Y:S01]  /*15710*/  ENDCOLLECTIVE ;  /* 0x000000000000791b */ /* 0x003fe20003800000 */
.L_x_3999:
[----:B------:R-:W-:Y:S01]  /*15720*/  IMAD.MOV.U32 R13, RZ, RZ, R4 ;  /* 0x000000ffff0d7224 */ /* 0x000fe200078e0004 */
[----:B------:R-:W-:Y:S02]  /*15730*/  MOV R12, 0x1 ;  /* 0x00000001000c7802 */ /* 0x000fe40000000f00 */
[----:B------:R-:W-:-:S05]  /*15740*/  @!P0 IADD3 R14, P4, R37, R14, RZ ;  /* 0x0000000e250e8210 */ /* 0x000fca0007f9e0ff */
[----:B------:R-:W-:Y:S02]  /*15750*/  @!P0 IMAD.X R3, RZ, RZ, R2, P4 ;  /* 0x000000ffff038224 */ /* 0x000fe400020e0602 */
[----:B------:R-:W-:-:S07]  /*15760*/  @!P0 IMAD.MOV.U32 R2, RZ, RZ, R14 ;  /* 0x000000ffff028224 */ /* 0x000fce00078e000e */
[----:B------:R-:W-:Y:S05]  /*15770*/  WARPSYNC.COLLECTIVE R15, `(.L_x_4000) ;  /* 0x000000000f087348 */ /* 0x000fea0003c00000 */
[----:B------:R0:W1:Y:S02]  /*15780*/  SHFL.IDX P6, R14, R13, R12, R11 ;  /* 0x0000000c0d0e7389 */ /* 0x00006400000c000b */
[----:B01----:R-:W-:Y:S01]  /*15790*/  ENDCOLLECTIVE ;  /* 0x000000000000791b */ /* 0x003fe20003800000 */
.L_x_4000:
[----:B------:R-:W-:Y:S01]  /*157a0*/  @!PT LDS RZ, [RZ] ;  /* 0x00000000fffff984 */ /* 0x000fe20000000800 */
[----:B------:R-:W-:Y:S01]  /*157b0*/  @!PT LDS RZ, [RZ] ;  /* 0x00000000fffff984 */ /* 0x000fe20000000800 */
[----:B------:R-:W-:Y:S01]  /*157c0*/  @!PT LDS RZ, [RZ] ;  /* 0x00000000fffff984 */ /* 0x000fe20000000800 */
[----:B------:R-:W-:Y:S04]  /*157d0*/  @!P0 LDGSTS.E.BYPASS.LTC128B.128 [R8+0x1e200], desc[UR52][R2.64], !P3 ;  /* 0x1e20000002088fae */ /* 0x000fe8000d901d74 */
[----:B------:R-:W-:Y:S04]  /*157e0*/  @!P0 LDGSTS.E.BYPASS.LTC128B.128 [R8+0x20200], desc[UR52][R2.64+0x40], !P2 ;  /* 0x2020004002088fae */ /* 0x000fe8000d101d74 */
[----:B------:R0:W-:Y:S01]  /*157f0*/  @!P0 LDGSTS.E.BYPASS.LTC128B.128 [R8+0x22200], desc[UR52][R2.64+0x80], !P1 ;  /* 0x2220008002088fae */ /* 0x0001e2000c901d74 */
[----:B------:R-:W-:Y:S01]  /*15800*/  ISETP.GE.AND P0, PT, R6, R35, PT ;  /* 0x000000230600720c */ /* 0x000fe20003f06270 */
[----:B------:R-:W-:-:S02]  /*15810*/  IMAD.MOV.U32 R13, RZ, RZ, R0 ;  /* 0x000000ffff0d7224 */ /* 0x000fc400078e0000 */
[----:B------:R-:W-:Y:S02]  /*15820*/  VIADD R6, R25, 0x40 ;  /* 0x0000004019067836 */ /* 0x000fe40000000000 */
[----:B0-----:R-:W-:-:S08]  /*15830*/  IMAD.MOV.U32 R2, RZ, RZ, R14 ;  /* 0x000000ffff027224 */ /* 0x001fd000078e000e */
[----:B------:R-:W-:Y:S05]  /*15840*/  WARPSYNC.COLLECTIVE R15, `(.L_x_4001) ;  /* 0x000000000f087348 */ /* 0x000fea0003c00000 */
[----:B------:R0:W1:Y:S02]  /*15850*/  SHFL.IDX P6, R14, R13, R12, R11 ;  /* 0x0000000c0d0e7389 */ /* 0x00006400000c000b */
[----:B01----:R-:W-:Y:S01]  /*15860*/  ENDCOLLECTIVE ;  /* 0x000000000000791b */ /* 0x003fe20003800000 */
.L_x_4001:
        /* <DEDUP_REMOVED lines=8> */
.L_x_4002:
[----:B------:R-:W-:-:S05]  /*158f0*/  @!P0 IMAD.MOV.U32 R3, RZ, RZ, R5 ;  /* 0x000000ffff038224 */ /* 0x000fca00078e0005 */
[----:B------:R-:W-:Y:S01]  /*15900*/  @!PT LDS RZ, [RZ] ;  /* 0x00000000fffff984 */ /* 0x000fe20000000800 */
[----:B------:R-:W-:Y:S01]  /*15910*/  @!PT LDS RZ, [RZ] ;  /* 0x00000000fffff984 */ /* 0x000fe20000000800 */
[----:B------:R-:W-:Y:S01]  /*15920*/  @!PT LDS RZ, [RZ] ;  /* 0x00000000fffff984 */ /* 0x000fe20000000800 */
[----:B------:R-:W-:Y:S04]  /*15930*/  @!P0 LDGSTS.E.BYPASS.LTC128B.128 [R8+0x1ea00], desc[UR52][R2.64], !P3 ;  /* 0x1ea0000002088fae */ /* 0x000fe8000d901d74 */
[----:B------:R-:W-:Y:S01]  /*15940*/  @!P0 LDGSTS.E.BYPASS.LTC128B.128 [R8+0x20a00], desc[UR52][R2.64+0x40], !P2 ;  /* 0x20a0004002088fae */ /* 0x000fe2000d101d74 */
[----:B------:R-:W-:-:S03]  /*15950*/  IMAD.MOV.U32 R13, RZ, RZ, R0 ;  /* 0x000000ffff0d7224 */ /* 0x000fc600078e0000 */
[----:B------:R0:W-:Y:S01]  /*15960*/  @!P0 LDGSTS.E.BYPASS.LTC128B.128 [R8+0x22a00], desc[UR52][R2.64+0x80], !P1 ;  /* 0x22a0008002088fae */ /* 0x0001e2000c901d74 */
[----:B------:R-:W-:Y:S01]  /*15970*/  ISETP.GE.AND P0, PT, R6, R35, PT ;  /* 0x000000230600720c */ /* 0x000fe20003f06270 */
[----:B0-----:R-:W-:-:S12]  /*15980*/  IMAD.MOV.U32 R2, RZ, RZ, R14 ;  /* 0x000000ffff027224 */ /* 0x001fd800078e000e */
[----:B------:R-:W-:Y:S05]  /*15990*/  WARPSYNC.COLLECTIVE R15, `(.L_x_4003) ;  /* 0x000000000f087348 */ /* 0x000fea0003c00000 */
[----:B------:R0:W1:Y:S02]  /*159a0*/  SHFL.IDX P6, R14, R13, R12, R11 ;  /* 0x0000000c0d0e7389 */ /* 0x00006400000c000b */
[----:B01----:R-:W-:Y:S01]  /*159b0*/  ENDCOLLECTIVE ;  /* 0x000000000000791b */ /* 0x003fe20003800000 */
.L_x_4003:
        /* <DEDUP_REMOVED lines=8> */
.L_x_4004:
[----:B------:R-:W-:-:S05]  /*15a40*/  @!P0 IMAD.MOV.U32 R3, RZ, RZ, R5 ;  /* 0x000000ffff038224 */ /* 0x000fca00078e0005 */
[----:B------:R-:W-:Y:S01]  /*15a50*/  @!PT LDS RZ, [RZ] ;  /* 0x00000000fffff984 */ /* 0x000fe20000000800 */
[----:B------:R-:W-:Y:S01]  /*15a60*/  @!PT LDS RZ, [RZ] ;  /* 0x00000000fffff984 */ /* 0x000fe20000000800 */
[----:B------:R-:W-:Y:S01]  /*15a70*/  @!PT LDS RZ, [RZ] ;  /* 0x00000000fffff984 */ /* 0x000fe20000000800 */
[----:B------:R0:W-:Y:S04]  /*15a80*/  @!P0 LDGSTS.E.BYPASS.LTC128B.128 [R8+0x1f200], desc[UR52][R2.64], !P3 ;  /* 0x1f20000002088fae */ /* 0x0001e8000d901d74 */
[----:B------:R0:W-:Y:S01]  /*15a90*/  @!P0 LDGSTS.E.BYPASS.LTC128B.128 [R8+0x21200], desc[UR52][R2.64+0x40], !P2 ;  /* 0x2120004002088fae */ /* 0x0001e2000d101d74 */
[----:B------:R-:W-:-:S03]  /*15aa0*/  IMAD.MOV.U32 R13, RZ, RZ, R0 ;  /* 0x000000ffff0d7224 */ /* 0x000fc600078e0000 */
[----:B------:R0:W-:Y:S01]  /*15ab0*/  @!P0 LDGSTS.E.BYPASS.LTC128B.128 [R8+0x23200], desc[UR52][R2.64+0x80], !P1 ;  /* 0x2320008002088fae */ /* 0x0001e2000c901d74 */
[----:B------:R-:W-:-:S07]  /*15ac0*/  IMAD.MOV.U32 R4, RZ, RZ, R14 ;  /* 0x000000ffff047224 */ /* 0x000fce00078e000e */
[----:B0-----:R-:W-:Y:S05]  /*15ad0*/  WARPSYNC.COLLECTIVE R15, `(.L_x_4005) ;  /* 0x000000000f087348 */ /* 0x001fea0003c00000 */
[----:B------:R1:W2:Y:S02]  /*15ae0*/  SHFL.IDX P6, R14, R13, R12, R11 ;  /* 0x0000000c0d0e7389 */ /* 0x0002a400000c000b */
[----:B012---:R-:W-:Y:S01]  /*15af0*/  ENDCOLLECTIVE ;  /* 0x000000000000791b */ /* 0x007fe20003800000 */
.L_x_4005:
[----:B------:R-:W-:Y:S05]  /*15b00*/  BRA `(.L_x_4006) ;  /* 0xffffffac00287947 */ /* 0x000fea000383ffff */
.L_x_3911:
[----:B0-----:R0:W1:Y:S02]  /*15b10*/  SYNCS.PHASECHK.TRANS64.TRYWAIT P0, [R18+URZ+0x33420], R3 ;  /* 0x03342003120075a7 */ /* 0x001064000800017f */
[----:B-1----:R-:W-:Y:S05]  /*15b20*/  @!P0 NANOSLEEP.SYNCS 0x989680 ;  /* 0x009896800000895d */ /* 0x002fea0003900000 */
[----:B------:R-:W1:Y:S02]  /*15b30*/  @!P0 SYNCS.PHASECHK.TRANS64 P0, [R18+URZ+0x33420], R3 ;  /* 0x03342003120085a7 */ /* 0x000e64000800007f */
[----:B-1----:R-:W-:Y:S05]  /*15b40*/  @!P0 BRA `(.L_x_3911) ;  /* 0xfffffffc00f08947 */ /* 0x002fea000383ffff */
[----:B------:R-:W-:Y:S05]  /*15b50*/  BRA `(.L_x_4007) ;  /* 0xffffffac00987947 */ /* 0x000fea000383ffff */
.L_x_3915:
[----:B0-----:R0:W1:Y:S02]  /*15b60*/  SYNCS.PHASECHK.TRANS64.TRYWAIT P0, [R4+URZ+0x33480], R30 ;  /* 0x0334801e040075a7 */ /* 0x001064000800017f */
[----:B-1----:R-:W-:Y:S05]  /*15b70*/  @!P0 NANOSLEEP.SYNCS 0x989680 ;  /* 0x009896800000895d */ /* 0x002fea0003900000 */
[----:B------:R-:W1:Y:S02]  /*15b80*/  @!P0 SYNCS.PHASECHK.TRANS64 P0, [R4+URZ+0x33480], R30 ;  /* 0x0334801e040085a7 */ /* 0x000e64000800007f */
[----:B-1----:R-:W-:Y:S05]  /*15b90*/  @!P0 BRA `(.L_x_3915) ;  /* 0xfffffffc00f08947 */ /* 0x002fea000383ffff */
[----:B------:R-:W-:Y:S05]  /*15ba0*/  BRA `(.L_x_4008) ;  /* 0xffffffb000cc7947 */ /* 0x000fea000383ffff */
.L_x_3916:
        /* <DEDUP_REMOVED lines=8> */
.L_x_4010:
[----:B------:R-:W-:Y:S05]  /*15c30*/  BSYNC B0 ;  /* 0x0000000000007941 */ /* 0x000fea0003800000 */
.L_x_4009:
        /* <DEDUP_REMOVED lines=8> */
.L_x_4011:
[----:B------:R-:W-:Y:S02]  /*15cc0*/  IMAD.MOV.U32 R13, RZ, RZ, R10 ;  /* 0x000000ffff0d7224 */ /* 0x000fe400078e000a */
[----:B------:R-:W-:Y:S02]  /*15cd0*/  IMAD.MOV.U32 R12, RZ, RZ, 0x1 ;  /* 0x00000001ff0c7424 */ /* 0x000fe400078e00ff */
[----:B------:R-:W-:-:S07]  /*15ce0*/  IMAD.MOV.U32 R2, RZ, RZ, R14 ;  /* 0x000000ffff027224 */ /* 0x000fce00078e000e */
[----:B------:R-:W-:Y:S05]  /*15cf0*/  WARPSYNC.COLLECTIVE R15, `(.L_x_4012) ;  /* 0x000000000f087348 */ /* 0x000fea0003c00000 */
[----:B------:R0:W1:Y:S02]  /*15d00*/  SHFL.IDX P6, R14, R13, R12, R11 ;  /* 0x0000000c0d0e7389 */ /* 0x00006400000c000b */
[----:B01----:R-:W-:Y:S01]  /*15d10*/  ENDCOLLECTIVE ;  /* 0x000000000000791b */ /* 0x003fe20003800000 */
.L_x_4012:
[----:B------:R-:W-:-:S05]  /*15d20*/  IADD3 R2, P0, R37, R2, RZ ;  /* 0x0000000225027210 */ /* 0x000fca0007f1e0ff */
[----:B------:R-:W-:Y:S02]  /*15d30*/  IMAD.X R3, RZ, RZ, R0, P0 ;  /* 0x000000ffff037224 */ /* 0x000fe400000e0600 */
[----:B------:R-:W-:Y:S02]  /*15d40*/  IMAD.IADD R0, R18, 0x1, R35 ;  /* 0x0000000112007824 */ /* 0x000fe400078e0223 */
[----:B------:R-:W-:-:S03]  /*15d50*/  IMAD.MOV.U32 R13, RZ, RZ, R9 ;  /* 0x000000ffff0d7224 */ /* 0x000fc600078e0009 */
        /* <DEDUP_REMOVED lines=10> */
.L_x_4013:
[----:B------:R-:W-:Y:S02]  /*15e00*/  IMAD.MOV.U32 R13, RZ, RZ, R10 ;  /* 0x000000ffff0d7224 */ /* 0x000fe400078e000a */
[----:B------:R-:W-:Y:S02]  /*15e10*/  IMAD.MOV.U32 R12, RZ, RZ, 0x2 ;  /* 0x00000002ff0c7424 */ /* 0x000fe400078e00ff */
[----:B------:R-:W-:-:S07]  /*15e20*/  IMAD.MOV.U32 R2, RZ, RZ, R14 ;  /* 0x000000ffff027224 */ /* 0x000fce00078e000e */
[----:B------:R-:W-:Y:S05]  /*15e30*/  WARPSYNC.COLLECTIVE R15, `(.L_x_4014) ;  /* 0x000000000f087348 */ /* 0x000fea0003c00000 */
[----:B------:R0:W1:Y:S02]  /*15e40*/  SHFL.IDX P6, R14, R13, R12, R11 ;  /* 0x0000000c0d0e7389 */ /* 0x00006400000c000b */
[----:B01----:R-:W-:Y:S01]  /*15e50*/  ENDCOLLECTIVE ;  /* 0x000000000000791b */ /* 0x003fe20003800000 */
.L_x_4014:
        /* <DEDUP_REMOVED lines=13> */
.L_x_4015:
[----:B------:R-:W-:Y:S02]  /*15f30*/  IMAD.MOV.U32 R13, RZ, RZ, R10 ;  /* 0x000000ffff0d7224 */ /* 0x000fe400078e000a */
[----:B------:R-:W-:Y:S02]  /*15f40*/  IMAD.MOV.U32 R12, RZ, RZ, 0x3 ;  /* 0x00000003ff0c7424 */ /* 0x000fe400078e00ff */
[----:B------:R-:W-:-:S07]  /*15f50*/  IMAD.MOV.U32 R2, RZ, RZ, R14 ;  /* 0x000000ffff027224 */ /* 0x000fce00078e000e */
[----:B------:R-:W-:Y:S05]  /*15f60*/  WARPSYNC.COLLECTIVE R15, `(.L_x_4016) ;  /* 0x000000000f087348 */ /* 0x000fea0003c00000 */
[----:B------:R0:W1:Y:S02]  /*15f70*/  SHFL.IDX P6, R14, R13, R12, R11 ;  /* 0x0000000c0d0e7389 */ /* 0x00006400000c000b */
[----:B01----:R-:W-:Y:S01]  /*15f80*/  ENDCOLLECTIVE ;  /* 0x000000000000791b */ /* 0x003fe20003800000 */
.L_x_4016:
        /* <DEDUP_REMOVED lines=13> */
.L_x_4017:
[----:B------:R-:W-:Y:S02]  /*16060*/  IMAD.MOV.U32 R13, RZ, RZ, R22 ;  /* 0x000000ffff0d7224 */ /* 0x000fe400078e0016 */
[----:B------:R-:W-:Y:S01]  /*16070*/  IMAD.MOV.U32 R12, RZ, RZ, RZ ;  /* 0x000000ffff0c7224 */ /* 0x000fe200078e00ff */
[----:B------:R-:W-:-:S07]  /*16080*/  MOV R2, R14 ;  /* 0x0000000e00027202 */ /* 0x000fce0000000f00 */
[----:B------:R-:W-:Y:S05]  /*16090*/  WARPSYNC.COLLECTIVE R15, `(.L_x_4018) ;  /* 0x000000000f087348 */ /* 0x000fea0003c00000 */
[----:B------:R0:W1:Y:S02]  /*160a0*/  SHFL.IDX P6, R14, R13, R12, R11 ;  /* 0x0000000c0d0e7389 */ /* 0x00006400000c000b */
[----:B01----:R-:W-:Y:S01]  /*160b0*/  ENDCOLLECTIVE ;  /* 0x000000000000791b */ /* 0x003fe20003800000 */
.L_x_4018:
        /* <DEDUP_REMOVED lines=13> */
.L_x_4019:
[----:B------:R-:W-:Y:S01]  /*16190*/  IMAD.MOV.U32 R2, RZ, RZ, R14 ;  /* 0x000000ffff027224 */ /* 0x000fe200078e000e */
[----:B------:R-:W-:Y:S06]  /*161a0*/  BRA `(.L_x_4020) ;  /* 0xffffffb000707947 */ /* 0x000fec000383ffff */
.L_x_3921:
[----:B---3--:R3:W4:Y:S02]  /*161b0*/  SYNCS.PHASECHK.TRANS64.TRYWAIT P0, [R4+URZ+0x33440], R30 ;  /* 0x0334401e040075a7 */ /* 0x008724000800017f */
[----:B----4-:R-:W-:Y:S05]  /*161c0*/  @!P0 NANOSLEEP.SYNCS 0x989680 ;  /* 0x009896800000895d */ /* 0x010fea0003900000 */
[----:B------:R-:W4:Y:S02]  /*161d0*/  @!P0 SYNCS.PHASECHK.TRANS64 P0, [R4+URZ+0x33440], R30 ;  /* 0x0334401e040085a7 */ /* 0x000f24000800007f */
[----:B----4-:R-:W-:Y:S05]  /*161e0*/  @!P0 BRA `(.L_x_3921) ;  /* 0xfffffffc00f08947 */ /* 0x010fea000383ffff */
[----:B------:R-:W-:Y:S05]  /*161f0*/  BRA `(.L_x_4021) ;  /* 0xffffffb000c87947 */ /* 0x000fea000383ffff */
.L_x_3922:
        /* <DEDUP_REMOVED lines=8> */
.L_x_4023:
[----:B------:R-:W-:Y:S05]  /*16280*/  BSYNC B0 ;  /* 0x0000000000007941 */ /* 0x000fea0003800000 */
.L_x_4022:
        /* <DEDUP_REMOVED lines=8> */
.L_x_4024:
[----:B------:R-:W-:Y:S02]  /*16310*/  IMAD.MOV.U32 R13, RZ, RZ, R6 ;  /* 0x000000ffff0d7224 */ /* 0x000fe400078e0006 */
[----:B------:R-:W-:Y:S02]  /*16320*/  IMAD.MOV.U32 R12, RZ, RZ, 0x1 ;  /* 0x00000001ff0c7424 */ /* 0x000fe400078e00ff */
[----:B------:R-:W-:-:S07]  /*16330*/  IMAD.MOV.U32 R2, RZ, RZ, R14 ;  /* 0x000000ffff027224 */ /* 0x000fce00078e000e */
[----:B------:R-:W-:Y:S05]  /*16340*/  WARPSYNC.COLLECTIVE R15, `(.L_x_4025) ;  /* 0x000000000f087348 */ /* 0x000fea0003c00000 */
[----:B------:R0:W1:Y:S02]  /*16350*/  SHFL.IDX P6, R14, R13, R12, R11 ;  /* 0x0000000c0d0e7389 */ /* 0x00006400000c000b */
[----:B01----:R-:W-:Y:S01]  /*16360*/  ENDCOLLECTIVE ;  /* 0x000000000000791b */ /* 0x003fe20003800000 */
.L_x_4025:
[----:B------:R-:W-:-:S05]  /*16370*/  IADD3 R2, P0, R37, R2, RZ ;  /* 0x0000000225027210 */ /* 0x000fca0007f1e0ff */
[----:B------:R-:W-:-:S05]  /*16380*/  IMAD.X R3, RZ, RZ, R3, P0 ;  /* 0x000000ffff037224 */ /* 0x000fca00000e0603 */
[----:B------:R-:W-:Y:S01]  /*16390*/  @!PT LDS RZ, [RZ] ;  /* 0x00000000fffff984 */ /* 0x000fe20000000800 */
[----:B------:R-:W-:Y:S01]  /*163a0*/  @!PT LDS RZ, [RZ] ;  /* 0x00000000fffff984 */ /* 0x000fe20000000800 */
[----:B------:R-:W-:Y:S01]  /*163b0*/  @!PT LDS RZ, [RZ] ;  /* 0x00000000fffff984 */ /* 0x000fe20000000800 */
[----:B------:R-:W-:Y:S01]  /*163c0*/  LDGSTS.E.BYPASS.LTC128B.128 [R0+0x24200], desc[UR52][R2.64], !P4 ;  /* 0x2420000002007fae */ /* 0x000fe2000e101d74 */
[----:B------:R-:W-:-:S03]  /*163d0*/  IMAD.MOV.U32 R13, RZ, RZ, R5 ;  /* 0x000000ffff0d7224 */ /* 0x000fc600078e0005 */
[----:B------:R-:W-:Y:S04]  /*163e0*/  LDGSTS.E.BYPASS.LTC128B.128 [R0+0x26a00], desc[UR52][R2.64+0x40], !P3 ;  /* 0x26a0004002007fae */ /* 0x000fe8000d901d74 */
[----:B------:R0:W-:Y:S02]  /*163f0*/  LDGSTS.E.BYPASS.LTC128B.128 [R0+0x29200], desc[UR52][R2.64+0x80], !P1 ;  /* 0x2920008002007fae */ /* 0x0001e4000c901d74 */
[----:B0-----:R-:W-:-:S07]  /*16400*/  IMAD.MOV.U32 R3, RZ, RZ, R14 ;  /* 0x000000ffff037224 */ /* 0x001fce00078e000e */
[----:B------:R-:W-:Y:S05]  /*16410*/  WARPSYNC.COLLECTIVE R15, `(.L_x_4026) ;  /* 0x000000000f087348 */ /* 0x000fea0003c00000 */
[----:B------:R0:W1:Y:S02]  /*16420*/  SHFL.IDX P6, R14, R13, R12, R11 ;  /* 0x0000000c0d0e7389 */ /* 0x00006400000c000b */
[----:B01----:R-:W-:Y:S01]  /*16430*/  ENDCOLLECTIVE ;  /* 0x000000000000791b */ /* 0x003fe20003800000 */
.L_x_4026:
[----:B------:R-:W-:Y:S02]  /*16440*/  IMAD.MOV.U32 R13, RZ, RZ, R6 ;  /* 0x000000ffff0d7224 */ /* 0x000fe400078e0006 */
[----:B------:R-:W-:Y:S02]  /*16450*/  IMAD.MOV.U32 R12, RZ, RZ, 0x2 ;  /* 0x00000002ff0c7424 */ /* 0x000fe400078e00ff */
[----:B------:R-:W-:-:S07]  /*16460*/  IMAD.MOV.U32 R2, RZ, RZ, R14 ;  /* 0x000000ffff027224 */ /* 0x000fce00078e000e */
[----:B------:R-:W-:Y:S05]  /*16470*/  WARPSYNC.COLLECTIVE R15, `(.L_x_4027) ;  /* 0x000000000f087348 */ /* 0x000fea0003c00000 */
[----:B------:R0:W1:Y:S02]  /*16480*/  SHFL.IDX P6, R14, R13, R12, R11 ;  /* 0x0000000c0d0e7389 */ /* 0x00006400000c000b */
[----:B01----:R-:W-:Y:S01]  /*16490*/  ENDCOLLECTIVE ;  /* 0x000000000000791b */ /* 0x003fe20003800000 */
.L_x_4027:
[----:B------:R-:W-:-:S04]  /*164a0*/  IADD3 R2, P0, R37, R2, RZ ;  /* 0x0000000225027210 */ /* 0x000fc80007f1e0ff */
[----:B------:R-:W-:-:S05]  /*164b0*/  IADD3.X R3, RZ, R3, RZ, P0, !PT ;  /* 0x00000003ff037210 */ /* 0x000fca00007fe4ff */
        /* <DEDUP_REMOVED lines=11> */
.L_x_4028:
[----:B------:R-:W-:Y:S02]  /*16570*/  IMAD.MOV.U32 R13, RZ, RZ, R6 ;  /* 0x000000ffff0d7224 */ /* 0x000fe400078e0006 */
[----:B------:R-:W-:Y:S02]  /*16580*/  IMAD.MOV.U32 R12, RZ, RZ, 0x3 ;  /* 0x00000003ff0c7424 */ /* 0x000fe400078e00ff */
[----:B------:R-:W-:-:S07]  /*16590*/  IMAD.MOV.U32 R2, RZ, RZ, R14 ;  /* 0x000000ffff027224 */ /* 0x000fce00078e000e */
[----:B------:R-:W-:Y:S05]  /*165a0*/  WARPSYNC.COLLECTIVE R15, `(.L_x_4029) ;  /* 0x000000000f087348 */ /* 0x000fea0003c00000 */
[----:B------:R0:W1:Y:S02]  /*165b0*/  SHFL.IDX P6, R14, R13, R12, R11 ;  /* 0x0000000c0d0e7389 */ /* 0x00006400000c000b */
[----:B01----:R-:W-:Y:S01]  /*165c0*/  ENDCOLLECTIVE ;  /* 0x000000000000791b */ /* 0x003fe20003800000 */
.L_x_4029:
        /* <DEDUP_REMOVED lines=13> */
.L_x_4030:
[----:B------:R-:W-:Y:S02]  /*166a0*/  IMAD.MOV.U32 R13, RZ, RZ, R8 ;  /* 0x000000ffff0d7224 */ /* 0x000fe400078e0008 */
[----:B------:R-:W-:Y:S02]  /*166b0*/  IMAD.MOV.U32 R12, RZ, RZ, RZ ;  /* 0x000000ffff0c7224 */ /* 0x000fe400078e00ff */
[----:B------:R-:W-:-:S07]  /*166c0*/  IMAD.MOV.U32 R2, RZ, RZ, R14 ;  /* 0x000000ffff027224 */ /* 0x000fce00078e000e */
[----:B------:R-:W-:Y:S05]  /*166d0*/  WARPSYNC.COLLECTIVE R15, `(.L_x_4031) ;  /* 0x000000000f087348 */ /* 0x000fea0003c00000 */
[----:B------:R0:W1:Y:S02]  /*166e0*/  SHFL.IDX P6, R14, R13, R12, R11 ;  /* 0x0000000c0d0e7389 */ /* 0x00006400000c000b */
[----:B01----:R-:W-:Y:S01]  /*166f0*/  ENDCOLLECTIVE ;  /* 0x000000000000791b */ /* 0x003fe20003800000 */
.L_x_4031:
        /* <DEDUP_REMOVED lines=13> */
.L_x_4032:
[----:B------:R-:W-:Y:S05]  /*167d0*/  BRA `(.L_x_4033) ;  /* 0xffffffb000647947 */ /* 0x000fea000383ffff */
.L_x_3927:
[----:B----4-:R4:W0:Y:S02]  /*167e0*/  SYNCS.PHASECHK.TRANS64.TRYWAIT P1, [R2+URZ+0x33470], R3 ;  /* 0x03347003020075a7 */ /* 0x010824000802017f */
[----:B0-----:R-:W-:Y:S05]  /*167f0*/  @!P1 NANOSLEEP.SYNCS 0x989680 ;  /* 0x009896800000995d */ /* 0x001fea0003900000 */
[----:B------:R-:W0:Y:S02]  /*16800*/  @!P1 SYNCS.PHASECHK.TRANS64 P1, [R2+URZ+0x33470], R3 ;  /* 0x03347003020095a7 */ /* 0x000e24000802007f */
[----:B0-----:R-:W-:Y:S05]  /*16810*/  @!P1 BRA `(.L_x_3927) ;  /* 0xfffffffc00f09947 */ /* 0x001fea000383ffff */
[----:B------:R-:W-:Y:S05]  /*16820*/  BRA `(.L_x_4034) ;  /* 0xffffffb000d07947 */ /* 0x000fea000383ffff */
.L_x_3929:
[----:B----4-:R4:W0:Y:S02]  /*16830*/  SYNCS.PHASECHK.TRANS64.TRYWAIT P1, [R2+URZ+0x33460], R3 ;  /* 0x03346003020075a7 */ /* 0x010824000802017f */
[----:B0-----:R-:W-:Y:S05]  /*16840*/  @!P1 NANOSLEEP.SYNCS 0x989680 ;  /* 0x009896800000995d */ /* 0x001fea0003900000 */
[----:B------:R-:W0:Y:S02]  /*16850*/  @!P1 SYNCS.PHASECHK.TRANS64 P1, [R2+URZ+0x33460], R3 ;  /* 0x03346003020095a7 */ /* 0x000e24000802007f */
[----:B0-----:R-:W-:Y:S05]  /*16860*/  @!P1 BRA `(.L_x_3929) ;  /* 0xfffffffc00f09947 */ /* 0x001fea000383ffff */
[----:B------:R-:W-:Y:S05]  /*16870*/  BRA `(.L_x_4035) ;  /* 0xffffffb000e07947 */ /* 0x000fea000383ffff */
.L_x_3937:
[----:B0-----:R0:W3:Y:S02]  /*16880*/  SYNCS.PHASECHK.TRANS64.TRYWAIT P1, [R0+URZ+0x33470], R3 ;  /* 0x03347003000075a7 */ /* 0x0010e4000802017f */
[----:B---3--:R-:W-:Y:S05]  /*16890*/  @!P1 NANOSLEEP.SYNCS 0x989680 ;  /* 0x009896800000995d */ /* 0x008fea0003900000 */
[----:B------:R-:W3:Y:S02]  /*168a0*/  @!P1 SYNCS.PHASECHK.TRANS64 P1, [R0+URZ+0x33470], R3 ;  /* 0x03347003000095a7 */ /* 0x000ee4000802007f */
[----:B---3--:R-:W-:Y:S05]  /*168b0*/  @!P1 BRA `(.L_x_3937) ;  /* 0xfffffffc00f09947 */ /* 0x008fea000383ffff */
[----:B------:R-:W-:Y:S05]  /*168c0*/  BRA `(.L_x_4036) ;  /* 0xffffffc000247947 */ /* 0x000fea000383ffff */
.L_x_3939:
[----:B0-----:R0:W3:Y:S02]  /*168d0*/  SYNCS.PHASECHK.TRANS64.TRYWAIT P1, [R0+URZ+0x33460], R3 ;  /* 0x03346003000075a7 */ /* 0x0010e4000802017f */
[----:B---3--:R-:W-:Y:S05]  /*168e0*/  @!P1 NANOSLEEP.SYNCS 0x989680 ;  /* 0x009896800000995d */ /* 0x008fea0003900000 */
[----:B------:R-:W3:Y:S02]  /*168f0*/  @!P1 SYNCS.PHASECHK.TRANS64 P1, [R0+URZ+0x33460], R3 ;  /* 0x03346003000095a7 */ /* 0x000ee4000802007f */
[----:B---3--:R-:W-:Y:S05]  /*16900*/  @!P1 BRA `(.L_x_3939) ;  /* 0xfffffffc00f09947 */ /* 0x008fea000383ffff */
[----:B------:R-:W-:Y:S05]  /*16910*/  BRA `(.L_x_4037) ;  /* 0xffffffc000307947 */ /* 0x000fea000383ffff */
.L_x_3953:
[----:B0-----:R0:W2:Y:S02]  /*16920*/  SYNCS.PHASECHK.TRANS64.TRYWAIT P0, [R4+URZ+0x33420], R0 ;  /* 0x03342000040075a7 */ /* 0x0010a4000800017f */
[----:B--2---:R-:W-:Y:S05]  /*16930*/  @!P0 NANOSLEEP.SYNCS 0x989680 ;  /* 0x009896800000895d */ /* 0x004fea0003900000 */
[----:B------:R-:W2:Y:S02]  /*16940*/  @!P0 SYNCS.PHASECHK.TRANS64 P0, [R4+URZ+0x33420], R0 ;  /* 0x03342000040085a7 */ /* 0x000ea4000800007f */
[----:B--2---:R-:W-:Y:S05]  /*16950*/  @!P0 BRA `(.L_x_3953) ;  /* 0xfffffffc00f08947 */ /* 0x004fea000383ffff */
[----:B------:R-:W-:Y:S05]  /*16960*/  BRA `(.L_x_4038) ;  /* 0xffffffd400a47947 */ /* 0x000fea000383ffff */
.L_x_3954:
[----:B------:R-:W2:Y:S01]  /*16970*/  S2R R2, SR_TID.X ;  /* 0x0000000000027919 */ /* 0x000ea20000002100 */
[----:B------:R-:W-:Y:S01]  /*16980*/  BSSY B0, `(.L_x_4039) ;  /* 0x000000a000007945 */ /* 0x000fe20003800000 */
[----:B------:R-:W-:Y:S02]  /*16990*/  IMAD.MOV.U32 R12, RZ, RZ, RZ ;  /* 0x000000ffff0c7224 */ /* 0x000fe400078e00ff */
        /* <DEDUP_REMOVED lines=8> */
.L_x_4040:
[----:B------:R-:W-:Y:S05]  /*16a20*/  BSYNC B0 ;  /* 0x0000000000007941 */ /* 0x000fea0003800000 */
.L_x_4039:
[----:B------:R-:W-:Y:S05]  /*16a30*/  BRA `(.L_x_4041) ;  /* 0xffffffd4008c7947 */ /* 0x000fea000383ffff */
.L_x_3957:
[----:B------:R-:W-:Y:S01]  /*16a40*/  BSSY B1, `(.L_x_4042) ;  /* 0x0000006000017945 */ /* 0x000fe20003800000 */
[----:B------:R-:W-:-:S07]  /*16a50*/  IMAD.MOV.U32 R15, RZ, RZ, -0x1 ;  /* 0xffffffffff0f7424 */ /* 0x000fce00078e00ff */
[----:B01----:R-:W-:Y:S05]  /*16a60*/  WARPSYNC.COLLECTIVE R15, `(.L_x_4043) ;  /* 0x000000000f0c7348 */ /* 0x003fea0003c00000 */
[----:B------:R-:W-:Y:S02]  /*16a70*/  ELECT P6, UR62, PT ;  /* 0x00000000003e782f */ /* 0x000fe400038c0000 */
[----:B------:R-:W-:Y:S01]  /*16a80*/  MOV R14, UR62 ;  /* 0x0000003e000e7c02 */ /* 0x000fe20008000f00 */
[----:B01----:R-:W-:Y:S10]  /*16a90*/  ENDCOLLECTIVE ;  /* 0x000000000000791b */ /* 0x003ff40003800000 */
.L_x_4043:
[----:B------:R-:W-:Y:S05]  /*16aa0*/  BSYNC B1 ;  /* 0x0000000000017941 */ /* 0x000fea0003800000 */
.L_x_4042:
[----:B------:R-:W-:Y:S05]  /*16ab0*/  BRA `(.L_x_4044) ;  /* 0xffffffd400847947 */ /* 0x000fea000383ffff */
.L_x_3959:
[----:B0-----:R0:W2:Y:S02]  /*16ac0*/  SYNCS.PHASECHK.TRANS64.TRYWAIT P1, [R5+URZ+0x33440], R0 ;  /* 0x03344000050075a7 */ /* 0x0010a4000802017f */
[----:B--2---:R-:W-:Y:S05]  /*16ad0*/  @!P1 NANOSLEEP.SYNCS 0x989680 ;  /* 0x009896800000995d */ /* 0x004fea0003900000 */
[----:B------:R-:W2:Y:S02]  /*16ae0*/  @!P1 SYNCS.PHASECHK.TRANS64 P1, [R5+URZ+0x33440], R0 ;  /* 0x03344000050095a7 */ /* 0x000ea4000802007f */
[----:B--2---:R-:W-:Y:S05]  /*16af0*/  @!P1 BRA `(.L_x_3959) ;  /* 0xfffffffc00f09947 */ /* 0x004fea000383ffff */
[----:B------:R-:W-:Y:S05]  /*16b00*/  BRA `(.L_x_4045) ;  /* 0xffffffd400a47947 */ /* 0x000fea000383ffff */
.L_x_3961:
[----:B--2---:R2:W3:Y:S02]  /*16b10*/  SYNCS.PHASECHK.TRANS64.TRYWAIT P1, [R31+URZ+0x33440], R2 ;  /* 0x033440021f0075a7 */ /* 0x0044e4000802017f */
[----:B---3--:R-:W-:Y:S05]  /*16b20*/  @!P1 NANOSLEEP.SYNCS 0x989680 ;  /* 0x009896800000995d */ /* 0x008fea0003900000 */
[----:B------:R-:W3:Y:S02]  /*16b30*/  @!P1 SYNCS.PHASECHK.TRANS64 P1, [R31+URZ+0x33440], R2 ;  /* 0x033440021f0095a7 */ /* 0x000ee4000802007f */
[----:B---3--:R-:W-:Y:S05]  /*16b40*/  @!P1 BRA `(.L_x_3961) ;  /* 0xfffffffc00f09947 */ /* 0x008fea000383ffff */
[----:B------:R-:W-:Y:S05]  /*16b50*/  BRA `(.L_x_4046) ;  /* 0xffffffd400b07947 */ /* 0x000fea000383ffff */
.L_x_3963:
[----:B---3--:R3:W4:Y:S02]  /*16b60*/  SYNCS.PHASECHK.TRANS64.TRYWAIT P1, [R5+URZ+0x33460], R0 ;  /* 0x03346000050075a7 */ /* 0x008724000802017f */
[----:B----4-:R-:W-:Y:S05]  /*16b70*/  @!P1 NANOSLEEP.SYNCS 0x989680 ;  /* 0x009896800000995d */ /* 0x010fea0003900000 */
[----:B------:R-:W4:Y:S02]  /*16b80*/  @!P1 SYNCS.PHASECHK.TRANS64 P1, [R5+URZ+0x33460], R0 ;  /* 0x03346000050095a7 */ /* 0x000f24000802007f */
[----:B----4-:R-:W-:Y:S05]  /*16b90*/  @!P1 BRA `(.L_x_3963) ;  /* 0xfffffffc00f09947 */ /* 0x010fea000383ffff */
[----:B------:R-:W-:Y:S05]  /*16ba0*/  BRA `(.L_x_4047) ;  /* 0xffffffd400ac7947 */ /* 0x000fea000383ffff */
.L_x_3965:
[----:B----4-:R4:W0:Y:S02]  /*16bb0*/  SYNCS.PHASECHK.TRANS64.TRYWAIT P1, [R31+URZ+0x33460], R2 ;  /* 0x033460021f0075a7 */ /* 0x010824000802017f */
[----:B0-----:R-:W-:Y:S05]  /*16bc0*/  @!P1 NANOSLEEP.SYNCS 0x989680 ;  /* 0x009896800000995d */ /* 0x001fea0003900000 */
[----:B------:R-:W0:Y:S02]  /*16bd0*/  @!P1 SYNCS.PHASECHK.TRANS64 P1, [R31+URZ+0x33460], R2 ;  /* 0x033460021f0095a7 */ /* 0x000e24000802007f */
[----:B0-----:R-:W-:Y:S05]  /*16be0*/  @!P1 BRA `(.L_x_3965) ;  /* 0xfffffffc00f09947 */ /* 0x001fea000383ffff */
[----:B------:R-:W-:Y:S05]  /*16bf0*/  BRA `(.L_x_4048) ;  /* 0xffffffd400a87947 */ /* 0x000fea000383ffff */
.L_x_3967:
[----:B------:R0:W0:Y:S02]  /*16c00*/  SYNCS.PHASECHK.TRANS64.TRYWAIT P1, [R5+URZ+0x33480], R0 ;  /* 0x03348000050075a7 */ /* 0x000024000802017f */
[----:B0-----:R-:W-:Y:S05]  /*16c10*/  @!P1 NANOSLEEP.SYNCS 0x989680 ;  /* 0x009896800000995d */ /* 0x001fea0003900000 */
[----:B------:R-:W0:Y:S02]  /*16c20*/  @!P1 SYNCS.PHASECHK.TRANS64 P1, [R5+URZ+0x33480], R0 ;  /* 0x03348000050095a7 */ /* 0x000e24000802007f */
[----:B0-----:R-:W-:Y:S05]  /*16c30*/  @!P1 BRA `(.L_x_3967) ;  /* 0xfffffffc00f09947 */ /* 0x001fea000383ffff */
[----:B------:R-:W-:Y:S05]  /*16c40*/  BRA `(.L_x_4049) ;  /* 0xffffffd400a47947 */ /* 0x000fea000383ffff */
.L_x_4050:
        /* <DEDUP_REMOVED lines=11> */
.L_x_15835:


//--------------------- .text._ZN7cutlass13device_kernelIN5flash11enable_sm90INS1_16FlashAttnFwdSm90INS1_25CollectiveMainloopFwdSm90ILi2EN4cute5tupleIJNS5_1CILi1EEES8_S8_EEENS6_IJNS7_ILi128EEENS7_ILi160EEENS7_ILi192EEEEEELi192ENS_12float_e4m3_tEfNS_4arch4Sm90ELb0ELb0ELb1ELb1ELb1ELb1ELb0ELb1ELb1ELb1ELb0ELb0EEENS1_21CollectiveEpilogueFwdINS6_IJSA_SC_SB_EEES9_NS_10bfloat16_tESG_Li256ELb1ELb1ELb0ELb1EEENS1_36VarlenDynamicPersistentTileSchedulerILi128ELi160ELi256ELi128ELb0ELb1ELb1ELb0ELb1ELb1EEEEEEEEEvNT_6ParamsE --------------------------
	.section	.text._ZN7cutlass13device_kernelIN5flash11enable_sm90INS1_16FlashAttnFwdSm90INS1_25CollectiveMainloopFwdSm90ILi2EN4cute5tupleIJNS5_1CILi1EEES8_S8_EEENS6_IJNS7_ILi128EEENS7_ILi160EEENS7_ILi192EEEEEELi192ENS_12float_e4m3_tEfNS_4arch4Sm90ELb0ELb0ELb1ELb1ELb1ELb1ELb0ELb1ELb1ELb1ELb0ELb0EEENS1_21CollectiveEpilogueFwdINS6_IJSA_SC_SB_EEES9_NS_10bfloat16_tESG_Li256ELb1ELb1ELb0ELb1EEENS1_36VarlenDynamicPersistentTileSchedulerILi128ELi160ELi256ELi128ELb0ELb1ELb1ELb0ELb1ELb1EEEEEEEEEvNT_6ParamsE,"ax",@progbits
	.align	128
.text._ZN7cutlass13device_kernelIN5flash11enable_sm90INS1_16FlashAttnFwdSm90INS1_25CollectiveMainloopFwdSm90ILi2EN4cute5tupleIJNS5_1CILi1EEES8_S8_EEENS6_IJNS7_ILi128EEENS7_ILi160EEENS7_ILi192EEEEEELi192ENS_12float_e4m3_tEfNS_4arch4Sm90ELb0ELb0ELb1ELb1ELb1ELb1ELb0ELb1ELb1ELb1ELb0ELb0EEENS1_21CollectiveEpilogueFwdINS6_IJSA_SC_SB_EEES9_NS_10bfloat16_tESG_Li256ELb1ELb1ELb0ELb1EEENS1_36VarlenDynamicPersistentTileSchedulerILi128ELi160ELi256ELi128ELb0ELb1ELb1ELb0ELb1ELb1EEEEEEEEEvNT_6ParamsE:
        .type           _ZN7cutlass13device_kernelIN5flash11enable_sm90INS1_16FlashAttnFwdSm90INS1_25CollectiveMainloopFwdSm90ILi2EN4cute5tupleIJNS5_1CILi1EEES8_S8_EEENS6_IJNS7_ILi128EEENS7_ILi160EEENS7_ILi192EEEEEELi192ENS_12float_e4m3_tEfNS_4arch4Sm90ELb0ELb0ELb1ELb1ELb1ELb1ELb0ELb1ELb1ELb1ELb0ELb0EEENS1_21CollectiveEpilogueFwdINS6_IJSA_SC_SB_EEES9_NS_10bfloat16_tESG_Li256ELb1ELb1ELb0ELb1EEENS1_36VarlenDynamicPersistentTileSchedulerILi128ELi160ELi256ELi128ELb0ELb1ELb1ELb0ELb1ELb1EEEEEEEEEvNT_6ParamsE,@function
        .size           _ZN7cutlass13device_kernelIN5flash11enable_sm90INS1_16FlashAttnFwdSm90INS1_25CollectiveMainloopFwdSm90ILi2EN4cute5tupleIJNS5_1CILi1EEES8_S8_EEENS6_IJNS7_ILi128EEENS7_ILi160EEENS7_ILi192EEEEEELi192ENS_12float_e4m3_tEfNS_4arch4Sm90ELb0ELb0ELb1ELb1ELb1ELb1ELb0ELb1ELb1ELb1ELb0ELb0EEENS1_21CollectiveEpilogueFwdINS6_IJSA_SC_SB_EEES9_NS_10bfloat16_tESG_Li256ELb1ELb1ELb0ELb1EEENS1_36VarlenDynamicPersistentTileSchedulerILi128ELi160ELi256ELi128ELb0ELb1ELb1ELb0ELb1ELb1EEEEEEEEEvNT_6ParamsE,(.L_x_15836 - _ZN7cutlass13device_kernelIN5flash11enable_sm90INS1_16FlashAttnFwdSm90INS1_25CollectiveMainloopFwdSm90ILi2EN4cute5tupleIJNS5_1CILi1EEES8_S8_EEENS6_IJNS7_ILi128EEENS7_ILi160EEENS7_ILi192EEEEEELi192ENS_12float_e4m3_tEfNS_4arch4Sm90ELb0ELb0ELb1ELb1ELb1ELb1ELb0ELb1ELb1ELb1ELb0ELb0EEENS1_21CollectiveEpilogueFwdINS6_IJSA_SC_SB_EEES9_NS_10bfloat16_tESG_Li256ELb1ELb1ELb0ELb1EEENS1_36VarlenDynamicPersistentTileSchedulerILi128ELi160ELi256ELi128ELb0ELb1ELb1ELb0ELb1ELb1EEEEEEEEEvNT_6ParamsE)
        .other          _ZN7cutlass13device_kernelIN5flash11enable_sm90INS1_16FlashAttnFwdSm90INS1_25CollectiveMainloopFwdSm90ILi2EN4cute5tupleIJNS5_1CILi1EEES8_S8_EEENS6_IJNS7_ILi128EEENS7_ILi160EEENS7_ILi192EEEEEELi192ENS_12float_e4m3_tEfNS_4arch4Sm90ELb0ELb0ELb1ELb1ELb1ELb1ELb0ELb1ELb1ELb1ELb0ELb0EEENS1_21CollectiveEpilogueFwdINS6_IJSA_SC_SB_EEES9_NS_10bfloat16_tESG_Li256ELb1ELb1ELb0ELb1EEENS1_36VarlenDynamicPersistentTileSchedulerILi128ELi160ELi256ELi128ELb0ELb1ELb1ELb0ELb1ELb1EEEEEEEEEvNT_6ParamsE,@"STO_CUDA_ENTRY STV_DEFAULT"
_ZN7cutlass13device_kernelIN5flash11enable_sm90INS1_16FlashAttnFwdSm90INS1_25CollectiveMainloopFwdSm90ILi2EN4cute5tupleIJNS5_1CILi1EEES8_S8_EEENS6_IJNS7_ILi128EEENS7_ILi160EEENS7_ILi192EEEEEELi192ENS_12float_e4m3_tEfNS_4arch4Sm90ELb0ELb0ELb1ELb1ELb1ELb1ELb0ELb1ELb1ELb1ELb0ELb0EEENS1_21CollectiveEpilogueFwdINS6_IJSA_SC_SB_EEES9_NS_10bfloat16_tESG_Li256ELb1ELb1ELb0ELb1EEENS1_36VarlenDynamicPersistentTileSchedulerILi128ELi160ELi256ELi128ELb0ELb1ELb1ELb0ELb1ELb1EEEEEEEEEvNT_6ParamsE:
        /* <DEDUP_REMOVED lines=18> */
.L_x_4052:
[----:B------:R-:W-:Y:S05]  /*0120*/  BSYNC B0 ;  /* 0x0000000000007941 */ /* 0x000fea0003800000 */
.L_x_4051:
        /* <DEDUP_REMOVED lines=41> */
.L_x_4053:
        /* <DEDUP_REMOVED lines=22> */
.L_x_4054:
        /* <DEDUP_REMOVED lines=18> */
.L_x_4055:
        /* <DEDUP_REMOVED lines=22> */
.L_x_4056:
        /* <DEDUP_REMOVED lines=23> */
.L_x_4057:
[----:B------:R-:W-:Y:S01]  /*0910*/  PLOP3.LUT P0, PT, PT, PT, UP0, 0x80, 0x0 ;  /* 0x000000000000781c */ /* 0x000fe20003f0f008 */
[----:B------:R-:W-:Y:S01]  /*0920*/  UMOV UR36, 0x1 ;  /* 0x0000000100247882 */ /* 0x000fe20000000000 */
[----:B------:R-:W-:Y:S01]  /*0930*/  NOP ;  /* 0x0000000000007918 */ /* 0x000fe20000000000 */
[----:B------:R-:W-:Y:S01]  /*0940*/  USEL UR36, UR36, 0x2, !UP0 ;  /* 0x0000000224247887 */ /* 0x000fe2000c000000 */
[----:B------:R-:W-:Y:S01]  /*0950*/  BSSY B8, `(.L_x_4058) ;  /* 0x0002c87000087945 */ /* 0x000fe20003800000 */
[----:B------:R-:W-:Y:S01]  /*0960*/  ULDC.64 UR50, c[0x0][0x208] ;  /* 0x0000820000327ab9 */ /* 0x000fe20000000a00 */
[----:B01234-:R-:W-:Y:S07]  /*0970*/  BAR.SYNC.DEFER_BLOCKING 0x0 ;  /* 0x0000000000007b1d */ /* 0x01ffee0000010000 */
[----:B------:R-:W-:Y:S05]  /*0980*/  @!P0 BRA `(.L_x_4059) ;  /* 0x0000023c00508947 */ /* 0x000fea0003800000 */
.L_x_4060:
        /* <DEDUP_REMOVED lines=8> */
[----:B-1----:R-:W-:-:S06]  /*0a10*/  ULEA UR4, UR38, UR4, 0x18 ;  /* 0x0000000426047291 */ /* 0x002fcc000f8ec03f */
[----:B------:R-:W-:Y:S01]  /*0a20*/  IMAD.U32 R18, RZ, RZ, UR4 ;  /* 0x00000004ff127e24 */ /* 0x000fe2000f8e00ff */
[----:B0-----:R-:W-:Y:S01]  /*0a30*/  SHF.R.U32.HI R0, RZ, 0x7, R0 ;  /* 0x00000007ff007819 */ /* 0x001fe20000011600 */
[----:B------:R-:W-:-:S03]  /*0a40*/  ULDC UR4, c[0x0][0xc3c] ;  /* 0x00030f0000047ab9 */ /* 0x000fc60000000800 */
[----:B------:R-:W-:-:S13]  /*0a50*/  ISETP.NE.AND P0, PT, R0, 0x1, PT ;  /* 0x000000010000780c */ /* 0x000fda0003f05270 */
[----:B------:R-:W-:Y:S08]  /*0a60*/  @!P0 BAR.ARV 0x9, 0x100 ;  /* 0x0244000000008b1d */ /* 0x000ff00000002000 */
[----:B------:R-:W-:Y:S06]  /*0a70*/  BAR.SYNC.DEFER_BLOCKING 0x5, 0x180 ;  /* 0x0146000000007b1d */ /* 0x000fec0000010000 */
[----:B------:R-:W0:Y:S02]  /*0a80*/  LDS.128 R220, [R18+0x334d0] ;  /* 0x0334d00012dc7984 */ /* 0x000e240000000c00 */
[----:B------:R-:W-:Y:S06]  /*0a90*/  BAR.ARV 0x4, 0x180 ;  /* 0x0106000000007b1d */ /* 0x000fec0000002000 */
[----:B0-----:R-:W-:-:S13]  /*0aa0*/  ISETP.GE.AND P0, PT, R223, UR4, PT ;  /* 0x00000004df007c0c */ /* 0x001fda000bf06270 */
[----:B------:R-:W-:Y:S05]  /*0ab0*/  @P0 BRA `(.L_x_4061) ;  /* 0x000002c400c00947 */ /* 0x000fea0003800000 */
[----:B------:R-:W0:Y:S01]  /*0ac0*/  S2R R0, SR_TID.X ;  /* 0x0000000000007919 */ /* 0x000e220000002100 */
[----:B------:R-:W-:Y:S01]  /*0ad0*/  R2UR UR48, R18 ;  /* 0x00000000123072ca */ /* 0x000fe200000e0000 */
[----:B------:R-:W-:Y:S01]  /*0ae0*/  IMAD.MOV.U32 R19, RZ, RZ, RZ ;  /* 0x000000ffff137224 */ /* 0x000fe200078e00ff */
[----:B------:R-:W-:Y:S01]  /*0af0*/  ULOP3.LUT UR49, UR36, 0x1, URZ, 0xfc, !UPT ;  /* 0x0000000124317892 */ /* 0x000fe2000f8efc3f */
[----:B------:R-:W-:-:S10]  /*0b00*/  UMOV UR37, URZ ;  /* 0x0000003f00257c82 */ /* 0x000fd40008000000 */
[----:B------:R-:W-:Y:S01]  /*0b10*/  UIADD3 UR48, UR48, 0x1e200, URZ ;  /* 0x0001e20030307890 */ /* 0x000fe2000fffe03f */
[----:B0-----:R-:W-:-:S05]  /*0b20*/  VIADD R0, R0, 0xffffff80 ;  /* 0xffffff8000007836 */ /* 0x001fca0000000000 */
[----:B------:R-:W-:Y:S02]  /*0b30*/  SHF.R.S32.HI R3, RZ, 0x1f, R0 ;  /* 0x0000001fff037819 */ /* 0x000fe40000011400 */
[-C--:B------:R-:W-:Y:S02]  /*0b40*/  LEA.HI R6, R0, R0.reuse, RZ, 0x1 ;  /* 0x0000000000067211 */ /* 0x080fe400078f08ff */
[CC--:B------:R-:W-:Y:S02]  /*0b50*/  LEA.HI R2, R3.reuse, R0.reuse, RZ, 0x7 ;  /* 0x0000000003027211 */ /* 0x0c0fe400078f38ff */
[CC--:B------:R-:W-:Y:S02]  /*0b60*/  LEA.HI R4, R3.reuse, R0.reuse, RZ, 0x4 ;  /* 0x0000000003047211 */ /* 0x0c0fe400078f20ff */
[CC--:B------:R-:W-:Y:S02]  /*0b70*/  LEA.HI R5, R3.reuse, R0.reuse, RZ, 0x5 ;  /* 0x0000000003057211 */ /* 0x0c0fe400078f28ff */
[----:B------:R-:W-:-:S02]  /*0b80*/  LEA.HI R8, R3, R0, RZ, 0x2 ;  /* 0x0000000003087211 */ /* 0x000fc400078f10ff */
[----:B------:R-:W-:Y:S02]  /*0b90*/  LOP3.LUT R7, R6, 0xfffffffe, RZ, 0xc0, !PT ;  /* 0xfffffffe06077812 */ /* 0x000fe400078ec0ff */
[----:B------:R-:W-:Y:S02]  /*0ba0*/  LOP3.LUT R9, R2, 0xffffff80, RZ, 0xc0, !PT ;  /* 0xffffff8002097812 */ /* 0x000fe400078ec0ff */
[----:B------:R-:W-:Y:S01]  /*0bb0*/  SHF.R.S32.HI R11, RZ, 0x1, R6 ;  /* 0x00000001ff0b7819 */ /* 0x000fe20000011406 */
[----:B------:R-:W-:Y:S01]  /*0bc0*/  IMAD.IADD R7, R0, 0x1, -R7 ;  /* 0x0000000100077824 */ /* 0x000fe200078e0a07 */
[----:B------:R-:W-:Y:S01]  /*0bd0*/  LOP3.LUT R3, R4, 0x3fffff0, RZ, 0xc0, !PT ;  /* 0x03fffff004037812 */ /* 0x000fe200078ec0ff */
[----:B------:R-:W-:Y:S01]  /*0be0*/  IMAD.IADD R10, R0, 0x1, -R9 ;  /* 0x00000001000a7824 */ /* 0x000fe200078e0a09 */
[----:B------:R-:W-:Y:S01]  /*0bf0*/  LEA.HI R6, R6, R11, RZ, 0x1 ;  /* 0x0000000b06067211 */ /* 0x000fe200078f08ff */
[----:B------:R-:W-:Y:S01]  /*0c00*/  IMAD.SHL.U32 R228, R7, 0x8, RZ ;  /* 0x0000000807e47824 */ /* 0x000fe200078e00ff */
[----:B------:R-:W-:Y:S01]  /*0c10*/  IADD3 R3, R0, -R3, RZ ;  /* 0x8000000300037210 */ /* 0x000fe20007ffe0ff */
[----:B------:R-:W-:Y:S01]  /*0c20*/  IMAD.SHL.U32 R0, R5, 0x20, RZ ;  /* 0x0000002005007824 */ /* 0x000fe200078e00ff */
[----:B------:R-:W-:-:S02]  /*0c30*/  SHF.R.S32.HI R5, RZ, 0x4, R4 ;  /* 0x00000004ff057819 */ /* 0x000fc40000011404 */
[--C-:B------:R-:W-:Y:S02]  /*0c40*/  SHF.R.S32.HI R2, RZ, 0x2, R8.reuse ;  /* 0x00000002ff027819 */ /* 0x100fe40000011408 */
[----:B------:R-:W-:Y:S02]  /*0c50*/  SHF.R.S32.HI R9, RZ, 0x1f, R8 ;  /* 0x0000001fff097819 */ /* 0x000fe40000011408 */
[----:B------:R-:W-:Y:S02]  /*0c60*/  LOP3.LUT R6, R6, 0x3fffffe, RZ, 0xc0, !PT ;  /* 0x03fffffe06067812 */ /* 0x000fe400078ec0ff */
[----:B------:R-:W-:Y:S02]  /*0c70*/  LEA.HI R4, R4, R5, RZ, 0x1 ;  /* 0x0000000504047211 */ /* 0x000fe400078f08ff */
[----:B------:R-:W-:Y:S01]  /*0c80*/  LOP3.LUT R0, R0, 0xfffffc00, RZ, 0xc0, !PT ;  /* 0xfffffc0000007812 */ /* 0x000fe200078ec0ff */
[----:B------:R-:W-:Y:S01]  /*0c90*/  IMAD.IADD R6, R11, 0x1, -R6 ;  /* 0x000000010b067824 */ /* 0x000fe200078e0a06 */
[----:B------:R-:W-:-:S02]  /*0ca0*/  LEA.HI R9, R9, R2, RZ, 0x2 ;  /* 0x0000000209097211 */ /* 0x000fc400078f10ff */
[----:B------:R-:W-:Y:S01]  /*0cb0*/  IADD3 R11, R11, 0x80, RZ ;  /* 0x000000800b0b7810 */ /* 0x000fe20007ffe0ff */
[----:B------:R-:W-:Y:S01]  /*0cc0*/  IMAD R3, R3, 0x40, R0 ;  /* 0x0000004003037824 */ /* 0x000fe200078e0200 */
[----:B------:R-:W-:Y:S01]  /*0cd0*/  LOP3.LUT R4, R4, 0x1ffffffe, RZ, 0xc0, !PT ;  /* 0x1ffffffe04047812 */ /* 0x000fe200078ec0ff */
[----:B------:R-:W-:Y:S01]  /*0ce0*/  IMAD R8, R5, 0x8, R6 ;  /* 0x0000000805087824 */ /* 0x000fe200078e0206 */
[----:B------:R-:W-:Y:S02]  /*0cf0*/  LOP3.LUT R9, R9, 0xfffffffc, RZ, 0xc0, !PT ;  /* 0xfffffffc09097812 */ /* 0x000fe400078ec0ff */
[----:B------:R-:W-:Y:S01]  /*0d00*/  SHF.R.S32.HI R0, RZ, 0x1f, R11 ;  /* 0x0000001fff007819 */ /* 0x000fe2000001140b */
[----:B------:R-:W-:Y:S01]  /*0d10*/  IMAD.IADD R4, R5, 0x1, -R4 ;  /* 0x0000000105047824 */ /* 0x000fe200078e0a04 */
[-C--:B------:R-:W-:Y:S01]  /*0d20*/  LEA.HI R6, R11, R11.reuse, RZ, 0x1 ;  /* 0x0000000b0b067211 */ /* 0x080fe200078f08ff */
[----:B------:R-:W-:Y:S01]  /*0d30*/  IMAD.IADD R9, R2, 0x1, -R9 ;  /* 0x0000000102097824 */ /* 0x000fe200078e0a09 */
[----:B------:R-:W-:Y:S01]  /*0d40*/  LEA.HI R2, R0, R11, RZ, 0x3 ;  /* 0x0000000b00027211 */ /* 0x000fe200078f18ff */
[----:B------:R-:W-:Y:S01]  /*0d50*/  IMAD R3, R4, 0x8, R3 ;  /* 0x0000000804037824 */ /* 0x000fe200078e0203 */
[----:B------:R-:W-:-:S02]  /*0d60*/  LOP3.LUT R0, R6, 0x3fffffe, RZ, 0xc0, !PT ;  /* 0x03fffffe06007812 */ /* 0x000fc400078ec0ff */
[----:B------:R-:W-:Y:S02]  /*0d70*/  SHF.L.U32 R2, R2, 0x6, RZ ;  /* 0x0000000602027819 */ /* 0x000fe400000006ff */
[----:B------:R0:W-:Y:S01]  /*0d80*/  STL [R1+0x68], R3 ;  /* 0x0000680301007387 */ /* 0x0001e20000100800 */
[----:B------:R-:W-:Y:S01]  /*0d90*/  IMAD.IADD R0, R11, 0x1, -R0 ;  /* 0x000000010b007824 */ /* 0x000fe200078e0a00 */
[C---:B------:R-:W-:Y:S01]  /*0da0*/  IADD3 R4, R228.reuse, 0x40, RZ ;  /* 0x00000040e4047810 */ /* 0x040fe20007ffe0ff */
[C---:B------:R-:W-:Y:S01]  /*0db0*/  VIADD R11, R228.reuse, 0x20 ;  /* 0x00000020e40b7836 */ /* 0x040fe20000000000 */
[----:B------:R-:W-:Y:S02]  /*0dc0*/  SHF.R.S32.HI R5, RZ, 0x1f, R10 ;  /* 0x0000001fff057819 */ /* 0x000fe4000001140a */
[----:B------:R-:W-:Y:S01]  /*0dd0*/  SHF.L.U32 R9, R9, 0x7, RZ ;  /* 0x0000000709097819 */ /* 0x000fe200000006ff */
[C---:B------:R-:W-:Y:S01]  /*0de0*/  IMAD.IADD R225, R228.reuse, 0x1, R11 ;  /* 0x00000001e4e17824 */ /* 0x040fe200078e020b */
[----:B------:R1:W-:Y:S01]  /*0df0*/  STL [R1+0x20], R11 ;  /* 0x0000200b01007387 */ /* 0x0003e20000100800 */
[----:B------:R-:W-:Y:S01]  /*0e00*/  LEA.HI R5, R5, R10, RZ, 0x2 ;  /* 0x0000000a05057211 */ /* 0x000fe200078f10ff */
[----:B------:R-:W-:Y:S01]  /*0e10*/  IMAD.IADD R226, R228, 0x1, R4 ;  /* 0x00000001e4e27824 */ /* 0x000fe200078e0204 */
[----:B0-----:R-:W-:-:S02]  /*0e20*/  LOP3.LUT R3, R2, 0xfffffe00, RZ, 0xc0, !PT ;  /* 0xfffffe0002037812 */ /* 0x001fc400078ec0ff */
[----:B------:R-:W-:Y:S02]  /*0e30*/  LOP3.LUT R5, R5, 0x7ffffffc, RZ, 0xc0, !PT ;  /* 0x7ffffffc05057812 */ /* 0x000fe400078ec0ff */
[----:B------:R-:W-:Y:S01]  /*0e40*/  LOP3.LUT R13, R9, 0x180, RZ, 0xc0, !PT ;  /* 0x00000180090d7812 */ /* 0x000fe200078ec0ff */
[----:B------:R-:W-:Y:S01]  /*0e50*/  IMAD R0, R0, 0x40, R3 ;  /* 0x0000004000007824 */ /* 0x000fe200078e0203 */
[----:B------:R-:W-:Y:S01]  /*0e60*/  SHF.R.S32.HI R3, RZ, 0x1f, R226 ;  /* 0x0000001fff037819 */ /* 0x000fe200000114e2 */
[----:B-1----:R-:W-:Y:S01]  /*0e70*/  IMAD.SHL.U32 R11, R8, 0x40, RZ ;  /* 0x00000040080b7824 */ /* 0x002fe200078e00ff */
[----:B------:R-:W-:Y:S01]  /*0e80*/  SHF.R.U32.HI R12, RZ, 0x3, R13 ;  /* 0x00000003ff0c7819 */ /* 0x000fe2000001160d */
[----:B------:R-:W-:Y:S01]  /*0e90*/  IMAD.IADD R5, R10, 0x1, -R5 ;  /* 0x000000010a057824 */ /* 0x000fe200078e0a05 */
[----:B------:R0:W-:Y:S01]  /*0ea0*/  STL [R1+0x44], R0 ;  /* 0x0000440001007387 */ /* 0x0001e20000100800 */
[CC--:B------:R-:W-:Y:S01]  /*0eb0*/  LEA.HI R2, R3.reuse, R226.reuse, RZ, 0x4 ;  /* 0x000000e203027211 */ /* 0x0c0fe200078f20ff */
[----:B------:R-:W-:Y:S01]  /*0ec0*/  IMAD.MOV.U32 R10, RZ, RZ, -0x2 ;  /* 0xfffffffeff0a7424 */ /* 0x000fe200078e00ff */
[----:B------:R-:W-:Y:S01]  /*0ed0*/  LEA.HI R8, R3, R226, RZ, 0x6 ;  /* 0x000000e203087211 */ /* 0x000fe200078f30ff */
[----:B------:R1:W-:Y:S01]  /*0ee0*/  STL [R1+0x1c], R4 ;  /* 0x00001c0401007387 */ /* 0x0003e20000100800 */
[----:B------:R-:W-:Y:S01]  /*0ef0*/  SHF.L.U32 R16, R7, 0x4, RZ ;  /* 0x0000000407107819 */ /* 0x000fe200000006ff */
[----:B------:R-:W-:Y:S01]  /*0f00*/  IMAD R10, R5, R10, 0xa0 ;  /* 0x000000a0050a7424 */ /* 0x000fe200078e020a */
[----:B------:R-:W-:Y:S01]  /*0f10*/  SHF.R.S32.HI R6, RZ, 0x1, R6 ;  /* 0x00000001ff067819 */ /* 0x000fe20000011406 */
[----:B------:R-:W-:Y:S01]  /*0f20*/  IMAD.SHL.U32 R9, R8, 0x80, RZ ;  /* 0x0000008008097824 */ /* 0x000fe200078e00ff */
[----:B------:R-:W-:Y:S01]  /*0f30*/  STL [R1+0x38], R11 ;  /* 0x0000380b01007387 */ /* 0x000fe20000100800 */
[----:B0-----:R-:W-:Y:S01]  /*0f40*/  SHF.R.S32.HI R0, RZ, 0x1f, R225 ;  /* 0x0000001fff007819 */ /* 0x001fe200000114e1 */
[----:B------:R-:W-:Y:S01]  /*0f50*/  VIADD R7, R228, 0x10 ;  /* 0x00000010e4077836 */ /* 0x000fe20000000000 */
[----:B------:R-:W-:Y:S01]  /*0f60*/  LOP3.LUT R8, R13, 0x30, R2, 0xf8, !PT ;  /* 0x000000300d087812 */ /* 0x000fe200078ef802 */
[----:B------:R-:W-:Y:S01]  /*0f70*/  STL [R1+0x30], R13 ;  /* 0x0000300d01007387 */ /* 0x000fe20000100800 */
[-C--:B-1----:R-:W-:Y:S01]  /*0f80*/  LEA.HI R4, R0, R225.reuse, RZ, 0x6 ;  /* 0x000000e100047211 */ /* 0x082fe200078f30ff */
[----:B------:R-:W-:Y:S01]  /*0f90*/  VIADD R23, R16, 0x60 ;  /* 0x0000006010177836 */ /* 0x000fe20000000000 */
[----:B------:R-:W-:Y:S01]  /*0fa0*/  LEA.HI R0, R0, R225, RZ, 0x4 ;  /* 0x000000e100007211 */ /* 0x000fe200078f20ff */
[----:B------:R-:W-:Y:S01]  /*0fb0*/  STL [R1+0x34], R12 ;  /* 0x0000340c01007387 */ /* 0x000fe20000100800 */
[----:B------:R-:W-:Y:S01]  /*0fc0*/  LOP3.LUT R9, R9, 0xffffe000, RZ, 0xc0, !PT ;  /* 0xffffe00009097812 */ /* 0x000fe200078ec0ff */
[----:B------:R-:W-:Y:S01]  /*0fd0*/  IMAD.SHL.U32 R4, R4, 0x80, RZ ;  /* 0x0000008004047824 */ /* 0x000fe200078e00ff */
[----:B------:R-:W-:Y:S01]  /*0fe0*/  LOP3.LUT R3, R13, 0x30, R0, 0xf8, !PT ;  /* 0x000000300d037812 */ /* 0x000fe200078ef800 */
[----:B------:R-:W-:Y:S01]  /*0ff0*/  STL [R1+0x64], R10 ;  /* 0x0000640a01007387 */ /* 0x000fe20000100800 */
[-C--:B------:R-:W-:Y:S01]  /*1000*/  LOP3.LUT R8, R8, R12.reuse, RZ, 0x3c, !PT ;  /* 0x0000000c08087212 */ /* 0x080fe200078e3cff */
[----:B------:R-:W-:Y:S01]  /*1010*/  VIADD R22, R16, 0x80 ;  /* 0x0000008010167836 */ /* 0x000fe20000000000 */
[----:B------:R-:W-:Y:S01]  /*1020*/  LOP3.LUT R4, R4, 0xffffe000, RZ, 0xc0, !PT ;  /* 0xffffe00004047812 */ /* 0x000fe200078ec0ff */
[----:B------:R-:W-:Y:S01]  /*1030*/  STL [R1+0x14], RZ ;  /* 0x000014ff01007387 */ /* 0x000fe20000100800 */
[----:B------:R-:W-:Y:S01]  /*1040*/  LOP3.LUT R3, R3, R12, RZ, 0x3c, !PT ;  /* 0x0000000c03037212 */ /* 0x000fe200078e3cff */
[----:B------:R-:W-:Y:S01]  /*1050*/  VIADD R224, R16, 0xa0 ;  /* 0x000000a010e07836 */ /* 0x000fe20000000000 */
[-C--:B------:R-:W-:Y:S01]  /*1060*/  IADD3 R9, R8, R11.reuse, R9 ;  /* 0x0000000b08097210 */ /* 0x080fe20007ffe009 */
[----:B------:R-:W-:Y:S01]  /*1070*/  STL [R1+0x3c], RZ ;  /* 0x00003cff01007387 */ /* 0x000fe20000100800 */
[----:B------:R-:W-:Y:S01]  /*1080*/  IADD3 R5, R3, R11, R4 ;  /* 0x0000000b03057210 */ /* 0x000fe20007ffe004 */
[C---:B------:R-:W-:Y:S01]  /*1090*/  VIADD R4, R228.reuse, 0x50 ;  /* 0x00000050e4047836 */ /* 0x040fe20000000000 */
[----:B------:R-:W-:Y:S01]  /*10a0*/  IADD3 R3, R228, 0x30, RZ ;  /* 0x00000030e4037810 */ /* 0x000fe20007ffe0ff */
[----:B------:R-:W-:Y:S01]  /*10b0*/  STL [R1+0x2c], RZ ;  /* 0x00002cff01007387 */ /* 0x000fe20000100800 */
[----:B------:R-:W-:Y:S01]  /*10c0*/  SHF.R.S32.HI R8, RZ, 0x1f, R23 ;  /* 0x0000001fff087819 */ /* 0x000fe20000011417 */
[----:B------:R-:W-:Y:S01]  /*10d0*/  IMAD.SHL.U32 R6, R6, 0x80, RZ ;  /* 0x0000008006067824 */ /* 0x000fe200078e00ff */
[----:B------:R-:W-:Y:S01]  /*10e0*/  SHF.R.S32.HI R227, RZ, 0x4, R0 ;  /* 0x00000004ffe37819 */ /* 0x000fe20000011400 */
[----:B------:R0:W-:Y:S01]  /*10f0*/  STL [R1+0x18], R7 ;  /* 0x0000180701007387 */ /* 0x0001e20000100800 */
[----:B------:R-:W-:Y:S01]  /*1100*/  SHF.R.S32.HI R0, RZ, 0x4, R2 ;  /* 0x00000004ff007819 */ /* 0x000fe20000011402 */
[----:B------:R-:W-:Y:S01]  /*1110*/  IMAD.IADD R2, R18, 0x1, R5 ;  /* 0x0000000112027824 */ /* 0x000fe200078e0205 */
[----:B------:R-:W-:Y:S01]  /*1120*/  SHF.R.S32.HI R17, RZ, 0x1f, R16 ;  /* 0x0000001fff117819 */ /* 0x000fe20000011410 */
[----:B------:R1:W-:Y:S04]  /*1130*/  STL [R1+0x24], R3 ;  /* 0x0000240301007387 */ /* 0x0003e80000100800 */
[----:B------:R2:W-:Y:S01]  /*1140*/  STL [R1+0x28], R4 ;  /* 0x0000280401007387 */ /* 0x0005e20000100800 */
[----:B0-----:R-:W-:-:S03]  /*1150*/  SHF.R.S32.HI R7, RZ, 0x1f, R224 ;  /* 0x0000001fff077819 */ /* 0x001fc600000114e0 */
[----:B------:R-:W-:Y:S01]  /*1160*/  STL [R1+0xc], R8 ;  /* 0x00000c0801007387 */ /* 0x000fe20000100800 */
[----:B-1----:R-:W-:Y:S02]  /*1170*/  LOP3.LUT R3, R13, 0x30, R16, 0xf8, !PT ;  /* 0x000000300d037812 */ /* 0x002fe400078ef810 */
[----:B--2---:R-:W-:Y:S02]  /*1180*/  SHF.R.S32.HI R4, RZ, 0x1f, R22 ;  /* 0x0000001fff047819 */ /* 0x004fe40000011416 */
[----:B------:R-:W-:-:S03]  /*1190*/  LOP3.LUT R3, R3, R12, RZ, 0x3c, !PT ;  /* 0x0000000c03037212 */ /* 0x000fc600078e3cff */
[----:B------:R0:W-:Y:S01]  /*11a0*/  STL [R1+0x8], R4 ;  /* 0x0000080401007387 */ /* 0x0001e20000100800 */
[----:B------:R-:W-:-:S03]  /*11b0*/  IADD3 R3, R18, R11, R3 ;  /* 0x0000000b12037210 */ /* 0x000fc60007ffe003 */
[----:B------:R-:W-:Y:S01]  /*11c0*/  STL [R1+0x4], R7 ;  /* 0x0000040701007387 */ /* 0x000fe20000100800 */
[----:B0-----:R-:W-:-:S05]  /*11d0*/  LOP3.LUT R4, R6, 0x180, RZ, 0xc0, !PT ;  /* 0x0000018006047812 */ /* 0x001fca00078ec0ff */
[----:B------:R-:W-:Y:S04]  /*11e0*/  STL [R1+0x40], R4 ;  /* 0x0000400401007387 */ /* 0x000fe80000100800 */
[----:B------:R0:W-:Y:S04]  /*11f0*/  STL [R1], R0 ;  /* 0x0000000001007387 */ /* 0x0001e80000100800 */
[----:B------:R1:W-:Y:S04]  /*1200*/  STL [R1+0x60], R3 ;  /* 0x0000600301007387 */ /* 0x0003e80000100800 */
[----:B------:R1:W-:Y:S01]  /*1210*/  STL [R1+0x5c], R2 ;  /* 0x00005c0201007387 */ /* 0x0003e20000100800 */
[----:B0-----:R-:W-:-:S05]  /*1220*/  IMAD.IADD R0, R18, 0x1, R9 ;  /* 0x0000000112007824 */ /* 0x001fca00078e0209 */
[----:B------:R1:W-:Y:S02]  /*1230*/  STL [R1+0x58], R0 ;  /* 0x0000580001007387 */ /* 0x0003e40000100800 */
.L_x_4260:
[----:B01----:R-:W0:Y:S02]  /*1240*/  LDC.64 R2, c[0x0][0xc88] ;  /* 0x00032200ff027b82 */ /* 0x003e240000000a00 */
[----:B0-----:R-:W-:-:S05]  /*1250*/  IMAD.WIDE R2, R223, 0x4, R2 ;  /* 0x00000004df027825 */ /* 0x001fca00078e0202 */
[----:B--2---:R0:W2:Y:S01]  /*1260*/  LDG.E R0, desc[UR50][R2.64] ;  /* 0x0000003202007981 */ /* 0x0040a2000c1e1900 */
[----:B------:R-:W-:Y:S05]  /*1270*/  YIELD ;  /* 0x0000000000007946 */ /* 0x000fea0003800000 */
[----:B------:R-:W-:Y:S01]  /*1280*/  ULDC.64 UR4, c[0x0][0xa28] ;  /* 0x00028a0000047ab9 */ /* 0x000fe20000000a00 */
[----:B------:R-:W-:Y:S01]  /*1290*/  ULDC.64 UR8, c[0x0][0xa18] ;  /* 0x0002860000087ab9 */ /* 0x000fe20000000a00 */
[----:B------:R-:W-:Y:S01]  /*12a0*/  ISETP.NE.U32.AND P1, PT, RZ, UR4, PT ;  /* 0x00000004ff007c0c */ /* 0x000fe2000bf25070 */
[----:B------:R-:W-:Y:S01]  /*12b0*/  ULDC.64 UR6, c[0x0][0xa08] ;  /* 0x0002820000067ab9 */ /* 0x000fe20000000a00 */
[----:B0-----:R-:W-:Y:S01]  /*12c0*/  IMAD.MOV.U32 R3, RZ, RZ, RZ ;  /* 0x000000ffff037224 */ /* 0x001fe200078e00ff */
[----:B------:R-:W-:Y:S01]  /*12d0*/  ISETP.NE.U32.AND P0, PT, RZ, UR6, PT ;  /* 0x00000006ff007c0c */ /* 0x000fe2000bf05070 */
[----:B------:R-:W-:Y:S01]  /*12e0*/  IMAD.MOV.U32 R123, RZ, RZ, RZ ;  /* 0x000000ffff7b7224 */ /* 0x000fe200078e00ff */
[----:B------:R-:W-:-:S02]  /*12f0*/  ISETP.NE.AND.EX P1, PT, RZ, UR5, PT, P1 ;  /* 0x00000005ff007c0c */ /* 0x000fc4000bf25310 */
[----:B------:R-:W-:Y:S02]  /*1300*/  ISETP.NE.AND.EX P0, PT, RZ, UR7, PT, P0 ;  /* 0x00000007ff007c0c */ /* 0x000fe4000bf05300 */
[----:B--23--:R-:W-:Y:S01]  /*1310*/  SHF.R.S32.HI R6, RZ, 0x1f, R0 ;  /* 0x0000001fff067819 */ /* 0x00cfe20000011400 */
[----:B------:R-:W-:Y:S08]  /*1320*/  STL [R1+0x48], R0 ;  /* 0x0000480001007387 */ /* 0x000ff00000100800 */
[----:B------:R-:W-:-:S02]  /*1330*/  @P1 LEA R4, P2, R0, UR4, 0x2 ;  /* 0x0000000400041c11 */ /* 0x000fc4000f8410ff */
[C---:B------:R-:W-:Y:S01]  /*1340*/  SHF.L.U32 R27, R0.reuse, 0x2, RZ ;  /* 0x00000002001b7819 */ /* 0x040fe200000006ff */
[----:B------:R0:W-:Y:S01]  /*1350*/  STL [R1+0x50], R6 ;  /* 0x0000500601007387 */ /* 0x0001e20000100800 */
[C-C-:B------:R-:W-:Y:S02]  /*1360*/  @P1 LEA.HI.X R5, R0.reuse, UR5, R6.reuse, 0x2, P2 ;  /* 0x0000000500051c11 */ /* 0x140fe400090f1406 */
[----:B------:R-:W-:Y:S02]  /*1370*/  ISETP.NE.U32.AND P2, PT, RZ, UR8, PT ;  /* 0x00000008ff007c0c */ /* 0x000fe4000bf45070 */
[----:B------:R-:W-:Y:S01]  /*1380*/  SHF.L.U64.HI R28, R0, 0x2, R6 ;  /* 0x00000002001c7819 */ /* 0x000fe20000010206 */
[----:B------:R1:W5:Y:S01]  /*1390*/  @P1 LDG.E R3, desc[UR50][R4.64] ;  /* 0x0000003204031981 */ /* 0x000362000c1e1900 */
[----:B------:R-:W-:Y:S01]  /*13a0*/  ISETP.NE.AND.EX P2, PT, RZ, UR9, PT, P2 ;  /* 0x00000009ff007c0c */ /* 0x000fe2000bf45320 */
[----:B------:R-:W-:Y:S01]  /*13b0*/  ULDC UR4, c[0x0][0x288] ;  /* 0x0000a20000047ab9 */ /* 0x000fe20000000800 */
[----:B------:R-:W-:Y:S01]  /*13c0*/  IADD3 R8, P3, R27, UR6, RZ ;  /* 0x000000061b087c10 */ /* 0x000fe2000ff7e0ff */
[----:B------:R-:W-:Y:S01]  /*13d0*/  IMAD.U32 R135, RZ, RZ, UR4 ;  /* 0x00000004ff877e24 */ /* 0x000fe2000f8e00ff */
[----:B------:R-:W-:-:S02]  /*13e0*/  ULDC.64 UR4, c[0x0][0x418] ;  /* 0x0001060000047ab9 */ /* 0x000fc40000000a00 */
[----:B------:R-:W-:-:S05]  /*13f0*/  IADD3.X R9, R28, UR7, RZ, P3, !PT ;  /* 0x000000071c097c10 */ /* 0x000fca0009ffe4ff */
[----:B------:R1:W5:Y:S02]  /*1400*/  @P0 LDG.E R123, desc[UR50][R8.64] ;  /* 0x00000032087b0981 */ /* 0x000364000c1e1900 */
[----:B0-----:R-:W-:-:S04]  /*1410*/  @P2 IADD3 R6, P1, R27, UR8, RZ ;  /* 0x000000081b062c10 */ /* 0x001fc8000ff3e0ff */
[----:B------:R-:W-:-:S05]  /*1420*/  @P2 IADD3.X R7, R28, UR9, RZ, P1, !PT ;  /* 0x000000091c072c10 */ /* 0x000fca0008ffe4ff */
        /* <DEDUP_REMOVED lines=10> */
[----:B------:R-:W-:Y:S01]  /*14d0*/  MOV R24, R0 ;  /* 0x0000000000187202 */ /* 0x000fe20000000f00 */
[----:B-1--4-:R-:W-:Y:S06]  /*14e0*/  @P2 BRA `(.L_x_4062) ;  /* 0x0000000000242947 */ /* 0x012fec0003800000 */
        /* <DEDUP_REMOVED lines=9> */
.L_x_4062:
        /* <DEDUP_REMOVED lines=10> */
.L_x_4063:
[----:B------:R-:W-:Y:S05]  /*1620*/  @!P0 BRA `(.L_x_4064) ;  /* 0x00000000000c8947 */ /* 0x000fea0003800000 */
[----:B------:R-:W2:Y:S04]  /*1630*/  LDG.E R5, desc[UR50][R8.64] ;  /* 0x0000003208057981 */ /* 0x000ea8000c1e1900 */
[----:B------:R-:W2:Y:S02]  /*1640*/  LDG.E R26, desc[UR50][R8.64+0x4] ;  /* 0x00000432081a7981 */ /* 0x000ea4000c1e1900 */
[----:B--2---:R-:W-:-:S07]  /*1650*/  IMAD.IADD R26, R26, 0x1, -R5 ;  /* 0x000000011a1a7824 */ /* 0x004fce00078e0a05 */
.L_x_4064:
[----:B------:R-:W-:Y:S02]  /*1660*/  ULDC.64 UR4, c[0x0][0xa10] ;  /* 0x0002840000047ab9 */ /* 0x000fe40000000a00 */
[----:B------:R-:W-:-:S04]  /*1670*/  ISETP.NE.U32.AND P0, PT, RZ, UR4, PT ;  /* 0x00000004ff007c0c */ /* 0x000fc8000bf05070 */
[----:B------:R-:W-:Y:S01]  /*1680*/  ISETP.NE.AND.EX P0, PT, RZ, UR5, PT, P0 ;  /* 0x00000005ff007c0c */ /* 0x000fe2000bf05300 */
[----:B------:R-:W-:-:S12]  /*1690*/  ULDC.64 UR4, c[0x0][0xa30] ;  /* 0x00028c0000047ab9 */ /* 0x000fd80000000a00 */
[----:B0-----:R-:W0:Y:S02]  /*16a0*/  @P0 LDC.64 R4, c[0x0][0xa10] ;  /* 0x00028400ff040b82 */ /* 0x001e240000000a00 */
[----:B0-----:R-:W-:-:S05]  /*16b0*/  @P0 IMAD.WIDE R4, R24, 0x4, R4 ;  /* 0x0000000418040825 */ /* 0x001fca00078e0204 */
[----:B------:R-:W2:Y:S04]  /*16c0*/  @P0 LDG.E R0, desc[UR50][R4.64] ;  /* 0x0000003204000981 */ /* 0x000ea8000c1e1900 */
[----:B------:R-:W2:Y:S01]  /*16d0*/  @P0 LDG.E R9, desc[UR50][R4.64+0x4] ;  /* 0x0000043204090981 */ /* 0x000ea2000c1e1900 */
[----:B-----5:R-:W-:Y:S01]  /*16e0*/  IADD3 R11, -R3, R26, RZ ;  /* 0x0000001a030b7210 */ /* 0x020fe20007ffe1ff */
[----:B------:R-:W-:Y:S01]  /*16f0*/  IMAD.MOV.U32 R134, RZ, RZ, R26 ;  /* 0x000000ffff867224 */ /* 0x000fe200078e001a */
[----:B------:R-:W-:-:S03]  /*1700*/  ISETP.NE.U32.AND P1, PT, RZ, UR4, PT ;  /* 0x00000004ff007c0c */ /* 0x000fc6000bf25070 */
[----:B------:R-:W-:Y:S01]  /*1710*/  IMAD.MOV R118, RZ, RZ, -R11 ;  /* 0x000000ffff767224 */ /* 0x000fe200078e0a0b */
[----:B------:R-:W-:-:S04]  /*1720*/  ISETP.NE.AND.EX P1, PT, RZ, UR5, PT, P1 ;  /* 0x00000005ff007c0c */ /* 0x000fc8000bf25310 */
[----:B------:R-:W-:-:S09]  /*1730*/  VIMNMX R118, RZ, R118, !PT ;  /* 0x00000076ff767248 */ /* 0x000fd20007fe0100 */
[----:B------:R-:W-:-:S04]  /*1740*/  @P1 IADD3 R6, P2, R27, UR4, RZ ;  /* 0x000000041b061c10 */ /* 0x000fc8000ff5e0ff */
[----:B------:R-:W-:-:S05]  /*1750*/  @P1 IADD3.X R7, R28, UR5, RZ, P2, !PT ;  /* 0x000000051c071c10 */ /* 0x000fca00097fe4ff */
[----:B------:R0:W5:Y:S01]  /*1760*/  @P1 LDG.E R134, desc[UR50][R6.64] ;  /* 0x0000003206861981 */ /* 0x000162000c1e1900 */
[----:B--2---:R-:W-:-:S04]  /*1770*/  @P0 IMAD.IADD R2, R9, 0x1, -R0 ;  /* 0x0000000109020824 */ /* 0x004fc800078e0a00 */
[----:B------:R-:W-:-:S04]  /*1780*/  IMAD.IADD R141, R11, 0x1, R2 ;  /* 0x000000010b8d7824 */ /* 0x000fc800078e0202 */
[----:B------:R-:W-:-:S04]  /*1790*/  VIADD R0, R141, 0x9f ;  /* 0x0000009f8d007836 */ /* 0x000fc80000000000 */
[----:B------:R-:W-:-:S05]  /*17a0*/  IMAD.HI R0, R0, 0x66666667, RZ ;  /* 0x6666666700007827 */ /* 0x000fca00078e02ff */
[----:B------:R-:W-:-:S04]  /*17b0*/  SHF.R.U32.HI R3, RZ, 0x1f, R0 ;  /* 0x0000001fff037819 */ /* 0x000fc80000011600 */
[----:B------:R-:W-:-:S05]  /*17c0*/  LEA.HI.SX32 R148, R0, R3, 0x1a ;  /* 0x0000000300947211 */ /* 0x000fca00078fd2ff */
[----:B------:R-:W-:-:S05]  /*17d0*/  IMAD R3, R148, 0xa0, -R11 ;  /* 0x000000a094037824 */ /* 0x000fca00078e0a0b */
[----:B------:R-:W-:-:S04]  /*17e0*/  VIMNMX R3, R3, R2, PT ;  /* 0x0000000203037248 */ /* 0x000fc80003fe0100 */
[----:B------:R-:W-:Y:S01]  /*17f0*/  ISETP.GT.AND P0, PT, R3, R118, PT ;  /* 0x000000760300720c */ /* 0x000fe20003f04270 */
[----:B------:R-:W-:-:S05]  /*1800*/  IMAD.WIDE.U32 R118, R118, -0x33333333, RZ ;  /* 0xcccccccd76767825 */ /* 0x000fca00078e00ff */
[----:B------:R-:W-:-:S05]  /*1810*/  SHF.R.U32.HI R118, RZ, 0x7, R119 ;  /* 0x00000007ff767819 */ /* 0x000fca0000011677 */
[----:B------:R-:W-:Y:S02]  /*1820*/  IMAD.MOV.U32 R25, RZ, RZ, R118 ;  /* 0x000000ffff197224 */ /* 0x000fe400078e0076 */
[----:B------:R-:W-:-:S05]  /*1830*/  @P0 IADD3 R0, R3, 0x9f, RZ ;  /* 0x0000009f03000810 */ /* 0x000fca0007ffe0ff */
[----:B------:R-:W-:-:S05]  /*1840*/  @P0 IMAD.HI R0, R0, 0x66666667, RZ ;  /* 0x6666666700000827 */ /* 0x000fca00078e02ff */
[----:B------:R-:W-:-:S04]  /*1850*/  @P0 SHF.R.U32.HI R3, RZ, 0x1f, R0 ;  /* 0x0000001fff030819 */ /* 0x000fc80000011600 */
[----:B------:R-:W-:Y:S02]  /*1860*/  @P0 LEA.HI.SX32 R25, R0, R3, 0x1a ;  /* 0x0000000300190211 */ /* 0x000fe400078fd2ff */
        /* <DEDUP_REMOVED lines=23> */
.L_x_4067:
[----:B------:R-:W-:Y:S05]  /*19e0*/  BSYNC B6 ;  /* 0x0000000000067941 */ /* 0x000fea0003800000 */
.L_x_4066:
        /* <DEDUP_REMOVED lines=20> */
.L_x_4069:
[----:B------:R-:W-:Y:S05]  /*1b30*/  BSYNC B6 ;  /* 0x0000000000067941 */ /* 0x000fea0003800000 */
.L_x_4068:
[----:B------:R-:W2:Y:S01]  /*1b40*/  LDL R31, [R1+0x30] ;  /* 0x00003000011f7983 */ /* 0x000ea20000100800 */
[----:B------:R-:W-:Y:S01]  /*1b50*/  ULDC.64 UR4, c[0x0][0x9f8] ;  /* 0x00027e0000047ab9 */ /* 0x000fe20000000a00 */
[----:B------:R-:W0:Y:S01]  /*1b60*/  LDC.64 R96, c[0x0][0x408] ;  /* 0x00010200ff607b82 */ /* 0x000e220000000a00 */
[----:B------:R-:W-:Y:S01]  /*1b70*/  ISETP.NE.U32.AND P0, PT, RZ, UR4, PT ;  /* 0x00000004ff007c0c */ /* 0x000fe2000bf05070 */
[----:B------:R-:W3:Y:S03]  /*1b80*/  LDL R12, [R1+0x34] ;  /* 0x00003400010c7983 */ /* 0x000ee60000100800 */
[----:B------:R-:W-:Y:S01]  /*1b90*/  ISETP.NE.AND.EX P0, PT, RZ, UR5, PT, P0 ;  /* 0x00000005ff007c0c */ /* 0x000fe2000bf05300 */
[----:B------:R-:W4:Y:S02]  /*1ba0*/  LDL R14, [R1+0x38] ;  /* 0x00003800010e7983 */ /* 0x000f240000100800 */
[----:B------:R-:W1:Y:S02]  /*1bb0*/  LDC R117, c[0x0][0x3f4] ;  /* 0x0000fd00ff757b82 */ /* 0x000e640000000800 */
[----:B------:R-:W4:Y:S04]  /*1bc0*/  LDL R13, [R1+0x44] ;  /* 0x00004400010d7983 */ /* 0x000f280000100800 */
[----:B------:R-:W4:Y:S02]  /*1bd0*/  LDL R15, [R1+0x40] ;  /* 0x00004000010f7983 */ /* 0x000f240000100800 */
[----:B------:R-:W1:Y:S02]  /*1be0*/  LDC.64 R102, c[0x0][0x3f8] ;  /* 0x0000fe00ff667b82 */ /* 0x000e640000000a00 */
[----:B------:R-:W-:Y:S01]  /*1bf0*/  @P0 IADD3 R4, P1, R27, UR4, RZ ;  /* 0x000000041b040c10 */ /* 0x000fe2000ff3e0ff */
[----:B------:R-:W0:Y:S03]  /*1c00*/  S2R R20, SR_TID.X ;  /* 0x0000000000147919 */ /* 0x000e260000002100 */
[----:B------:R-:W-:-:S05]  /*1c10*/  @P0 IADD3.X R5, R28, UR5, RZ, P1, !PT ;  /* 0x000000051c050c10 */ /* 0x000fca0008ffe4ff */
[----:B------:R1:W4:Y:S01]  /*1c20*/  @P0 LDG.E R24, desc[UR50][R4.64] ;  /* 0x0000003204180981 */ /* 0x000322000c1e1900 */
[----:B------:R-:W-:Y:S01]  /*1c30*/  IMAD.IADD R123, R123, 0x1, R26 ;  /* 0x000000017b7b7824 */ /* 0x000fe200078e021a */
[----:B0-----:R-:W-:Y:S01]  /*1c40*/  SHF.R.U32.HI R30, RZ, 0x7, R20 ;  /* 0x00000007ff1e7819 */ /* 0x001fe20000011614 */
[C---:B------:R-:W-:Y:S01]  /*1c50*/  VIADD R0, R20.reuse, 0xffffff80 ;  /* 0xffffff8014007836 */ /* 0x040fe20000000000 */
[C---:B------:R-:W-:Y:S01]  /*1c60*/  IADD3 R29, R20.reuse, -0x80, RZ ;  /* 0xffffff80141d7810 */ /* 0x040fe20007ffe0ff */
[----:B------:R-:W-:Y:S01]  /*1c70*/  VIADD R20, R20, 0xffffff80 ;  /* 0xffffff8014147836 */ /* 0x000fe20000000000 */
[----:B------:R-:W-:Y:S02]  /*1c80*/  ISETP.NE.AND P6, PT, R30, 0x1, PT ;  /* 0x000000011e00780c */ /* 0x000fe40003fc5270 */
[----:B------:R-:W-:Y:S02]  /*1c90*/  LEA.HI R6, R0, R0, RZ, 0x1 ;  /* 0x0000000000067211 */ /* 0x000fe400078f08ff */
[----:B------:R-:W-:-:S02]  /*1ca0*/  SHF.R.S32.HI R3, RZ, 0x1f, R0 ;  /* 0x0000001fff037819 */ /* 0x000fc40000011400 */
[----:B------:R-:W-:Y:S02]  /*1cb0*/  LOP3.LUT R7, R6, 0xfffffffe, RZ, 0xc0, !PT ;  /* 0xfffffffe06077812 */ /* 0x000fe400078ec0ff */
[----:B------:R-:W-:-:S03]  /*1cc0*/  LEA.HI R3, R3, R0, RZ, 0x2 ;  /* 0x0000000003037211 */ /* 0x000fc600078f10ff */
[----:B------:R-:W-:Y:S01]  /*1cd0*/  IMAD.IADD R110, R0, 0x1, -R7 ;  /* 0x00000001006e7824 */ /* 0x000fe200078e0a07 */
[--C-:B------:R-:W-:Y:S01]  /*1ce0*/  SHF.R.S32.HI R121, RZ, 0x2, R3.reuse ;  /* 0x00000002ff797819 */ /* 0x100fe20000011403 */
[----:B------:R-:W-:Y:S05]  /*1cf0*/  @!P6 WARPSYNC.ALL ;  /* 0x000000000000e948 */ /* 0x000fea0003800000 */
[----:B------:R-:W-:Y:S01]  /*1d00*/  ULDC UR4, c[0x0][0x2f4] ;  /* 0x0000bd0000047ab9 */ /* 0x000fe20000000800 */
[----:B------:R-:W-:Y:S02]  /*1d10*/  SHF.R.S32.HI R6, RZ, 0x1f, R3 ;  /* 0x0000001fff067819 */ /* 0x000fe40000011403 */
[----:B------:R-:W-:-:S02]  /*1d20*/  ISETP.GE.AND P1, PT, R225, UR4, PT ;  /* 0x00000004e1007c0c */ /* 0x000fc4000bf26270 */
[----:B------:R-:W-:Y:S02]  /*1d30*/  ISETP.GE.AND P0, PT, R16, UR4, PT ;  /* 0x0000000410007c0c */ /* 0x000fe4000bf06270 */
[----:B------:R-:W-:Y:S02]  /*1d40*/  SEL R0, RZ, 0xffffffff, P1 ;  /* 0xffffffffff007807 */ /* 0x000fe40000800000 */
[----:B------:R-:W-:Y:S02]  /*1d50*/  SEL R3, RZ, 0x1, P0 ;  /* 0x00000001ff037807 */ /* 0x000fe40000000000 */
[----:B------:R-:W-:Y:S01]  /*1d60*/  LEA.HI R20, R20, R29, RZ, 0x1 ;  /* 0x0000001d14147211 */ /* 0x000fe200078f08ff */
[----:B------:R-:W-:Y:S01]  /*1d70*/  IMAD.SHL.U32 R0, R0, 0x2, RZ ;  /* 0x0000000200007824 */ /* 0x000fe200078e00ff */
[----:B------:R-:W-:Y:S02]  /*1d80*/  ISETP.GE.AND P0, PT, R226, UR4, PT ;  /* 0x00000004e2007c0c */ /* 0x000fe4000bf06270 */
[----:B------:R-:W-:-:S02]  /*1d90*/  ISETP.GE.AND P1, PT, R23, UR4, PT ;  /* 0x0000000417007c0c */ /* 0x000fc4000bf26270 */
[----:B------:R-:W-:Y:S02]  /*1da0*/  LEA.HI R6, R6, R121, RZ, 0x2 ;  /* 0x0000007906067211 */ /* 0x000fe400078f10ff */
[----:B------:R-:W-:Y:S02]  /*1db0*/  LOP3.LUT R3, R0, 0x2, R3, 0xe2, !PT ;  /* 0x0000000200037812 */ /* 0x000fe400078ee203 */
[----:B------:R-:W-:Y:S02]  /*1dc0*/  SEL R0, RZ, 0x4, P0 ;  /* 0x00000004ff007807 */ /* 0x000fe40000000000 */
[----:B-1----:R-:W-:Y:S02]  /*1dd0*/  SEL R4, RZ, 0x8, P1 ;  /* 0x00000008ff047807 */ /* 0x002fe40000800000 */
[----:B------:R-:W-:Y:S02]  /*1de0*/  SHF.R.S32.HI R20, RZ, 0x1, R20 ;  /* 0x00000001ff147819 */ /* 0x000fe40000011414 */
[----:B------:R-:W-:-:S02]  /*1df0*/  ISETP.GE.AND P0, PT, R22, UR4, PT ;  /* 0x0000000416007c0c */ /* 0x000fc4000bf06270 */
[----:B------:R-:W-:Y:S02]  /*1e00*/  LOP3.LUT R6, R6, 0xfffffffc, RZ, 0xc0, !PT ;  /* 0xfffffffc06067812 */ /* 0x000fe400078ec0ff */
[----:B------:R-:W-:Y:S02]  /*1e10*/  LOP3.LUT R0, R4, R3, R0, 0xfe, !PT ;  /* 0x0000000304007212 */ /* 0x000fe400078efe00 */
[----:B------:R-:W-:Y:S02]  /*1e20*/  SHF.R.S32.HI R5, RZ, 0x1f, R20 ;  /* 0x0000001fff057819 */ /* 0x000fe40000011414 */
[----:B------:R-:W-:Y:S01]  /*1e30*/  SEL R3, RZ, 0x10, P0 ;  /* 0x00000010ff037807 */ /* 0x000fe20000000000 */
[----:B------:R-:W-:Y:S01]  /*1e40*/  IMAD.IADD R121, R121, 0x1, -R6 ;  /* 0x0000000179797824 */ /* 0x000fe200078e0a06 */
[----:B------:R-:W-:Y:S02]  /*1e50*/  SHF.R.S32.HI R229, RZ, 0x1f, R228 ;  /* 0x0000001fffe57819 */ /* 0x000fe400000114e4 */
[----:B------:R-:W-:Y:S01]  /*1e60*/  LOP3.LUT R28, R0, R3, RZ, 0xfc, !PT ;  /* 0x00000003001c7212 */ /* 0x000fe200078efcff */
[----:B------:R-:W-:Y:S01]  /*1e70*/  IMAD R0, R5, R96, RZ ;  /* 0x0000006005007224 */ /* 0x000fe200078e02ff */
[----:B------:R-:W-:Y:S01]  /*1e80*/  ISETP.GE.AND P1, PT, R225, R117, PT ;  /* 0x00000075e100720c */ /* 0x000fe20003f26270 */
[----:B------:R-:W-:Y:S01]  /*1e90*/  IMAD R6, R5, R102, RZ ;  /* 0x0000006605067224 */ /* 0x000fe200078e02ff */
[----:B------:R-:W-:Y:S01]  /*1ea0*/  LOP3.LUT P0, RZ, R121, 0x2, RZ, 0xc0, !PT ;  /* 0x0000000279ff7812 */ /* 0x000fe2000780c0ff */
[----:B------:R-:W-:Y:S01]  /*1eb0*/  IMAD R5, R20, R97, R0 ;  /* 0x0000006114057224 */ /* 0x000fe200078e0200 */
[----:B------:R-:W-:Y:S01]  /*1ec0*/  ISETP.GE.AND P0, PT, R16, R117, PT ;  /* 0x000000751000720c */ /* 0x000fe20003f06270 */
[----:B------:R-:W-:Y:S01]  /*1ed0*/  IMAD.WIDE.U32 R100, R20, R96, R228 ;  /* 0x0000006014647225 */ /* 0x000fe200078e00e4 */
[----:B------:R-:W-:-:S02]  /*1ee0*/  SEL R0, R117, RZ, P1 ;  /* 0x000000ff75007207 */ /* 0x000fc40000800000 */
[----:B------:R-:W-:Y:S01]  /*1ef0*/  ISETP.GE.AND P2, PT, R226, R117, PT ;  /* 0x00000075e200720c */ /* 0x000fe20003f46270 */
[----:B------:R-:W-:Y:S01]  /*1f00*/  IMAD.WIDE.U32 R98, R20, R96, R16 ;  /* 0x0000006014627225 */ /* 0x000fe200078e0010 */
[----:B------:R-:W-:-:S03]  /*1f10*/  SEL R3, R117, RZ, P0 ;  /* 0x000000ff75037207 */ /* 0x000fc60000000000 */
[----:B------:R-:W-:Y:S02]  /*1f20*/  IMAD.IADD R101, R101, 0x1, R5 ;  /* 0x0000000165657824 */ /* 0x000fe400078e0205 */
[----:B------:R-:W-:Y:S01]  /*1f30*/  IMAD.IADD R99, R5, 0x1, R99 ;  /* 0x0000000105637824 */ /* 0x000fe200078e0263 */
[----:B------:R-:W-:Y:S01]  /*1f40*/  SEL R5, R117, RZ, P2 ;  /* 0x000000ff75057207 */ /* 0x000fe20001000000 */
[----:B------:R-:W-:Y:S02]  /*1f50*/  IMAD.IADD R4, R225, 0x1, R0 ;  /* 0x00000001e1047824 */ /* 0x000fe400078e0200 */
[----:B------:R-:W-:Y:S01]  /*1f60*/  IMAD.IADD R3, R16, 0x1, R3 ;  /* 0x0000000110037824 */ /* 0x000fe200078e0203 */
[----:B------:R-:W-:Y:S02]  /*1f70*/  IADD3 R9, R226, R5, RZ ;  /* 0x00000005e2097210 */ /* 0x000fe40007ffe0ff */
[----:B------:R-:W-:Y:S02]  /*1f80*/  SHF.R.S32.HI R5, RZ, 0x1f, R4 ;  /* 0x0000001fff057819 */ /* 0x000fe40000011404 */
[----:B------:R-:W-:-:S02]  /*1f90*/  SHF.R.S32.HI R0, RZ, 0x1f, R3 ;  /* 0x0000001fff007819 */ /* 0x000fc40000011403 */
[CC--:B------:R-:W-:Y:S02]  /*1fa0*/  LEA.HI R26, R5.reuse, R4.reuse, RZ, 0x4 ;  /* 0x00000004051a7211 */ /* 0x0c0fe400078f20ff */
[----:B------:R-:W-:Y:S01]  /*1fb0*/  LEA.HI R5, R5, R4, RZ, 0x6 ;  /* 0x0000000405057211 */ /* 0x000fe200078f30ff */
[----:B------:R-:W-:Y:S01]  /*1fc0*/  IMAD R7, R20, R103, R6 ;  /* 0x0000006714077224 */ /* 0x000fe200078e0206 */
[CC--:B------:R-:W-:Y:S02]  /*1fd0*/  LEA.HI R21, R0.reuse, R3.reuse, RZ, 0x4 ;  /* 0x0000000300157211 */ /* 0x0c0fe400078f20ff */
[----:B------:R-:W-:Y:S02]  /*1fe0*/  LEA.HI R3, R0, R3, RZ, 0x6 ;  /* 0x0000000300037211 */ /* 0x000fe400078f30ff */
[----:B------:R-:W-:Y:S02]  /*1ff0*/  SHF.R.S32.HI R6, RZ, 0x6, R5 ;  /* 0x00000006ff067819 */ /* 0x000fe40000011405 */
[----:B------:R-:W-:-:S02]  /*2000*/  SHF.R.S32.HI R4, RZ, 0x6, R3 ;  /* 0x00000006ff047819 */ /* 0x000fc40000011403 */
[----:B------:R-:W-:Y:S02]  /*2010*/  SHF.R.S32.HI R10, RZ, 0x1f, R9 ;  /* 0x0000001fff0a7819 */ /* 0x000fe40000011409 */
[----:B-----5:R-:W-:Y:S01]  /*2020*/  SHF.R.S32.HI R11, RZ, 0x1f, R134 ;  /* 0x0000001fff0b7819 */ /* 0x020fe20000011486 */
[-C--:B------:R-:W-:Y:S01]  /*2030*/  IMAD.WIDE.U32 R104, R20, R102.reuse, R16 ;  /* 0x0000006614687225 */ /* 0x080fe200078e0010 */
[CC--:B------:R-:W-:Y:S02]  /*2040*/  LEA.HI R27, R10.reuse, R9.reuse, RZ, 0x4 ;  /* 0x000000090a1b7211 */ /* 0x0c0fe400078f20ff */
[----:B------:R-:W-:Y:S01]  /*2050*/  LEA.HI R9, R10, R9, RZ, 0x6 ;  /* 0x000000090a097211 */ /* 0x000fe200078f30ff */
[----:B------:R-:W-:Y:S01]  /*2060*/  IMAD.WIDE.U32 R106, R20, R102, R228 ;  /* 0x00000066146a7225 */ /* 0x000fe200078e00e4 */
[----:B------:R-:W-:Y:S02]  /*2070*/  IADD3 R105, R7, R105, RZ ;  /* 0x0000006907697210 */ /* 0x000fe40007ffe0ff */
[----:B------:R-:W-:Y:S01]  /*2080*/  SHF.R.S32.HI R9, RZ, 0x6, R9 ;  /* 0x00000006ff097819 */ /* 0x000fe20000011409 */
[----:B------:R-:W-:Y:S01]  /*2090*/  IMAD.IADD R107, R107, 0x1, R7 ;  /* 0x000000016b6b7824 */ /* 0x000fe200078e0207 */
[----:B------:R-:W-:Y:S01]  /*20a0*/  P2R R114, PR, RZ, 0x4 ;  /* 0x00000004ff727803 */ /* 0x000fe20000000000 */
[----:B------:R-:W-:Y:S01]  /*20b0*/  IMAD.WIDE.U32 R100, R134, R96, R100 ;  /* 0x0000006086647225 */ /* 0x000fe200078e0064 */
[----:B------:R-:W-:-:S03]  /*20c0*/  ISETP.GE.AND P2, PT, R224, UR4, PT ;  /* 0x00000004e0007c0c */ /* 0x000fc6000bf46270 */
[----:B------:R-:W-:-:S04]  /*20d0*/  IMAD.WIDE.U32 R98, R134, R96, R98 ;  /* 0x0000006086627225 */ /* 0x000fc800078e0062 */
[----:B------:R-:W-:Y:S01]  /*20e0*/  IMAD R110, R110, 0x80, R20 ;  /* 0x000000806e6e7824 */ /* 0x000fe200078e0214 */
[----:B------:R-:W-:Y:S01]  /*20f0*/  SHF.R.S32.HI R113, RZ, 0x4, R21 ;  /* 0x00000004ff717819 */ /* 0x000fe20000011415 */
[CC--:B------:R-:W-:Y:S01]  /*2100*/  IMAD.WIDE.U32 R106, R134.reuse, R102.reuse, R106 ;  /* 0x00000066866a7225 */ /* 0x0c0fe200078e006a */
[----:B------:R-:W-:Y:S02]  /*2110*/  SHF.R.S32.HI R112, RZ, 0x4, R26 ;  /* 0x00000004ff707819 */ /* 0x000fe4000001141a */
[----:B------:R-:W-:Y:S01]  /*2120*/  SHF.R.S32.HI R111, RZ, 0x4, R27 ;  /* 0x00000004ff6f7819 */ /* 0x000fe2000001141b */
[----:B------:R-:W-:-:S04]  /*2130*/  IMAD.WIDE.U32 R104, R134, R102, R104 ;  /* 0x0000006686687225 */ /* 0x000fc800078e0068 */
[----:B------:R-:W-:Y:S01]  /*2140*/  IMAD R125, R97, 0xa0, RZ ;  /* 0x000000a0617d7824 */ /* 0x000fe200078e02ff */
[----:B------:R-:W-:Y:S01]  /*2150*/  SHF.L.U32 R117, R117, 0x1, RZ ;  /* 0x0000000175757819 */ /* 0x000fe200000006ff */
[----:B------:R-:W-:Y:S01]  /*2160*/  VIADD R142, R30, 0x8 ;  /* 0x000000081e8e7836 */ /* 0x000fe20000000000 */
[C---:B--2---:R-:W-:Y:S02]  /*2170*/  LOP3.LUT R5, R31.reuse, 0x30, R26, 0xf8, !PT ;  /* 0x000000301f057812 */ /* 0x044fe400078ef81a */
[----:B------:R-:W-:Y:S02]  /*2180*/  LOP3.LUT R3, R31, 0x30, R21, 0xf8, !PT ;  /* 0x000000301f037812 */ /* 0x000fe400078ef815 */
[----:B---3--:R-:W-:Y:S01]  /*2190*/  LOP3.LUT R5, R5, R12, RZ, 0x3c, !PT ;  /* 0x0000000c05057212 */ /* 0x008fe200078e3cff */
[--C-:B----4-:R-:W-:Y:S02]  /*21a0*/  IMAD R132, R6, 0x2800, R14.reuse ;  /* 0x0000280006847824 */ /* 0x110fe400078e020e */
[----:B------:R-:W-:-:S02]  /*21b0*/  IMAD R133, R4, 0x2800, R14 ;  /* 0x0000280004857824 */ /* 0x000fc400078e020e */
[----:B------:R-:W-:Y:S01]  /*21c0*/  IMAD R131, R4, 0x2800, R13 ;  /* 0x0000280004837824 */ /* 0x000fe200078e020d */
[----:B------:R-:W-:Y:S01]  /*21d0*/  LOP3.LUT R4, R3, R12, RZ, 0x3c, !PT ;  /* 0x0000000c03047212 */ /* 0x000fe200078e3cff */
[----:B------:R-:W-:Y:S01]  /*21e0*/  IMAD.IADD R132, R132, 0x1, R5 ;  /* 0x0000000184847824 */ /* 0x000fe200078e0205 */
[----:B------:R-:W-:Y:S02]  /*21f0*/  SHF.R.U32.HI R0, RZ, 0x3, R15 ;  /* 0x00000003ff007819 */ /* 0x000fe4000001160f */
[----:B------:R-:W-:Y:S01]  /*2200*/  LOP3.LUT R5, R15, 0x30, R26, 0xf8, !PT ;  /* 0x000000300f057812 */ /* 0x000fe200078ef81a */
[----:B------:R-:W-:Y:S02]  /*2210*/  IMAD.IADD R133, R133, 0x1, R4 ;  /* 0x0000000185857824 */ /* 0x000fe400078e0204 */
[----:B------:R-:W-:Y:S01]  /*2220*/  IMAD R129, R6, 0x2800, R13 ;  /* 0x0000280006817824 */ /* 0x000fe200078e020d */
[----:B------:R-:W-:-:S05]  /*2230*/  LOP3.LUT R4, R5, R0, RZ, 0x3c, !PT ;  /* 0x0000000005047212 */ /* 0x000fca00078e3cff */
[----:B------:R-:W-:Y:S02]  /*2240*/  IMAD.IADD R129, R129, 0x1, R4 ;  /* 0x0000000181817824 */ /* 0x000fe400078e0204 */
[C---:B------:R-:W-:Y:S02]  /*2250*/  IMAD R4, R11.reuse, R102, RZ ;  /* 0x000000660b047224 */ /* 0x040fe400078e02ff */
[----:B------:R-:W-:Y:S01]  /*2260*/  IMAD R11, R11, R96, RZ ;  /* 0x000000600b0b7224 */ /* 0x000fe200078e02ff */
[----:B------:R-:W-:Y:S02]  /*2270*/  LOP3.LUT R7, R15, 0x30, R21, 0xf8, !PT ;  /* 0x000000300f077812 */ /* 0x000fe400078ef815 */
[----:B------:R-:W-:Y:S01]  /*2280*/  LOP3.LUT R3, R31, 0x30, R27, 0xf8, !PT ;  /* 0x000000301f037812 */ /* 0x000fe200078ef81b */
[----:B------:R-:W-:Y:S01]  /*2290*/  IMAD R11, R134, R97, R11 ;  /* 0x00000061860b7224 */ /* 0x000fe200078e020b */
[----:B------:R-:W-:Y:S01]  /*22a0*/  LOP3.LUT R8, R7, R0, RZ, 0x3c, !PT ;  /* 0x0000000007087212 */ /* 0x000fe200078e3cff */
[----:B------:R-:W-:Y:S01]  /*22b0*/  IMAD R130, R9, 0x2800, R14 ;  /* 0x0000280009827824 */ /* 0x000fe200078e020e */
[----:B------:R-:W-:Y:S01]  /*22c0*/  LOP3.LUT R3, R3, R12, RZ, 0x3c, !PT ;  /* 0x0000000c03037212 */ /* 0x000fe200078e3cff */
[----:B------:R-:W-:Y:S01]  /*22d0*/  IMAD.IADD R10, R101, 0x1, R11 ;  /* 0x00000001650a7824 */ /* 0x000fe200078e020b */
[----:B------:R-:W-:Y:S01]  /*22e0*/  LOP3.LUT R7, R15, 0x30, R27, 0xf8, !PT ;  /* 0x000000300f077812 */ /* 0x000fe200078ef81b */
[----:B------:R-:W-:Y:S01]  /*22f0*/  IMAD.IADD R20, R11, 0x1, R99 ;  /* 0x000000010b147824 */ /* 0x000fe200078e0263 */
[----:B------:R-:W-:Y:S01]  /*2300*/  SEL R11, RZ, 0x20, P2 ;  /* 0x00000020ff0b7807 */ /* 0x000fe20001000000 */
[----:B------:R-:W-:Y:S01]  /*2310*/  IMAD R128, R9, 0x2800, R13 ;  /* 0x0000280009807824 */ /* 0x000fe200078e020d */
[----:B------:R-:W-:Y:S01]  /*2320*/  IADD3 R130, R130, R3, RZ ;  /* 0x0000000382827210 */ /* 0x000fe20007ffe0ff */
[----:B------:R-:W-:Y:S01]  /*2330*/  IMAD R13, R134, R103, R4 ;  /* 0x00000067860d7224 */ /* 0x000fe200078e0204 */
[----:B------:R-:W-:Y:S01]  /*2340*/  LOP3.LUT R7, R7, R0, RZ, 0x3c, !PT ;  /* 0x0000000007077212 */ /* 0x000fe200078e3cff */
[----:B------:R-:W-:Y:S01]  /*2350*/  IMAD R9, R103, 0xa0, RZ ;  /* 0x000000a067097824 */ /* 0x000fe200078e02ff */
[C---:B------:R-:W-:Y:S01]  /*2360*/  SHF.L.U64.HI R3, R102.reuse, 0x7, R103 ;  /* 0x0000000766037819 */ /* 0x040fe20000010267 */
[----:B------:R-:W-:Y:S01]  /*2370*/  IMAD.SHL.U32 R4, R102, 0x80, RZ ;  /* 0x0000008066047824 */ /* 0x000fe200078e00ff */
[----:B------:R-:W-:Y:S01]  /*2380*/  SHF.L.U64.HI R5, R96, 0x7, R97 ;  /* 0x0000000760057819 */ /* 0x000fe20000010261 */
[----:B------:R-:W-:Y:S01]  /*2390*/  IMAD.WIDE.U32 R102, R102, 0xa0, RZ ;  /* 0x000000a066667825 */ /* 0x000fe200078e00ff */
[----:B------:R-:W-:-:S02]  /*23a0*/  LOP3.LUT R21, R21, 0xfffffff0, RZ, 0xc0, !PT ;  /* 0xfffffff015157812 */ /* 0x000fc400078ec0ff */
[----:B------:R-:W-:Y:S01]  /*23b0*/  LOP3.LUT R26, R26, 0xfffffff0, RZ, 0xc0, !PT ;  /* 0xfffffff01a1a7812 */ /* 0x000fe200078ec0ff */
[C---:B------:R-:W-:Y:S01]  /*23c0*/  IMAD.SHL.U32 R6, R96.reuse, 0x80, RZ ;  /* 0x0000008060067824 */ /* 0x040fe200078e00ff */
[----:B------:R-:W-:Y:S01]  /*23d0*/  LOP3.LUT R27, R27, 0xfffffff0, RZ, 0xc0, !PT ;  /* 0xfffffff01b1b7812 */ /* 0x000fe200078ec0ff */
[----:B------:R-:W-:Y:S01]  /*23e0*/  IMAD.WIDE.U32 R96, R96, 0xa0, RZ ;  /* 0x000000a060607825 */ /* 0x000fe200078e00ff */
[----:B------:R-:W-:Y:S02]  /*23f0*/  LOP3.LUT R11, R28, R11, RZ, 0xfc, !PT ;  /* 0x0000000b1c0b7212 */ /* 0x000fe400078efcff */
[----:B------:R-:W-:Y:S01]  /*2400*/  SHF.R.S32.HI R122, RZ, 0x1f, R24 ;  /* 0x0000001fff7a7819 */ /* 0x000fe20000011418 */
[----:B------:R-:W-:Y:S01]  /*2410*/  IMAD.IADD R131, R131, 0x1, R8 ;  /* 0x0000000183837824 */ /* 0x000fe200078e0208 */
[----:B------:R-:W-:Y:S01]  /*2420*/  SHF.R.S32.HI R109, RZ, 0x1f, R21 ;  /* 0x0000001fff6d7819 */ /* 0x000fe20000011415 */
[----:B------:R-:W-:Y:S01]  /*2430*/  IMAD.IADD R128, R128, 0x1, R7 ;  /* 0x0000000180807824 */ /* 0x000fe200078e0207 */
[----:B------:R-:W-:Y:S01]  /*2440*/  SHF.R.S32.HI R7, RZ, 0x1f, R222 ;  /* 0x0000001fff077819 */ /* 0x000fe200000114de */
[----:B------:R-:W-:Y:S01]  /*2450*/  IMAD.IADD R124, R103, 0x1, R9 ;  /* 0x00000001677c7824 */ /* 0x000fe200078e0209 */
[----:B------:R-:W-:Y:S01]  /*2460*/  IADD3 R9, R13, R105, RZ ;  /* 0x000000690d097210 */ /* 0x000fe20007ffe0ff */
[----:B------:R-:W-:Y:S01]  /*2470*/  IMAD.IADD R125, R97, 0x1, R125 ;  /* 0x00000001617d7824 */ /* 0x000fe200078e027d */
[----:B------:R-:W-:Y:S01]  /*2480*/  SHF.R.S32.HI R108, RZ, 0x1f, R26 ;  /* 0x0000001fff6c7819 */ /* 0x000fe2000001141a */
[----:B------:R-:W-:Y:S01]  /*2490*/  IMAD.IADD R8, R107, 0x1, R13 ;  /* 0x000000016b087824 */ /* 0x000fe200078e020d */
[----:B------:R-:W-:-:S02]  /*24a0*/  SHF.R.S32.HI R95, RZ, 0x1f, R27 ;  /* 0x0000001fff5f7819 */ /* 0x000fc4000001141b */
[----:B------:R-:W-:Y:S02]  /*24b0*/  LOP3.LUT R28, R28, 0x1, RZ, 0xc0, !PT ;  /* 0x000000011c1c7812 */ /* 0x000fe400078ec0ff */
[C---:B------:R-:W-:Y:S02]  /*24c0*/  LOP3.LUT R29, R11.reuse, 0x2, RZ, 0xc0, !PT ;  /* 0x000000020b1d7812 */ /* 0x040fe400078ec0ff */
[C---:B------:R-:W-:Y:S02]  /*24d0*/  LOP3.LUT R30, R11.reuse, 0x4, RZ, 0xc0, !PT ;  /* 0x000000040b1e7812 */ /* 0x040fe400078ec0ff */
[C---:B------:R-:W-:Y:S02]  /*24e0*/  LOP3.LUT R31, R11.reuse, 0x8, RZ, 0xc0, !PT ;  /* 0x000000080b1f7812 */ /* 0x040fe400078ec0ff */
[C---:B------:R-:W-:Y:S02]  /*24f0*/  LOP3.LUT R32, R11.reuse, 0x10, RZ, 0xc0, !PT ;  /* 0x000000100b207812 */ /* 0x040fe400078ec0ff */
[----:B------:R-:W-:Y:S01]  /*2500*/  LOP3.LUT R33, R11, 0x20, RZ, 0xc0, !PT ;  /* 0x000000200b217812 */ /* 0x000fe200078ec0ff */
[----:B------:R-:W-:Y:S06]  /*2510*/  @!P6 BAR.SYNC.DEFER_BLOCKING 0x9, 0x100 ;  /* 0x024400000000eb1d */ /* 0x000fec0000010000 */
.L_x_4175:
[----:B----4-:R-:W2:Y:S01]  /*2520*/  LDL R41, [R1+0x30] ;  /* 0x0000300001297983 */ /* 0x010ea20000100800 */
[----:B0-----:R-:W0:Y:S03]  /*2530*/  LDC R35, c[0x0][0x430] ;  /* 0x00010c00ff237b82 */ /* 0x001e260000000800 */
[----:B------:R-:W3:Y:S04]  /*2540*/  LDL R40, [R1+0x34] ;  /* 0x0000340001287983 */ /* 0x000ee80000100800 */
[----:B------:R-:W4:Y:S01]  /*2550*/  LDL R36, [R1+0x38] ;  /* 0x0000380001247983 */ /* 0x000f220000100800 */
[----:B------:R-:W-:Y:S01]  /*2560*/  VIADD R25, R25, 0xffffffff ;  /* 0xffffffff19197836 */ /* 0x000fe20000000000 */
[----:B-1----:R-:W1:Y:S01]  /*2570*/  LDC R116, c[0x0][0x3f4] ;  /* 0x0000fd00ff747b82 */ /* 0x002e620000000800 */
[----:B------:R-:W-:-:S02]  /*2580*/  IMAD.MOV.U32 R34, RZ, RZ, RZ ;  /* 0x000000ffff227224 */ /* 0x000fc400078e00ff */
[----:B------:R-:W-:-:S04]  /*2590*/  IMAD R11, R25, 0xa0, R110 ;  /* 0x000000a0190b7824 */ /* 0x000fc800078e026e */
[----:B------:R-:W-:Y:S01]  /*25a0*/  IMAD.IADD R37, R123, 0x1, R11 ;  /* 0x000000017b257824 */ /* 0x000fe200078e020b */
[----:B------:R-:W-:-:S04]  /*25b0*/  ISETP.GE.AND P2, PT, R11, R2, PT ;  /* 0x000000020b00720c */ /* 0x000fc80003f46270 */
[----:B------:R-:W-:Y:S02]  /*25c0*/  ISETP.GT.OR P2, PT, R110, 0x9f, P2 ;  /* 0x0000009f6e00780c */ /* 0x000fe40001744670 */
[----:B------:R-:W-:Y:S02]  /*25d0*/  MOV R11, R37 ;  /* 0x00000025000b7202 */ /* 0x000fe40000000f00 */
[----:B0-----:R-:W-:-:S09]  /*25e0*/  ISETP.NE.AND P3, PT, R35, 0x1, PT ;  /* 0x000000012300780c */ /* 0x001fd20003f65270 */
[----:B------:R-:W0:Y:S08]  /*25f0*/  @!P2 LDC.64 R14, c[0x0][0x428] ;  /* 0x00010a00ff0eab82 */ /* 0x000e300000000a00 */
[----:B------:R-:W1:Y:S08]  /*2600*/  @P3 LDC R12, c[0x0][0x434] ;  /* 0x00010d00ff0c3b82 */ /* 0x000e700000000800 */
[----:B------:R-:W0:Y:S08]  /*2610*/  @P3 LDC R13, c[0x0][0x438] ;  /* 0x00010e00ff0d3b82 */ /* 0x000e300000000800 */
[----:B------:R-:W0:Y:S01]  /*2620*/  @!P2 LDC.64 R38, c[0x0][0x418] ;  /* 0x00010600ff26ab82 */ /* 0x000e220000000a00 */
[----:B-1----:R-:W-:-:S05]  /*2630*/  @P3 IMAD.HI.U32 R12, R37, R12, RZ ;  /* 0x0000000c250c3227 */ /* 0x002fca00078e00ff */
[----:B0-----:R-:W-:Y:S01]  /*2640*/  @P3 SHF.R.U32.HI R11, RZ, R13, R12 ;  /* 0x0000000dff0b3219 */ /* 0x001fe2000001160c */
[----:B------:R-:W-:-:S03]  /*2650*/  @!P2 IMAD R12, R122, R14, RZ ;  /* 0x0000000e7a0ca224 */ /* 0x000fc600078e02ff */
[--C-:B------:R-:W-:Y:S01]  /*2660*/  @!P2 SHF.R.S32.HI R13, RZ, 0x1f, R11.reuse ;  /* 0x0000001fff0da819 */ /* 0x100fe2000001140b */
[----:B------:R-:W-:Y:S02]  /*2670*/  @!P2 IMAD R15, R24, R15, R12 ;  /* 0x0000000f180fa224 */ /* 0x000fe400078e020c */
[----:B------:R-:W-:-:S04]  /*2680*/  @!P2 IMAD.MOV.U32 R12, RZ, RZ, R11 ;  /* 0x000000ffff0ca224 */ /* 0x000fc800078e000b */
[----:B------:R-:W-:-:S04]  /*2690*/  @!P2 IMAD.WIDE.U32 R12, R24, R14, R12 ;  /* 0x0000000e180ca225 */ /* 0x000fc800078e000c */
[----:B------:R-:W-:Y:S01]  /*26a0*/  @!P2 IMAD.IADD R13, R13, 0x1, R15 ;  /* 0x000000010d0da824 */ /* 0x000fe200078e020f */
[----:B------:R-:W-:-:S04]  /*26b0*/  @!P2 LEA R14, P3, R12, R38, 0x2 ;  /* 0x000000260c0ea211 */ /* 0x000fc800078610ff */
[----:B------:R-:W-:-:S05]  /*26c0*/  @!P2 LEA.HI.X R15, R12, R39, R13, 0x2, P3 ;  /* 0x000000270c0fa211 */ /* 0x000fca00018f140d */
[----:B-----5:R0:W5:Y:S01]  /*26d0*/  @!P2 LDG.E R34, desc[UR50][R14.64] ;  /* 0x000000320e22a981 */ /* 0x020162000c1e1900 */
[----:B------:R-:W-:Y:S01]  /*26e0*/  ISETP.GT.AND P2, PT, R25, R118, PT ;  /* 0x000000761900720c */ /* 0x000fe20003f44270 */
[----:B------:R-:W-:Y:S05]  /*26f0*/  YIELD ;  /* 0x0000000000007946 */ /* 0x000fea0003800000 */
[----:B------:R-:W-:Y:S01]  /*2700*/  LOP3.LUT P4, RZ, R121, 0x2, RZ, 0xc0, !PT ;  /* 0x0000000279ff7812 */ /* 0x000fe2000788c0ff */
[----:B------:R-:W-:Y:S01]  /*2710*/  BSSY B0, `(.L_x_4070) ;  /* 0x0000d90000007945 */ /* 0x000fe20003800000 */
[----:B------:R-:W-:Y:S02]  /*2720*/  P2R R115, PR, RZ, 0x4 ;  /* 0x00000004ff737803 */ /* 0x000fe40000000000 */
[----:B------:R-:W-:-:S02]  /*2730*/  ISETP.GE.AND P2, PT, R116, 0x1, PT ;  /* 0x000000017400780c */ /* 0x000fc40003f46270 */
[----:B--2---:R-:W-:-:S04]  /*2740*/  LOP3.LUT R12, R41, 0x10, R16, 0xf8, !PT ;  /* 0x00000010290c7812 */ /* 0x004fc800078ef810 */
[----:B---3--:R-:W-:-:S05]  /*2750*/  LOP3.LUT R12, R12, R40, RZ, 0x3c, !PT ;  /* 0x000000280c0c7212 */ /* 0x008fca00078e3cff */
[----:B----4-:R-:W-:-:S04]  /*2760*/  IMAD.IADD R12, R36, 0x1, R12 ;  /* 0x00000001240c7824 */ /* 0x010fc800078e020c */
[----:B------:R-:W-:Y:S01]  /*2770*/  IMAD R13, R19, 0x7800, R12 ;  /* 0x00007800130d7824 */ /* 0x000fe200078e020c */
[----:B------:R-:W-:-:S03]  /*2780*/  IADD3 R12, -R11, RZ, RZ ;  /* 0x000000ff0b0c7210 */ /* 0x000fc60007ffe1ff */
[C---:B------:R-:W-:Y:S02]  /*2790*/  VIADD R89, R13.reuse, 0x20 ;  /* 0x000000200d597836 */ /* 0x040fe40000000000 */
[----:B------:R-:W-:Y:S02]  /*27a0*/  @P4 VIADD R89, R13, 0xffffffe0 ;  /* 0xffffffe00d594836 */ /* 0x000fe40000000000 */
[----:B------:R-:W-:Y:S02]  /*27b0*/  IMAD R35, R35, R12, R37 ;  /* 0x0000000c23237224 */ /* 0x000fe400078e0225 */
[C---:B------:R-:W-:Y:S02]  /*27c0*/  IMAD.IADD R88, R18.reuse, 0x1, R13 ;  /* 0x0000000112587824 */ /* 0x040fe400078e020d */
[----:B------:R-:W-:Y:S01]  /*27d0*/  IMAD.IADD R89, R18, 0x1, R89 ;  /* 0x0000000112597824 */ /* 0x000fe200078e0259 */
[----:B0-----:R-:W-:Y:S06]  /*27e0*/  @!P2 BRA `(.L_x_4071) ;  /* 0x000000d00010a947 */ /* 0x001fec0003800000 */
[----:B------:R-:W-:Y:S01]  /*27f0*/  SHF.R.S32.HI R90, RZ, 0x1f, R35 ;  /* 0x0000001fff5a7819 */ /* 0x000fe20000011423 */
[----:B------:R-:W-:Y:S01]  /*2800*/  ULDC.64 UR4, c[0x0][0x300] ;  /* 0x0000c00000047ab9 */ /* 0x000fe20000000a00 */
[----:B-----5:R-:W-:Y:S01]  /*2810*/  SHF.R.S32.HI R91, RZ, 0x1f, R34 ;  /* 0x0000001fff5b7819 */ /* 0x020fe20000011422 */
[----:B------:R-:W-:-:S04]  /*2820*/  IMAD.WIDE.U32 R12, R35, UR4, RZ ;  /* 0x00000004230c7c25 */ /* 0x000fc8000f8e00ff */
[----:B------:R-:W-:Y:S02]  /*2830*/  IMAD R14, R90, UR4, RZ ;  /* 0x000000045a0e7c24 */ /* 0x000fe4000f8e02ff */
[-C--:B------:R-:W-:Y:S02]  /*2840*/  IMAD R36, R125, R25.reuse, RZ ;  /* 0x000000197d247224 */ /* 0x080fe400078e02ff */
[----:B------:R-:W-:Y:S01]  /*2850*/  IMAD R11, R35, UR5, R14 ;  /* 0x00000005230b7c24 */ /* 0x000fe2000f8e020e */
[----:B------:R-:W-:Y:S01]  /*2860*/  ULDC.64 UR4, c[0x0][0x310] ;  /* 0x0000c40000047ab9 */ /* 0x000fe20000000a00 */
[----:B------:R-:W-:Y:S02]  /*2870*/  IMAD R14, R124, R25, RZ ;  /* 0x000000197c0e7224 */ /* 0x000fe400078e02ff */
[----:B------:R-:W-:Y:S01]  /*2880*/  IMAD R15, R91, UR4, RZ ;  /* 0x000000045b0f7c24 */ /* 0x000fe2000f8e02ff */
[----:B------:R-:W-:Y:S01]  /*2890*/  IADD3 R13, R13, R11, RZ ;  /* 0x0000000b0d0d7210 */ /* 0x000fe20007ffe0ff */
[----:B------:R-:W-:Y:S01]  /*28a0*/  IMAD R92, R25, -0xa0, R2 ;  /* 0xffffff60195c7824 */ /* 0x000fe200078e0202 */
[----:B------:R-:W-:Y:S01]  /*28b0*/  SHF.R.S32.HI R11, RZ, 0x1f, R25 ;  /* 0x0000001fff0b7819 */ /* 0x000fe20000011419 */
[----:B------:R-:W-:-:S02]  /*28c0*/  IMAD R15, R34, UR5, R15 ;  /* 0x00000005220f7c24 */ /* 0x000fc4000f8e020f */
[----:B------:R-:W-:Y:S01]  /*28d0*/  IMAD.WIDE.U32 R12, R34, UR4, R12 ;  /* 0x00000004220c7c25 */ /* 0x000fe2000f8e000c */
[----:B------:R-:W-:Y:S01]  /*28e0*/  ULDC.64 UR4, c[0x0][0x308] ;  /* 0x0000c20000047ab9 */ /* 0x000fe20000000a00 */
[----:B------:R-:W-:Y:S02]  /*28f0*/  VIMNMX R92, R92, 0xa0, PT ;  /* 0x000000a05c5c7848 */ /* 0x000fe40003fe0100 */
[----:B------:R-:W-:Y:S02]  /*2900*/  IMAD.IADD R13, R13, 0x1, R15 ;  /* 0x000000010d0d7824 */ /* 0x000fe400078e020f */
[----:B------:R-:W-:Y:S02]  /*2910*/  IMAD R15, R7, UR4, RZ ;  /* 0x00000004070f7c24 */ /* 0x000fe4000f8e02ff */
[----:B------:R-:W-:-:S04]  /*2920*/  IMAD.WIDE.U32 R12, R222, UR4, R12 ;  /* 0x00000004de0c7c25 */ /* 0x000fc8000f8e000c */
[----:B------:R-:W-:Y:S01]  /*2930*/  IMAD R15, R222, UR5, R15 ;  /* 0x00000005de0f7c24 */ /* 0x000fe2000f8e020f */
[----:B------:R-:W-:Y:S01]  /*2940*/  ULDC.64 UR4, c[0x0][0x2e8] ;  /* 0x0000ba0000047ab9 */ /* 0x000fe20000000a00 */
[C---:B------:R-:W-:Y:S01]  /*2950*/  IMAD R37, R11.reuse, R102, R14 ;  /* 0x000000660b257224 */ /* 0x040fe200078e020e */
[----:B------:R-:W-:Y:S01]  /*2960*/  IADD3 R120, P2, R12, UR4, RZ ;  /* 0x000000040c787c10 */ /* 0x000fe2000ff5e0ff */
[----:B------:R-:W-:Y:S01]  /*2970*/  ULDC.U8 UR4, c[0x0][0x410] ;  /* 0x0001040000047ab9 */ /* 0x000fe20000000000 */
[----:B------:R-:W-:Y:S02]  /*2980*/  IMAD R11, R11, R96, R36 ;  /* 0x000000600b0b7224 */ /* 0x000fe400078e0224 */
[----:B------:R-:W-:Y:S01]  /*2990*/  IADD3.X R119, R13, UR5, R15, P2, !PT ;  /* 0x000000050d777c10 */ /* 0x000fe200097fe40f */
[----:B------:R-:W-:Y:S01]  /*29a0*/  IMAD.WIDE.U32 R14, R102, R25, RZ ;  /* 0x00000019660e7225 */ /* 0x000fe200078e00ff */
[----:B------:R-:W-:-:S03]  /*29b0*/  ISETP.NE.AND P2, PT, RZ, UR4, PT ;  /* 0x00000004ff007c0c */ /* 0x000fc6000bf45270 */
[----:B------:R-:W-:-:S04]  /*29c0*/  IMAD.WIDE.U32 R12, R96, R25, RZ ;  /* 0x00000019600c7225 */ /* 0x000fc800078e00ff */
[----:B------:R-:W-:Y:S02]  /*29d0*/  IMAD.IADD R94, R15, 0x1, R37 ;  /* 0x000000010f5e7824 */ /* 0x000fe400078e0225 */
[----:B------:R-:W-:-:S04]  /*29e0*/  IMAD.IADD R11, R13, 0x1, R11 ;  /* 0x000000010d0b7824 */ /* 0x000fc800078e020b */
[----:B------:R-:W-:Y:S05]  /*29f0*/  @!P2 BRA `(.L_x_4072) ;  /* 0x00000064006ca947 */ /* 0x000fea0003800000 */
[----:B------:R0:W5:Y:S04]  /*2a00*/  LDL R137, [R1+0x18] ;  /* 0x0000180001897983 */ /* 0x0001680000100800 */
[----:B------:R0:W5:Y:S04]  /*2a10*/  LDL R136, [R1+0x20] ;  /* 0x0000200001887983 */ /* 0x0001680000100800 */
[----:B------:R0:W5:Y:S04]  /*2a20*/  LDL R127, [R1+0x24] ;  /* 0x00002400017f7983 */ /* 0x0001680000100800 */
[----:B------:R0:W5:Y:S04]  /*2a30*/  LDL R126, [R1+0x1c] ;  /* 0x00001c00017e7983 */ /* 0x0001680000100800 */
[----:B------:R0:W5:Y:S01]  /*2a40*/  LDL R93, [R1+0x28] ;  /* 0x00002800015d7983 */ /* 0x0001620000100800 */
[----:B------:R-:W1:Y:S01]  /*2a50*/  S2R R38, SR_TID.X ;  /* 0x0000000000267919 */ /* 0x000e620000002100 */
[----:B------:R-:W-:Y:S01]  /*2a60*/  BSSY B1, `(.L_x_4073) ;  /* 0x0000043000017945 */ /* 0x000fe20003800000 */
[----:B------:R-:W-:-:S02]  /*2a70*/  CS2R R36, SRZ ;  /* 0x0000000000247805 */ /* 0x000fc4000001ff00 */
[----:B------:R-:W-:Y:S02]  /*2a80*/  CS2R R60, SRZ ;  /* 0x00000000003c7805 */ /* 0x000fe4000001ff00 */
[----:B------:R-:W-:Y:S01]  /*2a90*/  CS2R R64, SRZ ;  /* 0x0000000000407805 */ /* 0x000fe2000001ff00 */
[C---:B-1----:R-:W-:Y:S01]  /*2aa0*/  VIADD R39, R38.reuse, 0xffffff80 ;  /* 0xffffff8026277836 */ /* 0x042fe20000000000 */
[----:B------:R-:W-:-:S04]  /*2ab0*/  IADD3 R38, R38, -0x80, RZ ;  /* 0xffffff8026267810 */ /* 0x000fc80007ffe0ff */
[----:B------:R-:W-:-:S04]  /*2ac0*/  LEA.HI R38, R38, R39, RZ, 0x1 ;  /* 0x0000002726267211 */ /* 0x000fc800078f08ff */
[----:B------:R-:W-:-:S04]  /*2ad0*/  SHF.R.S32.HI R38, RZ, 0x1, R38 ;  /* 0x00000001ff267819 */ /* 0x000fc80000011426 */
[----:B------:R-:W-:Y:S02]  /*2ae0*/  ISETP.GE.AND P3, PT, R38, R92, PT ;  /* 0x0000005c2600720c */ /* 0x000fe40003f66270 */
        /* <DEDUP_REMOVED lines=20> */
[----:B------:R-:W-:Y:S01]  /*2c30*/  CS2R R82, SRZ ;  /* 0x0000000000527805 */ /* 0x000fe2000001ff00 */
[----:B0-----:R-:W-:Y:S06]  /*2c40*/  @P3 BRA `(.L_x_4074) ;  /* 0x0000000000903947 */ /* 0x001fec0003800000 */
        /* <DEDUP_REMOVED lines=12> */
[----:B------:R0:W5:Y:S02]  /*2d10*/  @!P2 LDG.E.64 R82, desc[UR50][R86.64] ;  /* 0x000000325652a981 */ /* 0x000164000c1e1b00 */
[----:B-----5:R-:W-:Y:S02]  /*2d20*/  ISETP.GE.AND P2, PT, R137, R116, PT ;  /* 0x000000748900720c */ /* 0x020fe40003f46270 */
[----:B------:R-:W-:Y:S02]  /*2d30*/  CS2R R72, SRZ ;  /* 0x0000000000487805 */ /* 0x000fe4000001ff00 */
[----:B------:R-:W-:-:S09]  /*2d40*/  CS2R R74, SRZ ;  /* 0x00000000004a7805 */ /* 0x000fd2000001ff00 */
[----:B------:R0:W5:Y:S04]  /*2d50*/  @!P2 LDG.E.64 R76, desc[UR50][R84.64+0x10] ;  /* 0x00001032544ca981 */ /* 0x000168000c1e1b00 */
[----:B------:R0:W5:Y:S01]  /*2d60*/  @!P2 LDG.E.64 R78, desc[UR50][R86.64+0x10] ;  /* 0x00001032564ea981 */ /* 0x000162000c1e1b00 */
[----:B------:R-:W-:Y:S02]  /*2d70*/  ISETP.GE.AND P2, PT, R136, R116, PT ;  /* 0x000000748800720c */ /* 0x000fe40003f46270 */
        /* <DEDUP_REMOVED lines=17> */
.L_x_4074:
[----:B------:R-:W-:Y:S05]  /*2e90*/  BSYNC B1 ;  /* 0x0000000000017941 */ /* 0x000fea0003800000 */
.L_x_4073:
[----:B0-----:R-:W0:Y:S01]  /*2ea0*/  S2R R84, SR_TID.X ;  /* 0x0000000000547919 */ /* 0x001e220000002100 */
[----:B------:R-:W-:Y:S01]  /*2eb0*/  BSSY B1, `(.L_x_4075) ;  /* 0x0000032000017945 */ /* 0x000fe20003800000 */
[----:B-----5:R-:W-:Y:S01]  /*2ec0*/  IMAD.MOV.U32 R146, RZ, RZ, R60 ;  /* 0x000000ffff927224 */ /* 0x020fe200078e003c */
[----:B------:R-:W-:Y:S01]  /*2ed0*/  MOV R150, R64 ;  /* 0x0000004000967202 */ /* 0x000fe20000000f00 */
[C---:B0-----:R-:W-:Y:S02]  /*2ee0*/  VIADD R85, R84.reuse, 0xffffff80 ;  /* 0xffffff8054557836 */ /* 0x041fe40000000000 */
[----:B------:R-:W-:-:S05]  /*2ef0*/  VIADD R84, R84, 0xffffff80 ;  /* 0xffffff8054547836 */ /* 0x000fca0000000000 */
[----:B------:R-:W-:-:S04]  /*2f00*/  LEA.HI R84, R84, R85, RZ, 0x1 ;  /* 0x0000005554547211 */ /* 0x000fc800078f08ff */
[----:B------:R-:W-:-:S05]  /*2f10*/  SHF.R.S32.HI R84, RZ, 0x1, R84 ;  /* 0x00000001ff547819 */ /* 0x000fca0000011454 */
[----:B------:R-:W-:-:S05]  /*2f20*/  VIADD R84, R84, 0x80 ;  /* 0x0000008054547836 */ /* 0x000fca0000000000 */
[----:B------:R-:W-:-:S13]  /*2f30*/  ISETP.GE.AND P4, PT, R84, R92, PT ;  /* 0x0000005c5400720c */ /* 0x000fda0003f86270 */
        /* <DEDUP_REMOVED lines=41> */
.L_x_4076:
[----:B------:R-:W-:Y:S05]  /*31d0*/  BSYNC B1 ;  /* 0x0000000000017941 */ /* 0x000fea0003800000 */
.L_x_4075:
[----:B------:R-:W-:Y:S01]  /*31e0*/  UISETP.NE.AND UP0, UPT, UR49, 0x3, UPT ;  /* 0x000000033100788c */ /* 0x000fe2000bf05270 */
[----:B------:R-:W-:Y:S01]  /*31f0*/  IMAD.MOV.U32 R153, RZ, RZ, R68 ;  /* 0x000000ffff997224 */ /* 0x000fe200078e0044 */
[----:B------:R-:W-:Y:S01]  /*3200*/  MOV R151, R62 ;  /* 0x0000003e00977202 */ /* 0x000fe20000000f00 */
[----:B------:R-:W-:Y:S01]  /*3210*/  IMAD.MOV.U32 R155, RZ, RZ, R72 ;  /* 0x000000ffff9b7224 */ /* 0x000fe200078e0048 */
[----:B------:R-:W-:Y:S01]  /*3220*/  MOV R160, R82 ;  /* 0x0000005200a07202 */ /* 0x000fe20000000f00 */
[----:B------:R-:W-:Y:S01]  /*3230*/  IMAD.MOV.U32 R157, RZ, RZ, R76 ;  /* 0x000000ffff9d7224 */ /* 0x000fe200078e004c */
[----:B------:R-:W-:Y:S01]  /*3240*/  PLOP3.LUT P2, PT, PT, PT, UP0, 0x80, 0x0 ;  /* 0x000000000000781c */ /* 0x000fe20003f4f008 */
[----:B------:R-:W-:Y:S01]  /*3250*/  IMAD.MOV.U32 R159, RZ, RZ, R80 ;  /* 0x000000ffff9f7224 */ /* 0x000fe200078e0050 */
[----:B-----5:R-:W-:Y:S01]  /*3260*/  MOV R144, R52 ;  /* 0x0000003400907202 */ /* 0x020fe20000000f00 */
[----:B------:R-:W-:Y:S01]  /*3270*/  IMAD.MOV.U32 R152, RZ, RZ, R66 ;  /* 0x000000ffff987224 */ /* 0x000fe200078e0042 */
[----:B------:R-:W-:Y:S01]  /*3280*/  MOV R139, R50 ;  /* 0x00000032008b7202 */ /* 0x000fe20000000f00 */
[----:B------:R-:W-:-:S02]  /*3290*/  IMAD.MOV.U32 R154, RZ, RZ, R70 ;  /* 0x000000ffff9a7224 */ /* 0x000fc400078e0046 */
[----:B------:R-:W-:Y:S02]  /*32a0*/  IMAD.MOV.U32 R156, RZ, RZ, R74 ;  /* 0x000000ffff9c7224 */ /* 0x000fe400078e004a */
[----:B------:R-:W-:Y:S02]  /*32b0*/  IMAD.MOV.U32 R158, RZ, RZ, R78 ;  /* 0x000000ffff9e7224 */ /* 0x000fe400078e004e */
[----:B------:R-:W-:Y:S02]  /*32c0*/  IMAD.MOV.U32 R86, RZ, RZ, R36 ;  /* 0x000000ffff567224 */ /* 0x000fe400078e0024 */
[----:B------:R-:W-:Y:S02]  /*32d0*/  IMAD.MOV.U32 R126, RZ, RZ, R40 ;  /* 0x000000ffff7e7224 */ /* 0x000fe400078e0028 */
[----:B------:R-:W-:Y:S02]  /*32e0*/  IMAD.MOV.U32 R136, RZ, RZ, R44 ;  /* 0x000000ffff887224 */ /* 0x000fe400078e002c */
[----:B------:R-:W-:-:S02]  /*32f0*/  IMAD.MOV.U32 R138, RZ, RZ, R48 ;  /* 0x000000ffff8a7224 */ /* 0x000fc400078e0030 */
[----:B------:R-:W-:Y:S02]  /*3300*/  IMAD.MOV.U32 R147, RZ, RZ, R56 ;  /* 0x000000ffff937224 */ /* 0x000fe400078e0038 */
[----:B------:R-:W-:Y:S02]  /*3310*/  IMAD.MOV.U32 R87, RZ, RZ, R38 ;  /* 0x000000ffff577224 */ /* 0x000fe400078e0026 */
[----:B------:R-:W-:Y:S02]  /*3320*/  IMAD.MOV.U32 R127, RZ, RZ, R42 ;  /* 0x000000ffff7f7224 */ /* 0x000fe400078e002a */
[----:B------:R-:W-:Y:S02]  /*3330*/  IMAD.MOV.U32 R137, RZ, RZ, R46 ;  /* 0x000000ffff897224 */ /* 0x000fe400078e002e */
[----:B------:R-:W-:Y:S02]  /*3340*/  IMAD.MOV.U32 R140, RZ, RZ, R54 ;  /* 0x000000ffff8c7224 */ /* 0x000fe400078e0036 */
[----:B------:R-:W-:Y:S01]  /*3350*/  IMAD.MOV.U32 R149, RZ, RZ, R58 ;  /* 0x000000ffff957224 */ /* 0x000fe200078e003a */
[----:B------:R-:W-:Y:S06]  /*3360*/  @!P2 BRA `(.L_x_4077) ;  /* 0x000000000004a947 */ /* 0x000fec0003800000 */
[----:B------:R-:W-:Y:S01]  /*3370*/  BPT.TRAP 0x1 ;  /* 0x000000040000795c */ /* 0x000fe20000300000 */
.L_x_4077:
[----:B------:R-:W2:Y:S01]  /*3380*/  LDL R11, [R1+0x14] ;  /* 0x00001400010b7983 */ /* 0x000ea20000100800 */
[----:B------:R-:W-:Y:S01]  /*3390*/  IMAD R93, R19, 0x8, R18 ;  /* 0x00000008135d7824 */ /* 0x000fe200078e0212 */
[----:B------:R-:W-:Y:S01]  /*33a0*/  BSSY B1, `(.L_x_4078) ;  /* 0x0000004000017945 */ /* 0x000fe20003800000 */
[----:B--2---:R-:W-:-:S04]  /*33b0*/  SHF.L.U32 R94, R11, 0x1f, RZ ;  /* 0x0000001f0b5e7819 */ /* 0x004fc800000006ff */
[----:B------:R-:W1:Y:S02]  /*33c0*/  SYNCS.PHASECHK.TRANS64.TRYWAIT P5, [R93+URZ+0x33490], R94 ;  /* 0x0334905e5d0075a7 */ /* 0x000e6400080a017f */
[----:B-1----:R-:W-:Y:S05]  /*33d0*/  @!P5 BRA `(.L_x_4079) ;  /* 0x0000029c0080d947 */ /* 0x002fea0003800000 */
.L_x_4405:
[----:B------:R-:W-:Y:S05]  /*33e0*/  BSYNC B1 ;  /* 0x0000000000017941 */ /* 0x000fea0003800000 */
.L_x_4078:
[----:B------:R-:W-:-:S03]  /*33f0*/  UMOV UR4, 0xffffffff ;  /* 0xffffffff00047882 */ /* 0x000fc60000000000 */
[----:B------:R-:W-:Y:S05]  /*3400*/  BRA.DIV UR4, `(.L_x_4080) ;  /* 0x0000029e04887947 */ /* 0x000fea000b800000 */
[----:B------:R2:W3:Y:S04]  /*3410*/  SHFL.IDX PT, R143, R119, RZ, 0x1e1f ;  /* 0x001e1fff778f7589 */ /* 0x0004e800000e0000 */
[----:B------:R2:W4:Y:S02]  /*3420*/  SHFL.IDX PT, R145, R120, RZ, 0x1e1f ;  /* 0x001e1fff78917589 */ /* 0x00052400000e0000 */
.L_x_4409:
[----:B------:R-:W-:Y:S04]  /*3430*/  BSSY B1, `(.L_x_4081) ;  /* 0x00002d9000017945 */ /* 0x000fe80003800000 */
[----:B------:R-:W-:Y:S05]  /*3440*/  @P3 BRA `(.L_x_4082) ;  /* 0x0000002c005c3947 */ /* 0x000fea0003800000 */
[----:B------:R-:W-:Y:S01]  /*3450*/  ISETP.NE.AND P3, PT, R28, RZ, PT ;  /* 0x000000ff1c00720c */ /* 0x000fe20003f65270 */
[----:B------:R-:W-:-:S12]  /*3460*/  BSSY B2, `(.L_x_4083) ;  /* 0x0000076000027945 */ /* 0x000fd80003800000 */
[----:B------:R-:W-:Y:S05]  /*3470*/  @!P3 BRA `(.L_x_4084) ;  /* 0x0000000400d0b947 */ /* 0x000fea0003800000 */
[----:B0-----:R0:W0:Y:S01]  /*3480*/  LDS.128 R12, [R88+0x24200] ;  /* 0x02420000580c7984 */ /* 0x0010220000000c00 */
[----:B----4-:R-:W-:Y:S01]  /*3490*/  IADD3 R84, P3, R16, R145, RZ ;  /* 0x0000009110547210 */ /* 0x010fe20007f7e0ff */
[----:B------:R-:W-:Y:S04]  /*34a0*/  BSSY B3, `(.L_x_4085) ;  /* 0x0000070000037945 */ /* 0x000fe80003800000 */
[----:B---3--:R-:W-:Y:S01]  /*34b0*/  IMAD.X R85, R143, 0x1, R17, P3 ;  /* 0x000000018f557824 */ /* 0x008fe200018e0611 */
[----:B------:R-:W-:-:S13]  /*34c0*/  ISETP.GE.AND P3, PT, R228, R116, PT ;  /* 0x00000074e400720c */ /* 0x000fda0003f66270 */
[----:B------:R-:W-:Y:S05]  /*34d0*/  @P3 BRA `(.L_x_4086) ;  /* 0x0000000400b03947 */ /* 0x000fea0003800000 */
[----:B------:R-:W-:Y:S02]  /*34e0*/  SHF.R.U32.HI R82, RZ, 0x8, R83 ;  /* 0x00000008ff527819 */ /* 0x000fe40000011653 */
[----:B------:R-:W-:Y:S02]  /*34f0*/  LOP3.LUT R11, R81, 0xff, RZ, 0xc0, !PT ;  /* 0x000000ff510b7812 */ /* 0x000fe400078ec0ff */
[----:B------:R-:W-:Y:S01]  /*3500*/  SHF.R.U32.HI R164, RZ, 0x18, R81 ;  /* 0x00000018ffa47819 */ /* 0x000fe20000011651 */
[----:B------:R-:W-:Y:S01]  /*3510*/  IMAD.SHL.U32 R82, R82, 0x100, RZ ;  /* 0x0000010052527824 */ /* 0x000fe200078e00ff */
[----:B------:R-:W-:Y:S02]  /*3520*/  LOP3.LUT R80, R83, 0xff, RZ, 0xc0, !PT ;  /* 0x000000ff53507812 */ /* 0x000fe400078ec0ff */
[----:B------:R-:W-:Y:S02]  /*3530*/  SHF.R.U32.HI R161, RZ, 0x18, R83 ;  /* 0x00000018ffa17819 */ /* 0x000fe40000011653 */
[----:B------:R-:W-:-:S02]  /*3540*/  SHF.R.U32.HI R163, RZ, 0x8, R81 ;  /* 0x00000008ffa37819 */ /* 0x000fc40000011651 */
[----:B------:R-:W-:Y:S01]  /*3550*/  SHF.R.U32.HI R165, RZ, 0x10, R81 ;  /* 0x00000010ffa57819 */ /* 0x000fe20000011651 */
[----:B0-----:R-:W-:Y:S01]  /*3560*/  IMAD.MOV.U32 R81, RZ, RZ, R12 ;  /* 0x000000ffff517224 */ /* 0x001fe200078e000c */
[----:B------:R-:W-:Y:S02]  /*3570*/  SHF.R.U32.HI R162, RZ, 0x10, R83 ;  /* 0x00000010ffa27819 */ /* 0x000fe40000011653 */
[----:B------:R-:W-:Y:S01]  /*3580*/  PRMT R83, R164, 0x654, R11 ;  /* 0x00000654a4537816 */ /* 0x000fe2000000000b */
[----:B------:R-:W-:Y:S01]  /*3590*/  IMAD.MOV.U32 R11, RZ, RZ, R13 ;  /* 0x000000ffff0b7224 */ /* 0x000fe200078e000d */
[----:B------:R-:W-:Y:S01]  /*35a0*/  PRMT R161, R161, 0x654, R80 ;  /* 0x00000654a1a17816 */ /* 0x000fe20000000050 */
[----:B------:R-:W-:Y:S01]  /*35b0*/  IMAD.U32 R13, R165, 0x10000, RZ ;  /* 0x00010000a50d7824 */ /* 0x000fe200078e00ff */
[----:B------:R-:W-:Y:S02]  /*35c0*/  SHF.L.U32 R80, R163, 0x8, RZ ;  /* 0x00000008a3507819 */ /* 0x000fe400000006ff */
[----:B------:R-:W-:-:S02]  /*35d0*/  LOP3.LUT R161, R161, 0xff00, R82, 0xf8, !PT ;  /* 0x0000ff00a1a17812 */ /* 0x000fc400078ef852 */
[----:B------:R-:W-:Y:S02]  /*35e0*/  LOP3.LUT R80, R83, 0xff00, R80, 0xf8, !PT ;  /* 0x0000ff0053507812 */ /* 0x000fe400078ef850 */
[----:B------:R-:W-:Y:S02]  /*35f0*/  SHF.L.U32 R82, R162, 0x10, RZ ;  /* 0x00000010a2527819 */ /* 0x000fe400000006ff */
[----:B------:R-:W-:Y:S02]  /*3600*/  F2FP.F16.E4M3.UNPACK_B R83, R160.H1 ;  /* 0x000000a0ff53723e */ /* 0x000fe400030006ff */
[----:B------:R-:W-:Y:S02]  /*3610*/  F2FP.F16.E4M3.UNPACK_B R12, R11 ;  /* 0x0000000bff0c723e */ /* 0x000fe400020006ff */
[----:B------:R-:W-:Y:S01]  /*3620*/  LOP3.LUT R13, R80, 0xff0000, R13, 0xf8, !PT ;  /* 0x00ff0000500d7812 */ /* 0x000fe200078ef80d */
[--C-:B------:R-:W-:Y:S01]  /*3630*/  HADD2.F32 R165, -RZ, R83.reuse.H0_H0 ;  /* 0x20000053ffa57230 */ /* 0x100fe20000004100 */
[----:B------:R-:W-:Y:S01]  /*3640*/  LOP3.LUT R80, R161, 0xff0000, R82, 0xf8, !PT ;  /* 0x00ff0000a1507812 */ /* 0x000fe200078ef852 */
[--C-:B------:R-:W-:Y:S01]  /*3650*/  HADD2.F32 R82, -RZ, R12.reuse.H1_H1 ;  /* 0x3000000cff527230 */ /* 0x100fe20000004100 */
[----:B------:R-:W-:Y:S01]  /*3660*/  F2FP.F16.E4M3.UNPACK_B R162, R159.H1 ;  /* 0x0000009fffa2723e */ /* 0x000fe200030006ff */
[----:B------:R-:W-:Y:S01]  /*3670*/  HADD2.F32 R12, -RZ, R12.H0_H0 ;  /* 0x2000000cff0c7230 */ /* 0x000fe20000004100 */
[----:B------:R-:W-:Y:S01]  /*3680*/  F2FP.F16.E4M3.UNPACK_B R11, R11.H1 ;  /* 0x0000000bff0b723e */ /* 0x000fe200030006ff */
[----:B------:R-:W-:-:S02]  /*3690*/  HADD2.F32 R164, -RZ, R83.H1_H1 ;  /* 0x30000053ffa47230 */ /* 0x000fc40000004100 */
[-C--:B------:R-:W-:Y:S01]  /*36a0*/  FMUL.FTZ R167, R82, R165.reuse ;  /* 0x000000a552a77220 */ /* 0x080fe20000410000 */
        /* <DEDUP_REMOVED lines=10> */
[-C--:B------:R-:W-:Y:S01]  /*3750*/  F2FP.F16.E4M3.UNPACK_B R82, R81.reuse.H1 ;  /* 0x00000051ff52723e */ /* 0x080fe200030006ff */
[-C--:B------:R-:W-:Y:S01]  /*3760*/  FFMA.FTZ R166, R83, R162.reuse, -R166 ;  /* 0x000000a253a67223 */ /* 0x080fe200000108a6 */
[----:B------:R-:W-:Y:S01]  /*3770*/  F2FP.F16.E4M3.UNPACK_B R81, R81 ;  /* 0x00000051ff51723e */ /* 0x000fe200020006ff */
[----:B------:R-:W-:Y:S01]  /*3780*/  FFMA.FTZ R167, R161, R162, R164 ;  /* 0x000000a2a1a77223 */ /* 0x000fe200000100a4 */
[--C-:B------:R-:W-:Y:S01]  /*3790*/  HADD2.F32 R163, -RZ, R160.reuse.H1_H1 ;  /* 0x300000a0ffa37230 */ /* 0x100fe20000004100 */
[----:B------:R-:W-:Y:S01]  /*37a0*/  F2FP.F16.E4M3.UNPACK_B R161, R159 ;  /* 0x0000009fffa1723e */ /* 0x000fe200020006ff */
[----:B------:R-:W-:Y:S01]  /*37b0*/  HADD2.F32 R162, -RZ, R160.H0_H0 ;  /* 0x200000a0ffa27230 */ /* 0x000fe20000004100 */
[----:B------:R-:W-:Y:S01]  /*37c0*/  F2FP.F16.E4M3.UNPACK_B R168, R80.H1 ;  /* 0x00000050ffa8723e */ /* 0x000fe200030006ff */
[----:B------:R-:W-:-:S02]  /*37d0*/  HADD2.F32 R159, -RZ, R82.H0_H0 ;  /* 0x20000052ff9f7230 */ /* 0x000fc40000004100 */
[----:B------:R-:W-:Y:S02]  /*37e0*/  HADD2.F32 R160, -RZ, R82.H1_H1 ;  /* 0x30000052ffa07230 */ /* 0x000fe40000004100 */
[--C-:B------:R-:W-:Y:S02]  /*37f0*/  HADD2.F32 R83, -RZ, R81.reuse.H1_H1 ;  /* 0x30000051ff537230 */ /* 0x100fe40000004100 */
[-C--:B------:R-:W-:Y:S01]  /*3800*/  FMUL.FTZ R165, R159, R163.reuse ;  /* 0x000000a39fa57220 */ /* 0x080fe20000410000 */
[----:B------:R-:W-:Y:S02]  /*3810*/  HADD2.F32 R82, -RZ, R81.H0_H0 ;  /* 0x20000051ff527230 */ /* 0x000fe40000004100 */
[----:B------:R-:W-:Y:S01]  /*3820*/  FMUL.FTZ R164, R160, R163 ;  /* 0x000000a3a0a47220 */ /* 0x000fe20000410000 */
[--C-:B------:R-:W-:Y:S02]  /*3830*/  HADD2.F32 R81, -RZ, R161.reuse.H1_H1 ;  /* 0x300000a1ff517230 */ /* 0x100fe40000004100 */
[----:B------:R-:W-:Y:S01]  /*3840*/  FMUL.FTZ R163, R83, R162 ;  /* 0x000000a253a37220 */ /* 0x000fe20000410000 */
[----:B------:R-:W-:-:S02]  /*3850*/  HADD2.F32 R161, -RZ, R161.H0_H0 ;  /* 0x200000a1ffa17230 */ /* 0x000fc40000004100 */
[----:B------:R-:W-:Y:S01]  /*3860*/  FMUL.FTZ R162, R82, R162 ;  /* 0x000000a252a27220 */ /* 0x000fe20000410000 */
[-C--:B------:R-:W-:Y:S01]  /*3870*/  FFMA.FTZ R159, R159, R81.reuse, -R164 ;  /* 0x000000519f9f7223 */ /* 0x080fe200000108a4 */
[----:B------:R-:W-:Y:S01]  /*3880*/  FFMA.FTZ R160, R160, R81, R165 ;  /* 0x00000051a0a07223 */ /* 0x000fe200000100a5 */
[-C--:B------:R-:W-:Y:S01]  /*3890*/  FFMA.FTZ R81, R82, R161.reuse, -R163 ;  /* 0x000000a152517223 */ /* 0x080fe200000108a3 */
[----:B------:R-:W-:Y:S01]  /*38a0*/  FFMA.FTZ R82, R83, R161, R162 ;  /* 0x000000a153527223 */ /* 0x000fe200000100a2 */
[----:B------:R-:W-:Y:S01]  /*38b0*/  F2FP.F16.E4M3.UNPACK_B R161, R15.H1 ;  /* 0x0000000fffa1723e */ /* 0x000fe200030006ff */
[----:B------:R-:W-:Y:S01]  /*38c0*/  HADD2.F32 R165, -RZ, R168.H1_H1 ;  /* 0x300000a8ffa57230 */ /* 0x000fe20000004100 */
[----:B------:R-:W-:Y:S02]  /*38d0*/  F2FP.SATFINITE.E4M3.F32.PACK_AB_MERGE_C R83, R167, R166, RZ ;  /* 0x000000a6a753723e */ /* 0x000fe400048070ff */
[----:B------:R-:W-:Y:S01]  /*38e0*/  F2FP.SATFINITE.E4M3.F32.PACK_AB_MERGE_C R159, R160, R159, RZ ;  /* 0x0000009fa09f723e */ /* 0x000fe200048070ff */
[--C-:B------:R-:W-:Y:S01]  /*38f0*/  HADD2.F32 R162, -RZ, R161.reuse.H0_H0 ;  /* 0x200000a1ffa27230 */ /* 0x100fe20000004100 */
[----:B------:R-:W-:Y:S01]  /*3900*/  F2FP.F16.E4M3.UNPACK_B R160, R14.H1 ;  /* 0x0000000effa0723e */ /* 0x000fe200030006ff */
[----:B------:R-:W-:Y:S01]  /*3910*/  HADD2.F32 R161, -RZ, R161.H1_H1 ;  /* 0x300000a1ffa17230 */ /* 0x000fe20000004100 */
[----:B------:R-:W-:-:S02]  /*3920*/  F2FP.F16.E4M3.UNPACK_B R167, R80 ;  /* 0x00000050ffa7723e */ /* 0x000fc400020006ff */
[-C--:B------:R-:W-:Y:S01]  /*3930*/  F2FP.F16.E4M3.UNPACK_B R164, R13.reuse.H1 ;  /* 0x0000000dffa4723e */ /* 0x080fe200030006ff */
[--C-:B------:R-:W-:Y:S01]  /*3940*/  HADD2.F32 R80, -RZ, R160.reuse.H1_H1 ;  /* 0x300000a0ff507230 */ /* 0x100fe20000004100 */
[----:B------:R-:W-:Y:S01]  /*3950*/  F2FP.F16.E4M3.UNPACK_B R163, R13 ;  /* 0x0000000dffa3723e */ /* 0x000fe200020006ff */
[----:B------:R-:W-:Y:S02]  /*3960*/  HADD2.F32 R169, -RZ, R167.H1_H1 ;  /* 0x300000a7ffa97230 */ /* 0x000fe40000004100 */
[CC--:B------:R-:W-:Y:S01]  /*3970*/  FMUL.FTZ R13, R161.reuse, R165.reuse ;  /* 0x000000a5a10d7220 */ /* 0x0c0fe20000410000 */
[----:B------:R-:W-:Y:S02]  /*3980*/  HADD2.F32 R160, -RZ, R160.H0_H0 ;  /* 0x200000a0ffa07230 */ /* 0x000fe40000004100 */
[----:B------:R-:W-:Y:S01]  /*3990*/  FMUL.FTZ R170, R162, R165 ;  /* 0x000000a5a2aa7220 */ /* 0x000fe20000410000 */
[----:B------:R-:W-:Y:S02]  /*39a0*/  HADD2.F32 R166, -RZ, R164.H1_H1 ;  /* 0x300000a4ffa67230 */ /* 0x000fe40000004100 */
[----:B------:R-:W-:Y:S01]  /*39b0*/  FMUL.FTZ R171, R80, R169 ;  /* 0x000000a950ab7220 */ /* 0x000fe20000410000 */
[----:B------:R-:W-:Y:S01]  /*39c0*/  HADD2.F32 R165, -RZ, R163.H1_H1 ;  /* 0x300000a3ffa57230 */ /* 0x000fe20000004100 */
[----:B------:R-:W-:Y:S01]  /*39d0*/  F2FP.F16.E4M3.UNPACK_B R15, R15 ;  /* 0x0000000fff0f723e */ /* 0x000fe200020006ff */
[----:B------:R-:W-:Y:S01]  /*39e0*/  FMUL.FTZ R169, R160, R169 ;  /* 0x000000a9a0a97220 */ /* 0x000fe20000410000 */
[----:B------:R-:W-:Y:S01]  /*39f0*/  F2FP.F16.E4M3.UNPACK_B R14, R14 ;  /* 0x0000000eff0e723e */ /* 0x000fe200020006ff */
[-C--:B------:R-:W-:Y:S01]  /*3a00*/  FFMA.FTZ R13, R162, R166.reuse, -R13 ;  /* 0x000000a6a20d7223 */ /* 0x080fe2000001080d */
        /* <DEDUP_REMOVED lines=8> */
[----:B------:R-:W-:Y:S01]  /*3a90*/  HADD2.F32 R165, -RZ, R168.H0_H0 ;  /* 0x200000a8ffa57230 */ /* 0x000fe20000004100 */
[----:B------:R-:W-:Y:S01]  /*3aa0*/  F2FP.SATFINITE.E4M3.F32.PACK_AB_MERGE_C R13, R12, R11, R83 ;  /* 0x0000000b0c0d723e */ /* 0x000fe20004807053 */
[----:B------:R-:W-:Y:S01]  /*3ab0*/  HADD2.F32 R14, -RZ, R14.H1_H1 ;  /* 0x3000000eff0e7230 */ /* 0x000fe20000004100 */
[----:B------:R-:W-:Y:S01]  /*3ac0*/  F2FP.SATFINITE.E4M3.F32.PACK_AB_MERGE_C R12, R82, R81, R159 ;  /* 0x00000051520c723e */ /* 0x000fe2000480709f */
[----:B------:R-:W-:Y:S02]  /*3ad0*/  HADD2.F32 R167, -RZ, R167.H0_H0 ;  /* 0x200000a7ffa77230 */ /* 0x000fe40000004100 */
[----:B------:R-:W-:Y:S01]  /*3ae0*/  FMUL.FTZ R169, R160, R165 ;  /* 0x000000a5a0a97220 */ /* 0x000fe20000410000 */
[----:B------:R-:W-:-:S02]  /*3af0*/  HADD2.F32 R161, -RZ, R164.H0_H0 ;  /* 0x200000a4ffa17230 */ /* 0x000fc40000004100 */
[----:B------:R-:W-:Y:S01]  /*3b00*/  FMUL.FTZ R165, R80, R165 ;  /* 0x000000a550a57220 */ /* 0x000fe20000410000 */
[----:B------:R-:W-:Y:S02]  /*3b10*/  HADD2.F32 R163, -RZ, R163.H0_H0 ;  /* 0x200000a3ffa37230 */ /* 0x000fe40000004100 */
[-C--:B------:R-:W-:Y:S01]  /*3b20*/  FMUL.FTZ R162, R14, R167.reuse ;  /* 0x000000a70ea27220 */ /* 0x080fe20000410000 */
[C---:B------:R-:W-:Y:S01]  /*3b30*/  FMUL.FTZ R167, R15.reuse, R167 ;  /* 0x000000a70fa77220 */ /* 0x040fe20000410000 */
[-C--:B------:R-:W-:Y:S01]  /*3b40*/  FFMA.FTZ R169, R80, R161.reuse, -R169 ;  /* 0x000000a150a97223 */ /* 0x080fe200000108a9 */
[----:B------:R-:W-:Y:S01]  /*3b50*/  FFMA.FTZ R160, R160, R161, R165 ;  /* 0x000000a1a0a07223 */ /* 0x000fe200000100a5 */
[-C--:B------:R-:W-:Y:S01]  /*3b60*/  FFMA.FTZ R162, R15, R163.reuse, -R162 ;  /* 0x000000a30fa27223 */ /* 0x080fe200000108a2 */
[----:B------:R-:W-:-:S03]  /*3b70*/  FFMA.FTZ R167, R14, R163, R167 ;  /* 0x000000a30ea77223 */ /* 0x000fc600000100a7 */
[----:B------:R-:W-:Y:S02]  /*3b80*/  F2FP.SATFINITE.E4M3.F32.PACK_AB_MERGE_C R15, R160, R169, R170 ;  /* 0x000000a9a00f723e */ /* 0x000fe400048070aa */
[----:B------:R-:W-:-:S07]  /*3b90*/  F2FP.SATFINITE.E4M3.F32.PACK_AB_MERGE_C R14, R167, R162, R166 ;  /* 0x000000a2a70e723e */ /* 0x000fce00048070a6 */
.L_x_4086:
[----:B------:R-:W-:Y:S05]  /*3ba0*/  BSYNC B3 ;  /* 0x0000000000037941 */ /* 0x000fea0003800000 */
.L_x_4085:
[----:B0-----:R0:W-:Y:S02]  /*3bb0*/  ST.E.128 desc[UR50][R84.64], R12 ;  /* 0x0000000c54007985 */ /* 0x0011e4000c101d32 */
.L_x_4084:
[----:B------:R-:W-:Y:S05]  /*3bc0*/  BSYNC B2 ;  /* 0x0000000000027941 */ /* 0x000fea0003800000 */
.L_x_4083:
[----:B------:R-:W-:Y:S01]  /*3bd0*/  ISETP.NE.AND P3, PT, R29, RZ, PT ;  /* 0x000000ff1d00720c */ /* 0x000fe20003f65270 */
[----:B------:R-:W-:-:S12]  /*3be0*/  BSSY B2, `(.L_x_4087) ;  /* 0x0000078000027945 */ /* 0x000fd80003800000 */
[----:B------:R-:W-:Y:S05]  /*3bf0*/  @!P3 BRA `(.L_x_4088) ;  /* 0x0000000400d8b947 */ /* 0x000fea0003800000 */
[----:B------:R-:W5:Y:S01]  /*3c00*/  LDL R11, [R1+0x18] ;  /* 0x00001800010b7983 */ /* 0x000f620000100800 */
[----:B0-----:R-:W-:Y:S01]  /*3c10*/  IMAD.SHL.U32 R12, R227, 0x10, RZ ;  /* 0x00000010e30c7824 */ /* 0x001fe200078e00ff */
[----:B------:R-:W-:Y:S04]  /*3c20*/  BSSY B3, `(.L_x_4089) ;  /* 0x0000072000037945 */ /* 0x000fe80003800000 */
[----:B----4-:R-:W-:-:S04]  /*3c30*/  IADD3 R80, P3, R145, R12, RZ ;  /* 0x0000000c91507210 */ /* 0x010fc80007f7e0ff */
[----:B---3--:R-:W-:Y:S02]  /*3c40*/  LEA.HI.X.SX32 R81, R12, R143, 0x1, P3 ;  /* 0x0000008f0c517211 */ /* 0x008fe400018f0eff */
[----:B------:R0:W3:Y:S01]  /*3c50*/  LDS.128 R12, [R89+0x24200] ;  /* 0x02420000590c7984 */ /* 0x0000e20000000c00 */
[----:B-----5:R-:W-:-:S13]  /*3c60*/  ISETP.GE.AND P3, PT, R11, R116, PT ;  /* 0x000000740b00720c */ /* 0x020fda0003f66270 */
[----:B0--3--:R-:W-:Y:S05]  /*3c70*/  @P3 BRA `(.L_x_4090) ;  /* 0x0000000400b03947 */ /* 0x009fea0003800000 */
[----:B------:R-:W-:Y:S02]  /*3c80*/  SHF.R.U32.HI R85, RZ, 0x8, R77 ;  /* 0x00000008ff557819 */ /* 0x000fe4000001164d */
[----:B------:R-:W-:Y:S02]  /*3c90*/  SHF.R.U32.HI R83, RZ, 0x8, R79 ;  /* 0x00000008ff537819 */ /* 0x000fe4000001164f */
[--C-:B------:R-:W-:Y:S02]  /*3ca0*/  SHF.R.U32.HI R76, RZ, 0x18, R77.reuse ;  /* 0x00000018ff4c7819 */ /* 0x100fe4000001164d */
[----:B------:R-:W-:Y:S01]  /*3cb0*/  LOP3.LUT R11, R77, 0xff, RZ, 0xc0, !PT ;  /* 0x000000ff4d0b7812 */ /* 0x000fe200078ec0ff */
[----:B------:R-:W-:Y:S01]  /*3cc0*/  IMAD.SHL.U32 R83, R83, 0x100, RZ ;  /* 0x0000010053537824 */ /* 0x000fe200078e00ff */
[----:B------:R-:W-:Y:S02]  /*3cd0*/  SHF.R.U32.HI R84, RZ, 0x10, R77 ;  /* 0x00000010ff547819 */ /* 0x000fe4000001164d */
[----:B------:R-:W-:-:S02]  /*3ce0*/  SHF.R.U32.HI R78, RZ, 0x18, R79 ;  /* 0x00000018ff4e7819 */ /* 0x000fc4000001164f */
[----:B------:R-:W-:Y:S02]  /*3cf0*/  LOP3.LUT R77, R79, 0xff, RZ, 0xc0, !PT ;  /* 0x000000ff4f4d7812 */ /* 0x000fe400078ec0ff */
[----:B------:R-:W-:Y:S01]  /*3d00*/  SHF.R.U32.HI R82, RZ, 0x10, R79 ;  /* 0x00000010ff527819 */ /* 0x000fe2000001164f */
[----:B------:R-:W-:Y:S01]  /*3d10*/  IMAD.SHL.U32 R79, R85, 0x100, RZ ;  /* 0x00000100554f7824 */ /* 0x000fe200078e00ff */
[----:B------:R-:W-:Y:S01]  /*3d20*/  PRMT R76, R76, 0x654, R11 ;  /* 0x000006544c4c7816 */ /* 0x000fe2000000000b */
[----:B------:R-:W-:Y:S01]  /*3d30*/  IMAD.MOV.U32 R11, RZ, RZ, R13 ;  /* 0x000000ffff0b7224 */ /* 0x000fe200078e000d */
[----:B------:R-:W-:Y:S02]  /*3d40*/  PRMT R78, R78, 0x654, R77 ;  /* 0x000006544e4e7816 */ /* 0x000fe4000000004d */
[----:B------:R-:W-:Y:S01]  /*3d50*/  LOP3.LUT R13, R76, 0xff00, R79, 0xf8, !PT ;  /* 0x0000ff004c0d7812 */ /* 0x000fe200078ef84f */
[----:B------:R-:W-:Y:S01]  /*3d60*/  IMAD.U32 R76, R84, 0x10000, RZ ;  /* 0x00010000544c7824 */ /* 0x000fe200078e00ff */
[----:B------:R-:W-:Y:S01]  /*3d70*/  LOP3.LUT R78, R78, 0xff00, R83, 0xf8, !PT ;  /* 0x0000ff004e4e7812 */ /* 0x000fe200078ef853 */
[----:B------:R-:W-:Y:S01]  /*3d80*/  IMAD.U32 R83, R82, 0x10000, RZ ;  /* 0x0001000052537824 */ /* 0x000fe200078e00ff */
[----:B------:R-:W-:-:S02]  /*3d90*/  MOV R77, R12 ;  /* 0x0000000c004d7202 */ /* 0x000fc40000000f00 */
        /* <DEDUP_REMOVED lines=18> */
[----:B------:R-:W-:Y:S01]  /*3ec0*/  FFMA.FTZ R12, R78, R85, R159 ;  /* 0x000000554e0c7223 */ /* 0x000fe2000001009f */
[CC--:B------:R-:W-:Y:S01]  /*3ed0*/  FMUL.FTZ R160, R82.reuse, R84.reuse ;  /* 0x0000005452a07220 */ /* 0x0c0fe20000410000 */
[C---:B------:R-:W-:Y:S01]  /*3ee0*/  FMUL.FTZ R161, R79.reuse, R84 ;  /* 0x000000544fa17220 */ /* 0x040fe20000410000 */
[-C--:B------:R-:W-:Y:S01]  /*3ef0*/  F2FP.F16.E4M3.UNPACK_B R78, R77.reuse.H1 ;  /* 0x0000004dff4e723e */ /* 0x080fe200030006ff */
[----:B------:R-:W-:Y:S01]  /*3f00*/  HADD2.F32 R84, -RZ, R158.H1_H1 ;  /* 0x3000009eff547230 */ /* 0x000fe20000004100 */
[----:B------:R-:W-:Y:S01]  /*3f10*/  F2FP.F16.E4M3.UNPACK_B R77, R77 ;  /* 0x0000004dff4d723e */ /* 0x000fe200020006ff */
[-C--:B------:R-:W-:Y:S01]  /*3f20*/  FFMA.FTZ R160, R79, R83.reuse, -R160 ;  /* 0x000000534fa07223 */ /* 0x080fe200000108a0 */
[----:B------:R-:W-:Y:S01]  /*3f30*/  FFMA.FTZ R161, R82, R83, R161 ;  /* 0x0000005352a17223 */ /* 0x000fe200000100a1 */
[----:B------:R-:W-:Y:S01]  /*3f40*/  F2FP.F16.E4M3.UNPACK_B R157, R157 ;  /* 0x0000009dff9d723e */ /* 0x000fe200020006ff */
[----:B------:R-:W-:-:S02]  /*3f50*/  HADD2.F32 R83, -RZ, R78.H1_H1 ;  /* 0x3000004eff537230 */ /* 0x000fc40000004100 */
[----:B------:R-:W-:Y:S02]  /*3f60*/  HADD2.F32 R82, -RZ, R78.H0_H0 ;  /* 0x2000004eff527230 */ /* 0x000fe40000004100 */
[----:B------:R-:W-:Y:S02]  /*3f70*/  HADD2.F32 R158, -RZ, R158.H0_H0 ;  /* 0x2000009eff9e7230 */ /* 0x000fe40000004100 */
[-C--:B------:R-:W-:Y:S01]  /*3f80*/  FMUL.FTZ R159, R83, R84.reuse ;  /* 0x00000054539f7220 */ /* 0x080fe20000410000 */
[--C-:B------:R-:W-:Y:S02]  /*3f90*/  HADD2.F32 R79, -RZ, R77.reuse.H1_H1 ;  /* 0x3000004dff4f7230 */ /* 0x100fe40000004100 */
[----:B------:R-:W-:Y:S01]  /*3fa0*/  FMUL.FTZ R84, R82, R84 ;  /* 0x0000005452547220 */ /* 0x000fe20000410000 */
[----:B------:R-:W-:Y:S02]  /*3fb0*/  HADD2.F32 R78, -RZ, R77.H0_H0 ;  /* 0x2000004dff4e7230 */ /* 0x000fe40000004100 */
[----:B------:R-:W-:-:S02]  /*3fc0*/  HADD2.F32 R77, -RZ, R157.H1_H1 ;  /* 0x3000009dff4d7230 */ /* 0x000fc40000004100 */
[-C--:B------:R-:W-:Y:S01]  /*3fd0*/  FMUL.FTZ R85, R79, R158.reuse ;  /* 0x0000009e4f557220 */ /* 0x080fe20000410000 */
[----:B------:R-:W-:Y:S02]  /*3fe0*/  HADD2.F32 R157, -RZ, R157.H0_H0 ;  /* 0x2000009dff9d7230 */ /* 0x000fe40000004100 */
[----:B------:R-:W-:Y:S01]  /*3ff0*/  FMUL.FTZ R158, R78, R158 ;  /* 0x0000009e4e9e7220 */ /* 0x000fe20000410000 */
[-C--:B------:R-:W-:Y:S01]  /*4000*/  FFMA.FTZ R82, R82, R77.reuse, -R159 ;  /* 0x0000004d52527223 */ /* 0x080fe2000001089f */
[----:B------:R-:W-:Y:S01]  /*4010*/  FFMA.FTZ R83, R83, R77, R84 ;  /* 0x0000004d53537223 */ /* 0x000fe20000010054 */
[-C--:B------:R-:W-:Y:S01]  /*4020*/  FFMA.FTZ R77, R78, R157.reuse, -R85 ;  /* 0x0000009d4e4d7223 */ /* 0x080fe20000010855 */
[----:B------:R-:W-:Y:S01]  /*4030*/  FFMA.FTZ R78, R79, R157, R158 ;  /* 0x0000009d4f4e7223 */ /* 0x000fe2000001009e */
[----:B------:R-:W-:Y:S02]  /*4040*/  F2FP.F16.E4M3.UNPACK_B R84, R15.H1 ;  /* 0x0000000fff54723e */ /* 0x000fe400030006ff */
[----:B------:R-:W-:-:S02]  /*4050*/  F2FP.SATFINITE.E4M3.F32.PACK_AB_MERGE_C R79, R161, R160, RZ ;  /* 0x000000a0a14f723e */ /* 0x000fc400048070ff */
[----:B------:R-:W-:Y:S01]  /*4060*/  F2FP.F16.E4M3.UNPACK_B R161, R76.H1 ;  /* 0x0000004cffa1723e */ /* 0x000fe200030006ff */
[--C-:B------:R-:W-:Y:S01]  /*4070*/  HADD2.F32 R85, -RZ, R84.reuse.H0_H0 ;  /* 0x20000054ff557230 */ /* 0x100fe20000004100 */
[----:B------:R-:W-:Y:S01]  /*4080*/  F2FP.SATFINITE.E4M3.F32.PACK_AB_MERGE_C R82, R83, R82, RZ ;  /* 0x000000525352723e */ /* 0x000fe200048070ff */
[----:B------:R-:W-:Y:S01]  /*4090*/  HADD2.F32 R84, -RZ, R84.H1_H1 ;  /* 0x30000054ff547230 */ /* 0x000fe20000004100 */
[----:B------:R-:W-:Y:S01]  /*40a0*/  F2FP.F16.E4M3.UNPACK_B R83, R14.H1 ;  /* 0x0000000eff53723e */ /* 0x000fe200030006ff */
[--C-:B------:R-:W-:Y:S01]  /*40b0*/  HADD2.F32 R163, -RZ, R161.reuse.H1_H1 ;  /* 0x300000a1ffa37230 */ /* 0x100fe20000004100 */
[-C--:B------:R-:W-:Y:S01]  /*40c0*/  F2FP.F16.E4M3.UNPACK_B R158, R13.reuse.H1 ;  /* 0x0000000dff9e723e */ /* 0x080fe200030006ff */
        /* <DEDUP_REMOVED lines=23> */
[----:B------:R-:W-:Y:S02]  /*4240*/  HADD2.F32 R14, -RZ, R14.H1_H1 ;  /* 0x3000000eff0e7230 */ /* 0x000fe40000004100 */
[----:B------:R-:W-:Y:S01]  /*4250*/  FMUL.FTZ R83, R13, R160 ;  /* 0x000000a00d537220 */ /* 0x000fe20000410000 */
[----:B------:R-:W-:-:S02]  /*4260*/  HADD2.F32 R158, -RZ, R158.H0_H0 ;  /* 0x2000009eff9e7230 */ /* 0x000fc40000004100 */
[----:B------:R-:W-:Y:S01]  /*4270*/  FMUL.FTZ R159, R15, R161 ;  /* 0x000000a10f9f7220 */ /* 0x000fe20000410000 */
[----:B------:R-:W-:Y:S02]  /*4280*/  HADD2.F32 R157, -RZ, R157.H0_H0 ;  /* 0x2000009dff9d7230 */ /* 0x000fe40000004100 */
[----:B------:R-:W-:Y:S01]  /*4290*/  FMUL.FTZ R84, R14, R160 ;  /* 0x000000a00e547220 */ /* 0x000fe20000410000 */
[----:B------:R-:W-:Y:S01]  /*42a0*/  F2FP.SATFINITE.E4M3.F32.PACK_AB_MERGE_C R85, R85, R164, RZ ;  /* 0x000000a45555723e */ /* 0x000fe200048070ff */
        /* <DEDUP_REMOVED lines=8> */
[----:B------:R-:W-:-:S07]  /*4330*/  F2FP.SATFINITE.E4M3.F32.PACK_AB_MERGE_C R15, R162, R159, R163 ;  /* 0x0000009fa20f723e */ /* 0x000fce00048070a3 */
.L_x_4090:
[----:B------:R-:W-:Y:S05]  /*4340*/  BSYNC B3 ;  /* 0x0000000000037941 */ /* 0x000fea0003800000 */
.L_x_4089:
[----:B------:R0:W-:Y:S02]  /*4350*/  ST.E.128 desc[UR50][R80.64], R12 ;  /* 0x0000000c50007985 */ /* 0x0001e4000c101d32 */
.L_x_4088:
[----:B------:R-:W-:Y:S05]  /*4360*/  BSYNC B2 ;  /* 0x0000000000027941 */ /* 0x000fea0003800000 */
.L_x_4087:
[----:B------:R-:W-:Y:S01]  /*4370*/  ISETP.NE.AND P3, PT, R30, RZ, PT ;  /* 0x000000ff1e00720c */ /* 0x000fe20003f65270 */
[----:B------:R-:W-:-:S12]  /*4380*/  BSSY B2, `(.L_x_4091) ;  /* 0x0000079000027945 */ /* 0x000fd80003800000 */
[----:B------:R-:W-:Y:S05]  /*4390*/  @!P3 BRA `(.L_x_4092) ;  /* 0x0000000400dcb947 */ /* 0x000fea0003800000 */
[----:B0-----:R-:W5:Y:S04]  /*43a0*/  LDL R12, [R1] ;  /* 0x00000000010c7983 */ /* 0x001f680000100800 */
[----:B------:R-:W2:Y:S01]  /*43b0*/  LDL R11, [R1+0x20] ;  /* 0x00002000010b7983 */ /* 0x000ea20000100800 */
[----:B------:R-:W-:Y:S01]  /*43c0*/  BSSY B3, `(.L_x_4093) ;  /* 0x0000073000037945 */ /* 0x000fe20003800000 */
[----:B-----5:R-:W-:-:S05]  /*43d0*/  IMAD.SHL.U32 R12, R12, 0x10, RZ ;  /* 0x000000100c0c7824 */ /* 0x020fca00078e00ff */
[----:B----4-:R-:W-:-:S04]  /*43e0*/  IADD3 R76, P3, R145, R12, RZ ;  /* 0x0000000c914c7210 */ /* 0x010fc80007f7e0ff */
[----:B---3--:R-:W-:Y:S02]  /*43f0*/  LEA.HI.X.SX32 R77, R12, R143, 0x1, P3 ;  /* 0x0000008f0c4d7211 */ /* 0x008fe400018f0eff */
[----:B------:R0:W3:Y:S01]  /*4400*/  LDS.128 R12, [R88+0x26a00] ;  /* 0x026a0000580c7984 */ /* 0x0000e20000000c00 */
[----:B--2---:R-:W-:-:S13]  /*4410*/  ISETP.GE.AND P3, PT, R11, R116, PT ;  /* 0x000000740b00720c */ /* 0x004fda0003f66270 */
[----:B0-----:R-:W-:Y:S05]  /*4420*/  @P3 BRA `(.L_x_4094) ;  /* 0x0000000400b03947 */ /* 0x001fea0003800000 */
[----:B------:R-:W-:Y:S02]  /*4430*/  SHF.R.U32.HI R81, RZ, 0x8, R73 ;  /* 0x00000008ff517819 */ /* 0x000fe40000011649 */
[----:B------:R-:W-:Y:S02]  /*4440*/  LOP3.LUT R72, R75, 0xff, RZ, 0xc0, !PT ;  /* 0x000000ff4b487812 */ /* 0x000fe400078ec0ff */
[--C-:B------:R-:W-:Y:S02]  /*4450*/  SHF.R.U32.HI R79, RZ, 0x18, R75.reuse ;  /* 0x00000018ff4f7819 */ /* 0x100fe4000001164b */
[----:B------:R-:W-:Y:S02]  /*4460*/  SHF.R.U32.HI R74, RZ, 0x8, R75 ;  /* 0x00000008ff4a7819 */ /* 0x000fe4000001164b */
[----:B------:R-:W-:Y:S02]  /*4470*/  LOP3.LUT R11, R73, 0xff, RZ, 0xc0, !PT ;  /* 0x000000ff490b7812 */ /* 0x000fe400078ec0ff */
[----:B------:R-:W-:-:S02]  /*4480*/  SHF.R.U32.HI R80, RZ, 0x18, R73 ;  /* 0x00000018ff507819 */ /* 0x000fc40000011649 */
[----:B------:R-:W-:Y:S01]  /*4490*/  SHF.R.U32.HI R82, RZ, 0x10, R73 ;  /* 0x00000010ff527819 */ /* 0x000fe20000011649 */
[----:B---3--:R-:W-:Y:S01]  /*44a0*/  IMAD.MOV.U32 R73, RZ, RZ, R12 ;  /* 0x000000ffff497224 */ /* 0x008fe200078e000c */
[----:B------:R-:W-:Y:S01]  /*44b0*/  PRMT R79, R79, 0x654, R72 ;  /* 0x000006544f4f7816 */ /* 0x000fe20000000048 */
[----:B------:R-:W-:Y:S01]  /*44c0*/  IMAD.SHL.U32 R72, R81, 0x100, RZ ;  /* 0x0000010051487824 */ /* 0x000fe200078e00ff */
[----:B------:R-:W-:Y:S02]  /*44d0*/  SHF.R.U32.HI R78, RZ, 0x10, R75 ;  /* 0x00000010ff4e7819 */ /* 0x000fe4000001164b */
[----:B------:R-:W-:Y:S02]  /*44e0*/  SHF.L.U32 R74, R74, 0x8, RZ ;  /* 0x000000084a4a7819 */ /* 0x000fe400000006ff */
[----:B------:R-:W-:Y:S01]  /*44f0*/  PRMT R75, R80, 0x654, R11 ;  /* 0x00000654504b7816 */ /* 0x000fe2000000000b */
[----:B------:R-:W-:Y:S01]  /*4500*/  IMAD.MOV.U32 R11, RZ, RZ, R13 ;  /* 0x000000ffff0b7224 */ /* 0x000fe200078e000d */
[----:B------:R-:W-:Y:S01]  /*4510*/  LOP3.LUT R79, R79, 0xff00, R74, 0xf8, !PT ;  /* 0x0000ff004f4f7812 */ /* 0x000fe200078ef84a */
[----:B------:R-:W-:Y:S01]  /*4520*/  IMAD.U32 R13, R82, 0x10000, RZ ;  /* 0x00010000520d7824 */ /* 0x000fe200078e00ff */
[----:B------:R-:W-:Y:S01]  /*4530*/  LOP3.LUT R72, R75, 0xff00, R72, 0xf8, !PT ;  /* 0x0000ff004b487812 */ /* 0x000fe200078ef848 */
[----:B------:R-:W-:Y:S01]  /*4540*/  IMAD.U32 R74, R78, 0x10000, RZ ;  /* 0x000100004e4a7824 */ /* 0x000fe200078e00ff */
[----:B------:R-:W-:-:S02]  /*4550*/  F2FP.F16.E4M3.UNPACK_B R75, R156.H1 ;  /* 0x0000009cff4b723e */ /* 0x000fc400030006ff */
        /* <DEDUP_REMOVED lines=8> */
[----:B------:R-:W-:Y:S02]  /*45e0*/  HADD2.F32 R80, -RZ, R75.H1_H1 ;  /* 0x3000004bff507230 */ /* 0x000fe40000004100 */
        /* <DEDUP_REMOVED lines=17> */
[--C-:B------:R-:W-:Y:S01]  /*4700*/  HADD2.F32 R79, -RZ, R74.reuse.H1_H1 ;  /* 0x3000004aff4f7230 */ /* 0x100fe20000004100 */
[----:B------:R-:W-:Y:S01]  /*4710*/  F2FP.F16.E4M3.UNPACK_B R84, R72.H1 ;  /* 0x00000048ff54723e */ /* 0x000fe200030006ff */
[----:B------:R-:W-:Y:S01]  /*4720*/  HADD2.F32 R78, -RZ, R74.H0_H0 ;  /* 0x2000004aff4e7230 */ /* 0x000fe20000004100 */
[----:B------:R-:W-:Y:S01]  /*4730*/  F2FP.SATFINITE.E4M3.F32.PACK_AB_MERGE_C R158, R85, R82, RZ ;  /* 0x00000052559e723e */ /* 0x000fe200048070ff */
[----:B------:R-:W-:-:S02]  /*4740*/  HADD2.F32 R74, -RZ, R73.H0_H0 ;  /* 0x20000049ff4a7230 */ /* 0x000fc40000004100 */
[CC--:B------:R-:W-:Y:S01]  /*4750*/  FMUL.FTZ R83, R79.reuse, R80.reuse ;  /* 0x000000504f537220 */ /* 0x0c0fe20000410000 */
[----:B------:R-:W-:Y:S02]  /*4760*/  HADD2.F32 R75, -RZ, R73.H1_H1 ;  /* 0x30000049ff4b7230 */ /* 0x000fe40000004100 */
[C---:B------:R-:W-:Y:S01]  /*4770*/  FMUL.FTZ R80, R78.reuse, R80 ;  /* 0x000000504e507220 */ /* 0x040fe20000410000 */
[--C-:B------:R-:W-:Y:S02]  /*4780*/  HADD2.F32 R73, -RZ, R155.reuse.H1_H1 ;  /* 0x3000009bff497230 */ /* 0x100fe40000004100 */
[----:B------:R-:W-:Y:S02]  /*4790*/  HADD2.F32 R156, -RZ, R156.H0_H0 ;  /* 0x2000009cff9c7230 */ /* 0x000fe40000004100 */
[----:B------:R-:W-:Y:S02]  /*47a0*/  HADD2.F32 R155, -RZ, R155.H0_H0 ;  /* 0x2000009bff9b7230 */ /* 0x000fe40000004100 */
[-C--:B------:R-:W-:Y:S01]  /*47b0*/  FFMA.FTZ R83, R78, R73.reuse, -R83 ;  /* 0x000000494e537223 */ /* 0x080fe20000010853 */
[----:B------:R-:W-:Y:S01]  /*47c0*/  FFMA.FTZ R80, R79, R73, R80 ;  /* 0x000000494f507223 */ /* 0x000fe20000010050 */
[CC--:B------:R-:W-:Y:S01]  /*47d0*/  FMUL.FTZ R81, R75.reuse, R156.reuse ;  /* 0x0000009c4b517220 */ /* 0x0c0fe20000410000 */
[-C--:B------:R-:W-:Y:S01]  /*47e0*/  F2FP.F16.E4M3.UNPACK_B R78, R15.reuse.H1 ;  /* 0x0000000fff4e723e */ /* 0x080fe200030006ff */
[C---:B------:R-:W-:Y:S01]  /*47f0*/  FMUL.FTZ R156, R74.reuse, R156 ;  /* 0x0000009c4a9c7220 */ /* 0x040fe20000410000 */
[----:B------:R-:W-:Y:S01]  /*4800*/  F2FP.F16.E4M3.UNPACK_B R15, R15 ;  /* 0x0000000fff0f723e */ /* 0x000fe200020006ff */
[----:B------:R-:W-:Y:S01]  /*4810*/  FFMA.FTZ R73, R74, R155, -R81 ;  /* 0x0000009b4a497223 */ /* 0x000fe20000010851 */
[----:B------:R-:W-:Y:S01]  /*4820*/  F2FP.SATFINITE.E4M3.F32.PACK_AB_MERGE_C R157, R80, R83, RZ ;  /* 0x00000053509d723e */ /* 0x000fe200048070ff */
[----:B------:R-:W-:Y:S01]  /*4830*/  FFMA.FTZ R74, R75, R155, R156 ;  /* 0x0000009b4b4a7223 */ /* 0x000fe2000001009c */
[--C-:B------:R-:W-:Y:S01]  /*4840*/  HADD2.F32 R79, -RZ, R78.reuse.H0_H0 ;  /* 0x2000004eff4f7230 */ /* 0x100fe20000004100 */
[-C--:B------:R-:W-:Y:S01]  /*4850*/  F2FP.F16.E4M3.UNPACK_B R81, R13.reuse.H1 ;  /* 0x0000000dff51723e */ /* 0x080fe200030006ff */
[----:B------:R-:W-:Y:S01]  /*4860*/  HADD2.F32 R78, -RZ, R78.H1_H1 ;  /* 0x3000004eff4e7230 */ /* 0x000fe20000004100 */
        /* <DEDUP_REMOVED lines=12> */
[-C--:B------:R-:W-:Y:S01]  /*4930*/  FMUL.FTZ R156, R72, R85.reuse ;  /* 0x00000055489c7220 */ /* 0x080fe20000410000 */
[----:B------:R-:W-:Y:S01]  /*4940*/  F2FP.F16.E4M3.UNPACK_B R14, R14 ;  /* 0x0000000eff0e723e */ /* 0x000fe200020006ff */
[----:B------:R-:W-:Y:S01]  /*4950*/  FMUL.FTZ R85, R75, R85 ;  /* 0x000000554b557220 */ /* 0x000fe20000410000 */
[----:B------:R-:W-:-:S02]  /*4960*/  HADD2.F32 R84, -RZ, R84.H0_H0 ;  /* 0x20000054ff547230 */ /* 0x000fc40000004100 */
[-C--:B------:R-:W-:Y:S01]  /*4970*/  FFMA.FTZ R156, R75, R13.reuse, -R156 ;  /* 0x0000000d4b9c7223 */ /* 0x080fe2000001089c */
[----:B------:R-:W-:Y:S02]  /*4980*/  HADD2.F32 R83, -RZ, R83.H0_H0 ;  /* 0x20000053ff537230 */ /* 0x000fe40000004100 */
        /* <DEDUP_REMOVED lines=11> */
[-C--:B------:R-:W-:Y:S01]  /*4a40*/  FMUL.FTZ R78, R14, R83.reuse ;  /* 0x000000530e4e7220 */ /* 0x080fe20000410000 */
[C---:B------:R-:W-:Y:S01]  /*4a50*/  FMUL.FTZ R84, R72.reuse, R84 ;  /* 0x0000005448547220 */ /* 0x040fe20000410000 */
[C---:B------:R-:W-:Y:S01]  /*4a60*/  FMUL.FTZ R83, R13.reuse, R83 ;  /* 0x000000530d537220 */ /* 0x040fe20000410000 */
[-C--:B------:R-:W-:Y:S01]  /*4a70*/  FFMA.FTZ R75, R72, R81.reuse, -R75 ;  /* 0x00000051484b7223 */ /* 0x080fe2000001084b */
[-C--:B------:R-:W-:Y:S01]  /*4a80*/  FFMA.FTZ R78, R13, R80.reuse, -R78 ;  /* 0x000000500d4e7223 */ /* 0x080fe2000001084e */
[----:B------:R-:W-:Y:S01]  /*4a90*/  FFMA.FTZ R84, R15, R81, R84 ;  /* 0x000000510f547223 */ /* 0x000fe20000010054 */
[----:B------:R-:W-:Y:S01]  /*4aa0*/  FFMA.FTZ R83, R14, R80, R83 ;  /* 0x000000500e537223 */ /* 0x000fe20000010053 */
[----:B------:R-:W-:-:S02]  /*4ab0*/  F2FP.SATFINITE.E4M3.F32.PACK_AB_MERGE_C R13, R12, R11, R158 ;  /* 0x0000000b0c0d723e */ /* 0x000fc4000480709e */
[----:B------:R-:W-:Y:S02]  /*4ac0*/  F2FP.SATFINITE.E4M3.F32.PACK_AB_MERGE_C R12, R74, R73, R157 ;  /* 0x000000494a0c723e */ /* 0x000fe4000480709d */
[----:B------:R-:W-:Y:S02]  /*4ad0*/  F2FP.SATFINITE.E4M3.F32.PACK_AB_MERGE_C R14, R83, R78, R85 ;  /* 0x0000004e530e723e */ /* 0x000fe40004807055 */
[----:B------:R-:W-:-:S07]  /*4ae0*/  F2FP.SATFINITE.E4M3.F32.PACK_AB_MERGE_C R15, R84, R75, R79 ;  /* 0x0000004b540f723e */ /* 0x000fce000480704f */
.L_x_4094:
[----:B------:R-:W-:Y:S05]  /*4af0*/  BSYNC B3 ;  /* 0x0000000000037941 */ /* 0x000fea0003800000 */
.L_x_4093:
[----:B---3--:R0:W-:Y:S02]  /*4b00*/  ST.E.128 desc[UR50][R76.64], R12 ;  /* 0x0000000c4c007985 */ /* 0x0081e4000c101d32 */
.L_x_4092:
[----:B------:R-:W-:Y:S05]  /*4b10*/  BSYNC B2 ;  /* 0x0000000000027941 */ /* 0x000fea0003800000 */
.L_x_4091:
[----:B------:R-:W-:Y:S01]  /*4b20*/  ISETP.NE.AND P3, PT, R31, RZ, PT ;  /* 0x000000ff1f00720c */ /* 0x000fe20003f65270 */
[----:B------:R-:W-:-:S12]  /*4b30*/  BSSY B2, `(.L_x_4095) ;  /* 0x0000078000027945 */ /* 0x000fd80003800000 */
[----:B------:R-:W-:Y:S05]  /*4b40*/  @!P3 BRA `(.L_x_4096) ;  /* 0x0000000400d8b947 */ /* 0x000fea0003800000 */
[----:B0-----:R-:W3:Y:S04]  /*4b50*/  LDL R12, [R1+0xc] ;  /* 0x00000c00010c7983 */ /* 0x001ee80000100800 */
[----:B------:R-:W5:Y:S01]  /*4b60*/  LDL R11, [R1+0x24] ;  /* 0x00002400010b7983 */ /* 0x000f620000100800 */
[----:B----4-:R-:W-:Y:S01]  /*4b70*/  IADD3 R72, P3, R23, R145, RZ ;  /* 0x0000009117487210 */ /* 0x010fe20007f7e0ff */
[----:B------:R-:W-:Y:S03]  /*4b80*/  BSSY B3, `(.L_x_4097) ;  /* 0x0000071000037945 */ /* 0x000fe60003800000 */
[----:B---3--:R-:W-:Y:S02]  /*4b90*/  IADD3.X R73, R143, R12, RZ, P3, !PT ;  /* 0x0000000c8f497210 */ /* 0x008fe40001ffe4ff */
[----:B------:R0:W3:Y:S01]  /*4ba0*/  LDS.128 R12, [R89+0x26a00] ;  /* 0x026a0000590c7984 */ /* 0x0000e20000000c00 */
[----:B-----5:R-:W-:-:S13]  /*4bb0*/  ISETP.GE.AND P3, PT, R11, R116, PT ;  /* 0x000000740b00720c */ /* 0x020fda0003f66270 */
[----:B0-----:R-:W-:Y:S05]  /*4bc0*/  @P3 BRA `(.L_x_4098) ;  /* 0x0000000400b03947 */ /* 0x001fea0003800000 */
[--C-:B------:R-:W-:Y:S02]  /*4bd0*/  SHF.R.U32.HI R70, RZ, 0x8, R69.reuse ;  /* 0x00000008ff467819 */ /* 0x100fe40000011645 */
[----:B------:R-:W-:Y:S02]  /*4be0*/  SHF.R.U32.HI R78, RZ, 0x18, R69 ;  /* 0x00000018ff4e7819 */ /* 0x000fe40000011645 */
[----:B------:R-:W-:Y:S01]  /*4bf0*/  LOP3.LUT R11, R69, 0xff, RZ, 0xc0, !PT ;  /* 0x000000ff450b7812 */ /* 0x000fe200078ec0ff */
[----:B------:R-:W-:Y:S01]  /*4c00*/  IMAD.SHL.U32 R70, R70, 0x100, RZ ;  /* 0x0000010046467824 */ /* 0x000fe200078e00ff */
[--C-:B------:R-:W-:Y:S02]  /*4c10*/  SHF.R.U32.HI R74, RZ, 0x8, R71.reuse ;  /* 0x00000008ff4a7819 */ /* 0x100fe40000011647 */
[----:B------:R-:W-:Y:S02]  /*4c20*/  SHF.R.U32.HI R77, RZ, 0x18, R71 ;  /* 0x00000018ff4d7819 */ /* 0x000fe40000011647 */
[----:B------:R-:W-:Y:S01]  /*4c30*/  LOP3.LUT R68, R71, 0xff, RZ, 0xc0, !PT ;  /* 0x000000ff47447812 */ /* 0x000fe200078ec0ff */
[----:B------:R-:W-:Y:S01]  /*4c40*/  IMAD.SHL.U32 R74, R74, 0x100, RZ ;  /* 0x000001004a4a7824 */ /* 0x000fe200078e00ff */
[----:B------:R-:W-:-:S02]  /*4c50*/  SHF.R.U32.HI R76, RZ, 0x10, R69 ;  /* 0x00000010ff4c7819 */ /* 0x000fc40000011645 */
[----:B------:R-:W-:Y:S02]  /*4c60*/  SHF.R.U32.HI R75, RZ, 0x10, R71 ;  /* 0x00000010ff4b7819 */ /* 0x000fe40000011647 */
[----:B------:R-:W-:Y:S01]  /*4c70*/  PRMT R69, R78, 0x654, R11 ;  /* 0x000006544e457816 */ /* 0x000fe2000000000b */
[----:B---3--:R-:W-:Y:S01]  /*4c80*/  IMAD.MOV.U32 R11, RZ, RZ, R13 ;  /* 0x000000ffff0b7224 */ /* 0x008fe200078e000d */
[----:B------:R-:W-:Y:S01]  /*4c90*/  PRMT R71, R77, 0x654, R68 ;  /* 0x000006544d477816 */ /* 0x000fe20000000044 */
[----:B------:R-:W-:Y:S01]  /*4ca0*/  IMAD.MOV.U32 R68, RZ, RZ, R12 ;  /* 0x000000ffff447224 */ /* 0x000fe200078e000c */
[----:B------:R-:W-:Y:S01]  /*4cb0*/  LOP3.LUT R13, R69, 0xff00, R70, 0xf8, !PT ;  /* 0x0000ff00450d7812 */ /* 0x000fe200078ef846 */
[----:B------:R-:W-:Y:S01]  /*4cc0*/  IMAD.U32 R69, R75, 0x10000, RZ ;  /* 0x000100004b457824 */ /* 0x000fe200078e00ff */
[----:B------:R-:W-:Y:S02]  /*4cd0*/  LOP3.LUT R74, R71, 0xff00, R74, 0xf8, !PT ;  /* 0x0000ff00474a7812 */ /* 0x000fe400078ef84a */
[----:B------:R-:W-:-:S02]  /*4ce0*/  F2FP.F16.E4M3.UNPACK_B R71, R154.H1 ;  /* 0x0000009aff47723e */ /* 0x000fc400030006ff */
[----:B------:R-:W-:Y:S02]  /*4cf0*/  F2FP.F16.E4M3.UNPACK_B R12, R11 ;  /* 0x0000000bff0c723e */ /* 0x000fe400020006ff */
[----:B------:R-:W-:Y:S01]  /*4d00*/  LOP3.LUT R78, R74, 0xff0000, R69, 0xf8, !PT ;  /* 0x00ff00004a4e7812 */ /* 0x000fe200078ef845 */
[--C-:B------:R-:W-:Y:S01]  /*4d10*/  HADD2.F32 R77, -RZ, R71.reuse.H1_H1 ;  /* 0x30000047ff4d7230 */ /* 0x100fe20000004100 */
[----:B------:R-:W-:Y:S01]  /*4d20*/  SHF.L.U32 R70, R76, 0x10, RZ ;  /* 0x000000104c467819 */ /* 0x000fe200000006ff */
[----:B------:R-:W-:Y:S01]  /*4d30*/  HADD2.F32 R76, -RZ, R71.H0_H0 ;  /* 0x20000047ff4c7230 */ /* 0x000fe20000004100 */
[----:B------:R-:W-:Y:S01]  /*4d40*/  F2FP.F16.E4M3.UNPACK_B R74, R153.H1 ;  /* 0x00000099ff4a723e */ /* 0x000fe200030006ff */
[--C-:B------:R-:W-:Y:S01]  /*4d50*/  HADD2.F32 R69, -RZ, R12.reuse.H1_H1 ;  /* 0x3000000cff457230 */ /* 0x100fe20000004100 */
[----:B------:R-:W-:Y:S01]  /*4d60*/  F2FP.F16.E4M3.UNPACK_B R11, R11.H1 ;  /* 0x0000000bff0b723e */ /* 0x000fe200030006ff */
[----:B------:R-:W-:Y:S01]  /*4d70*/  HADD2.F32 R12, -RZ, R12.H0_H0 ;  /* 0x2000000cff0c7230 */ /* 0x000fe20000004100 */
[----:B------:R-:W-:Y:S01]  /*4d80*/  LOP3.LUT R13, R13, 0xff0000, R70, 0xf8, !PT ;  /* 0x00ff00000d0d7812 */ /* 0x000fe200078ef846 */
[----:B------:R-:W-:-:S02]  /*4d90*/  HADD2.F32 R75, -RZ, R74.H0_H0 ;  /* 0x2000004aff4b7230 */ /* 0x000fc40000004100 */
[CC--:B------:R-:W-:Y:S01]  /*4da0*/  FMUL.FTZ R79, R69.reuse, R76.reuse ;  /* 0x0000004c454f7220 */ /* 0x0c0fe20000410000 */
[--C-:B------:R-:W-:Y:S02]  /*4db0*/  HADD2.F32 R71, -RZ, R11.reuse.H1_H1 ;  /* 0x3000000bff477230 */ /* 0x100fe40000004100 */
[C---:B------:R-:W-:Y:S01]  /*4dc0*/  FMUL.FTZ R76, R12.reuse, R76 ;  /* 0x0000004c0c4c7220 */ /* 0x040fe20000410000 */
[----:B------:R-:W-:Y:S02]  /*4dd0*/  HADD2.F32 R70, -RZ, R11.H0_H0 ;  /* 0x2000000bff467230 */ /* 0x000fe40000004100 */
[-C--:B------:R-:W-:Y:S01]  /*4de0*/  FFMA.FTZ R11, R12, R75.reuse, -R79 ;  /* 0x0000004b0c0b7223 */ /* 0x080fe2000001084f */
[----:B------:R-:W-:Y:S02]  /*4df0*/  HADD2.F32 R74, -RZ, R74.H1_H1 ;  /* 0x3000004aff4a7230 */ /* 0x000fe40000004100 */
[----:B------:R-:W-:Y:S01]  /*4e00*/  FFMA.FTZ R12, R69, R75, R76 ;  /* 0x0000004b450c7223 */ /* 0x000fe2000001004c */
[-C--:B------:R-:W-:Y:S01]  /*4e10*/  FMUL.FTZ R79, R71, R77.reuse ;  /* 0x0000004d474f7220 */ /* 0x080fe20000410000 */
[----:B------:R-:W-:Y:S01]  /*4e20*/  FMUL.FTZ R80, R70, R77 ;  /* 0x0000004d46507220 */ /* 0x000fe20000410000 */
[----:B------:R-:W-:-:S02]  /*4e30*/  F2FP.F16.E4M3.UNPACK_B R154, R154 ;  /* 0x0000009aff9a723e */ /* 0x000fc400020006ff */
[----:B------:R-:W-:Y:S01]  /*4e40*/  F2FP.F16.E4M3.UNPACK_B R69, R68.H1 ;  /* 0x00000044ff45723e */ /* 0x000fe200030006ff */
[-C--:B------:R-:W-:Y:S01]  /*4e50*/  FFMA.FTZ R79, R70, R74.reuse, -R79 ;  /* 0x0000004a464f7223 */ /* 0x080fe2000001084f */
[----:B------:R-:W-:Y:S01]  /*4e60*/  FFMA.FTZ R84, R71, R74, R80 ;  /* 0x0000004a47547223 */ /* 0x000fe20000010050 */
[----:B------:R-:W-:Y:S01]  /*4e70*/  F2FP.F16.E4M3.UNPACK_B R68, R68 ;  /* 0x00000044ff44723e */ /* 0x000fe200020006ff */
[----:B------:R-:W-:Y:S01]  /*4e80*/  HADD2.F32 R75, -RZ, R154.H1_H1 ;  /* 0x3000009aff4b7230 */ /* 0x000fe20000004100 */
[----:B------:R-:W-:Y:S01]  /*4e90*/  F2FP.F16.E4M3.UNPACK_B R153, R153 ;  /* 0x00000099ff99723e */ /* 0x000fe200020006ff */
[--C-:B------:R-:W-:Y:S02]  /*4ea0*/  HADD2.F32 R70, -RZ, R69.reuse.H0_H0 ;  /* 0x20000045ff467230 */ /* 0x100fe40000004100 */
[----:B------:R-:W-:Y:S02]  /*4eb0*/  HADD2.F32 R71, -RZ, R69.H1_H1 ;  /* 0x30000045ff477230 */ /* 0x000fe40000004100 */
[----:B------:R-:W-:-:S02]  /*4ec0*/  HADD2.F32 R69, -RZ, R68.H0_H0 ;  /* 0x20000044ff457230 */ /* 0x000fc40000004100 */
[CC--:B------:R-:W-:Y:S01]  /*4ed0*/  FMUL.FTZ R80, R70.reuse, R75.reuse ;  /* 0x0000004b46507220 */ /* 0x0c0fe20000410000 */
[--C-:B------:R-:W-:Y:S02]  /*4ee0*/  HADD2.F32 R74, -RZ, R153.reuse.H1_H1 ;  /* 0x30000099ff4a7230 */ /* 0x100fe40000004100 */
[C---:B------:R-:W-:Y:S01]  /*4ef0*/  FMUL.FTZ R77, R71.reuse, R75 ;  /* 0x0000004b474d7220 */ /* 0x040fe20000410000 */
[----:B------:R-:W-:Y:S02]  /*4f00*/  HADD2.F32 R154, -RZ, R154.H0_H0 ;  /* 0x2000009aff9a7230 */ /* 0x000fe40000004100 */
[----:B------:R-:W-:Y:S02]  /*4f10*/  HADD2.F32 R68, -RZ, R68.H1_H1 ;  /* 0x30000044ff447230 */ /* 0x000fe40000004100 */
[-C--:B------:R-:W-:Y:S01]  /*4f20*/  FFMA.FTZ R77, R70, R74.reuse, -R77 ;  /* 0x0000004a464d7223 */ /* 0x080fe2000001084d */
[----:B------:R-:W-:Y:S02]  /*4f30*/  HADD2.F32 R153, -RZ, R153.H0_H0 ;  /* 0x20000099ff997230 */ /* 0x000fe40000004100 */
[----:B------:R-:W-:Y:S01]  /*4f40*/  FFMA.FTZ R80, R71, R74, R80 ;  /* 0x0000004a47507223 */ /* 0x000fe20000010050 */
[-C--:B------:R-:W-:Y:S01]  /*4f50*/  FMUL.FTZ R75, R69, R154.reuse ;  /* 0x0000009a454b7220 */ /* 0x080fe20000410000 */
[----:B------:R-:W-:Y:S01]  /*4f60*/  FMUL.FTZ R76, R68, R154 ;  /* 0x0000009a444c7220 */ /* 0x000fe20000410000 */
[----:B------:R-:W-:-:S02]  /*4f70*/  F2FP.F16.E4M3.UNPACK_B R74, R13 ;  /* 0x0000000dff4a723e */ /* 0x000fc400020006ff */
[----:B------:R-:W-:Y:S01]  /*4f80*/  F2FP.SATFINITE.E4M3.F32.PACK_AB_MERGE_C R85, R80, R77, RZ ;  /* 0x0000004d5055723e */ /* 0x000fe200048070ff */
[----:B------:R-:W-:Y:S01]  /*4f90*/  FFMA.FTZ R81, R69, R153, -R76 ;  /* 0x0000009945517223 */ /* 0x000fe2000001084c */
[----:B------:R-:W-:Y:S01]  /*4fa0*/  F2FP.F16.E4M3.UNPACK_B R69, R15.H1 ;  /* 0x0000000fff45723e */ /* 0x000fe200030006ff */
[----:B------:R-:W-:Y:S01]  /*4fb0*/  FFMA.FTZ R82, R68, R153, R75 ;  /* 0x0000009944527223 */ /* 0x000fe2000001004b */
[----:B------:R-:W-:Y:S02]  /*4fc0*/  F2FP.F16.E4M3.UNPACK_B R77, R78.H1 ;  /* 0x0000004eff4d723e */ /* 0x000fe400030006ff */
[----:B------:R-:W-:Y:S01]  /*4fd0*/  F2FP.F16.E4M3.UNPACK_B R75, R13.H1 ;  /* 0x0000000dff4b723e */ /* 0x000fe200030006ff */
[----:B------:R-:W-:Y:S01]  /*4fe0*/  HADD2.F32 R71, -RZ, R69.H1_H1 ;  /* 0x30000045ff477230 */ /* 0x000fe20000004100 */
[----:B------:R-:W-:Y:S01]  /*4ff0*/  F2FP.F16.E4M3.UNPACK_B R68, R14.H1 ;  /* 0x0000000eff44723e */ /* 0x000fe200030006ff */
[----:B------:R-:W-:Y:S01]  /*5000*/  HADD2.F32 R80, -RZ, R77.H1_H1 ;  /* 0x3000004dff507230 */ /* 0x000fe20000004100 */
[----:B------:R-:W-:Y:S01]  /*5010*/  F2FP.F16.E4M3.UNPACK_B R78, R78 ;  /* 0x0000004eff4e723e */ /* 0x000fe200020006ff */
[----:B------:R-:W-:Y:S01]  /*5020*/  HADD2.F32 R70, -RZ, R69.H0_H0 ;  /* 0x20000045ff467230 */ /* 0x000fe20000004100 */
[----:B------:R-:W-:Y:S01]  /*5030*/  F2FP.SATFINITE.E4M3.F32.PACK_AB_MERGE_C R153, R84, R79, RZ ;  /* 0x0000004f5499723e */ /* 0x000fe200048070ff */
[----:B------:R-:W-:-:S02]  /*5040*/  HADD2.F32 R76, -RZ, R75.H1_H1 ;  /* 0x3000004bff4c7230 */ /* 0x000fc40000004100 */
[-C--:B------:R-:W-:Y:S01]  /*5050*/  FMUL.FTZ R13, R71, R80.reuse ;  /* 0x00000050470d7220 */ /* 0x080fe20000410000 */
[----:B------:R-:W-:Y:S02]  /*5060*/  HADD2.F32 R69, -RZ, R68.H1_H1 ;  /* 0x30000044ff457230 */ /* 0x000fe40000004100 */
        /* <DEDUP_REMOVED lines=8> */
[C---:B------:R-:W-:Y:S01]  /*50f0*/  FMUL.FTZ R70, R68.reuse, R79 ;  /* 0x0000004f44467220 */ /* 0x040fe20000410000 */
[----:B------:R-:W-:Y:S01]  /*5100*/  FFMA.FTZ R79, R71, R76, R80 ;  /* 0x0000004c474f7223 */ /* 0x000fe20000010050 */
[----:B------:R-:W-:Y:S01]  /*5110*/  FFMA.FTZ R83, R68, R13, -R83 ;  /* 0x0000000d44537223 */ /* 0x000fe20000010853 */
[----:B------:R-:W-:-:S02]  /*5120*/  HADD2.F32 R68, -RZ, R15.H0_H0 ;  /* 0x2000000fff447230 */ /* 0x000fc40000004100 */
[----:B------:R-:W-:Y:S01]  /*5130*/  FFMA.FTZ R76, R69, R13, R70 ;  /* 0x0000000d454c7223 */ /* 0x000fe20000010046 */
[--C-:B------:R-:W-:Y:S01]  /*5140*/  HADD2.F32 R13, -RZ, R14.reuse.H0_H0 ;  /* 0x2000000eff0d7230 */ /* 0x100fe20000004100 */
[----:B------:R-:W-:Y:S01]  /*5150*/  F2FP.SATFINITE.E4M3.F32.PACK_AB_MERGE_C R79, R79, R84, RZ ;  /* 0x000000544f4f723e */ /* 0x000fe200048070ff */
[----:B------:R-:W-:Y:S02]  /*5160*/  HADD2.F32 R15, -RZ, R15.H1_H1 ;  /* 0x3000000fff0f7230 */ /* 0x000fe40000004100 */
[----:B------:R-:W-:Y:S01]  /*5170*/  HADD2.F32 R77, -RZ, R77.H0_H0 ;  /* 0x2000004dff4d7230 */ /* 0x000fe20000004100 */
[----:B------:R-:W-:Y:S01]  /*5180*/  F2FP.SATFINITE.E4M3.F32.PACK_AB_MERGE_C R76, R76, R83, RZ ;  /* 0x000000534c4c723e */ /* 0x000fe200048070ff */
[----:B------:R-:W-:Y:S02]  /*5190*/  HADD2.F32 R14, -RZ, R14.H1_H1 ;  /* 0x3000000eff0e7230 */ /* 0x000fe40000004100 */
[----:B------:R-:W-:Y:S02]  /*51a0*/  HADD2.F32 R78, -RZ, R78.H0_H0 ;  /* 0x2000004eff4e7230 */ /* 0x000fe40000004100 */
[----:B------:R-:W-:Y:S01]  /*51b0*/  FMUL.FTZ R71, R15, R77 ;  /* 0x0000004d0f477220 */ /* 0x000fe20000410000 */
[----:B------:R-:W-:-:S02]  /*51c0*/  HADD2.F32 R75, -RZ, R75.H0_H0 ;  /* 0x2000004bff4b7230 */ /* 0x000fc40000004100 */
        /* <DEDUP_REMOVED lines=10> */
[----:B------:R-:W-:Y:S02]  /*5270*/  F2FP.SATFINITE.E4M3.F32.PACK_AB_MERGE_C R14, R69, R70, R76 ;  /* 0x00000046450e723e */ /* 0x000fe4000480704c */
[----:B------:R-:W-:-:S07]  /*5280*/  F2FP.SATFINITE.E4M3.F32.PACK_AB_MERGE_C R15, R80, R71, R79 ;  /* 0x00000047500f723e */ /* 0x000fce000480704f */
.L_x_4098:
[----:B------:R-:W-:Y:S05]  /*5290*/  BSYNC B3 ;  /* 0x0000000000037941 */ /* 0x000fea0003800000 */
.L_x_4097:
[----:B---3--:R0:W-:Y:S02]  /*52a0*/  ST.E.128 desc[UR50][R72.64], R12 ;  /* 0x0000000c48007985 */ /* 0x0081e4000c101d32 */
.L_x_4096:
[----:B------:R-:W-:Y:S05]  /*52b0*/  BSYNC B2 ;  /* 0x0000000000027941 */ /* 0x000fea0003800000 */
.L_x_4095:
[----:B------:R-:W-:Y:S01]  /*52c0*/  ISETP.NE.AND P3, PT, R32, RZ, PT ;  /* 0x000000ff2000720c */ /* 0x000fe20003f65270 */
[----:B------:R-:W-:-:S12]  /*52d0*/  BSSY B2, `(.L_x_4099) ;  /* 0x0000077000027945 */ /* 0x000fd80003800000 */
[----:B------:R-:W-:Y:S05]  /*52e0*/  @!P3 BRA `(.L_x_4100) ;  /* 0x0000000400d4b947 */ /* 0x000fea0003800000 */
[----:B0-----:R-:W3:Y:S04]  /*52f0*/  LDL R12, [R1+0x8] ;  /* 0x00000800010c7983 */ /* 0x001ee80000100800 */
[----:B------:R-:W5:Y:S01]  /*5300*/  LDL R11, [R1+0x1c] ;  /* 0x00001c00010b7983 */ /* 0x000f620000100800 */
[----:B----4-:R-:W-:Y:S01]  /*5310*/  IADD3 R68, P3, R22, R145, RZ ;  /* 0x0000009116447210 */ /* 0x010fe20007f7e0ff */
[----:B------:R-:W-:Y:S04]  /*5320*/  BSSY B3, `(.L_x_4101) ;  /* 0x0000070000037945 */ /* 0x000fe80003800000 */
[----:B---3--:R-:W-:-:S02]  /*5330*/  IMAD.X R69, R143, 0x1, R12, P3 ;  /* 0x000000018f457824 */ /* 0x008fc400018e060c */
[----:B------:R0:W3:Y:S01]  /*5340*/  LDS.128 R12, [R88+0x29200] ;  /* 0x02920000580c7984 */ /* 0x0000e20000000c00 */
[----:B-----5:R-:W-:-:S13]  /*5350*/  ISETP.GE.AND P3, PT, R11, R116, PT ;  /* 0x000000740b00720c */ /* 0x020fda0003f66270 */
[----:B0-----:R-:W-:Y:S05]  /*5360*/  @P3 BRA `(.L_x_4102) ;  /* 0x0000000400ac3947 */ /* 0x001fea0003800000 */
        /* <DEDUP_REMOVED lines=14> */
[----:B---3--:R-:W-:Y:S01]  /*5450*/  MOV R64, R12 ;  /* 0x0000000c00407202 */ /* 0x008fe20000000f00 */
[----:B------:R-:W-:Y:S01]  /*5460*/  IMAD.U32 R12, R74, 0x10000, RZ ;  /* 0x000100004a0c7824 */ /* 0x000fe200078e00ff */
[----:B------:R-:W-:-:S02]  /*5470*/  LOP3.LUT R71, R70, 0xff00, R67, 0xf8, !PT ;  /* 0x0000ff0046477812 */ /* 0x000fc400078ef843 */
        /* <DEDUP_REMOVED lines=45> */
[----:B------:R-:W-:Y:S01]  /*5750*/  F2FP.SATFINITE.E4M3.F32.PACK_AB_MERGE_C R80, R75, R74, RZ ;  /* 0x0000004a4b50723e */ /* 0x000fe200048070ff */
[----:B------:R-:W-:Y:S01]  /*5760*/  HADD2.F32 R66, -RZ, R64.H1_H1 ;  /* 0x30000040ff427230 */ /* 0x000fe20000004100 */
        /* <DEDUP_REMOVED lines=43> */
.L_x_4102:
[----:B------:R-:W-:Y:S05]  /*5a20*/  BSYNC B3 ;  /* 0x0000000000037941 */ /* 0x000fea0003800000 */
.L_x_4101:
[----:B---3--:R0:W-:Y:S02]  /*5a30*/  ST.E.128 desc[UR50][R68.64], R12 ;  /* 0x0000000c44007985 */ /* 0x0081e4000c101d32 */
.L_x_4100:
[----:B------:R-:W-:Y:S05]  /*5a40*/  BSYNC B2 ;  /* 0x0000000000027941 */ /* 0x000fea0003800000 */
.L_x_4099:
[----:B------:R-:W-:-:S13]  /*5a50*/  ISETP.NE.AND P3, PT, R33, RZ, PT ;  /* 0x000000ff2100720c */ /* 0x000fda0003f65270 */
        /* <DEDUP_REMOVED lines=11> */
[--C-:B------:R-:W-:Y:S02]  /*5b10*/  SHF.R.U32.HI R62, RZ, 0x8, R61.reuse ;  /* 0x00000008ff3e7819 */ /* 0x100fe4000001163d */
[----:B------:R-:W-:Y:S02]  /*5b20*/  SHF.R.U32.HI R68, RZ, 0x10, R61 ;  /* 0x00000010ff447819 */ /* 0x000fe4000001163d */
[----:B------:R-:W-:Y:S01]  /*5b30*/  SHF.R.U32.HI R61, RZ, 0x18, R63 ;  /* 0x00000018ff3d7819 */ /* 0x000fe2000001163f */
[----:B------:R-:W-:Y:S01]  /*5b40*/  IMAD.SHL.U32 R62, R62, 0x100, RZ ;  /* 0x000001003e3e7824 */ /* 0x000fe200078e00ff */
[----:B------:R-:W-:-:S02]  /*5b50*/  LOP3.LUT R60, R63, 0xff, RZ, 0xc0, !PT ;  /* 0x000000ff3f3c7812 */ /* 0x000fc400078ec0ff */
[--C-:B------:R-:W-:Y:S02]  /*5b60*/  SHF.R.U32.HI R66, RZ, 0x8, R63.reuse ;  /* 0x00000008ff427819 */ /* 0x100fe4000001163f */
[----:B------:R-:W-:Y:S01]  /*5b70*/  PRMT R61, R61, 0x654, R60 ;  /* 0x000006543d3d7816 */ /* 0x000fe2000000003c */
[----:B---3--:R-:W-:Y:S01]  /*5b80*/  IMAD.MOV.U32 R60, RZ, RZ, R12 ;  /* 0x000000ffff3c7224 */ /* 0x008fe200078e000c */
[----:B------:R-:W-:Y:S02]  /*5b90*/  SHF.L.U32 R66, R66, 0x8, RZ ;  /* 0x0000000842427819 */ /* 0x000fe400000006ff */
[----:B------:R-:W-:Y:S02]  /*5ba0*/  SHF.R.U32.HI R67, RZ, 0x10, R63 ;  /* 0x00000010ff437819 */ /* 0x000fe4000001163f */
[----:B------:R-:W-:Y:S02]  /*5bb0*/  PRMT R11, R70, 0x654, R11 ;  /* 0x00000654460b7816 */ /* 0x000fe4000000000b */
[----:B------:R-:W-:Y:S01]  /*5bc0*/  LOP3.LUT R12, R61, 0xff00, R66, 0xf8, !PT ;  /* 0x0000ff003d0c7812 */ /* 0x000fe200078ef842 */
[----:B------:R-:W-:Y:S01]  /*5bd0*/  IMAD.U32 R61, R68, 0x10000, RZ ;  /* 0x00010000443d7824 */ /* 0x000fe200078e00ff */
[----:B------:R-:W-:Y:S01]  /*5be0*/  LOP3.LUT R62, R11, 0xff00, R62, 0xf8, !PT ;  /* 0x0000ff000b3e7812 */ /* 0x000fe200078ef83e */
[----:B------:R-:W-:Y:S01]  /*5bf0*/  IMAD.U32 R67, R67, 0x10000, RZ ;  /* 0x0001000043437824 */ /* 0x000fe200078e00ff */
[----:B------:R-:W-:-:S02]  /*5c00*/  F2FP.F16.E4M3.UNPACK_B R63, R151.H1 ;  /* 0x00000097ff3f723e */ /* 0x000fc400030006ff */
[-C--:B------:R-:W-:Y:S02]  /*5c10*/  F2FP.F16.E4M3.UNPACK_B R11, R13.reuse ;  /* 0x0000000dff0b723e */ /* 0x080fe400020006ff */
        /* <DEDUP_REMOVED lines=30> */
[----:B------:R-:W-:Y:S02]  /*5e00*/  HADD2.F32 R60, -RZ, R60.H1_H1 ;  /* 0x3000003cff3c7230 */ /* 0x000fe40000004100 */
[-C--:B------:R-:W-:Y:S01]  /*5e10*/  FMUL.FTZ R70, R62, R67.reuse ;  /* 0x000000433e467220 */ /* 0x080fe20000410000 */
[--C-:B------:R-:W-:Y:S02]  /*5e20*/  HADD2.F32 R63, -RZ, R146.reuse.H1_H1 ;  /* 0x30000092ff3f7230 */ /* 0x100fe40000004100 */
        /* <DEDUP_REMOVED lines=55> */
.L_x_4104:
[----:B------:R-:W-:Y:S05]  /*61a0*/  BSYNC B2 ;  /* 0x0000000000027941 */ /* 0x000fea0003800000 */
.L_x_4103:
[----:B---3--:R0:W-:Y:S02]  /*61b0*/  ST.E.128 desc[UR50][R64.64], R12 ;  /* 0x0000000c40007985 */ /* 0x0081e4000c101d32 */
.L_x_4082:
[----:B------:R-:W-:Y:S05]  /*61c0*/  BSYNC B1 ;  /* 0x0000000000017941 */ /* 0x000fea0003800000 */
.L_x_4081:
[----:B------:R-:W-:-:S03]  /*61d0*/  UMOV UR4, 0xffffffff ;  /* 0xffffffff00047882 */ /* 0x000fc60000000000 */
[----:B------:R-:W-:Y:S05]  /*61e0*/  BRA.DIV UR4, `(.L_x_4105) ;  /* 0x00000272045c7947 */ /* 0x000fea000b800000 */
[----:B--2---:R-:W2:Y:S04]  /*61f0*/  SHFL.IDX PT, R119, R119, 0x1, 0x1e1f ;  /* 0x003e1f0077777f89 */ /* 0x004ea800000e0000 */
[----:B------:R0:W0:Y:S02]  /*6200*/  SHFL.IDX PT, R63, R120, 0x1, 0x1e1f ;  /* 0x003e1f00783f7f89 */ /* 0x00002400000e0000 */
.L_x_4413:
[----:B------:R-:W-:Y:S05]  /*6210*/  @P4 BRA `(.L_x_4106) ;  /* 0x0000009c007c4947 */ /* 0x000fea0003800000 */
[----:B------:R-:W-:Y:S01]  /*6220*/  ISETP.NE.AND P3, PT, R28, RZ, PT ;  /* 0x000000ff1c00720c */ /* 0x000fe20003f65270 */
[----:B------:R-:W-:-:S12]  /*6230*/  BSSY B1, `(.L_x_4107) ;  /* 0x0000074000017945 */ /* 0x000fd80003800000 */
[----:B------:R-:W-:Y:S05]  /*6240*/  @!P3 BRA `(.L_x_4108) ;  /* 0x0000000400c8b947 */ /* 0x000fea0003800000 */
[----:B0-----:R0:W0:Y:S01]  /*6250*/  LDS.128 R12, [R88+0x26200] ;  /* 0x02620000580c7984 */ /* 0x0010220000000c00 */
[----:B------:R-:W-:Y:S01]  /*6260*/  IADD3 R60, P3, R16, R63, RZ ;  /* 0x0000003f103c7210 */ /* 0x000fe20007f7e0ff */
[----:B------:R-:W-:Y:S04]  /*6270*/  BSSY B2, `(.L_x_4109) ;  /* 0x000006e000027945 */ /* 0x000fe80003800000 */
[----:B--2---:R-:W-:Y:S01]  /*6280*/  IMAD.X R61, R119, 0x1, R17, P3 ;  /* 0x00000001773d7824 */ /* 0x004fe200018e0611 */
[----:B------:R-:W-:-:S13]  /*6290*/  ISETP.GE.AND P3, PT, R228, R116, PT ;  /* 0x00000074e400720c */ /* 0x000fda0003f66270 */
[----:B------:R-:W-:Y:S05]  /*62a0*/  @P3 BRA `(.L_x_4110) ;  /* 0x0000000400a83947 */ /* 0x000fea0003800000 */
[----:B------:R-:W-:Y:S02]  /*62b0*/  SHF.R.U32.HI R58, RZ, 0x8, R59 ;  /* 0x00000008ff3a7819 */ /* 0x000fe4000001163b */
[--C-:B------:R-:W-:Y:S02]  /*62c0*/  SHF.R.U32.HI R66, RZ, 0x18, R57.reuse ;  /* 0x00000018ff427819 */ /* 0x100fe40000011639 */
[----:B------:R-:W-:Y:S01]  /*62d0*/  LOP3.LUT R11, R57, 0xff, RZ, 0xc0, !PT ;  /* 0x000000ff390b7812 */ /* 0x000fe200078ec0ff */
[----:B------:R-:W-:Y:S01]  /*62e0*/  IMAD.SHL.U32 R58, R58, 0x100, RZ ;  /* 0x000001003a3a7824 */ /* 0x000fe200078e00ff */
[--C-:B------:R-:W-:Y:S02]  /*62f0*/  SHF.R.U32.HI R64, RZ, 0x8, R57.reuse ;  /* 0x00000008ff407819 */ /* 0x100fe40000011639 */
[----:B------:R-:W-:Y:S02]  /*6300*/  SHF.R.U32.HI R62, RZ, 0x10, R57 ;  /* 0x00000010ff3e7819 */ /* 0x000fe40000011639 */
[----:B------:R-:W-:-:S02]  /*6310*/  SHF.R.U32.HI R57, RZ, 0x18, R59 ;  /* 0x00000018ff397819 */ /* 0x000fc4000001163b */
[----:B------:R-:W-:Y:S02]  /*6320*/  LOP3.LUT R56, R59, 0xff, RZ, 0xc0, !PT ;  /* 0x000000ff3b387812 */ /* 0x000fe400078ec0ff */
[----:B------:R-:W-:Y:S02]  /*6330*/  SHF.R.U32.HI R65, RZ, 0x10, R59 ;  /* 0x00000010ff417819 */ /* 0x000fe4000001163b */
[----:B------:R-:W-:Y:S02]  /*6340*/  PRMT R57, R57, 0x654, R56 ;  /* 0x0000065439397816 */ /* 0x000fe40000000038 */
[----:B------:R-:W-:Y:S01]  /*6350*/  PRMT R11, R66, 0x654, R11 ;  /* 0x00000654420b7816 */ /* 0x000fe2000000000b */
[----:B------:R-:W-:Y:S01]  /*6360*/  IMAD.U32 R65, R65, 0x10000, RZ ;  /* 0x0001000041417824 */ /* 0x000fe200078e00ff */
[----:B------:R-:W-:Y:S02]  /*6370*/  SHF.L.U32 R56, R64, 0x8, RZ ;  /* 0x0000000840387819 */ /* 0x000fe400000006ff */
[----:B------:R-:W-:Y:S01]  /*6380*/  LOP3.LUT R58, R57, 0xff00, R58, 0xf8, !PT ;  /* 0x0000ff00393a7812 */ /* 0x000fe200078ef83a */
[----:B------:R-:W-:Y:S01]  /*6390*/  IMAD.U32 R57, R62, 0x10000, RZ ;  /* 0x000100003e397824 */ /* 0x000fe200078e00ff */
[----:B------:R-:W-:-:S02]  /*63a0*/  LOP3.LUT R56, R11, 0xff00, R56, 0xf8, !PT ;  /* 0x0000ff000b387812 */ /* 0x000fc400078ef838 */
[----:B0-----:R-:W-:Y:S02]  /*63b0*/  F2FP.F16.E4M3.UNPACK_B R11, R13 ;  /* 0x0000000dff0b723e */ /* 0x001fe400020006ff */
[----:B------:R-:W-:Y:S02]  /*63c0*/  F2FP.F16.E4M3.UNPACK_B R59, R149.H1 ;  /* 0x00000095ff3b723e */ /* 0x000fe400030006ff */
[----:B------:R-:W-:Y:S02]  /*63d0*/  F2FP.F16.E4M3.UNPACK_B R13, R13.H1 ;  /* 0x0000000dff0d723e */ /* 0x000fe400030006ff */
[----:B------:R-:W-:Y:S01]  /*63e0*/  LOP3.LUT R62, R56, 0xff0000, R57, 0xf8, !PT ;  /* 0x00ff0000383e7812 */ /* 0x000fe200078ef839 */
[----:B------:R-:W-:Y:S01]  /*63f0*/  HADD2.F32 R56, -RZ, R11.H1_H1 ;  /* 0x3000000bff387230 */ /* 0x000fe20000004100 */
[----:B------:R-:W-:Y:S01]  /*6400*/  LOP3.LUT R65, R58, 0xff0000, R65, 0xf8, !PT ;  /* 0x00ff00003a417812 */ /* 0x000fe200078ef841 */
[----:B------:R-:W-:Y:S01]  /*6410*/  HADD2.F32 R64, -RZ, R59.H0_H0 ;  /* 0x2000003bff407230 */ /* 0x000fe20000004100 */
[----:B------:R-:W-:Y:S01]  /*6420*/  F2FP.F16.E4M3.UNPACK_B R58, R147.H1 ;  /* 0x00000093ff3a723e */ /* 0x000fe200030006ff */
[----:B------:R-:W-:Y:S01]  /*6430*/  HADD2.F32 R11, -RZ, R11.H0_H0 ;  /* 0x2000000bff0b7230 */ /* 0x000fe20000004100 */
[----:B------:R-:W-:Y:S01]  /*6440*/  F2FP.F16.E4M3.UNPACK_B R149, R149 ;  /* 0x00000095ff95723e */ /* 0x000fe200020006ff */
[----:B------:R-:W-:-:S02]  /*6450*/  HADD2.F32 R66, -RZ, R59.H1_H1 ;  /* 0x3000003bff427230 */ /* 0x000fc40000004100 */
[CC--:B------:R-:W-:Y:S01]  /*6460*/  FMUL.FTZ R68, R56.reuse, R64.reuse ;  /* 0x0000004038447220 */ /* 0x0c0fe20000410000 */
[--C-:B------:R-:W-:Y:S02]  /*6470*/  HADD2.F32 R57, -RZ, R13.reuse.H1_H1 ;  /* 0x3000000dff397230 */ /* 0x100fe40000004100 */
[----:B------:R-:W-:Y:S01]  /*6480*/  FMUL.FTZ R67, R11, R64 ;  /* 0x000000400b437220 */ /* 0x000fe20000410000 */
[--C-:B------:R-:W-:Y:S01]  /*6490*/  HADD2.F32 R59, -RZ, R58.reuse.H0_H0 ;  /* 0x2000003aff3b7230 */ /* 0x100fe20000004100 */
[----:B------:R-:W-:Y:S01]  /*64a0*/  F2FP.F16.E4M3.UNPACK_B R147, R147 ;  /* 0x00000093ff93723e */ /* 0x000fe200020006ff */
[----:B------:R-:W-:Y:S02]  /*64b0*/  HADD2.F32 R13, -RZ, R13.H0_H0 ;  /* 0x2000000dff0d7230 */ /* 0x000fe40000004100 */
[-C--:B------:R-:W-:Y:S01]  /*64c0*/  FMUL.FTZ R64, R57, R66.reuse ;  /* 0x0000004239407220 */ /* 0x080fe20000410000 */
[----:B------:R-:W-:Y:S02]  /*64d0*/  HADD2.F32 R58, -RZ, R58.H1_H1 ;  /* 0x3000003aff3a7230 */ /* 0x000fe40000004100 */
[-C--:B------:R-:W-:Y:S01]  /*64e0*/  FFMA.FTZ R70, R56, R59.reuse, R67 ;  /* 0x0000003b38467223 */ /* 0x080fe20000010043 */
[----:B------:R-:W-:Y:S01]  /*64f0*/  FFMA.FTZ R11, R11, R59, -R68 ;  /* 0x0000003b0b0b7223 */ /* 0x000fe20000010844 */
[----:B------:R-:W-:Y:S01]  /*6500*/  FMUL.FTZ R66, R13, R66 ;  /* 0x000000420d427220 */ /* 0x000fe20000410000 */
[----:B------:R-:W-:-:S02]  /*6510*/  HADD2.F32 R59, -RZ, R149.H1_H1 ;  /* 0x30000095ff3b7230 */ /* 0x000fc40000004100 */
[----:B------:R-:W-:Y:S01]  /*6520*/  FFMA.FTZ R69, R13, R58, -R64 ;  /* 0x0000003a0d457223 */ /* 0x000fe20000010840 */
[----:B------:R-:W-:Y:S01]  /*6530*/  F2FP.F16.E4M3.UNPACK_B R13, R12.H1 ;  /* 0x0000000cff0d723e */ /* 0x000fe200030006ff */
[----:B------:R-:W-:Y:S01]  /*6540*/  FFMA.FTZ R72, R57, R58, R66 ;  /* 0x0000003a39487223 */ /* 0x000fe20000010042 */
[----:B------:R-:W-:Y:S01]  /*6550*/  F2FP.F16.E4M3.UNPACK_B R12, R12 ;  /* 0x0000000cff0c723e */ /* 0x000fe200020006ff */
[----:B------:R-:W-:Y:S02]  /*6560*/  HADD2.F32 R149, -RZ, R149.H0_H0 ;  /* 0x20000095ff957230 */ /* 0x000fe40000004100 */
[--C-:B------:R-:W-:Y:S01]  /*6570*/  HADD2.F32 R56, -RZ, R13.reuse.H0_H0 ;  /* 0x2000000dff387230 */ /* 0x100fe20000004100 */
[----:B------:R-:W-:Y:S01]  /*6580*/  F2FP.SATFINITE.E4M3.F32.PACK_AB_MERGE_C R73, R72, R69, RZ ;  /* 0x000000454849723e */ /* 0x000fe200048070ff */
[----:B------:R-:W-:Y:S02]  /*6590*/  HADD2.F32 R57, -RZ, R13.H1_H1 ;  /* 0x3000000dff397230 */ /* 0x000fe40000004100 */
[----:B------:R-:W-:-:S02]  /*65a0*/  HADD2.F32 R13, -RZ, R12.H0_H0 ;  /* 0x2000000cff0d7230 */ /* 0x000fc40000004100 */
[-C--:B------:R-:W-:Y:S01]  /*65b0*/  FMUL.FTZ R66, R56, R59.reuse ;  /* 0x0000003b38427220 */ /* 0x080fe20000410000 */
[----:B------:R-:W-:Y:S02]  /*65c0*/  HADD2.F32 R12, -RZ, R12.H1_H1 ;  /* 0x3000000cff0c7230 */ /* 0x000fe40000004100 */
[----:B------:R-:W-:Y:S01]  /*65d0*/  FMUL.FTZ R67, R57, R59 ;  /* 0x0000003b39437220 */ /* 0x000fe20000410000 */
[--C-:B------:R-:W-:Y:S02]  /*65e0*/  HADD2.F32 R58, -RZ, R147.reuse.H1_H1 ;  /* 0x30000093ff3a7230 */ /* 0x100fe40000004100 */
[----:B------:R-:W-:Y:S02]  /*65f0*/  HADD2.F32 R147, -RZ, R147.H0_H0 ;  /* 0x20000093ff937230 */ /* 0x000fe40000004100 */
[-C--:B------:R-:W-:Y:S01]  /*6600*/  FMUL.FTZ R64, R12, R149.reuse ;  /* 0x000000950c407220 */ /* 0x080fe20000410000 */
[----:B------:R-:W-:Y:S01]  /*6610*/  FMUL.FTZ R149, R13, R149 ;  /* 0x000000950d957220 */ /* 0x000fe20000410000 */
[-C--:B------:R-:W-:Y:S01]  /*6620*/  FFMA.FTZ R67, R56, R58.reuse, -R67 ;  /* 0x0000003a38437223 */ /* 0x080fe20000010843 */
[----:B------:R-:W-:Y:S01]  /*6630*/  FFMA.FTZ R66, R57, R58, R66 ;  /* 0x0000003a39427223 */ /* 0x000fe20000010042 */
[----:B------:R-:W-:Y:S01]  /*6640*/  FFMA.FTZ R68, R13, R147, -R64 ;  /* 0x000000930d447223 */ /* 0x000fe20000010840 */
[----:B------:R-:W-:Y:S01]  /*6650*/  F2FP.F16.E4M3.UNPACK_B R13, R15.H1 ;  /* 0x0000000fff0d723e */ /* 0x000fe200030006ff */
[----:B------:R-:W-:Y:S01]  /*6660*/  FFMA.FTZ R149, R12, R147, R149 ;  /* 0x000000930c957223 */ /* 0x000fe20000010095 */
        /* <DEDUP_REMOVED lines=46> */
.L_x_4110:
[----:B------:R-:W-:Y:S05]  /*6950*/  BSYNC B2 ;  /* 0x0000000000027941 */ /* 0x000fea0003800000 */
.L_x_4109:
[----:B0-----:R0:W-:Y:S02]  /*6960*/  ST.E.128 desc[UR50][R60.64], R12 ;  /* 0x0000000c3c007985 */ /* 0x0011e4000c101d32 */
.L_x_4108:
[----:B------:R-:W-:Y:S05]  /*6970*/  BSYNC B1 ;  /* 0x0000000000017941 */ /* 0x000fea0003800000 */
.L_x_4107:
[----:B------:R-:W-:Y:S01]  /*6980*/  ISETP.NE.AND P3, PT, R29, RZ, PT ;  /* 0x000000ff1d00720c */ /* 0x000fe20003f65270 */
[----:B------:R-:W-:-:S12]  /*6990*/  BSSY B1, `(.L_x_4111) ;  /* 0x0000077000017945 */ /* 0x000fd80003800000 */
[----:B------:R-:W-:Y:S05]  /*69a0*/  @!P3 BRA `(.L_x_4112) ;  /* 0x0000000400d4b947 */ /* 0x000fea0003800000 */
[----:B------:R-:W5:Y:S01]  /*69b0*/  LDL R11, [R1+0x18] ;  /* 0x00001800010b7983 */ /* 0x000f620000100800 */
[----:B0-----:R-:W-:Y:S01]  /*69c0*/  IMAD.SHL.U32 R12, R227, 0x10, RZ ;  /* 0x00000010e30c7824 */ /* 0x001fe200078e00ff */
[----:B------:R-:W-:Y:S04]  /*69d0*/  BSSY B2, `(.L_x_4113) ;  /* 0x0000071000027945 */ /* 0x000fe80003800000 */
[----:B------:R-:W-:-:S04]  /*69e0*/  IADD3 R56, P3, R12, R63, RZ ;  /* 0x0000003f0c387210 */ /* 0x000fc80007f7e0ff */
[----:B--2---:R-:W-:Y:S02]  /*69f0*/  LEA.HI.X.SX32 R57, R12, R119, 0x1, P3 ;  /* 0x000000770c397211 */ /* 0x004fe400018f0eff */
[----:B------:R0:W2:Y:S01]  /*6a00*/  LDS.128 R12, [R89+0x26200] ;  /* 0x02620000590c7984 */ /* 0x0000a20000000c00 */
[----:B-----5:R-:W-:-:S13]  /*6a10*/  ISETP.GE.AND P3, PT, R11, R116, PT ;  /* 0x000000740b00720c */ /* 0x020fda0003f66270 */
[----:B0-2---:R-:W-:Y:S05]  /*6a20*/  @P3 BRA `(.L_x_4114) ;  /* 0x0000000400ac3947 */ /* 0x005fea0003800000 */
[--C-:B------:R-:W-:Y:S02]  /*6a30*/  SHF.R.U32.HI R61, RZ, 0x10, R53.reuse ;  /* 0x00000010ff3d7819 */ /* 0x100fe40000011635 */
[--C-:B------:R-:W-:Y:S02]  /*6a40*/  SHF.R.U32.HI R59, RZ, 0x8, R53.reuse ;  /* 0x00000008ff3b7819 */ /* 0x100fe40000011635 */
[----:B------:R-:W-:Y:S02]  /*6a50*/  LOP3.LUT R11, R53, 0xff, RZ, 0xc0, !PT ;  /* 0x000000ff350b7812 */ /* 0x000fe400078ec0ff */
[----:B------:R-:W-:Y:S02]  /*6a60*/  SHF.R.U32.HI R52, RZ, 0x18, R53 ;  /* 0x00000018ff347819 */ /* 0x000fe40000011635 */
[----:B------:R-:W-:Y:S02]  /*6a70*/  SHF.R.U32.HI R58, RZ, 0x8, R55 ;  /* 0x00000008ff3a7819 */ /* 0x000fe40000011637 */
[----:B------:R-:W-:-:S02]  /*6a80*/  LOP3.LUT R53, R55, 0xff, RZ, 0xc0, !PT ;  /* 0x000000ff37357812 */ /* 0x000fc400078ec0ff */
[--C-:B------:R-:W-:Y:S02]  /*6a90*/  SHF.R.U32.HI R54, RZ, 0x18, R55.reuse ;  /* 0x00000018ff367819 */ /* 0x100fe40000011637 */
[----:B------:R-:W-:Y:S02]  /*6aa0*/  SHF.R.U32.HI R60, RZ, 0x10, R55 ;  /* 0x00000010ff3c7819 */ /* 0x000fe40000011637 */
[----:B------:R-:W-:Y:S01]  /*6ab0*/  PRMT R55, R54, 0x654, R53 ;  /* 0x0000065436377816 */ /* 0x000fe20000000035 */
[----:B------:R-:W-:Y:S01]  /*6ac0*/  IMAD.SHL.U32 R54, R58, 0x100, RZ ;  /* 0x000001003a367824 */ /* 0x000fe200078e00ff */
[----:B------:R-:W-:Y:S02]  /*6ad0*/  PRMT R52, R52, 0x654, R11 ;  /* 0x0000065434347816 */ /* 0x000fe4000000000b */
        /* <DEDUP_REMOVED lines=96> */
.L_x_4114:
[----:B------:R-:W-:Y:S05]  /*70e0*/  BSYNC B2 ;  /* 0x0000000000027941 */ /* 0x000fea0003800000 */
.L_x_4113:
[----:B------:R0:W-:Y:S02]  /*70f0*/  ST.E.128 desc[UR50][R56.64], R12 ;  /* 0x0000000c38007985 */ /* 0x0001e4000c101d32 */
.L_x_4112:
[----:B------:R-:W-:Y:S05]  /*7100*/  BSYNC B1 ;  /* 0x0000000000017941 */ /* 0x000fea0003800000 */
.L_x_4111:
[----:B------:R-:W-:Y:S01]  /*7110*/  ISETP.NE.AND P3, PT, R30, RZ, PT ;  /* 0x000000ff1e00720c */ /* 0x000fe20003f65270 */
[----:B------:R-:W-:-:S12]  /*7120*/  BSSY B1, `(.L_x_4115) ;  /* 0x000007a000017945 */ /* 0x000fd80003800000 */
[----:B------:R-:W-:Y:S05]  /*7130*/  @!P3 BRA `(.L_x_4116) ;  /* 0x0000000400e0b947 */ /* 0x000fea0003800000 */
[----:B0-----:R-:W5:Y:S04]  /*7140*/  LDL R12, [R1] ;  /* 0x00000000010c7983 */ /* 0x001f680000100800 */
[----:B------:R-:W3:Y:S01]  /*7150*/  LDL R11, [R1+0x20] ;  /* 0x00002000010b7983 */ /* 0x000ee20000100800 */
[----:B------:R-:W-:Y:S01]  /*7160*/  BSSY B2, `(.L_x_4117) ;  /* 0x0000074000027945 */ /* 0x000fe20003800000 */
[----:B-----5:R-:W-:-:S04]  /*7170*/  SHF.L.U32 R12, R12, 0x4, RZ ;  /* 0x000000040c0c7819 */ /* 0x020fc800000006ff */
[----:B------:R-:W-:-:S04]  /*7180*/  IADD3 R52, P3, R12, R63, RZ ;  /* 0x0000003f0c347210 */ /* 0x000fc80007f7e0ff */
[----:B--2---:R-:W-:Y:S02]  /*7190*/  LEA.HI.X.SX32 R53, R12, R119, 0x1, P3 ;  /* 0x000000770c357211 */ /* 0x004fe400018f0eff */
[----:B------:R0:W2:Y:S01]  /*71a0*/  LDS.128 R12, [R88+0x28a00] ;  /* 0x028a0000580c7984 */ /* 0x0000a20000000c00 */
[----:B---3--:R-:W-:-:S13]  /*71b0*/  ISETP.GE.AND P3, PT, R11, R116, PT ;  /* 0x000000740b00720c */ /* 0x008fda0003f66270 */
        /* <DEDUP_REMOVED lines=110> */
.L_x_4118:
[----:B------:R-:W-:Y:S05]  /*78a0*/  BSYNC B2 ;  /* 0x0000000000027941 */ /* 0x000fea0003800000 */
.L_x_4117:
[----:B--2---:R0:W-:Y:S02]  /*78b0*/  ST.E.128 desc[UR50][R52.64], R12 ;  /* 0x0000000c34007985 */ /* 0x0041e4000c101d32 */
.L_x_4116:
[----:B------:R-:W-:Y:S05]  /*78c0*/  BSYNC B1 ;  /* 0x0000000000017941 */ /* 0x000fea0003800000 */
.L_x_4115:
[----:B------:R-:W-:Y:S01]  /*78d0*/  ISETP.NE.AND P3, PT, R31, RZ, PT ;  /* 0x000000ff1f00720c */ /* 0x000fe20003f65270 */
[----:B------:R-:W-:-:S12]  /*78e0*/  BSSY B1, `(.L_x_4119) ;  /* 0x0000079000017945 */ /* 0x000fd80003800000 */
[----:B------:R-:W-:Y:S05]  /*78f0*/  @!P3 BRA `(.L_x_4120) ;  /* 0x0000000400dcb947 */ /* 0x000fea0003800000 */
[----:B0-----:R-:W2:Y:S04]  /*7900*/  LDL R12, [R1+0xc] ;  /* 0x00000c00010c7983 */ /* 0x001ea80000100800 */
[----:B------:R-:W5:Y:S01]  /*7910*/  LDL R11, [R1+0x24] ;  /* 0x00002400010b7983 */ /* 0x000f620000100800 */
[----:B------:R-:W-:Y:S01]  /*7920*/  IADD3 R48, P3, R23, R63, RZ ;  /* 0x0000003f17307210 */ /* 0x000fe20007f7e0ff */
[----:B------:R-:W-:Y:S04]  /*7930*/  BSSY B2, `(.L_x_4121) ;  /* 0x0000072000027945 */ /* 0x000fe80003800000 */
[----:B--2---:R-:W-:-:S02]  /*7940*/  IMAD.X R49, R119, 0x1, R12, P3 ;  /* 0x0000000177317824 */ /* 0x004fc400018e060c */
[----:B------:R0:W2:Y:S01]  /*7950*/  LDS.128 R12, [R89+0x28a00] ;  /* 0x028a0000590c7984 */ /* 0x0000a20000000c00 */
[----:B-----5:R-:W-:-:S13]  /*7960*/  ISETP.GE.AND P3, PT, R11, R116, PT ;  /* 0x000000740b00720c */ /* 0x020fda0003f66270 */
[----:B0-----:R-:W-:Y:S05]  /*7970*/  @P3 BRA `(.L_x_4122) ;  /* 0x0000000400b43947 */ /* 0x001fea0003800000 */
[--C-:B------:R-:W-:Y:S02]  /*7980*/  SHF.R.U32.HI R52, RZ, 0x10, R47.reuse ;  /* 0x00000010ff347819 */ /* 0x100fe4000001162f */
[--C-:B------:R-:W-:Y:S02]  /*7990*/  SHF.R.U32.HI R50, RZ, 0x8, R47.reuse ;  /* 0x00000008ff327819 */ /* 0x100fe4000001162f */
[----:B------:R-:W-:Y:S02]  /*79a0*/  LOP3.LUT R46, R47, 0xff, RZ, 0xc0, !PT ;  /* 0x000000ff2f2e7812 */ /* 0x000fe400078ec0ff */
[----:B------:R-:W-:Y:S02]  /*79b0*/  SHF.R.U32.HI R47, RZ, 0x18, R47 ;  /* 0x00000018ff2f7819 */ /* 0x000fe4000001162f */
[----:B------:R-:W-:Y:S02]  /*79c0*/  SHF.R.U32.HI R51, RZ, 0x8, R45 ;  /* 0x00000008ff337819 */ /* 0x000fe4000001162d */
[----:B------:R-:W-:-:S02]  /*79d0*/  LOP3.LUT R11, R45, 0xff, RZ, 0xc0, !PT ;  /* 0x000000ff2d0b7812 */ /* 0x000fc400078ec0ff */
        /* <DEDUP_REMOVED lines=103> */
.L_x_4122:
[----:B------:R-:W-:Y:S05]  /*8050*/  BSYNC B2 ;  /* 0x0000000000027941 */ /* 0x000fea0003800000 */
.L_x_4121:
[----:B--2---:R0:W-:Y:S02]  /*8060*/  ST.E.128 desc[UR50][R48.64], R12 ;  /* 0x0000000c30007985 */ /* 0x0041e4000c101d32 */
.L_x_4120:
[----:B------:R-:W-:Y:S05]  /*8070*/  BSYNC B1 ;  /* 0x0000000000017941 */ /* 0x000fea0003800000 */
.L_x_4119:
        /* <DEDUP_REMOVED lines=11> */
[----:B------:R-:W-:Y:S01]  /*8130*/  SHF.R.U32.HI R50, RZ, 0x8, R41 ;  /* 0x00000008ff327819 */ /* 0x000fe20000011629 */
[----:B--2---:R-:W-:Y:S01]  /*8140*/  IMAD.MOV.U32 R40, RZ, RZ, R14 ;  /* 0x000000ffff287224 */ /* 0x004fe200078e000e */
[--C-:B------:R-:W-:Y:S02]  /*8150*/  SHF.R.U32.HI R49, RZ, 0x18, R43.reuse ;  /* 0x00000018ff317819 */ /* 0x100fe4000001162b */
[----:B------:R-:W-:Y:S01]  /*8160*/  LOP3.LUT R42, R43, 0xff, RZ, 0xc0, !PT ;  /* 0x000000ff2b2a7812 */ /* 0x000fe200078ec0ff */
[----:B------:R-:W-:Y:S01]  /*8170*/  IMAD.SHL.U32 R14, R50, 0x100, RZ ;  /* 0x00000100320e7824 */ /* 0x000fe200078e00ff */
[----:B------:R-:W-:Y:S02]  /*8180*/  SHF.R.U32.HI R46, RZ, 0x8, R43 ;  /* 0x00000008ff2e7819 */ /* 0x000fe4000001162b */
[----:B------:R-:W-:Y:S02]  /*8190*/  SHF.R.U32.HI R52, RZ, 0x18, R41 ;  /* 0x00000018ff347819 */ /* 0x000fe40000011629 */
[----:B------:R-:W-:-:S02]  /*81a0*/  LOP3.LUT R11, R41, 0xff, RZ, 0xc0, !PT ;  /* 0x000000ff290b7812 */ /* 0x000fc400078ec0ff */
[----:B------:R-:W-:Y:S01]  /*81b0*/  SHF.R.U32.HI R48, RZ, 0x10, R41 ;  /* 0x00000010ff307819 */ /* 0x000fe20000011629 */
[----:B------:R-:W-:Y:S01]  /*81c0*/  IMAD.MOV.U32 R41, RZ, RZ, R15 ;  /* 0x000000ffff297224 */ /* 0x000fe200078e000f */
[----:B------:R-:W-:Y:S02]  /*81d0*/  SHF.R.U32.HI R47, RZ, 0x10, R43 ;  /* 0x00000010ff2f7819 */ /* 0x000fe4000001162b */
[----:B------:R-:W-:Y:S02]  /*81e0*/  PRMT R42, R49, 0x654, R42 ;  /* 0x00000654312a7816 */ /* 0x000fe4000000002a */
[----:B------:R-:W-:Y:S01]  /*81f0*/  SHF.L.U32 R15, R46, 0x8, RZ ;  /* 0x000000082e0f7819 */ /* 0x000fe200000006ff */
[----:B------:R-:W-:Y:S01]  /*8200*/  IMAD.U32 R47, R47, 0x10000, RZ ;  /* 0x000100002f2f7824 */ /* 0x000fe200078e00ff */
[----:B------:R-:W-:Y:S02]  /*8210*/  PRMT R11, R52, 0x654, R11 ;  /* 0x00000654340b7816 */ /* 0x000fe4000000000b */
[----:B------:R-:W-:Y:S01]  /*8220*/  LOP3.LUT R42, R42, 0xff00, R15, 0xf8, !PT ;  /* 0x0000ff002a2a7812 */ /* 0x000fe200078ef80f */
        /* <DEDUP_REMOVED lines=93> */
.L_x_4126:
[----:B------:R-:W-:Y:S05]  /*8800*/  BSYNC B2 ;  /* 0x0000000000027941 */ /* 0x000fea0003800000 */
.L_x_4125:
[----:B--2---:R0:W-:Y:S02]  /*8810*/  ST.E.128 desc[UR50][R44.64], R12 ;  /* 0x0000000c2c007985 */ /* 0x0041e4000c101d32 */
.L_x_4124:
[----:B------:R-:W-:Y:S05]  /*8820*/  BSYNC B1 ;  /* 0x0000000000017941 */ /* 0x000fea0003800000 */
.L_x_4123:
[----:B------:R-:W-:-:S13]  /*8830*/  ISETP.NE.AND P3, PT, R33, RZ, PT ;  /* 0x000000ff2100720c */ /* 0x000fda0003f65270 */
        /* <DEDUP_REMOVED lines=9> */
[--C-:B------:R-:W-:Y:S01]  /*88d0*/  SHF.R.U32.HI R43, RZ, 0x8, R37.reuse ;  /* 0x00000008ff2b7819 */ /* 0x100fe20000011625 */
[----:B--2---:R-:W-:Y:S01]  /*88e0*/  IMAD.MOV.U32 R36, RZ, RZ, R14 ;  /* 0x000000ffff247224 */ /* 0x004fe200078e000e */
[----:B------:R-:W-:Y:S02]  /*88f0*/  LOP3.LUT R11, R37, 0xff, RZ, 0xc0, !PT ;  /* 0x000000ff250b7812 */ /* 0x000fe400078ec0ff */
[----:B------:R-:W-:Y:S02]  /*8900*/  SHF.R.U32.HI R44, RZ, 0x18, R37 ;  /* 0x00000018ff2c7819 */ /* 0x000fe40000011625 */
[----:B------:R-:W-:Y:S02]  /*8910*/  SHF.R.U32.HI R38, RZ, 0x8, R39 ;  /* 0x00000008ff267819 */ /* 0x000fe40000011627 */
[----:B------:R-:W-:Y:S01]  /*8920*/  PRMT R14, R44, 0x654, R11 ;  /* 0x000006542c0e7816 */ /* 0x000fe2000000000b */
[----:B------:R-:W-:Y:S01]  /*8930*/  IMAD.SHL.U32 R11, R43, 0x100, RZ ;  /* 0x000001002b0b7824 */ /* 0x000fe200078e00ff */
[----:B------:R-:W-:Y:S01]  /*8940*/  SHF.R.U32.HI R42, RZ, 0x10, R39 ;  /* 0x00000010ff2a7819 */ /* 0x000fe20000011627 */
[----:B------:R-:W-:Y:S01]  /*8950*/  IMAD.SHL.U32 R38, R38, 0x100, RZ ;  /* 0x0000010026267824 */ /* 0x000fe200078e00ff */
[----:B------:R-:W-:-:S02]  /*8960*/  SHF.R.U32.HI R45, RZ, 0x10, R37 ;  /* 0x00000010ff2d7819 */ /* 0x000fc40000011625 */
[----:B------:R-:W-:Y:S02]  /*8970*/  LOP3.LUT R39, R39, 0xff0000ff, RZ, 0xc0, !PT ;  /* 0xff0000ff27277812 */ /* 0x000fe400078ec0ff */
[----:B------:R-:W-:Y:S02]  /*8980*/  MOV R37, R15 ;  /* 0x0000000f00257202 */ /* 0x000fe40000000f00 */
[----:B------:R-:W-:Y:S01]  /*8990*/  LOP3.LUT R15, R14, 0xff00, R11, 0xf8, !PT ;  /* 0x0000ff000e0f7812 */ /* 0x000fe200078ef80b */
[----:B------:R-:W-:Y:S01]  /*89a0*/  IMAD.U32 R14, R45, 0x10000, RZ ;  /* 0x000100002d0e7824 */ /* 0x000fe200078e00ff */
[----:B------:R-:W-:Y:S02]  /*89b0*/  LOP3.LUT R43, R39, 0xff00, R38, 0xf8, !PT ;  /* 0x0000ff00272b7812 */ /* 0x000fe400078ef826 */
[----:B------:R-:W-:Y:S02]  /*89c0*/  SHF.L.U32 R38, R42, 0x10, RZ ;  /* 0x000000102a267819 */ /* 0x000fe400000006ff */
        /* <DEDUP_REMOVED lines=91> */
.L_x_4128:
[----:B------:R-:W-:Y:S05]  /*8f80*/  BSYNC B1 ;  /* 0x0000000000017941 */ /* 0x000fea0003800000 */
.L_x_4127:
[----:B--2---:R0:W-:Y:S01]  /*8f90*/  ST.E.128 desc[UR50][R40.64], R12 ;  /* 0x0000000c28007985 */ /* 0x0041e2000c101d32 */
[----:B------:R-:W-:Y:S05]  /*8fa0*/  BRA `(.L_x_4106) ;  /* 0x0000007000187947 */ /* 0x000fea0003800000 */
.L_x_4072:
[----:B------:R-:W0:Y:S01]  /*8fb0*/  S2R R36, SR_TID.X ;  /* 0x0000000000247919 */ /* 0x000e220000002100 */
[----:B------:R-:W-:Y:S01]  /*8fc0*/  BSSY B1, `(.L_x_4129) ;  /* 0x000003a000017945 */ /* 0x000fe20003800000 */
        /* <DEDUP_REMOVED lines=23> */
[----:B0-----:R-:W-:-:S02]  /*9140*/  VIADD R37, R36, 0xffffff80 ;  /* 0xffffff8024257836 */ /* 0x001fc40000000000 */
[----:B------:R-:W-:-:S05]  /*9150*/  VIADD R36, R36, 0xffffff80 ;  /* 0xffffff8024247836 */ /* 0x000fca0000000000 */
[----:B------:R-:W-:-:S04]  /*9160*/  LEA.HI R36, R36, R37, RZ, 0x1 ;  /* 0x0000002524247211 */ /* 0x000fc800078f08ff */
[----:B------:R-:W-:-:S04]  /*9170*/  SHF.R.S32.HI R36, RZ, 0x1, R36 ;  /* 0x00000001ff247819 */ /* 0x000fc80000011424 */
[----:B------:R-:W-:Y:S02]  /*9180*/  ISETP.GE.AND P3, PT, R36, R92, PT ;  /* 0x0000005c2400720c */ /* 0x000fe40003f66270 */
[----:B------:R-:W-:-:S11]  /*9190*/  CS2R R36, SRZ ;  /* 0x0000000000247805 */ /* 0x000fd6000001ff00 */
[----:B------:R-:W-:Y:S05]  /*91a0*/  @P3 BRA `(.L_x_4130) ;  /* 0x00000000006c3947 */ /* 0x000fea0003800000 */
[----:B------:R-:W-:Y:S01]  /*91b0*/  ULDC.64 UR4, c[0x0][0x3e8] ;  /* 0x0000fa0000047ab9 */ /* 0x000fe20000000a00 */
[----:B------:R-:W-:Y:S02]  /*91c0*/  CS2R R46, SRZ ;  /* 0x00000000002e7805 */ /* 0x000fe4000001ff00 */
[----:B------:R-:W-:Y:S02]  /*91d0*/  IADD3 R84, P2, P4, R104, UR4, R14 ;  /* 0x0000000468547c10 */ /* 0x000fe4000fc5e00e */
[----:B------:R-:W-:Y:S02]  /*91e0*/  CS2R R44, SRZ ;  /* 0x00000000002c7805 */ /* 0x000fe4000001ff00 */
[----:B------:R-:W-:Y:S02]  /*91f0*/  CS2R R82, SRZ ;  /* 0x0000000000527805 */ /* 0x000fe4000001ff00 */
[----:B------:R-:W-:Y:S02]  /*9200*/  CS2R R80, SRZ ;  /* 0x0000000000507805 */ /* 0x000fe4000001ff00 */
[----:B------:R-:W-:Y:S01]  /*9210*/  IADD3.X R85, R9, UR5, R94, P2, P4 ;  /* 0x0000000509557c10 */ /* 0x000fe200097e845e */
[----:B------:R-:W-:-:S02]  /*9220*/  ULDC.64 UR4, c[0x0][0x400] ;  /* 0x0001000000047ab9 */ /* 0x000fc40000000a00 */
[----:B------:R-:W-:-:S04]  /*9230*/  IADD3 R86, P2, P4, R98, UR4, R12 ;  /* 0x0000000462567c10 */ /* 0x000fc8000fc5e00c */
[----:B------:R-:W-:Y:S02]  /*9240*/  IADD3.X R87, R20, UR5, R11, P2, P4 ;  /* 0x0000000514577c10 */ /* 0x000fe400097e840b */
[----:B------:R-:W-:Y:S02]  /*9250*/  ISETP.GE.AND P2, PT, R16, R116, PT ;  /* 0x000000741000720c */ /* 0x000fe40003f46270 */
[----:B------:R-:W-:Y:S02]  /*9260*/  CS2R R42, SRZ ;  /* 0x00000000002a7805 */ /* 0x000fe4000001ff00 */
[----:B------:R-:W-:Y:S02]  /*9270*/  CS2R R40, SRZ ;  /* 0x0000000000287805 */ /* 0x000fe4000001ff00 */
[----:B------:R-:W-:Y:S02]  /*9280*/  CS2R R54, SRZ ;  /* 0x0000000000367805 */ /* 0x000fe4000001ff00 */
[----:B------:R-:W-:-:S05]  /*9290*/  CS2R R52, SRZ ;  /* 0x0000000000347805 */ /* 0x000fca000001ff00 */
[----:B------:R0:W5:Y:S04]  /*92a0*/  @!P2 LDG.E.128 R44, desc[UR50][R84.64] ;  /* 0x00000032542ca981 */ /* 0x000168000c1e1d00 */
[----:B------:R0:W5:Y:S01]  /*92b0*/  @!P2 LDG.E.128 R80, desc[UR50][R86.64] ;  /* 0x000000325650a981 */ /* 0x000162000c1e1d00 */
[----:B------:R-:W-:Y:S02]  /*92c0*/  ISETP.GE.AND P2, PT, R225, R116, PT ;  /* 0x00000074e100720c */ /* 0x000fe40003f46270 */
[----:B------:R-:W-:Y:S02]  /*92d0*/  CS2R R38, SRZ ;  /* 0x0000000000267805 */ /* 0x000fe4000001ff00 */
[----:B------:R-:W-:Y:S02]  /*92e0*/  CS2R R36, SRZ ;  /* 0x0000000000247805 */ /* 0x000fe4000001ff00 */
[----:B------:R-:W-:-:S02]  /*92f0*/  CS2R R50, SRZ ;  /* 0x0000000000327805 */ /* 0x000fc4000001ff00 */
[----:B------:R-:W-:-:S05]  /*9300*/  CS2R R48, SRZ ;  /* 0x0000000000307805 */ /* 0x000fca000001ff00 */
[----:B------:R0:W5:Y:S04]  /*9310*/  @!P2 LDG.E.128 R40, desc[UR50][R84.64+0x20] ;  /* 0x000020325428a981 */ /* 0x000168000c1e1d00 */
[----:B------:R0:W5:Y:S01]  /*9320*/  @!P2 LDG.E.128 R52, desc[UR50][R86.64+0x20] ;  /* 0x000020325634a981 */ /* 0x000162000c1e1d00 */
[----:B------:R-:W-:-:S13]  /*9330*/  ISETP.GE.AND P2, PT, R226, R116, PT ;  /* 0x00000074e200720c */ /* 0x000fda0003f46270 */
[----:B------:R0:W5:Y:S04]  /*9340*/  @!P2 LDG.E.128 R36, desc[UR50][R84.64+0x40] ;  /* 0x000040325424a981 */ /* 0x000168000c1e1d00 */
[----:B------:R0:W5:Y:S02]  /*9350*/  @!P2 LDG.E.128 R48, desc[UR50][R86.64+0x40] ;  /* 0x000040325630a981 */ /* 0x000164000c1e1d00 */
.L_x_4130:
[----:B------:R-:W-:Y:S05]  /*9360*/  BSYNC B1 ;  /* 0x0000000000017941 */ /* 0x000fea0003800000 */
.L_x_4129:
[----:B0-----:R-:W0:Y:S01]  /*9370*/  S2R R84, SR_TID.X ;  /* 0x0000000000547919 */ /* 0x001e220000002100 */
[----:B------:R-:W-:Y:S01]  /*9380*/  BSSY B1, `(.L_x_4131) ;  /* 0x0000029000017945 */ /* 0x000fe20003800000 */
[----:B-----5:R-:W-:Y:S02]  /*9390*/  IMAD.MOV.U32 R155, RZ, RZ, R38 ;  /* 0x000000ffff9b7224 */ /* 0x020fe400078e0026 */
[----:B------:R-:W-:Y:S02]  /*93a0*/  IMAD.MOV.U32 R153, RZ, RZ, R36 ;  /* 0x000000ffff997224 */ /* 0x000fe400078e0024 */
[C---:B0-----:R-:W-:Y:S01]  /*93b0*/  VIADD R85, R84.reuse, 0xffffff80 ;  /* 0xffffff8054557836 */ /* 0x041fe20000000000 */
[----:B------:R-:W-:-:S04]  /*93c0*/  IADD3 R84, R84, -0x80, RZ ;  /* 0xffffff8054547810 */ /* 0x000fc80007ffe0ff */
        /* <DEDUP_REMOVED lines=10> */
[----:B------:R-:W-:Y:S02]  /*9470*/  CS2R R78, SRZ ;  /* 0x00000000004e7805 */ /* 0x000fe4000001ff00 */
[----:B------:R-:W-:-:S02]  /*9480*/  IADD3 R14, P2, P5, R98, R12, R6 ;  /* 0x0000000c620e7210 */ /* 0x000fc40007d5e006 */
[----:B------:R-:W-:Y:S02]  /*9490*/  CS2R R76, SRZ ;  /* 0x00000000004c7805 */ /* 0x000fe4000001ff00 */
        /* <DEDUP_REMOVED lines=23> */
.L_x_4132:
[----:B------:R-:W-:Y:S05]  /*9610*/  BSYNC B1 ;  /* 0x0000000000017941 */ /* 0x000fea0003800000 */
.L_x_4131:
        /* <DEDUP_REMOVED lines=23> */
[----:B------:R-:W-:Y:S01]  /*9790*/  IMAD.MOV.U32 R151, RZ, RZ, R78 ;  /* 0x000000ffff977224 */ /* 0x000fe200078e004e */
[----:B------:R-:W-:Y:S06]  /*97a0*/  @!P2 BRA `(.L_x_4133) ;  /* 0x000000000004a947 */ /* 0x000fec0003800000 */
[----:B------:R-:W-:Y:S01]  /*97b0*/  BPT.TRAP 0x1 ;  /* 0x000000040000795c */ /* 0x000fe20000300000 */
.L_x_4133:
[----:B------:R-:W2:Y:S01]  /*97c0*/  LDL R11, [R1+0x14] ;  /* 0x00001400010b7983 */ /* 0x000ea20000100800 */
[----:B------:R-:W-:Y:S01]  /*97d0*/  IMAD R93, R19, 0x8, R18 ;  /* 0x00000008135d7824 */ /* 0x000fe200078e0212 */
[----:B------:R-:W1:Y:S01]  /*97e0*/  LDC R136, c[0x0][0x2f4] ;  /* 0x0000bd00ff887b82 */ /* 0x000e620000000800 */
[----:B------:R-:W-:Y:S01]  /*97f0*/  BSSY B1, `(.L_x_4134) ;  /* 0x0000004000017945 */ /* 0x000fe20003800000 */
[----:B--2---:R-:W-:-:S04]  /*9800*/  SHF.L.U32 R94, R11, 0x1f, RZ ;  /* 0x0000001f0b5e7819 */ /* 0x004fc800000006ff */
[----:B------:R-:W2:Y:S02]  /*9810*/  SYNCS.PHASECHK.TRANS64.TRYWAIT P5, [R93+URZ+0x33490], R94 ;  /* 0x0334905e5d0075a7 */ /* 0x000ea400080a017f */
[----:B-12---:R-:W-:Y:S05]  /*9820*/  @!P5 BRA `(.L_x_4135) ;  /* 0x0000023c0018d947 */ /* 0x006fea0003800000 */
.L_x_4414:
[----:B------:R-:W-:Y:S05]  /*9830*/  BSYNC B1 ;  /* 0x0000000000017941 */ /* 0x000fea0003800000 */
.L_x_4134:
[----:B------:R-:W-:Y:S01]  /*9840*/  UMOV UR4, 0xffffffff ;  /* 0xffffffff00047882 */ /* 0x000fe20000000000 */
[----:B------:R-:W-:Y:S02]  /*9850*/  IMAD.IADD R143, R136, 0x1, -R117 ;  /* 0x00000001888f7824 */ /* 0x000fe400078e0a75 */
[----:B------:R-:W-:Y:S05]  /*9860*/  BRA.DIV UR4, `(.L_x_4136) ;  /* 0x0000023e041c7947 */ /* 0x000fea000b800000 */
[----:B------:R2:W3:Y:S04]  /*9870*/  SHFL.IDX PT, R154, R119, RZ, 0x1e1f ;  /* 0x001e1fff779a7589 */ /* 0x0004e800000e0000 */
[----:B------:R2:W4:Y:S02]  /*9880*/  SHFL.IDX PT, R156, R120, RZ, 0x1e1f ;  /* 0x001e1fff789c7589 */ /* 0x00052400000e0000 */
.L_x_4418:
[----:B------:R-:W-:Y:S04]  /*9890*/  BSSY B1, `(.L_x_4137) ;  /* 0x00002f9000017945 */ /* 0x000fe80003800000 */
[----:B------:R-:W-:Y:S05]  /*98a0*/  @P3 BRA `(.L_x_4138) ;  /* 0x0000002c00dc3947 */ /* 0x000fea0003800000 */
[----:B------:R-:W-:Y:S01]  /*98b0*/  ISETP.NE.AND P3, PT, R28, RZ, PT ;  /* 0x000000ff1c00720c */ /* 0x000fe20003f65270 */
[----:B------:R-:W-:-:S12]  /*98c0*/  BSSY B2, `(.L_x_4139) ;  /* 0x00000fa000027945 */ /* 0x000fd80003800000 */
[----:B------:R-:W-:Y:S05]  /*98d0*/  @!P3 BRA `(.L_x_4140) ;  /* 0x0000000c00e0b947 */ /* 0x000fea0003800000 */
[----:B------:R-:W5:Y:S04]  /*98e0*/  LDL R84, [R1+0x30] ;  /* 0x0000300001547983 */ /* 0x000f680000100800 */
[----:B0-----:R-:W2:Y:S04]  /*98f0*/  LDL R15, [R1+0x38] ;  /* 0x00003800010f7983 */ /* 0x001ea80000100800 */
[----:B------:R-:W2:Y:S01]  /*9900*/  LDL R14, [R1+0x34] ;  /* 0x00003400010e7983 */ /* 0x000ea20000100800 */
[----:B------:R-:W-:Y:S01]  /*9910*/  SEL R11, R117, R143, !P0 ;  /* 0x0000008f750b7207 */ /* 0x000fe20004000000 */
[----:B------:R-:W-:Y:S01]  /*9920*/  BSSY B3, `(.L_x_4141) ;  /* 0x00000ee000037945 */ /* 0x000fe20003800000 */
[----:B----4-:R-:W-:-:S02]  /*9930*/  IADD3 R126, P3, R21, R156, RZ ;  /* 0x0000009c157e7210 */ /* 0x010fc40007f7e0ff */
[----:B------:R-:W-:-:S03]  /*9940*/  SHF.R.S32.HI R12, RZ, 0x1f, R11 ;  /* 0x0000001fff0c7819 */ /* 0x000fc6000001140b */
[----:B---3--:R-:W-:Y:S01]  /*9950*/  IMAD.X R127, R154, 0x1, R109, P3 ;  /* 0x000000019a7f7824 */ /* 0x008fe200018e066d */
[----:B------:R-:W-:Y:S02]  /*9960*/  LEA.HI R12, R12, R11, RZ, 0x5 ;  /* 0x0000000b0c0c7211 */ /* 0x000fe400078f28ff */
[----:B------:R-:W-:Y:S02]  /*9970*/  ISETP.GE.AND P3, PT, R16, R116, PT ;  /* 0x000000741000720c */ /* 0x000fe40003f66270 */
[----:B------:R-:W-:-:S04]  /*9980*/  LEA.HI.SX32 R12, R12, R113, 0x1b ;  /* 0x000000710c0c7211 */ /* 0x000fc800078fdaff */
[----:B------:R-:W-:-:S04]  /*9990*/  SHF.R.S32.HI R11, RZ, 0x1f, R12 ;  /* 0x0000001fff0b7819 */ /* 0x000fc8000001140c */
[----:B------:R-:W-:Y:S01]  /*99a0*/  LEA.HI R13, R11, R12, RZ, 0x2 ;  /* 0x0000000c0b0d7211 */ /* 0x000fe200078f10ff */
[----:B------:R-:W-:-:S03]  /*99b0*/  IMAD.SHL.U32 R11, R12, 0x10, RZ ;  /* 0x000000100c0b7824 */ /* 0x000fc600078e00ff */
[----:B------:R-:W-:Y:S02]  /*99c0*/  SHF.R.S32.HI R13, RZ, 0x2, R13 ;  /* 0x00000002ff0d7819 */ /* 0x000fe4000001140d */
[----:B-----5:R-:W-:-:S03]  /*99d0*/  LOP3.LUT R12, R84, 0x30, R11, 0xf8, !PT ;  /* 0x00000030540c7812 */ /* 0x020fc600078ef80b */
[----:B--2---:R-:W-:Y:S01]  /*99e0*/  IMAD R13, R13, 0x2800, R15 ;  /* 0x000028000d0d7824 */ /* 0x004fe200078e020f */
[----:B------:R-:W-:-:S04]  /*99f0*/  LOP3.LUT R12, R12, R14, RZ, 0x3c, !PT ;  /* 0x0000000e0c0c7212 */ /* 0x000fc800078e3cff */
[----:B------:R-:W-:Y:S01]  /*9a00*/  IADD3 R12, R13, R12, RZ ;  /* 0x0000000c0d0c7210 */ /* 0x000fe20007ffe0ff */
[----:B------:R-:W-:-:S04]  /*9a10*/  IMAD R13, R19, 0x7800, R133 ;  /* 0x00007800130d7824 */ /* 0x000fc800078e0285 */
[----:B------:R-:W-:Y:S02]  /*9a20*/  IMAD R15, R19, 0x7800, R12 ;  /* 0x00007800130f7824 */ /* 0x000fe400078e020c */
[C---:B------:R-:W-:Y:S02]  /*9a30*/  IMAD.IADD R13, R18.reuse, 0x1, R13 ;  /* 0x00000001120d7824 */ /* 0x040fe400078e020d */
[----:B------:R-:W-:-:S04]  /*9a40*/  IMAD.IADD R84, R18, 0x1, R15 ;  /* 0x0000000112547824 */ /* 0x000fc800078e020f */
[----:B------:R-:W0:Y:S04]  /*9a50*/  LDS.128 R12, [R13+0x24200] ;  /* 0x024200000d0c7984 */ /* 0x000e280000000c00 */
[----:B------:R-:W2:Y:S01]  /*9a60*/  LDS.128 R84, [R84+0x24200] ;  /* 0x0242000054547984 */ /* 0x000ea20000000c00 */
[----:B------:R-:W-:Y:S05]  /*9a70*/  @P3 BRA `(.L_x_4142) ;  /* 0x0000000c00603947 */ /* 0x000fea0003800000 */
[--C-:B------:R-:W-:Y:S01]  /*9a80*/  SHF.R.U32.HI R177, RZ, 0x8, R45.reuse ;  /* 0x00000008ffb17819 */ /* 0x100fe2000001162d */
[----:B0-----:R-:W-:Y:S01]  /*9a90*/  IMAD.MOV.U32 R46, RZ, RZ, R14 ;  /* 0x000000ffff2e7224 */ /* 0x001fe200078e000e */
[----:B------:R-:W-:Y:S02]  /*9aa0*/  LOP3.LUT R169, R45, 0xff, RZ, 0xc0, !PT ;  /* 0x000000ff2da97812 */ /* 0x000fe400078ec0ff */
[--C-:B------:R-:W-:Y:S02]  /*9ab0*/  SHF.R.U32.HI R176, RZ, 0x18, R45.reuse ;  /* 0x00000018ffb07819 */ /* 0x100fe4000001162d */
[----:B------:R-:W-:Y:S02]  /*9ac0*/  SHF.R.U32.HI R44, RZ, 0x10, R45 ;  /* 0x00000010ff2c7819 */ /* 0x000fe4000001162d */
[--C-:B------:R-:W-:Y:S02]  /*9ad0*/  SHF.R.U32.HI R45, RZ, 0x10, R81.reuse ;  /* 0x00000010ff2d7819 */ /* 0x100fe40000011651 */
[--C-:B------:R-:W-:Y:S01]  /*9ae0*/  SHF.R.U32.HI R167, RZ, 0x8, R81.reuse ;  /* 0x00000008ffa77819 */ /* 0x100fe20000011651 */
[----:B------:R-:W-:Y:S01]  /*9af0*/  IMAD.U32 R44, R44, 0x10000, RZ ;  /* 0x000100002c2c7824 */ /* 0x000fe200078e00ff */
[----:B------:R-:W-:Y:S01]  /*9b00*/  LOP3.LUT R171, R81, 0xff, RZ, 0xc0, !PT ;  /* 0x000000ff51ab7812 */ /* 0x000fe200078ec0ff */
[----:B------:R-:W-:Y:S01]  /*9b10*/  IMAD.U32 R45, R45, 0x10000, RZ ;  /* 0x000100002d2d7824 */ /* 0x000fe200078e00ff */
[----:B------:R-:W-:Y:S01]  /*9b20*/  SHF.R.U32.HI R174, RZ, 0x18, R81 ;  /* 0x00000018ffae7819 */ /* 0x000fe20000011651 */
[----:B------:R-:W-:Y:S01]  /*9b30*/  IMAD.MOV.U32 R81, RZ, RZ, R12 ;  /* 0x000000ffff517224 */ /* 0x000fe200078e000c */
[----:B------:R-:W-:-:S02]  /*9b40*/  SHF.R.U32.HI R82, RZ, 0x8, R47 ;  /* 0x00000008ff527819 */ /* 0x000fc4000001162f */
[----:B------:R-:W-:Y:S02]  /*9b50*/  PRMT R169, R176, 0x654, R169 ;  /* 0x00000654b0a97816 */ /* 0x000fe400000000a9 */
[----:B------:R-:W-:Y:S01]  /*9b60*/  SHF.L.U32 R12, R177, 0x8, RZ ;  /* 0x00000008b10c7819 */ /* 0x000fe200000006ff */
[----:B------:R-:W-:Y:S01]  /*9b70*/  IMAD.SHL.U32 R82, R82, 0x100, RZ ;  /* 0x0000010052527824 */ /* 0x000fe200078e00ff */
[----:B------:R-:W-:Y:S02]  /*9b80*/  LOP3.LUT R170, R47, 0xff, RZ, 0xc0, !PT ;  /* 0x000000ff2faa7812 */ /* 0x000fe400078ec0ff */
[--C-:B------:R-:W-:Y:S02]  /*9b90*/  SHF.R.U32.HI R175, RZ, 0x18, R47.reuse ;  /* 0x00000018ffaf7819 */ /* 0x100fe4000001162f */
[----:B------:R-:W-:Y:S02]  /*9ba0*/  SHF.R.U32.HI R80, RZ, 0x10, R47 ;  /* 0x00000010ff507819 */ /* 0x000fe4000001162f */
[----:B------:R-:W-:-:S02]  /*9bb0*/  SHF.R.U32.HI R168, RZ, 0x8, R83 ;  /* 0x00000008ffa87819 */ /* 0x000fc40000011653 */
[----:B------:R-:W-:Y:S01]  /*9bc0*/  LOP3.LUT R169, R169, 0xff00, R12, 0xf8, !PT ;  /* 0x0000ff00a9a97812 */ /* 0x000fe200078ef80c */
[----:B------:R-:W-:Y:S01]  /*9bd0*/  IMAD.SHL.U32 R12, R167, 0x100, RZ ;  /* 0x00000100a70c7824 */ /* 0x000fe200078e00ff */
[--C-:B------:R-:W-:Y:S01]  /*9be0*/  SHF.R.U32.HI R47, RZ, 0x10, R83.reuse ;  /* 0x00000010ff2f7819 */ /* 0x100fe20000011653 */
[----:B------:R-:W-:Y:S01]  /*9bf0*/  IMAD.SHL.U32 R168, R168, 0x100, RZ ;  /* 0x00000100a8a87824 */ /* 0x000fe200078e00ff */
[----:B------:R-:W-:Y:S02]  /*9c00*/  LOP3.LUT R172, R83, 0xff, RZ, 0xc0, !PT ;  /* 0x000000ff53ac7812 */ /* 0x000fe400078ec0ff */
[----:B------:R-:W-:Y:S01]  /*9c10*/  SHF.R.U32.HI R173, RZ, 0x18, R83 ;  /* 0x00000018ffad7819 */ /* 0x000fe20000011653 */
[----:B------:R-:W-:Y:S01]  /*9c20*/  IMAD.U32 R47, R47, 0x10000, RZ ;  /* 0x000100002f2f7824 */ /* 0x000fe200078e00ff */
[----:B------:R-:W-:Y:S02]  /*9c30*/  PRMT R83, R175, 0x654, R170 ;  /* 0x00000654af537816 */ /* 0x000fe400000000aa */
[----:B------:R-:W-:-:S02]  /*9c40*/  PRMT R171, R174, 0x654, R171 ;  /* 0x00000654aeab7816 */ /* 0x000fc400000000ab */
[----:B------:R-:W-:Y:S02]  /*9c50*/  PRMT R173, R173, 0x654, R172 ;  /* 0x00000654adad7816 */ /* 0x000fe400000000ac */
[----:B------:R-:W-:Y:S02]  /*9c60*/  LOP3.LUT R167, R83, 0xff00, R82, 0xf8, !PT ;  /* 0x0000ff0053a77812 */ /* 0x000fe400078ef852 */
[----:B------:R-:W-:Y:S02]  /*9c70*/  LOP3.LUT R172, R171, 0xff00, R12, 0xf8, !PT ;  /* 0x0000ff00abac7812 */ /* 0x000fe400078ef80c */
[----:B------:R-:W-:Y:S02]  /*9c80*/  SHF.L.U32 R12, R80, 0x10, RZ ;  /* 0x00000010500c7819 */ /* 0x000fe400000006ff */
[----:B------:R-:W-:Y:S02]  /*9c90*/  F2FP.F16.E4M3.UNPACK_B R170, R165.H1 ;  /* 0x000000a5ffaa723e */ /* 0x000fe400030006ff */
[----:B--2---:R-:W-:-:S02]  /*9ca0*/  F2FP.F16.E4M3.UNPACK_B R83, R84.H1 ;  /* 0x00000054ff53723e */ /* 0x004fc400030006ff */
[----:B------:R-:W-:Y:S01]  /*9cb0*/  F2FP.F16.E4M3.UNPACK_B R82, R81.H1 ;  /* 0x00000051ff52723e */ /* 0x000fe200030006ff */
[----:B------:R-:W-:Y:S01]  /*9cc0*/  HADD2.F32 R14, -RZ, R170.H0_H0 ;  /* 0x200000aaff0e7230 */ /* 0x000fe20000004100 */
[----:B------:R-:W-:Y:S02]  /*9cd0*/  LOP3.LUT R174, R173, 0xff00, R168, 0xf8, !PT ;  /* 0x0000ff00adae7812 */ /* 0x000fe400078ef8a8 */
        /* <DEDUP_REMOVED lines=11> */
[----:B------:R-:W-:Y:S01]  /*9d90*/  LOP3.LUT R45, R172, 0xff0000, R45, 0xf8, !PT ;  /* 0x00ff0000ac2d7812 */ /* 0x000fe200078ef82d */
[-C--:B------:R-:W-:Y:S01]  /*9da0*/  FFMA.FTZ R47, R80, R169.reuse, -R171 ;  /* 0x000000a9502f7223 */ /* 0x080fe200000108ab */
[----:B------:R-:W-:Y:S01]  /*9db0*/  FFMA.FTZ R80, R167, R169, R176 ;  /* 0x000000a9a7507223 */ /* 0x000fe200000100b0 */
[----:B------:R-:W-:Y:S01]  /*9dc0*/  HADD2.F32 R172, -RZ, R170.H1_H1 ;  /* 0x300000aaffac7230 */ /* 0x000fe20000004100 */
[----:B------:R-:W-:Y:S01]  /*9dd0*/  F2FP.F16.E4M3.UNPACK_B R170, R165 ;  /* 0x000000a5ffaa723e */ /* 0x000fe200020006ff */
[----:B------:R-:W-:Y:S01]  /*9de0*/  HADD2.F32 R167, -RZ, R83.H1_H1 ;  /* 0x30000053ffa77230 */ /* 0x000fe20000004100 */
[----:B------:R-:W-:Y:S02]  /*9df0*/  F2FP.F16.E4M3.UNPACK_B R84, R84 ;  /* 0x00000054ff54723e */ /* 0x000fe400020006ff */
[----:B------:R-:W-:Y:S01]  /*9e00*/  F2FP.F16.E4M3.UNPACK_B R165, R81 ;  /* 0x00000051ffa5723e */ /* 0x000fe200020006ff */
[----:B------:R-:W-:Y:S01]  /*9e10*/  HADD2.F32 R171, -RZ, R170.H0_H0 ;  /* 0x200000aaffab7230 */ /* 0x000fe20000004100 */
[----:B------:R-:W-:Y:S01]  /*9e20*/  F2FP.F16.E4M3.UNPACK_B R169, R166 ;  /* 0x000000a6ffa9723e */ /* 0x000fe200020006ff */
[-C--:B------:R-:W-:Y:S01]  /*9e30*/  FMUL.FTZ R81, R167, R172.reuse ;  /* 0x000000aca7517220 */ /* 0x080fe20000410000 */
[----:B------:R-:W-:Y:S01]  /*9e40*/  FMUL.FTZ R172, R82, R172 ;  /* 0x000000ac52ac7220 */ /* 0x000fe20000410000 */
[----:B------:R-:W-:-:S02]  /*9e50*/  HADD2.F32 R166, -RZ, R84.H0_H0 ;  /* 0x20000054ffa67230 */ /* 0x000fc40000004100 */
[----:B------:R-:W-:Y:S02]  /*9e60*/  HADD2.F32 R83, -RZ, R165.H0_H0 ;  /* 0x200000a5ff537230 */ /* 0x000fe40000004100 */
[-C--:B------:R-:W-:Y:S01]  /*9e70*/  FFMA.FTZ R82, R82, R168.reuse, -R81 ;  /* 0x000000a852527223 */ /* 0x080fe20000010851 */
[----:B------:R-:W-:Y:S01]  /*9e80*/  FFMA.FTZ R81, R167, R168, R172 ;  /* 0x000000a8a7517223 */ /* 0x000fe200000100ac */
[----:B------:R-:W-:Y:S02]  /*9e90*/  HADD2.F32 R167, -RZ, R169.H0_H0 ;  /* 0x200000a9ffa77230 */ /* 0x000fe40000004100 */
[-C--:B------:R-:W-:Y:S01]  /*9ea0*/  FMUL.FTZ R172, R166, R171.reuse ;  /* 0x000000aba6ac7220 */ /* 0x080fe20000410000 */
[----:B------:R-:W-:Y:S01]  /*9eb0*/  FMUL.FTZ R173, R83, R171 ;  /* 0x000000ab53ad7220 */ /* 0x000fe20000410000 */
[----:B------:R-:W-:Y:S01]  /*9ec0*/  HADD2.F32 R171, -RZ, R170.H1_H1 ;  /* 0x300000aaffab7230 */ /* 0x000fe20000004100 */
[----:B------:R-:W-:Y:S01]  /*9ed0*/  F2FP.SATFINITE.E4M3.F32.PACK_AB_MERGE_C R47, R82, R47, RZ ;  /* 0x0000002f522f723e */ /* 0x000fe200048070ff */
[----:B------:R-:W-:-:S02]  /*9ee0*/  HADD2.F32 R168, -RZ, R84.H1_H1 ;  /* 0x30000054ffa87230 */ /* 0x000fc40000004100 */
[-C--:B------:R-:W-:Y:S01]  /*9ef0*/  FFMA.FTZ R84, R166, R167.reuse, R173 ;  /* 0x000000a7a6547223 */ /* 0x080fe200000100ad */
[----:B------:R-:W-:Y:S02]  /*9f00*/  HADD2.F32 R165, -RZ, R165.H1_H1 ;  /* 0x300000a5ffa57230 */ /* 0x000fe40000004100 */
[----:B------:R-:W-:Y:S01]  /*9f10*/  FFMA.FTZ R83, R83, R167, -R172 ;  /* 0x000000a753537223 */ /* 0x000fe200000108ac */
[----:B------:R-:W-:Y:S02]  /*9f20*/  HADD2.F32 R170, -RZ, R169.H1_H1 ;  /* 0x300000a9ffaa7230 */ /* 0x000fe40000004100 */
[----:B------:R-:W-:Y:S01]  /*9f30*/  FMUL.FTZ R166, R168, R171 ;  /* 0x000000aba8a67220 */ /* 0x000fe20000410000 */
        /* <DEDUP_REMOVED lines=13> */
[----:B------:R-:W-:Y:S02]  /*a010*/  HADD2.F32 R170, -RZ, R167.H1_H1 ;  /* 0x300000a7ffaa7230 */ /* 0x000fe40000004100 */
[----:B------:R-:W-:Y:S01]  /*a020*/  FMUL.FTZ R174, R168, R174 ;  /* 0x000000aea8ae7220 */ /* 0x000fe20000410000 */
[----:B------:R-:W-:Y:S01]  /*a030*/  HADD2.F32 R173, -RZ, R172.H0_H0 ;  /* 0x200000acffad7230 */ /* 0x000fe20000004100 */
[----:B------:R-:W-:Y:S01]  /*a040*/  F2FP.SATFINITE.E4M3.F32.PACK_AB_MERGE_C R80, R81, R80, RZ ;  /* 0x000000505150723e */ /* 0x000fe200048070ff */
[----:B------:R-:W-:-:S02]  /*a050*/  HADD2.F32 R169, -RZ, R169.H1_H1 ;  /* 0x300000a9ffa97230 */ /* 0x000fc40000004100 */
[----:B------:R-:W-:Y:S01]  /*a060*/  FMUL.FTZ R176, R170, R175 ;  /* 0x000000afaab07220 */ /* 0x000fe20000410000 */
[----:B------:R-:W-:Y:S02]  /*a070*/  HADD2.F32 R172, -RZ, R172.H1_H1 ;  /* 0x300000acffac7230 */ /* 0x000fe40000004100 */
[-C--:B------:R-:W-:Y:S01]  /*a080*/  FFMA.FTZ R167, R168, R173.reuse, -R177 ;  /* 0x000000ada8a77223 */ /* 0x080fe200000108b1 */
[----:B------:R-:W-:Y:S01]  /*a090*/  FFMA.FTZ R168, R171, R173, R174 ;  /* 0x000000adaba87223 */ /* 0x000fe200000100ae */
[C---:B------:R-:W-:Y:S01]  /*a0a0*/  FMUL.FTZ R177, R169.reuse, R175 ;  /* 0x000000afa9b17220 */ /* 0x040fe20000410000 */
[----:B------:R-:W-:Y:S01]  /*a0b0*/  F2FP.F16.E4M3.UNPACK_B R171, R163 ;  /* 0x000000a3ffab723e */ /* 0x000fe200020006ff */
[----:B------:R-:W-:Y:S01]  /*a0c0*/  FFMA.FTZ R163, R169, R172, R176 ;  /* 0x000000aca9a37223 */ /* 0x000fe200000100b0 */
[----:B------:R-:W-:Y:S01]  /*a0d0*/  F2FP.F16.E4M3.UNPACK_B R169, R86 ;  /* 0x00000056ffa9723e */ /* 0x000fe200020006ff */
[----:B------:R-:W-:Y:S01]  /*a0e0*/  FFMA.FTZ R170, R170, R172, -R177 ;  /* 0x000000acaaaa7223 */ /* 0x000fe200000108b1 */
[--C-:B------:R-:W-:Y:S01]  /*a0f0*/  HADD2.F32 R86, -RZ, R46.reuse.H0_H0 ;  /* 0x2000002eff567230 */ /* 0x100fe20000004100 */
[----:B------:R-:W-:Y:S01]  /*a100*/  F2FP.SATFINITE.E4M3.F32.PACK_AB_MERGE_C R47, R166, R83, R47 ;  /* 0x00000053a62f723e */ /* 0x000fe2000480702f */
[--C-:B------:R-:W-:Y:S01]  /*a110*/  HADD2.F32 R175, -RZ, R171.reuse.H0_H0 ;  /* 0x200000abffaf7230 */ /* 0x100fe20000004100 */
[----:B------:R-:W-:Y:S01]  /*a120*/  F2FP.F16.E4M3.UNPACK_B R82, R85 ;  /* 0x00000055ff52723e */ /* 0x000fe200020006ff */
[----:B------:R-:W-:Y:S01]  /*a130*/  HADD2.F32 R172, -RZ, R171.H1_H1 ;  /* 0x300000abffac7230 */ /* 0x000fe20000004100 */
[----:B------:R-:W-:Y:S01]  /*a140*/  F2FP.F16.E4M3.UNPACK_B R171, R164 ;  /* 0x000000a4ffab723e */ /* 0x000fe200020006ff */
[--C-:B------:R-:W-:Y:S01]  /*a150*/  HADD2.F32 R164, -RZ, R169.reuse.H0_H0 ;  /* 0x200000a9ffa47230 */ /* 0x100fe20000004100 */
[----:B------:R-:W-:Y:S01]  /*a160*/  F2FP.F16.E4M3.UNPACK_B R166, R45 ;  /* 0x0000002dffa6723e */ /* 0x000fe200020006ff */
[----:B------:R-:W-:Y:S01]  /*a170*/  HADD2.F32 R169, -RZ, R169.H1_H1 ;  /* 0x300000a9ffa97230 */ /* 0x000fe20000004100 */
[----:B------:R-:W-:Y:S01]  /*a180*/  F2FP.F16.E4M3.UNPACK_B R81, R13 ;  /* 0x0000000dff51723e */ /* 0x000fe200020006ff */
[----:B------:R-:W-:-:S02]  /*a190*/  HADD2.F32 R46, -RZ, R46.H1_H1 ;  /* 0x3000002eff2e7230 */ /* 0x000fc40000004100 */
[-C--:B------:R-:W-:Y:S01]  /*a1a0*/  FMUL.FTZ R177, R164, R175.reuse ;  /* 0x000000afa4b17220 */ /* 0x080fe20000410000 */
[--C-:B------:R-:W-:Y:S02]  /*a1b0*/  HADD2.F32 R173, -RZ, R171.reuse.H0_H0 ;  /* 0x200000abffad7230 */ /* 0x100fe40000004100 */
[----:B------:R-:W-:Y:S01]  /*a1c0*/  FMUL.FTZ R175, R86, R175 ;  /* 0x000000af56af7220 */ /* 0x000fe20000410000 */
[----:B------:R-:W-:Y:S02]  /*a1d0*/  HADD2.F32 R171, -RZ, R171.H1_H1 ;  /* 0x300000abffab7230 */ /* 0x000fe40000004100 */
[CC--:B------:R-:W-:Y:S01]  /*a1e0*/  FMUL.FTZ R179, R169.reuse, R172.reuse ;  /* 0x000000aca9b37220 */ /* 0x0c0fe20000410000 */
[----:B------:R-:W-:Y:S01]  /*a1f0*/  FMUL.FTZ R172, R46, R172 ;  /* 0x000000ac2eac7220 */ /* 0x000fe20000410000 */
[-C--:B------:R-:W-:Y:S01]  /*a200*/  FFMA.FTZ R177, R86, R173.reuse, -R177 ;  /* 0x000000ad56b17223 */ /* 0x080fe200000108b1 */
[----:B------:R-:W-:Y:S01]  /*a210*/  FFMA.FTZ R86, R164, R173, R175 ;  /* 0x000000ada4567223 */ /* 0x000fe200000100af */
[----:B------:R-:W-:Y:S01]  /*a220*/  F2FP.SATFINITE.E4M3.F32.PACK_AB_MERGE_C R170, R170, R167, RZ ;  /* 0x000000a7aaaa723e */ /* 0x000fe200048070ff */
[----:B------:R-:W-:Y:S01]  /*a230*/  FFMA.FTZ R169, R169, R171, R172 ;  /* 0x000000aba9a97223 */ /* 0x000fe200000100ac */
[----:B------:R-:W-:Y:S01]  /*a240*/  F2FP.SATFINITE.E4M3.F32.PACK_AB_MERGE_C R84, R165, R84, R80 ;  /* 0x00000054a554723e */ /* 0x000fe20004807050 */
[----:B------:R-:W-:Y:S01]  /*a250*/  HADD2.F32 R83, -RZ, R82.H0_H0 ;  /* 0x20000052ff537230 */ /* 0x000fe20000004100 */
[----:B------:R-:W-:Y:S01]  /*a260*/  F2FP.F16.E4M3.UNPACK_B R164, R44 ;  /* 0x0000002cffa4723e */ /* 0x000fe200020006ff */
[----:B------:R-:W-:Y:S01]  /*a270*/  HADD2.F32 R167, -RZ, R166.H0_H0 ;  /* 0x200000a6ffa77230 */ /* 0x000fe20000004100 */
[----:B------:R-:W-:Y:S01]  /*a280*/  F2FP.SATFINITE.E4M3.F32.PACK_AB_MERGE_C R163, R163, R168, RZ ;  /* 0x000000a8a3a3723e */ /* 0x000fe200048070ff */
[----:B------:R-:W-:Y:S01]  /*a290*/  HADD2.F32 R80, -RZ, R81.H0_H0 ;  /* 0x20000051ff507230 */ /* 0x000fe20000004100 */
[----:B------:R-:W-:Y:S01]  /*a2a0*/  F2FP.F16.E4M3.UNPACK_B R85, R85.H1 ;  /* 0x00000055ff55723e */ /* 0x000fe200030006ff */
        /* <DEDUP_REMOVED lines=10> */
[CC--:B------:R-:W-:Y:S01]  /*a350*/  FMUL.FTZ R165, R163.reuse, R166.reuse ;  /* 0x000000a6a3a57220 */ /* 0x0c0fe20000410000 */
[----:B------:R-:W-:Y:S01]  /*a360*/  F2FP.F16.E4M3.UNPACK_B R83, R13.H1 ;  /* 0x0000000dff53723e */ /* 0x000fe200030006ff */
[----:B------:R-:W-:Y:S01]  /*a370*/  FMUL.FTZ R166, R82, R166 ;  /* 0x000000a652a67220 */ /* 0x000fe20000410000 */
[----:B------:R-:W-:Y:S01]  /*a380*/  FFMA.FTZ R46, R46, R171, -R179 ;  /* 0x000000ab2e2e7223 */ /* 0x000fe200000108b3 */
[-C--:B------:R-:W-:Y:S01]  /*a390*/  FFMA.FTZ R13, R82, R164.reuse, -R165 ;  /* 0x000000a4520d7223 */ /* 0x080fe200000108a5 */
[----:B------:R-:W-:Y:S01]  /*a3a0*/  F2FP.F16.E4M3.UNPACK_B R165, R45.H1 ;  /* 0x0000002dffa5723e */ /* 0x000fe200030006ff */
[----:B------:R-:W-:Y:S01]  /*a3b0*/  FFMA.FTZ R82, R163, R164, R166 ;  /* 0x000000a4a3527223 */ /* 0x000fe200000100a6 */
[----:B------:R-:W-:Y:S01]  /*a3c0*/  F2FP.F16.E4M3.UNPACK_B R44, R44.H1 ;  /* 0x0000002cff2c723e */ /* 0x000fe200030006ff */
[----:B------:R-:W-:Y:S01]  /*a3d0*/  HADD2.F32 R163, -RZ, R85.H0_H0 ;  /* 0x20000055ffa37230 */ /* 0x000fe20000004100 */
[----:B------:R-:W-:Y:S01]  /*a3e0*/  F2FP.SATFINITE.E4M3.F32.PACK_AB_MERGE_C R46, R46, R177, R170 ;  /* 0x000000b12e2e723e */ /* 0x000fe200048070aa */
[----:B------:R-:W-:Y:S01]  /*a3f0*/  HADD2.F32 R168, -RZ, R165.H0_H0 ;  /* 0x200000a5ffa87230 */ /* 0x000fe20000004100 */
[----:B------:R-:W-:Y:S01]  /*a400*/  F2FP.F16.E4M3.UNPACK_B R173, R14.H1 ;  /* 0x0000000effad723e */ /* 0x000fe200030006ff */
[----:B------:R-:W-:Y:S01]  /*a410*/  HADD2.F32 R45, -RZ, R83.H0_H0 ;  /* 0x20000053ff2d7230 */ /* 0x000fe20000004100 */
[----:B------:R-:W-:Y:S01]  /*a420*/  F2FP.F16.E4M3.UNPACK_B R169, R12 ;  /* 0x0000000cffa9723e */ /* 0x000fe200020006ff */
[----:B------:R-:W-:-:S02]  /*a430*/  HADD2.F32 R164, -RZ, R85.H1_H1 ;  /* 0x30000055ffa47230 */ /* 0x000fc40000004100 */
[-C--:B------:R-:W-:Y:S01]  /*a440*/  FMUL.FTZ R170, R163, R168.reuse ;  /* 0x000000a8a3aa7220 */ /* 0x080fe20000410000 */
[----:B------:R-:W-:Y:S02]  /*a450*/  HADD2.F32 R165, -RZ, R165.H1_H1 ;  /* 0x300000a5ffa57230 */ /* 0x000fe40000004100 */
[C---:B------:R-:W-:Y:S01]  /*a460*/  FMUL.FTZ R168, R45.reuse, R168 ;  /* 0x000000a82da87220 */ /* 0x040fe20000410000 */
[--C-:B------:R-:W-:Y:S01]  /*a470*/  HADD2.F32 R166, -RZ, R44.reuse.H0_H0 ;  /* 0x2000002cffa67230 */ /* 0x100fe20000004100 */
[----:B------:R-:W-:Y:S01]  /*a480*/  F2FP.F16.E4M3.UNPACK_B R85, R15 ;  /* 0x0000000fff55723e */ /* 0x000fe200020006ff */
[----:B------:R-:W-:Y:S02]  /*a490*/  HADD2.F32 R83, -RZ, R83.H1_H1 ;  /* 0x30000053ff537230 */ /* 0x000fe40000004100 */
[CC--:B------:R-:W-:Y:S01]  /*a4a0*/  FMUL.FTZ R172, R164.reuse, R165.reuse ;  /* 0x000000a5a4ac7220 */ /* 0x0c0fe20000410000 */
        /* <DEDUP_REMOVED lines=8> */
[----:B------:R-:W-:Y:S01]  /*a530*/  F2FP.F16.E4M3.UNPACK_B R15, R15.H1 ;  /* 0x0000000fff0f723e */ /* 0x000fe200030006ff */
[----:B------:R-:W-:Y:S01]  /*a540*/  HADD2.F32 R167, -RZ, R165.H0_H0 ;  /* 0x200000a5ffa77230 */ /* 0x000fe20000004100 */
[----:B------:R-:W-:Y:S01]  /*a550*/  F2FP.F16.E4M3.UNPACK_B R166, R87.H1 ;  /* 0x00000057ffa6723e */ /* 0x000fe200030006ff */
[----:B------:R-:W-:Y:S01]  /*a560*/  HADD2.F32 R87, -RZ, R85.H0_H0 ;  /* 0x20000055ff577230 */ /* 0x000fe20000004100 */
[----:B------:R-:W-:Y:S01]  /*a570*/  F2FP.F16.E4M3.UNPACK_B R170, R12.H1 ;  /* 0x0000000cffaa723e */ /* 0x000fe200030006ff */
[----:B------:R-:W-:Y:S01]  /*a580*/  HADD2.F32 R12, -RZ, R172.H0_H0 ;  /* 0x200000acff0c7230 */ /* 0x000fe20000004100 */
[----:B------:R-:W-:Y:S01]  /*a590*/  F2FP.SATFINITE.E4M3.F32.PACK_AB_MERGE_C R44, R83, R44, RZ ;  /* 0x0000002c532c723e */ /* 0x000fe200048070ff */
[----:B------:R-:W-:Y:S01]  /*a5a0*/  HADD2.F32 R163, -RZ, R15.H0_H0 ;  /* 0x2000000fffa37230 */ /* 0x000fe20000004100 */
[----:B------:R-:W-:Y:S01]  /*a5b0*/  F2FP.SATFINITE.E4M3.F32.PACK_AB_MERGE_C R45, R164, R45, RZ ;  /* 0x0000002da42d723e */ /* 0x000fe200048070ff */
[----:B------:R-:W-:-:S02]  /*a5c0*/  HADD2.F32 R168, -RZ, R166.H0_H0 ;  /* 0x200000a6ffa87230 */ /* 0x000fc40000004100 */
[-C--:B------:R-:W-:Y:S01]  /*a5d0*/  FMUL.FTZ R176, R167, R12.reuse ;  /* 0x0000000ca7b07220 */ /* 0x080fe20000410000 */
[----:B------:R-:W-:Y:S02]  /*a5e0*/  HADD2.F32 R174, -RZ, R173.H0_H0 ;  /* 0x200000adffae7230 */ /* 0x000fe40000004100 */
[----:B------:R-:W-:Y:S01]  /*a5f0*/  FMUL.FTZ R178, R87, R12 ;  /* 0x0000000c57b27220 */ /* 0x000fe20000410000 */
[----:B------:R-:W-:Y:S01]  /*a600*/  HADD2.F32 R14, -RZ, R169.H0_H0 ;  /* 0x200000a9ff0e7230 */ /* 0x000fe20000004100 */
[----:B------:R-:W-:Y:S01]  /*a610*/  F2FP.SATFINITE.E4M3.F32.PACK_AB_MERGE_C R13, R13, R80, R44 ;  /* 0x000000500d0d723e */ /* 0x000fe2000480702c */
[----:B------:R-:W-:Y:S02]  /*a620*/  HADD2.F32 R166, -RZ, R166.H1_H1 ;  /* 0x300000a6ffa67230 */ /* 0x000fe40000004100 */
[----:B------:R-:W-:Y:S01]  /*a630*/  FMUL.FTZ R175, R163, R174 ;  /* 0x000000aea3af7220 */ /* 0x000fe20000410000 */
[----:B------:R-:W-:Y:S02]  /*a640*/  HADD2.F32 R173, -RZ, R173.H1_H1 ;  /* 0x300000adffad7230 */ /* 0x000fe40000004100 */
[----:B------:R-:W-:Y:S01]  /*a650*/  FFMA.FTZ R12, R87, R14, -R176 ;  /* 0x0000000e570c7223 */ /* 0x000fe200000108b0 */
[----:B------:R-:W-:-:S02]  /*a660*/  HADD2.F32 R15, -RZ, R15.H1_H1 ;  /* 0x3000000fff0f7230 */ /* 0x000fc40000004100 */
[----:B------:R-:W-:Y:S01]  /*a670*/  FMUL.FTZ R180, R168, R174 ;  /* 0x000000aea8b47220 */ /* 0x000fe20000410000 */
        /* <DEDUP_REMOVED lines=9> */
[-C--:B------:R-:W-:Y:S01]  /*a710*/  FMUL.FTZ R174, R165, R172.reuse ;  /* 0x000000aca5ae7220 */ /* 0x080fe20000410000 */
[----:B------:R-:W-:Y:S02]  /*a720*/  HADD2.F32 R168, -RZ, R169.H1_H1 ;  /* 0x300000a9ffa87230 */ /* 0x000fe40000004100 */
[----:B------:R-:W-:Y:S01]  /*a730*/  FMUL.FTZ R172, R85, R172 ;  /* 0x000000ac55ac7220 */ /* 0x000fe20000410000 */
[----:B------:R-:W-:Y:S01]  /*a740*/  FFMA.FTZ R14, R167, R14, R178 ;  /* 0x0000000ea70e7223 */ /* 0x000fe200000100b2 */
[-C--:B------:R-:W-:Y:S01]  /*a750*/  FFMA.FTZ R15, R15, R170.reuse, -R176 ;  /* 0x000000aa0f0f7223 */ /* 0x080fe200000108b0 */
[----:B------:R-:W-:Y:S01]  /*a760*/  FFMA.FTZ R166, R166, R170, R173 ;  /* 0x000000aaa6a67223 */ /* 0x000fe200000100ad */
[-C--:B------:R-:W-:Y:S01]  /*a770*/  FFMA.FTZ R85, R85, R168.reuse, -R174 ;  /* 0x000000a855557223 */ /* 0x080fe200000108ae */
[----:B------:R-:W-:-:S02]  /*a780*/  FFMA.FTZ R165, R165, R168, R172 ;  /* 0x000000a8a5a57223 */ /* 0x000fc400000100ac */
[----:B------:R-:W-:Y:S02]  /*a790*/  F2FP.SATFINITE.E4M3.F32.PACK_AB_MERGE_C R15, R15, R180, RZ ;  /* 0x000000b40f0f723e */ /* 0x000fe400048070ff */
[----:B------:R-:W-:Y:S02]  /*a7a0*/  F2FP.SATFINITE.E4M3.F32.PACK_AB_MERGE_C R166, R166, R175, RZ ;  /* 0x000000afa6a6723e */ /* 0x000fe400048070ff */
[----:B------:R-:W-:Y:S01]  /*a7b0*/  F2FP.SATFINITE.E4M3.F32.PACK_AB_MERGE_C R15, R85, R12, R15 ;  /* 0x0000000c550f723e */ /* 0x000fe2000480700f */
[----:B------:R-:W-:Y:S01]  /*a7c0*/  IMAD.MOV.U32 R12, RZ, RZ, R47 ;  /* 0x000000ffff0c7224 */ /* 0x000fe200078e002f */
[----:B------:R-:W-:Y:S01]  /*a7d0*/  F2FP.SATFINITE.E4M3.F32.PACK_AB_MERGE_C R87, R165, R14, R166 ;  /* 0x0000000ea557723e */ /* 0x000fe200048070a6 */
[----:B------:R-:W-:Y:S01]  /*a7e0*/  IMAD.MOV.U32 R14, RZ, RZ, R46 ;  /* 0x000000ffff0e7224 */ /* 0x000fe200078e002e */
[----:B------:R-:W-:-:S07]  /*a7f0*/  F2FP.SATFINITE.E4M3.F32.PACK_AB_MERGE_C R85, R82, R81, R45 ;  /* 0x000000515255723e */ /* 0x000fce000480702d */
.L_x_4142:
[----:B------:R-:W-:Y:S05]  /*a800*/  BSYNC B3 ;  /* 0x0000000000037941 */ /* 0x000fea0003800000 */
.L_x_4141:
[----:B------:R-:W-:Y:S01]  /*a810*/  ISETP.GE.AND P3, PT, R11, R136, PT ;  /* 0x000000880b00720c */ /* 0x000fe20003f66270 */
[----:B0-----:R0:W-:-:S12]  /*a820*/  ST.E.128 desc[UR50][R126.64], R12 ;  /* 0x0000000c7e007985 */ /* 0x0011d8000c101d32 */
[----:B------:R-:W-:-:S04]  /*a830*/  @!P3 IADD3 R44, P5, R156, R11, RZ ;  /* 0x0000000b9c2cb210 */ /* 0x000fc80007fbe0ff */
[----:B------:R-:W-:-:S05]  /*a840*/  @!P3 LEA.HI.X.SX32 R45, R11, R154, 0x1, P5 ;  /* 0x0000009a0b2db211 */ /* 0x000fca00028f0eff */
[----:B--2---:R0:W-:Y:S04]  /*a850*/  @!P3 ST.E.128 desc[UR50][R44.64], R84 ;  /* 0x000000542c00b985 */ /* 0x0041e8000c101d32 */
.L_x_4140:
[----:B------:R-:W-:Y:S05]  /*a860*/  BSYNC B2 ;  /* 0x0000000000027941 */ /* 0x000fea0003800000 */
.L_x_4139:
[----:B------:R-:W-:Y:S01]  /*a870*/  ISETP.NE.AND P3, PT, R29, RZ, PT ;  /* 0x000000ff1d00720c */ /* 0x000fe20003f65270 */
[----:B------:R-:W-:-:S12]  /*a880*/  BSSY B2, `(.L_x_4143) ;  /* 0x00000fc000027945 */ /* 0x000fd80003800000 */
[----:B------:R-:W-:Y:S05]  /*a890*/  @!P3 BRA `(.L_x_4144) ;  /* 0x0000000c00e8b947 */ /* 0x000fea0003800000 */
[----:B0-----:R-:W5:Y:S04]  /*a8a0*/  LDL R44, [R1+0x30] ;  /* 0x00003000012c7983 */ /* 0x001f680000100800 */
[----:B------:R-:W2:Y:S04]  /*a8b0*/  LDL R14, [R1+0x34] ;  /* 0x00003400010e7983 */ /* 0x000ea80000100800 */
[----:B------:R-:W2:Y:S01]  /*a8c0*/  LDL R15, [R1+0x38] ;  /* 0x00003800010f7983 */ /* 0x000ea20000100800 */
[----:B------:R-:W-:-:S04]  /*a8d0*/  SEL R11, R117, R143, !P1 ;  /* 0x0000008f750b7207 */ /* 0x000fc80004800000 */
[----:B------:R-:W-:-:S04]  /*a8e0*/  SHF.R.S32.HI R12, RZ, 0x1f, R11 ;  /* 0x0000001fff0c7819 */ /* 0x000fc8000001140b */
[----:B------:R-:W-:-:S04]  /*a8f0*/  LEA.HI R11, R12, R11, RZ, 0x5 ;  /* 0x0000000b0c0b7211 */ /* 0x000fc800078f28ff */
[----:B------:R-:W-:-:S04]  /*a900*/  LEA.HI.SX32 R11, R11, R112, 0x1b ;  /* 0x000000700b0b7211 */ /* 0x000fc800078fdaff */
[----:B------:R-:W-:-:S04]  /*a910*/  SHF.R.S32.HI R12, RZ, 0x1f, R11 ;  /* 0x0000001fff0c7819 */ /* 0x000fc8000001140b */
[----:B------:R-:W-:Y:S01]  /*a920*/  LEA.HI R12, R12, R11, RZ, 0x2 ;  /* 0x0000000b0c0c7211 */ /* 0x000fe200078f10ff */
[----:B------:R-:W-:-:S03]  /*a930*/  IMAD.SHL.U32 R11, R11, 0x10, RZ ;  /* 0x000000100b0b7824 */ /* 0x000fc600078e00ff */
[----:B------:R-:W-:Y:S02]  /*a940*/  SHF.R.S32.HI R13, RZ, 0x2, R12 ;  /* 0x00000002ff0d7819 */ /* 0x000fe4000001140c */
[----:B----4-:R-:W-:-:S04]  /*a950*/  IADD3 R80, P3, R26, R156, RZ ;  /* 0x0000009c1a507210 */ /* 0x010fc80007f7e0ff */
[----:B---3--:R-:W-:Y:S02]  /*a960*/  IADD3.X R81, R154, R108, RZ, P3, !PT ;  /* 0x0000006c9a517210 */ /* 0x008fe40001ffe4ff */
[----:B------:R-:W-:Y:S01]  /*a970*/  ISETP.GE.AND P3, PT, R225, R116, PT ;  /* 0x00000074e100720c */ /* 0x000fe20003f66270 */
[----:B------:R-:W-:Y:S01]  /*a980*/  BSSY B3, `(.L_x_4145) ;  /* 0x00000e6000037945 */ /* 0x000fe20003800000 */
[----:B-----5:R-:W-:-:S04]  /*a990*/  LOP3.LUT R12, R44, 0x30, R11, 0xf8, !PT ;  /* 0x000000302c0c7812 */ /* 0x020fc800078ef80b */
[----:B--2---:R-:W-:Y:S01]  /*a9a0*/  LOP3.LUT R12, R12, R14, RZ, 0x3c, !PT ;  /* 0x0000000e0c0c7212 */ /* 0x004fe200078e3cff */
[----:B------:R-:W-:-:S04]  /*a9b0*/  IMAD R13, R13, 0x2800, R15 ;  /* 0x000028000d0d7824 */ /* 0x000fc800078e020f */
[----:B------:R-:W-:Y:S02]  /*a9c0*/  IMAD.IADD R12, R13, 0x1, R12 ;  /* 0x000000010d0c7824 */ /* 0x000fe400078e020c */
[C---:B------:R-:W-:Y:S02]  /*a9d0*/  IMAD R13, R19.reuse, 0x7800, R132 ;  /* 0x00007800130d7824 */ /* 0x040fe400078e0284 */
        /* <DEDUP_REMOVED lines=8> */
[--C-:B------:R-:W-:Y:S01]  /*aa60*/  SHF.R.U32.HI R167, RZ, 0x18, R41.reuse ;  /* 0x00000018ffa77819 */ /* 0x100fe20000011629 */
[----:B------:R-:W-:Y:S01]  /*aa70*/  IMAD.MOV.U32 R52, RZ, RZ, R12 ;  /* 0x000000ffff347224 */ /* 0x000fe200078e000c */
[----:B------:R-:W-:Y:S02]  /*aa80*/  LOP3.LUT R54, R41, 0xff, RZ, 0xc0, !PT ;  /* 0x000000ff29367812 */ /* 0x000fe400078ec0ff */
[----:B------:R-:W-:Y:S02]  /*aa90*/  SHF.R.U32.HI R164, RZ, 0x10, R41 ;  /* 0x00000010ffa47819 */ /* 0x000fe40000011629 */
[----:B------:R-:W-:Y:S01]  /*aaa0*/  MOV R40, R13 ;  /* 0x0000000d00287202 */ /* 0x000fe20000000f00 */
[----:B------:R-:W-:Y:S01]  /*aab0*/  IMAD.SHL.U32 R13, R166, 0x100, RZ ;  /* 0x00000100a60d7824 */ /* 0x000fe200078e00ff */
[----:B------:R-:W-:Y:S01]  /*aac0*/  SHF.R.U32.HI R85, RZ, 0x8, R55 ;  /* 0x00000008ff557819 */ /* 0x000fe20000011637 */
[----:B------:R-:W-:Y:S01]  /*aad0*/  IMAD.U32 R14, R164, 0x10000, RZ ;  /* 0x00010000a40e7824 */ /* 0x000fe200078e00ff */
[----:B------:R-:W-:-:S02]  /*aae0*/  PRMT R54, R167, 0x654, R54 ;  /* 0x00000654a7367816 */ /* 0x000fc40000000036 */
[--C-:B------:R-:W-:Y:S01]  /*aaf0*/  SHF.R.U32.HI R165, RZ, 0x18, R43.reuse ;  /* 0x00000018ffa57819 */ /* 0x100fe2000001162b */
[----:B------:R-:W-:Y:S01]  /*ab00*/  IMAD.SHL.U32 R85, R85, 0x100, RZ ;  /* 0x0000010055557824 */ /* 0x000fe200078e00ff */
[----:B------:R-:W-:Y:S02]  /*ab10*/  LOP3.LUT R82, R43, 0xff, RZ, 0xc0, !PT ;  /* 0x000000ff2b527812 */ /* 0x000fe400078ec0ff */
[----:B------:R-:W-:Y:S02]  /*ab20*/  SHF.R.U32.HI R163, RZ, 0x8, R43 ;  /* 0x00000008ffa37819 */ /* 0x000fe4000001162b */
[----:B------:R-:W-:Y:S02]  /*ab30*/  SHF.R.U32.HI R87, RZ, 0x18, R55 ;  /* 0x00000018ff577819 */ /* 0x000fe40000011637 */
[----:B------:R-:W-:Y:S02]  /*ab40*/  LOP3.LUT R84, R55, 0xff, RZ, 0xc0, !PT ;  /* 0x000000ff37547812 */ /* 0x000fe400078ec0ff */
[----:B------:R-:W-:-:S02]  /*ab50*/  SHF.R.U32.HI R127, RZ, 0x10, R43 ;  /* 0x00000010ff7f7819 */ /* 0x000fc4000001162b */
[--C-:B------:R-:W-:Y:S02]  /*ab60*/  SHF.R.U32.HI R86, RZ, 0x8, R53.reuse ;  /* 0x00000008ff567819 */ /* 0x100fe40000011635 */
[--C-:B------:R-:W-:Y:S02]  /*ab70*/  SHF.R.U32.HI R126, RZ, 0x18, R53.reuse ;  /* 0x00000018ff7e7819 */ /* 0x100fe40000011635 */
[----:B------:R-:W-:Y:S02]  /*ab80*/  LOP3.LUT R83, R53, 0xff, RZ, 0xc0, !PT ;  /* 0x000000ff35537812 */ /* 0x000fe400078ec0ff */
[----:B------:R-:W-:Y:S01]  /*ab90*/  SHF.R.U32.HI R41, RZ, 0x10, R53 ;  /* 0x00000010ff297819 */ /* 0x000fe20000011635 */
[----:B--2---:R-:W-:Y:S01]  /*aba0*/  IMAD.MOV.U32 R53, RZ, RZ, R44 ;  /* 0x000000ffff357224 */ /* 0x004fe200078e002c */
[----:B------:R-:W-:Y:S01]  /*abb0*/  SHF.R.U32.HI R43, RZ, 0x10, R55 ;  /* 0x00000010ff2b7819 */ /* 0x000fe20000011637 */
[----:B------:R-:W-:Y:S01]  /*abc0*/  IMAD.SHL.U32 R44, R86, 0x100, RZ ;  /* 0x00000100562c7824 */ /* 0x000fe200078e00ff */
[----:B------:R-:W-:-:S02]  /*abd0*/  LOP3.LUT R13, R54, 0xff00, R13, 0xf8, !PT ;  /* 0x0000ff00360d7812 */ /* 0x000fc400078ef80d */
[----:B------:R-:W-:Y:S02]  /*abe0*/  PRMT R82, R165, 0x654, R82 ;  /* 0x00000654a5527816 */ /* 0x000fe40000000052 */
[----:B------:R-:W-:Y:S02]  /*abf0*/  PRMT R84, R87, 0x654, R84 ;  /* 0x0000065457547816 */ /* 0x000fe40000000054 */
[----:B------:R-:W-:Y:S02]  /*ac00*/  SHF.L.U32 R55, R163, 0x8, RZ ;  /* 0x00000008a3377819 */ /* 0x000fe400000006ff */
[----:B------:R-:W-:Y:S01]  /*ac10*/  LOP3.LUT R14, R13, 0xff0000, R14, 0xf8, !PT ;  /* 0x00ff00000d0e7812 */ /* 0x000fe200078ef80e */
[----:B------:R-:W-:Y:S01]  /*ac20*/  IMAD.U32 R13, R127, 0x10000, RZ ;  /* 0x000100007f0d7824 */ /* 0x000fe200078e00ff */
[----:B------:R-:W-:Y:S01]  /*ac30*/  PRMT R83, R126, 0x654, R83 ;  /* 0x000006547e537816 */ /* 0x000fe20000000053 */
[----:B------:R-:W-:Y:S01]  /*ac40*/  IMAD.U32 R126, R43, 0x10000, RZ ;  /* 0x000100002b7e7824 */ /* 0x000fe200078e00ff */
[----:B------:R-:W-:-:S02]  /*ac50*/  LOP3.LUT R12, R82, 0xff00, R55, 0xf8, !PT ;  /* 0x0000ff00520c7812 */ /* 0x000fc400078ef837 */
[----:B------:R-:W-:Y:S02]  /*ac60*/  LOP3.LUT R87, R84, 0xff00, R85, 0xf8, !PT ;  /* 0x0000ff0054577812 */ /* 0x000fe400078ef855 */
[----:B------:R-:W-:Y:S02]  /*ac70*/  F2FP.F16.E4M3.UNPACK_B R85, R162.H1 ;  /* 0x000000a2ff55723e */ /* 0x000fe400030006ff */
[----:B------:R-:W-:Y:S02]  /*ac80*/  F2FP.F16.E4M3.UNPACK_B R82, R53.H1 ;  /* 0x00000035ff52723e */ /* 0x000fe400030006ff */
[----:B------:R-:W-:Y:S02]  /*ac90*/  F2FP.F16.E4M3.UNPACK_B R54, R52.H1 ;  /* 0x00000034ff36723e */ /* 0x000fe400030006ff */
[----:B------:R-:W-:Y:S01]  /*aca0*/  LOP3.LUT R86, R83, 0xff00, R44, 0xf8, !PT ;  /* 0x0000ff0053567812 */ /* 0x000fe200078ef82c */
[----:B------:R-:W-:Y:S01]  /*acb0*/  HADD2.F32 R55, -RZ, R82.H0_H0 ;  /* 0x20000052ff377230 */ /* 0x000fe20000004100 */
[----:B------:R-:W-:Y:S01]  /*acc0*/  LOP3.LUT R12, R12, 0xff0000, R13, 0xf8, !PT ;  /* 0x00ff00000c0c7812 */ /* 0x000fe200078ef80d */
[----:B------:R-:W-:Y:S01]  /*acd0*/  HADD2.F32 R13, -RZ, R85.H0_H0 ;  /* 0x20000055ff0d7230 */ /* 0x000fe20000004100 */
[----:B------:R-:W-:Y:S01]  /*ace0*/  F2FP.F16.E4M3.UNPACK_B R83, R160.H1 ;  /* 0x000000a0ff53723e */ /* 0x000fe200030006ff */
[----:B------:R-:W-:Y:S01]  /*acf0*/  HADD2.F32 R44, -RZ, R54.H0_H0 ;  /* 0x20000036ff2c7230 */ /* 0x000fe20000004100 */
[----:B------:R-:W-:-:S02]  /*ad00*/  SHF.L.U32 R41, R41, 0x10, RZ ;  /* 0x0000001029297819 */ /* 0x000fc400000006ff */
[CC--:B------:R-:W-:Y:S01]  /*ad10*/  FMUL.FTZ R43, R55.reuse, R13.reuse ;  /* 0x0000000d372b7220 */ /* 0x0c0fe20000410000 */
[--C-:B------:R-:W-:Y:S02]  /*ad20*/  HADD2.F32 R84, -RZ, R83.reuse.H0_H0 ;  /* 0x20000053ff547230 */ /* 0x100fe40000004100 */
[----:B------:R-:W-:Y:S01]  /*ad30*/  FMUL.FTZ R164, R44, R13 ;  /* 0x0000000d2ca47220 */ /* 0x000fe20000410000 */
[----:B------:R-:W-:Y:S01]  /*ad40*/  LOP3.LUT R41, R86, 0xff0000, R41, 0xf8, !PT ;  /* 0x00ff000056297812 */ /* 0x000fe200078ef829 */
        /* <DEDUP_REMOVED lines=17> */
[----:B------:R-:W-:Y:S02]  /*ae60*/  HADD2.F32 R55, -RZ, R160.H0_H0 ;  /* 0x200000a0ff377230 */ /* 0x000fe40000004100 */
[-C--:B------:R-:W-:Y:S01]  /*ae70*/  FMUL.FTZ R127, R84, R87.reuse ;  /* 0x00000057547f7220 */ /* 0x080fe20000410000 */
[----:B------:R-:W-:Y:S01]  /*ae80*/  FFMA.FTZ R53, R85, R86, R126 ;  /* 0x0000005655357223 */ /* 0x000fe2000001007e */
[C---:B------:R-:W-:Y:S01]  /*ae90*/  FMUL.FTZ R87, R54.reuse, R87 ;  /* 0x0000005736577220 */ /* 0x040fe20000410000 */
[----:B------:R-:W-:Y:S02]  /*aea0*/  HADD2.F32 R162, -RZ, R162.H1_H1 ;  /* 0x300000a2ffa27230 */ /* 0x000fe40000004100 */
[----:B------:R-:W-:Y:S01]  /*aeb0*/  FFMA.FTZ R54, R54, R55, -R127 ;  /* 0x0000003736367223 */ /* 0x000fe2000001087f */
[----:B------:R-:W-:Y:S01]  /*aec0*/  HADD2.F32 R85, -RZ, R83.H1_H1 ;  /* 0x30000053ff557230 */ /* 0x000fe20000004100 */
[----:B------:R-:W-:Y:S01]  /*aed0*/  F2FP.F16.E4M3.UNPACK_B R127, R161.H1 ;  /* 0x000000a1ff7f723e */ /* 0x000fe200030006ff */
[----:B------:R-:W-:Y:S01]  /*aee0*/  HADD2.F32 R82, -RZ, R82.H1_H1 ;  /* 0x30000052ff527230 */ /* 0x000fe20000004100 */
[----:B------:R-:W-:Y:S01]  /*aef0*/  F2FP.F16.E4M3.UNPACK_B R86, R46.H1 ;  /* 0x0000002eff56723e */ /* 0x000fe200030006ff */
[----:B------:R-:W-:-:S02]  /*af00*/  HADD2.F32 R160, -RZ, R160.H1_H1 ;  /* 0x300000a0ffa07230 */ /* 0x000fc40000004100 */
[----:B------:R-:W-:Y:S01]  /*af10*/  FFMA.FTZ R55, R84, R55, R87 ;  /* 0x0000003754377223 */ /* 0x000fe20000010057 */
[CC--:B------:R-:W-:Y:S01]  /*af20*/  FMUL.FTZ R83, R85.reuse, R162.reuse ;  /* 0x000000a255537220 */ /* 0x0c0fe20000410000 */
[C---:B------:R-:W-:Y:S01]  /*af30*/  FMUL.FTZ R164, R82.reuse, R162 ;  /* 0x000000a252a47220 */ /* 0x040fe20000410000 */
[----:B------:R-:W-:Y:S01]  /*af40*/  F2FP.F16.E4M3.UNPACK_B R126, R159.H1 ;  /* 0x0000009fff7e723e */ /* 0x000fe200030006ff */
[----:B------:R-:W-:Y:S01]  /*af50*/  HADD2.F32 R162, -RZ, R127.H0_H0 ;  /* 0x2000007fffa27230 */ /* 0x000fe20000004100 */
[----:B------:R-:W-:Y:S01]  /*af60*/  F2FP.F16.E4M3.UNPACK_B R84, R42.H1 ;  /* 0x0000002aff54723e */ /* 0x000fe200030006ff */
[----:B------:R-:W-:Y:S02]  /*af70*/  HADD2.F32 R87, -RZ, R86.H0_H0 ;  /* 0x20000056ff577230 */ /* 0x000fe40000004100 */
[-C--:B------:R-:W-:Y:S01]  /*af80*/  FFMA.FTZ R83, R82, R160.reuse, -R83 ;  /* 0x000000a052537223 */ /* 0x080fe20000010853 */
[----:B------:R-:W-:Y:S01]  /*af90*/  FFMA.FTZ R82, R85, R160, R164 ;  /* 0x000000a055527223 */ /* 0x000fe200000100a4 */
[----:B------:R-:W-:Y:S01]  /*afa0*/  HADD2.F32 R160, -RZ, R126.H0_H0 ;  /* 0x2000007effa07230 */ /* 0x000fe20000004100 */
[----:B------:R-:W-:Y:S01]  /*afb0*/  F2FP.F16.E4M3.UNPACK_B R161, R161 ;  /* 0x000000a1ffa1723e */ /* 0x000fe200020006ff */
[----:B------:R-:W-:-:S02]  /*afc0*/  HADD2.F32 R85, -RZ, R84.H0_H0 ;  /* 0x20000054ff557230 */ /* 0x000fc40000004100 */
[----:B------:R-:W-:Y:S01]  /*afd0*/  FMUL.FTZ R164, R87, R162 ;  /* 0x000000a257a47220 */ /* 0x000fe20000410000 */
[----:B------:R-:W-:Y:S01]  /*afe0*/  HADD2.F32 R127, -RZ, R127.H1_H1 ;  /* 0x3000007fff7f7230 */ /* 0x000fe20000004100 */
[----:B------:R-:W-:Y:S01]  /*aff0*/  F2FP.F16.E4M3.UNPACK_B R42, R42 ;  /* 0x0000002aff2a723e */ /* 0x000fe200020006ff */
[----:B------:R-:W-:Y:S02]  /*b000*/  HADD2.F32 R86, -RZ, R86.H1_H1 ;  /* 0x30000056ff567230 */ /* 0x000fe40000004100 */
[C---:B------:R-:W-:Y:S01]  /*b010*/  FMUL.FTZ R162, R85.reuse, R162 ;  /* 0x000000a255a27220 */ /* 0x040fe20000410000 */
[-C--:B------:R-:W-:Y:S01]  /*b020*/  FFMA.FTZ R164, R85, R160.reuse, -R164 ;  /* 0x000000a055a47223 */ /* 0x080fe200000108a4 */
[----:B------:R-:W-:Y:S01]  /*b030*/  HADD2.F32 R84, -RZ, R84.H1_H1 ;  /* 0x30000054ff547230 */ /* 0x000fe20000004100 */
[----:B------:R-:W-:Y:S01]  /*b040*/  F2FP.F16.E4M3.UNPACK_B R159, R159 ;  /* 0x0000009fff9f723e */ /* 0x000fe200020006ff */
[----:B------:R-:W-:Y:S02]  /*b050*/  HADD2.F32 R85, -RZ, R126.H1_H1 ;  /* 0x3000007eff557230 */ /* 0x000fe40000004100 */
[-C--:B------:R-:W-:Y:S01]  /*b060*/  FMUL.FTZ R163, R86, R127.reuse ;  /* 0x0000007f56a37220 */ /* 0x080fe20000410000 */
[----:B------:R-:W-:Y:S01]  /*b070*/  FFMA.FTZ R162, R87, R160, R162 ;  /* 0x000000a057a27223 */ /* 0x000fe200000100a2 */
[----:B------:R-:W-:Y:S01]  /*b080*/  FMUL.FTZ R127, R84, R127 ;  /* 0x0000007f547f7220 */ /* 0x000fe20000410000 */
[----:B------:R-:W-:-:S02]  /*b090*/  HADD2.F32 R87, -RZ, R161.H0_H0 ;  /* 0x200000a1ff577230 */ /* 0x000fc40000004100 */
[-C--:B------:R-:W-:Y:S01]  /*b0a0*/  FFMA.FTZ R163, R84, R85.reuse, -R163 ;  /* 0x0000005554a37223 */ /* 0x080fe200000108a3 */
[----:B------:R-:W-:Y:S01]  /*b0b0*/  F2FP.F16.E4M3.UNPACK_B R84, R46 ;  /* 0x0000002eff54723e */ /* 0x000fe200020006ff */
[----:B------:R-:W-:Y:S01]  /*b0c0*/  FFMA.FTZ R165, R86, R85, R127 ;  /* 0x0000005556a57223 */ /* 0x000fe2000001007f */
[----:B------:R-:W-:Y:S01]  /*b0d0*/  HADD2.F32 R46, -RZ, R42.H0_H0 ;  /* 0x2000002aff2e7230 */ /* 0x000fe20000004100 */
[----:B------:R-:W-:Y:S01]  /*b0e0*/  F2FP.SATFINITE.E4M3.F32.PACK_AB_MERGE_C R44, R53, R44, RZ ;  /* 0x0000002c352c723e */ /* 0x000fe200048070ff */
[----:B------:R-:W-:Y:S01]  /*b0f0*/  HADD2.F32 R161, -RZ, R161.H1_H1 ;  /* 0x300000a1ffa17230 */ /* 0x000fe20000004100 */
[----:B------:R-:W-:Y:S01]  /*b100*/  F2FP.SATFINITE.E4M3.F32.PACK_AB_MERGE_C R43, R52, R43, RZ ;  /* 0x0000002b342b723e */ /* 0x000fe200048070ff */
[--C-:B------:R-:W-:Y:S02]  /*b110*/  HADD2.F32 R85, -RZ, R84.reuse.H0_H0 ;  /* 0x20000054ff557230 */ /* 0x100fe40000004100 */
[----:B------:R-:W-:Y:S01]  /*b120*/  FMUL.FTZ R126, R46, R87 ;  /* 0x000000572e7e7220 */ /* 0x000fe20000410000 */
[----:B------:R-:W-:Y:S01]  /*b130*/  HADD2.F32 R84, -RZ, R84.H1_H1 ;  /* 0x30000054ff547230 */ /* 0x000fe20000004100 */
[----:B------:R-:W-:Y:S01]  /*b140*/  F2FP.F16.E4M3.UNPACK_B R53, R40 ;  /* 0x00000028ff35723e */ /* 0x000fe200020006ff */
[----:B------:R-:W-:-:S02]  /*b150*/  HADD2.F32 R42, -RZ, R42.H1_H1 ;  /* 0x3000002aff2a7230 */ /* 0x000fc40000004100 */
[----:B------:R-:W-:Y:S01]  /*b160*/  FMUL.FTZ R127, R85, R87 ;  /* 0x00000057557f7220 */ /* 0x000fe20000410000 */
[--C-:B------:R-:W-:Y:S02]  /*b170*/  HADD2.F32 R86, -RZ, R159.reuse.H0_H0 ;  /* 0x2000009fff567230 */ /* 0x100fe40000004100 */
[-C--:B------:R-:W-:Y:S01]  /*b180*/  FMUL.FTZ R87, R84, R161.reuse ;  /* 0x000000a154577220 */ /* 0x080fe20000410000 */
[----:B------:R-:W-:Y:S02]  /*b190*/  HADD2.F32 R159, -RZ, R159.H1_H1 ;  /* 0x3000009fff9f7230 */ /* 0x000fe40000004100 */
[----:B------:R-:W-:Y:S01]  /*b1a0*/  FMUL.FTZ R161, R42, R161 ;  /* 0x000000a12aa17220 */ /* 0x000fe20000410000 */
[----:B------:R-:W-:Y:S01]  /*b1b0*/  F2FP.SATFINITE.E4M3.F32.PACK_AB_MERGE_C R43, R83, R54, R43 ;  /* 0x00000036532b723e */ /* 0x000fe2000480702b */
[-C--:B------:R-:W-:Y:S01]  /*b1c0*/  FFMA.FTZ R127, R46, R86.reuse, -R127 ;  /* 0x000000562e7f7223 */ /* 0x080fe2000001087f */
[----:B------:R-:W-:Y:S01]  /*b1d0*/  FFMA.FTZ R46, R85, R86, R126 ;  /* 0x00000056552e7223 */ /* 0x000fe2000001007e */
[----:B------:R-:W-:Y:S01]  /*b1e0*/  FFMA.FTZ R161, R84, R159, R161 ;  /* 0x0000009f54a17223 */ /* 0x000fe200000100a1 */
[----:B------:R-:W-:Y:S01]  /*b1f0*/  F2FP.F16.E4M3.UNPACK_B R84, R45 ;  /* 0x0000002dff54723e */ /* 0x000fe200020006ff */
[----:B------:R-:W-:Y:S01]  /*b200*/  FFMA.FTZ R42, R42, R159, -R87 ;  /* 0x0000009f2a2a7223 */ /* 0x000fe20000010857 */
[----:B------:R-:W-:Y:S01]  /*b210*/  F2FP.F16.E4M3.UNPACK_B R85, R41 ;  /* 0x00000029ff55723e */ /* 0x000fe200020006ff */
[----:B------:R-:W-:Y:S01]  /*b220*/  HADD2.F32 R52, -RZ, R53.H0_H0 ;  /* 0x20000035ff347230 */ /* 0x000fe20000004100 */
[----:B------:R-:W-:Y:S01]  /*b230*/  F2FP.SATFINITE.E4M3.F32.PACK_AB_MERGE_C R44, R82, R55, R44 ;  /* 0x00000037522c723e */ /* 0x000fe2000480702c */
[--C-:B------:R-:W-:Y:S01]  /*b240*/  HADD2.F32 R54, -RZ, R84.reuse.H0_H0 ;  /* 0x20000054ff367230 */ /* 0x100fe20000004100 */
[----:B------:R-:W-:Y:S01]  /*b250*/  F2FP.SATFINITE.E4M3.F32.PACK_AB_MERGE_C R163, R163, R164, RZ ;  /* 0x000000a4a3a3723e */ /* 0x000fe200048070ff */
[--C-:B------:R-:W-:Y:S01]  /*b260*/  HADD2.F32 R55, -RZ, R85.reuse.H0_H0 ;  /* 0x20000055ff377230 */ /* 0x100fe20000004100 */
[----:B------:R-:W-:Y:S01]  /*b270*/  F2FP.F16.E4M3.UNPACK_B R82, R14 ;  /* 0x0000000eff52723e */ /* 0x000fe200020006ff */
[----:B------:R-:W-:Y:S01]  /*b280*/  HADD2.F32 R84, -RZ, R84.H1_H1 ;  /* 0x30000054ff547230 */ /* 0x000fe20000004100 */
[----:B------:R-:W-:Y:S01]  /*b290*/  F2FP.SATFINITE.E4M3.F32.PACK_AB_MERGE_C R42, R42, R127, R163 ;  /* 0x0000007f2a2a723e */ /* 0x000fe200048070a3 */
[----:B------:R-:W-:-:S02]  /*b2a0*/  HADD2.F32 R85, -RZ, R85.H1_H1 ;  /* 0x30000055ff557230 */ /* 0x000fc40000004100 */
[-C--:B------:R-:W-:Y:S01]  /*b2b0*/  FMUL.FTZ R87, R54, R55.reuse ;  /* 0x0000003736577220 */ /* 0x080fe20000410000 */
[--C-:B------:R-:W-:Y:S02]  /*b2c0*/  HADD2.F32 R83, -RZ, R82.reuse.H0_H0 ;  /* 0x20000052ff537230 */ /* 0x100fe40000004100 */
[----:B------:R-:W-:Y:S01]  /*b2d0*/  FMUL.FTZ R127, R52, R55 ;  /* 0x00000037347f7220 */ /* 0x000fe20000410000 */
[----:B------:R-:W-:Y:S02]  /*b2e0*/  HADD2.F32 R55, -RZ, R53.H1_H1 ;  /* 0x30000035ff377230 */ /* 0x000fe40000004100 */
[----:B------:R-:W-:Y:S01]  /*b2f0*/  FMUL.FTZ R86, R84, R85 ;  /* 0x0000005554567220 */ /* 0x000fe20000410000 */
[----:B------:R-:W-:Y:S01]  /*b300*/  F2FP.F16.E4M3.UNPACK_B R14, R14.H1 ;  /* 0x0000000eff0e723e */ /* 0x000fe200030006ff */
[-C--:B------:R-:W-:Y:S01]  /*b310*/  FFMA.FTZ R52, R52, R83.reuse, -R87 ;  /* 0x0000005334347223 */ /* 0x080fe20000010857 */
[----:B------:R-:W-:Y:S01]  /*b320*/  FFMA.FTZ R53, R54, R83, R127 ;  /* 0x0000005336357223 */ /* 0x000fe2000001007f */
[----:B------:R-:W-:-:S02]  /*b330*/  HADD2.F32 R83, -RZ, R82.H1_H1 ;  /* 0x30000052ff537230 */ /* 0x000fc40000004100 */
[C---:B------:R-:W-:Y:S01]  /*b340*/  FMUL.FTZ R87, R55.reuse, R85 ;  /* 0x0000005537577220 */ /* 0x040fe20000410000 */
[----:B------:R-:W-:Y:S02]  /*b350*/  F2FP.F16.E4M3.UNPACK_B R82, R45.H1 ;  /* 0x0000002dff52723e */ /* 0x000fe400030006ff */
[----:B------:R-:W-:Y:S01]  /*b360*/  F2FP.F16.E4M3.UNPACK_B R85, R41.H1 ;  /* 0x00000029ff55723e */ /* 0x000fe200030006ff */
[-C--:B------:R-:W-:Y:S01]  /*b370*/  FFMA.FTZ R45, R55, R83.reuse, -R86 ;  /* 0x00000053372d7223 */ /* 0x080fe20000010856 */
[----:B------:R-:W-:Y:S01]  /*b380*/  F2FP.F16.E4M3.UNPACK_B R54, R40.H1 ;  /* 0x00000028ff36723e */ /* 0x000fe200030006ff */
[----:B------:R-:W-:Y:S01]  /*b390*/  FFMA.FTZ R40, R84, R83, R87 ;  /* 0x0000005354287223 */ /* 0x000fe20000010057 */
[----:B------:R-:W-:Y:S01]  /*b3a0*/  HADD2.F32 R55, -RZ, R82.H0_H0 ;  /* 0x20000052ff377230 */ /* 0x000fe20000004100 */
[----:B------:R-:W-:Y:S01]  /*b3b0*/  F2FP.SATFINITE.E4M3.F32.PACK_AB_MERGE_C R162, R165, R162, RZ ;  /* 0x000000a2a5a2723e */ /* 0x000fe200048070ff */
[----:B------:R-:W-:Y:S01]  /*b3c0*/  HADD2.F32 R84, -RZ, R85.H0_H0 ;  /* 0x20000055ff547230 */ /* 0x000fe20000004100 */
[-C--:B------:R-:W-:Y:S01]  /*b3d0*/  F2FP.F16.E4M3.UNPACK_B R159, R13.reuse ;  /* 0x0000000dff9f723e */ /* 0x080fe200020006ff */
[----:B------:R-:W-:Y:S01]  /*b3e0*/  HADD2.F32 R41, -RZ, R54.H0_H0 ;  /* 0x20000036ff297230 */ /* 0x000fe20000004100 */
[----:B------:R-:W-:Y:S01]  /*b3f0*/  F2FP.F16.E4M3.UNPACK_B R160, R13.H1 ;  /* 0x0000000dffa0723e */ /* 0x000fe200030006ff */
[----:B------:R-:W-:-:S02]  /*b400*/  HADD2.F32 R83, -RZ, R82.H1_H1 ;  /* 0x30000052ff537230 */ /* 0x000fc40000004100 */
[-C--:B------:R-:W-:Y:S01]  /*b410*/  FMUL.FTZ R126, R55, R84.reuse ;  /* 0x00000054377e7220 */ /* 0x080fe20000410000 */
[----:B------:R-:W-:Y:S02]  /*b420*/  HADD2.F32 R82, -RZ, R14.H0_H0 ;  /* 0x2000000eff527230 */ /* 0x000fe40000004100 */
[----:B------:R-:W-:Y:S01]  /*b430*/  FMUL.FTZ R84, R41, R84 ;  /* 0x0000005429547220 */ /* 0x000fe20000410000 */
[----:B------:R-:W-:Y:S01]  /*b440*/  HADD2.F32 R86, -RZ, R85.H1_H1 ;  /* 0x30000055ff567230 */ /* 0x000fe20000004100 */
[----:B------:R-:W-:Y:S01]  /*b450*/  F2FP.SATFINITE.E4M3.F32.PACK_AB_MERGE_C R46, R161, R46, R162 ;  /* 0x0000002ea12e723e */ /* 0x000fe200048070a2 */
[----:B------:R-:W-:Y:S01]  /*b460*/  HADD2.F32 R54, -RZ, R54.H1_H1 ;  /* 0x30000036ff367230 */ /* 0x000fe20000004100 */
[----:B------:R-:W-:Y:S01]  /*b470*/  F2FP.F16.E4M3.UNPACK_B R13, R12 ;  /* 0x0000000cff0d723e */ /* 0x000fe200020006ff */
[----:B------:R-:W-:Y:S02]  /*b480*/  HADD2.F32 R85, -RZ, R14.H1_H1 ;  /* 0x3000000eff557230 */ /* 0x000fe40000004100 */
[----:B------:R-:W-:Y:S01]  /*b490*/  FFMA.FTZ R14, R41, R82, -R126 ;  /* 0x00000052290e7223 */ /* 0x000fe2000001087e */
[----:B------:R-:W-:Y:S01]  /*b4a0*/  FMUL.FTZ R87, R83, R86 ;  /* 0x0000005653577220 */ /* 0x000fe20000410000 */
[----:B------:R-:W-:Y:S01]  /*b4b0*/  FFMA.FTZ R41, R55, R82, R84 ;  /* 0x0000005237297223 */ /* 0x000fe20000010054 */
[C---:B------:R-:W-:Y:S01]  /*b4c0*/  FMUL.FTZ R86, R54.reuse, R86 ;  /* 0x0000005636567220 */ /* 0x040fe20000410000 */
[----:B------:R-:W-:Y:S01]  /*b4d0*/  F2FP.F16.E4M3.UNPACK_B R82, R15 ;  /* 0x0000000fff52723e */ /* 0x000fe200020006ff */
[----:B------:R-:W-:Y:S01]  /*b4e0*/  FFMA.FTZ R55, R54, R85, -R87 ;  /* 0x0000005536377223 */ /* 0x000fe20000010857 */
        /* <DEDUP_REMOVED lines=9> */
[----:B------:R-:W-:-:S02]  /*b580*/  HADD2.F32 R162, -RZ, R160.H0_H0 ;  /* 0x200000a0ffa27230 */ /* 0x000fc40000004100 */
[----:B------:R-:W-:Y:S01]  /*b590*/  FMUL.FTZ R164, R86, R161 ;  /* 0x000000a156a47220 */ /* 0x000fe20000410000 */
        /* <DEDUP_REMOVED lines=9> */
[----:B------:R-:W-:Y:S01]  /*b630*/  FFMA.FTZ R163, R12, R127, R163 ;  /* 0x0000007f0ca37223 */ /* 0x000fe200000100a3 */
[----:B------:R-:W-:Y:S02]  /*b640*/  HADD2.F32 R160, -RZ, R160.H1_H1 ;  /* 0x300000a0ffa07230 */ /* 0x000fe40000004100 */
[-C--:B------:R-:W-:Y:S01]  /*b650*/  FFMA.FTZ R161, R86, R126.reuse, R161 ;  /* 0x0000007e56a17223 */ /* 0x080fe200000100a1 */
[----:B------:R-:W-:Y:S02]  /*b660*/  HADD2.F32 R15, -RZ, R15.H1_H1 ;  /* 0x3000000fff0f7230 */ /* 0x000fe40000004100 */
[----:B------:R-:W-:Y:S01]  /*b670*/  FFMA.FTZ R164, R47, R126, -R164 ;  /* 0x0000007e2fa47223 */ /* 0x000fe200000108a4 */
[----:B------:R-:W-:Y:S02]  /*b680*/  HADD2.F32 R84, -RZ, R84.H1_H1 ;  /* 0x30000054ff547230 */ /* 0x000fe40000004100 */
[----:B------:R-:W-:Y:S01]  /*b690*/  FMUL.FTZ R86, R85, R160 ;  /* 0x000000a055567220 */ /* 0x000fe20000410000 */
[----:B------:R-:W-:-:S02]  /*b6a0*/  HADD2.F32 R159, -RZ, R159.H1_H1 ;  /* 0x3000009fff9f7230 */ /* 0x000fc40000004100 */
[----:B------:R-:W-:Y:S01]  /*b6b0*/  FMUL.FTZ R160, R15, R160 ;  /* 0x000000a00fa07220 */ /* 0x000fe20000410000 */
[----:B------:R-:W-:Y:S02]  /*b6c0*/  HADD2.F32 R12, -RZ, R87.H1_H1 ;  /* 0x30000057ff0c7230 */ /* 0x000fe40000004100 */
[----:B------:R-:W-:Y:S01]  /*b6d0*/  FFMA.FTZ R166, R83, R127, -R166 ;  /* 0x0000007f53a67223 */ /* 0x000fe200000108a6 */
[----:B------:R-:W-:Y:S02]  /*b6e0*/  HADD2.F32 R82, -RZ, R82.H1_H1 ;  /* 0x30000052ff527230 */ /* 0x000fe40000004100 */
[-C--:B------:R-:W-:Y:S01]  /*b6f0*/  FMUL.FTZ R47, R84, R159.reuse ;  /* 0x0000009f542f7220 */ /* 0x080fe20000410000 */
[----:B------:R-:W-:Y:S02]  /*b700*/  HADD2.F32 R13, -RZ, R13.H1_H1 ;  /* 0x3000000dff0d7230 */ /* 0x000fe40000004100 */
[-C--:B------:R-:W-:Y:S01]  /*b710*/  FFMA.FTZ R15, R15, R12.reuse, -R86 ;  /* 0x0000000c0f0f7223 */ /* 0x080fe20000010856 */
[----:B------:R-:W-:Y:S01]  /*b720*/  FFMA.FTZ R160, R85, R12, R160 ;  /* 0x0000000c55a07223 */ /* 0x000fe200000100a0 */
[----:B------:R-:W-:Y:S01]  /*b730*/  FMUL.FTZ R159, R82, R159 ;  /* 0x0000009f529f7220 */ /* 0x000fe20000410000 */
[----:B------:R-:W-:-:S02]  /*b740*/  IMAD.MOV.U32 R12, RZ, RZ, R43 ;  /* 0x000000ffff0c7224 */ /* 0x000fc400078e002b */
[-C--:B------:R-:W-:Y:S01]  /*b750*/  FFMA.FTZ R47, R82, R13.reuse, -R47 ;  /* 0x0000000d522f7223 */ /* 0x080fe2000001082f */
[----:B------:R-:W-:Y:S01]  /*b760*/  F2FP.SATFINITE.E4M3.F32.PACK_AB_MERGE_C R15, R15, R166, RZ ;  /* 0x000000a60f0f723e */ /* 0x000fe200048070ff */
[----:B------:R-:W-:Y:S01]  /*b770*/  FFMA.FTZ R84, R84, R13, R159 ;  /* 0x0000000d54547223 */ /* 0x000fe2000001009f */
[----:B------:R-:W-:Y:S02]  /*b780*/  F2FP.SATFINITE.E4M3.F32.PACK_AB_MERGE_C R160, R160, R163, RZ ;  /* 0x000000a3a0a0723e */ /* 0x000fe400048070ff */
[----:B------:R-:W-:Y:S01]  /*b790*/  F2FP.SATFINITE.E4M3.F32.PACK_AB_MERGE_C R13, R45, R52, R14 ;  /* 0x000000342d0d723e */ /* 0x000fe2000480700e */
[----:B------:R-:W-:Y:S01]  /*b7a0*/  IMAD.MOV.U32 R14, RZ, RZ, R42 ;  /* 0x000000ffff0e7224 */ /* 0x000fe200078e002a */
[----:B------:R-:W-:Y:S02]  /*b7b0*/  F2FP.SATFINITE.E4M3.F32.PACK_AB_MERGE_C R15, R47, R164, R15 ;  /* 0x000000a42f0f723e */ /* 0x000fe4000480700f */
[----:B------:R-:W-:Y:S02]  /*b7c0*/  F2FP.SATFINITE.E4M3.F32.PACK_AB_MERGE_C R45, R40, R53, R41 ;  /* 0x00000035282d723e */ /* 0x000fe40004807029 */
[----:B------:R-:W-:-:S07]  /*b7d0*/  F2FP.SATFINITE.E4M3.F32.PACK_AB_MERGE_C R47, R84, R161, R160 ;  /* 0x000000a1542f723e */ /* 0x000fce00048070a0 */
.L_x_4146:
[----:B------:R-:W-:Y:S05]  /*b7e0*/  BSYNC B3 ;  /* 0x0000000000037941 */ /* 0x000fea0003800000 */
.L_x_4145:
[----:B------:R-:W-:Y:S01]  /*b7f0*/  ISETP.GE.AND P3, PT, R11, R136, PT ;  /* 0x000000880b00720c */ /* 0x000fe20003f66270 */
[----:B0-----:R0:W-:-:S12]  /*b800*/  ST.E.128 desc[UR50][R80.64], R12 ;  /* 0x0000000c50007985 */ /* 0x0011d8000c101d32 */
[----:B------:R-:W-:-:S04]  /*b810*/  @!P3 IADD3 R40, P5, R156, R11, RZ ;  /* 0x0000000b9c28b210 */ /* 0x000fc80007fbe0ff */
[----:B------:R-:W-:-:S05]  /*b820*/  @!P3 LEA.HI.X.SX32 R41, R11, R154, 0x1, P5 ;  /* 0x0000009a0b29b211 */ /* 0x000fca00028f0eff */
[----:B--2---:R0:W-:Y:S04]  /*b830*/  @!P3 ST.E.128 desc[UR50][R40.64], R44 ;  /* 0x0000002c2800b985 */ /* 0x0041e8000c101d32 */
.L_x_4144:
[----:B------:R-:W-:Y:S05]  /*b840*/  BSYNC B2 ;  /* 0x0000000000027941 */ /* 0x000fea0003800000 */
.L_x_4143:
[----:B------:R-:W-:-:S13]  /*b850*/  ISETP.NE.AND P3, PT, R30, RZ, PT ;  /* 0x000000ff1e00720c */ /* 0x000fda0003f65270 */
[----:B------:R-:W-:Y:S05]  /*b860*/  @!P3 BRA `(.L_x_4138) ;  /* 0x0000000c00ecb947 */ /* 0x000fea0003800000 */
[----:B0-----:R-:W5:Y:S04]  /*b870*/  LDL R40, [R1+0x30] ;  /* 0x0000300001287983 */ /* 0x001f680000100800 */
[----:B------:R-:W2:Y:S04]  /*b880*/  LDL R14, [R1+0x34] ;  /* 0x00003400010e7983 */ /* 0x000ea80000100800 */
[----:B------:R-:W2:Y:S01]  /*b890*/  LDL R15, [R1+0x38] ;  /* 0x00003800010f7983 */ /* 0x000ea20000100800 */
[----:B------:R-:W-:-:S04]  /*b8a0*/  ISETP.NE.AND P5, PT, R114, RZ, PT ;  /* 0x000000ff7200720c */ /* 0x000fc80003fa5270 */
[----:B------:R-:W-:-:S04]  /*b8b0*/  SEL R11, R117, R143, !P5 ;  /* 0x0000008f750b7207 */ /* 0x000fc80006800000 */
[----:B------:R-:W-:-:S04]  /*b8c0*/  SHF.R.S32.HI R12, RZ, 0x1f, R11 ;  /* 0x0000001fff0c7819 */ /* 0x000fc8000001140b */
[----:B------:R-:W-:-:S04]  /*b8d0*/  LEA.HI R12, R12, R11, RZ, 0x5 ;  /* 0x0000000b0c0c7211 */ /* 0x000fc800078f28ff */
[----:B------:R-:W-:-:S04]  /*b8e0*/  LEA.HI.SX32 R12, R12, R111, 0x1b ;  /* 0x0000006f0c0c7211 */ /* 0x000fc800078fdaff */
[----:B------:R-:W-:-:S04]  /*b8f0*/  SHF.R.S32.HI R11, RZ, 0x1f, R12 ;  /* 0x0000001fff0b7819 */ /* 0x000fc8000001140c */
[----:B------:R-:W-:Y:S02]  /*b900*/  LEA.HI R13, R11, R12, RZ, 0x2 ;  /* 0x0000000c0b0d7211 */ /* 0x000fe400078f10ff */
[----:B------:R-:W-:Y:S02]  /*b910*/  SHF.L.U32 R11, R12, 0x4, RZ ;  /* 0x000000040c0b7819 */ /* 0x000fe400000006ff */
[----:B------:R-:W-:Y:S02]  /*b920*/  SHF.R.S32.HI R13, RZ, 0x2, R13 ;  /* 0x00000002ff0d7819 */ /* 0x000fe4000001140d */
[----:B----4-:R-:W-:-:S05]  /*b930*/  IADD3 R44, P3, R27, R156, RZ ;  /* 0x0000009c1b2c7210 */ /* 0x010fca0007f7e0ff */
[----:B---3--:R-:W-:Y:S01]  /*b940*/  IMAD.X R45, R154, 0x1, R95, P3 ;  /* 0x000000019a2d7824 */ /* 0x008fe200018e065f */
        /* <DEDUP_REMOVED lines=13> */
[----:B------:R-:W-:Y:S01]  /*ba20*/  SHF.R.U32.HI R84, RZ, 0x8, R37 ;  /* 0x00000008ff547819 */ /* 0x000fe20000011625 */
[----:B0-----:R-:W-:Y:S01]  /*ba30*/  IMAD.MOV.U32 R36, RZ, RZ, R13 ;  /* 0x000000ffff247224 */ /* 0x001fe200078e000d */
[----:B------:R-:W-:Y:S01]  /*ba40*/  LOP3.LUT R48, R37, 0xff, RZ, 0xc0, !PT ;  /* 0x000000ff25307812 */ /* 0x000fe200078ec0ff */
[----:B--2---:R-:W-:Y:S01]  /*ba50*/  IMAD.MOV.U32 R47, RZ, RZ, R40 ;  /* 0x000000ffff2f7224 */ /* 0x004fe200078e0028 */
[--C-:B------:R-:W-:Y:S01]  /*ba60*/  SHF.R.U32.HI R85, RZ, 0x18, R37.reuse ;  /* 0x00000018ff557819 */ /* 0x100fe20000011625 */
[----:B------:R-:W-:Y:S01]  /*ba70*/  IMAD.MOV.U32 R38, RZ, RZ, R14 ;  /* 0x000000ffff267224 */ /* 0x000fe200078e000e */
[----:B------:R-:W-:Y:S02]  /*ba80*/  SHF.R.U32.HI R86, RZ, 0x10, R37 ;  /* 0x00000010ff567819 */ /* 0x000fe40000011625 */
[----:B------:R-:W-:Y:S01]  /*ba90*/  MOV R46, R12 ;  /* 0x0000000c002e7202 */ /* 0x000fe20000000f00 */
[----:B------:R-:W-:Y:S01]  /*baa0*/  IMAD.SHL.U32 R12, R84, 0x100, RZ ;  /* 0x00000100540c7824 */ /* 0x000fe200078e00ff */
[--C-:B------:R-:W-:Y:S01]  /*bab0*/  SHF.R.U32.HI R83, RZ, 0x10, R39.reuse ;  /* 0x00000010ff537819 */ /* 0x100fe20000011627 */
[----:B------:R-:W-:Y:S01]  /*bac0*/  IMAD.U32 R14, R86, 0x10000, RZ ;  /* 0x00010000560e7824 */ /* 0x000fe200078e00ff */
[----:B------:R-:W-:-:S02]  /*bad0*/  SHF.R.U32.HI R82, RZ, 0x8, R39 ;  /* 0x00000008ff527819 */ /* 0x000fc40000011627 */
[----:B------:R-:W-:Y:S02]  /*bae0*/  LOP3.LUT R37, R39, 0xff, RZ, 0xc0, !PT ;  /* 0x000000ff27257812 */ /* 0x000fe400078ec0ff */
[----:B------:R-:W-:Y:S02]  /*baf0*/  SHF.R.U32.HI R80, RZ, 0x18, R39 ;  /* 0x00000018ff507819 */ /* 0x000fe40000011627 */
[----:B------:R-:W-:Y:S02]  /*bb00*/  SHF.R.U32.HI R52, RZ, 0x8, R51 ;  /* 0x00000008ff347819 */ /* 0x000fe40000011633 */
[--C-:B------:R-:W-:Y:S02]  /*bb10*/  SHF.R.U32.HI R81, RZ, 0x10, R49.reuse ;  /* 0x00000010ff517819 */ /* 0x100fe40000011631 */
[----:B------:R-:W-:Y:S02]  /*bb20*/  SHF.R.U32.HI R55, RZ, 0x8, R49 ;  /* 0x00000008ff377819 */ /* 0x000fe40000011631 */
[----:B------:R-:W-:-:S02]  /*bb30*/  LOP3.LUT R39, R49, 0xff, RZ, 0xc0, !PT ;  /* 0x000000ff31277812 */ /* 0x000fc400078ec0ff */
[----:B------:R-:W-:Y:S02]  /*bb40*/  SHF.R.U32.HI R54, RZ, 0x18, R49 ;  /* 0x00000018ff367819 */ /* 0x000fe40000011631 */
[----:B------:R-:W-:Y:S01]  /*bb50*/  PRMT R13, R85, 0x654, R48 ;  /* 0x00000654550d7816 */ /* 0x000fe20000000030 */
[----:B------:R-:W-:Y:S01]  /*bb60*/  IMAD.SHL.U32 R48, R52, 0x100, RZ ;  /* 0x0000010034307824 */ /* 0x000fe200078e00ff */
[----:B------:R-:W-:Y:S02]  /*bb70*/  LOP3.LUT R49, R51, 0xff, RZ, 0xc0, !PT ;  /* 0x000000ff33317812 */ /* 0x000fe400078ec0ff */
[----:B------:R-:W-:Y:S02]  /*bb80*/  SHF.R.U32.HI R50, RZ, 0x18, R51 ;  /* 0x00000018ff327819 */ /* 0x000fe40000011633 */
[----:B------:R-:W-:Y:S01]  /*bb90*/  LOP3.LUT R13, R13, 0xff00, R12, 0xf8, !PT ;  /* 0x0000ff000d0d7812 */ /* 0x000fe200078ef80c */
[----:B------:R-:W-:Y:S01]  /*bba0*/  IMAD.SHL.U32 R12, R82, 0x100, RZ ;  /* 0x00000100520c7824 */ /* 0x000fe200078e00ff */
[----:B------:R-:W-:-:S02]  /*bbb0*/  PRMT R49, R50, 0x654, R49 ;  /* 0x0000065432317816 */ /* 0x000fc40000000031 */
[----:B------:R-:W-:Y:S02]  /*bbc0*/  PRMT R37, R80, 0x654, R37 ;  /* 0x0000065450257816 */ /* 0x000fe40000000025 */
[----:B------:R-:W-:Y:S02]  /*bbd0*/  PRMT R40, R54, 0x654, R39 ;  /* 0x0000065436287816 */ /* 0x000fe40000000027 */
[----:B------:R-:W-:Y:S02]  /*bbe0*/  LOP3.LUT R80, R49, 0xff00, R48, 0xf8, !PT ;  /* 0x0000ff0031507812 */ /* 0x000fe400078ef830 */
[----:B------:R-:W-:Y:S02]  /*bbf0*/  SHF.L.U32 R39, R55, 0x8, RZ ;  /* 0x0000000837277819 */ /* 0x000fe400000006ff */
[----:B------:R-:W-:Y:S01]  /*bc00*/  LOP3.LUT R37, R37, 0xff00, R12, 0xf8, !PT ;  /* 0x0000ff0025257812 */ /* 0x000fe200078ef80c */
[----:B------:R-:W-:Y:S01]  /*bc10*/  IMAD.U32 R12, R83, 0x10000, RZ ;  /* 0x00010000530c7824 */ /* 0x000fe200078e00ff */
[----:B------:R-:W-:-:S02]  /*bc20*/  F2FP.F16.E4M3.UNPACK_B R52, R157.H1 ;  /* 0x0000009dff34723e */ /* 0x000fc400030006ff */
        /* <DEDUP_REMOVED lines=8> */
[----:B------:R-:W-:Y:S01]  /*bcb0*/  SHF.R.U32.HI R53, RZ, 0x10, R51 ;  /* 0x00000010ff357819 */ /* 0x000fe20000011633 */
[----:B------:R-:W-:Y:S01]  /*bcc0*/  HADD2.F32 R52, -RZ, R52.H1_H1 ;  /* 0x30000034ff347230 */ /* 0x000fe20000004100 */
[----:B------:R-:W-:Y:S01]  /*bcd0*/  LOP3.LUT R12, R37, 0xff0000, R12, 0xf8, !PT ;  /* 0x00ff0000250c7812 */ /* 0x000fe200078ef80c */
[----:B------:R-:W-:Y:S01]  /*bce0*/  IMAD.U32 R37, R81, 0x10000, RZ ;  /* 0x0001000051257824 */ /* 0x000fe200078e00ff */
[----:B------:R-:W-:Y:S01]  /*bcf0*/  SHF.L.U32 R53, R53, 0x10, RZ ;  /* 0x0000001035357819 */ /* 0x000fe200000006ff */
[----:B------:R-:W-:-:S02]  /*bd00*/  HADD2.F32 R51, -RZ, R49.H0_H0 ;  /* 0x20000031ff337230 */ /* 0x000fc40000004100 */
[-C--:B------:R-:W-:Y:S01]  /*bd10*/  FMUL.FTZ R82, R40, R13.reuse ;  /* 0x0000000d28527220 */ /* 0x080fe20000410000 */
[C---:B------:R-:W-:Y:S01]  /*bd20*/  FMUL.FTZ R55, R39.reuse, R13 ;  /* 0x0000000d27377220 */ /* 0x040fe20000410000 */
        /* <DEDUP_REMOVED lines=8> */
[----:B------:R-:W-:-:S02]  /*bdb0*/  F2FP.F16.E4M3.UNPACK_B R51, R47 ;  /* 0x0000002fff33723e */ /* 0x000fc400020006ff */
[----:B------:R-:W-:Y:S01]  /*bdc0*/  F2FP.F16.E4M3.UNPACK_B R50, R46 ;  /* 0x0000002eff32723e */ /* 0x000fe200020006ff */
[-C--:B------:R-:W-:Y:S01]  /*bdd0*/  FMUL.FTZ R80, R49, R52.reuse ;  /* 0x0000003431507220 */ /* 0x080fe20000410000 */
[----:B------:R-:W-:Y:S01]  /*bde0*/  F2FP.F16.E4M3.UNPACK_B R153, R153 ;  /* 0x00000099ff99723e */ /* 0x000fe200020006ff */
[C---:B------:R-:W-:Y:S01]  /*bdf0*/  FMUL.FTZ R46, R53.reuse, R52 ;  /* 0x00000034352e7220 */ /* 0x040fe20000410000 */
[----:B------:R-:W-:Y:S02]  /*be00*/  HADD2.F32 R55, -RZ, R157.H0_H0 ;  /* 0x2000009dff377230 */ /* 0x000fe40000004100 */
[-C--:B------:R-:W-:Y:S01]  /*be10*/  FFMA.FTZ R47, R53, R54.reuse, R80 ;  /* 0x00000036352f7223 */ /* 0x080fe20000010050 */
[----:B------:R-:W-:Y:S02]  /*be20*/  HADD2.F32 R52, -RZ, R51.H0_H0 ;  /* 0x20000033ff347230 */ /* 0x000fe40000004100 */
[----:B------:R-:W-:Y:S01]  /*be30*/  FFMA.FTZ R46, R49, R54, -R46 ;  /* 0x00000036312e7223 */ /* 0x000fe2000001082e */
        /* <DEDUP_REMOVED lines=11> */
[CC--:B------:R-:W-:Y:S01]  /*bef0*/  FMUL.FTZ R53, R51.reuse, R157.reuse ;  /* 0x0000009d33357220 */ /* 0x0c0fe20000410000 */
[----:B------:R-:W-:Y:S01]  /*bf00*/  F2FP.F16.E4M3.UNPACK_B R55, R158.H1 ;  /* 0x0000009eff37723e */ /* 0x000fe200030006ff */
[C---:B------:R-:W-:Y:S01]  /*bf10*/  FMUL.FTZ R80, R50.reuse, R157 ;  /* 0x0000009d32507220 */ /* 0x040fe20000410000 */
[----:B------:R-:W-:Y:S01]  /*bf20*/  F2FP.F16.E4M3.UNPACK_B R52, R42.H1 ;  /* 0x0000002aff34723e */ /* 0x000fe200030006ff */
[-C--:B------:R-:W-:Y:S01]  /*bf30*/  FFMA.FTZ R81, R50, R153.reuse, -R53 ;  /* 0x0000009932517223 */ /* 0x080fe20000010835 */
[----:B------:R-:W-:Y:S01]  /*bf40*/  F2FP.F16.E4M3.UNPACK_B R50, R38.H1 ;  /* 0x00000026ff32723e */ /* 0x000fe200030006ff */
[----:B------:R-:W-:Y:S02]  /*bf50*/  HADD2.F32 R82, -RZ, R55.H0_H0 ;  /* 0x20000037ff527230 */ /* 0x000fe40000004100 */
[----:B------:R-:W-:Y:S01]  /*bf60*/  FFMA.FTZ R84, R51, R153, R80 ;  /* 0x0000009933547223 */ /* 0x000fe20000010050 */
[----:B------:R-:W-:Y:S01]  /*bf70*/  HADD2.F32 R53, -RZ, R52.H0_H0 ;  /* 0x20000034ff357230 */ /* 0x000fe20000004100 */
[----:B------:R-:W-:Y:S01]  /*bf80*/  F2FP.F16.E4M3.UNPACK_B R158, R158 ;  /* 0x0000009eff9e723e */ /* 0x000fe200020006ff */
[----:B------:R-:W-:Y:S01]  /*bf90*/  HADD2.F32 R51, -RZ, R50.H0_H0 ;  /* 0x20000032ff337230 */ /* 0x000fe20000004100 */
[----:B------:R-:W-:Y:S01]  /*bfa0*/  F2FP.F16.E4M3.UNPACK_B R38, R38 ;  /* 0x00000026ff26723e */ /* 0x000fe200020006ff */
        /* <DEDUP_REMOVED lines=9> */
[-C--:B------:R-:W-:Y:S01]  /*c040*/  FMUL.FTZ R83, R52, R55.reuse ;  /* 0x0000003734537220 */ /* 0x080fe20000410000 */
[----:B------:R-:W-:Y:S02]  /*c050*/  HADD2.F32 R53, -RZ, R158.H0_H0 ;  /* 0x2000009eff357230 */ /* 0x000fe40000004100 */
[C---:B------:R-:W-:Y:S01]  /*c060*/  FMUL.FTZ R55, R50.reuse, R55 ;  /* 0x0000003732377220 */ /* 0x040fe20000410000 */
[----:B------:R-:W-:Y:S01]  /*c070*/  F2FP.F16.E4M3.UNPACK_B R155, R155 ;  /* 0x0000009bff9b723e */ /* 0x000fe200020006ff */
[-C--:B------:R-:W-:Y:S01]  /*c080*/  FFMA.FTZ R85, R50, R51.reuse, -R83 ;  /* 0x0000003332557223 */ /* 0x080fe20000010853 */
[----:B------:R-:W-:Y:S01]  /*c090*/  F2FP.F16.E4M3.UNPACK_B R50, R42 ;  /* 0x0000002aff32723e */ /* 0x000fe200020006ff */
[----:B------:R-:W-:Y:S01]  /*c0a0*/  FFMA.FTZ R87, R52, R51, R55 ;  /* 0x0000003334577223 */ /* 0x000fe20000010037 */
[----:B------:R-:W-:Y:S01]  /*c0b0*/  HADD2.F32 R42, -RZ, R38.H0_H0 ;  /* 0x20000026ff2a7230 */ /* 0x000fe20000004100 */
[----:B------:R-:W-:Y:S01]  /*c0c0*/  F2FP.SATFINITE.E4M3.F32.PACK_AB_MERGE_C R40, R47, R40, RZ ;  /* 0x000000282f28723e */ /* 0x000fe200048070ff */
[----:B------:R-:W-:Y:S01]  /*c0d0*/  HADD2.F32 R55, -RZ, R158.H1_H1 ;  /* 0x3000009eff377230 */ /* 0x000fe20000004100 */
[----:B------:R-:W-:Y:S01]  /*c0e0*/  F2FP.SATFINITE.E4M3.F32.PACK_AB_MERGE_C R39, R46, R39, RZ ;  /* 0x000000272e27723e */ /* 0x000fe200048070ff */
[----:B------:R-:W-:-:S02]  /*c0f0*/  HADD2.F32 R51, -RZ, R50.H0_H0 ;  /* 0x20000032ff337230 */ /* 0x000fc40000004100 */
[-C--:B------:R-:W-:Y:S01]  /*c100*/  FMUL.FTZ R54, R42, R53.reuse ;  /* 0x000000352a367220 */ /* 0x080fe20000410000 */
[----:B------:R-:W-:Y:S01]  /*c110*/  HADD2.F32 R50, -RZ, R50.H1_H1 ;  /* 0x30000032ff327230 */ /* 0x000fe20000004100 */
[----:B------:R-:W-:Y:S01]  /*c120*/  F2FP.F16.E4M3.UNPACK_B R47, R36 ;  /* 0x00000024ff2f723e */ /* 0x000fe200020006ff */
[----:B------:R-:W-:Y:S02]  /*c130*/  HADD2.F32 R38, -RZ, R38.H1_H1 ;  /* 0x30000026ff267230 */ /* 0x000fe40000004100 */
        /* <DEDUP_REMOVED lines=10> */
[--C-:B------:R-:W-:Y:S01]  /*c1e0*/  HADD2.F32 R46, -RZ, R47.reuse.H0_H0 ;  /* 0x2000002fff2e7230 */ /* 0x100fe20000004100 */
[----:B------:R-:W-:Y:S01]  /*c1f0*/  F2FP.F16.E4M3.UNPACK_B R54, R37 ;  /* 0x00000025ff36723e */ /* 0x000fe200020006ff */
[----:B------:R-:W-:Y:S01]  /*c200*/  FFMA.FTZ R38, R38, R155, -R53 ;  /* 0x0000009b26267223 */ /* 0x000fe20000010835 */
[----:B------:R-:W-:Y:S01]  /*c210*/  F2FP.SATFINITE.E4M3.F32.PACK_AB_MERGE_C R40, R84, R49, R40 ;  /* 0x000000315428723e */ /* 0x000fe20004807028 */
[----:B------:R-:W-:Y:S01]  /*c220*/  HADD2.F32 R48, -RZ, R50.H0_H0 ;  /* 0x20000032ff307230 */ /* 0x000fe20000004100 */
[----:B------:R-:W-:Y:S01]  /*c230*/  F2FP.F16.E4M3.UNPACK_B R52, R14 ;  /* 0x0000000eff34723e */ /* 0x000fe200020006ff */
[----:B------:R-:W-:Y:S01]  /*c240*/  HADD2.F32 R49, -RZ, R54.H0_H0 ;  /* 0x20000036ff317230 */ /* 0x000fe20000004100 */
[----:B------:R-:W-:Y:S01]  /*c250*/  F2FP.SATFINITE.E4M3.F32.PACK_AB_MERGE_C R82, R87, R82, RZ ;  /* 0x000000525752723e */ /* 0x000fe200048070ff */
[----:B------:R-:W-:Y:S01]  /*c260*/  HADD2.F32 R51, -RZ, R50.H1_H1 ;  /* 0x30000032ff337230 */ /* 0x000fe20000004100 */
[----:B------:R-:W-:Y:S01]  /*c270*/  F2FP.F16.E4M3.UNPACK_B R50, R41.H1 ;  /* 0x00000029ff32723e */ /* 0x000fe200030006ff */
[----:B------:R-:W-:Y:S01]  /*c280*/  HADD2.F32 R53, -RZ, R52.H0_H0 ;  /* 0x20000034ff357230 */ /* 0x000fe20000004100 */
[----:B------:R-:W-:Y:S01]  /*c290*/  F2FP.SATFINITE.E4M3.F32.PACK_AB_MERGE_C R42, R55, R42, R82 ;  /* 0x0000002a372a723e */ /* 0x000fe20004807052 */
[-C--:B------:R-:W-:Y:S01]  /*c2a0*/  FMUL.FTZ R55, R48, R49.reuse ;  /* 0x0000003130377220 */ /* 0x080fe20000410000 */
[----:B------:R-:W-:Y:S01]  /*c2b0*/  FMUL.FTZ R81, R46, R49 ;  /* 0x000000312e517220 */ /* 0x000fe20000410000 */
[----:B------:R-:W-:Y:S01]  /*c2c0*/  HADD2.F32 R54, -RZ, R54.H1_H1 ;  /* 0x30000036ff367230 */ /* 0x000fe20000004100 */
[----:B------:R-:W-:Y:S01]  /*c2d0*/  F2FP.F16.E4M3.UNPACK_B R14, R14.H1 ;  /* 0x0000000eff0e723e */ /* 0x000fe200030006ff */
[----:B------:R-:W-:-:S02]  /*c2e0*/  HADD2.F32 R49, -RZ, R47.H1_H1 ;  /* 0x3000002fff317230 */ /* 0x000fc40000004100 */
[-C--:B------:R-:W-:Y:S01]  /*c2f0*/  FFMA.FTZ R46, R46, R53.reuse, -R55 ;  /* 0x000000352e2e7223 */ /* 0x080fe20000010837 */
[----:B------:R-:W-:Y:S01]  /*c300*/  FFMA.FTZ R47, R48, R53, R81 ;  /* 0x00000035302f7223 */ /* 0x000fe20000010051 */
[----:B------:R-:W-:Y:S02]  /*c310*/  HADD2.F32 R52, -RZ, R52.H1_H1 ;  /* 0x30000034ff347230 */ /* 0x000fe40000004100 */
[----:B------:R-:W-:Y:S01]  /*c320*/  FMUL.FTZ R80, R51, R54 ;  /* 0x0000003633507220 */ /* 0x000fe20000410000 */
[----:B------:R-:W-:Y:S02]  /*c330*/  F2FP.F16.E4M3.UNPACK_B R53, R37.H1 ;  /* 0x00000025ff35723e */ /* 0x000fe400030006ff */
[----:B------:R-:W-:Y:S01]  /*c340*/  F2FP.F16.E4M3.UNPACK_B R48, R36.H1 ;  /* 0x00000024ff30723e */ /* 0x000fe200030006ff */
[C---:B------:R-:W-:Y:S01]  /*c350*/  FMUL.FTZ R36, R49.reuse, R54 ;  /* 0x0000003631247220 */ /* 0x040fe20000410000 */
[----:B------:R-:W-:Y:S01]  /*c360*/  FFMA.FTZ R41, R49, R52, -R80 ;  /* 0x0000003431297223 */ /* 0x000fe20000010850 */
[----:B------:R-:W-:Y:S01]  /*c370*/  HADD2.F32 R49, -RZ, R50.H0_H0 ;  /* 0x20000032ff317230 */ /* 0x000fe20000004100 */
[----:B------:R-:W-:Y:S01]  /*c380*/  F2FP.SATFINITE.E4M3.F32.PACK_AB_MERGE_C R85, R85, R86, RZ ;  /* 0x000000565555723e */ /* 0x000fe200048070ff */
[----:B------:R-:W-:-:S02]  /*c390*/  HADD2.F32 R54, -RZ, R53.H0_H0 ;  /* 0x20000035ff367230 */ /* 0x000fc40000004100 */
[----:B------:R-:W-:Y:S01]  /*c3a0*/  FFMA.FTZ R36, R51, R52, R36 ;  /* 0x0000003433247223 */ /* 0x000fe20000010024 */
[----:B------:R-:W-:Y:S01]  /*c3b0*/  HADD2.F32 R37, -RZ, R48.H0_H0 ;  /* 0x20000030ff257230 */ /* 0x000fe20000004100 */
[----:B------:R-:W-:Y:S01]  /*c3c0*/  F2FP.SATFINITE.E4M3.F32.PACK_AB_MERGE_C R38, R38, R83, R85 ;  /* 0x000000532626723e */ /* 0x000fe20004807055 */
[----:B------:R-:W-:Y:S02]  /*c3d0*/  HADD2.F32 R50, -RZ, R50.H1_H1 ;  /* 0x30000032ff327230 */ /* 0x000fe40000004100 */
[-C--:B------:R-:W-:Y:S01]  /*c3e0*/  FMUL.FTZ R80, R49, R54.reuse ;  /* 0x0000003631507220 */ /* 0x080fe20000410000 */
[----:B------:R-:W-:Y:S02]  /*c3f0*/  HADD2.F32 R53, -RZ, R53.H1_H1 ;  /* 0x30000035ff357230 */ /* 0x000fe40000004100 */
[----:B------:R-:W-:Y:S01]  /*c400*/  FMUL.FTZ R54, R37, R54 ;  /* 0x0000003625367220 */ /* 0x000fe20000410000 */
[----:B------:R-:W-:Y:S02]  /*c410*/  HADD2.F32 R52, -RZ, R14.H0_H0 ;  /* 0x2000000eff347230 */ /* 0x000fe40000004100 */
[----:B------:R-:W-:-:S02]  /*c420*/  HADD2.F32 R48, -RZ, R48.H1_H1 ;  /* 0x30000030ff307230 */ /* 0x000fc40000004100 */
[----:B------:R-:W-:Y:S01]  /*c430*/  FMUL.FTZ R55, R50, R53 ;  /* 0x0000003532377220 */ /* 0x000fe20000410000 */
[----:B------:R-:W-:Y:S02]  /*c440*/  HADD2.F32 R51, -RZ, R14.H1_H1 ;  /* 0x3000000eff337230 */ /* 0x000fe40000004100 */
[-C--:B------:R-:W-:Y:S01]  /*c450*/  FFMA.FTZ R83, R49, R52.reuse, R54 ;  /* 0x0000003431537223 */ /* 0x080fe20000010036 */
[----:B------:R-:W-:Y:S01]  /*c460*/  F2FP.F16.E4M3.UNPACK_B R14, R15 ;  /* 0x0000000fff0e723e */ /* 0x000fe200020006ff */
[C---:B------:R-:W-:Y:S01]  /*c470*/  FMUL.FTZ R53, R48.reuse, R53 ;  /* 0x0000003530357220 */ /* 0x040fe20000410000 */
[----:B------:R-:W-:Y:S01]  /*c480*/  F2FP.F16.E4M3.UNPACK_B R54, R13 ;  /* 0x0000000dff36723e */ /* 0x000fe200020006ff */
[----:B------:R-:W-:Y:S01]  /*c490*/  FFMA.FTZ R85, R48, R51, -R55 ;  /* 0x0000003330557223 */ /* 0x000fe20000010837 */
[-C--:B------:R-:W-:Y:S01]  /*c4a0*/  F2FP.F16.E4M3.UNPACK_B R48, R43.reuse ;  /* 0x0000002bff30723e */ /* 0x080fe200020006ff */
[----:B------:R-:W-:Y:S01]  /*c4b0*/  FFMA.FTZ R82, R37, R52, -R80 ;  /* 0x0000003425527223 */ /* 0x000fe20000010850 */
[----:B------:R-:W-:Y:S01]  /*c4c0*/  F2FP.F16.E4M3.UNPACK_B R49, R43.H1 ;  /* 0x0000002bff31723e */ /* 0x000fe200030006ff */
[----:B------:R-:W-:Y:S01]  /*c4d0*/  HADD2.F32 R37, -RZ, R14.H0_H0 ;  /* 0x2000000eff257230 */ /* 0x000fe20000004100 */
[----:B------:R-:W-:Y:S01]  /*c4e0*/  F2FP.F16.E4M3.UNPACK_B R55, R13.H1 ;  /* 0x0000000dff37723e */ /* 0x000fe200030006ff */
[----:B------:R-:W-:Y:S01]  /*c4f0*/  HADD2.F32 R80, -RZ, R54.H0_H0 ;  /* 0x20000036ff507230 */ /* 0x000fe20000004100 */
[----:B------:R-:W-:Y:S01]  /*c500*/  F2FP.F16.E4M3.UNPACK_B R15, R15.H1 ;  /* 0x0000000fff0f723e */ /* 0x000fe200030006ff */
[----:B------:R-:W-:Y:S01]  /*c510*/  FFMA.FTZ R84, R50, R51, R53 ;  /* 0x0000003332547223 */ /* 0x000fe20000010035 */
        /* <DEDUP_REMOVED lines=9> */
[----:B------:R-:W-:Y:S02]  /*c5b0*/  HADD2.F32 R52, -RZ, R13.H0_H0 ;  /* 0x2000000dff347230 */ /* 0x000fe40000004100 */
[-C--:B------:R-:W-:Y:S01]  /*c5c0*/  FMUL.FTZ R80, R12, R81.reuse ;  /* 0x000000510c507220 */ /* 0x080fe20000410000 */
[----:B------:R-:W-:Y:S02]  /*c5d0*/  HADD2.F32 R53, -RZ, R51.H0_H0 ;  /* 0x20000033ff357230 */ /* 0x000fe40000004100 */
[----:B------:R-:W-:Y:S01]  /*c5e0*/  FMUL.FTZ R81, R43, R81 ;  /* 0x000000512b517220 */ /* 0x000fe20000410000 */
[----:B------:R-:W-:-:S02]  /*c5f0*/  HADD2.F32 R49, -RZ, R49.H1_H1 ;  /* 0x30000031ff317230 */ /* 0x000fc40000004100 */
[-C--:B------:R-:W-:Y:S01]  /*c600*/  FFMA.FTZ R87, R50, R52.reuse, R87 ;  /* 0x0000003432577223 */ /* 0x080fe20000010057 */
[----:B------:R-:W-:Y:S02]  /*c610*/  HADD2.F32 R50, -RZ, R55.H1_H1 ;  /* 0x30000037ff327230 */ /* 0x000fe40000004100 */
[----:B------:R-:W-:Y:S01]  /*c620*/  FFMA.FTZ R86, R37, R52, -R86 ;  /* 0x0000003425567223 */ /* 0x000fe20000010856 */
[----:B------:R-:W-:Y:S02]  /*c630*/  HADD2.F32 R15, -RZ, R15.H1_H1 ;  /* 0x3000000fff0f7230 */ /* 0x000fe40000004100 */
[----:B------:R-:W-:Y:S01]  /*c640*/  FFMA.FTZ R81, R12, R53, R81 ;  /* 0x000000350c517223 */ /* 0x000fe20000010051 */
        /* <DEDUP_REMOVED lines=12> */
[----:B------:R-:W-:Y:S01]  /*c710*/  F2FP.SATFINITE.E4M3.F32.PACK_AB_MERGE_C R83, R84, R83, RZ ;  /* 0x000000535453723e */ /* 0x000fe200048070ff */
[-C--:B------:R-:W-:Y:S01]  /*c720*/  FFMA.FTZ R43, R14, R13.reuse, -R43 ;  /* 0x0000000d0e2b7223 */ /* 0x080fe2000001082b */
[----:B------:R-:W-:Y:S01]  /*c730*/  F2FP.SATFINITE.E4M3.F32.PACK_AB_MERGE_C R15, R15, R80, RZ ;  /* 0x000000500f0f723e */ /* 0x000fe200048070ff */
[----:B------:R-:W-:Y:S01]  /*c740*/  FFMA.FTZ R48, R48, R13, R37 ;  /* 0x0000000d30307223 */ /* 0x000fe20000010025 */
[----:B------:R-:W-:Y:S01]  /*c750*/  F2FP.SATFINITE.E4M3.F32.PACK_AB_MERGE_C R50, R50, R81, RZ ;  /* 0x000000513232723e */ /* 0x000fe200048070ff */
[----:B------:R-:W-:Y:S01]  /*c760*/  IMAD.MOV.U32 R12, RZ, RZ, R39 ;  /* 0x000000ffff0c7224 */ /* 0x000fe200078e0027 */
[----:B------:R-:W-:Y:S01]  /*c770*/  F2FP.SATFINITE.E4M3.F32.PACK_AB_MERGE_C R13, R41, R46, R82 ;  /* 0x0000002e290d723e */ /* 0x000fe20004807052 */
[----:B------:R-:W-:Y:S01]  /*c780*/  IMAD.MOV.U32 R14, RZ, RZ, R38 ;  /* 0x000000ffff0e7224 */ /* 0x000fe200078e0026 */
[----:B------:R-:W-:-:S02]  /*c790*/  F2FP.SATFINITE.E4M3.F32.PACK_AB_MERGE_C R15, R43, R86, R15 ;  /* 0x000000562b0f723e */ /* 0x000fc4000480700f */
[----:B------:R-:W-:Y:S02]  /*c7a0*/  F2FP.SATFINITE.E4M3.F32.PACK_AB_MERGE_C R41, R36, R47, R83 ;  /* 0x0000002f2429723e */ /* 0x000fe40004807053 */
[----:B------:R-:W-:-:S07]  /*c7b0*/  F2FP.SATFINITE.E4M3.F32.PACK_AB_MERGE_C R43, R48, R87, R50 ;  /* 0x00000057302b723e */ /* 0x000fce0004807032 */
.L_x_4148:
[----:B------:R-:W-:Y:S05]  /*c7c0*/  BSYNC B2 ;  /* 0x0000000000027941 */ /* 0x000fea0003800000 */
.L_x_4147:
[----:B------:R-:W-:Y:S01]  /*c7d0*/  ISETP.GE.AND P3, PT, R11, R136, PT ;  /* 0x000000880b00720c */ /* 0x000fe20003f66270 */
[----:B0-----:R0:W-:-:S12]  /*c7e0*/  ST.E.128 desc[UR50][R44.64], R12 ;  /* 0x0000000c2c007985 */ /* 0x0011d8000c101d32 */
[----:B------:R-:W-:-:S04]  /*c7f0*/  @!P3 IADD3 R36, P5, R156, R11, RZ ;  /* 0x0000000b9c24b210 */ /* 0x000fc80007fbe0ff */
[----:B------:R-:W-:-:S05]  /*c800*/  @!P3 LEA.HI.X.SX32 R37, R11, R154, 0x1, P5 ;  /* 0x0000009a0b25b211 */ /* 0x000fca00028f0eff */
[----:B--2---:R0:W-:Y:S04]  /*c810*/  @!P3 ST.E.128 desc[UR50][R36.64], R40 ;  /* 0x000000282400b985 */ /* 0x0041e8000c101d32 */
.L_x_4138:
[----:B------:R-:W-:Y:S05]  /*c820*/  BSYNC B1 ;  /* 0x0000000000017941 */ /* 0x000fea0003800000 */
.L_x_4137:
[----:B------:R-:W-:-:S03]  /*c830*/  UMOV UR4, 0xffffffff ;  /* 0xffffffff00047882 */ /* 0x000fc60000000000 */
[----:B------:R-:W-:Y:S05]  /*c840*/  BRA.DIV UR4, `(.L_x_4149) ;  /* 0x0000020e04707947 */ /* 0x000fea000b800000 */
[----:B0-----:R0:W0:Y:S04]  /*c850*/  SHFL.IDX PT, R44, R119, 0x1, 0x1e1f ;  /* 0x003e1f00772c7f89 */ /* 0x00102800000e0000 */
[----:B--2---:R-:W2:Y:S02]  /*c860*/  SHFL.IDX PT, R120, R120, 0x1, 0x1e1f ;  /* 0x003e1f0078787f89 */ /* 0x004ea400000e0000 */
.L_x_4422:
[----:B------:R-:W-:Y:S05]  /*c870*/  @P4 BRA `(.L_x_4106) ;  /* 0x0000003400e44947 */ /* 0x000fea0003800000 */
[----:B------:R-:W-:Y:S01]  /*c880*/  ISETP.NE.AND P3, PT, R28, RZ, PT ;  /* 0x000000ff1c00720c */ /* 0x000fe20003f65270 */
[----:B------:R-:W-:-:S12]  /*c890*/  BSSY B1, `(.L_x_4150) ;  /* 0x00000fc000017945 */ /* 0x000fd80003800000 */
[----:B------:R-:W-:Y:S05]  /*c8a0*/  @!P3 BRA `(.L_x_4151) ;  /* 0x0000000c00e8b947 */ /* 0x000fea0003800000 */
[----:B------:R-:W5:Y:S04]  /*c8b0*/  LDL R15, [R1+0x40] ;  /* 0x00004000010f7983 */ /* 0x000f680000100800 */
[----:B------:R-:W3:Y:S01]  /*c8c0*/  LDL R14, [R1+0x44] ;  /* 0x00004400010e7983 */ /* 0x000ee20000100800 */
[----:B------:R-:W-:Y:S01]  /*c8d0*/  SEL R11, R117, R143, !P0 ;  /* 0x0000008f750b7207 */ /* 0x000fe20004000000 */
[----:B------:R-:W-:Y:S01]  /*c8e0*/  BSSY B2, `(.L_x_4152) ;  /* 0x00000f1000027945 */ /* 0x000fe20003800000 */
[----:B--2---:R-:W-:Y:S02]  /*c8f0*/  IADD3 R40, P3, R21, R120, RZ ;  /* 0x0000007815287210 */ /* 0x004fe40007f7e0ff */
[----:B------:R-:W-:-:S03]  /*c900*/  SHF.R.S32.HI R12, RZ, 0x1f, R11 ;  /* 0x0000001fff0c7819 */ /* 0x000fc6000001140b */
[----:B0-----:R-:W-:Y:S01]  /*c910*/  IMAD.X R41, R44, 0x1, R109, P3 ;  /* 0x000000012c297824 */ /* 0x001fe200018e066d */
        /* <DEDUP_REMOVED lines=8> */
[----:B---3--:R-:W-:Y:S01]  /*c9a0*/  IMAD R12, R12, 0x2800, R14 ;  /* 0x000028000c0c7824 */ /* 0x008fe200078e020e */
        /* <DEDUP_REMOVED lines=11> */
[----:B------:R-:W-:Y:S01]  /*ca60*/  SHF.R.U32.HI R80, RZ, 0x18, R65 ;  /* 0x00000018ff507819 */ /* 0x000fe20000011641 */
[----:B------:R-:W-:Y:S01]  /*ca70*/  IMAD.MOV.U32 R42, RZ, RZ, R13 ;  /* 0x000000ffff2a7224 */ /* 0x000fe200078e000d */
[----:B------:R-:W-:Y:S01]  /*ca80*/  LOP3.LUT R45, R65, 0xff, RZ, 0xc0, !PT ;  /* 0x000000ff412d7812 */ /* 0x000fe200078ec0ff */
[----:B------:R-:W-:Y:S01]  /*ca90*/  IMAD.SHL.U32 R12, R78, 0x100, RZ ;  /* 0x000001004e0c7824 */ /* 0x000fe200078e00ff */
[----:B------:R-:W-:Y:S01]  /*caa0*/  SHF.R.U32.HI R76, RZ, 0x10, R65 ;  /* 0x00000010ff4c7819 */ /* 0x000fe20000011641 */
[----:B------:R-:W-:Y:S01]  /*cab0*/  IMAD.MOV.U32 R43, RZ, RZ, R14 ;  /* 0x000000ffff2b7224 */ /* 0x000fe200078e000e */
[----:B------:R-:W-:Y:S02]  /*cac0*/  SHF.R.U32.HI R54, RZ, 0x8, R77 ;  /* 0x00000008ff367819 */ /* 0x000fe4000001164d */
[----:B------:R-:W-:Y:S01]  /*cad0*/  SHF.R.U32.HI R52, RZ, 0x18, R79 ;  /* 0x00000018ff347819 */ /* 0x000fe2000001164f */
[----:B------:R-:W-:Y:S01]  /*cae0*/  IMAD.U32 R13, R76, 0x10000, RZ ;  /* 0x000100004c0d7824 */ /* 0x000fe200078e00ff */
[----:B------:R-:W-:-:S02]  /*caf0*/  LOP3.LUT R49, R79, 0xff, RZ, 0xc0, !PT ;  /* 0x000000ff4f317812 */ /* 0x000fc400078ec0ff */
[----:B------:R-:W-:Y:S02]  /*cb00*/  SHF.R.U32.HI R51, RZ, 0x8, R79 ;  /* 0x00000008ff337819 */ /* 0x000fe4000001164f */
[----:B------:R-:W-:Y:S02]  /*cb10*/  SHF.R.U32.HI R66, RZ, 0x8, R67 ;  /* 0x00000008ff427819 */ /* 0x000fe40000011643 */
[----:B------:R-:W-:Y:S02]  /*cb20*/  PRMT R45, R80, 0x654, R45 ;  /* 0x00000654502d7816 */ /* 0x000fe4000000002d */
[----:B------:R-:W-:Y:S02]  /*cb30*/  SHF.R.U32.HI R55, RZ, 0x18, R77 ;  /* 0x00000018ff377819 */ /* 0x000fe4000001164d */
[----:B------:R-:W-:Y:S02]  /*cb40*/  LOP3.LUT R48, R77, 0xff, RZ, 0xc0, !PT ;  /* 0x000000ff4d307812 */ /* 0x000fe400078ec0ff */
[----:B------:R-:W-:-:S02]  /*cb50*/  SHF.R.U32.HI R81, RZ, 0x18, R67 ;  /* 0x00000018ff517819 */ /* 0x000fc40000011643 */
[----:B------:R-:W-:Y:S02]  /*cb60*/  LOP3.LUT R46, R67, 0xff, RZ, 0xc0, !PT ;  /* 0x000000ff432e7812 */ /* 0x000fe400078ec0ff */
[----:B------:R-:W-:Y:S01]  /*cb70*/  PRMT R14, R52, 0x654, R49 ;  /* 0x00000654340e7816 */ /* 0x000fe20000000031 */
[----:B------:R-:W-:Y:S01]  /*cb80*/  IMAD.SHL.U32 R49, R54, 0x100, RZ ;  /* 0x0000010036317824 */ /* 0x000fe200078e00ff */
[----:B------:R-:W-:Y:S02]  /*cb90*/  SHF.L.U32 R51, R51, 0x8, RZ ;  /* 0x0000000833337819 */ /* 0x000fe400000006ff */
[----:B------:R-:W-:Y:S02]  /*cba0*/  SHF.R.U32.HI R65, RZ, 0x10, R67 ;  /* 0x00000010ff417819 */ /* 0x000fe40000011643 */
[----:B------:R-:W-:Y:S01]  /*cbb0*/  LOP3.LUT R12, R45, 0xff00, R12, 0xf8, !PT ;  /* 0x0000ff002d0c7812 */ /* 0x000fe200078ef80c */
[----:B------:R-:W-:Y:S01]  /*cbc0*/  IMAD.SHL.U32 R45, R66, 0x100, RZ ;  /* 0x00000100422d7824 */ /* 0x000fe200078e00ff */
[----:B------:R-:W-:-:S02]  /*cbd0*/  PRMT R48, R55, 0x654, R48 ;  /* 0x0000065437307816 */ /* 0x000fc40000000030 */
[----:B--2---:R-:W-:Y:S02]  /*cbe0*/  MOV R50, R36 ;  /* 0x0000002400327202 */ /* 0x004fe40000000f00 */
[----:B------:R-:W-:Y:S02]  /*cbf0*/  PRMT R46, R81, 0x654, R46 ;  /* 0x00000654512e7816 */ /* 0x000fe4000000002e */
[----:B------:R-:W-:Y:S02]  /*cc00*/  LOP3.LUT R55, R14, 0xff00, R51, 0xf8, !PT ;  /* 0x0000ff000e377812 */ /* 0x000fe400078ef833 */
[----:B------:R-:W-:Y:S01]  /*cc10*/  LOP3.LUT R14, R12, 0xff0000, R13, 0xf8, !PT ;  /* 0x00ff00000c0e7812 */ /* 0x000fe200078ef80d */
[----:B------:R-:W-:Y:S01]  /*cc20*/  IMAD.U32 R12, R65, 0x10000, RZ ;  /* 0x00010000410c7824 */ /* 0x000fe200078e00ff */
[----:B------:R-:W-:Y:S02]  /*cc30*/  LOP3.LUT R36, R48, 0xff00, R49, 0xf8, !PT ;  /* 0x0000ff0030247812 */ /* 0x000fe400078ef831 */
[----:B------:R-:W-:-:S02]  /*cc40*/  LOP3.LUT R45, R46, 0xff00, R45, 0xf8, !PT ;  /* 0x0000ff002e2d7812 */ /* 0x000fc400078ef82d */
[----:B------:R-:W-:Y:S02]  /*cc50*/  F2FP.F16.E4M3.UNPACK_B R54, R152.H1 ;  /* 0x00000098ff36723e */ /* 0x000fe400030006ff */
[----:B------:R-:W-:Y:S02]  /*cc60*/  F2FP.F16.E4M3.UNPACK_B R51, R50.H1 ;  /* 0x00000032ff33723e */ /* 0x000fe400030006ff */
[----:B------:R-:W-:Y:S01]  /*cc70*/  F2FP.F16.E4M3.UNPACK_B R48, R47.H1 ;  /* 0x0000002fff30723e */ /* 0x000fe200030006ff */
[----:B------:R-:W-:Y:S01]  /*cc80*/  HADD2.F32 R13, -RZ, R54.H0_H0 ;  /* 0x20000036ff0d7230 */ /* 0x000fe20000004100 */
[----:B------:R-:W-:Y:S01]  /*cc90*/  SHF.R.U32.HI R53, RZ, 0x10, R77 ;  /* 0x00000010ff357819 */ /* 0x000fe2000001164d */
[----:B------:R-:W-:Y:S01]  /*cca0*/  HADD2.F32 R46, -RZ, R51.H0_H0 ;  /* 0x20000033ff2e7230 */ /* 0x000fe20000004100 */
[----:B------:R-:W-:Y:S02]  /*ccb0*/  SHF.R.U32.HI R64, RZ, 0x10, R79 ;  /* 0x00000010ff407819 */ /* 0x000fe4000001164f */
[----:B------:R-:W-:Y:S01]  /*ccc0*/  LOP3.LUT R12, R45, 0xff0000, R12, 0xf8, !PT ;  /* 0x00ff00002d0c7812 */ /* 0x000fe200078ef80c */
[----:B------:R-:W-:Y:S01]  /*ccd0*/  HADD2.F32 R45, -RZ, R48.H0_H0 ;  /* 0x20000030ff2d7230 */ /* 0x000fe20000004100 */
[----:B------:R-:W-:Y:S01]  /*cce0*/  F2FP.F16.E4M3.UNPACK_B R49, R150.H1 ;  /* 0x00000096ff31723e */ /* 0x000fe200030006ff */
[----:B------:R-:W-:-:S02]  /*ccf0*/  IMAD.U32 R53, R53, 0x10000, RZ ;  /* 0x0001000035357824 */ /* 0x000fc400078e00ff */
[-C--:B------:R-:W-:Y:S01]  /*cd00*/  FMUL.FTZ R66, R46, R13.reuse ;  /* 0x0000000d2e427220 */ /* 0x080fe20000410000 */
[----:B------:R-:W-:Y:S02]  /*cd10*/  IMAD.U32 R64, R64, 0x10000, RZ ;  /* 0x0001000040407824 */ /* 0x000fe400078e00ff */
[----:B------:R-:W-:Y:S01]  /*cd20*/  FMUL.FTZ R65, R45, R13 ;  /* 0x0000000d2d417220 */ /* 0x000fe20000410000 */
[--C-:B------:R-:W-:Y:S01]  /*cd30*/  HADD2.F32 R52, -RZ, R49.reuse.H0_H0 ;  /* 0x20000031ff347230 */ /* 0x100fe20000004100 */
[----:B------:R-:W-:Y:S01]  /*cd40*/  LOP3.LUT R36, R36, 0xff0000, R53, 0xf8, !PT ;  /* 0x00ff000024247812 */ /* 0x000fe200078ef835 */
[----:B------:R-:W-:Y:S01]  /*cd50*/  HADD2.F32 R53, -RZ, R49.H1_H1 ;  /* 0x30000031ff357230 */ /* 0x000fe20000004100 */
[----:B------:R-:W-:Y:S01]  /*cd60*/  LOP3.LUT R13, R55, 0xff0000, R64, 0xf8, !PT ;  /* 0x00ff0000370d7812 */ /* 0x000fe200078ef840 */
[----:B------:R-:W-:Y:S02]  /*cd70*/  HADD2.F32 R55, -RZ, R54.H1_H1 ;  /* 0x30000036ff377230 */ /* 0x000fe40000004100 */
[-C--:B------:R-:W-:Y:S01]  /*cd80*/  FFMA.FTZ R45, R45, R52.reuse, -R66 ;  /* 0x000000342d2d7223 */ /* 0x080fe20000010842 */
[----:B------:R-:W-:Y:S01]  /*cd90*/  FFMA.FTZ R46, R46, R52, R65 ;  /* 0x000000342e2e7223 */ /* 0x000fe20000010041 */
[----:B------:R-:W-:Y:S01]  /*cda0*/  HADD2.F32 R52, -RZ, R51.H1_H1 ;  /* 0x30000033ff347230 */ /* 0x000fe20000004100 */
[----:B------:R-:W-:Y:S01]  /*cdb0*/  F2FP.F16.E4M3.UNPACK_B R152, R152 ;  /* 0x00000098ff98723e */ /* 0x000fe200020006ff */
[----:B------:R-:W-:Y:S01]  /*cdc0*/  HADD2.F32 R49, -RZ, R48.H1_H1 ;  /* 0x30000030ff317230 */ /* 0x000fe20000004100 */
[----:B------:R-:W-:-:S02]  /*cdd0*/  F2FP.F16.E4M3.UNPACK_B R50, R50 ;  /* 0x00000032ff32723e */ /* 0x000fc400020006ff */
[----:B------:R-:W-:Y:S01]  /*cde0*/  F2FP.F16.E4M3.UNPACK_B R47, R47 ;  /* 0x0000002fff2f723e */ /* 0x000fe200020006ff */
[CC--:B------:R-:W-:Y:S01]  /*cdf0*/  FMUL.FTZ R64, R52.reuse, R55.reuse ;  /* 0x0000003734407220 */ /* 0x0c0fe20000410000 */
[----:B------:R-:W-:Y:S01]  /*ce00*/  F2FP.F16.E4M3.UNPACK_B R150, R150 ;  /* 0x00000096ff96723e */ /* 0x000fe200020006ff */
[----:B------:R-:W-:Y:S02]  /*ce10*/  HADD2.F32 R54, -RZ, R152.H0_H0 ;  /* 0x20000098ff367230 */ /* 0x000fe40000004100 */
[C---:B------:R-:W-:Y:S01]  /*ce20*/  FMUL.FTZ R55, R49.reuse, R55 ;  /* 0x0000003731377220 */ /* 0x040fe20000410000 */
[----:B------:R-:W-:Y:S02]  /*ce30*/  HADD2.F32 R51, -RZ, R50.H0_H0 ;  /* 0x20000032ff337230 */ /* 0x000fe40000004100 */
[-C--:B------:R-:W-:Y:S01]  /*ce40*/  FFMA.FTZ R76, R49, R53.reuse, -R64 ;  /* 0x00000035314c7223 */ /* 0x080fe20000010840 */
[----:B------:R-:W-:Y:S02]  /*ce50*/  HADD2.F32 R48, -RZ, R47.H0_H0 ;  /* 0x2000002fff307230 */ /* 0x000fe40000004100 */
[----:B------:R-:W-:Y:S01]  /*ce60*/  FFMA.FTZ R67, R52, R53, R55 ;  /* 0x0000003534437223 */ /* 0x000fe20000010037 */
        /* <DEDUP_REMOVED lines=22> */
[----:B------:R-:W-:Y:S01]  /*cfd0*/  FMUL.FTZ R77, R51, R53 ;  /* 0x00000035334d7220 */ /* 0x000fe20000410000 */
        /* <DEDUP_REMOVED lines=11> */
[----:B------:R-:W-:Y:S01]  /*d090*/  FFMA.FTZ R80, R47, R52, -R48 ;  /* 0x000000342f507223 */ /* 0x000fe20000010830 */
[----:B------:R-:W-:Y:S01]  /*d0a0*/  F2FP.F16.E4M3.UNPACK_B R47, R38 ;  /* 0x00000026ff2f723e */ /* 0x000fe200020006ff */
[----:B------:R-:W-:Y:S01]  /*d0b0*/  FFMA.FTZ R82, R49, R52, R54 ;  /* 0x0000003431527223 */ /* 0x000fe20000010036 */
[--C-:B------:R-:W-:Y:S01]  /*d0c0*/  HADD2.F32 R51, -RZ, R151.reuse.H0_H0 ;  /* 0x20000097ff337230 */ /* 0x100fe20000004100 */
[----:B------:R-:W-:Y:S01]  /*d0d0*/  F2FP.SATFINITE.E4M3.F32.PACK_AB_MERGE_C R45, R76, R45, RZ ;  /* 0x0000002d4c2d723e */ /* 0x000fe200048070ff */
[----:B------:R-:W-:Y:S01]  /*d0e0*/  HADD2.F32 R52, -RZ, R151.H1_H1 ;  /* 0x30000097ff347230 */ /* 0x000fe20000004100 */
[----:B------:R-:W-:Y:S01]  /*d0f0*/  F2FP.SATFINITE.E4M3.F32.PACK_AB_MERGE_C R67, R67, R46, RZ ;  /* 0x0000002e4343723e */ /* 0x000fe200048070ff */
[----:B------:R-:W-:Y:S01]  /*d100*/  HADD2.F32 R48, -RZ, R47.H0_H0 ;  /* 0x2000002fff307230 */ /* 0x000fe20000004100 */
[----:B------:R-:W-:Y:S01]  /*d110*/  F2FP.SATFINITE.E4M3.F32.PACK_AB_MERGE_C R46, R66, R55, R45 ;  /* 0x00000037422e723e */ /* 0x000fe2000480702d */
[----:B------:R-:W-:Y:S01]  /*d120*/  HADD2.F32 R38, -RZ, R43.H0_H0 ;  /* 0x2000002bff267230 */ /* 0x000fe20000004100 */
[----:B------:R-:W-:Y:S01]  /*d130*/  F2FP.SATFINITE.E4M3.F32.PACK_AB_MERGE_C R79, R82, R79, RZ ;  /* 0x0000004f524f723e */ /* 0x000fe200048070ff */
[----:B------:R-:W-:-:S02]  /*d140*/  HADD2.F32 R47, -RZ, R47.H1_H1 ;  /* 0x3000002fff2f7230 */ /* 0x000fc40000004100 */
[-C--:B------:R-:W-:Y:S01]  /*d150*/  FMUL.FTZ R53, R48, R51.reuse ;  /* 0x0000003330357220 */ /* 0x080fe20000410000 */
[----:B------:R-:W-:Y:S02]  /*d160*/  HADD2.F32 R49, -RZ, R149.H0_H0 ;  /* 0x20000095ff317230 */ /* 0x000fe40000004100 */
        /* <DEDUP_REMOVED lines=12> */
[--C-:B------:R-:W-:Y:S01]  /*d230*/  HADD2.F32 R50, -RZ, R49.reuse.H0_H0 ;  /* 0x20000031ff327230 */ /* 0x100fe20000004100 */
[----:B------:R-:W-:Y:S01]  /*d240*/  F2FP.SATFINITE.E4M3.F32.PACK_AB_MERGE_C R43, R80, R77, RZ ;  /* 0x0000004d502b723e */ /* 0x000fe200048070ff */
[----:B------:R-:W-:Y:S01]  /*d250*/  HADD2.F32 R55, -RZ, R54.H0_H0 ;  /* 0x20000036ff377230 */ /* 0x000fe20000004100 */
[----:B------:R-:W-:Y:S01]  /*d260*/  F2FP.F16.E4M3.UNPACK_B R52, R14 ;  /* 0x0000000eff34723e */ /* 0x000fe200020006ff */
[----:B------:R-:W-:Y:S01]  /*d270*/  HADD2.F32 R47, -RZ, R48.H0_H0 ;  /* 0x20000030ff2f7230 */ /* 0x000fe20000004100 */
[----:B------:R-:W-:Y:S01]  /*d280*/  F2FP.SATFINITE.E4M3.F32.PACK_AB_MERGE_C R45, R65, R64, R67 ;  /* 0x00000040412d723e */ /* 0x000fe20004807043 */
[----:B------:R-:W-:Y:S01]  /*d290*/  HADD2.F32 R54, -RZ, R54.H1_H1 ;  /* 0x30000036ff367230 */ /* 0x000fe20000004100 */
[----:B------:R-:W-:Y:S01]  /*d2a0*/  F2FP.SATFINITE.E4M3.F32.PACK_AB_MERGE_C R43, R78, R53, R43 ;  /* 0x000000354e2b723e */ /* 0x000fe2000480702b */
[----:B------:R-:W-:Y:S01]  /*d2b0*/  HADD2.F32 R53, -RZ, R52.H0_H0 ;  /* 0x20000034ff357230 */ /* 0x000fe20000004100 */
[----:B------:R-:W-:Y:S01]  /*d2c0*/  F2FP.SATFINITE.E4M3.F32.PACK_AB_MERGE_C R38, R51, R38, R79 ;  /* 0x000000263326723e */ /* 0x000fe2000480704f */
[----:B------:R-:W-:Y:S01]  /*d2d0*/  FMUL.FTZ R64, R50, R55 ;  /* 0x0000003732407220 */ /* 0x000fe20000410000 */
[----:B------:R-:W-:-:S02]  /*d2e0*/  HADD2.F32 R51, -RZ, R49.H1_H1 ;  /* 0x30000031ff337230 */ /* 0x000fc40000004100 */
[----:B------:R-:W-:Y:S01]  /*d2f0*/  FMUL.FTZ R55, R47, R55 ;  /* 0x000000372f377220 */ /* 0x000fe20000410000 */
[----:B------:R-:W-:Y:S01]  /*d300*/  HADD2.F32 R49, -RZ, R48.H1_H1 ;  /* 0x30000030ff317230 */ /* 0x000fe20000004100 */
[----:B------:R-:W-:Y:S01]  /*d310*/  F2FP.F16.E4M3.UNPACK_B R42, R42.H1 ;  /* 0x0000002aff2a723e */ /* 0x000fe200030006ff */
[----:B------:R-:W-:Y:S02]  /*d320*/  HADD2.F32 R52, -RZ, R52.H1_H1 ;  /* 0x30000034ff347230 */ /* 0x000fe40000004100 */
[----:B------:R-:W-:Y:S01]  /*d330*/  FFMA.FTZ R48, R50, R53, R55 ;  /* 0x0000003532307223 */ /* 0x000fe20000010037 */
[-C--:B------:R-:W-:Y:S01]  /*d340*/  FMUL.FTZ R50, R51, R54.reuse ;  /* 0x0000003633327220 */ /* 0x080fe20000410000 */
[----:B------:R-:W-:Y:S01]  /*d350*/  FMUL.FTZ R54, R49, R54 ;  /* 0x0000003631367220 */ /* 0x000fe20000410000 */
[----:B------:R-:W-:Y:S01]  /*d360*/  F2FP.F16.E4M3.UNPACK_B R37, R37.H1 ;  /* 0x00000025ff25723e */ /* 0x000fe200030006ff */
[----:B------:R-:W-:Y:S01]  /*d370*/  FFMA.FTZ R47, R47, R53, -R64 ;  /* 0x000000352f2f7223 */ /* 0x000fe20000010840 */
        /* <DEDUP_REMOVED lines=10> */
[----:B------:R-:W-:Y:S01]  /*d420*/  FMUL.FTZ R54, R36, R51 ;  /* 0x0000003324367220 */ /* 0x000fe20000410000 */
[----:B------:R-:W-:Y:S02]  /*d430*/  HADD2.F32 R42, -RZ, R42.H1_H1 ;  /* 0x3000002aff2a7230 */ /* 0x000fe40000004100 */
[----:B------:R-:W-:-:S02]  /*d440*/  HADD2.F32 R50, -RZ, R14.H0_H0 ;  /* 0x2000000eff327230 */ /* 0x000fc40000004100 */
[-C--:B------:R-:W-:Y:S01]  /*d450*/  FMUL.FTZ R55, R37, R52.reuse ;  /* 0x0000003425377220 */ /* 0x080fe20000410000 */
[----:B------:R-:W-:Y:S02]  /*d460*/  HADD2.F32 R51, -RZ, R14.H1_H1 ;  /* 0x3000000eff337230 */ /* 0x000fe40000004100 */
[----:B------:R-:W-:Y:S01]  /*d470*/  FMUL.FTZ R52, R42, R52 ;  /* 0x000000342a347220 */ /* 0x000fe20000410000 */
[----:B------:R-:W-:Y:S01]  /*d480*/  F2FP.F16.E4M3.UNPACK_B R14, R15 ;  /* 0x0000000fff0e723e */ /* 0x000fe200020006ff */
[-C--:B------:R-:W-:Y:S01]  /*d490*/  FFMA.FTZ R67, R36, R50.reuse, -R53 ;  /* 0x0000003224437223 */ /* 0x080fe20000010835 */
[----:B------:R-:W-:Y:S01]  /*d4a0*/  FFMA.FTZ R76, R49, R50, R54 ;  /* 0x00000032314c7223 */ /* 0x000fe20000010036 */
[----:B------:R-:W-:Y:S01]  /*d4b0*/  FFMA.FTZ R78, R42, R51, -R55 ;  /* 0x000000332a4e7223 */ /* 0x000fe20000010837 */
[----:B------:R-:W-:Y:S01]  /*d4c0*/  F2FP.F16.E4M3.UNPACK_B R42, R39 ;  /* 0x00000027ff2a723e */ /* 0x000fe200020006ff */
[----:B------:R-:W-:Y:S01]  /*d4d0*/  FFMA.FTZ R77, R37, R51, R52 ;  /* 0x00000033254d7223 */ /* 0x000fe20000010034 */
[----:B------:R-:W-:Y:S01]  /*d4e0*/  F2FP.F16.E4M3.UNPACK_B R53, R13 ;  /* 0x0000000dff35723e */ /* 0x000fe200020006ff */
[----:B------:R-:W-:Y:S01]  /*d4f0*/  HADD2.F32 R36, -RZ, R14.H0_H0 ;  /* 0x2000000eff247230 */ /* 0x000fe20000004100 */
[----:B------:R-:W-:Y:S01]  /*d500*/  F2FP.F16.E4M3.UNPACK_B R15, R15.H1 ;  /* 0x0000000fff0f723e */ /* 0x000fe200030006ff */
[----:B------:R-:W-:Y:S01]  /*d510*/  HADD2.F32 R49, -RZ, R42.H0_H0 ;  /* 0x2000002aff317230 */ /* 0x000fe20000004100 */
[----:B------:R-:W-:Y:S01]  /*d520*/  F2FP.F16.E4M3.UNPACK_B R54, R13.H1 ;  /* 0x0000000dff36723e */ /* 0x000fe200030006ff */
[----:B------:R-:W-:Y:S01]  /*d530*/  HADD2.F32 R55, -RZ, R53.H0_H0 ;  /* 0x20000035ff377230 */ /* 0x000fe20000004100 */
[----:B------:R-:W-:Y:S01]  /*d540*/  F2FP.F16.E4M3.UNPACK_B R39, R39.H1 ;  /* 0x00000027ff27723e */ /* 0x000fe200030006ff */
[----:B------:R-:W-:Y:S01]  /*d550*/  HADD2.F32 R37, -RZ, R15.H0_H0 ;  /* 0x2000000fff257230 */ /* 0x000fe20000004100 */
[-C--:B------:R-:W-:Y:S01]  /*d560*/  F2FP.F16.E4M3.UNPACK_B R50, R12.reuse.H1 ;  /* 0x0000000cff32723e */ /* 0x080fe200030006ff */
[----:B------:R-:W-:Y:S01]  /*d570*/  HADD2.F32 R64, -RZ, R54.H0_H0 ;  /* 0x20000036ff407230 */ /* 0x000fe20000004100 */
[----:B------:R-:W-:Y:S01]  /*d580*/  F2FP.F16.E4M3.UNPACK_B R13, R12 ;  /* 0x0000000cff0d723e */ /* 0x000fe200020006ff */
[----:B------:R-:W-:-:S02]  /*d590*/  HADD2.F32 R12, -RZ, R39.H0_H0 ;  /* 0x20000027ff0c7230 */ /* 0x000fc40000004100 */
[-C--:B------:R-:W-:Y:S01]  /*d5a0*/  FMUL.FTZ R79, R49, R55.reuse ;  /* 0x00000037314f7220 */ /* 0x080fe20000410000 */
[----:B------:R-:W-:Y:S02]  /*d5b0*/  HADD2.F32 R52, -RZ, R50.H0_H0 ;  /* 0x20000032ff347230 */ /* 0x000fe40000004100 */
[----:B------:R-:W-:Y:S01]  /*d5c0*/  FMUL.FTZ R80, R36, R55 ;  /* 0x0000003724507220 */ /* 0x000fe20000410000 */
[-C--:B------:R-:W-:Y:S01]  /*d5d0*/  FMUL.FTZ R55, R37, R64.reuse ;  /* 0x0000004025377220 */ /* 0x080fe20000410000 */
[----:B------:R-:W-:Y:S02]  /*d5e0*/  HADD2.F32 R39, -RZ, R39.H1_H1 ;  /* 0x30000027ff277230 */ /* 0x000fe40000004100 */
[C---:B------:R-:W-:Y:S01]  /*d5f0*/  FMUL.FTZ R82, R12.reuse, R64 ;  /* 0x000000400c527220 */ /* 0x040fe20000410000 */
        /* <DEDUP_REMOVED lines=8> */
[----:B------:R-:W-:Y:S01]  /*d680*/  HADD2.F32 R50, -RZ, R50.H1_H1 ;  /* 0x30000032ff327230 */ /* 0x000fe20000004100 */
[----:B------:R-:W-:Y:S01]  /*d690*/  F2FP.SATFINITE.E4M3.F32.PACK_AB_MERGE_C R67, R78, R67, RZ ;  /* 0x000000434e43723e */ /* 0x000fe200048070ff */
[----:B------:R-:W-:Y:S02]  /*d6a0*/  HADD2.F32 R14, -RZ, R14.H1_H1 ;  /* 0x3000000eff0e7230 */ /* 0x000fe40000004100 */
[----:B------:R-:W-:Y:S01]  /*d6b0*/  FMUL.FTZ R37, R42, R53 ;  /* 0x000000352a257220 */ /* 0x000fe20000410000 */
[----:B------:R-:W-:-:S02]  /*d6c0*/  HADD2.F32 R51, -RZ, R13.H0_H0 ;  /* 0x2000000dff337230 */ /* 0x000fc40000004100 */
[-C--:B------:R-:W-:Y:S01]  /*d6d0*/  FFMA.FTZ R15, R15, R50.reuse, -R12 ;  /* 0x000000320f0f7223 */ /* 0x080fe2000001080c */
[----:B------:R-:W-:Y:S02]  /*d6e0*/  HADD2.F32 R13, -RZ, R13.H1_H1 ;  /* 0x3000000dff0d7230 */ /* 0x000fe40000004100 */
[----:B------:R-:W-:Y:S01]  /*d6f0*/  FMUL.FTZ R53, R14, R53 ;  /* 0x000000350e357220 */ /* 0x000fe20000410000 */
[----:B------:R-:W-:Y:S01]  /*d700*/  FFMA.FTZ R54, R39, R50, R54 ;  /* 0x0000003227367223 */ /* 0x000fe20000010036 */
[-C--:B------:R-:W-:Y:S01]  /*d710*/  FFMA.FTZ R79, R36, R51.reuse, -R79 ;  /* 0x00000033244f7223 */ /* 0x080fe2000001084f */
[----:B------:R-:W-:Y:S01]  /*d720*/  FFMA.FTZ R80, R49, R51, R80 ;  /* 0x0000003331507223 */ /* 0x000fe20000010050 */
[-C--:B------:R-:W-:Y:S01]  /*d730*/  FFMA.FTZ R14, R14, R13.reuse, -R37 ;  /* 0x0000000d0e0e7223 */ /* 0x080fe20000010825 */
[----:B------:R-:W-:Y:S01]  /*d740*/  FFMA.FTZ R53, R42, R13, R53 ;  /* 0x0000000d2a357223 */ /* 0x000fe20000010035 */
[----:B------:R-:W-:Y:S01]  /*d750*/  F2FP.SATFINITE.E4M3.F32.PACK_AB_MERGE_C R15, R15, R82, RZ ;  /* 0x000000520f0f723e */ /* 0x000fe200048070ff */
[----:B------:R-:W-:Y:S01]  /*d760*/  IMAD.MOV.U32 R36, RZ, RZ, R45 ;  /* 0x000000ffff247224 */ /* 0x000fe200078e002d */
[----:B------:R-:W-:-:S02]  /*d770*/  F2FP.SATFINITE.E4M3.F32.PACK_AB_MERGE_C R76, R77, R76, RZ ;  /* 0x0000004c4d4c723e */ /* 0x000fc400048070ff */
[----:B------:R-:W-:Y:S02]  /*d780*/  F2FP.SATFINITE.E4M3.F32.PACK_AB_MERGE_C R54, R54, R55, RZ ;  /* 0x000000373636723e */ /* 0x000fe400048070ff */
[----:B------:R-:W-:Y:S01]  /*d790*/  F2FP.SATFINITE.E4M3.F32.PACK_AB_MERGE_C R15, R14, R79, R15 ;  /* 0x0000004f0e0f723e */ /* 0x000fe2000480700f */
[----:B------:R-:W-:Y:S01]  /*d7a0*/  IMAD.MOV.U32 R14, RZ, RZ, R43 ;  /* 0x000000ffff0e7224 */ /* 0x000fe200078e002b */
[----:B------:R-:W-:Y:S02]  /*d7b0*/  F2FP.SATFINITE.E4M3.F32.PACK_AB_MERGE_C R13, R66, R47, R67 ;  /* 0x0000002f420d723e */ /* 0x000fe40004807043 */
[----:B------:R-:W-:Y:S02]  /*d7c0*/  F2FP.SATFINITE.E4M3.F32.PACK_AB_MERGE_C R37, R65, R48, R76 ;  /* 0x000000304125723e */ /* 0x000fe4000480704c */
[----:B------:R-:W-:Y:S02]  /*d7d0*/  F2FP.SATFINITE.E4M3.F32.PACK_AB_MERGE_C R39, R53, R80, R54 ;  /* 0x000000503527723e */ /* 0x000fe40004807036 */
[----:B------:R-:W-:-:S07]  /*d7e0*/  MOV R12, R46 ;  /* 0x0000002e000c7202 */ /* 0x000fce0000000f00 */
.L_x_4153:
[----:B------:R-:W-:Y:S05]  /*d7f0*/  BSYNC B2 ;  /* 0x0000000000027941 */ /* 0x000fea0003800000 */
.L_x_4152:
[----:B------:R-:W-:Y:S01]  /*d800*/  ISETP.GE.AND P3, PT, R11, R136, PT ;  /* 0x000000880b00720c */ /* 0x000fe20003f66270 */
[----:B0-----:R0:W-:-:S12]  /*d810*/  ST.E.128 desc[UR50][R40.64], R12 ;  /* 0x0000000c28007985 */ /* 0x0011d8000c101d32 */
[----:B------:R-:W-:-:S04]  /*d820*/  @!P3 IADD3 R42, P4, R11, R120, RZ ;  /* 0x000000780b2ab210 */ /* 0x000fc80007f9e0ff */
[----:B------:R-:W-:-:S05]  /*d830*/  @!P3 LEA.HI.X.SX32 R43, R11, R44, 0x1, P4 ;  /* 0x0000002c0b2bb211 */ /* 0x000fca00020f0eff */
[----:B--2---:R0:W-:Y:S04]  /*d840*/  @!P3 ST.E.128 desc[UR50][R42.64], R36 ;  /* 0x000000242a00b985 */ /* 0x0041e8000c101d32 */
.L_x_4151:
[----:B------:R-:W-:Y:S05]  /*d850*/  BSYNC B1 ;  /* 0x0000000000017941 */ /* 0x000fea0003800000 */
.L_x_4150:
[----:B------:R-:W-:Y:S01]  /*d860*/  ISETP.NE.AND P3, PT, R29, RZ, PT ;  /* 0x000000ff1d00720c */ /* 0x000fe20003f65270 */
[----:B------:R-:W-:-:S12]  /*d870*/  BSSY B1, `(.L_x_4154) ;  /* 0x00000fd000017945 */ /* 0x000fd80003800000 */
[----:B------:R-:W-:Y:S05]  /*d880*/  @!P3 BRA `(.L_x_4155) ;  /* 0x0000000c00ecb947 */ /* 0x000fea0003800000 */
[----:B0-----:R-:W5:Y:S04]  /*d890*/  LDL R13, [R1+0x40] ;  /* 0x00004000010d7983 */ /* 0x001f680000100800 */
[----:B------:R-:W3:Y:S01]  /*d8a0*/  LDL R14, [R1+0x44] ;  /* 0x00004400010e7983 */ /* 0x000ee20000100800 */
[----:B------:R-:W-:Y:S01]  /*d8b0*/  SEL R11, R117, R143, !P1 ;  /* 0x0000008f750b7207 */ /* 0x000fe20004800000 */
[----:B------:R-:W-:Y:S01]  /*d8c0*/  BSSY B2, `(.L_x_4156) ;  /* 0x00000f2000027945 */ /* 0x000fe20003800000 */
[----:B--2---:R-:W-:Y:S02]  /*d8d0*/  IADD3 R40, P3, R26, R120, RZ ;  /* 0x000000781a287210 */ /* 0x004fe40007f7e0ff */
[----:B------:R-:W-:-:S03]  /*d8e0*/  SHF.R.S32.HI R12, RZ, 0x1f, R11 ;  /* 0x0000001fff0c7819 */ /* 0x000fc6000001140b */
[----:B------:R-:W-:Y:S01]  /*d8f0*/  IMAD.X R41, R44, 0x1, R108, P3 ;  /* 0x000000012c297824 */ /* 0x000fe200018e066c */
        /* <DEDUP_REMOVED lines=20> */
[----:B------:R-:W-:Y:S01]  /*da40*/  LOP3.LUT R46, R61, 0xff, RZ, 0xc0, !PT ;  /* 0x000000ff3d2e7812 */ /* 0x000fe200078ec0ff */
[----:B--2---:R-:W-:Y:S01]  /*da50*/  IMAD.MOV.U32 R48, RZ, RZ, R36 ;  /* 0x000000ffff307224 */ /* 0x004fe200078e0024 */
[----:B------:R-:W-:Y:S01]  /*da60*/  SHF.R.U32.HI R47, RZ, 0x18, R61 ;  /* 0x00000018ff2f7819 */ /* 0x000fe2000001163d */
[----:B------:R-:W-:Y:S01]  /*da70*/  IMAD.SHL.U32 R12, R67, 0x100, RZ ;  /* 0x00000100430c7824 */ /* 0x000fe200078e00ff */
[----:B------:R-:W-:Y:S01]  /*da80*/  SHF.R.U32.HI R65, RZ, 0x8, R63 ;  /* 0x00000008ff417819 */ /* 0x000fe2000001163f */
[----:B------:R-:W-:Y:S01]  /*da90*/  IMAD.MOV.U32 R43, RZ, RZ, R38 ;  /* 0x000000ffff2b7224 */ /* 0x000fe200078e0026 */
[----:B------:R-:W-:Y:S02]  /*daa0*/  PRMT R47, R47, 0x654, R46 ;  /* 0x000006542f2f7816 */ /* 0x000fe4000000002e */
[----:B------:R-:W-:-:S02]  /*dab0*/  LOP3.LUT R49, R63, 0xff, RZ, 0xc0, !PT ;  /* 0x000000ff3f317812 */ /* 0x000fc400078ec0ff */
[----:B------:R-:W-:Y:S02]  /*dac0*/  SHF.R.U32.HI R64, RZ, 0x18, R63 ;  /* 0x00000018ff407819 */ /* 0x000fe4000001163f */
[--C-:B------:R-:W-:Y:S02]  /*dad0*/  SHF.R.U32.HI R55, RZ, 0x8, R73.reuse ;  /* 0x00000008ff377819 */ /* 0x100fe40000011649 */
[----:B------:R-:W-:Y:S02]  /*dae0*/  LOP3.LUT R50, R73, 0xff, RZ, 0xc0, !PT ;  /* 0x000000ff49327812 */ /* 0x000fe400078ec0ff */
[----:B------:R-:W-:Y:S02]  /*daf0*/  SHF.R.U32.HI R53, RZ, 0x18, R73 ;  /* 0x00000018ff357819 */ /* 0x000fe40000011649 */
[----:B------:R-:W-:Y:S01]  /*db00*/  LOP3.LUT R47, R47, 0xff00, R12, 0xf8, !PT ;  /* 0x0000ff002f2f7812 */ /* 0x000fe200078ef80c */
[----:B------:R-:W-:Y:S01]  /*db10*/  IMAD.SHL.U32 R12, R65, 0x100, RZ ;  /* 0x00000100410c7824 */ /* 0x000fe200078e00ff */
[----:B------:R-:W-:-:S02]  /*db20*/  LOP3.LUT R51, R75, 0xff, RZ, 0xc0, !PT ;  /* 0x000000ff4b337812 */ /* 0x000fc400078ec0ff */
[----:B------:R-:W-:Y:S02]  /*db30*/  SHF.R.U32.HI R52, RZ, 0x18, R75 ;  /* 0x00000018ff347819 */ /* 0x000fe4000001164b */
[----:B------:R-:W-:Y:S02]  /*db40*/  SHF.R.U32.HI R66, RZ, 0x10, R63 ;  /* 0x00000010ff427819 */ /* 0x000fe4000001163f */
[----:B------:R-:W-:Y:S01]  /*db50*/  MOV R42, R14 ;  /* 0x0000000e002a7202 */ /* 0x000fe20000000f00 */
[----:B------:R-:W-:Y:S01]  /*db60*/  IMAD.SHL.U32 R14, R55, 0x100, RZ ;  /* 0x00000100370e7824 */ /* 0x000fe200078e00ff */
[----:B------:R-:W-:Y:S02]  /*db70*/  PRMT R49, R64, 0x654, R49 ;  /* 0x0000065440317816 */ /* 0x000fe40000000031 */
[----:B------:R-:W-:Y:S02]  /*db80*/  SHF.R.U32.HI R72, RZ, 0x10, R61 ;  /* 0x00000010ff487819 */ /* 0x000fe4000001163d */
[----:B------:R-:W-:-:S02]  /*db90*/  PRMT R53, R53, 0x654, R50 ;  /* 0x0000065435357816 */ /* 0x000fc40000000032 */
[----:B------:R-:W-:Y:S01]  /*dba0*/  PRMT R61, R52, 0x654, R51 ;  /* 0x00000654343d7816 */ /* 0x000fe20000000033 */
[----:B------:R-:W-:Y:S01]  /*dbb0*/  IMAD.U32 R36, R72, 0x10000, RZ ;  /* 0x0001000048247824 */ /* 0x000fe200078e00ff */
[----:B------:R-:W-:Y:S01]  /*dbc0*/  LOP3.LUT R51, R49, 0xff00, R12, 0xf8, !PT ;  /* 0x0000ff0031337812 */ /* 0x000fe200078ef80c */
[----:B------:R-:W-:Y:S01]  /*dbd0*/  IMAD.U32 R12, R66, 0x10000, RZ ;  /* 0x00010000420c7824 */ /* 0x000fe200078e00ff */
[----:B------:R-:W-:Y:S02]  /*dbe0*/  LOP3.LUT R55, R53, 0xff00, R14, 0xf8, !PT ;  /* 0x0000ff0035377812 */ /* 0x000fe400078ef80e */
[----:B------:R-:W-:Y:S02]  /*dbf0*/  SHF.R.U32.HI R54, RZ, 0x8, R75 ;  /* 0x00000008ff367819 */ /* 0x000fe4000001164b */
[----:B------:R-:W-:Y:S02]  /*dc00*/  F2FP.F16.E4M3.UNPACK_B R53, R147.H1 ;  /* 0x00000093ff35723e */ /* 0x000fe400030006ff */
[----:B------:R-:W-:-:S02]  /*dc10*/  F2FP.F16.E4M3.UNPACK_B R46, R45.H1 ;  /* 0x0000002dff2e723e */ /* 0x000fc400030006ff */
[----:B------:R-:W-:Y:S01]  /*dc20*/  F2FP.F16.E4M3.UNPACK_B R49, R48.H1 ;  /* 0x00000030ff31723e */ /* 0x000fe200030006ff */
[--C-:B------:R-:W-:Y:S01]  /*dc30*/  HADD2.F32 R14, -RZ, R53.reuse.H0_H0 ;  /* 0x20000035ff0e7230 */ /* 0x100fe20000004100 */
[----:B------:R-:W-:Y:S01]  /*dc40*/  LOP3.LUT R12, R51, 0xff0000, R12, 0xf8, !PT ;  /* 0x00ff0000330c7812 */ /* 0x000fe200078ef80c */
[----:B------:R-:W-:Y:S01]  /*dc50*/  HADD2.F32 R53, -RZ, R53.H1_H1 ;  /* 0x30000035ff357230 */ /* 0x000fe20000004100 */
[----:B------:R-:W-:Y:S01]  /*dc60*/  SHF.R.U32.HI R62, RZ, 0x10, R73 ;  /* 0x00000010ff3e7819 */ /* 0x000fe20000011649 */
[----:B------:R-:W-:Y:S01]  /*dc70*/  HADD2.F32 R50, -RZ, R49.H0_H0 ;  /* 0x20000031ff327230 */ /* 0x000fe20000004100 */
[----:B------:R-:W-:Y:S02]  /*dc80*/  SHF.L.U32 R38, R54, 0x8, RZ ;  /* 0x0000000836267819 */ /* 0x000fe400000006ff */
[----:B------:R-:W-:Y:S01]  /*dc90*/  LOP3.LUT R36, R47, 0xff0000, R36, 0xf8, !PT ;  /* 0x00ff00002f247812 */ /* 0x000fe200078ef824 */
[----:B------:R-:W-:Y:S01]  /*dca0*/  HADD2.F32 R47, -RZ, R46.H0_H0 ;  /* 0x2000002eff2f7230 */ /* 0x000fe20000004100 */
[----:B------:R-:W-:-:S02]  /*dcb0*/  F2FP.F16.E4M3.UNPACK_B R51, R145.H1 ;  /* 0x00000091ff33723e */ /* 0x000fc400030006ff */
[----:B------:R-:W-:Y:S02]  /*dcc0*/  SHF.R.U32.HI R60, RZ, 0x10, R75 ;  /* 0x00000010ff3c7819 */ /* 0x000fe4000001164b */
[----:B------:R-:W-:Y:S01]  /*dcd0*/  LOP3.LUT R61, R61, 0xff00, R38, 0xf8, !PT ;  /* 0x0000ff003d3d7812 */ /* 0x000fe200078ef826 */
[----:B------:R-:W-:Y:S02]  /*dce0*/  IMAD.U32 R38, R62, 0x10000, RZ ;  /* 0x000100003e267824 */ /* 0x000fe400078e00ff */
[-C--:B------:R-:W-:Y:S01]  /*dcf0*/  FMUL.FTZ R63, R47, R14.reuse ;  /* 0x0000000e2f3f7220 */ /* 0x080fe20000410000 */
[----:B------:R-:W-:Y:S01]  /*dd00*/  HADD2.F32 R52, -RZ, R51.H0_H0 ;  /* 0x20000033ff347230 */ /* 0x000fe20000004100 */
[----:B------:R-:W-:Y:S01]  /*dd10*/  F2FP.F16.E4M3.UNPACK_B R147, R147 ;  /* 0x00000093ff93723e */ /* 0x000fe200020006ff */
[----:B------:R-:W-:Y:S02]  /*dd20*/  IMAD.U32 R54, R60, 0x10000, RZ ;  /* 0x000100003c367824 */ /* 0x000fe400078e00ff */
[C---:B------:R-:W-:Y:S01]  /*dd30*/  FMUL.FTZ R60, R50.reuse, R14 ;  /* 0x0000000e323c7220 */ /* 0x040fe20000410000 */
[----:B------:R-:W-:Y:S01]  /*dd40*/  LOP3.LUT R38, R55, 0xff0000, R38, 0xf8, !PT ;  /* 0x00ff000037267812 */ /* 0x000fe200078ef826 */
[----:B------:R-:W-:Y:S01]  /*dd50*/  FFMA.FTZ R63, R50, R52, R63 ;  /* 0x00000034323f7223 */ /* 0x000fe2000001003f */
[----:B------:R-:W-:-:S02]  /*dd60*/  HADD2.F32 R50, -RZ, R49.H1_H1 ;  /* 0x30000031ff327230 */ /* 0x000fc40000004100 */
[----:B------:R-:W-:Y:S01]  /*dd70*/  FFMA.FTZ R55, R47, R52, -R60 ;  /* 0x000000342f377223 */ /* 0x000fe2000001083c */
[----:B------:R-:W-:Y:S01]  /*dd80*/  HADD2.F32 R47, -RZ, R46.H1_H1 ;  /* 0x3000002eff2f7230 */ /* 0x000fe20000004100 */
[----:B------:R-:W-:Y:S01]  /*dd90*/  F2FP.F16.E4M3.UNPACK_B R48, R48 ;  /* 0x00000030ff30723e */ /* 0x000fe200020006ff */
[----:B------:R-:W-:Y:S01]  /*dda0*/  HADD2.F32 R51, -RZ, R51.H1_H1 ;  /* 0x30000033ff337230 */ /* 0x000fe20000004100 */
[----:B------:R-:W-:Y:S01]  /*ddb0*/  F2FP.F16.E4M3.UNPACK_B R45, R45 ;  /* 0x0000002dff2d723e */ /* 0x000fe200020006ff */
[----:B------:R-:W-:Y:S01]  /*ddc0*/  HADD2.F32 R52, -RZ, R147.H0_H0 ;  /* 0x20000093ff347230 */ /* 0x000fe20000004100 */
[----:B------:R-:W-:Y:S01]  /*ddd0*/  LOP3.LUT R14, R61, 0xff0000, R54, 0xf8, !PT ;  /* 0x00ff00003d0e7812 */ /* 0x000fe200078ef836 */
[----:B------:R-:W-:Y:S01]  /*dde0*/  FMUL.FTZ R54, R50, R53 ;  /* 0x0000003532367220 */ /* 0x000fe20000410000 */
        /* <DEDUP_REMOVED lines=39> */
[----:B------:R-:W-:Y:S01]  /*e060*/  F2FP.F16.E4M3.UNPACK_B R144, R144 ;  /* 0x00000090ff90723e */ /* 0x000fe200020006ff */
[-C--:B------:R-:W-:Y:S01]  /*e070*/  FFMA.FTZ R52, R45, R50.reuse, -R46 ;  /* 0x000000322d347223 */ /* 0x080fe2000001082e */
[----:B------:R-:W-:Y:S01]  /*e080*/  F2FP.F16.E4M3.UNPACK_B R45, R43 ;  /* 0x0000002bff2d723e */ /* 0x000fe200020006ff */
[----:B------:R-:W-:Y:S02]  /*e090*/  HADD2.F32 R48, -RZ, R146.H0_H0 ;  /* 0x20000092ff307230 */ /* 0x000fe40000004100 */
[----:B------:R-:W-:Y:S01]  /*e0a0*/  FFMA.FTZ R67, R47, R50, R72 ;  /* 0x000000322f437223 */ /* 0x000fe20000010048 */
[----:B------:R-:W-:Y:S01]  /*e0b0*/  HADD2.F32 R43, -RZ, R42.H0_H0 ;  /* 0x2000002aff2b7230 */ /* 0x000fe20000004100 */
[----:B------:R-:W-:Y:S01]  /*e0c0*/  F2FP.SATFINITE.E4M3.F32.PACK_AB_MERGE_C R65, R52, R65, RZ ;  /* 0x000000413441723e */ /* 0x000fe200048070ff */
[----:B------:R-:W-:Y:S01]  /*e0d0*/  HADD2.F32 R46, -RZ, R45.H0_H0 ;  /* 0x2000002dff2e7230 */ /* 0x000fe20000004100 */
[----:B------:R-:W-:Y:S01]  /*e0e0*/  F2FP.F16.E4M3.UNPACK_B R52, R38 ;  /* 0x00000026ff34723e */ /* 0x000fe200020006ff */
[----:B------:R-:W-:-:S02]  /*e0f0*/  HADD2.F32 R146, -RZ, R146.H1_H1 ;  /* 0x30000092ff927230 */ /* 0x000fc40000004100 */
[-C--:B------:R-:W-:Y:S01]  /*e100*/  FMUL.FTZ R49, R43, R48.reuse ;  /* 0x000000302b317220 */ /* 0x080fe20000410000 */
[----:B------:R-:W-:Y:S02]  /*e110*/  HADD2.F32 R45, -RZ, R45.H1_H1 ;  /* 0x3000002dff2d7230 */ /* 0x000fe40000004100 */
[C---:B------:R-:W-:Y:S01]  /*e120*/  FMUL.FTZ R50, R46.reuse, R48 ;  /* 0x000000302e327220 */ /* 0x040fe20000410000 */
[----:B------:R-:W-:Y:S01]  /*e130*/  HADD2.F32 R47, -RZ, R144.H0_H0 ;  /* 0x20000090ff2f7230 */ /* 0x000fe20000004100 */
[----:B------:R-:W-:Y:S01]  /*e140*/  F2FP.SATFINITE.E4M3.F32.PACK_AB_MERGE_C R66, R67, R66, RZ ;  /* 0x000000424342723e */ /* 0x000fe200048070ff */
[----:B------:R-:W-:Y:S02]  /*e150*/  HADD2.F32 R42, -RZ, R42.H1_H1 ;  /* 0x3000002aff2a7230 */ /* 0x000fe40000004100 */
[-C--:B------:R-:W-:Y:S01]  /*e160*/  FMUL.FTZ R51, R45, R146.reuse ;  /* 0x000000922d337220 */ /* 0x080fe20000410000 */
[----:B------:R-:W-:Y:S02]  /*e170*/  HADD2.F32 R144, -RZ, R144.H1_H1 ;  /* 0x30000090ff907230 */ /* 0x000fe40000004100 */
[-C--:B------:R-:W-:Y:S01]  /*e180*/  FFMA.FTZ R61, R46, R47.reuse, R49 ;  /* 0x0000002f2e3d7223 */ /* 0x080fe20000010031 */
[----:B------:R-:W-:Y:S01]  /*e190*/  FFMA.FTZ R43, R43, R47, -R50 ;  /* 0x0000002f2b2b7223 */ /* 0x000fe20000010832 */
        /* <DEDUP_REMOVED lines=9> */
[----:B------:R-:W-:Y:S01]  /*e230*/  F2FP.SATFINITE.E4M3.F32.PACK_AB_MERGE_C R43, R42, R43, R65 ;  /* 0x0000002b2a2b723e */ /* 0x000fe20004807041 */
[----:B------:R-:W-:Y:S01]  /*e240*/  HADD2.F32 R48, -RZ, R47.H0_H0 ;  /* 0x2000002fff307230 */ /* 0x000fe20000004100 */
[----:B------:R-:W-:Y:S01]  /*e250*/  F2FP.SATFINITE.E4M3.F32.PACK_AB_MERGE_C R46, R60, R53, R46 ;  /* 0x000000353c2e723e */ /* 0x000fe2000480702e */
[----:B------:R-:W-:Y:S01]  /*e260*/  HADD2.F32 R53, -RZ, R51.H0_H0 ;  /* 0x20000033ff357230 */ /* 0x000fe20000004100 */
[----:B------:R-:W-:Y:S01]  /*e270*/  F2FP.SATFINITE.E4M3.F32.PACK_AB_MERGE_C R42, R146, R61, R66 ;  /* 0x0000003d922a723e */ /* 0x000fe20004807042 */
[-C--:B------:R-:W-:Y:S01]  /*e280*/  FMUL.FTZ R61, R50, R55.reuse ;  /* 0x00000037323d7220 */ /* 0x080fe20000410000 */
[----:B------:R-:W-:Y:S01]  /*e290*/  FMUL.FTZ R55, R48, R55 ;  /* 0x0000003730377220 */ /* 0x000fe20000410000 */
[----:B------:R-:W-:Y:S01]  /*e2a0*/  F2FP.SATFINITE.E4M3.F32.PACK_AB_MERGE_C R45, R64, R63, RZ ;  /* 0x0000003f402d723e */ /* 0x000fe200048070ff */
[----:B------:R-:W-:-:S02]  /*e2b0*/  HADD2.F32 R49, -RZ, R49.H1_H1 ;  /* 0x30000031ff317230 */ /* 0x000fc40000004100 */
[-C--:B------:R-:W-:Y:S01]  /*e2c0*/  FFMA.FTZ R61, R48, R53.reuse, -R61 ;  /* 0x00000035303d7223 */ /* 0x080fe2000001083d */
[----:B------:R-:W-:Y:S02]  /*e2d0*/  HADD2.F32 R52, -RZ, R52.H1_H1 ;  /* 0x30000034ff347230 */ /* 0x000fe40000004100 */
[----:B------:R-:W-:Y:S01]  /*e2e0*/  FFMA.FTZ R55, R50, R53, R55 ;  /* 0x0000003532377223 */ /* 0x000fe20000010037 */
[----:B------:R-:W-:Y:S01]  /*e2f0*/  F2FP.SATFINITE.E4M3.F32.PACK_AB_MERGE_C R45, R147, R54, R45 ;  /* 0x00000036932d723e */ /* 0x000fe2000480702d */
[----:B------:R-:W-:Y:S01]  /*e300*/  HADD2.F32 R47, -RZ, R47.H1_H1 ;  /* 0x3000002fff2f7230 */ /* 0x000fe20000004100 */
[----:B------:R-:W-:Y:S01]  /*e310*/  F2FP.F16.E4M3.UNPACK_B R48, R37.H1 ;  /* 0x00000025ff30723e */ /* 0x000fe200030006ff */
        /* <DEDUP_REMOVED lines=9> */
[----:B------:R-:W-:Y:S01]  /*e3b0*/  F2FP.F16.E4M3.UNPACK_B R51, R14 ;  /* 0x0000000eff33723e */ /* 0x000fe200020006ff */
        /* <DEDUP_REMOVED lines=66> */
.L_x_4157:
[----:B------:R-:W-:Y:S05]  /*e7e0*/  BSYNC B2 ;  /* 0x0000000000027941 */ /* 0x000fea0003800000 */
.L_x_4156:
[----:B------:R-:W-:Y:S01]  /*e7f0*/  ISETP.GE.AND P3, PT, R11, R136, PT ;  /* 0x000000880b00720c */ /* 0x000fe20003f66270 */
[----:B0-----:R0:W-:-:S12]  /*e800*/  ST.E.128 desc[UR50][R40.64], R12 ;  /* 0x0000000c28007985 */ /* 0x0011d8000c101d32 */
[----:B------:R-:W-:-:S04]  /*e810*/  @!P3 IADD3 R42, P4, R11, R120, RZ ;  /* 0x000000780b2ab210 */ /* 0x000fc80007f9e0ff */
[----:B------:R-:W-:-:S05]  /*e820*/  @!P3 LEA.HI.X.SX32 R43, R11, R44, 0x1, P4 ;  /* 0x0000002c0b2bb211 */ /* 0x000fca00020f0eff */
[----:B--2---:R0:W-:Y:S04]  /*e830*/  @!P3 ST.E.128 desc[UR50][R42.64], R36 ;  /* 0x000000242a00b985 */ /* 0x0041e8000c101d32 */
.L_x_4155:
[----:B------:R-:W-:Y:S05]  /*e840*/  BSYNC B1 ;  /* 0x0000000000017941 */ /* 0x000fea0003800000 */
.L_x_4154:
[----:B------:R-:W-:-:S13]  /*e850*/  ISETP.NE.AND P3, PT, R30, RZ, PT ;  /* 0x000000ff1e00720c */ /* 0x000fda0003f65270 */
[----:B------:R-:W-:Y:S05]  /*e860*/  @!P3 BRA `(.L_x_4106) ;  /* 0x0000001400e8b947 */ /* 0x000fea0003800000 */
[----:B0-----:R-:W5:Y:S04]  /*e870*/  LDL R15, [R1+0x40] ;  /* 0x00004000010f7983 */ /* 0x001f680000100800 */
[----:B------:R-:W3:Y:S01]  /*e880*/  LDL R14, [R1+0x44] ;  /* 0x00004400010e7983 */ /* 0x000ee20000100800 */
[----:B------:R-:W-:Y:S01]  /*e890*/  ISETP.NE.AND P4, PT, R114, RZ, PT ;  /* 0x000000ff7200720c */ /* 0x000fe20003f85270 */
[----:B------:R-:W-:Y:S01]  /*e8a0*/  BSSY B1, `(.L_x_4158) ;  /* 0x00000f1000017945 */ /* 0x000fe20003800000 */
[----:B--2---:R-:W-:Y:S02]  /*e8b0*/  IADD3 R40, P3, R27, R120, RZ ;  /* 0x000000781b287210 */ /* 0x004fe40007f7e0ff */
[----:B------:R-:W-:-:S03]  /*e8c0*/  SEL R143, R117, R143, !P4 ;  /* 0x0000008f758f7207 */ /* 0x000fc60006000000 */
[----:B------:R-:W-:Y:S01]  /*e8d0*/  IMAD.X R41, R44, 0x1, R95, P3 ;  /* 0x000000012c297824 */ /* 0x000fe200018e065f */
[----:B------:R-:W-:Y:S02]  /*e8e0*/  SHF.R.S32.HI R12, RZ, 0x1f, R143 ;  /* 0x0000001fff0c7819 */ /* 0x000fe4000001148f */
[----:B------:R-:W-:Y:S02]  /*e8f0*/  ISETP.GE.AND P3, PT, R226, R116, PT ;  /* 0x00000074e200720c */ /* 0x000fe40003f66270 */
[----:B------:R-:W-:-:S04]  /*e900*/  LEA.HI R12, R12, R143, RZ, 0x5 ;  /* 0x0000008f0c0c7211 */ /* 0x000fc800078f28ff */
[----:B------:R-:W-:-:S04]  /*e910*/  LEA.HI.SX32 R12, R12, R111, 0x1b ;  /* 0x0000006f0c0c7211 */ /* 0x000fc800078fdaff */
[----:B------:R-:W-:-:S04]  /*e920*/  SHF.R.S32.HI R11, RZ, 0x1f, R12 ;  /* 0x0000001fff0b7819 */ /* 0x000fc8000001140c */
[----:B------:R-:W-:Y:S02]  /*e930*/  LEA.HI R13, R11, R12, RZ, 0x2 ;  /* 0x0000000c0b0d7211 */ /* 0x000fe400078f10ff */
[----:B------:R-:W-:Y:S02]  /*e940*/  SHF.L.U32 R11, R12, 0x4, RZ ;  /* 0x000000040c0b7819 */ /* 0x000fe400000006ff */
[----:B------:R-:W-:Y:S02]  /*e950*/  SHF.R.S32.HI R12, RZ, 0x2, R13 ;  /* 0x00000002ff0c7819 */ /* 0x000fe4000001140d */
[----:B-----5:R-:W-:-:S04]  /*e960*/  LOP3.LUT R13, R15, 0x30, R11, 0xf8, !PT ;  /* 0x000000300f0d7812 */ /* 0x020fc800078ef80b */
[----:B------:R-:W-:Y:S01]  /*e970*/  LOP3.LUT R13, R13, R0, RZ, 0x3c, !PT ;  /* 0x000000000d0d7212 */ /* 0x000fe200078e3cff */
[----:B---3--:R-:W-:-:S04]  /*e980*/  IMAD R12, R12, 0x2800, R14 ;  /* 0x000028000c0c7824 */ /* 0x008fc800078e020e */
        /* <DEDUP_REMOVED lines=15> */
[----:B--2---:R-:W-:Y:S01]  /*ea80*/  IMAD.MOV.U32 R50, RZ, RZ, R38 ;  /* 0x000000ffff327224 */ /* 0x004fe200078e0026 */
[----:B------:R-:W-:Y:S02]  /*ea90*/  SHF.R.U32.HI R52, RZ, 0x8, R71 ;  /* 0x00000008ff347819 */ /* 0x000fe40000011647 */
[----:B------:R-:W-:Y:S01]  /*eaa0*/  SHF.R.U32.HI R60, RZ, 0x10, R57 ;  /* 0x00000010ff3c7819 */ /* 0x000fe20000011639 */
[----:B------:R-:W-:Y:S01]  /*eab0*/  IMAD.SHL.U32 R14, R54, 0x100, RZ ;  /* 0x00000100360e7824 */ /* 0x000fe200078e00ff */
[----:B------:R-:W-:-:S02]  /*eac0*/  PRMT R43, R62, 0x654, R43 ;  /* 0x000006543e2b7816 */ /* 0x000fc4000000002b */
[----:B------:R-:W-:Y:S02]  /*ead0*/  SHF.R.U32.HI R58, RZ, 0x18, R59 ;  /* 0x00000018ff3a7819 */ /* 0x000fe4000001163b */
[----:B------:R-:W-:Y:S02]  /*eae0*/  LOP3.LUT R45, R59, 0xff, RZ, 0xc0, !PT ;  /* 0x000000ff3b2d7812 */ /* 0x000fe400078ec0ff */
[--C-:B------:R-:W-:Y:S02]  /*eaf0*/  SHF.R.U32.HI R53, RZ, 0x18, R69.reuse ;  /* 0x00000018ff357819 */ /* 0x100fe40000011645 */
[----:B------:R-:W-:Y:S02]  /*eb00*/  LOP3.LUT R48, R69, 0xff, RZ, 0xc0, !PT ;  /* 0x000000ff45307812 */ /* 0x000fe400078ec0ff */
[----:B------:R-:W-:Y:S02]  /*eb10*/  SHF.R.U32.HI R49, RZ, 0x8, R69 ;  /* 0x00000008ff317819 */ /* 0x000fe40000011645 */
[----:B------:R-:W-:Y:S01]  /*eb20*/  MOV R47, R36 ;  /* 0x00000024002f7202 */ /* 0x000fe20000000f00 */
[----:B------:R-:W-:Y:S01]  /*eb30*/  IMAD.SHL.U32 R36, R52, 0x100, RZ ;  /* 0x0000010034247824 */ /* 0x000fe200078e00ff */
[----:B------:R-:W-:Y:S01]  /*eb40*/  LOP3.LUT R12, R43, 0xff00, R12, 0xf8, !PT ;  /* 0x0000ff002b0c7812 */ /* 0x000fe200078ef80c */
[----:B------:R-:W-:Y:S01]  /*eb50*/  IMAD.U32 R43, R60, 0x10000, RZ ;  /* 0x000100003c2b7824 */ /* 0x000fe200078e00ff */
[----:B------:R-:W-:-:S02]  /*eb60*/  SHF.R.U32.HI R56, RZ, 0x10, R59 ;  /* 0x00000010ff387819 */ /* 0x000fc4000001163b */
[----:B------:R-:W-:Y:S02]  /*eb70*/  LOP3.LUT R51, R71, 0xff0000ff, RZ, 0xc0, !PT ;  /* 0xff0000ff47337812 */ /* 0x000fe400078ec0ff */
[----:B------:R-:W-:Y:S02]  /*eb80*/  PRMT R45, R58, 0x654, R45 ;  /* 0x000006543a2d7816 */ /* 0x000fe4000000002d */
[----:B------:R-:W-:Y:S02]  /*eb90*/  PRMT R48, R53, 0x654, R48 ;  /* 0x0000065435307816 */ /* 0x000fe40000000030 */
[----:B------:R-:W-:Y:S02]  /*eba0*/  SHF.L.U32 R49, R49, 0x8, RZ ;  /* 0x0000000831317819 */ /* 0x000fe400000006ff */
[----:B------:R-:W-:Y:S01]  /*ebb0*/  LOP3.LUT R14, R45, 0xff00, R14, 0xf8, !PT ;  /* 0x0000ff002d0e7812 */ /* 0x000fe200078ef80e */
[----:B------:R-:W-:Y:S01]  /*ebc0*/  IMAD.U32 R45, R56, 0x10000, RZ ;  /* 0x00010000382d7824 */ /* 0x000fe200078e00ff */
[----:B------:R-:W-:-:S02]  /*ebd0*/  LOP3.LUT R54, R51, 0xff00, R36, 0xf8, !PT ;  /* 0x0000ff0033367812 */ /* 0x000fc400078ef824 */
[----:B------:R-:W-:Y:S02]  /*ebe0*/  LOP3.LUT R36, R12, 0xff0000, R43, 0xf8, !PT ;  /* 0x00ff00000c247812 */ /* 0x000fe400078ef82b */
[----:B------:R-:W-:Y:S02]  /*ebf0*/  LOP3.LUT R38, R48, 0xff00, R49, 0xf8, !PT ;  /* 0x0000ff0030267812 */ /* 0x000fe400078ef831 */
[----:B------:R-:W-:Y:S02]  /*ec00*/  F2FP.F16.E4M3.UNPACK_B R53, R137.H1 ;  /* 0x00000089ff35723e */ /* 0x000fe400030006ff */
[----:B------:R-:W-:Y:S02]  /*ec10*/  F2FP.F16.E4M3.UNPACK_B R43, R42.H1 ;  /* 0x0000002aff2b723e */ /* 0x000fe400030006ff */
[----:B------:R-:W-:Y:S02]  /*ec20*/  F2FP.F16.E4M3.UNPACK_B R48, R47.H1 ;  /* 0x0000002fff30723e */ /* 0x000fe400030006ff */
[----:B------:R-:W-:-:S02]  /*ec30*/  SHF.R.U32.HI R55, RZ, 0x10, R69 ;  /* 0x00000010ff377819 */ /* 0x000fc40000011645 */
[----:B------:R-:W-:Y:S01]  /*ec40*/  LOP3.LUT R12, R14, 0xff0000, R45, 0xf8, !PT ;  /* 0x00ff00000e0c7812 */ /* 0x000fe200078ef82d */
[----:B------:R-:W-:Y:S01]  /*ec50*/  HADD2.F32 R14, -RZ, R53.H0_H0 ;  /* 0x20000035ff0e7230 */ /* 0x000fe20000004100 */
[----:B------:R-:W-:Y:S01]  /*ec60*/  F2FP.F16.E4M3.UNPACK_B R51, R139.H1 ;  /* 0x0000008bff33723e */ /* 0x000fe200030006ff */
[----:B------:R-:W-:Y:S01]  /*ec70*/  HADD2.F32 R45, -RZ, R43.H0_H0 ;  /* 0x2000002bff2d7230 */ /* 0x000fe20000004100 */
[----:B------:R-:W-:Y:S01]  /*ec80*/  SHF.R.U32.HI R57, RZ, 0x10, R71 ;  /* 0x00000010ff397819 */ /* 0x000fe20000011647 */
[----:B------:R-:W-:Y:S01]  /*ec90*/  HADD2.F32 R49, -RZ, R48.H0_H0 ;  /* 0x20000030ff317230 */ /* 0x000fe20000004100 */
[----:B------:R-:W-:Y:S01]  /*eca0*/  F2FP.F16.E4M3.UNPACK_B R137, R137 ;  /* 0x00000089ff89723e */ /* 0x000fe200020006ff */
[----:B------:R-:W-:Y:S01]  /*ecb0*/  IMAD.U32 R55, R55, 0x10000, RZ ;  /* 0x0001000037377824 */ /* 0x000fe200078e00ff */
[----:B------:R-:W-:Y:S01]  /*ecc0*/  SHF.L.U32 R57, R57, 0x10, RZ ;  /* 0x0000001039397819 */ /* 0x000fe200000006ff */
[----:B------:R-:W-:Y:S02]  /*ecd0*/  HADD2.F32 R52, -RZ, R51.H0_H0 ;  /* 0x20000033ff347230 */ /* 0x000fe40000004100 */
[-C--:B------:R-:W-:Y:S01]  /*ece0*/  FMUL.FTZ R58, R45, R14.reuse ;  /* 0x0000000e2d3a7220 */ /* 0x080fe20000410000 */
[----:B------:R-:W-:Y:S01]  /*ecf0*/  FMUL.FTZ R56, R49, R14 ;  /* 0x0000000e31387220 */ /* 0x000fe20000410000 */
[----:B------:R-:W-:-:S02]  /*ed00*/  LOP3.LUT R38, R38, 0xff0000, R55, 0xf8, !PT ;  /* 0x00ff000026267812 */ /* 0x000fc400078ef837 */
        /* <DEDUP_REMOVED lines=9> */
[----:B------:R-:W-:Y:S02]  /*eda0*/  HADD2.F32 R52, -RZ, R51.H1_H1 ;  /* 0x30000033ff347230 */ /* 0x000fe40000004100 */
[----:B------:R-:W-:Y:S01]  /*edb0*/  FMUL.FTZ R56, R49, R54 ;  /* 0x0000003631387220 */ /* 0x000fe20000410000 */
        /* <DEDUP_REMOVED lines=27> */
[--C-:B------:R-:W-:Y:S02]  /*ef70*/  HADD2.F32 R43, -RZ, R42.reuse.H0_H0 ;  /* 0x2000002aff2b7230 */ /* 0x100fe40000004100 */
[-C--:B------:R-:W-:Y:S01]  /*ef80*/  FMUL.FTZ R62, R48, R51.reuse ;  /* 0x00000033303e7220 */ /* 0x080fe20000410000 */
[----:B------:R-:W-:Y:S01]  /*ef90*/  HADD2.F32 R47, -RZ, R49.H0_H0 ;  /* 0x20000031ff2f7230 */ /* 0x000fe20000004100 */
[----:B------:R-:W-:Y:S01]  /*efa0*/  F2FP.F16.E4M3.UNPACK_B R138, R138 ;  /* 0x0000008aff8a723e */ /* 0x000fe200020006ff */
[----:B------:R-:W-:Y:S02]  /*efb0*/  HADD2.F32 R45, -RZ, R45.H1_H1 ;  /* 0x3000002dff2d7230 */ /* 0x000fe40000004100 */
[----:B------:R-:W-:Y:S01]  /*efc0*/  FMUL.FTZ R51, R43, R51 ;  /* 0x000000332b337220 */ /* 0x000fe20000410000 */
[----:B------:R-:W-:-:S02]  /*efd0*/  HADD2.F32 R42, -RZ, R42.H1_H1 ;  /* 0x3000002aff2a7230 */ /* 0x000fc40000004100 */
[-C--:B------:R-:W-:Y:S01]  /*efe0*/  FFMA.FTZ R62, R43, R47.reuse, -R62 ;  /* 0x0000002f2b3e7223 */ /* 0x080fe2000001083e */
        /* <DEDUP_REMOVED lines=9> */
[----:B------:R-:W-:Y:S01]  /*f080*/  F2FP.SATFINITE.E4M3.F32.PACK_AB_MERGE_C R55, R60, R55, RZ ;  /* 0x000000373c37723e */ /* 0x000fe200048070ff */
[--C-:B------:R-:W-:Y:S01]  /*f090*/  HADD2.F32 R48, -RZ, R138.reuse.H0_H0 ;  /* 0x2000008aff307230 */ /* 0x100fe20000004100 */
[----:B------:R-:W-:Y:S01]  /*f0a0*/  F2FP.SATFINITE.E4M3.F32.PACK_AB_MERGE_C R63, R63, R62, RZ ;  /* 0x0000003e3f3f723e */ /* 0x000fe200048070ff */
[----:B------:R-:W-:Y:S01]  /*f0b0*/  HADD2.F32 R49, -RZ, R138.H1_H1 ;  /* 0x3000008aff317230 */ /* 0x000fe20000004100 */
[----:B------:R-:W-:Y:S01]  /*f0c0*/  F2FP.SATFINITE.E4M3.F32.PACK_AB_MERGE_C R61, R64, R61, RZ ;  /* 0x0000003d403d723e */ /* 0x000fe200048070ff */
[----:B------:R-:W-:-:S02]  /*f0d0*/  HADD2.F32 R42, -RZ, R46.H0_H0 ;  /* 0x2000002eff2a7230 */ /* 0x000fc40000004100 */
[-C--:B------:R-:W-:Y:S01]  /*f0e0*/  FMUL.FTZ R51, R43, R48.reuse ;  /* 0x000000302b337220 */ /* 0x080fe20000410000 */
[----:B------:R-:W-:Y:S01]  /*f0f0*/  HADD2.F32 R50, -RZ, R50.H1_H1 ;  /* 0x30000032ff327230 */ /* 0x000fe20000004100 */
[----:B------:R-:W-:Y:S01]  /*f100*/  F2FP.SATFINITE.E4M3.F32.PACK_AB_MERGE_C R62, R56, R53, R55 ;  /* 0x00000035383e723e */ /* 0x000fe20004807037 */
[----:B------:R-:W-:Y:S02]  /*f110*/  HADD2.F32 R46, -RZ, R46.H1_H1 ;  /* 0x3000002eff2e7230 */ /* 0x000fe40000004100 */
[----:B------:R-:W-:Y:S01]  /*f120*/  FMUL.FTZ R48, R42, R48 ;  /* 0x000000302a307220 */ /* 0x000fe20000410000 */
[--C-:B------:R-:W-:Y:S02]  /*f130*/  HADD2.F32 R47, -RZ, R140.reuse.H1_H1 ;  /* 0x3000008cff2f7230 */ /* 0x100fe40000004100 */
[-C--:B------:R-:W-:Y:S01]  /*f140*/  FMUL.FTZ R59, R50, R49.reuse ;  /* 0x00000031323b7220 */ /* 0x080fe20000410000 */
[----:B------:R-:W-:Y:S02]  /*f150*/  HADD2.F32 R45, -RZ, R140.H0_H0 ;  /* 0x2000008cff2d7230 */ /* 0x000fe40000004100 */
[C---:B------:R-:W-:Y:S01]  /*f160*/  FMUL.FTZ R49, R46.reuse, R49 ;  /* 0x000000312e317220 */ /* 0x040fe20000410000 */
[----:B------:R-:W-:Y:S01]  /*f170*/  F2FP.SATFINITE.E4M3.F32.PACK_AB_MERGE_C R57, R57, R58, RZ ;  /* 0x0000003a3939723e */ /* 0x000fe200048070ff */
[----:B------:R-:W-:Y:S01]  /*f180*/  FFMA.FTZ R52, R46, R47, -R59 ;  /* 0x0000002f2e347223 */ /* 0x000fe2000001083b */
[-C--:B------:R-:W-:Y:S01]  /*f190*/  FFMA.FTZ R51, R42, R45.reuse, -R51 ;  /* 0x0000002d2a337223 */ /* 0x080fe20000010833 */
[----:B------:R-:W-:Y:S01]  /*f1a0*/  FFMA.FTZ R48, R43, R45, R48 ;  /* 0x0000002d2b307223 */ /* 0x000fe20000010030 */
[----:B------:R-:W-:Y:S01]  /*f1b0*/  FFMA.FTZ R59, R50, R47, R49 ;  /* 0x0000002f323b7223 */ /* 0x000fe20000010031 */
[----:B------:R-:W-:-:S02]  /*f1c0*/  F2FP.F16.E4M3.UNPACK_B R45, R37 ;  /* 0x00000025ff2d723e */ /* 0x000fc400020006ff */
[----:B------:R-:W-:Y:S02]  /*f1d0*/  F2FP.F16.E4M3.UNPACK_B R49, R38 ;  /* 0x00000026ff31723e */ /* 0x000fe400020006ff */
[----:B------:R-:W-:Y:S01]  /*f1e0*/  F2FP.F16.E4M3.UNPACK_B R42, R13 ;  /* 0x0000000dff2a723e */ /* 0x000fe200020006ff */
[----:B------:R-:W-:Y:S01]  /*f1f0*/  HADD2.F32 R46, -RZ, R45.H0_H0 ;  /* 0x2000002dff2e7230 */ /* 0x000fe20000004100 */
[----:B------:R-:W-:Y:S01]  /*f200*/  F2FP.F16.E4M3.UNPACK_B R47, R36 ;  /* 0x00000024ff2f723e */ /* 0x000fe200020006ff */
[----:B------:R-:W-:Y:S01]  /*f210*/  HADD2.F32 R50, -RZ, R49.H0_H0 ;  /* 0x20000031ff327230 */ /* 0x000fe20000004100 */
[----:B------:R-:W-:Y:S01]  /*f220*/  F2FP.SATFINITE.E4M3.F32.PACK_AB_MERGE_C R64, R59, R48, R61 ;  /* 0x000000303b40723e */ /* 0x000fe2000480703d */
[----:B------:R-:W-:Y:S01]  /*f230*/  HADD2.F32 R43, -RZ, R42.H0_H0 ;  /* 0x2000002aff2b7230 */ /* 0x000fe20000004100 */
[----:B------:R-:W-:Y:S01]  /*f240*/  F2FP.SATFINITE.E4M3.F32.PACK_AB_MERGE_C R63, R52, R51, R63 ;  /* 0x00000033343f723e */ /* 0x000fe2000480703f */
[----:B------:R-:W-:Y:S02]  /*f250*/  HADD2.F32 R45, -RZ, R45.H1_H1 ;  /* 0x3000002dff2d7230 */ /* 0x000fe40000004100 */
[----:B------:R-:W-:Y:S01]  /*f260*/  FMUL.FTZ R52, R46, R50 ;  /* 0x000000322e347220 */ /* 0x000fe20000410000 */
[----:B------:R-:W-:-:S02]  /*f270*/  HADD2.F32 R49, -RZ, R49.H1_H1 ;  /* 0x30000031ff317230 */ /* 0x000fc40000004100 */
[----:B------:R-:W-:Y:S01]  /*f280*/  FMUL.FTZ R51, R43, R50 ;  /* 0x000000322b337220 */ /* 0x000fe20000410000 */
[--C-:B------:R-:W-:Y:S01]  /*f290*/  HADD2.F32 R48, -RZ, R47.reuse.H0_H0 ;  /* 0x2000002fff307230 */ /* 0x100fe20000004100 */
[----:B------:R-:W-:Y:S01]  /*f2a0*/  F2FP.F16.E4M3.UNPACK_B R13, R13.H1 ;  /* 0x0000000dff0d723e */ /* 0x000fe200030006ff */
[----:B------:R-:W-:Y:S02]  /*f2b0*/  HADD2.F32 R42, -RZ, R42.H1_H1 ;  /* 0x3000002aff2a7230 */ /* 0x000fe40000004100 */
[-C--:B------:R-:W-:Y:S01]  /*f2c0*/  FMUL.FTZ R53, R45, R49.reuse ;  /* 0x000000312d357220 */ /* 0x080fe20000410000 */
[----:B------:R-:W-:Y:S02]  /*f2d0*/  HADD2.F32 R47, -RZ, R47.H1_H1 ;  /* 0x3000002fff2f7230 */ /* 0x000fe40000004100 */
[-C--:B------:R-:W-:Y:S01]  /*f2e0*/  FFMA.FTZ R51, R46, R48.reuse, R51 ;  /* 0x000000302e337223 */ /* 0x080fe20000010033 */
[----:B------:R-:W-:Y:S01]  /*f2f0*/  FFMA.FTZ R52, R43, R48, -R52 ;  /* 0x000000302b347223 */ /* 0x000fe20000010834 */
[C---:B------:R-:W-:Y:S01]  /*f300*/  FMUL.FTZ R46, R42.reuse, R49 ;  /* 0x000000312a2e7220 */ /* 0x040fe20000410000 */
[----:B------:R-:W-:Y:S01]  /*f310*/  F2FP.F16.E4M3.UNPACK_B R43, R37.H1 ;  /* 0x00000025ff2b723e */ /* 0x000fe200030006ff */
[-C--:B------:R-:W-:Y:S01]  /*f320*/  FFMA.FTZ R53, R42, R47.reuse, -R53 ;  /* 0x0000002f2a357223 */ /* 0x080fe20000010835 */
[----:B------:R-:W-:Y:S01]  /*f330*/  F2FP.F16.E4M3.UNPACK_B R42, R38.H1 ;  /* 0x00000026ff2a723e */ /* 0x000fe200030006ff */
[----:B------:R-:W-:Y:S01]  /*f340*/  HADD2.F32 R37, -RZ, R13.H0_H0 ;  /* 0x2000000dff257230 */ /* 0x000fe20000004100 */
[----:B------:R-:W-:Y:S01]  /*f350*/  F2FP.SATFINITE.E4M3.F32.PACK_AB_MERGE_C R139, R139, R54, R57 ;  /* 0x000000368b8b723e */ /* 0x000fe20004807039 */
[----:B------:R-:W-:Y:S01]  /*f360*/  FFMA.FTZ R54, R45, R47, R46 ;  /* 0x0000002f2d367223 */ /* 0x000fe2000001002e */
[----:B------:R-:W-:Y:S01]  /*f370*/  F2FP.F16.E4M3.UNPACK_B R36, R36.H1 ;  /* 0x00000024ff24723e */ /* 0x000fe200030006ff */
[----:B------:R-:W-:Y:S01]  /*f380*/  HADD2.F32 R38, -RZ, R43.H0_H0 ;  /* 0x2000002bff267230 */ /* 0x000fe20000004100 */
[----:B------:R-:W-:Y:S01]  /*f390*/  F2FP.F16.E4M3.UNPACK_B R47, R14 ;  /* 0x0000000eff2f723e */ /* 0x000fe200020006ff */
[----:B------:R-:W-:-:S02]  /*f3a0*/  HADD2.F32 R45, -RZ, R42.H0_H0 ;  /* 0x2000002aff2d7230 */ /* 0x000fc40000004100 */
[----:B------:R-:W-:Y:S02]  /*f3b0*/  HADD2.F32 R43, -RZ, R43.H1_H1 ;  /* 0x3000002bff2b7230 */ /* 0x000fe40000004100 */
[----:B------:R-:W-:Y:S02]  /*f3c0*/  HADD2.F32 R46, -RZ, R42.H1_H1 ;  /* 0x3000002aff2e7230 */ /* 0x000fe40000004100 */
[-C--:B------:R-:W-:Y:S01]  /*f3d0*/  FMUL.FTZ R48, R38, R45.reuse ;  /* 0x0000002d26307220 */ /* 0x080fe20000410000 */
[--C-:B------:R-:W-:Y:S02]  /*f3e0*/  HADD2.F32 R42, -RZ, R36.reuse.H0_H0 ;  /* 0x20000024ff2a7230 */ /* 0x100fe40000004100 */
[----:B------:R-:W-:Y:S01]  /*f3f0*/  FMUL.FTZ R45, R37, R45 ;  /* 0x0000002d252d7220 */ /* 0x000fe20000410000 */
[----:B------:R-:W-:Y:S02]  /*f400*/  HADD2.F32 R13, -RZ, R13.H1_H1 ;  /* 0x3000000dff0d7230 */ /* 0x000fe40000004100 */
[----:B------:R-:W-:Y:S01]  /*f410*/  FMUL.FTZ R50, R43, R46 ;  /* 0x0000002e2b327220 */ /* 0x000fe20000410000 */
[----:B------:R-:W-:-:S02]  /*f420*/  HADD2.F32 R36, -RZ, R36.H1_H1 ;  /* 0x30000024ff247230 */ /* 0x000fc40000004100 */
[-C--:B------:R-:W-:Y:S01]  /*f430*/  FFMA.FTZ R56, R38, R42.reuse, R45 ;  /* 0x0000002a26387223 */ /* 0x080fe2000001002d */
[----:B------:R-:W-:Y:S01]  /*f440*/  FFMA.FTZ R55, R37, R42, -R48 ;  /* 0x0000002a25377223 */ /* 0x000fe20000010830 */
[C---:B------:R-:W-:Y:S01]  /*f450*/  FMUL.FTZ R46, R13.reuse, R46 ;  /* 0x0000002e0d2e7220 */ /* 0x040fe20000410000 */
[----:B------:R-:W-:Y:S01]  /*f460*/  F2FP.F16.E4M3.UNPACK_B R38, R39 ;  /* 0x00000027ff26723e */ /* 0x000fe200020006ff */
[-C--:B------:R-:W-:Y:S01]  /*f470*/  FFMA.FTZ R58, R13, R36.reuse, -R50 ;  /* 0x000000240d3a7223 */ /* 0x080fe20000010832 */
[-C--:B------:R-:W-:Y:S01]  /*f480*/  F2FP.F16.E4M3.UNPACK_B R13, R15.reuse ;  /* 0x0000000fff0d723e */ /* 0x080fe200020006ff */
[----:B------:R-:W-:Y:S01]  /*f490*/  FFMA.FTZ R57, R43, R36, R46 ;  /* 0x000000242b397223 */ /* 0x000fe2000001002e */
[----:B------:R-:W-:Y:S01]  /*f4a0*/  F2FP.F16.E4M3.UNPACK_B R15, R15.H1 ;  /* 0x0000000fff0f723e */ /* 0x000fe200030006ff */
[----:B------:R-:W-:Y:S01]  /*f4b0*/  HADD2.F32 R42, -RZ, R38.H0_H0 ;  /* 0x20000026ff2a7230 */ /* 0x000fe20000004100 */
[----:B------:R-:W-:Y:S01]  /*f4c0*/  F2FP.F16.E4M3.UNPACK_B R48, R14.H1 ;  /* 0x0000000eff30723e */ /* 0x000fe200030006ff */
[----:B------:R-:W-:Y:S01]  /*f4d0*/  HADD2.F32 R49, -RZ, R47.H0_H0 ;  /* 0x2000002fff317230 */ /* 0x000fe20000004100 */
        /* <DEDUP_REMOVED lines=9> */
[----:B------:R-:W-:Y:S02]  /*f570*/  HADD2.F32 R45, -RZ, R14.H0_H0 ;  /* 0x2000000eff2d7230 */ /* 0x000fe40000004100 */
[-C--:B------:R-:W-:Y:S01]  /*f580*/  FMUL.FTZ R61, R37, R50.reuse ;  /* 0x00000032253d7220 */ /* 0x080fe20000410000 */
[----:B------:R-:W-:Y:S02]  /*f590*/  HADD2.F32 R46, -RZ, R43.H0_H0 ;  /* 0x2000002bff2e7230 */ /* 0x000fe40000004100 */
[----:B------:R-:W-:Y:S01]  /*f5a0*/  FMUL.FTZ R60, R12, R50 ;  /* 0x000000320c3c7220 */ /* 0x000fe20000410000 */
[----:B------:R-:W-:-:S02]  /*f5b0*/  HADD2.F32 R39, -RZ, R39.H1_H1 ;  /* 0x30000027ff277230 */ /* 0x000fc40000004100 */
[-C--:B------:R-:W-:Y:S01]  /*f5c0*/  FFMA.FTZ R49, R42, R45.reuse, R49 ;  /* 0x0000002d2a317223 */ /* 0x080fe20000010031 */
[----:B------:R-:W-:Y:S02]  /*f5d0*/  HADD2.F32 R48, -RZ, R48.H1_H1 ;  /* 0x30000030ff307230 */ /* 0x000fe40000004100 */
[----:B------:R-:W-:Y:S01]  /*f5e0*/  FFMA.FTZ R61, R12, R46, R61 ;  /* 0x0000002e0c3d7223 */ /* 0x000fe2000001003d */
        /* <DEDUP_REMOVED lines=26> */
[----:B------:R-:W-:Y:S02]  /*f790*/  F2FP.SATFINITE.E4M3.F32.PACK_AB_MERGE_C R13, R53, R52, R55 ;  /* 0x00000034350d723e */ /* 0x000fe40004807037 */
[----:B------:R-:W-:-:S07]  /*f7a0*/  F2FP.SATFINITE.E4M3.F32.PACK_AB_MERGE_C R37, R54, R51, R56 ;  /* 0x000000333625723e */ /* 0x000fce0004807038 */
.L_x_4159:
[----:B------:R-:W-:Y:S05]  /*f7b0*/  BSYNC B1 ;  /* 0x0000000000017941 */ /* 0x000fea0003800000 */
.L_x_4158:
[----:B0-----:R0:W-:Y:S01]  /*f7c0*/  ST.E.128 desc[UR50][R40.64], R12 ;  /* 0x0000000c28007985 */ /* 0x0011e2000c101d32 */
[----:B------:R-:W-:-:S13]  /*f7d0*/  ISETP.GE.AND P3, PT, R11, R136, PT ;  /* 0x000000880b00720c */ /* 0x000fda0003f66270 */
[----:B------:R-:W-:Y:S05]  /*f7e0*/  @P3 BRA `(.L_x_4106) ;  /* 0x0000000800083947 */ /* 0x000fea0003800000 */
[----:B0-----:R-:W-:-:S04]  /*f7f0*/  IADD3 R12, P3, R11, R120, RZ ;  /* 0x000000780b0c7210 */ /* 0x001fc80007f7e0ff */
[----:B------:R-:W-:-:S05]  /*f800*/  LEA.HI.X.SX32 R13, R11, R44, 0x1, P3 ;  /* 0x0000002c0b0d7211 */ /* 0x000fca00018f0eff */
[----:B--2---:R0:W-:Y:S01]  /*f810*/  ST.E.128 desc[UR50][R12.64], R36 ;  /* 0x000000240c007985 */ /* 0x0041e2000c101d32 */
[----:B------:R-:W-:Y:S05]  /*f820*/  BRA `(.L_x_4106) ;  /* 0x0000000400f87947 */ /* 0x000fea0003800000 */
.L_x_4071:
[----:B------:R-:W-:-:S06]  /*f830*/  UISETP.NE.AND UP0, UPT, UR49, 0x3, UPT ;  /* 0x000000033100788c */ /* 0x000fcc000bf05270 */
[----:B------:R-:W-:-:S13]  /*f840*/  PLOP3.LUT P2, PT, PT, PT, UP0, 0x80, 0x0 ;  /* 0x000000000000781c */ /* 0x000fda0003f4f008 */
[----:B------:R-:W-:Y:S05]  /*f850*/  @!P2 BRA `(.L_x_4160) ;  /* 0x000000000004a947 */ /* 0x000fea0003800000 */
[----:B------:R-:W-:Y:S01]  /*f860*/  BPT.TRAP 0x1 ;  /* 0x000000040000795c */ /* 0x000fe20000300000 */
.L_x_4160:
[----:B------:R-:W2:Y:S01]  /*f870*/  LDL R11, [R1+0x14] ;  /* 0x00001400010b7983 */ /* 0x000ea20000100800 */
[----:B------:R-:W-:Y:S01]  /*f880*/  LEA R93, R19, R18, 0x3 ;  /* 0x00000012135d7211 */ /* 0x000fe200078e18ff */
[----:B------:R-:W-:Y:S01]  /*f890*/  BSSY B1, `(.L_x_4161) ;  /* 0x0000005000017945 */ /* 0x000fe20003800000 */
[----:B------:R-:W-:Y:S02]  /*f8a0*/  SHF.R.S32.HI R90, RZ, 0x1f, R35 ;  /* 0x0000001fff5a7819 */ /* 0x000fe40000011423 */
[----:B--2---:R-:W-:-:S04]  /*f8b0*/  SHF.L.U32 R94, R11, 0x1f, RZ ;  /* 0x0000001f0b5e7819 */ /* 0x004fc800000006ff */
[----:B------:R-:W0:Y:S02]  /*f8c0*/  SYNCS.PHASECHK.TRANS64.TRYWAIT P3, [R93+URZ+0x33490], R94 ;  /* 0x0334905e5d0075a7 */ /* 0x000e24000806017f */
[----:B0-----:R-:W-:Y:S05]  /*f8d0*/  @!P3 BRA `(.L_x_4162) ;  /* 0x000001dc0098b947 */ /* 0x001fea0003800000 */
.L_x_4423:
[----:B------:R-:W-:Y:S05]  /*f8e0*/  BSYNC B1 ;  /* 0x0000000000017941 */ /* 0x000fea0003800000 */
.L_x_4161:
[----:B------:R-:W1:Y:S01]  /*f8f0*/  S2R R36, SR_TID.X ;  /* 0x0000000000247919 */ /* 0x000e620000002100 */
        /* <DEDUP_REMOVED lines=20> */
[C---:B-1----:R-:W-:Y:S02]  /*fa40*/  VIADD R37, R36.reuse, 0xffffff80 ;  /* 0xffffff8024257836 */ /* 0x042fe40000000000 */
[----:B------:R-:W-:Y:S01]  /*fa50*/  VIADD R36, R36, 0xffffff80 ;  /* 0xffffff8024247836 */ /* 0x000fe20000000000 */
[----:B------:R-:W-:-:S04]  /*fa60*/  IADD3.X R50, R13, UR7, R11, P3, !PT ;  /* 0x000000070d327c10 */ /* 0x000fc80009ffe40b */
[----:B------:R-:W-:-:S04]  /*fa70*/  LEA.HI R36, R36, R37, RZ, 0x1 ;  /* 0x0000002524247211 */ /* 0x000fc800078f08ff */
[----:B------:R-:W-:-:S04]  /*fa80*/  SHF.R.S32.HI R36, RZ, 0x1, R36 ;  /* 0x00000001ff247819 */ /* 0x000fc80000011424 */
[----:B------:R-:W-:-:S04]  /*fa90*/  IADD3 R51, -R36, R92, RZ ;  /* 0x0000005c24337210 */ /* 0x000fc80007ffe1ff */
[----:B------:R-:W-:Y:S01]  /*faa0*/  ISETP.GE.AND P3, PT, R51, 0x1, PT ;  /* 0x000000013300780c */ /* 0x000fe20003f66270 */
[----:B------:R-:W-:-:S12]  /*fab0*/  BRA.DIV UR4, `(.L_x_4163) ;  /* 0x000001de04347947 */ /* 0x000fd8000b800000 */
[----:B------:R1:W2:Y:S04]  /*fac0*/  SHFL.IDX PT, R41, R50, RZ, 0x1e1f ;  /* 0x001e1fff32297589 */ /* 0x0002a800000e0000 */
[----:B------:R1:W3:Y:S02]  /*fad0*/  SHFL.IDX PT, R43, R42, RZ, 0x1e1f ;  /* 0x001e1fff2a2b7589 */ /* 0x0002e400000e0000 */
.L_x_4427:
[----:B------:R-:W-:Y:S04]  /*fae0*/  BSSY B1, `(.L_x_4164) ;  /* 0x0000027000017945 */ /* 0x000fe80003800000 */
[----:B------:R-:W-:Y:S05]  /*faf0*/  @!P3 BRA `(.L_x_4165) ;  /* 0x000000000094b947 */ /* 0x000fea0003800000 */
[----:B------:R-:W4:Y:S01]  /*fb00*/  LDL R13, [R1+0xc] ;  /* 0x00000c00010d7983 */ /* 0x000f220000100800 */
[----:B------:R-:W-:-:S03]  /*fb10*/  ULDC UR4, c[0x0][0x2f4] ;  /* 0x0000bd0000047ab9 */ /* 0x000fc60000000800 */
[----:B------:R-:W5:Y:S04]  /*fb20*/  LDL R12, [R1+0x8] ;  /* 0x00000800010c7983 */ /* 0x000f680000100800 */
[----:B------:R-:W5:Y:S01]  /*fb30*/  LDL R48, [R1] ;  /* 0x0000000001307983 */ /* 0x000f620000100800 */
[----:B------:R-:W-:-:S03]  /*fb40*/  ISETP.GE.AND P5, PT, R16, UR4, PT ;  /* 0x0000000410007c0c */ /* 0x000fc6000bfa6270 */
[----:B------:R-:W5:Y:S10]  /*fb50*/  LDL R11, [R1+0x4] ;  /* 0x00000400010b7983 */ /* 0x000f740000100800 */
[----:B---3--:R-:W-:-:S05]  /*fb60*/  @!P5 IADD3 R44, P3, R16, R43, RZ ;  /* 0x0000002b102cd210 */ /* 0x008fca0007f7e0ff */
[----:B--2---:R-:W-:Y:S01]  /*fb70*/  @!P5 IMAD.X R45, R41, 0x1, R17, P3 ;  /* 0x00000001292dd824 */ /* 0x004fe200018e0611 */
[----:B------:R-:W-:-:S13]  /*fb80*/  ISETP.GE.AND P3, PT, R23, UR4, PT ;  /* 0x0000000417007c0c */ /* 0x000fda000bf66270 */
[----:B------:R-:W-:-:S05]  /*fb90*/  @!P3 IADD3 R38, P4, R23, R43, RZ ;  /* 0x0000002b1726b210 */ /* 0x000fca0007f9e0ff */
[----:B----4-:R-:W-:Y:S01]  /*fba0*/  @!P3 IMAD.X R39, R41, 0x1, R13, P4 ;  /* 0x000000012927b824 */ /* 0x010fe200020e060d */
[----:B------:R-:W-:-:S13]  /*fbb0*/  ISETP.GE.AND P4, PT, R22, UR4, PT ;  /* 0x0000000416007c0c */ /* 0x000fda000bf86270 */
[----:B------:R-:W-:-:S05]  /*fbc0*/  @!P4 IADD3 R36, P6, R22, R43, RZ ;  /* 0x0000002b1624c210 */ /* 0x000fca0007fde0ff */
[----:B-----5:R-:W-:Y:S02]  /*fbd0*/  @!P4 IMAD.X R37, R41, 0x1, R12, P6 ;  /* 0x000000012925c824 */ /* 0x020fe400030e060c */
[----:B------:R-:W2:Y:S04]  /*fbe0*/  @!P5 LDS.128 R12, [R88+0x24200] ;  /* 0x02420000580cd984 */ /* 0x000ea80000000c00 */
[----:B--2---:R-:W-:Y:S01]  /*fbf0*/  @!P5 ST.E.128 desc[UR50][R44.64], R12 ;  /* 0x0000000c2c00d985 */ /* 0x004fe2000c101d32 */
[----:B------:R-:W-:-:S13]  /*fc00*/  ISETP.GE.AND P5, PT, R225, UR4, PT ;  /* 0x00000004e1007c0c */ /* 0x000fda000bfa6270 */
[----:B------:R-:W2:Y:S01]  /*fc10*/  @!P5 LDS.128 R12, [R89+0x24200] ;  /* 0x02420000590cd984 */ /* 0x000ea20000000c00 */
[----:B------:R-:W-:-:S05]  /*fc20*/  @!P5 IMAD.SHL.U32 R40, R227, 0x10, RZ ;  /* 0x00000010e328d824 */ /* 0x000fca00078e00ff */
[----:B------:R-:W-:-:S04]  /*fc30*/  @!P5 IADD3 R46, P6, R40, R43, RZ ;  /* 0x0000002b282ed210 */ /* 0x000fc80007fde0ff */
[----:B------:R-:W-:-:S05]  /*fc40*/  @!P5 LEA.HI.X.SX32 R47, R40, R41, 0x1, P6 ;  /* 0x00000029282fd211 */ /* 0x000fca00030f0eff */
[----:B--2---:R-:W-:Y:S01]  /*fc50*/  @!P5 ST.E.128 desc[UR50][R46.64], R12 ;  /* 0x0000000c2e00d985 */ /* 0x004fe2000c101d32 */
[----:B------:R-:W-:-:S13]  /*fc60*/  ISETP.GE.AND P5, PT, R226, UR4, PT ;  /* 0x00000004e2007c0c */ /* 0x000fda000bfa6270 */
[----:B------:R-:W2:Y:S01]  /*fc70*/  @!P5 LDS.128 R12, [R88+0x26a00] ;  /* 0x026a0000580cd984 */ /* 0x000ea20000000c00 */
[----:B------:R-:W-:-:S04]  /*fc80*/  @!P5 SHF.L.U32 R40, R48, 0x4, RZ ;  /* 0x000000043028d819 */ /* 0x000fc800000006ff */
[----:B------:R-:W-:-:S04]  /*fc90*/  @!P5 IADD3 R48, P6, R40, R43, RZ ;  /* 0x0000002b2830d210 */ /* 0x000fc80007fde0ff */
[----:B------:R-:W-:-:S05]  /*fca0*/  @!P5 LEA.HI.X.SX32 R49, R40, R41, 0x1, P6 ;  /* 0x000000292831d211 */ /* 0x000fca00030f0eff */
[----:B--2---:R-:W-:Y:S01]  /*fcb0*/  @!P5 ST.E.128 desc[UR50][R48.64], R12 ;  /* 0x0000000c3000d985 */ /* 0x004fe2000c101d32 */
[----:B------:R-:W-:-:S03]  /*fcc0*/  ISETP.GE.AND P5, PT, R224, UR4, PT ;  /* 0x00000004e0007c0c */ /* 0x000fc6000bfa6270 */
[----:B------:R-:W2:Y:S10]  /*fcd0*/  @!P3 LDS.128 R12, [R89+0x26a00] ;  /* 0x026a0000590cb984 */ /* 0x000eb40000000c00 */
[----:B------:R-:W-:-:S05]  /*fce0*/  @!P5 IADD3 R40, P6, R224, R43, RZ ;  /* 0x0000002be028d210 */ /* 0x000fca0007fde0ff */
[----:B------:R-:W-:Y:S01]  /*fcf0*/  @!P5 IMAD.X R41, R41, 0x1, R11, P6 ;  /* 0x000000012929d824 */ /* 0x000fe200030e060b */
[----:B--2---:R-:W-:Y:S04]  /*fd00*/  @!P3 ST.E.128 desc[UR50][R38.64], R12 ;  /* 0x0000000c2600b985 */ /* 0x004fe8000c101d32 */
[----:B------:R-:W2:Y:S04]  /*fd10*/  @!P4 LDS.128 R12, [R88+0x29200] ;  /* 0x02920000580cc984 */ /* 0x000ea80000000c00 */
[----:B--2---:R-:W-:Y:S04]  /*fd20*/  @!P4 ST.E.128 desc[UR50][R36.64], R12 ;  /* 0x0000000c2400c985 */ /* 0x004fe8000c101d32 */
[----:B------:R-:W2:Y:S04]  /*fd30*/  @!P5 LDS.128 R12, [R89+0x29200] ;  /* 0x02920000590cd984 */ /* 0x000ea80000000c00 */
[----:B--2---:R4:W-:Y:S02]  /*fd40*/  @!P5 ST.E.128 desc[UR50][R40.64], R12 ;  /* 0x0000000c2800d985 */ /* 0x0049e4000c101d32 */
.L_x_4165:
[----:B------:R-:W-:Y:S05]  /*fd50*/  BSYNC B1 ;  /* 0x0000000000017941 */ /* 0x000fea0003800000 */
.L_x_4164:
[----:B------:R-:W-:-:S03]  /*fd60*/  UMOV UR4, 0xffffffff ;  /* 0xffffffff00047882 */ /* 0x000fc60000000000 */
[----:B------:R-:W-:Y:S05]  /*fd70*/  BRA.DIV UR4, `(.L_x_4166) ;  /* 0x000001da04d07947 */ /* 0x000fea000b800000 */
[----:B--2-4-:R2:W4:Y:S04]  /*fd80*/  SHFL.IDX PT, R41, R50, 0x1, 0x1e1f ;  /* 0x003e1f0032297f89 */ /* 0x01452800000e0000 */
[----:B---3--:R2:W3:Y:S02]  /*fd90*/  SHFL.IDX PT, R43, R42, 0x1, 0x1e1f ;  /* 0x003e1f002a2b7f89 */ /* 0x0084e400000e0000 */
.L_x_4431:
[----:B------:R-:W-:-:S13]  /*fda0*/  ISETP.GE.AND P3, PT, R51, 0x81, PT ;  /* 0x000000813300780c */ /* 0x000fda0003f66270 */
[----:B------:R-:W-:Y:S05]  /*fdb0*/  @!P3 BRA `(.L_x_4106) ;  /* 0x000000000094b947 */ /* 0x000fea0003800000 */
[----:B------:R-:W5:Y:S01]  /*fdc0*/  LDL R13, [R1+0xc] ;  /* 0x00000c00010d7983 */ /* 0x000f620000100800 */
[----:B------:R-:W-:-:S03]  /*fdd0*/  ULDC UR4, c[0x0][0x2f4] ;  /* 0x0000bd0000047ab9 */ /* 0x000fc60000000800 */
[----:B------:R-:W5:Y:S04]  /*fde0*/  LDL R12, [R1+0x8] ;  /* 0x00000800010c7983 */ /* 0x000f680000100800 */
[----:B-12---:R-:W2:Y:S01]  /*fdf0*/  LDL R42, [R1] ;  /* 0x00000000012a7983 */ /* 0x006ea20000100800 */
[----:B------:R-:W-:-:S03]  /*fe00*/  ISETP.GE.AND P5, PT, R16, UR4, PT ;  /* 0x0000000410007c0c */ /* 0x000fc6000bfa6270 */
[----:B------:R-:W2:Y:S10]  /*fe10*/  LDL R11, [R1+0x4] ;  /* 0x00000400010b7983 */ /* 0x000eb40000100800 */
[----:B---3--:R-:W-:-:S05]  /*fe20*/  @!P5 IADD3 R44, P3, R16, R43, RZ ;  /* 0x0000002b102cd210 */ /* 0x008fca0007f7e0ff */
[----:B----4-:R-:W-:Y:S01]  /*fe30*/  @!P5 IMAD.X R45, R41, 0x1, R17, P3 ;  /* 0x00000001292dd824 */ /* 0x010fe200018e0611 */
[----:B------:R-:W-:-:S13]  /*fe40*/  ISETP.GE.AND P3, PT, R23, UR4, PT ;  /* 0x0000000417007c0c */ /* 0x000fda000bf66270 */
[----:B------:R-:W-:-:S05]  /*fe50*/  @!P3 IADD3 R38, P4, R23, R43, RZ ;  /* 0x0000002b1726b210 */ /* 0x000fca0007f9e0ff */
[----:B-----5:R-:W-:Y:S01]  /*fe60*/  @!P3 IMAD.X R39, R41, 0x1, R13, P4 ;  /* 0x000000012927b824 */ /* 0x020fe200020e060d */
[----:B------:R-:W-:-:S13]  /*fe70*/  ISETP.GE.AND P4, PT, R22, UR4, PT ;  /* 0x0000000416007c0c */ /* 0x000fda000bf86270 */
[----:B------:R-:W-:-:S05]  /*fe80*/  @!P4 IADD3 R36, P6, R22, R43, RZ ;  /* 0x0000002b1624c210 */ /* 0x000fca0007fde0ff */
[----:B------:R-:W-:Y:S02]  /*fe90*/  @!P4 IMAD.X R37, R41, 0x1, R12, P6 ;  /* 0x000000012925c824 */ /* 0x000fe400030e060c */
[----:B------:R-:W1:Y:S04]  /*fea0*/  @!P5 LDS.128 R12, [R88+0x26200] ;  /* 0x02620000580cd984 */ /* 0x000e680000000c00 */
[----:B-1----:R-:W-:Y:S01]  /*feb0*/  @!P5 ST.E.128 desc[UR50][R44.64], R12 ;  /* 0x0000000c2c00d985 */ /* 0x002fe2000c101d32 */
[----:B------:R-:W-:-:S13]  /*fec0*/  ISETP.GE.AND P5, PT, R225, UR4, PT ;  /* 0x00000004e1007c0c */ /* 0x000fda000bfa6270 */
[----:B------:R-:W1:Y:S01]  /*fed0*/  @!P5 LDS.128 R12, [R89+0x26200] ;  /* 0x02620000590cd984 */ /* 0x000e620000000c00 */
[----:B------:R-:W-:-:S04]  /*fee0*/  @!P5 SHF.L.U32 R40, R227, 0x4, RZ ;  /* 0x00000004e328d819 */ /* 0x000fc800000006ff */
[----:B------:R-:W-:-:S04]  /*fef0*/  @!P5 IADD3 R46, P6, R40, R43, RZ ;  /* 0x0000002b282ed210 */ /* 0x000fc80007fde0ff */
[----:B------:R-:W-:-:S05]  /*ff00*/  @!P5 LEA.HI.X.SX32 R47, R40, R41, 0x1, P6 ;  /* 0x00000029282fd211 */ /* 0x000fca00030f0eff */
[----:B-1----:R-:W-:Y:S01]  /*ff10*/  @!P5 ST.E.128 desc[UR50][R46.64], R12 ;  /* 0x0000000c2e00d985 */ /* 0x002fe2000c101d32 */
[----:B------:R-:W-:-:S13]  /*ff20*/  ISETP.GE.AND P5, PT, R226, UR4, PT ;  /* 0x00000004e2007c0c */ /* 0x000fda000bfa6270 */
[----:B------:R-:W1:Y:S01]  /*ff30*/  @!P5 LDS.128 R12, [R88+0x28a00] ;  /* 0x028a0000580cd984 */ /* 0x000e620000000c00 */
[----:B--2---:R-:W-:-:S05]  /*ff40*/  @!P5 IMAD.SHL.U32 R40, R42, 0x10, RZ ;  /* 0x000000102a28d824 */ /* 0x004fca00078e00ff */
[----:B------:R-:W-:-:S04]  /*ff50*/  @!P5 IADD3 R48, P6, R40, R43, RZ ;  /* 0x0000002b2830d210 */ /* 0x000fc80007fde0ff */
[----:B------:R-:W-:-:S05]  /*ff60*/  @!P5 LEA.HI.X.SX32 R49, R40, R41, 0x1, P6 ;  /* 0x000000292831d211 */ /* 0x000fca00030f0eff */
[----:B-1----:R-:W-:Y:S01]  /*ff70*/  @!P5 ST.E.128 desc[UR50][R48.64], R12 ;  /* 0x0000000c3000d985 */ /* 0x002fe2000c101d32 */
[----:B------:R-:W-:-:S03]  /*ff80*/  ISETP.GE.AND P5, PT, R224, UR4, PT ;  /* 0x00000004e0007c0c */ /* 0x000fc6000bfa6270 */
[----:B------:R-:W1:Y:S10]  /*ff90*/  @!P3 LDS.128 R12, [R89+0x28a00] ;  /* 0x028a0000590cb984 */ /* 0x000e740000000c00 */
[----:B------:R-:W-:-:S05]  /*ffa0*/  @!P5 IADD3 R40, P6, R224, R43, RZ ;  /* 0x0000002be028d210 */ /* 0x000fca0007fde0ff */
[----:B------:R-:W-:Y:S01]  /*ffb0*/  @!P5 IMAD.X R41, R41, 0x1, R11, P6 ;  /* 0x000000012929d824 */ /* 0x000fe200030e060b */
[----:B-1----:R-:W-:Y:S04]  /*ffc0*/  @!P3 ST.E.128 desc[UR50][R38.64], R12 ;  /* 0x0000000c2600b985 */ /* 0x002fe8000c101d32 */
[----:B------:R-:W1:Y:S04]  /*ffd0*/  @!P4 LDS.128 R12, [R88+0x2b200] ;  /* 0x02b20000580cc984 */ /* 0x000e680000000c00 */
[----:B-1----:R-:W-:Y:S04]  /*ffe0*/  @!P4 ST.E.128 desc[UR50][R36.64], R12 ;  /* 0x0000000c2400c985 */ /* 0x002fe8000c101d32 */
[----:B------:R-:W1:Y:S04]  /*fff0*/  @!P5 LDS.128 R12, [R89+0x2b200] ;  /* 0x02b20000590cd984 */ /* 0x000e680000000c00 */
[----:B-1----:R1:W-:Y:S02]  /*10000*/  @!P5 ST.E.128 desc[UR50][R40.64], R12 ;  /* 0x0000000c2800d985 */ /* 0x0023e4000c101d32 */
.L_x_4106:
[----:B------:R-:W-:Y:S05]  /*10010*/  BSYNC B0 ;  /* 0x0000000000007941 */ /* 0x000fea0003800000 */
.L_x_4070:
[----:B------:R-:W5:Y:S01]  /*10020*/  S2R R11, SR_TID.X ;  /* 0x00000000000b7919 */ /* 0x000f620000002100 */
[----:B------:R-:W-:Y:S01]  /*10030*/  @!PT LDS RZ, [RZ] ;  /* 0x00000000fffff984 */ /* 0x000fe20000000800 */
[----:B------:R-:W-:Y:S01]  /*10040*/  @!PT LDS RZ, [RZ] ;  /* 0x00000000fffff984 */ /* 0x000fe20000000800 */
[----:B------:R-:W-:Y:S01]  /*10050*/  @!PT LDS RZ, [RZ] ;  /* 0x00000000fffff984 */ /* 0x000fe20000000800 */
[----:B------:R-:W-:Y:S01]  /*10060*/  @!PT LDS RZ, [RZ] ;  /* 0x00000000fffff984 */ /* 0x000fe20000000800 */
[----:B------:R3:W-:Y:S06]  /*10070*/  MEMBAR.ALL.CTA ;  /* 0x0000000000007992 */ /* 0x0007ec0000008000 */
[----:B---3--:R-:W3:Y:S01]  /*10080*/  FENCE.VIEW.ASYNC.S ;  /* 0x00000000000073c6 */ /* 0x008ee20000000000 */
[----:B------:R-:W-:Y:S05]  /*10090*/  WARPSYNC.ALL ;  /* 0x0000000000007948 */ /* 0x000fea0003800000 */
[----:B------:R-:W-:Y:S01]  /*100a0*/  BSSY B0, `(.L_x_4167) ;  /* 0x0000008000007945 */ /* 0x000fe20003800000 */
[----:B---3--:R3:W-:Y:S01]  /*100b0*/  BAR.SYNC.DEFER_BLOCKING R142, 0x80 ;  /* 0x0002008e0000751d */ /* 0x0087e20000010000 */
[----:B-----5:R-:W-:-:S13]  /*100c0*/  LOP3.LUT P3, RZ, R11, 0x7f, RZ, 0xc0, !PT ;  /* 0x0000007f0bff7812 */ /* 0x020fda000786c0ff */
[----:B------:R-:W-:-:S05]  /*100d0*/  @!P3 VIADD R11, R93, 0x334a0 ;  /* 0x000334a05d0bb836 */ /* 0x000fca0000000000 */
[----:B------:R-:W-:-:S04]  /*100e0*/  @!P3 PRMT R11, RZ, 0x654, R11 ;  /* 0x00000654ff0bb816 */ /* 0x000fc8000000000b */
[----:B------:R3:W-:Y:S01]  /*100f0*/  @!P3 SYNCS.ARRIVE.TRANS64.RED.A1T0 RZ, [R11+URZ], RZ ;  /* 0x000000ff0bffb9a7 */ /* 0x0007e2000810043f */
[----:B------:R-:W-:Y:S05]  /*10100*/  @!P2 BRA `(.L_x_4168) ;  /* 0x000000000004a947 */ /* 0x000fea0003800000 */
[----:B------:R-:W-:Y:S01]  /*10110*/  BPT.TRAP 0x1 ;  /* 0x000000040000795c */ /* 0x000fe20000300000 */
.L_x_4168:
[----:B------:R-:W-:Y:S05]  /*10120*/  BSYNC B0 ;  /* 0x0000000000007941 */ /* 0x000fea0003800000 */
.L_x_4167:
[----:B------:R-:W5:Y:S01]  /*10130*/  SYNCS.PHASECHK.TRANS64.TRYWAIT P2, [R93+URZ+0x334b0], R94 ;  /* 0x0334b05e5d0075a7 */ /* 0x000f62000804017f */
[----:B------:R-:W-:Y:S01]  /*10140*/  ULDC UR39, c[0x0][0x2f4] ;  /* 0x0000bd0000277ab9 */ /* 0x000fe20000000800 */
[----:B------:R-:W-:Y:S04]  /*10150*/  BSSY B0, `(.L_x_4169) ;  /* 0x0000002000007945 */ /* 0x000fe80003800000 */
[----:B-----5:R-:W-:Y:S05]  /*10160*/  @!P2 BRA `(.L_x_4170) ;  /* 0x000001d80020a947 */ /* 0x020fea0003800000 */
.L_x_4432:
[----:B------:R-:W-:Y:S05]  /*10170*/  BSYNC B0 ;  /* 0x0000000000007941 */ /* 0x000fea0003800000 */
.L_x_4169:
[----:B------:R0:W5:Y:S01]  /*10180*/  LDL R51, [R1+0xc] ;  /* 0x00000c0001337983 */ /* 0x0001620000100800 */
[----:B------:R-:W-:Y:S01]  /*10190*/  ULDC.64 UR4, c[0x0][0x328] ;  /* 0x0000ca0000047ab9 */ /* 0x000fe20000000a00 */
[----:B------:R-:W-:Y:S02]  /*101a0*/  ULDC.64 UR6, c[0x0][0x318] ;  /* 0x0000c60000067ab9 */ /* 0x000fe40000000a00 */
[----:B-12---:R1:W5:Y:S04]  /*101b0*/  LDL R50, [R1+0x8] ;  /* 0x0000080001327983 */ /* 0x0063680000100800 */
[----:B0-----:R1:W5:Y:S01]  /*101c0*/  LDL R49, [R1] ;  /* 0x0000000001317983 */ /* 0x0013620000100800 */
[----:B------:R-:W-:Y:S02]  /*101d0*/  IMAD R90, R90, UR4, RZ ;  /* 0x000000045a5a7c24 */ /* 0x000fe4000f8e02ff */
[C---:B------:R-:W-:Y:S01]  /*101e0*/  IMAD.WIDE.U32 R12, R35.reuse, UR4, RZ ;  /* 0x00000004230c7c25 */ /* 0x040fe2000f8e00ff */
[----:B------:R1:W5:Y:S03]  /*101f0*/  LDL R48, [R1+0x4] ;  /* 0x0000040001307983 */ /* 0x0003660000100800 */
[----:B------:R-:W-:Y:S01]  /*10200*/  IMAD R35, R35, UR5, R90 ;  /* 0x0000000523237c24 */ /* 0x000fe2000f8e025a */
[----:B------:R-:W0:Y:S01]  /*10210*/  S2R R14, SR_TID.X ;  /* 0x00000000000e7919 */ /* 0x000e220000002100 */
[----:B------:R-:W-:-:S02]  /*10220*/  ULDC.64 UR4, c[0x0][0x338] ;  /* 0x0000ce0000047ab9 */ /* 0x000fc40000000a00 */
[----:B------:R-:W-:Y:S02]  /*10230*/  IMAD R91, R91, UR4, RZ ;  /* 0x000000045b5b7c24 */ /* 0x000fe4000f8e02ff */
[----:B------:R-:W-:Y:S02]  /*10240*/  IMAD.IADD R13, R13, 0x1, R35 ;  /* 0x000000010d0d7824 */ /* 0x000fe400078e0223 */
[C---:B------:R-:W-:Y:S02]  /*10250*/  IMAD R91, R34.reuse, UR5, R91 ;  /* 0x00000005225b7c24 */ /* 0x040fe4000f8e025b */
[----:B------:R-:W-:Y:S01]  /*10260*/  IMAD.WIDE.U32 R34, R34, UR4, R12 ;  /* 0x0000000422227c25 */ /* 0x000fe2000f8e000c */
[----:B------:R-:W-:-:S03]  /*10270*/  ULDC.64 UR4, c[0x0][0x330] ;  /* 0x0000cc0000047ab9 */ /* 0x000fc60000000a00 */
[----:B---3--:R-:W-:Y:S01]  /*10280*/  IMAD R11, R7, UR4, RZ ;  /* 0x00000004070b7c24 */ /* 0x008fe2000f8e02ff */
[----:B------:R-:W-:-:S03]  /*10290*/  IADD3 R35, R35, R91, RZ ;  /* 0x0000005b23237210 */ /* 0x000fc60007ffe0ff */
[C---:B------:R-:W-:Y:S02]  /*102a0*/  IMAD R11, R222.reuse, UR5, R11 ;  /* 0x00000005de0b7c24 */ /* 0x040fe4000f8e020b */
[----:B------:R-:W-:-:S03]  /*102b0*/  IMAD.WIDE.U32 R12, R222, UR4, R34 ;  /* 0x00000004de0c7c25 */ /* 0x000fc6000f8e0022 */
[----:B------:R-:W-:-:S04]  /*102c0*/  IADD3 R44, P2, R12, UR6, RZ ;  /* 0x000000060c2c7c10 */ /* 0x000fc8000ff5e0ff */
[----:B------:R-:W-:Y:S01]  /*102d0*/  IADD3.X R11, R13, UR7, R11, P2, !PT ;  /* 0x000000070d0b7c10 */ /* 0x000fe200097fe40b */
[C---:B0-----:R-:W-:Y:S02]  /*102e0*/  VIADD R15, R14.reuse, 0xffffff80 ;  /* 0xffffff800e0f7836 */ /* 0x041fe40000000000 */
[----:B------:R-:W-:-:S05]  /*102f0*/  VIADD R14, R14, 0xffffff80 ;  /* 0xffffff800e0e7836 */ /* 0x000fca0000000000 */
[----:B------:R-:W-:-:S04]  /*10300*/  LEA.HI R14, R14, R15, RZ, 0x1 ;  /* 0x0000000f0e0e7211 */ /* 0x000fc800078f08ff */
[----:B------:R-:W-:-:S05]  /*10310*/  SHF.R.S32.HI R14, RZ, 0x1, R14 ;  /* 0x00000001ff0e7819 */ /* 0x000fca000001140e */
[----:B------:R-:W-:-:S05]  /*10320*/  IMAD.IADD R92, R92, 0x1, -R14 ;  /* 0x000000015c5c7824 */ /* 0x000fca00078e0a0e */
[----:B------:R-:W-:Y:S01]  /*10330*/  ISETP.GE.AND P2, PT, R92, 0x1, PT ;  /* 0x000000015c00780c */ /* 0x000fe20003f46270 */
[----:B------:R1:W0:Y:S01]  /*10340*/  SHFL.IDX PT, R47, R44, RZ, 0x1e1f ;  /* 0x001e1fff2c2f7589 */ /* 0x00022200000e0000 */
[----:B------:R-:W-:Y:S03]  /*10350*/  BSSY B0, `(.L_x_4171) ;  /* 0x0000023000007945 */ /* 0x000fe60003800000 */
[----:B------:R1:W2:Y:S08]  /*10360*/  SHFL.IDX PT, R45, R11, RZ, 0x1e1f ;  /* 0x001e1fff0b2d7589 */ /* 0x0002b000000e0000 */
[----:B-1----:R-:W-:Y:S05]  /*10370*/  @!P2 BRA `(.L_x_4172) ;  /* 0x000000000080a947 */ /* 0x002fea0003800000 */
[----:B------:R-:W-:-:S13]  /*10380*/  ISETP.GE.AND P5, PT, R16, UR39, PT ;  /* 0x0000002710007c0c */ /* 0x000fda000bfa6270 */
[----:B------:R-:W1:Y:S01]  /*10390*/  @!P5 LDS.128 R12, [R88+0xf200] ;  /* 0x00f20000580cd984 */ /* 0x000e620000000c00 */
[----:B0-----:R-:W-:-:S05]  /*103a0*/  @!P5 IADD3 R38, P2, R16, R47, RZ ;  /* 0x0000002f1026d210 */ /* 0x001fca0007f5e0ff */
[----:B--2---:R-:W-:Y:S01]  /*103b0*/  @!P5 IMAD.X R39, R45, 0x1, R17, P2 ;  /* 0x000000012d27d824 */ /* 0x004fe200010e0611 */
[----:B------:R-:W-:-:S13]  /*103c0*/  ISETP.GE.AND P2, PT, R23, UR39, PT ;  /* 0x0000002717007c0c */ /* 0x000fda000bf46270 */
[----:B------:R-:W-:-:S04]  /*103d0*/  @!P2 IADD3 R36, P4, R23, R47, RZ ;  /* 0x0000002f1724a210 */ /* 0x000fc80007f9e0ff */
[----:B-----5:R-:W-:Y:S02]  /*103e0*/  @!P2 IADD3.X R37, R45, R51, RZ, P4, !PT ;  /* 0x000000332d25a210 */ /* 0x020fe400027fe4ff */
[----:B------:R-:W-:-:S13]  /*103f0*/  ISETP.GE.AND P4, PT, R22, UR39, PT ;  /* 0x0000002716007c0c */ /* 0x000fda000bf86270 */
[----:B------:R-:W-:Y:S01]  /*10400*/  @!P4 IADD3 R34, P6, R22, R47, RZ ;  /* 0x0000002f1622c210 */ /* 0x000fe20007fde0ff */
[----:B-1----:R-:W-:Y:S01]  /*10410*/  @!P5 ST.E.128 desc[UR50][R38.64], R12 ;  /* 0x0000000c2600d985 */ /* 0x002fe2000c101d32 */
[----:B------:R-:W-:-:S03]  /*10420*/  ISETP.GE.AND P5, PT, R225, UR39, PT ;  /* 0x00000027e1007c0c */ /* 0x000fc6000bfa6270 */
[----:B------:R-:W-:-:S10]  /*10430*/  @!P4 IMAD.X R35, R45, 0x1, R50, P6 ;  /* 0x000000012d23c824 */ /* 0x000fd400030e0632 */
[----:B------:R-:W0:Y:S01]  /*10440*/  @!P5 LDS.128 R12, [R89+0xf200] ;  /* 0x00f20000590cd984 */ /* 0x000e220000000c00 */
[----:B------:R-:W-:-:S05]  /*10450*/  @!P5 IMAD.SHL.U32 R42, R227, 0x10, RZ ;  /* 0x00000010e32ad824 */ /* 0x000fca00078e00ff */
[----:B------:R-:W-:-:S04]  /*10460*/  @!P5 IADD3 R40, P6, R42, R47, RZ ;  /* 0x0000002f2a28d210 */ /* 0x000fc80007fde0ff */
[----:B----4-:R-:W-:-:S05]  /*10470*/  @!P5 LEA.HI.X.SX32 R41, R42, R45, 0x1, P6 ;  /* 0x0000002d2a29d211 */ /* 0x010fca00030f0eff */
[----:B0-----:R-:W-:Y:S01]  /*10480*/  @!P5 ST.E.128 desc[UR50][R40.64], R12 ;  /* 0x0000000c2800d985 */ /* 0x001fe2000c101d32 */
[----:B------:R-:W-:-:S13]  /*10490*/  ISETP.GE.AND P5, PT, R226, UR39, PT ;  /* 0x00000027e2007c0c */ /* 0x000fda000bfa6270 */
[----:B------:R-:W0:Y:S01]  /*104a0*/  @!P5 LDS.128 R12, [R88+0x11a00] ;  /* 0x011a0000580cd984 */ /* 0x000e220000000c00 */
[----:B------:R-:W-:-:S05]  /*104b0*/  @!P5 IMAD.SHL.U32 R46, R49, 0x10, RZ ;  /* 0x00000010312ed824 */ /* 0x000fca00078e00ff */
[----:B------:R-:W-:-:S04]  /*104c0*/  @!P5 IADD3 R42, P6, R46, R47, RZ ;  /* 0x0000002f2e2ad210 */ /* 0x000fc80007fde0ff */
[----:B------:R-:W-:-:S05]  /*104d0*/  @!P5 LEA.HI.X.SX32 R43, R46, R45, 0x1, P6 ;  /* 0x0000002d2e2bd211 */ /* 0x000fca00030f0eff */
[----:B0-----:R-:W-:Y:S01]  /*104e0*/  @!P5 ST.E.128 desc[UR50][R42.64], R12 ;  /* 0x0000000c2a00d985 */ /* 0x001fe2000c101d32 */
[----:B------:R-:W-:-:S03]  /*104f0*/  ISETP.GE.AND P5, PT, R224, UR39, PT ;  /* 0x00000027e0007c0c */ /* 0x000fc6000bfa6270 */
[----:B------:R-:W0:Y:S10]  /*10500*/  @!P2 LDS.128 R12, [R89+0x11a00] ;  /* 0x011a0000590ca984 */ /* 0x000e340000000c00 */
[----:B------:R-:W-:-:S05]  /*10510*/  @!P5 IADD3 R38, P6, R224, R47, RZ ;  /* 0x0000002fe026d210 */ /* 0x000fca0007fde0ff */
[----:B------:R-:W-:Y:S01]  /*10520*/  @!P5 IMAD.X R39, R45, 0x1, R48, P6 ;  /* 0x000000012d27d824 */ /* 0x000fe200030e0630 */
[----:B0-----:R-:W-:Y:S04]  /*10530*/  @!P2 ST.E.128 desc[UR50][R36.64], R12 ;  /* 0x0000000c2400a985 */ /* 0x001fe8000c101d32 */
[----:B------:R-:W0:Y:S04]  /*10540*/  @!P4 LDS.128 R12, [R88+0x14200] ;  /* 0x01420000580cc984 */ /* 0x000e280000000c00 */
[----:B0-----:R-:W-:Y:S04]  /*10550*/  @!P4 ST.E.128 desc[UR50][R34.64], R12 ;  /* 0x0000000c2200c985 */ /* 0x001fe8000c101d32 */
[----:B------:R-:W0:Y:S04]  /*10560*/  @!P5 LDS.128 R12, [R89+0x14200] ;  /* 0x01420000590cd984 */ /* 0x000e280000000c00 */
[----:B0-----:R1:W-:Y:S02]  /*10570*/  @!P5 ST.E.128 desc[UR50][R38.64], R12 ;  /* 0x0000000c2600d985 */ /* 0x0013e4000c101d32 */
.L_x_4172:
[----:B------:R-:W-:Y:S05]  /*10580*/  BSYNC B0 ;  /* 0x0000000000007941 */ /* 0x000fea0003800000 */
.L_x_4171:
[----:B------:R-:W-:Y:S01]  /*10590*/  ISETP.GE.AND P2, PT, R92, 0x81, PT ;  /* 0x000000815c00780c */ /* 0x000fe20003f46270 */
[----:B------:R-:W3:Y:S01]  /*105a0*/  SHFL.IDX PT, R11, R11, 0x1, 0x1e1f ;  /* 0x003e1f000b0b7f89 */ /* 0x000ee200000e0000 */
[----:B------:R-:W-:Y:S03]  /*105b0*/  BSSY B0, `(.L_x_4173) ;  /* 0x0000023000007945 */ /* 0x000fe60003800000 */
[----:B--2---:R2:W0:Y:S08]  /*105c0*/  SHFL.IDX PT, R45, R44, 0x1, 0x1e1f ;  /* 0x003e1f002c2d7f89 */ /* 0x00443000000e0000 */
[----:B--2---:R-:W-:Y:S05]  /*105d0*/  @!P2 BRA `(.L_x_4174) ;  /* 0x000000000080a947 */ /* 0x004fea0003800000 */
[----:B------:R-:W-:-:S13]  /*105e0*/  ISETP.GE.AND P5, PT, R16, UR39, PT ;  /* 0x0000002710007c0c */ /* 0x000fda000bfa6270 */
[----:B-1----:R-:W1:Y:S01]  /*105f0*/  @!P5 LDS.128 R12, [R88+0x11200] ;  /* 0x01120000580cd984 */ /* 0x002e620000000c00 */
[----:B0-----:R-:W-:-:S04]  /*10600*/  @!P5 IADD3 R38, P2, R16, R45, RZ ;  /* 0x0000002d1026d210 */ /* 0x001fc80007f5e0ff */
[----:B---3--:R-:W-:Y:S02]  /*10610*/  @!P5 IADD3.X R39, R11, R17, RZ, P2, !PT ;  /* 0x000000110b27d210 */ /* 0x008fe400017fe4ff */
[----:B------:R-:W-:-:S13]  /*10620*/  ISETP.GE.AND P2, PT, R23, UR39, PT ;  /* 0x0000002717007c0c */ /* 0x000fda000bf46270 */
[----:B------:R-:W-:-:S05]  /*10630*/  @!P2 IADD3 R36, P4, R23, R45, RZ ;  /* 0x0000002d1724a210 */ /* 0x000fca0007f9e0ff */
[----:B-----5:R-:W-:Y:S01]  /*10640*/  @!P2 IMAD.X R37, R11, 0x1, R51, P4 ;  /* 0x000000010b25a824 */ /* 0x020fe200020e0633 */
        /* <DEDUP_REMOVED lines=18> */
[----:B------:R-:W-:-:S04]  /*10770*/  @!P5 IADD3 R38, P6, R224, R45, RZ ;  /* 0x0000002de026d210 */ /* 0x000fc80007fde0ff */
[----:B------:R-:W-:Y:S01]  /*10780*/  @!P5 IADD3.X R39, R11, R48, RZ, P6, !PT ;  /* 0x000000300b27d210 */ /* 0x000fe200037fe4ff */
[----:B0-----:R-:W-:Y:S04]  /*10790*/  @!P2 ST.E.128 desc[UR50][R36.64], R12 ;  /* 0x0000000c2400a985 */ /* 0x001fe8000c101d32 */
[----:B------:R-:W0:Y:S04]  /*107a0*/  @!P4 LDS.128 R12, [R88+0x16200] ;  /* 0x01620000580cc984 */ /* 0x000e280000000c00 */
[----:B0-----:R-:W-:Y:S04]  /*107b0*/  @!P4 ST.E.128 desc[UR50][R34.64], R12 ;  /* 0x0000000c2200c985 */ /* 0x001fe8000c101d32 */
[----:B------:R-:W0:Y:S04]  /*107c0*/  @!P5 LDS.128 R12, [R89+0x16200] ;  /* 0x01620000590cd984 */ /* 0x000e280000000c00 */
[----:B0-----:R2:W-:Y:S02]  /*107d0*/  @!P5 ST.E.128 desc[UR50][R38.64], R12 ;  /* 0x0000000c2600d985 */ /* 0x0015e4000c101d32 */
.L_x_4174:
[----:B------:R-:W-:Y:S05]  /*107e0*/  BSYNC B0 ;  /* 0x0000000000007941 */ /* 0x000fea0003800000 */
.L_x_4173:
[----:B-12---:R-:W2:Y:S01]  /*107f0*/  LDL.LU R12, [R1+0x14] ;  /* 0x00001400010c7983 */ /* 0x006ea20000300800 */
[----:B------:R-:W-:Y:S01]  /*10800*/  VIADD R19, R19, 0x1 ;  /* 0x0000000113137836 */ /* 0x000fe20000000000 */
[----:B------:R-:W-:Y:S01]  /*10810*/  ISETP.NE.AND P4, PT, R115, RZ, PT ;  /* 0x000000ff7300720c */ /* 0x000fe20003f85270 */
[----:B------:R-:W-:Y:S01]  /*10820*/  @!P3 VIADD R93, R93, 0x334c0 ;  /* 0x000334c05d5db836 */ /* 0x000fe20000000000 */
[----:B------:R-:W-:Y:S01]  /*10830*/  @!PT LDS RZ, [RZ] ;  /* 0x00000000fffff984 */ /* 0x000fe20000000800 */
[----:B------:R-:W-:Y:S01]  /*10840*/  @!PT LDS RZ, [RZ] ;  /* 0x00000000fffff984 */ /* 0x000fe20000000800 */
[----:B------:R-:W-:Y:S01]  /*10850*/  @!PT LDS RZ, [RZ] ;  /* 0x00000000fffff984 */ /* 0x000fe20000000800 */
[----:B------:R-:W-:Y:S01]  /*10860*/  @!PT LDS RZ, [RZ] ;  /* 0x00000000fffff984 */ /* 0x000fe20000000800 */
[----:B------:R1:W-:Y:S06]  /*10870*/  MEMBAR.ALL.CTA ;  /* 0x0000000000007992 */ /* 0x0003ec0000008000 */
[----:B-1----:R-:W1:Y:S02]  /*10880*/  FENCE.VIEW.ASYNC.S ;  /* 0x00000000000073c6 */ /* 0x002e640000000000 */
[----:B-1----:R1:W-:Y:S01]  /*10890*/  BAR.SYNC.DEFER_BLOCKING R142, 0x80 ;  /* 0x0002008e0000751d */ /* 0x0023e20000010000 */
[----:B------:R-:W-:-:S02]  /*108a0*/  ISETP.NE.AND P2, PT, R19, 0x2, PT ;  /* 0x000000021300780c */ /* 0x000fc40003f45270 */
[----:B------:R-:W-:Y:S02]  /*108b0*/  @!P3 PRMT R93, RZ, 0x654, R93 ;  /* 0x00000654ff5db816 */ /* 0x000fe4000000005d */
[----:B---3--:R-:W-:Y:S02]  /*108c0*/  SEL R11, RZ, 0x1, P2 ;  /* 0x00000001ff0b7807 */ /* 0x008fe40001000000 */
[----:B------:R-:W-:Y:S01]  /*108d0*/  SEL R19, R19, RZ, P2 ;  /* 0x000000ff13137207 */ /* 0x000fe20001000000 */
[----:B------:R1:W-:Y:S01]  /*108e0*/  @!P3 SYNCS.ARRIVE.TRANS64.RED.A1T0 RZ, [R93+URZ], RZ ;  /* 0x000000ff5dffb9a7 */ /* 0x0003e2000810043f */
[----:B--2---:R-:W-:-:S05]  /*108f0*/  LOP3.LUT R12, R12, R11, RZ, 0x3c, !PT ;  /* 0x0000000b0c0c7212 */ /* 0x004fca00078e3cff */
[----:B------:R1:W-:Y:S01]  /*10900*/  STL [R1+0x14], R12 ;  /* 0x0000140c01007387 */ /* 0x0003e20000100800 */
[----:B------:R-:W-:Y:S05]  /*10910*/  @P4 BRA `(.L_x_4175) ;  /* 0xffffff1c00004947 */ /* 0x000fea000383ffff */
[----:B-1----:R-:W1:Y:S01]  /*10920*/  S2R R12, SR_TID.X ;  /* 0x00000000000c7919 */ /* 0x002e620000002100 */
[----:B------:R-:W-:Y:S02]  /*10930*/  PLOP3.LUT P0, PT, PT, PT, PT, 0x8, 0x0 ;  /* 0x000000000000781c */ /* 0x000fe40003f0e170 */
[----:B-1----:R-:W-:-:S04]  /*10940*/  SHF.R.U32.HI R12, RZ, 0x7, R12 ;  /* 0x00000007ff0c7819 */ /* 0x002fc8000001160c */
[----:B------:R-:W-:-:S13]  /*10950*/  ISETP.NE.AND P4, PT, R12, 0x1, PT ;  /* 0x000000010c00780c */ /* 0x000fda0003f85270 */
[----:B------:R-:W-:Y:S06]  /*10960*/  @!P4 BAR.ARV 0x9, 0x100 ;  /* 0x024400000000cb1d */ /* 0x000fec0000002000 */
.L_x_4065:
[----:B------:R-:W-:Y:S02]  /*10970*/  ISETP.GE.AND P2, PT, R141, 0x1, PT ;  /* 0x000000018d00780c */ /* 0x000fe40003f46270 */
[----:B------:R-:W-:Y:S02]  /*10980*/  CS2R R122, SRZ ;  /* 0x00000000007a7805 */ /* 0x000fe4000001ff00 */
[----:B------:R-:W-:Y:S02]  /*10990*/  PLOP3.LUT P1, PT, PT, PT, PT, 0x80, 0x0 ;  /* 0x000000000000781c */ /* 0x000fe40003f2f070 */
[----:B------:R-:W-:Y:S01]  /*109a0*/  CS2R R120, SRZ ;  /* 0x0000000000787805 */ /* 0x000fe2000001ff00 */
[----:B------:R-:W-:Y:S01]  /*109b0*/  IMAD.MOV.U32 R119, RZ, RZ, RZ ;  /* 0x000000ffff777224 */ /* 0x000fe200078e00ff */
        /* <DEDUP_REMOVED lines=9> */
[----:B0-----:R-:W-:Y:S01]  /*10a50*/  CS2R R46, SRZ ;  /* 0x00000000002e7805 */ /* 0x001fe2000001ff00 */
[----:B------:R-:W-:Y:S01]  /*10a60*/  IMAD.MOV.U32 R67, RZ, RZ, RZ ;  /* 0x000000ffff437224 */ /* 0x000fe200078e00ff */
[----:B------:R-:W-:Y:S02]  /*10a70*/  CS2R R76, SRZ ;  /* 0x00000000004c7805 */ /* 0x000fe4000001ff00 */
[----:B------:R-:W-:Y:S02]  /*10a80*/  CS2R R68, SRZ ;  /* 0x0000000000447805 */ /* 0x000fe4000001ff00 */
[----:B------:R-:W-:Y:S02]  /*10a90*/  CS2R R38, SRZ ;  /* 0x0000000000267805 */ /* 0x000fe4000001ff00 */
[----:B------:R-:W-:-:S02]  /*10aa0*/  CS2R R70, SRZ ;  /* 0x0000000000467805 */ /* 0x000fc4000001ff00 */
[----:B-----5:R-:W-:Y:S02]  /*10ab0*/  CS2R R50, SRZ ;  /* 0x0000000000327805 */ /* 0x020fe4000001ff00 */
[----:B------:R-:W-:Y:S02]  /*10ac0*/  CS2R R74, SRZ ;  /* 0x00000000004a7805 */ /* 0x000fe4000001ff00 */
[----:B------:R-:W-:Y:S02]  /*10ad0*/  CS2R R64, SRZ ;  /* 0x0000000000407805 */ /* 0x000fe4000001ff00 */
[----:B------:R-:W-:Y:S02]  /*10ae0*/  CS2R R52, SRZ ;  /* 0x0000000000347805 */ /* 0x000fe4000001ff00 */
[----:B------:R-:W-:Y:S02]  /*10af0*/  CS2R R60, SRZ ;  /* 0x00000000003c7805 */ /* 0x000fe4000001ff00 */
[----:B------:R-:W-:-:S02]  /*10b00*/  CS2R R48, SRZ ;  /* 0x0000000000307805 */ /* 0x000fc4000001ff00 */
[----:B------:R-:W-:Y:S02]  /*10b10*/  CS2R R58, SRZ ;  /* 0x00000000003a7805 */ /* 0x000fe4000001ff00 */
[----:B------:R-:W-:Y:S02]  /*10b20*/  MOV R83, RZ ;  /* 0x000000ff00537202 */ /* 0x000fe40000000f00 */
        /* <DEDUP_REMOVED lines=12> */
[----:B----4-:R-:W-:Y:S02]  /*10bf0*/  CS2R R40, SRZ ;  /* 0x0000000000287805 */ /* 0x010fe4000001ff00 */
        /* <DEDUP_REMOVED lines=10> */
[----:B------:R-:W-:Y:S01]  /*10ca0*/  MOV R128, RZ ;  /* 0x000000ff00807202 */ /* 0x000fe20000000f00 */
[----:B------:R-:W-:-:S02]  /*10cb0*/  IMAD.MOV.U32 R29, RZ, RZ, RZ ;  /* 0x000000ffff1d7224 */ /* 0x000fc400078e00ff */
[----:B------:R-:W-:Y:S01]  /*10cc0*/  IMAD.MOV.U32 R4, RZ, RZ, RZ ;  /* 0x000000ffff047224 */ /* 0x000fe200078e00ff */
[----:B------:R-:W-:Y:S06]  /*10cd0*/  @P0 BRA `(.L_x_4176) ;  /* 0x00000000000c0947 */ /* 0x000fec0003800000 */
[----:B------:R-:W0:Y:S01]  /*10ce0*/  FENCE.VIEW.ASYNC.G ;  /* 0x00000000000073c6 */ /* 0x000e220000000100 */
[----:B------:R-:W-:Y:S05]  /*10cf0*/  WARPSYNC.ALL ;  /* 0x0000000000007948 */ /* 0x000fea0003800000 */
[----:B0-----:R-:W-:Y:S06]  /*10d00*/  BAR.ARV 0xc, 0x180 ;  /* 0x0306000000007b1d */ /* 0x001fec0000002000 */
.L_x_4176:
        /* <DEDUP_REMOVED lines=11> */
.L_x_4435:
[----:B-1----:R-:W-:Y:S01]  /*10dc0*/  LEA.HI R0, R220, R220, RZ, 0x1 ;  /* 0x000000dcdc007211 */ /* 0x002fe200078f08ff */
[----:B------:R-:W-:-:S03]  /*10dd0*/  ULOP3.LUT UP0, URZ, UR48, 0x9f, URZ, 0xc0, !UPT ;  /* 0x0000009f303f7892 */ /* 0x000fc6000f80c03f */
[----:B------:R-:W-:-:S03]  /*10de0*/  LOP3.LUT R3, R0, 0x3e, RZ, 0xc0, !PT ;  /* 0x0000003e00037812 */ /* 0x000fc600078ec0ff */
[----:B------:R-:W-:Y:S02]  /*10df0*/  PLOP3.LUT P0, PT, PT, PT, UP0, 0x80, 0x0 ;  /* 0x000000000000781c */ /* 0x000fe40003f0f008 */
[----:B------:R-:W-:-:S05]  /*10e00*/  IMAD.IADD R3, R220, 0x1, -R3 ;  /* 0x00000001dc037824 */ /* 0x000fca00078e0a03 */
[----:B------:R-:W-:-:S04]  /*10e10*/  LEA R3, R3, UR48, 0xc ;  /* 0x0000003003037c11 */ /* 0x000fc8000f8e60ff */
[----:B------:R-:W-:-:S04]  /*10e20*/  SHF.R.U32.HI R3, RZ, 0x4, R3 ;  /* 0x00000004ff037819 */ /* 0x000fc80000011603 */
[----:B------:R-:W-:Y:S01]  /*10e30*/  LOP3.LUT R44, R3, 0x3fff, RZ, 0xc0, !PT ;  /* 0x00003fff032c7812 */ /* 0x000fe200078ec0ff */
[----:B------:R-:W-:Y:S06]  /*10e40*/  @!P0 BRA `(.L_x_4179) ;  /* 0x0000000000408947 */ /* 0x000fec0003800000 */
[----:B------:R-:W-:Y:S01]  /*10e50*/  MOV R0, 0x0 ;  /* 0x0000000000007802 */ /* 0x000fe20000000f00 */
[----:B------:R-:W-:Y:S01]  /*10e60*/  ULDC.64 UR4, c[0x4][0x1b0] ;  /* 0x01006c0000047ab9 */ /* 0x000fe20000000a00 */
[----:B------:R-:W-:Y:S01]  /*10e70*/  ULDC.64 UR6, c[0x4][0x1b8] ;  /* 0x01006e0000067ab9 */ /* 0x000fe20000000a00 */
[----:B------:R-:W-:Y:S01]  /*10e80*/  MOV R4, UR4 ;  /* 0x0000000400047c02 */ /* 0x000fe20008000f00 */
        /* <DEDUP_REMOVED lines=11> */
[----:B--2---:R-:W-:Y:S05]  /*10f40*/  CALL.ABS.NOINC R2 ;  /* 0x0000000002007343 */ /* 0x004fea0003c00000 */
.L_x_4179:
        /* <DEDUP_REMOVED lines=44> */
[----:B------:R-:W-:-:S04]  /*11210*/  ULEA.HI UR4, UR37, UR37, URZ, 0x1 ;  /* 0x0000002525047291 */ /* 0x000fc8000f8f083f */
[----:B------:R-:W-:-:S04]  /*11220*/  ULOP3.LUT UR4, UR4, 0xfffffffe, URZ, 0xc0, !UPT ;  /* 0xfffffffe04047892 */ /* 0x000fc8000f8ec03f */
[----:B------:R-:W-:-:S06]  /*11230*/  UIADD3 UR4, UR37, -UR4, URZ ;  /* 0x8000000425047290 */ /* 0x000fcc000fffe03f */
[----:B------:R-:W-:-:S04]  /*11240*/  MOV R3, UR4 ;  /* 0x0000000400037c02 */ /* 0x000fc80008000f00 */
[----:B------:R-:W-:-:S04]  /*11250*/  SHF.L.U32 R3, R3, 0x1f, RZ ;  /* 0x0000001f03037819 */ /* 0x000fc800000006ff */
[----:B------:R0:W1:Y:S03]  /*11260*/  SYNCS.PHASECHK.TRANS64.TRYWAIT P0, [R18+URZ+0x33400], R3 ;  /* 0x03340003120075a7 */ /* 0x000066000800017f */
[----:B-1----:R-:W-:Y:S05]  /*11270*/  @!P0 NANOSLEEP.SYNCS 0x989680 ;  /* 0x009896800000895d */ /* 0x002fea0003900000 */
[----:B------:R-:W1:Y:S01]  /*11280*/  @!P0 SYNCS.PHASECHK.TRANS64 P0, [R18+URZ+0x33400], R3 ;  /* 0x03340003120085a7 */ /* 0x000e62000800007f */
[----:B------:R-:W-:Y:S04]  /*11290*/  BSSY B0, `(.L_x_4181) ;  /* 0x0000006000007945 */ /* 0x000fe80003800000 */
[----:B-1----:R-:W-:Y:S05]  /*112a0*/  @P0 BRA `(.L_x_4182) ;  /* 0x0000000000100947 */ /* 0x002fea0003800000 */
.L_x_4183:
[----:B-1----:R1:W2:Y:S02]  /*112b0*/  SYNCS.PHASECHK.TRANS64.TRYWAIT P0, [R18+URZ+0x33400], R3 ;  /* 0x03340003120075a7 */ /* 0x0022a4000800017f */
[----:B--2---:R-:W-:Y:S05]  /*112c0*/  @!P0 NANOSLEEP.SYNCS 0x989680 ;  /* 0x009896800000895d */ /* 0x004fea0003900000 */
[----:B------:R-:W2:Y:S02]  /*112d0*/  @!P0 SYNCS.PHASECHK.TRANS64 P0, [R18+URZ+0x33400], R3 ;  /* 0x03340003120085a7 */ /* 0x000ea4000800007f */
[----:B--2---:R-:W-:Y:S05]  /*112e0*/  @!P0 BRA `(.L_x_4183) ;  /* 0xfffffffc00f08947 */ /* 0x004fea000383ffff */
.L_x_4182:
[----:B------:R-:W-:Y:S05]  /*112f0*/  BSYNC B0 ;  /* 0x0000000000007941 */ /* 0x000fea0003800000 */
.L_x_4181:
[----:B------:R-:W-:Y:S05]  /*11300*/  BRA `(.L_x_4184) ;  /* 0x0000006c009c7947 */ /* 0x000fea0003800000 */
.L_x_4180:
[----:B------:R-:W0:Y:S01]  /*11310*/  LDC.64 R24, c[0x0][0x3e8] ;  /* 0x0000fa00ff187b82 */ /* 0x000e220000000a00 */
[----:B------:R-:W-:Y:S01]  /*11320*/  ULOP3.LUT UP0, URZ, UR48, 0x1bf, URZ, 0xc0, !UPT ;  /* 0x000001bf303f7892 */ /* 0x000fe2000f80c03f */
[----:B------:R-:W-:Y:S01]  /*11330*/  SHF.R.S32.HI R0, RZ, 0x1f, R134 ;  /* 0x0000001fff007819 */ /* 0x000fe20000011486 */
[----:B------:R-:W-:Y:S01]  /*11340*/  ULDC.64 UR4, c[0x0][0x3f8] ;  /* 0x0000fe0000047ab9 */ /* 0x000fe20000000a00 */
[----:B------:R-:W-:-:S03]  /*11350*/  ULDC.64 UR6, c[0x0][0x408] ;  /* 0x0001020000067ab9 */ /* 0x000fc60000000a00 */
[----:B------:R-:W-:Y:S01]  /*11360*/  PLOP3.LUT P0, PT, PT, PT, UP0, 0x80, 0x0 ;  /* 0x000000000000781c */ /* 0x000fe20003f0f008 */
[----:B------:R-:W1:Y:S01]  /*11370*/  LDC.64 R28, c[0x0][0x400] ;  /* 0x00010000ff1c7b82 */ /* 0x000e620000000a00 */
[C---:B------:R-:W-:Y:S02]  /*11380*/  IMAD R3, R0.reuse, UR4, RZ ;  /* 0x0000000400037c24 */ /* 0x040fe4000f8e02ff */
[----:B------:R-:W-:Y:S02]  /*11390*/  IMAD R5, R0, UR6, RZ ;  /* 0x0000000600057c24 */ /* 0x000fe4000f8e02ff */
[C---:B------:R-:W-:Y:S02]  /*113a0*/  IMAD R3, R134.reuse, UR5, R3 ;  /* 0x0000000586037c24 */ /* 0x040fe4000f8e0203 */
[C---:B------:R-:W-:Y:S02]  /*113b0*/  IMAD R5, R134.reuse, UR7, R5 ;  /* 0x0000000786057c24 */ /* 0x040fe4000f8e0205 */
[----:B0-----:R-:W-:-:S04]  /*113c0*/  IMAD.WIDE.U32 R24, R134, UR4, R24 ;  /* 0x0000000486187c25 */ /* 0x001fc8000f8e0018 */
[----:B------:R-:W-:Y:S02]  /*113d0*/  IMAD.IADD R26, R3, 0x1, R25 ;  /* 0x00000001031a7824 */ /* 0x000fe400078e0219 */
        /* <DEDUP_REMOVED lines=11> */
[----:B------:R-:W-:Y:S01]  /*11490*/  IMAD.U32 R7, RZ, RZ, UR7 ;  /* 0x00000007ff077e24 */ /* 0x000fe2000f8e00ff */
[----:B------:R-:W-:Y:S01]  /*114a0*/  MOV R12, 0x1 ;  /* 0x00000001000c7802 */ /* 0x000fe20000000f00 */
[----:B------:R-:W-:-:S02]  /*114b0*/  IMAD.U32 R10, RZ, RZ, UR4 ;  /* 0x00000004ff0a7e24 */ /* 0x000fc4000f8e00ff */
[----:B------:R-:W-:Y:S02]  /*114c0*/  IMAD.U32 R11, RZ, RZ, UR5 ;  /* 0x00000005ff0b7e24 */ /* 0x000fe4000f8e00ff */
[----:B------:R-:W-:Y:S02]  /*114d0*/  IMAD.MOV.U32 R8, RZ, RZ, 0x70 ;  /* 0x00000070ff087424 */ /* 0x000fe400078e00ff */
[----:B0-----:R-:W-:-:S07]  /*114e0*/  IMAD.MOV.U32 R13, RZ, RZ, RZ ;  /* 0x000000ffff0d7224 */ /* 0x001fce00078e00ff */
[----:B------:R-:W-:-:S07]  /*114f0*/  LEPC R20, `(.L_x_4185) ;  /* 0x000000001014794e */ /* 0x000fce0000000000 */
[----:B-1----:R-:W-:Y:S05]  /*11500*/  CALL.ABS.NOINC R14 ;  /* 0x000000000e007343 */ /* 0x002fea0003c00000 */
.L_x_4185:
[----:B------:R-:W0:Y:S01]  /*11510*/  S2R R20, SR_TID.X ;  /* 0x0000000000147919 */ /* 0x000e220000002100 */
[----:B------:R-:W-:Y:S01]  /*11520*/  ULDC.U8 UR4, c[0x0][0x410] ;  /* 0x0001040000047ab9 */ /* 0x000fe20000000000 */
[----:B------:R-:W-:Y:S01]  /*11530*/  BSSY B0, `(.L_x_4186) ;  /* 0x00006bc000007945 */ /* 0x000fe20003800000 */
[----:B------:R-:W-:Y:S01]  /*11540*/  ISETP.NE.AND P0, PT, RZ, UR4, PT ;  /* 0x00000004ff007c0c */ /* 0x000fe2000bf05270 */
[C---:B0-----:R-:W-:Y:S02]  /*11550*/  VIADD R58, R20.reuse, 0xffffff80 ;  /* 0xffffff80143a7836 */ /* 0x041fe40000000000 */
[----:B------:R-:W-:-:S05]  /*11560*/  VIADD R57, R20, 0xffffff80 ;  /* 0xffffff8014397836 */ /* 0x000fca0000000000 */
[----:B------:R-:W-:-:S04]  /*11570*/  LEA.HI R57, R57, R58, RZ, 0x1 ;  /* 0x0000003a39397211 */ /* 0x000fc800078f08ff */
[----:B------:R-:W-:-:S05]  /*11580*/  SHF.R.S32.HI R57, RZ, 0x1, R57 ;  /* 0x00000001ff397819 */ /* 0x000fca0000011439 */
[----:B------:R-:W-:Y:S01]  /*11590*/  IMAD R6, R221, 0x80, R57 ;  /* 0x00000080dd067824 */ /* 0x000fe200078e0239 */
[----:B------:R-:W-:Y:S06]  /*115a0*/  @!P0 BRA `(.L_x_4187) ;  /* 0x0000003400908947 */ /* 0x000fec0003800000 */
[----:B------:R-:W-:-:S03]  /*115b0*/  UMOV UR4, 0xffffffff ;  /* 0xffffffff00047882 */ /* 0x000fc60000000000 */
[----:B------:R-:W-:Y:S05]  /*115c0*/  BRA.DIV UR4, `(.L_x_4188) ;  /* 0x000001c604447947 */ /* 0x000fea000b800000 */
[----:B------:R0:W1:Y:S04]  /*115d0*/  SHFL.IDX PT, R3, R24, RZ, 0x1e1f ;  /* 0x001e1fff18037589 */ /* 0x00006800000e0000 */
[----:B------:R0:W2:Y:S04]  /*115e0*/  SHFL.IDX PT, R14, R28, RZ, 0x1e1f ;  /* 0x001e1fff1c0e7589 */ /* 0x0000a800000e0000 */
[----:B------:R0:W3:Y:S04]  /*115f0*/  SHFL.IDX PT, R0, R26, RZ, 0x1e1f ;  /* 0x001e1fff1a007589 */ /* 0x0000e800000e0000 */
[----:B------:R0:W4:Y:S02]  /*11600*/  SHFL.IDX PT, R4, R27, RZ, 0x1e1f ;  /* 0x001e1fff1b047589 */ /* 0x00012400000e0000 */
.L_x_4441:
[----:B------:R-:W-:Y:S01]  /*11610*/  ULDC UR4, c[0x0][0x448] ;  /* 0x0001120000047ab9 */ /* 0x000fe20000000800 */
[----:B------:R-:W-:Y:S01]  /*11620*/  BSSY B1, `(.L_x_4189) ;  /* 0x0000052000017945 */ /* 0x000fe20003800000 */
[----:B------:R-:W-:Y:S01]  /*11630*/  IMAD R135, R135, UR4, RZ ;  /* 0x0000000487877c24 */ /* 0x000fe2000f8e02ff */
[----:B------:R-:W-:Y:S02]  /*11640*/  CS2R R8, SRZ ;  /* 0x0000000000087805 */ /* 0x000fe4000001ff00 */
[----:B------:R-:W-:Y:S02]  /*11650*/  CS2R R10, SRZ ;  /* 0x00000000000a7805 */ /* 0x000fe4000001ff00 */
[----:B0-----:R-:W-:Y:S02]  /*11660*/  CS2R R24, SRZ ;  /* 0x0000000000187805 */ /* 0x001fe4000001ff00 */
[----:B------:R-:W-:Y:S02]  /*11670*/  CS2R R28, SRZ ;  /* 0x00000000001c7805 */ /* 0x000fe4000001ff00 */
[----:B------:R-:W-:-:S02]  /*11680*/  ISETP.GE.AND P0, PT, R6, R135, PT ;  /* 0x000000870600720c */ /* 0x000fc40003f06270 */
        /* <DEDUP_REMOVED lines=8> */
[----:B------:R-:W-:Y:S06]  /*11710*/  @P0 BRA `(.L_x_4190) ;  /* 0x0000000400080947 */ /* 0x000fec0003800000 */
[----:B------:R-:W2:Y:S01]  /*11720*/  LDL R42, [R1+0x18] ;  /* 0x00001800012a7983 */ /* 0x000ea20000100800 */
[----:B------:R-:W-:-:S03]  /*11730*/  ULDC UR4, c[0x0][0x3f4] ;  /* 0x0000fd0000047ab9 */ /* 0x000fc60000000800 */
[----:B------:R-:W3:Y:S04]  /*11740*/  LDL R15, [R1+0x20] ;  /* 0x00002000010f7983 */ /* 0x000ee80000100800 */
[----:B------:R-:W4:Y:S04]  /*11750*/  LDL R41, [R1+0x24] ;  /* 0x0000240001297983 */ /* 0x000f280000100800 */
[----:B------:R-:W4:Y:S04]  /*11760*/  LDL R40, [R1+0x1c] ;  /* 0x00001c0001287983 */ /* 0x000f280000100800 */
[----:B------:R-:W4:Y:S01]  /*11770*/  LDL R58, [R1+0x28] ;  /* 0x00002800013a7983 */ /* 0x000f220000100800 */
        /* <DEDUP_REMOVED lines=9> */
[----:B--2---:R-:W-:Y:S02]  /*11810*/  ISETP.GE.AND P4, PT, R42, UR4, PT ;  /* 0x000000042a007c0c */ /* 0x004fe4000bf86270 */
[----:B------:R-:W-:Y:S02]  /*11820*/  SHF.R.S32.HI R5, RZ, 0x1f, R42 ;  /* 0x0000001fff057819 */ /* 0x000fe4000001142a */
[----:B---3--:R-:W-:Y:S02]  /*11830*/  ISETP.GE.AND P3, PT, R15, UR4, PT ;  /* 0x000000040f007c0c */ /* 0x008fe4000bf66270 */
[----:B----4-:R-:W-:-:S07]  /*11840*/  ISETP.GE.AND P2, PT, R41, UR4, PT ;  /* 0x0000000429007c0c */ /* 0x010fce000bf46270 */
[C---:B------:R-:W-:Y:S02]  /*11850*/  @!P4 IADD3 R8, P1, R42.reuse, R14, RZ ;  /* 0x0000000e2a08c210 */ /* 0x040fe40007f3e0ff */
[----:B-1----:R-:W-:-:S03]  /*11860*/  @!P4 IADD3 R6, P0, R42, R3, RZ ;  /* 0x000000032a06c210 */ /* 0x002fc60007f1e0ff */
[----:B------:R-:W-:Y:S01]  /*11870*/  @!P4 IMAD.X R9, R4, 0x1, R5, P1 ;  /* 0x000000010409c824 */ /* 0x000fe200008e0605 */
[----:B------:R-:W-:Y:S02]  /*11880*/  @!P4 IADD3.X R7, R0, R5, RZ, P0, !PT ;  /* 0x000000050007c210 */ /* 0x000fe400007fe4ff */
[----:B------:R-:W-:Y:S02]  /*11890*/  ISETP.GE.AND P1, PT, R40, UR4, PT ;  /* 0x0000000428007c0c */ /* 0x000fe4000bf26270 */
[----:B------:R-:W5:Y:S01]  /*118a0*/  @!P4 LD.E.64 R34, desc[UR50][R8.64] ;  /* 0x000000320822c980 */ /* 0x000f62000c101b00 */
[----:B------:R-:W-:-:S03]  /*118b0*/  SHF.R.S32.HI R5, RZ, 0x1f, R15 ;  /* 0x0000001fff057819 */ /* 0x000fc6000001140f */
[----:B------:R0:W5:Y:S01]  /*118c0*/  @!P4 LD.E.64 R32, desc[UR50][R6.64] ;  /* 0x000000320620c980 */ /* 0x000162000c101b00 */
[CC--:B------:R-:W-:Y:S02]  /*118d0*/  @!P3 IADD3 R12, P4, R15.reuse, R3.reuse, RZ ;  /* 0x000000030f0cb210 */ /* 0x0c0fe40007f9e0ff */
[-C--:B------:R-:W-:Y:S02]  /*118e0*/  @!P3 IADD3 R42, P5, R15, R14.reuse, RZ ;  /* 0x0000000e0f2ab210 */ /* 0x080fe40007fbe0ff */
[----:B------:R-:W-:Y:S01]  /*118f0*/  SHF.R.S32.HI R11, RZ, 0x1f, R41 ;  /* 0x0000001fff0b7819 */ /* 0x000fe20000011429 */
[--C-:B------:R-:W-:Y:S01]  /*11900*/  @!P3 IMAD.X R13, R0, 0x1, R5.reuse, P4 ;  /* 0x00000001000db824 */ /* 0x100fe200020e0605 */
[----:B------:R-:W-:Y:S01]  /*11910*/  ISETP.GE.AND P0, PT, R228, UR4, PT ;  /* 0x00000004e4007c0c */ /* 0x000fe2000bf06270 */
[----:B------:R-:W-:Y:S01]  /*11920*/  @!P3 IMAD.X R43, R4, 0x1, R5, P5 ;  /* 0x00000001042bb824 */ /* 0x000fe200028e0605 */
[CC--:B------:R-:W-:Y:S02]  /*11930*/  @!P2 IADD3 R46, P4, R41.reuse, R3.reuse, RZ ;  /* 0x00000003292ea210 */ /* 0x0c0fe40007f9e0ff */
[----:B------:R-:W-:Y:S01]  /*11940*/  @!P2 IADD3 R48, P5, R41, R14, RZ ;  /* 0x0000000e2930a210 */ /* 0x000fe20007fbe0ff */
[----:B------:R1:W5:Y:S01]  /*11950*/  @!P3 LD.E.64 R28, desc[UR50][R12.64] ;  /* 0x000000320c1cb980 */ /* 0x000362000c101b00 */
[----:B------:R-:W-:Y:S01]  /*11960*/  SHF.R.S32.HI R15, RZ, 0x1f, R40 ;  /* 0x0000001fff0f7819 */ /* 0x000fe20000011428 */
[----:B------:R-:W-:Y:S01]  /*11970*/  @!P2 IMAD.X R47, R0, 0x1, R11, P4 ;  /* 0x00000001002fa824 */ /* 0x000fe200020e060b */
[----:B------:R-:W-:Y:S01]  /*11980*/  @!P1 IADD3 R50, P4, R40, R3, RZ ;  /* 0x0000000328329210 */ /* 0x000fe20007f9e0ff */
[----:B------:R2:W5:Y:S01]  /*11990*/  @!P3 LD.E.64 R30, desc[UR50][R42.64] ;  /* 0x000000322a1eb980 */ /* 0x000562000c101b00 */
[----:B------:R-:W-:-:S02]  /*119a0*/  @!P2 IADD3.X R49, R4, R11, RZ, P5, !PT ;  /* 0x0000000b0431a210 */ /* 0x000fc40002ffe4ff */
[----:B------:R-:W-:Y:S01]  /*119b0*/  @!P1 IADD3 R52, P5, R40, R14, RZ ;  /* 0x0000000e28349210 */ /* 0x000fe20007fbe0ff */
[--C-:B------:R-:W-:Y:S01]  /*119c0*/  @!P1 IMAD.X R51, R0, 0x1, R15.reuse, P4 ;  /* 0x0000000100339824 */ /* 0x100fe200020e060f */
[----:B------:R-:W-:Y:S02]  /*119d0*/  ISETP.GE.AND P4, PT, R58, UR4, PT ;  /* 0x000000043a007c0c */ /* 0x000fe4000bf86270 */
[----:B------:R-:W-:Y:S01]  /*119e0*/  @!P0 SHF.R.S32.HI R5, RZ, 0x1f, R228 ;  /* 0x0000001fff058819 */ /* 0x000fe200000114e4 */
[----:B------:R-:W-:Y:S01]  /*119f0*/  @!P1 IMAD.X R53, R4, 0x1, R15, P5 ;  /* 0x0000000104359824 */ /* 0x000fe200028e060f */
[----:B0-----:R-:W-:Y:S02]  /*11a00*/  @!P0 IADD3 R6, P5, R228, R3, RZ ;  /* 0x00000003e4068210 */ /* 0x001fe40007fbe0ff */
[----:B------:R-:W-:Y:S02]  /*11a10*/  SHF.R.S32.HI R9, RZ, 0x1f, R58 ;  /* 0x0000001fff097819 */ /* 0x000fe4000001143a */
[----:B------:R-:W-:-:S02]  /*11a20*/  CS2R R10, SRZ ;  /* 0x00000000000a7805 */ /* 0x000fc4000001ff00 */
[----:B-1----:R-:W-:Y:S01]  /*11a30*/  CS2R R12, SRZ ;  /* 0x00000000000c7805 */ /* 0x002fe2000001ff00 */
[--C-:B------:R-:W-:Y:S01]  /*11a40*/  @!P0 IMAD.X R7, R0, 0x1, R5.reuse, P5 ;  /* 0x0000000100078824 */ /* 0x100fe200028e0605 */
[-C--:B------:R-:W-:Y:S01]  /*11a50*/  @!P0 IADD3 R40, P5, R228, R14.reuse, RZ ;  /* 0x0000000ee4288210 */ /* 0x080fe20007fbe0ff */
[----:B------:R2:W5:Y:S04]  /*11a60*/  @!P2 LD.E.64 R24, desc[UR50][R46.64] ;  /* 0x000000322e18a980 */ /* 0x000568000c101b00 */
[----:B------:R-:W-:Y:S01]  /*11a70*/  @!P0 IMAD.X R41, R4, 0x1, R5, P5 ;  /* 0x0000000104298824 */ /* 0x000fe200028e0605 */
[----:B------:R-:W-:Y:S01]  /*11a80*/  @!P4 IADD3 R54, P5, R58, R3, RZ ;  /* 0x000000033a36c210 */ /* 0x000fe20007fbe0ff */
[----:B------:R2:W5:Y:S03]  /*11a90*/  @!P2 LD.E.64 R26, desc[UR50][R48.64] ;  /* 0x00000032301aa980 */ /* 0x000566000c101b00 */
[----:B------:R-:W-:Y:S01]  /*11aa0*/  @!P4 IADD3.X R55, R0, R9, RZ, P5, !PT ;  /* 0x000000090037c210 */ /* 0x000fe20002ffe4ff */
[----:B------:R2:W5:Y:S01]  /*11ab0*/  @!P1 LD.E.64 R10, desc[UR50][R50.64] ;  /* 0x00000032320a9980 */ /* 0x000562000c101b00 */
[----:B------:R-:W-:-:S03]  /*11ac0*/  @!P4 IADD3 R14, P5, R58, R14, RZ ;  /* 0x0000000e3a0ec210 */ /* 0x000fc60007fbe0ff */
[----:B------:R2:W5:Y:S02]  /*11ad0*/  @!P1 LD.E.64 R20, desc[UR50][R52.64] ;  /* 0x0000003234149980 */ /* 0x000564000c101b00 */
[----:B------:R-:W-:Y:S01]  /*11ae0*/  @!P4 IMAD.X R15, R4, 0x1, R9, P5 ;  /* 0x00000001040fc824 */ /* 0x000fe200028e0609 */
[----:B------:R-:W-:Y:S01]  /*11af0*/  CS2R R8, SRZ ;  /* 0x0000000000087805 */ /* 0x000fe2000001ff00 */
[----:B------:R2:W5:Y:S04]  /*11b00*/  @!P0 LD.E.64 R36, desc[UR50][R6.64] ;  /* 0x0000003206248980 */ /* 0x000568000c101b00 */
[----:B------:R2:W5:Y:S04]  /*11b10*/  @!P0 LD.E.64 R38, desc[UR50][R40.64] ;  /* 0x0000003228268980 */ /* 0x000568000c101b00 */
[----:B------:R2:W5:Y:S04]  /*11b20*/  @!P4 LD.E.64 R8, desc[UR50][R54.64] ;  /* 0x000000323608c980 */ /* 0x000568000c101b00 */
[----:B------:R2:W5:Y:S02]  /*11b30*/  @!P4 LD.E.64 R12, desc[UR50][R14.64] ;  /* 0x000000320e0cc980 */ /* 0x000564000c101b00 */
.L_x_4190:
[----:B------:R-:W-:Y:S05]  /*11b40*/  BSYNC B1 ;  /* 0x0000000000017941 */ /* 0x000fea0003800000 */
.L_x_4189:
[----:B------:R-:W-:Y:S01]  /*11b50*/  ULEA.HI UR4, UR37, UR37, URZ, 0x1 ;  /* 0x0000002525047291 */ /* 0x000fe2000f8f083f */
[----:B---3--:R-:W-:Y:S01]  /*11b60*/  IMAD R0, R221, -0x80, R135 ;  /* 0xffffff80dd007824 */ /* 0x008fe200078e0287 */
[----:B------:R-:W-:Y:S02]  /*11b70*/  BSSY B1, `(.L_x_4191) ;  /* 0x0000009000017945 */ /* 0x000fe40003800000 */
[----:B------:R-:W-:Y:S02]  /*11b80*/  ULOP3.LUT UR4, UR4, 0xfffffffe, URZ, 0xc0, !UPT ;  /* 0xfffffffe04047892 */ /* 0x000fe4000f8ec03f */
[----:B------:R-:W-:Y:S02]  /*11b90*/  VIMNMX R0, R0, 0x80, PT ;  /* 0x0000008000007848 */ /* 0x000fe40003fe0100 */
[----:B------:R-:W-:Y:S02]  /*11ba0*/  UIADD3 UR4, UR37, -UR4, URZ ;  /* 0x8000000425047290 */ /* 0x000fe4000fffe03f */
[----:B------:R-:W-:-:S04]  /*11bb0*/  ISETP.GE.AND P1, PT, R57, R0, PT ;  /* 0x000000003900720c */ /* 0x000fc80003f26270 */
[----:B-1----:R-:W-:-:S05]  /*11bc0*/  IMAD.U32 R3, RZ, RZ, UR4 ;  /* 0x00000004ff037e24 */ /* 0x002fca000f8e00ff */
[----:B------:R-:W-:-:S04]  /*11bd0*/  SHF.L.U32 R3, R3, 0x1f, RZ ;  /* 0x0000001f03037819 */ /* 0x000fc800000006ff */
[----:B------:R-:W0:Y:S02]  /*11be0*/  SYNCS.PHASECHK.TRANS64.TRYWAIT P0, [R18+URZ+0x33400], R3 ;  /* 0x03340003120075a7 */ /* 0x000e24000800017f */
[----:B0-----:R-:W-:Y:S05]  /*11bf0*/  @!P0 BRA `(.L_x_4192) ;  /* 0x000001c000288947 */ /* 0x001fea0003800000 */
.L_x_4442:
[----:B------:R-:W-:Y:S05]  /*11c00*/  BSYNC B1 ;  /* 0x0000000000017941 */ /* 0x000fea0003800000 */
.L_x_4191:
[----:B------:R-:W-:Y:S05]  /*11c10*/  @P1 BRA `(.L_x_4193) ;  /* 0x0000006400341947 */ /* 0x000fea0003800000 */
[----:B--2---:R-:W2:Y:S01]  /*11c20*/  LDL R43, [R1+0x30] ;  /* 0x00003000012b7983 */ /* 0x004ea20000100800 */
[----:B------:R-:W1:Y:S03]  /*11c30*/  LDC R5, c[0x0][0x3f4] ;  /* 0x0000fd00ff057b82 */ /* 0x000e660000000800 */
[----:B------:R-:W3:Y:S04]  /*11c40*/  LDL R42, [R1+0x34] ;  /* 0x00003400012a7983 */ /* 0x000ee80000100800 */
[----:B------:R-:W3:Y:S04]  /*11c50*/  LDL R41, [R1+0x38] ;  /* 0x0000380001297983 */ /* 0x000ee80000100800 */
[----:B------:R-:W3:Y:S04]  /*11c60*/  LDL R40, [R1+0x18] ;  /* 0x0000180001287983 */ /* 0x000ee80000100800 */
[----:B------:R-:W3:Y:S04]  /*11c70*/  LDL R15, [R1+0x20] ;  /* 0x00002000010f7983 */ /* 0x000ee80000100800 */
[----:B------:R-:W3:Y:S04]  /*11c80*/  LDL R14, [R1+0x24] ;  /* 0x00002400010e7983 */ /* 0x000ee80000100800 */
[----:B------:R-:W3:Y:S04]  /*11c90*/  LDL R7, [R1+0x1c] ;  /* 0x00001c0001077983 */ /* 0x000ee80000100800 */
[----:B------:R-:W3:Y:S01]  /*11ca0*/  LDL R6, [R1+0x28] ;  /* 0x0000280001067983 */ /* 0x000ee20000100800 */
[----:B------:R-:W-:Y:S01]  /*11cb0*/  LEA.HI R45, R56, R45, RZ, 0x2 ;  /* 0x0000002d382d7211 */ /* 0x000fe200078f10ff */
[----:B------:R-:W-:Y:S01]  /*11cc0*/  BSSY B1, `(.L_x_4194) ;  /* 0x0000089000017945 */ /* 0x000fe20003800000 */
[----:B-1----:R-:W-:-:S02]  /*11cd0*/  ISETP.GE.AND P6, PT, R228, R5, PT ;  /* 0x00000005e400720c */ /* 0x002fc40003fc6270 */
[--C-:B0-----:R-:W-:Y:S02]  /*11ce0*/  SHF.R.S32.HI R3, RZ, 0x2, R45.reuse ;  /* 0x00000002ff037819 */ /* 0x101fe4000001142d */
[----:B------:R-:W-:-:S04]  /*11cf0*/  SHF.R.S32.HI R0, RZ, 0x1f, R45 ;  /* 0x0000001fff007819 */ /* 0x000fc8000001142d */
[----:B----4-:R-:W-:-:S04]  /*11d00*/  LEA.HI R4, R0, R3, RZ, 0x2 ;  /* 0x0000000300047211 */ /* 0x010fc800078f10ff */
[----:B------:R-:W-:-:S05]  /*11d10*/  LOP3.LUT R4, R4, 0xfffffffc, RZ, 0xc0, !PT ;  /* 0xfffffffc04047812 */ /* 0x000fca00078ec0ff */
[----:B------:R-:W-:-:S05]  /*11d20*/  IMAD.IADD R4, R3, 0x1, -R4 ;  /* 0x0000000103047824 */ /* 0x000fca00078e0a04 */
[----:B------:R-:W-:Y:S02]  /*11d30*/  LOP3.LUT P0, RZ, R4, 0x2, RZ, 0xc0, !PT ;  /* 0x0000000204ff7812 */ /* 0x000fe4000780c0ff */
[----:B--2---:R-:W-:-:S04]  /*11d40*/  LOP3.LUT R0, R43, 0x10, R16, 0xf8, !PT ;  /* 0x000000102b007812 */ /* 0x004fc800078ef810 */
[----:B---3--:R-:W-:-:S05]  /*11d50*/  LOP3.LUT R0, R0, R42, RZ, 0x3c, !PT ;  /* 0x0000002a00007212 */ /* 0x008fca00078e3cff */
[----:B------:R-:W-:Y:S01]  /*11d60*/  IMAD.IADD R3, R41, 0x1, R0 ;  /* 0x0000000129037824 */ /* 0x000fe200078e0200 */
[----:B------:R-:W-:-:S04]  /*11d70*/  ISETP.GE.AND P1, PT, R40, R5, PT ;  /* 0x000000052800720c */ /* 0x000fc80003f26270 */
[----:B------:R-:W-:Y:S02]  /*11d80*/  IADD3 R3, R18, R3, RZ ;  /* 0x0000000312037210 */ /* 0x000fe40007ffe0ff */
[----:B------:R-:W-:-:S03]  /*11d90*/  ISETP.GE.AND P2, PT, R15, R5, PT ;  /* 0x000000050f00720c */ /* 0x000fc60003f46270 */
[----:B------:R-:W-:Y:S01]  /*11da0*/  VIADD R0, R3, 0x20 ;  /* 0x0000002003007836 */ /* 0x000fe20000000000 */
[-C--:B------:R-:W-:Y:S02]  /*11db0*/  ISETP.GE.AND P3, PT, R14, R5.reuse, PT ;  /* 0x000000050e00720c */ /* 0x080fe40003f66270 */
[-C--:B------:R-:W-:Y:S02]  /*11dc0*/  ISETP.GE.AND P4, PT, R7, R5.reuse, PT ;  /* 0x000000050700720c */ /* 0x080fe40003f86270 */
[----:B------:R-:W-:Y:S01]  /*11dd0*/  ISETP.GE.AND P5, PT, R6, R5, PT ;  /* 0x000000050600720c */ /* 0x000fe20003fa6270 */
[----:B------:R-:W-:-:S12]  /*11de0*/  @P6 BRA `(.L_x_4195) ;  /* 0x0000000400d86947 */ /* 0x000fd80003800000 */
[----:B------:R-:W0:Y:S01]  /*11df0*/  LDS.128 R4, [R3+0x1e200] ;  /* 0x01e2000003047984 */ /* 0x000e220000000c00 */
[----:B-----5:R-:W-:Y:S02]  /*11e00*/  SHF.R.U32.HI R41, RZ, 0x8, R37 ;  /* 0x00000008ff297819 */ /* 0x020fe40000011625 */
[----:B------:R-:W-:Y:S02]  /*11e10*/  LOP3.LUT R40, R37, 0xff, RZ, 0xc0, !PT ;  /* 0x000000ff25287812 */ /* 0x000fe400078ec0ff */
[----:B------:R-:W-:Y:S02]  /*11e20*/  LOP3.LUT R41, R41, 0xff, RZ, 0xc0, !PT ;  /* 0x000000ff29297812 */ /* 0x000fe400078ec0ff */
[----:B------:R-:W-:Y:S02]  /*11e30*/  SHF.R.U32.HI R45, RZ, 0x8, R39 ;  /* 0x00000008ff2d7819 */ /* 0x000fe40000011627 */
[----:B------:R-:W-:Y:S02]  /*11e40*/  PRMT R40, R41, 0x7604, R40 ;  /* 0x0000760429287816 */ /* 0x000fe40000000028 */
[----:B------:R-:W-:-:S02]  /*11e50*/  SHF.R.U32.HI R47, RZ, 0x10, R37 ;  /* 0x00000010ff2f7819 */ /* 0x000fc40000011625 */
[----:B------:R-:W-:Y:S02]  /*11e60*/  SHF.R.U32.HI R41, RZ, 0x8, R38 ;  /* 0x00000008ff297819 */ /* 0x000fe40000011626 */
[----:B------:R-:W-:Y:S02]  /*11e70*/  LOP3.LUT R42, R39, 0xff, RZ, 0xc0, !PT ;  /* 0x000000ff272a7812 */ /* 0x000fe400078ec0ff */
[----:B------:R-:W-:Y:S02]  /*11e80*/  LOP3.LUT R45, R45, 0xff, RZ, 0xc0, !PT ;  /* 0x000000ff2d2d7812 */ /* 0x000fe400078ec0ff */
[----:B------:R-:W-:Y:S02]  /*11e90*/  SHF.R.U32.HI R46, RZ, 0x10, R39 ;  /* 0x00000010ff2e7819 */ /* 0x000fe40000011627 */
[----:B------:R-:W-:Y:S02]  /*11ea0*/  SHF.R.U32.HI R15, RZ, 0x8, R36 ;  /* 0x00000008ff0f7819 */ /* 0x000fe40000011624 */
[----:B------:R-:W-:Y:S01]  /*11eb0*/  LOP3.LUT R43, R41, 0xff, RZ, 0xc0, !PT ;  /* 0x000000ff292b7812 */ /* 0x000fe200078ec0ff */
[----:B------:R-:W-:Y:S01]  /*11ec0*/  IMAD.U32 R41, R47, 0x10000, RZ ;  /* 0x000100002f297824 */ /* 0x000fe200078e00ff */
[----:B------:R-:W-:Y:S01]  /*11ed0*/  PRMT R42, R45, 0x7604, R42 ;  /* 0x000076042d2a7816 */ /* 0x000fe2000000002a */
[----:B------:R-:W-:Y:S01]  /*11ee0*/  IMAD.U32 R45, R46, 0x10000, RZ ;  /* 0x000100002e2d7824 */ /* 0x000fe200078e00ff */
[----:B------:R-:W-:-:S02]  /*11ef0*/  LOP3.LUT R14, R36, 0xff, RZ, 0xc0, !PT ;  /* 0x000000ff240e7812 */ /* 0x000fc400078ec0ff */
[----:B------:R-:W-:Y:S02]  /*11f00*/  LOP3.LUT R15, R15, 0xff, RZ, 0xc0, !PT ;  /* 0x000000ff0f0f7812 */ /* 0x000fe400078ec0ff */
[----:B------:R-:W-:Y:S02]  /*11f10*/  LOP3.LUT R41, R40, 0xff0000, R41, 0xf8, !PT ;  /* 0x00ff000028297812 */ /* 0x000fe400078ef829 */
[----:B------:R-:W-:Y:S02]  /*11f20*/  LOP3.LUT R45, R42, 0xff0000, R45, 0xf8, !PT ;  /* 0x00ff00002a2d7812 */ /* 0x000fe400078ef82d */
[----:B------:R-:W-:Y:S02]  /*11f30*/  PRMT R15, R15, 0x7604, R14 ;  /* 0x000076040f0f7816 */ /* 0x000fe4000000000e */
[----:B------:R-:W-:Y:S02]  /*11f40*/  LOP3.LUT R14, R38, 0xff, RZ, 0xc0, !PT ;  /* 0x000000ff260e7812 */ /* 0x000fe400078ec0ff */
[----:B------:R-:W-:-:S02]  /*11f50*/  LOP3.LUT R45, R45, 0xff000000, R39, 0xf8, !PT ;  /* 0xff0000002d2d7812 */ /* 0x000fc400078ef827 */
[----:B------:R-:W-:Y:S02]  /*11f60*/  LOP3.LUT R41, R41, 0xff000000, R37, 0xf8, !PT ;  /* 0xff00000029297812 */ /* 0x000fe400078ef825 */
[----:B------:R-:W-:Y:S02]  /*11f70*/  PRMT R43, R43, 0x7604, R14 ;  /* 0x000076042b2b7816 */ /* 0x000fe4000000000e */
[-C--:B0-----:R-:W-:Y:S02]  /*11f80*/  F2FP.F16.E4M3.UNPACK_B R14, R6.reuse.H1 ;  /* 0x00000006ff0e723e */ /* 0x081fe400030006ff */
[----:B------:R-:W-:Y:S02]  /*11f90*/  F2FP.F16.E4M3.UNPACK_B R46, R45 ;  /* 0x0000002dff2e723e */ /* 0x000fe400020006ff */
[----:B------:R-:W-:Y:S01]  /*11fa0*/  F2FP.F16.E4M3.UNPACK_B R39, R41 ;  /* 0x00000029ff27723e */ /* 0x000fe200020006ff */
[--C-:B------:R-:W-:Y:S01]  /*11fb0*/  HADD2.F32 R37, -RZ, R14.reuse.H0_H0 ;  /* 0x2000000eff257230 */ /* 0x100fe20000004100 */
[----:B------:R-:W-:Y:S01]  /*11fc0*/  LOP3.LUT R15, R15, 0xff0000, R36, 0xf8, !PT ;  /* 0x00ff00000f0f7812 */ /* 0x000fe200078ef824 */
[----:B------:R-:W-:Y:S01]  /*11fd0*/  HADD2.F32 R14, -RZ, R14.H1_H1 ;  /* 0x3000000eff0e7230 */ /* 0x000fe20000004100 */
[----:B------:R-:W-:Y:S01]  /*11fe0*/  LOP3.LUT R43, R43, 0xff0000, R38, 0xf8, !PT ;  /* 0x00ff00002b2b7812 */ /* 0x000fe200078ef826 */
[--C-:B------:R-:W-:Y:S01]  /*11ff0*/  HADD2.F32 R47, -RZ, R46.reuse.H1_H1 ;  /* 0x3000002eff2f7230 */ /* 0x100fe20000004100 */
[----:B------:R-:W-:Y:S01]  /*12000*/  LOP3.LUT R40, R15, 0xff000000, R36, 0xf8, !PT ;  /* 0xff0000000f287812 */ /* 0x000fe200078ef824 */
[----:B------:R-:W-:Y:S01]  /*12010*/  HADD2.F32 R42, -RZ, R39.H1_H1 ;  /* 0x30000027ff2a7230 */ /* 0x000fe20000004100 */
[----:B------:R-:W-:Y:S01]  /*12020*/  F2FP.F16.E4M3.UNPACK_B R36, R6 ;  /* 0x00000006ff24723e */ /* 0x000fe200020006ff */
[----:B------:R-:W-:-:S02]  /*12030*/  HADD2.F32 R46, -RZ, R46.H0_H0 ;  /* 0x2000002eff2e7230 */ /* 0x000fc40000004100 */
[C---:B------:R-:W-:Y:S01]  /*12040*/  FMUL.FTZ R48, R14.reuse, R47 ;  /* 0x0000002f0e307220 */ /* 0x040fe20000410000 */
[-C--:B------:R-:W-:Y:S01]  /*12050*/  F2FP.F16.E4M3.UNPACK_B R15, R5.reuse.H1 ;  /* 0x00000005ff0f723e */ /* 0x080fe200030006ff */
[-C--:B------:R-:W-:Y:S01]  /*12060*/  FMUL.FTZ R52, R14, R42.reuse ;  /* 0x0000002a0e347220 */ /* 0x080fe20000410000 */
[----:B------:R-:W-:Y:S01]  /*12070*/  F2FP.F16.E4M3.UNPACK_B R14, R5 ;  /* 0x00000005ff0e723e */ /* 0x000fe200020006ff */
[--C-:B------:R-:W-:Y:S01]  /*12080*/  HADD2.F32 R5, -RZ, R36.reuse.H1_H1 ;  /* 0x30000024ff057230 */ /* 0x100fe20000004100 */
[----:B------:R-:W-:Y:S01]  /*12090*/  LOP3.LUT R43, R43, 0xff000000, R38, 0xf8, !PT ;  /* 0xff0000002b2b7812 */ /* 0x000fe200078ef826 */
[C---:B------:R-:W-:Y:S01]  /*120a0*/  FFMA.FTZ R50, R37.reuse, R42, -R48 ;  /* 0x0000002a25327223 */ /* 0x040fe20000010830 */
[----:B------:R-:W-:Y:S01]  /*120b0*/  FFMA.FTZ R51, R37, R47, R52 ;  /* 0x0000002f25337223 */ /* 0x000fe20000010034 */
[----:B------:R-:W-:Y:S01]  /*120c0*/  HADD2.F32 R39, -RZ, R39.H0_H0 ;  /* 0x20000027ff277230 */ /* 0x000fe20000004100 */
[----:B------:R-:W-:Y:S01]  /*120d0*/  F2FP.F16.E4M3.UNPACK_B R38, R7 ;  /* 0x00000007ff26723e */ /* 0x000fe200020006ff */
[----:B------:R-:W-:Y:S01]  /*120e0*/  HADD2.F32 R36, -RZ, R36.H0_H0 ;  /* 0x20000024ff247230 */ /* 0x000fe20000004100 */
[----:B------:R-:W-:Y:S01]  /*120f0*/  F2FP.F16.E4M3.UNPACK_B R45, R45.H1 ;  /* 0x0000002dff2d723e */ /* 0x000fe200030006ff */
[C---:B------:R-:W-:Y:S01]  /*12100*/  FMUL.FTZ R37, R5.reuse, R46 ;  /* 0x0000002e05257220 */ /* 0x040fe20000410000 */
[----:B------:R-:W-:Y:S01]  /*12110*/  F2FP.F16.E4M3.UNPACK_B R41, R41.H1 ;  /* 0x00000029ff29723e */ /* 0x000fe200030006ff */
[----:B------:R-:W-:Y:S01]  /*12120*/  FMUL.FTZ R49, R5, R39 ;  /* 0x0000002705317220 */ /* 0x000fe20000410000 */
[----:B------:R-:W-:Y:S01]  /*12130*/  F2FP.F16.E4M3.UNPACK_B R7, R7.H1 ;  /* 0x00000007ff07723e */ /* 0x000fe200030006ff */
[----:B------:R-:W-:Y:S01]  /*12140*/  FFMA.FTZ R47, R36, R39, -R37 ;  /* 0x00000027242f7223 */ /* 0x000fe20000010825 */
[----:B------:R-:W-:-:S02]  /*12150*/  HADD2.F32 R5, -RZ, R38.H1_H1 ;  /* 0x30000026ff057230 */ /* 0x000fc40000004100 */
[----:B------:R-:W-:Y:S01]  /*12160*/  FFMA.FTZ R48, R36, R46, R49 ;  /* 0x0000002e24307223 */ /* 0x000fe20000010031 */
[----:B------:R-:W-:Y:S01]  /*12170*/  HADD2.F32 R42, -RZ, R45.H0_H0 ;  /* 0x2000002dff2a7230 */ /* 0x000fe20000004100 */
[-C--:B------:R-:W-:Y:S01]  /*12180*/  F2FP.F16.E4M3.UNPACK_B R6, R4.reuse ;  /* 0x00000004ff06723e */ /* 0x080fe200020006ff */
[----:B------:R-:W-:Y:S01]  /*12190*/  HADD2.F32 R37, -RZ, R41.H0_H0 ;  /* 0x20000029ff257230 */ /* 0x000fe20000004100 */
[----:B------:R-:W-:Y:S01]  /*121a0*/  F2FP.F16.E4M3.UNPACK_B R4, R4.H1 ;  /* 0x00000004ff04723e */ /* 0x000fe200030006ff */
        /* <DEDUP_REMOVED lines=11> */
[-C--:B------:R-:W-:Y:S01]  /*12260*/  FMUL.FTZ R38, R36, R41.reuse ;  /* 0x0000002924267220 */ /* 0x080fe20000410000 */
[----:B------:R-:W-:Y:S01]  /*12270*/  F2FP.F16.E4M3.UNPACK_B R36, R40 ;  /* 0x00000028ff24723e */ /* 0x000fe200020006ff */
[----:B------:R-:W-:Y:S01]  /*12280*/  FFMA.FTZ R53, R5, R41, -R46 ;  /* 0x0000002905357223 */ /* 0x000fe2000001082e */
[----:B------:R-:W-:-:S02]  /*12290*/  HADD2.F32 R7, -RZ, R4.H1_H1 ;  /* 0x30000004ff077230 */ /* 0x000fc40000004100 */
[----:B------:R-:W-:Y:S01]  /*122a0*/  FFMA.FTZ R54, R5, R45, R38 ;  /* 0x0000002d05367223 */ /* 0x000fe20000010026 */
[--C-:B------:R-:W-:Y:S01]  /*122b0*/  HADD2.F32 R42, -RZ, R37.reuse.H1_H1 ;  /* 0x30000025ff2a7230 */ /* 0x100fe20000004100 */
[----:B------:R-:W-:Y:S01]  /*122c0*/  F2FP.F16.E4M3.UNPACK_B R40, R40.H1 ;  /* 0x00000028ff28723e */ /* 0x000fe200030006ff */
[----:B------:R-:W-:Y:S01]  /*122d0*/  HADD2.F32 R38, -RZ, R36.H1_H1 ;  /* 0x30000024ff267230 */ /* 0x000fe20000004100 */
[----:B------:R-:W-:Y:S01]  /*122e0*/  F2FP.F16.E4M3.UNPACK_B R43, R43.H1 ;  /* 0x0000002bff2b723e */ /* 0x000fe200030006ff */
[----:B------:R-:W-:Y:S02]  /*122f0*/  HADD2.F32 R5, -RZ, R4.H0_H0 ;  /* 0x20000004ff057230 */ /* 0x000fe40000004100 */
[----:B------:R-:W-:Y:S01]  /*12300*/  FMUL.FTZ R46, R7, R42 ;  /* 0x0000002a072e7220 */ /* 0x000fe20000410000 */
[----:B------:R-:W-:Y:S02]  /*12310*/  HADD2.F32 R39, -RZ, R37.H0_H0 ;  /* 0x20000025ff277230 */ /* 0x000fe40000004100 */
[----:B------:R-:W-:-:S02]  /*12320*/  HADD2.F32 R4, -RZ, R6.H1_H1 ;  /* 0x30000006ff047230 */ /* 0x000fc40000004100 */
[-C--:B------:R-:W-:Y:S01]  /*12330*/  FFMA.FTZ R46, R5, R38.reuse, -R46 ;  /* 0x00000026052e7223 */ /* 0x080fe2000001082e */
[----:B------:R-:W-:Y:S02]  /*12340*/  HADD2.F32 R37, -RZ, R36.H0_H0 ;  /* 0x20000024ff257230 */ /* 0x000fe40000004100 */
[----:B------:R-:W-:Y:S01]  /*12350*/  FMUL.FTZ R36, R7, R38 ;  /* 0x0000002607247220 */ /* 0x000fe20000410000 */
[----:B------:R-:W-:Y:S02]  /*12360*/  HADD2.F32 R6, -RZ, R6.H0_H0 ;  /* 0x20000006ff067230 */ /* 0x000fe40000004100 */
[C---:B------:R-:W-:Y:S01]  /*12370*/  FMUL.FTZ R7, R4.reuse, R39 ;  /* 0x0000002704077220 */ /* 0x040fe20000410000 */
[-C--:B------:R-:W-:Y:S01]  /*12380*/  FMUL.FTZ R4, R4, R37.reuse ;  /* 0x0000002504047220 */ /* 0x080fe20000410000 */
[----:B------:R-:W-:Y:S02]  /*12390*/  FFMA.FTZ R41, R5, R42, R36 ;  /* 0x0000002a05297223 */ /* 0x000fe40000010024 */
[----:B------:R-:W-:Y:S01]  /*123a0*/  FFMA.FTZ R37, R6, R37, -R7 ;  /* 0x0000002506257223 */ /* 0x000fe20000010807 */
[----:B------:R-:W-:-:S02]  /*123b0*/  HADD2.F32 R5, -RZ, R15.H1_H1 ;  /* 0x3000000fff057230 */ /* 0x000fc40000004100 */
[----:B------:R-:W-:Y:S01]  /*123c0*/  FFMA.FTZ R38, R6, R39, R4 ;  /* 0x0000002706267223 */ /* 0x000fe20000010004 */
[----:B------:R-:W-:Y:S02]  /*123d0*/  HADD2.F32 R6, -RZ, R40.H1_H1 ;  /* 0x30000028ff067230 */ /* 0x000fe40000004100 */
[--C-:B------:R-:W-:Y:S02]  /*123e0*/  HADD2.F32 R36, -RZ, R43.reuse.H1_H1 ;  /* 0x3000002bff247230 */ /* 0x100fe40000004100 */
[----:B------:R-:W-:Y:S02]  /*123f0*/  HADD2.F32 R43, -RZ, R43.H0_H0 ;  /* 0x2000002bff2b7230 */ /* 0x000fe40000004100 */
[----:B------:R-:W-:Y:S01]  /*12400*/  FMUL.FTZ R39, R5, R6 ;  /* 0x0000000605277220 */ /* 0x000fe20000410000 */
[----:B------:R-:W-:Y:S02]  /*12410*/  HADD2.F32 R4, -RZ, R14.H1_H1 ;  /* 0x3000000eff047230 */ /* 0x000fe40000004100 */
[----:B------:R-:W-:-:S02]  /*12420*/  HADD2.F32 R7, -RZ, R40.H0_H0 ;  /* 0x20000028ff077230 */ /* 0x000fc40000004100 */
        /* <DEDUP_REMOVED lines=18> */
.L_x_4195:
[----:B------:R-:W-:Y:S05]  /*12550*/  BSYNC B1 ;  /* 0x0000000000017941 */ /* 0x000fea0003800000 */
.L_x_4194:
[----:B------:R-:W-:Y:S01]  /*12560*/  BSSY B1, `(.L_x_4196) ;  /* 0x000007d000017945 */ /* 0x000fe20003800000 */
[----:B------:R-:W-:-:S03]  /*12570*/  @P0 VIADD R0, R3, 0xffffffe0 ;  /* 0xffffffe003000836 */ /* 0x000fc60000000000 */
[----:B------:R-:W-:Y:S05]  /*12580*/  @P1 BRA `(.L_x_4197) ;  /* 0x0000000400e81947 */ /* 0x000fea0003800000 */
[----:B0-----:R-:W0:Y:S01]  /*12590*/  LDS.128 R4, [R0+0x1e200] ;  /* 0x01e2000000047984 */ /* 0x001e220000000c00 */
[----:B-----5:R-:W-:Y:S02]  /*125a0*/  SHF.R.U32.HI R36, RZ, 0x8, R33 ;  /* 0x00000008ff247819 */ /* 0x020fe40000011621 */
[----:B------:R-:W-:Y:S02]  /*125b0*/  SHF.R.U32.HI R40, RZ, 0x8, R35 ;  /* 0x00000008ff287819 */ /* 0x000fe40000011623 */
[----:B------:R-:W-:Y:S02]  /*125c0*/  LOP3.LUT R37, R33, 0xff, RZ, 0xc0, !PT ;  /* 0x000000ff21257812 */ /* 0x000fe400078ec0ff */
[----:B------:R-:W-:Y:S02]  /*125d0*/  LOP3.LUT R41, R35, 0xff, RZ, 0xc0, !PT ;  /* 0x000000ff23297812 */ /* 0x000fe400078ec0ff */
[----:B------:R-:W-:Y:S02]  /*125e0*/  LOP3.LUT R36, R36, 0xff, RZ, 0xc0, !PT ;  /* 0x000000ff24247812 */ /* 0x000fe400078ec0ff */
[----:B------:R-:W-:-:S02]  /*125f0*/  LOP3.LUT R40, R40, 0xff, RZ, 0xc0, !PT ;  /* 0x000000ff28287812 */ /* 0x000fc400078ec0ff */
[----:B------:R-:W-:Y:S02]  /*12600*/  SHF.R.U32.HI R14, RZ, 0x8, R32 ;  /* 0x00000008ff0e7819 */ /* 0x000fe40000011620 */
[----:B------:R-:W-:Y:S02]  /*12610*/  PRMT R37, R36, 0x7604, R37 ;  /* 0x0000760424257816 */ /* 0x000fe40000000025 */
[----:B------:R-:W-:Y:S02]  /*12620*/  PRMT R41, R40, 0x7604, R41 ;  /* 0x0000760428297816 */ /* 0x000fe40000000029 */
[----:B------:R-:W-:Y:S02]  /*12630*/  SHF.R.U32.HI R36, RZ, 0x10, R33 ;  /* 0x00000010ff247819 */ /* 0x000fe40000011621 */
[----:B------:R-:W-:Y:S02]  /*12640*/  SHF.R.U32.HI R40, RZ, 0x10, R35 ;  /* 0x00000010ff287819 */ /* 0x000fe40000011623 */
[----:B------:R-:W-:-:S02]  /*12650*/  LOP3.LUT R15, R32, 0xff, RZ, 0xc0, !PT ;  /* 0x000000ff200f7812 */ /* 0x000fc400078ec0ff */
[----:B------:R-:W-:Y:S02]  /*12660*/  LOP3.LUT R14, R14, 0xff, RZ, 0xc0, !PT ;  /* 0x000000ff0e0e7812 */ /* 0x000fe400078ec0ff */
[----:B------:R-:W-:Y:S02]  /*12670*/  SHF.R.U32.HI R38, RZ, 0x8, R34 ;  /* 0x00000008ff267819 */ /* 0x000fe40000011622 */
[----:B------:R-:W-:Y:S02]  /*12680*/  LOP3.LUT R36, R36, 0xff, RZ, 0xc0, !PT ;  /* 0x000000ff24247812 */ /* 0x000fe400078ec0ff */
[----:B------:R-:W-:Y:S02]  /*12690*/  LOP3.LUT R40, R40, 0xff, RZ, 0xc0, !PT ;  /* 0x000000ff28287812 */ /* 0x000fe400078ec0ff */
[----:B------:R-:W-:Y:S02]  /*126a0*/  PRMT R15, R14, 0x7604, R15 ;  /* 0x000076040e0f7816 */ /* 0x000fe4000000000f */
[----:B------:R-:W-:-:S02]  /*126b0*/  SHF.R.U32.HI R14, RZ, 0x10, R32 ;  /* 0x00000010ff0e7819 */ /* 0x000fc40000011620 */
[----:B------:R-:W-:Y:S02]  /*126c0*/  LOP3.LUT R39, R34, 0xff, RZ, 0xc0, !PT ;  /* 0x000000ff22277812 */ /* 0x000fe400078ec0ff */
[----:B------:R-:W-:Y:S02]  /*126d0*/  LOP3.LUT R38, R38, 0xff, RZ, 0xc0, !PT ;  /* 0x000000ff26267812 */ /* 0x000fe400078ec0ff */
[----:B------:R-:W-:Y:S02]  /*126e0*/  PRMT R37, R36, 0x7054, R37 ;  /* 0x0000705424257816 */ /* 0x000fe40000000025 */
[----:B------:R-:W-:Y:S02]  /*126f0*/  PRMT R41, R40, 0x7054, R41 ;  /* 0x0000705428297816 */ /* 0x000fe40000000029 */
[----:B------:R-:W-:Y:S02]  /*12700*/  LOP3.LUT R14, R14, 0xff, RZ, 0xc0, !PT ;  /* 0x000000ff0e0e7812 */ /* 0x000fe400078ec0ff */
[----:B------:R-:W-:-:S02]  /*12710*/  PRMT R39, R38, 0x7604, R39 ;  /* 0x0000760426277816 */ /* 0x000fc40000000027 */
[----:B------:R-:W-:Y:S02]  /*12720*/  SHF.R.U32.HI R38, RZ, 0x10, R34 ;  /* 0x00000010ff267819 */ /* 0x000fe40000011622 */
[----:B------:R-:W-:Y:S02]  /*12730*/  LOP3.LUT R41, R41, 0xff000000, R35, 0xf8, !PT ;  /* 0xff00000029297812 */ /* 0x000fe400078ef823 */
[----:B------:R-:W-:Y:S02]  /*12740*/  LOP3.LUT R37, R37, 0xff000000, R33, 0xf8, !PT ;  /* 0xff00000025257812 */ /* 0x000fe400078ef821 */
[----:B------:R-:W-:Y:S02]  /*12750*/  PRMT R15, R14, 0x7054, R15 ;  /* 0x000070540e0f7816 */ /* 0x000fe4000000000f */
[----:B0-----:R-:W-:Y:S02]  /*12760*/  F2FP.F16.E4M3.UNPACK_B R14, R6.H1 ;  /* 0x00000006ff0e723e */ /* 0x001fe400030006ff */
[----:B------:R-:W-:-:S02]  /*12770*/  LOP3.LUT R38, R38, 0xff, RZ, 0xc0, !PT ;  /* 0x000000ff26267812 */ /* 0x000fc400078ec0ff */
[----:B------:R-:W-:Y:S01]  /*12780*/  F2FP.F16.E4M3.UNPACK_B R40, R41 ;  /* 0x00000029ff28723e */ /* 0x000fe200020006ff */
[--C-:B------:R-:W-:Y:S01]  /*12790*/  HADD2.F32 R33, -RZ, R14.reuse.H0_H0 ;  /* 0x2000000eff217230 */ /* 0x100fe20000004100 */
[----:B------:R-:W-:Y:S01]  /*127a0*/  F2FP.F16.E4M3.UNPACK_B R35, R37 ;  /* 0x00000025ff23723e */ /* 0x000fe200020006ff */
[----:B------:R-:W-:Y:S01]  /*127b0*/  HADD2.F32 R14, -RZ, R14.H1_H1 ;  /* 0x3000000eff0e7230 */ /* 0x000fe20000004100 */
[----:B------:R-:W-:Y:S01]  /*127c0*/  PRMT R39, R38, 0x7054, R39 ;  /* 0x0000705426277816 */ /* 0x000fe20000000027 */
[--C-:B------:R-:W-:Y:S01]  /*127d0*/  HADD2.F32 R42, -RZ, R40.reuse.H1_H1 ;  /* 0x30000028ff2a7230 */ /* 0x100fe20000004100 */
[----:B------:R-:W-:Y:S01]  /*127e0*/  LOP3.LUT R36, R15, 0xff000000, R32, 0xf8, !PT ;  /* 0xff0000000f247812 */ /* 0x000fe200078ef820 */
[--C-:B------:R-:W-:Y:S01]  /*127f0*/  HADD2.F32 R38, -RZ, R35.reuse.H1_H1 ;  /* 0x30000023ff267230 */ /* 0x100fe20000004100 */
[----:B------:R-:W-:Y:S01]  /*12800*/  F2FP.F16.E4M3.UNPACK_B R32, R6 ;  /* 0x00000006ff20723e */ /* 0x000fe200020006ff */
[----:B------:R-:W-:Y:S02]  /*12810*/  HADD2.F32 R40, -RZ, R40.H0_H0 ;  /* 0x20000028ff287230 */ /* 0x000fe40000004100 */
        /* <DEDUP_REMOVED lines=81> */
.L_x_4197:
[----:B------:R-:W-:Y:S05]  /*12d30*/  BSYNC B1 ;  /* 0x0000000000017941 */ /* 0x000fea0003800000 */
.L_x_4196:
[----:B------:R-:W-:Y:S04]  /*12d40*/  BSSY B1, `(.L_x_4198) ;  /* 0x0000078000017945 */ /* 0x000fe80003800000 */
[----:B------:R-:W-:Y:S05]  /*12d50*/  @P2 BRA `(.L_x_4199) ;  /* 0x0000000400d82947 */ /* 0x000fea0003800000 */
[----:B01----:R-:W0:Y:S01]  /*12d60*/  LDS.128 R4, [R3+0x20200] ;  /* 0x0202000003047984 */ /* 0x003e220000000c00 */
[----:B-----5:R-:W-:Y:S02]  /*12d70*/  SHF.R.U32.HI R33, RZ, 0x8, R29 ;  /* 0x00000008ff217819 */ /* 0x020fe4000001161d */
[----:B------:R-:W-:Y:S02]  /*12d80*/  LOP3.LUT R32, R29, 0xff, RZ, 0xc0, !PT ;  /* 0x000000ff1d207812 */ /* 0x000fe400078ec0ff */
[----:B------:R-:W-:Y:S02]  /*12d90*/  LOP3.LUT R33, R33, 0xff, RZ, 0xc0, !PT ;  /* 0x000000ff21217812 */ /* 0x000fe400078ec0ff */
[----:B------:R-:W-:Y:S02]  /*12da0*/  SHF.R.U32.HI R37, RZ, 0x8, R31 ;  /* 0x00000008ff257819 */ /* 0x000fe4000001161f */
[----:B------:R-:W-:Y:S02]  /*12db0*/  PRMT R32, R33, 0x7604, R32 ;  /* 0x0000760421207816 */ /* 0x000fe40000000020 */
[----:B------:R-:W-:-:S02]  /*12dc0*/  LOP3.LUT R34, R31, 0xff, RZ, 0xc0, !PT ;  /* 0x000000ff1f227812 */ /* 0x000fc400078ec0ff */
[----:B------:R-:W-:Y:S02]  /*12dd0*/  LOP3.LUT R37, R37, 0xff, RZ, 0xc0, !PT ;  /* 0x000000ff25257812 */ /* 0x000fe400078ec0ff */
[----:B------:R-:W-:Y:S02]  /*12de0*/  SHF.R.U32.HI R36, RZ, 0x10, R31 ;  /* 0x00000010ff247819 */ /* 0x000fe4000001161f */
[----:B------:R-:W-:Y:S02]  /*12df0*/  SHF.R.U32.HI R33, RZ, 0x8, R30 ;  /* 0x00000008ff217819 */ /* 0x000fe4000001161e */
[----:B------:R-:W-:Y:S02]  /*12e00*/  SHF.R.U32.HI R38, RZ, 0x10, R29 ;  /* 0x00000010ff267819 */ /* 0x000fe4000001161d */
[----:B------:R-:W-:Y:S02]  /*12e10*/  SHF.R.U32.HI R15, RZ, 0x8, R28 ;  /* 0x00000008ff0f7819 */ /* 0x000fe4000001161c */
[----:B------:R-:W-:Y:S01]  /*12e20*/  PRMT R34, R37, 0x7604, R34 ;  /* 0x0000760425227816 */ /* 0x000fe20000000022 */
[----:B------:R-:W-:Y:S01]  /*12e30*/  IMAD.U32 R37, R36, 0x10000, RZ ;  /* 0x0001000024257824 */ /* 0x000fe200078e00ff */
[----:B------:R-:W-:-:S02]  /*12e40*/  LOP3.LUT R35, R33, 0xff, RZ, 0xc0, !PT ;  /* 0x000000ff21237812 */ /* 0x000fc400078ec0ff */
[----:B------:R-:W-:Y:S02]  /*12e50*/  SHF.L.U32 R33, R38, 0x10, RZ ;  /* 0x0000001026217819 */ /* 0x000fe400000006ff */
[----:B------:R-:W-:Y:S02]  /*12e60*/  LOP3.LUT R14, R28, 0xff, RZ, 0xc0, !PT ;  /* 0x000000ff1c0e7812 */ /* 0x000fe400078ec0ff */
[----:B------:R-:W-:Y:S02]  /*12e70*/  LOP3.LUT R15, R15, 0xff, RZ, 0xc0, !PT ;  /* 0x000000ff0f0f7812 */ /* 0x000fe400078ec0ff */
[----:B------:R-:W-:Y:S02]  /*12e80*/  LOP3.LUT R33, R32, 0xff0000, R33, 0xf8, !PT ;  /* 0x00ff000020217812 */ /* 0x000fe400078ef821 */
[----:B------:R-:W-:Y:S02]  /*12e90*/  LOP3.LUT R37, R34, 0xff0000, R37, 0xf8, !PT ;  /* 0x00ff000022257812 */ /* 0x000fe400078ef825 */
[----:B------:R-:W-:-:S02]  /*12ea0*/  PRMT R15, R15, 0x7604, R14 ;  /* 0x000076040f0f7816 */ /* 0x000fc4000000000e */
[----:B------:R-:W-:Y:S02]  /*12eb0*/  LOP3.LUT R14, R30, 0xff, RZ, 0xc0, !PT ;  /* 0x000000ff1e0e7812 */ /* 0x000fe400078ec0ff */
[----:B------:R-:W-:Y:S02]  /*12ec0*/  LOP3.LUT R37, R37, 0xff000000, R31, 0xf8, !PT ;  /* 0xff00000025257812 */ /* 0x000fe400078ef81f */
[----:B------:R-:W-:Y:S02]  /*12ed0*/  LOP3.LUT R33, R33, 0xff000000, R29, 0xf8, !PT ;  /* 0xff00000021217812 */ /* 0x000fe400078ef81d */
[----:B------:R-:W-:Y:S02]  /*12ee0*/  PRMT R35, R35, 0x7604, R14 ;  /* 0x0000760423237816 */ /* 0x000fe4000000000e */
[----:B0-----:R-:W-:Y:S02]  /*12ef0*/  F2FP.F16.E4M3.UNPACK_B R14, R6.H1 ;  /* 0x00000006ff0e723e */ /* 0x001fe400030006ff */
[----:B------:R-:W-:-:S02]  /*12f00*/  F2FP.F16.E4M3.UNPACK_B R36, R37 ;  /* 0x00000025ff24723e */ /* 0x000fc400020006ff */
[----:B------:R-:W-:Y:S01]  /*12f10*/  F2FP.F16.E4M3.UNPACK_B R31, R33 ;  /* 0x00000021ff1f723e */ /* 0x000fe200020006ff */
[--C-:B------:R-:W-:Y:S01]  /*12f20*/  HADD2.F32 R29, -RZ, R14.reuse.H0_H0 ;  /* 0x2000000eff1d7230 */ /* 0x100fe20000004100 */
[----:B------:R-:W-:Y:S01]  /*12f30*/  LOP3.LUT R15, R15, 0xff0000, R28, 0xf8, !PT ;  /* 0x00ff00000f0f7812 */ /* 0x000fe200078ef81c */
[----:B------:R-:W-:Y:S01]  /*12f40*/  HADD2.F32 R14, -RZ, R14.H1_H1 ;  /* 0x3000000eff0e7230 */ /* 0x000fe20000004100 */
[----:B------:R-:W-:Y:S01]  /*12f50*/  LOP3.LUT R35, R35, 0xff0000, R30, 0xf8, !PT ;  /* 0x00ff000023237812 */ /* 0x000fe200078ef81e */
        /* <DEDUP_REMOVED lines=86> */
.L_x_4199:
[----:B------:R-:W-:Y:S05]  /*134c0*/  BSYNC B1 ;  /* 0x0000000000017941 */ /* 0x000fea0003800000 */
.L_x_4198:
[----:B------:R-:W-:Y:S04]  /*134d0*/  BSSY B1, `(.L_x_4200) ;  /* 0x000007c000017945 */ /* 0x000fe80003800000 */
[----:B------:R-:W-:Y:S05]  /*134e0*/  @P3 BRA `(.L_x_4201) ;  /* 0x0000000400e83947 */ /* 0x000fea0003800000 */
[----:B012---:R-:W0:Y:S01]  /*134f0*/  LDS.128 R4, [R0+0x20200] ;  /* 0x0202000000047984 */ /* 0x007e220000000c00 */
        /* <DEDUP_REMOVED lines=121> */
.L_x_4201:
[----:B------:R-:W-:Y:S05]  /*13c90*/  BSYNC B1 ;  /* 0x0000000000017941 */ /* 0x000fea0003800000 */
.L_x_4200:
[----:B------:R-:W-:Y:S04]  /*13ca0*/  BSSY B1, `(.L_x_4202) ;  /* 0x0000078000017945 */ /* 0x000fe80003800000 */
[----:B------:R-:W-:Y:S05]  /*13cb0*/  @P4 BRA `(.L_x_4203) ;  /* 0x0000000400d84947 */ /* 0x000fea0003800000 */
[----:B0123--:R-:W0:Y:S01]  /*13cc0*/  LDS.128 R4, [R3+0x22200] ;  /* 0x0222000003047984 */ /* 0x00fe220000000c00 */
        /* <DEDUP_REMOVED lines=24> */
[----:B------:R-:W-:Y:S02]  /*13e50*/  LOP3.LUT R15, R15, 0xff0000, R10, 0xf8, !PT ;  /* 0x00ff00000f0f7812 */ /* 0x000fe400078ef80a */
[----:B0-----:R-:W-:Y:S02]  /*13e60*/  F2FP.F16.E4M3.UNPACK_B R14, R6.H1 ;  /* 0x00000006ff0e723e */ /* 0x001fe400030006ff */
[----:B------:R-:W-:Y:S02]  /*13e70*/  F2FP.F16.E4M3.UNPACK_B R28, R29 ;  /* 0x0000001dff1c723e */ /* 0x000fe400020006ff */
[----:B------:R-:W-:-:S02]  /*13e80*/  F2FP.F16.E4M3.UNPACK_B R21, R25 ;  /* 0x00000019ff15723e */ /* 0x000fc400020006ff */
[----:B------:R-:W-:Y:S01]  /*13e90*/  LOP3.LUT R24, R15, 0xff000000, R10, 0xf8, !PT ;  /* 0xff0000000f187812 */ /* 0x000fe200078ef80a */
[----:B------:R-:W-:Y:S01]  /*13ea0*/  HADD2.F32 R10, -RZ, R14.H1_H1 ;  /* 0x3000000eff0a7230 */ /* 0x000fe20000004100 */
[----:B------:R-:W-:Y:S01]  /*13eb0*/  F2FP.F16.E4M3.UNPACK_B R11, R5.H1 ;  /* 0x00000005ff0b723e */ /* 0x000fe200030006ff */
[----:B------:R-:W-:Y:S01]  /*13ec0*/  HADD2.F32 R30, -RZ, R28.H1_H1 ;  /* 0x3000001cff1e7230 */ /* 0x000fe20000004100 */
[--C-:B------:R-:W-:Y:S01]  /*13ed0*/  LOP3.LUT R27, R27, 0xff0000, R20.reuse, 0xf8, !PT ;  /* 0x00ff00001b1b7812 */ /* 0x100fe200078ef814 */
[----:B------:R-:W-:Y:S01]  /*13ee0*/  HADD2.F32 R26, -RZ, R21.H1_H1 ;  /* 0x30000015ff1a7230 */ /* 0x000fe20000004100 */
[----:B------:R-:W-:Y:S01]  /*13ef0*/  F2FP.F16.E4M3.UNPACK_B R29, R29.H1 ;  /* 0x0000001dff1d723e */ /* 0x000fe200030006ff */
[----:B------:R-:W-:Y:S01]  /*13f00*/  HADD2.F32 R15, -RZ, R14.H0_H0 ;  /* 0x2000000eff0f7230 */ /* 0x000fe20000004100 */
[----:B------:R-:W-:Y:S01]  /*13f10*/  F2FP.F16.E4M3.UNPACK_B R14, R6 ;  /* 0x00000006ff0e723e */ /* 0x000fe200020006ff */
[C---:B------:R-:W-:Y:S01]  /*13f20*/  FMUL.FTZ R32, R10.reuse, R30 ;  /* 0x0000001e0a207220 */ /* 0x040fe20000410000 */
[----:B------:R-:W-:Y:S01]  /*13f30*/  FMUL.FTZ R31, R10, R26 ;  /* 0x0000001a0a1f7220 */ /* 0x000fe20000410000 */
[----:B------:R-:W-:Y:S01]  /*13f40*/  F2FP.F16.E4M3.UNPACK_B R10, R5 ;  /* 0x00000005ff0a723e */ /* 0x000fe200020006ff */
[----:B------:R-:W-:Y:S01]  /*13f50*/  HADD2.F32 R28, -RZ, R28.H0_H0 ;  /* 0x2000001cff1c7230 */ /* 0x000fe20000004100 */
[----:B------:R-:W-:Y:S01]  /*13f60*/  LOP3.LUT R27, R27, 0xff000000, R20, 0xf8, !PT ;  /* 0xff0000001b1b7812 */ /* 0x000fe200078ef814 */
[----:B------:R-:W-:-:S02]  /*13f70*/  HADD2.F32 R5, -RZ, R14.H1_H1 ;  /* 0x3000000eff057230 */ /* 0x000fc40000004100 */
[C---:B------:R-:W-:Y:S01]  /*13f80*/  FFMA.FTZ R32, R15.reuse, R26, -R32 ;  /* 0x0000001a0f207223 */ /* 0x040fe20000010820 */
[----:B------:R-:W-:Y:S01]  /*13f90*/  FFMA.FTZ R33, R15, R30, R31 ;  /* 0x0000001e0f217223 */ /* 0x000fe2000001001f */
[----:B------:R-:W-:Y:S01]  /*13fa0*/  HADD2.F32 R21, -RZ, R21.H0_H0 ;  /* 0x20000015ff157230 */ /* 0x000fe20000004100 */
[----:B------:R-:W-:Y:S01]  /*13fb0*/  F2FP.F16.E4M3.UNPACK_B R20, R7 ;  /* 0x00000007ff14723e */ /* 0x000fe200020006ff */
[----:B------:R-:W-:Y:S01]  /*13fc0*/  HADD2.F32 R14, -RZ, R14.H0_H0 ;  /* 0x2000000eff0e7230 */ /* 0x000fe20000004100 */
[----:B------:R-:W-:Y:S01]  /*13fd0*/  F2FP.F16.E4M3.UNPACK_B R25, R25.H1 ;  /* 0x00000019ff19723e */ /* 0x000fe200030006ff */
[C---:B------:R-:W-:Y:S01]  /*13fe0*/  FMUL.FTZ R15, R5.reuse, R28 ;  /* 0x0000001c050f7220 */ /* 0x040fe20000410000 */
[----:B------:R-:W-:Y:S01]  /*13ff0*/  FMUL.FTZ R31, R5, R21 ;  /* 0x00000015051f7220 */ /* 0x000fe20000410000 */
[----:B------:R-:W-:Y:S01]  /*14000*/  F2FP.F16.E4M3.UNPACK_B R7, R7.H1 ;  /* 0x00000007ff07723e */ /* 0x000fe200030006ff */
        /* <DEDUP_REMOVED lines=16> */
[----:B------:R-:W-:Y:S01]  /*14110*/  F2FP.F16.E4M3.UNPACK_B R4, R4.H1 ;  /* 0x00000004ff04723e */ /* 0x000fe200030006ff */
[----:B------:R-:W-:Y:S01]  /*14120*/  FMUL.FTZ R20, R14, R25 ;  /* 0x000000190e147220 */ /* 0x000fe20000410000 */
[----:B------:R-:W-:Y:S01]  /*14130*/  F2FP.F16.E4M3.UNPACK_B R15, R27 ;  /* 0x0000001bff0f723e */ /* 0x000fe200020006ff */
[C---:B------:R-:W-:Y:S01]  /*14140*/  FFMA.FTZ R36, R5.reuse, R25, -R28 ;  /* 0x0000001905247223 */ /* 0x040fe2000001081c */
[-C--:B------:R-:W-:Y:S01]  /*14150*/  F2FP.F16.E4M3.UNPACK_B R14, R24.reuse ;  /* 0x00000018ff0e723e */ /* 0x080fe200020006ff */
[----:B------:R-:W-:Y:S01]  /*14160*/  FFMA.FTZ R29, R5, R29, R20 ;  /* 0x0000001d051d7223 */ /* 0x000fe20000010014 */
[----:B------:R-:W-:Y:S01]  /*14170*/  HADD2.F32 R7, -RZ, R4.H1_H1 ;  /* 0x30000004ff077230 */ /* 0x000fe20000004100 */
[----:B------:R-:W-:Y:S01]  /*14180*/  F2FP.F16.E4M3.UNPACK_B R24, R24.H1 ;  /* 0x00000018ff18723e */ /* 0x000fe200030006ff */
[----:B------:R-:W-:Y:S01]  /*14190*/  HADD2.F32 R26, -RZ, R15.H1_H1 ;  /* 0x3000000fff1a7230 */ /* 0x000fe20000004100 */
[----:B------:R-:W-:Y:S01]  /*141a0*/  F2FP.F16.E4M3.UNPACK_B R27, R27.H1 ;  /* 0x0000001bff1b723e */ /* 0x000fe200030006ff */
[----:B------:R-:W-:-:S02]  /*141b0*/  HADD2.F32 R20, -RZ, R14.H1_H1 ;  /* 0x3000000eff147230 */ /* 0x000fc40000004100 */
[----:B------:R-:W-:Y:S02]  /*141c0*/  HADD2.F32 R5, -RZ, R4.H0_H0 ;  /* 0x20000004ff057230 */ /* 0x000fe40000004100 */
[----:B------:R-:W-:Y:S01]  /*141d0*/  FMUL.FTZ R28, R7, R26 ;  /* 0x0000001a071c7220 */ /* 0x000fe20000410000 */
[----:B------:R-:W-:Y:S02]  /*141e0*/  HADD2.F32 R21, -RZ, R15.H0_H0 ;  /* 0x2000000fff157230 */ /* 0x000fe40000004100 */
[----:B------:R-:W-:Y:S02]  /*141f0*/  HADD2.F32 R4, -RZ, R6.H1_H1 ;  /* 0x30000006ff047230 */ /* 0x000fe40000004100 */
[-C--:B------:R-:W-:Y:S01]  /*14200*/  FFMA.FTZ R28, R5, R20.reuse, -R28 ;  /* 0x00000014051c7223 */ /* 0x080fe2000001081c */
[----:B------:R-:W-:Y:S02]  /*14210*/  HADD2.F32 R15, -RZ, R14.H0_H0 ;  /* 0x2000000eff0f7230 */ /* 0x000fe40000004100 */
[----:B------:R-:W-:Y:S01]  /*14220*/  FMUL.FTZ R14, R7, R20 ;  /* 0x00000014070e7220 */ /* 0x000fe20000410000 */
[----:B------:R-:W-:-:S02]  /*14230*/  HADD2.F32 R6, -RZ, R6.H0_H0 ;  /* 0x20000006ff067230 */ /* 0x000fc40000004100 */
[C---:B------:R-:W-:Y:S01]  /*14240*/  FMUL.FTZ R7, R4.reuse, R21 ;  /* 0x0000001504077220 */ /* 0x040fe20000410000 */
[-C--:B------:R-:W-:Y:S01]  /*14250*/  FMUL.FTZ R4, R4, R15.reuse ;  /* 0x0000000f04047220 */ /* 0x080fe20000410000 */
[----:B------:R-:W-:Y:S02]  /*14260*/  FFMA.FTZ R25, R5, R26, R14 ;  /* 0x0000001a05197223 */ /* 0x000fe4000001000e */
[C---:B------:R-:W-:Y:S01]  /*14270*/  FFMA.FTZ R15, R6.reuse, R15, -R7 ;  /* 0x0000000f060f7223 */ /* 0x040fe20000010807 */
[----:B------:R-:W-:Y:S02]  /*14280*/  HADD2.F32 R5, -RZ, R11.H1_H1 ;  /* 0x3000000bff057230 */ /* 0x000fe40000004100 */
[----:B------:R-:W-:Y:S01]  /*14290*/  FFMA.FTZ R20, R6, R21, R4 ;  /* 0x0000001506147223 */ /* 0x000fe20000010004 */
[----:B------:R-:W-:Y:S02]  /*142a0*/  HADD2.F32 R6, -RZ, R24.H1_H1 ;  /* 0x30000018ff067230 */ /* 0x000fe40000004100 */
[----:B------:R-:W-:-:S02]  /*142b0*/  HADD2.F32 R14, -RZ, R27.H1_H1 ;  /* 0x3000001bff0e7230 */ /* 0x000fc40000004100 */
[----:B------:R-:W-:Y:S02]  /*142c0*/  HADD2.F32 R27, -RZ, R27.H0_H0 ;  /* 0x2000001bff1b7230 */ /* 0x000fe40000004100 */
[C---:B------:R-:W-:Y:S01]  /*142d0*/  FMUL.FTZ R21, R5.reuse, R6 ;  /* 0x0000000605157220 */ /* 0x040fe20000410000 */
[----:B------:R-:W-:Y:S02]  /*142e0*/  HADD2.F32 R4, -RZ, R10.H1_H1 ;  /* 0x3000000aff047230 */ /* 0x000fe40000004100 */
        /* <DEDUP_REMOVED lines=10> */
[----:B------:R-:W-:Y:S02]  /*14390*/  F2FP.SATFINITE.E4M3.F32.PACK_AB_MERGE_C R6, R33, R32, RZ ;  /* 0x000000202106723e */ /* 0x000fe400048070ff */
        /* <DEDUP_REMOVED lines=8> */
.L_x_4203:
[----:B------:R-:W-:Y:S05]  /*14420*/  BSYNC B1 ;  /* 0x0000000000017941 */ /* 0x000fea0003800000 */
.L_x_4202:
[----:B------:R-:W-:Y:S05]  /*14430*/  @P5 BRA `(.L_x_4193) ;  /* 0x0000003c002c5947 */ /* 0x000fea0003800000 */
[----:B01234-:R-:W0:Y:S01]  /*14440*/  LDS.128 R4, [R0+0x22200] ;  /* 0x0222000000047984 */ /* 0x01fe220000000c00 */
        /* <DEDUP_REMOVED lines=34> */
[--C-:B------:R-:W-:Y:S01]  /*14670*/  HADD2.F32 R9, -RZ, R3.reuse.H0_H0 ;  /* 0x20000003ff097230 */ /* 0x100fe20000004100 */
[----:B------:R-:W-:Y:S01]  /*14680*/  LOP3.LUT R14, R11, 0xff000000, R8, 0xf8, !PT ;  /* 0xff0000000b0e7812 */ /* 0x000fe200078ef808 */
        /* <DEDUP_REMOVED lines=11> */
[----:B------:R-:W-:Y:S02]  /*14740*/  HADD2.F32 R5, -RZ, R6.H1_H1 ;  /* 0x30000006ff057230 */ /* 0x000fe40000004100 */
[C---:B------:R-:W-:Y:S01]  /*14750*/  FFMA.FTZ R28, R9.reuse, R13, -R26 ;  /* 0x0000000d091c7223 */ /* 0x040fe2000001081a */
[----:B------:R-:W-:Y:S02]  /*14760*/  HADD2.F32 R12, -RZ, R12.H0_H0 ;  /* 0x2000000cff0c7230 */ /* 0x000fe40000004100 */
[----:B------:R-:W-:Y:S01]  /*14770*/  FFMA.FTZ R29, R9, R24, R27 ;  /* 0x00000018091d7223 */ /* 0x000fe2000001001b */
[----:B------:R-:W-:Y:S01]  /*14780*/  HADD2.F32 R6, -RZ, R6.H0_H0 ;  /* 0x20000006ff067230 */ /* 0x000fe20000004100 */
[----:B------:R-:W-:Y:S01]  /*14790*/  F2FP.F16.E4M3.UNPACK_B R25, R25.H1 ;  /* 0x00000019ff19723e */ /* 0x000fe200030006ff */
[C---:B------:R-:W-:Y:S01]  /*147a0*/  FMUL.FTZ R9, R5.reuse, R20 ;  /* 0x0000001405097220 */ /* 0x040fe20000410000 */
[----:B------:R-:W-:Y:S01]  /*147b0*/  F2FP.F16.E4M3.UNPACK_B R15, R15.H1 ;  /* 0x0000000fff0f723e */ /* 0x000fe200030006ff */
[----:B------:R-:W-:Y:S01]  /*147c0*/  FMUL.FTZ R27, R5, R12 ;  /* 0x0000000c051b7220 */ /* 0x000fe20000410000 */
[----:B------:R-:W-:-:S02]  /*147d0*/  HADD2.F32 R5, -RZ, R10.H1_H1 ;  /* 0x3000000aff057230 */ /* 0x000fc40000004100 */
        /* <DEDUP_REMOVED lines=65> */
.L_x_4187:
[----:B------:R-:W-:-:S03]  /*14bf0*/  UMOV UR4, 0xffffffff ;  /* 0xffffffff00047882 */ /* 0x000fc60000000000 */
[----:B------:R-:W-:Y:S05]  /*14c00*/  BRA.DIV UR4, `(.L_x_4204) ;  /* 0x0000019204387947 */ /* 0x000fea000b800000 */
[----:B------:R0:W1:Y:S04]  /*14c10*/  SHFL.IDX PT, R5, R24, RZ, 0x1e1f ;  /* 0x001e1fff18057589 */ /* 0x00006800000e0000 */
[----:B------:R0:W2:Y:S04]  /*14c20*/  SHFL.IDX PT, R14, R28, RZ, 0x1e1f ;  /* 0x001e1fff1c0e7589 */ /* 0x0000a800000e0000 */
[----:B------:R0:W3:Y:S04]  /*14c30*/  SHFL.IDX PT, R3, R26, RZ, 0x1e1f ;  /* 0x001e1fff1a037589 */ /* 0x0000e800000e0000 */
[----:B------:R0:W4:Y:S02]  /*14c40*/  SHFL.IDX PT, R7, R27, RZ, 0x1e1f ;  /* 0x001e1fff1b077589 */ /* 0x00012400000e0000 */
.L_x_4448:
[----:B------:R-:W-:Y:S01]  /*14c50*/  ULDC UR4, c[0x0][0x448] ;  /* 0x0001120000047ab9 */ /* 0x000fe20000000800 */
[----:B------:R-:W-:Y:S01]  /*14c60*/  BSSY B1, `(.L_x_4205) ;  /* 0x0000037000017945 */ /* 0x000fe20003800000 */
[----:B------:R-:W-:Y:S01]  /*14c70*/  IMAD R0, R135, UR4, RZ ;  /* 0x0000000487007c24 */ /* 0x000fe2000f8e02ff */
[----:B------:R-:W-:Y:S02]  /*14c80*/  CS2R R36, SRZ ;  /* 0x0000000000247805 */ /* 0x000fe4000001ff00 */
[----:B------:R-:W-:Y:S02]  /*14c90*/  CS2R R38, SRZ ;  /* 0x0000000000267805 */ /* 0x000fe4000001ff00 */
[----:B------:R-:W-:Y:S02]  /*14ca0*/  CS2R R8, SRZ ;  /* 0x0000000000087805 */ /* 0x000fe4000001ff00 */
[----:B------:R-:W-:Y:S02]  /*14cb0*/  CS2R R10, SRZ ;  /* 0x00000000000a7805 */ /* 0x000fe4000001ff00 */
[----:B------:R-:W-:-:S02]  /*14cc0*/  ISETP.GE.AND P0, PT, R6, R0, PT ;  /* 0x000000000600720c */ /* 0x000fc40003f06270 */
[----:B0-----:R-:W-:Y:S02]  /*14cd0*/  CS2R R24, SRZ ;  /* 0x0000000000187805 */ /* 0x001fe4000001ff00 */
        /* <DEDUP_REMOVED lines=8> */
[----:B------:R-:W2:Y:S01]  /*14d60*/  LDL R4, [R1] ;  /* 0x0000000001047983 */ /* 0x000ea20000100800 */
[----:B------:R-:W-:Y:S01]  /*14d70*/  ULDC UR4, c[0x0][0x3f4] ;  /* 0x0000fd0000047ab9 */ /* 0x000fe20000000800 */
[----:B------:R-:W-:Y:S02]  /*14d80*/  CS2R R40, SRZ ;  /* 0x0000000000287805 */ /* 0x000fe4000001ff00 */
[----:B------:R-:W-:Y:S02]  /*14d90*/  ISETP.GE.AND P1, PT, R225, UR4, PT ;  /* 0x00000004e1007c0c */ /* 0x000fe4000bf26270 */
[----:B------:R-:W-:Y:S02]  /*14da0*/  CS2R R42, SRZ ;  /* 0x00000000002a7805 */ /* 0x000fe4000001ff00 */
[----:B------:R-:W-:Y:S02]  /*14db0*/  ISETP.GE.AND P2, PT, R16, UR4, PT ;  /* 0x0000000410007c0c */ /* 0x000fe4000bf46270 */
[----:B------:R-:W-:-:S02]  /*14dc0*/  CS2R R36, SRZ ;  /* 0x0000000000247805 */ /* 0x000fc4000001ff00 */
[----:B------:R-:W-:Y:S02]  /*14dd0*/  ISETP.GE.AND P0, PT, R226, UR4, PT ;  /* 0x00000004e2007c0c */ /* 0x000fe4000bf06270 */
[----:B------:R-:W-:Y:S02]  /*14de0*/  CS2R R38, SRZ ;  /* 0x0000000000267805 */ /* 0x000fe4000001ff00 */
[----:B------:R-:W-:Y:S02]  /*14df0*/  CS2R R28, SRZ ;  /* 0x00000000001c7805 */ /* 0x000fe4000001ff00 */
[----:B------:R-:W-:Y:S01]  /*14e00*/  CS2R R30, SRZ ;  /* 0x00000000001e7805 */ /* 0x000fe2000001ff00 */
[----:B------:R-:W-:Y:S02]  /*14e10*/  @!P1 IMAD.SHL.U32 R20, R227, 0x10, RZ ;  /* 0x00000010e3149824 */ /* 0x000fe400078e00ff */
[----:B-1----:R-:W-:-:S03]  /*14e20*/  @!P2 IADD3 R12, P3, R16, R5, RZ ;  /* 0x00000005100ca210 */ /* 0x002fc60007f7e0ff */
[----:B------:R-:W-:Y:S02]  /*14e30*/  @!P1 SHF.R.S32.HI R6, RZ, 0x1f, R20 ;  /* 0x0000001fff069819 */ /* 0x000fe40000011414 */
[----:B---3--:R-:W-:Y:S01]  /*14e40*/  @!P2 IMAD.X R13, R3, 0x1, R17, P3 ;  /* 0x00000001030da824 */ /* 0x008fe200018e0611 */
[----:B------:R-:W-:Y:S02]  /*14e50*/  CS2R R10, SRZ ;  /* 0x00000000000a7805 */ /* 0x000fe4000001ff00 */
[----:B------:R-:W-:Y:S02]  /*14e60*/  CS2R R32, SRZ ;  /* 0x0000000000207805 */ /* 0x000fe4000001ff00 */
[----:B------:R-:W-:Y:S02]  /*14e70*/  CS2R R34, SRZ ;  /* 0x0000000000227805 */ /* 0x000fe4000001ff00 */
[----:B------:R-:W-:Y:S02]  /*14e80*/  CS2R R24, SRZ ;  /* 0x0000000000187805 */ /* 0x000fe4000001ff00 */
[----:B------:R-:W-:Y:S01]  /*14e90*/  CS2R R26, SRZ ;  /* 0x00000000001a7805 */ /* 0x000fe2000001ff00 */
[----:B------:R0:W5:Y:S01]  /*14ea0*/  @!P2 LD.E.128 R40, desc[UR50][R12.64] ;  /* 0x000000320c28a980 */ /* 0x000162000c101d00 */
[----:B--2---:R-:W-:-:S02]  /*14eb0*/  @!P0 SHF.L.U32 R48, R4, 0x4, RZ ;  /* 0x0000000404308819 */ /* 0x004fc400000006ff */
[CC--:B------:R-:W-:Y:S02]  /*14ec0*/  @!P1 IADD3 R4, P5, R20.reuse, R5.reuse, RZ ;  /* 0x0000000514049210 */ /* 0x0c0fe40007fbe0ff */
[-C--:B------:R-:W-:Y:S02]  /*14ed0*/  @!P1 IADD3 R20, P4, R20, R14.reuse, RZ ;  /* 0x0000000e14149210 */ /* 0x080fe40007f9e0ff */
[C---:B------:R-:W-:Y:S01]  /*14ee0*/  @!P0 IADD3 R46, P3, R48.reuse, R5, RZ ;  /* 0x00000005302e8210 */ /* 0x040fe20007f7e0ff */
[----:B------:R-:W-:Y:S01]  /*14ef0*/  @!P1 IMAD.X R5, R3, 0x1, R6, P5 ;  /* 0x0000000103059824 */ /* 0x000fe200028e0606 */
[----:B------:R-:W-:Y:S01]  /*14f00*/  @!P0 SHF.R.S32.HI R8, RZ, 0x1f, R48 ;  /* 0x0000001fff088819 */ /* 0x000fe20000011430 */
[----:B----4-:R-:W-:Y:S01]  /*14f10*/  @!P1 IMAD.X R21, R7, 0x1, R6, P4 ;  /* 0x0000000107159824 */ /* 0x010fe200020e0606 */
[-C--:B------:R-:W-:Y:S02]  /*14f20*/  @!P0 IADD3 R48, P5, R48, R14.reuse, RZ ;  /* 0x0000000e30308210 */ /* 0x080fe40007fbe0ff */
[----:B------:R-:W-:Y:S01]  /*14f30*/  @!P2 IADD3 R14, P4, R16, R14, RZ ;  /* 0x0000000e100ea210 */ /* 0x000fe20007f9e0ff */
[----:B------:R-:W-:Y:S01]  /*14f40*/  @!P0 IMAD.X R47, R3, 0x1, R8, P3 ;  /* 0x00000001032f8824 */ /* 0x000fe200018e0608 */
[----:B------:R-:W-:-:S02]  /*14f50*/  @!P0 IADD3.X R49, R7, R8, RZ, P5, !PT ;  /* 0x0000000807318210 */ /* 0x000fc40002ffe4ff */
[----:B------:R-:W-:Y:S01]  /*14f60*/  CS2R R8, SRZ ;  /* 0x0000000000087805 */ /* 0x000fe2000001ff00 */
[----:B------:R0:W5:Y:S01]  /*14f70*/  @!P1 LD.E.128 R28, desc[UR50][R4.64] ;  /* 0x00000032041c9980 */ /* 0x000162000c101d00 */
[----:B------:R-:W-:-:S03]  /*14f80*/  @!P2 IMAD.X R15, R7, 0x1, R17, P4 ;  /* 0x00000001070fa824 */ /* 0x000fc600020e0611 */
[----:B------:R0:W5:Y:S04]  /*14f90*/  @!P0 LD.E.128 R32, desc[UR50][R46.64] ;  /* 0x000000322e208980 */ /* 0x000168000c101d00 */
[----:B------:R0:W5:Y:S04]  /*14fa0*/  @!P2 LD.E.128 R36, desc[UR50][R14.64] ;  /* 0x000000320e24a980 */ /* 0x000168000c101d00 */
[----:B------:R0:W5:Y:S04]  /*14fb0*/  @!P1 LD.E.128 R8, desc[UR50][R20.64] ;  /* 0x0000003214089980 */ /* 0x000168000c101d00 */
[----:B------:R0:W5:Y:S02]  /*14fc0*/  @!P0 LD.E.128 R24, desc[UR50][R48.64] ;  /* 0x0000003230188980 */ /* 0x000164000c101d00 */
.L_x_4206:
[----:B------:R-:W-:Y:S05]  /*14fd0*/  BSYNC B1 ;  /* 0x0000000000017941 */ /* 0x000fea0003800000 */
.L_x_4205:
[----:B------:R-:W-:Y:S01]  /*14fe0*/  ULEA.HI UR4, UR37, UR37, URZ, 0x1 ;  /* 0x0000002525047291 */ /* 0x000fe2000f8f083f */
[----:B0-----:R-:W1:Y:S01]  /*14ff0*/  S2R R4, SR_TID.X ;  /* 0x0000000000047919 */ /* 0x001e620000002100 */
[----:B------:R-:W-:Y:S01]  /*15000*/  IMAD R0, R221, -0x80, R0 ;  /* 0xffffff80dd007824 */ /* 0x000fe200078e0200 */
[----:B------:R-:W-:Y:S01]  /*15010*/  BSSY B1, `(.L_x_4207) ;  /* 0x000000d000017945 */ /* 0x000fe20003800000 */
[----:B------:R-:W-:-:S03]  /*15020*/  ULOP3.LUT UR4, UR4, 0xfffffffe, URZ, 0xc0, !UPT ;  /* 0xfffffffe04047892 */ /* 0x000fc6000f8ec03f */
[----:B------:R-:W-:Y:S01]  /*15030*/  VIMNMX R0, R0, 0x80, PT ;  /* 0x0000008000007848 */ /* 0x000fe20003fe0100 */
[----:B------:R-:W-:-:S06]  /*15040*/  UIADD3 UR4, UR37, -UR4, URZ ;  /* 0x8000000425047290 */ /* 0x000fcc000fffe03f */
[----:B---3--:R-:W-:-:S05]  /*15050*/  IMAD.U32 R3, RZ, RZ, UR4 ;  /* 0x00000004ff037e24 */ /* 0x008fca000f8e00ff */
[----:B------:R-:W-:-:S04]  /*15060*/  SHF.L.U32 R3, R3, 0x1f, RZ ;  /* 0x0000001f03037819 */ /* 0x000fc800000006ff */
[----:B------:R-:W0:Y:S01]  /*15070*/  SYNCS.PHASECHK.TRANS64.TRYWAIT P0, [R18+URZ+0x33400], R3 ;  /* 0x03340003120075a7 */ /* 0x000e22000800017f */
[C---:B-1----:R-:W-:Y:S02]  /*15080*/  VIADD R5, R4.reuse, 0xffffff80 ;  /* 0xffffff8004057836 */ /* 0x042fe40000000000 */
[----:B------:R-:W-:-:S05]  /*15090*/  VIADD R4, R4, 0xffffff80 ;  /* 0xffffff8004047836 */ /* 0x000fca0000000000 */
[----:B------:R-:W-:-:S04]  /*150a0*/  LEA.HI R4, R4, R5, RZ, 0x1 ;  /* 0x0000000504047211 */ /* 0x000fc800078f08ff */
[----:B------:R-:W-:-:S04]  /*150b0*/  SHF.R.S32.HI R4, RZ, 0x1, R4 ;  /* 0x00000001ff047819 */ /* 0x000fc80000011404 */
[----:B------:R-:W-:Y:S01]  /*150c0*/  ISETP.GE.AND P1, PT, R4, R0, PT ;  /* 0x000000000400720c */ /* 0x000fe20003f26270 */
[----:B0-----:R-:W-:-:S12]  /*150d0*/  @!P0 BRA `(.L_x_4208) ;  /* 0x0000018c00748947 */ /* 0x001fd80003800000 */
.L_x_4449:
[----:B------:R-:W-:Y:S05]  /*150e0*/  BSYNC B1 ;  /* 0x0000000000017941 */ /* 0x000fea0003800000 */
.L_x_4207:
[----:B------:R-:W-:Y:S05]  /*150f0*/  @P1 BRA `(.L_x_4193) ;  /* 0x0000002c00fc1947 */ /* 0x000fea0003800000 */
[----:B------:R1:W5:Y:S01]  /*15100*/  LDL R69, [R1+0x30] ;  /* 0x0000300001457983 */ /* 0x0003620000100800 */
[----:B------:R-:W3:Y:S03]  /*15110*/  LDC R0, c[0x0][0x3f4] ;  /* 0x0000fd00ff007b82 */ /* 0x000ee60000000800 */
[----:B------:R1:W5:Y:S04]  /*15120*/  LDL R68, [R1+0x34] ;  /* 0x0000340001447983 */ /* 0x0003680000100800 */
[----:B------:R1:W5:Y:S01]  /*15130*/  LDL R67, [R1+0x38] ;  /* 0x0000380001437983 */ /* 0x0003620000100800 */
[----:B------:R-:W-:Y:S01]  /*15140*/  BSSY B1, `(.L_x_4209) ;  /* 0x00000ff000017945 */ /* 0x000fe20003800000 */
[----:B---3--:R-:W-:-:S02]  /*15150*/  ISETP.GE.AND P0, PT, R16, R0, PT ;  /* 0x000000001000720c */ /* 0x008fc40003f06270 */
[-C--:B------:R-:W-:Y:S02]  /*15160*/  ISETP.GE.AND P1, PT, R225, R0.reuse, PT ;  /* 0x00000000e100720c */ /* 0x080fe40003f26270 */
[----:B------:R-:W-:-:S09]  /*15170*/  ISETP.GE.AND P2, PT, R226, R0, PT ;  /* 0x00000000e200720c */ /* 0x000fd20003f46270 */
[----:B-1----:R-:W-:Y:S05]  /*15180*/  @P0 BRA `(.L_x_4210) ;  /* 0x0000000c00e80947 */ /* 0x002fea0003800000 */
[----:B------:R-:W3:Y:S01]  /*15190*/  LDL R70, [R1+0x60] ;  /* 0x0000600001467983 */ /* 0x000ee20000100800 */
[----:B0-----:R-:W-:Y:S02]  /*151a0*/  LEA.HI R3, R45, R45, RZ, 0x1 ;  /* 0x0000002d2d037211 */ /* 0x001fe400078f08ff */
[----:B-----5:R-:W-:Y:S02]  /*151b0*/  LOP3.LUT R4, R40, 0xff, RZ, 0xc0, !PT ;  /* 0x000000ff28047812 */ /* 0x020fe400078ec0ff */
[----:B------:R-:W-:Y:S02]  /*151c0*/  LOP3.LUT R6, R3, 0xfffffffe, RZ, 0xc0, !PT ;  /* 0xfffffffe03067812 */ /* 0x000fe400078ec0ff */
[----:B------:R-:W-:Y:S02]  /*151d0*/  SHF.R.U32.HI R3, RZ, 0x8, R40 ;  /* 0x00000008ff037819 */ /* 0x000fe40000011628 */
[----:B------:R-:W-:Y:S02]  /*151e0*/  IADD3 R45, R45, -R6, RZ ;  /* 0x800000062d2d7210 */ /* 0x000fe40007ffe0ff */
[----:B------:R-:W-:-:S02]  /*151f0*/  LOP3.LUT R5, R3, 0xff, RZ, 0xc0, !PT ;  /* 0x000000ff03057812 */ /* 0x000fc400078ec0ff */
[----:B------:R-:W-:Y:S02]  /*15200*/  LEA.HI R3, R0, R45, RZ, 0x1c ;  /* 0x0000002d00037211 */ /* 0x000fe400078fe0ff */
[----:B------:R-:W-:Y:S02]  /*15210*/  PRMT R21, R5, 0x7604, R4 ;  /* 0x0000760405157816 */ /* 0x000fe40000000004 */
[----:B------:R-:W-:Y:S02]  /*15220*/  SHF.R.U32.HI R13, RZ, 0x8, R42 ;  /* 0x00000008ff0d7819 */ /* 0x000fe4000001162a */
[----:B------:R-:W-:Y:S02]  /*15230*/  SHF.R.S32.HI R4, RZ, 0x1f, R3 ;  /* 0x0000001fff047819 */ /* 0x000fe40000011403 */
[----:B------:R-:W-:Y:S02]  /*15240*/  LOP3.LUT R12, R42, 0xff, RZ, 0xc0, !PT ;  /* 0x000000ff2a0c7812 */ /* 0x000fe400078ec0ff */
[----:B------:R-:W-:-:S02]  /*15250*/  LOP3.LUT R13, R13, 0xff, RZ, 0xc0, !PT ;  /* 0x000000ff0d0d7812 */ /* 0x000fc400078ec0ff */
[----:B------:R-:W-:Y:S01]  /*15260*/  LEA.HI R4, R4, R3, RZ, 0x2 ;  /* 0x0000000304047211 */ /* 0x000fe200078f10ff */
[----:B------:R-:W-:Y:S01]  /*15270*/  IMAD.SHL.U32 R3, R3, 0x10, RZ ;  /* 0x0000001003037824 */ /* 0x000fe200078e00ff */
[----:B------:R-:W-:Y:S02]  /*15280*/  PRMT R47, R13, 0x7604, R12 ;  /* 0x000076040d2f7816 */ /* 0x000fe4000000000c */
[----:B------:R-:W-:Y:S01]  /*15290*/  SHF.R.U32.HI R12, RZ, 0x8, R36 ;  /* 0x00000008ff0c7819 */ /* 0x000fe20000011624 */
[----:B------:R-:W-:Y:S01]  /*152a0*/  IMAD.SHL.U32 R4, R4, 0x800, RZ ;  /* 0x0000080004047824 */ /* 0x000fe200078e00ff */
[----:B------:R-:W-:Y:S02]  /*152b0*/  LOP3.LUT R3, R69, 0x30, R3, 0xf8, !PT ;  /* 0x0000003045037812 */ /* 0x000fe400078ef803 */
[----:B--2---:R-:W-:Y:S02]  /*152c0*/  LOP3.LUT R14, R12, 0xff, RZ, 0xc0, !PT ;  /* 0x000000ff0c0e7812 */ /* 0x004fe400078ec0ff */
[----:B----4-:R-:W-:-:S02]  /*152d0*/  SHF.R.U32.HI R7, RZ, 0x8, R41 ;  /* 0x00000008ff077819 */ /* 0x010fc40000011629 */
[----:B------:R-:W-:Y:S02]  /*152e0*/  LOP3.LUT R12, R3, R68, RZ, 0x3c, !PT ;  /* 0x00000044030c7212 */ /* 0x000fe400078e3cff */
[----:B------:R-:W-:Y:S02]  /*152f0*/  LOP3.LUT R3, R4, 0xffffe000, RZ, 0xc0, !PT ;  /* 0xffffe00004037812 */ /* 0x000fe400078ec0ff */
[----:B------:R-:W-:Y:S02]  /*15300*/  LOP3.LUT R6, R41, 0xff, RZ, 0xc0, !PT ;  /* 0x000000ff29067812 */ /* 0x000fe400078ec0ff */
[----:B------:R-:W-:Y:S02]  /*15310*/  LOP3.LUT R7, R7, 0xff, RZ, 0xc0, !PT ;  /* 0x000000ff07077812 */ /* 0x000fe400078ec0ff */
[----:B------:R-:W-:Y:S02]  /*15320*/  IADD3 R3, R12, R67, R3 ;  /* 0x000000430c037210 */ /* 0x000fe40007ffe003 */
[----:B------:R-:W-:-:S02]  /*15330*/  PRMT R20, R7, 0x7604, R6 ;  /* 0x0000760407147816 */ /* 0x000fc40000000006 */
[----:B------:R-:W-:Y:S01]  /*15340*/  SHF.R.U32.HI R6, RZ, 0x8, R43 ;  /* 0x00000008ff067819 */ /* 0x000fe2000001162b */
[----:B------:R-:W-:Y:S01]  /*15350*/  IMAD.IADD R3, R18, 0x1, R3 ;  /* 0x0000000112037824 */ /* 0x000fe200078e0203 */
[----:B------:R-:W-:Y:S02]  /*15360*/  LOP3.LUT R7, R36, 0xff, RZ, 0xc0, !PT ;  /* 0x000000ff24077812 */ /* 0x000fe400078ec0ff */
[----:B------:R-:W-:Y:S02]  /*15370*/  LOP3.LUT R5, R43, 0xff, RZ, 0xc0, !PT ;  /* 0x000000ff2b057812 */ /* 0x000fe400078ec0ff */
[----:B------:R-:W-:Y:S02]  /*15380*/  LOP3.LUT R6, R6, 0xff, RZ, 0xc0, !PT ;  /* 0x000000ff06067812 */ /* 0x000fe400078ec0ff */
[----:B------:R-:W-:Y:S02]  /*15390*/  PRMT R53, R14, 0x7604, R7 ;  /* 0x000076040e357816 */ /* 0x000fe40000000007 */
[----:B------:R-:W0:Y:S01]  /*153a0*/  LDS.128 R12, [R3+0x1e200] ;  /* 0x01e20000030c7984 */ /* 0x000e220000000c00 */
[----:B------:R-:W-:-:S02]  /*153b0*/  PRMT R46, R6, 0x7604, R5 ;  /* 0x00007604062e7816 */ /* 0x000fc40000000005 */
[----:B------:R-:W-:Y:S02]  /*153c0*/  SHF.R.U32.HI R48, RZ, 0x8, R37 ;  /* 0x00000008ff307819 */ /* 0x000fe40000011625 */
[----:B------:R-:W-:Y:S02]  /*153d0*/  LOP3.LUT R45, R37, 0xff, RZ, 0xc0, !PT ;  /* 0x000000ff252d7812 */ /* 0x000fe400078ec0ff */
[----:B------:R-:W-:Y:S02]  /*153e0*/  LOP3.LUT R48, R48, 0xff, RZ, 0xc0, !PT ;  /* 0x000000ff30307812 */ /* 0x000fe400078ec0ff */
[----:B------:R-:W-:Y:S02]  /*153f0*/  SHF.R.U32.HI R50, RZ, 0x8, R38 ;  /* 0x00000008ff327819 */ /* 0x000fe40000011626 */
[----:B------:R-:W-:Y:S02]  /*15400*/  PRMT R48, R48, 0x7604, R45 ;  /* 0x0000760430307816 */ /* 0x000fe4000000002d */
[----:B------:R-:W-:-:S02]  /*15410*/  SHF.R.U32.HI R55, RZ, 0x10, R37 ;  /* 0x00000010ff377819 */ /* 0x000fc40000011625 */
[----:B------:R-:W-:Y:S02]  /*15420*/  LOP3.LUT R49, R38, 0xff, RZ, 0xc0, !PT ;  /* 0x000000ff26317812 */ /* 0x000fe400078ec0ff */
[----:B------:R-:W-:Y:S01]  /*15430*/  LOP3.LUT R50, R50, 0xff, RZ, 0xc0, !PT ;  /* 0x000000ff32327812 */ /* 0x000fe200078ec0ff */
[----:B------:R-:W-:Y:S01]  /*15440*/  IMAD.U32 R55, R55, 0x10000, RZ ;  /* 0x0001000037377824 */ /* 0x000fe200078e00ff */
[----:B------:R-:W-:Y:S02]  /*15450*/  SHF.R.U32.HI R45, RZ, 0x10, R41 ;  /* 0x00000010ff2d7819 */ /* 0x000fe40000011629 */
[----:B------:R-:W-:Y:S02]  /*15460*/  SHF.R.U32.HI R52, RZ, 0x8, R39 ;  /* 0x00000008ff347819 */ /* 0x000fe40000011627 */
[----:B------:R-:W-:Y:S01]  /*15470*/  PRMT R57, R50, 0x7604, R49 ;  /* 0x0000760432397816 */ /* 0x000fe20000000031 */
[----:B------:R-:W-:Y:S01]  /*15480*/  IMAD.U32 R45, R45, 0x10000, RZ ;  /* 0x000100002d2d7824 */ /* 0x000fe200078e00ff */
[----:B------:R-:W-:-:S02]  /*15490*/  SHF.R.U32.HI R49, RZ, 0x10, R43 ;  /* 0x00000010ff317819 */ /* 0x000fc4000001162b */
[----:B------:R-:W-:Y:S02]  /*154a0*/  LOP3.LUT R51, R39, 0xff, RZ, 0xc0, !PT ;  /* 0x000000ff27337812 */ /* 0x000fe400078ec0ff */
[----:B------:R-:W-:Y:S02]  /*154b0*/  LOP3.LUT R52, R52, 0xff, RZ, 0xc0, !PT ;  /* 0x000000ff34347812 */ /* 0x000fe400078ec0ff */
[----:B------:R-:W-:Y:S02]  /*154c0*/  SHF.R.U32.HI R59, RZ, 0x10, R39 ;  /* 0x00000010ff3b7819 */ /* 0x000fe40000011627 */
[----:B------:R-:W-:Y:S02]  /*154d0*/  SHF.L.U32 R49, R49, 0x10, RZ ;  /* 0x0000001031317819 */ /* 0x000fe400000006ff */
[----:B------:R-:W-:Y:S01]  /*154e0*/  LOP3.LUT R55, R48, 0xff0000, R55, 0xf8, !PT ;  /* 0x00ff000030377812 */ /* 0x000fe200078ef837 */
[----:B------:R-:W-:Y:S01]  /*154f0*/  IMAD.U32 R59, R59, 0x10000, RZ ;  /* 0x000100003b3b7824 */ /* 0x000fe200078e00ff */
[----:B------:R-:W-:-:S02]  /*15500*/  LOP3.LUT R45, R20, 0xff0000, R45, 0xf8, !PT ;  /* 0x00ff0000142d7812 */ /* 0x000fc400078ef82d */
[----:B------:R-:W-:Y:S02]  /*15510*/  PRMT R52, R52, 0x7604, R51 ;  /* 0x0000760434347816 */ /* 0x000fe40000000033 */
[----:B------:R-:W-:Y:S02]  /*15520*/  LOP3.LUT R51, R46, 0xff0000, R49, 0xf8, !PT ;  /* 0x00ff00002e337812 */ /* 0x000fe400078ef831 */
[----:B------:R-:W-:Y:S02]  /*15530*/  LOP3.LUT R55, R55, 0xff000000, R37, 0xf8, !PT ;  /* 0xff00000037377812 */ /* 0x000fe400078ef825 */
[----:B------:R-:W-:Y:S02]  /*15540*/  LOP3.LUT R49, R45, 0xff000000, R41, 0xf8, !PT ;  /* 0xff0000002d317812 */ /* 0x000fe400078ef829 */
[----:B------:R-:W-:Y:S02]  /*15550*/  LOP3.LUT R53, R53, 0xff0000, R36, 0xf8, !PT ;  /* 0x00ff000035357812 */ /* 0x000fe400078ef824 */
[----:B------:R-:W-:-:S02]  /*15560*/  F2FP.F16.E4M3.UNPACK_B R54, R55 ;  /* 0x00000037ff36723e */ /* 0x000fc400020006ff */
[----:B0-----:R-:W-:Y:S02]  /*15570*/  F2FP.F16.E4M3.UNPACK_B R41, R13 ;  /* 0x0000000dff29723e */ /* 0x001fe400020006ff */
[----:B------:R-:W-:Y:S01]  /*15580*/  LOP3.LUT R21, R21, 0xff0000, R40, 0xf8, !PT ;  /* 0x00ff000015157812 */ /* 0x000fe200078ef828 */
[--C-:B------:R-:W-:Y:S01]  /*15590*/  HADD2.F32 R56, -RZ, R54.reuse.H0_H0 ;  /* 0x20000036ff387230 */ /* 0x100fe20000004100 */
[----:B------:R-:W-:Y:S01]  /*155a0*/  LOP3.LUT R59, R52, 0xff0000, R59, 0xf8, !PT ;  /* 0x00ff0000343b7812 */ /* 0x000fe200078ef83b */
[----:B------:R-:W-:Y:S01]  /*155b0*/  HADD2.F32 R54, -RZ, R54.H1_H1 ;  /* 0x30000036ff367230 */ /* 0x000fe20000004100 */
[----:B------:R-:W-:Y:S02]  /*155c0*/  F2FP.F16.E4M3.UNPACK_B R50, R49 ;  /* 0x00000031ff32723e */ /* 0x000fe400020006ff */
[----:B------:R-:W-:Y:S02]  /*155d0*/  LOP3.LUT R57, R57, 0xff0000, R38, 0xf8, !PT ;  /* 0x00ff000039397812 */ /* 0x000fe400078ef826 */
[----:B------:R-:W-:-:S02]  /*155e0*/  LOP3.LUT R53, R53, 0xff000000, R36, 0xf8, !PT ;  /* 0xff00000035357812 */ /* 0x000fc400078ef824 */
[----:B------:R-:W-:Y:S02]  /*155f0*/  LOP3.LUT R47, R47, 0xff0000, R42, 0xf8, !PT ;  /* 0x00ff00002f2f7812 */ /* 0x000fe400078ef82a */
[----:B------:R-:W-:Y:S02]  /*15600*/  LOP3.LUT R48, R21, 0xff000000, R40, 0xf8, !PT ;  /* 0xff00000015307812 */ /* 0x000fe400078ef828 */
[----:B------:R-:W-:Y:S01]  /*15610*/  LOP3.LUT R52, R51, 0xff000000, R43, 0xf8, !PT ;  /* 0xff00000033347812 */ /* 0x000fe200078ef82b */
[--C-:B------:R-:W-:Y:S01]  /*15620*/  HADD2.F32 R51, -RZ, R50.reuse.H0_H0 ;  /* 0x20000032ff337230 */ /* 0x100fe20000004100 */
[----:B------:R-:W-:Y:S01]  /*15630*/  LOP3.LUT R59, R59, 0xff000000, R39, 0xf8, !PT ;  /* 0xff0000003b3b7812 */ /* 0x000fe200078ef827 */
[----:B------:R-:W-:Y:S01]  /*15640*/  HADD2.F32 R50, -RZ, R50.H1_H1 ;  /* 0x30000032ff327230 */ /* 0x000fe20000004100 */
[----:B------:R-:W-:Y:S02]  /*15650*/  LOP3.LUT R58, R57, 0xff000000, R38, 0xf8, !PT ;  /* 0xff000000393a7812 */ /* 0x000fe400078ef826 */
[----:B------:R-:W-:-:S02]  /*15660*/  LOP3.LUT R20, R47, 0xff000000, R42, 0xf8, !PT ;  /* 0xff0000002f147812 */ /* 0x000fc400078ef82a */
[----:B------:R-:W-:Y:S02]  /*15670*/  F2FP.F16.E4M3.UNPACK_B R42, R13.H1 ;  /* 0x0000000dff2a723e */ /* 0x000fe400030006ff */
[----:B------:R-:W-:Y:S02]  /*15680*/  F2FP.F16.E4M3.UNPACK_B R55, R55.H1 ;  /* 0x00000037ff37723e */ /* 0x000fe400030006ff */
[----:B------:R-:W-:Y:S02]  /*15690*/  F2FP.F16.E4M3.UNPACK_B R49, R49.H1 ;  /* 0x00000031ff31723e */ /* 0x000fe400030006ff */
[-C--:B------:R-:W-:Y:S02]  /*156a0*/  F2FP.F16.E4M3.UNPACK_B R43, R14.reuse ;  /* 0x0000000eff2b723e */ /* 0x080fe400020006ff */
[----:B------:R-:W-:Y:S01]  /*156b0*/  F2FP.F16.E4M3.UNPACK_B R45, R14.H1 ;  /* 0x0000000eff2d723e */ /* 0x000fe200030006ff */
[--C-:B------:R-:W-:Y:S01]  /*156c0*/  HADD2.F32 R14, -RZ, R42.reuse.H0_H0 ;  /* 0x2000002aff0e7230 */ /* 0x100fe20000004100 */
[-C--:B------:R-:W-:Y:S01]  /*156d0*/  F2FP.F16.E4M3.UNPACK_B R46, R15.reuse ;  /* 0x0000000fff2e723e */ /* 0x080fe200020006ff */
[----:B------:R-:W-:Y:S01]  /*156e0*/  HADD2.F32 R42, -RZ, R42.H1_H1 ;  /* 0x3000002aff2a7230 */ /* 0x000fe20000004100 */
[----:B------:R-:W-:-:S02]  /*156f0*/  F2FP.F16.E4M3.UNPACK_B R47, R15.H1 ;  /* 0x0000000fff2f723e */ /* 0x000fc400030006ff */
[-C--:B------:R-:W-:Y:S02]  /*15700*/  F2FP.F16.E4M3.UNPACK_B R15, R12.reuse ;  /* 0x0000000cff0f723e */ /* 0x080fe400020006ff */
[----:B------:R-:W-:Y:S01]  /*15710*/  F2FP.F16.E4M3.UNPACK_B R12, R12.H1 ;  /* 0x0000000cff0c723e */ /* 0x000fe200030006ff */
[----:B---3--:R-:W0:Y:S02]  /*15720*/  LDS.128 R4, [R70+0x1e200] ;  /* 0x01e2000046047984 */ /* 0x008e240000000c00 */
[-C--:B0-----:R-:W-:Y:S02]  /*15730*/  F2FP.F16.E4M3.UNPACK_B R36, R5.reuse ;  /* 0x00000005ff24723e */ /* 0x081fe400020006ff */
[----:B------:R-:W-:Y:S01]  /*15740*/  F2FP.F16.E4M3.UNPACK_B R37, R5.H1 ;  /* 0x00000005ff25723e */ /* 0x000fe200030006ff */
[--C-:B------:R-:W-:Y:S01]  /*15750*/  HADD2.F32 R5, -RZ, R41.reuse.H0_H0 ;  /* 0x20000029ff057230 */ /* 0x100fe20000004100 */
[-C--:B------:R-:W-:Y:S01]  /*15760*/  F2FP.F16.E4M3.UNPACK_B R39, R7.reuse ;  /* 0x00000007ff27723e */ /* 0x080fe200020006ff */
[----:B------:R-:W-:Y:S01]  /*15770*/  HADD2.F32 R41, -RZ, R41.H1_H1 ;  /* 0x30000029ff297230 */ /* 0x000fe20000004100 */
[----:B------:R-:W-:-:S02]  /*15780*/  F2FP.F16.E4M3.UNPACK_B R40, R7.H1 ;  /* 0x00000007ff28723e */ /* 0x000fc400030006ff */
[----:B------:R-:W-:Y:S01]  /*15790*/  F2FP.F16.E4M3.UNPACK_B R7, R4 ;  /* 0x00000004ff07723e */ /* 0x000fe200020006ff */
[C---:B------:R-:W-:Y:S01]  /*157a0*/  FMUL.FTZ R13, R5.reuse, R56 ;  /* 0x00000038050d7220 */ /* 0x040fe20000410000 */
[----:B------:R-:W-:Y:S01]  /*157b0*/  F2FP.F16.E4M3.UNPACK_B R21, R4.H1 ;  /* 0x00000004ff15723e */ /* 0x000fe200030006ff */
[----:B------:R-:W-:Y:S01]  /*157c0*/  FMUL.FTZ R57, R5, R51 ;  /* 0x0000003305397220 */ /* 0x000fe20000410000 */
[----:B------:R-:W-:Y:S01]  /*157d0*/  F2FP.F16.E4M3.UNPACK_B R4, R6 ;  /* 0x00000006ff04723e */ /* 0x000fe200020006ff */
[C---:B------:R-:W-:Y:S01]  /*157e0*/  FMUL.FTZ R61, R41.reuse, R54 ;  /* 0x00000036293d7220 */ /* 0x040fe20000410000 */
[----:B------:R-:W-:Y:S01]  /*157f0*/  F2FP.F16.E4M3.UNPACK_B R38, R6.H1 ;  /* 0x00000006ff26723e */ /* 0x000fe200030006ff */
[--C-:B------:R-:W-:Y:S02]  /*15800*/  HADD2.F32 R6, -RZ, R36.reuse.H0_H0 ;  /* 0x20000024ff067230 */ /* 0x100fe40000004100 */
[----:B------:R-:W-:Y:S01]  /*15810*/  FMUL.FTZ R41, R41, R50 ;  /* 0x0000003229297220 */ /* 0x000fe20000410000 */
[----:B------:R-:W-:-:S02]  /*15820*/  HADD2.F32 R36, -RZ, R36.H1_H1 ;  /* 0x30000024ff247230 */ /* 0x000fc40000004100 */
[C---:B------:R-:W-:Y:S01]  /*15830*/  FFMA.FTZ R5, R6.reuse, R51, -R13 ;  /* 0x0000003306057223 */ /* 0x040fe2000001080d */
[----:B------:R-:W-:Y:S01]  /*15840*/  FFMA.FTZ R13, R6, R56, R57 ;  /* 0x00000038060d7223 */ /* 0x000fe20000010039 */
[----:B------:R-:W-:Y:S02]  /*15850*/  HADD2.F32 R57, -RZ, R55.H0_H0 ;  /* 0x20000037ff397230 */ /* 0x000fe40000004100 */
[C---:B------:R-:W-:Y:S01]  /*15860*/  FFMA.FTZ R56, R36.reuse, R50, -R61 ;  /* 0x0000003224387223 */ /* 0x040fe2000001083d */
[----:B------:R-:W-:Y:S02]  /*15870*/  HADD2.F32 R51, -RZ, R49.H0_H0 ;  /* 0x20000031ff337230 */ /* 0x000fe40000004100 */
        /* <DEDUP_REMOVED lines=11> */
[----:B------:R-:W-:Y:S02]  /*15930*/  HADD2.F32 R51, -RZ, R50.H0_H0 ;  /* 0x20000032ff337230 */ /* 0x000fe40000004100 */
[C---:B------:R-:W-:Y:S01]  /*15940*/  FMUL.FTZ R60, R42.reuse, R55 ;  /* 0x000000372a3c7220 */ /* 0x040fe20000410000 */
[----:B------:R-:W-:Y:S02]  /*15950*/  HADD2.F32 R14, -RZ, R46.H0_H0 ;  /* 0x2000002eff0e7230 */ /* 0x000fe40000004100 */
[----:B------:R-:W-:Y:S01]  /*15960*/  FMUL.FTZ R42, R42, R49 ;  /* 0x000000312a2a7220 */ /* 0x000fe20000410000 */
[----:B------:R-:W-:Y:S01]  /*15970*/  HADD2.F32 R41, -RZ, R36.H0_H0 ;  /* 0x20000024ff297230 */ /* 0x000fe20000004100 */
[----:B------:R-:W-:Y:S01]  /*15980*/  F2FP.F16.E4M3.UNPACK_B R52, R52.H1 ;  /* 0x00000034ff34723e */ /* 0x000fe200030006ff */
[----:B------:R-:W-:-:S02]  /*15990*/  HADD2.F32 R37, -RZ, R37.H1_H1 ;  /* 0x30000025ff257230 */ /* 0x000fc40000004100 */
[C---:B------:R-:W-:Y:S01]  /*159a0*/  FMUL.FTZ R61, R14.reuse, R51 ;  /* 0x000000330e3d7220 */ /* 0x040fe20000410000 */
[----:B------:R-:W-:Y:S02]  /*159b0*/  HADD2.F32 R6, -RZ, R39.H0_H0 ;  /* 0x20000027ff067230 */ /* 0x000fe40000004100 */
[----:B------:R-:W-:Y:S01]  /*159c0*/  FMUL.FTZ R14, R14, R41 ;  /* 0x000000290e0e7220 */ /* 0x000fe20000410000 */
[----:B------:R-:W-:Y:S02]  /*159d0*/  HADD2.F32 R36, -RZ, R36.H1_H1 ;  /* 0x30000024ff247230 */ /* 0x000fe40000004100 */
[----:B------:R-:W-:Y:S01]  /*159e0*/  FFMA.FTZ R62, R37, R55, R42 ;  /* 0x00000037253e7223 */ /* 0x000fe2000001002a */
[----:B------:R-:W-:Y:S02]  /*159f0*/  HADD2.F32 R50, -RZ, R50.H1_H1 ;  /* 0x30000032ff327230 */ /* 0x000fe40000004100 */
[----:B------:R-:W-:Y:S01]  /*15a00*/  FFMA.FTZ R61, R6, R41, -R61 ;  /* 0x00000029063d7223 */ /* 0x000fe2000001083d */
[----:B------:R-:W-:-:S02]  /*15a10*/  HADD2.F32 R46, -RZ, R46.H1_H1 ;  /* 0x3000002eff2e7230 */ /* 0x000fc40000004100 */
[----:B------:R-:W-:Y:S01]  /*15a20*/  FFMA.FTZ R55, R6, R51, R14 ;  /* 0x0000003306377223 */ /* 0x000fe2000001000e */
[----:B------:R-:W-:Y:S01]  /*15a30*/  FFMA.FTZ R60, R37, R49, -R60 ;  /* 0x00000031253c7223 */ /* 0x000fe2000001083c */
[----:B------:R-:W-:Y:S01]  /*15a40*/  HADD2.F32 R39, -RZ, R39.H1_H1 ;  /* 0x30000027ff277230 */ /* 0x000fe20000004100 */
[----:B------:R-:W-:Y:S01]  /*15a50*/  F2FP.SATFINITE.E4M3.F32.PACK_AB_MERGE_C R57, R62, R57, RZ ;  /* 0x000000393e39723e */ /* 0x000fe200048070ff */
[----:B------:R-:W-:Y:S02]  /*15a60*/  HADD2.F32 R41, -RZ, R59.H0_H0 ;  /* 0x2000003bff297230 */ /* 0x000fe40000004100 */
[C---:B------:R-:W-:Y:S01]  /*15a70*/  FMUL.FTZ R42, R46.reuse, R50 ;  /* 0x000000322e2a7220 */ /* 0x040fe20000410000 */
[----:B------:R-:W-:Y:S02]  /*15a80*/  HADD2.F32 R14, -RZ, R47.H0_H0 ;  /* 0x2000002fff0e7230 */ /* 0x000fe40000004100 */
[----:B------:R-:W-:Y:S01]  /*15a90*/  FMUL.FTZ R49, R46, R36 ;  /* 0x000000242e317220 */ /* 0x000fe20000410000 */
[----:B------:R-:W-:-:S02]  /*15aa0*/  HADD2.F32 R37, -RZ, R52.H0_H0 ;  /* 0x20000034ff257230 */ /* 0x000fc40000004100 */
[C---:B------:R-:W-:Y:S01]  /*15ab0*/  FFMA.FTZ R64, R39.reuse, R36, -R42 ;  /* 0x0000002427407223 */ /* 0x040fe2000001082a */
[----:B------:R-:W-:Y:S02]  /*15ac0*/  HADD2.F32 R6, -RZ, R40.H0_H0 ;  /* 0x20000028ff067230 */ /* 0x000fe40000004100 */
[C---:B------:R-:W-:Y:S01]  /*15ad0*/  FMUL.FTZ R51, R14.reuse, R41 ;  /* 0x000000290e337220 */ /* 0x040fe20000410000 */
[----:B------:R-:W-:Y:S01]  /*15ae0*/  FFMA.FTZ R50, R39, R50, R49 ;  /* 0x0000003227327223 */ /* 0x000fe20000010031 */
[----:B------:R-:W-:Y:S01]  /*15af0*/  FMUL.FTZ R14, R14, R37 ;  /* 0x000000250e0e7220 */ /* 0x000fe20000410000 */
[----:B------:R-:W-:Y:S01]  /*15b00*/  F2FP.F16.E4M3.UNPACK_B R39, R53.H1 ;  /* 0x00000035ff27723e */ /* 0x000fe200030006ff */
[----:B------:R-:W-:Y:S01]  /*15b10*/  HADD2.F32 R52, -RZ, R52.H1_H1 ;  /* 0x30000034ff347230 */ /* 0x000fe20000004100 */
[----:B------:R-:W-:Y:S01]  /*15b20*/  F2FP.F16.E4M3.UNPACK_B R36, R48.H1 ;  /* 0x00000030ff24723e */ /* 0x000fe200030006ff */
        /* <DEDUP_REMOVED lines=11> */
[----:B------:R-:W-:-:S02]  /*15be0*/  HADD2.F32 R40, -RZ, R40.H1_H1 ;  /* 0x30000028ff287230 */ /* 0x000fc40000004100 */
[C---:B------:R-:W-:Y:S01]  /*15bf0*/  FMUL.FTZ R47, R14.reuse, R41 ;  /* 0x000000290e2f7220 */ /* 0x040fe20000410000 */
[----:B------:R-:W-:Y:S02]  /*15c00*/  HADD2.F32 R6, -RZ, R21.H0_H0 ;  /* 0x20000015ff067230 */ /* 0x000fe40000004100 */
[----:B------:R-:W-:Y:S01]  /*15c10*/  FMUL.FTZ R14, R14, R37 ;  /* 0x000000250e0e7220 */ /* 0x000fe20000410000 */
[----:B------:R-:W-:Y:S02]  /*15c20*/  HADD2.F32 R39, -RZ, R39.H1_H1 ;  /* 0x30000027ff277230 */ /* 0x000fe40000004100 */
[C---:B------:R-:W-:Y:S01]  /*15c30*/  FFMA.FTZ R52, R40.reuse, R52, -R49 ;  /* 0x0000003428347223 */ /* 0x040fe20000010831 */
[----:B------:R-:W-:Y:S02]  /*15c40*/  HADD2.F32 R12, -RZ, R12.H1_H1 ;  /* 0x3000000cff0c7230 */ /* 0x000fe40000004100 */
[----:B------:R-:W-:Y:S01]  /*15c50*/  FFMA.FTZ R59, R40, R59, R42 ;  /* 0x0000003b283b7223 */ /* 0x000fe2000001002a */
[----:B------:R-:W-:-:S02]  /*15c60*/  HADD2.F32 R36, -RZ, R36.H1_H1 ;  /* 0x30000024ff247230 */ /* 0x000fc40000004100 */
[C---:B------:R-:W-:Y:S01]  /*15c70*/  FFMA.FTZ R47, R6.reuse, R37, -R47 ;  /* 0x00000025062f7223 */ /* 0x040fe2000001082f */
[----:B------:R-:W-:Y:S01]  /*15c80*/  FFMA.FTZ R40, R6, R41, R14 ;  /* 0x0000002906287223 */ /* 0x000fe2000001000e */
[----:B------:R-:W-:Y:S02]  /*15c90*/  HADD2.F32 R21, -RZ, R21.H1_H1 ;  /* 0x30000015ff157230 */ /* 0x000fe40000004100 */
[C---:B------:R-:W-:Y:S01]  /*15ca0*/  FMUL.FTZ R6, R12.reuse, R39 ;  /* 0x000000270c067220 */ /* 0x040fe20000410000 */
[-C--:B------:R-:W-:Y:S01]  /*15cb0*/  FMUL.FTZ R14, R12, R36.reuse ;  /* 0x000000240c0e7220 */ /* 0x080fe20000410000 */
[----:B------:R-:W-:Y:S01]  /*15cc0*/  HADD2.F32 R37, -RZ, R53.H0_H0 ;  /* 0x20000035ff257230 */ /* 0x000fe20000004100 */
[----:B------:R-:W-:Y:S01]  /*15cd0*/  F2FP.SATFINITE.E4M3.F32.PACK_AB_MERGE_C R60, R60, R63, RZ ;  /* 0x0000003f3c3c723e */ /* 0x000fe200048070ff */
[----:B------:R-:W-:Y:S02]  /*15ce0*/  HADD2.F32 R12, -RZ, R15.H0_H0 ;  /* 0x2000000fff0c7230 */ /* 0x000fe40000004100 */
[C---:B------:R-:W-:Y:S01]  /*15cf0*/  FFMA.FTZ R42, R21.reuse, R36, -R6 ;  /* 0x00000024152a7223 */ /* 0x040fe20000010806 */
[----:B------:R-:W-:Y:S01]  /*15d00*/  FFMA.FTZ R49, R21, R39, R14 ;  /* 0x0000002715317223 */ /* 0x000fe2000001000e */
[----:B------:R-:W-:Y:S01]  /*15d10*/  HADD2.F32 R21, -RZ, R48.H0_H0 ;  /* 0x20000030ff157230 */ /* 0x000fe20000004100 */
[----:B------:R-:W-:Y:S01]  /*15d20*/  F2FP.SATFINITE.E4M3.F32.PACK_AB_MERGE_C R5, R56, R5, R60 ;  /* 0x000000053805723e */ /* 0x000fe2000480703c */
        /* <DEDUP_REMOVED lines=24> */
[----:B------:R-:W-:Y:S01]  /*15eb0*/  HADD2.F32 R21, -RZ, R21.H1_H1 ;  /* 0x30000015ff157230 */ /* 0x000fe20000004100 */
[----:B------:R-:W-:Y:S01]  /*15ec0*/  F2FP.SATFINITE.E4M3.F32.PACK_AB_MERGE_C R13, R54, R13, R57 ;  /* 0x0000000d360d723e */ /* 0x000fe20004807039 */
[----:B------:R-:W-:-:S02]  /*15ed0*/  HADD2.F32 R45, -RZ, R45.H1_H1 ;  /* 0x3000002dff2d7230 */ /* 0x000fc40000004100 */
[C---:B------:R-:W-:Y:S01]  /*15ee0*/  FFMA.FTZ R46, R6.reuse, R7, -R37 ;  /* 0x00000007062e7223 */ /* 0x040fe20000010825 */
[----:B------:R-:W-:Y:S02]  /*15ef0*/  HADD2.F32 R38, -RZ, R38.H1_H1 ;  /* 0x30000026ff267230 */ /* 0x000fe40000004100 */
[----:B------:R-:W-:Y:S01]  /*15f00*/  FFMA.FTZ R51, R6, R15, R51 ;  /* 0x0000000f06337223 */ /* 0x000fe20000010033 */
[--C-:B------:R-:W-:Y:S02]  /*15f10*/  HADD2.F32 R6, -RZ, R4.reuse.H0_H0 ;  /* 0x20000004ff067230 */ /* 0x100fe40000004100 */
[CC--:B------:R-:W-:Y:S01]  /*15f20*/  FMUL.FTZ R7, R45.reuse, R21.reuse ;  /* 0x000000152d077220 */ /* 0x0c0fe20000410000 */
[-C--:B------:R-:W-:Y:S01]  /*15f30*/  FMUL.FTZ R12, R45, R14.reuse ;  /* 0x0000000e2d0c7220 */ /* 0x080fe20000410000 */
[----:B------:R-:W-:Y:S02]  /*15f40*/  HADD2.F32 R4, -RZ, R4.H1_H1 ;  /* 0x30000004ff047230 */ /* 0x000fe40000004100 */
[C---:B------:R-:W-:Y:S01]  /*15f50*/  FFMA.FTZ R45, R38.reuse, R14, -R7 ;  /* 0x0000000e262d7223 */ /* 0x040fe20000010807 */
[----:B------:R-:W-:Y:S01]  /*15f60*/  FFMA.FTZ R38, R38, R21, R12 ;  /* 0x0000001526267223 */ /* 0x000fe2000001000c */
[----:B------:R-:W-:-:S02]  /*15f70*/  HADD2.F32 R14, -RZ, R58.H0_H0 ;  /* 0x2000003aff0e7230 */ /* 0x000fc40000004100 */
[--C-:B------:R-:W-:Y:S01]  /*15f80*/  HADD2.F32 R7, -RZ, R43.reuse.H0_H0 ;  /* 0x2000002bff077230 */ /* 0x100fe20000004100 */
[----:B------:R-:W-:Y:S01]  /*15f90*/  F2FP.SATFINITE.E4M3.F32.PACK_AB_MERGE_C R45, R45, R46, RZ ;  /* 0x0000002e2d2d723e */ /* 0x000fe200048070ff */
[----:B------:R-:W-:Y:S01]  /*15fa0*/  HADD2.F32 R12, -RZ, R20.H0_H0 ;  /* 0x20000014ff0c7230 */ /* 0x000fe20000004100 */
[----:B------:R-:W-:Y:S01]  /*15fb0*/  F2FP.SATFINITE.E4M3.F32.PACK_AB_MERGE_C R38, R38, R51, RZ ;  /* 0x000000332626723e */ /* 0x000fe200048070ff */
[----:B------:R-:W-:Y:S02]  /*15fc0*/  HADD2.F32 R58, -RZ, R58.H1_H1 ;  /* 0x3000003aff3a7230 */ /* 0x000fe40000004100 */
[C---:B------:R-:W-:Y:S01]  /*15fd0*/  FMUL.FTZ R15, R7.reuse, R14 ;  /* 0x0000000e070f7220 */ /* 0x040fe20000410000 */
[----:B------:R-:W-:Y:S02]  /*15fe0*/  HADD2.F32 R43, -RZ, R43.H1_H1 ;  /* 0x3000002bff2b7230 */ /* 0x000fe40000004100 */
[----:B------:R-:W-:Y:S01]  /*15ff0*/  FMUL.FTZ R7, R7, R12 ;  /* 0x0000000c07077220 */ /* 0x000fe20000410000 */
[----:B------:R-:W-:-:S02]  /*16000*/  HADD2.F32 R20, -RZ, R20.H1_H1 ;  /* 0x30000014ff147230 */ /* 0x000fc40000004100 */
[C---:B------:R-:W-:Y:S01]  /*16010*/  FFMA.FTZ R21, R6.reuse, R12, -R15 ;  /* 0x0000000c06157223 */ /* 0x040fe2000001080f */
[----:B------:R-:W-:Y:S01]  /*16020*/  F2FP.SATFINITE.E4M3.F32.PACK_AB_MERGE_C R15, R59, R66, RZ ;  /* 0x000000423b0f723e */ /* 0x000fe200048070ff */
[C---:B------:R-:W-:Y:S01]  /*16030*/  FMUL.FTZ R37, R43.reuse, R58 ;  /* 0x0000003a2b257220 */ /* 0x040fe20000410000 */
[----:B------:R-:W-:Y:S01]  /*16040*/  FFMA.FTZ R14, R6, R14, R7 ;  /* 0x0000000e060e7223 */ /* 0x000fe20000010007 */
[-C--:B------:R-:W-:Y:S01]  /*16050*/  FMUL.FTZ R43, R43, R20.reuse ;  /* 0x000000142b2b7220 */ /* 0x080fe20000410000 */
[----:B------:R-:W-:Y:S01]  /*16060*/  F2FP.SATFINITE.E4M3.F32.PACK_AB_MERGE_C R7, R52, R65, RZ ;  /* 0x000000413407723e */ /* 0x000fe200048070ff */
[C---:B------:R-:W-:Y:S01]  /*16070*/  FFMA.FTZ R6, R4.reuse, R20, -R37 ;  /* 0x0000001404067223 */ /* 0x040fe20000010825 */
[----:B------:R-:W-:Y:S01]  /*16080*/  F2FP.SATFINITE.E4M3.F32.PACK_AB_MERGE_C R12, R49, R40, RZ ;  /* 0x00000028310c723e */ /* 0x000fe200048070ff */
[----:B------:R-:W-:Y:S01]  /*16090*/  FFMA.FTZ R43, R4, R58, R43 ;  /* 0x0000003a042b7223 */ /* 0x000fe2000001002b */
[----:B------:R-:W-:Y:S02]  /*160a0*/  F2FP.SATFINITE.E4M3.F32.PACK_AB_MERGE_C R4, R42, R47, RZ ;  /* 0x0000002f2a04723e */ /* 0x000fe400048070ff */
[----:B------:R-:W-:-:S02]  /*160b0*/  F2FP.SATFINITE.E4M3.F32.PACK_AB_MERGE_C R7, R64, R61, R7 ;  /* 0x0000003d4007723e */ /* 0x000fc40004807007 */
[----:B------:R-:W-:Y:S02]  /*160c0*/  F2FP.SATFINITE.E4M3.F32.PACK_AB_MERGE_C R4, R48, R39, R4 ;  /* 0x000000273004723e */ /* 0x000fe40004807004 */
[----:B------:R-:W-:Y:S02]  /*160d0*/  F2FP.SATFINITE.E4M3.F32.PACK_AB_MERGE_C R6, R6, R21, R45 ;  /* 0x000000150606723e */ /* 0x000fe4000480702d */
[----:B------:R-:W-:Y:S02]  /*160e0*/  F2FP.SATFINITE.E4M3.F32.PACK_AB_MERGE_C R15, R50, R55, R15 ;  /* 0x00000037320f723e */ /* 0x000fe4000480700f */
[----:B------:R-:W-:Y:S01]  /*160f0*/  F2FP.SATFINITE.E4M3.F32.PACK_AB_MERGE_C R12, R36, R41, R12 ;  /* 0x00000029240c723e */ /* 0x000fe2000480700c */
[----:B------:R1:W-:Y:S01]  /*16100*/  STS.128 [R70+0x1e200], R4 ;  /* 0x01e2000446007388 */ /* 0x0003e20000000c00 */
[----:B------:R-:W-:-:S05]  /*16110*/  F2FP.SATFINITE.E4M3.F32.PACK_AB_MERGE_C R14, R43, R14, R38 ;  /* 0x0000000e2b0e723e */ /* 0x000fca0004807026 */
[----:B------:R1:W-:Y:S02]  /*16120*/  STS.128 [R3+0x1e200], R12 ;  /* 0x01e2000c03007388 */ /* 0x0003e40000000c00 */
.L_x_4210:
[----:B------:R-:W-:Y:S05]  /*16130*/  BSYNC B1 ;  /* 0x0000000000017941 */ /* 0x000fea0003800000 */
.L_x_4209:
[----:B------:R-:W-:Y:S04]  /*16140*/  BSSY B1, `(.L_x_4211) ;  /* 0x0000101000017945 */ /* 0x000fe80003800000 */
[----:B------:R-:W-:Y:S05]  /*16150*/  @P1 BRA `(.L_x_4212) ;  /* 0x0000000c00fc1947 */ /* 0x000fea0003800000 */
[----:B------:R-:W3:Y:S01]  /*16160*/  LDL R62, [R1+0x5c] ;  /* 0x00005c00013e7983 */ /* 0x000ee20000100800 */
[----:B01---5:R-:W-:Y:S02]  /*16170*/  SHF.R.U32.HI R3, RZ, 0x8, R28 ;  /* 0x00000008ff037819 */ /* 0x023fe4000001161c */
[----:B------:R-:W-:Y:S02]  /*16180*/  LOP3.LUT R5, R28, 0xff, RZ, 0xc0, !PT ;  /* 0x000000ff1c057812 */ /* 0x000fe400078ec0ff */
[----:B------:R-:W-:Y:S02]  /*16190*/  LOP3.LUT R4, R3, 0xff, RZ, 0xc0, !PT ;  /* 0x000000ff03047812 */ /* 0x000fe400078ec0ff */
[----:B------:R-:W-:Y:S02]  /*161a0*/  LEA.HI R3, R0, R227, RZ, 0x1c ;  /* 0x000000e300037211 */ /* 0x000fe400078fe0ff */
[----:B------:R-:W-:Y:S02]  /*161b0*/  SHF.R.U32.HI R6, RZ, 0x8, R29 ;  /* 0x00000008ff067819 */ /* 0x000fe4000001161d */
[----:B------:R-:W-:-:S02]  /*161c0*/  PRMT R21, R4, 0x7604, R5 ;  /* 0x0000760404157816 */ /* 0x000fc40000000005 */
[----:B------:R-:W-:Y:S02]  /*161d0*/  SHF.R.S32.HI R4, RZ, 0x1f, R3 ;  /* 0x0000001fff047819 */ /* 0x000fe40000011403 */
[----:B----4-:R-:W-:Y:S02]  /*161e0*/  LOP3.LUT R7, R29, 0xff, RZ, 0xc0, !PT ;  /* 0x000000ff1d077812 */ /* 0x010fe400078ec0ff */
[----:B------:R-:W-:Y:S02]  /*161f0*/  LOP3.LUT R6, R6, 0xff, RZ, 0xc0, !PT ;  /* 0x000000ff06067812 */ /* 0x000fe400078ec0ff */
[----:B------:R-:W-:Y:S01]  /*16200*/  LEA.HI R4, R4, R3, RZ, 0x2 ;  /* 0x0000000304047211 */ /* 0x000fe200078f10ff */
[----:B------:R-:W-:Y:S01]  /*16210*/  IMAD.SHL.U32 R3, R3, 0x10, RZ ;  /* 0x0000001003037824 */ /* 0x000fe200078e00ff */
[----:B------:R-:W-:Y:S02]  /*16220*/  PRMT R37, R6, 0x7604, R7 ;  /* 0x0000760406257816 */ /* 0x000fe40000000007 */
[----:B------:R-:W-:Y:S01]  /*16230*/  SHF.R.U32.HI R7, RZ, 0x8, R31 ;  /* 0x00000008ff077819 */ /* 0x000fe2000001161f */
[----:B------:R-:W-:Y:S01]  /*16240*/  IMAD.SHL.U32 R4, R4, 0x800, RZ ;  /* 0x0000080004047824 */ /* 0x000fe200078e00ff */
[----:B------:R-:W-:-:S02]  /*16250*/  SHF.R.U32.HI R13, RZ, 0x8, R8 ;  /* 0x00000008ff0d7819 */ /* 0x000fc40000011608 */
[----:B------:R-:W-:Y:S02]  /*16260*/  LOP3.LUT R3, R69, 0x30, R3, 0xf8, !PT ;  /* 0x0000003045037812 */ /* 0x000fe400078ef803 */
[----:B------:R-:W-:Y:S02]  /*16270*/  LOP3.LUT R12, R31, 0xff, RZ, 0xc0, !PT ;  /* 0x000000ff1f0c7812 */ /* 0x000fe400078ec0ff */
[----:B--2---:R-:W-:Y:S02]  /*16280*/  LOP3.LUT R14, R8, 0xff, RZ, 0xc0, !PT ;  /* 0x000000ff080e7812 */ /* 0x004fe400078ec0ff */
[----:B------:R-:W-:Y:S02]  /*16290*/  LOP3.LUT R7, R7, 0xff, RZ, 0xc0, !PT ;  /* 0x000000ff07077812 */ /* 0x000fe400078ec0ff */
[----:B------:R-:W-:Y:S02]  /*162a0*/  LOP3.LUT R13, R13, 0xff, RZ, 0xc0, !PT ;  /* 0x000000ff0d0d7812 */ /* 0x000fe400078ec0ff */
[----:B------:R-:W-:-:S02]  /*162b0*/  LOP3.LUT R3, R3, R68, RZ, 0x3c, !PT ;  /* 0x0000004403037212 */ /* 0x000fc400078e3cff */
[----:B------:R-:W-:Y:S02]  /*162c0*/  LOP3.LUT R4, R4, 0xffffe000, RZ, 0xc0, !PT ;  /* 0xffffe00004047812 */ /* 0x000fe400078ec0ff */
[----:B------:R-:W-:Y:S02]  /*162d0*/  SHF.R.U32.HI R5, RZ, 0x8, R30 ;  /* 0x00000008ff057819 */ /* 0x000fe4000001161e */
[----:B------:R-:W-:Y:S02]  /*162e0*/  PRMT R43, R7, 0x7604, R12 ;  /* 0x00007604072b7816 */ /* 0x000fe4000000000c */
[----:B------:R-:W-:Y:S02]  /*162f0*/  PRMT R47, R13, 0x7604, R14 ;  /* 0x000076040d2f7816 */ /* 0x000fe4000000000e */
[----:B------:R-:W-:Y:S02]  /*16300*/  SHF.R.U32.HI R12, RZ, 0x8, R9 ;  /* 0x00000008ff0c7819 */ /* 0x000fe40000011609 */
[----:B------:R-:W-:-:S02]  /*16310*/  SHF.R.U32.HI R14, RZ, 0x8, R10 ;  /* 0x00000008ff0e7819 */ /* 0x000fc4000001160a */
[----:B------:R-:W-:Y:S02]  /*16320*/  IADD3 R3, R3, R67, R4 ;  /* 0x0000004303037210 */ /* 0x000fe40007ffe004 */
[----:B------:R-:W-:Y:S02]  /*16330*/  LOP3.LUT R6, R30, 0xff, RZ, 0xc0, !PT ;  /* 0x000000ff1e067812 */ /* 0x000fe400078ec0ff */
[----:B------:R-:W-:Y:S02]  /*16340*/  LOP3.LUT R5, R5, 0xff, RZ, 0xc0, !PT ;  /* 0x000000ff05057812 */ /* 0x000fe400078ec0ff */
[----:B------:R-:W-:Y:S02]  /*16350*/  LOP3.LUT R13, R9, 0xff, RZ, 0xc0, !PT ;  /* 0x000000ff090d7812 */ /* 0x000fe400078ec0ff */
[----:B------:R-:W-:Y:S02]  /*16360*/  LOP3.LUT R15, R10, 0xff, RZ, 0xc0, !PT ;  /* 0x000000ff0a0f7812 */ /* 0x000fe400078ec0ff */
[----:B------:R-:W-:-:S02]  /*16370*/  LOP3.LUT R12, R12, 0xff, RZ, 0xc0, !PT ;  /* 0x000000ff0c0c7812 */ /* 0x000fc400078ec0ff */
[----:B------:R-:W-:Y:S02]  /*16380*/  LOP3.LUT R14, R14, 0xff, RZ, 0xc0, !PT ;  /* 0x000000ff0e0e7812 */ /* 0x000fe400078ec0ff */
[----:B------:R-:W-:Y:S02]  /*16390*/  IADD3 R3, R18, R3, RZ ;  /* 0x0000000312037210 */ /* 0x000fe40007ffe0ff */
[----:B------:R-:W-:Y:S02]  /*163a0*/  PRMT R39, R5, 0x7604, R6 ;  /* 0x0000760405277816 */ /* 0x000fe40000000006 */
[----:B------:R-:W-:Y:S02]  /*163b0*/  PRMT R49, R12, 0x7604, R13 ;  /* 0x000076040c317816 */ /* 0x000fe4000000000d */
[----:B------:R-:W-:Y:S02]  /*163c0*/  PRMT R51, R14, 0x7604, R15 ;  /* 0x000076040e337816 */ /* 0x000fe4000000000f */
[----:B------:R-:W0:Y:S01]  /*163d0*/  LDS.128 R12, [R3+0x1e200] ;  /* 0x01e20000030c7984 */ /* 0x000e220000000c00 */
[----:B------:R-:W-:-:S02]  /*163e0*/  SHF.R.U32.HI R20, RZ, 0x8, R11 ;  /* 0x00000008ff147819 */ /* 0x000fc4000001160b */
[----:B------:R-:W-:Y:S02]  /*163f0*/  SHF.R.U32.HI R36, RZ, 0x10, R29 ;  /* 0x00000010ff247819 */ /* 0x000fe4000001161d */
[----:B------:R-:W-:Y:S02]  /*16400*/  LOP3.LUT R41, R11, 0xff, RZ, 0xc0, !PT ;  /* 0x000000ff0b297812 */ /* 0x000fe400078ec0ff */
[----:B------:R-:W-:Y:S02]  /*16410*/  LOP3.LUT R20, R20, 0xff, RZ, 0xc0, !PT ;  /* 0x000000ff14147812 */ /* 0x000fe400078ec0ff */
[----:B------:R-:W-:Y:S02]  /*16420*/  SHF.R.U32.HI R38, RZ, 0x10, R30 ;  /* 0x00000010ff267819 */ /* 0x000fe4000001161e */
[----:B------:R-:W-:Y:S02]  /*16430*/  LOP3.LUT R36, R36, 0xff, RZ, 0xc0, !PT ;  /* 0x000000ff24247812 */ /* 0x000fe400078ec0ff */
[----:B------:R-:W-:-:S02]  /*16440*/  PRMT R42, R20, 0x7604, R41 ;  /* 0x00007604142a7816 */ /* 0x000fc40000000029 */
[----:B------:R-:W-:Y:S02]  /*16450*/  SHF.R.U32.HI R20, RZ, 0x10, R28 ;  /* 0x00000010ff147819 */ /* 0x000fe4000001161c */
[----:B------:R-:W-:Y:S02]  /*16460*/  LOP3.LUT R38, R38, 0xff, RZ, 0xc0, !PT ;  /* 0x000000ff26267812 */ /* 0x000fe400078ec0ff */
[----:B------:R-:W-:Y:S02]  /*16470*/  PRMT R37, R36, 0x7054, R37 ;  /* 0x0000705424257816 */ /* 0x000fe40000000025 */
        /* <DEDUP_REMOVED lines=8> */
[----:B------:R-:W-:-:S02]  /*16500*/  SHF.R.U32.HI R38, RZ, 0x10, R10 ;  /* 0x00000010ff267819 */ /* 0x000fc4000001160a */
[----:B------:R-:W-:Y:S02]  /*16510*/  SHF.R.U32.HI R40, RZ, 0x10, R31 ;  /* 0x00000010ff287819 */ /* 0x000fe4000001161f */
[----:B------:R-:W-:Y:S02]  /*16520*/  PRMT R49, R36, 0x7054, R49 ;  /* 0x0000705424317816 */ /* 0x000fe40000000031 */
[----:B------:R-:W-:Y:S02]  /*16530*/  LOP3.LUT R20, R20, 0xff, RZ, 0xc0, !PT ;  /* 0x000000ff14147812 */ /* 0x000fe400078ec0ff */
[----:B------:R-:W-:Y:S02]  /*16540*/  PRMT R53, R39, 0x7054, R42 ;  /* 0x0000705427357816 */ /* 0x000fe4000000002a */
[----:B------:R-:W-:Y:S02]  /*16550*/  LOP3.LUT R38, R38, 0xff, RZ, 0xc0, !PT ;  /* 0x000000ff26267812 */ /* 0x000fe400078ec0ff */
[----:B------:R-:W-:-:S02]  /*16560*/  LOP3.LUT R40, R40, 0xff, RZ, 0xc0, !PT ;  /* 0x000000ff28287812 */ /* 0x000fc400078ec0ff */
[----:B------:R-:W-:Y:S02]  /*16570*/  LOP3.LUT R49, R49, 0xff000000, R9, 0xf8, !PT ;  /* 0xff00000031317812 */ /* 0x000fe400078ef809 */
[----:B------:R-:W-:Y:S02]  /*16580*/  LOP3.LUT R39, R37, 0xff000000, R29, 0xf8, !PT ;  /* 0xff00000025277812 */ /* 0x000fe400078ef81d */
[----:B------:R-:W-:Y:S02]  /*16590*/  PRMT R47, R20, 0x7054, R47 ;  /* 0x00007054142f7816 */ /* 0x000fe4000000002f */
[----:B------:R-:W-:Y:S02]  /*165a0*/  LOP3.LUT R53, R53, 0xff000000, R11, 0xf8, !PT ;  /* 0xff00000035357812 */ /* 0x000fe400078ef80b */
[----:B------:R-:W-:Y:S02]  /*165b0*/  PRMT R51, R38, 0x7054, R51 ;  /* 0x0000705426337816 */ /* 0x000fe40000000033 */
[----:B------:R-:W-:-:S02]  /*165c0*/  PRMT R45, R40, 0x7054, R43 ;  /* 0x00007054282d7816 */ /* 0x000fc4000000002b */
[----:B------:R-:W-:Y:S02]  /*165d0*/  F2FP.F16.E4M3.UNPACK_B R46, R49 ;  /* 0x00000031ff2e723e */ /* 0x000fe400020006ff */
[----:B------:R-:W-:Y:S02]  /*165e0*/  F2FP.F16.E4M3.UNPACK_B R40, R39 ;  /* 0x00000027ff28723e */ /* 0x000fe400020006ff */
[----:B------:R-:W-:Y:S01]  /*165f0*/  LOP3.LUT R47, R47, 0xff000000, R8, 0xf8, !PT ;  /* 0xff0000002f2f7812 */ /* 0x000fe200078ef808 */
[----:B------:R-:W-:Y:S01]  /*16600*/  HADD2.F32 R48, -RZ, R46.H0_H0 ;  /* 0x2000002eff307230 */ /* 0x000fe20000004100 */
[----:B------:R-:W-:Y:S01]  /*16610*/  LOP3.LUT R50, R51, 0xff000000, R10, 0xf8, !PT ;  /* 0xff00000033327812 */ /* 0x000fe200078ef80a */
[----:B------:R-:W-:Y:S01]  /*16620*/  HADD2.F32 R42, -RZ, R40.H0_H0 ;  /* 0x20000028ff2a7230 */ /* 0x000fe20000004100 */
[-C--:B0-----:R-:W-:Y:S01]  /*16630*/  F2FP.F16.E4M3.UNPACK_B R36, R15.reuse ;  /* 0x0000000fff24723e */ /* 0x081fe200020006ff */
[----:B------:R-:W-:Y:S01]  /*16640*/  HADD2.F32 R51, -RZ, R46.H1_H1 ;  /* 0x3000002eff337230 */ /* 0x000fe20000004100 */
[----:B------:R-:W-:-:S02]  /*16650*/  F2FP.F16.E4M3.UNPACK_B R37, R15.H1 ;  /* 0x0000000fff25723e */ /* 0x000fc400030006ff */
[----:B------:R-:W-:Y:S02]  /*16660*/  F2FP.F16.E4M3.UNPACK_B R29, R13.H1 ;  /* 0x0000000dff1d723e */ /* 0x000fe400030006ff */
[----:B------:R-:W-:Y:S02]  /*16670*/  F2FP.F16.E4M3.UNPACK_B R49, R49.H1 ;  /* 0x00000031ff31723e */ /* 0x000fe400030006ff */
[----:B------:R-:W-:Y:S01]  /*16680*/  LOP3.LUT R43, R41, 0xff000000, R30, 0xf8, !PT ;  /* 0xff000000292b7812 */ /* 0x000fe200078ef81e */
[----:B------:R-:W-:Y:S01]  /*16690*/  HADD2.F32 R41, -RZ, R40.H1_H1 ;  /* 0x30000028ff297230 */ /* 0x000fe20000004100 */
[----:B------:R-:W-:Y:S02]  /*166a0*/  LOP3.LUT R45, R45, 0xff000000, R31, 0xf8, !PT ;  /* 0xff0000002d2d7812 */ /* 0x000fe400078ef81f */
[-C--:B------:R-:W-:Y:S02]  /*166b0*/  F2FP.F16.E4M3.UNPACK_B R30, R14.reuse ;  /* 0x0000000eff1e723e */ /* 0x080fe400020006ff */
[----:B------:R-:W-:-:S02]  /*166c0*/  F2FP.F16.E4M3.UNPACK_B R31, R14.H1 ;  /* 0x0000000eff1f723e */ /* 0x000fc400030006ff */
[----:B------:R-:W-:Y:S02]  /*166d0*/  F2FP.F16.E4M3.UNPACK_B R39, R39.H1 ;  /* 0x00000027ff27723e */ /* 0x000fe400030006ff */
[----:B------:R-:W-:-:S03]  /*166e0*/  LOP3.LUT R38, R21, 0xff000000, R28, 0xf8, !PT ;  /* 0xff00000015267812 */ /* 0x000fc600078ef81c */
[--C-:B------:R-:W-:Y:S02]  /*166f0*/  HADD2.F32 R40, -RZ, R39.reuse.H0_H0 ;  /* 0x20000027ff287230 */ /* 0x100fe40000004100 */
[----:B------:R-:W-:Y:S01]  /*16700*/  HADD2.F32 R39, -RZ, R39.H1_H1 ;  /* 0x30000027ff277230 */ /* 0x000fe20000004100 */
[----:B---3--:R-:W0:Y:S02]  /*16710*/  LDS.128 R4, [R62+0x1e200] ;  /* 0x01e200003e047984 */ /* 0x008e240000000c00 */
[-C--:B0-----:R-:W-:Y:S02]  /*16720*/  F2FP.F16.E4M3.UNPACK_B R11, R6.reuse ;  /* 0x00000006ff0b723e */ /* 0x081fe400020006ff */
[----:B------:R-:W-:Y:S02]  /*16730*/  F2FP.F16.E4M3.UNPACK_B R20, R6.H1 ;  /* 0x00000006ff14723e */ /* 0x000fe400030006ff */
[----:B------:R-:W-:Y:S02]  /*16740*/  F2FP.F16.E4M3.UNPACK_B R6, R13 ;  /* 0x0000000dff06723e */ /* 0x000fe400020006ff */
[----:B------:R-:W-:-:S02]  /*16750*/  F2FP.F16.E4M3.UNPACK_B R8, R5 ;  /* 0x00000005ff08723e */ /* 0x000fc400020006ff */
[----:B------:R-:W-:Y:S01]  /*16760*/  F2FP.F16.E4M3.UNPACK_B R10, R5.H1 ;  /* 0x00000005ff0a723e */ /* 0x000fe200030006ff */
[----:B------:R-:W-:Y:S01]  /*16770*/  HADD2.F32 R5, -RZ, R6.H0_H0 ;  /* 0x20000006ff057230 */ /* 0x000fe20000004100 */
[-C--:B------:R-:W-:Y:S01]  /*16780*/  F2FP.F16.E4M3.UNPACK_B R21, R7.reuse ;  /* 0x00000007ff15723e */ /* 0x080fe200020006ff */
[----:B------:R-:W-:Y:S01]  /*16790*/  HADD2.F32 R9, -RZ, R8.H0_H0 ;  /* 0x20000008ff097230 */ /* 0x000fe20000004100 */
[----:B------:R-:W-:Y:S01]  /*167a0*/  F2FP.F16.E4M3.UNPACK_B R28, R7.H1 ;  /* 0x00000007ff1c723e */ /* 0x000fe200030006ff */
[----:B------:R-:W-:Y:S02]  /*167b0*/  HADD2.F32 R14, -RZ, R6.H1_H1 ;  /* 0x30000006ff0e7230 */ /* 0x000fe40000004100 */
[C---:B------:R-:W-:Y:S01]  /*167c0*/  FMUL.FTZ R52, R5.reuse, R48 ;  /* 0x0000003005347220 */ /* 0x040fe20000410000 */
[----:B------:R-:W-:Y:S01]  /*167d0*/  FMUL.FTZ R15, R5, R42 ;  /* 0x0000002a050f7220 */ /* 0x000fe20000410000 */
[----:B------:R-:W-:Y:S01]  /*167e0*/  HADD2.F32 R6, -RZ, R10.H0_H0 ;  /* 0x2000000aff067230 */ /* 0x000fe20000004100 */
[----:B------:R-:W-:Y:S01]  /*167f0*/  F2FP.F16.E4M3.UNPACK_B R13, R12 ;  /* 0x0000000cff0d723e */ /* 0x000fe200020006ff */
[C---:B------:R-:W-:Y:S01]  /*16800*/  FFMA.FTZ R5, R9.reuse, R42, -R52 ;  /* 0x0000002a09057223 */ /* 0x040fe20000010834 */
[----:B------:R-:W-:Y:S01]  /*16810*/  FFMA.FTZ R9, R9, R48, R15 ;  /* 0x0000003009097223 */ /* 0x000fe2000001000f */
[----:B------:R-:W-:-:S02]  /*16820*/  HADD2.F32 R42, -RZ, R49.H0_H0 ;  /* 0x20000031ff2a7230 */ /* 0x000fc40000004100 */
[C---:B------:R-:W-:Y:S01]  /*16830*/  FMUL.FTZ R55, R14.reuse, R51 ;  /* 0x000000330e377220 */ /* 0x040fe20000410000 */
[----:B------:R-:W-:Y:S02]  /*16840*/  HADD2.F32 R15, -RZ, R29.H0_H0 ;  /* 0x2000001dff0f7230 */ /* 0x000fe40000004100 */
[----:B------:R-:W-:Y:S01]  /*16850*/  FMUL.FTZ R14, R14, R41 ;  /* 0x000000290e0e7220 */ /* 0x000fe20000410000 */
[----:B------:R-:W-:Y:S01]  /*16860*/  HADD2.F32 R8, -RZ, R8.H1_H1 ;  /* 0x30000008ff087230 */ /* 0x000fe20000004100 */
[----:B------:R-:W-:Y:S01]  /*16870*/  F2FP.F16.E4M3.UNPACK_B R12, R12.H1 ;  /* 0x0000000cff0c723e */ /* 0x000fe200030006ff */
[----:B------:R-:W-:Y:S02]  /*16880*/  HADD2.F32 R49, -RZ, R49.H1_H1 ;  /* 0x30000031ff317230 */ /* 0x000fe40000004100 */
[C---:B------:R-:W-:Y:S01]  /*16890*/  FMUL.FTZ R57, R15.reuse, R42 ;  /* 0x0000002a0f397220 */ /* 0x040fe20000410000 */
[-C--:B------:R-:W-:Y:S01]  /*168a0*/  FMUL.FTZ R15, R15, R40.reuse ;  /* 0x000000280f0f7220 */ /* 0x080fe20000410000 */
[----:B------:R-:W-:Y:S01]  /*168b0*/  FFMA.FTZ R48, R8, R51, R14 ;  /* 0x0000003308307223 */ /* 0x000fe2000001000e */
[----:B------:R-:W-:Y:S01]  /*168c0*/  F2FP.F16.E4M3.UNPACK_B R14, R45 ;  /* 0x0000002dff0e723e */ /* 0x000fe200020006ff */
[----:B------:R-:W-:Y:S01]  /*168d0*/  FFMA.FTZ R57, R6, R40, -R57 ;  /* 0x0000002806397223 */ /* 0x000fe20000010839 */
[----:B------:R-:W-:Y:S01]  /*168e0*/  F2FP.F16.E4M3.UNPACK_B R40, R53 ;  /* 0x00000035ff28723e */ /* 0x000fe200020006ff */
[----:B------:R-:W-:Y:S01]  /*168f0*/  FFMA.FTZ R46, R8, R41, -R55 ;  /* 0x00000029082e7223 */ /* 0x000fe20000010837 */
[----:B------:R-:W-:-:S02]  /*16900*/  HADD2.F32 R29, -RZ, R29.H1_H1 ;  /* 0x3000001dff1d7230 */ /* 0x000fc40000004100 */
[----:B------:R-:W-:Y:S01]  /*16910*/  FFMA.FTZ R42, R6, R42, R15 ;  /* 0x0000002a062a7223 */ /* 0x000fe2000001000f */
[----:B------:R-:W-:Y:S01]  /*16920*/  HADD2.F32 R8, -RZ, R36.H0_H0 ;  /* 0x20000024ff087230 */ /* 0x000fe20000004100 */
[----:B------:R-:W-:Y:S01]  /*16930*/  F2FP.F16.E4M3.UNPACK_B R53, R53.H1 ;  /* 0x00000035ff35723e */ /* 0x000fe200030006ff */
[----:B------:R-:W-:Y:S02]  /*16940*/  HADD2.F32 R41, -RZ, R40.H0_H0 ;  /* 0x20000028ff297230 */ /* 0x000fe40000004100 */
[C---:B------:R-:W-:Y:S01]  /*16950*/  FMUL.FTZ R51, R29.reuse, R49 ;  /* 0x000000311d337220 */ /* 0x040fe20000410000 */
[----:B------:R-:W-:Y:S02]  /*16960*/  HADD2.F32 R15, -RZ, R14.H0_H0 ;  /* 0x2000000eff0f7230 */ /* 0x000fe40000004100 */
[----:B------:R-:W-:Y:S01]  /*16970*/  FMUL.FTZ R54, R29, R39 ;  /* 0x000000271d367220 */ /* 0x000fe20000410000 */
[----:B------:R-:W-:Y:S02]  /*16980*/  HADD2.F32 R10, -RZ, R10.H1_H1 ;  /* 0x3000000aff0a7230 */ /* 0x000fe40000004100 */
[----:B------:R-:W-:Y:S01]  /*16990*/  FMUL.FTZ R29, R8, R41 ;  /* 0x00000029081d7220 */ /* 0x000fe20000410000 */
[----:B------:R-:W-:-:S02]  /*169a0*/  HADD2.F32 R6, -RZ, R21.H0_H0 ;  /* 0x20000015ff067230 */ /* 0x000fc40000004100 */
[----:B------:R-:W-:Y:S01]  /*169b0*/  FMUL.FTZ R8, R8, R15 ;  /* 0x0000000f08087220 */ /* 0x000fe20000410000 */
[----:B------:R-:W-:Y:S01]  /*169c0*/  HADD2.F32 R40, -RZ, R40.H1_H1 ;  /* 0x30000028ff287230 */ /* 0x000fe20000004100 */
[----:B------:R-:W-:Y:S01]  /*169d0*/  F2FP.F16.E4M3.UNPACK_B R45, R45.H1 ;  /* 0x0000002dff2d723e */ /* 0x000fe200030006ff */
[----:B------:R-:W-:Y:S02]  /*169e0*/  HADD2.F32 R36, -RZ, R36.H1_H1 ;  /* 0x30000024ff247230 */ /* 0x000fe40000004100 */
[C---:B------:R-:W-:Y:S01]  /*169f0*/  FFMA.FTZ R52, R10.reuse, R39, -R51 ;  /* 0x000000270a347223 */ /* 0x040fe20000010833 */
[----:B------:R-:W-:Y:S01]  /*16a00*/  FFMA.FTZ R49, R10, R49, R54 ;  /* 0x000000310a317223 */ /* 0x000fe20000010036 */
[C---:B------:R-:W-:Y:S01]  /*16a10*/  FFMA.FTZ R51, R6.reuse, R15, -R29 ;  /* 0x0000000f06337223 */ /* 0x040fe2000001081d */
[----:B------:R-:W-:Y:S01]  /*16a20*/  FFMA.FTZ R54, R6, R41, R8 ;  /* 0x0000002906367223 */ /* 0x000fe20000010008 */
[----:B------:R-:W-:Y:S02]  /*16a30*/  HADD2.F32 R14, -RZ, R14.H1_H1 ;  /* 0x3000000eff0e7230 */ /* 0x000fe40000004100 */
[----:B------:R-:W-:Y:S01]  /*16a40*/  FMUL.FTZ R10, R36, R40 ;  /* 0x00000028240a7220 */ /* 0x000fe20000410000 */
[----:B------:R-:W-:Y:S01]  /*16a50*/  HADD2.F32 R21, -RZ, R21.H1_H1 ;  /* 0x30000015ff157230 */ /* 0x000fe20000004100 */
[----:B------:R-:W-:Y:S01]  /*16a60*/  F2FP.F16.E4M3.UNPACK_B R7, R4 ;  /* 0x00000004ff07723e */ /* 0x000fe200020006ff */
[----:B------:R-:W-:-:S02]  /*16a70*/  HADD2.F32 R29, -RZ, R53.H0_H0 ;  /* 0x20000035ff1d7230 */ /* 0x000fc40000004100 */
[-C--:B------:R-:W-:Y:S01]  /*16a80*/  FMUL.FTZ R39, R36, R14.reuse ;  /* 0x0000000e24277220 */ /* 0x080fe20000410000 */
[----:B------:R-:W-:Y:S02]  /*16a90*/  HADD2.F32 R8, -RZ, R37.H0_H0 ;  /* 0x20000025ff087230 */ /* 0x000fe40000004100 */
[C---:B------:R-:W-:Y:S01]  /*16aa0*/  FFMA.FTZ R56, R21.reuse, R14, -R10 ;  /* 0x0000000e15387223 */ /* 0x040fe2000001080a */
[--C-:B------:R-:W-:Y:S01]  /*16ab0*/  HADD2.F32 R15, -RZ, R45.reuse.H0_H0 ;  /* 0x2000002dff0f7230 */ /* 0x100fe20000004100 */
[----:B------:R-:W-:Y:S01]  /*16ac0*/  F2FP.F16.E4M3.UNPACK_B R14, R47.H1 ;  /* 0x0000002fff0e723e */ /* 0x000fe200030006ff */
[----:B------:R-:W-:Y:S02]  /*16ad0*/  HADD2.F32 R6, -RZ, R28.H0_H0 ;  /* 0x2000001cff067230 */ /* 0x000fe40000004100 */
[C---:B------:R-:W-:Y:S01]  /*16ae0*/  FMUL.FTZ R41, R8.reuse, R29 ;  /* 0x0000001d08297220 */ /* 0x040fe20000410000 */
[----:B------:R-:W-:Y:S01]  /*16af0*/  F2FP.F16.E4M3.UNPACK_B R4, R4.H1 ;  /* 0x00000004ff04723e */ /* 0x000fe200030006ff */
[----:B------:R-:W-:Y:S01]  /*16b00*/  FMUL.FTZ R8, R8, R15 ;  /* 0x0000000f08087220 */ /* 0x000fe20000410000 */
[----:B------:R-:W-:Y:S01]  /*16b10*/  FFMA.FTZ R55, R21, R40, R39 ;  /* 0x0000002815377223 */ /* 0x000fe20000010027 */
        /* <DEDUP_REMOVED lines=18> */
[----:B------:R-:W-:Y:S02]  /*16c40*/  HADD2.F32 R12, -RZ, R12.H1_H1 ;  /* 0x3000000cff0c7230 */ /* 0x000fe40000004100 */
[-C--:B------:R-:W-:Y:S01]  /*16c50*/  FMUL.FTZ R8, R8, R15.reuse ;  /* 0x0000000f08087220 */ /* 0x080fe20000410000 */
[----:B------:R-:W-:Y:S01]  /*16c60*/  FFMA.FTZ R28, R6, R15, -R29 ;  /* 0x0000000f061c7223 */ /* 0x000fe2000001081d */
[----:B------:R-:W-:Y:S01]  /*16c70*/  HADD2.F32 R29, -RZ, R14.H1_H1 ;  /* 0x3000000eff1d7230 */ /* 0x000fe20000004100 */
[----:B------:R-:W-:Y:S01]  /*16c80*/  F2FP.SATFINITE.E4M3.F32.PACK_AB_MERGE_C R52, R52, R57, RZ ;  /* 0x000000393434723e */ /* 0x000fe200048070ff */
[----:B------:R-:W-:-:S02]  /*16c90*/  HADD2.F32 R15, -RZ, R10.H1_H1 ;  /* 0x3000000aff0f7230 */ /* 0x000fc40000004100 */
[----:B------:R-:W-:Y:S01]  /*16ca0*/  FFMA.FTZ R36, R6, R21, R8 ;  /* 0x0000001506247223 */ /* 0x000fe20000010008 */
[----:B------:R-:W-:Y:S02]  /*16cb0*/  HADD2.F32 R4, -RZ, R4.H1_H1 ;  /* 0x30000004ff047230 */ /* 0x000fe40000004100 */
[C---:B------:R-:W-:Y:S01]  /*16cc0*/  FMUL.FTZ R37, R12.reuse, R29 ;  /* 0x0000001d0c257220 */ /* 0x040fe20000410000 */
[----:B------:R-:W-:Y:S02]  /*16cd0*/  HADD2.F32 R21, -RZ, R47.H0_H0 ;  /* 0x2000002fff157230 */ /* 0x000fe40000004100 */
[-C--:B------:R-:W-:Y:S01]  /*16ce0*/  FMUL.FTZ R12, R12, R15.reuse ;  /* 0x0000000f0c0c7220 */ /* 0x080fe20000410000 */
[----:B------:R-:W-:Y:S02]  /*16cf0*/  HADD2.F32 R6, -RZ, R13.H0_H0 ;  /* 0x2000000dff067230 */ /* 0x000fe40000004100 */
[----:B------:R-:W-:Y:S01]  /*16d00*/  FFMA.FTZ R39, R4, R15, -R37 ;  /* 0x0000000f04277223 */ /* 0x000fe20000010825 */
[----:B------:R-:W-:-:S02]  /*16d10*/  HADD2.F32 R15, -RZ, R38.H0_H0 ;  /* 0x20000026ff0f7230 */ /* 0x000fc40000004100 */
[----:B------:R-:W-:Y:S01]  /*16d20*/  FFMA.FTZ R41, R4, R29, R12 ;  /* 0x0000001d04297223 */ /* 0x000fe2000001000c */
[----:B------:R-:W-:Y:S02]  /*16d30*/  HADD2.F32 R8, -RZ, R47.H1_H1 ;  /* 0x3000002fff087230 */ /* 0x000fe40000004100 */
[C---:B------:R-:W-:Y:S01]  /*16d40*/  FMUL.FTZ R29, R6.reuse, R21 ;  /* 0x00000015061d7220 */ /* 0x040fe20000410000 */
[----:B------:R-:W-:Y:S02]  /*16d50*/  HADD2.F32 R13, -RZ, R13.H1_H1 ;  /* 0x3000000dff0d7230 */ /* 0x000fe40000004100 */
[----:B------:R-:W-:Y:S01]  /*16d60*/  FMUL.FTZ R37, R6, R15 ;  /* 0x0000000f06257220 */ /* 0x000fe20000410000 */
[--C-:B------:R-:W-:Y:S01]  /*16d70*/  HADD2.F32 R4, -RZ, R7.reuse.H0_H0 ;  /* 0x20000007ff047230 */ /* 0x100fe20000004100 */
[----:B------:R-:W-:Y:S01]  /*16d80*/  F2FP.F16.E4M3.UNPACK_B R10, R50.H1 ;  /* 0x00000032ff0a723e */ /* 0x000fe200030006ff */
[----:B------:R-:W-:Y:S02]  /*16d90*/  HADD2.F32 R38, -RZ, R38.H1_H1 ;  /* 0x30000026ff267230 */ /* 0x000fe40000004100 */
[----:B------:R-:W-:Y:S01]  /*16da0*/  FMUL.FTZ R6, R13, R8 ;  /* 0x000000080d067220 */ /* 0x000fe20000410000 */
[----:B------:R-:W-:-:S02]  /*16db0*/  HADD2.F32 R7, -RZ, R7.H1_H1 ;  /* 0x30000007ff077230 */ /* 0x000fc40000004100 */
[C---:B------:R-:W-:Y:S01]  /*16dc0*/  FFMA.FTZ R29, R4.reuse, R15, -R29 ;  /* 0x0000000f041d7223 */ /* 0x040fe2000001081d */
[----:B------:R-:W-:Y:S01]  /*16dd0*/  FFMA.FTZ R37, R4, R21, R37 ;  /* 0x0000001504257223 */ /* 0x000fe20000010025 */
[-C--:B------:R-:W-:Y:S01]  /*16de0*/  F2FP.F16.E4M3.UNPACK_B R4, R43.reuse.H1 ;  /* 0x0000002bff04723e */ /* 0x080fe200030006ff */
[-C--:B------:R-:W-:Y:S01]  /*16df0*/  FMUL.FTZ R15, R13, R38.reuse ;  /* 0x000000260d0f7220 */ /* 0x080fe20000410000 */
[C---:B------:R-:W-:Y:S01]  /*16e00*/  FFMA.FTZ R38, R7.reuse, R38, -R6 ;  /* 0x0000002607267223 */ /* 0x040fe20000010806 */
[----:B------:R-:W-:Y:S01]  /*16e10*/  HADD2.F32 R13, -RZ, R10.H0_H0 ;  /* 0x2000000aff0d7230 */ /* 0x000fe20000004100 */
[----:B------:R-:W-:Y:S01]  /*16e20*/  F2FP.F16.E4M3.UNPACK_B R50, R50 ;  /* 0x00000032ff32723e */ /* 0x000fe200020006ff */
[----:B------:R-:W-:Y:S02]  /*16e30*/  HADD2.F32 R6, -RZ, R31.H0_H0 ;  /* 0x2000001fff067230 */ /* 0x000fe40000004100 */
[----:B------:R-:W-:Y:S01]  /*16e40*/  FFMA.FTZ R12, R7, R8, R15 ;  /* 0x00000008070c7223 */ /* 0x000fe2000001000f */
        /* <DEDUP_REMOVED lines=11> */
[----:B------:R-:W-:Y:S01]  /*16f00*/  F2FP.SATFINITE.E4M3.F32.PACK_AB_MERGE_C R5, R46, R5, R52 ;  /* 0x000000052e05723e */ /* 0x000fe20004807034 */
[----:B------:R-:W-:-:S02]  /*16f10*/  HADD2.F32 R6, -RZ, R30.H0_H0 ;  /* 0x2000001eff067230 */ /* 0x000fc40000004100 */
[C---:B------:R-:W-:Y:S01]  /*16f20*/  FMUL.FTZ R7, R31.reuse, R10 ;  /* 0x0000000a1f077220 */ /* 0x040fe20000410000 */
[-C--:B------:R-:W-:Y:S01]  /*16f30*/  FMUL.FTZ R15, R31, R8.reuse ;  /* 0x000000081f0f7220 */ /* 0x080fe20000410000 */
[----:B------:R-:W-:Y:S01]  /*16f40*/  FFMA.FTZ R31, R4, R13, R21 ;  /* 0x0000000d041f7223 */ /* 0x000fe20000010015 */
[--C-:B------:R-:W-:Y:S02]  /*16f50*/  HADD2.F32 R13, -RZ, R50.reuse.H0_H0 ;  /* 0x20000032ff0d7230 */ /* 0x100fe40000004100 */
[C---:B------:R-:W-:Y:S01]  /*16f60*/  FFMA.FTZ R45, R20.reuse, R8, -R7 ;  /* 0x00000008142d7223 */ /* 0x040fe20000010807 */
[----:B------:R-:W-:Y:S02]  /*16f70*/  HADD2.F32 R7, -RZ, R43.H0_H0 ;  /* 0x2000002bff077230 */ /* 0x000fe40000004100 */
[----:B------:R-:W-:Y:S01]  /*16f80*/  FFMA.FTZ R20, R20, R10, R15 ;  /* 0x0000000a14147223 */ /* 0x000fe2000001000f */
[----:B------:R-:W-:Y:S02]  /*16f90*/  HADD2.F32 R50, -RZ, R50.H1_H1 ;  /* 0x30000032ff327230 */ /* 0x000fe40000004100 */
[----:B------:R-:W-:Y:S01]  /*16fa0*/  FMUL.FTZ R15, R6, R13 ;  /* 0x0000000d060f7220 */ /* 0x000fe20000410000 */
[----:B------:R-:W-:-:S02]  /*16fb0*/  HADD2.F32 R30, -RZ, R30.H1_H1 ;  /* 0x3000001eff1e7230 */ /* 0x000fc40000004100 */
[----:B------:R-:W-:Y:S01]  /*16fc0*/  FMUL.FTZ R8, R6, R7 ;  /* 0x0000000706087220 */ /* 0x000fe20000410000 */
[----:B------:R-:W-:Y:S01]  /*16fd0*/  HADD2.F32 R43, -RZ, R43.H1_H1 ;  /* 0x3000002bff2b7230 */ /* 0x000fe20000004100 */
[----:B------:R-:W-:Y:S01]  /*16fe0*/  F2FP.SATFINITE.E4M3.F32.PACK_AB_MERGE_C R40, R45, R40, RZ ;  /* 0x000000282d28723e */ /* 0x000fe200048070ff */
[--C-:B------:R-:W-:Y:S02]  /*16ff0*/  HADD2.F32 R4, -RZ, R11.reuse.H0_H0 ;  /* 0x2000000bff047230 */ /* 0x100fe40000004100 */
[CC--:B------:R-:W-:Y:S01]  /*17000*/  FMUL.FTZ R14, R30.reuse, R50.reuse ;  /* 0x000000321e0e7220 */ /* 0x0c0fe20000410000 */
        /* <DEDUP_REMOVED lines=20> */
.L_x_4212:
[----:B------:R-:W-:Y:S05]  /*17150*/  BSYNC B1 ;  /* 0x0000000000017941 */ /* 0x000fea0003800000 */
.L_x_4211:
[----:B------:R-:W-:Y:S05]  /*17160*/  @P2 BRA `(.L_x_4193) ;  /* 0x0000000c00e02947 */ /* 0x000fea0003800000 */
[----:B01-3--:R-:W3:Y:S04]  /*17170*/  LDL R3, [R1] ;  /* 0x0000000001037983 */ /* 0x00bee80000100800 */
[----:B------:R-:W2:Y:S01]  /*17180*/  LDL R53, [R1+0x58] ;  /* 0x0000580001357983 */ /* 0x000ea20000100800 */
[----:B-----5:R-:W-:Y:S02]  /*17190*/  SHF.R.U32.HI R4, RZ, 0x8, R32 ;  /* 0x00000008ff047819 */ /* 0x020fe40000011620 */
[----:B------:R-:W-:Y:S02]  /*171a0*/  SHF.R.U32.HI R6, RZ, 0x8, R33 ;  /* 0x00000008ff067819 */ /* 0x000fe40000011621 */
[----:B------:R-:W-:Y:S02]  /*171b0*/  LOP3.LUT R4, R4, 0xff, RZ, 0xc0, !PT ;  /* 0x000000ff04047812 */ /* 0x000fe400078ec0ff */
[----:B------:R-:W-:-:S02]  /*171c0*/  SHF.R.U32.HI R8, RZ, 0x8, R34 ;  /* 0x00000008ff087819 */ /* 0x000fc40000011622 */
[----:B------:R-:W-:Y:S02]  /*171d0*/  LOP3.LUT R5, R33, 0xff, RZ, 0xc0, !PT ;  /* 0x000000ff21057812 */ /* 0x000fe400078ec0ff */
[----:B----4-:R-:W-:Y:S02]  /*171e0*/  LOP3.LUT R7, R34, 0xff, RZ, 0xc0, !PT ;  /* 0x000000ff22077812 */ /* 0x010fe400078ec0ff */
[----:B------:R-:W-:Y:S02]  /*171f0*/  LOP3.LUT R6, R6, 0xff, RZ, 0xc0, !PT ;  /* 0x000000ff06067812 */ /* 0x000fe400078ec0ff */
[----:B------:R-:W-:Y:S02]  /*17200*/  LOP3.LUT R8, R8, 0xff, RZ, 0xc0, !PT ;  /* 0x000000ff08087812 */ /* 0x000fe400078ec0ff */
[----:B------:R-:W-:Y:S02]  /*17210*/  PRMT R12, R6, 0x7604, R5 ;  /* 0x00007604060c7816 */ /* 0x000fe40000000005 */
[----:B------:R-:W-:-:S02]  /*17220*/  PRMT R15, R8, 0x7604, R7 ;  /* 0x00007604080f7816 */ /* 0x000fc40000000007 */
[----:B------:R-:W-:Y:S02]  /*17230*/  SHF.R.U32.HI R5, RZ, 0x8, R35 ;  /* 0x00000008ff057819 */ /* 0x000fe40000011623 */
[----:B------:R-:W-:Y:S02]  /*17240*/  SHF.R.U32.HI R7, RZ, 0x8, R24 ;  /* 0x00000008ff077819 */ /* 0x000fe40000011618 */
[----:B------:R-:W-:Y:S02]  /*17250*/  SHF.R.U32.HI R8, RZ, 0x8, R25 ;  /* 0x00000008ff087819 */ /* 0x000fe40000011619 */
[----:B------:R-:W-:Y:S02]  /*17260*/  LOP3.LUT R6, R24, 0xff, RZ, 0xc0, !PT ;  /* 0x000000ff18067812 */ /* 0x000fe400078ec0ff */
[----:B------:R-:W-:Y:S02]  /*17270*/  LOP3.LUT R5, R5, 0xff, RZ, 0xc0, !PT ;  /* 0x000000ff05057812 */ /* 0x000fe400078ec0ff */
[----:B------:R-:W-:-:S02]  /*17280*/  LOP3.LUT R7, R7, 0xff, RZ, 0xc0, !PT ;  /* 0x000000ff07077812 */ /* 0x000fc400078ec0ff */
[--C-:B------:R-:W-:Y:S02]  /*17290*/  SHF.R.U32.HI R31, RZ, 0x8, R27.reuse ;  /* 0x00000008ff1f7819 */ /* 0x100fe4000001161b */
[----:B------:R-:W-:Y:S02]  /*172a0*/  PRMT R29, R7, 0x7604, R6 ;  /* 0x00007604071d7816 */ /* 0x000fe40000000006 */
[----:B------:R-:W-:Y:S02]  /*172b0*/  LOP3.LUT R20, R25, 0xff, RZ, 0xc0, !PT ;  /* 0x000000ff19147812 */ /* 0x000fe400078ec0ff */
[----:B------:R-:W-:Y:S02]  /*172c0*/  LOP3.LUT R30, R27, 0xff, RZ, 0xc0, !PT ;  /* 0x000000ff1b1e7812 */ /* 0x000fe400078ec0ff */
[----:B------:R-:W-:Y:S02]  /*172d0*/  LOP3.LUT R31, R31, 0xff, RZ, 0xc0, !PT ;  /* 0x000000ff1f1f7812 */ /* 0x000fe400078ec0ff */
[----:B------:R-:W-:-:S02]  /*172e0*/  SHF.R.U32.HI R41, RZ, 0x10, R27 ;  /* 0x00000010ff297819 */ /* 0x000fc4000001161b */
[----:B------:R-:W-:Y:S02]  /*172f0*/  PRMT R30, R31, 0x7604, R30 ;  /* 0x000076041f1e7816 */ /* 0x000fe4000000001e */
[----:B------:R-:W-:Y:S01]  /*17300*/  SHF.R.U32.HI R31, RZ, 0x10, R25 ;  /* 0x00000010ff1f7819 */ /* 0x000fe20000011619 */
[----:B------:R-:W-:Y:S01]  /*17310*/  IMAD.U32 R41, R41, 0x10000, RZ ;  /* 0x0001000029297824 */ /* 0x000fe200078e00ff */
[----:B------:R-:W-:Y:S02]  /*17320*/  SHF.R.U32.HI R28, RZ, 0x8, R26 ;  /* 0x00000008ff1c7819 */ /* 0x000fe4000001161a */
[----:B------:R-:W-:Y:S01]  /*17330*/  LOP3.LUT R21, R26, 0xff, RZ, 0xc0, !PT ;  /* 0x000000ff1a157812 */ /* 0x000fe200078ec0ff */
[----:B------:R-:W-:Y:S01]  /*17340*/  IMAD.U32 R31, R31, 0x10000, RZ ;  /* 0x000100001f1f7824 */ /* 0x000fe200078e00ff */
[----:B------:R-:W-:Y:S02]  /*17350*/  LOP3.LUT R28, R28, 0xff, RZ, 0xc0, !PT ;  /* 0x000000ff1c1c7812 */ /* 0x000fe400078ec0ff */
[----:B------:R-:W-:-:S02]  /*17360*/  LOP3.LUT R41, R30, 0xff0000, R41, 0xf8, !PT ;  /* 0x00ff00001e297812 */ /* 0x000fc400078ef829 */
[----:B------:R-:W-:Y:S02]  /*17370*/  PRMT R39, R28, 0x7604, R21 ;  /* 0x000076041c277816 */ /* 0x000fe40000000015 */
[----:B------:R-:W-:Y:S02]  /*17380*/  SHF.R.U32.HI R21, RZ, 0x10, R35 ;  /* 0x00000010ff157819 */ /* 0x000fe40000011623 */
[----:B------:R-:W-:Y:S02]  /*17390*/  LOP3.LUT R41, R41, 0xff000000, R27, 0xf8, !PT ;  /* 0xff00000029297812 */ /* 0x000fe400078ef81b */
[----:B------:R-:W-:Y:S02]  /*173a0*/  SHF.L.U32 R21, R21, 0x10, RZ ;  /* 0x0000001015157819 */ /* 0x000fe400000006ff */
[----:B------:R-:W-:Y:S02]  /*173b0*/  LOP3.LUT R29, R29, 0xff0000, R24, 0xf8, !PT ;  /* 0x00ff00001d1d7812 */ /* 0x000fe400078ef818 */
[----:B------:R-:W-:-:S02]  /*173c0*/  LOP3.LUT R15, R15, 0xff0000, R34, 0xf8, !PT ;  /* 0x00ff00000f0f7812 */ /* 0x000fc400078ef822 */
[----:B------:R-:W-:Y:S02]  /*173d0*/  LOP3.LUT R39, R39, 0xff0000, R26, 0xf8, !PT ;  /* 0x00ff000027277812 */ /* 0x000fe400078ef81a */
[----:B------:R-:W-:Y:S02]  /*173e0*/  LOP3.LUT R30, R15, 0xff000000, R34, 0xf8, !PT ;  /* 0xff0000000f1e7812 */ /* 0x000fe400078ef822 */
[----:B------:R-:W-:Y:S02]  /*173f0*/  LOP3.LUT R39, R39, 0xff000000, R26, 0xf8, !PT ;  /* 0xff00000027277812 */ /* 0x000fe400078ef81a */
[----:B---3--:R-:W-:Y:S02]  /*17400*/  LEA.HI R0, R0, R3, RZ, 0x1c ;  /* 0x0000000300007211 */ /* 0x008fe400078fe0ff */
[----:B------:R-:W-:-:S04]  /*17410*/  LOP3.LUT R3, R32, 0xff, RZ, 0xc0, !PT ;  /* 0x000000ff20037812 */ /* 0x000fc800078ec0ff */
[----:B------:R-:W-:Y:S02]  /*17420*/  PRMT R13, R4, 0x7604, R3 ;  /* 0x00007604040d7816 */ /* 0x000fe40000000003 */
[----:B------:R-:W-:Y:S02]  /*17430*/  SHF.R.S32.HI R3, RZ, 0x1f, R0 ;  /* 0x0000001fff037819 */ /* 0x000fe40000011400 */
[----:B------:R-:W-:Y:S02]  /*17440*/  LOP3.LUT R4, R35, 0xff, RZ, 0xc0, !PT ;  /* 0x000000ff23047812 */ /* 0x000fe400078ec0ff */
[----:B------:R-:W-:Y:S01]  /*17450*/  LEA.HI R3, R3, R0, RZ, 0x2 ;  /* 0x0000000003037211 */ /* 0x000fe200078f10ff */
[----:B------:R-:W-:Y:S01]  /*17460*/  IMAD.SHL.U32 R0, R0, 0x10, RZ ;  /* 0x0000001000007824 */ /* 0x000fe200078e00ff */
[----:B--2---:R-:W-:Y:S02]  /*17470*/  PRMT R14, R5, 0x7604, R4 ;  /* 0x00007604050e7816 */ /* 0x004fe40000000004 */
[----:B------:R-:W0:Y:S01]  /*17480*/  LDS.128 R4, [R53+0x1e200] ;  /* 0x01e2000035047984 */ /* 0x000e220000000c00 */
[----:B------:R-:W-:Y:S01]  /*17490*/  IMAD.SHL.U32 R3, R3, 0x800, RZ ;  /* 0x0000080003037824 */ /* 0x000fe200078e00ff */
[----:B------:R-:W-:-:S02]  /*174a0*/  LOP3.LUT R0, R69, 0x30, R0, 0xf8, !PT ;  /* 0x0000003045007812 */ /* 0x000fc400078ef800 */
[--C-:B------:R-:W-:Y:S02]  /*174b0*/  LOP3.LUT R13, R13, 0xff0000, R32.reuse, 0xf8, !PT ;  /* 0x00ff00000d0d7812 */ /* 0x100fe400078ef820 */
[----:B------:R-:W-:Y:S02]  /*174c0*/  LOP3.LUT R0, R0, R68, RZ, 0x3c, !PT ;  /* 0x0000004400007212 */ /* 0x000fe400078e3cff */
[----:B------:R-:W-:Y:S02]  /*174d0*/  LOP3.LUT R3, R3, 0xffffe000, RZ, 0xc0, !PT ;  /* 0xffffe00003037812 */ /* 0x000fe400078ec0ff */
[----:B------:R-:W-:Y:S02]  /*174e0*/  LOP3.LUT R28, R13, 0xff000000, R32, 0xf8, !PT ;  /* 0xff0000000d1c7812 */ /* 0x000fe400078ef820 */
[----:B------:R-:W-:Y:S02]  /*174f0*/  IADD3 R3, R0, R67, R3 ;  /* 0x0000004300037210 */ /* 0x000fe40007ffe003 */
[----:B------:R-:W-:-:S03]  /*17500*/  LOP3.LUT R21, R14, 0xff0000, R21, 0xf8, !PT ;  /* 0x00ff00000e157812 */ /* 0x000fc600078ef815 */
[----:B------:R-:W-:Y:S01]  /*17510*/  IMAD.IADD R0, R18, 0x1, R3 ;  /* 0x0000000112007824 */ /* 0x000fe200078e0203 */
[----:B------:R-:W-:Y:S02]  /*17520*/  LOP3.LUT R3, R8, 0xff, RZ, 0xc0, !PT ;  /* 0x000000ff08037812 */ /* 0x000fe400078ec0ff */
[----:B------:R-:W-:Y:S02]  /*17530*/  LOP3.LUT R34, R21, 0xff000000, R35, 0xf8, !PT ;  /* 0xff00000015227812 */ /* 0x000fe400078ef823 */
[----:B------:R-:W1:Y:S01]  /*17540*/  LDS.128 R8, [R0+0x1e200] ;  /* 0x01e2000000087984 */ /* 0x000e620000000c00 */
[----:B------:R-:W-:Y:S02]  /*17550*/  PRMT R20, R3, 0x7604, R20 ;  /* 0x0000760403147816 */ /* 0x000fe40000000014 */
[----:B------:R-:W-:Y:S02]  /*17560*/  SHF.R.U32.HI R3, RZ, 0x10, R33 ;  /* 0x00000010ff037819 */ /* 0x000fe40000011621 */
[----:B------:R-:W-:-:S02]  /*17570*/  LOP3.LUT R37, R20, 0xff0000, R31, 0xf8, !PT ;  /* 0x00ff000014257812 */ /* 0x000fc400078ef81f */
[----:B------:R-:W-:Y:S01]  /*17580*/  LOP3.LUT R31, R29, 0xff000000, R24, 0xf8, !PT ;  /* 0xff0000001d1f7812 */ /* 0x000fe200078ef818 */
[----:B------:R-:W-:Y:S01]  /*17590*/  IMAD.U32 R3, R3, 0x10000, RZ ;  /* 0x0001000003037824 */ /* 0x000fe200078e00ff */
[----:B------:R-:W-:-:S04]  /*175a0*/  LOP3.LUT R37, R37, 0xff000000, R25, 0xf8, !PT ;  /* 0xff00000025257812 */ /* 0x000fc800078ef819 */
[----:B------:R-:W-:-:S04]  /*175b0*/  LOP3.LUT R3, R12, 0xff0000, R3, 0xf8, !PT ;  /* 0x00ff00000c037812 */ /* 0x000fc800078ef803 */
[----:B------:R-:W-:Y:S02]  /*175c0*/  LOP3.LUT R32, R3, 0xff000000, R33, 0xf8, !PT ;  /* 0xff00000003207812 */ /* 0x000fe400078ef821 */
[----:B------:R-:W-:Y:S02]  /*175d0*/  F2FP.F16.E4M3.UNPACK_B R33, R37 ;  /* 0x00000025ff21723e */ /* 0x000fe400020006ff */
[----:B------:R-:W-:Y:S02]  /*175e0*/  F2FP.F16.E4M3.UNPACK_B R27, R32 ;  /* 0x00000020ff1b723e */ /* 0x000fe400020006ff */
[----:B0-----:R-:W-:Y:S01]  /*175f0*/  F2FP.F16.E4M3.UNPACK_B R12, R5 ;  /* 0x00000005ff0c723e */ /* 0x001fe200020006ff */
[----:B------:R-:W-:Y:S01]  /*17600*/  HADD2.F32 R35, -RZ, R33.H0_H0 ;  /* 0x20000021ff237230 */ /* 0x000fe20000004100 */
[-C--:B------:R-:W-:Y:S01]  /*17610*/  F2FP.F16.E4M3.UNPACK_B R14, R7.reuse ;  /* 0x00000007ff0e723e */ /* 0x080fe200020006ff */
[----:B------:R-:W-:Y:S01]  /*17620*/  HADD2.F32 R29, -RZ, R27.H0_H0 ;  /* 0x2000001bff1d7230 */ /* 0x000fe20000004100 */
[----:B------:R-:W-:Y:S01]  /*17630*/  F2FP.F16.E4M3.UNPACK_B R15, R7.H1 ;  /* 0x00000007ff0f723e */ /* 0x000fe200030006ff */
[----:B------:R-:W-:Y:S01]  /*17640*/  HADD2.F32 R33, -RZ, R33.H1_H1 ;  /* 0x30000021ff217230 */ /* 0x000fe20000004100 */
[-C--:B------:R-:W-:Y:S01]  /*17650*/  F2FP.F16.E4M3.UNPACK_B R7, R6.reuse ;  /* 0x00000006ff07723e */ /* 0x080fe200020006ff */
[----:B------:R-:W-:Y:S01]  /*17660*/  HADD2.F32 R27, -RZ, R27.H1_H1 ;  /* 0x3000001bff1b7230 */ /* 0x000fe20000004100 */
[----:B------:R-:W-:Y:S01]  /*17670*/  F2FP.F16.E4M3.UNPACK_B R13, R6.H1 ;  /* 0x00000006ff0d723e */ /* 0x000fe200030006ff */
[--C-:B------:R-:W-:Y:S01]  /*17680*/  HADD2.F32 R6, -RZ, R12.reuse.H0_H0 ;  /* 0x2000000cff067230 */ /* 0x100fe20000004100 */
[----:B------:R-:W-:Y:S01]  /*17690*/  F2FP.F16.E4M3.UNPACK_B R37, R37.H1 ;  /* 0x00000025ff25723e */ /* 0x000fe200030006ff */
[----:B------:R-:W-:Y:S01]  /*176a0*/  HADD2.F32 R12, -RZ, R12.H1_H1 ;  /* 0x3000000cff0c7230 */ /* 0x000fe20000004100 */
[----:B------:R-:W-:-:S02]  /*176b0*/  F2FP.F16.E4M3.UNPACK_B R5, R5.H1 ;  /* 0x00000005ff05723e */ /* 0x000fc400030006ff */
[----:B------:R-:W-:Y:S02]  /*176c0*/  F2FP.F16.E4M3.UNPACK_B R32, R32.H1 ;  /* 0x00000020ff20723e */ /* 0x000fe400030006ff */
[----:B------:R-:W-:Y:S02]  /*176d0*/  F2FP.F16.E4M3.UNPACK_B R3, R4 ;  /* 0x00000004ff03723e */ /* 0x000fe400020006ff */
[-C--:B-1----:R-:W-:Y:S02]  /*176e0*/  F2FP.F16.E4M3.UNPACK_B R20, R9.reuse ;  /* 0x00000009ff14723e */ /* 0x082fe400020006ff */
[----:B------:R-:W-:Y:S02]  /*176f0*/  F2FP.F16.E4M3.UNPACK_B R21, R9.H1 ;  /* 0x00000009ff15723e */ /* 0x000fe400030006ff */
[-C--:B------:R-:W-:Y:S01]  /*17700*/  F2FP.F16.E4M3.UNPACK_B R25, R11.reuse ;  /* 0x0000000bff19723e */ /* 0x080fe200020006ff */
[--C-:B------:R-:W-:Y:S01]  /*17710*/  HADD2.F32 R24, -RZ, R20.reuse.H0_H0 ;  /* 0x20000014ff187230 */ /* 0x100fe20000004100 */
[----:B------:R-:W-:Y:S01]  /*17720*/  F2FP.F16.E4M3.UNPACK_B R26, R11.H1 ;  /* 0x0000000bff1a723e */ /* 0x000fe200030006ff */
[----:B------:R-:W-:Y:S01]  /*17730*/  HADD2.F32 R20, -RZ, R20.H1_H1 ;  /* 0x30000014ff147230 */ /* 0x000fe20000004100 */
[----:B------:R-:W-:-:S02]  /*17740*/  F2FP.F16.E4M3.UNPACK_B R11, R10 ;  /* 0x0000000aff0b723e */ /* 0x000fc400020006ff */
[C---:B------:R-:W-:Y:S01]  /*17750*/  FMUL.FTZ R36, R24.reuse, R29 ;  /* 0x0000001d18247220 */ /* 0x040fe20000410000 */
[-C--:B------:R-:W-:Y:S01]  /*17760*/  FMUL.FTZ R43, R24, R35.reuse ;  /* 0x00000023182b7220 */ /* 0x080fe20000410000 */
[----:B------:R-:W-:Y:S01]  /*17770*/  F2FP.F16.E4M3.UNPACK_B R24, R10.H1 ;  /* 0x0000000aff18723e */ /* 0x000fe200030006ff */
[----:B------:R-:W-:Y:S02]  /*17780*/  HADD2.F32 R10, -RZ, R21.H0_H0 ;  /* 0x20000015ff0a7230 */ /* 0x000fe40000004100 */
[C---:B------:R-:W-:Y:S01]  /*17790*/  FFMA.FTZ R36, R6.reuse, R35, R36 ;  /* 0x0000002306247223 */ /* 0x040fe20000010024 */
[----:B------:R-:W-:Y:S02]  /*177a0*/  HADD2.F32 R35, -RZ, R37.H0_H0 ;  /* 0x20000025ff237230 */ /* 0x000fe40000004100 */
[----:B------:R-:W-:Y:S01]  /*177b0*/  FFMA.FTZ R43, R6, R29, -R43 ;  /* 0x0000001d062b7223 */ /* 0x000fe2000001082b */
[----:B------:R-:W-:Y:S02]  /*177c0*/  HADD2.F32 R29, -RZ, R32.H0_H0 ;  /* 0x20000020ff1d7230 */ /* 0x000fe40000004100 */
[----:B------:R-:W-:Y:S01]  /*177d0*/  FMUL.FTZ R45, R20, R33 ;  /* 0x00000021142d7220 */ /* 0x000fe20000410000 */
[----:B------:R-:W-:-:S02]  /*177e0*/  HADD2.F32 R6, -RZ, R5.H0_H0 ;  /* 0x20000005ff067230 */ /* 0x000fc40000004100 */
[----:B------:R-:W-:Y:S01]  /*177f0*/  FMUL.FTZ R47, R10, R35 ;  /* 0x000000230a2f7220 */ /* 0x000fe20000410000 */
[----:B------:R-:W-:Y:S01]  /*17800*/  FMUL.FTZ R20, R20, R27 ;  /* 0x0000001b14147220 */ /* 0x000fe20000410000 */
[----:B------:R-:W-:Y:S01]  /*17810*/  FMUL.FTZ R10, R10, R29 ;  /* 0x0000001d0a0a7220 */ /* 0x000fe20000410000 */
[----:B------:R-:W-:Y:S01]  /*17820*/  FFMA.FTZ R38, R12, R27, -R45 ;  /* 0x0000001b0c267223 */ /* 0x000fe2000001082d */
[----:B------:R-:W-:Y:S01]  /*17830*/  FFMA.FTZ R47, R6, R29, -R47 ;  /* 0x0000001d062f7223 */ /* 0x000fe2000001082f */
[----:B------:R-:W-:Y:S01]  /*17840*/  FFMA.FTZ R45, R12, R33, R20 ;  /* 0x000000210c2d7223 */ /* 0x000fe20000010014 */
[----:B------:R-:W-:Y:S01]  /*17850*/  F2FP.F16.E4M3.UNPACK_B R29, R41 ;  /* 0x00000029ff1d723e */ /* 0x000fe200020006ff */
[----:B------:R-:W-:Y:S01]  /*17860*/  FFMA.FTZ R35, R6, R35, R10 ;  /* 0x0000002306237223 */ /* 0x000fe2000001000a */
[-C--:B------:R-:W-:Y:S01]  /*17870*/  F2FP.F16.E4M3.UNPACK_B R12, R34.reuse ;  /* 0x00000022ff0c723e */ /* 0x080fe200020006ff */
[----:B------:R-:W-:Y:S01]  /*17880*/  HADD2.F32 R20, -RZ, R37.H1_H1 ;  /* 0x30000025ff147230 */ /* 0x000fe20000004100 */
[----:B------:R-:W-:Y:S01]  /*17890*/  F2FP.F16.E4M3.UNPACK_B R41, R41.H1 ;  /* 0x00000029ff29723e */ /* 0x000fe200030006ff */
[----:B------:R-:W-:Y:S01]  /*178a0*/  HADD2.F32 R21, -RZ, R21.H1_H1 ;  /* 0x30000015ff157230 */ /* 0x000fe20000004100 */
[----:B------:R-:W-:Y:S01]  /*178b0*/  F2FP.F16.E4M3.UNPACK_B R34, R34.H1 ;  /* 0x00000022ff22723e */ /* 0x000fe200030006ff */
[----:B------:R-:W-:Y:S01]  /*178c0*/  HADD2.F32 R33, -RZ, R29.H0_H0 ;  /* 0x2000001dff217230 */ /* 0x000fe20000004100 */
[----:B------:R-:W-:Y:S01]  /*178d0*/  F2FP.F16.E4M3.UNPACK_B R9, R8 ;  /* 0x00000008ff09723e */ /* 0x000fe200020006ff */
[----:B------:R-:W-:-:S02]  /*178e0*/  HADD2.F32 R10, -RZ, R25.H0_H0 ;  /* 0x20000019ff0a7230 */ /* 0x000fc40000004100 */
[C---:B------:R-:W-:Y:S01]  /*178f0*/  FMUL.FTZ R40, R21.reuse, R20 ;  /* 0x0000001415287220 */ /* 0x040fe20000410000 */
[----:B------:R-:W-:Y:S01]  /*17900*/  HADD2.F32 R32, -RZ, R32.H1_H1 ;  /* 0x30000020ff207230 */ /* 0x000fe20000004100 */
[----:B------:R-:W-:Y:S01]  /*17910*/  F2FP.F16.E4M3.UNPACK_B R8, R8.H1 ;  /* 0x00000008ff08723e */ /* 0x000fe200030006ff */
[----:B------:R-:W-:Y:S02]  /*17920*/  HADD2.F32 R27, -RZ, R12.H0_H0 ;  /* 0x2000000cff1b7230 */ /* 0x000fe40000004100 */
[C---:B------:R-:W-:Y:S01]  /*17930*/  FMUL.FTZ R37, R10.reuse, R33 ;  /* 0x000000210a257220 */ /* 0x040fe20000410000 */
[----:B------:R-:W-:Y:S02]  /*17940*/  HADD2.F32 R5, -RZ, R5.H1_H1 ;  /* 0x30000005ff057230 */ /* 0x000fe40000004100 */
[----:B------:R-:W-:Y:S01]  /*17950*/  FMUL.FTZ R21, R21, R32 ;  /* 0x0000002015157220 */ /* 0x000fe20000410000 */
[----:B------:R-:W-:Y:S02]  /*17960*/  HADD2.F32 R6, -RZ, R14.H0_H0 ;  /* 0x2000000eff067230 */ /* 0x000fe40000004100 */
[----:B------:R-:W-:Y:S01]  /*17970*/  FMUL.FTZ R10, R10, R27 ;  /* 0x0000001b0a0a7220 */ /* 0x000fe20000410000 */
[----:B------:R-:W-:-:S02]  /*17980*/  HADD2.F32 R12, -RZ, R12.H1_H1 ;  /* 0x3000000cff0c7230 */ /* 0x000fc40000004100 */
[C---:B------:R-:W-:Y:S01]  /*17990*/  FFMA.FTZ R40, R5.reuse, R32, -R40 ;  /* 0x0000002005287223 */ /* 0x040fe20000010828 */
[----:B------:R-:W-:Y:S01]  /*179a0*/  FFMA.FTZ R32, R5, R20, R21 ;  /* 0x0000001405207223 */ /* 0x000fe20000010015 */
[C---:B------:R-:W-:Y:S01]  /*179b0*/  FFMA.FTZ R37, R6.reuse, R27, -R37 ;  /* 0x0000001b06257223 */ /* 0x040fe20000010825 */
[----:B------:R-:W-:Y:S01]  /*179c0*/  FFMA.FTZ R33, R6, R33, R10 ;  /* 0x0000002106217223 */ /* 0x000fe2000001000a */
[----:B------:R-:W-:Y:S01]  /*179d0*/  HADD2.F32 R20, -RZ, R41.H0_H0 ;  /* 0x20000029ff147230 */ /* 0x000fe20000004100 */
[----:B------:R-:W-:Y:S01]  /*179e0*/  F2FP.F16.E4M3.UNPACK_B R4, R4.H1 ;  /* 0x00000004ff04723e */ /* 0x000fe200030006ff */
[----:B------:R-:W-:Y:S02]  /*179f0*/  HADD2.F32 R6, -RZ, R26.H0_H0 ;  /* 0x2000001aff067230 */ /* 0x000fe40000004100 */
[----:B------:R-:W-:Y:S02]  /*17a00*/  HADD2.F32 R29, -RZ, R29.H1_H1 ;  /* 0x3000001dff1d7230 */ /* 0x000fe40000004100 */
[----:B------:R-:W-:-:S02]  /*17a10*/  HADD2.F32 R25, -RZ, R25.H1_H1 ;  /* 0x30000019ff197230 */ /* 0x000fc40000004100 */
[C---:B------:R-:W-:Y:S01]  /*17a20*/  FMUL.FTZ R48, R6.reuse, R20 ;  /* 0x0000001406307220 */ /* 0x040fe20000410000 */
[----:B------:R-:W-:Y:S02]  /*17a30*/  HADD2.F32 R10, -RZ, R34.H0_H0 ;  /* 0x20000022ff0a7230 */ /* 0x000fe40000004100 */
[----:B------:R-:W-:Y:S02]  /*17a40*/  HADD2.F32 R5, -RZ, R15.H0_H0 ;  /* 0x2000000fff057230 */ /* 0x000fe40000004100 */
[CC--:B------:R-:W-:Y:S01]  /*17a50*/  FMUL.FTZ R21, R25.reuse, R29.reuse ;  /* 0x0000001d19157220 */ /* 0x0c0fe20000410000 */
[----:B------:R-:W-:Y:S02]  /*17a60*/  HADD2.F32 R14, -RZ, R14.H1_H1 ;  /* 0x3000000eff0e7230 */ /* 0x000fe40000004100 */
[----:B------:R-:W-:Y:S01]  /*17a70*/  FMUL.FTZ R46, R25, R12 ;  /* 0x0000000c192e7220 */ /* 0x000fe20000410000 */
[-C--:B------:R-:W-:Y:S01]  /*17a80*/  FMUL.FTZ R25, R6, R10.reuse ;  /* 0x0000000a06197220 */ /* 0x080fe20000410000 */
[----:B------:R-:W-:Y:S01]  /*17a90*/  FFMA.FTZ R48, R5, R10, -R48 ;  /* 0x0000000a05307223 */ /* 0x000fe20000010830 */
[----:B------:R-:W-:Y:S01]  /*17aa0*/  F2FP.F16.E4M3.UNPACK_B R10, R28.H1 ;  /* 0x0000001cff0a723e */ /* 0x000fe200030006ff */
[C---:B------:R-:W-:Y:S01]  /*17ab0*/  FFMA.FTZ R42, R14.reuse, R12, -R21 ;  /* 0x0000000c0e2a7223 */ /* 0x040fe20000010815 */
[----:B------:R-:W-:Y:S01]  /*17ac0*/  FFMA.FTZ R46, R14, R29, R46 ;  /* 0x0000001d0e2e7223 */ /* 0x000fe2000001002e */
[----:B------:R-:W-:Y:S01]  /*17ad0*/  HADD2.F32 R34, -RZ, R34.H1_H1 ;  /* 0x30000022ff227230 */ /* 0x000fe20000004100 */
[----:B------:R-:W-:Y:S01]  /*17ae0*/  F2FP.F16.E4M3.UNPACK_B R14, R31.H1 ;  /* 0x0000001fff0e723e */ /* 0x000fe200030006ff */
[----:B------:R-:W-:-:S02]  /*17af0*/  HADD2.F32 R41, -RZ, R41.H1_H1 ;  /* 0x30000029ff297230 */ /* 0x000fc40000004100 */
[----:B------:R-:W-:Y:S01]  /*17b00*/  FFMA.FTZ R49, R5, R20, R25 ;  /* 0x0000001405317223 */ /* 0x000fe20000010019 */
        /* <DEDUP_REMOVED lines=13> */
[----:B------:R-:W-:Y:S02]  /*17be0*/  HADD2.F32 R8, -RZ, R8.H1_H1 ;  /* 0x30000008ff087230 */ /* 0x000fe40000004100 */
[-C--:B------:R-:W-:Y:S01]  /*17bf0*/  FMUL.FTZ R26, R6, R20.reuse ;  /* 0x00000014061a7220 */ /* 0x080fe20000410000 */
[----:B------:R-:W-:Y:S02]  /*17c00*/  HADD2.F32 R15, -RZ, R10.H1_H1 ;  /* 0x3000000aff0f7230 */ /* 0x000fe40000004100 */
[----:B------:R-:W-:Y:S01]  /*17c10*/  FFMA.FTZ R20, R5, R20, R21 ;  /* 0x0000001405147223 */ /* 0x000fe20000010015 */
[----:B------:R-:W-:-:S02]  /*17c20*/  HADD2.F32 R21, -RZ, R14.H1_H1 ;  /* 0x3000000eff157230 */ /* 0x000fc40000004100 */
[----:B------:R-:W-:Y:S01]  /*17c30*/  FFMA.FTZ R26, R5, R12, -R26 ;  /* 0x0000000c051a7223 */ /* 0x000fe2000001081a */
[----:B------:R-:W-:Y:S02]  /*17c40*/  HADD2.F32 R4, -RZ, R4.H1_H1 ;  /* 0x30000004ff047230 */ /* 0x000fe40000004100 */
[C---:B------:R-:W-:Y:S01]  /*17c50*/  FMUL.FTZ R6, R8.reuse, R15 ;  /* 0x0000000f08067220 */ /* 0x040fe20000410000 */
[----:B------:R-:W-:Y:S02]  /*17c60*/  HADD2.F32 R5, -RZ, R9.H0_H0 ;  /* 0x20000009ff057230 */ /* 0x000fe40000004100 */
[-C--:B------:R-:W-:Y:S01]  /*17c70*/  FMUL.FTZ R25, R8, R21.reuse ;  /* 0x0000001508197220 */ /* 0x080fe20000410000 */
[----:B------:R-:W-:Y:S02]  /*17c80*/  HADD2.F32 R8, -RZ, R31.H0_H0 ;  /* 0x2000001fff087230 */ /* 0x000fe40000004100 */
[----:B------:R-:W-:Y:S01]  /*17c90*/  FFMA.FTZ R27, R4, R21, R6 ;  /* 0x00000015041b7223 */ /* 0x000fe20000010006 */
[----:B------:R-:W-:-:S02]  /*17ca0*/  HADD2.F32 R6, -RZ, R28.H0_H0 ;  /* 0x2000001cff067230 */ /* 0x000fc40000004100 */
[----:B------:R-:W-:Y:S01]  /*17cb0*/  FFMA.FTZ R25, R4, R15, -R25 ;  /* 0x0000000f04197223 */ /* 0x000fe20000010819 */
[----:B------:R-:W-:Y:S02]  /*17cc0*/  HADD2.F32 R4, -RZ, R3.H0_H0 ;  /* 0x20000003ff047230 */ /* 0x000fe40000004100 */
[C---:B------:R-:W-:Y:S01]  /*17cd0*/  FMUL.FTZ R15, R5.reuse, R8 ;  /* 0x00000008050f7220 */ /* 0x040fe20000410000 */
[----:B------:R-:W-:Y:S02]  /*17ce0*/  HADD2.F32 R10, -RZ, R31.H1_H1 ;  /* 0x3000001fff0a7230 */ /* 0x000fe40000004100 */
[-C--:B------:R-:W-:Y:S01]  /*17cf0*/  FMUL.FTZ R5, R5, R6.reuse ;  /* 0x0000000605057220 */ /* 0x080fe20000410000 */
[----:B------:R-:W-:Y:S01]  /*17d00*/  HADD2.F32 R9, -RZ, R9.H1_H1 ;  /* 0x30000009ff097230 */ /* 0x000fe20000004100 */
[----:B------:R-:W-:Y:S01]  /*17d10*/  F2FP.F16.E4M3.UNPACK_B R12, R39.H1 ;  /* 0x00000027ff0c723e */ /* 0x000fe200030006ff */
[----:B------:R-:W-:Y:S02]  /*17d20*/  HADD2.F32 R28, -RZ, R28.H1_H1 ;  /* 0x3000001cff1c7230 */ /* 0x000fe40000004100 */
[----:B------:R-:W-:Y:S01]  /*17d30*/  FFMA.FTZ R15, R4, R6, -R15 ;  /* 0x00000006040f7223 */ /* 0x000fe2000001080f */
[----:B------:R-:W-:-:S02]  /*17d40*/  HADD2.F32 R3, -RZ, R3.H1_H1 ;  /* 0x30000003ff037230 */ /* 0x000fc40000004100 */
[C---:B------:R-:W-:Y:S01]  /*17d50*/  FMUL.FTZ R6, R9.reuse, R10 ;  /* 0x0000000a09067220 */ /* 0x040fe20000410000 */
[----:B------:R-:W-:Y:S01]  /*17d60*/  FFMA.FTZ R14, R4, R8, R5 ;  /* 0x00000008040e7223 */ /* 0x000fe20000010005 */
[----:B------:R-:W-:Y:S01]  /*17d70*/  F2FP.F16.E4M3.UNPACK_B R5, R30.H1 ;  /* 0x0000001eff05723e */ /* 0x000fe200030006ff */
        /* <DEDUP_REMOVED lines=13> */
[----:B------:R-:W-:Y:S01]  /*17e50*/  HADD2.F32 R5, -RZ, R5.H1_H1 ;  /* 0x30000005ff057230 */ /* 0x000fe20000004100 */
[----:B------:R-:W-:Y:S01]  /*17e60*/  F2FP.F16.E4M3.UNPACK_B R39, R39 ;  /* 0x00000027ff27723e */ /* 0x000fe200020006ff */
        /* <DEDUP_REMOVED lines=40> */
.L_x_4193:
[----:B------:R-:W-:Y:S05]  /*180f0*/  BSYNC B0 ;  /* 0x0000000000007941 */ /* 0x000fea0003800000 */
.L_x_4186:
        /* <DEDUP_REMOVED lines=8> */
.L_x_4184:
[----:B0--3--:R-:W-:-:S05]  /*18180*/  IMAD.U32 R0, RZ, RZ, UR49 ;  /* 0x00000031ff007e24 */ /* 0x009fca000f8e00ff */
[----:B------:R-:W-:-:S13]  /*18190*/  ISETP.NE.AND P0, PT, R0, 0x3, PT ;  /* 0x000000030000780c */ /* 0x000fda0003f05270 */
[----:B------:R-:W-:Y:S05]  /*181a0*/  @!P0 BRA `(.L_x_4213) ;  /* 0x0000000000048947 */ /* 0x000fea0003800000 */
[----:B------:R-:W-:Y:S01]  /*181b0*/  BPT.TRAP 0x1 ;  /* 0x000000040000795c */ /* 0x000fe20000300000 */
.L_x_4213:
[----:B------:R-:W3:Y:S04]  /*181c0*/  LDL R0, [R1+0x2c] ;  /* 0x00002c0001007983 */ /* 0x000ee80000100800 */
[----:B-12-4-:R-:W2:Y:S01]  /*181d0*/  LDL R3, [R1+0x3c] ;  /* 0x00003c0001037983 */ /* 0x016ea20000100800 */
[----:B---3--:R-:W-:Y:S01]  /*181e0*/  IMAD R0, R0, 0x8, R18 ;  /* 0x0000000800007824 */ /* 0x008fe200078e0212 */
[----:B--2---:R-:W-:-:S04]  /*181f0*/  SHF.L.U32 R3, R3, 0x1f, RZ ;  /* 0x0000001f03037819 */ /* 0x004fc800000006ff */
[----:B------:R0:W1:Y:S01]  /*18200*/  SYNCS.PHASECHK.TRANS64.TRYWAIT P1, [R0+URZ+0x33430], R3 ;  /* 0x03343003000075a7 */ /* 0x000062000802017f */
[----:B------:R-:W-:Y:S05]  /*18210*/  @!P0 BRA `(.L_x_4214) ;  /* 0x0000000000048947 */ /* 0x000fea0003800000 */
[----:B------:R-:W-:Y:S01]  /*18220*/  BPT.TRAP 0x1 ;  /* 0x000000040000795c */ /* 0x000fe20000300000 */
.L_x_4214:
[----:B------:R-:W-:Y:S01]  /*18230*/  MOV R119, RZ ;  /* 0x000000ff00777202 */ /* 0x000fe20000000f00 */
[----:B-1----:R-:W-:Y:S06]  /*18240*/  @P1 BRA `(.L_x_4215) ;  /* 0x0000000000081947 */ /* 0x002fec0003800000 */
[----:B------:R-:W1:Y:S02]  /*18250*/  SYNCS.PHASECHK.TRANS64.TRYWAIT P1, [R0+URZ+0x33430], R3 ;  /* 0x03343003000075a7 */ /* 0x000e64000802017f */
[----:B-1----:R-:W-:Y:S05]  /*18260*/  @!P1 BRA `(.L_x_4216) ;  /* 0x0000015c00249947 */ /* 0x002fea0003800000 */
.L_x_4215:
[----:B------:R-:W-:Y:S05]  /*18270*/  WARPSYNC.ALL ;  /* 0x0000000000007948 */ /* 0x000fea0003800000 */
[----:B------:R-:W2:Y:S01]  /*18280*/  LDL R121, [R1+0x2c] ;  /* 0x00002c0001797983 */ /* 0x000ea20000100800 */
[----:B01----:R-:W-:Y:S01]  /*18290*/  VIADD R3, R18, 0x24200 ;  /* 0x0002420012037836 */ /* 0x003fe20000000000 */
[----:B------:R-:W-:Y:S01]  /*182a0*/  R2UR UR28, R44 ;  /* 0x000000002c1c72ca */ /* 0x000fe200000e0000 */
[----:B------:R-:W-:Y:S01]  /*182b0*/  IMAD.MOV.U32 R5, RZ, RZ, -0x7fffffe0 ;  /* 0x80000020ff057424 */ /* 0x000fe200078e00ff */
[----:B------:R-:W-:Y:S01]  /*182c0*/  WARPGROUP.ARRIVE ;  /* 0x00000000000079c5 */ /* 0x000fe20000000000 */
[----:B------:R-:W-:Y:S01]  /*182d0*/  UMOV UR29, 0x80000020 ;  /* 0x80000020001d7882 */ /* 0x000fe20000000000 */
[----:B------:R-:W-:Y:S01]  /*182e0*/  SHF.R.U32.HI R3, RZ, 0x4, R3 ;  /* 0x00000004ff037819 */ /* 0x000fe20000011603 */
[----:B------:R-:W-:Y:S01]  /*182f0*/  UMOV UR5, UR29 ;  /* 0x0000001d00057c82 */ /* 0x000fe20008000000 */
[----:B------:R-:W-:Y:S01]  /*18300*/  R2UR UR31, R5 ;  /* 0x00000000051f72ca */ /* 0x000fe200000e0000 */
[----:B-----5:R-:W-:Y:S01]  /*18310*/  IMAD.MOV.U32 R9, RZ, RZ, -0x7fffffe0 ;  /* 0x80000020ff097424 */ /* 0x020fe200078e00ff */
[----:B------:R-:W-:Y:S01]  /*18320*/  LOP3.LUT R3, R3, 0x3fff, RZ, 0xc0, !PT ;  /* 0x00003fff03037812 */ /* 0x000fe200078ec0ff */
[----:B------:R-:W-:Y:S01]  /*18330*/  UMOV UR9, UR29 ;  /* 0x0000001d00097c82 */ /* 0x000fe20008000000 */
[----:B------:R-:W-:Y:S01]  /*18340*/  MOV R7, 0x80000020 ;  /* 0x8000002000077802 */ /* 0x000fe20000000f00 */
[----:B------:R-:W-:Y:S01]  /*18350*/  UMOV UR13, UR29 ;  /* 0x0000001d000d7c82 */ /* 0x000fe20008000000 */
[----:B------:R-:W-:Y:S01]  /*18360*/  LOP3.LUT R13, R3, 0x10000, RZ, 0xfc, !PT ;  /* 0x00010000030d7812 */ /* 0x000fe200078efcff */
[----:B------:R-:W-:Y:S01]  /*18370*/  ULOP3.LUT UR28, UR28, 0x10000, URZ, 0xfc, !UPT ;  /* 0x000100001c1c7892 */ /* 0x000fe2000f8efc3f */
[----:B------:R-:W-:Y:S01]  /*18380*/  R2UR UR7, R7 ;  /* 0x00000000070772ca */ /* 0x000fe200000e0000 */
[----:B------:R-:W-:Y:S01]  /*18390*/  UMOV UR17, UR29 ;  /* 0x0000001d00117c82 */ /* 0x000fe20008000000 */
[----:B------:R-:W-:Y:S01]  /*183a0*/  R2UR UR11, R9 ;  /* 0x00000000090b72ca */ /* 0x000fe200000e0000 */
[----:B------:R-:W-:Y:S01]  /*183b0*/  UIADD3 UR44, UR28, 0x2, URZ ;  /* 0x000000021c2c7890 */ /* 0x000fe2000fffe03f */
[----:B------:R-:W-:Y:S01]  /*183c0*/  R2UR UR15, R7 ;  /* 0x00000000070f72ca */ /* 0x000fe200000e0000 */
[----:B------:R-:W-:Y:S01]  /*183d0*/  IMAD.MOV.U32 R7, RZ, RZ, -0x7fffffe0 ;  /* 0x80000020ff077424 */ /* 0x000fe200078e00ff */
[----:B------:R-:W-:Y:S01]  /*183e0*/  UMOV UR4, UR28 ;  /* 0x0000001c00047c82 */ /* 0x000fe20008000000 */
[----:B------:R-:W-:Y:S01]  /*183f0*/  UMOV UR8, UR28 ;  /* 0x0000001c00087c82 */ /* 0x000fe20008000000 */
[----:B------:R-:W-:Y:S01]  /*18400*/  UMOV UR12, UR28 ;  /* 0x0000001c000c7c82 */ /* 0x000fe20008000000 */
[----:B------:R-:W-:Y:S01]  /*18410*/  R2UR UR19, R9 ;  /* 0x00000000091372ca */ /* 0x000fe200000e0000 */
[----:B------:R-:W-:Y:S01]  /*18420*/  UMOV UR16, UR28 ;  /* 0x0000001c00107c82 */ /* 0x000fe20008000000 */
[----:B------:R-:W-:Y:S01]  /*18430*/  R2UR UR47, R7 ;  /* 0x00000000072f72ca */ /* 0x000fe200000e0000 */
[----:B------:R-:W-:Y:S01]  /*18440*/  UMOV UR45, 0x80000020 ;  /* 0x80000020002d7882 */ /* 0x000fe20000000000 */
[----:B------:R-:W-:Y:S01]  /*18450*/  IMAD.MOV.U32 R9, RZ, RZ, -0x7fffffe0 ;  /* 0x80000020ff097424 */ /* 0x000fe200078e00ff */
[----:B------:R-:W-:Y:S01]  /*18460*/  MOV R11, 0x80000020 ;  /* 0x80000020000b7802 */ /* 0x000fe20000000f00 */
[----:B------:R-:W-:-:S02]  /*18470*/  IMAD.MOV.U32 R7, RZ, RZ, -0x7fffffe0 ;  /* 0x80000020ff077424 */ /* 0x000fc400078e00ff */
[----:B------:R-:W-:-:S05]  /*18480*/  IMAD.MOV.U32 R5, RZ, RZ, -0x7fffffe0 ;  /* 0x80000020ff057424 */ /* 0x000fca00078e00ff */
[----:B------:R-:W-:Y:S01]  /*18490*/  R2UR UR43, R5 ;  /* 0x00000000052b72ca */ /* 0x000fe200000e0000 */
[----:B--2---:R-:W-:-:S04]  /*184a0*/  IMAD R4, R121, 0x780, R13 ;  /* 0x0000078079047824 */ /* 0x004fc800078e020d */
[C---:B------:R-:W-:Y:S01]  /*184b0*/  VIADD R6, R4.reuse, 0x80 ;  /* 0x0000008004067836 */ /* 0x040fe20000000000 */
[C---:B------:R-:W-:Y:S01]  /*184c0*/  R2UR UR30, R4.reuse ;  /* 0x00000000041e72ca */ /* 0x040fe200000e0000 */
[C---:B------:R-:W-:Y:S02]  /*184d0*/  VIADD R8, R4.reuse, 0x100 ;  /* 0x0000010004087836 */ /* 0x040fe40000000000 */
[----:B------:R-:W-:Y:S01]  /*184e0*/  VIADD R10, R4, 0x102 ;  /* 0x00000102040a7836 */ /* 0x000fe20000000000 */
[----:B------:R-:W-:Y:S01]  /*184f0*/  R2UR UR6, R6 ;  /* 0x00000000060672ca */ /* 0x000fe200000e0000 */
[----:B------:R-:W-:Y:S01]  /*18500*/  VIADD R6, R4, 0x180 ;  /* 0x0000018004067836 */ /* 0x000fe20000000000 */
[----:B------:R-:W-:Y:S01]  /*18510*/  R2UR UR10, R8 ;  /* 0x00000000080a72ca */ /* 0x000fe200000e0000 */
[----:B------:R-:W-:-:S03]  /*18520*/  VIADD R8, R4, 0x200 ;  /* 0x0000020004087836 */ /* 0x000fc60000000000 */
[----:B------:R-:W-:Y:S01]  /*18530*/  R2UR UR14, R6 ;  /* 0x00000000060e72ca */ /* 0x000fe200000e0000 */
[----:B------:R-:W-:Y:S01]  /*18540*/  VIADD R6, R4, 0x2 ;  /* 0x0000000204067836 */ /* 0x000fe20000000000 */
[----:B------:R-:W-:Y:S01]  /*18550*/  R2UR UR18, R8 ;  /* 0x00000000081272ca */ /* 0x000fe200000e0000 */
[----:B------:R-:W-:Y:S01]  /*18560*/  QGMMA.64x32x32.F32.E4M3.E4M3 R88, gdesc[UR28], RZ, !UPT, gsb0 ;  /* 0x006000001c5879f3 */ /* 0x000fe2000c0008ff */
[----:B------:R-:W-:Y:S02]  /*18570*/  IADD3 R8, R4, 0x82, RZ ;  /* 0x0000008204087810 */ /* 0x000fe40007ffe0ff */
[----:B------:R-:W-:Y:S01]  /*18580*/  R2UR UR46, R6 ;  /* 0x00000000062e72ca */ /* 0x000fe200000e0000 */
[----:B------:R-:W-:Y:S01]  /*18590*/  VIADD R6, R4, 0x182 ;  /* 0x0000018204067836 */ /* 0x000fe20000000000 */
[----:B------:R-:W-:Y:S02]  /*185a0*/  WARPGROUP.DEPBAR.LE gsb0, 0x0 ;  /* 0x00008000000079c5 */ /* 0x000fe40000010000 */
[----:B------:R-:W-:-:S06]  /*185b0*/  WARPGROUP.ARRIVE ;  /* 0x00000000000079c5 */ /* 0x000fcc0000000000 */
[----:B------:R-:W-:Y:S01]  /*185c0*/  QGMMA.64x32x32.F32.E4M3.E4M3 R72, gdesc[UR4], RZ, !UPT, gsb0 ;  /* 0x00600000044879f3 */ /* 0x000fe2000c0008ff */
[----:B------:R-:W-:Y:S01]  /*185d0*/  R2UR UR6, R8 ;  /* 0x00000000080672ca */ /* 0x000fe200000e0000 */
[----:B------:R-:W-:Y:S01]  /*185e0*/  UMOV UR4, UR44 ;  /* 0x0000002c00047c82 */ /* 0x000fe20008000000 */
[----:B------:R-:W-:Y:S01]  /*185f0*/  R2UR UR7, R9 ;  /* 0x00000000090772ca */ /* 0x000fe200000e0000 */
[----:B------:R-:W-:Y:S01]  /*18600*/  UMOV UR5, UR45 ;  /* 0x0000002d00057c82 */ /* 0x000fe20008000000 */
[----:B------:R-:W-:Y:S02]  /*18610*/  VIADD R8, R4, 0x202 ;  /* 0x0000020204087836 */ /* 0x000fe40000000000 */
[----:B------:R-:W-:Y:S01]  /*18620*/  IMAD.MOV.U32 R9, RZ, RZ, -0x7fffffe0 ;  /* 0x80000020ff097424 */ /* 0x000fe200078e00ff */
[----:B------:R-:W-:Y:S02]  /*18630*/  WARPGROUP.DEPBAR.LE gsb0, 0x0 ;  /* 0x00008000000079c5 */ /* 0x000fe40000010000 */
[----:B------:R-:W-:-:S06]  /*18640*/  WARPGROUP.ARRIVE ;  /* 0x00000000000079c5 */ /* 0x000fcc0000000000 */
[----:B------:R-:W-:Y:S01]  /*18650*/  QGMMA.64x32x32.F32.E4M3.E4M3 R56, gdesc[UR8], RZ, !UPT, gsb0 ;  /* 0x00600000083879f3 */ /* 0x000fe2000c0008ff */
[----:B------:R-:W-:Y:S01]  /*18660*/  R2UR UR10, R10 ;  /* 0x000000000a0a72ca */ /* 0x000fe200000e0000 */
[----:B------:R-:W-:Y:S01]  /*18670*/  UMOV UR8, UR44 ;  /* 0x0000002c00087c82 */ /* 0x000fe20008000000 */
[----:B------:R-:W-:Y:S01]  /*18680*/  R2UR UR11, R11 ;  /* 0x000000000b0b72ca */ /* 0x000fe200000e0000 */
[----:B------:R-:W-:Y:S01]  /*18690*/  UMOV UR9, UR45 ;  /* 0x0000002d00097c82 */ /* 0x000fe20008000000 */
[----:B------:R-:W-:Y:S01]  /*186a0*/  VIADD R10, R4, 0x380 ;  /* 0x00000380040a7836 */ /* 0x000fe20000000000 */
[----:B------:R-:W-:Y:S01]  /*186b0*/  MOV R11, 0x80000020 ;  /* 0x80000020000b7802 */ /* 0x000fe20000000f00 */
        /* <DEDUP_REMOVED lines=16> */
[----:B------:R-:W-:Y:S01]  /*187c0*/  IMAD.MOV.U32 R9, RZ, RZ, -0x7fffffe0 ;  /* 0x80000020ff097424 */ /* 0x000fe200078e00ff */
[----:B------:R-:W-:Y:S01]  /*187d0*/  IADD3 R8, R4, 0x300, RZ ;  /* 0x0000030004087810 */ /* 0x000fe20007ffe0ff */
[----:B------:R-:W-:Y:S02]  /*187e0*/  WARPGROUP.DEPBAR.LE gsb0, 0x0 ;  /* 0x00008000000079c5 */ /* 0x000fe40000010000 */
[----:B------:R-:W-:-:S06]  /*187f0*/  WARPGROUP.ARRIVE ;  /* 0x00000000000079c5 */ /* 0x000fcc0000000000 */
[----:B------:R-:W-:Y:S03]  /*18800*/  QGMMA.64x32x32.F32.E4M3.E4M3 R88, gdesc[UR44], R88, gsb0 ;  /* 0x006000002c5879f3 */ /* 0x000fe60008000858 */
[----:B------:R-:W-:Y:S02]  /*18810*/  WARPGROUP.DEPBAR.LE gsb0, 0x0 ;  /* 0x00008000000079c5 */ /* 0x000fe40000010000 */
[----:B------:R-:W-:-:S06]  /*18820*/  WARPGROUP.ARRIVE ;  /* 0x00000000000079c5 */ /* 0x000fcc0000000000 */
[----:B------:R-:W-:Y:S01]  /*18830*/  QGMMA.64x32x32.F32.E4M3.E4M3 R72, gdesc[UR4], R72, gsb0 ;  /* 0x00600000044879f3 */ /* 0x000fe20008000848 */
[----:B------:R-:W-:Y:S01]  /*18840*/  R2UR UR6, R6 ;  /* 0x00000000060672ca */ /* 0x000fe200000e0000 */
[----:B------:R-:W-:Y:S01]  /*18850*/  UIADD3 UR4, UR28, 0x200, URZ ;  /* 0x000002001c047890 */ /* 0x000fe2000fffe03f */
[----:B------:R-:W-:Y:S01]  /*18860*/  R2UR UR7, R7 ;  /* 0x00000000070772ca */ /* 0x000fe200000e0000 */
[----:B------:R-:W-:Y:S01]  /*18870*/  UMOV UR5, 0x80000020 ;  /* 0x8000002000057882 */ /* 0x000fe20000000000 */
[----:B------:R-:W-:Y:S01]  /*18880*/  VIADD R6, R4, 0x400 ;  /* 0x0000040004067836 */ /* 0x000fe20000000000 */
[----:B------:R-:W-:Y:S01]  /*18890*/  UMOV UR21, UR5 ;  /* 0x0000000500157c82 */ /* 0x000fe20008000000 */
[----:B------:R-:W-:Y:S02]  /*188a0*/  IMAD.MOV.U32 R7, RZ, RZ, -0x7fffffe0 ;  /* 0x80000020ff077424 */ /* 0x000fe400078e00ff */
[----:B------:R-:W-:Y:S01]  /*188b0*/  UMOV UR20, UR4 ;  /* 0x0000000400147c82 */ /* 0x000fe20008000000 */
[----:B------:R-:W-:-:S02]  /*188c0*/  WARPGROUP.DEPBAR.LE gsb0, 0x0 ;  /* 0x00008000000079c5 */ /* 0x000fc40000010000 */
[----:B------:R-:W-:-:S06]  /*188d0*/  WARPGROUP.ARRIVE ;  /* 0x00000000000079c5 */ /* 0x000fcc0000000000 */
[----:B------:R-:W-:Y:S01]  /*188e0*/  QGMMA.64x32x32.F32.E4M3.E4M3 R56, gdesc[UR8], R56, gsb0 ;  /* 0x00600000083879f3 */ /* 0x000fe20008000838 */
[----:B------:R-:W-:Y:S01]  /*188f0*/  R2UR UR10, R8 ;  /* 0x00000000080a72ca */ /* 0x000fe200000e0000 */
[----:B------:R-:W-:Y:S01]  /*18900*/  UMOV UR8, UR4 ;  /* 0x0000000400087c82 */ /* 0x000fe20008000000 */
[----:B------:R-:W-:Y:S01]  /*18910*/  R2UR UR11, R9 ;  /* 0x00000000090b72ca */ /* 0x000fe200000e0000 */
[----:B------:R-:W-:Y:S01]  /*18920*/  UMOV UR9, UR5 ;  /* 0x0000000500097c82 */ /* 0x000fe20008000000 */
[----:B------:R-:W-:Y:S02]  /*18930*/  VIADD R8, R4, 0x480 ;  /* 0x0000048004087836 */ /* 0x000fe40000000000 */
[----:B------:R-:W-:-:S03]  /*18940*/  IMAD.MOV.U32 R9, RZ, RZ, -0x7fffffe0 ;  /* 0x80000020ff097424 */ /* 0x000fc600078e00ff */
[----:B------:R-:W-:Y:S02]  /*18950*/  R2UR UR22, R8 ;  /* 0x00000000081672ca */ /* 0x000fe400000e0000 */
[----:B------:R-:W-:Y:S01]  /*18960*/  R2UR UR23, R9 ;  /* 0x00000000091772ca */ /* 0x000fe200000e0000 */
[----:B------:R-:W-:Y:S01]  /*18970*/  IMAD.MOV.U32 R9, RZ, RZ, -0x7fffffe0 ;  /* 0x80000020ff097424 */ /* 0x000fe200078e00ff */
[----:B------:R-:W-:Y:S01]  /*18980*/  IADD3 R8, R4, 0x302, RZ ;  /* 0x0000030204087810 */ /* 0x000fe20007ffe0ff */
[----:B------:R-:W-:Y:S02]  /*18990*/  WARPGROUP.DEPBAR.LE gsb0, 0x0 ;  /* 0x00008000000079c5 */ /* 0x000fe40000010000 */
[----:B------:R-:W-:-:S06]  /*189a0*/  WARPGROUP.ARRIVE ;  /* 0x00000000000079c5 */ /* 0x000fcc0000000000 */
[----:B------:R-:W-:Y:S01]  /*189b0*/  QGMMA.64x32x32.F32.E4M3.E4M3 R40, gdesc[UR12], R40, gsb0 ;  /* 0x006000000c2879f3 */ /* 0x000fe20008000828 */
        /* <DEDUP_REMOVED lines=8> */
[----:B------:R-:W-:Y:S01]  /*18a40*/  QGMMA.64x32x32.F32.E4M3.E4M3 R24, gdesc[UR16], R24, gsb0 ;  /* 0x00600000101879f3 */ /* 0x000fe20008000818 */
        /* <DEDUP_REMOVED lines=106> */
[C---:B------:R-:W-:Y:S01]  /*190f0*/  VIADD R6, R4.reuse, 0x682 ;  /* 0x0000068204067836 */ /* 0x040fe20000000000 */
[----:B------:R-:W-:Y:S01]  /*19100*/  UMOV UR41, UR17 ;  /* 0x0000001100297c82 */ /* 0x000fe20008000000 */
[----:B------:R-:W-:Y:S02]  /*19110*/  IMAD.MOV.U32 R7, RZ, RZ, -0x7fffffe0 ;  /* 0x80000020ff077424 */ /* 0x000fe400078e00ff */
[----:B------:R-:W-:Y:S01]  /*19120*/  VIADD R4, R4, 0x702 ;  /* 0x0000070204047836 */ /* 0x000fe20000000000 */
[----:B------:R-:W-:-:S04]  /*19130*/  UMOV UR40, UR16 ;  /* 0x0000001000287c82 */ /* 0x000fc80008000000 */
[----:B------:R-:W-:Y:S01]  /*19140*/  R2UR UR42, R4 ;  /* 0x00000000042a72ca */ /* 0x000fe200000e0000 */
[----:B------:R-:W-:Y:S02]  /*19150*/  WARPGROUP.DEPBAR.LE gsb0, 0x0 ;  /* 0x00008000000079c5 */ /* 0x000fe40000010000 */
[----:B------:R-:W-:-:S06]  /*19160*/  WARPGROUP.ARRIVE ;  /* 0x00000000000079c5 */ /* 0x000fcc0000000000 */
[----:B------:R-:W-:Y:S01]  /*19170*/  QGMMA.64x32x32.F32.E4M3.E4M3 R56, gdesc[UR20], R56, gsb0 ;  /* 0x00600000143879f3 */ /* 0x000fe20008000838 */
[----:B------:R-:W-:Y:S01]  /*19180*/  R2UR UR22, R8 ;  /* 0x00000000081672ca */ /* 0x000fe200000e0000 */
[----:B------:R-:W-:Y:S01]  /*19190*/  UMOV UR20, UR16 ;  /* 0x0000001000147c82 */ /* 0x000fe20008000000 */
[----:B------:R-:W-:Y:S01]  /*191a0*/  R2UR UR23, R9 ;  /* 0x00000000091772ca */ /* 0x000fe200000e0000 */
[----:B------:R-:W-:Y:S01]  /*191b0*/  UMOV UR21, UR17 ;  /* 0x0000001100157c82 */ /* 0x000fe20008000000 */
        /* <DEDUP_REMOVED lines=30> */
[----:B------:R-:W-:Y:S05]  /*193a0*/  @!P0 BRA `(.L_x_4217) ;  /* 0x0000000000048947 */ /* 0x000fea0003800000 */
[----:B------:R-:W-:Y:S01]  /*193b0*/  BPT.TRAP 0x1 ;  /* 0x000000040000795c */ /* 0x000fe20000300000 */
.L_x_4217:
[----:B------:R-:W2:Y:S01]  /*193c0*/  LDL R104, [R1+0x64] ;  /* 0x0000640001687983 */ /* 0x000ea20000100800 */
        /* <DEDUP_REMOVED lines=84> */
[----:B------:R-:W-:Y:S01]  /*19910*/  ULDC UR53, c[0x0][0x988] ;  /* 0x0002620000357ab9 */ /* 0x000fe20000000800 */
[C---:B------:R-:W-:Y:S01]  /*19920*/  FMUL.FTZ R39, R2.reuse, R39 ;  /* 0x0000002702277220 */ /* 0x040fe20000410000 */
[----:B------:R-:W5:Y:S01]  /*19930*/  MUFU.TANH R7, R7 ;  /* 0x0000000700077308 */ /* 0x000f620000002400 */
[C---:B------:R-:W-:Y:S01]  /*19940*/  FMUL.FTZ R35, R2.reuse, R35 ;  /* 0x0000002302237220 */ /* 0x040fe20000410000 */
[----:B------:R-:W-:Y:S01]  /*19950*/  FMUL.FTZ R38, R2, R38 ;  /* 0x0000002602267220 */ /* 0x000fe20000410000 */
[----:B------:R-:W-:Y:S01]  /*19960*/  ULDC UR52, c[0x0][0x988] ;  /* 0x0002620000347ab9 */ /* 0x000fe20000000800 */
[--C-:B------:R-:W-:Y:S01]  /*19970*/  IMAD.MOV.U32 R118, RZ, RZ, R119.reuse ;  /* 0x000000ffff767224 */ /* 0x100fe200078e0077 */
[-C--:B------:R-:W-:Y:S01]  /*19980*/  MOV R117, R119.reuse ;  /* 0x0000007700757202 */ /* 0x080fe20000000f00 */
[--C-:B------:R-:W-:Y:S01]  /*19990*/  IMAD.MOV.U32 R116, RZ, RZ, R119.reuse ;  /* 0x000000ffff747224 */ /* 0x100fe200078e0077 */
[-C--:B------:R-:W-:Y:S01]  /*199a0*/  MOV R112, R119.reuse ;  /* 0x0000007700707202 */ /* 0x080fe20000000f00 */
[----:B------:R-:W5:Y:S01]  /*199b0*/  MUFU.TANH R88, R88 ;  /* 0x0000005800587308 */ /* 0x000f620000002400 */
[--C-:B------:R-:W-:Y:S01]  /*199c0*/  IMAD.MOV.U32 R115, RZ, RZ, R119.reuse ;  /* 0x000000ffff737224 */ /* 0x100fe200078e0077 */
[----:B------:R-:W-:Y:S01]  /*199d0*/  MOV R107, R119 ;  /* 0x00000077006b7202 */ /* 0x000fe20000000f00 */
[----:B------:R-:W-:-:S02]  /*199e0*/  IMAD.MOV.U32 R114, RZ, RZ, R119 ;  /* 0x000000ffff727224 */ /* 0x000fc400078e0077 */
[--C-:B------:R-:W-:Y:S02]  /*199f0*/  IMAD.MOV.U32 R113, RZ, RZ, R119.reuse ;  /* 0x000000ffff717224 */ /* 0x100fe400078e0077 */
[--C-:B------:R-:W-:Y:S01]  /*19a00*/  IMAD.MOV.U32 R111, RZ, RZ, R119.reuse ;  /* 0x000000ffff6f7224 */ /* 0x100fe200078e0077 */
[----:B------:R-:W5:Y:S01]  /*19a10*/  MUFU.TANH R12, R12 ;  /* 0x0000000c000c7308 */ /* 0x000f620000002400 */
[--C-:B------:R-:W-:Y:S02]  /*19a20*/  IMAD.MOV.U32 R110, RZ, RZ, R119.reuse ;  /* 0x000000ffff6e7224 */ /* 0x100fe400078e0077 */
[--C-:B------:R-:W-:Y:S02]  /*19a30*/  IMAD.MOV.U32 R109, RZ, RZ, R119.reuse ;  /* 0x000000ffff6d7224 */ /* 0x100fe400078e0077 */
[--C-:B------:R-:W-:Y:S02]  /*19a40*/  IMAD.MOV.U32 R108, RZ, RZ, R119.reuse ;  /* 0x000000ffff6c7224 */ /* 0x100fe400078e0077 */
[--C-:B------:R-:W-:Y:S01]  /*19a50*/  IMAD.MOV.U32 R106, RZ, RZ, R119.reuse ;  /* 0x000000ffff6a7224 */ /* 0x100fe200078e0077 */
[----:B------:R-:W5:Y:S01]  /*19a60*/  MUFU.TANH R91, R91 ;  /* 0x0000005b005b7308 */ /* 0x000f620000002400 */
[----:B------:R-:W-:-:S07]  /*19a70*/  IMAD.MOV.U32 R105, RZ, RZ, R119 ;  /* 0x000000ffff697224 */ /* 0x000fce00078e0077 */
[----:B------:R-:W5:Y:S08]  /*19a80*/  MUFU.TANH R11, R11 ;  /* 0x0000000b000b7308 */ /* 0x000f700000002400 */
        /* <DEDUP_REMOVED lines=21> */
[----:B------:R-:W5:Y:S01]  /*19be0*/  MUFU.TANH R57, R57 ;  /* 0x0000003900397308 */ /* 0x000f620000002400 */
[----:B--2---:R-:W-:-:S02]  /*19bf0*/  IMAD.IADD R25, R104, 0x1, R141 ;  /* 0x0000000168197824 */ /* 0x004fc400078e028d */
[----:B------:R-:W-:-:S05]  /*19c00*/  FMUL.FTZ R104, R2, R37 ;  /* 0x0000002502687220 */ /* 0x000fca0000410000 */
[----:B------:R-:W2:Y:S01]  /*19c10*/  MUFU.TANH R64, R64 ;  /* 0x0000004000407308 */ /* 0x000ea20000002400 */
[----:B------:R-:W-:-:S05]  /*19c20*/  IMAD R100, R148, -0xa0, R25 ;  /* 0xffffff6094647824 */ /* 0x000fca00078e0219 */
[C---:B------:R-:W-:Y:S02]  /*19c30*/  ISETP.GT.AND P1, PT, R100.reuse, RZ, PT ;  /* 0x000000ff6400720c */ /* 0x040fe40003f24270 */
[C---:B------:R-:W-:Y:S01]  /*19c40*/  ISETP.GT.AND P2, PT, R100.reuse, 0x1, PT ;  /* 0x000000016400780c */ /* 0x040fe20003f44270 */
[----:B------:R-:W2:Y:S01]  /*19c50*/  MUFU.TANH R56, R56 ;  /* 0x0000003800387308 */ /* 0x000ea20000002400 */
[----:B------:R-:W-:Y:S02]  /*19c60*/  ISETP.GT.AND P3, PT, R100, 0x8, PT ;  /* 0x000000086400780c */ /* 0x000fe40003f64270 */
[----:B0-----:R-:W-:Y:S02]  /*19c70*/  FSEL R33, R5, -INF , P1 ;  /* 0xff80000005217808 */ /* 0x001fe40000800000 */
[----:B-1----:R-:W-:Y:S02]  /*19c80*/  FSEL R36, R6, -INF , P2 ;  /* 0xff80000006247808 */ /* 0x002fe40001000000 */
[----:B------:R-:W-:Y:S01]  /*19c90*/  ISETP.GT.AND P4, PT, R100, 0x9, PT ;  /* 0x000000096400780c */ /* 0x000fe20003f84270 */
[----:B------:R-:W0:Y:S01]  /*19ca0*/  MUFU.TANH R63, R63 ;  /* 0x0000003f003f7308 */ /* 0x000e220000002400 */
[----:B---3--:R-:W-:-:S02]  /*19cb0*/  FSEL R37, R10, -INF , P3 ;  /* 0xff8000000a257808 */ /* 0x008fc40001800000 */
[----:B------:R-:W-:Y:S02]  /*19cc0*/  FMNMX.FTZ R6, R33, R36, !PT ;  /* 0x0000002421067209 */ /* 0x000fe40007810000 */
[C---:B------:R-:W-:Y:S02]  /*19cd0*/  ISETP.GT.AND P5, PT, R100.reuse, 0x10, PT ;  /* 0x000000106400780c */ /* 0x040fe40003fa4270 */
[----:B----4-:R-:W-:Y:S01]  /*19ce0*/  FSEL R51, R9, -INF , P4 ;  /* 0xff80000009337808 */ /* 0x010fe20002000000 */
[----:B------:R-:W1:Y:S01]  /*19cf0*/  MUFU.TANH R59, R59 ;  /* 0x0000003b003b7308 */ /* 0x000e620000002400 */
[----:B------:R-:W-:Y:S02]  /*19d00*/  FMNMX.FTZ R6, R37, R6, !PT ;  /* 0x0000000625067209 */ /* 0x000fe40007810000 */
[----:B-----5:R-:W-:Y:S02]  /*19d10*/  FSEL R3, R3, -INF , P1 ;  /* 0xff80000003037808 */ /* 0x020fe40000800000 */
[----:B------:R-:W-:-:S02]  /*19d20*/  ISETP.GT.AND P1, PT, R100, 0x11, PT ;  /* 0x000000116400780c */ /* 0x000fc40003f24270 */
[----:B------:R-:W-:Y:S01]  /*19d30*/  FSEL R55, R14, -INF , P5 ;  /* 0xff8000000e377808 */ /* 0x000fe20002800000 */
[----:B------:R-:W3:Y:S01]  /*19d40*/  MUFU.TANH R68, R68 ;  /* 0x0000004400447308 */ /* 0x000ee20000002400 */
[----:B------:R-:W-:Y:S02]  /*19d50*/  FMNMX.FTZ R6, R51, R6, !PT ;  /* 0x0000000633067209 */ /* 0x000fe40007810000 */
[----:B------:R-:W-:Y:S02]  /*19d60*/  FSEL R4, R4, -INF , P2 ;  /* 0xff80000004047808 */ /* 0x000fe40001000000 */
[----:B------:R-:W-:Y:S02]  /*19d70*/  ISETP.GT.AND P2, PT, R100, 0x18, PT ;  /* 0x000000186400780c */ /* 0x000fe40003f44270 */
[----:B------:R-:W-:Y:S01]  /*19d80*/  FSEL R96, R15, -INF , P1 ;  /* 0xff8000000f607808 */ /* 0x000fe20000800000 */
[----:B------:R-:W4:Y:S01]  /*19d90*/  MUFU.TANH R58, R58 ;  /* 0x0000003a003a7308 */ /* 0x000f220000002400 */
[----:B------:R-:W-:-:S02]  /*19da0*/  FMNMX.FTZ R9, R55, R6, !PT ;  /* 0x0000000637097209 */ /* 0x000fc40007810000 */
[----:B------:R-:W-:Y:S02]  /*19db0*/  FSEL R5, R8, -INF , P3 ;  /* 0xff80000008057808 */ /* 0x000fe40001800000 */
[----:B------:R-:W-:Y:S02]  /*19dc0*/  ISETP.GT.AND P3, PT, R100, 0x19, PT ;  /* 0x000000196400780c */ /* 0x000fe40003f64270 */
[----:B------:R-:W-:Y:S01]  /*19dd0*/  FSEL R89, R89, -INF , P2 ;  /* 0xff80000059597808 */ /* 0x000fe20001000000 */
[----:B------:R-:W5:Y:S01]  /*19de0*/  MUFU.TANH R67, R67 ;  /* 0x0000004300437308 */ /* 0x000f620000002400 */
[----:B------:R-:W-:Y:S02]  /*19df0*/  FMNMX.FTZ R8, R96, R9, !PT ;  /* 0x0000000960087209 */ /* 0x000fe40007810000 */
[----:B------:R-:W-:Y:S02]  /*19e00*/  FSEL R6, R7, -INF , P4 ;  /* 0xff80000007067808 */ /* 0x000fe40002000000 */
[----:B------:R-:W-:-:S02]  /*19e10*/  ISETP.GT.AND P4, PT, R100, 0x20, PT ;  /* 0x000000206400780c */ /* 0x000fc40003f84270 */
[----:B------:R-:W-:Y:S01]  /*19e20*/  FSEL R88, R88, -INF , P3 ;  /* 0xff80000058587808 */ /* 0x000fe20001800000 */
[----:B------:R-:W5:Y:S01]  /*19e30*/  MUFU.TANH R62, R62 ;  /* 0x0000003e003e7308 */ /* 0x000f620000002400 */
[----:B------:R-:W-:Y:S02]  /*19e40*/  FMNMX.FTZ R9, R89, R8, !PT ;  /* 0x0000000859097209 */ /* 0x000fe40007810000 */
[----:B------:R-:W-:Y:S02]  /*19e50*/  FSEL R7, R12, -INF , P5 ;  /* 0xff8000000c077808 */ /* 0x000fe40002800000 */
[----:B------:R-:W-:Y:S02]  /*19e60*/  ISETP.GT.AND P5, PT, R100, 0x21, PT ;  /* 0x000000216400780c */ /* 0x000fe40003fa4270 */
[----:B------:R-:W-:Y:S01]  /*19e70*/  FSEL R91, R91, -INF , P4 ;  /* 0xff8000005b5b7808 */ /* 0x000fe20002000000 */
[----:B------:R-:W5:Y:S01]  /*19e80*/  MUFU.TANH R70, R70 ;  /* 0x0000004600467308 */ /* 0x000f620000002400 */
        /* <DEDUP_REMOVED lines=58> */
[----:B--2---:R-:W-:Y:S01]  /*1a230*/  FSEL R64, R64, -INF , P1 ;  /* 0xff80000040407808 */ /* 0x004fe20000800000 */
[----:B------:R-:W2:Y:S01]  /*1a240*/  MUFU.TANH R93, R93 ;  /* 0x0000005d005d7308 */ /* 0x000ea20000002400 */
[----:B------:R-:W-:-:S02]  /*1a250*/  FMNMX.FTZ R29, R60, R27, !PT ;  /* 0x0000001b3c1d7209 */ /* 0x000fc40007810000 */
[----:B------:R-:W-:Y:S02]  /*1a260*/  FSEL R27, R56, -INF , P3 ;  /* 0xff800000381b7808 */ /* 0x000fe40001800000 */
[----:B------:R-:W-:Y:S02]  /*1a270*/  ISETP.GT.AND P3, PT, R100, 0x58, PT ;  /* 0x000000586400780c */ /* 0x000fe40003f64270 */
[----:B0-----:R-:W-:Y:S01]  /*1a280*/  FSEL R63, R63, -INF , P2 ;  /* 0xff8000003f3f7808 */ /* 0x001fe20001000000 */
[----:B------:R-:W0:Y:S01]  /*1a290*/  MUFU.TANH R42, R42 ;  /* 0x0000002a002a7308 */ /* 0x000e220000002400 */
[----:B------:R-:W-:Y:S02]  /*1a2a0*/  FMNMX.FTZ R30, R64, R29, !PT ;  /* 0x0000001d401e7209 */ /* 0x000fe40007810000 */
[----:B-1----:R-:W-:Y:S02]  /*1a2b0*/  FSEL R28, R59, -INF , P4 ;  /* 0xff8000003b1c7808 */ /* 0x002fe40002000000 */
[----:B------:R-:W-:-:S02]  /*1a2c0*/  ISETP.GT.AND P4, PT, R100, 0x59, PT ;  /* 0x000000596400780c */ /* 0x000fc40003f84270 */
[----:B---3--:R-:W-:Y:S01]  /*1a2d0*/  FSEL R68, R68, -INF , P3 ;  /* 0xff80000044447808 */ /* 0x008fe20001800000 */
[----:B------:R-:W1:Y:S01]  /*1a2e0*/  MUFU.TANH R52, R52 ;  /* 0x0000003400347308 */ /* 0x000e620000002400 */
[----:B------:R-:W-:Y:S02]  /*1a2f0*/  FMNMX.FTZ R29, R63, R30, !PT ;  /* 0x0000001e3f1d7209 */ /* 0x000fe40007810000 */
[----:B----4-:R-:W-:Y:S02]  /*1a300*/  FSEL R58, R58, -INF , P5 ;  /* 0xff8000003a3a7808 */ /* 0x010fe40002800000 */
[----:B------:R-:W-:Y:S02]  /*1a310*/  ISETP.GT.AND P5, PT, R100, 0x60, PT ;  /* 0x000000606400780c */ /* 0x000fe40003fa4270 */
[----:B-----5:R-:W-:Y:S01]  /*1a320*/  FSEL R67, R67, -INF , P4 ;  /* 0xff80000043437808 */ /* 0x020fe20002000000 */
[----:B------:R-:W3:Y:S01]  /*1a330*/  MUFU.TANH R46, R46 ;  /* 0x0000002e002e7308 */ /* 0x000ee20000002400 */
[----:B------:R-:W-:-:S02]  /*1a340*/  FMNMX.FTZ R30, R68, R29, !PT ;  /* 0x0000001d441e7209 */ /* 0x000fc40007810000 */
[----:B------:R-:W-:Y:S02]  /*1a350*/  FSEL R62, R62, -INF , P1 ;  /* 0xff8000003e3e7808 */ /* 0x000fe40000800000 */
[----:B------:R-:W-:Y:S02]  /*1a360*/  ISETP.GT.AND P1, PT, R100, 0x61, PT ;  /* 0x000000616400780c */ /* 0x000fe40003f24270 */
[----:B------:R-:W-:Y:S01]  /*1a370*/  FSEL R70, R70, -INF , P5 ;  /* 0xff80000046467808 */ /* 0x000fe20002800000 */
[----:B------:R-:W4:Y:S01]  /*1a380*/  MUFU.TANH R95, R95 ;  /* 0x0000005f005f7308 */ /* 0x000f220000002400 */
        /* <DEDUP_REMOVED lines=28> */
[----:B--2---:R-:W-:Y:S01]  /*1a550*/  FSEL R93, R93, -INF , P1 ;  /* 0xff8000005d5d7808 */ /* 0x004fe20000800000 */
[----:B------:R-:W2:Y:S01]  /*1a560*/  MUFU.TANH R99, R99 ;  /* 0x0000006300637308 */ /* 0x000ea20000002400 */
[----:B------:R-:W-:Y:S02]  /*1a570*/  FMNMX.FTZ R30, R47, R30, !PT ;  /* 0x0000001e2f1e7209 */ /* 0x000fe40007810000 */
[----:B0-----:R-:W-:Y:S02]  /*1a580*/  FSEL R42, R42, -INF , P3 ;  /* 0xff8000002a2a7808 */ /* 0x001fe40001800000 */
[----:B------:R-:W-:-:S02]  /*1a590*/  ISETP.GT.AND P3, PT, R100, 0x80, PT ;  /* 0x000000806400780c */ /* 0x000fc40003f64270 */
[----:B-1----:R-:W-:Y:S01]  /*1a5a0*/  FSEL R52, R52, -INF , P2 ;  /* 0xff80000034347808 */ /* 0x002fe20001000000 */
[----:B------:R-:W0:Y:S01]  /*1a5b0*/  MUFU.TANH R54, R54 ;  /* 0x0000003600367308 */ /* 0x000e220000002400 */
[----:B------:R-:W-:Y:S02]  /*1a5c0*/  FMNMX.FTZ R43, R93, R30, !PT ;  /* 0x0000001e5d2b7209 */ /* 0x000fe40007810000 */
[----:B---3--:R-:W-:Y:S02]  /*1a5d0*/  FSEL R30, R46, -INF , P4 ;  /* 0xff8000002e1e7808 */ /* 0x008fe40002000000 */
[----:B------:R-:W-:Y:S02]  /*1a5e0*/  ISETP.GT.AND P4, PT, R100, 0x81, PT ;  /* 0x000000816400780c */ /* 0x000fe40003f84270 */
[----:B----4-:R-:W-:Y:S01]  /*1a5f0*/  FSEL R95, R95, -INF , P3 ;  /* 0xff8000005f5f7808 */ /* 0x010fe20001800000 */
[----:B------:R-:W1:Y:S01]  /*1a600*/  MUFU.TANH R101, R101 ;  /* 0x0000006500657308 */ /* 0x000e620000002400 */
[----:B------:R-:W-:-:S02]  /*1a610*/  FMNMX.FTZ R32, R52, R43, !PT ;  /* 0x0000002b34207209 */ /* 0x000fc40007810000 */
[----:B-----5:R-:W-:Y:S02]  /*1a620*/  FSEL R45, R45, -INF , P5 ;  /* 0xff8000002d2d7808 */ /* 0x020fe40002800000 */
[----:B------:R-:W-:Y:S02]  /*1a630*/  ISETP.GT.AND P5, PT, R100, 0x88, PT ;  /* 0x000000886400780c */ /* 0x000fe40003fa4270 */
[----:B------:R-:W-:Y:S01]  /*1a640*/  FSEL R94, R94, -INF , P4 ;  /* 0xff8000005e5e7808 */ /* 0x000fe20002000000 */
[----:B------:R-:W3:Y:S01]  /*1a650*/  MUFU.TANH R53, R53 ;  /* 0x0000003500357308 */ /* 0x000ee20000002400 */
[----:B------:R-:W-:Y:S02]  /*1a660*/  FMNMX.FTZ R43, R95, R32, !PT ;  /* 0x000000205f2b7209 */ /* 0x000fe40007810000 */
[----:B------:R-:W-:Y:S01]  /*1a670*/  FSEL R32, R50, -INF , P1 ;  /* 0xff80000032207808 */ /* 0x000fe20000800000 */
[----:B------:R-:W-:Y:S01]  /*1a680*/  FMUL.FTZ R50, R2, R34 ;  /* 0x0000002202327220 */ /* 0x000fe20000410000 */
[----:B------:R-:W-:-:S02]  /*1a690*/  ISETP.GT.AND P1, PT, R100, 0x89, PT ;  /* 0x000000896400780c */ /* 0x000fc40003f24270 */
[----:B------:R-:W-:Y:S01]  /*1a6a0*/  FSEL R98, R98, -INF , P5 ;  /* 0xff80000062627808 */ /* 0x000fe20002800000 */
[----:B------:R-:W4:Y:S01]  /*1a6b0*/  MUFU.TANH R102, R102 ;  /* 0x0000006600667308 */ /* 0x000f220000002400 */
[----:B------:R-:W-:Y:S02]  /*1a6c0*/  FMNMX.FTZ R43, R94, R43, !PT ;  /* 0x0000002b5e2b7209 */ /* 0x000fe40007810000 */
[----:B------:R-:W-:Y:S02]  /*1a6d0*/  FSEL R49, R49, -INF , P2 ;  /* 0xff80000031317808 */ /* 0x000fe40001000000 */
[----:B------:R-:W-:Y:S02]  /*1a6e0*/  ISETP.GT.AND P2, PT, R100, 0x90, PT ;  /* 0x000000906400780c */ /* 0x000fe40003f44270 */
[----:B--2---:R-:W-:Y:S01]  /*1a6f0*/  FSEL R99, R99, -INF , P1 ;  /* 0xff80000063637808 */ /* 0x004fe20000800000 */
[----:B------:R-:W2:Y:S01]  /*1a700*/  MUFU.TANH R97, R97 ;  /* 0x0000006100617308 */ /* 0x000ea20000002400 */
[----:B------:R-:W-:-:S02]  /*1a710*/  FMNMX.FTZ R44, R98, R43, !PT ;  /* 0x0000002b622c7209 */ /* 0x000fc40007810000 */
[----:B0-----:R-:W-:Y:S02]  /*1a720*/  FSEL R43, R54, -INF , P3 ;  /* 0xff800000362b7808 */ /* 0x001fe40001800000 */
[C---:B------:R-:W-:Y:S02]  /*1a730*/  ISETP.GT.AND P3, PT, R100.reuse, 0x91, PT ;  /* 0x000000916400780c */ /* 0x040fe40003f64270 */
[----:B-1----:R-:W-:Y:S01]  /*1a740*/  FSEL R101, R101, -INF , P2 ;  /* 0xff80000065657808 */ /* 0x002fe20001000000 */
[----:B------:R-:W0:Y:S01]  /*1a750*/  MUFU.TANH R103, R103 ;  /* 0x0000006700677308 */ /* 0x000e220000002400 */
[----:B------:R-:W-:Y:S02]  /*1a760*/  FMNMX.FTZ R44, R99, R44, !PT ;  /* 0x0000002c632c7209 */ /* 0x000fe40007810000 */
[----:B---3--:R-:W-:Y:S02]  /*1a770*/  FSEL R53, R53, -INF , P4 ;  /* 0xff80000035357808 */ /* 0x008fe40002000000 */
[----:B------:R-:W-:-:S02]  /*1a780*/  ISETP.GT.AND P4, PT, R100, 0x98, PT ;  /* 0x000000986400780c */ /* 0x000fc40003f84270 */
[----:B----4-:R-:W-:Y:S01]  /*1a790*/  FSEL R102, R102, -INF , P3 ;  /* 0xff80000066667808 */ /* 0x010fe20001800000 */
[----:B------:R-:W1:Y:S01]  /*1a7a0*/  MUFU.TANH R104, R104 ;  /* 0x0000006800687308 */ /* 0x000e620000002400 */
[----:B------:R-:W-:Y:S02]  /*1a7b0*/  FMNMX.FTZ R57, R101, R44, !PT ;  /* 0x0000002c65397209 */ /* 0x000fe40007810000 */
[----:B--2---:R-:W-:Y:S02]  /*1a7c0*/  FSEL R44, R97, -INF , P5 ;  /* 0xff800000612c7808 */ /* 0x004fe40002800000 */
[----:B------:R-:W-:Y:S01]  /*1a7d0*/  ISETP.GT.AND P5, PT, R100, 0x99, PT ;  /* 0x000000996400780c */ /* 0x000fe20003fa4270 */
[----:B------:R-:W-:Y:S01]  /*1a7e0*/  IMAD.MOV.U32 R100, RZ, RZ, R119 ;  /* 0x000000ffff647224 */ /* 0x000fe200078e0077 */
[----:B------:R-:W-:Y:S01]  /*1a7f0*/  FMNMX.FTZ R46, R102, R57, !PT ;  /* 0x00000039662e7209 */ /* 0x000fe20007810000 */
[----:B------:R-:W-:Y:S01]  /*1a800*/  MUFU.TANH R97, R39 ;  /* 0x0000002700617308 */ /* 0x000fe20000002400 */
[----:B0-----:R-:W-:-:S02]  /*1a810*/  FSEL R103, R103, -INF , P4 ;  /* 0xff80000067677808 */ /* 0x001fc40002000000 */
[----:B------:R-:W-:Y:S02]  /*1a820*/  MOV R73, UR53 ;  /* 0x0000003500497c02 */ /* 0x000fe40008000f00 */
[----:B------:R-:W-:-:S03]  /*1a830*/  FMNMX.FTZ R57, R103, R46, !PT ;  /* 0x0000002e67397209 */ /* 0x000fc60007810000 */
[----:B------:R-:W-:Y:S01]  /*1a840*/  MUFU.TANH R77, R50 ;  /* 0x00000032004d7308 */ /* 0x000fe20000002400 */
[----:B-1----:R-:W-:-:S04]  /*1a850*/  FSEL R104, R104, -INF , P5 ;  /* 0xff80000068687808 */ /* 0x002fc80002800000 */
[----:B------:R-:W-:-:S03]  /*1a860*/  FMNMX.FTZ R57, R104, R57, !PT ;  /* 0x0000003968397209 */ /* 0x000fc60007810000 */
[----:B------:R-:W-:Y:S02]  /*1a870*/  MUFU.TANH R81, R35 ;  /* 0x0000002300517308 */ /* 0x000fe40000002400 */
[----:B------:R-:W0:Y:S06]  /*1a880*/  SHFL.BFLY PT, R46, R57, 0x2, 0x1f ;  /* 0x0c401f00392e7f89 */ /* 0x000e2c00000e0000 */
[----:B------:R-:W-:Y:S01]  /*1a890*/  MUFU.TANH R82, R38 ;  /* 0x0000002600527308 */ /* 0x000fe20000002400 */
[----:B0-----:R-:W-:Y:S01]  /*1a8a0*/  FMNMX.FTZ R59, R57, R46, !PT ;  /* 0x0000002e393b7209 */ /* 0x001fe20007810000 */
[----:B------:R-:W-:-:S04]  /*1a8b0*/  FMUL.FTZ R46, R2, R31 ;  /* 0x0000001f022e7220 */ /* 0x000fc80000410000 */
[----:B------:R-:W0:Y:S02]  /*1a8c0*/  SHFL.BFLY PT, R120, R59, 0x1, 0x1f ;  /* 0x0c201f003b787f89 */ /* 0x000e2400000e0000 */
[----:B------:R1:W-:Y:S02]  /*1a8d0*/  MUFU.TANH R75, R46 ;  /* 0x0000002e004b7308 */ /* 0x0003e40000002400 */
[----:B-1----:R-:W-:-:S04]  /*1a8e0*/  FMNMX.FTZ R46, R3, R4, !PT ;  /* 0x00000004032e7209 */ /* 0x002fc80007810000 */
[----:B------:R-:W-:-:S04]  /*1a8f0*/  FMNMX.FTZ R39, R5, R46, !PT ;  /* 0x0000002e05277209 */ /* 0x000fc80007810000 */
[----:B------:R-:W-:Y:S02]  /*1a900*/  FMNMX.FTZ R50, R6, R39, !PT ;  /* 0x0000002706327209 */ /* 0x000fe40007810000 */
[----:B0-----:R-:W-:-:S04]  /*1a910*/  FMNMX.FTZ R120, R59, R120, !PT ;  /* 0x000000783b787209 */ /* 0x001fc80007810000 */
[C---:B------:R-:W-:Y:S01]  /*1a920*/  FSETP.NEU.FTZ.AND P6, PT, R120.reuse, -INF , PT ;  /* 0xff8000007800780b */ /* 0x040fe20003fdd000 */
[----:B------:R-:W-:-:S05]  /*1a930*/  FFMA.FTZ R54, R120, R73, -8 ;  /* 0xc100000078367423 */ /* 0x000fca0000010049 */
[----:B------:R-:W-:-:S05]  /*1a940*/  FSEL R54, R54, RZ, P6 ;  /* 0x000000ff36367208 */ /* 0x000fca0003000000 */
        /* <DEDUP_REMOVED lines=37> */
[----:B------:R-:W-:Y:S01]  /*1aba0*/  IMAD.MOV.U32 R96, RZ, RZ, R119 ;  /* 0x000000ffff607224 */ /* 0x000fe200078e0077 */
[----:B------:R-:W-:Y:S01]  /*1abb0*/  FMNMX.FTZ R57, R21, R74, !PT ;  /* 0x0000004a15397209 */ /* 0x000fe20007810000 */
[----:B------:R-:W-:-:S03]  /*1abc0*/  FFMA.FTZ R74, R79, UR53, -R54 ;  /* 0x000000354f4a7c23 */ /* 0x000fc60008010836 */
[----:B------:R-:W-:Y:S02]  /*1abd0*/  FMNMX.FTZ R76, R24, R57, !PT ;  /* 0x00000039184c7209 */ /* 0x000fe40007810000 */
[----:B------:R-:W-:Y:S02]  /*1abe0*/  MUFU.EX2 R31, R31 ;  /* 0x0000001f001f7308 */ /* 0x000fe40000000800 */
[----:B------:R-:W-:-:S04]  /*1abf0*/  FMNMX.FTZ R57, R25, R76, !PT ;  /* 0x0000004c19397209 */ /* 0x000fc80007810000 */
[----:B------:R-:W-:Y:S02]  /*1ac00*/  FMNMX.FTZ R76, R26, R57, !PT ;  /* 0x000000391a4c7209 */ /* 0x000fe40007810000 */
[----:B------:R-:W-:Y:S02]  /*1ac10*/  MUFU.EX2 R57, R84 ;  /* 0x0000005400397308 */ /* 0x000fe40000000800 */
[----:B------:R-:W-:Y:S01]  /*1ac20*/  FMNMX.FTZ R59, R27, R76, !PT ;  /* 0x0000004c1b3b7209 */ /* 0x000fe20007810000 */
[--C-:B------:R-:W-:Y:S01]  /*1ac30*/  FFMA.FTZ R76, R83, UR53, -R54.reuse ;  /* 0x00000035534c7c23 */ /* 0x100fe20008010836 */
[----:B------:R-:W-:-:S01]  /*1ac40*/  FFMA.FTZ R83, R60, UR53, -R54 ;  /* 0x000000353c537c23 */ /* 0x000fc20008010836 */
[----:B------:R-:W-:Y:S01]  /*1ac50*/  FFMA.FTZ R60, R64, UR53, -R54 ;  /* 0x00000035403c7c23 */ /* 0x000fe20008010836 */
[----:B------:R-:W-:Y:S02]  /*1ac60*/  FMNMX.FTZ R59, R28, R59, !PT ;  /* 0x0000003b1c3b7209 */ /* 0x000fe40007810000 */
[----:B------:R-:W-:Y:S02]  /*1ac70*/  MUFU.EX2 R34, R34 ;  /* 0x0000002200227308 */ /* 0x000fe40000000800 */
[----:B------:R-:W-:-:S04]  /*1ac80*/  FMNMX.FTZ R59, R58, R59, !PT ;  /* 0x0000003b3a3b7209 */ /* 0x000fc80007810000 */
[----:B------:R-:W-:Y:S02]  /*1ac90*/  FMNMX.FTZ R78, R62, R59, !PT ;  /* 0x0000003b3e4e7209 */ /* 0x000fe40007810000 */
[----:B------:R0:W-:Y:S02]  /*1aca0*/  MUFU.EX2 R59, R86 ;  /* 0x00000056003b7308 */ /* 0x0001e40000000800 */
[----:B------:R-:W-:-:S04]  /*1acb0*/  FMNMX.FTZ R78, R61, R78, !PT ;  /* 0x0000004e3d4e7209 */ /* 0x000fc80007810000 */
[----:B------:R-:W-:Y:S02]  /*1acc0*/  FMNMX.FTZ R73, R65, R78, !PT ;  /* 0x0000004e41497209 */ /* 0x000fe40007810000 */
[----:B------:R1:W-:Y:S01]  /*1acd0*/  MUFU.EX2 R78, R85 ;  /* 0x00000055004e7308 */ /* 0x0003e20000000800 */
[----:B0-----:R-:W-:-:S01]  /*1ace0*/  FFMA.FTZ R86, R52, UR53, -R54 ;  /* 0x0000003534567c23 */ /* 0x001fc20008010836 */
[----:B------:R-:W-:Y:S01]  /*1acf0*/  FMNMX.FTZ R80, R66, R73, !PT ;  /* 0x0000004942507209 */ /* 0x000fe20007810000 */
[----:B------:R-:W-:-:S01]  /*1ad00*/  FFMA.FTZ R73, R87, UR53, -R54 ;  /* 0x0000003557497c23 */ /* 0x000fc20008010836 */
[--C-:B------:R-:W-:Y:S01]  /*1ad10*/  FFMA.FTZ R52, R95, UR53, -R54.reuse ;  /* 0x000000355f347c23 */ /* 0x100fe20008010836 */
[----:B------:R-:W-:-:S01]  /*1ad20*/  FFMA.FTZ R87, R99, UR53, -R54 ;  /* 0x0000003563577c23 */ /* 0x000fc20008010836 */
[----:B------:R-:W-:Y:S01]  /*1ad30*/  FMNMX.FTZ R79, R41, R80, !PT ;  /* 0x00000050294f7209 */ /* 0x000fe20007810000 */
[----:B------:R-:W-:Y:S01]  /*1ad40*/  IMAD.MOV.U32 R99, RZ, RZ, R119 ;  /* 0x000000ffff637224 */ /* 0x000fe200078e0077 */
[----:B------:R-:W-:Y:S01]  /*1ad50*/  MUFU.EX2 R33, R33 ;  /* 0x0000002100217308 */ /* 0x000fe20000000800 */
[----:B-1----:R-:W-:-:S01]  /*1ad60*/  FFMA.FTZ R85, R68, UR53, -R54 ;  /* 0x0000003544557c23 */ /* 0x002fc20008010836 */
[----:B------:R-:W-:-:S04]  /*1ad70*/  FMNMX.FTZ R80, R40, R79, !PT ;  /* 0x0000004f28507209 */ /* 0x000fc80007810000 */
[----:B------:R-:W-:Y:S02]  /*1ad80*/  FMNMX.FTZ R79, R29, R80, !PT ;  /* 0x000000501d4f7209 */ /* 0x000fe40007810000 */
[----:B------:R-:W-:Y:S02]  /*1ad90*/  MUFU.EX2 R80, R83 ;  /* 0x0000005300507308 */ /* 0x000fe40000000800 */
[----:B------:R-:W-:-:S04]  /*1ada0*/  FMNMX.FTZ R79, R42, R79, !PT ;  /* 0x0000004f2a4f7209 */ /* 0x000fc80007810000 */
[----:B------:R-:W-:Y:S02]  /*1adb0*/  FMNMX.FTZ R64, R30, R79, !PT ;  /* 0x0000004f1e407209 */ /* 0x000fe40007810000 */
[----:B------:R-:W0:Y:S02]  /*1adc0*/  MUFU.EX2 R36, R36 ;  /* 0x0000002400247308 */ /* 0x000e240000000800 */
[----:B------:R-:W-:-:S04]  /*1add0*/  FMNMX.FTZ R79, R45, R64, !PT ;  /* 0x000000402d4f7209 */ /* 0x000fc80007810000 */
[----:B------:R-:W-:Y:S02]  /*1ade0*/  FMNMX.FTZ R64, R32, R79, !PT ;  /* 0x0000004f20407209 */ /* 0x000fe40007810000 */
[----:B------:R-:W-:Y:S02]  /*1adf0*/  MUFU.EX2 R35, R35 ;  /* 0x0000002300237308 */ /* 0x000fe40000000800 */
[----:B------:R-:W-:-:S04]  /*1ae00*/  FMNMX.FTZ R64, R49, R64, !PT ;  /* 0x0000004031407209 */ /* 0x000fc80007810000 */
[----:B------:R-:W-:Y:S02]  /*1ae10*/  FMNMX.FTZ R68, R43, R64, !PT ;  /* 0x000000402b447209 */ /* 0x000fe40007810000 */
[----:B------:R1:W-:Y:S01]  /*1ae20*/  MUFU.EX2 R64, R85 ;  /* 0x0000005500407308 */ /* 0x0003e20000000800 */
[----:B0-----:R-:W-:Y:S02]  /*1ae30*/  F2FP.SATFINITE.E4M3.F32.PACK_AB_MERGE_C R216, R36, R33, RZ ;  /* 0x0000002124d8723e */ /* 0x001fe400048070ff */
[----:B------:R-:W-:Y:S02]  /*1ae40*/  FMNMX.FTZ R79, R53, R68, !PT ;  /* 0x00000044354f7209 */ /* 0x000fe40007810000 */
[----:B------:R-:W-:Y:S01]  /*1ae50*/  FSEL R68, R75, -INF , P1 ;  /* 0xff8000004b447808 */ /* 0x000fe20000800000 */
[--C-:B------:R-:W-:Y:S01]  /*1ae60*/  FFMA.FTZ R75, R67, UR53, -R54.reuse ;  /* 0x00000035434b7c23 */ /* 0x100fe20008010836 */
[----:B------:R-:W-:Y:S01]  /*1ae70*/  FMNMX.FTZ R79, R44, R79, !PT ;  /* 0x0000004f2c4f7209 */ /* 0x000fe20007810000 */
[----:B------:R-:W-:Y:S01]  /*1ae80*/  MUFU.EX2 R38, R38 ;  /* 0x0000002600267308 */ /* 0x000fe20000000800 */
[----:B------:R-:W-:Y:S01]  /*1ae90*/  FSEL R67, R77, -INF , P2 ;  /* 0xff8000004d437808 */ /* 0x000fe20001000000 */
[----:B-1----:R-:W-:Y:S01]  /*1aea0*/  FFMA.FTZ R85, R94, UR53, -R54 ;  /* 0x000000355e557c23 */ /* 0x002fe20008010836 */
[----:B------:R-:W-:-:S02]  /*1aeb0*/  FMNMX.FTZ R84, R68, R79, !PT ;  /* 0x0000004f44547209 */ /* 0x000fc40007810000 */
[----:B------:R-:W-:Y:S02]  /*1aec0*/  FSEL R77, R81, -INF , P3 ;  /* 0xff800000514d7808 */ /* 0x000fe40001800000 */
[----:B------:R-:W-:Y:S01]  /*1aed0*/  FMNMX.FTZ R84, R67, R84, !PT ;  /* 0x0000005443547209 */ /* 0x000fe20007810000 */
[----:B------:R-:W0:Y:S01]  /*1aee0*/  MUFU.EX2 R37, R37 ;  /* 0x0000002500257308 */ /* 0x000e220000000800 */
[----:B------:R-:W-:Y:S01]  /*1aef0*/  FSEL R79, R82, -INF , P4 ;  /* 0xff800000524f7808 */ /* 0x000fe20002000000 */
[----:B------:R-:W-:Y:S01]  /*1af00*/  FFMA.FTZ R82, R93, UR53, -R54 ;  /* 0x000000355d527c23 */ /* 0x000fe20008010836 */
[----:B------:R-:W-:Y:S02]  /*1af10*/  FMNMX.FTZ R84, R77, R84, !PT ;  /* 0x000000544d547209 */ /* 0x000fe40007810000 */
[----:B------:R-:W-:Y:S02]  /*1af20*/  FSEL R81, R97, -INF , P5 ;  /* 0xff80000061517808 */ /* 0x000fe40002800000 */
[----:B------:R-:W-:Y:S01]  /*1af30*/  FMNMX.FTZ R84, R79, R84, !PT ;  /* 0x000000544f547209 */ /* 0x000fe20007810000 */
[----:B------:R-:W-:Y:S01]  /*1af40*/  MUFU.EX2 R39, R39 ;  /* 0x0000002700277308 */ /* 0x000fe20000000800 */
[----:B------:R-:W-:-:S02]  /*1af50*/  F2FP.SATFINITE.E4M3.F32.PACK_AB_MERGE_C R216, R34, R31, R216 ;  /* 0x0000001f22d8723e */ /* 0x000fc400048070d8 */
[----:B------:R-:W-:-:S05]  /*1af60*/  FMNMX.FTZ R84, R81, R84, !PT ;  /* 0x0000005451547209 */ /* 0x000fca0007810000 */
[----:B------:R-:W1:Y:S01]  /*1af70*/  SHFL.BFLY PT, R83, R84, 0x2, 0x1f ;  /* 0x0c401f0054537f89 */ /* 0x000e6200000e0000 */
[----:B------:R-:W-:Y:S01]  /*1af80*/  MUFU.EX2 R51, R51 ;  /* 0x0000003300337308 */ /* 0x000fe20000000800 */
[----:B0-----:R-:W-:-:S04]  /*1af90*/  F2FP.SATFINITE.E4M3.F32.PACK_AB_MERGE_C R218, R46, R37, RZ ;  /* 0x000000252eda723e */ /* 0x001fc800048070ff */
[----:B------:R-:W-:-:S03]  /*1afa0*/  F2FP.SATFINITE.E4M3.F32.PACK_AB_MERGE_C R218, R38, R35, R218 ;  /* 0x0000002326da723e */ /* 0x000fc600048070da */
[----:B------:R-:W0:Y:S08]  /*1afb0*/  MUFU.EX2 R72, R72 ;  /* 0x0000004800487308 */ /* 0x000e300000000800 */
[----:B------:R-:W-:Y:S01]  /*1afc0*/  MUFU.EX2 R74, R74 ;  /* 0x0000004a004a7308 */ /* 0x000fe20000000800 */
[----:B-1----:R-:W-:Y:S01]  /*1afd0*/  FMNMX.FTZ R88, R84, R83, !PT ;  /* 0x0000005354587209 */ /* 0x002fe20007810000 */
[----:B------:R-:W-:-:S06]  /*1afe0*/  FFMA.FTZ R84, R98, UR53, -R54 ;  /* 0x0000003562547c23 */ /* 0x000fcc0008010836 */
[----:B------:R-:W1:Y:S01]  /*1aff0*/  MUFU.EX2 R76, R76 ;  /* 0x0000004c004c7308 */ /* 0x000e620000000800 */
[----:B0-----:R-:W-:Y:S01]  /*1b000*/  F2FP.SATFINITE.E4M3.F32.PACK_AB_MERGE_C R212, R72, R51, RZ ;  /* 0x0000003348d4723e */ /* 0x001fe200048070ff */
[----:B------:R-:W-:Y:S01]  /*1b010*/  IMAD.MOV.U32 R98, RZ, RZ, R119 ;  /* 0x000000ffff627224 */ /* 0x000fe200078e0077 */
[----:B------:R-:W0:Y:S02]  /*1b020*/  SHFL.BFLY PT, R89, R88, 0x1, 0x1f ;  /* 0x0c201f0058597f89 */ /* 0x000e2400000e0000 */
[----:B------:R-:W-:-:S03]  /*1b030*/  F2FP.SATFINITE.E4M3.F32.PACK_AB_MERGE_C R212, R50, R39, R212 ;  /* 0x0000002732d4723e */ /* 0x000fc600048070d4 */
[----:B------:R-:W2:Y:S08]  /*1b040*/  MUFU.EX2 R73, R73 ;  /* 0x0000004900497308 */ /* 0x000eb00000000800 */
[----:B------:R-:W-:Y:S01]  /*1b050*/  MUFU.EX2 R60, R60 ;  /* 0x0000003c003c7308 */ /* 0x000fe20000000800 */
[----:B-1----:R-:W-:-:S04]  /*1b060*/  F2FP.SATFINITE.E4M3.F32.PACK_AB_MERGE_C R214, R76, R57, RZ ;  /* 0x000000394cd6723e */ /* 0x002fc800048070ff */
[----:B------:R-:W-:-:S03]  /*1b070*/  F2FP.SATFINITE.E4M3.F32.PACK_AB_MERGE_C R214, R74, R55, R214 ;  /* 0x000000374ad6723e */ /* 0x000fc600048070d6 */
[----:B------:R-:W-:Y:S01]  /*1b080*/  MUFU.EX2 R63, R63 ;  /* 0x0000003f003f7308 */ /* 0x000fe20000000800 */
[----:B--2---:R-:W-:Y:S02]  /*1b090*/  F2FP.SATFINITE.E4M3.F32.PACK_AB_MERGE_C R200, R80, R73, RZ ;  /* 0x0000004950c8723e */ /* 0x004fe400048070ff */
[----:B0-----:R-:W-:Y:S01]  /*1b0a0*/  FMNMX.FTZ R122, R88, R89, !PT ;  /* 0x00000059587a7209 */ /* 0x001fe20007810000 */
[----:B------:R-:W-:-:S01]  /*1b0b0*/  FFMA.FTZ R89, R102, UR53, -R54 ;  /* 0x0000003566597c23 */ /* 0x000fc20008010836 */
[----:B------:R-:W-:Y:S01]  /*1b0c0*/  FFMA.FTZ R88, R103, UR53, -R54 ;  /* 0x0000003567587c23 */ /* 0x000fe20008010836 */
[----:B------:R-:W-:Y:S01]  /*1b0d0*/  F2FP.SATFINITE.E4M3.F32.PACK_AB_MERGE_C R200, R78, R59, R200 ;  /* 0x0000003b4ec8723e */ /* 0x000fe200048070c8 */
[----:B------:R-:W-:Y:S02]  /*1b0e0*/  IMAD.MOV.U32 R103, RZ, RZ, R119 ;  /* 0x000000ffff677224 */ /* 0x000fe400078e0077 */
[----:B------:R-:W-:-:S01]  /*1b0f0*/  FFMA.FTZ R90, R122, R91, -8 ;  /* 0xc10000007a5a7423 */ /* 0x000fc2000001005b */
[----:B------:R-:W-:Y:S01]  /*1b100*/  FSETP.NEU.FTZ.AND P1, PT, R122, -INF , PT ;  /* 0xff8000007a00780b */ /* 0x000fe20003f3d000 */
[----:B------:R-:W-:-:S01]  /*1b110*/  FFMA.FTZ R91, R104, UR53, -R54 ;  /* 0x00000035685b7c23 */ /* 0x000fc20008010836 */
[----:B------:R-:W-:Y:S01]  /*1b120*/  MUFU.EX2 R75, R75 ;  /* 0x0000004b004b7308 */ /* 0x000fe20000000800 */
[----:B------:R-:W-:Y:S01]  /*1b130*/  IMAD.MOV.U32 R104, RZ, RZ, R119 ;  /* 0x000000ffff687224 */ /* 0x000fe200078e0077 */
[----:B------:R-:W-:-:S02]  /*1b140*/  FSEL R54, R90, RZ, P1 ;  /* 0x000000ff5a367208 */ /* 0x000fc40000800000 */
[----:B------:R-:W-:Y:S02]  /*1b150*/  ISETP.GE.AND P1, PT, R141, 0xa1, PT ;  /* 0x000000a18d00780c */ /* 0x000fe40003f26270 */
[----:B------:R-:W-:Y:S01]  /*1b160*/  MOV R102, R119 ;  /* 0x0000007700667202 */ /* 0x000fe20000000f00 */
[----:B------:R-:W-:-:S01]  /*1b170*/  FFMA.FTZ R3, R3, UR53, -R54 ;  /* 0x0000003503037c23 */ /* 0x000fc20008010836 */
        /* <DEDUP_REMOVED lines=9> */
[----:B------:R-:W-:Y:S01]  /*1b210*/  FFMA.FTZ R10, R21, UR53, -R54 ;  /* 0x00000035150a7c23 */ /* 0x000fe20008010836 */
[----:B------:R-:W-:-:S01]  /*1b220*/  FADD.FTZ R20, R31, R34 ;  /* 0x000000221f147221 */ /* 0x000fc20000010000 */
[--C-:B------:R-:W-:Y:S01]  /*1b230*/  FFMA.FTZ R97, R15, UR53, -R54.reuse ;  /* 0x000000350f617c23 */ /* 0x100fe20008010836 */
[----:B------:R-:W-:-:S01]  /*1b240*/  FFMA.FTZ R7, R11, UR53, -R54 ;  /* 0x000000350b077c23 */ /* 0x000fc20008010836 */
[----:B------:R-:W0:Y:S01]  /*1b250*/  MUFU.EX2 R4, R4 ;  /* 0x0000000400047308 */ /* 0x000e220000000800 */
[----:B------:R-:W-:-:S01]  /*1b260*/  FFMA.FTZ R58, R58, UR53, -R54 ;  /* 0x000000353a3a7c23 */ /* 0x000fc20008010836 */
[--C-:B------:R-:W-:Y:S01]  /*1b270*/  FFMA.FTZ R15, R61, UR53, -R54.reuse ;  /* 0x000000353d0f7c23 */ /* 0x100fe20008010836 */
[----:B------:R-:W-:-:S01]  /*1b280*/  FFMA.FTZ R11, R26, UR53, -R54 ;  /* 0x000000351a0b7c23 */ /* 0x000fc20008010836 */
[----:B------:R-:W-:Y:S01]  /*1b290*/  FADD.FTZ R61, R33, R20 ;  /* 0x00000014213d7221 */ /* 0x000fe20000010000 */
[----:B------:R-:W-:-:S01]  /*1b2a0*/  FFMA.FTZ R8, R12, UR53, -R54 ;  /* 0x000000350c087c23 */ /* 0x000fc20008010836 */
[--C-:B------:R-:W-:Y:S01]  /*1b2b0*/  FFMA.FTZ R12, R27, UR53, -R54.reuse ;  /* 0x000000351b0c7c23 */ /* 0x100fe20008010836 */
[----:B------:R-:W-:Y:S01]  /*1b2c0*/  VIADD R20, R0, 0x33440 ;  /* 0x0003344000147836 */ /* 0x000fe20000000000 */
        /* <DEDUP_REMOVED lines=13> */
[----:B------:R-:W-:Y:S01]  /*1b3a0*/  F2FP.SATFINITE.E4M3.F32.PACK_AB_MERGE_C R202, R75, R64, RZ ;  /* 0x000000404bca723e */ /* 0x000fe200048070ff */
[--C-:B------:R-:W-:Y:S01]  /*1b3b0*/  FFMA.FTZ R45, R45, UR53, -R54.reuse ;  /* 0x000000352d2d7c23 */ /* 0x100fe20008010836 */
[----:B------:R-:W-:-:S01]  /*1b3c0*/  FFMA.FTZ R32, R32, UR53, -R54 ;  /* 0x0000003520207c23 */ /* 0x000fc20008010836 */
[----:B------:R-:W0:Y:S01]  /*1b3d0*/  MUFU.EX2 R5, R5 ;  /* 0x0000000500057308 */ /* 0x000e220000000800 */
[----:B-1----:R-:W-:-:S01]  /*1b3e0*/  FADD.FTZ R26, R90, R21 ;  /* 0x000000155a1a7221 */ /* 0x002fc20000010000 */
[----:B------:R-:W-:-:S02]  /*1b3f0*/  IMAD.U32 R21, RZ, RZ, UR38 ;  /* 0x00000026ff157e24 */ /* 0x000fc4000f8e00ff */
[----:B------:R-:W-:-:S01]  /*1b400*/  FFMA.FTZ R49, R49, UR53, -R54 ;  /* 0x0000003531317c23 */ /* 0x000fc20008010836 */
[--C-:B------:R-:W-:Y:S01]  /*1b410*/  FFMA.FTZ R43, R43, UR53, -R54.reuse ;  /* 0x000000352b2b7c23 */ /* 0x100fe20008010836 */
[----:B------:R-:W-:-:S01]  /*1b420*/  FFMA.FTZ R53, R53, UR53, -R54 ;  /* 0x0000003535357c23 */ /* 0x000fc20008010836 */
[----:B------:R-:W-:Y:S01]  /*1b430*/  FFMA.FTZ R44, R44, UR53, -R54 ;  /* 0x000000352c2c7c23 */ /* 0x000fe20008010836 */
[----:B------:R-:W-:Y:S01]  /*1b440*/  PRMT R20, R21, 0x654, R20 ;  /* 0x0000065415147816 */ /* 0x000fe20000000014 */
[----:B------:R-:W1:Y:S01]  /*1b450*/  MUFU.EX2 R6, R6 ;  /* 0x0000000600067308 */ /* 0x000e620000000800 */
[----:B--2---:R-:W-:-:S01]  /*1b460*/  FADD.FTZ R26, R93, R26 ;  /* 0x0000001a5d1a7221 */ /* 0x004fc20000010000 */
[--C-:B------:R-:W-:Y:S01]  /*1b470*/  FFMA.FTZ R21, R40, UR53, -R54.reuse ;  /* 0x0000003528157c23 */ /* 0x100fe20008010836 */
[----:B------:R2:W-:Y:S01]  /*1b480*/  SYNCS.ARRIVE.TRANS64.RED.A1T0 RZ, [R20+URZ], RZ ;  /* 0x000000ff14ff79a7 */ /* 0x0005e2000810043f */
[----:B------:R-:W-:-:S01]  /*1b490*/  FFMA.FTZ R68, R68, UR53, -R54 ;  /* 0x0000003544447c23 */ /* 0x000fc20008010836 */
[--C-:B------:R-:W-:Y:S01]  /*1b4a0*/  FFMA.FTZ R67, R67, UR53, -R54.reuse ;  /* 0x0000003543437c23 */ /* 0x100fe20008010836 */
[----:B------:R-:W-:Y:S01]  /*1b4b0*/  F2FP.SATFINITE.E4M3.F32.PACK_AB_MERGE_C R217, R93, R90, RZ ;  /* 0x0000005a5dd9723e */ /* 0x000fe200048070ff */
[--C-:B------:R-:W-:Y:S01]  /*1b4c0*/  FFMA.FTZ R77, R77, UR53, -R54.reuse ;  /* 0x000000354d4d7c23 */ /* 0x100fe20008010836 */
[----:B------:R-:W3:Y:S01]  /*1b4d0*/  MUFU.EX2 R92, R92 ;  /* 0x0000005c005c7308 */ /* 0x000ee20000000800 */
[----:B------:R-:W-:-:S01]  /*1b4e0*/  FFMA.FTZ R79, R79, UR53, -R54 ;  /* 0x000000354f4f7c23 */ /* 0x000fc20008010836 */
[----:B------:R-:W-:Y:S01]  /*1b4f0*/  F2FP.SATFINITE.E4M3.F32.PACK_AB_MERGE_C R217, R4, R3, R217 ;  /* 0x0000000304d9723e */ /* 0x000fe200048070d9 */
[----:B--2---:R-:W-:-:S01]  /*1b500*/  FFMA.FTZ R20, R30, UR53, -R54 ;  /* 0x000000351e147c23 */ /* 0x004fc20008010836 */
[----:B------:R-:W-:Y:S01]  /*1b510*/  FFMA.FTZ R54, R81, UR53, -R54 ;  /* 0x0000003551367c23 */ /* 0x000fe20008010836 */
[----:B------:R-:W-:Y:S01]  /*1b520*/  F2FP.SATFINITE.E4M3.F32.PACK_AB_MERGE_C R202, R63, R60, R202 ;  /* 0x0000003c3fca723e */ /* 0x000fe200048070ca */
[--C-:B------:R-:W-:Y:S01]  /*1b530*/  IMAD.MOV.U32 R93, RZ, RZ, R119.reuse ;  /* 0x000000ffff5d7224 */ /* 0x100fe200078e0077 */
[----:B------:R-:W-:Y:S01]  /*1b540*/  MOV R62, R119 ;  /* 0x00000077003e7202 */ /* 0x000fe20000000f00 */
[----:B------:R2:W-:Y:S01]  /*1b550*/  MUFU.EX2 R27, R58 ;  /* 0x0000003a001b7308 */ /* 0x0005e20000000800 */
[----:B------:R-:W-:-:S02]  /*1b560*/  IMAD.MOV.U32 R90, RZ, RZ, R119 ;  /* 0x000000ffff5a7224 */ /* 0x000fc400078e0077 */
[--C-:B------:R-:W-:Y:S02]  /*1b570*/  IMAD.MOV.U32 R81, RZ, RZ, R119.reuse ;  /* 0x000000ffff517224 */ /* 0x100fe400078e0077 */
[----:B------:R-:W-:-:S03]  /*1b580*/  IMAD.MOV.U32 R34, RZ, RZ, R119 ;  /* 0x000000ffff227224 */ /* 0x000fc600078e0077 */
[----:B------:R-:W4:Y:S01]  /*1b590*/  MUFU.EX2 R95, R95 ;  /* 0x0000005f005f7308 */ /* 0x000f220000000800 */
[----:B--2---:R-:W-:-:S01]  /*1b5a0*/  FADD.FTZ R58, R36, R61 ;  /* 0x0000003d243a7221 */ /* 0x004fc20000010000 */
[----:B0-----:R-:W-:-:S03]  /*1b5b0*/  FADD.FTZ R61, R5, R26 ;  /* 0x0000001a053d7221 */ /* 0x001fc60000010000 */
[----:B------:R-:W-:Y:S01]  /*1b5c0*/  FADD.FTZ R41, R35, R58 ;  /* 0x0000003a23297221 */ /* 0x000fe20000010000 */
[----:B-1----:R-:W-:-:S01]  /*1b5d0*/  FADD.FTZ R61, R6, R61 ;  /* 0x0000003d063d7221 */ /* 0x002fc20000010000 */
[----:B------:R-:W-:Y:S01]  /*1b5e0*/  IMAD.MOV.U32 R58, RZ, RZ, R119 ;  /* 0x000000ffff3a7224 */ /* 0x000fe200078e0077 */
[----:B------:R-:W0:Y:S01]  /*1b5f0*/  MUFU.EX2 R7, R7 ;  /* 0x0000000700077308 */ /* 0x000e220000000800 */
[----:B------:R-:W-:-:S01]  /*1b600*/  FADD.FTZ R26, R38, R41 ;  /* 0x00000029261a7221 */ /* 0x000fc20000010000 */
[--C-:B------:R-:W-:Y:S02]  /*1b610*/  IMAD.MOV.U32 R38, RZ, RZ, R119.reuse ;  /* 0x000000ffff267224 */ /* 0x100fe400078e0077 */
[----:B------:R-:W-:Y:S02]  /*1b620*/  IMAD.MOV.U32 R35, RZ, RZ, R119 ;  /* 0x000000ffff237224 */ /* 0x000fe400078e0077 */
[----:B------:R-:W-:Y:S01]  /*1b630*/  FADD.FTZ R41, R37, R26 ;  /* 0x0000001a25297221 */ /* 0x000fe20000010000 */
[----:B---3--:R-:W-:-:S01]  /*1b640*/  FADD.FTZ R26, R92, R61 ;  /* 0x0000003d5c1a7221 */ /* 0x008fc20000010000 */
[----:B------:R-:W1:Y:S02]  /*1b650*/  MUFU.EX2 R8, R8 ;  /* 0x0000000800087308 */ /* 0x000e640000000800 */
[----:B------:R-:W-:-:S01]  /*1b660*/  FADD.FTZ R40, R46, R41 ;  /* 0x000000292e287221 */ /* 0x000fc20000010000 */
[C---:B----4-:R-:W-:Y:S01]  /*1b670*/  FADD.FTZ R26, R95.reuse, R26 ;  /* 0x0000001a5f1a7221 */ /* 0x050fe20000010000 */
[----:B------:R-:W-:Y:S01]  /*1b680*/  F2FP.SATFINITE.E4M3.F32.PACK_AB_MERGE_C R219, R95, R92, RZ ;  /* 0x0000005c5fdb723e */ /* 0x000fe200048070ff */
[----:B------:R-:W-:-:S02]  /*1b690*/  IMAD.MOV.U32 R95, RZ, RZ, R119 ;  /* 0x000000ffff5f7224 */ /* 0x000fc400078e0077 */
[----:B------:R-:W-:-:S01]  /*1b6a0*/  FADD.FTZ R41, R39, R40 ;  /* 0x0000002827297221 */ /* 0x000fc20000010000 */
[----:B------:R-:W-:Y:S01]  /*1b6b0*/  MOV R92, R119 ;  /* 0x00000077005c7202 */ /* 0x000fe20000000f00 */
[----:B------:R-:W-:Y:S01]  /*1b6c0*/  IMAD.MOV.U32 R46, RZ, RZ, R119 ;  /* 0x000000ffff2e7224 */ /* 0x000fe200078e0077 */
[----:B------:R-:W2:Y:S01]  /*1b6d0*/  MUFU.EX2 R94, R94 ;  /* 0x0000005e005e7308 */ /* 0x000ea20000000800 */
[----:B0-----:R-:W-:-:S01]  /*1b6e0*/  FADD.FTZ R61, R7, R26 ;  /* 0x0000001a073d7221 */ /* 0x001fc20000010000 */
[----:B------:R-:W-:Y:S01]  /*1b6f0*/  FADD.FTZ R26, R50, R41 ;  /* 0x00000029321a7221 */ /* 0x000fe20000010000 */
[----:B------:R-:W-:Y:S01]  /*1b700*/  F2FP.SATFINITE.E4M3.F32.PACK_AB_MERGE_C R219, R6, R5, R219 ;  /* 0x0000000506db723e */ /* 0x000fe200048070db */
[----:B------:R-:W-:Y:S02]  /*1b710*/  IMAD.MOV.U32 R50, RZ, RZ, R119 ;  /* 0x000000ffff327224 */ /* 0x000fe400078e0077 */
[----:B------:R-:W-:-:S01]  /*1b720*/  FADD.FTZ R41, R51, R26 ;  /* 0x0000001a33297221 */ /* 0x000fc20000010000 */
[----:B------:R-:W-:Y:S01]  /*1b730*/  IMAD.MOV.U32 R51, RZ, RZ, R119 ;  /* 0x000000ffff337224 */ /* 0x000fe200078e0077 */
[----:B------:R-:W0:Y:S01]  /*1b740*/  MUFU.EX2 R97, R97 ;  /* 0x0000006100617308 */ /* 0x000e220000000800 */
[----:B-1----:R-:W-:-:S01]  /*1b750*/  FADD.FTZ R61, R8, R61 ;  /* 0x0000003d083d7221 */ /* 0x002fc20000010000 */
[----:B------:R-:W-:Y:S01]  /*1b760*/  FADD.FTZ R30, R72, R41 ;  /* 0x00000029481e7221 */ /* 0x000fe20000010000 */
[----:B------:R-:W-:Y:S01]  /*1b770*/  MOV R72, R119 ;  /* 0x0000007700487202 */ /* 0x000fe20000000f00 */
[----:B------:R-:W-:-:S02]  /*1b780*/  IMAD.MOV.U32 R40, RZ, RZ, R119 ;  /* 0x000000ffff287224 */ /* 0x000fc400078e0077 */
[----:B------:R-:W-:-:S01]  /*1b790*/  FADD.FTZ R41, R55, R30 ;  /* 0x0000001e37297221 */ /* 0x000fc20000010000 */
[----:B------:R-:W-:Y:S01]  /*1b7a0*/  IMAD.MOV.U32 R55, RZ, RZ, R119 ;  /* 0x000000ffff377224 */ /* 0x000fe200078e0077 */
[----:B------:R-:W1:Y:S01]  /*1b7b0*/  MUFU.EX2 R9, R9 ;  /* 0x0000000900097308 */ /* 0x000e620000000800 */
[----:B--2---:R-:W-:-:S01]  /*1b7c0*/  FADD.FTZ R26, R94, R61 ;  /* 0x0000003d5e1a7221 */ /* 0x004fc20000010000 */
[----:B------:R-:W-:-:S06]  /*1b7d0*/  IMAD.MOV.U32 R39, RZ, RZ, R119 ;  /* 0x000000ffff277224 */ /* 0x000fcc00078e0077 */
[----:B------:R-:W2:Y:S01]  /*1b7e0*/  MUFU.EX2 R10, R10 ;  /* 0x0000000a000a7308 */ /* 0x000ea20000000800 */
[----:B0-----:R-:W-:-:S01]  /*1b7f0*/  FADD.FTZ R26, R97, R26 ;  /* 0x0000001a611a7221 */ /* 0x001fc20000010000 */
[----:B------:R-:W-:Y:S02]  /*1b800*/  F2FP.SATFINITE.E4M3.F32.PACK_AB_MERGE_C R94, R97, R94, RZ ;  /* 0x0000005e615e723e */ /* 0x000fe400048070ff */
[----:B------:R-:W-:Y:S02]  /*1b810*/  MOV R97, R119 ;  /* 0x0000007700617202 */ /* 0x000fe40000000f00 */
[----:B------:R-:W-:Y:S01]  /*1b820*/  F2FP.SATFINITE.E4M3.F32.PACK_AB_MERGE_C R213, R8, R7, R94 ;  /* 0x0000000708d5723e */ /* 0x000fe2000480705e */
[----:B------:R-:W-:Y:S01]  /*1b830*/  IMAD.MOV.U32 R94, RZ, RZ, R119 ;  /* 0x000000ffff5e7224 */ /* 0x000fe200078e0077 */
[----:B------:R-:W0:Y:S01]  /*1b840*/  MUFU.EX2 R24, R24 ;  /* 0x0000001800187308 */ /* 0x000e220000000800 */
[----:B-1----:R-:W-:-:S01]  /*1b850*/  FADD.FTZ R61, R9, R26 ;  /* 0x0000001a093d7221 */ /* 0x002fc20000010000 */
[----:B------:R-:W-:Y:S01]  /*1b860*/  FADD.FTZ R26, R74, R41 ;  /* 0x000000294a1a7221 */ /* 0x000fe20000010000 */
[----:B------:R-:W-:-:S03]  /*1b870*/  IMAD.MOV.U32 R74, RZ, RZ, R119 ;  /* 0x000000ffff4a7224 */ /* 0x000fc600078e0077 */
[----:B------:R-:W-:Y:S01]  /*1b880*/  FADD.FTZ R41, R57, R26 ;  /* 0x0000001a39297221 */ /* 0x000fe20000010000 */
[----:B------:R-:W-:Y:S01]  /*1b890*/  MOV R57, R119 ;  /* 0x0000007700397202 */ /* 0x000fe20000000f00 */
        /* <DEDUP_REMOVED lines=9> */
[----:B------:R-:W-:-:S06]  /*1b930*/  IMAD.MOV.U32 R61, RZ, RZ, R119 ;  /* 0x000000ffff3d7224 */ /* 0x000fcc00078e0077 */
[----:B------:R-:W0:Y:S01]  /*1b940*/  MUFU.EX2 R12, R12 ;  /* 0x0000000c000c7308 */ /* 0x000e220000000800 */
[----:B-1----:R-:W-:-:S07]  /*1b950*/  FADD.FTZ R26, R25, R26 ;  /* 0x0000001a191a7221 */ /* 0x002fce0000010000 */
[----:B------:R-:W1:Y:S01]  /*1b960*/  MUFU.EX2 R28, R28 ;  /* 0x0000001c001c7308 */ /* 0x000e620000000800 */
[----:B--2---:R-:W-:-:S01]  /*1b970*/  FADD.FTZ R37, R11, R26 ;  /* 0x0000001a0b257221 */ /* 0x004fc20000010000 */
[----:B------:R-:W-:Y:S01]  /*1b980*/  FADD.FTZ R26, R78, R33 ;  /* 0x000000214e1a7221 */ /* 0x000fe20000010000 */
[----:B------:R-:W-:-:S03]  /*1b990*/  IMAD.MOV.U32 R78, RZ, RZ, R119 ;  /* 0x000000ffff4e7224 */ /* 0x000fc600078e0077 */
[----:B------:R-:W-:Y:S01]  /*1b9a0*/  FADD.FTZ R33, R73, R26 ;  /* 0x0000001a49217221 */ /* 0x000fe20000010000 */
[----:B------:R-:W-:Y:S01]  /*1b9b0*/  IMAD.MOV.U32 R73, RZ, RZ, R119 ;  /* 0x000000ffff497224 */ /* 0x000fe200078e0077 */
[----:B------:R-:W2:Y:S01]  /*1b9c0*/  MUFU.EX2 R14, R14 ;  /* 0x0000000e000e7308 */ /* 0x000ea20000000800 */
[----:B0-----:R-:W-:-:S01]  /*1b9d0*/  FADD.FTZ R37, R12, R37 ;  /* 0x000000250c257221 */ /* 0x001fc20000010000 */
[----:B------:R-:W-:Y:S01]  /*1b9e0*/  FADD.FTZ R33, R80, R33 ;  /* 0x0000002150217221 */ /* 0x000fe20000010000 */
[----:B------:R-:W-:-:S05]  /*1b9f0*/  IMAD.MOV.U32 R80, RZ, RZ, R119 ;  /* 0x000000ffff507224 */ /* 0x000fca00078e0077 */
[----:B------:R-:W0:Y:S01]  /*1ba00*/  MUFU.EX2 R15, R15 ;  /* 0x0000000f000f7308 */ /* 0x000e220000000800 */
[----:B-1----:R-:W-:-:S01]  /*1ba10*/  FADD.FTZ R26, R28, R37 ;  /* 0x000000251c1a7221 */ /* 0x002fc20000010000 */
[----:B------:R-:W-:-:S03]  /*1ba20*/  F2FP.SATFINITE.E4M3.F32.PACK_AB_MERGE_C R36, R27, R28, RZ ;  /* 0x0000001c1b24723e */ /* 0x000fc600048070ff */
[----:B------:R-:W-:Y:S01]  /*1ba30*/  FADD.FTZ R37, R27, R26 ;  /* 0x0000001a1b257221 */ /* 0x000fe20000010000 */
[----:B------:R-:W-:-:S01]  /*1ba40*/  FADD.FTZ R26, R60, R33 ;  /* 0x000000213c1a7221 */ /* 0x000fc20000010000 */
[----:B------:R-:W-:Y:S01]  /*1ba50*/  F2FP.SATFINITE.E4M3.F32.PACK_AB_MERGE_C R33, R25, R24, RZ ;  /* 0x000000181921723e */ /* 0x000fe200048070ff */
[----:B------:R-:W1:Y:S01]  /*1ba60*/  MUFU.EX2 R65, R65 ;  /* 0x0000004100417308 */ /* 0x000e620000000800 */
[----:B--2---:R-:W-:-:S01]  /*1ba70*/  FADD.FTZ R30, R14, R37 ;  /* 0x000000250e1e7221 */ /* 0x004fc20000010000 */
[----:B------:R-:W-:Y:S01]  /*1ba80*/  FADD.FTZ R25, R63, R26 ;  /* 0x0000001a3f197221 */ /* 0x000fe20000010000 */
[----:B------:R-:W-:Y:S01]  /*1ba90*/  F2FP.SATFINITE.E4M3.F32.PACK_AB_MERGE_C R201, R12, R11, R36 ;  /* 0x0000000b0cc9723e */ /* 0x000fe20004807024 */
[----:B------:R-:W-:Y:S01]  /*1baa0*/  IMAD.MOV.U32 R63, RZ, RZ, R119 ;  /* 0x000000ffff3f7224 */ /* 0x000fe200078e0077 */
[----:B------:R-:W-:Y:S01]  /*1bab0*/  F2FP.SATFINITE.E4M3.F32.PACK_AB_MERGE_C R215, R10, R9, R33 ;  /* 0x000000090ad7723e */ /* 0x000fe20004807021 */
[----:B------:R-:W-:Y:S01]  /*1bac0*/  FADD.FTZ R26, R64, R25 ;  /* 0x00000019401a7221 */ /* 0x000fe20000010000 */
[----:B------:R-:W-:Y:S01]  /*1bad0*/  IMAD.MOV.U32 R64, RZ, RZ, R119 ;  /* 0x000000ffff407224 */ /* 0x000fe200078e0077 */
[----:B------:R-:W2:Y:S01]  /*1bae0*/  MUFU.EX2 R66, R66 ;  /* 0x0000004200427308 */ /* 0x000ea20000000800 */
[----:B0-----:R-:W-:-:S01]  /*1baf0*/  FADD.FTZ R30, R15, R30 ;  /* 0x0000001e0f1e7221 */ /* 0x001fc20000010000 */
[----:B------:R-:W-:Y:S01]  /*1bb00*/  FADD.FTZ R75, R75, R26 ;  /* 0x0000001a4b4b7221 */ /* 0x000fe20000010000 */
[--C-:B------:R-:W-:Y:S01]  /*1bb10*/  IMAD.MOV.U32 R60, RZ, RZ, R119.reuse ;  /* 0x000000ffff3c7224 */ /* 0x100fe200078e0077 */
[----:B------:R-:W-:Y:S01]  /*1bb20*/  MOV R37, R119 ;  /* 0x0000007700257202 */ /* 0x000fe20000000f00 */
[----:B------:R-:W-:-:S02]  /*1bb30*/  IMAD.MOV.U32 R36, RZ, RZ, R119 ;  /* 0x000000ffff247224 */ /* 0x000fc400078e0077 */
[----:B------:R-:W-:Y:S01]  /*1bb40*/  IMAD.MOV.U32 R33, RZ, RZ, R119 ;  /* 0x000000ffff217224 */ /* 0x000fe200078e0077 */
[----:B------:R-:W0:Y:S01]  /*1bb50*/  MUFU.EX2 R70, R70 ;  /* 0x0000004600467308 */ /* 0x000e220000000800 */
[----:B-1----:R-:W-:-:S07]  /*1bb60*/  FADD.FTZ R25, R65, R30 ;  /* 0x0000001e41197221 */ /* 0x002fce0000010000 */
[----:B------:R-:W1:Y:S01]  /*1bb70*/  MUFU.EX2 R0, R0 ;  /* 0x0000000000007308 */ /* 0x000e620000000800 */
[----:B--2---:R-:W-:-:S01]  /*1bb80*/  FADD.FTZ R25, R66, R25 ;  /* 0x0000001942197221 */ /* 0x004fc20000010000 */
[----:B------:R-:W-:Y:S01]  /*1bb90*/  F2FP.SATFINITE.E4M3.F32.PACK_AB_MERGE_C R65, R66, R65, RZ ;  /* 0x000000414241723e */ /* 0x000fe200048070ff */
[----:B------:R-:W-:-:S03]  /*1bba0*/  IMAD.MOV.U32 R66, RZ, RZ, R119 ;  /* 0x000000ffff427224 */ /* 0x000fc600078e0077 */
[----:B------:R-:W-:Y:S01]  /*1bbb0*/  F2FP.SATFINITE.E4M3.F32.PACK_AB_MERGE_C R203, R15, R14, R65 ;  /* 0x0000000e0fcb723e */ /* 0x000fe20004807041 */
[----:B------:R-:W-:Y:S01]  /*1bbc0*/  IMAD.MOV.U32 R65, RZ, RZ, R119 ;  /* 0x000000ffff417224 */ /* 0x000fe200078e0077 */
[----:B------:R-:W2:Y:S01]  /*1bbd0*/  MUFU.EX2 R69, R69 ;  /* 0x0000004500457308 */ /* 0x000ea20000000800 */
[----:B0-----:R-:W-:-:S01]  /*1bbe0*/  FADD.FTZ R26, R70, R75 ;  /* 0x0000004b461a7221 */ /* 0x001fc20000010000 */
[----:B------:R-:W-:-:S06]  /*1bbf0*/  IMAD.MOV.U32 R75, RZ, RZ, R119 ;  /* 0x000000ffff4b7224 */ /* 0x000fcc00078e0077 */
        /* <DEDUP_REMOVED lines=12> */
[----:B------:R-:W-:Y:S01]  /*1bcc0*/  F2FP.SATFINITE.E4M3.F32.PACK_AB_MERGE_C R204, R56, R71, RZ ;  /* 0x0000004738cc723e */ /* 0x000fe200048070ff */
[--C-:B------:R-:W-:Y:S02]  /*1bcd0*/  IMAD.MOV.U32 R71, RZ, RZ, R119.reuse ;  /* 0x000000ffff477224 */ /* 0x100fe400078e0077 */
[--C-:B------:R-:W-:Y:S01]  /*1bce0*/  IMAD.MOV.U32 R56, RZ, RZ, R119.reuse ;  /* 0x000000ffff387224 */ /* 0x100fe200078e0077 */
[----:B------:R-:W-:Y:S01]  /*1bcf0*/  F2FP.SATFINITE.E4M3.F32.PACK_AB_MERGE_C R204, R69, R70, R204 ;  /* 0x0000004645cc723e */ /* 0x000fe200048070cc */
[----:B------:R-:W-:Y:S01]  /*1bd00*/  IMAD.MOV.U32 R70, RZ, RZ, R119 ;  /* 0x000000ffff467224 */ /* 0x000fe200078e0077 */
[----:B------:R-:W0:Y:S01]  /*1bd10*/  MUFU.EX2 R20, R20 ;  /* 0x0000001400147308 */ /* 0x000e220000000800 */
[----:B-1----:R-:W-:-:S01]  /*1bd20*/  FADD.FTZ R31, R42, R31 ;  /* 0x0000001f2a1f7221 */ /* 0x002fc20000010000 */
[----:B------:R-:W-:Y:S01]  /*1bd30*/  F2FP.SATFINITE.E4M3.F32.PACK_AB_MERGE_C R30, R42, R29, RZ ;  /* 0x0000001d2a1e723e */ /* 0x000fe200048070ff */
[----:B------:R-:W-:Y:S01]  /*1bd40*/  IMAD.MOV.U32 R69, RZ, RZ, R119 ;  /* 0x000000ffff457224 */ /* 0x000fe200078e0077 */
[----:B------:R-:W-:-:S02]  /*1bd50*/  MOV R42, R119 ;  /* 0x00000077002a7202 */ /* 0x000fc40000000f00 */
[----:B------:R-:W-:Y:S01]  /*1bd60*/  F2FP.SATFINITE.E4M3.F32.PACK_AB_MERGE_C R205, R21, R0, R30 ;  /* 0x0000000015cd723e */ /* 0x000fe2000480701e */
[----:B------:R-:W-:Y:S01]  /*1bd70*/  IMAD.MOV.U32 R30, RZ, RZ, R119 ;  /* 0x000000ffff1e7224 */ /* 0x000fe200078e0077 */
[----:B------:R-:W1:Y:S01]  /*1bd80*/  MUFU.EX2 R47, R47 ;  /* 0x0000002f002f7308 */ /* 0x000e620000000800 */
[----:B--2---:R-:W-:-:S07]  /*1bd90*/  FADD.FTZ R26, R48, R27 ;  /* 0x0000001b301a7221 */ /* 0x004fce0000010000 */
[----:B------:R-:W2:Y:S01]  /*1bda0*/  MUFU.EX2 R45, R45 ;  /* 0x0000002d002d7308 */ /* 0x000ea20000000800 */
[----:B0-----:R-:W-:-:S01]  /*1bdb0*/  FADD.FTZ R28, R20, R31 ;  /* 0x0000001f141c7221 */ /* 0x001fc20000010000 */
[----:B------:R-:W-:-:S06]  /*1bdc0*/  IMAD.MOV.U32 R31, RZ, RZ, R119 ;  /* 0x000000ffff1f7224 */ /* 0x000fcc00078e0077 */
[----:B------:R-:W-:Y:S01]  /*1bdd0*/  MUFU.EX2 R82, R82 ;  /* 0x0000005200527308 */ /* 0x000fe20000000800 */
[----:B-1----:R-:W-:-:S07]  /*1bde0*/  FADD.FTZ R27, R47, R26 ;  /* 0x0000001a2f1b7221 */ /* 0x002fce0000010000 */
[----:B------:R-:W0:Y:S01]  /*1bdf0*/  MUFU.EX2 R83, R86 ;  /* 0x0000005600537308 */ /* 0x000e220000000800 */
[----:B--2---:R-:W-:-:S07]  /*1be00*/  FADD.FTZ R29, R45, R28 ;  /* 0x0000001c2d1d7221 */ /* 0x004fce0000010000 */
[----:B------:R-:W1:Y:S08]  /*1be10*/  MUFU.EX2 R32, R32 ;  /* 0x0000002000207308 */ /* 0x000e700000000800 */
[----:B------:R-:W2:Y:S01]  /*1be20*/  MUFU.EX2 R49, R49 ;  /* 0x0000003100317308 */ /* 0x000ea20000000800 */
[----:B0-----:R-:W-:Y:S01]  /*1be30*/  F2FP.SATFINITE.E4M3.F32.PACK_AB_MERGE_C R206, R83, R82, RZ ;  /* 0x0000005253ce723e */ /* 0x001fe200048070ff */
[----:B------:R-:W-:-:S03]  /*1be40*/  FADD.FTZ R82, R82, R27 ;  /* 0x0000001b52527221 */ /* 0x000fc60000010000 */
[----:B------:R-:W-:Y:S01]  /*1be50*/  F2FP.SATFINITE.E4M3.F32.PACK_AB_MERGE_C R206, R47, R48, R206 ;  /* 0x000000302fce723e */ /* 0x000fe200048070ce */
[----:B------:R-:W-:-:S01]  /*1be60*/  FADD.FTZ R83, R83, R82 ;  /* 0x0000005253537221 */ /* 0x000fc20000010000 */
[----:B------:R-:W-:Y:S01]  /*1be70*/  MOV R82, R119 ;  /* 0x0000007700527202 */ /* 0x000fe20000000f00 */
[----:B------:R-:W-:Y:S01]  /*1be80*/  MUFU.EX2 R84, R84 ;  /* 0x0000005400547308 */ /* 0x000fe20000000800 */
[----:B-1----:R-:W-:-:S01]  /*1be90*/  FADD.FTZ R28, R32, R29 ;  /* 0x0000001d201c7221 */ /* 0x002fc20000010000 */
[--C-:B------:R-:W-:Y:S01]  /*1bea0*/  IMAD.MOV.U32 R48, RZ, RZ, R119.reuse ;  /* 0x000000ffff307224 */ /* 0x100fe200078e0077 */
[----:B------:R-:W-:Y:S01]  /*1beb0*/  MOV R47, R119 ;  /* 0x00000077002f7202 */ /* 0x000fe20000000f00 */
[----:B------:R-:W-:-:S04]  /*1bec0*/  IMAD.MOV.U32 R29, RZ, RZ, R119 ;  /* 0x000000ffff1d7224 */ /* 0x000fc800078e0077 */
[----:B------:R-:W0:Y:S01]  /*1bed0*/  MUFU.EX2 R87, R87 ;  /* 0x0000005700577308 */ /* 0x000e220000000800 */
[----:B--2---:R-:W-:-:S01]  /*1bee0*/  FADD.FTZ R28, R49, R28 ;  /* 0x0000001c311c7221 */ /* 0x004fc20000010000 */
[----:B------:R-:W-:Y:S01]  /*1bef0*/  F2FP.SATFINITE.E4M3.F32.PACK_AB_MERGE_C R32, R49, R32, RZ ;  /* 0x000000203120723e */ /* 0x000fe200048070ff */
[----:B------:R-:W-:-:S03]  /*1bf00*/  IMAD.MOV.U32 R49, RZ, RZ, R119 ;  /* 0x000000ffff317224 */ /* 0x000fc600078e0077 */
[----:B------:R-:W-:Y:S01]  /*1bf10*/  F2FP.SATFINITE.E4M3.F32.PACK_AB_MERGE_C R207, R45, R20, R32 ;  /* 0x000000142dcf723e */ /* 0x000fe20004807020 */
[----:B------:R-:W-:Y:S01]  /*1bf20*/  IMAD.MOV.U32 R45, RZ, RZ, R119 ;  /* 0x000000ffff2d7224 */ /* 0x000fe200078e0077 */
[----:B------:R-:W1:Y:S01]  /*1bf30*/  MUFU.EX2 R52, R52 ;  /* 0x0000003400347308 */ /* 0x000e620000000800 */
[----:B------:R-:W-:-:S07]  /*1bf40*/  MOV R32, R119 ;  /* 0x0000007700207202 */ /* 0x000fce0000000f00 */
        /* <DEDUP_REMOVED lines=11> */
[----:B-1----:R-:W-:Y:S01]  /*1c000*/  IMAD.MOV.U32 R53, RZ, RZ, R119 ;  /* 0x000000ffff357224 */ /* 0x002fe200078e0077 */
[----:B------:R-:W-:Y:S02]  /*1c010*/  MOV R52, R119 ;  /* 0x0000007700347202 */ /* 0x000fe40000000f00 */
[----:B------:R-:W-:-:S01]  /*1c020*/  FADD.FTZ R84, R84, R85 ;  /* 0x0000005554547221 */ /* 0x000fc20000010000 */
[----:B------:R-:W-:Y:S01]  /*1c030*/  IMAD.MOV.U32 R85, RZ, RZ, R119 ;  /* 0x000000ffff557224 */ /* 0x000fe200078e0077 */
[----:B------:R0:W1:Y:S01]  /*1c040*/  MUFU.EX2 R25, R68 ;  /* 0x0000004400197308 */ /* 0x0000620000000800 */
[----:B---3--:R-:W-:-:S01]  /*1c050*/  FADD.FTZ R3, R24, R3 ;  /* 0x0000000318037221 */ /* 0x008fc20000010000 */
[----:B------:R-:W-:Y:S01]  /*1c060*/  FADD.FTZ R87, R87, R84 ;  /* 0x0000005457577221 */ /* 0x000fe20000010000 */
[----:B------:R-:W-:Y:S01]  /*1c070*/  IMAD.MOV.U32 R84, RZ, RZ, R119 ;  /* 0x000000ffff547224 */ /* 0x000fe200078e0077 */
[----:B------:R-:W-:-:S04]  /*1c080*/  MOV R27, R119 ;  /* 0x00000077001b7202 */ /* 0x000fc80000000f00 */
[----:B------:R-:W-:Y:S01]  /*1c090*/  MUFU.EX2 R88, R88 ;  /* 0x0000005800587308 */ /* 0x000fe20000000800 */
[----:B--2---:R-:W-:-:S01]  /*1c0a0*/  FADD.FTZ R4, R44, R3 ;  /* 0x000000032c047221 */ /* 0x004fc20000010000 */
[----:B0-----:R-:W-:-:S06]  /*1c0b0*/  IMAD.MOV.U32 R68, RZ, RZ, R119 ;  /* 0x000000ffff447224 */ /* 0x001fcc00078e0077 */
[----:B------:R-:W0:Y:S01]  /*1c0c0*/  MUFU.EX2 R91, R91 ;  /* 0x0000005b005b7308 */ /* 0x000e220000000800 */
[----:B-1----:R-:W-:-:S01]  /*1c0d0*/  FADD.FTZ R4, R25, R4 ;  /* 0x0000000419047221 */ /* 0x002fc20000010000 */
[----:B------:R-:W-:Y:S01]  /*1c0e0*/  F2FP.SATFINITE.E4M3.F32.PACK_AB_MERGE_C R44, R25, R44, RZ ;  /* 0x0000002c192c723e */ /* 0x000fe200048070ff */
[----:B------:R-:W-:-:S03]  /*1c0f0*/  IMAD.MOV.U32 R25, RZ, RZ, R119 ;  /* 0x000000ffff197224 */ /* 0x000fc600078e0077 */
[----:B------:R-:W-:Y:S01]  /*1c100*/  F2FP.SATFINITE.E4M3.F32.PACK_AB_MERGE_C R209, R24, R43, R44 ;  /* 0x0000002b18d1723e */ /* 0x000fe2000480702c */
[--C-:B------:R-:W-:Y:S01]  /*1c110*/  IMAD.MOV.U32 R44, RZ, RZ, R119.reuse ;  /* 0x000000ffff2c7224 */ /* 0x100fe200078e0077 */
[----:B------:R1:W2:Y:S01]  /*1c120*/  MUFU.EX2 R86, R101 ;  /* 0x0000006500567308 */ /* 0x0002a20000000800 */
[--C-:B------:R-:W-:Y:S02]  /*1c130*/  IMAD.MOV.U32 R43, RZ, RZ, R119.reuse ;  /* 0x000000ffff2b7224 */ /* 0x100fe400078e0077 */
[----:B------:R-:W-:-:S05]  /*1c140*/  IMAD.MOV.U32 R24, RZ, RZ, R119 ;  /* 0x000000ffff187224 */ /* 0x000fca00078e0077 */
[----:B------:R-:W3:Y:S01]  /*1c150*/  MUFU.EX2 R67, R67 ;  /* 0x0000004300437308 */ /* 0x000ee20000000800 */
[----:B0-----:R-:W-:Y:S01]  /*1c160*/  F2FP.SATFINITE.E4M3.F32.PACK_AB_MERGE_C R5, R91, R88, RZ ;  /* 0x000000585b05723e */ /* 0x001fe200048070ff */
[----:B-1----:R-:W-:-:S06]  /*1c170*/  IMAD.MOV.U32 R101, RZ, RZ, R119 ;  /* 0x000000ffff657224 */ /* 0x002fcc00078e0077 */
[----:B------:R-:W0:Y:S01]  /*1c180*/  MUFU.EX2 R89, R89 ;  /* 0x0000005900597308 */ /* 0x000e220000000800 */
[----:B--2---:R-:W-:-:S01]  /*1c190*/  FADD.FTZ R6, R86, R87 ;  /* 0x0000005756067221 */ /* 0x004fc20000010000 */
[----:B------:R-:W-:-:S06]  /*1c1a0*/  MOV R87, R119 ;  /* 0x0000007700577202 */ /* 0x000fcc0000000f00 */
[----:B------:R1:W2:Y:S01]  /*1c1b0*/  MUFU.EX2 R26, R77 ;  /* 0x0000004d001a7308 */ /* 0x0002a20000000800 */
[----:B---3--:R-:W-:-:S07]  /*1c1c0*/  FADD.FTZ R3, R67, R4 ;  /* 0x0000000443037221 */ /* 0x008fce0000010000 */
[----:B------:R-:W3:Y:S01]  /*1c1d0*/  MUFU.EX2 R79, R79 ;  /* 0x0000004f004f7308 */ /* 0x000ee20000000800 */
[C---:B0-----:R-:W-:Y:S01]  /*1c1e0*/  F2FP.SATFINITE.E4M3.F32.PACK_AB_MERGE_C R210, R89.reuse, R86, R5 ;  /* 0x0000005659d2723e */ /* 0x041fe20004807005 */
[----:B------:R-:W-:Y:S01]  /*1c1f0*/  FADD.FTZ R89, R89, R6 ;  /* 0x0000000659597221 */ /* 0x000fe20000010000 */
[----:B------:R-:W-:Y:S01]  /*1c200*/  IMAD.MOV.U32 R86, RZ, RZ, R119 ;  /* 0x000000ffff567224 */ /* 0x000fe200078e0077 */
[----:B-1----:R-:W-:Y:S02]  /*1c210*/  MOV R77, R119 ;  /* 0x00000077004d7202 */ /* 0x002fe40000000f00 */
[----:B------:R-:W-:-:S01]  /*1c220*/  FADD.FTZ R12, R88, R89 ;  /* 0x00000059580c7221 */ /* 0x000fc20000010000 */
[----:B------:R-:W-:Y:S01]  /*1c230*/  IMAD.MOV.U32 R89, RZ, RZ, R119 ;  /* 0x000000ffff597224 */ /* 0x000fe200078e0077 */
[----:B------:R-:W0:Y:S01]  /*1c240*/  MUFU.EX2 R54, R54 ;  /* 0x0000003600367308 */ /* 0x000e220000000800 */
[----:B--2---:R-:W-:-:S01]  /*1c250*/  FADD.FTZ R0, R26, R3 ;  /* 0x000000031a007221 */ /* 0x004fc20000010000 */
[----:B------:R-:W-:Y:S01]  /*1c260*/  FADD.FTZ R12, R91, R12 ;  /* 0x0000000c5b0c7221 */ /* 0x000fe20000010000 */
[----:B------:R-:W-:-:S02]  /*1c270*/  IMAD.MOV.U32 R91, RZ, RZ, R119 ;  /* 0x000000ffff5b7224 */ /* 0x000fc400078e0077 */
[----:B------:R-:W-:Y:S02]  /*1c280*/  IMAD.MOV.U32 R88, RZ, RZ, R119 ;  /* 0x000000ffff587224 */ /* 0x000fe400078e0077 */
[----:B---3--:R-:W-:-:S01]  /*1c290*/  FADD.FTZ R11, R79, R0 ;  /* 0x000000004f0b7221 */ /* 0x008fc20000010000 */
[----:B0-----:R-:W-:-:S03]  /*1c2a0*/  F2FP.SATFINITE.E4M3.F32.PACK_AB_MERGE_C R3, R54, R79, RZ ;  /* 0x0000004f3603723e */ /* 0x001fc600048070ff */
[----:B------:R-:W-:Y:S01]  /*1c2b0*/  FADD.FTZ R11, R54, R11 ;  /* 0x0000000b360b7221 */ /* 0x000fe20000010000 */
[----:B------:R-:W-:Y:S01]  /*1c2c0*/  IMAD.MOV.U32 R79, RZ, RZ, R119 ;  /* 0x000000ffff4f7224 */ /* 0x000fe200078e0077 */
[----:B------:R-:W-:Y:S01]  /*1c2d0*/  F2FP.SATFINITE.E4M3.F32.PACK_AB_MERGE_C R211, R26, R67, R3 ;  /* 0x000000431ad3723e */ /* 0x000fe20004807003 */
[--C-:B------:R-:W-:Y:S01]  /*1c2e0*/  IMAD.MOV.U32 R54, RZ, RZ, R119.reuse ;  /* 0x000000ffff367224 */ /* 0x100fe200078e0077 */
[----:B------:R-:W-:Y:S01]  /*1c2f0*/  MOV R67, R119 ;  /* 0x0000007700437202 */ /* 0x000fe20000000f00 */
[----:B------:R-:W-:Y:S01]  /*1c300*/  IMAD.MOV.U32 R26, RZ, RZ, R119 ;  /* 0x000000ffff1a7224 */ /* 0x000fe200078e0077 */
[----:B------:R-:W-:Y:S06]  /*1c310*/  @!P1 BRA `(.L_x_4218) ;  /* 0x00000040006c9947 */ /* 0x000fec0003800000 */
[----:B------:R0:W5:Y:S01]  /*1c320*/  LDL.LU R3, [R1+0x3c] ;  /* 0x00003c0001037983 */ /* 0x0001620000300800 */
[----:B------:R-:W-:Y:S01]  /*1c330*/  VIADD R10, R148, 0xfffffffe ;  /* 0xfffffffe940a7836 */ /* 0x000fe20000000000 */
[----:B------:R-:W-:Y:S01]  /*1c340*/  MOV R9, R122 ;  /* 0x0000007a00097202 */ /* 0x000fe20000000f00 */
[----:B------:R-:W-:Y:S01]  /*1c350*/  IMAD.MOV.U32 R8, RZ, RZ, R120 ;  /* 0x000000ffff087224 */ /* 0x000fe200078e0078 */
[----:B------:R-:W-:Y:S01]  /*1c360*/  CS2R R118, SRZ ;  /* 0x0000000000767805 */ /* 0x000fe2000001ff00 */
[----:B------:R-:W-:Y:S01]  /*1c370*/  IMAD.MOV.U32 R0, RZ, RZ, R121 ;  /* 0x000000ffff007224 */ /* 0x000fe200078e0079 */
        /* <DEDUP_REMOVED lines=46> */
[----:B0-----:R-:W-:-:S07]  /*1c660*/  CS2R R24, SRZ ;  /* 0x0000000000187805 */ /* 0x001fce000001ff00 */
.L_x_4230:
[----:B------:R-:W-:Y:S01]  /*1c670*/  ISETP.NE.AND P1, PT, R0, 0x1, PT ;  /* 0x000000010000780c */ /* 0x000fe20003f25270 */
[----:B------:R-:W-:Y:S05]  /*1c680*/  YIELD ;  /* 0x0000000000007946 */ /* 0x000fea0003800000 */
[----:B------:R-:W-:Y:S02]  /*1c690*/  SEL R4, RZ, 0x1, P1 ;  /* 0x00000001ff047807 */ /* 0x000fe40000800000 */
[----:B------:R-:W-:Y:S02]  /*1c6a0*/  ISETP.NE.AND P1, PT, R220, RZ, PT ;  /* 0x000000ffdc00720c */ /* 0x000fe40003f25270 */
[----:B-----5:R-:W-:-:S05]  /*1c6b0*/  LOP3.LUT R6, R3, R4, RZ, 0x3c, !PT ;  /* 0x0000000403067212 */ /* 0x020fca00078e3cff */
[----:B------:R0:W-:Y:S06]  /*1c6c0*/  STL [R1+0x3c], R6 ;  /* 0x00003c0601007387 */ /* 0x0001ec0000100800 */
[----:B------:R-:W-:Y:S05]  /*1c6d0*/  @P1 BRA `(.L_x_4219) ;  /* 0x00000000003c1947 */ /* 0x000fea0003800000 */
[----:B------:R-:W-:Y:S05]  /*1c6e0*/  @!P0 BRA `(.L_x_4220) ;  /* 0x0000000000048947 */ /* 0x000fea0003800000 */
[----:B------:R-:W-:Y:S01]  /*1c6f0*/  BPT.TRAP 0x1 ;  /* 0x000000040000795c */ /* 0x000fe20000300000 */
.L_x_4220:
[----:B------:R-:W-:-:S05]  /*1c700*/  VIADD R4, R0, 0x1 ;  /* 0x0000000100047836 */ /* 0x000fca0000000000 */
[----:B------:R-:W-:-:S04]  /*1c710*/  ISETP.NE.AND P2, PT, R4, 0x2, PT ;  /* 0x000000020400780c */ /* 0x000fc80003f45270 */
[----:B------:R-:W-:Y:S02]  /*1c720*/  SEL R5, R4, RZ, P2 ;  /* 0x000000ff04057207 */ /* 0x000fe40001000000 */
[----:B------:R-:W-:-:S03]  /*1c730*/  SHF.L.U32 R4, R6, 0x1f, RZ ;  /* 0x0000001f06047819 */ /* 0x000fc600000006ff */
[----:B------:R-:W-:-:S04]  /*1c740*/  IMAD R5, R5, 0x8, R18 ;  /* 0x0000000805057824 */ /* 0x000fc800078e0212 */
[----:B------:R1:W2:Y:S01]  /*1c750*/  SYNCS.PHASECHK.TRANS64.TRYWAIT P2, [R5+URZ+0x33430], R4 ;  /* 0x03343004050075a7 */ /* 0x0002a2000804017f */
[----:B------:R-:W-:Y:S05]  /*1c760*/  @!P0 BRA `(.L_x_4221) ;  /* 0x0000000000048947 */ /* 0x000fea0003800000 */
[----:B------:R-:W-:Y:S01]  /*1c770*/  BPT.TRAP 0x1 ;  /* 0x000000040000795c */ /* 0x000fe20000300000 */
.L_x_4221:
[----:B------:R-:W-:Y:S04]  /*1c780*/  BSSY B0, `(.L_x_4219) ;  /* 0x0000004000007945 */ /* 0x000fe80003800000 */
[----:B--2---:R-:W-:Y:S05]  /*1c790*/  @P2 BRA `(.L_x_4222) ;  /* 0x0000000000082947 */ /* 0x004fea0003800000 */
[----:B------:R-:W2:Y:S02]  /*1c7a0*/  SYNCS.PHASECHK.TRANS64.TRYWAIT P2, [R5+URZ+0x33430], R4 ;  /* 0x03343004050075a7 */ /* 0x000ea4000804017f */
[----:B--2---:R-:W-:Y:S05]  /*1c7b0*/  @!P2 BRA `(.L_x_4223) ;  /* 0x0000011400e4a947 */ /* 0x004fea0003800000 */
.L_x_4222:
[----:B------:R-:W-:Y:S05]  /*1c7c0*/  BSYNC B0 ;  /* 0x0000000000007941 */ /* 0x000fea0003800000 */
.L_x_4219:
[----:B-12---:R-:W1:Y:S01]  /*1c7d0*/  S2R R4, SR_TID.X ;  /* 0x0000000000047919 */ /* 0x006e620000002100 */
[----:B------:R-:W-:Y:S05]  /*1c7e0*/  WARPSYNC.ALL ;  /* 0x0000000000007948 */ /* 0x000fea0003800000 */
[----:B------:R-:W-:Y:S01]  /*1c7f0*/  IMAD.MOV.U32 R5, RZ, RZ, -0x7fffffe0 ;  /* 0x80000020ff057424 */ /* 0x000fe200078e00ff */
[----:B------:R-:W-:Y:S01]  /*1c800*/  UMOV UR20, UR28 ;  /* 0x0000001c00147c82 */ /* 0x000fe20008000000 */
[----:B------:R-:W-:Y:S01]  /*1c810*/  UMOV UR21, UR29 ;  /* 0x0000001d00157c82 */ /* 0x000fe20008000000 */
[----:B------:R-:W-:Y:S01]  /*1c820*/  MOV R7, 0x80000020 ;  /* 0x8000002000077802 */ /* 0x000fe20000000f00 */
[----:B------:R-:W-:Y:S01]  /*1c830*/  UMOV UR24, UR28 ;  /* 0x0000001c00187c82 */ /* 0x000fe20008000000 */
[----:B------:R-:W-:Y:S01]  /*1c840*/  R2UR UR23, R5 ;  /* 0x00000000051772ca */ /* 0x000fe200000e0000 */
[----:B------:R-:W-:Y:S01]  /*1c850*/  UMOV UR25, UR29 ;  /* 0x0000001d00197c82 */ /* 0x000fe20008000000 */
[C---:B------:R-:W-:Y:S01]  /*1c860*/  R2UR UR27, R7.reuse ;  /* 0x00000000071b72ca */ /* 0x040fe200000e0000 */
[----:B------:R-:W-:Y:S01]  /*1c870*/  IMAD.MOV.U32 R15, RZ, RZ, -0x7fffffe0 ;  /* 0x80000020ff0f7424 */ /* 0x000fe200078e00ff */
[----:B------:R-:W-:Y:S01]  /*1c880*/  R2UR UR35, R7 ;  /* 0x00000000072372ca */ /* 0x000fe200000e0000 */
[----:B------:R-:W-:Y:S01]  /*1c890*/  UMOV UR32, UR28 ;  /* 0x0000001c00207c82 */ /* 0x000fe20008000000 */
[----:B------:R-:W-:Y:S01]  /*1c8a0*/  UMOV UR33, UR29 ;  /* 0x0000001d00217c82 */ /* 0x000fe20008000000 */
[----:B------:R-:W-:Y:S01]  /*1c8b0*/  MOV R21, 0x80000020 ;  /* 0x8000002000157802 */ /* 0x000fe20000000f00 */
[----:B------:R-:W-:Y:S01]  /*1c8c0*/  UMOV UR40, UR28 ;  /* 0x0000001c00287c82 */ /* 0x000fe20008000000 */
[----:B------:R-:W-:Y:S01]  /*1c8d0*/  R2UR UR31, R15 ;  /* 0x000000000f1f72ca */ /* 0x000fe200000e0000 */
[----:B------:R-:W-:Y:S01]  /*1c8e0*/  UMOV UR41, UR29 ;  /* 0x0000001d00297c82 */ /* 0x000fe20008000000 */
[----:B------:R-:W-:Y:S01]  /*1c8f0*/  R2UR UR43, R21 ;  /* 0x00000000152b72ca */ /* 0x000fe200000e0000 */
[----:B------:R-:W-:Y:S01]  /*1c900*/  IMAD.MOV.U32 R7, RZ, RZ, -0x7fffffe0 ;  /* 0x80000020ff077424 */ /* 0x000fe200078e00ff */
[----:B------:R-:W-:Y:S01]  /*1c910*/  R2UR UR47, R15 ;  /* 0x000000000f2f72ca */ /* 0x000fe200000e0000 */
[----:B------:R-:W-:-:S02]  /*1c920*/  IMAD.MOV.U32 R15, RZ, RZ, -0x7fffffe0 ;  /* 0x80000020ff0f7424 */ /* 0x000fc400078e00ff */
[----:B------:R-:W-:Y:S01]  /*1c930*/  IMAD.MOV.U32 R5, RZ, RZ, -0x7fffffe0 ;  /* 0x80000020ff057424 */ /* 0x000fe200078e00ff */
[----:B-1----:R-:W-:Y:S02]  /*1c940*/  SHF.R.U32.HI R14, RZ, 0x7, R4 ;  /* 0x00000007ff0e7819 */ /* 0x002fe40000011604 */
[----:B------:R-:W-:-:S03]  /*1c950*/  IADD3 R4, R0, 0x1, RZ ;  /* 0x0000000100047810 */ /* 0x000fc60007ffe0ff */
[----:B------:R-:W-:-:S05]  /*1c960*/  VIADD R120, R14, 0x8 ;  /* 0x000000080e787836 */ /* 0x000fca0000000000 */
[----:B------:R1:W-:Y:S01]  /*1c970*/  BAR.SYNC.DEFER_BLOCKING R120, 0x100 ;  /* 0x000400780000751d */ /* 0x0003e20000010000 */
[----:B------:R-:W-:-:S04]  /*1c980*/  ISETP.NE.AND P2, PT, R4, 0x2, PT ;  /* 0x000000020400780c */ /* 0x000fc80003f45270 */
[----:B0-----:R-:W-:-:S05]  /*1c990*/  SEL R6, R4, RZ, P2 ;  /* 0x000000ff04067207 */ /* 0x001fca0001000000 */
[----:B------:R-:W-:Y:S01]  /*1c9a0*/  IMAD R4, R6, 0x780, R13 ;  /* 0x0000078006047824 */ /* 0x000fe200078e020d */
[----:B------:R0:W-:Y:S03]  /*1c9b0*/  STL [R1+0x2c], R6 ;  /* 0x00002c0601007387 */ /* 0x0001e60000100800 */
[C---:B------:R-:W-:Y:S01]  /*1c9c0*/  VIADD R14, R4.reuse, 0x100 ;  /* 0x00000100040e7836 */ /* 0x040fe20000000000 */
[C---:B------:R-:W-:Y:S01]  /*1c9d0*/  R2UR UR22, R4.reuse ;  /* 0x00000000041672ca */ /* 0x040fe200000e0000 */
[----:B------:R-:W-:-:S03]  /*1c9e0*/  VIADD R20, R4, 0x200 ;  /* 0x0000020004147836 */ /* 0x000fc60000000000 */
[----:B------:R-:W-:Y:S01]  /*1c9f0*/  R2UR UR30, R14 ;  /* 0x000000000e1e72ca */ /* 0x000fe200000e0000 */
[----:B------:R-:W-:Y:S01]  /*1ca00*/  VIADD R14, R4, 0x2 ;  /* 0x00000002040e7836 */ /* 0x000fe20000000000 */
[----:B------:R-:W-:Y:S01]  /*1ca10*/  R2UR UR42, R20 ;  /* 0x00000000142a72ca */ /* 0x000fe200000e0000 */
[----:B0-----:R-:W-:Y:S01]  /*1ca20*/  VIADD R6, R4, 0x80 ;  /* 0x0000008004067836 */ /* 0x001fe20000000000 */
[----:B------:R-:W-:Y:S02]  /*1ca30*/  WARPGROUP.ARRIVE ;  /* 0x00000000000079c5 */ /* 0x000fe40000000000 */
[----:B------:R-:W-:Y:S01]  /*1ca40*/  R2UR UR46, R14 ;  /* 0x000000000e2e72ca */ /* 0x000fe200000e0000 */
[----:B------:R-:W-:Y:S01]  /*1ca50*/  VIADD R14, R4, 0x82 ;  /* 0x00000082040e7836 */ /* 0x000fe20000000000 */
[----:B------:R-:W-:Y:S01]  /*1ca60*/  R2UR UR26, R6 ;  /* 0x00000000061a72ca */ /* 0x000fe200000e0000 */
[----:B------:R-:W-:Y:S01]  /*1ca70*/  VIADD R6, R4, 0x180 ;  /* 0x0000018004067836 */ /* 0x000fe20000000000 */
[----:B------:R-:W-:Y:S02]  /*1ca80*/  QGMMA.64x32x32.F32.E4M3.E4M3 R184, gdesc[UR20], RZ, !UPT, gsb0 ;  /* 0x0060000014b879f3 */ /* 0x000fe4000c0008ff */
[----:B------:R-:W-:Y:S01]  /*1ca90*/  R2UR UR22, R14 ;  /* 0x000000000e1672ca */ /* 0x000fe200000e0000 */
[----:B------:R-:W-:Y:S01]  /*1caa0*/  UMOV UR20, UR44 ;  /* 0x0000002c00147c82 */ /* 0x000fe20008000000 */
[----:B------:R-:W-:Y:S01]  /*1cab0*/  R2UR UR34, R6 ;  /* 0x00000000062272ca */ /* 0x000fe200000e0000 */
[----:B------:R-:W-:Y:S01]  /*1cac0*/  UMOV UR21, UR45 ;  /* 0x0000002d00157c82 */ /* 0x000fe20008000000 */
[----:B------:R-:W-:Y:S01]  /*1cad0*/  R2UR UR23, R15 ;  /* 0x000000000f1772ca */ /* 0x000fe200000e0000 */
[----:B------:R-:W-:Y:S01]  /*1cae0*/  VIADD R6, R4, 0x102 ;  /* 0x0000010204067836 */ /* 0x000fe20000000000 */
[----:B------:R-:W-:-:S02]  /*1caf0*/  WARPGROUP.DEPBAR.LE gsb0, 0x0 ;  /* 0x00008000000079c5 */ /* 0x000fc40000010000 */
        /* <DEDUP_REMOVED lines=10> */
[----:B------:R-:W-:Y:S03]  /*1cba0*/  QGMMA.64x32x32.F32.E4M3.E4M3 R152, gdesc[UR28], RZ, !UPT, gsb0 ;  /* 0x006000001c9879f3 */ /* 0x000fe6000c0008ff */
        /* <DEDUP_REMOVED lines=10> */
[----:B-1----:R-:W-:-:S06]  /*1cc50*/  WARPGROUP.ARRIVE ;  /* 0x00000000000079c5 */ /* 0x002fcc0000000000 */
[----:B------:R-:W-:Y:S01]  /*1cc60*/  QGMMA.64x32x32.F32.E4M3.E4M3 R120, gdesc[UR40], RZ, !UPT, gsb0 ;  /* 0x00600000287879f3 */ /* 0x000fe2000c0008ff */
[----:B------:R-:W-:Y:S01]  /*1cc70*/  R2UR UR42, R6 ;  /* 0x00000000062a72ca */ /* 0x000fe200000e0000 */
[----:B------:R-:W-:Y:S01]  /*1cc80*/  UMOV UR40, UR44 ;  /* 0x0000002c00287c82 */ /* 0x000fe20008000000 */
[----:B------:R-:W-:Y:S01]  /*1cc90*/  R2UR UR43, R7 ;  /* 0x00000000072b72ca */ /* 0x000fe200000e0000 */
[----:B------:R-:W-:Y:S01]  /*1cca0*/  UMOV UR41, UR45 ;  /* 0x0000002d00297c82 */ /* 0x000fe20008000000 */
[----:B------:R-:W-:Y:S01]  /*1ccb0*/  VIADD R6, R4, 0x280 ;  /* 0x0000028004067836 */ /* 0x000fe20000000000 */
[----:B------:R-:W-:-:S04]  /*1ccc0*/  MOV R7, 0x80000020 ;  /* 0x8000002000077802 */ /* 0x000fc80000000f00 */
[----:B------:R-:W-:Y:S01]  /*1ccd0*/  R2UR UR6, R6 ;  /* 0x00000000060672ca */ /* 0x000fe200000e0000 */
[----:B------:R-:W-:Y:S01]  /*1cce0*/  VIADD R6, R4, 0x300 ;  /* 0x0000030004067836 */ /* 0x000fe20000000000 */
[----:B------:R-:W-:Y:S01]  /*1ccf0*/  R2UR UR7, R7 ;  /* 0x00000000070772ca */ /* 0x000fe200000e0000 */
        /* <DEDUP_REMOVED lines=15> */
[----:B------:R-:W-:Y:S01]  /*1cdf0*/  QGMMA.64x32x32.F32.E4M3.E4M3 R152, gdesc[UR24], R152, gsb0 ;  /* 0x00600000189879f3 */ /* 0x000fe20008000898 */
        /* <DEDUP_REMOVED lines=134> */
[C---:B------:R-:W-:Y:S01]  /*1d660*/  IADD3 R6, R4.reuse, 0x682, RZ ;  /* 0x0000068204067810 */ /* 0x040fe20007ffe0ff */
[----:B------:R-:W-:Y:S01]  /*1d670*/  VIADD R4, R4, 0x702 ;  /* 0x0000070204047836 */ /* 0x000fe20000000000 */
        /* <DEDUP_REMOVED lines=30> */
[----:B------:R-:W-:Y:S05]  /*1d860*/  @P1 BRA `(.L_x_4224) ;  /* 0x0000000000281947 */ /* 0x000fea0003800000 */
[----:B------:R-:W-:Y:S05]  /*1d870*/  @!P0 BRA `(.L_x_4225) ;  /* 0x0000000000048947 */ /* 0x000fea0003800000 */
[----:B------:R-:W-:Y:S01]  /*1d880*/  BPT.TRAP 0x1 ;  /* 0x000000040000795c */ /* 0x000fe20000300000 */
.L_x_4225:
[----:B------:R-:W-:Y:S01]  /*1d890*/  SHF.L.U32 R3, R3, 0x1f, RZ ;  /* 0x0000001f03037819 */ /* 0x000fe200000006ff */
[----:B------:R-:W-:-:S04]  /*1d8a0*/  IMAD R4, R0, 0x8, R18 ;  /* 0x0000000800047824 */ /* 0x000fc800078e0212 */
[----:B------:R0:W1:Y:S01]  /*1d8b0*/  SYNCS.PHASECHK.TRANS64.TRYWAIT P1, [R4+URZ+0x33450], R3 ;  /* 0x03345003040075a7 */ /* 0x000062000802017f */
[----:B------:R-:W-:Y:S05]  /*1d8c0*/  @!P0 BRA `(.L_x_4226) ;  /* 0x0000000000048947 */ /* 0x000fea0003800000 */
[----:B------:R-:W-:Y:S01]  /*1d8d0*/  BPT.TRAP 0x1 ;  /* 0x000000040000795c */ /* 0x000fe20000300000 */
.L_x_4226:
[----:B-1----:R-:W-:Y:S05]  /*1d8e0*/  @P1 BRA `(.L_x_4224) ;  /* 0x0000000000081947 */ /* 0x002fea0003800000 */
[----:B------:R-:W1:Y:S02]  /*1d8f0*/  SYNCS.PHASECHK.TRANS64.TRYWAIT P1, [R4+URZ+0x33450], R3 ;  /* 0x03345003040075a7 */ /* 0x000e64000802017f */
[----:B-1----:R-:W-:Y:S05]  /*1d900*/  @!P1 BRA `(.L_x_4227) ;  /* 0x0000010400a49947 */ /* 0x002fea0003800000 */
.L_x_4224:
[----:B01----:R-:W-:Y:S01]  /*1d910*/  IADD3 R3, R18, 0x200, RZ ;  /* 0x0000020012037810 */ /* 0x003fe20007ffe0ff */
[----:B------:R-:W-:Y:S01]  /*1d920*/  IMAD.MOV.U32 R5, RZ, RZ, -0x3ffffff0 ;  /* 0xc0000010ff057424 */ /* 0x000fe200078e00ff */
[----:B------:R-:W-:Y:S05]  /*1d930*/  WARPSYNC.ALL ;  /* 0x0000000000007948 */ /* 0x000fea0003800000 */
[----:B------:R-:W-:Y:S01]  /*1d940*/  SHF.R.U32.HI R3, RZ, 0x4, R3 ;  /* 0x00000004ff037819 */ /* 0x000fe20000011603 */
[----:B------:R-:W-:Y:S01]  /*1d950*/  WARPGROUP.ARRIVE ;  /* 0x00000000000079c5 */ /* 0x000fe20000000000 */
[----:B------:R-:W-:Y:S01]  /*1d960*/  R2UR UR7, R5 ;  /* 0x00000000050772ca */ /* 0x000fe200000e0000 */
[----:B------:R-:W-:Y:S01]  /*1d970*/  IMAD.MOV.U32 R7, RZ, RZ, -0x3ffffff0 ;  /* 0xc0000010ff077424 */ /* 0x000fe200078e00ff */
[----:B------:R-:W-:Y:S01]  /*1d980*/  LOP3.LUT R3, R3, 0x3fff, RZ, 0xc0, !PT ;  /* 0x00003fff03037812 */ /* 0x000fe200078ec0ff */
[----:B------:R-:W-:-:S02]  /*1d990*/  IMAD.MOV.U32 R5, RZ, RZ, -0x3ffffff0 ;  /* 0xc0000010ff057424 */ /* 0x000fc400078e00ff */
[----:B------:R-:W0:Y:S01]  /*1d9a0*/  S2R R14, SR_TID.X ;  /* 0x00000000000e7919 */ /* 0x000e220000002100 */
[----:B------:R-:W-:-:S05]  /*1d9b0*/  LOP3.LUT R3, R3, 0x10000, RZ, 0xfc, !PT ;  /* 0x0001000003037812 */ /* 0x000fca00078efcff */
[----:B------:R-:W-:-:S04]  /*1d9c0*/  IMAD R4, R0, 0x780, R3 ;  /* 0x0000078000047824 */ /* 0x000fc800078e0203 */
[C---:B------:R-:W-:Y:S01]  /*1d9d0*/  VIADD R6, R4.reuse, 0x180 ;  /* 0x0000018004067836 */ /* 0x040fe20000000000 */
[----:B------:R-:W-:-:S13]  /*1d9e0*/  R2UR UR6, R4 ;  /* 0x00000000040672ca */ /* 0x000fda00000e0000 */
[----:B------:R-:W-:Y:S01]  /*1d9f0*/  QGMMA.64x192x32.F32.E4M3.E4M3 R24, R216, gdesc[UR4], R24, gsb0 ;  /* 0x02e00004d8187df3 */ /* 0x000fe20008000818 */
[----:B------:R-:W-:Y:S01]  /*1da00*/  R2UR UR6, R6 ;  /* 0x00000000060672ca */ /* 0x000fe200000e0000 */
[----:B------:R-:W-:Y:S01]  /*1da10*/  VIADD R6, R4, 0x300 ;  /* 0x0000030004067836 */ /* 0x000fe20000000000 */
[----:B------:R-:W-:Y:S02]  /*1da20*/  R2UR UR7, R7 ;  /* 0x00000000070772ca */ /* 0x000fe400000e0000 */
[----:B------:R-:W-:Y:S02]  /*1da30*/  MOV R7, 0xc0000010 ;  /* 0xc000001000077802 */ /* 0x000fe40000000f00 */
[----:B0-----:R-:W-:-:S04]  /*1da40*/  SHF.R.U32.HI R14, RZ, 0x7, R14 ;  /* 0x00000007ff0e7819 */ /* 0x001fc8000001160e */
[----:B------:R-:W-:Y:S01]  /*1da50*/  IADD3 R3, -R14, 0xb, RZ ;  /* 0x0000000b0e037810 */ /* 0x000fe20007ffe1ff */
[----:B------:R-:W-:Y:S02]  /*1da60*/  WARPGROUP.DEPBAR.LE gsb0, 0x0 ;  /* 0x00008000000079c5 */ /* 0x000fe40000010000 */
[----:B------:R-:W-:-:S06]  /*1da70*/  WARPGROUP.ARRIVE ;  /* 0x00000000000079c5 */ /* 0x000fcc0000000000 */
[----:B------:R-:W-:Y:S01]  /*1da80*/  QGMMA.64x192x32.F32.E4M3.E4M3 R24, R212, gdesc[UR4], R24, gsb0 ;  /* 0x02e00004d4187df3 */ /* 0x000fe20008000818 */
[----:B------:R-:W-:Y:S01]  /*1da90*/  R2UR UR6, R6 ;  /* 0x00000000060672ca */ /* 0x000fe200000e0000 */
[C---:B------:R-:W-:Y:S01]  /*1daa0*/  VIADD R6, R4.reuse, 0x480 ;  /* 0x0000048004067836 */ /* 0x040fe20000000000 */
[----:B------:R-:W-:Y:S01]  /*1dab0*/  R2UR UR7, R7 ;  /* 0x00000000070772ca */ /* 0x000fe200000e0000 */
[----:B------:R-:W-:Y:S02]  /*1dac0*/  IMAD.MOV.U32 R7, RZ, RZ, -0x3ffffff0 ;  /* 0xc0000010ff077424 */ /* 0x000fe400078e00ff */
[----:B------:R-:W-:Y:S01]  /*1dad0*/  VIADD R4, R4, 0x600 ;  /* 0x0000060004047836 */ /* 0x000fe20000000000 */
[----:B------:R-:W-:Y:S02]  /*1dae0*/  WARPGROUP.DEPBAR.LE gsb0, 0x0 ;  /* 0x00008000000079c5 */ /* 0x000fe40000010000 */
[----:B------:R-:W-:-:S11]  /*1daf0*/  WARPGROUP.ARRIVE ;  /* 0x00000000000079c5 */ /* 0x000fd60000000000 */
[----:B------:R-:W-:Y:S01]  /*1db00*/  QGMMA.64x192x32.F32.E4M3.E4M3 R24, R200, gdesc[UR4], R24, gsb0 ;  /* 0x02e00004c8187df3 */ /* 0x000fe20008000818 */
[----:B------:R-:W-:Y:S02]  /*1db10*/  R2UR UR6, R6 ;  /* 0x00000000060672ca */ /* 0x000fe400000e0000 */
[----:B------:R-:W-:Y:S01]  /*1db20*/  R2UR UR7, R7 ;  /* 0x00000000070772ca */ /* 0x000fe200000e0000 */
[----:B------:R-:W-:Y:S02]  /*1db30*/  WARPGROUP.DEPBAR.LE gsb0, 0x0 ;  /* 0x00008000000079c5 */ /* 0x000fe40000010000 */
[----:B------:R-:W-:-:S14]  /*1db40*/  WARPGROUP.ARRIVE ;  /* 0x00000000000079c5 */ /* 0x000fdc0000000000 */
[----:B------:R-:W-:Y:S01]  /*1db50*/  QGMMA.64x192x32.F32.E4M3.E4M3 R24, R204, gdesc[UR4], R24, gsb0 ;  /* 0x02e00004cc187df3 */ /* 0x000fe20008000818 */
[----:B------:R-:W-:Y:S02]  /*1db60*/  R2UR UR6, R4 ;  /* 0x00000000040672ca */ /* 0x000fe400000e0000 */
[----:B------:R-:W-:Y:S01]  /*1db70*/  R2UR UR7, R5 ;  /* 0x00000000050772ca */ /* 0x000fe200000e0000 */
[----:B------:R-:W-:Y:S02]  /*1db80*/  WARPGROUP.DEPBAR.LE gsb0, 0x0 ;  /* 0x00008000000079c5 */ /* 0x000fe40000010000 */
[----:B------:R-:W-:-:S14]  /*1db90*/  WARPGROUP.ARRIVE ;  /* 0x00000000000079c5 */ /* 0x000fdc0000000000 */
[----:B------:R-:W-:Y:S03]  /*1dba0*/  QGMMA.64x192x32.F32.E4M3.E4M3 R24, R208, gdesc[UR4], R24, gsb0 ;  /* 0x02e00004d0187df3 */ /* 0x000fe60008000818 */
[----:B------:R-:W-:Y:S02]  /*1dbb0*/  WARPGROUP.DEPBAR.LE gsb0, 0x0 ;  /* 0x00008000000079c5 */ /* 0x000fe40000010000 */
[----:B------:R0:W-:Y:S06]  /*1dbc0*/  BAR.ARV R3, 0x100 ;  /* 0x000400030000751d */ /* 0x0001ec0000002000 */
[----:B------:R-:W-:Y:S05]  /*1dbd0*/  @!P0 BRA `(.L_x_4228) ;  /* 0x0000000000048947 */ /* 0x000fea0003800000 */
[----:B------:R-:W-:Y:S01]  /*1dbe0*/  BPT.TRAP 0x1 ;  /* 0x000000040000795c */ /* 0x000fe20000300000 */
.L_x_4228:
[----:B------:R-:W2:Y:S01]  /*1dbf0*/  LDL R221, [R1+0x2c] ;  /* 0x00002c0001dd7983 */ /* 0x000ea20000100800 */
[C---:B0-----:R-:W-:Y:S01]  /*1dc00*/  FMUL.FTZ R3, R2.reuse, R184 ;  /* 0x000000b802037220 */ /* 0x041fe20000410000 */
[C---:B------:R-:W-:Y:S01]  /*1dc10*/  FMUL.FTZ R4, R2.reuse, R185 ;  /* 0x000000b902047220 */ /* 0x040fe20000410000 */
[C---:B------:R-:W-:Y:S01]  /*1dc20*/  FMUL.FTZ R20, R2.reuse, R191 ;  /* 0x000000bf02147220 */ /* 0x040fe20000410000 */
[C---:B------:R-:W-:Y:S01]  /*1dc30*/  FMUL.FTZ R7, R2.reuse, R188 ;  /* 0x000000bc02077220 */ /* 0x040fe20000410000 */
[C---:B------:R-:W-:Y:S01]  /*1dc40*/  FMUL.FTZ R14, R2.reuse, R189 ;  /* 0x000000bd020e7220 */ /* 0x040fe20000410000 */
[C---:B------:R-:W-:Y:S01]  /*1dc50*/  FMUL.FTZ R21, R2.reuse, R192 ;  /* 0x000000c002157220 */ /* 0x040fe20000410000 */
[----:B------:R-:W0:Y:S01]  /*1dc60*/  MUFU.TANH R3, R3 ;  /* 0x0000000300037308 */ /* 0x000e220000002400 */
[----:B------:R-:W-:Y:S02]  /*1dc70*/  IMAD.U32 R192, RZ, RZ, UR38 ;  /* 0x00000026ffc07e24 */ /* 0x000fe4000f8e00ff */
        /* <DEDUP_REMOVED lines=83> */
[----:B------:R-:W-:Y:S01]  /*1e1b0*/  FMUL.FTZ R135, R2, R135 ;  /* 0x0000008702877220 */ /* 0x000fe20000410000 */
[----:B------:R-:W-:-:S02]  /*1e1c0*/  UMOV UR53, UR52 ;  /* 0x0000003400357c82 */ /* 0x000fc40008000000 */
        /* <DEDUP_REMOVED lines=21> */
[----:B------:R-:W-:Y:S08]  /*1e320*/  MUFU.TANH R121, R121 ;  /* 0x0000007900797308 */ /* 0x000ff00000002400 */
[----:B------:R-:W-:Y:S08]  /*1e330*/  MUFU.TANH R124, R124 ;  /* 0x0000007c007c7308 */ /* 0x000ff00000002400 */
[----:B------:R-:W-:Y:S08]  /*1e340*/  MUFU.TANH R125, R125 ;  /* 0x0000007d007d7308 */ /* 0x000ff00000002400 */
[----:B------:R-:W-:Y:S08]  /*1e350*/  MUFU.TANH R128, R128 ;  /* 0x0000008000807308 */ /* 0x000ff00000002400 */
[----:B------:R-:W-:Y:S01]  /*1e360*/  MUFU.TANH R129, R129 ;  /* 0x0000008100817308 */ /* 0x000fe20000002400 */
[----:B--2---:R-:W-:-:S07]  /*1e370*/  LEA R191, R221, R18, 0x3 ;  /* 0x00000012ddbf7211 */ /* 0x004fce00078e18ff */
[----:B------:R-:W-:Y:S01]  /*1e380*/  MUFU.TANH R132, R132 ;  /* 0x0000008400847308 */ /* 0x000fe20000002400 */
[----:B------:R-:W-:-:S05]  /*1e390*/  VIADD R191, R191, 0x33440 ;  /* 0x00033440bfbf7836 */ /* 0x000fca0000000000 */
[----:B------:R-:W-:Y:S02]  /*1e3a0*/  PRMT R191, R192, 0x654, R191 ;  /* 0x00000654c0bf7816 */ /* 0x000fe400000000bf */
[----:B------:R-:W-:Y:S02]  /*1e3b0*/  MUFU.TANH R133, R133 ;  /* 0x0000008500857308 */ /* 0x000fe40000002400 */
[----:B------:R0:W-:Y:S06]  /*1e3c0*/  SYNCS.ARRIVE.TRANS64.RED.A1T0 RZ, [R191+URZ], RZ ;  /* 0x000000ffbfff79a7 */ /* 0x0001ec000810043f */
[----:B------:R-:W-:Y:S01]  /*1e3d0*/  MUFU.TANH R5, R5 ;  /* 0x0000000500057308 */ /* 0x000fe20000002400 */
[----:B0-----:R-:W-:-:S04]  /*1e3e0*/  FMNMX.FTZ R191, R3, R8, !PT ;  /* 0x0000000803bf7209 */ /* 0x001fc80007810000 */
[----:B-1----:R-:W-:-:S03]  /*1e3f0*/  FMNMX.FTZ R191, R4, R191, !PT ;  /* 0x000000bf04bf7209 */ /* 0x002fc60007810000 */
[----:B------:R-:W-:Y:S01]  /*1e400*/  MUFU.TANH R6, R6 ;  /* 0x0000000600067308 */ /* 0x000fe20000002400 */
[----:B---3--:R-:W-:-:S04]  /*1e410*/  FMNMX.FTZ R191, R7, R191, !PT ;  /* 0x000000bf07bf7209 */ /* 0x008fc80007810000 */
[----:B----4-:R-:W-:-:S03]  /*1e420*/  FMNMX.FTZ R191, R14, R191, !PT ;  /* 0x000000bf0ebf7209 */ /* 0x010fc60007810000 */
[----:B------:R-:W-:Y:S01]  /*1e430*/  MUFU.TANH R15, R15 ;  /* 0x0000000f000f7308 */ /* 0x000fe20000002400 */
[----:B-----5:R-:W-:-:S04]  /*1e440*/  FMNMX.FTZ R191, R21, R191, !PT ;  /* 0x000000bf15bf7209 */ /* 0x020fc80007810000 */
[----:B------:R-:W-:-:S03]  /*1e450*/  FMNMX.FTZ R191, R184, R191, !PT ;  /* 0x000000bfb8bf7209 */ /* 0x000fc60007810000 */
[----:B------:R-:W-:Y:S01]  /*1e460*/  MUFU.TANH R20, R20 ;  /* 0x0000001400147308 */ /* 0x000fe20000002400 */
[----:B------:R-:W-:-:S04]  /*1e470*/  FMNMX.FTZ R191, R187, R191, !PT ;  /* 0x000000bfbbbf7209 */ /* 0x000fc80007810000 */
        /* <DEDUP_REMOVED lines=22> */
[----:B------:R-:W0:Y:S01]  /*1e5e0*/  MUFU.TANH R191, R120 ;  /* 0x0000007800bf7308 */ /* 0x000e220000002400 */
[----:B------:R-:W-:-:S04]  /*1e5f0*/  FMNMX.FTZ R192, R164, R192, !PT ;  /* 0x000000c0a4c07209 */ /* 0x000fc80007810000 */
[----:B------:R-:W-:-:S03]  /*1e600*/  FMNMX.FTZ R192, R165, R192, !PT ;  /* 0x000000c0a5c07209 */ /* 0x000fc60007810000 */
[----:B------:R-:W1:Y:S01]  /*1e610*/  MUFU.TANH R175, R175 ;  /* 0x000000af00af7308 */ /* 0x000e620000002400 */
[----:B------:R-:W-:-:S04]  /*1e620*/  FMNMX.FTZ R192, R136, R192, !PT ;  /* 0x000000c088c07209 */ /* 0x000fc80007810000 */
[----:B------:R-:W-:-:S03]  /*1e630*/  FMNMX.FTZ R192, R137, R192, !PT ;  /* 0x000000c089c07209 */ /* 0x000fc60007810000 */
[----:B------:R-:W2:Y:S01]  /*1e640*/  MUFU.TANH R178, R178 ;  /* 0x000000b200b27308 */ /* 0x000ea20000002400 */
[----:B------:R-:W-:-:S04]  /*1e650*/  FMNMX.FTZ R192, R140, R192, !PT ;  /* 0x000000c08cc07209 */ /* 0x000fc80007810000 */
[----:B------:R-:W-:-:S03]  /*1e660*/  FMNMX.FTZ R192, R141, R192, !PT ;  /* 0x000000c08dc07209 */ /* 0x000fc60007810000 */
[----:B------:R-:W3:Y:S01]  /*1e670*/  MUFU.TANH R179, R179 ;  /* 0x000000b300b37308 */ /* 0x000ee20000002400 */
[----:B------:R-:W-:-:S04]  /*1e680*/  FMNMX.FTZ R192, R144, R192, !PT ;  /* 0x000000c090c07209 */ /* 0x000fc80007810000 */
[----:B------:R-:W-:-:S03]  /*1e690*/  FMNMX.FTZ R192, R145, R192, !PT ;  /* 0x000000c091c07209 */ /* 0x000fc60007810000 */
[----:B------:R-:W4:Y:S01]  /*1e6a0*/  MUFU.TANH R182, R182 ;  /* 0x000000b600b67308 */ /* 0x000f220000002400 */
[----:B------:R-:W-:-:S04]  /*1e6b0*/  FMNMX.FTZ R192, R148, R192, !PT ;  /* 0x000000c094c07209 */ /* 0x000fc80007810000 */
[----:B------:R-:W-:-:S03]  /*1e6c0*/  FMNMX.FTZ R192, R149, R192, !PT ;  /* 0x000000c095c07209 */ /* 0x000fc60007810000 */
[----:B------:R-:W5:Y:S01]  /*1e6d0*/  MUFU.TANH R183, R183 ;  /* 0x000000b700b77308 */ /* 0x000f620000002400 */
[----:B0-----:R-:W-:-:S04]  /*1e6e0*/  FMNMX.FTZ R192, R191, R192, !PT ;  /* 0x000000c0bfc07209 */ /* 0x001fc80007810000 */
[----:B------:R-:W-:-:S03]  /*1e6f0*/  FMNMX.FTZ R192, R121, R192, !PT ;  /* 0x000000c079c07209 */ /* 0x000fc60007810000 */
[----:B------:R-:W0:Y:S01]  /*1e700*/  MUFU.TANH R154, R154 ;  /* 0x0000009a009a7308 */ /* 0x000e220000002400 */
[----:B------:R-:W-:-:S04]  /*1e710*/  FMNMX.FTZ R192, R124, R192, !PT ;  /* 0x000000c07cc07209 */ /* 0x000fc80007810000 */
[----:B------:R-:W-:-:S03]  /*1e720*/  FMNMX.FTZ R192, R125, R192, !PT ;  /* 0x000000c07dc07209 */ /* 0x000fc60007810000 */
[----:B------:R-:W0:Y:S01]  /*1e730*/  MUFU.TANH R155, R155 ;  /* 0x0000009b009b7308 */ /* 0x000e220000002400 */
[----:B------:R-:W-:-:S04]  /*1e740*/  FMNMX.FTZ R192, R128, R192, !PT ;  /* 0x000000c080c07209 */ /* 0x000fc80007810000 */
[----:B------:R-:W-:-:S03]  /*1e750*/  FMNMX.FTZ R192, R129, R192, !PT ;  /* 0x000000c081c07209 */ /* 0x000fc60007810000 */
[----:B------:R-:W0:Y:S01]  /*1e760*/  MUFU.TANH R158, R158 ;  /* 0x0000009e009e7308 */ /* 0x000e220000002400 */
[----:B------:R-:W-:-:S04]  /*1e770*/  FMNMX.FTZ R192, R132, R192, !PT ;  /* 0x000000c084c07209 */ /* 0x000fc80007810000 */
[----:B------:R-:W-:-:S03]  /*1e780*/  FMNMX.FTZ R192, R133, R192, !PT ;  /* 0x000000c085c07209 */ /* 0x000fc60007810000 */
[----:B------:R-:W0:Y:S02]  /*1e790*/  MUFU.TANH R159, R159 ;  /* 0x0000009f009f7308 */ /* 0x000e240000002400 */
[----:B------:R-:W1:Y:S06]  /*1e7a0*/  SHFL.BFLY PT, R120, R192, 0x2, 0x1f ;  /* 0x0c401f00c0787f89 */ /* 0x000e6c00000e0000 */
[----:B------:R-:W0:Y:S08]  /*1e7b0*/  MUFU.TANH R162, R162 ;  /* 0x000000a200a27308 */ /* 0x000e300000002400 */
[----:B------:R-:W0:Y:S08]  /*1e7c0*/  MUFU.TANH R163, R163 ;  /* 0x000000a300a37308 */ /* 0x000e300000002400 */
[----:B------:R-:W0:Y:S01]  /*1e7d0*/  MUFU.TANH R166, R166 ;  /* 0x000000a600a67308 */ /* 0x000e220000002400 */
[----:B-1----:R-:W-:-:S07]  /*1e7e0*/  FMNMX.FTZ R120, R192, R120, !PT ;  /* 0x00000078c0787209 */ /* 0x002fce0007810000 */
[----:B------:R-:W1:Y:S01]  /*1e7f0*/  MUFU.TANH R167, R167 ;  /* 0x000000a700a77308 */ /* 0x000e620000002400 */
[----:B------:R-:W2:Y:S07]  /*1e800*/  SHFL.BFLY PT, R192, R120, 0x1, 0x1f ;  /* 0x0c201f0078c07f89 */ /* 0x000eae00000e0000 */
[----:B------:R-:W1:Y:S08]  /*1e810*/  MUFU.TANH R138, R138 ;  /* 0x0000008a008a7308 */ /* 0x000e700000002400 */
[----:B------:R-:W1:Y:S08]  /*1e820*/  MUFU.TANH R139, R139 ;  /* 0x0000008b008b7308 */ /* 0x000e700000002400 */
[----:B------:R-:W1:Y:S01]  /*1e830*/  MUFU.TANH R142, R142 ;  /* 0x0000008e008e7308 */ /* 0x000e620000002400 */
[----:B--2---:R-:W-:-:S02]  /*1e840*/  FMNMX.FTZ R120, R120, R192, !PT ;  /* 0x000000c078787209 */ /* 0x004fc40007810000 */
[----:B------:R-:W-:-:S03]  /*1e850*/  FMNMX.FTZ R192, R5, R9, !PT ;  /* 0x0000000905c07209 */ /* 0x000fc60007810000 */
[----:B------:R-:W-:Y:S01]  /*1e860*/  FADD.FTZ R8, -R120, R8 ;  /* 0x0000000878087221 */ /* 0x000fe20000010100 */
[----:B------:R-:W-:Y:S01]  /*1e870*/  FMNMX.FTZ R192, R6, R192, !PT ;  /* 0x000000c006c07209 */ /* 0x000fe20007810000 */
[----:B------:R-:W2:Y:S02]  /*1e880*/  MUFU.TANH R143, R143 ;  /* 0x0000008f008f7308 */ /* 0x000ea40000002400 */
[----:B------:R-:W-:Y:S01]  /*1e890*/  FMUL.FTZ R8, R8, UR53 ;  /* 0x0000003508087c20 */ /* 0x000fe20008410000 */
[----:B------:R-:W-:-:S04]  /*1e8a0*/  FMNMX.FTZ R192, R15, R192, !PT ;  /* 0x000000c00fc07209 */ /* 0x000fc80007810000 */
[----:B------:R-:W-:Y:S01]  /*1e8b0*/  FMNMX.FTZ R192, R20, R192, !PT ;  /* 0x000000c014c07209 */ /* 0x000fe20007810000 */
[----:B------:R-:W2:Y:S03]  /*1e8c0*/  MUFU.TANH R146, R146 ;  /* 0x0000009200927308 */ /* 0x000ea60000002400 */
        /* <DEDUP_REMOVED lines=11> */
[----:B------:R-:W-:Y:S03]  /*1e980*/  MUFU.TANH R123, R123 ;  /* 0x0000007b007b7308 */ /* 0x000fe60000002400 */
[----:B------:R-:W-:-:S04]  /*1e990*/  FMNMX.FTZ R192, R178, R192, !PT ;  /* 0x000000c0b2c07209 */ /* 0x000fc80007810000 */
[----:B---3--:R-:W-:Y:S01]  /*1e9a0*/  FMNMX.FTZ R192, R179, R192, !PT ;  /* 0x000000c0b3c07209 */ /* 0x008fe20007810000 */
[----:B------:R-:W-:Y:S03]  /*1e9b0*/  MUFU.TANH R126, R126 ;  /* 0x0000007e007e7308 */ /* 0x000fe60000002400 */
[----:B----4-:R-:W-:-:S04]  /*1e9c0*/  FMNMX.FTZ R192, R182, R192, !PT ;  /* 0x000000c0b6c07209 */ /* 0x010fc80007810000 */
[----:B-----5:R-:W-:Y:S01]  /*1e9d0*/  FMNMX.FTZ R192, R183, R192, !PT ;  /* 0x000000c0b7c07209 */ /* 0x020fe20007810000 */
[----:B------:R-:W-:Y:S03]  /*1e9e0*/  MUFU.TANH R127, R127 ;  /* 0x0000007f007f7308 */ /* 0x000fe60000002400 */
[----:B0-----:R-:W-:-:S04]  /*1e9f0*/  FMNMX.FTZ R192, R154, R192, !PT ;  /* 0x000000c09ac07209 */ /* 0x001fc80007810000 */
[----:B------:R-:W-:Y:S01]  /*1ea00*/  FMNMX.FTZ R192, R155, R192, !PT ;  /* 0x000000c09bc07209 */ /* 0x000fe20007810000 */
[----:B------:R-:W-:Y:S03]  /*1ea10*/  MUFU.TANH R130, R130 ;  /* 0x0000008200827308 */ /* 0x000fe60000002400 */
[----:B------:R-:W-:-:S04]  /*1ea20*/  FMNMX.FTZ R192, R158, R192, !PT ;  /* 0x000000c09ec07209 */ /* 0x000fc80007810000 */
[----:B------:R-:W-:Y:S01]  /*1ea30*/  FMNMX.FTZ R192, R159, R192, !PT ;  /* 0x000000c09fc07209 */ /* 0x000fe20007810000 */
[----:B------:R-:W-:Y:S03]  /*1ea40*/  MUFU.TANH R131, R131 ;  /* 0x0000008300837308 */ /* 0x000fe60000002400 */
[----:B------:R-:W-:-:S04]  /*1ea50*/  FMNMX.FTZ R193, R162, R192, !PT ;  /* 0x000000c0a2c17209 */ /* 0x000fc80007810000 */
[----:B------:R-:W-:Y:S01]  /*1ea60*/  FMNMX.FTZ R193, R163, R193, !PT ;  /* 0x000000c1a3c17209 */ /* 0x000fe20007810000 */
[----:B------:R-:W0:Y:S03]  /*1ea70*/  MUFU.TANH R192, R122 ;  /* 0x0000007a00c07308 */ /* 0x000e260000002400 */
[----:B------:R-:W-:-:S04]  /*1ea80*/  FMNMX.FTZ R193, R166, R193, !PT ;  /* 0x000000c1a6c17209 */ /* 0x000fc80007810000 */
[----:B-1----:R-:W-:Y:S01]  /*1ea90*/  FMNMX.FTZ R193, R167, R193, !PT ;  /* 0x000000c1a7c17209 */ /* 0x002fe20007810000 */
[----:B------:R-:W1:Y:S03]  /*1eaa0*/  MUFU.TANH R134, R134 ;  /* 0x0000008600867308 */ /* 0x000e660000002400 */
[----:B------:R-:W-:-:S04]  /*1eab0*/  FMNMX.FTZ R193, R138, R193, !PT ;  /* 0x000000c18ac17209 */ /* 0x000fc80007810000 */
[----:B------:R-:W-:Y:S01]  /*1eac0*/  FMNMX.FTZ R193, R139, R193, !PT ;  /* 0x000000c18bc17209 */ /* 0x000fe20007810000 */
[----:B------:R-:W-:Y:S03]  /*1ead0*/  MUFU.EX2 R8, R8 ;  /* 0x0000000800087308 */ /* 0x000fe60000000800 */
[----:B------:R-:W-:-:S04]  /*1eae0*/  FMNMX.FTZ R193, R142, R193, !PT ;  /* 0x000000c18ec17209 */ /* 0x000fc80007810000 */
[----:B--2---:R-:W-:-:S04]  /*1eaf0*/  FMNMX.FTZ R193, R143, R193, !PT ;  /* 0x000000c18fc17209 */ /* 0x004fc80007810000 */
[----:B------:R-:W-:-:S04]  /*1eb00*/  FMNMX.FTZ R193, R146, R193, !PT ;  /* 0x000000c192c17209 */ /* 0x000fc80007810000 */
[----:B------:R-:W-:-:S04]  /*1eb10*/  FMNMX.FTZ R193, R147, R193, !PT ;  /* 0x000000c193c17209 */ /* 0x000fc80007810000 */
[----:B------:R-:W-:-:S04]  /*1eb20*/  FMNMX.FTZ R193, R150, R193, !PT ;  /* 0x000000c196c17209 */ /* 0x000fc80007810000 */
[----:B------:R-:W-:-:S04]  /*1eb30*/  FMNMX.FTZ R193, R151, R193, !PT ;  /* 0x000000c197c17209 */ /* 0x000fc80007810000 */
[----:B0-----:R-:W-:-:S04]  /*1eb40*/  FMNMX.FTZ R193, R192, R193, !PT ;  /* 0x000000c1c0c17209 */ /* 0x001fc80007810000 */
[----:B------:R-:W-:-:S04]  /*1eb50*/  FMNMX.FTZ R193, R123, R193, !PT ;  /* 0x000000c17bc17209 */ /* 0x000fc80007810000 */
[----:B------:R-:W-:Y:S02]  /*1eb60*/  FMNMX.FTZ R122, R126, R193, !PT ;  /* 0x000000c17e7a7209 */ /* 0x000fe40007810000 */
[----:B------:R-:W0:Y:S02]  /*1eb70*/  MUFU.TANH R193, R135 ;  /* 0x0000008700c17308 */ /* 0x000e240000002400 */
[----:B------:R-:W-:-:S04]  /*1eb80*/  FMNMX.FTZ R122, R127, R122, !PT ;  /* 0x0000007a7f7a7209 */ /* 0x000fc80007810000 */
[----:B------:R-:W-:-:S04]  /*1eb90*/  FMNMX.FTZ R122, R130, R122, !PT ;  /* 0x0000007a827a7209 */ /* 0x000fc80007810000 */
[----:B------:R-:W-:-:S04]  /*1eba0*/  FMNMX.FTZ R122, R131, R122, !PT ;  /* 0x0000007a837a7209 */ /* 0x000fc80007810000 */
[----:B-1----:R-:W-:-:S04]  /*1ebb0*/  FMNMX.FTZ R122, R134, R122, !PT ;  /* 0x0000007a867a7209 */ /* 0x002fc80007810000 */
[----:B0-----:R-:W-:-:S05]  /*1ebc0*/  FMNMX.FTZ R122, R193, R122, !PT ;  /* 0x0000007ac17a7209 */ /* 0x001fca0007810000 */
[----:B------:R-:W0:Y:S02]  /*1ebd0*/  SHFL.BFLY PT, R135, R122, 0x2, 0x1f ;  /* 0x0c401f007a877f89 */ /* 0x000e2400000e0000 */
[----:B0-----:R-:W-:-:S05]  /*1ebe0*/  FMNMX.FTZ R122, R122, R135, !PT ;  /* 0x000000877a7a7209 */ /* 0x001fca0007810000 */
[----:B------:R-:W0:Y:S02]  /*1ebf0*/  SHFL.BFLY PT, R135, R122, 0x1, 0x1f ;  /* 0x0c201f007a877f89 */ /* 0x000e2400000e0000 */
[----:B0-----:R-:W-:Y:S01]  /*1ec00*/  FMNMX.FTZ R122, R122, R135, !PT ;  /* 0x000000877a7a7209 */ /* 0x001fe20007810000 */
[----:B------:R-:W-:-:S04]  /*1ec10*/  IMAD.U32 R135, RZ, RZ, UR53 ;  /* 0x00000035ff877e24 */ /* 0x000fc8000f8e00ff */
[----:B------:R-:W-:Y:S01]  /*1ec20*/  FFMA.FTZ R194, R120, R135, -8 ;  /* 0xc100000078c27423 */ /* 0x000fe20000010087 */
[----:B------:R-:W-:-:S01]  /*1ec30*/  FADD.FTZ R9, -R122, R9 ;  /* 0x000000097a097221 */ /* 0x000fc20000010100 */
[----:B------:R-:W-:Y:S02]  /*1ec40*/  FFMA.FTZ R135, R122, R135, -8 ;  /* 0xc10000007a877423 */ /* 0x000fe40000010087 */
[----:B------:R-:W-:-:S01]  /*1ec50*/  FFMA.FTZ R3, R3, UR53, -R194 ;  /* 0x0000003503037c23 */ /* 0x000fc200080108c2 */
[----:B------:R-:W-:Y:S01]  /*1ec60*/  FMUL.FTZ R9, R9, UR53 ;  /* 0x0000003509097c20 */ /* 0x000fe20008410000 */
[----:B------:R-:W-:-:S01]  /*1ec70*/  FFMA.FTZ R5, R5, UR53, -R135 ;  /* 0x0000003505057c23 */ /* 0x000fc20008010887 */
[----:B------:R-:W-:Y:S01]  /*1ec80*/  FFMA.FTZ R4, R4, UR53, -R194 ;  /* 0x0000003504047c23 */ /* 0x000fe200080108c2 */
[----:B------:R-:W-:-:S01]  /*1ec90*/  FFMA.FTZ R6, R6, UR53, -R135 ;  /* 0x0000003506067c23 */ /* 0x000fc20008010887 */
[----:B------:R-:W-:Y:S01]  /*1eca0*/  FFMA.FTZ R7, R7, UR53, -R194 ;  /* 0x0000003507077c23 */ /* 0x000fe200080108c2 */
[----:B------:R-:W0:Y:S01]  /*1ecb0*/  MUFU.EX2 R3, R3 ;  /* 0x0000000300037308 */ /* 0x000e220000000800 */
[----:B------:R-:W-:-:S01]  /*1ecc0*/  FFMA.FTZ R15, R15, UR53, -R135 ;  /* 0x000000350f0f7c23 */ /* 0x000fc20008010887 */
[----:B------:R-:W-:Y:S01]  /*1ecd0*/  FFMA.FTZ R14, R14, UR53, -R194 ;  /* 0x000000350e0e7c23 */ /* 0x000fe200080108c2 */
[----:B------:R-:W-:-:S01]  /*1ece0*/  FFMA.FTZ R20, R20, UR53, -R135 ;  /* 0x0000003514147c23 */ /* 0x000fc20008010887 */
[----:B------:R-:W-:Y:S01]  /*1ecf0*/  FFMA.FTZ R21, R21, UR53, -R194 ;  /* 0x0000003515157c23 */ /* 0x000fe200080108c2 */
[----:B------:R-:W-:-:S01]  /*1ed00*/  FFMA.FTZ R185, R185, UR53, -R135 ;  /* 0x00000035b9b97c23 */ /* 0x000fc20008010887 */
[----:B------:R-:W-:Y:S01]  /*1ed10*/  FFMA.FTZ R184, R184, UR53, -R194 ;  /* 0x00000035b8b87c23 */ /* 0x000fe200080108c2 */
        /* <DEDUP_REMOVED lines=43> */
[----:B------:R-:W-:Y:S01]  /*1efd0*/  FFMA.FTZ R135, R193, UR53, -R135 ;  /* 0x00000035c1877c23 */ /* 0x000fe20008010887 */
[----:B0-----:R-:W-:-:S01]  /*1efe0*/  FADD.FTZ R12, R4, R12 ;  /* 0x0000000c040c7221 */ /* 0x001fc20000010000 */
[----:B------:R-:W-:Y:S01]  /*1eff0*/  FFMA.FTZ R188, R188, UR53, -R194 ;  /* 0x00000035bcbc7c23 */ /* 0x000fe200080108c2 */
[----:B--2---:R-:W-:-:S01]  /*1f000*/  FADD.FTZ R193, R6, R11 ;  /* 0x0000000b06c17221 */ /* 0x004fc20000010000 */
        /* <DEDUP_REMOVED lines=11> */
[----:B---3--:R-:W-:-:S01]  /*1f0c0*/  FADD.FTZ R12, R15, R193 ;  /* 0x000000c10f0c7221 */ /* 0x008fc20000010000 */
        /* <DEDUP_REMOVED lines=168> */
[----:B0-----:R-:W-:-:S03]  /*1fb50*/  FADD.FTZ R12, R133, R11 ;  /* 0x0000000b850c7221 */ /* 0x001fc60000010000 */
[----:B-1----:R-:W-:Y:S01]  /*1fb60*/  FADD.FTZ R11, R135, R193 ;  /* 0x000000c1870b7221 */ /* 0x002fe20000010000 */
[----:B------:R-:W-:Y:S06]  /*1fb70*/  @!P0 BRA `(.L_x_4229) ;  /* 0x0000000000048947 */ /* 0x000fec0003800000 */
[----:B------:R-:W-:Y:S01]  /*1fb80*/  BPT.TRAP 0x1 ;  /* 0x000000040000795c */ /* 0x000fe20000300000 */
.L_x_4229:
[----:B------:R-:W-:Y:S01]  /*1fb90*/  F2FP.SATFINITE.E4M3.F32.PACK_AB_MERGE_C R7, R14, R7, RZ ;  /* 0x000000070e07723e */ /* 0x000fe200048070ff */
[----:B------:R-:W-:Y:S01]  /*1fba0*/  IMAD R0, R0, 0x8, R18 ;  /* 0x0000000800007824 */ /* 0x000fe200078e0212 */
[----:B------:R-:W-:Y:S01]  /*1fbb0*/  ISETP.GT.AND P1, PT, R10, RZ, PT ;  /* 0x000000ff0a00720c */ /* 0x000fe20003f24270 */
[----:B------:R-:W-:Y:S01]  /*1fbc0*/  IMAD.U32 R193, RZ, RZ, UR38 ;  /* 0x00000026ffc17e24 */ /* 0x000fe2000f8e00ff */
[----:B------:R-:W-:Y:S01]  /*1fbd0*/  F2FP.SATFINITE.E4M3.F32.PACK_AB_MERGE_C R216, R4, R3, R7 ;  /* 0x0000000304d8723e */ /* 0x000fe20004807007 */
[-C--:B------:R-:W-:Y:S01]  /*1fbe0*/  FMUL.FTZ R24, R24, R8.reuse ;  /* 0x0000000818187220 */ /* 0x080fe20000410000 */
[----:B------:R0:W5:Y:S01]  /*1fbf0*/  LDL R3, [R1+0x3c] ;  /* 0x00003c0001037983 */ /* 0x0001620000100800 */
[----:B------:R-:W-:Y:S01]  /*1fc00*/  IADD3 R0, R0, 0x33460, RZ ;  /* 0x0003346000007810 */ /* 0x000fe20007ffe0ff */
[-C--:B------:R-:W-:Y:S01]  /*1fc10*/  FMUL.FTZ R25, R25, R8.reuse ;  /* 0x0000000819197220 */ /* 0x080fe20000410000 */
[----:B------:R-:W-:Y:S01]  /*1fc20*/  F2FP.SATFINITE.E4M3.F32.PACK_AB_MERGE_C R15, R20, R15, RZ ;  /* 0x0000000f140f723e */ /* 0x000fe200048070ff */
[-C--:B------:R-:W-:Y:S01]  /*1fc30*/  FMUL.FTZ R28, R28, R8.reuse ;  /* 0x000000081c1c7220 */ /* 0x080fe20000410000 */
[----:B------:R-:W-:Y:S01]  /*1fc40*/  PRMT R0, R193, 0x654, R0 ;  /* 0x00000654c1007816 */ /* 0x000fe20000000000 */
[-C--:B------:R-:W-:Y:S01]  /*1fc50*/  FMUL.FTZ R29, R29, R8.reuse ;  /* 0x000000081d1d7220 */ /* 0x080fe20000410000 */
[----:B------:R-:W-:Y:S01]  /*1fc60*/  F2FP.SATFINITE.E4M3.F32.PACK_AB_MERGE_C R187, R188, R187, RZ ;  /* 0x000000bbbcbb723e */ /* 0x000fe200048070ff */
[----:B------:R-:W-:Y:S01]  /*1fc70*/  FMUL.FTZ R32, R32, R8 ;  /* 0x0000000820207220 */ /* 0x000fe20000410000 */
[----:B------:R-:W-:Y:S01]  /*1fc80*/  F2FP.SATFINITE.E4M3.F32.PACK_AB_MERGE_C R189, R190, R189, RZ ;  /* 0x000000bdbebd723e */ /* 0x000fe200048070ff */
[----:B------:R1:W-:Y:S01]  /*1fc90*/  SYNCS.ARRIVE.TRANS64.RED.A1T0 RZ, [R0+URZ], RZ ;  /* 0x000000ff00ff79a7 */ /* 0x0003e2000810043f */
[----:B------:R-:W-:Y:S01]  /*1fca0*/  F2FP.SATFINITE.E4M3.F32.PACK_AB_MERGE_C R172, R173, R172, RZ ;  /* 0x000000acadac723e */ /* 0x000fe200048070ff */
[----:B------:R-:W-:Y:S01]  /*1fcb0*/  FMUL.FTZ R33, R33, R8 ;  /* 0x0000000821217220 */ /* 0x000fe20000410000 */
        /* <DEDUP_REMOVED lines=106> */
[----:B------:R-:W-:Y:S01]  /*20360*/  VIADD R10, R10, 0xffffffff ;  /* 0xffffffff0a0a7836 */ /* 0x000fe20000000000 */
        /* <DEDUP_REMOVED lines=20> */
[----:B-1----:R-:W-:Y:S01]  /*204b0*/  MOV R0, R221 ;  /* 0x000000dd00007202 */ /* 0x002fe20000000f00 */
[----:B0-----:R-:W-:Y:S06]  /*204c0*/  @P1 BRA `(.L_x_4230) ;  /* 0xffffffc000681947 */ /* 0x001fec000383ffff */
.L_x_4218:
[----:B------:R-:W-:Y:S05]  /*204d0*/  WARPSYNC.ALL ;  /* 0x0000000000007948 */ /* 0x000fea0003800000 */
[----:B------:R-:W-:Y:S06]  /*204e0*/  BAR.ARV 0x8, 0x180 ;  /* 0x0206000000007b1d */ /* 0x000fec0000002000 */
[----:B------:R-:W-:Y:S05]  /*204f0*/  @!P0 BRA `(.L_x_4231) ;  /* 0x0000000000048947 */ /* 0x000fea0003800000 */
[----:B------:R-:W-:Y:S01]  /*20500*/  BPT.TRAP 0x1 ;  /* 0x000000040000795c */ /* 0x000fe20000300000 */
.L_x_4231:
[----:B------:R-:W2:Y:S04]  /*20510*/  LDL R0, [R1+0x3c] ;  /* 0x00003c0001007983 */ /* 0x000ea80000100800 */
[----:B------:R-:W3:Y:S01]  /*20520*/  LDL R2, [R1+0x2c] ;  /* 0x00002c0001027983 */ /* 0x000ee20000100800 */
[----:B--2---:R-:W-:Y:S01]  /*20530*/  SHF.L.U32 R0, R0, 0x1f, RZ ;  /* 0x0000001f00007819 */ /* 0x004fe200000006ff */
[----:B---3--:R-:W-:-:S04]  /*20540*/  IMAD R13, R2, 0x8, R18 ;  /* 0x00000008020d7824 */ /* 0x008fc800078e0212 */
[----:B------:R0:W1:Y:S01]  /*20550*/  SYNCS.PHASECHK.TRANS64.TRYWAIT P1, [R13+URZ+0x33450], R0 ;  /* 0x033450000d0075a7 */ /* 0x000062000802017f */
[----:B------:R-:W-:Y:S05]  /*20560*/  @!P0 BRA `(.L_x_4232) ;  /* 0x0000000000048947 */ /* 0x000fea0003800000 */
[----:B------:R-:W-:Y:S01]  /*20570*/  BPT.TRAP 0x1 ;  /* 0x000000040000795c */ /* 0x000fe20000300000 */
.L_x_4232:
[----:B------:R-:W-:-:S05]  /*20580*/  VIADD R18, R18, 0x200 ;  /* 0x0000020012127836 */ /* 0x000fca0000000000 */
[----:B------:R-:W-:-:S04]  /*20590*/  SHF.R.U32.HI R18, RZ, 0x4, R18 ;  /* 0x00000004ff127819 */ /* 0x000fc80000011612 */
[----:B------:R-:W-:-:S04]  /*205a0*/  LOP3.LUT R18, R18, 0x3fff, RZ, 0xc0, !PT ;  /* 0x00003fff12127812 */ /* 0x000fc800078ec0ff */
[----:B------:R-:W-:Y:S01]  /*205b0*/  LOP3.LUT R18, R18, 0x10000, RZ, 0xfc, !PT ;  /* 0x0001000012127812 */ /* 0x000fe200078efcff */
[----:B-1----:R-:W-:Y:S06]  /*205c0*/  @P1 BRA `(.L_x_4233) ;  /* 0x0000000000081947 */ /* 0x002fec0003800000 */
[----:B------:R-:W1:Y:S02]  /*205d0*/  SYNCS.PHASECHK.TRANS64.TRYWAIT P1, [R13+URZ+0x33450], R0 ;  /* 0x033450000d0075a7 */ /* 0x000e64000802017f */
[----:B-1----:R-:W-:Y:S05]  /*205e0*/  @!P1 BRA `(.L_x_4234) ;  /* 0x000000d800809947 */ /* 0x002fea0003800000 */
.L_x_4233:
[----:B------:R-:W2:Y:S01]  /*205f0*/  LDL R127, [R1+0x2c] ;  /* 0x00002c00017f7983 */ /* 0x000ea20000100800 */
[----:B-----5:R-:W-:Y:S01]  /*20600*/  IMAD.MOV.U32 R3, RZ, RZ, -0x3ffffff0 ;  /* 0xc0000010ff037424 */ /* 0x020fe200078e00ff */
[----:B------:R-:W-:Y:S05]  /*20610*/  WARPSYNC.ALL ;  /* 0x0000000000007948 */ /* 0x000fea0003800000 */
[----:B------:R-:W-:Y:S01]  /*20620*/  R2UR UR7, R3 ;  /* 0x00000000030772ca */ /* 0x000fe200000e0000 */
[----:B------:R-:W-:Y:S01]  /*20630*/  WARPGROUP.ARRIVE ;  /* 0x00000000000079c5 */ /* 0x000fe20000000000 */
[----:B------:R-:W0:Y:S04]  /*20640*/  LDL R9, [R1+0x50] ;  /* 0x0000500001097983 */ /* 0x000e280000100800 */
[----:B------:R-:W3:Y:S01]  /*20650*/  LDL R8, [R1+0x48] ;  /* 0x0000480001087983 */ /* 0x000ee20000100800 */
[----:B------:R-:W-:Y:S01]  /*20660*/  MOV R5, 0xc0000010 ;  /* 0xc000001000057802 */ /* 0x000fe20000000f00 */
[----:B------:R-:W-:Y:S01]  /*20670*/  ULDC.64 UR4, c[0x0][0x9a0] ;  /* 0x0002680000047ab9 */ /* 0x000fe20000000a00 */
[----:B--2---:R-:W-:-:S05]  /*20680*/  IMAD R2, R127, 0x780, R18 ;  /* 0x000007807f027824 */ /* 0x004fca00078e0212 */
[----:B------:R-:W-:-:S13]  /*20690*/  R2UR UR6, R2 ;  /* 0x00000000020672ca */ /* 0x000fda00000e0000 */
[----:B------:R-:W-:Y:S01]  /*206a0*/  QGMMA.64x192x32.F32.E4M3.E4M3 R24, R216, gdesc[UR4], R24, gsb0 ;  /* 0x02e00004d8187df3 */ /* 0x000fe20008000818 */
[----:B------:R-:W-:Y:S01]  /*206b0*/  VIADD R4, R2, 0x180 ;  /* 0x0000018002047836 */ /* 0x000fe20000000000 */
[----:B------:R-:W-:-:S04]  /*206c0*/  R2UR UR7, R5 ;  /* 0x00000000050772ca */ /* 0x000fc800000e0000 */
[----:B------:R-:W-:Y:S01]  /*206d0*/  R2UR UR6, R4 ;  /* 0x00000000040672ca */ /* 0x000fe200000e0000 */
[----:B------:R-:W-:Y:S02]  /*206e0*/  VIADD R4, R2, 0x300 ;  /* 0x0000030002047836 */ /* 0x000fe40000000000 */
[----:B------:R-:W-:Y:S01]  /*206f0*/  IMAD.MOV.U32 R5, RZ, RZ, -0x3ffffff0 ;  /* 0xc0000010ff057424 */ /* 0x000fe200078e00ff */
[----:B------:R-:W-:-:S04]  /*20700*/  ISETP.NE.U32.AND P1, PT, RZ, UR4, PT ;  /* 0x00000004ff007c0c */ /* 0x000fc8000bf25070 */
[----:B------:R-:W-:-:S13]  /*20710*/  ISETP.NE.AND.EX P1, PT, RZ, UR5, PT, P1 ;  /* 0x00000005ff007c0c */ /* 0x000fda000bf25310 */
[----:B------:R-:W2:Y:S01]  /*20720*/  @P1 LDC.64 R6, c[0x0][0x9d0] ;  /* 0x00027400ff061b82 */ /* 0x000ea20000000a00 */
[----:B------:R-:W-:Y:S02]  /*20730*/  WARPGROUP.DEPBAR.LE gsb0, 0x0 ;  /* 0x00008000000079c5 */ /* 0x000fe40000010000 */
[----:B------:R-:W-:-:S06]  /*20740*/  WARPGROUP.ARRIVE ;  /* 0x00000000000079c5 */ /* 0x000fcc0000000000 */
[----:B------:R-:W-:Y:S01]  /*20750*/  QGMMA.64x192x32.F32.E4M3.E4M3 R24, R212, gdesc[UR4], R24, gsb0 ;  /* 0x02e00004d4187df3 */ /* 0x000fe20008000818 */
[----:B------:R-:W-:Y:S02]  /*20760*/  R2UR UR6, R4 ;  /* 0x00000000040672ca */ /* 0x000fe400000e0000 */
[----:B------:R-:W-:Y:S02]  /*20770*/  R2UR UR7, R5 ;  /* 0x00000000050772ca */ /* 0x000fe400000e0000 */
[----:B------:R-:W0:Y:S02]  /*20780*/  @P1 LDC.64 R4, c[0x0][0x9c8] ;  /* 0x00027200ff041b82 */ /* 0x000e240000000a00 */
[----:B01----:R-:W-:Y:S01]  /*20790*/  @P1 IMAD R0, R9, R4, RZ ;  /* 0x0000000409001224 */ /* 0x003fe200078e02ff */
[----:B------:R-:W-:-:S03]  /*207a0*/  @P1 SHF.R.S32.HI R9, RZ, 0x1f, R222 ;  /* 0x0000001fff091819 */ /* 0x000fc600000114de */
[C---:B---3--:R-:W-:Y:S02]  /*207b0*/  @P1 IMAD R3, R8.reuse, R5, R0 ;  /* 0x0000000508031224 */ /* 0x048fe400078e0200 */
[----:B------:R-:W-:-:S04]  /*207c0*/  @P1 IMAD.WIDE.U32 R4, R8, R4, RZ ;  /* 0x0000000408041225 */ /* 0x000fc800078e00ff */
[-C--:B--2---:R-:W-:Y:S02]  /*207d0*/  @P1 IMAD R0, R9, R6.reuse, RZ ;  /* 0x0000000609001224 */ /* 0x084fe400078e02ff */
[----:B------:R-:W-:Y:S02]  /*207e0*/  @P1 IMAD.IADD R5, R5, 0x1, R3 ;  /* 0x0000000105051824 */ /* 0x000fe400078e0203 */
[C---:B------:R-:W-:Y:S02]  /*207f0*/  @P1 IMAD R3, R222.reuse, R7, R0 ;  /* 0x00000007de031224 */ /* 0x040fe400078e0200 */
[----:B------:R-:W-:-:S04]  /*20800*/  @P1 IMAD.WIDE.U32 R4, R222, R6, R4 ;  /* 0x00000006de041225 */ /* 0x000fc800078e0004 */
[----:B------:R-:W-:Y:S01]  /*20810*/  @P1 IMAD.IADD R3, R5, 0x1, R3 ;  /* 0x0000000105031824 */ /* 0x000fe200078e0203 */
[C---:B------:R-:W-:Y:S02]  /*20820*/  @P1 LEA R6, P2, R4.reuse, UR4, 0x2 ;  /* 0x0000000404061c11 */ /* 0x040fe4000f8410ff */
[----:B------:R-:W-:Y:S02]  /*20830*/  MOV R0, 0x3f800000 ;  /* 0x3f80000000007802 */ /* 0x000fe40000000f00 */
[----:B------:R-:W-:-:S05]  /*20840*/  @P1 LEA.HI.X R7, R4, UR5, R3, 0x2, P2 ;  /* 0x0000000504071c11 */ /* 0x000fca00090f1403 */
[----:B------:R0:W2:Y:S01]  /*20850*/  @P1 LDG.E R0, desc[UR50][R6.64] ;  /* 0x0000003206001981 */ /* 0x0000a2000c1e1900 */
[----:B------:R-:W-:Y:S02]  /*20860*/  VIADD R4, R2, 0x480 ;  /* 0x0000048002047836 */ /* 0x000fe40000000000 */
[----:B------:R-:W-:Y:S01]  /*20870*/  IMAD.MOV.U32 R5, RZ, RZ, -0x3ffffff0 ;  /* 0xc0000010ff057424 */ /* 0x000fe200078e00ff */
[----:B------:R-:W-:Y:S02]  /*20880*/  WARPGROUP.DEPBAR.LE gsb0, 0x0 ;  /* 0x00008000000079c5 */ /* 0x000fe40000010000 */
[----:B------:R-:W-:-:S06]  /*20890*/  WARPGROUP.ARRIVE ;  /* 0x00000000000079c5 */ /* 0x000fcc0000000000 */
[----:B------:R-:W-:Y:S01]  /*208a0*/  QGMMA.64x192x32.F32.E4M3.E4M3 R24, R200, gdesc[UR4], R24, gsb0 ;  /* 0x02e00004c8187df3 */ /* 0x000fe20008000818 */
[----:B------:R-:W-:Y:S02]  /*208b0*/  R2UR UR6, R4 ;  /* 0x00000000040672ca */ /* 0x000fe400000e0000 */
[----:B------:R-:W-:Y:S01]  /*208c0*/  R2UR UR7, R5 ;  /* 0x00000000050772ca */ /* 0x000fe200000e0000 */
[----:B------:R-:W-:Y:S02]  /*208d0*/  VIADD R2, R2, 0x600 ;  /* 0x0000060002027836 */ /* 0x000fe40000000000 */
[----:B------:R-:W-:Y:S01]  /*208e0*/  IMAD.MOV.U32 R3, RZ, RZ, -0x3ffffff0 ;  /* 0xc0000010ff037424 */ /* 0x000fe200078e00ff */
[----:B------:R-:W1:Y:S01]  /*208f0*/  SHFL.BFLY PT, R4, R11, 0x2, 0x1f ;  /* 0x0c401f000b047f89 */ /* 0x000e6200000e0000 */
[----:B------:R-:W-:Y:S02]  /*20900*/  WARPGROUP.DEPBAR.LE gsb0, 0x0 ;  /* 0x00008000000079c5 */ /* 0x000fe40000010000 */
[----:B------:R-:W-:-:S10]  /*20910*/  WARPGROUP.ARRIVE ;  /* 0x00000000000079c5 */ /* 0x000fd40000000000 */
[----:B------:R-:W-:Y:S01]  /*20920*/  QGMMA.64x192x32.F32.E4M3.E4M3 R24, R204, gdesc[UR4], R24, gsb0 ;  /* 0x02e00004cc187df3 */ /* 0x000fe20008000818 */
[----:B------:R-:W-:Y:S02]  /*20930*/  R2UR UR6, R2 ;  /* 0x00000000020672ca */ /* 0x000fe400000e0000 */
[----:B------:R-:W-:Y:S02]  /*20940*/  R2UR UR7, R3 ;  /* 0x00000000030772ca */ /* 0x000fe400000e0000 */
[----:B------:R-:W3:Y:S01]  /*20950*/  SHFL.BFLY PT, R3, R12, 0x2, 0x1f ;  /* 0x0c401f000c037f89 */ /* 0x000ee200000e0000 */
[----:B-1----:R-:W-:-:S05]  /*20960*/  FADD.FTZ R4, R4, R11 ;  /* 0x0000000b04047221 */ /* 0x002fca0000010000 */
[----:B------:R-:W1:Y:S01]  /*20970*/  SHFL.BFLY PT, R5, R4, 0x1, 0x1f ;  /* 0x0c201f0004057f89 */ /* 0x000e6200000e0000 */
[----:B---3--:R-:W-:-:S05]  /*20980*/  FADD.FTZ R3, R3, R12 ;  /* 0x0000000c03037221 */ /* 0x008fca0000010000 */
[----:B------:R-:W0:Y:S01]  /*20990*/  SHFL.BFLY PT, R2, R3, 0x1, 0x1f ;  /* 0x0c201f0003027f89 */ /* 0x000e2200000e0000 */
[----:B-1----:R-:W-:-:S01]  /*209a0*/  FADD.FTZ R8, R4, R5 ;  /* 0x0000000504087221 */ /* 0x002fc20000010000 */
[----:B------:R-:W-:-:S03]  /*209b0*/  MOV R5, RZ ;  /* 0x000000ff00057202 */ /* 0x000fc60000000f00 */
[----:B------:R-:W-:Y:S01]  /*209c0*/  FMUL.FTZ R10, R8, 0.00390625 ;  /* 0x3b800000080a7820 */ /* 0x000fe20000410000 */
[----:B0-----:R-:W-:-:S05]  /*209d0*/  FADD.FTZ R6, R3, R2 ;  /* 0x0000000203067221 */ /* 0x001fca0000010000 */
[C---:B------:R-:W-:Y:S01]  /*209e0*/  FSETP.NE.FTZ.AND P1, PT, R6.reuse, RZ, PT ;  /* 0x000000ff0600720b */ /* 0x040fe20003f35000 */
[----:B------:R-:W-:Y:S01]  /*209f0*/  FMUL.FTZ R2, R6, 0.00390625 ;  /* 0x3b80000006027820 */ /* 0x000fe20000410000 */
[----:B------:R-:W-:-:S04]  /*20a00*/  FSETP.NE.FTZ.AND P3, PT, R10, RZ, PT ;  /* 0x000000ff0a00720b */ /* 0x000fc80003f75000 */
[----:B------:R-:W-:-:S07]  /*20a10*/  FSETP.NE.FTZ.AND P2, PT, R2, RZ, PT ;  /* 0x000000ff0200720b */ /* 0x000fce0003f55000 */
[----:B------:R-:W-:Y:S01]  /*20a20*/  @P1 MUFU.RCP R5, R6 ;  /* 0x0000000600051308 */ /* 0x000fe20000001000 */
[----:B------:R-:W-:Y:S01]  /*20a30*/  FSETP.NE.FTZ.AND P1, PT, R8, RZ, PT ;  /* 0x000000ff0800720b */ /* 0x000fe20003f35000 */
[----:B------:R-:W-:-:S06]  /*20a40*/  IMAD.MOV.U32 R7, RZ, RZ, RZ ;  /* 0x000000ffff077224 */ /* 0x000fcc00078e00ff */
[----:B------:R-:W0:Y:S01]  /*20a50*/  @P2 MUFU.LG2 R2, R2 ;  /* 0x0000000200022308 */ /* 0x000e220000000c00 */
[----:B------:R-:W-:Y:S02]  /*20a60*/  WARPGROUP.DEPBAR.LE gsb0, 0x0 ;  /* 0x00008000000079c5 */ /* 0x000fe40000010000 */
[----:B------:R-:W-:-:S06]  /*20a70*/  WARPGROUP.ARRIVE ;  /* 0x00000000000079c5 */ /* 0x000fcc0000000000 */
[----:B------:R-:W-:Y:S01]  /*20a80*/  QGMMA.64x192x32.F32.E4M3.E4M3 R24, R208, gdesc[UR4], R24, gsb0 ;  /* 0x02e00004d0187df3 */ /* 0x000fe20008000818 */
[----:B------:R-:W1:Y:S01]  /*20a90*/  @P3 MUFU.LG2 R4, R10 ;  /* 0x0000000a00043308 */ /* 0x000e620000000c00 */
[----:B------:R-:W-:-:S07]  /*20aa0*/  IMAD.U32 R3, RZ, RZ, UR53 ;  /* 0x00000035ff037e24 */ /* 0x000fce000f8e00ff */
[----:B------:R-:W3:Y:S01]  /*20ab0*/  @P1 MUFU.RCP R7, R8 ;  /* 0x0000000800071308 */ /* 0x000ee20000001000 */
[----:B------:R-:W-:Y:S02]  /*20ac0*/  IMAD.U32 R9, RZ, RZ, UR53 ;  /* 0x00000035ff097e24 */ /* 0x000fe4000f8e00ff */
[----:B------:R-:W-:Y:S01]  /*20ad0*/  @P2 FMUL.FTZ R3, R3, 0.69314718246459960938 ;  /* 0x3f31721803032820 */ /* 0x000fe20000410000 */
[----:B0-----:R-:W-:Y:S01]  /*20ae0*/  @P2 FMUL.FTZ R2, R2, 0.69314718246459960938 ;  /* 0x3f31721802022820 */ /* 0x001fe20000410000 */
[----:B------:R-:W-:Y:S01]  /*20af0*/  @P3 FMUL.FTZ R6, R9, 0.69314718246459960938 ;  /* 0x3f31721809063820 */ /* 0x000fe20000410000 */
[----:B------:R-:W-:Y:S02]  /*20b00*/  IMAD.MOV.U32 R121, RZ, RZ, -0x800000 ;  /* 0xff800000ff797424 */ /* 0x000fe400078e00ff */
[----:B------:R-:W-:Y:S01]  /*20b10*/  @P2 FFMA.FTZ R121, R3, R120, R2 ;  /* 0x0000007803792223 */ /* 0x000fe20000010002 */
[----:B-1----:R-:W-:Y:S01]  /*20b20*/  @P3 FMUL.FTZ R9, R4, 0.69314718246459960938 ;  /* 0x3f31721804093820 */ /* 0x002fe20000410000 */
[----:B------:R-:W-:Y:S01]  /*20b30*/  MOV R123, 0xff800000 ;  /* 0xff800000007b7802 */ /* 0x000fe20000000f00 */
[----:B--2---:R-:W-:-:S02]  /*20b40*/  FMUL.FTZ R3, R5, R0 ;  /* 0x0000000005037220 */ /* 0x004fc40000410000 */
[----:B------:R-:W-:Y:S01]  /*20b50*/  @P3 FFMA.FTZ R123, R6, R122, R9 ;  /* 0x0000007a067b3223 */ /* 0x000fe20000010009 */
[----:B---3--:R-:W-:Y:S01]  /*20b60*/  FMUL.FTZ R0, R7, R0 ;  /* 0x0000000007007220 */ /* 0x008fe20000410000 */
[----:B------:R-:W-:Y:S02]  /*20b70*/  WARPGROUP.DEPBAR.LE gsb0, 0x0 ;  /* 0x00008000000079c5 */ /* 0x000fe40000010000 */
[----:B------:R-:W-:Y:S05]  /*20b80*/  @!P0 BRA `(.L_x_4235) ;  /* 0x0000000000048947 */ /* 0x000fea0003800000 */
[----:B------:R-:W-:Y:S01]  /*20b90*/  BPT.TRAP 0x1 ;  /* 0x000000040000795c */ /* 0x000fe20000300000 */
.L_x_4235:
[----:B------:R-:W2:Y:S01]  /*20ba0*/  LDL.LU R18, [R1+0x3c] ;  /* 0x00003c0001127983 */ /* 0x000ea20000300800 */
[----:B------:R-:W-:Y:S02]  /*20bb0*/  VIADD R2, R13, 0x33460 ;  /* 0x000334600d027836 */ /* 0x000fe40000000000 */
[-C--:B------:R-:W-:Y:S01]  /*20bc0*/  FMUL.FTZ R6, R57, R3.reuse ;  /* 0x0000000339067220 */ /* 0x080fe20000410000 */
[----:B------:R-:W-:Y:S02]  /*20bd0*/  IMAD.U32 R7, RZ, RZ, UR38 ;  /* 0x00000026ff077e24 */ /* 0x000fe4000f8e00ff */
[-C--:B------:R-:W-:Y:S01]  /*20be0*/  FMUL.FTZ R5, R24, R3.reuse ;  /* 0x0000000318057220 */ /* 0x080fe20000410000 */
[-C--:B------:R-:W-:Y:S01]  /*20bf0*/  FMUL.FTZ R4, R25, R3.reuse ;  /* 0x0000000319047220 */ /* 0x080fe20000410000 */
[-C--:B------:R-:W-:Y:S01]  /*20c00*/  FMUL.FTZ R124, R36, R3.reuse ;  /* 0x00000003247c7220 */ /* 0x080fe20000410000 */
[-C--:B------:R-:W-:Y:S01]  /*20c10*/  FMUL.FTZ R125, R44, R3.reuse ;  /* 0x000000032c7d7220 */ /* 0x080fe20000410000 */
[----:B------:R-:W-:Y:S01]  /*20c20*/  PRMT R2, R7, 0x654, R2 ;  /* 0x0000065407027816 */ /* 0x000fe20000000002 */
[-C--:B------:R-:W-:Y:S01]  /*20c30*/  FMUL.FTZ R57, R85, R3.reuse ;  /* 0x0000000355397220 */ /* 0x080fe20000410000 */
[-C--:B------:R-:W-:Y:S01]  /*20c40*/  FMUL.FTZ R25, R32, R3.reuse ;  /* 0x0000000320197220 */ /* 0x080fe20000410000 */
[-C--:B------:R-:W-:Y:S01]  /*20c50*/  FMUL.FTZ R11, R33, R3.reuse ;  /* 0x00000003210b7220 */ /* 0x080fe20000410000 */
[----:B------:R0:W-:Y:S01]  /*20c60*/  SYNCS.ARRIVE.TRANS64.RED.A1T0 RZ, [R2+URZ], RZ ;  /* 0x000000ff02ff79a7 */ /* 0x0001e2000810043f */
[-C--:B------:R-:W-:Y:S01]  /*20c70*/  FMUL.FTZ R120, R37, R3.reuse ;  /* 0x0000000325787220 */ /* 0x080fe20000410000 */
[-C--:B------:R-:W-:Y:S01]  /*20c80*/  FMUL.FTZ R24, R40, R3.reuse ;  /* 0x0000000328187220 */ /* 0x080fe20000410000 */
[-C--:B------:R-:W-:Y:S01]  /*20c90*/  FMUL.FTZ R10, R41, R3.reuse ;  /* 0x00000003290a7220 */ /* 0x080fe20000410000 */
[-C--:B------:R-:W-:Y:S01]  /*20ca0*/  FMUL.FTZ R21, R48, R3.reuse ;  /* 0x0000000330157220 */ /* 0x080fe20000410000 */
[-C--:B------:R-:W-:Y:S01]  /*20cb0*/  FMUL.FTZ R122, R52, R3.reuse ;  /* 0x00000003347a7220 */ /* 0x080fe20000410000 */
[-C--:B------:R-:W-:Y:S01]  /*20cc0*/  FMUL.FTZ R36, R53, R3.reuse ;  /* 0x0000000335247220 */ /* 0x080fe20000410000 */
[----:B------:R-:W-:Y:S01]  /*20cd0*/  FMUL.FTZ R44, R84, R3 ;  /* 0x00000003542c7220 */ /* 0x000fe20000410000 */
[----:B0-----:R-:W-:-:S02]  /*20ce0*/  VIADD R2, R127, 0x1 ;  /* 0x000000017f027836 */ /* 0x001fc40000000000 */
[-C--:B------:R-:W-:Y:S01]  /*20cf0*/  FMUL.FTZ R85, R108, R3.reuse ;  /* 0x000000036c557220 */ /* 0x080fe20000410000 */
[-C--:B------:R-:W-:Y:S01]  /*20d00*/  FMUL.FTZ R41, R45, R3.reuse ;  /* 0x000000032d297220 */ /* 0x080fe20000410000 */
[-C--:B------:R-:W-:Y:S01]  /*20d10*/  FMUL.FTZ R9, R49, R3.reuse ;  /* 0x0000000331097220 */ /* 0x080fe20000410000 */
[-C--:B------:R-:W-:Y:S01]  /*20d20*/  FMUL.FTZ R33, R61, R3.reuse ;  /* 0x000000033d217220 */ /* 0x080fe20000410000 */
[----:B------:R-:W-:Y:S01]  /*20d30*/  ISETP.NE.AND P0, PT, R2, 0x2, PT ;  /* 0x000000020200780c */ /* 0x000fe20003f05270 */
        /* <DEDUP_REMOVED lines=38> */
[----:B------:R-:W-:Y:S01]  /*20fa0*/  SEL R3, RZ, 0x1, P0 ;  /* 0x00000001ff037807 */ /* 0x000fe20000000000 */
        /* <DEDUP_REMOVED lines=39> */
[----:B------:R-:W-:Y:S01]  /*21220*/  SEL R0, R2, RZ, P0 ;  /* 0x000000ff02007207 */ /* 0x000fe20000000000 */
[----:B------:R-:W-:Y:S01]  /*21230*/  UIADD3 UR37, UR37, 0x1, URZ ;  /* 0x0000000125257890 */ /* 0x000fe2000fffe03f */
[----:B------:R-:W-:-:S03]  /*21240*/  PLOP3.LUT P1, PT, PT, PT, PT, 0x8, 0x0 ;  /* 0x000000000000781c */ /* 0x000fc60003f2e170 */
[----:B------:R0:W-:Y:S01]  /*21250*/  STL [R1+0x2c], R0 ;  /* 0x00002c0001007387 */ /* 0x0001e20000100800 */
[----:B--2---:R-:W-:-:S05]  /*21260*/  LOP3.LUT R18, R18, R3, RZ, 0x3c, !PT ;  /* 0x0000000312127212 */ /* 0x004fca00078e3cff */
[----:B------:R0:W-:Y:S04]  /*21270*/  STL [R1+0x3c], R18 ;  /* 0x00003c1201007387 */ /* 0x0001e80000100800 */
.L_x_4177:
[----:B------:R-:W-:Y:S05]  /*21280*/  WARPSYNC.ALL ;  /* 0x0000000000007948 */ /* 0x000fea0003800000 */
[----:B------:R-:W1:Y:S08]  /*21290*/  S2UR UR38, SR_CgaCtaId ;  /* 0x00000000002679c3 */ /* 0x000e700000008800 */
[----:B------:R-:W-:Y:S06]  /*212a0*/  BAR.SYNC.DEFER_BLOCKING 0x5, 0x180 ;  /* 0x0146000000007b1d */ /* 0x000fec0000010000 */
[----:B------:R-:W-:Y:S01]  /*212b0*/  UMOV UR4, 0x400 ;  /* 0x0000040000047882 */ /* 0x000fe20000000000 */
[----:B------:R-:W-:Y:S01]  /*212c0*/  BSSY B0, `(.L_x_4236) ;  /* 0x000033c000007945 */ /* 0x000fe20003800000 */
[----:B-1----:R-:W-:-:S06]  /*212d0*/  ULEA UR4, UR38, UR4, 0x18 ;  /* 0x0000000426047291 */ /* 0x002fcc000f8ec03f */
[----:B0-----:R-:W-:-:S05]  /*212e0*/  IMAD.U32 R18, RZ, RZ, UR4 ;  /* 0x00000004ff127e24 */ /* 0x001fca000f8e00ff */
[----:B------:R0:W1:Y:S01]  /*212f0*/  LDS.128 R220, [R18+0x334d0] ;  /* 0x0334d00012dc7984 */ /* 0x0000620000000c00 */
[----:B------:R-:W-:Y:S06]  /*21300*/  BAR.ARV 0x4, 0x180 ;  /* 0x0106000000007b1d */ /* 0x000fec0000002000 */
[----:B------:R-:W-:Y:S05]  /*21310*/  @P1 BRA `(.L_x_4237) ;  /* 0x0000002400801947 */ /* 0x000fea0003800000 */
[----:B------:R-:W2:Y:S01]  /*21320*/  LDL R87, [R1+0x68] ;  /* 0x0000680001577983 */ /* 0x000ea20000100800 */
[----:B------:R-:W-:Y:S01]  /*21330*/  ULDC.64 UR4, c[0x4][0xd8] ;  /* 0x0100360000047ab9 */ /* 0x000fe20000000a00 */
[----:B------:R-:W3:Y:S02]  /*21340*/  S2R R98, SR_TID.X ;  /* 0x0000000000627919 */ /* 0x000ee40000002100 */
[----:B------:R-:W4:Y:S04]  /*21350*/  LDL R82, [R1+0x48] ;  /* 0x0000480001527983 */ /* 0x000f280000100800 */
[----:B------:R-:W5:Y:S01]  /*21360*/  LDL R86, [R1+0x50] ;  /* 0x0000500001567983 */ /* 0x000f620000100800 */
[----:B---3--:R-:W-:-:S04]  /*21370*/  SHF.L.U32 R0, R98, 0x2, RZ ;  /* 0x0000000262007819 */ /* 0x008fc800000006ff */
[----:B------:R-:W-:-:S04]  /*21380*/  LOP3.LUT R0, R0, 0xc, RZ, 0xc0, !PT ;  /* 0x0000000c00007812 */ /* 0x000fc800078ec0ff */
[----:B------:R-:W-:-:S05]  /*21390*/  IADD3 R2, P0, R0, UR4, RZ ;  /* 0x0000000400027c10 */ /* 0x000fca000ff1e0ff */
[----:B------:R-:W-:-:S05]  /*213a0*/  IMAD.X R3, RZ, RZ, UR5, P0 ;  /* 0x00000005ff037e24 */ /* 0x000fca00080e06ff */
[----:B------:R3:W4:Y:S02]  /*213b0*/  LDG.E.CONSTANT R0, desc[UR50][R2.64] ;  /* 0x0000003202007981 */ /* 0x000724000c1e9900 */
[----:B---3--:R-:W3:Y:S01]  /*213c0*/  S2R R3, SR_SWINHI ;  /* 0x0000000000037919 */ /* 0x008ee20000002f00 */
        /* <DEDUP_REMOVED lines=10> */
[----:B------:R-:W-:-:S02]  /*21470*/  MOV R52, R18 ;  /* 0x0000001200347202 */ /* 0x000fc40000000f00 */
[----:B---3--:R-:W-:Y:S02]  /*21480*/  MOV R53, R3 ;  /* 0x0000000300357202 */ /* 0x008fe40000000f00 */
        /* <DEDUP_REMOVED lines=11> */
[----:B------:R-:W-:Y:S02]  /*21540*/  LOP3.LUT P0, R2, R98, 0x3, RZ, 0xc0, !PT ;  /* 0x0000000362027812 */ /* 0x000fe4000780c0ff */
[----:B------:R-:W-:Y:S02]  /*21550*/  F2FP.BF16.F32.PACK_AB R28, R28, R5 ;  /* 0x000000051c1c723e */ /* 0x000fe400000010ff */
[----:B------:R-:W-:Y:S02]  /*21560*/  ISETP.EQ.OR P0, PT, R2, 0x3, !P0 ;  /* 0x000000030200780c */ /* 0x000fe40004702670 */
[----:B------:R-:W-:Y:S02]  /*21570*/  F2FP.BF16.F32.PACK_AB R40, R40, R13 ;  /* 0x0000000d2828723e */ /* 0x000fe400000010ff */
[----:B------:R-:W-:Y:S02]  /*21580*/  SEL R13, R28, R29, P0 ;  /* 0x0000001d1c0d7207 */ /* 0x000fe40000000000 */
[----:B------:R-:W-:-:S02]  /*21590*/  SEL R2, R29, R28, P0 ;  /* 0x0000001c1d027207 */ /* 0x000fc40000000000 */
[----:B------:R-:W-:Y:S02]  /*215a0*/  F2FP.BF16.F32.PACK_AB R91, R58, R83 ;  /* 0x000000533a5b723e */ /* 0x000fe400000010ff */
[----:B------:R-:W-:Y:S02]  /*215b0*/  F2FP.BF16.F32.PACK_AB R89, R89, R84 ;  /* 0x000000545959723e */ /* 0x000fe400000010ff */
[----:B------:R-:W-:Y:S01]  /*215c0*/  F2FP.BF16.F32.PACK_AB R37, R37, R8 ;  /* 0x000000082525723e */ /* 0x000fe200000010ff */
[----:B------:R-:W-:Y:S01]  /*215d0*/  UMOV UR4, 0xffffffff ;  /* 0xffffffff00047882 */ /* 0x000fe20000000000 */
        /* <DEDUP_REMOVED lines=23> */
[----:B------:R-:W-:-:S04]  /*21750*/  IADD3 R33, P3, R10, 0x8060, RZ ;  /* 0x000080600a217810 */ /* 0x000fc80007f7e0ff */
[----:B------:R-:W-:-:S04]  /*21760*/  LOP3.LUT R32, R33, 0x380, RZ, 0xc0, !PT ;  /* 0x0000038021207812 */ /* 0x000fc800078ec0ff */
[----:B------:R-:W-:Y:S02]  /*21770*/  SHF.R.U64 R32, R32, 0x3, RZ ;  /* 0x0000000320207819 */ /* 0x000fe400000012ff */
[----:B------:R-:W-:Y:S02]  /*21780*/  IADD3 R21, P4, R10, 0x4060, RZ ;  /* 0x000040600a157810 */ /* 0x000fe40007f9e0ff */
[----:B------:R-:W-:Y:S01]  /*21790*/  LOP3.LUT R32, R32, R33, RZ, 0x3c, !PT ;  /* 0x0000002120207212 */ /* 0x000fe200078e3cff */
[----:B------:R-:W-:Y:S01]  /*217a0*/  IMAD.X R33, RZ, RZ, R11, P3 ;  /* 0x000000ffff217224 */ /* 0x000fe200018e060b */
[C---:B------:R-:W-:Y:S02]  /*217b0*/  IADD3 R15, P3, R10.reuse, 0x4040, RZ ;  /* 0x000040400a0f7810 */ /* 0x040fe40007f7e0ff */
[C---:B------:R-:W-:Y:S02]  /*217c0*/  IADD3 R27, P5, R10.reuse, 0x8000, RZ ;  /* 0x000080000a1b7810 */ /* 0x040fe40007fbe0ff */
[----:B------:R-:W-:-:S02]  /*217d0*/  IADD3 R31, P2, R10, 0x8040, RZ ;  /* 0x000080400a1f7810 */ /* 0x000fc40007f5e0ff */
[----:B------:R-:W-:Y:S02]  /*217e0*/  LOP3.LUT R20, R21, 0x380, RZ, 0xc0, !PT ;  /* 0x0000038015147812 */ /* 0x000fe400078ec0ff */
[----:B------:R-:W-:Y:S02]  /*217f0*/  LOP3.LUT R14, R15, 0x380, RZ, 0xc0, !PT ;  /* 0x000003800f0e7812 */ /* 0x000fe400078ec0ff */
[----:B------:R-:W-:Y:S02]  /*21800*/  LOP3.LUT R26, R27, 0x380, RZ, 0xc0, !PT ;  /* 0x000003801b1a7812 */ /* 0x000fe400078ec0ff */
[----:B------:R-:W-:Y:S02]  /*21810*/  IADD3 R6, P1, R10, 0x8020, RZ ;  /* 0x000080200a067810 */ /* 0x000fe40007f3e0ff */
[----:B------:R-:W-:Y:S02]  /*21820*/  LOP3.LUT R30, R31, 0x380, RZ, 0xc0, !PT ;  /* 0x000003801f1e7812 */ /* 0x000fe400078ec0ff */
[----:B------:R-:W-:-:S02]  /*21830*/  SHF.R.U64 R20, R20, 0x3, RZ ;  /* 0x0000000314147819 */ /* 0x000fc400000012ff */
[----:B------:R-:W-:Y:S02]  /*21840*/  SHF.R.U64 R14, R14, 0x3, RZ ;  /* 0x000000030e0e7819 */ /* 0x000fe400000012ff */
[----:B------:R-:W-:Y:S02]  /*21850*/  SHF.R.U64 R26, R26, 0x3, RZ ;  /* 0x000000031a1a7819 */ /* 0x000fe400000012ff */
[----:B------:R-:W-:Y:S02]  /*21860*/  LOP3.LUT R3, R6, 0x380, RZ, 0xc0, !PT ;  /* 0x0000038006037812 */ /* 0x000fe400078ec0ff */
[----:B------:R-:W-:Y:S01]  /*21870*/  SHF.R.U64 R30, R30, 0x3, RZ ;  /* 0x000000031e1e7819 */ /* 0x000fe200000012ff */
[--C-:B------:R-:W-:Y:S01]  /*21880*/  IMAD.X R29, RZ, RZ, R11.reuse, P1 ;  /* 0x000000ffff1d7224 */ /* 0x100fe200008e060b */
[----:B------:R-:W-:Y:S01]  /*21890*/  LOP3.LUT R20, R20, R21, RZ, 0x3c, !PT ;  /* 0x0000001514147212 */ /* 0x000fe200078e3cff */
[--C-:B------:R-:W-:Y:S01]  /*218a0*/  IMAD.X R21, RZ, RZ, R11.reuse, P4 ;  /* 0x000000ffff157224 */ /* 0x100fe200020e060b */
[----:B------:R-:W-:Y:S01]  /*218b0*/  LOP3.LUT R14, R14, R15, RZ, 0x3c, !PT ;  /* 0x0000000f0e0e7212 */ /* 0x000fe200078e3cff */
[--C-:B------:R-:W-:Y:S01]  /*218c0*/  IMAD.X R15, RZ, RZ, R11.reuse, P3 ;  /* 0x000000ffff0f7224 */ /* 0x100fe200018e060b */
[----:B------:R-:W-:Y:S01]  /*218d0*/  LOP3.LUT R26, R26, R27, RZ, 0x3c, !PT ;  /* 0x0000001b1a1a7212 */ /* 0x000fe200078e3cff */
[----:B------:R-:W-:Y:S01]  /*218e0*/  IMAD.X R27, RZ, RZ, R11, P5 ;  /* 0x000000ffff1b7224 */ /* 0x000fe200028e060b */
[----:B------:R-:W-:-:S02]  /*218f0*/  SHF.R.U64 R3, R3, 0x3, RZ ;  /* 0x0000000303037819 */ /* 0x000fc400000012ff */
[----:B------:R-:W-:Y:S02]  /*21900*/  LOP3.LUT R30, R30, R31, RZ, 0x3c, !PT ;  /* 0x0000001f1e1e7212 */ /* 0x000fe400078e3cff */
[C---:B------:R-:W-:Y:S02]  /*21910*/  IADD3 R83, P1, R10.reuse, 0x4000, RZ ;  /* 0x000040000a537810 */ /* 0x040fe40007f3e0ff */
[C---:B------:R-:W-:Y:S02]  /*21920*/  IADD3 R85, P4, R10.reuse, 0x40, RZ ;  /* 0x000000400a557810 */ /* 0x040fe40007f9e0ff */
[C---:B------:R-:W-:Y:S02]  /*21930*/  IADD3 R87, P3, R10.reuse, 0x20, RZ ;  /* 0x000000200a577810 */ /* 0x040fe40007f7e0ff */
[----:B------:R-:W-:Y:S02]  /*21940*/  IADD3.X R31, RZ, R11, RZ, P2, !PT ;  /* 0x0000000bff1f7210 */ /* 0x000fe400017fe4ff */
[C---:B------:R-:W-:Y:S01]  /*21950*/  IADD3 R7, P5, R10.reuse, 0x60, RZ ;  /* 0x000000600a077810 */ /* 0x040fe20007fbe0ff */
[----:B-----5:R-:W-:Y:S01]  /*21960*/  IMAD.MOV.U32 R90, RZ, RZ, R86 ;  /* 0x000000ffff5a7224 */ /* 0x020fe200078e0056 */
[----:B------:R-:W-:Y:S01]  /*21970*/  IADD3 R9, P2, R10, 0x4020, RZ ;  /* 0x000040200a097810 */ /* 0x000fe20007f5e0ff */
[----:B----4-:R-:W-:Y:S01]  /*21980*/  IMAD.MOV.U32 R94, RZ, RZ, R82 ;  /* 0x000000ffff5e7224 */ /* 0x010fe200078e0052 */
[----:B------:R-:W-:-:S02]  /*21990*/  LOP3.LUT R28, R3, R6, RZ, 0x3c, !PT ;  /* 0x00000006031c7212 */ /* 0x000fc400078e3cff */
[----:B------:R-:W-:Y:S02]  /*219a0*/  LOP3.LUT R82, R83, 0x380, RZ, 0xc0, !PT ;  /* 0x0000038053527812 */ /* 0x000fe400078ec0ff */
        /* <DEDUP_REMOVED lines=21> */
[----:B------:R-:W-:Y:S02]  /*21b00*/  LOP3.LUT R10, R3, R10, RZ, 0x3c, !PT ;  /* 0x0000000a030a7212 */ /* 0x000fe400078e3cff */
        /* <DEDUP_REMOVED lines=13> */
[----:B------:R-:W-:Y:S02]  /*21be0*/  SHF.L.U32 R85, R94, 0x2, RZ ;  /* 0x000000025e557819 */ /* 0x000fe400000006ff */
[----:B------:R-:W-:Y:S01]  /*21bf0*/  LOP3.LUT R3, R0, 0x2, RZ, 0x3c, !PT ;  /* 0x0000000200037812 */ /* 0x000fe200078e3cff */
[----:B------:R-:W-:Y:S06]  /*21c00*/  BRA.DIV UR4, `(.L_x_4238) ;  /* 0x000000c6040c7947 */ /* 0x000fec000b800000 */
[----:B------:R-:W-:Y:S01]  /*21c10*/  SEL R27, R40, R43, P0 ;  /* 0x0000002b281b7207 */ /* 0x000fe20000000000 */
[----:B------:R-:W-:Y:S01]  /*21c20*/  SHFL.IDX PT, R6, R13, R0, 0x1c1f ;  /* 0x001c1f000d067589 */ /* 0x000fe200000e0000 */
[----:B------:R-:W-:Y:S02]  /*21c30*/  SEL R32, R43, R40, P0 ;  /* 0x000000282b207207 */ /* 0x000fe40000000000 */
[----:B------:R-:W-:Y:S02]  /*21c40*/  SEL R43, R56, R45, P0 ;  /* 0x0000002d382b7207 */ /* 0x000fe40000000000 */
[----:B------:R-:W-:Y:S02]  /*21c50*/  SEL R56, R45, R56, P0 ;  /* 0x000000382d387207 */ /* 0x000fe40000000000 */
        /* <DEDUP_REMOVED lines=20> */
[----:B------:R-:W2:Y:S01]  /*21da0*/  SHFL.IDX PT, R44, R44, R3, 0x1c1f ;  /* 0x001c1f032c2c7589 */ /* 0x000ea200000e0000 */
        /* <DEDUP_REMOVED lines=23> */
[----:B------:R2:W-:Y:S01]  /*21f20*/  SHFL.IDX PT, R58, R48, R3, 0x1c1f ;  /* 0x001c1f03303a7589 */ /* 0x0005e200000e0000 */
[----:B------:R-:W-:Y:S02]  /*21f30*/  SEL R54, R5, R54, P0 ;  /* 0x0000003605367207 */ /* 0x000fe40000000000 */
[----:B------:R-:W-:Y:S01]  /*21f40*/  SEL R70, R63, R70, P0 ;  /* 0x000000463f467207 */ /* 0x000fe20000000000 */
[----:B------:R-:W3:Y:S01]  /*21f50*/  SHFL.IDX PT, R5, R2, R3, 0x1c1f ;  /* 0x001c1f0302057589 */ /* 0x000ee200000e0000 */
[----:B------:R-:W-:-:S02]  /*21f60*/  SEL R59, R74, R61, P0 ;  /* 0x0000003d4a3b7207 */ /* 0x000fc40000000000 */
[----:B------:R-:W-:Y:S01]  /*21f70*/  SEL R57, R34, R91, P0 ;  /* 0x0000005b22397207 */ /* 0x000fe20000000000 */
[----:B------:R4:W-:Y:S01]  /*21f80*/  SHFL.IDX PT, R39, R50, R3, 0x1c1f ;  /* 0x001c1f0332277589 */ /* 0x0009e200000e0000 */
[----:B------:R-:W-:Y:S02]  /*21f90*/  SEL R72, R91, R34, P0 ;  /* 0x000000225b487207 */ /* 0x000fe40000000000 */
[----:B------:R-:W-:Y:S01]  /*21fa0*/  SEL R74, R61, R74, P0 ;  /* 0x0000004a3d4a7207 */ /* 0x000fe20000000000 */
[----:B------:R-:W-:Y:S01]  /*21fb0*/  SHFL.IDX PT, R34, R25, R0, 0x1c1f ;  /* 0x001c1f0019227589 */ /* 0x000fe200000e0000 */
[----:B------:R-:W-:Y:S02]  /*21fc0*/  SEL R63, R78, R93, P0 ;  /* 0x0000005d4e3f7207 */ /* 0x000fe40000000000 */
[----:B------:R-:W-:Y:S01]  /*21fd0*/  SEL R61, R38, R65, P0 ;  /* 0x00000041263d7207 */ /* 0x000fe20000000000 */
[----:B------:R-:W5:Y:S01]  /*21fe0*/  SHFL.IDX PT, R25, R28, R3, 0x1c1f ;  /* 0x001c1f031c197589 */ /* 0x000f6200000e0000 */
[----:B------:R-:W-:-:S02]  /*21ff0*/  SEL R76, R65, R38, P0 ;  /* 0x00000026414c7207 */ /* 0x000fc40000000000 */
[----:B------:R-:W-:Y:S01]  /*22000*/  SEL R78, R93, R78, P0 ;  /* 0x0000004e5d4e7207 */ /* 0x000fe20000000000 */
[----:B------:R-:W-:Y:S01]  /*22010*/  SHFL.IDX PT, R38, R27, R0, 0x1c1f ;  /* 0x001c1f001b267589 */ /* 0x000fe200000e0000 */
[----:B------:R-:W-:Y:S02]  /*22020*/  SEL R65, R80, R119, P0 ;  /* 0x0000007750417207 */ /* 0x000fe40000000000 */
[----:B------:R-:W-:Y:S01]  /*22030*/  SEL R80, R119, R80, P0 ;  /* 0x0000005077507207 */ /* 0x000fe20000000000 */
[----:B------:R5:W0:Y:S01]  /*22040*/  SHFL.IDX PT, R27, R32, R3, 0x1c1f ;  /* 0x001c1f03201b7589 */ /* 0x000a2200000e0000 */
[----:B--2---:R-:W-:Y:S02]  /*22050*/  SEL R48, R33, R44, P0 ;  /* 0x0000002c21307207 */ /* 0x004fe40000000000 */
[----:B----4-:R-:W-:Y:S01]  /*22060*/  SEL R50, R44, R33, P0 ;  /* 0x000000212c327207 */ /* 0x010fe20000000000 */
[----:B------:R-:W2:Y:S01]  /*22070*/  SHFL.IDX PT, R42, R42, R3, 0x1c1f ;  /* 0x001c1f032a2a7589 */ /* 0x000ea200000e0000 */
[----:B---3--:R-:W-:-:S02]  /*22080*/  SEL R4, R6, R5, P0 ;  /* 0x0000000506047207 */ /* 0x008fc40000000000 */
        /* <DEDUP_REMOVED lines=9> */
[----:B-----5:R-:W-:Y:S01]  /*22120*/  SEL R32, R34, R25, P0 ;  /* 0x0000001922207207 */ /* 0x020fe20000000000 */
[----:B------:R-:W-:Y:S01]  /*22130*/  SHFL.IDX PT, R51, R51, R0, 0x1c1f ;  /* 0x001c1f0033337589 */ /* 0x000fe200000e0000 */
[----:B------:R-:W-:Y:S02]  /*22140*/  SEL R46, R46, R35, P0 ;  /* 0x000000232e2e7207 */ /* 0x000fe40000000000 */
[----:B------:R-:W-:Y:S01]  /*22150*/  SEL R34, R25, R34, P0 ;  /* 0x0000002219227207 */ /* 0x000fe20000000000 */
[----:B------:R-:W3:Y:S01]  /*22160*/  SHFL.IDX PT, R54, R54, R3, 0x1c1f ;  /* 0x001c1f0336367589 */ /* 0x000ee200000e0000 */
[----:B0-----:R-:W-:Y:S02]  /*22170*/  SEL R36, R38, R27, P0 ;  /* 0x0000001b26247207 */ /* 0x001fe40000000000 */
[----:B------:R-:W-:Y:S01]  /*22180*/  SEL R38, R27, R38, P0 ;  /* 0x000000261b267207 */ /* 0x000fe20000000000 */
[----:B------:R0:W4:Y:S01]  /*22190*/  SHFL.IDX PT, R2, R56, R3, 0x1c1f ;  /* 0x001c1f0338027589 */ /* 0x00012200000e0000 */
[----:B--2---:R-:W-:-:S02]  /*221a0*/  SEL R40, R31, R42, P0 ;  /* 0x0000002a1f287207 */ /* 0x004fc40000000000 */
[----:B------:R-:W-:Y:S01]  /*221b0*/  SEL R42, R42, R31, P0 ;  /* 0x0000001f2a2a7207 */ /* 0x000fe20000000000 */
[----:B------:R-:W2:Y:S04]  /*221c0*/  SHFL.IDX PT, R66, R66, R3, 0x1c1f ;  /* 0x001c1f0342427589 */ /* 0x000ea800000e0000 */
[----:B------:R-:W5:Y:S01]  /*221d0*/  SHFL.IDX PT, R68, R68, R3, 0x1c1f ;  /* 0x001c1f0344447589 */ /* 0x000f6200000e0000 */
[----:B0-----:R-:W-:-:S03]  /*221e0*/  SEL R56, R37, R58, P0 ;  /* 0x0000003a25387207 */ /* 0x001fc60000000000 */
[----:B------:R-:W-:Y:S01]  /*221f0*/  SHFL.IDX PT, R45, R45, R0, 0x1c1f ;  /* 0x001c1f002d2d7589 */ /* 0x000fe200000e0000 */
[----:B------:R-:W-:-:S03]  /*22200*/  SEL R58, R58, R37, P0 ;  /* 0x000000253a3a7207 */ /* 0x000fc60000000000 */
[----:B------:R-:W-:Y:S04]  /*22210*/  SHFL.IDX PT, R47, R47, R0, 0x1c1f ;  /* 0x001c1f002f2f7589 */ /* 0x000fe800000e0000 */
[----:B------:R-:W-:Y:S01]  /*22220*/  SHFL.IDX PT, R57, R57, R0, 0x1c1f ;  /* 0x001c1f0039397589 */ /* 0x000fe200000e0000 */
[----:B---3--:R-:W-:Y:S02]  /*22230*/  SEL R5, R41, R54, P0 ;  /* 0x0000003629057207 */ /* 0x008fe40000000000 */
[----:B------:R-:W-:Y:S01]  /*22240*/  SEL R7, R54, R41, P0 ;  /* 0x0000002936077207 */ /* 0x000fe20000000000 */
[----:B------:R-:W-:Y:S01]  /*22250*/  SHFL.IDX PT, R59, R59, R0, 0x1c1f ;  /* 0x001c1f003b3b7589 */ /* 0x000fe200000e0000 */
[----:B----4-:R-:W-:-:S03]  /*22260*/  SEL R11, R2, R43, P0 ;  /* 0x0000002b020b7207 */ /* 0x010fc60000000000 */
[----:B------:R0:W3:Y:S01]  /*22270*/  SHFL.IDX PT, R21, R24, R3, 0x1c1f ;  /* 0x001c1f0318157589 */ /* 0x0000e200000e0000 */
[----:B--2---:R-:W-:Y:S02]  /*22280*/  SEL R33, R49, R66, P0 ;  /* 0x0000004231217207 */ /* 0x004fe40000000000 */
[----:B------:R-:W-:Y:S01]  /*22290*/  SEL R35, R66, R49, P0 ;  /* 0x0000003142237207 */ /* 0x000fe20000000000 */
[----:B------:R2:W4:Y:S01]  /*222a0*/  SHFL.IDX PT, R20, R60, R3, 0x1c1f ;  /* 0x001c1f033c147589 */ /* 0x00052200000e0000 */
[----:B-----5:R-:W-:-:S03]  /*222b0*/  SEL R37, R51, R68, P0 ;  /* 0x0000004433257207 */ /* 0x020fc60000000000 */
[----:B------:R-:W5:Y:S01]  /*222c0*/  SHFL.IDX PT, R64, R64, R3, 0x1c1f ;  /* 0x001c1f0340407589 */ /* 0x000f6200000e0000 */
[----:B0-----:R-:W-:-:S03]  /*222d0*/  SEL R24, R26, R9, P0 ;  /* 0x000000091a187207 */ /* 0x001fc60000000000 */
[----:B------:R-:W0:Y:S01]  /*222e0*/  SHFL.IDX PT, R72, R72, R3, 0x1c1f ;  /* 0x001c1f0348487589 */ /* 0x000e2200000e0000 */
[----:B------:R-:W-:Y:S02]  /*222f0*/  SEL R26, R9, R26, P0 ;  /* 0x0000001a091a7207 */ /* 0x000fe40000000000 */
[----:B--2---:R-:W-:Y:S01]  /*22300*/  SEL R60, R62, R39, P0 ;  /* 0x000000273e3c7207 */ /* 0x004fe20000000000 */
[----:B------:R-:W2:Y:S01]  /*22310*/  SHFL.IDX PT, R74, R74, R3, 0x1c1f ;  /* 0x001c1f034a4a7589 */ /* 0x000ea200000e0000 */
[----:B------:R-:W-:Y:S02]  /*22320*/  SEL R62, R39, R62, P0 ;  /* 0x0000003e273e7207 */ /* 0x000fe40000000000 */
[----:B------:R-:W-:Y:S01]  /*22330*/  SEL R9, R43, R2, P0 ;  /* 0x000000022b097207 */ /* 0x000fe20000000000 */
[----:B------:R-:W-:Y:S01]  /*22340*/  SHFL.IDX PT, R55, R55, R0, 0x1c1f ;  /* 0x001c1f0037377589 */ /* 0x000fe200000e0000 */
[----:B------:R-:W-:-:S03]  /*22350*/  SEL R39, R68, R51, P0 ;  /* 0x0000003344277207 */ /* 0x000fc60000000000 */
[----:B------:R-:W-:Y:S01]  /*22360*/  SHFL.IDX PT, R61, R61, R0, 0x1c1f ;  /* 0x001c1f003d3d7589 */ /* 0x000fe200000e0000 */
[----:B---3--:R-:W-:Y:S02]  /*22370*/  SEL R28, R30, R21, P0 ;  /* 0x000000151e1c7207 */ /* 0x008fe40000000000 */
[----:B------:R-:W-:Y:S01]  /*22380*/  SEL R30, R21, R30, P0 ;  /* 0x0000001e151e7207 */ /* 0x000fe20000000000 */
[----:B------:R-:W-:Y:S01]  /*22390*/  SHFL.IDX PT, R63, R63, R0, 0x1c1f ;  /* 0x001c1f003f3f7589 */ /* 0x000fe200000e0000 */
[----:B----4-:R-:W-:Y:S02]  /*223a0*/  SEL R25, R45, R20, P0 ;  /* 0x000000142d197207 */ /* 0x010fe40000000000 */
[----:B------:R-:W-:Y:S01]  /*223b0*/  SEL R27, R20, R45, P0 ;  /* 0x0000002d141b7207 */ /* 0x000fe20000000000 */
[----:B------:R-:W3:Y:S01]  /*223c0*/  SHFL.IDX PT, R70, R70, R3, 0x1c1f ;  /* 0x001c1f0346467589 */ /* 0x000ee200000e0000 */
[----:B-----5:R-:W-:Y:S02]  /*223d0*/  SEL R29, R47, R64, P0 ;  /* 0x000000402f1d7207 */ /* 0x020fe40000000000 */
[----:B------:R-:W-:Y:S01]  /*223e0*/  SEL R31, R64, R47, P0 ;  /* 0x0000002f401f7207 */ /* 0x000fe20000000000 */
[----:B------:R-:W4:Y:S01]  /*223f0*/  SHFL.IDX PT, R76, R76, R3, 0x1c1f ;  /* 0x001c1f034c4c7589 */ /* 0x000f2200000e0000 */
[----:B0-----:R-:W-:-:S02]  /*22400*/  SEL R41, R57, R72, P0 ;  /* 0x0000004839297207 */ /* 0x001fc40000000000 */
[----:B------:R-:W-:Y:S01]  /*22410*/  SEL R43, R72, R57, P0 ;  /* 0x00000039482b7207 */ /* 0x000fe20000000000 */
[----:B------:R-:W0:Y:S01]  /*22420*/  SHFL.IDX PT, R78, R78, R3, 0x1c1f ;  /* 0x001c1f034e4e7589 */ /* 0x000e2200000e0000 */
[----:B--2---:R-:W-:Y:S02]  /*22430*/  SEL R49, R59, R74, P0 ;  /* 0x0000004a3b317207 */ /* 0x004fe40000000000 */
[----:B------:R-:W-:Y:S01]  /*22440*/  SEL R51, R74, R59, P0 ;  /* 0x0000003b4a337207 */ /* 0x000fe20000000000 */
[----:B------:R-:W2:Y:S04]  /*22450*/  SHFL.IDX PT, R80, R80, R3, 0x1c1f ;  /* 0x001c1f0350507589 */ /* 0x000ea800000e0000 */
[----:B------:R5:W1:Y:S01]  /*22460*/  SHFL.IDX PT, R65, R65, R0, 0x1c1f ;  /* 0x001c1f0041417589 */ /* 0x000a6200000e0000 */
[----:B---3--:R-:W-:-:S02]  /*22470*/  SEL R13, R55, R70, P0 ;  /* 0x00000046370d7207 */ /* 0x008fc40000000000 */
[----:B------:R-:W-:Y:S01]  /*22480*/  SEL R15, R70, R55, P0 ;  /* 0x00000037460f7207 */ /* 0x000fe20000000000 */
[----:B-----5:R-:W-:Y:S01]  /*22490*/  IMAD.MOV.U32 R0, RZ, RZ, RZ ;  /* 0x000000ffff007224 */ /* 0x020fe200078e00ff */
[----:B----4-:R-:W-:Y:S02]  /*224a0*/  SEL R45, R61, R76, P0 ;  /* 0x0000004c3d2d7207 */ /* 0x010fe40000000000 */
[----:B------:R-:W-:Y:S02]  /*224b0*/  SEL R47, R76, R61, P0 ;  /* 0x0000003d4c2f7207 */ /* 0x000fe40000000000 */
[----:B0-----:R-:W-:Y:S02]  /*224c0*/  SEL R57, R63, R78, P0 ;  /* 0x0000004e3f397207 */ /* 0x001fe40000000000 */
[----:B------:R-:W-:-:S07]  /*224d0*/  SEL R59, R78, R63, P0 ;  /* 0x0000003f4e3b7207 */ /* 0x000fce0000000000 */
.L_x_4498:
[----:B------:R-:W-:Y:S05]  /*224e0*/  WARPSYNC.ALL ;  /* 0x0000000000007948 */ /* 0x000fea0003800000 */
[----:B------:R-:W-:Y:S01]  /*224f0*/  BAR.SYNC.DEFER_BLOCKING 0x1, 0x100 ;  /* 0x0044000000007b1d */ /* 0x000fe20000010000 */
[----:B-12---:R-:W-:Y:S02]  /*22500*/  SEL R61, R65, R80, P0 ;  /* 0x00000050413d7207 */ /* 0x006fe40000000000 */
[----:B------:R-:W-:-:S03]  /*22510*/  SEL R63, R80, R65, P0 ;  /* 0x00000041503f7207 */ /* 0x000fc60000000000 */
[----:B------:R-:W-:Y:S02]  /*22520*/  ULDC.64 UR4, c[0x0][0xc00] ;  /* 0x0003000000047ab9 */ /* 0x000fe40000000a00 */
        /* <DEDUP_REMOVED lines=11> */
[----:B------:R-:W-:Y:S01]  /*225e0*/  STSM.16.M88.4 [R82], R32 ;  /* 0x0000002052007844 */ /* 0x000fe20000000200 */
[----:B-1----:R-:W-:-:S03]  /*225f0*/  VIADD R8, R98, 0xffffff80 ;  /* 0xffffff8062087836 */ /* 0x002fc60000000000 */
[----:B------:R-:W-:Y:S02]  /*22600*/  STSM.16.M88.4 [R75], R36 ;  /* 0x000000244b007844 */ /* 0x000fe40000000200 */
[----:B------:R-:W-:Y:S02]  /*22610*/  SHF.R.S32.HI R9, RZ, 0x1f, R8 ;  /* 0x0000001fff097819 */ /* 0x000fe40000011408 */
[----:B------:R1:W-:Y:S02]  /*22620*/  STSM.16.M88.4 [R77], R12 ;  /* 0x0000000c4d007844 */ /* 0x0003e40000000200 */
[----:B------:R-:W-:Y:S02]  /*22630*/  LEA.HI R4, R9, R8, RZ, 0x7 ;  /* 0x0000000809047211 */ /* 0x000fe400078f38ff */
[----:B------:R3:W-:Y:S02]  /*22640*/  STSM.16.M88.4 [R79], R40 ;  /* 0x000000284f007844 */ /* 0x0007e40000000200 */
[----:B------:R-:W-:-:S02]  /*22650*/  LOP3.LUT R5, R4, 0xffffff80, RZ, 0xc0, !PT ;  /* 0xffffff8004057812 */ /* 0x000fc400078ec0ff */
[----:B------:R3:W-:Y:S03]  /*22660*/  STSM.16.M88.4 [R67], R48 ;  /* 0x0000003043007844 */ /* 0x0007e60000000200 */
[----:B------:R-:W-:Y:S01]  /*22670*/  IMAD.IADD R10, R8, 0x1, -R5 ;  /* 0x00000001080a7824 */ /* 0x000fe200078e0a05 */
[----:B------:R-:W-:Y:S01]  /*22680*/  LEA.HI R11, R9, R8, RZ, 0x2 ;  /* 0x00000008090b7211 */ /* 0x000fe200078f10ff */
[----:B------:R3:W-:Y:S03]  /*22690*/  STSM.16.M88.4 [R69], R44 ;  /* 0x0000002c45007844 */ /* 0x0007e60000000200 */
[----:B------:R-:W-:Y:S01]  /*226a0*/  SHF.R.S32.HI R7, RZ, 0x1f, R10 ;  /* 0x0000001fff077819 */ /* 0x000fe2000001140a */
[----:B------:R3:W-:Y:S03]  /*226b0*/  STSM.16.M88.4 [R71], R56 ;  /* 0x0000003847007844 */ /* 0x0007e60000000200 */
[----:B------:R-:W-:Y:S01]  /*226c0*/  LEA.HI R5, R7, R10, RZ, 0x2 ;  /* 0x0000000a07057211 */ /* 0x000fe200078f10ff */
[----:B------:R3:W-:Y:S03]  /*226d0*/  STSM.16.M88.4 [R73], R60 ;  /* 0x0000003c49007844 */ /* 0x0007e60000000200 */
[--C-:B------:R-:W-:Y:S01]  /*226e0*/  SHF.R.S32.HI R6, RZ, 0x2, R5.reuse ;  /* 0x00000002ff067819 */ /* 0x100fe20000011405 */
[----:B------:R-:W-:Y:S01]  /*226f0*/  BAR.SYNC.DEFER_BLOCKING 0x1, 0x100 ;  /* 0x0044000000007b1d */ /* 0x000fe20000010000 */
[----:B------:R-:W-:-:S04]  /*22700*/  SHF.R.S32.HI R5, RZ, 0x1f, R5 ;  /* 0x0000001fff057819 */ /* 0x000fc80000011405 */
[----:B------:R-:W-:-:S04]  /*22710*/  LEA.HI R5, R5, R6, RZ, 0x3 ;  /* 0x0000000605057211 */ /* 0x000fc800078f18ff */
[----:B------:R-:W-:Y:S02]  /*22720*/  LOP3.LUT R5, R5, 0xfffffff8, RZ, 0xc0, !PT ;  /* 0xfffffff805057812 */ /* 0x000fe400078ec0ff */
[----:B------:R-:W-:Y:S02]  /*22730*/  ISETP.NE.U32.AND P0, PT, RZ, UR4, PT ;  /* 0x00000004ff007c0c */ /* 0x000fe4000bf05070 */
[----:B------:R-:W-:Y:S01]  /*22740*/  LOP3.LUT R11, R11, 0xfffffffc, RZ, 0xc0, !PT ;  /* 0xfffffffc0b0b7812 */ /* 0x000fe200078ec0ff */
[----:B-1----:R-:W-:Y:S01]  /*22750*/  IMAD.IADD R12, R6, 0x1, -R5 ;  /* 0x00000001060c7824 */ /* 0x002fe200078e0a05 */
[----:B------:R-:W-:Y:S02]  /*22760*/  SHF.R.S32.HI R5, RZ, 0x7, R4 ;  /* 0x00000007ff057819 */ /* 0x000fe40000011404 */
[----:B------:R-:W-:Y:S02]  /*22770*/  ISETP.NE.AND.EX P0, PT, RZ, UR5, PT, P0 ;  /* 0x00000005ff007c0c */ /* 0x000fe4000bf05300 */
[----:B------:R-:W-:-:S02]  /*22780*/  IADD3 R13, R8, -R11, RZ ;  /* 0x8000000b080d7210 */ /* 0x000fc40007ffe0ff */
[----:B------:R-:W-:Y:S02]  /*22790*/  LEA.HI R4, R4, R5, RZ, 0x1 ;  /* 0x0000000504047211 */ /* 0x000fe400078f08ff */
[----:B------:R-:W-:Y:S01]  /*227a0*/  LEA.HI R7, R7, R10, RZ, 0x5 ;  /* 0x0000000a07077211 */ /* 0x000fe200078f28ff */
[----:B------:R3:W5:Y:S01]  /*227b0*/  @P1 LDG.E R0, desc[UR50][R2.64] ;  /* 0x0000003202001981 */ /* 0x000762000c1e1900 */
[----:B------:R-:W-:Y:S02]  /*227c0*/  LEA.HI R14, R13, R13, RZ, 0x1 ;  /* 0x0000000d0d0e7211 */ /* 0x000fe400078f08ff */
[----:B------:R-:W-:Y:S02]  /*227d0*/  LOP3.LUT R4, R4, 0x3fffffe, RZ, 0xc0, !PT ;  /* 0x03fffffe04047812 */ /* 0x000fe400078ec0ff */
[----:B------:R-:W-:Y:S02]  /*227e0*/  SHF.R.S32.HI R7, RZ, 0x5, R7 ;  /* 0x00000005ff077819 */ /* 0x000fe40000011407 */
[----:B------:R-:W-:Y:S01]  /*227f0*/  LOP3.LUT R14, R14, 0x1ffffffe, RZ, 0xc0, !PT ;  /* 0x1ffffffe0e0e7812 */ /* 0x000fe200078ec0ff */
[----:B------:R-:W-:Y:S01]  /*22800*/  IMAD.IADD R5, R5, 0x1, -R4 ;  /* 0x0000000105057824 */ /* 0x000fe200078e0a04 */
[----:B------:R-:W-:Y:S01]  /*22810*/  @P0 IADD3 R4, P3, R85, UR4, RZ ;  /* 0x0000000455040c10 */ /* 0x000fe2000ff7e0ff */
[----:B------:R-:W-:Y:S01]  /*22820*/  IMAD R12, R7, 0x10, R12 ;  /* 0x00000010070c7824 */ /* 0x000fe200078e020c */
[----:B------:R-:W-:Y:S01]  /*22830*/  ULDC UR4, c[0x0][0xa88] ;  /* 0x0002a20000047ab9 */ /* 0x000fe20000000800 */
[----:B------:R-:W-:Y:S01]  /*22840*/  IMAD.IADD R13, R13, 0x1, -R14 ;  /* 0x000000010d0d7824 */ /* 0x000fe200078e0a0e */
[----:B------:R-:W-:Y:S01]  /*22850*/  MOV R7, UR4 ;  /* 0x0000000400077c02 */ /* 0x000fe20008000f00 */
[----:B------:R-:W-:Y:S01]  /*22860*/  IMAD R14, R5, 0x40, R12 ;  /* 0x00000040050e7824 */ /* 0x000fe200078e020c */
[----:B------:R-:W-:-:S05]  /*22870*/  @P0 IADD3.X R5, R87, UR5, RZ, P3, !PT ;  /* 0x0000000557050c10 */ /* 0x000fca0009ffe4ff */
[----:B------:R3:W5:Y:S01]  /*22880*/  @P0 LDG.E R7, desc[UR50][R4.64] ;  /* 0x0000003204070981 */ /* 0x000762000c1e1900 */
[----:B0-----:R-:W-:-:S13]  /*22890*/  ISETP.NE.AND P2, PT, R20, 0x1, PT ;  /* 0x000000011400780c */ /* 0x001fda0003f45270 */
[----:B------:R-:W0:Y:S08]  /*228a0*/  @P2 LDC R6, c[0x0][0xbec] ;  /* 0x0002fb00ff062b82 */ /* 0x000e300000000800 */
[----:B------:R-:W1:Y:S01]  /*228b0*/  @P2 LDC R11, c[0x0][0xbf0] ;  /* 0x0002fc00ff0b2b82 */ /* 0x000e620000000800 */
[----:B------:R-:W-:Y:S01]  /*228c0*/  IMAD R13, R13, 0x8, R14 ;  /* 0x000000080d0d7824 */ /* 0x000fe200078e020e */
[----:B------:R-:W-:-:S03]  /*228d0*/  LEA.HI R21, R9, R8, RZ, 0x3 ;  /* 0x0000000809157211 */ /* 0x000fc600078f18ff */
[----:B--2---:R-:W-:Y:S01]  /*228e0*/  IMAD R25, R66, 0x80, R13 ;  /* 0x0000008042197824 */ /* 0x004fe200078e020d */
[----:B01-3--:R-:W-:Y:S06]  /*228f0*/  @P0 BRA `(.L_x_4239) ;  /* 0x0000000000100947 */ /* 0x00bfec0003800000 */
[----:B------:R-:W-:Y:S05]  /*22900*/  @!P1 BRA `(.L_x_4239) ;  /* 0x00000000000c9947 */ /* 0x000fea0003800000 */
[----:B------:R-:W2:Y:S04]  /*22910*/  LDG.E R4, desc[UR50][R2.64] ;  /* 0x0000003202047981 */ /* 0x000ea8000c1e1900 */
[----:B-----5:R-:W2:Y:S02]  /*22920*/  LDG.E R7, desc[UR50][R2.64+0x4] ;  /* 0x0000043202077981 */ /* 0x020ea4000c1e1900 */
[----:B--2---:R-:W-:-:S07]  /*22930*/  IMAD.IADD R7, R7, 0x1, -R4 ;  /* 0x0000000107077824 */ /* 0x004fce00078e0a04 */
.L_x_4239:
[----:B------:R-:W2:Y:S01]  /*22940*/  LDL.LU R68, [R1+0x4c] ;  /* 0x00004c0001447983 */ /* 0x000ea20000300800 */
[----:B------:R-:W-:Y:S01]  /*22950*/  @P2 IMAD.HI.U32 R2, R25, R6, RZ ;  /* 0x0000000619022227 */ /* 0x000fe200078e00ff */
[----:B------:R-:W-:Y:S01]  /*22960*/  LOP3.LUT R5, R21, 0xfffffff8, RZ, 0xc0, !PT ;  /* 0xfffffff815057812 */ /* 0x000fe200078ec0ff */
[----:B------:R-:W-:Y:S01]  /*22970*/  ULDC.64 UR4, c[0x0][0xb90] ;  /* 0x0002e40000047ab9 */ /* 0x000fe20000000a00 */
[----:B-----5:R-:W-:Y:S01]  /*22980*/  SHF.R.S32.HI R3, RZ, 0x1f, R0 ;  /* 0x0000001fff037819 */ /* 0x020fe20000011400 */
[----:B------:R-:W-:Y:S01]  /*22990*/  IMAD.MOV.U32 R9, RZ, RZ, R25 ;  /* 0x000000ffff097224 */ /* 0x000fe200078e0019 */
[----:B------:R-:W-:Y:S01]  /*229a0*/  @P2 SHF.R.U32.HI R9, RZ, R11, R2 ;  /* 0x0000000bff092219 */ /* 0x000fe20000011602 */
[----:B------:R-:W-:Y:S01]  /*229b0*/  IMAD.MOV.U32 R2, RZ, RZ, R0 ;  /* 0x000000ffff027224 */ /* 0x000fe200078e0000 */
[----:B------:R-:W-:Y:S01]  /*229c0*/  IADD3 R64, R8, -R5, RZ ;  /* 0x8000000508407210 */ /* 0x000fe20007ffe0ff */
[----:B------:R-:W0:Y:S01]  /*229d0*/  @P2 LDC R69, c[0x0][0xbec] ;  /* 0x0002fb00ff452b82 */ /* 0x000e220000000800 */
[----:B------:R-:W-:Y:S01]  /*229e0*/  SHF.R.S32.HI R21, RZ, 0x3, R21 ;  /* 0x00000003ff157819 */ /* 0x000fe20000011415 */
[----:B------:R-:W-:Y:S01]  /*229f0*/  IMAD.MOV R15, RZ, RZ, -R9 ;  /* 0x000000ffff0f7224 */ /* 0x000fe200078e0a09 */
[----:B------:R-:W-:Y:S01]  /*22a00*/  SEL R65, R94, RZ, !P1 ;  /* 0x000000ff5e417207 */ /* 0x000fe20004800000 */
[----:B------:R-:W-:Y:S01]  /*22a10*/  IMAD R67, R7, R20, RZ ;  /* 0x0000001407437224 */ /* 0x000fe200078e02ff */
[----:B------:R-:W-:-:S03]  /*22a20*/  SEL R62, R90, RZ, !P1 ;  /* 0x000000ff5a3e7207 */ /* 0x000fc60004800000 */
[----:B------:R-:W1:Y:S01]  /*22a30*/  @P2 LDC R71, c[0x0][0xbf0] ;  /* 0x0002fc00ff472b82 */ /* 0x000e620000000800 */
[----:B------:R-:W-:Y:S01]  /*22a40*/  BSSY B1, `(.L_x_4240) ;  /* 0x00000b5000017945 */ /* 0x000fe20003800000 */
[----:B--2---:R-:W-:-:S05]  /*22a50*/  SHF.R.S32.HI R63, RZ, 0x1f, R68 ;  /* 0x0000001fff3f7819 */ /* 0x004fca0000011444 */
[----:B------:R-:W-:-:S04]  /*22a60*/  IMAD R4, R63, UR4, RZ ;  /* 0x000000043f047c24 */ /* 0x000fc8000f8e02ff */
[C---:B------:R-:W-:Y:S02]  /*22a70*/  IMAD R11, R68.reuse, UR5, R4 ;  /* 0x00000005440b7c24 */ /* 0x040fe4000f8e0204 */
[----:B------:R-:W-:Y:S01]  /*22a80*/  IMAD.WIDE.U32 R4, R68, UR4, R2 ;  /* 0x0000000444047c25 */ /* 0x000fe2000f8e0002 */
[----:B------:R-:W-:-:S03]  /*22a90*/  ULDC.64 UR4, c[0x0][0xb98] ;  /* 0x0002e60000047ab9 */ /* 0x000fc60000000a00 */
[----:B------:R-:W-:Y:S02]  /*22aa0*/  IMAD.SHL.U32 R2, R64, 0x8, RZ ;  /* 0x0000000840027824 */ /* 0x000fe400078e00ff */
[----:B------:R-:W-:Y:S02]  /*22ab0*/  IMAD.IADD R5, R5, 0x1, R11 ;  /* 0x0000000105057824 */ /* 0x000fe400078e020b */
[----:B------:R-:W-:Y:S01]  /*22ac0*/  IMAD R11, R20, R15, R25 ;  /* 0x0000000f140b7224 */ /* 0x000fe200078e0219 */
[----:B------:R-:W-:Y:S01]  /*22ad0*/  LEA R13, R21, R2, 0x6 ;  /* 0x00000002150d7211 */ /* 0x000fe200078e30ff */
        /* <DEDUP_REMOVED lines=8> */
[----:B------:R-:W-:Y:S02]  /*22b60*/  IADD3 R9, P5, R52, 0x1000, RZ ;  /* 0x0000100034097810 */ /* 0x000fe40007fbe0ff */
[----:B------:R-:W-:Y:S01]  /*22b70*/  IADD3.X R5, R13, R5, R8, P0, !PT ;  /* 0x000000050d057210 */ /* 0x000fe200007fe408 */
[----:B------:R-:W-:Y:S01]  /*22b80*/  IMAD R6, R6, UR4, RZ ;  /* 0x0000000406067c24 */ /* 0x000fe2000f8e02ff */
[----:B------:R-:W-:-:S02]  /*22b90*/  LOP3.LUT P0, RZ, R10, 0x3, RZ, 0xc0, !PT ;  /* 0x000000030aff7812 */ /* 0x000fc4000780c0ff */
[----:B------:R-:W-:Y:S01]  /*22ba0*/  IADD3 R29, P3, R52, 0x4000, RZ ;  /* 0x00004000341d7810 */ /* 0x000fe20007f7e0ff */
[----:B------:R-:W-:Y:S01]  /*22bb0*/  IMAD R13, R11, UR5, R6 ;  /* 0x000000050b0d7c24 */ /* 0x000fe2000f8e0206 */
[----:B------:R-:W-:Y:S01]  /*22bc0*/  LOP3.LUT R8, R9, 0x380, RZ, 0xc0, !PT ;  /* 0x0000038009087812 */ /* 0x000fe200078ec0ff */
[----:B------:R-:W-:Y:S01]  /*22bd0*/  IMAD.WIDE.U32 R4, R11, UR4, R4 ;  /* 0x000000040b047c25 */ /* 0x000fe2000f8e0004 */
[----:B------:R-:W-:Y:S01]  /*22be0*/  ULDC.64 UR4, c[0x0][0xb50] ;  /* 0x0002d40000047ab9 */ /* 0x000fe20000000a00 */
[----:B------:R-:W-:Y:S02]  /*22bf0*/  LOP3.LUT R28, R29, 0x380, RZ, 0xc0, !PT ;  /* 0x000003801d1c7812 */ /* 0x000fe400078ec0ff */
[----:B------:R-:W-:Y:S01]  /*22c00*/  IMAD.IADD R5, R5, 0x1, R13 ;  /* 0x0000000105057824 */ /* 0x000fe200078e020d */
[----:B------:R-:W-:Y:S02]  /*22c10*/  LEA R6, P1, R4, UR4, 0x2 ;  /* 0x0000000404067c11 */ /* 0x000fe4000f8210ff */
[----:B------:R-:W-:-:S02]  /*22c20*/  IADD3 R13, P4, R52, 0x2000, RZ ;  /* 0x00002000340d7810 */ /* 0x000fc40007f9e0ff */
[----:B------:R-:W-:Y:S01]  /*22c30*/  LEA.HI.X R10, R4, UR5, R5, 0x2, P1 ;  /* 0x00000005040a7c11 */ /* 0x000fe200088f1405 */
[----:B------:R-:W-:Y:S01]  /*22c40*/  ULDC.64 UR4, c[0x0][0xaa0] ;  /* 0x0002a80000047ab9 */ /* 0x000fe20000000a00 */
[----:B------:R-:W-:Y:S01]  /*22c50*/  IADD3 R25, P1, R52, 0x3000, RZ ;  /* 0x0000300034197810 */ /* 0x000fe20007f3e0ff */
[----:B------:R-:W-:Y:S01]  /*22c60*/  SHFL.IDX PT, R50, R6, RZ, 0x1c1f ;  /* 0x001c1fff06327589 */ /* 0x000fe200000e0000 */
[----:B------:R-:W-:Y:S01]  /*22c70*/  LOP3.LUT R12, R13, 0x380, RZ, 0xc0, !PT ;  /* 0x000003800d0c7812 */ /* 0x000fe200078ec0ff */
[----:B------:R-:W-:Y:S01]  /*22c80*/  IMAD R4, R66, 0x80, R14 ;  /* 0x0000008042047824 */ /* 0x000fe200078e020e */
[----:B------:R-:W-:Y:S01]  /*22c90*/  LOP3.LUT R24, R25, 0x380, RZ, 0xc0, !PT ;  /* 0x0000038019187812 */ /* 0x000fe200078ec0ff */
[----:B------:R-:W-:Y:S01]  /*22ca0*/  IMAD R3, R3, UR4, RZ ;  /* 0x0000000403037c24 */ /* 0x000fe2000f8e02ff */
[----:B------:R-:W-:Y:S01]  /*22cb0*/  SHF.R.U64 R8, R8, 0x3, RZ ;  /* 0x0000000308087819 */ /* 0x000fe200000012ff */
[----:B------:R-:W2:Y:S01]  /*22cc0*/  SHFL.IDX PT, R51, R10, RZ, 0x1c1f ;  /* 0x001c1fff0a337589 */ /* 0x000ea200000e0000 */
[----:B------:R-:W-:-:S02]  /*22cd0*/  SHF.R.U64 R24, R24, 0x3, RZ ;  /* 0x0000000318187819 */ /* 0x000fc400000012ff */
[----:B------:R-:W-:Y:S02]  /*22ce0*/  SHF.R.U64 R12, R12, 0x3, RZ ;  /* 0x000000030c0c7819 */ /* 0x000fe400000012ff */
[----:B------:R-:W-:Y:S01]  /*22cf0*/  SHF.R.U64 R28, R28, 0x3, RZ ;  /* 0x000000031c1c7819 */ /* 0x000fe200000012ff */
[----:B------:R-:W-:Y:S01]  /*22d00*/  IMAD R3, R0, UR5, R3 ;  /* 0x0000000500037c24 */ /* 0x000fe2000f8e0203 */
[----:B------:R-:W-:Y:S01]  /*22d10*/  LOP3.LUT R24, R24, R25, RZ, 0x3c, !PT ;  /* 0x0000001918187212 */ /* 0x000fe200078e3cff */
[--C-:B------:R-:W-:Y:S01]  /*22d20*/  IMAD.X R25, RZ, RZ, R53.reuse, P1 ;  /* 0x000000ffff197224 */ /* 0x100fe200008e0635 */
[----:B------:R-:W-:Y:S01]  /*22d30*/  LOP3.LUT R8, R8, R9, RZ, 0x3c, !PT ;  /* 0x0000000908087212 */ /* 0x000fe200078e3cff */
[----:B------:R-:W-:Y:S01]  /*22d40*/  IMAD.WIDE.U32 R60, R0, UR4, RZ ;  /* 0x00000004003c7c25 */ /* 0x000fe2000f8e00ff */
[----:B------:R-:W-:Y:S01]  /*22d50*/  LOP3.LUT R12, R12, R13, RZ, 0x3c, !PT ;  /* 0x0000000d0c0c7212 */ /* 0x000fe200078e3cff */
[----:B------:R-:W-:Y:S01]  /*22d60*/  ULDC.64 UR4, c[0x0][0xae8] ;  /* 0x0002ba0000047ab9 */ /* 0x000fe20000000a00 */
[----:B------:R-:W-:Y:S01]  /*22d70*/  LOP3.LUT R28, R28, R29, RZ, 0x3c, !PT ;  /* 0x0000001d1c1c7212 */ /* 0x000fe200078e3cff */
[--C-:B------:R-:W-:Y:S01]  /*22d80*/  IMAD.X R9, RZ, RZ, R53.reuse, P5 ;  /* 0x000000ffff097224 */ /* 0x100fe200028e0635 */
[C---:B------:R-:W-:Y:S01]  /*22d90*/  IADD3 R41, P1, R52.reuse, 0x7000, RZ ;  /* 0x0000700034297810 */ /* 0x040fe20007f3e0ff */
[----:B------:R-:W-:Y:S01]  /*22da0*/  IMAD.X R13, RZ, RZ, R53, P4 ;  /* 0x000000ffff0d7224 */ /* 0x000fe200020e0635 */
[----:B------:R-:W-:Y:S01]  /*22db0*/  IADD3 R33, P5, R52, 0x5000, RZ ;  /* 0x0000500034217810 */ /* 0x000fe20007fbe0ff */
[----:B------:R-:W-:Y:S01]  /*22dc0*/  IMAD R0, R64, 0x20, R21 ;  /* 0x0000002040007824 */ /* 0x000fe200078e0215 */
[C---:B------:R-:W-:Y:S01]  /*22dd0*/  IADD3 R37, P4, R52.reuse, 0x6000, RZ ;  /* 0x0000600034257810 */ /* 0x040fe20007f9e0ff */
[----:B------:R3:W-:Y:S01]  /*22de0*/  SHFL.IDX PT, R58, R6, 0x1, 0x1c1f ;  /* 0x003c1f00063a7f89 */ /* 0x0007e200000e0000 */
[----:B------:R-:W-:Y:S01]  /*22df0*/  IADD3.X R29, RZ, R53, RZ, P3, !PT ;  /* 0x00000035ff1d7210 */ /* 0x000fe20001ffe4ff */
[----:B------:R-:W-:Y:S01]  /*22e00*/  IMAD.IADD R61, R61, 0x1, R3 ;  /* 0x000000013d3d7824 */ /* 0x000fe200078e0203 */
[----:B------:R-:W-:Y:S01]  /*22e10*/  IADD3 R45, P3, R52, 0x8000, RZ ;  /* 0x00008000342d7810 */ /* 0x000fe20007f7e0ff */
[----:B------:R-:W-:Y:S01]  /*22e20*/  IMAD R3, R63, UR4, RZ ;  /* 0x000000043f037c24 */ /* 0x000fe2000f8e02ff */
[----:B------:R-:W-:Y:S01]  /*22e30*/  LOP3.LUT R40, R41, 0x380, RZ, 0xc0, !PT ;  /* 0x0000038029287812 */ /* 0x000fe200078ec0ff */
[----:B------:R-:W-:Y:S01]  /*22e40*/  IMAD R64, R66, 0x80, R0 ;  /* 0x0000008042407824 */ /* 0x000fe200078e0200 */
[----:B------:R-:W-:Y:S01]  /*22e50*/  LOP3.LUT R32, R33, 0x380, RZ, 0xc0, !PT ;  /* 0x0000038021207812 */ /* 0x000fe200078ec0ff */
[----:B------:R-:W4:Y:S01]  /*22e60*/  SHFL.IDX PT, R59, R10, 0x1, 0x1c1f ;  /* 0x003c1f000a3b7f89 */ /* 0x000f2200000e0000 */
[----:B------:R-:W-:-:S02]  /*22e70*/  LOP3.LUT R36, R37, 0x380, RZ, 0xc0, !PT ;  /* 0x0000038025247812 */ /* 0x000fc400078ec0ff */
[----:B------:R-:W-:Y:S01]  /*22e80*/  LOP3.LUT R44, R45, 0x380, RZ, 0xc0, !PT ;  /* 0x000003802d2c7812 */ /* 0x000fe200078ec0ff */
[----:B------:R-:W-:Y:S01]  /*22e90*/  IMAD R3, R68, UR5, R3 ;  /* 0x0000000544037c24 */ /* 0x000fe2000f8e0203 */
[----:B------:R-:W-:Y:S01]  /*22ea0*/  SHF.R.U64 R40, R40, 0x3, RZ ;  /* 0x0000000328287819 */ /* 0x000fe200000012ff */
[----:B------:R-:W-:Y:S01]  /*22eb0*/  IMAD.WIDE.U32 R60, R68, UR4, R60 ;  /* 0x00000004443c7c25 */ /* 0x000fe2000f8e003c */
[----:B------:R-:W-:Y:S01]  /*22ec0*/  SHF.R.U64 R32, R32, 0x3, RZ ;  /* 0x0000000320207819 */ /* 0x000fe200000012ff */
[----:B------:R-:W-:Y:S01]  /*22ed0*/  ULDC.64 UR4, c[0x0][0xaf0] ;  /* 0x0002bc0000047ab9 */ /* 0x000fe20000000a00 */
[----:B------:R-:W-:Y:S01]  /*22ee0*/  SHF.R.U64 R36, R36, 0x3, RZ ;  /* 0x0000000324247819 */ /* 0x000fe200000012ff */
[----:B0-----:R-:W-:Y:S01]  /*22ef0*/  @P2 IMAD.HI.U32 R0, R64, R69, RZ ;  /* 0x0000004540002227 */ /* 0x001fe200078e00ff */
[----:B------:R-:W-:Y:S02]  /*22f00*/  SHF.R.U64 R44, R44, 0x3, RZ ;  /* 0x000000032c2c7819 */ /* 0x000fe400000012ff */
[----:B------:R-:W-:Y:S01]  /*22f10*/  LOP3.LUT R40, R40, R41, RZ, 0x3c, !PT ;  /* 0x0000002928287212 */ /* 0x000fe200078e3cff */
[----:B------:R-:W-:Y:S01]  /*22f20*/  IMAD.IADD R61, R61, 0x1, R3 ;  /* 0x000000013d3d7824 */ /* 0x000fe200078e0203 */
[----:B------:R-:W-:Y:S01]  /*22f30*/  LOP3.LUT R32, R32, R33, RZ, 0x3c, !PT ;  /* 0x0000002120207212 */ /* 0x000fe200078e3cff */
[--C-:B------:R-:W-:Y:S01]  /*22f40*/  IMAD.X R41, RZ, RZ, R53.reuse, P1 ;  /* 0x000000ffff297224 */ /* 0x100fe200008e0635 */
[----:B------:R-:W-:Y:S01]  /*22f50*/  LOP3.LUT R36, R36, R37, RZ, 0x3c, !PT ;  /* 0x0000002524247212 */ /* 0x000fe200078e3cff */
[--C-:B------:R-:W-:Y:S01]  /*22f60*/  IMAD.X R33, RZ, RZ, R53.reuse, P5 ;  /* 0x000000ffff217224 */ /* 0x100fe200028e0635 */
[----:B------:R-:W-:Y:S01]  /*22f70*/  MOV R3, R64 ;  /* 0x0000004000037202 */ /* 0x000fe20000000f00 */
[----:B------:R-:W-:Y:S01]  /*22f80*/  IMAD.X R37, RZ, RZ, R53, P4 ;  /* 0x000000ffff257224 */ /* 0x000fe200020e0635 */
[----:B------:R-:W-:Y:S01]  /*22f90*/  LOP3.LUT R44, R44, R45, RZ, 0x3c, !PT ;  /* 0x0000002d2c2c7212 */ /* 0x000fe200078e3cff */
[----:B------:R-:W-:Y:S01]  /*22fa0*/  IMAD R62, R62, UR4, RZ ;  /* 0x000000043e3e7c24 */ /* 0x000fe2000f8e02ff */
[C---:B------:R-:W-:Y:S01]  /*22fb0*/  ISETP.GE.OR P1, PT, R4.reuse, R67, P0 ;  /* 0x000000430400720c */ /* 0x040fe20000726670 */
[----:B------:R-:W-:Y:S01]  /*22fc0*/  VIADD R4, R4, 0x8 ;  /* 0x0000000804047836 */ /* 0x000fe20000000000 */
[----:B-1----:R-:W-:-:S02]  /*22fd0*/  @P2 SHF.R.U32.HI R3, RZ, R71, R0 ;  /* 0x00000047ff032219 */ /* 0x002fc40000011600 */
[C---:B------:R-:W-:Y:S02]  /*22fe0*/  IADD3 R49, P5, R52.reuse, 0x9000, RZ ;  /* 0x0000900034317810 */ /* 0x040fe40007fbe0ff */
[C---:B------:R-:W-:Y:S02]  /*22ff0*/  IADD3 R55, P4, R52.reuse, 0xa000, RZ ;  /* 0x0000a00034377810 */ /* 0x040fe40007f9e0ff */
[----:B------:R-:W-:Y:S02]  /*23000*/  IADD3.X R45, RZ, R53, RZ, P3, !PT ;  /* 0x00000035ff2d7210 */ /* 0x000fe40001ffe4ff */
[C---:B------:R-:W-:Y:S01]  /*23010*/  IADD3 R7, P3, R52.reuse, 0xb000, RZ ;  /* 0x0000b00034077810 */ /* 0x040fe20007f7e0ff */
[C---:B------:R-:W-:Y:S01]  /*23020*/  IMAD R63, R65.reuse, UR5, R62 ;  /* 0x00000005413f7c24 */ /* 0x040fe2000f8e023e */
[----:B------:R-:W-:Y:S01]  /*23030*/  SHF.R.S32.HI R0, RZ, 0x1f, R3 ;  /* 0x0000001fff007819 */ /* 0x000fe20000011403 */
[----:B------:R-:W-:Y:S01]  /*23040*/  IMAD.WIDE.U32 R60, R65, UR4, R60 ;  /* 0x00000004413c7c25 */ /* 0x000fe2000f8e003c */
[----:B------:R-:W-:Y:S01]  /*23050*/  LOP3.LUT R48, R49, 0x380, RZ, 0xc0, !PT ;  /* 0x0000038031307812 */ /* 0x000fe200078ec0ff */
[----:B------:R-:W-:Y:S01]  /*23060*/  ULDC.64 UR4, c[0x0][0xae0] ;  /* 0x0002b80000047ab9 */ /* 0x000fe20000000a00 */
[----:B------:R-:W-:Y:S01]  /*23070*/  LOP3.LUT R5, R52, 0x380, RZ, 0xc0, !PT ;  /* 0x0000038034057812 */ /* 0x000fe200078ec0ff */
[----:B------:R-:W-:Y:S01]  /*23080*/  IMAD.MOV R65, RZ, RZ, -R3 ;  /* 0x000000ffff417224 */ /* 0x000fe200078e0a03 */
[----:B------:R-:W-:Y:S01]  /*23090*/  LOP3.LUT R54, R55, 0x380, RZ, 0xc0, !PT ;  /* 0x0000038037367812 */ /* 0x000fe200078ec0ff */
[----:B------:R-:W-:Y:S01]  /*230a0*/  IMAD.X R57, RZ, RZ, R53, P3 ;  /* 0x000000ffff397224 */ /* 0x000fe200018e0635 */
[----:B------:R-:W-:Y:S01]  /*230b0*/  ISETP.GE.OR P0, PT, R4, R67, P0 ;  /* 0x000000430400720c */ /* 0x000fe20000706670 */
[----:B--2---:R0:W-:Y:S01]  /*230c0*/  @!P1 ST.E desc[UR50][R50.64], R121 ;  /* 0x0000007932009985 */ /* 0x0041e2000c101932 */
[----:B---3--:R-:W-:Y:S01]  /*230d0*/  LOP3.LUT R6, R7, 0x380, RZ, 0xc0, !PT ;  /* 0x0000038007067812 */ /* 0x008fe200078ec0ff */
[----:B------:R-:W-:Y:S01]  /*230e0*/  IMAD.IADD R61, R61, 0x1, R63 ;  /* 0x000000013d3d7824 */ /* 0x000fe200078e023f */
[----:B------:R-:W-:Y:S01]  /*230f0*/  SHF.R.U64 R48, R48, 0x3, RZ ;  /* 0x0000000330307819 */ /* 0x000fe200000012ff */
[----:B------:R-:W-:Y:S01]  /*23100*/  IMAD R0, R0, UR4, RZ ;  /* 0x0000000400007c24 */ /* 0x000fe2000f8e02ff */
[----:B------:R-:W-:Y:S01]  /*23110*/  SHF.R.U64 R54, R54, 0x3, RZ ;  /* 0x0000000336367819 */ /* 0x000fe200000012ff */
[----:B------:R-:W-:Y:S01]  /*23120*/  IMAD R63, R20, R65, R64 ;  /* 0x00000041143f7224 */ /* 0x000fe200078e0240 */
[----:B------:R-:W-:-:S02]  /*23130*/  SHF.R.U64 R5, R5, 0x3, RZ ;  /* 0x0000000305057819 */ /* 0x000fc400000012ff */
[----:B------:R-:W-:Y:S01]  /*23140*/  SHF.R.U64 R6, R6, 0x3, RZ ;  /* 0x0000000306067819 */ /* 0x000fe200000012ff */
[----:B------:R-:W-:Y:S01]  /*23150*/  IMAD R65, R3, UR5, R0 ;  /* 0x0000000503417c24 */ /* 0x000fe2000f8e0200 */
[----:B------:R-:W-:Y:S01]  /*23160*/  LOP3.LUT R48, R48, R49, RZ, 0x3c, !PT ;  /* 0x0000003130307212 */ /* 0x000fe200078e3cff */
[--C-:B------:R-:W-:Y:S01]  /*23170*/  IMAD.X R49, RZ, RZ, R53.reuse, P5 ;  /* 0x000000ffff317224 */ /* 0x100fe200028e0635 */
[----:B------:R-:W-:Y:S01]  /*23180*/  LOP3.LUT R54, R54, R55, RZ, 0x3c, !PT ;  /* 0x0000003736367212 */ /* 0x000fe200078e3cff */
[----:B------:R-:W-:Y:S01]  /*23190*/  IMAD.X R55, RZ, RZ, R53, P4 ;  /* 0x000000ffff377224 */ /* 0x000fe200020e0635 */
[----:B------:R-:W-:Y:S01]  /*231a0*/  LOP3.LUT R4, R5, R52, RZ, 0x3c, !PT ;  /* 0x0000003405047212 */ /* 0x000fe200078e3cff */
[----:B------:R-:W-:Y:S01]  /*231b0*/  IMAD.WIDE.U32 R60, R3, UR4, R60 ;  /* 0x00000004033c7c25 */ /* 0x000fe2000f8e003c */
[----:B------:R-:W-:Y:S01]  /*231c0*/  MOV R5, R53 ;  /* 0x0000003500057202 */ /* 0x000fe20000000f00 */
[----:B------:R-:W-:Y:S01]  /*231d0*/  ULDC.64 UR4, c[0x0][0xad8] ;  /* 0x0002b60000047ab9 */ /* 0x000fe20000000a00 */
[----:B------:R-:W-:Y:S01]  /*231e0*/  LOP3.LUT R56, R6, R7, RZ, 0x3c, !PT ;  /* 0x0000000706387212 */ /* 0x000fe200078e3cff */
[----:B----4-:R1:W-:Y:S01]  /*231f0*/  @!P0 ST.E desc[UR50][R58.64], R123 ;  /* 0x0000007b3a008985 */ /* 0x0103e2000c101932 */
[----:B------:R-:W-:Y:S01]  /*23200*/  SHF.R.S32.HI R0, RZ, 0x1f, R63 ;  /* 0x0000001fff007819 */ /* 0x000fe2000001143f */
[----:B------:R-:W-:-:S02]  /*23210*/  IMAD.IADD R61, R61, 0x1, R65 ;  /* 0x000000013d3d7824 */ /* 0x000fc400078e0241 */
[----:B------:R-:W5:Y:S02]  /*23220*/  LD.E.128 R4, desc[UR50][R4.64] ;  /* 0x0000003204047980 */ /* 0x000f64000c101d00 */
[----:B------:R-:W-:Y:S02]  /*23230*/  IMAD R0, R0, UR4, RZ ;  /* 0x0000000400007c24 */ /* 0x000fe4000f8e02ff */
[----:B------:R-:W5:Y:S01]  /*23240*/  LD.E.128 R8, desc[UR50][R8.64] ;  /* 0x0000003208087980 */ /* 0x000f62000c101d00 */
[----:B------:R-:W-:-:S03]  /*23250*/  IMAD R66, R66, 0x80, R21 ;  /* 0x0000008042427824 */ /* 0x000fc600078e0215 */
[----:B------:R-:W5:Y:S01]  /*23260*/  LD.E.128 R12, desc[UR50][R12.64] ;  /* 0x000000320c0c7980 */ /* 0x000f62000c101d00 */
[----:B------:R-:W-:-:S03]  /*23270*/  IMAD R65, R63, UR5, R0 ;  /* 0x000000053f417c24 */ /* 0x000fc6000f8e0200 */
[----:B------:R-:W5:Y:S01]  /*23280*/  LD.E.128 R24, desc[UR50][R24.64] ;  /* 0x0000003218187980 */ /* 0x000f62000c101d00 */
[----:B------:R-:W-:Y:S01]  /*23290*/  IMAD.WIDE.U32 R20, R63, UR4, R60 ;  /* 0x000000043f147c25 */ /* 0x000fe2000f8e003c */
[----:B------:R-:W-:Y:S02]  /*232a0*/  ULDC.64 UR4, c[0x0][0xa80] ;  /* 0x0002a00000047ab9 */ /* 0x000fe40000000a00 */
[----:B------:R-:W5:Y:S04]  /*232b0*/  LD.E.128 R28, desc[UR50][R28.64] ;  /* 0x000000321c1c7980 */ /* 0x000f68000c101d00 */
[----:B------:R-:W5:Y:S04]  /*232c0*/  LD.E.128 R32, desc[UR50][R32.64] ;  /* 0x0000003220207980 */ /* 0x000f68000c101d00 */
[----:B------:R-:W5:Y:S04]  /*232d0*/  LD.E.128 R36, desc[UR50][R36.64] ;  /* 0x0000003224247980 */ /* 0x000f68000c101d00 */
[----:B------:R-:W5:Y:S04]  /*232e0*/  LD.E.128 R40, desc[UR50][R40.64] ;  /* 0x0000003228287980 */ /* 0x000f68000c101d00 */
[----:B------:R-:W5:Y:S04]  /*232f0*/  LD.E.128 R44, desc[UR50][R44.64] ;  /* 0x000000322c2c7980 */ /* 0x000f68000c101d00 */
[----:B0-----:R-:W5:Y:S04]  /*23300*/  LD.E.128 R48, desc[UR50][R48.64] ;  /* 0x0000003230307980 */ /* 0x001f68000c101d00 */
[----:B------:R-:W5:Y:S04]  /*23310*/  LD.E.128 R52, desc[UR50][R54.64] ;  /* 0x0000003236347980 */ /* 0x000f68000c101d00 */
[----:B-1----:R-:W5:Y:S01]  /*23320*/  LD.E.128 R56, desc[UR50][R56.64] ;  /* 0x0000003238387980 */ /* 0x002f62000c101d00 */
[----:B------:R-:W-:Y:S01]  /*23330*/  IADD3 R3, R66, 0x20, RZ ;  /* 0x0000002042037810 */ /* 0x000fe20007ffe0ff */
[----:B------:R-:W-:Y:S01]  /*23340*/  IMAD.IADD R21, R21, 0x1, R65 ;  /* 0x0000000115157824 */ /* 0x000fe200078e0241 */
[----:B------:R-:W-:Y:S01]  /*23350*/  LEA R64, P2, R20, UR4, 0x1 ;  /* 0x0000000414407c11 */ /* 0x000fe2000f8408ff */
[----:B------:R-:W-:Y:S01]  /*23360*/  @!PT LDS RZ, [RZ] ;  /* 0x00000000fffff984 */ /* 0x000fe20000000800 */
[----:B------:R-:W-:Y:S01]  /*23370*/  @!PT LDS RZ, [RZ] ;  /* 0x00000000fffff984 */ /* 0x000fe20000000800 */
[----:B------:R-:W-:Y:S01]  /*23380*/  @!PT LDS RZ, [RZ] ;  /* 0x00000000fffff984 */ /* 0x000fe20000000800 */
[----:B------:R-:W-:Y:S01]  /*23390*/  @!PT LDS RZ, [RZ] ;  /* 0x00000000fffff984 */ /* 0x000fe20000000800 */
[----:B------:R0:W-:Y:S06]  /*233a0*/  MEMBAR.ALL.CTA ;  /* 0x0000000000007992 */ /* 0x0001ec0000008000 */
[----:B0-----:R-:W0:Y:S01]  /*233b0*/  FENCE.VIEW.ASYNC.S ;  /* 0x00000000000073c6 */ /* 0x001e220000000000 */
[-C--:B------:R-:W-:Y:S01]  /*233c0*/  ISETP.GE.AND P1, PT, R3, R67.reuse, PT ;  /* 0x000000430300720c */ /* 0x080fe20003f26270 */
[----:B------:R-:W-:Y:S01]  /*233d0*/  VIADD R0, R18, 0x33420 ;  /* 0x0003342012007836 */ /* 0x000fe20000000000 */
[----:B------:R-:W-:Y:S01]  /*233e0*/  LEA.HI.X R3, R20, UR5, R21, 0x1, P2 ;  /* 0x0000000514037c11 */ /* 0x000fe200090f0c15 */
[C---:B------:R-:W-:Y:S01]  /*233f0*/  VIADD R60, R66.reuse, 0x40 ;  /* 0x00000040423c7836 */ /* 0x040fe20000000000 */
[----:B------:R-:W-:Y:S01]  /*23400*/  ISETP.GE.AND P2, PT, R66, R67, PT ;  /* 0x000000434200720c */ /* 0x000fe20003f46270 */
[C---:B------:R-:W-:Y:S01]  /*23410*/  VIADD R68, R2.reuse, 0x80 ;  /* 0x0000008002447836 */ /* 0x040fe20000000000 */
[----:B------:R-:W-:Y:S01]  /*23420*/  PRMT R0, RZ, 0x654, R0 ;  /* 0x00000654ff007816 */ /* 0x000fe20000000000 */
[----:B0-----:R0:W1:Y:S01]  /*23430*/  SHFL.IDX PT, R65, R64, RZ, 0x181f ;  /* 0x00181fff40417589 */ /* 0x00106200000e0000 */
[----:B------:R-:W-:-:S02]  /*23440*/  IADD3 R72, R2, 0x40, RZ ;  /* 0x0000004002487810 */ /* 0x000fc40007ffe0ff */
[----:B------:R-:W-:Y:S01]  /*23450*/  ISETP.GE.AND P0, PT, R60, R67, PT ;  /* 0x000000433c00720c */ /* 0x000fe20003f06270 */
[----:B------:R0:W2:Y:S01]  /*23460*/  SHFL.IDX PT, R63, R3, RZ, 0x181f ;  /* 0x00181fff033f7589 */ /* 0x0000a200000e0000 */
[----:B------:R-:W-:Y:S02]  /*23470*/  SHF.R.S32.HI R70, RZ, 0x1f, R2 ;  /* 0x0000001fff467819 */ /* 0x000fe40000011402 */
[----:B------:R-:W-:Y:S02]  /*23480*/  SHF.R.S32.HI R69, RZ, 0x1f, R68 ;  /* 0x0000001fff457819 */ /* 0x000fe40000011444 */
[----:B------:R-:W-:Y:S01]  /*23490*/  SHF.R.S32.HI R71, RZ, 0x1f, R72 ;  /* 0x0000001fff477819 */ /* 0x000fe20000011448 */
[----:B------:R0:W-:Y:S01]  /*234a0*/  SYNCS.ARRIVE.TRANS64.RED.A1T0 RZ, [R0+URZ], RZ ;  /* 0x000000ff00ff79a7 */ /* 0x0001e2000810043f */
[----:B------:R-:W-:Y:S05]  /*234b0*/  @P2 BRA `(.L_x_4241) ;  /* 0x0000000000342947 */ /* 0x000fea0003800000 */
[----:B------:R-:W-:Y:S02]  /*234c0*/  ULDC UR4, c[0x0][0xac8] ;  /* 0x0002b20000047ab9 */ /* 0x000fe40000000800 */
[----:B------:R-:W-:Y:S02]  /*234d0*/  ISETP.GE.AND P4, PT, R2, UR4, PT ;  /* 0x0000000402007c0c */ /* 0x000fe4000bf86270 */
[----:B------:R-:W-:Y:S02]  /*234e0*/  ISETP.GE.AND P3, PT, R72, UR4, PT ;  /* 0x0000000448007c0c */ /* 0x000fe4000bf66270 */
[----:B------:R-:W-:-:S09]  /*234f0*/  ISETP.GE.AND P2, PT, R68, UR4, PT ;  /* 0x0000000444007c0c */ /* 0x000fd2000bf46270 */
[----:B-1----:R-:W-:-:S04]  /*23500*/  @!P4 LEA R20, P5, R2, R65, 0x1 ;  /* 0x000000410214c211 */ /* 0x002fc800078a08ff */
[----:B--2---:R-:W-:Y:S02]  /*23510*/  @!P4 LEA.HI.X R21, R2, R63, R70, 0x1, P5 ;  /* 0x0000003f0215c211 */ /* 0x004fe400028f0c46 */
[----:B------:R-:W-:-:S03]  /*23520*/  @!P3 LEA R60, P5, R72, R65, 0x1 ;  /* 0x00000041483cb211 */ /* 0x000fc600078a08ff */
[----:B-----5:R3:W-:Y:S01]  /*23530*/  @!P4 ST.E.128 desc[UR50][R20.64], R4 ;  /* 0x000000041400c985 */ /* 0x0207e2000c101d32 */
[----:B------:R-:W-:Y:S02]  /*23540*/  @!P3 LEA.HI.X R61, R72, R63, R71, 0x1, P5 ;  /* 0x0000003f483db211 */ /* 0x000fe400028f0c47 */
[----:B------:R-:W-:-:S03]  /*23550*/  @!P2 LEA R62, P5, R68, R65, 0x1 ;  /* 0x00000041443ea211 */ /* 0x000fc600078a08ff */
[----:B------:R3:W-:Y:S01]  /*23560*/  @!P3 ST.E.128 desc[UR50][R60.64], R28 ;  /* 0x0000001c3c00b985 */ /* 0x0007e2000c101d32 */
[----:B------:R-:W-:-:S05]  /*23570*/  @!P2 LEA.HI.X R63, R68, R63, R69, 0x1, P5 ;  /* 0x0000003f443fa211 */ /* 0x000fca00028f0c45 */
[----:B------:R3:W-:Y:S04]  /*23580*/  @!P2 ST.E.128 desc[UR50][R62.64], R44 ;  /* 0x0000002c3e00a985 */ /* 0x0007e8000c101d32 */
.L_x_4241:
[----:B------:R-:W-:Y:S05]  /*23590*/  BSYNC B1 ;  /* 0x0000000000017941 */ /* 0x000fea0003800000 */
.L_x_4240:
[----:B---3--:R3:W4:Y:S01]  /*235a0*/  SHFL.IDX PT, R21, R3, 0x1, 0x181f ;  /* 0x00381f0003157f89 */ /* 0x00872200000e0000 */
[----:B------:R-:W-:Y:S03]  /*235b0*/  BSSY B1, `(.L_x_4242) ;  /* 0x0000010000017945 */ /* 0x000fe60003800000 */
[----:B-----5:R3:W0:Y:S01]  /*235c0*/  SHFL.IDX PT, R7, R64, 0x1, 0x181f ;  /* 0x00381f0040077f89 */ /* 0x02062200000e0000 */
[----:B------:R-:W-:Y:S05]  /*235d0*/  @P1 BRA `(.L_x_4243) ;  /* 0x0000000000341947 */ /* 0x000fea0003800000 */
[----:B------:R-:W-:Y:S02]  /*235e0*/  ULDC UR4, c[0x0][0xac8] ;  /* 0x0002b20000047ab9 */ /* 0x000fe40000000800 */
[----:B------:R-:W-:Y:S02]  /*235f0*/  ISETP.GE.AND P3, PT, R2, UR4, PT ;  /* 0x0000000402007c0c */ /* 0x000fe4000bf66270 */
[----:B------:R-:W-:Y:S02]  /*23600*/  ISETP.GE.AND P2, PT, R72, UR4, PT ;  /* 0x0000000448007c0c */ /* 0x000fe4000bf46270 */
[----:B------:R-:W-:-:S09]  /*23610*/  ISETP.GE.AND P1, PT, R68, UR4, PT ;  /* 0x0000000444007c0c */ /* 0x000fd2000bf26270 */
[-C--:B0-----:R-:W-:Y:S02]  /*23620*/  @!P3 LEA R4, P5, R2, R7.reuse, 0x1 ;  /* 0x000000070204b211 */ /* 0x081fe400078a08ff */
[----:B------:R-:W-:Y:S02]  /*23630*/  @!P2 LEA R6, P4, R72, R7, 0x1 ;  /* 0x000000074806a211 */ /* 0x000fe400078808ff */
[----:B----4-:R-:W-:Y:S02]  /*23640*/  @!P3 LEA.HI.X R5, R2, R21, R70, 0x1, P5 ;  /* 0x000000150205b211 */ /* 0x010fe400028f0c46 */
[----:B------:R-:W-:Y:S02]  /*23650*/  @!P1 LEA R20, P5, R68, R7, 0x1 ;  /* 0x0000000744149211 */ /* 0x000fe400078a08ff */
[-C--:B------:R-:W-:Y:S01]  /*23660*/  @!P2 LEA.HI.X R7, R72, R21.reuse, R71, 0x1, P4 ;  /* 0x000000154807a211 */ /* 0x080fe200020f0c47 */
[----:B------:R0:W-:Y:S01]  /*23670*/  @!P3 ST.E.128 desc[UR50][R4.64], R8 ;  /* 0x000000080400b985 */ /* 0x0001e2000c101d32 */
[----:B------:R-:W-:-:S03]  /*23680*/  @!P1 LEA.HI.X R21, R68, R21, R69, 0x1, P5 ;  /* 0x0000001544159211 */ /* 0x000fc600028f0c45 */
[----:B------:R0:W-:Y:S04]  /*23690*/  @!P2 ST.E.128 desc[UR50][R6.64], R32 ;  /* 0x000000200600a985 */ /* 0x0001e8000c101d32 */
[----:B------:R0:W-:Y:S02]  /*236a0*/  @!P1 ST.E.128 desc[UR50][R20.64], R48 ;  /* 0x0000003014009985 */ /* 0x0001e4000c101d32 */
.L_x_4243:
[----:B------:R-:W-:Y:S05]  /*236b0*/  BSYNC B1 ;  /* 0x0000000000017941 */ /* 0x000fea0003800000 */
.L_x_4242:
[----:B0-----:R0:W0:Y:S01]  /*236c0*/  SHFL.IDX PT, R9, R3, 0x2, 0x181f ;  /* 0x00581f0003097f89 */ /* 0x00102200000e0000 */
[----:B------:R-:W-:Y:S03]  /*236d0*/  BSSY B1, `(.L_x_4244) ;  /* 0x0000010000017945 */ /* 0x000fe60003800000 */
[----:B------:R0:W0:Y:S01]  /*236e0*/  SHFL.IDX PT, R5, R64, 0x2, 0x181f ;  /* 0x00581f0040057f89 */ /* 0x00002200000e0000 */
        /* <DEDUP_REMOVED lines=11> */
[----:B------:R0:W-:Y:S04]  /*237a0*/  @!P3 ST.E.128 desc[UR50][R4.64], R12 ;  /* 0x0000000c0400b985 */ /* 0x0001e8000c101d32 */
[----:B------:R0:W-:Y:S04]  /*237b0*/  @!P4 ST.E.128 desc[UR50][R6.64], R36 ;  /* 0x000000240600c985 */ /* 0x0001e8000c101d32 */
[----:B------:R0:W-:Y:S02]  /*237c0*/  @!P5 ST.E.128 desc[UR50][R8.64], R52 ;  /* 0x000000340800d985 */ /* 0x0001e4000c101d32 */
.L_x_4245:
[----:B------:R-:W-:Y:S05]  /*237d0*/  BSYNC B1 ;  /* 0x0000000000017941 */ /* 0x000fea0003800000 */
.L_x_4244:
[----:B------:R-:W-:Y:S01]  /*237e0*/  VIADD R0, R66, 0x60 ;  /* 0x0000006042007836 */ /* 0x000fe20000000000 */
[----:B0--3--:R-:W0:Y:S04]  /*237f0*/  SHFL.IDX PT, R3, R3, 0x3, 0x181f ;  /* 0x00781f0003037f89 */ /* 0x009e2800000e0000 */
[----:B------:R-:W-:Y:S01]  /*23800*/  ISETP.GE.AND P0, PT, R0, R67, PT ;  /* 0x000000430000720c */ /* 0x000fe20003f06270 */
[----:B------:R3:W0:-:S12]  /*23810*/  SHFL.IDX PT, R9, R64, 0x3, 0x181f ;  /* 0x00781f0040097f89 */ /* 0x00061800000e0000 */
[----:B---3--:R-:W-:Y:S05]  /*23820*/  @P0 BRA `(.L_x_4246) ;  /* 0x0000000c00940947 */ /* 0x008fea0003800000 */
[----:B------:R-:W-:Y:S02]  /*23830*/  ULDC UR4, c[0x0][0xac8] ;  /* 0x0002b20000047ab9 */ /* 0x000fe40000000800 */
[----:B------:R-:W-:Y:S02]  /*23840*/  ISETP.GE.AND P2, PT, R2, UR4, PT ;  /* 0x0000000402007c0c */ /* 0x000fe4000bf46270 */
[----:B------:R-:W-:-:S11]  /*23850*/  ISETP.GE.AND P3, PT, R72, UR4, PT ;  /* 0x0000000448007c0c */ /* 0x000fd6000bf66270 */
[-C--:B0-----:R-:W-:Y:S02]  /*23860*/  @!P2 LEA R4, P0, R2, R9.reuse, 0x1 ;  /* 0x000000090204a211 */ /* 0x081fe400078008ff */
[----:B------:R-:W-:Y:S02]  /*23870*/  @!P3 LEA R6, P1, R72, R9, 0x1 ;  /* 0x000000094806b211 */ /* 0x000fe400078208ff */
[-C--:B------:R-:W-:Y:S02]  /*23880*/  @!P2 LEA.HI.X R5, R2, R3.reuse, R70, 0x1, P0 ;  /* 0x000000030205a211 */ /* 0x080fe400000f0c46 */
[----:B------:R-:W-:Y:S02]  /*23890*/  @!P3 LEA.HI.X R7, R72, R3, R71, 0x1, P1 ;  /* 0x000000034807b211 */ /* 0x000fe400008f0c47 */
[----:B------:R-:W-:Y:S01]  /*238a0*/  ISETP.GE.AND P0, PT, R68, UR4, PT ;  /* 0x0000000444007c0c */ /* 0x000fe2000bf06270 */
[----:B------:R3:W-:Y:S04]  /*238b0*/  @!P2 ST.E.128 desc[UR50][R4.64], R24 ;  /* 0x000000180400a985 */ /* 0x0007e8000c101d32 */
[----:B------:R3:W-:Y:S08]  /*238c0*/  @!P3 ST.E.128 desc[UR50][R6.64], R40 ;  /* 0x000000280600b985 */ /* 0x0007f0000c101d32 */
[----:B------:R-:W-:Y:S05]  /*238d0*/  @P0 BRA `(.L_x_4246) ;  /* 0x0000000c00680947 */ /* 0x000fea0003800000 */
[----:B------:R-:W-:-:S04]  /*238e0*/  LEA R2, P0, R68, R9, 0x1 ;  /* 0x0000000944027211 */ /* 0x000fc800078008ff */
[----:B------:R-:W-:-:S05]  /*238f0*/  LEA.HI.X R3, R68, R3, R69, 0x1, P0 ;  /* 0x0000000344037211 */ /* 0x000fca00000f0c45 */
[----:B------:R0:W-:Y:S01]  /*23900*/  ST.E.128 desc[UR50][R2.64], R56 ;  /* 0x0000003802007985 */ /* 0x0001e2000c101d32 */
[----:B------:R-:W-:Y:S05]  /*23910*/  BRA `(.L_x_4246) ;  /* 0x0000000c00587947 */ /* 0x000fea0003800000 */
.L_x_4237:
        /* <DEDUP_REMOVED lines=14> */
[----:B------:R-:W-:-:S13]  /*23a00*/  ISETP.NE.AND.EX P1, PT, RZ, UR5, PT, P1 ;  /* 0x00000005ff007c0c */ /* 0x000fda000bf25310 */
[----:B------:R-:W-:Y:S01]  /*23a10*/  @P1 IADD3 R4, P2, R4, UR4, RZ ;  /* 0x0000000404041c10 */ /* 0x000fe2000ff5e0ff */
[----:B------:R-:W-:Y:S02]  /*23a20*/  ULDC UR4, c[0x0][0xa88] ;  /* 0x0002a20000047ab9 */ /* 0x000fe40000000800 */
[----:B------:R-:W-:Y:S01]  /*23a30*/  IMAD.U32 R6, RZ, RZ, UR4 ;  /* 0x00000004ff067e24 */ /* 0x000fe2000f8e00ff */
[----:B------:R-:W-:-:S05]  /*23a40*/  @P1 IADD3.X R5, R5, UR5, RZ, P2, !PT ;  /* 0x0000000505051c10 */ /* 0x000fca00097fe4ff */
[----:B------:R2:W5:Y:S01]  /*23a50*/  @P1 LDG.E R6, desc[UR50][R4.64] ;  /* 0x0000003204061981 */ /* 0x000562000c1e1900 */
[----:B----4-:R-:W-:Y:S01]  /*23a60*/  ISETP.NE.AND P2, PT, R25, 0x1, PT ;  /* 0x000000011900780c */ /* 0x010fe20003f45270 */
[----:B------:R-:W3:-:S12]  /*23a70*/  S2R R8, SR_TID.X ;  /* 0x0000000000087919 */ /* 0x000ed80000002100 */
[----:B------:R-:W4:Y:S01]  /*23a80*/  @P2 LDC R27, c[0x0][0xbec] ;  /* 0x0002fb00ff1b2b82 */ /* 0x000f220000000800 */
[----:B---3--:R-:W-:-:S04]  /*23a90*/  IADD3 R14, R8, -0x80, RZ ;  /* 0xffffff80080e7810 */ /* 0x008fc80007ffe0ff */
[----:B------:R-:W-:Y:S02]  /*23aa0*/  ISETP.GE.AND P3, PT, R14, 0x80, PT ;  /* 0x000000800e00780c */ /* 0x000fe40003f66270 */
[----:B------:R-:W-:Y:S01]  /*23ab0*/  SHF.R.S32.HI R7, RZ, 0x1f, R14 ;  /* 0x0000001fff077819 */ /* 0x000fe2000001140e */
[----:B--2---:R-:W-:Y:S10]  /*23ac0*/  @P1 BRA `(.L_x_4247) ;  /* 0x0000000000101947 */ /* 0x004ff40003800000 */
[----:B------:R-:W-:Y:S05]  /*23ad0*/  @!P0 BRA `(.L_x_4247) ;  /* 0x00000000000c8947 */ /* 0x000fea0003800000 */
[----:B------:R-:W2:Y:S04]  /*23ae0*/  LDG.E R5, desc[UR50][R2.64] ;  /* 0x0000003202057981 */ /* 0x000ea8000c1e1900 */
[----:B-----5:R-:W2:Y:S02]  /*23af0*/  LDG.E R6, desc[UR50][R2.64+0x4] ;  /* 0x0000043202067981 */ /* 0x020ea4000c1e1900 */
[----:B--2---:R-:W-:-:S07]  /*23b00*/  IMAD.IADD R6, R6, 0x1, -R5 ;  /* 0x0000000106067824 */ /* 0x004fce00078e0a05 */
.L_x_4247:
[----:B------:R-:W2:Y:S04]  /*23b10*/  LDL R26, [R1+0x4c] ;  /* 0x00004c00011a7983 */ /* 0x000ea80000100800 */
[----:B------:R3:W5:Y:S01]  /*23b20*/  LDL R24, [R1+0x54] ;  /* 0x0000540001187983 */ /* 0x0007620000100800 */
[----:B------:R-:W-:Y:S01]  /*23b30*/  LEA.HI R20, R7, R14, RZ, 0x3 ;  /* 0x0000000e07147211 */ /* 0x000fe200078f18ff */
[----:B------:R-:W-:Y:S01]  /*23b40*/  BSSY B1, `(.L_x_4248) ;  /* 0x000002e000017945 */ /* 0x000fe20003800000 */
[----:B------:R-:W-:Y:S02]  /*23b50*/  SEL R13, R11, RZ, !P0 ;  /* 0x000000ff0b0d7207 */ /* 0x000fe40004000000 */
[----:B------:R-:W-:Y:S02]  /*23b60*/  SEL R12, R9, RZ, !P0 ;  /* 0x000000ff090c7207 */ /* 0x000fe40004000000 */
[----:B------:R-:W-:-:S02]  /*23b70*/  LOP3.LUT R29, R20, 0xfffffff8, RZ, 0xc0, !PT ;  /* 0xfffffff8141d7812 */ /* 0x000fc400078ec0ff */
[----:B-----5:R-:W-:Y:S02]  /*23b80*/  SHF.R.S32.HI R11, RZ, 0x1f, R0 ;  /* 0x0000001fff0b7819 */ /* 0x020fe40000011400 */
[----:B--2---:R-:W-:Y:S01]  /*23b90*/  SHF.R.S32.HI R10, RZ, 0x1f, R26 ;  /* 0x0000001fff0a7819 */ /* 0x004fe2000001141a */
[----:B---3--:R-:W-:Y:S06]  /*23ba0*/  @P3 BRA `(.L_x_4249) ;  /* 0x00000000009c3947 */ /* 0x008fec0003800000 */
        /* <DEDUP_REMOVED lines=8> */
[----:B------:R-:W-:Y:S01]  /*23c30*/  MOV R2, R0 ;  /* 0x0000000000027202 */ /* 0x000fe20000000f00 */
[----:B------:R-:W-:Y:S02]  /*23c40*/  IMAD R7, R10, UR4, RZ ;  /* 0x000000040a077c24 */ /* 0x000fe4000f8e02ff */
[----:B------:R-:W-:Y:S02]  /*23c50*/  IMAD.MOV.U32 R3, RZ, RZ, R11 ;  /* 0x000000ffff037224 */ /* 0x000fe400078e000b */
[----:B------:R-:W-:Y:S02]  /*23c60*/  IMAD.MOV.U32 R5, RZ, RZ, R8 ;  /* 0x000000ffff057224 */ /* 0x000fe400078e0008 */
[----:B------:R-:W-:-:S04]  /*23c70*/  IMAD.WIDE.U32 R2, R26, UR4, R2 ;  /* 0x000000041a027c25 */ /* 0x000fc8000f8e0002 */
        /* <DEDUP_REMOVED lines=26> */
.L_x_4249:
[----:B------:R-:W-:Y:S05]  /*23e20*/  BSYNC B1 ;  /* 0x0000000000017941 */ /* 0x000fea0003800000 */
.L_x_4248:
[----:B------:R-:W3:Y:S01]  /*23e30*/  @P2 LDC R9, c[0x0][0xbf0] ;  /* 0x0002fc00ff092b82 */ /* 0x000ee20000000800 */
[----:B------:R-:W-:Y:S01]  /*23e40*/  ULDC.64 UR4, c[0x0][0xaa0] ;  /* 0x0002a80000047ab9 */ /* 0x000fe20000000a00 */
[----:B------:R-:W-:Y:S01]  /*23e50*/  SHF.R.S32.HI R20, RZ, 0x3, R20 ;  /* 0x00000003ff147819 */ /* 0x000fe20000011414 */
[----:B--2---:R-:W-:Y:S02]  /*23e60*/  IMAD R3, R11, UR4, RZ ;  /* 0x000000040b037c24 */ /* 0x004fe4000f8e02ff */
[----:B------:R-:W-:Y:S02]  /*23e70*/  IMAD.IADD R29, R14, 0x1, -R29 ;  /* 0x000000010e1d7824 */ /* 0x000fe400078e0a1d */
[C---:B------:R-:W-:Y:S02]  /*23e80*/  IMAD R5, R0.reuse, UR5, R3 ;  /* 0x0000000500057c24 */ /* 0x040fe4000f8e0203 */
[----:B------:R-:W-:Y:S01]  /*23e90*/  IMAD.WIDE.U32 R2, R0, UR4, RZ ;  /* 0x0000000400027c25 */ /* 0x000fe2000f8e00ff */
[----:B------:R-:W-:-:S03]  /*23ea0*/  ULDC.64 UR4, c[0x0][0xae8] ;  /* 0x0002ba0000047ab9 */ /* 0x000fc60000000a00 */
[C---:B------:R-:W-:Y:S01]  /*23eb0*/  IMAD R4, R29.reuse, 0x20, R20 ;  /* 0x000000201d047824 */ /* 0x040fe200078e0214 */
[----:B------:R-:W-:Y:S01]  /*23ec0*/  SHF.L.U32 R29, R29, 0x3, RZ ;  /* 0x000000031d1d7819 */ /* 0x000fe200000006ff */
[----:B------:R-:W-:Y:S02]  /*23ed0*/  IMAD R0, R10, UR4, RZ ;  /* 0x000000040a007c24 */ /* 0x000fe4000f8e02ff */
[----:B------:R-:W-:Y:S02]  /*23ee0*/  IMAD R8, R24, 0x80, R4 ;  /* 0x0000008018087824 */ /* 0x000fe400078e0204 */
[----:B------:R-:W-:Y:S02]  /*23ef0*/  IMAD R7, R26, UR5, R0 ;  /* 0x000000051a077c24 */ /* 0x000fe4000f8e0200 */
[----:B------:R-:W-:Y:S01]  /*23f00*/  IMAD.IADD R3, R3, 0x1, R5 ;  /* 0x0000000103037824 */ /* 0x000fe200078e0205 */
[----:B------:R-:W-:Y:S01]  /*23f10*/  MOV R5, R8 ;  /* 0x0000000800057202 */ /* 0x000fe20000000f00 */
[----:B----4-:R-:W-:-:S04]  /*23f20*/  @P2 IMAD.HI.U32 R0, R8, R27, RZ ;  /* 0x0000001b08002227 */ /* 0x010fc800078e00ff */
[----:B------:R-:W-:Y:S01]  /*23f30*/  IMAD.WIDE.U32 R2, R26, UR4, R2 ;  /* 0x000000041a027c25 */ /* 0x000fe2000f8e0002 */
[----:B---3--:R-:W-:Y:S01]  /*23f40*/  @P2 SHF.R.U32.HI R5, RZ, R9, R0 ;  /* 0x00000009ff052219 */ /* 0x008fe20000011600 */
[----:B------:R-:W-:Y:S02]  /*23f50*/  ULDC.64 UR4, c[0x0][0xaf0] ;  /* 0x0002bc0000047ab9 */ /* 0x000fe40000000a00 */
[----:B------:R-:W-:Y:S01]  /*23f60*/  IMAD.IADD R3, R3, 0x1, R7 ;  /* 0x0000000103037824 */ /* 0x000fe200078e0207 */
[--C-:B------:R-:W-:Y:S01]  /*23f70*/  SHF.R.S32.HI R0, RZ, 0x1f, R5.reuse ;  /* 0x0000001fff007819 */ /* 0x100fe20000011405 */
[----:B------:R-:W-:Y:S02]  /*23f80*/  IMAD R4, R12, UR4, RZ ;  /* 0x000000040c047c24 */ /* 0x000fe4000f8e02ff */
[----:B------:R-:W-:Y:S02]  /*23f90*/  IMAD.MOV R7, RZ, RZ, -R5 ;  /* 0x000000ffff077224 */ /* 0x000fe400078e0a05 */
[----:B------:R-:W-:-:S02]  /*23fa0*/  IMAD R9, R13, UR5, R4 ;  /* 0x000000050d097c24 */ /* 0x000fc4000f8e0204 */
[----:B------:R-:W-:Y:S01]  /*23fb0*/  IMAD.WIDE.U32 R2, R13, UR4, R2 ;  /* 0x000000040d027c25 */ /* 0x000fe2000f8e0002 */
[----:B------:R-:W-:-:S03]  /*23fc0*/  ULDC.64 UR4, c[0x0][0xae0] ;  /* 0x0002b80000047ab9 */ /* 0x000fc60000000a00 */
        /* <DEDUP_REMOVED lines=12> */
[----:B------:R-:W-:Y:S01]  /*24090*/  IMAD.IADD R3, R5, 0x1, R9 ;  /* 0x0000000105037824 */ /* 0x000fe200078e0209 */
[C---:B------:R-:W-:Y:S01]  /*240a0*/  LEA R2, P0, R4.reuse, UR4, 0x1 ;  /* 0x0000000404027c11 */ /* 0x040fe2000f8008ff */
[C---:B------:R-:W-:Y:S01]  /*240b0*/  VIADD R9, R29.reuse, 0x80 ;  /* 0x000000801d097836 */ /* 0x040fe20000000000 */
[----:B------:R-:W-:Y:S01]  /*240c0*/  UMOV UR4, 0xffffffff ;  /* 0xffffffff00047882 */ /* 0x000fe20000000000 */
[----:B------:R-:W-:Y:S01]  /*240d0*/  VIADD R7, R29, 0x40 ;  /* 0x000000401d077836 */ /* 0x000fe20000000000 */
[----:B------:R-:W-:Y:S02]  /*240e0*/  LEA.HI.X R3, R4, UR5, R3, 0x1, P0 ;  /* 0x0000000504037c11 */ /* 0x000fe400080f0c03 */
[----:B------:R-:W-:Y:S02]  /*240f0*/  SHF.R.S32.HI R5, RZ, 0x1f, R29 ;  /* 0x0000001fff057819 */ /* 0x000fe4000001141d */
[----:B------:R-:W-:Y:S02]  /*24100*/  SHF.R.S32.HI R8, RZ, 0x1f, R9 ;  /* 0x0000001fff087819 */ /* 0x000fe40000011409 */
[----:B------:R-:W-:Y:S01]  /*24110*/  SHF.R.S32.HI R10, RZ, 0x1f, R7 ;  /* 0x0000001fff0a7819 */ /* 0x000fe20000011407 */
[----:B------:R-:W-:Y:S06]  /*24120*/  BRA.DIV UR4, `(.L_x_4250) ;  /* 0x000000b604c07947 */ /* 0x000fec000b800000 */
[----:B------:R2:W3:Y:S04]  /*24130*/  SHFL.IDX PT, R0, R3, RZ, 0x181f ;  /* 0x00181fff03007589 */ /* 0x0004e800000e0000 */
[----:B------:R2:W4:Y:S02]  /*24140*/  SHFL.IDX PT, R14, R2, RZ, 0x181f ;  /* 0x00181fff020e7589 */ /* 0x00052400000e0000 */
.L_x_4501:
[----:B------:R-:W-:Y:S01]  /*24150*/  IMAD R25, R6, R25, RZ ;  /* 0x0000001906197224 */ /* 0x000fe200078e02ff */
[----:B------:R-:W-:Y:S01]  /*24160*/  BSSY B1, `(.L_x_4251) ;  /* 0x0000011000017945 */ /* 0x000fe20003800000 */
[----:B------:R-:W-:-:S05]  /*24170*/  IMAD R6, R24, 0x80, R20 ;  /* 0x0000008018067824 */ /* 0x000fca00078e0214 */
[----:B------:R-:W-:-:S13]  /*24180*/  ISETP.GE.AND P0, PT, R6, R25, PT ;  /* 0x000000190600720c */ /* 0x000fda0003f06270 */
[----:B------:R-:W-:Y:S05]  /*24190*/  @P0 BRA `(.L_x_4252) ;  /* 0x0000000000340947 */ /* 0x000fea0003800000 */
[----:B------:R-:W-:Y:S02]  /*241a0*/  ULDC UR4, c[0x0][0xac8] ;  /* 0x0002b20000047ab9 */ /* 0x000fe40000000800 */
[----:B------:R-:W-:Y:S02]  /*241b0*/  ISETP.GE.AND P3, PT, R29, UR4, PT ;  /* 0x000000041d007c0c */ /* 0x000fe4000bf66270 */
[----:B------:R-:W-:Y:S02]  /*241c0*/  ISETP.GE.AND P4, PT, R7, UR4, PT ;  /* 0x0000000407007c0c */ /* 0x000fe4000bf86270 */
[----:B------:R-:W-:-:S09]  /*241d0*/  ISETP.GE.AND P5, PT, R9, UR4, PT ;  /* 0x0000000409007c0c */ /* 0x000fd2000bfa6270 */
[-C--:B----4-:R-:W-:Y:S02]  /*241e0*/  @!P3 LEA R12, P0, R29, R14.reuse, 0x1 ;  /* 0x0000000e1d0cb211 */ /* 0x090fe400078008ff */
[-C--:B------:R-:W-:Y:S02]  /*241f0*/  @!P4 LEA R20, P1, R7, R14.reuse, 0x1 ;  /* 0x0000000e0714c211 */ /* 0x080fe400078208ff */
[----:B------:R-:W-:Y:S02]  /*24200*/  @!P5 LEA R14, P2, R9, R14, 0x1 ;  /* 0x0000000e090ed211 */ /* 0x000fe400078408ff */
[-C--:B---3--:R-:W-:Y:S02]  /*24210*/  @!P3 LEA.HI.X R13, R29, R0.reuse, R5, 0x1, P0 ;  /* 0x000000001d0db211 */ /* 0x088fe400000f0c05 */
[-C--:B------:R-:W-:Y:S02]  /*24220*/  @!P4 LEA.HI.X R21, R7, R0.reuse, R10, 0x1, P1 ;  /* 0x000000000715c211 */ /* 0x080fe400008f0c0a */
[----:B------:R-:W-:Y:S01]  /*24230*/  @!P5 LEA.HI.X R15, R9, R0, R8, 0x1, P2 ;  /* 0x00000000090fd211 */ /* 0x000fe200010f0c08 */
[----:B------:R3:W-:Y:S04]  /*24240*/  @!P3 ST.E.128 desc[UR50][R12.64], RZ ;  /* 0x000000ff0c00b985 */ /* 0x0007e8000c101d32 */
[----:B------:R3:W-:Y:S04]  /*24250*/  @!P4 ST.E.128 desc[UR50][R20.64], RZ ;  /* 0x000000ff1400c985 */ /* 0x0007e8000c101d32 */
[----:B------:R3:W-:Y:S02]  /*24260*/  @!P5 ST.E.128 desc[UR50][R14.64], RZ ;  /* 0x000000ff0e00d985 */ /* 0x0007e4000c101d32 */
.L_x_4252:
[----:B------:R-:W-:Y:S05]  /*24270*/  BSYNC B1 ;  /* 0x0000000000017941 */ /* 0x000fea0003800000 */
.L_x_4251:
[----:B------:R-:W-:-:S03]  /*24280*/  UMOV UR4, 0xffffffff ;  /* 0xffffffff00047882 */ /* 0x000fc60000000000 */
[----:B------:R-:W-:Y:S05]  /*24290*/  BRA.DIV UR4, `(.L_x_4253) ;  /* 0x000000b604987947 */ /* 0x000fea000b800000 */
[----:B---3--:R3:W0:Y:S04]  /*242a0*/  SHFL.IDX PT, R0, R3, 0x1, 0x181f ;  /* 0x00381f0003007f89 */ /* 0x00862800000e0000 */
[----:B----4-:R3:W4:Y:S02]  /*242b0*/  SHFL.IDX PT, R14, R2, 0x1, 0x181f ;  /* 0x00381f00020e7f89 */ /* 0x01072400000e0000 */
.L_x_4505:
[----:B------:R-:W-:Y:S01]  /*242c0*/  IADD3 R4, R6, 0x20, RZ ;  /* 0x0000002006047810 */ /* 0x000fe20007ffe0ff */
[----:B------:R-:W-:Y:S03]  /*242d0*/  BSSY B1, `(.L_x_4254) ;  /* 0x0000010000017945 */ /* 0x000fe60003800000 */
        /* <DEDUP_REMOVED lines=9> */
[-C--:B0-----:R-:W-:Y:S02]  /*24370*/  @!P3 LEA.HI.X R13, R29, R0.reuse, R5, 0x1, P0 ;  /* 0x000000001d0db211 */ /* 0x081fe400000f0c05 */
[-C--:B------:R-:W-:Y:S02]  /*24380*/  @!P4 LEA.HI.X R21, R7, R0.reuse, R10, 0x1, P1 ;  /* 0x000000000715c211 */ /* 0x080fe400008f0c0a */
[----:B------:R-:W-:Y:S01]  /*24390*/  @!P5 LEA.HI.X R15, R9, R0, R8, 0x1, P2 ;  /* 0x00000000090fd211 */ /* 0x000fe200010f0c08 */
[----:B------:R0:W-:Y:S04]  /*243a0*/  @!P3 ST.E.128 desc[UR50][R12.64], RZ ;  /* 0x000000ff0c00b985 */ /* 0x0001e8000c101d32 */
[----:B------:R0:W-:Y:S04]  /*243b0*/  @!P4 ST.E.128 desc[UR50][R20.64], RZ ;  /* 0x000000ff1400c985 */ /* 0x0001e8000c101d32 */
[----:B------:R0:W-:Y:S02]  /*243c0*/  @!P5 ST.E.128 desc[UR50][R14.64], RZ ;  /* 0x000000ff0e00d985 */ /* 0x0001e4000c101d32 */
.L_x_4255:
[----:B------:R-:W-:Y:S05]  /*243d0*/  BSYNC B1 ;  /* 0x0000000000017941 */ /* 0x000fea0003800000 */
.L_x_4254:
[----:B------:R-:W-:-:S03]  /*243e0*/  UMOV UR4, 0xffffffff ;  /* 0xffffffff00047882 */ /* 0x000fc60000000000 */
[----:B------:R-:W-:Y:S05]  /*243f0*/  BRA.DIV UR4, `(.L_x_4256) ;  /* 0x000000b604887947 */ /* 0x000fea000b800000 */
[----:B0-----:R0:W0:Y:S04]  /*24400*/  SHFL.IDX PT, R0, R3, 0x2, 0x181f ;  /* 0x00581f0003007f89 */ /* 0x00102800000e0000 */
[----:B----4-:R4:W0:Y:S02]  /*24410*/  SHFL.IDX PT, R14, R2, 0x2, 0x181f ;  /* 0x00581f00020e7f89 */ /* 0x01082400000e0000 */
.L_x_4509:
[----:B------:R-:W-:Y:S01]  /*24420*/  VIADD R4, R6, 0x40 ;  /* 0x0000004006047836 */ /* 0x000fe20000000000 */
[----:B------:R-:W-:Y:S04]  /*24430*/  BSSY B1, `(.L_x_4257) ;  /* 0x0000010000017945 */ /* 0x000fe80003800000 */
[----:B------:R-:W-:-:S13]  /*24440*/  ISETP.GE.AND P0, PT, R4, R25, PT ;  /* 0x000000190400720c */ /* 0x000fda0003f06270 */
        /* <DEDUP_REMOVED lines=11> */
[----:B------:R0:W-:Y:S04]  /*24500*/  @!P3 ST.E.128 desc[UR50][R12.64], RZ ;  /* 0x000000ff0c00b985 */ /* 0x0001e8000c101d32 */
[----:B------:R0:W-:Y:S04]  /*24510*/  @!P4 ST.E.128 desc[UR50][R20.64], RZ ;  /* 0x000000ff1400c985 */ /* 0x0001e8000c101d32 */
[----:B------:R0:W-:Y:S02]  /*24520*/  @!P5 ST.E.128 desc[UR50][R14.64], RZ ;  /* 0x000000ff0e00d985 */ /* 0x0001e4000c101d32 */
.L_x_4258:
[----:B------:R-:W-:Y:S05]  /*24530*/  BSYNC B1 ;  /* 0x0000000000017941 */ /* 0x000fea0003800000 */
.L_x_4257:
[----:B------:R-:W-:-:S03]  /*24540*/  UMOV UR4, 0xffffffff ;  /* 0xffffffff00047882 */ /* 0x000fc60000000000 */
[----:B------:R-:W-:Y:S05]  /*24550*/  BRA.DIV UR4, `(.L_x_4259) ;  /* 0x000000b604787947 */ /* 0x000fea000b800000 */
[----:B0-----:R0:W0:Y:S04]  /*24560*/  SHFL.IDX PT, R0, R3, 0x3, 0x181f ;  /* 0x00781f0003007f89 */ /* 0x00102800000e0000 */
[----:B------:R0:W0:Y:S02]  /*24570*/  SHFL.IDX PT, R14, R2, 0x3, 0x181f ;  /* 0x00781f00020e7f89 */ /* 0x00002400000e0000 */
.L_x_4513:
[----:B0-234-:R-:W-:-:S05]  /*24580*/  VIADD R2, R6, 0x60 ;  /* 0x0000006006027836 */ /* 0x01dfca0000000000 */
[----:B------:R-:W-:-:S13]  /*24590*/  ISETP.GE.AND P0, PT, R2, R25, PT ;  /* 0x000000190200720c */ /* 0x000fda0003f06270 */
[----:B------:R-:W-:Y:S05]  /*245a0*/  @P0 BRA `(.L_x_4246) ;  /* 0x0000000000340947 */ /* 0x000fea0003800000 */
[----:B------:R-:W-:Y:S02]  /*245b0*/  ULDC UR4, c[0x0][0xac8] ;  /* 0x0002b20000047ab9 */ /* 0x000fe40000000800 */
[----:B------:R-:W-:Y:S02]  /*245c0*/  ISETP.GE.AND P3, PT, R29, UR4, PT ;  /* 0x000000041d007c0c */ /* 0x000fe4000bf66270 */
[----:B------:R-:W-:Y:S02]  /*245d0*/  ISETP.GE.AND P4, PT, R7, UR4, PT ;  /* 0x0000000407007c0c */ /* 0x000fe4000bf86270 */
[----:B------:R-:W-:-:S09]  /*245e0*/  ISETP.GE.AND P5, PT, R9, UR4, PT ;  /* 0x0000000409007c0c */ /* 0x000fd2000bfa6270 */
[-C--:B------:R-:W-:Y:S02]  /*245f0*/  @!P3 LEA R2, P0, R29, R14.reuse, 0x1 ;  /* 0x0000000e1d02b211 */ /* 0x080fe400078008ff */
        /* <DEDUP_REMOVED lines=8> */
.L_x_4246:
[----:B------:R-:W-:Y:S05]  /*24680*/  BSYNC B0 ;  /* 0x0000000000007941 */ /* 0x000fea0003800000 */
.L_x_4236:
[----:B------:R-:W-:Y:S02]  /*24690*/  ULDC UR4, c[0x0][0xc3c] ;  /* 0x00030f0000047ab9 */ /* 0x000fe40000000800 */
[----:B-1----:R-:W-:-:S13]  /*246a0*/  ISETP.GE.AND P0, PT, R223, UR4, PT ;  /* 0x00000004df007c0c */ /* 0x002fda000bf06270 */
[----:B------:R-:W-:Y:S05]  /*246b0*/  @!P0 BRA `(.L_x_4260) ;  /* 0xfffffdc800e08947 */ /* 0x000fea000383ffff */
[----:B------:R-:W-:Y:S05]  /*246c0*/  BRA `(.L_x_4061) ;  /* 0x0000008800bc7947 */ /* 0x000fea0003800000 */
.L_x_4059:
[----:B------:R-:W-:-:S08]  /*246d0*/  NOP ;  /* 0x0000000000007918 */ /* 0x000fd00000000000 */
[----:B------:R-:W0:-:S00]  /*246e0*/  USETMAXREG.DEALLOC.CTAPOOL 0x28 ;  /* 0x00000028000079c8 */ /* 0x000e0000080e0500 */
[----:B0-----:R-:W2:Y:S01]  /*246f0*/  LDL.LU R3, [R1+0x4] ;  /* 0x0000040001037983 */ /* 0x001ea20000300800 */
[----:B------:R-:W-:-:S06]  /*24700*/  LOP3.LUT R0, R0, 0x3, RZ, 0xc0, !PT ;  /* 0x0000000300007812 */ /* 0x000fcc00078ec0ff */
[----:B------:R-:W0:Y:S02]  /*24710*/  SHFL.IDX PT, R0, R0, RZ, 0x1f ;  /* 0x00001fff00007589 */ /* 0x000e2400000e0000 */
[----:B0-----:R-:W-:-:S13]  /*24720*/  ISETP.NE.AND P0, PT, R0, RZ, PT ;  /* 0x000000ff0000720c */ /* 0x001fda0003f05270 */
[----:B------:R-:W-:Y:S01]  /*24730*/  @P0 BAR.SYNC.DEFER_BLOCKING 0x5, 0x180 ;  /* 0x0146000000000b1d */ /* 0x000fe20000010000 */
[----:B--2---:R-:W-:-:S04]  /*24740*/  LOP3.LUT R3, R3, 0xffffff7f, RZ, 0xc0, !PT ;  /* 0xffffff7f03037812 */ /* 0x004fc800078ec0ff */
[----:B------:R-:W-:-:S05]  /*24750*/  @P0 LOP3.LUT R3, R3, 0x80, RZ, 0xfc, !PT ;  /* 0x0000008003030812 */ /* 0x000fca00078efcff */
[----:B------:R0:W-:Y:S02]  /*24760*/  STL [R1+0x4], R3 ;  /* 0x0000040301007387 */ /* 0x0001e40000100800 */
        /* <DEDUP_REMOVED lines=48> */
.L_x_4266:
        /* <DEDUP_REMOVED lines=12> */
.L_x_4265:
[----:B------:R-:W-:Y:S05]  /*24b30*/  BSYNC B0 ;  /* 0x0000000000007941 */ /* 0x000fea0003800000 */
.L_x_4264:
[----:B0----5:R-:W0:Y:S02]  /*24b40*/  SHFL.UP PT, R2, R0, 0x1, RZ ;  /* 0x0420000000027989 */ /* 0x021e2400000e00ff */
        /* <DEDUP_REMOVED lines=20> */
.L_x_4262:
        /* <DEDUP_REMOVED lines=13> */
[----:B------:R-:W-:-:S06]  /*24d60*/  VIADD R16, R19, 0xffffffff ;  /* 0xffffffff13107836 */ /* 0x000fcc0000000000 */
[----:B------:R2:W3:Y:S02]  /*24d70*/  SHFL.IDX PT, R16, R7, R16, 0x1f ;  /* 0x00001f1007107589 */ /* 0x0004e400000e0000 */
.L_x_4267:
[----:B---3--:R-:W-:Y:S01]  /*24d80*/  IMAD R16, R16, UR5, R8 ;  /* 0x0000000510107c24 */ /* 0x008fe2000f8e0208 */
[----:B0-----:R-:W-:Y:S02]  /*24d90*/  IABS R2, R10 ;  /* 0x0000000a00027213 */ /* 0x001fe40000000000 */
[----:B-1----:R-:W-:Y:S02]  /*24da0*/  IADD3 R0, RZ, -R3, RZ ;  /* 0x80000003ff007210 */ /* 0x002fe40007ffe0ff */
[----:B------:R-:W-:Y:S01]  /*24db0*/  IADD3 R11, -R16, UR6, RZ ;  /* 0x00000006100b7c10 */ /* 0x000fe2000fffe1ff */
[----:B------:R-:W-:Y:S01]  /*24dc0*/  IMAD.MOV R4, RZ, RZ, -R2 ;  /* 0x000000ffff047224 */ /* 0x000fe200078e0a02 */
[----:B------:R-:W-:Y:S01]  /*24dd0*/  IADD3 R19, R19, UR4, RZ ;  /* 0x0000000413137c10 */ /* 0x000fe2000fffe0ff */
[----:B--2---:R-:W-:Y:S01]  /*24de0*/  IMAD R7, R0, R9, RZ ;  /* 0x0000000900077224 */ /* 0x004fe200078e02ff */
        /* <DEDUP_REMOVED lines=8> */
[-C--:B------:R-:W-:Y:S01]  /*24e70*/  @!P1 IADD3 R0, R0, -R9.reuse, RZ ;  /* 0x8000000900009210 */ /* 0x080fe20007ffe0ff */
        /* <DEDUP_REMOVED lines=12> */
.L_x_4263:
[----:B------:R-:W-:Y:S02]  /*24f40*/  IMAD.MOV.U32 R17, RZ, RZ, RZ ;  /* 0x000000ffff117224 */ /* 0x000fe400078e00ff */
[----:B------:R-:W-:Y:S02]  /*24f50*/  IMAD.U32 R16, RZ, RZ, UR6 ;  /* 0x00000006ff107e24 */ /* 0x000fe4000f8e00ff */
[----:B------:R-:W-:-:S07]  /*24f60*/  IMAD.MOV.U32 R18, RZ, RZ, RZ ;  /* 0x000000ffff127224 */ /* 0x000fce00078e00ff */
.L_x_4268:
[----:B------:R-:W-:-:S13]  /*24f70*/  ISETP.NE.AND P0, PT, R5, RZ, PT ;  /* 0x000000ff0500720c */ /* 0x000fda0003f05270 */
[----:B------:R-:W0:Y:S01]  /*24f80*/  @!P0 S2R R3, SR_CgaCtaId ;  /* 0x0000000000038919 */ /* 0x000e220000008800 */
[----:B------:R-:W-:-:S04]  /*24f90*/  @!P0 MOV R0, 0x400 ;  /* 0x0000040000008802 */ /* 0x000fc80000000f00 */
[----:B0-----:R-:W-:-:S05]  /*24fa0*/  @!P0 LEA R0, R3, R0, 0x18 ;  /* 0x0000000003008211 */ /* 0x001fca00078ec0ff */
[----:B------:R2:W-:Y:S01]  /*24fb0*/  @!P0 STS.128 [R0+0x334d0], R16 ;  /* 0x0334d01000008388 */ /* 0x0005e20000000c00 */
[----:B------:R-:W-:Y:S06]  /*24fc0*/  BAR.ARV 0x5, 0x180 ;  /* 0x0146000000007b1d */ /* 0x000fec0000002000 */
.L_x_4261:
[----:B------:R3:W-:Y:S01]  /*24fd0*/  STL [R1+0x40], RZ ;  /* 0x000040ff01007387 */ /* 0x0007e20000100800 */
[----:B------:R-:W-:Y:S01]  /*24fe0*/  ULDC UR4, c[0x0][0xc3c] ;  /* 0x00030f0000047ab9 */ /* 0x000fe20000000800 */
[----:B------:R-:W-:Y:S01]  /*24ff0*/  MOV R37, 0x1 ;  /* 0x0000000100257802 */ /* 0x000fe20000000f00 */
[----:B------:R-:W-:Y:S01]  /*25000*/  IMAD.MOV.U32 R32, RZ, RZ, RZ ;  /* 0x000000ffff207224 */ /* 0x000fe200078e00ff */
[----:B-1----:R-:W-:-:S13]  /*25010*/  ISETP.GE.AND P0, PT, R19, UR4, PT ;  /* 0x0000000413007c0c */ /* 0x002fda000bf06270 */
[----:B---3--:R-:W-:Y:S05]  /*25020*/  @P0 BRA `(.L_x_4269) ;  /* 0x0000007c00680947 */ /* 0x008fea0003800000 */
[----:B------:R-:W1:Y:S01]  /*25030*/  S2R R9, SR_TID.X ;  /* 0x0000000000097919 */ /* 0x000e620000002100 */
[----:B------:R-:W3:Y:S01]  /*25040*/  S2UR UR4, SR_CgaCtaId ;  /* 0x00000000000479c3 */ /* 0x000ee20000008800 */
[----:B------:R-:W-:Y:S01]  /*25050*/  MOV R23, 0x400 ;  /* 0x0000040000177802 */ /* 0x000fe20000000f00 */
[----:B------:R-:W-:Y:S01]  /*25060*/  BSSY B7, `(.L_x_4269) ;  /* 0x00007d6000077945 */ /* 0x000fe20003800000 */
[----:B------:R-:W-:Y:S01]  /*25070*/  MOV R34, RZ ;  /* 0x000000ff00227202 */ /* 0x000fe20000000f00 */
[----:B------:R-:W-:Y:S01]  /*25080*/  IMAD.MOV.U32 R37, RZ, RZ, 0x1 ;  /* 0x00000001ff257424 */ /* 0x000fe200078e00ff */
[----:B------:R-:W-:Y:S01]  /*25090*/  ULDC.64 UR40, c[0x0][0x198] ;  /* 0x0000660000287ab9 */ /* 0x000fe20000000a00 */
[----:B------:R-:W-:Y:S01]  /*250a0*/  IMAD.MOV.U32 R32, RZ, RZ, RZ ;  /* 0x000000ffff207224 */ /* 0x000fe200078e00ff */
[----:B------:R-:W-:Y:S02]  /*250b0*/  ULOP3.LUT UR39, UR36, 0x2, URZ, 0xfc, !UPT ;  /* 0x0000000224277892 */ /* 0x000fe4000f8efc3f */
[----:B------:R-:W-:Y:S01]  /*250c0*/  ULOP3.LUT UR37, UR36, 0x1, URZ, 0xfc, !UPT ;  /* 0x0000000124257892 */ /* 0x000fe2000f8efc3f */
[----:B------:R-:W-:Y:S01]  /*250d0*/  ULDC UR38, c[0x0][0xc] ;  /* 0x0000030000267ab9 */ /* 0x000fe20000000800 */
[C---:B-1----:R-:W-:Y:S01]  /*250e0*/  IMAD.SHL.U32 R25, R9.reuse, 0x40, RZ ;  /* 0x0000004009197824 */ /* 0x042fe200078e00ff */
[----:B0-----:R-:W-:Y:S01]  /*250f0*/  SHF.R.U32.HI R2, RZ, 0x1, R9 ;  /* 0x00000001ff027819 */ /* 0x001fe20000011609 */
[C---:B--2---:R-:W-:Y:S01]  /*25100*/  IMAD.SHL.U32 R0, R9.reuse, 0x10, RZ ;  /* 0x0000001009007824 */ /* 0x044fe200078e00ff */
[C---:B------:R-:W-:Y:S01]  /*25110*/  LOP3.LUT R11, R9.reuse, 0x7f, RZ, 0xc0, !PT ;  /* 0x0000007f090b7812 */ /* 0x040fe200078ec0ff */
[----:B------:R-:W-:Y:S01]  /*25120*/  IMAD.SHL.U32 R6, R9, 0x2, RZ ;  /* 0x0000000209067824 */ /* 0x000fe200078e00ff */
[----:B------:R-:W-:Y:S01]  /*25130*/  LOP3.LUT R3, R25, 0x180, RZ, 0xc0, !PT ;  /* 0x0000018019037812 */ /* 0x000fe200078ec0ff */
[----:B------:R-:W-:Y:S01]  /*25140*/  IMAD.SHL.U32 R8, R9, 0x4, RZ ;  /* 0x0000000409087824 */ /* 0x000fe200078e00ff */
[----:B------:R-:W-:Y:S01]  /*25150*/  LOP3.LUT R5, R0, 0x1b0, RZ, 0xc0, !PT ;  /* 0x000001b000057812 */ /* 0x000fe200078ec0ff */
[----:B------:R-:W-:Y:S01]  /*25160*/  IMAD.SHL.U32 R4, R11, 0x10, RZ ;  /* 0x000000100b047824 */ /* 0x000fe200078e00ff */
[----:B------:R-:W-:-:S02]  /*25170*/  LOP3.LUT R3, R3, 0x30, R2, 0xf8, !PT ;  /* 0x0000003003037812 */ /* 0x000fc400078ef802 */
[----:B------:R-:W-:Y:S02]  /*25180*/  SHF.L.U32 R2, R9, 0x5, RZ ;  /* 0x0000000509027819 */ /* 0x000fe400000006ff */
[----:B------:R-:W-:Y:S02]  /*25190*/  LOP3.LUT R6, R5, 0x30, R6, 0x78, !PT ;  /* 0x0000003005067812 */ /* 0x000fe400078e7806 */
[----:B------:R-:W-:Y:S02]  /*251a0*/  LOP3.LUT R5, R2, 0x80, RZ, 0xc0, !PT ;  /* 0x0000008002057812 */ /* 0x000fe400078ec0ff */
[----:B------:R-:W-:Y:S01]  /*251b0*/  LOP3.LUT R7, R4, 0x600, RZ, 0xc0, !PT ;  /* 0x0000060004077812 */ /* 0x000fe200078ec0ff */
[----:B------:R-:W-:Y:S01]  /*251c0*/  IMAD.SHL.U32 R4, R9, 0x8, RZ ;  /* 0x0000000809047824 */ /* 0x000fe200078e00ff */
[----:B------:R-:W-:Y:S02]  /*251d0*/  LOP3.LUT R5, R5, 0x10, R9, 0xf8, !PT ;  /* 0x0000001005057812 */ /* 0x000fe400078ef809 */
[----:B------:R-:W-:-:S02]  /*251e0*/  LOP3.LUT R9, R7, 0x40, R0, 0xf8, !PT ;  /* 0x0000004007097812 */ /* 0x000fc400078ef800 */
[----:B------:R-:W-:Y:S01]  /*251f0*/  LOP3.LUT R4, R3, 0x30, R4, 0x78, !PT ;  /* 0x0000003003047812 */ /* 0x000fe200078e7804 */
[----:B------:R-:W-:Y:S01]  /*25200*/  IMAD.MOV.U32 R3, RZ, RZ, 0x1 ;  /* 0x00000001ff037424 */ /* 0x000fe200078e00ff */
[----:B------:R-:W-:Y:S02]  /*25210*/  LOP3.LUT R10, R9, R6, RZ, 0xfc, !PT ;  /* 0x00000006090a7212 */ /* 0x000fe400078efcff */
[--C-:B------:R-:W-:Y:S02]  /*25220*/  LOP3.LUT R7, R7, 0x60, R2.reuse, 0xf8, !PT ;  /* 0x0000006007077812 */ /* 0x100fe400078ef802 */
[----:B------:R-:W-:Y:S01]  /*25230*/  LOP3.LUT R25, R4, 0x640, R25, 0xf8, !PT ;  /* 0x0000064004197812 */ /* 0x000fe200078ef819 */
[----:B------:R-:W-:Y:S01]  /*25240*/  STL [R1+0x1c], R10 ;  /* 0x00001c0a01007387 */ /* 0x000fe20000100800 */
[----:B------:R-:W-:Y:S02]  /*25250*/  SHF.R.U32.HI R4, RZ, 0x2, R11 ;  /* 0x00000002ff047819 */ /* 0x000fe4000001160b */
[----:B------:R-:W-:Y:S01]  /*25260*/  LOP3.LUT R0, R0, 0x30, RZ, 0xc0, !PT ;  /* 0x0000003000007812 */ /* 0x000fe200078ec0ff */
[----:B------:R-:W-:Y:S01]  /*25270*/  STL [R1+0x40], RZ ;  /* 0x000040ff01007387 */ /* 0x000fe20000100800 */
[----:B------:R-:W-:-:S02]  /*25280*/  LOP3.LUT R22, R7, 0x100, R2, 0xf8, !PT ;  /* 0x0000010007167812 */ /* 0x000fc400078ef802 */
[----:B------:R-:W-:Y:S01]  /*25290*/  LOP3.LUT R2, R4, 0x60, R2, 0xf8, !PT ;  /* 0x0000006004027812 */ /* 0x000fe200078ef802 */
[----:B------:R3:W-:Y:S01]  /*252a0*/  STL [R1], R3 ;  /* 0x0000000301007387 */ /* 0x0007e20000100800 */
[----:B------:R-:W-:Y:S02]  /*252b0*/  LOP3.LUT R4, R0, 0x40, RZ, 0xfc, !PT ;  /* 0x0000004000047812 */ /* 0x000fe400078efcff */
[----:B------:R-:W-:Y:S02]  /*252c0*/  LOP3.LUT R5, R5, 0x10, R8, 0x78, !PT ;  /* 0x0000001005057812 */ /* 0x000fe400078e7808 */
[----:B------:R-:W-:Y:S02]  /*252d0*/  LOP3.LUT R2, R2, 0x80, RZ, 0xfc, !PT ;  /* 0x0000008002027812 */ /* 0x000fe400078efcff */
[----:B------:R-:W-:Y:S01]  /*252e0*/  LOP3.LUT R22, R22, R5, RZ, 0xfc, !PT ;  /* 0x0000000516167212 */ /* 0x000fe200078efcff */
[----:B---3--:R-:W-:-:S05]  /*252f0*/  IMAD.U32 R3, RZ, RZ, UR4 ;  /* 0x00000004ff037e24 */ /* 0x008fca000f8e00ff */
[----:B------:R-:W-:Y:S01]  /*25300*/  LEA R23, R3, R23, 0x18 ;  /* 0x0000001703177211 */ /* 0x000fe200078ec0ff */
[----:B------:R0:W-:Y:S02]  /*25310*/  STL [R1+0x18], R3 ;  /* 0x0000180301007387 */ /* 0x0001e40000100800 */
[----:B0-----:R-:W-:Y:S02]  /*25320*/  LOP3.LUT R3, R0, 0x80, RZ, 0xfc, !PT ;  /* 0x0000008000037812 */ /* 0x001fe400078efcff */
[----:B------:R-:W-:-:S05]  /*25330*/  IMAD.IADD R0, R23, 0x1, R10 ;  /* 0x0000000117007824 */ /* 0x000fca00078e020a */
[----:B------:R0:W-:Y:S02]  /*25340*/  STL [R1+0x20], R0 ;  /* 0x0000200001007387 */ /* 0x0001e40000100800 */
.L_x_4389:
[----:B-1----:R-:W1:Y:S02]  /*25350*/  LDC.64 R26, c[0x0][0xc88] ;  /* 0x00032200ff1a7b82 */ /* 0x002e640000000a00 */
[----:B-1----:R-:W-:-:S06]  /*25360*/  IMAD.WIDE R26, R19, 0x4, R26 ;  /* 0x00000004131a7825 */ /* 0x002fcc00078e021a */
[----:B0-----:R-:W0:Y:S01]  /*25370*/  LDG.E R26, desc[UR50][R26.64] ;  /* 0x000000321a1a7981 */ /* 0x001e22000c1e1900 */
[----:B------:R-:W-:Y:S05]  /*25380*/  YIELD ;  /* 0x0000000000007946 */ /* 0x000fea0003800000 */
[----:B------:R-:W-:Y:S01]  /*25390*/  ULDC.64 UR4, c[0x0][0xa28] ;  /* 0x00028a0000047ab9 */ /* 0x000fe20000000a00 */
[----:B------:R-:W-:Y:S01]  /*253a0*/  ULDC.64 UR8, c[0x0][0xa18] ;  /* 0x0002860000087ab9 */ /* 0x000fe20000000a00 */
[----:B------:R-:W-:Y:S01]  /*253b0*/  ISETP.NE.U32.AND P0, PT, RZ, UR4, PT ;  /* 0x00000004ff007c0c */ /* 0x000fe2000bf05070 */
[----:B------:R-:W-:Y:S01]  /*253c0*/  ULDC.64 UR6, c[0x0][0xa10] ;  /* 0x0002840000067ab9 */ /* 0x000fe20000000a00 */
[----:B------:R-:W-:-:S02]  /*253d0*/  MOV R9, RZ ;  /* 0x000000ff00097202 */ /* 0x000fc40000000f00 */
[----:B------:R-:W-:Y:S02]  /*253e0*/  ISETP.NE.AND.EX P0, PT, RZ, UR5, PT, P0 ;  /* 0x00000005ff007c0c */ /* 0x000fe4000bf05300 */
[----:B------:R-:W-:-:S04]  /*253f0*/  ISETP.NE.U32.AND P2, PT, RZ, UR8, PT ;  /* 0x00000008ff007c0c */ /* 0x000fc8000bf45070 */
[----:B------:R-:W-:Y:S01]  /*25400*/  ISETP.NE.AND.EX P2, PT, RZ, UR9, PT, P2 ;  /* 0x00000009ff007c0c */ /* 0x000fe2000bf45320 */
[----:B------:R-:W-:Y:S01]  /*25410*/  IMAD.MOV.U32 R30, RZ, RZ, RZ ;  /* 0x000000ffff1e7224 */ /* 0x000fe200078e00ff */
[----:B0--3--:R-:W-:-:S05]  /*25420*/  SHF.R.S32.HI R0, RZ, 0x1f, R26 ;  /* 0x0000001fff007819 */ /* 0x009fca000001141a */
[C---:B------:R-:W-:Y:S01]  /*25430*/  @P0 LEA R2, P1, R26.reuse, UR4, 0x2 ;  /* 0x000000041a020c11 */ /* 0x040fe2000f8210ff */
[C---:B------:R-:W-:Y:S01]  /*25440*/  IMAD.SHL.U32 R28, R26.reuse, 0x4, RZ ;  /* 0x000000041a1c7824 */ /* 0x040fe200078e00ff */
[C-C-:B------:R-:W-:Y:S01]  /*25450*/  SHF.L.U64.HI R29, R26.reuse, 0x2, R0.reuse ;  /* 0x000000021a1d7819 */ /* 0x140fe20000010200 */
[----:B------:R0:W-:Y:S01]  /*25460*/  STL [R1+0x38], R0 ;  /* 0x0000380001007387 */ /* 0x0001e20000100800 */
[----:B--2---:R-:W-:Y:S01]  /*25470*/  @P0 LEA.HI.X R3, R26, UR5, R0, 0x2, P1 ;  /* 0x000000051a030c11 */ /* 0x004fe200088f1400 */
[----:B------:R-:W-:-:S04]  /*25480*/  ULDC.64 UR4, c[0x0][0xa00] ;  /* 0x0002800000047ab9 */ /* 0x000fc80000000a00 */
[----:B------:R1:W2:Y:S01]  /*25490*/  @P0 LDG.E R9, desc[UR50][R2.64] ;  /* 0x0000003202090981 */ /* 0x0002a2000c1e1900 */
        /* <DEDUP_REMOVED lines=10> */
[----:B------:R-:W-:Y:S01]  /*25540*/  @P2 IADD3 R6, P3, R28, UR8, RZ ;  /* 0x000000081c062c10 */ /* 0x000fe2000ff7e0ff */
[----:B------:R-:W-:Y:S01]  /*25550*/  IMAD.U32 R8, RZ, RZ, UR4 ;  /* 0x00000004ff087e24 */ /* 0x000fe2000f8e00ff */
[----:B------:R-:W-:Y:S01]  /*25560*/  ULDC.64 UR4, c[0x0][0x418] ;  /* 0x0001060000047ab9 */ /* 0x000fe20000000a00 */
[----:B------:R-:W5:Y:S01]  /*25570*/  @P0 LDG.E R30, desc[UR50][R2.64] ;  /* 0x00000032021e0981 */ /* 0x000f62000c1e1900 */
[----:B------:R-:W-:-:S03]  /*25580*/  @P2 IADD3.X R7, R29, UR9, RZ, P3, !PT ;  /* 0x000000091d072c10 */ /* 0x000fc60009ffe4ff */
        /* <DEDUP_REMOVED lines=9> */
[----:B0-----:R-:W-:Y:S01]  /*25620*/  MOV R6, UR5 ;  /* 0x0000000500067c02 */ /* 0x001fe20008000f00 */
[----:B------:R-:W-:Y:S01]  /*25630*/  IMAD.U32 R7, RZ, RZ, UR4 ;  /* 0x00000004ff077e24 */ /* 0x000fe2000f8e00ff */
[----:B--2---:R0:W-:Y:S04]  /*25640*/  STL [R1+0x10], R9 ;  /* 0x0000100901007387 */ /* 0x0041e80000100800 */
[----:B---3--:R0:W-:Y:S01]  /*25650*/  STL [R1+0x3c], R8 ;  /* 0x00003c0801007387 */ /* 0x0081e20000100800 */
[----:B------:R-:W-:Y:S05]  /*25660*/  @P2 BRA `(.L_x_4270) ;  /* 0x0000000000142947 */ /* 0x000fea0003800000 */
[----:B------:R-:W-:Y:S05]  /*25670*/  @!P0 BRA `(.L_x_4270) ;  /* 0x0000000000108947 */ /* 0x000fea0003800000 */
[----:B0-----:R-:W2:Y:S04]  /*25680*/  LDG.E R8, desc[UR50][R2.64] ;  /* 0x0000003202087981 */ /* 0x001ea8000c1e1900 */
[----:B------:R-:W2:Y:S02]  /*25690*/  LDG.E R2, desc[UR50][R2.64+0x4] ;  /* 0x0000043202027981 */ /* 0x000ea4000c1e1900 */
[----:B--2---:R-:W-:-:S05]  /*256a0*/  IMAD.IADD R2, R2, 0x1, -R8 ;  /* 0x0000000102027824 */ /* 0x004fca00078e0a08 */
[----:B------:R1:W-:Y:S02]  /*256b0*/  STL [R1+0x3c], R2 ;  /* 0x00003c0201007387 */ /* 0x0003e40000100800 */
.L_x_4270:
[----:B------:R-:W-:Y:S01]  /*256c0*/  ULDC.64 UR4, c[0x0][0xa20] ;  /* 0x0002880000047ab9 */ /* 0x000fe20000000a00 */
[----:B------:R-:W-:Y:S01]  /*256d0*/  IMAD.MOV.U32 R36, RZ, RZ, R26 ;  /* 0x000000ffff247224 */ /* 0x000fe200078e001a */
[----:B------:R-:W-:-:S04]  /*256e0*/  ISETP.NE.U32.AND P0, PT, RZ, UR4, PT ;  /* 0x00000004ff007c0c */ /* 0x000fc8000bf05070 */
[----:B------:R-:W-:-:S13]  /*256f0*/  ISETP.NE.AND.EX P0, PT, RZ, UR5, PT, P0 ;  /* 0x00000005ff007c0c */ /* 0x000fda000bf05300 */
[----:B------:R-:W-:Y:S05]  /*25700*/  @!P0 BRA `(.L_x_4271) ;  /* 0x0000000000108947 */ /* 0x000fea0003800000 */
[----:B-1----:R-:W-:-:S04]  /*25710*/  IADD3 R2, P0, R28, UR4, RZ ;  /* 0x000000041c027c10 */ /* 0x002fc8000ff1e0ff */
[----:B------:R-:W-:-:S05]  /*25720*/  IADD3.X R3, R29, UR5, RZ, P0, !PT ;  /* 0x000000051d037c10 */ /* 0x000fca00087fe4ff */
[----:B------:R2:W5:Y:S01]  /*25730*/  LDG.E R7, desc[UR50][R2.64] ;  /* 0x0000003202077981 */ /* 0x000562000c1e1900 */
[----:B------:R-:W-:Y:S05]  /*25740*/  BRA `(.L_x_4272) ;  /* 0x0000000000247947 */ /* 0x000fea0003800000 */
.L_x_4271:
[----:B------:R-:W-:Y:S02]  /*25750*/  ULDC.64 UR4, c[0x0][0xa08] ;  /* 0x0002820000047ab9 */ /* 0x000fe40000000a00 */
[----:B------:R-:W-:-:S04]  /*25760*/  ISETP.NE.U32.AND P0, PT, RZ, UR4, PT ;  /* 0x00000004ff007c0c */ /* 0x000fc8000bf05070 */
[----:B------:R-:W-:-:S13]  /*25770*/  ISETP.NE.AND.EX P0, PT, RZ, UR5, PT, P0 ;  /* 0x00000005ff007c0c */ /* 0x000fda000bf05300 */
[----:B------:R-:W-:Y:S05]  /*25780*/  @!P0 BRA `(.L_x_4272) ;  /* 0x0000000000148947 */ /* 0x000fea0003800000 */
[----:B-1----:R-:W1:Y:S02]  /*25790*/  LDC.64 R2, c[0x0][0xa08] ;  /* 0x00028200ff027b82 */ /* 0x002e640000000a00 */
[----:B-1----:R-:W-:-:S05]  /*257a0*/  IMAD.WIDE R2, R36, 0x4, R2 ;  /* 0x0000000424027825 */ /* 0x002fca00078e0202 */
[----:B------:R-:W2:Y:S04]  /*257b0*/  LDG.E R7, desc[UR50][R2.64] ;  /* 0x0000003202077981 */ /* 0x000ea8000c1e1900 */
[----:B------:R-:W2:Y:S02]  /*257c0*/  LDG.E R2, desc[UR50][R2.64+0x4] ;  /* 0x0000043202027981 */ /* 0x000ea4000c1e1900 */
[----:B--2---:R-:W-:-:S07]  /*257d0*/  IMAD.IADD R7, R2, 0x1, -R7 ;  /* 0x0000000102077824 */ /* 0x004fce00078e0a07 */
.L_x_4272:
[----:B-12---:R-:W2:Y:S04]  /*257e0*/  @P1 LDG.E R2, desc[UR50][R4.64] ;  /* 0x0000003204021981 */ /* 0x006ea8000c1e1900 */
[----:B------:R-:W2:Y:S01]  /*257f0*/  @P1 LDG.E R4, desc[UR50][R4.64+0x4] ;  /* 0x0000043204041981 */ /* 0x000ea2000c1e1900 */
[----:B-----5:R-:W-:Y:S01]  /*25800*/  IMAD.IADD R7, R7, 0x1, -R9 ;  /* 0x0000000107077824 */ /* 0x020fe200078e0a09 */
[----:B------:R-:W-:Y:S01]  /*25810*/  BSSY B0, `(.L_x_4273) ;  /* 0x000015c000007945 */ /* 0x000fe20003800000 */
[----:B--2---:R-:W-:-:S05]  /*25820*/  @P1 IADD3 R6, -R2, R4, RZ ;  /* 0x0000000402061210 */ /* 0x004fca0007ffe1ff */
[----:B------:R-:W-:-:S04]  /*25830*/  IMAD.IADD R27, R7, 0x1, R6 ;  /* 0x00000001071b7824 */ /* 0x000fc800078e0206 */
[----:B------:R-:W-:-:S04]  /*25840*/  VIADD R33, R27, 0x9f ;  /* 0x0000009f1b217836 */ /* 0x000fc80000000000 */
[----:B------:R-:W-:-:S05]  /*25850*/  IMAD.HI R33, R33, 0x66666667, RZ ;  /* 0x6666666721217827 */ /* 0x000fca00078e02ff */
[----:B------:R-:W-:-:S04]  /*25860*/  SHF.R.U32.HI R2, RZ, 0x1f, R33 ;  /* 0x0000001fff027819 */ /* 0x000fc80000011621 */
[----:B------:R-:W-:-:S05]  /*25870*/  LEA.HI.SX32 R33, R33, R2, 0x1a ;  /* 0x0000000221217211 */ /* 0x000fca00078fd2ff */
[--C-:B------:R-:W-:Y:S02]  /*25880*/  IMAD R2, R33, 0xa0, -R7.reuse ;  /* 0x000000a021027824 */ /* 0x100fe400078e0a07 */
[----:B------:R-:W-:-:S03]  /*25890*/  IMAD.MOV R7, RZ, RZ, -R7 ;  /* 0x000000ffff077224 */ /* 0x000fc600078e0a07 */
[----:B------:R-:W-:Y:S02]  /*258a0*/  VIMNMX R2, R2, R6, PT ;  /* 0x0000000602027248 */ /* 0x000fe40003fe0100 */
[----:B------:R-:W-:-:S04]  /*258b0*/  VIMNMX R7, RZ, R7, !PT ;  /* 0x00000007ff077248 */ /* 0x000fc80007fe0100 */
[----:B------:R-:W-:-:S13]  /*258c0*/  ISETP.GT.AND P0, PT, R2, R7, PT ;  /* 0x000000070200720c */ /* 0x000fda0003f04270 */
[----:B------:R-:W-:Y:S01]  /*258d0*/  @P0 IADD3 R5, R2, 0x9f, RZ ;  /* 0x0000009f02050810 */ /* 0x000fe20007ffe0ff */
[----:B------:R-:W-:-:S04]  /*258e0*/  IMAD.WIDE.U32 R2, R7, -0x33333333, RZ ;  /* 0xcccccccd07027825 */ /* 0x000fc800078e00ff */
[----:B------:R-:W-:Y:S01]  /*258f0*/  @P0 IMAD.HI R5, R5, 0x66666667, RZ ;  /* 0x6666666705050827 */ /* 0x000fe200078e02ff */
[----:B------:R-:W-:-:S04]  /*25900*/  SHF.R.U32.HI R4, RZ, 0x7, R3 ;  /* 0x00000007ff047819 */ /* 0x000fc80000011603 */
[----:B------:R-:W-:Y:S01]  /*25910*/  @P0 SHF.R.U32.HI R3, RZ, 0x1f, R5 ;  /* 0x0000001fff030819 */ /* 0x000fe20000011605 */
[----:B------:R-:W-:-:S03]  /*25920*/  IMAD.MOV.U32 R2, RZ, RZ, R4 ;  /* 0x000000ffff027224 */ /* 0x000fc600078e0004 */
[----:B------:R-:W-:Y:S02]  /*25930*/  @P0 LEA.HI.SX32 R2, R5, R3, 0x1a ;  /* 0x0000000305020211 */ /* 0x000fe400078fd2ff */
[----:B------:R-:W-:Y:S02]  /*25940*/  PLOP3.LUT P0, PT, PT, PT, PT, 0x80, 0x0 ;  /* 0x000000000000781c */ /* 0x000fe40003f0f070 */
[----:B------:R-:W-:-:S13]  /*25950*/  ISETP.GT.AND P2, PT, R2, R4, PT ;  /* 0x000000040200720c */ /* 0x000fda0003f44270 */
[----:B------:R-:W-:Y:S05]  /*25960*/  @!P2 BRA `(.L_x_4274) ;  /* 0x000000140018a947 */ /* 0x000fea0003800000 */
[----:B------:R-:W-:Y:S01]  /*25970*/  UMOV UR4, 0xffffffff ;  /* 0xffffffff00047882 */ /* 0x000fe20000000000 */
[----:B------:R-:W-:Y:S02]  /*25980*/  SEL R5, R36, RZ, !P1 ;  /* 0x000000ff24057207 */ /* 0x000fe40004800000 */
[----:B------:R-:W-:Y:S05]  /*25990*/  BRA.DIV UR4, `(.L_x_4275) ;  /* 0x000000a204b07947 */ /* 0x000fea000b800000 */
[----:B------:R-:W1:Y:S02]  /*259a0*/  S2R R3, SR_TID.X ;  /* 0x0000000000037919 */ /* 0x000e640000002100 */
[----:B-1----:R-:W-:-:S04]  /*259b0*/  SHF.R.U32.HI R3, RZ, 0x5, R3 ;  /* 0x00000005ff037819 */ /* 0x002fc80000011603 */
[----:B------:R-:W-:-:S05]  /*259c0*/  LOP3.LUT R3, R3, 0x3, RZ, 0xc0, !PT ;  /* 0x0000000303037812 */ /* 0x000fca00078ec0ff */
[----:B------:R1:W2:Y:S02]  /*259d0*/  SHFL.IDX PT, R14, R3, RZ, 0x1f ;  /* 0x00001fff030e7589 */ /* 0x0002a400000e0000 */
.L_x_4516:
[----:B--2---:R-:W-:Y:S02]  /*259e0*/  ISETP.NE.AND P0, PT, R14, RZ, PT ;  /* 0x000000ff0e00720c */ /* 0x004fe40003f05270 */
[----:B------:R-:W-:-:S11]  /*259f0*/  PLOP3.LUT P6, PT, PT, PT, PT, 0x8, 0x0 ;  /* 0x000000000000781c */ /* 0x000fd60003fce170 */
[----:B------:R-:W-:Y:S05]  /*25a00*/  @P0 BRA `(.L_x_4276) ;  /* 0x00000000000c0947 */ /* 0x000fea0003800000 */
[----:B------:R-:W-:-:S03]  /*25a10*/  UMOV UR4, 0xffffffff ;  /* 0xffffffff00047882 */ /* 0x000fc60000000000 */
[----:B------:R-:W-:Y:S05]  /*25a20*/  BRA.DIV UR4, `(.L_x_4277) ;  /* 0x000000a204c07947 */ /* 0x000fea000b800000 */
[----:B------:R-:W-:-:S13]  /*25a30*/  ELECT P6, URZ, PT ;  /* 0x00000000003f782f */ /* 0x000fda00038c0000 */
.L_x_4276:
[----:B-1----:R-:W2:Y:S01]  /*25a40*/  LDL R3, [R1+0x40] ;  /* 0x0000400001037983 */ /* 0x002ea20000100800 */
[----:B------:R-:W-:Y:S01]  /*25a50*/  BSSY B1, `(.L_x_4278) ;  /* 0x0000008000017945 */ /* 0x000fe20003800000 */
[----:B--2---:R-:W-:-:S05]  /*25a60*/  VIADD R3, R3, 0x1 ;  /* 0x0000000103037836 */ /* 0x004fca0000000000 */
[----:B------:R-:W-:-:S04]  /*25a70*/  LEA.HI R6, R3, R3, RZ, 0x1 ;  /* 0x0000000303067211 */ /* 0x000fc800078f08ff */
[----:B------:R-:W-:-:S05]  /*25a80*/  LOP3.LUT R6, R6, 0xfffffffe, RZ, 0xc0, !PT ;  /* 0xfffffffe06067812 */ /* 0x000fca00078ec0ff */
[----:B------:R-:W-:-:S05]  /*25a90*/  IMAD.IADD R3, R3, 0x1, -R6 ;  /* 0x0000000103037824 */ /* 0x000fca00078e0a06 */
[----:B------:R-:W-:-:S04]  /*25aa0*/  SHF.L.U32 R3, R3, 0x1f, RZ ;  /* 0x0000001f03037819 */ /* 0x000fc800000006ff */
[----:B------:R-:W1:Y:S02]  /*25ab0*/  SYNCS.PHASECHK.TRANS64.TRYWAIT P0, [R23+URZ+0x33420], R3 ;  /* 0x03342003170075a7 */ /* 0x000e64000800017f */
[----:B-1----:R-:W-:Y:S05]  /*25ac0*/  @!P0 BRA `(.L_x_4279) ;  /* 0x000000a000b88947 */ /* 0x002fea0003800000 */
.L_x_4519:
[----:B------:R-:W-:Y:S05]  /*25ad0*/  BSYNC B1 ;  /* 0x0000000000017941 */ /* 0x000fea0003800000 */
.L_x_4278:
[----:B------:R-:W-:Y:S04]  /*25ae0*/  BSSY B1, `(.L_x_4280) ;  /* 0x000008c000017945 */ /* 0x000fe80003800000 */
[----:B------:R-:W-:Y:S05]  /*25af0*/  @!P6 BRA `(.L_x_4281) ;  /* 0x000000080028e947 */ /* 0x000fea0003800000 */
[----:B------:R-:W2:Y:S01]  /*25b00*/  LDL R7, [R1] ;  /* 0x0000000001077983 */ /* 0x000ea20000100800 */
[----:B0-----:R-:W-:Y:S01]  /*25b10*/  IMAD R9, R34, 0x8, R23 ;  /* 0x0000000822097824 */ /* 0x001fe200078e0217 */
[----:B------:R-:W0:Y:S01]  /*25b20*/  S2R R6, SR_TID.X ;  /* 0x0000000000067919 */ /* 0x000e220000002100 */
[----:B------:R-:W-:Y:S01]  /*25b30*/  BSSY B2, `(.L_x_4282) ;  /* 0x0000006000027945 */ /* 0x000fe20003800000 */
[----:B0-----:R-:W-:-:S04]  /*25b40*/  LOP3.LUT R6, R6, 0x7f, RZ, 0xc0, !PT ;  /* 0x0000007f06067812 */ /* 0x001fc800078ec0ff */
[----:B------:R-:W-:Y:S02]  /*25b50*/  ISETP.NE.AND P1, PT, R6, RZ, PT ;  /* 0x000000ff0600720c */ /* 0x000fe40003f25270 */
[----:B--2---:R-:W-:-:S04]  /*25b60*/  SHF.L.U32 R8, R7, 0x1f, RZ ;  /* 0x0000001f07087819 */ /* 0x004fc800000006ff */
[----:B------:R-:W0:Y:S02]  /*25b70*/  SYNCS.PHASECHK.TRANS64.TRYWAIT P0, [R9+URZ+0x334a0], R8 ;  /* 0x0334a008090075a7 */ /* 0x000e24000800017f */
[----:B0-----:R-:W-:Y:S05]  /*25b80*/  @!P0 BRA `(.L_x_4283) ;  /* 0x000000a0009c8947 */ /* 0x001fea0003800000 */
.L_x_4520:
[----:B------:R-:W-:Y:S05]  /*25b90*/  BSYNC B2 ;  /* 0x0000000000027941 */ /* 0x000fea0003800000 */
.L_x_4282:
[----:B------:R-:W-:Y:S04]  /*25ba0*/  BSSY B2, `(.L_x_4284) ;  /* 0x0000009000027945 */ /* 0x000fe80003800000 */
[----:B------:R-:W-:Y:S05]  /*25bb0*/  @P1 BRA `(.L_x_4285) ;  /* 0x00000000001c1947 */ /* 0x000fea0003800000 */
[----:B-1----:R-:W1:Y:S02]  /*25bc0*/  S2R R3, SR_TID.X ;  /* 0x0000000000037919 */ /* 0x002e640000002100 */
[----:B-1----:R-:W-:Y:S02]  /*25bd0*/  LOP3.LUT R6, R3, 0x1f, RZ, 0xc0, !PT ;  /* 0x0000001f03067812 */ /* 0x002fe400078ec0ff */
[----:B------:R-:W-:Y:S02]  /*25be0*/  MOV R3, 0x7800 ;  /* 0x0000780000037802 */ /* 0x000fe40000000f00 */
[----:B------:R-:W-:Y:S02]  /*25bf0*/  ISETP.NE.AND P0, PT, R6, RZ, PT ;  /* 0x000000ff0600720c */ /* 0x000fe40003f05270 */
[----:B------:R2:W-:Y:S11]  /*25c00*/  SYNCS.ARRIVE.TRANS64 RZ, [R9+URZ+0x33490], R3 ;  /* 0x0334900309ff79a7 */ /* 0x0005f6000800003f */
[----:B--2---:R-:W-:Y:S05]  /*25c10*/  @!P0 BRA `(.L_x_4285) ;  /* 0x0000000000048947 */ /* 0x004fea0003800000 */
[----:B------:R-:W-:Y:S01]  /*25c20*/  BPT.TRAP 0x1 ;  /* 0x000000040000795c */ /* 0x000fe20000300000 */
.L_x_4285:
[----:B------:R-:W-:Y:S05]  /*25c30*/  BSYNC B2 ;  /* 0x0000000000027941 */ /* 0x000fea0003800000 */
.L_x_4284:
[----:B------:R-:W-:Y:S01]  /*25c40*/  IMAD.MOV.U32 R14, RZ, RZ, RZ ;  /* 0x000000ffff0e7224 */ /* 0x000fe200078e00ff */
[----:B------:R-:W-:Y:S01]  /*25c50*/  UIADD3 UR4, UP0, UR40, 0x570, URZ ;  /* 0x0000057028047890 */ /* 0x000fe2000ff1e03f */
[----:B------:R-:W-:Y:S01]  /*25c60*/  IMAD R6, R2, 0xa0, R0 ;  /* 0x000000a002067824 */ /* 0x000fe200078e0200 */
[----:B------:R-:W-:Y:S01]  /*25c70*/  PLOP3.LUT P0, PT, PT, PT, PT, 0x80, 0x0 ;  /* 0x000000000000781c */ /* 0x000fe20003f0f070 */
[----:B------:R-:W-:Y:S01]  /*25c80*/  IMAD R7, R34, 0x7800, R23 ;  /* 0x0000780022077824 */ /* 0x000fe200078e0217 */
[----:B------:R-:W-:Y:S01]  /*25c90*/  R2UR UR10, R14 ;  /* 0x000000000e0a72ca */ /* 0x000fe200000e0000 */
[----:B------:R-:W-:Y:S01]  /*25ca0*/  VIADD R6, R6, 0xffffff60 ;  /* 0xffffff6006067836 */ /* 0x000fe20000000000 */
[----:B------:R-:W-:Y:S01]  /*25cb0*/  UIADD3.X UR5, URZ, UR41, URZ, UP0, !UPT ;  /* 0x000000293f057290 */ /* 0x000fe200087fe43f */
[----:B-1----:R-:W-:Y:S01]  /*25cc0*/  VIADD R3, R9, 0x33490 ;  /* 0x0003349009037836 */ /* 0x002fe20000000000 */
[----:B------:R-:W-:Y:S01]  /*25cd0*/  UMOV UR6, 0x0 ;  /* 0x0000000000067882 */ /* 0x000fe20000000000 */
[----:B------:R-:W-:Y:S01]  /*25ce0*/  VIADD R10, R7, 0x24200 ;  /* 0x00024200070a7836 */ /* 0x000fe20000000000 */
[----:B------:R-:W-:-:S09]  /*25cf0*/  UMOV UR7, 0x12f00000 ;  /* 0x12f0000000077882 */ /* 0x000fd20000000000 */
.L_x_4286:
        /* <DEDUP_REMOVED lines=16> */
.L_x_4287:
        /* <DEDUP_REMOVED lines=16> */
.L_x_4288:
        /* <DEDUP_REMOVED lines=13> */
.L_x_4521:
[----:B------:R-:W-:Y:S05]  /*25fd0*/  BSYNC B2 ;  /* 0x0000000000027941 */ /* 0x000fea0003800000 */
.L_x_4289:
        /* <DEDUP_REMOVED lines=11> */
.L_x_4292:
[----:B------:R-:W-:Y:S05]  /*26090*/  BSYNC B2 ;  /* 0x0000000000027941 */ /* 0x000fea0003800000 */
.L_x_4291:
        /* <DEDUP_REMOVED lines=8> */
.L_x_4293:
        /* <DEDUP_REMOVED lines=15> */
.L_x_4294:
        /* <DEDUP_REMOVED lines=15> */
.L_x_4295:
        /* <DEDUP_REMOVED lines=9> */
[----:B--2---:R-:W-:Y:S05]  /*26390*/  @P0 BRA.U.ANY `(.L_x_4295) ;  /* 0xfffffffd00d80947 */ /* 0x004fea000393ffff */
.L_x_4281:
[----:B------:R-:W-:Y:S05]  /*263a0*/  BSYNC B1 ;  /* 0x0000000000017941 */ /* 0x000fea0003800000 */
.L_x_4280:
[----:B-1----:R-:W2:Y:S01]  /*263b0*/  LDL.LU R3, [R1] ;  /* 0x0000000001037983 */ /* 0x002ea20000300800 */
[----:B------:R-:W-:Y:S01]  /*263c0*/  VIADD R34, R34, 0x1 ;  /* 0x0000000122227836 */ /* 0x000fe20000000000 */
[----:B------:R-:W-:Y:S01]  /*263d0*/  PLOP3.LUT P0, PT, PT, PT, PT, 0x8, 0x0 ;  /* 0x000000000000781c */ /* 0x000fe20003f0e170 */
[----:B------:R-:W-:-:S03]  /*263e0*/  VIADD R7, R2, 0xfffffffe ;  /* 0xfffffffe02077836 */ /* 0x000fc60000000000 */
[C---:B------:R-:W-:Y:S02]  /*263f0*/  ISETP.NE.AND P1, PT, R34.reuse, 0x2, PT ;  /* 0x000000022200780c */ /* 0x040fe40003f25270 */
[----:B------:R-:W-:Y:S02]  /*26400*/  ISETP.GE.AND P2, PT, R7, R4, PT ;  /* 0x000000040700720c */ /* 0x000fe40003f46270 */
[----:B------:R-:W-:Y:S02]  /*26410*/  SEL R2, RZ, 0x1, P1 ;  /* 0x00000001ff027807 */ /* 0x000fe40000800000 */
[----:B------:R-:W-:Y:S02]  /*26420*/  SEL R34, R34, RZ, P1 ;  /* 0x000000ff22227207 */ /* 0x000fe40000800000 */
[----:B--2---:R-:W-:-:S05]  /*26430*/  LOP3.LUT R3, R3, R2, RZ, 0x3c, !PT ;  /* 0x0000000203037212 */ /* 0x004fca00078e3cff */
[----:B------:R1:W-:Y:S02]  /*26440*/  STL [R1], R3 ;  /* 0x0000000301007387 */ /* 0x0003e40000100800 */
[----:B------:R-:W-:Y:S05]  /*26450*/  @!P2 BRA `(.L_x_4274) ;  /* 0x00000008005ca947 */ /* 0x000fea0003800000 */
.L_x_4312:
[----:B------:R-:W-:Y:S05]  /*26460*/  YIELD ;  /* 0x0000000000007946 */ /* 0x000fea0003800000 */
[----:B------:R-:W-:Y:S04]  /*26470*/  BSSY B1, `(.L_x_4296) ;  /* 0x000008b000017945 */ /* 0x000fe80003800000 */
[----:B--2---:R-:W-:Y:S05]  /*26480*/  @!P6 BRA `(.L_x_4297) ;  /* 0x000000080024e947 */ /* 0x004fea0003800000 */
[----:B-1----:R-:W2:Y:S01]  /*26490*/  LDL R3, [R1] ;  /* 0x0000000001037983 */ /* 0x002ea20000100800 */
[----:B------:R-:W-:Y:S01]  /*264a0*/  IMAD R6, R34, 0x8, R23 ;  /* 0x0000000822067824 */ /* 0x000fe200078e0217 */
[----:B------:R-:W1:Y:S01]  /*264b0*/  S2R R2, SR_TID.X ;  /* 0x0000000000027919 */ /* 0x000e620000002100 */
[----:B------:R-:W-:Y:S01]  /*264c0*/  BSSY B2, `(.L_x_4298) ;  /* 0x0000006000027945 */ /* 0x000fe20003800000 */
[----:B-1----:R-:W-:-:S04]  /*264d0*/  LOP3.LUT R2, R2, 0x7f, RZ, 0xc0, !PT ;  /* 0x0000007f02027812 */ /* 0x002fc800078ec0ff */
[----:B------:R-:W-:Y:S02]  /*264e0*/  ISETP.NE.AND P2, PT, R2, RZ, PT ;  /* 0x000000ff0200720c */ /* 0x000fe40003f45270 */
[----:B--2---:R-:W-:-:S04]  /*264f0*/  SHF.L.U32 R3, R3, 0x1f, RZ ;  /* 0x0000001f03037819 */ /* 0x004fc800000006ff */
[----:B------:R-:W1:Y:S02]  /*26500*/  SYNCS.PHASECHK.TRANS64.TRYWAIT P1, [R6+URZ+0x334a0], R3 ;  /* 0x0334a003060075a7 */ /* 0x000e64000802017f */
[----:B-1----:R-:W-:Y:S05]  /*26510*/  @!P1 BRA `(.L_x_4299) ;  /* 0x0000009800609947 */ /* 0x002fea0003800000 */
.L_x_4522:
[----:B------:R-:W-:Y:S05]  /*26520*/  BSYNC B2 ;  /* 0x0000000000027941 */ /* 0x000fea0003800000 */
.L_x_4298:
        /* <DEDUP_REMOVED lines=9> */
.L_x_4301:
[----:B------:R-:W-:Y:S05]  /*265c0*/  BSYNC B2 ;  /* 0x0000000000027941 */ /* 0x000fea0003800000 */
.L_x_4300:
[----:B------:R-:W-:Y:S01]  /*265d0*/  MOV R11, RZ ;  /* 0x000000ff000b7202 */ /* 0x000fe20000000f00 */
[----:B0-----:R-:W-:Y:S01]  /*265e0*/  IMAD R8, R34, 0x7800, R23 ;  /* 0x0000780022087824 */ /* 0x001fe200078e0217 */
[----:B------:R-:W-:Y:S01]  /*265f0*/  UIADD3 UR4, UP0, UR40, 0x570, URZ ;  /* 0x0000057028047890 */ /* 0x000fe2000ff1e03f */
[----:B------:R-:W-:Y:S01]  /*26600*/  PLOP3.LUT P1, PT, PT, PT, PT, 0x80, 0x0 ;  /* 0x000000000000781c */ /* 0x000fe20003f2f070 */
[----:B------:R-:W-:Y:S01]  /*26610*/  IMAD R9, R7, 0xa0, R0 ;  /* 0x000000a007097824 */ /* 0x000fe200078e0200 */
[----:B------:R-:W-:Y:S01]  /*26620*/  R2UR UR10, R11 ;  /* 0x000000000b0a72ca */ /* 0x000fe200000e0000 */
[----:B------:R-:W-:Y:S01]  /*26630*/  VIADD R2, R6, 0x33490 ;  /* 0x0003349006027836 */ /* 0x000fe20000000000 */
[----:B------:R-:W-:Y:S01]  /*26640*/  UIADD3.X UR5, URZ, UR41, URZ, UP0, !UPT ;  /* 0x000000293f057290 */ /* 0x000fe200087fe43f */
[----:B------:R-:W-:Y:S01]  /*26650*/  VIADD R10, R8, 0x24200 ;  /* 0x00024200080a7836 */ /* 0x000fe20000000000 */
[----:B------:R-:W-:Y:S01]  /*26660*/  UMOV UR6, 0x0 ;  /* 0x0000000000067882 */ /* 0x000fe20000000000 */
[----:B------:R-:W-:-:S10]  /*26670*/  UMOV UR7, 0x12f00000 ;  /* 0x12f0000000077882 */ /* 0x000fd40000000000 */
.L_x_4302:
        /* <DEDUP_REMOVED lines=16> */
.L_x_4303:
        /* <DEDUP_REMOVED lines=16> */
.L_x_4304:
        /* <DEDUP_REMOVED lines=13> */
.L_x_4523:
[----:B------:R-:W-:Y:S05]  /*26950*/  BSYNC B2 ;  /* 0x0000000000027941 */ /* 0x000fea0003800000 */
.L_x_4305:
[----:B------:R-:W-:Y:S01]  /*26960*/  BSSY B2, `(.L_x_4307) ;  /* 0x000000b000027945 */ /* 0x000fe20003800000 */
[----:B------:R-:W-:Y:S02]  /*26970*/  IMAD.MOV.U32 R2, RZ, RZ, 0x0 ;  /* 0x00000000ff027424 */ /* 0x000fe400078e00ff */
[----:B01----:R-:W-:Y:S01]  /*26980*/  IMAD.MOV.U32 R3, RZ, RZ, 0x12f00000 ;  /* 0x12f00000ff037424 */ /* 0x003fe200078e00ff */
[----:B------:R-:W-:Y:S06]  /*26990*/  @P2 BRA `(.L_x_4308) ;  /* 0x00000000001c2947 */ /* 0x000fec0003800000 */
[----:B------:R-:W0:Y:S02]  /*269a0*/  S2R R10, SR_TID.X ;  /* 0x00000000000a7919 */ /* 0x000e240000002100 */
[----:B0-----:R-:W-:Y:S01]  /*269b0*/  LOP3.LUT R14, R10, 0x1f, RZ, 0xc0, !PT ;  /* 0x0000001f0a0e7812 */ /* 0x001fe200078ec0ff */
[----:B------:R-:W-:-:S03]  /*269c0*/  IMAD.MOV.U32 R10, RZ, RZ, 0x7800 ;  /* 0x00007800ff0a7424 */ /* 0x000fc600078e00ff */
[----:B------:R-:W-:Y:S01]  /*269d0*/  ISETP.NE.AND P1, PT, R14, RZ, PT ;  /* 0x000000ff0e00720c */ /* 0x000fe20003f25270 */
[----:B------:R0:W-:-:S12]  /*269e0*/  SYNCS.ARRIVE.TRANS64 RZ, [R6+URZ+0x334b0], R10 ;  /* 0x0334b00a06ff79a7 */ /* 0x0001d8000800003f */
[----:B0-----:R-:W-:Y:S05]  /*269f0*/  @!P1 BRA `(.L_x_4308) ;  /* 0x0000000000049947 */ /* 0x001fea0003800000 */
[----:B------:R-:W-:Y:S01]  /*26a00*/  BPT.TRAP 0x1 ;  /* 0x000000040000795c */ /* 0x000fe20000300000 */
.L_x_4308:
[----:B------:R-:W-:Y:S05]  /*26a10*/  BSYNC B2 ;  /* 0x0000000000027941 */ /* 0x000fea0003800000 */
.L_x_4307:
[----:B------:R-:W-:Y:S01]  /*26a20*/  R2UR UR10, R11 ;  /* 0x000000000b0a72ca */ /* 0x000fe200000e0000 */
[----:B------:R-:W-:Y:S01]  /*26a30*/  UIADD3 UR4, UP0, UR40, 0x670, URZ ;  /* 0x0000067028047890 */ /* 0x000fe2000ff1e03f */
[----:B------:R-:W-:Y:S01]  /*26a40*/  R2UR UR6, R2 ;  /* 0x00000000020672ca */ /* 0x000fe200000e0000 */
[----:B------:R-:W-:Y:S01]  /*26a50*/  VIADD R10, R8, 0xf200 ;  /* 0x0000f200080a7836 */ /* 0x000fe20000000000 */
[----:B------:R-:W-:Y:S01]  /*26a60*/  R2UR UR7, R3 ;  /* 0x00000000030772ca */ /* 0x000fe200000e0000 */
[----:B------:R-:W-:Y:S01]  /*26a70*/  UIADD3.X UR5, URZ, UR41, URZ, UP0, !UPT ;  /* 0x000000293f057290 */ /* 0x000fe200087fe43f */
[----:B------:R-:W-:Y:S02]  /*26a80*/  PLOP3.LUT P1, PT, PT, PT, PT, 0x80, 0x0 ;  /* 0x000000000000781c */ /* 0x000fe40003f2f070 */
[----:B------:R-:W-:-:S11]  /*26a90*/  IADD3 R6, R6, 0x334b0, RZ ;  /* 0x000334b006067810 */ /* 0x000fd60007ffe0ff */
.L_x_4309:
        /* <DEDUP_REMOVED lines=15> */
.L_x_4310:
        /* <DEDUP_REMOVED lines=15> */
.L_x_4311:
        /* <DEDUP_REMOVED lines=10> */
.L_x_4297:
[----:B------:R-:W-:Y:S05]  /*26d20*/  BSYNC B1 ;  /* 0x0000000000017941 */ /* 0x000fea0003800000 */
.L_x_4296:
[----:B-1----:R-:W2:Y:S01]  /*26d30*/  LDL.LU R3, [R1] ;  /* 0x0000000001037983 */ /* 0x002ea20000300800 */
[----:B------:R-:W-:Y:S01]  /*26d40*/  VIADD R34, R34, 0x1 ;  /* 0x0000000122227836 */ /* 0x000fe20000000000 */
[C---:B------:R-:W-:Y:S02]  /*26d50*/  ISETP.GT.AND P2, PT, R7.reuse, R4, PT ;  /* 0x000000040700720c */ /* 0x040fe40003f44270 */
[----:B------:R-:W-:Y:S02]  /*26d60*/  IADD3 R7, R7, -0x1, RZ ;  /* 0xffffffff07077810 */ /* 0x000fe40007ffe0ff */
[----:B------:R-:W-:-:S04]  /*26d70*/  ISETP.NE.AND P1, PT, R34, 0x2, PT ;  /* 0x000000022200780c */ /* 0x000fc80003f25270 */
[----:B------:R-:W-:Y:S02]  /*26d80*/  SEL R2, RZ, 0x1, P1 ;  /* 0x00000001ff027807 */ /* 0x000fe40000800000 */
[----:B------:R-:W-:Y:S02]  /*26d90*/  SEL R34, R34, RZ, P1 ;  /* 0x000000ff22227207 */ /* 0x000fe40000800000 */
[----:B--2---:R-:W-:-:S05]  /*26da0*/  LOP3.LUT R3, R3, R2, RZ, 0x3c, !PT ;  /* 0x0000000203037212 */ /* 0x004fca00078e3cff */
[----:B------:R2:W-:Y:S01]  /*26db0*/  STL [R1], R3 ;  /* 0x0000000301007387 */ /* 0x0005e20000100800 */
[----:B------:R-:W-:Y:S05]  /*26dc0*/  @P2 BRA `(.L_x_4312) ;  /* 0xfffffff400a42947 */ /* 0x000fea000383ffff */
.L_x_4274:
[----:B------:R-:W-:Y:S05]  /*26dd0*/  BSYNC B0 ;  /* 0x0000000000007941 */ /* 0x000fea0003800000 */
.L_x_4273:
[----:B------:R-:W-:Y:S05]  /*26de0*/  @!P0 WARPSYNC.ALL ;  /* 0x0000000000008948 */ /* 0x000fea0003800000 */
[----:B------:R-:W-:Y:S01]  /*26df0*/  @!P0 BAR.SYNC.DEFER_BLOCKING 0xc, 0x180 ;  /* 0x0306000000008b1d */ /* 0x000fe20000010000 */
[----:B------:R-:W-:-:S13]  /*26e00*/  ISETP.GT.AND P0, PT, R27, RZ, PT ;  /* 0x000000ff1b00720c */ /* 0x000fda0003f04270 */
[----:B------:R-:W-:Y:S05]  /*26e10*/  @P0 BRA `(.L_x_4313) ;  /* 0x0000000000440947 */ /* 0x000fea0003800000 */
[----:B------:R-:W3:Y:S02]  /*26e20*/  S2R R2, SR_TID.X ;  /* 0x0000000000027919 */ /* 0x000ee40000002100 */
[----:B---3--:R-:W-:-:S04]  /*26e30*/  LOP3.LUT R2, R2, 0x7f, RZ, 0xc0, !PT ;  /* 0x0000007f02027812 */ /* 0x008fc800078ec0ff */
[----:B------:R-:W-:-:S13]  /*26e40*/  ISETP.NE.AND P0, PT, R2, RZ, PT ;  /* 0x000000ff0200720c */ /* 0x000fda0003f05270 */
[----:B------:R-:W-:Y:S05]  /*26e50*/  @P0 BRA `(.L_x_4314) ;  /* 0x0000005400500947 */ /* 0x000fea0003800000 */
[----:B------:R-:W3:Y:S01]  /*26e60*/  S2R R5, SR_LANEID ;  /* 0x0000000000057919 */ /* 0x000ee20000000000 */
[----:B------:R-:W-:Y:S01]  /*26e70*/  VOTEU.ANY UR4, UPT, PT ;  /* 0x0000000000047886 */ /* 0x000fe200038e0100 */
[----:B-12---:R-:W1:Y:S01]  /*26e80*/  LDC.64 R2, c[0x0][0xc60] ;  /* 0x00031800ff027b82 */ /* 0x006e620000000a00 */
[----:B------:R-:W3:Y:S02]  /*26e90*/  FLO.U32 R0, UR4 ;  /* 0x0000000400007d00 */ /* 0x000ee400080e0000 */
[----:B---3--:R-:W-:-:S06]  /*26ea0*/  ISETP.EQ.U32.AND P0, PT, R0, R5, PT ;  /* 0x000000050000720c */ /* 0x008fcc0003f02070 */
[----:B------:R-:W1:Y:S07]  /*26eb0*/  POPC R5, UR4 ;  /* 0x0000000400057d09 */ /* 0x000e6e0008000000 */
[----:B-1----:R-:W2:Y:S01]  /*26ec0*/  @P0 ATOMG.E.ADD.STRONG.GPU PT, R3, desc[UR50][R2.64], R5 ;  /* 0x00000005020309a8 */ /* 0x002ea200081ee1f2 */
[----:B------:R-:W1:Y:S02]  /*26ed0*/  S2R R4, SR_LTMASK ;  /* 0x0000000000047919 */ /* 0x000e640000003900 */
[----:B-1----:R-:W-:-:S04]  /*26ee0*/  LOP3.LUT R4, R4, UR4, RZ, 0xc0, !PT ;  /* 0x0000000404047c12 */ /* 0x002fc8000f8ec0ff */
[----:B------:R-:W1:Y:S01]  /*26ef0*/  POPC R7, R4 ;  /* 0x0000000400077309 */ /* 0x000e620000000000 */
[----:B--2---:R-:W1:Y:S02]  /*26f00*/  SHFL.IDX PT, R0, R3, R0, 0x1f ;  /* 0x00001f0003007589 */ /* 0x004e6400000e0000 */
[----:B-1----:R-:W-:Y:S01]  /*26f10*/  IADD3 R16, R0, UR38, R7 ;  /* 0x0000002600107c10 */ /* 0x002fe2000fffe007 */
[----:B------:R-:W-:Y:S06]  /*26f20*/  BRA `(.L_x_4314) ;  /* 0x00000054001c7947 */ /* 0x000fec0003800000 */
.L_x_4313:
        /* <DEDUP_REMOVED lines=10> */
[----:B-12---:R-:W1:Y:S01]  /*26fd0*/  LDC.64 R2, c[0x4][R2] ;  /* 0x0100000002027b82 */ /* 0x006e620000000a00 */
[----:B------:R-:W-:Y:S01]  /*26fe0*/  IMAD.U32 R5, RZ, RZ, UR7 ;  /* 0x00000007ff057e24 */ /* 0x000fe2000f8e00ff */
[----:B------:R-:W-:Y:S01]  /*26ff0*/  MOV R13, RZ ;  /* 0x000000ff000d7202 */ /* 0x000fe20000000f00 */
[----:B------:R-:W-:Y:S02]  /*27000*/  IMAD.U32 R6, RZ, RZ, UR8 ;  /* 0x00000008ff067e24 */ /* 0x000fe4000f8e00ff */
[----:B------:R-:W-:-:S02]  /*27010*/  IMAD.U32 R10, RZ, RZ, UR4 ;  /* 0x00000004ff0a7e24 */ /* 0x000fc4000f8e00ff */
[----:B------:R-:W-:Y:S02]  /*27020*/  IMAD.U32 R11, RZ, RZ, UR5 ;  /* 0x00000005ff0b7e24 */ /* 0x000fe4000f8e00ff */
[----:B0-----:R-:W-:Y:S02]  /*27030*/  IMAD.MOV.U32 R8, RZ, RZ, 0x70 ;  /* 0x00000070ff087424 */ /* 0x001fe400078e00ff */
[----:B------:R-:W-:-:S07]  /*27040*/  IMAD.MOV.U32 R12, RZ, RZ, 0x1 ;  /* 0x00000001ff0c7424 */ /* 0x000fce00078e00ff */
[----:B------:R-:W-:-:S07]  /*27050*/  LEPC R20, `(.L_x_4316) ;  /* 0x000000001014794e */ /* 0x000fce0000000000 */
[----:B-1----:R-:W-:Y:S05]  /*27060*/  CALL.ABS.NOINC R2 ;  /* 0x0000000002007343 */ /* 0x002fea0003c00000 */
.L_x_4316:
[----:B------:R-:W-:Y:S05]  /*27070*/  BSYNC B6 ;  /* 0x0000000000067941 */ /* 0x000fea0003800000 */
.L_x_4315:
[----:B------:R-:W3:Y:S01]  /*27080*/  LDL.LU R31, [R1+0x4] ;  /* 0x00000400011f7983 */ /* 0x000ee20000300800 */
[----:B------:R-:W-:Y:S01]  /*27090*/  VIADD R0, R23, 0xf200 ;  /* 0x0000f20017007836 */ /* 0x000fe20000000000 */
[----:B------:R-:W-:Y:S04]  /*270a0*/  BSSY B6, `(.L_x_4317) ;  /* 0x0000016000067945 */ /* 0x000fe80003800000 */
[----:B------:R-:W-:Y:S02]  /*270b0*/  LOP3.LUT P0, RZ, R0, 0x1bf, RZ, 0xc0, !PT ;  /* 0x000001bf00ff7812 */ /* 0x000fe4000780c0ff */
[----:B---3--:R-:W-:-:S11]  /*270c0*/  LOP3.LUT R31, R31, 0xfffffffe, RZ, 0xc0, !PT ;  /* 0xfffffffe1f1f7812 */ /* 0x008fd600078ec0ff */
[----:B------:R-:W-:-:S05]  /*270d0*/  @P0 LOP3.LUT R31, R31, 0x1, RZ, 0xfc, !PT ;  /* 0x000000011f1f0812 */ /* 0x000fca00078efcff */
[----:B------:R3:W-:Y:S01]  /*270e0*/  STL [R1+0x4], R31 ;  /* 0x0000041f01007387 */ /* 0x0007e20000100800 */
        /* <DEDUP_REMOVED lines=16> */
[----:B-1-3--:R-:W-:Y:S05]  /*271f0*/  CALL.ABS.NOINC R2 ;  /* 0x0000000002007343 */ /* 0x00afea0003c00000 */
.L_x_4318:
[----:B------:R-:W-:Y:S05]  /*27200*/  BSYNC B6 ;  /* 0x0000000000067941 */ /* 0x000fea0003800000 */
.L_x_4317:
        /* <DEDUP_REMOVED lines=20> */
.L_x_4320:
[----:B------:R-:W-:Y:S05]  /*27350*/  BSYNC B6 ;  /* 0x0000000000067941 */ /* 0x000fea0003800000 */
.L_x_4319:
        /* <DEDUP_REMOVED lines=10> */
[----:B------:R-:W-:Y:S02]  /*27400*/  IMAD.U32 R5, RZ, RZ, UR5 ;  /* 0x00000005ff057e24 */ /* 0x000fe4000f8e00ff */
[----:B------:R-:W-:Y:S02]  /*27410*/  IMAD.U32 R6, RZ, RZ, UR6 ;  /* 0x00000006ff067e24 */ /* 0x000fe4000f8e00ff */
[----:B------:R-:W-:-:S02]  /*27420*/  IMAD.U32 R7, RZ, RZ, UR7 ;  /* 0x00000007ff077e24 */ /* 0x000fc4000f8e00ff */
[----:B------:R-:W-:Y:S02]  /*27430*/  IMAD.U32 R11, RZ, RZ, UR9 ;  /* 0x00000009ff0b7e24 */ /* 0x000fe4000f8e00ff */
[----:B0-----:R-:W-:Y:S02]  /*27440*/  IMAD.MOV.U32 R8, RZ, RZ, 0x70 ;  /* 0x00000070ff087424 */ /* 0x001fe400078e00ff */
[----:B------:R-:W-:Y:S02]  /*27450*/  IMAD.MOV.U32 R12, RZ, RZ, 0x1 ;  /* 0x00000001ff0c7424 */ /* 0x000fe400078e00ff */
[----:B------:R-:W-:-:S07]  /*27460*/  IMAD.MOV.U32 R13, RZ, RZ, RZ ;  /* 0x000000ffff0d7224 */ /* 0x000fce00078e00ff */
[----:B------:R-:W-:-:S07]  /*27470*/  LEPC R20, `(.L_x_4322) ;  /* 0x000000001014794e */ /* 0x000fce0000000000 */
[----:B-1-3--:R-:W-:Y:S05]  /*27480*/  CALL.ABS.NOINC R2 ;  /* 0x0000000002007343 */ /* 0x00afea0003c00000 */
.L_x_4322:
[----:B------:R-:W-:Y:S05]  /*27490*/  BSYNC B6 ;  /* 0x0000000000067941 */ /* 0x000fea0003800000 */
.L_x_4321:
[----:B------:R-:W0:Y:S01]  /*274a0*/  LDL R21, [R1+0x10] ;  /* 0x0000100001157983 */ /* 0x000e220000100800 */
[----:B------:R-:W-:Y:S01]  /*274b0*/  ULDC.64 UR4, c[0x0][0x9f8] ;  /* 0x00027e0000047ab9 */ /* 0x000fe20000000a00 */
[----:B------:R-:W4:Y:S01]  /*274c0*/  LDC R11, c[0x0][0x430] ;  /* 0x00010c00ff0b7b82 */ /* 0x000f220000000800 */
[----:B------:R-:W-:Y:S01]  /*274d0*/  ISETP.NE.U32.AND P0, PT, RZ, UR4, PT ;  /* 0x00000004ff007c0c */ /* 0x000fe2000bf05070 */
[----:B------:R-:W1:Y:S03]  /*274e0*/  S2R R2, SR_TID.X ;  /* 0x0000000000027919 */ /* 0x000e660000002100 */
[----:B------:R-:W-:-:S13]  /*274f0*/  ISETP.NE.AND.EX P0, PT, RZ, UR5, PT, P0 ;  /* 0x00000005ff007c0c */ /* 0x000fda000bf05300 */
[----:B------:R-:W-:-:S04]  /*27500*/  @P0 IADD3 R28, P1, R28, UR4, RZ ;  /* 0x000000041c1c0c10 */ /* 0x000fc8000ff3e0ff */
[----:B------:R-:W-:-:S05]  /*27510*/  @P0 IADD3.X R29, R29, UR5, RZ, P1, !PT ;  /* 0x000000051d1d0c10 */ /* 0x000fca0008ffe4ff */
[----:B------:R-:W3:Y:S01]  /*27520*/  @P0 LDG.E R36, desc[UR50][R28.64] ;  /* 0x000000321c240981 */ /* 0x000ee2000c1e1900 */
[----:B----4-:R-:W-:Y:S02]  /*27530*/  ISETP.NE.AND P0, PT, R11, 0x1, PT ;  /* 0x000000010b00780c */ /* 0x010fe40003f05270 */
[----:B------:R-:W-:Y:S01]  /*27540*/  MOV R6, 0xa0 ;  /* 0x000000a000067802 */ /* 0x000fe20000000f00 */
[----:B------:R-:W4:Y:S01]  /*27550*/  S2R R20, SR_TID.X ;  /* 0x0000000000147919 */ /* 0x000f220000002100 */
[----:B-1----:R-:W-:Y:S01]  /*27560*/  LOP3.LUT R2, R2, 0x7f, RZ, 0xc0, !PT ;  /* 0x0000007f02027812 */ /* 0x002fe200078ec0ff */
[----:B------:R-:W1:Y:S02]  /*27570*/  S2R R35, SR_TID.X ;  /* 0x0000000000237919 */ /* 0x000e640000002100 */
[----:B------:R-:W-:Y:S01]  /*27580*/  IMAD R6, R33, R6, -0xa0 ;  /* 0xffffff6021067424 */ /* 0x000fe200078e0206 */
[----:B------:R-:W-:-:S05]  /*27590*/  SHF.R.U32.HI R2, RZ, 0x2, R2 ;  /* 0x00000002ff027819 */ /* 0x000fca0000011602 */
[----:B------:R-:W0:Y:S08]  /*275a0*/  @P0 LDC R5, c[0x0][0x434] ;  /* 0x00010d00ff050b82 */ /* 0x000e300000000800 */
[----:B--2---:R-:W2:Y:S08]  /*275b0*/  @P0 LDC R3, c[0x0][0x438] ;  /* 0x00010e00ff030b82 */ /* 0x004eb00000000800 */
[----:B------:R-:W2:Y:S01]  /*275c0*/  @P0 LDC R0, c[0x0][0x434] ;  /* 0x00010d00ff000b82 */ /* 0x000ea20000000800 */
[----:B----4-:R-:W-:-:S05]  /*275d0*/  IMAD.SHL.U32 R20, R20, 0x20, RZ ;  /* 0x0000002014147824 */ /* 0x010fca00078e00ff */
[----:B------:R-:W-:Y:S02]  /*275e0*/  LOP3.LUT R20, R2, 0x60, R20, 0xf8, !PT ;  /* 0x0000006002147812 */ /* 0x000fe400078ef814 */
[----:B------:R-:W4:Y:S03]  /*275f0*/  S2R R2, SR_TID.X ;  /* 0x0000000000027919 */ /* 0x000f260000002100 */
[----:B------:R-:W-:Y:S02]  /*27600*/  IMAD.IADD R4, R20, 0x1, R6 ;  /* 0x0000000114047824 */ /* 0x000fe400078e0206 */
[----:B-1----:R-:W-:-:S03]  /*27610*/  IMAD.SHL.U32 R20, R35, 0x20, RZ ;  /* 0x0000002023147824 */ /* 0x002fc600078e00ff */
[----:B------:R-:W-:Y:S02]  /*27620*/  ISETP.GE.AND P1, PT, R4, R27, PT ;  /* 0x0000001b0400720c */ /* 0x000fe40003f26270 */
[----:B----4-:R-:W-:-:S04]  /*27630*/  LOP3.LUT R2, R2, 0x7f, RZ, 0xc0, !PT ;  /* 0x0000007f02027812 */ /* 0x010fc800078ec0ff */
[----:B------:R-:W-:Y:S02]  /*27640*/  SHF.R.U32.HI R7, RZ, 0x2, R2 ;  /* 0x00000002ff077819 */ /* 0x000fe40000011602 */
[----:B------:R-:W1:Y:S02]  /*27650*/  @P0 LDC R2, c[0x0][0x438] ;  /* 0x00010e00ff020b82 */ /* 0x000e640000000800 */
[----:B------:R-:W-:-:S04]  /*27660*/  LOP3.LUT R20, R7, 0x60, R20, 0xf8, !PT ;  /* 0x0000006007147812 */ /* 0x000fc800078ef814 */
[----:B------:R-:W-:-:S05]  /*27670*/  LOP3.LUT R20, R20, 0x80, RZ, 0xfc, !PT ;  /* 0x0000008014147812 */ /* 0x000fca00078efcff */
[----:B------:R-:W-:Y:S01]  /*27680*/  IMAD.IADD R6, R20, 0x1, R6 ;  /* 0x0000000114067824 */ /* 0x000fe200078e0206 */
[----:B---3--:R-:W-:Y:S01]  /*27690*/  LOP3.LUT R31, R31, 0xfffffff7, RZ, 0xc0, !PT ;  /* 0xfffffff71f1f7812 */ /* 0x008fe200078ec0ff */
[--C-:B0-----:R-:W-:Y:S02]  /*276a0*/  IMAD.IADD R9, R4, 0x1, R21.reuse ;  /* 0x0000000104097824 */ /* 0x101fe400078e0215 */
[----:B------:R-:W-:Y:S02]  /*276b0*/  IMAD.IADD R8, R6, 0x1, R21 ;  /* 0x0000000106087824 */ /* 0x000fe400078e0215 */
[----:B------:R-:W-:Y:S01]  /*276c0*/  @P0 IMAD.HI.U32 R5, R9, R5, RZ ;  /* 0x0000000509050227 */ /* 0x000fe200078e00ff */
[----:B------:R-:W-:-:S04]  /*276d0*/  MOV R10, R9 ;  /* 0x00000009000a7202 */ /* 0x000fc80000000f00 */
[----:B--2---:R-:W-:Y:S01]  /*276e0*/  @P0 SHF.R.U32.HI R10, RZ, R3, R5 ;  /* 0x00000003ff0a0219 */ /* 0x004fe20000011605 */
[----:B------:R-:W-:Y:S01]  /*276f0*/  @P0 IMAD.HI.U32 R3, R8, R0, RZ ;  /* 0x0000000008030227 */ /* 0x000fe200078e00ff */
[----:B------:R-:W0:Y:S02]  /*27700*/  @!P1 LDC.64 R4, c[0x0][0x418] ;  /* 0x00010600ff049b82 */ /* 0x000e240000000a00 */
[----:B------:R-:W-:Y:S01]  /*27710*/  @!P1 SHF.R.S32.HI R7, RZ, 0x1f, R10 ;  /* 0x0000001fff079819 */ /* 0x000fe2000001140a */
[----:B------:R-:W-:Y:S01]  /*27720*/  IMAD.MOV.U32 R0, RZ, RZ, R8 ;  /* 0x000000ffff007224 */ /* 0x000fe200078e0008 */
[----:B-1----:R-:W-:Y:S02]  /*27730*/  @P0 SHF.R.U32.HI R0, RZ, R2, R3 ;  /* 0x00000002ff000219 */ /* 0x002fe40000011603 */
[----:B------:R-:W-:Y:S01]  /*27740*/  ISETP.GE.AND P0, PT, R6, R27, PT ;  /* 0x0000001b0600720c */ /* 0x000fe20003f06270 */
[----:B------:R-:W-:Y:S01]  /*27750*/  @!P1 IMAD.MOV.U32 R6, RZ, RZ, R10 ;  /* 0x000000ffff069224 */ /* 0x000fe200078e000a */
[----:B------:R-:W1:Y:S02]  /*27760*/  @!P1 LDC.64 R2, c[0x0][0x428] ;  /* 0x00010a00ff029b82 */ /* 0x000e640000000a00 */
[----:B------:R-:W-:-:S02]  /*27770*/  ISETP.GT.U32.OR P0, PT, R20, 0x9f, P0 ;  /* 0x0000009f1400780c */ /* 0x000fc40000704470 */
[----:B------:R-:W-:-:S05]  /*27780*/  SHF.R.S32.HI R14, RZ, 0x1f, R36 ;  /* 0x0000001fff0e7819 */ /* 0x000fca0000011424 */
[----:B------:R2:W-:Y:S01]  /*27790*/  STL [R1+0x14], R14 ;  /* 0x0000140e01007387 */ /* 0x0005e20000100800 */
[----:B-1----:R-:W-:-:S04]  /*277a0*/  @!P1 IMAD.WIDE.U32 R6, R36, R2, R6 ;  /* 0x0000000224069225 */ /* 0x002fc800078e0006 */
[----:B------:R-:W-:Y:S01]  /*277b0*/  @!P1 IMAD R2, R14, R2, RZ ;  /* 0x000000020e029224 */ /* 0x000fe200078e02ff */
[----:B0-----:R-:W-:-:S03]  /*277c0*/  @!P1 LEA R12, P2, R6, R4, 0x2 ;  /* 0x00000004060c9211 */ /* 0x001fc600078410ff */
[----:B------:R-:W-:-:S05]  /*277d0*/  @!P1 IMAD R3, R36, R3, R2 ;  /* 0x0000000324039224 */ /* 0x000fca00078e0202 */
[----:B------:R-:W-:Y:S02]  /*277e0*/  @!P1 IADD3 R3, R7, R3, RZ ;  /* 0x0000000307039210 */ /* 0x000fe40007ffe0ff */
[--C-:B------:R-:W-:Y:S02]  /*277f0*/  @!P0 SHF.R.S32.HI R7, RZ, 0x1f, R0.reuse ;  /* 0x0000001fff078819 */ /* 0x100fe40000011400 */
[----:B------:R-:W-:Y:S01]  /*27800*/  @!P1 LEA.HI.X R13, R6, R5, R3, 0x2, P2 ;  /* 0x00000005060d9211 */ /* 0x000fe200010f1403 */
[----:B------:R-:W-:Y:S01]  /*27810*/  @!P0 IMAD.MOV.U32 R6, RZ, RZ, R0 ;  /* 0x000000ffff068224 */ /* 0x000fe200078e0000 */
[----:B------:R-:W0:Y:S01]  /*27820*/  @!P0 LDC.64 R2, c[0x0][0x428] ;  /* 0x00010a00ff028b82 */ /* 0x000e220000000a00 */
[----:B------:R-:W-:-:S04]  /*27830*/  IMAD.MOV R5, RZ, RZ, -R10 ;  /* 0x000000ffff057224 */ /* 0x000fc800078e0a0a */
[----:B------:R-:W-:-:S03]  /*27840*/  IMAD R5, R11, R5, R9 ;  /* 0x000000050b057224 */ /* 0x000fc600078e0209 */
[----:B------:R-:W1:Y:S01]  /*27850*/  LDC R9, c[0x0][0x2f4] ;  /* 0x0000bd00ff097b82 */ /* 0x000e620000000800 */
[-C--:B0-----:R-:W-:Y:S02]  /*27860*/  @!P0 IMAD R4, R14, R2.reuse, RZ ;  /* 0x000000020e048224 */ /* 0x081fe400078e02ff */
[----:B------:R-:W-:-:S04]  /*27870*/  @!P0 IMAD.WIDE.U32 R6, R36, R2, R6 ;  /* 0x0000000224068225 */ /* 0x000fc800078e0006 */
[----:B------:R-:W-:Y:S02]  /*27880*/  @!P0 IMAD R4, R36, R3, R4 ;  /* 0x0000000324048224 */ /* 0x000fe400078e0204 */
[----:B------:R-:W0:Y:S02]  /*27890*/  @!P0 LDC.64 R2, c[0x0][0x418] ;  /* 0x00010600ff028b82 */ /* 0x000e240000000a00 */
[----:B------:R-:W-:Y:S02]  /*278a0*/  @!P0 IMAD.IADD R4, R4, 0x1, R7 ;  /* 0x0000000104048824 */ /* 0x000fe400078e0207 */
[----:B--2---:R-:W-:Y:S02]  /*278b0*/  IMAD.SHL.U32 R14, R35, 0x10, RZ ;  /* 0x00000010230e7824 */ /* 0x004fe400078e00ff */
[----:B------:R-:W-:-:S03]  /*278c0*/  IMAD.MOV R0, RZ, RZ, -R0 ;  /* 0x000000ffff007224 */ /* 0x000fc600078e0a00 */
[----:B------:R-:W-:Y:S02]  /*278d0*/  LOP3.LUT R14, R14, 0x30, RZ, 0xc0, !PT ;  /* 0x000000300e0e7812 */ /* 0x000fe400078ec0ff */
[----:B0-----:R-:W-:-:S04]  /*278e0*/  @!P0 LEA R2, P2, R6, R2, 0x2 ;  /* 0x0000000206028211 */ /* 0x001fc800078410ff */
[----:B------:R-:W-:Y:S02]  /*278f0*/  @!P0 LEA.HI.X R3, R6, R3, R4, 0x2, P2 ;  /* 0x0000000306038211 */ /* 0x000fe400010f1404 */
[----:B------:R-:W-:Y:S02]  /*27900*/  CS2R R6, SRZ ;  /* 0x0000000000067805 */ /* 0x000fe4000001ff00 */
[----:B------:R-:W-:Y:S01]  /*27910*/  ISETP.GT.U32.AND P2, PT, R20, 0x9f, PT ;  /* 0x0000009f1400780c */ /* 0x000fe20003f44070 */
[----:B------:R-:W-:Y:S01]  /*27920*/  IMAD R8, R11, R0, R8 ;  /* 0x000000000b087224 */ /* 0x000fe200078e0208 */
[----:B------:R-:W-:Y:S01]  /*27930*/  SHF.L.U32 R21, R35, 0x4, RZ ;  /* 0x0000000423157819 */ /* 0x000fe200000006ff */
[----:B------:R-:W-:Y:S01]  /*27940*/  IMAD.U32 R0, RZ, RZ, UR39 ;  /* 0x00000027ff007e24 */ /* 0x000fe2000f8e00ff */
[----:B------:R0:W5:Y:S01]  /*27950*/  @!P1 LDG.E R6, desc[UR50][R12.64] ;  /* 0x000000320c069981 */ /* 0x000162000c1e1900 */
[----:B-1----:R-:W-:Y:S02]  /*27960*/  ISETP.GE.AND P1, PT, R14, R9, PT ;  /* 0x000000090e00720c */ /* 0x002fe40003f26270 */
[----:B------:R-:W-:Y:S01]  /*27970*/  LOP3.LUT R21, R21, 0x30, RZ, 0xc0, !PT ;  /* 0x0000003015157812 */ /* 0x000fe200078ec0ff */
[----:B------:R0:W5:Y:S01]  /*27980*/  @!P0 LDG.E R7, desc[UR50][R2.64] ;  /* 0x0000003202078981 */ /* 0x000162000c1e1900 */
[----:B------:R-:W-:Y:S01]  /*27990*/  ISETP.NE.AND P3, PT, R0, 0x3, PT ;  /* 0x000000030000780c */ /* 0x000fe20003f65270 */
[----:B------:R-:W-:Y:S01]  /*279a0*/  UMOV UR4, 0xffffffff ;  /* 0xffffffff00047882 */ /* 0x000fe20000000000 */
[----:B------:R-:W-:-:S02]  /*279b0*/  LOP3.LUT R15, R21, 0x40, RZ, 0xfc, !PT ;  /* 0x00000040150f7812 */ /* 0x000fc400078efcff */
[----:B------:R-:W-:Y:S02]  /*279c0*/  @P2 LOP3.LUT R31, R31, 0x8, RZ, 0xfc, !PT ;  /* 0x000000081f1f2812 */ /* 0x000fe400078efcff */
[----:B------:R-:W-:Y:S02]  /*279d0*/  ISETP.GE.AND P0, PT, R15, R9, PT ;  /* 0x000000090f00720c */ /* 0x000fe40003f06270 */
[----:B------:R-:W-:Y:S02]  /*279e0*/  LOP3.LUT R31, R31, 0xffffffef, RZ, 0xc0, !PT ;  /* 0xffffffef1f1f7812 */ /* 0x000fe400078ec0ff */
[----:B------:R-:W-:Y:S02]  /*279f0*/  LOP3.LUT R14, R14, 0x80, RZ, 0xfc, !PT ;  /* 0x000000800e0e7812 */ /* 0x000fe400078efcff */
[----:B------:R-:W-:-:S04]  /*27a00*/  LOP3.LUT R31, R31, 0xfffffffb, RZ, 0xc0, !PT ;  /* 0xfffffffb1f1f7812 */ /* 0x000fc800078ec0ff */
[----:B------:R-:W-:-:S04]  /*27a10*/  @P1 LOP3.LUT R31, R31, 0x4, RZ, 0xfc, !PT ;  /* 0x000000041f1f1812 */ /* 0x000fc800078efcff */
[----:B------:R-:W-:-:S04]  /*27a20*/  @P3 LOP3.LUT R31, R31, 0x10, RZ, 0xfc, !PT ;  /* 0x000000101f1f3812 */ /* 0x000fc800078efcff */
[----:B------:R-:W-:-:S04]  /*27a30*/  LOP3.LUT R31, R31, 0xfffffffd, RZ, 0xc0, !PT ;  /* 0xfffffffd1f1f7812 */ /* 0x000fc800078ec0ff */
[----:B------:R-:W-:Y:S02]  /*27a40*/  @P0 LOP3.LUT R31, R31, 0x2, RZ, 0xfc, !PT ;  /* 0x000000021f1f0812 */ /* 0x000fe400078efcff */
[----:B------:R-:W-:Y:S02]  /*27a50*/  ISETP.GE.AND P0, PT, R14, R9, PT ;  /* 0x000000090e00720c */ /* 0x000fe40003f06270 */
[----:B------:R-:W-:-:S11]  /*27a60*/  LOP3.LUT R31, R31, 0xfffffffe, RZ, 0xc0, !PT ;  /* 0xfffffffe1f1f7812 */ /* 0x000fd600078ec0ff */
[----:B------:R-:W-:-:S05]  /*27a70*/  @P0 LOP3.LUT R31, R31, 0x1, RZ, 0xfc, !PT ;  /* 0x000000011f1f0812 */ /* 0x000fca00078efcff */
[----:B------:R0:W-:Y:S01]  /*27a80*/  STL [R1+0x4], R31 ;  /* 0x0000041f01007387 */ /* 0x0001e20000100800 */
[----:B------:R-:W-:Y:S05]  /*27a90*/  BRA.DIV UR4, `(.L_x_4323) ;  /* 0x0000008604287947 */ /* 0x000fea000b800000 */
.L_x_4526:
[----:B------:R-:W-:Y:S01]  /*27aa0*/  SHF.R.S32.HI R0, RZ, 0x1f, R18 ;  /* 0x0000001fff007819 */ /* 0x000fe20000011412 */
[----:B0-----:R-:W-:-:S04]  /*27ab0*/  VIADD R12, R33, 0xffffffff ;  /* 0xffffffff210c7836 */ /* 0x001fc80000000000 */
[----:B------:R0:W-:Y:S01]  /*27ac0*/  STL [R1+0xc], R0 ;  /* 0x00000c0001007387 */ /* 0x0001e20000100800 */
[----:B------:R-:W-:Y:S05]  /*27ad0*/  @!P3 BRA `(.L_x_4324) ;  /* 0x000000000004b947 */ /* 0x000fea0003800000 */
[----:B------:R-:W-:Y:S01]  /*27ae0*/  BPT.TRAP 0x1 ;  /* 0x000000040000795c */ /* 0x000fe20000300000 */
.L_x_4324:
[----:B------:R-:W-:Y:S01]  /*27af0*/  IMAD R4, R32, 0x8, R23 ;  /* 0x0000000820047824 */ /* 0x000fe200078e0217 */
[----:B0-----:R-:W-:Y:S01]  /*27b00*/  SHF.L.U32 R0, R37, 0x1f, RZ ;  /* 0x0000001f25007819 */ /* 0x001fe200000006ff */
[----:B------:R-:W-:Y:S03]  /*27b10*/  BSSY B0, `(.L_x_4325) ;  /* 0x0000006000007945 */ /* 0x000fe60003800000 */
[----:B------:R0:W1:Y:S01]  /*27b20*/  SYNCS.PHASECHK.TRANS64.TRYWAIT P0, [R4+URZ+0x33480], R0 ;  /* 0x03348000040075a7 */ /* 0x000062000800017f */
[----:B------:R0:W-:Y:S02]  /*27b30*/  STL [R1+0x34], R0 ;  /* 0x0000340001007387 */ /* 0x0001e40000100800 */
[----:B0-----:R-:W-:-:S05]  /*27b40*/  SHF.R.S32.HI R0, RZ, 0x1f, R5 ;  /* 0x0000001fff007819 */ /* 0x001fca0000011405 */
[----:B------:R0:W-:Y:S02]  /*27b50*/  STL [R1+0x30], R0 ;  /* 0x0000300001007387 */ /* 0x0001e40000100800 */
[----:B01----:R-:W-:Y:S05]  /*27b60*/  @!P0 BRA `(.L_x_4326) ;  /* 0x0000008400288947 */ /* 0x003fea0003800000 */
.L_x_4527:
[----:B------:R-:W-:Y:S05]  /*27b70*/  BSYNC B0 ;  /* 0x0000000000007941 */ /* 0x000fea0003800000 */
.L_x_4325:
[----:B0-----:R-:W2:Y:S01]  /*27b80*/  LDL R0, [R1+0x30] ;  /* 0x0000300001007983 */ /* 0x001ea20000100800 */
[----:B------:R-:W-:-:S03]  /*27b90*/  ULDC.64 UR4, c[0x0][0x328] ;  /* 0x0000ca0000047ab9 */ /* 0x000fc60000000a00 */
[----:B------:R-:W3:Y:S04]  /*27ba0*/  LDL R9, [R1+0xc] ;  /* 0x00000c0001097983 */ /* 0x000ee80000100800 */
[----:B------:R-:W4:Y:S01]  /*27bb0*/  LDL R14, [R1+0x1c] ;  /* 0x00001c00010e7983 */ /* 0x000f220000100800 */
[----:B-----5:R-:W-:Y:S01]  /*27bc0*/  SHF.R.S32.HI R35, RZ, 0x1f, R6 ;  /* 0x0000001fff237819 */ /* 0x020fe20000011406 */
[----:B------:R-:W-:Y:S01]  /*27bd0*/  ULDC.64 UR6, c[0x0][0x338] ;  /* 0x0000ce0000067ab9 */ /* 0x000fe20000000a00 */
[----:B------:R-:W-:Y:S01]  /*27be0*/  ULDC.64 UR8, c[0x0][0x330] ;  /* 0x0000cc0000087ab9 */ /* 0x000fe20000000a00 */
[----:B------:R-:W4:Y:S01]  /*27bf0*/  LDL.LU R13, [R1+0x4] ;  /* 0x00000400010d7983 */ /* 0x000f220000300800 */
[----:B------:R-:W-:Y:S01]  /*27c00*/  IMAD.WIDE.U32 R2, R5, UR4, RZ ;  /* 0x0000000405027c25 */ /* 0x000fe2000f8e00ff */
[----:B------:R-:W-:Y:S01]  /*27c10*/  ULDC.64 UR10, c[0x0][0x318] ;  /* 0x0000c600000a7ab9 */ /* 0x000fe20000000a00 */
[----:B------:R-:W0:Y:S02]  /*27c20*/  S2R R15, SR_TID.X ;  /* 0x00000000000f7919 */ /* 0x000e240000002100 */
[----:B------:R-:W-:Y:S01]  /*27c30*/  IMAD.WIDE.U32 R10, R7, UR6, RZ ;  /* 0x00000006070a7c25 */ /* 0x000fe2000f8e00ff */
[----:B------:R-:W-:-:S02]  /*27c40*/  SHF.R.S32.HI R20, RZ, 0x1f, R8 ;  /* 0x0000001fff147819 */ /* 0x000fc40000011408 */
[----:B0-----:R-:W-:-:S04]  /*27c50*/  LOP3.LUT R15, R15, 0x7f, RZ, 0xc0, !PT ;  /* 0x0000007f0f0f7812 */ /* 0x001fc800078ec0ff */
[----:B------:R-:W-:Y:S01]  /*27c60*/  SHF.R.U32.HI R15, RZ, 0x2, R15 ;  /* 0x00000002ff0f7819 */ /* 0x000fe2000001160f */
[----:B--2---:R-:W-:-:S04]  /*27c70*/  IMAD R0, R0, UR4, RZ ;  /* 0x0000000400007c24 */ /* 0x004fc8000f8e02ff */
[----:B------:R-:W-:-:S05]  /*27c80*/  IMAD R0, R5, UR5, R0 ;  /* 0x0000000505007c24 */ /* 0x000fca000f8e0200 */
[----:B------:R-:W-:Y:S01]  /*27c90*/  IADD3 R3, R3, R0, RZ ;  /* 0x0000000003037210 */ /* 0x000fe20007ffe0ff */
[----:B------:R-:W-:-:S04]  /*27ca0*/  IMAD R0, R35, UR6, RZ ;  /* 0x0000000623007c24 */ /* 0x000fc8000f8e02ff */
[C---:B------:R-:W-:Y:S02]  /*27cb0*/  IMAD R0, R6.reuse, UR7, R0 ;  /* 0x0000000706007c24 */ /* 0x040fe4000f8e0200 */
[----:B------:R-:W-:-:S04]  /*27cc0*/  IMAD.WIDE.U32 R2, R6, UR6, R2 ;  /* 0x0000000606027c25 */ /* 0x000fc8000f8e0002 */
[----:B------:R-:W-:Y:S02]  /*27cd0*/  IMAD.IADD R3, R3, 0x1, R0 ;  /* 0x0000000103037824 */ /* 0x000fe400078e0200 */
[----:B---3--:R-:W-:Y:S01]  /*27ce0*/  IMAD R0, R9, UR8, RZ ;  /* 0x0000000809007c24 */ /* 0x008fe2000f8e02ff */
[----:B------:R-:W-:-:S05]  /*27cf0*/  SHF.R.S32.HI R9, RZ, 0x1f, R7 ;  /* 0x0000001fff097819 */ /* 0x000fca0000011407 */
[----:B------:R0:W-:Y:S02]  /*27d00*/  STL [R1+0x28], R9 ;  /* 0x0000280901007387 */ /* 0x0001e40000100800 */
[----:B0-----:R-:W-:-:S04]  /*27d10*/  IMAD R9, R9, UR6, RZ ;  /* 0x0000000609097c24 */ /* 0x001fc8000f8e02ff */
[----:B------:R-:W-:-:S04]  /*27d20*/  IMAD R9, R7, UR7, R9 ;  /* 0x0000000707097c24 */ /* 0x000fc8000f8e0209 */
[----:B------:R-:W-:Y:S02]  /*27d30*/  IMAD.IADD R11, R11, 0x1, R9 ;  /* 0x000000010b0b7824 */ /* 0x000fe400078e0209 */
[----:B------:R-:W-:Y:S02]  /*27d40*/  IMAD R9, R20, UR4, RZ ;  /* 0x0000000414097c24 */ /* 0x000fe4000f8e02ff */
[----:B------:R-:W-:-:S04]  /*27d50*/  IMAD.WIDE.U32 R10, R8, UR4, R10 ;  /* 0x00000004080a7c25 */ /* 0x000fc8000f8e000a */
[----:B------:R-:W-:Y:S02]  /*27d60*/  IMAD R9, R8, UR5, R9 ;  /* 0x0000000508097c24 */ /* 0x000fe4000f8e0209 */
[----:B------:R-:W-:-:S04]  /*27d70*/  IMAD.WIDE.U32 R2, R18, UR8, R2 ;  /* 0x0000000812027c25 */ /* 0x000fc8000f8e0002 */
[----:B------:R-:W-:Y:S01]  /*27d80*/  IMAD.IADD R11, R11, 0x1, R9 ;  /* 0x000000010b0b7824 */ /* 0x000fe200078e0209 */
[----:B------:R-:W-:Y:S01]  /*27d90*/  IADD3 R2, P0, R2, UR10, RZ ;  /* 0x0000000a02027c10 */ /* 0x000fe2000ff1e0ff */
[C---:B------:R-:W-:Y:S02]  /*27da0*/  IMAD R0, R18.reuse, UR9, R0 ;  /* 0x0000000912007c24 */ /* 0x040fe4000f8e0200 */
[----:B------:R-:W-:-:S04]  /*27db0*/  IMAD.WIDE.U32 R10, R18, UR8, R10 ;  /* 0x00000008120a7c25 */ /* 0x000fc8000f8e000a */
[----:B------:R-:W-:Y:S01]  /*27dc0*/  IMAD R9, R12, -0xa0, R27 ;  /* 0xffffff600c097824 */ /* 0x000fe200078e021b */
[----:B------:R-:W-:Y:S02]  /*27dd0*/  IADD3.X R3, R3, UR11, R0, P0, !PT ;  /* 0x0000000b03037c10 */ /* 0x000fe400087fe400 */
[----:B------:R-:W-:Y:S01]  /*27de0*/  IADD3 R31, P0, R10, UR10, RZ ;  /* 0x0000000a0a1f7c10 */ /* 0x000fe2000ff1e0ff */
[----:B------:R-:W-:-:S03]  /*27df0*/  IMAD.IADD R9, R9, 0x1, -R15 ;  /* 0x0000000109097824 */ /* 0x000fc600078e0a0f */
[----:B------:R-:W-:Y:S02]  /*27e00*/  IADD3.X R29, R0, UR11, R11, P0, !PT ;  /* 0x0000000b001d7c10 */ /* 0x000fe400087fe40b */
[----:B------:R-:W-:Y:S02]  /*27e10*/  ISETP.GE.AND P0, PT, R9, 0x1, PT ;  /* 0x000000010900780c */ /* 0x000fe40003f06270 */
[----:B----4-:R-:W-:Y:S01]  /*27e20*/  LOP3.LUT R13, R13, 0xffffffdf, RZ, 0xc0, !PT ;  /* 0xffffffdf0d0d7812 */ /* 0x010fe200078ec0ff */
[----:B------:R0:W-:Y:S10]  /*27e30*/  STL [R1+0x2c], R20 ;  /* 0x00002c1401007387 */ /* 0x0001f40000100800 */
[----:B------:R-:W-:-:S05]  /*27e40*/  @P0 LOP3.LUT R13, R13, 0x20, RZ, 0xfc, !PT ;  /* 0x000000200d0d0812 */ /* 0x000fca00078efcff */
[----:B------:R0:W-:Y:S01]  /*27e50*/  STL [R1+0x4], R13 ;  /* 0x0000040d01007387 */ /* 0x0001e20000100800 */
[----:B------:R-:W-:Y:S01]  /*27e60*/  UMOV UR4, 0xffffffff ;  /* 0xffffffff00047882 */ /* 0x000fe20000000000 */
[----:B------:R-:W-:Y:S02]  /*27e70*/  IMAD R28, R32, 0x7800, R14 ;  /* 0x00007800201c7824 */ /* 0x000fe400078e020e */
[----:B------:R-:W-:Y:S05]  /*27e80*/  BRA.DIV UR4, `(.L_x_4327) ;  /* 0x0000008204787947 */ /* 0x000fea000b800000 */
[----:B------:R-:W0:Y:S01]  /*27e90*/  S2R R12, SR_TID.X ;  /* 0x00000000000c7919 */ /* 0x000e220000002100 */
[----:B------:R-:W1:Y:S01]  /*27ea0*/  LDC R14, c[0x0][0x2f4] ;  /* 0x0000bd00ff0e7b82 */ /* 0x000e620000000800 */
[----:B------:R-:W2:Y:S04]  /*27eb0*/  SHFL.IDX PT, R10, R2, RZ, 0x1c1f ;  /* 0x001c1fff020a7589 */ /* 0x000ea800000e0000 */
[----:B------:R-:W3:Y:S01]  /*27ec0*/  SHFL.IDX PT, R0, R3, RZ, 0x1c1f ;  /* 0x001c1fff03007589 */ /* 0x000ee200000e0000 */
[C---:B0-----:R-:W-:Y:S01]  /*27ed0*/  SHF.L.U32 R13, R12.reuse, 0x4, RZ ;  /* 0x000000040c0d7819 */ /* 0x041fe200000006ff */
[----:B------:R-:W-:-:S03]  /*27ee0*/  IMAD.SHL.U32 R12, R12, 0x10, RZ ;  /* 0x000000100c0c7824 */ /* 0x000fc600078e00ff */
[----:B------:R-:W-:Y:S02]  /*27ef0*/  LOP3.LUT R13, R13, 0x30, RZ, 0xc0, !PT ;  /* 0x000000300d0d7812 */ /* 0x000fe400078ec0ff */
[----:B------:R-:W-:Y:S02]  /*27f00*/  LOP3.LUT R12, R12, 0x30, RZ, 0xc0, !PT ;  /* 0x000000300c0c7812 */ /* 0x000fe400078ec0ff */
[C---:B--2---:R-:W-:Y:S02]  /*27f10*/  IADD3 R10, P0, R13.reuse, R10, RZ ;  /* 0x0000000a0d0a7210 */ /* 0x044fe40007f1e0ff */
[----:B-1----:R-:W-:Y:S02]  /*27f20*/  ISETP.GE.AND P3, PT, R13, R14, PT ;  /* 0x0000000e0d00720c */ /* 0x002fe40003f66270 */
[C---:B------:R-:W-:Y:S01]  /*27f30*/  LOP3.LUT R15, R12.reuse, 0x40, RZ, 0xfc, !PT ;  /* 0x000000400c0f7812 */ /* 0x040fe200078efcff */
[----:B---3--:R-:W-:Y:S01]  /*27f40*/  IMAD.X R11, RZ, RZ, R0, P0 ;  /* 0x000000ffff0b7224 */ /* 0x008fe200000e0600 */
[----:B------:R-:W-:Y:S01]  /*27f50*/  ISETP.LT.OR P0, PT, R9, 0x1, P3 ;  /* 0x000000010900780c */ /* 0x000fe20001f01670 */
[----:B------:R-:W-:Y:S01]  /*27f60*/  IMAD.IADD R0, R23, 0x1, R28 ;  /* 0x0000000117007824 */ /* 0x000fe200078e021c */
[----:B------:R-:W-:-:S02]  /*27f70*/  LOP3.LUT R12, R12, 0x80, RZ, 0xfc, !PT ;  /* 0x000000800c0c7812 */ /* 0x000fc400078efcff */
[----:B------:R-:W-:-:S09]  /*27f80*/  ISETP.GE.AND P2, PT, R15, R14, PT ;  /* 0x0000000e0f00720c */ /* 0x000fd20003f46270 */
[----:B------:R-:W-:Y:S01]  /*27f90*/  @!PT LDS RZ, [RZ] ;  /* 0x00000000fffff984 */ /* 0x000fe20000000800 */
[----:B------:R-:W-:Y:S01]  /*27fa0*/  LDGSTS.E.BYPASS.LTC128B.128 [R0+0xf200], desc[UR50][R10.64], !P0 ;  /* 0x0f2000000a007fae */ /* 0x000fe2000c101d72 */
[----:B------:R-:W-:-:S03]  /*27fb0*/  ISETP.GE.AND P0, PT, R12, R14, PT ;  /* 0x0000000e0c00720c */ /* 0x000fc60003f06270 */
[----:B------:R-:W2:Y:S01]  /*27fc0*/  LDL.LU R12, [R1+0x4] ;  /* 0x00000400010c7983 */ /* 0x000ea20000300800 */
[C---:B------:R-:W-:Y:S02]  /*27fd0*/  ISETP.LT.OR P1, PT, R9.reuse, 0x1, P2 ;  /* 0x000000010900780c */ /* 0x040fe40001721670 */
[C---:B------:R-:W-:Y:S01]  /*27fe0*/  ISETP.GE.AND P6, PT, R9.reuse, 0x81, PT ;  /* 0x000000810900780c */ /* 0x040fe20003fc6270 */
[----:B------:R-:W-:Y:S01]  /*27ff0*/  SHFL.IDX PT, R21, R3, 0x1, 0x1c1f ;  /* 0x003c1f0003157f89 */ /* 0x000fe200000e0000 */
[C---:B------:R-:W-:Y:S02]  /*28000*/  ISETP.GE.AND P5, PT, R9.reuse, 0x21, PT ;  /* 0x000000210900780c */ /* 0x040fe40003fa6270 */
[----:B------:R-:W-:-:S07]  /*28010*/  ISETP.GE.AND P4, PT, R9, 0x41, PT ;  /* 0x000000410900780c */ /* 0x000fce0003f86270 */
[----:B------:R-:W-:Y:S01]  /*28020*/  LDGSTS.E.BYPASS.LTC128B.128 [R0+0x11a00], desc[UR50][R10.64+0x40], !P1 ;  /* 0x11a000400a007fae */ /* 0x000fe2000c901d72 */
[----:B------:R-:W-:-:S13]  /*28030*/  ISETP.LT.OR P1, PT, R9, 0x1, P0 ;  /* 0x000000010900780c */ /* 0x000fda0000721670 */
[----:B------:R0:W-:Y:S04]  /*28040*/  LDGSTS.E.BYPASS.LTC128B.128 [R0+0x14200], desc[UR50][R10.64+0x80], !P1 ;  /* 0x142000800a007fae */ /* 0x0001e8000c901d72 */
[----:B0-----:R-:W0:Y:S02]  /*28050*/  SHFL.IDX PT, R10, R2, 0x1, 0x1c1f ;  /* 0x003c1f00020a7f89 */ /* 0x001e2400000e0000 */
[----:B0-----:R-:W-:-:S05]  /*28060*/  IADD3 R10, P1, R13, R10, RZ ;  /* 0x0000000a0d0a7210 */ /* 0x001fca0007f3e0ff */
[----:B------:R-:W-:Y:S01]  /*28070*/  IMAD.X R11, RZ, RZ, R21, P1 ;  /* 0x000000ffff0b7224 */ /* 0x000fe200008e0615 */
[C---:B------:R-:W-:Y:S01]  /*28080*/  ISETP.LT.OR P1, PT, R9.reuse, 0x21, P3 ;  /* 0x000000210900780c */ /* 0x040fe20001f21670 */
[----:B------:R-:W-:Y:S04]  /*28090*/  SHFL.IDX PT, R21, R3, 0x2, 0x1c1f ;  /* 0x005c1f0003157f89 */ /* 0x000fe800000e0000 */
[----:B------:R-:W-:Y:S08]  /*280a0*/  SHFL.IDX PT, R3, R3, 0x3, 0x1c1f ;  /* 0x007c1f0003037f89 */ /* 0x000ff000000e0000 */
[----:B------:R-:W-:Y:S01]  /*280b0*/  LDGSTS.E.BYPASS.LTC128B.128 [R0+0xfa00], desc[UR50][R10.64], !P1 ;  /* 0x0fa000000a007fae */ /* 0x000fe2000c901d72 */
[----:B------:R-:W-:-:S13]  /*280c0*/  ISETP.LT.OR P1, PT, R9, 0x21, P2 ;  /* 0x000000210900780c */ /* 0x000fda0001721670 */
[----:B------:R-:W-:Y:S01]  /*280d0*/  LDGSTS.E.BYPASS.LTC128B.128 [R0+0x12200], desc[UR50][R10.64+0x40], !P1 ;  /* 0x122000400a007fae */ /* 0x000fe2000c901d72 */
[----:B------:R-:W-:-:S13]  /*280e0*/  ISETP.LT.OR P1, PT, R9, 0x21, P0 ;  /* 0x000000210900780c */ /* 0x000fda0000721670 */
[----:B------:R0:W-:Y:S04]  /*280f0*/  LDGSTS.E.BYPASS.LTC128B.128 [R0+0x14a00], desc[UR50][R10.64+0x80], !P1 ;  /* 0x14a000800a007fae */ /* 0x0001e8000c901d72 */
[----:B0-----:R-:W0:Y:S04]  /*28100*/  SHFL.IDX PT, R10, R2, 0x2, 0x1c1f ;  /* 0x005c1f00020a7f89 */ /* 0x001e2800000e0000 */
[----:B------:R-:W1:Y:S01]  /*28110*/  SHFL.IDX PT, R2, R2, 0x3, 0x1c1f ;  /* 0x007c1f0002027f89 */ /* 0x000e6200000e0000 */
[----:B0-----:R-:W-:-:S04]  /*28120*/  IADD3 R10, P1, R13, R10, RZ ;  /* 0x0000000a0d0a7210 */ /* 0x001fc80007f3e0ff */
[----:B------:R-:W-:Y:S02]  /*28130*/  IADD3.X R11, RZ, R21, RZ, P1, !PT ;  /* 0x00000015ff0b7210 */ /* 0x000fe40000ffe4ff */
[----:B------:R-:W-:-:S13]  /*28140*/  ISETP.LT.OR P1, PT, R9, 0x41, P3 ;  /* 0x000000410900780c */ /* 0x000fda0001f21670 */
[----:B------:R-:W-:Y:S01]  /*28150*/  LDGSTS.E.BYPASS.LTC128B.128 [R0+0x10200], desc[UR50][R10.64], !P1 ;  /* 0x102000000a007fae */ /* 0x000fe2000c901d72 */
[----:B------:R-:W-:-:S13]  /*28160*/  ISETP.LT.OR P1, PT, R9, 0x41, P2 ;  /* 0x000000410900780c */ /* 0x000fda0001721670 */
[----:B------:R-:W-:Y:S01]  /*28170*/  LDGSTS.E.BYPASS.LTC128B.128 [R0+0x12a00], desc[UR50][R10.64+0x40], !P1 ;  /* 0x12a000400a007fae */ /* 0x000fe2000c901d72 */
[----:B------:R-:W-:-:S13]  /*28180*/  ISETP.LT.OR P1, PT, R9, 0x41, P0 ;  /* 0x000000410900780c */ /* 0x000fda0000721670 */
[----:B------:R-:W-:Y:S01]  /*28190*/  LDGSTS.E.BYPASS.LTC128B.128 [R0+0x15200], desc[UR50][R10.64+0x80], !P1 ;  /* 0x152000800a007fae */ /* 0x000fe2000c901d72 */
[----:B-1----:R-:W-:-:S05]  /*281a0*/  IADD3 R2, P1, R13, R2, RZ ;  /* 0x000000020d027210 */ /* 0x002fca0007f3e0ff */
        /* <DEDUP_REMOVED lines=8> */
[----:B0-----:R0:W1:Y:S04]  /*28230*/  SHFL.IDX PT, R3, R29, RZ, 0x1c1f ;  /* 0x001c1fff1d037589 */ /* 0x00106800000e0000 */
[----:B------:R0:W3:Y:S01]  /*28240*/  SHFL.IDX PT, R2, R31, RZ, 0x1c1f ;  /* 0x001c1fff1f027589 */ /* 0x0000e200000e0000 */
[----:B--2---:R-:W-:-:S04]  /*28250*/  LOP3.LUT R12, R12, 0xffffffbf, RZ, 0xc0, !PT ;  /* 0xffffffbf0c0c7812 */ /* 0x004fc800078ec0ff */
[----:B------:R-:W-:-:S05]  /*28260*/  @P6 LOP3.LUT R12, R12, 0x40, RZ, 0xfc, !PT ;  /* 0x000000400c0c6812 */ /* 0x000fca00078efcff */
[----:B-1-3--:R0:W-:Y:S02]  /*28270*/  STL [R1+0x4], R12 ;  /* 0x0000040c01007387 */ /* 0x00a1e40000100800 */
.L_x_4539:
[----:B------:R-:W2:Y:S01]  /*28280*/  S2R R10, SR_TID.X ;  /* 0x00000000000a7919 */ /* 0x000ea20000002100 */
[C---:B------:R-:W-:Y:S02]  /*28290*/  ISETP.LT.OR P3, PT, R9.reuse, 0x81, P3 ;  /* 0x000000810900780c */ /* 0x040fe40001f61670 */
[C---:B------:R-:W-:Y:S02]  /*282a0*/  ISETP.LT.OR P2, PT, R9.reuse, 0x81, P2 ;  /* 0x000000810900780c */ /* 0x040fe40001741670 */
[----:B------:R-:W-:Y:S01]  /*282b0*/  ISETP.LT.OR P0, PT, R9, 0x81, P0 ;  /* 0x000000810900780c */ /* 0x000fe20000701670 */
[----:B--2---:R-:W-:-:S05]  /*282c0*/  IMAD.SHL.U32 R10, R10, 0x10, RZ ;  /* 0x000000100a0a7824 */ /* 0x004fca00078e00ff */
[----:B------:R-:W-:-:S04]  /*282d0*/  LOP3.LUT R10, R10, 0x30, RZ, 0xc0, !PT ;  /* 0x000000300a0a7812 */ /* 0x000fc800078ec0ff */
[----:B------:R-:W-:-:S05]  /*282e0*/  IADD3 R2, P6, R10, R2, RZ ;  /* 0x000000020a027210 */ /* 0x000fca0007fde0ff */
        /* <DEDUP_REMOVED lines=9> */
.L_x_4328:
        /* <DEDUP_REMOVED lines=11> */
.L_x_4329:
[----:B------:R2:W-:Y:S01]  /*28430*/  SYNCS.ARRIVE.TRANS64.A1T0 RZ, [R4+URZ+0x33470], RZ ;  /* 0x033470ff04ff79a7 */ /* 0x0005e2000810003f */
[----:B------:R-:W-:Y:S05]  /*28440*/  @!P3 BRA `(.L_x_4330) ;  /* 0x000000000004b947 */ /* 0x000fea0003800000 */
[----:B------:R-:W-:Y:S01]  /*28450*/  BPT.TRAP 0x1 ;  /* 0x000000040000795c */ /* 0x000fe20000300000 */
.L_x_4330:
[----:B------:R-:W3:Y:S01]  /*28460*/  LDL R2, [R1+0x34] ;  /* 0x0000340001027983 */ /* 0x000ee20000100800 */
[----:B------:R-:W-:Y:S01]  /*28470*/  BSSY B0, `(.L_x_4331) ;  /* 0x0000003000007945 */ /* 0x000fe20003800000 */
[----:B---3--:R-:W3:Y:S03]  /*28480*/  SYNCS.PHASECHK.TRANS64.TRYWAIT P0, [R4+URZ+0x33440], R2 ;  /* 0x03344002040075a7 */ /* 0x008ee6000800017f */
[----:B---3--:R-:W-:Y:S05]  /*28490*/  @!P0 BRA `(.L_x_4332) ;  /* 0x00000084002c8947 */ /* 0x008fea0003800000 */
.L_x_4540:
[----:B------:R-:W-:Y:S05]  /*284a0*/  BSYNC B0 ;  /* 0x0000000000007941 */ /* 0x000fea0003800000 */
.L_x_4331:
[----:B------:R-:W4:Y:S01]  /*284b0*/  LDL.LU R11, [R1+0x30] ;  /* 0x00003000010b7983 */ /* 0x000f220000300800 */
[----:B------:R-:W-:Y:S01]  /*284c0*/  ULDC.64 UR4, c[0x0][0x310] ;  /* 0x0000c40000047ab9 */ /* 0x000fe20000000a00 */
[----:B------:R-:W-:Y:S02]  /*284d0*/  ULDC.64 UR6, c[0x0][0x300] ;  /* 0x0000c00000067ab9 */ /* 0x000fe40000000a00 */
[----:B------:R-:W2:Y:S04]  /*284e0*/  LDL.LU R13, [R1+0x28] ;  /* 0x00002800010d7983 */ /* 0x000ea80000300800 */
[----:B------:R-:W2:Y:S04]  /*284f0*/  LDL.LU R9, [R1+0x2c] ;  /* 0x00002c0001097983 */ /* 0x000ea80000300800 */
[----:B0-----:R-:W2:Y:S01]  /*28500*/  LDL R12, [R1+0xc] ;  /* 0x00000c00010c7983 */ /* 0x001ea20000100800 */
[----:B------:R-:W-:-:S02]  /*28510*/  IMAD R35, R35, UR4, RZ ;  /* 0x0000000423237c24 */ /* 0x000fc4000f8e02ff */
[C---:B---3--:R-:W-:Y:S01]  /*28520*/  IMAD.WIDE.U32 R2, R6.reuse, UR4, RZ ;  /* 0x0000000406027c25 */ /* 0x048fe2000f8e00ff */
[----:B------:R0:W5:Y:S03]  /*28530*/  LDL R20, [R1+0x4] ;  /* 0x0000040001147983 */ /* 0x0001660000100800 */
[----:B------:R-:W-:-:S05]  /*28540*/  IMAD R35, R6, UR5, R35 ;  /* 0x0000000506237c24 */ /* 0x000fca000f8e0223 */
[----:B------:R-:W-:-:S03]  /*28550*/  IADD3 R3, R3, R35, RZ ;  /* 0x0000002303037210 */ /* 0x000fc60007ffe0ff */
[----:B------:R-:W-:-:S04]  /*28560*/  IMAD.WIDE.U32 R2, R5, UR6, R2 ;  /* 0x0000000605027c25 */ /* 0x000fc8000f8e0002 */
[----:B------:R-:W-:Y:S02]  /*28570*/  IMAD.MOV.U32 R10, RZ, RZ, R2 ;  /* 0x000000ffff0a7224 */ /* 0x000fe400078e0002 */
[----:B----4-:R-:W-:-:S04]  /*28580*/  IMAD R6, R11, UR6, RZ ;  /* 0x000000060b067c24 */ /* 0x010fc8000f8e02ff */
[----:B------:R-:W-:Y:S02]  /*28590*/  IMAD R6, R5, UR7, R6 ;  /* 0x0000000705067c24 */ /* 0x000fe4000f8e0206 */
[----:B--2---:R-:W-:Y:S02]  /*285a0*/  IMAD R5, R13, UR4, RZ ;  /* 0x000000040d057c24 */ /* 0x004fe4000f8e02ff */
[----:B------:R-:W-:Y:S02]  /*285b0*/  IMAD.IADD R11, R3, 0x1, R6 ;  /* 0x00000001030b7824 */ /* 0x000fe400078e0206 */
        /* <DEDUP_REMOVED lines=9> */
[----:B------:R-:W-:Y:S02]  /*28650*/  IMAD R8, R12, UR4, RZ ;  /* 0x000000040c087c24 */ /* 0x000fe4000f8e02ff */
[----:B------:R-:W-:Y:S01]  /*28660*/  IMAD.IADD R3, R3, 0x1, R9 ;  /* 0x0000000103037824 */ /* 0x000fe200078e0209 */
[----:B------:R-:W-:Y:S01]  /*28670*/  IADD3 R5, P0, R6, UR6, RZ ;  /* 0x0000000606057c10 */ /* 0x000fe2000ff1e0ff */
[C---:B------:R-:W-:Y:S02]  /*28680*/  IMAD R8, R18.reuse, UR5, R8 ;  /* 0x0000000512087c24 */ /* 0x040fe4000f8e0208 */
[----:B------:R-:W-:-:S03]  /*28690*/  IMAD.WIDE.U32 R2, R18, UR4, R2 ;  /* 0x0000000412027c25 */ /* 0x000fc6000f8e0002 */
[----:B------:R-:W-:Y:S02]  /*286a0*/  IADD3.X R6, R7, UR7, R8, P0, !PT ;  /* 0x0000000707067c10 */ /* 0x000fe400087fe408 */
[----:B------:R-:W-:Y:S01]  /*286b0*/  IADD3 R7, P0, R2, UR6, RZ ;  /* 0x0000000602077c10 */ /* 0x000fe2000ff1e0ff */
[----:B------:R-:W-:-:S03]  /*286c0*/  UMOV UR4, 0xffffffff ;  /* 0xffffffff00047882 */ /* 0x000fc60000000000 */
[----:B------:R-:W-:Y:S01]  /*286d0*/  IADD3.X R8, R8, UR7, R3, P0, !PT ;  /* 0x0000000708087c10 */ /* 0x000fe200087fe403 */
[----:B0-----:R-:W-:Y:S08]  /*286e0*/  BRA.DIV UR4, `(.L_x_4333) ;  /* 0x0000008204b07947 */ /* 0x001ff0000b800000 */
[----:B------:R-:W0:Y:S01]  /*286f0*/  S2R R10, SR_TID.X ;  /* 0x00000000000a7919 */ /* 0x000e220000002100 */
[----:B-----5:R-:W-:Y:S01]  /*28700*/  LOP3.LUT R20, R20, 0xfffffeff, RZ, 0xc0, !PT ;  /* 0xfffffeff14147812 */ /* 0x020fe200078ec0ff */
[----:B------:R-:W2:Y:S01]  /*28710*/  LDC R11, c[0x0][0x2f4] ;  /* 0x0000bd00ff0b7b82 */ /* 0x000ea20000000800 */
[----:B------:R-:W3:Y:S02]  /*28720*/  SHFL.IDX PT, R3, R5, RZ, 0x1c1f ;  /* 0x001c1fff05037589 */ /* 0x000ee400000e0000 */
[----:B------:R-:W-:Y:S02]  /*28730*/  @P1 LOP3.LUT R20, R20, 0x100, RZ, 0xfc, !PT ;  /* 0x0000010014141812 */ /* 0x000fe400078efcff */
[----:B------:R-:W4:Y:S02]  /*28740*/  SHFL.IDX PT, R2, R6, RZ, 0x1c1f ;  /* 0x001c1fff06027589 */ /* 0x000f2400000e0000 */
[----:B------:R-:W-:Y:S02]  /*28750*/  LOP3.LUT P1, RZ, R20, 0x20, RZ, 0xc0, !PT ;  /* 0x0000002014ff7812 */ /* 0x000fe4000782c0ff */
[----:B------:R-:W-:Y:S04]  /*28760*/  STL [R1+0x4], R20 ;  /* 0x0000041401007387 */ /* 0x000fe80000100800 */
[----:B------:R-:W-:Y:S01]  /*28770*/  SHFL.IDX PT, R8, R8, RZ, 0x1c1f ;  /* 0x001c1fff08087589 */ /* 0x000fe200000e0000 */
[C---:B0-----:R-:W-:Y:S01]  /*28780*/  SHF.L.U32 R9, R10.reuse, 0x4, RZ ;  /* 0x000000040a097819 */ /* 0x041fe200000006ff */
[----:B------:R-:W-:-:S03]  /*28790*/  IMAD.SHL.U32 R10, R10, 0x10, RZ ;  /* 0x000000100a0a7824 */ /* 0x000fc600078e00ff */
[----:B------:R-:W-:Y:S02]  /*287a0*/  LOP3.LUT R9, R9, 0x30, RZ, 0xc0, !PT ;  /* 0x0000003009097812 */ /* 0x000fe400078ec0ff */
[----:B------:R-:W-:Y:S02]  /*287b0*/  LOP3.LUT R10, R10, 0x30, RZ, 0xc0, !PT ;  /* 0x000000300a0a7812 */ /* 0x000fe400078ec0ff */
[C---:B---3--:R-:W-:Y:S02]  /*287c0*/  @P1 IADD3 R3, P0, R9.reuse, R3, RZ ;  /* 0x0000000309031210 */ /* 0x048fe40007f1e0ff */
[C---:B------:R-:W-:Y:S02]  /*287d0*/  LOP3.LUT R12, R10.reuse, 0x40, RZ, 0xfc, !PT ;  /* 0x000000400a0c7812 */ /* 0x040fe400078efcff */
[----:B------:R-:W-:Y:S01]  /*287e0*/  LOP3.LUT R10, R10, 0x80, RZ, 0xfc, !PT ;  /* 0x000000800a0a7812 */ /* 0x000fe200078efcff */
[----:B----4-:R-:W-:Y:S01]  /*287f0*/  @P1 IMAD.X R2, RZ, RZ, R2, P0 ;  /* 0x000000ffff021224 */ /* 0x010fe200000e0602 */
[----:B--2---:R-:W-:-:S02]  /*28800*/  ISETP.GE.AND P6, PT, R9, R11, PT ;  /* 0x0000000b0900720c */ /* 0x004fc40003fc6270 */
[-C--:B------:R-:W-:Y:S02]  /*28810*/  ISETP.GE.AND P3, PT, R12, R11.reuse, PT ;  /* 0x0000000b0c00720c */ /* 0x080fe40003f66270 */
[-C--:B------:R-:W-:Y:S02]  /*28820*/  @P1 LOP3.LUT R3, R3, R2.reuse, RZ, 0x3c, !PT ;  /* 0x0000000203031212 */ /* 0x080fe400078e3cff */
[----:B------:R-:W-:Y:S02]  /*28830*/  ISETP.GE.AND P2, PT, R10, R11, PT ;  /* 0x0000000b0a00720c */ /* 0x000fe40003f46270 */
[----:B------:R-:W-:-:S04]  /*28840*/  @P1 LOP3.LUT R2, R3, R2, RZ, 0x3c, !PT ;  /* 0x0000000203021212 */ /* 0x000fc800078e3cff */
[----:B------:R-:W-:-:S05]  /*28850*/  @P1 LOP3.LUT R3, R3, R2, RZ, 0x3c, !PT ;  /* 0x0000000203031212 */ /* 0x000fca00078e3cff */
[----:B------:R-:W-:Y:S04]  /*28860*/  @P1 LDGSTS.E.BYPASS.LTC128B.128 [R0+0x24200], desc[UR50][R2.64], !P6 ;  /* 0x2420000002001fae */ /* 0x000fe8000f101d72 */
[----:B------:R-:W-:Y:S04]  /*28870*/  @P1 LDGSTS.E.BYPASS.LTC128B.128 [R0+0x26a00], desc[UR50][R2.64+0x40], !P3 ;  /* 0x26a0004002001fae */ /* 0x000fe8000d901d72 */
[----:B------:R0:W-:Y:S01]  /*28880*/  @P1 LDGSTS.E.BYPASS.LTC128B.128 [R0+0x29200], desc[UR50][R2.64+0x80], !P2 ;  /* 0x2920008002001fae */ /* 0x0001e2000d101d72 */
[----:B------:R-:W-:-:S03]  /*28890*/  LOP3.LUT P1, RZ, R20, 0x100, RZ, 0xc0, !PT ;  /* 0x0000010014ff7812 */ /* 0x000fc6000782c0ff */
[----:B0-----:R-:W0:Y:S04]  /*288a0*/  SHFL.IDX PT, R3, R5, 0x1, 0x1c1f ;  /* 0x003c1f0005037f89 */ /* 0x001e2800000e0000 */
[----:B------:R-:W2:Y:S01]  /*288b0*/  SHFL.IDX PT, R2, R6, 0x1, 0x1c1f ;  /* 0x003c1f0006027f89 */ /* 0x000ea200000e0000 */
[----:B0-----:R-:W-:-:S05]  /*288c0*/  @P5 IADD3 R3, P0, R9, R3, RZ ;  /* 0x0000000309035210 */ /* 0x001fca0007f1e0ff */
[----:B--2---:R-:W-:-:S05]  /*288d0*/  @P5 IMAD.X R2, RZ, RZ, R2, P0 ;  /* 0x000000ffff025224 */ /* 0x004fca00000e0602 */
[----:B------:R-:W-:-:S04]  /*288e0*/  @P5 LOP3.LUT R3, R3, R2, RZ, 0x3c, !PT ;  /* 0x0000000203035212 */ /* 0x000fc800078e3cff */
[----:B------:R-:W-:-:S04]  /*288f0*/  @P5 LOP3.LUT R2, R3, R2, RZ, 0x3c, !PT ;  /* 0x0000000203025212 */ /* 0x000fc800078e3cff */
[----:B------:R-:W-:-:S05]  /*28900*/  @P5 LOP3.LUT R3, R3, R2, RZ, 0x3c, !PT ;  /* 0x0000000203035212 */ /* 0x000fca00078e3cff */
[----:B------:R-:W-:Y:S04]  /*28910*/  @P5 LDGSTS.E.BYPASS.LTC128B.128 [R0+0x24a00], desc[UR50][R2.64], !P6 ;  /* 0x24a0000002005fae */ /* 0x000fe8000f101d72 */
[----:B------:R-:W-:Y:S04]  /*28920*/  @P5 LDGSTS.E.BYPASS.LTC128B.128 [R0+0x27200], desc[UR50][R2.64+0x40], !P3 ;  /* 0x2720004002005fae */ /* 0x000fe8000d901d72 */
[----:B------:R0:W-:Y:S04]  /*28930*/  @P5 LDGSTS.E.BYPASS.LTC128B.128 [R0+0x29a00], desc[UR50][R2.64+0x80], !P2 ;  /* 0x29a0008002005fae */ /* 0x0001e8000d101d72 */
[----:B0-----:R-:W0:Y:S04]  /*28940*/  SHFL.IDX PT, R3, R5, 0x2, 0x1c1f ;  /* 0x005c1f0005037f89 */ /* 0x001e2800000e0000 */
[----:B------:R-:W2:Y:S04]  /*28950*/  SHFL.IDX PT, R2, R6, 0x2, 0x1c1f ;  /* 0x005c1f0006027f89 */ /* 0x000ea800000e0000 */
[----:B------:R-:W3:Y:S04]  /*28960*/  SHFL.IDX PT, R5, R5, 0x3, 0x1c1f ;  /* 0x007c1f0005057f89 */ /* 0x000ee800000e0000 */
[----:B------:R-:W4:Y:S01]  /*28970*/  SHFL.IDX PT, R6, R6, 0x3, 0x1c1f ;  /* 0x007c1f0006067f89 */ /* 0x000f2200000e0000 */
[----:B0-----:R-:W-:-:S05]  /*28980*/  @P4 IADD3 R3, P0, R9, R3, RZ ;  /* 0x0000000309034210 */ /* 0x001fca0007f1e0ff */
[----:B--2---:R-:W-:-:S05]  /*28990*/  @P4 IMAD.X R2, RZ, RZ, R2, P0 ;  /* 0x000000ffff024224 */ /* 0x004fca00000e0602 */
[----:B------:R-:W-:-:S04]  /*289a0*/  @P4 LOP3.LUT R3, R3, R2, RZ, 0x3c, !PT ;  /* 0x0000000203034212 */ /* 0x000fc800078e3cff */
[----:B------:R-:W-:-:S04]  /*289b0*/  @P4 LOP3.LUT R2, R3, R2, RZ, 0x3c, !PT ;  /* 0x0000000203024212 */ /* 0x000fc800078e3cff */
[----:B------:R-:W-:-:S05]  /*289c0*/  @P4 LOP3.LUT R3, R3, R2, RZ, 0x3c, !PT ;  /* 0x0000000203034212 */ /* 0x000fca00078e3cff */
[----:B------:R-:W-:Y:S04]  /*289d0*/  @P4 LDGSTS.E.BYPASS.LTC128B.128 [R0+0x25200], desc[UR50][R2.64], !P6 ;  /* 0x2520000002004fae */ /* 0x000fe8000f101d72 */
[----:B------:R-:W-:Y:S04]  /*289e0*/  @P4 LDGSTS.E.BYPASS.LTC128B.128 [R0+0x27a00], desc[UR50][R2.64+0x40], !P3 ;  /* 0x27a0004002004fae */ /* 0x000fe8000d901d72 */
[----:B------:R3:W-:Y:S02]  /*289f0*/  @P4 LDGSTS.E.BYPASS.LTC128B.128 [R0+0x2a200], desc[UR50][R2.64+0x80], !P2 ;  /* 0x2a20008002004fae */ /* 0x0007e4000d101d72 */
[----:B---3--:R-:W-:-:S04]  /*28a00*/  @P1 IADD3 R2, P0, R9, R5, RZ ;  /* 0x0000000509021210 */ /* 0x008fc80007f1e0ff */
[----:B----4-:R-:W-:-:S05]  /*28a10*/  @P1 IADD3.X R3, RZ, R6, RZ, P0, !PT ;  /* 0x00000006ff031210 */ /* 0x010fca00007fe4ff */
[----:B------:R-:W-:Y:S04]  /*28a20*/  @P1 LDGSTS.E.BYPASS.LTC128B.128 [R0+0x25a00], desc[UR50][R2.64], !P6 ;  /* 0x25a0000002001fae */ /* 0x000fe8000f101d72 */
[----:B------:R-:W-:Y:S04]  /*28a30*/  @P1 LDGSTS.E.BYPASS.LTC128B.128 [R0+0x28200], desc[UR50][R2.64+0x40], !P3 ;  /* 0x2820004002001fae */ /* 0x000fe8000d901d72 */
[----:B------:R0:W-:Y:S04]  /*28a40*/  @P1 LDGSTS.E.BYPASS.LTC128B.128 [R0+0x2aa00], desc[UR50][R2.64+0x80], !P2 ;  /* 0x2aa0008002001fae */ /* 0x0001e8000d101d72 */
[----:B0-----:R0:W2:Y:S02]  /*28a50*/  SHFL.IDX PT, R2, R7, RZ, 0x1c1f ;  /* 0x001c1fff07027589 */ /* 0x0010a400000e0000 */
.L_x_4552:
[----:B------:R-:W-:Y:S01]  /*28a60*/  LOP3.LUT P0, RZ, R20, 0x40, RZ, 0xc0, !PT ;  /* 0x0000004014ff7812 */ /* 0x000fe2000780c0ff */
[----:B------:R-:W-:-:S12]  /*28a70*/  BSSY B0, `(.L_x_4334) ;  /* 0x0000013000007945 */ /* 0x000fd80003800000 */
[----:B------:R-:W-:Y:S05]  /*28a80*/  @!P0 BRA `(.L_x_4335) ;  /* 0x0000000000448947 */ /* 0x000fea0003800000 */
[----:B------:R-:W3:Y:S01]  /*28a90*/  S2R R3, SR_TID.X ;  /* 0x0000000000037919 */ /* 0x000ee20000002100 */
[----:B------:R-:W4:Y:S01]  /*28aa0*/  LDC R6, c[0x0][0x2f4] ;  /* 0x0000bd00ff067b82 */ /* 0x000f220000000800 */
[----:B---3--:R-:W-:-:S05]  /*28ab0*/  IMAD.SHL.U32 R9, R3, 0x10, RZ ;  /* 0x0000001003097824 */ /* 0x008fca00078e00ff */
[----:B------:R-:W-:-:S04]  /*28ac0*/  LOP3.LUT R9, R9, 0x30, RZ, 0xc0, !PT ;  /* 0x0000003009097812 */ /* 0x000fc800078ec0ff */
[C---:B0-----:R-:W-:Y:S02]  /*28ad0*/  LOP3.LUT R7, R9.reuse, 0x40, RZ, 0xfc, !PT ;  /* 0x0000004009077812 */ /* 0x041fe400078efcff */
[C---:B------:R-:W-:Y:S02]  /*28ae0*/  LOP3.LUT R5, R9.reuse, 0x80, RZ, 0xfc, !PT ;  /* 0x0000008009057812 */ /* 0x040fe400078efcff */
[-C--:B----4-:R-:W-:Y:S02]  /*28af0*/  ISETP.GE.AND P3, PT, R9, R6.reuse, PT ;  /* 0x000000060900720c */ /* 0x090fe40003f66270 */
[-C--:B------:R-:W-:Y:S02]  /*28b00*/  ISETP.GE.AND P2, PT, R7, R6.reuse, PT ;  /* 0x000000060700720c */ /* 0x080fe40003f46270 */
[----:B------:R-:W-:Y:S02]  /*28b10*/  ISETP.GE.AND P1, PT, R5, R6, PT ;  /* 0x000000060500720c */ /* 0x000fe40003f26270 */
        /* <DEDUP_REMOVED lines=8> */
.L_x_4335:
[----:B------:R-:W-:Y:S05]  /*28ba0*/  BSYNC B0 ;  /* 0x0000000000007941 */ /* 0x000fea0003800000 */
.L_x_4334:
[----:B------:R-:W-:Y:S01]  /*28bb0*/  NOP ;  /* 0x0000000000007918 */ /* 0x000fe20000000000 */
[----:B------:R-:W-:-:S13]  /*28bc0*/  PLOP3.LUT P0, PT, PT, PT, PT, 0x80, 0x0 ;  /* 0x000000000000781c */ /* 0x000fda0003f0f070 */
.L_x_4336:
        /* <DEDUP_REMOVED lines=11> */
.L_x_4337:
[----:B------:R3:W5:Y:S01]  /*28c80*/  LDL.LU R3, [R1+0x38] ;  /* 0x0000380001037983 */ /* 0x0007620000300800 */
[----:B------:R3:W-:Y:S02]  /*28c90*/  SYNCS.ARRIVE.TRANS64.A1T0 RZ, [R4+URZ+0x33430], RZ ;  /* 0x033430ff04ff79a7 */ /* 0x0007e4000810003f */
[----:B------:R-:W-:Y:S05]  /*28ca0*/  WARPSYNC.ALL ;  /* 0x0000000000007948 */ /* 0x000fea0003800000 */
[----:B------:R-:W-:Y:S01]  /*28cb0*/  ULDC.64 UR6, c[0x0][0xa00] ;  /* 0x0002800000067ab9 */ /* 0x000fe20000000a00 */
[----:B--2---:R-:W-:Y:S01]  /*28cc0*/  VIADD R2, R23, 0x1e200 ;  /* 0x0001e20017027836 */ /* 0x004fe20000000000 */
[----:B------:R-:W-:Y:S01]  /*28cd0*/  BAR.SYNC.DEFER_BLOCKING 0x8, 0x180 ;  /* 0x0206000000007b1d */ /* 0x000fe20000010000 */
[----:B------:R-:W-:Y:S02]  /*28ce0*/  ISETP.NE.U32.AND P0, PT, RZ, UR6, PT ;  /* 0x00000006ff007c0c */ /* 0x000fe4000bf05070 */
[----:B------:R-:W-:-:S02]  /*28cf0*/  SHF.R.S32.HI R0, RZ, 0x1f, R30 ;  /* 0x0000001fff007819 */ /* 0x000fc4000001141e */
[----:B------:R-:W-:Y:S01]  /*28d00*/  ISETP.NE.AND.EX P0, PT, RZ, UR7, PT, P0 ;  /* 0x00000007ff007c0c */ /* 0x000fe2000bf05300 */
[----:B------:R-:W-:Y:S01]  /*28d10*/  ULDC.64 UR4, c[0x0][0x298] ;  /* 0x0000a60000047ab9 */ /* 0x000fe20000000a00 */
[----:B------:R-:W-:Y:S01]  /*28d20*/  BSSY B6, `(.L_x_4338) ;  /* 0x0000019000067945 */ /* 0x000fe20003800000 */
[----:B------:R-:W-:Y:S01]  /*28d30*/  IMAD R0, R0, UR4, RZ ;  /* 0x0000000400007c24 */ /* 0x000fe2000f8e02ff */
[----:B------:R-:W-:-:S03]  /*28d40*/  SEL R26, R26, RZ, !P0 ;  /* 0x000000ff1a1a7207 */ /* 0x000fc60004000000 */
[C---:B------:R-:W-:Y:S02]  /*28d50*/  IMAD R0, R30.reuse, UR5, R0 ;  /* 0x000000051e007c24 */ /* 0x040fe4000f8e0200 */
[----:B------:R-:W-:-:S05]  /*28d60*/  IMAD.WIDE.U32 R30, R30, UR4, RZ ;  /* 0x000000041e1e7c25 */ /* 0x000fca000f8e00ff */
[----:B-1----:R-:W-:Y:S02]  /*28d70*/  IADD3 R28, R31, R0, RZ ;  /* 0x000000001f1c7210 */ /* 0x002fe40007ffe0ff */
[----:B-----5:R-:W-:Y:S02]  /*28d80*/  SEL R29, R3, RZ, !P0 ;  /* 0x000000ff031d7207 */ /* 0x020fe40004000000 */
[----:B------:R-:W-:-:S13]  /*28d90*/  LOP3.LUT P0, RZ, R2, 0x1bf, RZ, 0xc0, !PT ;  /* 0x000001bf02ff7812 */ /* 0x000fda000780c0ff */
[----:B------:R-:W-:Y:S05]  /*28da0*/  @!P0 BRA `(.L_x_4339) ;  /* 0x0000000000408947 */ /* 0x000fea0003800000 */
[----:B------:R-:W-:Y:S01]  /*28db0*/  MOV R2, 0x0 ;  /* 0x0000000000027802 */ /* 0x000fe20000000f00 */
[----:B------:R-:W-:Y:S01]  /*28dc0*/  ULDC.64 UR4, c[0x4][0x1b0] ;  /* 0x01006c0000047ab9 */ /* 0x000fe20000000a00 */
[----:B------:R-:W-:Y:S01]  /*28dd0*/  ULDC.64 UR6, c[0x4][0x1b8] ;  /* 0x01006e0000067ab9 */ /* 0x000fe20000000a00 */
[----:B------:R-:W-:Y:S01]  /*28de0*/  ULDC.64 UR8, c[0x4][0xd0] ;  /* 0x0100340000087ab9 */ /* 0x000fe20000000a00 */
[----:B---3--:R-:W-:Y:S01]  /*28df0*/  IMAD.U32 R4, RZ, RZ, UR4 ;  /* 0x00000004ff047e24 */ /* 0x008fe2000f8e00ff */
[----:B------:R-:W-:Y:S01]  /*28e00*/  MOV R10, UR8 ;  /* 0x00000008000a7c02 */ /* 0x000fe20008000f00 */
[----:B------:R-:W1:Y:S01]  /*28e10*/  LDC.64 R2, c[0x4][R2] ;  /* 0x0100000002027b82 */ /* 0x000e620000000a00 */
[----:B------:R-:W-:Y:S02]  /*28e20*/  IMAD.U32 R5, RZ, RZ, UR5 ;  /* 0x00000005ff057e24 */ /* 0x000fe4000f8e00ff */
[----:B------:R-:W-:Y:S02]  /*28e30*/  IMAD.U32 R6, RZ, RZ, UR6 ;  /* 0x00000006ff067e24 */ /* 0x000fe4000f8e00ff */
[----:B0-----:R-:W-:-:S02]  /*28e40*/  IMAD.U32 R7, RZ, RZ, UR7 ;  /* 0x00000007ff077e24 */ /* 0x001fc4000f8e00ff */
[----:B------:R-:W-:Y:S02]  /*28e50*/  IMAD.U32 R11, RZ, RZ, UR9 ;  /* 0x00000009ff0b7e24 */ /* 0x000fe4000f8e00ff */
[----:B------:R-:W-:Y:S02]  /*28e60*/  IMAD.MOV.U32 R8, RZ, RZ, 0x70 ;  /* 0x00000070ff087424 */ /* 0x000fe400078e00ff */
[----:B------:R-:W-:Y:S02]  /*28e70*/  IMAD.MOV.U32 R12, RZ, RZ, 0x1 ;  /* 0x00000001ff0c7424 */ /* 0x000fe400078e00ff */
[----:B------:R-:W-:-:S07]  /*28e80*/  IMAD.MOV.U32 R13, RZ, RZ, RZ ;  /* 0x000000ffff0d7224 */ /* 0x000fce00078e00ff */
[----:B------:R-:W-:-:S07]  /*28e90*/  LEPC R20, `(.L_x_4339) ;  /* 0x000000001014794e */ /* 0x000fce0000000000 */
[----:B-1----:R-:W-:Y:S05]  /*28ea0*/  CALL.ABS.NOINC R2 ;  /* 0x0000000002007343 */ /* 0x002fea0003c00000 */
.L_x_4339:
[----:B------:R-:W-:Y:S05]  /*28eb0*/  BSYNC B6 ;  /* 0x0000000000067941 */ /* 0x000fea0003800000 */
.L_x_4338:
[----:B------:R-:W2:Y:S01]  /*28ec0*/  LDL R20, [R1+0xc] ;  /* 0x00000c0001147983 */ /* 0x000ea20000100800 */
[----:B------:R-:W-:Y:S01]  /*28ed0*/  ULDC.64 UR4, c[0x0][0x2d8] ;  /* 0x0000b60000047ab9 */ /* 0x000fe20000000a00 */
[----:B------:R-:W-:Y:S01]  /*28ee0*/  SHF.L.U32 R17, R17, 0x7, RZ ;  /* 0x0000000711117819 */ /* 0x000fe200000006ff */
[----:B0-----:R-:W0:Y:S01]  /*28ef0*/  LDC R7, c[0x0][0x448] ;  /* 0x00011200ff077b82 */ /* 0x001e220000000800 */
[----:B------:R1:W5:Y:S01]  /*28f00*/  LDL R8, [R1+0x20] ;  /* 0x0000200001087983 */ /* 0x0003620000100800 */
[----:B------:R-:W-:Y:S01]  /*28f10*/  MOV R2, R30 ;  /* 0x0000001e00027202 */ /* 0x000fe20000000f00 */
[----:B------:R-:W-:-:S04]  /*28f20*/  IMAD.MOV.U32 R3, RZ, RZ, R28 ;  /* 0x000000ffff037224 */ /* 0x000fc800078e001c */
[----:B------:R-:W-:Y:S01]  /*28f30*/  IMAD.WIDE.U32 R2, R18, UR4, R2 ;  /* 0x0000000412027c25 */ /* 0x000fe2000f8e0002 */
[----:B0-----:R-:W-:-:S13]  /*28f40*/  ISETP.NE.AND P0, PT, R7, 0x1, PT ;  /* 0x000000010700780c */ /* 0x001fda0003f05270 */
[----:B---3--:R-:W0:Y:S01]  /*28f50*/  @P0 LDC R4, c[0x0][0x44c] ;  /* 0x00011300ff040b82 */ /* 0x008e220000000800 */
[----:B--2---:R-:W-:Y:S02]  /*28f60*/  IMAD R0, R20, UR4, RZ ;  /* 0x0000000414007c24 */ /* 0x004fe4000f8e02ff */
[----:B------:R-:W2:Y:S02]  /*28f70*/  S2R R20, SR_TID.X ;  /* 0x0000000000147919 */ /* 0x000ea40000002100 */
        /* <DEDUP_REMOVED lines=12> */
[----:B------:R-:W-:-:S04]  /*29040*/  LOP3.LUT R20, R21, 0x60, R20, 0xf8, !PT ;  /* 0x0000006015147812 */ /* 0x000fc800078ef814 */
[----:B------:R-:W-:Y:S02]  /*29050*/  LOP3.LUT R5, R20, R17, RZ, 0xfc, !PT ;  /* 0x0000001114057212 */ /* 0x000fe400078efcff */
[----:B------:R1:W5:Y:S03]  /*29060*/  LDL R20, [R1+0x3c] ;  /* 0x00003c0001147983 */ /* 0x0003660000100800 */
[----:B0-----:R-:W-:Y:S01]  /*29070*/  @P0 IMAD.HI.U32 R6, R5, R4, RZ ;  /* 0x0000000405060227 */ /* 0x001fe200078e00ff */
[----:B------:R-:W0:Y:S03]  /*29080*/  S2R R21, SR_TID.X ;  /* 0x0000000000157919 */ /* 0x000e260000002100 */
[----:B------:R-:W-:Y:S01]  /*29090*/  IMAD.MOV.U32 R4, RZ, RZ, R5 ;  /* 0x000000ffff047224 */ /* 0x000fe200078e0005 */
[----:B---3--:R-:W-:-:S05]  /*290a0*/  @P0 SHF.R.U32.HI R4, RZ, R0, R6 ;  /* 0x00000000ff040219 */ /* 0x008fca0000011606 */
        /* <DEDUP_REMOVED lines=11> */
[----:B0-----:R-:W-:-:S03]  /*29160*/  SHF.L.U32 R35, R21, 0x4, RZ ;  /* 0x0000000415237819 */ /* 0x001fc600000006ff */
[----:B------:R-:W-:Y:S01]  /*29170*/  IMAD R4, R0, UR5, R4 ;  /* 0x0000000500047c24 */ /* 0x000fe2000f8e0204 */
[----:B------:R-:W-:Y:S01]  /*29180*/  ULDC.64 UR4, c[0x0][0x280] ;  /* 0x0000a00000047ab9 */ /* 0x000fe20000000a00 */
[----:B------:R-:W-:Y:S01]  /*29190*/  IMAD.SHL.U32 R9, R21, 0x10, RZ ;  /* 0x0000001015097824 */ /* 0x000fe200078e00ff */
[----:B------:R-:W-:Y:S02]  /*291a0*/  LOP3.LUT R35, R35, 0x30, RZ, 0xc0, !PT ;  /* 0x0000003023237812 */ /* 0x000fe400078ec0ff */
[----:B------:R-:W-:Y:S01]  /*291b0*/  IADD3 R0, P0, R2, UR4, RZ ;  /* 0x0000000402007c10 */ /* 0x000fe2000ff1e0ff */
[----:B------:R-:W-:Y:S01]  /*291c0*/  ULDC UR4, c[0x0][0x2b8] ;  /* 0x0000ae0000047ab9 */ /* 0x000fe20000000800 */
[----:B------:R-:W-:Y:S02]  /*291d0*/  LOP3.LUT R9, R9, 0x30, RZ, 0xc0, !PT ;  /* 0x0000003009097812 */ /* 0x000fe400078ec0ff */
[C---:B------:R-:W-:Y:S02]  /*291e0*/  LOP3.LUT R10, R35.reuse, 0x40, RZ, 0xfc, !PT ;  /* 0x00000040230a7812 */ /* 0x040fe400078efcff */
[----:B------:R-:W-:-:S02]  /*291f0*/  LOP3.LUT R11, R35, 0x80, RZ, 0xfc, !PT ;  /* 0x00000080230b7812 */ /* 0x000fc400078efcff */
[----:B------:R-:W-:Y:S01]  /*29200*/  IADD3.X R4, R3, UR5, R4, P0, !PT ;  /* 0x0000000503047c10 */ /* 0x000fe200087fe404 */
[----:B------:R-:W-:Y:S01]  /*29210*/  UMOV UR5, 0xffffffff ;  /* 0xffffffff00057882 */ /* 0x000fe20000000000 */
[----:B------:R-:W-:Y:S02]  /*29220*/  LOP3.LUT R21, R21, 0x7f, RZ, 0xc0, !PT ;  /* 0x0000007f15157812 */ /* 0x000fe400078ec0ff */
[----:B------:R-:W-:Y:S02]  /*29230*/  ISETP.GE.AND P3, PT, R9, UR4, PT ;  /* 0x0000000409007c0c */ /* 0x000fe4000bf66270 */
[----:B------:R-:W-:Y:S02]  /*29240*/  ISETP.GE.AND P2, PT, R10, UR4, PT ;  /* 0x000000040a007c0c */ /* 0x000fe4000bf46270 */
[----:B------:R-:W-:Y:S02]  /*29250*/  ISETP.GE.AND P0, PT, R11, UR4, PT ;  /* 0x000000040b007c0c */ /* 0x000fe4000bf06270 */
[----:B------:R-:W-:Y:S01]  /*29260*/  SHF.R.U32.HI R10, RZ, 0x2, R21 ;  /* 0x00000002ff0a7819 */ /* 0x000fe20000011615 */
[----:B-1----:R-:W-:Y:S10]  /*29270*/  BRA.DIV UR5, `(.L_x_4340) ;  /* 0x0000007e05bc7947 */ /* 0x002ff4000b800000 */
[----:B------:R-:W0:Y:S01]  /*29280*/  SHFL.IDX PT, R3, R0, RZ, 0x1c1f ;  /* 0x001c1fff00037589 */ /* 0x000e2200000e0000 */
[----:B-----5:R-:W-:Y:S02]  /*29290*/  IMAD R5, R20, R7, RZ ;  /* 0x0000000714057224 */ /* 0x020fe400078e02ff */
[----:B------:R-:W-:Y:S01]  /*292a0*/  IMAD.IADD R17, R10, 0x1, R17 ;  /* 0x000000010a117824 */ /* 0x000fe200078e0211 */
[----:B------:R-:W1:Y:S04]  /*292b0*/  SHFL.IDX PT, R2, R4, RZ, 0x1c1f ;  /* 0x001c1fff04027589 */ /* 0x000e6800000e0000 */
[----:B------:R-:W-:Y:S01]  /*292c0*/  ISETP.GE.AND P1, PT, R17, R5, PT ;  /* 0x000000051100720c */ /* 0x000fe20003f26270 */
[----:B------:R-:W-:-:S12]  /*292d0*/  SHFL.IDX PT, R14, R0, 0x3, 0x1c1f ;  /* 0x007c1f00000e7f89 */ /* 0x000fd800000e0000 */
[----:B0-----:R-:W-:-:S05]  /*292e0*/  @!P1 IADD3 R3, P4, R9, R3, RZ ;  /* 0x0000000309039210 */ /* 0x001fca0007f9e0ff */
[----:B-1----:R-:W-:-:S05]  /*292f0*/  @!P1 IMAD.X R2, RZ, RZ, R2, P4 ;  /* 0x000000ffff029224 */ /* 0x002fca00020e0602 */
[----:B------:R-:W-:-:S04]  /*29300*/  @!P1 LOP3.LUT R3, R3, R2, RZ, 0x3c, !PT ;  /* 0x0000000203039212 */ /* 0x000fc800078e3cff */
[----:B------:R-:W-:-:S04]  /*29310*/  @!P1 LOP3.LUT R2, R3, R2, RZ, 0x3c, !PT ;  /* 0x0000000203029212 */ /* 0x000fc800078e3cff */
[----:B------:R-:W-:-:S05]  /*29320*/  @!P1 LOP3.LUT R3, R3, R2, RZ, 0x3c, !PT ;  /* 0x0000000203039212 */ /* 0x000fca00078e3cff */
[----:B------:R-:W-:Y:S04]  /*29330*/  @!P1 LDGSTS.E.BYPASS.LTC128B.128 [R8+0x1e200], desc[UR50][R2.64], !P3 ;  /* 0x1e20000002089fae */ /* 0x000fe8000d901d72 */
[----:B------:R-:W-:Y:S04]  /*29340*/  @!P1 LDGSTS.E.BYPASS.LTC128B.128 [R8+0x20200], desc[UR50][R2.64+0x40], !P2 ;  /* 0x2020004002089fae */ /* 0x000fe8000d101d72 */
[----:B------:R0:W-:Y:S02]  /*29350*/  @!P1 LDGSTS.E.BYPASS.LTC128B.128 [R8+0x22200], desc[UR50][R2.64+0x80], !P0 ;  /* 0x2220008002089fae */ /* 0x0001e4000c101d72 */
[----:B0-----:R-:W-:-:S02]  /*29360*/  VIADD R2, R17, 0x20 ;  /* 0x0000002011027836 */ /* 0x001fc40000000000 */
[----:B------:R-:W0:Y:S03]  /*29370*/  SHFL.IDX PT, R3, R0, 0x1, 0x1c1f ;  /* 0x003c1f0000037f89 */ /* 0x000e2600000e0000 */
[----:B------:R-:W-:Y:S02]  /*29380*/  ISETP.GE.AND P1, PT, R2, R5, PT ;  /* 0x000000050200720c */ /* 0x000fe40003f26270 */
[----:B------:R-:W1:Y:S11]  /*29390*/  SHFL.IDX PT, R2, R4, 0x1, 0x1c1f ;  /* 0x003c1f0004027f89 */ /* 0x000e7600000e0000 */
        /* <DEDUP_REMOVED lines=8> */
[----:B0-----:R-:W-:-:S02]  /*29420*/  IADD3 R2, R17, 0x40, RZ ;  /* 0x0000004011027810 */ /* 0x001fc40007ffe0ff */
[----:B------:R-:W0:Y:S02]  /*29430*/  SHFL.IDX PT, R3, R0, 0x2, 0x1c1f ;  /* 0x005c1f0000037f89 */ /* 0x000e2400000e0000 */
[----:B------:R-:W-:Y:S02]  /*29440*/  ISETP.GE.AND P1, PT, R2, R5, PT ;  /* 0x000000050200720c */ /* 0x000fe40003f26270 */
[----:B------:R-:W1:Y:S04]  /*29450*/  SHFL.IDX PT, R2, R4, 0x2, 0x1c1f ;  /* 0x005c1f0004027f89 */ /* 0x000e6800000e0000 */
[----:B------:R-:W2:Y:S07]  /*29460*/  SHFL.IDX PT, R4, R4, 0x3, 0x1c1f ;  /* 0x007c1f0004047f89 */ /* 0x000eae00000e0000 */
[----:B0-----:R-:W-:-:S05]  /*29470*/  @!P1 IADD3 R3, P4, R9, R3, RZ ;  /* 0x0000000309039210 */ /* 0x001fca0007f9e0ff */
[----:B-1----:R-:W-:-:S05]  /*29480*/  @!P1 IMAD.X R2, RZ, RZ, R2, P4 ;  /* 0x000000ffff029224 */ /* 0x002fca00020e0602 */
[----:B------:R-:W-:-:S04]  /*29490*/  @!P1 LOP3.LUT R3, R3, R2, RZ, 0x3c, !PT ;  /* 0x0000000203039212 */ /* 0x000fc800078e3cff */
[----:B------:R-:W-:-:S04]  /*294a0*/  @!P1 LOP3.LUT R2, R3, R2, RZ, 0x3c, !PT ;  /* 0x0000000203029212 */ /* 0x000fc800078e3cff */
[----:B------:R-:W-:-:S05]  /*294b0*/  @!P1 LOP3.LUT R3, R3, R2, RZ, 0x3c, !PT ;  /* 0x0000000203039212 */ /* 0x000fca00078e3cff */
[----:B------:R0:W-:Y:S04]  /*294c0*/  @!P1 LDGSTS.E.BYPASS.LTC128B.128 [R8+0x1f200], desc[UR50][R2.64], !P3 ;  /* 0x1f20000002089fae */ /* 0x0001e8000d901d72 */
[----:B------:R0:W-:Y:S04]  /*294d0*/  @!P1 LDGSTS.E.BYPASS.LTC128B.128 [R8+0x21200], desc[UR50][R2.64+0x40], !P2 ;  /* 0x2120004002089fae */ /* 0x0001e8000d101d72 */
[----:B--2---:R0:W-:Y:S02]  /*294e0*/  @!P1 LDGSTS.E.BYPASS.LTC128B.128 [R8+0x23200], desc[UR50][R2.64+0x80], !P0 ;  /* 0x2320008002089fae */ /* 0x0041e4000c101d72 */
.L_x_4561:
[----:B------:R-:W-:Y:S01]  /*294f0*/  VIADD R0, R17, 0x60 ;  /* 0x0000006011007836 */ /* 0x000fe20000000000 */
[----:B------:R-:W-:Y:S04]  /*29500*/  BSSY B0, `(.L_x_4341) ;  /* 0x000000b000007945 */ /* 0x000fe80003800000 */
[----:B------:R-:W-:-:S13]  /*29510*/  ISETP.GE.AND P1, PT, R0, R5, PT ;  /* 0x000000050000720c */ /* 0x000fda0003f26270 */
[----:B------:R-:W-:Y:S05]  /*29520*/  @P1 BRA `(.L_x_4342) ;  /* 0x0000000000201947 */ /* 0x000fea0003800000 */
[----:B0-----:R-:W-:-:S05]  /*29530*/  IADD3 R2, P1, R9, R14, RZ ;  /* 0x0000000e09027210 */ /* 0x001fca0007f3e0ff */
[----:B------:R-:W-:-:S05]  /*29540*/  IMAD.X R3, RZ, RZ, R4, P1 ;  /* 0x000000ffff037224 */ /* 0x000fca00008e0604 */
[----:B------:R-:W-:Y:S01]  /*29550*/  @!PT LDS RZ, [RZ] ;  /* 0x00000000fffff984 */ /* 0x000fe20000000800 */
[----:B------:R-:W-:Y:S01]  /*29560*/  @!PT LDS RZ, [RZ] ;  /* 0x00000000fffff984 */ /* 0x000fe20000000800 */
[----:B------:R-:W-:Y:S01]  /*29570*/  @!PT LDS RZ, [RZ] ;  /* 0x00000000fffff984 */ /* 0x000fe20000000800 */
[----:B------:R1:W-:Y:S04]  /*29580*/  LDGSTS.E.BYPASS.LTC128B.128 [R8+0x1fa00], desc[UR50][R2.64], !P3 ;  /* 0x1fa0000002087fae */ /* 0x0003e8000d901d72 */
[----:B------:R1:W-:Y:S04]  /*29590*/  LDGSTS.E.BYPASS.LTC128B.128 [R8+0x21a00], desc[UR50][R2.64+0x40], !P2 ;  /* 0x21a0004002087fae */ /* 0x0003e8000d101d72 */
[----:B------:R1:W-:Y:S02]  /*295a0*/  LDGSTS.E.BYPASS.LTC128B.128 [R8+0x23a00], desc[UR50][R2.64+0x80], !P0 ;  /* 0x23a0008002087fae */ /* 0x0003e4000c101d72 */
.L_x_4342:
[----:B------:R-:W-:Y:S05]  /*295b0*/  BSYNC B0 ;  /* 0x0000000000007941 */ /* 0x000fea0003800000 */
.L_x_4341:
[----:B------:R-:W-:Y:S01]  /*295c0*/  NOP ;  /* 0x0000000000007918 */ /* 0x000fe20000000000 */
[----:B------:R-:W-:-:S13]  /*295d0*/  PLOP3.LUT P0, PT, PT, PT, PT, 0x80, 0x0 ;  /* 0x000000000000781c */ /* 0x000fda0003f0f070 */
.L_x_4343:
[----:B------:R-:W-:Y:S02]  /*295e0*/  PLOP3.LUT P1, PT, P1, P0, PT, 0xa2, 0x0 ;  /* 0x000000000000781c */ /* 0x000fe40000f21472 */
[----:B------:R-:W-:-:S08]  /*295f0*/  @P0 R2UR P1, UR4, R23 ;  /* 0x00000000170402ca */ /* 0x000fd00000020000 */
[----:B------:R-:W-:-:S05]  /*29600*/  @P0 PLOP3.LUT P0, PT, P1, PT, PT, 0x80, 0x0 ;  /* 0x000000000000081c */ /* 0x000fca0000f0f070 */
[----:B------:R-:W-:Y:S01]  /*29610*/  @!P1 SYNCS.ARRIVE.TRANS64.RED.A0T1 RZ, [UR4+0x33400], RZ ;  /* 0x033400ffffff99a7 */ /* 0x000fe20008200404 */
[----:B------:R-:W-:Y:S07]  /*29620*/  @!P1 ARRIVES.LDGSTSBAR.64.TRANSCNT [UR4+0x33400] ;  /* 0x03340000ff0099b0 */ /* 0x000fee0008000a84 */
[----:B------:R-:W-:Y:S05]  /*29630*/  @P0 BRA.U.ANY `(.L_x_4343) ;  /* 0xfffffffd00e80947 */ /* 0x000fea000393ffff */
[----:B01----:R-:W2:Y:S02]  /*29640*/  LDL.LU R2, [R1+0x40] ;  /* 0x0000400001027983 */ /* 0x003ea40000300800 */
        /* <DEDUP_REMOVED lines=9> */
[----:B------:R-:W1:Y:S03]  /*296e0*/  SYNCS.PHASECHK.TRANS64.TRYWAIT P0, [R23+URZ+0x33420], R0 ;  /* 0x03342000170075a7 */ /* 0x000e66000800017f */
[----:B01----:R-:W-:Y:S05]  /*296f0*/  @!P0 BRA `(.L_x_4345) ;  /* 0x0000007c00f48947 */ /* 0x003fea0003800000 */
.L_x_4562:
[----:B------:R-:W-:Y:S05]  /*29700*/  BSYNC B0 ;  /* 0x0000000000007941 */ /* 0x000fea0003800000 */
.L_x_4344:
[----:B------:R-:W-:-:S13]  /*29710*/  ISETP.GE.AND P0, PT, R27, 0xa1, PT ;  /* 0x000000a11b00780c */ /* 0x000fda0003f06270 */
[----:B------:R-:W-:Y:S05]  /*29720*/  @!P0 BRA `(.L_x_4346) ;  /* 0x0000001c00988947 */ /* 0x000fea0003800000 */
[----:B------:R-:W-:Y:S02]  /*29730*/  VIADD R33, R33, 0xfffffffe ;  /* 0xfffffffe21217836 */ /* 0x000fe40000000000 */
[----:B------:R-:W-:Y:S02]  /*29740*/  IMAD.MOV.U32 R20, RZ, RZ, R37 ;  /* 0x000000ffff147224 */ /* 0x000fe400078e0025 */
[----:B------:R-:W-:-:S07]  /*29750*/  IMAD.MOV.U32 R17, RZ, RZ, R32 ;  /* 0x000000ffff117224 */ /* 0x000fce00078e0020 */
.L_x_4366:
[----:B0-2---:R-:W2:Y:S01]  /*29760*/  LDL R0, [R1+0x10] ;  /* 0x0000100001007983 */ /* 0x005ea20000100800 */
[----:B------:R-:W0:Y:S03]  /*29770*/  LDC R6, c[0x0][0x430] ;  /* 0x00010c00ff067b82 */ /* 0x000e260000000800 */
[----:B------:R-:W3:Y:S01]  /*29780*/  LDL R9, [R1+0x14] ;  /* 0x0000140001097983 */ /* 0x000ee20000100800 */
[----:B-1----:R-:W1:Y:S01]  /*29790*/  S2R R2, SR_TID.X ;  /* 0x0000000000027919 */ /* 0x002e620000002100 */
[----:B------:R-:W4:Y:S01]  /*297a0*/  S2R R8, SR_TID.X ;  /* 0x0000000000087919 */ /* 0x000f220000002100 */
[----:B0-----:R-:W-:-:S13]  /*297b0*/  ISETP.NE.AND P0, PT, R6, 0x1, PT ;  /* 0x000000010600780c */ /* 0x001fda0003f05270 */
[----:B------:R-:W0:Y:S01]  /*297c0*/  @P0 LDC R4, c[0x0][0x434] ;  /* 0x00010d00ff040b82 */ /* 0x000e220000000800 */
[C---:B-1----:R-:W-:Y:S01]  /*297d0*/  LOP3.LUT R3, R2.reuse, 0x7f, RZ, 0xc0, !PT ;  /* 0x0000007f02037812 */ /* 0x042fe200078ec0ff */
[----:B------:R-:W-:-:S03]  /*297e0*/  IMAD.SHL.U32 R5, R2, 0x20, RZ ;  /* 0x0000002002057824 */ /* 0x000fc600078e00ff */
[----:B------:R-:W-:-:S04]  /*297f0*/  SHF.R.U32.HI R3, RZ, 0x2, R3 ;  /* 0x00000002ff037819 */ /* 0x000fc80000011603 */
[----:B------:R-:W-:Y:S02]  /*29800*/  LOP3.LUT R5, R3, 0x60, R5, 0xf8, !PT ;  /* 0x0000006003057812 */ /* 0x000fe400078ef805 */
[----:B------:R-:W1:Y:S01]  /*29810*/  @P0 LDC R3, c[0x0][0x438] ;  /* 0x00010e00ff030b82 */ /* 0x000e620000000800 */
[----:B------:R-:W-:Y:S01]  /*29820*/  LOP3.LUT R2, R2, 0x7f, RZ, 0xc0, !PT ;  /* 0x0000007f02027812 */ /* 0x000fe200078ec0ff */
[----:B----4-:R-:W-:-:S03]  /*29830*/  IMAD.SHL.U32 R8, R8, 0x20, RZ ;  /* 0x0000002008087824 */ /* 0x010fc600078e00ff */
[----:B------:R-:W-:-:S04]  /*29840*/  SHF.R.U32.HI R7, RZ, 0x2, R2 ;  /* 0x00000002ff077819 */ /* 0x000fc80000011602 */
[----:B------:R-:W-:Y:S02]  /*29850*/  LOP3.LUT R8, R7, 0x60, R8, 0xf8, !PT ;  /* 0x0000006007087812 */ /* 0x000fe400078ef808 */
[----:B------:R-:W4:Y:S02]  /*29860*/  @P0 LDC R7, c[0x0][0x434] ;  /* 0x00010d00ff070b82 */ /* 0x000f240000000800 */
[----:B------:R-:W-:Y:S01]  /*29870*/  LOP3.LUT R8, R8, 0x80, RZ, 0xfc, !PT ;  /* 0x0000008008087812 */ /* 0x000fe200078efcff */
[----:B------:R-:W-:Y:S05]  /*29880*/  YIELD ;  /* 0x0000000000007946 */ /* 0x000fea0003800000 */
[----:B------:R-:W-:Y:S01]  /*29890*/  ULDC.64 UR4, c[0x0][0x428] ;  /* 0x00010a0000047ab9 */ /* 0x000fe20000000a00 */
[----:B------:R-:W-:Y:S01]  /*298a0*/  ULDC.64 UR6, c[0x0][0x418] ;  /* 0x0001060000067ab9 */ /* 0x000fe20000000a00 */
[----:B------:R-:W-:Y:S01]  /*298b0*/  ISETP.GT.U32.AND P1, PT, R8, 0x9f, PT ;  /* 0x0000009f0800780c */ /* 0x000fe20003f24070 */
[----:B--2---:R-:W-:-:S05]  /*298c0*/  IMAD R0, R33, 0xa0, R0 ;  /* 0x000000a021007824 */ /* 0x004fca00078e0200 */
[----:B------:R-:W-:-:S05]  /*298d0*/  IADD3 R5, R5, R0, RZ ;  /* 0x0000000005057210 */ /* 0x000fca0007ffe0ff */
[----:B0-----:R-:W-:-:S04]  /*298e0*/  @P0 IMAD.HI.U32 R4, R5, R4, RZ ;  /* 0x0000000405040227 */ /* 0x001fc800078e00ff */
[----:B------:R-:W-:Y:S01]  /*298f0*/  IMAD.MOV.U32 R2, RZ, RZ, R5 ;  /* 0x000000ffff027224 */ /* 0x000fe200078e0005 */
[----:B-1----:R-:W-:Y:S02]  /*29900*/  @P0 SHF.R.U32.HI R2, RZ, R3, R4 ;  /* 0x00000003ff020219 */ /* 0x002fe40000011604 */
[----:B------:R-:W0:Y:S01]  /*29910*/  @P0 LDC R3, c[0x0][0x438] ;  /* 0x00010e00ff030b82 */ /* 0x000e220000000800 */
[----:B------:R-:W-:-:S04]  /*29920*/  IMAD.IADD R0, R8, 0x1, R0 ;  /* 0x0000000108007824 */ /* 0x000fc800078e0200 */
[----:B----4-:R-:W-:-:S04]  /*29930*/  @P0 IMAD.HI.U32 R7, R0, R7, RZ ;  /* 0x0000000700070227 */ /* 0x010fc800078e00ff */
[----:B------:R-:W-:Y:S01]  /*29940*/  IMAD.MOV.U32 R4, RZ, RZ, R0 ;  /* 0x000000ffff047224 */ /* 0x000fe200078e0000 */
[----:B0-----:R-:W-:Y:S02]  /*29950*/  @P0 SHF.R.U32.HI R4, RZ, R3, R7 ;  /* 0x00000003ff040219 */ /* 0x001fe40000011607 */
[----:B------:R-:W-:-:S03]  /*29960*/  IADD3 R7, -R2, RZ, RZ ;  /* 0x000000ff02077210 */ /* 0x000fc60007ffe1ff */
[----:B------:R-:W-:Y:S02]  /*29970*/  IMAD.MOV R3, RZ, RZ, -R4 ;  /* 0x000000ffff037224 */ /* 0x000fe400078e0a04 */
[C---:B------:R-:W-:Y:S02]  /*29980*/  IMAD R5, R6.reuse, R7, R5 ;  /* 0x0000000706057224 */ /* 0x040fe400078e0205 */
[----:B------:R-:W-:Y:S01]  /*29990*/  IMAD R6, R6, R3, R0 ;  /* 0x0000000306067224 */ /* 0x000fe200078e0200 */
[----:B------:R-:W-:Y:S01]  /*299a0*/  SHF.R.S32.HI R3, RZ, 0x1f, R2 ;  /* 0x0000001fff037819 */ /* 0x000fe20000011402 */
[----:B---3--:R-:W-:-:S04]  /*299b0*/  IMAD R0, R9, UR4, RZ ;  /* 0x0000000409007c24 */ /* 0x008fc8000f8e02ff */
[C---:B------:R-:W-:Y:S02]  /*299c0*/  IMAD R0, R36.reuse, UR5, R0 ;  /* 0x0000000524007c24 */ /* 0x040fe4000f8e0200 */
[----:B------:R-:W-:-:S04]  /*299d0*/  IMAD.WIDE.U32 R2, R36, UR4, R2 ;  /* 0x0000000424027c25 */ /* 0x000fc8000f8e0002 */
[----:B------:R-:W-:Y:S01]  /*299e0*/  IMAD.IADD R3, R0, 0x1, R3 ;  /* 0x0000000100037824 */ /* 0x000fe200078e0203 */
[----:B------:R-:W-:-:S04]  /*299f0*/  LEA R8, P0, R2, UR6, 0x2 ;  /* 0x0000000602087c11 */ /* 0x000fc8000f8010ff */
[----:B------:R-:W-:-:S05]  /*29a00*/  LEA.HI.X R9, R2, UR7, R3, 0x2, P0 ;  /* 0x0000000702097c11 */ /* 0x000fca00080f1403 */
[----:B------:R0:W2:Y:S01]  /*29a10*/  LDG.E R7, desc[UR50][R8.64] ;  /* 0x0000003208077981 */ /* 0x0000a2000c1e1900 */
[--C-:B------:R-:W-:Y:S01]  /*29a20*/  @!P1 SHF.R.S32.HI R3, RZ, 0x1f, R4.reuse ;  /* 0x0000001fff039819 */ /* 0x100fe20000011404 */
[----:B------:R-:W-:Y:S02]  /*29a30*/  @!P1 IMAD.MOV.U32 R2, RZ, RZ, R4 ;  /* 0x000000ffff029224 */ /* 0x000fe400078e0004 */
[----:B------:R-:W-:Y:S02]  /*29a40*/  IMAD.U32 R12, RZ, RZ, UR39 ;  /* 0x00000027ff0c7e24 */ /* 0x000fe4000f8e00ff */
[----:B------:R-:W-:-:S03]  /*29a50*/  @!P1 IMAD.WIDE.U32 R2, R36, UR4, R2 ;  /* 0x0000000424029c25 */ /* 0x000fc6000f8e0002 */
[----:B------:R-:W-:Y:S01]  /*29a60*/  ISETP.NE.AND P2, PT, R12, 0x3, PT ;  /* 0x000000030c00780c */ /* 0x000fe20003f45270 */
[----:B------:R-:W-:Y:S01]  /*29a70*/  @!P1 IMAD.IADD R0, R0, 0x1, R3 ;  /* 0x0000000100009824 */ /* 0x000fe200078e0203 */
[C---:B------:R-:W-:Y:S01]  /*29a80*/  @!P1 LEA R10, P0, R2.reuse, UR6, 0x2 ;  /* 0x00000006020a9c11 */ /* 0x040fe2000f8010ff */
[----:B------:R-:W-:Y:S01]  /*29a90*/  VIADD R32, R17, 0x1 ;  /* 0x0000000111207836 */ /* 0x000fe20000000000 */
[----:B0-----:R-:W-:Y:S02]  /*29aa0*/  MOV R8, RZ ;  /* 0x000000ff00087202 */ /* 0x001fe40000000f00 */
[----:B------:R-:W-:Y:S02]  /*29ab0*/  @!P1 LEA.HI.X R11, R2, UR7, R0, 0x2, P0 ;  /* 0x00000007020b9c11 */ /* 0x000fe400080f1400 */
[C---:B------:R-:W-:Y:S01]  /*29ac0*/  ISETP.NE.AND P0, PT, R32.reuse, 0x2, PT ;  /* 0x000000022000780c */ /* 0x040fe20003f05270 */
[----:B------:R-:W-:Y:S02]  /*29ad0*/  IMAD.MOV.U32 R0, RZ, RZ, R33 ;  /* 0x000000ffff007224 */ /* 0x000fe400078e0021 */
[----:B------:R0:W5:Y:S01]  /*29ae0*/  @!P1 LDG.E R8, desc[UR50][R10.64] ;  /* 0x000000320a089981 */ /* 0x000162000c1e1900 */
[----:B------:R-:W-:Y:S01]  /*29af0*/  SEL R37, RZ, 0x1, P0 ;  /* 0x00000001ff257807 */ /* 0x000fe20000000000 */
[----:B------:R-:W-:Y:S01]  /*29b00*/  VIADD R33, R33, 0xffffffff ;  /* 0xffffffff21217836 */ /* 0x000fe20000000000 */
[----:B------:R-:W-:-:S02]  /*29b10*/  SEL R32, R32, RZ, P0 ;  /* 0x000000ff20207207 */ /* 0x000fc40000000000 */
[----:B------:R-:W-:Y:S02]  /*29b20*/  ISETP.GT.AND P1, PT, R0, RZ, PT ;  /* 0x000000ff0000720c */ /* 0x000fe40003f24270 */
[----:B------:R-:W-:Y:S02]  /*29b30*/  LOP3.LUT R37, R20, R37, RZ, 0x3c, !PT ;  /* 0x0000002514257212 */ /* 0x000fe400078e3cff */
[----:B--2---:R-:W-:Y:S01]  /*29b40*/  SHF.R.S32.HI R29, RZ, 0x1f, R7 ;  /* 0x0000001fff1d7819 */ /* 0x004fe20000011407 */
[----:B0-----:R-:W-:Y:S08]  /*29b50*/  @!P2 BRA `(.L_x_4347) ;  /* 0x000000000004a947 */ /* 0x001ff00003800000 */
[----:B------:R-:W-:Y:S01]  /*29b60*/  BPT.TRAP 0x1 ;  /* 0x000000040000795c */ /* 0x000fe20000300000 */
.L_x_4347:
[----:B------:R-:W-:Y:S01]  /*29b70*/  LEA R4, R32, R23, 0x3 ;  /* 0x0000001720047211 */ /* 0x000fe200078e18ff */
[----:B------:R-:W-:Y:S01]  /*29b80*/  BSSY B0, `(.L_x_4348) ;  /* 0x0000005000007945 */ /* 0x000fe20003800000 */
[----:B------:R-:W-:Y:S02]  /*29b90*/  SHF.L.U32 R31, R37, 0x1f, RZ ;  /* 0x0000001f251f7819 */ /* 0x000fe400000006ff */
[----:B------:R-:W-:Y:S02]  /*29ba0*/  SHF.R.S32.HI R30, RZ, 0x1f, R5 ;  /* 0x0000001fff1e7819 */ /* 0x000fe40000011405 */
[----:B------:R-:W0:Y:S02]  /*29bb0*/  SYNCS.PHASECHK.TRANS64.TRYWAIT P0, [R4+URZ+0x33480], R31 ;  /* 0x0334801f040075a7 */ /* 0x000e24000800017f */
[----:B0-----:R-:W-:Y:S05]  /*29bc0*/  @!P0 BRA `(.L_x_4349) ;  /* 0x0000007800d48947 */ /* 0x001fea0003800000 */
.L_x_4563:
[----:B------:R-:W-:Y:S05]  /*29bd0*/  BSYNC B0 ;  /* 0x0000000000007941 */ /* 0x000fea0003800000 */
.L_x_4348:
[----:B------:R-:W2:Y:S01]  /*29be0*/  LDL R9, [R1+0xc] ;  /* 0x00000c0001097983 */ /* 0x000ea20000100800 */
[----:B------:R-:W-:Y:S01]  /*29bf0*/  ULDC.64 UR4, c[0x0][0x328] ;  /* 0x0000ca0000047ab9 */ /* 0x000fe20000000a00 */
[----:B------:R-:W-:Y:S01]  /*29c00*/  ULDC.64 UR6, c[0x0][0x338] ;  /* 0x0000ce0000067ab9 */ /* 0x000fe20000000a00 */
[----:B------:R-:W-:Y:S01]  /*29c10*/  IMAD R0, R30, UR4, RZ ;  /* 0x000000041e007c24 */ /* 0x000fe2000f8e02ff */
[----:B------:R-:W3:Y:S01]  /*29c20*/  LDL R14, [R1+0x1c] ;  /* 0x00001c00010e7983 */ /* 0x000ee20000100800 */
[C---:B------:R-:W-:Y:S01]  /*29c30*/  IMAD.WIDE.U32 R2, R5.reuse, UR4, RZ ;  /* 0x0000000405027c25 */ /* 0x040fe2000f8e00ff */
[----:B------:R-:W-:Y:S01]  /*29c40*/  ULDC.64 UR8, c[0x0][0x330] ;  /* 0x0000cc0000087ab9 */ /* 0x000fe20000000a00 */
[----:B-----5:R-:W-:Y:S01]  /*29c50*/  SHF.R.S32.HI R27, RZ, 0x1f, R8 ;  /* 0x0000001fff1b7819 */ /* 0x020fe20000011408 */
[----:B------:R-:W1:Y:S01]  /*29c60*/  S2R R13, SR_TID.X ;  /* 0x00000000000d7919 */ /* 0x000e620000002100 */
[----:B------:R-:W-:Y:S01]  /*29c70*/  IMAD R0, R5, UR5, R0 ;  /* 0x0000000505007c24 */ /* 0x000fe2000f8e0200 */
[----:B------:R-:W-:Y:S01]  /*29c80*/  ULDC.64 UR10, c[0x0][0x318] ;  /* 0x0000c600000a7ab9 */ /* 0x000fe20000000a00 */
[----:B------:R-:W-:Y:S01]  /*29c90*/  SHF.R.S32.HI R28, RZ, 0x1f, R6 ;  /* 0x0000001fff1c7819 */ /* 0x000fe20000011406 */
[----:B------:R-:W4:Y:S01]  /*29ca0*/  LDC R11, c[0x0][0x2f4] ;  /* 0x0000bd00ff0b7b82 */ /* 0x000f220000000800 */
[----:B------:R-:W-:-:S02]  /*29cb0*/  IMAD.IADD R3, R3, 0x1, R0 ;  /* 0x0000000103037824 */ /* 0x000fc400078e0200 */
[----:B------:R-:W-:Y:S02]  /*29cc0*/  IMAD R0, R29, UR6, RZ ;  /* 0x000000061d007c24 */ /* 0x000fe4000f8e02ff */
[----:B------:R-:W-:-:S04]  /*29cd0*/  IMAD.WIDE.U32 R2, R7, UR6, R2 ;  /* 0x0000000607027c25 */ /* 0x000fc8000f8e0002 */
[----:B------:R-:W-:-:S04]  /*29ce0*/  IMAD R0, R7, UR7, R0 ;  /* 0x0000000707007c24 */ /* 0x000fc8000f8e0200 */
[----:B------:R-:W-:Y:S02]  /*29cf0*/  IMAD.IADD R3, R3, 0x1, R0 ;  /* 0x0000000103037824 */ /* 0x000fe400078e0200 */
[----:B------:R-:W-:-:S04]  /*29d00*/  IMAD.WIDE.U32 R2, R18, UR8, R2 ;  /* 0x0000000812027c25 */ /* 0x000fc8000f8e0002 */
[----:B------:R-:W-:-:S04]  /*29d10*/  IMAD R0, R27, UR6, RZ ;  /* 0x000000061b007c24 */ /* 0x000fc8000f8e02ff */
[----:B------:R-:W-:Y:S01]  /*29d20*/  IMAD R0, R8, UR7, R0 ;  /* 0x0000000708007c24 */ /* 0x000fe2000f8e0200 */
[----:B-1----:R-:W-:-:S04]  /*29d30*/  SHF.L.U32 R12, R13, 0x4, RZ ;  /* 0x000000040d0c7819 */ /* 0x002fc800000006ff */
[----:B------:R-:W-:Y:S01]  /*29d40*/  LOP3.LUT R12, R12, 0x30, RZ, 0xc0, !PT ;  /* 0x000000300c0c7812 */ /* 0x000fe200078ec0ff */
[----:B--2---:R-:W-:Y:S01]  /*29d50*/  IMAD R21, R9, UR8, RZ ;  /* 0x0000000809157c24 */ /* 0x004fe2000f8e02ff */
[----:B------:R-:W-:-:S03]  /*29d60*/  IADD3 R9, P0, R2, UR10, RZ ;  /* 0x0000000a02097c10 */ /* 0x000fc6000ff1e0ff */
[----:B------:R-:W-:-:S05]  /*29d70*/  IMAD R21, R18, UR9, R21 ;  /* 0x0000000912157c24 */ /* 0x000fca000f8e0215 */
[----:B------:R-:W-:Y:S01]  /*29d80*/  IADD3.X R10, R21, UR11, R3, P0, !PT ;  /* 0x0000000b150a7c10 */ /* 0x000fe200087fe403 */
[----:B------:R-:W-:-:S04]  /*29d90*/  IMAD.WIDE.U32 R2, R8, UR6, RZ ;  /* 0x0000000608027c25 */ /* 0x000fc8000f8e00ff */
        /* <DEDUP_REMOVED lines=8> */
[----:B------:R-:W-:Y:S01]  /*29e20*/  IMAD.SHL.U32 R3, R13, 0x10, RZ ;  /* 0x000000100d037824 */ /* 0x000fe200078e00ff */
[C---:B------:R-:W-:Y:S01]  /*29e30*/  LOP3.LUT R13, R12.reuse, 0x80, RZ, 0xfc, !PT ;  /* 0x000000800c0d7812 */ /* 0x040fe200078efcff */
[----:B------:R-:W-:Y:S01]  /*29e40*/  UMOV UR4, 0xffffffff ;  /* 0xffffffff00047882 */ /* 0x000fe20000000000 */
[----:B------:R-:W-:Y:S02]  /*29e50*/  LOP3.LUT R12, R12, 0x40, RZ, 0xfc, !PT ;  /* 0x000000400c0c7812 */ /* 0x000fe400078efcff */
[----:B------:R-:W-:Y:S01]  /*29e60*/  LOP3.LUT R3, R3, 0x30, RZ, 0xc0, !PT ;  /* 0x0000003003037812 */ /* 0x000fe200078ec0ff */
[----:B---3--:R-:W-:Y:S01]  /*29e70*/  IMAD R35, R32, 0x7800, R14 ;  /* 0x0000780020237824 */ /* 0x008fe200078e020e */
[-C--:B----4-:R-:W-:Y:S02]  /*29e80*/  ISETP.GE.AND P2, PT, R13, R11.reuse, PT ;  /* 0x0000000b0d00720c */ /* 0x090fe40003f46270 */
[----:B------:R-:W-:-:S02]  /*29e90*/  ISETP.GE.AND P3, PT, R12, R11, PT ;  /* 0x0000000b0c00720c */ /* 0x000fc40003f66270 */
[----:B------:R-:W-:Y:S01]  /*29ea0*/  ISETP.GE.AND P4, PT, R3, R11, PT ;  /* 0x0000000b0300720c */ /* 0x000fe20003f86270 */
[----:B------:R-:W-:-:S12]  /*29eb0*/  BRA.DIV UR4, `(.L_x_4350) ;  /* 0x0000007a042c7947 */ /* 0x000fd8000b800000 */
[----:B------:R-:W1:Y:S01]  /*29ec0*/  S2R R3, SR_TID.X ;  /* 0x0000000000037919 */ /* 0x000e620000002100 */
[----:B------:R-:W2:Y:S04]  /*29ed0*/  SHFL.IDX PT, R2, R9, RZ, 0x1c1f ;  /* 0x001c1fff09027589 */ /* 0x000ea800000e0000 */
[----:B------:R-:W3:Y:S04]  /*29ee0*/  SHFL.IDX PT, R0, R10, RZ, 0x1c1f ;  /* 0x001c1fff0a007589 */ /* 0x000ee800000e0000 */
[----:B------:R-:W-:Y:S01]  /*29ef0*/  SHFL.IDX PT, R21, R21, RZ, 0x1c1f ;  /* 0x001c1fff15157589 */ /* 0x000fe200000e0000 */
[----:B-1----:R-:W-:-:S05]  /*29f00*/  IMAD.SHL.U32 R11, R3, 0x10, RZ ;  /* 0x00000010030b7824 */ /* 0x002fca00078e00ff */
[----:B------:R-:W-:-:S04]  /*29f10*/  LOP3.LUT R11, R11, 0x30, RZ, 0xc0, !PT ;  /* 0x000000300b0b7812 */ /* 0x000fc800078ec0ff */
[----:B--2---:R-:W-:-:S05]  /*29f20*/  IADD3 R2, P0, R11, R2, RZ ;  /* 0x000000020b027210 */ /* 0x004fca0007f1e0ff */
[----:B---3--:R-:W-:Y:S02]  /*29f30*/  IMAD.X R3, RZ, RZ, R0, P0 ;  /* 0x000000ffff037224 */ /* 0x008fe400000e0600 */
[----:B------:R-:W-:Y:S02]  /*29f40*/  IMAD.IADD R0, R23, 0x1, R35 ;  /* 0x0000000117007824 */ /* 0x000fe400078e0223 */
[----:B------:R-:W-:Y:S04]  /*29f50*/  SHFL.IDX PT, R35, R10, 0x2, 0x1c1f ;  /* 0x005c1f000a237f89 */ /* 0x000fe800000e0000 */
[----:B------:R-:W-:Y:S04]  /*29f60*/  LDGSTS.E.BYPASS.LTC128B.128 [R0+0xf200], desc[UR50][R2.64], !P4 ;  /* 0x0f20000002007fae */ /* 0x000fe8000e101d72 */
[----:B------:R-:W-:Y:S04]  /*29f70*/  LDGSTS.E.BYPASS.LTC128B.128 [R0+0x11a00], desc[UR50][R2.64+0x40], !P3 ;  /* 0x11a0004002007fae */ /* 0x000fe8000d901d72 */
[----:B------:R1:W-:Y:S04]  /*29f80*/  LDGSTS.E.BYPASS.LTC128B.128 [R0+0x14200], desc[UR50][R2.64+0x80], !P2 ;  /* 0x1420008002007fae */ /* 0x0003e8000d101d72 */
[----:B-1----:R-:W1:Y:S04]  /*29f90*/  SHFL.IDX PT, R2, R9, 0x1, 0x1c1f ;  /* 0x003c1f0009027f89 */ /* 0x002e6800000e0000 */
[----:B------:R-:W2:Y:S01]  /*29fa0*/  SHFL.IDX PT, R3, R10, 0x1, 0x1c1f ;  /* 0x003c1f000a037f89 */ /* 0x000ea200000e0000 */
[----:B-1----:R-:W-:-:S04]  /*29fb0*/  IADD3 R2, P0, R11, R2, RZ ;  /* 0x000000020b027210 */ /* 0x002fc80007f1e0ff */
[----:B--2---:R-:W-:-:S05]  /*29fc0*/  IADD3.X R3, RZ, R3, RZ, P0, !PT ;  /* 0x00000003ff037210 */ /* 0x004fca00007fe4ff */
        /* <DEDUP_REMOVED lines=17> */
.L_x_4575:
[----:B------:R-:W3:Y:S02]  /*2a0e0*/  S2R R3, SR_TID.X ;  /* 0x0000000000037919 */ /* 0x000ee40000002100 */
[----:B---3--:R-:W-:-:S05]  /*2a0f0*/  IMAD.SHL.U32 R3, R3, 0x10, RZ ;  /* 0x0000001003037824 */ /* 0x008fca00078e00ff */
[----:B------:R-:W-:-:S04]  /*2a100*/  LOP3.LUT R3, R3, 0x30, RZ, 0xc0, !PT ;  /* 0x0000003003037812 */ /* 0x000fc800078ec0ff */
        /* <DEDUP_REMOVED lines=10> */
.L_x_4351:
        /* <DEDUP_REMOVED lines=11> */
.L_x_4352:
[----:B------:R2:W-:Y:S01]  /*2a260*/  SYNCS.ARRIVE.TRANS64.A1T0 RZ, [R4+URZ+0x33470], RZ ;  /* 0x033470ff04ff79a7 */ /* 0x0005e2000810003f */
[----:B------:R-:W-:Y:S05]  /*2a270*/  @!P3 BRA `(.L_x_4353) ;  /* 0x000000000004b947 */ /* 0x000fea0003800000 */
[----:B------:R-:W-:Y:S01]  /*2a280*/  BPT.TRAP 0x1 ;  /* 0x000000040000795c */ /* 0x000fe20000300000 */
.L_x_4353:
[----:B------:R-:W3:Y:S01]  /*2a290*/  SYNCS.PHASECHK.TRANS64.TRYWAIT P0, [R4+URZ+0x33440], R31 ;  /* 0x0334401f040075a7 */ /* 0x000ee2000800017f */
[----:B------:R-:W-:Y:S04]  /*2a2a0*/  BSSY B0, `(.L_x_4354) ;  /* 0x0000002000007945 */ /* 0x000fe80003800000 */
[----:B---3--:R-:W-:Y:S05]  /*2a2b0*/  @!P0 BRA `(.L_x_4355) ;  /* 0x0000007800d08947 */ /* 0x008fea0003800000 */
.L_x_4576:
[----:B------:R-:W-:Y:S05]  /*2a2c0*/  BSYNC B0 ;  /* 0x0000000000007941 */ /* 0x000fea0003800000 */
.L_x_4354:
[----:B------:R-:W4:Y:S01]  /*2a2d0*/  LDL R12, [R1+0xc] ;  /* 0x00000c00010c7983 */ /* 0x000f220000100800 */
[----:B------:R-:W-:Y:S01]  /*2a2e0*/  ULDC.64 UR4, c[0x0][0x310] ;  /* 0x0000c40000047ab9 */ /* 0x000fe20000000a00 */
[----:B------:R-:W-:Y:S01]  /*2a2f0*/  ULDC.64 UR6, c[0x0][0x300] ;  /* 0x0000c00000067ab9 */ /* 0x000fe20000000a00 */
[----:B------:R-:W-:Y:S01]  /*2a300*/  IMAD R9, R29, UR4, RZ ;  /* 0x000000041d097c24 */ /* 0x000fe2000f8e02ff */
[----:B------:R-:W5:Y:S01]  /*2a310*/  S2R R14, SR_TID.X ;  /* 0x00000000000e7919 */ /* 0x000f620000002100 */
[----:B------:R-:W-:-:S04]  /*2a320*/  IMAD.WIDE.U32 R2, R7, UR4, RZ ;  /* 0x0000000407027c25 */ /* 0x000fc8000f8e00ff */
[----:B------:R-:W-:Y:S02]  /*2a330*/  IMAD R9, R7, UR5, R9 ;  /* 0x0000000507097c24 */ /* 0x000fe4000f8e0209 */
[----:B------:R-:W-:Y:S02]  /*2a340*/  IMAD R30, R30, UR6, RZ ;  /* 0x000000061e1e7c24 */ /* 0x000fe4000f8e02ff */
[----:B------:R-:W-:Y:S02]  /*2a350*/  IMAD.IADD R3, R3, 0x1, R9 ;  /* 0x0000000103037824 */ /* 0x000fe400078e0209 */
[C---:B------:R-:W-:Y:S02]  /*2a360*/  IMAD R30, R5.reuse, UR7, R30 ;  /* 0x00000007051e7c24 */ /* 0x040fe4000f8e021e */
[----:B------:R-:W-:-:S04]  /*2a370*/  IMAD.WIDE.U32 R2, R5, UR6, R2 ;  /* 0x0000000605027c25 */ /* 0x000fc8000f8e0002 */
[----:B------:R-:W-:Y:S02]  /*2a380*/  IMAD R5, R27, UR4, RZ ;  /* 0x000000041b057c24 */ /* 0x000fe4000f8e02ff */
[----:B------:R-:W-:Y:S02]  /*2a390*/  IMAD.IADD R11, R3, 0x1, R30 ;  /* 0x00000001030b7824 */ /* 0x000fe400078e021e */
        /* <DEDUP_REMOVED lines=9> */
[----:B------:R-:W-:-:S03]  /*2a430*/  IMAD.WIDE.U32 R10, R18, UR4, R10 ;  /* 0x00000004120a7c25 */ /* 0x000fc6000f8e000a */
[----:B------:R-:W-:Y:S01]  /*2a440*/  IADD3 R3, R3, R7, RZ ;  /* 0x0000000703037210 */ /* 0x000fe20007ffe0ff */
[----:B-----5:R-:W-:Y:S01]  /*2a450*/  IMAD.SHL.U32 R13, R14, 0x10, RZ ;  /* 0x000000100e0d7824 */ /* 0x020fe200078e00ff */
[----:B------:R-:W-:Y:S01]  /*2a460*/  IADD3 R5, P0, R10, UR6, RZ ;  /* 0x000000060a057c10 */ /* 0x000fe2000ff1e0ff */
[----:B------:R-:W-:Y:S02]  /*2a470*/  IMAD.SHL.U32 R21, R14, 0x10, RZ ;  /* 0x000000100e157824 */ /* 0x000fe400078e00ff */
[----:B------:R-:W-:Y:S01]  /*2a480*/  IMAD.WIDE.U32 R2, R18, UR4, R2 ;  /* 0x0000000412027c25 */ /* 0x000fe2000f8e0002 */
[----:B------:R-:W-:Y:S02]  /*2a490*/  LOP3.LUT R13, R13, 0x30, RZ, 0xc0, !PT ;  /* 0x000000300d0d7812 */ /* 0x000fe400078ec0ff */
[----:B------:R-:W-:Y:S02]  /*2a4a0*/  LOP3.LUT R21, R21, 0x30, RZ, 0xc0, !PT ;  /* 0x0000003015157812 */ /* 0x000fe400078ec0ff */
[----:B------:R-:W-:-:S02]  /*2a4b0*/  LOP3.LUT R14, R13, 0x80, RZ, 0xfc, !PT ;  /* 0x000000800d0e7812 */ /* 0x000fc400078efcff */
[----:B------:R-:W-:Y:S01]  /*2a4c0*/  LOP3.LUT R13, R13, 0x40, RZ, 0xfc, !PT ;  /* 0x000000400d0d7812 */ /* 0x000fe200078efcff */
        /* <DEDUP_REMOVED lines=28> */
[----:B----4-:R-:W-:-:S04]  /*2a690*/  IADD3 R2, P0, R21, R2, RZ ;  /* 0x0000000215027210 */ /* 0x010fc80007f1e0ff */
[----:B------:R-:W-:Y:S02]  /*2a6a0*/  IADD3.X R3, RZ, R8, RZ, P0, !PT ;  /* 0x00000008ff037210 */ /* 0x000fe400007fe4ff */
[----:B------:R-:W-:Y:S04]  /*2a6b0*/  SHFL.IDX PT, R8, R10, 0x3, 0x1c1f ;  /* 0x007c1f000a087f89 */ /* 0x000fe800000e0000 */
[----:B------:R-:W-:Y:S04]  /*2a6c0*/  LDGSTS.E.BYPASS.LTC128B.128 [R0+0x25200], desc[UR50][R2.64], !P4 ;  /* 0x2520000002007fae */ /* 0x000fe8000e101d72 */
[----:B------:R-:W-:Y:S04]  /*2a6d0*/  LDGSTS.E.BYPASS.LTC128B.128 [R0+0x27a00], desc[UR50][R2.64+0x40], !P3 ;  /* 0x27a0004002007fae */ /* 0x000fe8000d901d72 */
[----:B------:R4:W-:Y:S04]  /*2a6e0*/  LDGSTS.E.BYPASS.LTC128B.128 [R0+0x2a200], desc[UR50][R2.64+0x80], !P2 ;  /* 0x2a20008002007fae */ /* 0x0009e8000d101d72 */
[----:B----4-:R-:W4:Y:S02]  /*2a6f0*/  SHFL.IDX PT, R2, R5, 0x3, 0x1c1f ;  /* 0x007c1f0005027f89 */ /* 0x010f2400000e0000 */
[----:B----4-:R-:W-:-:S05]  /*2a700*/  IADD3 R2, P0, R21, R2, RZ ;  /* 0x0000000215027210 */ /* 0x010fca0007f1e0ff */
[----:B------:R-:W-:-:S05]  /*2a710*/  IMAD.X R3, RZ, RZ, R8, P0 ;  /* 0x000000ffff037224 */ /* 0x000fca00000e0608 */
[----:B------:R-:W-:Y:S04]  /*2a720*/  LDGSTS.E.BYPASS.LTC128B.128 [R0+0x25a00], desc[UR50][R2.64], !P4 ;  /* 0x25a0000002007fae */ /* 0x000fe8000e101d72 */
[----:B------:R-:W-:Y:S04]  /*2a730*/  LDGSTS.E.BYPASS.LTC128B.128 [R0+0x28200], desc[UR50][R2.64+0x40], !P3 ;  /* 0x2820004002007fae */ /* 0x000fe8000d901d72 */
[----:B------:R4:W-:Y:S04]  /*2a740*/  LDGSTS.E.BYPASS.LTC128B.128 [R0+0x2aa00], desc[UR50][R2.64+0x80], !P2 ;  /* 0x2aa0008002007fae */ /* 0x0009e8000d101d72 */
[----:B----4-:R4:W0:Y:S02]  /*2a750*/  SHFL.IDX PT, R2, R6, RZ, 0x1c1f ;  /* 0x001c1fff06027589 */ /* 0x01082400000e0000 */
.L_x_4588:
        /* <DEDUP_REMOVED lines=10> */
.L_x_4357:
        /* <DEDUP_REMOVED lines=11> */
.L_x_4358:
[----:B------:R-:W-:Y:S01]  /*2a8b0*/  IMAD.U32 R0, RZ, RZ, UR37 ;  /* 0x00000025ff007e24 */ /* 0x000fe2000f8e00ff */
[----:B------:R0:W-:Y:S04]  /*2a8c0*/  SYNCS.ARRIVE.TRANS64.A1T0 RZ, [R4+URZ+0x33430], RZ ;  /* 0x033430ff04ff79a7 */ /* 0x0001e8000810003f */
[----:B------:R-:W-:-:S13]  /*2a8d0*/  ISETP.NE.AND P0, PT, R0, 0x3, PT ;  /* 0x000000030000780c */ /* 0x000fda0003f05270 */
[----:B0-----:R-:W-:Y:S05]  /*2a8e0*/  @!P0 BRA `(.L_x_4359) ;  /* 0x0000000000048947 */ /* 0x001fea0003800000 */
[----:B------:R-:W-:Y:S01]  /*2a8f0*/  BPT.TRAP 0x1 ;  /* 0x000000040000795c */ /* 0x000fe20000300000 */
.L_x_4359:
[----:B------:R-:W-:Y:S01]  /*2a900*/  LOP3.LUT R3, R20, 0x1, RZ, 0x3c, !PT ;  /* 0x0000000114037812 */ /* 0x000fe200078e3cff */
[----:B------:R-:W-:Y:S01]  /*2a910*/  BSSY B0, `(.L_x_4360) ;  /* 0x0000005000007945 */ /* 0x000fe20003800000 */
[----:B------:R-:W-:Y:S02]  /*2a920*/  LEA R2, R17, R23, 0x3 ;  /* 0x0000001711027211 */ /* 0x000fe400078e18ff */
[----:B------:R-:W-:-:S04]  /*2a930*/  SHF.L.U32 R3, R3, 0x1f, RZ ;  /* 0x0000001f03037819 */ /* 0x000fc800000006ff */
[----:B------:R-:W0:Y:S02]  /*2a940*/  SYNCS.PHASECHK.TRANS64.TRYWAIT P2, [R2+URZ+0x33470], R3 ;  /* 0x03347003020075a7 */ /* 0x000e24000804017f */
[----:B0-----:R-:W-:Y:S05]  /*2a950*/  @!P2 BRA `(.L_x_4361) ;  /* 0x0000007800b8a947 */ /* 0x001fea0003800000 */
.L_x_4589:
[----:B------:R-:W-:Y:S05]  /*2a960*/  BSYNC B0 ;  /* 0x0000000000007941 */ /* 0x000fea0003800000 */
.L_x_4360:
[----:B------:R-:W-:-:S05]  /*2a970*/  IMAD.U32 R0, RZ, RZ, UR39 ;  /* 0x00000027ff007e24 */ /* 0x000fca000f8e00ff */
[----:B------:R-:W-:-:S13]  /*2a980*/  ISETP.NE.AND P2, PT, R0, 0x3, PT ;  /* 0x000000030000780c */ /* 0x000fda0003f45270 */
[----:B------:R-:W-:Y:S05]  /*2a990*/  @!P2 BRA `(.L_x_4362) ;  /* 0x000000000004a947 */ /* 0x000fea0003800000 */
[----:B------:R-:W-:Y:S01]  /*2a9a0*/  BPT.TRAP 0x1 ;  /* 0x000000040000795c */ /* 0x000fe20000300000 */
.L_x_4362:
[----:B------:R-:W-:Y:S01]  /*2a9b0*/  SHF.L.U32 R3, R20, 0x1f, RZ ;  /* 0x0000001f14037819 */ /* 0x000fe200000006ff */
[----:B------:R-:W-:-:S03]  /*2a9c0*/  IMAD R0, R17, 0x7800, RZ ;  /* 0x0000780011007824 */ /* 0x000fc600078e02ff */
[----:B------:R-:W0:Y:S02]  /*2a9d0*/  SYNCS.PHASECHK.TRANS64.TRYWAIT P2, [R2+URZ+0x33460], R3 ;  /* 0x03346003020075a7 */ /* 0x000e24000804017f */
[----:B0-----:R-:W-:Y:S05]  /*2a9e0*/  @!P2 BRA `(.L_x_4363) ;  /* 0x0000007800a8a947 */ /* 0x001fea0003800000 */
.L_x_4590:
[C---:B--23--:R-:W-:Y:S01]  /*2a9f0*/  LOP3.LUT R4, R0.reuse, R25, RZ, 0xfc, !PT ;  /* 0x0000001900047212 */ /* 0x04cfe200078efcff */
[----:B------:R-:W-:Y:S05]  /*2aa00*/  WARPSYNC.ALL ;  /* 0x0000000000007948 */ /* 0x000fea0003800000 */
[----:B------:R-:W-:Y:S01]  /*2aa10*/  IMAD.IADD R5, R23, 0x1, R4 ;  /* 0x0000000117057824 */ /* 0x000fe200078e0204 */
[C---:B------:R-:W-:Y:S01]  /*2aa20*/  LOP3.LUT R3, R0.reuse, R22, RZ, 0xfc, !PT ;  /* 0x0000001600037212 */ /* 0x040fe200078efcff */
[C---:B------:R-:W-:Y:S01]  /*2aa30*/  VIADD R12, R0.reuse, 0x2800 ;  /* 0x00002800000c7836 */ /* 0x040fe20000000000 */
[C---:B------:R-:W-:Y:S01]  /*2aa40*/  IADD3 R17, R0.reuse, 0x3000, RZ ;  /* 0x0000300000117810 */ /* 0x040fe20007ffe0ff */
[----:B------:R-:W-:Y:S01]  /*2aa50*/  VIADD R13, R0, 0x800 ;  /* 0x00000800000d7836 */ /* 0x000fe20000000000 */
[----:B------:R-:W-:Y:S01]  /*2aa60*/  MOV R21, UR39 ;  /* 0x0000002700157c02 */ /* 0x000fe20008000f00 */
[----:B----4-:R-:W0:Y:S01]  /*2aa70*/  LDSM.16.MT88.4 R4, [R5+0xf200] ;  /* 0x00f200000504783b */ /* 0x010e220000004200 */
[----:B------:R-:W-:-:S02]  /*2aa80*/  IMAD.IADD R3, R24, 0x1, R3 ;  /* 0x0000000118037824 */ /* 0x000fc400078e0203 */
[C---:B------:R-:W-:Y:S01]  /*2aa90*/  VIADD R20, R0.reuse, 0x5000 ;  /* 0x0000500000147836 */ /* 0x040fe20000000000 */
[----:B------:R-:W-:Y:S01]  /*2aaa0*/  ISETP.NE.AND P2, PT, R21, 0x3, PT ;  /* 0x000000031500780c */ /* 0x000fe20003f45270 */
[C---:B------:R-:W-:Y:S02]  /*2aab0*/  VIADD R15, R0.reuse, 0x2000 ;  /* 0x00002000000f7836 */ /* 0x040fe40000000000 */
[----:B------:R-:W-:Y:S01]  /*2aac0*/  VIADD R14, R0, 0x5800 ;  /* 0x00005800000e7836 */ /* 0x000fe20000000000 */
[C-C-:B0-----:R-:W-:Y:S02]  /*2aad0*/  PRMT R8, R4.reuse, 0x6420, R5.reuse ;  /* 0x0000642004087816 */ /* 0x141fe40000000005 */
[----:B------:R-:W-:Y:S02]  /*2aae0*/  PRMT R9, R4, 0x7531, R5 ;  /* 0x0000753104097816 */ /* 0x000fe40000000005 */
[----:B------:R-:W-:Y:S02]  /*2aaf0*/  LOP3.LUT R4, R12, R25, RZ, 0xfc, !PT ;  /* 0x000000190c047212 */ /* 0x000fe400078efcff */
[----:B------:R-:W-:-:S02]  /*2ab00*/  PRMT R10, R6, 0x6420, R7 ;  /* 0x00006420060a7816 */ /* 0x000fc40000000007 */
[----:B------:R-:W-:Y:S02]  /*2ab10*/  PRMT R11, R6, 0x7531, R7 ;  /* 0x00007531060b7816 */ /* 0x000fe40000000007 */
[----:B------:R-:W-:Y:S02]  /*2ab20*/  IADD3 R4, R23, R4, RZ ;  /* 0x0000000417047210 */ /* 0x000fe40007ffe0ff */
[-C--:B------:R-:W-:Y:S01]  /*2ab30*/  LOP3.LUT R12, R12, R22.reuse, RZ, 0xfc, !PT ;  /* 0x000000160c0c7212 */ /* 0x080fe200078efcff */
[----:B------:R0:W-:Y:S04]  /*2ab40*/  STSM.16.M88.4 [R3], R8 ;  /* 0x0000000803007844 */ /* 0x0001e80000000200 */
[----:B------:R-:W2:Y:S01]  /*2ab50*/  LDSM.16.MT88.4 R4, [R4+0xf200] ;  /* 0x00f200000404783b */ /* 0x000ea20000004200 */
[----:B------:R-:W-:Y:S01]  /*2ab60*/  IMAD.IADD R12, R24, 0x1, R12 ;  /* 0x00000001180c7824 */ /* 0x000fe200078e020c */
[----:B0-----:R-:W-:-:S02]  /*2ab70*/  LOP3.LUT R3, R13, R22, RZ, 0xfc, !PT ;  /* 0x000000160d037212 */ /* 0x001fc400078efcff */
[----:B------:R-:W-:-:S03]  /*2ab80*/  LOP3.LUT R13, R13, R25, RZ, 0xfc, !PT ;  /* 0x000000190d0d7212 */ /* 0x000fc600078efcff */
[----:B------:R-:W-:Y:S01]  /*2ab90*/  IMAD.IADD R3, R24, 0x1, R3 ;  /* 0x0000000118037824 */ /* 0x000fe200078e0203 */
[C-C-:B--2---:R-:W-:Y:S02]  /*2aba0*/  PRMT R8, R4.reuse, 0x6420, R5.reuse ;  /* 0x0000642004087816 */ /* 0x144fe40000000005 */
[----:B------:R-:W-:Y:S02]  /*2abb0*/  PRMT R9, R4, 0x7531, R5 ;  /* 0x0000753104097816 */ /* 0x000fe40000000005 */
[C-C-:B------:R-:W-:Y:S02]  /*2abc0*/  PRMT R10, R6.reuse, 0x6420, R7.reuse ;  /* 0x00006420060a7816 */ /* 0x140fe40000000007 */
[----:B------:R-:W-:-:S05]  /*2abd0*/  PRMT R11, R6, 0x7531, R7 ;  /* 0x00007531060b7816 */ /* 0x000fca0000000007 */
[----:B------:R0:W-:Y:S02]  /*2abe0*/  STSM.16.M88.4 [R3], R8 ;  /* 0x0000000803007844 */ /* 0x0001e40000000200 */
[C---:B0-----:R-:W-:Y:S02]  /*2abf0*/  LOP3.LUT R3, R20.reuse, R25, RZ, 0xfc, !PT ;  /* 0x0000001914037212 */ /* 0x041fe400078efcff */
[----:B------:R-:W-:-:S03]  /*2ac00*/  LOP3.LUT R20, R20, R22, RZ, 0xfc, !PT ;  /* 0x0000001614147212 */ /* 0x000fc600078efcff */
[----:B------:R-:W-:Y:S01]  /*2ac10*/  IMAD.IADD R3, R23, 0x1, R3 ;  /* 0x0000000117037824 */ /* 0x000fe200078e0203 */
[----:B------:R-:W-:-:S04]  /*2ac20*/  IADD3 R20, R24, R20, RZ ;  /* 0x0000001418147210 */ /* 0x000fc80007ffe0ff */
[----:B------:R0:W2:Y:S02]  /*2ac30*/  LDSM.16.MT88.4 R4, [R3+0xf200] ;  /* 0x00f200000304783b */ /* 0x0000a40000004200 */
[----:B0-----:R-:W-:Y:S02]  /*2ac40*/  IADD3 R3, R0, 0x1000, RZ ;  /* 0x0000100000037810 */ /* 0x001fe40007ffe0ff */
[C-C-:B--2---:R-:W-:Y:S02]  /*2ac50*/  PRMT R8, R4.reuse, 0x6420, R5.reuse ;  /* 0x0000642004087816 */ /* 0x144fe40000000005 */
[----:B------:R-:W-:Y:S02]  /*2ac60*/  PRMT R9, R4, 0x7531, R5 ;  /* 0x0000753104097816 */ /* 0x000fe40000000005 */
[----:B------:R-:W-:Y:S02]  /*2ac70*/  LOP3.LUT R4, R3, R22, RZ, 0xfc, !PT ;  /* 0x0000001603047212 */ /* 0x000fe400078efcff */
[----:B------:R-:W-:-:S02]  /*2ac80*/  PRMT R10, R6, 0x6420, R7 ;  /* 0x00006420060a7816 */ /* 0x000fc40000000007 */
[----:B------:R-:W-:Y:S01]  /*2ac90*/  PRMT R11, R6, 0x7531, R7 ;  /* 0x00007531060b7816 */ /* 0x000fe20000000007 */
[----:B------:R-:W-:Y:S01]  /*2aca0*/  IMAD.IADD R4, R24, 0x1, R4 ;  /* 0x0000000118047824 */ /* 0x000fe200078e0204 */
[----:B------:R-:W-:-:S04]  /*2acb0*/  LOP3.LUT R3, R3, R25, RZ, 0xfc, !PT ;  /* 0x0000001903037212 */ /* 0x000fc800078efcff */
[----:B------:R0:W-:Y:S01]  /*2acc0*/  STSM.16.M88.4 [R4], R8 ;  /* 0x0000000804007844 */ /* 0x0001e20000000200 */
[C---:B------:R-:W-:Y:S02]  /*2acd0*/  IMAD.IADD R3, R23.reuse, 0x1, R3 ;  /* 0x0000000117037824 */ /* 0x040fe400078e0203 */
[----:B0-----:R-:W-:Y:S02]  /*2ace0*/  IMAD.IADD R4, R23, 0x1, R13 ;  /* 0x0000000117047824 */ /* 0x001fe400078e020d */
[----:B------:R-:W-:-:S04]  /*2acf0*/  VIADD R13, R0, 0x1800 ;  /* 0x00001800000d7836 */ /* 0x000fc80000000000 */
[----:B------:R-:W0:Y:S02]  /*2ad00*/  LDSM.16.MT88.4 R4, [R4+0xf200] ;  /* 0x00f200000404783b */ /* 0x000e240000004200 */
[C-C-:B0-----:R-:W-:Y:S02]  /*2ad10*/  PRMT R8, R4.reuse, 0x6420, R5.reuse ;  /* 0x0000642004087816 */ /* 0x141fe40000000005 */
[----:B------:R-:W-:Y:S02]  /*2ad20*/  PRMT R9, R4, 0x7531, R5 ;  /* 0x0000753104097816 */ /* 0x000fe40000000005 */
[C---:B------:R-:W-:Y:S02]  /*2ad30*/  LOP3.LUT R4, R13.reuse, R22, RZ, 0xfc, !PT ;  /* 0x000000160d047212 */ /* 0x040fe400078efcff */
[C-C-:B------:R-:W-:Y:S02]  /*2ad40*/  PRMT R10, R6.reuse, 0x6420, R7.reuse ;  /* 0x00006420060a7816 */ /* 0x140fe40000000007 */
[----:B------:R-:W-:Y:S01]  /*2ad50*/  PRMT R11, R6, 0x7531, R7 ;  /* 0x00007531060b7816 */ /* 0x000fe20000000007 */
[----:B------:R-:W-:Y:S01]  /*2ad60*/  IMAD.IADD R4, R24, 0x1, R4 ;  /* 0x0000000118047824 */ /* 0x000fe200078e0204 */
[----:B------:R-:W-:-:S04]  /*2ad70*/  LOP3.LUT R13, R13, R25, RZ, 0xfc, !PT ;  /* 0x000000190d0d7212 */ /* 0x000fc800078efcff */
[----:B------:R0:W-:Y:S02]  /*2ad80*/  STSM.16.M88.4 [R4], R8 ;  /* 0x0000000804007844 */ /* 0x0001e40000000200 */
[C---:B0-----:R-:W-:Y:S02]  /*2ad90*/  LOP3.LUT R4, R17.reuse, R25, RZ, 0xfc, !PT ;  /* 0x0000001911047212 */ /* 0x041fe400078efcff */
[----:B------:R-:W-:-:S03]  /*2ada0*/  LOP3.LUT R17, R17, R22, RZ, 0xfc, !PT ;  /* 0x0000001611117212 */ /* 0x000fc600078efcff */
[----:B------:R-:W-:Y:S02]  /*2adb0*/  IMAD.IADD R4, R23, 0x1, R4 ;  /* 0x0000000117047824 */ /* 0x000fe400078e0204 */
[----:B------:R-:W-:-:S04]  /*2adc0*/  IMAD.IADD R17, R24, 0x1, R17 ;  /* 0x0000000118117824 */ /* 0x000fc800078e0211 */
        /* <DEDUP_REMOVED lines=10> */
[----:B------:R-:W-:Y:S02]  /*2ae70*/  LOP3.LUT R14, R14, R22, RZ, 0xfc, !PT ;  /* 0x000000160e0e7212 */ /* 0x000fe400078efcff */
[----:B------:R-:W-:-:S03]  /*2ae80*/  IADD3 R4, R23, R4, RZ ;  /* 0x0000000417047210 */ /* 0x000fc60007ffe0ff */
[----:B------:R-:W-:-:S03]  /*2ae90*/  IMAD.IADD R14, R24, 0x1, R14 ;  /* 0x00000001180e7824 */ /* 0x000fc600078e020e */
[----:B------:R-:W0:Y:S02]  /*2aea0*/  LDSM.16.MT88.4 R4, [R4+0xf200] ;  /* 0x00f200000404783b */ /* 0x000e240000004200 */
[C-C-:B0-----:R-:W-:Y:S02]  /*2aeb0*/  PRMT R8, R4.reuse, 0x6420, R5.reuse ;  /* 0x0000642004087816 */ /* 0x141fe40000000005 */
[----:B------:R-:W-:Y:S02]  /*2aec0*/  PRMT R9, R4, 0x7531, R5 ;  /* 0x0000753104097816 */ /* 0x000fe40000000005 */
[C-C-:B------:R-:W-:Y:S02]  /*2aed0*/  PRMT R10, R6.reuse, 0x6420, R7.reuse ;  /* 0x00006420060a7816 */ /* 0x140fe40000000007 */
[----:B------:R-:W-:-:S05]  /*2aee0*/  PRMT R11, R6, 0x7531, R7 ;  /* 0x00007531060b7816 */ /* 0x000fca0000000007 */
[----:B------:R-:W-:Y:S04]  /*2aef0*/  STSM.16.M88.4 [R12], R8 ;  /* 0x000000080c007844 */ /* 0x000fe80000000200 */
[----:B------:R0:W2:Y:S02]  /*2af00*/  LDSM.16.MT88.4 R4, [R3+0xf200] ;  /* 0x00f200000304783b */ /* 0x0000a40000004200 */
[C---:B0-----:R-:W-:Y:S02]  /*2af10*/  VIADD R3, R0.reuse, 0x3800 ;  /* 0x0000380000037836 */ /* 0x041fe40000000000 */
[----:B------:R-:W-:Y:S01]  /*2af20*/  VIADD R12, R0, 0x6000 ;  /* 0x00006000000c7836 */ /* 0x000fe20000000000 */
[C-C-:B--2---:R-:W-:Y:S02]  /*2af30*/  PRMT R8, R4.reuse, 0x6420, R5.reuse ;  /* 0x0000642004087816 */ /* 0x144fe40000000005 */
[----:B------:R-:W-:-:S02]  /*2af40*/  PRMT R9, R4, 0x7531, R5 ;  /* 0x0000753104097816 */ /* 0x000fc40000000005 */
[----:B------:R-:W-:Y:S02]  /*2af50*/  LOP3.LUT R4, R3, R25, RZ, 0xfc, !PT ;  /* 0x0000001903047212 */ /* 0x000fe400078efcff */
[C-C-:B------:R-:W-:Y:S02]  /*2af60*/  PRMT R10, R6.reuse, 0x6420, R7.reuse ;  /* 0x00006420060a7816 */ /* 0x140fe40000000007 */
[----:B------:R-:W-:Y:S02]  /*2af70*/  PRMT R11, R6, 0x7531, R7 ;  /* 0x00007531060b7816 */ /* 0x000fe40000000007 */
[----:B------:R-:W-:Y:S02]  /*2af80*/  IADD3 R4, R23, R4, RZ ;  /* 0x0000000417047210 */ /* 0x000fe40007ffe0ff */
[----:B------:R-:W-:Y:S01]  /*2af90*/  LOP3.LUT R3, R3, R22, RZ, 0xfc, !PT ;  /* 0x0000001603037212 */ /* 0x000fe200078efcff */
[----:B------:R0:W-:Y:S04]  /*2afa0*/  STSM.16.M88.4 [R17], R8 ;  /* 0x0000000811007844 */ /* 0x0001e80000000200 */
[----:B------:R-:W2:Y:S01]  /*2afb0*/  LDSM.16.MT88.4 R4, [R4+0xf200] ;  /* 0x00f200000404783b */ /* 0x000ea20000004200 */
[----:B------:R-:W-:-:S02]  /*2afc0*/  IMAD.IADD R3, R24, 0x1, R3 ;  /* 0x0000000118037824 */ /* 0x000fc400078e0203 */
[----:B0-----:R-:W-:Y:S01]  /*2afd0*/  VIADD R17, R0, 0x4000 ;  /* 0x0000400000117836 */ /* 0x001fe20000000000 */
        /* <DEDUP_REMOVED lines=10> */
[C---:B0-----:R-:W-:Y:S02]  /*2b080*/  LOP3.LUT R3, R17.reuse, R22, RZ, 0xfc, !PT ;  /* 0x0000001611037212 */ /* 0x041fe400078efcff */
[----:B------:R-:W-:Y:S02]  /*2b090*/  LOP3.LUT R17, R17, R25, RZ, 0xfc, !PT ;  /* 0x0000001911117212 */ /* 0x000fe400078efcff */
[----:B------:R-:W-:Y:S02]  /*2b0a0*/  IADD3 R3, R24, R3, RZ ;  /* 0x0000000318037210 */ /* 0x000fe40007ffe0ff */
        /* <DEDUP_REMOVED lines=15> */
[----:B------:R-:W-:-:S05]  /*2b1a0*/  IMAD.IADD R4, R24, 0x1, R4 ;  /* 0x0000000118047824 */ /* 0x000fca00078e0204 */
[----:B------:R0:W-:Y:S02]  /*2b1b0*/  STSM.16.M88.4 [R4], R8 ;  /* 0x0000000804007844 */ /* 0x0001e40000000200 */
[----:B0-----:R-:W-:-:S06]  /*2b1c0*/  IMAD.IADD R4, R23, 0x1, R17 ;  /* 0x0000000117047824 */ /* 0x001fcc00078e0211 */
[----:B------:R-:W0:Y:S02]  /*2b1d0*/  LDSM.16.MT88.4 R4, [R4+0xf200] ;  /* 0x00f200000404783b */ /* 0x000e240000004200 */
[C-C-:B0-----:R-:W-:Y:S02]  /*2b1e0*/  PRMT R8, R4.reuse, 0x6420, R5.reuse ;  /* 0x0000642004087816 */ /* 0x141fe40000000005 */
[----:B------:R-:W-:Y:S02]  /*2b1f0*/  PRMT R9, R4, 0x7531, R5 ;  /* 0x0000753104097816 */ /* 0x000fe40000000005 */
[----:B------:R-:W-:Y:S02]  /*2b200*/  LOP3.LUT R4, R13, R25, RZ, 0xfc, !PT ;  /* 0x000000190d047212 */ /* 0x000fe400078efcff */
        /* <DEDUP_REMOVED lines=8> */
[----:B------:R-:W-:Y:S01]  /*2b290*/  PRMT R9, R4, 0x7531, R5 ;  /* 0x0000753104097816 */ /* 0x000fe20000000005 */
[----:B------:R-:W-:Y:S01]  /*2b2a0*/  IMAD.IADD R4, R23, 0x1, R15 ;  /* 0x0000000117047824 */ /* 0x000fe200078e020f */
[----:B------:R-:W-:-:S02]  /*2b2b0*/  PRMT R10, R6, 0x6420, R7 ;  /* 0x00006420060a7816 */ /* 0x000fc40000000007 */
[----:B------:R-:W-:-:S05]  /*2b2c0*/  PRMT R11, R6, 0x7531, R7 ;  /* 0x00007531060b7816 */ /* 0x000fca0000000007 */
[----:B------:R-:W-:Y:S04]  /*2b2d0*/  STSM.16.M88.4 [R14], R8 ;  /* 0x000000080e007844 */ /* 0x000fe80000000200 */
[----:B------:R-:W0:Y:S02]  /*2b2e0*/  LDSM.16.MT88.4 R4, [R4+0xf200] ;  /* 0x00f200000404783b */ /* 0x000e240000004200 */
[C-C-:B0-----:R-:W-:Y:S02]  /*2b2f0*/  PRMT R10, R6.reuse, 0x6420, R7.reuse ;  /* 0x00006420060a7816 */ /* 0x141fe40000000007 */
[----:B------:R-:W-:Y:S02]  /*2b300*/  PRMT R11, R6, 0x7531, R7 ;  /* 0x00007531060b7816 */ /* 0x000fe40000000007 */
[----:B------:R-:W-:-:S02]  /*2b310*/  LOP3.LUT R6, R3, R25, RZ, 0xfc, !PT ;  /* 0x0000001903067212 */ /* 0x000fc400078efcff */
[C-C-:B------:R-:W-:Y:S02]  /*2b320*/  PRMT R8, R4.reuse, 0x6420, R5.reuse ;  /* 0x0000642004087816 */ /* 0x140fe40000000005 */
[----:B------:R-:W-:Y:S01]  /*2b330*/  PRMT R9, R4, 0x7531, R5 ;  /* 0x0000753104097816 */ /* 0x000fe20000000005 */
[----:B------:R-:W-:-:S04]  /*2b340*/  IMAD.IADD R6, R23, 0x1, R6 ;  /* 0x0000000117067824 */ /* 0x000fc800078e0206 */
        /* <DEDUP_REMOVED lines=25> */
.L_x_4364:
[----:B--2---:R2:W-:Y:S01]  /*2b4e0*/  SYNCS.ARRIVE.TRANS64.A1T0 RZ, [R2+URZ+0x33450], RZ ;  /* 0x033450ff02ff79a7 */ /* 0x0045e2000810003f */
[----:B------:R-:W-:Y:S06]  /*2b4f0*/  BAR.SYNC.DEFER_BLOCKING 0x2, 0x80 ;  /* 0x0082000000007b1d */ /* 0x000fec0000010000 */
[----:B------:R-:W-:Y:S05]  /*2b500*/  @!P0 BRA `(.L_x_4365) ;  /* 0x0000000000048947 */ /* 0x000fea0003800000 */
[----:B------:R-:W-:Y:S01]  /*2b510*/  BPT.TRAP 0x1 ;  /* 0x000000040000795c */ /* 0x000fe20000300000 */
.L_x_4365:
[----:B0-----:R-:W3:Y:S01]  /*2b520*/  LDL R0, [R1+0x18] ;  /* 0x0000180001007983 */ /* 0x001ee20000100800 */
[----:B--2---:R-:W-:Y:S02]  /*2b530*/  VIADD R2, R2, 0x33480 ;  /* 0x0003348002027836 */ /* 0x004fe40000000000 */
[----:B------:R-:W-:Y:S02]  /*2b540*/  IMAD.MOV.U32 R20, RZ, RZ, R37 ;  /* 0x000000ffff147224 */ /* 0x000fe400078e0025 */
[----:B------:R-:W-:Y:S01]  /*2b550*/  IMAD.MOV.U32 R17, RZ, RZ, R32 ;  /* 0x000000ffff117224 */ /* 0x000fe200078e0020 */
[----:B---3--:R-:W-:-:S04]  /*2b560*/  PRMT R2, R0, 0x654, R2 ;  /* 0x0000065400027816 */ /* 0x008fc80000000002 */
[----:B------:R2:W-:Y:S01]  /*2b570*/  SYNCS.ARRIVE.TRANS64.RED.A1T0 RZ, [R2+URZ], RZ ;  /* 0x000000ff02ff79a7 */ /* 0x0005e2000810043f */
[----:B------:R-:W-:Y:S05]  /*2b580*/  @P1 BRA `(.L_x_4366) ;  /* 0xffffffe000741947 */ /* 0x000fea000383ffff */
.L_x_4346:
[----:B0-----:R-:W2:Y:S01]  /*2b590*/  S2R R0, SR_TID.X ;  /* 0x0000000000007919 */ /* 0x001ea20000002100 */
[----:B------:R-:W-:Y:S01]  /*2b5a0*/  BSSY B0, `(.L_x_4367) ;  /* 0x0000012000007945 */ /* 0x000fe20003800000 */
[----:B--2---:R-:W-:Y:S02]  /*2b5b0*/  LOP3.LUT R2, R0, 0x7f, RZ, 0xc0, !PT ;  /* 0x0000007f00027812 */ /* 0x004fe400078ec0ff */
[----:B------:R-:W-:Y:S02]  /*2b5c0*/  MOV R0, UR37 ;  /* 0x0000002500007c02 */ /* 0x000fe40008000f00 */
[----:B------:R-:W-:Y:S02]  /*2b5d0*/  ISETP.NE.AND P1, PT, R2, RZ, PT ;  /* 0x000000ff0200720c */ /* 0x000fe40003f25270 */
[----:B------:R-:W-:-:S11]  /*2b5e0*/  ISETP.NE.AND P0, PT, R0, 0x3, PT ;  /* 0x000000030000780c */ /* 0x000fd60003f05270 */
[----:B------:R-:W-:Y:S05]  /*2b5f0*/  @P1 BRA `(.L_x_4368) ;  /* 0x0000000000301947 */ /* 0x000fea0003800000 */
[----:B------:R-:W0:Y:S01]  /*2b600*/  S2R R5, SR_LANEID ;  /* 0x0000000000057919 */ /* 0x000e220000000000 */
        /* <DEDUP_REMOVED lines=10> */
[----:B0-----:R-:W-:-:S07]  /*2b6b0*/  IADD3 R16, R0, UR38, R7 ;  /* 0x0000002600107c10 */ /* 0x001fce000fffe007 */
.L_x_4368:
[----:B------:R-:W-:Y:S05]  /*2b6c0*/  BSYNC B0 ;  /* 0x0000000000007941 */ /* 0x000fea0003800000 */
.L_x_4367:
[----:B------:R-:W-:Y:S05]  /*2b6d0*/  @!P0 BRA `(.L_x_4369) ;  /* 0x0000000000048947 */ /* 0x000fea0003800000 */
[----:B------:R-:W-:Y:S01]  /*2b6e0*/  BPT.TRAP 0x1 ;  /* 0x000000040000795c */ /* 0x000fe20000300000 */
.L_x_4369:
[----:B------:R-:W-:Y:S01]  /*2b6f0*/  LOP3.LUT R3, R37, 0x1, RZ, 0x3c, !PT ;  /* 0x0000000125037812 */ /* 0x000fe200078e3cff */
[----:B------:R-:W-:Y:S01]  /*2b700*/  IMAD R0, R32, 0x8, R23 ;  /* 0x0000000820007824 */ /* 0x000fe200078e0217 */
[----:B------:R-:W-:Y:S02]  /*2b710*/  BSSY B0, `(.L_x_4370) ;  /* 0x0000004000007945 */ /* 0x000fe40003800000 */
[----:B------:R-:W-:-:S04]  /*2b720*/  SHF.L.U32 R3, R3, 0x1f, RZ ;  /* 0x0000001f03037819 */ /* 0x000fc800000006ff */
[----:B------:R-:W0:Y:S02]  /*2b730*/  SYNCS.PHASECHK.TRANS64.TRYWAIT P1, [R0+URZ+0x33470], R3 ;  /* 0x03347003000075a7 */ /* 0x000e24000802017f */
[----:B0-----:R-:W-:Y:S05]  /*2b740*/  @!P1 BRA `(.L_x_4371) ;  /* 0x0000006c00649947 */ /* 0x001fea0003800000 */
.L_x_4591:
[----:B------:R-:W-:Y:S05]  /*2b750*/  BSYNC B0 ;  /* 0x0000000000007941 */ /* 0x000fea0003800000 */
.L_x_4370:
[----:B------:R-:W-:-:S05]  /*2b760*/  IMAD.U32 R2, RZ, RZ, UR39 ;  /* 0x00000027ff027e24 */ /* 0x000fca000f8e00ff */
[----:B------:R-:W-:-:S13]  /*2b770*/  ISETP.NE.AND P1, PT, R2, 0x3, PT ;  /* 0x000000030200780c */ /* 0x000fda0003f25270 */
[----:B------:R-:W-:Y:S05]  /*2b780*/  @!P1 BRA `(.L_x_4372) ;  /* 0x0000000000049947 */ /* 0x000fea0003800000 */
[----:B------:R-:W-:Y:S01]  /*2b790*/  BPT.TRAP 0x1 ;  /* 0x000000040000795c */ /* 0x000fe20000300000 */
.L_x_4372:
[----:B0-----:R-:W-:-:S04]  /*2b7a0*/  SHF.L.U32 R3, R37, 0x1f, RZ ;  /* 0x0000001f25037819 */ /* 0x001fc800000006ff */
[----:B------:R-:W0:Y:S02]  /*2b7b0*/  SYNCS.PHASECHK.TRANS64.TRYWAIT P1, [R0+URZ+0x33460], R3 ;  /* 0x03346003000075a7 */ /* 0x000e24000802017f */
[----:B0-----:R-:W-:Y:S05]  /*2b7c0*/  @!P1 BRA `(.L_x_4373) ;  /* 0x0000006c00589947 */ /* 0x001fea0003800000 */
.L_x_4592:
[----:B------:R-:W-:Y:S01]  /*2b7d0*/  IMAD R2, R32, 0x7800, RZ ;  /* 0x0000780020027824 */ /* 0x000fe200078e02ff */
[----:B------:R-:W-:Y:S05]  /*2b7e0*/  WARPSYNC.ALL ;  /* 0x0000000000007948 */ /* 0x000fea0003800000 */
[C---:B------:R-:W-:Y:S01]  /*2b7f0*/  LOP3.LUT R4, R2.reuse, R25, RZ, 0xfc, !PT ;  /* 0x0000001902047212 */ /* 0x040fe200078efcff */
[C---:B------:R-:W-:Y:S01]  /*2b800*/  VIADD R18, R2.reuse, 0x5000 ;  /* 0x0000500002127836 */ /* 0x040fe20000000000 */
[C---:B------:R-:W-:Y:S01]  /*2b810*/  IADD3 R13, R2.reuse, 0x2800, RZ ;  /* 0x00002800020d7810 */ /* 0x040fe20007ffe0ff */
[C---:B------:R-:W-:Y:S01]  /*2b820*/  VIADD R17, R2.reuse, 0x2000 ;  /* 0x0000200002117836 */ /* 0x040fe20000000000 */
[----:B0-----:R-:W-:Y:S01]  /*2b830*/  LOP3.LUT R3, R2, R22, RZ, 0xfc, !PT ;  /* 0x0000001602037212 */ /* 0x001fe200078efcff */
[----:B------:R-:W-:-:S02]  /*2b840*/  IMAD.IADD R5, R23, 0x1, R4 ;  /* 0x0000000117057824 */ /* 0x000fc400078e0204 */
[----:B------:R-:W-:Y:S02]  /*2b850*/  IMAD.U32 R21, RZ, RZ, UR39 ;  /* 0x00000027ff157e24 */ /* 0x000fe4000f8e00ff */
[----:B------:R-:W-:Y:S02]  /*2b860*/  IMAD.IADD R12, R24, 0x1, R3 ;  /* 0x00000001180c7824 */ /* 0x000fe400078e0203 */
[----:B------:R-:W0:Y:S01]  /*2b870*/  LDSM.16.MT88.4 R4, [R5+0xf200] ;  /* 0x00f200000504783b */ /* 0x000e220000004200 */
[----:B------:R-:W-:Y:S01]  /*2b880*/  VIADD R3, R2, 0x800 ;  /* 0x0000080002037836 */ /* 0x000fe20000000000 */
[----:B------:R-:W-:Y:S02]  /*2b890*/  ISETP.NE.AND P1, PT, R21, 0x3, PT ;  /* 0x000000031500780c */ /* 0x000fe40003f25270 */
[C-C-:B0-----:R-:W-:Y:S02]  /*2b8a0*/  PRMT R8, R4.reuse, 0x6420, R5.reuse ;  /* 0x0000642004087816 */ /* 0x141fe40000000005 */
        /* <DEDUP_REMOVED lines=13> */
[----:B------:R-:W-:Y:S02]  /*2b980*/  LOP3.LUT R4, R18, R25, RZ, 0xfc, !PT ;  /* 0x0000001912047212 */ /* 0x000fe400078efcff */
[----:B------:R-:W-:Y:S01]  /*2b990*/  PRMT R10, R6, 0x6420, R7 ;  /* 0x00006420060a7816 */ /* 0x000fe20000000007 */
[----:B------:R-:W-:Y:S01]  /*2b9a0*/  IMAD.IADD R14, R24, 0x1, R5 ;  /* 0x00000001180e7824 */ /* 0x000fe200078e0205 */
        /* <DEDUP_REMOVED lines=9> */
[-C--:B------:R-:W-:Y:S02]  /*2ba40*/  LOP3.LUT R5, R12, R22.reuse, RZ, 0xfc, !PT ;  /* 0x000000160c057212 */ /* 0x080fe400078efcff */
[----:B------:R-:W-:Y:S02]  /*2ba50*/  LOP3.LUT R4, R3, R25, RZ, 0xfc, !PT ;  /* 0x0000001903047212 */ /* 0x000fe400078efcff */
[----:B------:R-:W-:Y:S01]  /*2ba60*/  PRMT R10, R6, 0x6420, R7 ;  /* 0x00006420060a7816 */ /* 0x000fe20000000007 */
[----:B------:R-:W-:Y:S01]  /*2ba70*/  IMAD.IADD R15, R24, 0x1, R5 ;  /* 0x00000001180f7824 */ /* 0x000fe200078e0205 */
[----:B------:R-:W-:Y:S01]  /*2ba80*/  PRMT R11, R6, 0x7531, R7 ;  /* 0x00007531060b7816 */ /* 0x000fe20000000007 */
[----:B------:R-:W-:Y:S01]  /*2ba90*/  IMAD.IADD R5, R23, 0x1, R4 ;  /* 0x0000000117057824 */ /* 0x000fe200078e0204 */
[----:B------:R-:W-:-:S02]  /*2baa0*/  LOP3.LUT R3, R14, R22, RZ, 0xfc, !PT ;  /* 0x000000160e037212 */ /* 0x000fc400078efcff */
[----:B------:R-:W-:Y:S01]  /*2bab0*/  LOP3.LUT R12, R12, R25, RZ, 0xfc, !PT ;  /* 0x000000190c0c7212 */ /* 0x000fe200078efcff */
[----:B------:R0:W-:Y:S01]  /*2bac0*/  STSM.16.M88.4 [R15], R8 ;  /* 0x000000080f007844 */ /* 0x0001e20000000200 */
[----:B------:R-:W-:Y:S01]  /*2bad0*/  IADD3 R20, R24, R3, RZ ;  /* 0x0000000318147210 */ /* 0x000fe20007ffe0ff */
[----:B------:R-:W-:Y:S01]  /*2bae0*/  VIADD R3, R2, 0x3000 ;  /* 0x0000300002037836 */ /* 0x000fe20000000000 */
[----:B------:R-:W-:Y:S01]  /*2baf0*/  LOP3.LUT R14, R14, R25, RZ, 0xfc, !PT ;  /* 0x000000190e0e7212 */ /* 0x000fe200078efcff */
[----:B------:R-:W2:Y:S01]  /*2bb00*/  LDSM.16.MT88.4 R4, [R5+0xf200] ;  /* 0x00f200000504783b */ /* 0x000ea20000004200 */
[----:B0-----:R-:W-:Y:S02]  /*2bb10*/  IADD3 R15, R2, 0x5800, RZ ;  /* 0x00005800020f7810 */ /* 0x001fe40007ffe0ff */
[C-C-:B--2---:R-:W-:Y:S02]  /*2bb20*/  PRMT R8, R4.reuse, 0x6420, R5.reuse ;  /* 0x0000642004087816 */ /* 0x144fe40000000005 */
[----:B------:R-:W-:-:S02]  /*2bb30*/  PRMT R9, R4, 0x7531, R5 ;  /* 0x0000753104097816 */ /* 0x000fc40000000005 */
[----:B------:R-:W-:Y:S02]  /*2bb40*/  LOP3.LUT R4, R3, R25, RZ, 0xfc, !PT ;  /* 0x0000001903047212 */ /* 0x000fe400078efcff */
[C-C-:B------:R-:W-:Y:S02]  /*2bb50*/  PRMT R10, R6.reuse, 0x6420, R7.reuse ;  /* 0x00006420060a7816 */ /* 0x140fe40000000007 */
[----:B------:R-:W-:Y:S01]  /*2bb60*/  PRMT R11, R6, 0x7531, R7 ;  /* 0x00007531060b7816 */ /* 0x000fe20000000007 */
[----:B------:R-:W-:Y:S01]  /*2bb70*/  IMAD.IADD R5, R23, 0x1, R4 ;  /* 0x0000000117057824 */ /* 0x000fe200078e0204 */
[----:B------:R-:W-:-:S03]  /*2bb80*/  LOP3.LUT R3, R3, R22, RZ, 0xfc, !PT ;  /* 0x0000001603037212 */ /* 0x000fc600078efcff */
[----:B------:R-:W-:Y:S04]  /*2bb90*/  STSM.16.M88.4 [R20], R8 ;  /* 0x0000000814007844 */ /* 0x000fe80000000200 */
[----:B------:R-:W0:Y:S02]  /*2bba0*/  LDSM.16.MT88.4 R4, [R5+0xf200] ;  /* 0x00f200000504783b */ /* 0x000e240000004200 */
[C-C-:B0-----:R-:W-:Y:S02]  /*2bbb0*/  PRMT R8, R4.reuse, 0x6420, R5.reuse ;  /* 0x0000642004087816 */ /* 0x141fe40000000005 */
[----:B------:R-:W-:Y:S02]  /*2bbc0*/  PRMT R9, R4, 0x7531, R5 ;  /* 0x0000753104097816 */ /* 0x000fe40000000005 */
[----:B------:R-:W-:-:S02]  /*2bbd0*/  PRMT R10, R6, 0x6420, R7 ;  /* 0x00006420060a7816 */ /* 0x000fc40000000007 */
[----:B------:R-:W-:Y:S02]  /*2bbe0*/  PRMT R11, R6, 0x7531, R7 ;  /* 0x00007531060b7816 */ /* 0x000fe40000000007 */
[-C--:B------:R-:W-:Y:S02]  /*2bbf0*/  LOP3.LUT R4, R17, R22.reuse, RZ, 0xfc, !PT ;  /* 0x0000001611047212 */ /* 0x080fe400078efcff */
[C---:B------:R-:W-:Y:S02]  /*2bc00*/  LOP3.LUT R6, R15.reuse, R25, RZ, 0xfc, !PT ;  /* 0x000000190f067212 */ /* 0x040fe400078efcff */
[----:B------:R-:W-:Y:S01]  /*2bc10*/  LOP3.LUT R15, R15, R22, RZ, 0xfc, !PT ;  /* 0x000000160f0f7212 */ /* 0x000fe200078efcff */
[C---:B------:R-:W-:Y:S02]  /*2bc20*/  IMAD.IADD R4, R24.reuse, 0x1, R4 ;  /* 0x0000000118047824 */ /* 0x040fe400078e0204 */
[----:B------:R-:W-:Y:S02]  /*2bc30*/  IMAD.IADD R20, R23, 0x1, R6 ;  /* 0x0000000117147824 */ /* 0x000fe400078e0206 */
[----:B------:R-:W-:Y:S01]  /*2bc40*/  IMAD.IADD R15, R24, 0x1, R15 ;  /* 0x00000001180f7824 */ /* 0x000fe200078e020f */
[----:B------:R-:W-:Y:S04]  /*2bc50*/  STSM.16.M88.4 [R4], R8 ;  /* 0x0000000804007844 */ /* 0x000fe80000000200 */
[----:B------:R-:W0:Y:S02]  /*2bc60*/  LDSM.16.MT88.4 R4, [R20+0xf200] ;  /* 0x00f200001404783b */ /* 0x000e240000004200 */
[----:B0-----:R-:W-:-:S02]  /*2bc70*/  PRMT R8, R4, 0x6420, R5 ;  /* 0x0000642004087816 */ /* 0x001fc40000000005 */
[----:B------:R-:W-:Y:S01]  /*2bc80*/  PRMT R9, R4, 0x7531, R5 ;  /* 0x0000753104097816 */ /* 0x000fe20000000005 */
[----:B------:R-:W-:Y:S01]  /*2bc90*/  IMAD.IADD R5, R23, 0x1, R12 ;  /* 0x0000000117057824 */ /* 0x000fe200078e020c */
[----:B------:R-:W-:Y:S01]  /*2bca0*/  PRMT R10, R6, 0x6420, R7 ;  /* 0x00006420060a7816 */ /* 0x000fe20000000007 */
[----:B------:R-:W-:Y:S01]  /*2bcb0*/  IMAD.IADD R12, R24, 0x1, R3 ;  /* 0x00000001180c7824 */ /* 0x000fe200078e0203 */
[----:B------:R-:W-:Y:S02]  /*2bcc0*/  PRMT R11, R6, 0x7531, R7 ;  /* 0x00007531060b7816 */ /* 0x000fe40000000007 */
[----:B------:R-:W-:-:S03]  /*2bcd0*/  IADD3 R3, R2, 0x3800, RZ ;  /* 0x0000380002037810 */ /* 0x000fc60007ffe0ff */
        /* <DEDUP_REMOVED lines=11> */
[----:B------:R-:W-:Y:S01]  /*2bd90*/  IMAD.IADD R20, R24, 0x1, R3 ;  /* 0x0000000118147824 */ /* 0x000fe200078e0203 */
[C---:B------:R-:W-:Y:S01]  /*2bda0*/  IADD3 R3, R2.reuse, 0x4000, RZ ;  /* 0x0000400002037810 */ /* 0x040fe20007ffe0ff */
        /* <DEDUP_REMOVED lines=17> */
[----:B------:R-:W-:Y:S02]  /*2bec0*/  IMAD.IADD R4, R24, 0x1, R4 ;  /* 0x0000000118047824 */ /* 0x000fe400078e0204 */
[----:B------:R-:W-:-:S03]  /*2bed0*/  IMAD.IADD R7, R23, 0x1, R14 ;  /* 0x0000000117077824 */ /* 0x000fc600078e020e */
[----:B------:R-:W-:Y:S04]  /*2bee0*/  STSM.16.M88.4 [R4], R8 ;  /* 0x0000000804007844 */ /* 0x000fe80000000200 */
[----:B------:R-:W0:Y:S02]  /*2bef0*/  LDSM.16.MT88.4 R4, [R7+0xf200] ;  /* 0x00f200000704783b */ /* 0x000e240000004200 */
[C-C-:B0-----:R-:W-:Y:S02]  /*2bf00*/  PRMT R8, R4.reuse, 0x6420, R5.reuse ;  /* 0x0000642004087816 */ /* 0x141fe40000000005 */
[----:B------:R-:W-:Y:S02]  /*2bf10*/  PRMT R9, R4, 0x7531, R5 ;  /* 0x0000753104097816 */ /* 0x000fe40000000005 */
[----:B------:R-:W-:-:S02]  /*2bf20*/  PRMT R10, R6, 0x6420, R7 ;  /* 0x00006420060a7816 */ /* 0x000fc40000000007 */
[----:B------:R-:W-:Y:S02]  /*2bf30*/  PRMT R11, R6, 0x7531, R7 ;  /* 0x00007531060b7816 */ /* 0x000fe40000000007 */
[----:B------:R-:W-:Y:S02]  /*2bf40*/  LOP3.LUT R4, R12, R22, RZ, 0xfc, !PT ;  /* 0x000000160c047212 */ /* 0x000fe400078efcff */
[-C--:B------:R-:W-:Y:S01]  /*2bf50*/  LOP3.LUT R6, R3, R25.reuse, RZ, 0xfc, !PT ;  /* 0x0000001903067212 */ /* 0x080fe200078efcff */
[----:B------:R-:W-:Y:S01]  /*2bf60*/  VIADD R3, R2, 0x6800 ;  /* 0x0000680002037836 */ /* 0x000fe20000000000 */
[----:B------:R-:W-:Y:S01]  /*2bf70*/  LOP3.LUT R12, R12, R25, RZ, 0xfc, !PT ;  /* 0x000000190c0c7212 */ /* 0x000fe200078efcff */
[----:B------:R-:W-:Y:S01]  /*2bf80*/  IMAD.IADD R4, R24, 0x1, R4 ;  /* 0x0000000118047824 */ /* 0x000fe200078e0204 */
[----:B------:R-:W-:Y:S01]  /*2bf90*/  IADD3 R6, R23, R6, RZ ;  /* 0x0000000617067210 */ /* 0x000fe20007ffe0ff */
[----:B------:R-:W-:-:S03]  /*2bfa0*/  VIADD R2, R2, 0x7000 ;  /* 0x0000700002027836 */ /* 0x000fc60000000000 */
        /* <DEDUP_REMOVED lines=16> */
[----:B------:R-:W-:Y:S02]  /*2c0b0*/  PRMT R11, R6, 0x7531, R7 ;  /* 0x00007531060b7816 */ /* 0x000fe40000000007 */
[----:B------:R-:W-:-:S03]  /*2c0c0*/  IADD3 R17, R23, R4, RZ ;  /* 0x0000000417117210 */ /* 0x000fc60007ffe0ff */
[----:B------:R-:W-:Y:S04]  /*2c0d0*/  STSM.16.M88.4 [R15], R8 ;  /* 0x000000080f007844 */ /* 0x000fe80000000200 */
[----:B------:R-:W0:Y:S02]  /*2c0e0*/  LDSM.16.MT88.4 R4, [R17+0xf200] ;  /* 0x00f200001104783b */ /* 0x000e240000004200 */
[C-C-:B0-----:R-:W-:Y:S02]  /*2c0f0*/  PRMT R8, R4.reuse, 0x6420, R5.reuse ;  /* 0x0000642004087816 */ /* 0x141fe40000000005 */
[----:B------:R-:W-:Y:S01]  /*2c100*/  PRMT R9, R4, 0x7531, R5 ;  /* 0x0000753104097816 */ /* 0x000fe20000000005 */
[----:B------:R-:W-:Y:S01]  /*2c110*/  IMAD.IADD R5, R23, 0x1, R12 ;  /* 0x0000000117057824 */ /* 0x000fe200078e020c */
[----:B------:R-:W-:-:S02]  /*2c120*/  PRMT R10, R6, 0x6420, R7 ;  /* 0x00006420060a7816 */ /* 0x000fc40000000007 */
[----:B------:R-:W-:-:S05]  /*2c130*/  PRMT R11, R6, 0x7531, R7 ;  /* 0x00007531060b7816 */ /* 0x000fca0000000007 */
[----:B------:R0:W-:Y:S04]  /*2c140*/  STSM.16.M88.4 [R13], R8 ;  /* 0x000000080d007844 */ /* 0x0001e80000000200 */
[----:B------:R-:W2:Y:S01]  /*2c150*/  LDSM.16.MT88.4 R4, [R5+0xf200] ;  /* 0x00f200000504783b */ /* 0x000ea20000004200 */
[----:B0-----:R-:W-:-:S05]  /*2c160*/  LOP3.LUT R13, R2, R22, RZ, 0xfc, !PT ;  /* 0x00000016020d7212 */ /* 0x001fca00078efcff */
[----:B------:R-:W-:Y:S01]  /*2c170*/  IMAD.IADD R13, R24, 0x1, R13 ;  /* 0x00000001180d7824 */ /* 0x000fe200078e020d */
[C-C-:B--2---:R-:W-:Y:S02]  /*2c180*/  PRMT R8, R4.reuse, 0x6420, R5.reuse ;  /* 0x0000642004087816 */ /* 0x144fe40000000005 */
[----:B------:R-:W-:Y:S02]  /*2c190*/  PRMT R9, R4, 0x7531, R5 ;  /* 0x0000753104097816 */ /* 0x000fe40000000005 */
[----:B------:R-:W-:Y:S02]  /*2c1a0*/  LOP3.LUT R4, R2, R25, RZ, 0xfc, !PT ;  /* 0x0000001902047212 */ /* 0x000fe400078efcff */
[C-C-:B------:R-:W-:Y:S02]  /*2c1b0*/  PRMT R10, R6.reuse, 0x6420, R7.reuse ;  /* 0x00006420060a7816 */ /* 0x140fe40000000007 */
[----:B------:R-:W-:Y:S02]  /*2c1c0*/  PRMT R11, R6, 0x7531, R7 ;  /* 0x00007531060b7816 */ /* 0x000fe40000000007 */
[----:B------:R-:W-:-:S03]  /*2c1d0*/  IADD3 R4, R23, R4, RZ ;  /* 0x0000000417047210 */ /* 0x000fc60007ffe0ff */
        /* <DEDUP_REMOVED lines=15> */
.L_x_4374:
[----:B--2---:R2:W-:Y:S01]  /*2c2d0*/  SYNCS.ARRIVE.TRANS64.A1T0 RZ, [R0+URZ+0x33450], RZ ;  /* 0x033450ff00ff79a7 */ /* 0x0045e2000810003f */
[----:B------:R-:W-:Y:S06]  /*2c2e0*/  BAR.SYNC.DEFER_BLOCKING 0x2, 0x80 ;  /* 0x0082000000007b1d */ /* 0x000fec0000010000 */
[----:B------:R-:W-:Y:S05]  /*2c2f0*/  @!P0 BRA `(.L_x_4375) ;  /* 0x0000000000048947 */ /* 0x000fea0003800000 */
[----:B------:R-:W-:Y:S01]  /*2c300*/  BPT.TRAP 0x1 ;  /* 0x000000040000795c */ /* 0x000fe20000300000 */
.L_x_4375:
[----:B------:R-:W3:Y:S01]  /*2c310*/  LDL R2, [R1+0x18] ;  /* 0x0000180001027983 */ /* 0x000ee20000100800 */
[----:B--2---:R-:W-:Y:S02]  /*2c320*/  VIADD R0, R0, 0x33480 ;  /* 0x0003348000007836 */ /* 0x004fe40000000000 */
[----:B------:R-:W-:-:S05]  /*2c330*/  VIADD R32, R32, 0x1 ;  /* 0x0000000120207836 */ /* 0x000fca0000000000 */
[----:B------:R-:W-:-:S04]  /*2c340*/  ISETP.NE.AND P0, PT, R32, 0x2, PT ;  /* 0x000000022000780c */ /* 0x000fc80003f05270 */
[----:B------:R-:W-:Y:S02]  /*2c350*/  SEL R32, R32, RZ, P0 ;  /* 0x000000ff20207207 */ /* 0x000fe40000000000 */
[----:B---3--:R-:W-:-:S04]  /*2c360*/  PRMT R0, R2, 0x654, R0 ;  /* 0x0000065402007816 */ /* 0x008fc80000000000 */
[----:B------:R2:W-:Y:S02]  /*2c370*/  SYNCS.ARRIVE.TRANS64.RED.A1T0 RZ, [R0+URZ], RZ ;  /* 0x000000ff00ff79a7 */ /* 0x0005e4000810043f */
[----:B--2---:R-:W-:-:S04]  /*2c380*/  SEL R0, RZ, 0x1, P0 ;  /* 0x00000001ff007807 */ /* 0x004fc80000000000 */
[----:B------:R-:W-:-:S07]  /*2c390*/  LOP3.LUT R37, R37, R0, RZ, 0x3c, !PT ;  /* 0x0000000025257212 */ /* 0x000fce00078e3cff */
.L_x_4314:
[----:B------:R-:W3:Y:S02]  /*2c3a0*/  LDL R0, [R1+0x4] ;  /* 0x0000040001007983 */ /* 0x000ee40000100800 */
[----:B---3--:R-:W-:-:S13]  /*2c3b0*/  LOP3.LUT P0, RZ, R0, 0x80, RZ, 0xc0, !PT ;  /* 0x0000008000ff7812 */ /* 0x008fda000780c0ff */
[----:B------:R-:W-:Y:S05]  /*2c3c0*/  @!P0 BRA `(.L_x_4376) ;  /* 0x0000000000288947 */ /* 0x000fea0003800000 */
[----:B------:R-:W-:Y:S05]  /*2c3d0*/  WARPSYNC.ALL ;  /* 0x0000000000007948 */ /* 0x000fea0003800000 */
[----:B------:R-:W3:Y:S08]  /*2c3e0*/  S2UR UR4, SR_CgaCtaId ;  /* 0x00000000000479c3 */ /* 0x000ef00000008800 */
[----:B------:R-:W-:Y:S01]  /*2c3f0*/  BAR.SYNC.DEFER_BLOCKING 0x5, 0x180 ;  /* 0x0146000000007b1d */ /* 0x000fe20000010000 */
[----:B------:R-:W-:-:S02]  /*2c400*/  MOV R23, 0x400 ;  /* 0x0000040000177802 */ /* 0x000fc40000000f00 */
[----:B---3--:R-:W-:-:S04]  /*2c410*/  MOV R0, UR4 ;  /* 0x0000000400007c02 */ /* 0x008fc80008000f00 */
[----:B------:R-:W-:Y:S01]  /*2c420*/  LEA R23, R0, R23, 0x18 ;  /* 0x0000001700177211 */ /* 0x000fe200078ec0ff */
[----:B------:R3:W-:Y:S04]  /*2c430*/  STL [R1+0x18], R0 ;  /* 0x0000180001007387 */ /* 0x0007e80000100800 */
[----:B------:R3:W4:Y:S01]  /*2c440*/  LDS.128 R16, [R23+0x334d0] ;  /* 0x0334d00017107984 */ /* 0x0007220000000c00 */
[----:B------:R-:W-:Y:S06]  /*2c450*/  BAR.ARV 0x4, 0x180 ;  /* 0x0106000000007b1d */ /* 0x000fec0000002000 */
[----:B------:R-:W-:Y:S05]  /*2c460*/  BRA `(.L_x_4377) ;  /* 0x0000000800487947 */ /* 0x000fea0003800000 */
.L_x_4376:
        /* <DEDUP_REMOVED lines=8> */
[----:B-12---:R-:W0:Y:S02]  /*2c4f0*/  @!P1 LDC.64 R2, c[0x0][0xc80] ;  /* 0x00032000ff029b82 */ /* 0x006e240000000a00 */
        /* <DEDUP_REMOVED lines=8> */
[----:B------:R-:W-:Y:S01]  /*2c580*/  SHFL.IDX PT, R4, R16, 0x1, 0x1f ;  /* 0x00201f0010047f89 */ /* 0x000fe200000e0000 */
[----:B--2---:R-:W-:Y:S01]  /*2c590*/  @!P1 IMAD.MOV.U32 R5, RZ, RZ, R2 ;  /* 0x000000ffff059224 */ /* 0x004fe200078e0002 */
[----:B------:R-:W-:-:S04]  /*2c5a0*/  ISETP.NE.AND P1, PT, R8, RZ, PT ;  /* 0x000000ff0800720c */ /* 0x000fc80003f25270 */
        /* <DEDUP_REMOVED lines=16> */
.L_x_4602:
[----:B------:R-:W-:Y:S02]  /*2c6b0*/  ULDC UR4, c[0x0][0xc38] ;  /* 0x00030e0000047ab9 */ /* 0x000fe40000000800 */
[----:B------:R-:W-:-:S04]  /*2c6c0*/  IMAD.U32 R7, RZ, RZ, UR4 ;  /* 0x00000004ff077e24 */ /* 0x000fc8000f8e00ff */
[----:B-1----:R-:W-:-:S05]  /*2c6d0*/  IMAD R14, R14, R7, RZ ;  /* 0x000000070e0e7224 */ /* 0x002fca00078e02ff */
[----:B------:R-:W-:-:S04]  /*2c6e0*/  IADD3 R9, R4, R14, RZ ;  /* 0x0000000e04097210 */ /* 0x000fc80007ffe0ff */
[----:B------:R-:W-:-:S13]  /*2c6f0*/  ISETP.GT.AND P6, PT, R9, R0, PT ;  /* 0x000000000900720c */ /* 0x000fda0003fc4270 */
[----:B------:R-:W-:Y:S05]  /*2c700*/  @P6 BRA `(.L_x_4379) ;  /* 0x00000000009c6947 */ /* 0x000fea0003800000 */
.L_x_4384:
[----:B0-----:R-:W0:Y:S01]  /*2c710*/  LDC R2, c[0x0][0xc3c] ;  /* 0x00030f00ff027b82 */ /* 0x001e220000000800 */
[----:B------:R-:W-:-:S05]  /*2c720*/  VIADD R19, R19, 0x1f ;  /* 0x0000001f13137836 */ /* 0x000fca0000000000 */
[----:B0-----:R-:W-:-:S13]  /*2c730*/  ISETP.GE.AND P6, PT, R19, R2, PT ;  /* 0x000000021300720c */ /* 0x001fda0003fc6270 */
[----:B------:R-:W-:Y:S05]  /*2c740*/  @P6 BRA `(.L_x_4380) ;  /* 0x0000000400446947 */ /* 0x000fea0003800000 */
[----:B------:R-:W0:Y:S01]  /*2c750*/  S2R R3, SR_TID.X ;  /* 0x0000000000037919 */ /* 0x000e220000002100 */
        /* <DEDUP_REMOVED lines=9> */
.L_x_4382:
[----:B------:R-:W-:Y:S05]  /*2c7f0*/  BSYNC B0 ;  /* 0x0000000000007941 */ /* 0x000fea0003800000 */
.L_x_4381:
        /* <DEDUP_REMOVED lines=18> */
.L_x_4610:
[----:B------:R-:W-:Y:S02]  /*2c920*/  ULDC UR4, c[0x0][0xc38] ;  /* 0x00030e0000047ab9 */ /* 0x000fe40000000800 */
[----:B------:R-:W-:-:S04]  /*2c930*/  IMAD.U32 R7, RZ, RZ, UR4 ;  /* 0x00000004ff077e24 */ /* 0x000fc8000f8e00ff */
[----:B-1----:R-:W-:-:S05]  /*2c940*/  IMAD R14, R14, R7, RZ ;  /* 0x000000070e0e7224 */ /* 0x002fca00078e02ff */
[----:B------:R-:W-:-:S04]  /*2c950*/  IADD3 R9, R14, R9, RZ ;  /* 0x000000090e097210 */ /* 0x000fc80007ffe0ff */
[----:B------:R-:W-:-:S13]  /*2c960*/  ISETP.GT.AND P6, PT, R9, R0, PT ;  /* 0x000000000900720c */ /* 0x000fda0003fc4270 */
[----:B------:R-:W-:Y:S05]  /*2c970*/  @!P6 BRA `(.L_x_4384) ;  /* 0xfffffffc0064e947 */ /* 0x000fea000383ffff */
.L_x_4379:
        /* <DEDUP_REMOVED lines=8> */
.L_x_4614:
[----:B------:R-:W-:Y:S01]  /*2ca00*/  ISETP.NE.AND P0, PT, R3, RZ, PT ;  /* 0x000000ff0300720c */ /* 0x000fe20003f05270 */
[----:B------:R-:W-:-:S12]  /*2ca10*/  IMAD.MOV.U32 R14, RZ, RZ, RZ ;  /* 0x000000ffff0e7224 */ /* 0x000fd800078e00ff */
[----:B------:R-:W-:Y:S05]  /*2ca20*/  @!P0 BRA `(.L_x_4386) ;  /* 0x0000000000108947 */ /* 0x000fea0003800000 */
[----:B------:R-:W-:Y:S01]  /*2ca30*/  UMOV UR4, 0xffffffff ;  /* 0xffffffff00047882 */ /* 0x000fe20000000000 */
[----:B------:R-:W-:Y:S02]  /*2ca40*/  VIADD R12, R4, 0xffffffff ;  /* 0xffffffff040c7836 */ /* 0x000fe40000000000 */
[----:B------:R-:W-:Y:S05]  /*2ca50*/  BRA.DIV UR4, `(.L_x_4387) ;  /* 0x0000006204f07947 */ /* 0x000fea000b800000 */
[----:B------:R3:W4:Y:S02]  /*2ca60*/  SHFL.IDX PT, R14, R2, R12, 0x1f ;  /* 0x00001f0c020e7589 */ /* 0x00072400000e0000 */
.L_x_4386:
[----:B--2---:R-:W-:Y:S01]  /*2ca70*/  IABS R6, R5 ;  /* 0x0000000500067213 */ /* 0x004fe20000000000 */
[----:B----4-:R-:W-:Y:S02]  /*2ca80*/  IMAD R16, R14, R7, R16 ;  /* 0x000000070e107224 */ /* 0x010fe400078e0210 */
[----:B------:R-:W-:Y:S01]  /*2ca90*/  IMAD.IADD R19, R4, 0x1, R19 ;  /* 0x0000000104137824 */ /* 0x000fe200078e0213 */
[----:B------:R-:W2:Y:S01]  /*2caa0*/  I2F.RP R8, R6 ;  /* 0x0000000600087306 */ /* 0x000ea20000209400 */
[----:B------:R-:W-:-:S07]  /*2cab0*/  IMAD.IADD R0, R0, 0x1, -R16 ;  /* 0x0000000100007824 */ /* 0x000fce00078e0a10 */
[----:B--2---:R-:W0:Y:S02]  /*2cac0*/  MUFU.RCP R8, R8 ;  /* 0x0000000800087308 */ /* 0x004e240000001000 */
[----:B0--3--:R-:W-:-:S06]  /*2cad0*/  VIADD R2, R8, 0xffffffe ;  /* 0x0ffffffe08027836 */ /* 0x009fcc0000000000 */
[----:B------:R0:W2:Y:S02]  /*2cae0*/  F2I.FTZ.U32.TRUNC.NTZ R3, R2 ;  /* 0x0000000200037305 */ /* 0x0000a4000021f000 */
[----:B0-----:R-:W-:Y:S01]  /*2caf0*/  IMAD.MOV.U32 R2, RZ, RZ, RZ ;  /* 0x000000ffff027224 */ /* 0x001fe200078e00ff */
[----:B--2---:R-:W-:-:S05]  /*2cb00*/  IADD3 R7, RZ, -R3, RZ ;  /* 0x80000003ff077210 */ /* 0x004fca0007ffe0ff */
[----:B------:R-:W-:-:S04]  /*2cb10*/  IMAD R7, R7, R6, RZ ;  /* 0x0000000607077224 */ /* 0x000fc800078e02ff */
        /* <DEDUP_REMOVED lines=9> */
[----:B------:R-:W-:Y:S01]  /*2cbb0*/  @!P1 IMAD.IADD R7, R7, 0x1, -R6 ;  /* 0x0000000107079824 */ /* 0x000fe200078e0a06 */
[----:B------:R-:W-:Y:S02]  /*2cbc0*/  @!P1 IADD3 R3, R3, 0x1, RZ ;  /* 0x0000000103039810 */ /* 0x000fe40007ffe0ff */
[----:B------:R-:W-:Y:S02]  /*2cbd0*/  ISETP.NE.AND P1, PT, R5, RZ, PT ;  /* 0x000000ff0500720c */ /* 0x000fe40003f25270 */
[----:B------:R-:W-:-:S13]  /*2cbe0*/  ISETP.GE.U32.AND P0, PT, R7, R6, PT ;  /* 0x000000060700720c */ /* 0x000fda0003f06070 */
[----:B------:R-:W-:-:S04]  /*2cbf0*/  @P0 VIADD R3, R3, 0x1 ;  /* 0x0000000103030836 */ /* 0x000fc80000000000 */
[----:B------:R-:W-:Y:S01]  /*2cc00*/  @!P2 IMAD.MOV R3, RZ, RZ, -R3 ;  /* 0x000000ffff03a224 */ /* 0x000fe200078e0a03 */
[----:B------:R-:W-:-:S04]  /*2cc10*/  @!P1 LOP3.LUT R3, RZ, R5, RZ, 0x33, !PT ;  /* 0x00000005ff039212 */ /* 0x000fc800078e33ff */
[----:B------:R-:W-:Y:S01]  /*2cc20*/  MOV R18, R3 ;  /* 0x0000000300127202 */ /* 0x000fe20000000f00 */
[----:B------:R-:W-:-:S04]  /*2cc30*/  IMAD.MOV R17, RZ, RZ, -R3 ;  /* 0x000000ffff117224 */ /* 0x000fc800078e0a03 */
[----:B------:R-:W-:Y:S01]  /*2cc40*/  IMAD R17, R5, R17, R0 ;  /* 0x0000001105117224 */ /* 0x000fe200078e0200 */
[----:B------:R-:W-:Y:S06]  /*2cc50*/  BRA `(.L_x_4388) ;  /* 0x00000000001c7947 */ /* 0x000fec0003800000 */
.L_x_4380:
[----:B------:R-:W-:Y:S01]  /*2cc60*/  UMOV UR4, URZ ;  /* 0x0000003f00047c82 */ /* 0x000fe20008000000 */
[----:B------:R-:W-:Y:S01]  /*2cc70*/  UMOV UR5, URZ ;  /* 0x0000003f00057c82 */ /* 0x000fe20008000000 */
[----:B------:R-:W-:Y:S01]  /*2cc80*/  ULDC UR6, c[0x0][0xc3c] ;  /* 0x00030f0000067ab9 */ /* 0x000fe20000000800 */
[----:B------:R-:W-:Y:S02]  /*2cc90*/  IMAD.MOV.U32 R16, RZ, RZ, R0 ;  /* 0x000000ffff107224 */ /* 0x000fe400078e0000 */
[----:B------:R-:W-:Y:S02]  /*2cca0*/  IMAD.U32 R17, RZ, RZ, UR4 ;  /* 0x00000004ff117e24 */ /* 0x000fe4000f8e00ff */
[----:B------:R-:W-:Y:S02]  /*2ccb0*/  IMAD.U32 R18, RZ, RZ, UR5 ;  /* 0x00000005ff127e24 */ /* 0x000fe4000f8e00ff */
[----:B------:R-:W-:-:S07]  /*2ccc0*/  IMAD.U32 R19, RZ, RZ, UR6 ;  /* 0x00000006ff137e24 */ /* 0x000fce000f8e00ff */
.L_x_4388:
        /* <DEDUP_REMOVED lines=12> */
.L_x_4377:
[----:B------:R-:W-:Y:S02]  /*2cd90*/  ULDC UR4, c[0x0][0xc3c] ;  /* 0x00030f0000047ab9 */ /* 0x000fe40000000800 */
[----:B----4-:R-:W-:-:S13]  /*2cda0*/  ISETP.GE.AND P0, PT, R19, UR4, PT ;  /* 0x0000000413007c0c */ /* 0x010fda000bf06270 */
[----:B------:R-:W-:Y:S05]  /*2cdb0*/  @!P0 BRA `(.L_x_4389) ;  /* 0xffffff8400648947 */ /* 0x000fea000383ffff */
[----:B------:R-:W-:Y:S05]  /*2cdc0*/  BSYNC B7 ;  /* 0x0000000000077941 */ /* 0x000fea0003800000 */
.L_x_4269:
[----:B--23--:R-:W2:Y:S01]  /*2cdd0*/  LDL.LU R0, [R1+0x40] ;  /* 0x0000400001007983 */ /* 0x00cea20000300800 */
[----:B------:R-:W-:Y:S01]  /*2cde0*/  BSSY B0, `(.L_x_4390) ;  /* 0x000000b000007945 */ /* 0x000fe20003800000 */
[----:B------:R-:W3:Y:S01]  /*2cdf0*/  S2R R5, SR_CgaCtaId ;  /* 0x0000000000057919 */ /* 0x000ee20000008800 */
[----:B--2---:R-:W-:-:S04]  /*2ce00*/  IADD3 R0, R0, 0x1, RZ ;  /* 0x0000000100007810 */ /* 0x004fc80007ffe0ff */
[----:B0-----:R-:W-:-:S04]  /*2ce10*/  LEA.HI R2, R0, R0, RZ, 0x1 ;  /* 0x0000000000027211 */ /* 0x001fc800078f08ff */
[----:B-1----:R-:W-:Y:S02]  /*2ce20*/  LOP3.LUT R3, R2, 0xfffffffe, RZ, 0xc0, !PT ;  /* 0xfffffffe02037812 */ /* 0x002fe400078ec0ff */
[----:B------:R-:W-:-:S03]  /*2ce30*/  MOV R2, 0x400 ;  /* 0x0000040000027802 */ /* 0x000fc60000000f00 */
[----:B------:R-:W-:Y:S01]  /*2ce40*/  IMAD.IADD R0, R0, 0x1, -R3 ;  /* 0x0000000100007824 */ /* 0x000fe200078e0a03 */
[----:B---3--:R-:W-:-:S04]  /*2ce50*/  LEA R5, R5, R2, 0x18 ;  /* 0x0000000205057211 */ /* 0x008fc800078ec0ff */
[----:B------:R-:W-:-:S04]  /*2ce60*/  SHF.L.U32 R0, R0, 0x1f, RZ ;  /* 0x0000001f00007819 */ /* 0x000fc800000006ff */
[----:B------:R-:W0:Y:S02]  /*2ce70*/  SYNCS.PHASECHK.TRANS64.TRYWAIT P0, [R5+URZ+0x33420], R0 ;  /* 0x03342000050075a7 */ /* 0x000e24000800017f */
[----:B0-----:R-:W-:Y:S05]  /*2ce80*/  @!P0 BRA `(.L_x_4391) ;  /* 0x0000006000088947 */ /* 0x001fea0003800000 */
.L_x_4617:
[----:B------:R-:W-:Y:S05]  /*2ce90*/  BSYNC B0 ;  /* 0x0000000000007941 */ /* 0x000fea0003800000 */
.L_x_4390:
[----:B------:R-:W-:-:S03]  /*2cea0*/  UMOV UR4, 0xffffffff ;  /* 0xffffffff00047882 */ /* 0x000fc60000000000 */
[----:B------:R-:W-:Y:S05]  /*2ceb0*/  BRA.DIV UR4, `(.L_x_4392) ;  /* 0x0000006204107947 */ /* 0x000fea000b800000 */
[----:B0-----:R-:W0:Y:S02]  /*2cec0*/  S2R R0, SR_TID.X ;  /* 0x0000000000007919 */ /* 0x001e240000002100 */
[----:B0-----:R-:W-:-:S04]  /*2ced0*/  SHF.R.U32.HI R0, RZ, 0x5, R0 ;  /* 0x00000005ff007819 */ /* 0x001fc80000011600 */
[----:B------:R-:W-:-:S05]  /*2cee0*/  LOP3.LUT R0, R0, 0x3, RZ, 0xc0, !PT ;  /* 0x0000000300007812 */ /* 0x000fca00078ec0ff */
[----:B------:R0:W1:Y:S02]  /*2cef0*/  SHFL.IDX PT, R14, R0, RZ, 0x1f ;  /* 0x00001fff000e7589 */ /* 0x00006400000e0000 */
.L_x_4620:
[----:B-1----:R-:W-:-:S13]  /*2cf00*/  ISETP.NE.AND P0, PT, R14, RZ, PT ;  /* 0x000000ff0e00720c */ /* 0x002fda0003f05270 */
[----:B------:R-:W-:Y:S05]  /*2cf10*/  @P0 BRA `(.L_x_4061) ;  /* 0x0000000000a80947 */ /* 0x000fea0003800000 */
[----:B------:R-:W-:-:S03]  /*2cf20*/  UMOV UR4, 0xffffffff ;  /* 0xffffffff00047882 */ /* 0x000fc60000000000 */
[----:B------:R-:W-:Y:S05]  /*2cf30*/  BRA.DIV UR4, `(.L_x_4393) ;  /* 0x0000006204247947 */ /* 0x000fea000b800000 */
[----:B------:R-:W-:-:S13]  /*2cf40*/  ELECT P6, URZ, PT ;  /* 0x00000000003f782f */ /* 0x000fda00038c0000 */
.L_x_4623:
[----:B------:R-:W-:Y:S05]  /*2cf50*/  @!P6 BRA `(.L_x_4061) ;  /* 0x000000000098e947 */ /* 0x000fea0003800000 */
[----:B------:R-:W-:-:S06]  /*2cf60*/  ULOP3.LUT UR4, UR36, 0x2, URZ, 0xfc, !UPT ;  /* 0x0000000224047892 */ /* 0x000fcc000f8efc3f */
[----:B0-----:R-:W-:-:S05]  /*2cf70*/  IMAD.U32 R0, RZ, RZ, UR4 ;  /* 0x00000004ff007e24 */ /* 0x001fca000f8e00ff */
[----:B------:R-:W-:-:S13]  /*2cf80*/  ISETP.NE.AND P0, PT, R0, 0x3, PT ;  /* 0x000000030000780c */ /* 0x000fda0003f05270 */
[----:B------:R-:W-:Y:S05]  /*2cf90*/  @!P0 BRA `(.L_x_4394) ;  /* 0x0000000000048947 */ /* 0x000fea0003800000 */
[----:B------:R-:W-:Y:S01]  /*2cfa0*/  BPT.TRAP 0x1 ;  /* 0x000000040000795c */ /* 0x000fe20000300000 */
.L_x_4394:
[C---:B------:R-:W-:Y:S01]  /*2cfb0*/  IMAD R3, R32.reuse, 0x8, R5 ;  /* 0x0000000820037824 */ /* 0x040fe200078e0205 */
[----:B------:R-:W-:Y:S01]  /*2cfc0*/  SHF.L.U32 R2, R37, 0x1f, RZ ;  /* 0x0000001f25027819 */ /* 0x000fe200000006ff */
[----:B------:R-:W-:-:S03]  /*2cfd0*/  VIADD R32, R32, 0x1 ;  /* 0x0000000120207836 */ /* 0x000fc60000000000 */
[----:B------:R-:W0:Y:S02]  /*2cfe0*/  SYNCS.PHASECHK.TRANS64.TRYWAIT P1, [R3+URZ+0x33440], R2 ;  /* 0x03344002030075a7 */ /* 0x000e24000802017f */
[----:B------:R-:W-:-:S04]  /*2cff0*/  ISETP.NE.AND P2, PT, R32, 0x2, PT ;  /* 0x000000022000780c */ /* 0x000fc80003f45270 */
[----:B------:R-:W-:Y:S01]  /*2d000*/  SEL R0, RZ, 0x1, P2 ;  /* 0x00000001ff007807 */ /* 0x000fe20001000000 */
[----:B0-----:R-:W-:Y:S08]  /*2d010*/  @!P1 BRA `(.L_x_4395) ;  /* 0x00000060000c9947 */ /* 0x001ff00003800000 */
.L_x_4624:
[----:B------:R-:W-:Y:S02]  /*2d020*/  SEL R32, R32, RZ, P2 ;  /* 0x000000ff20207207 */ /* 0x000fe40001000000 */
[----:B------:R-:W-:Y:S01]  /*2d030*/  LOP3.LUT R0, R37, R0, RZ, 0x3c, !PT ;  /* 0x0000000025007212 */ /* 0x000fe200078e3cff */
[----:B------:R-:W-:Y:S06]  /*2d040*/  @!P0 BRA `(.L_x_4396) ;  /* 0x0000000000048947 */ /* 0x000fec0003800000 */
[----:B------:R-:W-:Y:S01]  /*2d050*/  BPT.TRAP 0x1 ;  /* 0x000000040000795c */ /* 0x000fe20000300000 */
.L_x_4396:
[----:B------:R-:W-:Y:S02]  /*2d060*/  LEA R5, R32, R5, 0x3 ;  /* 0x0000000520057211 */ /* 0x000fe400078e18ff */
[----:B------:R-:W-:-:S04]  /*2d070*/  SHF.L.U32 R0, R0, 0x1f, RZ ;  /* 0x0000001f00007819 */ /* 0x000fc800000006ff */
[----:B------:R-:W1:Y:S02]  /*2d080*/  SYNCS.PHASECHK.TRANS64.TRYWAIT P1, [R5+URZ+0x33440], R0 ;  /* 0x03344000050075a7 */ /* 0x000e64000802017f */
[----:B-1----:R-:W-:Y:S05]  /*2d090*/  @!P1 BRA `(.L_x_4397) ;  /* 0x0000006000009947 */ /* 0x002fea0003800000 */
.L_x_4625:
[----:B------:R-:W-:Y:S05]  /*2d0a0*/  @!P0 BRA `(.L_x_4398) ;  /* 0x0000000000048947 */ /* 0x000fea0003800000 */
[----:B------:R-:W-:Y:S01]  /*2d0b0*/  BPT.TRAP 0x1 ;  /* 0x000000040000795c */ /* 0x000fe20000300000 */
.L_x_4398:
[----:B------:R-:W2:Y:S02]  /*2d0c0*/  SYNCS.PHASECHK.TRANS64.TRYWAIT P1, [R3+URZ+0x33460], R2 ;  /* 0x03346002030075a7 */ /* 0x000ea4000802017f */
[----:B--2---:R-:W-:Y:S05]  /*2d0d0*/  @!P1 BRA `(.L_x_4399) ;  /* 0x0000006000049947 */ /* 0x004fea0003800000 */
.L_x_4626:
[----:B------:R-:W-:Y:S05]  /*2d0e0*/  @!P0 BRA `(.L_x_4400) ;  /* 0x0000000000048947 */ /* 0x000fea0003800000 */
[----:B------:R-:W-:Y:S01]  /*2d0f0*/  BPT.TRAP 0x1 ;  /* 0x000000040000795c */ /* 0x000fe20000300000 */
.L_x_4400:
[----:B------:R-:W3:Y:S02]  /*2d100*/  SYNCS.PHASECHK.TRANS64.TRYWAIT P1, [R5+URZ+0x33460], R0 ;  /* 0x03346000050075a7 */ /* 0x000ee4000802017f */
[----:B---3--:R-:W-:Y:S05]  /*2d110*/  @!P1 BRA `(.L_x_4401) ;  /* 0x0000006000089947 */ /* 0x008fea0003800000 */
.L_x_4627:
[----:B------:R-:W-:Y:S05]  /*2d120*/  @!P0 BRA `(.L_x_4402) ;  /* 0x0000000000048947 */ /* 0x000fea0003800000 */
[----:B------:R-:W-:Y:S01]  /*2d130*/  BPT.TRAP 0x1 ;  /* 0x000000040000795c */ /* 0x000fe20000300000 */
.L_x_4402:
[----:B------:R-:W4:Y:S02]  /*2d140*/  SYNCS.PHASECHK.TRANS64.TRYWAIT P1, [R3+URZ+0x33480], R2 ;  /* 0x03348002030075a7 */ /* 0x000f24000802017f */
[----:B----4-:R-:W-:Y:S05]  /*2d150*/  @!P1 BRA `(.L_x_4403) ;  /* 0x00000060000c9947 */ /* 0x010fea0003800000 */
.L_x_4628:
[----:B------:R-:W-:Y:S05]  /*2d160*/  @!P0 BRA `(.L_x_4404) ;  /* 0x0000000000048947 */ /* 0x000fea0003800000 */
[----:B------:R-:W-:Y:S01]  /*2d170*/  BPT.TRAP 0x1 ;  /* 0x000000040000795c */ /* 0x000fe20000300000 */
.L_x_4404:
[----:B------:R0:W0:Y:S02]  /*2d180*/  SYNCS.PHASECHK.TRANS64.TRYWAIT P0, [R5+URZ+0x33480], R0 ;  /* 0x03348000050075a7 */ /* 0x000024000800017f */
[----:B0-----:R-:W-:Y:S05]  /*2d190*/  @!P0 NANOSLEEP.SYNCS 0x989680 ;  /* 0x009896800000895d */ /* 0x001fea0003900000 */
[----:B------:R-:W0:Y:S02]  /*2d1a0*/  @!P0 SYNCS.PHASECHK.TRANS64 P0, [R5+URZ+0x33480], R0 ;  /* 0x03348000050085a7 */ /* 0x000e24000800007f */
[----:B0-----:R-:W-:Y:S05]  /*2d1b0*/  @!P0 BRA `(.L_x_4404) ;  /* 0xfffffffc00f08947 */ /* 0x001fea000383ffff */
.L_x_4061:
[----:B------:R-:W-:Y:S05]  /*2d1c0*/  BSYNC B8 ;  /* 0x0000000000087941 */ /* 0x000fea0003800000 */
.L_x_4058:
[----:B------:R-:W-:Y:S05]  /*2d1d0*/  EXIT ;  /* 0x000000000000794d */ /* 0x000fea0003800000 */
.L_x_4079:
[----:B-1----:R1:W2:Y:S02]  /*2d1e0*/  SYNCS.PHASECHK.TRANS64.TRYWAIT P5, [R93+URZ+0x33490], R94 ;  /* 0x0334905e5d0075a7 */ /* 0x0022a400080a017f */
[----:B--2---:R-:W-:Y:S05]  /*2d1f0*/  @!P5 NANOSLEEP.SYNCS 0x989680 ;  /* 0x009896800000d95d */ /* 0x004fea0003900000 */
[----:B------:R-:W2:Y:S02]  /*2d200*/  @!P5 SYNCS.PHASECHK.TRANS64 P5, [R93+URZ+0x33490], R94 ;  /* 0x0334905e5d00d5a7 */ /* 0x000ea400080a007f */
[----:B--2---:R-:W-:Y:S05]  /*2d210*/  @!P5 BRA `(.L_x_4079) ;  /* 0xfffffffc00f0d947 */ /* 0x004fea000383ffff */
[----:B------:R-:W-:Y:S05]  /*2d220*/  BRA `(.L_x_4405) ;  /* 0xfffffd60006c7947 */ /* 0x000fea000383ffff */
.L_x_4080:
[----:B------:R-:W-:Y:S01]  /*2d230*/  BSSY B1, `(.L_x_4406) ;  /* 0x0000008000017945 */ /* 0x000fe20003800000 */
[----:B0-----:R-:W-:Y:S02]  /*2d240*/  IMAD.MOV.U32 R13, RZ, RZ, R119 ;  /* 0x000000ffff0d7224 */ /* 0x001fe400078e0077 */
[----:B------:R-:W-:Y:S02]  /*2d250*/  IMAD.MOV.U32 R12, RZ, RZ, RZ ;  /* 0x000000ffff0c7224 */ /* 0x000fe400078e00ff */
[----:B------:R-:W-:Y:S02]  /*2d260*/  IMAD.MOV.U32 R11, RZ, RZ, 0x1e1f ;  /* 0x00001e1fff0b7424 */ /* 0x000fe400078e00ff */
[----:B------:R-:W-:-:S07]  /*2d270*/  IMAD.MOV.U32 R15, RZ, RZ, -0x1 ;  /* 0xffffffffff0f7424 */ /* 0x000fce00078e00ff */
[----:B-1----:R-:W-:Y:S05]  /*2d280*/  WARPSYNC.COLLECTIVE R15, `(.L_x_4407) ;  /* 0x000000000f087348 */ /* 0x002fea0003c00000 */
[----:B------:R0:W2:Y:S02]  /*2d290*/  SHFL.IDX P6, R14, R13, R12, R11 ;  /* 0x0000000c0d0e7389 */ /* 0x0000a400000c000b */
[----:B012---:R-:W-:Y:S01]  /*2d2a0*/  ENDCOLLECTIVE ;  /* 0x000000000000791b */ /* 0x007fe20003800000 */
.L_x_4407:
[----:B------:R-:W-:Y:S05]  /*2d2b0*/  BSYNC B1 ;  /* 0x0000000000017941 */ /* 0x000fea0003800000 */
.L_x_4406:
        /* <DEDUP_REMOVED lines=8> */
.L_x_4408:
[----:B------:R-:W-:Y:S01]  /*2d340*/  MOV R145, R14 ;  /* 0x0000000e00917202 */ /* 0x000fe20000000f00 */
[----:B------:R-:W-:Y:S06]  /*2d350*/  BRA `(.L_x_4409) ;  /* 0xfffffd6000347947 */ /* 0x000fec000383ffff */
.L_x_4105:
        /* <DEDUP_REMOVED lines=8> */
.L_x_4411:
[----:B------:R-:W-:Y:S05]  /*2d3e0*/  BSYNC B1 ;  /* 0x0000000000017941 */ /* 0x000fea0003800000 */
.L_x_4410:
        /* <DEDUP_REMOVED lines=8> */
.L_x_4412:
[----:B------:R-:W-:Y:S01]  /*2d470*/  MOV R63, R14 ;  /* 0x0000000e003f7202 */ /* 0x000fe20000000f00 */
[----:B------:R-:W-:Y:S06]  /*2d480*/  BRA `(.L_x_4413) ;  /* 0xfffffd8c00607947 */ /* 0x000fec000383ffff */
.L_x_4135:
[----:B-1----:R1:W2:Y:S02]  /*2d490*/  SYNCS.PHASECHK.TRANS64.TRYWAIT P5, [R93+URZ+0x33490], R94 ;  /* 0x0334905e5d0075a7 */ /* 0x0022a400080a017f */
[----:B--2---:R-:W-:Y:S05]  /*2d4a0*/  @!P5 NANOSLEEP.SYNCS 0x989680 ;  /* 0x009896800000d95d */ /* 0x004fea0003900000 */
[----:B------:R-:W2:Y:S02]  /*2d4b0*/  @!P5 SYNCS.PHASECHK.TRANS64 P5, [R93+URZ+0x33490], R94 ;  /* 0x0334905e5d00d5a7 */ /* 0x000ea400080a007f */
[----:B--2---:R-:W-:Y:S05]  /*2d4c0*/  @!P5 BRA `(.L_x_4135) ;  /* 0xfffffffc00f0d947 */ /* 0x004fea000383ffff */
[----:B------:R-:W-:Y:S05]  /*2d4d0*/  BRA `(.L_x_4414) ;  /* 0xfffffdc000d47947 */ /* 0x000fea000383ffff */
.L_x_4136:
        /* <DEDUP_REMOVED lines=8> */
.L_x_4416:
[----:B------:R-:W-:Y:S05]  /*2d560*/  BSYNC B1 ;  /* 0x0000000000017941 */ /* 0x000fea0003800000 */
.L_x_4415:
        /* <DEDUP_REMOVED lines=8> */
.L_x_4417:
[----:B------:R-:W-:Y:S01]  /*2d5f0*/  MOV R156, R14 ;  /* 0x0000000e009c7202 */ /* 0x000fe20000000f00 */
[----:B------:R-:W-:Y:S06]  /*2d600*/  BRA `(.L_x_4418) ;  /* 0xfffffdc000a07947 */ /* 0x000fec000383ffff */
.L_x_4149:
        /* <DEDUP_REMOVED lines=8> */
.L_x_4420:
[----:B------:R-:W-:Y:S05]  /*2d690*/  BSYNC B1 ;  /* 0x0000000000017941 */ /* 0x000fea0003800000 */
.L_x_4419:
[----:B------:R-:W-:Y:S01]  /*2d6a0*/  IMAD.MOV.U32 R13, RZ, RZ, R120 ;  /* 0x000000ffff0d7224 */ /* 0x000fe200078e0078 */
[----:B------:R-:W-:Y:S01]  /*2d6b0*/  MOV R15, 0xffffffff ;  /* 0xffffffff000f7802 */ /* 0x000fe20000000f00 */
[----:B------:R-:W-:Y:S01]  /*2d6c0*/  IMAD.MOV.U32 R12, RZ, RZ, 0x1 ;  /* 0x00000001ff0c7424 */ /* 0x000fe200078e00ff */
[----:B------:R-:W-:Y:S01]  /*2d6d0*/  MOV R44, R14 ;  /* 0x0000000e002c7202 */ /* 0x000fe20000000f00 */
[----:B------:R-:W-:-:S07]  /*2d6e0*/  IMAD.MOV.U32 R11, RZ, RZ, 0x1e1f ;  /* 0x00001e1fff0b7424 */ /* 0x000fce00078e00ff */
[----:B------:R-:W-:Y:S05]  /*2d6f0*/  WARPSYNC.COLLECTIVE R15, `(.L_x_4421) ;  /* 0x000000000f087348 */ /* 0x000fea0003c00000 */
[----:B------:R0:W1:Y:S02]  /*2d700*/  SHFL.IDX P6, R14, R13, R12, R11 ;  /* 0x0000000c0d0e7389 */ /* 0x00006400000c000b */
[----:B01----:R-:W-:Y:S01]  /*2d710*/  ENDCOLLECTIVE ;  /* 0x000000000000791b */ /* 0x003fe20003800000 */
.L_x_4421:
[----:B------:R-:W-:Y:S01]  /*2d720*/  IMAD.MOV.U32 R120, RZ, RZ, R14 ;  /* 0x000000ffff787224 */ /* 0x000fe200078e000e */
[----:B------:R-:W-:Y:S06]  /*2d730*/  BRA `(.L_x_4422) ;  /* 0xfffffdf0004c7947 */ /* 0x000fec000383ffff */
.L_x_4162:
[----:B0-----:R0:W1:Y:S02]  /*2d740*/  SYNCS.PHASECHK.TRANS64.TRYWAIT P3, [R93+URZ+0x33490], R94 ;  /* 0x0334905e5d0075a7 */ /* 0x001064000806017f */
[----:B-1----:R-:W-:Y:S05]  /*2d750*/  @!P3 NANOSLEEP.SYNCS 0x989680 ;  /* 0x009896800000b95d */ /* 0x002fea0003900000 */
[----:B------:R-:W1:Y:S02]  /*2d760*/  @!P3 SYNCS.PHASECHK.TRANS64 P3, [R93+URZ+0x33490], R94 ;  /* 0x0334905e5d00b5a7 */ /* 0x000e64000806007f */
[----:B-1----:R-:W-:Y:S05]  /*2d770*/  @!P3 BRA `(.L_x_4162) ;  /* 0xfffffffc00f0b947 */ /* 0x002fea000383ffff */
[----:B------:R-:W-:Y:S05]  /*2d780*/  BRA `(.L_x_4423) ;  /* 0xfffffe2000547947 */ /* 0x000fea000383ffff */
.L_x_4163:
        /* <DEDUP_REMOVED lines=8> */
.L_x_4425:
[----:B------:R-:W-:Y:S05]  /*2d810*/  BSYNC B1 ;  /* 0x0000000000017941 */ /* 0x000fea0003800000 */
.L_x_4424:
        /* <DEDUP_REMOVED lines=8> */
.L_x_4426:
[----:B------:R-:W-:Y:S01]  /*2d8a0*/  IMAD.MOV.U32 R43, RZ, RZ, R14 ;  /* 0x000000ffff2b7224 */ /* 0x000fe200078e000e */
[----:B------:R-:W-:Y:S06]  /*2d8b0*/  BRA `(.L_x_4427) ;  /* 0xfffffe2000887947 */ /* 0x000fec000383ffff */
.L_x_4166:
        /* <DEDUP_REMOVED lines=8> */
.L_x_4429:
[----:B------:R-:W-:Y:S05]  /*2d940*/  BSYNC B1 ;  /* 0x0000000000017941 */ /* 0x000fea0003800000 */
.L_x_4428:
        /* <DEDUP_REMOVED lines=8> */
.L_x_4430:
[----:B------:R-:W-:Y:S01]  /*2d9d0*/  IMAD.MOV.U32 R43, RZ, RZ, R14 ;  /* 0x000000ffff2b7224 */ /* 0x000fe200078e000e */
[----:B------:R-:W-:Y:S06]  /*2d9e0*/  BRA `(.L_x_4431) ;  /* 0xfffffe2000ec7947 */ /* 0x000fec000383ffff */
.L_x_4170:
[----:B------:R0:W0:Y:S02]  /*2d9f0*/  SYNCS.PHASECHK.TRANS64.TRYWAIT P2, [R93+URZ+0x334b0], R94 ;  /* 0x0334b05e5d0075a7 */ /* 0x000024000804017f */
[----:B0-----:R-:W-:Y:S05]  /*2da00*/  @!P2 NANOSLEEP.SYNCS 0x989680 ;  /* 0x009896800000a95d */ /* 0x001fea0003900000 */
[----:B------:R-:W0:Y:S02]  /*2da10*/  @!P2 SYNCS.PHASECHK.TRANS64 P2, [R93+URZ+0x334b0], R94 ;  /* 0x0334b05e5d00a5a7 */ /* 0x000e24000804007f */
[----:B0-----:R-:W-:Y:S05]  /*2da20*/  @!P2 BRA `(.L_x_4170) ;  /* 0xfffffffc00f0a947 */ /* 0x001fea000383ffff */
[----:B------:R-:W-:Y:S05]  /*2da30*/  BRA `(.L_x_4432) ;  /* 0xfffffe2400cc7947 */ /* 0x000fea000383ffff */
.L_x_4178:
[----:B------:R-:W-:Y:S01]  /*2da40*/  BSSY B0, `(.L_x_4433) ;  /* 0x0000007000007945 */ /* 0x000fe20003800000 */
[----:B------:R-:W-:Y:S01]  /*2da50*/  IMAD.MOV.U32 R12, RZ, RZ, RZ ;  /* 0x000000ffff0c7224 */ /* 0x000fe200078e00ff */
[----:B------:R-:W-:Y:S01]  /*2da60*/  MOV R15, 0xffffffff ;  /* 0xffffffff000f7802 */ /* 0x000fe20000000f00 */
[----:B------:R-:W-:-:S07]  /*2da70*/  IMAD.MOV.U32 R11, RZ, RZ, 0x1f ;  /* 0x0000001fff0b7424 */ /* 0x000fce00078e00ff */
[----:B------:R-:W-:Y:S05]  /*2da80*/  WARPSYNC.COLLECTIVE R15, `(.L_x_4434) ;  /* 0x000000000f087348 */ /* 0x000fea0003c00000 */
[----:B------:R0:W1:Y:S02]  /*2da90*/  SHFL.IDX P6, R14, R13, R12, R11 ;  /* 0x0000000c0d0e7389 */ /* 0x00006400000c000b */
[----:B01----:R-:W-:Y:S01]  /*2daa0*/  ENDCOLLECTIVE ;  /* 0x000000000000791b */ /* 0x003fe20003800000 */
.L_x_4434:
[----:B------:R-:W-:Y:S05]  /*2dab0*/  BSYNC B0 ;  /* 0x0000000000007941 */ /* 0x000fea0003800000 */
.L_x_4433:
[----:B------:R-:W-:Y:S01]  /*2dac0*/  IMAD.MOV.U32 R220, RZ, RZ, R14 ;  /* 0x000000ffffdc7224 */ /* 0x000fe200078e000e */
[----:B------:R-:W-:Y:S06]  /*2dad0*/  BRA `(.L_x_4435) ;  /* 0xfffffe3000b87947 */ /* 0x000fec000383ffff */
.L_x_4188:
        /* <DEDUP_REMOVED lines=8> */
.L_x_4437:
[----:B------:R-:W-:Y:S05]  /*2db60*/  BSYNC B1 ;  /* 0x0000000000017941 */ /* 0x000fea0003800000 */
.L_x_4436:
        /* <DEDUP_REMOVED lines=8> */
.L_x_4438:
[----:B------:R-:W-:Y:S01]  /*2dbf0*/  MOV R13, R27 ;  /* 0x0000001b000d7202 */ /* 0x000fe20000000f00 */
[----:B------:R-:W-:-:S07]  /*2dc00*/  IMAD.MOV.U32 R3, RZ, RZ, R14 ;  /* 0x000000ffff037224 */ /* 0x000fce00078e000e */
[----:B------:R-:W-:Y:S05]  /*2dc10*/  WARPSYNC.COLLECTIVE R15, `(.L_x_4439) ;  /* 0x000000000f087348 */ /* 0x000fea0003c00000 */
[----:B------:R0:W1:Y:S02]  /*2dc20*/  SHFL.IDX P6, R14, R13, R12, R11 ;  /* 0x0000000c0d0e7389 */ /* 0x00006400000c000b */
[----:B01----:R-:W-:Y:S01]  /*2dc30*/  ENDCOLLECTIVE ;  /* 0x000000000000791b */ /* 0x003fe20003800000 */
.L_x_4439:
[----:B------:R-:W-:Y:S02]  /*2dc40*/  IMAD.MOV.U32 R13, RZ, RZ, R28 ;  /* 0x000000ffff0d7224 */ /* 0x000fe400078e001c */
[----:B------:R-:W-:-:S07]  /*2dc50*/  IMAD.MOV.U32 R4, RZ, RZ, R14 ;  /* 0x000000ffff047224 */ /* 0x000fce00078e000e */
[----:B------:R-:W-:Y:S05]  /*2dc60*/  WARPSYNC.COLLECTIVE R15, `(.L_x_4440) ;  /* 0x000000000f087348 */ /* 0x000fea0003c00000 */
[----:B------:R0:W1:Y:S02]  /*2dc70*/  SHFL.IDX P6, R14, R13, R12, R11 ;  /* 0x0000000c0d0e7389 */ /* 0x00006400000c000b */
[----:B01----:R-:W-:Y:S01]  /*2dc80*/  ENDCOLLECTIVE ;  /* 0x000000000000791b */ /* 0x003fe20003800000 */
.L_x_4440:
[----:B------:R-:W-:Y:S05]  /*2dc90*/  BRA `(.L_x_4441) ;  /* 0xfffffe38005c7947 */ /* 0x000fea000383ffff */
.L_x_4192:
[----:B0-----:R0:W1:Y:S02]  /*2dca0*/  SYNCS.PHASECHK.TRANS64.TRYWAIT P0, [R18+URZ+0x33400], R3 ;  /* 0x03340003120075a7 */ /* 0x001064000800017f */
[----:B-1----:R-:W-:Y:S05]  /*2dcb0*/  @!P0 NANOSLEEP.SYNCS 0x989680 ;  /* 0x009896800000895d */ /* 0x002fea0003900000 */
[----:B------:R-:W1:Y:S02]  /*2dcc0*/  @!P0 SYNCS.PHASECHK.TRANS64 P0, [R18+URZ+0x33400], R3 ;  /* 0x03340003120085a7 */ /* 0x000e64000800007f */
[----:B-1----:R-:W-:Y:S05]  /*2dcd0*/  @!P0 BRA `(.L_x_4192) ;  /* 0xfffffffc00f08947 */ /* 0x002fea000383ffff */
[----:B------:R-:W-:Y:S05]  /*2dce0*/  BRA `(.L_x_4442) ;  /* 0xfffffe3c00c47947 */ /* 0x000fea000383ffff */
.L_x_4204:
[----:B------:R-:W-:Y:S01]  /*2dcf0*/  BSSY B1, `(.L_x_4443) ;  /* 0x0000008000017945 */ /* 0x000fe20003800000 */
[----:B------:R-:W-:Y:S01]  /*2dd00*/  IMAD.MOV.U32 R13, RZ, RZ, R26 ;  /* 0x000000ffff0d7224 */ /* 0x000fe200078e001a */
[----:B------:R-:W-:Y:S01]  /*2dd10*/  MOV R12, RZ ;  /* 0x000000ff000c7202 */ /* 0x000fe20000000f00 */
[----:B------:R-:W-:Y:S02]  /*2dd20*/  IMAD.MOV.U32 R11, RZ, RZ, 0x1e1f ;  /* 0x00001e1fff0b7424 */ /* 0x000fe400078e00ff */
[----:B------:R-:W-:-:S07]  /*2dd30*/  IMAD.MOV.U32 R15, RZ, RZ, -0x1 ;  /* 0xffffffffff0f7424 */ /* 0x000fce00078e00ff */
[----:B------:R-:W-:Y:S05]  /*2dd40*/  WARPSYNC.COLLECTIVE R15, `(.L_x_4444) ;  /* 0x000000000f087348 */ /* 0x000fea0003c00000 */
[----:B------:R0:W1:Y:S02]  /*2dd50*/  SHFL.IDX P6, R14, R13, R12, R11 ;  /* 0x0000000c0d0e7389 */ /* 0x00006400000c000b */
[----:B01----:R-:W-:Y:S01]  /*2dd60*/  ENDCOLLECTIVE ;  /* 0x000000000000791b */ /* 0x003fe20003800000 */
.L_x_4444:
[----:B------:R-:W-:Y:S05]  /*2dd70*/  BSYNC B1 ;  /* 0x0000000000017941 */ /* 0x000fea0003800000 */
.L_x_4443:
        /* <DEDUP_REMOVED lines=8> */
.L_x_4445:
[----:B------:R-:W-:Y:S01]  /*2de00*/  IMAD.MOV.U32 R13, RZ, RZ, R27 ;  /* 0x000000ffff0d7224 */ /* 0x000fe200078e001b */
[----:B------:R-:W-:-:S07]  /*2de10*/  MOV R5, R14 ;  /* 0x0000000e00057202 */ /* 0x000fce0000000f00 */
[----:B------:R-:W-:Y:S05]  /*2de20*/  WARPSYNC.COLLECTIVE R15, `(.L_x_4446) ;  /* 0x000000000f087348 */ /* 0x000fea0003c00000 */
[----:B------:R0:W1:Y:S02]  /*2de30*/  SHFL.IDX P6, R14, R13, R12, R11 ;  /* 0x0000000c0d0e7389 */ /* 0x00006400000c000b */
[----:B01----:R-:W-:Y:S01]  /*2de40*/  ENDCOLLECTIVE ;  /* 0x000000000000791b */ /* 0x003fe20003800000 */
.L_x_4446:
[----:B------:R-:W-:Y:S02]  /*2de50*/  IMAD.MOV.U32 R13, RZ, RZ, R28 ;  /* 0x000000ffff0d7224 */ /* 0x000fe400078e001c */
[----:B------:R-:W-:-:S07]  /*2de60*/  IMAD.MOV.U32 R7, RZ, RZ, R14 ;  /* 0x000000ffff077224 */ /* 0x000fce00078e000e */
[----:B------:R-:W-:Y:S05]  /*2de70*/  WARPSYNC.COLLECTIVE R15, `(.L_x_4447) ;  /* 0x000000000f087348 */ /* 0x000fea0003c00000 */
[----:B------:R0:W1:Y:S02]  /*2de80*/  SHFL.IDX P6, R14, R13, R12, R11 ;  /* 0x0000000c0d0e7389 */ /* 0x00006400000c000b */
[----:B01----:R-:W-:Y:S01]  /*2de90*/  ENDCOLLECTIVE ;  /* 0x000000000000791b */ /* 0x003fe20003800000 */
.L_x_4447:
[----:B------:R-:W-:Y:S05]  /*2dea0*/  BRA `(.L_x_4448) ;  /* 0xfffffe6c00687947 */ /* 0x000fea000383ffff */
.L_x_4208:
[----:B0-----:R0:W1:Y:S02]  /*2deb0*/  SYNCS.PHASECHK.TRANS64.TRYWAIT P0, [R18+URZ+0x33400], R3 ;  /* 0x03340003120075a7 */ /* 0x001064000800017f */
[----:B-1----:R-:W-:Y:S05]  /*2dec0*/  @!P0 NANOSLEEP.SYNCS 0x989680 ;  /* 0x009896800000895d */ /* 0x002fea0003900000 */
[----:B------:R-:W1:Y:S02]  /*2ded0*/  @!P0 SYNCS.PHASECHK.TRANS64 P0, [R18+URZ+0x33400], R3 ;  /* 0x03340003120085a7 */ /* 0x000e64000800007f */
[----:B-1----:R-:W-:Y:S05]  /*2dee0*/  @!P0 BRA `(.L_x_4208) ;  /* 0xfffffffc00f08947 */ /* 0x002fea000383ffff */
[----:B------:R-:W-:Y:S05]  /*2def0*/  BRA `(.L_x_4449) ;  /* 0xfffffe7000787947 */ /* 0x000fea000383ffff */
.L_x_4216:
[----:B-1----:R1:W2:Y:S02]  /*2df00*/  SYNCS.PHASECHK.TRANS64.TRYWAIT P1, [R0+URZ+0x33430], R3 ;  /* 0x03343003000075a7 */ /* 0x0022a4000802017f */
[----:B--2---:R-:W-:Y:S05]  /*2df10*/  @!P1 NANOSLEEP.SYNCS 0x989680 ;  /* 0x009896800000995d */ /* 0x004fea0003900000 */
[----:B------:R-:W2:Y:S02]  /*2df20*/  @!P1 SYNCS.PHASECHK.TRANS64 P1, [R0+URZ+0x33430], R3 ;  /* 0x03343003000095a7 */ /* 0x000ea4000802007f */
[----:B--2---:R-:W-:Y:S05]  /*2df30*/  @!P1 BRA `(.L_x_4216) ;  /* 0xfffffffc00f09947 */ /* 0x004fea000383ffff */
[----:B------:R-:W-:Y:S05]  /*2df40*/  BRA `(.L_x_4215) ;  /* 0xfffffea000c87947 */ /* 0x000fea000383ffff */
.L_x_4223:
[----:B--2---:R2:W3:Y:S02]  /*2df50*/  SYNCS.PHASECHK.TRANS64.TRYWAIT P2, [R5+URZ+0x33430], R4 ;  /* 0x03343004050075a7 */ /* 0x0044e4000804017f */
[----:B---3--:R-:W-:Y:S05]  /*2df60*/  @!P2 NANOSLEEP.SYNCS 0x989680 ;  /* 0x009896800000a95d */ /* 0x008fea0003900000 */
[----:B------:R-:W3:Y:S02]  /*2df70*/  @!P2 SYNCS.PHASECHK.TRANS64 P2, [R5+URZ+0x33430], R4 ;  /* 0x033430040500a5a7 */ /* 0x000ee4000804007f */
[----:B---3--:R-:W-:Y:S05]  /*2df80*/  @!P2 BRA `(.L_x_4223) ;  /* 0xfffffffc00f0a947 */ /* 0x008fea000383ffff */
[----:B------:R-:W-:Y:S05]  /*2df90*/  BRA `(.L_x_4222) ;  /* 0xfffffee800087947 */ /* 0x000fea000383ffff */
.L_x_4227:
[----:B-1----:R1:W2:Y:S02]  /*2dfa0*/  SYNCS.PHASECHK.TRANS64.TRYWAIT P1, [R4+URZ+0x33450], R3 ;  /* 0x03345003040075a7 */ /* 0x0022a4000802017f */
[----:B--2---:R-:W-:Y:S05]  /*2dfb0*/  @!P1 NANOSLEEP.SYNCS 0x989680 ;  /* 0x009896800000995d */ /* 0x004fea0003900000 */
[----:B------:R-:W2:Y:S02]  /*2dfc0*/  @!P1 SYNCS.PHASECHK.TRANS64 P1, [R4+URZ+0x33450], R3 ;  /* 0x03345003040095a7 */ /* 0x000ea4000802007f */
[----:B--2---:R-:W-:Y:S05]  /*2dfd0*/  @!P1 BRA `(.L_x_4227) ;  /* 0xfffffffc00f09947 */ /* 0x004fea000383ffff */
[----:B------:R-:W-:Y:S05]  /*2dfe0*/  BRA `(.L_x_4224) ;  /* 0xfffffef800487947 */ /* 0x000fea000383ffff */
.L_x_4234:
[----:B-1----:R1:W2:Y:S02]  /*2dff0*/  SYNCS.PHASECHK.TRANS64.TRYWAIT P1, [R13+URZ+0x33450], R0 ;  /* 0x033450000d0075a7 */ /* 0x0022a4000802017f */
[----:B--2---:R-:W-:Y:S05]  /*2e000*/  @!P1 NANOSLEEP.SYNCS 0x989680 ;  /* 0x009896800000995d */ /* 0x004fea0003900000 */
[----:B------:R-:W2:Y:S02]  /*2e010*/  @!P1 SYNCS.PHASECHK.TRANS64 P1, [R13+URZ+0x33450], R0 ;  /* 0x033450000d0095a7 */ /* 0x000ea4000802007f */
[----:B--2---:R-:W-:Y:S05]  /*2e020*/  @!P1 BRA `(.L_x_4234) ;  /* 0xfffffffc00f09947 */ /* 0x004fea000383ffff */
[----:B------:R-:W-:Y:S05]  /*2e030*/  BRA `(.L_x_4233) ;  /* 0xffffff24006c7947 */ /* 0x000fea000383ffff */
.L_x_4238:
[----:B------:R-:W-:Y:S01]  /*2e040*/  SEL R7, R25, R120, P0 ;  /* 0x0000007819077207 */ /* 0x000fe20000000000 */
[----:B------:R-:W-:Y:S01]  /*2e050*/  IMAD.MOV.U32 R11, RZ, RZ, 0x1c1f ;  /* 0x00001c1fff0b7424 */ /* 0x000fe200078e00ff */
[----:B------:R-:W-:Y:S01]  /*2e060*/  SEL R8, R120, R25, P0 ;  /* 0x0000001978087207 */ /* 0x000fe20000000000 */
[----:B------:R-:W-:Y:S01]  /*2e070*/  IMAD.MOV.U32 R15, RZ, RZ, -0x1 ;  /* 0xffffffffff0f7424 */ /* 0x000fe200078e00ff */
[----:B------:R-:W-:Y:S02]  /*2e080*/  SEL R25, R12, R39, P0 ;  /* 0x000000270c197207 */ /* 0x000fe40000000000 */
[----:B------:R-:W-:Y:S02]  /*2e090*/  SEL R28, R39, R12, P0 ;  /* 0x0000000c271c7207 */ /* 0x000fe40000000000 */
[----:B------:R-:W-:Y:S02]  /*2e0a0*/  MOV R12, R0 ;  /* 0x00000000000c7202 */ /* 0x000fe40000000f00 */
[----:B------:R-:W-:-:S02]  /*2e0b0*/  SEL R9, R24, R41, P0 ;  /* 0x0000002918097207 */ /* 0x000fc40000000000 */
[----:B------:R-:W-:-:S07]  /*2e0c0*/  SEL R20, R41, R24, P0 ;  /* 0x0000001829147207 */ /* 0x000fce0000000000 */
[----:B01----:R-:W-:Y:S05]  /*2e0d0*/  WARPSYNC.COLLECTIVE R15, `(.L_x_4450) ;  /* 0x000000000f087348 */ /* 0x003fea0003c00000 */
[----:B------:R2:W3:Y:S02]  /*2e0e0*/  SHFL.IDX P6, R14, R13, R12, R11 ;  /* 0x0000000c0d0e7389 */ /* 0x0004e400000c000b */
[----:B0123--:R-:W-:Y:S01]  /*2e0f0*/  ENDCOLLECTIVE ;  /* 0x000000000000791b */ /* 0x00ffe20003800000 */
.L_x_4450:
        /* <DEDUP_REMOVED lines=18> */
.L_x_4451:
        /* <DEDUP_REMOVED lines=18> */
.L_x_4452:
        /* <DEDUP_REMOVED lines=19> */
.L_x_4453:
[----:B------:R-:W-:Y:S02]  /*2e470*/  SEL R78, R93, R78, P0 ;  /* 0x0000004e5d4e7207 */ /* 0x000fe40000000000 */
[----:B------:R-:W-:Y:S02]  /*2e480*/  SEL R65, R80, R119, P0 ;  /* 0x0000007750417207 */ /* 0x000fe40000000000 */
[----:B------:R-:W-:Y:S02]  /*2e490*/  SEL R80, R119, R80, P0 ;  /* 0x0000005077507207 */ /* 0x000fe40000000000 */
        /* <DEDUP_REMOVED lines=8> */
.L_x_4454:
        /* <DEDUP_REMOVED lines=8> */
.L_x_4455:
[----:B------:R-:W-:Y:S01]  /*2e5a0*/  IMAD.MOV.U32 R13, RZ, RZ, R21 ;  /* 0x000000ffff0d7224 */ /* 0x000fe200078e0015 */
[----:B------:R-:W-:Y:S01]  /*2e5b0*/  MOV R12, R0 ;  /* 0x00000000000c7202 */ /* 0x000fe20000000f00 */
[----:B------:R-:W-:-:S07]  /*2e5c0*/  IMAD.MOV.U32 R9, RZ, RZ, R14 ;  /* 0x000000ffff097224 */ /* 0x000fce00078e000e */
[----:B------:R-:W-:Y:S05]  /*2e5d0*/  WARPSYNC.COLLECTIVE R15, `(.L_x_4456) ;  /* 0x000000000f087348 */ /* 0x000fea0003c00000 */
[----:B------:R0:W1:Y:S02]  /*2e5e0*/  SHFL.IDX P6, R14, R13, R12, R11 ;  /* 0x0000000c0d0e7389 */ /* 0x00006400000c000b */
[----:B01----:R-:W-:Y:S01]  /*2e5f0*/  ENDCOLLECTIVE ;  /* 0x000000000000791b */ /* 0x003fe20003800000 */
.L_x_4456:
        /* <DEDUP_REMOVED lines=8> */
.L_x_4457:
[----:B------:R-:W-:Y:S02]  /*2e680*/  IMAD.MOV.U32 R13, RZ, RZ, R25 ;  /* 0x000000ffff0d7224 */ /* 0x000fe400078e0019 */
[----:B------:R-:W-:Y:S01]  /*2e690*/  IMAD.MOV.U32 R12, RZ, RZ, R0 ;  /* 0x000000ffff0c7224 */ /* 0x000fe200078e0000 */
[----:B------:R-:W-:-:S07]  /*2e6a0*/  MOV R21, R14 ;  /* 0x0000000e00157202 */ /* 0x000fce0000000f00 */
[----:B------:R-:W-:Y:S05]  /*2e6b0*/  WARPSYNC.COLLECTIVE R15, `(.L_x_4458) ;  /* 0x000000000f087348 */ /* 0x000fea0003c00000 */
[----:B------:R0:W1:Y:S02]  /*2e6c0*/  SHFL.IDX P6, R14, R13, R12, R11 ;  /* 0x0000000c0d0e7389 */ /* 0x00006400000c000b */
[----:B01----:R-:W-:Y:S01]  /*2e6d0*/  ENDCOLLECTIVE ;  /* 0x000000000000791b */ /* 0x003fe20003800000 */
.L_x_4458:
[----:B------:R-:W-:Y:S01]  /*2e6e0*/  MOV R13, R28 ;  /* 0x0000001c000d7202 */ /* 0x000fe20000000f00 */
[----:B------:R-:W-:Y:S01]  /*2e6f0*/  IMAD.MOV.U32 R12, RZ, RZ, R3 ;  /* 0x000000ffff0c7224 */ /* 0x000fe200078e0003 */
[----:B------:R-:W-:Y:S02]  /*2e700*/  SEL R28, R30, R21, P0 ;  /* 0x000000151e1c7207 */ /* 0x000fe40000000000 */
[----:B------:R-:W-:Y:S01]  /*2e710*/  SEL R30, R21, R30, P0 ;  /* 0x0000001e151e7207 */ /* 0x000fe20000000000 */
[----:B------:R-:W-:-:S07]  /*2e720*/  IMAD.MOV.U32 R34, RZ, RZ, R14 ;  /* 0x000000ffff227224 */ /* 0x000fce00078e000e */
[----:B------:R-:W-:Y:S05]  /*2e730*/  WARPSYNC.COLLECTIVE R15, `(.L_x_4459) ;  /* 0x000000000f087348 */ /* 0x000fea0003c00000 */
[----:B------:R0:W1:Y:S02]  /*2e740*/  SHFL.IDX P6, R14, R13, R12, R11 ;  /* 0x0000000c0d0e7389 */ /* 0x00006400000c000b */
[----:B01----:R-:W-:Y:S01]  /*2e750*/  ENDCOLLECTIVE ;  /* 0x000000000000791b */ /* 0x003fe20003800000 */
.L_x_4459:
[----:B------:R-:W-:Y:S01]  /*2e760*/  IMAD.MOV.U32 R13, RZ, RZ, R27 ;  /* 0x000000ffff0d7224 */ /* 0x000fe200078e001b */
[----:B------:R-:W-:Y:S01]  /*2e770*/  MOV R12, R0 ;  /* 0x00000000000c7202 */ /* 0x000fe20000000f00 */
[----:B------:R-:W-:-:S07]  /*2e780*/  IMAD.MOV.U32 R25, RZ, RZ, R14 ;  /* 0x000000ffff197224 */ /* 0x000fce00078e000e */
[----:B------:R-:W-:Y:S05]  /*2e790*/  WARPSYNC.COLLECTIVE R15, `(.L_x_4460) ;  /* 0x000000000f087348 */ /* 0x000fea0003c00000 */
[----:B------:R0:W1:Y:S02]  /*2e7a0*/  SHFL.IDX P6, R14, R13, R12, R11 ;  /* 0x0000000c0d0e7389 */ /* 0x00006400000c000b */
[----:B01----:R-:W-:Y:S01]  /*2e7b0*/  ENDCOLLECTIVE ;  /* 0x000000000000791b */ /* 0x003fe20003800000 */
.L_x_4460:
        /* <DEDUP_REMOVED lines=8> */
.L_x_4461:
[----:B------:R-:W-:Y:S02]  /*2e840*/  IMAD.MOV.U32 R13, RZ, RZ, R29 ;  /* 0x000000ffff0d7224 */ /* 0x000fe400078e001d */
[----:B------:R-:W-:Y:S01]  /*2e850*/  IMAD.MOV.U32 R12, RZ, RZ, R0 ;  /* 0x000000ffff0c7224 */ /* 0x000fe200078e0000 */
[----:B------:R-:W-:-:S07]  /*2e860*/  MOV R27, R14 ;  /* 0x0000000e001b7202 */ /* 0x000fce0000000f00 */
[----:B------:R-:W-:Y:S05]  /*2e870*/  WARPSYNC.COLLECTIVE R15, `(.L_x_4462) ;  /* 0x000000000f087348 */ /* 0x000fea0003c00000 */
[----:B------:R0:W1:Y:S02]  /*2e880*/  SHFL.IDX P6, R14, R13, R12, R11 ;  /* 0x0000000c0d0e7389 */ /* 0x00006400000c000b */
[----:B01----:R-:W-:Y:S01]  /*2e890*/  ENDCOLLECTIVE ;  /* 0x000000000000791b */ /* 0x003fe20003800000 */
.L_x_4462:
        /* <DEDUP_REMOVED lines=8> */
.L_x_4463:
[----:B------:R-:W-:Y:S01]  /*2e920*/  IMAD.MOV.U32 R13, RZ, RZ, R31 ;  /* 0x000000ffff0d7224 */ /* 0x000fe200078e001f */
[----:B------:R-:W-:Y:S01]  /*2e930*/  MOV R12, R0 ;  /* 0x00000000000c7202 */ /* 0x000fe20000000f00 */
[----:B------:R-:W-:-:S07]  /*2e940*/  IMAD.MOV.U32 R40, RZ, RZ, R14 ;  /* 0x000000ffff287224 */ /* 0x000fce00078e000e */
[----:B------:R-:W-:Y:S05]  /*2e950*/  WARPSYNC.COLLECTIVE R15, `(.L_x_4464) ;  /* 0x000000000f087348 */ /* 0x000fea0003c00000 */
[----:B------:R0:W1:Y:S02]  /*2e960*/  SHFL.IDX P6, R14, R13, R12, R11 ;  /* 0x0000000c0d0e7389 */ /* 0x00006400000c000b */
[----:B01----:R-:W-:Y:S01]  /*2e970*/  ENDCOLLECTIVE ;  /* 0x000000000000791b */ /* 0x003fe20003800000 */
.L_x_4464:
[----:B------:R-:W-:Y:S02]  /*2e980*/  IMAD.MOV.U32 R13, RZ, RZ, R42 ;  /* 0x000000ffff0d7224 */ /* 0x000fe400078e002a */
[----:B------:R-:W-:Y:S02]  /*2e990*/  IMAD.MOV.U32 R12, RZ, RZ, R3 ;  /* 0x000000ffff0c7224 */ /* 0x000fe400078e0003 */
[----:B------:R-:W-:-:S07]  /*2e9a0*/  IMAD.MOV.U32 R31, RZ, RZ, R14 ;  /* 0x000000ffff1f7224 */ /* 0x000fce00078e000e */
[----:B------:R-:W-:Y:S05]  /*2e9b0*/  WARPSYNC.COLLECTIVE R15, `(.L_x_4465) ;  /* 0x000000000f087348 */ /* 0x000fea0003c00000 */
[----:B------:R0:W1:Y:S02]  /*2e9c0*/  SHFL.IDX P6, R14, R13, R12, R11 ;  /* 0x0000000c0d0e7389 */ /* 0x00006400000c000b */
[----:B01----:R-:W-:Y:S01]  /*2e9d0*/  ENDCOLLECTIVE ;  /* 0x000000000000791b */ /* 0x003fe20003800000 */
.L_x_4465:
[----:B------:R-:W-:Y:S02]  /*2e9e0*/  IMAD.MOV.U32 R13, RZ, RZ, R33 ;  /* 0x000000ffff0d7224 */ /* 0x000fe400078e0021 */
[----:B------:R-:W-:Y:S01]  /*2e9f0*/  IMAD.MOV.U32 R12, RZ, RZ, R0 ;  /* 0x000000ffff0c7224 */ /* 0x000fe200078e0000 */
[----:B------:R-:W-:-:S07]  /*2ea00*/  MOV R42, R14 ;  /* 0x0000000e002a7202 */ /* 0x000fce0000000f00 */
[----:B------:R-:W-:Y:S05]  /*2ea10*/  WARPSYNC.COLLECTIVE R15, `(.L_x_4466) ;  /* 0x000000000f087348 */ /* 0x000fea0003c00000 */
[----:B------:R0:W1:Y:S02]  /*2ea20*/  SHFL.IDX P6, R14, R13, R12, R11 ;  /* 0x0000000c0d0e7389 */ /* 0x00006400000c000b */
[----:B01----:R-:W-:Y:S01]  /*2ea30*/  ENDCOLLECTIVE ;  /* 0x000000000000791b */ /* 0x003fe20003800000 */
.L_x_4466:
[----:B------:R-:W-:Y:S01]  /*2ea40*/  MOV R13, R44 ;  /* 0x0000002c000d7202 */ /* 0x000fe20000000f00 */
[----:B------:R-:W-:Y:S02]  /*2ea50*/  IMAD.MOV.U32 R12, RZ, RZ, R3 ;  /* 0x000000ffff0c7224 */ /* 0x000fe400078e0003 */
[----:B------:R-:W-:-:S07]  /*2ea60*/  IMAD.MOV.U32 R33, RZ, RZ, R14 ;  /* 0x000000ffff217224 */ /* 0x000fce00078e000e */
[----:B------:R-:W-:Y:S05]  /*2ea70*/  WARPSYNC.COLLECTIVE R15, `(.L_x_4467) ;  /* 0x000000000f087348 */ /* 0x000fea0003c00000 */
[----:B------:R0:W1:Y:S02]  /*2ea80*/  SHFL.IDX P6, R14, R13, R12, R11 ;  /* 0x0000000c0d0e7389 */ /* 0x00006400000c000b */
[----:B01----:R-:W-:Y:S01]  /*2ea90*/  ENDCOLLECTIVE ;  /* 0x000000000000791b */ /* 0x003fe20003800000 */
.L_x_4467:
[----:B------:R-:W-:Y:S01]  /*2eaa0*/  IMAD.MOV.U32 R13, RZ, RZ, R35 ;  /* 0x000000ffff0d7224 */ /* 0x000fe200078e0023 */
[----:B------:R-:W-:Y:S01]  /*2eab0*/  MOV R12, R0 ;  /* 0x00000000000c7202 */ /* 0x000fe20000000f00 */
[----:B------:R-:W-:-:S07]  /*2eac0*/  IMAD.MOV.U32 R44, RZ, RZ, R14 ;  /* 0x000000ffff2c7224 */ /* 0x000fce00078e000e */
[----:B------:R-:W-:Y:S05]  /*2ead0*/  WARPSYNC.COLLECTIVE R15, `(.L_x_4468) ;  /* 0x000000000f087348 */ /* 0x000fea0003c00000 */
[----:B------:R0:W1:Y:S02]  /*2eae0*/  SHFL.IDX P6, R14, R13, R12, R11 ;  /* 0x0000000c0d0e7389 */ /* 0x00006400000c000b */
[----:B01----:R-:W-:Y:S01]  /*2eaf0*/  ENDCOLLECTIVE ;  /* 0x000000000000791b */ /* 0x003fe20003800000 */
.L_x_4468:
[----:B------:R-:W-:Y:S02]  /*2eb00*/  IMAD.MOV.U32 R13, RZ, RZ, R46 ;  /* 0x000000ffff0d7224 */ /* 0x000fe400078e002e */
[----:B------:R-:W-:Y:S02]  /*2eb10*/  IMAD.MOV.U32 R12, RZ, RZ, R3 ;  /* 0x000000ffff0c7224 */ /* 0x000fe400078e0003 */
[----:B------:R-:W-:-:S07]  /*2eb20*/  IMAD.MOV.U32 R35, RZ, RZ, R14 ;  /* 0x000000ffff237224 */ /* 0x000fce00078e000e */
[----:B------:R-:W-:Y:S05]  /*2eb30*/  WARPSYNC.COLLECTIVE R15, `(.L_x_4469) ;  /* 0x000000000f087348 */ /* 0x000fea0003c00000 */
[----:B------:R0:W1:Y:S02]  /*2eb40*/  SHFL.IDX P6, R14, R13, R12, R11 ;  /* 0x0000000c0d0e7389 */ /* 0x00006400000c000b */
[----:B01----:R-:W-:Y:S01]  /*2eb50*/  ENDCOLLECTIVE ;  /* 0x000000000000791b */ /* 0x003fe20003800000 */
.L_x_4469:
[----:B------:R-:W-:Y:S02]  /*2eb60*/  IMAD.MOV.U32 R13, RZ, RZ, R37 ;  /* 0x000000ffff0d7224 */ /* 0x000fe400078e0025 */
[----:B------:R-:W-:Y:S01]  /*2eb70*/  IMAD.MOV.U32 R12, RZ, RZ, R0 ;  /* 0x000000ffff0c7224 */ /* 0x000fe200078e0000 */
[----:B------:R-:W-:-:S07]  /*2eb80*/  MOV R46, R14 ;  /* 0x0000000e002e7202 */ /* 0x000fce0000000f00 */
[----:B------:R-:W-:Y:S05]  /*2eb90*/  WARPSYNC.COLLECTIVE R15, `(.L_x_4470) ;  /* 0x000000000f087348 */ /* 0x000fea0003c00000 */
[----:B------:R0:W1:Y:S02]  /*2eba0*/  SHFL.IDX P6, R14, R13, R12, R11 ;  /* 0x0000000c0d0e7389 */ /* 0x00006400000c000b */
[----:B01----:R-:W-:Y:S01]  /*2ebb0*/  ENDCOLLECTIVE ;  /* 0x000000000000791b */ /* 0x003fe20003800000 */
.L_x_4470:
[----:B------:R-:W-:Y:S01]  /*2ebc0*/  MOV R13, R48 ;  /* 0x00000030000d7202 */ /* 0x000fe20000000f00 */
[----:B------:R-:W-:Y:S01]  /*2ebd0*/  IMAD.MOV.U32 R12, RZ, RZ, R3 ;  /* 0x000000ffff0c7224 */ /* 0x000fe200078e0003 */
[----:B------:R-:W-:Y:S01]  /*2ebe0*/  SEL R48, R33, R44, P0 ;  /* 0x0000002c21307207 */ /* 0x000fe20000000000 */
[----:B------:R-:W-:-:S07]  /*2ebf0*/  IMAD.MOV.U32 R37, RZ, RZ, R14 ;  /* 0x000000ffff257224 */ /* 0x000fce00078e000e */
[----:B------:R-:W-:Y:S05]  /*2ec00*/  WARPSYNC.COLLECTIVE R15, `(.L_x_4471) ;  /* 0x000000000f087348 */ /* 0x000fea0003c00000 */
[----:B------:R0:W1:Y:S02]  /*2ec10*/  SHFL.IDX P6, R14, R13, R12, R11 ;  /* 0x0000000c0d0e7389 */ /* 0x00006400000c000b */
[----:B01----:R-:W-:Y:S01]  /*2ec20*/  ENDCOLLECTIVE ;  /* 0x000000000000791b */ /* 0x003fe20003800000 */
.L_x_4471:
[----:B------:R-:W-:Y:S01]  /*2ec30*/  IMAD.MOV.U32 R13, RZ, RZ, R39 ;  /* 0x000000ffff0d7224 */ /* 0x000fe200078e0027 */
[----:B------:R-:W-:Y:S01]  /*2ec40*/  MOV R12, R0 ;  /* 0x00000000000c7202 */ /* 0x000fe20000000f00 */
[----:B------:R-:W-:-:S07]  /*2ec50*/  IMAD.MOV.U32 R58, RZ, RZ, R14 ;  /* 0x000000ffff3a7224 */ /* 0x000fce00078e000e */
[----:B------:R-:W-:Y:S05]  /*2ec60*/  WARPSYNC.COLLECTIVE R15, `(.L_x_4472) ;  /* 0x000000000f087348 */ /* 0x000fea0003c00000 */
[----:B------:R0:W1:Y:S02]  /*2ec70*/  SHFL.IDX P6, R14, R13, R12, R11 ;  /* 0x0000000c0d0e7389 */ /* 0x00006400000c000b */
[----:B01----:R-:W-:Y:S01]  /*2ec80*/  ENDCOLLECTIVE ;  /* 0x000000000000791b */ /* 0x003fe20003800000 */
.L_x_4472:
[----:B------:R-:W-:Y:S01]  /*2ec90*/  IMAD.MOV.U32 R13, RZ, RZ, R50 ;  /* 0x000000ffff0d7224 */ /* 0x000fe200078e0032 */
[----:B------:R-:W-:Y:S01]  /*2eca0*/  SEL R50, R44, R33, P0 ;  /* 0x000000212c327207 */ /* 0x000fe20000000000 */
[----:B------:R-:W-:Y:S01]  /*2ecb0*/  IMAD.MOV.U32 R12, RZ, RZ, R3 ;  /* 0x000000ffff0c7224 */ /* 0x000fe200078e0003 */
[----:B------:R-:W-:Y:S02]  /*2ecc0*/  SEL R44, R35, R46, P0 ;  /* 0x0000002e232c7207 */ /* 0x000fe40000000000 */
[----:B------:R-:W-:Y:S01]  /*2ecd0*/  SEL R46, R46, R35, P0 ;  /* 0x000000232e2e7207 */ /* 0x000fe20000000000 */
[----:B------:R-:W-:-:S07]  /*2ece0*/  IMAD.MOV.U32 R62, RZ, RZ, R14 ;  /* 0x000000ffff3e7224 */ /* 0x000fce00078e000e */
[----:B------:R-:W-:Y:S05]  /*2ecf0*/  WARPSYNC.COLLECTIVE R15, `(.L_x_4473) ;  /* 0x000000000f087348 */ /* 0x000fea0003c00000 */
[----:B------:R0:W1:Y:S02]  /*2ed00*/  SHFL.IDX P6, R14, R13, R12, R11 ;  /* 0x0000000c0d0e7389 */ /* 0x00006400000c000b */
[----:B01----:R-:W-:Y:S01]  /*2ed10*/  ENDCOLLECTIVE ;  /* 0x000000000000791b */ /* 0x003fe20003800000 */
.L_x_4473:
[----:B------:R-:W-:Y:S02]  /*2ed20*/  IMAD.MOV.U32 R13, RZ, RZ, R41 ;  /* 0x000000ffff0d7224 */ /* 0x000fe400078e0029 */
[----:B------:R-:W-:Y:S01]  /*2ed30*/  IMAD.MOV.U32 R12, RZ, RZ, R0 ;  /* 0x000000ffff0c7224 */ /* 0x000fe200078e0000 */
[----:B------:R-:W-:-:S07]  /*2ed40*/  MOV R39, R14 ;  /* 0x0000000e00277202 */ /* 0x000fce0000000f00 */
[----:B------:R-:W-:Y:S05]  /*2ed50*/  WARPSYNC.COLLECTIVE R15, `(.L_x_4474) ;  /* 0x000000000f087348 */ /* 0x000fea0003c00000 */
[----:B------:R0:W1:Y:S02]  /*2ed60*/  SHFL.IDX P6, R14, R13, R12, R11 ;  /* 0x0000000c0d0e7389 */ /* 0x00006400000c000b */
[----:B01----:R-:W-:Y:S01]  /*2ed70*/  ENDCOLLECTIVE ;  /* 0x000000000000791b */ /* 0x003fe20003800000 */
.L_x_4474:
[----:B------:R-:W-:Y:S01]  /*2ed80*/  MOV R13, R54 ;  /* 0x00000036000d7202 */ /* 0x000fe20000000f00 */
[----:B------:R-:W-:Y:S02]  /*2ed90*/  IMAD.MOV.U32 R12, RZ, RZ, R3 ;  /* 0x000000ffff0c7224 */ /* 0x000fe400078e0003 */
[----:B------:R-:W-:-:S07]  /*2eda0*/  IMAD.MOV.U32 R41, RZ, RZ, R14 ;  /* 0x000000ffff297224 */ /* 0x000fce00078e000e */
[----:B------:R-:W-:Y:S05]  /*2edb0*/  WARPSYNC.COLLECTIVE R15, `(.L_x_4475) ;  /* 0x000000000f087348 */ /* 0x000fea0003c00000 */
[----:B------:R0:W1:Y:S02]  /*2edc0*/  SHFL.IDX P6, R14, R13, R12, R11 ;  /* 0x0000000c0d0e7389 */ /* 0x00006400000c000b */
[----:B01----:R-:W-:Y:S01]  /*2edd0*/  ENDCOLLECTIVE ;  /* 0x000000000000791b */ /* 0x003fe20003800000 */
.L_x_4475:
[----:B------:R-:W-:Y:S01]  /*2ede0*/  IMAD.MOV.U32 R13, RZ, RZ, R43 ;  /* 0x000000ffff0d7224 */ /* 0x000fe200078e002b */
[----:B------:R-:W-:Y:S01]  /*2edf0*/  MOV R12, R0 ;  /* 0x00000000000c7202 */ /* 0x000fe20000000f00 */
[----:B------:R-:W-:-:S07]  /*2ee00*/  IMAD.MOV.U32 R54, RZ, RZ, R14 ;  /* 0x000000ffff367224 */ /* 0x000fce00078e000e */
[----:B------:R-:W-:Y:S05]  /*2ee10*/  WARPSYNC.COLLECTIVE R15, `(.L_x_4476) ;  /* 0x000000000f087348 */ /* 0x000fea0003c00000 */
[----:B------:R0:W1:Y:S02]  /*2ee20*/  SHFL.IDX P6, R14, R13, R12, R11 ;  /* 0x0000000c0d0e7389 */ /* 0x00006400000c000b */
[----:B01----:R-:W-:Y:S01]  /*2ee30*/  ENDCOLLECTIVE ;  /* 0x000000000000791b */ /* 0x003fe20003800000 */
.L_x_4476:
[----:B------:R-:W-:Y:S02]  /*2ee40*/  SEL R5, R41, R54, P0 ;  /* 0x0000003629057207 */ /* 0x000fe40000000000 */
[----:B------:R-:W-:Y:S01]  /*2ee50*/  SEL R7, R54, R41, P0 ;  /* 0x0000002936077207 */ /* 0x000fe20000000000 */
        /* <DEDUP_REMOVED lines=8> */
.L_x_4477:
[----:B------:R-:W-:Y:S02]  /*2eee0*/  IMAD.MOV.U32 R13, RZ, RZ, R45 ;  /* 0x000000ffff0d7224 */ /* 0x000fe400078e002d */
[----:B------:R-:W-:Y:S01]  /*2eef0*/  IMAD.MOV.U32 R12, RZ, RZ, R0 ;  /* 0x000000ffff0c7224 */ /* 0x000fe200078e0000 */
[----:B------:R-:W-:-:S07]  /*2ef00*/  MOV R2, R14 ;  /* 0x0000000e00027202 */ /* 0x000fce0000000f00 */
[----:B------:R-:W-:Y:S05]  /*2ef10*/  WARPSYNC.COLLECTIVE R15, `(.L_x_4478) ;  /* 0x000000000f087348 */ /* 0x000fea0003c00000 */
[----:B------:R0:W1:Y:S02]  /*2ef20*/  SHFL.IDX P6, R14, R13, R12, R11 ;  /* 0x0000000c0d0e7389 */ /* 0x00006400000c000b */
[----:B01----:R-:W-:Y:S01]  /*2ef30*/  ENDCOLLECTIVE ;  /* 0x000000000000791b */ /* 0x003fe20003800000 */
.L_x_4478:
[----:B------:R-:W-:Y:S02]  /*2ef40*/  SEL R9, R43, R2, P0 ;  /* 0x000000022b097207 */ /* 0x000fe40000000000 */
        /* <DEDUP_REMOVED lines=8> */
.L_x_4479:
[----:B------:R-:W-:Y:S01]  /*2efd0*/  IMAD.MOV.U32 R13, RZ, RZ, R47 ;  /* 0x000000ffff0d7224 */ /* 0x000fe200078e002f */
[----:B------:R-:W-:Y:S01]  /*2efe0*/  MOV R12, R0 ;  /* 0x00000000000c7202 */ /* 0x000fe20000000f00 */
[----:B------:R-:W-:-:S07]  /*2eff0*/  IMAD.MOV.U32 R20, RZ, RZ, R14 ;  /* 0x000000ffff147224 */ /* 0x000fce00078e000e */
[----:B------:R-:W-:Y:S05]  /*2f000*/  WARPSYNC.COLLECTIVE R15, `(.L_x_4480) ;  /* 0x000000000f087348 */ /* 0x000fea0003c00000 */
[----:B------:R0:W1:Y:S02]  /*2f010*/  SHFL.IDX P6, R14, R13, R12, R11 ;  /* 0x0000000c0d0e7389 */ /* 0x00006400000c000b */
[----:B01----:R-:W-:Y:S01]  /*2f020*/  ENDCOLLECTIVE ;  /* 0x000000000000791b */ /* 0x003fe20003800000 */
.L_x_4480:
        /* <DEDUP_REMOVED lines=8> */
.L_x_4481:
[----:B------:R-:W-:Y:S02]  /*2f0b0*/  IMAD.MOV.U32 R13, RZ, RZ, R49 ;  /* 0x000000ffff0d7224 */ /* 0x000fe400078e0031 */
[----:B------:R-:W-:Y:S01]  /*2f0c0*/  IMAD.MOV.U32 R12, RZ, RZ, R0 ;  /* 0x000000ffff0c7224 */ /* 0x000fe200078e0000 */
[----:B------:R-:W-:-:S07]  /*2f0d0*/  MOV R64, R14 ;  /* 0x0000000e00407202 */ /* 0x000fce0000000f00 */
[----:B------:R-:W-:Y:S05]  /*2f0e0*/  WARPSYNC.COLLECTIVE R15, `(.L_x_4482) ;  /* 0x000000000f087348 */ /* 0x000fea0003c00000 */
[----:B------:R0:W1:Y:S02]  /*2f0f0*/  SHFL.IDX P6, R14, R13, R12, R11 ;  /* 0x0000000c0d0e7389 */ /* 0x00006400000c000b */
[----:B01----:R-:W-:Y:S01]  /*2f100*/  ENDCOLLECTIVE ;  /* 0x000000000000791b */ /* 0x003fe20003800000 */
.L_x_4482:
[----:B------:R-:W-:Y:S01]  /*2f110*/  MOV R13, R66 ;  /* 0x00000042000d7202 */ /* 0x000fe20000000f00 */
[----:B------:R-:W-:Y:S02]  /*2f120*/  IMAD.MOV.U32 R12, RZ, RZ, R3 ;  /* 0x000000ffff0c7224 */ /* 0x000fe400078e0003 */
[----:B------:R-:W-:-:S07]  /*2f130*/  IMAD.MOV.U32 R49, RZ, RZ, R14 ;  /* 0x000000ffff317224 */ /* 0x000fce00078e000e */
[----:B------:R-:W-:Y:S05]  /*2f140*/  WARPSYNC.COLLECTIVE R15, `(.L_x_4483) ;  /* 0x000000000f087348 */ /* 0x000fea0003c00000 */
[----:B------:R0:W1:Y:S02]  /*2f150*/  SHFL.IDX P6, R14, R13, R12, R11 ;  /* 0x0000000c0d0e7389 */ /* 0x00006400000c000b */
[----:B01----:R-:W-:Y:S01]  /*2f160*/  ENDCOLLECTIVE ;  /* 0x000000000000791b */ /* 0x003fe20003800000 */
.L_x_4483:
[----:B------:R-:W-:Y:S01]  /*2f170*/  IMAD.MOV.U32 R13, RZ, RZ, R51 ;  /* 0x000000ffff0d7224 */ /* 0x000fe200078e0033 */
[----:B------:R-:W-:Y:S01]  /*2f180*/  MOV R12, R0 ;  /* 0x00000000000c7202 */ /* 0x000fe20000000f00 */
[----:B------:R-:W-:-:S07]  /*2f190*/  IMAD.MOV.U32 R66, RZ, RZ, R14 ;  /* 0x000000ffff427224 */ /* 0x000fce00078e000e */
[----:B------:R-:W-:Y:S05]  /*2f1a0*/  WARPSYNC.COLLECTIVE R15, `(.L_x_4484) ;  /* 0x000000000f087348 */ /* 0x000fea0003c00000 */
[----:B------:R0:W1:Y:S02]  /*2f1b0*/  SHFL.IDX P6, R14, R13, R12, R11 ;  /* 0x0000000c0d0e7389 */ /* 0x00006400000c000b */
[----:B01----:R-:W-:Y:S01]  /*2f1c0*/  ENDCOLLECTIVE ;  /* 0x000000000000791b */ /* 0x003fe20003800000 */
.L_x_4484:
        /* <DEDUP_REMOVED lines=8> */
.L_x_4485:
[----:B------:R-:W-:Y:S02]  /*2f250*/  IMAD.MOV.U32 R13, RZ, RZ, R55 ;  /* 0x000000ffff0d7224 */ /* 0x000fe400078e0037 */
[----:B------:R-:W-:Y:S01]  /*2f260*/  IMAD.MOV.U32 R12, RZ, RZ, R0 ;  /* 0x000000ffff0c7224 */ /* 0x000fe200078e0000 */
[----:B------:R-:W-:-:S07]  /*2f270*/  MOV R68, R14 ;  /* 0x0000000e00447202 */ /* 0x000fce0000000f00 */
[----:B------:R-:W-:Y:S05]  /*2f280*/  WARPSYNC.COLLECTIVE R15, `(.L_x_4486) ;  /* 0x000000000f087348 */ /* 0x000fea0003c00000 */
[----:B------:R0:W1:Y:S02]  /*2f290*/  SHFL.IDX P6, R14, R13, R12, R11 ;  /* 0x0000000c0d0e7389 */ /* 0x00006400000c000b */
[----:B01----:R-:W-:Y:S01]  /*2f2a0*/  ENDCOLLECTIVE ;  /* 0x000000000000791b */ /* 0x003fe20003800000 */
.L_x_4486:
        /* <DEDUP_REMOVED lines=8> */
.L_x_4487:
[----:B------:R-:W-:Y:S01]  /*2f330*/  IMAD.MOV.U32 R13, RZ, RZ, R57 ;  /* 0x000000ffff0d7224 */ /* 0x000fe200078e0039 */
[----:B------:R-:W-:Y:S01]  /*2f340*/  MOV R12, R0 ;  /* 0x00000000000c7202 */ /* 0x000fe20000000f00 */
[----:B------:R-:W-:-:S07]  /*2f350*/  IMAD.MOV.U32 R70, RZ, RZ, R14 ;  /* 0x000000ffff467224 */ /* 0x000fce00078e000e */
[----:B------:R-:W-:Y:S05]  /*2f360*/  WARPSYNC.COLLECTIVE R15, `(.L_x_4488) ;  /* 0x000000000f087348 */ /* 0x000fea0003c00000 */
[----:B------:R0:W1:Y:S02]  /*2f370*/  SHFL.IDX P6, R14, R13, R12, R11 ;  /* 0x0000000c0d0e7389 */ /* 0x00006400000c000b */
[----:B01----:R-:W-:Y:S01]  /*2f380*/  ENDCOLLECTIVE ;  /* 0x000000000000791b */ /* 0x003fe20003800000 */
.L_x_4488:
[----:B------:R-:W-:Y:S02]  /*2f390*/  IMAD.MOV.U32 R13, RZ, RZ, R72 ;  /* 0x000000ffff0d7224 */ /* 0x000fe400078e0048 */
[----:B------:R-:W-:Y:S02]  /*2f3a0*/  IMAD.MOV.U32 R12, RZ, RZ, R3 ;  /* 0x000000ffff0c7224 */ /* 0x000fe400078e0003 */
[----:B------:R-:W-:-:S07]  /*2f3b0*/  IMAD.MOV.U32 R57, RZ, RZ, R14 ;  /* 0x000000ffff397224 */ /* 0x000fce00078e000e */
[----:B------:R-:W-:Y:S05]  /*2f3c0*/  WARPSYNC.COLLECTIVE R15, `(.L_x_4489) ;  /* 0x000000000f087348 */ /* 0x000fea0003c00000 */
[----:B------:R0:W1:Y:S02]  /*2f3d0*/  SHFL.IDX P6, R14, R13, R12, R11 ;  /* 0x0000000c0d0e7389 */ /* 0x00006400000c000b */
[----:B01----:R-:W-:Y:S01]  /*2f3e0*/  ENDCOLLECTIVE ;  /* 0x000000000000791b */ /* 0x003fe20003800000 */
.L_x_4489:
[----:B------:R-:W-:Y:S02]  /*2f3f0*/  IMAD.MOV.U32 R13, RZ, RZ, R59 ;  /* 0x000000ffff0d7224 */ /* 0x000fe400078e003b */
[----:B------:R-:W-:Y:S01]  /*2f400*/  IMAD.MOV.U32 R12, RZ, RZ, R0 ;  /* 0x000000ffff0c7224 */ /* 0x000fe200078e0000 */
[----:B------:R-:W-:-:S07]  /*2f410*/  MOV R72, R14 ;  /* 0x0000000e00487202 */ /* 0x000fce0000000f00 */
[----:B------:R-:W-:Y:S05]  /*2f420*/  WARPSYNC.COLLECTIVE R15, `(.L_x_4490) ;  /* 0x000000000f087348 */ /* 0x000fea0003c00000 */
[----:B------:R0:W1:Y:S02]  /*2f430*/  SHFL.IDX P6, R14, R13, R12, R11 ;  /* 0x0000000c0d0e7389 */ /* 0x00006400000c000b */
[----:B01----:R-:W-:Y:S01]  /*2f440*/  ENDCOLLECTIVE ;  /* 0x000000000000791b */ /* 0x003fe20003800000 */
.L_x_4490:
[----:B------:R-:W-:Y:S02]  /*2f450*/  SEL R41, R57, R72, P0 ;  /* 0x0000004839297207 */ /* 0x000fe40000000000 */
[----:B------:R-:W-:Y:S01]  /*2f460*/  MOV R13, R74 ;  /* 0x0000004a000d7202 */ /* 0x000fe20000000f00 */
[----:B------:R-:W-:Y:S02]  /*2f470*/  IMAD.MOV.U32 R12, RZ, RZ, R3 ;  /* 0x000000ffff0c7224 */ /* 0x000fe400078e0003 */
[----:B------:R-:W-:-:S07]  /*2f480*/  IMAD.MOV.U32 R59, RZ, RZ, R14 ;  /* 0x000000ffff3b7224 */ /* 0x000fce00078e000e */
[----:B------:R-:W-:Y:S05]  /*2f490*/  WARPSYNC.COLLECTIVE R15, `(.L_x_4491) ;  /* 0x000000000f087348 */ /* 0x000fea0003c00000 */
[----:B------:R0:W1:Y:S02]  /*2f4a0*/  SHFL.IDX P6, R14, R13, R12, R11 ;  /* 0x0000000c0d0e7389 */ /* 0x00006400000c000b */
[----:B01----:R-:W-:Y:S01]  /*2f4b0*/  ENDCOLLECTIVE ;  /* 0x000000000000791b */ /* 0x003fe20003800000 */
.L_x_4491:
[----:B------:R-:W-:Y:S01]  /*2f4c0*/  IMAD.MOV.U32 R13, RZ, RZ, R61 ;  /* 0x000000ffff0d7224 */ /* 0x000fe200078e003d */
[----:B------:R-:W-:Y:S01]  /*2f4d0*/  MOV R12, R0 ;  /* 0x00000000000c7202 */ /* 0x000fe20000000f00 */
[----:B------:R-:W-:-:S07]  /*2f4e0*/  IMAD.MOV.U32 R74, RZ, RZ, R14 ;  /* 0x000000ffff4a7224 */ /* 0x000fce00078e000e */
[----:B------:R-:W-:Y:S05]  /*2f4f0*/  WARPSYNC.COLLECTIVE R15, `(.L_x_4492) ;  /* 0x000000000f087348 */ /* 0x000fea0003c00000 */
[----:B------:R0:W1:Y:S02]  /*2f500*/  SHFL.IDX P6, R14, R13, R12, R11 ;  /* 0x0000000c0d0e7389 */ /* 0x00006400000c000b */
[----:B01----:R-:W-:Y:S01]  /*2f510*/  ENDCOLLECTIVE ;  /* 0x000000000000791b */ /* 0x003fe20003800000 */
.L_x_4492:
        /* <DEDUP_REMOVED lines=8> */
.L_x_4493:
[----:B------:R-:W-:Y:S02]  /*2f5a0*/  IMAD.MOV.U32 R13, RZ, RZ, R63 ;  /* 0x000000ffff0d7224 */ /* 0x000fe400078e003f */
[----:B------:R-:W-:Y:S01]  /*2f5b0*/  IMAD.MOV.U32 R12, RZ, RZ, R0 ;  /* 0x000000ffff0c7224 */ /* 0x000fe200078e0000 */
[----:B------:R-:W-:-:S07]  /*2f5c0*/  MOV R76, R14 ;  /* 0x0000000e004c7202 */ /* 0x000fce0000000f00 */
[----:B------:R-:W-:Y:S05]  /*2f5d0*/  WARPSYNC.COLLECTIVE R15, `(.L_x_4494) ;  /* 0x000000000f087348 */ /* 0x000fea0003c00000 */
[----:B------:R0:W1:Y:S02]  /*2f5e0*/  SHFL.IDX P6, R14, R13, R12, R11 ;  /* 0x0000000c0d0e7389 */ /* 0x00006400000c000b */
[----:B01----:R-:W-:Y:S01]  /*2f5f0*/  ENDCOLLECTIVE ;  /* 0x000000000000791b */ /* 0x003fe20003800000 */
.L_x_4494:
[----:B------:R-:W-:Y:S02]  /*2f600*/  SEL R45, R61, R76, P0 ;  /* 0x0000004c3d2d7207 */ /* 0x000fe40000000000 */
[----:B------:R-:W-:Y:S01]  /*2f610*/  MOV R13, R78 ;  /* 0x0000004e000d7202 */ /* 0x000fe20000000f00 */
[----:B------:R-:W-:Y:S02]  /*2f620*/  IMAD.MOV.U32 R12, RZ, RZ, R3 ;  /* 0x000000ffff0c7224 */ /* 0x000fe400078e0003 */
[----:B------:R-:W-:-:S07]  /*2f630*/  IMAD.MOV.U32 R63, RZ, RZ, R14 ;  /* 0x000000ffff3f7224 */ /* 0x000fce00078e000e */
[----:B------:R-:W-:Y:S05]  /*2f640*/  WARPSYNC.COLLECTIVE R15, `(.L_x_4495) ;  /* 0x000000000f087348 */ /* 0x000fea0003c00000 */
[----:B------:R0:W1:Y:S02]  /*2f650*/  SHFL.IDX P6, R14, R13, R12, R11 ;  /* 0x0000000c0d0e7389 */ /* 0x00006400000c000b */
[----:B01----:R-:W-:Y:S01]  /*2f660*/  ENDCOLLECTIVE ;  /* 0x000000000000791b */ /* 0x003fe20003800000 */
.L_x_4495:
[----:B------:R-:W-:Y:S01]  /*2f670*/  IMAD.MOV.U32 R13, RZ, RZ, R65 ;  /* 0x000000ffff0d7224 */ /* 0x000fe200078e0041 */
[----:B------:R-:W-:Y:S01]  /*2f680*/  MOV R12, R0 ;  /* 0x00000000000c7202 */ /* 0x000fe20000000f00 */
[----:B------:R-:W-:Y:S02]  /*2f690*/  IMAD.MOV.U32 R0, RZ, RZ, RZ ;  /* 0x000000ffff007224 */ /* 0x000fe400078e00ff */
[----:B------:R-:W-:-:S07]  /*2f6a0*/  IMAD.MOV.U32 R78, RZ, RZ, R14 ;  /* 0x000000ffff4e7224 */ /* 0x000fce00078e000e */
[----:B------:R-:W-:Y:S05]  /*2f6b0*/  WARPSYNC.COLLECTIVE R15, `(.L_x_4496) ;  /* 0x000000000f087348 */ /* 0x000fea0003c00000 */
[----:B------:R0:W1:Y:S02]  /*2f6c0*/  SHFL.IDX P6, R14, R13, R12, R11 ;  /* 0x0000000c0d0e7389 */ /* 0x00006400000c000b */
[----:B01----:R-:W-:Y:S01]  /*2f6d0*/  ENDCOLLECTIVE ;  /* 0x000000000000791b */ /* 0x003fe20003800000 */
.L_x_4496:
[----:B------:R-:W-:Y:S01]  /*2f6e0*/  SEL R59, R78, R63, P0 ;  /* 0x0000003f4e3b7207 */ /* 0x000fe20000000000 */
[----:B------:R-:W-:Y:S02]  /*2f6f0*/  IMAD.MOV.U32 R13, RZ, RZ, R80 ;  /* 0x000000ffff0d7224 */ /* 0x000fe400078e0050 */
[----:B------:R-:W-:Y:S02]  /*2f700*/  IMAD.MOV.U32 R12, RZ, RZ, R3 ;  /* 0x000000ffff0c7224 */ /* 0x000fe400078e0003 */
[----:B------:R-:W-:-:S07]  /*2f710*/  IMAD.MOV.U32 R65, RZ, RZ, R14 ;  /* 0x000000ffff417224 */ /* 0x000fce00078e000e */
[----:B------:R-:W-:Y:S05]  /*2f720*/  WARPSYNC.COLLECTIVE R15, `(.L_x_4497) ;  /* 0x000000000f087348 */ /* 0x000fea0003c00000 */
[----:B------:R0:W1:Y:S02]  /*2f730*/  SHFL.IDX P6, R14, R13, R12, R11 ;  /* 0x0000000c0d0e7389 */ /* 0x00006400000c000b */
[----:B01----:R-:W-:Y:S01]  /*2f740*/  ENDCOLLECTIVE ;  /* 0x000000000000791b */ /* 0x003fe20003800000 */
.L_x_4497:
[----:B------:R-:W-:Y:S02]  /*2f750*/  SEL R12, R29, R40, P0 ;  /* 0x000000281d0c7207 */ /* 0x000fe40000000000 */
[----:B------:R-:W-:Y:S02]  /*2f760*/  SEL R11, R2, R43, P0 ;  /* 0x0000002b020b7207 */ /* 0x000fe40000000000 */
[----:B------:R-:W-:Y:S02]  /*2f770*/  SEL R43, R72, R57, P0 ;  /* 0x00000039482b7207 */ /* 0x000fe40000000000 */
[----:B------:R-:W-:Y:S02]  /*2f780*/  SEL R13, R55, R70, P0 ;  /* 0x00000046370d7207 */ /* 0x000fe40000000000 */
[----:B------:R-:W-:Y:S02]  /*2f790*/  SEL R15, R70, R55, P0 ;  /* 0x00000037460f7207 */ /* 0x000fe40000000000 */
[----:B------:R-:W-:-:S02]  /*2f7a0*/  MOV R80, R14 ;  /* 0x0000000e00507202 */ /* 0x000fc40000000f00 */
        /* <DEDUP_REMOVED lines=8> */
.L_x_4250:
[----:B------:R-:W-:Y:S01]  /*2f830*/  IMAD.MOV.U32 R13, RZ, RZ, R3 ;  /* 0x000000ffff0d7224 */ /* 0x000fe200078e0003 */
[----:B------:R-:W-:Y:S01]  /*2f840*/  MOV R11, 0x181f ;  /* 0x0000181f000b7802 */ /* 0x000fe20000000f00 */
[----:B------:R-:W-:Y:S02]  /*2f850*/  IMAD.MOV.U32 R12, RZ, RZ, RZ ;  /* 0x000000ffff0c7224 */ /* 0x000fe400078e00ff */
[----:B------:R-:W-:-:S07]  /*2f860*/  IMAD.MOV.U32 R15, RZ, RZ, -0x1 ;  /* 0xffffffffff0f7424 */ /* 0x000fce00078e00ff */
[----:B01----:R-:W-:Y:S05]  /*2f870*/  WARPSYNC.COLLECTIVE R15, `(.L_x_4499) ;  /* 0x000000000f087348 */ /* 0x003fea0003c00000 */
[----:B------:R2:W3:Y:S02]  /*2f880*/  SHFL.IDX P6, R14, R13, R12, R11 ;  /* 0x0000000c0d0e7389 */ /* 0x0004e400000c000b */
[----:B0123--:R-:W-:Y:S01]  /*2f890*/  ENDCOLLECTIVE ;  /* 0x000000000000791b */ /* 0x00ffe20003800000 */
.L_x_4499:
[----:B------:R-:W-:Y:S02]  /*2f8a0*/  IMAD.MOV.U32 R13, RZ, RZ, R2 ;  /* 0x000000ffff0d7224 */ /* 0x000fe400078e0002 */
[----:B------:R-:W-:-:S07]  /*2f8b0*/  IMAD.MOV.U32 R0, RZ, RZ, R14 ;  /* 0x000000ffff007224 */ /* 0x000fce00078e000e */
[----:B------:R-:W-:Y:S05]  /*2f8c0*/  WARPSYNC.COLLECTIVE R15, `(.L_x_4500) ;  /* 0x000000000f087348 */ /* 0x000fea0003c00000 */
[----:B------:R0:W1:Y:S02]  /*2f8d0*/  SHFL.IDX P6, R14, R13, R12, R11 ;  /* 0x0000000c0d0e7389 */ /* 0x00006400000c000b */
[----:B01----:R-:W-:Y:S01]  /*2f8e0*/  ENDCOLLECTIVE ;  /* 0x000000000000791b */ /* 0x003fe20003800000 */
.L_x_4500:
[----:B------:R-:W-:Y:S05]  /*2f8f0*/  BRA `(.L_x_4501) ;  /* 0xffffff4800147947 */ /* 0x000fea000383ffff */
.L_x_4253:
[----:B------:R-:W-:Y:S01]  /*2f900*/  BSSY B1, `(.L_x_4502) ;  /* 0x0000008000017945 */ /* 0x000fe20003800000 */
[----:B---3--:R-:W-:Y:S01]  /*2f910*/  MOV R13, R3 ;  /* 0x00000003000d7202 */ /* 0x008fe20000000f00 */
[----:B------:R-:W-:Y:S02]  /*2f920*/  IMAD.MOV.U32 R12, RZ, RZ, 0x1 ;  /* 0x00000001ff0c7424 */ /* 0x000fe400078e00ff */
[----:B------:R-:W-:Y:S02]  /*2f930*/  IMAD.MOV.U32 R11, RZ, RZ, 0x181f ;  /* 0x0000181fff0b7424 */ /* 0x000fe400078e00ff */
[----:B------:R-:W-:-:S07]  /*2f940*/  IMAD.MOV.U32 R15, RZ, RZ, -0x1 ;  /* 0xffffffffff0f7424 */ /* 0x000fce00078e00ff */
[----:B012-4-:R-:W-:Y:S05]  /*2f950*/  WARPSYNC.COLLECTIVE R15, `(.L_x_4503) ;  /* 0x000000000f087348 */ /* 0x017fea0003c00000 */
[----:B----4-:R3:W4:Y:S02]  /*2f960*/  SHFL.IDX P6, R14, R13, R12, R11 ;  /* 0x0000000c0d0e7389 */ /* 0x01072400000c000b */
[----:B01234-:R-:W-:Y:S01]  /*2f970*/  ENDCOLLECTIVE ;  /* 0x000000000000791b */ /* 0x01ffe20003800000 */
.L_x_4503:
[----:B------:R-:W-:Y:S05]  /*2f980*/  BSYNC B1 ;  /* 0x0000000000017941 */ /* 0x000fea0003800000 */
.L_x_4502:
        /* <DEDUP_REMOVED lines=8> */
.L_x_4504:
[----:B------:R-:W-:Y:S05]  /*2fa10*/  BRA `(.L_x_4505) ;  /* 0xffffff4800287947 */ /* 0x000fea000383ffff */
.L_x_4256:
[----:B------:R-:W-:Y:S01]  /*2fa20*/  BSSY B1, `(.L_x_4506) ;  /* 0x0000008000017945 */ /* 0x000fe20003800000 */
[----:B0-----:R-:W-:Y:S01]  /*2fa30*/  IMAD.MOV.U32 R13, RZ, RZ, R3 ;  /* 0x000000ffff0d7224 */ /* 0x001fe200078e0003 */
[----:B------:R-:W-:Y:S01]  /*2fa40*/  MOV R15, 0xffffffff ;  /* 0xffffffff000f7802 */ /* 0x000fe20000000f00 */
[----:B------:R-:W-:Y:S02]  /*2fa50*/  IMAD.MOV.U32 R12, RZ, RZ, 0x2 ;  /* 0x00000002ff0c7424 */ /* 0x000fe400078e00ff */
[----:B------:R-:W-:-:S07]  /*2fa60*/  IMAD.MOV.U32 R11, RZ, RZ, 0x181f ;  /* 0x0000181fff0b7424 */ /* 0x000fce00078e00ff */
[----:B-1234-:R-:W-:Y:S05]  /*2fa70*/  WARPSYNC.COLLECTIVE R15, `(.L_x_4507) ;  /* 0x000000000f087348 */ /* 0x01efea0003c00000 */
[----:B----4-:R0:W4:Y:S02]  /*2fa80*/  SHFL.IDX P6, R14, R13, R12, R11 ;  /* 0x0000000c0d0e7389 */ /* 0x01012400000c000b */
[----:B01234-:R-:W-:Y:S01]  /*2fa90*/  ENDCOLLECTIVE ;  /* 0x000000000000791b */ /* 0x01ffe20003800000 */
.L_x_4507:
[----:B------:R-:W-:Y:S05]  /*2faa0*/  BSYNC B1 ;  /* 0x0000000000017941 */ /* 0x000fea0003800000 */
.L_x_4506:
        /* <DEDUP_REMOVED lines=8> */
.L_x_4508:
[----:B------:R-:W-:Y:S05]  /*2fb30*/  BRA `(.L_x_4509) ;  /* 0xffffff4800387947 */ /* 0x000fea000383ffff */
.L_x_4259:
        /* <DEDUP_REMOVED lines=8> */
.L_x_4511:
[----:B------:R-:W-:Y:S05]  /*2fbc0*/  BSYNC B1 ;  /* 0x0000000000017941 */ /* 0x000fea0003800000 */
.L_x_4510:
        /* <DEDUP_REMOVED lines=8> */
.L_x_4512:
[----:B------:R-:W-:Y:S05]  /*2fc50*/  BRA `(.L_x_4513) ;  /* 0xffffff4800487947 */ /* 0x000fea000383ffff */
.L_x_4275:
[----:B0-----:R-:W0:Y:S01]  /*2fc60*/  S2R R8, SR_TID.X ;  /* 0x0000000000087919 */ /* 0x001e220000002100 */
[----:B------:R-:W-:Y:S01]  /*2fc70*/  BSSY B1, `(.L_x_4514) ;  /* 0x000000a000017945 */ /* 0x000fe20003800000 */
[----:B------:R-:W-:Y:S01]  /*2fc80*/  MOV R12, RZ ;  /* 0x000000ff000c7202 */ /* 0x000fe20000000f00 */
        /* <DEDUP_REMOVED lines=8> */
.L_x_4515:
[----:B------:R-:W-:Y:S05]  /*2fd10*/  BSYNC B1 ;  /* 0x0000000000017941 */ /* 0x000fea0003800000 */
.L_x_4514:
[----:B------:R-:W-:Y:S05]  /*2fd20*/  BRA `(.L_x_4516) ;  /* 0xffffff5c002c7947 */ /* 0x000fea000383ffff */
.L_x_4277:
[----:B------:R-:W-:Y:S01]  /*2fd30*/  BSSY B1, `(.L_x_4517) ;  /* 0x0000006000017945 */ /* 0x000fe20003800000 */
[----:B------:R-:W-:-:S07]  /*2fd40*/  IMAD.MOV.U32 R15, RZ, RZ, -0x1 ;  /* 0xffffffffff0f7424 */ /* 0x000fce00078e00ff */
[----:B01----:R-:W-:Y:S05]  /*2fd50*/  WARPSYNC.COLLECTIVE R15, `(.L_x_4518) ;  /* 0x000000000f0c7348 */ /* 0x003fea0003c00000 */
[----:B------:R-:W-:Y:S02]  /*2fd60*/  ELECT P6, UR62, PT ;  /* 0x00000000003e782f */ /* 0x000fe400038c0000 */
[----:B------:R-:W-:Y:S01]  /*2fd70*/  MOV R14, UR62 ;  /* 0x0000003e000e7c02 */ /* 0x000fe20008000f00 */
[----:B01----:R-:W-:Y:S10]  /*2fd80*/  ENDCOLLECTIVE ;  /* 0x000000000000791b */ /* 0x003ff40003800000 */
.L_x_4518:
[----:B------:R-:W-:Y:S05]  /*2fd90*/  BSYNC B1 ;  /* 0x0000000000017941 */ /* 0x000fea0003800000 */
.L_x_4517:
[----:B------:R-:W-:Y:S05]  /*2fda0*/  BRA `(.L_x_4276) ;  /* 0xffffff5c00247947 */ /* 0x000fea000383ffff */
.L_x_4279:
[----:B-1----:R1:W2:Y:S02]  /*2fdb0*/  SYNCS.PHASECHK.TRANS64.TRYWAIT P0, [R23+URZ+0x33420], R3 ;  /* 0x03342003170075a7 */ /* 0x0022a4000800017f */
[----:B--2---:R-:W-:Y:S05]  /*2fdc0*/  @!P0 NANOSLEEP.SYNCS 0x989680 ;  /* 0x009896800000895d */ /* 0x004fea0003900000 */
[----:B------:R-:W2:Y:S02]  /*2fdd0*/  @!P0 SYNCS.PHASECHK.TRANS64 P0, [R23+URZ+0x33420], R3 ;  /* 0x03342003170085a7 */ /* 0x000ea4000800007f */
[----:B--2---:R-:W-:Y:S05]  /*2fde0*/  @!P0 BRA `(.L_x_4279) ;  /* 0xfffffffc00f08947 */ /* 0x004fea000383ffff */
[----:B------:R-:W-:Y:S05]  /*2fdf0*/  BRA `(.L_x_4519) ;  /* 0xffffff5c00347947 */ /* 0x000fea000383ffff */
.L_x_4283:
[----:B0-----:R0:W2:Y:S02]  /*2fe00*/  SYNCS.PHASECHK.TRANS64.TRYWAIT P0, [R9+URZ+0x334a0], R8 ;  /* 0x0334a008090075a7 */ /* 0x0010a4000800017f */
[----:B--2---:R-:W-:Y:S05]  /*2fe10*/  @!P0 NANOSLEEP.SYNCS 0x989680 ;  /* 0x009896800000895d */ /* 0x004fea0003900000 */
[----:B------:R-:W2:Y:S02]  /*2fe20*/  @!P0 SYNCS.PHASECHK.TRANS64 P0, [R9+URZ+0x334a0], R8 ;  /* 0x0334a008090085a7 */ /* 0x000ea4000800007f */
[----:B--2---:R-:W-:Y:S05]  /*2fe30*/  @!P0 BRA `(.L_x_4283) ;  /* 0xfffffffc00f08947 */ /* 0x004fea000383ffff */
[----:B------:R-:W-:Y:S05]  /*2fe40*/  BRA `(.L_x_4520) ;  /* 0xffffff5c00507947 */ /* 0x000fea000383ffff */
.L_x_4290:
[----:B-1----:R1:W2:Y:S02]  /*2fe50*/  SYNCS.PHASECHK.TRANS64.TRYWAIT P0, [R9+URZ+0x334c0], R8 ;  /* 0x0334c008090075a7 */ /* 0x0022a4000800017f */
[----:B--2---:R-:W-:Y:S05]  /*2fe60*/  @!P0 NANOSLEEP.SYNCS 0x989680 ;  /* 0x009896800000895d */ /* 0x004fea0003900000 */
[----:B------:R-:W2:Y:S02]  /*2fe70*/  @!P0 SYNCS.PHASECHK.TRANS64 P0, [R9+URZ+0x334c0], R8 ;  /* 0x0334c008090085a7 */ /* 0x000ea4000800007f */
[----:B--2---:R-:W-:Y:S05]  /*2fe80*/  @!P0 BRA `(.L_x_4290) ;  /* 0xfffffffc00f08947 */ /* 0x004fea000383ffff */
[----:B------:R-:W-:Y:S05]  /*2fe90*/  BRA `(.L_x_4521) ;  /* 0xffffff60004c7947 */ /* 0x000fea000383ffff */
.L_x_4299:
[----:B-1----:R1:W2:Y:S02]  /*2fea0*/  SYNCS.PHASECHK.TRANS64.TRYWAIT P1, [R6+URZ+0x334a0], R3 ;  /* 0x0334a003060075a7 */ /* 0x0022a4000802017f */
[----:B--2---:R-:W-:Y:S05]  /*2feb0*/  @!P1 NANOSLEEP.SYNCS 0x989680 ;  /* 0x009896800000995d */ /* 0x004fea0003900000 */
[----:B------:R-:W2:Y:S02]  /*2fec0*/  @!P1 SYNCS.PHASECHK.TRANS64 P1, [R6+URZ+0x334a0], R3 ;  /* 0x0334a003060095a7 */ /* 0x000ea4000802007f */
[----:B--2---:R-:W-:Y:S05]  /*2fed0*/  @!P1 BRA `(.L_x_4299) ;  /* 0xfffffffc00f09947 */ /* 0x004fea000383ffff */
[----:B------:R-:W-:Y:S05]  /*2fee0*/  BRA `(.L_x_4522) ;  /* 0xffffff64008c7947 */ /* 0x000fea000383ffff */
.L_x_4306:
[----:B0-----:R0:W2:Y:S02]  /*2fef0*/  SYNCS.PHASECHK.TRANS64.TRYWAIT P1, [R6+URZ+0x334c0], R3 ;  /* 0x0334c003060075a7 */ /* 0x0010a4000802017f */
[----:B--2---:R-:W-:Y:S05]  /*2ff00*/  @!P1 NANOSLEEP.SYNCS 0x989680 ;  /* 0x009896800000995d */ /* 0x004fea0003900000 */
[----:B------:R-:W2:Y:S02]  /*2ff10*/  @!P1 SYNCS.PHASECHK.TRANS64 P1, [R6+URZ+0x334c0], R3 ;  /* 0x0334c003060095a7 */ /* 0x000ea4000802007f */
[----:B--2---:R-:W-:Y:S05]  /*2ff20*/  @!P1 BRA `(.L_x_4306) ;  /* 0xfffffffc00f09947 */ /* 0x004fea000383ffff */
[----:B------:R-:W-:Y:S05]  /*2ff30*/  BRA `(.L_x_4523) ;  /* 0xffffff6800847947 */ /* 0x000fea000383ffff */
.L_x_4323:
[----:B------:R-:W1:Y:S01]  /*2ff40*/  S2R R20, SR_TID.X ;  /* 0x0000000000147919 */ /* 0x000e620000002100 */
[----:B------:R-:W-:Y:S01]  /*2ff50*/  BSSY B0, `(.L_x_4524) ;  /* 0x000000a000007945 */ /* 0x000fe20003800000 */
[----:B0-----:R-:W-:Y:S02]  /*2ff60*/  IMAD.MOV.U32 R12, RZ, RZ, RZ ;  /* 0x000000ffff0c7224 */ /* 0x001fe400078e00ff */
[----:B------:R-:W-:Y:S02]  /*2ff70*/  IMAD.MOV.U32 R11, RZ, RZ, 0x1f ;  /* 0x0000001fff0b7424 */ /* 0x000fe400078e00ff */
[----:B------:R-:W-:Y:S01]  /*2ff80*/  IMAD.MOV.U32 R15, RZ, RZ, -0x1 ;  /* 0xffffffffff0f7424 */ /* 0x000fe200078e00ff */
[----:B-1----:R-:W-:-:S04]  /*2ff90*/  SHF.R.U32.HI R9, RZ, 0x5, R20 ;  /* 0x00000005ff097819 */ /* 0x002fc80000011614 */
[----:B------:R-:W-:-:S04]  /*2ffa0*/  LOP3.LUT R9, R9, 0x3, RZ, 0xc0, !PT ;  /* 0x0000000309097812 */ /* 0x000fc800078ec0ff */
[----:B------:R-:W-:-:S07]  /*2ffb0*/  MOV R13, R9 ;  /* 0x00000009000d7202 */ /* 0x000fce0000000f00 */
[----:B-----5:R-:W-:Y:S05]  /*2ffc0*/  WARPSYNC.COLLECTIVE R15, `(.L_x_4525) ;  /* 0x000000000f087348 */ /* 0x020fea0003c00000 */
[----:B------:R0:W1:Y:S02]  /*2ffd0*/  SHFL.IDX P6, R14, R13, R12, R11 ;  /* 0x0000000c0d0e7389 */ /* 0x00006400000c000b */
[----:B01---5:R-:W-:Y:S01]  /*2ffe0*/  ENDCOLLECTIVE ;  /* 0x000000000000791b */ /* 0x023fe20003800000 */
.L_x_4525:
[----:B------:R-:W-:Y:S05]  /*2fff0*/  BSYNC B0 ;  /* 0x0000000000007941 */ /* 0x000fea0003800000 */
.L_x_4524:
[----:B------:R-:W-:Y:S05]  /*30000*/  BRA `(.L_x_4526) ;  /* 0xffffff7800a47947 */ /* 0x000fea000383ffff */
.L_x_4326:
[----:B0-----:R-:W2:Y:S02]  /*30010*/  LDL R0, [R1+0x34] ;  /* 0x0000340001007983 */ /* 0x001ea40000100800 */
[----:B--2---:R0:W1:Y:S02]  /*30020*/  SYNCS.PHASECHK.TRANS64.TRYWAIT P0, [R4+URZ+0x33480], R0 ;  /* 0x03348000040075a7 */ /* 0x004064000800017f */
[----:B-1----:R-:W-:Y:S05]  /*30030*/  @!P0 NANOSLEEP.SYNCS 0x989680 ;  /* 0x009896800000895d */ /* 0x002fea0003900000 */
[----:B------:R-:W1:Y:S02]  /*30040*/  @!P0 SYNCS.PHASECHK.TRANS64 P0, [R4+URZ+0x33480], R0 ;  /* 0x03348000040085a7 */ /* 0x000e64000800007f */
[----:B-1----:R-:W-:Y:S05]  /*30050*/  @!P0 BRA `(.L_x_4326) ;  /* 0xfffffffc00ec8947 */ /* 0x002fea000383ffff */
[----:B------:R-:W-:Y:S05]  /*30060*/  BRA `(.L_x_4527) ;  /* 0xffffff7800c07947 */ /* 0x000fea000383ffff */
.L_x_4327:
[----:B------:R-:W-:Y:S01]  /*30070*/  BSSY B0, `(.L_x_4528) ;  /* 0x0000008000007945 */ /* 0x000fe20003800000 */
[----:B0-----:R-:W-:Y:S01]  /*30080*/  MOV R13, R3 ;  /* 0x00000003000d7202 */ /* 0x001fe20000000f00 */
[----:B------:R-:W-:Y:S02]  /*30090*/  IMAD.MOV.U32 R12, RZ, RZ, RZ ;  /* 0x000000ffff0c7224 */ /* 0x000fe400078e00ff */
[----:B------:R-:W-:Y:S02]  /*300a0*/  IMAD.MOV.U32 R11, RZ, RZ, 0x1c1f ;  /* 0x00001c1fff0b7424 */ /* 0x000fe400078e00ff */
[----:B------:R-:W-:-:S07]  /*300b0*/  IMAD.MOV.U32 R15, RZ, RZ, -0x1 ;  /* 0xffffffffff0f7424 */ /* 0x000fce00078e00ff */
[----:B------:R-:W-:Y:S05]  /*300c0*/  WARPSYNC.COLLECTIVE R15, `(.L_x_4529) ;  /* 0x000000000f087348 */ /* 0x000fea0003c00000 */
[----:B------:R0:W1:Y:S02]  /*300d0*/  SHFL.IDX P6, R14, R13, R12, R11 ;  /* 0x0000000c0d0e7389 */ /* 0x00006400000c000b */
[----:B01----:R-:W-:Y:S01]  /*300e0*/  ENDCOLLECTIVE ;  /* 0x000000000000791b */ /* 0x003fe20003800000 */
.L_x_4529:
[----:B------:R-:W-:Y:S05]  /*300f0*/  BSYNC B0 ;  /* 0x0000000000007941 */ /* 0x000fea0003800000 */
.L_x_4528:
[----:B------:R-:W0:Y:S01]  /*30100*/  S2R R20, SR_TID.X ;  /* 0x0000000000147919 */ /* 0x000e220000002100 */
[----:B------:R-:W-:Y:S01]  /*30110*/  IMAD.MOV.U32 R13, RZ, RZ, R2 ;  /* 0x000000ffff0d7224 */ /* 0x000fe200078e0002 */
[----:B------:R-:W-:Y:S01]  /*30120*/  MOV R15, 0xffffffff ;  /* 0xffffffff000f7802 */ /* 0x000fe20000000f00 */
[----:B------:R-:W-:Y:S01]  /*30130*/  IMAD.MOV.U32 R12, RZ, RZ, RZ ;  /* 0x000000ffff0c7224 */ /* 0x000fe200078e00ff */
[----:B------:R-:W-:Y:S01]  /*30140*/  MOV R0, R14 ;  /* 0x0000000e00007202 */ /* 0x000fe20000000f00 */
[----:B------:R-:W-:-:S07]  /*30150*/  IMAD.MOV.U32 R11, RZ, RZ, 0x1c1f ;  /* 0x00001c1fff0b7424 */ /* 0x000fce00078e00ff */
[----:B0-----:R-:W-:Y:S05]  /*30160*/  WARPSYNC.COLLECTIVE R15, `(.L_x_4530) ;  /* 0x000000000f087348 */ /* 0x001fea0003c00000 */
[----:B------:R1:W2:Y:S02]  /*30170*/  SHFL.IDX P6, R14, R13, R12, R11 ;  /* 0x0000000c0d0e7389 */ /* 0x0002a400000c000b */
[----:B012---:R-:W-:Y:S01]  /*30180*/  ENDCOLLECTIVE ;  /* 0x000000000000791b */ /* 0x007fe20003800000 */
.L_x_4530:
[----:B------:R-:W0:Y:S01]  /*30190*/  LDC R11, c[0x0][0x2f4] ;  /* 0x0000bd00ff0b7b82 */ /* 0x000e220000000800 */
[----:B------:R-:W-:Y:S02]  /*301a0*/  IMAD.SHL.U32 R15, R20, 0x10, RZ ;  /* 0x00000010140f7824 */ /* 0x000fe400078e00ff */
[----:B------:R-:W-:-:S03]  /*301b0*/  IMAD.MOV.U32 R10, RZ, RZ, R14 ;  /* 0x000000ffff0a7224 */ /* 0x000fc600078e000e */
[----:B------:R-:W-:-:S04]  /*301c0*/  LOP3.LUT R15, R15, 0x30, RZ, 0xc0, !PT ;  /* 0x000000300f0f7812 */ /* 0x000fc800078ec0ff */
[C---:B------:R-:W-:Y:S02]  /*301d0*/  IADD3 R20, P0, R15.reuse, R10, RZ ;  /* 0x0000000a0f147210 */ /* 0x040fe40007f1e0ff */
[----:B------:R-:W-:-:S03]  /*301e0*/  LOP3.LUT R12, R15, 0x40, RZ, 0xfc, !PT ;  /* 0x000000400f0c7812 */ /* 0x000fc600078efcff */
[----:B------:R-:W-:Y:S01]  /*301f0*/  IMAD.X R21, RZ, RZ, R0, P0 ;  /* 0x000000ffff157224 */ /* 0x000fe200000e0600 */
[----:B------:R-:W-:Y:S02]  /*30200*/  IADD3 R0, R23, R28, RZ ;  /* 0x0000001c17007210 */ /* 0x000fe40007ffe0ff */
[----:B------:R1:W5:Y:S01]  /*30210*/  LDL.LU R28, [R1+0x4] ;  /* 0x00000400011c7983 */ /* 0x0003620000300800 */
[CC--:B0-----:R-:W-:Y:S02]  /*30220*/  ISETP.GE.AND P3, PT, R15.reuse, R11.reuse, PT ;  /* 0x0000000b0f00720c */ /* 0x0c1fe40003f66270 */
[----:B------:R-:W-:Y:S02]  /*30230*/  LOP3.LUT R15, R15, 0x80, RZ, 0xfc, !PT ;  /* 0x000000800f0f7812 */ /* 0x000fe400078efcff */
[----:B------:R-:W-:Y:S02]  /*30240*/  ISETP.LT.OR P0, PT, R9, 0x1, P3 ;  /* 0x000000010900780c */ /* 0x000fe40001f01670 */
[----:B------:R-:W-:Y:S01]  /*30250*/  ISETP.GE.AND P2, PT, R12, R11, PT ;  /* 0x0000000b0c00720c */ /* 0x000fe20003f46270 */
[----:B------:R-:W-:-:S02]  /*30260*/  IMAD.MOV.U32 R13, RZ, RZ, R3 ;  /* 0x000000ffff0d7224 */ /* 0x000fc400078e0003 */
[----:B------:R-:W-:Y:S01]  /*30270*/  IMAD.MOV.U32 R12, RZ, RZ, 0x1 ;  /* 0x00000001ff0c7424 */ /* 0x000fe200078e00ff */
[----:B------:R-:W-:-:S07]  /*30280*/  ISETP.LT.OR P1, PT, R9, 0x1, P2 ;  /* 0x000000010900780c */ /* 0x000fce0001721670 */
[----:B------:R-:W-:Y:S01]  /*30290*/  @!PT LDS RZ, [RZ] ;  /* 0x00000000fffff984 */ /* 0x000fe20000000800 */
[----:B------:R-:W-:Y:S01]  /*302a0*/  @!PT LDS RZ, [RZ] ;  /* 0x00000000fffff984 */ /* 0x000fe20000000800 */
[----:B------:R-:W-:Y:S01]  /*302b0*/  @!PT LDS RZ, [RZ] ;  /* 0x00000000fffff984 */ /* 0x000fe20000000800 */
[----:B------:R1:W-:Y:S01]  /*302c0*/  LDGSTS.E.BYPASS.LTC128B.128 [R0+0xf200], desc[UR50][R20.64], !P0 ;  /* 0x0f20000014007fae */ /* 0x0003e2000c101d72 */
[----:B------:R-:W-:Y:S01]  /*302d0*/  ISETP.GE.AND P0, PT, R15, R11, PT ;  /* 0x0000000b0f00720c */ /* 0x000fe20003f06270 */
[----:B------:R-:W-:Y:S01]  /*302e0*/  IMAD.MOV.U32 R11, RZ, RZ, 0x1c1f ;  /* 0x00001c1fff0b7424 */ /* 0x000fe200078e00ff */
[----:B------:R-:W-:-:S03]  /*302f0*/  MOV R15, 0xffffffff ;  /* 0xffffffff000f7802 */ /* 0x000fc60000000f00 */
[----:B------:R1:W-:Y:S08]  /*30300*/  LDGSTS.E.BYPASS.LTC128B.128 [R0+0x11a00], desc[UR50][R20.64+0x40], !P1 ;  /* 0x11a0004014007fae */ /* 0x0003f0000c901d72 */
[----:B-1---5:R-:W-:Y:S05]  /*30310*/  WARPSYNC.COLLECTIVE R15, `(.L_x_4531) ;  /* 0x000000000f087348 */ /* 0x022fea0003c00000 */
[----:B------:R0:W2:Y:S02]  /*30320*/  SHFL.IDX P6, R14, R13, R12, R11 ;  /* 0x0000000c0d0e7389 */ /* 0x0000a400000c000b */
[----:B012--5:R-:W-:Y:S01]  /*30330*/  ENDCOLLECTIVE ;  /* 0x000000000000791b */ /* 0x027fe20003800000 */
.L_x_4531:
[----:B------:R-:W-:Y:S01]  /*30340*/  ISETP.LT.OR P1, PT, R9, 0x1, P0 ;  /* 0x000000010900780c */ /* 0x000fe20000721670 */
[----:B------:R-:W0:Y:S01]  /*30350*/  S2R R10, SR_TID.X ;  /* 0x00000000000a7919 */ /* 0x000e220000002100 */
[----:B------:R-:W-:-:S11]  /*30360*/  IMAD.MOV.U32 R13, RZ, RZ, R2 ;  /* 0x000000ffff0d7224 */ /* 0x000fd600078e0002 */
[----:B------:R-:W-:Y:S01]  /*30370*/  @!PT LDS RZ, [RZ] ;  /* 0x00000000fffff984 */ /* 0x000fe20000000800 */
[----:B------:R-:W-:Y:S01]  /*30380*/  @!PT LDS RZ, [RZ] ;  /* 0x00000000fffff984 */ /* 0x000fe20000000800 */
[----:B------:R-:W-:Y:S01]  /*30390*/  @!PT LDS RZ, [RZ] ;  /* 0x00000000fffff984 */ /* 0x000fe20000000800 */
[----:B------:R1:W-:Y:S02]  /*303a0*/  LDGSTS.E.BYPASS.LTC128B.128 [R0+0x14200], desc[UR50][R20.64+0x80], !P1 ;  /* 0x1420008014007fae */ /* 0x0003e4000c901d72 */
[----:B-1----:R-:W-:-:S07]  /*303b0*/  IMAD.MOV.U32 R21, RZ, RZ, R14 ;  /* 0x000000ffff157224 */ /* 0x002fce00078e000e */
[----:B0-----:R-:W-:Y:S05]  /*303c0*/  WARPSYNC.COLLECTIVE R15, `(.L_x_4532) ;  /* 0x000000000f087348 */ /* 0x001fea0003c00000 */
[----:B------:R1:W2:Y:S02]  /*303d0*/  SHFL.IDX P6, R14, R13, R12, R11 ;  /* 0x0000000c0d0e7389 */ /* 0x0002a400000c000b */
[----:B012---:R-:W-:Y:S01]  /*303e0*/  ENDCOLLECTIVE ;  /* 0x000000000000791b */ /* 0x007fe20003800000 */
.L_x_4532:
[----:B------:R-:W-:-:S05]  /*303f0*/  IMAD.SHL.U32 R20, R10, 0x10, RZ ;  /* 0x000000100a147824 */ /* 0x000fca00078e00ff */
[----:B------:R-:W-:Y:S02]  /*30400*/  LOP3.LUT R20, R20, 0x30, RZ, 0xc0, !PT ;  /* 0x0000003014147812 */ /* 0x000fe400078ec0ff */
[----:B------:R-:W-:-:S04]  /*30410*/  MOV R10, R14 ;  /* 0x0000000e000a7202 */ /* 0x000fc80000000f00 */
[----:B------:R-:W-:-:S05]  /*30420*/  IADD3 R20, P1, R20, R10, RZ ;  /* 0x0000000a14147210 */ /* 0x000fca0007f3e0ff */
[----:B------:R-:W-:Y:S01]  /*30430*/  IMAD.X R21, RZ, RZ, R21, P1 ;  /* 0x000000ffff157224 */ /* 0x000fe200008e0615 */
[----:B------:R-:W-:Y:S01]  /*30440*/  ISETP.LT.OR P1, PT, R9, 0x21, P3 ;  /* 0x000000210900780c */ /* 0x000fe20001f21670 */
[----:B------:R-:W-:Y:S02]  /*30450*/  IMAD.MOV.U32 R13, RZ, RZ, R3 ;  /* 0x000000ffff0d7224 */ /* 0x000fe400078e0003 */
[----:B------:R-:W-:-:S10]  /*30460*/  IMAD.MOV.U32 R12, RZ, RZ, 0x2 ;  /* 0x00000002ff0c7424 */ /* 0x000fd400078e00ff */
[----:B------:R-:W-:Y:S05]  /*30470*/  WARPSYNC.COLLECTIVE R15, `(.L_x_4533) ;  /* 0x000000000f087348 */ /* 0x000fea0003c00000 */
[----:B------:R0:W1:Y:S02]  /*30480*/  SHFL.IDX P6, R14, R13, R12, R11 ;  /* 0x0000000c0d0e7389 */ /* 0x00006400000c000b */
[----:B01----:R-:W-:Y:S01]  /*30490*/  ENDCOLLECTIVE ;  /* 0x000000000000791b */ /* 0x003fe20003800000 */
.L_x_4533:
[----:B------:R-:W-:Y:S01]  /*304a0*/  @!PT LDS RZ, [RZ] ;  /* 0x00000000fffff984 */ /* 0x000fe20000000800 */
[----:B------:R-:W-:Y:S01]  /*304b0*/  @!PT LDS RZ, [RZ] ;  /* 0x00000000fffff984 */ /* 0x000fe20000000800 */
[----:B------:R-:W-:Y:S01]  /*304c0*/  @!PT LDS RZ, [RZ] ;  /* 0x00000000fffff984 */ /* 0x000fe20000000800 */
[----:B------:R-:W-:Y:S01]  /*304d0*/  LDGSTS.E.BYPASS.LTC128B.128 [R0+0xfa00], desc[UR50][R20.64], !P1 ;  /* 0x0fa0000014007fae */ /* 0x000fe2000c901d72 */
[----:B------:R-:W-:Y:S01]  /*304e0*/  ISETP.LT.OR P1, PT, R9, 0x21, P2 ;  /* 0x000000210900780c */ /* 0x000fe20001721670 */
[----:B------:R-:W0:-:S12]  /*304f0*/  S2R R10, SR_TID.X ;  /* 0x00000000000a7919 */ /* 0x000e180000002100 */
[----:B------:R-:W-:Y:S01]  /*30500*/  LDGSTS.E.BYPASS.LTC128B.128 [R0+0x12200], desc[UR50][R20.64+0x40], !P1 ;  /* 0x1220004014007fae */ /* 0x000fe2000c901d72 */
[----:B------:R-:W-:Y:S01]  /*30510*/  ISETP.LT.OR P1, PT, R9, 0x21, P0 ;  /* 0x000000210900780c */ /* 0x000fe20000721670 */
[----:B------:R-:W-:-:S12]  /*30520*/  IMAD.MOV.U32 R13, RZ, RZ, R2 ;  /* 0x000000ffff0d7224 */ /* 0x000fd800078e0002 */
[----:B------:R1:W-:Y:S02]  /*30530*/  LDGSTS.E.BYPASS.LTC128B.128 [R0+0x14a00], desc[UR50][R20.64+0x80], !P1 ;  /* 0x14a0008014007fae */ /* 0x0003e4000c901d72 */
[----:B01----:R-:W-:-:S07]  /*30540*/  MOV R21, R14 ;  /* 0x0000000e00157202 */ /* 0x003fce0000000f00 */
[----:B------:R-:W-:Y:S05]  /*30550*/  WARPSYNC.COLLECTIVE R15, `(.L_x_4534) ;  /* 0x000000000f087348 */ /* 0x000fea0003c00000 */
[----:B------:R0:W1:Y:S02]  /*30560*/  SHFL.IDX P6, R14, R13, R12, R11 ;  /* 0x0000000c0d0e7389 */ /* 0x00006400000c000b */
[----:B01----:R-:W-:Y:S01]  /*30570*/  ENDCOLLECTIVE ;  /* 0x000000000000791b */ /* 0x003fe20003800000 */
.L_x_4534:
[----:B------:R-:W-:-:S05]  /*30580*/  IMAD.SHL.U32 R20, R10, 0x10, RZ ;  /* 0x000000100a147824 */ /* 0x000fca00078e00ff */
[----:B------:R-:W-:Y:S01]  /*30590*/  LOP3.LUT R20, R20, 0x30, RZ, 0xc0, !PT ;  /* 0x0000003014147812 */ /* 0x000fe200078ec0ff */
[----:B------:R-:W-:Y:S02]  /*305a0*/  IMAD.MOV.U32 R13, RZ, RZ, R3 ;  /* 0x000000ffff0d7224 */ /* 0x000fe400078e0003 */
[----:B------:R-:W-:Y:S02]  /*305b0*/  IMAD.MOV.U32 R12, RZ, RZ, 0x3 ;  /* 0x00000003ff0c7424 */ /* 0x000fe400078e00ff */
[----:B------:R-:W-:-:S07]  /*305c0*/  IMAD.MOV.U32 R10, RZ, RZ, R14 ;  /* 0x000000ffff0a7224 */ /* 0x000fce00078e000e */
[----:B------:R-:W-:Y:S05]  /*305d0*/  WARPSYNC.COLLECTIVE R15, `(.L_x_4535) ;  /* 0x000000000f087348 */ /* 0x000fea0003c00000 */
[----:B------:R0:W1:Y:S02]  /*305e0*/  SHFL.IDX P6, R14, R13, R12, R11 ;  /* 0x0000000c0d0e7389 */ /* 0x00006400000c000b */
[----:B01----:R-:W-:Y:S01]  /*305f0*/  ENDCOLLECTIVE ;  /* 0x000000000000791b */ /* 0x003fe20003800000 */
.L_x_4535:
[----:B------:R-:W-:Y:S02]  /*30600*/  IADD3 R20, P1, R20, R10, RZ ;  /* 0x0000000a14147210 */ /* 0x000fe40007f3e0ff */
[----:B------:R-:W0:Y:S02]  /*30610*/  S2R R10, SR_TID.X ;  /* 0x00000000000a7919 */ /* 0x000e240000002100 */
[----:B------:R-:W-:Y:S02]  /*30620*/  IADD3.X R21, RZ, R21, RZ, P1, !PT ;  /* 0x00000015ff157210 */ /* 0x000fe40000ffe4ff */
[----:B------:R-:W-:Y:S02]  /*30630*/  ISETP.LT.OR P1, PT, R9, 0x41, P3 ;  /* 0x000000410900780c */ /* 0x000fe40001f21670 */
[----:B------:R-:W-:-:S11]  /*30640*/  MOV R13, R2 ;  /* 0x00000002000d7202 */ /* 0x000fd60000000f00 */
[----:B------:R-:W-:Y:S01]  /*30650*/  @!PT LDS RZ, [RZ] ;  /* 0x00000000fffff984 */ /* 0x000fe20000000800 */
[----:B------:R-:W-:Y:S01]  /*30660*/  @!PT LDS RZ, [RZ] ;  /* 0x00000000fffff984 */ /* 0x000fe20000000800 */
[----:B------:R-:W-:Y:S01]  /*30670*/  @!PT LDS RZ, [RZ] ;  /* 0x00000000fffff984 */ /* 0x000fe20000000800 */
[----:B------:R1:W-:Y:S01]  /*30680*/  LDGSTS.E.BYPASS.LTC128B.128 [R0+0x10200], desc[UR50][R20.64], !P1 ;  /* 0x1020000014007fae */ /* 0x0003e2000c901d72 */
[----:B------:R-:W-:Y:S01]  /*30690*/  IMAD.MOV.U32 R3, RZ, RZ, R14 ;  /* 0x000000ffff037224 */ /* 0x000fe200078e000e */
[----:B------:R-:W-:-:S13]  /*306a0*/  ISETP.LT.OR P1, PT, R9, 0x41, P2 ;  /* 0x000000410900780c */ /* 0x000fda0001721670 */
[----:B01----:R-:W-:Y:S05]  /*306b0*/  WARPSYNC.COLLECTIVE R15, `(.L_x_4536) ;  /* 0x000000000f087348 */ /* 0x003fea0003c00000 */
[----:B------:R2:W3:Y:S02]  /*306c0*/  SHFL.IDX P6, R14, R13, R12, R11 ;  /* 0x0000000c0d0e7389 */ /* 0x0004e400000c000b */
[----:B0123--:R-:W-:Y:S01]  /*306d0*/  ENDCOLLECTIVE ;  /* 0x000000000000791b */ /* 0x00ffe20003800000 */
.L_x_4536:
[----:B------:R-:W-:Y:S01]  /*306e0*/  @!PT LDS RZ, [RZ] ;  /* 0x00000000fffff984 */ /* 0x000fe20000000800 */
[----:B------:R-:W-:Y:S01]  /*306f0*/  @!PT LDS RZ, [RZ] ;  /* 0x00000000fffff984 */ /* 0x000fe20000000800 */
[----:B------:R-:W-:Y:S01]  /*30700*/  @!PT LDS RZ, [RZ] ;  /* 0x00000000fffff984 */ /* 0x000fe20000000800 */
[----:B------:R0:W-:Y:S01]  /*30710*/  LDGSTS.E.BYPASS.LTC128B.128 [R0+0x12a00], desc[UR50][R20.64+0x40], !P1 ;  /* 0x12a0004014007fae */ /* 0x0001e2000c901d72 */
[----:B------:R-:W-:Y:S01]  /*30720*/  ISETP.LT.OR P1, PT, R9, 0x41, P0 ;  /* 0x000000410900780c */ /* 0x000fe20000721670 */
[----:B------:R-:W-:-:S05]  /*30730*/  IMAD.SHL.U32 R10, R10, 0x10, RZ ;  /* 0x000000100a0a7824 */ /* 0x000fca00078e00ff */
[----:B------:R-:W-:Y:S01]  /*30740*/  LOP3.LUT R10, R10, 0x30, RZ, 0xc0, !PT ;  /* 0x000000300a0a7812 */ /* 0x000fe200078ec0ff */
[----:B------:R-:W-:-:S06]  /*30750*/  IMAD.MOV.U32 R2, RZ, RZ, R14 ;  /* 0x000000ffff027224 */ /* 0x000fcc00078e000e */
[----:B------:R0:W-:Y:S01]  /*30760*/  LDGSTS.E.BYPASS.LTC128B.128 [R0+0x15200], desc[UR50][R20.64+0x80], !P1 ;  /* 0x1520008014007fae */ /* 0x0001e2000c901d72 */
[----:B------:R-:W-:-:S05]  /*30770*/  IADD3 R2, P1, R10, R2, RZ ;  /* 0x000000020a027210 */ /* 0x000fca0007f3e0ff */
[----:B------:R-:W-:Y:S01]  /*30780*/  IMAD.X R3, RZ, RZ, R3, P1 ;  /* 0x000000ffff037224 */ /* 0x000fe200008e0603 */
[----:B------:R-:W-:Y:S01]  /*30790*/  ISETP.LT.OR P1, PT, R9, 0x61, P3 ;  /* 0x000000610900780c */ /* 0x000fe20001f21670 */
[----:B------:R-:W-:Y:S01]  /*307a0*/  IMAD.MOV.U32 R12, RZ, RZ, RZ ;  /* 0x000000ffff0c7224 */ /* 0x000fe200078e00ff */
[----:B------:R-:W-:-:S11]  /*307b0*/  MOV R13, R29 ;  /* 0x0000001d000d7202 */ /* 0x000fd60000000f00 */
[----:B0-----:R-:W-:Y:S05]  /*307c0*/  WARPSYNC.COLLECTIVE R15, `(.L_x_4537) ;  /* 0x000000000f087348 */ /* 0x001fea0003c00000 */
[----:B------:R1:W2:Y:S02]  /*307d0*/  SHFL.IDX P6, R14, R13, R12, R11 ;  /* 0x0000000c0d0e7389 */ /* 0x0002a400000c000b */
[----:B012---:R-:W-:Y:S01]  /*307e0*/  ENDCOLLECTIVE ;  /* 0x000000000000791b */ /* 0x007fe20003800000 */
.L_x_4537:
[----:B------:R-:W-:Y:S01]  /*307f0*/  @!PT LDS RZ, [RZ] ;  /* 0x00000000fffff984 */ /* 0x000fe20000000800 */
[----:B------:R-:W-:Y:S01]  /*30800*/  @!PT LDS RZ, [RZ] ;  /* 0x00000000fffff984 */ /* 0x000fe20000000800 */
[----:B------:R-:W-:Y:S01]  /*30810*/  @!PT LDS RZ, [RZ] ;  /* 0x00000000fffff984 */ /* 0x000fe20000000800 */
[----:B------:R-:W-:Y:S01]  /*30820*/  LDGSTS.E.BYPASS.LTC128B.128 [R0+0x10a00], desc[UR50][R2.64], !P1 ;  /* 0x10a0000002007fae */ /* 0x000fe2000c901d72 */
[----:B------:R-:W-:-:S13]  /*30830*/  ISETP.LT.OR P1, PT, R9, 0x61, P2 ;  /* 0x000000610900780c */ /* 0x000fda0001721670 */
        /* <DEDUP_REMOVED lines=8> */
.L_x_4538:
[----:B------:R-:W-:Y:S02]  /*308c0*/  LOP3.LUT R28, R28, 0xffffffbf, RZ, 0xc0, !PT ;  /* 0xffffffbf1c1c7812 */ /* 0x000fe400078ec0ff */
[----:B------:R-:W-:-:S13]  /*308d0*/  ISETP.GE.AND P6, PT, R9, 0x81, PT ;  /* 0x000000810900780c */ /* 0x000fda0003fc6270 */
[----:B------:R-:W-:-:S05]  /*308e0*/  @P6 LOP3.LUT R28, R28, 0x40, RZ, 0xfc, !PT ;  /* 0x000000401c1c6812 */ /* 0x000fca00078efcff */
[----:B------:R1:W-:Y:S01]  /*308f0*/  STL [R1+0x4], R28 ;  /* 0x0000041c01007387 */ /* 0x0003e20000100800 */
[----:B------:R-:W-:Y:S02]  /*30900*/  MOV R2, R14 ;  /* 0x0000000e00027202 */ /* 0x000fe40000000f00 */
[C---:B------:R-:W-:Y:S02]  /*30910*/  ISETP.GE.AND P5, PT, R9.reuse, 0x21, PT ;  /* 0x000000210900780c */ /* 0x040fe40003fa6270 */
[C---:B------:R-:W-:Y:S02]  /*30920*/  ISETP.GE.AND P4, PT, R9.reuse, 0x41, PT ;  /* 0x000000410900780c */ /* 0x040fe40003f86270 */
[----:B------:R-:W-:Y:S01]  /*30930*/  ISETP.GE.AND P1, PT, R9, 0x61, PT ;  /* 0x000000610900780c */ /* 0x000fe20003f26270 */
[----:B------:R-:W-:-:S12]  /*30940*/  BRA `(.L_x_4539) ;  /* 0xffffff78004c7947 */ /* 0x000fd8000383ffff */
.L_x_4332:
[----:B---3--:R-:W3:Y:S02]  /*30950*/  LDL R2, [R1+0x34] ;  /* 0x0000340001027983 */ /* 0x008ee40000100800 */
[----:B---3--:R3:W4:Y:S02]  /*30960*/  SYNCS.PHASECHK.TRANS64.TRYWAIT P0, [R4+URZ+0x33440], R2 ;  /* 0x03344002040075a7 */ /* 0x008724000800017f */
[----:B----4-:R-:W-:Y:S05]  /*30970*/  @!P0 NANOSLEEP.SYNCS 0x989680 ;  /* 0x009896800000895d */ /* 0x010fea0003900000 */
[----:B------:R-:W4:Y:S02]  /*30980*/  @!P0 SYNCS.PHASECHK.TRANS64 P0, [R4+URZ+0x33440], R2 ;  /* 0x03344002040085a7 */ /* 0x000f24000800007f */
[----:B----4-:R-:W-:Y:S05]  /*30990*/  @!P0 BRA `(.L_x_4332) ;  /* 0xfffffffc00ec8947 */ /* 0x010fea000383ffff */
[----:B------:R-:W-:Y:S05]  /*309a0*/  BRA `(.L_x_4540) ;  /* 0xffffff7800bc7947 */ /* 0x000fea000383ffff */
.L_x_4333:
[----:B------:R-:W-:Y:S01]  /*309b0*/  BSSY B0, `(.L_x_4541) ;  /* 0x0000008000007945 */ /* 0x000fe20003800000 */
[----:B------:R-:W-:Y:S01]  /*309c0*/  IMAD.MOV.U32 R13, RZ, RZ, R6 ;  /* 0x000000ffff0d7224 */ /* 0x000fe200078e0006 */
[----:B------:R-:W-:Y:S01]  /*309d0*/  MOV R15, 0xffffffff ;  /* 0xffffffff000f7802 */ /* 0x000fe20000000f00 */
[----:B------:R-:W-:Y:S02]  /*309e0*/  IMAD.MOV.U32 R12, RZ, RZ, RZ ;  /* 0x000000ffff0c7224 */ /* 0x000fe400078e00ff */
[----:B------:R-:W-:-:S07]  /*309f0*/  IMAD.MOV.U32 R11, RZ, RZ, 0x1c1f ;  /* 0x00001c1fff0b7424 */ /* 0x000fce00078e00ff */
[----:B-1---5:R-:W-:Y:S05]  /*30a00*/  WARPSYNC.COLLECTIVE R15, `(.L_x_4542) ;  /* 0x000000000f087348 */ /* 0x022fea0003c00000 */
[----:B------:R0:W2:Y:S02]  /*30a10*/  SHFL.IDX P6, R14, R13, R12, R11 ;  /* 0x0000000c0d0e7389 */ /* 0x0000a400000c000b */
[----:B012--5:R-:W-:Y:S01]  /*30a20*/  ENDCOLLECTIVE ;  /* 0x000000000000791b */ /* 0x027fe20003800000 */
.L_x_4542:
[----:B------:R-:W-:Y:S05]  /*30a30*/  BSYNC B0 ;  /* 0x0000000000007941 */ /* 0x000fea0003800000 */
.L_x_4541:
[----:B------:R-:W-:Y:S01]  /*30a40*/  IMAD.MOV.U32 R13, RZ, RZ, R5 ;  /* 0x000000ffff0d7224 */ /* 0x000fe200078e0005 */
[----:B------:R-:W-:Y:S01]  /*30a50*/  MOV R11, 0x1c1f ;  /* 0x00001c1f000b7802 */ /* 0x000fe20000000f00 */
[----:B------:R-:W-:Y:S01]  /*30a60*/  IMAD.MOV.U32 R12, RZ, RZ, RZ ;  /* 0x000000ffff0c7224 */ /* 0x000fe200078e00ff */
[----:B------:R-:W0:Y:S01]  /*30a70*/  S2R R28, SR_TID.X ;  /* 0x00000000001c7919 */ /* 0x000e220000002100 */
[----:B------:R-:W-:Y:S01]  /*30a80*/  IMAD.MOV.U32 R15, RZ, RZ, -0x1 ;  /* 0xffffffffff0f7424 */ /* 0x000fe200078e00ff */
[----:B------:R-:W1:Y:S01]  /*30a90*/  LDC R10, c[0x0][0x2f4] ;  /* 0x0000bd00ff0a7b82 */ /* 0x000e620000000800 */
[----:B------:R-:W-:-:S07]  /*30aa0*/  IMAD.MOV.U32 R2, RZ, RZ, R14 ;  /* 0x000000ffff027224 */ /* 0x000fce00078e000e */
[----:B01----:R-:W-:Y:S05]  /*30ab0*/  WARPSYNC.COLLECTIVE R15, `(.L_x_4543) ;  /* 0x000000000f087348 */ /* 0x003fea0003c00000 */
[----:B------:R2:W3:Y:S02]  /*30ac0*/  SHFL.IDX P6, R14, R13, R12, R11 ;  /* 0x0000000c0d0e7389 */ /* 0x0004e400000c000b */
[----:B0123--:R-:W-:Y:S01]  /*30ad0*/  ENDCOLLECTIVE ;  /* 0x000000000000791b */ /* 0x00ffe20003800000 */
.L_x_4543:
[----:B------:R-:W-:Y:S02]  /*30ae0*/  IMAD.MOV.U32 R13, RZ, RZ, R6 ;  /* 0x000000ffff0d7224 */ /* 0x000fe400078e0006 */
[----:B------:R-:W-:Y:S01]  /*30af0*/  IMAD.MOV.U32 R12, RZ, RZ, 0x1 ;  /* 0x00000001ff0c7424 */ /* 0x000fe200078e00ff */
[----:B------:R-:W-:Y:S01]  /*30b00*/  LOP3.LUT P6, RZ, R20, 0x20, RZ, 0xc0, !PT ;  /* 0x0000002014ff7812 */ /* 0x000fe200078cc0ff */
[C---:B------:R-:W-:Y:S01]  /*30b10*/  IMAD.SHL.U32 R21, R28.reuse, 0x10, RZ ;  /* 0x000000101c157824 */ /* 0x040fe200078e00ff */
[----:B------:R-:W-:Y:S01]  /*30b20*/  MOV R3, R14 ;  /* 0x0000000e00037202 */ /* 0x000fe20000000f00 */
[----:B------:R-:W-:-:S03]  /*30b30*/  IMAD.SHL.U32 R28, R28, 0x10, RZ ;  /* 0x000000101c1c7824 */ /* 0x000fc600078e00ff */
[----:B------:R-:W-:Y:S02]  /*30b40*/  LOP3.LUT R21, R21, 0x30, RZ, 0xc0, !PT ;  /* 0x0000003015157812 */ /* 0x000fe400078ec0ff */
[----:B------:R-:W-:-:S05]  /*30b50*/  LOP3.LUT R28, R28, 0x30, RZ, 0xc0, !PT ;  /* 0x000000301c1c7812 */ /* 0x000fca00078ec0ff */
[C---:B------:R-:W-:Y:S02]  /*30b60*/  @P6 IADD3 R3, P0, R21.reuse, R3, RZ ;  /* 0x0000000315036210 */ /* 0x040fe40007f1e0ff */
[C---:B------:R-:W-:Y:S02]  /*30b70*/  LOP3.LUT R29, R28.reuse, 0x40, RZ, 0xfc, !PT ;  /* 0x000000401c1d7812 */ /* 0x040fe400078efcff */
[----:B------:R-:W-:Y:S01]  /*30b80*/  LOP3.LUT R28, R28, 0x80, RZ, 0xfc, !PT ;  /* 0x000000801c1c7812 */ /* 0x000fe200078efcff */
[----:B------:R-:W-:Y:S01]  /*30b90*/  @P6 IMAD.X R2, RZ, RZ, R2, P0 ;  /* 0x000000ffff026224 */ /* 0x000fe200000e0602 */
[-C--:B------:R-:W-:Y:S02]  /*30ba0*/  ISETP.GE.AND P0, PT, R21, R10.reuse, PT ;  /* 0x0000000a1500720c */ /* 0x080fe40003f06270 */
[----:B------:R-:W-:Y:S02]  /*30bb0*/  ISETP.GE.AND P3, PT, R29, R10, PT ;  /* 0x0000000a1d00720c */ /* 0x000fe40003f66270 */
[----:B------:R-:W-:-:S02]  /*30bc0*/  @P6 LOP3.LUT R3, R3, R2, RZ, 0x3c, !PT ;  /* 0x0000000203036212 */ /* 0x000fc400078e3cff */
[----:B------:R-:W-:Y:S02]  /*30bd0*/  ISETP.GE.AND P2, PT, R28, R10, PT ;  /* 0x0000000a1c00720c */ /* 0x000fe40003f46270 */
        /* <DEDUP_REMOVED lines=11> */
.L_x_4544:
[----:B------:R-:W-:Y:S01]  /*30c90*/  IMAD.MOV.U32 R13, RZ, RZ, R5 ;  /* 0x000000ffff0d7224 */ /* 0x000fe200078e0005 */
[----:B------:R-:W-:-:S07]  /*30ca0*/  MOV R2, R14 ;  /* 0x0000000e00027202 */ /* 0x000fce0000000f00 */
[----:B------:R-:W-:Y:S05]  /*30cb0*/  WARPSYNC.COLLECTIVE R15, `(.L_x_4545) ;  /* 0x000000000f087348 */ /* 0x000fea0003c00000 */
[----:B------:R0:W1:Y:S02]  /*30cc0*/  SHFL.IDX P6, R14, R13, R12, R11 ;  /* 0x0000000c0d0e7389 */ /* 0x00006400000c000b */
[----:B01----:R-:W-:Y:S01]  /*30cd0*/  ENDCOLLECTIVE ;  /* 0x000000000000791b */ /* 0x003fe20003800000 */
.L_x_4545:
        /* <DEDUP_REMOVED lines=16> */
.L_x_4546:
        /* <DEDUP_REMOVED lines=11> */
.L_x_4547:
[----:B------:R-:W-:Y:S02]  /*30e90*/  IMAD.MOV.U32 R13, RZ, RZ, R6 ;  /* 0x000000ffff0d7224 */ /* 0x000fe400078e0006 */
[----:B------:R-:W-:Y:S01]  /*30ea0*/  IMAD.MOV.U32 R12, RZ, RZ, 0x3 ;  /* 0x00000003ff0c7424 */ /* 0x000fe200078e00ff */
[----:B------:R-:W-:-:S07]  /*30eb0*/  MOV R3, R14 ;  /* 0x0000000e00037202 */ /* 0x000fce0000000f00 */
[----:B------:R-:W-:Y:S05]  /*30ec0*/  WARPSYNC.COLLECTIVE R15, `(.L_x_4548) ;  /* 0x000000000f087348 */ /* 0x000fea0003c00000 */
[----:B------:R0:W1:Y:S02]  /*30ed0*/  SHFL.IDX P6, R14, R13, R12, R11 ;  /* 0x0000000c0d0e7389 */ /* 0x00006400000c000b */
[----:B01----:R-:W-:Y:S01]  /*30ee0*/  ENDCOLLECTIVE ;  /* 0x000000000000791b */ /* 0x003fe20003800000 */
.L_x_4548:
[----:B------:R-:W-:-:S05]  /*30ef0*/  @P4 IADD3 R3, P0, R21, R3, RZ ;  /* 0x0000000315034210 */ /* 0x000fca0007f1e0ff */
[----:B------:R-:W-:-:S05]  /*30f00*/  @P4 IMAD.X R2, RZ, RZ, R2, P0 ;  /* 0x000000ffff024224 */ /* 0x000fca00000e0602 */
[----:B------:R-:W-:Y:S01]  /*30f10*/  @P4 LOP3.LUT R3, R3, R2, RZ, 0x3c, !PT ;  /* 0x0000000203034212 */ /* 0x000fe200078e3cff */
[----:B------:R-:W-:-:S03]  /*30f20*/  IMAD.MOV.U32 R13, RZ, RZ, R5 ;  /* 0x000000ffff0d7224 */ /* 0x000fc600078e0005 */
[----:B------:R-:W-:-:S04]  /*30f30*/  @P4 LOP3.LUT R2, R3, R2, RZ, 0x3c, !PT ;  /* 0x0000000203024212 */ /* 0x000fc800078e3cff */
[----:B------:R-:W-:Y:S02]  /*30f40*/  @P4 LOP3.LUT R3, R3, R2, RZ, 0x3c, !PT ;  /* 0x0000000203034212 */ /* 0x000fe400078e3cff */
[----:B------:R-:W-:-:S03]  /*30f50*/  MOV R6, R14 ;  /* 0x0000000e00067202 */ /* 0x000fc60000000f00 */
[----:B------:R-:W-:Y:S01]  /*30f60*/  @!PT LDS RZ, [RZ] ;  /* 0x00000000fffff984 */ /* 0x000fe20000000800 */
[----:B------:R-:W-:Y:S01]  /*30f70*/  @!PT LDS RZ, [RZ] ;  /* 0x00000000fffff984 */ /* 0x000fe20000000800 */
[----:B------:R-:W-:Y:S01]  /*30f80*/  @!PT LDS RZ, [RZ] ;  /* 0x00000000fffff984 */ /* 0x000fe20000000800 */
[----:B------:R0:W-:Y:S04]  /*30f90*/  @P4 LDGSTS.E.BYPASS.LTC128B.128 [R0+0x25200], desc[UR50][R2.64], !P5 ;  /* 0x2520000002004fae */ /* 0x0001e8000e901d72 */
[----:B0-----:R-:W-:Y:S05]  /*30fa0*/  WARPSYNC.COLLECTIVE R15, `(.L_x_4549) ;  /* 0x000000000f087348 */ /* 0x001fea0003c00000 */
[----:B------:R1:W2:Y:S02]  /*30fb0*/  SHFL.IDX P6, R14, R13, R12, R11 ;  /* 0x0000000c0d0e7389 */ /* 0x0002a400000c000b */
[----:B012---:R-:W-:Y:S01]  /*30fc0*/  ENDCOLLECTIVE ;  /* 0x000000000000791b */ /* 0x007fe20003800000 */
.L_x_4549:
[----:B------:R-:W-:Y:S01]  /*30fd0*/  @!PT LDS RZ, [RZ] ;  /* 0x00000000fffff984 */ /* 0x000fe20000000800 */
[----:B------:R-:W-:Y:S01]  /*30fe0*/  @!PT LDS RZ, [RZ] ;  /* 0x00000000fffff984 */ /* 0x000fe20000000800 */
[----:B------:R-:W-:Y:S01]  /*30ff0*/  @!PT LDS RZ, [RZ] ;  /* 0x00000000fffff984 */ /* 0x000fe20000000800 */
[----:B------:R0:W-:Y:S04]  /*31000*/  @P4 LDGSTS.E.BYPASS.LTC128B.128 [R0+0x27a00], desc[UR50][R2.64+0x40], !P3 ;  /* 0x27a0004002004fae */ /* 0x0001e8000d901d72 */
[----:B------:R0:W-:Y:S01]  /*31010*/  @P4 LDGSTS.E.BYPASS.LTC128B.128 [R0+0x2a200], desc[UR50][R2.64+0x80], !P2 ;  /* 0x2a20008002004fae */ /* 0x0001e2000d101d72 */
[----:B------:R-:W-:Y:S01]  /*31020*/  MOV R13, R8 ;  /* 0x00000008000d7202 */ /* 0x000fe20000000f00 */
[----:B------:R-:W-:Y:S02]  /*31030*/  IMAD.MOV.U32 R12, RZ, RZ, RZ ;  /* 0x000000ffff0c7224 */ /* 0x000fe400078e00ff */
[----:B------:R-:W-:-:S07]  /*31040*/  IMAD.MOV.U32 R5, RZ, RZ, R14 ;  /* 0x000000ffff057224 */ /* 0x000fce00078e000e */
[----:B0-----:R-:W-:Y:S05]  /*31050*/  WARPSYNC.COLLECTIVE R15, `(.L_x_4550) ;  /* 0x000000000f087348 */ /* 0x001fea0003c00000 */
[----:B------:R1:W2:Y:S02]  /*31060*/  SHFL.IDX P6, R14, R13, R12, R11 ;  /* 0x0000000c0d0e7389 */ /* 0x0002a400000c000b */
[----:B012---:R-:W-:Y:S01]  /*31070*/  ENDCOLLECTIVE ;  /* 0x000000000000791b */ /* 0x007fe20003800000 */
.L_x_4550:
[----:B------:R-:W-:-:S05]  /*31080*/  @P1 IADD3 R2, P0, R21, R5, RZ ;  /* 0x0000000515021210 */ /* 0x000fca0007f1e0ff */
[----:B------:R-:W-:-:S05]  /*31090*/  @P1 IMAD.X R3, RZ, RZ, R6, P0 ;  /* 0x000000ffff031224 */ /* 0x000fca00000e0606 */
[----:B------:R-:W-:Y:S01]  /*310a0*/  @!PT LDS RZ, [RZ] ;  /* 0x00000000fffff984 */ /* 0x000fe20000000800 */
[----:B------:R-:W-:Y:S01]  /*310b0*/  @!PT LDS RZ, [RZ] ;  /* 0x00000000fffff984 */ /* 0x000fe20000000800 */
[----:B------:R-:W-:Y:S01]  /*310c0*/  @!PT LDS RZ, [RZ] ;  /* 0x00000000fffff984 */ /* 0x000fe20000000800 */
[----:B------:R0:W-:Y:S01]  /*310d0*/  @P1 LDGSTS.E.BYPASS.LTC128B.128 [R0+0x25a00], desc[UR50][R2.64], !P5 ;  /* 0x25a0000002001fae */ /* 0x0001e2000e901d72 */
[----:B------:R-:W-:-:S03]  /*310e0*/  IMAD.MOV.U32 R13, RZ, RZ, R7 ;  /* 0x000000ffff0d7224 */ /* 0x000fc600078e0007 */
[----:B------:R0:W-:Y:S04]  /*310f0*/  @P1 LDGSTS.E.BYPASS.LTC128B.128 [R0+0x28200], desc[UR50][R2.64+0x40], !P3 ;  /* 0x2820004002001fae */ /* 0x0001e8000d901d72 */
[----:B------:R0:W-:Y:S01]  /*31100*/  @P1 LDGSTS.E.BYPASS.LTC128B.128 [R0+0x2aa00], desc[UR50][R2.64+0x80], !P2 ;  /* 0x2aa0008002001fae */ /* 0x0001e2000d101d72 */
[----:B------:R-:W-:-:S07]  /*31110*/  IMAD.MOV.U32 R8, RZ, RZ, R14 ;  /* 0x000000ffff087224 */ /* 0x000fce00078e000e */
[----:B0-----:R-:W-:Y:S05]  /*31120*/  WARPSYNC.COLLECTIVE R15, `(.L_x_4551) ;  /* 0x000000000f087348 */ /* 0x001fea0003c00000 */
[----:B------:R1:W2:Y:S02]  /*31130*/  SHFL.IDX P6, R14, R13, R12, R11 ;  /* 0x0000000c0d0e7389 */ /* 0x0002a400000c000b */
[----:B012---:R-:W-:Y:S01]  /*31140*/  ENDCOLLECTIVE ;  /* 0x000000000000791b */ /* 0x007fe20003800000 */
.L_x_4551:
[----:B------:R-:W-:Y:S01]  /*31150*/  MOV R2, R14 ;  /* 0x0000000e00027202 */ /* 0x000fe20000000f00 */
[----:B------:R-:W-:Y:S06]  /*31160*/  BRA `(.L_x_4552) ;  /* 0xffffff78003c7947 */ /* 0x000fec000383ffff */
.L_x_4340:
[----:B------:R-:W-:Y:S01]  /*31170*/  IMAD.MOV.U32 R13, RZ, RZ, R4 ;  /* 0x000000ffff0d7224 */ /* 0x000fe200078e0004 */
[----:B------:R-:W-:Y:S01]  /*31180*/  MOV R15, 0xffffffff ;  /* 0xffffffff000f7802 */ /* 0x000fe20000000f00 */
[----:B------:R-:W-:Y:S01]  /*31190*/  IMAD.MOV.U32 R12, RZ, RZ, RZ ;  /* 0x000000ffff0c7224 */ /* 0x000fe200078e00ff */
[----:B------:R-:W-:Y:S01]  /*311a0*/  IADD3 R17, R10, R17, RZ ;  /* 0x000000110a117210 */ /* 0x000fe20007ffe0ff */
[----:B------:R-:W-:Y:S02]  /*311b0*/  IMAD.MOV.U32 R11, RZ, RZ, 0x1c1f ;  /* 0x00001c1fff0b7424 */ /* 0x000fe400078e00ff */
[----:B-----5:R-:W-:Y:S02]  /*311c0*/  IMAD R5, R20, R7, RZ ;  /* 0x0000000714057224 */ /* 0x020fe400078e02ff */
[----:B------:R-:W-:-:S07]  /*311d0*/  VIADD R6, R17, 0x20 ;  /* 0x0000002011067836 */ /* 0x000fce0000000000 */
[----:B------:R-:W-:Y:S05]  /*311e0*/  WARPSYNC.COLLECTIVE R15, `(.L_x_4553) ;  /* 0x000000000f087348 */ /* 0x000fea0003c00000 */
[----:B------:R0:W1:Y:S02]  /*311f0*/  SHFL.IDX P6, R14, R13, R12, R11 ;  /* 0x0000000c0d0e7389 */ /* 0x00006400000c000b */
[----:B01----:R-:W-:Y:S01]  /*31200*/  ENDCOLLECTIVE ;  /* 0x000000000000791b */ /* 0x003fe20003800000 */
.L_x_4553:
[----:B------:R-:W-:Y:S01]  /*31210*/  ISETP.GE.AND P1, PT, R17, R5, PT ;  /* 0x000000051100720c */ /* 0x000fe20003f26270 */
[----:B------:R-:W-:Y:S02]  /*31220*/  IMAD.MOV.U32 R13, RZ, RZ, R0 ;  /* 0x000000ffff0d7224 */ /* 0x000fe400078e0000 */
[----:B------:R-:W-:-:S10]  /*31230*/  IMAD.MOV.U32 R2, RZ, RZ, R14 ;  /* 0x000000ffff027224 */ /* 0x000fd400078e000e */
[----:B------:R-:W-:Y:S05]  /*31240*/  WARPSYNC.COLLECTIVE R15, `(.L_x_4554) ;  /* 0x000000000f087348 */ /* 0x000fea0003c00000 */
[----:B------:R0:W1:Y:S02]  /*31250*/  SHFL.IDX P6, R14, R13, R12, R11 ;  /* 0x0000000c0d0e7389 */ /* 0x00006400000c000b */
[----:B01----:R-:W-:Y:S01]  /*31260*/  ENDCOLLECTIVE ;  /* 0x000000000000791b */ /* 0x003fe20003800000 */
.L_x_4554:
[----:B------:R-:W-:Y:S01]  /*31270*/  IMAD.MOV.U32 R13, RZ, RZ, R4 ;  /* 0x000000ffff0d7224 */ /* 0x000fe200078e0004 */
[----:B------:R-:W-:Y:S01]  /*31280*/  MOV R12, 0x1 ;  /* 0x00000001000c7802 */ /* 0x000fe20000000f00 */
[----:B------:R-:W-:-:S07]  /*31290*/  IMAD.MOV.U32 R3, RZ, RZ, R14 ;  /* 0x000000ffff037224 */ /* 0x000fce00078e000e */
[----:B------:R-:W-:Y:S05]  /*312a0*/  WARPSYNC.COLLECTIVE R15, `(.L_x_4555) ;  /* 0x000000000f087348 */ /* 0x000fea0003c00000 */
[----:B------:R0:W1:Y:S02]  /*312b0*/  SHFL.IDX P6, R14, R13, R12, R11 ;  /* 0x0000000c0d0e7389 */ /* 0x00006400000c000b */
[----:B01----:R-:W-:Y:S01]  /*312c0*/  ENDCOLLECTIVE ;  /* 0x000000000000791b */ /* 0x003fe20003800000 */
.L_x_4555:
        /* <DEDUP_REMOVED lines=10> */
[----:B------:R-:W-:Y:S04]  /*31370*/  @!P1 LDGSTS.E.BYPASS.LTC128B.128 [R8+0x20200], desc[UR50][R2.64+0x40], !P2 ;  /* 0x2020004002089fae */ /* 0x000fe8000d101d72 */
[----:B------:R0:W-:Y:S01]  /*31380*/  @!P1 LDGSTS.E.BYPASS.LTC128B.128 [R8+0x22200], desc[UR50][R2.64+0x80], !P0 ;  /* 0x2220008002089fae */ /* 0x0001e2000c101d72 */
[----:B------:R-:W-:Y:S01]  /*31390*/  ISETP.GE.AND P1, PT, R6, R5, PT ;  /* 0x000000050600720c */ /* 0x000fe20003f26270 */
[----:B0-----:R-:W-:-:S12]  /*313a0*/  IMAD.MOV.U32 R2, RZ, RZ, R14 ;  /* 0x000000ffff027224 */ /* 0x001fd800078e000e */
[----:B------:R-:W-:Y:S05]  /*313b0*/  WARPSYNC.COLLECTIVE R15, `(.L_x_4556) ;  /* 0x000000000f087348 */ /* 0x000fea0003c00000 */
[----:B------:R0:W1:Y:S02]  /*313c0*/  SHFL.IDX P6, R14, R13, R12, R11 ;  /* 0x0000000c0d0e7389 */ /* 0x00006400000c000b */
[----:B01----:R-:W-:Y:S01]  /*313d0*/  ENDCOLLECTIVE ;  /* 0x000000000000791b */ /* 0x003fe20003800000 */
.L_x_4556:
[----:B------:R-:W-:Y:S02]  /*313e0*/  IMAD.MOV.U32 R13, RZ, RZ, R4 ;  /* 0x000000ffff0d7224 */ /* 0x000fe400078e0004 */
[----:B------:R-:W-:Y:S02]  /*313f0*/  IMAD.MOV.U32 R12, RZ, RZ, 0x2 ;  /* 0x00000002ff0c7424 */ /* 0x000fe400078e00ff */
[----:B------:R-:W-:-:S07]  /*31400*/  IMAD.MOV.U32 R3, RZ, RZ, R14 ;  /* 0x000000ffff037224 */ /* 0x000fce00078e000e */
[----:B------:R-:W-:Y:S05]  /*31410*/  WARPSYNC.COLLECTIVE R15, `(.L_x_4557) ;  /* 0x000000000f087348 */ /* 0x000fea0003c00000 */
[----:B------:R0:W1:Y:S02]  /*31420*/  SHFL.IDX P6, R14, R13, R12, R11 ;  /* 0x0000000c0d0e7389 */ /* 0x00006400000c000b */
[----:B01----:R-:W-:Y:S01]  /*31430*/  ENDCOLLECTIVE ;  /* 0x000000000000791b */ /* 0x003fe20003800000 */
.L_x_4557:
        /* <DEDUP_REMOVED lines=18> */
.L_x_4558:
[----:B------:R-:W-:Y:S01]  /*31560*/  MOV R13, R4 ;  /* 0x00000004000d7202 */ /* 0x000fe20000000f00 */
[----:B------:R-:W-:Y:S02]  /*31570*/  IMAD.MOV.U32 R12, RZ, RZ, 0x3 ;  /* 0x00000003ff0c7424 */ /* 0x000fe400078e00ff */
[----:B------:R-:W-:-:S07]  /*31580*/  IMAD.MOV.U32 R3, RZ, RZ, R14 ;  /* 0x000000ffff037224 */ /* 0x000fce00078e000e */
[----:B------:R-:W-:Y:S05]  /*31590*/  WARPSYNC.COLLECTIVE R15, `(.L_x_4559) ;  /* 0x000000000f087348 */ /* 0x000fea0003c00000 */
[----:B------:R0:W1:Y:S02]  /*315a0*/  SHFL.IDX P6, R14, R13, R12, R11 ;  /* 0x0000000c0d0e7389 */ /* 0x00006400000c000b */
[----:B01----:R-:W-:Y:S01]  /*315b0*/  ENDCOLLECTIVE ;  /* 0x000000000000791b */ /* 0x003fe20003800000 */
.L_x_4559:
[----:B------:R-:W-:-:S05]  /*315c0*/  @!P1 IADD3 R3, P4, R9, R3, RZ ;  /* 0x0000000309039210 */ /* 0x000fca0007f9e0ff */
[----:B------:R-:W-:-:S05]  /*315d0*/  @!P1 IMAD.X R2, RZ, RZ, R2, P4 ;  /* 0x000000ffff029224 */ /* 0x000fca00020e0602 */
        /* <DEDUP_REMOVED lines=8> */
[----:B------:R0:W-:Y:S04]  /*31660*/  @!P1 LDGSTS.E.BYPASS.LTC128B.128 [R8+0x1f200], desc[UR50][R2.64], !P3 ;  /* 0x1f20000002089fae */ /* 0x0001e8000d901d72 */
[----:B------:R0:W-:Y:S04]  /*31670*/  @!P1 LDGSTS.E.BYPASS.LTC128B.128 [R8+0x21200], desc[UR50][R2.64+0x40], !P2 ;  /* 0x2120004002089fae */ /* 0x0001e8000d101d72 */
[----:B------:R0:W-:Y:S02]  /*31680*/  @!P1 LDGSTS.E.BYPASS.LTC128B.128 [R8+0x23200], desc[UR50][R2.64+0x80], !P0 ;  /* 0x2320008002089fae */ /* 0x0001e4000c101d72 */
[----:B0-----:R-:W-:Y:S05]  /*31690*/  WARPSYNC.COLLECTIVE R15, `(.L_x_4560) ;  /* 0x000000000f087348 */ /* 0x001fea0003c00000 */
[----:B------:R1:W2:Y:S02]  /*316a0*/  SHFL.IDX P6, R14, R13, R12, R11 ;  /* 0x0000000c0d0e7389 */ /* 0x0002a400000c000b */
[----:B012---:R-:W-:Y:S01]  /*316b0*/  ENDCOLLECTIVE ;  /* 0x000000000000791b */ /* 0x007fe20003800000 */
.L_x_4560:
[----:B------:R-:W-:Y:S05]  /*316c0*/  BRA `(.L_x_4561) ;  /* 0xffffff7c00887947 */ /* 0x000fea000383ffff */
.L_x_4345:
[----:B0-----:R0:W1:Y:S02]  /*316d0*/  SYNCS.PHASECHK.TRANS64.TRYWAIT P0, [R23+URZ+0x33420], R0 ;  /* 0x03342000170075a7 */ /* 0x001064000800017f */
[----:B-1----:R-:W-:Y:S05]  /*316e0*/  @!P0 NANOSLEEP.SYNCS 0x989680 ;  /* 0x009896800000895d */ /* 0x002fea0003900000 */
[----:B------:R-:W1:Y:S02]  /*316f0*/  @!P0 SYNCS.PHASECHK.TRANS64 P0, [R23+URZ+0x33420], R0 ;  /* 0x03342000170085a7 */ /* 0x000e64000800007f */
[----:B-1----:R-:W-:Y:S05]  /*31700*/  @!P0 BRA `(.L_x_4345) ;  /* 0xfffffffc00f08947 */ /* 0x002fea000383ffff */
[----:B------:R-:W-:Y:S05]  /*31710*/  BRA `(.L_x_4562) ;  /* 0xffffff7c00f87947 */ /* 0x000fea000383ffff */
.L_x_4349:
[----:B0-----:R0:W1:Y:S02]  /*31720*/  SYNCS.PHASECHK.TRANS64.TRYWAIT P0, [R4+URZ+0x33480], R31 ;  /* 0x0334801f040075a7 */ /* 0x001064000800017f */
[----:B-1----:R-:W-:Y:S05]  /*31730*/  @!P0 NANOSLEEP.SYNCS 0x989680 ;  /* 0x009896800000895d */ /* 0x002fea0003900000 */
[----:B------:R-:W1:Y:S02]  /*31740*/  @!P0 SYNCS.PHASECHK.TRANS64 P0, [R4+URZ+0x33480], R31 ;  /* 0x0334801f040085a7 */ /* 0x000e64000800007f */
[----:B-1----:R-:W-:Y:S05]  /*31750*/  @!P0 BRA `(.L_x_4349) ;  /* 0xfffffffc00f08947 */ /* 0x002fea000383ffff */
[----:B------:R-:W-:Y:S05]  /*31760*/  BRA `(.L_x_4563) ;  /* 0xffffff8400187947 */ /* 0x000fea000383ffff */
.L_x_4350:
        /* <DEDUP_REMOVED lines=8> */
.L_x_4565:
[----:B------:R-:W-:Y:S05]  /*317f0*/  BSYNC B0 ;  /* 0x0000000000007941 */ /* 0x000fea0003800000 */
.L_x_4564:
[----:B------:R-:W-:Y:S01]  /*31800*/  IMAD.MOV.U32 R13, RZ, RZ, R9 ;  /* 0x000000ffff0d7224 */ /* 0x000fe200078e0009 */
[----:B------:R-:W-:Y:S01]  /*31810*/  MOV R15, 0xffffffff ;  /* 0xffffffff000f7802 */ /* 0x000fe20000000f00 */
[----:B------:R-:W-:Y:S01]  /*31820*/  IMAD.MOV.U32 R12, RZ, RZ, RZ ;  /* 0x000000ffff0c7224 */ /* 0x000fe200078e00ff */
[----:B------:R-:W-:Y:S01]  /*31830*/  MOV R0, R14 ;  /* 0x0000000e00007202 */ /* 0x000fe20000000f00 */
[----:B------:R-:W-:-:S07]  /*31840*/  IMAD.MOV.U32 R11, RZ, RZ, 0x1c1f ;  /* 0x00001c1fff0b7424 */ /* 0x000fce00078e00ff */
[----:B------:R-:W-:Y:S05]  /*31850*/  WARPSYNC.COLLECTIVE R15, `(.L_x_4566) ;  /* 0x000000000f087348 */ /* 0x000fea0003c00000 */
[----:B------:R0:W1:Y:S02]  /*31860*/  SHFL.IDX P6, R14, R13, R12, R11 ;  /* 0x0000000c0d0e7389 */ /* 0x00006400000c000b */
[----:B01----:R-:W-:Y:S01]  /*31870*/  ENDCOLLECTIVE ;  /* 0x000000000000791b */ /* 0x003fe20003800000 */
.L_x_4566:
[----:B------:R-:W-:Y:S01]  /*31880*/  MOV R13, R10 ;  /* 0x0000000a000d7202 */ /* 0x000fe20000000f00 */
[----:B------:R-:W-:Y:S02]  /*31890*/  IMAD.MOV.U32 R12, RZ, RZ, 0x1 ;  /* 0x00000001ff0c7424 */ /* 0x000fe400078e00ff */
[----:B------:R-:W-:-:S07]  /*318a0*/  IMAD.MOV.U32 R2, RZ, RZ, R14 ;  /* 0x000000ffff027224 */ /* 0x000fce00078e000e */
[----:B------:R-:W-:Y:S05]  /*318b0*/  WARPSYNC.COLLECTIVE R15, `(.L_x_4567) ;  /* 0x000000000f087348 */ /* 0x000fea0003c00000 */
[----:B------:R0:W1:Y:S02]  /*318c0*/  SHFL.IDX P6, R14, R13, R12, R11 ;  /* 0x0000000c0d0e7389 */ /* 0x00006400000c000b */
[----:B01----:R-:W-:Y:S01]  /*318d0*/  ENDCOLLECTIVE ;  /* 0x000000000000791b */ /* 0x003fe20003800000 */
.L_x_4567:
[----:B------:R-:W-:-:S05]  /*318e0*/  IADD3 R2, P0, R3, R2, RZ ;  /* 0x0000000203027210 */ /* 0x000fca0007f1e0ff */
[----:B------:R-:W-:Y:S02]  /*318f0*/  IMAD.X R3, RZ, RZ, R0, P0 ;  /* 0x000000ffff037224 */ /* 0x000fe400000e0600 */
[----:B------:R-:W-:Y:S02]  /*31900*/  IMAD.IADD R0, R23, 0x1, R35 ;  /* 0x0000000117007824 */ /* 0x000fe400078e0223 */
[----:B------:R-:W0:Y:S01]  /*31910*/  S2R R35, SR_TID.X ;  /* 0x0000000000237919 */ /* 0x000e220000002100 */
[----:B------:R-:W-:Y:S02]  /*31920*/  IMAD.MOV.U32 R13, RZ, RZ, R9 ;  /* 0x000000ffff0d7224 */ /* 0x000fe400078e0009 */
[----:B------:R-:W-:Y:S01]  /*31930*/  @!PT LDS RZ, [RZ] ;  /* 0x00000000fffff984 */ /* 0x000fe20000000800 */
[----:B------:R-:W-:Y:S01]  /*31940*/  @!PT LDS RZ, [RZ] ;  /* 0x00000000fffff984 */ /* 0x000fe20000000800 */
[----:B------:R-:W-:Y:S01]  /*31950*/  @!PT LDS RZ, [RZ] ;  /* 0x00000000fffff984 */ /* 0x000fe20000000800 */
[----:B------:R-:W-:Y:S04]  /*31960*/  LDGSTS.E.BYPASS.LTC128B.128 [R0+0xf200], desc[UR50][R2.64], !P4 ;  /* 0x0f20000002007fae */ /* 0x000fe8000e101d72 */
[----:B------:R-:W-:Y:S04]  /*31970*/  LDGSTS.E.BYPASS.LTC128B.128 [R0+0x11a00], desc[UR50][R2.64+0x40], !P3 ;  /* 0x11a0004002007fae */ /* 0x000fe8000d901d72 */
[----:B------:R1:W-:Y:S02]  /*31980*/  LDGSTS.E.BYPASS.LTC128B.128 [R0+0x14200], desc[UR50][R2.64+0x80], !P2 ;  /* 0x1420008002007fae */ /* 0x0003e4000d101d72 */
[----:B-1----:R-:W-:-:S07]  /*31990*/  IMAD.MOV.U32 R3, RZ, RZ, R14 ;  /* 0x000000ffff037224 */ /* 0x002fce00078e000e */
[----:B0-----:R-:W-:Y:S05]  /*319a0*/  WARPSYNC.COLLECTIVE R15, `(.L_x_4568) ;  /* 0x000000000f087348 */ /* 0x001fea0003c00000 */
[----:B------:R1:W2:Y:S02]  /*319b0*/  SHFL.IDX P6, R14, R13, R12, R11 ;  /* 0x0000000c0d0e7389 */ /* 0x0002a400000c000b */
[----:B012---:R-:W-:Y:S01]  /*319c0*/  ENDCOLLECTIVE ;  /* 0x000000000000791b */ /* 0x007fe20003800000 */
.L_x_4568:
[----:B------:R-:W-:-:S04]  /*319d0*/  SHF.L.U32 R35, R35, 0x4, RZ ;  /* 0x0000000423237819 */ /* 0x000fc800000006ff */
[----:B------:R-:W-:Y:S01]  /*319e0*/  LOP3.LUT R35, R35, 0x30, RZ, 0xc0, !PT ;  /* 0x0000003023237812 */ /* 0x000fe200078ec0ff */
[----:B------:R-:W-:Y:S01]  /*319f0*/  IMAD.MOV.U32 R13, RZ, RZ, R10 ;  /* 0x000000ffff0d7224 */ /* 0x000fe200078e000a */
[----:B------:R-:W-:Y:S01]  /*31a00*/  MOV R12, 0x2 ;  /* 0x00000002000c7802 */ /* 0x000fe20000000f00 */
[----:B------:R-:W-:-:S07]  /*31a10*/  IMAD.MOV.U32 R2, RZ, RZ, R14 ;  /* 0x000000ffff027224 */ /* 0x000fce00078e000e */
[----:B------:R-:W-:Y:S05]  /*31a20*/  WARPSYNC.COLLECTIVE R15, `(.L_x_4569) ;  /* 0x000000000f087348 */ /* 0x000fea0003c00000 */
[----:B------:R0:W1:Y:S02]  /*31a30*/  SHFL.IDX P6, R14, R13, R12, R11 ;  /* 0x0000000c0d0e7389 */ /* 0x00006400000c000b */
[----:B01----:R-:W-:Y:S01]  /*31a40*/  ENDCOLLECTIVE ;  /* 0x000000000000791b */ /* 0x003fe20003800000 */
.L_x_4569:
        /* <DEDUP_REMOVED lines=13> */
.L_x_4570:
[----:B------:R-:W0:Y:S01]  /*31b20*/  S2R R3, SR_TID.X ;  /* 0x0000000000037919 */ /* 0x000e220000002100 */
[----:B------:R-:W-:Y:S02]  /*31b30*/  IMAD.MOV.U32 R13, RZ, RZ, R10 ;  /* 0x000000ffff0d7224 */ /* 0x000fe400078e000a */
[----:B------:R-:W-:Y:S01]  /*31b40*/  IMAD.MOV.U32 R12, RZ, RZ, 0x3 ;  /* 0x00000003ff0c7424 */ /* 0x000fe200078e00ff */
[----:B------:R-:W-:-:S07]  /*31b50*/  MOV R2, R14 ;  /* 0x0000000e00027202 */ /* 0x000fce0000000f00 */
[----:B0-----:R-:W-:Y:S05]  /*31b60*/  WARPSYNC.COLLECTIVE R15, `(.L_x_4571) ;  /* 0x000000000f087348 */ /* 0x001fea0003c00000 */
[----:B------:R1:W2:Y:S02]  /*31b70*/  SHFL.IDX P6, R14, R13, R12, R11 ;  /* 0x0000000c0d0e7389 */ /* 0x0002a400000c000b */
[----:B012---:R-:W-:Y:S01]  /*31b80*/  ENDCOLLECTIVE ;  /* 0x000000000000791b */ /* 0x007fe20003800000 */
.L_x_4571:
[----:B------:R-:W-:Y:S02]  /*31b90*/  IMAD.SHL.U32 R3, R3, 0x10, RZ ;  /* 0x0000001003037824 */ /* 0x000fe400078e00ff */
[----:B------:R-:W-:-:S03]  /*31ba0*/  IMAD.MOV.U32 R13, RZ, RZ, R9 ;  /* 0x000000ffff0d7224 */ /* 0x000fc600078e0009 */
[----:B------:R-:W-:-:S04]  /*31bb0*/  LOP3.LUT R3, R3, 0x30, RZ, 0xc0, !PT ;  /* 0x0000003003037812 */ /* 0x000fc800078ec0ff */
[----:B------:R-:W-:-:S05]  /*31bc0*/  IADD3 R2, P0, R3, R2, RZ ;  /* 0x0000000203027210 */ /* 0x000fca0007f1e0ff */
[----:B------:R-:W-:Y:S01]  /*31bd0*/  IMAD.X R3, RZ, RZ, R35, P0 ;  /* 0x000000ffff037224 */ /* 0x000fe200000e0623 */
[----:B------:R-:W-:-:S07]  /*31be0*/  MOV R35, R14 ;  /* 0x0000000e00237202 */ /* 0x000fce0000000f00 */
[----:B------:R-:W-:Y:S05]  /*31bf0*/  WARPSYNC.COLLECTIVE R15, `(.L_x_4572) ;  /* 0x000000000f087348 */ /* 0x000fea0003c00000 */
[----:B------:R0:W1:Y:S02]  /*31c00*/  SHFL.IDX P6, R14, R13, R12, R11 ;  /* 0x0000000c0d0e7389 */ /* 0x00006400000c000b */
[----:B01----:R-:W-:Y:S01]  /*31c10*/  ENDCOLLECTIVE ;  /* 0x000000000000791b */ /* 0x003fe20003800000 */
.L_x_4572:
[----:B------:R-:W-:Y:S01]  /*31c20*/  @!PT LDS RZ, [RZ] ;  /* 0x00000000fffff984 */ /* 0x000fe20000000800 */
[----:B------:R-:W-:Y:S01]  /*31c30*/  @!PT LDS RZ, [RZ] ;  /* 0x00000000fffff984 */ /* 0x000fe20000000800 */
[----:B------:R-:W-:Y:S01]  /*31c40*/  @!PT LDS RZ, [RZ] ;  /* 0x00000000fffff984 */ /* 0x000fe20000000800 */
[----:B------:R-:W-:Y:S04]  /*31c50*/  LDGSTS.E.BYPASS.LTC128B.128 [R0+0x10200], desc[UR50][R2.64], !P4 ;  /* 0x1020000002007fae */ /* 0x000fe8000e101d72 */
[----:B------:R-:W-:Y:S04]  /*31c60*/  LDGSTS.E.BYPASS.LTC128B.128 [R0+0x12a00], desc[UR50][R2.64+0x40], !P3 ;  /* 0x12a0004002007fae */ /* 0x000fe8000d901d72 */
[----:B------:R0:W-:Y:S01]  /*31c70*/  LDGSTS.E.BYPASS.LTC128B.128 [R0+0x15200], desc[UR50][R2.64+0x80], !P2 ;  /* 0x1520008002007fae */ /* 0x0001e2000d101d72 */
[----:B------:R-:W-:Y:S02]  /*31c80*/  IMAD.MOV.U32 R13, RZ, RZ, R21 ;  /* 0x000000ffff0d7224 */ /* 0x000fe400078e0015 */
[----:B------:R-:W-:Y:S01]  /*31c90*/  IMAD.MOV.U32 R12, RZ, RZ, RZ ;  /* 0x000000ffff0c7224 */ /* 0x000fe200078e00ff */
[----:B0-----:R-:W0:Y:S01]  /*31ca0*/  S2R R3, SR_TID.X ;  /* 0x0000000000037919 */ /* 0x001e220000002100 */
[----:B------:R-:W-:-:S07]  /*31cb0*/  IMAD.MOV.U32 R2, RZ, RZ, R14 ;  /* 0x000000ffff027224 */ /* 0x000fce00078e000e */
[----:B0-----:R-:W-:Y:S05]  /*31cc0*/  WARPSYNC.COLLECTIVE R15, `(.L_x_4573) ;  /* 0x000000000f087348 */ /* 0x001fea0003c00000 */
[----:B------:R1:W2:Y:S02]  /*31cd0*/  SHFL.IDX P6, R14, R13, R12, R11 ;  /* 0x0000000c0d0e7389 */ /* 0x0002a400000c000b */
[----:B012---:R-:W-:Y:S01]  /*31ce0*/  ENDCOLLECTIVE ;  /* 0x000000000000791b */ /* 0x007fe20003800000 */
.L_x_4573:
[----:B------:R-:W-:Y:S01]  /*31cf0*/  MOV R13, R26 ;  /* 0x0000001a000d7202 */ /* 0x000fe20000000f00 */
[----:B------:R-:W-:-:S07]  /*31d00*/  IMAD.MOV.U32 R21, RZ, RZ, R14 ;  /* 0x000000ffff157224 */ /* 0x000fce00078e000e */
[----:B------:R-:W-:Y:S05]  /*31d10*/  WARPSYNC.COLLECTIVE R15, `(.L_x_4574) ;  /* 0x000000000f087348 */ /* 0x000fea0003c00000 */
[----:B------:R0:W1:Y:S02]  /*31d20*/  SHFL.IDX P6, R14, R13, R12, R11 ;  /* 0x0000000c0d0e7389 */ /* 0x00006400000c000b */
[----:B01----:R-:W-:Y:S01]  /*31d30*/  ENDCOLLECTIVE ;  /* 0x000000000000791b */ /* 0x003fe20003800000 */
.L_x_4574:
[----:B------:R-:W-:-:S05]  /*31d40*/  IMAD.SHL.U32 R3, R3, 0x10, RZ ;  /* 0x0000001003037824 */ /* 0x000fca00078e00ff */
[----:B------:R-:W-:-:S04]  /*31d50*/  LOP3.LUT R3, R3, 0x30, RZ, 0xc0, !PT ;  /* 0x0000003003037812 */ /* 0x000fc800078ec0ff */
[----:B------:R-:W-:-:S04]  /*31d60*/  IADD3 R2, P0, R3, R2, RZ ;  /* 0x0000000203027210 */ /* 0x000fc80007f1e0ff */
[----:B------:R-:W-:-:S05]  /*31d70*/  IADD3.X R3, RZ, R35, RZ, P0, !PT ;  /* 0x00000023ff037210 */ /* 0x000fca00007fe4ff */
[----:B------:R-:W-:Y:S01]  /*31d80*/  @!PT LDS RZ, [RZ] ;  /* 0x00000000fffff984 */ /* 0x000fe20000000800 */
[----:B------:R-:W-:Y:S01]  /*31d90*/  @!PT LDS RZ, [RZ] ;  /* 0x00000000fffff984 */ /* 0x000fe20000000800 */
[----:B------:R-:W-:Y:S01]  /*31da0*/  @!PT LDS RZ, [RZ] ;  /* 0x00000000fffff984 */ /* 0x000fe20000000800 */
[----:B------:R-:W-:Y:S04]  /*31db0*/  LDGSTS.E.BYPASS.LTC128B.128 [R0+0x10a00], desc[UR50][R2.64], !P4 ;  /* 0x10a0000002007fae */ /* 0x000fe8000e101d72 */
[----:B------:R-:W-:Y:S04]  /*31dc0*/  LDGSTS.E.BYPASS.LTC128B.128 [R0+0x13200], desc[UR50][R2.64+0x40], !P3 ;  /* 0x1320004002007fae */ /* 0x000fe8000d901d72 */
[----:B------:R0:W-:Y:S02]  /*31dd0*/  LDGSTS.E.BYPASS.LTC128B.128 [R0+0x15a00], desc[UR50][R2.64+0x80], !P2 ;  /* 0x15a0008002007fae */ /* 0x0001e4000d101d72 */
[----:B0-----:R-:W-:Y:S01]  /*31de0*/  IMAD.MOV.U32 R2, RZ, RZ, R14 ;  /* 0x000000ffff027224 */ /* 0x001fe200078e000e */
[----:B------:R-:W-:Y:S06]  /*31df0*/  BRA `(.L_x_4575) ;  /* 0xffffff8000b87947 */ /* 0x000fec000383ffff */
.L_x_4355:
[----:B---3--:R3:W4:Y:S02]  /*31e00*/  SYNCS.PHASECHK.TRANS64.TRYWAIT P0, [R4+URZ+0x33440], R31 ;  /* 0x0334401f040075a7 */ /* 0x008724000800017f */
[----:B----4-:R-:W-:Y:S05]  /*31e10*/  @!P0 NANOSLEEP.SYNCS 0x989680 ;  /* 0x009896800000895d */ /* 0x010fea0003900000 */
[----:B------:R-:W4:Y:S02]  /*31e20*/  @!P0 SYNCS.PHASECHK.TRANS64 P0, [R4+URZ+0x33440], R31 ;  /* 0x0334401f040085a7 */ /* 0x000f24000800007f */
[----:B----4-:R-:W-:Y:S05]  /*31e30*/  @!P0 BRA `(.L_x_4355) ;  /* 0xfffffffc00f08947 */ /* 0x010fea000383ffff */
[----:B------:R-:W-:Y:S05]  /*31e40*/  BRA `(.L_x_4576) ;  /* 0xffffff84001c7947 */ /* 0x000fea000383ffff */
.L_x_4356:
[----:B------:R-:W-:Y:S01]  /*31e50*/  BSSY B0, `(.L_x_4577) ;  /* 0x0000008000007945 */ /* 0x000fe20003800000 */
[----:B------:R-:W-:Y:S01]  /*31e60*/  IMAD.MOV.U32 R13, RZ, RZ, R10 ;  /* 0x000000ffff0d7224 */ /* 0x000fe200078e000a */
[----:B------:R-:W-:Y:S01]  /*31e70*/  MOV R11, 0x1c1f ;  /* 0x00001c1f000b7802 */ /* 0x000fe20000000f00 */
[----:B------:R-:W-:Y:S02]  /*31e80*/  IMAD.MOV.U32 R12, RZ, RZ, RZ ;  /* 0x000000ffff0c7224 */ /* 0x000fe400078e00ff */
[----:B------:R-:W-:-:S07]  /*31e90*/  IMAD.MOV.U32 R15, RZ, RZ, -0x1 ;  /* 0xffffffffff0f7424 */ /* 0x000fce00078e00ff */
[----:B0123--:R-:W-:Y:S05]  /*31ea0*/  WARPSYNC.COLLECTIVE R15, `(.L_x_4578) ;  /* 0x000000000f087348 */ /* 0x00ffea0003c00000 */
[----:B------:R4:W0:Y:S02]  /*31eb0*/  SHFL.IDX P6, R14, R13, R12, R11 ;  /* 0x0000000c0d0e7389 */ /* 0x00082400000c000b */
[----:B01234-:R-:W-:Y:S01]  /*31ec0*/  ENDCOLLECTIVE ;  /* 0x000000000000791b */ /* 0x01ffe20003800000 */
.L_x_4578:
[----:B------:R-:W-:Y:S05]  /*31ed0*/  BSYNC B0 ;  /* 0x0000000000007941 */ /* 0x000fea0003800000 */
.L_x_4577:
        /* <DEDUP_REMOVED lines=8> */
.L_x_4579:
[----:B------:R-:W-:Y:S02]  /*31f60*/  IMAD.MOV.U32 R13, RZ, RZ, R10 ;  /* 0x000000ffff0d7224 */ /* 0x000fe400078e000a */
[----:B------:R-:W-:Y:S02]  /*31f70*/  IMAD.MOV.U32 R12, RZ, RZ, 0x1 ;  /* 0x00000001ff0c7424 */ /* 0x000fe400078e00ff */
[----:B------:R-:W-:-:S07]  /*31f80*/  IMAD.MOV.U32 R2, RZ, RZ, R14 ;  /* 0x000000ffff027224 */ /* 0x000fce00078e000e */
[----:B------:R-:W-:Y:S05]  /*31f90*/  WARPSYNC.COLLECTIVE R15, `(.L_x_4580) ;  /* 0x000000000f087348 */ /* 0x000fea0003c00000 */
[----:B------:R0:W1:Y:S02]  /*31fa0*/  SHFL.IDX P6, R14, R13, R12, R11 ;  /* 0x0000000c0d0e7389 */ /* 0x00006400000c000b */
[----:B01----:R-:W-:Y:S01]  /*31fb0*/  ENDCOLLECTIVE ;  /* 0x000000000000791b */ /* 0x003fe20003800000 */
.L_x_4580:
[----:B------:R-:W-:-:S04]  /*31fc0*/  IADD3 R2, P0, R21, R2, RZ ;  /* 0x0000000215027210 */ /* 0x000fc80007f1e0ff */
[----:B------:R-:W-:-:S05]  /*31fd0*/  IADD3.X R3, RZ, R3, RZ, P0, !PT ;  /* 0x00000003ff037210 */ /* 0x000fca00007fe4ff */
[----:B------:R-:W-:Y:S01]  /*31fe0*/  @!PT LDS RZ, [RZ] ;  /* 0x00000000fffff984 */ /* 0x000fe20000000800 */
[----:B------:R-:W-:Y:S01]  /*31ff0*/  @!PT LDS RZ, [RZ] ;  /* 0x00000000fffff984 */ /* 0x000fe20000000800 */
[----:B------:R-:W-:Y:S01]  /*32000*/  @!PT LDS RZ, [RZ] ;  /* 0x00000000fffff984 */ /* 0x000fe20000000800 */
[----:B------:R-:W-:Y:S01]  /*32010*/  LDGSTS.E.BYPASS.LTC128B.128 [R0+0x24200], desc[UR50][R2.64], !P4 ;  /* 0x2420000002007fae */ /* 0x000fe2000e101d72 */
[----:B------:R-:W-:-:S03]  /*32020*/  MOV R13, R5 ;  /* 0x00000005000d7202 */ /* 0x000fc60000000f00 */
[----:B------:R-:W-:Y:S04]  /*32030*/  LDGSTS.E.BYPASS.LTC128B.128 [R0+0x26a00], desc[UR50][R2.64+0x40], !P3 ;  /* 0x26a0004002007fae */ /* 0x000fe8000d901d72 */
[----:B------:R0:W-:Y:S02]  /*32040*/  LDGSTS.E.BYPASS.LTC128B.128 [R0+0x29200], desc[UR50][R2.64+0x80], !P2 ;  /* 0x2920008002007fae */ /* 0x0001e4000d101d72 */
[----:B0-----:R-:W-:-:S07]  /*32050*/  IMAD.MOV.U32 R3, RZ, RZ, R14 ;  /* 0x000000ffff037224 */ /* 0x001fce00078e000e */
[----:B------:R-:W-:Y:S05]  /*32060*/  WARPSYNC.COLLECTIVE R15, `(.L_x_4581) ;  /* 0x000000000f087348 */ /* 0x000fea0003c00000 */
[----:B------:R0:W1:Y:S02]  /*32070*/  SHFL.IDX P6, R14, R13, R12, R11 ;  /* 0x0000000c0d0e7389 */ /* 0x00006400000c000b */
[----:B01----:R-:W-:Y:S01]  /*32080*/  ENDCOLLECTIVE ;  /* 0x000000000000791b */ /* 0x003fe20003800000 */
.L_x_4581:
[----:B------:R-:W-:Y:S01]  /*32090*/  IMAD.MOV.U32 R13, RZ, RZ, R10 ;  /* 0x000000ffff0d7224 */ /* 0x000fe200078e000a */
[----:B------:R-:W-:Y:S01]  /*320a0*/  MOV R12, 0x2 ;  /* 0x00000002000c7802 */ /* 0x000fe20000000f00 */
[----:B------:R-:W-:-:S07]  /*320b0*/  IMAD.MOV.U32 R2, RZ, RZ, R14 ;  /* 0x000000ffff027224 */ /* 0x000fce00078e000e */
[----:B------:R-:W-:Y:S05]  /*320c0*/  WARPSYNC.COLLECTIVE R15, `(.L_x_4582) ;  /* 0x000000000f087348 */ /* 0x000fea0003c00000 */
[----:B------:R0:W1:Y:S02]  /*320d0*/  SHFL.IDX P6, R14, R13, R12, R11 ;  /* 0x0000000c0d0e7389 */ /* 0x00006400000c000b */
[----:B01----:R-:W-:Y:S01]  /*320e0*/  ENDCOLLECTIVE ;  /* 0x000000000000791b */ /* 0x003fe20003800000 */
.L_x_4582:
        /* <DEDUP_REMOVED lines=13> */
.L_x_4583:
[----:B------:R-:W-:Y:S02]  /*321c0*/  IMAD.MOV.U32 R13, RZ, RZ, R10 ;  /* 0x000000ffff0d7224 */ /* 0x000fe400078e000a */
[----:B------:R-:W-:Y:S02]  /*321d0*/  IMAD.MOV.U32 R12, RZ, RZ, 0x3 ;  /* 0x00000003ff0c7424 */ /* 0x000fe400078e00ff */
[----:B------:R-:W-:-:S07]  /*321e0*/  IMAD.MOV.U32 R2, RZ, RZ, R14 ;  /* 0x000000ffff027224 */ /* 0x000fce00078e000e */
[----:B------:R-:W-:Y:S05]  /*321f0*/  WARPSYNC.COLLECTIVE R15, `(.L_x_4584) ;  /* 0x000000000f087348 */ /* 0x000fea0003c00000 */
[----:B------:R0:W1:Y:S02]  /*32200*/  SHFL.IDX P6, R14, R13, R12, R11 ;  /* 0x0000000c0d0e7389 */ /* 0x00006400000c000b */
[----:B01----:R-:W-:Y:S01]  /*32210*/  ENDCOLLECTIVE ;  /* 0x000000000000791b */ /* 0x003fe20003800000 */
.L_x_4584:
[----:B------:R-:W-:-:S04]  /*32220*/  IADD3 R2, P0, R21, R2, RZ ;  /* 0x0000000215027210 */ /* 0x000fc80007f1e0ff */
[----:B------:R-:W-:-:S05]  /*32230*/  IADD3.X R3, RZ, R8, RZ, P0, !PT ;  /* 0x00000008ff037210 */ /* 0x000fca00007fe4ff */
[----:B------:R-:W-:Y:S01]  /*32240*/  @!PT LDS RZ, [RZ] ;  /* 0x00000000fffff984 */ /* 0x000fe20000000800 */
[----:B------:R-:W-:Y:S01]  /*32250*/  @!PT LDS RZ, [RZ] ;  /* 0x00000000fffff984 */ /* 0x000fe20000000800 */
[----:B------:R-:W-:Y:S01]  /*32260*/  @!PT LDS RZ, [RZ] ;  /* 0x00000000fffff984 */ /* 0x000fe20000000800 */
[----:B------:R0:W-:Y:S01]  /*32270*/  LDGSTS.E.BYPASS.LTC128B.128 [R0+0x25200], desc[UR50][R2.64], !P4 ;  /* 0x2520000002007fae */ /* 0x0001e2000e101d72 */
[----:B------:R-:W-:-:S03]  /*32280*/  MOV R13, R5 ;  /* 0x00000005000d7202 */ /* 0x000fc60000000f00 */
[----:B------:R0:W-:Y:S04]  /*32290*/  LDGSTS.E.BYPASS.LTC128B.128 [R0+0x27a00], desc[UR50][R2.64+0x40], !P3 ;  /* 0x27a0004002007fae */ /* 0x0001e8000d901d72 */
[----:B------:R0:W-:Y:S01]  /*322a0*/  LDGSTS.E.BYPASS.LTC128B.128 [R0+0x2a200], desc[UR50][R2.64+0x80], !P2 ;  /* 0x2a20008002007fae */ /* 0x0001e2000d101d72 */
[----:B------:R-:W-:-:S07]  /*322b0*/  IMAD.MOV.U32 R8, RZ, RZ, R14 ;  /* 0x000000ffff087224 */ /* 0x000fce00078e000e */
[----:B0-----:R-:W-:Y:S05]  /*322c0*/  WARPSYNC.COLLECTIVE R15, `(.L_x_4585) ;  /* 0x000000000f087348 */ /* 0x001fea0003c00000 */
[----:B------:R1:W2:Y:S02]  /*322d0*/  SHFL.IDX P6, R14, R13, R12, R11 ;  /* 0x0000000c0d0e7389 */ /* 0x0002a400000c000b */
[----:B012---:R-:W-:Y:S01]  /*322e0*/  ENDCOLLECTIVE ;  /* 0x000000000000791b */ /* 0x007fe20003800000 */
.L_x_4585:
[----:B------:R-:W-:Y:S01]  /*322f0*/  IMAD.MOV.U32 R13, RZ, RZ, R7 ;  /* 0x000000ffff0d7224 */ /* 0x000fe200078e0007 */
[----:B------:R-:W-:Y:S01]  /*32300*/  MOV R12, RZ ;  /* 0x000000ff000c7202 */ /* 0x000fe20000000f00 */
[----:B------:R-:W-:-:S07]  /*32310*/  IMAD.MOV.U32 R2, RZ, RZ, R14 ;  /* 0x000000ffff027224 */ /* 0x000fce00078e000e */
[----:B------:R-:W-:Y:S05]  /*32320*/  WARPSYNC.COLLECTIVE R15, `(.L_x_4586) ;  /* 0x000000000f087348 */ /* 0x000fea0003c00000 */
[----:B------:R0:W1:Y:S02]  /*32330*/  SHFL.IDX P6, R14, R13, R12, R11 ;  /* 0x0000000c0d0e7389 */ /* 0x00006400000c000b */
[----:B01----:R-:W-:Y:S01]  /*32340*/  ENDCOLLECTIVE ;  /* 0x000000000000791b */ /* 0x003fe20003800000 */
.L_x_4586:
        /* <DEDUP_REMOVED lines=13> */
.L_x_4587:
[----:B------:R-:W-:Y:S01]  /*32420*/  IMAD.MOV.U32 R2, RZ, RZ, R14 ;  /* 0x000000ffff027224 */ /* 0x000fe200078e000e */
[----:B------:R-:W-:Y:S06]  /*32430*/  BRA `(.L_x_4588) ;  /* 0xffffff8000c87947 */ /* 0x000fec000383ffff */
.L_x_4361:
[----:B------:R0:W0:Y:S02]  /*32440*/  SYNCS.PHASECHK.TRANS64.TRYWAIT P2, [R2+URZ+0x33470], R3 ;  /* 0x03347003020075a7 */ /* 0x000024000804017f */
[----:B0-----:R-:W-:Y:S05]  /*32450*/  @!P2 NANOSLEEP.SYNCS 0x989680 ;  /* 0x009896800000a95d */ /* 0x001fea0003900000 */
[----:B------:R-:W0:Y:S02]  /*32460*/  @!P2 SYNCS.PHASECHK.TRANS64 P2, [R2+URZ+0x33470], R3 ;  /* 0x033470030200a5a7 */ /* 0x000e24000804007f */
[----:B0-----:R-:W-:Y:S05]  /*32470*/  @!P2 BRA `(.L_x_4361) ;  /* 0xfffffffc00f0a947 */ /* 0x001fea000383ffff */
[----:B------:R-:W-:Y:S05]  /*32480*/  BRA `(.L_x_4589) ;  /* 0xffffff8400347947 */ /* 0x000fea000383ffff */
.L_x_4363:
[----:B------:R0:W0:Y:S02]  /*32490*/  SYNCS.PHASECHK.TRANS64.TRYWAIT P2, [R2+URZ+0x33460], R3 ;  /* 0x03346003020075a7 */ /* 0x000024000804017f */
[----:B0-----:R-:W-:Y:S05]  /*324a0*/  @!P2 NANOSLEEP.SYNCS 0x989680 ;  /* 0x009896800000a95d */ /* 0x001fea0003900000 */
[----:B------:R-:W0:Y:S02]  /*324b0*/  @!P2 SYNCS.PHASECHK.TRANS64 P2, [R2+URZ+0x33460], R3 ;  /* 0x033460030200a5a7 */ /* 0x000e24000804007f */
[----:B0-----:R-:W-:Y:S05]  /*324c0*/  @!P2 BRA `(.L_x_4363) ;  /* 0xfffffffc00f0a947 */ /* 0x001fea000383ffff */
[----:B------:R-:W-:Y:S05]  /*324d0*/  BRA `(.L_x_4590) ;  /* 0xffffff8400447947 */ /* 0x000fea000383ffff */
.L_x_4371:
[----:B0-----:R0:W2:Y:S02]  /*324e0*/  SYNCS.PHASECHK.TRANS64.TRYWAIT P1, [R0+URZ+0x33470], R3 ;  /* 0x03347003000075a7 */ /* 0x0010a4000802017f */
[----:B--2---:R-:W-:Y:S05]  /*324f0*/  @!P1 NANOSLEEP.SYNCS 0x989680 ;  /* 0x009896800000995d */ /* 0x004fea0003900000 */
[----:B------:R-:W2:Y:S02]  /*32500*/  @!P1 SYNCS.PHASECHK.TRANS64 P1, [R0+URZ+0x33470], R3 ;  /* 0x03347003000095a7 */ /* 0x000ea4000802007f */
[----:B--2---:R-:W-:Y:S05]  /*32510*/  @!P1 BRA `(.L_x_4371) ;  /* 0xfffffffc00f09947 */ /* 0x004fea000383ffff */
[----:B------:R-:W-:Y:S05]  /*32520*/  BRA `(.L_x_4591) ;  /* 0xffffff9000887947 */ /* 0x000fea000383ffff */
.L_x_4373:
[----:B0-----:R0:W2:Y:S02]  /*32530*/  SYNCS.PHASECHK.TRANS64.TRYWAIT P1, [R0+URZ+0x33460], R3 ;  /* 0x03346003000075a7 */ /* 0x0010a4000802017f */
[----:B--2---:R-:W-:Y:S05]  /*32540*/  @!P1 NANOSLEEP.SYNCS 0x989680 ;  /* 0x009896800000995d */ /* 0x004fea0003900000 */
[----:B------:R-:W2:Y:S02]  /*32550*/  @!P1 SYNCS.PHASECHK.TRANS64 P1, [R0+URZ+0x33460], R3 ;  /* 0x03346003000095a7 */ /* 0x000ea4000802007f */
[----:B--2---:R-:W-:Y:S05]  /*32560*/  @!P1 BRA `(.L_x_4373) ;  /* 0xfffffffc00f09947 */ /* 0x004fea000383ffff */
[----:B------:R-:W-:Y:S05]  /*32570*/  BRA `(.L_x_4592) ;  /* 0xffffff9000947947 */ /* 0x000fea000383ffff */
.L_x_4378:
[----:B------:R-:W-:Y:S01]  /*32580*/  BSSY B0, `(.L_x_4593) ;  /* 0x0000008000007945 */ /* 0x000fe20003800000 */
[----:B------:R-:W-:Y:S01]  /*32590*/  MOV R13, R16 ;  /* 0x00000010000d7202 */ /* 0x000fe20000000f00 */
[----:B------:R-:W-:Y:S02]  /*325a0*/  IMAD.MOV.U32 R12, RZ, RZ, RZ ;  /* 0x000000ffff0c7224 */ /* 0x000fe400078e00ff */
[----:B------:R-:W-:Y:S02]  /*325b0*/  IMAD.MOV.U32 R11, RZ, RZ, 0x1f ;  /* 0x0000001fff0b7424 */ /* 0x000fe400078e00ff */
[----:B------:R-:W-:-:S07]  /*325c0*/  IMAD.MOV.U32 R15, RZ, RZ, -0x1 ;  /* 0xffffffffff0f7424 */ /* 0x000fce00078e00ff */
[----:B-12---:R-:W-:Y:S05]  /*325d0*/  WARPSYNC.COLLECTIVE R15, `(.L_x_4594) ;  /* 0x000000000f087348 */ /* 0x006fea0003c00000 */
[----:B------:R0:W3:Y:S02]  /*325e0*/  SHFL.IDX P6, R14, R13, R12, R11 ;  /* 0x0000000c0d0e7389 */ /* 0x0000e400000c000b */
[----:B0123--:R-:W-:Y:S01]  /*325f0*/  ENDCOLLECTIVE ;  /* 0x000000000000791b */ /* 0x00ffe20003800000 */
.L_x_4594:
[----:B------:R-:W-:Y:S05]  /*32600*/  BSYNC B0 ;  /* 0x0000000000007941 */ /* 0x000fea0003800000 */
.L_x_4593:
[----:B------:R-:W-:Y:S01]  /*32610*/  IMAD.MOV.U32 R13, RZ, RZ, R16 ;  /* 0x000000ffff0d7224 */ /* 0x000fe200078e0010 */
[----:B------:R-:W-:Y:S01]  /*32620*/  MOV R15, 0xffffffff ;  /* 0xffffffff000f7802 */ /* 0x000fe20000000f00 */
[----:B------:R-:W-:Y:S01]  /*32630*/  IMAD.MOV.U32 R12, RZ, RZ, 0x1 ;  /* 0x00000001ff0c7424 */ /* 0x000fe200078e00ff */
[----:B------:R-:W-:Y:S01]  /*32640*/  MOV R0, R14 ;  /* 0x0000000e00007202 */ /* 0x000fe20000000f00 */
[----:B------:R-:W-:Y:S02]  /*32650*/  IMAD.MOV.U32 R11, RZ, RZ, 0x1f ;  /* 0x0000001fff0b7424 */ /* 0x000fe400078e00ff */
[----:B------:R-:W-:-:S07]  /*32660*/  IMAD.IADD R5, R19, 0x1, R8 ;  /* 0x0000000113057824 */ /* 0x000fce00078e0208 */
[----:B------:R-:W-:Y:S05]  /*32670*/  WARPSYNC.COLLECTIVE R15, `(.L_x_4595) ;  /* 0x000000000f087348 */ /* 0x000fea0003c00000 */
[----:B------:R0:W1:Y:S02]  /*32680*/  SHFL.IDX P6, R14, R13, R12, R11 ;  /* 0x0000000c0d0e7389 */ /* 0x00006400000c000b */
[----:B01----:R-:W-:Y:S01]  /*32690*/  ENDCOLLECTIVE ;  /* 0x000000000000791b */ /* 0x003fe20003800000 */
.L_x_4595:
[----:B------:R-:W-:Y:S02]  /*326a0*/  ULDC UR4, c[0x0][0xc3c] ;  /* 0x00030f0000047ab9 */ /* 0x000fe40000000800 */
[----:B------:R-:W-:-:S13]  /*326b0*/  ISETP.GE.OR P1, PT, R5, UR4, !P0 ;  /* 0x0000000405007c0c */ /* 0x000fda000c726670 */
[----:B------:R-:W0:Y:S01]  /*326c0*/  @!P1 LDC.64 R2, c[0x0][0xc80] ;  /* 0x00032000ff029b82 */ /* 0x000e220000000a00 */
[----:B------:R-:W-:Y:S02]  /*326d0*/  IMAD.MOV.U32 R11, RZ, RZ, RZ ;  /* 0x000000ffff0b7224 */ /* 0x000fe400078e00ff */
[----:B------:R-:W-:Y:S02]  /*326e0*/  IMAD.MOV.U32 R4, RZ, RZ, R14 ;  /* 0x000000ffff047224 */ /* 0x000fe400078e000e */
[----:B0-----:R-:W-:-:S06]  /*326f0*/  @!P1 IMAD.WIDE R2, R5, 0x4, R2 ;  /* 0x0000000405029825 */ /* 0x001fcc00078e0202 */
[----:B------:R-:W2:Y:S01]  /*32700*/  @!P1 LDG.E R2, desc[UR50][R2.64] ;  /* 0x0000003202029981 */ /* 0x000ea2000c1e1900 */
[----:B------:R-:W-:Y:S01]  /*32710*/  IMAD.MOV.U32 R5, RZ, RZ, RZ ;  /* 0x000000ffff057224 */ /* 0x000fe200078e00ff */
[C---:B------:R-:W-:Y:S02]  /*32720*/  ISETP.GE.U32.AND P2, PT, R8.reuse, 0x2, PT ;  /* 0x000000020800780c */ /* 0x040fe40003f46070 */
[C---:B------:R-:W-:Y:S02]  /*32730*/  ISETP.GE.U32.AND P3, PT, R8.reuse, 0x4, PT ;  /* 0x000000040800780c */ /* 0x040fe40003f66070 */
[C---:B------:R-:W-:Y:S02]  /*32740*/  ISETP.GE.U32.AND P4, PT, R8.reuse, 0x8, PT ;  /* 0x000000080800780c */ /* 0x040fe40003f86070 */
[----:B------:R-:W-:Y:S02]  /*32750*/  ISETP.GE.U32.AND P5, PT, R8, 0x10, PT ;  /* 0x000000100800780c */ /* 0x000fe40003fa6070 */
[----:B--2---:R-:W-:-:S02]  /*32760*/  @!P1 MOV R5, R2 ;  /* 0x0000000200059202 */ /* 0x004fc40000000f00 */
[----:B------:R-:W-:-:S03]  /*32770*/  ISETP.NE.AND P1, PT, R8, RZ, PT ;  /* 0x000000ff0800720c */ /* 0x000fc60003f25270 */
[----:B------:R-:W-:-:S10]  /*32780*/  IMAD.MOV.U32 R13, RZ, RZ, R5 ;  /* 0x000000ffff0d7224 */ /* 0x000fd400078e0005 */
[----:B------:R-:W-:Y:S05]  /*32790*/  WARPSYNC.COLLECTIVE R15, `(.L_x_4596) ;  /* 0x000000000f087348 */ /* 0x000fea0003c00000 */
[----:B------:R0:W1:Y:S02]  /*327a0*/  SHFL.UP P6, R14, R13, R12, R11 ;  /* 0x0400000c0d0e7389 */ /* 0x00006400000c000b */
[----:B01----:R-:W-:Y:S01]  /*327b0*/  ENDCOLLECTIVE ;  /* 0x000000000000791b */ /* 0x003fe20003800000 */
.L_x_4596:
[----:B------:R-:W-:Y:S01]  /*327c0*/  IMAD.MOV.U32 R12, RZ, RZ, 0x2 ;  /* 0x00000002ff0c7424 */ /* 0x000fe200078e00ff */
[----:B------:R-:W-:-:S05]  /*327d0*/  SEL R6, R14, RZ, P1 ;  /* 0x000000ff0e067207 */ /* 0x000fca0000800000 */
[----:B------:R-:W-:-:S05]  /*327e0*/  IMAD.IADD R6, R5, 0x1, R6 ;  /* 0x0000000105067824 */ /* 0x000fca00078e0206 */
[----:B------:R-:W-:-:S07]  /*327f0*/  MOV R13, R6 ;  /* 0x00000006000d7202 */ /* 0x000fce0000000f00 */
[----:B------:R-:W-:Y:S05]  /*32800*/  WARPSYNC.COLLECTIVE R15, `(.L_x_4597) ;  /* 0x000000000f087348 */ /* 0x000fea0003c00000 */
[----:B------:R0:W1:Y:S02]  /*32810*/  SHFL.UP P6, R14, R13, R12, R11 ;  /* 0x0400000c0d0e7389 */ /* 0x00006400000c000b */
[----:B01----:R-:W-:Y:S01]  /*32820*/  ENDCOLLECTIVE ;  /* 0x000000000000791b */ /* 0x003fe20003800000 */
.L_x_4597:
[----:B------:R-:W-:Y:S02]  /*32830*/  MOV R12, 0x4 ;  /* 0x00000004000c7802 */ /* 0x000fe40000000f00 */
[----:B------:R-:W-:-:S05]  /*32840*/  SEL R7, R14, RZ, P2 ;  /* 0x000000ff0e077207 */ /* 0x000fca0001000000 */
[----:B------:R-:W-:-:S04]  /*32850*/  IMAD.IADD R7, R6, 0x1, R7 ;  /* 0x0000000106077824 */ /* 0x000fc800078e0207 */
[----:B------:R-:W-:-:S07]  /*32860*/  IMAD.MOV.U32 R13, RZ, RZ, R7 ;  /* 0x000000ffff0d7224 */ /* 0x000fce00078e0007 */
[----:B------:R-:W-:Y:S05]  /*32870*/  WARPSYNC.COLLECTIVE R15, `(.L_x_4598) ;  /* 0x000000000f087348 */ /* 0x000fea0003c00000 */
[----:B------:R0:W1:Y:S02]  /*32880*/  SHFL.UP P6, R14, R13, R12, R11 ;  /* 0x0400000c0d0e7389 */ /* 0x00006400000c000b */
[----:B01----:R-:W-:Y:S01]  /*32890*/  ENDCOLLECTIVE ;  /* 0x000000000000791b */ /* 0x003fe20003800000 */
.L_x_4598:
[----:B------:R-:W-:Y:S01]  /*328a0*/  IMAD.MOV.U32 R12, RZ, RZ, 0x8 ;  /* 0x00000008ff0c7424 */ /* 0x000fe200078e00ff */
[----:B------:R-:W-:-:S05]  /*328b0*/  SEL R2, R14, RZ, P3 ;  /* 0x000000ff0e027207 */ /* 0x000fca0001800000 */
[----:B------:R-:W-:-:S04]  /*328c0*/  IMAD.IADD R2, R7, 0x1, R2 ;  /* 0x0000000107027824 */ /* 0x000fc800078e0202 */
[----:B------:R-:W-:-:S07]  /*328d0*/  IMAD.MOV.U32 R13, RZ, RZ, R2 ;  /* 0x000000ffff0d7224 */ /* 0x000fce00078e0002 */
[----:B------:R-:W-:Y:S05]  /*328e0*/  WARPSYNC.COLLECTIVE R15, `(.L_x_4599) ;  /* 0x000000000f087348 */ /* 0x000fea0003c00000 */
[----:B------:R0:W1:Y:S02]  /*328f0*/  SHFL.UP P6, R14, R13, R12, R11 ;  /* 0x0400000c0d0e7389 */ /* 0x00006400000c000b */
[----:B01----:R-:W-:Y:S01]  /*32900*/  ENDCOLLECTIVE ;  /* 0x000000000000791b */ /* 0x003fe20003800000 */
.L_x_4599:
[----:B------:R-:W-:Y:S01]  /*32910*/  IMAD.MOV.U32 R12, RZ, RZ, 0x10 ;  /* 0x00000010ff0c7424 */ /* 0x000fe200078e00ff */
[----:B------:R-:W-:-:S04]  /*32920*/  SEL R3, R14, RZ, P4 ;  /* 0x000000ff0e037207 */ /* 0x000fc80002000000 */
[----:B------:R-:W-:-:S05]  /*32930*/  IADD3 R3, R2, R3, RZ ;  /* 0x0000000302037210 */ /* 0x000fca0007ffe0ff */
[----:B------:R-:W-:-:S07]  /*32940*/  IMAD.MOV.U32 R13, RZ, RZ, R3 ;  /* 0x000000ffff0d7224 */ /* 0x000fce00078e0003 */
[----:B------:R-:W-:Y:S05]  /*32950*/  WARPSYNC.COLLECTIVE R15, `(.L_x_4600) ;  /* 0x000000000f087348 */ /* 0x000fea0003c00000 */
[----:B------:R0:W1:Y:S02]  /*32960*/  SHFL.UP P6, R14, R13, R12, R11 ;  /* 0x0400000c0d0e7389 */ /* 0x00006400000c000b */
[----:B01----:R-:W-:Y:S01]  /*32970*/  ENDCOLLECTIVE ;  /* 0x000000000000791b */ /* 0x003fe20003800000 */
.L_x_4600:
        /* <DEDUP_REMOVED lines=8> */
.L_x_4601:
[----:B------:R-:W-:Y:S05]  /*32a00*/  BRA `(.L_x_4602) ;  /* 0xffffff9c00287947 */ /* 0x000fea000383ffff */
.L_x_4383:
[----:B------:R-:W-:Y:S01]  /*32a10*/  BSSY B0, `(.L_x_4603) ;  /* 0x0000008000007945 */ /* 0x000fe20003800000 */
[----:B-----5:R-:W-:Y:S01]  /*32a20*/  IMAD.MOV.U32 R13, RZ, RZ, R5 ;  /* 0x000000ffff0d7224 */ /* 0x020fe200078e0005 */
[----:B------:R-:W-:Y:S01]  /*32a30*/  MOV R12, 0x1 ;  /* 0x00000001000c7802 */ /* 0x000fe20000000f00 */
[----:B------:R-:W-:Y:S02]  /*32a40*/  IMAD.MOV.U32 R11, RZ, RZ, RZ ;  /* 0x000000ffff0b7224 */ /* 0x000fe400078e00ff */
[----:B------:R-:W-:-:S07]  /*32a50*/  IMAD.MOV.U32 R15, RZ, RZ, -0x1 ;  /* 0xffffffffff0f7424 */ /* 0x000fce00078e00ff */
[----:B0-----:R-:W-:Y:S05]  /*32a60*/  WARPSYNC.COLLECTIVE R15, `(.L_x_4604) ;  /* 0x000000000f087348 */ /* 0x001fea0003c00000 */
[----:B------:R1:W2:Y:S02]  /*32a70*/  SHFL.UP P6, R14, R13, R12, R11 ;  /* 0x0400000c0d0e7389 */ /* 0x0002a400000c000b */
[----:B012---:R-:W-:Y:S01]  /*32a80*/  ENDCOLLECTIVE ;  /* 0x000000000000791b */ /* 0x007fe20003800000 */
.L_x_4604:
[----:B------:R-:W-:Y:S05]  /*32a90*/  BSYNC B0 ;  /* 0x0000000000007941 */ /* 0x000fea0003800000 */
.L_x_4603:
[----:B------:R-:W-:Y:S01]  /*32aa0*/  SEL R14, R14, RZ, P1 ;  /* 0x000000ff0e0e7207 */ /* 0x000fe20000800000 */
[----:B------:R-:W-:Y:S01]  /*32ab0*/  IMAD.MOV.U32 R11, RZ, RZ, RZ ;  /* 0x000000ffff0b7224 */ /* 0x000fe200078e00ff */
[----:B------:R-:W-:Y:S01]  /*32ac0*/  MOV R12, 0x2 ;  /* 0x00000002000c7802 */ /* 0x000fe20000000f00 */
[----:B------:R-:W-:Y:S02]  /*32ad0*/  IMAD.MOV.U32 R15, RZ, RZ, -0x1 ;  /* 0xffffffffff0f7424 */ /* 0x000fe400078e00ff */
[----:B------:R-:W-:-:S07]  /*32ae0*/  IMAD.IADD R13, R5, 0x1, R14 ;  /* 0x00000001050d7824 */ /* 0x000fce00078e020e */
[----:B------:R-:W-:Y:S05]  /*32af0*/  WARPSYNC.COLLECTIVE R15, `(.L_x_4605) ;  /* 0x000000000f087348 */ /* 0x000fea0003c00000 */
[----:B------:R0:W1:Y:S02]  /*32b00*/  SHFL.UP P6, R14, R13, R12, R11 ;  /* 0x0400000c0d0e7389 */ /* 0x00006400000c000b */
[----:B01----:R-:W-:Y:S01]  /*32b10*/  ENDCOLLECTIVE ;  /* 0x000000000000791b */ /* 0x003fe20003800000 */
.L_x_4605:
[----:B------:R-:W-:Y:S01]  /*32b20*/  IMAD.MOV.U32 R12, RZ, RZ, 0x4 ;  /* 0x00000004ff0c7424 */ /* 0x000fe200078e00ff */
[----:B------:R-:W-:-:S05]  /*32b30*/  SEL R2, R14, RZ, P2 ;  /* 0x000000ff0e027207 */ /* 0x000fca0001000000 */
[----:B------:R-:W-:-:S05]  /*32b40*/  IMAD.IADD R2, R13, 0x1, R2 ;  /* 0x000000010d027824 */ /* 0x000fca00078e0202 */
[----:B------:R-:W-:-:S07]  /*32b50*/  MOV R13, R2 ;  /* 0x00000002000d7202 */ /* 0x000fce0000000f00 */
[----:B------:R-:W-:Y:S05]  /*32b60*/  WARPSYNC.COLLECTIVE R15, `(.L_x_4606) ;  /* 0x000000000f087348 */ /* 0x000fea0003c00000 */
[----:B------:R0:W1:Y:S02]  /*32b70*/  SHFL.UP P6, R14, R13, R12, R11 ;  /* 0x0400000c0d0e7389 */ /* 0x00006400000c000b */
[----:B01----:R-:W-:Y:S01]  /*32b80*/  ENDCOLLECTIVE ;  /* 0x000000000000791b */ /* 0x003fe20003800000 */
.L_x_4606:
[----:B------:R-:W-:Y:S02]  /*32b90*/  MOV R12, 0x8 ;  /* 0x00000008000c7802 */ /* 0x000fe40000000f00 */
[----:B------:R-:W-:-:S05]  /*32ba0*/  SEL R3, R14, RZ, P3 ;  /* 0x000000ff0e037207 */ /* 0x000fca0001800000 */
[----:B------:R-:W-:-:S04]  /*32bb0*/  IMAD.IADD R3, R2, 0x1, R3 ;  /* 0x0000000102037824 */ /* 0x000fc800078e0203 */
[----:B------:R-:W-:-:S07]  /*32bc0*/  IMAD.MOV.U32 R13, RZ, RZ, R3 ;  /* 0x000000ffff0d7224 */ /* 0x000fce00078e0003 */
[----:B------:R-:W-:Y:S05]  /*32bd0*/  WARPSYNC.COLLECTIVE R15, `(.L_x_4607) ;  /* 0x000000000f087348 */ /* 0x000fea0003c00000 */
[----:B------:R0:W1:Y:S02]  /*32be0*/  SHFL.UP P6, R14, R13, R12, R11 ;  /* 0x0400000c0d0e7389 */ /* 0x00006400000c000b */
[----:B01----:R-:W-:Y:S01]  /*32bf0*/  ENDCOLLECTIVE ;  /* 0x000000000000791b */ /* 0x003fe20003800000 */
.L_x_4607:
[----:B------:R-:W-:Y:S01]  /*32c00*/  IMAD.MOV.U32 R12, RZ, RZ, 0x10 ;  /* 0x00000010ff0c7424 */ /* 0x000fe200078e00ff */
[----:B------:R-:W-:-:S05]  /*32c10*/  SEL R4, R14, RZ, P4 ;  /* 0x000000ff0e047207 */ /* 0x000fca0002000000 */
[----:B------:R-:W-:-:S04]  /*32c20*/  IMAD.IADD R4, R3, 0x1, R4 ;  /* 0x0000000103047824 */ /* 0x000fc800078e0204 */
[----:B------:R-:W-:-:S07]  /*32c30*/  IMAD.MOV.U32 R13, RZ, RZ, R4 ;  /* 0x000000ffff0d7224 */ /* 0x000fce00078e0004 */
[----:B------:R-:W-:Y:S05]  /*32c40*/  WARPSYNC.COLLECTIVE R15, `(.L_x_4608) ;  /* 0x000000000f087348 */ /* 0x000fea0003c00000 */
[----:B------:R0:W1:Y:S02]  /*32c50*/  SHFL.UP P6, R14, R13, R12, R11 ;  /* 0x0400000c0d0e7389 */ /* 0x00006400000c000b */
[----:B01----:R-:W-:Y:S01]  /*32c60*/  ENDCOLLECTIVE ;  /* 0x000000000000791b */ /* 0x003fe20003800000 */
.L_x_4608:
[----:B------:R-:W-:Y:S02]  /*32c70*/  IMAD.MOV.U32 R12, RZ, RZ, 0x1f ;  /* 0x0000001fff0c7424 */ /* 0x000fe400078e00ff */
[----:B------:R-:W-:Y:S01]  /*32c80*/  IMAD.MOV.U32 R11, RZ, RZ, 0x1f ;  /* 0x0000001fff0b7424 */ /* 0x000fe200078e00ff */
[----:B------:R-:W-:-:S04]  /*32c90*/  SEL R3, R14, RZ, P5 ;  /* 0x000000ff0e037207 */ /* 0x000fc80002800000 */
[----:B------:R-:W-:-:S05]  /*32ca0*/  IADD3 R2, R4, R3, RZ ;  /* 0x0000000304027210 */ /* 0x000fca0007ffe0ff */
[----:B------:R-:W-:-:S07]  /*32cb0*/  IMAD.MOV.U32 R13, RZ, RZ, R2 ;  /* 0x000000ffff0d7224 */ /* 0x000fce00078e0002 */
[----:B------:R-:W-:Y:S05]  /*32cc0*/  WARPSYNC.COLLECTIVE R15, `(.L_x_4609) ;  /* 0x000000000f087348 */ /* 0x000fea0003c00000 */
[----:B------:R0:W1:Y:S02]  /*32cd0*/  SHFL.IDX P6, R14, R13, R12, R11 ;  /* 0x0000000c0d0e7389 */ /* 0x00006400000c000b */
[----:B01----:R-:W-:Y:S01]  /*32ce0*/  ENDCOLLECTIVE ;  /* 0x000000000000791b */ /* 0x003fe20003800000 */
.L_x_4609:
[----:B------:R-:W-:Y:S05]  /*32cf0*/  BRA `(.L_x_4610) ;  /* 0xffffff9c00087947 */ /* 0x000fea000383ffff */
.L_x_4385:
[----:B------:R-:W-:Y:S01]  /*32d00*/  BSSY B0, `(.L_x_4611) ;  /* 0x0000006000007945 */ /* 0x000fe20003800000 */
[----:B------:R-:W-:Y:S02]  /*32d10*/  PLOP3.LUT P6, PT, P6, PT, PT, 0x8, 0x0 ;  /* 0x000000000000781c */ /* 0x000fe400037ce170 */
[----:B------:R-:W-:-:S11]  /*32d20*/  MOV R15, 0xffffffff ;  /* 0xffffffff000f7802 */ /* 0x000fd60000000f00 */
[----:B0-----:R-:W-:Y:S05]  /*32d30*/  WARPSYNC.COLLECTIVE R15, `(.L_x_4612) ;  /* 0x000000000f087348 */ /* 0x001fea0003c00000 */
[----:B------:R-:W-:Y:S01]  /*32d40*/  VOTE.ANY R14, PT, P6 ;  /* 0x00000000000e7806 */ /* 0x000fe200030e0100 */
[----:B0-----:R-:W-:Y:S06]  /*32d50*/  ENDCOLLECTIVE ;  /* 0x000000000000791b */ /* 0x001fec0003800000 */
.L_x_4612:
[----:B------:R-:W-:Y:S05]  /*32d60*/  BSYNC B0 ;  /* 0x0000000000007941 */ /* 0x000fea0003800000 */
.L_x_4611:
[----:B------:R-:W-:Y:S01]  /*32d70*/  IMAD.MOV.U32 R3, RZ, RZ, R14 ;  /* 0x000000ffff037224 */ /* 0x000fe200078e000e */
[----:B------:R-:W-:Y:S01]  /*32d80*/  MOV R11, 0x1f ;  /* 0x0000001f000b7802 */ /* 0x000fe20000000f00 */
[----:B------:R-:W-:Y:S02]  /*32d90*/  IMAD.MOV.U32 R13, RZ, RZ, R5 ;  /* 0x000000ffff0d7224 */ /* 0x000fe400078e0005 */
[----:B------:R-:W0:Y:S01]  /*32da0*/  POPC R4, R3 ;  /* 0x0000000300047309 */ /* 0x000e220000000000 */
[----:B------:R-:W-:Y:S02]  /*32db0*/  IMAD.MOV.U32 R15, RZ, RZ, -0x1 ;  /* 0xffffffffff0f7424 */ /* 0x000fe400078e00ff */
[----:B0-----:R-:W-:-:S07]  /*32dc0*/  IMAD.MOV.U32 R12, RZ, RZ, R4 ;  /* 0x000000ffff0c7224 */ /* 0x001fce00078e0004 */
[----:B------:R-:W-:Y:S05]  /*32dd0*/  WARPSYNC.COLLECTIVE R15, `(.L_x_4613) ;  /* 0x000000000f087348 */ /* 0x000fea0003c00000 */
[----:B------:R0:W1:Y:S02]  /*32de0*/  SHFL.IDX P6, R14, R13, R12, R11 ;  /* 0x0000000c0d0e7389 */ /* 0x00006400000c000b */
[----:B01----:R-:W-:Y:S01]  /*32df0*/  ENDCOLLECTIVE ;  /* 0x000000000000791b */ /* 0x003fe20003800000 */
.L_x_4613:
[----:B------:R-:W-:Y:S01]  /*32e00*/  IMAD.MOV.U32 R5, RZ, RZ, R14 ;  /* 0x000000ffff057224 */ /* 0x000fe200078e000e */
[----:B------:R-:W-:Y:S06]  /*32e10*/  BRA `(.L_x_4614) ;  /* 0xffffff9800f87947 */ /* 0x000fec000383ffff */
.L_x_4387:
[----:B------:R-:W-:Y:S01]  /*32e20*/  BSSY B0, `(.L_x_4615) ;  /* 0x0000007000007945 */ /* 0x000fe20003800000 */
[----:B------:R-:W-:Y:S01]  /*32e30*/  IMAD.MOV.U32 R13, RZ, RZ, R2 ;  /* 0x000000ffff0d7224 */ /* 0x000fe200078e0002 */
[----:B------:R-:W-:Y:S01]  /*32e40*/  MOV R11, 0x1f ;  /* 0x0000001f000b7802 */ /* 0x000fe20000000f00 */
[----:B------:R-:W-:-:S07]  /*32e50*/  IMAD.MOV.U32 R15, RZ, RZ, -0x1 ;  /* 0xffffffffff0f7424 */ /* 0x000fce00078e00ff */
[----:B012---:R-:W-:Y:S05]  /*32e60*/  WARPSYNC.COLLECTIVE R15, `(.L_x_4616) ;  /* 0x000000000f087348 */ /* 0x007fea0003c00000 */
[----:B------:R3:W4:Y:S02]  /*32e70*/  SHFL.IDX P6, R14, R13, R12, R11 ;  /* 0x0000000c0d0e7389 */ /* 0x00072400000c000b */
[----:B01234-:R-:W-:Y:S01]  /*32e80*/  ENDCOLLECTIVE ;  /* 0x000000000000791b */ /* 0x01ffe20003800000 */
.L_x_4616:
[----:B------:R-:W-:Y:S05]  /*32e90*/  BSYNC B0 ;  /* 0x0000000000007941 */ /* 0x000fea0003800000 */
.L_x_4615:
[----:B------:R-:W-:Y:S05]  /*32ea0*/  BRA `(.L_x_4386) ;  /* 0xffffff9800f07947 */ /* 0x000fea000383ffff */
.L_x_4391:
[----:B0-----:R0:W1:Y:S02]  /*32eb0*/  SYNCS.PHASECHK.TRANS64.TRYWAIT P0, [R5+URZ+0x33420], R0 ;  /* 0x03342000050075a7 */ /* 0x001064000800017f */
[----:B-1----:R-:W-:Y:S05]  /*32ec0*/  @!P0 NANOSLEEP.SYNCS 0x989680 ;  /* 0x009896800000895d */ /* 0x002fea0003900000 */
[----:B------:R-:W1:Y:S02]  /*32ed0*/  @!P0 SYNCS.PHASECHK.TRANS64 P0, [R5+URZ+0x33420], R0 ;  /* 0x03342000050085a7 */ /* 0x000e64000800007f */
[----:B-1----:R-:W-:Y:S05]  /*32ee0*/  @!P0 BRA `(.L_x_4391) ;  /* 0xfffffffc00f08947 */ /* 0x002fea000383ffff */
[----:B------:R-:W-:Y:S05]  /*32ef0*/  BRA `(.L_x_4617) ;  /* 0xffffff9c00e47947 */ /* 0x000fea000383ffff */
.L_x_4392:
[----:B------:R-:W1:Y:S01]  /*32f00*/  S2R R2, SR_TID.X ;  /* 0x0000000000027919 */ /* 0x000e620000002100 */
[----:B------:R-:W-:Y:S01]  /*32f10*/  BSSY B0, `(.L_x_4618) ;  /* 0x000000a000007945 */ /* 0x000fe20003800000 */
[----:B------:R-:W-:Y:S01]  /*32f20*/  IMAD.MOV.U32 R12, RZ, RZ, RZ ;  /* 0x000000ffff0c7224 */ /* 0x000fe200078e00ff */
[----:B------:R-:W-:Y:S01]  /*32f30*/  MOV R11, 0x1f ;  /* 0x0000001f000b7802 */ /* 0x000fe20000000f00 */
[----:B------:R-:W-:Y:S01]  /*32f40*/  IMAD.MOV.U32 R15, RZ, RZ, -0x1 ;  /* 0xffffffffff0f7424 */ /* 0x000fe200078e00ff */
[----:B-1----:R-:W-:-:S04]  /*32f50*/  SHF.R.U32.HI R2, RZ, 0x5, R2 ;  /* 0x00000005ff027819 */ /* 0x002fc80000011602 */
[----:B------:R-:W-:-:S05]  /*32f60*/  LOP3.LUT R2, R2, 0x3, RZ, 0xc0, !PT ;  /* 0x0000000302027812 */ /* 0x000fca00078ec0ff */
[----:B------:R-:W-:-:S07]  /*32f70*/  IMAD.MOV.U32 R13, RZ, RZ, R2 ;  /* 0x000000ffff0d7224 */ /* 0x000fce00078e0002 */
[----:B0-----:R-:W-:Y:S05]  /*32f80*/  WARPSYNC.COLLECTIVE R15, `(.L_x_4619) ;  /* 0x000000000f087348 */ /* 0x001fea0003c00000 */
[----:B------:R1:W2:Y:S02]  /*32f90*/  SHFL.IDX P6, R14, R13, R12, R11 ;  /* 0x0000000c0d0e7389 */ /* 0x0002a400000c000b */
[----:B012---:R-:W-:Y:S01]  /*32fa0*/  ENDCOLLECTIVE ;  /* 0x000000000000791b */ /* 0x007fe20003800000 */
.L_x_4619:
[----:B------:R-:W-:Y:S05]  /*32fb0*/  BSYNC B0 ;  /* 0x0000000000007941 */ /* 0x000fea0003800000 */
.L_x_4618:
[----:B------:R-:W-:Y:S05]  /*32fc0*/  BRA `(.L_x_4620) ;  /* 0xffffff9c00cc7947 */ /* 0x000fea000383ffff */
.L_x_4393:
[----:B------:R-:W-:Y:S01]  /*32fd0*/  BSSY B0, `(.L_x_4621) ;  /* 0x0000006000007945 */ /* 0x000fe20003800000 */
[----:B------:R-:W-:-:S07]  /*32fe0*/  IMAD.MOV.U32 R15, RZ, RZ, -0x1 ;  /* 0xffffffffff0f7424 */ /* 0x000fce00078e00ff */
[----:B0-----:R-:W-:Y:S05]  /*32ff0*/  WARPSYNC.COLLECTIVE R15, `(.L_x_4622) ;  /* 0x000000000f0c7348 */ /* 0x001fea0003c00000 */
[----:B------:R-:W-:Y:S02]  /*33000*/  ELECT P6, UR62, PT ;  /* 0x00000000003e782f */ /* 0x000fe400038c0000 */
[----:B------:R-:W-:Y:S01]  /*33010*/  MOV R14, UR62 ;  /* 0x0000003e000e7c02 */ /* 0x000fe20008000f00 */
[----:B0-----:R-:W-:Y:S10]  /*33020*/  ENDCOLLECTIVE ;  /* 0x000000000000791b */ /* 0x001ff40003800000 */
.L_x_4622:
[----:B------:R-:W-:Y:S05]  /*33030*/  BSYNC B0 ;  /* 0x0000000000007941 */ /* 0x000fea0003800000 */
.L_x_4621:
[----:B------:R-:W-:Y:S05]  /*33040*/  BRA `(.L_x_4623) ;  /* 0xffffff9c00c07947 */ /* 0x000fea000383ffff */
.L_x_4395:
[----:B0-----:R0:W1:Y:S02]  /*33050*/  SYNCS.PHASECHK.TRANS64.TRYWAIT P1, [R3+URZ+0x33440], R2 ;  /* 0x03344002030075a7 */ /* 0x001064000802017f */
[----:B-1----:R-:W-:Y:S05]  /*33060*/  @!P1 NANOSLEEP.SYNCS 0x989680 ;  /* 0x009896800000995d */ /* 0x002fea0003900000 */
[----:B------:R-:W1:Y:S02]  /*33070*/  @!P1 SYNCS.PHASECHK.TRANS64 P1, [R3+URZ+0x33440], R2 ;  /* 0x03344002030095a7 */ /* 0x000e64000802007f */
[----:B-1----:R-:W-:Y:S05]  /*33080*/  @!P1 BRA `(.L_x_4395) ;  /* 0xfffffffc00f09947 */ /* 0x002fea000383ffff */
[----:B------:R-:W-:Y:S05]  /*33090*/  BRA `(.L_x_4624) ;  /* 0xffffff9c00e07947 */ /* 0x000fea000383ffff */
.L_x_4397:
[----:B-1----:R1:W2:Y:S02]  /*330a0*/  SYNCS.PHASECHK.TRANS64.TRYWAIT P1, [R5+URZ+0x33440], R0 ;  /* 0x03344000050075a7 */ /* 0x0022a4000802017f */
[----:B--2---:R-:W-:Y:S05]  /*330b0*/  @!P1 NANOSLEEP.SYNCS 0x989680 ;  /* 0x009896800000995d */ /* 0x004fea0003900000 */
[----:B------:R-:W2:Y:S02]  /*330c0*/  @!P1 SYNCS.PHASECHK.TRANS64 P1, [R5+URZ+0x33440], R0 ;  /* 0x03344000050095a7 */ /* 0x000ea4000802007f */
[----:B--2---:R-:W-:Y:S05]  /*330d0*/  @!P1 BRA `(.L_x_4397) ;  /* 0xfffffffc00f09947 */ /* 0x004fea000383ffff */
[----:B------:R-:W-:Y:S05]  /*330e0*/  BRA `(.L_x_4625) ;  /* 0xffffff9c00ec7947 */ /* 0x000fea000383ffff */
.L_x_4399:
[----:B--2---:R2:W3:Y:S02]  /*330f0*/  SYNCS.PHASECHK.TRANS64.TRYWAIT P1, [R3+URZ+0x33460], R2 ;  /* 0x03346002030075a7 */ /* 0x0044e4000802017f */
[----:B---3--:R-:W-:Y:S05]  /*33100*/  @!P1 NANOSLEEP.SYNCS 0x989680 ;  /* 0x009896800000995d */ /* 0x008fea0003900000 */
[----:B------:R-:W3:Y:S02]  /*33110*/  @!P1 SYNCS.PHASECHK.TRANS64 P1, [R3+URZ+0x33460], R2 ;  /* 0x03346002030095a7 */ /* 0x000ee4000802007f */
[----:B---3--:R-:W-:Y:S05]  /*33120*/  @!P1 BRA `(.L_x_4399) ;  /* 0xfffffffc00f09947 */ /* 0x008fea000383ffff */
[----:B------:R-:W-:Y:S05]  /*33130*/  BRA `(.L_x_4626) ;  /* 0xffffff9c00e87947 */ /* 0x000fea000383ffff */
.L_x_4401:
[----:B---3--:R3:W4:Y:S02]  /*33140*/  SYNCS.PHASECHK.TRANS64.TRYWAIT P1, [R5+URZ+0x33460], R0 ;  /* 0x03346000050075a7 */ /* 0x008724000802017f */
[----:B----4-:R-:W-:Y:S05]  /*33150*/  @!P1 NANOSLEEP.SYNCS 0x989680 ;  /* 0x009896800000995d */ /* 0x010fea0003900000 */
[----:B------:R-:W4:Y:S02]  /*33160*/  @!P1 SYNCS.PHASECHK.TRANS64 P1, [R5+URZ+0x33460], R0 ;  /* 0x03346000050095a7 */ /* 0x000f24000802007f */
[----:B----4-:R-:W-:Y:S05]  /*33170*/  @!P1 BRA `(.L_x_4401) ;  /* 0xfffffffc00f09947 */ /* 0x010fea000383ffff */
[----:B------:R-:W-:Y:S05]  /*33180*/  BRA `(.L_x_4627) ;  /* 0xffffff9c00e47947 */ /* 0x000fea000383ffff */
.L_x_4403:
[----:B----4-:R4:W0:Y:S02]  /*33190*/  SYNCS.PHASECHK.TRANS64.TRYWAIT P1, [R3+URZ+0x33480], R2 ;  /* 0x03348002030075a7 */ /* 0x010824000802017f */
[----:B0-----:R-:W-:Y:S05]  /*331a0*/  @!P1 NANOSLEEP.SYNCS 0x989680 ;  /* 0x009896800000995d */ /* 0x001fea0003900000 */
[----:B------:R-:W0:Y:S02]  /*331b0*/  @!P1 SYNCS.PHASECHK.TRANS64 P1, [R3+URZ+0x33480], R2 ;  /* 0x03348002030095a7 */ /* 0x000e24000802007f */
[----:B0-----:R-:W-:Y:S05]  /*331c0*/  @!P1 BRA `(.L_x_4403) ;  /* 0xfffffffc00f09947 */ /* 0x001fea000383ffff */
[----:B------:R-:W-:Y:S05]  /*331d0*/  BRA `(.L_x_4628) ;  /* 0xffffff9c00e07947 */ /* 0x000fea000383ffff */
.L_x_4629:
        /* <DEDUP_REMOVED lines=10> */
.L_x_15836:


//--------------------- .text._ZN7cutlass13device_kernelIN5flash11enable_sm90INS1_16FlashAttnFwdSm90INS1_25CollectiveMainloopFwdSm90ILi2EN4cute5tupleIJNS5_1CILi1EEES8_S8_EEENS6_IJNS7_ILi128EEESA_NS7_ILi192EEEEEELi192ENS_12float_e4m3_tEfNS_4arch4Sm90ELb0ELb1ELb1ELb0ELb1ELb0ELb0ELb1ELb1ELb1ELb0ELb0EEENS1_21CollectiveEpilogueFwdINS6_IJSA_SB_SA_EEES9_NS_10bfloat16_tESF_Li256ELb0ELb1ELb0ELb1EEENS1_30DynamicPersistentTileSchedulerILi256ELi128ELb0ELb1ELb1EEEEEEEEEvNT_6ParamsE --------------------------
	.section	.text._ZN7cutlass13device_kernelIN5flash11enable_sm90INS1_16FlashAttnFwdSm90INS1_25CollectiveMainloopFwdSm90ILi2EN4cute5tupleIJNS5_1CILi1EEES8_S8_EEENS6_IJNS7_ILi128EEESA_NS7_ILi192EEEEEELi192ENS_12float_e4m3_tEfNS_4arch4Sm90ELb0ELb1ELb1ELb0ELb1ELb0ELb0ELb1ELb1ELb1ELb0ELb0EEENS1_21CollectiveEpilogueFwdINS6_IJSA_SB_SA_EEES9_NS_10bfloat16_tESF_Li256ELb0ELb1ELb0ELb1EEENS1_30DynamicPersistentTileSchedulerILi256ELi128ELb0ELb1ELb1EEEEEEEEEvNT_6ParamsE,"ax",@progbits
	.align	128
.text._ZN7cutlass13device_kernelIN5flash11enable_sm90INS1_16FlashAttnFwdSm90INS1_25CollectiveMainloopFwdSm90ILi2EN4cute5tupleIJNS5_1CILi1EEES8_S8_EEENS6_IJNS7_ILi128EEESA_NS7_ILi192EEEEEELi192ENS_12float_e4m3_tEfNS_4arch4Sm90ELb0ELb1ELb1ELb0ELb1ELb0ELb0ELb1ELb1ELb1ELb0ELb0EEENS1_21CollectiveEpilogueFwdINS6_IJSA_SB_SA_EEES9_NS_10bfloat16_tESF_Li256ELb0ELb1ELb0ELb1EEENS1_30DynamicPersistentTileSchedulerILi256ELi128ELb0ELb1ELb1EEEEEEEEEvNT_6ParamsE:
        .type           _ZN7cutlass13device_kernelIN5flash11enable_sm90INS1_16FlashAttnFwdSm90INS1_25CollectiveMainloopFwdSm90ILi2EN4cute5tupleIJNS5_1CILi1EEES8_S8_EEENS6_IJNS7_ILi128EEESA_NS7_ILi192EEEEEELi192ENS_12float_e4m3_tEfNS_4arch4Sm90ELb0ELb1ELb1ELb0ELb1ELb0ELb0ELb1ELb1ELb1ELb0ELb0EEENS1_21CollectiveEpilogueFwdINS6_IJSA_SB_SA_EEES9_NS_10bfloat16_tESF_Li256ELb0ELb1ELb0ELb1EEENS1_30DynamicPersistentTileSchedulerILi256ELi128ELb0ELb1ELb1EEEEEEEEEvNT_6ParamsE,@function
        .size           _ZN7cutlass13device_kernelIN5flash11enable_sm90INS1_16FlashAttnFwdSm90INS1_25CollectiveMainloopFwdSm90ILi2EN4cute5tupleIJNS5_1CILi1EEES8_S8_EEENS6_IJNS7_ILi128EEESA_NS7_ILi192EEEEEELi192ENS_12float_e4m3_tEfNS_4arch4Sm90ELb0ELb1ELb1ELb0ELb1ELb0ELb0ELb1ELb1ELb1ELb0ELb0EEENS1_21CollectiveEpilogueFwdINS6_IJSA_SB_SA_EEES9_NS_10bfloat16_tESF_Li256ELb0ELb1ELb0ELb1EEENS1_30DynamicPersistentTileSchedulerILi256ELi128ELb0ELb1ELb1EEEEEEEEEvNT_6ParamsE,(.L_x_15837 - _ZN7cutlass13device_kernelIN5flash11enable_sm90INS1_16FlashAttnFwdSm90INS1_25CollectiveMainloopFwdSm90ILi2EN4cute5tupleIJNS5_1CILi1EEES8_S8_EEENS6_IJNS7_ILi128EEESA_NS7_ILi192EEEEEELi192ENS_12float_e4m3_tEfNS_4arch4Sm90ELb0ELb1ELb1ELb0ELb1ELb0ELb0ELb1ELb1ELb1ELb0ELb0EEENS1_21CollectiveEpilogueFwdINS6_IJSA_SB_SA_EEES9_NS_10bfloat16_tESF_Li256ELb0ELb1ELb0ELb1EEENS1_30DynamicPersistentTileSchedulerILi256ELi128ELb0ELb1ELb1EEEEEEEEEvNT_6ParamsE)
        .other          _ZN7cutlass13device_kernelIN5flash11enable_sm90INS1_16FlashAttnFwdSm90INS1_25CollectiveMainloopFwdSm90ILi2EN4cute5tupleIJNS5_1CILi1EEES8_S8_EEENS6_IJNS7_ILi128EEESA_NS7_ILi192EEEEEELi192ENS_12float_e4m3_tEfNS_4arch4Sm90ELb0ELb1ELb1ELb0ELb1ELb0ELb0ELb1ELb1ELb1ELb0ELb0EEENS1_21CollectiveEpilogueFwdINS6_IJSA_SB_SA_EEES9_NS_10bfloat16_tESF_Li256ELb0ELb1ELb0ELb1EEENS1_30DynamicPersistentTileSchedulerILi256ELi128ELb0ELb1ELb1EEEEEEEEEvNT_6ParamsE,@"STO_CUDA_ENTRY STV_DEFAULT"
_ZN7cutlass13device_kernelIN5flash11enable_sm90INS1_16FlashAttnFwdSm90INS1_25CollectiveMainloopFwdSm90ILi2EN4cute5tupleIJNS5_1CILi1EEES8_S8_EEENS6_IJNS7_ILi128EEESA_NS7_ILi192EEEEEELi192ENS_12float_e4m3_tEfNS_4arch4Sm90ELb0ELb1ELb1ELb0ELb1ELb0ELb0ELb1ELb1ELb1ELb0ELb0EEENS1_21CollectiveEpilogueFwdINS6_IJSA_SB_SA_EEES9_NS_10bfloat16_tESF_Li256ELb0ELb1ELb0ELb1EEENS1_30DynamicPersistentTileSchedulerILi256ELi128ELb0ELb1ELb1EEEEEEEEEvNT_6ParamsE:
        /* <DEDUP_REMOVED lines=45> */
.L_x_4630:
        /* <DEDUP_REMOVED lines=22> */
.L_x_4631:
        /* <DEDUP_REMOVED lines=18> */
.L_x_4632:
        /* <DEDUP_REMOVED lines=22> */
.L_x_4633:
        /* <DEDUP_REMOVED lines=24> */
.L_x_4634:
        /* <DEDUP_REMOVED lines=9> */
.L_x_4636:
        /* <DEDUP_REMOVED lines=16> */
[----:B------:R-:W-:Y:S01]  /*09c0*/  UMOV UR47, URZ ;  /* 0x0000003f002f7c82 */ /* 0x000fe20008000000 */
[----:B------:R-:W-:Y:S02]  /*09d0*/  UMOV UR46, URZ ;  /* 0x0000003f002e7c82 */ /* 0x000fe40008000000 */
[----:B------:R-:W-:Y:S01]  /*09e0*/  SHF.R.S32.HI R3, RZ, 0x1f, R208 ;  /* 0x0000001fff037819 */ /* 0x000fe200000114d0 */
[----:B------:R-:W-:-:S03]  /*09f0*/  UMOV UR45, URZ ;  /* 0x0000003f002d7c82 */ /* 0x000fc60008000000 */
[CC--:B------:R-:W-:Y:S02]  /*0a00*/  LEA.HI R5, R3.reuse, R208.reuse, RZ, 0x7 ;  /* 0x000000d003057211 */ /* 0x0c0fe400078f38ff */
[----:B------:R-:W-:Y:S02]  /*0a10*/  LEA.HI R0, R3, R208, RZ, 0x4 ;  /* 0x000000d003007211 */ /* 0x000fe400078f20ff */
[----:B------:R-:W-:Y:S02]  /*0a20*/  LOP3.LUT R201, R5, 0xffffff80, RZ, 0xc0, !PT ;  /* 0xffffff8005c97812 */ /* 0x000fe400078ec0ff */
[----:B------:R-:W-:Y:S02]  /*0a30*/  SHF.R.S32.HI R9, RZ, 0x4, R0 ;  /* 0x00000004ff097819 */ /* 0x000fe40000011400 */
[----:B------:R-:W-:Y:S01]  /*0a40*/  LOP3.LUT R7, R0, 0x3fffff0, RZ, 0xc0, !PT ;  /* 0x03fffff000077812 */ /* 0x000fe200078ec0ff */
[----:B------:R-:W-:Y:S01]  /*0a50*/  IMAD.IADD R201, R208, 0x1, -R201 ;  /* 0x00000001d0c97824 */ /* 0x000fe200078e0ac9 */
[----:B------:R-:W-:-:S02]  /*0a60*/  LEA.HI R0, R0, R9, RZ, 0x1 ;  /* 0x0000000900007211 */ /* 0x000fc400078f08ff */
[CC--:B------:R-:W-:Y:S01]  /*0a70*/  LEA.HI R2, R3.reuse, R208.reuse, RZ, 0x5 ;  /* 0x000000d003027211 */ /* 0x0c0fe200078f28ff */
[----:B------:R-:W-:Y:S01]  /*0a80*/  IMAD.IADD R7, R208, 0x1, -R7 ;  /* 0x00000001d0077824 */ /* 0x000fe200078e0a07 */
[----:B------:R-:W-:Y:S02]  /*0a90*/  SHF.R.S32.HI R4, RZ, 0x1f, R201 ;  /* 0x0000001fff047819 */ /* 0x000fe400000114c9 */
[----:B------:R-:W-:Y:S01]  /*0aa0*/  LOP3.LUT R0, R0, 0x1ffffffe, RZ, 0xc0, !PT ;  /* 0x1ffffffe00007812 */ /* 0x000fe200078ec0ff */
[----:B------:R-:W-:Y:S01]  /*0ab0*/  IMAD.SHL.U32 R2, R2, 0x20, RZ ;  /* 0x0000002002027824 */ /* 0x000fe200078e00ff */
[----:B------:R-:W-:Y:S02]  /*0ac0*/  LEA.HI R6, R4, R201, RZ, 0x2 ;  /* 0x000000c904067211 */ /* 0x000fe400078f10ff */
[----:B------:R-:W-:Y:S01]  /*0ad0*/  LEA.HI R10, R3, R208, RZ, 0x2 ;  /* 0x000000d0030a7211 */ /* 0x000fe200078f10ff */
[----:B------:R-:W-:Y:S01]  /*0ae0*/  IMAD.IADD R0, R9, 0x1, -R0 ;  /* 0x0000000109007824 */ /* 0x000fe200078e0a00 */
[----:B------:R-:W-:-:S02]  /*0af0*/  SHF.R.S32.HI R8, RZ, 0x2, R6 ;  /* 0x00000002ff087819 */ /* 0x000fc40000011406 */
[----:B------:R-:W-:Y:S02]  /*0b00*/  SHF.R.S32.HI R11, RZ, 0x1f, R6 ;  /* 0x0000001fff0b7819 */ /* 0x000fe40000011406 */
[----:B------:R-:W-:Y:S02]  /*0b10*/  LOP3.LUT R9, R10, 0xfffffffc, RZ, 0xc0, !PT ;  /* 0xfffffffc0a097812 */ /* 0x000fe400078ec0ff */
[----:B------:R-:W-:Y:S02]  /*0b20*/  LEA.HI R3, R3, R208, RZ, 0x3 ;  /* 0x000000d003037211 */ /* 0x000fe400078f18ff */
[----:B------:R-:W-:Y:S01]  /*0b30*/  LEA.HI R11, R11, R8, RZ, 0x3 ;  /* 0x000000080b0b7211 */ /* 0x000fe200078f18ff */
[----:B------:R-:W-:Y:S01]  /*0b40*/  IMAD.IADD R9, R208, 0x1, -R9 ;  /* 0x00000001d0097824 */ /* 0x000fe200078e0a09 */
[----:B------:R-:W-:Y:S02]  /*0b50*/  SHF.R.S32.HI R202, RZ, 0x7, R5 ;  /* 0x00000007ffca7819 */ /* 0x000fe40000011405 */
[----:B------:R-:W-:-:S02]  /*0b60*/  LOP3.LUT R2, R2, 0xfffffc00, RZ, 0xc0, !PT ;  /* 0xfffffc0002027812 */ /* 0x000fc400078ec0ff */
[----:B------:R-:W-:Y:S02]  /*0b70*/  LOP3.LUT R23, R3, 0xfffffff8, RZ, 0xc0, !PT ;  /* 0xfffffff803177812 */ /* 0x000fe400078ec0ff */
[----:B------:R-:W-:Y:S01]  /*0b80*/  LOP3.LUT R11, R11, 0xfffffff8, RZ, 0xc0, !PT ;  /* 0xfffffff80b0b7812 */ /* 0x000fe200078ec0ff */
[----:B------:R-:W-:Y:S01]  /*0b90*/  IMAD R7, R7, 0x40, R2 ;  /* 0x0000004007077824 */ /* 0x000fe200078e0202 */
        /* <DEDUP_REMOVED lines=23> */
.L_x_4741:
        /* <DEDUP_REMOVED lines=21> */
.L_x_4637:
[----:B------:R-:W-:Y:S01]  /*0e60*/  ULDC UR7, c[0x0][0xc54] ;  /* 0x0003150000077ab9 */ /* 0x000fe20000000800 */
[----:B------:R-:W-:Y:S01]  /*0e70*/  UMOV UR6, UR9 ;  /* 0x0000000900067c82 */ /* 0x000fe20008000000 */
[----:B------:R-:W-:-:S11]  /*0e80*/  UISETP.NE.AND UP0, UPT, UR7, 0x1, UPT ;  /* 0x000000010700788c */ /* 0x000fd6000bf05270 */
[----:B------:R-:W-:Y:S02]  /*0e90*/  @UP0 ULDC.64 UR10, c[0x0][0xc58] ;  /* 0x00031600000a0ab9 */ /* 0x000fe40000000a00 */
[----:B------:R-:W-:-:S04]  /*0ea0*/  UIMAD.WIDE.U32 UR4, UR9, UR10, URZ ;  /* 0x0000000a090472a5 */ /* 0x000fc8000f8e003f */
[----:B------:R-:W-:-:S04]  /*0eb0*/  @UP0 USHF.R.U32.HI UR6, URZ, UR11, UR5 ;  /* 0x0000000b3f060299 */ /* 0x000fc80008011605 */
[----:B------:R-:W-:-:S12]  /*0ec0*/  UIMAD UR4, UR6, UR7, URZ ;  /* 0x00000007060472a4 */ /* 0x000fd8000f8e023f */
.L_x_4638:
        /* <DEDUP_REMOVED lines=51> */
.L_x_4640:
[----:B------:R-:W-:-:S11]  /*1200*/  UISETP.NE.AND UP0, UPT, UR5, 0x1, UPT ;  /* 0x000000010500788c */ /* 0x000fd6000bf05270 */
[----:B------:R-:W-:Y:S02]  /*1210*/  @UP0 ULDC.64 UR8, c[0x0][0x9e8] ;  /* 0x00027a0000080ab9 */ /* 0x000fe40000000a00 */
[----:B------:R-:W-:-:S04]  /*1220*/  UIMAD.WIDE.U32 UR6, UR4, UR8, URZ ;  /* 0x00000008040672a5 */ /* 0x000fc8000f8e003f */
[----:B------:R-:W-:-:S12]  /*1230*/  @UP0 USHF.R.U32.HI UR4, URZ, UR9, UR7 ;  /* 0x000000093f040299 */ /* 0x000fd80008011607 */
.L_x_4641:
[----:B------:R-:W-:-:S06]  /*1240*/  UIMAD UR4, UR4, UR5, UR5 ;  /* 0x00000005040472a4 */ /* 0x000fcc000f8e0205 */
[----:B------:R-:W-:-:S07]  /*1250*/  VIMNMX R0, R0, UR4, PT ;  /* 0x0000000400007c48 */ /* 0x000fce000bfe0100 */
.L_x_4639:
        /* <DEDUP_REMOVED lines=32> */
.L_x_4643:
[----:B------:R-:W-:-:S11]  /*1460*/  UISETP.NE.AND UP0, UPT, UR5, 0x1, UPT ;  /* 0x000000010500788c */ /* 0x000fd6000bf05270 */
[----:B------:R-:W-:Y:S02]  /*1470*/  @UP0 ULDC.64 UR10, c[0x0][0x9e8] ;  /* 0x00027a00000a0ab9 */ /* 0x000fe40000000a00 */
[----:B------:R-:W-:-:S04]  /*1480*/  UIMAD.WIDE.U32 UR6, UR4, UR10, URZ ;  /* 0x0000000a040672a5 */ /* 0x000fc8000f8e003f */
[----:B------:R-:W-:-:S12]  /*1490*/  @UP0 USHF.R.U32.HI UR4, URZ, UR11, UR7 ;  /* 0x0000000b3f040299 */ /* 0x000fd80008011607 */
.L_x_4644:
[----:B------:R-:W-:-:S04]  /*14a0*/  UIMAD UR4, UR4, UR5, URZ ;  /* 0x00000005040472a4 */ /* 0x000fc8000f8e023f */
[----:B------:R-:W-:-:S04]  /*14b0*/  UISETP.LT.AND UP0, UPT, UR9, UR4, UPT ;  /* 0x000000040900728c */ /* 0x000fc8000bf01270 */
[----:B------:R-:W-:-:S12]  /*14c0*/  USEL UR9, UR9, UR4, !UP0 ;  /* 0x0000000409097287 */ /* 0x000fd8000c000000 */
.L_x_4642:
        /* <DEDUP_REMOVED lines=56> */
[----:B------:R-:W-:Y:S01]  /*1850*/  CS2R R130, SRZ ;  /* 0x0000000000827805 */ /* 0x000fe2000001ff00 */
[----:B------:R-:W-:-:S02]  /*1860*/  IMAD.MOV.U32 R104, RZ, RZ, RZ ;  /* 0x000000ffff687224 */ /* 0x000fc400078e00ff */
        /* <DEDUP_REMOVED lines=33> */
.L_x_4646:
        /* <DEDUP_REMOVED lines=56> */
.L_x_4831:
[----:B------:R-:W-:Y:S05]  /*1e00*/  @!P0 BRA `(.L_x_4648) ;  /* 0x0000000000048947 */ /* 0x000fea0003800000 */
[----:B------:R-:W-:Y:S01]  /*1e10*/  BPT.TRAP 0x1 ;  /* 0x000000040000795c */ /* 0x000fe20000300000 */
.L_x_4648:
[----:B------:R-:W-:Y:S02]  /*1e20*/  IMAD.U32 R15, RZ, RZ, UR45 ;  /* 0x0000002dff0f7e24 */ /* 0x000fe4000f8e00ff */
[----:B------:R-:W-:-:S03]  /*1e30*/  IMAD.U32 R2, RZ, RZ, UR46 ;  /* 0x0000002eff027e24 */ /* 0x000fc6000f8e00ff */
[----:B------:R-:W-:Y:S02]  /*1e40*/  LEA R15, R15, UR36, 0x3 ;  /* 0x000000240f0f7c11 */ /* 0x000fe4000f8e18ff */
[----:B------:R-:W-:-:S04]  /*1e50*/  SHF.L.U32 R2, R2, 0x1f, RZ ;  /* 0x0000001f02027819 */ /* 0x000fc800000006ff */
[----:B------:R1:W2:Y:S01]  /*1e60*/  SYNCS.PHASECHK.TRANS64.TRYWAIT P1, [R15+URZ+0x2a830], R2 ;  /* 0x02a830020f0075a7 */ /* 0x0002a2000802017f */
[----:B------:R-:W-:Y:S05]  /*1e70*/  @!P0 BRA `(.L_x_4649) ;  /* 0x0000000000048947 */ /* 0x000fea0003800000 */
[----:B------:R-:W-:Y:S01]  /*1e80*/  BPT.TRAP 0x1 ;  /* 0x000000040000795c */ /* 0x000fe20000300000 */
.L_x_4649:
[----:B--2---:R-:W-:Y:S05]  /*1e90*/  @P1 BRA `(.L_x_4650) ;  /* 0x0000000000081947 */ /* 0x004fea0003800000 */
[----:B------:R-:W2:Y:S02]  /*1ea0*/  SYNCS.PHASECHK.TRANS64.TRYWAIT P1, [R15+URZ+0x2a830], R2 ;  /* 0x02a830020f0075a7 */ /* 0x000ea4000802017f */
[----:B--2---:R-:W-:Y:S05]  /*1eb0*/  @!P1 BRA `(.L_x_4651) ;  /* 0x0000016400949947 */ /* 0x004fea0003800000 */
.L_x_4650:
        /* <DEDUP_REMOVED lines=8> */
[----:B------:R-:W-:Y:S01]  /*1f40*/  UMOV UR5, 0x80000020 ;  /* 0x8000002000057882 */ /* 0x000fe20000000000 */
[----:B------:R-:W-:Y:S02]  /*1f50*/  UMOV UR7, 0x80000020 ;  /* 0x8000002000077882 */ /* 0x000fe40000000000 */
[----:B------:R-:W-:Y:S02]  /*1f60*/  ULOP3.LUT UR28, UR4, 0x10000, URZ, 0xfc, !UPT ;  /* 0x00010000041c7892 */ /* 0x000fe4000f8efc3f */
[----:B------:R-:W-:Y:S02]  /*1f70*/  UIADD3 UR4, UR24, 0x2, URZ ;  /* 0x0000000218047890 */ /* 0x000fe4000fffe03f */
[----:B------:R-:W-:Y:S02]  /*1f80*/  UIMAD UR26, UR45, 0x600, UR28 ;  /* 0x000006002d1a78a4 */ /* 0x000fe4000f8e021c */
[----:B------:R-:W-:-:S02]  /*1f90*/  UIADD3 UR8, UR24, 0x200, URZ ;  /* 0x0000020018087890 */ /* 0x000fc4000fffe03f */
[----:B------:R-:W-:Y:S02]  /*1fa0*/  UIADD3 UR6, UR26, 0x2, URZ ;  /* 0x000000021a067890 */ /* 0x000fe4000fffe03f */
[----:B------:R-:W-:Y:S01]  /*1fb0*/  UIADD3 UR10, UR26, 0x200, URZ ;  /* 0x000002001a0a7890 */ /* 0x000fe2000fffe03f */
[----:B------:R-:W-:Y:S02]  /*1fc0*/  UMOV UR9, 0x80000020 ;  /* 0x8000002000097882 */ /* 0x000fe40000000000 */
[----:B------:R-:W-:Y:S01]  /*1fd0*/  QGMMA.64x128x32.F32.E4M3.E4M3 R24, gdesc[UR24], RZ, !UPT, gsb0 ;  /* 0x01e00000181879f3 */ /* 0x000fe2000c0008ff */
[----:B------:R-:W-:Y:S01]  /*1fe0*/  UMOV UR11, 0x80000020 ;  /* 0x80000020000b7882 */ /* 0x000fe20000000000 */
[----:B------:R-:W-:Y:S02]  /*1ff0*/  UIADD3 UR12, UR24, 0x202, URZ ;  /* 0x00000202180c7890 */ /* 0x000fe4000fffe03f */
        /* <DEDUP_REMOVED lines=27> */
[----:B------:R-:W-:Y:S05]  /*21b0*/  @!P0 BRA `(.L_x_4652) ;  /* 0x0000000000048947 */ /* 0x000fea0003800000 */
[----:B------:R-:W-:Y:S01]  /*21c0*/  BPT.TRAP 0x1 ;  /* 0x000000040000795c */ /* 0x000fe20000300000 */
.L_x_4652:
[----:B------:R-:W-:Y:S01]  /*21d0*/  UISETP.NE.AND UP1, UPT, UR50, URZ, UPT ;  /* 0x0000003f3200728c */ /* 0x000fe2000bf25270 */
[C---:B------:R-:W-:Y:S01]  /*21e0*/  FMUL.FTZ R56, R0.reuse, R56 ;  /* 0x0000003800387220 */ /* 0x040fe20000410000 */
[----:B------:R-:W-:Y:S01]  /*21f0*/  R2UR UR6, R15 ;  /* 0x000000000f0672ca */ /* 0x000fe200000e0000 */
[----:B------:R-:W3:Y:S01]  /*2200*/  LDC R137, c[0x0][0x2f0] ;  /* 0x0000bc00ff897b82 */ /* 0x000ee20000000800 */
[----:B-12---:R-:W-:Y:S01]  /*2210*/  IMAD.MOV.U32 R15, RZ, RZ, -0x80 ;  /* 0xffffff80ff0f7424 */ /* 0x006fe200078e00ff */
[----:B------:R1:W2:Y:S01]  /*2220*/  MUFU.TANH R93, R56 ;  /* 0x00000038005d7308 */ /* 0x0002a20000002400 */
[----:B------:R-:W-:Y:S01]  /*2230*/  PLOP3.LUT P1, PT, PT, PT, UP1, 0x80, 0x0 ;  /* 0x000000000000781c */ /* 0x000fe20003f2f018 */
[C---:B------:R-:W-:Y:S01]  /*2240*/  FMUL.FTZ R45, R0.reuse, R45 ;  /* 0x0000002d002d7220 */ /* 0x040fe20000410000 */
[----:B------:R-:W-:Y:S01]  /*2250*/  PLOP3.LUT P2, PT, PT, PT, UP1, 0x80, 0x0 ;  /* 0x000000000000781c */ /* 0x000fe20003f4f018 */
[C---:B------:R-:W-:Y:S01]  /*2260*/  FMUL.FTZ R10, R0.reuse, R82 ;  /* 0x00000052000a7220 */ /* 0x040fe20000410000 */
[----:B------:R-:W-:Y:S01]  /*2270*/  FMUL.FTZ R5, R0, R31 ;  /* 0x0000001f00057220 */ /* 0x000fe20000410000 */
[----:B------:R-:W-:Y:S01]  /*2280*/  @UP1 ULDC UR7, c[0x0][0x44c] ;  /* 0x0001130000071ab9 */ /* 0x000fe20000000800 */
[----:B------:R-:W4:Y:S01]  /*2290*/  LDC R136, c[0x0][0x288] ;  /* 0x0000a200ff887b82 */ /* 0x000f220000000800 */
[----:B------:R-:W-:Y:S01]  /*22a0*/  IMAD R82, R88, R15, 0x80 ;  /* 0x0000008058527424 */ /* 0x000fe200078e020f */
[----:B------:R5:W2:Y:S01]  /*22b0*/  MUFU.TANH R31, R45 ;  /* 0x0000002d001f7308 */ /* 0x000aa20000002400 */
[----:B-1----:R-:W-:-:S02]  /*22c0*/  VIADD R56, R17, UR42 ;  /* 0x0000002a11387c36 */ /* 0x002fc40008000000 */
[C---:B0-----:R-:W-:Y:S01]  /*22d0*/  FMUL.FTZ R6, R0.reuse, R33 ;  /* 0x0000002100067220 */ /* 0x041fe20000410000 */
[C---:B------:R-:W-:Y:S01]  /*22e0*/  FMUL.FTZ R40, R0.reuse, R40 ;  /* 0x0000002800287220 */ /* 0x040fe20000410000 */
[----:B------:R-:W-:Y:S01]  /*22f0*/  FMUL.FTZ R41, R0, R41 ;  /* 0x0000002900297220 */ /* 0x000fe20000410000 */
[----:B------:R-:W-:Y:S01]  /*2300*/  @P1 IMAD.HI.U32 R12, R56, UR7, RZ ;  /* 0x00000007380c1c27 */ /* 0x000fe2000f8e00ff */
[----:B------:R-:W-:Y:S01]  /*2310*/  @UP1 ULDC UR7, c[0x0][0x450] ;  /* 0x0001140000071ab9 */ /* 0x000fe20000000800 */
[----:B------:R-:W-:Y:S02]  /*2320*/  UIADD3 UR6, UR6, 0x2a840, URZ ;  /* 0x0002a84006067890 */ /* 0x000fe4000fffe03f */
[C---:B------:R-:W-:Y:S01]  /*2330*/  FMUL.FTZ R33, R0.reuse, R34 ;  /* 0x0000002200217220 */ /* 0x040fe20000410000 */
[C---:B-----5:R-:W-:Y:S01]  /*2340*/  FMUL.FTZ R45, R0.reuse, R58 ;  /* 0x0000003a002d7220 */ /* 0x060fe20000410000 */
[----:B------:R-:W-:Y:S01]  /*2350*/  @P2 SHF.R.U32.HI R56, RZ, UR7, R12 ;  /* 0x00000007ff382c19 */ /* 0x000fe2000801160c */
[C---:B------:R-:W-:Y:S01]  /*2360*/  FMUL.FTZ R7, R0.reuse, R36 ;  /* 0x0000002400077220 */ /* 0x040fe20000410000 */
[C---:B------:R-:W-:Y:S01]  /*2370*/  FMUL.FTZ R8, R0.reuse, R37 ;  /* 0x0000002500087220 */ /* 0x040fe20000410000 */
[C---:B------:R-:W-:Y:S01]  /*2380*/  FMUL.FTZ R44, R0.reuse, R44 ;  /* 0x0000002c002c7220 */ /* 0x040fe20000410000 */
[C---:B------:R-:W-:Y:S01]  /*2390*/  FMUL.FTZ R48, R0.reuse, R48 ;  /* 0x0000003000307220 */ /* 0x040fe20000410000 */
[----:B------:R-:W0:Y:S01]  /*23a0*/  SHFL.IDX PT, R58, R56, RZ, 0x1c1f ;  /* 0x001c1fff383a7589 */ /* 0x000e2200000e0000 */
[C---:B------:R-:W-:Y:S01]  /*23b0*/  FMUL.FTZ R49, R0.reuse, R49 ;  /* 0x0000003100317220 */ /* 0x040fe20000410000 */
[C---:B------:R-:W-:Y:S01]  /*23c0*/  FMUL.FTZ R52, R0.reuse, R52 ;  /* 0x0000003400347220 */ /* 0x040fe20000410000 */
[----:B------:R-:W-:Y:S01]  /*23d0*/  FMUL.FTZ R53, R0, R53 ;  /* 0x0000003500357220 */ /* 0x000fe20000410000 */
[----:B------:R-:W-:-:S02]  /*23e0*/  VIADD R15, R82, 0x1 ;  /* 0x00000001520f7836 */ /* 0x000fc40000000000 */
[C---:B------:R-:W-:Y:S01]  /*23f0*/  FMUL.FTZ R34, R0.reuse, R35 ;  /* 0x0000002300227220 */ /* 0x040fe20000410000 */
[----:B------:R-:W-:Y:S01]  /*2400*/  UISETP.NE.AND UP0, UPT, UR49, URZ, UPT ;  /* 0x0000003f3100728c */ /* 0x000fe2000bf05270 */
        /* <DEDUP_REMOVED lines=8> */
[----:B------:R1:W0:Y:S01]  /*2490*/  MUFU.TANH R28, R40 ;  /* 0x00000028001c7308 */ /* 0x0002220000002400 */
[C---:B------:R-:W-:Y:S01]  /*24a0*/  FMUL.FTZ R37, R0.reuse, R42 ;  /* 0x0000002a00257220 */ /* 0x040fe20000410000 */
[C---:B------:R-:W-:Y:S01]  /*24b0*/  FMUL.FTZ R38, R0.reuse, R43 ;  /* 0x0000002b00267220 */ /* 0x040fe20000410000 */
[----:B------:R-:W-:Y:S01]  /*24c0*/  UPRMT UR6, UR38, 0x654, UR6 ;  /* 0x0000065426067896 */ /* 0x000fe20008000006 */
[C---:B------:R-:W-:Y:S01]  /*24d0*/  FMUL.FTZ R39, R0.reuse, R46 ;  /* 0x0000002e00277220 */ /* 0x040fe20000410000 */
[C---:B------:R-:W-:Y:S01]  /*24e0*/  FMUL.FTZ R42, R0.reuse, R51 ;  /* 0x00000033002a7220 */ /* 0x040fe20000410000 */
[----:B------:R-:W-:Y:S01]  /*24f0*/  FMUL.FTZ R43, R0, R54 ;  /* 0x00000036002b7220 */ /* 0x000fe20000410000 */
[----:B------:R-:W-:Y:S01]  /*2500*/  IMAD R20, R16, -0x2, R15 ;  /* 0xfffffffe10147824 */ /* 0x000fe200078e020f */
[----:B------:R5:W0:Y:S01]  /*2510*/  MUFU.TANH R29, R41 ;  /* 0x00000029001d7308 */ /* 0x000a220000002400 */
[C---:B-1----:R-:W-:Y:S01]  /*2520*/  FMUL.FTZ R40, R0.reuse, R47 ;  /* 0x0000002f00287220 */ /* 0x042fe20000410000 */
[C---:B------:R-:W-:Y:S01]  /*2530*/  FMUL.FTZ R11, R0.reuse, R25 ;  /* 0x00000019000b7220 */ /* 0x040fe20000410000 */
[C---:B------:R-:W-:Y:S01]  /*2540*/  FMUL.FTZ R32, R0.reuse, R32 ;  /* 0x0000002000207220 */ /* 0x040fe20000410000 */
[C---:B------:R-:W-:Y:S01]  /*2550*/  FMUL.FTZ R46, R0.reuse, R59 ;  /* 0x0000003b002e7220 */ /* 0x040fe20000410000 */
[C---:B------:R-:W-:Y:S01]  /*2560*/  FMUL.FTZ R47, R0.reuse, R62 ;  /* 0x0000003e002f7220 */ /* 0x040fe20000410000 */
[C---:B------:R-:W-:Y:S01]  /*2570*/  FMUL.FTZ R51, R0.reuse, R70 ;  /* 0x0000004600337220 */ /* 0x040fe20000410000 */
[C---:B------:R-:W-:Y:S01]  /*2580*/  FMUL.FTZ R72, R0.reuse, R72 ;  /* 0x0000004800487220 */ /* 0x040fe20000410000 */
[----:B------:R1:W0:Y:S01]  /*2590*/  MUFU.TANH R24, R6 ;  /* 0x0000000600187308 */ /* 0x0002220000002400 */
[C---:B-----5:R-:W-:Y:S01]  /*25a0*/  FMUL.FTZ R41, R0.reuse, R50 ;  /* 0x0000003200297220 */ /* 0x060fe20000410000 */
[C---:B------:R-:W-:Y:S01]  /*25b0*/  FMUL.FTZ R50, R0.reuse, R67 ;  /* 0x0000004300327220 */ /* 0x040fe20000410000 */
[C---:B------:R-:W-:Y:S01]  /*25c0*/  FMUL.FTZ R54, R0.reuse, R75 ;  /* 0x0000004b00367220 */ /* 0x040fe20000410000 */
[C---:B------:R-:W-:Y:S01]  /*25d0*/  FMUL.FTZ R76, R0.reuse, R76 ;  /* 0x0000004c004c7220 */ /* 0x040fe20000410000 */
[C---:B------:R-:W-:Y:S01]  /*25e0*/  FMUL.FTZ R77, R0.reuse, R77 ;  /* 0x0000004d004d7220 */ /* 0x040fe20000410000 */
[C---:B------:R-:W-:Y:S01]  /*25f0*/  FMUL.FTZ R80, R0.reuse, R80 ;  /* 0x0000005000507220 */ /* 0x040fe20000410000 */
[C---:B------:R-:W-:Y:S01]  /*2600*/  FMUL.FTZ R81, R0.reuse, R81 ;  /* 0x0000005100517220 */ /* 0x040fe20000410000 */
        /* <DEDUP_REMOVED lines=14> */
[----:B------:R-:W-:Y:S01]  /*26f0*/  PLOP3.LUT P1, PT, PT, PT, UP0, 0x40, 0x0 ;  /* 0x000000000000781c */ /* 0x000fe20003f2e808 */
[C---:B---3--:R-:W-:Y:S01]  /*2700*/  IMAD R25, R137.reuse, UR41, R20 ;  /* 0x0000002989197c24 */ /* 0x048fe2000f8e0214 */
[----:B------:R3:W0:Y:S01]  /*2710*/  MUFU.TANH R30, R44 ;  /* 0x0000002c001e7308 */ /* 0x0006220000002400 */
[C---:B-1----:R-:W-:Y:S01]  /*2720*/  FMUL.FTZ R8, R0.reuse, R83 ;  /* 0x0000005300087220 */ /* 0x042fe20000410000 */
[----:B------:R-:W-:Y:S01]  /*2730*/  ULDC UR31, c[0x0][0x9dc] ;  /* 0x00027700001f7ab9 */ /* 0x000fe20000000800 */
[----:B------:R-:W-:Y:S01]  /*2740*/  SYNCS.ARRIVE.TRANS64.RED.A1T0 RZ, [UR6], RZ ;  /* 0x000000ffffff79a7 */ /* 0x000fe20008100406 */
[----:B------:R-:W-:Y:S01]  /*2750*/  ULOP3.LUT UR6, URZ, UR31, URZ, 0x33, !UPT ;  /* 0x0000001f3f067292 */ /* 0x000fe2000f8e333f */
[----:B------:R-:W-:Y:S01]  /*2760*/  IMAD R21, R137, UR41, R82 ;  /* 0x0000002989157c24 */ /* 0x000fe2000f8e0252 */
[----:B------:R-:W-:Y:S01]  /*2770*/  ULDC UR14, c[0x0][0x9e0] ;  /* 0x00027800000e7ab9 */ /* 0x000fe20000000800 */
[----:B----4-:R-:W-:Y:S01]  /*2780*/  IMAD.IADD R25, R25, 0x1, -R136 ;  /* 0x0000000119197824 */ /* 0x010fe200078e0a88 */
[----:B------:R1:W4:Y:S01]  /*2790*/  MUFU.TANH R89, R48 ;  /* 0x0000003000597308 */ /* 0x0003220000002400 */
[C---:B---3--:R-:W-:Y:S01]  /*27a0*/  FMUL.FTZ R44, R0.reuse, R55 ;  /* 0x00000037002c7220 */ /* 0x048fe20000410000 */
[C---:B------:R-:W-:Y:S01]  /*27b0*/  FMUL.FTZ R57, R0.reuse, R57 ;  /* 0x0000003900397220 */ /* 0x040fe20000410000 */
[----:B------:R-:W-:Y:S01]  /*27c0*/  FMUL.FTZ R69, R0, R69 ;  /* 0x0000004500457220 */ /* 0x000fe20000410000 */
[----:B------:R-:W-:Y:S01]  /*27d0*/  IMAD R79, R16, -0x2, R21 ;  /* 0xfffffffe104f7824 */ /* 0x000fe200078e0215 */
[----:B------:R-:W-:Y:S01]  /*27e0*/  LEA R78, R88, 0xffffff80, 0x7 ;  /* 0xffffff80584e7811 */ /* 0x000fe200078e38ff */
[----:B------:R-:W-:-:S02]  /*27f0*/  VIADD R86, R25, UR14 ;  /* 0x0000000e19567c36 */ /* 0x000fc40008000000 */
[----:B------:R3:W0:Y:S01]  /*2800*/  MUFU.TANH R90, R49 ;  /* 0x00000031005a7308 */ /* 0x0006220000002400 */
[----:B-1----:R-:W-:Y:S01]  /*2810*/  FMUL.FTZ R48, R0, R63 ;  /* 0x0000003f00307220 */ /* 0x002fe20000410000 */
[----:B------:R-:W-:-:S06]  /*2820*/  VIADD R83, R25, UR6 ;  /* 0x0000000619537c36 */ /* 0x000fcc0008000000 */
[----:B------:R1:W0:Y:S01]  /*2830*/  MUFU.TANH R91, R52 ;  /* 0x00000034005b7308 */ /* 0x0002220000002400 */
[----:B---3--:R-:W-:-:S07]  /*2840*/  FMUL.FTZ R49, R0, R66 ;  /* 0x0000004200317220 */ /* 0x008fce0000410000 */
[----:B------:R3:W0:Y:S01]  /*2850*/  MUFU.TANH R92, R53 ;  /* 0x00000035005c7308 */ /* 0x0006220000002400 */
[----:B-1----:R-:W-:-:S07]  /*2860*/  FMUL.FTZ R52, R0, R71 ;  /* 0x0000004700347220 */ /* 0x002fce0000410000 */
[----:B------:R-:W1:Y:S01]  /*2870*/  MUFU.TANH R9, R9 ;  /* 0x0000000900097308 */ /* 0x000e620000002400 */
[----:B---3--:R-:W-:-:S07]  /*2880*/  FMUL.FTZ R53, R0, R74 ;  /* 0x0000004a00357220 */ /* 0x008fce0000410000 */
        /* <DEDUP_REMOVED lines=51> */
[----:B0-----:R-:W-:Y:S01]  /*2bc0*/  VIADDMNMX R57, R58, R86, R79, PT ;  /* 0x000000563a397246 */ /* 0x001fe2000380014f */
[----:B-----5:R-:W-:Y:S01]  /*2bd0*/  IMAD.IADD R69, R83, 0x1, R58 ;  /* 0x0000000153457824 */ /* 0x020fe200078e023a */
        /* <DEDUP_REMOVED lines=15> */
.L_x_4655:
[----:B------:R-:W-:Y:S02]  /*2cd0*/  ULDC UR6, c[0x0][0x9e4] ;  /* 0x0002790000067ab9 */ /* 0x000fe40000000800 */
[----:B------:R-:W-:-:S05]  /*2ce0*/  IMAD.U32 R25, RZ, RZ, UR6 ;  /* 0x00000006ff197e24 */ /* 0x000fca000f8e00ff */
[----:B------:R-:W-:-:S13]  /*2cf0*/  ISETP.NE.AND P1, PT, R25, 0x1, PT ;  /* 0x000000011900780c */ /* 0x000fda0003f25270 */
[----:B------:R-:W0:Y:S02]  /*2d00*/  @P1 LDC.64 R58, c[0x0][0x9e8] ;  /* 0x00027a00ff3a1b82 */ /* 0x000e240000000a00 */
[----:B0-----:R-:W-:-:S05]  /*2d10*/  @P1 IMAD.HI.U32 R20, R21, R58, RZ ;  /* 0x0000003a15141227 */ /* 0x001fca00078e00ff */
[----:B------:R-:W-:-:S07]  /*2d20*/  @P1 SHF.R.U32.HI R21, RZ, R59, R20 ;  /* 0x0000003bff151219 */ /* 0x000fce0000011614 */
.L_x_4656:
[----:B------:R-:W-:Y:S05]  /*2d30*/  BSYNC B0 ;  /* 0x0000000000007941 */ /* 0x000fea0003800000 */
.L_x_4654:
[----:B------:R-:W-:-:S04]  /*2d40*/  IMAD R21, R21, R25, -R78 ;  /* 0x0000001915157224 */ /* 0x000fc800078e0a4e */
[----:B------:R-:W-:-:S05]  /*2d50*/  IMAD R20, R16, -0x2, R21 ;  /* 0xfffffffe10147824 */ /* 0x000fca00078e0215 */
[----:B------:R-:W-:Y:S02]  /*2d60*/  VIADDMNMX R57, R20, R25, R57, PT ;  /* 0x0000001914397246 */ /* 0x000fe40003800139 */
[----:B------:R-:W-:-:S07]  /*2d70*/  VIMNMX R69, R69, R20, !PT ;  /* 0x0000001445457248 */ /* 0x000fce0007fe0100 */
.L_x_4653:
[C---:B------:R-:W-:Y:S01]  /*2d80*/  ISETP.GE.AND P2, PT, R82.reuse, 0x9, PT ;  /* 0x000000095200780c */ /* 0x040fe20003f46270 */
[----:B------:R-:W0:Y:S01]  /*2d90*/  SHFL.IDX PT, R56, R56, 0x1, 0x1c1f ;  /* 0x003c1f0038387f89 */ /* 0x000e2200000e0000 */
[C---:B------:R-:W-:Y:S01]  /*2da0*/  ISETP.GE.AND P1, PT, R82.reuse, 0x2, PT ;  /* 0x000000025200780c */ /* 0x040fe20003f26270 */
[----:B------:R-:W-:Y:S01]  /*2db0*/  UISETP.NE.AND UP0, UPT, UR49, URZ, UPT ;  /* 0x0000003f3100728c */ /* 0x000fe2000bf05270 */
[C---:B------:R-:W-:Y:S02]  /*2dc0*/  ISETP.GT.AND P3, PT, R69.reuse, 0x8, !P2 ;  /* 0x000000084500780c */ /* 0x040fe40005764270 */
[----:B------:R-:W-:Y:S02]  /*2dd0*/  ISETP.GT.AND P4, PT, R69, 0x1, !P1 ;  /* 0x000000014500780c */ /* 0x000fe40004f84270 */
[----:B------:R-:W-:Y:S02]  /*2de0*/  ISETP.LT.OR P3, PT, R57, 0x9, P3 ;  /* 0x000000093900780c */ /* 0x000fe40001f61670 */
[----:B------:R-:W-:-:S02]  /*2df0*/  ISETP.GE.AND P5, PT, R82, 0x11, PT ;  /* 0x000000115200780c */ /* 0x000fc40003fa6270 */
[----:B------:R-:W-:Y:S02]  /*2e00*/  FSEL R75, R13, -INF , !P3 ;  /* 0xff8000000d4b7808 */ /* 0x000fe40005800000 */
[----:B------:R-:W-:Y:S02]  /*2e10*/  ISETP.LT.OR P4, PT, R57, 0x2, P4 ;  /* 0x000000023900780c */ /* 0x000fe40002781670 */
[----:B------:R-:W-:Y:S02]  /*2e20*/  ISETP.GT.AND P3, PT, R69, 0x10, !P5 ;  /* 0x000000104500780c */ /* 0x000fe40006f64270 */
[----:B------:R-:W-:Y:S02]  /*2e30*/  ISETP.GE.AND P6, PT, R82, 0xa, PT ;  /* 0x0000000a5200780c */ /* 0x000fe40003fc6270 */
[----:B------:R-:W-:Y:S02]  /*2e40*/  FSEL R55, R11, -INF , !P4 ;  /* 0xff8000000b377808 */ /* 0x000fe40006000000 */
[----:B------:R-:W-:-:S02]  /*2e50*/  P2R R102, PR, RZ, 0x20 ;  /* 0x00000020ff667803 */ /* 0x000fc40000000000 */
[----:B------:R-:W-:Y:S02]  /*2e60*/  ISETP.LT.OR P3, PT, R57, 0x11, P3 ;  /* 0x000000113900780c */ /* 0x000fe40001f61670 */
[----:B------:R-:W-:Y:S02]  /*2e70*/  ISETP.GT.AND P4, PT, R69, 0x9, !P6 ;  /* 0x000000094500780c */ /* 0x000fe40007784270 */
[----:B------:R-:W-:Y:S02]  /*2e80*/  ISETP.GE.AND P5, PT, R82, 0x12, PT ;  /* 0x000000125200780c */ /* 0x000fe40003fa6270 */
[----:B------:R-:W-:Y:S02]  /*2e90*/  FSEL R58, R32, -INF , !P3 ;  /* 0xff800000203a7808 */ /* 0x000fe40005800000 */
[----:B------:R-:W-:Y:S02]  /*2ea0*/  ISETP.LT.OR P4, PT, R57, 0xa, P4 ;  /* 0x0000000a3900780c */ /* 0x000fe40002781670 */
[----:B------:R-:W-:-:S02]  /*2eb0*/  ISETP.GT.AND P3, PT, R69, 0x11, !P5 ;  /* 0x000000114500780c */ /* 0x000fc40006f64270 */
[----:B------:R-:W-:Y:S02]  /*2ec0*/  FSEL R74, R14, -INF , !P4 ;  /* 0xff8000000e4a7808 */ /* 0x000fe40006000000 */
        /* <DEDUP_REMOVED lines=11> */
[C---:B------:R-:W-:Y:S02]  /*2f80*/  ISETP.GE.AND P4, PT, R82.reuse, 0x21, PT ;  /* 0x000000215200780c */ /* 0x040fe40003f86270 */
        /* <DEDUP_REMOVED lines=50> */
[----:B-1----:R-:W-:Y:S02]  /*32b0*/  FSEL R66, R94, -INF , !P3 ;  /* 0xff8000005e427808 */ /* 0x002fe40005800000 */
        /* <DEDUP_REMOVED lines=34> */
[----:B------:R-:W-:Y:S01]  /*34e0*/  FSEL R26, R72, -INF , !P3 ;  /* 0xff800000481a7808 */ /* 0x000fe20005800000 */
[----:B0-----:R-:W-:Y:S01]  /*34f0*/  IMAD.IADD R72, R83, 0x1, R56 ;  /* 0x0000000153487824 */ /* 0x001fe200078e0238 */
        /* <DEDUP_REMOVED lines=13> */
[----:B------:R-:W-:Y:S02]  /*35d0*/  P2R R103, PR, RZ, 0x20 ;  /* 0x00000020ff677803 */ /* 0x000fe40000000000 */
[----:B------:R-:W-:-:S02]  /*35e0*/  FSEL R21, R77, -INF , !P3 ;  /* 0xff8000004d157808 */ /* 0x000fc40005800000 */
[----:B------:R-:W-:Y:S02]  /*35f0*/  ISETP.GE.AND P3, PT, R82, 0x71, PT ;  /* 0x000000715200780c */ /* 0x000fe40003f66270 */
[----:B------:R-:W-:Y:S02]  /*3600*/  P2R R87, PR, RZ, 0x40 ;  /* 0x00000040ff577803 */ /* 0x000fe40000000000 */
        /* <DEDUP_REMOVED lines=18> */
[----:B------:R-:W-:Y:S02]  /*3730*/  ISETP.GT.AND P6, PT, R69, 0x79, !P6 ;  /* 0x000000794500780c */ /* 0x000fe400077c4270 */
[----:B------:R-:W-:Y:S02]  /*3740*/  VIADDMNMX R69, R56, R86, R79, PT ;  /* 0x0000005638457246 */ /* 0x000fe4000380014f */
[----:B------:R-:W-:-:S04]  /*3750*/  ISETP.LT.OR P6, PT, R57, 0x7a, P6 ;  /* 0x0000007a3900780c */ /* 0x000fc800037c1670 */
        /* <DEDUP_REMOVED lines=17> */
.L_x_4659:
[----:B------:R-:W-:Y:S02]  /*3870*/  ULDC UR6, c[0x0][0x9e4] ;  /* 0x0002790000067ab9 */ /* 0x000fe40000000800 */
[----:B------:R-:W-:-:S05]  /*3880*/  IMAD.U32 R76, RZ, RZ, UR6 ;  /* 0x00000006ff4c7e24 */ /* 0x000fca000f8e00ff */
[----:B------:R-:W-:-:S13]  /*3890*/  ISETP.NE.AND P6, PT, R76, 0x1, PT ;  /* 0x000000014c00780c */ /* 0x000fda0003fc5270 */
[----:B------:R-:W0:Y:S02]  /*38a0*/  @P6 LDC.64 R56, c[0x0][0x9e8] ;  /* 0x00027a00ff386b82 */ /* 0x000e240000000a00 */
[----:B0-----:R-:W-:-:S05]  /*38b0*/  @P6 IMAD.HI.U32 R56, R9, R56, RZ ;  /* 0x0000003809386227 */ /* 0x001fca00078e00ff */
[----:B------:R-:W-:-:S07]  /*38c0*/  @P6 SHF.R.U32.HI R9, RZ, R57, R56 ;  /* 0x00000039ff096219 */ /* 0x000fce0000011638 */
.L_x_4660:
[----:B------:R-:W-:Y:S05]  /*38d0*/  BSYNC B0 ;  /* 0x0000000000007941 */ /* 0x000fea0003800000 */
.L_x_4658:
[----:B------:R-:W-:-:S04]  /*38e0*/  IMAD R9, R9, R76, -R78 ;  /* 0x0000004c09097224 */ /* 0x000fc800078e0a4e */
[----:B------:R-:W-:-:S05]  /*38f0*/  IMAD R9, R16, -0x2, R9 ;  /* 0xfffffffe10097824 */ /* 0x000fca00078e0209 */
[----:B------:R-:W-:Y:S02]  /*3900*/  VIADDMNMX R69, R9, R76, R69, PT ;  /* 0x0000004c09457246 */ /* 0x000fe40003800145 */
[----:B------:R-:W-:-:S07]  /*3910*/  VIMNMX R72, R72, R9, !PT ;  /* 0x0000000948487248 */ /* 0x000fce0007fe0100 */
.L_x_4657:
[C---:B------:R-:W-:Y:S01]  /*3920*/  ISETP.GT.AND P1, PT, R72.reuse, 0x1, !P1 ;  /* 0x000000014800780c */ /* 0x040fe20004f24270 */
[----:B------:R-:W-:Y:S01]  /*3930*/  ULDC UR29, c[0x0][0x988] ;  /* 0x00026200001d7ab9 */ /* 0x000fe20000000800 */
[----:B------:R-:W-:Y:S01]  /*3940*/  ISETP.NE.AND P6, PT, R87, RZ, PT ;  /* 0x000000ff5700720c */ /* 0x000fe20003fc5270 */
[----:B------:R-:W-:Y:S01]  /*3950*/  UISETP.NE.AND UP1, UPT, UR50, URZ, UPT ;  /* 0x0000003f3200728c */ /* 0x000fe2000bf25270 */
[----:B------:R-:W-:Y:S01]  /*3960*/  ISETP.LT.OR P1, PT, R69, 0x2, P1 ;  /* 0x000000024500780c */ /* 0x000fe20000f21670 */
[----:B------:R-:W-:Y:S01]  /*3970*/  UISETP.NE.AND UP0, UPT, UR49, URZ, UPT ;  /* 0x0000003f3100728c */ /* 0x000fe2000bf05270 */
[----:B------:R-:W-:Y:S01]  /*3980*/  FMNMX.FTZ R56, R77, R55, !PT ;  /* 0x000000374d387209 */ /* 0x000fe20007810000 */
[----:B------:R-:W-:Y:S01]  /*3990*/  UMOV UR10, UR42 ;  /* 0x0000002a000a7c82 */ /* 0x000fe20008000000 */
[----:B------:R-:W-:Y:S02]  /*39a0*/  FSEL R3, R3, -INF , !P1 ;  /* 0xff80000003037808 */ /* 0x000fe40004800000 */
[----:B------:R-:W-:-:S02]  /*39b0*/  ISETP.GT.AND P1, PT, R72, 0x9, !P6 ;  /* 0x000000094800780c */ /* 0x000fc40007724270 */
[----:B------:R-:W-:Y:S02]  /*39c0*/  FMNMX.FTZ R9, R75, R56, !PT ;  /* 0x000000384b097209 */ /* 0x000fe40007810000 */
[----:B------:R-:W-:Y:S01]  /*39d0*/  ISETP.LT.OR P1, PT, R69, 0xa, P1 ;  /* 0x0000000a4500780c */ /* 0x000fe20000f21670 */
[----:B------:R-:W-:Y:S01]  /*39e0*/  @UP1 ULDC UR6, c[0x0][0x44c] ;  /* 0x0001130000061ab9 */ /* 0x000fe20000000800 */
[----:B------:R-:W-:Y:S01]  /*39f0*/  FMNMX.FTZ R9, R74, R9, !PT ;  /* 0x000000094a097209 */ /* 0x000fe20007810000 */
[----:B------:R-:W-:Y:S01]  /*3a00*/  UIMAD.WIDE.U32 UR6, UR42, UR6, URZ ;  /* 0x000000062a0672a5 */ /* 0x000fe2000f8e003f */
[----:B------:R-:W-:Y:S01]  /*3a10*/  FSEL R5, R5, -INF , !P1 ;  /* 0xff80000005057808 */ /* 0x000fe20004800000 */
[----:B------:R-:W-:Y:S01]  /*3a20*/  @UP1 ULDC UR11, c[0x0][0x450] ;  /* 0x00011400000b1ab9 */ /* 0x000fe20000000800 */
[----:B------:R-:W-:Y:S01]  /*3a30*/  ISETP.NE.AND P1, PT, R102, RZ, PT ;  /* 0x000000ff6600720c */ /* 0x000fe20003f25270 */
[----:B------:R-:W-:Y:S01]  /*3a40*/  @UP1 USHF.R.U32.HI UR10, URZ, UR11, UR7 ;  /* 0x0000000b3f0a1299 */ /* 0x000fe20008011607 */
[----:B------:R-:W-:-:S02]  /*3a50*/  FMNMX.FTZ R56, R58, R9, !PT ;  /* 0x000000093a387209 */ /* 0x000fc40007810000 */
[C---:B------:R-:W-:Y:S01]  /*3a60*/  ISETP.GT.AND P1, PT, R72.reuse, 0x10, !P1 ;  /* 0x000000104800780c */ /* 0x040fe20004f24270 */
[----:B------:R-:W-:Y:S01]  /*3a70*/  UIADD3 UR51, UR51, UR10, URZ ;  /* 0x0000000a33337290 */ /* 0x000fe2000fffe03f */
[----:B------:R-:W-:Y:S02]  /*3a80*/  FMNMX.FTZ R9, R59, R56, !PT ;  /* 0x000000383b097209 */ /* 0x000fe40007810000 */
[----:B------:R-:W-:Y:S01]  /*3a90*/  ISETP.LT.OR P1, PT, R69, 0x11, P1 ;  /* 0x000000114500780c */ /* 0x000fe20000f21670 */
[----:B------:R-:W-:Y:S01]  /*3aa0*/  UIADD3 UR14, UR51, UR14, URZ ;  /* 0x0000000e330e7290 */ /* 0x000fe2000fffe03f */
[----:B------:R-:W-:Y:S02]  /*3ab0*/  ISETP.GT.AND P2, PT, R72, 0x8, !P2 ;  /* 0x000000084800780c */ /* 0x000fe40005744270 */
[----:B------:R-:W-:Y:S02]  /*3ac0*/  FSEL R33, R33, -INF , !P1 ;  /* 0xff80000021217808 */ /* 0x000fe40004800000 */
[----:B------:R-:W-:-:S02]  /*3ad0*/  ISETP.NE.AND P1, PT, R103, RZ, PT ;  /* 0x000000ff6700720c */ /* 0x000fc40003f25270 */
[----:B------:R-:W-:Y:S02]  /*3ae0*/  FMNMX.FTZ R56, R60, R9, !PT ;  /* 0x000000093c387209 */ /* 0x000fe40007810000 */
[----:B------:R-:W-:Y:S02]  /*3af0*/  ISETP.GT.AND P1, PT, R72, 0x11, !P1 ;  /* 0x000000114800780c */ /* 0x000fe40004f24270 */
[C---:B------:R-:W-:Y:S02]  /*3b00*/  ISETP.LT.OR P2, PT, R69.reuse, 0x9, P2 ;  /* 0x000000094500780c */ /* 0x040fe40001741670 */
[----:B------:R-:W-:Y:S02]  /*3b10*/  ISETP.LT.OR P1, PT, R69, 0x12, P1 ;  /* 0x000000124500780c */ /* 0x000fe40000f21670 */
[----:B------:R-:W-:Y:S02]  /*3b20*/  FMNMX.FTZ R56, R73, R56, !PT ;  /* 0x0000003849387209 */ /* 0x000fe40007810000 */
[----:B------:R-:W-:-:S02]  /*3b30*/  FSEL R34, R34, -INF , !P1 ;  /* 0xff80000022227808 */ /* 0x000fc40004800000 */
[----:B------:R-:W-:Y:S02]  /*3b40*/  ISETP.NE.AND P1, PT, R104, RZ, PT ;  /* 0x000000ff6800720c */ /* 0x000fe40003f25270 */
[----:B------:R-:W-:Y:S02]  /*3b50*/  FSEL R4, R4, -INF , !P2 ;  /* 0xff80000004047808 */ /* 0x000fe40005000000 */
[----:B------:R-:W-:Y:S02]  /*3b60*/  ISETP.GT.AND P1, PT, R72, 0x18, !P1 ;  /* 0x000000184800780c */ /* 0x000fe40004f24270 */
[----:B------:R-:W-:Y:S02]  /*3b70*/  ISETP.NE.AND P2, PT, R89, RZ, PT ;  /* 0x000000ff5900720c */ /* 0x000fe40003f45270 */
[----:B------:R-:W-:Y:S02]  /*3b80*/  ISETP.LT.OR P1, PT, R69, 0x19, P1 ;  /* 0x000000194500780c */ /* 0x000fe40000f21670 */
[----:B------:R-:W-:-:S02]  /*3b90*/  FMNMX.FTZ R9, R61, R56, !PT ;  /* 0x000000383d097209 */ /* 0x000fc40007810000 */
[----:B------:R-:W-:Y:S02]  /*3ba0*/  FSEL R35, R35, -INF , !P1 ;  /* 0xff80000023237808 */ /* 0x000fe40004800000 */
[----:B------:R-:W-:Y:S02]  /*3bb0*/  ISETP.NE.AND P1, PT, R105, RZ, PT ;  /* 0x000000ff6900720c */ /* 0x000fe40003f25270 */
[----:B------:R-:W-:Y:S02]  /*3bc0*/  FMNMX.FTZ R56, R62, R9, !PT ;  /* 0x000000093e387209 */ /* 0x000fe40007810000 */
[----:B------:R-:W-:Y:S02]  /*3bd0*/  ISETP.GT.AND P1, PT, R72, 0x19, !P1 ;  /* 0x000000194800780c */ /* 0x000fe40004f24270 */
[----:B------:R-:W-:Y:S02]  /*3be0*/  ISETP.NE.AND P6, PT, R90, RZ, PT ;  /* 0x000000ff5a00720c */ /* 0x000fe40003fc5270 */
        /* <DEDUP_REMOVED lines=15> */
[----:B------:R-:W-:Y:S02]  /*3ce0*/  FMNMX.FTZ R9, R67, R56, !PT ;  /* 0x0000003843097209 */ /* 0x000fe40007810000 */
[----:B------:R-:W-:Y:S02]  /*3cf0*/  FSEL R38, R38, -INF , !P1 ;  /* 0xff80000026267808 */ /* 0x000fe40004800000 */
[----:B------:R-:W-:Y:S02]  /*3d00*/  ISETP.NE.AND P1, PT, R108, RZ, PT ;  /* 0x000000ff6c00720c */ /* 0x000fe40003f25270 */
[----:B------:R-:W-:-:S02]  /*3d10*/  FMNMX.FTZ R9, R66, R9, !PT ;  /* 0x0000000942097209 */ /* 0x000fc40007810000 */
[----:B------:R-:W-:Y:S02]  /*3d20*/  ISETP.GT.AND P1, PT, R72, 0x28, !P1 ;  /* 0x000000284800780c */ /* 0x000fe40004f24270 */
        /* <DEDUP_REMOVED lines=18> */
[----:B------:R-:W-:Y:S02]  /*3e50*/  ISETP.GT.AND P1, PT, R72, 0x31, !P2 ;  /* 0x000000314800780c */ /* 0x000fe40005724270 */
[----:B------:R-:W-:Y:S02]  /*3e60*/  FMNMX.FTZ R56, R24, R9, !PT ;  /* 0x0000000918387209 */ /* 0x000fe40007810000 */
[----:B------:R-:W-:Y:S02]  /*3e70*/  ISETP.LT.OR P1, PT, R69, 0x32, P1 ;  /* 0x000000324500780c */ /* 0x000fe40000f21670 */
[----:B------:R-:W-:Y:S02]  /*3e80*/  FMNMX.FTZ R9, R21, R56, !PT ;  /* 0x0000003815097209 */ /* 0x000fe40007810000 */
[----:B------:R-:W-:-:S02]  /*3e90*/  FSEL R42, R42, -INF , !P1 ;  /* 0xff8000002a2a7808 */ /* 0x000fc40004800000 */
        /* <DEDUP_REMOVED lines=10> */
[----:B------:R-:W-:Y:S01]  /*3f40*/  ISETP.NE.AND P2, PT, R100, RZ, PT ;  /* 0x000000ff6400720c */ /* 0x000fe20003f45270 */
[----:B------:R-:W0:Y:S01]  /*3f50*/  SHFL.BFLY PT, R9, R56, 0x2, 0x1f ;  /* 0x0c401f0038097f89 */ /* 0x000e2200000e0000 */
[----:B------:R-:W-:-:S02]  /*3f60*/  FSEL R44, R44, -INF , !P1 ;  /* 0xff8000002c2c7808 */ /* 0x000fc40004800000 */
[----:B------:R-:W-:Y:S02]  /*3f70*/  ISETP.NE.AND P1, PT, R92, RZ, PT ;  /* 0x000000ff5c00720c */ /* 0x000fe40003f25270 */
[----:B------:R-:W-:Y:S02]  /*3f80*/  ISETP.NE.AND P6, PT, R111, RZ, PT ;  /* 0x000000ff6f00720c */ /* 0x000fe40003fc5270 */
[C---:B------:R-:W-:Y:S02]  /*3f90*/  ISETP.GT.AND P1, PT, R72.reuse, 0x40, !P1 ;  /* 0x000000404800780c */ /* 0x040fe40004f24270 */
[C---:B------:R-:W-:Y:S02]  /*3fa0*/  ISETP.GT.AND P3, PT, R72.reuse, 0x70, !P3 ;  /* 0x000000704800780c */ /* 0x040fe40005f64270 */
[----:B------:R-:W-:Y:S02]  /*3fb0*/  ISETP.LT.OR P1, PT, R69, 0x41, P1 ;  /* 0x000000414500780c */ /* 0x000fe40000f21670 */
[----:B------:R-:W-:-:S02]  /*3fc0*/  ISETP.GT.AND P4, PT, R72, 0x71, !P4 ;  /* 0x000000714800780c */ /* 0x000fc40006784270 */
[----:B------:R-:W-:Y:S02]  /*3fd0*/  FSEL R45, R45, -INF , !P1 ;  /* 0xff8000002d2d7808 */ /* 0x000fe40004800000 */
[----:B------:R-:W-:Y:S02]  /*3fe0*/  ISETP.NE.AND P1, PT, R93, RZ, PT ;  /* 0x000000ff5d00720c */ /* 0x000fe40003f25270 */
[C---:B------:R-:W-:Y:S02]  /*3ff0*/  ISETP.GT.AND P5, PT, R72.reuse, 0x78, !P5 ;  /* 0x000000784800780c */ /* 0x040fe40006fa4270 */
[----:B------:R-:W-:Y:S02]  /*4000*/  ISETP.GT.AND P1, PT, R72, 0x41, !P1 ;  /* 0x000000414800780c */ /* 0x000fe40004f24270 */
[C---:B------:R-:W-:Y:S02]  /*4010*/  ISETP.LT.OR P3, PT, R69.reuse, 0x71, P3 ;  /* 0x000000714500780c */ /* 0x040fe40001f61670 */
[----:B------:R-:W-:-:S02]  /*4020*/  ISETP.LT.OR P1, PT, R69, 0x42, P1 ;  /* 0x000000424500780c */ /* 0x000fc40000f21670 */
[----:B0-----:R-:W-:Y:S02]  /*4030*/  FMNMX.FTZ R57, R56, R9, !PT ;  /* 0x0000000938397209 */ /* 0x001fe40007810000 */
[----:B------:R-:W-:Y:S02]  /*4040*/  FSEL R46, R46, -INF , !P1 ;  /* 0xff8000002e2e7808 */ /* 0x000fe40004800000 */
[----:B------:R-:W-:Y:S01]  /*4050*/  ISETP.NE.AND P1, PT, R94, RZ, PT ;  /* 0x000000ff5e00720c */ /* 0x000fe20003f25270 */
[----:B------:R-:W0:Y:S01]  /*4060*/  SHFL.BFLY PT, R76, R57, 0x1, 0x1f ;  /* 0x0c201f00394c7f89 */ /* 0x000e2200000e0000 */
[C---:B------:R-:W-:Y:S02]  /*4070*/  ISETP.LT.OR P4, PT, R69.reuse, 0x72, P4 ;  /* 0x000000724500780c */ /* 0x040fe40002781670 */
[----:B------:R-:W-:Y:S02]  /*4080*/  ISETP.GT.AND P1, PT, R72, 0x48, !P1 ;  /* 0x000000484800780c */ /* 0x000fe40004f24270 */
[----:B------:R-:W-:-:S02]  /*4090*/  ISETP.LT.OR P5, PT, R69, 0x79, P5 ;  /* 0x000000794500780c */ /* 0x000fc40002fa1670 */
[----:B------:R-:W-:-:S04]  /*40a0*/  ISETP.LT.OR P1, PT, R69, 0x49, P1 ;  /* 0x000000494500780c */ /* 0x000fc80000f21670 */
[----:B------:R-:W-:Y:S02]  /*40b0*/  FSEL R47, R47, -INF , !P1 ;  /* 0xff8000002f2f7808 */ /* 0x000fe40004800000 */
[----:B------:R-:W-:-:S04]  /*40c0*/  ISETP.NE.AND P1, PT, R95, RZ, PT ;  /* 0x000000ff5f00720c */ /* 0x000fc80003f25270 */
[----:B------:R-:W-:-:S04]  /*40d0*/  ISETP.GT.AND P1, PT, R72, 0x49, !P1 ;  /* 0x000000494800780c */ /* 0x000fc80004f24270 */
[----:B------:R-:W-:Y:S02]  /*40e0*/  ISETP.LT.OR P1, PT, R69, 0x4a, P1 ;  /* 0x0000004a4500780c */ /* 0x000fe40000f21670 */
[----:B0-----:R-:W-:Y:S01]  /*40f0*/  FMNMX.FTZ R9, R57, R76, !PT ;  /* 0x0000004c39097209 */ /* 0x001fe20007810000 */
[----:B------:R-:W-:Y:S01]  /*4100*/  IMAD.U32 R76, RZ, RZ, UR29 ;  /* 0x0000001dff4c7e24 */ /* 0x000fe2000f8e00ff */
[----:B------:R-:W-:Y:S02]  /*4110*/  FSEL R48, R48, -INF , !P1 ;  /* 0xff80000030307808 */ /* 0x000fe40004800000 */
[----:B------:R-:W-:Y:S01]  /*4120*/  ISETP.NE.AND P1, PT, R96, RZ, PT ;  /* 0x000000ff6000720c */ /* 0x000fe20003f25270 */
[----:B------:R-:W-:-:S03]  /*4130*/  FFMA.FTZ R76, R9, R76, -8 ;  /* 0xc1000000094c7423 */ /* 0x000fc6000001004c */
[----:B------:R-:W-:-:S04]  /*4140*/  ISETP.GT.AND P1, PT, R72, 0x50, !P1 ;  /* 0x000000504800780c */ /* 0x000fc80004f24270 */
[----:B------:R-:W-:-:S04]  /*4150*/  ISETP.LT.OR P1, PT, R69, 0x51, P1 ;  /* 0x000000514500780c */ /* 0x000fc80000f21670 */
[----:B------:R-:W-:Y:S02]  /*4160*/  FSEL R49, R49, -INF , !P1 ;  /* 0xff80000031317808 */ /* 0x000fe40004800000 */
[----:B------:R-:W-:-:S04]  /*4170*/  ISETP.NE.AND P1, PT, R97, RZ, PT ;  /* 0x000000ff6100720c */ /* 0x000fc80003f25270 */
        /* <DEDUP_REMOVED lines=11> */
[----:B------:R-:W-:Y:S02]  /*4230*/  ISETP.GT.AND P1, PT, R72, 0x60, !P2 ;  /* 0x000000604800780c */ /* 0x000fe40005724270 */
[----:B------:R-:W-:Y:S02]  /*4240*/  ISETP.NE.AND P2, PT, R112, RZ, PT ;  /* 0x000000ff7000720c */ /* 0x000fe40003f45270 */
[----:B------:R-:W-:Y:S02]  /*4250*/  ISETP.LT.OR P1, PT, R69, 0x61, P1 ;  /* 0x000000614500780c */ /* 0x000fe40000f21670 */
[----:B------:R-:W-:Y:S02]  /*4260*/  ISETP.GT.AND P2, PT, R72, 0x69, !P2 ;  /* 0x000000694800780c */ /* 0x000fe40005744270 */
[----:B------:R-:W-:-:S02]  /*4270*/  FSEL R53, R53, -INF , !P1 ;  /* 0xff80000035357808 */ /* 0x000fc40004800000 */
[----:B------:R-:W-:Y:S02]  /*4280*/  ISETP.GT.AND P1, PT, R72, 0x61, !P6 ;  /* 0x000000614800780c */ /* 0x000fe40007724270 */
[----:B------:R-:W-:Y:S02]  /*4290*/  ISETP.NE.AND P6, PT, R80, RZ, PT ;  /* 0x000000ff5000720c */ /* 0x000fe40003fc5270 */
[C---:B------:R-:W-:Y:S02]  /*42a0*/  ISETP.LT.OR P1, PT, R69.reuse, 0x62, P1 ;  /* 0x000000624500780c */ /* 0x040fe40000f21670 */
[----:B------:R-:W-:Y:S02]  /*42b0*/  ISETP.LT.OR P2, PT, R69, 0x6a, P2 ;  /* 0x0000006a4500780c */ /* 0x000fe40001741670 */
[----:B------:R-:W-:Y:S02]  /*42c0*/  FSEL R54, R54, -INF , !P1 ;  /* 0xff80000036367808 */ /* 0x000fe40004800000 */
[----:B------:R-:W-:-:S04]  /*42d0*/  FSETP.NEU.FTZ.AND P1, PT, R9, -INF , PT ;  /* 0xff8000000900780b */ /* 0x000fc80003f3d000 */
[----:B------:R-:W-:Y:S02]  /*42e0*/  FSEL R78, R76, RZ, P1 ;  /* 0x000000ff4c4e7208 */ /* 0x000fe40000800000 */
[----:B------:R-:W-:Y:S02]  /*42f0*/  ISETP.GT.AND P1, PT, R72, RZ, !P6 ;  /* 0x000000ff4800720c */ /* 0x000fe40007724270 */
[----:B------:R-:W-:Y:S01]  /*4300*/  ISETP.NE.AND P6, PT, R81, RZ, PT ;  /* 0x000000ff5100720c */ /* 0x000fe20003fc5270 */
[----:B------:R-:W-:-:S01]  /*4310*/  FFMA.FTZ R56, R75, UR29, -R78 ;  /* 0x0000001d4b387c23 */ /* 0x000fc2000801084e */
[----:B------:R-:W-:Y:S01]  /*4320*/  ISETP.LT.OR P1, PT, R69, 0x1, P1 ;  /* 0x000000014500780c */ /* 0x000fe20000f21670 */
[----:B------:R-:W-:-:S01]  /*4330*/  FFMA.FTZ R57, R74, UR29, -R78 ;  /* 0x0000001d4a397c23 */ /* 0x000fc2000801084e */
[--C-:B------:R-:W-:Y:S01]  /*4340*/  FFMA.FTZ R79, R68, UR29, -R78.reuse ;  /* 0x0000001d444f7c23 */ /* 0x100fe2000801084e */
[----:B------:R-:W-:Y:S01]  /*4350*/  ISETP.GT.AND P6, PT, R72, 0x79, !P6 ;  /* 0x000000794800780c */ /* 0x000fe200077c4270 */
[--C-:B------:R-:W-:Y:S01]  /*4360*/  FFMA.FTZ R55, R55, UR29, -R78.reuse ;  /* 0x0000001d37377c23 */ /* 0x100fe2000801084e */
[----:B------:R-:W-:Y:S01]  /*4370*/  FSEL R76, R2, -INF , !P1 ;  /* 0xff800000024c7808 */ /* 0x000fe20004800000 */
[--C-:B------:R-:W-:Y:S01]  /*4380*/  FFMA.FTZ R2, R77, UR29, -R78.reuse ;  /* 0x0000001d4d027c23 */ /* 0x100fe2000801084e */
[----:B------:R-:W-:-:S01]  /*4390*/  FFMA.FTZ R77, R70, UR29, -R78 ;  /* 0x0000001d464d7c23 */ /* 0x000fc2000801084e */
[----:B------:R-:W-:Y:S01]  /*43a0*/  ISETP.NE.AND P1, PT, R101, RZ, PT ;  /* 0x000000ff6500720c */ /* 0x000fe20003f25270 */
[----:B------:R-:W-:Y:S01]  /*43b0*/  MUFU.EX2 R56, R56 ;  /* 0x0000003800387308 */ /* 0x000fe20000000800 */
[----:B------:R-:W-:Y:S01]  /*43c0*/  FMNMX.FTZ R75, R76, R3, !PT ;  /* 0x000000034c4b7209 */ /* 0x000fe20007810000 */
[--C-:B------:R-:W-:Y:S01]  /*43d0*/  FFMA.FTZ R58, R58, UR29, -R78.reuse ;  /* 0x0000001d3a3a7c23 */ /* 0x100fe2000801084e */
[----:B------:R-:W-:Y:S01]  /*43e0*/  ISETP.GT.AND P1, PT, R72, 0x68, !P1 ;  /* 0x000000684800780c */ /* 0x000fe20004f24270 */
[--C-:B------:R-:W-:Y:S01]  /*43f0*/  FFMA.FTZ R72, R64, UR29, -R78.reuse ;  /* 0x0000001d40487c23 */ /* 0x100fe2000801084e */
[----:B------:R-:W-:Y:S01]  /*4400*/  FMNMX.FTZ R74, R4, R75, !PT ;  /* 0x0000004b044a7209 */ /* 0x000fe20007810000 */
[--C-:B------:R-:W-:Y:S01]  /*4410*/  FFMA.FTZ R59, R59, UR29, -R78.reuse ;  /* 0x0000001d3b3b7c23 */ /* 0x100fe2000801084e */
[----:B------:R-:W-:Y:S01]  /*4420*/  ISETP.LT.OR P1, PT, R69, 0x69, P1 ;  /* 0x000000694500780c */ /* 0x000fe20000f21670 */
[----:B------:R-:W-:Y:S01]  /*4430*/  MUFU.EX2 R2, R2 ;  /* 0x0000000200027308 */ /* 0x000fe20000000800 */
[----:B------:R-:W-:Y:S01]  /*4440*/  FMNMX.FTZ R74, R5, R74, !PT ;  /* 0x0000004a054a7209 */ /* 0x000fe20007810000 */
[--C-:B------:R-:W-:Y:S01]  /*4450*/  FFMA.FTZ R60, R60, UR29, -R78.reuse ;  /* 0x0000001d3c3c7c23 */ /* 0x100fe2000801084e */
[----:B------:R-:W-:Y:S01]  /*4460*/  FSEL R64, R7, -INF , !P1 ;  /* 0xff80000007407808 */ /* 0x000fe20004800000 */
[--C-:B------:R-:W-:Y:S01]  /*4470*/  FFMA.FTZ R61, R61, UR29, -R78.reuse ;  /* 0x0000001d3d3d7c23 */ /* 0x100fe2000801084e */
[----:B------:R-:W-:Y:S01]  /*4480*/  FMNMX.FTZ R75, R33, R74, !PT ;  /* 0x0000004a214b7209 */ /* 0x000fe20007810000 */
[--C-:B------:R-:W-:Y:S01]  /*4490*/  FFMA.FTZ R62, R62, UR29, -R78.reuse ;  /* 0x0000001d3e3e7c23 */ /* 0x100fe2000801084e */
[----:B------:R-:W-:Y:S01]  /*44a0*/  ISETP.LT.OR P6, PT, R69, 0x7a, P6 ;  /* 0x0000007a4500780c */ /* 0x000fe200037c1670 */
[----:B------:R-:W0:Y:S01]  /*44b0*/  MUFU.EX2 R55, R55 ;  /* 0x0000003700377308 */ /* 0x000e220000000800 */
[----:B------:R-:W-:Y:S01]  /*44c0*/  FMNMX.FTZ R74, R34, R75, !PT ;  /* 0x0000004b224a7209 */ /* 0x000fe20007810000 */
[--C-:B------:R-:W-:Y:S01]  /*44d0*/  FFMA.FTZ R63, R63, UR29, -R78.reuse ;  /* 0x0000001d3f3f7c23 */ /* 0x100fe2000801084e */
[----:B------:R-:W-:Y:S01]  /*44e0*/  FSEL R69, R15, -INF , !P6 ;  /* 0xff8000000f457808 */ /* 0x000fe20007000000 */
[--C-:B------:R-:W-:Y:S01]  /*44f0*/  FFMA.FTZ R15, R24, UR29, -R78.reuse ;  /* 0x0000001d180f7c23 */ /* 0x100fe2000801084e */
[----:B------:R-:W-:Y:S01]  /*4500*/  FMNMX.FTZ R75, R35, R74, !PT ;  /* 0x0000004a234b7209 */ /* 0x000fe20007810000 */
[--C-:B------:R-:W-:Y:S01]  /*4510*/  FFMA.FTZ R32, R32, UR29, -R78.reuse ;  /* 0x0000001d20207c23 */ /* 0x100fe2000801084e */
[----:B------:R-:W-:-:S01]  /*4520*/  FFMA.FTZ R31, R31, UR29, -R78 ;  /* 0x0000001d1f1f7c23 */ /* 0x000fc2000801084e */
[----:B------:R-:W1:Y:S01]  /*4530*/  MUFU.EX2 R57, R57 ;  /* 0x0000003900397308 */ /* 0x000e620000000800 */
[----:B------:R-:W-:Y:S01]  /*4540*/  FMNMX.FTZ R74, R36, R75, !PT ;  /* 0x0000004b244a7209 */ /* 0x000fe20007810000 */
[--C-:B------:R-:W-:Y:S01]  /*4550*/  FFMA.FTZ R75, R73, UR29, -R78.reuse ;  /* 0x0000001d494b7c23 */ /* 0x100fe2000801084e */
[----:B------:R-:W-:-:S01]  /*4560*/  FFMA.FTZ R27, R27, UR29, -R78 ;  /* 0x0000001d1b1b7c23 */ /* 0x000fc2000801084e */
[--C-:B------:R-:W-:Y:S01]  /*4570*/  FFMA.FTZ R30, R30, UR29, -R78.reuse ;  /* 0x0000001d1e1e7c23 */ /* 0x100fe2000801084e */
[----:B------:R-:W-:Y:S01]  /*4580*/  FMNMX.FTZ R73, R37, R74, !PT ;  /* 0x0000004a25497209 */ /* 0x000fe20007810000 */
[--C-:B------:R-:W-:Y:S01]  /*4590*/  FFMA.FTZ R26, R26, UR29, -R78.reuse ;  /* 0x0000001d1a1a7c23 */ /* 0x100fe2000801084e */
[----:B------:R-:W-:-:S01]  /*45a0*/  FFMA.FTZ R25, R25, UR29, -R78 ;  /* 0x0000001d19197c23 */ /* 0x000fc2000801084e */
[----:B------:R-:W2:Y:S01]  /*45b0*/  MUFU.EX2 R58, R58 ;  /* 0x0000003a003a7308 */ /* 0x000ea20000000800 */
[----:B------:R-:W-:-:S04]  /*45c0*/  FMNMX.FTZ R74, R38, R73, !PT ;  /* 0x00000049264a7209 */ /* 0x000fc80007810000 */
[----:B------:R-:W-:-:S03]  /*45d0*/  FMNMX.FTZ R73, R39, R74, !PT ;  /* 0x0000004a27497209 */ /* 0x000fc60007810000 */
[----:B------:R-:W3:Y:S01]  /*45e0*/  MUFU.EX2 R59, R59 ;  /* 0x0000003b003b7308 */ /* 0x000ee20000000800 */
[----:B------:R-:W-:-:S04]  /*45f0*/  FMNMX.FTZ R74, R40, R73, !PT ;  /* 0x00000049284a7209 */ /* 0x000fc80007810000 */
[----:B------:R-:W-:-:S03]  /*4600*/  FMNMX.FTZ R73, R41, R74, !PT ;  /* 0x0000004a29497209 */ /* 0x000fc60007810000 */
[----:B------:R-:W4:Y:S01]  /*4610*/  MUFU.EX2 R60, R60 ;  /* 0x0000003c003c7308 */ /* 0x000f220000000800 */
[----:B------:R-:W-:Y:S01]  /*4620*/  FMNMX.FTZ R74, R42, R73, !PT ;  /* 0x000000492a4a7209 */ /* 0x000fe20007810000 */
[----:B------:R-:W-:-:S03]  /*4630*/  FFMA.FTZ R73, R71, UR29, -R78 ;  /* 0x0000001d47497c23 */ /* 0x000fc6000801084e */
[----:B------:R-:W-:-:S03]  /*4640*/  FMNMX.FTZ R71, R43, R74, !PT ;  /* 0x0000004a2b477209 */ /* 0x000fc60007810000 */
[----:B------:R-:W5:Y:S01]  /*4650*/  MUFU.EX2 R75, R75 ;  /* 0x0000004b004b7308 */ /* 0x000f620000000800 */
[----:B------:R-:W-:-:S04]  /*4660*/  FMNMX.FTZ R74, R44, R71, !PT ;  /* 0x000000472c4a7209 */ /* 0x000fc80007810000 */
[----:B------:R-:W-:-:S03]  /*4670*/  FMNMX.FTZ R71, R45, R74, !PT ;  /* 0x0000004a2d477209 */ /* 0x000fc60007810000 */
[----:B------:R0:W-:Y:S01]  /*4680*/  MUFU.EX2 R74, R77 ;  /* 0x0000004d004a7308 */ /* 0x0001e20000000800 */
[----:B------:R-:W-:-:S04]  /*4690*/  FMNMX.FTZ R70, R46, R71, !PT ;  /* 0x000000472e467209 */ /* 0x000fc80007810000 */
[----:B------:R-:W-:-:S03]  /*46a0*/  FMNMX.FTZ R71, R47, R70, !PT ;  /* 0x000000462f477209 */ /* 0x000fc60007810000 */
[----:B------:R-:W5:Y:S01]  /*46b0*/  MUFU.EX2 R61, R61 ;  /* 0x0000003d003d7308 */ /* 0x000f620000000800 */
[----:B------:R-:W-:Y:S01]  /*46c0*/  FMNMX.FTZ R70, R48, R71, !PT ;  /* 0x0000004730467209 */ /* 0x000fe20007810000 */
[--C-:B0-----:R-:W-:Y:S01]  /*46d0*/  FFMA.FTZ R77, R67, UR29, -R78.reuse ;  /* 0x0000001d434d7c23 */ /* 0x101fe2000801084e */
[----:B------:R-:W-:Y:S01]  /*46e0*/  FSEL R67, R10, -INF , !P3 ;  /* 0xff8000000a437808 */ /* 0x000fe20005800000 */
[--C-:B------:R-:W-:Y:S01]  /*46f0*/  FFMA.FTZ R10, R28, UR29, -R78.reuse ;  /* 0x0000001d1c0a7c23 */ /* 0x100fe2000801084e */
[----:B------:R-:W-:Y:S01]  /*4700*/  FMNMX.FTZ R71, R49, R70, !PT ;  /* 0x0000004631477209 */ /* 0x000fe20007810000 */
[--C-:B------:R-:W-:Y:S02]  /*4710*/  FFMA.FTZ R28, R29, UR29, -R78.reuse ;  /* 0x0000001d1d1c7c23 */ /* 0x100fe4000801084e */
[----:B------:R-:W-:Y:S01]  /*4720*/  MUFU.EX2 R70, R79 ;  /* 0x0000004f00467308 */ /* 0x000fe20000000800 */
[----:B------:R-:W-:Y:S01]  /*4730*/  FMNMX.FTZ R68, R50, R71, !PT ;  /* 0x0000004732447209 */ /* 0x000fe20007810000 */
[----:B------:R-:W-:-:S03]  /*4740*/  FFMA.FTZ R71, R65, UR29, -R78 ;  /* 0x0000001d41477c23 */ /* 0x000fc6000801084e */
[----:B------:R-:W-:-:S03]  /*4750*/  FMNMX.FTZ R65, R51, R68, !PT ;  /* 0x0000004433417209 */ /* 0x000fc60007810000 */
[----:B------:R-:W-:Y:S01]  /*4760*/  MUFU.EX2 R79, R10 ;  /* 0x0000000a004f7308 */ /* 0x000fe20000000800 */
[----:B------:R-:W-:-:S04]  /*4770*/  FMNMX.FTZ R68, R52, R65, !PT ;  /* 0x0000004134447209 */ /* 0x000fc80007810000 */
[----:B------:R-:W-:Y:S02]  /*4780*/  FMNMX.FTZ R65, R53, R68, !PT ;  /* 0x0000004435417209 */ /* 0x000fe40007810000 */
[----:B------:R-:W-:Y:S01]  /*4790*/  FSEL R68, R8, -INF , !P4 ;  /* 0xff80000008447808 */ /* 0x000fe20006000000 */
[--C-:B------:R-:W-:Y:S01]  /*47a0*/  FFMA.FTZ R8, R66, UR29, -R78.reuse ;  /* 0x0000001d42087c23 */ /* 0x100fe2000801084e */
[----:B------:R-:W-:Y:S01]  /*47b0*/  FMNMX.FTZ R7, R54, R65, !PT ;  /* 0x0000004136077209 */ /* 0x000fe20007810000 */
[----:B------:R-:W-:Y:S01]  /*47c0*/  MUFU.EX2 R62, R62 ;  /* 0x0000003e003e7308 */ /* 0x000fe20000000800 */
[----:B------:R-:W-:Y:S02]  /*47d0*/  FSEL R65, R6, -INF , !P2 ;  /* 0xff80000006417808 */ /* 0x000fe40005000000 */
[----:B------:R-:W-:Y:S02]  /*47e0*/  FMNMX.FTZ R6, R64, R7, !PT ;  /* 0x0000000740067209 */ /* 0x000fe40007810000 */
[----:B------:R-:W-:Y:S01]  /*47f0*/  FSEL R66, R12, -INF , !P5 ;  /* 0xff8000000c427808 */ /* 0x000fe20006800000 */
[----:B------:R-:W-:Y:S01]  /*4800*/  FFMA.FTZ R12, R21, UR29, -R78 ;  /* 0x0000001d150c7c23 */ /* 0x000fe2000801084e */
[----:B------:R-:W-:Y:S01]  /*4810*/  FMNMX.FTZ R6, R65, R6, !PT ;  /* 0x0000000641067209 */ /* 0x000fe20007810000 */
[----:B------:R0:W-:Y:S01]  /*4820*/  MUFU.EX2 R80, R8 ;  /* 0x0000000800507308 */ /* 0x0001e20000000800 */
[----:B------:R-:W-:-:S02]  /*4830*/  IMAD.U32 R21, RZ, RZ, UR29 ;  /* 0x0000001dff157e24 */ /* 0x000fc4000f8e00ff */
[----:B------:R-:W-:-:S04]  /*4840*/  FMNMX.FTZ R7, R67, R6, !PT ;  /* 0x0000000643077209 */ /* 0x000fc80007810000 */
[----:B------:R-:W-:Y:S01]  /*4850*/  FMNMX.FTZ R7, R68, R7, !PT ;  /* 0x0000000744077209 */ /* 0x000fe20007810000 */
[----:B------:R-:W-:Y:S03]  /*4860*/  MUFU.EX2 R73, R73 ;  /* 0x0000004900497308 */ /* 0x000fe60000000800 */
[----:B------:R-:W-:-:S04]  /*4870*/  FMNMX.FTZ R6, R66, R7, !PT ;  /* 0x0000000742067209 */ /* 0x000fc80007810000 */
[----:B------:R-:W-:Y:S01]  /*4880*/  FMNMX.FTZ R6, R69, R6, !PT ;  /* 0x0000000645067209 */ /* 0x000fe20007810000 */
[----:B------:R-:W-:Y:S04]  /*4890*/  MUFU.EX2 R63, R63 ;  /* 0x0000003f003f7308 */ /* 0x000fe80000000800 */
[----:B------:R-:W0:Y:S04]  /*48a0*/  SHFL.BFLY PT, R7, R6, 0x2, 0x1f ;  /* 0x0c401f0006077f89 */ /* 0x000e2800000e0000 */
[----:B------:R-:W-:Y:S08]  /*48b0*/  MUFU.EX2 R71, R71 ;  /* 0x0000004700477308 */ /* 0x000ff00000000800 */
[----:B------:R-:W-:Y:S08]  /*48c0*/  MUFU.EX2 R72, R72 ;  /* 0x0000004800487308 */ /* 0x000ff00000000800 */
[----:B------:R-:W-:Y:S01]  /*48d0*/  MUFU.EX2 R77, R77 ;  /* 0x0000004d004d7308 */ /* 0x000fe20000000800 */
[----:B0-----:R-:W-:Y:S01]  /*48e0*/  FMNMX.FTZ R8, R6, R7, !PT ;  /* 0x0000000706087209 */ /* 0x001fe20007810000 */
[--C-:B------:R-:W-:Y:S01]  /*48f0*/  FFMA.FTZ R6, R14, UR29, -R78.reuse ;  /* 0x0000001d0e067c23 */ /* 0x100fe2000801084e */
[----:B------:R-:W-:-:S05]  /*4900*/  FFMA.FTZ R7, R20, UR29, -R78 ;  /* 0x0000001d14077c23 */ /* 0x000fca000801084e */
[----:B------:R-:W-:Y:S01]  /*4910*/  MUFU.EX2 R32, R32 ;  /* 0x0000002000207308 */ /* 0x000fe20000000800 */
[----:B------:R-:W0:Y:S07]  /*4920*/  SHFL.BFLY PT, R29, R8, 0x1, 0x1f ;  /* 0x0c201f00081d7f89 */ /* 0x000e2e00000e0000 */
[----:B------:R-:W-:Y:S08]  /*4930*/  MUFU.EX2 R31, R31 ;  /* 0x0000001f001f7308 */ /* 0x000ff00000000800 */
[----:B------:R-:W-:Y:S08]  /*4940*/  MUFU.EX2 R28, R28 ;  /* 0x0000001c001c7308 */ /* 0x000ff00000000800 */
[----:B------:R-:W-:Y:S01]  /*4950*/  MUFU.EX2 R27, R27 ;  /* 0x0000001b001b7308 */ /* 0x000fe20000000800 */
[----:B0-----:R-:W-:Y:S01]  /*4960*/  FMNMX.FTZ R10, R8, R29, !PT ;  /* 0x0000001d080a7209 */ /* 0x001fe20007810000 */
[--C-:B------:R-:W-:Y:S01]  /*4970*/  FFMA.FTZ R8, R11, UR29, -R78.reuse ;  /* 0x0000001d0b087c23 */ /* 0x100fe2000801084e */
[----:B------:R-:W-:-:S01]  /*4980*/  FFMA.FTZ R11, R13, UR29, -R78 ;  /* 0x0000001d0d0b7c23 */ /* 0x000fc2000801084e */
[----:B------:R-:W-:Y:S01]  /*4990*/  FADD.FTZ R13, R2, R55 ;  /* 0x00000037020d7221 */ /* 0x000fe20000010000 */
[C---:B------:R-:W-:Y:S01]  /*49a0*/  FSETP.NEU.FTZ.AND P1, PT, R10.reuse, -INF , PT ;  /* 0xff8000000a00780b */ /* 0x040fe20003f3d000 */
[----:B------:R-:W-:-:S02]  /*49b0*/  FFMA.FTZ R14, R10, R21, -8 ;  /* 0xc10000000a0e7423 */ /* 0x000fc40000010015 */
[----:B------:R-:W-:-:S01]  /*49c0*/  FADD.FTZ R20, R56, R13 ;  /* 0x0000000d38147221 */ /* 0x000fc20000010000 */
[C---:B-1----:R-:W-:Y:S01]  /*49d0*/  F2FP.SATFINITE.E4M3.F32.PACK_AB_MERGE_C R56, R57.reuse, R56, RZ ;  /* 0x000000383938723e */ /* 0x042fe200048070ff */
[----:B------:R-:W-:Y:S01]  /*49e0*/  MUFU.EX2 R30, R30 ;  /* 0x0000001e001e7308 */ /* 0x000fe20000000800 */
[----:B------:R-:W-:Y:S01]  /*49f0*/  FSEL R14, R14, RZ, P1 ;  /* 0x000000ff0e0e7208 */ /* 0x000fe20000800000 */
[----:B------:R-:W-:Y:S01]  /*4a00*/  FADD.FTZ R13, R57, R20 ;  /* 0x00000014390d7221 */ /* 0x000fe20000010000 */
[----:B------:R-:W-:Y:S02]  /*4a10*/  F2FP.SATFINITE.E4M3.F32.PACK_AB_MERGE_C R196, R55, R2, R56 ;  /* 0x0000000237c4723e */ /* 0x000fe40004807038 */
[----:B------:R-:W-:Y:S01]  /*4a20*/  PLOP3.LUT P1, PT, PT, PT, UP0, 0x40, 0x0 ;  /* 0x000000000000781c */ /* 0x000fe20003f2e808 */
        /* <DEDUP_REMOVED lines=16> */
[----:B----4-:R-:W-:Y:S01]  /*4b30*/  FADD.FTZ R24, R60, R21 ;  /* 0x000000153c187221 */ /* 0x010fe20000010000 */
        /* <DEDUP_REMOVED lines=27> */
[----:B------:R-:W-:-:S02]  /*4cf0*/  F2FP.SATFINITE.E4M3.F32.PACK_AB_MERGE_C R60, R75, R60, RZ ;  /* 0x0000003c4b3c723e */ /* 0x000fc400048070ff */
[----:B------:R-:W1:Y:S01]  /*4d00*/  MUFU.EX2 R34, R34 ;  /* 0x0000002200227308 */ /* 0x000e620000000800 */
[----:B--2---:R-:W-:-:S01]  /*4d10*/  FADD.FTZ R20, R5, R20 ;  /* 0x0000001405147221 */ /* 0x004fc20000010000 */
[----:B------:R-:W-:Y:S02]  /*4d20*/  F2FP.SATFINITE.E4M3.F32.PACK_AB_MERGE_C R4, R5, R4, RZ ;  /* 0x000000040504723e */ /* 0x000fe400048070ff */
[----:B------:R-:W-:Y:S02]  /*4d30*/  F2FP.SATFINITE.E4M3.F32.PACK_AB_MERGE_C R198, R59, R58, R60 ;  /* 0x0000003a3bc6723e */ /* 0x000fe4000480703c */
[----:B------:R-:W-:Y:S02]  /*4d40*/  F2FP.SATFINITE.E4M3.F32.PACK_AB_MERGE_C R197, R3, R76, R4 ;  /* 0x0000004c03c5723e */ /* 0x000fe40004807004 */
[----:B------:R-:W2:Y:S01]  /*4d50*/  MUFU.EX2 R35, R35 ;  /* 0x0000002300237308 */ /* 0x000ea20000000800 */
[----:B0-----:R-:W-:-:S01]  /*4d60*/  FADD.FTZ R13, R33, R20 ;  /* 0x00000014210d7221 */ /* 0x001fc20000010000 */
[----:B------:R-:W-:-:S04]  /*4d70*/  FADD.FTZ R20, R62, R21 ;  /* 0x000000153e147221 */ /* 0x000fc80000010000 */
[----:B------:R-:W-:Y:S01]  /*4d80*/  FADD.FTZ R21, R73, R20 ;  /* 0x0000001449157221 */ /* 0x000fe20000010000 */
[----:B------:R-:W-:Y:S01]  /*4d90*/  F2FP.SATFINITE.E4M3.F32.PACK_AB_MERGE_C R73, R74, R73, RZ ;  /* 0x000000494a49723e */ /* 0x000fe200048070ff */
[----:B------:R-:W0:Y:S01]  /*4da0*/  MUFU.EX2 R36, R36 ;  /* 0x0000002400247308 */ /* 0x000e220000000800 */
[----:B-1----:R-:W-:-:S01]  /*4db0*/  FADD.FTZ R2, R34, R13 ;  /* 0x0000000d22027221 */ /* 0x002fc20000010000 */
[----:B------:R-:W-:Y:S01]  /*4dc0*/  FADD.FTZ R74, R74, R21 ;  /* 0x000000154a4a7221 */ /* 0x000fe20000010000 */
[----:B------:R-:W-:-:S03]  /*4dd0*/  F2FP.SATFINITE.E4M3.F32.PACK_AB_MERGE_C R192, R62, R61, R73 ;  /* 0x0000003d3ec0723e */ /* 0x000fc60004807049 */
[----:B------:R-:W-:Y:S02]  /*4de0*/  FADD.FTZ R21, R63, R74 ;  /* 0x0000004a3f157221 */ /* 0x000fe40000010000 */
        /* <DEDUP_REMOVED lines=9> */
[----:B------:R-:W-:Y:S02]  /*4e80*/  F2FP.SATFINITE.E4M3.F32.PACK_AB_MERGE_C R20, R31, R32, RZ ;  /* 0x000000201f14723e */ /* 0x000fe400048070ff */
[----:B------:R-:W-:Y:S01]  /*4e90*/  F2FP.SATFINITE.E4M3.F32.PACK_AB_MERGE_C R35, R36, R35, RZ ;  /* 0x000000232423723e */ /* 0x000fe200048070ff */
[----:B------:R-:W-:-:S01]  /*4ea0*/  FADD.FTZ R21, R77, R72 ;  /* 0x000000484d157221 */ /* 0x000fc20000010000 */
[----:B------:R-:W-:Y:S01]  /*4eb0*/  F2FP.SATFINITE.E4M3.F32.PACK_AB_MERGE_C R188, R80, R77, R20 ;  /* 0x0000004d50bc723e */ /* 0x000fe20004807014 */
[----:B------:R-:W0:Y:S01]  /*4ec0*/  MUFU.EX2 R39, R39 ;  /* 0x0000002700277308 */ /* 0x000e220000000800 */
[----:B-1----:R-:W-:-:S01]  /*4ed0*/  FADD.FTZ R13, R37, R2 ;  /* 0x00000002250d7221 */ /* 0x002fc20000010000 */
[----:B------:R-:W-:Y:S01]  /*4ee0*/  FADD.FTZ R21, R80, R21 ;  /* 0x0000001550157221 */ /* 0x000fe20000010000 */
[----:B------:R-:W-:-:S03]  /*4ef0*/  F2FP.SATFINITE.E4M3.F32.PACK_AB_MERGE_C R199, R34, R33, R35 ;  /* 0x0000002122c7723e */ /* 0x000fc60004807023 */
[----:B------:R-:W-:Y:S02]  /*4f00*/  FADD.FTZ R32, R32, R21 ;  /* 0x0000001520207221 */ /* 0x000fe40000010000 */
[----:B------:R-:W1:Y:S01]  /*4f10*/  MUFU.EX2 R40, R40 ;  /* 0x0000002800287308 */ /* 0x000e620000000800 */
[----:B--2---:R-:W-:-:S01]  /*4f20*/  FADD.FTZ R2, R38, R13 ;  /* 0x0000000d26027221 */ /* 0x004fc20000010000 */
[----:B------:R-:W-:-:S06]  /*4f30*/  FADD.FTZ R32, R31, R32 ;  /* 0x000000201f207221 */ /* 0x000fcc0000010000 */
        /* <DEDUP_REMOVED lines=15> */
[----:B------:R-:W-:Y:S02]  /*5030*/  F2FP.SATFINITE.E4M3.F32.PACK_AB_MERGE_C R43, R44, R43, RZ ;  /* 0x0000002b2c2b723e */ /* 0x000fe400048070ff */
[----:B------:R-:W-:Y:S01]  /*5040*/  F2FP.SATFINITE.E4M3.F32.PACK_AB_MERGE_C R190, R30, R79, R13 ;  /* 0x0000004f1ebe723e */ /* 0x000fe2000480700d */
[----:B------:R-:W-:-:S01]  /*5050*/  FADD.FTZ R79, R79, R32 ;  /* 0x000000204f4f7221 */ /* 0x000fc20000010000 */
[----:B------:R-:W2:Y:S01]  /*5060*/  MUFU.EX2 R47, R47 ;  /* 0x0000002f002f7308 */ /* 0x000ea20000000800 */
[----:B0-----:R-:W-:-:S01]  /*5070*/  FADD.FTZ R5, R45, R2 ;  /* 0x000000022d057221 */ /* 0x001fc20000010000 */
[----:B------:R-:W-:Y:S01]  /*5080*/  F2FP.SATFINITE.E4M3.F32.PACK_AB_MERGE_C R195, R42, R41, R43 ;  /* 0x000000292ac3723e */ /* 0x000fe2000480702b */
[----:B------:R-:W-:-:S04]  /*5090*/  FADD.FTZ R79, R30, R79 ;  /* 0x0000004f1e4f7221 */ /* 0x000fc80000010000 */
[----:B------:R-:W-:Y:S01]  /*50a0*/  FADD.FTZ R28, R28, R79 ;  /* 0x0000004f1c1c7221 */ /* 0x000fe20000010000 */
[----:B------:R-:W0:Y:S01]  /*50b0*/  MUFU.EX2 R48, R48 ;  /* 0x0000003000307308 */ /* 0x000e220000000800 */
[----:B-1----:R-:W-:-:S02]  /*50c0*/  FADD.FTZ R2, R46, R5 ;  /* 0x000000052e027221 */ /* 0x002fc40000010000 */
[----:B------:R-:W-:-:S05]  /*50d0*/  FADD.FTZ R27, R27, R28 ;  /* 0x0000001c1b1b7221 */ /* 0x000fca0000010000 */
        /* <DEDUP_REMOVED lines=8> */
[----:B------:R-:W-:Y:S01]  /*5160*/  MUFU.EX2 R15, R15 ;  /* 0x0000000f000f7308 */ /* 0x000fe20000000800 */
[----:B--2---:R-:W-:-:S07]  /*5170*/  FADD.FTZ R2, R50, R5 ;  /* 0x0000000532027221 */ /* 0x004fce0000010000 */
[----:B------:R-:W1:Y:S01]  /*5180*/  MUFU.EX2 R12, R12 ;  /* 0x0000000c000c7308 */ /* 0x000e620000000800 */
[----:B0-----:R-:W-:-:S07]  /*5190*/  FADD.FTZ R3, R51, R2 ;  /* 0x0000000233037221 */ /* 0x001fce0000010000 */
[----:B------:R-:W0:Y:S08]  /*51a0*/  MUFU.EX2 R52, R52 ;  /* 0x0000003400347308 */ /* 0x000e300000000800 */
[----:B------:R-:W-:Y:S01]  /*51b0*/  MUFU.EX2 R26, R26 ;  /* 0x0000001a001a7308 */ /* 0x000fe20000000800 */
[----:B-1----:R-:W-:-:S07]  /*51c0*/  F2FP.SATFINITE.E4M3.F32.PACK_AB_MERGE_C R13, R12, R15, RZ ;  /* 0x0000000f0c0d723e */ /* 0x002fce00048070ff */
[----:B------:R-:W1:Y:S01]  /*51d0*/  MUFU.EX2 R25, R25 ;  /* 0x0000001900197308 */ /* 0x000e620000000800 */
[C---:B0-----:R-:W-:Y:S01]  /*51e0*/  F2FP.SATFINITE.E4M3.F32.PACK_AB_MERGE_C R51, R52.reuse, R51, RZ ;  /* 0x000000333433723e */ /* 0x041fe200048070ff */
[----:B------:R-:W-:-:S03]  /*51f0*/  FADD.FTZ R52, R52, R3 ;  /* 0x0000000334347221 */ /* 0x000fc60000010000 */
[----:B------:R-:W-:-:S03]  /*5200*/  F2FP.SATFINITE.E4M3.F32.PACK_AB_MERGE_C R191, R50, R49, R51 ;  /* 0x0000003132bf723e */ /* 0x000fc60004807033 */
[----:B------:R-:W0:Y:S08]  /*5210*/  MUFU.EX2 R53, R53 ;  /* 0x0000003500357308 */ /* 0x000e300000000800 */
[----:B------:R-:W-:Y:S01]  /*5220*/  MUFU.EX2 R8, R8 ;  /* 0x0000000800087308 */ /* 0x000fe20000000800 */
[----:B-1----:R-:W-:Y:S01]  /*5230*/  F2FP.SATFINITE.E4M3.F32.PACK_AB_MERGE_C R184, R25, R26, R13 ;  /* 0x0000001a19b8723e */ /* 0x002fe2000480700d */
[----:B------:R-:W-:-:S04]  /*5240*/  FADD.FTZ R26, R26, R27 ;  /* 0x0000001b1a1a7221 */ /* 0x000fc80000010000 */
[----:B------:R-:W-:Y:S02]  /*5250*/  FADD.FTZ R26, R25, R26 ;  /* 0x0000001a191a7221 */ /* 0x000fe40000010000 */
[----:B------:R-:W1:Y:S01]  /*5260*/  MUFU.EX2 R11, R11 ;  /* 0x0000000b000b7308 */ /* 0x000e620000000800 */
[----:B0-----:R-:W-:-:S01]  /*5270*/  FADD.FTZ R3, R53, R52 ;  /* 0x0000003435037221 */ /* 0x001fc20000010000 */
[----:B------:R-:W-:-:S04]  /*5280*/  FADD.FTZ R15, R15, R26 ;  /* 0x0000001a0f0f7221 */ /* 0x000fc80000010000 */
[----:B------:R-:W-:Y:S02]  /*5290*/  FADD.FTZ R12, R12, R15 ;  /* 0x0000000f0c0c7221 */ /* 0x000fe40000010000 */
[----:B------:R-:W0:Y:S08]  /*52a0*/  MUFU.EX2 R54, R54 ;  /* 0x0000003600367308 */ /* 0x000e300000000800 */
[----:B------:R-:W-:Y:S01]  /*52b0*/  MUFU.EX2 R7, R7 ;  /* 0x0000000700077308 */ /* 0x000fe20000000800 */
[----:B-1----:R-:W-:-:S07]  /*52c0*/  F2FP.SATFINITE.E4M3.F32.PACK_AB_MERGE_C R2, R11, R8, RZ ;  /* 0x000000080b02723e */ /* 0x002fce00048070ff */
[----:B------:R-:W1:Y:S01]  /*52d0*/  MUFU.EX2 R6, R6 ;  /* 0x0000000600067308 */ /* 0x000e620000000800 */
[----:B0-----:R-:W-:-:S07]  /*52e0*/  FADD.FTZ R3, R54, R3 ;  /* 0x0000000336037221 */ /* 0x001fce0000010000 */
[----:B------:R-:W0:Y:S08]  /*52f0*/  MUFU.EX2 R64, R64 ;  /* 0x0000004000407308 */ /* 0x000e300000000800 */
[----:B------:R-:W2:Y:S01]  /*5300*/  MUFU.EX2 R65, R65 ;  /* 0x0000004100417308 */ /* 0x000ea20000000800 */
[----:B-1----:R-:W-:Y:S01]  /*5310*/  F2FP.SATFINITE.E4M3.F32.PACK_AB_MERGE_C R186, R6, R7, R2 ;  /* 0x0000000706ba723e */ /* 0x002fe20004807002 */
[----:B------:R-:W-:-:S04]  /*5320*/  FADD.FTZ R7, R7, R12 ;  /* 0x0000000c07077221 */ /* 0x000fc80000010000 */
[----:B------:R-:W-:Y:S01]  /*5330*/  FADD.FTZ R7, R6, R7 ;  /* 0x0000000706077221 */ /* 0x000fe20000010000 */
[----:B------:R-:W-:Y:S01]  /*5340*/  VIADD R6, R88, 0xfffffffe ;  /* 0xfffffffe58067836 */ /* 0x000fe20000000000 */
[----:B------:R-:W1:Y:S01]  /*5350*/  MUFU.EX2 R67, R67 ;  /* 0x0000004300437308 */ /* 0x000e620000000800 */
[----:B0-----:R-:W-:-:S01]  /*5360*/  FADD.FTZ R2, R64, R3 ;  /* 0x0000000340027221 */ /* 0x001fc20000010000 */
[----:B------:R-:W-:-:S06]  /*5370*/  FADD.FTZ R8, R8, R7 ;  /* 0x0000000708087221 */ /* 0x000fcc0000010000 */
[----:B------:R-:W0:Y:S01]  /*5380*/  MUFU.EX2 R68, R68 ;  /* 0x0000004400447308 */ /* 0x000e220000000800 */
[----:B--2---:R-:W-:-:S01]  /*5390*/  FADD.FTZ R2, R65, R2 ;  /* 0x0000000241027221 */ /* 0x004fc20000010000 */
[----:B------:R-:W-:-:S04]  /*53a0*/  F2FP.SATFINITE.E4M3.F32.PACK_AB_MERGE_C R64, R65, R64, RZ ;  /* 0x000000404140723e */ /* 0x000fc800048070ff */
[----:B------:R-:W-:Y:S02]  /*53b0*/  F2FP.SATFINITE.E4M3.F32.PACK_AB_MERGE_C R185, R54, R53, R64 ;  /* 0x0000003536b9723e */ /* 0x000fe40004807040 */
[----:B------:R-:W2:Y:S01]  /*53c0*/  MUFU.EX2 R66, R66 ;  /* 0x0000004200427308 */ /* 0x000ea20000000800 */
[----:B-1----:R-:W-:-:S07]  /*53d0*/  FADD.FTZ R3, R67, R2 ;  /* 0x0000000243037221 */ /* 0x002fce0000010000 */
[----:B------:R-:W1:Y:S01]  /*53e0*/  MUFU.EX2 R5, R14 ;  /* 0x0000000e00057308 */ /* 0x000e620000000800 */
[----:B0-----:R-:W-:-:S04]  /*53f0*/  FADD.FTZ R3, R68, R3 ;  /* 0x0000000344037221 */ /* 0x001fc80000010000 */
[----:B--2---:R-:W-:Y:S01]  /*5400*/  FADD.FTZ R2, R66, R3 ;  /* 0x0000000342027221 */ /* 0x004fe20000010000 */
[----:B------:R-:W-:-:S01]  /*5410*/  FADD.FTZ R3, R11, R8 ;  /* 0x000000080b037221 */ /* 0x000fc20000010000 */
[C---:B-1----:R-:W-:Y:S02]  /*5420*/  F2FP.SATFINITE.E4M3.F32.PACK_AB_MERGE_C R4, R5.reuse, R66, RZ ;  /* 0x000000420504723e */ /* 0x042fe400048070ff */
[----:B------:R-:W-:-:S02]  /*5430*/  FADD.FTZ R2, R5, R2 ;  /* 0x0000000205027221 */ /* 0x000fc40000010000 */
[----:B------:R-:W-:Y:S01]  /*5440*/  F2FP.SATFINITE.E4M3.F32.PACK_AB_MERGE_C R187, R68, R67, R4 ;  /* 0x0000004344bb723e */ /* 0x000fe20004807004 */
[----:B------:R-:W-:Y:S06]  /*5450*/  @P1 BRA `(.L_x_4661) ;  /* 0x00000000004c1947 */ /* 0x000fec0003800000 */
        /* <DEDUP_REMOVED lines=11> */
.L_x_4662:
[----:B------:R-:W-:Y:S02]  /*5510*/  ULDC UR18, c[0x0][0x9e4] ;  /* 0x0002790000127ab9 */ /* 0x000fe40000000800 */
[----:B------:R-:W-:-:S11]  /*5520*/  UISETP.NE.AND UP0, UPT, UR18, 0x1, UPT ;  /* 0x000000011200788c */ /* 0x000fd6000bf05270 */
[----:B------:R-:W-:Y:S02]  /*5530*/  @UP0 ULDC.64 UR6, c[0x0][0x9e8] ;  /* 0x00027a0000060ab9 */ /* 0x000fe40000000a00 */
[----:B------:R-:W-:-:S04]  /*5540*/  UIMAD.WIDE.U32 UR10, UR15, UR6, URZ ;  /* 0x000000060f0a72a5 */ /* 0x000fc8000f8e003f */
[----:B------:R-:W-:-:S12]  /*5550*/  @UP0 USHF.R.U32.HI UR15, URZ, UR7, UR11 ;  /* 0x000000073f0f0299 */ /* 0x000fd8000801160b */
.L_x_4663:
[----:B------:R-:W-:-:S04]  /*5560*/  UIMAD UR15, UR15, UR18, UR18 ;  /* 0x000000120f0f72a4 */ /* 0x000fc8000f8e0212 */
[----:B------:R-:W-:-:S04]  /*5570*/  UISETP.LT.AND UP0, UPT, UR14, UR15, UPT ;  /* 0x0000000f0e00728c */ /* 0x000fc8000bf01270 */
[----:B------:R-:W-:-:S12]  /*5580*/  USEL UR14, UR14, UR15, UP0 ;  /* 0x0000000f0e0e7287 */ /* 0x000fd80008000000 */
.L_x_4661:
[----:B------:R-:W-:Y:S01]  /*5590*/  USHF.R.S32.HI UR6, URZ, 0x1f, UR14 ;  /* 0x0000001f3f067899 */ /* 0x000fe2000801140e */
[----:B------:R-:W-:Y:S02]  /*55a0*/  CS2R R118, SRZ ;  /* 0x0000000000767805 */ /* 0x000fe4000001ff00 */
[----:B------:R-:W-:Y:S02]  /*55b0*/  CS2R R116, SRZ ;  /* 0x0000000000747805 */ /* 0x000fe4000001ff00 */
[----:B------:R-:W-:Y:S01]  /*55c0*/  CS2R R114, SRZ ;  /* 0x0000000000727805 */ /* 0x000fe2000001ff00 */
[----:B------:R-:W-:Y:S01]  /*55d0*/  ULEA.HI UR6, UR6, UR14, URZ, 0x7 ;  /* 0x0000000e06067291 */ /* 0x000fe2000f8f383f */
[----:B------:R-:W-:Y:S02]  /*55e0*/  CS2R R112, SRZ ;  /* 0x0000000000707805 */ /* 0x000fe4000001ff00 */
[----:B------:R-:W-:Y:S02]  /*55f0*/  CS2R R110, SRZ ;  /* 0x00000000006e7805 */ /* 0x000fe4000001ff00 */
[----:B------:R-:W-:Y:S01]  /*5600*/  CS2R R108, SRZ ;  /* 0x00000000006c7805 */ /* 0x000fe2000001ff00 */
[----:B------:R-:W-:Y:S01]  /*5610*/  USHF.R.S32.HI UR6, URZ, 0x7, UR6 ;  /* 0x000000073f067899 */ /* 0x000fe20008011406 */
[----:B------:R-:W-:-:S02]  /*5620*/  CS2R R106, SRZ ;  /* 0x00000000006a7805 */ /* 0x000fc4000001ff00 */
[----:B------:R-:W-:Y:S02]  /*5630*/  CS2R R104, SRZ ;  /* 0x0000000000687805 */ /* 0x000fe4000001ff00 */
[----:B------:R-:W-:Y:S01]  /*5640*/  CS2R R102, SRZ ;  /* 0x0000000000667805 */ /* 0x000fe2000001ff00 */
[----:B------:R-:W-:Y:S01]  /*5650*/  UISETP.LT.AND UP0, UPT, UR39, UR6, UPT ;  /* 0x000000062700728c */ /* 0x000fe2000bf01270 */
[----:B------:R-:W-:Y:S02]  /*5660*/  CS2R R100, SRZ ;  /* 0x0000000000647805 */ /* 0x000fe4000001ff00 */
[----:B------:R-:W-:Y:S02]  /*5670*/  CS2R R98, SRZ ;  /* 0x0000000000627805 */ /* 0x000fe4000001ff00 */
[----:B------:R-:W-:Y:S01]  /*5680*/  CS2R R96, SRZ ;  /* 0x0000000000607805 */ /* 0x000fe2000001ff00 */
[----:B------:R-:W-:Y:S01]  /*5690*/  USEL UR33, UR39, UR6, !UP0 ;  /* 0x0000000627217287 */ /* 0x000fe2000c000000 */
[----:B------:R-:W-:-:S02]  /*56a0*/  CS2R R94, SRZ ;  /* 0x00000000005e7805 */ /* 0x000fc4000001ff00 */
[----:B------:R-:W-:Y:S02]  /*56b0*/  CS2R R92, SRZ ;  /* 0x00000000005c7805 */ /* 0x000fe4000001ff00 */
[----:B------:R-:W-:Y:S02]  /*56c0*/  CS2R R90, SRZ ;  /* 0x00000000005a7805 */ /* 0x000fe4000001ff00 */
[----:B------:R-:W-:Y:S02]  /*56d0*/  CS2R R88, SRZ ;  /* 0x0000000000587805 */ /* 0x000fe4000001ff00 */
[----:B------:R-:W-:Y:S02]  /*56e0*/  CS2R R86, SRZ ;  /* 0x0000000000567805 */ /* 0x000fe4000001ff00 */
[----:B------:R-:W-:Y:S02]  /*56f0*/  ISETP.GE.AND P1, PT, R6, UR33, PT ;  /* 0x0000002106007c0c */ /* 0x000fe4000bf26270 */
        /* <DEDUP_REMOVED lines=32> */
[----:B------:R-:W-:Y:S01]  /*5900*/  IMAD.MOV.U32 R5, RZ, RZ, R10 ;  /* 0x000000ffff057224 */ /* 0x000fe200078e000a */
[----:B------:R-:W-:Y:S01]  /*5910*/  UMOV UR35, UR46 ;  /* 0x0000002e00237c82 */ /* 0x000fe20008000000 */
[----:B------:R-:W-:Y:S01]  /*5920*/  IMAD.MOV.U32 R4, RZ, RZ, R9 ;  /* 0x000000ffff047224 */ /* 0x000fe200078e0009 */
[----:B------:R-:W-:Y:S01]  /*5930*/  UMOV UR34, UR45 ;  /* 0x0000002d00227c82 */ /* 0x000fe20008000000 */
[----:B------:R-:W-:Y:S01]  /*5940*/  IMAD.MOV.U32 R119, RZ, RZ, RZ ;  /* 0x000000ffff777224 */ /* 0x000fe200078e00ff */
[----:B------:R-:W-:Y:S01]  /*5950*/  ULDC UR30, c[0x0][0x9e4] ;  /* 0x00027900001e7ab9 */ /* 0x000fe20000000800 */
[----:B------:R-:W-:Y:S01]  /*5960*/  ULDC UR31, c[0x0][0x9dc] ;  /* 0x00027700001f7ab9 */ /* 0x000fe20000000800 */
[----:B------:R-:W-:Y:S01]  /*5970*/  ULDC UR29, c[0x0][0x988] ;  /* 0x00026200001d7ab9 */ /* 0x000fe20000000800 */
[----:B------:R-:W-:-:S05]  /*5980*/  ULDC UR32, c[0x0][0x9e0] ;  /* 0x0002780000207ab9 */ /* 0x000fca0000000800 */
.L_x_4683:
[----:B------:R-:W-:Y:S01]  /*5990*/  ISETP.NE.AND P2, PT, RZ, UR37, PT ;  /* 0x00000025ff007c0c */ /* 0x000fe2000bf45270 */
[----:B------:R-:W-:-:S04]  /*59a0*/  UISETP.NE.AND UP0, UPT, UR34, 0x1, UPT ;  /* 0x000000012200788c */ /* 0x000fc8000bf05270 */
[----:B------:R-:W-:-:S04]  /*59b0*/  USEL UR46, URZ, 0x1, UP0 ;  /* 0x000000013f2e7887 */ /* 0x000fc80008000000 */
[----:B------:R-:W-:-:S04]  /*59c0*/  ULOP3.LUT UR46, UR35, UR46, URZ, 0x3c, !UPT ;  /* 0x0000002e232e7292 */ /* 0x000fc8000f8e3c3f */
[----:B------:R-:W-:Y:S08]  /*59d0*/  @P2 BRA `(.L_x_4665) ;  /* 0x0000000000382947 */ /* 0x000ff00003800000 */
[----:B------:R-:W-:Y:S05]  /*59e0*/  @!P0 BRA `(.L_x_4666) ;  /* 0x0000000000048947 */ /* 0x000fea0003800000 */
[----:B------:R-:W-:Y:S01]  /*59f0*/  BPT.TRAP 0x1 ;  /* 0x000000040000795c */ /* 0x000fe20000300000 */
.L_x_4666:
        /* <DEDUP_REMOVED lines=9> */
.L_x_4667:
[----:B-1----:R-:W-:Y:S05]  /*5a90*/  @P1 BRA `(.L_x_4665) ;  /* 0x0000000000081947 */ /* 0x002fea0003800000 */
[----:B------:R-:W1:Y:S02]  /*5aa0*/  SYNCS.PHASECHK.TRANS64.TRYWAIT P1, [UR6+0x2a830], R7 ;  /* 0x02a83007ff0075a7 */ /* 0x000e640008020146 */
[----:B-1----:R-:W-:Y:S05]  /*5ab0*/  @!P1 BRA `(.L_x_4668) ;  /* 0x0000012800a89947 */ /* 0x002fea0003800000 */
.L_x_4665:
[----:B-1----:R-:W1:Y:S01]  /*5ac0*/  S2R R8, SR_TID.X ;  /* 0x0000000000087919 */ /* 0x002e620000002100 */
[----:B------:R-:W-:Y:S01]  /*5ad0*/  UIADD3 UR45, UR34, 0x1, URZ ;  /* 0x00000001222d7890 */ /* 0x000fe2000fffe03f */
[----:B------:R-:W-:Y:S01]  /*5ae0*/  UMOV UR27, 0x80000020 ;  /* 0x80000020001b7882 */ /* 0x000fe20000000000 */
[----:B------:R-:W-:Y:S02]  /*5af0*/  UMOV UR7, 0x80000020 ;  /* 0x8000002000077882 */ /* 0x000fe40000000000 */
[----:B------:R-:W-:Y:S01]  /*5b00*/  UISETP.NE.AND UP0, UPT, UR45, 0x2, UPT ;  /* 0x000000022d00788c */ /* 0x000fe2000bf05270 */
[----:B------:R-:W-:Y:S01]  /*5b10*/  UMOV UR11, 0x80000020 ;  /* 0x80000020000b7882 */ /* 0x000fe20000000000 */
[----:B------:R-:W-:Y:S02]  /*5b20*/  UMOV UR15, 0x80000020 ;  /* 0x80000020000f7882 */ /* 0x000fe40000000000 */
[----:B------:R-:W-:Y:S01]  /*5b30*/  USEL UR45, UR45, URZ, UP0 ;  /* 0x0000003f2d2d7287 */ /* 0x000fe20008000000 */
[----:B------:R-:W-:Y:S01]  /*5b40*/  UMOV UR19, 0x80000020 ;  /* 0x8000002000137882 */ /* 0x000fe20000000000 */
[----:B------:R-:W-:-:S02]  /*5b50*/  UMOV UR23, 0x80000020 ;  /* 0x8000002000177882 */ /* 0x000fc40000000000 */
[----:B------:R-:W-:-:S04]  /*5b60*/  UIMAD UR26, UR45, 0x600, UR28 ;  /* 0x000006002d1a78a4 */ /* 0x000fc8000f8e021c */
[----:B------:R-:W-:Y:S02]  /*5b70*/  UIADD3 UR6, UR26, 0x2, URZ ;  /* 0x000000021a067890 */ /* 0x000fe4000fffe03f */
[----:B------:R-:W-:Y:S02]  /*5b80*/  UIADD3 UR10, UR26, 0x200, URZ ;  /* 0x000002001a0a7890 */ /* 0x000fe4000fffe03f */
[----:B------:R-:W-:Y:S02]  /*5b90*/  UIADD3 UR14, UR26, 0x202, URZ ;  /* 0x000002021a0e7890 */ /* 0x000fe4000fffe03f */
[----:B------:R-:W-:Y:S02]  /*5ba0*/  UIADD3 UR18, UR26, 0x400, URZ ;  /* 0x000004001a127890 */ /* 0x000fe4000fffe03f */
[----:B------:R-:W-:Y:S01]  /*5bb0*/  UIADD3 UR22, UR26, 0x402, URZ ;  /* 0x000004021a167890 */ /* 0x000fe2000fffe03f */
[----:B-1----:R-:W-:-:S05]  /*5bc0*/  SHF.R.U32.HI R8, RZ, 0x7, R8 ;  /* 0x00000007ff087819 */ /* 0x002fca0000011608 */
[----:B0-----:R-:W-:-:S05]  /*5bd0*/  VIADD R7, R8, 0x8 ;  /* 0x0000000808077836 */ /* 0x001fca0000000000 */
[----:B------:R0:W-:Y:S06]  /*5be0*/  BAR.SYNC.DEFER_BLOCKING R7, 0x100 ;  /* 0x000400070000751d */ /* 0x0001ec0000010000 */
[----:B------:R-:W-:-:S06]  /*5bf0*/  WARPGROUP.ARRIVE ;  /* 0x00000000000079c5 */ /* 0x000fcc0000000000 */
        /* <DEDUP_REMOVED lines=17> */
[----:B0-----:R-:W-:Y:S05]  /*5d10*/  @P2 BRA `(.L_x_4669) ;  /* 0x00000000002c2947 */ /* 0x001fea0003800000 */
[----:B------:R-:W-:Y:S05]  /*5d20*/  @!P0 BRA `(.L_x_4670) ;  /* 0x0000000000048947 */ /* 0x000fea0003800000 */
[----:B------:R-:W-:Y:S01]  /*5d30*/  BPT.TRAP 0x1 ;  /* 0x000000040000795c */ /* 0x000fe20000300000 */
.L_x_4670:
[----:B------:R-:W-:Y:S01]  /*5d40*/  ULEA UR6, UR34, UR36, 0x3 ;  /* 0x0000002422067291 */ /* 0x000fe2000f8e183f */
[----:B------:R-:W-:-:S05]  /*5d50*/  IMAD.U32 R7, RZ, RZ, UR35 ;  /* 0x00000023ff077e24 */ /* 0x000fca000f8e00ff */
[----:B------:R-:W-:-:S04]  /*5d60*/  SHF.L.U32 R7, R7, 0x1f, RZ ;  /* 0x0000001f07077819 */ /* 0x000fc800000006ff */
[----:B------:R0:W1:Y:S01]  /*5d70*/  SYNCS.PHASECHK.TRANS64.TRYWAIT P1, [UR6+0x2a850], R7 ;  /* 0x02a85007ff0075a7 */ /* 0x0000620008020146 */
[----:B------:R-:W-:Y:S05]  /*5d80*/  @!P0 BRA `(.L_x_4671) ;  /* 0x0000000000048947 */ /* 0x000fea0003800000 */
[----:B------:R-:W-:Y:S01]  /*5d90*/  BPT.TRAP 0x1 ;  /* 0x000000040000795c */ /* 0x000fe20000300000 */
.L_x_4671:
[----:B-1----:R-:W-:Y:S05]  /*5da0*/  @P1 BRA `(.L_x_4669) ;  /* 0x0000000000081947 */ /* 0x002fea0003800000 */
[----:B------:R-:W1:Y:S02]  /*5db0*/  SYNCS.PHASECHK.TRANS64.TRYWAIT P1, [UR6+0x2a850], R7 ;  /* 0x02a85007ff0075a7 */ /* 0x000e640008020146 */
[----:B-1----:R-:W-:Y:S05]  /*5dc0*/  @!P1 BRA `(.L_x_4672) ;  /* 0x0000012400fc9947 */ /* 0x002fea0003800000 */
.L_x_4669:
[----:B------:R-:W-:Y:S01]  /*5dd0*/  UIADD3 UR6, UR36, 0x400, URZ ;  /* 0x0000040024067890 */ /* 0x000fe2000fffe03f */
[----:B------:R-:W-:Y:S01]  /*5de0*/  WARPGROUP.ARRIVE ;  /* 0x00000000000079c5 */ /* 0x000fe20000000000 */
[----:B------:R-:W-:-:S05]  /*5df0*/  UMOV UR7, 0x40000040 ;  /* 0x4000004000077882 */ /* 0x000fca0000000000 */
[----:B-1----:R-:W1:Y:S01]  /*5e00*/  S2R R8, SR_TID.X ;  /* 0x0000000000087919 */ /* 0x002e620000002100 */
        /* <DEDUP_REMOVED lines=8> */
[----:B-1----:R-:W-:-:S04]  /*5e90*/  SHF.R.U32.HI R8, RZ, 0x7, R8 ;  /* 0x00000007ff087819 */ /* 0x002fc80000011608 */
[----:B0-----:R-:W-:Y:S01]  /*5ea0*/  IADD3 R7, -R8, 0xb, RZ ;  /* 0x0000000b08077810 */ /* 0x001fe20007ffe1ff */
        /* <DEDUP_REMOVED lines=17> */
.L_x_4673:
[----:B------:R-:W-:Y:S01]  /*5fc0*/  UISETP.NE.AND UP1, UPT, UR50, URZ, UPT ;  /* 0x0000003f3200728c */ /* 0x000fe2000bf25270 */
[C---:B------:R-:W-:Y:S01]  /*5fd0*/  FMUL.FTZ R189, R0.reuse, R141 ;  /* 0x0000008d00bd7220 */ /* 0x040fe20000410000 */
[C---:B------:R-:W-:Y:S01]  /*5fe0*/  FMUL.FTZ R141, R0.reuse, R167 ;  /* 0x000000a7008d7220 */ /* 0x040fe20000410000 */
[----:B------:R-:W-:Y:S02]  /*5ff0*/  VIADD R167, R17, UR42 ;  /* 0x0000002a11a77c36 */ /* 0x000fe40008000000 */
[C---:B------:R-:W-:Y:S01]  /*6000*/  FMUL.FTZ R187, R0.reuse, R137 ;  /* 0x0000008900bb7220 */ /* 0x040fe20000410000 */
[C---:B------:R-:W-:Y:S01]  /*6010*/  FMUL.FTZ R188, R0.reuse, R136 ;  /* 0x0000008800bc7220 */ /* 0x040fe20000410000 */
[----:B------:R-:W-:Y:S01]  /*6020*/  PLOP3.LUT P1, PT, PT, PT, UP1, 0x80, 0x0 ;  /* 0x000000000000781c */ /* 0x000fe20003f2f018 */
[----:B------:R-:W1:Y:S01]  /*6030*/  LDC R137, c[0x0][0x2f0] ;  /* 0x0000bc00ff897b82 */ /* 0x000e620000000800 */
[----:B------:R-:W-:Y:S01]  /*6040*/  PLOP3.LUT P2, PT, PT, PT, UP1, 0x80, 0x0 ;  /* 0x000000000000781c */ /* 0x000fe20003f4f018 */
[C---:B------:R-:W-:Y:S01]  /*6050*/  FMUL.FTZ R9, R0.reuse, R120 ;  /* 0x0000007800097220 */ /* 0x040fe20000410000 */
[C---:B------:R-:W-:Y:S01]  /*6060*/  FMUL.FTZ R120, R0.reuse, R131 ;  /* 0x0000008300787220 */ /* 0x040fe20000410000 */
[----:B------:R-:W-:Y:S01]  /*6070*/  @UP1 ULDC UR7, c[0x0][0x44c] ;  /* 0x0001130000071ab9 */ /* 0x000fe20000000800 */
[C---:B------:R-:W-:Y:S01]  /*6080*/  FMUL.FTZ R131, R0.reuse, R151 ;  /* 0x0000009700837220 */ /* 0x040fe20000410000 */
[C---:B------:R-:W-:Y:S01]  /*6090*/  FMUL.FTZ R20, R0.reuse, R130 ;  /* 0x0000008200147220 */ /* 0x040fe20000410000 */
[C---:B------:R-:W-:Y:S01]  /*60a0*/  FMUL.FTZ R151, R0.reuse, R152 ;  /* 0x0000009800977220 */ /* 0x040fe20000410000 */
[----:B------:R-:W2:Y:S01]  /*60b0*/  LDC R136, c[0x0][0x288] ;  /* 0x0000a200ff887b82 */ /* 0x000ea20000000800 */
[C---:B------:R-:W-:Y:S01]  /*60c0*/  FMUL.FTZ R130, R0.reuse, R150 ;  /* 0x0000009600827220 */ /* 0x040fe20000410000 */
[----:B------:R-:W-:Y:S01]  /*60d0*/  FMUL.FTZ R152, R0, R157 ;  /* 0x0000009d00987220 */ /* 0x000fe20000410000 */
[----:B------:R-:W-:Y:S01]  /*60e0*/  ULEA UR6, UR45, UR36, 0x3 ;  /* 0x000000242d067291 */ /* 0x000fe2000f8e183f */
[----:B------:R-:W-:Y:S01]  /*60f0*/  @P1 IMAD.HI.U32 R10, R167, UR7, RZ ;  /* 0x00000007a70a1c27 */ /* 0x000fe2000f8e00ff */
[----:B------:R-:W-:-:S03]  /*6100*/  @UP1 ULDC UR7, c[0x0][0x450] ;  /* 0x0001140000071ab9 */ /* 0x000fc60000000800 */
[C---:B------:R-:W-:Y:S01]  /*6110*/  FMUL.FTZ R150, R0.reuse, R153 ;  /* 0x0000009900967220 */ /* 0x040fe20000410000 */
[C---:B------:R-:W-:Y:S01]  /*6120*/  FMUL.FTZ R157, R0.reuse, R164 ;  /* 0x000000a4009d7220 */ /* 0x040fe20000410000 */
[----:B------:R-:W-:Y:S01]  /*6130*/  FMUL.FTZ R153, R0, R156 ;  /* 0x0000009c00997220 */ /* 0x000fe20000410000 */
[----:B------:R-:W-:Y:S01]  /*6140*/  @P2 SHF.R.U32.HI R167, RZ, UR7, R10 ;  /* 0x00000007ffa72c19 */ /* 0x000fe2000801160a */
[----:B------:R-:W-:Y:S02]  /*6150*/  IMAD.SHL.U32 R164, R6, 0x80, RZ ;  /* 0x0000008006a47824 */ /* 0x000fe400078e00ff */
[C---:B------:R-:W-:Y:S01]  /*6160*/  FMUL.FTZ R156, R0.reuse, R165 ;  /* 0x000000a5009c7220 */ /* 0x040fe20000410000 */
[----:B------:R-:W-:Y:S01]  /*6170*/  UIADD3 UR6, UR6, 0x2a840, URZ ;  /* 0x0002a84006067890 */ /* 0x000fe2000fffe03f */
[C---:B------:R-:W-:Y:S01]  /*6180*/  FMUL.FTZ R8, R0.reuse, R123 ;  /* 0x0000007b00087220 */ /* 0x040fe20000410000 */
[----:B------:R-:W3:Y:S01]  /*6190*/  SHFL.IDX PT, R165, R167, RZ, 0x1c1f ;  /* 0x001c1fffa7a57589 */ /* 0x000ee200000e0000 */
[----:B------:R-:W-:Y:S01]  /*61a0*/  UISETP.NE.AND UP0, UPT, UR49, URZ, UPT ;  /* 0x0000003f3100728c */ /* 0x000fe2000bf05270 */
[C---:B------:R-:W-:Y:S01]  /*61b0*/  FMUL.FTZ R13, R0.reuse, R121 ;  /* 0x00000079000d7220 */ /* 0x040fe20000410000 */
[C---:B0-----:R-:W-:Y:S01]  /*61c0*/  FMUL.FTZ R7, R0.reuse, R122 ;  /* 0x0000007a00077220 */ /* 0x041fe20000410000 */
[C---:B------:R-:W-:Y:S01]  /*61d0*/  FMUL.FTZ R15, R0.reuse, R124 ;  /* 0x0000007c000f7220 */ /* 0x040fe20000410000 */
        /* <DEDUP_REMOVED lines=50> */
[----:B------:R-:W-:Y:S01]  /*6500*/  SYNCS.ARRIVE.TRANS64.RED.A1T0 RZ, [UR6], RZ ;  /* 0x000000ffffff79a7 */ /* 0x000fe20008100406 */
[----:B-1----:R-:W-:Y:S01]  /*6510*/  IMAD R11, R137, UR41, R10 ;  /* 0x00000029890b7c24 */ /* 0x002fe2000f8e020a */
[----:B------:R-:W-:-:S03]  /*6520*/  ULOP3.LUT UR6, URZ, UR31, URZ, 0x33, !UPT ;  /* 0x0000001f3f067292 */ /* 0x000fc6000f8e333f */
[----:B--2---:R-:W-:Y:S02]  /*6530*/  IMAD.IADD R11, R11, 0x1, -R136 ;  /* 0x000000010b0b7824 */ /* 0x004fe400078e0a88 */
[----:B------:R-:W1:Y:S02]  /*6540*/  MUFU.TANH R13, R13 ;  /* 0x0000000d000d7308 */ /* 0x000e640000002400 */
[C---:B------:R-:W-:Y:S02]  /*6550*/  VIADD R170, R11.reuse, UR32 ;  /* 0x000000200baa7c36 */ /* 0x040fe40008000000 */
[----:B------:R-:W-:Y:S02]  /*6560*/  VIADD R172, R11, UR6 ;  /* 0x000000060bac7c36 */ /* 0x000fe40008000000 */
[--C-:B---3--:R-:W-:Y:S02]  /*6570*/  IMAD.IADD R174, R170, 0x1, R165.reuse ;  /* 0x00000001aaae7824 */ /* 0x108fe400078e02a5 */
[----:B------:R-:W2:Y:S01]  /*6580*/  MUFU.TANH R7, R7 ;  /* 0x0000000700077308 */ /* 0x000ea20000002400 */
[----:B------:R-:W-:-:S07]  /*6590*/  IMAD.IADD R176, R172, 0x1, R165 ;  /* 0x00000001acb07824 */ /* 0x000fce00078e02a5 */
        /* <DEDUP_REMOVED lines=61> */
[----:B-1234-:R-:W-:Y:S05]  /*6970*/  @P1 BRA `(.L_x_4674) ;  /* 0x00000000005c1947 */ /* 0x01efea0003800000 */
        /* <DEDUP_REMOVED lines=13> */
.L_x_4676:
[----:B------:R-:W-:-:S05]  /*6a50*/  IMAD.U32 R169, RZ, RZ, UR30 ;  /* 0x0000001effa97e24 */ /* 0x000fca000f8e00ff */
[----:B------:R-:W-:-:S13]  /*6a60*/  ISETP.NE.AND P1, PT, R169, 0x1, PT ;  /* 0x00000001a900780c */ /* 0x000fda0003f25270 */
[----:B------:R-:W1:Y:S02]  /*6a70*/  @P1 LDC.64 R10, c[0x0][0x9e8] ;  /* 0x00027a00ff0a1b82 */ /* 0x000e640000000a00 */
[----:B-1----:R-:W-:-:S05]  /*6a80*/  @P1 IMAD.HI.U32 R10, R165, R10, RZ ;  /* 0x0000000aa50a1227 */ /* 0x002fca00078e00ff */
[----:B------:R-:W-:-:S07]  /*6a90*/  @P1 SHF.R.U32.HI R165, RZ, R11, R10 ;  /* 0x0000000bffa51219 */ /* 0x000fce000001160a */
.L_x_4677:
[----:B------:R-:W-:Y:S05]  /*6aa0*/  BSYNC B0 ;  /* 0x0000000000007941 */ /* 0x000fea0003800000 */
.L_x_4675:
[----:B------:R-:W-:-:S04]  /*6ab0*/  IMAD R165, R165, R169, -R164 ;  /* 0x000000a9a5a57224 */ /* 0x000fc800078e0aa4 */
[----:B------:R-:W-:-:S05]  /*6ac0*/  IMAD R165, R16, -0x2, R165 ;  /* 0xfffffffe10a57824 */ /* 0x000fca00078e02a5 */
[----:B------:R-:W-:Y:S02]  /*6ad0*/  VIADDMNMX R174, R165, R169, R174, PT ;  /* 0x000000a9a5ae7246 */ /* 0x000fe400038001ae */
[----:B------:R-:W-:-:S07]  /*6ae0*/  VIMNMX R176, R176, R165, !PT ;  /* 0x000000a5b0b07248 */ /* 0x000fce0007fe0100 */
.L_x_4674:
[----:B------:R-:W-:Y:S01]  /*6af0*/  ISETP.GT.AND P1, PT, R6, -0x1, PT ;  /* 0xffffffff0600780c */ /* 0x000fe20003f24270 */
[----:B------:R1:W2:Y:S01]  /*6b00*/  SHFL.IDX PT, R11, R167, 0x1, 0x1c1f ;  /* 0x003c1f00a70b7f89 */ /* 0x0002a200000e0000 */
[----:B------:R-:W-:Y:S02]  /*6b10*/  UISETP.NE.AND UP0, UPT, UR49, URZ, UPT ;  /* 0x0000003f3100728c */ /* 0x000fe4000bf05270 */
[C---:B------:R-:W-:Y:S02]  /*6b20*/  ISETP.GT.AND P3, PT, R176.reuse, 0x8, P1 ;  /* 0x00000008b000780c */ /* 0x040fe40000f64270 */
[----:B------:R-:W-:Y:S02]  /*6b30*/  ISETP.GT.AND P6, PT, R176, RZ, P1 ;  /* 0x000000ffb000720c */ /* 0x000fe40000fc4270 */
[----:B------:R-:W-:Y:S02]  /*6b40*/  ISETP.LT.OR P3, PT, R174, 0x9, P3 ;  /* 0x00000009ae00780c */ /* 0x000fe40001f61670 */
[----:B------:R-:W-:-:S02]  /*6b50*/  ISETP.GT.AND P2, PT, R176, 0x1, P1 ;  /* 0x00000001b000780c */ /* 0x000fc40000f44270 */
[C---:B------:R-:W-:Y:S02]  /*6b60*/  ISETP.GT.AND P4, PT, R176.reuse, 0x10, P1 ;  /* 0x00000010b000780c */ /* 0x040fe40000f84270 */
[----:B------:R-:W-:Y:S02]  /*6b70*/  FSEL R173, R15, -INF , !P3 ;  /* 0xff8000000fad7808 */ /* 0x000fe40005800000 */
[----:B------:R-:W-:Y:S02]  /*6b80*/  ISETP.GT.AND P3, PT, R176, 0x19, P1 ;  /* 0x00000019b000780c */ /* 0x000fe40000f64270 */
[C---:B------:R-:W-:Y:S02]  /*6b90*/  ISETP.LT.OR P6, PT, R174.reuse, 0x1, P6 ;  /* 0x00000001ae00780c */ /* 0x040fe400037c1670 */
[C---:B------:R-:W-:Y:S02]  /*6ba0*/  ISETP.LT.OR P2, PT, R174.reuse, 0x2, P2 ;  /* 0x00000002ae00780c */ /* 0x040fe40001741670 */
[----:B------:R-:W-:-:S02]  /*6bb0*/  ISETP.LT.OR P4, PT, R174, 0x11, P4 ;  /* 0x00000011ae00780c */ /* 0x000fc40002781670 */
[----:B------:R-:W-:Y:S02]  /*6bc0*/  ISETP.LT.OR P3, PT, R174, 0x1a, P3 ;  /* 0x0000001aae00780c */ /* 0x000fe40001f61670 */
[C---:B------:R-:W-:Y:S02]  /*6bd0*/  ISETP.GT.AND P5, PT, R176.reuse, 0x9, P1 ;  /* 0x00000009b000780c */ /* 0x040fe40000fa4270 */
[----:B0-----:R-:W-:Y:S02]  /*6be0*/  FSEL R175, R9, -INF , !P6 ;  /* 0xff80000009af7808 */ /* 0x001fe40007000000 */
[----:B------:R-:W-:Y:S02]  /*6bf0*/  FSEL R165, R13, -INF , !P2 ;  /* 0xff8000000da57808 */ /* 0x000fe40005000000 */
[C---:B------:R-:W-:Y:S02]  /*6c00*/  ISETP.GT.AND P6, PT, R176.reuse, 0x11, P1 ;  /* 0x00000011b000780c */ /* 0x040fe40000fc4270 */
[----:B------:R-:W-:-:S02]  /*6c10*/  ISETP.GT.AND P2, PT, R176, 0x18, P1 ;  /* 0x00000018b000780c */ /* 0x000fc40000f44270 */
[----:B------:R-:W-:Y:S02]  /*6c20*/  FSEL R169, R121, -INF , !P4 ;  /* 0xff80000079a97808 */ /* 0x000fe40006000000 */
[C---:B------:R-:W-:Y:S02]  /*6c30*/  ISETP.GT.AND P4, PT, R176.reuse, 0x21, P1 ;  /* 0x00000021b000780c */ /* 0x040fe40000f84270 */
[----:B------:R-:W-:Y:S02]  /*6c40*/  FSEL R185, R185, -INF , !P3 ;  /* 0xff800000b9b97808 */ /* 0x000fe40005800000 */
[----:B------:R-:W-:Y:S02]  /*6c50*/  ISETP.GT.AND P3, PT, R176, 0x30, P1 ;  /* 0x00000030b000780c */ /* 0x000fe40000f64270 */
[C---:B------:R-:W-:Y:S02]  /*6c60*/  ISETP.LT.OR P5, PT, R174.reuse, 0xa, P5 ;  /* 0x0000000aae00780c */ /* 0x040fe40002fa1670 */
[----:B------:R-:W-:-:S02]  /*6c70*/  ISETP.LT.OR P6, PT, R174, 0x12, P6 ;  /* 0x00000012ae00780c */ /* 0x000fc400037c1670 */
[C---:B------:R-:W-:Y:S02]  /*6c80*/  ISETP.LT.OR P2, PT, R174.reuse, 0x19, P2 ;  /* 0x00000019ae00780c */ /* 0x040fe40001741670 */
[C---:B------:R-:W-:Y:S02]  /*6c90*/  ISETP.LT.OR P4, PT, R174.reuse, 0x22, P4 ;  /* 0x00000022ae00780c */ /* 0x040fe40002781670 */
[----:B------:R-:W-:Y:S02]  /*6ca0*/  ISETP.LT.OR P3, PT, R174, 0x31, P3 ;  /* 0x00000031ae00780c */ /* 0x000fe40001f61670 */
[----:B------:R-:W-:Y:S02]  /*6cb0*/  FSEL R171, R21, -INF , !P5 ;  /* 0xff80000015ab7808 */ /* 0x000fe40006800000 */
[----:B------:R-:W-:Y:S02]  /*6cc0*/  ISETP.GT.AND P5, PT, R176, 0x20, P1 ;  /* 0x00000020b000780c */ /* 0x000fe40000fa4270 */
[----:B-1----:R-:W-:-:S02]  /*6cd0*/  FSEL R167, R184, -INF , !P6 ;  /* 0xff800000b8a77808 */ /* 0x002fc40007000000 */
[----:B------:R-:W-:Y:S02]  /*6ce0*/  FSEL R186, R186, -INF , !P2 ;  /* 0xff800000baba7808 */ /* 0x000fe40005000000 */
[C---:B------:R-:W-:Y:S02]  /*6cf0*/  ISETP.GT.AND P6, PT, R176.reuse, 0x28, P1 ;  /* 0x00000028b000780c */ /* 0x040fe40000fc4270 */
[C---:B------:R-:W-:Y:S02]  /*6d00*/  ISETP.GT.AND P2, PT, R176.reuse, 0x29, P1 ;  /* 0x00000029b000780c */ /* 0x040fe40000f44270 */
[----:B------:R-:W-:Y:S02]  /*6d10*/  FSEL R187, R187, -INF , !P4 ;  /* 0xff800000bbbb7808 */ /* 0x000fe40006000000 */
[----:B------:R-:W-:Y:S02]  /*6d20*/  ISETP.GT.AND P4, PT, R176, 0x38, P1 ;  /* 0x00000038b000780c */ /* 0x000fe40000f84270 */
[----:B------:R-:W-:-:S02]  /*6d30*/  FSEL R192, R192, -INF , !P3 ;  /* 0xff800000c0c07808 */ /* 0x000fc40005800000 */
[----:B------:R-:W-:Y:S02]  /*6d40*/  ISETP.GT.AND P3, PT, R176, 0x41, P1 ;  /* 0x00000041b000780c */ /* 0x000fe40000f64270 */
[C---:B------:R-:W-:Y:S02]  /*6d50*/  ISETP.LT.OR P5, PT, R174.reuse, 0x21, P5 ;  /* 0x00000021ae00780c */ /* 0x040fe40002fa1670 */
[C---:B------:R-:W-:Y:S02]  /*6d60*/  ISETP.LT.OR P6, PT, R174.reuse, 0x29, P6 ;  /* 0x00000029ae00780c */ /* 0x040fe400037c1670 */
[C---:B------:R-:W-:Y:S02]  /*6d70*/  ISETP.LT.OR P2, PT, R174.reuse, 0x2a, P2 ;  /* 0x0000002aae00780c */ /* 0x040fe40001741670 */
[C---:B------:R-:W-:Y:S02]  /*6d80*/  ISETP.LT.OR P4, PT, R174.reuse, 0x39, P4 ;  /* 0x00000039ae00780c */ /* 0x040fe40002781670 */
[----:B------:R-:W-:-:S02]  /*6d90*/  ISETP.LT.OR P3, PT, R174, 0x42, P3 ;  /* 0x00000042ae00780c */ /* 0x000fc40001f61670 */
[----:B------:R-:W-:Y:S02]  /*6da0*/  FSEL R188, R188, -INF , !P5 ;  /* 0xff800000bcbc7808 */ /* 0x000fe40006800000 */
[----:B------:R-:W-:Y:S02]  /*6db0*/  ISETP.GT.AND P5, PT, R176, 0x31, P1 ;  /* 0x00000031b000780c */ /* 0x000fe40000fa4270 */
[----:B------:R-:W-:Y:S02]  /*6dc0*/  FSEL R190, R190, -INF , !P6 ;  /* 0xff800000bebe7808 */ /* 0x000fe40007000000 */
[----:B------:R-:W-:Y:S02]  /*6dd0*/  FSEL R189, R189, -INF , !P2 ;  /* 0xff800000bdbd7808 */ /* 0x000fe40005000000 */
[C---:B------:R-:W-:Y:S02]  /*6de0*/  ISETP.GT.AND P6, PT, R176.reuse, 0x39, P1 ;  /* 0x00000039b000780c */ /* 0x040fe40000fc4270 */
[----:B------:R-:W-:-:S02]  /*6df0*/  ISETP.GT.AND P2, PT, R176, 0x40, P1 ;  /* 0x00000040b000780c */ /* 0x000fc40000f44270 */
[----:B------:R-:W-:Y:S02]  /*6e00*/  FSEL R194, R194, -INF , !P4 ;  /* 0xff800000c2c27808 */ /* 0x000fe40006000000 */
[----:B------:R-:W-:Y:S02]  /*6e10*/  ISETP.GT.AND P4, PT, R176, 0x49, P1 ;  /* 0x00000049b000780c */ /* 0x000fe40000f84270 */
        /* <DEDUP_REMOVED lines=9> */
[----:B------:R-:W-:-:S02]  /*6eb0*/  FSEL R193, R193, -INF , !P6 ;  /* 0xff800000c1c17808 */ /* 0x000fc40007000000 */
[----:B------:R-:W-:Y:S02]  /*6ec0*/  FSEL R151, R151, -INF , !P2 ;  /* 0xff80000097977808 */ /* 0x000fe40005000000 */
[C---:B------:R-:W-:Y:S02]  /*6ed0*/  ISETP.GT.AND P6, PT, R176.reuse, 0x50, P1 ;  /* 0x00000050b000780c */ /* 0x040fe40000fc4270 */
[----:B------:R-:W-:Y:S02]  /*6ee0*/  ISETP.GT.AND P2, PT, R176, 0x51, P1 ;  /* 0x00000051b000780c */ /* 0x000fe40000f44270 */
[----:B------:R-:W-:Y:S02]  /*6ef0*/  FSEL R15, R152, -INF , !P4 ;  /* 0xff800000980f7808 */ /* 0x000fe40006000000 */
[----:B------:R-:W-:Y:S02]  /*6f00*/  FSEL R152, R157, -INF , !P3 ;  /* 0xff8000009d987808 */ /* 0x000fe40005800000 */
[----:B------:R-:W-:-:S02]  /*6f10*/  ISETP.GT.AND P3, PT, R176, 0x69, P1 ;  /* 0x00000069b000780c */ /* 0x000fc40000f64270 */
[C---:B------:R-:W-:Y:S02]  /*6f20*/  ISETP.LT.OR P5, PT, R174.reuse, 0x49, P5 ;  /* 0x00000049ae00780c */ /* 0x040fe40002fa1670 */
[C---:B------:R-:W-:Y:S02]  /*6f30*/  ISETP.LT.OR P6, PT, R174.reuse, 0x51, P6 ;  /* 0x00000051ae00780c */ /* 0x040fe400037c1670 */
[C---:B------:R-:W-:Y:S02]  /*6f40*/  ISETP.LT.OR P2, PT, R174.reuse, 0x52, P2 ;  /* 0x00000052ae00780c */ /* 0x040fe40001741670 */
[----:B------:R-:W-:Y:S02]  /*6f50*/  ISETP.LT.OR P3, PT, R174, 0x6a, P3 ;  /* 0x0000006aae00780c */ /* 0x000fe40001f61670 */
[----:B------:R-:W-:Y:S02]  /*6f60*/  FSEL R13, R153, -INF , !P5 ;  /* 0xff800000990d7808 */ /* 0x000fe40006800000 */
[----:B------:R-:W-:-:S02]  /*6f70*/  ISETP.GT.AND P5, PT, R176, 0x59, P1 ;  /* 0x00000059b000780c */ /* 0x000fc40000fa4270 */
[----:B------:R-:W-:Y:S02]  /*6f80*/  FSEL R21, R155, -INF , !P6 ;  /* 0xff8000009b157808 */ /* 0x000fe40007000000 */
[----:B------:R-:W-:Y:S02]  /*6f90*/  FSEL R121, R154, -INF , !P2 ;  /* 0xff8000009a797808 */ /* 0x000fe40005000000 */
[C---:B------:R-:W-:Y:S02]  /*6fa0*/  ISETP.GT.AND P4, PT, R176.reuse, 0x60, P1 ;  /* 0x00000060b000780c */ /* 0x040fe40000f84270 */
[C---:B------:R-:W-:Y:S02]  /*6fb0*/  ISETP.GT.AND P6, PT, R176.reuse, 0x61, P1 ;  /* 0x00000061b000780c */ /* 0x040fe40000fc4270 */
[----:B------:R-:W-:Y:S02]  /*6fc0*/  ISETP.GT.AND P2, PT, R176, 0x68, P1 ;  /* 0x00000068b000780c */ /* 0x000fe40000f44270 */
[----:B------:R-:W-:Y:S01]  /*6fd0*/  FSEL R155, R162, -INF , !P3 ;  /* 0xff800000a29b7808 */ /* 0x000fe20005800000 */
[----:B--2---:R-:W-:Y:S01]  /*6fe0*/  IMAD.IADD R162, R172, 0x1, R11 ;  /* 0x00000001aca27824 */ /* 0x004fe200078e020b */
[----:B------:R-:W-:-:S02]  /*6ff0*/  PLOP3.LUT P3, PT, PT, PT, UP0, 0x40, 0x0 ;  /* 0x000000000000781c */ /* 0x000fc40003f6e808 */
        /* <DEDUP_REMOVED lines=8> */
[----:B------:R-:W-:Y:S01]  /*7080*/  FSEL R156, R163, -INF , !P2 ;  /* 0xff800000a39c7808 */ /* 0x000fe20005000000 */
[----:B------:R-:W-:Y:S01]  /*7090*/  IMAD.IADD R163, R170, 0x1, R11 ;  /* 0x00000001aaa37824 */ /* 0x000fe200078e020b */
[C---:B------:R-:W-:Y:S02]  /*70a0*/  ISETP.GT.AND P4, PT, R176.reuse, 0x71, P1 ;  /* 0x00000071b000780c */ /* 0x040fe40000f84270 */
[C---:B------:R-:W-:Y:S02]  /*70b0*/  ISETP.GT.AND P6, PT, R176.reuse, 0x78, P1 ;  /* 0x00000078b000780c */ /* 0x040fe40000fc4270 */
[----:B------:R-:W-:-:S02]  /*70c0*/  ISETP.GT.AND P2, PT, R176, 0x79, P1 ;  /* 0x00000079b000780c */ /* 0x000fc40000f44270 */
[C---:B------:R-:W-:Y:S02]  /*70d0*/  ISETP.LT.OR P5, PT, R174.reuse, 0x71, P5 ;  /* 0x00000071ae00780c */ /* 0x040fe40002fa1670 */
[C---:B------:R-:W-:Y:S02]  /*70e0*/  ISETP.LT.OR P4, PT, R174.reuse, 0x72, P4 ;  /* 0x00000072ae00780c */ /* 0x040fe40002781670 */
[C---:B------:R-:W-:Y:S02]  /*70f0*/  ISETP.LT.OR P6, PT, R174.reuse, 0x79, P6 ;  /* 0x00000079ae00780c */ /* 0x040fe400037c1670 */
[----:B------:R-:W-:Y:S02]  /*7100*/  ISETP.LT.OR P2, PT, R174, 0x7a, P2 ;  /* 0x0000007aae00780c */ /* 0x000fe40001741670 */
[----:B------:R-:W-:Y:S02]  /*7110*/  FSEL R159, R161, -INF , !P5 ;  /* 0xff800000a19f7808 */ /* 0x000fe40006800000 */
[----:B------:R-:W-:-:S02]  /*7120*/  FSEL R160, R160, -INF , !P4 ;  /* 0xff800000a0a07808 */ /* 0x000fc40006000000 */
        /* <DEDUP_REMOVED lines=16> */
.L_x_4680:
[----:B------:R-:W-:-:S05]  /*7230*/  IMAD.U32 R166, RZ, RZ, UR30 ;  /* 0x0000001effa67e24 */ /* 0x000fca000f8e00ff */
[----:B------:R-:W-:-:S13]  /*7240*/  ISETP.NE.AND P2, PT, R166, 0x1, PT ;  /* 0x00000001a600780c */ /* 0x000fda0003f45270 */
[----:B------:R-:W0:Y:S02]  /*7250*/  @P2 LDC.64 R10, c[0x0][0x9e8] ;  /* 0x00027a00ff0a2b82 */ /* 0x000e240000000a00 */
[----:B0-----:R-:W-:-:S05]  /*7260*/  @P2 IMAD.HI.U32 R10, R9, R10, RZ ;  /* 0x0000000a090a2227 */ /* 0x001fca00078e00ff */
[----:B------:R-:W-:-:S07]  /*7270*/  @P2 SHF.R.U32.HI R9, RZ, R11, R10 ;  /* 0x0000000bff092219 */ /* 0x000fce000001160a */
.L_x_4681:
[----:B------:R-:W-:Y:S05]  /*7280*/  BSYNC B0 ;  /* 0x0000000000007941 */ /* 0x000fea0003800000 */
.L_x_4679:
[----:B------:R-:W-:-:S04]  /*7290*/  IMAD R9, R9, R166, -R164 ;  /* 0x000000a609097224 */ /* 0x000fc800078e0aa4 */
[----:B------:R-:W-:-:S05]  /*72a0*/  IMAD R9, R16, -0x2, R9 ;  /* 0xfffffffe10097824 */ /* 0x000fca00078e0209 */
[----:B------:R-:W-:Y:S02]  /*72b0*/  VIADDMNMX R163, R9, R166, R163, PT ;  /* 0x000000a609a37246 */ /* 0x000fe400038001a3 */
[----:B------:R-:W-:-:S07]  /*72c0*/  VIMNMX R162, R162, R9, !PT ;  /* 0x00000009a2a27248 */ /* 0x000fce0007fe0100 */
.L_x_4678:
[----:B------:R-:W-:Y:S01]  /*72d0*/  FMNMX.FTZ R10, R175, R4, !PT ;  /* 0x00000004af0a7209 */ /* 0x000fe20007810000 */
[----:B------:R-:W-:Y:S01]  /*72e0*/  IMAD.U32 R166, RZ, RZ, UR29 ;  /* 0x0000001dffa67e24 */ /* 0x000fe2000f8e00ff */
        /* <DEDUP_REMOVED lines=30> */
[----:B------:R-:W-:Y:S02]  /*74d0*/  ISETP.LT.OR P4, PT, R163, 0xa, P4 ;  /* 0x0000000aa300780c */ /* 0x000fe40002781670 */
[----:B------:R-:W-:Y:S02]  /*74e0*/  FMNMX.FTZ R9, R151, R10, !PT ;  /* 0x0000000a97097209 */ /* 0x000fe40007810000 */
[----:B------:R-:W-:Y:S02]  /*74f0*/  FSEL R12, R12, -INF , !P3 ;  /* 0xff8000000c0c7808 */ /* 0x000fe40005800000 */
[----:B------:R-:W-:Y:S02]  /*7500*/  FMNMX.FTZ R10, R150, R9, !PT ;  /* 0x00000009960a7209 */ /* 0x000fe40007810000 */
[----:B------:R-:W-:-:S02]  /*7510*/  ISETP.GT.AND P2, PT, R162, 0x11, P1 ;  /* 0x00000011a200780c */ /* 0x000fc40000f44270 */
[----:B------:R-:W-:Y:S02]  /*7520*/  FMNMX.FTZ R10, R13, R10, !PT ;  /* 0x0000000a0d0a7209 */ /* 0x000fe40007810000 */
[----:B------:R-:W-:Y:S02]  /*7530*/  ISETP.GT.AND P3, PT, R162, 0x18, P1 ;  /* 0x00000018a200780c */ /* 0x000fe40000f64270 */
[----:B------:R-:W-:Y:S02]  /*7540*/  FMNMX.FTZ R10, R15, R10, !PT ;  /* 0x0000000a0f0a7209 */ /* 0x000fe40007810000 */
[----:B------:R-:W-:Y:S02]  /*7550*/  ISETP.LT.OR P2, PT, R163, 0x12, P2 ;  /* 0x00000012a300780c */ /* 0x000fe40001741670 */
[----:B------:R-:W-:Y:S02]  /*7560*/  FMNMX.FTZ R10, R21, R10, !PT ;  /* 0x0000000a150a7209 */ /* 0x000fe40007810000 */
[----:B------:R-:W-:-:S02]  /*7570*/  ISETP.LT.OR P3, PT, R163, 0x19, P3 ;  /* 0x00000019a300780c */ /* 0x000fc40001f61670 */
[----:B------:R-:W-:Y:S02]  /*7580*/  FMNMX.FTZ R9, R121, R10, !PT ;  /* 0x0000000a79097209 */ /* 0x000fe40007810000 */
[----:B------:R-:W-:Y:S02]  /*7590*/  FSEL R120, R120, -INF , !P2 ;  /* 0xff80000078787808 */ /* 0x000fe40005000000 */
[----:B------:R-:W-:Y:S02]  /*75a0*/  FMNMX.FTZ R10, R152, R9, !PT ;  /* 0x00000009980a7209 */ /* 0x000fe40007810000 */
[----:B------:R-:W-:Y:S02]  /*75b0*/  FSEL R122, R122, -INF , !P3 ;  /* 0xff8000007a7a7808 */ /* 0x000fe40005800000 */
[----:B------:R-:W-:Y:S02]  /*75c0*/  FMNMX.FTZ R9, R153, R10, !PT ;  /* 0x0000000a99097209 */ /* 0x000fe40007810000 */
[----:B------:R-:W-:-:S02]  /*75d0*/  ISETP.GT.AND P2, PT, R162, 0x21, P1 ;  /* 0x00000021a200780c */ /* 0x000fc40000f44270 */
[----:B------:R-:W-:Y:S02]  /*75e0*/  FMNMX.FTZ R10, R154, R9, !PT ;  /* 0x000000099a0a7209 */ /* 0x000fe40007810000 */
[----:B------:R-:W-:Y:S02]  /*75f0*/  ISETP.GT.AND P3, PT, R162, 0x28, P1 ;  /* 0x00000028a200780c */ /* 0x000fe40000f64270 */
[----:B------:R-:W-:Y:S02]  /*7600*/  FMNMX.FTZ R9, R157, R10, !PT ;  /* 0x0000000a9d097209 */ /* 0x000fe40007810000 */
[C---:B------:R-:W-:Y:S02]  /*7610*/  ISETP.LT.OR P2, PT, R163.reuse, 0x22, P2 ;  /* 0x00000022a300780c */ /* 0x040fe40001741670 */
[----:B------:R-:W-:Y:S02]  /*7620*/  FMNMX.FTZ R10, R156, R9, !PT ;  /* 0x000000099c0a7209 */ /* 0x000fe40007810000 */
[----:B------:R-:W-:-:S02]  /*7630*/  ISETP.LT.OR P3, PT, R163, 0x29, P3 ;  /* 0x00000029a300780c */ /* 0x000fc40001f61670 */
[----:B------:R-:W-:Y:S02]  /*7640*/  FMNMX.FTZ R10, R155, R10, !PT ;  /* 0x0000000a9b0a7209 */ /* 0x000fe40007810000 */
[----:B------:R-:W-:Y:S02]  /*7650*/  FSEL R125, R125, -INF , !P2 ;  /* 0xff8000007d7d7808 */ /* 0x000fe40005000000 */
[----:B------:R-:W-:Y:S02]  /*7660*/  FMNMX.FTZ R9, R159, R10, !PT ;  /* 0x0000000a9f097209 */ /* 0x000fe40007810000 */
[----:B------:R-:W-:Y:S02]  /*7670*/  ISETP.GT.AND P2, PT, R162, 0x30, P1 ;  /* 0x00000030a200780c */ /* 0x000fe40000f44270 */
[----:B------:R-:W-:Y:S02]  /*7680*/  FMNMX.FTZ R10, R160, R9, !PT ;  /* 0x00000009a00a7209 */ /* 0x000fe40007810000 */
[----:B------:R-:W-:-:S02]  /*7690*/  FSEL R126, R126, -INF , !P3 ;  /* 0xff8000007e7e7808 */ /* 0x000fc40005800000 */
[----:B------:R-:W-:Y:S02]  /*76a0*/  FMNMX.FTZ R9, R161, R10, !PT ;  /* 0x0000000aa1097209 */ /* 0x000fe40007810000 */
[----:B------:R-:W-:Y:S02]  /*76b0*/  ISETP.GT.AND P3, PT, R162, 0x31, P1 ;  /* 0x00000031a200780c */ /* 0x000fe40000f64270 */
[----:B------:R-:W-:Y:S02]  /*76c0*/  FMNMX.FTZ R10, R158, R9, !PT ;  /* 0x000000099e0a7209 */ /* 0x000fe40007810000 */
[----:B------:R-:W-:Y:S02]  /*76d0*/  ISETP.LT.OR P2, PT, R163, 0x31, P2 ;  /* 0x00000031a300780c */ /* 0x000fe40001741670 */
[----:B------:R-:W-:Y:S01]  /*76e0*/  ISETP.GT.AND P5, PT, R162, 0x38, P1 ;  /* 0x00000038a200780c */ /* 0x000fe20000fa4270 */
[----:B------:R-:W0:Y:S01]  /*76f0*/  SHFL.BFLY PT, R9, R10, 0x2, 0x1f ;  /* 0x0c401f000a097f89 */ /* 0x000e2200000e0000 */
[----:B------:R-:W-:-:S02]  /*7700*/  FSEL R128, R128, -INF , !P2 ;  /* 0xff80000080807808 */ /* 0x000fc40005000000 */
[C---:B------:R-:W-:Y:S02]  /*7710*/  ISETP.LT.OR P3, PT, R163.reuse, 0x32, P3 ;  /* 0x00000032a300780c */ /* 0x040fe40001f61670 */
[----:B------:R-:W-:Y:S02]  /*7720*/  ISETP.LT.OR P5, PT, R163, 0x39, P5 ;  /* 0x00000039a300780c */ /* 0x000fe40002fa1670 */
[----:B------:R-:W-:Y:S02]  /*7730*/  FSEL R129, R129, -INF , !P3 ;  /* 0xff80000081817808 */ /* 0x000fe40005800000 */
[C---:B------:R-:W-:Y:S02]  /*7740*/  ISETP.GT.AND P2, PT, R162.reuse, 0x40, P1 ;  /* 0x00000040a200780c */ /* 0x040fe40000f44270 */
[----:B------:R-:W-:Y:S02]  /*7750*/  ISETP.GT.AND P3, PT, R162, 0x41, P1 ;  /* 0x00000041a200780c */ /* 0x000fe40000f64270 */
[----:B------:R-:W-:-:S02]  /*7760*/  ISETP.LT.OR P2, PT, R163, 0x41, P2 ;  /* 0x00000041a300780c */ /* 0x000fc40001741670 */
[----:B------:R-:W-:Y:S02]  /*7770*/  ISETP.LT.OR P3, PT, R163, 0x42, P3 ;  /* 0x00000042a300780c */ /* 0x000fe40001f61670 */
[----:B------:R-:W-:Y:S02]  /*7780*/  FSEL R132, R132, -INF , !P2 ;  /* 0xff80000084847808 */ /* 0x000fe40005000000 */
[----:B------:R-:W-:Y:S02]  /*7790*/  FSEL R133, R133, -INF , !P3 ;  /* 0xff80000085857808 */ /* 0x000fe40005800000 */
[C---:B------:R-:W-:Y:S02]  /*77a0*/  ISETP.GT.AND P2, PT, R162.reuse, 0x50, P1 ;  /* 0x00000050a200780c */ /* 0x040fe40000f44270 */
[----:B------:R-:W-:Y:S02]  /*77b0*/  ISETP.GT.AND P3, PT, R162, 0x51, P1 ;  /* 0x00000051a200780c */ /* 0x000fe40000f64270 */
[----:B0-----:R-:W-:-:S02]  /*77c0*/  FMNMX.FTZ R11, R10, R9, !PT ;  /* 0x000000090a0b7209 */ /* 0x001fc40007810000 */
[C---:B------:R-:W-:Y:S02]  /*77d0*/  ISETP.LT.OR P2, PT, R163.reuse, 0x51, P2 ;  /* 0x00000051a300780c */ /* 0x040fe40001741670 */
[----:B------:R-:W-:Y:S01]  /*77e0*/  ISETP.LT.OR P3, PT, R163, 0x52, P3 ;  /* 0x00000052a300780c */ /* 0x000fe20001f61670 */
[----:B------:R-:W0:Y:S01]  /*77f0*/  SHFL.BFLY PT, R164, R11, 0x1, 0x1f ;  /* 0x0c201f000ba47f89 */ /* 0x000e2200000e0000 */
[----:B------:R-:W-:Y:S02]  /*7800*/  FSEL R138, R138, -INF , !P2 ;  /* 0xff8000008a8a7808 */ /* 0x000fe40005000000 */
[----:B------:R-:W-:Y:S02]  /*7810*/  FSEL R139, R139, -INF , !P3 ;  /* 0xff8000008b8b7808 */ /* 0x000fe40005800000 */
[C---:B------:R-:W-:Y:S02]  /*7820*/  ISETP.GT.AND P2, PT, R162.reuse, 0x60, P1 ;  /* 0x00000060a200780c */ /* 0x040fe40000f44270 */
[----:B------:R-:W-:-:S02]  /*7830*/  ISETP.GT.AND P3, PT, R162, 0x61, P1 ;  /* 0x00000061a200780c */ /* 0x000fc40000f64270 */
[C---:B------:R-:W-:Y:S02]  /*7840*/  ISETP.LT.OR P2, PT, R163.reuse, 0x61, P2 ;  /* 0x00000061a300780c */ /* 0x040fe40001741670 */
[----:B------:R-:W-:Y:S02]  /*7850*/  ISETP.LT.OR P3, PT, R163, 0x62, P3 ;  /* 0x00000062a300780c */ /* 0x000fe40001f61670 */
[----:B------:R-:W-:Y:S02]  /*7860*/  FSEL R142, R142, -INF , !P2 ;  /* 0xff8000008e8e7808 */ /* 0x000fe40005000000 */
[----:B------:R-:W-:Y:S02]  /*7870*/  FSEL R143, R143, -INF , !P3 ;  /* 0xff8000008f8f7808 */ /* 0x000fe40005800000 */
[C---:B------:R-:W-:Y:S02]  /*7880*/  ISETP.GT.AND P2, PT, R162.reuse, 0x70, P1 ;  /* 0x00000070a200780c */ /* 0x040fe40000f44270 */
[----:B------:R-:W-:-:S02]  /*7890*/  ISETP.GT.AND P3, PT, R162, 0x71, P1 ;  /* 0x00000071a200780c */ /* 0x000fc40000f64270 */
[C---:B------:R-:W-:Y:S02]  /*78a0*/  ISETP.LT.OR P2, PT, R163.reuse, 0x71, P2 ;  /* 0x00000071a300780c */ /* 0x040fe40001741670 */
[----:B------:R-:W-:Y:S02]  /*78b0*/  ISETP.LT.OR P3, PT, R163, 0x72, P3 ;  /* 0x00000072a300780c */ /* 0x000fe40001f61670 */
[----:B0-----:R-:W-:Y:S02]  /*78c0*/  FMNMX.FTZ R9, R11, R164, !PT ;  /* 0x000000a40b097209 */ /* 0x001fe40007810000 */
[----:B------:R-:W-:Y:S02]  /*78d0*/  FSEL R11, R14, -INF , !P4 ;  /* 0xff8000000e0b7808 */ /* 0x000fe40006000000 */
[C---:B------:R-:W-:Y:S01]  /*78e0*/  FSETP.NEU.FTZ.AND P6, PT, R9.reuse, -INF , PT ;  /* 0xff8000000900780b */ /* 0x040fe20003fdd000 */
[----:B------:R-:W-:-:S01]  /*78f0*/  FFMA.FTZ R164, R9, R166, -8 ;  /* 0xc100000009a47423 */ /* 0x000fc200000100a6 */
[----:B------:R-:W-:-:S02]  /*7900*/  ISETP.GT.AND P4, PT, R162, 0x19, P1 ;  /* 0x00000019a200780c */ /* 0x000fc40000f84270 */
[----:B------:R-:W-:Y:S02]  /*7910*/  FSEL R146, R146, -INF , !P2 ;  /* 0xff80000092927808 */ /* 0x000fe40005000000 */
[----:B------:R-:W-:Y:S02]  /*7920*/  FSEL R10, R164, RZ, P6 ;  /* 0x000000ffa40a7208 */ /* 0x000fe40003000000 */
[----:B------:R-:W-:Y:S02]  /*7930*/  ISETP.LT.OR P4, PT, R163, 0x1a, P4 ;  /* 0x0000001aa300780c */ /* 0x000fe40002781670 */
[----:B------:R-:W-:Y:S01]  /*7940*/  FSEL R147, R147, -INF , !P3 ;  /* 0xff80000093937808 */ /* 0x000fe20005800000 */
[----:B------:R-:W-:-:S01]  /*7950*/  FFMA.FTZ R166, R171, UR29, -R10 ;  /* 0x0000001daba67c23 */ /* 0x000fc2000801080a */
[--C-:B------:R-:W-:Y:S01]  /*7960*/  FFMA.FTZ R171, R169, UR29, -R10.reuse ;  /* 0x0000001da9ab7c23 */ /* 0x100fe2000801080a */
[----:B------:R-:W-:Y:S01]  /*7970*/  FMNMX.FTZ R169, R168, R5, !PT ;  /* 0x00000005a8a97209 */ /* 0x000fe20007810000 */
[--C-:B------:R-:W-:Y:S01]  /*7980*/  FFMA.FTZ R173, R173, UR29, -R10.reuse ;  /* 0x0000001dadad7c23 */ /* 0x100fe2000801080a */
[----:B------:R-:W-:Y:S01]  /*7990*/  FSEL R164, R123, -INF , !P4 ;  /* 0xff8000007ba47808 */ /* 0x000fe20006000000 */
[----:B------:R0:W-:Y:S01]  /*79a0*/  MUFU.EX2 R7, R171 ;  /* 0x000000ab00077308 */ /* 0x0001e20000000800 */
[----:B------:R-:W-:Y:S01]  /*79b0*/  FMNMX.FTZ R169, R8, R169, !PT ;  /* 0x000000a908a97209 */ /* 0x000fe20007810000 */
[--C-:B------:R-:W-:Y:S01]  /*79c0*/  FFMA.FTZ R175, R175, UR29, -R10.reuse ;  /* 0x0000001dafaf7c23 */ /* 0x100fe2000801080a */
[----:B------:R-:W-:Y:S01]  /*79d0*/  ISETP.GT.AND P4, PT, R162, 0x29, P1 ;  /* 0x00000029a200780c */ /* 0x000fe20000f84270 */
[--C-:B------:R-:W-:Y:S01]  /*79e0*/  FFMA.FTZ R181, R151, UR29, -R10.reuse ;  /* 0x0000001d97b57c23 */ /* 0x100fe2000801080a */
[----:B------:R-:W-:Y:S01]  /*79f0*/  FMNMX.FTZ R172, R12, R169, !PT ;  /* 0x000000a90cac7209 */ /* 0x000fe20007810000 */
[--C-:B------:R-:W-:Y:S01]  /*7a00*/  FFMA.FTZ R182, R150, UR29, -R10.reuse ;  /* 0x0000001d96b67c23 */ /* 0x100fe2000801080a */
[----:B------:R-:W-:Y:S01]  /*7a10*/  ISETP.LT.OR P4, PT, R163, 0x2a, P4 ;  /* 0x0000002aa300780c */ /* 0x000fe20002781670 */
[----:B------:R1:W-:Y:S01]  /*7a20*/  MUFU.EX2 R123, R173 ;  /* 0x000000ad007b7308 */ /* 0x0003e20000000800 */
[----:B------:R-:W-:Y:S01]  /*7a30*/  FMNMX.FTZ R169, R11, R172, !PT ;  /* 0x000000ac0ba97209 */ /* 0x000fe20007810000 */
[--C-:B------:R-:W-:Y:S01]  /*7a40*/  FFMA.FTZ R170, R167, UR29, -R10.reuse ;  /* 0x0000001da7aa7c23 */ /* 0x100fe2000801080a */
[----:B------:R-:W-:Y:S01]  /*7a50*/  FSEL R127, R127, -INF , !P4 ;  /* 0xff8000007f7f7808 */ /* 0x000fe20006000000 */
[--C-:B------:R-:W-:Y:S01]  /*7a60*/  FFMA.FTZ R165, R165, UR29, -R10.reuse ;  /* 0x0000001da5a57c23 */ /* 0x100fe2000801080a */
[----:B------:R-:W-:Y:S01]  /*7a70*/  FMNMX.FTZ R169, R20, R169, !PT ;  /* 0x000000a914a97209 */ /* 0x000fe20007810000 */
[--C-:B------:R-:W-:Y:S01]  /*7a80*/  FFMA.FTZ R167, R186, UR29, -R10.reuse ;  /* 0x0000001dbaa77c23 */ /* 0x100fe2000801080a */
[----:B------:R-:W-:Y:S01]  /*7a90*/  ISETP.GT.AND P4, PT, R162, 0x39, P1 ;  /* 0x00000039a200780c */ /* 0x000fe20000f84270 */
[----:B------:R2:W-:Y:S01]  /*7aa0*/  MUFU.EX2 R14, R175 ;  /* 0x000000af000e7308 */ /* 0x0005e20000000800 */
[----:B0-----:R-:W-:Y:S01]  /*7ab0*/  FMNMX.FTZ R171, R120, R169, !PT ;  /* 0x000000a978ab7209 */ /* 0x001fe20007810000 */
[--C-:B------:R-:W-:Y:S01]  /*7ac0*/  FFMA.FTZ R185, R185, UR29, -R10.reuse ;  /* 0x0000001db9b97c23 */ /* 0x100fe2000801080a */
[----:B------:R-:W-:Y:S01]  /*7ad0*/  FSEL R169, R130, -INF , !P5 ;  /* 0xff80000082a97808 */ /* 0x000fe20006800000 */
[--C-:B------:R-:W-:Y:S01]  /*7ae0*/  FFMA.FTZ R188, R188, UR29, -R10.reuse ;  /* 0x0000001dbcbc7c23 */ /* 0x100fe2000801080a */
[----:B------:R-:W-:Y:S01]  /*7af0*/  FMNMX.FTZ R171, R122, R171, !PT ;  /* 0x000000ab7aab7209 */ /* 0x000fe20007810000 */
[--C-:B------:R-:W-:Y:S01]  /*7b00*/  FFMA.FTZ R187, R187, UR29, -R10.reuse ;  /* 0x0000001dbbbb7c23 */ /* 0x100fe2000801080a */
[----:B------:R-:W-:Y:S01]  /*7b10*/  ISETP.LT.OR P4, PT, R163, 0x3a, P4 ;  /* 0x0000003aa300780c */ /* 0x000fe20002781670 */
[--C-:B------:R-:W-:Y:S01]  /*7b20*/  FFMA.FTZ R190, R190, UR29, -R10.reuse ;  /* 0x0000001dbebe7c23 */ /* 0x100fe2000801080a */
[----:B-1----:R-:W-:Y:S01]  /*7b30*/  FMNMX.FTZ R173, R164, R171, !PT ;  /* 0x000000aba4ad7209 */ /* 0x002fe20007810000 */
[--C-:B------:R-:W-:Y:S01]  /*7b40*/  FFMA.FTZ R189, R189, UR29, -R10.reuse ;  /* 0x0000001dbdbd7c23 */ /* 0x100fe2000801080a */
[----:B------:R-:W-:Y:S01]  /*7b50*/  FSEL R171, R131, -INF , !P4 ;  /* 0xff80000083ab7808 */ /* 0x000fe20006000000 */
[--C-:B------:R-:W-:Y:S01]  /*7b60*/  FFMA.FTZ R191, R191, UR29, -R10.reuse ;  /* 0x0000001dbfbf7c23 */ /* 0x100fe2000801080a */
[----:B------:R-:W-:Y:S01]  /*7b70*/  FMNMX.FTZ R172, R124, R173, !PT ;  /* 0x000000ad7cac7209 */ /* 0x000fe20007810000 */
[--C-:B------:R-:W-:Y:S01]  /*7b80*/  FFMA.FTZ R194, R194, UR29, -R10.reuse ;  /* 0x0000001dc2c27c23 */ /* 0x100fe2000801080a */
[C---:B------:R-:W-:Y:S01]  /*7b90*/  ISETP.GT.AND P5, PT, R162.reuse, 0x48, P1 ;  /* 0x00000048a200780c */ /* 0x040fe20000fa4270 */
[--C-:B------:R-:W-:Y:S01]  /*7ba0*/  FFMA.FTZ R193, R193, UR29, -R10.reuse ;  /* 0x0000001dc1c17c23 */ /* 0x100fe2000801080a */
[----:B------:R-:W-:Y:S01]  /*7bb0*/  FMNMX.FTZ R173, R125, R172, !PT ;  /* 0x000000ac7dad7209 */ /* 0x000fe20007810000 */
[--C-:B------:R-:W-:Y:S01]  /*7bc0*/  FFMA.FTZ R13, R13, UR29, -R10.reuse ;  /* 0x0000001d0d0d7c23 */ /* 0x100fe2000801080a */
[----:B------:R-:W-:Y:S01]  /*7bd0*/  ISETP.GT.AND P4, PT, R162, 0x49, P1 ;  /* 0x00000049a200780c */ /* 0x000fe20000f84270 */
[--C-:B------:R-:W-:Y:S01]  /*7be0*/  FFMA.FTZ R160, R160, UR29, -R10.reuse ;  /* 0x0000001da0a07c23 */ /* 0x100fe2000801080a */
[----:B------:R-:W-:Y:S01]  /*7bf0*/  FMNMX.FTZ R174, R126, R173, !PT ;  /* 0x000000ad7eae7209 */ /* 0x000fe20007810000 */
[----:B------:R-:W-:Y:S01]  /*7c00*/  FFMA.FTZ R158, R158, UR29, -R10 ;  /* 0x0000001d9e9e7c23 */ /* 0x000fe2000801080a */
[----:B------:R-:W-:Y:S01]  /*7c10*/  ISETP.LT.OR P5, PT, R163, 0x49, P5 ;  /* 0x00000049a300780c */ /* 0x000fe20002fa1670 */
[----:B------:R-:W-:Y:S01]  /*7c20*/  MUFU.EX2 R165, R165 ;  /* 0x000000a500a57308 */ /* 0x000fe20000000800 */
[----:B--2---:R-:W-:-:S02]  /*7c30*/  FMNMX.FTZ R175, R127, R174, !PT ;  /* 0x000000ae7faf7209 */ /* 0x004fc40007810000 */
[----:B------:R-:W-:Y:S02]  /*7c40*/  FSEL R173, R134, -INF , !P5 ;  /* 0xff80000086ad7808 */ /* 0x000fe40006800000 */
[----:B------:R-:W-:Y:S01]  /*7c50*/  FMNMX.FTZ R174, R128, R175, !PT ;  /* 0x000000af80ae7209 */ /* 0x000fe20007810000 */
[----:B------:R-:W-:Y:S01]  /*7c60*/  FFMA.FTZ R175, R192, UR29, -R10 ;  /* 0x0000001dc0af7c23 */ /* 0x000fe2000801080a */
[----:B------:R-:W-:Y:S01]  /*7c70*/  ISETP.LT.OR P4, PT, R163, 0x4a, P4 ;  /* 0x0000004aa300780c */ /* 0x000fe20002781670 */
[----:B------:R-:W-:Y:S01]  /*7c80*/  MUFU.EX2 R166, R166 ;  /* 0x000000a600a67308 */ /* 0x000fe20000000800 */
[----:B------:R-:W-:Y:S02]  /*7c90*/  FMNMX.FTZ R176, R129, R174, !PT ;  /* 0x000000ae81b07209 */ /* 0x000fe40007810000 */
[----:B------:R-:W-:Y:S02]  /*7ca0*/  FSEL R174, R135, -INF , !P4 ;  /* 0xff80000087ae7808 */ /* 0x000fe40006000000 */
[----:B------:R-:W-:-:S02]  /*7cb0*/  FMNMX.FTZ R176, R169, R176, !PT ;  /* 0x000000b0a9b07209 */ /* 0x000fc40007810000 */
[C---:B------:R-:W-:Y:S01]  /*7cc0*/  ISETP.GT.AND P5, PT, R162.reuse, 0x58, P1 ;  /* 0x00000058a200780c */ /* 0x040fe20000fa4270 */
[----:B------:R-:W-:Y:S01]  /*7cd0*/  MUFU.EX2 R170, R170 ;  /* 0x000000aa00aa7308 */ /* 0x000fe20000000800 */
[----:B------:R-:W-:Y:S02]  /*7ce0*/  FMNMX.FTZ R177, R171, R176, !PT ;  /* 0x000000b0abb17209 */ /* 0x000fe40007810000 */
[----:B------:R-:W-:Y:S02]  /*7cf0*/  ISETP.GT.AND P4, PT, R162, 0x59, P1 ;  /* 0x00000059a200780c */ /* 0x000fe40000f84270 */
[----:B------:R-:W-:Y:S02]  /*7d00*/  FMNMX.FTZ R176, R132, R177, !PT ;  /* 0x000000b184b07209 */ /* 0x000fe40007810000 */
[----:B------:R-:W-:Y:S01]  /*7d10*/  ISETP.LT.OR P5, PT, R163, 0x59, P5 ;  /* 0x00000059a300780c */ /* 0x000fe20002fa1670 */
[----:B------:R-:W-:Y:S01]  /*7d20*/  MUFU.EX2 R167, R167 ;  /* 0x000000a700a77308 */ /* 0x000fe20000000800 */
[----:B------:R-:W-:-:S02]  /*7d30*/  FMNMX.FTZ R178, R133, R176, !PT ;  /* 0x000000b085b27209 */ /* 0x000fc40007810000 */
[----:B------:R-:W-:Y:S02]  /*7d40*/  FSEL R176, R140, -INF , !P5 ;  /* 0xff8000008cb07808 */ /* 0x000fe40006800000 */
[----:B------:R-:W-:Y:S02]  /*7d50*/  FMNMX.FTZ R177, R173, R178, !PT ;  /* 0x000000b2adb17209 */ /* 0x000fe40007810000 */
        /* <DEDUP_REMOVED lines=20> */
[----:B------:R-:W-:Y:S01]  /*7ea0*/  ISETP.GT.AND P5, PT, R162, 0x78, P1 ;  /* 0x00000078a200780c */ /* 0x000fe20000fa4270 */
[----:B------:R0:W-:Y:S01]  /*7eb0*/  MUFU.EX2 R145, R182 ;  /* 0x000000b600917308 */ /* 0x0001e20000000800 */
[----:B------:R-:W-:Y:S02]  /*7ec0*/  FMNMX.FTZ R179, R150, R179, !PT ;  /* 0x000000b396b37209 */ /* 0x000fe40007810000 */
[----:B------:R-:W-:Y:S02]  /*7ed0*/  ISETP.GT.AND P1, PT, R162, 0x79, P1 ;  /* 0x00000079a200780c */ /* 0x000fe40000f24270 */
[----:B------:R-:W-:Y:S02]  /*7ee0*/  ISETP.LT.OR P5, PT, R163, 0x79, P5 ;  /* 0x00000079a300780c */ /* 0x000fe40002fa1670 */
[----:B------:R-:W-:Y:S01]  /*7ef0*/  FMNMX.FTZ R162, R146, R179, !PT ;  /* 0x000000b392a27209 */ /* 0x000fe20007810000 */
[----:B------:R-:W-:-:S01]  /*7f00*/  FFMA.FTZ R179, R15, UR29, -R10 ;  /* 0x0000001d0fb37c23 */ /* 0x000fc2000801080a */
[----:B------:R-:W-:Y:S01]  /*7f10*/  ISETP.LT.OR P1, PT, R163, 0x7a, P1 ;  /* 0x0000007aa300780c */ /* 0x000fe20000f21670 */
[----:B------:R-:W-:Y:S01]  /*7f20*/  MUFU.EX2 R134, R190 ;  /* 0x000000be00867308 */ /* 0x000fe20000000800 */
[----:B------:R-:W-:-:S02]  /*7f30*/  FSEL R148, R148, -INF , !P5 ;  /* 0xff80000094947808 */ /* 0x000fc40006800000 */
[----:B------:R-:W-:Y:S02]  /*7f40*/  FMNMX.FTZ R15, R147, R162, !PT ;  /* 0x000000a2930f7209 */ /* 0x000fe40007810000 */
[----:B------:R-:W-:Y:S02]  /*7f50*/  FSEL R149, R149, -INF , !P1 ;  /* 0xff80000095957808 */ /* 0x000fe40004800000 */
        /* <DEDUP_REMOVED lines=8> */
[--C-:B------:R-:W-:Y:S01]  /*7fe0*/  FFMA.FTZ R154, R157, UR29, -R10.reuse ;  /* 0x0000001d9d9a7c23 */ /* 0x100fe2000801080a */
[----:B0-----:R-:W0:Y:S01]  /*7ff0*/  SHFL.BFLY PT, R182, R163, 0x2, 0x1f ;  /* 0x0c401f00a3b67f89 */ /* 0x001e2200000e0000 */
[----:B------:R-:W-:-:S01]  /*8000*/  FFMA.FTZ R156, R155, UR29, -R10 ;  /* 0x0000001d9b9c7c23 */ /* 0x000fc2000801080a */
[--C-:B------:R-:W-:Y:S01]  /*8010*/  FFMA.FTZ R155, R159, UR29, -R10.reuse ;  /* 0x0000001d9f9b7c23 */ /* 0x100fe2000801080a */
[----:B------:R-:W-:-:S01]  /*8020*/  FFMA.FTZ R157, R161, UR29, -R10 ;  /* 0x0000001da19d7c23 */ /* 0x000fc2000801080a */
[----:B------:R-:W-:Y:S01]  /*8030*/  FSEL R159, R9, RZ, P6 ;  /* 0x000000ff099f7208 */ /* 0x000fe20003000000 */
[----:B------:R1:W-:Y:S04]  /*8040*/  MUFU.EX2 R162, R179 ;  /* 0x000000b300a27308 */ /* 0x0003e80000000800 */
[----:B------:R-:W-:-:S04]  /*8050*/  FADD.FTZ R159, -R159, R4 ;  /* 0x000000049f9f7221 */ /* 0x000fc80000010100 */
[----:B------:R-:W-:Y:S01]  /*8060*/  FMUL.FTZ R161, R159, UR29 ;  /* 0x0000001d9fa17c20 */ /* 0x000fe20008410000 */
[----:B------:R-:W-:Y:S08]  /*8070*/  MUFU.EX2 R4, R158 ;  /* 0x0000009e00047308 */ /* 0x000ff00000000800 */
[----:B------:R-:W2:Y:S01]  /*8080*/  MUFU.EX2 R161, R161 ;  /* 0x000000a100a17308 */ /* 0x000ea20000000800 */
[----:B0-----:R-:W-:-:S05]  /*8090*/  FMNMX.FTZ R182, R163, R182, !PT ;  /* 0x000000b6a3b67209 */ /* 0x001fca0007810000 */
[----:B------:R-:W0:Y:S02]  /*80a0*/  SHFL.BFLY PT, R163, R182, 0x1, 0x1f ;  /* 0x0c201f00b6a37f89 */ /* 0x000e2400000e0000 */
[----:B------:R-:W-:Y:S08]  /*80b0*/  MUFU.EX2 R135, R189 ;  /* 0x000000bd00877308 */ /* 0x000ff00000000800 */
[----:B------:R-:W-:Y:S08]  /*80c0*/  MUFU.EX2 R175, R175 ;  /* 0x000000af00af7308 */ /* 0x000ff00000000800 */
[----:B------:R-:W-:Y:S01]  /*80d0*/  MUFU.EX2 R140, R191 ;  /* 0x000000bf008c7308 */ /* 0x000fe20000000800 */
[----:B0-----:R-:W-:Y:S01]  /*80e0*/  FMNMX.FTZ R10, R182, R163, !PT ;  /* 0x000000a3b60a7209 */ /* 0x001fe20007810000 */
[----:B------:R-:W-:-:S06]  /*80f0*/  IMAD.U32 R163, RZ, RZ, UR29 ;  /* 0x0000001dffa37e24 */ /* 0x000fcc000f8e00ff */
[----:B------:R-:W-:Y:S01]  /*8100*/  MUFU.EX2 R141, R194 ;  /* 0x000000c2008d7308 */ /* 0x000fe20000000800 */
[C---:B------:R-:W-:Y:S01]  /*8110*/  FSETP.NEU.FTZ.AND P1, PT, R10.reuse, -INF , PT ;  /* 0xff8000000a00780b */ /* 0x040fe20003f3d000 */
[----:B------:R-:W-:-:S05]  /*8120*/  FFMA.FTZ R163, R10, R163, -8 ;  /* 0xc10000000aa37423 */ /* 0x000fca00000100a3 */
[----:B------:R-:W-:Y:S01]  /*8130*/  FSEL R159, R163, RZ, P1 ;  /* 0x000000ffa39f7208 */ /* 0x000fe20000800000 */
[----:B------:R-:W-:Y:S04]  /*8140*/  MUFU.EX2 R178, R193 ;  /* 0x000000c100b27308 */ /* 0x000fe80000000800 */
[----:B-1----:R-:W-:-:S01]  /*8150*/  FFMA.FTZ R179, R120, UR29, -R159 ;  /* 0x0000001d78b37c23 */ /* 0x002fc2000801089f */
[--C-:B------:R-:W-:Y:S01]  /*8160*/  FFMA.FTZ R120, R122, UR29, -R159.reuse ;  /* 0x0000001d7a787c23 */ /* 0x100fe2000801089f */
[----:B------:R-:W-:-:S01]  /*8170*/  FFMA.FTZ R122, R124, UR29, -R159 ;  /* 0x0000001d7c7a7c23 */ /* 0x000fc2000801089f */
[--C-:B------:R-:W-:Y:S01]  /*8180*/  FFMA.FTZ R124, R126, UR29, -R159.reuse ;  /* 0x0000001d7e7c7c23 */ /* 0x100fe2000801089f */
[----:B------:R-:W-:-:S01]  /*8190*/  FFMA.FTZ R126, R128, UR29, -R159 ;  /* 0x0000001d807e7c23 */ /* 0x000fc2000801089f */
[----:B------:R-:W-:Y:S01]  /*81a0*/  FSEL R128, R10, RZ, P1 ;  /* 0x000000ff0a807208 */ /* 0x000fe20000800000 */
[----:B------:R-:W-:-:S01]  /*81b0*/  FFMA.FTZ R163, R168, UR29, -R159 ;  /* 0x0000001da8a37c23 */ /* 0x000fc2000801089f */
[--C-:B------:R-:W-:Y:S01]  /*81c0*/  FFMA.FTZ R8, R8, UR29, -R159.reuse ;  /* 0x0000001d08087c23 */ /* 0x100fe2000801089f */
[----:B------:R-:W-:-:S01]  /*81d0*/  FFMA.FTZ R12, R12, UR29, -R159 ;  /* 0x0000001d0c0c7c23 */ /* 0x000fc2000801089f */
[----:B------:R-:W-:Y:S01]  /*81e0*/  FFMA.FTZ R11, R11, UR29, -R159 ;  /* 0x0000001d0b0b7c23 */ /* 0x000fe2000801089f */
[----:B------:R-:W-:-:S01]  /*81f0*/  FADD.FTZ R128, -R128, R5 ;  /* 0x0000000580807221 */ /* 0x000fc20000010100 */
[----:B------:R-:W-:Y:S01]  /*8200*/  FFMA.FTZ R20, R20, UR29, -R159 ;  /* 0x0000001d14147c23 */ /* 0x000fe2000801089f */
[----:B------:R-:W-:Y:S01]  /*8210*/  MUFU.EX2 R163, R163 ;  /* 0x000000a300a37308 */ /* 0x000fe20000000800 */
[----:B--2---:R-:W-:-:S01]  /*8220*/  FFMA.FTZ R168, R161, R3, R14 ;  /* 0x00000003a1a87223 */ /* 0x004fc2000001000e */
[----:B------:R-:W-:Y:S01]  /*8230*/  FMUL.FTZ R128, R128, UR29 ;  /* 0x0000001d80807c20 */ /* 0x000fe20008410000 */
[----:B------:R-:W-:-:S01]  /*8240*/  FFMA.FTZ R181, R164, UR29, -R159 ;  /* 0x0000001da4b57c23 */ /* 0x000fc2000801089f */
[----:B------:R-:W-:Y:S01]  /*8250*/  FFMA.FTZ R158, R171, UR29, -R159 ;  /* 0x0000001dab9e7c23 */ /* 0x000fe2000801089f */
[----:B------:R-:W-:-:S01]  /*8260*/  FADD.FTZ R168, R165, R168 ;  /* 0x000000a8a5a87221 */ /* 0x000fc20000010000 */
[--C-:B------:R-:W-:Y:S01]  /*8270*/  FFMA.FTZ R125, R125, UR29, -R159.reuse ;  /* 0x0000001d7d7d7c23 */ /* 0x100fe2000801089f */
[----:B------:R-:W-:-:S01]  /*8280*/  FFMA.FTZ R127, R127, UR29, -R159 ;  /* 0x0000001d7f7f7c23 */ /* 0x000fc2000801089f */
[----:B------:R-:W0:Y:S01]  /*8290*/  MUFU.EX2 R128, R128 ;  /* 0x0000008000807308 */ /* 0x000e220000000800 */
[----:B------:R-:W-:-:S01]  /*82a0*/  FADD.FTZ R171, R123, R168 ;  /* 0x000000a87bab7221 */ /* 0x000fc20000010000 */
[--C-:B------:R-:W-:Y:S01]  /*82b0*/  FFMA.FTZ R169, R169, UR29, -R159.reuse ;  /* 0x0000001da9a97c23 */ /* 0x100fe2000801089f */
[----:B------:R-:W-:-:S01]  /*82c0*/  FFMA.FTZ R129, R129, UR29, -R159 ;  /* 0x0000001d81817c23 */ /* 0x000fc2000801089f */
[----:B------:R-:W-:Y:S01]  /*82d0*/  FFMA.FTZ R164, R173, UR29, -R159 ;  /* 0x0000001dada47c23 */ /* 0x000fe2000801089f */
[----:B------:R-:W-:-:S01]  /*82e0*/  FADD.FTZ R168, R166, R171 ;  /* 0x000000aba6a87221 */ /* 0x000fc20000010000 */
        /* <DEDUP_REMOVED lines=20> */
[----:B------:R-:W-:-:S06]  /*8430*/  FFMA.FTZ R149, R149, UR29, -R159 ;  /* 0x0000001d95957c23 */ /* 0x000fcc000801089f */
        /* <DEDUP_REMOVED lines=14> */
[----:B------:R2:W-:Y:S01]  /*8520*/  MUFU.EX2 R5, R169 ;  /* 0x000000a900057308 */ /* 0x0005e20000000800 */
[----:B0-----:R-:W-:-:S07]  /*8530*/  FADD.FTZ R173, R125, R2 ;  /* 0x000000027dad7221 */ /* 0x001fce0000010000 */
[----:B------:R-:W0:Y:S01]  /*8540*/  MUFU.EX2 R127, R127 ;  /* 0x0000007f007f7308 */ /* 0x000e220000000800 */
[----:B--2---:R-:W-:-:S01]  /*8550*/  FFMA.FTZ R169, R174, UR29, -R159 ;  /* 0x0000001daea97c23 */ /* 0x004fc2000801089f */
[----:B------:R-:W-:-:S04]  /*8560*/  FADD.FTZ R174, R130, R171 ;  /* 0x000000ab82ae7221 */ /* 0x000fc80000010000 */
[----:B------:R-:W-:Y:S01]  /*8570*/  FADD.FTZ R171, R131, R174 ;  /* 0x000000ae83ab7221 */ /* 0x000fe20000010000 */
[----:B-1----:R-:W-:-:S01]  /*8580*/  FADD.FTZ R174, R124, R173 ;  /* 0x000000ad7cae7221 */ /* 0x002fc20000010000 */
[----:B------:R-:W1:Y:S02]  /*8590*/  MUFU.EX2 R126, R126 ;  /* 0x0000007e007e7308 */ /* 0x000e640000000800 */
[----:B------:R-:W-:-:S01]  /*85a0*/  FADD.FTZ R3, R172, R171 ;  /* 0x000000abac037221 */ /* 0x000fc20000010000 */
[----:B------:R-:W-:-:S03]  /*85b0*/  FFMA.FTZ R171, R177, UR29, -R159 ;  /* 0x0000001db1ab7c23 */ /* 0x000fc6000801089f */
[----:B------:R-:W-:Y:S02]  /*85c0*/  FADD.FTZ R2, R134, R3 ;  /* 0x0000000386027221 */ /* 0x000fe40000010000 */
[----:B------:R-:W2:Y:S01]  /*85d0*/  MUFU.EX2 R129, R129 ;  /* 0x0000008100817308 */ /* 0x000ea20000000800 */
[----:B0-----:R-:W-:-:S01]  /*85e0*/  FADD.FTZ R3, R127, R174 ;  /* 0x000000ae7f037221 */ /* 0x001fc20000010000 */
[----:B------:R-:W-:-:S04]  /*85f0*/  FADD.FTZ R2, R135, R2 ;  /* 0x0000000287027221 */ /* 0x000fc80000010000 */
[----:B------:R-:W-:Y:S02]  /*8600*/  FADD.FTZ R173, R175, R2 ;  /* 0x00000002afad7221 */ /* 0x000fe40000010000 */
[----:B------:R-:W0:Y:S01]  /*8610*/  MUFU.EX2 R158, R158 ;  /* 0x0000009e009e7308 */ /* 0x000e220000000800 */
[----:B-1----:R-:W-:-:S01]  /*8620*/  FADD.FTZ R2, R126, R3 ;  /* 0x000000037e027221 */ /* 0x002fc20000010000 */
[----:B------:R-:W-:-:S04]  /*8630*/  FADD.FTZ R174, R140, R173 ;  /* 0x000000ad8cae7221 */ /* 0x000fc80000010000 */
[----:B------:R-:W-:Y:S02]  /*8640*/  FADD.FTZ R3, R141, R174 ;  /* 0x000000ae8d037221 */ /* 0x000fe40000010000 */
[----:B------:R-:W1:Y:S01]  /*8650*/  MUFU.EX2 R132, R132 ;  /* 0x0000008400847308 */ /* 0x000e620000000800 */
[----:B--2---:R-:W-:-:S01]  /*8660*/  FADD.FTZ R2, R129, R2 ;  /* 0x0000000281027221 */ /* 0x004fc20000010000 */
[----:B------:R-:W-:-:S03]  /*8670*/  FADD.FTZ R3, R178, R3 ;  /* 0x00000003b2037221 */ /* 0x000fc60000010000 */
[----:B------:R-:W-:Y:S01]  /*8680*/  FADD.FTZ R173, R5, R2 ;  /* 0x0000000205ad7221 */ /* 0x000fe20000010000 */
[----:B------:R-:W-:-:S02]  /*8690*/  FADD.FTZ R2, R144, R3 ;  /* 0x0000000390027221 */ /* 0x000fc40000010000 */
        /* <DEDUP_REMOVED lines=8> */
[----:B0-----:R-:W-:-:S04]  /*8720*/  FADD.FTZ R173, R13, R2 ;  /* 0x000000020dad7221 */ /* 0x001fc80000010000 */
[----:B------:R-:W-:-:S03]  /*8730*/  FADD.FTZ R174, R162, R173 ;  /* 0x000000ada2ae7221 */ /* 0x000fc60000010000 */
        /* <DEDUP_REMOVED lines=36> */
[----:B------:R-:W-:Y:S01]  /*8980*/  MUFU.EX2 R160, R160 ;  /* 0x000000a000a07308 */ /* 0x000fe20000000800 */
[----:B-1----:R-:W-:-:S07]  /*8990*/  FADD.FTZ R3, R155, R2 ;  /* 0x000000029b037221 */ /* 0x002fce0000010000 */
[----:B------:R-:W0:Y:S01]  /*89a0*/  MUFU.EX2 R147, R147 ;  /* 0x0000009300937308 */ /* 0x000e220000000800 */
[----:B--2---:R-:W-:-:S07]  /*89b0*/  FADD.FTZ R2, R146, R159 ;  /* 0x0000009f92027221 */ /* 0x004fce0000010000 */
[----:B------:R-:W1:Y:S08]  /*89c0*/  MUFU.EX2 R157, R157 ;  /* 0x0000009d009d7308 */ /* 0x000e700000000800 */
[----:B------:R2:W3:Y:S01]  /*89d0*/  MUFU.EX2 R177, R148 ;  /* 0x0000009400b17308 */ /* 0x0004e20000000800 */
[----:B0-----:R-:W-:-:S07]  /*89e0*/  FADD.FTZ R2, R147, R2 ;  /* 0x0000000293027221 */ /* 0x001fce0000010000 */
[----:B------:R-:W0:Y:S01]  /*89f0*/  MUFU.EX2 R149, R149 ;  /* 0x0000009500957308 */ /* 0x000e220000000800 */
[----:B--2---:R-:W-:-:S04]  /*8a00*/  FADD.FTZ R148, R160, R3 ;  /* 0x00000003a0947221 */ /* 0x004fc80000010000 */
[----:B-1----:R-:W-:Y:S01]  /*8a10*/  FADD.FTZ R3, R157, R148 ;  /* 0x000000949d037221 */ /* 0x002fe20000010000 */
[----:B---3--:R-:W-:-:S03]  /*8a20*/  FADD.FTZ R2, R177, R2 ;  /* 0x00000002b1027221 */ /* 0x008fc60000010000 */
[----:B------:R-:W-:Y:S01]  /*8a30*/  FADD.FTZ R3, R4, R3 ;  /* 0x0000000304037221 */ /* 0x000fe20000010000 */
[----:B0-----:R-:W-:-:S01]  /*8a40*/  FADD.FTZ R2, R149, R2 ;  /* 0x0000000295027221 */ /* 0x001fc20000010000 */
[----:B------:R-:W-:Y:S06]  /*8a50*/  @!P0 BRA `(.L_x_4682) ;  /* 0x0000000000048947 */ /* 0x000fec0003800000 */
[----:B------:R-:W-:Y:S01]  /*8a60*/  BPT.TRAP 0x1 ;  /* 0x000000040000795c */ /* 0x000fe20000300000 */
.L_x_4682:
[----:B------:R-:W-:Y:S01]  /*8a70*/  ULEA UR6, UR34, UR36, 0x3 ;  /* 0x0000002422067291 */ /* 0x000fe2000f8e183f */
[----:B------:R-:W-:Y:S01]  /*8a80*/  ISETP.GT.AND P1, PT, R6, UR33, PT ;  /* 0x0000002106007c0c */ /* 0x000fe2000bf24270 */
[----:B------:R-:W-:Y:S01]  /*8a90*/  UMOV UR35, UR46 ;  /* 0x0000002e00237c82 */ /* 0x000fe20008000000 */
[----:B------:R-:W-:Y:S01]  /*8aa0*/  F2FP.SATFINITE.E4M3.F32.PACK_AB_MERGE_C R11, R11, R12, RZ ;  /* 0x0000000c0b0b723e */ /* 0x000fe200048070ff */
[----:B------:R-:W-:Y:S01]  /*8ab0*/  UIADD3 UR6, UR6, 0x2a860, URZ ;  /* 0x0002a86006067890 */ /* 0x000fe2000fffe03f */
[----:B------:R-:W-:Y:S01]  /*8ac0*/  F2FP.SATFINITE.E4M3.F32.PACK_AB_MERGE_C R5, R158, R5, RZ ;  /* 0x000000059e05723e */ /* 0x000fe200048070ff */
[----:B------:R-:W-:Y:S01]  /*8ad0*/  UMOV UR34, UR45 ;  /* 0x0000002d00227c82 */ /* 0x000fe20008000000 */
[----:B------:R-:W-:Y:S01]  /*8ae0*/  F2FP.SATFINITE.E4M3.F32.PACK_AB_MERGE_C R4, R4, R157, RZ ;  /* 0x0000009d0404723e */ /* 0x000fe200048070ff */
[----:B------:R-:W-:Y:S01]  /*8af0*/  UPRMT UR6, UR38, 0x654, UR6 ;  /* 0x0000065426067896 */ /* 0x000fe20008000006 */
[----:B------:R-:W-:Y:S01]  /*8b00*/  F2FP.SATFINITE.E4M3.F32.PACK_AB_MERGE_C R123, R166, R123, RZ ;  /* 0x0000007ba67b723e */ /* 0x000fe200048070ff */
[----:B------:R-:W-:Y:S01]  /*8b10*/  FMUL.FTZ R24, R24, R161 ;  /* 0x000000a118187220 */ /* 0x000fe20000410000 */
[----:B------:R-:W-:Y:S01]  /*8b20*/  F2FP.SATFINITE.E4M3.F32.PACK_AB_MERGE_C R130, R130, R167, RZ ;  /* 0x000000a78282723e */ /* 0x000fe200048070ff */
[-C--:B------:R-:W-:Y:S01]  /*8b30*/  FMUL.FTZ R25, R25, R161.reuse ;  /* 0x000000a119197220 */ /* 0x080fe20000410000 */
[----:B------:R-:W-:Y:S01]  /*8b40*/  F2FP.SATFINITE.E4M3.F32.PACK_AB_MERGE_C R120, R181, R120, RZ ;  /* 0x00000078b578723e */ /* 0x000fe200048070ff */
[-C--:B------:R-:W-:Y:S01]  /*8b50*/  FMUL.FTZ R28, R28, R161.reuse ;  /* 0x000000a11c1c7220 */ /* 0x080fe20000410000 */
[----:B------:R-:W-:Y:S01]  /*8b60*/  F2FP.SATFINITE.E4M3.F32.PACK_AB_MERGE_C R134, R135, R134, RZ ;  /* 0x000000868786723e */ /* 0x000fe200048070ff */
[----:B------:R-:W-:Y:S01]  /*8b70*/  FMUL.FTZ R29, R29, R161 ;  /* 0x000000a11d1d7220 */ /* 0x000fe20000410000 */
[----:B------:R-:W-:Y:S01]  /*8b80*/  F2FP.SATFINITE.E4M3.F32.PACK_AB_MERGE_C R124, R127, R124, RZ ;  /* 0x0000007c7f7c723e */ /* 0x000fe200048070ff */
[----:B------:R-:W-:Y:S01]  /*8b90*/  SYNCS.ARRIVE.TRANS64.RED.A1T0 RZ, [UR6], RZ ;  /* 0x000000ffffff79a7 */ /* 0x000fe20008100406 */
        /* <DEDUP_REMOVED lines=116> */
[----:B------:R-:W-:-:S02]  /*92e0*/  VIADD R6, R6, 0xffffffff ;  /* 0xffffffff06067836 */ /* 0x000fc40000000000 */
[----:B------:R-:W-:Y:S02]  /*92f0*/  IMAD.MOV.U32 R5, RZ, RZ, R10 ;  /* 0x000000ffff057224 */ /* 0x000fe400078e000a */
[----:B------:R-:W-:Y:S01]  /*9300*/  IMAD.MOV.U32 R4, RZ, RZ, R9 ;  /* 0x000000ffff047224 */ /* 0x000fe200078e0009 */
[----:B------:R-:W-:Y:S06]  /*9310*/  @P1 BRA `(.L_x_4683) ;  /* 0xffffffc4009c1947 */ /* 0x000fec000383ffff */
.L_x_4664:
        /* <DEDUP_REMOVED lines=23> */
.L_x_4685:
[----:B------:R-:W0:Y:S02]  /*9490*/  LDC R11, c[0x0][0x9e4] ;  /* 0x00027900ff0b7b82 */ /* 0x000e240000000800 */
[----:B0-----:R-:W-:-:S13]  /*94a0*/  ISETP.NE.AND P1, PT, R11, 0x1, PT ;  /* 0x000000010b00780c */ /* 0x001fda0003f25270 */
[----:B------:R-:W0:Y:S02]  /*94b0*/  @P1 LDC.64 R12, c[0x0][0x9e8] ;  /* 0x00027a00ff0c1b82 */ /* 0x000e240000000a00 */
[----:B0-----:R-:W-:-:S05]  /*94c0*/  @P1 IMAD.HI.U32 R8, R4, R12, RZ ;  /* 0x0000000c04081227 */ /* 0x001fca00078e00ff */
[----:B------:R-:W-:-:S07]  /*94d0*/  @P1 SHF.R.U32.HI R4, RZ, R13, R8 ;  /* 0x0000000dff041219 */ /* 0x000fce0000011608 */
.L_x_4686:
[----:B------:R-:W-:-:S05]  /*94e0*/  IMAD R4, R4, R11, RZ ;  /* 0x0000000b04047224 */ /* 0x000fca00078e02ff */
[----:B------:R-:W-:-:S07]  /*94f0*/  VIMNMX R5, R5, R4, !PT ;  /* 0x0000000405057248 */ /* 0x000fce0007fe0100 */
.L_x_4684:
        /* <DEDUP_REMOVED lines=8> */
[----:B------:R-:W-:Y:S01]  /*9580*/  UMOV UR31, UR46 ;  /* 0x0000002e001f7c82 */ /* 0x000fe20008000000 */
[----:B------:R-:W-:Y:S01]  /*9590*/  IMAD.MOV.U32 R4, RZ, RZ, R9 ;  /* 0x000000ffff047224 */ /* 0x000fe200078e0009 */
[----:B------:R-:W-:Y:S01]  /*95a0*/  UMOV UR30, UR45 ;  /* 0x0000002d001e7c82 */ /* 0x000fe20008000000 */
[----:B------:R-:W-:-:S05]  /*95b0*/  ULDC UR29, c[0x0][0x988] ;  /* 0x00026200001d7ab9 */ /* 0x000fca0000000800 */
.L_x_4698:
[----:B------:R-:W-:Y:S01]  /*95c0*/  ISETP.NE.AND P2, PT, RZ, UR37, PT ;  /* 0x00000025ff007c0c */ /* 0x000fe2000bf45270 */
[----:B------:R-:W-:-:S04]  /*95d0*/  UISETP.NE.AND UP0, UPT, UR30, 0x1, UPT ;  /* 0x000000011e00788c */ /* 0x000fc8000bf05270 */
[----:B------:R-:W-:-:S04]  /*95e0*/  USEL UR46, URZ, 0x1, UP0 ;  /* 0x000000013f2e7887 */ /* 0x000fc80008000000 */
[----:B------:R-:W-:-:S04]  /*95f0*/  ULOP3.LUT UR46, UR31, UR46, URZ, 0x3c, !UPT ;  /* 0x0000002e1f2e7292 */ /* 0x000fc8000f8e3c3f */
[----:B------:R-:W-:Y:S08]  /*9600*/  @P2 BRA `(.L_x_4688) ;  /* 0x0000000000382947 */ /* 0x000ff00003800000 */
[----:B------:R-:W-:Y:S05]  /*9610*/  @!P0 BRA `(.L_x_4689) ;  /* 0x0000000000048947 */ /* 0x000fea0003800000 */
[----:B------:R-:W-:Y:S01]  /*9620*/  BPT.TRAP 0x1 ;  /* 0x000000040000795c */ /* 0x000fe20000300000 */
.L_x_4689:
        /* <DEDUP_REMOVED lines=9> */
.L_x_4690:
[----:B-1----:R-:W-:Y:S05]  /*96c0*/  @P1 BRA `(.L_x_4688) ;  /* 0x0000000000081947 */ /* 0x002fea0003800000 */
[----:B------:R-:W1:Y:S02]  /*96d0*/  SYNCS.PHASECHK.TRANS64.TRYWAIT P1, [UR6+0x2a830], R8 ;  /* 0x02a83008ff0075a7 */ /* 0x000e640008020146 */
[----:B-1----:R-:W-:Y:S05]  /*96e0*/  @!P1 BRA `(.L_x_4691) ;  /* 0x000000ec00cc9947 */ /* 0x002fea0003800000 */
.L_x_4688:
        /* <DEDUP_REMOVED lines=40> */
.L_x_4693:
[----:B------:R-:W-:Y:S01]  /*9970*/  ULEA UR6, UR30, UR36, 0x3 ;  /* 0x000000241e067291 */ /* 0x000fe2000f8e183f */
[----:B------:R-:W-:-:S05]  /*9980*/  IMAD.U32 R8, RZ, RZ, UR31 ;  /* 0x0000001fff087e24 */ /* 0x000fca000f8e00ff */
[----:B------:R-:W-:-:S04]  /*9990*/  SHF.L.U32 R8, R8, 0x1f, RZ ;  /* 0x0000001f08087819 */ /* 0x000fc800000006ff */
[----:B------:R0:W1:Y:S01]  /*99a0*/  SYNCS.PHASECHK.TRANS64.TRYWAIT P1, [UR6+0x2a850], R8 ;  /* 0x02a85008ff0075a7 */ /* 0x0000620008020146 */
[----:B------:R-:W-:Y:S05]  /*99b0*/  @!P0 BRA `(.L_x_4694) ;  /* 0x0000000000048947 */ /* 0x000fea0003800000 */
[----:B------:R-:W-:Y:S01]  /*99c0*/  BPT.TRAP 0x1 ;  /* 0x000000040000795c */ /* 0x000fe20000300000 */
.L_x_4694:
[----:B-1----:R-:W-:Y:S05]  /*99d0*/  @P1 BRA `(.L_x_4692) ;  /* 0x0000000000081947 */ /* 0x002fea0003800000 */
[----:B------:R-:W1:Y:S02]  /*99e0*/  SYNCS.PHASECHK.TRANS64.TRYWAIT P1, [UR6+0x2a850], R8 ;  /* 0x02a85008ff0075a7 */ /* 0x000e640008020146 */
[----:B-1----:R-:W-:Y:S05]  /*99f0*/  @!P1 BRA `(.L_x_4695) ;  /* 0x000000ec00209947 */ /* 0x002fea0003800000 */
.L_x_4692:
        /* <DEDUP_REMOVED lines=31> */
.L_x_4696:
        /* <DEDUP_REMOVED lines=72> */
[----:B------:R-:W-:-:S04]  /*a070*/  ULEA UR6, UR45, UR36, 0x3 ;  /* 0x000000242d067291 */ /* 0x000fc8000f8e183f */
[----:B------:R-:W-:Y:S02]  /*a080*/  UIADD3 UR6, UR6, 0x2a840, URZ ;  /* 0x0002a84006067890 */ /* 0x000fe4000fffe03f */
[----:B------:R-:W0:Y:S01]  /*a090*/  MUFU.TANH R122, R122 ;  /* 0x0000007a007a7308 */ /* 0x000e220000002400 */
[----:B-1----:R-:W-:Y:S01]  /*a0a0*/  FMNMX.FTZ R163, R21, R162, !PT ;  /* 0x000000a215a37209 */ /* 0x002fe20007810000 */
[----:B------:R-:W-:-:S06]  /*a0b0*/  UPRMT UR6, UR38, 0x654, UR6 ;  /* 0x0000065426067896 */ /* 0x000fcc0008000006 */
[----:B------:R-:W1:Y:S01]  /*a0c0*/  MUFU.TANH R121, R121 ;  /* 0x0000007900797308 */ /* 0x000e620000002400 */
[----:B--2---:R-:W-:Y:S02]  /*a0d0*/  FMNMX.FTZ R10, R120, R9, !PT ;  /* 0x00000009780a7209 */ /* 0x004fe40007810000 */
[----:B------:R-:W-:Y:S05]  /*a0e0*/  SYNCS.ARRIVE.TRANS64.RED.A1T0 RZ, [UR6], RZ ;  /* 0x000000ffffff79a7 */ /* 0x000fea0008100406 */
        /* <DEDUP_REMOVED lines=13> */
[----:B0-----:R-:W-:Y:S01]  /*a1c0*/  FMNMX.FTZ R163, R127, R162, !PT ;  /* 0x000000a27fa37209 */ /* 0x001fe20007810000 */
[C---:B------:R-:W-:Y:S01]  /*a1d0*/  FMUL.FTZ R162, R0.reuse, R174 ;  /* 0x000000ae00a27220 */ /* 0x040fe20000410000 */
[----:B------:R-:W-:Y:S01]  /*a1e0*/  FMUL.FTZ R174, R0, R180 ;  /* 0x000000b400ae7220 */ /* 0x000fe20000410000 */
[----:B------:R-:W-:-:S04]  /*a1f0*/  IMAD.U32 R180, RZ, RZ, UR29 ;  /* 0x0000001dffb47e24 */ /* 0x000fc8000f8e00ff */
[----:B------:R-:W0:Y:S01]  /*a200*/  MUFU.TANH R129, R129 ;  /* 0x0000008100817308 */ /* 0x000e220000002400 */
[----:B-1----:R-:W-:-:S07]  /*a210*/  FMNMX.FTZ R10, R128, R9, !PT ;  /* 0x00000009800a7209 */ /* 0x002fce0007810000 */
[----:B------:R-:W1:Y:S01]  /*a220*/  MUFU.TANH R131, R131 ;  /* 0x0000008300837308 */ /* 0x000e620000002400 */
[----:B--2---:R-:W-:Y:S01]  /*a230*/  FMNMX.FTZ R164, R130, R163, !PT ;  /* 0x000000a382a47209 */ /* 0x004fe20007810000 */
[C---:B------:R-:W-:Y:S01]  /*a240*/  FMUL.FTZ R163, R0.reuse, R175 ;  /* 0x000000af00a37220 */ /* 0x040fe20000410000 */
[----:B------:R-:W-:-:S05]  /*a250*/  FMUL.FTZ R175, R0, R181 ;  /* 0x000000b500af7220 */ /* 0x000fca0000410000 */
        /* <DEDUP_REMOVED lines=28> */
[----:B------:R-:W-:-:S06]  /*a420*/  FMUL.FTZ R164, R0, R178 ;  /* 0x000000b200a47220 */ /* 0x000fcc0000410000 */
[----:B------:R-:W1:Y:S01]  /*a430*/  MUFU.TANH R147, R147 ;  /* 0x0000009300937308 */ /* 0x000e620000002400 */
[----:B--2---:R-:W-:-:S07]  /*a440*/  FMNMX.FTZ R10, R146, R9, !PT ;  /* 0x00000009920a7209 */ /* 0x004fce0007810000 */
[----:B------:R-:W2:Y:S01]  /*a450*/  MUFU.TANH R145, R145 ;  /* 0x0000009100917308 */ /* 0x000ea20000002400 */
[----:B0-----:R-:W-:Y:S01]  /*a460*/  FMNMX.FTZ R166, R144, R165, !PT ;  /* 0x000000a590a67209 */ /* 0x001fe20007810000 */
[----:B------:R-:W-:-:S06]  /*a470*/  FMUL.FTZ R165, R0, R179 ;  /* 0x000000b300a57220 */ /* 0x000fcc0000410000 */
        /* <DEDUP_REMOVED lines=28> */
[----:B------:R-:W-:-:S06]  /*a640*/  FMUL.FTZ R166, R0, R182 ;  /* 0x000000b600a67220 */ /* 0x000fcc0000410000 */
        /* <DEDUP_REMOVED lines=28> */
[----:B-1----:R-:W-:Y:S02]  /*a810*/  FMNMX.FTZ R176, R166, R177, !PT ;  /* 0x000000b1a6b07209 */ /* 0x002fe40007810000 */
[----:B--2---:R-:W-:-:S05]  /*a820*/  FMNMX.FTZ R177, R175, R10, !PT ;  /* 0x0000000aafb17209 */ /* 0x004fca0007810000 */
[----:B------:R-:W1:Y:S01]  /*a830*/  SHFL.BFLY PT, R10, R177, 0x2, 0x1f ;  /* 0x0c401f00b10a7f89 */ /* 0x000e6200000e0000 */
[----:B0-----:R-:W-:-:S05]  /*a840*/  FMNMX.FTZ R176, R167, R176, !PT ;  /* 0x000000b0a7b07209 */ /* 0x001fca0007810000 */
[----:B------:R-:W0:Y:S01]  /*a850*/  SHFL.BFLY PT, R9, R176, 0x2, 0x1f ;  /* 0x0c401f00b0097f89 */ /* 0x000e2200000e0000 */
[----:B-1----:R-:W-:Y:S02]  /*a860*/  FMNMX.FTZ R178, R177, R10, !PT ;  /* 0x0000000ab1b27209 */ /* 0x002fe40007810000 */
[----:B0-----:R-:W-:-:S03]  /*a870*/  FMNMX.FTZ R179, R176, R9, !PT ;  /* 0x00000009b0b37209 */ /* 0x001fc60007810000 */
[----:B------:R-:W0:Y:S04]  /*a880*/  SHFL.BFLY PT, R9, R178, 0x1, 0x1f ;  /* 0x0c201f00b2097f89 */ /* 0x000e2800000e0000 */
[----:B------:R-:W1:Y:S01]  /*a890*/  SHFL.BFLY PT, R10, R179, 0x1, 0x1f ;  /* 0x0c201f00b30a7f89 */ /* 0x000e6200000e0000 */
[----:B0-----:R-:W-:Y:S02]  /*a8a0*/  FMNMX.FTZ R9, R178, R9, !PT ;  /* 0x00000009b2097209 */ /* 0x001fe40007810000 */
[----:B-1----:R-:W-:-:S03]  /*a8b0*/  FMNMX.FTZ R10, R179, R10, !PT ;  /* 0x0000000ab30a7209 */ /* 0x002fc60007810000 */
[C---:B------:R-:W-:Y:S01]  /*a8c0*/  FFMA.FTZ R176, R9.reuse, R180, -8 ;  /* 0xc100000009b07423 */ /* 0x040fe200000100b4 */
[----:B------:R-:W-:Y:S02]  /*a8d0*/  IMAD.U32 R179, RZ, RZ, UR29 ;  /* 0x0000001dffb37e24 */ /* 0x000fe4000f8e00ff */
[----:B------:R-:W-:Y:S01]  /*a8e0*/  FADD.FTZ R4, -R9, R4 ;  /* 0x0000000409047221 */ /* 0x000fe20000010100 */
[----:B------:R-:W-:-:S01]  /*a8f0*/  FFMA.FTZ R177, R175, UR29, -R176 ;  /* 0x0000001dafb17c23 */ /* 0x000fc200080108b0 */
[C---:B------:R-:W-:Y:S01]  /*a900*/  FADD.FTZ R7, -R10.reuse, R7 ;  /* 0x000000070a077221 */ /* 0x040fe20000010100 */
[----:B------:R-:W-:-:S01]  /*a910*/  FFMA.FTZ R175, R10, R179, -8 ;  /* 0xc10000000aaf7423 */ /* 0x000fc200000100b3 */
[----:B------:R-:W-:Y:S01]  /*a920*/  FMUL.FTZ R4, R4, UR29 ;  /* 0x0000001d04047c20 */ /* 0x000fe20008410000 */
[----:B------:R-:W-:-:S01]  /*a930*/  FFMA.FTZ R11, R11, UR29, -R176 ;  /* 0x0000001d0b0b7c23 */ /* 0x000fc200080108b0 */
[----:B------:R-:W-:Y:S01]  /*a940*/  FMUL.FTZ R7, R7, UR29 ;  /* 0x0000001d07077c20 */ /* 0x000fe20008410000 */
[----:B------:R-:W-:-:S01]  /*a950*/  FFMA.FTZ R12, R12, UR29, -R175 ;  /* 0x0000001d0c0c7c23 */ /* 0x000fc200080108af */
[----:B------:R-:W-:Y:S01]  /*a960*/  FFMA.FTZ R8, R8, UR29, -R176 ;  /* 0x0000001d08087c23 */ /* 0x000fe200080108b0 */
[----:B------:R-:W-:-:S01]  /*a970*/  FFMA.FTZ R13, R13, UR29, -R175 ;  /* 0x0000001d0d0d7c23 */ /* 0x000fc200080108af */
[----:B------:R-:W-:Y:S01]  /*a980*/  MUFU.EX2 R4, R4 ;  /* 0x0000000400047308 */ /* 0x000fe20000000800 */
[----:B------:R-:W-:-:S01]  /*a990*/  FFMA.FTZ R14, R14, UR29, -R176 ;  /* 0x0000001d0e0e7c23 */ /* 0x000fc200080108b0 */
[----:B------:R-:W-:Y:S01]  /*a9a0*/  FFMA.FTZ R20, R20, UR29, -R175 ;  /* 0x0000001d14147c23 */ /* 0x000fe200080108af */
[----:B------:R-:W-:-:S01]  /*a9b0*/  FFMA.FTZ R15, R15, UR29, -R176 ;  /* 0x0000001d0f0f7c23 */ /* 0x000fc200080108b0 */
[----:B------:R-:W-:Y:S01]  /*a9c0*/  FFMA.FTZ R21, R21, UR29, -R175 ;  /* 0x0000001d15157c23 */ /* 0x000fe200080108af */
[----:B------:R-:W-:-:S01]  /*a9d0*/  FFMA.FTZ R120, R120, UR29, -R176 ;  /* 0x0000001d78787c23 */ /* 0x000fc200080108b0 */
[----:B------:R-:W-:Y:S01]  /*a9e0*/  FFMA.FTZ R122, R122, UR29, -R175 ;  /* 0x0000001d7a7a7c23 */ /* 0x000fe200080108af */
[----:B------:R-:W-:-:S01]  /*a9f0*/  FFMA.FTZ R121, R121, UR29, -R176 ;  /* 0x0000001d79797c23 */ /* 0x000fc200080108b0 */
[----:B------:R-:W0:Y:S01]  /*aa00*/  MUFU.EX2 R11, R11 ;  /* 0x0000000b000b7308 */ /* 0x000e220000000800 */
[----:B------:R-:W-:-:S01]  /*aa10*/  FFMA.FTZ R123, R123, UR29, -R175 ;  /* 0x0000001d7b7b7c23 */ /* 0x000fc200080108af */
[----:B------:R-:W-:Y:S01]  /*aa20*/  FFMA.FTZ R124, R124, UR29, -R176 ;  /* 0x0000001d7c7c7c23 */ /* 0x000fe200080108b0 */
[----:B------:R-:W-:-:S01]  /*aa30*/  FFMA.FTZ R126, R126, UR29, -R175 ;  /* 0x0000001d7e7e7c23 */ /* 0x000fc200080108af */
[----:B------:R-:W-:Y:S01]  /*aa40*/  FFMA.FTZ R125, R125, UR29, -R176 ;  /* 0x0000001d7d7d7c23 */ /* 0x000fe200080108b0 */
        /* <DEDUP_REMOVED lines=29> */
[----:B------:R-:W-:Y:S01]  /*ac20*/  FFMA.FTZ R174, R174, UR29, -R176 ;  /* 0x0000001daeae7c23 */ /* 0x000fe200080108b0 */
[----:B------:R-:W-:-:S01]  /*ac30*/  FFMA.FTZ R130, R130, UR29, -R175 ;  /* 0x0000001d82827c23 */ /* 0x000fc200080108af */
[--C-:B------:R-:W-:Y:S01]  /*ac40*/  FFMA.FTZ R131, R131, UR29, -R175.reuse ;  /* 0x0000001d83837c23 */ /* 0x100fe200080108af */
[----:B------:R-:W-:-:S01]  /*ac50*/  FFMA.FTZ R134, R134, UR29, -R175 ;  /* 0x0000001d86867c23 */ /* 0x000fc200080108af */
[--C-:B------:R-:W-:Y:S01]  /*ac60*/  FFMA.FTZ R135, R135, UR29, -R175.reuse ;  /* 0x0000001d87877c23 */ /* 0x100fe200080108af */
[----:B------:R-:W-:-:S01]  /*ac70*/  FFMA.FTZ R138, R138, UR29, -R175 ;  /* 0x0000001d8a8a7c23 */ /* 0x000fc200080108af */
[----:B------:R-:W1:Y:S01]  /*ac80*/  MUFU.EX2 R14, R14 ;  /* 0x0000000e000e7308 */ /* 0x000e620000000800 */
        /* <DEDUP_REMOVED lines=19> */
[--C-:B------:R-:W-:Y:S01]  /*adc0*/  FFMA.FTZ R166, R166, UR29, -R175.reuse ;  /* 0x0000001da6a67c23 */ /* 0x100fe200080108af */
[----:B------:R-:W-:-:S03]  /*add0*/  FFMA.FTZ R167, R167, UR29, -R175 ;  /* 0x0000001da7a77c23 */ /* 0x000fc600080108af */
        /* <DEDUP_REMOVED lines=58> */
[--C-:B------:R-:W-:Y:S01]  /*b180*/  FFMA.FTZ R179, R163, UR29, -R175.reuse ;  /* 0x0000001da3b37c23 */ /* 0x100fe200080108af */
[----:B------:R-:W-:-:S05]  /*b190*/  FFMA.FTZ R163, R164, UR29, -R175 ;  /* 0x0000001da4a37c23 */ /* 0x000fca00080108af */
        /* <DEDUP_REMOVED lines=20> */
[----:B------:R-:W-:-:S06]  /*b2e0*/  FFMA.FTZ R164, R165, UR29, -R175 ;  /* 0x0000001da5a47c23 */ /* 0x000fcc00080108af */
        /* <DEDUP_REMOVED lines=36> */
[----:B0-----:R-:W-:-:S03]  /*b530*/  FADD.FTZ R3, R177, R2 ;  /* 0x00000002b1037221 */ /* 0x001fc60000010000 */
[----:B--2---:R-:W-:Y:S01]  /*b540*/  FADD.FTZ R2, R167, R165 ;  /* 0x000000a5a7027221 */ /* 0x004fe20000010000 */
[----:B------:R-:W-:Y:S06]  /*b550*/  @!P0 BRA `(.L_x_4697) ;  /* 0x0000000000048947 */ /* 0x000fec0003800000 */
[----:B------:R-:W-:Y:S01]  /*b560*/  BPT.TRAP 0x1 ;  /* 0x000000040000795c */ /* 0x000fe20000300000 */
.L_x_4697:
[----:B------:R-:W-:Y:S01]  /*b570*/  ULEA UR6, UR30, UR36, 0x3 ;  /* 0x000000241e067291 */ /* 0x000fe2000f8e183f */
[----:B------:R-:W-:Y:S01]  /*b580*/  ISETP.GT.AND P1, PT, R6, R5, PT ;  /* 0x000000050600720c */ /* 0x000fe20003f24270 */
        /* <DEDUP_REMOVED lines=16> */
[----:B------:R-:W-:Y:S01]  /*b690*/  SYNCS.ARRIVE.TRANS64.RED.A1T0 RZ, [UR6], RZ ;  /* 0x000000ffffff79a7 */ /* 0x000fe20008100406 */
        /* <DEDUP_REMOVED lines=118> */
[----:B------:R-:W-:Y:S01]  /*be00*/  F2FP.SATFINITE.E4M3.F32.PACK_AB_MERGE_C R187, R164, R163, R15 ;  /* 0x000000a3a4bb723e */ /* 0x000fe2000480700f */
[----:B------:R-:W-:Y:S06]  /*be10*/  @P1 BRA `(.L_x_4698) ;  /* 0xffffffd400e81947 */ /* 0x000fec000383ffff */
.L_x_4687:
[----:B------:R-:W-:-:S13]  /*be20*/  ISETP.GE.AND P1, PT, R6, UR39, PT ;  /* 0x0000002706007c0c */ /* 0x000fda000bf26270 */
[----:B------:R-:W-:Y:S05]  /*be30*/  @!P1 BRA `(.L_x_4699) ;  /* 0x0000003800749947 */ /* 0x000fea0003800000 */
[----:B------:R-:W-:Y:S01]  /*be40*/  IMAD.MOV.U32 R5, RZ, RZ, R10 ;  /* 0x000000ffff057224 */ /* 0x000fe200078e000a */
[----:B------:R-:W-:Y:S01]  /*be50*/  UMOV UR35, UR46 ;  /* 0x0000002e00237c82 */ /* 0x000fe20008000000 */
[----:B------:R-:W-:Y:S01]  /*be60*/  IMAD.MOV.U32 R4, RZ, RZ, R9 ;  /* 0x000000ffff047224 */ /* 0x000fe200078e0009 */
[----:B------:R-:W-:Y:S01]  /*be70*/  UMOV UR34, UR45 ;  /* 0x0000002d00227c82 */ /* 0x000fe20008000000 */
[----:B------:R-:W-:Y:S01]  /*be80*/  ULDC UR30, c[0x0][0x9e4] ;  /* 0x00027900001e7ab9 */ /* 0x000fe20000000800 */
[----:B------:R-:W-:Y:S01]  /*be90*/  ULDC UR33, c[0x0][0x9dc] ;  /* 0x0002770000217ab9 */ /* 0x000fe20000000800 */
[----:B------:R-:W-:Y:S01]  /*bea0*/  ULDC UR32, c[0x0][0x288] ;  /* 0x0000a20000207ab9 */ /* 0x000fe20000000800 */
[----:B------:R-:W-:Y:S01]  /*beb0*/  ULDC UR29, c[0x0][0x988] ;  /* 0x00026200001d7ab9 */ /* 0x000fe20000000800 */
[----:B------:R-:W-:-:S05]  /*bec0*/  ULDC UR31, c[0x0][0x9e0] ;  /* 0x00027800001f7ab9 */ /* 0x000fca0000000800 */
.L_x_4718:
[----:B------:R-:W-:Y:S01]  /*bed0*/  UIADD3 UR45, UR34, 0x1, URZ ;  /* 0x00000001222d7890 */ /* 0x000fe2000fffe03f */
[----:B------:R-:W-:-:S03]  /*bee0*/  ISETP.NE.AND P2, PT, RZ, UR37, PT ;  /* 0x00000025ff007c0c */ /* 0x000fc6000bf45270 */
[----:B------:R-:W-:-:S04]  /*bef0*/  UISETP.NE.AND UP0, UPT, UR45, 0x2, UPT ;  /* 0x000000022d00788c */ /* 0x000fc8000bf05270 */
[----:B------:R-:W-:Y:S02]  /*bf00*/  USEL UR46, URZ, 0x1, UP0 ;  /* 0x000000013f2e7887 */ /* 0x000fe40008000000 */
[----:B------:R-:W-:Y:S02]  /*bf10*/  USEL UR45, UR45, URZ, UP0 ;  /* 0x0000003f2d2d7287 */ /* 0x000fe40008000000 */
[----:B------:R-:W-:Y:S02]  /*bf20*/  ULOP3.LUT UR46, UR35, UR46, URZ, 0x3c, !UPT ;  /* 0x0000002e232e7292 */ /* 0x000fe4000f8e3c3f */
[----:B------:R-:W-:Y:S10]  /*bf30*/  @P2 BRA `(.L_x_4700) ;  /* 0x00000000002c2947 */ /* 0x000ff40003800000 */
[----:B------:R-:W-:Y:S05]  /*bf40*/  @!P0 BRA `(.L_x_4701) ;  /* 0x0000000000048947 */ /* 0x000fea0003800000 */
[----:B------:R-:W-:Y:S01]  /*bf50*/  BPT.TRAP 0x1 ;  /* 0x000000040000795c */ /* 0x000fe20000300000 */
.L_x_4701:
[----:B------:R-:W-:Y:S01]  /*bf60*/  ULEA UR6, UR45, UR36, 0x3 ;  /* 0x000000242d067291 */ /* 0x000fe2000f8e183f */
[----:B------:R-:W-:-:S05]  /*bf70*/  IMAD.U32 R7, RZ, RZ, UR46 ;  /* 0x0000002eff077e24 */ /* 0x000fca000f8e00ff */
[----:B------:R-:W-:-:S04]  /*bf80*/  SHF.L.U32 R7, R7, 0x1f, RZ ;  /* 0x0000001f07077819 */ /* 0x000fc800000006ff */
[----:B------:R0:W1:Y:S01]  /*bf90*/  SYNCS.PHASECHK.TRANS64.TRYWAIT P1, [UR6+0x2a830], R7 ;  /* 0x02a83007ff0075a7 */ /* 0x0000620008020146 */
[----:B------:R-:W-:Y:S05]  /*bfa0*/  @!P0 BRA `(.L_x_4702) ;  /* 0x0000000000048947 */ /* 0x000fea0003800000 */
[----:B------:R-:W-:Y:S01]  /*bfb0*/  BPT.TRAP 0x1 ;  /* 0x000000040000795c */ /* 0x000fe20000300000 */
.L_x_4702:
[----:B-1----:R-:W-:Y:S05]  /*bfc0*/  @P1 BRA `(.L_x_4700) ;  /* 0x0000000000081947 */ /* 0x002fea0003800000 */
[----:B------:R-:W1:Y:S02]  /*bfd0*/  SYNCS.PHASECHK.TRANS64.TRYWAIT P1, [UR6+0x2a830], R7 ;  /* 0x02a83007ff0075a7 */ /* 0x000e640008020146 */
[----:B-1----:R-:W-:Y:S05]  /*bfe0*/  @!P1 BRA `(.L_x_4703) ;  /* 0x000000c400bc9947 */ /* 0x002fea0003800000 */
.L_x_4700:
[----:B-1----:R-:W1:Y:S01]  /*bff0*/  S2R R8, SR_TID.X ;  /* 0x0000000000087919 */ /* 0x002e620000002100 */
[----:B------:R-:W-:Y:S01]  /*c000*/  UIMAD UR26, UR45, 0x600, UR28 ;  /* 0x000006002d1a78a4 */ /* 0x000fe2000f8e021c */
[----:B------:R-:W-:Y:S01]  /*c010*/  UMOV UR27, 0x80000020 ;  /* 0x80000020001b7882 */ /* 0x000fe20000000000 */
[----:B------:R-:W-:Y:S02]  /*c020*/  UMOV UR7, 0x80000020 ;  /* 0x8000002000077882 */ /* 0x000fe40000000000 */
[----:B------:R-:W-:Y:S02]  /*c030*/  UIADD3 UR6, UR26, 0x2, URZ ;  /* 0x000000021a067890 */ /* 0x000fe4000fffe03f */
        /* <DEDUP_REMOVED lines=32> */
.L_x_4705:
[----:B------:R-:W-:Y:S01]  /*c240*/  ULEA UR6, UR34, UR36, 0x3 ;  /* 0x0000002422067291 */ /* 0x000fe2000f8e183f */
[----:B------:R-:W-:-:S05]  /*c250*/  IMAD.U32 R7, RZ, RZ, UR35 ;  /* 0x00000023ff077e24 */ /* 0x000fca000f8e00ff */
[----:B------:R-:W-:-:S04]  /*c260*/  SHF.L.U32 R7, R7, 0x1f, RZ ;  /* 0x0000001f07077819 */ /* 0x000fc800000006ff */
[----:B------:R0:W1:Y:S01]  /*c270*/  SYNCS.PHASECHK.TRANS64.TRYWAIT P1, [UR6+0x2a850], R7 ;  /* 0x02a85007ff0075a7 */ /* 0x0000620008020146 */
[----:B------:R-:W-:Y:S05]  /*c280*/  @!P0 BRA `(.L_x_4706) ;  /* 0x0000000000048947 */ /* 0x000fea0003800000 */
[----:B------:R-:W-:Y:S01]  /*c290*/  BPT.TRAP 0x1 ;  /* 0x000000040000795c */ /* 0x000fe20000300000 */
.L_x_4706:
[----:B-1----:R-:W-:Y:S05]  /*c2a0*/  @P1 BRA `(.L_x_4704) ;  /* 0x0000000000081947 */ /* 0x002fea0003800000 */
[----:B------:R-:W1:Y:S02]  /*c2b0*/  SYNCS.PHASECHK.TRANS64.TRYWAIT P1, [UR6+0x2a850], R7 ;  /* 0x02a85007ff0075a7 */ /* 0x000e640008020146 */
[----:B-1----:R-:W-:Y:S05]  /*c2c0*/  @!P1 BRA `(.L_x_4707) ;  /* 0x000000c4001c9947 */ /* 0x002fea0003800000 */
.L_x_4704:
        /* <DEDUP_REMOVED lines=31> */
.L_x_4708:
[----:B------:R-:W-:Y:S01]  /*c4c0*/  UISETP.NE.AND UP1, UPT, UR50, URZ, UPT ;  /* 0x0000003f3200728c */ /* 0x000fe2000bf25270 */
[C---:B------:R-:W-:Y:S01]  /*c4d0*/  FMUL.FTZ R189, R0.reuse, R137 ;  /* 0x0000008900bd7220 */ /* 0x040fe20000410000 */
[C---:B------:R-:W-:Y:S01]  /*c4e0*/  FMUL.FTZ R137, R0.reuse, R167 ;  /* 0x000000a700897220 */ /* 0x040fe20000410000 */
[C---:B------:R-:W-:Y:S01]  /*c4f0*/  FMUL.FTZ R190, R0.reuse, R136 ;  /* 0x0000008800be7220 */ /* 0x040fe20000410000 */
[----:B------:R-:W-:Y:S02]  /*c500*/  VIADD R167, R17, UR42 ;  /* 0x0000002a11a77c36 */ /* 0x000fe40008000000 */
[C---:B------:R-:W-:Y:S01]  /*c510*/  FMUL.FTZ R136, R0.reuse, R166 ;  /* 0x000000a600887220 */ /* 0x040fe20000410000 */
[----:B------:R-:W-:Y:S01]  /*c520*/  PLOP3.LUT P1, PT, PT, PT, UP1, 0x80, 0x0 ;  /* 0x000000000000781c */ /* 0x000fe20003f2f018 */
[----:B------:R-:W1:Y:S01]  /*c530*/  LDC R166, c[0x0][0x2f0] ;  /* 0x0000bc00ffa67b82 */ /* 0x000e620000000800 */
[----:B------:R-:W-:Y:S01]  /*c540*/  PLOP3.LUT P2, PT, PT, PT, UP1, 0x80, 0x0 ;  /* 0x000000000000781c */ /* 0x000fe20003f4f018 */
[C---:B------:R-:W-:Y:S01]  /*c550*/  FMUL.FTZ R21, R0.reuse, R131 ;  /* 0x0000008300157220 */ /* 0x040fe20000410000 */
[C---:B------:R-:W-:Y:S01]  /*c560*/  FMUL.FTZ R131, R0.reuse, R155 ;  /* 0x0000009b00837220 */ /* 0x040fe20000410000 */
[----:B------:R-:W-:Y:S01]  /*c570*/  @UP1 ULDC UR7, c[0x0][0x44c] ;  /* 0x0001130000071ab9 */ /* 0x000fe20000000800 */
[----:B------:R-:W-:Y:S01]  /*c580*/  ULEA UR6, UR45, UR36, 0x3 ;  /* 0x000000242d067291 */ /* 0x000fe2000f8e183f */
[C---:B------:R-:W-:Y:S01]  /*c590*/  FMUL.FTZ R188, R0.reuse, R132 ;  /* 0x0000008400bc7220 */ /* 0x040fe20000410000 */
[C---:B------:R-:W-:Y:S01]  /*c5a0*/  FMUL.FTZ R155, R0.reuse, R165 ;  /* 0x000000a5009b7220 */ /* 0x040fe20000410000 */
[----:B------:R-:W-:Y:S01]  /*c5b0*/  FMUL.FTZ R132, R0, R158 ;  /* 0x0000009e00847220 */ /* 0x000fe20000410000 */
[----:B------:R-:W-:-:S02]  /*c5c0*/  IMAD.SHL.U32 R165, R6, 0x80, RZ ;  /* 0x0000008006a57824 */ /* 0x000fc400078e00ff */
[----:B------:R-:W-:Y:S01]  /*c5d0*/  FMUL.FTZ R158, R0, R169 ;  /* 0x000000a9009e7220 */ /* 0x000fe20000410000 */
[----:B------:R-:W-:Y:S01]  /*c5e0*/  UIADD3 UR6, UR6, 0x2a840, URZ ;  /* 0x0002a84006067890 */ /* 0x000fe2000fffe03f */
[----:B------:R-:W-:Y:S01]  /*c5f0*/  @P1 IMAD.HI.U32 R10, R167, UR7, RZ ;  /* 0x00000007a70a1c27 */ /* 0x000fe2000f8e00ff */
[----:B------:R-:W-:-:S03]  /*c600*/  @UP1 ULDC UR7, c[0x0][0x450] ;  /* 0x0001140000071ab9 */ /* 0x000fc60000000800 */
[C---:B------:R-:W-:Y:S01]  /*c610*/  FMUL.FTZ R14, R0.reuse, R127 ;  /* 0x0000007f000e7220 */ /* 0x040fe20000410000 */
[C---:B------:R-:W-:Y:S01]  /*c620*/  FMUL.FTZ R185, R0.reuse, R128 ;  /* 0x0000008000b97220 */ /* 0x040fe20000410000 */
[C---:B------:R-:W-:Y:S01]  /*c630*/  FMUL.FTZ R186, R0.reuse, R129 ;  /* 0x0000008100ba7220 */ /* 0x040fe20000410000 */
[----:B------:R-:W-:Y:S01]  /*c640*/  @P2 SHF.R.U32.HI R167, RZ, UR7, R10 ;  /* 0x00000007ffa72c19 */ /* 0x000fe2000801160a */
[C---:B------:R-:W-:Y:S01]  /*c650*/  FMUL.FTZ R127, R0.reuse, R147 ;  /* 0x00000093007f7220 */ /* 0x040fe20000410000 */
[----:B------:R-:W-:Y:S01]  /*c660*/  UISETP.NE.AND UP0, UPT, UR49, URZ, UPT ;  /* 0x0000003f3100728c */ /* 0x000fe2000bf05270 */
[C---:B------:R-:W-:Y:S01]  /*c670*/  FMUL.FTZ R9, R0.reuse, R120 ;  /* 0x0000007800097220 */ /* 0x040fe20000410000 */
[C---:B0-----:R-:W-:Y:S01]  /*c680*/  FMUL.FTZ R7, R0.reuse, R122 ;  /* 0x0000007a00077220 */ /* 0x041fe20000410000 */
[----:B------:R-:W0:Y:S01]  /*c690*/  SHFL.IDX PT, R169, R167, RZ, 0x1c1f ;  /* 0x001c1fffa7a97589 */ /* 0x000e2200000e0000 */
[C---:B------:R-:W-:Y:S01]  /*c6a0*/  FMUL.FTZ R20, R0.reuse, R130 ;  /* 0x0000008200147220 */ /* 0x040fe20000410000 */
[C---:B------:R-:W-:Y:S01]  /*c6b0*/  FMUL.FTZ R147, R0.reuse, R149 ;  /* 0x0000009500937220 */ /* 0x040fe20000410000 */
[C---:B------:R-:W-:Y:S01]  /*c6c0*/  FMUL.FTZ R128, R0.reuse, R150 ;  /* 0x0000009600807220 */ /* 0x040fe20000410000 */
[C---:B------:R-:W-:Y:S01]  /*c6d0*/  FMUL.FTZ R129, R0.reuse, R151 ;  /* 0x0000009700817220 */ /* 0x040fe20000410000 */
        /* <DEDUP_REMOVED lines=48> */
[----:B------:R-:W2:Y:S01]  /*c9e0*/  MUFU.TANH R9, R9 ;  /* 0x0000000900097308 */ /* 0x000ea20000002400 */
[----:B------:R-:W-:Y:S01]  /*c9f0*/  SYNCS.ARRIVE.TRANS64.RED.A1T0 RZ, [UR6], RZ ;  /* 0x000000ffffff79a7 */ /* 0x000fe20008100406 */
[----:B-1----:R-:W-:Y:S01]  /*ca00*/  IMAD R11, R166, UR41, R11 ;  /* 0x00000029a60b7c24 */ /* 0x002fe2000f8e020b */
[----:B------:R-:W-:-:S03]  /*ca10*/  ULOP3.LUT UR6, URZ, UR33, URZ, 0x33, !UPT ;  /* 0x000000213f067292 */ /* 0x000fc6000f8e333f */
[----:B------:R-:W-:Y:S02]  /*ca20*/  VIADD R11, R11, -UR32 ;  /* 0x800000200b0b7c36 */ /* 0x000fe40008000000 */
[----:B------:R-:W1:Y:S02]  /*ca30*/  MUFU.TANH R13, R13 ;  /* 0x0000000d000d7308 */ /* 0x000e640000002400 */
[C---:B------:R-:W-:Y:S02]  /*ca40*/  VIADD R164, R11.reuse, UR31 ;  /* 0x0000001f0ba47c36 */ /* 0x040fe40008000000 */
[----:B------:R-:W-:Y:S02]  /*ca50*/  VIADD R163, R11, UR6 ;  /* 0x000000060ba37c36 */ /* 0x000fe40008000000 */
[--C-:B0-----:R-:W-:Y:S02]  /*ca60*/  IMAD.IADD R174, R164, 0x1, R169.reuse ;  /* 0x00000001a4ae7824 */ /* 0x101fe400078e02a9 */
[----:B------:R-:W0:Y:S01]  /*ca70*/  MUFU.TANH R7, R7 ;  /* 0x0000000700077308 */ /* 0x000e220000002400 */
        /* <DEDUP_REMOVED lines=76> */
.L_x_4711:
[----:B------:R-:W-:-:S05]  /*cf40*/  IMAD.U32 R176, RZ, RZ, UR30 ;  /* 0x0000001effb07e24 */ /* 0x000fca000f8e00ff */
[----:B------:R-:W-:-:S13]  /*cf50*/  ISETP.NE.AND P1, PT, R176, 0x1, PT ;  /* 0x00000001b000780c */ /* 0x000fda0003f25270 */
[----:B------:R-:W1:Y:S02]  /*cf60*/  @P1 LDC.64 R10, c[0x0][0x9e8] ;  /* 0x00027a00ff0a1b82 */ /* 0x000e640000000a00 */
[----:B-1----:R-:W-:-:S05]  /*cf70*/  @P1 IMAD.HI.U32 R10, R169, R10, RZ ;  /* 0x0000000aa90a1227 */ /* 0x002fca00078e00ff */
[----:B------:R-:W-:-:S07]  /*cf80*/  @P1 SHF.R.U32.HI R169, RZ, R11, R10 ;  /* 0x0000000bffa91219 */ /* 0x000fce000001160a */
.L_x_4712:
[----:B------:R-:W-:Y:S05]  /*cf90*/  BSYNC B0 ;  /* 0x0000000000007941 */ /* 0x000fea0003800000 */
.L_x_4710:
[----:B------:R-:W-:-:S04]  /*cfa0*/  IMAD R169, R169, R176, -R165 ;  /* 0x000000b0a9a97224 */ /* 0x000fc800078e0aa5 */
[----:B------:R-:W-:-:S05]  /*cfb0*/  IMAD R169, R16, -0x2, R169 ;  /* 0xfffffffe10a97824 */ /* 0x000fca00078e02a9 */
[----:B------:R-:W-:Y:S02]  /*cfc0*/  VIADDMNMX R174, R169, R176, R174, PT ;  /* 0x000000b0a9ae7246 */ /* 0x000fe400038001ae */
[----:B------:R-:W-:-:S07]  /*cfd0*/  VIMNMX R172, R172, R169, !PT ;  /* 0x000000a9acac7248 */ /* 0x000fce0007fe0100 */
.L_x_4709:
[----:B------:R-:W-:Y:S01]  /*cfe0*/  ISETP.GT.AND P1, PT, R6, -0x1, PT ;  /* 0xffffffff0600780c */ /* 0x000fe20003f24270 */
[----:B------:R-:W1:Y:S01]  /*cff0*/  SHFL.IDX PT, R11, R167, 0x1, 0x1c1f ;  /* 0x003c1f00a70b7f89 */ /* 0x000e6200000e0000 */
[----:B------:R-:W-:Y:S02]  /*d000*/  UISETP.NE.AND UP0, UPT, UR49, URZ, UPT ;  /* 0x0000003f3100728c */ /* 0x000fe4000bf05270 */
[C---:B------:R-:W-:Y:S02]  /*d010*/  ISETP.GT.AND P2, PT, R172.reuse, 0x1, P1 ;  /* 0x00000001ac00780c */ /* 0x040fe40000f44270 */
[----:B------:R-:W-:Y:S02]  /*d020*/  ISETP.GT.AND P3, PT, R172, 0x8, P1 ;  /* 0x00000008ac00780c */ /* 0x000fe40000f64270 */
[C---:B------:R-:W-:Y:S02]  /*d030*/  ISETP.LT.OR P2, PT, R174.reuse, 0x2, P2 ;  /* 0x00000002ae00780c */ /* 0x040fe40001741670 */
[----:B------:R-:W-:-:S02]  /*d040*/  ISETP.LT.OR P3, PT, R174, 0x9, P3 ;  /* 0x00000009ae00780c */ /* 0x000fc40001f61670 */
[C---:B------:R-:W-:Y:S02]  /*d050*/  ISETP.GT.AND P6, PT, R172.reuse, RZ, P1 ;  /* 0x000000ffac00720c */ /* 0x040fe40000fc4270 */
[C---:B------:R-:W-:Y:S02]  /*d060*/  ISETP.GT.AND P5, PT, R172.reuse, 0x9, P1 ;  /* 0x00000009ac00780c */ /* 0x040fe40000fa4270 */
[----:B------:R-:W-:Y:S02]  /*d070*/  FSEL R175, R13, -INF , !P2 ;  /* 0xff8000000daf7808 */ /* 0x000fe40005000000 */
[C---:B------:R-:W-:Y:S02]  /*d080*/  ISETP.GT.AND P2, PT, R172.reuse, 0x18, P1 ;  /* 0x00000018ac00780c */ /* 0x040fe40000f44270 */
[----:B------:R-:W-:Y:S02]  /*d090*/  FSEL R173, R15, -INF , !P3 ;  /* 0xff8000000fad7808 */ /* 0x000fe40005800000 */
[----:B------:R-:W-:-:S02]  /*d0a0*/  ISETP.GT.AND P3, PT, R172, 0x19, P1 ;  /* 0x00000019ac00780c */ /* 0x000fc40000f64270 */
[----:B------:R-:W-:Y:S01]  /*d0b0*/  ISETP.LT.OR P6, PT, R174, 0x1, P6 ;  /* 0x00000001ae00780c */ /* 0x000fe200037c1670 */
[--C-:B-1----:R-:W-:Y:S01]  /*d0c0*/  IMAD.IADD R164, R164, 0x1, R11.reuse ;  /* 0x00000001a4a47824 */ /* 0x102fe200078e020b */
[C---:B------:R-:W-:Y:S01]  /*d0d0*/  ISETP.LT.OR P5, PT, R174.reuse, 0xa, P5 ;  /* 0x0000000aae00780c */ /* 0x040fe20002fa1670 */
[----:B------:R-:W-:Y:S01]  /*d0e0*/  IMAD.IADD R163, R163, 0x1, R11 ;  /* 0x00000001a3a37824 */ /* 0x000fe200078e020b */
[C---:B------:R-:W-:Y:S02]  /*d0f0*/  ISETP.LT.OR P2, PT, R174.reuse, 0x19, P2 ;  /* 0x00000019ae00780c */ /* 0x040fe40001741670 */
[----:B------:R-:W-:Y:S02]  /*d100*/  ISETP.LT.OR P3, PT, R174, 0x1a, P3 ;  /* 0x0000001aae00780c */ /* 0x000fe40001f61670 */
[----:B------:R-:W-:Y:S02]  /*d110*/  ISETP.GT.AND P4, PT, R172, 0x10, P1 ;  /* 0x00000010ac00780c */ /* 0x000fe40000f84270 */
[----:B------:R-:W-:-:S02]  /*d120*/  FSEL R177, R9, -INF , !P6 ;  /* 0xff80000009b17808 */ /* 0x000fc40007000000 */
[----:B0-----:R-:W-:Y:S02]  /*d130*/  FSEL R171, R184, -INF , !P5 ;  /* 0xff800000b8ab7808 */ /* 0x001fe40006800000 */
[C---:B------:R-:W-:Y:S02]  /*d140*/  ISETP.GT.AND P6, PT, R172.reuse, 0x11, P1 ;  /* 0x00000011ac00780c */ /* 0x040fe40000fc4270 */
[----:B------:R-:W-:Y:S02]  /*d150*/  ISETP.GT.AND P5, PT, R172, 0x20, P1 ;  /* 0x00000020ac00780c */ /* 0x000fe40000fa4270 */
        /* <DEDUP_REMOVED lines=43> */
[----:B------:R-:W-:Y:S02]  /*d410*/  ISETP.GT.AND P6, PT, R172, 0x50, P1 ;  /* 0x00000050ac00780c */ /* 0x000fe40000fc4270 */
[----:B------:R-:W-:-:S02]  /*d420*/  FSEL R152, R153, -INF , !P2 ;  /* 0xff80000099987808 */ /* 0x000fc40005000000 */
[----:B------:R-:W-:Y:S02]  /*d430*/  FSEL R153, R156, -INF , !P3 ;  /* 0xff8000009c997808 */ /* 0x000fe40005800000 */
[----:B------:R-:W-:Y:S02]  /*d440*/  ISETP.GT.AND P3, PT, R172, 0x69, P1 ;  /* 0x00000069ac00780c */ /* 0x000fe40000f64270 */
[C---:B------:R-:W-:Y:S02]  /*d450*/  ISETP.LT.OR P4, PT, R174.reuse, 0x4a, P4 ;  /* 0x0000004aae00780c */ /* 0x040fe40002781670 */
[C---:B------:R-:W-:Y:S02]  /*d460*/  ISETP.LT.OR P6, PT, R174.reuse, 0x51, P6 ;  /* 0x00000051ae00780c */ /* 0x040fe400037c1670 */
[----:B------:R-:W-:Y:S02]  /*d470*/  ISETP.LT.OR P3, PT, R174, 0x6a, P3 ;  /* 0x0000006aae00780c */ /* 0x000fe40001f61670 */
[----:B------:R-:W-:-:S02]  /*d480*/  ISETP.GT.AND P5, PT, R172, 0x59, P1 ;  /* 0x00000059ac00780c */ /* 0x000fc40000fa4270 */
[----:B------:R-:W-:Y:S02]  /*d490*/  FSEL R150, R151, -INF , !P4 ;  /* 0xff80000097967808 */ /* 0x000fe40006000000 */
[----:B------:R-:W-:Y:S02]  /*d4a0*/  ISETP.GT.AND P4, PT, R172, 0x60, P1 ;  /* 0x00000060ac00780c */ /* 0x000fe40000f84270 */
[----:B------:R-:W-:Y:S02]  /*d4b0*/  FSEL R151, R154, -INF , !P6 ;  /* 0xff8000009a977808 */ /* 0x000fe40007000000 */
[C---:B------:R-:W-:Y:S02]  /*d4c0*/  ISETP.GT.AND P6, PT, R172.reuse, 0x61, P1 ;  /* 0x00000061ac00780c */ /* 0x040fe40000fc4270 */
[----:B------:R-:W-:Y:S02]  /*d4d0*/  ISETP.GT.AND P2, PT, R172, 0x68, P1 ;  /* 0x00000068ac00780c */ /* 0x000fe40000f44270 */
[----:B------:R-:W-:-:S02]  /*d4e0*/  FSEL R156, R159, -INF , !P3 ;  /* 0xff8000009f9c7808 */ /* 0x000fc40005800000 */
[C---:B------:R-:W-:Y:S02]  /*d4f0*/  ISETP.LT.OR P5, PT, R174.reuse, 0x5a, P5 ;  /* 0x0000005aae00780c */ /* 0x040fe40002fa1670 */
[----:B------:R-:W-:Y:S02]  /*d500*/  PLOP3.LUT P3, PT, PT, PT, UP0, 0x40, 0x0 ;  /* 0x000000000000781c */ /* 0x000fe40003f6e808 */
[C---:B------:R-:W-:Y:S02]  /*d510*/  ISETP.LT.OR P4, PT, R174.reuse, 0x61, P4 ;  /* 0x00000061ae00780c */ /* 0x040fe40002781670 */
[C---:B------:R-:W-:Y:S02]  /*d520*/  ISETP.LT.OR P6, PT, R174.reuse, 0x62, P6 ;  /* 0x00000062ae00780c */ /* 0x040fe400037c1670 */
[----:B------:R-:W-:Y:S02]  /*d530*/  ISETP.LT.OR P2, PT, R174, 0x69, P2 ;  /* 0x00000069ae00780c */ /* 0x000fe40001741670 */
[----:B------:R-:W-:-:S02]  /*d540*/  FSEL R154, R155, -INF , !P5 ;  /* 0xff8000009b9a7808 */ /* 0x000fc40006800000 */
[----:B------:R-:W-:Y:S02]  /*d550*/  FSEL R155, R157, -INF , !P4 ;  /* 0xff8000009d9b7808 */ /* 0x000fe40006000000 */
[----:B------:R-:W-:Y:S02]  /*d560*/  FSEL R158, R158, -INF , !P6 ;  /* 0xff8000009e9e7808 */ /* 0x000fe40007000000 */
[----:B------:R-:W-:Y:S02]  /*d570*/  FSEL R157, R162, -INF , !P2 ;  /* 0xff800000a29d7808 */ /* 0x000fe40005000000 */
[C---:B------:R-:W-:Y:S02]  /*d580*/  ISETP.GT.AND P5, PT, R172.reuse, 0x70, P1 ;  /* 0x00000070ac00780c */ /* 0x040fe40000fa4270 */
[C---:B------:R-:W-:Y:S02]  /*d590*/  ISETP.GT.AND P4, PT, R172.reuse, 0x71, P1 ;  /* 0x00000071ac00780c */ /* 0x040fe40000f84270 */
[----:B------:R-:W-:-:S02]  /*d5a0*/  ISETP.GT.AND P6, PT, R172, 0x78, P1 ;  /* 0x00000078ac00780c */ /* 0x000fc40000fc4270 */
[----:B------:R-:W-:Y:S02]  /*d5b0*/  ISETP.GT.AND P2, PT, R172, 0x79, P1 ;  /* 0x00000079ac00780c */ /* 0x000fe40000f44270 */
[C---:B------:R-:W-:Y:S02]  /*d5c0*/  ISETP.LT.OR P5, PT, R174.reuse, 0x71, P5 ;  /* 0x00000071ae00780c */ /* 0x040fe40002fa1670 */
[C---:B------:R-:W-:Y:S02]  /*d5d0*/  ISETP.LT.OR P4, PT, R174.reuse, 0x72, P4 ;  /* 0x00000072ae00780c */ /* 0x040fe40002781670 */
[C---:B------:R-:W-:Y:S02]  /*d5e0*/  ISETP.LT.OR P6, PT, R174.reuse, 0x79, P6 ;  /* 0x00000079ae00780c */ /* 0x040fe400037c1670 */
[----:B------:R-:W-:Y:S02]  /*d5f0*/  ISETP.LT.OR P2, PT, R174, 0x7a, P2 ;  /* 0x0000007aae00780c */ /* 0x000fe40001741670 */
[----:B------:R-:W-:-:S02]  /*d600*/  FSEL R160, R160, -INF , !P5 ;  /* 0xff800000a0a07808 */ /* 0x000fc40006800000 */
[----:B------:R-:W-:Y:S02]  /*d610*/  FSEL R161, R161, -INF , !P4 ;  /* 0xff800000a1a17808 */ /* 0x000fe40006000000 */
[----:B------:R-:W-:Y:S02]  /*d620*/  FSEL R162, R168, -INF , !P6 ;  /* 0xff800000a8a27808 */ /* 0x000fe40007000000 */
[----:B------:R-:W-:Y:S01]  /*d630*/  FSEL R159, R170, -INF , !P2 ;  /* 0xff800000aa9f7808 */ /* 0x000fe20005000000 */
[----:B------:R-:W-:Y:S06]  /*d640*/  @P3 BRA `(.L_x_4713) ;  /* 0x00000000005c3947 */ /* 0x000fec0003800000 */
        /* <DEDUP_REMOVED lines=13> */
.L_x_4715:
[----:B------:R-:W-:-:S05]  /*d720*/  IMAD.U32 R168, RZ, RZ, UR30 ;  /* 0x0000001effa87e24 */ /* 0x000fca000f8e00ff */
[----:B------:R-:W-:-:S13]  /*d730*/  ISETP.NE.AND P2, PT, R168, 0x1, PT ;  /* 0x00000001a800780c */ /* 0x000fda0003f45270 */
[----:B------:R-:W0:Y:S02]  /*d740*/  @P2 LDC.64 R10, c[0x0][0x9e8] ;  /* 0x00027a00ff0a2b82 */ /* 0x000e240000000a00 */
[----:B0-----:R-:W-:-:S05]  /*d750*/  @P2 IMAD.HI.U32 R10, R166, R10, RZ ;  /* 0x0000000aa60a2227 */ /* 0x001fca00078e00ff */
[----:B------:R-:W-:-:S07]  /*d760*/  @P2 SHF.R.U32.HI R166, RZ, R11, R10 ;  /* 0x0000000bffa62219 */ /* 0x000fce000001160a */
.L_x_4716:
[----:B------:R-:W-:Y:S05]  /*d770*/  BSYNC B0 ;  /* 0x0000000000007941 */ /* 0x000fea0003800000 */
.L_x_4714:
[----:B------:R-:W-:-:S04]  /*d780*/  IMAD R165, R166, R168, -R165 ;  /* 0x000000a8a6a57224 */ /* 0x000fc800078e0aa5 */
[----:B------:R-:W-:-:S05]  /*d790*/  IMAD R165, R16, -0x2, R165 ;  /* 0xfffffffe10a57824 */ /* 0x000fca00078e02a5 */
[----:B------:R-:W-:Y:S02]  /*d7a0*/  VIADDMNMX R164, R165, R168, R164, PT ;  /* 0x000000a8a5a47246 */ /* 0x000fe400038001a4 */
[----:B------:R-:W-:-:S07]  /*d7b0*/  VIMNMX R163, R163, R165, !PT ;  /* 0x000000a5a3a37248 */ /* 0x000fce0007fe0100 */
.L_x_4713:
        /* <DEDUP_REMOVED lines=48> */
[----:B------:R-:W-:-:S02]  /*dac0*/  ISETP.LT.OR P3, PT, R164, 0x29, P3 ;  /* 0x00000029a400780c */ /* 0x000fc40001f61670 */
[----:B------:R-:W-:Y:S02]  /*dad0*/  FMNMX.FTZ R9, R155, R10, !PT ;  /* 0x0000000a9b097209 */ /* 0x000fe40007810000 */
[----:B------:R-:W-:Y:S02]  /*dae0*/  FSEL R124, R124, -INF , !P3 ;  /* 0xff8000007c7c7808 */ /* 0x000fe40005800000 */
[----:B------:R-:W-:Y:S02]  /*daf0*/  FMNMX.FTZ R10, R158, R9, !PT ;  /* 0x000000099e0a7209 */ /* 0x000fe40007810000 */
[----:B------:R-:W-:Y:S02]  /*db00*/  ISETP.GT.AND P3, PT, R163, 0x31, P1 ;  /* 0x00000031a300780c */ /* 0x000fe40000f64270 */
[----:B------:R-:W-:Y:S02]  /*db10*/  FMNMX.FTZ R9, R157, R10, !PT ;  /* 0x0000000a9d097209 */ /* 0x000fe40007810000 */
[----:B------:R-:W-:-:S02]  /*db20*/  ISETP.GT.AND P5, PT, R163, 0x38, P1 ;  /* 0x00000038a300780c */ /* 0x000fc40000fa4270 */
[----:B------:R-:W-:Y:S02]  /*db30*/  FMNMX.FTZ R9, R156, R9, !PT ;  /* 0x000000099c097209 */ /* 0x000fe40007810000 */
[----:B------:R-:W-:Y:S02]  /*db40*/  ISETP.LT.OR P3, PT, R164, 0x32, P3 ;  /* 0x00000032a400780c */ /* 0x000fe40001f61670 */
[----:B------:R-:W-:Y:S02]  /*db50*/  FMNMX.FTZ R10, R160, R9, !PT ;  /* 0x00000009a00a7209 */ /* 0x000fe40007810000 */
[----:B------:R-:W-:Y:S02]  /*db60*/  ISETP.LT.OR P5, PT, R164, 0x39, P5 ;  /* 0x00000039a400780c */ /* 0x000fe40002fa1670 */
[----:B------:R-:W-:Y:S02]  /*db70*/  FMNMX.FTZ R9, R161, R10, !PT ;  /* 0x0000000aa1097209 */ /* 0x000fe40007810000 */
[----:B------:R-:W-:-:S02]  /*db80*/  FSEL R127, R127, -INF , !P3 ;  /* 0xff8000007f7f7808 */ /* 0x000fc40005800000 */
[----:B------:R-:W-:Y:S02]  /*db90*/  FMNMX.FTZ R10, R162, R9, !PT ;  /* 0x00000009a20a7209 */ /* 0x000fe40007810000 */
[----:B------:R-:W-:Y:S02]  /*dba0*/  ISETP.GT.AND P3, PT, R163, 0x41, P1 ;  /* 0x00000041a300780c */ /* 0x000fe40000f64270 */
[----:B------:R-:W-:Y:S02]  /*dbb0*/  FMNMX.FTZ R10, R159, R10, !PT ;  /* 0x0000000a9f0a7209 */ /* 0x000fe40007810000 */
[----:B------:R-:W-:-:S03]  /*dbc0*/  ISETP.LT.OR P3, PT, R164, 0x42, P3 ;  /* 0x00000042a400780c */ /* 0x000fc60001f61670 */
[----:B------:R-:W0:Y:S01]  /*dbd0*/  SHFL.BFLY PT, R9, R10, 0x2, 0x1f ;  /* 0x0c401f000a097f89 */ /* 0x000e2200000e0000 */
[----:B------:R-:W-:Y:S02]  /*dbe0*/  FSEL R131, R131, -INF , !P3 ;  /* 0xff80000083837808 */ /* 0x000fe40005800000 */
[----:B------:R-:W-:-:S04]  /*dbf0*/  ISETP.GT.AND P3, PT, R163, 0x51, P1 ;  /* 0x00000051a300780c */ /* 0x000fc80000f64270 */
[----:B------:R-:W-:-:S04]  /*dc00*/  ISETP.LT.OR P3, PT, R164, 0x52, P3 ;  /* 0x00000052a400780c */ /* 0x000fc80001f61670 */
[----:B------:R-:W-:Y:S02]  /*dc10*/  FSEL R135, R135, -INF , !P3 ;  /* 0xff80000087877808 */ /* 0x000fe40005800000 */
[----:B------:R-:W-:-:S04]  /*dc20*/  ISETP.GT.AND P3, PT, R163, 0x61, P1 ;  /* 0x00000061a300780c */ /* 0x000fc80000f64270 */
[----:B------:R-:W-:-:S04]  /*dc30*/  ISETP.LT.OR P3, PT, R164, 0x62, P3 ;  /* 0x00000062a400780c */ /* 0x000fc80001f61670 */
[----:B------:R-:W-:Y:S02]  /*dc40*/  FSEL R139, R139, -INF , !P3 ;  /* 0xff8000008b8b7808 */ /* 0x000fe40005800000 */
[----:B------:R-:W-:Y:S02]  /*dc50*/  ISETP.GT.AND P3, PT, R163, 0x71, P1 ;  /* 0x00000071a300780c */ /* 0x000fe40000f64270 */
[----:B0-----:R-:W-:Y:S02]  /*dc60*/  FMNMX.FTZ R11, R10, R9, !PT ;  /* 0x000000090a0b7209 */ /* 0x001fe40007810000 */
[----:B------:R-:W-:-:S03]  /*dc70*/  ISETP.LT.OR P3, PT, R164, 0x72, P3 ;  /* 0x00000072a400780c */ /* 0x000fc60001f61670 */
[----:B------:R-:W0:Y:S01]  /*dc80*/  SHFL.BFLY PT, R166, R11, 0x1, 0x1f ;  /* 0x0c201f000ba67f89 */ /* 0x000e2200000e0000 */
[----:B------:R-:W-:Y:S02]  /*dc90*/  FSEL R143, R143, -INF , !P3 ;  /* 0xff8000008f8f7808 */ /* 0x000fe40005800000 */
[----:B0-----:R-:W-:Y:S02]  /*dca0*/  FMNMX.FTZ R9, R11, R166, !PT ;  /* 0x000000a60b097209 */ /* 0x001fe40007810000 */
[----:B------:R-:W-:Y:S02]  /*dcb0*/  FSEL R11, R14, -INF , !P4 ;  /* 0xff8000000e0b7808 */ /* 0x000fe40006000000 */
[C---:B------:R-:W-:Y:S01]  /*dcc0*/  FSETP.NEU.FTZ.AND P6, PT, R9.reuse, -INF , PT ;  /* 0xff8000000900780b */ /* 0x040fe20003fdd000 */
[----:B------:R-:W-:-:S01]  /*dcd0*/  FFMA.FTZ R165, R9, R168, -8 ;  /* 0xc100000009a57423 */ /* 0x000fc200000100a8 */
[----:B------:R-:W-:-:S04]  /*dce0*/  ISETP.GT.AND P4, PT, R163, 0x19, P1 ;  /* 0x00000019a300780c */ /* 0x000fc80000f84270 */
[----:B------:R-:W-:Y:S02]  /*dcf0*/  FSEL R10, R165, RZ, P6 ;  /* 0x000000ffa50a7208 */ /* 0x000fe40003000000 */
[----:B------:R-:W-:Y:S02]  /*dd00*/  FSEL R165, R21, -INF , !P2 ;  /* 0xff80000015a57808 */ /* 0x000fe40005000000 */
[----:B------:R-:W-:Y:S01]  /*dd10*/  ISETP.LT.OR P4, PT, R164, 0x1a, P4 ;  /* 0x0000001aa400780c */ /* 0x000fe20002781670 */
[----:B------:R-:W-:-:S01]  /*dd20*/  FFMA.FTZ R168, R171, UR29, -R10 ;  /* 0x0000001daba87c23 */ /* 0x000fc2000801080a */
[----:B------:R-:W-:Y:S01]  /*dd30*/  FMNMX.FTZ R171, R170, R5, !PT ;  /* 0x00000005aaab7209 */ /* 0x000fe20007810000 */
[----:B------:R-:W-:-:S01]  /*dd40*/  FFMA.FTZ R172, R169, UR29, -R10 ;  /* 0x0000001da9ac7c23 */ /* 0x000fc2000801080a */
[--C-:B------:R-:W-:Y:S01]  /*dd50*/  FFMA.FTZ R173, R173, UR29, -R10.reuse ;  /* 0x0000001dadad7c23 */ /* 0x100fe2000801080a */
[----:B------:R-:W-:Y:S01]  /*dd60*/  ISETP.GT.AND P2, PT, R163, 0x21, P1 ;  /* 0x00000021a300780c */ /* 0x000fe20000f44270 */
[--C-:B------:R-:W-:Y:S01]  /*dd70*/  FFMA.FTZ R175, R175, UR29, -R10.reuse ;  /* 0x0000001dafaf7c23 */ /* 0x100fe2000801080a */
[----:B------:R-:W-:Y:S01]  /*dd80*/  FMNMX.FTZ R171, R8, R171, !PT ;  /* 0x000000ab08ab7209 */ /* 0x000fe20007810000 */
[--C-:B------:R-:W-:Y:S01]  /*dd90*/  FFMA.FTZ R177, R177, UR29, -R10.reuse ;  /* 0x0000001db1b17c23 */ /* 0x100fe2000801080a */
[----:B------:R-:W-:Y:S01]  /*dda0*/  FSEL R166, R121, -INF , !P4 ;  /* 0xff80000079a67808 */ /* 0x000fe20006000000 */
[----:B------:R-:W-:Y:S01]  /*ddb0*/  MUFU.EX2 R21, R175 ;  /* 0x000000af00157308 */ /* 0x000fe20000000800 */
[----:B------:R-:W-:Y:S01]  /*ddc0*/  FMNMX.FTZ R174, R12, R171, !PT ;  /* 0x000000ab0cae7209 */ /* 0x000fe20007810000 */
[--C-:B------:R-:W-:Y:S01]  /*ddd0*/  FFMA.FTZ R179, R148, UR29, -R10.reuse ;  /* 0x0000001d94b37c23 */ /* 0x100fe2000801080a */
[----:B------:R-:W-:Y:S01]  /*dde0*/  ISETP.LT.OR P2, PT, R164, 0x22, P2 ;  /* 0x00000022a400780c */ /* 0x000fe20001741670 */
[--C-:B------:R-:W-:Y:S01]  /*ddf0*/  FFMA.FTZ R185, R185, UR29, -R10.reuse ;  /* 0x0000001db9b97c23 */ /* 0x100fe2000801080a */
[----:B------:R-:W-:Y:S01]  /*de00*/  FMNMX.FTZ R169, R11, R174, !PT ;  /* 0x000000ae0ba97209 */ /* 0x000fe20007810000 */
[--C-:B------:R-:W-:Y:S01]  /*de10*/  FFMA.FTZ R167, R167, UR29, -R10.reuse ;  /* 0x0000001da7a77c23 */ /* 0x100fe2000801080a */
[----:B------:R-:W-:Y:S01]  /*de20*/  ISETP.GT.AND P4, PT, R163, 0x29, P1 ;  /* 0x00000029a300780c */ /* 0x000fe20000f84270 */
        /* <DEDUP_REMOVED lines=9> */
[----:B------:R-:W-:Y:S01]  /*dec0*/  FMNMX.FTZ R171, R120, R171, !PT ;  /* 0x000000ab78ab7209 */ /* 0x000fe20007810000 */
[--C-:B------:R-:W-:Y:S01]  /*ded0*/  FFMA.FTZ R192, R192, UR29, -R10.reuse ;  /* 0x0000001dc0c07c23 */ /* 0x100fe2000801080a */
[----:B------:R-:W-:Y:S01]  /*dee0*/  ISETP.LT.OR P4, PT, R164, 0x2a, P4 ;  /* 0x0000002aa400780c */ /* 0x000fe20002781670 */
[--C-:B------:R-:W-:Y:S01]  /*def0*/  FFMA.FTZ R191, R191, UR29, -R10.reuse ;  /* 0x0000001dbfbf7c23 */ /* 0x100fe2000801080a */
[----:B0-----:R-:W-:Y:S01]  /*df00*/  FMNMX.FTZ R173, R166, R171, !PT ;  /* 0x000000aba6ad7209 */ /* 0x001fe20007810000 */
[--C-:B------:R-:W-:Y:S01]  /*df10*/  FFMA.FTZ R193, R193, UR29, -R10.reuse ;  /* 0x0000001dc1c17c23 */ /* 0x100fe2000801080a */
[----:B------:R-:W-:Y:S01]  /*df20*/  ISETP.LT.OR P2, PT, R164, 0x31, P2 ;  /* 0x00000031a400780c */ /* 0x000fe20001741670 */
[--C-:B------:R-:W-:Y:S01]  /*df30*/  FFMA.FTZ R145, R145, UR29, -R10.reuse ;  /* 0x0000001d91917c23 */ /* 0x100fe2000801080a */
[----:B------:R-:W-:Y:S01]  /*df40*/  FMNMX.FTZ R174, R122, R173, !PT ;  /* 0x000000ad7aae7209 */ /* 0x000fe20007810000 */
[--C-:B------:R-:W-:Y:S01]  /*df50*/  FFMA.FTZ R13, R13, UR29, -R10.reuse ;  /* 0x0000001d0d0d7c23 */ /* 0x100fe2000801080a */
[----:B------:R-:W-:Y:S01]  /*df60*/  FSEL R125, R125, -INF , !P4 ;  /* 0xff8000007d7d7808 */ /* 0x000fe20006000000 */
[----:B------:R-:W-:Y:S01]  /*df70*/  FFMA.FTZ R156, R156, UR29, -R10 ;  /* 0x0000001d9c9c7c23 */ /* 0x000fe2000801080a */
[----:B------:R-:W-:Y:S01]  /*df80*/  FMNMX.FTZ R173, R123, R174, !PT ;  /* 0x000000ae7bad7209 */ /* 0x000fe20007810000 */
[----:B------:R-:W-:Y:S01]  /*df90*/  MUFU.EX2 R168, R168 ;  /* 0x000000a800a87308 */ /* 0x000fe20000000800 */
[----:B------:R-:W-:-:S02]  /*dfa0*/  FSEL R126, R126, -INF , !P2 ;  /* 0xff8000007e7e7808 */ /* 0x000fc40005000000 */
[----:B------:R-:W-:Y:S02]  /*dfb0*/  FMNMX.FTZ R176, R124, R173, !PT ;  /* 0x000000ad7cb07209 */ /* 0x000fe40007810000 */
[----:B------:R-:W-:Y:S02]  /*dfc0*/  ISETP.GT.AND P4, PT, R163, 0x39, P1 ;  /* 0x00000039a300780c */ /* 0x000fe40000f84270 */
[----:B------:R-:W-:Y:S01]  /*dfd0*/  FMNMX.FTZ R175, R125, R176, !PT ;  /* 0x000000b07daf7209 */ /* 0x000fe20007810000 */
[----:B------:R-:W-:Y:S01]  /*dfe0*/  MUFU.EX2 R7, R185 ;  /* 0x000000b900077308 */ /* 0x000fe20000000800 */
[----:B------:R-:W-:Y:S02]  /*dff0*/  ISETP.GT.AND P2, PT, R163, 0x40, P1 ;  /* 0x00000040a300780c */ /* 0x000fe40000f44270 */
[----:B------:R-:W-:Y:S02]  /*e000*/  FMNMX.FTZ R176, R126, R175, !PT ;  /* 0x000000af7eb07209 */ /* 0x000fe40007810000 */
[----:B------:R-:W-:-:S02]  /*e010*/  FSEL R169, R128, -INF , !P5 ;  /* 0xff80000080a97808 */ /* 0x000fc40006800000 */
[C---:B------:R-:W-:Y:S01]  /*e020*/  ISETP.LT.OR P4, PT, R164.reuse, 0x3a, P4 ;  /* 0x0000003aa400780c */ /* 0x040fe20002781670 */
[----:B------:R-:W-:Y:S01]  /*e030*/  MUFU.EX2 R172, R172 ;  /* 0x000000ac00ac7308 */ /* 0x000fe20000000800 */
[----:B------:R-:W-:Y:S02]  /*e040*/  FMNMX.FTZ R176, R127, R176, !PT ;  /* 0x000000b07fb07209 */ /* 0x000fe40007810000 */
[----:B------:R-:W-:Y:S02]  /*e050*/  ISETP.LT.OR P2, PT, R164, 0x41, P2 ;  /* 0x00000041a400780c */ /* 0x000fe40001741670 */
[----:B------:R-:W-:Y:S02]  /*e060*/  FSEL R171, R129, -INF , !P4 ;  /* 0xff80000081ab7808 */ /* 0x000fe40006000000 */
[----:B------:R-:W-:Y:S01]  /*e070*/  FMNMX.FTZ R176, R169, R176, !PT ;  /* 0x000000b0a9b07209 */ /* 0x000fe20007810000 */
[----:B------:R-:W-:Y:S01]  /*e080*/  MUFU.EX2 R167, R167 ;  /* 0x000000a700a77308 */ /* 0x000fe20000000800 */
[----:B------:R-:W-:-:S02]  /*e090*/  ISETP.GT.AND P5, PT, R163, 0x48, P1 ;  /* 0x00000048a300780c */ /* 0x000fc40000fa4270 */
[----:B------:R-:W-:Y:S02]  /*e0a0*/  FSEL R130, R130, -INF , !P2 ;  /* 0xff80000082827808 */ /* 0x000fe40005000000 */
[----:B-1----:R-:W-:Y:S02]  /*e0b0*/  FMNMX.FTZ R177, R171, R176, !PT ;  /* 0x000000b0abb17209 */ /* 0x002fe40007810000 */
[C---:B------:R-:W-:Y:S01]  /*e0c0*/  ISETP.GT.AND P4, PT, R163.reuse, 0x49, P1 ;  /* 0x00000049a300780c */ /* 0x040fe20000f84270 */
[----:B------:R-:W-:Y:S01]  /*e0d0*/  MUFU.EX2 R128, R187 ;  /* 0x000000bb00807308 */ /* 0x000fe20000000800 */
[----:B------:R-:W-:Y:S02]  /*e0e0*/  ISETP.LT.OR P5, PT, R164, 0x49, P5 ;  /* 0x00000049a400780c */ /* 0x000fe40002fa1670 */
[----:B------:R-:W-:Y:S02]  /*e0f0*/  FMNMX.FTZ R178, R130, R177, !PT ;  /* 0x000000b182b27209 */ /* 0x000fe40007810000 */
[----:B------:R-:W-:-:S02]  /*e100*/  ISETP.GT.AND P2, PT, R163, 0x50, P1 ;  /* 0x00000050a300780c */ /* 0x000fc40000f44270 */
[----:B------:R-:W-:Y:S01]  /*e110*/  FSEL R173, R132, -INF , !P5 ;  /* 0xff80000084ad7808 */ /* 0x000fe20006800000 */
[----:B------:R-:W-:Y:S01]  /*e120*/  MUFU.EX2 R129, R190 ;  /* 0x000000be00817308 */ /* 0x000fe20000000800 */
[C---:B------:R-:W-:Y:S02]  /*e130*/  ISETP.LT.OR P4, PT, R164.reuse, 0x4a, P4 ;  /* 0x0000004aa400780c */ /* 0x040fe40002781670 */
[----:B------:R-:W-:Y:S02]  /*e140*/  FMNMX.FTZ R178, R131, R178, !PT ;  /* 0x000000b283b27209 */ /* 0x000fe40007810000 */
[----:B------:R-:W-:Y:S02]  /*e150*/  ISETP.LT.OR P2, PT, R164, 0x51, P2 ;  /* 0x00000051a400780c */ /* 0x000fe40001741670 */
[----:B------:R-:W-:Y:S01]  /*e160*/  FSEL R175, R133, -INF , !P4 ;  /* 0xff80000085af7808 */ /* 0x000fe20006000000 */
[----:B------:R-:W-:Y:S01]  /*e170*/  MUFU.EX2 R174, R189 ;  /* 0x000000bd00ae7308 */ /* 0x000fe20000000800 */
[----:B------:R-:W-:-:S02]  /*e180*/  FMNMX.FTZ R178, R173, R178, !PT ;  /* 0x000000b2adb27209 */ /* 0x000fc40007810000 */
[----:B------:R-:W-:Y:S02]  /*e190*/  ISETP.GT.AND P5, PT, R163, 0x58, P1 ;  /* 0x00000058a300780c */ /* 0x000fe40000fa4270 */
[----:B------:R-:W-:Y:S02]  /*e1a0*/  FSEL R134, R134, -INF , !P2 ;  /* 0xff80000086867808 */ /* 0x000fe40005000000 */
[----:B------:R-:W-:Y:S01]  /*e1b0*/  FMNMX.FTZ R177, R175, R178, !PT ;  /* 0x000000b2afb17209 */ /* 0x000fe20007810000 */
[----:B------:R-:W-:Y:S01]  /*e1c0*/  MUFU.EX2 R132, R192 ;  /* 0x000000c000847308 */ /* 0x000fe20000000800 */
[----:B------:R-:W-:Y:S02]  /*e1d0*/  ISETP.GT.AND P4, PT, R163, 0x59, P1 ;  /* 0x00000059a300780c */ /* 0x000fe40000f84270 */
[----:B------:R-:W-:Y:S02]  /*e1e0*/  ISETP.LT.OR P5, PT, R164, 0x59, P5 ;  /* 0x00000059a400780c */ /* 0x000fe40002fa1670 */
[----:B------:R-:W-:Y:S01]  /*e1f0*/  FMNMX.FTZ R178, R134, R177, !PT ;  /* 0x000000b186b27209 */ /* 0x000fe20007810000 */
[----:B------:R-:W-:Y:S01]  /*e200*/  FFMA.FTZ R177, R147, UR29, -R10 ;  /* 0x0000001d93b17c23 */ /* 0x000fe2000801080a */
[----:B------:R-:W-:Y:S01]  /*e210*/  ISETP.GT.AND P2, PT, R163, 0x60, P1 ;  /* 0x00000060a300780c */ /* 0x000fe20000f44270 */
[----:B------:R-:W-:Y:S01]  /*e220*/  MUFU.EX2 R133, R191 ;  /* 0x000000bf00857308 */ /* 0x000fe20000000800 */
[----:B------:R-:W-:-:S02]  /*e230*/  FSEL R136, R136, -INF , !P5 ;  /* 0xff80000088887808 */ /* 0x000fc40006800000 */
[C---:B------:R-:W-:Y:S02]  /*e240*/  ISETP.LT.OR P4, PT, R164.reuse, 0x5a, P4 ;  /* 0x0000005aa400780c */ /* 0x040fe40002781670 */
[----:B------:R-:W-:Y:S02]  /*e250*/  FMNMX.FTZ R147, R135, R178, !PT ;  /* 0x000000b287937209 */ /* 0x000fe40007810000 */
[----:B------:R-:W-:Y:S01]  /*e260*/  ISETP.GT.AND P5, PT, R163, 0x68, P1 ;  /* 0x00000068a300780c */ /* 0x000fe20000fa4270 */
[----:B------:R0:W-:Y:S01]  /*e270*/  MUFU.EX2 R178, R177 ;  /* 0x000000b100b27308 */ /* 0x0001e20000000800 */
[----:B------:R-:W-:Y:S02]  /*e280*/  ISETP.LT.OR P2, PT, R164, 0x61, P2 ;  /* 0x00000061a400780c */ /* 0x000fe40001741670 */
[----:B------:R-:W-:Y:S02]  /*e290*/  FSEL R148, R137, -INF , !P4 ;  /* 0xff80000089947808 */ /* 0x000fe40006000000 */
[----:B------:R-:W-:-:S02]  /*e2a0*/  FMNMX.FTZ R147, R136, R147, !PT ;  /* 0x0000009388937209 */ /* 0x000fc40007810000 */
[----:B------:R-:W-:Y:S01]  /*e2b0*/  FSEL R138, R138, -INF , !P2 ;  /* 0xff8000008a8a7808 */ /* 0x000fe20005000000 */
[----:B------:R-:W-:Y:S01]  /*e2c0*/  MUFU.EX2 R137, R179 ;  /* 0x000000b300897308 */ /* 0x000fe20000000800 */
[----:B------:R-:W-:Y:S01]  /*e2d0*/  ISETP.LT.OR P5, PT, R164, 0x69, P5 ;  /* 0x00000069a400780c */ /* 0x000fe20002fa1670 */
[----:B0-----:R-:W-:Y:S01]  /*e2e0*/  FFMA.FTZ R177, R150, UR29, -R10 ;  /* 0x0000001d96b17c23 */ /* 0x001fe2000801080a */
[----:B------:R-:W-:Y:S02]  /*e2f0*/  FMNMX.FTZ R147, R148, R147, !PT ;  /* 0x0000009394937209 */ /* 0x000fe40007810000 */
[----:B------:R-:W-:Y:S02]  /*e300*/  ISETP.GT.AND P4, PT, R163, 0x69, P1 ;  /* 0x00000069a300780c */ /* 0x000fe40000f84270 */
[----:B------:R-:W-:Y:S01]  /*e310*/  FSEL R140, R140, -INF , !P5 ;  /* 0xff8000008c8c7808 */ /* 0x000fe20006800000 */
[----:B------:R-:W-:Y:S01]  /*e320*/  MUFU.EX2 R176, R193 ;  /* 0x000000c100b07308 */ /* 0x000fe20000000800 */
[----:B------:R-:W-:-:S02]  /*e330*/  FMNMX.FTZ R180, R138, R147, !PT ;  /* 0x000000938ab47209 */ /* 0x000fc40007810000 */
[C---:B------:R-:W-:Y:S02]  /*e340*/  ISETP.GT.AND P2, PT, R163.reuse, 0x70, P1 ;  /* 0x00000070a300780c */ /* 0x040fe40000f44270 */
[C---:B------:R-:W-:Y:S02]  /*e350*/  ISETP.GT.AND P5, PT, R163.reuse, 0x78, P1 ;  /* 0x00000078a300780c */ /* 0x040fe40000fa4270 */
[----:B------:R-:W-:Y:S01]  /*e360*/  ISETP.GT.AND P1, PT, R163, 0x79, P1 ;  /* 0x00000079a300780c */ /* 0x000fe20000f24270 */
[----:B------:R-:W-:-:S01]  /*e370*/  FFMA.FTZ R163, R15, UR29, -R10 ;  /* 0x0000001d0fa37c23 */ /* 0x000fc2000801080a */
[C---:B------:R-:W-:Y:S01]  /*e380*/  ISETP.LT.OR P4, PT, R164.reuse, 0x6a, P4 ;  /* 0x0000006aa400780c */ /* 0x040fe20002781670 */
[----:B------:R-:W-:Y:S01]  /*e390*/  MUFU.EX2 R145, R145 ;  /* 0x0000009100917308 */ /* 0x000fe20000000800 */
[----:B------:R-:W-:Y:S02]  /*e3a0*/  FMNMX.FTZ R15, R139, R180, !PT ;  /* 0x000000b48b0f7209 */ /* 0x000fe40007810000 */
[----:B------:R-:W-:-:S02]  /*e3b0*/  ISETP.LT.OR P2, PT, R164, 0x71, P2 ;  /* 0x00000071a400780c */ /* 0x000fc40001741670 */
[----:B------:R-:W-:Y:S02]  /*e3c0*/  FSEL R141, R141, -INF , !P4 ;  /* 0xff8000008d8d7808 */ /* 0x000fe40006000000 */
[----:B------:R-:W-:Y:S01]  /*e3d0*/  FMNMX.FTZ R182, R140, R15, !PT ;  /* 0x0000000f8cb67209 */ /* 0x000fe20007810000 */
[----:B------:R-:W-:-:S01]  /*e3e0*/  FFMA.FTZ R15, R149, UR29, -R10 ;  /* 0x0000001d950f7c23 */ /* 0x000fc2000801080a */
[----:B------:R-:W-:Y:S01]  /*e3f0*/  FSEL R142, R142, -INF , !P2 ;  /* 0xff8000008e8e7808 */ /* 0x000fe20005000000 */
[----:B------:R0:W-:Y:S01]  /*e400*/  MUFU.EX2 R180, R163 ;  /* 0x000000a300b47308 */ /* 0x0001e20000000800 */
[----:B------:R-:W-:Y:S02]  /*e410*/  FMNMX.FTZ R147, R141, R182, !PT ;  /* 0x000000b68d937209 */ /* 0x000fe40007810000 */
[----:B------:R-:W-:Y:S02]  /*e420*/  ISETP.LT.OR P5, PT, R164, 0x79, P5 ;  /* 0x00000079a400780c */ /* 0x000fe40002fa1670 */
[----:B------:R-:W-:-:S02]  /*e430*/  FMNMX.FTZ R182, R142, R147, !PT ;  /* 0x000000938eb67209 */ /* 0x000fc40007810000 */
[----:B------:R-:W-:Y:S01]  /*e440*/  ISETP.LT.OR P1, PT, R164, 0x7a, P1 ;  /* 0x0000007aa400780c */ /* 0x000fe20000f21670 */
[----:B------:R-:W-:Y:S01]  /*e450*/  MUFU.EX2 R13, R13 ;  /* 0x0000000d000d7308 */ /* 0x000fe20000000800 */
[----:B------:R-:W-:Y:S02]  /*e460*/  FSEL R144, R144, -INF , !P5 ;  /* 0xff80000090907808 */ /* 0x000fe40006800000 */
[----:B------:R-:W-:Y:S02]  /*e470*/  FMNMX.FTZ R149, R143, R182, !PT ;  /* 0x000000b68f957209 */ /* 0x000fe40007810000 */
[----:B------:R-:W-:Y:S02]  /*e480*/  FSEL R147, R146, -INF , !P1 ;  /* 0xff80000092937808 */ /* 0x000fe40004800000 */
[----:B------:R-:W-:Y:S01]  /*e490*/  FMNMX.FTZ R150, R144, R149, !PT ;  /* 0x0000009590967209 */ /* 0x000fe20007810000 */
[----:B------:R-:W-:-:S01]  /*e4a0*/  FFMA.FTZ R149, R151, UR29, -R10 ;  /* 0x0000001d97957c23 */ /* 0x000fc2000801080a */
[--C-:B------:R-:W-:Y:S01]  /*e4b0*/  FFMA.FTZ R151, R153, UR29, -R10.reuse ;  /* 0x0000001d99977c23 */ /* 0x100fe2000801080a */
[----:B------:R-:W-:-:S01]  /*e4c0*/  FFMA.FTZ R153, R155, UR29, -R10 ;  /* 0x0000001d9b997c23 */ /* 0x000fc2000801080a */
[----:B0-----:R-:W-:Y:S01]  /*e4d0*/  FMNMX.FTZ R163, R147, R150, !PT ;  /* 0x0000009693a37209 */ /* 0x001fe20007810000 */
[----:B------:R-:W-:-:S01]  /*e4e0*/  FFMA.FTZ R150, R152, UR29, -R10 ;  /* 0x0000001d98967c23 */ /* 0x000fc2000801080a */
[--C-:B------:R-:W-:Y:S01]  /*e4f0*/  FFMA.FTZ R155, R157, UR29, -R10.reuse ;  /* 0x0000001d9d9b7c23 */ /* 0x100fe2000801080a */
[----:B------:R-:W-:-:S01]  /*e500*/  FFMA.FTZ R152, R154, UR29, -R10 ;  /* 0x0000001d9a987c23 */ /* 0x000fc2000801080a */
[--C-:B------:R-:W-:Y:S01]  /*e510*/  FFMA.FTZ R157, R160, UR29, -R10.reuse ;  /* 0x0000001da09d7c23 */ /* 0x100fe2000801080a */
[----:B------:R-:W0:Y:S01]  /*e520*/  SHFL.BFLY PT, R164, R163, 0x2, 0x1f ;  /* 0x0c401f00a3a47f89 */ /* 0x000e2200000e0000 */
[----:B------:R-:W-:-:S01]  /*e530*/  FFMA.FTZ R154, R158, UR29, -R10 ;  /* 0x0000001d9e9a7c23 */ /* 0x000fc2000801080a */
[--C-:B------:R-:W-:Y:S01]  /*e540*/  FFMA.FTZ R160, R162, UR29, -R10.reuse ;  /* 0x0000001da2a07c23 */ /* 0x100fe2000801080a */
[----:B------:R-:W-:-:S01]  /*e550*/  FFMA.FTZ R158, R161, UR29, -R10 ;  /* 0x0000001da19e7c23 */ /* 0x000fc2000801080a */
[----:B------:R-:W-:Y:S01]  /*e560*/  FFMA.FTZ R162, R159, UR29, -R10 ;  /* 0x0000001d9fa27c23 */ /* 0x000fe2000801080a */
[----:B------:R-:W-:Y:S01]  /*e570*/  IMAD.U32 R161, RZ, RZ, UR29 ;  /* 0x0000001dffa17e24 */ /* 0x000fe2000f8e00ff */
[----:B------:R-:W-:Y:S01]  /*e580*/  FSEL R159, R9, RZ, P6 ;  /* 0x000000ff099f7208 */ /* 0x000fe20003000000 */
[----:B------:R1:W-:Y:S04]  /*e590*/  MUFU.EX2 R146, R177 ;  /* 0x000000b100927308 */ /* 0x0003e80000000800 */
[----:B------:R-:W-:-:S04]  /*e5a0*/  FADD.FTZ R4, -R159, R4 ;  /* 0x000000049f047221 */ /* 0x000fc80000010100 */
[----:B------:R-:W-:Y:S08]  /*e5b0*/  MUFU.EX2 R159, R162 ;  /* 0x000000a2009f7308 */ /* 0x000ff00000000800 */
[----:B------:R-:W-:Y:S01]  /*e5c0*/  MUFU.EX2 R15, R15 ;  /* 0x0000000f000f7308 */ /* 0x000fe20000000800 */
[----:B0-----:R-:W-:-:S05]  /*e5d0*/  FMNMX.FTZ R164, R163, R164, !PT ;  /* 0x000000a4a3a47209 */ /* 0x001fca0007810000 */
[----:B------:R-:W0:Y:S02]  /*e5e0*/  SHFL.BFLY PT, R163, R164, 0x1, 0x1f ;  /* 0x0c201f00a4a37f89 */ /* 0x000e2400000e0000 */
[----:B------:R-:W-:Y:S08]  /*e5f0*/  MUFU.EX2 R149, R149 ;  /* 0x0000009500957308 */ /* 0x000ff00000000800 */
[----:B------:R-:W-:Y:S08]  /*e600*/  MUFU.EX2 R150, R150 ;  /* 0x0000009600967308 */ /* 0x000ff00000000800 */
[----:B------:R-:W-:Y:S01]  /*e610*/  MUFU.EX2 R151, R151 ;  /* 0x0000009700977308 */ /* 0x000fe20000000800 */
[----:B0-----:R-:W-:Y:S01]  /*e620*/  FMNMX.FTZ R10, R164, R163, !PT ;  /* 0x000000a3a40a7209 */ /* 0x001fe20007810000 */
[----:B------:R-:W-:-:S06]  /*e630*/  FMUL.FTZ R163, R4, UR29 ;  /* 0x0000001d04a37c20 */ /* 0x000fcc0008410000 */
[----:B------:R-:W-:Y:S01]  /*e640*/  MUFU.EX2 R152, R152 ;  /* 0x0000009800987308 */ /* 0x000fe20000000800 */
[C---:B------:R-:W-:Y:S01]  /*e650*/  FSETP.NEU.FTZ.AND P1, PT, R10.reuse, -INF , PT ;  /* 0xff8000000a00780b */ /* 0x040fe20003f3d000 */
[----:B------:R-:W-:-:S05]  /*e660*/  FFMA.FTZ R161, R10, R161, -8 ;  /* 0xc10000000aa17423 */ /* 0x000fca00000100a1 */
[----:B------:R-:W-:Y:S01]  /*e670*/  FSEL R161, R161, RZ, P1 ;  /* 0x000000ffa1a17208 */ /* 0x000fe20000800000 */
[----:B------:R-:W0:Y:S04]  /*e680*/  MUFU.EX2 R163, R163 ;  /* 0x000000a300a37308 */ /* 0x000e280000000800 */
[----:B------:R-:W-:-:S01]  /*e690*/  FFMA.FTZ R4, R8, UR29, -R161 ;  /* 0x0000001d08047c23 */ /* 0x000fc200080108a1 */
[--C-:B------:R-:W-:Y:S01]  /*e6a0*/  FFMA.FTZ R8, R12, UR29, -R161.reuse ;  /* 0x0000001d0c087c23 */ /* 0x100fe200080108a1 */
[----:B------:R-:W-:-:S01]  /*e6b0*/  FFMA.FTZ R12, R20, UR29, -R161 ;  /* 0x0000001d140c7c23 */ /* 0x000fc200080108a1 */
[--C-:B------:R-:W-:Y:S01]  /*e6c0*/  FFMA.FTZ R20, R120, UR29, -R161.reuse ;  /* 0x0000001d78147c23 */ /* 0x100fe200080108a1 */
[----:B------:R-:W-:-:S01]  /*e6d0*/  FFMA.FTZ R120, R122, UR29, -R161 ;  /* 0x0000001d7a787c23 */ /* 0x000fc200080108a1 */
[--C-:B------:R-:W-:Y:S01]  /*e6e0*/  FFMA.FTZ R122, R124, UR29, -R161.reuse ;  /* 0x0000001d7c7a7c23 */ /* 0x100fe200080108a1 */
[----:B------:R-:W-:-:S01]  /*e6f0*/  FFMA.FTZ R124, R126, UR29, -R161 ;  /* 0x0000001d7e7c7c23 */ /* 0x000fc200080108a1 */
[----:B------:R-:W-:Y:S01]  /*e700*/  FSEL R126, R10, RZ, P1 ;  /* 0x000000ff0a7e7208 */ /* 0x000fe20000800000 */
[----:B-1----:R-:W-:-:S01]  /*e710*/  FFMA.FTZ R177, R170, UR29, -R161 ;  /* 0x0000001daab17c23 */ /* 0x002fc200080108a1 */
[----:B------:R-:W-:Y:S01]  /*e720*/  MUFU.EX2 R4, R4 ;  /* 0x0000000400047308 */ /* 0x000fe20000000800 */
[----:B------:R-:W-:-:S01]  /*e730*/  FFMA.FTZ R11, R11, UR29, -R161 ;  /* 0x0000001d0b0b7c23 */ /* 0x000fc200080108a1 */
[----:B------:R-:W-:Y:S01]  /*e740*/  FFMA.FTZ R165, R165, UR29, -R161 ;  /* 0x0000001da5a57c23 */ /* 0x000fe200080108a1 */
[----:B------:R-:W-:-:S01]  /*e750*/  FADD.FTZ R126, -R126, R5 ;  /* 0x000000057e7e7221 */ /* 0x000fc20000010100 */
[----:B------:R-:W-:Y:S01]  /*e760*/  FFMA.FTZ R179, R166, UR29, -R161 ;  /* 0x0000001da6b37c23 */ /* 0x000fe200080108a1 */
[----:B0-----:R-:W-:-:S01]  /*e770*/  FFMA.FTZ R166, R163, R3, R14 ;  /* 0x00000003a3a67223 */ /* 0x001fc2000001000e */
[----:B------:R-:W-:Y:S01]  /*e780*/  FFMA.FTZ R162, R171, UR29, -R161 ;  /* 0x0000001daba27c23 */ /* 0x000fe200080108a1 */
[----:B------:R-:W-:Y:S01]  /*e790*/  FMUL.FTZ R126, R126, UR29 ;  /* 0x0000001d7e7e7c20 */ /* 0x000fe20008410000 */
[----:B------:R-:W-:Y:S01]  /*e7a0*/  MUFU.EX2 R177, R177 ;  /* 0x000000b100b17308 */ /* 0x000fe20000000800 */
[----:B------:R-:W-:-:S01]  /*e7b0*/  FADD.FTZ R166, R21, R166 ;  /* 0x000000a615a67221 */ /* 0x000fc20000010000 */
[--C-:B------:R-:W-:Y:S01]  /*e7c0*/  FFMA.FTZ R123, R123, UR29, -R161.reuse ;  /* 0x0000001d7b7b7c23 */ /* 0x100fe200080108a1 */
        /* <DEDUP_REMOVED lines=23> */
[----:B------:R-:W-:-:S03]  /*e940*/  FADD.FTZ R166, R128, R171 ;  /* 0x000000ab80a67221 */ /* 0x000fc60000010000 */
[----:B------:R-:W-:Y:S01]  /*e950*/  FADD.FTZ R3, R4, R3 ;  /* 0x0000000304037221 */ /* 0x000fe20000010000 */
[----:B------:R-:W-:-:S02]  /*e960*/  FADD.FTZ R171, R129, R166 ;  /* 0x000000a681ab7221 */ /* 0x000fc40000010000 */
        /* <DEDUP_REMOVED lines=15> */
[----:B------:R-:W-:-:S05]  /*ea60*/  FFMA.FTZ R171, R148, UR29, -R161 ;  /* 0x0000001d94ab7c23 */ /* 0x000fca00080108a1 */
[----:B------:R-:W1:Y:S01]  /*ea70*/  MUFU.EX2 R125, R125 ;  /* 0x0000007d007d7308 */ /* 0x000e620000000800 */
[----:B--2---:R-:W-:-:S01]  /*ea80*/  FADD.FTZ R173, R123, R2 ;  /* 0x000000027bad7221 */ /* 0x004fc20000010000 */
[----:B------:R-:W-:-:S04]  /*ea90*/  FADD.FTZ R2, R132, R3 ;  /* 0x0000000384027221 */ /* 0x000fc80000010000 */
        /* <DEDUP_REMOVED lines=9> */
[----:B------:R1:W3:Y:S01]  /*eb30*/  MUFU.EX2 R5, R169 ;  /* 0x000000a900057308 */ /* 0x0002e20000000800 */
[----:B--2---:R-:W-:-:S01]  /*eb40*/  FADD.FTZ R148, R124, R173 ;  /* 0x000000ad7c947221 */ /* 0x004fc20000010000 */
[----:B------:R-:W-:-:S06]  /*eb50*/  FADD.FTZ R3, R13, R2 ;  /* 0x000000020d037221 */ /* 0x000fcc0000010000 */
[----:B------:R-:W2:Y:S01]  /*eb60*/  MUFU.EX2 R162, R162 ;  /* 0x000000a200a27308 */ /* 0x000ea20000000800 */
[----:B0-----:R-:W-:-:S01]  /*eb70*/  FADD.FTZ R148, R127, R148 ;  /* 0x000000947f947221 */ /* 0x001fc20000010000 */
[----:B-1----:R-:W-:-:S06]  /*eb80*/  FFMA.FTZ R169, R175, UR29, -R161 ;  /* 0x0000001dafa97c23 */ /* 0x002fcc00080108a1 */
[----:B------:R-:W0:Y:S01]  /*eb90*/  MUFU.EX2 R130, R130 ;  /* 0x0000008200827308 */ /* 0x000e220000000800 */
[----:B---3--:R-:W-:-:S01]  /*eba0*/  FADD.FTZ R173, R5, R148 ;  /* 0x0000009405ad7221 */ /* 0x008fc20000010000 */
[----:B------:R-:W-:-:S06]  /*ebb0*/  FADD.FTZ R148, R180, R3 ;  /* 0x00000003b4947221 */ /* 0x000fcc0000010000 */
[----:B------:R-:W1:Y:S01]  /*ebc0*/  MUFU.EX2 R131, R131 ;  /* 0x0000008300837308 */ /* 0x000e620000000800 */
[----:B--2---:R-:W-:-:S07]  /*ebd0*/  FADD.FTZ R173, R162, R173 ;  /* 0x000000ada2ad7221 */ /* 0x004fce0000010000 */
[----:B------:R-:W2:Y:S01]  /*ebe0*/  MUFU.EX2 R164, R164 ;  /* 0x000000a400a47308 */ /* 0x000ea20000000800 */
[----:B0-----:R-:W-:-:S01]  /*ebf0*/  FADD.FTZ R2, R130, R173 ;  /* 0x000000ad82027221 */ /* 0x001fc20000010000 */
[----:B------:R-:W-:Y:S01]  /*ec00*/  FFMA.FTZ R173, R141, UR29, -R161 ;  /* 0x0000001d8dad7c23 */ /* 0x000fe200080108a1 */
[----:B------:R-:W-:-:S04]  /*ec10*/  FADD.FTZ R141, R15, R148 ;  /* 0x000000940f8d7221 */ /* 0x000fc80000010000 */
[----:B------:R-:W-:Y:S01]  /*ec20*/  FADD.FTZ R148, R146, R141 ;  /* 0x0000008d92947221 */ /* 0x000fe20000010000 */
[----:B------:R-:W0:Y:S01]  /*ec30*/  MUFU.EX2 R169, R169 ;  /* 0x000000a900a97308 */ /* 0x000e220000000800 */
[----:B-1----:R-:W-:-:S01]  /*ec40*/  FADD.FTZ R3, R131, R2 ;  /* 0x0000000283037221 */ /* 0x002fc20000010000 */
[----:B------:R-:W-:Y:S01]  /*ec50*/  FFMA.FTZ R141, R142, UR29, -R161 ;  /* 0x0000001d8e8d7c23 */ /* 0x000fe200080108a1 */
[----:B------:R-:W-:-:S01]  /*ec60*/  FADD.FTZ R175, R149, R148 ;  /* 0x0000009495af7221 */ /* 0x000fc20000010000 */
[----:B------:R-:W-:-:S03]  /*ec70*/  FFMA.FTZ R142, R143, UR29, -R161 ;  /* 0x0000001d8f8e7c23 */ /* 0x000fc600080108a1 */
[----:B------:R-:W-:Y:S01]  /*ec80*/  FADD.FTZ R148, R150, R175 ;  /* 0x000000af96947221 */ /* 0x000fe20000010000 */
[----:B------:R-:W1:Y:S01]  /*ec90*/  MUFU.EX2 R134, R134 ;  /* 0x0000008600867308 */ /* 0x000e620000000800 */
[----:B--2---:R-:W-:-:S02]  /*eca0*/  FADD.FTZ R2, R164, R3 ;  /* 0x00000003a4027221 */ /* 0x004fc40000010000 */
[----:B------:R-:W-:-:S04]  /*ecb0*/  FADD.FTZ R143, R151, R148 ;  /* 0x00000094978f7221 */ /* 0x000fc80000010000 */
[----:B------:R-:W-:Y:S01]  /*ecc0*/  FADD.FTZ R148, R152, R143 ;  /* 0x0000008f98947221 */ /* 0x000fe20000010000 */
        /* <DEDUP_REMOVED lines=35> */
[----:B--2---:R-:W-:-:S04]  /*ef00*/  FADD.FTZ R2, R160, R3 ;  /* 0x00000003a0027221 */ /* 0x004fc80000010000 */
[----:B------:R-:W-:Y:S01]  /*ef10*/  FADD.FTZ R3, R159, R2 ;  /* 0x000000029f037221 */ /* 0x000fe20000010000 */
[----:B0-----:R-:W-:-:S04]  /*ef20*/  FADD.FTZ R143, R144, R143 ;  /* 0x0000008f908f7221 */ /* 0x001fc80000010000 */
[----:B-1----:R-:W-:Y:S01]  /*ef30*/  FADD.FTZ R2, R147, R143 ;  /* 0x0000008f93027221 */ /* 0x002fe20000010000 */
[----:B------:R-:W-:Y:S06]  /*ef40*/  @!P0 BRA `(.L_x_4717) ;  /* 0x0000000000048947 */ /* 0x000fec0003800000 */
[----:B------:R-:W-:Y:S01]  /*ef50*/  BPT.TRAP 0x1 ;  /* 0x000000040000795c */ /* 0x000fe20000300000 */
.L_x_4717:
        /* <DEDUP_REMOVED lines=139> */
.L_x_4699:
[----:B------:R-:W-:Y:S06]  /*f810*/  BAR.ARV 0x8, 0x180 ;  /* 0x0206000000007b1d */ /* 0x000fec0000002000 */
[----:B------:R-:W-:Y:S05]  /*f820*/  @!P0 BRA `(.L_x_4719) ;  /* 0x0000000000048947 */ /* 0x000fea0003800000 */
[----:B------:R-:W-:Y:S01]  /*f830*/  BPT.TRAP 0x1 ;  /* 0x000000040000795c */ /* 0x000fe20000300000 */
.L_x_4719:
[----:B------:R-:W-:Y:S01]  /*f840*/  ULEA UR9, UR45, UR36, 0x3 ;  /* 0x000000242d097291 */ /* 0x000fe2000f8e183f */
[----:B------:R-:W-:-:S05]  /*f850*/  IMAD.U32 R0, RZ, RZ, UR46 ;  /* 0x0000002eff007e24 */ /* 0x000fca000f8e00ff */
[----:B------:R-:W-:-:S04]  /*f860*/  SHF.L.U32 R0, R0, 0x1f, RZ ;  /* 0x0000001f00007819 */ /* 0x000fc800000006ff */
[----:B------:R0:W1:Y:S01]  /*f870*/  SYNCS.PHASECHK.TRANS64.TRYWAIT P1, [UR9+0x2a850], R0 ;  /* 0x02a85000ff0075a7 */ /* 0x0000620008020149 */
[----:B------:R-:W-:Y:S05]  /*f880*/  @!P0 BRA `(.L_x_4720) ;  /* 0x0000000000048947 */ /* 0x000fea0003800000 */
[----:B------:R-:W-:Y:S01]  /*f890*/  BPT.TRAP 0x1 ;  /* 0x000000040000795c */ /* 0x000fe20000300000 */
.L_x_4720:
[----:B-1----:R-:W-:Y:S05]  /*f8a0*/  @P1 BRA `(.L_x_4721) ;  /* 0x0000000000081947 */ /* 0x002fea0003800000 */
[----:B------:R-:W1:Y:S02]  /*f8b0*/  SYNCS.PHASECHK.TRANS64.TRYWAIT P1, [UR9+0x2a850], R0 ;  /* 0x02a85000ff0075a7 */ /* 0x000e640008020149 */
[----:B-1----:R-:W-:Y:S05]  /*f8c0*/  @!P1 BRA `(.L_x_4722) ;  /* 0x0000008c00b49947 */ /* 0x002fea0003800000 */
.L_x_4721:
        /* <DEDUP_REMOVED lines=11> */
[----:B------:R-:W-:-:S03]  /*f980*/  PLOP3.LUT P1, PT, PT, PT, UP0, 0x80, 0x0 ;  /* 0x000000000000781c */ /* 0x000fc60003f2f008 */
[----:B------:R-:W-:Y:S01]  /*f990*/  UIADD3 UR4, UR8, 0x2, URZ ;  /* 0x0000000208047890 */ /* 0x000fe2000fffe03f */
[----:B------:R-:W-:Y:S02]  /*f9a0*/  @UP0 ULDC.64 UR12, c[0x0][0x9c8] ;  /* 0x00027200000c0ab9 */ /* 0x000fe40000000a00 */
[----:B------:R-:W-:-:S06]  /*f9b0*/  UMOV UR6, UR8 ;  /* 0x0000000800067c82 */ /* 0x000fcc0008000000 */
[----:B------:R-:W-:Y:S01]  /*f9c0*/  QGMMA.64x192x32.F32.E4M3.E4M3 R24, R196, gdesc[UR4], R24, gsb0 ;  /* 0x02e00004c4187df3 */ /* 0x000fe20008000818 */
[----:B------:R-:W-:Y:S01]  /*f9d0*/  UMOV UR7, 0x40000040 ;  /* 0x4000004000077882 */ /* 0x000fe20000000000 */
[----:B------:R-:W-:Y:S01]  /*f9e0*/  UMOV UR6, UR4 ;  /* 0x0000000400067c82 */ /* 0x000fe20008000000 */
[----:B------:R-:W-:Y:S01]  /*f9f0*/  @UP0 UIMAD.WIDE.U32 UR4, UR44, UR12, URZ ;  /* 0x0000000c2c0402a5 */ /* 0x000fe2000f8e003f */
[----:B------:R-:W-:Y:S02]  /*fa00*/  WARPGROUP.DEPBAR.LE gsb0, 0x0 ;  /* 0x00008000000079c5 */ /* 0x000fe40000010000 */
[----:B------:R-:W-:-:S14]  /*fa10*/  WARPGROUP.ARRIVE ;  /* 0x00000000000079c5 */ /* 0x000fdc0000000000 */
[----:B------:R-:W-:Y:S01]  /*fa20*/  QGMMA.64x192x32.F32.E4M3.E4M3 R24, R192, gdesc[UR4], R24, gsb0 ;  /* 0x02e00004c0187df3 */ /* 0x000fe20008000818 */
[----:B------:R-:W-:Y:S02]  /*fa30*/  @UP0 USHF.R.S32.HI UR6, URZ, 0x1f, UR44 ;  /* 0x0000001f3f060899 */ /* 0x000fe4000801142c */
[----:B------:R-:W-:Y:S02]  /*fa40*/  @UP0 USHF.R.S32.HI UR7, URZ, 0x1f, UR40 ;  /* 0x0000001f3f070899 */ /* 0x000fe40008011428 */
[----:B------:R-:W-:-:S04]  /*fa50*/  @UP0 UIMAD UR6, UR6, UR12, URZ ;  /* 0x0000000c060602a4 */ /* 0x000fc8000f8e023f */
        /* <DEDUP_REMOVED lines=10> */
[----:B-1----:R-:W-:-:S05]  /*fb00*/  IMAD.U32 R5, RZ, RZ, UR7 ;  /* 0x00000007ff057e24 */ /* 0x002fca000f8e00ff */
[----:B------:R1:W2:Y:S01]  /*fb10*/  @P1 LDG.E R6, desc[UR52][R4.64] ;  /* 0x0000003404061981 */ /* 0x0002a2000c1e1900 */
[----:B------:R-:W-:Y:S01]  /*fb20*/  UIADD3 UR4, UR8, 0x4, URZ ;  /* 0x0000000408047890 */ /* 0x000fe2000fffe03f */
[----:B------:R-:W-:-:S06]  /*fb30*/  UMOV UR7, 0x40000040 ;  /* 0x4000004000077882 */ /* 0x000fcc0000000000 */
[----:B------:R-:W-:Y:S01]  /*fb40*/  UMOV UR6, UR4 ;  /* 0x0000000400067c82 */ /* 0x000fe20008000000 */
[----:B------:R-:W-:Y:S01]  /*fb50*/  UIADD3 UR8, UR8, 0x6, URZ ;  /* 0x0000000608087890 */ /* 0x000fe2000fffe03f */
[----:B------:R-:W-:Y:S02]  /*fb60*/  WARPGROUP.DEPBAR.LE gsb0, 0x0 ;  /* 0x00008000000079c5 */ /* 0x000fe40000010000 */
[----:B------:R-:W-:-:S06]  /*fb70*/  WARPGROUP.ARRIVE ;  /* 0x00000000000079c5 */ /* 0x000fcc0000000000 */
[----:B------:R-:W-:Y:S01]  /*fb80*/  QGMMA.64x192x32.F32.E4M3.E4M3 R24, R188, gdesc[UR4], R24, gsb0 ;  /* 0x02e00004bc187df3 */ /* 0x000fe20008000818 */
[----:B------:R-:W-:Y:S01]  /*fb90*/  UMOV UR6, UR8 ;  /* 0x0000000800067c82 */ /* 0x000fe20008000000 */
[----:B------:R-:W-:Y:S01]  /*fba0*/  UMOV UR7, 0x40000040 ;  /* 0x4000004000077882 */ /* 0x000fe20000000000 */
[----:B0-----:R-:W0:Y:S04]  /*fbb0*/  SHFL.BFLY PT, R0, R3, 0x2, 0x1f ;  /* 0x0c401f0003007f89 */ /* 0x001e2800000e0000 */
[----:B------:R-:W3:Y:S01]  /*fbc0*/  SHFL.BFLY PT, R11, R2, 0x2, 0x1f ;  /* 0x0c401f00020b7f89 */ /* 0x000ee200000e0000 */
[----:B0-----:R-:W-:-:S01]  /*fbd0*/  FADD.FTZ R0, R0, R3 ;  /* 0x0000000300007221 */ /* 0x001fc20000010000 */
[----:B---3--:R-:W-:-:S04]  /*fbe0*/  FADD.FTZ R11, R11, R2 ;  /* 0x000000020b0b7221 */ /* 0x008fc80000010000 */
[----:B------:R-:W0:Y:S04]  /*fbf0*/  SHFL.BFLY PT, R7, R0, 0x1, 0x1f ;  /* 0x0c201f0000077f89 */ /* 0x000e2800000e0000 */
[----:B-1----:R-:W1:Y:S01]  /*fc00*/  SHFL.BFLY PT, R4, R11, 0x1, 0x1f ;  /* 0x0c201f000b047f89 */ /* 0x002e6200000e0000 */
        /* <DEDUP_REMOVED lines=16> */
[----:B------:R-:W3:Y:S01]  /*fd10*/  @P1 MUFU.RCP R7, R13 ;  /* 0x0000000d00071308 */ /* 0x000ee20000001000 */
        /* <DEDUP_REMOVED lines=10> */
[-C--:B--2---:R-:W-:Y:S01]  /*fdc0*/  FMUL.FTZ R3, R3, R6.reuse ;  /* 0x0000000603037220 */ /* 0x084fe20000410000 */
[----:B---3--:R-:W-:Y:S01]  /*fdd0*/  FMUL.FTZ R4, R7, R6 ;  /* 0x0000000607047220 */ /* 0x008fe20000410000 */
[----:B------:R-:W-:-:S02]  /*fde0*/  WARPGROUP.DEPBAR.LE gsb0, 0x0 ;  /* 0x00008000000079c5 */ /* 0x000fc40000010000 */
[----:B------:R-:W-:Y:S05]  /*fdf0*/  @!P0 BRA `(.L_x_4723) ;  /* 0x0000000000048947 */ /* 0x000fea0003800000 */
[----:B------:R-:W-:Y:S01]  /*fe00*/  BPT.TRAP 0x1 ;  /* 0x000000040000795c */ /* 0x000fe20000300000 */
.L_x_4723:
        /* <DEDUP_REMOVED lines=39> */
[----:B------:R-:W-:Y:S01]  /*10080*/  USEL UR4, URZ, 0x1, UP0 ;  /* 0x000000013f047887 */ /* 0x000fe20008000000 */
        /* <DEDUP_REMOVED lines=66> */
.L_x_4645:
[----:B------:R-:W0:Y:S01]  /*104b0*/  S2R R4, SR_CgaCtaId ;  /* 0x0000000000047919 */ /* 0x000e220000008800 */
[----:B------:R-:W-:Y:S01]  /*104c0*/  MOV R3, 0x400 ;  /* 0x0000040000037802 */ /* 0x000fe20000000f00 */
[----:B------:R-:W-:Y:S01]  /*104d0*/  BSSY B0, `(.L_x_4724) ;  /* 0x00002c3000007945 */ /* 0x000fe20003800000 */
[----:B------:R-:W-:Y:S02]  /*104e0*/  BAR.SYNC.DEFER_BLOCKING 0x5, 0x180 ;  /* 0x0146000000007b1d */ /* 0x000fe40000010000 */
[----:B0-----:R-:W-:-:S05]  /*104f0*/  LEA R3, R4, R3, 0x18 ;  /* 0x0000000304037211 */ /* 0x001fca00078ec0ff */
[----:B------:R-:W0:Y:S02]  /*10500*/  LDS R4, [R3+0x2a8d0] ;  /* 0x02a8d00003047984 */ /* 0x000e240000000800 */
[----:B0-----:R-:W-:Y:S01]  /*10510*/  R2UR UR4, R4 ;  /* 0x00000000040472ca */ /* 0x001fe200000e0000 */
[----:B------:R-:W-:Y:S06]  /*10520*/  BAR.ARV 0x4, 0x180 ;  /* 0x0106000000007b1d */ /* 0x000fec0000002000 */
[----:B------:R-:W-:Y:S08]  /*10530*/  @P0 BRA `(.L_x_4725) ;  /* 0x00000020005c0947 */ /* 0x000ff00003800000 */
[----:B------:R-:W0:Y:S01]  /*10540*/  S2R R50, SR_TID.X ;  /* 0x0000000000327919 */ /* 0x000e220000002100 */
[----:B------:R-:W-:Y:S01]  /*10550*/  ULDC.64 UR6, c[0x4][0xd8] ;  /* 0x0100360000067ab9 */ /* 0x000fe20000000a00 */
        /* <DEDUP_REMOVED lines=49> */
[----:B------:R-:W-:Y:S02]  /*10870*/  BAR.SYNC.DEFER_BLOCKING 0x1, 0x100 ;  /* 0x0044000000007b1d */ /* 0x000fe40000010000 */
[----:B------:R-:W-:-:S05]  /*10880*/  IADD3 R4, P0, R4, UR6, RZ ;  /* 0x0000000604047c10 */ /* 0x000fca000ff1e0ff */
[----:B------:R-:W-:-:S05]  /*10890*/  IMAD.X R5, RZ, RZ, UR7, P0 ;  /* 0x00000007ff057e24 */ /* 0x000fca00080e06ff */
[----:B------:R0:W2:Y:S01]  /*108a0*/  LDG.E.CONSTANT R34, desc[UR52][R4.64] ;  /* 0x0000003404227981 */ /* 0x0000a2000c1e9900 */
[----:B------:R-:W-:Y:S01]  /*108b0*/  F2FP.BF16.F32.PACK_AB R31, R78, R31 ;  /* 0x0000001f4e1f723e */ /* 0x000fe200000010ff */
[----:B------:R-:W-:Y:S01]  /*108c0*/  UIMAD UR5, UR10, UR8, URZ ;  /* 0x000000080a0572a4 */ /* 0x000fe2000f8e023f */
[----:B------:R-:W-:Y:S01]  /*108d0*/  F2FP.BF16.F32.PACK_AB R27, R86, R27 ;  /* 0x0000001b561b723e */ /* 0x000fe200000010ff */
[----:B------:R-:W1:Y:S01]  /*108e0*/  S2R R48, SR_SWINHI ;  /* 0x0000000000307919 */ /* 0x000e620000002f00 */
[----:B------:R-:W-:Y:S02]  /*108f0*/  UIMAD.WIDE.U32 UR6, UR40, UR8, URZ ;  /* 0x00000008280672a5 */ /* 0x000fe4000f8e003f */
[----:B------:R-:W-:Y:S02]  /*10900*/  UIMAD UR5, UR40, UR9, UR5 ;  /* 0x00000009280572a4 */ /* 0x000fe4000f8e0205 */
[----:B------:R-:W-:Y:S01]  /*10910*/  USHF.R.S32.HI UR12, URZ, 0x1f, UR44 ;  /* 0x0000001f3f0c7899 */ /* 0x000fe2000801142c */
[----:B0-----:R-:W-:Y:S01]  /*10920*/  LOP3.LUT P0, R5, R50, 0x3, RZ, 0xc0, !PT ;  /* 0x0000000332057812 */ /* 0x001fe2000780c0ff */
[----:B------:R-:W-:Y:S01]  /*10930*/  ULDC.64 UR8, c[0x0][0xb98] ;  /* 0x0002e60000087ab9 */ /* 0x000fe20000000a00 */
[----:B------:R-:W-:Y:S01]  /*10940*/  F2FP.BF16.F32.PACK_AB R4, R47, R56 ;  /* 0x000000382f04723e */ /* 0x000fe200000010ff */
[----:B------:R-:W-:Y:S01]  /*10950*/  UIADD3 UR7, UR7, UR5, URZ ;  /* 0x0000000507077290 */ /* 0x000fe2000fffe03f */
[----:B------:R-:W-:Y:S01]  /*10960*/  ISETP.EQ.OR P0, PT, R5, 0x3, !P0 ;  /* 0x000000030500780c */ /* 0x000fe20004702670 */
[----:B------:R-:W-:Y:S01]  /*10970*/  IMAD R5, R200, 0x40, R18 ;  /* 0x00000040c8057824 */ /* 0x000fe200078e0212 */
[----:B------:R-:W-:-:S02]  /*10980*/  UIMAD UR5, UR12, UR8, URZ ;  /* 0x000000080c0572a4 */ /* 0x000fc4000f8e023f */
[----:B------:R-:W-:Y:S01]  /*10990*/  SEL R97, R33, R32, P0 ;  /* 0x0000002021617207 */ /* 0x000fe20000000000 */
[----:B------:R-:W-:Y:S01]  /*109a0*/  UIMAD.WIDE.U32 UR6, UR44, UR8, UR6 ;  /* 0x000000082c0672a5 */ /* 0x000fe2000f8e0006 */
[----:B------:R-:W-:Y:S01]  /*109b0*/  SEL R67, R32, R33, P0 ;  /* 0x0000002120437207 */ /* 0x000fe20000000000 */
[----:B------:R-:W-:Y:S01]  /*109c0*/  UIMAD UR5, UR44, UR9, UR5 ;  /* 0x000000092c0572a4 */ /* 0x000fe2000f8e0205 */
[----:B------:R-:W-:Y:S02]  /*109d0*/  SEL R89, R52, R53, P0 ;  /* 0x0000003534597207 */ /* 0x000fe40000000000 */
[----:B------:R-:W-:Y:S01]  /*109e0*/  SEL R57, R53, R52, P0 ;  /* 0x0000003435397207 */ /* 0x000fe20000000000 */
[----:B------:R-:W-:Y:S01]  /*109f0*/  ULDC.64 UR8, c[0x0][0xae8] ;  /* 0x0002ba0000087ab9 */ /* 0x000fe20000000a00 */
[----:B------:R-:W-:Y:S02]  /*10a00*/  SEL R85, R126, R127, P0 ;  /* 0x0000007f7e557207 */ /* 0x000fe40000000000 */
[----:B------:R-:W-:-:S02]  /*10a10*/  SEL R55, R127, R126, P0 ;  /* 0x0000007e7f377207 */ /* 0x000fc40000000000 */
[----:B------:R-:W-:Y:S02]  /*10a20*/  SEL R107, R81, R96, P0 ;  /* 0x00000060516b7207 */ /* 0x000fe40000000000 */
[----:B------:R-:W-:Y:S02]  /*10a30*/  SEL R80, R96, R81, P0 ;  /* 0x0000005160507207 */ /* 0x000fe40000000000 */
[----:B------:R-:W-:Y:S02]  /*10a40*/  SEL R101, R21, R20, P0 ;  /* 0x0000001415657207 */ /* 0x000fe40000000000 */
[----:B------:R-:W-:Y:S02]  /*10a50*/  MOV R32, R3 ;  /* 0x0000000300207202 */ /* 0x000fe40000000f00 */
[----:B-1----:R-:W-:Y:S02]  /*10a60*/  MOV R33, R48 ;  /* 0x0000003000217202 */ /* 0x002fe40000000f00 */
[----:B------:R-:W-:-:S02]  /*10a70*/  SEL R69, R20, R21, P0 ;  /* 0x0000001514457207 */ /* 0x000fc40000000000 */
[----:B------:R-:W-:Y:S01]  /*10a80*/  SEL R127, R15, R14, P0 ;  /* 0x0000000e0f7f7207 */ /* 0x000fe20000000000 */
[--C-:B------:R-:W-:Y:S01]  /*10a90*/  IMAD.WIDE R52, R204, 0x2, R32.reuse ;  /* 0x00000002cc347825 */ /* 0x100fe200078e0220 */
[----:B------:R-:W-:Y:S02]  /*10aa0*/  SEL R81, R14, R15, P0 ;  /* 0x0000000f0e517207 */ /* 0x000fe40000000000 */
[----:B------:R-:W-:Y:S01]  /*10ab0*/  SEL R103, R13, R12, P0 ;  /* 0x0000000c0d677207 */ /* 0x000fe20000000000 */
[----:B------:R-:W-:Y:S01]  /*10ac0*/  IMAD.WIDE R32, R5, 0x2, R32 ;  /* 0x0000000205207825 */ /* 0x000fe200078e0220 */
[C---:B------:R-:W-:Y:S02]  /*10ad0*/  IADD3 R21, P6, R52.reuse, 0x8020, RZ ;  /* 0x0000802034157810 */ /* 0x040fe40007fde0ff */
[----:B------:R-:W-:Y:S02]  /*10ae0*/  IADD3 R15, P2, R52, 0x4060, RZ ;  /* 0x00004060340f7810 */ /* 0x000fe40007f5e0ff */
[----:B------:R-:W-:Y:S01]  /*10af0*/  SEL R70, R12, R13, P0 ;  /* 0x0000000d0c467207 */ /* 0x000fe20000000000 */
[--C-:B------:R-:W-:Y:S01]  /*10b00*/  IMAD.X R61, RZ, RZ, R53.reuse, P6 ;  /* 0x000000ffff3d7224 */ /* 0x100fe200030e0635 */
[----:B------:R-:W-:Y:S01]  /*10b10*/  SEL R111, R49, R4, P0 ;  /* 0x00000004316f7207 */ /* 0x000fe20000000000 */
[----:B------:R-:W-:Y:S01]  /*10b20*/  IMAD.X R63, RZ, RZ, R53, P2 ;  /* 0x000000ffff3f7224 */ /* 0x000fe200010e0635 */
[----:B------:R-:W-:-:S02]  /*10b30*/  SEL R73, R4, R49, P0 ;  /* 0x0000003104497207 */ /* 0x000fc40000000000 */
[----:B------:R-:W-:Y:S02]  /*10b40*/  LOP3.LUT R12, R21, 0x380, RZ, 0xc0, !PT ;  /* 0x00000380150c7812 */ /* 0x000fe400078ec0ff */
[----:B------:R-:W-:Y:S02]  /*10b50*/  LOP3.LUT R4, R15, 0x380, RZ, 0xc0, !PT ;  /* 0x000003800f047812 */ /* 0x000fe400078ec0ff */
[----:B------:R-:W-:Y:S02]  /*10b60*/  SEL R105, R9, R8, P0 ;  /* 0x0000000809697207 */ /* 0x000fe40000000000 */
[----:B------:R-:W-:Y:S02]  /*10b70*/  SEL R71, R8, R9, P0 ;  /* 0x0000000908477207 */ /* 0x000fe40000000000 */
[----:B------:R-:W-:Y:S02]  /*10b80*/  IADD3 R9, P2, R52, 0x40, RZ ;  /* 0x0000004034097810 */ /* 0x000fe40007f5e0ff */
[----:B------:R-:W-:-:S02]  /*10b90*/  SEL R129, R7, R6, P0 ;  /* 0x0000000607817207 */ /* 0x000fc40000000000 */
[----:B------:R-:W-:Y:S02]  /*10ba0*/  SEL R84, R6, R7, P0 ;  /* 0x0000000706547207 */ /* 0x000fe40000000000 */
[----:B------:R-:W-:Y:S02]  /*10bb0*/  SHF.R.U64 R12, R12, 0x3, RZ ;  /* 0x000000030c0c7819 */ /* 0x000fe400000012ff */
[----:B------:R-:W-:Y:S02]  /*10bc0*/  SHF.R.U64 R4, R4, 0x3, RZ ;  /* 0x0000000304047819 */ /* 0x000fe400000012ff */
[----:B------:R-:W-:Y:S02]  /*10bd0*/  SEL R109, R65, R72, P0 ;  /* 0x00000048416d7207 */ /* 0x000fe40000000000 */
[----:B------:R-:W-:Y:S02]  /*10be0*/  IADD3 R7, P1, R52, 0x20, RZ ;  /* 0x0000002034077810 */ /* 0x000fe40007f3e0ff */
[----:B------:R-:W-:-:S02]  /*10bf0*/  SEL R72, R72, R65, P0 ;  /* 0x0000004148487207 */ /* 0x000fc40000000000 */
[----:B------:R-:W-:Y:S01]  /*10c00*/  SEL R95, R37, R36, P0 ;  /* 0x00000024255f7207 */ /* 0x000fe20000000000 */
[--C-:B------:R-:W-:Y:S01]  /*10c10*/  IMAD.X R47, RZ, RZ, R53.reuse, P1 ;  /* 0x000000ffff2f7224 */ /* 0x100fe200008e0635 */
[----:B------:R-:W-:Y:S01]  /*10c20*/  SEL R66, R36, R37, P0 ;  /* 0x0000002524427207 */ /* 0x000fe20000000000 */
[----:B------:R-:W-:Y:S01]  /*10c30*/  IMAD.X R37, RZ, RZ, R53, P2 ;  /* 0x000000ffff257224 */ /* 0x000fe200010e0635 */
[----:B------:R-:W-:Y:S02]  /*10c40*/  IADD3 R65, P4, R52, 0x8060, RZ ;  /* 0x0000806034417810 */ /* 0x000fe40007f9e0ff */
[----:B------:R-:W-:Y:S02]  /*10c50*/  LOP3.LUT R60, R12, R21, RZ, 0x3c, !PT ;  /* 0x000000150c3c7212 */ /* 0x000fe400078e3cff */
[----:B------:R-:W-:Y:S02]  /*10c60*/  LOP3.LUT R62, R4, R15, RZ, 0x3c, !PT ;  /* 0x0000000f043e7212 */ /* 0x000fe400078e3cff */
[----:B------:R-:W-:-:S02]  /*10c70*/  LOP3.LUT R4, R7, 0x380, RZ, 0xc0, !PT ;  /* 0x0000038007047812 */ /* 0x000fc400078ec0ff */
[----:B------:R-:W-:Y:S02]  /*10c80*/  IADD3 R21, P2, R32, 0x5000, RZ ;  /* 0x0000500020157810 */ /* 0x000fe40007f5e0ff */
[----:B------:R-:W-:Y:S02]  /*10c90*/  LOP3.LUT R64, R65, 0x380, RZ, 0xc0, !PT ;  /* 0x0000038041407812 */ /* 0x000fe400078ec0ff */
[----:B------:R-:W-:Y:S02]  /*10ca0*/  SEL R87, R122, R123, P0 ;  /* 0x0000007b7a577207 */ /* 0x000fe40000000000 */
[----:B------:R-:W-:Y:S02]  /*10cb0*/  SEL R56, R123, R122, P0 ;  /* 0x0000007a7b387207 */ /* 0x000fe40000000000 */
[----:B------:R-:W-:Y:S02]  /*10cc0*/  SHF.R.U64 R4, R4, 0x3, RZ ;  /* 0x0000000304047819 */ /* 0x000fe400000012ff */
[----:B------:R-:W-:-:S02]  /*10cd0*/  LOP3.LUT R20, R21, 0x380, RZ, 0xc0, !PT ;  /* 0x0000038015147812 */ /* 0x000fc400078ec0ff */
[----:B------:R-:W-:Y:S02]  /*10ce0*/  SEL R123, R25, R24, P0 ;  /* 0x00000018197b7207 */ /* 0x000fe40000000000 */
[----:B------:R-:W-:Y:S02]  /*10cf0*/  SEL R79, R24, R25, P0 ;  /* 0x00000019184f7207 */ /* 0x000fe40000000000 */
[----:B------:R-:W-:Y:S02]  /*10d00*/  SEL R125, R11, R10, P0 ;  /* 0x0000000a0b7d7207 */ /* 0x000fe40000000000 */
[----:B------:R-:W-:Y:S02]  /*10d10*/  SEL R82, R10, R11, P0 ;  /* 0x0000000b0a527207 */ /* 0x000fe40000000000 */
[----:B------:R-:W-:Y:S02]  /*10d20*/  LOP3.LUT R5, R52, 0x380, RZ, 0xc0, !PT ;  /* 0x0000038034057812 */ /* 0x000fe400078ec0ff */
[----:B------:R-:W-:-:S02]  /*10d30*/  SHF.R.U64 R64, R64, 0x3, RZ ;  /* 0x0000000340407819 */ /* 0x000fc400000012ff */
[C---:B------:R-:W-:Y:S02]  /*10d40*/  IADD3 R25, P3, R52.reuse, 0x8040, RZ ;  /* 0x0000804034197810 */ /* 0x040fe40007f7e0ff */
[----:B------:R-:W-:Y:S02]  /*10d50*/  IADD3 R10, P5, R52, 0x8000, RZ ;  /* 0x00008000340a7810 */ /* 0x000fe40007fbe0ff */
[----:B------:R-:W-:Y:S01]  /*10d60*/  SEL R113, R43, R46, P0 ;  /* 0x0000002e2b717207 */ /* 0x000fe20000000000 */
[--C-:B------:R-:W-:Y:S01]  /*10d70*/  IMAD.X R51, RZ, RZ, R53.reuse, P3 ;  /* 0x000000ffff337224 */ /* 0x100fe200018e0635 */
[----:B------:R-:W-:Y:S01]  /*10d80*/  SEL R74, R46, R43, P0 ;  /* 0x0000002b2e4a7207 */ /* 0x000fe20000000000 */
[----:B------:R-:W-:Y:S01]  /*10d90*/  IMAD.X R49, RZ, RZ, R53, P5 ;  /* 0x000000ffff317224 */ /* 0x000fe200028e0635 */
[----:B------:R-:W-:Y:S02]  /*10da0*/  LOP3.LUT R46, R4, R7, RZ, 0x3c, !PT ;  /* 0x00000007042e7212 */ /* 0x000fe400078e3cff */
[----:B------:R-:W-:-:S02]  /*10db0*/  SHF.R.U64 R20, R20, 0x3, RZ ;  /* 0x0000000314147819 */ /* 0x000fc400000012ff */
[----:B------:R-:W-:Y:S02]  /*10dc0*/  SHF.R.U64 R5, R5, 0x3, RZ ;  /* 0x0000000305057819 */ /* 0x000fe400000012ff */
[----:B------:R-:W-:Y:S02]  /*10dd0*/  LOP3.LUT R4, R9, 0x380, RZ, 0xc0, !PT ;  /* 0x0000038009047812 */ /* 0x000fe400078ec0ff */
[----:B------:R-:W-:Y:S01]  /*10de0*/  LOP3.LUT R64, R64, R65, RZ, 0x3c, !PT ;  /* 0x0000004140407212 */ /* 0x000fe200078e3cff */
[----:B------:R-:W-:Y:S01]  /*10df0*/  IMAD.X R65, RZ, RZ, R53, P4 ;  /* 0x000000ffff417224 */ /* 0x000fe200020e0635 */
[C---:B------:R-:W-:Y:S02]  /*10e00*/  IADD3 R13, P4, R52.reuse, 0x4040, RZ ;  /* 0x00004040340d7810 */ /* 0x040fe40007f9e0ff */
[C---:B------:R-:W-:Y:S02]  /*10e10*/  IADD3 R11, P3, R52.reuse, 0x4020, RZ ;  /* 0x00004020340b7810 */ /* 0x040fe40007f7e0ff */
[----:B------:R-:W-:-:S02]  /*10e20*/  IADD3 R8, P6, R52, 0x4000, RZ ;  /* 0x0000400034087810 */ /* 0x000fc40007fde0ff */
[----:B------:R-:W-:Y:S01]  /*10e30*/  IADD3 R6, P5, R52, 0x60, RZ ;  /* 0x0000006034067810 */ /* 0x000fe20007fbe0ff */
[----:B------:R-:W-:Y:S01]  /*10e40*/  IMAD.X R43, RZ, RZ, R53, P3 ;  /* 0x000000ffff2b7224 */ /* 0x000fe200018e0635 */
[----:B------:R-:W-:Y:S01]  /*10e50*/  LOP3.LUT R20, R20, R21, RZ, 0x3c, !PT ;  /* 0x0000001514147212 */ /* 0x000fe200078e3cff */
[----:B------:R-:W-:Y:S01]  /*10e60*/  IMAD.X R21, RZ, RZ, R33, P2 ;  /* 0x000000ffff157224 */ /* 0x000fe200010e0621 */
[----:B------:R-:W-:Y:S02]  /*10e70*/  SEL R117, R35, R38, P0 ;  /* 0x0000002623757207 */ /* 0x000fe40000000000 */
[----:B------:R-:W-:Y:S02]  /*10e80*/  SEL R76, R38, R35, P0 ;  /* 0x00000023264c7207 */ /* 0x000fe40000000000 */
[----:B------:R-:W-:Y:S02]  /*10e90*/  LOP3.LUT R52, R5, R52, RZ, 0x3c, !PT ;  /* 0x0000003405347212 */ /* 0x000fe400078e3cff */
[----:B------:R-:W-:-:S02]  /*10ea0*/  SHF.R.U64 R4, R4, 0x3, RZ ;  /* 0x0000000304047819 */ /* 0x000fc400000012ff */
[----:B------:R-:W-:Y:S02]  /*10eb0*/  LOP3.LUT R5, R10, 0x380, RZ, 0xc0, !PT ;  /* 0x000003800a057812 */ /* 0x000fe400078ec0ff */
[----:B------:R-:W-:Y:S02]  /*10ec0*/  IADD3 R35, P2, R32, 0xb000, RZ ;  /* 0x0000b00020237810 */ /* 0x000fe40007f5e0ff */
[----:B------:R-:W-:Y:S02]  /*10ed0*/  LOP3.LUT R36, R4, R9, RZ, 0x3c, !PT ;  /* 0x0000000904247212 */ /* 0x000fe400078e3cff */
[----:B------:R-:W-:Y:S02]  /*10ee0*/  SHF.R.U64 R5, R5, 0x3, RZ ;  /* 0x0000000305057819 */ /* 0x000fe400000012ff */
[----:B------:R-:W-:Y:S02]  /*10ef0*/  LOP3.LUT R4, R35, 0x380, RZ, 0xc0, !PT ;  /* 0x0000038023047812 */ /* 0x000fe400078ec0ff */
[----:B------:R-:W-:-:S02]  /*10f00*/  SEL R99, R29, R28, P0 ;  /* 0x0000001c1d637207 */ /* 0x000fc40000000000 */
[----:B------:R-:W-:Y:S02]  /*10f10*/  SEL R68, R28, R29, P0 ;  /* 0x0000001d1c447207 */ /* 0x000fe40000000000 */
[----:B------:R-:W-:Y:S02]  /*10f20*/  LOP3.LUT R48, R5, R10, RZ, 0x3c, !PT ;  /* 0x0000000a05307212 */ /* 0x000fe400078e3cff */
[----:B------:R-:W-:Y:S02]  /*10f30*/  SHF.R.U64 R4, R4, 0x3, RZ ;  /* 0x0000000304047819 */ /* 0x000fe400000012ff */
[----:B------:R-:W-:Y:S02]  /*10f40*/  LOP3.LUT R5, R8, 0x380, RZ, 0xc0, !PT ;  /* 0x0000038008057812 */ /* 0x000fe400078ec0ff */
[----:B------:R-:W-:Y:S02]  /*10f50*/  IADD3 R29, P3, R32, 0x2000, RZ ;  /* 0x00002000201d7810 */ /* 0x000fe40007f7e0ff */
[----:B------:R-:W-:-:S02]  /*10f60*/  LOP3.LUT R4, R4, R35, RZ, 0x3c, !PT ;  /* 0x0000002304047212 */ /* 0x000fc400078e3cff */
[----:B------:R-:W-:Y:S01]  /*10f70*/  SHF.R.U64 R5, R5, 0x3, RZ ;  /* 0x0000000305057819 */ /* 0x000fe200000012ff */
[----:B------:R-:W0:Y:S01]  /*10f80*/  LDC R35, c[0x0][0xbe8] ;  /* 0x0002fa00ff237b82 */ /* 0x000e220000000800 */
[----:B------:R-:W-:Y:S02]  /*10f90*/  LOP3.LUT R28, R29, 0x380, RZ, 0xc0, !PT ;  /* 0x000003801d1c7812 */ /* 0x000fe400078ec0ff */
[----:B------:R-:W-:Y:S02]  /*10fa0*/  SEL R93, R41, R40, P0 ;  /* 0x00000028295d7207 */ /* 0x000fe40000000000 */
[----:B------:R-:W-:Y:S01]  /*10fb0*/  SEL R59, R40, R41, P0 ;  /* 0x00000029283b7207 */ /* 0x000fe20000000000 */
[----:B------:R-:W-:Y:S01]  /*10fc0*/  IMAD.X R41, RZ, RZ, R53, P6 ;  /* 0x000000ffff297224 */ /* 0x000fe200030e0635 */
[----:B------:R-:W-:Y:S02]  /*10fd0*/  LOP3.LUT R40, R5, R8, RZ, 0x3c, !PT ;  /* 0x0000000805287212 */ /* 0x000fe400078e3cff */
[----:B------:R-:W-:-:S02]  /*10fe0*/  SHF.R.U64 R28, R28, 0x3, RZ ;  /* 0x000000031c1c7819 */ /* 0x000fc400000012ff */
[----:B------:R-:W-:Y:S02]  /*10ff0*/  LOP3.LUT R5, R6, 0x380, RZ, 0xc0, !PT ;  /* 0x0000038006057812 */ /* 0x000fe400078ec0ff */
[----:B------:R-:W-:Y:S01]  /*11000*/  LOP3.LUT R28, R28, R29, RZ, 0x3c, !PT ;  /* 0x0000001d1c1c7212 */ /* 0x000fe200078e3cff */
[----:B------:R-:W-:Y:S01]  /*11010*/  IMAD.X R29, RZ, RZ, R33, P3 ;  /* 0x000000ffff1d7224 */ /* 0x000fe200018e0621 */
[----:B------:R-:W-:Y:S02]  /*11020*/  SHF.R.U64 R5, R5, 0x3, RZ ;  /* 0x0000000305057819 */ /* 0x000fe400000012ff */
[----:B------:R-:W-:Y:S02]  /*11030*/  IADD3 R7, P3, R32, 0x8000, RZ ;  /* 0x0000800020077810 */ /* 0x000fe40007f7e0ff */
[----:B------:R-:W-:Y:S02]  /*11040*/  LOP3.LUT R38, R5, R6, RZ, 0x3c, !PT ;  /* 0x0000000605267212 */ /* 0x000fe400078e3cff */
[----:B------:R-:W-:-:S02]  /*11050*/  LOP3.LUT R6, R7, 0x380, RZ, 0xc0, !PT ;  /* 0x0000038007067812 */ /* 0x000fc400078ec0ff */
[----:B------:R-:W-:Y:S02]  /*11060*/  LOP3.LUT R10, R11, 0x380, RZ, 0xc0, !PT ;  /* 0x000003800b0a7812 */ /* 0x000fe400078ec0ff */
[----:B------:R-:W-:Y:S02]  /*11070*/  SHF.R.U64 R6, R6, 0x3, RZ ;  /* 0x0000000306067819 */ /* 0x000fe400000012ff */
[----:B------:R-:W-:Y:S02]  /*11080*/  LOP3.LUT R14, R25, 0x380, RZ, 0xc0, !PT ;  /* 0x00000380190e7812 */ /* 0x000fe400078ec0ff */
[----:B------:R-:W-:Y:S01]  /*11090*/  LOP3.LUT R6, R6, R7, RZ, 0x3c, !PT ;  /* 0x0000000706067212 */ /* 0x000fe200078e3cff */
[----:B------:R-:W-:Y:S01]  /*110a0*/  IMAD.X R7, RZ, RZ, R33, P3 ;  /* 0x000000ffff077224 */ /* 0x000fe200018e0621 */
[----:B0-----:R-:W-:Y:S02]  /*110b0*/  ISETP.NE.AND P3, PT, R35, 0x1, PT ;  /* 0x000000012300780c */ /* 0x001fe40003f65270 */
[----:B------:R-:W-:-:S02]  /*110c0*/  SHF.R.U64 R10, R10, 0x3, RZ ;  /* 0x000000030a0a7819 */ /* 0x000fc400000012ff */
[----:B------:R-:W-:Y:S02]  /*110d0*/  SEL R83, R130, R131, P0 ;  /* 0x0000008382537207 */ /* 0x000fe40000000000 */
[----:B------:R-:W-:Y:S02]  /*110e0*/  SEL R54, R131, R130, P0 ;  /* 0x0000008283367207 */ /* 0x000fe40000000000 */
[----:B------:R-:W-:Y:S02]  /*110f0*/  MOV R100, R40 ;  /* 0x0000002800647202 */ /* 0x000fe40000000f00 */
[----:B------:R-:W-:Y:S02]  /*11100*/  SEL R115, R39, R42, P0 ;  /* 0x0000002a27737207 */ /* 0x000fe40000000000 */
[----:B------:R-:W-:Y:S01]  /*11110*/  SEL R75, R42, R39, P0 ;  /* 0x000000272a4b7207 */ /* 0x000fe20000000000 */
[----:B------:R-:W0:Y:S01]  /*11120*/  @P3 LDC R40, c[0x0][0xbec] ;  /* 0x0002fb00ff283b82 */ /* 0x000e220000000800 */
[----:B------:R-:W-:Y:S01]  /*11130*/  SHF.R.U64 R14, R14, 0x3, RZ ;  /* 0x000000030e0e7819 */ /* 0x000fe200000012ff */
[----:B------:R-:W-:Y:S01]  /*11140*/  IMAD.X R39, RZ, RZ, R53, P5 ;  /* 0x000000ffff277224 */ /* 0x000fe200028e0635 */
[----:B------:R-:W-:-:S02]  /*11150*/  LOP3.LUT R42, R10, R11, RZ, 0x3c, !PT ;  /* 0x0000000b0a2a7212 */ /* 0x000fc400078e3cff */
[----:B------:R-:W-:Y:S02]  /*11160*/  LOP3.LUT R50, R14, R25, RZ, 0x3c, !PT ;  /* 0x000000190e327212 */ /* 0x000fe400078e3cff */
[----:B------:R-:W-:Y:S02]  /*11170*/  MOV R98, R42 ;  /* 0x0000002a00627202 */ /* 0x000fe40000000f00 */
[----:B------:R-:W1:Y:S01]  /*11180*/  @P3 LDC R43, c[0x0][0xbf0] ;  /* 0x0002fc00ff2b3b82 */ /* 0x000e620000000800 */
[----:B------:R-:W-:Y:S02]  /*11190*/  MOV R60, R60 ;  /* 0x0000003c003c7202 */ /* 0x000fe40000000f00 */
[----:B------:R-:W-:Y:S02]  /*111a0*/  MOV R64, R64 ;  /* 0x0000004000407202 */ /* 0x000fe40000000f00 */
[----:B------:R-:W-:Y:S01]  /*111b0*/  MOV R61, R48 ;  /* 0x00000030003d7202 */ /* 0x000fe20000000f00 */
[----:B------:R-:W-:Y:S01]  /*111c0*/  VIADD R49, R17, UR42 ;  /* 0x0000002a11317c36 */ /* 0x000fe20008000000 */
[----:B------:R-:W-:-:S02]  /*111d0*/  MOV R65, R50 ;  /* 0x0000003200417202 */ /* 0x000fc40000000f00 */
[----:B------:R-:W-:Y:S02]  /*111e0*/  SEL R91, R45, R44, P0 ;  /* 0x0000002c2d5b7207 */ /* 0x000fe40000000000 */
[----:B------:R-:W-:Y:S01]  /*111f0*/  SEL R58, R44, R45, P0 ;  /* 0x0000002d2c3a7207 */ /* 0x000fe20000000000 */
[----:B------:R-:W-:Y:S01]  /*11200*/  IMAD.X R45, RZ, RZ, R53, P4 ;  /* 0x000000ffff2d7224 */ /* 0x000fe200020e0635 */
[----:B------:R-:W-:Y:S01]  /*11210*/  LOP3.LUT R12, R13, 0x380, RZ, 0xc0, !PT ;  /* 0x000003800d0c7812 */ /* 0x000fe200078ec0ff */
[----:B0-----:R-:W-:Y:S01]  /*11220*/  @P3 IMAD.HI.U32 R40, R49, R40, RZ ;  /* 0x0000002831283227 */ /* 0x001fe200078e00ff */
[----:B------:R-:W-:Y:S02]  /*11230*/  SEL R119, R31, R30, P0 ;  /* 0x0000001e1f777207 */ /* 0x000fe40000000000 */
[----:B------:R-:W-:Y:S02]  /*11240*/  SEL R121, R27, R26, P0 ;  /* 0x0000001a1b797207 */ /* 0x000fe40000000000 */
[----:B------:R-:W-:-:S02]  /*11250*/  SHF.R.U64 R12, R12, 0x3, RZ ;  /* 0x000000030c0c7819 */ /* 0x000fc400000012ff */
[----:B------:R-:W-:Y:S02]  /*11260*/  SEL R78, R26, R27, P0 ;  /* 0x0000001b1a4e7207 */ /* 0x000fe40000000000 */
[----:B------:R-:W-:Y:S02]  /*11270*/  MOV R102, R38 ;  /* 0x0000002600667202 */ /* 0x000fe40000000f00 */
[----:B------:R-:W-:Y:S02]  /*11280*/  MOV R104, R36 ;  /* 0x0000002400687202 */ /* 0x000fe40000000f00 */
[----:B------:R-:W-:Y:S02]  /*11290*/  SEL R77, R30, R31, P0 ;  /* 0x0000001f1e4d7207 */ /* 0x000fe40000000000 */
[----:B------:R-:W-:Y:S02]  /*112a0*/  IADD3 R15, P1, R32, 0x6000, RZ ;  /* 0x00006000200f7810 */ /* 0x000fe40007f3e0ff */
[----:B------:R-:W-:Y:S01]  /*112b0*/  MOV R106, R52 ;  /* 0x00000034006a7202 */ /* 0x000fe20000000f00 */
[----:B------:R-:W-:Y:S01]  /*112c0*/  IMAD.MOV.U32 R53, RZ, RZ, R49 ;  /* 0x000000ffff357224 */ /* 0x000fe200078e0031 */
[----:B------:R-:W-:-:S02]  /*112d0*/  LOP3.LUT R44, R12, R13, RZ, 0x3c, !PT ;  /* 0x0000000d0c2c7212 */ /* 0x000fc400078e3cff */
[----:B------:R-:W-:Y:S02]  /*112e0*/  IADD3 R31, P4, R32, 0x1000, RZ ;  /* 0x00001000201f7810 */ /* 0x000fe40007f9e0ff */
[----:B-1----:R-:W-:Y:S02]  /*112f0*/  @P3 SHF.R.U32.HI R53, RZ, R43, R40 ;  /* 0x0000002bff353219 */ /* 0x002fe40000011628 */
[----:B------:R-:W-:Y:S02]  /*11300*/  LOP3.LUT R14, R15, 0x380, RZ, 0xc0, !PT ;  /* 0x000003800f0e7812 */ /* 0x000fe400078ec0ff */
[----:B------:R-:W-:Y:S02]  /*11310*/  MOV R62, R62 ;  /* 0x0000003e003e7202 */ /* 0x000fe40000000f00 */
[----:B------:R-:W-:Y:S02]  /*11320*/  LOP3.LUT R30, R31, 0x380, RZ, 0xc0, !PT ;  /* 0x000003801f1e7812 */ /* 0x000fe400078ec0ff */
[----:B------:R-:W-:-:S02]  /*11330*/  MOV R51, R46 ;  /* 0x0000002e00337202 */ /* 0x000fc40000000f00 */
[----:B------:R-:W-:Y:S02]  /*11340*/  MOV R63, R44 ;  /* 0x0000002c003f7202 */ /* 0x000fe40000000f00 */
[----:B------:R-:W-:Y:S02]  /*11350*/  SHF.R.U64 R14, R14, 0x3, RZ ;  /* 0x000000030e0e7819 */ /* 0x000fe400000012ff */
[----:B------:R-:W-:Y:S02]  /*11360*/  SHF.R.U64 R30, R30, 0x3, RZ ;  /* 0x000000031e1e7819 */ /* 0x000fe400000012ff */
[----:B------:R-:W-:Y:S01]  /*11370*/  LOP3.LUT R14, R14, R15, RZ, 0x3c, !PT ;  /* 0x0000000f0e0e7212 */ /* 0x000fe200078e3cff */
[--C-:B------:R-:W-:Y:S01]  /*11380*/  IMAD.X R15, RZ, RZ, R33.reuse, P1 ;  /* 0x000000ffff0f7224 */ /* 0x100fe200008e0621 */
[----:B------:R-:W-:Y:S01]  /*11390*/  LOP3.LUT R30, R30, R31, RZ, 0x3c, !PT ;  /* 0x0000001f1e1e7212 */ /* 0x000fe200078e3cff */
[----:B------:R-:W-:Y:S01]  /*113a0*/  IMAD.X R31, RZ, RZ, R33, P4 ;  /* 0x000000ffff1f7224 */ /* 0x000fe200020e0621 */
[----:B------:R-:W-:-:S02]  /*113b0*/  IADD3 R13, P4, R32, 0x7000, RZ ;  /* 0x00007000200d7810 */ /* 0x000fc40007f9e0ff */
[C---:B------:R-:W-:Y:S02]  /*113c0*/  IADD3 R27, P6, R32.reuse, 0x3000, RZ ;  /* 0x00003000201b7810 */ /* 0x040fe40007fde0ff */
[----:B------:R-:W-:Y:S02]  /*113d0*/  LOP3.LUT R12, R13, 0x380, RZ, 0xc0, !PT ;  /* 0x000003800d0c7812 */ /* 0x000fe400078ec0ff */
[----:B------:R-:W-:Y:S02]  /*113e0*/  IADD3 R25, P5, R32, 0x4000, RZ ;  /* 0x0000400020197810 */ /* 0x000fe40007fbe0ff */
[----:B------:R-:W-:Y:S02]  /*113f0*/  SHF.R.U64 R12, R12, 0x3, RZ ;  /* 0x000000030c0c7819 */ /* 0x000fe400000012ff */
[----:B------:R-:W-:Y:S02]  /*11400*/  LOP3.LUT R26, R27, 0x380, RZ, 0xc0, !PT ;  /* 0x000003801b1a7812 */ /* 0x000fe400078ec0ff */
[----:B--2---:R-:W-:Y:S01]  /*11410*/  LOP3.LUT R41, R34, 0x2, RZ, 0x3c, !PT ;  /* 0x0000000222297812 */ /* 0x004fe200078e3cff */
[----:B------:R-:W-:Y:S01]  /*11420*/  SHFL.IDX PT, R83, R83, R34, 0x1c1f ;  /* 0x001c1f2253537589 */ /* 0x000fe200000e0000 */
[----:B------:R-:W-:-:S02]  /*11430*/  LOP3.LUT R24, R25, 0x380, RZ, 0xc0, !PT ;  /* 0x0000038019187812 */ /* 0x000fc400078ec0ff */
[----:B------:R-:W-:Y:S01]  /*11440*/  LOP3.LUT R12, R12, R13, RZ, 0x3c, !PT ;  /* 0x0000000d0c0c7212 */ /* 0x000fe200078e3cff */
[----:B------:R-:W-:Y:S01]  /*11450*/  SHFL.IDX PT, R107, R107, R34, 0x1c1f ;  /* 0x001c1f226b6b7589 */ /* 0x000fe200000e0000 */
[----:B------:R-:W-:Y:S01]  /*11460*/  LOP3.LUT R5, R32, 0x380, RZ, 0xc0, !PT ;  /* 0x0000038020057812 */ /* 0x000fe200078ec0ff */
[--C-:B------:R-:W-:Y:S01]  /*11470*/  IMAD.X R13, RZ, RZ, R33.reuse, P4 ;  /* 0x000000ffff0d7224 */ /* 0x100fe200020e0621 */
[----:B------:R-:W-:Y:S01]  /*11480*/  SHF.R.U64 R26, R26, 0x3, RZ ;  /* 0x000000031a1a7819 */ /* 0x000fe200000012ff */
[----:B------:R-:W0:Y:S01]  /*11490*/  SHFL.IDX PT, R54, R54, R41, 0x1c1f ;  /* 0x001c1f2936367589 */ /* 0x000e2200000e0000 */
[----:B------:R-:W-:Y:S02]  /*114a0*/  SHF.R.U64 R24, R24, 0x3, RZ ;  /* 0x0000000318187819 */ /* 0x000fe400000012ff */
[----:B------:R-:W-:Y:S01]  /*114b0*/  SHF.R.U64 R5, R5, 0x3, RZ ;  /* 0x0000000305057819 */ /* 0x000fe200000012ff */
[----:B------:R-:W1:Y:S01]  /*114c0*/  SHFL.IDX PT, R80, R80, R41, 0x1c1f ;  /* 0x001c1f2950507589 */ /* 0x000e6200000e0000 */
[----:B------:R-:W-:Y:S01]  /*114d0*/  LOP3.LUT R26, R26, R27, RZ, 0x3c, !PT ;  /* 0x0000001b1a1a7212 */ /* 0x000fe200078e3cff */
[--C-:B------:R-:W-:Y:S01]  /*114e0*/  IMAD.X R27, RZ, RZ, R33.reuse, P6 ;  /* 0x000000ffff1b7224 */ /* 0x100fe200030e0621 */
[----:B------:R-:W-:Y:S01]  /*114f0*/  LOP3.LUT R24, R24, R25, RZ, 0x3c, !PT ;  /* 0x0000001918187212 */ /* 0x000fe200078e3cff */
[----:B------:R-:W-:Y:S01]  /*11500*/  SHFL.IDX PT, R85, R85, R34, 0x1c1f ;  /* 0x001c1f2255557589 */ /* 0x000fe200000e0000 */
[----:B------:R-:W-:Y:S01]  /*11510*/  IMAD.X R25, RZ, RZ, R33, P5 ;  /* 0x000000ffff197224 */ /* 0x000fe200028e0621 */
[----:B------:R-:W-:-:S02]  /*11520*/  IADD3 R9, P6, R32, 0x9000, RZ ;  /* 0x0000900020097810 */ /* 0x000fc40007fde0ff */
[----:B------:R-:W2:Y:S01]  /*11530*/  SHFL.IDX PT, R42, R55, R41, 0x1c1f ;  /* 0x001c1f29372a7589 */ /* 0x000ea200000e0000 */
[----:B------:R-:W-:Y:S02]  /*11540*/  IADD3 R11, P5, R32, 0xa000, RZ ;  /* 0x0000a000200b7810 */ /* 0x000fe40007fbe0ff */
[----:B------:R-:W-:Y:S01]  /*11550*/  LOP3.LUT R32, R5, R32, RZ, 0x3c, !PT ;  /* 0x0000002005207212 */ /* 0x000fe200078e3cff */
[----:B------:R-:W-:Y:S01]  /*11560*/  SHFL.IDX PT, R89, R89, R34, 0x1c1f ;  /* 0x001c1f2259597589 */ /* 0x000fe200000e0000 */
[----:B------:R-:W-:Y:S01]  /*11570*/  IMAD.X R5, RZ, RZ, R33, P2 ;  /* 0x000000ffff057224 */ /* 0x000fe200010e0621 */
[----:B------:R-:W-:Y:S02]  /*11580*/  LOP3.LUT R8, R9, 0x380, RZ, 0xc0, !PT ;  /* 0x0000038009087812 */ /* 0x000fe400078ec0ff */
[----:B------:R-:W-:Y:S01]  /*11590*/  SHFL.IDX PT, R109, R109, R34, 0x1c1f ;  /* 0x001c1f226d6d7589 */ /* 0x000fe200000e0000 */
[----:B------:R-:W-:Y:S02]  /*115a0*/  LOP3.LUT R10, R11, 0x380, RZ, 0xc0, !PT ;  /* 0x000003800b0a7812 */ /* 0x000fe400078ec0ff */
[----:B------:R-:W-:Y:S01]  /*115b0*/  SHF.R.U64 R8, R8, 0x3, RZ ;  /* 0x0000000308087819 */ /* 0x000fe200000012ff */
[----:B------:R-:W-:Y:S01]  /*115c0*/  SHFL.IDX PT, R48, R57, R41, 0x1c1f ;  /* 0x001c1f2939307589 */ /* 0x000fe200000e0000 */
[----:B0-----:R-:W-:-:S02]  /*115d0*/  SEL R36, R83, R54, P0 ;  /* 0x0000003653247207 */ /* 0x001fc40000000000 */
[----:B------:R-:W-:Y:S01]  /*115e0*/  SEL R38, R54, R83, P0 ;  /* 0x0000005336267207 */ /* 0x000fe20000000000 */
[----:B------:R-:W0:Y:S01]  /*115f0*/  SHFL.IDX PT, R72, R72, R41, 0x1c1f ;  /* 0x001c1f2948487589 */ /* 0x000e2200000e0000 */
[----:B-1----:R-:W-:Y:S02]  /*11600*/  SEL R37, R107, R80, P0 ;  /* 0x000000506b257207 */ /* 0x002fe40000000000 */
[----:B------:R-:W-:Y:S01]  /*11610*/  SEL R39, R80, R107, P0 ;  /* 0x0000006b50277207 */ /* 0x000fe20000000000 */
[----:B------:R-:W-:Y:S01]  /*11620*/  SHFL.IDX PT, R87, R87, R34, 0x1c1f ;  /* 0x001c1f2257577589 */ /* 0x000fe200000e0000 */
[----:B------:R-:W-:Y:S02]  /*11630*/  SHF.R.U64 R10, R10, 0x3, RZ ;  /* 0x000000030a0a7819 */ /* 0x000fe400000012ff */
[----:B------:R-:W-:Y:S01]  /*11640*/  LOP3.LUT R8, R8, R9, RZ, 0x3c, !PT ;  /* 0x0000000908087212 */ /* 0x000fe200078e3cff */
[----:B------:R-:W-:Y:S01]  /*11650*/  SHFL.IDX PT, R111, R111, R34, 0x1c1f ;  /* 0x001c1f226f6f7589 */ /* 0x000fe200000e0000 */
[----:B--2---:R-:W-:Y:S01]  /*11660*/  SEL R40, R85, R42, P0 ;  /* 0x0000002a55287207 */ /* 0x004fe20000000000 */
[--C-:B------:R-:W-:Y:S01]  /*11670*/  IMAD.X R9, RZ, RZ, R33.reuse, P6 ;  /* 0x000000ffff097224 */ /* 0x100fe200030e0621 */
[----:B------:R-:W-:Y:S01]  /*11680*/  SEL R42, R42, R85, P0 ;  /* 0x000000552a2a7207 */ /* 0x000fe20000000000 */
[----:B------:R-:W1:Y:S01]  /*11690*/  SHFL.IDX PT, R56, R56, R41, 0x1c1f ;  /* 0x001c1f2938387589 */ /* 0x000e6200000e0000 */
[----:B------:R-:W-:Y:S01]  /*116a0*/  LOP3.LUT R10, R10, R11, RZ, 0x3c, !PT ;  /* 0x0000000b0a0a7212 */ /* 0x000fe200078e3cff */
[----:B------:R-:W-:-:S02]  /*116b0*/  IMAD.X R11, RZ, RZ, R33, P5 ;  /* 0x000000ffff0b7224 */ /* 0x000fc400028e0621 */
[----:B------:R-:W2:Y:S04]  /*116c0*/  SHFL.IDX PT, R50, R73, R41, 0x1c1f ;  /* 0x001c1f2949327589 */ /* 0x000ea800000e0000 */
[----:B------:R-:W-:Y:S04]  /*116d0*/  SHFL.IDX PT, R113, R113, R34, 0x1c1f ;  /* 0x001c1f2271717589 */ /* 0x000fe800000e0000 */
[----:B------:R-:W-:Y:S01]  /*116e0*/  SHFL.IDX PT, R74, R74, R41, 0x1c1f ;  /* 0x001c1f294a4a7589 */ /* 0x000fe200000e0000 */
[----:B0-----:R-:W-:-:S03]  /*116f0*/  SEL R43, R72, R109, P0 ;  /* 0x0000006d482b7207 */ /* 0x001fc60000000000 */
[----:B------:R-:W-:Y:S04]  /*11700*/  SHFL.IDX PT, R91, R91, R34, 0x1c1f ;  /* 0x001c1f225b5b7589 */ /* 0x000fe800000e0000 */
[----:B------:R-:W-:Y:S04]  /*11710*/  SHFL.IDX PT, R115, R115, R34, 0x1c1f ;  /* 0x001c1f2273737589 */ /* 0x000fe800000e0000 */
[----:B------:R-:W0:Y:S01]  /*11720*/  SHFL.IDX PT, R58, R58, R41, 0x1c1f ;  /* 0x001c1f293a3a7589 */ /* 0x000e2200000e0000 */
[----:B-1----:R-:W-:Y:S02]  /*11730*/  SEL R44, R87, R56, P0 ;  /* 0x00000038572c7207 */ /* 0x002fe40000000000 */
[----:B------:R-:W-:Y:S01]  /*11740*/  SEL R46, R56, R87, P0 ;  /* 0x00000057382e7207 */ /* 0x000fe20000000000 */
[----:B------:R-:W-:Y:S01]  /*11750*/  SHFL.IDX PT, R90, R75, R41, 0x1c1f ;  /* 0x001c1f294b5a7589 */ /* 0x000fe200000e0000 */
[----:B--2---:R-:W-:-:S02]  /*11760*/  SEL R45, R111, R50, P0 ;  /* 0x000000326f2d7207 */ /* 0x004fc40000000000 */
[----:B------:R-:W-:Y:S01]  /*11770*/  SEL R47, R50, R111, P0 ;  /* 0x0000006f322f7207 */ /* 0x000fe20000000000 */
[----:B------:R-:W-:Y:S04]  /*11780*/  SHFL.IDX PT, R93, R93, R34, 0x1c1f ;  /* 0x001c1f225d5d7589 */ /* 0x000fe800000e0000 */
[----:B------:R-:W-:Y:S04]  /*11790*/  SHFL.IDX PT, R95, R95, R34, 0x1c1f ;  /* 0x001c1f225f5f7589 */ /* 0x000fe800000e0000 */
[----:B------:R-:W-:Y:S04]  /*117a0*/  SHFL.IDX PT, R97, R97, R34, 0x1c1f ;  /* 0x001c1f2261617589 */ /* 0x000fe800000e0000 */
[----:B------:R-:W-:Y:S04]  /*117b0*/  SHFL.IDX PT, R99, R99, R34, 0x1c1f ;  /* 0x001c1f2263637589 */ /* 0x000fe800000e0000 */
[----:B------:R-:W-:Y:S01]  /*117c0*/  SHFL.IDX PT, R101, R101, R34, 0x1c1f ;  /* 0x001c1f2265657589 */ /* 0x000fe200000e0000 */
[----:B0-----:R-:W-:-:S03]  /*117d0*/  SEL R50, R58, R91, P0 ;  /* 0x0000005b3a327207 */ /* 0x001fc60000000000 */
[----:B------:R-:W-:Y:S04]  /*117e0*/  SHFL.IDX PT, R103, R103, R34, 0x1c1f ;  /* 0x001c1f2267677589 */ /* 0x000fe800000e0000 */
        /* <DEDUP_REMOVED lines=20> */
[----:B------:R-:W-:Y:S04]  /*11930*/  SHFL.IDX PT, R82, R82, R41, 0x1c1f ;  /* 0x001c1f2952527589 */ /* 0x000fe800000e0000 */
[----:B------:R1:W2:Y:S04]  /*11940*/  SHFL.IDX PT, R84, R84, R41, 0x1c1f ;  /* 0x001c1f2954547589 */ /* 0x0002a800000e0000 */
[----:B------:R3:W-:Y:S01]  /*11950*/  STSM.16.M88.4 [R106], R36 ;  /* 0x000000246a007844 */ /* 0x0007e20000000200 */
[----:B-1----:R-:W-:-:S05]  /*11960*/  SEL R41, R109, R72, P0 ;  /* 0x000000486d297207 */ /* 0x002fca0000000000 */
[----:B------:R1:W-:Y:S01]  /*11970*/  STSM.16.M88.4 [R51], R40 ;  /* 0x0000002833007844 */ /* 0x0003e20000000200 */
[----:B0-----:R-:W-:Y:S02]  /*11980*/  SEL R85, R127, R96, P0 ;  /* 0x000000607f557207 */ /* 0x001fe40000000000 */
[----:B------:R-:W-:Y:S01]  /*11990*/  SEL R87, R96, R127, P0 ;  /* 0x0000007f60577207 */ /* 0x000fe20000000000 */
[----:B------:R0:W-:Y:S01]  /*119a0*/  STSM.16.M88.4 [R104], R44 ;  /* 0x0000002c68007844 */ /* 0x0001e20000000200 */
[----:B---3--:R-:W-:Y:S02]  /*119b0*/  SEL R36, R89, R48, P0 ;  /* 0x0000003059247207 */ /* 0x008fe40000000000 */
[----:B------:R-:W-:Y:S01]  /*119c0*/  SEL R38, R48, R89, P0 ;  /* 0x0000005930267207 */ /* 0x000fe20000000000 */
[----:B------:R-:W-:Y:S01]  /*119d0*/  IMAD.MOV R48, RZ, RZ, -R53 ;  /* 0x000000ffff307224 */ /* 0x000fe200078e0a35 */
[----:B------:R-:W-:Y:S02]  /*119e0*/  SEL R37, R113, R74, P0 ;  /* 0x0000004a71257207 */ /* 0x000fe40000000000 */
[----:B------:R-:W-:Y:S01]  /*119f0*/  SEL R39, R74, R113, P0 ;  /* 0x000000714a277207 */ /* 0x000fe20000000000 */
[----:B------:R-:W-:Y:S01]  /*11a00*/  IMAD R55, R35, R48, R49 ;  /* 0x0000003023377224 */ /* 0x000fe200078e0231 */
[----:B------:R-:W-:-:S02]  /*11a10*/  SEL R48, R91, R58, P0 ;  /* 0x0000003a5b307207 */ /* 0x000fc40000000000 */
[----:B------:R-:W-:Y:S01]  /*11a20*/  SEL R49, R115, R90, P0 ;  /* 0x0000005a73317207 */ /* 0x000fe20000000000 */
[----:B------:R3:W-:Y:S01]  /*11a30*/  STSM.16.M88.4 [R102], R36 ;  /* 0x0000002466007844 */ /* 0x0007e20000000200 */
[----:B-1----:R-:W-:Y:S02]  /*11a40*/  SEL R51, R90, R115, P0 ;  /* 0x000000735a337207 */ /* 0x002fe40000000000 */
[----:B------:R-:W-:Y:S01]  /*11a50*/  SEL R40, R93, R52, P0 ;  /* 0x000000345d287207 */ /* 0x000fe20000000000 */
[----:B0-----:R-:W-:Y:S01]  /*11a60*/  IMAD.U32 R44, RZ, RZ, UR5 ;  /* 0x00000005ff2c7e24 */ /* 0x001fe2000f8e00ff */
[----:B------:R-:W-:Y:S01]  /*11a70*/  SEL R42, R52, R93, P0 ;  /* 0x0000005d342a7207 */ /* 0x000fe20000000000 */
[----:B------:R-:W-:Y:S01]  /*11a80*/  STSM.16.M88.4 [R100], R48 ;  /* 0x0000003064007844 */ /* 0x000fe20000000200 */
[----:B------:R-:W-:Y:S01]  /*11a90*/  SEL R41, R117, R76, P0 ;  /* 0x0000004c75297207 */ /* 0x000fe20000000000 */
[----:B------:R-:W-:Y:S01]  /*11aa0*/  VIADD R52, R203, UR42 ;  /* 0x0000002acb347c36 */ /* 0x000fe20008000000 */
[----:B------:R-:W-:Y:S01]  /*11ab0*/  SEL R43, R76, R117, P0 ;  /* 0x000000754c2b7207 */ /* 0x000fe20000000000 */
[----:B------:R-:W-:Y:S01]  /*11ac0*/  ULDC UR5, c[0x0][0xa88] ;  /* 0x0002a20000057ab9 */ /* 0x000fe20000000800 */
[----:B------:R-:W-:Y:S01]  /*11ad0*/  SEL R46, R66, R95, P0 ;  /* 0x0000005f422e7207 */ /* 0x000fe20000000000 */
[----:B------:R-:W-:Y:S01]  /*11ae0*/  IMAD R89, R35, UR5, RZ ;  /* 0x0000000523597c24 */ /* 0x000fe2000f8e02ff */
[----:B------:R-:W-:Y:S01]  /*11af0*/  SEL R45, R119, R92, P0 ;  /* 0x0000005c772d7207 */ /* 0x000fe20000000000 */
[----:B------:R0:W-:Y:S01]  /*11b00*/  STSM.16.M88.4 [R98], R40 ;  /* 0x0000002862007844 */ /* 0x0001e20000000200 */
[----:B------:R-:W-:-:S02]  /*11b10*/  SEL R47, R92, R119, P0 ;  /* 0x000000775c2f7207 */ /* 0x000fc40000000000 */
[----:B---3--:R-:W-:Y:S02]  /*11b20*/  SHF.R.S32.HI R37, RZ, 0x1f, R53 ;  /* 0x0000001fff257819 */ /* 0x008fe40000011435 */
[----:B------:R-:W-:Y:S02]  /*11b30*/  IADD3 R36, P1, R53, UR6, RZ ;  /* 0x0000000635247c10 */ /* 0x000fe4000ff3e0ff */
[----:B------:R-:W-:Y:S02]  /*11b40*/  SHF.R.S32.HI R38, RZ, 0x1f, R55 ;  /* 0x0000001fff267819 */ /* 0x000fe40000011437 */
[----:B------:R-:W-:Y:S01]  /*11b50*/  IADD3.X R37, R37, UR7, R44, P1, !PT ;  /* 0x0000000725257c10 */ /* 0x000fe20008ffe42c */
[----:B------:R-:W-:Y:S01]  /*11b60*/  ULDC.64 UR6, c[0x0][0xb88] ;  /* 0x0002e20000067ab9 */ /* 0x000fe20000000a00 */
[----:B------:R-:W-:Y:S01]  /*11b70*/  SEL R44, R95, R66, P0 ;  /* 0x000000425f2c7207 */ /* 0x000fe20000000000 */
[----:B------:R-:W-:Y:S01]  /*11b80*/  IMAD R38, R38, UR6, RZ ;  /* 0x0000000626267c24 */ /* 0x000fe2000f8e02ff */
[----:B------:R-:W-:Y:S01]  /*11b90*/  LOP3.LUT P1, RZ, R201, 0x3, RZ, 0xc0, !PT ;  /* 0x00000003c9ff7812 */ /* 0x000fe2000782c0ff */
[----:B------:R-:W-:Y:S01]  /*11ba0*/  IMAD.WIDE.U32 R36, R55, UR6, R36 ;  /* 0x0000000637247c25 */ /* 0x000fe2000f8e0024 */
[----:B--2---:R-:W-:Y:S01]  /*11bb0*/  SEL R39, R84, R129, P0 ;  /* 0x0000008154277207 */ /* 0x004fe20000000000 */
[----:B------:R1:W-:Y:S01]  /*11bc0*/  STSM.16.M88.4 [R63], R44 ;  /* 0x0000002c3f007844 */ /* 0x0003e20000000200 */
[----:B0-----:R-:W-:Y:S01]  /*11bd0*/  SEL R40, R97, R34, P0 ;  /* 0x0000002261287207 */ /* 0x001fe20000000000 */
[----:B------:R-:W-:Y:S01]  /*11be0*/  IMAD R55, R55, UR7, R38 ;  /* 0x0000000737377c24 */ /* 0x000fe2000f8e0226 */
[----:B------:R-:W-:Y:S01]  /*11bf0*/  ULDC.64 UR6, c[0x0][0xb50] ;  /* 0x0002d40000067ab9 */ /* 0x000fe20000000a00 */
[----:B------:R-:W-:Y:S01]  /*11c00*/  VIADD R38, R52, 0x8 ;  /* 0x0000000834267836 */ /* 0x000fe20000000000 */
[----:B------:R-:W-:Y:S01]  /*11c10*/  LEA R48, P4, R36, UR6, 0x2 ;  /* 0x0000000624307c11 */ /* 0x000fe2000f8810ff */
[----:B------:R-:W-:Y:S01]  /*11c20*/  IMAD.IADD R37, R37, 0x1, R55 ;  /* 0x0000000125257824 */ /* 0x000fe200078e0237 */
[----:B------:R-:W-:-:S02]  /*11c30*/  SEL R42, R34, R97, P0 ;  /* 0x00000061222a7207 */ /* 0x000fc40000000000 */
[----:B------:R-:W-:Y:S01]  /*11c40*/  SEL R41, R121, R78, P0 ;  /* 0x0000004e79297207 */ /* 0x000fe20000000000 */
[----:B------:R-:W-:Y:S01]  /*11c50*/  SHFL.IDX PT, R66, R48, RZ, 0x1c1f ;  /* 0x001c1fff30427589 */ /* 0x000fe200000e0000 */
[----:B------:R-:W-:Y:S02]  /*11c60*/  LEA.HI.X R36, R36, UR7, R37, 0x2, P4 ;  /* 0x0000000724247c11 */ /* 0x000fe4000a0f1425 */
[----:B------:R-:W-:Y:S01]  /*11c70*/  SEL R37, R129, R84, P0 ;  /* 0x0000005481257207 */ /* 0x000fe20000000000 */
[----:B------:R-:W-:Y:S01]  /*11c80*/  SHFL.IDX PT, R72, R48, 0x1, 0x1c1f ;  /* 0x003c1f0030487f89 */ /* 0x000fe200000e0000 */
[----:B------:R-:W-:Y:S02]  /*11c90*/  SEL R43, R78, R121, P0 ;  /* 0x000000794e2b7207 */ /* 0x000fe40000000000 */
[----:B-1----:R-:W-:Y:S01]  /*11ca0*/  SEL R44, R99, R68, P0 ;  /* 0x00000044632c7207 */ /* 0x002fe20000000000 */
[----:B------:R-:W0:Y:S01]  /*11cb0*/  SHFL.IDX PT, R67, R36, RZ, 0x1c1f ;  /* 0x001c1fff24437589 */ /* 0x000e2200000e0000 */
[----:B------:R-:W-:-:S02]  /*11cc0*/  SEL R46, R68, R99, P0 ;  /* 0x00000063442e7207 */ /* 0x000fc40000000000 */
[----:B------:R-:W-:Y:S01]  /*11cd0*/  SEL R45, R123, R94, P0 ;  /* 0x0000005e7b2d7207 */ /* 0x000fe20000000000 */
[----:B------:R1:W2:Y:S01]  /*11ce0*/  SHFL.IDX PT, R73, R36, 0x1, 0x1c1f ;  /* 0x003c1f0024497f89 */ /* 0x0002a200000e0000 */
[----:B------:R-:W-:Y:S02]  /*11cf0*/  SEL R47, R94, R123, P0 ;  /* 0x0000007b5e2f7207 */ /* 0x000fe40000000000 */
[----:B------:R-:W-:Y:S01]  /*11d00*/  SEL R84, R101, R86, P0 ;  /* 0x0000005665547207 */ /* 0x000fe20000000000 */
[----:B------:R-:W-:Y:S01]  /*11d10*/  STSM.16.M88.4 [R62], R40 ;  /* 0x000000283e007844 */ /* 0x000fe20000000200 */
[----:B------:R-:W-:Y:S02]  /*11d20*/  ISETP.GE.OR P2, PT, R52, R89, P1 ;  /* 0x000000593400720c */ /* 0x000fe40000f46670 */
[----:B------:R-:W-:Y:S01]  /*11d30*/  SEL R86, R86, R101, P0 ;  /* 0x0000006556567207 */ /* 0x000fe20000000000 */
[----:B------:R-:W-:Y:S01]  /*11d40*/  STSM.16.M88.4 [R61], R44 ;  /* 0x0000002c3d007844 */ /* 0x000fe20000000200 */
[----:B------:R-:W-:-:S02]  /*11d50*/  ISETP.GE.OR P1, PT, R38, R89, P1 ;  /* 0x000000592600720c */ /* 0x000fc40000f26670 */
[----:B------:R-:W-:Y:S01]  /*11d60*/  SEL R76, R103, R70, P0 ;  /* 0x00000046674c7207 */ /* 0x000fe20000000000 */
[----:B------:R-:W-:Y:S01]  /*11d70*/  STSM.16.M88.4 [R60], R84 ;  /* 0x000000543c007844 */ /* 0x000fe20000000200 */
[----:B------:R-:W-:Y:S02]  /*11d80*/  SEL R78, R70, R103, P0 ;  /* 0x00000067464e7207 */ /* 0x000fe40000000000 */
[----:B------:R-:W-:Y:S02]  /*11d90*/  SEL R77, R125, R82, P0 ;  /* 0x000000527d4d7207 */ /* 0x000fe40000000000 */
[----:B------:R-:W-:Y:S02]  /*11da0*/  SEL R79, R82, R125, P0 ;  /* 0x0000007d524f7207 */ /* 0x000fe40000000000 */
[----:B-1----:R-:W-:Y:S02]  /*11db0*/  SEL R36, R105, R88, P0 ;  /* 0x0000005869247207 */ /* 0x002fe40000000000 */
[----:B------:R-:W-:Y:S01]  /*11dc0*/  SEL R38, R88, R105, P0 ;  /* 0x0000006958267207 */ /* 0x000fe20000000000 */
[----:B------:R-:W-:Y:S04]  /*11dd0*/  STSM.16.M88.4 [R65], R76 ;  /* 0x0000004c41007844 */ /* 0x000fe80000000200 */
[----:B------:R-:W-:Y:S01]  /*11de0*/  STSM.16.M88.4 [R64], R36 ;  /* 0x0000002440007844 */ /* 0x000fe20000000200 */
[----:B------:R-:W-:Y:S01]  /*11df0*/  BAR.SYNC.DEFER_BLOCKING 0x1, 0x100 ;  /* 0x0044000000007b1d */ /* 0x000fe20000010000 */
[----:B------:R-:W-:-:S05]  /*11e00*/  UIMAD UR5, UR10, UR8, URZ ;  /* 0x000000080a0572a4 */ /* 0x000fca000f8e023f */
[----:B0-----:R-:W-:Y:S01]  /*11e10*/  @!P2 ST.E desc[UR52][R66.64], R2 ;  /* 0x000000024200a985 */ /* 0x001fe2000c101934 */
[----:B------:R-:W-:Y:S01]  /*11e20*/  UIMAD.WIDE.U32 UR6, UR40, UR8, URZ ;  /* 0x00000008280672a5 */ /* 0x000fe2000f8e003f */
[----:B------:R-:W-:Y:S02]  /*11e30*/  ULDC.64 UR10, c[0x0][0xaf0] ;  /* 0x0002bc00000a7ab9 */ /* 0x000fe40000000a00 */
[----:B--2---:R0:W-:Y:S04]  /*11e40*/  @!P1 ST.E desc[UR52][R72.64], R0 ;  /* 0x0000000048009985 */ /* 0x0041e8000c101934 */
[----:B------:R1:W5:Y:S04]  /*11e50*/  LD.E.128 R52, desc[UR52][R30.64] ;  /* 0x000000341e347980 */ /* 0x000368000c101d00 */
[----:B------:R2:W5:Y:S01]  /*11e60*/  LD.E.128 R48, desc[UR52][R28.64] ;  /* 0x000000341c307980 */ /* 0x000562000c101d00 */
[----:B0-----:R-:W-:-:S03]  /*11e70*/  IMAD R0, R23, 0x20, R200 ;  /* 0x0000002017007824 */ /* 0x001fc600078e02c8 */
[----:B------:R0:W5:Y:S01]  /*11e80*/  LD.E.128 R80, desc[UR52][R6.64] ;  /* 0x0000003406507980 */ /* 0x000162000c101d00 */
[----:B-1----:R-:W1:Y:S01]  /*11e90*/  @P3 LDC R31, c[0x0][0xbec] ;  /* 0x0002fb00ff1f3b82 */ /* 0x002e620000000800 */
[----:B------:R-:W-:Y:S02]  /*11ea0*/  UIMAD UR5, UR40, UR9, UR5 ;  /* 0x00000009280572a4 */ /* 0x000fe4000f8e0205 */
[----:B------:R-:W-:Y:S01]  /*11eb0*/  UIMAD UR8, UR12, UR10, URZ ;  /* 0x0000000a0c0872a4 */ /* 0x000fe2000f8e023f */
[----:B------:R3:W5:Y:S04]  /*11ec0*/  LD.E.128 R64, desc[UR52][R4.64] ;  /* 0x0000003404407980 */ /* 0x000768000c101d00 */
[----:B--2---:R-:W2:Y:S01]  /*11ed0*/  @P3 LDC R29, c[0x0][0xbf0] ;  /* 0x0002fc00ff1d3b82 */ /* 0x004ea20000000800 */
[----:B0-----:R-:W-:Y:S01]  /*11ee0*/  VIADD R6, R0, UR42 ;  /* 0x0000002a00067c36 */ /* 0x001fe20008000000 */
[----:B------:R-:W-:Y:S01]  /*11ef0*/  UIADD3 UR7, UR7, UR5, URZ ;  /* 0x0000000507077290 */ /* 0x000fe2000fffe03f */
[----:B------:R-:W5:Y:S02]  /*11f00*/  LD.E.128 R56, desc[UR52][R32.64] ;  /* 0x0000003420387980 */ /* 0x000f64000c101d00 */
[----:B------:R-:W-:Y:S01]  /*11f10*/  IMAD.MOV.U32 R7, RZ, RZ, R6 ;  /* 0x000000ffff077224 */ /* 0x000fe200078e0006 */
[----:B------:R-:W-:Y:S01]  /*11f20*/  UIMAD UR5, UR44, UR11, UR8 ;  /* 0x0000000b2c0572a4 */ /* 0x000fe2000f8e0208 */
[----:B------:R-:W5:Y:S01]  /*11f30*/  LD.E.128 R40, desc[UR52][R26.64] ;  /* 0x000000341a287980 */ /* 0x000f62000c101d00 */
[----:B------:R-:W-:Y:S01]  /*11f40*/  UIMAD.WIDE.U32 UR6, UR44, UR10, UR6 ;  /* 0x0000000a2c0672a5 */ /* 0x000fe2000f8e0006 */
[----:B------:R-:W-:-:S02]  /*11f50*/  ULDC.64 UR8, c[0x0][0xae0] ;  /* 0x0002b80000087ab9 */ /* 0x000fc40000000a00 */
[----:B------:R-:W5:Y:S04]  /*11f60*/  LD.E.128 R68, desc[UR52][R24.64] ;  /* 0x0000003418447980 */ /* 0x000f68000c101d00 */
[----:B------:R-:W5:Y:S01]  /*11f70*/  LD.E.128 R60, desc[UR52][R20.64] ;  /* 0x00000034143c7980 */ /* 0x000f62000c101d00 */
[----:B-1----:R-:W-:Y:S01]  /*11f80*/  @P3 IMAD.HI.U32 R0, R6, R31, RZ ;  /* 0x0000001f06003227 */ /* 0x002fe200078e00ff */
[----:B------:R-:W-:Y:S02]  /*11f90*/  UIADD3 UR5, UR7, UR5, URZ ;  /* 0x0000000507057290 */ /* 0x000fe4000fffe03f */
[----:B------:R-:W5:Y:S04]  /*11fa0*/  LD.E.128 R44, desc[UR52][R14.64] ;  /* 0x000000340e2c7980 */ /* 0x000f68000c101d00 */
[----:B------:R-:W5:Y:S01]  /*11fb0*/  LD.E.128 R36, desc[UR52][R12.64] ;  /* 0x000000340c247980 */ /* 0x000f62000c101d00 */
[----:B--2---:R-:W-:-:S03]  /*11fc0*/  @P3 SHF.R.U32.HI R7, RZ, R29, R0 ;  /* 0x0000001dff073219 */ /* 0x004fc60000011600 */
[----:B------:R0:W5:Y:S01]  /*11fd0*/  LD.E.128 R76, desc[UR52][R8.64] ;  /* 0x00000034084c7980 */ /* 0x000162000c101d00 */
[--C-:B------:R-:W-:Y:S01]  /*11fe0*/  SHF.R.S32.HI R0, RZ, 0x1f, R7.reuse ;  /* 0x0000001fff007819 */ /* 0x100fe20000011407 */
[----:B------:R-:W-:Y:S02]  /*11ff0*/  IMAD.MOV R2, RZ, RZ, -R7 ;  /* 0x000000ffff027224 */ /* 0x000fe400078e0a07 */
[----:B---3--:R-:W-:Y:S01]  /*12000*/  IMAD.U32 R5, RZ, RZ, UR7 ;  /* 0x00000007ff057e24 */ /* 0x008fe2000f8e00ff */
[----:B------:R1:W5:Y:S01]  /*12010*/  LD.E.128 R72, desc[UR52][R10.64] ;  /* 0x000000340a487980 */ /* 0x000362000c101d00 */
[----:B------:R-:W-:Y:S02]  /*12020*/  IMAD R0, R0, UR8, RZ ;  /* 0x0000000800007c24 */ /* 0x000fe4000f8e02ff */
[----:B------:R-:W-:Y:S01]  /*12030*/  IMAD R35, R35, R2, R6 ;  /* 0x0000000223237224 */ /* 0x000fe200078e0206 */
[----:B------:R-:W-:Y:S01]  /*12040*/  @!PT LDS RZ, [RZ] ;  /* 0x00000000fffff984 */ /* 0x000fe20000000800 */
[----:B------:R-:W-:Y:S01]  /*12050*/  @!PT LDS RZ, [RZ] ;  /* 0x00000000fffff984 */ /* 0x000fe20000000800 */
[----:B------:R-:W-:Y:S01]  /*12060*/  @!PT LDS RZ, [RZ] ;  /* 0x00000000fffff984 */ /* 0x000fe20000000800 */
[----:B------:R-:W-:Y:S01]  /*12070*/  @!PT LDS RZ, [RZ] ;  /* 0x00000000fffff984 */ /* 0x000fe20000000800 */
[----:B------:R2:W-:Y:S06]  /*12080*/  MEMBAR.ALL.CTA ;  /* 0x0000000000007992 */ /* 0x0005ec0000008000 */
[----:B--2---:R-:W2:Y:S01]  /*12090*/  FENCE.VIEW.ASYNC.S ;  /* 0x00000000000073c6 */ /* 0x004ea20000000000 */
[----:B------:R-:W-:Y:S01]  /*120a0*/  IMAD.U32 R4, RZ, RZ, UR6 ;  /* 0x00000006ff047e24 */ /* 0x000fe2000f8e00ff */
[----:B------:R-:W-:Y:S01]  /*120b0*/  ULDC.64 UR6, c[0x0][0xad8] ;  /* 0x0002b60000067ab9 */ /* 0x000fe20000000a00 */
[----:B------:R-:W-:-:S02]  /*120c0*/  IMAD.U32 R5, RZ, RZ, UR5 ;  /* 0x00000005ff057e24 */ /* 0x000fc4000f8e00ff */
[C---:B0-----:R-:W-:Y:S01]  /*120d0*/  IMAD R9, R7.reuse, UR9, R0 ;  /* 0x0000000907097c24 */ /* 0x041fe2000f8e0200 */
[----:B------:R-:W-:Y:S01]  /*120e0*/  SHF.R.S32.HI R0, RZ, 0x1f, R35 ;  /* 0x0000001fff007819 */ /* 0x000fe20000011423 */
[----:B------:R-:W-:-:S04]  /*120f0*/  IMAD.WIDE.U32 R4, R7, UR8, R4 ;  /* 0x0000000807047c25 */ /* 0x000fc8000f8e0004 */
[----:B------:R-:W-:Y:S02]  /*12100*/  IMAD.IADD R5, R5, 0x1, R9 ;  /* 0x0000000105057824 */ /* 0x000fe400078e0209 */
[----:B------:R-:W-:Y:S02]  /*12110*/  IMAD R2, R0, UR6, RZ ;  /* 0x0000000600027c24 */ /* 0x000fe4000f8e02ff */
[----:B-1----:R-:W-:Y:S02]  /*12120*/  VIADD R10, R200, UR42 ;  /* 0x0000002ac80a7c36 */ /* 0x002fe40008000000 */
[C---:B------:R-:W-:Y:S02]  /*12130*/  IMAD R7, R35.reuse, UR7, R2 ;  /* 0x0000000723077c24 */ /* 0x040fe4000f8e0202 */
[----:B------:R-:W-:Y:S01]  /*12140*/  IMAD.WIDE.U32 R4, R35, UR6, R4 ;  /* 0x0000000623047c25 */ /* 0x000fe2000f8e0004 */
[----:B------:R-:W-:Y:S01]  /*12150*/  ISETP.GE.AND P2, PT, R10, R89, PT ;  /* 0x000000590a00720c */ /* 0x000fe20003f46270 */
[----:B------:R-:W-:-:S02]  /*12160*/  ULDC.64 UR6, c[0x0][0xa80] ;  /* 0x0002a00000067ab9 */ /* 0x000fc40000000a00 */
[----:B------:R-:W-:Y:S01]  /*12170*/  VIADD R0, R10, 0x20 ;  /* 0x000000200a007836 */ /* 0x000fe20000000000 */
[----:B------:R-:W-:Y:S01]  /*12180*/  LEA R8, P3, R4, UR6, 0x1 ;  /* 0x0000000604087c11 */ /* 0x000fe2000f8608ff */
[----:B------:R-:W-:Y:S02]  /*12190*/  IMAD.IADD R5, R5, 0x1, R7 ;  /* 0x0000000105057824 */ /* 0x000fe400078e0207 */
[----:B------:R-:W-:Y:S01]  /*121a0*/  VIADD R3, R3, 0x2a820 ;  /* 0x0002a82003037836 */ /* 0x000fe20000000000 */
[-C--:B------:R-:W-:Y:S01]  /*121b0*/  ISETP.GE.AND P1, PT, R0, R89.reuse, PT ;  /* 0x000000590000720c */ /* 0x080fe20003f26270 */
[----:B------:R-:W-:Y:S01]  /*121c0*/  VIADD R0, R10, 0x40 ;  /* 0x000000400a007836 */ /* 0x000fe20000000000 */
[----:B------:R-:W-:Y:S02]  /*121d0*/  LEA.HI.X R9, R4, UR7, R5, 0x1, P3 ;  /* 0x0000000704097c11 */ /* 0x000fe400098f0c05 */
[----:B------:R-:W-:Y:S01]  /*121e0*/  PRMT R3, RZ, 0x654, R3 ;  /* 0x00000654ff037816 */ /* 0x000fe20000000003 */
[----:B--2---:R0:W1:Y:S01]  /*121f0*/  SHFL.IDX PT, R7, R8, RZ, 0x181f ;  /* 0x00181fff08077589 */ /* 0x00406200000e0000 */
        /* <DEDUP_REMOVED lines=9> */
[CC--:B-1----:R-:W-:Y:S02]  /*12290*/  @!P4 LEA R2, P6, R18.reuse, R7.reuse, 0x1 ;  /* 0x000000071202c211 */ /* 0x0c2fe400078c08ff */
[CC--:B------:R-:W-:Y:S02]  /*122a0*/  @!P3 LEA R4, P5, R19.reuse, R7.reuse, 0x1 ;  /* 0x000000071304b211 */ /* 0x0c0fe400078a08ff */
[-C--:B0-2---:R-:W-:Y:S02]  /*122b0*/  @!P4 LEA.HI.X R3, R18, R0.reuse, R207, 0x1, P6 ;  /* 0x000000001203c211 */ /* 0x085fe400030f0ccf */
[C---:B------:R-:W-:Y:S02]  /*122c0*/  @!P2 LEA R6, P6, R22.reuse, R7, 0x1 ;  /* 0x000000071606a211 */ /* 0x040fe400078c08ff */
[-C--:B------:R-:W-:Y:S01]  /*122d0*/  @!P3 LEA.HI.X R5, R19, R0.reuse, R206, 0x1, P5 ;  /* 0x000000001305b211 */ /* 0x080fe200028f0cce */
[----:B-----5:R3:W-:Y:S01]  /*122e0*/  @!P4 ST.E.128 desc[UR52][R2.64], R56 ;  /* 0x000000380200c985 */ /* 0x0207e2000c101d34 */
[----:B------:R-:W-:-:S03]  /*122f0*/  @!P2 LEA.HI.X R7, R22, R0, R205, 0x1, P6 ;  /* 0x000000001607a211 */ /* 0x000fc600030f0ccd */
[----:B------:R3:W-:Y:S04]  /*12300*/  @!P3 ST.E.128 desc[UR52][R4.64], R68 ;  /* 0x000000440400b985 */ /* 0x0007e8000c101d34 */
[----:B------:R3:W-:Y:S02]  /*12310*/  @!P2 ST.E.128 desc[UR52][R6.64], R80 ;  /* 0x000000500600a985 */ /* 0x0007e4000c101d34 */
.L_x_4727:
[----:B------:R-:W-:Y:S05]  /*12320*/  BSYNC B1 ;  /* 0x0000000000017941 */ /* 0x000fea0003800000 */
.L_x_4726:
        /* <DEDUP_REMOVED lines=9> */
[CC--:B------:R-:W-:Y:S02]  /*123c0*/  @!P5 LEA R4, P2, R19.reuse, R7.reuse, 0x1 ;  /* 0x000000071304d211 */ /* 0x0c0fe400078408ff */
[----:B------:R-:W-:Y:S02]  /*123d0*/  @!P6 LEA R6, P3, R22, R7, 0x1 ;  /* 0x000000071606e211 */ /* 0x000fe400078608ff */
[-C--:B0---4-:R-:W-:Y:S02]  /*123e0*/  @!P4 LEA.HI.X R3, R18, R0.reuse, R207, 0x1, P1 ;  /* 0x000000001203c211 */ /* 0x091fe400008f0ccf */
[-C--:B------:R-:W-:Y:S02]  /*123f0*/  @!P5 LEA.HI.X R5, R19, R0.reuse, R206, 0x1, P2 ;  /* 0x000000001305d211 */ /* 0x080fe400010f0cce */
[----:B------:R-:W-:Y:S01]  /*12400*/  @!P6 LEA.HI.X R7, R22, R0, R205, 0x1, P3 ;  /* 0x000000001607e211 */ /* 0x000fe200018f0ccd */
[----:B-----5:R3:W-:Y:S04]  /*12410*/  @!P4 ST.E.128 desc[UR52][R2.64], R52 ;  /* 0x000000340200c985 */ /* 0x0207e8000c101d34 */
[----:B------:R3:W-:Y:S04]  /*12420*/  @!P5 ST.E.128 desc[UR52][R4.64], R60 ;  /* 0x0000003c0400d985 */ /* 0x0007e8000c101d34 */
[----:B------:R3:W-:Y:S02]  /*12430*/  @!P6 ST.E.128 desc[UR52][R6.64], R76 ;  /* 0x0000004c0600e985 */ /* 0x0007e4000c101d34 */
.L_x_4729:
[----:B------:R-:W-:Y:S05]  /*12440*/  BSYNC B1 ;  /* 0x0000000000017941 */ /* 0x000fea0003800000 */
.L_x_4728:
        /* <DEDUP_REMOVED lines=11> */
[-C--:B0-----:R-:W-:Y:S02]  /*12500*/  @!P3 LEA.HI.X R3, R18, R0.reuse, R207, 0x1, P0 ;  /* 0x000000001203b211 */ /* 0x081fe400000f0ccf */
[-C--:B------:R-:W-:Y:S02]  /*12510*/  @!P4 LEA.HI.X R5, R19, R0.reuse, R206, 0x1, P1 ;  /* 0x000000001305c211 */ /* 0x080fe400008f0cce */
[----:B------:R-:W-:Y:S01]  /*12520*/  @!P5 LEA.HI.X R7, R22, R0, R205, 0x1, P2 ;  /* 0x000000001607d211 */ /* 0x000fe200010f0ccd */
[----:B-----5:R3:W-:Y:S04]  /*12530*/  @!P3 ST.E.128 desc[UR52][R2.64], R48 ;  /* 0x000000300200b985 */ /* 0x0207e8000c101d34 */
[----:B------:R3:W-:Y:S04]  /*12540*/  @!P4 ST.E.128 desc[UR52][R4.64], R44 ;  /* 0x0000002c0400c985 */ /* 0x0007e8000c101d34 */
[----:B------:R3:W-:Y:S02]  /*12550*/  @!P5 ST.E.128 desc[UR52][R6.64], R72 ;  /* 0x000000480600d985 */ /* 0x0007e4000c101d34 */
.L_x_4731:
[----:B------:R-:W-:Y:S05]  /*12560*/  BSYNC B1 ;  /* 0x0000000000017941 */ /* 0x000fea0003800000 */
.L_x_4730:
[----:B0-----:R-:W-:Y:S01]  /*12570*/  VIADD R0, R10, 0x60 ;  /* 0x000000600a007836 */ /* 0x001fe20000000000 */
[----:B--2-4-:R-:W0:Y:S04]  /*12580*/  SHFL.IDX PT, R9, R9, 0x3, 0x181f ;  /* 0x00781f0009097f89 */ /* 0x014e2800000e0000 */
[----:B------:R-:W-:Y:S01]  /*12590*/  ISETP.GE.AND P0, PT, R0, R89, PT ;  /* 0x000000590000720c */ /* 0x000fe20003f06270 */
[----:B-1-3--:R1:W2:-:S12]  /*125a0*/  SHFL.IDX PT, R7, R8, 0x3, 0x181f ;  /* 0x00781f0008077f89 */ /* 0x00a29800000e0000 */
[----:B-1----:R-:W-:Y:S05]  /*125b0*/  @P0 BRA `(.L_x_4732) ;  /* 0x0000000800d00947 */ /* 0x002fea0003800000 */
[----:B------:R-:W-:Y:S02]  /*125c0*/  ULDC UR5, c[0x0][0xac8] ;  /* 0x0002b20000057ab9 */ /* 0x000fe40000000800 */
[----:B------:R-:W-:Y:S02]  /*125d0*/  ISETP.GE.AND P2, PT, R18, UR5, PT ;  /* 0x0000000512007c0c */ /* 0x000fe4000bf46270 */
[----:B------:R-:W-:-:S11]  /*125e0*/  ISETP.GE.AND P3, PT, R19, UR5, PT ;  /* 0x0000000513007c0c */ /* 0x000fd6000bf66270 */
[CC--:B--2---:R-:W-:Y:S02]  /*125f0*/  @!P2 LEA R2, P0, R18.reuse, R7.reuse, 0x1 ;  /* 0x000000071202a211 */ /* 0x0c4fe400078008ff */
[C---:B------:R-:W-:Y:S02]  /*12600*/  @!P3 LEA R4, P1, R19.reuse, R7, 0x1 ;  /* 0x000000071304b211 */ /* 0x040fe400078208ff */
[-C--:B0-----:R-:W-:Y:S02]  /*12610*/  @!P2 LEA.HI.X R3, R18, R9.reuse, R207, 0x1, P0 ;  /* 0x000000091203a211 */ /* 0x081fe400000f0ccf */
[----:B------:R-:W-:Y:S02]  /*12620*/  @!P3 LEA.HI.X R5, R19, R9, R206, 0x1, P1 ;  /* 0x000000091305b211 */ /* 0x000fe400008f0cce */
[----:B------:R-:W-:Y:S01]  /*12630*/  ISETP.GE.AND P0, PT, R22, UR5, PT ;  /* 0x0000000516007c0c */ /* 0x000fe2000bf06270 */
[----:B-----5:R1:W-:Y:S04]  /*12640*/  @!P2 ST.E.128 desc[UR52][R2.64], R40 ;  /* 0x000000280200a985 */ /* 0x0203e8000c101d34 */
[----:B------:R1:W-:Y:S08]  /*12650*/  @!P3 ST.E.128 desc[UR52][R4.64], R36 ;  /* 0x000000240400b985 */ /* 0x0003f0000c101d34 */
[----:B------:R-:W-:Y:S05]  /*12660*/  @P0 BRA `(.L_x_4732) ;  /* 0x0000000800a40947 */ /* 0x000fea0003800000 */
[----:B-1----:R-:W-:-:S04]  /*12670*/  LEA R2, P0, R22, R7, 0x1 ;  /* 0x0000000716027211 */ /* 0x002fc800078008ff */
[----:B------:R-:W-:-:S05]  /*12680*/  LEA.HI.X R3, R22, R9, R205, 0x1, P0 ;  /* 0x0000000916037211 */ /* 0x000fca00000f0ccd */
[----:B------:R3:W-:Y:S01]  /*12690*/  ST.E.128 desc[UR52][R2.64], R64 ;  /* 0x0000004002007985 */ /* 0x0007e2000c101d34 */
[----:B------:R-:W-:Y:S05]  /*126a0*/  BRA `(.L_x_4732) ;  /* 0x0000000800947947 */ /* 0x000fea0003800000 */
.L_x_4725:
        /* <DEDUP_REMOVED lines=50> */
.L_x_4734:
[----:B------:R-:W-:Y:S05]  /*129d0*/  BSYNC B1 ;  /* 0x0000000000017941 */ /* 0x000fea0003800000 */
.L_x_4733:
        /* <DEDUP_REMOVED lines=23> */
[----:B------:R-:W-:Y:S01]  /*12b50*/  IMAD.U32 R3, RZ, RZ, UR5 ;  /* 0x00000005ff037e24 */ /* 0x000fe2000f8e00ff */
[----:B------:R-:W-:Y:S01]  /*12b60*/  ULDC UR5, c[0x0][0xa88] ;  /* 0x0002a20000057ab9 */ /* 0x000fe20000000800 */
[C---:B------:R-:W-:Y:S01]  /*12b70*/  IMAD R9, R5.reuse, UR9, R0 ;  /* 0x0000000905097c24 */ /* 0x040fe2000f8e0200 */
[----:B------:R-:W-:Y:S01]  /*12b80*/  SHF.R.S32.HI R0, RZ, 0x1f, R7 ;  /* 0x0000001fff007819 */ /* 0x000fe20000011407 */
[----:B------:R-:W-:-:S04]  /*12b90*/  IMAD.WIDE.U32 R2, R5, UR8, R2 ;  /* 0x0000000805027c25 */ /* 0x000fc8000f8e0002 */
        /* <DEDUP_REMOVED lines=21> */
[----:B------:R-:W-:-:S09]  /*12cf0*/  ISETP.GE.AND P2, PT, R22, UR5, PT ;  /* 0x0000000516007c0c */ /* 0x000fd2000bf46270 */
[CC--:B-1----:R-:W-:Y:S02]  /*12d00*/  @!P4 LEA R10, P6, R18.reuse, R3.reuse, 0x1 ;  /* 0x00000003120ac211 */ /* 0x0c2fe400078c08ff */
[CC--:B------:R-:W-:Y:S02]  /*12d10*/  @!P3 LEA R12, P5, R19.reuse, R3.reuse, 0x1 ;  /* 0x00000003130cb211 */ /* 0x0c0fe400078a08ff */
[-C--:B--2---:R-:W-:Y:S02]  /*12d20*/  @!P4 LEA.HI.X R11, R18, R0.reuse, R207, 0x1, P6 ;  /* 0x00000000120bc211 */ /* 0x084fe400030f0ccf */
[C---:B------:R-:W-:Y:S02]  /*12d30*/  @!P2 LEA R2, P6, R22.reuse, R3, 0x1 ;  /* 0x000000031602a211 */ /* 0x040fe400078c08ff */
[-C--:B------:R-:W-:Y:S01]  /*12d40*/  @!P3 LEA.HI.X R13, R19, R0.reuse, R206, 0x1, P5 ;  /* 0x00000000130db211 */ /* 0x080fe200028f0cce */
[----:B------:R3:W-:Y:S01]  /*12d50*/  @!P4 ST.E.128 desc[UR52][R10.64], RZ ;  /* 0x000000ff0a00c985 */ /* 0x0007e2000c101d34 */
[----:B------:R-:W-:-:S03]  /*12d60*/  @!P2 LEA.HI.X R3, R22, R0, R205, 0x1, P6 ;  /* 0x000000001603a211 */ /* 0x000fc600030f0ccd */
[----:B------:R3:W-:Y:S04]  /*12d70*/  @!P3 ST.E.128 desc[UR52][R12.64], RZ ;  /* 0x000000ff0c00b985 */ /* 0x0007e8000c101d34 */
[----:B------:R3:W-:Y:S02]  /*12d80*/  @!P2 ST.E.128 desc[UR52][R2.64], RZ ;  /* 0x000000ff0200a985 */ /* 0x0007e4000c101d34 */
.L_x_4736:
[----:B------:R-:W-:Y:S05]  /*12d90*/  BSYNC B1 ;  /* 0x0000000000017941 */ /* 0x000fea0003800000 */
.L_x_4735:
        /* <DEDUP_REMOVED lines=11> */
[-C--:B----4-:R-:W-:Y:S02]  /*12e50*/  @!P4 LEA.HI.X R11, R18, R0.reuse, R207, 0x1, P1 ;  /* 0x00000000120bc211 */ /* 0x090fe400008f0ccf */
[-C--:B------:R-:W-:Y:S02]  /*12e60*/  @!P5 LEA.HI.X R13, R19, R0.reuse, R206, 0x1, P2 ;  /* 0x00000000130dd211 */ /* 0x080fe400010f0cce */
[----:B------:R-:W-:Y:S01]  /*12e70*/  @!P6 LEA.HI.X R3, R22, R0, R205, 0x1, P3 ;  /* 0x000000001603e211 */ /* 0x000fe200018f0ccd */
[----:B------:R3:W-:Y:S04]  /*12e80*/  @!P4 ST.E.128 desc[UR52][R10.64], RZ ;  /* 0x000000ff0a00c985 */ /* 0x0007e8000c101d34 */
[----:B------:R3:W-:Y:S04]  /*12e90*/  @!P5 ST.E.128 desc[UR52][R12.64], RZ ;  /* 0x000000ff0c00d985 */ /* 0x0007e8000c101d34 */
[----:B------:R3:W-:Y:S02]  /*12ea0*/  @!P6 ST.E.128 desc[UR52][R2.64], RZ ;  /* 0x000000ff0200e985 */ /* 0x0007e4000c101d34 */
.L_x_4738:
[----:B------:R-:W-:Y:S05]  /*12eb0*/  BSYNC B1 ;  /* 0x0000000000017941 */ /* 0x000fea0003800000 */
.L_x_4737:
        /* <DEDUP_REMOVED lines=14> */
[----:B------:R3:W-:Y:S04]  /*12fa0*/  @!P3 ST.E.128 desc[UR52][R10.64], RZ ;  /* 0x000000ff0a00b985 */ /* 0x0007e8000c101d34 */
[----:B------:R3:W-:Y:S04]  /*12fb0*/  @!P4 ST.E.128 desc[UR52][R12.64], RZ ;  /* 0x000000ff0c00c985 */ /* 0x0007e8000c101d34 */
[----:B------:R3:W-:Y:S02]  /*12fc0*/  @!P5 ST.E.128 desc[UR52][R2.64], RZ ;  /* 0x000000ff0200d985 */ /* 0x0007e4000c101d34 */
.L_x_4740:
[----:B------:R-:W-:Y:S05]  /*12fd0*/  BSYNC B1 ;  /* 0x0000000000017941 */ /* 0x000fea0003800000 */
.L_x_4739:
        /* <DEDUP_REMOVED lines=8> */
[----:B------:R-:W-:-:S09]  /*13060*/  ISETP.GE.AND P5, PT, R22, UR5, PT ;  /* 0x0000000516007c0c */ /* 0x000fd2000bfa6270 */
[-C--:B-12-4-:R-:W-:Y:S02]  /*13070*/  @!P3 LEA R4, P0, R18, R3.reuse, 0x1 ;  /* 0x000000031204b211 */ /* 0x096fe400078008ff */
[CC--:B------:R-:W-:Y:S02]  /*13080*/  @!P4 LEA R6, P1, R19.reuse, R3.reuse, 0x1 ;  /* 0x000000031306c211 */ /* 0x0c0fe400078208ff */
[----:B------:R-:W-:Y:S02]  /*13090*/  @!P5 LEA R2, P2, R22, R3, 0x1 ;  /* 0x000000031602d211 */ /* 0x000fe400078408ff */
[-C--:B---3--:R-:W-:Y:S02]  /*130a0*/  @!P3 LEA.HI.X R5, R18, R0.reuse, R207, 0x1, P0 ;  /* 0x000000001205b211 */ /* 0x088fe400000f0ccf */
[-C--:B------:R-:W-:Y:S02]  /*130b0*/  @!P4 LEA.HI.X R7, R19, R0.reuse, R206, 0x1, P1 ;  /* 0x000000001307c211 */ /* 0x080fe400008f0cce */
[----:B------:R-:W-:Y:S01]  /*130c0*/  @!P5 LEA.HI.X R3, R22, R0, R205, 0x1, P2 ;  /* 0x000000001603d211 */ /* 0x000fe200010f0ccd */
[----:B------:R0:W-:Y:S04]  /*130d0*/  @!P3 ST.E.128 desc[UR52][R4.64], RZ ;  /* 0x000000ff0400b985 */ /* 0x0001e8000c101d34 */
[----:B------:R0:W-:Y:S04]  /*130e0*/  @!P4 ST.E.128 desc[UR52][R6.64], RZ ;  /* 0x000000ff0600c985 */ /* 0x0001e8000c101d34 */
[----:B------:R0:W-:Y:S02]  /*130f0*/  @!P5 ST.E.128 desc[UR52][R2.64], RZ ;  /* 0x000000ff0200d985 */ /* 0x0001e4000c101d34 */
.L_x_4732:
[----:B------:R-:W-:Y:S05]  /*13100*/  BSYNC B0 ;  /* 0x0000000000007941 */ /* 0x000fea0003800000 */
.L_x_4724:
[----:B------:R-:W-:Y:S02]  /*13110*/  ULDC UR5, c[0x0][0xc38] ;  /* 0x00030e0000057ab9 */ /* 0x000fe40000000800 */
[----:B------:R-:W-:-:S06]  /*13120*/  UISETP.GE.AND UP0, UPT, UR4, UR5, UPT ;  /* 0x000000050400728c */ /* 0x000fcc000bf06270 */
[----:B------:R-:W-:-:S13]  /*13130*/  PLOP3.LUT P0, PT, PT, PT, UP0, 0x80, 0x0 ;  /* 0x000000000000781c */ /* 0x000fda0003f0f008 */
[----:B------:R-:W-:Y:S05]  /*13140*/  @!P0 BRA `(.L_x_4741) ;  /* 0xfffffed800f08947 */ /* 0x000fea000383ffff */
[----:B------:R-:W-:Y:S05]  /*13150*/  EXIT ;  /* 0x000000000000794d */ /* 0x000fea0003800000 */
.L_x_4635:
        /* <DEDUP_REMOVED lines=26> */
[----:B------:R-:W-:Y:S01]  /*13300*/  IMAD.MOV.U32 R23, RZ, RZ, RZ ;  /* 0x000000ffff177224 */ /* 0x000fe200078e00ff */
[----:B------:R-:W-:-:S02]  /*13310*/  UIMAD UR40, UR40, UR39, URZ ;  /* 0x00000027282872a4 */ /* 0x000fc4000f8e023f */
[----:B------:R-:W-:Y:S01]  /*13320*/  USEL UR4, UR4, 0x1, UP0 ;  /* 0x0000000104047887 */ /* 0x000fe20008000000 */
[----:B------:R-:W-:Y:S01]  /*13330*/  ULDC UR49, c[0x0][0xc] ;  /* 0x0000030000317ab9 */ /* 0x000fe20000000800 */
[----:B------:R-:W-:Y:S02]  /*13340*/  ULOP3.LUT UR48, UR43, 0x2, URZ, 0xfc, !UPT ;  /* 0x000000022b307892 */ /* 0x000fe4000f8efc3f */
[----:B------:R-:W-:Y:S02]  /*13350*/  UIMAD UR41, UR4, UR6, URZ ;  /* 0x00000006042972a4 */ /* 0x000fe4000f8e023f */
[----:B------:R-:W-:Y:S02]  /*13360*/  ULOP3.LUT UR47, UR43, 0x1, URZ, 0xfc, !UPT ;  /* 0x000000012b2f7892 */ /* 0x000fe4000f8efc3f */
[----:B------:R-:W-:Y:S02]  /*13370*/  UIADD3 UR4, UR41, 0x7f, URZ ;  /* 0x0000007f29047890 */ /* 0x000fe4000fffe03f */
[----:B------:R-:W-:-:S02]  /*13380*/  UIADD3 UR46, UR41, 0x1, -UR39 ;  /* 0x00000001292e7890 */ /* 0x000fc4000fffe827 */
[----:B------:R-:W-:Y:S01]  /*13390*/  UIADD3 UR39, UR41, -UR39, URZ ;  /* 0x8000002729277290 */ /* 0x000fe2000fffe03f */
[C---:B0-----:R-:W-:Y:S01]  /*133a0*/  IMAD.SHL.U32 R2, R10.reuse, 0x80, RZ ;  /* 0x000000800a027824 */ /* 0x041fe200078e00ff */
[C---:B------:R-:W-:Y:S01]  /*133b0*/  LOP3.LUT R9, R10.reuse, 0x7f, RZ, 0xc0, !PT ;  /* 0x0000007f0a097812 */ /* 0x040fe200078ec0ff */
[C---:B------:R-:W-:Y:S01]  /*133c0*/  IMAD.SHL.U32 R29, R10.reuse, 0x10, RZ ;  /* 0x000000100a1d7824 */ /* 0x040fe200078e00ff */
[----:B------:R-:W-:Y:S01]  /*133d0*/  SHF.R.U32.HI R0, RZ, 0x1, R10 ;  /* 0x00000001ff007819 */ /* 0x000fe2000001160a */
[----:B------:R-:W-:Y:S01]  /*133e0*/  IMAD.SHL.U32 R17, R10, 0x40, RZ ;  /* 0x000000400a117824 */ /* 0x000fe200078e00ff */
[----:B------:R-:W-:Y:S01]  /*133f0*/  LOP3.LUT R4, R2, 0x380, RZ, 0xc0, !PT ;  /* 0x0000038002047812 */ /* 0x000fe200078ec0ff */
[----:B------:R-:W-:Y:S01]  /*13400*/  IMAD.SHL.U32 R7, R10, 0x2, RZ ;  /* 0x000000020a077824 */ /* 0x000fe200078e00ff */
[----:B------:R-:W-:Y:S02]  /*13410*/  LOP3.LUT R2, R2, 0x400, RZ, 0xc0, !PT ;  /* 0x0000040002027812 */ /* 0x000fe400078ec0ff */
[----:B------:R-:W-:-:S02]  /*13420*/  SHF.R.U32.HI R5, RZ, 0x5, R9 ;  /* 0x00000005ff057819 */ /* 0x000fc40000011609 */
[----:B------:R-:W-:Y:S02]  /*13430*/  LOP3.LUT R8, R29, 0x40, RZ, 0xc0, !PT ;  /* 0x000000401d087812 */ /* 0x000fe400078ec0ff */
[----:B------:R-:W-:Y:S01]  /*13440*/  LOP3.LUT R3, R17, 0x180, RZ, 0xc0, !PT ;  /* 0x0000018011037812 */ /* 0x000fe200078ec0ff */
[C---:B------:R-:W-:Y:S01]  /*13450*/  IMAD R2, R5.reuse, 0x800, R2 ;  /* 0x0000080005027824 */ /* 0x040fe200078e0202 */
[----:B------:R-:W-:Y:S01]  /*13460*/  LOP3.LUT R4, R4, 0x10, R10, 0xf8, !PT ;  /* 0x0000001004047812 */ /* 0x000fe200078ef80a */
[----:B------:R-:W-:Y:S01]  /*13470*/  IMAD R37, R5, 0x200, R8 ;  /* 0x0000020005257824 */ /* 0x000fe200078e0208 */
[----:B------:R-:W-:Y:S01]  /*13480*/  LOP3.LUT R0, R3, 0x30, R0, 0xf8, !PT ;  /* 0x0000003003007812 */ /* 0x000fe200078ef800 */
[----:B------:R-:W-:Y:S01]  /*13490*/  IMAD.SHL.U32 R3, R10, 0x8, RZ ;  /* 0x000000080a037824 */ /* 0x000fe200078e00ff */
[C---:B------:R-:W-:Y:S02]  /*134a0*/  LOP3.LUT R6, R29.reuse, 0x1b0, RZ, 0xc0, !PT ;  /* 0x000001b01d067812 */ /* 0x040fe400078ec0ff */
[----:B------:R-:W-:Y:S01]  /*134b0*/  LOP3.LUT R5, R4, 0x70, R29, 0x78, !PT ;  /* 0x0000007004057812 */ /* 0x000fe200078e781d */
[----:B------:R-:W-:Y:S01]  /*134c0*/  IMAD.U32 R4, RZ, RZ, UR5 ;  /* 0x00000005ff047e24 */ /* 0x000fe2000f8e00ff */
[----:B------:R-:W-:Y:S01]  /*134d0*/  LOP3.LUT R29, R29, 0x30, RZ, 0xc0, !PT ;  /* 0x000000301d1d7812 */ /* 0x000fe200078ec0ff */
[----:B------:R-:W-:Y:S01]  /*134e0*/  USHF.R.S32.HI UR5, URZ, 0x1f, UR4 ;  /* 0x0000001f3f057899 */ /* 0x000fe20008011404 */
[----:B------:R-:W-:Y:S01]  /*134f0*/  LOP3.LUT R0, R0, 0x30, R3, 0x78, !PT ;  /* 0x0000003000007812 */ /* 0x000fe200078e7803 */
[----:B------:R-:W-:Y:S01]  /*13500*/  IMAD.IADD R36, R2, 0x1, R5 ;  /* 0x0000000102247824 */ /* 0x000fe200078e0205 */
[----:B------:R-:W-:Y:S01]  /*13510*/  LOP3.LUT R3, R29, 0x40, RZ, 0xfc, !PT ;  /* 0x000000401d037812 */ /* 0x000fe200078efcff */
[----:B------:R-:W-:Y:S01]  /*13520*/  IMAD.MOV.U32 R2, RZ, RZ, 0x20 ;  /* 0x00000020ff027424 */ /* 0x000fe200078e00ff */
[----:B------:R-:W-:Y:S01]  /*13530*/  R2P PR, R10, 0x6 ;  /* 0x000000060a007804 */ /* 0x000fe20000000000 */
[----:B------:R-:W-:Y:S01]  /*13540*/  VIADD R33, R36, 0x40 ;  /* 0x0000004024217836 */ /* 0x000fe20000000000 */
[C---:B------:R-:W-:Y:S01]  /*13550*/  ISETP.GE.AND P4, PT, R3.reuse, UR7, PT ;  /* 0x0000000703007c0c */ /* 0x040fe2000bf86270 */
[----:B------:R0:W-:Y:S01]  /*13560*/  STL [R1+0x8], R4 ;  /* 0x0000080401007387 */ /* 0x0001e20000100800 */
[C---:B------:R-:W-:Y:S01]  /*13570*/  ISETP.GE.AND P3, PT, R3.reuse, UR7, PT ;  /* 0x0000000703007c0c */ /* 0x040fe2000bf66270 */
[----:B------:R-:W-:Y:S01]  /*13580*/  ULEA.HI UR5, UR5, UR4, URZ, 0x7 ;  /* 0x0000000405057291 */ /* 0x000fe2000f8f383f */
[----:B------:R-:W-:Y:S01]  /*13590*/  ISETP.GE.AND P0, PT, R3, UR8, PT ;  /* 0x0000000803007c0c */ /* 0x000fe2000bf06270 */
[----:B------:R-:W-:Y:S01]  /*135a0*/  STL [R1+0xc], RZ ;  /* 0x00000cff01007387 */ /* 0x000fe20000100800 */
[----:B------:R-:W-:Y:S01]  /*135b0*/  LOP3.LUT R3, R29, 0x80, RZ, 0xfc, !PT ;  /* 0x000000801d037812 */ /* 0x000fe200078efcff */
[----:B------:R-:W-:Y:S01]  /*135c0*/  USHF.R.S32.HI UR38, URZ, 0x7, UR5 ;  /* 0x000000073f267899 */ /* 0x000fe20008011405 */
[----:B------:R-:W-:-:S02]  /*135d0*/  SEL R2, R2, 0xffffffe0, !P1 ;  /* 0xffffffe002027807 */ /* 0x000fc40004800000 */
[----:B------:R-:W-:Y:S01]  /*135e0*/  ISETP.GE.AND P1, PT, R3, UR7, PT ;  /* 0x0000000703007c0c */ /* 0x000fe2000bf26270 */
[----:B------:R-:W-:Y:S01]  /*135f0*/  @P2 VIADD R33, R36, 0xffffffc0 ;  /* 0xffffffc024212836 */ /* 0x000fe20000000000 */
[----:B------:R-:W-:Y:S01]  /*13600*/  ISETP.GE.AND P2, PT, R29, UR7, PT ;  /* 0x000000071d007c0c */ /* 0x000fe2000bf46270 */
[----:B------:R-:W-:Y:S01]  /*13610*/  IMAD.IADD R34, R2, 0x1, R36 ;  /* 0x0000000102227824 */ /* 0x000fe200078e0224 */
[----:B------:R-:W-:Y:S02]  /*13620*/  @P4 LOP3.LUT R16, R16, 0x2, RZ, 0xfc, !PT ;  /* 0x0000000210104812 */ /* 0x000fe400078efcff */
[----:B------:R-:W-:Y:S01]  /*13630*/  LOP3.LUT R17, R0, 0x640, R17, 0xf8, !PT ;  /* 0x0000064000117812 */ /* 0x000fe200078ef811 */
[----:B------:R-:W-:Y:S01]  /*13640*/  IMAD.SHL.U32 R0, R10, 0x20, RZ ;  /* 0x000000200a007824 */ /* 0x000fe200078e00ff */
[----:B------:R-:W-:Y:S02]  /*13650*/  LOP3.LUT R16, R16, 0xffffffbf, RZ, 0xc0, !PT ;  /* 0xffffffbf10107812 */ /* 0x000fe400078ec0ff */
[----:B------:R-:W-:-:S02]  /*13660*/  LOP3.LUT R6, R6, 0x30, R7, 0x78, !PT ;  /* 0x0000003006067812 */ /* 0x000fc400078e7807 */
[----:B------:R-:W-:Y:S02]  /*13670*/  @P3 LOP3.LUT R16, R16, 0x40, RZ, 0xfc, !PT ;  /* 0x0000004010103812 */ /* 0x000fe400078efcff */
[----:B------:R-:W-:Y:S01]  /*13680*/  LOP3.LUT R0, R0, 0x60, RZ, 0xc0, !PT ;  /* 0x0000006000007812 */ /* 0x000fe200078ec0ff */
[----:B------:R-:W-:Y:S01]  /*13690*/  IMAD.IADD R37, R6, 0x1, R37 ;  /* 0x0000000106257824 */ /* 0x000fe200078e0225 */
[----:B------:R-:W-:Y:S02]  /*136a0*/  LOP3.LUT R16, R16, 0xfffffdff, RZ, 0xc0, !PT ;  /* 0xfffffdff10107812 */ /* 0x000fe400078ec0ff */
[----:B0-----:R-:W-:Y:S02]  /*136b0*/  SHF.R.U32.HI R4, RZ, 0x2, R9 ;  /* 0x00000002ff047819 */ /* 0x001fe40000011609 */
[----:B------:R-:W-:Y:S02]  /*136c0*/  @P0 LOP3.LUT R16, R16, 0x200, RZ, 0xfc, !PT ;  /* 0x0000020010100812 */ /* 0x000fe400078efcff */
[----:B------:R-:W-:-:S02]  /*136d0*/  ISETP.GE.AND P0, PT, R3, UR7, PT ;  /* 0x0000000703007c0c */ /* 0x000fc4000bf06270 */
[----:B------:R-:W-:-:S11]  /*136e0*/  LOP3.LUT R16, R16, 0xfffffffe, RZ, 0xc0, !PT ;  /* 0xfffffffe10107812 */ /* 0x000fd600078ec0ff */
[----:B------:R-:W-:Y:S02]  /*136f0*/  @P0 LOP3.LUT R16, R16, 0x1, RZ, 0xfc, !PT ;  /* 0x0000000110100812 */ /* 0x000fe400078efcff */
[----:B------:R-:W-:Y:S02]  /*13700*/  ISETP.GE.AND P0, PT, R3, UR8, PT ;  /* 0x0000000803007c0c */ /* 0x000fe4000bf06270 */
[----:B------:R-:W-:Y:S02]  /*13710*/  LOP3.LUT R16, R16, 0xffffffdf, RZ, 0xc0, !PT ;  /* 0xffffffdf10107812 */ /* 0x000fe400078ec0ff */
[----:B------:R-:W-:Y:S02]  /*13720*/  MOV R3, 0x400 ;  /* 0x0000040000037802 */ /* 0x000fe40000000f00 */
[----:B------:R-:W-:Y:S02]  /*13730*/  @P1 LOP3.LUT R16, R16, 0x20, RZ, 0xfc, !PT ;  /* 0x0000002010101812 */ /* 0x000fe400078efcff */
[----:B------:R-:W-:-:S02]  /*13740*/  LEA R18, R32, R3, 0x18 ;  /* 0x0000000320127211 */ /* 0x000fc400078ec0ff */
[----:B------:R-:W-:Y:S02]  /*13750*/  LOP3.LUT R16, R16, 0xfffffeff, RZ, 0xc0, !PT ;  /* 0xfffffeff10107812 */ /* 0x000fe400078ec0ff */
[C---:B------:R-:W-:Y:S02]  /*13760*/  ISETP.GE.AND P1, PT, R29.reuse, UR7, PT ;  /* 0x000000071d007c0c */ /* 0x040fe4000bf26270 */
[----:B------:R-:W-:Y:S02]  /*13770*/  @P0 LOP3.LUT R16, R16, 0x100, RZ, 0xfc, !PT ;  /* 0x0000010010100812 */ /* 0x000fe400078efcff */
[----:B------:R-:W-:Y:S01]  /*13780*/  LOP3.LUT R3, R4, R0, RZ, 0xfc, !PT ;  /* 0x0000000004037212 */ /* 0x000fe200078efcff */
[----:B------:R-:W-:Y:S01]  /*13790*/  IMAD.IADD R0, R18, 0x1, R37 ;  /* 0x0000000112007824 */ /* 0x000fe200078e0225 */
[----:B------:R-:W-:Y:S02]  /*137a0*/  LOP3.LUT R16, R16, 0xfffffffb, RZ, 0xc0, !PT ;  /* 0xfffffffb10107812 */ /* 0x000fe400078ec0ff */
[----:B------:R-:W-:-:S02]  /*137b0*/  ISETP.GE.AND P0, PT, R29, UR8, PT ;  /* 0x000000081d007c0c */ /* 0x000fc4000bf06270 */
[----:B------:R-:W-:Y:S01]  /*137c0*/  @P2 LOP3.LUT R16, R16, 0x4, RZ, 0xfc, !PT ;  /* 0x0000000410102812 */ /* 0x000fe200078efcff */
[----:B------:R0:W-:Y:S01]  /*137d0*/  STL [R1+0x4], R0 ;  /* 0x0000040001007387 */ /* 0x0001e20000100800 */
[C---:B------:R-:W-:Y:S02]  /*137e0*/  LOP3.LUT R3, R17.reuse, 0x2800, RZ, 0xfc, !PT ;  /* 0x0000280011037812 */ /* 0x040fe400078efcff */
[----:B------:R-:W-:Y:S02]  /*137f0*/  LOP3.LUT R16, R16, 0xfffffbff, RZ, 0xc0, !PT ;  /* 0xfffffbff10107812 */ /* 0x000fe400078ec0ff */
[----:B------:R-:W-:Y:S02]  /*13800*/  LOP3.LUT R3, R17, 0x5000, RZ, 0xfc, !PT ;  /* 0x0000500011037812 */ /* 0x000fe400078efcff */
[----:B------:R-:W-:Y:S01]  /*13810*/  LOP3.LUT R16, R16, 0xffffff7f, RZ, 0xc0, !PT ;  /* 0xffffff7f10107812 */ /* 0x000fe200078ec0ff */
[----:B0-----:R-:W-:-:S03]  /*13820*/  IMAD.IADD R0, R2, 0x1, R33 ;  /* 0x0000000102007824 */ /* 0x001fc600078e0221 */
[----:B------:R-:W-:Y:S02]  /*13830*/  @P1 LOP3.LUT R16, R16, 0x80, RZ, 0xfc, !PT ;  /* 0x0000008010101812 */ /* 0x000fe400078efcff */
[C---:B------:R-:W-:Y:S01]  /*13840*/  LOP3.LUT R2, R17.reuse, 0x4800, RZ, 0xfc, !PT ;  /* 0x0000480011027812 */ /* 0x040fe200078efcff */
[----:B------:R0:W-:Y:S01]  /*13850*/  STL [R1], R0 ;  /* 0x0000000001007387 */ /* 0x0001e20000100800 */
[C---:B------:R-:W-:Y:S02]  /*13860*/  LOP3.LUT R2, R17.reuse, 0x3800, RZ, 0xfc, !PT ;  /* 0x0000380011027812 */ /* 0x040fe400078efcff */
[----:B------:R-:W-:Y:S02]  /*13870*/  @P0 LOP3.LUT R16, R16, 0x400, RZ, 0xfc, !PT ;  /* 0x0000040010100812 */ /* 0x000fe400078efcff */
[C---:B0-----:R-:W-:Y:S02]  /*13880*/  LOP3.LUT R0, R17.reuse, 0x3000, RZ, 0xfc, !PT ;  /* 0x0000300011007812 */ /* 0x041fe400078efcff */
[----:B------:R-:W-:-:S07]  /*13890*/  LOP3.LUT R0, R17, 0x5800, RZ, 0xfc, !PT ;  /* 0x0000580011007812 */ /* 0x000fce00078efcff */
.L_x_4813:
[----:B------:R-:W2:Y:S01]  /*138a0*/  LDL R0, [R1+0x8] ;  /* 0x0000080001007983 */ /* 0x000ea20000100800 */
        /* <DEDUP_REMOVED lines=22> */
.L_x_4743:
[----:B------:R-:W-:Y:S01]  /*13a10*/  ULDC UR8, c[0x0][0xc54] ;  /* 0x0003150000087ab9 */ /* 0x000fe20000000800 */
[----:B------:R-:W-:Y:S01]  /*13a20*/  UMOV UR6, UR7 ;  /* 0x0000000700067c82 */ /* 0x000fe20008000000 */
[----:B------:R-:W-:-:S11]  /*13a30*/  UISETP.NE.AND UP0, UPT, UR8, 0x1, UPT ;  /* 0x000000010800788c */ /* 0x000fd6000bf05270 */
[----:B------:R-:W-:Y:S02]  /*13a40*/  @UP0 ULDC.64 UR10, c[0x0][0xc58] ;  /* 0x00031600000a0ab9 */ /* 0x000fe40000000a00 */
[----:B------:R-:W-:-:S04]  /*13a50*/  UIMAD.WIDE.U32 UR4, UR7, UR10, URZ ;  /* 0x0000000a070472a5 */ /* 0x000fc8000f8e003f */
[----:B------:R-:W-:-:S04]  /*13a60*/  @UP0 USHF.R.U32.HI UR6, URZ, UR11, UR5 ;  /* 0x0000000b3f060299 */ /* 0x000fc80008011605 */
[----:B------:R-:W-:-:S12]  /*13a70*/  UIMAD UR4, UR6, UR8, URZ ;  /* 0x00000008060472a4 */ /* 0x000fd8000f8e023f */
.L_x_4744:
        /* <DEDUP_REMOVED lines=48> */
.L_x_4746:
[----:B------:R-:W-:-:S11]  /*13d80*/  UISETP.NE.AND UP1, UPT, UR5, 0x1, UPT ;  /* 0x000000010500788c */ /* 0x000fd6000bf25270 */
[----:B------:R-:W-:Y:S02]  /*13d90*/  @UP1 ULDC.64 UR10, c[0x0][0x9e8] ;  /* 0x00027a00000a1ab9 */ /* 0x000fe40000000a00 */
[----:B------:R-:W-:-:S04]  /*13da0*/  UIMAD.WIDE.U32 UR6, UR8, UR10, URZ ;  /* 0x0000000a080672a5 */ /* 0x000fc8000f8e003f */
[----:B------:R-:W-:-:S12]  /*13db0*/  @UP1 USHF.R.U32.HI UR8, URZ, UR11, UR7 ;  /* 0x0000000b3f081299 */ /* 0x000fd80008011607 */
.L_x_4747:
[----:B------:R-:W-:-:S04]  /*13dc0*/  UIMAD UR8, UR8, UR5, UR5 ;  /* 0x00000005080872a4 */ /* 0x000fc8000f8e0205 */
[----:B------:R-:W-:-:S04]  /*13dd0*/  UISETP.LT.AND UP1, UPT, UR4, UR8, UPT ;  /* 0x000000080400728c */ /* 0x000fc8000bf21270 */
[----:B------:R-:W-:-:S12]  /*13de0*/  USEL UR4, UR4, UR8, UP1 ;  /* 0x0000000804047287 */ /* 0x000fd80008800000 */
.L_x_4745:
        /* <DEDUP_REMOVED lines=27> */
.L_x_4749:
[----:B------:R-:W-:-:S11]  /*13fa0*/  UISETP.NE.AND UP0, UPT, UR5, 0x1, UPT ;  /* 0x000000010500788c */ /* 0x000fd6000bf05270 */
[----:B------:R-:W-:Y:S02]  /*13fb0*/  @UP0 ULDC.64 UR10, c[0x0][0x9e8] ;  /* 0x00027a00000a0ab9 */ /* 0x000fe40000000a00 */
[----:B------:R-:W-:-:S04]  /*13fc0*/  UIMAD.WIDE.U32 UR6, UR4, UR10, URZ ;  /* 0x0000000a040672a5 */ /* 0x000fc8000f8e003f */
[----:B------:R-:W-:-:S12]  /*13fd0*/  @UP0 USHF.R.U32.HI UR4, URZ, UR11, UR7 ;  /* 0x0000000b3f040299 */ /* 0x000fd80008011607 */
.L_x_4750:
[----:B------:R-:W-:-:S04]  /*13fe0*/  UIMAD UR4, UR4, UR5, URZ ;  /* 0x00000005040472a4 */ /* 0x000fc8000f8e023f */
[----:B------:R-:W-:-:S04]  /*13ff0*/  UISETP.LT.AND UP0, UPT, UR8, UR4, UPT ;  /* 0x000000040800728c */ /* 0x000fc8000bf01270 */
[----:B------:R-:W-:-:S12]  /*14000*/  USEL UR8, UR8, UR4, !UP0 ;  /* 0x0000000408087287 */ /* 0x000fd8000c000000 */
.L_x_4748:
        /* <DEDUP_REMOVED lines=27> */
.L_x_4752:
        /* <DEDUP_REMOVED lines=20> */
.L_x_4755:
[----:B------:R-:W-:Y:S05]  /*14300*/  BSYNC B6 ;  /* 0x0000000000067941 */ /* 0x000fea0003800000 */
.L_x_4754:
        /* <DEDUP_REMOVED lines=22> */
.L_x_4757:
[----:B------:R-:W-:Y:S05]  /*14470*/  BSYNC B6 ;  /* 0x0000000000067941 */ /* 0x000fea0003800000 */
.L_x_4756:
        /* <DEDUP_REMOVED lines=20> */
.L_x_4759:
[----:B------:R-:W-:Y:S05]  /*145c0*/  BSYNC B6 ;  /* 0x0000000000067941 */ /* 0x000fea0003800000 */
.L_x_4758:
        /* <DEDUP_REMOVED lines=19> */
.L_x_4761:
[----:B------:R-:W-:Y:S05]  /*14700*/  BSYNC B6 ;  /* 0x0000000000067941 */ /* 0x000fea0003800000 */
.L_x_4760:
        /* <DEDUP_REMOVED lines=17> */
.L_x_4833:
[----:B-1----:R-:W1:Y:S01]  /*14820*/  S2R R2, SR_TID.X ;  /* 0x0000000000027919 */ /* 0x002e620000002100 */
[----:B0-----:R-:W-:Y:S02]  /*14830*/  ISETP.NE.AND P1, PT, R9, 0x1, PT ;  /* 0x000000010900780c */ /* 0x001fe40003f25270 */
[----:B-----5:R-:W-:Y:S02]  /*14840*/  SHF.R.S32.HI R30, RZ, 0x1f, R26 ;  /* 0x0000001fff1e7819 */ /* 0x020fe4000001141a */
[----:B------:R-:W-:-:S09]  /*14850*/  LOP3.LUT R16, R16, 0xffffffef, RZ, 0xc0, !PT ;  /* 0xffffffef10107812 */ /* 0x000fd200078ec0ff */
[----:B------:R-:W0:Y:S01]  /*14860*/  @P1 LDC R5, c[0x0][0x434] ;  /* 0x00010d00ff051b82 */ /* 0x000e220000000800 */
[----:B------:R-:W-:-:S07]  /*14870*/  @P1 LOP3.LUT R16, R16, 0x10, RZ, 0xfc, !PT ;  /* 0x0000001010101812 */ /* 0x000fce00078efcff */
[----:B------:R-:W2:Y:S01]  /*14880*/  @P1 LDC R4, c[0x0][0x438] ;  /* 0x00010e00ff041b82 */ /* 0x000ea20000000800 */
[C---:B-1----:R-:W-:Y:S01]  /*14890*/  LOP3.LUT R0, R2.reuse, 0x7f, RZ, 0xc0, !PT ;  /* 0x0000007f02007812 */ /* 0x042fe200078ec0ff */
[----:B------:R-:W-:-:S03]  /*148a0*/  IMAD.SHL.U32 R2, R2, 0x20, RZ ;  /* 0x0000002002027824 */ /* 0x000fc600078e00ff */
[----:B------:R-:W-:Y:S02]  /*148b0*/  SHF.R.U32.HI R0, RZ, 0x2, R0 ;  /* 0x00000002ff007819 */ /* 0x000fe40000011600 */
[----:B------:R-:W-:-:S04]  /*148c0*/  LOP3.LUT R2, R2, 0x60, RZ, 0xc0, !PT ;  /* 0x0000006002027812 */ /* 0x000fc800078ec0ff */
[----:B------:R-:W-:-:S04]  /*148d0*/  LOP3.LUT R6, R8, R0, R2, 0xfe, !PT ;  /* 0x0000000008067212 */ /* 0x000fc800078efe02 */
[C---:B------:R-:W-:Y:S01]  /*148e0*/  ISETP.GE.AND P0, PT, R6.reuse, UR41, PT ;  /* 0x0000002906007c0c */ /* 0x040fe2000bf06270 */
[----:B------:R-:W-:-:S04]  /*148f0*/  IMAD.IADD R6, R6, 0x1, R31 ;  /* 0x0000000106067824 */ /* 0x000fc800078e021f */
[----:B0-----:R-:W-:-:S04]  /*14900*/  @P1 IMAD.HI.U32 R5, R6, R5, RZ ;  /* 0x0000000506051227 */ /* 0x001fc800078e00ff */
[----:B------:R-:W-:Y:S01]  /*14910*/  IMAD.MOV.U32 R0, RZ, RZ, R6 ;  /* 0x000000ffff007224 */ /* 0x000fe200078e0006 */
[----:B--2---:R-:W-:-:S03]  /*14920*/  @P1 SHF.R.U32.HI R0, RZ, R4, R5 ;  /* 0x00000004ff001219 */ /* 0x004fc60000011605 */
[----:B------:R-:W0:Y:S01]  /*14930*/  @!P0 LDC.64 R2, c[0x0][0x428] ;  /* 0x00010a00ff028b82 */ /* 0x000e220000000a00 */
[--C-:B------:R-:W-:Y:S01]  /*14940*/  @!P0 SHF.R.S32.HI R5, RZ, 0x1f, R0.reuse ;  /* 0x0000001fff058819 */ /* 0x100fe20000011400 */
[----:B------:R-:W-:Y:S02]  /*14950*/  @!P0 IMAD.MOV.U32 R4, RZ, RZ, R0 ;  /* 0x000000ffff048224 */ /* 0x000fe400078e0000 */
[-C--:B0-----:R-:W-:Y:S02]  /*14960*/  @!P0 IMAD R7, R30, R2.reuse, RZ ;  /* 0x000000021e078224 */ /* 0x081fe400078e02ff */
[----:B------:R-:W-:-:S04]  /*14970*/  @!P0 IMAD.WIDE.U32 R4, R26, R2, R4 ;  /* 0x000000021a048225 */ /* 0x000fc800078e0004 */
[----:B------:R-:W-:Y:S02]  /*14980*/  @!P0 IMAD R7, R26, R3, R7 ;  /* 0x000000031a078224 */ /* 0x000fe400078e0207 */
[----:B------:R-:W0:Y:S02]  /*14990*/  @!P0 LDC.64 R2, c[0x0][0x418] ;  /* 0x00010600ff028b82 */ /* 0x000e240000000a00 */
[----:B------:R-:W-:Y:S01]  /*149a0*/  @!P0 IMAD.IADD R7, R5, 0x1, R7 ;  /* 0x0000000105078824 */ /* 0x000fe200078e0207 */
[----:B0-----:R-:W-:-:S04]  /*149b0*/  @!P0 LEA R2, P1, R4, R2, 0x2 ;  /* 0x0000000204028211 */ /* 0x001fc800078210ff */
[----:B------:R-:W-:Y:S01]  /*149c0*/  @!P0 LEA.HI.X R3, R4, R3, R7, 0x2, P1 ;  /* 0x0000000304038211 */ /* 0x000fe200008f1407 */
[----:B------:R-:W-:-:S06]  /*149d0*/  IMAD.MOV.U32 R7, RZ, RZ, RZ ;  /* 0x000000ffff077224 */ /* 0x000fcc00078e00ff */
[----:B------:R0:W5:Y:S01]  /*149e0*/  @!P0 LDG.E R7, desc[UR52][R2.64] ;  /* 0x0000003402078981 */ /* 0x000162000c1e1900 */
[----:B------:R-:W-:Y:S01]  /*149f0*/  IMAD R5, RZ, RZ, -UR36 ;  /* 0x80000024ff057e24 */ /* 0x000fe2000f8e02ff */
[----:B------:R-:W-:-:S03]  /*14a00*/  LOP3.LUT R16, R16, 0xfffffff7, RZ, 0xc0, !PT ;  /* 0xfffffff710107812 */ /* 0x000fc600078ec0ff */
[----:B------:R-:W-:Y:S02]  /*14a10*/  IMAD R22, R22, R5, UR37 ;  /* 0x0000002516167e24 */ /* 0x000fe4000f8e0205 */
[----:B------:R-:W-:Y:S02]  /*14a20*/  IMAD.MOV R5, RZ, RZ, -R0 ;  /* 0x000000ffff057224 */ /* 0x000fe400078e0a00 */
[----:B------:R-:W-:Y:S01]  /*14a30*/  IMAD.U32 R0, RZ, RZ, UR48 ;  /* 0x00000030ff007e24 */ /* 0x000fe2000f8e00ff */
[----:B------:R-:W-:Y:S01]  /*14a40*/  SHF.R.S32.HI R28, RZ, 0x1f, R22 ;  /* 0x0000001fff1c7819 */ /* 0x000fe20000011416 */
[----:B------:R-:W-:-:S03]  /*14a50*/  IMAD R6, R9, R5, R6 ;  /* 0x0000000509067224 */ /* 0x000fc600078e0206 */
[----:B------:R-:W-:-:S13]  /*14a60*/  ISETP.NE.AND P2, PT, R0, 0x3, PT ;  /* 0x000000030000780c */ /* 0x000fda0003f45270 */
[----:B------:R-:W-:Y:S01]  /*14a70*/  @P2 LOP3.LUT R16, R16, 0x8, RZ, 0xfc, !PT ;  /* 0x0000000810102812 */ /* 0x000fe200078efcff */
[----:B0-----:R-:W-:Y:S06]  /*14a80*/  @!P2 BRA `(.L_x_4763) ;  /* 0x000000000004a947 */ /* 0x001fec0003800000 */
[----:B------:R-:W-:Y:S01]  /*14a90*/  BPT.TRAP 0x1 ;  /* 0x000000040000795c */ /* 0x000fe20000300000 */
.L_x_4763:
[----:B------:R-:W-:Y:S01]  /*14aa0*/  IMAD R4, R23, 0x8, R18 ;  /* 0x0000000817047824 */ /* 0x000fe200078e0212 */
[----:B------:R-:W-:Y:S01]  /*14ab0*/  SHF.L.U32 R25, R24, 0x1f, RZ ;  /* 0x0000001f18197819 */ /* 0x000fe200000006ff */
[----:B------:R-:W-:Y:S01]  /*14ac0*/  BSSY B0, `(.L_x_4764) ;  /* 0x0000004000007945 */ /* 0x000fe20003800000 */
[----:B------:R-:W-:Y:S02]  /*14ad0*/  SHF.R.S32.HI R20, RZ, 0x1f, R6 ;  /* 0x0000001fff147819 */ /* 0x000fe40000011406 */
[----:B------:R-:W0:Y:S02]  /*14ae0*/  SYNCS.PHASECHK.TRANS64.TRYWAIT P0, [R4+URZ+0x2a880], R25 ;  /* 0x02a88019040075a7 */ /* 0x000e24000800017f */
[----:B0-----:R-:W-:Y:S05]  /*14af0*/  @!P0 BRA `(.L_x_4765) ;  /* 0x0000003c006c8947 */ /* 0x001fea0003800000 */
.L_x_4834:
[----:B------:R-:W-:Y:S05]  /*14b00*/  BSYNC B0 ;  /* 0x0000000000007941 */ /* 0x000fea0003800000 */
.L_x_4764:
[----:B------:R-:W1:Y:S01]  /*14b10*/  S2R R5, SR_TID.X ;  /* 0x0000000000057919 */ /* 0x000e620000002100 */
[----:B------:R-:W-:Y:S01]  /*14b20*/  ULDC.64 UR4, c[0x0][0x328] ;  /* 0x0000ca0000047ab9 */ /* 0x000fe20000000a00 */
[----:B-----5:R-:W-:Y:S01]  /*14b30*/  SHF.R.S32.HI R21, RZ, 0x1f, R7 ;  /* 0x0000001fff157819 */ /* 0x020fe20000011407 */
[----:B------:R-:W-:Y:S01]  /*14b40*/  IMAD R0, R20, UR4, RZ ;  /* 0x0000000414007c24 */ /* 0x000fe2000f8e02ff */
[----:B------:R-:W-:Y:S01]  /*14b50*/  ULDC.64 UR6, c[0x0][0x318] ;  /* 0x0000c60000067ab9 */ /* 0x000fe20000000a00 */
        /* <DEDUP_REMOVED lines=14> */
[----:B-1----:R-:W-:-:S04]  /*14c40*/  LOP3.LUT R5, R5, 0x7f, RZ, 0xc0, !PT ;  /* 0x0000007f05057812 */ /* 0x002fc800078ec0ff */
[----:B------:R-:W-:Y:S02]  /*14c50*/  SHF.R.U32.HI R10, RZ, 0x2, R5 ;  /* 0x00000002ff0a7819 */ /* 0x000fe40000011605 */
[----:B------:R-:W-:Y:S02]  /*14c60*/  IADD3 R5, P0, R2, UR6, RZ ;  /* 0x0000000602057c10 */ /* 0x000fe4000ff1e0ff */
[----:B------:R-:W-:Y:S01]  /*14c70*/  IADD3 R8, -R10, UR41, -R8 ;  /* 0x000000290a087c10 */ /* 0x000fe2000fffe908 */
[----:B------:R-:W-:Y:S01]  /*14c80*/  IMAD R10, R23, 0x6000, R37 ;  /* 0x00006000170a7824 */ /* 0x000fe200078e0225 */
[----:B------:R-:W-:Y:S02]  /*14c90*/  IADD3.X R9, R3, UR7, R9, P0, !PT ;  /* 0x0000000703097c10 */ /* 0x000fe400087fe409 */
[----:B------:R-:W-:Y:S01]  /*14ca0*/  ISETP.GE.AND P4, PT, R8, 0x1, PT ;  /* 0x000000010800780c */ /* 0x000fe20003f86270 */
[----:B------:R-:W-:-:S12]  /*14cb0*/  BRA.DIV UR4, `(.L_x_4766) ;  /* 0x0000003e04107947 */ /* 0x000fd8000b800000 */
[----:B------:R-:W1:Y:S01]  /*14cc0*/  SHFL.IDX PT, R2, R5, RZ, 0x1c1f ;  /* 0x001c1fff05027589 */ /* 0x000e6200000e0000 */
[C---:B------:R-:W-:Y:S02]  /*14cd0*/  LOP3.LUT P5, RZ, R16.reuse, 0x80, RZ, 0xc0, !PT ;  /* 0x0000008010ff7812 */ /* 0x040fe400078ac0ff */
[----:B------:R-:W-:Y:S01]  /*14ce0*/  LOP3.LUT P6, RZ, R16, 0x40, RZ, 0xc0, !PT ;  /* 0x0000004010ff7812 */ /* 0x000fe200078cc0ff */
[----:B------:R-:W2:Y:S01]  /*14cf0*/  SHFL.IDX PT, R0, R9, RZ, 0x1c1f ;  /* 0x001c1fff09007589 */ /* 0x000ea200000e0000 */
[C---:B------:R-:W-:Y:S02]  /*14d00*/  ISETP.GE.AND P3, PT, R8.reuse, 0x21, PT ;  /* 0x000000210800780c */ /* 0x040fe40003f66270 */
[----:B------:R-:W-:Y:S02]  /*14d10*/  ISETP.GE.AND P1, PT, R8, 0x41, PT ;  /* 0x000000410800780c */ /* 0x000fe40003f26270 */
[----:B-1----:R-:W-:-:S05]  /*14d20*/  IADD3 R2, P0, R29, R2, RZ ;  /* 0x000000021d027210 */ /* 0x002fca0007f1e0ff */
[----:B--2---:R-:W-:Y:S01]  /*14d30*/  IMAD.X R3, RZ, RZ, R0, P0 ;  /* 0x000000ffff037224 */ /* 0x004fe200000e0600 */
[----:B------:R-:W-:Y:S01]  /*14d40*/  ISETP.LT.OR P0, PT, R8, 0x1, P5 ;  /* 0x000000010800780c */ /* 0x000fe20002f01670 */
[----:B------:R-:W-:-:S12]  /*14d50*/  IMAD.IADD R0, R18, 0x1, R10 ;  /* 0x0000000112007824 */ /* 0x000fd800078e020a */
[----:B------:R-:W-:Y:S01]  /*14d60*/  @!PT LDS RZ, [RZ] ;  /* 0x00000000fffff984 */ /* 0x000fe20000000800 */
[----:B------:R-:W-:Y:S01]  /*14d70*/  LDGSTS.E.BYPASS.LTC128B.128 [R0+0xc400], desc[UR52][R2.64], !P0 ;  /* 0x0c40000002007fae */ /* 0x000fe2000c101d74 */
        /* <DEDUP_REMOVED lines=19> */
[C---:B------:R-:W-:Y:S02]  /*14eb0*/  ISETP.LT.OR P0, PT, R8.reuse, 0x41, P5 ;  /* 0x000000410800780c */ /* 0x040fe40002f01670 */
[----:B------:R-:W-:-:S11]  /*14ec0*/  ISETP.GE.AND P5, PT, R8, 0x61, PT ;  /* 0x000000610800780c */ /* 0x000fd60003fa6270 */
[----:B------:R-:W-:Y:S01]  /*14ed0*/  LDGSTS.E.BYPASS.LTC128B.128 [R0+0xd400], desc[UR52][R2.64], !P0 ;  /* 0x0d40000002007fae */ /* 0x000fe2000c101d74 */
[----:B------:R-:W-:-:S13]  /*14ee0*/  ISETP.LT.OR P0, PT, R8, 0x41, P6 ;  /* 0x000000410800780c */ /* 0x000fda0003701670 */
[----:B------:R-:W-:Y:S01]  /*14ef0*/  LDGSTS.E.BYPASS.LTC128B.128 [R0+0xf400], desc[UR52][R2.64+0x40], !P0 ;  /* 0x0f40004002007fae */ /* 0x000fe2000c101d74 */
[----:B------:R-:W-:-:S13]  /*14f00*/  ISETP.LT.OR P0, PT, R8, 0x41, P2 ;  /* 0x000000410800780c */ /* 0x000fda0001701670 */
[----:B------:R1:W-:Y:S04]  /*14f10*/  LDGSTS.E.BYPASS.LTC128B.128 [R0+0x11400], desc[UR52][R2.64+0x80], !P0 ;  /* 0x1140008002007fae */ /* 0x0003e8000c101d74 */
[----:B-1-3--:R1:W2:Y:S02]  /*14f20*/  SHFL.IDX PT, R2, R5, 0x3, 0x1c1f ;  /* 0x007c1f0005027f89 */ /* 0x00a2a400000e0000 */
.L_x_4844:
[----:B--2---:R-:W-:Y:S02]  /*14f30*/  IADD3 R2, P0, R29, R2, RZ ;  /* 0x000000021d027210 */ /* 0x004fe40007f1e0ff */
[----:B------:R-:W-:-:S03]  /*14f40*/  LOP3.LUT P6, RZ, R16, 0x40, RZ, 0xc0, !PT ;  /* 0x0000004010ff7812 */ /* 0x000fc600078cc0ff */
[----:B------:R-:W-:Y:S01]  /*14f50*/  IMAD.X R3, RZ, RZ, R9, P0 ;  /* 0x000000ffff037224 */ /* 0x000fe200000e0609 */
[----:B------:R-:W-:-:S04]  /*14f60*/  LOP3.LUT P0, RZ, R16, 0x80, RZ, 0xc0, !PT ;  /* 0x0000008010ff7812 */ /* 0x000fc8000780c0ff */
[----:B------:R-:W-:-:S13]  /*14f70*/  ISETP.LT.OR P0, PT, R8, 0x61, P0 ;  /* 0x000000610800780c */ /* 0x000fda0000701670 */
[----:B------:R-:W-:Y:S01]  /*14f80*/  @!PT LDS RZ, [RZ] ;  /* 0x00000000fffff984 */ /* 0x000fe20000000800 */
[----:B------:R-:W-:Y:S01]  /*14f90*/  @!PT LDS RZ, [RZ] ;  /* 0x00000000fffff984 */ /* 0x000fe20000000800 */
[----:B------:R-:W-:Y:S01]  /*14fa0*/  @!PT LDS RZ, [RZ] ;  /* 0x00000000fffff984 */ /* 0x000fe20000000800 */
[----:B------:R2:W-:Y:S01]  /*14fb0*/  LDGSTS.E.BYPASS.LTC128B.128 [R0+0xdc00], desc[UR52][R2.64], !P0 ;  /* 0x0dc0000002007fae */ /* 0x0005e2000c101d74 */
[----:B------:R-:W-:-:S13]  /*14fc0*/  ISETP.LT.OR P0, PT, R8, 0x61, P6 ;  /* 0x000000610800780c */ /* 0x000fda0003701670 */
[----:B------:R2:W-:Y:S01]  /*14fd0*/  LDGSTS.E.BYPASS.LTC128B.128 [R0+0xfc00], desc[UR52][R2.64+0x40], !P0 ;  /* 0x0fc0004002007fae */ /* 0x0005e2000c101d74 */
[----:B------:R-:W-:-:S13]  /*14fe0*/  ISETP.LT.OR P0, PT, R8, 0x61, P2 ;  /* 0x000000610800780c */ /* 0x000fda0001701670 */
[----:B------:R2:W-:Y:S01]  /*14ff0*/  LDGSTS.E.BYPASS.LTC128B.128 [R0+0x11c00], desc[UR52][R2.64+0x80], !P0 ;  /* 0x11c0008002007fae */ /* 0x0005e2000c101d74 */
[----:B------:R-:W-:Y:S01]  /*15000*/  PLOP3.LUT P0, PT, PT, PT, PT, 0x80, 0x0 ;  /* 0x000000000000781c */ /* 0x000fe20003f0f070 */
[----:B------:R-:W-:-:S12]  /*15010*/  NOP ;  /* 0x0000000000007918 */ /* 0x000fd80000000000 */
.L_x_4767:
        /* <DEDUP_REMOVED lines=11> */
.L_x_4768:
[----:B------:R2:W-:Y:S01]  /*150d0*/  SYNCS.ARRIVE.TRANS64.A1T0 RZ, [R4+URZ+0x2a870], RZ ;  /* 0x02a870ff04ff79a7 */ /* 0x0005e2000810003f */
[----:B------:R-:W-:Y:S05]  /*150e0*/  @!P6 BRA `(.L_x_4769) ;  /* 0x000000000004e947 */ /* 0x000fea0003800000 */
[----:B------:R-:W-:Y:S01]  /*150f0*/  BPT.TRAP 0x1 ;  /* 0x000000040000795c */ /* 0x000fe20000300000 */
.L_x_4769:
[----:B------:R-:W3:Y:S01]  /*15100*/  SYNCS.PHASECHK.TRANS64.TRYWAIT P0, [R4+URZ+0x2a840], R25 ;  /* 0x02a84019040075a7 */ /* 0x000ee2000800017f */
[----:B------:R-:W-:Y:S04]  /*15110*/  BSSY B0, `(.L_x_4770) ;  /* 0x0000002000007945 */ /* 0x000fe80003800000 */
[----:B---3--:R-:W-:Y:S05]  /*15120*/  @!P0 BRA `(.L_x_4771) ;  /* 0x0000003c006c8947 */ /* 0x008fea0003800000 */
.L_x_4845:
[----:B------:R-:W-:Y:S05]  /*15130*/  BSYNC B0 ;  /* 0x0000000000007941 */ /* 0x000fea0003800000 */
.L_x_4770:
[----:B------:R-:W-:Y:S01]  /*15140*/  ULDC.64 UR4, c[0x0][0x300] ;  /* 0x0000c00000047ab9 */ /* 0x000fe20000000a00 */
[----:B------:R-:W-:Y:S01]  /*15150*/  ULDC.64 UR6, c[0x0][0x2e8] ;  /* 0x0000ba0000067ab9 */ /* 0x000fe20000000a00 */
[----:B-1----:R-:W-:Y:S01]  /*15160*/  IMAD R5, R20, UR4, RZ ;  /* 0x0000000414057c24 */ /* 0x002fe2000f8e02ff */
[----:B------:R-:W-:Y:S01]  /*15170*/  LOP3.LUT P2, RZ, R16, 0x1, RZ, 0xc0, !PT ;  /* 0x0000000110ff7812 */ /* 0x000fe2000784c0ff */
        /* <DEDUP_REMOVED lines=16> */
[----:B------:R-:W1:Y:S01]  /*15280*/  SHFL.IDX PT, R3, R5, RZ, 0x1c1f ;  /* 0x001c1fff05037589 */ /* 0x000e6200000e0000 */
[----:B------:R-:W-:-:S03]  /*15290*/  LOP3.LUT P6, RZ, R16, 0x2, RZ, 0xc0, !PT ;  /* 0x0000000210ff7812 */ /* 0x000fc600078cc0ff */
[----:B------:R-:W4:Y:S01]  /*152a0*/  SHFL.IDX PT, R2, R6, RZ, 0x1c1f ;  /* 0x001c1fff06027589 */ /* 0x000f2200000e0000 */
[----:B-1----:R-:W-:-:S05]  /*152b0*/  @P4 IADD3 R3, P0, R29, R3, RZ ;  /* 0x000000031d034210 */ /* 0x002fca0007f1e0ff */
[----:B----4-:R-:W-:Y:S01]  /*152c0*/  @P4 IMAD.X R2, RZ, RZ, R2, P0 ;  /* 0x000000ffff024224 */ /* 0x010fe200000e0602 */
[----:B------:R-:W-:-:S04]  /*152d0*/  LOP3.LUT P0, RZ, R16, 0x4, RZ, 0xc0, !PT ;  /* 0x0000000410ff7812 */ /* 0x000fc8000780c0ff */
[----:B------:R-:W-:-:S04]  /*152e0*/  @P4 LOP3.LUT R3, R3, R2, RZ, 0x3c, !PT ;  /* 0x0000000203034212 */ /* 0x000fc800078e3cff */
[----:B------:R-:W-:-:S04]  /*152f0*/  @P4 LOP3.LUT R2, R3, R2, RZ, 0x3c, !PT ;  /* 0x0000000203024212 */ /* 0x000fc800078e3cff */
[----:B------:R-:W-:-:S05]  /*15300*/  @P4 LOP3.LUT R3, R3, R2, RZ, 0x3c, !PT ;  /* 0x0000000203034212 */ /* 0x000fca00078e3cff */
[----:B------:R-:W-:Y:S01]  /*15310*/  @!PT LDS RZ, [RZ] ;  /* 0x00000000fffff984 */ /* 0x000fe20000000800 */
[----:B------:R-:W-:Y:S04]  /*15320*/  @P4 LDGSTS.E.BYPASS.LTC128B.128 [R0+0x1e400], desc[UR52][R2.64], !P0 ;  /* 0x1e40000002004fae */ /* 0x000fe8000c101d74 */
[----:B------:R-:W-:Y:S04]  /*15330*/  @P4 LDGSTS.E.BYPASS.LTC128B.128 [R0+0x20400], desc[UR52][R2.64+0x40], !P6 ;  /* 0x2040004002004fae */ /* 0x000fe8000f101d74 */
[----:B------:R1:W-:Y:S01]  /*15340*/  @P4 LDGSTS.E.BYPASS.LTC128B.128 [R0+0x22400], desc[UR52][R2.64+0x80], !P2 ;  /* 0x2240008002004fae */ /* 0x0003e2000d101d74 */
[----:B------:R-:W-:-:S03]  /*15350*/  LOP3.LUT P4, RZ, R16, 0x4, RZ, 0xc0, !PT ;  /* 0x0000000410ff7812 */ /* 0x000fc6000788c0ff */
[----:B-1----:R-:W1:Y:S04]  /*15360*/  SHFL.IDX PT, R3, R5, 0x1, 0x1c1f ;  /* 0x003c1f0005037f89 */ /* 0x002e6800000e0000 */
[----:B------:R-:W4:Y:S01]  /*15370*/  SHFL.IDX PT, R2, R6, 0x1, 0x1c1f ;  /* 0x003c1f0006027f89 */ /* 0x000f2200000e0000 */
[----:B-1----:R-:W-:-:S05]  /*15380*/  @P3 IADD3 R3, P0, R29, R3, RZ ;  /* 0x000000031d033210 */ /* 0x002fca0007f1e0ff */
[----:B----4-:R-:W-:-:S05]  /*15390*/  @P3 IMAD.X R2, RZ, RZ, R2, P0 ;  /* 0x000000ffff023224 */ /* 0x010fca00000e0602 */
[----:B------:R-:W-:-:S04]  /*153a0*/  @P3 LOP3.LUT R3, R3, R2, RZ, 0x3c, !PT ;  /* 0x0000000203033212 */ /* 0x000fc800078e3cff */
[----:B------:R-:W-:-:S04]  /*153b0*/  @P3 LOP3.LUT R2, R3, R2, RZ, 0x3c, !PT ;  /* 0x0000000203023212 */ /* 0x000fc800078e3cff */
[----:B------:R-:W-:-:S05]  /*153c0*/  @P3 LOP3.LUT R3, R3, R2, RZ, 0x3c, !PT ;  /* 0x0000000203033212 */ /* 0x000fca00078e3cff */
[----:B------:R-:W-:Y:S04]  /*153d0*/  @P3 LDGSTS.E.BYPASS.LTC128B.128 [R0+0x1ec00], desc[UR52][R2.64], !P4 ;  /* 0x1ec0000002003fae */ /* 0x000fe8000e101d74 */
[----:B------:R-:W-:Y:S04]  /*153e0*/  @P3 LDGSTS.E.BYPASS.LTC128B.128 [R0+0x20c00], desc[UR52][R2.64+0x40], !P6 ;  /* 0x20c0004002003fae */ /* 0x000fe8000f101d74 */
[----:B------:R1:W-:Y:S04]  /*153f0*/  @P3 LDGSTS.E.BYPASS.LTC128B.128 [R0+0x22c00], desc[UR52][R2.64+0x80], !P2 ;  /* 0x22c0008002003fae */ /* 0x0003e8000d101d74 */
[----:B-1----:R-:W1:Y:S04]  /*15400*/  SHFL.IDX PT, R3, R5, 0x2, 0x1c1f ;  /* 0x005c1f0005037f89 */ /* 0x002e6800000e0000 */
[----:B------:R-:W4:Y:S04]  /*15410*/  SHFL.IDX PT, R2, R6, 0x2, 0x1c1f ;  /* 0x005c1f0006027f89 */ /* 0x000f2800000e0000 */
[----:B------:R-:W0:Y:S04]  /*15420*/  SHFL.IDX PT, R5, R5, 0x3, 0x1c1f ;  /* 0x007c1f0005057f89 */ /* 0x000e2800000e0000 */
[----:B------:R-:W0:Y:S01]  /*15430*/  SHFL.IDX PT, R6, R6, 0x3, 0x1c1f ;  /* 0x007c1f0006067f89 */ /* 0x000e2200000e0000 */
[----:B-1----:R-:W-:-:S05]  /*15440*/  @P1 IADD3 R3, P0, R29, R3, RZ ;  /* 0x000000031d031210 */ /* 0x002fca0007f1e0ff */
[----:B----4-:R-:W-:-:S05]  /*15450*/  @P1 IMAD.X R2, RZ, RZ, R2, P0 ;  /* 0x000000ffff021224 */ /* 0x010fca00000e0602 */
[----:B------:R-:W-:-:S04]  /*15460*/  @P1 LOP3.LUT R3, R3, R2, RZ, 0x3c, !PT ;  /* 0x0000000203031212 */ /* 0x000fc800078e3cff */
[----:B------:R-:W-:-:S04]  /*15470*/  @P1 LOP3.LUT R2, R3, R2, RZ, 0x3c, !PT ;  /* 0x0000000203021212 */ /* 0x000fc800078e3cff */
[----:B------:R-:W-:-:S05]  /*15480*/  @P1 LOP3.LUT R3, R3, R2, RZ, 0x3c, !PT ;  /* 0x0000000203031212 */ /* 0x000fca00078e3cff */
[----:B------:R1:W-:Y:S04]  /*15490*/  @P1 LDGSTS.E.BYPASS.LTC128B.128 [R0+0x1f400], desc[UR52][R2.64], !P4 ;  /* 0x1f40000002001fae */ /* 0x0003e8000e101d74 */
[----:B------:R1:W-:Y:S04]  /*154a0*/  @P1 LDGSTS.E.BYPASS.LTC128B.128 [R0+0x21400], desc[UR52][R2.64+0x40], !P6 ;  /* 0x2140004002001fae */ /* 0x0003e8000f101d74 */
[----:B0-----:R1:W-:Y:S02]  /*154b0*/  @P1 LDGSTS.E.BYPASS.LTC128B.128 [R0+0x23400], desc[UR52][R2.64+0x80], !P2 ;  /* 0x2340008002001fae */ /* 0x0013e4000d101d74 */
.L_x_4855:
[C---:B------:R-:W-:Y:S02]  /*154c0*/  LOP3.LUT P3, RZ, R16.reuse, 0x4, RZ, 0xc0, !PT ;  /* 0x0000000410ff7812 */ /* 0x040fe4000786c0ff */
[----:B------:R-:W-:Y:S02]  /*154d0*/  LOP3.LUT P1, RZ, R16, 0x2, RZ, 0xc0, !PT ;  /* 0x0000000210ff7812 */ /* 0x000fe4000782c0ff */
[----:B01----:R-:W-:-:S05]  /*154e0*/  @P5 IADD3 R2, P0, R29, R5, RZ ;  /* 0x000000051d025210 */ /* 0x003fca0007f1e0ff */
[----:B------:R-:W-:Y:S01]  /*154f0*/  @P5 IMAD.X R3, RZ, RZ, R6, P0 ;  /* 0x000000ffff035224 */ /* 0x000fe200000e0606 */
[----:B------:R-:W-:-:S04]  /*15500*/  PLOP3.LUT P0, PT, PT, PT, PT, 0x80, 0x0 ;  /* 0x000000000000781c */ /* 0x000fc80003f0f070 */
[----:B------:R-:W-:Y:S01]  /*15510*/  @!PT LDS RZ, [RZ] ;  /* 0x00000000fffff984 */ /* 0x000fe20000000800 */
[----:B------:R-:W-:Y:S01]  /*15520*/  @!PT LDS RZ, [RZ] ;  /* 0x00000000fffff984 */ /* 0x000fe20000000800 */
[----:B------:R-:W-:Y:S01]  /*15530*/  @!PT LDS RZ, [RZ] ;  /* 0x00000000fffff984 */ /* 0x000fe20000000800 */
[----:B------:R0:W-:Y:S04]  /*15540*/  @P5 LDGSTS.E.BYPASS.LTC128B.128 [R0+0x1fc00], desc[UR52][R2.64], !P3 ;  /* 0x1fc0000002005fae */ /* 0x0001e8000d901d74 */
[----:B------:R0:W-:Y:S04]  /*15550*/  @P5 LDGSTS.E.BYPASS.LTC128B.128 [R0+0x21c00], desc[UR52][R2.64+0x40], !P1 ;  /* 0x21c0004002005fae */ /* 0x0001e8000c901d74 */
[----:B------:R0:W-:Y:S01]  /*15560*/  @P5 LDGSTS.E.BYPASS.LTC128B.128 [R0+0x23c00], desc[UR52][R2.64+0x80], !P2 ;  /* 0x23c0008002005fae */ /* 0x0001e2000d101d74 */
[----:B------:R-:W-:Y:S01]  /*15570*/  NOP ;  /* 0x0000000000007918 */ /* 0x000fe20000000000 */
.L_x_4773:
        /* <DEDUP_REMOVED lines=11> */
.L_x_4774:
[----:B------:R-:W-:Y:S01]  /*15630*/  VIADD R0, R18, 0x18400 ;  /* 0x0001840012007836 */ /* 0x000fe20000000000 */
[----:B------:R0:W-:Y:S06]  /*15640*/  SYNCS.ARRIVE.TRANS64.A1T0 RZ, [R4+URZ+0x2a830], RZ ;  /* 0x02a830ff04ff79a7 */ /* 0x0001ec000810003f */
[----:B------:R-:W-:Y:S05]  /*15650*/  WARPSYNC.ALL ;  /* 0x0000000000007948 */ /* 0x000fea0003800000 */
[----:B------:R-:W-:Y:S01]  /*15660*/  BAR.SYNC.DEFER_BLOCKING 0x8, 0x180 ;  /* 0x0206000000007b1d */ /* 0x000fe20000010000 */
[----:B------:R-:W-:-:S05]  /*15670*/  LOP3.LUT P0, RZ, R0, 0x1bf, RZ, 0xc0, !PT ;  /* 0x000001bf00ff7812 */ /* 0x000fca000780c0ff */
[----:B------:R-:W-:Y:S08]  /*15680*/  BSSY B6, `(.L_x_4775) ;  /* 0x0000012000067945 */ /* 0x000ff00003800000 */
[----:B------:R-:W-:Y:S05]  /*15690*/  @!P0 BRA `(.L_x_4776) ;  /* 0x0000000000408947 */ /* 0x000fea0003800000 */
[----:B------:R-:W-:Y:S01]  /*156a0*/  MOV R2, 0x0 ;  /* 0x0000000000027802 */ /* 0x000fe20000000f00 */
[----:B------:R-:W-:Y:S01]  /*156b0*/  ULDC.64 UR6, c[0x4][0x1b0] ;  /* 0x01006c0000067ab9 */ /* 0x000fe20000000a00 */
[----:B------:R-:W-:Y:S01]  /*156c0*/  ULDC.64 UR8, c[0x4][0x1b8] ;  /* 0x01006e0000087ab9 */ /* 0x000fe20000000a00 */
[----:B------:R-:W-:Y:S01]  /*156d0*/  ULDC.64 UR4, c[0x4][0xd0] ;  /* 0x0100340000047ab9 */ /* 0x000fe20000000a00 */
[----:B0-23--:R-:W-:Y:S02]  /*156e0*/  IMAD.U32 R4, RZ, RZ, UR6 ;  /* 0x00000006ff047e24 */ /* 0x00dfe4000f8e00ff */
        /* <DEDUP_REMOVED lines=11> */
.L_x_4776:
[----:B------:R-:W-:Y:S05]  /*157a0*/  BSYNC B6 ;  /* 0x0000000000067941 */ /* 0x000fea0003800000 */
.L_x_4775:
[----:B------:R1:W5:Y:S01]  /*157b0*/  LDL R7, [R1+0x4] ;  /* 0x0000040001077983 */ /* 0x0003620000100800 */
[----:B------:R-:W-:Y:S01]  /*157c0*/  UISETP.NE.AND UP0, UPT, UR50, URZ, UPT ;  /* 0x0000003f3200728c */ /* 0x000fe2000bf05270 */
[----:B------:R-:W4:Y:S01]  /*157d0*/  S2R R20, SR_TID.X ;  /* 0x0000000000147919 */ /* 0x000f220000002100 */
[----:B------:R-:W-:Y:S01]  /*157e0*/  R2UR UR6, R28 ;  /* 0x000000001c0672ca */ /* 0x000fe200000e0000 */
[----:B------:R-:W-:-:S03]  /*157f0*/  ULDC.64 UR8, c[0x0][0x2d8] ;  /* 0x0000b60000087ab9 */ /* 0x000fc60000000a00 */
[----:B------:R-:W-:Y:S02]  /*15800*/  PLOP3.LUT P0, PT, PT, PT, UP0, 0x80, 0x0 ;  /* 0x000000000000781c */ /* 0x000fe40003f0f008 */
[C---:B------:R-:W-:Y:S02]  /*15810*/  LOP3.LUT P3, RZ, R16.reuse, 0x400, RZ, 0xc0, !PT ;  /* 0x0000040010ff7812 */ /* 0x040fe4000786c0ff */
[C---:B------:R-:W-:Y:S01]  /*15820*/  LOP3.LUT P4, RZ, R16.reuse, 0x200, RZ, 0xc0, !PT ;  /* 0x0000020010ff7812 */ /* 0x040fe2000788c0ff */
[----:B------:R-:W-:Y:S01]  /*15830*/  @UP0 ULDC UR4, c[0x0][0x44c] ;  /* 0x0001130000040ab9 */ /* 0x000fe20000000800 */
[----:B------:R-:W-:Y:S02]  /*15840*/  LOP3.LUT P5, RZ, R16, 0x100, RZ, 0xc0, !PT ;  /* 0x0000010010ff7812 */ /* 0x000fe400078ac0ff */
[C---:B----4-:R-:W-:Y:S01]  /*15850*/  LOP3.LUT R2, R20.reuse, 0x7f, RZ, 0xc0, !PT ;  /* 0x0000007f14027812 */ /* 0x050fe200078ec0ff */
[----:B------:R-:W-:-:S03]  /*15860*/  IMAD.SHL.U32 R20, R20, 0x20, RZ ;  /* 0x0000002014147824 */ /* 0x000fc600078e00ff */
[----:B------:R-:W-:Y:S02]  /*15870*/  SHF.R.U32.HI R2, RZ, 0x2, R2 ;  /* 0x00000002ff027819 */ /* 0x000fe40000011602 */
[----:B------:R-:W-:-:S04]  /*15880*/  LOP3.LUT R20, R20, 0x60, RZ, 0xc0, !PT ;  /* 0x0000006014147812 */ /* 0x000fc800078ec0ff */
[----:B------:R-:W-:-:S05]  /*15890*/  LOP3.LUT R2, R2, R20, RZ, 0xfc, !PT ;  /* 0x0000001402027212 */ /* 0x000fca00078efcff */
[----:B------:R-:W-:-:S04]  /*158a0*/  VIADD R0, R2, UR42 ;  /* 0x0000002a02007c36 */ /* 0x000fc80008000000 */
        /* <DEDUP_REMOVED lines=10> */
[----:B------:R-:W4:Y:S01]  /*15950*/  S2R R20, SR_TID.X ;  /* 0x0000000000147919 */ /* 0x000f220000002100 */
[----:B0-23--:R-:W-:-:S08]  /*15960*/  SHF.R.S32.HI R4, RZ, 0x1f, R2 ;  /* 0x0000001fff047819 */ /* 0x00dfd00000011402 */
[----:B------:R-:W-:-:S03]  /*15970*/  UIMAD.WIDE.U32 UR4, UR4, UR8, URZ ;  /* 0x00000008040472a5 */ /* 0x000fc6000f8e003f */
[----:B------:R-:W-:Y:S01]  /*15980*/  ULDC.64 UR8, c[0x0][0x2e0] ;  /* 0x0000b80000087ab9 */ /* 0x000fe20000000a00 */
[----:B------:R-:W-:Y:S02]  /*15990*/  UIADD3 UR5, UR5, UR7, URZ ;  /* 0x0000000705057290 */ /* 0x000fe4000fffe03f */
[----:B------:R-:W-:Y:S01]  /*159a0*/  UIMAD UR6, UR6, UR8, URZ ;  /* 0x00000008060672a4 */ /* 0x000fe2000f8e023f */
[----:B------:R-:W-:Y:S01]  /*159b0*/  IMAD.MOV R3, RZ, RZ, -R2 ;  /* 0x000000ffff037224 */ /* 0x000fe200078e0a02 */
[----:B------:R-:W-:Y:S02]  /*159c0*/  UIMAD.WIDE.U32 UR4, UR36, UR8, UR4 ;  /* 0x00000008240472a5 */ /* 0x000fe4000f8e0004 */
[----:B------:R-:W-:Y:S01]  /*159d0*/  UIMAD UR6, UR36, UR9, UR6 ;  /* 0x00000009240672a4 */ /* 0x000fe2000f8e0206 */
[----:B------:R-:W-:Y:S02]  /*159e0*/  ULDC UR7, c[0x0][0x448] ;  /* 0x0001120000077ab9 */ /* 0x000fe40000000800 */
[----:B------:R-:W-:Y:S01]  /*159f0*/  ULDC.64 UR8, c[0x0][0x2d0] ;  /* 0x0000b40000087ab9 */ /* 0x000fe20000000a00 */
[----:B------:R-:W-:Y:S01]  /*15a00*/  UIADD3 UR5, UR5, UR6, URZ ;  /* 0x0000000605057290 */ /* 0x000fe2000fffe03f */
[----:B------:R-:W-:-:S02]  /*15a10*/  IMAD R0, R3, UR7, R0 ;  /* 0x0000000703007c24 */ /* 0x000fc4000f8e0200 */
[----:B------:R-:W-:Y:S02]  /*15a20*/  IMAD R4, R4, UR8, RZ ;  /* 0x0000000804047c24 */ /* 0x000fe4000f8e02ff */
[----:B------:R-:W-:Y:S02]  /*15a30*/  IMAD.U32 R3, RZ, RZ, UR8 ;  /* 0x00000008ff037e24 */ /* 0x000fe4000f8e00ff */
[C---:B------:R-:W-:Y:S02]  /*15a40*/  IMAD R4, R2.reuse, UR9, R4 ;  /* 0x0000000902047c24 */ /* 0x040fe4000f8e0204 */
[----:B------:R-:W-:Y:S01]  /*15a50*/  IMAD.WIDE.U32 R2, R2, R3, UR4 ;  /* 0x0000000402027e25 */ /* 0x000fe2000f8e0003 */
[----:B------:R-:W-:-:S03]  /*15a60*/  ULDC.64 UR4, c[0x0][0x2c8] ;  /* 0x0000b20000047ab9 */ /* 0x000fc60000000a00 */
[----:B------:R-:W-:Y:S01]  /*15a70*/  IMAD.IADD R3, R3, 0x1, R4 ;  /* 0x0000000103037824 */ /* 0x000fe200078e0204 */
[----:B------:R-:W-:Y:S01]  /*15a80*/  SHF.R.S32.HI R4, RZ, 0x1f, R0 ;  /* 0x0000001fff047819 */ /* 0x000fe20000011400 */
[----:B------:R-:W-:-:S04]  /*15a90*/  IMAD.WIDE.U32 R2, R0, UR4, R2 ;  /* 0x0000000400027c25 */ /* 0x000fc8000f8e0002 */
[----:B------:R-:W-:-:S04]  /*15aa0*/  IMAD R4, R4, UR4, RZ ;  /* 0x0000000404047c24 */ /* 0x000fc8000f8e02ff */
[----:B------:R-:W-:Y:S01]  /*15ab0*/  IMAD R4, R0, UR5, R4 ;  /* 0x0000000500047c24 */ /* 0x000fe2000f8e0204 */
[----:B------:R-:W-:Y:S02]  /*15ac0*/  ULDC.64 UR4, c[0x0][0x280] ;  /* 0x0000a00000047ab9 */ /* 0x000fe40000000a00 */
[----:B------:R-:W-:Y:S01]  /*15ad0*/  IADD3 R0, P0, R2, UR4, RZ ;  /* 0x0000000402007c10 */ /* 0x000fe2000ff1e0ff */
[----:B------:R-:W-:Y:S01]  /*15ae0*/  UMOV UR4, 0xffffffff ;  /* 0xffffffff00047882 */ /* 0x000fe20000000000 */
[----:B----4-:R-:W-:Y:S02]  /*15af0*/  LOP3.LUT R20, R20, 0x7f, RZ, 0xc0, !PT ;  /* 0x0000007f14147812 */ /* 0x010fe400078ec0ff */
[----:B------:R-:W-:Y:S02]  /*15b00*/  IADD3.X R4, R3, UR5, R4, P0, !PT ;  /* 0x0000000503047c10 */ /* 0x000fe400087fe404 */
[----:B------:R-:W-:Y:S01]  /*15b10*/  SHF.R.U32.HI R8, RZ, 0x2, R20 ;  /* 0x00000002ff087819 */ /* 0x000fe20000011614 */
[----:B-1----:R-:W-:Y:S06]  /*15b20*/  BRA.DIV UR4, `(.L_x_4777) ;  /* 0x0000003a04787947 */ /* 0x002fec000b800000 */
[----:B------:R-:W0:Y:S01]  /*15b30*/  SHFL.IDX PT, R3, R0, RZ, 0x1c1f ;  /* 0x001c1fff00037589 */ /* 0x000e2200000e0000 */
[----:B------:R-:W-:-:S03]  /*15b40*/  VIADD R5, R8, UR42 ;  /* 0x0000002a08057c36 */ /* 0x000fc60008000000 */
[----:B------:R-:W1:Y:S02]  /*15b50*/  SHFL.IDX PT, R2, R4, RZ, 0x1c1f ;  /* 0x001c1fff04027589 */ /* 0x000e6400000e0000 */
[----:B------:R-:W-:-:S13]  /*15b60*/  ISETP.GE.AND P1, PT, R5, UR40, PT ;  /* 0x0000002805007c0c */ /* 0x000fda000bf26270 */
[----:B0-----:R-:W-:-:S05]  /*15b70*/  @!P1 IADD3 R3, P0, R29, R3, RZ ;  /* 0x000000031d039210 */ /* 0x001fca0007f1e0ff */
[----:B-1----:R-:W-:-:S05]  /*15b80*/  @!P1 IMAD.X R2, RZ, RZ, R2, P0 ;  /* 0x000000ffff029224 */ /* 0x002fca00000e0602 */
[----:B------:R-:W-:-:S04]  /*15b90*/  @!P1 LOP3.LUT R3, R3, R2, RZ, 0x3c, !PT ;  /* 0x0000000203039212 */ /* 0x000fc800078e3cff */
[----:B------:R-:W-:-:S04]  /*15ba0*/  @!P1 LOP3.LUT R2, R3, R2, RZ, 0x3c, !PT ;  /* 0x0000000203029212 */ /* 0x000fc800078e3cff */
[----:B------:R-:W-:-:S05]  /*15bb0*/  @!P1 LOP3.LUT R3, R3, R2, RZ, 0x3c, !PT ;  /* 0x0000000203039212 */ /* 0x000fca00078e3cff */
[----:B------:R-:W-:Y:S01]  /*15bc0*/  @!PT LDS RZ, [RZ] ;  /* 0x00000000fffff984 */ /* 0x000fe20000000800 */
[----:B-----5:R-:W-:Y:S04]  /*15bd0*/  @!P1 LDGSTS.E.BYPASS.LTC128B.128 [R7+0x18400], desc[UR52][R2.64], !P3 ;  /* 0x1840000002079fae */ /* 0x020fe8000d901d74 */
[----:B------:R-:W-:Y:S04]  /*15be0*/  @!P1 LDGSTS.E.BYPASS.LTC128B.128 [R7+0x1a400], desc[UR52][R2.64+0x40], !P4 ;  /* 0x1a40004002079fae */ /* 0x000fe8000e101d74 */
[----:B------:R0:W-:Y:S02]  /*15bf0*/  @!P1 LDGSTS.E.BYPASS.LTC128B.128 [R7+0x1c400], desc[UR52][R2.64+0x80], !P5 ;  /* 0x1c40008002079fae */ /* 0x0001e4000e901d74 */
[----:B0-----:R-:W-:-:S02]  /*15c00*/  VIADD R2, R5, 0x20 ;  /* 0x0000002005027836 */ /* 0x001fc40000000000 */
[----:B------:R-:W0:Y:S03]  /*15c10*/  SHFL.IDX PT, R3, R0, 0x1, 0x1c1f ;  /* 0x003c1f0000037f89 */ /* 0x000e2600000e0000 */
[----:B------:R-:W-:Y:S02]  /*15c20*/  ISETP.GE.AND P1, PT, R2, UR40, PT ;  /* 0x0000002802007c0c */ /* 0x000fe4000bf26270 */
        /* <DEDUP_REMOVED lines=11> */
[----:B------:R-:W-:Y:S01]  /*15ce0*/  ISETP.GE.AND P1, PT, R2, UR40, PT ;  /* 0x0000002802007c0c */ /* 0x000fe2000bf26270 */
[----:B------:R-:W-:Y:S04]  /*15cf0*/  SHFL.IDX PT, R0, R0, 0x3, 0x1c1f ;  /* 0x007c1f0000007f89 */ /* 0x000fe800000e0000 */
[----:B------:R-:W1:Y:S04]  /*15d00*/  SHFL.IDX PT, R2, R4, 0x2, 0x1c1f ;  /* 0x005c1f0004027f89 */ /* 0x000e6800000e0000 */
[----:B------:R-:W2:Y:S04]  /*15d10*/  SHFL.IDX PT, R4, R4, 0x3, 0x1c1f ;  /* 0x007c1f0004047f89 */ /* 0x000ea800000e0000 */
        /* <DEDUP_REMOVED lines=8> */
.L_x_4864:
        /* <DEDUP_REMOVED lines=8> */
[----:B------:R0:W-:Y:S04]  /*15e20*/  @!P0 LDGSTS.E.BYPASS.LTC128B.128 [R7+0x1bc00], desc[UR52][R2.64+0x40], !P4 ;  /* 0x1bc0004002078fae */ /* 0x0001e8000e101d74 */
[----:B------:R0:W-:Y:S01]  /*15e30*/  @!P0 LDGSTS.E.BYPASS.LTC128B.128 [R7+0x1dc00], desc[UR52][R2.64+0x80], !P5 ;  /* 0x1dc0008002078fae */ /* 0x0001e2000e901d74 */
[----:B------:R-:W-:Y:S01]  /*15e40*/  PLOP3.LUT P0, PT, PT, PT, PT, 0x80, 0x0 ;  /* 0x000000000000781c */ /* 0x000fe20003f0f070 */
[----:B------:R-:W-:-:S12]  /*15e50*/  NOP ;  /* 0x0000000000007918 */ /* 0x000fd80000000000 */
.L_x_4778:
        /* <DEDUP_REMOVED lines=18> */
.L_x_4865:
[----:B------:R-:W-:Y:S05]  /*15f80*/  BSYNC B0 ;  /* 0x0000000000007941 */ /* 0x000fea0003800000 */
.L_x_4779:
[----:B------:R-:W-:-:S04]  /*15f90*/  UIADD3 UR4, UR44, -0x2, URZ ;  /* 0xfffffffe2c047890 */ /* 0x000fc8000fffe03f */
[----:B------:R-:W-:-:S06]  /*15fa0*/  UISETP.GE.AND UP0, UPT, UR4, UR45, UPT ;  /* 0x0000002d0400728c */ /* 0x000fcc000bf06270 */
[----:B------:R-:W-:-:S13]  /*15fb0*/  PLOP3.LUT P0, PT, PT, PT, UP0, 0x40, 0x0 ;  /* 0x000000000000781c */ /* 0x000fda0003f0e808 */
[----:B------:R-:W-:Y:S05]  /*15fc0*/  @P0 BRA `(.L_x_4781) ;  /* 0x00000014003c0947 */ /* 0x000fea0003800000 */
[----:B------:R-:W-:Y:S02]  /*15fd0*/  IMAD.MOV.U32 R5, RZ, RZ, R23 ;  /* 0x000000ffff057224 */ /* 0x000fe400078e0017 */
[----:B------:R-:W-:Y:S02]  /*15fe0*/  IMAD.MOV.U32 R6, RZ, RZ, R24 ;  /* 0x000000ffff067224 */ /* 0x000fe400078e0018 */
[----:B------:R-:W-:-:S07]  /*15ff0*/  IMAD.U32 R21, RZ, RZ, UR4 ;  /* 0x00000004ff157e24 */ /* 0x000fce000f8e00ff */
.L_x_4801:
[----:B0--3--:R-:W0:Y:S01]  /*16000*/  LDC R3, c[0x0][0x430] ;  /* 0x00010c00ff037b82 */ /* 0x009e220000000800 */
[----:B-1----:R-:W1:Y:S01]  /*16010*/  S2R R2, SR_TID.X ;  /* 0x0000000000027919 */ /* 0x002e620000002100 */
[----:B------:R-:W-:Y:S05]  /*16020*/  YIELD ;  /* 0x0000000000007946 */ /* 0x000fea0003800000 */
[----:B------:R-:W-:Y:S01]  /*16030*/  ULDC UR4, c[0x0][0x430] ;  /* 0x00010c0000047ab9 */ /* 0x000fe20000000800 */
[----:B0-----:R-:W-:Y:S02]  /*16040*/  ISETP.NE.AND P0, PT, R3, 0x1, PT ;  /* 0x000000010300780c */ /* 0x001fe40003f05270 */
[C---:B-12---:R-:W-:Y:S01]  /*16050*/  LOP3.LUT R0, R2.reuse, 0x7f, RZ, 0xc0, !PT ;  /* 0x0000007f02007812 */ /* 0x046fe200078ec0ff */
[----:B------:R-:W-:-:S10]  /*16060*/  IMAD.SHL.U32 R2, R2, 0x20, RZ ;  /* 0x0000002002027824 */ /* 0x000fd400078e00ff */
[----:B------:R-:W0:Y:S01]  /*16070*/  @P0 LDC R4, c[0x0][0x434] ;  /* 0x00010d00ff040b82 */ /* 0x000e220000000800 */
[----:B------:R-:W-:Y:S02]  /*16080*/  SHF.R.U32.HI R3, RZ, 0x2, R0 ;  /* 0x00000002ff037819 */ /* 0x000fe40000011600 */
[----:B------:R-:W-:-:S03]  /*16090*/  LOP3.LUT R2, R2, 0x60, RZ, 0xc0, !PT ;  /* 0x0000006002027812 */ /* 0x000fc600078ec0ff */
[----:B------:R-:W-:Y:S02]  /*160a0*/  IMAD R3, R21, 0x80, R3 ;  /* 0x0000008015037824 */ /* 0x000fe400078e0203 */
[----:B------:R-:W1:Y:S03]  /*160b0*/  @P0 LDC R0, c[0x0][0x438] ;  /* 0x00010e00ff000b82 */ /* 0x000e660000000800 */
[----:B------:R-:W-:-:S05]  /*160c0*/  IADD3 R3, R2, R3, R31 ;  /* 0x0000000302037210 */ /* 0x000fca0007ffe01f */
[----:B------:R-:W-:Y:S02]  /*160d0*/  IMAD.MOV.U32 R2, RZ, RZ, R3 ;  /* 0x000000ffff027224 */ /* 0x000fe400078e0003 */
[----:B0-----:R-:W-:-:S05]  /*160e0*/  @P0 IMAD.HI.U32 R4, R3, R4, RZ ;  /* 0x0000000403040227 */ /* 0x001fca00078e00ff */
[----:B-1----:R-:W-:-:S05]  /*160f0*/  @P0 SHF.R.U32.HI R2, RZ, R0, R4 ;  /* 0x00000000ff020219 */ /* 0x002fca0000011604 */
[----:B------:R-:W-:-:S04]  /*16100*/  IMAD.MOV R7, RZ, RZ, -R2 ;  /* 0x000000ffff077224 */ /* 0x000fc800078e0a02 */
[----:B------:R-:W-:Y:S01]  /*16110*/  IMAD R7, R7, UR4, R3 ;  /* 0x0000000407077c24 */ /* 0x000fe2000f8e0203 */
[----:B------:R-:W-:Y:S01]  /*16120*/  ULDC.64 UR4, c[0x0][0x428] ;  /* 0x00010a0000047ab9 */ /* 0x000fe20000000a00 */
[----:B------:R-:W-:Y:S01]  /*16130*/  SHF.R.S32.HI R3, RZ, 0x1f, R2 ;  /* 0x0000001fff037819 */ /* 0x000fe20000011402 */
[----:B------:R-:W-:-:S04]  /*16140*/  IMAD R0, R30, UR4, RZ ;  /* 0x000000041e007c24 */ /* 0x000fc8000f8e02ff */
[C---:B------:R-:W-:Y:S02]  /*16150*/  IMAD R0, R26.reuse, UR5, R0 ;  /* 0x000000051a007c24 */ /* 0x040fe4000f8e0200 */
[----:B------:R-:W-:Y:S01]  /*16160*/  IMAD.WIDE.U32 R2, R26, UR4, R2 ;  /* 0x000000041a027c25 */ /* 0x000fe2000f8e0002 */
[----:B------:R-:W-:-:S03]  /*16170*/  ULDC.64 UR4, c[0x0][0x418] ;  /* 0x0001060000047ab9 */ /* 0x000fc60000000a00 */
[----:B------:R-:W-:Y:S01]  /*16180*/  IMAD.IADD R0, R0, 0x1, R3 ;  /* 0x0000000100007824 */ /* 0x000fe200078e0203 */
[----:B------:R-:W-:-:S04]  /*16190*/  LEA R8, P0, R2, UR4, 0x2 ;  /* 0x0000000402087c11 */ /* 0x000fc8000f8010ff */
[----:B------:R-:W-:-:S05]  /*161a0*/  LEA.HI.X R9, R2, UR5, R0, 0x2, P0 ;  /* 0x0000000502097c11 */ /* 0x000fca00080f1400 */
[----:B------:R-:W2:Y:S01]  /*161b0*/  LDG.E R8, desc[UR52][R8.64] ;  /* 0x0000003408087981 */ /* 0x000ea2000c1e1900 */
[----:B------:R-:W-:Y:S01]  /*161c0*/  IMAD.U32 R10, RZ, RZ, UR48 ;  /* 0x00000030ff0a7e24 */ /* 0x000fe2000f8e00ff */
[----:B------:R-:W-:Y:S01]  /*161d0*/  ISETP.GT.AND P1, PT, R21, UR45, PT ;  /* 0x0000002d15007c0c */ /* 0x000fe2000bf24270 */
[----:B------:R-:W-:Y:S02]  /*161e0*/  VIADD R23, R5, 0x1 ;  /* 0x0000000105177836 */ /* 0x000fe40000000000 */
[----:B------:R-:W-:Y:S01]  /*161f0*/  VIADD R21, R21, 0xffffffff ;  /* 0xffffffff15157836 */ /* 0x000fe20000000000 */
[----:B------:R-:W-:Y:S02]  /*16200*/  ISETP.NE.AND P2, PT, R10, 0x3, PT ;  /* 0x000000030a00780c */ /* 0x000fe40003f45270 */
[----:B------:R-:W-:-:S04]  /*16210*/  ISETP.NE.AND P0, PT, R23, 0x2, PT ;  /* 0x000000021700780c */ /* 0x000fc80003f05270 */
[----:B------:R-:W-:Y:S02]  /*16220*/  SEL R24, RZ, 0x1, P0 ;  /* 0x00000001ff187807 */ /* 0x000fe40000000000 */
[----:B------:R-:W-:Y:S02]  /*16230*/  SEL R23, R23, RZ, P0 ;  /* 0x000000ff17177207 */ /* 0x000fe40000000000 */
[----:B------:R-:W-:Y:S02]  /*16240*/  LOP3.LUT R24, R6, R24, RZ, 0x3c, !PT ;  /* 0x0000001806187212 */ /* 0x000fe400078e3cff */
[----:B--2---:R-:W-:Y:S01]  /*16250*/  SHF.R.S32.HI R10, RZ, 0x1f, R8 ;  /* 0x0000001fff0a7819 */ /* 0x004fe20000011408 */
[----:B------:R-:W-:Y:S06]  /*16260*/  @!P2 BRA `(.L_x_4782) ;  /* 0x000000000004a947 */ /* 0x000fec0003800000 */
[----:B------:R-:W-:Y:S01]  /*16270*/  BPT.TRAP 0x1 ;  /* 0x000000040000795c */ /* 0x000fe20000300000 */
.L_x_4782:
[----:B------:R-:W-:Y:S01]  /*16280*/  IMAD R4, R23, 0x8, R18 ;  /* 0x0000000817047824 */ /* 0x000fe200078e0212 */
[----:B------:R-:W-:Y:S01]  /*16290*/  SHF.L.U32 R20, R24, 0x1f, RZ ;  /* 0x0000001f18147819 */ /* 0x000fe200000006ff */
[----:B------:R-:W-:Y:S01]  /*162a0*/  BSSY B0, `(.L_x_4783) ;  /* 0x0000004000007945 */ /* 0x000fe20003800000 */
[----:B------:R-:W-:Y:S02]  /*162b0*/  SHF.R.S32.HI R9, RZ, 0x1f, R7 ;  /* 0x0000001fff097819 */ /* 0x000fe40000011407 */
[----:B------:R-:W0:Y:S02]  /*162c0*/  SYNCS.PHASECHK.TRANS64.TRYWAIT P0, [R4+URZ+0x2a880], R20 ;  /* 0x02a88014040075a7 */ /* 0x000e24000800017f */
[----:B0-----:R-:W-:Y:S05]  /*162d0*/  @!P0 BRA `(.L_x_4784) ;  /* 0x0000003400f88947 */ /* 0x001fea0003800000 */
.L_x_4866:
[----:B------:R-:W-:Y:S05]  /*162e0*/  BSYNC B0 ;  /* 0x0000000000007941 */ /* 0x000fea0003800000 */
.L_x_4783:
[----:B------:R-:W-:Y:S01]  /*162f0*/  ULDC.64 UR4, c[0x0][0x328] ;  /* 0x0000ca0000047ab9 */ /* 0x000fe20000000a00 */
[----:B------:R-:W-:Y:S01]  /*16300*/  ULDC.64 UR6, c[0x0][0x318] ;  /* 0x0000c60000067ab9 */ /* 0x000fe20000000a00 */
[----:B------:R-:W-:Y:S01]  /*16310*/  IMAD R0, R9, UR4, RZ ;  /* 0x0000000409007c24 */ /* 0x000fe2000f8e02ff */
[C---:B------:R-:W-:Y:S01]  /*16320*/  LOP3.LUT P4, RZ, R16.reuse, 0x4, RZ, 0xc0, !PT ;  /* 0x0000000410ff7812 */ /* 0x040fe2000788c0ff */
[C---:B------:R-:W-:Y:S01]  /*16330*/  IMAD.WIDE.U32 R2, R7.reuse, UR4, RZ ;  /* 0x0000000407027c25 */ /* 0x040fe2000f8e00ff */
[C---:B------:R-:W-:Y:S02]  /*16340*/  LOP3.LUT P3, RZ, R16.reuse, 0x2, RZ, 0xc0, !PT ;  /* 0x0000000210ff7812 */ /* 0x040fe4000786c0ff */
[----:B------:R-:W-:Y:S01]  /*16350*/  LOP3.LUT P2, RZ, R16, 0x1, RZ, 0xc0, !PT ;  /* 0x0000000110ff7812 */ /* 0x000fe2000784c0ff */
[----:B------:R-:W-:Y:S01]  /*16360*/  IMAD R0, R7, UR5, R0 ;  /* 0x0000000507007c24 */ /* 0x000fe2000f8e0200 */
[----:B------:R-:W-:Y:S01]  /*16370*/  ULDC.64 UR4, c[0x0][0x338] ;  /* 0x0000ce0000047ab9 */ /* 0x000fe20000000a00 */
[----:B------:R-:W-:-:S02]  /*16380*/  IMAD R35, R23, 0x6000, R37 ;  /* 0x0000600017237824 */ /* 0x000fc400078e0225 */
        /* <DEDUP_REMOVED lines=13> */
[----:B------:R-:W1:Y:S04]  /*16460*/  SHFL.IDX PT, R2, R25, RZ, 0x1c1f ;  /* 0x001c1fff19027589 */ /* 0x000e6800000e0000 */
[----:B------:R-:W2:Y:S01]  /*16470*/  SHFL.IDX PT, R0, R27, RZ, 0x1c1f ;  /* 0x001c1fff1b007589 */ /* 0x000ea200000e0000 */
[----:B-1----:R-:W-:-:S05]  /*16480*/  IADD3 R2, P0, R29, R2, RZ ;  /* 0x000000021d027210 */ /* 0x002fca0007f1e0ff */
[----:B--2---:R-:W-:Y:S02]  /*16490*/  IMAD.X R3, RZ, RZ, R0, P0 ;  /* 0x000000ffff037224 */ /* 0x004fe400000e0600 */
        /* <DEDUP_REMOVED lines=15> */
[----:B------:R1:W2:Y:S04]  /*16590*/  SHFL.IDX PT, R35, R27, 0x3, 0x1c1f ;  /* 0x007c1f001b237f89 */ /* 0x0002a800000e0000 */
[----:B------:R-:W-:Y:S04]  /*165a0*/  LDGSTS.E.BYPASS.LTC128B.128 [R0+0xd400], desc[UR52][R2.64], !P4 ;  /* 0x0d40000002007fae */ /* 0x000fe8000e101d74 */
[----:B------:R-:W-:Y:S04]  /*165b0*/  LDGSTS.E.BYPASS.LTC128B.128 [R0+0xf400], desc[UR52][R2.64+0x40], !P3 ;  /* 0x0f40004002007fae */ /* 0x000fe8000d901d74 */
[----:B------:R3:W-:Y:S04]  /*165c0*/  LDGSTS.E.BYPASS.LTC128B.128 [R0+0x11400], desc[UR52][R2.64+0x80], !P2 ;  /* 0x1140008002007fae */ /* 0x0007e8000d101d74 */
[----:B--23--:R1:W3:Y:S02]  /*165d0*/  SHFL.IDX PT, R2, R25, 0x3, 0x1c1f ;  /* 0x007c1f0019027f89 */ /* 0x00c2e400000e0000 */
.L_x_4876:
[----:B---3--:R-:W-:-:S05]  /*165e0*/  IADD3 R2, P0, R29, R2, RZ ;  /* 0x000000021d027210 */ /* 0x008fca0007f1e0ff */
        /* <DEDUP_REMOVED lines=9> */
.L_x_4786:
        /* <DEDUP_REMOVED lines=11> */
.L_x_4787:
[----:B------:R2:W-:Y:S01]  /*16730*/  SYNCS.ARRIVE.TRANS64.A1T0 RZ, [R4+URZ+0x2a870], RZ ;  /* 0x02a870ff04ff79a7 */ /* 0x0005e2000810003f */
[----:B------:R-:W-:Y:S05]  /*16740*/  @!P3 BRA `(.L_x_4788) ;  /* 0x000000000004b947 */ /* 0x000fea0003800000 */
[----:B------:R-:W-:Y:S01]  /*16750*/  BPT.TRAP 0x1 ;  /* 0x000000040000795c */ /* 0x000fe20000300000 */
.L_x_4788:
[----:B------:R-:W3:Y:S01]  /*16760*/  SYNCS.PHASECHK.TRANS64.TRYWAIT P0, [R4+URZ+0x2a840], R20 ;  /* 0x02a84014040075a7 */ /* 0x000ee2000800017f */
[----:B------:R-:W-:Y:S04]  /*16770*/  BSSY B0, `(.L_x_4789) ;  /* 0x0000002000007945 */ /* 0x000fe80003800000 */
[----:B---3--:R-:W-:Y:S05]  /*16780*/  @!P0 BRA `(.L_x_4790) ;  /* 0x0000003800148947 */ /* 0x008fea0003800000 */
.L_x_4877:
[----:B------:R-:W-:Y:S05]  /*16790*/  BSYNC B0 ;  /* 0x0000000000007941 */ /* 0x000fea0003800000 */
.L_x_4789:
        /* <DEDUP_REMOVED lines=8> */
[----:B------:R-:W-:Y:S02]  /*16820*/  ULDC.64 UR4, c[0x0][0x310] ;  /* 0x0000c40000047ab9 */ /* 0x000fe40000000a00 */
[----:B------:R-:W-:-:S02]  /*16830*/  IMAD R10, R10, UR4, RZ ;  /* 0x000000040a0a7c24 */ /* 0x000fc4000f8e02ff */
        /* <DEDUP_REMOVED lines=30> */
[----:B------:R4:W0:Y:S04]  /*16a20*/  SHFL.IDX PT, R9, R8, 0x3, 0x1c1f ;  /* 0x007c1f0008097f89 */ /* 0x00082800000e0000 */
[----:B------:R-:W-:Y:S04]  /*16a30*/  LDGSTS.E.BYPASS.LTC128B.128 [R0+0x1f400], desc[UR52][R2.64], !P4 ;  /* 0x1f40000002007fae */ /* 0x000fe8000e101d74 */
[----:B------:R-:W-:Y:S04]  /*16a40*/  LDGSTS.E.BYPASS.LTC128B.128 [R0+0x21400], desc[UR52][R2.64+0x40], !P3 ;  /* 0x2140004002007fae */ /* 0x000fe8000d901d74 */
[----:B------:R5:W-:Y:S04]  /*16a50*/  LDGSTS.E.BYPASS.LTC128B.128 [R0+0x23400], desc[UR52][R2.64+0x80], !P2 ;  /* 0x2340008002007fae */ /* 0x000be8000d101d74 */
[----:B-----5:R4:W0:Y:S02]  /*16a60*/  SHFL.IDX PT, R2, R7, 0x3, 0x1c1f ;  /* 0x007c1f0007027f89 */ /* 0x02082400000e0000 */
.L_x_4887:
        /* <DEDUP_REMOVED lines=10> */
.L_x_4792:
        /* <DEDUP_REMOVED lines=11> */
.L_x_4793:
[----:B------:R-:W-:Y:S01]  /*16bc0*/  IMAD.U32 R0, RZ, RZ, UR47 ;  /* 0x0000002fff007e24 */ /* 0x000fe2000f8e00ff */
[----:B------:R0:W-:Y:S04]  /*16bd0*/  SYNCS.ARRIVE.TRANS64.A1T0 RZ, [R4+URZ+0x2a830], RZ ;  /* 0x02a830ff04ff79a7 */ /* 0x0001e8000810003f */
[----:B------:R-:W-:-:S13]  /*16be0*/  ISETP.NE.AND P0, PT, R0, 0x3, PT ;  /* 0x000000030000780c */ /* 0x000fda0003f05270 */
[----:B0-----:R-:W-:Y:S05]  /*16bf0*/  @!P0 BRA `(.L_x_4794) ;  /* 0x0000000000048947 */ /* 0x001fea0003800000 */
[----:B------:R-:W-:Y:S01]  /*16c00*/  BPT.TRAP 0x1 ;  /* 0x000000040000795c */ /* 0x000fe20000300000 */
.L_x_4794:
[----:B------:R-:W-:Y:S01]  /*16c10*/  LOP3.LUT R2, R6, 0x1, RZ, 0x3c, !PT ;  /* 0x0000000106027812 */ /* 0x000fe200078e3cff */
[----:B------:R-:W-:Y:S01]  /*16c20*/  IMAD R0, R5, 0x8, R18 ;  /* 0x0000000805007824 */ /* 0x000fe200078e0212 */
[----:B------:R-:W-:Y:S02]  /*16c30*/  BSSY B0, `(.L_x_4795) ;  /* 0x0000004000007945 */ /* 0x000fe40003800000 */
[----:B------:R-:W-:-:S04]  /*16c40*/  SHF.L.U32 R2, R2, 0x1f, RZ ;  /* 0x0000001f02027819 */ /* 0x000fc800000006ff */
[----:B------:R-:W0:Y:S02]  /*16c50*/  SYNCS.PHASECHK.TRANS64.TRYWAIT P2, [R0+URZ+0x2a870], R2 ;  /* 0x02a87002000075a7 */ /* 0x000e24000804017f */
[----:B0-----:R-:W-:Y:S05]  /*16c60*/  @!P2 BRA `(.L_x_4796) ;  /* 0x000000380020a947 */ /* 0x001fea0003800000 */
.L_x_4888:
[----:B------:R-:W-:Y:S05]  /*16c70*/  BSYNC B0 ;  /* 0x0000000000007941 */ /* 0x000fea0003800000 */
.L_x_4795:
[----:B------:R-:W-:-:S05]  /*16c80*/  IMAD.U32 R3, RZ, RZ, UR48 ;  /* 0x00000030ff037e24 */ /* 0x000fca000f8e00ff */
[----:B------:R-:W-:-:S13]  /*16c90*/  ISETP.NE.AND P2, PT, R3, 0x3, PT ;  /* 0x000000030300780c */ /* 0x000fda0003f45270 */
[----:B------:R-:W-:Y:S05]  /*16ca0*/  @!P2 BRA `(.L_x_4797) ;  /* 0x000000000004a947 */ /* 0x000fea0003800000 */
[----:B------:R-:W-:Y:S01]  /*16cb0*/  BPT.TRAP 0x1 ;  /* 0x000000040000795c */ /* 0x000fe20000300000 */
.L_x_4797:
[----:B------:R-:W-:Y:S01]  /*16cc0*/  SHF.L.U32 R3, R6, 0x1f, RZ ;  /* 0x0000001f06037819 */ /* 0x000fe200000006ff */
[----:B------:R-:W-:-:S03]  /*16cd0*/  IMAD R2, R5, 0x6000, RZ ;  /* 0x0000600005027824 */ /* 0x000fc600078e02ff */
[----:B------:R-:W0:Y:S02]  /*16ce0*/  SYNCS.PHASECHK.TRANS64.TRYWAIT P2, [R0+URZ+0x2a860], R3 ;  /* 0x02a86003000075a7 */ /* 0x000e24000804017f */
[----:B0-----:R-:W-:Y:S05]  /*16cf0*/  @!P2 BRA `(.L_x_4798) ;  /* 0x000000380010a947 */ /* 0x001fea0003800000 */
.L_x_4889:
[----:B------:R-:W-:Y:S01]  /*16d00*/  LOP3.LUT R3, R2, R17, RZ, 0xfc, !PT ;  /* 0x0000001102037212 */ /* 0x000fe200078efcff */
[----:B------:R-:W-:Y:S05]  /*16d10*/  WARPSYNC.ALL ;  /* 0x0000000000007948 */ /* 0x000fea0003800000 */
[----:B------:R-:W-:Y:S01]  /*16d20*/  IMAD.IADD R3, R18, 0x1, R3 ;  /* 0x0000000112037824 */ /* 0x000fe200078e0203 */
[----:B------:R-:W-:Y:S01]  /*16d30*/  LOP3.LUT R12, R17, 0x2800, RZ, 0xfc, !PT ;  /* 0x00002800110c7812 */ /* 0x000fe200078efcff */
[----:B------:R-:W5:Y:S04]  /*16d40*/  LDL R13, [R1] ;  /* 0x00000000010d7983 */ /* 0x000f680000100800 */
[----:B--234-:R0:W2:Y:S02]  /*16d50*/  LDSM.16.MT88.4 R4, [R3+0xc400] ;  /* 0x00c400000304783b */ /* 0x01c0a40000004200 */
[----:B0-----:R-:W-:-:S02]  /*16d60*/  IADD3 R3, R19, R2, R36 ;  /* 0x0000000213037210 */ /* 0x001fc40007ffe024 */
[C-C-:B--2---:R-:W-:Y:S02]  /*16d70*/  PRMT R8, R4.reuse, 0x6420, R5.reuse ;  /* 0x0000642004087816 */ /* 0x144fe40000000005 */
[----:B------:R-:W-:Y:S01]  /*16d80*/  PRMT R9, R4, 0x7531, R5 ;  /* 0x0000753104097816 */ /* 0x000fe20000000005 */
[----:B------:R-:W-:Y:S01]  /*16d90*/  VIADD R4, R2, 0x2000 ;  /* 0x0000200002047836 */ /* 0x000fe20000000000 */
[C-C-:B------:R-:W-:Y:S02]  /*16da0*/  PRMT R10, R6.reuse, 0x6420, R7.reuse ;  /* 0x00006420060a7816 */ /* 0x140fe40000000007 */
[----:B------:R-:W-:Y:S02]  /*16db0*/  PRMT R11, R6, 0x7531, R7 ;  /* 0x00007531060b7816 */ /* 0x000fe40000000007 */
[----:B------:R-:W-:-:S03]  /*16dc0*/  LOP3.LUT R4, R4, R17, RZ, 0xfc, !PT ;  /* 0x0000001104047212 */ /* 0x000fc600078efcff */
[----:B------:R-:W-:Y:S02]  /*16dd0*/  STSM.16.M88.4 [R3], R8 ;  /* 0x0000000803007844 */ /* 0x000fe40000000200 */
[----:B------:R-:W-:-:S06]  /*16de0*/  IMAD.IADD R4, R18, 0x1, R4 ;  /* 0x0000000112047824 */ /* 0x000fcc00078e0204 */
[----:B------:R-:W0:Y:S02]  /*16df0*/  LDSM.16.MT88.4 R4, [R4+0xc400] ;  /* 0x00c400000404783b */ /* 0x000e240000004200 */
[C-C-:B0-----:R-:W-:Y:S02]  /*16e00*/  PRMT R8, R4.reuse, 0x6420, R5.reuse ;  /* 0x0000642004087816 */ /* 0x141fe40000000005 */
[----:B------:R-:W-:Y:S01]  /*16e10*/  PRMT R9, R4, 0x7531, R5 ;  /* 0x0000753104097816 */ /* 0x000fe20000000005 */
[----:B------:R-:W-:Y:S01]  /*16e20*/  VIADD R4, R2, 0x4000 ;  /* 0x0000400002047836 */ /* 0x000fe20000000000 */
[C-C-:B------:R-:W-:Y:S02]  /*16e30*/  PRMT R10, R6.reuse, 0x6420, R7.reuse ;  /* 0x00006420060a7816 */ /* 0x140fe40000000007 */
[----:B------:R-:W-:Y:S02]  /*16e40*/  PRMT R11, R6, 0x7531, R7 ;  /* 0x00007531060b7816 */ /* 0x000fe40000000007 */
[----:B------:R-:W-:-:S03]  /*16e50*/  LOP3.LUT R4, R4, R17, RZ, 0xfc, !PT ;  /* 0x0000001104047212 */ /* 0x000fc600078efcff */
[----:B------:R-:W-:Y:S02]  /*16e60*/  STSM.16.M88.4 [R3+0x2000], R8 ;  /* 0x0020000803007844 */ /* 0x000fe40000000200 */
[----:B------:R-:W-:-:S06]  /*16e70*/  IMAD.IADD R4, R18, 0x1, R4 ;  /* 0x0000000112047824 */ /* 0x000fcc00078e0204 */
[----:B------:R-:W0:Y:S02]  /*16e80*/  LDSM.16.MT88.4 R4, [R4+0xc400] ;  /* 0x00c400000404783b */ /* 0x000e240000004200 */
[C-C-:B0-----:R-:W-:Y:S02]  /*16e90*/  PRMT R8, R4.reuse, 0x6420, R5.reuse ;  /* 0x0000642004087816 */ /* 0x141fe40000000005 */
[----:B------:R-:W-:Y:S02]  /*16ea0*/  PRMT R9, R4, 0x7531, R5 ;  /* 0x0000753104097816 */ /* 0x000fe40000000005 */
[C-C-:B------:R-:W-:Y:S02]  /*16eb0*/  PRMT R10, R6.reuse, 0x6420, R7.reuse ;  /* 0x00006420060a7816 */ /* 0x140fe40000000007 */
[----:B------:R-:W-:-:S05]  /*16ec0*/  PRMT R11, R6, 0x7531, R7 ;  /* 0x00007531060b7816 */ /* 0x000fca0000000007 */
[----:B------:R0:W-:Y:S02]  /*16ed0*/  STSM.16.M88.4 [R3+0x4000], R8 ;  /* 0x0040000803007844 */ /* 0x0001e40000000200 */
[----:B0-----:R-:W-:-:S05]  /*16ee0*/  LOP3.LUT R3, R2, 0x800, R17, 0xfe, !PT ;  /* 0x0000080002037812 */ /* 0x001fca00078efe11 */
[----:B------:R-:W-:-:S05]  /*16ef0*/  IMAD.IADD R3, R18, 0x1, R3 ;  /* 0x0000000112037824 */ /* 0x000fca00078e0203 */
[----:B------:R0:W2:Y:S02]  /*16f00*/  LDSM.16.MT88.4 R4, [R3+0xc400] ;  /* 0x00c400000304783b */ /* 0x0000a40000004200 */
[----:B0-----:R-:W-:Y:S02]  /*16f10*/  IADD3 R3, R19, R34, R2 ;  /* 0x0000002213037210 */ /* 0x001fe40007ffe002 */
[C-C-:B--2---:R-:W-:Y:S02]  /*16f20*/  PRMT R8, R4.reuse, 0x6420, R5.reuse ;  /* 0x0000642004087816 */ /* 0x144fe40000000005 */
[----:B------:R-:W-:Y:S02]  /*16f30*/  PRMT R9, R4, 0x7531, R5 ;  /* 0x0000753104097816 */ /* 0x000fe40000000005 */
[C-C-:B------:R-:W-:Y:S02]  /*16f40*/  PRMT R10, R6.reuse, 0x6420, R7.reuse ;  /* 0x00006420060a7816 */ /* 0x140fe40000000007 */
[----:B------:R-:W-:-:S02]  /*16f50*/  PRMT R11, R6, 0x7531, R7 ;  /* 0x00007531060b7816 */ /* 0x000fc40000000007 */
[----:B------:R-:W-:Y:S02]  /*16f60*/  IADD3 R4, R18, R12, R2 ;  /* 0x0000000c12047210 */ /* 0x000fe40007ffe002 */
[----:B------:R-:W-:Y:S01]  /*16f70*/  LOP3.LUT R12, R17, 0x4800, RZ, 0xfc, !PT ;  /* 0x00004800110c7812 */ /* 0x000fe200078efcff */
[----:B------:R-:W-:Y:S04]  /*16f80*/  STSM.16.M88.4 [R3], R8 ;  /* 0x0000000803007844 */ /* 0x000fe80000000200 */
[----:B------:R-:W0:Y:S02]  /*16f90*/  LDSM.16.MT88.4 R4, [R4+0xc400] ;  /* 0x00c400000404783b */ /* 0x000e240000004200 */
[C-C-:B0-----:R-:W-:Y:S02]  /*16fa0*/  PRMT R8, R4.reuse, 0x6420, R5.reuse ;  /* 0x0000642004087816 */ /* 0x141fe40000000005 */
[----:B------:R-:W-:-:S02]  /*16fb0*/  PRMT R9, R4, 0x7531, R5 ;  /* 0x0000753104097816 */ /* 0x000fc40000000005 */
[C-C-:B------:R-:W-:Y:S02]  /*16fc0*/  PRMT R10, R6.reuse, 0x6420, R7.reuse ;  /* 0x00006420060a7816 */ /* 0x140fe40000000007 */
[----:B------:R-:W-:Y:S02]  /*16fd0*/  PRMT R11, R6, 0x7531, R7 ;  /* 0x00007531060b7816 */ /* 0x000fe40000000007 */
[----:B------:R-:W-:-:S03]  /*16fe0*/  IADD3 R4, R18, R12, R2 ;  /* 0x0000000c12047210 */ /* 0x000fc60007ffe002 */
[----:B------:R-:W-:Y:S04]  /*16ff0*/  STSM.16.M88.4 [R3+0x2000], R8 ;  /* 0x0020000803007844 */ /* 0x000fe80000000200 */
[----:B------:R-:W0:Y:S02]  /*17000*/  LDSM.16.MT88.4 R4, [R4+0xc400] ;  /* 0x00c400000404783b */ /* 0x000e240000004200 */
[C-C-:B0-----:R-:W-:Y:S02]  /*17010*/  PRMT R8, R4.reuse, 0x6420, R5.reuse ;  /* 0x0000642004087816 */ /* 0x141fe40000000005 */
[----:B------:R-:W-:Y:S02]  /*17020*/  PRMT R9, R4, 0x7531, R5 ;  /* 0x0000753104097816 */ /* 0x000fe40000000005 */
[----:B------:R-:W-:-:S02]  /*17030*/  PRMT R10, R6, 0x6420, R7 ;  /* 0x00006420060a7816 */ /* 0x000fc40000000007 */
[----:B------:R-:W-:-:S05]  /*17040*/  PRMT R11, R6, 0x7531, R7 ;  /* 0x00007531060b7816 */ /* 0x000fca0000000007 */
[----:B------:R0:W-:Y:S02]  /*17050*/  STSM.16.M88.4 [R3+0x4000], R8 ;  /* 0x0040000803007844 */ /* 0x0001e40000000200 */
[----:B0-----:R-:W-:-:S05]  /*17060*/  LOP3.LUT R3, R2, 0x1000, R17, 0xfe, !PT ;  /* 0x0000100002037812 */ /* 0x001fca00078efe11 */
[----:B------:R-:W-:-:S05]  /*17070*/  IMAD.IADD R3, R18, 0x1, R3 ;  /* 0x0000000112037824 */ /* 0x000fca00078e0203 */
[----:B------:R0:W2:Y:S01]  /*17080*/  LDSM.16.MT88.4 R4, [R3+0xc400] ;  /* 0x00c400000304783b */ /* 0x0000a20000004200 */
[----:B------:R-:W-:Y:S02]  /*17090*/  LOP3.LUT R12, R17, 0x3000, RZ, 0xfc, !PT ;  /* 0x00003000110c7812 */ /* 0x000fe400078efcff */
[----:B0-----:R-:W-:Y:S02]  /*170a0*/  IADD3 R3, R19, R33, R2 ;  /* 0x0000002113037210 */ /* 0x001fe40007ffe002 */
[C-C-:B--2---:R-:W-:Y:S02]  /*170b0*/  PRMT R8, R4.reuse, 0x6420, R5.reuse ;  /* 0x0000642004087816 */ /* 0x144fe40000000005 */
[----:B------:R-:W-:Y:S02]  /*170c0*/  PRMT R9, R4, 0x7531, R5 ;  /* 0x0000753104097816 */ /* 0x000fe40000000005 */
[C-C-:B------:R-:W-:Y:S02]  /*170d0*/  PRMT R10, R6.reuse, 0x6420, R7.reuse ;  /* 0x00006420060a7816 */ /* 0x140fe40000000007 */
[----:B------:R-:W-:-:S02]  /*170e0*/  PRMT R11, R6, 0x7531, R7 ;  /* 0x00007531060b7816 */ /* 0x000fc40000000007 */
[----:B------:R-:W-:-:S03]  /*170f0*/  IADD3 R4, R18, R12, R2 ;  /* 0x0000000c12047210 */ /* 0x000fc60007ffe002 */
[----:B------:R-:W-:Y:S04]  /*17100*/  STSM.16.M88.4 [R3], R8 ;  /* 0x0000000803007844 */ /* 0x000fe80000000200 */
[----:B------:R-:W0:Y:S01]  /*17110*/  LDSM.16.MT88.4 R4, [R4+0xc400] ;  /* 0x00c400000404783b */ /* 0x000e220000004200 */
[----:B------:R-:W-:Y:S02]  /*17120*/  LOP3.LUT R12, R17, 0x5000, RZ, 0xfc, !PT ;  /* 0x00005000110c7812 */ /* 0x000fe400078efcff */
[C-C-:B0-----:R-:W-:Y:S02]  /*17130*/  PRMT R8, R4.reuse, 0x6420, R5.reuse ;  /* 0x0000642004087816 */ /* 0x141fe40000000005 */
[----:B------:R-:W-:Y:S02]  /*17140*/  PRMT R9, R4, 0x7531, R5 ;  /* 0x0000753104097816 */ /* 0x000fe40000000005 */
[----:B------:R-:W-:-:S02]  /*17150*/  PRMT R10, R6, 0x6420, R7 ;  /* 0x00006420060a7816 */ /* 0x000fc40000000007 */
        /* <DEDUP_REMOVED lines=11> */
[----:B------:R5:W0:Y:S01]  /*17210*/  LDSM.16.MT88.4 R4, [R3+0xc400] ;  /* 0x00c400000304783b */ /* 0x000a220000004200 */
[----:B------:R-:W-:Y:S02]  /*17220*/  LOP3.LUT R12, R17, 0x3800, RZ, 0xfc, !PT ;  /* 0x00003800110c7812 */ /* 0x000fe400078efcff */
[----:B-----5:R-:W-:Y:S02]  /*17230*/  IADD3 R3, R19, R13, R2 ;  /* 0x0000000d13037210 */ /* 0x020fe40007ffe002 */
[C-C-:B0-----:R-:W-:Y:S02]  /*17240*/  PRMT R8, R4.reuse, 0x6420, R5.reuse ;  /* 0x0000642004087816 */ /* 0x141fe40000000005 */
        /* <DEDUP_REMOVED lines=13> */
[----:B------:R-:W0:Y:S01]  /*17320*/  LDSM.16.MT88.4 R4, [R4+0xc400] ;  /* 0x00c400000404783b */ /* 0x000e220000004200 */
[----:B------:R-:W-:-:S05]  /*17330*/  IMAD.U32 R12, RZ, RZ, UR48 ;  /* 0x00000030ff0c7e24 */ /* 0x000fca000f8e00ff */
[----:B------:R-:W-:Y:S02]  /*17340*/  ISETP.NE.AND P2, PT, R12, 0x3, PT ;  /* 0x000000030c00780c */ /* 0x000fe40003f45270 */
[C-C-:B0-----:R-:W-:Y:S02]  /*17350*/  PRMT R8, R4.reuse, 0x6420, R5.reuse ;  /* 0x0000642004087816 */ /* 0x141fe40000000005 */
        /* <DEDUP_REMOVED lines=12> */
.L_x_4799:
[----:B--2---:R2:W-:Y:S01]  /*17420*/  SYNCS.ARRIVE.TRANS64.A1T0 RZ, [R0+URZ+0x2a850], RZ ;  /* 0x02a850ff00ff79a7 */ /* 0x0045e2000810003f */
[----:B------:R-:W-:Y:S06]  /*17430*/  BAR.SYNC.DEFER_BLOCKING 0x2, 0x80 ;  /* 0x0082000000007b1d */ /* 0x000fec0000010000 */
[----:B------:R-:W-:Y:S05]  /*17440*/  @!P0 BRA `(.L_x_4800) ;  /* 0x0000000000048947 */ /* 0x000fea0003800000 */
[----:B------:R-:W-:Y:S01]  /*17450*/  BPT.TRAP 0x1 ;  /* 0x000000040000795c */ /* 0x000fe20000300000 */
.L_x_4800:
[----:B0-----:R-:W-:Y:S02]  /*17460*/  VIADD R3, R0, 0x2a880 ;  /* 0x0002a88000037836 */ /* 0x001fe40000000000 */
[----:B------:R-:W-:Y:S02]  /*17470*/  IMAD.MOV.U32 R5, RZ, RZ, R23 ;  /* 0x000000ffff057224 */ /* 0x000fe400078e0017 */
[----:B------:R-:W-:Y:S01]  /*17480*/  IMAD.MOV.U32 R6, RZ, RZ, R24 ;  /* 0x000000ffff067224 */ /* 0x000fe200078e0018 */
[----:B------:R-:W-:-:S04]  /*17490*/  PRMT R3, R32, 0x654, R3 ;  /* 0x0000065420037816 */ /* 0x000fc80000000003 */
[----:B------:R3:W-:Y:S01]  /*174a0*/  SYNCS.ARRIVE.TRANS64.RED.A1T0 RZ, [R3+URZ], RZ ;  /* 0x000000ff03ff79a7 */ /* 0x0007e2000810043f */
[----:B------:R-:W-:Y:S05]  /*174b0*/  @P1 BRA `(.L_x_4801) ;  /* 0xffffffe800d01947 */ /* 0x000fea000383ffff */
.L_x_4781:
[----:B--2---:R-:W2:Y:S01]  /*174c0*/  S2R R0, SR_TID.X ;  /* 0x0000000000007919 */ /* 0x004ea20000002100 */
[----:B------:R-:W-:Y:S01]  /*174d0*/  BSSY B0, `(.L_x_4802) ;  /* 0x0000012000007945 */ /* 0x000fe20003800000 */
[----:B------:R-:W-:Y:S01]  /*174e0*/  IMAD.U32 R6, RZ, RZ, UR47 ;  /* 0x0000002fff067e24 */ /* 0x000fe2000f8e00ff */
[----:B--2---:R-:W-:-:S04]  /*174f0*/  LOP3.LUT R0, R0, 0x7f, RZ, 0xc0, !PT ;  /* 0x0000007f00007812 */ /* 0x004fc800078ec0ff */
[----:B------:R-:W-:-:S13]  /*17500*/  ISETP.NE.AND P0, PT, R0, RZ, PT ;  /* 0x000000ff0000720c */ /* 0x000fda0003f05270 */
[----:B------:R-:W-:Y:S05]  /*17510*/  @P0 BRA `(.L_x_4803) ;  /* 0x0000000000340947 */ /* 0x000fea0003800000 */
[----:B------:R-:W2:Y:S01]  /*17520*/  S2R R7, SR_LANEID ;  /* 0x0000000000077919 */ /* 0x000ea20000000000 */
[----:B------:R-:W-:Y:S01]  /*17530*/  VOTEU.ANY UR4, UPT, PT ;  /* 0x0000000000047886 */ /* 0x000fe200038e0100 */
[----:B0--3--:R-:W0:Y:S01]  /*17540*/  LDC.64 R2, c[0x0][0xc80] ;  /* 0x00032000ff027b82 */ /* 0x009e220000000a00 */
[----:B------:R-:W2:Y:S08]  /*17550*/  FLO.U32 R0, UR4 ;  /* 0x0000000400007d00 */ /* 0x000eb000080e0000 */
[----:B------:R-:W0:Y:S01]  /*17560*/  POPC R5, UR4 ;  /* 0x0000000400057d09 */ /* 0x000e220008000000 */
[----:B--2---:R-:W-:-:S13]  /*17570*/  ISETP.EQ.U32.AND P1, PT, R0, R7, PT ;  /* 0x000000070000720c */ /* 0x004fda0003f22070 */
[----:B0-----:R-:W2:Y:S01]  /*17580*/  @P1 ATOMG.E.ADD.STRONG.GPU PT, R3, desc[UR52][R2.64], R5 ;  /* 0x00000005020319a8 */ /* 0x001ea200081ee1f4 */
[----:B------:R-:W0:Y:S02]  /*17590*/  S2R R4, SR_LTMASK ;  /* 0x0000000000047919 */ /* 0x000e240000003900 */
[----:B0-----:R-:W-:-:S04]  /*175a0*/  LOP3.LUT R4, R4, UR4, RZ, 0xc0, !PT ;  /* 0x0000000404047c12 */ /* 0x001fc8000f8ec0ff */
[----:B------:R-:W0:Y:S01]  /*175b0*/  POPC R7, R4 ;  /* 0x0000000400077309 */ /* 0x000e220000000000 */
[----:B--2---:R-:W0:Y:S02]  /*175c0*/  SHFL.IDX PT, R0, R3, R0, 0x1f ;  /* 0x00001f0003007589 */ /* 0x004e2400000e0000 */
[----:B0-----:R-:W-:-:S05]  /*175d0*/  IADD3 R0, R0, UR49, R7 ;  /* 0x0000003100007c10 */ /* 0x001fca000fffe007 */
[----:B------:R2:W-:Y:S02]  /*175e0*/  STL [R1+0x8], R0 ;  /* 0x0000080001007387 */ /* 0x0005e40000100800 */
.L_x_4803:
[----:B------:R-:W-:Y:S05]  /*175f0*/  BSYNC B0 ;  /* 0x0000000000007941 */ /* 0x000fea0003800000 */
.L_x_4802:
[----:B------:R-:W-:-:S13]  /*17600*/  ISETP.NE.AND P1, PT, R6, 0x3, PT ;  /* 0x000000030600780c */ /* 0x000fda0003f25270 */
[----:B------:R-:W-:Y:S05]  /*17610*/  @!P1 BRA `(.L_x_4804) ;  /* 0x0000000000049947 */ /* 0x000fea0003800000 */
[----:B------:R-:W-:Y:S01]  /*17620*/  BPT.TRAP 0x1 ;  /* 0x000000040000795c */ /* 0x000fe20000300000 */
.L_x_4804:
[----:B0--3--:R-:W-:Y:S01]  /*17630*/  LOP3.LUT R3, R24, 0x1, RZ, 0x3c, !PT ;  /* 0x0000000118037812 */ /* 0x009fe200078e3cff */
[----:B--2---:R-:W-:Y:S01]  /*17640*/  IMAD R0, R23, 0x8, R18 ;  /* 0x0000000817007824 */ /* 0x004fe200078e0212 */
[----:B------:R-:W-:Y:S02]  /*17650*/  BSSY B0, `(.L_x_4805) ;  /* 0x0000004000007945 */ /* 0x000fe40003800000 */
[----:B------:R-:W-:-:S04]  /*17660*/  SHF.L.U32 R3, R3, 0x1f, RZ ;  /* 0x0000001f03037819 */ /* 0x000fc800000006ff */
[----:B------:R-:W0:Y:S02]  /*17670*/  SYNCS.PHASECHK.TRANS64.TRYWAIT P2, [R0+URZ+0x2a870], R3 ;  /* 0x02a87003000075a7 */ /* 0x000e24000804017f */
[----:B0-----:R-:W-:Y:S05]  /*17680*/  @!P2 BRA `(.L_x_4806) ;  /* 0x0000002c00c0a947 */ /* 0x001fea0003800000 */
.L_x_4890:
[----:B------:R-:W-:Y:S05]  /*17690*/  BSYNC B0 ;  /* 0x0000000000007941 */ /* 0x000fea0003800000 */
.L_x_4805:
[----:B------:R-:W-:-:S05]  /*176a0*/  IMAD.U32 R2, RZ, RZ, UR48 ;  /* 0x00000030ff027e24 */ /* 0x000fca000f8e00ff */
[----:B------:R-:W-:-:S13]  /*176b0*/  ISETP.NE.AND P2, PT, R2, 0x3, PT ;  /* 0x000000030200780c */ /* 0x000fda0003f45270 */
[----:B------:R-:W-:Y:S05]  /*176c0*/  @!P2 BRA `(.L_x_4807) ;  /* 0x000000000004a947 */ /* 0x000fea0003800000 */
[----:B------:R-:W-:Y:S01]  /*176d0*/  BPT.TRAP 0x1 ;  /* 0x000000040000795c */ /* 0x000fe20000300000 */
.L_x_4807:
[----:B0-----:R-:W-:-:S04]  /*176e0*/  SHF.L.U32 R3, R24, 0x1f, RZ ;  /* 0x0000001f18037819 */ /* 0x001fc800000006ff */
[----:B------:R-:W0:Y:S02]  /*176f0*/  SYNCS.PHASECHK.TRANS64.TRYWAIT P2, [R0+URZ+0x2a860], R3 ;  /* 0x02a86003000075a7 */ /* 0x000e24000804017f */
[----:B0-----:R-:W-:Y:S05]  /*17700*/  @!P2 BRA `(.L_x_4808) ;  /* 0x0000002c00b4a947 */ /* 0x001fea0003800000 */
.L_x_4891:
[----:B0-----:R-:W-:Y:S01]  /*17710*/  IMAD R3, R23, 0x6000, RZ ;  /* 0x0000600017037824 */ /* 0x001fe200078e02ff */
[----:B------:R-:W-:Y:S05]  /*17720*/  WARPSYNC.ALL ;  /* 0x0000000000007948 */ /* 0x000fea0003800000 */
[----:B------:R-:W-:Y:S01]  /*17730*/  LOP3.LUT R5, R3, R17, RZ, 0xfc, !PT ;  /* 0x0000001103057212 */ /* 0x000fe200078efcff */
[----:B------:R-:W2:Y:S01]  /*17740*/  LDL R15, [R1] ;  /* 0x00000000010f7983 */ /* 0x000ea20000100800 */
[----:B------:R-:W-:Y:S02]  /*17750*/  IADD3 R2, R19, R3, R36 ;  /* 0x0000000313027210 */ /* 0x000fe40007ffe024 */
[----:B------:R-:W-:Y:S01]  /*17760*/  LOP3.LUT R14, R17, 0x2800, RZ, 0xfc, !PT ;  /* 0x00002800110e7812 */ /* 0x000fe200078efcff */
[----:B------:R-:W-:-:S05]  /*17770*/  IMAD.IADD R12, R18, 0x1, R5 ;  /* 0x00000001120c7824 */ /* 0x000fca00078e0205 */
[----:B------:R-:W0:Y:S02]  /*17780*/  LDSM.16.MT88.4 R4, [R12+0xc400] ;  /* 0x00c400000c04783b */ /* 0x000e240000004200 */
[C-C-:B0-----:R-:W-:Y:S02]  /*17790*/  PRMT R8, R4.reuse, 0x6420, R5.reuse ;  /* 0x0000642004087816 */ /* 0x141fe40000000005 */
[----:B------:R-:W-:Y:S01]  /*177a0*/  PRMT R9, R4, 0x7531, R5 ;  /* 0x0000753104097816 */ /* 0x000fe20000000005 */
[----:B------:R-:W-:Y:S01]  /*177b0*/  VIADD R4, R3, 0x2000 ;  /* 0x0000200003047836 */ /* 0x000fe20000000000 */
[C-C-:B------:R-:W-:Y:S02]  /*177c0*/  PRMT R10, R6.reuse, 0x6420, R7.reuse ;  /* 0x00006420060a7816 */ /* 0x140fe40000000007 */
[----:B------:R-:W-:Y:S02]  /*177d0*/  PRMT R11, R6, 0x7531, R7 ;  /* 0x00007531060b7816 */ /* 0x000fe40000000007 */
[----:B------:R-:W-:-:S03]  /*177e0*/  LOP3.LUT R5, R4, R17, RZ, 0xfc, !PT ;  /* 0x0000001104057212 */ /* 0x000fc600078efcff */
[----:B------:R-:W-:Y:S02]  /*177f0*/  STSM.16.M88.4 [R2], R8 ;  /* 0x0000000802007844 */ /* 0x000fe40000000200 */
        /* <DEDUP_REMOVED lines=9> */
[----:B------:R-:W-:-:S05]  /*17890*/  IMAD.IADD R12, R18, 0x1, R5 ;  /* 0x00000001120c7824 */ /* 0x000fca00078e0205 */
[----:B------:R0:W3:Y:S02]  /*178a0*/  LDSM.16.MT88.4 R4, [R12+0xc400] ;  /* 0x00c400000c04783b */ /* 0x0000e40000004200 */
[----:B0-----:R-:W-:Y:S02]  /*178b0*/  IADD3 R12, R18, R14, R3 ;  /* 0x0000000e120c7210 */ /* 0x001fe40007ffe003 */
[----:B------:R-:W-:Y:S02]  /*178c0*/  LOP3.LUT R14, R17, 0x4800, RZ, 0xfc, !PT ;  /* 0x00004800110e7812 */ /* 0x000fe400078efcff */
[C-C-:B---3--:R-:W-:Y:S02]  /*178d0*/  PRMT R8, R4.reuse, 0x6420, R5.reuse ;  /* 0x0000642004087816 */ /* 0x148fe40000000005 */
[----:B------:R-:W-:Y:S02]  /*178e0*/  PRMT R9, R4, 0x7531, R5 ;  /* 0x0000753104097816 */ /* 0x000fe40000000005 */
[----:B------:R-:W-:-:S02]  /*178f0*/  LOP3.LUT R5, R3, 0x800, R17, 0xfe, !PT ;  /* 0x0000080003057812 */ /* 0x000fc400078efe11 */
[C-C-:B------:R-:W-:Y:S02]  /*17900*/  PRMT R10, R6.reuse, 0x6420, R7.reuse ;  /* 0x00006420060a7816 */ /* 0x140fe40000000007 */
[----:B------:R-:W-:Y:S01]  /*17910*/  PRMT R11, R6, 0x7531, R7 ;  /* 0x00007531060b7816 */ /* 0x000fe20000000007 */
[----:B------:R-:W-:-:S04]  /*17920*/  IMAD.IADD R13, R18, 0x1, R5 ;  /* 0x00000001120d7824 */ /* 0x000fc800078e0205 */
[----:B------:R-:W-:Y:S04]  /*17930*/  STSM.16.M88.4 [R2+0x4000], R8 ;  /* 0x0040000802007844 */ /* 0x000fe80000000200 */
[----:B------:R0:W3:Y:S02]  /*17940*/  LDSM.16.MT88.4 R4, [R13+0xc400] ;  /* 0x00c400000d04783b */ /* 0x0000e40000004200 */
[--C-:B0-----:R-:W-:Y:S02]  /*17950*/  IADD3 R13, R18, R14, R3.reuse ;  /* 0x0000000e120d7210 */ /* 0x101fe40007ffe003 */
[----:B------:R-:W-:Y:S02]  /*17960*/  IADD3 R2, R19, R34, R3 ;  /* 0x0000002213027210 */ /* 0x000fe40007ffe003 */
[----:B---3--:R-:W-:-:S02]  /*17970*/  PRMT R8, R4, 0x6420, R5 ;  /* 0x0000642004087816 */ /* 0x008fc40000000005 */
        /* <DEDUP_REMOVED lines=9> */
[----:B------:R-:W-:Y:S04]  /*17a10*/  STSM.16.M88.4 [R2+0x2000], R8 ;  /* 0x0020000802007844 */ /* 0x000fe80000000200 */
[----:B------:R-:W0:Y:S02]  /*17a20*/  LDSM.16.MT88.4 R4, [R13+0xc400] ;  /* 0x00c400000d04783b */ /* 0x000e240000004200 */
[C-C-:B0-----:R-:W-:Y:S02]  /*17a30*/  PRMT R8, R4.reuse, 0x6420, R5.reuse ;  /* 0x0000642004087816 */ /* 0x141fe40000000005 */
[----:B------:R-:W-:Y:S02]  /*17a40*/  PRMT R9, R4, 0x7531, R5 ;  /* 0x0000753104097816 */ /* 0x000fe40000000005 */
[----:B------:R-:W-:-:S02]  /*17a50*/  LOP3.LUT R5, R3, 0x1000, R17, 0xfe, !PT ;  /* 0x0000100003057812 */ /* 0x000fc400078efe11 */
[C-C-:B------:R-:W-:Y:S02]  /*17a60*/  PRMT R10, R6.reuse, 0x6420, R7.reuse ;  /* 0x00006420060a7816 */ /* 0x140fe40000000007 */
[----:B------:R-:W-:Y:S01]  /*17a70*/  PRMT R11, R6, 0x7531, R7 ;  /* 0x00007531060b7816 */ /* 0x000fe20000000007 */
[----:B------:R-:W-:-:S04]  /*17a80*/  IMAD.IADD R12, R18, 0x1, R5 ;  /* 0x00000001120c7824 */ /* 0x000fc800078e0205 */
[----:B------:R0:W-:Y:S04]  /*17a90*/  STSM.16.M88.4 [R2+0x4000], R8 ;  /* 0x0040000802007844 */ /* 0x0001e80000000200 */
[----:B------:R-:W3:Y:S01]  /*17aa0*/  LDSM.16.MT88.4 R4, [R12+0xc400] ;  /* 0x00c400000c04783b */ /* 0x000ee20000004200 */
[----:B------:R-:W-:-:S04]  /*17ab0*/  LOP3.LUT R14, R17, 0x3000, RZ, 0xfc, !PT ;  /* 0x00003000110e7812 */ /* 0x000fc800078efcff */
[--C-:B------:R-:W-:Y:S02]  /*17ac0*/  IADD3 R13, R18, R14, R3.reuse ;  /* 0x0000000e120d7210 */ /* 0x100fe40007ffe003 */
[----:B0-----:R-:W-:Y:S02]  /*17ad0*/  IADD3 R2, R19, R33, R3 ;  /* 0x0000002113027210 */ /* 0x001fe40007ffe003 */
[C-C-:B---3--:R-:W-:Y:S02]  /*17ae0*/  PRMT R8, R4.reuse, 0x6420, R5.reuse ;  /* 0x0000642004087816 */ /* 0x148fe40000000005 */
[----:B------:R-:W-:Y:S02]  /*17af0*/  PRMT R9, R4, 0x7531, R5 ;  /* 0x0000753104097816 */ /* 0x000fe40000000005 */
[C-C-:B------:R-:W-:Y:S02]  /*17b00*/  PRMT R10, R6.reuse, 0x6420, R7.reuse ;  /* 0x00006420060a7816 */ /* 0x140fe40000000007 */
[----:B------:R-:W-:-:S05]  /*17b10*/  PRMT R11, R6, 0x7531, R7 ;  /* 0x00007531060b7816 */ /* 0x000fca0000000007 */
[----:B------:R-:W-:Y:S04]  /*17b20*/  STSM.16.M88.4 [R2], R8 ;  /* 0x0000000802007844 */ /* 0x000fe80000000200 */
[----:B------:R-:W0:Y:S01]  /*17b30*/  LDSM.16.MT88.4 R4, [R13+0xc400] ;  /* 0x00c400000d04783b */ /* 0x000e220000004200 */
[----:B------:R-:W-:-:S04]  /*17b40*/  LOP3.LUT R14, R17, 0x5000, RZ, 0xfc, !PT ;  /* 0x00005000110e7812 */ /* 0x000fc800078efcff */
[----:B------:R-:W-:Y:S02]  /*17b50*/  IADD3 R12, R18, R14, R3 ;  /* 0x0000000e120c7210 */ /* 0x000fe40007ffe003 */
        /* <DEDUP_REMOVED lines=12> */
[----:B------:R-:W-:Y:S04]  /*17c20*/  STSM.16.M88.4 [R2+0x4000], R8 ;  /* 0x0040000802007844 */ /* 0x000fe80000000200 */
[----:B------:R-:W0:Y:S01]  /*17c30*/  LDSM.16.MT88.4 R4, [R13+0xc400] ;  /* 0x00c400000d04783b */ /* 0x000e220000004200 */
[----:B------:R-:W-:Y:S02]  /*17c40*/  LOP3.LUT R14, R17, 0x3800, RZ, 0xfc, !PT ;  /* 0x00003800110e7812 */ /* 0x000fe400078efcff */
[--C-:B--2---:R-:W-:Y:S02]  /*17c50*/  IADD3 R19, R19, R15, R3.reuse ;  /* 0x0000000f13137210 */ /* 0x104fe40007ffe003 */
[----:B------:R-:W-:Y:S02]  /*17c60*/  IADD3 R12, R18, R14, R3 ;  /* 0x0000000e120c7210 */ /* 0x000fe40007ffe003 */
[----:B0-----:R-:W-:-:S02]  /*17c70*/  PRMT R8, R4, 0x6420, R5 ;  /* 0x0000642004087816 */ /* 0x001fc40000000005 */
[----:B------:R-:W-:Y:S02]  /*17c80*/  PRMT R9, R4, 0x7531, R5 ;  /* 0x0000753104097816 */ /* 0x000fe40000000005 */
[C-C-:B------:R-:W-:Y:S02]  /*17c90*/  PRMT R10, R6.reuse, 0x6420, R7.reuse ;  /* 0x00006420060a7816 */ /* 0x140fe40000000007 */
[----:B------:R-:W-:-:S05]  /*17ca0*/  PRMT R11, R6, 0x7531, R7 ;  /* 0x00007531060b7816 */ /* 0x000fca0000000007 */
        /* <DEDUP_REMOVED lines=25> */
.L_x_4809:
[----:B--2---:R2:W-:Y:S01]  /*17e40*/  SYNCS.ARRIVE.TRANS64.A1T0 RZ, [R0+URZ+0x2a850], RZ ;  /* 0x02a850ff00ff79a7 */ /* 0x0045e2000810003f */
[----:B------:R-:W-:Y:S06]  /*17e50*/  BAR.SYNC.DEFER_BLOCKING 0x2, 0x80 ;  /* 0x0082000000007b1d */ /* 0x000fec0000010000 */
[----:B------:R-:W-:Y:S05]  /*17e60*/  @!P1 BRA `(.L_x_4810) ;  /* 0x0000000000049947 */ /* 0x000fea0003800000 */
[----:B------:R-:W-:Y:S01]  /*17e70*/  BPT.TRAP 0x1 ;  /* 0x000000040000795c */ /* 0x000fe20000300000 */
.L_x_4810:
        /* <DEDUP_REMOVED lines=8> */
.L_x_4753:
[----:B------:R-:W-:Y:S05]  /*17f00*/  BSYNC B7 ;  /* 0x0000000000077941 */ /* 0x000fea0003800000 */
.L_x_4751:
[----:B--2-4-:R2:W5:Y:S01]  /*17f10*/  LDL R0, [R1+0x8] ;  /* 0x0000080001007983 */ /* 0x0145620000100800 */
[----:B------:R-:W-:-:S13]  /*17f20*/  LOP3.LUT P1, RZ, R16, 0x800, RZ, 0xc0, !PT ;  /* 0x0000080010ff7812 */ /* 0x000fda000782c0ff */
[----:B--2---:R-:W-:Y:S05]  /*17f30*/  @!P1 BRA `(.L_x_4811) ;  /* 0x0000000000249947 */ /* 0x004fea0003800000 */
[----:B------:R-:W2:Y:S08]  /*17f40*/  S2UR UR4, SR_CgaCtaId ;  /* 0x00000000000479c3 */ /* 0x000eb00000008800 */
[----:B------:R-:W-:Y:S01]  /*17f50*/  BAR.SYNC.DEFER_BLOCKING 0x5, 0x180 ;  /* 0x0146000000007b1d */ /* 0x000fe20000010000 */
[----:B---3--:R-:W-:Y:S01]  /*17f60*/  MOV R3, 0x400 ;  /* 0x0000040000037802 */ /* 0x008fe20000000f00 */
[----:B--2---:R-:W-:-:S05]  /*17f70*/  IMAD.U32 R32, RZ, RZ, UR4 ;  /* 0x00000004ff207e24 */ /* 0x004fca000f8e00ff */
[----:B------:R-:W-:-:S05]  /*17f80*/  LEA R18, R32, R3, 0x18 ;  /* 0x0000000320127211 */ /* 0x000fca00078ec0ff */
[----:B-----5:R-:W2:Y:S04]  /*17f90*/  LDS R0, [R18+0x2a8d0] ;  /* 0x02a8d00012007984 */ /* 0x020ea80000000800 */
[----:B--2---:R3:W-:Y:S01]  /*17fa0*/  STL [R1+0x8], R0 ;  /* 0x0000080001007387 */ /* 0x0047e20000100800 */
[----:B------:R-:W-:Y:S06]  /*17fb0*/  BAR.ARV 0x4, 0x180 ;  /* 0x0106000000007b1d */ /* 0x000fec0000002000 */
[----:B------:R-:W-:Y:S05]  /*17fc0*/  BRA `(.L_x_4812) ;  /* 0x0000000000207947 */ /* 0x000fea0003800000 */
.L_x_4811:
[----:B------:R-:W2:Y:S01]  /*17fd0*/  @!P0 S2R R32, SR_CgaCtaId ;  /* 0x0000000000208919 */ /* 0x000ea20000008800 */
[----:B---3--:R-:W-:Y:S01]  /*17fe0*/  @!P0 MOV R3, 0x400 ;  /* 0x0000040000038802 */ /* 0x008fe20000000f00 */
[----:B------:R-:W-:Y:S03]  /*17ff0*/  BAR.SYNC.DEFER_BLOCKING 0x4, 0x180 ;  /* 0x0106000000007b1d */ /* 0x000fe60000010000 */
[----:B--2---:R-:W-:-:S05]  /*18000*/  @!P0 LEA R18, R32, R3, 0x18 ;  /* 0x0000000320128211 */ /* 0x004fca00078ec0ff */
[----:B-----5:R-:W-:Y:S04]  /*18010*/  @!P0 STS [R18+0x2a8d0], R0 ;  /* 0x02a8d00012008388 */ /* 0x020fe80000000800 */
[----:B------:R-:W2:Y:S04]  /*18020*/  SHFL.IDX PT, R0, R0, RZ, 0x1f ;  /* 0x00001fff00007589 */ /* 0x000ea800000e0000 */
[----:B--2---:R2:W-:Y:S01]  /*18030*/  STL [R1+0x8], R0 ;  /* 0x0000080001007387 */ /* 0x0045e20000100800 */
[----:B------:R-:W-:Y:S06]  /*18040*/  BAR.ARV 0x5, 0x180 ;  /* 0x0146000000007b1d */ /* 0x000fec0000002000 */
.L_x_4812:
[----:B--23--:R-:W2:Y:S01]  /*18050*/  LDL R0, [R1+0x8] ;  /* 0x0000080001007983 */ /* 0x00cea20000100800 */
[----:B------:R-:W-:Y:S02]  /*18060*/  ULDC UR4, c[0x0][0xc38] ;  /* 0x00030e0000047ab9 */ /* 0x000fe40000000800 */
[----:B--2---:R-:W-:-:S13]  /*18070*/  ISETP.GE.AND P0, PT, R0, UR4, PT ;  /* 0x0000000400007c0c */ /* 0x004fda000bf06270 */
[----:B------:R-:W-:Y:S05]  /*18080*/  @!P0 BRA `(.L_x_4813) ;  /* 0xffffffb800048947 */ /* 0x000fea000383ffff */
.L_x_4742:
[----:B------:R-:W2:Y:S01]  /*18090*/  LDL.LU R0, [R1+0xc] ;  /* 0x00000c0001007983 */ /* 0x000ea20000300800 */
[----:B------:R-:W-:Y:S01]  /*180a0*/  BSSY B0, `(.L_x_4814) ;  /* 0x000000b000007945 */ /* 0x000fe20003800000 */
[----:B------:R-:W3:Y:S01]  /*180b0*/  S2R R5, SR_CgaCtaId ;  /* 0x0000000000057919 */ /* 0x000ee20000008800 */
[----:B--2---:R-:W-:-:S05]  /*180c0*/  VIADD R0, R0, 0x1 ;  /* 0x0000000100007836 */ /* 0x004fca0000000000 */
[----:B------:R-:W-:-:S04]  /*180d0*/  LEA.HI R2, R0, R0, RZ, 0x1 ;  /* 0x0000000000027211 */ /* 0x000fc800078f08ff */
[----:B------:R-:W-:Y:S02]  /*180e0*/  LOP3.LUT R3, R2, 0xfffffffe, RZ, 0xc0, !PT ;  /* 0xfffffffe02037812 */ /* 0x000fe400078ec0ff */
[----:B------:R-:W-:-:S03]  /*180f0*/  MOV R2, 0x400 ;  /* 0x0000040000027802 */ /* 0x000fc60000000f00 */
[----:B------:R-:W-:Y:S01]  /*18100*/  IMAD.IADD R0, R0, 0x1, -R3 ;  /* 0x0000000100007824 */ /* 0x000fe200078e0a03 */
[----:B---3--:R-:W-:-:S04]  /*18110*/  LEA R4, R5, R2, 0x18 ;  /* 0x0000000205047211 */ /* 0x008fc800078ec0ff */
[----:B------:R-:W-:-:S04]  /*18120*/  SHF.L.U32 R0, R0, 0x1f, RZ ;  /* 0x0000001f00007819 */ /* 0x000fc800000006ff */
[----:B------:R-:W2:Y:S02]  /*18130*/  SYNCS.PHASECHK.TRANS64.TRYWAIT P0, [R4+URZ+0x2a820], R0 ;  /* 0x02a82000040075a7 */ /* 0x000ea4000800017f */
[----:B--2---:R-:W-:Y:S05]  /*18140*/  @!P0 BRA `(.L_x_4815) ;  /* 0x0000002400388947 */ /* 0x004fea0003800000 */
.L_x_4892:
[----:B------:R-:W-:Y:S05]  /*18150*/  BSYNC B0 ;  /* 0x0000000000007941 */ /* 0x000fea0003800000 */
.L_x_4814:
[----:B------:R-:W-:-:S03]  /*18160*/  UMOV UR4, 0xffffffff ;  /* 0xffffffff00047882 */ /* 0x000fc60000000000 */
[----:B------:R-:W-:Y:S05]  /*18170*/  BRA.DIV UR4, `(.L_x_4816) ;  /* 0x0000002604407947 */ /* 0x000fea000b800000 */
[----:B--2---:R-:W2:Y:S02]  /*18180*/  S2R R0, SR_TID.X ;  /* 0x0000000000007919 */ /* 0x004ea40000002100 */
[----:B--2---:R-:W-:-:S04]  /*18190*/  SHF.R.U32.HI R0, RZ, 0x5, R0 ;  /* 0x00000005ff007819 */ /* 0x004fc80000011600 */
[----:B------:R-:W-:-:S05]  /*181a0*/  LOP3.LUT R0, R0, 0x3, RZ, 0xc0, !PT ;  /* 0x0000000300007812 */ /* 0x000fca00078ec0ff */
[----:B------:R2:W3:Y:S02]  /*181b0*/  SHFL.IDX PT, R14, R0, RZ, 0x1f ;  /* 0x00001fff000e7589 */ /* 0x0004e400000e0000 */
.L_x_4895:
[----:B---3--:R-:W-:Y:S01]  /*181c0*/  ISETP.NE.AND P0, PT, R14, RZ, PT ;  /* 0x000000ff0e00720c */ /* 0x008fe20003f05270 */
[----:B------:R-:W-:-:S12]  /*181d0*/  BSSY B0, `(.L_x_4817) ;  /* 0x000002c000007945 */ /* 0x000fd80003800000 */
[----:B------:R-:W-:Y:S05]  /*181e0*/  @P0 BRA `(.L_x_4818) ;  /* 0x0000000000a80947 */ /* 0x000fea0003800000 */
[----:B------:R-:W-:-:S03]  /*181f0*/  UMOV UR4, 0xffffffff ;  /* 0xffffffff00047882 */ /* 0x000fc60000000000 */
[----:B------:R-:W-:Y:S05]  /*18200*/  BRA.DIV UR4, `(.L_x_4819) ;  /* 0x0000002604507947 */ /* 0x000fea000b800000 */
[----:B------:R-:W-:-:S13]  /*18210*/  ELECT P6, URZ, PT ;  /* 0x00000000003f782f */ /* 0x000fda00038c0000 */
.L_x_4898:
[----:B------:R-:W-:Y:S05]  /*18220*/  @!P6 BRA `(.L_x_4818) ;  /* 0x000000000098e947 */ /* 0x000fea0003800000 */
[----:B------:R-:W-:-:S06]  /*18230*/  ULOP3.LUT UR4, UR43, 0x2, URZ, 0xfc, !UPT ;  /* 0x000000022b047892 */ /* 0x000fcc000f8efc3f */
[----:B--2---:R-:W-:-:S05]  /*18240*/  IMAD.U32 R0, RZ, RZ, UR4 ;  /* 0x00000004ff007e24 */ /* 0x004fca000f8e00ff */
[----:B------:R-:W-:-:S13]  /*18250*/  ISETP.NE.AND P0, PT, R0, 0x3, PT ;  /* 0x000000030000780c */ /* 0x000fda0003f05270 */
[----:B------:R-:W-:Y:S05]  /*18260*/  @!P0 BRA `(.L_x_4820) ;  /* 0x0000000000048947 */ /* 0x000fea0003800000 */
[----:B------:R-:W-:Y:S01]  /*18270*/  BPT.TRAP 0x1 ;  /* 0x000000040000795c */ /* 0x000fe20000300000 */
.L_x_4820:
[C---:B------:R-:W-:Y:S01]  /*18280*/  IMAD R5, R23.reuse, 0x8, R4 ;  /* 0x0000000817057824 */ /* 0x040fe200078e0204 */
[----:B------:R-:W-:Y:S01]  /*18290*/  SHF.L.U32 R0, R24, 0x1f, RZ ;  /* 0x0000001f18007819 */ /* 0x000fe200000006ff */
[----:B------:R-:W-:-:S03]  /*182a0*/  VIADD R23, R23, 0x1 ;  /* 0x0000000117177836 */ /* 0x000fc60000000000 */
[----:B------:R-:W2:Y:S02]  /*182b0*/  SYNCS.PHASECHK.TRANS64.TRYWAIT P1, [R5+URZ+0x2a840], R0 ;  /* 0x02a84000050075a7 */ /* 0x000ea4000802017f */
[----:B------:R-:W-:-:S04]  /*182c0*/  ISETP.NE.AND P2, PT, R23, 0x2, PT ;  /* 0x000000021700780c */ /* 0x000fc80003f45270 */
[----:B------:R-:W-:Y:S01]  /*182d0*/  SEL R3, RZ, 0x1, P2 ;  /* 0x00000001ff037807 */ /* 0x000fe20001000000 */
[----:B--2---:R-:W-:Y:S08]  /*182e0*/  @!P1 BRA `(.L_x_4821) ;  /* 0x0000002400389947 */ /* 0x004ff00003800000 */
.L_x_4899:
[----:B------:R-:W-:Y:S02]  /*182f0*/  SEL R23, R23, RZ, P2 ;  /* 0x000000ff17177207 */ /* 0x000fe40001000000 */
[----:B------:R-:W-:Y:S01]  /*18300*/  LOP3.LUT R2, R24, R3, RZ, 0x3c, !PT ;  /* 0x0000000318027212 */ /* 0x000fe200078e3cff */
[----:B------:R-:W-:Y:S06]  /*18310*/  @!P0 BRA `(.L_x_4822) ;  /* 0x0000000000048947 */ /* 0x000fec0003800000 */
[----:B------:R-:W-:Y:S01]  /*18320*/  BPT.TRAP 0x1 ;  /* 0x000000040000795c */ /* 0x000fe20000300000 */
.L_x_4822:
[----:B------:R-:W-:Y:S01]  /*18330*/  IMAD R23, R23, 0x8, R4 ;  /* 0x0000000817177824 */ /* 0x000fe200078e0204 */
[----:B------:R-:W-:-:S04]  /*18340*/  SHF.L.U32 R2, R2, 0x1f, RZ ;  /* 0x0000001f02027819 */ /* 0x000fc800000006ff */
[----:B------:R-:W3:Y:S02]  /*18350*/  SYNCS.PHASECHK.TRANS64.TRYWAIT P1, [R23+URZ+0x2a840], R2 ;  /* 0x02a84002170075a7 */ /* 0x000ee4000802017f */
[----:B---3--:R-:W-:Y:S05]  /*18360*/  @!P1 BRA `(.L_x_4823) ;  /* 0x00000024002c9947 */ /* 0x008fea0003800000 */
.L_x_4900:
[----:B------:R-:W-:Y:S05]  /*18370*/  @!P0 BRA `(.L_x_4824) ;  /* 0x0000000000048947 */ /* 0x000fea0003800000 */
[----:B------:R-:W-:Y:S01]  /*18380*/  BPT.TRAP 0x1 ;  /* 0x000000040000795c */ /* 0x000fe20000300000 */
.L_x_4824:
[----:B------:R-:W4:Y:S02]  /*18390*/  SYNCS.PHASECHK.TRANS64.TRYWAIT P1, [R5+URZ+0x2a860], R0 ;  /* 0x02a86000050075a7 */ /* 0x000f24000802017f */
[----:B----4-:R-:W-:Y:S05]  /*183a0*/  @!P1 BRA `(.L_x_4825) ;  /* 0x0000002400309947 */ /* 0x010fea0003800000 */
.L_x_4901:
[----:B------:R-:W-:Y:S05]  /*183b0*/  @!P0 BRA `(.L_x_4826) ;  /* 0x0000000000048947 */ /* 0x000fea0003800000 */
[----:B------:R-:W-:Y:S01]  /*183c0*/  BPT.TRAP 0x1 ;  /* 0x000000040000795c */ /* 0x000fe20000300000 */
.L_x_4826:
[----:B------:R-:W5:Y:S02]  /*183d0*/  SYNCS.PHASECHK.TRANS64.TRYWAIT P1, [R23+URZ+0x2a860], R2 ;  /* 0x02a86002170075a7 */ /* 0x000f64000802017f */
[----:B-----5:R-:W-:Y:S05]  /*183e0*/  @!P1 BRA `(.L_x_4827) ;  /* 0x0000002400349947 */ /* 0x020fea0003800000 */
.L_x_4902:
[----:B------:R-:W-:Y:S05]  /*183f0*/  @!P0 BRA `(.L_x_4828) ;  /* 0x0000000000048947 */ /* 0x000fea0003800000 */
[----:B------:R-:W-:Y:S01]  /*18400*/  BPT.TRAP 0x1 ;  /* 0x000000040000795c */ /* 0x000fe20000300000 */
.L_x_4828:
[----:B------:R-:W5:Y:S02]  /*18410*/  SYNCS.PHASECHK.TRANS64.TRYWAIT P1, [R5+URZ+0x2a880], R0 ;  /* 0x02a88000050075a7 */ /* 0x000f64000802017f */
[----:B-----5:R-:W-:Y:S05]  /*18420*/  @!P1 BRA `(.L_x_4829) ;  /* 0x0000002400389947 */ /* 0x020fea0003800000 */
.L_x_4903:
[----:B------:R-:W-:Y:S05]  /*18430*/  @!P0 BRA `(.L_x_4830) ;  /* 0x0000000000048947 */ /* 0x000fea0003800000 */
[----:B------:R-:W-:Y:S01]  /*18440*/  BPT.TRAP 0x1 ;  /* 0x000000040000795c */ /* 0x000fe20000300000 */
.L_x_4830:
[----:B------:R0:W0:Y:S02]  /*18450*/  SYNCS.PHASECHK.TRANS64.TRYWAIT P0, [R23+URZ+0x2a880], R2 ;  /* 0x02a88002170075a7 */ /* 0x000024000800017f */
[----:B0-----:R-:W-:Y:S05]  /*18460*/  @!P0 NANOSLEEP.SYNCS 0x989680 ;  /* 0x009896800000895d */ /* 0x001fea0003900000 */
[----:B------:R-:W0:Y:S02]  /*18470*/  @!P0 SYNCS.PHASECHK.TRANS64 P0, [R23+URZ+0x2a880], R2 ;  /* 0x02a88002170085a7 */ /* 0x000e24000800007f */
[----:B0-----:R-:W-:Y:S05]  /*18480*/  @!P0 BRA `(.L_x_4830) ;  /* 0xfffffffc00f08947 */ /* 0x001fea000383ffff */
.L_x_4818:
[----:B------:R-:W-:Y:S05]  /*18490*/  BSYNC B0 ;  /* 0x0000000000007941 */ /* 0x000fea0003800000 */
.L_x_4817:
[----:B------:R-:W-:Y:S05]  /*184a0*/  EXIT ;  /* 0x000000000000794d */ /* 0x000fea0003800000 */
.L_x_4647:
[----:B0-----:R-:W-:-:S04]  /*184b0*/  IMAD.U32 R3, RZ, RZ, UR36 ;  /* 0x00000024ff037e24 */ /* 0x001fc8000f8e00ff */
[----:B------:R0:W1:Y:S03]  /*184c0*/  SYNCS.PHASECHK.TRANS64.TRYWAIT P1, [R3+URZ+0x2a800], R6 ;  /* 0x02a80006030075a7 */ /* 0x000066000802017f */
[----:B-1----:R-:W-:Y:S05]  /*184d0*/  @!P1 NANOSLEEP.SYNCS 0x989680 ;  /* 0x009896800000995d */ /* 0x002fea0003900000 */
[----:B------:R-:W1:Y:S02]  /*184e0*/  @!P1 SYNCS.PHASECHK.TRANS64 P1, [R3+URZ+0x2a800], R6 ;  /* 0x02a80006030095a7 */ /* 0x000e64000802007f */
[----:B-1----:R-:W-:Y:S05]  /*184f0*/  @!P1 BRA `(.L_x_4647) ;  /* 0xfffffffc00ec9947 */ /* 0x002fea000383ffff */
[----:B------:R-:W-:Y:S05]  /*18500*/  BRA `(.L_x_4831) ;  /* 0xfffffe98003c7947 */ /* 0x000fea000383ffff */
.L_x_4651:
[----:B--2---:R2:W3:Y:S02]  /*18510*/  SYNCS.PHASECHK.TRANS64.TRYWAIT P1, [R15+URZ+0x2a830], R2 ;  /* 0x02a830020f0075a7 */ /* 0x0044e4000802017f */
[----:B---3--:R-:W-:Y:S05]  /*18520*/  @!P1 NANOSLEEP.SYNCS 0x989680 ;  /* 0x009896800000995d */ /* 0x008fea0003900000 */
[----:B------:R-:W3:Y:S02]  /*18530*/  @!P1 SYNCS.PHASECHK.TRANS64 P1, [R15+URZ+0x2a830], R2 ;  /* 0x02a830020f0095a7 */ /* 0x000ee4000802007f */
[----:B---3--:R-:W-:Y:S05]  /*18540*/  @!P1 BRA `(.L_x_4651) ;  /* 0xfffffffc00f09947 */ /* 0x008fea000383ffff */
[----:B------:R-:W-:Y:S05]  /*18550*/  BRA `(.L_x_4650) ;  /* 0xfffffe9800587947 */ /* 0x000fea000383ffff */
.L_x_4668:
[----:B-1----:R-:W-:-:S04]  /*18560*/  IMAD.U32 R8, RZ, RZ, UR6 ;  /* 0x00000006ff087e24 */ /* 0x002fc8000f8e00ff */
[----:B------:R1:W2:Y:S03]  /*18570*/  SYNCS.PHASECHK.TRANS64.TRYWAIT P1, [R8+URZ+0x2a830], R7 ;  /* 0x02a83007080075a7 */ /* 0x0002a6000802017f */
[----:B--2---:R-:W-:Y:S05]  /*18580*/  @!P1 NANOSLEEP.SYNCS 0x989680 ;  /* 0x009896800000995d */ /* 0x004fea0003900000 */
[----:B------:R-:W2:Y:S02]  /*18590*/  @!P1 SYNCS.PHASECHK.TRANS64 P1, [R8+URZ+0x2a830], R7 ;  /* 0x02a83007080095a7 */ /* 0x000ea4000802007f */
[----:B--2---:R-:W-:Y:S05]  /*185a0*/  @!P1 BRA `(.L_x_4668) ;  /* 0xfffffffc00ec9947 */ /* 0x004fea000383ffff */
[----:B------:R-:W-:Y:S05]  /*185b0*/  BRA `(.L_x_4665) ;  /* 0xfffffed400407947 */ /* 0x000fea000383ffff */
.L_x_4672:
[----:B-1----:R-:W-:-:S04]  /*185c0*/  IMAD.U32 R8, RZ, RZ, UR6 ;  /* 0x00000006ff087e24 */ /* 0x002fc8000f8e00ff */
[----:B------:R1:W2:Y:S03]  /*185d0*/  SYNCS.PHASECHK.TRANS64.TRYWAIT P1, [R8+URZ+0x2a850], R7 ;  /* 0x02a85007080075a7 */ /* 0x0002a6000802017f */
[----:B--2---:R-:W-:Y:S05]  /*185e0*/  @!P1 NANOSLEEP.SYNCS 0x989680 ;  /* 0x009896800000995d */ /* 0x004fea0003900000 */
[----:B------:R-:W2:Y:S02]  /*185f0*/  @!P1 SYNCS.PHASECHK.TRANS64 P1, [R8+URZ+0x2a850], R7 ;  /* 0x02a85007080095a7 */ /* 0x000ea4000802007f */
[----:B--2---:R-:W-:Y:S05]  /*18600*/  @!P1 BRA `(.L_x_4672) ;  /* 0xfffffffc00ec9947 */ /* 0x004fea000383ffff */
[----:B------:R-:W-:Y:S05]  /*18610*/  BRA `(.L_x_4669) ;  /* 0xfffffed400ec7947 */ /* 0x000fea000383ffff */
.L_x_4691:
[----:B-1----:R-:W-:-:S04]  /*18620*/  IMAD.U32 R9, RZ, RZ, UR6 ;  /* 0x00000006ff097e24 */ /* 0x002fc8000f8e00ff */
[----:B------:R1:W2:Y:S03]  /*18630*/  SYNCS.PHASECHK.TRANS64.TRYWAIT P1, [R9+URZ+0x2a830], R8 ;  /* 0x02a83008090075a7 */ /* 0x0002a6000802017f */
[----:B--2---:R-:W-:Y:S05]  /*18640*/  @!P1 NANOSLEEP.SYNCS 0x989680 ;  /* 0x009896800000995d */ /* 0x004fea0003900000 */
[----:B------:R-:W2:Y:S02]  /*18650*/  @!P1 SYNCS.PHASECHK.TRANS64 P1, [R9+URZ+0x2a830], R8 ;  /* 0x02a83008090095a7 */ /* 0x000ea4000802007f */
[----:B--2---:R-:W-:Y:S05]  /*18660*/  @!P1 BRA `(.L_x_4691) ;  /* 0xfffffffc00ec9947 */ /* 0x004fea000383ffff */
[----:B------:R-:W-:Y:S05]  /*18670*/  BRA `(.L_x_4688) ;  /* 0xffffff10001c7947 */ /* 0x000fea000383ffff */
.L_x_4695:
[----:B-1----:R-:W-:-:S04]  /*18680*/  IMAD.U32 R9, RZ, RZ, UR6 ;  /* 0x00000006ff097e24 */ /* 0x002fc8000f8e00ff */
[----:B------:R1:W2:Y:S03]  /*18690*/  SYNCS.PHASECHK.TRANS64.TRYWAIT P1, [R9+URZ+0x2a850], R8 ;  /* 0x02a85008090075a7 */ /* 0x0002a6000802017f */
[----:B--2---:R-:W-:Y:S05]  /*186a0*/  @!P1 NANOSLEEP.SYNCS 0x989680 ;  /* 0x009896800000995d */ /* 0x004fea0003900000 */
[----:B------:R-:W2:Y:S02]  /*186b0*/  @!P1 SYNCS.PHASECHK.TRANS64 P1, [R9+URZ+0x2a850], R8 ;  /* 0x02a85008090095a7 */ /* 0x000ea4000802007f */
[----:B--2---:R-:W-:Y:S05]  /*186c0*/  @!P1 BRA `(.L_x_4695) ;  /* 0xfffffffc00ec9947 */ /* 0x004fea000383ffff */
[----:B------:R-:W-:Y:S05]  /*186d0*/  BRA `(.L_x_4692) ;  /* 0xffffff1000c87947 */ /* 0x000fea000383ffff */
.L_x_4703:
[----:B-1----:R-:W-:-:S04]  /*186e0*/  IMAD.U32 R8, RZ, RZ, UR6 ;  /* 0x00000006ff087e24 */ /* 0x002fc8000f8e00ff */
[----:B------:R1:W2:Y:S03]  /*186f0*/  SYNCS.PHASECHK.TRANS64.TRYWAIT P1, [R8+URZ+0x2a830], R7 ;  /* 0x02a83007080075a7 */ /* 0x0002a6000802017f */
[----:B--2---:R-:W-:Y:S05]  /*18700*/  @!P1 NANOSLEEP.SYNCS 0x989680 ;  /* 0x009896800000995d */ /* 0x004fea0003900000 */
[----:B------:R-:W2:Y:S02]  /*18710*/  @!P1 SYNCS.PHASECHK.TRANS64 P1, [R8+URZ+0x2a830], R7 ;  /* 0x02a83007080095a7 */ /* 0x000ea4000802007f */
[----:B--2---:R-:W-:Y:S05]  /*18720*/  @!P1 BRA `(.L_x_4703) ;  /* 0xfffffffc00ec9947 */ /* 0x004fea000383ffff */
[----:B------:R-:W-:Y:S05]  /*18730*/  BRA `(.L_x_4700) ;  /* 0xffffff38002c7947 */ /* 0x000fea000383ffff */
.L_x_4707:
[----:B-1----:R-:W-:-:S04]  /*18740*/  IMAD.U32 R8, RZ, RZ, UR6 ;  /* 0x00000006ff087e24 */ /* 0x002fc8000f8e00ff */
[----:B------:R1:W2:Y:S03]  /*18750*/  SYNCS.PHASECHK.TRANS64.TRYWAIT P1, [R8+URZ+0x2a850], R7 ;  /* 0x02a85007080075a7 */ /* 0x0002a6000802017f */
[----:B--2---:R-:W-:Y:S05]  /*18760*/  @!P1 NANOSLEEP.SYNCS 0x989680 ;  /* 0x009896800000995d */ /* 0x004fea0003900000 */
[----:B------:R-:W2:Y:S02]  /*18770*/  @!P1 SYNCS.PHASECHK.TRANS64 P1, [R8+URZ+0x2a850], R7 ;  /* 0x02a85007080095a7 */ /* 0x000ea4000802007f */
[----:B--2---:R-:W-:Y:S05]  /*18780*/  @!P1 BRA `(.L_x_4707) ;  /* 0xfffffffc00ec9947 */ /* 0x004fea000383ffff */
[----:B------:R-:W-:Y:S05]  /*18790*/  BRA `(.L_x_4704) ;  /* 0xffffff3800cc7947 */ /* 0x000fea000383ffff */
.L_x_4722:
[----:B-1----:R-:W-:-:S04]  /*187a0*/  IMAD.U32 R5, RZ, RZ, UR9 ;  /* 0x00000009ff057e24 */ /* 0x002fc8000f8e00ff */
[----:B------:R1:W2:Y:S03]  /*187b0*/  SYNCS.PHASECHK.TRANS64.TRYWAIT P1, [R5+URZ+0x2a850], R0 ;  /* 0x02a85000050075a7 */ /* 0x0002a6000802017f */
[----:B--2---:R-:W-:Y:S05]  /*187c0*/  @!P1 NANOSLEEP.SYNCS 0x989680 ;  /* 0x009896800000995d */ /* 0x004fea0003900000 */
[----:B------:R-:W2:Y:S02]  /*187d0*/  @!P1 SYNCS.PHASECHK.TRANS64 P1, [R5+URZ+0x2a850], R0 ;  /* 0x02a85000050095a7 */ /* 0x000ea4000802007f */
[----:B--2---:R-:W-:Y:S05]  /*187e0*/  @!P1 BRA `(.L_x_4722) ;  /* 0xfffffffc00ec9947 */ /* 0x004fea000383ffff */
[----:B------:R-:W-:Y:S05]  /*187f0*/  BRA `(.L_x_4721) ;  /* 0xffffff7000347947 */ /* 0x000fea000383ffff */
.L_x_4762:
        /* <DEDUP_REMOVED lines=10> */
.L_x_4832:
[----:B------:R-:W-:Y:S05]  /*188a0*/  BRA `(.L_x_4833) ;  /* 0xffffffbc00dc7947 */ /* 0x000fea000383ffff */
.L_x_4765:
[----:B0-----:R0:W1:Y:S02]  /*188b0*/  SYNCS.PHASECHK.TRANS64.TRYWAIT P0, [R4+URZ+0x2a880], R25 ;  /* 0x02a88019040075a7 */ /* 0x001064000800017f */
[----:B-1----:R-:W-:Y:S05]  /*188c0*/  @!P0 NANOSLEEP.SYNCS 0x989680 ;  /* 0x009896800000895d */ /* 0x002fea0003900000 */
[----:B------:R-:W1:Y:S02]  /*188d0*/  @!P0 SYNCS.PHASECHK.TRANS64 P0, [R4+URZ+0x2a880], R25 ;  /* 0x02a88019040085a7 */ /* 0x000e64000800007f */
[----:B-1----:R-:W-:Y:S05]  /*188e0*/  @!P0 BRA `(.L_x_4765) ;  /* 0xfffffffc00f08947 */ /* 0x002fea000383ffff */
[----:B------:R-:W-:Y:S05]  /*188f0*/  BRA `(.L_x_4834) ;  /* 0xffffffc000807947 */ /* 0x000fea000383ffff */
.L_x_4766:
        /* <DEDUP_REMOVED lines=8> */
.L_x_4836:
[----:B------:R-:W-:Y:S05]  /*18980*/  BSYNC B0 ;  /* 0x0000000000007941 */ /* 0x000fea0003800000 */
.L_x_4835:
[----:B------:R-:W-:Y:S01]  /*18990*/  IMAD.MOV.U32 R13, RZ, RZ, R5 ;  /* 0x000000ffff0d7224 */ /* 0x000fe200078e0005 */
[C---:B------:R-:W-:Y:S01]  /*189a0*/  LOP3.LUT P3, RZ, R16.reuse, 0x80, RZ, 0xc0, !PT ;  /* 0x0000008010ff7812 */ /* 0x040fe2000786c0ff */
[----:B------:R-:W-:Y:S01]  /*189b0*/  IMAD.MOV.U32 R12, RZ, RZ, RZ ;  /* 0x000000ffff0c7224 */ /* 0x000fe200078e00ff */
[----:B------:R-:W-:Y:S01]  /*189c0*/  LOP3.LUT P1, RZ, R16, 0x40, RZ, 0xc0, !PT ;  /* 0x0000004010ff7812 */ /* 0x000fe2000782c0ff */
[----:B------:R-:W-:Y:S01]  /*189d0*/  IMAD.MOV.U32 R11, RZ, RZ, 0x1c1f ;  /* 0x00001c1fff0b7424 */ /* 0x000fe200078e00ff */
[----:B------:R-:W-:Y:S01]  /*189e0*/  ISETP.GE.AND P5, PT, R8, 0x61, PT ;  /* 0x000000610800780c */ /* 0x000fe20003fa6270 */
[----:B------:R-:W-:Y:S02]  /*189f0*/  IMAD.MOV.U32 R15, RZ, RZ, -0x1 ;  /* 0xffffffffff0f7424 */ /* 0x000fe400078e00ff */
[----:B------:R-:W-:-:S10]  /*18a00*/  IMAD.MOV.U32 R0, RZ, RZ, R14 ;  /* 0x000000ffff007224 */ /* 0x000fd400078e000e */
[----:B------:R-:W-:Y:S05]  /*18a10*/  WARPSYNC.COLLECTIVE R15, `(.L_x_4837) ;  /* 0x000000000f087348 */ /* 0x000fea0003c00000 */
[----:B------:R0:W1:Y:S02]  /*18a20*/  SHFL.IDX P6, R14, R13, R12, R11 ;  /* 0x0000000c0d0e7389 */ /* 0x00006400000c000b */
[----:B01----:R-:W-:Y:S01]  /*18a30*/  ENDCOLLECTIVE ;  /* 0x000000000000791b */ /* 0x003fe20003800000 */
.L_x_4837:
[----:B------:R-:W-:Y:S02]  /*18a40*/  IMAD.MOV.U32 R13, RZ, RZ, R9 ;  /* 0x000000ffff0d7224 */ /* 0x000fe400078e0009 */
[----:B------:R-:W-:Y:S02]  /*18a50*/  IMAD.MOV.U32 R12, RZ, RZ, 0x1 ;  /* 0x00000001ff0c7424 */ /* 0x000fe400078e00ff */
[----:B------:R-:W-:-:S07]  /*18a60*/  IMAD.MOV.U32 R2, RZ, RZ, R14 ;  /* 0x000000ffff027224 */ /* 0x000fce00078e000e */
[----:B------:R-:W-:Y:S05]  /*18a70*/  WARPSYNC.COLLECTIVE R15, `(.L_x_4838) ;  /* 0x000000000f087348 */ /* 0x000fea0003c00000 */
[----:B------:R0:W1:Y:S02]  /*18a80*/  SHFL.IDX P6, R14, R13, R12, R11 ;  /* 0x0000000c0d0e7389 */ /* 0x00006400000c000b */
[----:B01----:R-:W-:Y:S01]  /*18a90*/  ENDCOLLECTIVE ;  /* 0x000000000000791b */ /* 0x003fe20003800000 */
.L_x_4838:
[----:B------:R-:W-:-:S05]  /*18aa0*/  IADD3 R2, P0, R29, R2, RZ ;  /* 0x000000021d027210 */ /* 0x000fca0007f1e0ff */
[----:B------:R-:W-:Y:S01]  /*18ab0*/  IMAD.X R3, RZ, RZ, R0, P0 ;  /* 0x000000ffff037224 */ /* 0x000fe200000e0600 */
[----:B------:R-:W-:Y:S01]  /*18ac0*/  ISETP.LT.OR P0, PT, R8, 0x1, P3 ;  /* 0x000000010800780c */ /* 0x000fe20001f01670 */
[----:B------:R-:W-:Y:S02]  /*18ad0*/  IMAD.IADD R0, R18, 0x1, R10 ;  /* 0x0000000112007824 */ /* 0x000fe400078e020a */
[----:B------:R-:W-:-:S10]  /*18ae0*/  IMAD.MOV.U32 R13, RZ, RZ, R5 ;  /* 0x000000ffff0d7224 */ /* 0x000fd400078e0005 */
        /* <DEDUP_REMOVED lines=12> */
.L_x_4839:
[----:B------:R-:W-:Y:S02]  /*18bb0*/  IMAD.MOV.U32 R13, RZ, RZ, R9 ;  /* 0x000000ffff0d7224 */ /* 0x000fe400078e0009 */
[----:B------:R-:W-:Y:S02]  /*18bc0*/  IMAD.MOV.U32 R12, RZ, RZ, 0x2 ;  /* 0x00000002ff0c7424 */ /* 0x000fe400078e00ff */
[----:B------:R-:W-:-:S07]  /*18bd0*/  IMAD.MOV.U32 R2, RZ, RZ, R14 ;  /* 0x000000ffff027224 */ /* 0x000fce00078e000e */
[----:B------:R-:W-:Y:S05]  /*18be0*/  WARPSYNC.COLLECTIVE R15, `(.L_x_4840) ;  /* 0x000000000f087348 */ /* 0x000fea0003c00000 */
[----:B------:R0:W1:Y:S02]  /*18bf0*/  SHFL.IDX P6, R14, R13, R12, R11 ;  /* 0x0000000c0d0e7389 */ /* 0x00006400000c000b */
[----:B01----:R-:W-:Y:S01]  /*18c00*/  ENDCOLLECTIVE ;  /* 0x000000000000791b */ /* 0x003fe20003800000 */
.L_x_4840:
        /* <DEDUP_REMOVED lines=16> */
.L_x_4841:
[----:B------:R-:W-:Y:S02]  /*18d10*/  IMAD.MOV.U32 R13, RZ, RZ, R9 ;  /* 0x000000ffff0d7224 */ /* 0x000fe400078e0009 */
[----:B------:R-:W-:Y:S02]  /*18d20*/  IMAD.MOV.U32 R12, RZ, RZ, 0x3 ;  /* 0x00000003ff0c7424 */ /* 0x000fe400078e00ff */
[----:B------:R-:W-:-:S07]  /*18d30*/  IMAD.MOV.U32 R2, RZ, RZ, R14 ;  /* 0x000000ffff027224 */ /* 0x000fce00078e000e */
[----:B------:R-:W-:Y:S05]  /*18d40*/  WARPSYNC.COLLECTIVE R15, `(.L_x_4842) ;  /* 0x000000000f087348 */ /* 0x000fea0003c00000 */
[----:B------:R0:W1:Y:S02]  /*18d50*/  SHFL.IDX P6, R14, R13, R12, R11 ;  /* 0x0000000c0d0e7389 */ /* 0x00006400000c000b */
[----:B01----:R-:W-:Y:S01]  /*18d60*/  ENDCOLLECTIVE ;  /* 0x000000000000791b */ /* 0x003fe20003800000 */
.L_x_4842:
        /* <DEDUP_REMOVED lines=15> */
.L_x_4843:
[----:B------:R-:W-:Y:S01]  /*18e60*/  @!PT LDS RZ, [RZ] ;  /* 0x00000000fffff984 */ /* 0x000fe20000000800 */
[----:B------:R-:W-:Y:S01]  /*18e70*/  @!PT LDS RZ, [RZ] ;  /* 0x00000000fffff984 */ /* 0x000fe20000000800 */
[----:B------:R-:W-:Y:S01]  /*18e80*/  @!PT LDS RZ, [RZ] ;  /* 0x00000000fffff984 */ /* 0x000fe20000000800 */
[----:B------:R-:W-:Y:S01]  /*18e90*/  LDGSTS.E.BYPASS.LTC128B.128 [R0+0xf400], desc[UR52][R2.64+0x40], !P0 ;  /* 0x0f40004002007fae */ /* 0x000fe2000c101d74 */
[----:B------:R-:W-:-:S13]  /*18ea0*/  ISETP.LT.OR P0, PT, R8, 0x41, P2 ;  /* 0x000000410800780c */ /* 0x000fda0001701670 */
[----:B------:R0:W-:Y:S02]  /*18eb0*/  LDGSTS.E.BYPASS.LTC128B.128 [R0+0x11400], desc[UR52][R2.64+0x80], !P0 ;  /* 0x1140008002007fae */ /* 0x0001e4000c101d74 */
[----:B0-----:R-:W-:Y:S01]  /*18ec0*/  IMAD.MOV.U32 R2, RZ, RZ, R14 ;  /* 0x000000ffff027224 */ /* 0x001fe200078e000e */
[----:B------:R-:W-:Y:S06]  /*18ed0*/  BRA `(.L_x_4844) ;  /* 0xffffffc000147947 */ /* 0x000fec000383ffff */
.L_x_4771:
[----:B---3--:R3:W4:Y:S02]  /*18ee0*/  SYNCS.PHASECHK.TRANS64.TRYWAIT P0, [R4+URZ+0x2a840], R25 ;  /* 0x02a84019040075a7 */ /* 0x008724000800017f */
[----:B----4-:R-:W-:Y:S05]  /*18ef0*/  @!P0 NANOSLEEP.SYNCS 0x989680 ;  /* 0x009896800000895d */ /* 0x010fea0003900000 */
[----:B------:R-:W4:Y:S02]  /*18f00*/  @!P0 SYNCS.PHASECHK.TRANS64 P0, [R4+URZ+0x2a840], R25 ;  /* 0x02a84019040085a7 */ /* 0x000f24000800007f */
[----:B----4-:R-:W-:Y:S05]  /*18f10*/  @!P0 BRA `(.L_x_4771) ;  /* 0xfffffffc00f08947 */ /* 0x010fea000383ffff */
[----:B------:R-:W-:Y:S05]  /*18f20*/  BRA `(.L_x_4845) ;  /* 0xffffffc000807947 */ /* 0x000fea000383ffff */
.L_x_4772:
        /* <DEDUP_REMOVED lines=8> */
.L_x_4847:
[----:B------:R-:W-:Y:S05]  /*18fb0*/  BSYNC B0 ;  /* 0x0000000000007941 */ /* 0x000fea0003800000 */
.L_x_4846:
[----:B------:R-:W-:Y:S01]  /*18fc0*/  IMAD.MOV.U32 R13, RZ, RZ, R5 ;  /* 0x000000ffff0d7224 */ /* 0x000fe200078e0005 */
[----:B------:R-:W-:Y:S01]  /*18fd0*/  LOP3.LUT R16, R16, 0xf7ffffff, RZ, 0xc0, !PT ;  /* 0xf7ffffff10107812 */ /* 0x000fe200078ec0ff */
[----:B------:R-:W-:Y:S02]  /*18fe0*/  IMAD.MOV.U32 R12, RZ, RZ, RZ ;  /* 0x000000ffff0c7224 */ /* 0x000fe400078e00ff */
[----:B------:R-:W-:Y:S01]  /*18ff0*/  IMAD.MOV.U32 R11, RZ, RZ, 0x1c1f ;  /* 0x00001c1fff0b7424 */ /* 0x000fe200078e00ff */
[----:B------:R-:W-:Y:S01]  /*19000*/  @P5 LOP3.LUT R16, R16, 0x8000000, RZ, 0xfc, !PT ;  /* 0x0800000010105812 */ /* 0x000fe200078efcff */
[----:B------:R-:W-:Y:S02]  /*19010*/  IMAD.MOV.U32 R15, RZ, RZ, -0x1 ;  /* 0xffffffffff0f7424 */ /* 0x000fe400078e00ff */
[----:B------:R-:W-:Y:S01]  /*19020*/  IMAD.MOV.U32 R2, RZ, RZ, R14 ;  /* 0x000000ffff027224 */ /* 0x000fe200078e000e */
[----:B------:R-:W-:-:S13]  /*19030*/  LOP3.LUT P5, RZ, R16, 0x2, RZ, 0xc0, !PT ;  /* 0x0000000210ff7812 */ /* 0x000fda00078ac0ff */
[----:B------:R-:W-:Y:S05]  /*19040*/  WARPSYNC.COLLECTIVE R15, `(.L_x_4848) ;  /* 0x000000000f087348 */ /* 0x000fea0003c00000 */
[----:B------:R0:W1:Y:S02]  /*19050*/  SHFL.IDX P6, R14, R13, R12, R11 ;  /* 0x0000000c0d0e7389 */ /* 0x00006400000c000b */
[----:B01----:R-:W-:Y:S01]  /*19060*/  ENDCOLLECTIVE ;  /* 0x000000000000791b */ /* 0x003fe20003800000 */
.L_x_4848:
[----:B------:R-:W-:Y:S02]  /*19070*/  IMAD.MOV.U32 R13, RZ, RZ, R6 ;  /* 0x000000ffff0d7224 */ /* 0x000fe400078e0006 */
[----:B------:R-:W-:Y:S02]  /*19080*/  IMAD.MOV.U32 R12, RZ, RZ, 0x1 ;  /* 0x00000001ff0c7424 */ /* 0x000fe400078e00ff */
[----:B------:R-:W-:Y:S01]  /*19090*/  IMAD.MOV.U32 R3, RZ, RZ, R14 ;  /* 0x000000ffff037224 */ /* 0x000fe200078e000e */
[----:B------:R-:W-:-:S04]  /*190a0*/  LOP3.LUT P6, RZ, R16, 0x4, RZ, 0xc0, !PT ;  /* 0x0000000410ff7812 */ /* 0x000fc800078cc0ff */
        /* <DEDUP_REMOVED lines=12> */
.L_x_4849:
[----:B------:R-:W-:Y:S01]  /*19170*/  @!PT LDS RZ, [RZ] ;  /* 0x00000000fffff984 */ /* 0x000fe20000000800 */
[----:B------:R-:W-:Y:S01]  /*19180*/  @!PT LDS RZ, [RZ] ;  /* 0x00000000fffff984 */ /* 0x000fe20000000800 */
[----:B------:R-:W-:Y:S01]  /*19190*/  @!PT LDS RZ, [RZ] ;  /* 0x00000000fffff984 */ /* 0x000fe20000000800 */
[----:B------:R-:W-:Y:S04]  /*191a0*/  @P4 LDGSTS.E.BYPASS.LTC128B.128 [R0+0x20400], desc[UR52][R2.64+0x40], !P5 ;  /* 0x2040004002004fae */ /* 0x000fe8000e901d74 */
[----:B------:R0:W-:Y:S01]  /*191b0*/  @P4 LDGSTS.E.BYPASS.LTC128B.128 [R0+0x22400], desc[UR52][R2.64+0x80], !P2 ;  /* 0x2240008002004fae */ /* 0x0001e2000d101d74 */
[----:B------:R-:W-:Y:S01]  /*191c0*/  LOP3.LUT P4, RZ, R16, 0x4, RZ, 0xc0, !PT ;  /* 0x0000000410ff7812 */ /* 0x000fe2000788c0ff */
[----:B------:R-:W-:Y:S02]  /*191d0*/  IMAD.MOV.U32 R13, RZ, RZ, R5 ;  /* 0x000000ffff0d7224 */ /* 0x000fe400078e0005 */
[----:B0-----:R-:W-:-:S10]  /*191e0*/  IMAD.MOV.U32 R2, RZ, RZ, R14 ;  /* 0x000000ffff027224 */ /* 0x001fd400078e000e */
[----:B------:R-:W-:Y:S05]  /*191f0*/  WARPSYNC.COLLECTIVE R15, `(.L_x_4850) ;  /* 0x000000000f087348 */ /* 0x000fea0003c00000 */
[----:B------:R0:W1:Y:S02]  /*19200*/  SHFL.IDX P6, R14, R13, R12, R11 ;  /* 0x0000000c0d0e7389 */ /* 0x00006400000c000b */
[----:B01----:R-:W-:Y:S01]  /*19210*/  ENDCOLLECTIVE ;  /* 0x000000000000791b */ /* 0x003fe20003800000 */
.L_x_4850:
[----:B------:R-:W-:Y:S02]  /*19220*/  IMAD.MOV.U32 R13, RZ, RZ, R6 ;  /* 0x000000ffff0d7224 */ /* 0x000fe400078e0006 */
[----:B------:R-:W-:Y:S02]  /*19230*/  IMAD.MOV.U32 R12, RZ, RZ, 0x2 ;  /* 0x00000002ff0c7424 */ /* 0x000fe400078e00ff */
[----:B------:R-:W-:-:S07]  /*19240*/  IMAD.MOV.U32 R3, RZ, RZ, R14 ;  /* 0x000000ffff037224 */ /* 0x000fce00078e000e */
[----:B------:R-:W-:Y:S05]  /*19250*/  WARPSYNC.COLLECTIVE R15, `(.L_x_4851) ;  /* 0x000000000f087348 */ /* 0x000fea0003c00000 */
[----:B------:R0:W1:Y:S02]  /*19260*/  SHFL.IDX P6, R14, R13, R12, R11 ;  /* 0x0000000c0d0e7389 */ /* 0x00006400000c000b */
[----:B01----:R-:W-:Y:S01]  /*19270*/  ENDCOLLECTIVE ;  /* 0x000000000000791b */ /* 0x003fe20003800000 */
.L_x_4851:
        /* <DEDUP_REMOVED lines=10> */
[----:B------:R-:W-:Y:S04]  /*19320*/  @P3 LDGSTS.E.BYPASS.LTC128B.128 [R0+0x20c00], desc[UR52][R2.64+0x40], !P5 ;  /* 0x20c0004002003fae */ /* 0x000fe8000e901d74 */
[----:B------:R0:W-:Y:S02]  /*19330*/  @P3 LDGSTS.E.BYPASS.LTC128B.128 [R0+0x22c00], desc[UR52][R2.64+0x80], !P2 ;  /* 0x22c0008002003fae */ /* 0x0001e4000d101d74 */
[----:B0-----:R-:W-:-:S07]  /*19340*/  IMAD.MOV.U32 R2, RZ, RZ, R14 ;  /* 0x000000ffff027224 */ /* 0x001fce00078e000e */
[----:B------:R-:W-:Y:S05]  /*19350*/  WARPSYNC.COLLECTIVE R15, `(.L_x_4852) ;  /* 0x000000000f087348 */ /* 0x000fea0003c00000 */
[----:B------:R0:W1:Y:S02]  /*19360*/  SHFL.IDX P6, R14, R13, R12, R11 ;  /* 0x0000000c0d0e7389 */ /* 0x00006400000c000b */
[----:B01----:R-:W-:Y:S01]  /*19370*/  ENDCOLLECTIVE ;  /* 0x000000000000791b */ /* 0x003fe20003800000 */
.L_x_4852:
[----:B------:R-:W-:Y:S02]  /*19380*/  IMAD.MOV.U32 R13, RZ, RZ, R6 ;  /* 0x000000ffff0d7224 */ /* 0x000fe400078e0006 */
[----:B------:R-:W-:Y:S02]  /*19390*/  IMAD.MOV.U32 R12, RZ, RZ, 0x3 ;  /* 0x00000003ff0c7424 */ /* 0x000fe400078e00ff */
[----:B------:R-:W-:-:S07]  /*193a0*/  IMAD.MOV.U32 R3, RZ, RZ, R14 ;  /* 0x000000ffff037224 */ /* 0x000fce00078e000e */
[----:B------:R-:W-:Y:S05]  /*193b0*/  WARPSYNC.COLLECTIVE R15, `(.L_x_4853) ;  /* 0x000000000f087348 */ /* 0x000fea0003c00000 */
[----:B------:R0:W1:Y:S02]  /*193c0*/  SHFL.IDX P6, R14, R13, R12, R11 ;  /* 0x0000000c0d0e7389 */ /* 0x00006400000c000b */
[----:B01----:R-:W-:Y:S01]  /*193d0*/  ENDCOLLECTIVE ;  /* 0x000000000000791b */ /* 0x003fe20003800000 */
.L_x_4853:
        /* <DEDUP_REMOVED lines=10> */
.L_x_4854:
[----:B------:R-:W-:Y:S01]  /*19480*/  @!PT LDS RZ, [RZ] ;  /* 0x00000000fffff984 */ /* 0x000fe20000000800 */
[----:B------:R-:W-:Y:S01]  /*19490*/  @!PT LDS RZ, [RZ] ;  /* 0x00000000fffff984 */ /* 0x000fe20000000800 */
[----:B------:R-:W-:Y:S01]  /*194a0*/  @!PT LDS RZ, [RZ] ;  /* 0x00000000fffff984 */ /* 0x000fe20000000800 */
[----:B------:R0:W-:Y:S04]  /*194b0*/  @P1 LDGSTS.E.BYPASS.LTC128B.128 [R0+0x1f400], desc[UR52][R2.64], !P4 ;  /* 0x1f40000002001fae */ /* 0x0001e8000e101d74 */
[----:B------:R0:W-:Y:S01]  /*194c0*/  @P1 LDGSTS.E.BYPASS.LTC128B.128 [R0+0x21400], desc[UR52][R2.64+0x40], !P5 ;  /* 0x2140004002001fae */ /* 0x0001e2000e901d74 */
[----:B------:R-:W-:-:S03]  /*194d0*/  LOP3.LUT P5, RZ, R16, 0x8000000, RZ, 0xc0, !PT ;  /* 0x0800000010ff7812 */ /* 0x000fc600078ac0ff */
[----:B------:R0:W-:Y:S01]  /*194e0*/  @P1 LDGSTS.E.BYPASS.LTC128B.128 [R0+0x23400], desc[UR52][R2.64+0x80], !P2 ;  /* 0x2340008002001fae */ /* 0x0001e2000d101d74 */
[----:B------:R-:W-:Y:S01]  /*194f0*/  IMAD.MOV.U32 R5, RZ, RZ, R14 ;  /* 0x000000ffff057224 */ /* 0x000fe200078e000e */
[----:B------:R-:W-:Y:S08]  /*19500*/  BRA `(.L_x_4855) ;  /* 0xffffffbc00ec7947 */ /* 0x000ff0000383ffff */
.L_x_4777:
[----:B------:R-:W-:Y:S02]  /*19510*/  IMAD.MOV.U32 R13, RZ, RZ, R4 ;  /* 0x000000ffff0d7224 */ /* 0x000fe400078e0004 */
[----:B------:R-:W-:Y:S02]  /*19520*/  IMAD.MOV.U32 R12, RZ, RZ, RZ ;  /* 0x000000ffff0c7224 */ /* 0x000fe400078e00ff */
[----:B------:R-:W-:Y:S02]  /*19530*/  IMAD.MOV.U32 R11, RZ, RZ, 0x1c1f ;  /* 0x00001c1fff0b7424 */ /* 0x000fe400078e00ff */
[----:B------:R-:W-:Y:S02]  /*19540*/  IMAD.MOV.U32 R15, RZ, RZ, -0x1 ;  /* 0xffffffffff0f7424 */ /* 0x000fe400078e00ff */
[----:B------:R-:W-:-:S07]  /*19550*/  VIADD R5, R8, UR42 ;  /* 0x0000002a08057c36 */ /* 0x000fce0008000000 */
[----:B-----5:R-:W-:Y:S05]  /*19560*/  WARPSYNC.COLLECTIVE R15, `(.L_x_4856) ;  /* 0x000000000f087348 */ /* 0x020fea0003c00000 */
[----:B------:R0:W1:Y:S02]  /*19570*/  SHFL.IDX P6, R14, R13, R12, R11 ;  /* 0x0000000c0d0e7389 */ /* 0x00006400000c000b */
[----:B01---5:R-:W-:Y:S01]  /*19580*/  ENDCOLLECTIVE ;  /* 0x000000000000791b */ /* 0x023fe20003800000 */
.L_x_4856:
[C---:B------:R-:W-:Y:S01]  /*19590*/  VIADD R6, R5.reuse, 0x20 ;  /* 0x0000002005067836 */ /* 0x040fe20000000000 */
[----:B------:R-:W-:Y:S01]  /*195a0*/  ISETP.GE.AND P1, PT, R5, UR40, PT ;  /* 0x0000002805007c0c */ /* 0x000fe2000bf26270 */
[----:B------:R-:W-:Y:S02]  /*195b0*/  IMAD.MOV.U32 R13, RZ, RZ, R0 ;  /* 0x000000ffff0d7224 */ /* 0x000fe400078e0000 */
[----:B------:R-:W-:-:S10]  /*195c0*/  IMAD.MOV.U32 R2, RZ, RZ, R14 ;  /* 0x000000ffff027224 */ /* 0x000fd400078e000e */
[----:B------:R-:W-:Y:S05]  /*195d0*/  WARPSYNC.COLLECTIVE R15, `(.L_x_4857) ;  /* 0x000000000f087348 */ /* 0x000fea0003c00000 */
[----:B------:R0:W1:Y:S02]  /*195e0*/  SHFL.IDX P6, R14, R13, R12, R11 ;  /* 0x0000000c0d0e7389 */ /* 0x00006400000c000b */
[----:B01----:R-:W-:Y:S01]  /*195f0*/  ENDCOLLECTIVE ;  /* 0x000000000000791b */ /* 0x003fe20003800000 */
.L_x_4857:
[----:B------:R-:W-:Y:S02]  /*19600*/  IMAD.MOV.U32 R13, RZ, RZ, R4 ;  /* 0x000000ffff0d7224 */ /* 0x000fe400078e0004 */
[----:B------:R-:W-:Y:S02]  /*19610*/  IMAD.MOV.U32 R12, RZ, RZ, 0x1 ;  /* 0x00000001ff0c7424 */ /* 0x000fe400078e00ff */
[----:B------:R-:W-:-:S07]  /*19620*/  IMAD.MOV.U32 R3, RZ, RZ, R14 ;  /* 0x000000ffff037224 */ /* 0x000fce00078e000e */
[----:B------:R-:W-:Y:S05]  /*19630*/  WARPSYNC.COLLECTIVE R15, `(.L_x_4858) ;  /* 0x000000000f087348 */ /* 0x000fea0003c00000 */
[----:B------:R0:W1:Y:S02]  /*19640*/  SHFL.IDX P6, R14, R13, R12, R11 ;  /* 0x0000000c0d0e7389 */ /* 0x00006400000c000b */
[----:B01----:R-:W-:Y:S01]  /*19650*/  ENDCOLLECTIVE ;  /* 0x000000000000791b */ /* 0x003fe20003800000 */
.L_x_4858:
        /* <DEDUP_REMOVED lines=12> */
[----:B------:R-:W-:Y:S01]  /*19720*/  ISETP.GE.AND P1, PT, R6, UR40, PT ;  /* 0x0000002806007c0c */ /* 0x000fe2000bf26270 */
[----:B0-----:R-:W-:-:S12]  /*19730*/  IMAD.MOV.U32 R2, RZ, RZ, R14 ;  /* 0x000000ffff027224 */ /* 0x001fd800078e000e */
[----:B------:R-:W-:Y:S05]  /*19740*/  WARPSYNC.COLLECTIVE R15, `(.L_x_4859) ;  /* 0x000000000f087348 */ /* 0x000fea0003c00000 */
[----:B------:R0:W1:Y:S02]  /*19750*/  SHFL.IDX P6, R14, R13, R12, R11 ;  /* 0x0000000c0d0e7389 */ /* 0x00006400000c000b */
[----:B01----:R-:W-:Y:S01]  /*19760*/  ENDCOLLECTIVE ;  /* 0x000000000000791b */ /* 0x003fe20003800000 */
.L_x_4859:
[----:B------:R-:W-:Y:S02]  /*19770*/  IMAD.MOV.U32 R13, RZ, RZ, R4 ;  /* 0x000000ffff0d7224 */ /* 0x000fe400078e0004 */
[----:B------:R-:W-:Y:S02]  /*19780*/  IMAD.MOV.U32 R12, RZ, RZ, 0x2 ;  /* 0x00000002ff0c7424 */ /* 0x000fe400078e00ff */
[----:B------:R-:W-:-:S07]  /*19790*/  IMAD.MOV.U32 R3, RZ, RZ, R14 ;  /* 0x000000ffff037224 */ /* 0x000fce00078e000e */
[----:B------:R-:W-:Y:S05]  /*197a0*/  WARPSYNC.COLLECTIVE R15, `(.L_x_4860) ;  /* 0x000000000f087348 */ /* 0x000fea0003c00000 */
[----:B------:R0:W1:Y:S02]  /*197b0*/  SHFL.IDX P6, R14, R13, R12, R11 ;  /* 0x0000000c0d0e7389 */ /* 0x00006400000c000b */
[----:B01----:R-:W-:Y:S01]  /*197c0*/  ENDCOLLECTIVE ;  /* 0x000000000000791b */ /* 0x003fe20003800000 */
.L_x_4860:
        /* <DEDUP_REMOVED lines=13> */
[----:B------:R-:W-:Y:S01]  /*198a0*/  ISETP.GE.AND P1, PT, R2, UR40, PT ;  /* 0x0000002802007c0c */ /* 0x000fe2000bf26270 */
[----:B------:R-:W-:-:S12]  /*198b0*/  IMAD.MOV.U32 R2, RZ, RZ, R14 ;  /* 0x000000ffff027224 */ /* 0x000fd800078e000e */
[----:B------:R-:W-:Y:S05]  /*198c0*/  WARPSYNC.COLLECTIVE R15, `(.L_x_4861) ;  /* 0x000000000f087348 */ /* 0x000fea0003c00000 */
[----:B------:R0:W1:Y:S02]  /*198d0*/  SHFL.IDX P6, R14, R13, R12, R11 ;  /* 0x0000000c0d0e7389 */ /* 0x00006400000c000b */
[----:B01----:R-:W-:Y:S01]  /*198e0*/  ENDCOLLECTIVE ;  /* 0x000000000000791b */ /* 0x003fe20003800000 */
.L_x_4861:
[----:B------:R-:W-:Y:S02]  /*198f0*/  IMAD.MOV.U32 R13, RZ, RZ, R4 ;  /* 0x000000ffff0d7224 */ /* 0x000fe400078e0004 */
[----:B------:R-:W-:Y:S02]  /*19900*/  IMAD.MOV.U32 R12, RZ, RZ, 0x3 ;  /* 0x00000003ff0c7424 */ /* 0x000fe400078e00ff */
[----:B------:R-:W-:-:S07]  /*19910*/  IMAD.MOV.U32 R3, RZ, RZ, R14 ;  /* 0x000000ffff037224 */ /* 0x000fce00078e000e */
[----:B------:R-:W-:Y:S05]  /*19920*/  WARPSYNC.COLLECTIVE R15, `(.L_x_4862) ;  /* 0x000000000f087348 */ /* 0x000fea0003c00000 */
[----:B------:R0:W1:Y:S02]  /*19930*/  SHFL.IDX P6, R14, R13, R12, R11 ;  /* 0x0000000c0d0e7389 */ /* 0x00006400000c000b */
[----:B01----:R-:W-:Y:S01]  /*19940*/  ENDCOLLECTIVE ;  /* 0x000000000000791b */ /* 0x003fe20003800000 */
.L_x_4862:
        /* <DEDUP_REMOVED lines=10> */
.L_x_4863:
[----:B------:R-:W-:Y:S01]  /*199f0*/  @!PT LDS RZ, [RZ] ;  /* 0x00000000fffff984 */ /* 0x000fe20000000800 */
[----:B------:R-:W-:Y:S01]  /*19a00*/  @!PT LDS RZ, [RZ] ;  /* 0x00000000fffff984 */ /* 0x000fe20000000800 */
[----:B------:R-:W-:Y:S01]  /*19a10*/  @!PT LDS RZ, [RZ] ;  /* 0x00000000fffff984 */ /* 0x000fe20000000800 */
[----:B------:R0:W-:Y:S04]  /*19a20*/  @!P1 LDGSTS.E.BYPASS.LTC128B.128 [R7+0x19400], desc[UR52][R2.64], !P3 ;  /* 0x1940000002079fae */ /* 0x0001e8000d901d74 */
[----:B------:R0:W-:Y:S04]  /*19a30*/  @!P1 LDGSTS.E.BYPASS.LTC128B.128 [R7+0x1b400], desc[UR52][R2.64+0x40], !P4 ;  /* 0x1b40004002079fae */ /* 0x0001e8000e101d74 */
[----:B------:R0:W-:Y:S01]  /*19a40*/  @!P1 LDGSTS.E.BYPASS.LTC128B.128 [R7+0x1d400], desc[UR52][R2.64+0x80], !P5 ;  /* 0x1d40008002079fae */ /* 0x0001e2000e901d74 */
[----:B------:R-:W-:Y:S01]  /*19a50*/  IMAD.MOV.U32 R0, RZ, RZ, R14 ;  /* 0x000000ffff007224 */ /* 0x000fe200078e000e */
[----:B------:R-:W-:Y:S06]  /*19a60*/  BRA `(.L_x_4864) ;  /* 0xffffffc000cc7947 */ /* 0x000fec000383ffff */
.L_x_4780:
[----:B0-----:R0:W1:Y:S02]  /*19a70*/  SYNCS.PHASECHK.TRANS64.TRYWAIT P0, [R18+URZ+0x2a820], R3 ;  /* 0x02a82003120075a7 */ /* 0x001064000800017f */
[----:B-1----:R-:W-:Y:S05]  /*19a80*/  @!P0 NANOSLEEP.SYNCS 0x989680 ;  /* 0x009896800000895d */ /* 0x002fea0003900000 */
[----:B------:R-:W1:Y:S02]  /*19a90*/  @!P0 SYNCS.PHASECHK.TRANS64 P0, [R18+URZ+0x2a820], R3 ;  /* 0x02a82003120085a7 */ /* 0x000e64000800007f */
[----:B-1----:R-:W-:Y:S05]  /*19aa0*/  @!P0 BRA `(.L_x_4780) ;  /* 0xfffffffc00f08947 */ /* 0x002fea000383ffff */
[----:B------:R-:W-:Y:S05]  /*19ab0*/  BRA `(.L_x_4865) ;  /* 0xffffffc400307947 */ /* 0x000fea000383ffff */
.L_x_4784:
[----:B0-----:R0:W1:Y:S02]  /*19ac0*/  SYNCS.PHASECHK.TRANS64.TRYWAIT P0, [R4+URZ+0x2a880], R20 ;  /* 0x02a88014040075a7 */ /* 0x001064000800017f */
[----:B-1----:R-:W-:Y:S05]  /*19ad0*/  @!P0 NANOSLEEP.SYNCS 0x989680 ;  /* 0x009896800000895d */ /* 0x002fea0003900000 */
[----:B------:R-:W1:Y:S02]  /*19ae0*/  @!P0 SYNCS.PHASECHK.TRANS64 P0, [R4+URZ+0x2a880], R20 ;  /* 0x02a88014040085a7 */ /* 0x000e64000800007f */
[----:B-1----:R-:W-:Y:S05]  /*19af0*/  @!P0 BRA `(.L_x_4784) ;  /* 0xfffffffc00f08947 */ /* 0x002fea000383ffff */
[----:B------:R-:W-:Y:S05]  /*19b00*/  BRA `(.L_x_4866) ;  /* 0xffffffc400f47947 */ /* 0x000fea000383ffff */
.L_x_4785:
        /* <DEDUP_REMOVED lines=8> */
.L_x_4868:
[----:B------:R-:W-:Y:S05]  /*19b90*/  BSYNC B0 ;  /* 0x0000000000007941 */ /* 0x000fea0003800000 */
.L_x_4867:
        /* <DEDUP_REMOVED lines=8> */
.L_x_4869:
[----:B------:R-:W-:Y:S02]  /*19c20*/  IMAD.MOV.U32 R13, RZ, RZ, R27 ;  /* 0x000000ffff0d7224 */ /* 0x000fe400078e001b */
[----:B------:R-:W-:Y:S02]  /*19c30*/  IMAD.MOV.U32 R12, RZ, RZ, 0x1 ;  /* 0x00000001ff0c7424 */ /* 0x000fe400078e00ff */
[----:B------:R-:W-:-:S07]  /*19c40*/  IMAD.MOV.U32 R2, RZ, RZ, R14 ;  /* 0x000000ffff027224 */ /* 0x000fce00078e000e */
[----:B------:R-:W-:Y:S05]  /*19c50*/  WARPSYNC.COLLECTIVE R15, `(.L_x_4870) ;  /* 0x000000000f087348 */ /* 0x000fea0003c00000 */
[----:B------:R0:W1:Y:S02]  /*19c60*/  SHFL.IDX P6, R14, R13, R12, R11 ;  /* 0x0000000c0d0e7389 */ /* 0x00006400000c000b */
[----:B01----:R-:W-:Y:S01]  /*19c70*/  ENDCOLLECTIVE ;  /* 0x000000000000791b */ /* 0x003fe20003800000 */
.L_x_4870:
        /* <DEDUP_REMOVED lines=14> */
.L_x_4871:
[----:B------:R-:W-:Y:S02]  /*19d60*/  IMAD.MOV.U32 R13, RZ, RZ, R27 ;  /* 0x000000ffff0d7224 */ /* 0x000fe400078e001b */
[----:B------:R-:W-:Y:S02]  /*19d70*/  IMAD.MOV.U32 R12, RZ, RZ, 0x2 ;  /* 0x00000002ff0c7424 */ /* 0x000fe400078e00ff */
[----:B------:R-:W-:-:S07]  /*19d80*/  IMAD.MOV.U32 R2, RZ, RZ, R14 ;  /* 0x000000ffff027224 */ /* 0x000fce00078e000e */
[----:B------:R-:W-:Y:S05]  /*19d90*/  WARPSYNC.COLLECTIVE R15, `(.L_x_4872) ;  /* 0x000000000f087348 */ /* 0x000fea0003c00000 */
[----:B------:R0:W1:Y:S02]  /*19da0*/  SHFL.IDX P6, R14, R13, R12, R11 ;  /* 0x0000000c0d0e7389 */ /* 0x00006400000c000b */
[----:B01----:R-:W-:Y:S01]  /*19db0*/  ENDCOLLECTIVE ;  /* 0x000000000000791b */ /* 0x003fe20003800000 */
.L_x_4872:
        /* <DEDUP_REMOVED lines=13> */
.L_x_4873:
[----:B------:R-:W-:Y:S02]  /*19e90*/  IMAD.MOV.U32 R13, RZ, RZ, R27 ;  /* 0x000000ffff0d7224 */ /* 0x000fe400078e001b */
[----:B------:R-:W-:Y:S02]  /*19ea0*/  IMAD.MOV.U32 R12, RZ, RZ, 0x3 ;  /* 0x00000003ff0c7424 */ /* 0x000fe400078e00ff */
[----:B------:R-:W-:-:S07]  /*19eb0*/  IMAD.MOV.U32 R2, RZ, RZ, R14 ;  /* 0x000000ffff027224 */ /* 0x000fce00078e000e */
[----:B------:R-:W-:Y:S05]  /*19ec0*/  WARPSYNC.COLLECTIVE R15, `(.L_x_4874) ;  /* 0x000000000f087348 */ /* 0x000fea0003c00000 */
[----:B------:R0:W1:Y:S02]  /*19ed0*/  SHFL.IDX P6, R14, R13, R12, R11 ;  /* 0x0000000c0d0e7389 */ /* 0x00006400000c000b */
[----:B01----:R-:W-:Y:S01]  /*19ee0*/  ENDCOLLECTIVE ;  /* 0x000000000000791b */ /* 0x003fe20003800000 */
.L_x_4874:
        /* <DEDUP_REMOVED lines=13> */
.L_x_4875:
[----:B------:R-:W-:Y:S01]  /*19fc0*/  IMAD.MOV.U32 R2, RZ, RZ, R14 ;  /* 0x000000ffff027224 */ /* 0x000fe200078e000e */
[----:B------:R-:W-:Y:S06]  /*19fd0*/  BRA `(.L_x_4876) ;  /* 0xffffffc400807947 */ /* 0x000fec000383ffff */
.L_x_4790:
[----:B---3--:R3:W4:Y:S02]  /*19fe0*/  SYNCS.PHASECHK.TRANS64.TRYWAIT P0, [R4+URZ+0x2a840], R20 ;  /* 0x02a84014040075a7 */ /* 0x008724000800017f */
[----:B----4-:R-:W-:Y:S05]  /*19ff0*/  @!P0 NANOSLEEP.SYNCS 0x989680 ;  /* 0x009896800000895d */ /* 0x010fea0003900000 */
[----:B------:R-:W4:Y:S02]  /*1a000*/  @!P0 SYNCS.PHASECHK.TRANS64 P0, [R4+URZ+0x2a840], R20 ;  /* 0x02a84014040085a7 */ /* 0x000f24000800007f */
[----:B----4-:R-:W-:Y:S05]  /*1a010*/  @!P0 BRA `(.L_x_4790) ;  /* 0xfffffffc00f08947 */ /* 0x010fea000383ffff */
[----:B------:R-:W-:Y:S05]  /*1a020*/  BRA `(.L_x_4877) ;  /* 0xffffffc400d87947 */ /* 0x000fea000383ffff */
.L_x_4791:
        /* <DEDUP_REMOVED lines=8> */
.L_x_4879:
[----:B------:R-:W-:Y:S05]  /*1a0b0*/  BSYNC B0 ;  /* 0x0000000000007941 */ /* 0x000fea0003800000 */
.L_x_4878:
        /* <DEDUP_REMOVED lines=8> */
.L_x_4880:
[----:B------:R-:W-:Y:S02]  /*1a140*/  IMAD.MOV.U32 R13, RZ, RZ, R8 ;  /* 0x000000ffff0d7224 */ /* 0x000fe400078e0008 */
[----:B------:R-:W-:Y:S02]  /*1a150*/  IMAD.MOV.U32 R12, RZ, RZ, 0x1 ;  /* 0x00000001ff0c7424 */ /* 0x000fe400078e00ff */
[----:B------:R-:W-:-:S07]  /*1a160*/  IMAD.MOV.U32 R2, RZ, RZ, R14 ;  /* 0x000000ffff027224 */ /* 0x000fce00078e000e */
[----:B------:R-:W-:Y:S05]  /*1a170*/  WARPSYNC.COLLECTIVE R15, `(.L_x_4881) ;  /* 0x000000000f087348 */ /* 0x000fea0003c00000 */
[----:B------:R0:W1:Y:S02]  /*1a180*/  SHFL.IDX P6, R14, R13, R12, R11 ;  /* 0x0000000c0d0e7389 */ /* 0x00006400000c000b */
[----:B01----:R-:W-:Y:S01]  /*1a190*/  ENDCOLLECTIVE ;  /* 0x000000000000791b */ /* 0x003fe20003800000 */
.L_x_4881:
        /* <DEDUP_REMOVED lines=13> */
.L_x_4882:
[----:B------:R-:W-:Y:S02]  /*1a270*/  IMAD.MOV.U32 R13, RZ, RZ, R8 ;  /* 0x000000ffff0d7224 */ /* 0x000fe400078e0008 */
[----:B------:R-:W-:Y:S02]  /*1a280*/  IMAD.MOV.U32 R12, RZ, RZ, 0x2 ;  /* 0x00000002ff0c7424 */ /* 0x000fe400078e00ff */
[----:B------:R-:W-:-:S07]  /*1a290*/  IMAD.MOV.U32 R2, RZ, RZ, R14 ;  /* 0x000000ffff027224 */ /* 0x000fce00078e000e */
[----:B------:R-:W-:Y:S05]  /*1a2a0*/  WARPSYNC.COLLECTIVE R15, `(.L_x_4883) ;  /* 0x000000000f087348 */ /* 0x000fea0003c00000 */
[----:B------:R0:W1:Y:S02]  /*1a2b0*/  SHFL.IDX P6, R14, R13, R12, R11 ;  /* 0x0000000c0d0e7389 */ /* 0x00006400000c000b */
[----:B01----:R-:W-:Y:S01]  /*1a2c0*/  ENDCOLLECTIVE ;  /* 0x000000000000791b */ /* 0x003fe20003800000 */
.L_x_4883:
        /* <DEDUP_REMOVED lines=13> */
.L_x_4884:
[----:B------:R-:W-:Y:S02]  /*1a3a0*/  IMAD.MOV.U32 R13, RZ, RZ, R8 ;  /* 0x000000ffff0d7224 */ /* 0x000fe400078e0008 */
[----:B------:R-:W-:Y:S02]  /*1a3b0*/  IMAD.MOV.U32 R12, RZ, RZ, 0x3 ;  /* 0x00000003ff0c7424 */ /* 0x000fe400078e00ff */
[----:B------:R-:W-:-:S07]  /*1a3c0*/  IMAD.MOV.U32 R2, RZ, RZ, R14 ;  /* 0x000000ffff027224 */ /* 0x000fce00078e000e */
[----:B------:R-:W-:Y:S05]  /*1a3d0*/  WARPSYNC.COLLECTIVE R15, `(.L_x_4885) ;  /* 0x000000000f087348 */ /* 0x000fea0003c00000 */
[----:B------:R0:W1:Y:S02]  /*1a3e0*/  SHFL.IDX P6, R14, R13, R12, R11 ;  /* 0x0000000c0d0e7389 */ /* 0x00006400000c000b */
[----:B01----:R-:W-:Y:S01]  /*1a3f0*/  ENDCOLLECTIVE ;  /* 0x000000000000791b */ /* 0x003fe20003800000 */
.L_x_4885:
        /* <DEDUP_REMOVED lines=13> */
.L_x_4886:
[----:B------:R-:W-:Y:S01]  /*1a4d0*/  IMAD.MOV.U32 R2, RZ, RZ, R14 ;  /* 0x000000ffff027224 */ /* 0x000fe200078e000e */
[----:B------:R-:W-:Y:S06]  /*1a4e0*/  BRA `(.L_x_4887) ;  /* 0xffffffc400607947 */ /* 0x000fec000383ffff */
.L_x_4796:
[----:B------:R0:W0:Y:S02]  /*1a4f0*/  SYNCS.PHASECHK.TRANS64.TRYWAIT P2, [R0+URZ+0x2a870], R2 ;  /* 0x02a87002000075a7 */ /* 0x000024000804017f */
[----:B0-----:R-:W-:Y:S05]  /*1a500*/  @!P2 NANOSLEEP.SYNCS 0x989680 ;  /* 0x009896800000a95d */ /* 0x001fea0003900000 */
[----:B------:R-:W0:Y:S02]  /*1a510*/  @!P2 SYNCS.PHASECHK.TRANS64 P2, [R0+URZ+0x2a870], R2 ;  /* 0x02a870020000a5a7 */ /* 0x000e24000804007f */
[----:B0-----:R-:W-:Y:S05]  /*1a520*/  @!P2 BRA `(.L_x_4796) ;  /* 0xfffffffc00f0a947 */ /* 0x001fea000383ffff */
[----:B------:R-:W-:Y:S05]  /*1a530*/  BRA `(.L_x_4888) ;  /* 0xffffffc400cc7947 */ /* 0x000fea000383ffff */
.L_x_4798:
[----:B------:R0:W0:Y:S02]  /*1a540*/  SYNCS.PHASECHK.TRANS64.TRYWAIT P2, [R0+URZ+0x2a860], R3 ;  /* 0x02a86003000075a7 */ /* 0x000024000804017f */
[----:B0-----:R-:W-:Y:S05]  /*1a550*/  @!P2 NANOSLEEP.SYNCS 0x989680 ;  /* 0x009896800000a95d */ /* 0x001fea0003900000 */
[----:B------:R-:W0:Y:S02]  /*1a560*/  @!P2 SYNCS.PHASECHK.TRANS64 P2, [R0+URZ+0x2a860], R3 ;  /* 0x02a860030000a5a7 */ /* 0x000e24000804007f */
[----:B0-----:R-:W-:Y:S05]  /*1a570*/  @!P2 BRA `(.L_x_4798) ;  /* 0xfffffffc00f0a947 */ /* 0x001fea000383ffff */
[----:B------:R-:W-:Y:S05]  /*1a580*/  BRA `(.L_x_4889) ;  /* 0xffffffc400dc7947 */ /* 0x000fea000383ffff */
.L_x_4806:
[----:B0-----:R0:W2:Y:S02]  /*1a590*/  SYNCS.PHASECHK.TRANS64.TRYWAIT P2, [R0+URZ+0x2a870], R3 ;  /* 0x02a87003000075a7 */ /* 0x0010a4000804017f */
[----:B--2---:R-:W-:Y:S05]  /*1a5a0*/  @!P2 NANOSLEEP.SYNCS 0x989680 ;  /* 0x009896800000a95d */ /* 0x004fea0003900000 */
[----:B------:R-:W2:Y:S02]  /*1a5b0*/  @!P2 SYNCS.PHASECHK.TRANS64 P2, [R0+URZ+0x2a870], R3 ;  /* 0x02a870030000a5a7 */ /* 0x000ea4000804007f */
[----:B--2---:R-:W-:Y:S05]  /*1a5c0*/  @!P2 BRA `(.L_x_4806) ;  /* 0xfffffffc00f0a947 */ /* 0x004fea000383ffff */
[----:B------:R-:W-:Y:S05]  /*1a5d0*/  BRA `(.L_x_4890) ;  /* 0xffffffd0002c7947 */ /* 0x000fea000383ffff */
.L_x_4808:
[----:B0-----:R0:W2:Y:S02]  /*1a5e0*/  SYNCS.PHASECHK.TRANS64.TRYWAIT P2, [R0+URZ+0x2a860], R3 ;  /* 0x02a86003000075a7 */ /* 0x0010a4000804017f */
[----:B--2---:R-:W-:Y:S05]  /*1a5f0*/  @!P2 NANOSLEEP.SYNCS 0x989680 ;  /* 0x009896800000a95d */ /* 0x004fea0003900000 */
[----:B------:R-:W2:Y:S02]  /*1a600*/  @!P2 SYNCS.PHASECHK.TRANS64 P2, [R0+URZ+0x2a860], R3 ;  /* 0x02a860030000a5a7 */ /* 0x000ea4000804007f */
[----:B--2---:R-:W-:Y:S05]  /*1a610*/  @!P2 BRA `(.L_x_4808) ;  /* 0xfffffffc00f0a947 */ /* 0x004fea000383ffff */
[----:B------:R-:W-:Y:S05]  /*1a620*/  BRA `(.L_x_4891) ;  /* 0xffffffd000387947 */ /* 0x000fea000383ffff */
.L_x_4815:
[----:B--2---:R2:W3:Y:S02]  /*1a630*/  SYNCS.PHASECHK.TRANS64.TRYWAIT P0, [R4+URZ+0x2a820], R0 ;  /* 0x02a82000040075a7 */ /* 0x0044e4000800017f */
[----:B---3--:R-:W-:Y:S05]  /*1a640*/  @!P0 NANOSLEEP.SYNCS 0x989680 ;  /* 0x009896800000895d */ /* 0x008fea0003900000 */
[----:B------:R-:W3:Y:S02]  /*1a650*/  @!P0 SYNCS.PHASECHK.TRANS64 P0, [R4+URZ+0x2a820], R0 ;  /* 0x02a82000040085a7 */ /* 0x000ee4000800007f */
[----:B---3--:R-:W-:Y:S05]  /*1a660*/  @!P0 BRA `(.L_x_4815) ;  /* 0xfffffffc00f08947 */ /* 0x008fea000383ffff */
[----:B------:R-:W-:Y:S05]  /*1a670*/  BRA `(.L_x_4892) ;  /* 0xffffffd800b47947 */ /* 0x000fea000383ffff */
.L_x_4816:
[----:B------:R-:W3:Y:S01]  /*1a680*/  S2R R2, SR_TID.X ;  /* 0x0000000000027919 */ /* 0x000ee20000002100 */
[----:B------:R-:W-:Y:S01]  /*1a690*/  BSSY B0, `(.L_x_4893) ;  /* 0x000000a000007945 */ /* 0x000fe20003800000 */
[----:B------:R-:W-:Y:S02]  /*1a6a0*/  IMAD.MOV.U32 R12, RZ, RZ, RZ ;  /* 0x000000ffff0c7224 */ /* 0x000fe400078e00ff */
[----:B0-----:R-:W-:Y:S02]  /*1a6b0*/  IMAD.MOV.U32 R11, RZ, RZ, 0x1f ;  /* 0x0000001fff0b7424 */ /* 0x001fe400078e00ff */
[----:B------:R-:W-:Y:S01]  /*1a6c0*/  IMAD.MOV.U32 R15, RZ, RZ, -0x1 ;  /* 0xffffffffff0f7424 */ /* 0x000fe200078e00ff */
[----:B---3--:R-:W-:-:S04]  /*1a6d0*/  SHF.R.U32.HI R2, RZ, 0x5, R2 ;  /* 0x00000005ff027819 */ /* 0x008fc80000011602 */
[----:B------:R-:W-:-:S05]  /*1a6e0*/  LOP3.LUT R2, R2, 0x3, RZ, 0xc0, !PT ;  /* 0x0000000302027812 */ /* 0x000fca00078ec0ff */
[----:B------:R-:W-:-:S07]  /*1a6f0*/  IMAD.MOV.U32 R13, RZ, RZ, R2 ;  /* 0x000000ffff0d7224 */ /* 0x000fce00078e0002 */
[----:B-12---:R-:W-:Y:S05]  /*1a700*/  WARPSYNC.COLLECTIVE R15, `(.L_x_4894) ;  /* 0x000000000f087348 */ /* 0x006fea0003c00000 */
[----:B------:R0:W3:Y:S02]  /*1a710*/  SHFL.IDX P6, R14, R13, R12, R11 ;  /* 0x0000000c0d0e7389 */ /* 0x0000e400000c000b */
[----:B0123--:R-:W-:Y:S01]  /*1a720*/  ENDCOLLECTIVE ;  /* 0x000000000000791b */ /* 0x00ffe20003800000 */
.L_x_4894:
[----:B------:R-:W-:Y:S05]  /*1a730*/  BSYNC B0 ;  /* 0x0000000000007941 */ /* 0x000fea0003800000 */
.L_x_4893:
[----:B------:R-:W-:Y:S05]  /*1a740*/  BRA `(.L_x_4895) ;  /* 0xffffffd8009c7947 */ /* 0x000fea000383ffff */
.L_x_4819:
[----:B------:R-:W-:Y:S01]  /*1a750*/  BSSY B1, `(.L_x_4896) ;  /* 0x0000006000017945 */ /* 0x000fe20003800000 */
[----:B------:R-:W-:-:S07]  /*1a760*/  IMAD.MOV.U32 R15, RZ, RZ, -0x1 ;  /* 0xffffffffff0f7424 */ /* 0x000fce00078e00ff */
[----:B012---:R-:W-:Y:S05]  /*1a770*/  WARPSYNC.COLLECTIVE R15, `(.L_x_4897) ;  /* 0x000000000f0c7348 */ /* 0x007fea0003c00000 */
[----:B------:R-:W-:Y:S02]  /*1a780*/  ELECT P6, UR62, PT ;  /* 0x00000000003e782f */ /* 0x000fe400038c0000 */
[----:B------:R-:W-:Y:S01]  /*1a790*/  MOV R14, UR62 ;  /* 0x0000003e000e7c02 */ /* 0x000fe20008000f00 */
[----:B012---:R-:W-:Y:S10]  /*1a7a0*/  ENDCOLLECTIVE ;  /* 0x000000000000791b */ /* 0x007ff40003800000 */
.L_x_4897:
[----:B------:R-:W-:Y:S05]  /*1a7b0*/  BSYNC B1 ;  /* 0x0000000000017941 */ /* 0x000fea0003800000 */
.L_x_4896:
[----:B------:R-:W-:Y:S05]  /*1a7c0*/  BRA `(.L_x_4898) ;  /* 0xffffffd800947947 */ /* 0x000fea000383ffff */
.L_x_4821:
[----:B--2---:R2:W3:Y:S02]  /*1a7d0*/  SYNCS.PHASECHK.TRANS64.TRYWAIT P1, [R5+URZ+0x2a840], R0 ;  /* 0x02a84000050075a7 */ /* 0x0044e4000802017f */
[----:B---3--:R-:W-:Y:S05]  /*1a7e0*/  @!P1 NANOSLEEP.SYNCS 0x989680 ;  /* 0x009896800000995d */ /* 0x008fea0003900000 */
[----:B------:R-:W3:Y:S02]  /*1a7f0*/  @!P1 SYNCS.PHASECHK.TRANS64 P1, [R5+URZ+0x2a840], R0 ;  /* 0x02a84000050095a7 */ /* 0x000ee4000802007f */
[----:B---3--:R-:W-:Y:S05]  /*1a800*/  @!P1 BRA `(.L_x_4821) ;  /* 0xfffffffc00f09947 */ /* 0x008fea000383ffff */
[----:B------:R-:W-:Y:S05]  /*1a810*/  BRA `(.L_x_4899) ;  /* 0xffffffd800b47947 */ /* 0x000fea000383ffff */
.L_x_4823:
[----:B---3--:R3:W4:Y:S02]  /*1a820*/  SYNCS.PHASECHK.TRANS64.TRYWAIT P1, [R23+URZ+0x2a840], R2 ;  /* 0x02a84002170075a7 */ /* 0x008724000802017f */
[----:B----4-:R-:W-:Y:S05]  /*1a830*/  @!P1 NANOSLEEP.SYNCS 0x989680 ;  /* 0x009896800000995d */ /* 0x010fea0003900000 */
[----:B------:R-:W4:Y:S02]  /*1a840*/  @!P1 SYNCS.PHASECHK.TRANS64 P1, [R23+URZ+0x2a840], R2 ;  /* 0x02a84002170095a7 */ /* 0x000f24000802007f */
[----:B----4-:R-:W-:Y:S05]  /*1a850*/  @!P1 BRA `(.L_x_4823) ;  /* 0xfffffffc00f09947 */ /* 0x010fea000383ffff */
[----:B------:R-:W-:Y:S05]  /*1a860*/  BRA `(.L_x_4900) ;  /* 0xffffffd800c07947 */ /* 0x000fea000383ffff */
.L_x_4825:
[----:B----4-:R4:W0:Y:S02]  /*1a870*/  SYNCS.PHASECHK.TRANS64.TRYWAIT P1, [R5+URZ+0x2a860], R0 ;  /* 0x02a86000050075a7 */ /* 0x010824000802017f */
[----:B0-----:R-:W-:Y:S05]  /*1a880*/  @!P1 NANOSLEEP.SYNCS 0x989680 ;  /* 0x009896800000995d */ /* 0x001fea0003900000 */
[----:B------:R-:W0:Y:S02]  /*1a890*/  @!P1 SYNCS.PHASECHK.TRANS64 P1, [R5+URZ+0x2a860], R0 ;  /* 0x02a86000050095a7 */ /* 0x000e24000802007f */
[----:B0-----:R-:W-:Y:S05]  /*1a8a0*/  @!P1 BRA `(.L_x_4825) ;  /* 0xfffffffc00f09947 */ /* 0x001fea000383ffff */
[----:B------:R-:W-:Y:S05]  /*1a8b0*/  BRA `(.L_x_4901) ;  /* 0xffffffd800bc7947 */ /* 0x000fea000383ffff */
.L_x_4827:
[----:B------:R0:W0:Y:S02]  /*1a8c0*/  SYNCS.PHASECHK.TRANS64.TRYWAIT P1, [R23+URZ+0x2a860], R2 ;  /* 0x02a86002170075a7 */ /* 0x000024000802017f */
[----:B0-----:R-:W-:Y:S05]  /*1a8d0*/  @!P1 NANOSLEEP.SYNCS 0x989680 ;  /* 0x009896800000995d */ /* 0x001fea0003900000 */
[----:B------:R-:W0:Y:S02]  /*1a8e0*/  @!P1 SYNCS.PHASECHK.TRANS64 P1, [R23+URZ+0x2a860], R2 ;  /* 0x02a86002170095a7 */ /* 0x000e24000802007f */
[----:B0-----:R-:W-:Y:S05]  /*1a8f0*/  @!P1 BRA `(.L_x_4827) ;  /* 0xfffffffc00f09947 */ /* 0x001fea000383ffff */
[----:B------:R-:W-:Y:S05]  /*1a900*/  BRA `(.L_x_4902) ;  /* 0xffffffd800b87947 */ /* 0x000fea000383ffff */
.L_x_4829:
[----:B------:R0:W0:Y:S02]  /*1a910*/  SYNCS.PHASECHK.TRANS64.TRYWAIT P1, [R5+URZ+0x2a880], R0 ;  /* 0x02a88000050075a7 */ /* 0x000024000802017f */
[----:B0-----:R-:W-:Y:S05]  /*1a920*/  @!P1 NANOSLEEP.SYNCS 0x989680 ;  /* 0x009896800000995d */ /* 0x001fea0003900000 */
[----:B------:R-:W0:Y:S02]  /*1a930*/  @!P1 SYNCS.PHASECHK.TRANS64 P1, [R5+URZ+0x2a880], R0 ;  /* 0x02a88000050095a7 */ /* 0x000e24000802007f */
[----:B0-----:R-:W-:Y:S05]  /*1a940*/  @!P1 BRA `(.L_x_4829) ;  /* 0xfffffffc00f09947 */ /* 0x001fea000383ffff */
[----:B------:R-:W-:Y:S05]  /*1a950*/  BRA `(.L_x_4903) ;  /* 0xffffffd800b47947 */ /* 0x000fea000383ffff */
.L_x_4904:
        /* <DEDUP_REMOVED lines=10> */
.L_x_15837:


//--------------------- .text._ZN7cutlass13device_kernelIN5flash11enable_sm90INS1_16FlashAttnFwdSm90INS1_25CollectiveMainloopFwdSm90ILi2EN4cute5tupleIJNS5_1CILi1EEES8_S8_EEENS6_IJNS7_ILi128EEESA_NS7_ILi192EEEEEELi192ENS_12float_e4m3_tEfNS_4arch4Sm90ELb0ELb1ELb1ELb1ELb1ELb0ELb0ELb1ELb1ELb1ELb0ELb0EEENS1_21CollectiveEpilogueFwdINS6_IJSA_SB_SA_EEES9_NS_10bfloat16_tESF_Li256ELb1ELb1ELb0ELb1EEENS1_36VarlenDynamicPersistentTileSchedulerILi128ELi128ELi256ELi128ELb0ELb1ELb1ELb1ELb0ELb1EEEEEEEEEvNT_6ParamsE --------------------------
	.section	.text._ZN7cutlass13device_kernelIN5flash11enable_sm90INS1_16FlashAttnFwdSm90INS1_25CollectiveMainloopFwdSm90ILi2EN4cute5tupleIJNS5_1CILi1EEES8_S8_EEENS6_IJNS7_ILi128EEESA_NS7_ILi192EEEEEELi192ENS_12float_e4m3_tEfNS_4arch4Sm90ELb0ELb1ELb1ELb1ELb1ELb0ELb0ELb1ELb1ELb1ELb0ELb0EEENS1_21CollectiveEpilogueFwdINS6_IJSA_SB_SA_EEES9_NS_10bfloat16_tESF_Li256ELb1ELb1ELb0ELb1EEENS1_36VarlenDynamicPersistentTileSchedulerILi128ELi128ELi256ELi128ELb0ELb1ELb1ELb1ELb0ELb1EEEEEEEEEvNT_6ParamsE,"ax",@progbits
	.align	128
.text._ZN7cutlass13device_kernelIN5flash11enable_sm90INS1_16FlashAttnFwdSm90INS1_25CollectiveMainloopFwdSm90ILi2EN4cute5tupleIJNS5_1CILi1EEES8_S8_EEENS6_IJNS7_ILi128EEESA_NS7_ILi192EEEEEELi192ENS_12float_e4m3_tEfNS_4arch4Sm90ELb0ELb1ELb1ELb1ELb1ELb0ELb0ELb1ELb1ELb1ELb0ELb0EEENS1_21CollectiveEpilogueFwdINS6_IJSA_SB_SA_EEES9_NS_10bfloat16_tESF_Li256ELb1ELb1ELb0ELb1EEENS1_36VarlenDynamicPersistentTileSchedulerILi128ELi128ELi256ELi128ELb0ELb1ELb1ELb1ELb0ELb1EEEEEEEEEvNT_6ParamsE:
        .type           _ZN7cutlass13device_kernelIN5flash11enable_sm90INS1_16FlashAttnFwdSm90INS1_25CollectiveMainloopFwdSm90ILi2EN4cute5tupleIJNS5_1CILi1EEES8_S8_EEENS6_IJNS7_ILi128EEESA_NS7_ILi192EEEEEELi192ENS_12float_e4m3_tEfNS_4arch4Sm90ELb0ELb1ELb1ELb1ELb1ELb0ELb0ELb1ELb1ELb1ELb0ELb0EEENS1_21CollectiveEpilogueFwdINS6_IJSA_SB_SA_EEES9_NS_10bfloat16_tESF_Li256ELb1ELb1ELb0ELb1EEENS1_36VarlenDynamicPersistentTileSchedulerILi128ELi128ELi256ELi128ELb0ELb1ELb1ELb1ELb0ELb1EEEEEEEEEvNT_6ParamsE,@function
        .size           _ZN7cutlass13device_kernelIN5flash11enable_sm90INS1_16FlashAttnFwdSm90INS1_25CollectiveMainloopFwdSm90ILi2EN4cute5tupleIJNS5_1CILi1EEES8_S8_EEENS6_IJNS7_ILi128EEESA_NS7_ILi192EEEEEELi192ENS_12float_e4m3_tEfNS_4arch4Sm90ELb0ELb1ELb1ELb1ELb1ELb0ELb0ELb1ELb1ELb1ELb0ELb0EEENS1_21CollectiveEpilogueFwdINS6_IJSA_SB_SA_EEES9_NS_10bfloat16_tESF_Li256ELb1ELb1ELb0ELb1EEENS1_36VarlenDynamicPersistentTileSchedulerILi128ELi128ELi256ELi128ELb0ELb1ELb1ELb1ELb0ELb1EEEEEEEEEvNT_6ParamsE,(.L_x_15838 - _ZN7cutlass13device_kernelIN5flash11enable_sm90INS1_16FlashAttnFwdSm90INS1_25CollectiveMainloopFwdSm90ILi2EN4cute5tupleIJNS5_1CILi1EEES8_S8_EEENS6_IJNS7_ILi128EEESA_NS7_ILi192EEEEEELi192ENS_12float_e4m3_tEfNS_4arch4Sm90ELb0ELb1ELb1ELb1ELb1ELb0ELb0ELb1ELb1ELb1ELb0ELb0EEENS1_21CollectiveEpilogueFwdINS6_IJSA_SB_SA_EEES9_NS_10bfloat16_tESF_Li256ELb1ELb1ELb0ELb1EEENS1_36VarlenDynamicPersistentTileSchedulerILi128ELi128ELi256ELi128ELb0ELb1ELb1ELb1ELb0ELb1EEEEEEEEEvNT_6ParamsE)
        .other          _ZN7cutlass13device_kernelIN5flash11enable_sm90INS1_16FlashAttnFwdSm90INS1_25CollectiveMainloopFwdSm90ILi2EN4cute5tupleIJNS5_1CILi1EEES8_S8_EEENS6_IJNS7_ILi128EEESA_NS7_ILi192EEEEEELi192ENS_12float_e4m3_tEfNS_4arch4Sm90ELb0ELb1ELb1ELb1ELb1ELb0ELb0ELb1ELb1ELb1ELb0ELb0EEENS1_21CollectiveEpilogueFwdINS6_IJSA_SB_SA_EEES9_NS_10bfloat16_tESF_Li256ELb1ELb1ELb0ELb1EEENS1_36VarlenDynamicPersistentTileSchedulerILi128ELi128ELi256ELi128ELb0ELb1ELb1ELb1ELb0ELb1EEEEEEEEEvNT_6ParamsE,@"STO_CUDA_ENTRY STV_DEFAULT"
_ZN7cutlass13device_kernelIN5flash11enable_sm90INS1_16FlashAttnFwdSm90INS1_25CollectiveMainloopFwdSm90ILi2EN4cute5tupleIJNS5_1CILi1EEES8_S8_EEENS6_IJNS7_ILi128EEESA_NS7_ILi192EEEEEELi192ENS_12float_e4m3_tEfNS_4arch4Sm90ELb0ELb1ELb1ELb1ELb1ELb0ELb0ELb1ELb1ELb1ELb0ELb0EEENS1_21CollectiveEpilogueFwdINS6_IJSA_SB_SA_EEES9_NS_10bfloat16_tESF_Li256ELb1ELb1ELb0ELb1EEENS1_36VarlenDynamicPersistentTileSchedulerILi128ELi128ELi256ELi128ELb0ELb1ELb1ELb1ELb0ELb1EEEEEEEEEvNT_6ParamsE:
        /* <DEDUP_REMOVED lines=45> */
.L_x_4905:
        /* <DEDUP_REMOVED lines=22> */
.L_x_4906:
        /* <DEDUP_REMOVED lines=18> */
.L_x_4907:
        /* <DEDUP_REMOVED lines=22> */
.L_x_4908:
        /* <DEDUP_REMOVED lines=24> */
.L_x_4909:
        /* <DEDUP_REMOVED lines=8> */
.L_x_4911:
        /* <DEDUP_REMOVED lines=20> */
[----:B------:R-:W-:Y:S01]  /*09f0*/  ULOP3.LUT UR49, UR43, 0x1, URZ, 0xfc, !UPT ;  /* 0x000000012b317892 */ /* 0x000fe2000f8efc3f */
[----:B------:R-:W-:Y:S01]  /*0a00*/  R2UR UR51, R10 ;  /* 0x000000000a3372ca */ /* 0x000fe200000e0000 */
[----:B------:R-:W-:Y:S01]  /*0a10*/  UMOV UR48, URZ ;  /* 0x0000003f00307c82 */ /* 0x000fe20008000000 */
[----:B------:R-:W-:Y:S01]  /*0a20*/  SHF.R.S32.HI R3, RZ, 0x1f, R208 ;  /* 0x0000001fff037819 */ /* 0x000fe200000114d0 */
[----:B------:R-:W-:Y:S01]  /*0a30*/  UMOV UR47, URZ ;  /* 0x0000003f002f7c82 */ /* 0x000fe20008000000 */
[----:B------:R-:W-:Y:S01]  /*0a40*/  R2UR UR50, R11 ;  /* 0x000000000b3272ca */ /* 0x000fe200000e0000 */
[----:B------:R-:W-:Y:S01]  /*0a50*/  UMOV UR46, URZ ;  /* 0x0000003f002e7c82 */ /* 0x000fe20008000000 */
[CC--:B------:R-:W-:Y:S02]  /*0a60*/  LEA.HI R5, R3.reuse, R208.reuse, RZ, 0x7 ;  /* 0x000000d003057211 */ /* 0x0c0fe400078f38ff */
[----:B------:R-:W-:-:S02]  /*0a70*/  LEA.HI R0, R3, R208, RZ, 0x4 ;  /* 0x000000d003007211 */ /* 0x000fc400078f20ff */
[----:B------:R-:W-:Y:S02]  /*0a80*/  LOP3.LUT R201, R5, 0xffffff80, RZ, 0xc0, !PT ;  /* 0xffffff8005c97812 */ /* 0x000fe400078ec0ff */
[----:B------:R-:W-:Y:S02]  /*0a90*/  SHF.R.S32.HI R9, RZ, 0x4, R0 ;  /* 0x00000004ff097819 */ /* 0x000fe40000011400 */
[----:B------:R-:W-:Y:S01]  /*0aa0*/  LOP3.LUT R7, R0, 0x3fffff0, RZ, 0xc0, !PT ;  /* 0x03fffff000077812 */ /* 0x000fe200078ec0ff */
[----:B------:R-:W-:Y:S01]  /*0ab0*/  IMAD.IADD R201, R208, 0x1, -R201 ;  /* 0x00000001d0c97824 */ /* 0x000fe200078e0ac9 */
[----:B------:R-:W-:Y:S02]  /*0ac0*/  LEA.HI R0, R0, R9, RZ, 0x1 ;  /* 0x0000000900007211 */ /* 0x000fe400078f08ff */
[----:B------:R-:W-:Y:S01]  /*0ad0*/  LEA.HI R2, R3, R208, RZ, 0x5 ;  /* 0x000000d003027211 */ /* 0x000fe200078f28ff */
[----:B------:R-:W-:Y:S01]  /*0ae0*/  IMAD.IADD R7, R208, 0x1, -R7 ;  /* 0x00000001d0077824 */ /* 0x000fe200078e0a07 */
[----:B------:R-:W-:-:S02]  /*0af0*/  SHF.R.S32.HI R4, RZ, 0x1f, R201 ;  /* 0x0000001fff047819 */ /* 0x000fc400000114c9 */
[----:B------:R-:W-:Y:S01]  /*0b00*/  LOP3.LUT R0, R0, 0x1ffffffe, RZ, 0xc0, !PT ;  /* 0x1ffffffe00007812 */ /* 0x000fe200078ec0ff */
[----:B------:R-:W-:Y:S01]  /*0b10*/  IMAD.SHL.U32 R2, R2, 0x20, RZ ;  /* 0x0000002002027824 */ /* 0x000fe200078e00ff */
[----:B------:R-:W-:Y:S02]  /*0b20*/  LEA.HI R6, R4, R201, RZ, 0x2 ;  /* 0x000000c904067211 */ /* 0x000fe400078f10ff */
[----:B------:R-:W-:Y:S01]  /*0b30*/  LEA.HI R10, R3, R208, RZ, 0x2 ;  /* 0x000000d0030a7211 */ /* 0x000fe200078f10ff */
[----:B------:R-:W-:Y:S01]  /*0b40*/  IMAD.IADD R0, R9, 0x1, -R0 ;  /* 0x0000000109007824 */ /* 0x000fe200078e0a00 */
[--C-:B------:R-:W-:Y:S02]  /*0b50*/  SHF.R.S32.HI R8, RZ, 0x2, R6.reuse ;  /* 0x00000002ff087819 */ /* 0x100fe40000011406 */
[----:B------:R-:W-:Y:S02]  /*0b60*/  SHF.R.S32.HI R11, RZ, 0x1f, R6 ;  /* 0x0000001fff0b7819 */ /* 0x000fe40000011406 */
[----:B------:R-:W-:-:S02]  /*0b70*/  LOP3.LUT R9, R10, 0xfffffffc, RZ, 0xc0, !PT ;  /* 0xfffffffc0a097812 */ /* 0x000fc400078ec0ff */
[----:B------:R-:W-:Y:S02]  /*0b80*/  LEA.HI R3, R3, R208, RZ, 0x3 ;  /* 0x000000d003037211 */ /* 0x000fe400078f18ff */
[----:B------:R-:W-:Y:S01]  /*0b90*/  LEA.HI R11, R11, R8, RZ, 0x3 ;  /* 0x000000080b0b7211 */ /* 0x000fe200078f18ff */
[----:B------:R-:W-:Y:S01]  /*0ba0*/  IMAD.IADD R9, R208, 0x1, -R9 ;  /* 0x00000001d0097824 */ /* 0x000fe200078e0a09 */
[----:B------:R-:W-:Y:S02]  /*0bb0*/  SHF.R.S32.HI R202, RZ, 0x7, R5 ;  /* 0x00000007ffca7819 */ /* 0x000fe40000011405 */
[----:B------:R-:W-:Y:S02]  /*0bc0*/  LOP3.LUT R2, R2, 0xfffffc00, RZ, 0xc0, !PT ;  /* 0xfffffc0002027812 */ /* 0x000fe400078ec0ff */
        /* <DEDUP_REMOVED lines=26> */
.L_x_5019:
        /* <DEDUP_REMOVED lines=12> */
[----:B01----:R-:W-:Y:S02]  /*0e30*/  IMAD.U32 R2, RZ, RZ, UR6 ;  /* 0x00000006ff027e24 */ /* 0x003fe4000f8e00ff */
[----:B--2---:R-:W-:Y:S01]  /*0e40*/  IMAD.U32 R3, RZ, RZ, UR7 ;  /* 0x00000007ff037e24 */ /* 0x004fe2000f8e00ff */
[----:B------:R-:W-:-:S04]  /*0e50*/  @UP1 UIMAD.WIDE UR6, UR50, 0x4, UR8 ;  /* 0x00000004320618a5 */ /* 0x000fc8000f8e0208 */
[----:B------:R-:W2:Y:S02]  /*0e60*/  @P0 LDG.E R2, desc[UR54][R2.64] ;  /* 0x0000003602020981 */ /* 0x000ea4000c1e1900 */
        /* <DEDUP_REMOVED lines=30> */
.L_x_4912:
        /* <DEDUP_REMOVED lines=10> */
.L_x_4913:
        /* <DEDUP_REMOVED lines=13> */
.L_x_4914:
        /* <DEDUP_REMOVED lines=29> */
.L_x_4916:
[----:B------:R-:W-:-:S11]  /*1390*/  UISETP.NE.AND UP0, UPT, UR5, 0x1, UPT ;  /* 0x000000010500788c */ /* 0x000fd6000bf05270 */
[----:B------:R-:W-:Y:S02]  /*13a0*/  @UP0 ULDC.64 UR8, c[0x0][0x9e8] ;  /* 0x00027a0000080ab9 */ /* 0x000fe40000000a00 */
[----:B------:R-:W-:-:S04]  /*13b0*/  UIMAD.WIDE.U32 UR6, UR4, UR8, URZ ;  /* 0x00000008040672a5 */ /* 0x000fc8000f8e003f */
[----:B------:R-:W-:-:S12]  /*13c0*/  @UP0 USHF.R.U32.HI UR4, URZ, UR9, UR7 ;  /* 0x000000093f040299 */ /* 0x000fd80008011607 */
.L_x_4917:
[----:B------:R-:W-:-:S06]  /*13d0*/  UIMAD UR4, UR4, UR5, UR5 ;  /* 0x00000005040472a4 */ /* 0x000fcc000f8e0205 */
[----:B------:R-:W-:-:S07]  /*13e0*/  VIMNMX R0, R0, UR4, PT ;  /* 0x0000000400007c48 */ /* 0x000fce000bfe0100 */
.L_x_4915:
        /* <DEDUP_REMOVED lines=32> */
.L_x_4919:
[----:B------:R-:W-:-:S11]  /*15f0*/  UISETP.NE.AND UP0, UPT, UR5, 0x1, UPT ;  /* 0x000000010500788c */ /* 0x000fd6000bf05270 */
[----:B------:R-:W-:Y:S02]  /*1600*/  @UP0 ULDC.64 UR10, c[0x0][0x9e8] ;  /* 0x00027a00000a0ab9 */ /* 0x000fe40000000a00 */
[----:B------:R-:W-:-:S04]  /*1610*/  UIMAD.WIDE.U32 UR6, UR4, UR10, URZ ;  /* 0x0000000a040672a5 */ /* 0x000fc8000f8e003f */
[----:B------:R-:W-:-:S12]  /*1620*/  @UP0 USHF.R.U32.HI UR4, URZ, UR11, UR7 ;  /* 0x0000000b3f040299 */ /* 0x000fd80008011607 */
.L_x_4920:
[----:B------:R-:W-:-:S04]  /*1630*/  UIMAD UR4, UR4, UR5, URZ ;  /* 0x00000005040472a4 */ /* 0x000fc8000f8e023f */
[----:B------:R-:W-:-:S04]  /*1640*/  UISETP.LT.AND UP0, UPT, UR9, UR4, UPT ;  /* 0x000000040900728c */ /* 0x000fc8000bf01270 */
[----:B------:R-:W-:-:S12]  /*1650*/  USEL UR9, UR9, UR4, !UP0 ;  /* 0x0000000409097287 */ /* 0x000fd8000c000000 */
.L_x_4918:
        /* <DEDUP_REMOVED lines=55> */
[----:B------:R-:W-:Y:S01]  /*19d0*/  CS2R R130, SRZ ;  /* 0x0000000000827805 */ /* 0x000fe2000001ff00 */
[----:B------:R-:W-:Y:S01]  /*19e0*/  IMAD.MOV.U32 R104, RZ, RZ, RZ ;  /* 0x000000ffff687224 */ /* 0x000fe200078e00ff */
        /* <DEDUP_REMOVED lines=33> */
.L_x_4922:
        /* <DEDUP_REMOVED lines=56> */
.L_x_5127:
[----:B------:R-:W-:Y:S05]  /*1f80*/  @!P0 BRA `(.L_x_4924) ;  /* 0x0000000000048947 */ /* 0x000fea0003800000 */
[----:B------:R-:W-:Y:S01]  /*1f90*/  BPT.TRAP 0x1 ;  /* 0x000000040000795c */ /* 0x000fe20000300000 */
.L_x_4924:
[----:B------:R-:W-:Y:S02]  /*1fa0*/  IMAD.U32 R9, RZ, RZ, UR46 ;  /* 0x0000002eff097e24 */ /* 0x000fe4000f8e00ff */
[----:B------:R-:W-:-:S03]  /*1fb0*/  IMAD.U32 R2, RZ, RZ, UR47 ;  /* 0x0000002fff027e24 */ /* 0x000fc6000f8e00ff */
[----:B------:R-:W-:Y:S02]  /*1fc0*/  LEA R9, R9, UR36, 0x3 ;  /* 0x0000002409097c11 */ /* 0x000fe4000f8e18ff */
[----:B------:R-:W-:-:S04]  /*1fd0*/  SHF.L.U32 R2, R2, 0x1f, RZ ;  /* 0x0000001f02027819 */ /* 0x000fc800000006ff */
[----:B------:R1:W2:Y:S01]  /*1fe0*/  SYNCS.PHASECHK.TRANS64.TRYWAIT P1, [R9+URZ+0x2a830], R2 ;  /* 0x02a83002090075a7 */ /* 0x0002a2000802017f */
[----:B------:R-:W-:Y:S05]  /*1ff0*/  @!P0 BRA `(.L_x_4925) ;  /* 0x0000000000048947 */ /* 0x000fea0003800000 */
[----:B------:R-:W-:Y:S01]  /*2000*/  BPT.TRAP 0x1 ;  /* 0x000000040000795c */ /* 0x000fe20000300000 */
.L_x_4925:
[----:B--2---:R-:W-:Y:S05]  /*2010*/  @P1 BRA `(.L_x_4926) ;  /* 0x0000000000081947 */ /* 0x004fea0003800000 */
[----:B------:R-:W2:Y:S02]  /*2020*/  SYNCS.PHASECHK.TRANS64.TRYWAIT P1, [R9+URZ+0x2a830], R2 ;  /* 0x02a83002090075a7 */ /* 0x000ea4000802017f */
[----:B--2---:R-:W-:Y:S05]  /*2030*/  @!P1 BRA `(.L_x_4927) ;  /* 0x0000017c00c09947 */ /* 0x004fea0003800000 */
.L_x_4926:
        /* <DEDUP_REMOVED lines=49> */
.L_x_4928:
[----:B------:R-:W-:Y:S01]  /*2350*/  UISETP.NE.AND UP1, UPT, UR53, URZ, UPT ;  /* 0x0000003f3500728c */ /* 0x000fe2000bf25270 */
[C---:B------:R-:W-:Y:S01]  /*2360*/  FMUL.FTZ R89, R0.reuse, R31 ;  /* 0x0000001f00597220 */ /* 0x040fe20000410000 */
[----:B------:R-:W-:Y:S01]  /*2370*/  VIADD R31, R17, UR40 ;  /* 0x00000028111f7c36 */ /* 0x000fe20008000000 */
[----:B------:R-:W-:Y:S01]  /*2380*/  R2UR UR6, R9 ;  /* 0x00000000090672ca */ /* 0x000fe200000e0000 */
[C---:B------:R-:W-:Y:S01]  /*2390*/  FMUL.FTZ R56, R0.reuse, R56 ;  /* 0x0000003800387220 */ /* 0x040fe20000410000 */
[C---:B------:R-:W-:Y:S01]  /*23a0*/  FMUL.FTZ R53, R0.reuse, R53 ;  /* 0x0000003500357220 */ /* 0x040fe20000410000 */
[----:B------:R-:W-:Y:S01]  /*23b0*/  PLOP3.LUT P1, PT, PT, PT, UP1, 0x80, 0x0 ;  /* 0x000000000000781c */ /* 0x000fe20003f2f018 */
[----:B------:R-:W-:Y:S01]  /*23c0*/  IMAD.MOV.U32 R15, RZ, RZ, -0x80 ;  /* 0xffffff80ff0f7424 */ /* 0x000fe200078e00ff */
[----:B------:R-:W-:Y:S01]  /*23d0*/  PLOP3.LUT P2, PT, PT, PT, UP1, 0x80, 0x0 ;  /* 0x000000000000781c */ /* 0x000fe20003f4f018 */
[----:B------:R3:W4:Y:S01]  /*23e0*/  MUFU.TANH R93, R53 ;  /* 0x00000035005d7308 */ /* 0x0007220000002400 */
[C---:B------:R-:W-:Y:S01]  /*23f0*/  FMUL.FTZ R4, R0.reuse, R33 ;  /* 0x0000002100047220 */ /* 0x040fe20000410000 */
[----:B------:R-:W-:Y:S01]  /*2400*/  @UP1 ULDC UR7, c[0x0][0x44c] ;  /* 0x0001130000071ab9 */ /* 0x000fe20000000800 */
[C---:B------:R-:W-:Y:S01]  /*2410*/  FMUL.FTZ R40, R0.reuse, R40 ;  /* 0x0000002800287220 */ /* 0x040fe20000410000 */
[C---:B------:R-:W-:Y:S01]  /*2420*/  FMUL.FTZ R41, R0.reuse, R41 ;  /* 0x0000002900297220 */ /* 0x040fe20000410000 */
[C---:B------:R-:W-:Y:S01]  /*2430*/  FMUL.FTZ R33, R0.reuse, R34 ;  /* 0x0000002200217220 */ /* 0x040fe20000410000 */
[C---:B------:R-:W-:Y:S01]  /*2440*/  FMUL.FTZ R5, R0.reuse, R36 ;  /* 0x0000002400057220 */ /* 0x040fe20000410000 */
[----:B------:R-:W-:Y:S01]  /*2450*/  UIADD3 UR6, UR6, 0x2a840, URZ ;  /* 0x0002a84006067890 */ /* 0x000fe2000fffe03f */
[----:B------:R5:W4:Y:S01]  /*2460*/  MUFU.TANH R94, R56 ;  /* 0x00000038005e7308 */ /* 0x000b220000002400 */
[----:B---3--:R-:W-:Y:S01]  /*2470*/  FMUL.FTZ R53, R0, R74 ;  /* 0x0000004a00357220 */ /* 0x008fe20000410000 */
[----:B-12---:R-:W-:Y:S01]  /*2480*/  @P1 IMAD.HI.U32 R9, R31, UR7, RZ ;  /* 0x000000071f091c27 */ /* 0x006fe2000f8e00ff */
[----:B------:R-:W-:-:S03]  /*2490*/  @UP1 ULDC UR7, c[0x0][0x450] ;  /* 0x0001140000071ab9 */ /* 0x000fc60000000800 */
[C---:B0-----:R-:W-:Y:S01]  /*24a0*/  FMUL.FTZ R6, R0.reuse, R37 ;  /* 0x0000002500067220 */ /* 0x041fe20000410000 */
[C---:B------:R-:W-:Y:S01]  /*24b0*/  FMUL.FTZ R44, R0.reuse, R44 ;  /* 0x0000002c002c7220 */ /* 0x040fe20000410000 */
[C---:B------:R-:W-:Y:S01]  /*24c0*/  FMUL.FTZ R45, R0.reuse, R45 ;  /* 0x0000002d002d7220 */ /* 0x040fe20000410000 */
[----:B------:R-:W-:Y:S01]  /*24d0*/  @P2 SHF.R.U32.HI R31, RZ, UR7, R9 ;  /* 0x00000007ff1f2c19 */ /* 0x000fe20008011609 */
[C---:B------:R-:W-:Y:S01]  /*24e0*/  FMUL.FTZ R48, R0.reuse, R48 ;  /* 0x0000003000307220 */ /* 0x040fe20000410000 */
[C---:B------:R-:W-:Y:S01]  /*24f0*/  FMUL.FTZ R49, R0.reuse, R49 ;  /* 0x0000003100317220 */ /* 0x040fe20000410000 */
[----:B------:R-:W-:Y:S01]  /*2500*/  FMUL.FTZ R52, R0, R52 ;  /* 0x0000003400347220 */ /* 0x000fe20000410000 */
[----:B------:R-:W-:Y:S01]  /*2510*/  IMAD R74, R88, R15, 0x80 ;  /* 0x00000080584a7424 */ /* 0x000fe200078e020f */
[----:B-----5:R-:W0:Y:S01]  /*2520*/  SHFL.IDX PT, R56, R31, RZ, 0x1c1f ;  /* 0x001c1fff1f387589 */ /* 0x020e2200000e0000 */
        /* <DEDUP_REMOVED lines=11> */
[----:B------:R1:W2:Y:S01]  /*25e0*/  MUFU.TANH R27, R40 ;  /* 0x00000028001b7308 */ /* 0x0002a20000002400 */
[C---:B------:R-:W-:Y:S01]  /*25f0*/  FMUL.FTZ R37, R0.reuse, R42 ;  /* 0x0000002a00257220 */ /* 0x040fe20000410000 */
[C---:B------:R-:W-:Y:S01]  /*2600*/  FMUL.FTZ R38, R0.reuse, R43 ;  /* 0x0000002b00267220 */ /* 0x040fe20000410000 */
[----:B------:R-:W-:Y:S01]  /*2610*/  UPRMT UR6, UR37, 0x654, UR6 ;  /* 0x0000065425067896 */ /* 0x000fe20008000006 */
[C---:B------:R-:W-:Y:S01]  /*2620*/  FMUL.FTZ R39, R0.reuse, R46 ;  /* 0x0000002e00277220 */ /* 0x040fe20000410000 */
[C---:B------:R-:W-:Y:S01]  /*2630*/  FMUL.FTZ R42, R0.reuse, R51 ;  /* 0x00000033002a7220 */ /* 0x040fe20000410000 */
[----:B------:R-:W-:Y:S01]  /*2640*/  FMUL.FTZ R43, R0, R54 ;  /* 0x00000036002b7220 */ /* 0x000fe20000410000 */
[----:B------:R-:W-:Y:S01]  /*2650*/  VIADD R15, R74, 0x1 ;  /* 0x000000014a0f7836 */ /* 0x000fe20000000000 */
        /* <DEDUP_REMOVED lines=9> */
[C---:B---3--:R-:W-:Y:S01]  /*26f0*/  FMUL.FTZ R41, R0.reuse, R50 ;  /* 0x0000003200297220 */ /* 0x048fe20000410000 */
        /* <DEDUP_REMOVED lines=19> */
[----:B------:R-:W-:Y:S01]  /*2830*/  FMUL.FTZ R73, R0, R73 ;  /* 0x0000004900497220 */ /* 0x000fe20000410000 */
[----:B------:R-:W-:Y:S01]  /*2840*/  IMAD R20, R16, -0x2, R15 ;  /* 0xfffffffe10147824 */ /* 0x000fe200078e020f */
[----:B------:R-:W-:Y:S01]  /*2850*/  PLOP3.LUT P1, PT, PT, PT, UP0, 0x40, 0x0 ;  /* 0x000000000000781c */ /* 0x000fe20003f2e808 */
[----:B------:R3:W0:Y:S01]  /*2860*/  MUFU.TANH R29, R44 ;  /* 0x0000002c001d7308 */ /* 0x0006220000002400 */
[----:B-1----:R-:W-:Y:S01]  /*2870*/  FMUL.FTZ R6, R0, R83 ;  /* 0x0000005300067220 */ /* 0x002fe20000410000 */
[----:B------:R-:W-:Y:S01]  /*2880*/  ULDC UR31, c[0x0][0x9dc] ;  /* 0x00027700001f7ab9 */ /* 0x000fe20000000800 */
[----:B------:R-:W-:Y:S01]  /*2890*/  SYNCS.ARRIVE.TRANS64.RED.A1T0 RZ, [UR6], RZ ;  /* 0x000000ffffff79a7 */ /* 0x000fe20008100406 */
[----:B------:R-:W-:Y:S01]  /*28a0*/  ULOP3.LUT UR6, URZ, UR31, URZ, 0x33, !UPT ;  /* 0x0000001f3f067292 */ /* 0x000fe2000f8e333f */
[----:B------:R-:W-:Y:S01]  /*28b0*/  VIADD R15, R74, UR39 ;  /* 0x000000274a0f7c36 */ /* 0x000fe20008000000 */
[----:B------:R-:W-:Y:S01]  /*28c0*/  ULDC UR14, c[0x0][0x9e0] ;  /* 0x00027800000e7ab9 */ /* 0x000fe20000000800 */
[C---:B------:R-:W-:Y:S01]  /*28d0*/  FMUL.FTZ R32, R0.reuse, R32 ;  /* 0x0000002000207220 */ /* 0x040fe20000410000 */
[----:B------:R1:W0:Y:S01]  /*28e0*/  MUFU.TANH R30, R45 ;  /* 0x0000002d001e7308 */ /* 0x0002220000002400 */
[----:B---3--:R-:W-:Y:S01]  /*28f0*/  FMUL.FTZ R44, R0, R55 ;  /* 0x00000037002c7220 */ /* 0x008fe20000410000 */
[----:B------:R-:W-:-:S02]  /*2900*/  IMAD.U32 R55, RZ, RZ, UR45 ;  /* 0x0000002dff377e24 */ /* 0x000fc4000f8e00ff */
[----:B------:R-:W-:Y:S01]  /*2910*/  FMUL.FTZ R69, R0, R69 ;  /* 0x0000004500457220 */ /* 0x000fe20000410000 */
[----:B------:R-:W-:Y:S01]  /*2920*/  IMAD R75, R16, -0x2, R15 ;  /* 0xfffffffe104b7824 */ /* 0x000fe200078e020f */
[----:B------:R-:W-:Y:S02]  /*2930*/  LEA R78, R88, 0xffffff80, 0x7 ;  /* 0xffffff80584e7811 */ /* 0x000fe400078e38ff */
[----:B------:R-:W-:Y:S01]  /*2940*/  IADD3 R20, -R55, UR39, R20 ;  /* 0x0000002737147c10 */ /* 0x000fe2000fffe114 */
[----:B------:R3:W0:Y:S01]  /*2950*/  MUFU.TANH R90, R48 ;  /* 0x00000030005a7308 */ /* 0x0006220000002400 */
[----:B-1----:R-:W-:-:S03]  /*2960*/  FMUL.FTZ R45, R0, R58 ;  /* 0x0000003a002d7220 */ /* 0x002fc60000410000 */
[C---:B------:R-:W-:Y:S02]  /*2970*/  VIADD R82, R20.reuse, UR14 ;  /* 0x0000000e14527c36 */ /* 0x040fe40008000000 */
[----:B------:R-:W-:Y:S02]  /*2980*/  VIADD R79, R20, UR6 ;  /* 0x00000006144f7c36 */ /* 0x000fe40008000000 */
        /* <DEDUP_REMOVED lines=74> */
.L_x_4931:
[----:B------:R-:W-:Y:S02]  /*2e30*/  ULDC UR6, c[0x0][0x9e4] ;  /* 0x0002790000067ab9 */ /* 0x000fe40000000800 */
[----:B------:R-:W-:-:S05]  /*2e40*/  IMAD.U32 R55, RZ, RZ, UR6 ;  /* 0x00000006ff377e24 */ /* 0x000fca000f8e00ff */
[----:B------:R-:W-:-:S13]  /*2e50*/  ISETP.NE.AND P1, PT, R55, 0x1, PT ;  /* 0x000000013700780c */ /* 0x000fda0003f25270 */
[----:B------:R-:W0:Y:S02]  /*2e60*/  @P1 LDC.64 R56, c[0x0][0x9e8] ;  /* 0x00027a00ff381b82 */ /* 0x000e240000000a00 */
[----:B0-----:R-:W-:-:S05]  /*2e70*/  @P1 IMAD.HI.U32 R20, R15, R56, RZ ;  /* 0x000000380f141227 */ /* 0x001fca00078e00ff */
[----:B------:R-:W-:-:S07]  /*2e80*/  @P1 SHF.R.U32.HI R15, RZ, R57, R20 ;  /* 0x00000039ff0f1219 */ /* 0x000fce0000011614 */
.L_x_4932:
[----:B------:R-:W-:Y:S05]  /*2e90*/  BSYNC B0 ;  /* 0x0000000000007941 */ /* 0x000fea0003800000 */
.L_x_4930:
[----:B------:R-:W-:-:S04]  /*2ea0*/  IMAD R15, R15, R55, -R78 ;  /* 0x000000370f0f7224 */ /* 0x000fc800078e0a4e */
[----:B------:R-:W-:-:S05]  /*2eb0*/  IMAD R15, R16, -0x2, R15 ;  /* 0xfffffffe100f7824 */ /* 0x000fca00078e020f */
[----:B------:R-:W-:Y:S02]  /*2ec0*/  VIADDMNMX R32, R15, R55, R32, PT ;  /* 0x000000370f207246 */ /* 0x000fe40003800120 */
[----:B------:R-:W-:-:S07]  /*2ed0*/  VIMNMX R69, R69, R15, !PT ;  /* 0x0000000f45457248 */ /* 0x000fce0007fe0100 */
.L_x_4929:
[C---:B------:R-:W-:Y:S01]  /*2ee0*/  ISETP.GE.AND P2, PT, R74.reuse, 0x9, PT ;  /* 0x000000094a00780c */ /* 0x040fe20003f46270 */
[----:B------:R-:W-:Y:S01]  /*2ef0*/  UISETP.NE.AND UP0, UPT, UR52, URZ, UPT ;  /* 0x0000003f3400728c */ /* 0x000fe2000bf05270 */
[----:B------:R-:W-:Y:S02]  /*2f00*/  ISETP.GE.AND P1, PT, R74, 0x2, PT ;  /* 0x000000024a00780c */ /* 0x000fe40003f26270 */
        /* <DEDUP_REMOVED lines=13> */
[----:B-1----:R-:W-:Y:S02]  /*2fe0*/  FSEL R57, R21, -INF , !P3 ;  /* 0xff80000015397808 */ /* 0x002fe40005800000 */
        /* <DEDUP_REMOVED lines=138> */
[----:B------:R-:W0:Y:S02]  /*3890*/  SHFL.IDX PT, R32, R31, 0x1, 0x1c1f ;  /* 0x003c1f001f207f89 */ /* 0x000e2400000e0000 */
[----:B------:R-:W-:Y:S02]  /*38a0*/  FSEL R10, R85, -INF , !P6 ;  /* 0xff800000550a7808 */ /* 0x000fe40007000000 */
[----:B------:R-:W-:Y:S02]  /*38b0*/  PLOP3.LUT P6, PT, PT, PT, UP0, 0x40, 0x0 ;  /* 0x000000000000781c */ /* 0x000fe40003fce808 */
[----:B0-----:R-:W-:Y:S01]  /*38c0*/  VIADDMNMX R69, R32, R82, R75, PT ;  /* 0x0000005220457246 */ /* 0x001fe2000380014b */
[----:B------:R-:W-:-:S10]  /*38d0*/  IMAD.IADD R72, R79, 0x1, R32 ;  /* 0x000000014f487824 */ /* 0x000fd400078e0220 */
        /* <DEDUP_REMOVED lines=15> */
.L_x_4935:
[----:B------:R-:W-:Y:S02]  /*39d0*/  ULDC UR6, c[0x0][0x9e4] ;  /* 0x0002790000067ab9 */ /* 0x000fe40000000800 */
[----:B------:R-:W-:-:S05]  /*39e0*/  IMAD.U32 R32, RZ, RZ, UR6 ;  /* 0x00000006ff207e24 */ /* 0x000fca000f8e00ff */
[----:B------:R-:W-:-:S13]  /*39f0*/  ISETP.NE.AND P6, PT, R32, 0x1, PT ;  /* 0x000000012000780c */ /* 0x000fda0003fc5270 */
[----:B------:R-:W0:Y:S02]  /*3a00*/  @P6 LDC.64 R74, c[0x0][0x9e8] ;  /* 0x00027a00ff4a6b82 */ /* 0x000e240000000a00 */
[----:B0-----:R-:W-:-:S05]  /*3a10*/  @P6 IMAD.HI.U32 R74, R31, R74, RZ ;  /* 0x0000004a1f4a6227 */ /* 0x001fca00078e00ff */
[----:B------:R-:W-:-:S07]  /*3a20*/  @P6 SHF.R.U32.HI R31, RZ, R75, R74 ;  /* 0x0000004bff1f6219 */ /* 0x000fce000001164a */
.L_x_4936:
[----:B------:R-:W-:Y:S05]  /*3a30*/  BSYNC B0 ;  /* 0x0000000000007941 */ /* 0x000fea0003800000 */
.L_x_4934:
[----:B------:R-:W-:-:S04]  /*3a40*/  IMAD R31, R31, R32, -R78 ;  /* 0x000000201f1f7224 */ /* 0x000fc800078e0a4e */
[----:B------:R-:W-:-:S05]  /*3a50*/  IMAD R31, R16, -0x2, R31 ;  /* 0xfffffffe101f7824 */ /* 0x000fca00078e021f */
[----:B------:R-:W-:Y:S02]  /*3a60*/  VIADDMNMX R69, R31, R32, R69, PT ;  /* 0x000000201f457246 */ /* 0x000fe40003800145 */
[----:B------:R-:W-:-:S07]  /*3a70*/  VIMNMX R72, R72, R31, !PT ;  /* 0x0000001f48487248 */ /* 0x000fce0007fe0100 */
.L_x_4933:
[C---:B------:R-:W-:Y:S01]  /*3a80*/  ISETP.GT.AND P1, PT, R72.reuse, 0x1, !P1 ;  /* 0x000000014800780c */ /* 0x040fe20004f24270 */
[----:B------:R-:W-:Y:S01]  /*3a90*/  ULDC UR29, c[0x0][0x988] ;  /* 0x00026200001d7ab9 */ /* 0x000fe20000000800 */
[----:B------:R-:W-:Y:S01]  /*3aa0*/  ISETP.NE.AND P6, PT, R83, RZ, PT ;  /* 0x000000ff5300720c */ /* 0x000fe20003fc5270 */
[----:B------:R-:W-:Y:S01]  /*3ab0*/  UISETP.NE.AND UP1, UPT, UR53, URZ, UPT ;  /* 0x0000003f3500728c */ /* 0x000fe2000bf25270 */
[----:B------:R-:W-:Y:S01]  /*3ac0*/  ISETP.LT.OR P1, PT, R69, 0x2, P1 ;  /* 0x000000024500780c */ /* 0x000fe20000f21670 */
[----:B------:R-:W-:Y:S01]  /*3ad0*/  UISETP.NE.AND UP0, UPT, UR52, URZ, UPT ;  /* 0x0000003f3400728c */ /* 0x000fe2000bf05270 */
[C---:B------:R-:W-:Y:S01]  /*3ae0*/  ISETP.GT.AND P2, PT, R72.reuse, 0x8, !P2 ;  /* 0x000000084800780c */ /* 0x040fe20005744270 */
[----:B------:R-:W-:Y:S01]  /*3af0*/  UMOV UR10, UR40 ;  /* 0x00000028000a7c82 */ /* 0x000fe20008000000 */
[----:B------:R-:W-:Y:S02]  /*3b00*/  FSEL R3, R3, -INF , !P1 ;  /* 0xff80000003037808 */ /* 0x000fe40004800000 */
[----:B------:R-:W-:-:S02]  /*3b10*/  ISETP.GT.AND P1, PT, R72, 0x9, !P6 ;  /* 0x000000094800780c */ /* 0x000fc40007724270 */
[C---:B------:R-:W-:Y:S02]  /*3b20*/  ISETP.LT.OR P2, PT, R69.reuse, 0x9, P2 ;  /* 0x000000094500780c */ /* 0x040fe40001741670 */
[----:B------:R-:W-:Y:S01]  /*3b30*/  ISETP.LT.OR P1, PT, R69, 0xa, P1 ;  /* 0x0000000a4500780c */ /* 0x000fe20000f21670 */
[----:B------:R-:W-:Y:S01]  /*3b40*/  @UP1 ULDC UR6, c[0x0][0x44c] ;  /* 0x0001130000061ab9 */ /* 0x000fe20000000800 */
[----:B------:R-:W-:Y:S01]  /*3b50*/  FSEL R31, R14, -INF , !P2 ;  /* 0xff8000000e1f7808 */ /* 0x000fe20005000000 */
[----:B------:R-:W-:Y:S01]  /*3b60*/  UIMAD.WIDE.U32 UR6, UR40, UR6, URZ ;  /* 0x00000006280672a5 */ /* 0x000fe2000f8e003f */
[----:B------:R-:W-:Y:S01]  /*3b70*/  FSEL R32, R89, -INF , !P1 ;  /* 0xff80000059207808 */ /* 0x000fe20004800000 */
[----:B------:R-:W-:Y:S01]  /*3b80*/  @UP1 ULDC UR11, c[0x0][0x450] ;  /* 0x00011400000b1ab9 */ /* 0x000fe20000000800 */
[----:B------:R-:W-:Y:S01]  /*3b90*/  ISETP.NE.AND P1, PT, R86, RZ, PT ;  /* 0x000000ff5600720c */ /* 0x000fe20003f25270 */
[----:B------:R-:W-:Y:S01]  /*3ba0*/  @UP1 USHF.R.U32.HI UR10, URZ, UR11, UR7 ;  /* 0x0000000b3f0a1299 */ /* 0x000fe20008011607 */
[----:B------:R-:W-:-:S02]  /*3bb0*/  ISETP.NE.AND P2, PT, R90, RZ, PT ;  /* 0x000000ff5a00720c */ /* 0x000fc40003f45270 */
[----:B------:R-:W-:Y:S01]  /*3bc0*/  ISETP.GT.AND P1, PT, R72, 0x10, !P1 ;  /* 0x000000104800780c */ /* 0x000fe20004f24270 */
[----:B------:R-:W-:Y:S01]  /*3bd0*/  UIADD3 UR56, UR56, UR10, URZ ;  /* 0x0000000a38387290 */ /* 0x000fe2000fffe03f */
[----:B------:R-:W-:Y:S02]  /*3be0*/  FMNMX.FTZ R75, R81, R55, !PT ;  /* 0x00000037514b7209 */ /* 0x000fe40007810000 */
[----:B------:R-:W-:Y:S01]  /*3bf0*/  ISETP.LT.OR P1, PT, R69, 0x11, P1 ;  /* 0x000000114500780c */ /* 0x000fe20000f21670 */
[----:B------:R-:W-:Y:S01]  /*3c00*/  UIADD3 UR14, UR56, UR14, URZ ;  /* 0x0000000e380e7290 */ /* 0x000fe2000fffe03f */
[----:B------:R-:W-:Y:S02]  /*3c10*/  FMNMX.FTZ R14, R56, R75, !PT ;  /* 0x0000004b380e7209 */ /* 0x000fe40007810000 */
[----:B------:R-:W-:Y:S02]  /*3c20*/  FSEL R33, R33, -INF , !P1 ;  /* 0xff80000021217808 */ /* 0x000fe40004800000 */
[----:B------:R-:W-:-:S02]  /*3c30*/  ISETP.NE.AND P1, PT, R87, RZ, PT ;  /* 0x000000ff5700720c */ /* 0x000fc40003f25270 */
[----:B------:R-:W-:Y:S02]  /*3c40*/  ISETP.NE.AND P6, PT, R91, RZ, PT ;  /* 0x000000ff5b00720c */ /* 0x000fe40003fc5270 */
        /* <DEDUP_REMOVED lines=80> */
[C---:B------:R-:W-:Y:S02]  /*4150*/  ISETP.LT.OR P3, PT, R69.reuse, 0x71, P3 ;  /* 0x000000714500780c */ /* 0x040fe40001f61670 */
[C---:B------:R-:W-:Y:S02]  /*4160*/  ISETP.GT.AND P1, PT, R72.reuse, 0x41, !P1 ;  /* 0x000000414800780c */ /* 0x040fe40004f24270 */
[----:B------:R-:W-:Y:S02]  /*4170*/  ISETP.GT.AND P5, PT, R72, 0x78, !P5 ;  /* 0x000000784800780c */ /* 0x000fe40006fa4270 */
[----:B------:R-:W-:-:S02]  /*4180*/  ISETP.LT.OR P1, PT, R69, 0x42, P1 ;  /* 0x000000424500780c */ /* 0x000fc40000f21670 */
[----:B------:R-:W-:Y:S02]  /*4190*/  ISETP.LT.OR P4, PT, R69, 0x72, P4 ;  /* 0x000000724500780c */ /* 0x000fe40002781670 */
[----:B------:R-:W-:Y:S02]  /*41a0*/  FSEL R46, R46, -INF , !P1 ;  /* 0xff8000002e2e7808 */ /* 0x000fe40004800000 */
[----:B------:R-:W-:Y:S02]  /*41b0*/  ISETP.NE.AND P1, PT, R95, RZ, PT ;  /* 0x000000ff5f00720c */ /* 0x000fe40003f25270 */
[----:B------:R-:W-:Y:S02]  /*41c0*/  ISETP.LT.OR P5, PT, R69, 0x79, P5 ;  /* 0x000000794500780c */ /* 0x000fe40002fa1670 */
        /* <DEDUP_REMOVED lines=23> */
[C---:B------:R-:W-:Y:S02]  /*4340*/  ISETP.GT.AND P1, PT, R72.reuse, 0x60, !P2 ;  /* 0x000000604800780c */ /* 0x040fe40005724270 */
[----:B------:R-:W-:Y:S02]  /*4350*/  ISETP.NE.AND P2, PT, R111, RZ, PT ;  /* 0x000000ff6f00720c */ /* 0x000fe40003f45270 */
[----:B------:R-:W-:Y:S02]  /*4360*/  ISETP.LT.OR P1, PT, R69, 0x61, P1 ;  /* 0x000000614500780c */ /* 0x000fe40000f21670 */
[----:B------:R-:W-:Y:S02]  /*4370*/  ISETP.GT.AND P2, PT, R72, 0x69, !P2 ;  /* 0x000000694800780c */ /* 0x000fe40005744270 */
[----:B------:R-:W-:-:S02]  /*4380*/  FSEL R53, R53, -INF , !P1 ;  /* 0xff80000035357808 */ /* 0x000fc40004800000 */
[----:B------:R-:W-:Y:S02]  /*4390*/  ISETP.GT.AND P1, PT, R72, 0x61, !P6 ;  /* 0x000000614800780c */ /* 0x000fe40007724270 */
[----:B------:R-:W-:Y:S02]  /*43a0*/  ISETP.NE.AND P6, PT, R76, RZ, PT ;  /* 0x000000ff4c00720c */ /* 0x000fe40003fc5270 */
[----:B0-----:R-:W-:Y:S02]  /*43b0*/  FMNMX.FTZ R76, R75, R14, !PT ;  /* 0x0000000e4b4c7209 */ /* 0x001fe40007810000 */
[C---:B------:R-:W-:Y:S02]  /*43c0*/  ISETP.LT.OR P1, PT, R69.reuse, 0x62, P1 ;  /* 0x000000624500780c */ /* 0x040fe40000f21670 */
[----:B------:R-:W-:Y:S01]  /*43d0*/  ISETP.LT.OR P2, PT, R69, 0x6a, P2 ;  /* 0x0000006a4500780c */ /* 0x000fe20001741670 */
[----:B------:R-:W0:Y:S01]  /*43e0*/  SHFL.BFLY PT, R77, R76, 0x1, 0x1f ;  /* 0x0c201f004c4d7f89 */ /* 0x000e2200000e0000 */
[----:B------:R-:W-:-:S02]  /*43f0*/  FSEL R54, R54, -INF , !P1 ;  /* 0xff80000036367808 */ /* 0x000fc40004800000 */
[----:B0-----:R-:W-:Y:S01]  /*4400*/  FMNMX.FTZ R14, R76, R77, !PT ;  /* 0x0000004d4c0e7209 */ /* 0x001fe20007810000 */
[----:B------:R-:W-:-:S03]  /*4410*/  IMAD.U32 R77, RZ, RZ, UR29 ;  /* 0x0000001dff4d7e24 */ /* 0x000fc6000f8e00ff */
[C---:B------:R-:W-:Y:S01]  /*4420*/  FSETP.NEU.FTZ.AND P1, PT, R14.reuse, -INF , PT ;  /* 0xff8000000e00780b */ /* 0x040fe20003f3d000 */
[----:B------:R-:W-:-:S05]  /*4430*/  FFMA.FTZ R74, R14, R77, -8 ;  /* 0xc10000000e4a7423 */ /* 0x000fca000001004d */
[----:B------:R-:W-:Y:S02]  /*4440*/  FSEL R78, R74, RZ, P1 ;  /* 0x000000ff4a4e7208 */ /* 0x000fe40000800000 */
[----:B------:R-:W-:Y:S02]  /*4450*/  ISETP.GT.AND P1, PT, R72, RZ, !P6 ;  /* 0x000000ff4800720c */ /* 0x000fe40007724270 */
[----:B------:R-:W-:Y:S01]  /*4460*/  ISETP.NE.AND P6, PT, R80, RZ, PT ;  /* 0x000000ff5000720c */ /* 0x000fe20003fc5270 */
[----:B------:R-:W-:-:S01]  /*4470*/  FFMA.FTZ R77, R68, UR29, -R78 ;  /* 0x0000001d444d7c23 */ /* 0x000fc2000801084e */
[----:B------:R-:W-:Y:S01]  /*4480*/  ISETP.LT.OR P1, PT, R69, 0x1, P1 ;  /* 0x000000014500780c */ /* 0x000fe20000f21670 */
[----:B------:R-:W-:-:S01]  /*4490*/  FFMA.FTZ R55, R55, UR29, -R78 ;  /* 0x0000001d37377c23 */ /* 0x000fc2000801084e */
[----:B------:R-:W-:Y:S01]  /*44a0*/  ISETP.GT.AND P6, PT, R72, 0x79, !P6 ;  /* 0x000000794800780c */ /* 0x000fe200077c4270 */
[----:B------:R-:W-:-:S01]  /*44b0*/  FFMA.FTZ R56, R56, UR29, -R78 ;  /* 0x0000001d38387c23 */ /* 0x000fc2000801084e */
[----:B------:R-:W-:Y:S01]  /*44c0*/  FSEL R74, R2, -INF , !P1 ;  /* 0xff800000024a7808 */ /* 0x000fe20004800000 */
        /* <DEDUP_REMOVED lines=22> */
[----:B------:R-:W-:Y:S01]  /*4630*/  FFMA.FTZ R12, R20, UR29, -R78 ;  /* 0x0000001d140c7c23 */ /* 0x000fe2000801084e */
[----:B------:R-:W-:Y:S01]  /*4640*/  FMNMX.FTZ R75, R35, R76, !PT ;  /* 0x0000004c234b7209 */ /* 0x000fe20007810000 */
[----:B------:R-:W-:-:S02]  /*4650*/  IMAD.U32 R20, RZ, RZ, UR29 ;  /* 0x0000001dff147e24 */ /* 0x000fc4000f8e00ff */
        /* <DEDUP_REMOVED lines=13> */
[--C-:B------:R-:W-:Y:S01]  /*4730*/  FFMA.FTZ R24, R24, UR29, -R78.reuse ;  /* 0x0000001d18187c23 */ /* 0x100fe2000801084e */
[----:B------:R-:W-:Y:S01]  /*4740*/  FMNMX.FTZ R73, R39, R76, !PT ;  /* 0x0000004c27497209 */ /* 0x000fe20007810000 */
[----:B------:R-:W-:-:S02]  /*4750*/  FFMA.FTZ R21, R21, UR29, -R78 ;  /* 0x0000001d15157c23 */ /* 0x000fc4000801084e */
[----:B------:R-:W3:Y:S01]  /*4760*/  MUFU.EX2 R59, R59 ;  /* 0x0000003b003b7308 */ /* 0x000ee20000000800 */
[----:B------:R-:W-:Y:S01]  /*4770*/  FMNMX.FTZ R76, R40, R73, !PT ;  /* 0x00000049284c7209 */ /* 0x000fe20007810000 */
[----:B--2---:R-:W-:-:S03]  /*4780*/  FFMA.FTZ R75, R70, UR29, -R78 ;  /* 0x0000001d464b7c23 */ /* 0x004fc6000801084e */
[----:B------:R-:W-:-:S03]  /*4790*/  FMNMX.FTZ R73, R41, R76, !PT ;  /* 0x0000004c29497209 */ /* 0x000fc60007810000 */
[----:B------:R-:W2:Y:S01]  /*47a0*/  MUFU.EX2 R57, R57 ;  /* 0x0000003900397308 */ /* 0x000ea20000000800 */
[----:B------:R-:W-:Y:S01]  /*47b0*/  FMNMX.FTZ R76, R42, R73, !PT ;  /* 0x000000492a4c7209 */ /* 0x000fe20007810000 */
[----:B------:R-:W-:-:S03]  /*47c0*/  FFMA.FTZ R73, R71, UR29, -R78 ;  /* 0x0000001d47497c23 */ /* 0x000fc6000801084e */
[----:B------:R-:W-:-:S03]  /*47d0*/  FMNMX.FTZ R71, R43, R76, !PT ;  /* 0x0000004c2b477209 */ /* 0x000fc60007810000 */
[----:B------:R-:W4:Y:S01]  /*47e0*/  MUFU.EX2 R58, R58 ;  /* 0x0000003a003a7308 */ /* 0x000f220000000800 */
[----:B------:R-:W-:-:S04]  /*47f0*/  FMNMX.FTZ R76, R44, R71, !PT ;  /* 0x000000472c4c7209 */ /* 0x000fc80007810000 */
[----:B------:R-:W-:-:S03]  /*4800*/  FMNMX.FTZ R71, R45, R76, !PT ;  /* 0x0000004c2d477209 */ /* 0x000fc60007810000 */
[----:B------:R-:W-:Y:S01]  /*4810*/  MUFU.EX2 R76, R75 ;  /* 0x0000004b004c7308 */ /* 0x000fe20000000800 */
[----:B------:R-:W-:-:S04]  /*4820*/  FMNMX.FTZ R70, R46, R71, !PT ;  /* 0x000000472e467209 */ /* 0x000fc80007810000 */
[----:B------:R-:W-:-:S03]  /*4830*/  FMNMX.FTZ R71, R47, R70, !PT ;  /* 0x000000462f477209 */ /* 0x000fc60007810000 */
[----:B------:R-:W5:Y:S01]  /*4840*/  MUFU.EX2 R61, R61 ;  /* 0x0000003d003d7308 */ /* 0x000f620000000800 */
[----:B------:R-:W-:-:S04]  /*4850*/  FMNMX.FTZ R70, R48, R71, !PT ;  /* 0x0000004730467209 */ /* 0x000fc80007810000 */
[----:B------:R-:W-:Y:S01]  /*4860*/  FMNMX.FTZ R71, R49, R70, !PT ;  /* 0x0000004631477209 */ /* 0x000fe20007810000 */
[----:B------:R-:W-:-:S02]  /*4870*/  FFMA.FTZ R70, R67, UR29, -R78 ;  /* 0x0000001d43467c23 */ /* 0x000fc4000801084e */
[----:B------:R-:W5:Y:S01]  /*4880*/  MUFU.EX2 R60, R60 ;  /* 0x0000003c003c7308 */ /* 0x000f620000000800 */
[----:B------:R-:W-:Y:S01]  /*4890*/  FMNMX.FTZ R68, R50, R71, !PT ;  /* 0x0000004732447209 */ /* 0x000fe20007810000 */
[----:B------:R-:W-:Y:S01]  /*48a0*/  FFMA.FTZ R71, R66, UR29, -R78 ;  /* 0x0000001d42477c23 */ /* 0x000fe2000801084e */
[----:B------:R-:W-:Y:S02]  /*48b0*/  FSEL R66, R5, -INF , !P1 ;  /* 0xff80000005427808 */ /* 0x000fe40004800000 */
[----:B------:R-:W-:-:S03]  /*48c0*/  FMNMX.FTZ R67, R51, R68, !PT ;  /* 0x0000004433437209 */ /* 0x000fc60007810000 */
[----:B------:R-:W5:Y:S01]  /*48d0*/  MUFU.EX2 R63, R63 ;  /* 0x0000003f003f7308 */ /* 0x000f620000000800 */
[----:B------:R-:W-:-:S04]  /*48e0*/  FMNMX.FTZ R68, R52, R67, !PT ;  /* 0x0000004334447209 */ /* 0x000fc80007810000 */
[----:B------:R-:W-:Y:S02]  /*48f0*/  FMNMX.FTZ R67, R53, R68, !PT ;  /* 0x0000004435437209 */ /* 0x000fe40007810000 */
[----:B------:R-:W-:Y:S01]  /*4900*/  FSEL R68, R6, -INF , !P4 ;  /* 0xff80000006447808 */ /* 0x000fe20006000000 */
[--C-:B------:R-:W-:Y:S01]  /*4910*/  FFMA.FTZ R6, R64, UR29, -R78.reuse ;  /* 0x0000001d40067c23 */ /* 0x100fe2000801084e */
[----:B------:R-:W-:Y:S01]  /*4920*/  FMNMX.FTZ R5, R54, R67, !PT ;  /* 0x0000004336057209 */ /* 0x000fe20007810000 */
[----:B------:R-:W5:Y:S01]  /*4930*/  MUFU.EX2 R73, R73 ;  /* 0x0000004900497308 */ /* 0x000f620000000800 */
[----:B------:R-:W-:Y:S02]  /*4940*/  FSEL R67, R4, -INF , !P2 ;  /* 0xff80000004437808 */ /* 0x000fe40005000000 */
[----:B------:R-:W-:Y:S02]  /*4950*/  FMNMX.FTZ R4, R66, R5, !PT ;  /* 0x0000000542047209 */ /* 0x000fe40007810000 */
[----:B------:R-:W-:Y:S01]  /*4960*/  FSEL R64, R9, -INF , !P5 ;  /* 0xff80000009407808 */ /* 0x000fe20006800000 */
[----:B------:R-:W-:Y:S01]  /*4970*/  FFMA.FTZ R9, R15, UR29, -R78 ;  /* 0x0000001d0f097c23 */ /* 0x000fe2000801084e */
[----:B------:R-:W-:Y:S01]  /*4980*/  FMNMX.FTZ R4, R67, R4, !PT ;  /* 0x0000000443047209 */ /* 0x000fe20007810000 */
[----:B------:R0:W-:Y:S03]  /*4990*/  MUFU.EX2 R75, R6 ;  /* 0x00000006004b7308 */ /* 0x0001e60000000800 */
        /* <DEDUP_REMOVED lines=11> */
[----:B------:R-:W-:Y:S01]  /*4a50*/  FFMA.FTZ R5, R13, UR29, -R78 ;  /* 0x0000001d0d057c23 */ /* 0x000fe2000801084e */
[----:B------:R-:W-:-:S01]  /*4a60*/  FADD.FTZ R13, R2, R55 ;  /* 0x00000037020d7221 */ /* 0x000fc20000010000 */
[--C-:B------:R-:W-:Y:S01]  /*4a70*/  FFMA.FTZ R4, R11, UR29, -R78.reuse ;  /* 0x0000001d0b047c23 */ /* 0x100fe2000801084e */
[----:B------:R-:W-:-:S01]  /*4a80*/  FFMA.FTZ R11, R10, UR29, -R78 ;  /* 0x0000001d0a0b7c23 */ /* 0x000fc2000801084e */
[----:B------:R-:W0:Y:S01]  /*4a90*/  SHFL.BFLY PT, R7, R6, 0x1, 0x1f ;  /* 0x0c201f0006077f89 */ /* 0x000e2200000e0000 */
[----:B-1----:R-:W-:-:S01]  /*4aa0*/  FADD.FTZ R10, R56, R13 ;  /* 0x0000000d380a7221 */ /* 0x002fc20000010000 */
[C---:B---3--:R-:W-:Y:S01]  /*4ab0*/  F2FP.SATFINITE.E4M3.F32.PACK_AB_MERGE_C R56, R59.reuse, R56, RZ ;  /* 0x000000383b38723e */ /* 0x048fe200048070ff */
[----:B------:R-:W-:Y:S02]  /*4ac0*/  MUFU.EX2 R29, R29 ;  /* 0x0000001d001d7308 */ /* 0x000fe40000000800 */
[----:B------:R-:W-:-:S01]  /*4ad0*/  FADD.FTZ R10, R59, R10 ;  /* 0x0000000a3b0a7221 */ /* 0x000fc20000010000 */
[----:B------:R-:W-:-:S03]  /*4ae0*/  F2FP.SATFINITE.E4M3.F32.PACK_AB_MERGE_C R196, R55, R2, R56 ;  /* 0x0000000237c4723e */ /* 0x000fc60004807038 */
[----:B--2---:R-:W-:Y:S02]  /*4af0*/  FADD.FTZ R13, R57, R10 ;  /* 0x0000000a390d7221 */ /* 0x004fe40000010000 */
[----:B------:R-:W-:Y:S08]  /*4b00*/  MUFU.EX2 R72, R72 ;  /* 0x0000004800487308 */ /* 0x000ff00000000800 */
[----:B------:R-:W-:Y:S01]  /*4b10*/  MUFU.EX2 R82, R27 ;  /* 0x0000001b00527308 */ /* 0x000fe20000000800 */
[----:B0-----:R-:W-:Y:S01]  /*4b20*/  FMNMX.FTZ R7, R6, R7, !PT ;  /* 0x0000000706077209 */ /* 0x001fe20007810000 */
[----:B------:R-:W-:-:S06]  /*4b30*/  FFMA.FTZ R6, R8, UR29, -R78 ;  /* 0x0000001d08067c23 */ /* 0x000fcc000801084e */
[----:B------:R-:W-:Y:S01]  /*4b40*/  MUFU.EX2 R25, R25 ;  /* 0x0000001900197308 */ /* 0x000fe20000000800 */
[C---:B------:R-:W-:Y:S01]  /*4b50*/  FSETP.NEU.FTZ.AND P1, PT, R7.reuse, -INF , PT ;  /* 0xff8000000700780b */ /* 0x040fe20003f3d000 */
[----:B------:R-:W-:Y:S01]  /*4b60*/  FFMA.FTZ R8, R7, R20, -8 ;  /* 0xc100000007087423 */ /* 0x000fe20000010014 */
[----:B----4-:R-:W-:-:S04]  /*4b70*/  FADD.FTZ R20, R58, R13 ;  /* 0x0000000d3a147221 */ /* 0x010fc80000010000 */
[----:B------:R-:W-:Y:S01]  /*4b80*/  FSEL R8, R8, RZ, P1 ;  /* 0x000000ff08087208 */ /* 0x000fe20000800000 */
[----:B-----5:R-:W-:-:S01]  /*4b90*/  FADD.FTZ R15, R61, R20 ;  /* 0x000000143d0f7221 */ /* 0x020fc20000010000 */
[----:B------:R-:W-:Y:S01]  /*4ba0*/  MUFU.EX2 R28, R28 ;  /* 0x0000001c001c7308 */ /* 0x000fe20000000800 */
[----:B------:R-:W-:Y:S02]  /*4bb0*/  PLOP3.LUT P1, PT, PT, PT, UP0, 0x40, 0x0 ;  /* 0x000000000000781c */ /* 0x000fe40003f2e808 */
        /* <DEDUP_REMOVED lines=16> */
[----:B------:R-:W-:Y:S01]  /*4cc0*/  FFMA.FTZ R42, R42, UR29, -R8 ;  /* 0x0000001d2a2a7c23 */ /* 0x000fe20008010808 */
[----:B------:R-:W-:-:S01]  /*4cd0*/  FADD.FTZ R20, R60, R15 ;  /* 0x0000000f3c147221 */ /* 0x000fc20000010000 */
[--C-:B------:R-:W-:Y:S01]  /*4ce0*/  FFMA.FTZ R43, R43, UR29, -R8.reuse ;  /* 0x0000001d2b2b7c23 */ /* 0x100fe20008010808 */
[----:B------:R-:W-:-:S01]  /*4cf0*/  FFMA.FTZ R44, R44, UR29, -R8 ;  /* 0x0000001d2c2c7c23 */ /* 0x000fc20008010808 */
[----:B------:R-:W-:Y:S01]  /*4d00*/  FFMA.FTZ R45, R45, UR29, -R8 ;  /* 0x0000001d2d2d7c23 */ /* 0x000fe20008010808 */
[----:B------:R-:W-:-:S01]  /*4d10*/  FADD.FTZ R20, R63, R20 ;  /* 0x000000143f147221 */ /* 0x000fc20000010000 */
[----:B------:R-:W1:Y:S01]  /*4d20*/  MUFU.EX2 R31, R31 ;  /* 0x0000001f001f7308 */ /* 0x000e620000000800 */
[----:B------:R-:W-:-:S01]  /*4d30*/  FFMA.FTZ R46, R46, UR29, -R8 ;  /* 0x0000001d2e2e7c23 */ /* 0x000fc20008010808 */
[----:B------:R-:W-:Y:S01]  /*4d40*/  FFMA.FTZ R47, R47, UR29, -R8 ;  /* 0x0000001d2f2f7c23 */ /* 0x000fe20008010808 */
[----:B------:R-:W-:-:S01]  /*4d50*/  FADD.FTZ R15, R73, R20 ;  /* 0x00000014490f7221 */ /* 0x000fc20000010000 */
[--C-:B------:R-:W-:Y:S01]  /*4d60*/  FFMA.FTZ R48, R48, UR29, -R8.reuse ;  /* 0x0000001d30307c23 */ /* 0x100fe20008010808 */
[----:B------:R-:W-:-:S01]  /*4d70*/  FFMA.FTZ R49, R49, UR29, -R8 ;  /* 0x0000001d31317c23 */ /* 0x000fc20008010808 */
[----:B------:R-:W-:Y:S01]  /*4d80*/  FFMA.FTZ R50, R50, UR29, -R8 ;  /* 0x0000001d32327c23 */ /* 0x000fe20008010808 */
[----:B------:R-:W-:-:S01]  /*4d90*/  FADD.FTZ R15, R76, R15 ;  /* 0x0000000f4c0f7221 */ /* 0x000fc20000010000 */
        /* <DEDUP_REMOVED lines=18> */
[----:B------:R-:W-:Y:S02]  /*4ec0*/  F2FP.SATFINITE.E4M3.F32.PACK_AB_MERGE_C R73, R76, R73, RZ ;  /* 0x000000494c49723e */ /* 0x000fe400048070ff */
[----:B------:R-:W-:Y:S02]  /*4ed0*/  F2FP.SATFINITE.E4M3.F32.PACK_AB_MERGE_C R197, R3, R74, R31 ;  /* 0x0000004a03c5723e */ /* 0x000fe4000480701f */
[----:B------:R-:W2:Y:S01]  /*4ee0*/  MUFU.EX2 R35, R35 ;  /* 0x0000002300237308 */ /* 0x000ea20000000800 */
[----:B0-----:R-:W-:-:S01]  /*4ef0*/  FADD.FTZ R13, R33, R10 ;  /* 0x0000000a210d7221 */ /* 0x001fc20000010000 */
[----:B------:R-:W-:Y:S01]  /*4f00*/  FADD.FTZ R10, R62, R15 ;  /* 0x0000000f3e0a7221 */ /* 0x000fe20000010000 */
[----:B------:R-:W-:-:S02]  /*4f10*/  F2FP.SATFINITE.E4M3.F32.PACK_AB_MERGE_C R198, R58, R57, R61 ;  /* 0x000000393ac6723e */ /* 0x000fc4000480703d */
[----:B------:R-:W-:Y:S01]  /*4f20*/  F2FP.SATFINITE.E4M3.F32.PACK_AB_MERGE_C R192, R63, R60, R73 ;  /* 0x0000003c3fc0723e */ /* 0x000fe20004807049 */
[----:B------:R-:W-:-:S01]  /*4f30*/  FADD.FTZ R15, R77, R10 ;  /* 0x0000000a4d0f7221 */ /* 0x000fc20000010000 */
[----:B------:R-:W-:Y:S01]  /*4f40*/  F2FP.SATFINITE.E4M3.F32.PACK_AB_MERGE_C R10, R71, R70, RZ ;  /* 0x00000046470a723e */ /* 0x000fe200048070ff */
[----:B------:R-:W0:Y:S01]  /*4f50*/  MUFU.EX2 R36, R36 ;  /* 0x0000002400247308 */ /* 0x000e220000000800 */
[----:B-1----:R-:W-:-:S01]  /*4f60*/  FADD.FTZ R2, R34, R13 ;  /* 0x0000000d22027221 */ /* 0x002fc20000010000 */
[----:B------:R-:W-:Y:S01]  /*4f70*/  FADD.FTZ R70, R70, R15 ;  /* 0x0000000f46467221 */ /* 0x000fe20000010000 */
[----:B------:R-:W-:Y:S02]  /*4f80*/  F2FP.SATFINITE.E4M3.F32.PACK_AB_MERGE_C R194, R77, R62, R10 ;  /* 0x0000003e4dc2723e */ /* 0x000fe4000480700a */
[----:B------:R-:W-:Y:S01]  /*4f90*/  F2FP.SATFINITE.E4M3.F32.PACK_AB_MERGE_C R15, R29, R30, RZ ;  /* 0x0000001e1d0f723e */ /* 0x000fe200048070ff */
[----:B------:R-:W-:-:S02]  /*4fa0*/  FADD.FTZ R71, R71, R70 ;  /* 0x0000004647477221 */ /* 0x000fc40000010000 */
[----:B------:R-:W1:Y:S01]  /*4fb0*/  MUFU.EX2 R37, R37 ;  /* 0x0000002500257308 */ /* 0x000e620000000800 */
[----:B--2---:R-:W-:-:S01]  /*4fc0*/  FADD.FTZ R13, R35, R2 ;  /* 0x00000002230d7221 */ /* 0x004fc20000010000 */
[----:B------:R-:W-:Y:S01]  /*4fd0*/  FADD.FTZ R10, R72, R71 ;  /* 0x00000047480a7221 */ /* 0x000fe20000010000 */
[----:B------:R-:W-:-:S03]  /*4fe0*/  F2FP.SATFINITE.E4M3.F32.PACK_AB_MERGE_C R188, R75, R72, R15 ;  /* 0x000000484bbc723e */ /* 0x000fc6000480700f */
[----:B------:R-:W-:Y:S01]  /*4ff0*/  FADD.FTZ R75, R75, R10 ;  /* 0x0000000a4b4b7221 */ /* 0x000fe20000010000 */
[----:B------:R-:W-:Y:S01]  /*5000*/  F2FP.SATFINITE.E4M3.F32.PACK_AB_MERGE_C R10, R25, R82, RZ ;  /* 0x00000052190a723e */ /* 0x000fe200048070ff */
[----:B------:R-:W2:Y:S01]  /*5010*/  MUFU.EX2 R38, R38 ;  /* 0x0000002600267308 */ /* 0x000ea20000000800 */
[----:B0-----:R-:W-:-:S01]  /*5020*/  FADD.FTZ R2, R36, R13 ;  /* 0x0000000d24027221 */ /* 0x001fc20000010000 */
[----:B------:R-:W-:Y:S01]  /*5030*/  FADD.FTZ R30, R30, R75 ;  /* 0x0000004b1e1e7221 */ /* 0x000fe20000010000 */
[----:B------:R-:W-:Y:S02]  /*5040*/  F2FP.SATFINITE.E4M3.F32.PACK_AB_MERGE_C R190, R28, R79, R10 ;  /* 0x0000004f1cbe723e */ /* 0x000fe4000480700a */
[----:B------:R-:W-:Y:S01]  /*5050*/  F2FP.SATFINITE.E4M3.F32.PACK_AB_MERGE_C R35, R36, R35, RZ ;  /* 0x000000232423723e */ /* 0x000fe200048070ff */
[----:B------:R-:W-:-:S02]  /*5060*/  FADD.FTZ R30, R29, R30 ;  /* 0x0000001e1d1e7221 */ /* 0x000fc40000010000 */
[----:B------:R-:W0:Y:S01]  /*5070*/  MUFU.EX2 R39, R39 ;  /* 0x0000002700277308 */ /* 0x000e220000000800 */
[----:B-1----:R-:W-:-:S01]  /*5080*/  FADD.FTZ R13, R37, R2 ;  /* 0x00000002250d7221 */ /* 0x002fc20000010000 */
[----:B------:R-:W-:Y:S01]  /*5090*/  FADD.FTZ R79, R79, R30 ;  /* 0x0000001e4f4f7221 */ /* 0x000fe20000010000 */
[----:B------:R-:W-:-:S03]  /*50a0*/  F2FP.SATFINITE.E4M3.F32.PACK_AB_MERGE_C R199, R34, R33, R35 ;  /* 0x0000002122c7723e */ /* 0x000fc60004807023 */
[----:B------:R-:W-:Y:S02]  /*50b0*/  FADD.FTZ R79, R28, R79 ;  /* 0x0000004f1c4f7221 */ /* 0x000fe40000010000 */
[----:B------:R-:W1:Y:S01]  /*50c0*/  MUFU.EX2 R40, R40 ;  /* 0x0000002800287308 */ /* 0x000e620000000800 */
[----:B--2---:R-:W-:-:S01]  /*50d0*/  FADD.FTZ R2, R38, R13 ;  /* 0x0000000d26027221 */ /* 0x004fc20000010000 */
[----:B------:R-:W-:-:S04]  /*50e0*/  FADD.FTZ R82, R82, R79 ;  /* 0x0000004f52527221 */ /* 0x000fc80000010000 */
[----:B------:R-:W-:Y:S02]  /*50f0*/  FADD.FTZ R25, R25, R82 ;  /* 0x0000005219197221 */ /* 0x000fe40000010000 */
        /* <DEDUP_REMOVED lines=26> */
[----:B------:R-:W-:Y:S01]  /*52a0*/  MUFU.EX2 R12, R12 ;  /* 0x0000000c000c7308 */ /* 0x000fe20000000800 */
[----:B-1----:R-:W-:-:S07]  /*52b0*/  FADD.FTZ R13, R49, R2 ;  /* 0x00000002310d7221 */ /* 0x002fce0000010000 */
[----:B------:R-:W0:Y:S01]  /*52c0*/  MUFU.EX2 R9, R9 ;  /* 0x0000000900097308 */ /* 0x000e220000000800 */
[----:B--2---:R-:W-:-:S07]  /*52d0*/  FADD.FTZ R2, R50, R13 ;  /* 0x0000000d32027221 */ /* 0x004fce0000010000 */
[----:B------:R-:W1:Y:S08]  /*52e0*/  MUFU.EX2 R51, R51 ;  /* 0x0000003300337308 */ /* 0x000e700000000800 */
[----:B------:R-:W-:Y:S01]  /*52f0*/  MUFU.EX2 R24, R24 ;  /* 0x0000001800187308 */ /* 0x000fe20000000800 */
[----:B0-----:R-:W-:-:S07]  /*5300*/  F2FP.SATFINITE.E4M3.F32.PACK_AB_MERGE_C R10, R9, R12, RZ ;  /* 0x0000000c090a723e */ /* 0x001fce00048070ff */
[----:B------:R-:W0:Y:S01]  /*5310*/  MUFU.EX2 R21, R21 ;  /* 0x0000001500157308 */ /* 0x000e220000000800 */
[----:B-1----:R-:W-:-:S07]  /*5320*/  FADD.FTZ R3, R51, R2 ;  /* 0x0000000233037221 */ /* 0x002fce0000010000 */
[----:B------:R-:W1:Y:S08]  /*5330*/  MUFU.EX2 R52, R52 ;  /* 0x0000003400347308 */ /* 0x000e700000000800 */
[----:B------:R-:W2:Y:S01]  /*5340*/  MUFU.EX2 R53, R53 ;  /* 0x0000003500357308 */ /* 0x000ea20000000800 */
[----:B0-----:R-:W-:Y:S01]  /*5350*/  F2FP.SATFINITE.E4M3.F32.PACK_AB_MERGE_C R184, R21, R24, R10 ;  /* 0x0000001815b8723e */ /* 0x001fe2000480700a */
[----:B------:R-:W-:-:S04]  /*5360*/  FADD.FTZ R24, R24, R25 ;  /* 0x0000001918187221 */ /* 0x000fc80000010000 */
[----:B------:R-:W-:Y:S02]  /*5370*/  FADD.FTZ R21, R21, R24 ;  /* 0x0000001815157221 */ /* 0x000fe40000010000 */
[----:B------:R-:W-:Y:S01]  /*5380*/  MUFU.EX2 R6, R6 ;  /* 0x0000000600067308 */ /* 0x000fe20000000800 */
[C---:B-1----:R-:W-:Y:S01]  /*5390*/  F2FP.SATFINITE.E4M3.F32.PACK_AB_MERGE_C R51, R52.reuse, R51, RZ ;  /* 0x000000333433723e */ /* 0x042fe200048070ff */
[----:B------:R-:W-:Y:S01]  /*53a0*/  FADD.FTZ R52, R52, R3 ;  /* 0x0000000334347221 */ /* 0x000fe20000010000 */
[----:B------:R-:W-:-:S02]  /*53b0*/  FADD.FTZ R12, R12, R21 ;  /* 0x000000150c0c7221 */ /* 0x000fc40000010000 */
[----:B------:R-:W-:Y:S02]  /*53c0*/  F2FP.SATFINITE.E4M3.F32.PACK_AB_MERGE_C R191, R50, R49, R51 ;  /* 0x0000003132bf723e */ /* 0x000fe40004807033 */
[----:B------:R-:W-:-:S01]  /*53d0*/  FADD.FTZ R12, R9, R12 ;  /* 0x0000000c090c7221 */ /* 0x000fc20000010000 */
        /* <DEDUP_REMOVED lines=20> */
[----:B0-----:R-:W-:-:S07]  /*5520*/  FADD.FTZ R3, R65, R2 ;  /* 0x0000000241037221 */ /* 0x001fce0000010000 */
[----:B------:R-:W0:Y:S01]  /*5530*/  MUFU.EX2 R9, R8 ;  /* 0x0000000800097308 */ /* 0x000e220000000800 */
[----:B-1----:R-:W-:-:S04]  /*5540*/  FADD.FTZ R3, R68, R3 ;  /* 0x0000000344037221 */ /* 0x002fc80000010000 */
[----:B--2---:R-:W-:Y:S01]  /*5550*/  FADD.FTZ R2, R64, R3 ;  /* 0x0000000340027221 */ /* 0x004fe20000010000 */
[----:B------:R-:W-:-:S01]  /*5560*/  FADD.FTZ R3, R11, R6 ;  /* 0x000000060b037221 */ /* 0x000fc20000010000 */
[----:B------:R-:W-:Y:S01]  /*5570*/  VIADD R6, R88, 0xfffffffe ;  /* 0xfffffffe58067836 */ /* 0x000fe20000000000 */
[C---:B0-----:R-:W-:Y:S01]  /*5580*/  F2FP.SATFINITE.E4M3.F32.PACK_AB_MERGE_C R4, R9.reuse, R64, RZ ;  /* 0x000000400904723e */ /* 0x041fe200048070ff */
[----:B------:R-:W-:-:S03]  /*5590*/  FADD.FTZ R2, R9, R2 ;  /* 0x0000000209027221 */ /* 0x000fc60000010000 */
        /* <DEDUP_REMOVED lines=13> */
.L_x_4938:
[----:B------:R-:W-:Y:S02]  /*5670*/  ULDC UR18, c[0x0][0x9e4] ;  /* 0x0002790000127ab9 */ /* 0x000fe40000000800 */
[----:B------:R-:W-:-:S11]  /*5680*/  UISETP.NE.AND UP0, UPT, UR18, 0x1, UPT ;  /* 0x000000011200788c */ /* 0x000fd6000bf05270 */
[----:B------:R-:W-:Y:S02]  /*5690*/  @UP0 ULDC.64 UR6, c[0x0][0x9e8] ;  /* 0x00027a0000060ab9 */ /* 0x000fe40000000a00 */
[----:B------:R-:W-:-:S04]  /*56a0*/  UIMAD.WIDE.U32 UR10, UR15, UR6, URZ ;  /* 0x000000060f0a72a5 */ /* 0x000fc8000f8e003f */
[----:B------:R-:W-:-:S12]  /*56b0*/  @UP0 USHF.R.U32.HI UR15, URZ, UR7, UR11 ;  /* 0x000000073f0f0299 */ /* 0x000fd8000801160b */
.L_x_4939:
[----:B------:R-:W-:-:S04]  /*56c0*/  UIMAD UR15, UR15, UR18, UR18 ;  /* 0x000000120f0f72a4 */ /* 0x000fc8000f8e0212 */
[----:B------:R-:W-:-:S04]  /*56d0*/  UISETP.LT.AND UP0, UPT, UR14, UR15, UPT ;  /* 0x0000000f0e00728c */ /* 0x000fc8000bf01270 */
[----:B------:R-:W-:-:S12]  /*56e0*/  USEL UR14, UR14, UR15, UP0 ;  /* 0x0000000f0e0e7287 */ /* 0x000fd80008000000 */
.L_x_4937:
        /* <DEDUP_REMOVED lines=64> */
.L_x_4959:
[----:B------:R-:W-:Y:S01]  /*5af0*/  ISETP.NE.AND P2, PT, RZ, UR44, PT ;  /* 0x0000002cff007c0c */ /* 0x000fe2000bf45270 */
[----:B------:R-:W-:-:S04]  /*5b00*/  UISETP.NE.AND UP0, UPT, UR34, 0x1, UPT ;  /* 0x000000012200788c */ /* 0x000fc8000bf05270 */
[----:B------:R-:W-:-:S04]  /*5b10*/  USEL UR47, URZ, 0x1, UP0 ;  /* 0x000000013f2f7887 */ /* 0x000fc80008000000 */
[----:B------:R-:W-:-:S04]  /*5b20*/  ULOP3.LUT UR47, UR35, UR47, URZ, 0x3c, !UPT ;  /* 0x0000002f232f7292 */ /* 0x000fc8000f8e3c3f */
[----:B------:R-:W-:Y:S08]  /*5b30*/  @P2 BRA `(.L_x_4941) ;  /* 0x0000000000382947 */ /* 0x000ff00003800000 */
[----:B------:R-:W-:Y:S05]  /*5b40*/  @!P0 BRA `(.L_x_4942) ;  /* 0x0000000000048947 */ /* 0x000fea0003800000 */
[----:B------:R-:W-:Y:S01]  /*5b50*/  BPT.TRAP 0x1 ;  /* 0x000000040000795c */ /* 0x000fe20000300000 */
.L_x_4942:
        /* <DEDUP_REMOVED lines=9> */
.L_x_4943:
[----:B-1----:R-:W-:Y:S05]  /*5bf0*/  @P1 BRA `(.L_x_4941) ;  /* 0x0000000000081947 */ /* 0x002fea0003800000 */
[----:B------:R-:W1:Y:S02]  /*5c00*/  SYNCS.PHASECHK.TRANS64.TRYWAIT P1, [UR6+0x2a830], R7 ;  /* 0x02a83007ff0075a7 */ /* 0x000e640008020146 */
[----:B-1----:R-:W-:Y:S05]  /*5c10*/  @!P1 BRA `(.L_x_4944) ;  /* 0x0000014000dc9947 */ /* 0x002fea0003800000 */
.L_x_4941:
        /* <DEDUP_REMOVED lines=40> */
.L_x_4946:
[----:B------:R-:W-:Y:S01]  /*5ea0*/  ULEA UR6, UR34, UR36, 0x3 ;  /* 0x0000002422067291 */ /* 0x000fe2000f8e183f */
[----:B------:R-:W-:-:S05]  /*5eb0*/  IMAD.U32 R7, RZ, RZ, UR35 ;  /* 0x00000023ff077e24 */ /* 0x000fca000f8e00ff */
[----:B------:R-:W-:-:S04]  /*5ec0*/  SHF.L.U32 R7, R7, 0x1f, RZ ;  /* 0x0000001f07077819 */ /* 0x000fc800000006ff */
[----:B------:R0:W1:Y:S01]  /*5ed0*/  SYNCS.PHASECHK.TRANS64.TRYWAIT P1, [UR6+0x2a850], R7 ;  /* 0x02a85007ff0075a7 */ /* 0x0000620008020146 */
[----:B------:R-:W-:Y:S05]  /*5ee0*/  @!P0 BRA `(.L_x_4947) ;  /* 0x0000000000048947 */ /* 0x000fea0003800000 */
[----:B------:R-:W-:Y:S01]  /*5ef0*/  BPT.TRAP 0x1 ;  /* 0x000000040000795c */ /* 0x000fe20000300000 */
.L_x_4947:
[----:B-1----:R-:W-:Y:S05]  /*5f00*/  @P1 BRA `(.L_x_4945) ;  /* 0x0000000000081947 */ /* 0x002fea0003800000 */
[----:B------:R-:W1:Y:S02]  /*5f10*/  SYNCS.PHASECHK.TRANS64.TRYWAIT P1, [UR6+0x2a850], R7 ;  /* 0x02a85007ff0075a7 */ /* 0x000e640008020146 */
[----:B-1----:R-:W-:Y:S05]  /*5f20*/  @!P1 BRA `(.L_x_4948) ;  /* 0x0000014000309947 */ /* 0x002fea0003800000 */
.L_x_4945:
        /* <DEDUP_REMOVED lines=31> */
.L_x_4949:
[----:B------:R-:W-:Y:S01]  /*6120*/  UISETP.NE.AND UP1, UPT, UR53, URZ, UPT ;  /* 0x0000003f3500728c */ /* 0x000fe2000bf25270 */
[C---:B------:R-:W-:Y:S01]  /*6130*/  FMUL.FTZ R187, R0.reuse, R125 ;  /* 0x0000007d00bb7220 */ /* 0x040fe20000410000 */
[C---:B------:R-:W-:Y:S01]  /*6140*/  FMUL.FTZ R125, R0.reuse, R150 ;  /* 0x00000096007d7220 */ /* 0x040fe20000410000 */
[C---:B------:R-:W-:Y:S01]  /*6150*/  FMUL.FTZ R150, R0.reuse, R157 ;  /* 0x0000009d00967220 */ /* 0x040fe20000410000 */
[C---:B------:R-:W-:Y:S01]  /*6160*/  FMUL.FTZ R157, R0.reuse, R168 ;  /* 0x000000a8009d7220 */ /* 0x040fe20000410000 */
[----:B------:R-:W-:Y:S01]  /*6170*/  VIADD R168, R17, UR40 ;  /* 0x0000002811a87c36 */ /* 0x000fe20008000000 */
[----:B------:R-:W-:Y:S01]  /*6180*/  PLOP3.LUT P1, PT, PT, PT, UP1, 0x80, 0x0 ;  /* 0x000000000000781c */ /* 0x000fe20003f2f018 */
[C---:B------:R-:W-:Y:S01]  /*6190*/  FMUL.FTZ R8, R0.reuse, R123 ;  /* 0x0000007b00087220 */ /* 0x040fe20000410000 */
[----:B------:R-:W-:Y:S01]  /*61a0*/  PLOP3.LUT P2, PT, PT, PT, UP1, 0x80, 0x0 ;  /* 0x000000000000781c */ /* 0x000fe20003f4f018 */
[C---:B------:R-:W-:Y:S01]  /*61b0*/  FMUL.FTZ R123, R0.reuse, R146 ;  /* 0x00000092007b7220 */ /* 0x040fe20000410000 */
[----:B------:R-:W-:Y:S01]  /*61c0*/  ULEA UR6, UR46, UR36, 0x3 ;  /* 0x000000242e067291 */ /* 0x000fe2000f8e183f */
[C---:B------:R-:W-:Y:S01]  /*61d0*/  FMUL.FTZ R146, R0.reuse, R149 ;  /* 0x0000009500927220 */ /* 0x040fe20000410000 */
[----:B------:R-:W-:Y:S01]  /*61e0*/  @UP1 ULDC UR7, c[0x0][0x44c] ;  /* 0x0001130000071ab9 */ /* 0x000fe20000000800 */
[C---:B------:R-:W-:Y:S01]  /*61f0*/  FMUL.FTZ R190, R0.reuse, R133 ;  /* 0x0000008500be7220 */ /* 0x040fe20000410000 */
[C---:B------:R-:W-:Y:S01]  /*6200*/  FMUL.FTZ R149, R0.reuse, R156 ;  /* 0x0000009c00957220 */ /* 0x040fe20000410000 */
[C---:B------:R-:W-:Y:S01]  /*6210*/  FMUL.FTZ R156, R0.reuse, R165 ;  /* 0x000000a5009c7220 */ /* 0x040fe20000410000 */
[C---:B------:R-:W-:Y:S01]  /*6220*/  FMUL.FTZ R133, R0.reuse, R166 ;  /* 0x000000a600857220 */ /* 0x040fe20000410000 */
[----:B0-----:R-:W-:Y:S01]  /*6230*/  FMUL.FTZ R7, R0, R122 ;  /* 0x0000007a00077220 */ /* 0x001fe20000410000 */
[----:B------:R-:W-:Y:S01]  /*6240*/  UIADD3 UR6, UR6, 0x2a840, URZ ;  /* 0x0002a84006067890 */ /* 0x000fe2000fffe03f */
[----:B------:R-:W-:Y:S01]  /*6250*/  @P1 IMAD.HI.U32 R14, R168, UR7, RZ ;  /* 0x00000007a80e1c27 */ /* 0x000fe2000f8e00ff */
[----:B------:R-:W-:-:S03]  /*6260*/  @UP1 ULDC UR7, c[0x0][0x450] ;  /* 0x0001140000071ab9 */ /* 0x000fc60000000800 */
[C---:B------:R-:W-:Y:S01]  /*6270*/  FMUL.FTZ R122, R0.reuse, R143 ;  /* 0x0000008f007a7220 */ /* 0x040fe20000410000 */
[----:B------:R-:W-:Y:S01]  /*6280*/  FMUL.FTZ R143, R0, R144 ;  /* 0x00000090008f7220 */ /* 0x000fe20000410000 */
[----:B------:R-:W-:Y:S01]  /*6290*/  IMAD.SHL.U32 R165, R6, 0x80, RZ ;  /* 0x0000008006a57824 */ /* 0x000fe200078e00ff */
[----:B------:R-:W-:Y:S01]  /*62a0*/  @P2 SHF.R.U32.HI R168, RZ, UR7, R14 ;  /* 0x00000007ffa82c19 */ /* 0x000fe2000801160e */
[----:B------:R-:W-:Y:S01]  /*62b0*/  UISETP.NE.AND UP0, UPT, UR52, URZ, UPT ;  /* 0x0000003f3400728c */ /* 0x000fe2000bf05270 */
[C---:B------:R-:W-:Y:S01]  /*62c0*/  FMUL.FTZ R186, R0.reuse, R124 ;  /* 0x0000007c00ba7220 */ /* 0x040fe20000410000 */
[C---:B------:R-:W-:Y:S01]  /*62d0*/  FMUL.FTZ R9, R0.reuse, R126 ;  /* 0x0000007e00097220 */ /* 0x040fe20000410000 */
[C---:B------:R-:W-:Y:S01]  /*62e0*/  FMUL.FTZ R10, R0.reuse, R127 ;  /* 0x0000007f000a7220 */ /* 0x040fe20000410000 */
[----:B------:R-:W0:Y:S01]  /*62f0*/  SHFL.IDX PT, R166, R168, RZ, 0x1c1f ;  /* 0x001c1fffa8a67589 */ /* 0x000e2200000e0000 */
        /* <DEDUP_REMOVED lines=51> */
[----:B------:R-:W1:Y:S01]  /*6630*/  MUFU.TANH R184, R184 ;  /* 0x000000b800b87308 */ /* 0x000e620000002400 */
[----:B------:R-:W-:Y:S01]  /*6640*/  IMAD.U32 R14, RZ, RZ, UR45 ;  /* 0x0000002dff0e7e24 */ /* 0x000fe2000f8e00ff */
[----:B------:R-:W-:Y:S01]  /*6650*/  SYNCS.ARRIVE.TRANS64.RED.A1T0 RZ, [UR6], RZ ;  /* 0x000000ffffff79a7 */ /* 0x000fe20008100406 */
[----:B------:R-:W-:-:S03]  /*6660*/  ULOP3.LUT UR6, URZ, UR31, URZ, 0x33, !UPT ;  /* 0x0000001f3f067292 */ /* 0x000fc6000f8e333f */
[----:B------:R-:W-:Y:S02]  /*6670*/  IADD3 R15, -R14, UR39, R15 ;  /* 0x000000270e0f7c10 */ /* 0x000fe4000fffe10f */
[----:B------:R-:W2:Y:S03]  /*6680*/  MUFU.TANH R185, R185 ;  /* 0x000000b900b97308 */ /* 0x000ea60000002400 */
[C---:B------:R-:W-:Y:S02]  /*6690*/  VIADD R164, R15.reuse, UR32 ;  /* 0x000000200fa47c36 */ /* 0x040fe40008000000 */
[----:B------:R-:W-:Y:S02]  /*66a0*/  VIADD R163, R15, UR6 ;  /* 0x000000060fa37c36 */ /* 0x000fe40008000000 */
[--C-:B0-----:R-:W-:Y:S01]  /*66b0*/  IMAD.IADD R167, R164, 0x1, R166.reuse ;  /* 0x00000001a4a77824 */ /* 0x101fe200078e02a6 */
        /* <DEDUP_REMOVED lines=77> */
.L_x_4952:
[----:B------:R-:W-:-:S05]  /*6b90*/  IMAD.U32 R170, RZ, RZ, UR30 ;  /* 0x0000001effaa7e24 */ /* 0x000fca000f8e00ff */
[----:B------:R-:W-:-:S13]  /*6ba0*/  ISETP.NE.AND P1, PT, R170, 0x1, PT ;  /* 0x00000001aa00780c */ /* 0x000fda0003f25270 */
[----:B------:R-:W1:Y:S02]  /*6bb0*/  @P1 LDC.64 R14, c[0x0][0x9e8] ;  /* 0x00027a00ff0e1b82 */ /* 0x000e640000000a00 */
[----:B-1----:R-:W-:-:S05]  /*6bc0*/  @P1 IMAD.HI.U32 R14, R166, R14, RZ ;  /* 0x0000000ea60e1227 */ /* 0x002fca00078e00ff */
[----:B------:R-:W-:-:S07]  /*6bd0*/  @P1 SHF.R.U32.HI R166, RZ, R15, R14 ;  /* 0x0000000fffa61219 */ /* 0x000fce000001160e */
.L_x_4953:
[----:B------:R-:W-:Y:S05]  /*6be0*/  BSYNC B0 ;  /* 0x0000000000007941 */ /* 0x000fea0003800000 */
.L_x_4951:
[----:B------:R-:W-:-:S04]  /*6bf0*/  IMAD R15, R166, R170, -R165 ;  /* 0x000000aaa60f7224 */ /* 0x000fc800078e0aa5 */
[----:B------:R-:W-:-:S05]  /*6c00*/  IMAD R14, R16, -0x2, R15 ;  /* 0xfffffffe100e7824 */ /* 0x000fca00078e020f */
[----:B------:R-:W-:Y:S02]  /*6c10*/  VIADDMNMX R167, R14, R170, R167, PT ;  /* 0x000000aa0ea77246 */ /* 0x000fe400038001a7 */
[----:B------:R-:W-:-:S07]  /*6c20*/  VIMNMX R169, R169, R14, !PT ;  /* 0x0000000ea9a97248 */ /* 0x000fce0007fe0100 */
.L_x_4950:
[----:B------:R-:W-:Y:S01]  /*6c30*/  ISETP.GT.AND P1, PT, R6, -0x1, PT ;  /* 0xffffffff0600780c */ /* 0x000fe20003f24270 */
[----:B------:R-:W1:Y:S01]  /*6c40*/  SHFL.IDX PT, R14, R168, 0x1, 0x1c1f ;  /* 0x003c1f00a80e7f89 */ /* 0x000e6200000e0000 */
[----:B------:R-:W-:Y:S02]  /*6c50*/  UISETP.NE.AND UP0, UPT, UR52, URZ, UPT ;  /* 0x0000003f3400728c */ /* 0x000fe4000bf05270 */
[C---:B------:R-:W-:Y:S02]  /*6c60*/  ISETP.GT.AND P3, PT, R169.reuse, 0x8, P1 ;  /* 0x00000008a900780c */ /* 0x040fe40000f64270 */
[----:B------:R-:W-:Y:S02]  /*6c70*/  ISETP.GT.AND P6, PT, R169, RZ, P1 ;  /* 0x000000ffa900720c */ /* 0x000fe40000fc4270 */
[----:B------:R-:W-:Y:S02]  /*6c80*/  ISETP.LT.OR P3, PT, R167, 0x9, P3 ;  /* 0x00000009a700780c */ /* 0x000fe40001f61670 */
[----:B------:R-:W-:-:S02]  /*6c90*/  ISETP.GT.AND P2, PT, R169, 0x1, P1 ;  /* 0x00000001a900780c */ /* 0x000fc40000f44270 */
[----:B------:R-:W-:Y:S02]  /*6ca0*/  FSEL R186, R186, -INF , !P3 ;  /* 0xff800000baba7808 */ /* 0x000fe40005800000 */
[----:B------:R-:W-:Y:S02]  /*6cb0*/  ISETP.GT.AND P3, PT, R169, 0x19, P1 ;  /* 0x00000019a900780c */ /* 0x000fe40000f64270 */
[C---:B------:R-:W-:Y:S02]  /*6cc0*/  ISETP.LT.OR P6, PT, R167.reuse, 0x1, P6 ;  /* 0x00000001a700780c */ /* 0x040fe400037c1670 */
[C---:B------:R-:W-:Y:S02]  /*6cd0*/  ISETP.LT.OR P2, PT, R167.reuse, 0x2, P2 ;  /* 0x00000002a700780c */ /* 0x040fe40001741670 */
[----:B------:R-:W-:Y:S02]  /*6ce0*/  ISETP.LT.OR P3, PT, R167, 0x1a, P3 ;  /* 0x0000001aa700780c */ /* 0x000fe40001f61670 */
[----:B------:R-:W-:-:S02]  /*6cf0*/  FSEL R184, R184, -INF , !P6 ;  /* 0xff800000b8b87808 */ /* 0x000fc40007000000 */
[----:B------:R-:W-:Y:S01]  /*6d00*/  FSEL R166, R185, -INF , !P2 ;  /* 0xff800000b9a67808 */ /* 0x000fe20005000000 */
[--C-:B-1----:R-:W-:Y:S01]  /*6d10*/  IMAD.IADD R164, R164, 0x1, R14.reuse ;  /* 0x00000001a4a47824 */ /* 0x102fe200078e020e */
[----:B------:R-:W-:Y:S01]  /*6d20*/  ISETP.GT.AND P5, PT, R169, 0x9, P1 ;  /* 0x00000009a900780c */ /* 0x000fe20000fa4270 */
[----:B------:R-:W-:Y:S01]  /*6d30*/  IMAD.IADD R163, R163, 0x1, R14 ;  /* 0x00000001a3a37824 */ /* 0x000fe200078e020e */
[C---:B------:R-:W-:Y:S02]  /*6d40*/  ISETP.GT.AND P4, PT, R169.reuse, 0x10, P1 ;  /* 0x00000010a900780c */ /* 0x040fe40000f84270 */
[C---:B------:R-:W-:Y:S02]  /*6d50*/  ISETP.GT.AND P6, PT, R169.reuse, 0x11, P1 ;  /* 0x00000011a900780c */ /* 0x040fe40000fc4270 */
[----:B------:R-:W-:Y:S02]  /*6d60*/  ISETP.GT.AND P2, PT, R169, 0x18, P1 ;  /* 0x00000018a900780c */ /* 0x000fe40000f44270 */
[----:B0-----:R-:W-:-:S02]  /*6d70*/  FSEL R190, R190, -INF , !P3 ;  /* 0xff800000bebe7808 */ /* 0x001fc40005800000 */
[----:B------:R-:W-:Y:S02]  /*6d80*/  ISETP.GT.AND P3, PT, R169, 0x30, P1 ;  /* 0x00000030a900780c */ /* 0x000fe40000f64270 */
[C---:B------:R-:W-:Y:S02]  /*6d90*/  ISETP.LT.OR P5, PT, R167.reuse, 0xa, P5 ;  /* 0x0000000aa700780c */ /* 0x040fe40002fa1670 */
[C---:B------:R-:W-:Y:S02]  /*6da0*/  ISETP.LT.OR P4, PT, R167.reuse, 0x11, P4 ;  /* 0x00000011a700780c */ /* 0x040fe40002781670 */
[C---:B------:R-:W-:Y:S02]  /*6db0*/  ISETP.LT.OR P6, PT, R167.reuse, 0x12, P6 ;  /* 0x00000012a700780c */ /* 0x040fe400037c1670 */
[C---:B------:R-:W-:Y:S02]  /*6dc0*/  ISETP.LT.OR P2, PT, R167.reuse, 0x19, P2 ;  /* 0x00000019a700780c */ /* 0x040fe40001741670 */
[----:B------:R-:W-:-:S02]  /*6dd0*/  ISETP.LT.OR P3, PT, R167, 0x31, P3 ;  /* 0x00000031a700780c */ /* 0x000fc40001f61670 */
[----:B------:R-:W-:Y:S02]  /*6de0*/  FSEL R178, R187, -INF , !P5 ;  /* 0xff800000bbb27808 */ /* 0x000fe40006800000 */
[----:B------:R-:W-:Y:S02]  /*6df0*/  FSEL R188, R188, -INF , !P4 ;  /* 0xff800000bcbc7808 */ /* 0x000fe40006000000 */
[----:B------:R-:W-:Y:S02]  /*6e00*/  FSEL R176, R189, -INF , !P6 ;  /* 0xff800000bdb07808 */ /* 0x000fe40007000000 */
[----:B------:R-:W-:Y:S02]  /*6e10*/  FSEL R174, R191, -INF , !P2 ;  /* 0xff800000bfae7808 */ /* 0x000fe40005000000 */
[C---:B------:R-:W-:Y:S02]  /*6e20*/  ISETP.GT.AND P5, PT, R169.reuse, 0x20, P1 ;  /* 0x00000020a900780c */ /* 0x040fe40000fa4270 */
[----:B------:R-:W-:-:S02]  /*6e30*/  ISETP.GT.AND P4, PT, R169, 0x21, P1 ;  /* 0x00000021a900780c */ /* 0x000fc40000f84270 */
[C---:B------:R-:W-:Y:S02]  /*6e40*/  ISETP.GT.AND P6, PT, R169.reuse, 0x28, P1 ;  /* 0x00000028a900780c */ /* 0x040fe40000fc4270 */
        /* <DEDUP_REMOVED lines=47> */
[----:B------:R-:W-:Y:S02]  /*7140*/  PLOP3.LUT P3, PT, PT, PT, UP0, 0x40, 0x0 ;  /* 0x000000000000781c */ /* 0x000fe40003f6e808 */
[C---:B------:R-:W-:Y:S02]  /*7150*/  ISETP.LT.OR P5, PT, R167.reuse, 0x5a, P5 ;  /* 0x0000005aa700780c */ /* 0x040fe40002fa1670 */
        /* <DEDUP_REMOVED lines=33> */
.L_x_4956:
[----:B------:R-:W-:-:S05]  /*7370*/  IMAD.U32 R180, RZ, RZ, UR30 ;  /* 0x0000001effb47e24 */ /* 0x000fca000f8e00ff */
[----:B------:R-:W-:-:S13]  /*7380*/  ISETP.NE.AND P2, PT, R180, 0x1, PT ;  /* 0x00000001b400780c */ /* 0x000fda0003f45270 */
[----:B------:R-:W0:Y:S02]  /*7390*/  @P2 LDC.64 R14, c[0x0][0x9e8] ;  /* 0x00027a00ff0e2b82 */ /* 0x000e240000000a00 */
[----:B0-----:R-:W-:-:S05]  /*73a0*/  @P2 IMAD.HI.U32 R14, R167, R14, RZ ;  /* 0x0000000ea70e2227 */ /* 0x001fca00078e00ff */
[----:B------:R-:W-:-:S07]  /*73b0*/  @P2 SHF.R.U32.HI R167, RZ, R15, R14 ;  /* 0x0000000fffa72219 */ /* 0x000fce000001160e */
.L_x_4957:
[----:B------:R-:W-:Y:S05]  /*73c0*/  BSYNC B0 ;  /* 0x0000000000007941 */ /* 0x000fea0003800000 */
.L_x_4955:
[----:B------:R-:W-:-:S04]  /*73d0*/  IMAD R165, R167, R180, -R165 ;  /* 0x000000b4a7a57224 */ /* 0x000fc800078e0aa5 */
[----:B------:R-:W-:-:S05]  /*73e0*/  IMAD R165, R16, -0x2, R165 ;  /* 0xfffffffe10a57824 */ /* 0x000fca00078e02a5 */
[----:B------:R-:W-:Y:S02]  /*73f0*/  VIADDMNMX R164, R165, R180, R164, PT ;  /* 0x000000b4a5a47246 */ /* 0x000fe400038001a4 */
[----:B------:R-:W-:-:S07]  /*7400*/  VIMNMX R163, R163, R165, !PT ;  /* 0x000000a5a3a37248 */ /* 0x000fce0007fe0100 */
.L_x_4954:
        /* <DEDUP_REMOVED lines=20> */
[C---:B------:R-:W-:Y:S02]  /*7550*/  ISETP.GT.AND P3, PT, R163.reuse, 0x8, P1 ;  /* 0x00000008a300780c */ /* 0x040fe40000f64270 */
[----:B------:R-:W-:Y:S02]  /*7560*/  FMNMX.FTZ R15, R170, R15, !PT ;  /* 0x0000000faa0f7209 */ /* 0x000fe40007810000 */
[----:B------:R-:W-:Y:S02]  /*7570*/  ISETP.LT.OR P2, PT, R164, 0x2, P2 ;  /* 0x00000002a400780c */ /* 0x000fe40001741670 */
[----:B------:R-:W-:Y:S02]  /*7580*/  FMNMX.FTZ R14, R168, R15, !PT ;  /* 0x0000000fa80e7209 */ /* 0x000fe40007810000 */
[----:B------:R-:W-:-:S02]  /*7590*/  ISETP.GT.AND P4, PT, R163, 0x9, P1 ;  /* 0x00000009a300780c */ /* 0x000fc40000f84270 */
[----:B------:R-:W-:Y:S02]  /*75a0*/  FMNMX.FTZ R15, R143, R14, !PT ;  /* 0x0000000e8f0f7209 */ /* 0x000fe40007810000 */
[----:B------:R-:W-:Y:S02]  /*75b0*/  ISETP.LT.OR P3, PT, R164, 0x9, P3 ;  /* 0x00000009a400780c */ /* 0x000fe40001f61670 */
[----:B------:R-:W-:Y:S02]  /*75c0*/  FMNMX.FTZ R14, R144, R15, !PT ;  /* 0x0000000f900e7209 */ /* 0x000fe40007810000 */
[----:B------:R-:W-:Y:S02]  /*75d0*/  FSEL R8, R8, -INF , !P2 ;  /* 0xff80000008087808 */ /* 0x000fe40005000000 */
[----:B------:R-:W-:Y:S02]  /*75e0*/  FMNMX.FTZ R15, R145, R14, !PT ;  /* 0x0000000e910f7209 */ /* 0x000fe40007810000 */
[----:B------:R-:W-:-:S02]  /*75f0*/  ISETP.LT.OR P4, PT, R164, 0xa, P4 ;  /* 0x0000000aa400780c */ /* 0x000fc40002781670 */
[----:B------:R-:W-:Y:S02]  /*7600*/  FMNMX.FTZ R14, R146, R15, !PT ;  /* 0x0000000f920e7209 */ /* 0x000fe40007810000 */
[----:B------:R-:W-:Y:S02]  /*7610*/  FSEL R9, R9, -INF , !P3 ;  /* 0xff80000009097808 */ /* 0x000fe40005800000 */
[----:B------:R-:W-:Y:S02]  /*7620*/  FMNMX.FTZ R15, R147, R14, !PT ;  /* 0x0000000e930f7209 */ /* 0x000fe40007810000 */
[C---:B------:R-:W-:Y:S02]  /*7630*/  ISETP.GT.AND P2, PT, R163.reuse, 0x11, P1 ;  /* 0x00000011a300780c */ /* 0x040fe40000f44270 */
        /* <DEDUP_REMOVED lines=25> */
[----:B------:R-:W-:-:S02]  /*77d0*/  ISETP.GT.AND P3, PT, R163, 0x31, P1 ;  /* 0x00000031a300780c */ /* 0x000fc40000f64270 */
[----:B------:R-:W-:Y:S02]  /*77e0*/  FMNMX.FTZ R14, R162, R15, !PT ;  /* 0x0000000fa20e7209 */ /* 0x000fe40007810000 */
[C---:B------:R-:W-:Y:S02]  /*77f0*/  ISETP.LT.OR P2, PT, R164.reuse, 0x31, P2 ;  /* 0x00000031a400780c */ /* 0x040fe40001741670 */
[----:B------:R-:W-:Y:S02]  /*7800*/  FMNMX.FTZ R15, R159, R14, !PT ;  /* 0x0000000e9f0f7209 */ /* 0x000fe40007810000 */
[----:B------:R-:W-:Y:S02]  /*7810*/  FSEL R123, R123, -INF , !P2 ;  /* 0xff8000007b7b7808 */ /* 0x000fe40005000000 */
[----:B------:R-:W-:Y:S01]  /*7820*/  ISETP.LT.OR P3, PT, R164, 0x32, P3 ;  /* 0x00000032a400780c */ /* 0x000fe20001f61670 */
[----:B------:R-:W0:Y:S01]  /*7830*/  SHFL.BFLY PT, R14, R15, 0x2, 0x1f ;  /* 0x0c401f000f0e7f89 */ /* 0x000e2200000e0000 */
[----:B------:R-:W-:-:S02]  /*7840*/  ISETP.GT.AND P2, PT, R163, 0x40, P1 ;  /* 0x00000040a300780c */ /* 0x000fc40000f44270 */
[----:B------:R-:W-:Y:S02]  /*7850*/  FSEL R124, R124, -INF , !P3 ;  /* 0xff8000007c7c7808 */ /* 0x000fe40005800000 */
[----:B------:R-:W-:Y:S02]  /*7860*/  ISETP.GT.AND P3, PT, R163, 0x41, P1 ;  /* 0x00000041a300780c */ /* 0x000fe40000f64270 */
[C---:B------:R-:W-:Y:S02]  /*7870*/  ISETP.LT.OR P2, PT, R164.reuse, 0x41, P2 ;  /* 0x00000041a400780c */ /* 0x040fe40001741670 */
[----:B------:R-:W-:Y:S02]  /*7880*/  ISETP.LT.OR P3, PT, R164, 0x42, P3 ;  /* 0x00000042a400780c */ /* 0x000fe40001f61670 */
[----:B------:R-:W-:Y:S02]  /*7890*/  FSEL R127, R127, -INF , !P2 ;  /* 0xff8000007f7f7808 */ /* 0x000fe40005000000 */
[----:B------:R-:W-:-:S02]  /*78a0*/  FSEL R128, R128, -INF , !P3 ;  /* 0xff80000080807808 */ /* 0x000fc40005800000 */
[C---:B------:R-:W-:Y:S02]  /*78b0*/  ISETP.GT.AND P2, PT, R163.reuse, 0x50, P1 ;  /* 0x00000050a300780c */ /* 0x040fe40000f44270 */
[----:B------:R-:W-:Y:S02]  /*78c0*/  ISETP.GT.AND P3, PT, R163, 0x51, P1 ;  /* 0x00000051a300780c */ /* 0x000fe40000f64270 */
[C---:B------:R-:W-:Y:S02]  /*78d0*/  ISETP.LT.OR P2, PT, R164.reuse, 0x51, P2 ;  /* 0x00000051a400780c */ /* 0x040fe40001741670 */
[----:B------:R-:W-:Y:S02]  /*78e0*/  ISETP.LT.OR P3, PT, R164, 0x52, P3 ;  /* 0x00000052a400780c */ /* 0x000fe40001f61670 */
[----:B------:R-:W-:Y:S02]  /*78f0*/  FSEL R131, R131, -INF , !P2 ;  /* 0xff80000083837808 */ /* 0x000fe40005000000 */
[----:B0-----:R-:W-:-:S02]  /*7900*/  FMNMX.FTZ R165, R15, R14, !PT ;  /* 0x0000000e0fa57209 */ /* 0x001fc40007810000 */
[----:B------:R-:W-:Y:S02]  /*7910*/  FSEL R132, R132, -INF , !P3 ;  /* 0xff80000084847808 */ /* 0x000fe40005800000 */
[C---:B------:R-:W-:Y:S01]  /*7920*/  ISETP.GT.AND P2, PT, R163.reuse, 0x60, P1 ;  /* 0x00000060a300780c */ /* 0x040fe20000f44270 */
[----:B------:R-:W0:Y:S01]  /*7930*/  SHFL.BFLY PT, R14, R165, 0x1, 0x1f ;  /* 0x0c201f00a50e7f89 */ /* 0x000e2200000e0000 */
[----:B------:R-:W-:Y:S02]  /*7940*/  ISETP.GT.AND P3, PT, R163, 0x61, P1 ;  /* 0x00000061a300780c */ /* 0x000fe40000f64270 */
[C---:B------:R-:W-:Y:S02]  /*7950*/  ISETP.LT.OR P2, PT, R164.reuse, 0x61, P2 ;  /* 0x00000061a400780c */ /* 0x040fe40001741670 */
[----:B------:R-:W-:Y:S02]  /*7960*/  ISETP.LT.OR P3, PT, R164, 0x62, P3 ;  /* 0x00000062a400780c */ /* 0x000fe40001f61670 */
[----:B------:R-:W-:-:S02]  /*7970*/  FSEL R135, R135, -INF , !P2 ;  /* 0xff80000087877808 */ /* 0x000fc40005000000 */
[----:B------:R-:W-:Y:S02]  /*7980*/  FSEL R136, R136, -INF , !P3 ;  /* 0xff80000088887808 */ /* 0x000fe40005800000 */
[C---:B------:R-:W-:Y:S02]  /*7990*/  ISETP.GT.AND P2, PT, R163.reuse, 0x70, P1 ;  /* 0x00000070a300780c */ /* 0x040fe40000f44270 */
[----:B------:R-:W-:Y:S02]  /*79a0*/  ISETP.GT.AND P3, PT, R163, 0x71, P1 ;  /* 0x00000071a300780c */ /* 0x000fe40000f64270 */
[C---:B------:R-:W-:Y:S02]  /*79b0*/  ISETP.LT.OR P2, PT, R164.reuse, 0x71, P2 ;  /* 0x00000071a400780c */ /* 0x040fe40001741670 */
[----:B------:R-:W-:Y:S02]  /*79c0*/  ISETP.LT.OR P3, PT, R164, 0x72, P3 ;  /* 0x00000072a400780c */ /* 0x000fe40001f61670 */
[----:B------:R-:W-:-:S02]  /*79d0*/  FSEL R139, R139, -INF , !P2 ;  /* 0xff8000008b8b7808 */ /* 0x000fc40005000000 */
[----:B0-----:R-:W-:Y:S02]  /*79e0*/  FMNMX.FTZ R14, R165, R14, !PT ;  /* 0x0000000ea50e7209 */ /* 0x001fe40007810000 */
[----:B------:R-:W-:Y:S02]  /*79f0*/  FSEL R165, R10, -INF , !P4 ;  /* 0xff8000000aa57808 */ /* 0x000fe40006000000 */
[C---:B------:R-:W-:Y:S01]  /*7a00*/  FSETP.NEU.FTZ.AND P6, PT, R14.reuse, -INF , PT ;  /* 0xff8000000e00780b */ /* 0x040fe20003fdd000 */
[----:B------:R-:W-:-:S01]  /*7a10*/  FFMA.FTZ R167, R14, R167, -8 ;  /* 0xc10000000ea77423 */ /* 0x000fc200000100a7 */
[----:B------:R-:W-:-:S04]  /*7a20*/  ISETP.GT.AND P4, PT, R163, 0x19, P1 ;  /* 0x00000019a300780c */ /* 0x000fc80000f84270 */
[----:B------:R-:W-:Y:S02]  /*7a30*/  FSEL R15, R167, RZ, P6 ;  /* 0x000000ffa70f7208 */ /* 0x000fe40003000000 */
[----:B------:R-:W-:-:S03]  /*7a40*/  ISETP.LT.OR P4, PT, R164, 0x1a, P4 ;  /* 0x0000001aa400780c */ /* 0x000fc60002781670 */
[--C-:B------:R-:W-:Y:S01]  /*7a50*/  FFMA.FTZ R169, R178, UR29, -R15.reuse ;  /* 0x0000001db2a97c23 */ /* 0x100fe2000801080f */
[----:B------:R-:W-:Y:S01]  /*7a60*/  FSEL R178, R7, -INF , !P5 ;  /* 0xff80000007b27808 */ /* 0x000fe20006800000 */
[--C-:B------:R-:W-:Y:S01]  /*7a70*/  FFMA.FTZ R175, R176, UR29, -R15.reuse ;  /* 0x0000001db0af7c23 */ /* 0x100fe2000801080f */
[----:B------:R-:W-:-:S01]  /*7a80*/  FFMA.FTZ R167, R166, UR29, -R15 ;  /* 0x0000001da6a77c23 */ /* 0x000fc2000801080f */
[----:B------:R-:W-:Y:S01]  /*7a90*/  FSEL R166, R20, -INF , !P4 ;  /* 0xff80000014a67808 */ /* 0x000fe20006000000 */
[----:B------:R-:W-:-:S01]  /*7aa0*/  FFMA.FTZ R179, R172, UR29, -R15 ;  /* 0x0000001dacb37c23 */ /* 0x000fc2000801080f */
[----:B------:R-:W-:Y:S01]  /*7ab0*/  FMNMX.FTZ R7, R178, R5, !PT ;  /* 0x00000005b2077209 */ /* 0x000fe20007810000 */
[----:B------:R-:W-:-:S01]  /*7ac0*/  FFMA.FTZ R180, R168, UR29, -R15 ;  /* 0x0000001da8b47c23 */ /* 0x000fc2000801080f */
[----:B------:R-:W-:Y:S01]  /*7ad0*/  ISETP.GT.AND P4, PT, R163, 0x29, P1 ;  /* 0x00000029a300780c */ /* 0x000fe20000f84270 */
[----:B------:R-:W-:-:S01]  /*7ae0*/  FFMA.FTZ R184, R184, UR29, -R15 ;  /* 0x0000001db8b87c23 */ /* 0x000fc2000801080f */
[----:B------:R-:W-:Y:S01]  /*7af0*/  FMNMX.FTZ R176, R8, R7, !PT ;  /* 0x0000000708b07209 */ /* 0x000fe20007810000 */
[----:B------:R-:W-:-:S01]  /*7b00*/  FFMA.FTZ R186, R186, UR29, -R15 ;  /* 0x0000001dbaba7c23 */ /* 0x000fc2000801080f */
[----:B------:R-:W-:Y:S01]  /*7b10*/  ISETP.LT.OR P4, PT, R164, 0x2a, P4 ;  /* 0x0000002aa400780c */ /* 0x000fe20002781670 */
[----:B------:R-:W-:-:S01]  /*7b20*/  FFMA.FTZ R171, R188, UR29, -R15 ;  /* 0x0000001dbcab7c23 */ /* 0x000fc2000801080f */
[----:B------:R-:W-:Y:S01]  /*7b30*/  FMNMX.FTZ R176, R9, R176, !PT ;  /* 0x000000b009b07209 */ /* 0x000fe20007810000 */
[----:B------:R-:W-:-:S01]  /*7b40*/  FFMA.FTZ R174, R174, UR29, -R15 ;  /* 0x0000001daeae7c23 */ /* 0x000fc2000801080f */
[----:B------:R-:W-:Y:S01]  /*7b50*/  FSEL R173, R122, -INF , !P4 ;  /* 0xff8000007aad7808 */ /* 0x000fe20006000000 */
[----:B------:R-:W-:-:S01]  /*7b60*/  FFMA.FTZ R190, R190, UR29, -R15 ;  /* 0x0000001dbebe7c23 */ /* 0x000fc2000801080f */
[----:B------:R-:W-:Y:S01]  /*7b70*/  FMNMX.FTZ R176, R165, R176, !PT ;  /* 0x000000b0a5b07209 */ /* 0x000fe20007810000 */
[----:B------:R0:W-:Y:S01]  /*7b80*/  MUFU.EX2 R122, R175 ;  /* 0x000000af007a7308 */ /* 0x0001e20000000800 */
[----:B------:R-:W-:Y:S01]  /*7b90*/  ISETP.GT.AND P5, PT, R163, 0x38, P1 ;  /* 0x00000038a300780c */ /* 0x000fe20000fa4270 */
[--C-:B------:R-:W-:Y:S01]  /*7ba0*/  FFMA.FTZ R177, R192, UR29, -R15.reuse ;  /* 0x0000001dc0b17c23 */ /* 0x100fe2000801080f */
[----:B------:R-:W-:Y:S01]  /*7bb0*/  FMNMX.FTZ R7, R11, R176, !PT ;  /* 0x000000b00b077209 */ /* 0x000fe20007810000 */
[--C-:B------:R-:W-:Y:S01]  /*7bc0*/  FFMA.FTZ R143, R143, UR29, -R15.reuse ;  /* 0x0000001d8f8f7c23 */ /* 0x100fe2000801080f */
[----:B------:R-:W-:Y:S01]  /*7bd0*/  ISETP.GT.AND P4, PT, R163, 0x39, P1 ;  /* 0x00000039a300780c */ /* 0x000fe20000f84270 */
[--C-:B------:R-:W-:Y:S01]  /*7be0*/  FFMA.FTZ R144, R144, UR29, -R15.reuse ;  /* 0x0000001d90907c23 */ /* 0x100fe2000801080f */
[----:B------:R-:W-:Y:S01]  /*7bf0*/  FMNMX.FTZ R176, R12, R7, !PT ;  /* 0x000000070cb07209 */ /* 0x000fe20007810000 */
[--C-:B------:R-:W-:Y:S01]  /*7c00*/  FFMA.FTZ R153, R153, UR29, -R15.reuse ;  /* 0x0000001d99997c23 */ /* 0x100fe2000801080f */
[----:B------:R-:W-:Y:S01]  /*7c10*/  ISETP.LT.OR P5, PT, R164, 0x39, P5 ;  /* 0x00000039a400780c */ /* 0x000fe20002fa1670 */
[--C-:B------:R-:W-:Y:S01]  /*7c20*/  FFMA.FTZ R152, R152, UR29, -R15.reuse ;  /* 0x0000001d98987c23 */ /* 0x100fe2000801080f */
[----:B------:R-:W-:Y:S01]  /*7c30*/  FMNMX.FTZ R7, R13, R176, !PT ;  /* 0x000000b00d077209 */ /* 0x000fe20007810000 */
[----:B------:R-:W-:Y:S01]  /*7c40*/  FFMA.FTZ R161, R161, UR29, -R15 ;  /* 0x0000001da1a17c23 */ /* 0x000fe2000801080f */
[----:B0-----:R-:W-:Y:S01]  /*7c50*/  FSEL R175, R125, -INF , !P5 ;  /* 0xff8000007daf7808 */ /* 0x001fe20006800000 */
[----:B------:R-:W-:Y:S01]  /*7c60*/  MUFU.EX2 R10, R184 ;  /* 0x000000b8000a7308 */ /* 0x000fe20000000800 */
[----:B------:R-:W-:-:S02]  /*7c70*/  FMNMX.FTZ R176, R166, R7, !PT ;  /* 0x00000007a6b07209 */ /* 0x000fc40007810000 */
[----:B------:R-:W-:Y:S02]  /*7c80*/  ISETP.LT.OR P4, PT, R164, 0x3a, P4 ;  /* 0x0000003aa400780c */ /* 0x000fe40002781670 */
[----:B------:R-:W-:Y:S02]  /*7c90*/  FMNMX.FTZ R7, R21, R176, !PT ;  /* 0x000000b015077209 */ /* 0x000fe40007810000 */
[----:B------:R-:W-:Y:S01]  /*7ca0*/  FSEL R172, R126, -INF , !P4 ;  /* 0xff8000007eac7808 */ /* 0x000fe20006000000 */
[----:B------:R-:W-:Y:S01]  /*7cb0*/  MUFU.EX2 R167, R167 ;  /* 0x000000a700a77308 */ /* 0x000fe20000000800 */
[----:B------:R-:W-:Y:S02]  /*7cc0*/  FMNMX.FTZ R176, R120, R7, !PT ;  /* 0x0000000778b07209 */ /* 0x000fe40007810000 */
[----:B------:R-:W-:Y:S02]  /*7cd0*/  ISETP.GT.AND P5, PT, R163, 0x48, P1 ;  /* 0x00000048a300780c */ /* 0x000fe40000fa4270 */
[----:B------:R-:W-:-:S02]  /*7ce0*/  FMNMX.FTZ R176, R121, R176, !PT ;  /* 0x000000b079b07209 */ /* 0x000fc40007810000 */
[----:B------:R-:W-:Y:S01]  /*7cf0*/  ISETP.GT.AND P4, PT, R163, 0x49, P1 ;  /* 0x00000049a300780c */ /* 0x000fe20000f84270 */
[----:B------:R0:W-:Y:S01]  /*7d00*/  MUFU.EX2 R126, R179 ;  /* 0x000000b3007e7308 */ /* 0x0001e20000000800 */
[----:B------:R-:W-:Y:S02]  /*7d10*/  FMNMX.FTZ R176, R173, R176, !PT ;  /* 0x000000b0adb07209 */ /* 0x000fe40007810000 */
[C---:B------:R-:W-:Y:S02]  /*7d20*/  ISETP.LT.OR P5, PT, R164.reuse, 0x49, P5 ;  /* 0x00000049a400780c */ /* 0x040fe40002fa1670 */
[----:B------:R-:W-:Y:S02]  /*7d30*/  FMNMX.FTZ R7, R123, R176, !PT ;  /* 0x000000b07b077209 */ /* 0x000fe40007810000 */
[----:B------:R-:W-:Y:S01]  /*7d40*/  ISETP.LT.OR P4, PT, R164, 0x4a, P4 ;  /* 0x0000004aa400780c */ /* 0x000fe20002781670 */
[----:B------:R-:W-:Y:S01]  /*7d50*/  MUFU.EX2 R20, R186 ;  /* 0x000000ba00147308 */ /* 0x000fe20000000800 */
[----:B------:R-:W-:Y:S01]  /*7d60*/  FMNMX.FTZ R176, R124, R7, !PT ;  /* 0x000000077cb07209 */ /* 0x000fe20007810000 */
[----:B0-----:R-:W-:Y:S01]  /*7d70*/  FFMA.FTZ R179, R170, UR29, -R15 ;  /* 0x0000001daab37c23 */ /* 0x001fe2000801080f */
[----:B------:R-:W-:-:S02]  /*7d80*/  FSEL R170, R129, -INF , !P5 ;  /* 0xff80000081aa7808 */ /* 0x000fc40006800000 */
[----:B------:R-:W-:Y:S02]  /*7d90*/  FMNMX.FTZ R7, R175, R176, !PT ;  /* 0x000000b0af077209 */ /* 0x000fe40007810000 */
[----:B------:R-:W-:Y:S01]  /*7da0*/  FSEL R168, R130, -INF , !P4 ;  /* 0xff80000082a87808 */ /* 0x000fe20006000000 */
[----:B------:R0:W-:Y:S01]  /*7db0*/  MUFU.EX2 R129, R179 ;  /* 0x000000b300817308 */ /* 0x0001e20000000800 */
[----:B------:R-:W-:Y:S02]  /*7dc0*/  FMNMX.FTZ R176, R172, R7, !PT ;  /* 0x00000007acb07209 */ /* 0x000fe40007810000 */
[----:B------:R-:W-:Y:S02]  /*7dd0*/  ISETP.GT.AND P5, PT, R163, 0x58, P1 ;  /* 0x00000058a300780c */ /* 0x000fe40000fa4270 */
[----:B------:R-:W-:Y:S02]  /*7de0*/  FMNMX.FTZ R7, R127, R176, !PT ;  /* 0x000000b07f077209 */ /* 0x000fe40007810000 */
[----:B------:R-:W-:Y:S01]  /*7df0*/  ISETP.GT.AND P4, PT, R163, 0x59, P1 ;  /* 0x00000059a300780c */ /* 0x000fe20000f84270 */
[----:B------:R1:W-:Y:S01]  /*7e00*/  MUFU.EX2 R130, R180 ;  /* 0x000000b400827308 */ /* 0x0003e20000000800 */
[----:B------:R-:W-:Y:S01]  /*7e10*/  FMNMX.FTZ R7, R128, R7, !PT ;  /* 0x0000000780077209 */ /* 0x000fe20007810000 */
[----:B0-----:R-:W-:Y:S01]  /*7e20*/  FFMA.FTZ R179, R146, UR29, -R15 ;  /* 0x0000001d92b37c23 */ /* 0x001fe2000801080f */
[----:B------:R-:W-:-:S02]  /*7e30*/  ISETP.LT.OR P5, PT, R164, 0x59, P5 ;  /* 0x00000059a400780c */ /* 0x000fc40002fa1670 */
[----:B------:R-:W-:Y:S02]  /*7e40*/  FMNMX.FTZ R7, R170, R7, !PT ;  /* 0x00000007aa077209 */ /* 0x000fe40007810000 */
[----:B------:R-:W-:Y:S01]  /*7e50*/  FSEL R133, R133, -INF , !P5 ;  /* 0xff80000085857808 */ /* 0x000fe20006800000 */
[----:B------:R-:W-:Y:S01]  /*7e60*/  MUFU.EX2 R169, R169 ;  /* 0x000000a900a97308 */ /* 0x000fe20000000800 */
[----:B------:R-:W-:Y:S01]  /*7e70*/  FMNMX.FTZ R176, R168, R7, !PT ;  /* 0x00000007a8b07209 */ /* 0x000fe20007810000 */
[----:B-1----:R-:W-:Y:S01]  /*7e80*/  FFMA.FTZ R180, R145, UR29, -R15 ;  /* 0x0000001d91b47c23 */ /* 0x002fe2000801080f */
[----:B------:R-:W-:Y:S02]  /*7e90*/  ISETP.LT.OR P4, PT, R164, 0x5a, P4 ;  /* 0x0000005aa400780c */ /* 0x000fe40002781670 */
[----:B------:R-:W-:Y:S02]  /*7ea0*/  FMNMX.FTZ R7, R131, R176, !PT ;  /* 0x000000b083077209 */ /* 0x000fe40007810000 */
[----:B------:R-:W-:Y:S01]  /*7eb0*/  FSEL R145, R134, -INF , !P4 ;  /* 0xff80000086917808 */ /* 0x000fe20006000000 */
[----:B------:R-:W-:Y:S01]  /*7ec0*/  MUFU.EX2 R171, R171 ;  /* 0x000000ab00ab7308 */ /* 0x000fe20000000800 */
[----:B------:R-:W-:-:S02]  /*7ed0*/  FMNMX.FTZ R146, R132, R7, !PT ;  /* 0x0000000784927209 */ /* 0x000fc40007810000 */
[----:B------:R-:W-:Y:S02]  /*7ee0*/  ISETP.GT.AND P5, PT, R163, 0x68, P1 ;  /* 0x00000068a300780c */ /* 0x000fe40000fa4270 */
[----:B------:R-:W-:Y:S02]  /*7ef0*/  FMNMX.FTZ R146, R133, R146, !PT ;  /* 0x0000009285927209 */ /* 0x000fe40007810000 */
[----:B------:R-:W-:Y:S01]  /*7f00*/  ISETP.GT.AND P4, PT, R163, 0x69, P1 ;  /* 0x00000069a300780c */ /* 0x000fe20000f84270 */
[----:B------:R0:W-:Y:S01]  /*7f10*/  MUFU.EX2 R134, R180 ;  /* 0x000000b400867308 */ /* 0x0001e20000000800 */
[----:B------:R-:W-:Y:S02]  /*7f20*/  FMNMX.FTZ R176, R145, R146, !PT ;  /* 0x0000009291b07209 */ /* 0x000fe40007810000 */
[----:B------:R-:W-:Y:S02]  /*7f30*/  ISETP.LT.OR P5, PT, R164, 0x69, P5 ;  /* 0x00000069a400780c */ /* 0x000fe40002fa1670 */
[----:B------:R-:W-:-:S02]  /*7f40*/  FMNMX.FTZ R7, R135, R176, !PT ;  /* 0x000000b087077209 */ /* 0x000fc40007810000 */
[----:B------:R-:W-:Y:S01]  /*7f50*/  FSEL R146, R137, -INF , !P5 ;  /* 0xff80000089927808 */ /* 0x000fe20006800000 */
[----:B------:R-:W-:Y:S01]  /*7f60*/  MUFU.EX2 R174, R174 ;  /* 0x000000ae00ae7308 */ /* 0x000fe20000000800 */
[----:B------:R-:W-:Y:S01]  /*7f70*/  ISETP.LT.OR P4, PT, R164, 0x6a, P4 ;  /* 0x0000006aa400780c */ /* 0x000fe20002781670 */
[--C-:B0-----:R-:W-:Y:S01]  /*7f80*/  FFMA.FTZ R180, R147, UR29, -R15.reuse ;  /* 0x0000001d93b47c23 */ /* 0x101fe2000801080f */
[----:B------:R-:W-:Y:S02]  /*7f90*/  FMNMX.FTZ R7, R136, R7, !PT ;  /* 0x0000000788077209 */ /* 0x000fe40007810000 */
[C---:B------:R-:W-:Y:S02]  /*7fa0*/  ISETP.GT.AND P5, PT, R163.reuse, 0x78, P1 ;  /* 0x00000078a300780c */ /* 0x040fe40000fa4270 */
[----:B------:R-:W-:Y:S01]  /*7fb0*/  ISETP.GT.AND P1, PT, R163, 0x79, P1 ;  /* 0x00000079a300780c */ /* 0x000fe20000f24270 */
[----:B------:R-:W-:Y:S01]  /*7fc0*/  FFMA.FTZ R163, R148, UR29, -R15 ;  /* 0x0000001d94a37c23 */ /* 0x000fe2000801080f */
[----:B------:R-:W-:Y:S01]  /*7fd0*/  FSEL R147, R138, -INF , !P4 ;  /* 0xff8000008a937808 */ /* 0x000fe20006000000 */
[----:B------:R0:W-:Y:S01]  /*7fe0*/  MUFU.EX2 R137, R180 ;  /* 0x000000b400897308 */ /* 0x0001e20000000800 */
[----:B------:R-:W-:-:S02]  /*7ff0*/  FMNMX.FTZ R148, R146, R7, !PT ;  /* 0x0000000792947209 */ /* 0x000fc40007810000 */
[----:B------:R-:W-:Y:S02]  /*8000*/  ISETP.LT.OR P5, PT, R164, 0x79, P5 ;  /* 0x00000079a400780c */ /* 0x000fe40002fa1670 */
[----:B------:R-:W-:Y:S02]  /*8010*/  FMNMX.FTZ R176, R147, R148, !PT ;  /* 0x0000009493b07209 */ /* 0x000fe40007810000 */
[----:B------:R-:W-:Y:S01]  /*8020*/  FSEL R148, R140, -INF , !P3 ;  /* 0xff8000008c947808 */ /* 0x000fe20005800000 */
[----:B------:R1:W-:Y:S01]  /*8030*/  MUFU.EX2 R138, R163 ;  /* 0x000000a3008a7308 */ /* 0x0003e20000000800 */
[----:B------:R-:W-:Y:S01]  /*8040*/  FMNMX.FTZ R7, R139, R176, !PT ;  /* 0x000000b08b077209 */ /* 0x000fe20007810000 */
[--C-:B0-----:R-:W-:Y:S01]  /*8050*/  FFMA.FTZ R180, R149, UR29, -R15.reuse ;  /* 0x0000001d95b47c23 */ /* 0x101fe2000801080f */
[----:B------:R-:W-:-:S01]  /*8060*/  FFMA.FTZ R149, R150, UR29, -R15 ;  /* 0x0000001d96957c23 */ /* 0x000fc2000801080f */
[----:B------:R-:W-:Y:S02]  /*8070*/  ISETP.LT.OR P1, PT, R164, 0x7a, P1 ;  /* 0x0000007aa400780c */ /* 0x000fe40000f21670 */
[----:B------:R-:W-:-:S02]  /*8080*/  FSEL R141, R141, -INF , !P5 ;  /* 0xff8000008d8d7808 */ /* 0x000fc40006800000 */
[----:B------:R-:W-:Y:S01]  /*8090*/  FMNMX.FTZ R150, R148, R7, !PT ;  /* 0x0000000794967209 */ /* 0x000fe20007810000 */
[----:B------:R-:W-:Y:S01]  /*80a0*/  MUFU.EX2 R125, R190 ;  /* 0x000000be007d7308 */ /* 0x000fe20000000800 */
        /* <DEDUP_REMOVED lines=10> */
[----:B------:R-:W0:Y:S01]  /*8150*/  SHFL.BFLY PT, R164, R7, 0x2, 0x1f ;  /* 0x0c401f0007a47f89 */ /* 0x000e2200000e0000 */
[----:B------:R-:W-:-:S01]  /*8160*/  FFMA.FTZ R160, R162, UR29, -R15 ;  /* 0x0000001da2a07c23 */ /* 0x000fc2000801080f */
[----:B------:R-:W-:Y:S01]  /*8170*/  FFMA.FTZ R162, R159, UR29, -R15 ;  /* 0x0000001d9fa27c23 */ /* 0x000fe2000801080f */
[----:B------:R-:W-:Y:S01]  /*8180*/  FSEL R15, R14, RZ, P6 ;  /* 0x000000ff0e0f7208 */ /* 0x000fe20003000000 */
[----:B------:R-:W-:Y:S04]  /*8190*/  MUFU.EX2 R177, R177 ;  /* 0x000000b100b17308 */ /* 0x000fe80000000800 */
[----:B------:R-:W-:-:S04]  /*81a0*/  FADD.FTZ R4, -R15, R4 ;  /* 0x000000040f047221 */ /* 0x000fc80000010100 */
[----:B------:R-:W-:Y:S01]  /*81b0*/  FMUL.FTZ R159, R4, UR29 ;  /* 0x0000001d049f7c20 */ /* 0x000fe20008410000 */
[----:B------:R2:W-:Y:S08]  /*81c0*/  MUFU.EX2 R15, R162 ;  /* 0x000000a2000f7308 */ /* 0x0005f00000000800 */
[----:B------:R-:W3:Y:S01]  /*81d0*/  MUFU.EX2 R159, R159 ;  /* 0x0000009f009f7308 */ /* 0x000ee20000000800 */
        /* <DEDUP_REMOVED lines=9> */
[----:B-1----:R-:W-:-:S03]  /*8270*/  FFMA.FTZ R163, R7, R164, -8 ;  /* 0xc100000007a37423 */ /* 0x002fc600000100a4 */
[----:B------:R-:W-:Y:S02]  /*8280*/  FSEL R176, R7, RZ, P1 ;  /* 0x000000ff07b07208 */ /* 0x000fe40000800000 */
[----:B------:R-:W-:Y:S01]  /*8290*/  FSEL R4, R163, RZ, P1 ;  /* 0x000000ffa3047208 */ /* 0x000fe20000800000 */
[----:B------:R-:W-:Y:S02]  /*82a0*/  MUFU.EX2 R149, R149 ;  /* 0x0000009500957308 */ /* 0x000fe40000000800 */
[----:B------:R-:W-:-:S02]  /*82b0*/  FADD.FTZ R176, -R176, R5 ;  /* 0x00000005b0b07221 */ /* 0x000fc40000010100 */
[--C-:B------:R-:W-:Y:S01]  /*82c0*/  FFMA.FTZ R163, R178, UR29, -R4.reuse ;  /* 0x0000001db2a37c23 */ /* 0x100fe20008010804 */
[----:B------:R-:W-:-:S01]  /*82d0*/  FFMA.FTZ R8, R8, UR29, -R4 ;  /* 0x0000001d08087c23 */ /* 0x000fc20008010804 */
[----:B------:R-:W-:Y:S01]  /*82e0*/  FMUL.FTZ R176, R176, UR29 ;  /* 0x0000001db0b07c20 */ /* 0x000fe20008410000 */
[----:B------:R-:W-:-:S01]  /*82f0*/  FFMA.FTZ R9, R9, UR29, -R4 ;  /* 0x0000001d09097c23 */ /* 0x000fc20008010804 */
[--C-:B--2---:R-:W-:Y:S01]  /*8300*/  FFMA.FTZ R162, R165, UR29, -R4.reuse ;  /* 0x0000001da5a27c23 */ /* 0x104fe20008010804 */
[----:B------:R-:W-:-:S01]  /*8310*/  FFMA.FTZ R11, R11, UR29, -R4 ;  /* 0x0000001d0b0b7c23 */ /* 0x000fc20008010804 */
[----:B------:R-:W-:Y:S01]  /*8320*/  MUFU.EX2 R163, R163 ;  /* 0x000000a300a37308 */ /* 0x000fe20000000800 */
[----:B------:R-:W-:-:S01]  /*8330*/  FFMA.FTZ R12, R12, UR29, -R4 ;  /* 0x0000001d0c0c7c23 */ /* 0x000fc20008010804 */
[----:B------:R-:W-:Y:S01]  /*8340*/  FFMA.FTZ R165, R170, UR29, -R4 ;  /* 0x0000001daaa57c23 */ /* 0x000fe20008010804 */
[----:B---3--:R-:W-:-:S01]  /*8350*/  FFMA.FTZ R170, R159, R3, R10 ;  /* 0x000000039faa7223 */ /* 0x008fc2000001000a */
        /* <DEDUP_REMOVED lines=29> */
[----:B-1----:R-:W-:-:S07]  /*8530*/  FADD.FTZ R2, R8, R3 ;  /* 0x0000000308027221 */ /* 0x002fce0000010000 */
[----:B------:R-:W1:Y:S01]  /*8540*/  MUFU.EX2 R11, R11 ;  /* 0x0000000b000b7308 */ /* 0x000e620000000800 */
[----:B--2---:R-:W-:-:S07]  /*8550*/  FADD.FTZ R3, R9, R2 ;  /* 0x0000000209037221 */ /* 0x004fce0000010000 */
[----:B------:R-:W2:Y:S01]  /*8560*/  MUFU.EX2 R12, R12 ;  /* 0x0000000c000c7308 */ /* 0x000ea20000000800 */
[----:B0-----:R-:W-:-:S01]  /*8570*/  FADD.FTZ R2, R162, R3 ;  /* 0x00000003a2027221 */ /* 0x001fc20000010000 */
[----:B------:R-:W-:-:S04]  /*8580*/  FADD.FTZ R3, R171, R170 ;  /* 0x000000aaab037221 */ /* 0x000fc80000010000 */
[----:B------:R-:W-:Y:S02]  /*8590*/  FADD.FTZ R3, R122, R3 ;  /* 0x000000037a037221 */ /* 0x000fe40000010000 */
[----:B------:R-:W0:Y:S01]  /*85a0*/  MUFU.EX2 R13, R13 ;  /* 0x0000000d000d7308 */ /* 0x000e220000000800 */
[----:B-1----:R-:W-:-:S01]  /*85b0*/  FADD.FTZ R173, R11, R2 ;  /* 0x000000020bad7221 */ /* 0x002fc20000010000 */
[----:B------:R-:W-:-:S06]  /*85c0*/  FADD.FTZ R170, R174, R3 ;  /* 0x00000003aeaa7221 */ /* 0x000fcc0000010000 */
[----:B------:R-:W1:Y:S01]  /*85d0*/  MUFU.EX2 R164, R164 ;  /* 0x000000a400a47308 */ /* 0x000e620000000800 */
[----:B--2---:R-:W-:-:S01]  /*85e0*/  FADD.FTZ R2, R12, R173 ;  /* 0x000000ad0c027221 */ /* 0x004fc20000010000 */
[----:B------:R-:W-:-:S04]  /*85f0*/  FADD.FTZ R173, R125, R170 ;  /* 0x000000aa7dad7221 */ /* 0x000fc80000010000 */
[----:B------:R-:W-:Y:S02]  /*8600*/  FADD.FTZ R170, R126, R173 ;  /* 0x000000ad7eaa7221 */ /* 0x000fe40000010000 */
[----:B------:R-:W2:Y:S01]  /*8610*/  MUFU.EX2 R21, R21 ;  /* 0x0000001500157308 */ /* 0x000ea20000000800 */
[----:B0-----:R-:W-:-:S07]  /*8620*/  FADD.FTZ R3, R13, R2 ;  /* 0x000000020d037221 */ /* 0x001fce0000010000 */
[----:B------:R-:W0:Y:S01]  /*8630*/  MUFU.EX2 R120, R120 ;  /* 0x0000007800787308 */ /* 0x000e220000000800 */
[----:B-1----:R-:W-:-:S07]  /*8640*/  FADD.FTZ R2, R164, R3 ;  /* 0x00000003a4027221 */ /* 0x002fce0000010000 */
[----:B------:R-:W1:Y:S01]  /*8650*/  MUFU.EX2 R121, R121 ;  /* 0x0000007900797308 */ /* 0x000e620000000800 */
[----:B--2---:R-:W-:-:S01]  /*8660*/  FADD.FTZ R3, R21, R2 ;  /* 0x0000000215037221 */ /* 0x004fc20000010000 */
[----:B------:R-:W-:Y:S01]  /*8670*/  FADD.FTZ R2, R177, R170 ;  /* 0x000000aab1027221 */ /* 0x000fe20000010000 */
[----:B------:R-:W-:-:S05]  /*8680*/  FFMA.FTZ R170, R145, UR29, -R4 ;  /* 0x0000001d91aa7c23 */ /* 0x000fca0008010804 */
        /* <DEDUP_REMOVED lines=16> */
[--C-:B------:R-:W-:Y:S01]  /*8790*/  FFMA.FTZ R145, R146, UR29, -R4.reuse ;  /* 0x0000001d92917c23 */ /* 0x100fe20008010804 */
[----:B------:R-:W-:-:S01]  /*87a0*/  FFMA.FTZ R146, R147, UR29, -R4 ;  /* 0x0000001d93927c23 */ /* 0x000fc20008010804 */
[----:B------:R-:W-:-:S04]  /*87b0*/  FFMA.FTZ R4, R142, UR29, -R4 ;  /* 0x0000001d8e047c23 */ /* 0x000fc80008010804 */
        /* <DEDUP_REMOVED lines=63> */
.L_x_4958:
        /* <DEDUP_REMOVED lines=33> */
[----:B------:R-:W-:Y:S01]  /*8dc0*/  F2FP.SATFINITE.E4M3.F32.PACK_AB_MERGE_C R15, R15, R160, RZ ;  /* 0x000000a00f0f723e */ /* 0x000fe200048070ff */
        /* <DEDUP_REMOVED lines=105> */
.L_x_4940:
        /* <DEDUP_REMOVED lines=24> */
.L_x_4961:
[----:B------:R-:W-:Y:S02]  /*95e0*/  ULDC UR15, c[0x0][0x9e4] ;  /* 0x00027900000f7ab9 */ /* 0x000fe40000000800 */
[----:B------:R-:W-:-:S11]  /*95f0*/  UISETP.NE.AND UP0, UPT, UR15, 0x1, UPT ;  /* 0x000000010f00788c */ /* 0x000fd6000bf05270 */
[----:B------:R-:W-:Y:S02]  /*9600*/  @UP0 ULDC.64 UR6, c[0x0][0x9e8] ;  /* 0x00027a0000060ab9 */ /* 0x000fe40000000a00 */
[----:B------:R-:W-:-:S04]  /*9610*/  UIMAD.WIDE.U32 UR10, UR14, UR6, URZ ;  /* 0x000000060e0a72a5 */ /* 0x000fc8000f8e003f */
[----:B------:R-:W-:-:S12]  /*9620*/  @UP0 USHF.R.U32.HI UR14, URZ, UR7, UR11 ;  /* 0x000000073f0e0299 */ /* 0x000fd8000801160b */
.L_x_4962:
[----:B------:R-:W-:-:S04]  /*9630*/  UIMAD UR14, UR14, UR15, URZ ;  /* 0x0000000f0e0e72a4 */ /* 0x000fc8000f8e023f */
[----:B------:R-:W-:-:S04]  /*9640*/  UISETP.LT.AND UP0, UPT, UR31, UR14, UPT ;  /* 0x0000000e1f00728c */ /* 0x000fc8000bf01270 */
[----:B------:R-:W-:-:S12]  /*9650*/  USEL UR31, UR31, UR14, !UP0 ;  /* 0x0000000e1f1f7287 */ /* 0x000fd8000c000000 */
.L_x_4960:
        /* <DEDUP_REMOVED lines=9> */
[----:B------:R-:W-:Y:S01]  /*96f0*/  UMOV UR32, UR47 ;  /* 0x0000002f00207c82 */ /* 0x000fe20008000000 */
[----:B------:R-:W-:Y:S01]  /*9700*/  IMAD.MOV.U32 R5, RZ, RZ, R14 ;  /* 0x000000ffff057224 */ /* 0x000fe200078e000e */
[----:B------:R-:W-:Y:S01]  /*9710*/  UMOV UR31, UR46 ;  /* 0x0000002e001f7c82 */ /* 0x000fe20008000000 */
[----:B------:R-:W-:-:S05]  /*9720*/  ULDC UR29, c[0x0][0x988] ;  /* 0x00026200001d7ab9 */ /* 0x000fca0000000800 */
.L_x_4974:
[----:B------:R-:W-:Y:S01]  /*9730*/  ISETP.NE.AND P2, PT, RZ, UR44, PT ;  /* 0x0000002cff007c0c */ /* 0x000fe2000bf45270 */
[----:B------:R-:W-:-:S04]  /*9740*/  UISETP.NE.AND UP0, UPT, UR31, 0x1, UPT ;  /* 0x000000011f00788c */ /* 0x000fc8000bf05270 */
[----:B------:R-:W-:-:S04]  /*9750*/  USEL UR47, URZ, 0x1, UP0 ;  /* 0x000000013f2f7887 */ /* 0x000fc80008000000 */
[----:B------:R-:W-:-:S04]  /*9760*/  ULOP3.LUT UR47, UR32, UR47, URZ, 0x3c, !UPT ;  /* 0x0000002f202f7292 */ /* 0x000fc8000f8e3c3f */
[----:B------:R-:W-:Y:S08]  /*9770*/  @P2 BRA `(.L_x_4964) ;  /* 0x0000000000382947 */ /* 0x000ff00003800000 */
[----:B------:R-:W-:Y:S05]  /*9780*/  @!P0 BRA `(.L_x_4965) ;  /* 0x0000000000048947 */ /* 0x000fea0003800000 */
[----:B------:R-:W-:Y:S01]  /*9790*/  BPT.TRAP 0x1 ;  /* 0x000000040000795c */ /* 0x000fe20000300000 */
.L_x_4965:
        /* <DEDUP_REMOVED lines=9> */
.L_x_4966:
[----:B-1----:R-:W-:Y:S05]  /*9830*/  @P1 BRA `(.L_x_4964) ;  /* 0x0000000000081947 */ /* 0x002fea0003800000 */
[----:B------:R-:W1:Y:S02]  /*9840*/  SYNCS.PHASECHK.TRANS64.TRYWAIT P1, [UR6+0x2a830], R7 ;  /* 0x02a83007ff0075a7 */ /* 0x000e640008020146 */
[----:B-1----:R-:W-:Y:S05]  /*9850*/  @!P1 BRA `(.L_x_4967) ;  /* 0x0000010400fc9947 */ /* 0x002fea0003800000 */
.L_x_4964:
        /* <DEDUP_REMOVED lines=40> */
.L_x_4969:
[----:B------:R-:W-:Y:S01]  /*9ae0*/  ULEA UR6, UR31, UR36, 0x3 ;  /* 0x000000241f067291 */ /* 0x000fe2000f8e183f */
[----:B------:R-:W-:-:S05]  /*9af0*/  IMAD.U32 R7, RZ, RZ, UR32 ;  /* 0x00000020ff077e24 */ /* 0x000fca000f8e00ff */
[----:B------:R-:W-:-:S04]  /*9b00*/  SHF.L.U32 R7, R7, 0x1f, RZ ;  /* 0x0000001f07077819 */ /* 0x000fc800000006ff */
[----:B------:R0:W1:Y:S01]  /*9b10*/  SYNCS.PHASECHK.TRANS64.TRYWAIT P1, [UR6+0x2a850], R7 ;  /* 0x02a85007ff0075a7 */ /* 0x0000620008020146 */
[----:B------:R-:W-:Y:S05]  /*9b20*/  @!P0 BRA `(.L_x_4970) ;  /* 0x0000000000048947 */ /* 0x000fea0003800000 */
[----:B------:R-:W-:Y:S01]  /*9b30*/  BPT.TRAP 0x1 ;  /* 0x000000040000795c */ /* 0x000fe20000300000 */
.L_x_4970:
[----:B-1----:R-:W-:Y:S05]  /*9b40*/  @P1 BRA `(.L_x_4968) ;  /* 0x0000000000081947 */ /* 0x002fea0003800000 */
[----:B------:R-:W1:Y:S02]  /*9b50*/  SYNCS.PHASECHK.TRANS64.TRYWAIT P1, [UR6+0x2a850], R7 ;  /* 0x02a85007ff0075a7 */ /* 0x000e640008020146 */
[----:B-1----:R-:W-:Y:S05]  /*9b60*/  @!P1 BRA `(.L_x_4971) ;  /* 0x0000010400509947 */ /* 0x002fea0003800000 */
.L_x_4968:
        /* <DEDUP_REMOVED lines=31> */
.L_x_4972:
        /* <DEDUP_REMOVED lines=71> */
[----:B-1----:R-:W-:Y:S01]  /*a1d0*/  FMNMX.FTZ R160, R13, R160, !PT ;  /* 0x000000a00da07209 */ /* 0x002fe20007810000 */
[C---:B------:R-:W-:Y:S01]  /*a1e0*/  FMUL.FTZ R172, R0.reuse, R180 ;  /* 0x000000b400ac7220 */ /* 0x040fe20000410000 */
[----:B------:R-:W-:Y:S01]  /*a1f0*/  FMUL.FTZ R173, R0, R181 ;  /* 0x000000b500ad7220 */ /* 0x000fe20000410000 */
[----:B------:R-:W-:-:S04]  /*a200*/  ULEA UR6, UR46, UR36, 0x3 ;  /* 0x000000242e067291 */ /* 0x000fc8000f8e183f */
[----:B------:R-:W1:Y:S01]  /*a210*/  MUFU.TANH R121, R121 ;  /* 0x0000007900797308 */ /* 0x000e620000002400 */
[----:B0-----:R-:W-:Y:S01]  /*a220*/  FMNMX.FTZ R14, R20, R7, !PT ;  /* 0x00000007140e7209 */ /* 0x001fe20007810000 */
[----:B------:R-:W-:-:S04]  /*a230*/  UIADD3 UR6, UR6, 0x2a840, URZ ;  /* 0x0002a84006067890 */ /* 0x000fc8000fffe03f */
[----:B------:R-:W-:Y:S02]  /*a240*/  UPRMT UR6, UR37, 0x654, UR6 ;  /* 0x0000065425067896 */ /* 0x000fe40008000006 */
[----:B------:R-:W0:Y:S01]  /*a250*/  MUFU.TANH R120, R120 ;  /* 0x0000007800787308 */ /* 0x000e220000002400 */
[----:B--2---:R-:W-:-:S06]  /*a260*/  FMNMX.FTZ R7, R21, R160, !PT ;  /* 0x000000a015077209 */ /* 0x004fcc0007810000 */
[----:B------:R-:W-:Y:S01]  /*a270*/  SYNCS.ARRIVE.TRANS64.RED.A1T0 RZ, [UR6], RZ ;  /* 0x000000ffffff79a7 */ /* 0x000fe20008100406 */
[----:B------:R-:W2:Y:S01]  /*a280*/  MUFU.TANH R122, R122 ;  /* 0x0000007a007a7308 */ /* 0x000ea20000002400 */
[----:B-1----:R-:W-:-:S07]  /*a290*/  FMNMX.FTZ R159, R121, R14, !PT ;  /* 0x0000000e799f7209 */ /* 0x002fce0007810000 */
[----:B------:R-:W1:Y:S01]  /*a2a0*/  MUFU.TANH R123, R123 ;  /* 0x0000007b007b7308 */ /* 0x000e620000002400 */
[----:B0-----:R-:W-:-:S07]  /*a2b0*/  FMNMX.FTZ R14, R120, R7, !PT ;  /* 0x00000007780e7209 */ /* 0x001fce0007810000 */
[----:B------:R-:W0:Y:S01]  /*a2c0*/  MUFU.TANH R125, R125 ;  /* 0x0000007d007d7308 */ /* 0x000e220000002400 */
[----:B--2---:R-:W-:-:S07]  /*a2d0*/  FMNMX.FTZ R160, R122, R159, !PT ;  /* 0x0000009f7aa07209 */ /* 0x004fce0007810000 */
[----:B------:R-:W2:Y:S01]  /*a2e0*/  MUFU.TANH R124, R124 ;  /* 0x0000007c007c7308 */ /* 0x000ea20000002400 */
[----:B-1----:R-:W-:-:S07]  /*a2f0*/  FMNMX.FTZ R7, R123, R14, !PT ;  /* 0x0000000e7b077209 */ /* 0x002fce0007810000 */
[----:B------:R-:W1:Y:S01]  /*a300*/  MUFU.TANH R126, R126 ;  /* 0x0000007e007e7308 */ /* 0x000e620000002400 */
[----:B0-----:R-:W-:-:S07]  /*a310*/  FMNMX.FTZ R159, R125, R160, !PT ;  /* 0x000000a07d9f7209 */ /* 0x001fce0007810000 */
[----:B------:R-:W0:Y:S01]  /*a320*/  MUFU.TANH R127, R127 ;  /* 0x0000007f007f7308 */ /* 0x000e220000002400 */
[----:B--2---:R-:W-:-:S07]  /*a330*/  FMNMX.FTZ R14, R124, R7, !PT ;  /* 0x000000077c0e7209 */ /* 0x004fce0007810000 */
[----:B------:R-:W2:Y:S01]  /*a340*/  MUFU.TANH R129, R129 ;  /* 0x0000008100817308 */ /* 0x000ea20000002400 */
[----:B-1----:R-:W-:Y:S01]  /*a350*/  FMNMX.FTZ R160, R126, R159, !PT ;  /* 0x0000009f7ea07209 */ /* 0x002fe20007810000 */
[----:B------:R-:W-:-:S06]  /*a360*/  FMUL.FTZ R159, R0, R174 ;  /* 0x000000ae009f7220 */ /* 0x000fcc0000410000 */
[----:B------:R-:W1:Y:S01]  /*a370*/  MUFU.TANH R128, R128 ;  /* 0x0000008000807308 */ /* 0x000e620000002400 */
[----:B0-----:R-:W-:-:S07]  /*a380*/  FMNMX.FTZ R7, R127, R14, !PT ;  /* 0x0000000e7f077209 */ /* 0x001fce0007810000 */
[----:B------:R-:W0:Y:S01]  /*a390*/  MUFU.TANH R130, R130 ;  /* 0x0000008200827308 */ /* 0x000e220000002400 */
[----:B--2---:R-:W-:Y:S01]  /*a3a0*/  FMNMX.FTZ R161, R129, R160, !PT ;  /* 0x000000a081a17209 */ /* 0x004fe20007810000 */
[----:B------:R-:W-:-:S06]  /*a3b0*/  FMUL.FTZ R160, R0, R175 ;  /* 0x000000af00a07220 */ /* 0x000fcc0000410000 */
        /* <DEDUP_REMOVED lines=27> */
[----:B0-----:R-:W-:Y:S01]  /*a570*/  FMNMX.FTZ R14, R140, R161, !PT ;  /* 0x000000a18c0e7209 */ /* 0x001fe20007810000 */
[----:B------:R-:W-:Y:S01]  /*a580*/  FMUL.FTZ R161, R0, R178 ;  /* 0x000000b200a17220 */ /* 0x000fe20000410000 */
[----:B------:R-:W-:-:S05]  /*a590*/  IMAD.U32 R178, RZ, RZ, UR29 ;  /* 0x0000001dffb27e24 */ /* 0x000fca000f8e00ff */
        /* <DEDUP_REMOVED lines=10> */
[----:B------:R-:W-:Y:S01]  /*a640*/  FMUL.FTZ R162, R0, R179 ;  /* 0x000000b300a27220 */ /* 0x000fe20000410000 */
[----:B------:R-:W-:-:S05]  /*a650*/  IMAD.U32 R179, RZ, RZ, UR29 ;  /* 0x0000001dffb37e24 */ /* 0x000fca000f8e00ff */
        /* <DEDUP_REMOVED lines=51> */
[----:B0-----:R-:W-:Y:S02]  /*a990*/  FMNMX.FTZ R7, R163, R14, !PT ;  /* 0x0000000ea3077209 */ /* 0x001fe40007810000 */
[----:B--2---:R-:W-:Y:S02]  /*a9a0*/  FMNMX.FTZ R174, R173, R174, !PT ;  /* 0x000000aeadae7209 */ /* 0x004fe40007810000 */
[----:B-1----:R-:W-:-:S03]  /*a9b0*/  FMNMX.FTZ R165, R164, R7, !PT ;  /* 0x00000007a4a57209 */ /* 0x002fc60007810000 */
[----:B------:R-:W0:Y:S04]  /*a9c0*/  SHFL.BFLY PT, R7, R174, 0x2, 0x1f ;  /* 0x0c401f00ae077f89 */ /* 0x000e2800000e0000 */
[----:B------:R-:W1:Y:S01]  /*a9d0*/  SHFL.BFLY PT, R14, R165, 0x2, 0x1f ;  /* 0x0c401f00a50e7f89 */ /* 0x000e6200000e0000 */
[----:B0-----:R-:W-:Y:S02]  /*a9e0*/  FMNMX.FTZ R175, R174, R7, !PT ;  /* 0x00000007aeaf7209 */ /* 0x001fe40007810000 */
[----:B-1----:R-:W-:-:S03]  /*a9f0*/  FMNMX.FTZ R176, R165, R14, !PT ;  /* 0x0000000ea5b07209 */ /* 0x002fc60007810000 */
[----:B------:R-:W0:Y:S04]  /*aa00*/  SHFL.BFLY PT, R14, R175, 0x1, 0x1f ;  /* 0x0c201f00af0e7f89 */ /* 0x000e2800000e0000 */
[----:B------:R-:W1:Y:S01]  /*aa10*/  SHFL.BFLY PT, R7, R176, 0x1, 0x1f ;  /* 0x0c201f00b0077f89 */ /* 0x000e6200000e0000 */
[----:B0-----:R-:W-:Y:S02]  /*aa20*/  FMNMX.FTZ R14, R175, R14, !PT ;  /* 0x0000000eaf0e7209 */ /* 0x001fe40007810000 */
[----:B-1----:R-:W-:-:S03]  /*aa30*/  FMNMX.FTZ R7, R176, R7, !PT ;  /* 0x00000007b0077209 */ /* 0x002fc60007810000 */
[C---:B------:R-:W-:Y:S01]  /*aa40*/  FFMA.FTZ R174, R14.reuse, R179, -8 ;  /* 0xc10000000eae7423 */ /* 0x040fe200000100b3 */
[----:B------:R-:W-:-:S03]  /*aa50*/  FADD.FTZ R5, -R14, R5 ;  /* 0x000000050e057221 */ /* 0x000fc60000010100 */
        /* <DEDUP_REMOVED lines=11> */
[----:B------:R-:W-:Y:S01]  /*ab10*/  FMUL.FTZ R177, R5, UR29 ;  /* 0x0000001d05b17c20 */ /* 0x000fe20008410000 */
[--C-:B------:R-:W-:Y:S01]  /*ab20*/  FFMA.FTZ R141, R144, UR29, -R174.reuse ;  /* 0x0000001d908d7c23 */ /* 0x100fe200080108ae */
[----:B------:R-:W-:-:S01]  /*ab30*/  FFMA.FTZ R175, R173, UR29, -R174 ;  /* 0x0000001dadaf7c23 */ /* 0x000fc200080108ae */
[----:B------:R-:W-:Y:S01]  /*ab40*/  FADD.FTZ R5, -R7, R4 ;  /* 0x0000000407057221 */ /* 0x000fe20000010100 */
[----:B------:R-:W-:-:S01]  /*ab50*/  FFMA.FTZ R144, R145, UR29, -R174 ;  /* 0x0000001d91907c23 */ /* 0x000fc200080108ae */
[----:B------:R-:W-:Y:S01]  /*ab60*/  FFMA.FTZ R173, R7, R178, -8 ;  /* 0xc100000007ad7423 */ /* 0x000fe200000100b2 */
        /* <DEDUP_REMOVED lines=17> */
[----:B------:R-:W-:Y:S01]  /*ac80*/  FFMA.FTZ R172, R172, UR29, -R174 ;  /* 0x0000001dacac7c23 */ /* 0x000fe200080108ae */
[----:B------:R-:W-:Y:S01]  /*ac90*/  FMUL.FTZ R5, R5, UR29 ;  /* 0x0000001d05057c20 */ /* 0x000fe20008410000 */
        /* <DEDUP_REMOVED lines=27> */
[----:B0-----:R-:W-:-:S07]  /*ae50*/  FFMA.FTZ R3, R4, R3, R165 ;  /* 0x0000000304037223 */ /* 0x001fce00000100a5 */
[----:B------:R-:W0:Y:S08]  /*ae60*/  MUFU.EX2 R8, R8 ;  /* 0x0000000800087308 */ /* 0x000e300000000800 */
[----:B------:R-:W2:Y:S01]  /*ae70*/  MUFU.EX2 R11, R11 ;  /* 0x0000000b000b7308 */ /* 0x000ea20000000800 */
[----:B-1----:R-:W-:-:S07]  /*ae80*/  FFMA.FTZ R2, R5, R2, R174 ;  /* 0x0000000205027223 */ /* 0x002fce00000100ae */
        /* <DEDUP_REMOVED lines=18> */
[--C-:B------:R-:W-:Y:S01]  /*afb0*/  FFMA.FTZ R153, R154, UR29, -R173.reuse ;  /* 0x0000001d9a997c23 */ /* 0x100fe200080108ad */
[----:B------:R-:W-:-:S05]  /*afc0*/  FFMA.FTZ R154, R155, UR29, -R173 ;  /* 0x0000001d9b9a7c23 */ /* 0x000fca00080108ad */
        /* <DEDUP_REMOVED lines=34> */
[--C-:B------:R-:W-:Y:S01]  /*b1f0*/  FFMA.FTZ R157, R158, UR29, -R173.reuse ;  /* 0x0000001d9e9d7c23 */ /* 0x100fe200080108ad */
[----:B------:R-:W-:-:S05]  /*b200*/  FFMA.FTZ R158, R159, UR29, -R173 ;  /* 0x0000001d9f9e7c23 */ /* 0x000fca00080108ad */
        /* <DEDUP_REMOVED lines=8> */
[----:B------:R-:W-:-:S06]  /*b290*/  FFMA.FTZ R177, R160, UR29, -R173 ;  /* 0x0000001da0b17c23 */ /* 0x000fcc00080108ad */
        /* <DEDUP_REMOVED lines=16> */
[----:B------:R-:W-:-:S06]  /*b3a0*/  FFMA.FTZ R159, R161, UR29, -R173 ;  /* 0x0000001da19f7c23 */ /* 0x000fcc00080108ad */
        /* <DEDUP_REMOVED lines=51> */
.L_x_4973:
        /* <DEDUP_REMOVED lines=139> */
.L_x_4963:
        /* <DEDUP_REMOVED lines=9> */
[----:B------:R-:W-:-:S05]  /*c020*/  ULDC UR31, c[0x0][0x9e0] ;  /* 0x00027800001f7ab9 */ /* 0x000fca0000000800 */
.L_x_4994:
        /* <DEDUP_REMOVED lines=9> */
.L_x_4977:
[----:B------:R-:W-:Y:S01]  /*c0c0*/  ULEA UR6, UR46, UR36, 0x3 ;  /* 0x000000242e067291 */ /* 0x000fe2000f8e183f */
[----:B------:R-:W-:-:S05]  /*c0d0*/  IMAD.U32 R7, RZ, RZ, UR47 ;  /* 0x0000002fff077e24 */ /* 0x000fca000f8e00ff */
[----:B------:R-:W-:-:S04]  /*c0e0*/  SHF.L.U32 R7, R7, 0x1f, RZ ;  /* 0x0000001f07077819 */ /* 0x000fc800000006ff */
[----:B------:R0:W1:Y:S01]  /*c0f0*/  SYNCS.PHASECHK.TRANS64.TRYWAIT P1, [UR6+0x2a830], R7 ;  /* 0x02a83007ff0075a7 */ /* 0x0000620008020146 */
[----:B------:R-:W-:Y:S05]  /*c100*/  @!P0 BRA `(.L_x_4978) ;  /* 0x0000000000048947 */ /* 0x000fea0003800000 */
[----:B------:R-:W-:Y:S01]  /*c110*/  BPT.TRAP 0x1 ;  /* 0x000000040000795c */ /* 0x000fe20000300000 */
.L_x_4978:
[----:B-1----:R-:W-:Y:S05]  /*c120*/  @P1 BRA `(.L_x_4976) ;  /* 0x0000000000081947 */ /* 0x002fea0003800000 */
[----:B------:R-:W1:Y:S02]  /*c130*/  SYNCS.PHASECHK.TRANS64.TRYWAIT P1, [UR6+0x2a830], R7 ;  /* 0x02a83007ff0075a7 */ /* 0x000e640008020146 */
[----:B-1----:R-:W-:Y:S05]  /*c140*/  @!P1 BRA `(.L_x_4979) ;  /* 0x000000dc00f09947 */ /* 0x002fea0003800000 */
.L_x_4976:
        /* <DEDUP_REMOVED lines=37> */
.L_x_4981:
[----:B------:R-:W-:Y:S01]  /*c3a0*/  ULEA UR6, UR33, UR36, 0x3 ;  /* 0x0000002421067291 */ /* 0x000fe2000f8e183f */
[----:B------:R-:W-:-:S05]  /*c3b0*/  IMAD.U32 R7, RZ, RZ, UR34 ;  /* 0x00000022ff077e24 */ /* 0x000fca000f8e00ff */
[----:B------:R-:W-:-:S04]  /*c3c0*/  SHF.L.U32 R7, R7, 0x1f, RZ ;  /* 0x0000001f07077819 */ /* 0x000fc800000006ff */
[----:B------:R0:W1:Y:S01]  /*c3d0*/  SYNCS.PHASECHK.TRANS64.TRYWAIT P1, [UR6+0x2a850], R7 ;  /* 0x02a85007ff0075a7 */ /* 0x0000620008020146 */
[----:B------:R-:W-:Y:S05]  /*c3e0*/  @!P0 BRA `(.L_x_4982) ;  /* 0x0000000000048947 */ /* 0x000fea0003800000 */
[----:B------:R-:W-:Y:S01]  /*c3f0*/  BPT.TRAP 0x1 ;  /* 0x000000040000795c */ /* 0x000fe20000300000 */
.L_x_4982:
[----:B-1----:R-:W-:Y:S05]  /*c400*/  @P1 BRA `(.L_x_4980) ;  /* 0x0000000000081947 */ /* 0x002fea0003800000 */
[----:B------:R-:W1:Y:S02]  /*c410*/  SYNCS.PHASECHK.TRANS64.TRYWAIT P1, [UR6+0x2a850], R7 ;  /* 0x02a85007ff0075a7 */ /* 0x000e640008020146 */
[----:B-1----:R-:W-:Y:S05]  /*c420*/  @!P1 BRA `(.L_x_4983) ;  /* 0x000000dc00509947 */ /* 0x002fea0003800000 */
.L_x_4980:
        /* <DEDUP_REMOVED lines=31> */
.L_x_4984:
        /* <DEDUP_REMOVED lines=167> */
.L_x_4987:
[----:B------:R-:W-:-:S05]  /*d090*/  IMAD.U32 R170, RZ, RZ, UR30 ;  /* 0x0000001effaa7e24 */ /* 0x000fca000f8e00ff */
[----:B------:R-:W-:-:S13]  /*d0a0*/  ISETP.NE.AND P1, PT, R170, 0x1, PT ;  /* 0x00000001aa00780c */ /* 0x000fda0003f25270 */
[----:B------:R-:W1:Y:S02]  /*d0b0*/  @P1 LDC.64 R14, c[0x0][0x9e8] ;  /* 0x00027a00ff0e1b82 */ /* 0x000e640000000a00 */
[----:B-1----:R-:W-:-:S05]  /*d0c0*/  @P1 IMAD.HI.U32 R14, R166, R14, RZ ;  /* 0x0000000ea60e1227 */ /* 0x002fca00078e00ff */
[----:B------:R-:W-:-:S07]  /*d0d0*/  @P1 SHF.R.U32.HI R166, RZ, R15, R14 ;  /* 0x0000000fffa61219 */ /* 0x000fce000001160e */
.L_x_4988:
[----:B------:R-:W-:Y:S05]  /*d0e0*/  BSYNC B0 ;  /* 0x0000000000007941 */ /* 0x000fea0003800000 */
.L_x_4986:
[----:B------:R-:W-:-:S04]  /*d0f0*/  IMAD R15, R166, R170, -R165 ;  /* 0x000000aaa60f7224 */ /* 0x000fc800078e0aa5 */
[----:B------:R-:W-:-:S05]  /*d100*/  IMAD R14, R16, -0x2, R15 ;  /* 0xfffffffe100e7824 */ /* 0x000fca00078e020f */
[----:B------:R-:W-:Y:S02]  /*d110*/  VIADDMNMX R167, R14, R170, R167, PT ;  /* 0x000000aa0ea77246 */ /* 0x000fe400038001a7 */
[----:B------:R-:W-:-:S07]  /*d120*/  VIMNMX R169, R169, R14, !PT ;  /* 0x0000000ea9a97248 */ /* 0x000fce0007fe0100 */
.L_x_4985:
        /* <DEDUP_REMOVED lines=116> */
.L_x_4991:
[----:B------:R-:W-:-:S05]  /*d870*/  IMAD.U32 R180, RZ, RZ, UR30 ;  /* 0x0000001effb47e24 */ /* 0x000fca000f8e00ff */
[----:B------:R-:W-:-:S13]  /*d880*/  ISETP.NE.AND P2, PT, R180, 0x1, PT ;  /* 0x00000001b400780c */ /* 0x000fda0003f45270 */
[----:B------:R-:W0:Y:S02]  /*d890*/  @P2 LDC.64 R14, c[0x0][0x9e8] ;  /* 0x00027a00ff0e2b82 */ /* 0x000e240000000a00 */
[----:B0-----:R-:W-:-:S05]  /*d8a0*/  @P2 IMAD.HI.U32 R14, R167, R14, RZ ;  /* 0x0000000ea70e2227 */ /* 0x001fca00078e00ff */
[----:B------:R-:W-:-:S07]  /*d8b0*/  @P2 SHF.R.U32.HI R167, RZ, R15, R14 ;  /* 0x0000000fffa72219 */ /* 0x000fce000001160e */
.L_x_4992:
[----:B------:R-:W-:Y:S05]  /*d8c0*/  BSYNC B0 ;  /* 0x0000000000007941 */ /* 0x000fea0003800000 */
.L_x_4990:
[----:B------:R-:W-:-:S04]  /*d8d0*/  IMAD R165, R167, R180, -R165 ;  /* 0x000000b4a7a57224 */ /* 0x000fc800078e0aa5 */
[----:B------:R-:W-:-:S05]  /*d8e0*/  IMAD R165, R16, -0x2, R165 ;  /* 0xfffffffe10a57824 */ /* 0x000fca00078e02a5 */
[----:B------:R-:W-:Y:S02]  /*d8f0*/  VIADDMNMX R164, R165, R180, R164, PT ;  /* 0x000000b4a5a47246 */ /* 0x000fe400038001a4 */
[----:B------:R-:W-:-:S07]  /*d900*/  VIMNMX R163, R163, R165, !PT ;  /* 0x000000a5a3a37248 */ /* 0x000fce0007fe0100 */
.L_x_4989:
        /* <DEDUP_REMOVED lines=378> */
.L_x_4993:
        /* <DEDUP_REMOVED lines=139> */
.L_x_4975:
[----:B------:R-:W-:Y:S06]  /*f960*/  BAR.ARV 0x8, 0x180 ;  /* 0x0206000000007b1d */ /* 0x000fec0000002000 */
[----:B------:R-:W-:Y:S05]  /*f970*/  @!P0 BRA `(.L_x_4995) ;  /* 0x0000000000048947 */ /* 0x000fea0003800000 */
[----:B------:R-:W-:Y:S01]  /*f980*/  BPT.TRAP 0x1 ;  /* 0x000000040000795c */ /* 0x000fe20000300000 */
.L_x_4995:
[----:B------:R-:W-:Y:S01]  /*f990*/  ULEA UR9, UR46, UR36, 0x3 ;  /* 0x000000242e097291 */ /* 0x000fe2000f8e183f */
[----:B------:R-:W-:-:S05]  /*f9a0*/  IMAD.U32 R0, RZ, RZ, UR47 ;  /* 0x0000002fff007e24 */ /* 0x000fca000f8e00ff */
[----:B------:R-:W-:-:S04]  /*f9b0*/  SHF.L.U32 R0, R0, 0x1f, RZ ;  /* 0x0000001f00007819 */ /* 0x000fc800000006ff */
[----:B------:R0:W1:Y:S01]  /*f9c0*/  SYNCS.PHASECHK.TRANS64.TRYWAIT P1, [UR9+0x2a850], R0 ;  /* 0x02a85000ff0075a7 */ /* 0x0000620008020149 */
[----:B------:R-:W-:Y:S05]  /*f9d0*/  @!P0 BRA `(.L_x_4996) ;  /* 0x0000000000048947 */ /* 0x000fea0003800000 */
[----:B------:R-:W-:Y:S01]  /*f9e0*/  BPT.TRAP 0x1 ;  /* 0x000000040000795c */ /* 0x000fe20000300000 */
.L_x_4996:
[----:B-1----:R-:W-:Y:S05]  /*f9f0*/  @P1 BRA `(.L_x_4997) ;  /* 0x0000000000081947 */ /* 0x002fea0003800000 */
[----:B------:R-:W1:Y:S02]  /*fa00*/  SYNCS.PHASECHK.TRANS64.TRYWAIT P1, [UR9+0x2a850], R0 ;  /* 0x02a85000ff0075a7 */ /* 0x000e640008020149 */
[----:B-1----:R-:W-:Y:S05]  /*fa10*/  @!P1 BRA `(.L_x_4998) ;  /* 0x000000a400ec9947 */ /* 0x002fea0003800000 */
.L_x_4997:
        /* <DEDUP_REMOVED lines=12> */
[----:B------:R-:W-:Y:S02]  /*fae0*/  @UP0 ULDC.64 UR12, c[0x0][0x9c8] ;  /* 0x00027200000c0ab9 */ /* 0x000fe40000000a00 */
[----:B------:R-:W-:Y:S01]  /*faf0*/  UMOV UR6, UR8 ;  /* 0x0000000800067c82 */ /* 0x000fe20008000000 */
[----:B------:R-:W-:-:S09]  /*fb00*/  @UP0 UIMAD.WIDE.U32 UR4, UR50, UR12, URZ ;  /* 0x0000000c320402a5 */ /* 0x000fd2000f8e003f */
[----:B------:R-:W-:Y:S01]  /*fb10*/  QGMMA.64x192x32.F32.E4M3.E4M3 R24, R196, gdesc[UR4], R24, gsb0 ;  /* 0x02e00004c4187df3 */ /* 0x000fe20008000818 */
[----:B------:R-:W-:Y:S01]  /*fb20*/  UIADD3 UR6, UR8, 0x2, URZ ;  /* 0x0000000208067890 */ /* 0x000fe2000fffe03f */
[----:B------:R-:W-:Y:S01]  /*fb30*/  UMOV UR7, 0x40000040 ;  /* 0x4000004000077882 */ /* 0x000fe20000000000 */
[----:B------:R-:W-:Y:S02]  /*fb40*/  WARPGROUP.DEPBAR.LE gsb0, 0x0 ;  /* 0x00008000000079c5 */ /* 0x000fe40000010000 */
[----:B------:R-:W-:-:S15]  /*fb50*/  WARPGROUP.ARRIVE ;  /* 0x00000000000079c5 */ /* 0x000fde0000000000 */
        /* <DEDUP_REMOVED lines=63> */
.L_x_4999:
        /* <DEDUP_REMOVED lines=106> */
.L_x_4921:
[----:B------:R-:W0:Y:S01]  /*105f0*/  S2R R4, SR_CgaCtaId ;  /* 0x0000000000047919 */ /* 0x000e220000008800 */
[----:B------:R-:W-:Y:S01]  /*10600*/  MOV R3, 0x400 ;  /* 0x0000040000037802 */ /* 0x000fe20000000f00 */
[----:B------:R-:W-:Y:S01]  /*10610*/  BSSY B0, `(.L_x_5000) ;  /* 0x000030c000007945 */ /* 0x000fe20003800000 */
[----:B------:R-:W-:Y:S02]  /*10620*/  BAR.SYNC.DEFER_BLOCKING 0x5, 0x180 ;  /* 0x0146000000007b1d */ /* 0x000fe40000010000 */
[----:B0-----:R-:W-:-:S05]  /*10630*/  LEA R3, R4, R3, 0x18 ;  /* 0x0000000304037211 */ /* 0x001fca00078ec0ff */
[----:B------:R-:W0:Y:S02]  /*10640*/  LDS.128 R32, [R3+0x2a8d0] ;  /* 0x02a8d00003207984 */ /* 0x000e240000000c00 */
[----:B0-----:R-:W-:Y:S02]  /*10650*/  R2UR UR5, R33 ;  /* 0x00000000210572ca */ /* 0x001fe400000e0000 */
[----:B------:R-:W-:Y:S02]  /*10660*/  R2UR UR51, R34 ;  /* 0x00000000223372ca */ /* 0x000fe400000e0000 */
        /* <DEDUP_REMOVED lines=9> */
[----:B------:R-:W0:Y:S01]  /*10700*/  S2R R32, SR_SWINHI ;  /* 0x0000000000207919 */ /* 0x000e220000002f00 */
[----:B------:R-:W-:Y:S01]  /*10710*/  F2FP.BF16.F32.PACK_AB R52, R52, R121 ;  /* 0x000000793434723e */ /* 0x000fe200000010ff */
[----:B------:R-:W-:Y:S02]  /*10720*/  ULDC.64 UR6, c[0x0][0xc00] ;  /* 0x0003000000067ab9 */ /* 0x000fe40000000a00 */
[----:B------:R1:W2:Y:S01]  /*10730*/  LDG.E.CONSTANT R4, desc[UR54][R4.64] ;  /* 0x0000003604047981 */ /* 0x0002a2000c1e9900 */
[----:B------:R-:W-:Y:S01]  /*10740*/  F2FP.BF16.F32.PACK_AB R53, R53, R120 ;  /* 0x000000783535723e */ /* 0x000fe200000010ff */
[----:B------:R-:W-:Y:S01]  /*10750*/  UISETP.NE.U32.AND UP0, UPT, UR6, URZ, UPT ;  /* 0x0000003f0600728c */ /* 0x000fe2000bf05070 */
[----:B------:R-:W-:Y:S02]  /*10760*/  F2FP.BF16.F32.PACK_AB R49, R60, R49 ;  /* 0x000000313c31723e */ /* 0x000fe400000010ff */
[----:B------:R-:W-:Y:S01]  /*10770*/  F2FP.BF16.F32.PACK_AB R48, R61, R48 ;  /* 0x000000303d30723e */ /* 0x000fe200000010ff */
[----:B------:R-:W-:Y:S01]  /*10780*/  UISETP.NE.AND.EX UP0, UPT, UR7, URZ, UPT, UP0 ;  /* 0x0000003f0700728c */ /* 0x000fe2000bf05300 */
[----:B------:R-:W-:-:S02]  /*10790*/  F2FP.BF16.F32.PACK_AB R45, R68, R45 ;  /* 0x0000002d442d723e */ /* 0x000fc400000010ff */
[----:B------:R-:W-:Y:S01]  /*107a0*/  F2FP.BF16.F32.PACK_AB R44, R69, R44 ;  /* 0x0000002c452c723e */ /* 0x000fe200000010ff */
[----:B------:R-:W-:Y:S01]  /*107b0*/  ULDC.64 UR6, c[0x0][0xc00] ;  /* 0x0003000000067ab9 */ /* 0x000fe20000000a00 */
[----:B-1----:R-:W-:Y:S01]  /*107c0*/  LOP3.LUT P0, R5, R50, 0x3, RZ, 0xc0, !PT ;  /* 0x0000000332057812 */ /* 0x002fe2000780c0ff */
[----:B------:R-:W-:Y:S01]  /*107d0*/  UIMAD.WIDE UR6, UR41, 0x4, UR6 ;  /* 0x00000004290678a5 */ /* 0x000fe2000f8e0206 */
[----:B------:R-:W-:Y:S02]  /*107e0*/  F2FP.BF16.F32.PACK_AB R41, R76, R41 ;  /* 0x000000294c29723e */ /* 0x000fe400000010ff */
[----:B------:R-:W-:Y:S02]  /*107f0*/  ISETP.EQ.OR P0, PT, R5, 0x3, !P0 ;  /* 0x000000030500780c */ /* 0x000fe40004702670 */
[----:B------:R-:W-:Y:S02]  /*10800*/  F2FP.BF16.F32.PACK_AB R40, R77, R40 ;  /* 0x000000284d28723e */ /* 0x000fe400000010ff */
[----:B------:R-:W-:-:S02]  /*10810*/  SEL R59, R52, R53, P0 ;  /* 0x00000035343b7207 */ /* 0x000fc40000000000 */
[----:B------:R-:W-:Y:S02]  /*10820*/  SEL R52, R53, R52, P0 ;  /* 0x0000003435347207 */ /* 0x000fe40000000000 */
[----:B------:R-:W-:Y:S02]  /*10830*/  SEL R53, R49, R48, P0 ;  /* 0x0000003031357207 */ /* 0x000fe40000000000 */
[----:B------:R-:W-:Y:S02]  /*10840*/  F2FP.BF16.F32.PACK_AB R118, R118, R7 ;  /* 0x000000077676723e */ /* 0x000fe400000010ff */
[----:B------:R-:W-:Y:S02]  /*10850*/  F2FP.BF16.F32.PACK_AB R119, R119, R6 ;  /* 0x000000067777723e */ /* 0x000fe400000010ff */
[----:B------:R-:W-:Y:S02]  /*10860*/  SEL R48, R48, R49, P0 ;  /* 0x0000003130307207 */ /* 0x000fe40000000000 */
[----:B------:R-:W-:-:S02]  /*10870*/  F2FP.BF16.F32.PACK_AB R37, R84, R37 ;  /* 0x000000255425723e */ /* 0x000fc400000010ff */
[----:B------:R-:W-:Y:S02]  /*10880*/  F2FP.BF16.F32.PACK_AB R36, R85, R36 ;  /* 0x000000245524723e */ /* 0x000fe400000010ff */
[----:B------:R-:W-:Y:S02]  /*10890*/  SEL R49, R45, R44, P0 ;  /* 0x0000002c2d317207 */ /* 0x000fe40000000000 */
[----:B------:R-:W-:Y:S02]  /*108a0*/  MOV R6, R3 ;  /* 0x0000000300067202 */ /* 0x000fe40000000f00 */
[----:B0-----:R-:W-:Y:S02]  /*108b0*/  MOV R7, R32 ;  /* 0x0000002000077202 */ /* 0x001fe40000000f00 */
[----:B------:R-:W-:Y:S02]  /*108c0*/  SEL R44, R44, R45, P0 ;  /* 0x0000002d2c2c7207 */ /* 0x000fe40000000000 */
[----:B------:R-:W-:-:S02]  /*108d0*/  SEL R45, R41, R40, P0 ;  /* 0x00000028292d7207 */ /* 0x000fc40000000000 */
[----:B------:R-:W-:Y:S02]  /*108e0*/  SEL R40, R40, R41, P0 ;  /* 0x0000002928287207 */ /* 0x000fe40000000000 */
[----:B------:R-:W-:Y:S02]  /*108f0*/  SEL R41, R37, R36, P0 ;  /* 0x0000002425297207 */ /* 0x000fe40000000000 */
[----:B------:R-:W-:Y:S01]  /*10900*/  SEL R50, R36, R37, P0 ;  /* 0x0000002524327207 */ /* 0x000fe20000000000 */
[----:B------:R-:W-:Y:S01]  /*10910*/  IMAD.WIDE R36, R204, 0x2, R6 ;  /* 0x00000002cc247825 */ /* 0x000fe200078e0206 */
[----:B------:R-:W-:Y:S02]  /*10920*/  F2FP.BF16.F32.PACK_AB R26, R87, R26 ;  /* 0x0000001a571a723e */ /* 0x000fe400000010ff */
[----:B------:R-:W-:Y:S02]  /*10930*/  F2FP.BF16.F32.PACK_AB R11, R110, R11 ;  /* 0x0000000b6e0b723e */ /* 0x000fe400000010ff */
[----:B------:R-:W-:-:S02]  /*10940*/  F2FP.BF16.F32.PACK_AB R10, R111, R10 ;  /* 0x0000000a6f0a723e */ /* 0x000fc400000010ff */
[----:B------:R-:W-:Y:S02]  /*10950*/  IADD3 R87, P5, R36, 0x40, RZ ;  /* 0x0000004024577810 */ /* 0x000fe40007fbe0ff */
[----:B------:R-:W-:Y:S02]  /*10960*/  F2FP.BF16.F32.PACK_AB R80, R80, R81 ;  /* 0x000000515050723e */ /* 0x000fe400000010ff */
[----:B------:R-:W-:Y:S01]  /*10970*/  F2FP.BF16.F32.PACK_AB R73, R72, R73 ;  /* 0x000000494849723e */ /* 0x000fe200000010ff */
[----:B------:R-:W-:Y:S01]  /*10980*/  IMAD.X R33, RZ, RZ, R37, P5 ;  /* 0x000000ffff217224 */ /* 0x000fe200028e0625 */
[----:B------:R-:W-:Y:S02]  /*10990*/  F2FP.BF16.F32.PACK_AB R9, R116, R9 ;  /* 0x000000097409723e */ /* 0x000fe400000010ff */
[----:B------:R-:W-:Y:S02]  /*109a0*/  F2FP.BF16.F32.PACK_AB R8, R117, R8 ;  /* 0x000000087508723e */ /* 0x000fe400000010ff */
[----:B------:R-:W-:-:S02]  /*109b0*/  SEL R81, R11, R10, P0 ;  /* 0x0000000a0b517207 */ /* 0x000fc40000000000 */
[----:B------:R-:W-:Y:S02]  /*109c0*/  SEL R72, R10, R11, P0 ;  /* 0x0000000b0a487207 */ /* 0x000fe40000000000 */
[----:B------:R-:W-:Y:S02]  /*109d0*/  F2FP.BF16.F32.PACK_AB R64, R64, R65 ;  /* 0x000000414040723e */ /* 0x000fe400000010ff */
[----:B------:R-:W-:Y:S02]  /*109e0*/  F2FP.BF16.F32.PACK_AB R57, R56, R57 ;  /* 0x000000393839723e */ /* 0x000fe400000010ff */
[----:B------:R-:W-:Y:S02]  /*109f0*/  IADD3 R85, P4, R36, 0x20, RZ ;  /* 0x0000002024557810 */ /* 0x000fe40007f9e0ff */
[----:B------:R-:W-:Y:S02]  /*10a00*/  LOP3.LUT R10, R87, 0x380, RZ, 0xc0, !PT ;  /* 0x00000380570a7812 */ /* 0x000fe400078ec0ff */
[----:B------:R-:W-:Y:S01]  /*10a10*/  F2FP.BF16.F32.PACK_AB R38, R71, R38 ;  /* 0x000000264726723e */ /* 0x000fe200000010ff */
[----:B------:R-:W-:Y:S01]  /*10a20*/  IMAD.X R35, RZ, RZ, R37, P4 ;  /* 0x000000ffff237224 */ /* 0x000fe200020e0625 */
[----:B------:R-:W-:-:S02]  /*10a30*/  F2FP.BF16.F32.PACK_AB R47, R54, R47 ;  /* 0x0000002f362f723e */ /* 0x000fc400000010ff */
[----:B------:R-:W-:Y:S02]  /*10a40*/  F2FP.BF16.F32.PACK_AB R46, R55, R46 ;  /* 0x0000002e372e723e */ /* 0x000fe400000010ff */
[----:B------:R-:W-:Y:S02]  /*10a50*/  SEL R71, R80, R73, P0 ;  /* 0x0000004950477207 */ /* 0x000fe40000000000 */
[----:B------:R-:W-:Y:S02]  /*10a60*/  F2FP.BF16.F32.PACK_AB R96, R89, R96 ;  /* 0x000000605960723e */ /* 0x000fe400000010ff */
[----:B------:R-:W-:Y:S02]  /*10a70*/  F2FP.BF16.F32.PACK_AB R13, R108, R13 ;  /* 0x0000000d6c0d723e */ /* 0x000fe400000010ff */
[----:B------:R-:W-:Y:S02]  /*10a80*/  F2FP.BF16.F32.PACK_AB R12, R109, R12 ;  /* 0x0000000c6d0c723e */ /* 0x000fe400000010ff */
[----:B------:R-:W-:-:S02]  /*10a90*/  SEL R67, R9, R8, P0 ;  /* 0x0000000809437207 */ /* 0x000fc40000000000 */
[----:B------:R-:W-:Y:S02]  /*10aa0*/  SEL R60, R8, R9, P0 ;  /* 0x00000009083c7207 */ /* 0x000fe40000000000 */
[----:B------:R-:W-:Y:S02]  /*10ab0*/  SEL R80, R73, R80, P0 ;  /* 0x0000005049507207 */ /* 0x000fe40000000000 */
[----:B------:R-:W-:Y:S02]  /*10ac0*/  F2FP.BF16.F32.PACK_AB R43, R62, R43 ;  /* 0x0000002b3e2b723e */ /* 0x000fe400000010ff */
[----:B------:R-:W-:Y:S02]  /*10ad0*/  F2FP.BF16.F32.PACK_AB R42, R63, R42 ;  /* 0x0000002a3f2a723e */ /* 0x000fe400000010ff */
[----:B------:R-:W-:Y:S02]  /*10ae0*/  F2FP.BF16.F32.PACK_AB R28, R93, R28 ;  /* 0x0000001c5d1c723e */ /* 0x000fe400000010ff */
[----:B------:R-:W-:-:S02]  /*10af0*/  SEL R73, R64, R57, P0 ;  /* 0x0000003940497207 */ /* 0x000fc40000000000 */
[----:B------:R-:W-:Y:S02]  /*10b00*/  IADD3 R89, P6, R36, 0x60, RZ ;  /* 0x0000006024597810 */ /* 0x000fe40007fde0ff */
[----:B------:R-:W-:Y:S02]  /*10b10*/  LOP3.LUT R8, R85, 0x380, RZ, 0xc0, !PT ;  /* 0x0000038055087812 */ /* 0x000fe400078ec0ff */
[----:B------:R-:W-:Y:S02]  /*10b20*/  SHF.R.U64 R10, R10, 0x3, RZ ;  /* 0x000000030a0a7819 */ /* 0x000fe400000012ff */
[----:B------:R-:W-:Y:S02]  /*10b30*/  SEL R64, R57, R64, P0 ;  /* 0x0000004039407207 */ /* 0x000fe40000000000 */
[----:B------:R-:W-:Y:S02]  /*10b40*/  IADD3 R93, P2, R36, 0x4020, RZ ;  /* 0x00004020245d7810 */ /* 0x000fe40007f5e0ff */
[----:B------:R-:W-:-:S02]  /*10b50*/  F2FP.BF16.F32.PACK_AB R39, R70, R39 ;  /* 0x000000274627723e */ /* 0x000fc400000010ff */
[----:B------:R-:W-:Y:S02]  /*10b60*/  SEL R57, R47, R46, P0 ;  /* 0x0000002e2f397207 */ /* 0x000fe40000000000 */
[----:B------:R-:W-:Y:S02]  /*10b70*/  SEL R65, R13, R12, P0 ;  /* 0x0000000c0d417207 */ /* 0x000fe40000000000 */
[----:B------:R-:W-:Y:S02]  /*10b80*/  SEL R58, R12, R13, P0 ;  /* 0x0000000d0c3a7207 */ /* 0x000fe40000000000 */
[----:B------:R-:W-:Y:S02]  /*10b90*/  SEL R46, R46, R47, P0 ;  /* 0x0000002f2e2e7207 */ /* 0x000fe40000000000 */
[----:B------:R-:W-:Y:S02]  /*10ba0*/  F2FP.BF16.F32.PACK_AB R31, R78, R31 ;  /* 0x0000001f4e1f723e */ /* 0x000fe400000010ff */
[----:B------:R-:W-:-:S02]  /*10bb0*/  F2FP.BF16.F32.PACK_AB R30, R79, R30 ;  /* 0x0000001e4f1e723e */ /* 0x000fc400000010ff */
[----:B------:R-:W-:Y:S02]  /*10bc0*/  SEL R47, R43, R42, P0 ;  /* 0x0000002a2b2f7207 */ /* 0x000fe40000000000 */
[----:B------:R-:W-:Y:S02]  /*10bd0*/  LOP3.LUT R12, R89, 0x380, RZ, 0xc0, !PT ;  /* 0x00000380590c7812 */ /* 0x000fe400078ec0ff */
[----:B------:R-:W-:Y:S02]  /*10be0*/  SHF.R.U64 R8, R8, 0x3, RZ ;  /* 0x0000000308087819 */ /* 0x000fe400000012ff */
[----:B------:R-:W-:Y:S02]  /*10bf0*/  LOP3.LUT R32, R10, R87, RZ, 0x3c, !PT ;  /* 0x000000570a207212 */ /* 0x000fe400078e3cff */
[----:B------:R-:W-:Y:S02]  /*10c00*/  F2FP.BF16.F32.PACK_AB R25, R94, R25 ;  /* 0x000000195e19723e */ /* 0x000fe400000010ff */
[----:B------:R-:W-:-:S02]  /*10c10*/  F2FP.BF16.F32.PACK_AB R24, R95, R24 ;  /* 0x000000185f18723e */ /* 0x000fc400000010ff */
[----:B------:R-:W-:Y:S02]  /*10c20*/  SEL R42, R42, R43, P0 ;  /* 0x0000002b2a2a7207 */ /* 0x000fe40000000000 */
[----:B------:R-:W-:Y:S02]  /*10c30*/  IADD3 R91, P1, R36, 0x4000, RZ ;  /* 0x00004000245b7810 */ /* 0x000fe40007f3e0ff */
[----:B------:R-:W-:Y:S02]  /*10c40*/  LOP3.LUT R10, R93, 0x380, RZ, 0xc0, !PT ;  /* 0x000003805d0a7812 */ /* 0x000fe400078ec0ff */
[----:B------:R-:W-:Y:S02]  /*10c50*/  SEL R43, R39, R38, P0 ;  /* 0x00000026272b7207 */ /* 0x000fe40000000000 */
[----:B------:R-:W-:Y:S02]  /*10c60*/  F2FP.BF16.F32.PACK_AB R97, R97, R104 ;  /* 0x000000686161723e */ /* 0x000fe400000010ff */
[----:B------:R-:W-:-:S02]  /*10c70*/  SEL R38, R38, R39, P0 ;  /* 0x0000002726267207 */ /* 0x000fc40000000000 */
[----:B------:R-:W-:Y:S02]  /*10c80*/  SEL R39, R31, R30, P0 ;  /* 0x0000001e1f277207 */ /* 0x000fe40000000000 */
[----:B------:R-:W-:Y:S01]  /*10c90*/  SEL R62, R30, R31, P0 ;  /* 0x0000001f1e3e7207 */ /* 0x000fe20000000000 */
[----:B------:R-:W-:Y:S01]  /*10ca0*/  IMAD.X R31, RZ, RZ, R37, P6 ;  /* 0x000000ffff1f7224 */ /* 0x000fe200030e0625 */
[----:B------:R-:W-:Y:S02]  /*10cb0*/  SHF.R.U64 R12, R12, 0x3, RZ ;  /* 0x000000030c0c7819 */ /* 0x000fe400000012ff */
[----:B------:R-:W-:Y:S02]  /*10cc0*/  LOP3.LUT R34, R8, R85, RZ, 0x3c, !PT ;  /* 0x0000005508227212 */ /* 0x000fe400078e3cff */
[----:B------:R-:W-:Y:S02]  /*10cd0*/  F2FP.BF16.F32.PACK_AB R29, R92, R29 ;  /* 0x0000001d5c1d723e */ /* 0x000fe400000010ff */
[----:B------:R-:W-:-:S02]  /*10ce0*/  F2FP.BF16.F32.PACK_AB R20, R101, R20 ;  /* 0x000000146514723e */ /* 0x000fc400000010ff */
[----:B------:R-:W-:Y:S02]  /*10cf0*/  SEL R77, R25, R24, P0 ;  /* 0x00000018194d7207 */ /* 0x000fe40000000000 */
[----:B------:R-:W-:Y:S01]  /*10d00*/  SEL R68, R24, R25, P0 ;  /* 0x0000001918447207 */ /* 0x000fe20000000000 */
[----:B------:R-:W-:Y:S01]  /*10d10*/  IMAD.X R25, RZ, RZ, R37, P2 ;  /* 0x000000ffff197224 */ /* 0x000fe200010e0625 */
[----:B------:R-:W-:Y:S02]  /*10d20*/  IADD3 R95, P3, R36, 0x4040, RZ ;  /* 0x00004040245f7810 */ /* 0x000fe40007f7e0ff */
[----:B------:R-:W-:Y:S02]  /*10d30*/  LOP3.LUT R8, R91, 0x380, RZ, 0xc0, !PT ;  /* 0x000003805b087812 */ /* 0x000fe400078ec0ff */
[----:B------:R-:W-:Y:S02]  /*10d40*/  SHF.R.U64 R10, R10, 0x3, RZ ;  /* 0x000000030a0a7819 */ /* 0x000fe400000012ff */
[----:B------:R-:W-:-:S02]  /*10d50*/  IADD3 R101, P6, R36, 0x8020, RZ ;  /* 0x0000802024657810 */ /* 0x000fc40007fde0ff */
[----:B------:R-:W-:Y:S02]  /*10d60*/  SEL R69, R97, R96, P0 ;  /* 0x0000006061457207 */ /* 0x000fe40000000000 */
[----:B------:R-:W-:Y:S01]  /*10d70*/  IADD3 R105, P2, R36, 0x8060, RZ ;  /* 0x0000806024697810 */ /* 0x000fe20007f5e0ff */
[----:B------:R-:W-:Y:S01]  /*10d80*/  IMAD.X R13, RZ, RZ, R37, P6 ;  /* 0x000000ffff0d7224 */ /* 0x000fe200030e0625 */
[----:B------:R-:W-:Y:S02]  /*10d90*/  F2FP.BF16.F32.PACK_AB R15, R102, R15 ;  /* 0x0000000f660f723e */ /* 0x000fe400000010ff */
[----:B------:R-:W-:Y:S02]  /*10da0*/  F2FP.BF16.F32.PACK_AB R14, R103, R14 ;  /* 0x0000000e670e723e */ /* 0x000fe400000010ff */
[----:B------:R-:W-:Y:S02]  /*10db0*/  SEL R96, R96, R97, P0 ;  /* 0x0000006160607207 */ /* 0x000fe40000000000 */
[----:B------:R-:W-:-:S02]  /*10dc0*/  LOP3.LUT R30, R12, R89, RZ, 0x3c, !PT ;  /* 0x000000590c1e7212 */ /* 0x000fc400078e3cff */
[----:B------:R-:W-:Y:S02]  /*10dd0*/  SEL R61, R29, R28, P0 ;  /* 0x0000001c1d3d7207 */ /* 0x000fe40000000000 */
[----:B------:R-:W-:Y:S01]  /*10de0*/  SEL R54, R28, R29, P0 ;  /* 0x0000001d1c367207 */ /* 0x000fe20000000000 */
[----:B------:R-:W-:Y:S01]  /*10df0*/  IMAD.X R29, RZ, RZ, R37, P1 ;  /* 0x000000ffff1d7224 */ /* 0x000fe200008e0625 */
[----:B------:R-:W-:Y:S02]  /*10e00*/  IADD3 R97, P4, R36, 0x4060, RZ ;  /* 0x0000406024617810 */ /* 0x000fe40007f9e0ff */
[----:B------:R-:W-:Y:S02]  /*10e10*/  LOP3.LUT R12, R95, 0x380, RZ, 0xc0, !PT ;  /* 0x000003805f0c7812 */ /* 0x000fe400078ec0ff */
[----:B------:R-:W-:Y:S02]  /*10e20*/  SHF.R.U64 R8, R8, 0x3, RZ ;  /* 0x0000000308087819 */ /* 0x000fe400000012ff */
[----:B------:R-:W-:-:S02]  /*10e30*/  LOP3.LUT R24, R10, R93, RZ, 0x3c, !PT ;  /* 0x0000005d0a187212 */ /* 0x000fc400078e3cff */
[C---:B------:R-:W-:Y:S02]  /*10e40*/  LOP3.LUT R11, R36.reuse, 0x380, RZ, 0xc0, !PT ;  /* 0x00000380240b7812 */ /* 0x040fe400078ec0ff */
[C---:B------:R-:W-:Y:S02]  /*10e50*/  IADD3 R99, P5, R36.reuse, 0x8000, RZ ;  /* 0x0000800024637810 */ /* 0x040fe40007fbe0ff */
[----:B------:R-:W-:Y:S02]  /*10e60*/  LOP3.LUT R10, R101, 0x380, RZ, 0xc0, !PT ;  /* 0x00000380650a7812 */ /* 0x000fe400078ec0ff */
[----:B------:R-:W-:Y:S02]  /*10e70*/  IADD3 R103, P1, R36, 0x8040, RZ ;  /* 0x0000804024677810 */ /* 0x000fe40007f3e0ff */
[----:B------:R-:W-:Y:S02]  /*10e80*/  LOP3.LUT R76, R105, 0x380, RZ, 0xc0, !PT ;  /* 0x00000380694c7812 */ /* 0x000fe400078ec0ff */
[----:B------:R-:W-:Y:S01]  /*10e90*/  F2FP.BF16.F32.PACK_AB R27, R86, R27 ;  /* 0x0000001b561b723e */ /* 0x000fe200000010ff */
[----:B------:R-:W-:Y:S01]  /*10ea0*/  IMAD.X R9, RZ, RZ, R37, P1 ;  /* 0x000000ffff097224 */ /* 0x000fe200008e0625 */
[----:B------:R-:W-:-:S02]  /*10eb0*/  SEL R79, R15, R14, P0 ;  /* 0x0000000e0f4f7207 */ /* 0x000fc40000000000 */
[----:B------:R-:W-:Y:S01]  /*10ec0*/  SEL R70, R14, R15, P0 ;  /* 0x0000000f0e467207 */ /* 0x000fe20000000000 */
[----:B------:R-:W-:Y:S01]  /*10ed0*/  IMAD.X R15, RZ, RZ, R37, P5 ;  /* 0x000000ffff0f7224 */ /* 0x000fe200028e0625 */
[----:B------:R-:W-:Y:S02]  /*10ee0*/  LOP3.LUT R14, R97, 0x380, RZ, 0xc0, !PT ;  /* 0x00000380610e7812 */ /* 0x000fe400078ec0ff */
[----:B------:R-:W-:Y:S02]  /*10ef0*/  SHF.R.U64 R12, R12, 0x3, RZ ;  /* 0x000000030c0c7819 */ /* 0x000fe400000012ff */
[----:B------:R-:W-:Y:S02]  /*10f00*/  LOP3.LUT R28, R8, R91, RZ, 0x3c, !PT ;  /* 0x0000005b081c7212 */ /* 0x000fe400078e3cff */
[----:B------:R-:W-:Y:S02]  /*10f10*/  SHF.R.U64 R11, R11, 0x3, RZ ;  /* 0x000000030b0b7819 */ /* 0x000fe400000012ff */
[----:B------:R-:W-:-:S02]  /*10f20*/  LOP3.LUT R8, R99, 0x380, RZ, 0xc0, !PT ;  /* 0x0000038063087812 */ /* 0x000fc400078ec0ff */
[----:B------:R-:W-:Y:S02]  /*10f30*/  SHF.R.U64 R10, R10, 0x3, RZ ;  /* 0x000000030a0a7819 */ /* 0x000fe400000012ff */
[----:B------:R-:W-:Y:S02]  /*10f40*/  LOP3.LUT R74, R103, 0x380, RZ, 0xc0, !PT ;  /* 0x00000380674a7812 */ /* 0x000fe400078ec0ff */
[----:B------:R-:W-:Y:S02]  /*10f50*/  SHF.R.U64 R76, R76, 0x3, RZ ;  /* 0x000000034c4c7819 */ /* 0x000fe400000012ff */
[----:B------:R-:W-:Y:S02]  /*10f60*/  F2FP.BF16.F32.PACK_AB R132, R132, R133 ;  /* 0x000000858484723e */ /* 0x000fe400000010ff */
[----:B------:R-:W-:Y:S02]  /*10f70*/  F2FP.BF16.F32.PACK_AB R131, R130, R131 ;  /* 0x000000838283723e */ /* 0x000fe400000010ff */
[----:B------:R-:W-:-:S02]  /*10f80*/  F2FP.BF16.F32.PACK_AB R21, R100, R21 ;  /* 0x000000156415723e */ /* 0x000fc400000010ff */
[----:B------:R-:W-:Y:S02]  /*10f90*/  SEL R75, R27, R26, P0 ;  /* 0x0000001a1b4b7207 */ /* 0x000fe40000000000 */
[----:B------:R-:W-:Y:S01]  /*10fa0*/  SEL R66, R26, R27, P0 ;  /* 0x0000001b1a427207 */ /* 0x000fe20000000000 */
[--C-:B------:R-:W-:Y:S01]  /*10fb0*/  IMAD.X R27, RZ, RZ, R37.reuse, P3 ;  /* 0x000000ffff1b7224 */ /* 0x100fe200018e0625 */
[----:B------:R-:W-:Y:S02]  /*10fc0*/  SHF.R.U64 R14, R14, 0x3, RZ ;  /* 0x000000030e0e7819 */ /* 0x000fe400000012ff */
[----:B------:R-:W-:Y:S02]  /*10fd0*/  LOP3.LUT R26, R12, R95, RZ, 0x3c, !PT ;  /* 0x0000005f0c1a7212 */ /* 0x000fe400078e3cff */
[----:B------:R-:W-:Y:S01]  /*10fe0*/  LOP3.LUT R36, R11, R36, RZ, 0x3c, !PT ;  /* 0x000000240b247212 */ /* 0x000fe200078e3cff */
[----:B------:R-:W-:Y:S01]  /*10ff0*/  IMAD.X R11, RZ, RZ, R37, P2 ;  /* 0x000000ffff0b7224 */ /* 0x000fe200010e0625 */
[----:B------:R-:W-:-:S02]  /*11000*/  SHF.R.U64 R8, R8, 0x3, RZ ;  /* 0x0000000308087819 */ /* 0x000fc400000012ff */
[----:B------:R-:W-:Y:S02]  /*11010*/  LOP3.LUT R12, R10, R101, RZ, 0x3c, !PT ;  /* 0x000000650a0c7212 */ /* 0x000fe400078e3cff */
[----:B------:R-:W-:Y:S02]  /*11020*/  SHF.R.U64 R74, R74, 0x3, RZ ;  /* 0x000000034a4a7819 */ /* 0x000fe400000012ff */
[----:B------:R-:W-:Y:S02]  /*11030*/  LOP3.LUT R10, R76, R105, RZ, 0x3c, !PT ;  /* 0x000000694c0a7212 */ /* 0x000fe400078e3cff */
[----:B------:R-:W-:Y:S02]  /*11040*/  SEL R5, R132, R131, P0 ;  /* 0x0000008384057207 */ /* 0x000fe40000000000 */
[----:B------:R-:W-:Y:S02]  /*11050*/  SEL R63, R21, R20, P0 ;  /* 0x00000014153f7207 */ /* 0x000fe40000000000 */
[----:B------:R-:W-:Y:S01]  /*11060*/  SEL R56, R20, R21, P0 ;  /* 0x0000001514387207 */ /* 0x000fe20000000000 */
[----:B------:R-:W-:Y:S01]  /*11070*/  IMAD.X R21, RZ, RZ, R37, P4 ;  /* 0x000000ffff157224 */ /* 0x000fe200020e0625 */
[----:B------:R-:W-:-:S02]  /*11080*/  LOP3.LUT R20, R14, R97, RZ, 0x3c, !PT ;  /* 0x000000610e147212 */ /* 0x000fc400078e3cff */
[----:B------:R-:W-:Y:S02]  /*11090*/  LOP3.LUT R14, R8, R99, RZ, 0x3c, !PT ;  /* 0x00000063080e7212 */ /* 0x000fe400078e3cff */
[----:B------:R-:W-:Y:S02]  /*110a0*/  F2FP.BF16.F32.PACK_AB R128, R128, R129 ;  /* 0x000000818080723e */ /* 0x000fe400000010ff */
[----:B------:R-:W-:Y:S02]  /*110b0*/  F2FP.BF16.F32.PACK_AB R127, R126, R127 ;  /* 0x0000007f7e7f723e */ /* 0x000fe400000010ff */
[----:B------:R-:W-:Y:S02]  /*110c0*/  LOP3.LUT R8, R74, R103, RZ, 0x3c, !PT ;  /* 0x000000674a087212 */ /* 0x000fe400078e3cff */
[----:B------:R-:W-:Y:S02]  /*110d0*/  F2FP.BF16.F32.PACK_AB R124, R124, R125 ;  /* 0x0000007d7c7c723e */ /* 0x000fe400000010ff */
[----:B------:R-:W-:-:S02]  /*110e0*/  F2FP.BF16.F32.PACK_AB R123, R122, R123 ;  /* 0x0000007b7a7b723e */ /* 0x000fc400000010ff */
[----:B------:R-:W-:Y:S02]  /*110f0*/  MOV R74, R10 ;  /* 0x0000000a004a7202 */ /* 0x000fe40000000f00 */
[----:B------:R-:W-:Y:S02]  /*11100*/  SEL R132, R131, R132, P0 ;  /* 0x0000008483847207 */ /* 0x000fe40000000000 */
[----:B------:R-:W-:Y:S02]  /*11110*/  SEL R51, R128, R127, P0 ;  /* 0x0000007f80337207 */ /* 0x000fe40000000000 */
[----:B------:R-:W-:Y:S02]  /*11120*/  SEL R128, R127, R128, P0 ;  /* 0x000000807f807207 */ /* 0x000fe40000000000 */
[----:B------:R-:W-:Y:S02]  /*11130*/  SEL R55, R124, R123, P0 ;  /* 0x0000007b7c377207 */ /* 0x000fe40000000000 */
[----:B------:R-:W-:-:S02]  /*11140*/  SEL R124, R123, R124, P0 ;  /* 0x0000007c7b7c7207 */ /* 0x000fc40000000000 */
[----:B------:R-:W-:Y:S02]  /*11150*/  MOV R76, R8 ;  /* 0x00000008004c7202 */ /* 0x000fe40000000f00 */
[----:B------:R-:W-:Y:S02]  /*11160*/  SEL R83, R118, R119, P0 ;  /* 0x0000007776537207 */ /* 0x000fe40000000000 */
[----:B------:R-:W-:Y:S02]  /*11170*/  MOV R84, R20 ;  /* 0x0000001400547202 */ /* 0x000fe40000000f00 */
[----:B------:R-:W-:Y:S02]  /*11180*/  SEL R118, R119, R118, P0 ;  /* 0x0000007677767207 */ /* 0x000fe40000000000 */
[----:B------:R-:W-:Y:S02]  /*11190*/  MOV R91, R36 ;  /* 0x00000024005b7202 */ /* 0x000fe40000000f00 */
[----:B------:R-:W-:Y:S01]  /*111a0*/  MOV R82, R14 ;  /* 0x0000000e00527202 */ /* 0x000fe20000000f00 */
[----:B--2---:R0:W-:Y:S01]  /*111b0*/  SHFL.IDX PT, R10, R5, R4, 0x1c1f ;  /* 0x001c1f04050a7589 */ /* 0x0041e200000e0000 */
[----:B------:R-:W-:-:S02]  /*111c0*/  MOV R78, R12 ;  /* 0x0000000c004e7202 */ /* 0x000fc40000000f00 */
[----:B------:R-:W-:Y:S01]  /*111d0*/  MOV R90, R34 ;  /* 0x00000022005a7202 */ /* 0x000fe20000000f00 */
[----:B------:R-:W-:Y:S01]  /*111e0*/  SHFL.IDX PT, R69, R69, R4, 0x1c1f ;  /* 0x001c1f0445457589 */ /* 0x000fe200000e0000 */
[----:B------:R-:W-:Y:S02]  /*111f0*/  MOV R86, R24 ;  /* 0x0000001800567202 */ /* 0x000fe40000000f00 */
[----:B------:R-:W-:Y:S01]  /*11200*/  MOV R85, R26 ;  /* 0x0000001a00557202 */ /* 0x000fe20000000f00 */
[----:B------:R-:W-:Y:S01]  /*11210*/  SHFL.IDX PT, R51, R51, R4, 0x1c1f ;  /* 0x001c1f0433337589 */ /* 0x000fe200000e0000 */
[----:B------:R-:W-:Y:S02]  /*11220*/  MOV R89, R32 ;  /* 0x0000002000597202 */ /* 0x000fe40000000f00 */
[----:B0-----:R-:W-:Y:S01]  /*11230*/  LOP3.LUT R5, R4, 0x2, RZ, 0x3c, !PT ;  /* 0x0000000204057812 */ /* 0x001fe200078e3cff */
[----:B------:R-:W-:Y:S01]  /*11240*/  SHFL.IDX PT, R71, R71, R4, 0x1c1f ;  /* 0x001c1f0447477589 */ /* 0x000fe200000e0000 */
[----:B------:R-:W-:-:S02]  /*11250*/  MOV R88, R30 ;  /* 0x0000001e00587202 */ /* 0x000fc40000000f00 */
[----:B------:R-:W-:Y:S01]  /*11260*/  MOV R87, R28 ;  /* 0x0000001c00577202 */ /* 0x000fe20000000f00 */
[----:B------:R-:W0:Y:S01]  /*11270*/  SHFL.IDX PT, R9, R132, R5, 0x1c1f ;  /* 0x001c1f0584097589 */ /* 0x000e2200000e0000 */
[----:B------:R-:W-:-:S03]  /*11280*/  PLOP3.LUT P2, PT, PT, PT, UP0, 0x80, 0x0 ;  /* 0x000000000000781c */ /* 0x000fc60003f4f008 */
        /* <DEDUP_REMOVED lines=9> */
[----:B-1----:R-:W-:Y:S02]  /*11320*/  SEL R9, R69, R96, P0 ;  /* 0x0000006045097207 */ /* 0x002fe40000000000 */
        /* <DEDUP_REMOVED lines=15> */
[----:B------:R-:W-:Y:S04]  /*11420*/  SHFL.IDX PT, R45, R45, R4, 0x1c1f ;  /* 0x001c1f042d2d7589 */ /* 0x000fe800000e0000 */
[----:B------:R-:W-:Y:S04]  /*11430*/  SHFL.IDX PT, R41, R41, R4, 0x1c1f ;  /* 0x001c1f0429297589 */ /* 0x000fe800000e0000 */
[----:B------:R-:W-:Y:S01]  /*11440*/  SHFL.IDX PT, R61, R61, R4, 0x1c1f ;  /* 0x001c1f043d3d7589 */ /* 0x000fe200000e0000 */
[----:B-1----:R-:W-:-:S02]  /*11450*/  SEL R28, R59, R52, P0 ;  /* 0x000000343b1c7207 */ /* 0x002fc40000000000 */
[----:B------:R-:W-:Y:S01]  /*11460*/  SEL R30, R52, R59, P0 ;  /* 0x0000003b341e7207 */ /* 0x000fe20000000000 */
[----:B------:R-:W-:Y:S01]  /*11470*/  SHFL.IDX PT, R63, R63, R4, 0x1c1f ;  /* 0x001c1f043f3f7589 */ /* 0x000fe200000e0000 */
[----:B--2---:R-:W-:Y:S02]  /*11480*/  SEL R29, R57, R46, P0 ;  /* 0x0000002e391d7207 */ /* 0x004fe40000000000 */
        /* <DEDUP_REMOVED lines=14> */
[----:B------:R3:W4:Y:S01]  /*11570*/  SHFL.IDX PT, R4, R38, R5, 0x1c1f ;  /* 0x001c1f0526047589 */ /* 0x00072200000e0000 */
[----:B------:R-:W-:Y:S06]  /*11580*/  BAR.SYNC.DEFER_BLOCKING 0x1, 0x100 ;  /* 0x0044000000007b1d */ /* 0x000fec0000010000 */
[----:B------:R-:W-:Y:S01]  /*11590*/  SHFL.IDX PT, R40, R40, R5, 0x1c1f ;  /* 0x001c1f0528287589 */ /* 0x000fe200000e0000 */
[----:B0-----:R-:W-:-:S02]  /*115a0*/  SEL R32, R53, R48, P0 ;  /* 0x0000003035207207 */ /* 0x001fc40000000000 */
[----:B------:R-:W-:Y:S01]  /*115b0*/  SEL R34, R48, R53, P0 ;  /* 0x0000003530227207 */ /* 0x000fe20000000000 */
[----:B------:R-:W0:Y:S01]  /*115c0*/  SHFL.IDX PT, R50, R50, R5, 0x1c1f ;  /* 0x001c1f0532327589 */ /* 0x000e2200000e0000 */
[----:B-1----:R-:W-:Y:S02]  /*115d0*/  SEL R33, R47, R42, P0 ;  /* 0x0000002a2f217207 */ /* 0x002fe40000000000 */
[----:B------:R-:W-:Y:S01]  /*115e0*/  SEL R35, R42, R47, P0 ;  /* 0x0000002f2a237207 */ /* 0x000fe20000000000 */
[----:B------:R-:W-:Y:S01]  /*115f0*/  SHFL.IDX PT, R21, R62, R5, 0x1c1f ;  /* 0x001c1f053e157589 */ /* 0x000fe200000e0000 */
[----:B--2---:R-:W-:Y:S02]  /*11600*/  SEL R36, R49, R44, P0 ;  /* 0x0000002c31247207 */ /* 0x004fe40000000000 */
[----:B---3--:R-:W-:Y:S01]  /*11610*/  SEL R38, R44, R49, P0 ;  /* 0x000000312c267207 */ /* 0x008fe20000000000 */
[----:B------:R-:W1:Y:S01]  /*11620*/  SHFL.IDX PT, R54, R54, R5, 0x1c1f ;  /* 0x001c1f0536367589 */ /* 0x000e6200000e0000 */
[----:B----4-:R-:W-:-:S02]  /*11630*/  SEL R37, R43, R4, P0 ;  /* 0x000000042b257207 */ /* 0x010fc40000000000 */
[----:B------:R-:W-:Y:S01]  /*11640*/  SEL R39, R4, R43, P0 ;  /* 0x0000002b04277207 */ /* 0x000fe20000000000 */
[----:B------:R-:W2:Y:S01]  /*11650*/  SHFL.IDX PT, R66, R66, R5, 0x1c1f ;  /* 0x001c1f0542427589 */ /* 0x000ea200000e0000 */
[----:B------:R-:W-:-:S03]  /*11660*/  IMAD.U32 R4, RZ, RZ, UR6 ;  /* 0x00000006ff047e24 */ /* 0x000fc6000f8e00ff */
[----:B------:R-:W-:Y:S04]  /*11670*/  SHFL.IDX PT, R56, R56, R5, 0x1c1f ;  /* 0x001c1f0538387589 */ /* 0x000fe800000e0000 */
[----:B------:R-:W3:Y:S04]  /*11680*/  SHFL.IDX PT, R68, R68, R5, 0x1c1f ;  /* 0x001c1f0544447589 */ /* 0x000ee800000e0000 */
[----:B------:R-:W-:Y:S01]  /*11690*/  SHFL.IDX PT, R58, R58, R5, 0x1c1f ;  /* 0x001c1f053a3a7589 */ /* 0x000fe200000e0000 */
[----:B0-----:R-:W-:Y:S02]  /*116a0*/  SEL R48, R41, R50, P0 ;  /* 0x0000003229307207 */ /* 0x001fe40000000000 */
[----:B------:R-:W-:Y:S01]  /*116b0*/  SEL R50, R50, R41, P0 ;  /* 0x0000002932327207 */ /* 0x000fe20000000000 */
[----:B------:R-:W-:Y:S04]  /*116c0*/  SHFL.IDX PT, R70, R70, R5, 0x1c1f ;  /* 0x001c1f0546467589 */ /* 0x000fe800000e0000 */
[----:B------:R-:W0:Y:S01]  /*116d0*/  SHFL.IDX PT, R72, R72, R5, 0x1c1f ;  /* 0x001c1f0548487589 */ /* 0x000e2200000e0000 */
[----:B-1----:R-:W-:-:S02]  /*116e0*/  SEL R52, R61, R54, P0 ;  /* 0x000000363d347207 */ /* 0x002fc40000000000 */
[----:B------:R-:W-:Y:S01]  /*116f0*/  SEL R54, R54, R61, P0 ;  /* 0x0000003d36367207 */ /* 0x000fe20000000000 */
[----:B------:R-:W-:Y:S01]  /*11700*/  SHFL.IDX PT, R60, R60, R5, 0x1c1f ;  /* 0x001c1f053c3c7589 */ /* 0x000fe200000e0000 */
[----:B--2---:R-:W-:Y:S02]  /*11710*/  SEL R49, R75, R66, P0 ;  /* 0x000000424b317207 */ /* 0x004fe40000000000 */
[----:B------:R-:W-:Y:S01]  /*11720*/  SEL R51, R66, R75, P0 ;  /* 0x0000004b42337207 */ /* 0x000fe20000000000 */
[----:B------:R1:W2:Y:S04]  /*11730*/  SHFL.IDX PT, R118, R118, R5, 0x1c1f ;  /* 0x001c1f0576767589 */ /* 0x0002a800000e0000 */
[----:B------:R4:W-:Y:S01]  /*11740*/  STSM.16.M88.4 [R91], R8 ;  /* 0x000000085b007844 */ /* 0x0009e20000000200 */
[----:B---3--:R-:W-:-:S02]  /*11750*/  SEL R53, R77, R68, P0 ;  /* 0x000000444d357207 */ /* 0x008fc40000000000 */
[----:B------:R-:W-:Y:S01]  /*11760*/  SEL R55, R68, R77, P0 ;  /* 0x0000004d44377207 */ /* 0x000fe20000000000 */
[----:B------:R3:W-:Y:S01]  /*11770*/  STSM.16.M88.4 [R90], R12 ;  /* 0x0000000c5a007844 */ /* 0x0007e20000000200 */
[----:B-1----:R-:W-:Y:S01]  /*11780*/  IMAD.U32 R5, RZ, RZ, UR7 ;  /* 0x00000007ff057e24 */ /* 0x002fe2000f8e00ff */
[----:B------:R-:W-:Y:S02]  /*11790*/  ULDC.64 UR6, c[0x0][0xc08] ;  /* 0x0003020000067ab9 */ /* 0x000fe40000000a00 */
[----:B------:R2:W-:Y:S04]  /*117a0*/  STSM.16.M88.4 [R89], R24 ;  /* 0x0000001859007844 */ /* 0x0005e80000000200 */
[----:B------:R-:W-:Y:S01]  /*117b0*/  STSM.16.M88.4 [R88], R28 ;  /* 0x0000001c58007844 */ /* 0x000fe20000000200 */
[----:B0-----:R-:W-:-:S02]  /*117c0*/  SEL R57, R81, R72, P0 ;  /* 0x0000004851397207 */ /* 0x001fc40000000000 */
[----:B------:R-:W-:Y:S01]  /*117d0*/  SEL R59, R72, R81, P0 ;  /* 0x00000051483b7207 */ /* 0x000fe20000000000 */
[----:B------:R-:W-:Y:S01]  /*117e0*/  STSM.16.M88.4 [R87], R32 ;  /* 0x0000002057007844 */ /* 0x000fe20000000200 */
[----:B----4-:R-:W-:Y:S02]  /*117f0*/  SEL R8, R45, R40, P0 ;  /* 0x000000282d087207 */ /* 0x010fe40000000000 */
[----:B------:R-:W-:Y:S01]  /*11800*/  SEL R10, R40, R45, P0 ;  /* 0x0000002d280a7207 */ /* 0x000fe20000000000 */
[----:B------:R-:W-:Y:S01]  /*11810*/  STSM.16.M88.4 [R86], R36 ;  /* 0x0000002456007844 */ /* 0x000fe20000000200 */
[----:B------:R-:W-:Y:S02]  /*11820*/  SEL R9, R20, R21, P0 ;  /* 0x0000001514097207 */ /* 0x000fe40000000000 */
[----:B------:R-:W-:Y:S02]  /*11830*/  SEL R11, R21, R20, P0 ;  /* 0x00000014150b7207 */ /* 0x000fe40000000000 */
[----:B---3--:R-:W-:-:S02]  /*11840*/  SEL R12, R63, R56, P0 ;  /* 0x000000383f0c7207 */ /* 0x008fc40000000000 */
[----:B------:R-:W-:Y:S01]  /*11850*/  SEL R14, R56, R63, P0 ;  /* 0x0000003f380e7207 */ /* 0x000fe20000000000 */
[----:B------:R0:W-:Y:S01]  /*11860*/  STSM.16.M88.4 [R85], R8 ;  /* 0x0000000855007844 */ /* 0x0001e20000000200 */
[----:B------:R-:W-:Y:S02]  /*11870*/  SEL R13, R79, R70, P0 ;  /* 0x000000464f0d7207 */ /* 0x000fe40000000000 */
[----:B------:R-:W-:Y:S01]  /*11880*/  SEL R15, R70, R79, P0 ;  /* 0x0000004f460f7207 */ /* 0x000fe20000000000 */
[----:B------:R-:W-:Y:S01]  /*11890*/  STSM.16.M88.4 [R84], R48 ;  /* 0x0000003054007844 */ /* 0x000fe20000000200 */
[----:B------:R-:W-:Y:S01]  /*118a0*/  SEL R56, R65, R58, P0 ;  /* 0x0000003a41387207 */ /* 0x000fe20000000000 */
[----:B------:R-:W-:Y:S01]  /*118b0*/  UISETP.NE.U32.AND UP1, UPT, UR6, URZ, UPT ;  /* 0x0000003f0600728c */ /* 0x000fe2000bf25070 */
[----:B------:R-:W-:Y:S01]  /*118c0*/  SEL R58, R58, R65, P0 ;  /* 0x000000413a3a7207 */ /* 0x000fe20000000000 */
[----:B------:R-:W-:Y:S01]  /*118d0*/  STSM.16.M88.4 [R82], R52 ;  /* 0x0000003452007844 */ /* 0x000fe20000000200 */
[----:B--2---:R-:W-:Y:S01]  /*118e0*/  SEL R25, R83, R118, P0 ;  /* 0x0000007653197207 */ /* 0x004fe20000000000 */
[----:B------:R-:W-:Y:S01]  /*118f0*/  ULDC UR8, c[0x0][0xa88] ;  /* 0x0002a20000087ab9 */ /* 0x000fe20000000800 */
[----:B------:R-:W-:Y:S01]  /*11900*/  SEL R27, R118, R83, P0 ;  /* 0x00000053761b7207 */ /* 0x000fe20000000000 */
[----:B------:R1:W-:Y:S01]  /*11910*/  STSM.16.M88.4 [R78], R12 ;  /* 0x0000000c4e007844 */ /* 0x0003e20000000200 */
[----:B------:R-:W-:Y:S01]  /*11920*/  SEL R24, R67, R60, P0 ;  /* 0x0000003c43187207 */ /* 0x000fe20000000000 */
[----:B------:R-:W2:Y:S01]  /*11930*/  LDC R63, c[0x0][0xbe8] ;  /* 0x0002fa00ff3f7b82 */ /* 0x000ea20000000800 */
[----:B------:R-:W-:Y:S01]  /*11940*/  SEL R26, R60, R67, P0 ;  /* 0x000000433c1a7207 */ /* 0x000fe20000000000 */
[----:B------:R3:W-:Y:S04]  /*11950*/  STSM.16.M88.4 [R76], R56 ;  /* 0x000000384c007844 */ /* 0x0007e80000000200 */
[----:B------:R3:W-:Y:S02]  /*11960*/  STSM.16.M88.4 [R74], R24 ;  /* 0x000000184a007844 */ /* 0x0007e40000000200 */
[----:B------:R-:W-:Y:S01]  /*11970*/  BAR.SYNC.DEFER_BLOCKING 0x1, 0x100 ;  /* 0x0044000000007b1d */ /* 0x000fe20000010000 */
[----:B------:R-:W-:-:S06]  /*11980*/  UISETP.NE.AND.EX UP1, UPT, UR7, URZ, UPT, UP1 ;  /* 0x0000003f0700728c */ /* 0x000fcc000bf25310 */
[----:B------:R-:W-:-:S05]  /*11990*/  PLOP3.LUT P0, PT, PT, PT, UP1, 0x80, 0x0 ;  /* 0x000000000000781c */ /* 0x000fca0003f0f018 */
[----:B------:R-:W-:Y:S02]  /*119a0*/  @UP1 ULDC.64 UR6, c[0x0][0xc08] ;  /* 0x0003020000061ab9 */ /* 0x000fe40000000a00 */
[----:B------:R-:W-:Y:S01]  /*119b0*/  @UP1 UIMAD.WIDE UR6, UR41, 0x4, UR6 ;  /* 0x00000004290618a5 */ /* 0x000fe2000f8e0206 */
[----:B0-----:R-:W-:-:S05]  /*119c0*/  IMAD.U32 R10, RZ, RZ, UR8 ;  /* 0x00000008ff0a7e24 */ /* 0x001fca000f8e00ff */
[----:B-1----:R-:W-:Y:S02]  /*119d0*/  IMAD.U32 R14, RZ, RZ, UR6 ;  /* 0x00000006ff0e7e24 */ /* 0x002fe4000f8e00ff */
[----:B------:R-:W-:Y:S01]  /*119e0*/  IMAD.U32 R15, RZ, RZ, UR7 ;  /* 0x00000007ff0f7e24 */ /* 0x000fe2000f8e00ff */
[----:B------:R-:W4:Y:S01]  /*119f0*/  @P2 LDG.E R8, desc[UR54][R4.64] ;  /* 0x0000003604082981 */ /* 0x000f22000c1e1900 */
[----:B--2---:R-:W-:Y:S01]  /*11a00*/  ISETP.NE.AND P1, PT, R63, 0x1, PT ;  /* 0x000000013f00780c */ /* 0x004fe20003f25270 */
[----:B------:R-:W-:Y:S02]  /*11a10*/  UMOV UR4, URZ ;  /* 0x0000003f00047c82 */ /* 0x000fe40008000000 */
[----:B------:R3:W5:Y:S10]  /*11a20*/  @P0 LDG.E R10, desc[UR54][R14.64] ;  /* 0x000000360e0a0981 */ /* 0x000774000c1e1900 */
[----:B------:R-:W0:Y:S08]  /*11a30*/  @P1 LDC R9, c[0x0][0xbec] ;  /* 0x0002fb00ff091b82 */ /* 0x000e300000000800 */
[----:B------:R-:W1:Y:S01]  /*11a40*/  @P1 LDC R12, c[0x0][0xbf0] ;  /* 0x0002fc00ff0c1b82 */ /* 0x000e620000000800 */
[----:B----4-:R-:W-:Y:S01]  /*11a50*/  @P2 R2UR UR4, R8 ;  /* 0x00000000080422ca */ /* 0x010fe200000e0000 */
[----:B01-3--:R-:W-:-:S14]  /*11a60*/  @P0 BRA `(.L_x_5002) ;  /* 0x0000000000100947 */ /* 0x00bfdc0003800000 */
[----:B------:R-:W-:Y:S05]  /*11a70*/  @!P2 BRA `(.L_x_5002) ;  /* 0x00000000000ca947 */ /* 0x000fea0003800000 */
[----:B------:R-:W2:Y:S04]  /*11a80*/  LDG.E R11, desc[UR54][R4.64] ;  /* 0x00000036040b7981 */ /* 0x000ea8000c1e1900 */
[----:B-----5:R-:W2:Y:S02]  /*11a90*/  LDG.E R10, desc[UR54][R4.64+0x4] ;  /* 0x00000436040a7981 */ /* 0x020ea4000c1e1900 */
[----:B--2---:R-:W-:-:S07]  /*11aa0*/  IMAD.IADD R10, R10, 0x1, -R11 ;  /* 0x000000010a0a7824 */ /* 0x004fce00078e0a0b */
.L_x_5002:
[----:B------:R-:W-:Y:S01]  /*11ab0*/  USHF.R.S32.HI UR16, URZ, 0x1f, UR42 ;  /* 0x0000001f3f107899 */ /* 0x000fe2000801142a */
[----:B------:R-:W-:Y:S01]  /*11ac0*/  VIADD R14, R17, UR40 ;  /* 0x00000028110e7c36 */ /* 0x000fe20008000000 */
[----:B------:R-:W-:Y:S01]  /*11ad0*/  ULDC.64 UR12, c[0x0][0xb90] ;  /* 0x0002e400000c7ab9 */ /* 0x000fe20000000a00 */
[----:B------:R-:W-:Y:S01]  /*11ae0*/  USHF.R.S32.HI UR15, URZ, 0x1f, UR41 ;  /* 0x0000001f3f0f7899 */ /* 0x000fe20008011429 */
[----:B------:R-:W-:Y:S01]  /*11af0*/  VIADD R28, R203, UR40 ;  /* 0x00000028cb1c7c36 */ /* 0x000fe20008000000 */
[----:B------:R-:W-:Y:S01]  /*11b00*/  USHF.R.S32.HI UR7, URZ, 0x1f, UR4 ;  /* 0x0000001f3f077899 */ /* 0x000fe20008011404 */
[----:B------:R-:W-:Y:S01]  /*11b10*/  @P1 IMAD.HI.U32 R5, R14, R9, RZ ;  /* 0x000000090e051227 */ /* 0x000fe200078e00ff */
[----:B------:R-:W-:Y:S01]  /*11b20*/  UIMAD UR10, UR16, UR12, URZ ;  /* 0x0000000c100a72a4 */ /* 0x000fe2000f8e023f */
[----:B------:R-:W0:Y:S01]  /*11b30*/  @P1 LDC R65, c[0x0][0xbf0] ;  /* 0x0002fc00ff411b82 */ /* 0x000e220000000800 */
[----:B------:R-:W-:Y:S01]  /*11b40*/  UMOV UR6, UR4 ;  /* 0x0000000400067c82 */ /* 0x000fe20008000000 */
[----:B------:R-:W-:Y:S01]  /*11b50*/  USEL UR15, UR15, URZ, !UP0 ;  /* 0x0000003f0f0f7287 */ /* 0x000fe2000c000000 */
[----:B------:R-:W-:Y:S01]  /*11b60*/  IMAD.MOV.U32 R4, RZ, RZ, R14 ;  /* 0x000000ffff047224 */ /* 0x000fe200078e000e */
[----:B------:R-:W-:Y:S01]  /*11b70*/  UIMAD.WIDE.U32 UR8, UR42, UR12, UR6 ;  /* 0x0000000c2a0872a5 */ /* 0x000fe2000f8e0006 */
[----:B------:R-:W-:Y:S01]  /*11b80*/  @P1 SHF.R.U32.HI R4, RZ, R12, R5 ;  /* 0x0000000cff041219 */ /* 0x000fe20000011605 */
[----:B------:R-:W-:Y:S01]  /*11b90*/  UIMAD UR10, UR42, UR13, UR10 ;  /* 0x0000000d2a0a72a4 */ /* 0x000fe2000f8e020a */
[----:B------:R-:W-:Y:S01]  /*11ba0*/  IMAD R5, R200, 0x40, R18 ;  /* 0x00000040c8057824 */ /* 0x000fe200078e0212 */
[----:B------:R-:W-:Y:S01]  /*11bb0*/  USEL UR14, UR41, URZ, !UP0 ;  /* 0x0000003f290e7287 */ /* 0x000fe2000c000000 */
[----:B-----5:R-:W-:Y:S01]  /*11bc0*/  IMAD R67, R10, R63, RZ ;  /* 0x0000003f0a437224 */ /* 0x020fe200078e02ff */
        /* <DEDUP_REMOVED lines=10> */
[----:B------:R-:W-:Y:S01]  /*11c70*/  ULDC.64 UR10, c[0x0][0xaa0] ;  /* 0x0002a800000a7ab9 */ /* 0x000fe20000000a00 */
[----:B------:R-:W-:-:S02]  /*11c80*/  IADD3 R4, P0, R4, UR8, RZ ;  /* 0x0000000804047c10 */ /* 0x000fc4000ff1e0ff */
[----:B------:R-:W-:Y:S01]  /*11c90*/  IMAD.U32 R12, RZ, RZ, UR6 ;  /* 0x00000006ff0c7e24 */ /* 0x000fe2000f8e00ff */
[----:B------:R-:W-:Y:S02]  /*11ca0*/  SHF.R.S32.HI R8, RZ, 0x1f, R9 ;  /* 0x0000001fff087819 */ /* 0x000fe40000011409 */
[----:B------:R-:W-:Y:S02]  /*11cb0*/  IADD3 R11, P6, R6, 0x2000, RZ ;  /* 0x00002000060b7810 */ /* 0x000fe40007fde0ff */
[----:B------:R-:W-:Y:S01]  /*11cc0*/  IADD3.X R5, R5, UR9, R12, P0, !PT ;  /* 0x0000000905057c10 */ /* 0x000fe200087fe40c */
[----:B------:R-:W-:Y:S01]  /*11cd0*/  ULDC.64 UR8, c[0x0][0xb88] ;  /* 0x0002e20000087ab9 */ /* 0x000fe20000000a00 */
[----:B------:R-:W-:Y:S01]  /*11ce0*/  LOP3.LUT R12, R13, 0x380, RZ, 0xc0, !PT ;  /* 0x000003800d0c7812 */ /* 0x000fe200078ec0ff */
[----:B------:R-:W-:Y:S01]  /*11cf0*/  IMAD R14, R8, UR8, RZ ;  /* 0x00000008080e7c24 */ /* 0x000fe2000f8e02ff */
[----:B------:R-:W-:Y:S01]  /*11d00*/  LOP3.LUT R8, R11, 0x380, RZ, 0xc0, !PT ;  /* 0x000003800b087812 */ /* 0x000fe200078ec0ff */
[----:B------:R-:W-:Y:S01]  /*11d10*/  IMAD.WIDE.U32 R4, R9, UR8, R4 ;  /* 0x0000000809047c25 */ /* 0x000fe2000f8e0004 */
[----:B------:R-:W-:-:S02]  /*11d20*/  SHF.R.U64 R12, R12, 0x3, RZ ;  /* 0x000000030c0c7819 */ /* 0x000fc400000012ff */
[----:B------:R-:W-:Y:S01]  /*11d30*/  IADD3 R45, P4, R6, 0x4000, RZ ;  /* 0x00004000062d7810 */ /* 0x000fe20007f9e0ff */
[----:B------:R-:W-:Y:S01]  /*11d40*/  IMAD R15, R9, UR9, R14 ;  /* 0x00000009090f7c24 */ /* 0x000fe2000f8e020e */
[----:B------:R-:W-:Y:S01]  /*11d50*/  ULDC.64 UR8, c[0x0][0xb50] ;  /* 0x0002d40000087ab9 */ /* 0x000fe20000000a00 */
[----:B------:R-:W-:Y:S01]  /*11d60*/  LOP3.LUT R12, R12, R13, RZ, 0x3c, !PT ;  /* 0x0000000d0c0c7212 */ /* 0x000fe200078e3cff */
[----:B------:R-:W-:Y:S01]  /*11d70*/  IMAD.X R13, RZ, RZ, R7, P2 ;  /* 0x000000ffff0d7224 */ /* 0x000fe200010e0607 */
[----:B------:R-:W-:Y:S01]  /*11d80*/  LEA R14, P0, R4, UR8, 0x2 ;  /* 0x00000008040e7c11 */ /* 0x000fe2000f8010ff */
[----:B------:R-:W-:Y:S01]  /*11d90*/  IMAD.IADD R5, R5, 0x1, R15 ;  /* 0x0000000105057824 */ /* 0x000fe200078e020f */
[C---:B------:R-:W-:Y:S01]  /*11da0*/  IADD3 R25, P2, R6.reuse, 0x7000, RZ ;  /* 0x0000700006197810 */ /* 0x040fe20007f5e0ff */
[----:B------:R-:W-:Y:S01]  /*11db0*/  IMAD.X R9, RZ, RZ, R7, P6 ;  /* 0x000000ffff097224 */ /* 0x000fe200030e0607 */
[----:B------:R-:W-:Y:S01]  /*11dc0*/  IADD3 R33, P3, R6, 0x6000, RZ ;  /* 0x0000600006217810 */ /* 0x000fe20007f7e0ff */
[----:B------:R-:W-:Y:S01]  /*11dd0*/  SHFL.IDX PT, R20, R14, RZ, 0x1c1f ;  /* 0x001c1fff0e147589 */ /* 0x000fe200000e0000 */
[----:B------:R-:W-:-:S02]  /*11de0*/  LEA.HI.X R26, R4, UR9, R5, 0x2, P0 ;  /* 0x00000009041a7c11 */ /* 0x000fc400080f1405 */
[----:B------:R-:W-:Y:S01]  /*11df0*/  IADD3 R41, P0, R6, 0x5000, RZ ;  /* 0x0000500006297810 */ /* 0x000fe20007f1e0ff */
[----:B------:R-:W-:Y:S01]  /*11e00*/  SHFL.IDX PT, R38, R14, 0x1, 0x1c1f ;  /* 0x003c1f000e267f89 */ /* 0x000fe200000e0000 */
[----:B------:R-:W-:Y:S02]  /*11e10*/  LOP3.LUT R24, R25, 0x380, RZ, 0xc0, !PT ;  /* 0x0000038019187812 */ /* 0x000fe400078ec0ff */
[----:B------:R-:W-:Y:S01]  /*11e20*/  LOP3.LUT R40, R41, 0x380, RZ, 0xc0, !PT ;  /* 0x0000038029287812 */ /* 0x000fe200078ec0ff */
[----:B------:R-:W1:Y:S01]  /*11e30*/  SHFL.IDX PT, R21, R26, RZ, 0x1c1f ;  /* 0x001c1fff1a157589 */ /* 0x000e6200000e0000 */
[----:B------:R-:W-:Y:S02]  /*11e40*/  SHF.R.U64 R24, R24, 0x3, RZ ;  /* 0x0000000318187819 */ /* 0x000fe400000012ff */
[----:B------:R-:W-:Y:S01]  /*11e50*/  SHF.R.U64 R40, R40, 0x3, RZ ;  /* 0x0000000328287819 */ /* 0x000fe200000012ff */
[----:B------:R-:W2:Y:S01]  /*11e60*/  SHFL.IDX PT, R39, R26, 0x1, 0x1c1f ;  /* 0x003c1f001a277f89 */ /* 0x000ea200000e0000 */
[----:B------:R-:W-:Y:S01]  /*11e70*/  LOP3.LUT R24, R24, R25, RZ, 0x3c, !PT ;  /* 0x0000001918187212 */ /* 0x000fe200078e3cff */
[--C-:B------:R-:W-:Y:S01]  /*11e80*/  IMAD.X R25, RZ, RZ, R7.reuse, P2 ;  /* 0x000000ffff197224 */ /* 0x100fe200010e0607 */
[----:B------:R-:W-:Y:S01]  /*11e90*/  LOP3.LUT R40, R40, R41, RZ, 0x3c, !PT ;  /* 0x0000002928287212 */ /* 0x000fe200078e3cff */
[----:B------:R-:W-:Y:S01]  /*11ea0*/  IMAD.X R41, RZ, RZ, R7, P0 ;  /* 0x000000ffff297224 */ /* 0x000fe200000e0607 */
[----:B------:R-:W-:Y:S01]  /*11eb0*/  LOP3.LUT P0, RZ, R201, 0x3, RZ, 0xc0, !PT ;  /* 0x00000003c9ff7812 */ /* 0x000fe2000780c0ff */
[----:B------:R-:W-:Y:S01]  /*11ec0*/  UIMAD UR8, UR7, UR10, URZ ;  /* 0x0000000a070872a4 */ /* 0x000fe2000f8e023f */
[----:B------:R-:W-:-:S02]  /*11ed0*/  IADD3 R5, P5, R6, 0x3000, RZ ;  /* 0x0000300006057810 */ /* 0x000fc40007fbe0ff */
[----:B------:R-:W-:Y:S02]  /*11ee0*/  ISETP.GE.OR P2, PT, R28, R67, P0 ;  /* 0x000000431c00720c */ /* 0x000fe40000746670 */
[----:B------:R-:W-:Y:S01]  /*11ef0*/  SHF.R.U64 R8, R8, 0x3, RZ ;  /* 0x0000000308087819 */ /* 0x000fe200000012ff */
[----:B------:R-:W-:Y:S01]  /*11f00*/  UIMAD.WIDE.U32 UR6, UR4, UR10, URZ ;  /* 0x0000000a040672a5 */ /* 0x000fe2000f8e003f */
[----:B------:R-:W-:Y:S01]  /*11f10*/  LOP3.LUT R4, R5, 0x380, RZ, 0xc0, !PT ;  /* 0x0000038005047812 */ /* 0x000fe200078ec0ff */
[----:B------:R-:W-:Y:S01]  /*11f20*/  UIMAD UR8, UR4, UR11, UR8 ;  /* 0x0000000b040872a4 */ /* 0x000fe2000f8e0208 */
[----:B------:R-:W-:Y:S02]  /*11f30*/  LOP3.LUT R44, R45, 0x380, RZ, 0xc0, !PT ;  /* 0x000003802d2c7812 */ /* 0x000fe400078ec0ff */
[----:B------:R-:W-:Y:S01]  /*11f40*/  LOP3.LUT R32, R33, 0x380, RZ, 0xc0, !PT ;  /* 0x0000038021207812 */ /* 0x000fe200078ec0ff */
[----:B------:R-:W-:Y:S01]  /*11f50*/  ULDC.64 UR10, c[0x0][0xae8] ;  /* 0x0002ba00000a7ab9 */ /* 0x000fe20000000a00 */
[----:B------:R-:W-:Y:S01]  /*11f60*/  LOP3.LUT R8, R8, R11, RZ, 0x3c, !PT ;  /* 0x0000000b08087212 */ /* 0x000fe200078e3cff */
[----:B------:R-:W-:Y:S01]  /*11f70*/  VIADD R11, R28, 0x8 ;  /* 0x000000081c0b7836 */ /* 0x000fe20000000000 */
[----:B------:R-:W-:Y:S01]  /*11f80*/  SHF.R.U64 R4, R4, 0x3, RZ ;  /* 0x0000000304047819 */ /* 0x000fe200000012ff */
[----:B-1----:R1:W-:Y:S01]  /*11f90*/  @!P2 ST.E desc[UR54][R20.64], R0 ;  /* 0x000000001400a985 */ /* 0x0023e2000c101936 */
[----:B------:R-:W-:Y:S01]  /*11fa0*/  SHF.R.U64 R44, R44, 0x3, RZ ;  /* 0x000000032c2c7819 */ /* 0x000fe200000012ff */
[----:B------:R-:W-:Y:S01]  /*11fb0*/  UIADD3 UR7, UR7, UR8, URZ ;  /* 0x0000000807077290 */ /* 0x000fe2000fffe03f */
[----:B------:R-:W-:Y:S01]  /*11fc0*/  SHF.R.U64 R32, R32, 0x3, RZ ;  /* 0x0000000320207819 */ /* 0x000fe200000012ff */
[----:B------:R-:W-:Y:S01]  /*11fd0*/  UIMAD UR4, UR16, UR10, URZ ;  /* 0x0000000a100472a4 */ /* 0x000fe2000f8e023f */
[----:B------:R-:W-:Y:S01]  /*11fe0*/  LOP3.LUT R4, R4, R5, RZ, 0x3c, !PT ;  /* 0x0000000504047212 */ /* 0x000fe200078e3cff */
[--C-:B------:R-:W-:Y:S01]  /*11ff0*/  IMAD.X R5, RZ, RZ, R7.reuse, P5 ;  /* 0x000000ffff057224 */ /* 0x100fe200028e0607 */
[----:B------:R-:W-:Y:S01]  /*12000*/  LOP3.LUT R44, R44, R45, RZ, 0x3c, !PT ;  /* 0x0000002d2c2c7212 */ /* 0x000fe200078e3cff */
[----:B------:R-:W-:Y:S01]  /*12010*/  IMAD.X R45, RZ, RZ, R7, P4 ;  /* 0x000000ffff2d7224 */ /* 0x000fe200020e0607 */
[----:B------:R-:W-:-:S02]  /*12020*/  ISETP.GE.OR P0, PT, R11, R67, P0 ;  /* 0x000000430b00720c */ /* 0x000fc40000706670 */
[----:B------:R-:W-:Y:S01]  /*12030*/  IADD3 R57, P6, R6, 0x8000, RZ ;  /* 0x0000800006397810 */ /* 0x000fe20007fde0ff */
[----:B-1----:R-:W1:Y:S01]  /*12040*/  @P1 LDC R21, c[0x0][0xbec] ;  /* 0x0002fb00ff151b82 */ /* 0x002e620000000800 */
[----:B------:R-:W-:Y:S01]  /*12050*/  IMAD R0, R23, 0x20, R200 ;  /* 0x0000002017007824 */ /* 0x000fe200078e02c8 */
[----:B------:R-:W-:Y:S01]  /*12060*/  LOP3.LUT R32, R32, R33, RZ, 0x3c, !PT ;  /* 0x0000002120207212 */ /* 0x000fe200078e3cff */
[----:B------:R-:W-:Y:S01]  /*12070*/  UIMAD UR4, UR42, UR11, UR4 ;  /* 0x0000000b2a0472a4 */ /* 0x000fe2000f8e0204 */
[----:B------:R-:W-:Y:S01]  /*12080*/  IADD3 R53, P5, R6, 0x9000, RZ ;  /* 0x0000900006357810 */ /* 0x000fe20007fbe0ff */
[----:B------:R-:W-:Y:S01]  /*12090*/  VIADD R60, R0, UR40 ;  /* 0x00000028003c7c36 */ /* 0x000fe20008000000 */
[----:B------:R-:W-:Y:S01]  /*120a0*/  UIMAD.WIDE.U32 UR6, UR42, UR10, UR6 ;  /* 0x0000000a2a0672a5 */ /* 0x000fe2000f8e0006 */
[C---:B------:R-:W-:Y:S01]  /*120b0*/  IADD3 R49, P4, R6.reuse, 0xa000, RZ ;  /* 0x0000a00006317810 */ /* 0x040fe20007f9e0ff */
[--C-:B------:R-:W-:Y:S01]  /*120c0*/  IMAD.X R33, RZ, RZ, R7.reuse, P3 ;  /* 0x000000ffff217224 */ /* 0x100fe200018e0607 */
[C---:B------:R-:W-:Y:S01]  /*120d0*/  LOP3.LUT R29, R6.reuse, 0x380, RZ, 0xc0, !PT ;  /* 0x00000380061d7812 */ /* 0x040fe200078ec0ff */
[----:B------:R-:W-:Y:S01]  /*120e0*/  ULDC.64 UR8, c[0x0][0xaf0] ;  /* 0x0002bc0000087ab9 */ /* 0x000fe20000000a00 */
[----:B------:R-:W-:Y:S01]  /*120f0*/  IADD3 R15, P3, R6, 0xb000, RZ ;  /* 0x0000b000060f7810 */ /* 0x000fe20007f7e0ff */
[----:B------:R-:W-:Y:S01]  /*12100*/  UIADD3 UR7, UR7, UR4, URZ ;  /* 0x0000000407077290 */ /* 0x000fe2000fffe03f */
[----:B------:R-:W-:Y:S01]  /*12110*/  LOP3.LUT R56, R57, 0x380, RZ, 0xc0, !PT ;  /* 0x0000038039387812 */ /* 0x000fe200078ec0ff */
[----:B------:R-:W-:Y:S01]  /*12120*/  UIMAD UR4, UR15, UR8, URZ ;  /* 0x000000080f0472a4 */ /* 0x000fe2000f8e023f */
[----:B------:R-:W-:Y:S01]  /*12130*/  LOP3.LUT R52, R53, 0x380, RZ, 0xc0, !PT ;  /* 0x0000038035347812 */ /* 0x000fe200078ec0ff */
[----:B------:R-:W-:Y:S01]  /*12140*/  IMAD.MOV.U32 R61, RZ, RZ, R60 ;  /* 0x000000ffff3d7224 */ /* 0x000fe200078e003c */
[----:B------:R-:W-:Y:S01]  /*12150*/  LOP3.LUT R48, R49, 0x380, RZ, 0xc0, !PT ;  /* 0x0000038031307812 */ /* 0x000fe200078ec0ff */
[----:B--2---:R2:W-:Y:S01]  /*12160*/  @!P0 ST.E desc[UR54][R38.64], R2 ;  /* 0x0000000226008985 */ /* 0x0045e2000c101936 */
[----:B------:R-:W-:Y:S01]  /*12170*/  SHF.R.U64 R29, R29, 0x3, RZ ;  /* 0x000000031d1d7819 */ /* 0x000fe200000012ff */
[----:B------:R-:W-:Y:S01]  /*12180*/  IMAD.X R37, RZ, RZ, R7, P3 ;  /* 0x000000ffff257224 */ /* 0x000fe200018e0607 */
[----:B------:R-:W-:Y:S01]  /*12190*/  LOP3.LUT R10, R15, 0x380, RZ, 0xc0, !PT ;  /* 0x000003800f0a7812 */ /* 0x000fe200078ec0ff */
[----:B-1----:R-:W-:Y:S01]  /*121a0*/  @P1 IMAD.HI.U32 R0, R60, R21, RZ ;  /* 0x000000153c001227 */ /* 0x002fe200078e00ff */
[----:B------:R-:W-:Y:S01]  /*121b0*/  SHF.R.U64 R56, R56, 0x3, RZ ;  /* 0x0000000338387819 */ /* 0x000fe200000012ff */
[----:B------:R-:W-:Y:S01]  /*121c0*/  UIMAD UR4, UR14, UR9, UR4 ;  /* 0x000000090e0472a4 */ /* 0x000fe2000f8e0204 */
[----:B------:R-:W-:Y:S01]  /*121d0*/  SHF.R.U64 R52, R52, 0x3, RZ ;  /* 0x0000000334347819 */ /* 0x000fe200000012ff */
[----:B------:R-:W-:Y:S01]  /*121e0*/  UIMAD.WIDE.U32 UR6, UR14, UR8, UR6 ;  /* 0x000000080e0672a5 */ /* 0x000fe2000f8e0006 */
[----:B0-----:R-:W-:Y:S01]  /*121f0*/  @P1 SHF.R.U32.HI R61, RZ, R65, R0 ;  /* 0x00000041ff3d1219 */ /* 0x001fe20000011600 */
[----:B------:R-:W5:Y:S01]  /*12200*/  LD.E.128 R44, desc[UR54][R44.64] ;  /* 0x000000362c2c7980 */ /* 0x000f62000c101d00 */
[----:B------:R-:W-:-:S02]  /*12210*/  SHF.R.U64 R48, R48, 0x3, RZ ;  /* 0x0000000330307819 */ /* 0x000fc400000012ff */
[----:B------:R-:W-:Y:S01]  /*12220*/  LOP3.LUT R28, R29, R6, RZ, 0x3c, !PT ;  /* 0x000000061d1c7212 */ /* 0x000fe200078e3cff */
[----:B------:R-:W-:Y:S01]  /*12230*/  UIADD3 UR4, UR7, UR4, URZ ;  /* 0x0000000407047290 */ /* 0x000fe2000fffe03f */
[----:B------:R-:W-:Y:S01]  /*12240*/  SHF.R.U64 R6, R10, 0x3, RZ ;  /* 0x000000030a067819 */ /* 0x000fe200000012ff */
[--C-:B--2---:R-:W-:Y:S01]  /*12250*/  IMAD.MOV R2, RZ, RZ, -R61.reuse ;  /* 0x000000ffff027224 */ /* 0x104fe200078e0a3d */
[----:B------:R-:W-:Y:S01]  /*12260*/  SHF.R.S32.HI R0, RZ, 0x1f, R61 ;  /* 0x0000001fff007819 */ /* 0x000fe2000001143d */
[--C-:B------:R-:W-:Y:S01]  /*12270*/  IMAD.MOV.U32 R29, RZ, RZ, R7.reuse ;  /* 0x000000ffff1d7224 */ /* 0x100fe200078e0007 */
        /* <DEDUP_REMOVED lines=36> */
[----:B------:R-:W-:Y:S02]  /*124c0*/  VIADD R64, R200, UR40 ;  /* 0x00000028c8407c36 */ /* 0x000fe40008000000 */
        /* <DEDUP_REMOVED lines=31> */
.L_x_5004:
[----:B------:R-:W-:Y:S05]  /*126c0*/  BSYNC B1 ;  /* 0x0000000000017941 */ /* 0x000fea0003800000 */
.L_x_5003:
[----:B--2---:R2:W4:Y:S01]  /*126d0*/  SHFL.IDX PT, R0, R63, 0x1, 0x181f ;  /* 0x00381f003f007f89 */ /* 0x00452200000e0000 */
[----:B------:R-:W-:Y:S03]  /*126e0*/  BSSY B1, `(.L_x_5005) ;  /* 0x0000010000017945 */ /* 0x000fe60003800000 */
[----:B---3-5:R2:W3:Y:S01]  /*126f0*/  SHFL.IDX PT, R29, R62, 0x1, 0x181f ;  /* 0x00381f003e1d7f89 */ /* 0x0284e200000e0000 */
[----:B------:R-:W-:Y:S05]  /*12700*/  @P1 BRA `(.L_x_5006) ;  /* 0x0000000000341947 */ /* 0x000fea0003800000 */
[----:B------:R-:W-:Y:S02]  /*12710*/  ULDC UR4, c[0x0][0xac8] ;  /* 0x0002b20000047ab9 */ /* 0x000fe40000000800 */
[----:B------:R-:W-:Y:S02]  /*12720*/  ISETP.GE.AND P4, PT, R18, UR4, PT ;  /* 0x0000000412007c0c */ /* 0x000fe4000bf86270 */
[----:B------:R-:W-:Y:S02]  /*12730*/  ISETP.GE.AND P5, PT, R19, UR4, PT ;  /* 0x0000000413007c0c */ /* 0x000fe4000bfa6270 */
[----:B------:R-:W-:-:S09]  /*12740*/  ISETP.GE.AND P6, PT, R22, UR4, PT ;  /* 0x0000000416007c0c */ /* 0x000fd2000bfc6270 */
[-C--:B---3--:R-:W-:Y:S02]  /*12750*/  @!P4 LEA R2, P1, R18, R29.reuse, 0x1 ;  /* 0x0000001d1202c211 */ /* 0x088fe400078208ff */
[CC--:B------:R-:W-:Y:S02]  /*12760*/  @!P5 LEA R20, P2, R19.reuse, R29.reuse, 0x1 ;  /* 0x0000001d1314d211 */ /* 0x0c0fe400078408ff */
[----:B------:R-:W-:Y:S02]  /*12770*/  @!P6 LEA R28, P3, R22, R29, 0x1 ;  /* 0x0000001d161ce211 */ /* 0x000fe400078608ff */
[-C--:B0---4-:R-:W-:Y:S02]  /*12780*/  @!P4 LEA.HI.X R3, R18, R0.reuse, R207, 0x1, P1 ;  /* 0x000000001203c211 */ /* 0x091fe400008f0ccf */
[-C--:B------:R-:W-:Y:S02]  /*12790*/  @!P5 LEA.HI.X R21, R19, R0.reuse, R206, 0x1, P2 ;  /* 0x000000001315d211 */ /* 0x080fe400010f0cce */
[----:B------:R-:W-:Y:S01]  /*127a0*/  @!P6 LEA.HI.X R29, R22, R0, R205, 0x1, P3 ;  /* 0x00000000161de211 */ /* 0x000fe200018f0ccd */
[----:B------:R0:W-:Y:S04]  /*127b0*/  @!P4 ST.E.128 desc[UR54][R2.64], R12 ;  /* 0x0000000c0200c985 */ /* 0x0001e8000c101d36 */
[----:B------:R0:W-:Y:S04]  /*127c0*/  @!P5 ST.E.128 desc[UR54][R20.64], R40 ;  /* 0x000000281400d985 */ /* 0x0001e8000c101d36 */
[----:B------:R0:W-:Y:S02]  /*127d0*/  @!P6 ST.E.128 desc[UR54][R28.64], R52 ;  /* 0x000000341c00e985 */ /* 0x0001e4000c101d36 */
.L_x_5006:
[----:B------:R-:W-:Y:S05]  /*127e0*/  BSYNC B1 ;  /* 0x0000000000017941 */ /* 0x000fea0003800000 */
.L_x_5005:
        /* <DEDUP_REMOVED lines=8> */
[-C--:B0-----:R-:W-:Y:S02]  /*12870*/  @!P3 LEA R2, P0, R18, R15.reuse, 0x1 ;  /* 0x0000000f1202b211 */ /* 0x081fe400078008ff */
[CC--:B------:R-:W-:Y:S02]  /*12880*/  @!P4 LEA R12, P1, R19.reuse, R15.reuse, 0x1 ;  /* 0x0000000f130cc211 */ /* 0x0c0fe400078208ff */
[----:B------:R-:W-:Y:S02]  /*12890*/  @!P5 LEA R14, P2, R22, R15, 0x1 ;  /* 0x0000000f160ed211 */ /* 0x000fe400078408ff */
[-C--:B-1----:R-:W-:Y:S02]  /*128a0*/  @!P3 LEA.HI.X R3, R18, R0.reuse, R207, 0x1, P0 ;  /* 0x000000001203b211 */ /* 0x082fe400000f0ccf */
[-C--:B------:R-:W-:Y:S02]  /*128b0*/  @!P4 LEA.HI.X R13, R19, R0.reuse, R206, 0x1, P1 ;  /* 0x00000000130dc211 */ /* 0x080fe400008f0cce */
[----:B------:R-:W-:Y:S01]  /*128c0*/  @!P5 LEA.HI.X R15, R22, R0, R205, 0x1, P2 ;  /* 0x00000000160fd211 */ /* 0x000fe200010f0ccd */
[----:B------:R0:W-:Y:S04]  /*128d0*/  @!P3 ST.E.128 desc[UR54][R2.64], R8 ;  /* 0x000000080200b985 */ /* 0x0001e8000c101d36 */
[----:B------:R0:W-:Y:S04]  /*128e0*/  @!P4 ST.E.128 desc[UR54][R12.64], R32 ;  /* 0x000000200c00c985 */ /* 0x0001e8000c101d36 */
[----:B------:R0:W-:Y:S02]  /*128f0*/  @!P5 ST.E.128 desc[UR54][R14.64], R48 ;  /* 0x000000300e00d985 */ /* 0x0001e4000c101d36 */
.L_x_5008:
[----:B------:R-:W-:Y:S05]  /*12900*/  BSYNC B1 ;  /* 0x0000000000017941 */ /* 0x000fea0003800000 */
.L_x_5007:
[----:B-1----:R-:W-:Y:S01]  /*12910*/  VIADD R0, R64, 0x60 ;  /* 0x0000006040007836 */ /* 0x002fe20000000000 */
[----:B--2-4-:R-:W4:Y:S04]  /*12920*/  SHFL.IDX PT, R63, R63, 0x3, 0x181f ;  /* 0x00781f003f3f7f89 */ /* 0x014f2800000e0000 */
[----:B------:R-:W-:Y:S01]  /*12930*/  ISETP.GE.AND P0, PT, R0, R67, PT ;  /* 0x000000430000720c */ /* 0x000fe20003f06270 */
[----:B0-----:R0:W1:-:S12]  /*12940*/  SHFL.IDX PT, R11, R62, 0x3, 0x181f ;  /* 0x00781f003e0b7f89 */ /* 0x00105800000e0000 */
[----:B0-----:R-:W-:Y:S05]  /*12950*/  @P0 BRA `(.L_x_5009) ;  /* 0x0000000c005c0947 */ /* 0x001fea0003800000 */
[----:B------:R-:W-:Y:S02]  /*12960*/  ULDC UR4, c[0x0][0xac8] ;  /* 0x0002b20000047ab9 */ /* 0x000fe40000000800 */
[----:B------:R-:W-:Y:S02]  /*12970*/  ISETP.GE.AND P2, PT, R18, UR4, PT ;  /* 0x0000000412007c0c */ /* 0x000fe4000bf46270 */
[----:B------:R-:W-:-:S11]  /*12980*/  ISETP.GE.AND P3, PT, R19, UR4, PT ;  /* 0x0000000413007c0c */ /* 0x000fd6000bf66270 */
[CC--:B-1----:R-:W-:Y:S02]  /*12990*/  @!P2 LEA R2, P0, R18.reuse, R11.reuse, 0x1 ;  /* 0x0000000b1202a211 */ /* 0x0c2fe400078008ff */
[C---:B------:R-:W-:Y:S02]  /*129a0*/  @!P3 LEA R8, P1, R19.reuse, R11, 0x1 ;  /* 0x0000000b1308b211 */ /* 0x040fe400078208ff */
[-C--:B----4-:R-:W-:Y:S02]  /*129b0*/  @!P2 LEA.HI.X R3, R18, R63.reuse, R207, 0x1, P0 ;  /* 0x0000003f1203a211 */ /* 0x090fe400000f0ccf */
[----:B------:R-:W-:Y:S02]  /*129c0*/  @!P3 LEA.HI.X R9, R19, R63, R206, 0x1, P1 ;  /* 0x0000003f1309b211 */ /* 0x000fe400008f0cce */
[----:B------:R-:W-:Y:S01]  /*129d0*/  ISETP.GE.AND P0, PT, R22, UR4, PT ;  /* 0x0000000416007c0c */ /* 0x000fe2000bf06270 */
[----:B------:R0:W-:Y:S04]  /*129e0*/  @!P2 ST.E.128 desc[UR54][R2.64], R4 ;  /* 0x000000040200a985 */ /* 0x0001e8000c101d36 */
[----:B------:R0:W-:Y:S08]  /*129f0*/  @!P3 ST.E.128 desc[UR54][R8.64], R24 ;  /* 0x000000180800b985 */ /* 0x0001f0000c101d36 */
[----:B------:R-:W-:Y:S05]  /*12a00*/  @P0 BRA `(.L_x_5009) ;  /* 0x0000000c00300947 */ /* 0x000fea0003800000 */
[----:B0-----:R-:W-:-:S04]  /*12a10*/  LEA R2, P0, R22, R11, 0x1 ;  /* 0x0000000b16027211 */ /* 0x001fc800078008ff */
[----:B------:R-:W-:-:S05]  /*12a20*/  LEA.HI.X R3, R22, R63, R205, 0x1, P0 ;  /* 0x0000003f16037211 */ /* 0x000fca00000f0ccd */
[----:B------:R0:W-:Y:S01]  /*12a30*/  ST.E.128 desc[UR54][R2.64], R36 ;  /* 0x0000002402007985 */ /* 0x0001e2000c101d36 */
[----:B------:R-:W-:Y:S05]  /*12a40*/  BRA `(.L_x_5009) ;  /* 0x0000000c00207947 */ /* 0x000fea0003800000 */
.L_x_5001:
        /* <DEDUP_REMOVED lines=32> */
.L_x_5010:
        /* <DEDUP_REMOVED lines=47> */
.L_x_5012:
[----:B------:R-:W-:Y:S05]  /*12f40*/  BSYNC B1 ;  /* 0x0000000000017941 */ /* 0x000fea0003800000 */
.L_x_5011:
        /* <DEDUP_REMOVED lines=65> */
.L_x_5014:
[----:B------:R-:W-:Y:S05]  /*13360*/  BSYNC B1 ;  /* 0x0000000000017941 */ /* 0x000fea0003800000 */
.L_x_5013:
        /* <DEDUP_REMOVED lines=17> */
.L_x_5016:
[----:B------:R-:W-:Y:S05]  /*13480*/  BSYNC B1 ;  /* 0x0000000000017941 */ /* 0x000fea0003800000 */
.L_x_5015:
        /* <DEDUP_REMOVED lines=17> */
.L_x_5018:
[----:B------:R-:W-:Y:S05]  /*135a0*/  BSYNC B1 ;  /* 0x0000000000017941 */ /* 0x000fea0003800000 */
.L_x_5017:
        /* <DEDUP_REMOVED lines=18> */
.L_x_5009:
[----:B------:R-:W-:Y:S05]  /*136d0*/  BSYNC B0 ;  /* 0x0000000000007941 */ /* 0x000fea0003800000 */
.L_x_5000:
[----:B------:R-:W-:Y:S02]  /*136e0*/  ULDC UR4, c[0x0][0xc3c] ;  /* 0x00030f0000047ab9 */ /* 0x000fe40000000800 */
[----:B------:R-:W-:-:S06]  /*136f0*/  UISETP.GE.AND UP0, UPT, UR50, UR4, UPT ;  /* 0x000000043200728c */ /* 0x000fcc000bf06270 */
[----:B------:R-:W-:-:S13]  /*13700*/  PLOP3.LUT P0, PT, PT, PT, UP0, 0x80, 0x0 ;  /* 0x000000000000781c */ /* 0x000fda0003f0f008 */
[----:B------:R-:W-:Y:S05]  /*13710*/  @!P0 BRA `(.L_x_5019) ;  /* 0xfffffed400948947 */ /* 0x000fea000383ffff */
[----:B------:R-:W-:Y:S05]  /*13720*/  EXIT ;  /* 0x000000000000794d */ /* 0x000fea0003800000 */
.L_x_4910:
        /* <DEDUP_REMOVED lines=16> */
[----:B------:R-:W3:Y:S01]  /*13830*/  LDC R9, c[0x0][0xc38] ;  /* 0x00030e00ff097b82 */ /* 0x000ee20000000800 */
[----:B--2---:R-:W-:-:S04]  /*13840*/  LOP3.LUT R5, R4, 0x1f, RZ, 0xc0, !PT ;  /* 0x0000001f04057812 */ /* 0x004fc800078ec0ff */
[----:B------:R-:W-:-:S04]  /*13850*/  ISETP.NE.AND P0, PT, R5, 0x1f, PT ;  /* 0x0000001f0500780c */ /* 0x000fc80003f05270 */
[----:B------:R-:W-:-:S13]  /*13860*/  ISETP.GE.OR P1, PT, R5, UR4, !P0 ;  /* 0x0000000405007c0c */ /* 0x000fda000c726670 */
[----:B0-----:R-:W0:Y:S02]  /*13870*/  @!P1 LDC.64 R2, c[0x0][0xc80] ;  /* 0x00032000ff029b82 */ /* 0x001e240000000a00 */
[----:B0-----:R-:W-:-:S05]  /*13880*/  @!P1 IMAD.WIDE.U32 R2, R5, 0x4, R2 ;  /* 0x0000000405029825 */ /* 0x001fca00078e0002 */
[----:B------:R-:W2:Y:S01]  /*13890*/  @!P1 LDG.E R0, desc[UR54][R2.64] ;  /* 0x0000003602009981 */ /* 0x000ea2000c1e1900 */
[C---:B------:R-:W-:Y:S01]  /*138a0*/  ISETP.NE.AND P1, PT, R5.reuse, RZ, PT ;  /* 0x000000ff0500720c */ /* 0x040fe20003f25270 */
[----:B-1----:R-:W-:Y:S01]  /*138b0*/  IMAD.MOV.U32 R16, RZ, RZ, RZ ;  /* 0x000000ffff107224 */ /* 0x002fe200078e00ff */
        /* <DEDUP_REMOVED lines=20> */
[----:B------:R-:W3:Y:S02]  /*13a00*/  SHFL.IDX PT, R4, R8, 0x1f, 0x1f ;  /* 0x03e01f0008047f89 */ /* 0x000ee400000e0000 */
[----:B---3--:R-:W-:Y:S02]  /*13a10*/  IMAD R6, R4, R9, RZ ;  /* 0x0000000904067224 */ /* 0x008fe400078e02ff */
[----:B------:R-:W-:Y:S02]  /*13a20*/  IMAD.MOV.U32 R4, RZ, RZ, RZ ;  /* 0x000000ffff047224 */ /* 0x000fe400078e00ff */
[----:B------:R-:W-:Y:S01]  /*13a30*/  IMAD.MOV.U32 R3, RZ, RZ, R6 ;  /* 0x000000ffff037224 */ /* 0x000fe200078e0006 */
[----:B0-----:R-:W-:-:S13]  /*13a40*/  ISETP.GT.AND P6, PT, R6, R7, PT ;  /* 0x000000070600720c */ /* 0x001fda0003fc4270 */
[----:B------:R-:W-:Y:S05]  /*13a50*/  @P6 BRA `(.L_x_5021) ;  /* 0x0000000000906947 */ /* 0x000fea0003800000 */
[----:B------:R-:W-:Y:S01]  /*13a60*/  IMAD.MOV.U32 R6, RZ, RZ, R3 ;  /* 0x000000ffff067224 */ /* 0x000fe200078e0003 */
[----:B------:R-:W-:Y:S01]  /*13a70*/  ULDC UR4, c[0x0][0xc3c] ;  /* 0x00030f0000047ab9 */ /* 0x000fe20000000800 */
[----:B------:R-:W-:-:S07]  /*13a80*/  IMAD.MOV.U32 R4, RZ, RZ, RZ ;  /* 0x000000ffff047224 */ /* 0x000fce00078e00ff */
.L_x_5025:
        /* <DEDUP_REMOVED lines=11> */
.L_x_5024:
[----:B------:R-:W-:Y:S05]  /*13b40*/  BSYNC B0 ;  /* 0x0000000000007941 */ /* 0x000fea0003800000 */
.L_x_5023:
        /* <DEDUP_REMOVED lines=21> */
.L_x_5021:
        /* <DEDUP_REMOVED lines=20> */
.L_x_5026:
[----:B---3--:R-:W-:Y:S01]  /*13de0*/  IMAD R16, R16, R9, R13 ;  /* 0x0000000910107224 */ /* 0x008fe200078e020d */
[----:B------:R-:W-:Y:S01]  /*13df0*/  IABS R2, R4 ;  /* 0x0000000400027213 */ /* 0x000fe20000000000 */
[----:B-12---:R-:W-:Y:S02]  /*13e00*/  IMAD.MOV R11, RZ, RZ, -R3 ;  /* 0x000000ffff0b7224 */ /* 0x006fe400078e0a03 */
        /* <DEDUP_REMOVED lines=23> */
[----:B------:R-:W-:Y:S02]  /*13f80*/  IMAD R4, R4, R2, R7 ;  /* 0x0000000204047224 */ /* 0x000fe400078e0207 */
[----:B------:R-:W-:Y:S01]  /*13f90*/  IMAD.MOV.U32 R2, RZ, RZ, RZ ;  /* 0x000000ffff027224 */ /* 0x000fe200078e00ff */
[----:B------:R-:W-:-:S04]  /*13fa0*/  VIADDMNMX R13, R3, R9, R6, PT ;  /* 0x00000009030d7246 */ /* 0x000fc80003800106 */
[-C--:B------:R-:W-:Y:S01]  /*13fb0*/  IABS R8, R13.reuse ;  /* 0x0000000d00087213 */ /* 0x080fe20000000000 */
[----:B------:R-:W-:Y:S01]  /*13fc0*/  IMAD.MOV R18, RZ, RZ, -R13 ;  /* 0x000000ffff127224 */ /* 0x000fe200078e0a0d */
[----:B------:R-:W-:Y:S02]  /*13fd0*/  IABS R10, R13 ;  /* 0x0000000d000a7213 */ /* 0x000fe40000000000 */
[----:B------:R-:W1:Y:S08]  /*13fe0*/  I2F.RP R6, R8 ;  /* 0x0000000800067306 */ /* 0x000e700000209400 */
[----:B-1----:R-:W1:Y:S02]  /*13ff0*/  MUFU.RCP R6, R6 ;  /* 0x0000000600067308 */ /* 0x002e640000001000 */
[----:B-1----:R-:W-:-:S06]  /*14000*/  VIADD R3, R6, 0xffffffe ;  /* 0x0ffffffe06037836 */ /* 0x002fcc0000000000 */
[----:B------:R-:W1:Y:S02]  /*14010*/  F2I.FTZ.U32.TRUNC.NTZ R3, R3 ;  /* 0x0000000300037305 */ /* 0x000e64000021f000 */
[----:B-1----:R-:W-:-:S04]  /*14020*/  IMAD.MOV R9, RZ, RZ, -R3 ;  /* 0x000000ffff097224 */ /* 0x002fc800078e0a03 */
[----:B------:R-:W-:Y:S01]  /*14030*/  IMAD.MOV.U32 R7, RZ, RZ, R9 ;  /* 0x000000ffff077224 */ /* 0x000fe200078e0009 */
[----:B------:R-:W-:-:S03]  /*14040*/  IABS R9, R4 ;  /* 0x0000000400097213 */ /* 0x000fc60000000000 */
        /* <DEDUP_REMOVED lines=20> */
.L_x_5022:
[----:B------:R-:W0:Y:S01]  /*14190*/  LDC R19, c[0x0][0xc3c] ;  /* 0x00030f00ff137b82 */ /* 0x000e220000000800 */
[----:B------:R-:W-:Y:S02]  /*141a0*/  IMAD.MOV.U32 R16, RZ, RZ, R7 ;  /* 0x000000ffff107224 */ /* 0x000fe400078e0007 */
[----:B------:R-:W-:Y:S02]  /*141b0*/  IMAD.MOV.U32 R17, RZ, RZ, RZ ;  /* 0x000000ffff117224 */ /* 0x000fe400078e00ff */
[----:B------:R-:W-:-:S07]  /*141c0*/  IMAD.MOV.U32 R18, RZ, RZ, RZ ;  /* 0x000000ffff127224 */ /* 0x000fce00078e00ff */
.L_x_5027:
[----:B------:R-:W-:-:S13]  /*141d0*/  ISETP.NE.AND P0, PT, R5, RZ, PT ;  /* 0x000000ff0500720c */ /* 0x000fda0003f05270 */
[----:B------:R-:W1:Y:S01]  /*141e0*/  @!P0 S2R R3, SR_CgaCtaId ;  /* 0x0000000000038919 */ /* 0x000e620000008800 */
[----:B------:R-:W-:-:S04]  /*141f0*/  @!P0 MOV R0, 0x400 ;  /* 0x0000040000008802 */ /* 0x000fc80000000f00 */
[----:B-1----:R-:W-:-:S05]  /*14200*/  @!P0 LEA R0, R3, R0, 0x18 ;  /* 0x0000000003008211 */ /* 0x002fca00078ec0ff */
[----:B0-----:R2:W-:Y:S01]  /*14210*/  @!P0 STS.128 [R0+0x2a8d0], R16 ;  /* 0x02a8d01000008388 */ /* 0x0015e20000000c00 */
[----:B------:R-:W-:Y:S06]  /*14220*/  BAR.ARV 0x5, 0x180 ;  /* 0x0146000000007b1d */ /* 0x000fec0000002000 */
.L_x_5020:
[----:B------:R3:W-:Y:S01]  /*14230*/  STL [R1+0x18], RZ ;  /* 0x000018ff01007387 */ /* 0x0007e20000100800 */
[----:B------:R-:W-:Y:S01]  /*14240*/  ULDC UR4, c[0x0][0xc3c] ;  /* 0x00030f0000047ab9 */ /* 0x000fe20000000800 */
[----:B------:R-:W-:Y:S01]  /*14250*/  IMAD.MOV.U32 R26, RZ, RZ, 0x1 ;  /* 0x00000001ff1a7424 */ /* 0x000fe200078e00ff */
[----:B-1----:R-:W-:Y:S01]  /*14260*/  ISETP.GE.AND P0, PT, R19, UR4, PT ;  /* 0x0000000413007c0c */ /* 0x002fe2000bf06270 */
[----:B------:R-:W-:-:S12]  /*14270*/  IMAD.MOV.U32 R24, RZ, RZ, RZ ;  /* 0x000000ffff187224 */ /* 0x000fd800078e00ff */
[----:B---3--:R-:W-:Y:S05]  /*14280*/  @P0 BRA `(.L_x_5028) ;  /* 0x00000058000c0947 */ /* 0x008fea0003800000 */
[----:B------:R-:W0:Y:S01]  /*14290*/  S2R R11, SR_TID.X ;  /* 0x00000000000b7919 */ /* 0x000e220000002100 */
[----:B------:R-:W1:Y:S01]  /*142a0*/  S2UR UR4, SR_CgaCtaId ;  /* 0x00000000000479c3 */ /* 0x000e620000008800 */
[----:B------:R-:W-:Y:S01]  /*142b0*/  IMAD.MOV.U32 R26, RZ, RZ, 0x1 ;  /* 0x00000001ff1a7424 */ /* 0x000fe200078e00ff */
[----:B------:R-:W-:Y:S01]  /*142c0*/  ULOP3.LUT UR42, UR43, 0x2, URZ, 0xfc, !UPT ;  /* 0x000000022b2a7892 */ /* 0x000fe2000f8efc3f */
[----:B------:R-:W-:Y:S01]  /*142d0*/  IMAD.MOV.U32 R24, RZ, RZ, RZ ;  /* 0x000000ffff187224 */ /* 0x000fe200078e00ff */
[----:B------:R-:W-:Y:S01]  /*142e0*/  ULOP3.LUT UR44, UR43, 0x1, URZ, 0xfc, !UPT ;  /* 0x000000012b2c7892 */ /* 0x000fe2000f8efc3f */
[----:B------:R-:W-:Y:S01]  /*142f0*/  ULDC UR45, c[0x0][0xc] ;  /* 0x00000300002d7ab9 */ /* 0x000fe20000000800 */
[----:B-1----:R-:W-:Y:S02]  /*14300*/  IMAD.U32 R33, RZ, RZ, UR4 ;  /* 0x00000004ff217e24 */ /* 0x002fe4000f8e00ff */
[C---:B0-----:R-:W-:Y:S01]  /*14310*/  IMAD.SHL.U32 R2, R11.reuse, 0x80, RZ ;  /* 0x000000800b027824 */ /* 0x041fe200078e00ff */
[C---:B------:R-:W-:Y:S01]  /*14320*/  LOP3.LUT R10, R11.reuse, 0x7f, RZ, 0xc0, !PT ;  /* 0x0000007f0b0a7812 */ /* 0x040fe200078ec0ff */
[C---:B------:R-:W-:Y:S01]  /*14330*/  IMAD.SHL.U32 R22, R11.reuse, 0x40, RZ ;  /* 0x000000400b167824 */ /* 0x040fe200078e00ff */
[----:B--2---:R-:W-:Y:S01]  /*14340*/  SHF.R.U32.HI R0, RZ, 0x1, R11 ;  /* 0x00000001ff007819 */ /* 0x004fe2000001160b */
[C---:B------:R-:W-:Y:S01]  /*14350*/  IMAD.SHL.U32 R31, R11.reuse, 0x10, RZ ;  /* 0x000000100b1f7824 */ /* 0x040fe200078e00ff */
[----:B------:R-:W-:Y:S01]  /*14360*/  LOP3.LUT R4, R2, 0x380, RZ, 0xc0, !PT ;  /* 0x0000038002047812 */ /* 0x000fe200078ec0ff */
[----:B------:R-:W-:Y:S01]  /*14370*/  IMAD.SHL.U32 R7, R11, 0x2, RZ ;  /* 0x000000020b077824 */ /* 0x000fe200078e00ff */
[----:B------:R-:W-:-:S02]  /*14380*/  LOP3.LUT R3, R22, 0x180, RZ, 0xc0, !PT ;  /* 0x0000018016037812 */ /* 0x000fc400078ec0ff */
[----:B------:R-:W-:Y:S02]  /*14390*/  LOP3.LUT R2, R2, 0x400, RZ, 0xc0, !PT ;  /* 0x0000040002027812 */ /* 0x000fe400078ec0ff */
[----:B------:R-:W-:Y:S02]  /*143a0*/  SHF.R.U32.HI R5, RZ, 0x5, R10 ;  /* 0x00000005ff057819 */ /* 0x000fe4000001160a */
[----:B------:R-:W-:Y:S02]  /*143b0*/  LOP3.LUT R4, R4, 0x10, R11, 0xf8, !PT ;  /* 0x0000001004047812 */ /* 0x000fe400078ef80b */
[----:B------:R-:W-:Y:S01]  /*143c0*/  LOP3.LUT R0, R3, 0x30, R0, 0xf8, !PT ;  /* 0x0000003003007812 */ /* 0x000fe200078ef800 */
[----:B------:R-:W-:Y:S01]  /*143d0*/  IMAD.SHL.U32 R3, R11, 0x8, RZ ;  /* 0x000000080b037824 */ /* 0x000fe200078e00ff */
[----:B------:R-:W-:Y:S01]  /*143e0*/  LOP3.LUT R8, R31, 0x40, RZ, 0xc0, !PT ;  /* 0x000000401f087812 */ /* 0x000fe200078ec0ff */
[----:B------:R-:W-:Y:S01]  /*143f0*/  IMAD R2, R5, 0x800, R2 ;  /* 0x0000080005027824 */ /* 0x000fe200078e0202 */
[----:B------:R-:W-:-:S02]  /*14400*/  LOP3.LUT R6, R31, 0x1b0, RZ, 0xc0, !PT ;  /* 0x000001b01f067812 */ /* 0x000fc400078ec0ff */
[----:B------:R-:W-:Y:S01]  /*14410*/  LOP3.LUT R37, R4, 0x70, R31, 0x78, !PT ;  /* 0x0000007004257812 */ /* 0x000fe200078e781f */
[----:B------:R-:W-:Y:S01]  /*14420*/  IMAD R5, R5, 0x200, R8 ;  /* 0x0000020005057824 */ /* 0x000fe200078e0208 */
[C---:B------:R-:W-:Y:S02]  /*14430*/  R2P PR, R11.reuse, 0x6 ;  /* 0x000000060b007804 */ /* 0x040fe40000000000 */
[----:B------:R-:W-:Y:S01]  /*14440*/  LOP3.LUT R6, R6, 0x30, R7, 0x78, !PT ;  /* 0x0000003006067812 */ /* 0x000fe200078e7807 */
[----:B------:R-:W-:Y:S01]  /*14450*/  IMAD.IADD R37, R2, 0x1, R37 ;  /* 0x0000000102257824 */ /* 0x000fe200078e0225 */
[----:B------:R-:W-:Y:S01]  /*14460*/  LOP3.LUT R3, R0, 0x30, R3, 0x78, !PT ;  /* 0x0000003000037812 */ /* 0x000fe200078e7803 */
[----:B------:R-:W-:Y:S01]  /*14470*/  IMAD.SHL.U32 R0, R11, 0x20, RZ ;  /* 0x000000200b007824 */ /* 0x000fe200078e00ff */
[----:B------:R-:W-:Y:S01]  /*14480*/  MOV R4, 0x400 ;  /* 0x0000040000047802 */ /* 0x000fe20000000f00 */
[----:B------:R-:W-:Y:S01]  /*14490*/  IMAD.MOV.U32 R2, RZ, RZ, 0x20 ;  /* 0x00000020ff027424 */ /* 0x000fe200078e00ff */
[----:B------:R-:W-:Y:S01]  /*144a0*/  LOP3.LUT R22, R3, 0x640, R22, 0xf8, !PT ;  /* 0x0000064003167812 */ /* 0x000fe200078ef816 */
[----:B------:R-:W-:Y:S01]  /*144b0*/  IMAD.IADD R9, R6, 0x1, R5 ;  /* 0x0000000106097824 */ /* 0x000fe200078e0205 */
[----:B------:R-:W-:Y:S01]  /*144c0*/  LOP3.LUT R5, R0, 0x60, RZ, 0xc0, !PT ;  /* 0x0000006000057812 */ /* 0x000fe200078ec0ff */
[C---:B------:R-:W-:Y:S01]  /*144d0*/  VIADD R34, R37.reuse, 0x40 ;  /* 0x0000004025227836 */ /* 0x040fe20000000000 */
[----:B------:R-:W-:Y:S01]  /*144e0*/  SEL R0, R2, 0xffffffe0, !P1 ;  /* 0xffffffe002007807 */ /* 0x000fe20004800000 */
[----:B------:R-:W-:Y:S01]  /*144f0*/  @P2 VIADD R34, R37, 0xffffffc0 ;  /* 0xffffffc025222836 */ /* 0x000fe20000000000 */
[----:B------:R-:W-:Y:S01]  /*14500*/  SHF.R.U32.HI R3, RZ, 0x2, R10 ;  /* 0x00000002ff037819 */ /* 0x000fe2000001160a */
[----:B------:R-:W-:Y:S01]  /*14510*/  STL [R1], R9 ;  /* 0x0000000901007387 */ /* 0x000fe20000100800 */
[----:B------:R-:W-:Y:S01]  /*14520*/  LEA R23, R33, R4, 0x18 ;  /* 0x0000000421177211 */ /* 0x000fe200078ec0ff */
[C---:B------:R-:W-:Y:S01]  /*14530*/  IMAD.IADD R36, R0.reuse, 0x1, R37 ;  /* 0x0000000100247824 */ /* 0x040fe200078e0225 */
[----:B------:R-:W-:Y:S01]  /*14540*/  LOP3.LUT R31, R31, 0x30, RZ, 0xc0, !PT ;  /* 0x000000301f1f7812 */ /* 0x000fe200078ec0ff */
[----:B------:R-:W-:Y:S01]  /*14550*/  IMAD.IADD R0, R0, 0x1, R34 ;  /* 0x0000000100007824 */ /* 0x000fe200078e0222 */
[----:B------:R-:W-:Y:S02]  /*14560*/  STL [R1+0x18], RZ ;  /* 0x000018ff01007387 */ /* 0x000fe40000100800 */
[----:B------:R-:W-:-:S02]  /*14570*/  LOP3.LUT R2, R31, 0x80, RZ, 0xfc, !PT ;  /* 0x000000801f027812 */ /* 0x000fc400078efcff */
[----:B------:R0:W-:Y:S01]  /*14580*/  STL [R1+0x4], R0 ;  /* 0x0000040001007387 */ /* 0x0001e20000100800 */
[C---:B------:R-:W-:Y:S02]  /*14590*/  LOP3.LUT R2, R22.reuse, 0x4800, RZ, 0xfc, !PT ;  /* 0x0000480016027812 */ /* 0x040fe400078efcff */
[C---:B------:R-:W-:Y:S02]  /*145a0*/  LOP3.LUT R2, R22.reuse, 0x3800, RZ, 0xfc, !PT ;  /* 0x0000380016027812 */ /* 0x040fe400078efcff */
[----:B0-----:R-:W-:Y:S01]  /*145b0*/  LOP3.LUT R0, R3, R5, RZ, 0xfc, !PT ;  /* 0x0000000503007212 */ /* 0x001fe200078efcff */
[----:B------:R-:W-:Y:S01]  /*145c0*/  IMAD.IADD R0, R23, 0x1, R9 ;  /* 0x0000000117007824 */ /* 0x000fe200078e0209 */
[----:B------:R-:W-:Y:S02]  /*145d0*/  LOP3.LUT R3, R31, 0x40, RZ, 0xfc, !PT ;  /* 0x000000401f037812 */ /* 0x000fe400078efcff */
[C---:B------:R-:W-:Y:S02]  /*145e0*/  LOP3.LUT R3, R22.reuse, 0x2800, RZ, 0xfc, !PT ;  /* 0x0000280016037812 */ /* 0x040fe400078efcff */
[----:B------:R0:W-:Y:S01]  /*145f0*/  STL [R1+0x8], R0 ;  /* 0x0000080001007387 */ /* 0x0001e20000100800 */
[----:B------:R-:W-:-:S02]  /*14600*/  LOP3.LUT R3, R22, 0x5000, RZ, 0xfc, !PT ;  /* 0x0000500016037812 */ /* 0x000fc400078efcff */
[C---:B0-----:R-:W-:Y:S02]  /*14610*/  LOP3.LUT R0, R22.reuse, 0x3000, RZ, 0xfc, !PT ;  /* 0x0000300016007812 */ /* 0x041fe400078efcff */
[----:B------:R-:W-:-:S07]  /*14620*/  LOP3.LUT R0, R22, 0x5800, RZ, 0xfc, !PT ;  /* 0x0000580016007812 */ /* 0x000fce00078efcff */
.L_x_5109:
[----:B0-2---:R-:W0:Y:S02]  /*14630*/  LDC.64 R2, c[0x0][0xa28] ;  /* 0x00028a00ff027b82 */ /* 0x005e240000000a00 */
[----:B0-----:R-:W-:-:S04]  /*14640*/  ISETP.NE.U32.AND P0, PT, R2, RZ, PT ;  /* 0x000000ff0200720c */ /* 0x001fc80003f05070 */
[----:B------:R-:W-:-:S13]  /*14650*/  ISETP.NE.AND.EX P0, PT, R3, RZ, PT, P0 ;  /* 0x000000ff0300720c */ /* 0x000fda0003f05300 */
[----:B------:R-:W0:Y:S02]  /*14660*/  @P0 LDC.64 R2, c[0x0][0xa28] ;  /* 0x00028a00ff020b82 */ /* 0x000e240000000a00 */
[----:B0-----:R-:W-:-:S05]  /*14670*/  @P0 IMAD.WIDE R2, R19, 0x4, R2 ;  /* 0x0000000413020825 */ /* 0x001fca00078e0202 */
[----:B------:R0:W2:Y:S01]  /*14680*/  @P0 LDG.E R0, desc[UR54][R2.64] ;  /* 0x0000003602000981 */ /* 0x0000a2000c1e1900 */
[----:B------:R-:W-:Y:S01]  /*14690*/  LOP3.LUT R30, R30, 0xffffffbf, RZ, 0xc0, !PT ;  /* 0xffffffbf1e1e7812 */ /* 0x000fe200078ec0ff */
[----:B0-----:R-:W0:Y:S02]  /*146a0*/  LDC.64 R2, c[0x0][0xa00] ;  /* 0x00028000ff027b82 */ /* 0x001e240000000a00 */
[----:B0-----:R-:W-:-:S04]  /*146b0*/  ISETP.NE.U32.AND P1, PT, R2, RZ, PT ;  /* 0x000000ff0200720c */ /* 0x001fc80003f25070 */
[----:B------:R-:W-:Y:S02]  /*146c0*/  ISETP.NE.AND.EX P2, PT, R3, RZ, PT, P1 ;  /* 0x000000ff0300720c */ /* 0x000fe40003f45310 */
[----:B------:R-:W0:Y:S01]  /*146d0*/  LDC.64 R2, c[0x0][0xa18] ;  /* 0x00028600ff027b82 */ /* 0x000e220000000a00 */
[----:B-1---5:R-:W-:Y:S01]  /*146e0*/  IMAD.MOV.U32 R25, RZ, RZ, RZ ;  /* 0x000000ffff197224 */ /* 0x022fe200078e00ff */
[----:B------:R-:W-:-:S09]  /*146f0*/  UMOV UR36, URZ ;  /* 0x0000003f00247c82 */ /* 0x000fd20008000000 */
[----:B------:R-:W-:Y:S02]  /*14700*/  @P2 LOP3.LUT R30, R30, 0x40, RZ, 0xfc, !PT ;  /* 0x000000401e1e2812 */ /* 0x000fe400078efcff */
[----:B0-----:R-:W-:-:S04]  /*14710*/  ISETP.NE.U32.AND P1, PT, R2, RZ, PT ;  /* 0x000000ff0200720c */ /* 0x001fc80003f25070 */
[----:B------:R-:W-:-:S13]  /*14720*/  ISETP.NE.AND.EX P1, PT, R3, RZ, PT, P1 ;  /* 0x000000ff0300720c */ /* 0x000fda0003f25310 */
[----:B------:R-:W0:Y:S02]  /*14730*/  @P1 LDC.64 R2, c[0x0][0xa18] ;  /* 0x00028600ff021b82 */ /* 0x000e240000000a00 */
[----:B0-----:R-:W-:-:S05]  /*14740*/  @P1 IMAD.WIDE R2, R19, 0x4, R2 ;  /* 0x0000000413021825 */ /* 0x001fca00078e0202 */
[----:B---3--:R0:W3:Y:S02]  /*14750*/  @P1 LDG.E R4, desc[UR54][R2.64] ;  /* 0x0000003602041981 */ /* 0x0080e4000c1e1900 */
[----:B0-----:R-:W0:Y:S02]  /*14760*/  LDC.64 R2, c[0x0][0xa00] ;  /* 0x00028000ff027b82 */ /* 0x001e240000000a00 */
[----:B0-----:R-:W-:-:S05]  /*14770*/  IMAD.WIDE R2, R19, 0x4, R2 ;  /* 0x0000000413027825 */ /* 0x001fca00078e0202 */
[----:B------:R0:W5:Y:S01]  /*14780*/  @P2 LDG.E R25, desc[UR54][R2.64] ;  /* 0x0000003602192981 */ /* 0x000162000c1e1900 */
[----:B--2---:R-:W-:Y:S02]  /*14790*/  @P0 R2UR UR36, R0 ;  /* 0x00000000002402ca */ /* 0x004fe400000e0000 */
[----:B---3--:R-:W-:Y:S01]  /*147a0*/  @P1 R2UR UR37, R4 ;  /* 0x00000000042512ca */ /* 0x008fe200000e0000 */
        /* <DEDUP_REMOVED lines=8> */
.L_x_5029:
[----:B------:R-:W-:Y:S01]  /*14830*/  ULDC.64 UR6, c[0x0][0xa20] ;  /* 0x0002880000067ab9 */ /* 0x000fe20000000a00 */
[----:B------:R-:W-:Y:S01]  /*14840*/  ULDC.64 UR4, c[0x0][0x418] ;  /* 0x0001060000047ab9 */ /* 0x000fe20000000a00 */
[----:B------:R-:W-:Y:S01]  /*14850*/  ISETP.NE.U32.AND P0, PT, RZ, UR6, PT ;  /* 0x00000006ff007c0c */ /* 0x000fe2000bf05070 */
[----:B------:R-:W-:Y:S01]  /*14860*/  UISETP.NE.U32.AND UP0, UPT, UR4, URZ, UPT ;  /* 0x0000003f0400728c */ /* 0x000fe2000bf05070 */
[----:B------:R-:W-:Y:S02]  /*14870*/  ULDC UR39, c[0x0][0x2f0] ;  /* 0x0000bc0000277ab9 */ /* 0x000fe40000000800 */
[----:B------:R-:W-:Y:S01]  /*14880*/  ISETP.NE.AND.EX P0, PT, RZ, UR7, PT, P0 ;  /* 0x00000007ff007c0c */ /* 0x000fe2000bf05300 */
[----:B------:R-:W-:Y:S01]  /*14890*/  UISETP.NE.AND.EX UP0, UPT, UR5, URZ, UPT, UP0 ;  /* 0x0000003f0500728c */ /* 0x000fe2000bf05300 */
[----:B------:R-:W-:-:S03]  /*148a0*/  ULDC UR4, c[0x0][0x424] ;  /* 0x0001090000047ab9 */ /* 0x000fc60000000800 */
[----:B------:R-:W-:-:S04]  /*148b0*/  USEL UR4, UR4, 0x1, UP0 ;  /* 0x0000000104047887 */ /* 0x000fc80008000000 */
[----:B------:R-:W-:-:S04]  /*148c0*/  UIMAD UR39, UR4, UR39, URZ ;  /* 0x00000027042772a4 */ /* 0x000fc8000f8e023f */
[----:B------:R-:W-:Y:S08]  /*148d0*/  @!P0 BRA `(.L_x_5030) ;  /* 0x0000000000148947 */ /* 0x000ff00003800000 */
[----:B------:R-:W0:Y:S02]  /*148e0*/  LDC.64 R2, c[0x0][0xa20] ;  /* 0x00028800ff027b82 */ /* 0x000e240000000a00 */
[----:B0-----:R-:W-:-:S06]  /*148f0*/  IMAD.WIDE R2, R19, 0x4, R2 ;  /* 0x0000000413027825 */ /* 0x001fcc00078e0202 */
[----:B------:R-:W2:Y:S02]  /*14900*/  LDG.E R2, desc[UR54][R2.64] ;  /* 0x0000003602027981 */ /* 0x000ea4000c1e1900 */
[----:B--2---:R-:W-:Y:S01]  /*14910*/  R2UR UR39, R2 ;  /* 0x00000000022772ca */ /* 0x004fe200000e0000 */
[----:B------:R-:W-:-:S14]  /*14920*/  BRA `(.L_x_5031) ;  /* 0x00000000002c7947 */ /* 0x000fdc0003800000 */
.L_x_5030:
        /* <DEDUP_REMOVED lines=11> */
.L_x_5031:
[----:B------:R-:W-:Y:S01]  /*149e0*/  R2UR UR38, R17 ;  /* 0x00000000112672ca */ /* 0x000fe200000e0000 */
[----:B------:R-:W-:Y:S01]  /*149f0*/  ULDC UR4, c[0x0][0x448] ;  /* 0x0001120000047ab9 */ /* 0x000fe20000000800 */
[----:B------:R-:W-:Y:S02]  /*14a00*/  UIADD3 UR39, -UR36, UR39, URZ ;  /* 0x0000002724277290 */ /* 0x000fe4000fffe13f */
[----:B------:R-:W-:Y:S02]  /*14a10*/  UISETP.NE.AND UP0, UPT, UR4, 0x1, UPT ;  /* 0x000000010400788c */ /* 0x000fe4000bf05270 */
[----:B------:R-:W-:Y:S01]  /*14a20*/  UIADD3 UR9, UR39, 0x1, -UR37 ;  /* 0x0000000127097890 */ /* 0x000fe2000fffe825 */
[----:B------:R-:W-:Y:S01]  /*14a30*/  ULDC.64 UR4, c[0x0][0x9e0] ;  /* 0x0002780000047ab9 */ /* 0x000fe20000000a00 */
[----:B------:R-:W-:-:S05]  /*14a40*/  UP2UR UR46, UPR, URZ, 0x1 ;  /* 0x000000013f2e7883 */ /* 0x000fca0008000000 */
[----:B------:R-:W-:Y:S02]  /*14a50*/  USHF.L.U32 UR38, UR38, 0x7, URZ ;  /* 0x0000000726267899 */ /* 0x000fe4000800063f */
[----:B------:R-:W-:Y:S01]  /*14a60*/  @UP0 ULDC UR6, c[0x0][0x44c] ;  /* 0x0001130000060ab9 */ /* 0x000fe20000000800 */
[----:B------:R-:W-:Y:S01]  /*14a70*/  @UP0 ULDC UR10, c[0x0][0x450] ;  /* 0x00011400000a0ab9 */ /* 0x000fe20000000800 */
[----:B------:R-:W-:-:S04]  /*14a80*/  UIADD3 UR8, UR38, 0x7f, URZ ;  /* 0x0000007f26087890 */ /* 0x000fc8000fffe03f */
[----:B------:R-:W-:-:S04]  /*14a90*/  UIMAD.WIDE.U32 UR6, UR8, UR6, URZ ;  /* 0x00000006080672a5 */ /* 0x000fc8000f8e003f */
        /* <DEDUP_REMOVED lines=16> */
.L_x_5033:
[----:B------:R-:W-:-:S11]  /*14ba0*/  UISETP.NE.AND UP0, UPT, UR5, 0x1, UPT ;  /* 0x000000010500788c */ /* 0x000fd6000bf05270 */
[----:B------:R-:W-:Y:S02]  /*14bb0*/  @UP0 ULDC.64 UR10, c[0x0][0x9e8] ;  /* 0x00027a00000a0ab9 */ /* 0x000fe40000000a00 */
[----:B------:R-:W-:-:S04]  /*14bc0*/  UIMAD.WIDE.U32 UR6, UR8, UR10, URZ ;  /* 0x0000000a080672a5 */ /* 0x000fc8000f8e003f */
[----:B------:R-:W-:-:S12]  /*14bd0*/  @UP0 USHF.R.U32.HI UR8, URZ, UR11, UR7 ;  /* 0x0000000b3f080299 */ /* 0x000fd80008011607 */
.L_x_5034:
[----:B------:R-:W-:-:S04]  /*14be0*/  UIMAD UR8, UR8, UR5, UR5 ;  /* 0x00000005080872a4 */ /* 0x000fc8000f8e0205 */
[----:B------:R-:W-:-:S04]  /*14bf0*/  UISETP.LT.AND UP0, UPT, UR4, UR8, UPT ;  /* 0x000000080400728c */ /* 0x000fc8000bf01270 */
[----:B------:R-:W-:-:S12]  /*14c00*/  USEL UR4, UR4, UR8, UP0 ;  /* 0x0000000804047287 */ /* 0x000fd80008000000 */
.L_x_5032:
        /* <DEDUP_REMOVED lines=31> */
.L_x_5036:
[----:B------:R-:W-:-:S11]  /*14e00*/  UISETP.NE.AND UP0, UPT, UR5, 0x1, UPT ;  /* 0x000000010500788c */ /* 0x000fd6000bf05270 */
[----:B------:R-:W-:Y:S02]  /*14e10*/  @UP0 ULDC.64 UR10, c[0x0][0x9e8] ;  /* 0x00027a00000a0ab9 */ /* 0x000fe40000000a00 */
[----:B------:R-:W-:-:S04]  /*14e20*/  UIMAD.WIDE.U32 UR6, UR4, UR10, URZ ;  /* 0x0000000a040672a5 */ /* 0x000fc8000f8e003f */
[----:B------:R-:W-:-:S12]  /*14e30*/  @UP0 USHF.R.U32.HI UR4, URZ, UR11, UR7 ;  /* 0x0000000b3f040299 */ /* 0x000fd80008011607 */
.L_x_5037:
[----:B------:R-:W-:-:S04]  /*14e40*/  UIMAD UR4, UR4, UR5, URZ ;  /* 0x00000005040472a4 */ /* 0x000fc8000f8e023f */
[----:B------:R-:W-:-:S04]  /*14e50*/  UISETP.LT.AND UP0, UPT, UR8, UR4, UPT ;  /* 0x000000040800728c */ /* 0x000fc8000bf01270 */
[----:B------:R-:W-:-:S12]  /*14e60*/  USEL UR8, UR8, UR4, !UP0 ;  /* 0x0000000408087287 */ /* 0x000fd8000c000000 */
.L_x_5035:
        /* <DEDUP_REMOVED lines=26> */
.L_x_5039:
        /* <DEDUP_REMOVED lines=20> */
.L_x_5042:
[----:B------:R-:W-:Y:S05]  /*15150*/  BSYNC B6 ;  /* 0x0000000000067941 */ /* 0x000fea0003800000 */
.L_x_5041:
        /* <DEDUP_REMOVED lines=22> */
.L_x_5044:
[----:B------:R-:W-:Y:S05]  /*152c0*/  BSYNC B6 ;  /* 0x0000000000067941 */ /* 0x000fea0003800000 */
.L_x_5043:
        /* <DEDUP_REMOVED lines=20> */
.L_x_5046:
[----:B------:R-:W-:Y:S05]  /*15410*/  BSYNC B6 ;  /* 0x0000000000067941 */ /* 0x000fea0003800000 */
.L_x_5045:
        /* <DEDUP_REMOVED lines=19> */
.L_x_5048:
[----:B------:R-:W-:Y:S05]  /*15550*/  BSYNC B6 ;  /* 0x0000000000067941 */ /* 0x000fea0003800000 */
.L_x_5047:
[----:B------:R-:W0:Y:S01]  /*15560*/  LDC.64 R2, c[0x0][0x9f8] ;  /* 0x00027e00ff027b82 */ /* 0x000e220000000a00 */
[----:B------:R-:W-:-:S07]  /*15570*/  IMAD.MOV.U32 R28, RZ, RZ, R19 ;  /* 0x000000ffff1c7224 */ /* 0x000fce00078e0013 */
[----:B------:R-:W1:Y:S01]  /*15580*/  LDC R4, c[0x0][0x430] ;  /* 0x00010c00ff047b82 */ /* 0x000e620000000800 */
[----:B------:R-:W2:Y:S01]  /*15590*/  S2R R21, SR_TID.X ;  /* 0x0000000000157919 */ /* 0x000ea20000002100 */
[----:B------:R-:W3:Y:S01]  /*155a0*/  S2R R20, SR_TID.X ;  /* 0x0000000000147919 */ /* 0x000ee20000002100 */
[----:B------:R-:W-:-:S05]  /*155b0*/  IMAD.U32 R7, RZ, RZ, UR40 ;  /* 0x00000028ff077e24 */ /* 0x000fca000f8e00ff */
[----:B------:R-:W4:Y:S01]  /*155c0*/  LDC R11, c[0x0][0x2f4] ;  /* 0x0000bd00ff0b7b82 */ /* 0x000f220000000800 */
[----:B0-----:R-:W-:-:S04]  /*155d0*/  ISETP.NE.U32.AND P0, PT, R2, RZ, PT ;  /* 0x000000ff0200720c */ /* 0x001fc80003f05070 */
[----:B------:R-:W-:-:S13]  /*155e0*/  ISETP.NE.AND.EX P0, PT, R3, RZ, PT, P0 ;  /* 0x000000ff0300720c */ /* 0x000fda0003f05300 */
[----:B------:R-:W0:Y:S02]  /*155f0*/  @P0 LDC.64 R2, c[0x0][0x9f8] ;  /* 0x00027e00ff020b82 */ /* 0x000e240000000a00 */
[----:B0-----:R-:W-:-:S05]  /*15600*/  @P0 IMAD.WIDE R2, R19, 0x4, R2 ;  /* 0x0000000413020825 */ /* 0x001fca00078e0202 */
[----:B------:R0:W4:Y:S01]  /*15610*/  @P0 LDG.E R28, desc[UR54][R2.64] ;  /* 0x00000036021c0981 */ /* 0x000122000c1e1900 */
[----:B-1----:R-:W-:Y:S01]  /*15620*/  ISETP.NE.AND P1, PT, R4, 0x1, PT ;  /* 0x000000010400780c */ /* 0x002fe20003f25270 */
[----:B--2---:R-:W-:Y:S01]  /*15630*/  IMAD.SHL.U32 R21, R21, 0x20, RZ ;  /* 0x0000002015157824 */ /* 0x004fe200078e00ff */
[----:B---3--:R-:W-:Y:S02]  /*15640*/  LOP3.LUT R20, R20, 0x7f, RZ, 0xc0, !PT ;  /* 0x0000007f14147812 */ /* 0x008fe400078ec0ff */
[----:B------:R-:W-:Y:S02]  /*15650*/  LEA R7, R7, 0xffffff80, 0x7 ;  /* 0xffffff8007077811 */ /* 0x000fe400078e38ff */
[----:B------:R-:W-:Y:S02]  /*15660*/  SHF.R.U32.HI R20, RZ, 0x2, R20 ;  /* 0x00000002ff147819 */ /* 0x000fe40000011614 */
[----:B------:R-:W-:Y:S02]  /*15670*/  LOP3.LUT R21, R21, 0x60, RZ, 0xc0, !PT ;  /* 0x0000006015157812 */ /* 0x000fe400078ec0ff */
[----:B------:R-:W-:-:S02]  /*15680*/  LOP3.LUT R30, R30, 0xffffffef, RZ, 0xc0, !PT ;  /* 0xffffffef1e1e7812 */ /* 0x000fc400078ec0ff */
[----:B------:R-:W-:Y:S01]  /*15690*/  LOP3.LUT R0, R7, R20, R21, 0xfe, !PT ;  /* 0x0000001407007212 */ /* 0x000fe200078efe15 */
[----:B0-----:R-:W0:Y:S01]  /*156a0*/  @P1 LDC R3, c[0x0][0x434] ;  /* 0x00010d00ff031b82 */ /* 0x001e220000000800 */
[----:B----4-:R-:W-:Y:S02]  /*156b0*/  ISETP.GE.AND P3, PT, R31, R11, PT ;  /* 0x0000000b1f00720c */ /* 0x010fe40003f66270 */
[C---:B------:R-:W-:Y:S01]  /*156c0*/  ISETP.GE.AND P0, PT, R0.reuse, UR39, PT ;  /* 0x0000002700007c0c */ /* 0x040fe2000bf06270 */
[----:B------:R-:W-:Y:S01]  /*156d0*/  VIADD R0, R0, UR36 ;  /* 0x0000002400007c36 */ /* 0x000fe20008000000 */
[----:B------:R-:W-:-:S03]  /*156e0*/  @P1 LOP3.LUT R30, R30, 0x10, RZ, 0xfc, !PT ;  /* 0x000000101e1e1812 */ /* 0x000fc600078efcff */
[----:B------:R-:W1:Y:S01]  /*156f0*/  @P1 LDC R2, c[0x0][0x438] ;  /* 0x00010e00ff021b82 */ /* 0x000e620000000800 */
[----:B------:R-:W-:Y:S02]  /*15700*/  IMAD.MOV.U32 R8, RZ, RZ, R0 ;  /* 0x000000ffff087224 */ /* 0x000fe400078e0000 */
[----:B0-----:R-:W-:-:S05]  /*15710*/  @P1 IMAD.HI.U32 R3, R0, R3, RZ ;  /* 0x0000000300031227 */ /* 0x001fca00078e00ff */
[----:B-1----:R-:W-:Y:S02]  /*15720*/  @P1 SHF.R.U32.HI R8, RZ, R2, R3 ;  /* 0x00000002ff081219 */ /* 0x002fe40000011603 */
[----:B------:R-:W0:Y:S02]  /*15730*/  @!P0 LDC.64 R2, c[0x0][0x428] ;  /* 0x00010a00ff028b82 */ /* 0x000e240000000a00 */
[--C-:B------:R-:W-:Y:S01]  /*15740*/  @!P0 SHF.R.S32.HI R9, RZ, 0x1f, R8.reuse ;  /* 0x0000001fff098819 */ /* 0x100fe20000011408 */
[----:B------:R-:W-:-:S04]  /*15750*/  IMAD.MOV R6, RZ, RZ, -R8 ;  /* 0x000000ffff067224 */ /* 0x000fc800078e0a08 */
[----:B------:R-:W-:Y:S02]  /*15760*/  IMAD R6, R4, R6, R0 ;  /* 0x0000000604067224 */ /* 0x000fe400078e0200 */
[----:B------:R-:W1:Y:S01]  /*15770*/  @!P0 LDC.64 R4, c[0x0][0x418] ;  /* 0x00010600ff048b82 */ /* 0x000e620000000a00 */
[----:B------:R-:W-:Y:S02]  /*15780*/  LOP3.LUT R20, R31, 0x40, RZ, 0xfc, !PT ;  /* 0x000000401f147812 */ /* 0x000fe400078efcff */
[----:B------:R-:W-:Y:S01]  /*15790*/  LOP3.LUT R30, R30, 0xfffffffb, RZ, 0xc0, !PT ;  /* 0xfffffffb1e1e7812 */ /* 0x000fe200078ec0ff */
[----:B------:R-:W-:-:S03]  /*157a0*/  IMAD.U32 R12, RZ, RZ, UR42 ;  /* 0x0000002aff0c7e24 */ /* 0x000fc6000f8e00ff */
[----:B------:R-:W-:Y:S02]  /*157b0*/  @P3 LOP3.LUT R30, R30, 0x4, RZ, 0xfc, !PT ;  /* 0x000000041e1e3812 */ /* 0x000fe400078efcff */
[----:B------:R-:W-:Y:S02]  /*157c0*/  ISETP.NE.AND P2, PT, R12, 0x3, PT ;  /* 0x000000030c00780c */ /* 0x000fe40003f45270 */
[----:B------:R-:W-:Y:S02]  /*157d0*/  LOP3.LUT R30, R30, 0xfffffff7, RZ, 0xc0, !PT ;  /* 0xfffffff71e1e7812 */ /* 0x000fe400078ec0ff */
[----:B------:R-:W-:Y:S02]  /*157e0*/  LOP3.LUT R10, R31, 0x80, RZ, 0xfc, !PT ;  /* 0x000000801f0a7812 */ /* 0x000fe400078efcff */
[----:B------:R-:W-:Y:S01]  /*157f0*/  LOP3.LUT R30, R30, 0xfffffffd, RZ, 0xc0, !PT ;  /* 0xfffffffd1e1e7812 */ /* 0x000fe200078ec0ff */
[----:B------:R-:W-:Y:S01]  /*15800*/  UMOV UR4, 0xffffffff ;  /* 0xffffffff00047882 */ /* 0x000fe20000000000 */
[----:B------:R-:W-:Y:S01]  /*15810*/  SHF.R.S32.HI R32, RZ, 0x1f, R28 ;  /* 0x0000001fff207819 */ /* 0x000fe2000001141c */
[----:B0-----:R-:W-:-:S04]  /*15820*/  @!P0 IMAD.WIDE.U32 R8, R28, R2, R8 ;  /* 0x000000021c088225 */ /* 0x001fc800078e0008 */
[----:B------:R-:W-:-:S04]  /*15830*/  @!P0 IMAD R2, R32, R2, RZ ;  /* 0x0000000220028224 */ /* 0x000fc800078e02ff */
[----:B------:R-:W-:Y:S01]  /*15840*/  @!P0 IMAD R0, R28, R3, R2 ;  /* 0x000000031c008224 */ /* 0x000fe200078e0202 */
[----:B-1----:R-:W-:-:S03]  /*15850*/  @!P0 LEA R2, P1, R8, R4, 0x2 ;  /* 0x0000000408028211 */ /* 0x002fc600078210ff */
[----:B------:R-:W-:-:S05]  /*15860*/  @!P0 IMAD.IADD R0, R9, 0x1, R0 ;  /* 0x0000000109008824 */ /* 0x000fca00078e0200 */
[----:B------:R-:W-:Y:S01]  /*15870*/  @!P0 LEA.HI.X R3, R8, R5, R0, 0x2, P1 ;  /* 0x0000000508038211 */ /* 0x000fe200008f1400 */
[----:B------:R-:W-:Y:S01]  /*15880*/  IMAD.MOV.U32 R5, RZ, RZ, RZ ;  /* 0x000000ffff057224 */ /* 0x000fe200078e00ff */
[----:B------:R-:W-:-:S05]  /*15890*/  ISETP.GE.AND P1, PT, R20, R11, PT ;  /* 0x0000000b1400720c */ /* 0x000fca0003f26270 */
[----:B------:R0:W5:Y:S01]  /*158a0*/  @!P0 LDG.E R5, desc[UR54][R2.64] ;  /* 0x0000003602058981 */ /* 0x000162000c1e1900 */
[----:B------:R-:W-:-:S07]  /*158b0*/  ISETP.GE.AND P0, PT, R10, R11, PT ;  /* 0x0000000b0a00720c */ /* 0x000fce0003f06270 */
[----:B------:R-:W-:-:S04]  /*158c0*/  @P1 LOP3.LUT R30, R30, 0x2, RZ, 0xfc, !PT ;  /* 0x000000021e1e1812 */ /* 0x000fc800078efcff */
[----:B------:R-:W-:-:S04]  /*158d0*/  @P2 LOP3.LUT R30, R30, 0x8, RZ, 0xfc, !PT ;  /* 0x000000081e1e2812 */ /* 0x000fc800078efcff */
[----:B------:R-:W-:-:S04]  /*158e0*/  LOP3.LUT R30, R30, 0xfffffffe, RZ, 0xc0, !PT ;  /* 0xfffffffe1e1e7812 */ /* 0x000fc800078ec0ff */
[----:B------:R-:W-:Y:S01]  /*158f0*/  @P0 LOP3.LUT R30, R30, 0x1, RZ, 0xfc, !PT ;  /* 0x000000011e1e0812 */ /* 0x000fe200078efcff */
[----:B0-----:R-:W-:Y:S06]  /*15900*/  BRA.DIV UR4, `(.L_x_5049) ;  /* 0x0000004a04487947 */ /* 0x001fec000b800000 */
.L_x_5129:
[----:B------:R-:W-:Y:S01]  /*15910*/  SHF.R.S32.HI R29, RZ, 0x1f, R18 ;  /* 0x0000001fff1d7819 */ /* 0x000fe20000011412 */
[----:B------:R-:W-:Y:S06]  /*15920*/  @!P2 BRA `(.L_x_5050) ;  /* 0x000000000004a947 */ /* 0x000fec0003800000 */
[----:B------:R-:W-:Y:S01]  /*15930*/  BPT.TRAP 0x1 ;  /* 0x000000040000795c */ /* 0x000fe20000300000 */
.L_x_5050:
[----:B------:R-:W-:Y:S01]  /*15940*/  IMAD R4, R24, 0x8, R23 ;  /* 0x0000000818047824 */ /* 0x000fe200078e0217 */
[----:B------:R-:W-:Y:S01]  /*15950*/  SHF.L.U32 R27, R26, 0x1f, RZ ;  /* 0x0000001f1a1b7819 */ /* 0x000fe200000006ff */
[----:B------:R-:W-:Y:S01]  /*15960*/  BSSY B0, `(.L_x_5051) ;  /* 0x0000004000007945 */ /* 0x000fe20003800000 */
[----:B------:R-:W-:Y:S02]  /*15970*/  SHF.R.S32.HI R20, RZ, 0x1f, R6 ;  /* 0x0000001fff147819 */ /* 0x000fe40000011406 */
[----:B------:R-:W0:Y:S02]  /*15980*/  SYNCS.PHASECHK.TRANS64.TRYWAIT P0, [R4+URZ+0x2a880], R27 ;  /* 0x02a8801b040075a7 */ /* 0x000e24000800017f */
[----:B0-----:R-:W-:Y:S05]  /*15990*/  @!P0 BRA `(.L_x_5052) ;  /* 0x0000004800508947 */ /* 0x001fea0003800000 */
.L_x_5130:
[----:B------:R-:W-:Y:S05]  /*159a0*/  BSYNC B0 ;  /* 0x0000000000007941 */ /* 0x000fea0003800000 */
.L_x_5051:
[----:B------:R-:W2:Y:S01]  /*159b0*/  LDL R10, [R1] ;  /* 0x00000000010a7983 */ /* 0x000ea20000100800 */
[----:B------:R-:W-:Y:S01]  /*159c0*/  ULDC.64 UR4, c[0x0][0x328] ;  /* 0x0000ca0000047ab9 */ /* 0x000fe20000000a00 */
[----:B-----5:R-:W-:Y:S01]  /*159d0*/  SHF.R.S32.HI R21, RZ, 0x1f, R5 ;  /* 0x0000001fff157819 */ /* 0x020fe20000011405 */
[----:B------:R-:W-:Y:S01]  /*159e0*/  IMAD R0, R20, UR4, RZ ;  /* 0x0000000414007c24 */ /* 0x000fe2000f8e02ff */
[----:B------:R-:W1:Y:S01]  /*159f0*/  S2R R8, SR_TID.X ;  /* 0x0000000000087919 */ /* 0x000e620000002100 */
[----:B------:R-:W-:Y:S01]  /*15a00*/  IMAD.WIDE.U32 R2, R6, UR4, RZ ;  /* 0x0000000406027c25 */ /* 0x000fe2000f8e00ff */
[----:B------:R-:W-:-:S03]  /*15a10*/  ULDC.64 UR6, c[0x0][0x318] ;  /* 0x0000c60000067ab9 */ /* 0x000fc60000000a00 */
        /* <DEDUP_REMOVED lines=15> */
[----:B------:R-:W-:Y:S02]  /*15b10*/  IADD3 R7, -R11, UR39, -R7 ;  /* 0x000000270b077c10 */ /* 0x000fe4000fffe907 */
[----:B------:R-:W-:Y:S02]  /*15b20*/  IADD3.X R9, R3, UR7, R9, P0, !PT ;  /* 0x0000000703097c10 */ /* 0x000fe400087fe409 */
[----:B------:R-:W-:Y:S01]  /*15b30*/  ISETP.GE.AND P5, PT, R7, 0x1, PT ;  /* 0x000000010700780c */ /* 0x000fe20003fa6270 */
[----:B--2---:R-:W-:Y:S01]  /*15b40*/  IMAD R10, R24, 0x6000, R10 ;  /* 0x00006000180a7824 */ /* 0x004fe200078e020a */
[----:B------:R-:W-:Y:S11]  /*15b50*/  BRA.DIV UR4, `(.L_x_5053) ;  /* 0x0000004604f47947 */ /* 0x000ff6000b800000 */
[----:B------:R-:W1:Y:S01]  /*15b60*/  SHFL.IDX PT, R2, R8, RZ, 0x1c1f ;  /* 0x001c1fff08027589 */ /* 0x000e6200000e0000 */
[----:B------:R-:W2:Y:S01]  /*15b70*/  LDC R12, c[0x0][0x2f4] ;  /* 0x0000bd00ff0c7b82 */ /* 0x000ea20000000800 */
[C---:B------:R-:W-:Y:S02]  /*15b80*/  LOP3.LUT R13, R31.reuse, 0x40, RZ, 0xfc, !PT ;  /* 0x000000401f0d7812 */ /* 0x040fe400078efcff */
[----:B------:R-:W3:Y:S01]  /*15b90*/  SHFL.IDX PT, R0, R9, RZ, 0x1c1f ;  /* 0x001c1fff09007589 */ /* 0x000ee200000e0000 */
[----:B------:R-:W-:Y:S02]  /*15ba0*/  LOP3.LUT R11, R31, 0x80, RZ, 0xfc, !PT ;  /* 0x000000801f0b7812 */ /* 0x000fe400078efcff */
[C---:B------:R-:W-:Y:S02]  /*15bb0*/  ISETP.GE.AND P6, PT, R7.reuse, 0x61, PT ;  /* 0x000000610700780c */ /* 0x040fe40003fc6270 */
[----:B------:R-:W-:Y:S02]  /*15bc0*/  LOP3.LUT R30, R30, 0xffffffdf, RZ, 0xc0, !PT ;  /* 0xffffffdf1e1e7812 */ /* 0x000fe400078ec0ff */
[----:B------:R-:W-:-:S09]  /*15bd0*/  ISETP.GE.AND P4, PT, R7, 0x21, PT ;  /* 0x000000210700780c */ /* 0x000fd20003f86270 */
[----:B------:R-:W-:Y:S02]  /*15be0*/  @P6 LOP3.LUT R30, R30, 0x20, RZ, 0xfc, !PT ;  /* 0x000000201e1e6812 */ /* 0x000fe400078efcff */
[C---:B-1----:R-:W-:Y:S02]  /*15bf0*/  IADD3 R2, P0, R31.reuse, R2, RZ ;  /* 0x000000021f027210 */ /* 0x042fe40007f1e0ff */
[-C--:B--2---:R-:W-:Y:S02]  /*15c00*/  ISETP.GE.AND P3, PT, R31, R12.reuse, PT ;  /* 0x0000000c1f00720c */ /* 0x084fe40003f66270 */
[----:B------:R-:W-:Y:S01]  /*15c10*/  ISETP.GE.AND P2, PT, R13, R12, PT ;  /* 0x0000000c0d00720c */ /* 0x000fe20003f46270 */
[----:B---3--:R-:W-:Y:S01]  /*15c20*/  IMAD.X R3, RZ, RZ, R0, P0 ;  /* 0x000000ffff037224 */ /* 0x008fe200000e0600 */
[----:B------:R-:W-:Y:S01]  /*15c30*/  ISETP.LT.OR P0, PT, R7, 0x1, P3 ;  /* 0x000000010700780c */ /* 0x000fe20001f01670 */
[----:B------:R-:W-:Y:S01]  /*15c40*/  IMAD.IADD R0, R23, 0x1, R10 ;  /* 0x0000000117007824 */ /* 0x000fe200078e020a */
[----:B------:R-:W-:-:S11]  /*15c50*/  ISETP.LT.OR P1, PT, R7, 0x1, P2 ;  /* 0x000000010700780c */ /* 0x000fd60001721670 */
[----:B------:R-:W-:Y:S01]  /*15c60*/  @!PT LDS RZ, [RZ] ;  /* 0x00000000fffff984 */ /* 0x000fe20000000800 */
[----:B------:R-:W-:Y:S01]  /*15c70*/  LDGSTS.E.BYPASS.LTC128B.128 [R0+0xc400], desc[UR54][R2.64], !P0 ;  /* 0x0c40000002007fae */ /* 0x000fe2000c101d76 */
[----:B------:R-:W-:-:S03]  /*15c80*/  ISETP.GE.AND P0, PT, R11, R12, PT ;  /* 0x0000000c0b00720c */ /* 0x000fc60003f06270 */
        /* <DEDUP_REMOVED lines=21> */
[----:B------:R-:W-:Y:S01]  /*15de0*/  LDGSTS.E.BYPASS.LTC128B.128 [R0+0xf400], desc[UR54][R2.64+0x40], !P1 ;  /* 0x0f40004002007fae */ /* 0x000fe2000c901d76 */
[----:B------:R-:W-:-:S13]  /*15df0*/  ISETP.LT.OR P1, PT, R7, 0x41, P0 ;  /* 0x000000410700780c */ /* 0x000fda0000721670 */
[----:B------:R1:W-:Y:S01]  /*15e00*/  LDGSTS.E.BYPASS.LTC128B.128 [R0+0x11400], desc[UR54][R2.64+0x80], !P1 ;  /* 0x1140008002007fae */ /* 0x0003e2000c901d76 */
[----:B------:R-:W-:-:S03]  /*15e10*/  ISETP.GE.AND P1, PT, R7, 0x41, PT ;  /* 0x000000410700780c */ /* 0x000fc60003f26270 */
[----:B-1-3--:R1:W2:Y:S10]  /*15e20*/  SHFL.IDX PT, R2, R8, 0x3, 0x1c1f ;  /* 0x007c1f0008027f89 */ /* 0x00a2b400000e0000 */
.L_x_5140:
[C---:B------:R-:W-:Y:S02]  /*15e30*/  ISETP.LT.OR P3, PT, R7.reuse, 0x61, P3 ;  /* 0x000000610700780c */ /* 0x040fe40001f61670 */
        /* <DEDUP_REMOVED lines=12> */
.L_x_5054:
        /* <DEDUP_REMOVED lines=11> */
.L_x_5055:
[----:B------:R2:W-:Y:S01]  /*15fb0*/  SYNCS.ARRIVE.TRANS64.A1T0 RZ, [R4+URZ+0x2a870], RZ ;  /* 0x02a870ff04ff79a7 */ /* 0x0005e2000810003f */
[----:B------:R-:W-:Y:S05]  /*15fc0*/  @!P3 BRA `(.L_x_5056) ;  /* 0x000000000004b947 */ /* 0x000fea0003800000 */
[----:B------:R-:W-:Y:S01]  /*15fd0*/  BPT.TRAP 0x1 ;  /* 0x000000040000795c */ /* 0x000fe20000300000 */
.L_x_5056:
[----:B------:R-:W3:Y:S01]  /*15fe0*/  SYNCS.PHASECHK.TRANS64.TRYWAIT P0, [R4+URZ+0x2a840], R27 ;  /* 0x02a8401b040075a7 */ /* 0x000ee2000800017f */
[----:B------:R-:W-:Y:S04]  /*15ff0*/  BSSY B0, `(.L_x_5057) ;  /* 0x0000002000007945 */ /* 0x000fe80003800000 */
[----:B---3--:R-:W-:Y:S05]  /*16000*/  @!P0 BRA `(.L_x_5058) ;  /* 0x00000048006c8947 */ /* 0x008fea0003800000 */
.L_x_5141:
[----:B------:R-:W-:Y:S05]  /*16010*/  BSYNC B0 ;  /* 0x0000000000007941 */ /* 0x000fea0003800000 */
.L_x_5057:
[----:B------:R-:W-:Y:S01]  /*16020*/  ULDC.64 UR4, c[0x0][0x300] ;  /* 0x0000c00000047ab9 */ /* 0x000fe20000000a00 */
[----:B-1----:R-:W1:Y:S01]  /*16030*/  LDC R8, c[0x0][0x2f4] ;  /* 0x0000bd00ff087b82 */ /* 0x002e620000000800 */
[----:B------:R-:W-:Y:S01]  /*16040*/  IMAD R7, R20, UR4, RZ ;  /* 0x0000000414077c24 */ /* 0x000fe2000f8e02ff */
[----:B------:R-:W-:Y:S01]  /*16050*/  ULDC.64 UR6, c[0x0][0x2e8] ;  /* 0x0000ba0000067ab9 */ /* 0x000fe20000000a00 */
[C---:B------:R-:W-:Y:S01]  /*16060*/  IMAD.WIDE.U32 R2, R6.reuse, UR4, RZ ;  /* 0x0000000406027c25 */ /* 0x040fe2000f8e00ff */
[C---:B------:R-:W-:Y:S02]  /*16070*/  LOP3.LUT R10, R31.reuse, 0x80, RZ, 0xfc, !PT ;  /* 0x000000801f0a7812 */ /* 0x040fe400078efcff */
[----:B------:R-:W-:Y:S01]  /*16080*/  LOP3.LUT R9, R31, 0x40, RZ, 0xfc, !PT ;  /* 0x000000401f097812 */ /* 0x000fe200078efcff */
        /* <DEDUP_REMOVED lines=11> */
[-C--:B-1----:R-:W-:Y:S02]  /*16140*/  ISETP.GE.AND P2, PT, R10, R8.reuse, PT ;  /* 0x000000080a00720c */ /* 0x082fe40003f46270 */
[----:B------:R-:W-:Y:S01]  /*16150*/  IMAD R6, R18, UR5, R6 ;  /* 0x0000000512067c24 */ /* 0x000fe2000f8e0206 */
[----:B------:R-:W-:Y:S02]  /*16160*/  IADD3 R5, P0, R2, UR6, RZ ;  /* 0x0000000602057c10 */ /* 0x000fe4000ff1e0ff */
[----:B------:R-:W-:-:S02]  /*16170*/  ISETP.GE.AND P3, PT, R9, R8, PT ;  /* 0x000000080900720c */ /* 0x000fc40003f66270 */
[----:B------:R-:W-:Y:S01]  /*16180*/  IADD3.X R6, R3, UR7, R6, P0, !PT ;  /* 0x0000000703067c10 */ /* 0x000fe200087fe406 */
[----:B------:R-:W-:Y:S10]  /*16190*/  BRA.DIV UR4, `(.L_x_5059) ;  /* 0x0000004a041c7947 */ /* 0x000ff4000b800000 */
[----:B------:R-:W1:Y:S01]  /*161a0*/  SHFL.IDX PT, R3, R5, RZ, 0x1c1f ;  /* 0x001c1fff05037589 */ /* 0x000e6200000e0000 */
[----:B------:R-:W-:-:S03]  /*161b0*/  ISETP.GE.AND P6, PT, R31, R8, PT ;  /* 0x000000081f00720c */ /* 0x000fc60003fc6270 */
[----:B------:R-:W4:Y:S01]  /*161c0*/  SHFL.IDX PT, R2, R6, RZ, 0x1c1f ;  /* 0x001c1fff06027589 */ /* 0x000f2200000e0000 */
[----:B-1----:R-:W-:-:S05]  /*161d0*/  @P5 IADD3 R3, P0, R31, R3, RZ ;  /* 0x000000031f035210 */ /* 0x002fca0007f1e0ff */
[----:B----4-:R-:W-:-:S05]  /*161e0*/  @P5 IMAD.X R2, RZ, RZ, R2, P0 ;  /* 0x000000ffff025224 */ /* 0x010fca00000e0602 */
[----:B------:R-:W-:-:S04]  /*161f0*/  @P5 LOP3.LUT R3, R3, R2, RZ, 0x3c, !PT ;  /* 0x0000000203035212 */ /* 0x000fc800078e3cff */
[----:B------:R-:W-:-:S04]  /*16200*/  @P5 LOP3.LUT R2, R3, R2, RZ, 0x3c, !PT ;  /* 0x0000000203025212 */ /* 0x000fc800078e3cff */
[----:B------:R-:W-:-:S05]  /*16210*/  @P5 LOP3.LUT R3, R3, R2, RZ, 0x3c, !PT ;  /* 0x0000000203035212 */ /* 0x000fca00078e3cff */
[----:B------:R-:W-:Y:S01]  /*16220*/  @!PT LDS RZ, [RZ] ;  /* 0x00000000fffff984 */ /* 0x000fe20000000800 */
[----:B------:R-:W-:Y:S04]  /*16230*/  @P5 LDGSTS.E.BYPASS.LTC128B.128 [R0+0x1e400], desc[UR54][R2.64], !P6 ;  /* 0x1e40000002005fae */ /* 0x000fe8000f101d76 */
[----:B------:R-:W-:Y:S04]  /*16240*/  @P5 LDGSTS.E.BYPASS.LTC128B.128 [R0+0x20400], desc[UR54][R2.64+0x40], !P3 ;  /* 0x2040004002005fae */ /* 0x000fe8000d901d76 */
[----:B------:R1:W-:Y:S04]  /*16250*/  @P5 LDGSTS.E.BYPASS.LTC128B.128 [R0+0x22400], desc[UR54][R2.64+0x80], !P2 ;  /* 0x2240008002005fae */ /* 0x0003e8000d101d76 */
        /* <DEDUP_REMOVED lines=22> */
.L_x_5151:
[----:B------:R-:W-:Y:S02]  /*163c0*/  LOP3.LUT P1, RZ, R30, 0x20, RZ, 0xc0, !PT ;  /* 0x000000201eff7812 */ /* 0x000fe4000782c0ff */
[----:B------:R-:W-:-:S11]  /*163d0*/  ISETP.GE.AND P4, PT, R31, R8, PT ;  /* 0x000000081f00720c */ /* 0x000fd60003f86270 */
        /* <DEDUP_REMOVED lines=10> */
.L_x_5060:
        /* <DEDUP_REMOVED lines=11> */
.L_x_5061:
[----:B------:R0:W-:Y:S02]  /*16530*/  SYNCS.ARRIVE.TRANS64.A1T0 RZ, [R4+URZ+0x2a830], RZ ;  /* 0x02a830ff04ff79a7 */ /* 0x0001e4000810003f */
[----:B------:R-:W-:Y:S05]  /*16540*/  WARPSYNC.ALL ;  /* 0x0000000000007948 */ /* 0x000fea0003800000 */
[----:B------:R-:W-:Y:S01]  /*16550*/  ULDC.64 UR4, c[0x0][0x298] ;  /* 0x0000a60000047ab9 */ /* 0x000fe20000000a00 */
[----:B------:R-:W-:Y:S01]  /*16560*/  VIADD R2, R23, 0x18400 ;  /* 0x0001840017027836 */ /* 0x000fe20000000000 */
[----:B------:R-:W-:Y:S01]  /*16570*/  SHF.R.S32.HI R0, RZ, 0x1f, R25 ;  /* 0x0000001fff007819 */ /* 0x000fe20000011419 */
[----:B0-23--:R-:W-:Y:S01]  /*16580*/  IMAD.WIDE.U32 R4, R25, UR4, RZ ;  /* 0x0000000419047c25 */ /* 0x00dfe2000f8e00ff */
        /* <DEDUP_REMOVED lines=24> */
.L_x_5063:
[----:B------:R-:W-:Y:S05]  /*16710*/  BSYNC B6 ;  /* 0x0000000000067941 */ /* 0x000fea0003800000 */
.L_x_5062:
[----:B------:R-:W2:Y:S01]  /*16720*/  LDL.LU.64 R20, [R1+0x10] ;  /* 0x0000100001147983 */ /* 0x000ea20000300a00 */
[----:B------:R-:W-:Y:S01]  /*16730*/  ULDC.64 UR4, c[0x0][0x2d8] ;  /* 0x0000b60000047ab9 */ /* 0x000fe20000000a00 */
[----:B------:R-:W-:Y:S01]  /*16740*/  UISETP.NE.AND UP0, UPT, UR46, URZ, UPT ;  /* 0x0000003f2e00728c */ /* 0x000fe2000bf05270 */
[----:B------:R-:W-:Y:S01]  /*16750*/  IMAD.MOV.U32 R3, RZ, RZ, R25 ;  /* 0x000000ffff037224 */ /* 0x000fe200078e0019 */
[----:B------:R1:W5:Y:S01]  /*16760*/  LDL R7, [R1+0x8] ;  /* 0x0000080001077983 */ /* 0x0003620000100800 */
[----:B------:R-:W-:Y:S01]  /*16770*/  IMAD R0, R29, UR4, RZ ;  /* 0x000000041d007c24 */ /* 0x000fe2000f8e02ff */
[----:B------:R-:W-:Y:S01]  /*16780*/  LOP3.LUT P6, RZ, R30, 0x40, RZ, 0xc0, !PT ;  /* 0x000000401eff7812 */ /* 0x000fe200078cc0ff */
[----:B------:R-:W3:Y:S01]  /*16790*/  LDC R6, c[0x0][0x448] ;  /* 0x00011200ff067b82 */ /* 0x000ee20000000800 */
[----:B0-----:R-:W-:Y:S01]  /*167a0*/  SHF.R.S32.HI R4, RZ, 0x1f, R19 ;  /* 0x0000001fff047819 */ /* 0x001fe20000011413 */
[----:B------:R-:W-:Y:S01]  /*167b0*/  IMAD R0, R18, UR5, R0 ;  /* 0x0000000512007c24 */ /* 0x000fe2000f8e0200 */
[----:B------:R-:W-:-:S02]  /*167c0*/  PLOP3.LUT P0, PT, PT, PT, UP0, 0x80, 0x0 ;  /* 0x000000000000781c */ /* 0x000fc40003f0f008 */
[----:B------:R-:W-:Y:S02]  /*167d0*/  SEL R4, R4, RZ, !P6 ;  /* 0x000000ff04047207 */ /* 0x000fe40007000000 */
[C---:B------:R-:W-:Y:S02]  /*167e0*/  LOP3.LUT R9, R31.reuse, 0x40, RZ, 0xfc, !PT ;  /* 0x000000401f097812 */ /* 0x040fe400078efcff */
[----:B------:R-:W-:Y:S01]  /*167f0*/  LOP3.LUT R8, R31, 0x80, RZ, 0xfc, !PT ;  /* 0x000000801f087812 */ /* 0x000fe200078efcff */
[----:B--2---:R-:W-:Y:S01]  /*16800*/  IMAD.MOV.U32 R2, RZ, RZ, R20 ;  /* 0x000000ffff027224 */ /* 0x004fe200078e0014 */
[----:B------:R-:W0:Y:S03]  /*16810*/  S2R R21, SR_TID.X ;  /* 0x0000000000157919 */ /* 0x000e260000002100 */
[----:B------:R-:W-:Y:S01]  /*16820*/  IMAD.WIDE.U32 R2, R18, UR4, R2 ;  /* 0x0000000412027c25 */ /* 0x000fe2000f8e0002 */
[----:B------:R-:W2:Y:S01]  /*16830*/  S2R R20, SR_TID.X ;  /* 0x0000000000147919 */ /* 0x000ea20000002100 */
[----:B------:R-:W-:-:S02]  /*16840*/  ULDC.64 UR4, c[0x0][0x2e0] ;  /* 0x0000b80000047ab9 */ /* 0x000fc40000000a00 */
[----:B------:R-:W-:Y:S01]  /*16850*/  IMAD.IADD R3, R3, 0x1, R0 ;  /* 0x0000000103037824 */ /* 0x000fe200078e0200 */
[----:B------:R-:W-:Y:S01]  /*16860*/  SEL R0, R19, RZ, !P6 ;  /* 0x000000ff13007207 */ /* 0x000fe20007000000 */
[----:B------:R-:W-:-:S04]  /*16870*/  IMAD R4, R4, UR4, RZ ;  /* 0x0000000404047c24 */ /* 0x000fc8000f8e02ff */
[----:B------:R-:W-:Y:S01]  /*16880*/  IMAD.WIDE.U32 R2, R0, UR4, R2 ;  /* 0x0000000400027c25 */ /* 0x000fe2000f8e0002 */
[----:B------:R-:W-:-:S03]  /*16890*/  @UP0 ULDC UR4, c[0x0][0x44c] ;  /* 0x0001130000040ab9 */ /* 0x000fc60000000800 */
[----:B------:R-:W-:-:S04]  /*168a0*/  IMAD R4, R0, UR5, R4 ;  /* 0x0000000500047c24 */ /* 0x000fc8000f8e0204 */
[----:B------:R-:W-:Y:S02]  /*168b0*/  IMAD.IADD R3, R3, 0x1, R4 ;  /* 0x0000000103037824 */ /* 0x000fe400078e0204 */
[----:B0-----:R-:W-:Y:S01]  /*168c0*/  IMAD.SHL.U32 R21, R21, 0x20, RZ ;  /* 0x0000002015157824 */ /* 0x001fe200078e00ff */
[----:B--2---:R-:W-:-:S04]  /*168d0*/  LOP3.LUT R20, R20, 0x7f, RZ, 0xc0, !PT ;  /* 0x0000007f14147812 */ /* 0x004fc800078ec0ff */
[----:B------:R-:W-:Y:S02]  /*168e0*/  LOP3.LUT R21, R21, 0x60, RZ, 0xc0, !PT ;  /* 0x0000006015157812 */ /* 0x000fe400078ec0ff */
[----:B------:R-:W-:-:S04]  /*168f0*/  SHF.R.U32.HI R20, RZ, 0x2, R20 ;  /* 0x00000002ff147819 */ /* 0x000fc80000011614 */
[----:B------:R-:W-:-:S05]  /*16900*/  LOP3.LUT R20, R20, R21, RZ, 0xfc, !PT ;  /* 0x0000001514147212 */ /* 0x000fca00078efcff */
[----:B------:R-:W-:-:S04]  /*16910*/  VIADD R0, R20, UR38 ;  /* 0x0000002614007c36 */ /* 0x000fc80008000000 */
[----:B------:R-:W-:Y:S01]  /*16920*/  @P0 IMAD.HI.U32 R5, R0, UR4, RZ ;  /* 0x0000000400050c27 */ /* 0x000fe2000f8e00ff */
[----:B------:R-:W-:Y:S01]  /*16930*/  PLOP3.LUT P0, PT, PT, PT, UP0, 0x80, 0x0 ;  /* 0x000000000000781c */ /* 0x000fe20003f0f008 */
[----:B------:R-:W-:Y:S02]  /*16940*/  @UP0 ULDC UR4, c[0x0][0x450] ;  /* 0x0001140000040ab9 */ /* 0x000fe40000000800 */
[----:B------:R-:W-:Y:S01]  /*16950*/  IMAD.MOV.U32 R4, RZ, RZ, R0 ;  /* 0x000000ffff047224 */ /* 0x000fe200078e0000 */
[----:B------:R-:W0:Y:S09]  /*16960*/  S2R R20, SR_TID.X ;  /* 0x0000000000147919 */ /* 0x000e320000002100 */
[----:B------:R-:W-:Y:S01]  /*16970*/  @P0 SHF.R.U32.HI R4, RZ, UR4, R5 ;  /* 0x00000004ff040c19 */ /* 0x000fe20008011605 */
[----:B------:R-:W-:-:S04]  /*16980*/  ULDC.64 UR4, c[0x0][0x2d0] ;  /* 0x0000b40000047ab9 */ /* 0x000fc80000000a00 */
[----:B------:R-:W-:-:S04]  /*16990*/  IMAD.MOV R5, RZ, RZ, -R4 ;  /* 0x000000ffff057224 */ /* 0x000fc800078e0a04 */
[----:B---3--:R-:W-:Y:S01]  /*169a0*/  IMAD R0, R6, R5, R0 ;  /* 0x0000000506007224 */ /* 0x008fe200078e0200 */
        /* <DEDUP_REMOVED lines=12> */
[----:B------:R-:W-:Y:S01]  /*16a70*/  ULDC UR4, c[0x0][0x2b8] ;  /* 0x0000ae0000047ab9 */ /* 0x000fe20000000800 */
[----:B0-----:R-:W-:Y:S02]  /*16a80*/  LOP3.LUT R20, R20, 0x7f, RZ, 0xc0, !PT ;  /* 0x0000007f14147812 */ /* 0x001fe400078ec0ff */
[----:B------:R-:W-:Y:S01]  /*16a90*/  IADD3.X R4, R3, UR5, R4, P0, !PT ;  /* 0x0000000503047c10 */ /* 0x000fe200087fe404 */
[----:B------:R-:W-:Y:S01]  /*16aa0*/  UMOV UR5, 0xffffffff ;  /* 0xffffffff00057882 */ /* 0x000fe20000000000 */
[----:B------:R-:W-:Y:S02]  /*16ab0*/  ISETP.GE.AND P3, PT, R31, UR4, PT ;  /* 0x000000041f007c0c */ /* 0x000fe4000bf66270 */
[----:B------:R-:W-:-:S02]  /*16ac0*/  ISETP.GE.AND P2, PT, R9, UR4, PT ;  /* 0x0000000409007c0c */ /* 0x000fc4000bf46270 */
[----:B------:R-:W-:Y:S02]  /*16ad0*/  ISETP.GE.AND P0, PT, R8, UR4, PT ;  /* 0x0000000408007c0c */ /* 0x000fe4000bf06270 */
[----:B------:R-:W-:Y:S01]  /*16ae0*/  SHF.R.U32.HI R9, RZ, 0x2, R20 ;  /* 0x00000002ff097819 */ /* 0x000fe20000011614 */
[----:B-1----:R-:W-:Y:S10]  /*16af0*/  BRA.DIV UR5, `(.L_x_5064) ;  /* 0x00000046052c7947 */ /* 0x002ff4000b800000 */
[----:B------:R-:W0:Y:S01]  /*16b00*/  SHFL.IDX PT, R3, R0, RZ, 0x1c1f ;  /* 0x001c1fff00037589 */ /* 0x000e2200000e0000 */
[----:B------:R-:W-:Y:S02]  /*16b10*/  IMAD R5, R6, UR37, RZ ;  /* 0x0000002506057c24 */ /* 0x000fe4000f8e02ff */
[----:B------:R-:W-:Y:S01]  /*16b20*/  VIADD R6, R9, UR38 ;  /* 0x0000002609067c36 */ /* 0x000fe20008000000 */
        /* <DEDUP_REMOVED lines=25> */
[----:B------:R-:W-:Y:S01]  /*16cc0*/  ISETP.GE.AND P1, PT, R2, R5, PT ;  /* 0x000000050200720c */ /* 0x000fe20003f26270 */
        /* <DEDUP_REMOVED lines=11> */
.L_x_5160:
        /* <DEDUP_REMOVED lines=10> */
[----:B------:R2:W-:Y:S04]  /*16e20*/  LDGSTS.E.BYPASS.LTC128B.128 [R7+0x1bc00], desc[UR54][R2.64+0x40], !P2 ;  /* 0x1bc0004002077fae */ /* 0x0005e8000d101d76 */
[----:B------:R2:W-:Y:S02]  /*16e30*/  LDGSTS.E.BYPASS.LTC128B.128 [R7+0x1dc00], desc[UR54][R2.64+0x80], !P0 ;  /* 0x1dc0008002077fae */ /* 0x0005e4000c101d76 */
.L_x_5066:
[----:B------:R-:W-:Y:S05]  /*16e40*/  BSYNC B0 ;  /* 0x0000000000007941 */ /* 0x000fea0003800000 */
.L_x_5065:
[----:B------:R-:W-:Y:S01]  /*16e50*/  NOP ;  /* 0x0000000000007918 */ /* 0x000fe20000000000 */
[----:B------:R-:W-:-:S13]  /*16e60*/  PLOP3.LUT P0, PT, PT, PT, PT, 0x80, 0x0 ;  /* 0x000000000000781c */ /* 0x000fda0003f0f070 */
.L_x_5067:
        /* <DEDUP_REMOVED lines=18> */
.L_x_5161:
[----:B------:R-:W-:Y:S05]  /*16f90*/  BSYNC B0 ;  /* 0x0000000000007941 */ /* 0x000fea0003800000 */
.L_x_5068:
[----:B------:R-:W-:-:S04]  /*16fa0*/  UIADD3 UR4, UR40, -0x2, URZ ;  /* 0xfffffffe28047890 */ /* 0x000fc8000fffe03f */
[----:B------:R-:W-:-:S06]  /*16fb0*/  UISETP.GE.AND UP0, UPT, UR4, UR41, UPT ;  /* 0x000000290400728c */ /* 0x000fcc000bf06270 */
[----:B------:R-:W-:-:S13]  /*16fc0*/  PLOP3.LUT P0, PT, PT, PT, UP0, 0x80, 0x0 ;  /* 0x000000000000781c */ /* 0x000fda0003f0f008 */
[----:B------:R-:W-:Y:S05]  /*16fd0*/  @!P0 BRA `(.L_x_5070) ;  /* 0x00000014005c8947 */ /* 0x000fea0003800000 */
[----:B------:R-:W-:Y:S02]  /*16fe0*/  IMAD.MOV.U32 R5, RZ, RZ, R24 ;  /* 0x000000ffff057224 */ /* 0x000fe400078e0018 */
[----:B------:R-:W-:Y:S02]  /*16ff0*/  IMAD.MOV.U32 R6, RZ, RZ, R26 ;  /* 0x000000ffff067224 */ /* 0x000fe400078e001a */
[----:B------:R-:W-:-:S07]  /*17000*/  IMAD.U32 R21, RZ, RZ, UR4 ;  /* 0x00000004ff157e24 */ /* 0x000fce000f8e00ff */
.L_x_5090:
[----:B01----:R-:W1:Y:S01]  /*17010*/  LDC R3, c[0x0][0x430] ;  /* 0x00010c00ff037b82 */ /* 0x003e620000000800 */
[----:B------:R-:W0:Y:S01]  /*17020*/  S2R R2, SR_TID.X ;  /* 0x0000000000027919 */ /* 0x000e220000002100 */
[----:B------:R-:W-:Y:S05]  /*17030*/  YIELD ;  /* 0x0000000000007946 */ /* 0x000fea0003800000 */
[----:B------:R-:W-:Y:S01]  /*17040*/  ULDC UR4, c[0x0][0x430] ;  /* 0x00010c0000047ab9 */ /* 0x000fe20000000800 */
[----:B-1----:R-:W-:Y:S02]  /*17050*/  ISETP.NE.AND P0, PT, R3, 0x1, PT ;  /* 0x000000010300780c */ /* 0x002fe40003f05270 */
[C---:B0-2---:R-:W-:Y:S01]  /*17060*/  LOP3.LUT R0, R2.reuse, 0x7f, RZ, 0xc0, !PT ;  /* 0x0000007f02007812 */ /* 0x045fe200078ec0ff */
[----:B------:R-:W-:-:S10]  /*17070*/  IMAD.SHL.U32 R2, R2, 0x20, RZ ;  /* 0x0000002002027824 */ /* 0x000fd400078e00ff */
[----:B------:R-:W0:Y:S01]  /*17080*/  @P0 LDC R4, c[0x0][0x434] ;  /* 0x00010d00ff040b82 */ /* 0x000e220000000800 */
[----:B------:R-:W-:Y:S02]  /*17090*/  SHF.R.U32.HI R3, RZ, 0x2, R0 ;  /* 0x00000002ff037819 */ /* 0x000fe40000011600 */
[----:B------:R-:W-:-:S03]  /*170a0*/  LOP3.LUT R2, R2, 0x60, RZ, 0xc0, !PT ;  /* 0x0000006002027812 */ /* 0x000fc600078ec0ff */
[----:B------:R-:W-:Y:S02]  /*170b0*/  IMAD R3, R21, 0x80, R3 ;  /* 0x0000008015037824 */ /* 0x000fe400078e0203 */
[----:B------:R-:W1:Y:S03]  /*170c0*/  @P0 LDC R0, c[0x0][0x438] ;  /* 0x00010e00ff000b82 */ /* 0x000e660000000800 */
[----:B------:R-:W-:-:S05]  /*170d0*/  IADD3 R3, R2, UR36, R3 ;  /* 0x0000002402037c10 */ /* 0x000fca000fffe003 */
        /* <DEDUP_REMOVED lines=15> */
[----:B------:R-:W-:Y:S02]  /*171d0*/  IMAD.U32 R10, RZ, RZ, UR42 ;  /* 0x0000002aff0a7e24 */ /* 0x000fe4000f8e00ff */
[----:B------:R-:W-:Y:S02]  /*171e0*/  VIADD R24, R5, 0x1 ;  /* 0x0000000105187836 */ /* 0x000fe40000000000 */
[----:B------:R-:W-:Y:S01]  /*171f0*/  IMAD.MOV.U32 R0, RZ, RZ, R21 ;  /* 0x000000ffff007224 */ /* 0x000fe200078e0015 */
[----:B------:R-:W-:Y:S01]  /*17200*/  ISETP.NE.AND P2, PT, R10, 0x3, PT ;  /* 0x000000030a00780c */ /* 0x000fe20003f45270 */
[----:B------:R-:W-:Y:S01]  /*17210*/  VIADD R21, R21, 0xffffffff ;  /* 0xffffffff15157836 */ /* 0x000fe20000000000 */
[----:B------:R-:W-:Y:S02]  /*17220*/  ISETP.NE.AND P0, PT, R24, 0x2, PT ;  /* 0x000000021800780c */ /* 0x000fe40003f05270 */
[----:B------:R-:W-:-:S02]  /*17230*/  ISETP.GT.AND P1, PT, R0, UR41, PT ;  /* 0x0000002900007c0c */ /* 0x000fc4000bf24270 */
[----:B------:R-:W-:Y:S02]  /*17240*/  SEL R26, RZ, 0x1, P0 ;  /* 0x00000001ff1a7807 */ /* 0x000fe40000000000 */
[----:B------:R-:W-:Y:S02]  /*17250*/  SEL R24, R24, RZ, P0 ;  /* 0x000000ff18187207 */ /* 0x000fe40000000000 */
[----:B------:R-:W-:Y:S02]  /*17260*/  LOP3.LUT R26, R6, R26, RZ, 0x3c, !PT ;  /* 0x0000001a061a7212 */ /* 0x000fe400078e3cff */
[----:B--2---:R-:W-:Y:S01]  /*17270*/  SHF.R.S32.HI R10, RZ, 0x1f, R8 ;  /* 0x0000001fff0a7819 */ /* 0x004fe20000011408 */
[----:B------:R-:W-:Y:S06]  /*17280*/  @!P2 BRA `(.L_x_5071) ;  /* 0x000000000004a947 */ /* 0x000fec0003800000 */
[----:B------:R-:W-:Y:S01]  /*17290*/  BPT.TRAP 0x1 ;  /* 0x000000040000795c */ /* 0x000fe20000300000 */
.L_x_5071:
[----:B------:R-:W-:Y:S01]  /*172a0*/  IMAD R4, R24, 0x8, R23 ;  /* 0x0000000818047824 */ /* 0x000fe200078e0217 */
[----:B------:R-:W-:Y:S01]  /*172b0*/  SHF.L.U32 R20, R26, 0x1f, RZ ;  /* 0x0000001f1a147819 */ /* 0x000fe200000006ff */
[----:B------:R-:W-:Y:S01]  /*172c0*/  BSSY B0, `(.L_x_5072) ;  /* 0x0000004000007945 */ /* 0x000fe20003800000 */
[----:B------:R-:W-:Y:S02]  /*172d0*/  SHF.R.S32.HI R9, RZ, 0x1f, R7 ;  /* 0x0000001fff097819 */ /* 0x000fe40000011407 */
[----:B------:R-:W0:Y:S02]  /*172e0*/  SYNCS.PHASECHK.TRANS64.TRYWAIT P0, [R4+URZ+0x2a880], R20 ;  /* 0x02a88014040075a7 */ /* 0x000e24000800017f */
[----:B0-----:R-:W-:Y:S05]  /*172f0*/  @!P0 BRA `(.L_x_5073) ;  /* 0x00000040009c8947 */ /* 0x001fea0003800000 */
.L_x_5162:
[----:B------:R-:W-:Y:S05]  /*17300*/  BSYNC B0 ;  /* 0x0000000000007941 */ /* 0x000fea0003800000 */
.L_x_5072:
[----:B------:R-:W2:Y:S01]  /*17310*/  LDL R14, [R1] ;  /* 0x00000000010e7983 */ /* 0x000ea20000100800 */
[----:B------:R-:W-:Y:S01]  /*17320*/  ULDC.64 UR4, c[0x0][0x328] ;  /* 0x0000ca0000047ab9 */ /* 0x000fe20000000a00 */
[----:B------:R-:W1:Y:S01]  /*17330*/  LDC R11, c[0x0][0x2f4] ;  /* 0x0000bd00ff0b7b82 */ /* 0x000e620000000800 */
[----:B------:R-:W-:Y:S01]  /*17340*/  IMAD R0, R9, UR4, RZ ;  /* 0x0000000409007c24 */ /* 0x000fe2000f8e02ff */
[----:B------:R-:W-:Y:S01]  /*17350*/  ULDC.64 UR6, c[0x0][0x318] ;  /* 0x0000c60000067ab9 */ /* 0x000fe20000000a00 */
[----:B------:R-:W-:Y:S01]  /*17360*/  IMAD.WIDE.U32 R2, R7, UR4, RZ ;  /* 0x0000000407027c25 */ /* 0x000fe2000f8e00ff */
[C---:B------:R-:W-:Y:S02]  /*17370*/  LOP3.LUT R13, R31.reuse, 0x80, RZ, 0xfc, !PT ;  /* 0x000000801f0d7812 */ /* 0x040fe400078efcff */
[----:B------:R-:W-:Y:S01]  /*17380*/  LOP3.LUT R12, R31, 0x40, RZ, 0xfc, !PT ;  /* 0x000000401f0c7812 */ /* 0x000fe200078efcff */
        /* <DEDUP_REMOVED lines=11> */
[-C--:B------:R-:W-:Y:S01]  /*17440*/  ISETP.GE.AND P3, PT, R12, R11.reuse, PT ;  /* 0x0000000b0c00720c */ /* 0x080fe20003f66270 */
[----:B------:R-:W-:Y:S01]  /*17450*/  IMAD.WIDE.U32 R2, R18, UR4, R2 ;  /* 0x0000000412027c25 */ /* 0x000fe2000f8e0002 */
[----:B------:R-:W-:Y:S01]  /*17460*/  UMOV UR4, 0xffffffff ;  /* 0xffffffff00047882 */ /* 0x000fe20000000000 */
[----:B------:R-:W-:-:S02]  /*17470*/  ISETP.GE.AND P4, PT, R31, R11, PT ;  /* 0x0000000b1f00720c */ /* 0x000fc40003f86270 */
[----:B------:R-:W-:-:S04]  /*17480*/  IADD3 R25, P0, R2, UR6, RZ ;  /* 0x0000000602197c10 */ /* 0x000fc8000ff1e0ff */
[----:B------:R-:W-:Y:S01]  /*17490*/  IADD3.X R27, R27, UR7, R3, P0, !PT ;  /* 0x000000071b1b7c10 */ /* 0x000fe200087fe403 */
[----:B--2---:R-:W-:Y:S01]  /*174a0*/  IMAD R35, R24, 0x6000, R14 ;  /* 0x0000600018237824 */ /* 0x004fe200078e020e */
[----:B------:R-:W-:Y:S07]  /*174b0*/  BRA.DIV UR4, `(.L_x_5074) ;  /* 0x0000004204407947 */ /* 0x000fee000b800000 */
        /* <DEDUP_REMOVED lines=24> */
.L_x_5172:
        /* <DEDUP_REMOVED lines=10> */
.L_x_5075:
        /* <DEDUP_REMOVED lines=11> */
.L_x_5076:
[----:B------:R2:W-:Y:S01]  /*17790*/  SYNCS.ARRIVE.TRANS64.A1T0 RZ, [R4+URZ+0x2a870], RZ ;  /* 0x02a870ff04ff79a7 */ /* 0x0005e2000810003f */
[----:B------:R-:W-:Y:S05]  /*177a0*/  @!P3 BRA `(.L_x_5077) ;  /* 0x000000000004b947 */ /* 0x000fea0003800000 */
[----:B------:R-:W-:Y:S01]  /*177b0*/  BPT.TRAP 0x1 ;  /* 0x000000040000795c */ /* 0x000fe20000300000 */
.L_x_5077:
[----:B------:R-:W3:Y:S01]  /*177c0*/  SYNCS.PHASECHK.TRANS64.TRYWAIT P0, [R4+URZ+0x2a840], R20 ;  /* 0x02a84014040075a7 */ /* 0x000ee2000800017f */
[----:B------:R-:W-:Y:S04]  /*177d0*/  BSSY B0, `(.L_x_5078) ;  /* 0x0000002000007945 */ /* 0x000fe80003800000 */
[----:B---3--:R-:W-:Y:S05]  /*177e0*/  @!P0 BRA `(.L_x_5079) ;  /* 0x0000004000a88947 */ /* 0x008fea0003800000 */
.L_x_5173:
[----:B------:R-:W-:Y:S05]  /*177f0*/  BSYNC B0 ;  /* 0x0000000000007941 */ /* 0x000fea0003800000 */
.L_x_5078:
[----:B------:R-:W-:Y:S01]  /*17800*/  ULDC.64 UR4, c[0x0][0x300] ;  /* 0x0000c00000047ab9 */ /* 0x000fe20000000a00 */
[----:B------:R-:W4:Y:S01]  /*17810*/  LDC R11, c[0x0][0x2f4] ;  /* 0x0000bd00ff0b7b82 */ /* 0x000f220000000800 */
[----:B------:R-:W-:Y:S01]  /*17820*/  IMAD R9, R9, UR4, RZ ;  /* 0x0000000409097c24 */ /* 0x000fe2000f8e02ff */
[----:B------:R-:W-:Y:S01]  /*17830*/  ULDC.64 UR6, c[0x0][0x2e8] ;  /* 0x0000ba0000067ab9 */ /* 0x000fe20000000a00 */
[----:B------:R-:W-:Y:S01]  /*17840*/  IMAD.WIDE.U32 R2, R7, UR4, RZ ;  /* 0x0000000407027c25 */ /* 0x000fe2000f8e00ff */
        /* <DEDUP_REMOVED lines=13> */
[-C--:B----4-:R-:W-:Y:S02]  /*17920*/  ISETP.GE.AND P2, PT, R13, R11.reuse, PT ;  /* 0x0000000b0d00720c */ /* 0x090fe40003f46270 */
[----:B------:R-:W-:Y:S01]  /*17930*/  IMAD R8, R18, UR5, R8 ;  /* 0x0000000512087c24 */ /* 0x000fe2000f8e0208 */
[----:B------:R-:W-:Y:S02]  /*17940*/  IADD3 R7, P0, R2, UR6, RZ ;  /* 0x0000000602077c10 */ /* 0x000fe4000ff1e0ff */
[----:B------:R-:W-:-:S02]  /*17950*/  ISETP.GE.AND P3, PT, R12, R11, PT ;  /* 0x0000000b0c00720c */ /* 0x000fc40003f66270 */
[----:B------:R-:W-:Y:S02]  /*17960*/  IADD3.X R8, R8, UR7, R3, P0, !PT ;  /* 0x0000000708087c10 */ /* 0x000fe400087fe403 */
[----:B------:R-:W-:Y:S01]  /*17970*/  ISETP.GE.AND P4, PT, R31, R11, PT ;  /* 0x0000000b1f00720c */ /* 0x000fe20003f86270 */
[----:B------:R-:W-:-:S12]  /*17980*/  BRA.DIV UR4, `(.L_x_5080) ;  /* 0x0000004204547947 */ /* 0x000fd8000b800000 */
        /* <DEDUP_REMOVED lines=23> */
.L_x_5183:
        /* <DEDUP_REMOVED lines=10> */
.L_x_5081:
        /* <DEDUP_REMOVED lines=11> */
.L_x_5082:
[----:B------:R-:W-:Y:S01]  /*17c50*/  IMAD.U32 R0, RZ, RZ, UR44 ;  /* 0x0000002cff007e24 */ /* 0x000fe2000f8e00ff */
[----:B------:R0:W-:Y:S04]  /*17c60*/  SYNCS.ARRIVE.TRANS64.A1T0 RZ, [R4+URZ+0x2a830], RZ ;  /* 0x02a830ff04ff79a7 */ /* 0x0001e8000810003f */
[----:B------:R-:W-:-:S13]  /*17c70*/  ISETP.NE.AND P0, PT, R0, 0x3, PT ;  /* 0x000000030000780c */ /* 0x000fda0003f05270 */
[----:B0-----:R-:W-:Y:S05]  /*17c80*/  @!P0 BRA `(.L_x_5083) ;  /* 0x0000000000048947 */ /* 0x001fea0003800000 */
[----:B------:R-:W-:Y:S01]  /*17c90*/  BPT.TRAP 0x1 ;  /* 0x000000040000795c */ /* 0x000fe20000300000 */
.L_x_5083:
[----:B------:R-:W-:Y:S01]  /*17ca0*/  LOP3.LUT R2, R6, 0x1, RZ, 0x3c, !PT ;  /* 0x0000000106027812 */ /* 0x000fe200078e3cff */
[----:B------:R-:W-:Y:S01]  /*17cb0*/  IMAD R0, R5, 0x8, R23 ;  /* 0x0000000805007824 */ /* 0x000fe200078e0217 */
[----:B------:R-:W-:Y:S02]  /*17cc0*/  BSSY B0, `(.L_x_5084) ;  /* 0x0000004000007945 */ /* 0x000fe40003800000 */
[----:B------:R-:W-:-:S04]  /*17cd0*/  SHF.L.U32 R2, R2, 0x1f, RZ ;  /* 0x0000001f02027819 */ /* 0x000fc800000006ff */
[----:B------:R-:W0:Y:S02]  /*17ce0*/  SYNCS.PHASECHK.TRANS64.TRYWAIT P2, [R0+URZ+0x2a870], R2 ;  /* 0x02a87002000075a7 */ /* 0x000e24000804017f */
[----:B0-----:R-:W-:Y:S05]  /*17cf0*/  @!P2 BRA `(.L_x_5085) ;  /* 0x0000004000a8a947 */ /* 0x001fea0003800000 */
.L_x_5184:
[----:B------:R-:W-:Y:S05]  /*17d00*/  BSYNC B0 ;  /* 0x0000000000007941 */ /* 0x000fea0003800000 */
.L_x_5084:
[----:B------:R-:W-:-:S05]  /*17d10*/  IMAD.U32 R3, RZ, RZ, UR42 ;  /* 0x0000002aff037e24 */ /* 0x000fca000f8e00ff */
[----:B------:R-:W-:-:S13]  /*17d20*/  ISETP.NE.AND P2, PT, R3, 0x3, PT ;  /* 0x000000030300780c */ /* 0x000fda0003f45270 */
[----:B------:R-:W-:Y:S05]  /*17d30*/  @!P2 BRA `(.L_x_5086) ;  /* 0x000000000004a947 */ /* 0x000fea0003800000 */
[----:B------:R-:W-:Y:S01]  /*17d40*/  BPT.TRAP 0x1 ;  /* 0x000000040000795c */ /* 0x000fe20000300000 */
.L_x_5086:
[----:B------:R-:W-:Y:S01]  /*17d50*/  SHF.L.U32 R3, R6, 0x1f, RZ ;  /* 0x0000001f06037819 */ /* 0x000fe200000006ff */
[----:B------:R-:W-:-:S03]  /*17d60*/  IMAD R2, R5, 0x6000, RZ ;  /* 0x0000600005027824 */ /* 0x000fc600078e02ff */
[----:B------:R-:W0:Y:S02]  /*17d70*/  SYNCS.PHASECHK.TRANS64.TRYWAIT P2, [R0+URZ+0x2a860], R3 ;  /* 0x02a86003000075a7 */ /* 0x000e24000804017f */
[----:B0-----:R-:W-:Y:S05]  /*17d80*/  @!P2 BRA `(.L_x_5087) ;  /* 0x000000400098a947 */ /* 0x001fea0003800000 */
.L_x_5185:
[----:B------:R-:W-:Y:S01]  /*17d90*/  LOP3.LUT R3, R2, R22, RZ, 0xfc, !PT ;  /* 0x0000001602037212 */ /* 0x000fe200078efcff */
[----:B------:R-:W-:Y:S05]  /*17da0*/  WARPSYNC.ALL ;  /* 0x0000000000007948 */ /* 0x000fea0003800000 */
[----:B------:R-:W-:Y:S01]  /*17db0*/  IMAD.IADD R3, R23, 0x1, R3 ;  /* 0x0000000117037824 */ /* 0x000fe200078e0203 */
[----:B------:R-:W-:Y:S01]  /*17dc0*/  LOP3.LUT R12, R22, 0x2800, RZ, 0xfc, !PT ;  /* 0x00002800160c7812 */ /* 0x000fe200078efcff */
[----:B------:R-:W5:Y:S04]  /*17dd0*/  LDL R13, [R1+0x4] ;  /* 0x00000400010d7983 */ /* 0x000f680000100800 */
        /* <DEDUP_REMOVED lines=109> */
.L_x_5088:
[----:B--2---:R2:W-:Y:S01]  /*184b0*/  SYNCS.ARRIVE.TRANS64.A1T0 RZ, [R0+URZ+0x2a850], RZ ;  /* 0x02a850ff00ff79a7 */ /* 0x0045e2000810003f */
[----:B------:R-:W-:Y:S06]  /*184c0*/  BAR.SYNC.DEFER_BLOCKING 0x2, 0x80 ;  /* 0x0082000000007b1d */ /* 0x000fec0000010000 */
[----:B------:R-:W-:Y:S05]  /*184d0*/  @!P0 BRA `(.L_x_5089) ;  /* 0x0000000000048947 */ /* 0x000fea0003800000 */
[----:B------:R-:W-:Y:S01]  /*184e0*/  BPT.TRAP 0x1 ;  /* 0x000000040000795c */ /* 0x000fe20000300000 */
.L_x_5089:
[----:B--2---:R-:W-:Y:S02]  /*184f0*/  VIADD R0, R0, 0x2a880 ;  /* 0x0002a88000007836 */ /* 0x004fe40000000000 */
[----:B------:R-:W-:Y:S02]  /*18500*/  IMAD.MOV.U32 R5, RZ, RZ, R24 ;  /* 0x000000ffff057224 */ /* 0x000fe400078e0018 */
[----:B------:R-:W-:Y:S01]  /*18510*/  IMAD.MOV.U32 R6, RZ, RZ, R26 ;  /* 0x000000ffff067224 */ /* 0x000fe200078e001a */
[----:B------:R-:W-:-:S04]  /*18520*/  PRMT R0, R33, 0x654, R0 ;  /* 0x0000065421007816 */ /* 0x000fc80000000000 */
[----:B------:R2:W-:Y:S01]  /*18530*/  SYNCS.ARRIVE.TRANS64.RED.A1T0 RZ, [R0+URZ], RZ ;  /* 0x000000ff00ff79a7 */ /* 0x0005e2000810043f */
[----:B------:R-:W-:Y:S05]  /*18540*/  @P1 BRA `(.L_x_5090) ;  /* 0xffffffe800b01947 */ /* 0x000fea000383ffff */
.L_x_5070:
[----:B0-2---:R-:W0:Y:S01]  /*18550*/  S2R R0, SR_TID.X ;  /* 0x0000000000007919 */ /* 0x005e220000002100 */
        /* <DEDUP_REMOVED lines=18> */
.L_x_5092:
[----:B------:R-:W-:Y:S05]  /*18680*/  BSYNC B0 ;  /* 0x0000000000007941 */ /* 0x000fea0003800000 */
.L_x_5091:
[----:B------:R-:W-:Y:S05]  /*18690*/  @!P0 BRA `(.L_x_5093) ;  /* 0x0000000000048947 */ /* 0x000fea0003800000 */
[----:B------:R-:W-:Y:S01]  /*186a0*/  BPT.TRAP 0x1 ;  /* 0x000000040000795c */ /* 0x000fe20000300000 */
.L_x_5093:
[----:B------:R-:W-:Y:S01]  /*186b0*/  LOP3.LUT R3, R26, 0x1, RZ, 0x3c, !PT ;  /* 0x000000011a037812 */ /* 0x000fe200078e3cff */
[----:B------:R-:W-:Y:S01]  /*186c0*/  IMAD R2, R24, 0x8, R23 ;  /* 0x0000000818027824 */ /* 0x000fe200078e0217 */
[----:B------:R-:W-:Y:S02]  /*186d0*/  BSSY B0, `(.L_x_5094) ;  /* 0x0000004000007945 */ /* 0x000fe40003800000 */
[----:B------:R-:W-:-:S04]  /*186e0*/  SHF.L.U32 R3, R3, 0x1f, RZ ;  /* 0x0000001f03037819 */ /* 0x000fc800000006ff */
[----:B------:R-:W0:Y:S02]  /*186f0*/  SYNCS.PHASECHK.TRANS64.TRYWAIT P1, [R2+URZ+0x2a870], R3 ;  /* 0x02a87003020075a7 */ /* 0x000e24000802017f */
[----:B0-----:R-:W-:Y:S05]  /*18700*/  @!P1 BRA `(.L_x_5095) ;  /* 0x00000038004c9947 */ /* 0x001fea0003800000 */
.L_x_5186:
[----:B------:R-:W-:Y:S05]  /*18710*/  BSYNC B0 ;  /* 0x0000000000007941 */ /* 0x000fea0003800000 */
.L_x_5094:
[----:B------:R-:W-:-:S05]  /*18720*/  IMAD.U32 R0, RZ, RZ, UR42 ;  /* 0x0000002aff007e24 */ /* 0x000fca000f8e00ff */
[----:B------:R-:W-:-:S13]  /*18730*/  ISETP.NE.AND P1, PT, R0, 0x3, PT ;  /* 0x000000030000780c */ /* 0x000fda0003f25270 */
[----:B------:R-:W-:Y:S05]  /*18740*/  @!P1 BRA `(.L_x_5096) ;  /* 0x0000000000049947 */ /* 0x000fea0003800000 */
[----:B------:R-:W-:Y:S01]  /*18750*/  BPT.TRAP 0x1 ;  /* 0x000000040000795c */ /* 0x000fe20000300000 */
.L_x_5096:
[----:B0-----:R-:W-:-:S04]  /*18760*/  SHF.L.U32 R3, R26, 0x1f, RZ ;  /* 0x0000001f1a037819 */ /* 0x001fc800000006ff */
[----:B------:R-:W0:Y:S02]  /*18770*/  SYNCS.PHASECHK.TRANS64.TRYWAIT P1, [R2+URZ+0x2a860], R3 ;  /* 0x02a86003020075a7 */ /* 0x000e24000802017f */
[----:B0-----:R-:W-:Y:S05]  /*18780*/  @!P1 BRA `(.L_x_5097) ;  /* 0x0000003800409947 */ /* 0x001fea0003800000 */
.L_x_5187:
[----:B0-----:R-:W-:Y:S01]  /*18790*/  IMAD R3, R24, 0x6000, RZ ;  /* 0x0000600018037824 */ /* 0x001fe200078e02ff */
[----:B------:R-:W-:Y:S05]  /*187a0*/  WARPSYNC.ALL ;  /* 0x0000000000007948 */ /* 0x000fea0003800000 */
[----:B------:R-:W-:Y:S01]  /*187b0*/  LOP3.LUT R0, R3, R22, RZ, 0xfc, !PT ;  /* 0x0000001603007212 */ /* 0x000fe200078efcff */
[----:B------:R-:W2:Y:S01]  /*187c0*/  LDL R15, [R1+0x4] ;  /* 0x00000400010f7983 */ /* 0x000ea20000100800 */
[----:B------:R-:W-:-:S03]  /*187d0*/  LOP3.LUT R14, R22, 0x2800, RZ, 0xfc, !PT ;  /* 0x00002800160e7812 */ /* 0x000fc600078efcff */
[----:B------:R-:W-:Y:S01]  /*187e0*/  IMAD.IADD R12, R23, 0x1, R0 ;  /* 0x00000001170c7824 */ /* 0x000fe200078e0200 */
[----:B------:R-:W-:-:S04]  /*187f0*/  IADD3 R0, R17, R3, R37 ;  /* 0x0000000311007210 */ /* 0x000fc80007ffe025 */
        /* <DEDUP_REMOVED lines=108> */
.L_x_5098:
[----:B--2---:R2:W-:Y:S01]  /*18ec0*/  SYNCS.ARRIVE.TRANS64.A1T0 RZ, [R2+URZ+0x2a850], RZ ;  /* 0x02a850ff02ff79a7 */ /* 0x0045e2000810003f */
[----:B------:R-:W-:Y:S06]  /*18ed0*/  BAR.SYNC.DEFER_BLOCKING 0x2, 0x80 ;  /* 0x0082000000007b1d */ /* 0x000fec0000010000 */
[----:B------:R-:W-:Y:S05]  /*18ee0*/  @!P0 BRA `(.L_x_5099) ;  /* 0x0000000000048947 */ /* 0x000fea0003800000 */
[----:B------:R-:W-:Y:S01]  /*18ef0*/  BPT.TRAP 0x1 ;  /* 0x000000040000795c */ /* 0x000fe20000300000 */
.L_x_5099:
[----:B--2---:R-:W-:Y:S02]  /*18f00*/  VIADD R2, R2, 0x2a880 ;  /* 0x0002a88002027836 */ /* 0x004fe40000000000 */
[----:B------:R-:W-:-:S03]  /*18f10*/  VIADD R24, R24, 0x1 ;  /* 0x0000000118187836 */ /* 0x000fc60000000000 */
[----:B------:R-:W-:Y:S02]  /*18f20*/  PRMT R2, R33, 0x654, R2 ;  /* 0x0000065421027816 */ /* 0x000fe40000000002 */
[C---:B------:R-:W-:Y:S02]  /*18f30*/  ISETP.NE.AND P0, PT, R24.reuse, 0x2, PT ;  /* 0x000000021800780c */ /* 0x040fe40003f05270 */
[----:B------:R2:W-:Y:S02]  /*18f40*/  SYNCS.ARRIVE.TRANS64.RED.A1T0 RZ, [R2+URZ], RZ ;  /* 0x000000ff02ff79a7 */ /* 0x0005e4000810043f */
[----:B------:R-:W-:Y:S02]  /*18f50*/  SEL R3, RZ, 0x1, P0 ;  /* 0x00000001ff037807 */ /* 0x000fe40000000000 */
[----:B------:R-:W-:Y:S02]  /*18f60*/  SEL R24, R24, RZ, P0 ;  /* 0x000000ff18187207 */ /* 0x000fe40000000000 */
[----:B------:R-:W-:-:S07]  /*18f70*/  LOP3.LUT R26, R26, R3, RZ, 0x3c, !PT ;  /* 0x000000031a1a7212 */ /* 0x000fce00078e3cff */
.L_x_5040:
[----:B------:R-:W-:Y:S05]  /*18f80*/  BSYNC B7 ;  /* 0x0000000000077941 */ /* 0x000fea0003800000 */
.L_x_5038:
[----:B------:R-:W-:-:S13]  /*18f90*/  LOP3.LUT P0, RZ, R30, 0x80, RZ, 0xc0, !PT ;  /* 0x000000801eff7812 */ /* 0x000fda000780c0ff */
[----:B------:R-:W-:Y:S05]  /*18fa0*/  @!P0 BRA `(.L_x_5100) ;  /* 0x0000000000208947 */ /* 0x000fea0003800000 */
[----:B------:R-:W3:Y:S08]  /*18fb0*/  S2UR UR4, SR_CgaCtaId ;  /* 0x00000000000479c3 */ /* 0x000ef00000008800 */
[----:B------:R-:W-:Y:S01]  /*18fc0*/  BAR.SYNC.DEFER_BLOCKING 0x5, 0x180 ;  /* 0x0146000000007b1d */ /* 0x000fe20000010000 */
[----:B------:R-:W-:Y:S01]  /*18fd0*/  MOV R0, 0x400 ;  /* 0x0000040000007802 */ /* 0x000fe20000000f00 */
[----:B---3--:R-:W-:-:S05]  /*18fe0*/  IMAD.U32 R33, RZ, RZ, UR4 ;  /* 0x00000004ff217e24 */ /* 0x008fca000f8e00ff */
[----:B------:R-:W-:-:S05]  /*18ff0*/  LEA R23, R33, R0, 0x18 ;  /* 0x0000000021177211 */ /* 0x000fca00078ec0ff */
[----:B0-----:R3:W4:Y:S01]  /*19000*/  LDS.128 R16, [R23+0x2a8d0] ;  /* 0x02a8d00017107984 */ /* 0x0017220000000c00 */
[----:B------:R-:W-:Y:S06]  /*19010*/  BAR.ARV 0x4, 0x180 ;  /* 0x0106000000007b1d */ /* 0x000fec0000002000 */
[----:B------:R-:W-:Y:S05]  /*19020*/  BRA `(.L_x_5101) ;  /* 0x0000000800987947 */ /* 0x000fea0003800000 */
.L_x_5100:
        /* <DEDUP_REMOVED lines=8> */
[----:B--2---:R-:W0:Y:S02]  /*190b0*/  @!P1 LDC.64 R2, c[0x0][0xc80] ;  /* 0x00032000ff029b82 */ /* 0x004e240000000a00 */
[----:B0-----:R-:W-:-:S05]  /*190c0*/  @!P1 IMAD.WIDE R2, R5, 0x4, R2 ;  /* 0x0000000405029825 */ /* 0x001fca00078e0202 */
[----:B------:R-:W2:Y:S01]  /*190d0*/  @!P1 LDG.E R17, desc[UR54][R2.64] ;  /* 0x0000003602119981 */ /* 0x000ea2000c1e1900 */
[C---:B------:R-:W-:Y:S02]  /*190e0*/  ISETP.NE.AND P1, PT, R6.reuse, RZ, PT ;  /* 0x000000ff0600720c */ /* 0x040fe40003f25270 */
[C---:B------:R-:W-:Y:S02]  /*190f0*/  ISETP.GE.U32.AND P2, PT, R6.reuse, 0x2, PT ;  /* 0x000000020600780c */ /* 0x040fe40003f46070 */
[C---:B------:R-:W-:Y:S02]  /*19100*/  ISETP.GE.U32.AND P3, PT, R6.reuse, 0x4, PT ;  /* 0x000000040600780c */ /* 0x040fe40003f66070 */
[C---:B------:R-:W-:Y:S02]  /*19110*/  ISETP.GE.U32.AND P4, PT, R6.reuse, 0x8, PT ;  /* 0x000000080600780c */ /* 0x040fe40003f86070 */
[----:B------:R-:W-:Y:S02]  /*19120*/  ISETP.GE.U32.AND P5, PT, R6, 0x10, PT ;  /* 0x000000100600780c */ /* 0x000fe40003fa6070 */
[----:B------:R-:W-:Y:S04]  /*19130*/  SHFL.IDX PT, R6, R16, 0x1, 0x1f ;  /* 0x00201f0010067f89 */ /* 0x000fe800000e0000 */
        /* <DEDUP_REMOVED lines=10> */
[----:B------:R-:W2:Y:S02]  /*191e0*/  SHFL.UP PT, R3, R2, 0x8, RZ ;  /* 0x0500000002037989 */ /* 0x000ea400000e00ff */
[----:B--2---:R-:W-:-:S05]  /*191f0*/  SEL R3, R3, RZ, P4 ;  /* 0x000000ff03037207 */ /* 0x004fca0002000000 */
[----:B------:R-:W-:-:S05]  /*19200*/  IMAD.IADD R3, R2, 0x1, R3 ;  /* 0x0000000102037824 */ /* 0x000fca00078e0203 */
[----:B------:R-:W2:Y:S02]  /*19210*/  SHFL.UP PT, R0, R3, 0x10, RZ ;  /* 0x0600000003007989 */ /* 0x000ea400000e00ff */
[----:B--2---:R-:W-:-:S05]  /*19220*/  SEL R0, R0, RZ, P5 ;  /* 0x000000ff00007207 */ /* 0x004fca0002800000 */
[----:B------:R-:W-:Y:S02]  /*19230*/  IMAD.IADD R5, R3, 0x1, R0 ;  /* 0x0000000103057824 */ /* 0x000fe400078e0200 */
[----:B------:R-:W-:Y:S04]  /*19240*/  SHFL.IDX PT, R0, R16, RZ, 0x1f ;  /* 0x00001fff10007589 */ /* 0x000fe800000e0000 */
[----:B------:R-:W0:Y:S02]  /*19250*/  SHFL.IDX PT, R7, R5, 0x1f, 0x1f ;  /* 0x03e01f0005077f89 */ /* 0x000e2400000e0000 */
[----:B0-----:R-:W-:-:S04]  /*19260*/  IMAD R7, R7, R4, RZ ;  /* 0x0000000407077224 */ /* 0x001fc800078e02ff */
[----:B------:R-:W-:-:S05]  /*19270*/  IMAD.IADD R16, R6, 0x1, R7 ;  /* 0x0000000106107824 */ /* 0x000fca00078e0207 */
[----:B------:R-:W-:-:S13]  /*19280*/  ISETP.GT.AND P6, PT, R16, R0, PT ;  /* 0x000000001000720c */ /* 0x000fda0003fc4270 */
[----:B------:R-:W-:Y:S05]  /*19290*/  @P6 BRA `(.L_x_5102) ;  /* 0x0000000000946947 */ /* 0x000fea0003800000 */
.L_x_5106:
        /* <DEDUP_REMOVED lines=13> */
.L_x_5105:
[----:B------:R-:W-:Y:S05]  /*19370*/  BSYNC B0 ;  /* 0x0000000000007941 */ /* 0x000fea0003800000 */
.L_x_5104:
        /* <DEDUP_REMOVED lines=23> */
.L_x_5102:
[----:B------:R-:W-:-:S04]  /*194f0*/  IMAD.IADD R16, R16, 0x1, -R7 ;  /* 0x0000000110107824 */ /* 0x000fc800078e0a07 */
[----:B------:R-:W-:-:S05]  /*19500*/  IMAD R3, R5, R4, R16 ;  /* 0x0000000405037224 */ /* 0x000fca00078e0210 */
[----:B------:R-:W-:Y:S02]  /*19510*/  ISETP.GT.AND P0, PT, R3, R0, PT ;  /* 0x000000000300720c */ /* 0x000fe40003f04270 */
[----:B------:R-:W0:Y:S11]  /*19520*/  LDC.64 R2, c[0x0][0xc90] ;  /* 0x00032400ff027b82 */ /* 0x000e360000000a00 */
[----:B------:R-:W-:-:S04]  /*19530*/  VOTE.ANY R8, PT, !P0 ;  /* 0x0000000000087806 */ /* 0x000fc800040e0100 */
[----:B------:R-:W2:Y:S01]  /*19540*/  POPC R7, R8 ;  /* 0x0000000800077309 */ /* 0x000ea20000000000 */
[----:B------:R-:W-:Y:S01]  /*19550*/  ISETP.NE.AND P0, PT, R8, RZ, PT ;  /* 0x000000ff0800720c */ /* 0x000fe20003f05270 */
[----:B--2---:R-:W-:Y:S01]  /*19560*/  IMAD.IADD R19, R7, 0x1, R19 ;  /* 0x0000000107137824 */ /* 0x004fe200078e0213 */
[----:B------:R2:W3:Y:S03]  /*19570*/  SHFL.IDX PT, R17, R17, R7, 0x1f ;  /* 0x00001f0711117589 */ /* 0x0004e600000e0000 */
[----:B0-----:R-:W-:-:S05]  /*19580*/  IMAD.WIDE R2, R19, 0x4, R2 ;  /* 0x0000000413027825 */ /* 0x001fca00078e0202 */
[----:B------:R0:W5:Y:S02]  /*19590*/  LDG.E R6, desc[UR54][R2.64] ;  /* 0x0000003602067981 */ /* 0x000164000c1e1900 */
[----:B0-----:R-:W-:Y:S01]  /*195a0*/  IMAD.MOV.U32 R2, RZ, RZ, RZ ;  /* 0x000000ffff027224 */ /* 0x001fe200078e00ff */
[----:B--23--:R-:W-:Y:S06]  /*195b0*/  @!P0 BRA `(.L_x_5107) ;  /* 0x0000000000088947 */ /* 0x00cfec0003800000 */
[----:B------:R-:W-:-:S06]  /*195c0*/  VIADD R2, R7, 0xffffffff ;  /* 0xffffffff07027836 */ /* 0x000fcc0000000000 */
[----:B------:R0:W2:Y:S02]  /*195d0*/  SHFL.IDX PT, R2, R5, R2, 0x1f ;  /* 0x00001f0205027589 */ /* 0x0000a400000e0000 */
.L_x_5107:
[----:B0----5:R-:W-:Y:S02]  /*195e0*/  IMAD R5, R17, R6, RZ ;  /* 0x0000000611057224 */ /* 0x021fe400078e02ff */
[----:B--2---:R-:W-:-:S03]  /*195f0*/  IMAD R16, R2, R4, R16 ;  /* 0x0000000402107224 */ /* 0x004fc600078e0210 */
[----:B------:R-:W-:Y:S01]  /*19600*/  IABS R7, R5 ;  /* 0x0000000500077213 */ /* 0x000fe20000000000 */
[----:B------:R-:W-:-:S03]  /*19610*/  IMAD.IADD R0, R0, 0x1, -R16 ;  /* 0x0000000100007824 */ /* 0x000fc600078e0a10 */
[----:B------:R-:W0:Y:S08]  /*19620*/  I2F.RP R3, R7 ;  /* 0x0000000700037306 */ /* 0x000e300000209400 */
[----:B0-----:R-:W0:Y:S02]  /*19630*/  MUFU.RCP R3, R3 ;  /* 0x0000000300037308 */ /* 0x001e240000001000 */
[----:B0-----:R-:W-:-:S06]  /*19640*/  VIADD R3, R3, 0xffffffe ;  /* 0x0ffffffe03037836 */ /* 0x001fcc0000000000 */
[----:B------:R-:W0:Y:S02]  /*19650*/  F2I.FTZ.U32.TRUNC.NTZ R3, R3 ;  /* 0x0000000300037305 */ /* 0x000e24000021f000 */
[----:B0-----:R-:W-:-:S04]  /*19660*/  IMAD.MOV R2, RZ, RZ, -R3 ;  /* 0x000000ffff027224 */ /* 0x001fc800078e0a03 */
[----:B------:R-:W-:Y:S02]  /*19670*/  IMAD R8, R2, R7, RZ ;  /* 0x0000000702087224 */ /* 0x000fe400078e02ff */
[----:B------:R-:W-:-:S04]  /*19680*/  IMAD.MOV.U32 R2, RZ, RZ, RZ ;  /* 0x000000ffff027224 */ /* 0x000fc800078e00ff */
[----:B------:R-:W-:Y:S01]  /*19690*/  IMAD.HI.U32 R2, R3, R8, R2 ;  /* 0x0000000803027227 */ /* 0x000fe200078e0002 */
[----:B------:R-:W-:Y:S02]  /*196a0*/  IABS R8, R5 ;  /* 0x0000000500087213 */ /* 0x000fe40000000000 */
[----:B------:R-:W-:-:S03]  /*196b0*/  IABS R3, R0 ;  /* 0x0000000000037213 */ /* 0x000fc60000000000 */
        /* <DEDUP_REMOVED lines=30> */
[----:B------:R-:W-:-:S04]  /*198a0*/  IMAD.HI.U32 R2, R2, R3, RZ ;  /* 0x0000000302027227 */ /* 0x000fc800078e00ff */
[----:B------:R-:W-:-:S04]  /*198b0*/  IMAD.MOV R5, RZ, RZ, -R5 ;  /* 0x000000ffff057224 */ /* 0x000fc800078e0a05 */
        /* <DEDUP_REMOVED lines=10> */
[----:B------:R-:W-:Y:S01]  /*19960*/  @!P1 LOP3.LUT R2, RZ, R4, RZ, 0x33, !PT ;  /* 0x00000004ff029212 */ /* 0x000fe200078e33ff */
[----:B------:R-:W-:-:S04]  /*19970*/  IMAD.MOV R4, RZ, RZ, -R4 ;  /* 0x000000ffff047224 */ /* 0x000fc800078e0a04 */
[----:B------:R-:W-:Y:S01]  /*19980*/  IMAD R18, R2, R4, R7 ;  /* 0x0000000402127224 */ /* 0x000fe200078e0207 */
[----:B------:R-:W-:-:S05]  /*19990*/  LOP3.LUT R2, RZ, R2, RZ, 0x33, !PT ;  /* 0x00000002ff027212 */ /* 0x000fca00078e33ff */
[----:B------:R-:W-:Y:S01]  /*199a0*/  IMAD.IADD R17, R17, 0x1, R2 ;  /* 0x0000000111117824 */ /* 0x000fe200078e0202 */
[----:B------:R-:W-:Y:S06]  /*199b0*/  BRA `(.L_x_5108) ;  /* 0x0000000000107947 */ /* 0x000fec0003800000 */
.L_x_5103:
[----:B------:R-:W0:Y:S01]  /*199c0*/  LDC R19, c[0x0][0xc3c] ;  /* 0x00030f00ff137b82 */ /* 0x000e220000000800 */
[----:B------:R-:W-:Y:S02]  /*199d0*/  IMAD.MOV.U32 R16, RZ, RZ, R0 ;  /* 0x000000ffff107224 */ /* 0x000fe400078e0000 */
[----:B------:R-:W-:Y:S02]  /*199e0*/  IMAD.MOV.U32 R17, RZ, RZ, RZ ;  /* 0x000000ffff117224 */ /* 0x000fe400078e00ff */
[----:B------:R-:W-:-:S07]  /*199f0*/  IMAD.MOV.U32 R18, RZ, RZ, RZ ;  /* 0x000000ffff127224 */ /* 0x000fce00078e00ff */
.L_x_5108:
[----:B------:R-:W2:Y:S01]  /*19a00*/  S2R R0, SR_TID.X ;  /* 0x0000000000007919 */ /* 0x000ea20000002100 */
[----:B------:R-:W-:Y:S01]  /*19a10*/  BAR.SYNC.DEFER_BLOCKING 0x4, 0x180 ;  /* 0x0106000000007b1d */ /* 0x000fe20000010000 */
[----:B--2---:R-:W-:-:S04]  /*19a20*/  LOP3.LUT R0, R0, 0x1f, RZ, 0xc0, !PT ;  /* 0x0000001f00007812 */ /* 0x004fc800078ec0ff */
[----:B------:R-:W-:-:S13]  /*19a30*/  ISETP.NE.AND P0, PT, R0, RZ, PT ;  /* 0x000000ff0000720c */ /* 0x000fda0003f05270 */
[----:B------:R-:W2:Y:S01]  /*19a40*/  @!P0 S2R R33, SR_CgaCtaId ;  /* 0x0000000000218919 */ /* 0x000ea20000008800 */
[----:B------:R-:W-:-:S04]  /*19a50*/  @!P0 MOV R0, 0x400 ;  /* 0x0000040000008802 */ /* 0x000fc80000000f00 */
[----:B--2---:R-:W-:-:S05]  /*19a60*/  @!P0 LEA R23, R33, R0, 0x18 ;  /* 0x0000000021178211 */ /* 0x004fca00078ec0ff */
[----:B0-----:R0:W-:Y:S01]  /*19a70*/  @!P0 STS.128 [R23+0x2a8d0], R16 ;  /* 0x02a8d01017008388 */ /* 0x0011e20000000c00 */
[----:B------:R-:W-:Y:S06]  /*19a80*/  BAR.ARV 0x5, 0x180 ;  /* 0x0146000000007b1d */ /* 0x000fec0000002000 */
.L_x_5101:
[----:B------:R-:W-:Y:S02]  /*19a90*/  ULDC UR4, c[0x0][0xc3c] ;  /* 0x00030f0000047ab9 */ /* 0x000fe40000000800 */
[----:B----4-:R-:W-:-:S13]  /*19aa0*/  ISETP.GE.AND P0, PT, R19, UR4, PT ;  /* 0x0000000413007c0c */ /* 0x010fda000bf06270 */
[----:B------:R-:W-:Y:S05]  /*19ab0*/  @!P0 BRA `(.L_x_5109) ;  /* 0xffffffa800dc8947 */ /* 0x000fea000383ffff */
.L_x_5028:
[----:B--2---:R-:W2:Y:S01]  /*19ac0*/  LDL.LU R0, [R1+0x18] ;  /* 0x0000180001007983 */ /* 0x004ea20000300800 */
[----:B------:R-:W-:Y:S01]  /*19ad0*/  BSSY B0, `(.L_x_5110) ;  /* 0x000000b000007945 */ /* 0x000fe20003800000 */
[----:B------:R-:W4:Y:S01]  /*19ae0*/  S2R R5, SR_CgaCtaId ;  /* 0x0000000000057919 */ /* 0x000f220000008800 */
[----:B--2---:R-:W-:-:S05]  /*19af0*/  VIADD R0, R0, 0x1 ;  /* 0x0000000100007836 */ /* 0x004fca0000000000 */
[----:B0-----:R-:W-:-:S04]  /*19b00*/  LEA.HI R2, R0, R0, RZ, 0x1 ;  /* 0x0000000000027211 */ /* 0x001fc800078f08ff */
[----:B------:R-:W-:Y:S02]  /*19b10*/  LOP3.LUT R3, R2, 0xfffffffe, RZ, 0xc0, !PT ;  /* 0xfffffffe02037812 */ /* 0x000fe400078ec0ff */
[----:B------:R-:W-:-:S03]  /*19b20*/  MOV R2, 0x400 ;  /* 0x0000040000027802 */ /* 0x000fc60000000f00 */
[----:B------:R-:W-:Y:S01]  /*19b30*/  IMAD.IADD R0, R0, 0x1, -R3 ;  /* 0x0000000100007824 */ /* 0x000fe200078e0a03 */
[----:B----4-:R-:W-:-:S04]  /*19b40*/  LEA R7, R5, R2, 0x18 ;  /* 0x0000000205077211 */ /* 0x010fc800078ec0ff */
[----:B------:R-:W-:-:S04]  /*19b50*/  SHF.L.U32 R0, R0, 0x1f, RZ ;  /* 0x0000001f00007819 */ /* 0x000fc800000006ff */
[----:B------:R-:W0:Y:S02]  /*19b60*/  SYNCS.PHASECHK.TRANS64.TRYWAIT P0, [R7+URZ+0x2a820], R0 ;  /* 0x02a82000070075a7 */ /* 0x000e24000800017f */
[----:B0-----:R-:W-:Y:S05]  /*19b70*/  @!P0 BRA `(.L_x_5111) ;  /* 0x0000002400588947 */ /* 0x001fea0003800000 */
.L_x_5188:
[----:B------:R-:W-:Y:S05]  /*19b80*/  BSYNC B0 ;  /* 0x0000000000007941 */ /* 0x000fea0003800000 */
.L_x_5110:
[----:B------:R-:W-:-:S03]  /*19b90*/  UMOV UR4, 0xffffffff ;  /* 0xffffffff00047882 */ /* 0x000fc60000000000 */
[----:B------:R-:W-:Y:S05]  /*19ba0*/  BRA.DIV UR4, `(.L_x_5112) ;  /* 0x0000002604607947 */ /* 0x000fea000b800000 */
[----:B0-----:R-:W0:Y:S02]  /*19bb0*/  S2R R0, SR_TID.X ;  /* 0x0000000000007919 */ /* 0x001e240000002100 */
[----:B0-----:R-:W-:-:S04]  /*19bc0*/  SHF.R.U32.HI R0, RZ, 0x5, R0 ;  /* 0x00000005ff007819 */ /* 0x001fc80000011600 */
[----:B------:R-:W-:-:S05]  /*19bd0*/  LOP3.LUT R0, R0, 0x3, RZ, 0xc0, !PT ;  /* 0x0000000300007812 */ /* 0x000fca00078ec0ff */
[----:B------:R0:W2:Y:S02]  /*19be0*/  SHFL.IDX PT, R14, R0, RZ, 0x1f ;  /* 0x00001fff000e7589 */ /* 0x0000a400000e0000 */
.L_x_5191:
[----:B--2---:R-:W-:Y:S01]  /*19bf0*/  ISETP.NE.AND P0, PT, R14, RZ, PT ;  /* 0x000000ff0e00720c */ /* 0x004fe20003f05270 */
[----:B------:R-:W-:-:S12]  /*19c00*/  BSSY B0, `(.L_x_5113) ;  /* 0x000002c000007945 */ /* 0x000fd80003800000 */
[----:B------:R-:W-:Y:S05]  /*19c10*/  @P0 BRA `(.L_x_5114) ;  /* 0x0000000000a80947 */ /* 0x000fea0003800000 */
[----:B------:R-:W-:-:S03]  /*19c20*/  UMOV UR4, 0xffffffff ;  /* 0xffffffff00047882 */ /* 0x000fc60000000000 */
[----:B------:R-:W-:Y:S05]  /*19c30*/  BRA.DIV UR4, `(.L_x_5115) ;  /* 0x0000002604707947 */ /* 0x000fea000b800000 */
[----:B------:R-:W-:-:S13]  /*19c40*/  ELECT P6, URZ, PT ;  /* 0x00000000003f782f */ /* 0x000fda00038c0000 */
.L_x_5194:
[----:B------:R-:W-:Y:S05]  /*19c50*/  @!P6 BRA `(.L_x_5114) ;  /* 0x000000000098e947 */ /* 0x000fea0003800000 */
[----:B------:R-:W-:-:S06]  /*19c60*/  ULOP3.LUT UR4, UR43, 0x2, URZ, 0xfc, !UPT ;  /* 0x000000022b047892 */ /* 0x000fcc000f8efc3f */
[----:B0-----:R-:W-:-:S05]  /*19c70*/  IMAD.U32 R0, RZ, RZ, UR4 ;  /* 0x00000004ff007e24 */ /* 0x001fca000f8e00ff */
[----:B------:R-:W-:-:S13]  /*19c80*/  ISETP.NE.AND P0, PT, R0, 0x3, PT ;  /* 0x000000030000780c */ /* 0x000fda0003f05270 */
[----:B------:R-:W-:Y:S05]  /*19c90*/  @!P0 BRA `(.L_x_5116) ;  /* 0x0000000000048947 */ /* 0x000fea0003800000 */
[----:B------:R-:W-:Y:S01]  /*19ca0*/  BPT.TRAP 0x1 ;  /* 0x000000040000795c */ /* 0x000fe20000300000 */
.L_x_5116:
[----:B------:R-:W-:Y:S01]  /*19cb0*/  IMAD R5, R24, 0x8, R7 ;  /* 0x0000000818057824 */ /* 0x000fe200078e0207 */
[----:B------:R-:W-:Y:S01]  /*19cc0*/  SHF.L.U32 R0, R26, 0x1f, RZ ;  /* 0x0000001f1a007819 */ /* 0x000fe200000006ff */
[----:B------:R-:W-:-:S03]  /*19cd0*/  VIADD R24, R24, 0x1 ;  /* 0x0000000118187836 */ /* 0x000fc60000000000 */
[----:B------:R-:W0:Y:S02]  /*19ce0*/  SYNCS.PHASECHK.TRANS64.TRYWAIT P1, [R5+URZ+0x2a840], R0 ;  /* 0x02a84000050075a7 */ /* 0x000e24000802017f */
[----:B------:R-:W-:-:S04]  /*19cf0*/  ISETP.NE.AND P2, PT, R24, 0x2, PT ;  /* 0x000000021800780c */ /* 0x000fc80003f45270 */
[----:B------:R-:W-:Y:S01]  /*19d00*/  SEL R3, RZ, 0x1, P2 ;  /* 0x00000001ff037807 */ /* 0x000fe20001000000 */
[----:B0-----:R-:W-:Y:S08]  /*19d10*/  @!P1 BRA `(.L_x_5117) ;  /* 0x0000002400589947 */ /* 0x001ff00003800000 */
.L_x_5195:
[----:B------:R-:W-:Y:S02]  /*19d20*/  SEL R24, R24, RZ, P2 ;  /* 0x000000ff18187207 */ /* 0x000fe40001000000 */
[----:B------:R-:W-:Y:S01]  /*19d30*/  LOP3.LUT R2, R26, R3, RZ, 0x3c, !PT ;  /* 0x000000031a027212 */ /* 0x000fe200078e3cff */
[----:B------:R-:W-:Y:S06]  /*19d40*/  @!P0 BRA `(.L_x_5118) ;  /* 0x0000000000048947 */ /* 0x000fec0003800000 */
[----:B------:R-:W-:Y:S01]  /*19d50*/  BPT.TRAP 0x1 ;  /* 0x000000040000795c */ /* 0x000fe20000300000 */
.L_x_5118:
[----:B------:R-:W-:Y:S01]  /*19d60*/  IMAD R3, R24, 0x8, R7 ;  /* 0x0000000818037824 */ /* 0x000fe200078e0207 */
[----:B------:R-:W-:-:S04]  /*19d70*/  SHF.L.U32 R2, R2, 0x1f, RZ ;  /* 0x0000001f02027819 */ /* 0x000fc800000006ff */
[----:B------:R-:W2:Y:S02]  /*19d80*/  SYNCS.PHASECHK.TRANS64.TRYWAIT P1, [R3+URZ+0x2a840], R2 ;  /* 0x02a84002030075a7 */ /* 0x000ea4000802017f */
[----:B--2---:R-:W-:Y:S05]  /*19d90*/  @!P1 BRA `(.L_x_5119) ;  /* 0x00000024004c9947 */ /* 0x004fea0003800000 */
.L_x_5196:
[----:B------:R-:W-:Y:S05]  /*19da0*/  @!P0 BRA `(.L_x_5120) ;  /* 0x0000000000048947 */ /* 0x000fea0003800000 */
[----:B------:R-:W-:Y:S01]  /*19db0*/  BPT.TRAP 0x1 ;  /* 0x000000040000795c */ /* 0x000fe20000300000 */
.L_x_5120:
[----:B------:R-:W4:Y:S02]  /*19dc0*/  SYNCS.PHASECHK.TRANS64.TRYWAIT P1, [R5+URZ+0x2a860], R0 ;  /* 0x02a86000050075a7 */ /* 0x000f24000802017f */
[----:B----4-:R-:W-:Y:S05]  /*19dd0*/  @!P1 BRA `(.L_x_5121) ;  /* 0x0000002400509947 */ /* 0x010fea0003800000 */
.L_x_5197:
[----:B------:R-:W-:Y:S05]  /*19de0*/  @!P0 BRA `(.L_x_5122) ;  /* 0x0000000000048947 */ /* 0x000fea0003800000 */
[----:B------:R-:W-:Y:S01]  /*19df0*/  BPT.TRAP 0x1 ;  /* 0x000000040000795c */ /* 0x000fe20000300000 */
.L_x_5122:
[----:B------:R-:W0:Y:S02]  /*19e00*/  SYNCS.PHASECHK.TRANS64.TRYWAIT P1, [R3+URZ+0x2a860], R2 ;  /* 0x02a86002030075a7 */ /* 0x000e24000802017f */
[----:B0-----:R-:W-:Y:S05]  /*19e10*/  @!P1 BRA `(.L_x_5123) ;  /* 0x0000002400549947 */ /* 0x001fea0003800000 */
.L_x_5198:
[----:B------:R-:W-:Y:S05]  /*19e20*/  @!P0 BRA `(.L_x_5124) ;  /* 0x0000000000048947 */ /* 0x000fea0003800000 */
[----:B------:R-:W-:Y:S01]  /*19e30*/  BPT.TRAP 0x1 ;  /* 0x000000040000795c */ /* 0x000fe20000300000 */
.L_x_5124:
[----:B------:R-:W0:Y:S02]  /*19e40*/  SYNCS.PHASECHK.TRANS64.TRYWAIT P1, [R5+URZ+0x2a880], R0 ;  /* 0x02a88000050075a7 */ /* 0x000e24000802017f */
[----:B0-----:R-:W-:Y:S05]  /*19e50*/  @!P1 BRA `(.L_x_5125) ;  /* 0x0000002400589947 */ /* 0x001fea0003800000 */
.L_x_5199:
[----:B------:R-:W-:Y:S05]  /*19e60*/  @!P0 BRA `(.L_x_5126) ;  /* 0x0000000000048947 */ /* 0x000fea0003800000 */
[----:B------:R-:W-:Y:S01]  /*19e70*/  BPT.TRAP 0x1 ;  /* 0x000000040000795c */ /* 0x000fe20000300000 */
.L_x_5126:
[----:B------:R0:W0:Y:S02]  /*19e80*/  SYNCS.PHASECHK.TRANS64.TRYWAIT P0, [R3+URZ+0x2a880], R2 ;  /* 0x02a88002030075a7 */ /* 0x000024000800017f */
[----:B0-----:R-:W-:Y:S05]  /*19e90*/  @!P0 NANOSLEEP.SYNCS 0x989680 ;  /* 0x009896800000895d */ /* 0x001fea0003900000 */
[----:B------:R-:W0:Y:S02]  /*19ea0*/  @!P0 SYNCS.PHASECHK.TRANS64 P0, [R3+URZ+0x2a880], R2 ;  /* 0x02a88002030085a7 */ /* 0x000e24000800007f */
[----:B0-----:R-:W-:Y:S05]  /*19eb0*/  @!P0 BRA `(.L_x_5126) ;  /* 0xfffffffc00f08947 */ /* 0x001fea000383ffff */
.L_x_5114:
[----:B------:R-:W-:Y:S05]  /*19ec0*/  BSYNC B0 ;  /* 0x0000000000007941 */ /* 0x000fea0003800000 */
.L_x_5113:
[----:B------:R-:W-:Y:S05]  /*19ed0*/  EXIT ;  /* 0x000000000000794d */ /* 0x000fea0003800000 */
.L_x_4923:
[----:B0-----:R-:W-:-:S04]  /*19ee0*/  IMAD.U32 R3, RZ, RZ, UR36 ;  /* 0x00000024ff037e24 */ /* 0x001fc8000f8e00ff */
[----:B------:R0:W1:Y:S03]  /*19ef0*/  SYNCS.PHASECHK.TRANS64.TRYWAIT P1, [R3+URZ+0x2a800], R6 ;  /* 0x02a80006030075a7 */ /* 0x000066000802017f */
[----:B-1----:R-:W-:Y:S05]  /*19f00*/  @!P1 NANOSLEEP.SYNCS 0x989680 ;  /* 0x009896800000995d */ /* 0x002fea0003900000 */
[----:B------:R-:W1:Y:S02]  /*19f10*/  @!P1 SYNCS.PHASECHK.TRANS64 P1, [R3+URZ+0x2a800], R6 ;  /* 0x02a80006030095a7 */ /* 0x000e64000802007f */
[----:B-1----:R-:W-:Y:S05]  /*19f20*/  @!P1 BRA `(.L_x_4923) ;  /* 0xfffffffc00ec9947 */ /* 0x002fea000383ffff */
[----:B------:R-:W-:Y:S05]  /*19f30*/  BRA `(.L_x_5127) ;  /* 0xfffffe8000107947 */ /* 0x000fea000383ffff */
.L_x_4927:
[----:B--2---:R2:W3:Y:S02]  /*19f40*/  SYNCS.PHASECHK.TRANS64.TRYWAIT P1, [R9+URZ+0x2a830], R2 ;  /* 0x02a83002090075a7 */ /* 0x0044e4000802017f */
[----:B---3--:R-:W-:Y:S05]  /*19f50*/  @!P1 NANOSLEEP.SYNCS 0x989680 ;  /* 0x009896800000995d */ /* 0x008fea0003900000 */
[----:B------:R-:W3:Y:S02]  /*19f60*/  @!P1 SYNCS.PHASECHK.TRANS64 P1, [R9+URZ+0x2a830], R2 ;  /* 0x02a83002090095a7 */ /* 0x000ee4000802007f */
[----:B---3--:R-:W-:Y:S05]  /*19f70*/  @!P1 BRA `(.L_x_4927) ;  /* 0xfffffffc00f09947 */ /* 0x008fea000383ffff */
[----:B------:R-:W-:Y:S05]  /*19f80*/  BRA `(.L_x_4926) ;  /* 0xfffffe80002c7947 */ /* 0x000fea000383ffff */
.L_x_4944:
[----:B-1----:R-:W-:-:S04]  /*19f90*/  IMAD.U32 R8, RZ, RZ, UR6 ;  /* 0x00000006ff087e24 */ /* 0x002fc8000f8e00ff */
[----:B------:R1:W2:Y:S03]  /*19fa0*/  SYNCS.PHASECHK.TRANS64.TRYWAIT P1, [R8+URZ+0x2a830], R7 ;  /* 0x02a83007080075a7 */ /* 0x0002a6000802017f */
[----:B--2---:R-:W-:Y:S05]  /*19fb0*/  @!P1 NANOSLEEP.SYNCS 0x989680 ;  /* 0x009896800000995d */ /* 0x004fea0003900000 */
[----:B------:R-:W2:Y:S02]  /*19fc0*/  @!P1 SYNCS.PHASECHK.TRANS64 P1, [R8+URZ+0x2a830], R7 ;  /* 0x02a83007080095a7 */ /* 0x000ea4000802007f */
[----:B--2---:R-:W-:Y:S05]  /*19fd0*/  @!P1 BRA `(.L_x_4944) ;  /* 0xfffffffc00ec9947 */ /* 0x004fea000383ffff */
[----:B------:R-:W-:Y:S05]  /*19fe0*/  BRA `(.L_x_4941) ;  /* 0xfffffebc000c7947 */ /* 0x000fea000383ffff */
.L_x_4948:
[----:B-1----:R-:W-:-:S04]  /*19ff0*/  IMAD.U32 R8, RZ, RZ, UR6 ;  /* 0x00000006ff087e24 */ /* 0x002fc8000f8e00ff */
[----:B------:R1:W2:Y:S03]  /*1a000*/  SYNCS.PHASECHK.TRANS64.TRYWAIT P1, [R8+URZ+0x2a850], R7 ;  /* 0x02a85007080075a7 */ /* 0x0002a6000802017f */
[----:B--2---:R-:W-:Y:S05]  /*1a010*/  @!P1 NANOSLEEP.SYNCS 0x989680 ;  /* 0x009896800000995d */ /* 0x004fea0003900000 */
[----:B------:R-:W2:Y:S02]  /*1a020*/  @!P1 SYNCS.PHASECHK.TRANS64 P1, [R8+URZ+0x2a850], R7 ;  /* 0x02a85007080095a7 */ /* 0x000ea4000802007f */
[----:B--2---:R-:W-:Y:S05]  /*1a030*/  @!P1 BRA `(.L_x_4948) ;  /* 0xfffffffc00ec9947 */ /* 0x004fea000383ffff */
[----:B------:R-:W-:Y:S05]  /*1a040*/  BRA `(.L_x_4945) ;  /* 0xfffffebc00b87947 */ /* 0x000fea000383ffff */
.L_x_4967:
[----:B-1----:R-:W-:-:S04]  /*1a050*/  IMAD.U32 R8, RZ, RZ, UR6 ;  /* 0x00000006ff087e24 */ /* 0x002fc8000f8e00ff */
[----:B------:R1:W2:Y:S03]  /*1a060*/  SYNCS.PHASECHK.TRANS64.TRYWAIT P1, [R8+URZ+0x2a830], R7 ;  /* 0x02a83007080075a7 */ /* 0x0002a6000802017f */
[----:B--2---:R-:W-:Y:S05]  /*1a070*/  @!P1 NANOSLEEP.SYNCS 0x989680 ;  /* 0x009896800000995d */ /* 0x004fea0003900000 */
[----:B------:R-:W2:Y:S02]  /*1a080*/  @!P1 SYNCS.PHASECHK.TRANS64 P1, [R8+URZ+0x2a830], R7 ;  /* 0x02a83007080095a7 */ /* 0x000ea4000802007f */
[----:B--2---:R-:W-:Y:S05]  /*1a090*/  @!P1 BRA `(.L_x_4967) ;  /* 0xfffffffc00ec9947 */ /* 0x004fea000383ffff */
[----:B------:R-:W-:Y:S05]  /*1a0a0*/  BRA `(.L_x_4964) ;  /* 0xfffffef400ec7947 */ /* 0x000fea000383ffff */
.L_x_4971:
[----:B-1----:R-:W-:-:S04]  /*1a0b0*/  IMAD.U32 R8, RZ, RZ, UR6 ;  /* 0x00000006ff087e24 */ /* 0x002fc8000f8e00ff */
[----:B------:R1:W2:Y:S03]  /*1a0c0*/  SYNCS.PHASECHK.TRANS64.TRYWAIT P1, [R8+URZ+0x2a850], R7 ;  /* 0x02a85007080075a7 */ /* 0x0002a6000802017f */
[----:B--2---:R-:W-:Y:S05]  /*1a0d0*/  @!P1 NANOSLEEP.SYNCS 0x989680 ;  /* 0x009896800000995d */ /* 0x004fea0003900000 */
[----:B------:R-:W2:Y:S02]  /*1a0e0*/  @!P1 SYNCS.PHASECHK.TRANS64 P1, [R8+URZ+0x2a850], R7 ;  /* 0x02a85007080095a7 */ /* 0x000ea4000802007f */
[----:B--2---:R-:W-:Y:S05]  /*1a0f0*/  @!P1 BRA `(.L_x_4971) ;  /* 0xfffffffc00ec9947 */ /* 0x004fea000383ffff */
[----:B------:R-:W-:Y:S05]  /*1a100*/  BRA `(.L_x_4968) ;  /* 0xfffffef800987947 */ /* 0x000fea000383ffff */
.L_x_4979:
[----:B-1----:R-:W-:-:S04]  /*1a110*/  IMAD.U32 R8, RZ, RZ, UR6 ;  /* 0x00000006ff087e24 */ /* 0x002fc8000f8e00ff */
[----:B------:R1:W2:Y:S03]  /*1a120*/  SYNCS.PHASECHK.TRANS64.TRYWAIT P1, [R8+URZ+0x2a830], R7 ;  /* 0x02a83007080075a7 */ /* 0x0002a6000802017f */
[----:B--2---:R-:W-:Y:S05]  /*1a130*/  @!P1 NANOSLEEP.SYNCS 0x989680 ;  /* 0x009896800000995d */ /* 0x004fea0003900000 */
[----:B------:R-:W2:Y:S02]  /*1a140*/  @!P1 SYNCS.PHASECHK.TRANS64 P1, [R8+URZ+0x2a830], R7 ;  /* 0x02a83007080095a7 */ /* 0x000ea4000802007f */
[----:B--2---:R-:W-:Y:S05]  /*1a150*/  @!P1 BRA `(.L_x_4979) ;  /* 0xfffffffc00ec9947 */ /* 0x004fea000383ffff */
[----:B------:R-:W-:Y:S05]  /*1a160*/  BRA `(.L_x_4976) ;  /* 0xffffff1c00f87947 */ /* 0x000fea000383ffff */
.L_x_4983:
[----:B-1----:R-:W-:-:S04]  /*1a170*/  IMAD.U32 R8, RZ, RZ, UR6 ;  /* 0x00000006ff087e24 */ /* 0x002fc8000f8e00ff */
[----:B------:R1:W2:Y:S03]  /*1a180*/  SYNCS.PHASECHK.TRANS64.TRYWAIT P1, [R8+URZ+0x2a850], R7 ;  /* 0x02a85007080075a7 */ /* 0x0002a6000802017f */
[----:B--2---:R-:W-:Y:S05]  /*1a190*/  @!P1 NANOSLEEP.SYNCS 0x989680 ;  /* 0x009896800000995d */ /* 0x004fea0003900000 */
[----:B------:R-:W2:Y:S02]  /*1a1a0*/  @!P1 SYNCS.PHASECHK.TRANS64 P1, [R8+URZ+0x2a850], R7 ;  /* 0x02a85007080095a7 */ /* 0x000ea4000802007f */
[----:B--2---:R-:W-:Y:S05]  /*1a1b0*/  @!P1 BRA `(.L_x_4983) ;  /* 0xfffffffc00ec9947 */ /* 0x004fea000383ffff */
[----:B------:R-:W-:Y:S05]  /*1a1c0*/  BRA `(.L_x_4980) ;  /* 0xffffff2000987947 */ /* 0x000fea000383ffff */
.L_x_4998:
[----:B-1----:R-:W-:-:S04]  /*1a1d0*/  IMAD.U32 R5, RZ, RZ, UR9 ;  /* 0x00000009ff057e24 */ /* 0x002fc8000f8e00ff */
[----:B------:R1:W2:Y:S03]  /*1a1e0*/  SYNCS.PHASECHK.TRANS64.TRYWAIT P1, [R5+URZ+0x2a850], R0 ;  /* 0x02a85000050075a7 */ /* 0x0002a6000802017f */
[----:B--2---:R-:W-:Y:S05]  /*1a1f0*/  @!P1 NANOSLEEP.SYNCS 0x989680 ;  /* 0x009896800000995d */ /* 0x004fea0003900000 */
[----:B------:R-:W2:Y:S02]  /*1a200*/  @!P1 SYNCS.PHASECHK.TRANS64 P1, [R5+URZ+0x2a850], R0 ;  /* 0x02a85000050095a7 */ /* 0x000ea4000802007f */
[----:B--2---:R-:W-:Y:S05]  /*1a210*/  @!P1 BRA `(.L_x_4998) ;  /* 0xfffffffc00ec9947 */ /* 0x004fea000383ffff */
[----:B------:R-:W-:Y:S05]  /*1a220*/  BRA `(.L_x_4997) ;  /* 0xffffff5400fc7947 */ /* 0x000fea000383ffff */
.L_x_5049:
        /* <DEDUP_REMOVED lines=10> */
.L_x_5128:
[----:B------:R-:W-:Y:S05]  /*1a2d0*/  BRA `(.L_x_5129) ;  /* 0xffffffb4008c7947 */ /* 0x000fea000383ffff */
.L_x_5052:
[----:B0-----:R0:W1:Y:S02]  /*1a2e0*/  SYNCS.PHASECHK.TRANS64.TRYWAIT P0, [R4+URZ+0x2a880], R27 ;  /* 0x02a8801b040075a7 */ /* 0x001064000800017f */
[----:B-1----:R-:W-:Y:S05]  /*1a2f0*/  @!P0 NANOSLEEP.SYNCS 0x989680 ;  /* 0x009896800000895d */ /* 0x002fea0003900000 */
[----:B------:R-:W1:Y:S02]  /*1a300*/  @!P0 SYNCS.PHASECHK.TRANS64 P0, [R4+URZ+0x2a880], R27 ;  /* 0x02a8801b040085a7 */ /* 0x000e64000800007f */
[----:B-1----:R-:W-:Y:S05]  /*1a310*/  @!P0 BRA `(.L_x_5052) ;  /* 0xfffffffc00f08947 */ /* 0x002fea000383ffff */
[----:B------:R-:W-:Y:S05]  /*1a320*/  BRA `(.L_x_5130) ;  /* 0xffffffb4009c7947 */ /* 0x000fea000383ffff */
.L_x_5053:
        /* <DEDUP_REMOVED lines=8> */
.L_x_5132:
[----:B------:R-:W-:Y:S05]  /*1a3b0*/  BSYNC B0 ;  /* 0x0000000000007941 */ /* 0x000fea0003800000 */
.L_x_5131:
[----:B------:R-:W-:Y:S01]  /*1a3c0*/  IMAD.MOV.U32 R13, RZ, RZ, R8 ;  /* 0x000000ffff0d7224 */ /* 0x000fe200078e0008 */
[----:B------:R-:W-:Y:S01]  /*1a3d0*/  LOP3.LUT R35, R31, 0x80, RZ, 0xfc, !PT ;  /* 0x000000801f237812 */ /* 0x000fe200078efcff */
[----:B------:R-:W-:Y:S01]  /*1a3e0*/  IMAD.MOV.U32 R12, RZ, RZ, RZ ;  /* 0x000000ffff0c7224 */ /* 0x000fe200078e00ff */
[----:B------:R-:W-:Y:S01]  /*1a3f0*/  LOP3.LUT R30, R30, 0xffffffdf, RZ, 0xc0, !PT ;  /* 0xffffffdf1e1e7812 */ /* 0x000fe200078ec0ff */
[----:B------:R-:W-:Y:S01]  /*1a400*/  IMAD.MOV.U32 R11, RZ, RZ, 0x1c1f ;  /* 0x00001c1fff0b7424 */ /* 0x000fe200078e00ff */
[----:B------:R-:W-:Y:S01]  /*1a410*/  ISETP.GE.AND P4, PT, R7, 0x21, PT ;  /* 0x000000210700780c */ /* 0x000fe20003f86270 */
[----:B------:R-:W-:Y:S02]  /*1a420*/  IMAD.MOV.U32 R15, RZ, RZ, -0x1 ;  /* 0xffffffffff0f7424 */ /* 0x000fe400078e00ff */
[----:B------:R-:W-:-:S10]  /*1a430*/  IMAD.MOV.U32 R0, RZ, RZ, R14 ;  /* 0x000000ffff007224 */ /* 0x000fd400078e000e */
[----:B------:R-:W-:Y:S05]  /*1a440*/  WARPSYNC.COLLECTIVE R15, `(.L_x_5133) ;  /* 0x000000000f087348 */ /* 0x000fea0003c00000 */
[----:B------:R0:W1:Y:S02]  /*1a450*/  SHFL.IDX P6, R14, R13, R12, R11 ;  /* 0x0000000c0d0e7389 */ /* 0x00006400000c000b */
[----:B01----:R-:W-:Y:S01]  /*1a460*/  ENDCOLLECTIVE ;  /* 0x000000000000791b */ /* 0x003fe20003800000 */
.L_x_5133:
[----:B------:R-:W0:Y:S01]  /*1a470*/  LDC R15, c[0x0][0x2f4] ;  /* 0x0000bd00ff0f7b82 */ /* 0x000e220000000800 */
[----:B------:R-:W-:Y:S01]  /*1a480*/  LOP3.LUT R11, R31, 0x40, RZ, 0xfc, !PT ;  /* 0x000000401f0b7812 */ /* 0x000fe200078efcff */
[----:B------:R-:W-:Y:S02]  /*1a490*/  IMAD.MOV.U32 R13, RZ, RZ, R9 ;  /* 0x000000ffff0d7224 */ /* 0x000fe400078e0009 */
[----:B------:R-:W-:Y:S02]  /*1a4a0*/  IMAD.MOV.U32 R12, RZ, RZ, 0x1 ;  /* 0x00000001ff0c7424 */ /* 0x000fe400078e00ff */
        /* <DEDUP_REMOVED lines=14> */
[----:B------:R-:W-:Y:S02]  /*1a590*/  IMAD.MOV.U32 R15, RZ, RZ, -0x1 ;  /* 0xffffffffff0f7424 */ /* 0x000fe400078e00ff */
[----:B------:R0:W-:Y:S01]  /*1a5a0*/  LDGSTS.E.BYPASS.LTC128B.128 [R0+0xe400], desc[UR54][R2.64+0x40], !P1 ;  /* 0x0e40004002007fae */ /* 0x0001e2000c901d76 */
[----:B------:R-:W-:-:S13]  /*1a5b0*/  ISETP.LT.OR P1, PT, R7, 0x1, P0 ;  /* 0x000000010700780c */ /* 0x000fda0000721670 */
[----:B0-----:R-:W-:Y:S05]  /*1a5c0*/  WARPSYNC.COLLECTIVE R15, `(.L_x_5134) ;  /* 0x000000000f087348 */ /* 0x001fea0003c00000 */
[----:B------:R1:W2:Y:S02]  /*1a5d0*/  SHFL.IDX P6, R14, R13, R12, R11 ;  /* 0x0000000c0d0e7389 */ /* 0x0002a400000c000b */
[----:B012---:R-:W-:Y:S01]  /*1a5e0*/  ENDCOLLECTIVE ;  /* 0x000000000000791b */ /* 0x007fe20003800000 */
.L_x_5134:
        /* <DEDUP_REMOVED lines=9> */
.L_x_5135:
[----:B------:R-:W-:Y:S02]  /*1a680*/  IMAD.MOV.U32 R13, RZ, RZ, R9 ;  /* 0x000000ffff0d7224 */ /* 0x000fe400078e0009 */
[----:B------:R-:W-:Y:S02]  /*1a690*/  IMAD.MOV.U32 R12, RZ, RZ, 0x2 ;  /* 0x00000002ff0c7424 */ /* 0x000fe400078e00ff */
[----:B------:R-:W-:-:S07]  /*1a6a0*/  IMAD.MOV.U32 R2, RZ, RZ, R14 ;  /* 0x000000ffff027224 */ /* 0x000fce00078e000e */
[----:B------:R-:W-:Y:S05]  /*1a6b0*/  WARPSYNC.COLLECTIVE R15, `(.L_x_5136) ;  /* 0x000000000f087348 */ /* 0x000fea0003c00000 */
[----:B------:R0:W1:Y:S02]  /*1a6c0*/  SHFL.IDX P6, R14, R13, R12, R11 ;  /* 0x0000000c0d0e7389 */ /* 0x00006400000c000b */
[----:B01----:R-:W-:Y:S01]  /*1a6d0*/  ENDCOLLECTIVE ;  /* 0x000000000000791b */ /* 0x003fe20003800000 */
.L_x_5136:
        /* <DEDUP_REMOVED lines=16> */
.L_x_5137:
[----:B------:R-:W-:Y:S02]  /*1a7e0*/  IMAD.MOV.U32 R13, RZ, RZ, R9 ;  /* 0x000000ffff0d7224 */ /* 0x000fe400078e0009 */
[----:B------:R-:W-:Y:S02]  /*1a7f0*/  IMAD.MOV.U32 R12, RZ, RZ, 0x3 ;  /* 0x00000003ff0c7424 */ /* 0x000fe400078e00ff */
[----:B------:R-:W-:-:S07]  /*1a800*/  IMAD.MOV.U32 R2, RZ, RZ, R14 ;  /* 0x000000ffff027224 */ /* 0x000fce00078e000e */
[----:B------:R-:W-:Y:S05]  /*1a810*/  WARPSYNC.COLLECTIVE R15, `(.L_x_5138) ;  /* 0x000000000f087348 */ /* 0x000fea0003c00000 */
[----:B------:R0:W1:Y:S02]  /*1a820*/  SHFL.IDX P6, R14, R13, R12, R11 ;  /* 0x0000000c0d0e7389 */ /* 0x00006400000c000b */
[----:B01----:R-:W-:Y:S01]  /*1a830*/  ENDCOLLECTIVE ;  /* 0x000000000000791b */ /* 0x003fe20003800000 */
.L_x_5138:
        /* <DEDUP_REMOVED lines=13> */
.L_x_5139:
        /* <DEDUP_REMOVED lines=11> */
.L_x_5058:
[----:B---3--:R3:W4:Y:S02]  /*1a9c0*/  SYNCS.PHASECHK.TRANS64.TRYWAIT P0, [R4+URZ+0x2a840], R27 ;  /* 0x02a8401b040075a7 */ /* 0x008724000800017f */
[----:B----4-:R-:W-:Y:S05]  /*1a9d0*/  @!P0 NANOSLEEP.SYNCS 0x989680 ;  /* 0x009896800000895d */ /* 0x010fea0003900000 */
[----:B------:R-:W4:Y:S02]  /*1a9e0*/  @!P0 SYNCS.PHASECHK.TRANS64 P0, [R4+URZ+0x2a840], R27 ;  /* 0x02a8401b040085a7 */ /* 0x000f24000800007f */
[----:B----4-:R-:W-:Y:S05]  /*1a9f0*/  @!P0 BRA `(.L_x_5058) ;  /* 0xfffffffc00f08947 */ /* 0x010fea000383ffff */
[----:B------:R-:W-:Y:S05]  /*1aa00*/  BRA `(.L_x_5141) ;  /* 0xffffffb400807947 */ /* 0x000fea000383ffff */
.L_x_5059:
        /* <DEDUP_REMOVED lines=8> */
.L_x_5143:
[----:B------:R-:W-:Y:S05]  /*1aa90*/  BSYNC B0 ;  /* 0x0000000000007941 */ /* 0x000fea0003800000 */
.L_x_5142:
        /* <DEDUP_REMOVED lines=8> */
.L_x_5144:
        /* <DEDUP_REMOVED lines=16> */
.L_x_5145:
        /* <DEDUP_REMOVED lines=11> */
.L_x_5146:
[----:B------:R-:W-:Y:S02]  /*1acd0*/  IMAD.MOV.U32 R13, RZ, RZ, R6 ;  /* 0x000000ffff0d7224 */ /* 0x000fe400078e0006 */
[----:B------:R-:W-:Y:S02]  /*1ace0*/  IMAD.MOV.U32 R12, RZ, RZ, 0x2 ;  /* 0x00000002ff0c7424 */ /* 0x000fe400078e00ff */
[----:B------:R-:W-:-:S07]  /*1acf0*/  IMAD.MOV.U32 R3, RZ, RZ, R14 ;  /* 0x000000ffff037224 */ /* 0x000fce00078e000e */
[----:B------:R-:W-:Y:S05]  /*1ad00*/  WARPSYNC.COLLECTIVE R15, `(.L_x_5147) ;  /* 0x000000000f087348 */ /* 0x000fea0003c00000 */
[----:B------:R0:W1:Y:S02]  /*1ad10*/  SHFL.IDX P6, R14, R13, R12, R11 ;  /* 0x0000000c0d0e7389 */ /* 0x00006400000c000b */
[----:B01----:R-:W-:Y:S01]  /*1ad20*/  ENDCOLLECTIVE ;  /* 0x000000000000791b */ /* 0x003fe20003800000 */
.L_x_5147:
        /* <DEDUP_REMOVED lines=16> */
.L_x_5148:
[----:B------:R-:W-:Y:S02]  /*1ae30*/  IMAD.MOV.U32 R13, RZ, RZ, R6 ;  /* 0x000000ffff0d7224 */ /* 0x000fe400078e0006 */
[----:B------:R-:W-:Y:S02]  /*1ae40*/  IMAD.MOV.U32 R12, RZ, RZ, 0x3 ;  /* 0x00000003ff0c7424 */ /* 0x000fe400078e00ff */
[----:B------:R-:W-:-:S07]  /*1ae50*/  IMAD.MOV.U32 R3, RZ, RZ, R14 ;  /* 0x000000ffff037224 */ /* 0x000fce00078e000e */
[----:B------:R-:W-:Y:S05]  /*1ae60*/  WARPSYNC.COLLECTIVE R15, `(.L_x_5149) ;  /* 0x000000000f087348 */ /* 0x000fea0003c00000 */
[----:B------:R0:W1:Y:S02]  /*1ae70*/  SHFL.IDX P6, R14, R13, R12, R11 ;  /* 0x0000000c0d0e7389 */ /* 0x00006400000c000b */
[----:B01----:R-:W-:Y:S01]  /*1ae80*/  ENDCOLLECTIVE ;  /* 0x000000000000791b */ /* 0x003fe20003800000 */
.L_x_5149:
        /* <DEDUP_REMOVED lines=10> */
.L_x_5150:
[----:B------:R-:W-:Y:S01]  /*1af30*/  @!PT LDS RZ, [RZ] ;  /* 0x00000000fffff984 */ /* 0x000fe20000000800 */
[----:B------:R-:W-:Y:S01]  /*1af40*/  @!PT LDS RZ, [RZ] ;  /* 0x00000000fffff984 */ /* 0x000fe20000000800 */
[----:B------:R-:W-:Y:S01]  /*1af50*/  @!PT LDS RZ, [RZ] ;  /* 0x00000000fffff984 */ /* 0x000fe20000000800 */
[----:B------:R0:W-:Y:S04]  /*1af60*/  @P1 LDGSTS.E.BYPASS.LTC128B.128 [R0+0x1f400], desc[UR54][R2.64], !P5 ;  /* 0x1f40000002001fae */ /* 0x0001e8000e901d76 */
[----:B------:R0:W-:Y:S04]  /*1af70*/  @P1 LDGSTS.E.BYPASS.LTC128B.128 [R0+0x21400], desc[UR54][R2.64+0x40], !P3 ;  /* 0x2140004002001fae */ /* 0x0001e8000d901d76 */
[----:B------:R0:W-:Y:S01]  /*1af80*/  @P1 LDGSTS.E.BYPASS.LTC128B.128 [R0+0x23400], desc[UR54][R2.64+0x80], !P2 ;  /* 0x2340008002001fae */ /* 0x0001e2000d101d76 */
[----:B------:R-:W-:Y:S01]  /*1af90*/  IMAD.MOV.U32 R5, RZ, RZ, R14 ;  /* 0x000000ffff057224 */ /* 0x000fe200078e000e */
[----:B------:R-:W-:Y:S06]  /*1afa0*/  BRA `(.L_x_5151) ;  /* 0xffffffb400047947 */ /* 0x000fec000383ffff */
.L_x_5064:
        /* <DEDUP_REMOVED lines=9> */
.L_x_5152:
[C---:B------:R-:W-:Y:S01]  /*1b040*/  VIADD R8, R6.reuse, 0x20 ;  /* 0x0000002006087836 */ /* 0x040fe20000000000 */
[----:B------:R-:W-:Y:S01]  /*1b050*/  ISETP.GE.AND P1, PT, R6, R5, PT ;  /* 0x000000050600720c */ /* 0x000fe20003f26270 */
[----:B------:R-:W-:Y:S02]  /*1b060*/  IMAD.MOV.U32 R13, RZ, RZ, R0 ;  /* 0x000000ffff0d7224 */ /* 0x000fe400078e0000 */
[----:B------:R-:W-:-:S10]  /*1b070*/  IMAD.MOV.U32 R2, RZ, RZ, R14 ;  /* 0x000000ffff027224 */ /* 0x000fd400078e000e */
[----:B------:R-:W-:Y:S05]  /*1b080*/  WARPSYNC.COLLECTIVE R15, `(.L_x_5153) ;  /* 0x000000000f087348 */ /* 0x000fea0003c00000 */
[----:B------:R0:W1:Y:S02]  /*1b090*/  SHFL.IDX P6, R14, R13, R12, R11 ;  /* 0x0000000c0d0e7389 */ /* 0x00006400000c000b */
[----:B01----:R-:W-:Y:S01]  /*1b0a0*/  ENDCOLLECTIVE ;  /* 0x000000000000791b */ /* 0x003fe20003800000 */
.L_x_5153:
[----:B------:R-:W-:Y:S02]  /*1b0b0*/  IMAD.MOV.U32 R13, RZ, RZ, R4 ;  /* 0x000000ffff0d7224 */ /* 0x000fe400078e0004 */
[----:B------:R-:W-:Y:S02]  /*1b0c0*/  IMAD.MOV.U32 R12, RZ, RZ, 0x1 ;  /* 0x00000001ff0c7424 */ /* 0x000fe400078e00ff */
[----:B------:R-:W-:-:S07]  /*1b0d0*/  IMAD.MOV.U32 R3, RZ, RZ, R14 ;  /* 0x000000ffff037224 */ /* 0x000fce00078e000e */
[----:B------:R-:W-:Y:S05]  /*1b0e0*/  WARPSYNC.COLLECTIVE R15, `(.L_x_5154) ;  /* 0x000000000f087348 */ /* 0x000fea0003c00000 */
[----:B------:R0:W1:Y:S02]  /*1b0f0*/  SHFL.IDX P6, R14, R13, R12, R11 ;  /* 0x0000000c0d0e7389 */ /* 0x00006400000c000b */
[----:B01----:R-:W-:Y:S01]  /*1b100*/  ENDCOLLECTIVE ;  /* 0x000000000000791b */ /* 0x003fe20003800000 */
.L_x_5154:
        /* <DEDUP_REMOVED lines=17> */
.L_x_5155:
[----:B------:R-:W-:Y:S02]  /*1b220*/  IMAD.MOV.U32 R13, RZ, RZ, R4 ;  /* 0x000000ffff0d7224 */ /* 0x000fe400078e0004 */
[----:B------:R-:W-:Y:S02]  /*1b230*/  IMAD.MOV.U32 R12, RZ, RZ, 0x2 ;  /* 0x00000002ff0c7424 */ /* 0x000fe400078e00ff */
[----:B------:R-:W-:-:S07]  /*1b240*/  IMAD.MOV.U32 R3, RZ, RZ, R14 ;  /* 0x000000ffff037224 */ /* 0x000fce00078e000e */
[----:B------:R-:W-:Y:S05]  /*1b250*/  WARPSYNC.COLLECTIVE R15, `(.L_x_5156) ;  /* 0x000000000f087348 */ /* 0x000fea0003c00000 */
[----:B------:R0:W1:Y:S02]  /*1b260*/  SHFL.IDX P6, R14, R13, R12, R11 ;  /* 0x0000000c0d0e7389 */ /* 0x00006400000c000b */
[----:B01----:R-:W-:Y:S01]  /*1b270*/  ENDCOLLECTIVE ;  /* 0x000000000000791b */ /* 0x003fe20003800000 */
.L_x_5156:
        /* <DEDUP_REMOVED lines=18> */
.L_x_5157:
[----:B------:R-:W-:Y:S02]  /*1b3a0*/  IMAD.MOV.U32 R13, RZ, RZ, R4 ;  /* 0x000000ffff0d7224 */ /* 0x000fe400078e0004 */
[----:B------:R-:W-:Y:S02]  /*1b3b0*/  IMAD.MOV.U32 R12, RZ, RZ, 0x3 ;  /* 0x00000003ff0c7424 */ /* 0x000fe400078e00ff */
[----:B------:R-:W-:-:S07]  /*1b3c0*/  IMAD.MOV.U32 R3, RZ, RZ, R14 ;  /* 0x000000ffff037224 */ /* 0x000fce00078e000e */
[----:B------:R-:W-:Y:S05]  /*1b3d0*/  WARPSYNC.COLLECTIVE R15, `(.L_x_5158) ;  /* 0x000000000f087348 */ /* 0x000fea0003c00000 */
[----:B------:R0:W1:Y:S02]  /*1b3e0*/  SHFL.IDX P6, R14, R13, R12, R11 ;  /* 0x0000000c0d0e7389 */ /* 0x00006400000c000b */
[----:B01----:R-:W-:Y:S01]  /*1b3f0*/  ENDCOLLECTIVE ;  /* 0x000000000000791b */ /* 0x003fe20003800000 */
.L_x_5158:
        /* <DEDUP_REMOVED lines=10> */
.L_x_5159:
        /* <DEDUP_REMOVED lines=8> */
.L_x_5069:
[----:B0-----:R0:W1:Y:S02]  /*1b520*/  SYNCS.PHASECHK.TRANS64.TRYWAIT P0, [R23+URZ+0x2a820], R0 ;  /* 0x02a82000170075a7 */ /* 0x001064000800017f */
[----:B-1----:R-:W-:Y:S05]  /*1b530*/  @!P0 NANOSLEEP.SYNCS 0x989680 ;  /* 0x009896800000895d */ /* 0x002fea0003900000 */
[----:B------:R-:W1:Y:S02]  /*1b540*/  @!P0 SYNCS.PHASECHK.TRANS64 P0, [R23+URZ+0x2a820], R0 ;  /* 0x02a82000170085a7 */ /* 0x000e64000800007f */
[----:B-1----:R-:W-:Y:S05]  /*1b550*/  @!P0 BRA `(.L_x_5069) ;  /* 0xfffffffc00f08947 */ /* 0x002fea000383ffff */
[----:B------:R-:W-:Y:S05]  /*1b560*/  BRA `(.L_x_5161) ;  /* 0xffffffb800887947 */ /* 0x000fea000383ffff */
.L_x_5073:
[----:B0-----:R0:W1:Y:S02]  /*1b570*/  SYNCS.PHASECHK.TRANS64.TRYWAIT P0, [R4+URZ+0x2a880], R20 ;  /* 0x02a88014040075a7 */ /* 0x001064000800017f */
[----:B-1----:R-:W-:Y:S05]  /*1b580*/  @!P0 NANOSLEEP.SYNCS 0x989680 ;  /* 0x009896800000895d */ /* 0x002fea0003900000 */
[----:B------:R-:W1:Y:S02]  /*1b590*/  @!P0 SYNCS.PHASECHK.TRANS64 P0, [R4+URZ+0x2a880], R20 ;  /* 0x02a88014040085a7 */ /* 0x000e64000800007f */
[----:B-1----:R-:W-:Y:S05]  /*1b5a0*/  @!P0 BRA `(.L_x_5073) ;  /* 0xfffffffc00f08947 */ /* 0x002fea000383ffff */
[----:B------:R-:W-:Y:S05]  /*1b5b0*/  BRA `(.L_x_5162) ;  /* 0xffffffbc00507947 */ /* 0x000fea000383ffff */
.L_x_5074:
        /* <DEDUP_REMOVED lines=8> */
.L_x_5164:
[----:B------:R-:W-:Y:S05]  /*1b640*/  BSYNC B0 ;  /* 0x0000000000007941 */ /* 0x000fea0003800000 */
.L_x_5163:
        /* <DEDUP_REMOVED lines=8> */
.L_x_5165:
[----:B------:R-:W-:Y:S02]  /*1b6d0*/  IMAD.MOV.U32 R13, RZ, RZ, R27 ;  /* 0x000000ffff0d7224 */ /* 0x000fe400078e001b */
[----:B------:R-:W-:Y:S02]  /*1b6e0*/  IMAD.MOV.U32 R12, RZ, RZ, 0x1 ;  /* 0x00000001ff0c7424 */ /* 0x000fe400078e00ff */
[----:B------:R-:W-:-:S07]  /*1b6f0*/  IMAD.MOV.U32 R2, RZ, RZ, R14 ;  /* 0x000000ffff027224 */ /* 0x000fce00078e000e */
[----:B------:R-:W-:Y:S05]  /*1b700*/  WARPSYNC.COLLECTIVE R15, `(.L_x_5166) ;  /* 0x000000000f087348 */ /* 0x000fea0003c00000 */
[----:B------:R0:W1:Y:S02]  /*1b710*/  SHFL.IDX P6, R14, R13, R12, R11 ;  /* 0x0000000c0d0e7389 */ /* 0x00006400000c000b */
[----:B01----:R-:W-:Y:S01]  /*1b720*/  ENDCOLLECTIVE ;  /* 0x000000000000791b */ /* 0x003fe20003800000 */
.L_x_5166:
        /* <DEDUP_REMOVED lines=14> */
.L_x_5167:
[----:B------:R-:W-:Y:S02]  /*1b810*/  IMAD.MOV.U32 R13, RZ, RZ, R27 ;  /* 0x000000ffff0d7224 */ /* 0x000fe400078e001b */
[----:B------:R-:W-:Y:S02]  /*1b820*/  IMAD.MOV.U32 R12, RZ, RZ, 0x2 ;  /* 0x00000002ff0c7424 */ /* 0x000fe400078e00ff */
[----:B------:R-:W-:-:S07]  /*1b830*/  IMAD.MOV.U32 R2, RZ, RZ, R14 ;  /* 0x000000ffff027224 */ /* 0x000fce00078e000e */
[----:B------:R-:W-:Y:S05]  /*1b840*/  WARPSYNC.COLLECTIVE R15, `(.L_x_5168) ;  /* 0x000000000f087348 */ /* 0x000fea0003c00000 */
[----:B------:R0:W1:Y:S02]  /*1b850*/  SHFL.IDX P6, R14, R13, R12, R11 ;  /* 0x0000000c0d0e7389 */ /* 0x00006400000c000b */
[----:B01----:R-:W-:Y:S01]  /*1b860*/  ENDCOLLECTIVE ;  /* 0x000000000000791b */ /* 0x003fe20003800000 */
.L_x_5168:
        /* <DEDUP_REMOVED lines=13> */
.L_x_5169:
[----:B------:R-:W-:Y:S02]  /*1b940*/  IMAD.MOV.U32 R13, RZ, RZ, R27 ;  /* 0x000000ffff0d7224 */ /* 0x000fe400078e001b */
[----:B------:R-:W-:Y:S02]  /*1b950*/  IMAD.MOV.U32 R12, RZ, RZ, 0x3 ;  /* 0x00000003ff0c7424 */ /* 0x000fe400078e00ff */
[----:B------:R-:W-:-:S07]  /*1b960*/  IMAD.MOV.U32 R2, RZ, RZ, R14 ;  /* 0x000000ffff027224 */ /* 0x000fce00078e000e */
[----:B------:R-:W-:Y:S05]  /*1b970*/  WARPSYNC.COLLECTIVE R15, `(.L_x_5170) ;  /* 0x000000000f087348 */ /* 0x000fea0003c00000 */
[----:B------:R0:W1:Y:S02]  /*1b980*/  SHFL.IDX P6, R14, R13, R12, R11 ;  /* 0x0000000c0d0e7389 */ /* 0x00006400000c000b */
[----:B01----:R-:W-:Y:S01]  /*1b990*/  ENDCOLLECTIVE ;  /* 0x000000000000791b */ /* 0x003fe20003800000 */
.L_x_5170:
        /* <DEDUP_REMOVED lines=13> */
.L_x_5171:
[----:B------:R-:W-:Y:S01]  /*1ba70*/  IMAD.MOV.U32 R2, RZ, RZ, R14 ;  /* 0x000000ffff027224 */ /* 0x000fe200078e000e */
[----:B------:R-:W-:Y:S06]  /*1ba80*/  BRA `(.L_x_5172) ;  /* 0xffffffb800ec7947 */ /* 0x000fec000383ffff */
.L_x_5079:
[----:B---3--:R3:W4:Y:S02]  /*1ba90*/  SYNCS.PHASECHK.TRANS64.TRYWAIT P0, [R4+URZ+0x2a840], R20 ;  /* 0x02a84014040075a7 */ /* 0x008724000800017f */
[----:B----4-:R-:W-:Y:S05]  /*1baa0*/  @!P0 NANOSLEEP.SYNCS 0x989680 ;  /* 0x009896800000895d */ /* 0x010fea0003900000 */
[----:B------:R-:W4:Y:S02]  /*1bab0*/  @!P0 SYNCS.PHASECHK.TRANS64 P0, [R4+URZ+0x2a840], R20 ;  /* 0x02a84014040085a7 */ /* 0x000f24000800007f */
[----:B----4-:R-:W-:Y:S05]  /*1bac0*/  @!P0 BRA `(.L_x_5079) ;  /* 0xfffffffc00f08947 */ /* 0x010fea000383ffff */
[----:B------:R-:W-:Y:S05]  /*1bad0*/  BRA `(.L_x_5173) ;  /* 0xffffffbc00447947 */ /* 0x000fea000383ffff */
.L_x_5080:
        /* <DEDUP_REMOVED lines=8> */
.L_x_5175:
[----:B------:R-:W-:Y:S05]  /*1bb60*/  BSYNC B0 ;  /* 0x0000000000007941 */ /* 0x000fea0003800000 */
.L_x_5174:
        /* <DEDUP_REMOVED lines=8> */
.L_x_5176:
[----:B------:R-:W-:Y:S02]  /*1bbf0*/  IMAD.MOV.U32 R13, RZ, RZ, R8 ;  /* 0x000000ffff0d7224 */ /* 0x000fe400078e0008 */
[----:B------:R-:W-:Y:S02]  /*1bc00*/  IMAD.MOV.U32 R12, RZ, RZ, 0x1 ;  /* 0x00000001ff0c7424 */ /* 0x000fe400078e00ff */
[----:B------:R-:W-:-:S07]  /*1bc10*/  IMAD.MOV.U32 R2, RZ, RZ, R14 ;  /* 0x000000ffff027224 */ /* 0x000fce00078e000e */
[----:B------:R-:W-:Y:S05]  /*1bc20*/  WARPSYNC.COLLECTIVE R15, `(.L_x_5177) ;  /* 0x000000000f087348 */ /* 0x000fea0003c00000 */
[----:B------:R0:W1:Y:S02]  /*1bc30*/  SHFL.IDX P6, R14, R13, R12, R11 ;  /* 0x0000000c0d0e7389 */ /* 0x00006400000c000b */
[----:B01----:R-:W-:Y:S01]  /*1bc40*/  ENDCOLLECTIVE ;  /* 0x000000000000791b */ /* 0x003fe20003800000 */
.L_x_5177:
        /* <DEDUP_REMOVED lines=13> */
.L_x_5178:
[----:B------:R-:W-:Y:S02]  /*1bd20*/  IMAD.MOV.U32 R13, RZ, RZ, R8 ;  /* 0x000000ffff0d7224 */ /* 0x000fe400078e0008 */
[----:B------:R-:W-:Y:S02]  /*1bd30*/  IMAD.MOV.U32 R12, RZ, RZ, 0x2 ;  /* 0x00000002ff0c7424 */ /* 0x000fe400078e00ff */
[----:B------:R-:W-:-:S07]  /*1bd40*/  IMAD.MOV.U32 R2, RZ, RZ, R14 ;  /* 0x000000ffff027224 */ /* 0x000fce00078e000e */
[----:B------:R-:W-:Y:S05]  /*1bd50*/  WARPSYNC.COLLECTIVE R15, `(.L_x_5179) ;  /* 0x000000000f087348 */ /* 0x000fea0003c00000 */
[----:B------:R0:W1:Y:S02]  /*1bd60*/  SHFL.IDX P6, R14, R13, R12, R11 ;  /* 0x0000000c0d0e7389 */ /* 0x00006400000c000b */
[----:B01----:R-:W-:Y:S01]  /*1bd70*/  ENDCOLLECTIVE ;  /* 0x000000000000791b */ /* 0x003fe20003800000 */
.L_x_5179:
        /* <DEDUP_REMOVED lines=13> */
.L_x_5180:
[----:B------:R-:W-:Y:S02]  /*1be50*/  IMAD.MOV.U32 R13, RZ, RZ, R8 ;  /* 0x000000ffff0d7224 */ /* 0x000fe400078e0008 */
[----:B------:R-:W-:Y:S02]  /*1be60*/  IMAD.MOV.U32 R12, RZ, RZ, 0x3 ;  /* 0x00000003ff0c7424 */ /* 0x000fe400078e00ff */
[----:B------:R-:W-:-:S07]  /*1be70*/  IMAD.MOV.U32 R2, RZ, RZ, R14 ;  /* 0x000000ffff027224 */ /* 0x000fce00078e000e */
[----:B------:R-:W-:Y:S05]  /*1be80*/  WARPSYNC.COLLECTIVE R15, `(.L_x_5181) ;  /* 0x000000000f087348 */ /* 0x000fea0003c00000 */
[----:B------:R0:W1:Y:S02]  /*1be90*/  SHFL.IDX P6, R14, R13, R12, R11 ;  /* 0x0000000c0d0e7389 */ /* 0x00006400000c000b */
[----:B01----:R-:W-:Y:S01]  /*1bea0*/  ENDCOLLECTIVE ;  /* 0x000000000000791b */ /* 0x003fe20003800000 */
.L_x_5181:
        /* <DEDUP_REMOVED lines=13> */
.L_x_5182:
[----:B------:R-:W-:Y:S01]  /*1bf80*/  IMAD.MOV.U32 R2, RZ, RZ, R14 ;  /* 0x000000ffff027224 */ /* 0x000fe200078e000e */
[----:B------:R-:W-:Y:S06]  /*1bf90*/  BRA `(.L_x_5183) ;  /* 0xffffffb800d87947 */ /* 0x000fec000383ffff */
.L_x_5085:
[----:B------:R0:W0:Y:S02]  /*1bfa0*/  SYNCS.PHASECHK.TRANS64.TRYWAIT P2, [R0+URZ+0x2a870], R2 ;  /* 0x02a87002000075a7 */ /* 0x000024000804017f */
[----:B0-----:R-:W-:Y:S05]  /*1bfb0*/  @!P2 NANOSLEEP.SYNCS 0x989680 ;  /* 0x009896800000a95d */ /* 0x001fea0003900000 */
[----:B------:R-:W0:Y:S02]  /*1bfc0*/  @!P2 SYNCS.PHASECHK.TRANS64 P2, [R0+URZ+0x2a870], R2 ;  /* 0x02a870020000a5a7 */ /* 0x000e24000804007f */
[----:B0-----:R-:W-:Y:S05]  /*1bfd0*/  @!P2 BRA `(.L_x_5085) ;  /* 0xfffffffc00f0a947 */ /* 0x001fea000383ffff */
[----:B------:R-:W-:Y:S05]  /*1bfe0*/  BRA `(.L_x_5184) ;  /* 0xffffffbc00447947 */ /* 0x000fea000383ffff */
.L_x_5087:
[----:B------:R0:W0:Y:S02]  /*1bff0*/  SYNCS.PHASECHK.TRANS64.TRYWAIT P2, [R0+URZ+0x2a860], R3 ;  /* 0x02a86003000075a7 */ /* 0x000024000804017f */
[----:B0-----:R-:W-:Y:S05]  /*1c000*/  @!P2 NANOSLEEP.SYNCS 0x989680 ;  /* 0x009896800000a95d */ /* 0x001fea0003900000 */
[----:B------:R-:W0:Y:S02]  /*1c010*/  @!P2 SYNCS.PHASECHK.TRANS64 P2, [R0+URZ+0x2a860], R3 ;  /* 0x02a860030000a5a7 */ /* 0x000e24000804007f */
[----:B0-----:R-:W-:Y:S05]  /*1c020*/  @!P2 BRA `(.L_x_5087) ;  /* 0xfffffffc00f0a947 */ /* 0x001fea000383ffff */
[----:B------:R-:W-:Y:S05]  /*1c030*/  BRA `(.L_x_5185) ;  /* 0xffffffbc00547947 */ /* 0x000fea000383ffff */
.L_x_5095:
[----:B0-----:R0:W2:Y:S02]  /*1c040*/  SYNCS.PHASECHK.TRANS64.TRYWAIT P1, [R2+URZ+0x2a870], R3 ;  /* 0x02a87003020075a7 */ /* 0x0010a4000802017f */
[----:B--2---:R-:W-:Y:S05]  /*1c050*/  @!P1 NANOSLEEP.SYNCS 0x989680 ;  /* 0x009896800000995d */ /* 0x004fea0003900000 */
[----:B------:R-:W2:Y:S02]  /*1c060*/  @!P1 SYNCS.PHASECHK.TRANS64 P1, [R2+URZ+0x2a870], R3 ;  /* 0x02a87003020095a7 */ /* 0x000ea4000802007f */
[----:B--2---:R-:W-:Y:S05]  /*1c070*/  @!P1 BRA `(.L_x_5095) ;  /* 0xfffffffc00f09947 */ /* 0x004fea000383ffff */
[----:B------:R-:W-:Y:S05]  /*1c080*/  BRA `(.L_x_5186) ;  /* 0xffffffc400a07947 */ /* 0x000fea000383ffff */
.L_x_5097:
[----:B0-----:R0:W2:Y:S02]  /*1c090*/  SYNCS.PHASECHK.TRANS64.TRYWAIT P1, [R2+URZ+0x2a860], R3 ;  /* 0x02a86003020075a7 */ /* 0x0010a4000802017f */
[----:B--2---:R-:W-:Y:S05]  /*1c0a0*/  @!P1 NANOSLEEP.SYNCS 0x989680 ;  /* 0x009896800000995d */ /* 0x004fea0003900000 */
[----:B------:R-:W2:Y:S02]  /*1c0b0*/  @!P1 SYNCS.PHASECHK.TRANS64 P1, [R2+URZ+0x2a860], R3 ;  /* 0x02a86003020095a7 */ /* 0x000ea4000802007f */
[----:B--2---:R-:W-:Y:S05]  /*1c0c0*/  @!P1 BRA `(.L_x_5097) ;  /* 0xfffffffc00f09947 */ /* 0x004fea000383ffff */
[----:B------:R-:W-:Y:S05]  /*1c0d0*/  BRA `(.L_x_5187) ;  /* 0xffffffc400ac7947 */ /* 0x000fea000383ffff */
.L_x_5111:
[----:B0-----:R0:W2:Y:S02]  /*1c0e0*/  SYNCS.PHASECHK.TRANS64.TRYWAIT P0, [R7+URZ+0x2a820], R0 ;  /* 0x02a82000070075a7 */ /* 0x0010a4000800017f */
[----:B--2---:R-:W-:Y:S05]  /*1c0f0*/  @!P0 NANOSLEEP.SYNCS 0x989680 ;  /* 0x009896800000895d */ /* 0x004fea0003900000 */
[----:B------:R-:W2:Y:S02]  /*1c100*/  @!P0 SYNCS.PHASECHK.TRANS64 P0, [R7+URZ+0x2a820], R0 ;  /* 0x02a82000070085a7 */ /* 0x000ea4000800007f */
[----:B--2---:R-:W-:Y:S05]  /*1c110*/  @!P0 BRA `(.L_x_5111) ;  /* 0xfffffffc00f08947 */ /* 0x004fea000383ffff */
[----:B------:R-:W-:Y:S05]  /*1c120*/  BRA `(.L_x_5188) ;  /* 0xffffffd800947947 */ /* 0x000fea000383ffff */
.L_x_5112:
        /* <DEDUP_REMOVED lines=8> */
[----:B01-3-5:R-:W-:Y:S05]  /*1c1b0*/  WARPSYNC.COLLECTIVE R15, `(.L_x_5190) ;  /* 0x000000000f087348 */ /* 0x02bfea0003c00000 */
[----:B------:R2:W4:Y:S02]  /*1c1c0*/  SHFL.IDX P6, R14, R13, R12, R11 ;  /* 0x0000000c0d0e7389 */ /* 0x00052400000c000b */
[----:B012345:R-:W-:Y:S01]  /*1c1d0*/  ENDCOLLECTIVE ;  /* 0x000000000000791b */ /* 0x03ffe20003800000 */
.L_x_5190:
[----:B------:R-:W-:Y:S05]  /*1c1e0*/  BSYNC B0 ;  /* 0x0000000000007941 */ /* 0x000fea0003800000 */
.L_x_5189:
[----:B------:R-:W-:Y:S05]  /*1c1f0*/  BRA `(.L_x_5191) ;  /* 0xffffffd8007c7947 */ /* 0x000fea000383ffff */
.L_x_5115:
[----:B------:R-:W-:Y:S01]  /*1c200*/  BSSY B1, `(.L_x_5192) ;  /* 0x0000006000017945 */ /* 0x000fe20003800000 */
[----:B------:R-:W-:-:S07]  /*1c210*/  IMAD.MOV.U32 R15, RZ, RZ, -0x1 ;  /* 0xffffffffff0f7424 */ /* 0x000fce00078e00ff */
[----:B01-3-5:R-:W-:Y:S05]  /*1c220*/  WARPSYNC.COLLECTIVE R15, `(.L_x_5193) ;  /* 0x000000000f0c7348 */ /* 0x02bfea0003c00000 */
[----:B------:R-:W-:Y:S02]  /*1c230*/  ELECT P6, UR62, PT ;  /* 0x00000000003e782f */ /* 0x000fe400038c0000 */
[----:B------:R-:W-:Y:S01]  /*1c240*/  MOV R14, UR62 ;  /* 0x0000003e000e7c02 */ /* 0x000fe20008000f00 */
[----:B01-3-5:R-:W-:Y:S10]  /*1c250*/  ENDCOLLECTIVE ;  /* 0x000000000000791b */ /* 0x02bff40003800000 */
.L_x_5193:
[----:B------:R-:W-:Y:S05]  /*1c260*/  BSYNC B1 ;  /* 0x0000000000017941 */ /* 0x000fea0003800000 */
.L_x_5192:
[----:B------:R-:W-:Y:S05]  /*1c270*/  BRA `(.L_x_5194) ;  /* 0xffffffd800747947 */ /* 0x000fea000383ffff */
.L_x_5117:
[----:B0-----:R0:W2:Y:S02]  /*1c280*/  SYNCS.PHASECHK.TRANS64.TRYWAIT P1, [R5+URZ+0x2a840], R0 ;  /* 0x02a84000050075a7 */ /* 0x0010a4000802017f */
[----:B--2---:R-:W-:Y:S05]  /*1c290*/  @!P1 NANOSLEEP.SYNCS 0x989680 ;  /* 0x009896800000995d */ /* 0x004fea0003900000 */
[----:B------:R-:W2:Y:S02]  /*1c2a0*/  @!P1 SYNCS.PHASECHK.TRANS64 P1, [R5+URZ+0x2a840], R0 ;  /* 0x02a84000050095a7 */ /* 0x000ea4000802007f */
[----:B--2---:R-:W-:Y:S05]  /*1c2b0*/  @!P1 BRA `(.L_x_5117) ;  /* 0xfffffffc00f09947 */ /* 0x004fea000383ffff */
[----:B------:R-:W-:Y:S05]  /*1c2c0*/  BRA `(.L_x_5195) ;  /* 0xffffffd800947947 */ /* 0x000fea000383ffff */
.L_x_5119:
[----:B--2---:R2:W4:Y:S02]  /*1c2d0*/  SYNCS.PHASECHK.TRANS64.TRYWAIT P1, [R3+URZ+0x2a840], R2 ;  /* 0x02a84002030075a7 */ /* 0x004524000802017f */
[----:B----4-:R-:W-:Y:S05]  /*1c2e0*/  @!P1 NANOSLEEP.SYNCS 0x989680 ;  /* 0x009896800000995d */ /* 0x010fea0003900000 */
[----:B------:R-:W4:Y:S02]  /*1c2f0*/  @!P1 SYNCS.PHASECHK.TRANS64 P1, [R3+URZ+0x2a840], R2 ;  /* 0x02a84002030095a7 */ /* 0x000f24000802007f */
[----:B----4-:R-:W-:Y:S05]  /*1c300*/  @!P1 BRA `(.L_x_5119) ;  /* 0xfffffffc00f09947 */ /* 0x010fea000383ffff */
[----:B------:R-:W-:Y:S05]  /*1c310*/  BRA `(.L_x_5196) ;  /* 0xffffffd800a07947 */ /* 0x000fea000383ffff */
.L_x_5121:
[----:B----4-:R4:W0:Y:S02]  /*1c320*/  SYNCS.PHASECHK.TRANS64.TRYWAIT P1, [R5+URZ+0x2a860], R0 ;  /* 0x02a86000050075a7 */ /* 0x010824000802017f */
[----:B0-----:R-:W-:Y:S05]  /*1c330*/  @!P1 NANOSLEEP.SYNCS 0x989680 ;  /* 0x009896800000995d */ /* 0x001fea0003900000 */
[----:B------:R-:W0:Y:S02]  /*1c340*/  @!P1 SYNCS.PHASECHK.TRANS64 P1, [R5+URZ+0x2a860], R0 ;  /* 0x02a86000050095a7 */ /* 0x000e24000802007f */
[----:B0-----:R-:W-:Y:S05]  /*1c350*/  @!P1 BRA `(.L_x_5121) ;  /* 0xfffffffc00f09947 */ /* 0x001fea000383ffff */
[----:B------:R-:W-:Y:S05]  /*1c360*/  BRA `(.L_x_5197) ;  /* 0xffffffd8009c7947 */ /* 0x000fea000383ffff */
.L_x_5123:
[----:B------:R0:W0:Y:S02]  /*1c370*/  SYNCS.PHASECHK.TRANS64.TRYWAIT P1, [R3+URZ+0x2a860], R2 ;  /* 0x02a86002030075a7 */ /* 0x000024000802017f */
[----:B0-----:R-:W-:Y:S05]  /*1c380*/  @!P1 NANOSLEEP.SYNCS 0x989680 ;  /* 0x009896800000995d */ /* 0x001fea0003900000 */
[----:B------:R-:W0:Y:S02]  /*1c390*/  @!P1 SYNCS.PHASECHK.TRANS64 P1, [R3+URZ+0x2a860], R2 ;  /* 0x02a86002030095a7 */ /* 0x000e24000802007f */
[----:B0-----:R-:W-:Y:S05]  /*1c3a0*/  @!P1 BRA `(.L_x_5123) ;  /* 0xfffffffc00f09947 */ /* 0x001fea000383ffff */
[----:B------:R-:W-:Y:S05]  /*1c3b0*/  BRA `(.L_x_5198) ;  /* 0xffffffd800987947 */ /* 0x000fea000383ffff */
.L_x_5125:
[----:B------:R0:W0:Y:S02]  /*1c3c0*/  SYNCS.PHASECHK.TRANS64.TRYWAIT P1, [R5+URZ+0x2a880], R0 ;  /* 0x02a88000050075a7 */ /* 0x000024000802017f */
[----:B0-----:R-:W-:Y:S05]  /*1c3d0*/  @!P1 NANOSLEEP.SYNCS 0x989680 ;  /* 0x009896800000995d */ /* 0x001fea0003900000 */
[----:B------:R-:W0:Y:S02]  /*1c3e0*/  @!P1 SYNCS.PHASECHK.TRANS64 P1, [R5+URZ+0x2a880], R0 ;  /* 0x02a88000050095a7 */ /* 0x000e24000802007f */
[----:B0-----:R-:W-:Y:S05]  /*1c3f0*/  @!P1 BRA `(.L_x_5125) ;  /* 0xfffffffc00f09947 */ /* 0x001fea000383ffff */
[----:B------:R-:W-:Y:S05]  /*1c400*/  BRA `(.L_x_5199) ;  /* 0xffffffd800947947 */ /* 0x000fea000383ffff */
.L_x_5200:
        /* <DEDUP_REMOVED lines=15> */
.L_x_15838:


//--------------------- .text._ZN7cutlass13device_kernelIN5flash11enable_sm90INS1_16FlashAttnFwdSm90INS1_25CollectiveMainloopFwdSm90ILi2EN4cute5tupleIJNS5_1CILi1EEES8_S8_EEENS6_IJNS7_ILi128EEESA_NS7_ILi192EEEEEELi192ENS_12float_e4m3_tEfNS_4arch4Sm90ELb0ELb1ELb1ELb1ELb1ELb1ELb0ELb1ELb1ELb1ELb0ELb0EEENS1_21CollectiveEpilogueFwdINS6_IJSA_SB_SA_EEES9_NS_10bfloat16_tESF_Li256ELb1ELb1ELb0ELb1EEENS1_36VarlenDynamicPersistentTileSchedulerILi128ELi128ELi256ELi128ELb0ELb1ELb1ELb1ELb0ELb1EEEEEEEEEvNT_6ParamsE --------------------------
	.section	.text._ZN7cutlass13device_kernelIN5flash11enable_sm90INS1_16FlashAttnFwdSm90INS1_25CollectiveMainloopFwdSm90ILi2EN4cute5tupleIJNS5_1CILi1EEES8_S8_EEENS6_IJNS7_ILi128EEESA_NS7_ILi192EEEEEELi192ENS_12float_e4m3_tEfNS_4arch4Sm90ELb0ELb1ELb1ELb1ELb1ELb1ELb0ELb1ELb1ELb1ELb0ELb0EEENS1_21CollectiveEpilogueFwdINS6_IJSA_SB_SA_EEES9_NS_10bfloat16_tESF_Li256ELb1ELb1ELb0ELb1EEENS1_36VarlenDynamicPersistentTileSchedulerILi128ELi128ELi256ELi128ELb0ELb1ELb1ELb1ELb0ELb1EEEEEEEEEvNT_6ParamsE,"ax",@progbits
	.align	128
.text._ZN7cutlass13device_kernelIN5flash11enable_sm90INS1_16FlashAttnFwdSm90INS1_25CollectiveMainloopFwdSm90ILi2EN4cute5tupleIJNS5_1CILi1EEES8_S8_EEENS6_IJNS7_ILi128EEESA_NS7_ILi192EEEEEELi192ENS_12float_e4m3_tEfNS_4arch4Sm90ELb0ELb1ELb1ELb1ELb1ELb1ELb0ELb1ELb1ELb1ELb0ELb0EEENS1_21CollectiveEpilogueFwdINS6_IJSA_SB_SA_EEES9_NS_10bfloat16_tESF_Li256ELb1ELb1ELb0ELb1EEENS1_36VarlenDynamicPersistentTileSchedulerILi128ELi128ELi256ELi128ELb0ELb1ELb1ELb1ELb0ELb1EEEEEEEEEvNT_6ParamsE:
        .type           _ZN7cutlass13device_kernelIN5flash11enable_sm90INS1_16FlashAttnFwdSm90INS1_25CollectiveMainloopFwdSm90ILi2EN4cute5tupleIJNS5_1CILi1EEES8_S8_EEENS6_IJNS7_ILi128EEESA_NS7_ILi192EEEEEELi192ENS_12float_e4m3_tEfNS_4arch4Sm90ELb0ELb1ELb1ELb1ELb1ELb1ELb0ELb1ELb1ELb1ELb0ELb0EEENS1_21CollectiveEpilogueFwdINS6_IJSA_SB_SA_EEES9_NS_10bfloat16_tESF_Li256ELb1ELb1ELb0ELb1EEENS1_36VarlenDynamicPersistentTileSchedulerILi128ELi128ELi256ELi128ELb0ELb1ELb1ELb1ELb0ELb1EEEEEEEEEvNT_6ParamsE,@function
        .size           _ZN7cutlass13device_kernelIN5flash11enable_sm90INS1_16FlashAttnFwdSm90INS1_25CollectiveMainloopFwdSm90ILi2EN4cute5tupleIJNS5_1CILi1EEES8_S8_EEENS6_IJNS7_ILi128EEESA_NS7_ILi192EEEEEELi192ENS_12float_e4m3_tEfNS_4arch4Sm90ELb0ELb1ELb1ELb1ELb1ELb1ELb0ELb1ELb1ELb1ELb0ELb0EEENS1_21CollectiveEpilogueFwdINS6_IJSA_SB_SA_EEES9_NS_10bfloat16_tESF_Li256ELb1ELb1ELb0ELb1EEENS1_36VarlenDynamicPersistentTileSchedulerILi128ELi128ELi256ELi128ELb0ELb1ELb1ELb1ELb0ELb1EEEEEEEEEvNT_6ParamsE,(.L_x_15839 - _ZN7cutlass13device_kernelIN5flash11enable_sm90INS1_16FlashAttnFwdSm90INS1_25CollectiveMainloopFwdSm90ILi2EN4cute5tupleIJNS5_1CILi1EEES8_S8_EEENS6_IJNS7_ILi128EEESA_NS7_ILi192EEEEEELi192ENS_12float_e4m3_tEfNS_4arch4Sm90ELb0ELb1ELb1ELb1ELb1ELb1ELb0ELb1ELb1ELb1ELb0ELb0EEENS1_21CollectiveEpilogueFwdINS6_IJSA_SB_SA_EEES9_NS_10bfloat16_tESF_Li256ELb1ELb1ELb0ELb1EEENS1_36VarlenDynamicPersistentTileSchedulerILi128ELi128ELi256ELi128ELb0ELb1ELb1ELb1ELb0ELb1EEEEEEEEEvNT_6ParamsE)
        .other          _ZN7cutlass13device_kernelIN5flash11enable_sm90INS1_16FlashAttnFwdSm90INS1_25CollectiveMainloopFwdSm90ILi2EN4cute5tupleIJNS5_1CILi1EEES8_S8_EEENS6_IJNS7_ILi128EEESA_NS7_ILi192EEEEEELi192ENS_12float_e4m3_tEfNS_4arch4Sm90ELb0ELb1ELb1ELb1ELb1ELb1ELb0ELb1ELb1ELb1ELb0ELb0EEENS1_21CollectiveEpilogueFwdINS6_IJSA_SB_SA_EEES9_NS_10bfloat16_tESF_Li256ELb1ELb1ELb0ELb1EEENS1_36VarlenDynamicPersistentTileSchedulerILi128ELi128ELi256ELi128ELb0ELb1ELb1ELb1ELb0ELb1EEEEEEEEEvNT_6ParamsE,@"STO_CUDA_ENTRY STV_DEFAULT"
_ZN7cutlass13device_kernelIN5flash11enable_sm90INS1_16FlashAttnFwdSm90INS1_25CollectiveMainloopFwdSm90ILi2EN4cute5tupleIJNS5_1CILi1EEES8_S8_EEENS6_IJNS7_ILi128EEESA_NS7_ILi192EEEEEELi192ENS_12float_e4m3_tEfNS_4arch4Sm90ELb0ELb1ELb1ELb1ELb1ELb1ELb0ELb1ELb1ELb1ELb0ELb0EEENS1_21CollectiveEpilogueFwdINS6_IJSA_SB_SA_EEES9_NS_10bfloat16_tESF_Li256ELb1ELb1ELb0ELb1EEENS1_36VarlenDynamicPersistentTileSchedulerILi128ELi128ELi256ELi128ELb0ELb1ELb1ELb1ELb0ELb1EEEEEEEEEvNT_6ParamsE:
        /* <DEDUP_REMOVED lines=18> */
.L_x_5202:
[----:B------:R-:W-:Y:S05]  /*0120*/  BSYNC B0 ;  /* 0x0000000000007941 */ /* 0x000fea0003800000 */
.L_x_5201:
        /* <DEDUP_REMOVED lines=41> */
.L_x_5203:
        /* <DEDUP_REMOVED lines=22> */
.L_x_5204:
        /* <DEDUP_REMOVED lines=18> */
.L_x_5205:
        /* <DEDUP_REMOVED lines=22> */
.L_x_5206:
        /* <DEDUP_REMOVED lines=23> */
.L_x_5207:
        /* <DEDUP_REMOVED lines=8> */
.L_x_5210:
        /* <DEDUP_REMOVED lines=20> */
[----:B------:R-:W-:Y:S02]  /*0ad0*/  R2UR UR39, R16 ;  /* 0x00000000102772ca */ /* 0x000fe400000e0000 */
[----:B------:R-:W-:Y:S01]  /*0ae0*/  CS2R R200, SRZ ;  /* 0x0000000000c87805 */ /* 0x000fe2000001ff00 */
[----:B------:R-:W-:Y:S01]  /*0af0*/  IMAD.MOV.U32 R210, RZ, RZ, RZ ;  /* 0x000000ffffd27224 */ /* 0x000fe200078e00ff */
[----:B------:R-:W-:Y:S01]  /*0b00*/  ULOP3.LUT UR40, UR36, 0x1, URZ, 0xfc, !UPT ;  /* 0x0000000124287892 */ /* 0x000fe2000f8efc3f */
[----:B------:R-:W-:-:S08]  /*0b10*/  UMOV UR37, URZ ;  /* 0x0000003f00257c82 */ /* 0x000fd00008000000 */
[----:B------:R-:W-:Y:S01]  /*0b20*/  UIADD3 UR39, UR39, 0x18400, URZ ;  /* 0x0001840027277890 */ /* 0x000fe2000fffe03f */
[----:B0-----:R-:W-:-:S05]  /*0b30*/  VIADD R18, R0, 0xffffff80 ;  /* 0xffffff8000127836 */ /* 0x001fca0000000000 */
[----:B------:R-:W-:Y:S02]  /*0b40*/  SHF.R.S32.HI R0, RZ, 0x1f, R18 ;  /* 0x0000001fff007819 */ /* 0x000fe40000011412 */
[-C--:B------:R-:W-:Y:S02]  /*0b50*/  LEA.HI R4, R18, R18.reuse, RZ, 0x1 ;  /* 0x0000001212047211 */ /* 0x080fe400078f08ff */
[CC--:B------:R-:W-:Y:S02]  /*0b60*/  LEA.HI R2, R0.reuse, R18.reuse, RZ, 0x5 ;  /* 0x0000001200027211 */ /* 0x0c0fe400078f28ff */
[----:B------:R-:W-:Y:S02]  /*0b70*/  LEA.HI R7, R0, R18, RZ, 0x4 ;  /* 0x0000001200077211 */ /* 0x000fe400078f20ff */
[----:B------:R-:W-:Y:S01]  /*0b80*/  SHF.R.S32.HI R211, RZ, 0x1, R4 ;  /* 0x00000001ffd37819 */ /* 0x000fe20000011404 */
[----:B------:R-:W-:Y:S01]  /*0b90*/  IMAD.SHL.U32 R3, R2, 0x20, RZ ;  /* 0x0000002002037824 */ /* 0x000fe200078e00ff */
[----:B------:R-:W-:-:S02]  /*0ba0*/  LOP3.LUT R2, R7, 0x3fffff0, RZ, 0xc0, !PT ;  /* 0x03fffff007027812 */ /* 0x000fc400078ec0ff */
[----:B------:R-:W-:Y:S02]  /*0bb0*/  SHF.R.S32.HI R8, RZ, 0x4, R7 ;  /* 0x00000004ff087819 */ /* 0x000fe40000011407 */
[----:B------:R-:W-:Y:S01]  /*0bc0*/  LOP3.LUT R5, R3, 0xfffffc00, RZ, 0xc0, !PT ;  /* 0xfffffc0003057812 */ /* 0x000fe200078ec0ff */
[----:B------:R-:W-:Y:S01]  /*0bd0*/  IMAD.IADD R2, R18, 0x1, -R2 ;  /* 0x0000000112027824 */ /* 0x000fe200078e0a02 */
[C---:B------:R-:W-:Y:S02]  /*0be0*/  LOP3.LUT R3, R4.reuse, 0xfffffffe, RZ, 0xc0, !PT ;  /* 0xfffffffe04037812 */ /* 0x040fe400078ec0ff */
[----:B------:R-:W-:Y:S01]  /*0bf0*/  LEA.HI R4, R4, R211, RZ, 0x1 ;  /* 0x000000d304047211 */ /* 0x000fe200078f08ff */
[----:B------:R-:W-:Y:S01]  /*0c00*/  IMAD R10, R2, 0x40, R5 ;  /* 0x00000040020a7824 */ /* 0x000fe200078e0205 */
[-C--:B------:R-:W-:Y:S01]  /*0c10*/  LEA.HI R2, R0, R18.reuse, RZ, 0x7 ;  /* 0x0000001200027211 */ /* 0x080fe200078f38ff */
[----:B------:R-:W-:Y:S01]  /*0c20*/  IMAD.IADD R15, R18, 0x1, -R3 ;  /* 0x00000001120f7824 */ /* 0x000fe200078e0a03 */
[----:B------:R-:W-:-:S02]  /*0c30*/  LEA.HI R5, R0, R18, RZ, 0x2 ;  /* 0x0000001200057211 */ /* 0x000fc400078f10ff */
[----:B------:R-:W-:Y:S01]  /*0c40*/  LOP3.LUT R9, R2, 0xffffff80, RZ, 0xc0, !PT ;  /* 0xffffff8002097812 */ /* 0x000fe200078ec0ff */
[----:B------:R-:W-:Y:S01]  /*0c50*/  IMAD.SHL.U32 R206, R15, 0x8, RZ ;  /* 0x000000080fce7824 */ /* 0x000fe200078e00ff */
[----:B------:R-:W-:Y:S02]  /*0c60*/  LOP3.LUT R6, R4, 0x3fffffe, RZ, 0xc0, !PT ;  /* 0x03fffffe04067812 */ /* 0x000fe400078ec0ff */
[----:B------:R-:W-:Y:S01]  /*0c70*/  SHF.R.S32.HI R3, RZ, 0x2, R5 ;  /* 0x00000002ff037819 */ /* 0x000fe20000011405 */
[----:B------:R-:W-:Y:S01]  /*0c80*/  IMAD.IADD R13, R18, 0x1, -R9 ;  /* 0x00000001120d7824 */ /* 0x000fe200078e0a09 */
[----:B------:R-:W-:Y:S01]  /*0c90*/  LEA.HI R7, R7, R8, RZ, 0x1 ;  /* 0x0000000807077211 */ /* 0x000fe200078f08ff */
[----:B------:R-:W-:Y:S01]  /*0ca0*/  IMAD.IADD R6, R211, 0x1, -R6 ;  /* 0x00000001d3067824 */ /* 0x000fe200078e0a06 */
[----:B------:R-:W-:Y:S01]  /*0cb0*/  SHF.R.S32.HI R4, RZ, 0x1f, R5 ;  /* 0x0000001fff047819 */ /* 0x000fe20000011405 */
[----:B------:R-:W-:Y:S01]  /*0cc0*/  VIADD R222, R206, 0x20 ;  /* 0x00000020cede7836 */ /* 0x000fe20000000000 */
[----:B------:R-:W-:Y:S01]  /*0cd0*/  LOP3.LUT R7, R7, 0x1ffffffe, RZ, 0xc0, !PT ;  /* 0x1ffffffe07077812 */ /* 0x000fe200078ec0ff */
[----:B------:R-:W-:Y:S01]  /*0ce0*/  IMAD R217, R8, 0x8, R6 ;  /* 0x0000000808d97824 */ /* 0x000fe200078e0206 */
[----:B------:R-:W-:Y:S01]  /*0cf0*/  LEA.HI R4, R4, R3, RZ, 0x2 ;  /* 0x0000000304047211 */ /* 0x000fe200078f10ff */
[----:B------:R-:W-:Y:S01]  /*0d00*/  IMAD.IADD R9, R206, 0x1, R222 ;  /* 0x00000001ce097824 */ /* 0x000fe200078e02de */
[----:B------:R-:W-:Y:S01]  /*0d10*/  SHF.R.S32.HI R6, RZ, 0x1f, R13 ;  /* 0x0000001fff067819 */ /* 0x000fe2000001140d */
[----:B------:R-:W-:Y:S01]  /*0d20*/  IMAD.IADD R7, R8, 0x1, -R7 ;  /* 0x0000000108077824 */ /* 0x000fe200078e0a07 */
[----:B------:R-:W-:Y:S01]  /*0d30*/  LOP3.LUT R4, R4, 0xfffffffc, RZ, 0xc0, !PT ;  /* 0xfffffffc04047812 */ /* 0x000fe200078ec0ff */
[----:B------:R-:W-:Y:S01]  /*0d40*/  VIADD R223, R206, 0x10 ;  /* 0x00000010cedf7836 */ /* 0x000fe20000000000 */
[----:B------:R-:W-:Y:S01]  /*0d50*/  LEA.HI R8, R6, R13, RZ, 0x2 ;  /* 0x0000000d06087211 */ /* 0x000fe200078f10ff */
[----:B------:R-:W-:Y:S01]  /*0d60*/  IMAD R7, R7, 0x8, R10 ;  /* 0x0000000807077824 */ /* 0x000fe200078e020a */
[----:B------:R-:W-:Y:S01]  /*0d70*/  SHF.R.S32.HI R17, RZ, 0x7, R2 ;  /* 0x00000007ff117819 */ /* 0x000fe20000011402 */
[----:B------:R-:W-:Y:S01]  /*0d80*/  IMAD.IADD R20, R3, 0x1, -R4 ;  /* 0x0000000103147824 */ /* 0x000fe200078e0a04 */
[--C-:B------:R-:W-:Y:S01]  /*0d90*/  SHF.R.S32.HI R3, RZ, 0x2, R8.reuse ;  /* 0x00000002ff037819 */ /* 0x100fe20000011408 */
[C---:B------:R-:W-:Y:S01]  /*0da0*/  VIADD R224, R206.reuse, 0x40 ;  /* 0x00000040cee07836 */ /* 0x040fe20000000000 */
[----:B------:R-:W-:Y:S01]  /*0db0*/  SHF.R.S32.HI R4, RZ, 0x1f, R8 ;  /* 0x0000001fff047819 */ /* 0x000fe20000011408 */
[----:B------:R-:W-:Y:S01]  /*0dc0*/  VIADD R225, R206, 0x30 ;  /* 0x00000030cee17836 */ /* 0x000fe20000000000 */
[----:B------:R-:W-:Y:S01]  /*0dd0*/  SHF.R.S32.HI R12, RZ, 0x1f, R9 ;  /* 0x0000001fff0c7819 */ /* 0x000fe20000011409 */
[----:B------:R-:W-:Y:S01]  /*0de0*/  STL [R1+0x4], R20 ;  /* 0x0000041401007387 */ /* 0x000fe20000100800 */
[----:B------:R-:W-:Y:S01]  /*0df0*/  LEA.HI R4, R4, R3, RZ, 0x3 ;  /* 0x0000000304047211 */ /* 0x000fe200078f18ff */
[----:B------:R-:W-:Y:S01]  /*0e00*/  IMAD.IADD R11, R206, 0x1, R224 ;  /* 0x00000001ce0b7824 */ /* 0x000fe200078e02e0 */
[----:B------:R-:W-:Y:S01]  /*0e10*/  LEA.HI R6, R6, R13, RZ, 0x5 ;  /* 0x0000000d06067211 */ /* 0x000fe200078f28ff */
[----:B------:R0:W-:Y:S01]  /*0e20*/  STL [R1+0x50], R7 ;  /* 0x0000500701007387 */ /* 0x0001e20000100800 */
[----:B------:R-:W-:Y:S01]  /*0e30*/  LOP3.LUT R4, R4, 0xfffffff8, RZ, 0xc0, !PT ;  /* 0xfffffff804047812 */ /* 0x000fe200078ec0ff */
[----:B------:R-:W-:Y:S01]  /*0e40*/  VIADD R226, R206, 0x50 ;  /* 0x00000050cee27836 */ /* 0x000fe20000000000 */
[----:B------:R-:W-:Y:S01]  /*0e50*/  LEA.HI R2, R2, R17, RZ, 0x1 ;  /* 0x0000001102027211 */ /* 0x000fe200078f08ff */
[----:B------:R-:W-:Y:S01]  /*0e60*/  IMAD.SHL.U32 R215, R20, 0x80, RZ ;  /* 0x0000008014d77824 */ /* 0x000fe200078e00ff */
[CC--:B------:R-:W-:Y:S01]  /*0e70*/  LEA.HI R10, R12.reuse, R9.reuse, RZ, 0x4 ;  /* 0x000000090c0a7211 */ /* 0x0c0fe200078f20ff */
[----:B------:R-:W-:Y:S01]  /*0e80*/  IMAD.IADD R3, R3, 0x1, -R4 ;  /* 0x0000000103037824 */ /* 0x000fe200078e0a04 */
[----:B------:R-:W-:Y:S01]  /*0e90*/  LEA.HI R9, R12, R9, RZ, 0x6 ;  /* 0x000000090c097211 */ /* 0x000fe200078f30ff */
[----:B------:R-:W-:Y:S01]  /*0ea0*/  IMAD.SHL.U32 R217, R217, 0x40, RZ ;  /* 0x00000040d9d97824 */ /* 0x000fe200078e00ff */
[----:B------:R-:W-:-:S02]  /*0eb0*/  SHF.R.S32.HI R6, RZ, 0x5, R6 ;  /* 0x00000005ff067819 */ /* 0x000fc40000011406 */
[----:B------:R-:W-:Y:S01]  /*0ec0*/  LOP3.LUT R2, R2, 0x3fffffe, RZ, 0xc0, !PT ;  /* 0x03fffffe02027812 */ /* 0x000fe200078ec0ff */
[----:B------:R-:W-:Y:S01]  /*0ed0*/  IMAD.SHL.U32 R9, R9, 0x80, RZ ;  /* 0x0000008009097824 */ /* 0x000fe200078e00ff */
[----:B------:R-:W-:Y:S01]  /*0ee0*/  LEA.HI R0, R0, R18, RZ, 0x3 ;  /* 0x0000001200007211 */ /* 0x000fe200078f18ff */
[----:B------:R-:W-:Y:S01]  /*0ef0*/  IMAD R3, R6, 0x10, R3 ;  /* 0x0000001006037824 */ /* 0x000fe200078e0203 */
[----:B------:R-:W-:Y:S01]  /*0f00*/  LOP3.LUT R5, R5, 0xfffffffc, RZ, 0xc0, !PT ;  /* 0xfffffffc05057812 */ /* 0x000fe200078ec0ff */
[----:B------:R-:W-:Y:S01]  /*0f10*/  IMAD.IADD R2, R17, 0x1, -R2 ;  /* 0x0000000111027824 */ /* 0x000fe200078e0a02 */
[----:B------:R-:W-:Y:S01]  /*0f20*/  LOP3.LUT R6, R9, 0xffffe000, RZ, 0xc0, !PT ;  /* 0xffffe00009067812 */ /* 0x000fe200078ec0ff */
[----:B------:R-:W-:Y:S01]  /*0f30*/  IMAD.MOV.U32 R17, RZ, RZ, RZ ;  /* 0x000000ffff117224 */ /* 0x000fe200078e00ff */
[----:B------:R-:W-:Y:S01]  /*0f40*/  SHF.R.S32.HI R14, RZ, 0x1f, R11 ;  /* 0x0000001fff0e7819 */ /* 0x000fe2000001140b */
[----:B------:R-:W-:Y:S01]  /*0f50*/  IMAD R9, R2, 0x40, R3 ;  /* 0x0000004002097824 */ /* 0x000fe200078e0203 */
[----:B------:R-:W-:Y:S01]  /*0f60*/  LOP3.LUT R2, R0, 0xfffffff8, RZ, 0xc0, !PT ;  /* 0xfffffff800027812 */ /* 0x000fe200078ec0ff */
[----:B------:R-:W-:Y:S01]  /*0f70*/  IMAD.IADD R5, R18, 0x1, -R5 ;  /* 0x0000000112057824 */ /* 0x000fe200078e0a05 */
[----:B------:R-:W-:-:S02]  /*0f80*/  LEA.HI R214, R14, R11, RZ, 0x4 ;  /* 0x0000000b0ed67211 */ /* 0x000fc400078f20ff */
[----:B------:R-:W-:Y:S01]  /*0f90*/  STL [R1+0x4c], R9 ;  /* 0x00004c0901007387 */ /* 0x000fe20000100800 */
[----:B------:R-:W-:Y:S01]  /*0fa0*/  IMAD.IADD R3, R18, 0x1, -R2 ;  /* 0x0000000112037824 */ /* 0x000fe200078e0a02 */
[----:B------:R-:W-:Y:S01]  /*0fb0*/  LEA.HI R4, R5, R5, RZ, 0x1 ;  /* 0x0000000505047211 */ /* 0x000fe200078f08ff */
[----:B------:R-:W-:Y:S01]  /*0fc0*/  IMAD.SHL.U32 R18, R15, 0x10, RZ ;  /* 0x000000100f127824 */ /* 0x000fe200078e00ff */
[----:B------:R-:W-:Y:S01]  /*0fd0*/  LEA.HI R11, R14, R11, RZ, 0x6 ;  /* 0x0000000b0e0b7211 */ /* 0x000fe200078f30ff */
[----:B------:R-:W-:Y:S01]  /*0fe0*/  IMAD.SHL.U32 R228, R3, 0x8, RZ ;  /* 0x0000000803e47824 */ /* 0x000fe200078e00ff */
[----:B------:R-:W-:Y:S01]  /*0ff0*/  LOP3.LUT R4, R4, 0x1ffffffe, RZ, 0xc0, !PT ;  /* 0x1ffffffe04047812 */ /* 0x000fe200078ec0ff */
[----:B------:R-:W-:Y:S01]  /*1000*/  VIADD R208, R18, 0x60 ;  /* 0x0000006012d07836 */ /* 0x000fe20000000000 */
[----:B------:R-:W-:Y:S01]  /*1010*/  LOP3.LUT R215, R215, 0x180, RZ, 0xc0, !PT ;  /* 0x00000180d7d77812 */ /* 0x000fe200078ec0ff */
[----:B------:R-:W-:Y:S01]  /*1020*/  VIADD R2, R228, 0x40 ;  /* 0x00000040e4027836 */ /* 0x000fe20000000000 */
[----:B------:R-:W-:Y:S01]  /*1030*/  SHF.R.S32.HI R3, RZ, 0x1f, R228 ;  /* 0x0000001fff037819 */ /* 0x000fe200000114e4 */
[----:B------:R-:W-:Y:S01]  /*1040*/  IMAD.IADD R4, R5, 0x1, -R4 ;  /* 0x0000000105047824 */ /* 0x000fe200078e0a04 */
[----:B------:R-:W-:Y:S01]  /*1050*/  SHF.R.S32.HI R3, RZ, 0x1f, R223 ;  /* 0x0000001fff037819 */ /* 0x000fe200000114df */
[----:B------:R-:W-:Y:S01]  /*1060*/  IMAD.SHL.U32 R12, R11, 0x80, RZ ;  /* 0x000000800b0c7824 */ /* 0x000fe200078e00ff */
[----:B------:R-:W-:Y:S01]  /*1070*/  SHF.R.S32.HI R5, RZ, 0x1f, R222 ;  /* 0x0000001fff057819 */ /* 0x000fe200000114de */
[----:B------:R-:W-:Y:S01]  /*1080*/  VIADD R209, R18, 0xa0 ;  /* 0x000000a012d17836 */ /* 0x000fe20000000000 */
[----:B------:R-:W-:Y:S01]  /*1090*/  SHF.R.S32.HI R0, RZ, 0x3, R0 ;  /* 0x00000003ff007819 */ /* 0x000fe20000011400 */
[----:B------:R1:W-:Y:S01]  /*10a0*/  STL [R1+0x3c], R3 ;  /* 0x00003c0301007387 */ /* 0x0003e20000100800 */
[----:B------:R-:W-:Y:S01]  /*10b0*/  VIADD R0, R228, 0x80 ;  /* 0x00000080e4007836 */ /* 0x000fe20000000000 */
[----:B------:R-:W-:Y:S01]  /*10c0*/  SHF.R.U32.HI R216, RZ, 0x3, R215 ;  /* 0x00000003ffd87819 */ /* 0x000fe200000116d7 */
[----:B------:R-:W-:Y:S01]  /*10d0*/  IMAD R227, R4, 0x8, R9 ;  /* 0x0000000804e37824 */ /* 0x000fe200078e0209 */
[----:B------:R2:W-:Y:S01]  /*10e0*/  STL [R1+0x38], R5 ;  /* 0x0000380501007387 */ /* 0x0005e20000100800 */
[----:B0-----:R-:W-:-:S02]  /*10f0*/  LOP3.LUT R7, R215, 0x30, R10, 0xf8, !PT ;  /* 0x00000030d7077812 */ /* 0x001fc400078ef80a */
[----:B------:R-:W-:Y:S02]  /*1100*/  LOP3.LUT R11, R215, 0x30, R214, 0xf8, !PT ;  /* 0x00000030d70b7812 */ /* 0x000fe400078ef8d6 */
[----:B------:R-:W-:Y:S02]  /*1110*/  SHF.R.S32.HI R2, RZ, 0x1f, R2 ;  /* 0x0000001fff027819 */ /* 0x000fe40000011402 */
[----:B-1----:R-:W-:Y:S02]  /*1120*/  SHF.R.S32.HI R3, RZ, 0x1f, R225 ;  /* 0x0000001fff037819 */ /* 0x002fe400000114e1 */
[----:B------:R-:W-:Y:S02]  /*1130*/  SHF.R.S32.HI R2, RZ, 0x1f, R0 ;  /* 0x0000001fff027819 */ /* 0x000fe40000011400 */
[----:B--2---:R-:W-:Y:S01]  /*1140*/  SHF.R.S32.HI R5, RZ, 0x1f, R224 ;  /* 0x0000001fff057819 */ /* 0x004fe200000114e0 */
[----:B------:R0:W-:Y:S01]  /*1150*/  STL [R1+0x34], R3 ;  /* 0x0000340301007387 */ /* 0x0001e20000100800 */
[----:B------:R-:W-:-:S02]  /*1160*/  LOP3.LUT R7, R7, R216, RZ, 0x3c, !PT ;  /* 0x000000d807077212 */ /* 0x000fc400078e3cff */
[----:B------:R-:W-:Y:S01]  /*1170*/  LOP3.LUT R12, R12, 0xffffe000, RZ, 0xc0, !PT ;  /* 0xffffe0000c0c7812 */ /* 0x000fe200078ec0ff */
[----:B------:R1:W-:Y:S01]  /*1180*/  STL [R1+0x30], R5 ;  /* 0x0000300501007387 */ /* 0x0003e20000100800 */
[----:B------:R-:W-:Y:S02]  /*1190*/  LOP3.LUT R11, R11, R216, RZ, 0x3c, !PT ;  /* 0x000000d80b0b7212 */ /* 0x000fe400078e3cff */
[-C--:B------:R-:W-:Y:S02]  /*11a0*/  IADD3 R7, R7, R217.reuse, R6 ;  /* 0x000000d907077210 */ /* 0x080fe40007ffe006 */
[----:B------:R-:W-:Y:S02]  /*11b0*/  IADD3 R11, R11, R217, R12 ;  /* 0x000000d90b0b7210 */ /* 0x000fe40007ffe00c */
[----:B0-----:R-:W-:Y:S01]  /*11c0*/  SHF.R.S32.HI R3, RZ, 0x1f, R226 ;  /* 0x0000001fff037819 */ /* 0x001fe200000114e2 */
[----:B------:R-:W-:Y:S01]  /*11d0*/  IMAD.IADD R2, R16, 0x1, R7 ;  /* 0x0000000110027824 */ /* 0x000fe200078e0207 */
[----:B------:R-:W-:-:S02]  /*11e0*/  LOP3.LUT R204, R8, 0x7ffffffc, RZ, 0xc0, !PT ;  /* 0x7ffffffc08cc7812 */ /* 0x000fc400078ec0ff */
[----:B-1----:R-:W-:Y:S01]  /*11f0*/  LOP3.LUT R5, R215, 0x30, R18, 0xf8, !PT ;  /* 0x00000030d7057812 */ /* 0x002fe200078ef812 */
[----:B------:R0:W-:Y:S01]  /*1200*/  STL [R1+0x2c], R3 ;  /* 0x00002c0301007387 */ /* 0x0001e20000100800 */
[----:B------:R-:W-:Y:S01]  /*1210*/  IADD3 R205, R18, 0x80, RZ ;  /* 0x0000008012cd7810 */ /* 0x000fe20007ffe0ff */
[----:B------:R-:W-:Y:S01]  /*1220*/  IMAD.IADD R204, R13, 0x1, -R204 ;  /* 0x000000010dcc7824 */ /* 0x000fe200078e0acc */
[----:B------:R-:W-:Y:S02]  /*1230*/  LOP3.LUT R5, R5, R216, RZ, 0x3c, !PT ;  /* 0x000000d805057212 */ /* 0x000fe400078e3cff */
[----:B------:R-:W-:Y:S02]  /*1240*/  SHF.R.S32.HI R19, RZ, 0x1f, R18 ;  /* 0x0000001fff137819 */ /* 0x000fe40000011412 */
[----:B------:R-:W-:Y:S02]  /*1250*/  SHF.R.S32.HI R221, RZ, 0x1f, R208 ;  /* 0x0000001fffdd7819 */ /* 0x000fe400000114d0 */
[----:B------:R-:W-:-:S02]  /*1260*/  SHF.R.S32.HI R220, RZ, 0x1f, R205 ;  /* 0x0000001fffdc7819 */ /* 0x000fc400000114cd */
[----:B0-----:R-:W-:Y:S02]  /*1270*/  LOP3.LUT R3, R215, 0x10, R18, 0xf8, !PT ;  /* 0x00000010d7037812 */ /* 0x001fe400078ef812 */
[----:B------:R-:W-:Y:S02]  /*1280*/  SHF.R.S32.HI R219, RZ, 0x1f, R209 ;  /* 0x0000001fffdb7819 */ /* 0x000fe400000114d1 */
[----:B------:R-:W-:Y:S02]  /*1290*/  LOP3.LUT R0, R3, R216, RZ, 0x3c, !PT ;  /* 0x000000d803007212 */ /* 0x000fe400078e3cff */
[----:B------:R-:W-:Y:S02]  /*12a0*/  IADD3 R3, R16, R217, R5 ;  /* 0x000000d910037210 */ /* 0x000fe40007ffe005 */
[----:B------:R-:W-:Y:S01]  /*12b0*/  SHF.R.S32.HI R213, RZ, 0x4, R10 ;  /* 0x00000004ffd57819 */ /* 0x000fe2000001140a */
[----:B------:R-:W-:Y:S01]  /*12c0*/  IMAD.IADD R0, R217, 0x1, R0 ;  /* 0x00000001d9007824 */ /* 0x000fe200078e0200 */
[----:B------:R-:W-:-:S04]  /*12d0*/  SHF.R.S32.HI R214, RZ, 0x4, R214 ;  /* 0x00000004ffd67819 */ /* 0x000fc800000114d6 */
[----:B------:R0:W-:Y:S04]  /*12e0*/  STL [R1], R0 ;  /* 0x0000000001007387 */ /* 0x0001e80000100800 */
[----:B------:R1:W-:Y:S04]  /*12f0*/  STL [R1+0x48], R3 ;  /* 0x0000480301007387 */ /* 0x0003e80000100800 */
[----:B------:R1:W-:Y:S01]  /*1300*/  STL [R1+0x44], R2 ;  /* 0x0000440201007387 */ /* 0x0003e20000100800 */
[----:B0-----:R-:W-:-:S05]  /*1310*/  IMAD.IADD R0, R16, 0x1, R11 ;  /* 0x0000000110007824 */ /* 0x001fca00078e020b */
[----:B------:R1:W-:Y:S02]  /*1320*/  STL [R1+0x40], R0 ;  /* 0x0000400001007387 */ /* 0x0003e40000100800 */
.L_x_5437:
[----:B------:R-:W-:Y:S05]  /*1330*/  YIELD ;  /* 0x0000000000007946 */ /* 0x000fea0003800000 */
[----:B------:R-:W-:Y:S01]  /*1340*/  ULDC.64 UR4, c[0x0][0xa28] ;  /* 0x00028a0000047ab9 */ /* 0x000fe20000000a00 */
[----:B0--3--:R-:W0:Y:S01]  /*1350*/  LDC.64 R4, c[0x0][0xa08] ;  /* 0x00028200ff047b82 */ /* 0x009e220000000a00 */
[----:B------:R-:W-:Y:S01]  /*1360*/  ISETP.NE.U32.AND P1, PT, RZ, UR4, PT ;  /* 0x00000004ff007c0c */ /* 0x000fe2000bf25070 */
[----:B------:R-:W-:Y:S02]  /*1370*/  IMAD.MOV.U32 R29, RZ, RZ, RZ ;  /* 0x000000ffff1d7224 */ /* 0x000fe400078e00ff */
[----:B------:R-:W-:Y:S01]  /*1380*/  IMAD.MOV.U32 R11, RZ, RZ, RZ ;  /* 0x000000ffff0b7224 */ /* 0x000fe200078e00ff */
        /* <DEDUP_REMOVED lines=13> */
[----:B------:R-:W5:Y:S01]  /*1460*/  @P0 LDG.E R29, desc[UR42][R8.64] ;  /* 0x0000002a081d0981 */ /* 0x000f62000c1e1900 */
[----:B-1----:R-:W-:-:S04]  /*1470*/  @P1 IMAD.WIDE R2, R23, 0x4, R2 ;  /* 0x0000000417021825 */ /* 0x002fc800078e0202 */
[----:B0-----:R-:W-:Y:S01]  /*1480*/  @P2 IMAD.WIDE R4, R23, 0x4, R6 ;  /* 0x0000000417042825 */ /* 0x001fe200078e0206 */
[----:B------:R-:W-:Y:S01]  /*1490*/  UISETP.NE.U32.AND UP0, UPT, UR4, URZ, UPT ;  /* 0x0000003f0400728c */ /* 0x000fe2000bf05070 */
[----:B------:R0:W5:Y:S02]  /*14a0*/  @P1 LDG.E R11, desc[UR42][R2.64] ;  /* 0x0000002a020b1981 */ /* 0x000164000c1e1900 */
[----:B------:R-:W-:Y:S02]  /*14b0*/  ULDC UR4, c[0x0][0x424] ;  /* 0x0001090000047ab9 */ /* 0x000fe40000000800 */
[----:B------:R1:W5:Y:S01]  /*14c0*/  @P2 LDG.E R202, desc[UR42][R4.64] ;  /* 0x0000002a04ca2981 */ /* 0x000362000c1e1900 */
[----:B------:R-:W-:-:S03]  /*14d0*/  UISETP.NE.AND.EX UP0, UPT, UR5, URZ, UPT, UP0 ;  /* 0x0000003f0500728c */ /* 0x000fc6000bf05300 */
[----:B------:R-:W-:Y:S01]  /*14e0*/  ULDC UR5, c[0x0][0x2f0] ;  /* 0x0000bc0000057ab9 */ /* 0x000fe20000000800 */
[----:B------:R-:W-:-:S04]  /*14f0*/  USEL UR4, UR4, 0x1, UP0 ;  /* 0x0000000104047887 */ /* 0x000fc80008000000 */
[----:B------:R-:W-:-:S03]  /*1500*/  UIMAD UR4, UR4, UR5, URZ ;  /* 0x00000005040472a4 */ /* 0x000fc6000f8e023f */
[----:B------:R-:W-:Y:S02]  /*1510*/  ULDC UR5, c[0x0][0x348] ;  /* 0x0000d20000057ab9 */ /* 0x000fe40000000800 */
[----:B0-----:R-:W-:Y:S02]  /*1520*/  IMAD.U32 R2, RZ, RZ, UR5 ;  /* 0x00000005ff027e24 */ /* 0x001fe4000f8e00ff */
[----:B------:R-:W-:Y:S01]  /*1530*/  IMAD.U32 R28, RZ, RZ, UR4 ;  /* 0x00000004ff1c7e24 */ /* 0x000fe2000f8e00ff */
[----:B-12-4-:R-:W-:Y:S06]  /*1540*/  @P2 BRA `(.L_x_5212) ;  /* 0x0000000000242947 */ /* 0x016fec0003800000 */
        /* <DEDUP_REMOVED lines=9> */
.L_x_5212:
[----:B------:R-:W-:Y:S01]  /*15e0*/  ULDC.64 UR4, c[0x0][0xa20] ;  /* 0x0002880000047ab9 */ /* 0x000fe20000000a00 */
[----:B------:R0:W-:Y:S01]  /*15f0*/  STL [R1+0x14], R22 ;  /* 0x0000141601007387 */ /* 0x0001e20000100800 */
[----:B------:R-:W-:-:S03]  /*1600*/  ISETP.NE.U32.AND P1, PT, RZ, UR4, PT ;  /* 0x00000004ff007c0c */ /* 0x000fc6000bf25070 */
[----:B------:R0:W-:Y:S01]  /*1610*/  STL [R1+0x18], R23 ;  /* 0x0000181701007387 */ /* 0x0001e20000100800 */
[----:B------:R-:W-:-:S13]  /*1620*/  ISETP.NE.AND.EX P1, PT, RZ, UR5, PT, P1 ;  /* 0x00000005ff007c0c */ /* 0x000fda000bf25310 */
[----:B0-----:R-:W-:Y:S05]  /*1630*/  @!P1 BRA `(.L_x_5213) ;  /* 0x0000000000109947 */ /* 0x001fea0003800000 */
[----:B------:R-:W0:Y:S02]  /*1640*/  LDC.64 R4, c[0x0][0xa20] ;  /* 0x00028800ff047b82 */ /* 0x000e240000000a00 */
[----:B0-----:R-:W-:-:S05]  /*1650*/  IMAD.WIDE R4, R23, 0x4, R4 ;  /* 0x0000000417047825 */ /* 0x001fca00078e0204 */
[----:B------:R0:W5:Y:S01]  /*1660*/  LDG.E R28, desc[UR42][R4.64] ;  /* 0x0000002a041c7981 */ /* 0x000162000c1e1900 */
[----:B------:R-:W-:Y:S05]  /*1670*/  BRA `(.L_x_5214) ;  /* 0x0000000000107947 */ /* 0x000fea0003800000 */
.L_x_5213:
[----:B------:R-:W-:Y:S05]  /*1680*/  @!P0 BRA `(.L_x_5214) ;  /* 0x00000000000c8947 */ /* 0x000fea0003800000 */
[----:B------:R-:W2:Y:S04]  /*1690*/  LDG.E R3, desc[UR42][R8.64] ;  /* 0x0000002a08037981 */ /* 0x000ea8000c1e1900 */
[----:B------:R-:W2:Y:S02]  /*16a0*/  LDG.E R28, desc[UR42][R8.64+0x4] ;  /* 0x0000042a081c7981 */ /* 0x000ea4000c1e1900 */
[----:B--2---:R-:W-:-:S07]  /*16b0*/  IMAD.IADD R28, R28, 0x1, -R3 ;  /* 0x000000011c1c7824 */ /* 0x004fce00078e0a03 */
.L_x_5214:
[----:B------:R-:W-:Y:S01]  /*16c0*/  ULDC.64 UR4, c[0x0][0xa10] ;  /* 0x0002840000047ab9 */ /* 0x000fe20000000a00 */
[----:B------:R-:W1:Y:S01]  /*16d0*/  LDC R8, c[0x0][0x448] ;  /* 0x00011200ff087b82 */ /* 0x000e620000000800 */
[----:B------:R-:W-:-:S04]  /*16e0*/  ISETP.NE.U32.AND P0, PT, RZ, UR4, PT ;  /* 0x00000004ff007c0c */ /* 0x000fc8000bf05070 */
[----:B------:R-:W-:Y:S01]  /*16f0*/  ISETP.NE.AND.EX P0, PT, RZ, UR5, PT, P0 ;  /* 0x00000005ff007c0c */ /* 0x000fe2000bf05300 */
[----:B------:R-:W-:Y:S02]  /*1700*/  ULDC.64 UR4, c[0x0][0xa30] ;  /* 0x00028c0000047ab9 */ /* 0x000fe40000000a00 */
[----:B------:R-:W-:Y:S01]  /*1710*/  ISETP.NE.U32.AND P1, PT, RZ, UR4, PT ;  /* 0x00000004ff007c0c */ /* 0x000fe2000bf25070 */
[----:B-----5:R-:W-:Y:S01]  /*1720*/  IMAD.MOV.U32 R24, RZ, RZ, R28 ;  /* 0x000000ffff187224 */ /* 0x020fe200078e001c */
[----:B------:R-:W2:Y:S02]  /*1730*/  LDC.64 R12, c[0x0][0x9e0] ;  /* 0x00027800ff0c7b82 */ /* 0x000ea40000000a00 */
[----:B------:R-:W-:-:S06]  /*1740*/  ISETP.NE.AND.EX P1, PT, RZ, UR5, PT, P1 ;  /* 0x00000005ff007c0c */ /* 0x000fcc000bf25310 */
[----:B0-----:R-:W0:Y:S08]  /*1750*/  @P0 LDC.64 R4, c[0x0][0xa10] ;  /* 0x00028400ff040b82 */ /* 0x001e300000000a00 */
[----:B------:R-:W3:Y:S01]  /*1760*/  @P1 LDC.64 R6, c[0x0][0xa30] ;  /* 0x00028c00ff061b82 */ /* 0x000ee20000000a00 */
[----:B0-----:R-:W-:-:S05]  /*1770*/  @P0 IMAD.WIDE R4, R23, 0x4, R4 ;  /* 0x0000000417040825 */ /* 0x001fca00078e0204 */
[----:B------:R-:W4:Y:S04]  /*1780*/  @P0 LDG.E R0, desc[UR42][R4.64] ;  /* 0x0000002a04000981 */ /* 0x000f28000c1e1900 */
[----:B------:R-:W4:Y:S01]  /*1790*/  @P0 LDG.E R3, desc[UR42][R4.64+0x4] ;  /* 0x0000042a04030981 */ /* 0x000f22000c1e1900 */
        /* <DEDUP_REMOVED lines=12> */
[C---:B------:R-:W-:Y:S01]  /*1860*/  IADD3 R5, R203.reuse, 0x1, -R202 ;  /* 0x00000001cb057810 */ /* 0x040fe20007ffe8ca */
[----:B------:R-:W-:Y:S01]  /*1870*/  IMAD.MOV.U32 R4, RZ, RZ, R0 ;  /* 0x000000ffff047224 */ /* 0x000fe200078e0000 */
[----:B--2---:R-:W-:Y:S01]  /*1880*/  @P1 SHF.R.U32.HI R4, RZ, R8, R3 ;  /* 0x00000008ff041219 */ /* 0x004fe20000011603 */
[----:B------:R-:W-:-:S04]  /*1890*/  VIADD R0, R203, 0x7f ;  /* 0x0000007fcb007836 */ /* 0x000fc80000000000 */
[----:B0-----:R-:W-:Y:S01]  /*18a0*/  IMAD.IADD R7, R5, 0x1, R4 ;  /* 0x0000000105077824 */ /* 0x001fe200078e0204 */
        /* <DEDUP_REMOVED lines=16> */
.L_x_5217:
[----:B------:R-:W-:-:S13]  /*19b0*/  ISETP.NE.AND P0, PT, R13, 0x1, PT ;  /* 0x000000010d00780c */ /* 0x000fda0003f05270 */
[----:B------:R-:W0:Y:S02]  /*19c0*/  @P0 LDC.64 R4, c[0x0][0x9e8] ;  /* 0x00027a00ff040b82 */ /* 0x000e240000000a00 */
[----:B0-----:R-:W-:-:S05]  /*19d0*/  @P0 IMAD.HI.U32 R4, R3, R4, RZ ;  /* 0x0000000403040227 */ /* 0x001fca00078e00ff */
[----:B------:R-:W-:-:S07]  /*19e0*/  @P0 SHF.R.U32.HI R3, RZ, R5, R4 ;  /* 0x00000005ff030219 */ /* 0x000fce0000011604 */
.L_x_5218:
[----:B------:R-:W-:Y:S05]  /*19f0*/  BSYNC B0 ;  /* 0x0000000000007941 */ /* 0x000fea0003800000 */
.L_x_5216:
[----:B------:R-:W-:-:S05]  /*1a00*/  IMAD R3, R3, R13, R13 ;  /* 0x0000000d03037224 */ /* 0x000fca00078e020d */
[----:B------:R-:W-:-:S07]  /*1a10*/  VIMNMX R0, R0, R3, PT ;  /* 0x0000000300007248 */ /* 0x000fce0003fe0100 */
.L_x_5215:
[----:B------:R-:W0:Y:S01]  /*1a20*/  @P1 LDC R3, c[0x0][0x44c] ;  /* 0x00011300ff031b82 */ /* 0x000e220000000800 */
[----:B------:R-:W-:Y:S01]  /*1a30*/  IMAD.IADD R88, R203, 0x1, -R202 ;  /* 0x00000001cb587824 */ /* 0x000fe200078e0aca */
[----:B------:R-:W-:-:S06]  /*1a40*/  ULDC UR4, c[0x0][0x9dc] ;  /* 0x0002770000047ab9 */ /* 0x000fcc0000000800 */
[----:B------:R-:W1:Y:S01]  /*1a50*/  @P1 LDC R5, c[0x0][0x450] ;  /* 0x00011400ff051b82 */ /* 0x000e620000000800 */
[----:B0-----:R-:W-:-:S04]  /*1a60*/  @P1 IMAD.HI.U32 R4, R212, R3, RZ ;  /* 0x00000003d4041227 */ /* 0x001fc800078e00ff */
[----:B------:R-:W-:Y:S01]  /*1a70*/  IMAD.MOV.U32 R3, RZ, RZ, R212 ;  /* 0x000000ffff037224 */ /* 0x000fe200078e00d4 */
[----:B-1----:R-:W-:-:S05]  /*1a80*/  @P1 SHF.R.U32.HI R3, RZ, R5, R4 ;  /* 0x00000005ff031219 */ /* 0x002fca0000011604 */
[----:B------:R-:W-:-:S05]  /*1a90*/  IMAD.IADD R3, R88, 0x1, R3 ;  /* 0x0000000158037824 */ /* 0x000fca00078e0203 */
[----:B------:R-:W-:Y:S01]  /*1aa0*/  IADD3 R4, R3, -UR4, RZ ;  /* 0x8000000403047c10 */ /* 0x000fe2000fffe0ff */
        /* <DEDUP_REMOVED lines=11> */
.L_x_5221:
[----:B------:R-:W-:-:S13]  /*1b60*/  ISETP.NE.AND P0, PT, R13, 0x1, PT ;  /* 0x000000010d00780c */ /* 0x000fda0003f05270 */
[----:B------:R-:W0:Y:S02]  /*1b70*/  @P0 LDC.64 R6, c[0x0][0x9e8] ;  /* 0x00027a00ff060b82 */ /* 0x000e240000000a00 */
[----:B0-----:R-:W-:-:S05]  /*1b80*/  @P0 IMAD.HI.U32 R6, R3, R6, RZ ;  /* 0x0000000603060227 */ /* 0x001fca00078e00ff */
[----:B------:R-:W-:-:S07]  /*1b90*/  @P0 SHF.R.U32.HI R3, RZ, R7, R6 ;  /* 0x00000007ff030219 */ /* 0x000fce0000011606 */
.L_x_5222:
[----:B------:R-:W-:Y:S05]  /*1ba0*/  BSYNC B0 ;  /* 0x0000000000007941 */ /* 0x000fea0003800000 */
.L_x_5220:
[----:B------:R-:W-:-:S05]  /*1bb0*/  IMAD R3, R3, R13, RZ ;  /* 0x0000000d03037224 */ /* 0x000fca00078e02ff */
[----:B------:R-:W-:-:S07]  /*1bc0*/  VIMNMX R4, R4, R3, !PT ;  /* 0x0000000304047248 */ /* 0x000fce0007fe0100 */
.L_x_5219:
[----:B------:R-:W-:Y:S01]  /*1bd0*/  VIADD R0, R0, 0x7f ;  /* 0x0000007f00007836 */ /* 0x000fe20000000000 */
[----:B------:R-:W-:-:S04]  /*1be0*/  SHF.R.S32.HI R5, RZ, 0x1f, R4 ;  /* 0x0000001fff057819 */ /* 0x000fc80000011404 */
[----:B------:R-:W-:Y:S02]  /*1bf0*/  SHF.R.S32.HI R3, RZ, 0x1f, R0 ;  /* 0x0000001fff037819 */ /* 0x000fe40000011400 */
[----:B------:R-:W-:Y:S02]  /*1c00*/  LEA.HI R5, R5, R4, RZ, 0x7 ;  /* 0x0000000405057211 */ /* 0x000fe400078f38ff */
[----:B------:R-:W-:Y:S02]  /*1c10*/  LEA.HI R3, R3, R0, RZ, 0x7 ;  /* 0x0000000003037211 */ /* 0x000fe400078f38ff */
[----:B------:R-:W-:Y:S02]  /*1c20*/  SHF.R.S32.HI R5, RZ, 0x7, R5 ;  /* 0x00000007ff057819 */ /* 0x000fe40000011405 */
[----:B------:R-:W-:Y:S02]  /*1c30*/  SHF.R.S32.HI R0, RZ, 0x7, R3 ;  /* 0x00000007ff007819 */ /* 0x000fe40000011403 */
[----:B------:R-:W-:-:S02]  /*1c40*/  VIMNMX R5, RZ, R5, !PT ;  /* 0x00000005ff057248 */ /* 0x000fc40007fe0100 */
        /* <DEDUP_REMOVED lines=35> */
.L_x_5225:
[----:B------:R-:W-:Y:S05]  /*1e80*/  BSYNC B6 ;  /* 0x0000000000067941 */ /* 0x000fea0003800000 */
.L_x_5224:
        /* <DEDUP_REMOVED lines=20> */
.L_x_5227:
[----:B------:R-:W-:Y:S05]  /*1fd0*/  BSYNC B6 ;  /* 0x0000000000067941 */ /* 0x000fea0003800000 */
.L_x_5226:
[----:B------:R-:W-:Y:S01]  /*1fe0*/  ULDC.64 UR4, c[0x0][0x9f8] ;  /* 0x00027e0000047ab9 */ /* 0x000fe20000000a00 */
[----:B------:R-:W2:Y:S01]  /*1ff0*/  LDL R32, [R1+0x4] ;  /* 0x0000040001207983 */ /* 0x000ea20000100800 */
[----:B------:R-:W-:Y:S01]  /*2000*/  ISETP.NE.U32.AND P0, PT, RZ, UR4, PT ;  /* 0x00000004ff007c0c */ /* 0x000fe2000bf05070 */
[----:B------:R-:W-:Y:S01]  /*2010*/  IMAD.MOV.U32 R81, RZ, RZ, R23 ;  /* 0x000000ffff517224 */ /* 0x000fe200078e0017 */
[----:B------:R-:W0:Y:S01]  /*2020*/  LDC.64 R70, c[0x0][0x408] ;  /* 0x00010200ff467b82 */ /* 0x000e220000000a00 */
[----:B------:R-:W1:Y:S01]  /*2030*/  S2R R31, SR_TID.X ;  /* 0x00000000001f7919 */ /* 0x000e620000002100 */
[----:B------:R-:W-:Y:S01]  /*2040*/  ISETP.NE.AND.EX P0, PT, RZ, UR5, PT, P0 ;  /* 0x00000005ff007c0c */ /* 0x000fe2000bf05300 */
[----:B------:R-:W-:-:S05]  /*2050*/  VIADD R80, R18, 0x20 ;  /* 0x0000002012507836 */ /* 0x000fca0000000000 */
[----:B------:R-:W3:Y:S08]  /*2060*/  LDC.64 R68, c[0x0][0x3f8] ;  /* 0x0000fe00ff447b82 */ /* 0x000ef00000000a00 */
[----:B------:R-:W4:Y:S08]  /*2070*/  @P0 LDC.64 R4, c[0x0][0x9f8] ;  /* 0x00027e00ff040b82 */ /* 0x000f300000000a00 */
[----:B------:R-:W3:Y:S01]  /*2080*/  LDC R11, c[0x0][0x3f4] ;  /* 0x0000fd00ff0b7b82 */ /* 0x000ee20000000800 */
[----:B-1----:R-:W-:-:S04]  /*2090*/  SHF.R.U32.HI R30, RZ, 0x7, R31 ;  /* 0x00000007ff1e7819 */ /* 0x002fc8000001161f */
[----:B------:R-:W-:Y:S01]  /*20a0*/  ISETP.NE.AND P6, PT, R30, 0x1, PT ;  /* 0x000000011e00780c */ /* 0x000fe20003fc5270 */
[----:B----4-:R-:W-:-:S05]  /*20b0*/  @P0 IMAD.WIDE R4, R23, 0x4, R4 ;  /* 0x0000000417040825 */ /* 0x010fca00078e0204 */
[----:B------:R1:W4:Y:S01]  /*20c0*/  @P0 LDG.E R81, desc[UR42][R4.64] ;  /* 0x0000002a04510981 */ /* 0x000322000c1e1900 */
[----:B------:R-:W-:Y:S01]  /*20d0*/  VIADD R79, R18, 0x40 ;  /* 0x00000040124f7836 */ /* 0x000fe20000000000 */
[----:B------:R-:W-:Y:S01]  /*20e0*/  SHF.R.S32.HI R207, RZ, 0x1f, R206 ;  /* 0x0000001fffcf7819 */ /* 0x000fe200000114ce */
[----:B0-----:R-:W-:Y:S01]  /*20f0*/  IMAD.WIDE.U32 R20, R211, R70, R18 ;  /* 0x00000046d3147225 */ /* 0x001fe200078e0012 */
[----:B---3--:R-:W-:-:S03]  /*2100*/  ISETP.GE.AND P3, PT, R80, R11, PT ;  /* 0x0000000b5000720c */ /* 0x008fc60003f66270 */
[----:B------:R-:W-:Y:S05]  /*2110*/  @!P6 WARPSYNC.ALL ;  /* 0x000000000000e948 */ /* 0x000fea0003800000 */
[----:B------:R-:W-:Y:S01]  /*2120*/  ULDC UR4, c[0x0][0x2f4] ;  /* 0x0000bd0000047ab9 */ /* 0x000fe20000000800 */
[----:B-1----:R-:W-:Y:S01]  /*2130*/  SHF.R.S32.HI R5, RZ, 0x1f, R211 ;  /* 0x0000001fff057819 */ /* 0x002fe200000114d3 */
[-CC-:B------:R-:W-:Y:S01]  /*2140*/  IMAD.WIDE.U32 R48, R211, R70.reuse, R206.reuse ;  /* 0x00000046d3307225 */ /* 0x180fe200078e00ce */
[----:B------:R-:W-:Y:S02]  /*2150*/  ISETP.GE.AND P1, PT, R80, UR4, PT ;  /* 0x0000000450007c0c */ /* 0x000fe4000bf26270 */
[----:B------:R-:W-:Y:S01]  /*2160*/  ISETP.GE.AND P0, PT, R18, UR4, PT ;  /* 0x0000000412007c0c */ /* 0x000fe2000bf06270 */
[----:B------:R-:W-:Y:S01]  /*2170*/  IMAD R4, R5, R70, RZ ;  /* 0x0000004605047224 */ /* 0x000fe200078e02ff */
[----:B------:R-:W-:Y:S01]  /*2180*/  SEL R3, RZ, 0xffffffff, P1 ;  /* 0xffffffffff037807 */ /* 0x000fe20000800000 */
[----:B------:R-:W-:Y:S01]  /*2190*/  IMAD.WIDE.U32 R52, R211, R68, R206 ;  /* 0x00000044d3347225 */ /* 0x000fe200078e00ce */
[----:B------:R-:W-:-:S02]  /*21a0*/  SEL R0, RZ, 0x1, P0 ;  /* 0x00000001ff007807 */ /* 0x000fc40000000000 */
[----:B------:R-:W-:Y:S01]  /*21b0*/  ISETP.GE.AND P1, PT, R208, UR4, PT ;  /* 0x00000004d0007c0c */ /* 0x000fe2000bf26270 */
[----:B------:R-:W-:Y:S01]  /*21c0*/  IMAD.SHL.U32 R3, R3, 0x2, RZ ;  /* 0x0000000203037824 */ /* 0x000fe200078e00ff */
[----:B------:R-:W-:Y:S01]  /*21d0*/  ISETP.GE.AND P0, PT, R79, UR4, PT ;  /* 0x000000044f007c0c */ /* 0x000fe2000bf06270 */
[C---:B------:R-:W-:Y:S01]  /*21e0*/  IMAD R7, R211.reuse, R71, R4 ;  /* 0x00000047d3077224 */ /* 0x040fe200078e0204 */
[----:B------:R-:W-:Y:S01]  /*21f0*/  SEL R4, RZ, 0x8, P1 ;  /* 0x00000008ff047807 */ /* 0x000fe20000800000 */
[----:B------:R-:W-:Y:S01]  /*2200*/  IMAD.WIDE.U32 R50, R211, R68, R18 ;  /* 0x00000044d3327225 */ /* 0x000fe200078e0012 */
[----:B------:R-:W-:Y:S02]  /*2210*/  LOP3.LUT R0, R3, 0x2, R0, 0xe2, !PT ;  /* 0x0000000203007812 */ /* 0x000fe400078ee200 */
[----:B------:R-:W-:Y:S01]  /*2220*/  SEL R3, RZ, 0x4, P0 ;  /* 0x00000004ff037807 */ /* 0x000fe20000000000 */
[----:B------:R-:W-:Y:S01]  /*2230*/  IMAD.IADD R21, R21, 0x1, R7 ;  /* 0x0000000115157824 */ /* 0x000fe200078e0207 */
[----:B------:R-:W-:Y:S01]  /*2240*/  ISETP.GE.AND P0, PT, R205, UR4, PT ;  /* 0x00000004cd007c0c */ /* 0x000fe2000bf06270 */
[----:B------:R-:W-:Y:S01]  /*2250*/  IMAD.IADD R49, R7, 0x1, R49 ;  /* 0x0000000107317824 */ /* 0x000fe200078e0231 */
[----:B------:R-:W-:Y:S01]  /*2260*/  LOP3.LUT R0, R4, R0, R3, 0xfe, !PT ;  /* 0x0000000004007212 */ /* 0x000fe200078efe03 */
[----:B------:R-:W-:Y:S01]  /*2270*/  IMAD R4, R5, R68, RZ ;  /* 0x0000004405047224 */ /* 0x000fe200078e02ff */
[----:B------:R-:W-:Y:S01]  /*2280*/  SEL R3, RZ, 0x10, P0 ;  /* 0x00000010ff037807 */ /* 0x000fe20000000000 */
[----:B------:R-:W-:Y:S01]  /*2290*/  VIADD R31, R31, 0xffffff80 ;  /* 0xffffff801f1f7836 */ /* 0x000fe20000000000 */
[----:B------:R-:W-:Y:S01]  /*22a0*/  ISETP.GE.AND P0, PT, R18, R11, PT ;  /* 0x0000000b1200720c */ /* 0x000fe20003f06270 */
[----:B------:R-:W-:Y:S01]  /*22b0*/  IMAD R7, R211, R69, R4 ;  /* 0x00000045d3077224 */ /* 0x000fe200078e0204 */
[----:B------:R-:W-:Y:S01]  /*22c0*/  ISETP.GE.AND P2, PT, R79, R11, PT ;  /* 0x0000000b4f00720c */ /* 0x000fe20003f46270 */
[----:B-----5:R-:W-:Y:S01]  /*22d0*/  IMAD.WIDE.U32 R20, R24, R70, R20 ;  /* 0x0000004618147225 */ /* 0x020fe200078e0014 */
[----:B------:R-:W-:-:S02]  /*22e0*/  LOP3.LUT R0, R0, R3, RZ, 0xfc, !PT ;  /* 0x0000000300007212 */ /* 0x000fc400078efcff */
[----:B------:R-:W-:Y:S01]  /*22f0*/  SEL R3, R11, RZ, P0 ;  /* 0x000000ff0b037207 */ /* 0x000fe20000000000 */
[----:B------:R-:W-:Y:S01]  /*2300*/  IMAD.IADD R51, R51, 0x1, R7 ;  /* 0x0000000133337824 */ /* 0x000fe200078e0207 */
[C---:B------:R-:W-:Y:S01]  /*2310*/  SEL R5, R11.reuse, RZ, P3 ;  /* 0x000000ff0b057207 */ /* 0x040fe20001800000 */
[-C--:B------:R-:W-:Y:S01]  /*2320*/  IMAD.WIDE.U32 R48, R24, R70.reuse, R48 ;  /* 0x0000004618307225 */ /* 0x080fe200078e0030 */
[----:B------:R-:W-:Y:S02]  /*2330*/  SEL R4, R11, RZ, P2 ;  /* 0x000000ff0b047207 */ /* 0x000fe40001000000 */
[----:B------:R-:W-:Y:S01]  /*2340*/  IADD3 R53, R7, R53, RZ ;  /* 0x0000003507357210 */ /* 0x000fe20007ffe0ff */
[----:B------:R-:W-:Y:S01]  /*2350*/  IMAD.IADD R3, R18, 0x1, R3 ;  /* 0x0000000112037824 */ /* 0x000fe200078e0203 */
[----:B------:R-:W-:Y:S01]  /*2360*/  SHF.R.S32.HI R9, RZ, 0x1f, R24 ;  /* 0x0000001fff097819 */ /* 0x000fe20000011418 */
[----:B------:R-:W-:Y:S01]  /*2370*/  IMAD.IADD R5, R80, 0x1, R5 ;  /* 0x0000000150057824 */ /* 0x000fe200078e0205 */
[----:B------:R-:W-:Y:S01]  /*2380*/  LEA.HI R12, R31, R31, RZ, 0x1 ;  /* 0x0000001f1f0c7211 */ /* 0x000fe200078f08ff */
[----:B------:R-:W-:Y:S01]  /*2390*/  IMAD.IADD R7, R79, 0x1, R4 ;  /* 0x000000014f077824 */ /* 0x000fe200078e0204 */
[----:B------:R-:W-:Y:S01]  /*23a0*/  SHF.R.S32.HI R4, RZ, 0x1f, R3 ;  /* 0x0000001fff047819 */ /* 0x000fe20000011403 */
[C---:B------:R-:W-:Y:S01]  /*23b0*/  IMAD R10, R9.reuse, R70, RZ ;  /* 0x00000046090a7224 */ /* 0x040fe200078e02ff */
[----:B------:R-:W-:Y:S01]  /*23c0*/  SHF.R.S32.HI R6, RZ, 0x1f, R5 ;  /* 0x0000001fff067819 */ /* 0x000fe20000011405 */
[-C--:B------:R-:W-:Y:S01]  /*23d0*/  IMAD R9, R9, R68.reuse, RZ ;  /* 0x0000004409097224 */ /* 0x080fe200078e02ff */
[----:B------:R-:W-:Y:S01]  /*23e0*/  SHF.R.S32.HI R8, RZ, 0x1f, R7 ;  /* 0x0000001fff087819 */ /* 0x000fe20000011407 */
[----:B------:R-:W-:Y:S01]  /*23f0*/  IMAD R61, R24, R71, R10 ;  /* 0x00000047183d7224 */ /* 0x000fe200078e020a */
[----:B------:R-:W-:Y:S01]  /*2400*/  LEA.HI R77, R4, R3, RZ, 0x4 ;  /* 0x00000003044d7211 */ /* 0x000fe200078f20ff */
[----:B------:R-:W-:Y:S01]  /*2410*/  IMAD R9, R24, R69, R9 ;  /* 0x0000004518097224 */ /* 0x000fe200078e0209 */
[----:B------:R-:W-:Y:S01]  /*2420*/  LEA.HI R3, R4, R3, RZ, 0x6 ;  /* 0x0000000304037211 */ /* 0x000fe200078f30ff */
[----:B------:R-:W-:Y:S01]  /*2430*/  IMAD.WIDE.U32 R50, R24, R68, R50 ;  /* 0x0000004418327225 */ /* 0x000fe200078e0032 */
[----:B------:R-:W-:-:S02]  /*2440*/  LEA.HI R76, R6, R5, RZ, 0x4 ;  /* 0x00000005064c7211 */ /* 0x000fc400078f20ff */
[----:B------:R-:W-:Y:S01]  /*2450*/  LEA.HI R75, R8, R7, RZ, 0x4 ;  /* 0x00000007084b7211 */ /* 0x000fe200078f20ff */
[----:B------:R-:W-:Y:S01]  /*2460*/  IMAD.SHL.U32 R4, R3, 0x80, RZ ;  /* 0x0000008003047824 */ /* 0x000fe200078e00ff */
[----:B------:R-:W-:Y:S01]  /*2470*/  LEA.HI R5, R6, R5, RZ, 0x6 ;  /* 0x0000000506057211 */ /* 0x000fe200078f30ff */
[----:B------:R-:W-:Y:S01]  /*2480*/  IMAD.WIDE.U32 R52, R24, R68, R52 ;  /* 0x0000004418347225 */ /* 0x000fe200078e0034 */
[----:B------:R-:W-:Y:S02]  /*2490*/  LEA.HI R7, R8, R7, RZ, 0x6 ;  /* 0x0000000708077211 */ /* 0x000fe400078f30ff */
[----:B------:R-:W-:Y:S01]  /*24a0*/  LOP3.LUT R3, R215, 0x30, R77, 0xf8, !PT ;  /* 0x00000030d7037812 */ /* 0x000fe200078ef84d */
[----:B------:R-:W-:Y:S01]  /*24b0*/  IMAD.SHL.U32 R6, R5, 0x80, RZ ;  /* 0x0000008005067824 */ /* 0x000fe200078e00ff */
[----:B------:R-:W-:Y:S01]  /*24c0*/  LOP3.LUT R12, R12, 0xfffffffe, RZ, 0xc0, !PT ;  /* 0xfffffffe0c0c7812 */ /* 0x000fe200078ec0ff */
[----:B------:R-:W-:Y:S01]  /*24d0*/  IMAD.SHL.U32 R8, R7, 0x80, RZ ;  /* 0x0000008007087824 */ /* 0x000fe200078e00ff */
[----:B------:R-:W-:Y:S01]  /*24e0*/  LOP3.LUT R5, R215, 0x30, R76, 0xf8, !PT ;  /* 0x00000030d7057812 */ /* 0x000fe200078ef84c */
[----:B------:R-:W-:Y:S01]  /*24f0*/  IMAD.IADD R62, R21, 0x1, R61 ;  /* 0x00000001153e7824 */ /* 0x000fe200078e023d */
[----:B------:R-:W-:Y:S01]  /*2500*/  LOP3.LUT R7, R215, 0x30, R75, 0xf8, !PT ;  /* 0x00000030d7077812 */ /* 0x000fe200078ef84b */
[----:B------:R-:W-:Y:S01]  /*2510*/  IMAD.IADD R12, R31, 0x1, -R12 ;  /* 0x000000011f0c7824 */ /* 0x000fe200078e0a0c */
[----:B------:R-:W-:Y:S01]  /*2520*/  LOP3.LUT R4, R4, 0xffffe000, RZ, 0xc0, !PT ;  /* 0xffffe00004047812 */ /* 0x000fe200078ec0ff */
[----:B------:R-:W-:Y:S01]  /*2530*/  IMAD.IADD R78, R29, 0x1, R28 ;  /* 0x000000011d4e7824 */ /* 0x000fe200078e021c */
[-C--:B------:R-:W-:Y:S01]  /*2540*/  LOP3.LUT R3, R3, R216.reuse, RZ, 0x3c, !PT ;  /* 0x000000d803037212 */ /* 0x080fe200078e3cff */
[----:B------:R-:W-:Y:S01]  /*2550*/  IMAD R66, R12, 0x80, R211 ;  /* 0x000000800c427824 */ /* 0x000fe200078e02d3 */
[----:B------:R-:W-:Y:S01]  /*2560*/  LOP3.LUT R6, R6, 0xffffe000, RZ, 0xc0, !PT ;  /* 0xffffe00006067812 */ /* 0x000fe200078ec0ff */
[----:B------:R-:W-:Y:S01]  /*2570*/  VIADD R65, R30, 0x8 ;  /* 0x000000081e417836 */ /* 0x000fe20000000000 */
[-C--:B------:R-:W-:Y:S01]  /*2580*/  LOP3.LUT R5, R5, R216.reuse, RZ, 0x3c, !PT ;  /* 0x000000d805057212 */ /* 0x080fe200078e3cff */
[----:B------:R-:W-:Y:S01]  /*2590*/  IMAD.SHL.U32 R64, R11, 0x2, RZ ;  /* 0x000000020b407824 */ /* 0x000fe200078e00ff */
[----:B------:R-:W-:Y:S01]  /*25a0*/  LOP3.LUT R8, R8, 0xffffe000, RZ, 0xc0, !PT ;  /* 0xffffe00008087812 */ /* 0x000fe200078ec0ff */
[----:B------:R-:W-:Y:S01]  /*25b0*/  IMAD.IADD R61, R61, 0x1, R49 ;  /* 0x000000013d3d7824 */ /* 0x000fe200078e0231 */
[----:B------:R-:W-:Y:S01]  /*25c0*/  LOP3.LUT R7, R7, R216, RZ, 0x3c, !PT ;  /* 0x000000d807077212 */ /* 0x000fe200078e3cff */
[----:B------:R-:W-:Y:S01]  /*25d0*/  IMAD.IADD R60, R51, 0x1, R9 ;  /* 0x00000001333c7824 */ /* 0x000fe200078e0209 */
[----:B------:R-:W-:Y:S01]  /*25e0*/  IADD3 R74, R3, R4, R217 ;  /* 0x00000004034a7210 */ /* 0x000fe20007ffe0d9 */
[----:B------:R-:W-:Y:S01]  /*25f0*/  IMAD.IADD R59, R9, 0x1, R53 ;  /* 0x00000001093b7824 */ /* 0x000fe200078e0235 */
[C---:B------:R-:W-:Y:S01]  /*2600*/  SHF.L.U64.HI R71, R70.reuse, 0x7, R71 ;  /* 0x0000000746477819 */ /* 0x040fe20000010247 */
[----:B------:R-:W-:Y:S01]  /*2610*/  IMAD.SHL.U32 R70, R70, 0x80, RZ ;  /* 0x0000008046467824 */ /* 0x000fe200078e00ff */
[C---:B------:R-:W-:Y:S01]  /*2620*/  SHF.L.U64.HI R69, R68.reuse, 0x7, R69 ;  /* 0x0000000744457819 */ /* 0x040fe20000010245 */
[----:B------:R-:W-:Y:S01]  /*2630*/  IMAD.SHL.U32 R68, R68, 0x80, RZ ;  /* 0x0000008044447824 */ /* 0x000fe200078e00ff */
[----:B------:R-:W-:-:S02]  /*2640*/  LOP3.LUT R54, R0, 0x1, RZ, 0xc0, !PT ;  /* 0x0000000100367812 */ /* 0x000fc400078ec0ff */
[----:B------:R-:W-:Y:S02]  /*2650*/  P2R R83, PR, RZ, 0x8 ;  /* 0x00000008ff537803 */ /* 0x000fe40000000000 */
[----:B------:R-:W-:Y:S02]  /*2660*/  P2R R84, PR, RZ, 0x4 ;  /* 0x00000004ff547803 */ /* 0x000fe40000000000 */
[--C-:B------:R-:W-:Y:S02]  /*2670*/  IADD3 R73, R5, R6, R217.reuse ;  /* 0x0000000605497210 */ /* 0x100fe40007ffe0d9 */
[----:B------:R-:W-:Y:S02]  /*2680*/  IADD3 R72, R7, R8, R217 ;  /* 0x0000000807487210 */ /* 0x000fe40007ffe0d9 */
[----:B------:R-:W-:Y:S02]  /*2690*/  SHF.R.S32.HI R67, RZ, 0x1f, R22 ;  /* 0x0000001fff437819 */ /* 0x000fe40000011416 */
[----:B------:R-:W-:-:S02]  /*26a0*/  LOP3.LUT R58, R77, 0xfffffff0, RZ, 0xc0, !PT ;  /* 0xfffffff04d3a7812 */ /* 0x000fc400078ec0ff */
[----:B------:R-:W-:Y:S02]  /*26b0*/  LOP3.LUT R56, R76, 0xfffffff0, RZ, 0xc0, !PT ;  /* 0xfffffff04c387812 */ /* 0x000fe400078ec0ff */
[----:B------:R-:W-:Y:S01]  /*26c0*/  LOP3.LUT R55, R75, 0xfffffff0, RZ, 0xc0, !PT ;  /* 0xfffffff04b377812 */ /* 0x000fe200078ec0ff */
[----:B------:R-:W-:Y:S01]  /*26d0*/  @!P6 BAR.SYNC.DEFER_BLOCKING 0x9, 0x100 ;  /* 0x024400000000eb1d */ /* 0x000fe20000010000 */
[----:B--2---:R-:W-:Y:S02]  /*26e0*/  LOP3.LUT P1, RZ, R32, 0x2, RZ, 0xc0, !PT ;  /* 0x0000000220ff7812 */ /* 0x004fe4000782c0ff */
[----:B------:R-:W-:-:S04]  /*26f0*/  ISETP.GE.AND P1, PT, R209, UR4, PT ;  /* 0x00000004d1007c0c */ /* 0x000fc8000bf26270 */
[----:B------:R-:W-:-:S04]  /*2700*/  SEL R57, RZ, 0x20, P1 ;  /* 0x00000020ff397807 */ /* 0x000fc80000800000 */
[----:B------:R-:W-:-:S04]  /*2710*/  LOP3.LUT R57, R0, R57, RZ, 0xfc, !PT ;  /* 0x0000003900397212 */ /* 0x000fc800078efcff */
[C---:B------:R-:W-:Y:S02]  /*2720*/  LOP3.LUT R3, R57.reuse, 0x2, RZ, 0xc0, !PT ;  /* 0x0000000239037812 */ /* 0x040fe400078ec0ff */
[----:B------:R-:W-:Y:S02]  /*2730*/  LOP3.LUT R0, R57, 0x4, RZ, 0xc0, !PT ;  /* 0x0000000439007812 */ /* 0x000fe400078ec0ff */
[----:B----4-:R-:W-:-:S07]  /*2740*/  SHF.R.S32.HI R63, RZ, 0x1f, R81 ;  /* 0x0000001fff3f7819 */ /* 0x010fce0000011451 */
.L_x_5286:
[----:B------:R-:W2:Y:S01]  /*2750*/  LDL R8, [R1+0x4] ;  /* 0x0000040001087983 */ /* 0x000ea20000100800 */
[----:B0-----:R-:W0:Y:S03]  /*2760*/  LDC R89, c[0x0][0x430] ;  /* 0x00010c00ff597b82 */ /* 0x001e260000000800 */
[----:B---3--:R-:W3:Y:S01]  /*2770*/  LDL R10, [R1] ;  /* 0x00000000010a7983 */ /* 0x008ee20000100800 */
[----:B------:R-:W-:-:S04]  /*2780*/  VIADD R25, R25, 0xffffffff ;  /* 0xffffffff19197836 */ /* 0x000fc80000000000 */
[----:B------:R-:W-:Y:S01]  /*2790*/  IMAD R9, R25, 0x80, R66 ;  /* 0x0000008019097824 */ /* 0x000fe200078e0242 */
[----:B------:R-:W1:Y:S04]  /*27a0*/  LDC R96, c[0x0][0x3f4] ;  /* 0x0000fd00ff607b82 */ /* 0x000e680000000800 */
[----:B------:R-:W-:-:S04]  /*27b0*/  ISETP.GE.AND P1, PT, R9, R2, PT ;  /* 0x000000020900720c */ /* 0x000fc80003f26270 */
[----:B------:R-:W-:Y:S02]  /*27c0*/  ISETP.GT.OR P1, PT, R66, 0x7f, P1 ;  /* 0x0000007f4200780c */ /* 0x000fe40000f24670 */
[----:B0-----:R-:W-:-:S11]  /*27d0*/  ISETP.NE.AND P2, PT, R89, 0x1, PT ;  /* 0x000000015900780c */ /* 0x001fd60003f45270 */
[----:B------:R-:W0:Y:S08]  /*27e0*/  @!P1 LDC.64 R6, c[0x0][0x428] ;  /* 0x00010a00ff069b82 */ /* 0x000e300000000a00 */
[----:B----4-:R-:W4:Y:S08]  /*27f0*/  @P2 LDC R4, c[0x0][0x434] ;  /* 0x00010d00ff042b82 */ /* 0x010f300000000800 */
[----:B------:R-:W1:Y:S01]  /*2800*/  @P2 LDC R5, c[0x0][0x438] ;  /* 0x00010e00ff052b82 */ /* 0x000e620000000800 */
[----:B------:R-:W-:-:S07]  /*2810*/  IMAD.IADD R11, R78, 0x1, R9 ;  /* 0x000000014e0b7824 */ /* 0x000fce00078e0209 */
[----:B------:R-:W0:Y:S01]  /*2820*/  @!P1 LDC.64 R12, c[0x0][0x418] ;  /* 0x00010600ff0c9b82 */ /* 0x000e220000000a00 */
[----:B------:R-:W-:Y:S02]  /*2830*/  IMAD.MOV.U32 R9, RZ, RZ, R11 ;  /* 0x000000ffff097224 */ /* 0x000fe400078e000b */
[----:B----4-:R-:W-:-:S05]  /*2840*/  @P2 IMAD.HI.U32 R4, R11, R4, RZ ;  /* 0x000000040b042227 */ /* 0x010fca00078e00ff */
[----:B-1----:R-:W-:Y:S01]  /*2850*/  @P2 SHF.R.U32.HI R9, RZ, R5, R4 ;  /* 0x00000005ff092219 */ /* 0x002fe20000011604 */
[----:B0-----:R-:W-:-:S03]  /*2860*/  @!P1 IMAD R4, R63, R6, RZ ;  /* 0x000000063f049224 */ /* 0x001fc600078e02ff */
[--C-:B------:R-:W-:Y:S01]  /*2870*/  @!P1 SHF.R.S32.HI R5, RZ, 0x1f, R9.reuse ;  /* 0x0000001fff059819 */ /* 0x100fe20000011409 */
[----:B------:R-:W-:Y:S02]  /*2880*/  @!P1 IMAD R7, R81, R7, R4 ;  /* 0x0000000751079224 */ /* 0x000fe400078e0204 */
[----:B------:R-:W-:-:S04]  /*2890*/  @!P1 IMAD.MOV.U32 R4, RZ, RZ, R9 ;  /* 0x000000ffff049224 */ /* 0x000fc800078e0009 */
[----:B------:R-:W-:-:S04]  /*28a0*/  @!P1 IMAD.WIDE.U32 R4, R81, R6, R4 ;  /* 0x0000000651049225 */ /* 0x000fc800078e0004 */
[----:B------:R-:W-:Y:S01]  /*28b0*/  @!P1 IMAD.IADD R5, R5, 0x1, R7 ;  /* 0x0000000105059824 */ /* 0x000fe200078e0207 */
[----:B------:R-:W-:-:S04]  /*28c0*/  @!P1 LEA R6, P2, R4, R12, 0x2 ;  /* 0x0000000c04069211 */ /* 0x000fc800078410ff */
[----:B------:R-:W-:Y:S02]  /*28d0*/  @!P1 LEA.HI.X R7, R4, R13, R5, 0x2, P2 ;  /* 0x0000000d04079211 */ /* 0x000fe400010f1405 */
[----:B------:R-:W-:Y:S01]  /*28e0*/  ISETP.GE.AND P2, PT, R96, 0x1, PT ;  /* 0x000000016000780c */ /* 0x000fe20003f46270 */
[----:B------:R-:W-:Y:S01]  /*28f0*/  IMAD.MOV.U32 R87, RZ, RZ, RZ ;  /* 0x000000ffff577224 */ /* 0x000fe200078e00ff */
[----:B------:R-:W-:Y:S05]  /*2900*/  YIELD ;  /* 0x0000000000007946 */ /* 0x000fea0003800000 */
[----:B------:R-:W-:Y:S01]  /*2910*/  IMAD.MOV R4, RZ, RZ, -R9 ;  /* 0x000000ffff047224 */ /* 0x000fe200078e0a09 */
[----:B------:R-:W-:Y:S01]  /*2920*/  BSSY B0, `(.L_x_5228) ;  /* 0x00006cc000007945 */ /* 0x000fe20003800000 */
[----:B------:R0:W5:Y:S01]  /*2930*/  @!P1 LDG.E R87, desc[UR42][R6.64] ;  /* 0x0000002a06579981 */ /* 0x000162000c1e1900 */
[----:B------:R-:W-:Y:S01]  /*2940*/  ISETP.GT.AND P1, PT, R25, R26, PT ;  /* 0x0000001a1900720c */ /* 0x000fe20003f24270 */
[----:B------:R-:W-:Y:S01]  /*2950*/  IMAD R89, R89, R4, R11 ;  /* 0x0000000459597224 */ /* 0x000fe200078e020b */
[----:B--2---:R-:W-:Y:S01]  /*2960*/  LOP3.LUT P3, RZ, R8, 0x2, RZ, 0xc0, !PT ;  /* 0x0000000208ff7812 */ /* 0x004fe2000786c0ff */
[----:B---3--:R-:W-:-:S04]  /*2970*/  IMAD R5, R200, 0x6000, R10 ;  /* 0x00006000c8057824 */ /* 0x008fc800078e020a */
[----:B------:R-:W-:-:S08]  /*2980*/  VIADD R85, R5, 0x20 ;  /* 0x0000002005557836 */ /* 0x000fd00000000000 */
[----:B------:R-:W-:Y:S02]  /*2990*/  @P3 VIADD R85, R5, 0xffffffe0 ;  /* 0xffffffe005553836 */ /* 0x000fe40000000000 */
        /* <DEDUP_REMOVED lines=8> */
[----:B------:R-:W-:Y:S02]  /*2a20*/  IMAD R8, R71, R25, RZ ;  /* 0x0000001947087224 */ /* 0x000fe400078e02ff */
[----:B------:R-:W-:Y:S01]  /*2a30*/  IMAD R7, R89, UR5, R6 ;  /* 0x0000000559077c24 */ /* 0x000fe2000f8e0206 */
[----:B------:R-:W-:Y:S01]  /*2a40*/  ULDC.64 UR4, c[0x0][0x310] ;  /* 0x0000c40000047ab9 */ /* 0x000fe20000000a00 */
[----:B------:R-:W-:Y:S02]  /*2a50*/  IMAD R92, R25, -0x80, R2 ;  /* 0xffffff80195c7824 */ /* 0x000fe400078e0202 */
[----:B------:R-:W-:Y:S02]  /*2a60*/  IMAD R6, R91, UR4, RZ ;  /* 0x000000045b067c24 */ /* 0x000fe4000f8e02ff */
[----:B------:R-:W-:Y:S01]  /*2a70*/  IMAD.IADD R5, R5, 0x1, R7 ;  /* 0x0000000105057824 */ /* 0x000fe200078e0207 */
[----:B------:R-:W-:Y:S01]  /*2a80*/  VIMNMX R92, R92, 0x80, PT ;  /* 0x000000805c5c7848 */ /* 0x000fe20003fe0100 */
[----:B------:R-:W-:-:S02]  /*2a90*/  IMAD R7, R87, UR5, R6 ;  /* 0x0000000557077c24 */ /* 0x000fc4000f8e0206 */
[----:B------:R-:W-:Y:S01]  /*2aa0*/  IMAD.WIDE.U32 R4, R87, UR4, R4 ;  /* 0x0000000457047c25 */ /* 0x000fe2000f8e0004 */
[----:B------:R-:W-:-:S03]  /*2ab0*/  ULDC.64 UR4, c[0x0][0x308] ;  /* 0x0000c20000047ab9 */ /* 0x000fc60000000a00 */
[----:B------:R-:W-:Y:S01]  /*2ac0*/  IMAD.IADD R5, R5, 0x1, R7 ;  /* 0x0000000105057824 */ /* 0x000fe200078e0207 */
[----:B------:R-:W-:Y:S01]  /*2ad0*/  SHF.R.S32.HI R7, RZ, 0x1f, R25 ;  /* 0x0000001fff077819 */ /* 0x000fe20000011419 */
[----:B------:R-:W-:Y:S02]  /*2ae0*/  IMAD R9, R67, UR4, RZ ;  /* 0x0000000443097c24 */ /* 0x000fe4000f8e02ff */
[----:B------:R-:W-:-:S04]  /*2af0*/  IMAD.WIDE.U32 R4, R22, UR4, R4 ;  /* 0x0000000416047c25 */ /* 0x000fc8000f8e0004 */
[----:B------:R-:W-:Y:S01]  /*2b00*/  IMAD R9, R22, UR5, R9 ;  /* 0x0000000516097c24 */ /* 0x000fe2000f8e0209 */
[----:B------:R-:W-:Y:S01]  /*2b10*/  ULDC.64 UR4, c[0x0][0x2e8] ;  /* 0x0000ba0000047ab9 */ /* 0x000fe20000000a00 */
[-C--:B------:R-:W-:Y:S01]  /*2b20*/  IMAD R6, R69, R25.reuse, RZ ;  /* 0x0000001945067224 */ /* 0x080fe200078e02ff */
[----:B------:R-:W-:Y:S01]  /*2b30*/  IADD3 R99, P2, R4, UR4, RZ ;  /* 0x0000000404637c10 */ /* 0x000fe2000ff5e0ff */
[----:B------:R-:W-:Y:S01]  /*2b40*/  ULDC.U8 UR4, c[0x0][0x410] ;  /* 0x0001040000047ab9 */ /* 0x000fe20000000000 */
[----:B------:R-:W-:Y:S02]  /*2b50*/  IMAD.WIDE.U32 R12, R68, R25, RZ ;  /* 0x00000019440c7225 */ /* 0x000fe400078e00ff */
[----:B------:R-:W-:Y:S02]  /*2b60*/  IADD3.X R97, R5, UR5, R9, P2, !PT ;  /* 0x0000000505617c10 */ /* 0x000fe400097fe409 */
[----:B------:R-:W-:Y:S01]  /*2b70*/  ISETP.NE.AND P2, PT, RZ, UR4, PT ;  /* 0x00000004ff007c0c */ /* 0x000fe2000bf45270 */
[----:B------:R-:W-:-:S02]  /*2b80*/  IMAD R15, R7, R68, R6 ;  /* 0x00000044070f7224 */ /* 0x000fc400078e0206 */
[----:B------:R-:W-:Y:S02]  /*2b90*/  IMAD R7, R7, R70, R8 ;  /* 0x0000004607077224 */ /* 0x000fe400078e0208 */
[----:B------:R-:W-:-:S04]  /*2ba0*/  IMAD.WIDE.U32 R10, R70, R25, RZ ;  /* 0x00000019460a7225 */ /* 0x000fc800078e00ff */
[----:B------:R-:W-:Y:S02]  /*2bb0*/  IMAD.IADD R15, R13, 0x1, R15 ;  /* 0x000000010d0f7824 */ /* 0x000fe400078e020f */
[----:B------:R-:W-:Y:S02]  /*2bc0*/  IMAD.IADD R14, R11, 0x1, R7 ;  /* 0x000000010b0e7824 */ /* 0x000fe400078e0207 */
[----:B------:R-:W-:Y:S05]  /*2bd0*/  @!P2 BRA `(.L_x_5230) ;  /* 0x000000300074a947 */ /* 0x000fea0003800000 */
[----:B------:R-:W-:Y:S01]  /*2be0*/  ISETP.GE.AND P3, PT, R211, R92, PT ;  /* 0x0000005cd300720c */ /* 0x000fe20003f66270 */
        /* <DEDUP_REMOVED lines=50> */
.L_x_5232:
[----:B------:R-:W-:Y:S05]  /*2f10*/  BSYNC B1 ;  /* 0x0000000000017941 */ /* 0x000fea0003800000 */
.L_x_5231:
[----:B------:R-:W-:Y:S01]  /*2f20*/  UISETP.NE.AND UP0, UPT, UR40, 0x3, UPT ;  /* 0x000000032800788c */ /* 0x000fe2000bf05270 */
[----:B-----5:R-:W-:Y:S01]  /*2f30*/  MOV R98, R8 ;  /* 0x0000000800627202 */ /* 0x020fe20000000f00 */
[----:B------:R-:W-:Y:S02]  /*2f40*/  IMAD.MOV.U32 R101, RZ, RZ, R30 ;  /* 0x000000ffff657224 */ /* 0x000fe400078e001e */
[----:B------:R-:W-:Y:S02]  /*2f50*/  IMAD.MOV.U32 R103, RZ, RZ, R34 ;  /* 0x000000ffff677224 */ /* 0x000fe400078e0022 */
[----:B------:R-:W-:Y:S01]  /*2f60*/  PLOP3.LUT P2, PT, PT, PT, UP0, 0x80, 0x0 ;  /* 0x000000000000781c */ /* 0x000fe20003f4f008 */
        /* <DEDUP_REMOVED lines=11> */
.L_x_5233:
[----:B------:R-:W-:Y:S01]  /*3020*/  IMAD R82, R200, 0x8, R16 ;  /* 0x00000008c8527824 */ /* 0x000fe200078e0210 */
[----:B------:R-:W-:Y:S01]  /*3030*/  SHF.L.U32 R93, R210, 0x1f, RZ ;  /* 0x0000001fd25d7819 */ /* 0x000fe200000006ff */
[----:B------:R-:W-:Y:S03]  /*3040*/  BSSY B1, `(.L_x_5234) ;  /* 0x0000003000017945 */ /* 0x000fe60003800000 */
[----:B------:R-:W1:Y:S02]  /*3050*/  SYNCS.PHASECHK.TRANS64.TRYWAIT P4, [R82+URZ+0x2a890], R93 ;  /* 0x02a8905d520075a7 */ /* 0x000e64000808017f */
[----:B-1----:R-:W-:Y:S05]  /*3060*/  @!P4 BRA `(.L_x_5235) ;  /* 0x00000288004cc947 */ /* 0x002fea0003800000 */
.L_x_5596:
[----:B------:R-:W-:Y:S05]  /*3070*/  BSYNC B1 ;  /* 0x0000000000017941 */ /* 0x000fea0003800000 */
.L_x_5234:
[----:B------:R-:W-:-:S03]  /*3080*/  UMOV UR4, 0xffffffff ;  /* 0xffffffff00047882 */ /* 0x000fc60000000000 */
[----:B------:R-:W-:Y:S05]  /*3090*/  BRA.DIV UR4, `(.L_x_5236) ;  /* 0x0000028a04547947 */ /* 0x000fea000b800000 */
[----:B------:R-:W2:Y:S04]  /*30a0*/  SHFL.IDX PT, R97, R97, RZ, 0x1e1f ;  /* 0x001e1fff61617589 */ /* 0x000ea800000e0000 */
[----:B------:R3:W4:Y:S02]  /*30b0*/  SHFL.IDX PT, R14, R99, RZ, 0x1e1f ;  /* 0x001e1fff630e7589 */ /* 0x00072400000e0000 */
.L_x_5600:
[----:B------:R-:W-:Y:S05]  /*30c0*/  @P3 BRA `(.L_x_5237) ;  /* 0x0000006400443947 */ /* 0x000fea0003800000 */
[----:B------:R-:W-:Y:S01]  /*30d0*/  ISETP.NE.AND P3, PT, R54, RZ, PT ;  /* 0x000000ff3600720c */ /* 0x000fe20003f65270 */
[----:B------:R-:W-:-:S12]  /*30e0*/  BSSY B1, `(.L_x_5238) ;  /* 0x0000075000017945 */ /* 0x000fd80003800000 */
[----:B------:R-:W-:Y:S05]  /*30f0*/  @!P3 BRA `(.L_x_5239) ;  /* 0x0000000400ccb947 */ /* 0x000fea0003800000 */
[----:B------:R1:W1:Y:S01]  /*3100*/  LDS.128 R4, [R86+0x1e400] ;  /* 0x01e4000056047984 */ /* 0x0002620000000c00 */
[----:B0---4-:R-:W-:Y:S01]  /*3110*/  IADD3 R10, P3, R18, R14, RZ ;  /* 0x0000000e120a7210 */ /* 0x011fe20007f7e0ff */
[----:B------:R-:W-:Y:S04]  /*3120*/  BSSY B2, `(.L_x_5240) ;  /* 0x000006f000027945 */ /* 0x000fe80003800000 */
[----:B--2---:R-:W-:Y:S01]  /*3130*/  IMAD.X R11, R97, 0x1, R19, P3 ;  /* 0x00000001610b7824 */ /* 0x004fe200018e0613 */
[----:B------:R-:W-:-:S13]  /*3140*/  ISETP.GE.AND P3, PT, R206, R96, PT ;  /* 0x00000060ce00720c */ /* 0x000fda0003f66270 */
[----:B------:R-:W-:Y:S05]  /*3150*/  @P3 BRA `(.L_x_5241) ;  /* 0x0000000400ac3947 */ /* 0x000fea0003800000 */
[----:B------:R-:W-:Y:S02]  /*3160*/  SHF.R.U32.HI R109, RZ, 0x8, R47 ;  /* 0x00000008ff6d7819 */ /* 0x000fe4000001162f */
[----:B------:R-:W-:Y:S02]  /*3170*/  LOP3.LUT R13, R95, 0xff, RZ, 0xc0, !PT ;  /* 0x000000ff5f0d7812 */ /* 0x000fe400078ec0ff */
[----:B------:R-:W-:Y:S02]  /*3180*/  SHF.R.U32.HI R94, RZ, 0x18, R95 ;  /* 0x00000018ff5e7819 */ /* 0x000fe4000001165f */
[----:B------:R-:W-:Y:S02]  /*3190*/  LOP3.LUT R12, R47, 0xff, RZ, 0xc0, !PT ;  /* 0x000000ff2f0c7812 */ /* 0x000fe400078ec0ff */
[----:B---3--:R-:W-:Y:S02]  /*31a0*/  SHF.R.U32.HI R99, RZ, 0x18, R47 ;  /* 0x00000018ff637819 */ /* 0x008fe4000001162f */
[----:B------:R-:W-:-:S02]  /*31b0*/  SHF.R.U32.HI R15, RZ, 0x8, R95 ;  /* 0x00000008ff0f7819 */ /* 0x000fc4000001165f */
[----:B------:R-:W-:Y:S01]  /*31c0*/  PRMT R94, R94, 0x654, R13 ;  /* 0x000006545e5e7816 */ /* 0x000fe2000000000d */
[----:B------:R-:W-:Y:S01]  /*31d0*/  IMAD.SHL.U32 R13, R109, 0x100, RZ ;  /* 0x000001006d0d7824 */ /* 0x000fe200078e00ff */
[----:B------:R-:W-:Y:S01]  /*31e0*/  SHF.R.U32.HI R110, RZ, 0x10, R47 ;  /* 0x00000010ff6e7819 */ /* 0x000fe2000001162f */
[----:B------:R-:W-:Y:S01]  /*31f0*/  IMAD.SHL.U32 R15, R15, 0x100, RZ ;  /* 0x000001000f0f7824 */ /* 0x000fe200078e00ff */
[----:B------:R-:W-:Y:S02]  /*3200*/  SHF.R.U32.HI R47, RZ, 0x10, R95 ;  /* 0x00000010ff2f7819 */ /* 0x000fe4000001165f */
[----:B------:R-:W-:Y:S01]  /*3210*/  PRMT R46, R99, 0x654, R12 ;  /* 0x00000654632e7816 */ /* 0x000fe2000000000c */
[----:B-1----:R-:W-:Y:S01]  /*3220*/  IMAD.MOV.U32 R12, RZ, RZ, R4 ;  /* 0x000000ffff0c7224 */ /* 0x002fe200078e0004 */
[----:B------:R-:W-:Y:S01]  /*3230*/  LOP3.LUT R94, R94, 0xff00, R15, 0xf8, !PT ;  /* 0x0000ff005e5e7812 */ /* 0x000fe200078ef80f */
[----:B------:R-:W-:Y:S01]  /*3240*/  IMAD.U32 R47, R47, 0x10000, RZ ;  /* 0x000100002f2f7824 */ /* 0x000fe200078e00ff */
[----:B------:R-:W-:Y:S01]  /*3250*/  LOP3.LUT R46, R46, 0xff00, R13, 0xf8, !PT ;  /* 0x0000ff002e2e7812 */ /* 0x000fe200078ef80d */
[----:B------:R-:W-:Y:S01]  /*3260*/  IMAD.U32 R13, R110, 0x10000, RZ ;  /* 0x000100006e0d7824 */ /* 0x000fe200078e00ff */
[----:B------:R-:W-:-:S02]  /*3270*/  F2FP.F16.E4M3.UNPACK_B R4, R5 ;  /* 0x00000005ff04723e */ /* 0x000fc400020006ff */
[----:B------:R-:W-:Y:S02]  /*3280*/  F2FP.F16.E4M3.UNPACK_B R15, R115.H1 ;  /* 0x00000073ff0f723e */ /* 0x000fe400030006ff */
[----:B------:R-:W-:Y:S01]  /*3290*/  LOP3.LUT R95, R46, 0xff0000, R13, 0xf8, !PT ;  /* 0x00ff00002e5f7812 */ /* 0x000fe200078ef80d */
[--C-:B------:R-:W-:Y:S01]  /*32a0*/  HADD2.F32 R13, -RZ, R4.reuse.H1_H1 ;  /* 0x30000004ff0d7230 */ /* 0x100fe20000004100 */
[----:B------:R-:W-:Y:S01]  /*32b0*/  LOP3.LUT R110, R94, 0xff0000, R47, 0xf8, !PT ;  /* 0x00ff00005e6e7812 */ /* 0x000fe200078ef82f */
[--C-:B------:R-:W-:Y:S01]  /*32c0*/  HADD2.F32 R99, -RZ, R15.reuse.H0_H0 ;  /* 0x2000000fff637230 */ /* 0x100fe20000004100 */
[----:B------:R-:W-:Y:S01]  /*32d0*/  F2FP.F16.E4M3.UNPACK_B R47, R113.H1 ;  /* 0x00000071ff2f723e */ /* 0x000fe200030006ff */
[----:B------:R-:W-:Y:S01]  /*32e0*/  HADD2.F32 R4, -RZ, R4.H0_H0 ;  /* 0x20000004ff047230 */ /* 0x000fe20000004100 */
[----:B------:R-:W-:Y:S01]  /*32f0*/  F2FP.F16.E4M3.UNPACK_B R5, R5.H1 ;  /* 0x00000005ff05723e */ /* 0x000fe200030006ff */
[----:B------:R-:W-:Y:S02]  /*3300*/  HADD2.F32 R109, -RZ, R15.H1_H1 ;  /* 0x3000000fff6d7230 */ /* 0x000fe40000004100 */
[----:B------:R-:W-:Y:S01]  /*3310*/  FMUL.FTZ R111, R13, R99 ;  /* 0x000000630d6f7220 */ /* 0x000fe20000410000 */
[----:B------:R-:W-:-:S02]  /*3320*/  HADD2.F32 R94, -RZ, R47.H0_H0 ;  /* 0x2000002fff5e7230 */ /* 0x000fc40000004100 */
[----:B------:R-:W-:Y:S01]  /*3330*/  FMUL.FTZ R112, R4, R99 ;  /* 0x0000006304707220 */ /* 0x000fe20000410000 */
[--C-:B------:R-:W-:Y:S01]  /*3340*/  HADD2.F32 R46, -RZ, R5.reuse.H1_H1 ;  /* 0x30000005ff2e7230 */ /* 0x100fe20000004100 */
[----:B------:R-:W-:Y:S01]  /*3350*/  F2FP.F16.E4M3.UNPACK_B R99, R115 ;  /* 0x00000073ff63723e */ /* 0x000fe200020006ff */
[----:B------:R-:W-:Y:S02]  /*3360*/  HADD2.F32 R15, -RZ, R5.H0_H0 ;  /* 0x20000005ff0f7230 */ /* 0x000fe40000004100 */
[----:B------:R-:W-:Y:S01]  /*3370*/  FFMA.FTZ R5, R13, R94, R112 ;  /* 0x0000005e0d057223 */ /* 0x000fe20000010070 */
[----:B------:R-:W-:Y:S02]  /*3380*/  HADD2.F32 R47, -RZ, R47.H1_H1 ;  /* 0x3000002fff2f7230 */ /* 0x000fe40000004100 */
[-C--:B------:R-:W-:Y:S01]  /*3390*/  FMUL.FTZ R114, R46, R109.reuse ;  /* 0x0000006d2e727220 */ /* 0x080fe20000410000 */
[-C--:B------:R-:W-:Y:S01]  /*33a0*/  F2FP.F16.E4M3.UNPACK_B R13, R12.reuse.H1 ;  /* 0x0000000cff0d723e */ /* 0x080fe200030006ff */
[C---:B------:R-:W-:Y:S01]  /*33b0*/  FMUL.FTZ R109, R15.reuse, R109 ;  /* 0x0000006d0f6d7220 */ /* 0x040fe20000410000 */
[----:B------:R-:W-:Y:S01]  /*33c0*/  F2FP.F16.E4M3.UNPACK_B R12, R12 ;  /* 0x0000000cff0c723e */ /* 0x000fe200020006ff */
[----:B------:R-:W-:Y:S01]  /*33d0*/  FFMA.FTZ R4, R4, R94, -R111 ;  /* 0x0000005e04047223 */ /* 0x000fe2000001086f */
[-C--:B------:R-:W-:Y:S01]  /*33e0*/  FFMA.FTZ R111, R15, R47.reuse, -R114 ;  /* 0x0000002f0f6f7223 */ /* 0x080fe20000010872 */
[----:B------:R-:W-:Y:S01]  /*33f0*/  FFMA.FTZ R116, R46, R47, R109 ;  /* 0x0000002f2e747223 */ /* 0x000fe2000001006d */
[--C-:B------:R-:W-:Y:S01]  /*3400*/  HADD2.F32 R15, -RZ, R13.reuse.H0_H0 ;  /* 0x2000000dff0f7230 */ /* 0x100fe20000004100 */
[----:B------:R-:W-:Y:S01]  /*3410*/  F2FP.F16.E4M3.UNPACK_B R47, R113 ;  /* 0x00000071ff2f723e */ /* 0x000fe200020006ff */
[----:B------:R-:W-:-:S02]  /*3420*/  HADD2.F32 R46, -RZ, R13.H1_H1 ;  /* 0x3000000dff2e7230 */ /* 0x000fc40000004100 */
[--C-:B------:R-:W-:Y:S01]  /*3430*/  HADD2.F32 R109, -RZ, R99.reuse.H1_H1 ;  /* 0x30000063ff6d7230 */ /* 0x100fe20000004100 */
[----:B------:R-:W-:Y:S01]  /*3440*/  F2FP.SATFINITE.E4M3.F32.PACK_AB_MERGE_C R119, R116, R111, RZ ;  /* 0x0000006f7477723e */ /* 0x000fe200048070ff */
[--C-:B------:R-:W-:Y:S02]  /*3450*/  HADD2.F32 R13, -RZ, R12.reuse.H0_H0 ;  /* 0x2000000cff0d7230 */ /* 0x100fe40000004100 */
[----:B------:R-:W-:Y:S02]  /*3460*/  HADD2.F32 R99, -RZ, R99.H0_H0 ;  /* 0x20000063ff637230 */ /* 0x000fe40000004100 */
[-C--:B------:R-:W-:Y:S01]  /*3470*/  FMUL.FTZ R114, R46, R109.reuse ;  /* 0x0000006d2e727220 */ /* 0x080fe20000410000 */
[----:B------:R-:W-:Y:S02]  /*3480*/  HADD2.F32 R12, -RZ, R12.H1_H1 ;  /* 0x3000000cff0c7230 */ /* 0x000fe40000004100 */
[----:B------:R-:W-:Y:S01]  /*3490*/  FMUL.FTZ R109, R15, R109 ;  /* 0x0000006d0f6d7220 */ /* 0x000fe20000410000 */
[--C-:B------:R-:W-:Y:S01]  /*34a0*/  HADD2.F32 R94, -RZ, R47.reuse.H1_H1 ;  /* 0x3000002fff5e7230 */ /* 0x100fe20000004100 */
[----:B------:R-:W-:Y:S01]  /*34b0*/  F2FP.SATFINITE.E4M3.F32.PACK_AB_MERGE_C R5, R5, R4, R119 ;  /* 0x000000040505723e */ /* 0x000fe20004807077 */
        /* <DEDUP_REMOVED lines=9> */
[-C--:B------:R-:W-:Y:S01]  /*3550*/  F2FP.F16.E4M3.UNPACK_B R47, R95.reuse.H1 ;  /* 0x0000005fff2f723e */ /* 0x080fe200030006ff */
        /* <DEDUP_REMOVED lines=24> */
[----:B------:R-:W-:Y:S01]  /*36e0*/  HADD2.F32 R13, -RZ, R7.H1_H1 ;  /* 0x30000007ff0d7230 */ /* 0x000fe20000004100 */
[----:B------:R-:W-:Y:S01]  /*36f0*/  F2FP.SATFINITE.E4M3.F32.PACK_AB_MERGE_C R4, R113, R112, R118 ;  /* 0x000000707104723e */ /* 0x000fe20004807076 */
[--C-:B------:R-:W-:Y:S02]  /*3700*/  HADD2.F32 R7, -RZ, R6.reuse.H0_H0 ;  /* 0x20000006ff077230 */ /* 0x100fe40000004100 */
[-C--:B------:R-:W-:Y:S01]  /*3710*/  FMUL.FTZ R94, R12, R99.reuse ;  /* 0x000000630c5e7220 */ /* 0x080fe20000410000 */
[----:B------:R-:W-:Y:S02]  /*3720*/  HADD2.F32 R6, -RZ, R6.H1_H1 ;  /* 0x30000006ff067230 */ /* 0x000fe40000004100 */
[----:B------:R-:W-:Y:S01]  /*3730*/  FMUL.FTZ R109, R13, R99 ;  /* 0x000000630d6d7220 */ /* 0x000fe20000410000 */
[----:B------:R-:W-:Y:S01]  /*3740*/  HADD2.F32 R110, -RZ, R110.H0_H0 ;  /* 0x2000006eff6e7230 */ /* 0x000fe20000004100 */
[----:B------:R-:W-:Y:S01]  /*3750*/  F2FP.SATFINITE.E4M3.F32.PACK_AB_MERGE_C R111, R114, R111, RZ ;  /* 0x0000006f726f723e */ /* 0x000fe200048070ff */
[----:B------:R-:W-:Y:S01]  /*3760*/  HADD2.F32 R47, -RZ, R47.H0_H0 ;  /* 0x2000002fff2f7230 */ /* 0x000fe20000004100 */
[----:B------:R-:W-:Y:S01]  /*3770*/  F2FP.SATFINITE.E4M3.F32.PACK_AB_MERGE_C R115, R116, R115, RZ ;  /* 0x000000737473723e */ /* 0x000fe200048070ff */
[----:B------:R-:W-:-:S02]  /*3780*/  HADD2.F32 R95, -RZ, R95.H0_H0 ;  /* 0x2000005fff5f7230 */ /* 0x000fc40000004100 */
[-C--:B------:R-:W-:Y:S01]  /*3790*/  FMUL.FTZ R46, R6, R110.reuse ;  /* 0x0000006e062e7220 */ /* 0x080fe20000410000 */
[----:B------:R-:W-:Y:S01]  /*37a0*/  FMUL.FTZ R15, R7, R110 ;  /* 0x0000006e070f7220 */ /* 0x000fe20000410000 */
[-C--:B------:R-:W-:Y:S01]  /*37b0*/  FFMA.FTZ R109, R12, R47.reuse, -R109 ;  /* 0x0000002f0c6d7223 */ /* 0x080fe2000001086d */
[----:B------:R-:W-:Y:S01]  /*37c0*/  FFMA.FTZ R94, R13, R47, R94 ;  /* 0x0000002f0d5e7223 */ /* 0x000fe2000001005e */
[-C--:B------:R-:W-:Y:S01]  /*37d0*/  FFMA.FTZ R46, R7, R95.reuse, -R46 ;  /* 0x0000005f072e7223 */ /* 0x080fe2000001082e */
[----:B------:R-:W-:-:S03]  /*37e0*/  FFMA.FTZ R15, R6, R95, R15 ;  /* 0x0000005f060f7223 */ /* 0x000fc6000001000f */
[----:B------:R-:W-:Y:S02]  /*37f0*/  F2FP.SATFINITE.E4M3.F32.PACK_AB_MERGE_C R7, R94, R109, R115 ;  /* 0x0000006d5e07723e */ /* 0x000fe40004807073 */
[----:B------:R-:W-:-:S07]  /*3800*/  F2FP.SATFINITE.E4M3.F32.PACK_AB_MERGE_C R6, R15, R46, R111 ;  /* 0x0000002e0f06723e */ /* 0x000fce000480706f */
.L_x_5241:
[----:B------:R-:W-:Y:S05]  /*3810*/  BSYNC B2 ;  /* 0x0000000000027941 */ /* 0x000fea0003800000 */
.L_x_5240:
[----:B-1----:R0:W-:Y:S02]  /*3820*/  ST.E.128 desc[UR42][R10.64], R4 ;  /* 0x000000040a007985 */ /* 0x0021e4000c101d2a */
.L_x_5239:
[----:B------:R-:W-:Y:S05]  /*3830*/  BSYNC B1 ;  /* 0x0000000000017941 */ /* 0x000fea0003800000 */
.L_x_5238:
[----:B------:R-:W-:Y:S01]  /*3840*/  ISETP.NE.AND P3, PT, R3, RZ, PT ;  /* 0x000000ff0300720c */ /* 0x000fe20003f65270 */
[----:B------:R-:W-:-:S12]  /*3850*/  BSSY B1, `(.L_x_5242) ;  /* 0x0000076000017945 */ /* 0x000fd80003800000 */
[----:B------:R-:W-:Y:S05]  /*3860*/  @!P3 BRA `(.L_x_5243) ;  /* 0x0000000400d0b947 */ /* 0x000fea0003800000 */
[----:B0-----:R-:W-:Y:S01]  /*3870*/  IMAD.SHL.U32 R4, R213, 0x10, RZ ;  /* 0x00000010d5047824 */ /* 0x001fe200078e00ff */
[----:B------:R-:W-:Y:S04]  /*3880*/  BSSY B2, `(.L_x_5244) ;  /* 0x0000071000027945 */ /* 0x000fe80003800000 */
[----:B----4-:R-:W-:-:S04]  /*3890*/  IADD3 R10, P3, R14, R4, RZ ;  /* 0x000000040e0a7210 */ /* 0x010fc80007f7e0ff */
[----:B--2---:R-:W-:Y:S02]  /*38a0*/  LEA.HI.X.SX32 R11, R4, R97, 0x1, P3 ;  /* 0x00000061040b7211 */ /* 0x004fe400018f0eff */
[----:B------:R0:W2:Y:S01]  /*38b0*/  LDS.128 R4, [R85+0x1e400] ;  /* 0x01e4000055047984 */ /* 0x0000a20000000c00 */
[----:B------:R-:W-:-:S13]  /*38c0*/  ISETP.GE.AND P3, PT, R223, R96, PT ;  /* 0x00000060df00720c */ /* 0x000fda0003f66270 */
[----:B0-----:R-:W-:Y:S05]  /*38d0*/  @P3 BRA `(.L_x_5245) ;  /* 0x0000000400ac3947 */ /* 0x001fea0003800000 */
[----:B------:R-:W-:Y:S02]  /*38e0*/  SHF.R.U32.HI R94, RZ, 0x8, R43 ;  /* 0x00000008ff5e7819 */ /* 0x000fe4000001162b */
[----:B------:R-:W-:Y:S02]  /*38f0*/  SHF.R.U32.HI R42, RZ, 0x18, R45 ;  /* 0x00000018ff2a7819 */ /* 0x000fe4000001162d */
[----:B------:R-:W-:Y:S02]  /*3900*/  LOP3.LUT R15, R45, 0xff, RZ, 0xc0, !PT ;  /* 0x000000ff2d0f7812 */ /* 0x000fe400078ec0ff */
[----:B------:R-:W-:Y:S02]  /*3910*/  SHF.R.U32.HI R13, RZ, 0x18, R43 ;  /* 0x00000018ff0d7819 */ /* 0x000fe4000001162b */
[----:B------:R-:W-:Y:S02]  /*3920*/  LOP3.LUT R12, R43, 0xff, RZ, 0xc0, !PT ;  /* 0x000000ff2b0c7812 */ /* 0x000fe400078ec0ff */
[----:B------:R-:W-:-:S02]  /*3930*/  SHF.R.U32.HI R44, RZ, 0x8, R45 ;  /* 0x00000008ff2c7819 */ /* 0x000fc4000001162d */
[----:B------:R-:W-:Y:S01]  /*3940*/  PRMT R15, R42, 0x654, R15 ;  /* 0x000006542a0f7816 */ /* 0x000fe2000000000f */
[----:B------:R-:W-:Y:S01]  /*3950*/  IMAD.SHL.U32 R42, R94, 0x100, RZ ;  /* 0x000001005e2a7824 */ /* 0x000fe200078e00ff */
[----:B------:R-:W-:Y:S01]  /*3960*/  SHF.R.U32.HI R47, RZ, 0x10, R43 ;  /* 0x00000010ff2f7819 */ /* 0x000fe2000001162b */
[----:B------:R-:W-:Y:S01]  /*3970*/  IMAD.SHL.U32 R44, R44, 0x100, RZ ;  /* 0x000001002c2c7824 */ /* 0x000fe200078e00ff */
[----:B------:R-:W-:Y:S01]  /*3980*/  PRMT R13, R13, 0x654, R12 ;  /* 0x000006540d0d7816 */ /* 0x000fe2000000000c */
[----:B--2---:R-:W-:Y:S01]  /*3990*/  IMAD.MOV.U32 R12, RZ, RZ, R4 ;  /* 0x000000ffff0c7224 */ /* 0x004fe200078e0004 */
[----:B------:R-:W-:Y:S02]  /*39a0*/  SHF.R.U32.HI R46, RZ, 0x10, R45 ;  /* 0x00000010ff2e7819 */ /* 0x000fe4000001162d */
[----:B------:R-:W-:Y:S01]  /*39b0*/  LOP3.LUT R13, R13, 0xff00, R42, 0xf8, !PT ;  /* 0x0000ff000d0d7812 */ /* 0x000fe200078ef82a */
[----:B------:R-:W-:Y:S01]  /*39c0*/  IMAD.U32 R42, R47, 0x10000, RZ ;  /* 0x000100002f2a7824 */ /* 0x000fe200078e00ff */
[----:B------:R-:W-:Y:S01]  /*39d0*/  LOP3.LUT R43, R15, 0xff00, R44, 0xf8, !PT ;  /* 0x0000ff000f2b7812 */ /* 0x000fe200078ef82c */
[----:B------:R-:W-:Y:S01]  /*39e0*/  IMAD.U32 R46, R46, 0x10000, RZ ;  /* 0x000100002e2e7824 */ /* 0x000fe200078e00ff */
[----:B------:R-:W-:-:S02]  /*39f0*/  F2FP.F16.E4M3.UNPACK_B R15, R108.H1 ;  /* 0x0000006cff0f723e */ /* 0x000fc400030006ff */
[-C--:B------:R-:W-:Y:S02]  /*3a00*/  F2FP.F16.E4M3.UNPACK_B R4, R5.reuse ;  /* 0x00000005ff04723e */ /* 0x080fe400020006ff */
[----:B------:R-:W-:Y:S01]  /*3a10*/  F2FP.F16.E4M3.UNPACK_B R5, R5.H1 ;  /* 0x00000005ff05723e */ /* 0x000fe200030006ff */
[--C-:B------:R-:W-:Y:S01]  /*3a20*/  HADD2.F32 R45, -RZ, R15.reuse.H0_H0 ;  /* 0x2000000fff2d7230 */ /* 0x100fe20000004100 */
[----:B------:R-:W-:Y:S01]  /*3a30*/  LOP3.LUT R44, R13, 0xff0000, R42, 0xf8, !PT ;  /* 0x00ff00000d2c7812 */ /* 0x000fe200078ef82a */
[--C-:B------:R-:W-:Y:S01]  /*3a40*/  HADD2.F32 R13, -RZ, R4.reuse.H1_H1 ;  /* 0x30000004ff0d7230 */ /* 0x100fe20000004100 */
[----:B------:R-:W-:Y:S01]  /*3a50*/  LOP3.LUT R47, R43, 0xff0000, R46, 0xf8, !PT ;  /* 0x00ff00002b2f7812 */ /* 0x000fe200078ef82e */
[----:B------:R-:W-:Y:S01]  /*3a60*/  HADD2.F32 R46, -RZ, R15.H1_H1 ;  /* 0x3000000fff2e7230 */ /* 0x000fe20000004100 */
[----:B------:R-:W-:Y:S01]  /*3a70*/  F2FP.F16.E4M3.UNPACK_B R42, R107.H1 ;  /* 0x0000006bff2a723e */ /* 0x000fe200030006ff */
[----:B------:R-:W-:Y:S02]  /*3a80*/  HADD2.F32 R15, -RZ, R5.H1_H1 ;  /* 0x30000005ff0f7230 */ /* 0x000fe40000004100 */
[----:B------:R-:W-:Y:S01]  /*3a90*/  FMUL.FTZ R95, R13, R45 ;  /* 0x0000002d0d5f7220 */ /* 0x000fe20000410000 */
[----:B------:R-:W-:Y:S01]  /*3aa0*/  HADD2.F32 R4, -RZ, R4.H0_H0 ;  /* 0x20000004ff047230 */ /* 0x000fe20000004100 */
[----:B------:R-:W-:Y:S01]  /*3ab0*/  F2FP.F16.E4M3.UNPACK_B R108, R108 ;  /* 0x0000006cff6c723e */ /* 0x000fe200020006ff */
[----:B------:R-:W-:-:S02]  /*3ac0*/  HADD2.F32 R43, -RZ, R42.H0_H0 ;  /* 0x2000002aff2b7230 */ /* 0x000fc40000004100 */
[-C--:B------:R-:W-:Y:S01]  /*3ad0*/  FMUL.FTZ R110, R15, R46.reuse ;  /* 0x0000002e0f6e7220 */ /* 0x080fe20000410000 */
[----:B------:R-:W-:Y:S02]  /*3ae0*/  HADD2.F32 R5, -RZ, R5.H0_H0 ;  /* 0x20000005ff057230 */ /* 0x000fe40000004100 */
[C---:B------:R-:W-:Y:S01]  /*3af0*/  FMUL.FTZ R94, R4.reuse, R45 ;  /* 0x0000002d045e7220 */ /* 0x040fe20000410000 */
[----:B------:R-:W-:Y:S01]  /*3b00*/  HADD2.F32 R42, -RZ, R42.H1_H1 ;  /* 0x3000002aff2a7230 */ /* 0x000fe20000004100 */
[----:B------:R-:W-:Y:S01]  /*3b10*/  F2FP.F16.E4M3.UNPACK_B R107, R107 ;  /* 0x0000006bff6b723e */ /* 0x000fe200020006ff */
[-C--:B------:R-:W-:Y:S01]  /*3b20*/  FFMA.FTZ R4, R4, R43.reuse, -R95 ;  /* 0x0000002b04047223 */ /* 0x080fe2000001085f */
[----:B------:R-:W-:Y:S01]  /*3b30*/  FMUL.FTZ R46, R5, R46 ;  /* 0x0000002e052e7220 */ /* 0x000fe20000410000 */
[----:B---3--:R-:W-:Y:S01]  /*3b40*/  FFMA.FTZ R99, R13, R43, R94 ;  /* 0x0000002b0d637223 */ /* 0x008fe2000001005e */
        /* <DEDUP_REMOVED lines=10> */
[--C-:B------:R-:W-:Y:S02]  /*3bf0*/  HADD2.F32 R5, -RZ, R12.reuse.H0_H0 ;  /* 0x2000000cff057230 */ /* 0x100fe40000004100 */
[----:B------:R-:W-:Y:S01]  /*3c00*/  FMUL.FTZ R94, R15, R46 ;  /* 0x0000002e0f5e7220 */ /* 0x000fe20000410000 */
[----:B------:R-:W-:-:S02]  /*3c10*/  HADD2.F32 R12, -RZ, R12.H1_H1 ;  /* 0x3000000cff0c7230 */ /* 0x000fc40000004100 */
[--C-:B------:R-:W-:Y:S02]  /*3c20*/  HADD2.F32 R42, -RZ, R107.reuse.H1_H1 ;  /* 0x3000006bff2a7230 */ /* 0x100fe40000004100 */
[-C--:B------:R-:W-:Y:S01]  /*3c30*/  FMUL.FTZ R43, R5, R108.reuse ;  /* 0x0000006c052b7220 */ /* 0x080fe20000410000 */
[----:B------:R-:W-:Y:S02]  /*3c40*/  HADD2.F32 R107, -RZ, R107.H0_H0 ;  /* 0x2000006bff6b7230 */ /* 0x000fe40000004100 */
[C---:B------:R-:W-:Y:S01]  /*3c50*/  FMUL.FTZ R46, R12.reuse, R108 ;  /* 0x0000006c0c2e7220 */ /* 0x040fe20000410000 */
[-C--:B------:R-:W-:Y:S01]  /*3c60*/  FFMA.FTZ R94, R13, R42.reuse, -R94 ;  /* 0x0000002a0d5e7223 */ /* 0x080fe2000001085e */
[----:B------:R-:W-:Y:S01]  /*3c70*/  FFMA.FTZ R15, R15, R42, R110 ;  /* 0x0000002a0f0f7223 */ /* 0x000fe2000001006e */
[----:B------:R-:W-:Y:S01]  /*3c80*/  FFMA.FTZ R108, R12, R107, R43 ;  /* 0x0000006b0c6c7223 */ /* 0x000fe2000001002b */
[----:B------:R-:W-:Y:S01]  /*3c90*/  F2FP.F16.E4M3.UNPACK_B R12, R7.H1 ;  /* 0x00000007ff0c723e */ /* 0x000fe200030006ff */
        /* <DEDUP_REMOVED lines=19> */
[----:B------:R-:W-:Y:S01]  /*3dd0*/  FMUL.FTZ R94, R12, R45 ;  /* 0x0000002d0c5e7220 */ /* 0x000fe20000410000 */
        /* <DEDUP_REMOVED lines=16> */
[CC--:B------:R-:W-:Y:S01]  /*3ee0*/  FMUL.FTZ R13, R7.reuse, R43.reuse ;  /* 0x0000002b070d7220 */ /* 0x0c0fe20000410000 */
[----:B------:R-:W-:Y:S01]  /*3ef0*/  FMUL.FTZ R110, R12, R43 ;  /* 0x0000002b0c6e7220 */ /* 0x000fe20000410000 */
        /* <DEDUP_REMOVED lines=9> */
.L_x_5245:
[----:B------:R-:W-:Y:S05]  /*3f90*/  BSYNC B2 ;  /* 0x0000000000027941 */ /* 0x000fea0003800000 */
.L_x_5244:
[----:B--2---:R0:W-:Y:S02]  /*3fa0*/  ST.E.128 desc[UR42][R10.64], R4 ;  /* 0x000000040a007985 */ /* 0x0041e4000c101d2a */
.L_x_5243:
[----:B------:R-:W-:Y:S05]  /*3fb0*/  BSYNC B1 ;  /* 0x0000000000017941 */ /* 0x000fea0003800000 */
.L_x_5242:
        /* <DEDUP_REMOVED lines=10> */
[--C-:B------:R-:W-:Y:S01]  /*4060*/  SHF.R.U32.HI R45, RZ, 0x10, R39.reuse ;  /* 0x00000010ff2d7819 */ /* 0x100fe20000011627 */
[----:B--2---:R-:W-:Y:S01]  /*4070*/  IMAD.MOV.U32 R13, RZ, RZ, R6 ;  /* 0x000000ffff0d7224 */ /* 0x004fe200078e0006 */
        /* <DEDUP_REMOVED lines=14> */
[----:B------:R-:W-:Y:S01]  /*4160*/  LOP3.LUT R12, R7, 0xff00, R6, 0xf8, !PT ;  /* 0x0000ff00070c7812 */ /* 0x000fe200078ef806 */
[----:B------:R-:W-:Y:S01]  /*4170*/  IMAD.U32 R7, R45, 0x10000, RZ ;  /* 0x000100002d077824 */ /* 0x000fe200078e00ff */
[----:B------:R-:W-:Y:S02]  /*4180*/  F2FP.F16.E4M3.UNPACK_B R39, R106.H1 ;  /* 0x0000006aff27723e */ /* 0x000fe400030006ff */
[----:B------:R-:W-:Y:S02]  /*4190*/  F2FP.F16.E4M3.UNPACK_B R6, R5 ;  /* 0x00000005ff06723e */ /* 0x000fe400020006ff */
        /* <DEDUP_REMOVED lines=16> */
[CC--:B------:R-:W-:Y:S01]  /*42a0*/  FMUL.FTZ R6, R12.reuse, R42.reuse ;  /* 0x0000002a0c067220 */ /* 0x0c0fe20000410000 */
        /* <DEDUP_REMOVED lines=25> */
[----:B------:R-:W-:Y:S02]  /*4440*/  F2FP.F16.E4M3.UNPACK_B R39, R43.H1 ;  /* 0x0000002bff27723e */ /* 0x000fe400030006ff */
[----:B---3--:R-:W-:Y:S01]  /*4450*/  F2FP.SATFINITE.E4M3.F32.PACK_AB_MERGE_C R99, R42, R41, RZ ;  /* 0x000000292a63723e */ /* 0x008fe200048070ff */
        /* <DEDUP_REMOVED lines=44> */
.L_x_5249:
[----:B------:R-:W-:Y:S05]  /*4720*/  BSYNC B2 ;  /* 0x0000000000027941 */ /* 0x000fea0003800000 */
.L_x_5248:
[----:B--2---:R0:W-:Y:S02]  /*4730*/  ST.E.128 desc[UR42][R10.64], R4 ;  /* 0x000000040a007985 */ /* 0x0041e4000c101d2a */
.L_x_5247:
[----:B------:R-:W-:Y:S05]  /*4740*/  BSYNC B1 ;  /* 0x0000000000017941 */ /* 0x000fea0003800000 */
.L_x_5246:
[----:B------:R-:W-:Y:S01]  /*4750*/  LOP3.LUT P3, RZ, R57, 0x8, RZ, 0xc0, !PT ;  /* 0x0000000839ff7812 */ /* 0x000fe2000786c0ff */
[----:B------:R-:W-:-:S12]  /*4760*/  BSSY B1, `(.L_x_5250) ;  /* 0x0000076000017945 */ /* 0x000fd80003800000 */
[----:B------:R-:W-:Y:S05]  /*4770*/  @!P3 BRA `(.L_x_5251) ;  /* 0x0000000400d0b947 */ /* 0x000fea0003800000 */
[----:B0-----:R0:W0:Y:S01]  /*4780*/  LDS.128 R4, [R85+0x20400] ;  /* 0x0204000055047984 */ /* 0x0010220000000c00 */
[----:B----4-:R-:W-:Y:S01]  /*4790*/  IADD3 R10, P3, R208, R14, RZ ;  /* 0x0000000ed00a7210 */ /* 0x010fe20007f7e0ff */
[----:B------:R-:W-:Y:S04]  /*47a0*/  BSSY B2, `(.L_x_5252) ;  /* 0x0000070000027945 */ /* 0x000fe80003800000 */
[----:B--2---:R-:W-:Y:S01]  /*47b0*/  IMAD.X R11, R97, 0x1, R221, P3 ;  /* 0x00000001610b7824 */ /* 0x004fe200018e06dd */
[----:B------:R-:W-:-:S13]  /*47c0*/  ISETP.GE.AND P3, PT, R225, R96, PT ;  /* 0x00000060e100720c */ /* 0x000fda0003f66270 */
[----:B------:R-:W-:Y:S05]  /*47d0*/  @P3 BRA `(.L_x_5253) ;  /* 0x0000000400b03947 */ /* 0x000fea0003800000 */
[----:B------:R-:W-:Y:S01]  /*47e0*/  SHF.R.U32.HI R41, RZ, 0x18, R35 ;  /* 0x00000018ff297819 */ /* 0x000fe20000011623 */
[----:B0-----:R-:W-:Y:S01]  /*47f0*/  IMAD.MOV.U32 R15, RZ, RZ, R7 ;  /* 0x000000ffff0f7224 */ /* 0x001fe200078e0007 */
[----:B------:R-:W-:Y:S02]  /*4800*/  LOP3.LUT R12, R35, 0xff, RZ, 0xc0, !PT ;  /* 0x000000ff230c7812 */ /* 0x000fe400078ec0ff */
[--C-:B------:R-:W-:Y:S02]  /*4810*/  SHF.R.U32.HI R38, RZ, 0x8, R35.reuse ;  /* 0x00000008ff267819 */ /* 0x100fe40000011623 */
[----:B------:R-:W-:Y:S02]  /*4820*/  SHF.R.U32.HI R36, RZ, 0x10, R35 ;  /* 0x00000010ff247819 */ /* 0x000fe40000011623 */
[--C-:B------:R-:W-:Y:S01]  /*4830*/  SHF.R.U32.HI R35, RZ, 0x8, R37.reuse ;  /* 0x00000008ff237819 */ /* 0x100fe20000011625 */
[----:B------:R-:W-:Y:S01]  /*4840*/  IMAD.SHL.U32 R7, R38, 0x100, RZ ;  /* 0x0000010026077824 */ /* 0x000fe200078e00ff */
[----:B------:R-:W-:-:S02]  /*4850*/  SHF.R.U32.HI R39, RZ, 0x18, R37 ;  /* 0x00000018ff277819 */ /* 0x000fc40000011625 */
[----:B------:R-:W-:Y:S01]  /*4860*/  LOP3.LUT R34, R37, 0xff, RZ, 0xc0, !PT ;  /* 0x000000ff25227812 */ /* 0x000fe200078ec0ff */
[----:B------:R-:W-:Y:S01]  /*4870*/  IMAD.SHL.U32 R35, R35, 0x100, RZ ;  /* 0x0000010023237824 */ /* 0x000fe200078e00ff */
[----:B------:R-:W-:Y:S02]  /*4880*/  SHF.R.U32.HI R37, RZ, 0x10, R37 ;  /* 0x00000010ff257819 */ /* 0x000fe40000011625 */
[----:B------:R-:W-:Y:S02]  /*4890*/  PRMT R12, R41, 0x654, R12 ;  /* 0x00000654290c7816 */ /* 0x000fe4000000000c */
[----:B------:R-:W-:Y:S01]  /*48a0*/  PRMT R34, R39, 0x654, R34 ;  /* 0x0000065427227816 */ /* 0x000fe20000000022 */
[----:B------:R-:W-:Y:S01]  /*48b0*/  IMAD.U32 R37, R37, 0x10000, RZ ;  /* 0x0001000025257824 */ /* 0x000fe200078e00ff */
[----:B------:R-:W-:Y:S01]  /*48c0*/  LOP3.LUT R7, R12, 0xff00, R7, 0xf8, !PT ;  /* 0x0000ff000c077812 */ /* 0x000fe200078ef807 */
[----:B------:R-:W-:Y:S01]  /*48d0*/  IMAD.U32 R12, R36, 0x10000, RZ ;  /* 0x00010000240c7824 */ /* 0x000fe200078e00ff */
[----:B------:R-:W-:-:S02]  /*48e0*/  MOV R13, R6 ;  /* 0x00000006000d7202 */ /* 0x000fc40000000f00 */
[----:B------:R-:W-:Y:S02]  /*48f0*/  LOP3.LUT R34, R34, 0xff00, R35, 0xf8, !PT ;  /* 0x0000ff0022227812 */ /* 0x000fe400078ef823 */
        /* <DEDUP_REMOVED lines=90> */
.L_x_5253:
[----:B------:R-:W-:Y:S05]  /*4ea0*/  BSYNC B2 ;  /* 0x0000000000027941 */ /* 0x000fea0003800000 */
.L_x_5252:
[----:B0-----:R0:W-:Y:S02]  /*4eb0*/  ST.E.128 desc[UR42][R10.64], R4 ;  /* 0x000000040a007985 */ /* 0x0011e4000c101d2a */
.L_x_5251:
[----:B------:R-:W-:Y:S05]  /*4ec0*/  BSYNC B1 ;  /* 0x0000000000017941 */ /* 0x000fea0003800000 */
.L_x_5250:
        /* <DEDUP_REMOVED lines=9> */
[--C-:B------:R-:W-:Y:S01]  /*4f60*/  SHF.R.U32.HI R37, RZ, 0x10, R31.reuse ;  /* 0x00000010ff257819 */ /* 0x100fe2000001161f */
[----:B0-----:R-:W-:Y:S01]  /*4f70*/  IMAD.MOV.U32 R13, RZ, RZ, R6 ;  /* 0x000000ffff0d7224 */ /* 0x001fe200078e0006 */
        /* <DEDUP_REMOVED lines=106> */
.L_x_5257:
[----:B------:R-:W-:Y:S05]  /*5620*/  BSYNC B2 ;  /* 0x0000000000027941 */ /* 0x000fea0003800000 */
.L_x_5256:
[----:B0-----:R0:W-:Y:S02]  /*5630*/  ST.E.128 desc[UR42][R10.64], R4 ;  /* 0x000000040a007985 */ /* 0x0011e4000c101d2a */
.L_x_5255:
[----:B------:R-:W-:Y:S05]  /*5640*/  BSYNC B1 ;  /* 0x0000000000017941 */ /* 0x000fea0003800000 */
.L_x_5254:
[----:B------:R-:W-:-:S13]  /*5650*/  LOP3.LUT P3, RZ, R57, 0x20, RZ, 0xc0, !PT ;  /* 0x0000002039ff7812 */ /* 0x000fda000786c0ff */
        /* <DEDUP_REMOVED lines=9> */
[----:B------:R-:W-:Y:S02]  /*56f0*/  SHF.R.U32.HI R14, RZ, 0x8, R29 ;  /* 0x00000008ff0e7819 */ /* 0x000fe4000001161d */
[--C-:B------:R-:W-:Y:S01]  /*5700*/  SHF.R.U32.HI R31, RZ, 0x18, R9.reuse ;  /* 0x00000018ff1f7819 */ /* 0x100fe20000011609 */
[----:B------:R-:W-:Y:S01]  /*5710*/  IMAD.SHL.U32 R7, R30, 0x100, RZ ;  /* 0x000001001e077824 */ /* 0x000fe200078e00ff */
[----:B------:R-:W-:Y:S02]  /*5720*/  LOP3.LUT R8, R9, 0xff, RZ, 0xc0, !PT ;  /* 0x000000ff09087812 */ /* 0x000fe400078ec0ff */
[----:B------:R-:W-:Y:S01]  /*5730*/  SHF.R.U32.HI R15, RZ, 0x10, R9 ;  /* 0x00000010ff0f7819 */ /* 0x000fe20000011609 */
[----:B------:R-:W-:Y:S01]  /*5740*/  IMAD.MOV.U32 R9, RZ, RZ, R6 ;  /* 0x000000ffff097224 */ /* 0x000fe200078e0006 */
[----:B------:R-:W-:Y:S01]  /*5750*/  SHF.R.U32.HI R28, RZ, 0x10, R29 ;  /* 0x00000010ff1c7819 */ /* 0x000fe2000001161d */
[----:B------:R-:W-:Y:S01]  /*5760*/  IMAD.SHL.U32 R6, R14, 0x100, RZ ;  /* 0x000001000e067824 */ /* 0x000fe200078e00ff */
[----:B------:R-:W-:-:S02]  /*5770*/  PRMT R8, R31, 0x654, R8 ;  /* 0x000006541f087816 */ /* 0x000fc40000000008 */
[----:B------:R-:W-:Y:S01]  /*5780*/  LOP3.LUT R13, R29, 0xff0000ff, RZ, 0xc0, !PT ;  /* 0xff0000ff1d0d7812 */ /* 0x000fe200078ec0ff */
[----:B------:R-:W-:Y:S01]  /*5790*/  IMAD.U32 R28, R28, 0x10000, RZ ;  /* 0x000100001c1c7824 */ /* 0x000fe200078e00ff */
[----:B------:R-:W-:Y:S01]  /*57a0*/  LOP3.LUT R7, R8, 0xff00, R7, 0xf8, !PT ;  /* 0x0000ff0008077812 */ /* 0x000fe200078ef807 */
[----:B------:R-:W-:Y:S01]  /*57b0*/  IMAD.U32 R8, R15, 0x10000, RZ ;  /* 0x000100000f087824 */ /* 0x000fe200078e00ff */
[----:B------:R-:W-:Y:S02]  /*57c0*/  LOP3.LUT R13, R13, 0xff00, R6, 0xf8, !PT ;  /* 0x0000ff000d0d7812 */ /* 0x000fe400078ef806 */
        /* <DEDUP_REMOVED lines=11> */
[----:B------:R-:W-:Y:S01]  /*5880*/  HADD2.F32 R14, -RZ, R13.H0_H0 ;  /* 0x2000000dff0e7230 */ /* 0x000fe20000004100 */
        /* <DEDUP_REMOVED lines=10> */
[-C--:B------:R-:W-:Y:S01]  /*5930*/  FFMA.FTZ R34, R5, R13.reuse, -R6 ;  /* 0x0000000d05227223 */ /* 0x080fe20000010806 */
[-C--:B------:R-:W-:Y:S01]  /*5940*/  F2FP.F16.E4M3.UNPACK_B R5, R4.reuse.H1 ;  /* 0x00000004ff05723e */ /* 0x080fe200030006ff */
        /* <DEDUP_REMOVED lines=45> */
[----:B------:R-:W-:Y:S02]  /*5c20*/  HADD2.F32 R9, -RZ, R9.H1_H1 ;  /* 0x30000009ff097230 */ /* 0x000fe40000004100 */
[----:B------:R-:W-:Y:S01]  /*5c30*/  FFMA.FTZ R34, R7, R13, R34 ;  /* 0x0000000d07227223 */ /* 0x000fe20000010022 */
[--C-:B------:R-:W-:Y:S02]  /*5c40*/  HADD2.F32 R5, -RZ, R12.reuse.H0_H0 ;  /* 0x2000000cff057230 */ /* 0x100fe40000004100 */
        /* <DEDUP_REMOVED lines=13> */
[----:B------:R-:W-:-:S02]  /*5d20*/  F2FP.SATFINITE.E4M3.F32.PACK_AB_MERGE_C R34, R34, R35, RZ ;  /* 0x000000232222723e */ /* 0x000fc400048070ff */
[----:B------:R-:W-:Y:S02]  /*5d30*/  F2FP.SATFINITE.E4M3.F32.PACK_AB_MERGE_C R28, R30, R7, R28 ;  /* 0x000000071e1c723e */ /* 0x000fe4000480701c */
[----:B------:R-:W-:Y:S02]  /*5d40*/  F2FP.SATFINITE.E4M3.F32.PACK_AB_MERGE_C R7, R13, R6, R34 ;  /* 0x000000060d07723e */ /* 0x000fe40004807022 */
[----:B------:R-:W-:Y:S01]  /*5d50*/  F2FP.SATFINITE.E4M3.F32.PACK_AB_MERGE_C R5, R33, R32, R37 ;  /* 0x000000202105723e */ /* 0x000fe20004807025 */
[----:B------:R-:W-:Y:S01]  /*5d60*/  IMAD.MOV.U32 R6, RZ, RZ, R28 ;  /* 0x000000ffff067224 */ /* 0x000fe200078e001c */
[----:B------:R-:W-:-:S07]  /*5d70*/  F2FP.SATFINITE.E4M3.F32.PACK_AB_MERGE_C R4, R98, R31, R36 ;  /* 0x0000001f6204723e */ /* 0x000fce0004807024 */
.L_x_5259:
[----:B------:R-:W-:Y:S05]  /*5d80*/  BSYNC B1 ;  /* 0x0000000000017941 */ /* 0x000fea0003800000 */
.L_x_5258:
[----:B0-----:R0:W-:Y:S01]  /*5d90*/  ST.E.128 desc[UR42][R10.64], R4 ;  /* 0x000000040a007985 */ /* 0x0011e2000c101d2a */
[----:B------:R-:W-:Y:S05]  /*5da0*/  BRA `(.L_x_5237) ;  /* 0x00000038000c7947 */ /* 0x000fea0003800000 */
.L_x_5230:
        /* <DEDUP_REMOVED lines=42> */
.L_x_5261:
[----:B------:R-:W-:Y:S05]  /*6050*/  BSYNC B1 ;  /* 0x0000000000017941 */ /* 0x000fea0003800000 */
.L_x_5260:
[----:B------:R-:W-:Y:S01]  /*6060*/  UISETP.NE.AND UP0, UPT, UR40, 0x3, UPT ;  /* 0x000000032800788c */ /* 0x000fe2000bf05270 */
[----:B-----5:R-:W-:Y:S02]  /*6070*/  IMAD.MOV.U32 R98, RZ, RZ, R6 ;  /* 0x000000ffff627224 */ /* 0x020fe400078e0006 */
[----:B------:R-:W-:Y:S02]  /*6080*/  IMAD.MOV.U32 R100, RZ, RZ, R4 ;  /* 0x000000ffff647224 */ /* 0x000fe400078e0004 */
[----:B------:R-:W-:Y:S01]  /*6090*/  IMAD.MOV.U32 R104, RZ, RZ, R30 ;  /* 0x000000ffff687224 */ /* 0x000fe200078e001e */
        /* <DEDUP_REMOVED lines=12> */
.L_x_5262:
[----:B------:R-:W-:Y:S01]  /*6160*/  IMAD R82, R200, 0x8, R16 ;  /* 0x00000008c8527824 */ /* 0x000fe200078e0210 */
[----:B------:R-:W-:Y:S01]  /*6170*/  SHF.L.U32 R93, R210, 0x1f, RZ ;  /* 0x0000001fd25d7819 */ /* 0x000fe200000006ff */
[----:B------:R-:W-:Y:S03]  /*6180*/  BSSY B1, `(.L_x_5263) ;  /* 0x0000003000017945 */ /* 0x000fe60003800000 */
[----:B------:R-:W1:Y:S02]  /*6190*/  SYNCS.PHASECHK.TRANS64.TRYWAIT P4, [R82+URZ+0x2a890], R93 ;  /* 0x02a8905d520075a7 */ /* 0x000e64000808017f */
[----:B-1----:R-:W-:Y:S05]  /*61a0*/  @!P4 BRA `(.L_x_5264) ;  /* 0x000002580058c947 */ /* 0x002fea0003800000 */
.L_x_5601:
[----:B------:R-:W-:Y:S05]  /*61b0*/  BSYNC B1 ;  /* 0x0000000000017941 */ /* 0x000fea0003800000 */
.L_x_5263:
[----:B------:R-:W-:-:S03]  /*61c0*/  UMOV UR4, 0xffffffff ;  /* 0xffffffff00047882 */ /* 0x000fc60000000000 */
[----:B------:R-:W-:Y:S05]  /*61d0*/  BRA.DIV UR4, `(.L_x_5265) ;  /* 0x0000025a04607947 */ /* 0x000fea000b800000 */
[----:B------:R-:W2:Y:S04]  /*61e0*/  SHFL.IDX PT, R97, R97, RZ, 0x1e1f ;  /* 0x001e1fff61617589 */ /* 0x000ea800000e0000 */
[----:B------:R-:W3:Y:S02]  /*61f0*/  SHFL.IDX PT, R99, R99, RZ, 0x1e1f ;  /* 0x001e1fff63637589 */ /* 0x000ee400000e0000 */
.L_x_5605:
[----:B------:R-:W-:Y:S05]  /*6200*/  @P3 BRA `(.L_x_5237) ;  /* 0x0000003000f43947 */ /* 0x000fea0003800000 */
[----:B------:R-:W4:Y:S01]  /*6210*/  LDC R103, c[0x0][0x2f4] ;  /* 0x0000bd00ff677b82 */ /* 0x000f220000000800 */
[----:B------:R-:W-:Y:S01]  /*6220*/  ISETP.NE.AND P3, PT, R54, RZ, PT ;  /* 0x000000ff3600720c */ /* 0x000fe20003f65270 */
[----:B------:R-:W-:Y:S01]  /*6230*/  BSSY B1, `(.L_x_5266) ;  /* 0x00000fc000017945 */ /* 0x000fe20003800000 */
[----:B----4-:R-:W-:-:S11]  /*6240*/  IMAD.IADD R105, R103, 0x1, -R64 ;  /* 0x0000000167697824 */ /* 0x010fd600078e0a40 */
[----:B------:R-:W-:Y:S05]  /*6250*/  @!P3 BRA `(.L_x_5267) ;  /* 0x0000000c00e4b947 */ /* 0x000fea0003800000 */
[----:B------:R-:W-:Y:S01]  /*6260*/  SEL R8, R64, R105, !P0 ;  /* 0x0000006940087207 */ /* 0x000fe20004000000 */
[----:B------:R-:W-:Y:S01]  /*6270*/  BSSY B2, `(.L_x_5268) ;  /* 0x00000f2000027945 */ /* 0x000fe20003800000 */
[C---:B---3--:R-:W-:Y:S02]  /*6280*/  IADD3 R94, P3, R58.reuse, R99, RZ ;  /* 0x000000633a5e7210 */ /* 0x048fe40007f7e0ff */
[----:B------:R-:W-:Y:S02]  /*6290*/  SHF.R.S32.HI R9, RZ, 0x1f, R8 ;  /* 0x0000001fff097819 */ /* 0x000fe40000011408 */
[----:B--2---:R-:W-:Y:S02]  /*62a0*/  LEA.HI.X.SX32 R95, R58, R97, 0x1, P3 ;  /* 0x000000613a5f7211 */ /* 0x004fe400018f0eff */
[----:B------:R-:W-:Y:S02]  /*62b0*/  LEA.HI R9, R9, R8, RZ, 0x5 ;  /* 0x0000000809097211 */ /* 0x000fe400078f28ff */
[----:B------:R-:W-:-:S02]  /*62c0*/  ISETP.GE.AND P3, PT, R18, R96, PT ;  /* 0x000000601200720c */ /* 0x000fc40003f66270 */
[----:B------:R-:W-:-:S04]  /*62d0*/  SHF.R.S32.HI R8, RZ, 0x5, R9 ;  /* 0x00000005ff087819 */ /* 0x000fc80000011409 */
        /* <DEDUP_REMOVED lines=8> */
[----:B0-----:R-:W-:Y:S01]  /*6360*/  IADD3 R11, R9, R8, R217 ;  /* 0x00000008090b7210 */ /* 0x001fe20007ffe0d9 */
[----:B------:R-:W-:-:S04]  /*6370*/  IMAD R9, R200, 0x6000, R74 ;  /* 0x00006000c8097824 */ /* 0x000fc800078e024a */
        /* <DEDUP_REMOVED lines=9> */
[----:B------:R-:W-:Y:S01]  /*6410*/  IMAD.MOV.U32 R32, RZ, RZ, R9 ;  /* 0x000000ffff207224 */ /* 0x000fe200078e0009 */
[----:B------:R-:W-:Y:S01]  /*6420*/  SHF.R.U32.HI R123, RZ, 0x18, R33 ;  /* 0x00000018ff7b7819 */ /* 0x000fe20000011621 */
[----:B------:R-:W-:Y:S01]  /*6430*/  IMAD.SHL.U32 R8, R124, 0x100, RZ ;  /* 0x000001007c087824 */ /* 0x000fe200078e00ff */
[--C-:B------:R-:W-:Y:S02]  /*6440*/  SHF.R.U32.HI R121, RZ, 0x8, R35.reuse ;  /* 0x00000008ff797819 */ /* 0x100fe40000011623 */
[----:B------:R-:W-:Y:S02]  /*6450*/  PRMT R9, R123, 0x654, R34 ;  /* 0x000006547b097816 */ /* 0x000fe40000000022 */
[----:B------:R-:W-:-:S02]  /*6460*/  SHF.R.U32.HI R122, RZ, 0x10, R35 ;  /* 0x00000010ff7a7819 */ /* 0x000fc40000011623 */
[----:B------:R-:W-:Y:S02]  /*6470*/  LOP3.LUT R46, R35, 0xff, RZ, 0xc0, !PT ;  /* 0x000000ff232e7812 */ /* 0x000fe400078ec0ff */
[----:B------:R-:W-:Y:S02]  /*6480*/  SHF.R.U32.HI R119, RZ, 0x8, R45 ;  /* 0x00000008ff777819 */ /* 0x000fe4000001162d */
[----:B------:R-:W-:Y:S02]  /*6490*/  SHF.R.U32.HI R35, RZ, 0x18, R35 ;  /* 0x00000018ff237819 */ /* 0x000fe40000011623 */
[--C-:B------:R-:W-:Y:S02]  /*64a0*/  SHF.R.U32.HI R120, RZ, 0x10, R45.reuse ;  /* 0x00000010ff787819 */ /* 0x100fe4000001162d */
[----:B------:R-:W-:Y:S02]  /*64b0*/  LOP3.LUT R114, R45, 0xff, RZ, 0xc0, !PT ;  /* 0x000000ff2d727812 */ /* 0x000fe400078ec0ff */
[----:B------:R-:W-:-:S02]  /*64c0*/  SHF.R.U32.HI R45, RZ, 0x18, R45 ;  /* 0x00000018ff2d7819 */ /* 0x000fc4000001162d */
[--C-:B------:R-:W-:Y:S02]  /*64d0*/  SHF.R.U32.HI R118, RZ, 0x10, R47.reuse ;  /* 0x00000010ff767819 */ /* 0x100fe4000001162f */
[--C-:B------:R-:W-:Y:S02]  /*64e0*/  SHF.R.U32.HI R117, RZ, 0x8, R47.reuse ;  /* 0x00000008ff757819 */ /* 0x100fe4000001162f */
[----:B------:R-:W-:Y:S01]  /*64f0*/  LOP3.LUT R115, R47, 0xff, RZ, 0xc0, !PT ;  /* 0x000000ff2f737812 */ /* 0x000fe200078ec0ff */
[----:B------:R-:W-:Y:S01]  /*6500*/  IMAD.U32 R118, R118, 0x10000, RZ ;  /* 0x0001000076767824 */ /* 0x000fe200078e00ff */
[----:B------:R-:W-:Y:S01]  /*6510*/  SHF.R.U32.HI R116, RZ, 0x18, R47 ;  /* 0x00000018ff747819 */ /* 0x000fe2000001162f */
[----:B--2---:R-:W-:Y:S01]  /*6520*/  IMAD.MOV.U32 R47, RZ, RZ, R12 ;  /* 0x000000ffff2f7224 */ /* 0x004fe200078e000c */
[----:B------:R-:W-:Y:S01]  /*6530*/  LOP3.LUT R9, R9, 0xff00, R8, 0xf8, !PT ;  /* 0x0000ff0009097812 */ /* 0x000fe200078ef808 */
[----:B------:R-:W-:Y:S01]  /*6540*/  IMAD.SHL.U32 R8, R121, 0x100, RZ ;  /* 0x0000010079087824 */ /* 0x000fe200078e00ff */
[----:B------:R-:W-:Y:S01]  /*6550*/  SHF.R.U32.HI R125, RZ, 0x10, R33 ;  /* 0x00000010ff7d7819 */ /* 0x000fe20000011621 */
[----:B------:R-:W-:Y:S01]  /*6560*/  IMAD.SHL.U32 R12, R119, 0x100, RZ ;  /* 0x00000100770c7824 */ /* 0x000fe200078e00ff */
[----:B------:R-:W-:Y:S01]  /*6570*/  PRMT R35, R35, 0x654, R46 ;  /* 0x0000065423237816 */ /* 0x000fe2000000002e */
[----:B------:R-:W-:Y:S01]  /*6580*/  IMAD.MOV.U32 R33, RZ, RZ, R10 ;  /* 0x000000ffff217224 */ /* 0x000fe200078e000a */
[----:B------:R-:W-:Y:S01]  /*6590*/  PRMT R45, R45, 0x654, R114 ;  /* 0x000006542d2d7816 */ /* 0x000fe20000000072 */
[----:B------:R-:W-:Y:S01]  /*65a0*/  IMAD.SHL.U32 R34, R117, 0x100, RZ ;  /* 0x0000010075227824 */ /* 0x000fe200078e00ff */
[----:B------:R-:W-:Y:S01]  /*65b0*/  LOP3.LUT R35, R35, 0xff00, R8, 0xf8, !PT ;  /* 0x0000ff0023237812 */ /* 0x000fe200078ef808 */
[----:B------:R-:W-:Y:S01]  /*65c0*/  IMAD.U32 R10, R125, 0x10000, RZ ;  /* 0x000100007d0a7824 */ /* 0x000fe200078e00ff */
[----:B------:R-:W-:Y:S01]  /*65d0*/  PRMT R115, R116, 0x654, R115 ;  /* 0x0000065474737816 */ /* 0x000fe20000000073 */
[----:B------:R-:W-:Y:S01]  /*65e0*/  IMAD.U32 R8, R122, 0x10000, RZ ;  /* 0x000100007a087824 */ /* 0x000fe200078e00ff */
[----:B------:R-:W-:Y:S01]  /*65f0*/  LOP3.LUT R117, R45, 0xff00, R12, 0xf8, !PT ;  /* 0x0000ff002d757812 */ /* 0x000fe200078ef80c */
[----:B------:R-:W-:Y:S01]  /*6600*/  IMAD.U32 R12, R120, 0x10000, RZ ;  /* 0x00010000780c7824 */ /* 0x000fe200078e00ff */
[----:B------:R-:W-:-:S02]  /*6610*/  F2FP.F16.E4M3.UNPACK_B R116, R113.H1 ;  /* 0x00000071ff74723e */ /* 0x000fc400030006ff */
[----:B------:R-:W-:Y:S02]  /*6620*/  F2FP.F16.E4M3.UNPACK_B R114, R47.H1 ;  /* 0x0000002fff72723e */ /* 0x000fe400030006ff */
[----:B------:R-:W-:Y:S02]  /*6630*/  F2FP.F16.E4M3.UNPACK_B R45, R44.H1 ;  /* 0x0000002cff2d723e */ /* 0x000fe400030006ff */
[----:B------:R-:W-:Y:S02]  /*6640*/  LOP3.LUT R119, R115, 0xff00, R34, 0xf8, !PT ;  /* 0x0000ff0073777812 */ /* 0x000fe400078ef822 */
[----:B------:R-:W-:Y:S01]  /*6650*/  LOP3.LUT R10, R9, 0xff0000, R10, 0xf8, !PT ;  /* 0x00ff0000090a7812 */ /* 0x000fe200078ef80a */
[----:B------:R-:W-:Y:S01]  /*6660*/  HADD2.F32 R9, -RZ, R116.H0_H0 ;  /* 0x20000074ff097230 */ /* 0x000fe20000004100 */
[----:B------:R-:W-:Y:S01]  /*6670*/  LOP3.LUT R8, R35, 0xff0000, R8, 0xf8, !PT ;  /* 0x00ff000023087812 */ /* 0x000fe200078ef808 */
[--C-:B------:R-:W-:Y:S01]  /*6680*/  HADD2.F32 R35, -RZ, R114.reuse.H0_H0 ;  /* 0x20000072ff237230 */ /* 0x100fe20000004100 */
[----:B------:R-:W-:Y:S01]  /*6690*/  F2FP.F16.E4M3.UNPACK_B R46, R112.H1 ;  /* 0x00000070ff2e723e */ /* 0x000fe200030006ff */
[----:B------:R-:W-:Y:S01]  /*66a0*/  HADD2.F32 R34, -RZ, R45.H0_H0 ;  /* 0x2000002dff227230 */ /* 0x000fe20000004100 */
[----:B------:R-:W-:Y:S01]  /*66b0*/  F2FP.F16.E4M3.UNPACK_B R44, R44 ;  /* 0x0000002cff2c723e */ /* 0x000fe200020006ff */
[----:B------:R-:W-:-:S02]  /*66c0*/  HADD2.F32 R114, -RZ, R114.H1_H1 ;  /* 0x30000072ff727230 */ /* 0x000fc40000004100 */
[-C--:B------:R-:W-:Y:S01]  /*66d0*/  FMUL.FTZ R121, R35, R9.reuse ;  /* 0x0000000923797220 */ /* 0x080fe20000410000 */
[----:B------:R-:W-:Y:S02]  /*66e0*/  HADD2.F32 R115, -RZ, R46.H0_H0 ;  /* 0x2000002eff737230 */ /* 0x000fe40000004100 */
[C---:B------:R-:W-:Y:S01]  /*66f0*/  FMUL.FTZ R120, R34.reuse, R9 ;  /* 0x0000000922787220 */ /* 0x040fe20000410000 */
        /* <DEDUP_REMOVED lines=39> */
[----:B------:R-:W-:Y:S01]  /*6970*/  FMUL.FTZ R120, R112, R115 ;  /* 0x0000007370787220 */ /* 0x000fe20000410000 */
        /* <DEDUP_REMOVED lines=13> */
[----:B------:R-:W-:Y:S01]  /*6a50*/  FFMA.FTZ R124, R46, R45, R113 ;  /* 0x0000002d2e7c7223 */ /* 0x000fe20000010071 */
[----:B------:R-:W-:-:S02]  /*6a60*/  HADD2.F32 R47, -RZ, R111.H0_H0 ;  /* 0x2000006fff2f7230 */ /* 0x000fc40000004100 */
[----:B------:R-:W-:Y:S02]  /*6a70*/  HADD2.F32 R14, -RZ, R33.H0_H0 ;  /* 0x20000021ff0e7230 */ /* 0x000fe40000004100 */
[--C-:B------:R-:W-:Y:S01]  /*6a80*/  HADD2.F32 R45, -RZ, R44.reuse.H0_H0 ;  /* 0x2000002cff2d7230 */ /* 0x100fe20000004100 */
[----:B------:R-:W-:Y:S01]  /*6a90*/  F2FP.SATFINITE.E4M3.F32.PACK_AB_MERGE_C R123, R124, R123, RZ ;  /* 0x0000007b7c7b723e */ /* 0x000fe200048070ff */
[----:B------:R-:W-:Y:S02]  /*6aa0*/  HADD2.F32 R111, -RZ, R111.H1_H1 ;  /* 0x3000006fff6f7230 */ /* 0x000fe40000004100 */
[-C--:B------:R-:W-:Y:S01]  /*6ab0*/  FMUL.FTZ R112, R14, R47.reuse ;  /* 0x0000002f0e707220 */ /* 0x080fe20000410000 */
[----:B------:R-:W-:Y:S02]  /*6ac0*/  HADD2.F32 R44, -RZ, R44.H1_H1 ;  /* 0x3000002cff2c7230 */ /* 0x000fe40000004100 */
[----:B------:R-:W-:Y:S01]  /*6ad0*/  FMUL.FTZ R113, R45, R47 ;  /* 0x0000002f2d717220 */ /* 0x000fe20000410000 */
[----:B------:R-:W-:-:S02]  /*6ae0*/  HADD2.F32 R46, -RZ, R109.H0_H0 ;  /* 0x2000006dff2e7230 */ /* 0x000fc40000004100 */
        /* <DEDUP_REMOVED lines=10> */
[----:B------:R-:W-:Y:S01]  /*6b90*/  F2FP.F16.E4M3.UNPACK_B R45, R32 ;  /* 0x00000020ff2d723e */ /* 0x000fe200020006ff */
[----:B------:R-:W-:Y:S01]  /*6ba0*/  HADD2.F32 R47, -RZ, R46.H0_H0 ;  /* 0x2000002eff2f7230 */ /* 0x000fe20000004100 */
[----:B------:R-:W-:Y:S01]  /*6bb0*/  F2FP.SATFINITE.E4M3.F32.PACK_AB_MERGE_C R33, R121, R34, RZ ;  /* 0x000000227921723e */ /* 0x000fe200048070ff */
[----:B------:R-:W-:Y:S01]  /*6bc0*/  HADD2.F32 R114, -RZ, R113.H0_H0 ;  /* 0x20000071ff727230 */ /* 0x000fe20000004100 */
[----:B------:R-:W-:Y:S01]  /*6bd0*/  F2FP.SATFINITE.E4M3.F32.PACK_AB_MERGE_C R34, R122, R35, RZ ;  /* 0x000000237a22723e */ /* 0x000fe200048070ff */
[----:B------:R-:W-:Y:S01]  /*6be0*/  HADD2.F32 R44, -RZ, R45.H0_H0 ;  /* 0x2000002dff2c7230 */ /* 0x000fe20000004100 */
[----:B------:R-:W-:Y:S01]  /*6bf0*/  F2FP.SATFINITE.E4M3.F32.PACK_AB_MERGE_C R35, R125, R120, RZ ;  /* 0x000000787d23723e */ /* 0x000fe200048070ff */
[----:B------:R-:W-:Y:S01]  /*6c00*/  HADD2.F32 R113, -RZ, R113.H1_H1 ;  /* 0x30000071ff717230 */ /* 0x000fe20000004100 */
[----:B------:R-:W-:-:S02]  /*6c10*/  F2FP.F16.E4M3.UNPACK_B R111, R10 ;  /* 0x0000000aff6f723e */ /* 0x000fc400020006ff */
[----:B------:R-:W-:Y:S01]  /*6c20*/  F2FP.SATFINITE.E4M3.F32.PACK_AB_MERGE_C R35, R115, R14, R35 ;  /* 0x0000000e7323723e */ /* 0x000fe20004807023 */
[----:B------:R-:W-:Y:S01]  /*6c30*/  FMUL.FTZ R115, R47, R114 ;  /* 0x000000722f737220 */ /* 0x000fe20000410000 */
[----:B------:R-:W-:Y:S01]  /*6c40*/  F2FP.SATFINITE.E4M3.F32.PACK_AB_MERGE_C R14, R109, R112, R123 ;  /* 0x000000706d0e723e */ /* 0x000fe2000480707b */
[----:B------:R-:W-:Y:S02]  /*6c50*/  HADD2.F32 R112, -RZ, R111.H0_H0 ;  /* 0x2000006fff707230 */ /* 0x000fe40000004100 */
[----:B------:R-:W-:Y:S01]  /*6c60*/  FMUL.FTZ R114, R44, R114 ;  /* 0x000000722c727220 */ /* 0x000fe20000410000 */
[----:B------:R-:W-:Y:S01]  /*6c70*/  HADD2.F32 R109, -RZ, R46.H1_H1 ;  /* 0x3000002eff6d7230 */ /* 0x000fe20000004100 */
[----:B------:R-:W-:Y:S01]  /*6c80*/  F2FP.SATFINITE.E4M3.F32.PACK_AB_MERGE_C R33, R116, R117, R33 ;  /* 0x000000757421723e */ /* 0x000fe20004807021 */
[----:B------:R-:W-:Y:S02]  /*6c90*/  HADD2.F32 R46, -RZ, R45.H1_H1 ;  /* 0x3000002dff2e7230 */ /* 0x000fe40000004100 */
[----:B------:R-:W-:Y:S01]  /*6ca0*/  FFMA.FTZ R45, R47, R112, R114 ;  /* 0x000000702f2d7223 */ /* 0x000fe20000010072 */
[----:B------:R-:W-:-:S02]  /*6cb0*/  HADD2.F32 R111, -RZ, R111.H1_H1 ;  /* 0x3000006fff6f7230 */ /* 0x000fc40000004100 */
[CC--:B------:R-:W-:Y:S01]  /*6cc0*/  FMUL.FTZ R47, R109.reuse, R113.reuse ;  /* 0x000000716d2f7220 */ /* 0x0c0fe20000410000 */
[----:B------:R-:W-:Y:S01]  /*6cd0*/  FFMA.FTZ R44, R44, R112, -R115 ;  /* 0x000000702c2c7223 */ /* 0x000fe20000010873 */
[----:B------:R-:W-:Y:S01]  /*6ce0*/  F2FP.F16.E4M3.UNPACK_B R32, R32.H1 ;  /* 0x00000020ff20723e */ /* 0x000fe200030006ff */
[C---:B------:R-:W-:Y:S01]  /*6cf0*/  FMUL.FTZ R112, R46.reuse, R113 ;  /* 0x000000712e707220 */ /* 0x040fe20000410000 */
[----:B------:R-:W-:Y:S01]  /*6d00*/  FFMA.FTZ R117, R46, R111, -R47 ;  /* 0x0000006f2e757223 */ /* 0x000fe2000001082f */
[----:B------:R-:W-:Y:S02]  /*6d10*/  F2FP.F16.E4M3.UNPACK_B R13, R13.H1 ;  /* 0x0000000dff0d723e */ /* 0x000fe400030006ff */
[----:B------:R-:W-:Y:S01]  /*6d20*/  F2FP.F16.E4M3.UNPACK_B R47, R12.H1 ;  /* 0x0000000cff2f723e */ /* 0x000fe200030006ff */
[----:B------:R-:W-:Y:S01]  /*6d30*/  FFMA.FTZ R116, R109, R111, R112 ;  /* 0x0000006f6d747223 */ /* 0x000fe20000010070 */
[----:B------:R-:W-:Y:S01]  /*6d40*/  HADD2.F32 R12, -RZ, R32.H0_H0 ;  /* 0x20000020ff0c7230 */ /* 0x000fe20000004100 */
[----:B------:R-:W-:Y:S01]  /*6d50*/  F2FP.F16.E4M3.UNPACK_B R10, R10.H1 ;  /* 0x0000000aff0a723e */ /* 0x000fe200030006ff */
[----:B------:R-:W-:Y:S01]  /*6d60*/  HADD2.F32 R46, -RZ, R13.H0_H0 ;  /* 0x2000000dff2e7230 */ /* 0x000fe20000004100 */
[----:B------:R-:W-:Y:S01]  /*6d70*/  F2FP.SATFINITE.E4M3.F32.PACK_AB_MERGE_C R34, R119, R118, R34 ;  /* 0x000000767722723e */ /* 0x000fe20004807022 */
[----:B------:R-:W-:Y:S01]  /*6d80*/  HADD2.F32 R109, -RZ, R47.H0_H0 ;  /* 0x2000002fff6d7230 */ /* 0x000fe20000004100 */
[----:B------:R-:W-:Y:S01]  /*6d90*/  F2FP.F16.E4M3.UNPACK_B R112, R9 ;  /* 0x00000009ff70723e */ /* 0x000fe200020006ff */
[----:B------:R-:W-:-:S02]  /*6da0*/  HADD2.F32 R13, -RZ, R13.H1_H1 ;  /* 0x3000000dff0d7230 */ /* 0x000fc40000004100 */
[----:B------:R-:W-:Y:S02]  /*6db0*/  HADD2.F32 R111, -RZ, R47.H1_H1 ;  /* 0x3000002fff6f7230 */ /* 0x000fe40000004100 */
[-C--:B------:R-:W-:Y:S01]  /*6dc0*/  FMUL.FTZ R113, R46, R109.reuse ;  /* 0x0000006d2e717220 */ /* 0x080fe20000410000 */
[----:B------:R-:W-:Y:S02]  /*6dd0*/  HADD2.F32 R47, -RZ, R10.H0_H0 ;  /* 0x2000000aff2f7230 */ /* 0x000fe40000004100 */
[C---:B------:R-:W-:Y:S01]  /*6de0*/  FMUL.FTZ R115, R12.reuse, R109 ;  /* 0x0000006d0c737220 */ /* 0x040fe20000410000 */
[----:B------:R-:W-:Y:S02]  /*6df0*/  HADD2.F32 R32, -RZ, R32.H1_H1 ;  /* 0x30000020ff207230 */ /* 0x000fe40000004100 */
[C---:B------:R-:W-:Y:S01]  /*6e00*/  FMUL.FTZ R121, R13.reuse, R111 ;  /* 0x0000006f0d797220 */ /* 0x040fe20000410000 */
[----:B------:R-:W-:Y:S02]  /*6e10*/  HADD2.F32 R109, -RZ, R10.H1_H1 ;  /* 0x3000000aff6d7230 */ /* 0x000fe40000004100 */
[----:B------:R-:W-:Y:S01]  /*6e20*/  FFMA.FTZ R118, R12, R47, -R113 ;  /* 0x0000002f0c767223 */ /* 0x000fe20000010871 */
[----:B------:R-:W-:Y:S01]  /*6e30*/  F2FP.F16.E4M3.UNPACK_B R113, R9.H1 ;  /* 0x00000009ff71723e */ /* 0x000fe200030006ff */
[----:B------:R-:W-:Y:S01]  /*6e40*/  FMUL.FTZ R12, R32, R111 ;  /* 0x0000006f200c7220 */ /* 0x000fe20000410000 */
[----:B------:R-:W-:Y:S01]  /*6e50*/  FFMA.FTZ R119, R46, R47, R115 ;  /* 0x0000002f2e777223 */ /* 0x000fe20000010073 */
[----:B------:R-:W-:Y:S01]  /*6e60*/  FFMA.FTZ R121, R32, R109, -R121 ;  /* 0x0000006d20797223 */ /* 0x000fe20000010879 */
[----:B------:R-:W-:Y:S01]  /*6e70*/  F2FP.F16.E4M3.UNPACK_B R32, R15 ;  /* 0x0000000fff20723e */ /* 0x000fe200020006ff */
[----:B------:R-:W-:Y:S01]  /*6e80*/  HADD2.F32 R115, -RZ, R112.H0_H0 ;  /* 0x20000070ff737230 */ /* 0x000fe20000004100 */
[----:B------:R-:W-:Y:S01]  /*6e90*/  F2FP.F16.E4M3.UNPACK_B R10, R11 ;  /* 0x0000000bff0a723e */ /* 0x000fe200020006ff */
[----:B------:R-:W-:Y:S01]  /*6ea0*/  FFMA.FTZ R120, R13, R109, R12 ;  /* 0x0000006d0d787223 */ /* 0x000fe2000001000c */
        /* <DEDUP_REMOVED lines=10> */
[----:B------:R-:W-:Y:S01]  /*6f50*/  FMUL.FTZ R115, R12, R115 ;  /* 0x000000730c737220 */ /* 0x000fe20000410000 */
[----:B------:R-:W-:Y:S02]  /*6f60*/  HADD2.F32 R13, -RZ, R11.H0_H0 ;  /* 0x2000000bff0d7230 */ /* 0x000fe40000004100 */
[----:B------:R-:W-:Y:S01]  /*6f70*/  FMUL.FTZ R122, R8, R114 ;  /* 0x00000072087a7220 */ /* 0x000fe20000410000 */
[----:B------:R-:W-:Y:S02]  /*6f80*/  HADD2.F32 R111, -RZ, R47.H0_H0 ;  /* 0x2000002fff6f7230 */ /* 0x000fe40000004100 */
[----:B------:R-:W-:Y:S01]  /*6f90*/  FFMA.FTZ R123, R12, R109, -R123 ;  /* 0x0000006d0c7b7223 */ /* 0x000fe2000001087b */
[----:B------:R-:W-:-:S02]  /*6fa0*/  HADD2.F32 R15, -RZ, R15.H1_H1 ;  /* 0x3000000fff0f7230 */ /* 0x000fc40000004100 */
[C---:B------:R-:W-:Y:S01]  /*6fb0*/  FMUL.FTZ R125, R13.reuse, R114 ;  /* 0x000000720d7d7220 */ /* 0x040fe20000410000 */
[----:B------:R-:W-:Y:S02]  /*6fc0*/  HADD2.F32 R12, -RZ, R113.H1_H1 ;  /* 0x30000071ff0c7230 */ /* 0x000fe40000004100 */
[----:B------:R-:W-:Y:S01]  /*6fd0*/  FFMA.FTZ R122, R13, R111, -R122 ;  /* 0x0000006f0d7a7223 */ /* 0x000fe2000001087a */
[----:B------:R-:W-:Y:S02]  /*6fe0*/  HADD2.F32 R11, -RZ, R11.H1_H1 ;  /* 0x3000000bff0b7230 */ /* 0x000fe40000004100 */
[----:B------:R-:W-:Y:S01]  /*6ff0*/  FFMA.FTZ R115, R46, R109, R115 ;  /* 0x0000006d2e737223 */ /* 0x000fe20000010073 */
[----:B------:R-:W-:Y:S01]  /*7000*/  FFMA.FTZ R125, R8, R111, R125 ;  /* 0x0000006f087d7223 */ /* 0x000fe2000001007d */
[----:B------:R-:W-:Y:S02]  /*7010*/  HADD2.F32 R32, -RZ, R32.H1_H1 ;  /* 0x30000020ff207230 */ /* 0x000fe40000004100 */
[----:B------:R-:W-:Y:S01]  /*7020*/  FMUL.FTZ R46, R15, R12 ;  /* 0x0000000c0f2e7220 */ /* 0x000fe20000410000 */
[----:B------:R-:W-:-:S02]  /*7030*/  HADD2.F32 R13, -RZ, R112.H1_H1 ;  /* 0x30000070ff0d7230 */ /* 0x000fc40000004100 */
[----:B------:R-:W-:Y:S01]  /*7040*/  FMUL.FTZ R12, R11, R12 ;  /* 0x0000000c0b0c7220 */ /* 0x000fe20000410000 */
[----:B------:R-:W-:Y:S01]  /*7050*/  HADD2.F32 R10, -RZ, R10.H1_H1 ;  /* 0x3000000aff0a7230 */ /* 0x000fe20000004100 */
[----:B------:R-:W-:Y:S01]  /*7060*/  F2FP.SATFINITE.E4M3.F32.PACK_AB_MERGE_C R118, R121, R118, RZ ;  /* 0x000000767976723e */ /* 0x000fe200048070ff */
        /* <DEDUP_REMOVED lines=17> */
[----:B------:R-:W-:-:S07]  /*7180*/  F2FP.SATFINITE.E4M3.F32.PACK_AB_MERGE_C R13, R116, R45, R119 ;  /* 0x0000002d740d723e */ /* 0x000fce0004807077 */
.L_x_5269:
[----:B------:R-:W-:Y:S05]  /*7190*/  BSYNC B2 ;  /* 0x0000000000027941 */ /* 0x000fea0003800000 */
.L_x_5268:
[----:B------:R-:W-:Y:S01]  /*71a0*/  ISETP.GE.AND P3, PT, R110, R103, PT ;  /* 0x000000676e00720c */ /* 0x000fe20003f66270 */
[----:B0-----:R4:W-:-:S12]  /*71b0*/  ST.E.128 desc[UR42][R94.64], R8 ;  /* 0x000000085e007985 */ /* 0x0019d8000c101d2a */
[----:B------:R-:W-:-:S04]  /*71c0*/  @!P3 IADD3 R32, P4, R99, R110, RZ ;  /* 0x0000006e6320b210 */ /* 0x000fc80007f9e0ff */
[----:B------:R-:W-:-:S05]  /*71d0*/  @!P3 LEA.HI.X.SX32 R33, R110, R97, 0x1, P4 ;  /* 0x000000616e21b211 */ /* 0x000fca00020f0eff */
[----:B--2---:R4:W-:Y:S04]  /*71e0*/  @!P3 ST.E.128 desc[UR42][R32.64], R12 ;  /* 0x0000000c2000b985 */ /* 0x0049e8000c101d2a */
.L_x_5267:
[----:B------:R-:W-:Y:S05]  /*71f0*/  BSYNC B1 ;  /* 0x0000000000017941 */ /* 0x000fea0003800000 */
.L_x_5266:
[----:B------:R-:W-:Y:S01]  /*7200*/  ISETP.NE.AND P3, PT, R3, RZ, PT ;  /* 0x000000ff0300720c */ /* 0x000fe20003f65270 */
[----:B------:R-:W-:-:S12]  /*7210*/  BSSY B1, `(.L_x_5270) ;  /* 0x00000fd000017945 */ /* 0x000fd80003800000 */
[----:B------:R-:W-:Y:S05]  /*7220*/  @!P3 BRA `(.L_x_5271) ;  /* 0x0000000c00ecb947 */ /* 0x000fea0003800000 */
[----:B------:R-:W-:Y:S01]  /*7230*/  ISETP.NE.AND P4, PT, R83, RZ, PT ;  /* 0x000000ff5300720c */ /* 0x000fe20003f85270 */
[----:B------:R-:W-:Y:S01]  /*7240*/  BSSY B2, `(.L_x_5272) ;  /* 0x00000f4000027945 */ /* 0x000fe20003800000 */
[----:B---34-:R-:W-:Y:S02]  /*7250*/  IADD3 R32, P3, R56, R99, RZ ;  /* 0x0000006338207210 */ /* 0x018fe40007f7e0ff */
[----:B------:R-:W-:Y:S02]  /*7260*/  SEL R8, R64, R105, !P4 ;  /* 0x0000006940087207 */ /* 0x000fe40006000000 */
[----:B--2---:R-:W-:Y:S02]  /*7270*/  LEA.HI.X.SX32 R33, R56, R97, 0x1, P3 ;  /* 0x0000006138217211 */ /* 0x004fe400018f0eff */
[----:B------:R-:W-:Y:S02]  /*7280*/  SHF.R.S32.HI R9, RZ, 0x1f, R8 ;  /* 0x0000001fff097819 */ /* 0x000fe40000011408 */
[----:B------:R-:W-:-:S02]  /*7290*/  ISETP.GE.AND P3, PT, R80, R96, PT ;  /* 0x000000605000720c */ /* 0x000fc40003f66270 */
[----:B------:R-:W-:-:S04]  /*72a0*/  LEA.HI R9, R9, R8, RZ, 0x5 ;  /* 0x0000000809097211 */ /* 0x000fc800078f28ff */
[----:B------:R-:W-:-:S04]  /*72b0*/  SHF.R.S32.HI R9, RZ, 0x5, R9 ;  /* 0x00000005ff097819 */ /* 0x000fc80000011409 */
        /* <DEDUP_REMOVED lines=22> */
[--C-:B------:R-:W-:Y:S01]  /*7420*/  SHF.R.U32.HI R111, RZ, 0x18, R31.reuse ;  /* 0x00000018ff6f7819 */ /* 0x100fe2000001161f */
[----:B--2---:R-:W-:Y:S01]  /*7430*/  IMAD.MOV.U32 R40, RZ, RZ, R12 ;  /* 0x000000ffff287224 */ /* 0x004fe200078e000c */
[----:B------:R-:W-:Y:S02]  /*7440*/  LOP3.LUT R42, R31, 0xff, RZ, 0xc0, !PT ;  /* 0x000000ff1f2a7812 */ /* 0x000fe400078ec0ff */
[----:B------:R-:W-:-:S02]  /*7450*/  SHF.R.U32.HI R110, RZ, 0x8, R31 ;  /* 0x00000008ff6e7819 */ /* 0x000fc4000001161f */
[----:B------:R-:W-:Y:S02]  /*7460*/  SHF.R.U32.HI R109, RZ, 0x10, R31 ;  /* 0x00000010ff6d7819 */ /* 0x000fe4000001161f */
[----:B------:R-:W-:Y:S02]  /*7470*/  SHF.R.U32.HI R44, RZ, 0x8, R43 ;  /* 0x00000008ff2c7819 */ /* 0x000fe4000001162b */
[----:B------:R-:W-:Y:S01]  /*7480*/  SHF.R.U32.HI R112, RZ, 0x10, R29 ;  /* 0x00000010ff707819 */ /* 0x000fe2000001161d */
[----:B------:R-:W-:Y:S01]  /*7490*/  IMAD.MOV.U32 R29, RZ, RZ, R14 ;  /* 0x000000ffff1d7224 */ /* 0x000fe200078e000e */
[--C-:B------:R-:W-:Y:S02]  /*74a0*/  SHF.R.U32.HI R94, RZ, 0x18, R41.reuse ;  /* 0x00000018ff5e7819 */ /* 0x100fe40000011629 */
[----:B------:R-:W-:Y:S02]  /*74b0*/  LOP3.LUT R31, R41, 0xff, RZ, 0xc0, !PT ;  /* 0x000000ff291f7812 */ /* 0x000fe400078ec0ff */
[----:B------:R-:W-:-:S02]  /*74c0*/  SHF.R.U32.HI R45, RZ, 0x8, R41 ;  /* 0x00000008ff2d7819 */ /* 0x000fc40000011629 */
[----:B------:R-:W-:Y:S02]  /*74d0*/  SHF.R.U32.HI R47, RZ, 0x10, R41 ;  /* 0x00000010ff2f7819 */ /* 0x000fe40000011629 */
[----:B------:R-:W-:Y:S02]  /*74e0*/  SHF.R.U32.HI R46, RZ, 0x18, R43 ;  /* 0x00000018ff2e7819 */ /* 0x000fe4000001162b */
[----:B------:R-:W-:Y:S01]  /*74f0*/  LOP3.LUT R41, R43, 0xff, RZ, 0xc0, !PT ;  /* 0x000000ff2b297812 */ /* 0x000fe200078ec0ff */
[----:B------:R-:W-:Y:S01]  /*7500*/  IMAD.U32 R47, R47, 0x10000, RZ ;  /* 0x000100002f2f7824 */ /* 0x000fe200078e00ff */
[----:B------:R-:W-:Y:S02]  /*7510*/  PRMT R35, R114, 0x654, R35 ;  /* 0x0000065472237816 */ /* 0x000fe40000000023 */
[----:B------:R-:W-:Y:S01]  /*7520*/  SHF.R.U32.HI R95, RZ, 0x10, R43 ;  /* 0x00000010ff5f7819 */ /* 0x000fe2000001162b */
[----:B------:R-:W-:Y:S01]  /*7530*/  IMAD.SHL.U32 R43, R44, 0x100, RZ ;  /* 0x000001002c2b7824 */ /* 0x000fe200078e00ff */
[----:B------:R-:W-:Y:S01]  /*7540*/  PRMT R10, R94, 0x654, R31 ;  /* 0x000006545e0a7816 */ /* 0x000fe2000000001f */
[----:B------:R-:W-:Y:S01]  /*7550*/  IMAD.U32 R31, R112, 0x10000, RZ ;  /* 0x00010000701f7824 */ /* 0x000fe200078e00ff */
[----:B------:R-:W-:Y:S01]  /*7560*/  PRMT R12, R46, 0x654, R41 ;  /* 0x000006542e0c7816 */ /* 0x000fe20000000029 */
[----:B------:R-:W-:Y:S01]  /*7570*/  IMAD.SHL.U32 R41, R45, 0x100, RZ ;  /* 0x000001002d297824 */ /* 0x000fe200078e00ff */
[----:B------:R-:W-:Y:S01]  /*7580*/  LOP3.LUT R8, R35, 0xff00, R8, 0xf8, !PT ;  /* 0x0000ff0023087812 */ /* 0x000fe200078ef808 */
[----:B------:R-:W-:Y:S01]  /*7590*/  IMAD.SHL.U32 R35, R110, 0x100, RZ ;  /* 0x000001006e237824 */ /* 0x000fe200078e00ff */
[----:B------:R-:W-:-:S02]  /*75a0*/  PRMT R42, R111, 0x654, R42 ;  /* 0x000006546f2a7816 */ /* 0x000fc4000000002a */
[----:B------:R-:W-:Y:S02]  /*75b0*/  LOP3.LUT R46, R12, 0xff00, R43, 0xf8, !PT ;  /* 0x0000ff000c2e7812 */ /* 0x000fe400078ef82b */
[----:B------:R-:W-:Y:S01]  /*75c0*/  LOP3.LUT R12, R8, 0xff0000, R31, 0xf8, !PT ;  /* 0x00ff0000080c7812 */ /* 0x000fe200078ef81f */
[----:B------:R-:W-:Y:S01]  /*75d0*/  IMAD.U32 R8, R109, 0x10000, RZ ;  /* 0x000100006d087824 */ /* 0x000fe200078e00ff */
[----:B------:R-:W-:Y:S02]  /*75e0*/  LOP3.LUT R35, R42, 0xff00, R35, 0xf8, !PT ;  /* 0x0000ff002a237812 */ /* 0x000fe400078ef823 */
[----:B------:R-:W-:Y:S02]  /*75f0*/  LOP3.LUT R14, R10, 0xff00, R41, 0xf8, !PT ;  /* 0x0000ff000a0e7812 */ /* 0x000fe400078ef829 */
[----:B------:R-:W-:Y:S02]  /*7600*/  F2FP.F16.E4M3.UNPACK_B R45, R108.H1 ;  /* 0x0000006cff2d723e */ /* 0x000fe400030006ff */
[----:B------:R-:W-:-:S02]  /*7610*/  F2FP.F16.E4M3.UNPACK_B R31, R30.H1 ;  /* 0x0000001eff1f723e */ /* 0x000fc400030006ff */
[----:B------:R-:W-:Y:S01]  /*7620*/  F2FP.F16.E4M3.UNPACK_B R41, R40.H1 ;  /* 0x00000028ff29723e */ /* 0x000fe200030006ff */
[----:B------:R-:W-:Y:S01]  /*7630*/  HADD2.F32 R10, -RZ, R45.H0_H0 ;  /* 0x2000002dff0a7230 */ /* 0x000fe20000004100 */
[----:B------:R-:W-:Y:S01]  /*7640*/  LOP3.LUT R8, R35, 0xff0000, R8, 0xf8, !PT ;  /* 0x00ff000023087812 */ /* 0x000fe200078ef808 */
[----:B------:R-:W-:Y:S01]  /*7650*/  HADD2.F32 R35, -RZ, R31.H0_H0 ;  /* 0x2000001fff237230 */ /* 0x000fe20000004100 */
[----:B------:R-:W-:Y:S01]  /*7660*/  F2FP.F16.E4M3.UNPACK_B R43, R106.H1 ;  /* 0x0000006aff2b723e */ /* 0x000fe200030006ff */
[----:B------:R-:W-:Y:S01]  /*7670*/  HADD2.F32 R42, -RZ, R41.H0_H0 ;  /* 0x20000029ff2a7230 */ /* 0x000fe20000004100 */
[----:B------:R-:W-:Y:S01]  /*7680*/  SHF.L.U32 R95, R95, 0x10, RZ ;  /* 0x000000105f5f7819 */ /* 0x000fe200000006ff */
[----:B------:R-:W-:Y:S02]  /*7690*/  HADD2.F32 R45, -RZ, R45.H1_H1 ;  /* 0x3000002dff2d7230 */ /* 0x000fe40000004100 */
[----:B------:R-:W-:Y:S01]  /*76a0*/  FMUL.FTZ R109, R35, R10 ;  /* 0x0000000a236d7220 */ /* 0x000fe20000410000 */
[----:B------:R-:W-:-:S02]  /*76b0*/  HADD2.F32 R44, -RZ, R43.H0_H0 ;  /* 0x2000002bff2c7230 */ /* 0x000fc40000004100 */
[----:B------:R-:W-:Y:S01]  /*76c0*/  FMUL.FTZ R94, R42, R10 ;  /* 0x0000000a2a5e7220 */ /* 0x000fe20000410000 */
[----:B------:R-:W-:Y:S01]  /*76d0*/  LOP3.LUT R10, R46, 0xff0000, R95, 0xf8, !PT ;  /* 0x00ff00002e0a7812 */ /* 0x000fe200078ef85f */
[----:B------:R-:W-:Y:S01]  /*76e0*/  HADD2.F32 R43, -RZ, R43.H1_H1 ;  /* 0x3000002bff2b7230 */ /* 0x000fe20000004100 */
[----:B------:R-:W-:Y:S01]  /*76f0*/  F2FP.F16.E4M3.UNPACK_B R108, R108 ;  /* 0x0000006cff6c723e */ /* 0x000fe200020006ff */
[-C--:B------:R-:W-:Y:S01]  /*7700*/  FFMA.FTZ R109, R42, R44.reuse, R109 ;  /* 0x0000002c2a6d7223 */ /* 0x080fe2000001006d */
[----:B------:R-:W-:Y:S01]  /*7710*/  FFMA.FTZ R95, R35, R44, -R94 ;  /* 0x0000002c235f7223 */ /* 0x000fe2000001085e */
[----:B------:R-:W-:Y:S01]  /*7720*/  HADD2.F32 R42, -RZ, R41.H1_H1 ;  /* 0x30000029ff2a7230 */ /* 0x000fe20000004100 */
[----:B------:R-:W-:Y:S01]  /*7730*/  F2FP.F16.E4M3.UNPACK_B R40, R40 ;  /* 0x00000028ff28723e */ /* 0x000fe200020006ff */
[----:B------:R-:W-:Y:S01]  /*7740*/  HADD2.F32 R35, -RZ, R31.H1_H1 ;  /* 0x3000001fff237230 */ /* 0x000fe20000004100 */
[----:B------:R-:W-:Y:S01]  /*7750*/  F2FP.F16.E4M3.UNPACK_B R30, R30 ;  /* 0x0000001eff1e723e */ /* 0x000fe200020006ff */
[----:B------:R-:W-:-:S02]  /*7760*/  HADD2.F32 R44, -RZ, R108.H0_H0 ;  /* 0x2000006cff2c7230 */ /* 0x000fc40000004100 */
[CC--:B------:R-:W-:Y:S01]  /*7770*/  FMUL.FTZ R46, R42.reuse, R45.reuse ;  /* 0x0000002d2a2e7220 */ /* 0x0c0fe20000410000 */
[----:B------:R-:W-:Y:S01]  /*7780*/  F2FP.F16.E4M3.UNPACK_B R106, R106 ;  /* 0x0000006aff6a723e */ /* 0x000fe200020006ff */
        /* <DEDUP_REMOVED lines=16> */
[----:B------:R-:W-:Y:S02]  /*7890*/  F2FP.F16.E4M3.UNPACK_B R44, R107.H1 ;  /* 0x0000006bff2c723e */ /* 0x000fe400030006ff */
[----:B------:R-:W-:Y:S01]  /*78a0*/  F2FP.F16.E4M3.UNPACK_B R35, R29.H1 ;  /* 0x0000001dff23723e */ /* 0x000fe200030006ff */
[C---:B------:R-:W-:Y:S01]  /*78b0*/  FMUL.FTZ R43, R30.reuse, R43 ;  /* 0x0000002b1e2b7220 */ /* 0x040fe20000410000 */
        /* <DEDUP_REMOVED lines=8> */
[----:B------:R-:W-:Y:S02]  /*7940*/  HADD2.F32 R31, -RZ, R30.H0_H0 ;  /* 0x2000001eff1f7230 */ /* 0x000fe40000004100 */
[----:B------:R-:W-:Y:S01]  /*7950*/  FMUL.FTZ R108, R41, R46 ;  /* 0x0000002e296c7220 */ /* 0x000fe20000410000 */
[----:B------:R-:W-:Y:S01]  /*7960*/  HADD2.F32 R44, -RZ, R44.H1_H1 ;  /* 0x3000002cff2c7230 */ /* 0x000fe20000004100 */
        /* <DEDUP_REMOVED lines=9> */
[----:B------:R-:W-:Y:S01]  /*7a00*/  FFMA.FTZ R43, R41, R40, R46 ;  /* 0x00000028292b7223 */ /* 0x000fe2000001002e */
[-C--:B------:R-:W-:Y:S01]  /*7a10*/  FFMA.FTZ R111, R30, R42.reuse, -R31 ;  /* 0x0000002a1e6f7223 */ /* 0x080fe2000001081f */
[----:B------:R-:W-:Y:S01]  /*7a20*/  F2FP.F16.E4M3.UNPACK_B R30, R29 ;  /* 0x0000001dff1e723e */ /* 0x000fe200020006ff */
[----:B------:R-:W-:Y:S01]  /*7a30*/  FFMA.FTZ R114, R35, R42, R44 ;  /* 0x0000002a23727223 */ /* 0x000fe2000001002c */
[----:B------:R-:W-:-:S02]  /*7a40*/  HADD2.F32 R42, -RZ, R107.H0_H0 ;  /* 0x2000006bff2a7230 */ /* 0x000fc40000004100 */
[----:B------:R-:W-:Y:S01]  /*7a50*/  HADD2.F32 R107, -RZ, R107.H1_H1 ;  /* 0x3000006bff6b7230 */ /* 0x000fe20000004100 */
[----:B------:R-:W-:Y:S01]  /*7a60*/  F2FP.SATFINITE.E4M3.F32.PACK_AB_MERGE_C R108, R111, R108, RZ ;  /* 0x0000006c6f6c723e */ /* 0x000fe200048070ff */
[----:B------:R-:W-:Y:S01]  /*7a70*/  HADD2.F32 R31, -RZ, R30.H0_H0 ;  /* 0x2000001eff1f7230 */ /* 0x000fe20000004100 */
[----:B------:R-:W-:Y:S01]  /*7a80*/  F2FP.SATFINITE.E4M3.F32.PACK_AB_MERGE_C R114, R114, R43, RZ ;  /* 0x0000002b7272723e */ /* 0x000fe200048070ff */
[----:B------:R-:W-:Y:S01]  /*7a90*/  HADD2.F32 R29, -RZ, R28.H0_H0 ;  /* 0x2000001cff1d7230 */ /* 0x000fe20000004100 */
[----:B------:R-:W-:Y:S01]  /*7aa0*/  F2FP.F16.E4M3.UNPACK_B R43, R12 ;  /* 0x0000000cff2b723e */ /* 0x000fe200020006ff */
[----:B------:R-:W-:Y:S02]  /*7ab0*/  HADD2.F32 R30, -RZ, R30.H1_H1 ;  /* 0x3000001eff1e7230 */ /* 0x000fe40000004100 */
[-C--:B------:R-:W-:Y:S01]  /*7ac0*/  FMUL.FTZ R44, R31, R42.reuse ;  /* 0x0000002a1f2c7220 */ /* 0x080fe20000410000 */
[----:B------:R-:W-:Y:S02]  /*7ad0*/  HADD2.F32 R28, -RZ, R28.H1_H1 ;  /* 0x3000001cff1c7230 */ /* 0x000fe40000004100 */
[----:B------:R-:W-:Y:S01]  /*7ae0*/  FMUL.FTZ R42, R29, R42 ;  /* 0x0000002a1d2a7220 */ /* 0x000fe20000410000 */
[----:B------:R-:W-:-:S02]  /*7af0*/  HADD2.F32 R40, -RZ, R104.H0_H0 ;  /* 0x20000068ff287230 */ /* 0x000fc40000004100 */
[-C--:B------:R-:W-:Y:S01]  /*7b00*/  FMUL.FTZ R41, R30, R107.reuse ;  /* 0x0000006b1e297220 */ /* 0x080fe20000410000 */
[----:B------:R-:W-:Y:S02]  /*7b10*/  HADD2.F32 R35, -RZ, R104.H1_H1 ;  /* 0x30000068ff237230 */ /* 0x000fe40000004100 */
[C---:B------:R-:W-:Y:S01]  /*7b20*/  FMUL.FTZ R107, R28.reuse, R107 ;  /* 0x0000006b1c6b7220 */ /* 0x040fe20000410000 */
[----:B------:R-:W-:Y:S01]  /*7b30*/  F2FP.F16.E4M3.UNPACK_B R12, R12.H1 ;  /* 0x0000000cff0c723e */ /* 0x000fe200030006ff */
[----:B------:R-:W-:Y:S01]  /*7b40*/  FFMA.FTZ R29, R29, R40, -R44 ;  /* 0x000000281d1d7223 */ /* 0x000fe2000001082c */
[----:B------:R-:W-:Y:S01]  /*7b50*/  F2FP.F16.E4M3.UNPACK_B R44, R14 ;  /* 0x0000000eff2c723e */ /* 0x000fe200020006ff */
[-C--:B------:R-:W-:Y:S01]  /*7b60*/  FFMA.FTZ R28, R28, R35.reuse, -R41 ;  /* 0x000000231c1c7223 */ /* 0x080fe20000010829 */
[----:B------:R-:W-:Y:S01]  /*7b70*/  FFMA.FTZ R107, R30, R35, R107 ;  /* 0x000000231e6b7223 */ /* 0x000fe2000001006b */
[----:B------:R-:W-:Y:S01]  /*7b80*/  F2FP.SATFINITE.E4M3.F32.PACK_AB_MERGE_C R30, R112, R109, RZ ;  /* 0x0000006d701e723e */ /* 0x000fe200048070ff */
[----:B------:R-:W-:Y:S01]  /*7b90*/  FFMA.FTZ R46, R31, R40, R42 ;  /* 0x000000281f2e7223 */ /* 0x000fe2000001002a */
[----:B------:R-:W-:-:S02]  /*7ba0*/  F2FP.F16.E4M3.UNPACK_B R41, R13 ;  /* 0x0000000dff29723e */ /* 0x000fc400020006ff */
[----:B------:R-:W-:Y:S02]  /*7bb0*/  F2FP.F16.E4M3.UNPACK_B R35, R9 ;  /* 0x00000009ff23723e */ /* 0x000fe400020006ff */
[----:B------:R-:W-:Y:S01]  /*7bc0*/  F2FP.SATFINITE.E4M3.F32.PACK_AB_MERGE_C R30, R106, R47, R30 ;  /* 0x0000002f6a1e723e */ /* 0x000fe2000480701e */
[----:B------:R-:W-:Y:S01]  /*7bd0*/  HADD2.F32 R42, -RZ, R41.H0_H0 ;  /* 0x20000029ff2a7230 */ /* 0x000fe20000004100 */
[----:B------:R-:W-:Y:S01]  /*7be0*/  F2FP.SATFINITE.E4M3.F32.PACK_AB_MERGE_C R31, R110, R95, RZ ;  /* 0x0000005f6e1f723e */ /* 0x000fe200048070ff */
[----:B------:R-:W-:Y:S01]  /*7bf0*/  HADD2.F32 R47, -RZ, R44.H0_H0 ;  /* 0x2000002cff2f7230 */ /* 0x000fe20000004100 */
[----:B------:R-:W-:Y:S01]  /*7c00*/  F2FP.SATFINITE.E4M3.F32.PACK_AB_MERGE_C R29, R28, R29, R108 ;  /* 0x0000001d1c1d723e */ /* 0x000fe2000480706c */
[----:B------:R-:W-:Y:S01]  /*7c10*/  HADD2.F32 R40, -RZ, R35.H0_H0 ;  /* 0x20000023ff287230 */ /* 0x000fe20000004100 */
[----:B------:R-:W-:Y:S01]  /*7c20*/  F2FP.SATFINITE.E4M3.F32.PACK_AB_MERGE_C R31, R94, R45, R31 ;  /* 0x0000002d5e1f723e */ /* 0x000fe2000480701f */
[----:B------:R-:W-:Y:S02]  /*7c30*/  HADD2.F32 R45, -RZ, R43.H0_H0 ;  /* 0x2000002bff2d7230 */ /* 0x000fe40000004100 */
[----:B------:R-:W-:Y:S01]  /*7c40*/  FMUL.FTZ R95, R42, R47 ;  /* 0x0000002f2a5f7220 */ /* 0x000fe20000410000 */
[----:B------:R-:W-:-:S02]  /*7c50*/  HADD2.F32 R41, -RZ, R41.H1_H1 ;  /* 0x30000029ff297230 */ /* 0x000fc40000004100 */
[----:B------:R-:W-:Y:S01]  /*7c60*/  FMUL.FTZ R47, R40, R47 ;  /* 0x0000002f282f7220 */ /* 0x000fe20000410000 */
[----:B------:R-:W-:Y:S01]  /*7c70*/  HADD2.F32 R44, -RZ, R44.H1_H1 ;  /* 0x3000002cff2c7230 */ /* 0x000fe20000004100 */
[----:B------:R-:W-:Y:S01]  /*7c80*/  F2FP.SATFINITE.E4M3.F32.PACK_AB_MERGE_C R28, R107, R46, R114 ;  /* 0x0000002e6b1c723e */ /* 0x000fe20004807072 */
[----:B------:R-:W-:Y:S02]  /*7c90*/  HADD2.F32 R35, -RZ, R35.H1_H1 ;  /* 0x30000023ff237230 */ /* 0x000fe40000004100 */
[-C--:B------:R-:W-:Y:S01]  /*7ca0*/  FFMA.FTZ R47, R42, R45.reuse, R47 ;  /* 0x0000002d2a2f7223 */ /* 0x080fe2000001002f */
[----:B------:R-:W-:Y:S02]  /*7cb0*/  HADD2.F32 R42, -RZ, R43.H1_H1 ;  /* 0x3000002bff2a7230 */ /* 0x000fe40000004100 */
[-C--:B------:R-:W-:Y:S01]  /*7cc0*/  FMUL.FTZ R46, R41, R44.reuse ;  /* 0x0000002c292e7220 */ /* 0x080fe20000410000 */
[----:B------:R-:W-:Y:S01]  /*7cd0*/  FFMA.FTZ R95, R40, R45, -R95 ;  /* 0x0000002d285f7223 */ /* 0x000fe2000001085f */
[C---:B------:R-:W-:Y:S01]  /*7ce0*/  FMUL.FTZ R44, R35.reuse, R44 ;  /* 0x0000002c232c7220 */ /* 0x040fe20000410000 */
[----:B------:R-:W-:Y:S01]  /*7cf0*/  F2FP.F16.E4M3.UNPACK_B R40, R13.H1 ;  /* 0x0000000dff28723e */ /* 0x000fe200030006ff */
[----:B------:R-:W-:Y:S01]  /*7d00*/  FFMA.FTZ R94, R35, R42, -R46 ;  /* 0x0000002a235e7223 */ /* 0x000fe2000001082e */
[----:B------:R-:W-:Y:S01]  /*7d10*/  F2FP.F16.E4M3.UNPACK_B R35, R14.H1 ;  /* 0x0000000eff23723e */ /* 0x000fe200030006ff */
[----:B------:R-:W-:Y:S01]  /*7d20*/  FFMA.FTZ R104, R41, R42, R44 ;  /* 0x0000002a29687223 */ /* 0x000fe2000001002c */
[----:B------:R-:W-:Y:S01]  /*7d30*/  F2FP.F16.E4M3.UNPACK_B R9, R9.H1 ;  /* 0x00000009ff09723e */ /* 0x000fe200030006ff */
[----:B------:R-:W-:Y:S01]  /*7d40*/  HADD2.F32 R14, -RZ, R40.H0_H0 ;  /* 0x20000028ff0e7230 */ /* 0x000fe20000004100 */
[----:B------:R-:W-:Y:S01]  /*7d50*/  F2FP.F16.E4M3.UNPACK_B R43, R10 ;  /* 0x0000000aff2b723e */ /* 0x000fe200020006ff */
[----:B------:R-:W-:-:S02]  /*7d60*/  HADD2.F32 R41, -RZ, R35.H0_H0 ;  /* 0x20000023ff297230 */ /* 0x000fc40000004100 */
[----:B------:R-:W-:Y:S02]  /*7d70*/  HADD2.F32 R13, -RZ, R9.H0_H0 ;  /* 0x20000009ff0d7230 */ /* 0x000fe40000004100 */
[----:B------:R-:W-:Y:S02]  /*7d80*/  HADD2.F32 R40, -RZ, R40.H1_H1 ;  /* 0x30000028ff287230 */ /* 0x000fe40000004100 */
[-C--:B------:R-:W-:Y:S01]  /*7d90*/  FMUL.FTZ R44, R14, R41.reuse ;  /* 0x000000290e2c7220 */ /* 0x080fe20000410000 */
[----:B------:R-:W-:Y:S02]  /*7da0*/  HADD2.F32 R42, -RZ, R35.H1_H1 ;  /* 0x30000023ff2a7230 */ /* 0x000fe40000004100 */
[----:B------:R-:W-:Y:S01]  /*7db0*/  FMUL.FTZ R41, R13, R41 ;  /* 0x000000290d297220 */ /* 0x000fe20000410000 */
[----:B------:R-:W-:Y:S02]  /*7dc0*/  HADD2.F32 R35, -RZ, R12.H0_H0 ;  /* 0x2000000cff237230 */ /* 0x000fe40000004100 */
        /* <DEDUP_REMOVED lines=55> */
[----:B------:R-:W-:Y:S01]  /*8140*/  F2FP.SATFINITE.E4M3.F32.PACK_AB_MERGE_C R9, R94, R95, R106 ;  /* 0x0000005f5e09723e */ /* 0x000fe2000480706a */
[----:B------:R-:W-:Y:S01]  /*8150*/  IMAD.MOV.U32 R14, RZ, RZ, R28 ;  /* 0x000000ffff0e7224 */ /* 0x000fe200078e001c */
[----:B------:R-:W-:-:S02]  /*8160*/  F2FP.SATFINITE.E4M3.F32.PACK_AB_MERGE_C R13, R104, R47, R107 ;  /* 0x0000002f680d723e */ /* 0x000fc4000480706b */
[----:B------:R-:W-:-:S07]  /*8170*/  F2FP.SATFINITE.E4M3.F32.PACK_AB_MERGE_C R15, R43, R110, R44 ;  /* 0x0000006e2b0f723e */ /* 0x000fce000480702c */
.L_x_5273:
[----:B------:R-:W-:Y:S05]  /*8180*/  BSYNC B2 ;  /* 0x0000000000027941 */ /* 0x000fea0003800000 */
.L_x_5272:
[----:B------:R-:W-:Y:S01]  /*8190*/  ISETP.GE.AND P3, PT, R34, R103, PT ;  /* 0x000000672200720c */ /* 0x000fe20003f66270 */
[----:B0-----:R0:W-:-:S12]  /*81a0*/  ST.E.128 desc[UR42][R32.64], R8 ;  /* 0x0000000820007985 */ /* 0x0011d8000c101d2a */
[----:B------:R-:W-:-:S04]  /*81b0*/  @!P3 IADD3 R28, P4, R99, R34, RZ ;  /* 0x00000022631cb210 */ /* 0x000fc80007f9e0ff */
[----:B------:R-:W-:-:S05]  /*81c0*/  @!P3 LEA.HI.X.SX32 R29, R34, R97, 0x1, P4 ;  /* 0x00000061221db211 */ /* 0x000fca00020f0eff */
[----:B--2---:R0:W-:Y:S04]  /*81d0*/  @!P3 ST.E.128 desc[UR42][R28.64], R12 ;  /* 0x0000000c1c00b985 */ /* 0x0041e8000c101d2a */
.L_x_5271:
[----:B------:R-:W-:Y:S05]  /*81e0*/  BSYNC B1 ;  /* 0x0000000000017941 */ /* 0x000fea0003800000 */
.L_x_5270:
[----:B------:R-:W-:-:S13]  /*81f0*/  ISETP.NE.AND P3, PT, R0, RZ, PT ;  /* 0x000000ff0000720c */ /* 0x000fda0003f65270 */
[----:B------:R-:W-:Y:S05]  /*8200*/  @!P3 BRA `(.L_x_5237) ;  /* 0x0000001000f4b947 */ /* 0x000fea0003800000 */
[----:B------:R-:W-:Y:S01]  /*8210*/  ISETP.NE.AND P4, PT, R84, RZ, PT ;  /* 0x000000ff5400720c */ /* 0x000fe20003f85270 */
[----:B------:R-:W-:Y:S01]  /*8220*/  BSSY B1, `(.L_x_5274) ;  /* 0x00000ee000017945 */ /* 0x000fe20003800000 */
[C---:B0--3--:R-:W-:Y:S02]  /*8230*/  IADD3 R28, P3, R55.reuse, R99, RZ ;  /* 0x00000063371c7210 */ /* 0x049fe40007f7e0ff */
[----:B------:R-:W-:Y:S02]  /*8240*/  SEL R105, R64, R105, !P4 ;  /* 0x0000006940697207 */ /* 0x000fe40006000000 */
[----:B--2---:R-:W-:Y:S02]  /*8250*/  LEA.HI.X.SX32 R29, R55, R97, 0x1, P3 ;  /* 0x00000061371d7211 */ /* 0x004fe400018f0eff */
[----:B----4-:R-:W-:Y:S02]  /*8260*/  SHF.R.S32.HI R8, RZ, 0x1f, R105 ;  /* 0x0000001fff087819 */ /* 0x010fe40000011469 */
        /* <DEDUP_REMOVED lines=20> */
[----:B--2---:R-:W-:Y:S01]  /*83b0*/  IMAD.MOV.U32 R31, RZ, RZ, R12 ;  /* 0x000000ffff1f7224 */ /* 0x004fe200078e000c */
[--C-:B------:R-:W-:Y:S02]  /*83c0*/  SHF.R.U32.HI R34, RZ, 0x8, R5.reuse ;  /* 0x00000008ff227819 */ /* 0x100fe40000011605 */
[----:B------:R-:W-:Y:S02]  /*83d0*/  LOP3.LUT R4, R5, 0xff, RZ, 0xc0, !PT ;  /* 0x000000ff05047812 */ /* 0x000fe400078ec0ff */
[----:B------:R-:W-:Y:S02]  /*83e0*/  SHF.R.U32.HI R5, RZ, 0x18, R5 ;  /* 0x00000018ff057819 */ /* 0x000fe40000011605 */
[--C-:B------:R-:W-:Y:S02]  /*83f0*/  SHF.R.U32.HI R38, RZ, 0x8, R37.reuse ;  /* 0x00000008ff267819 */ /* 0x100fe40000011625 */
[----:B------:R-:W-:Y:S01]  /*8400*/  PRMT R5, R5, 0x654, R4 ;  /* 0x0000065405057816 */ /* 0x000fe20000000004 */
[----:B------:R-:W-:Y:S01]  /*8410*/  IMAD.SHL.U32 R4, R34, 0x100, RZ ;  /* 0x0000010022047824 */ /* 0x000fe200078e00ff */
[----:B------:R-:W-:Y:S01]  /*8420*/  LOP3.LUT R32, R37, 0xff, RZ, 0xc0, !PT ;  /* 0x000000ff25207812 */ /* 0x000fe200078ec0ff */
[----:B------:R-:W-:Y:S01]  /*8430*/  IMAD.SHL.U32 R12, R38, 0x100, RZ ;  /* 0x00000100260c7824 */ /* 0x000fe200078e00ff */
[----:B------:R-:W-:Y:S01]  /*8440*/  SHF.R.U32.HI R33, RZ, 0x18, R37 ;  /* 0x00000018ff217819 */ /* 0x000fe20000011625 */
[----:B------:R-:W-:Y:S01]  /*8450*/  IMAD.MOV.U32 R34, RZ, RZ, R14 ;  /* 0x000000ffff227224 */ /* 0x000fe200078e000e */
[----:B------:R-:W-:-:S02]  /*8460*/  SHF.R.U32.HI R40, RZ, 0x8, R7 ;  /* 0x00000008ff287819 */ /* 0x000fc40000011607 */
[----:B------:R-:W-:Y:S02]  /*8470*/  SHF.R.U32.HI R43, RZ, 0x10, R7 ;  /* 0x00000010ff2b7819 */ /* 0x000fe40000011607 */
[----:B------:R-:W-:Y:S02]  /*8480*/  LOP3.LUT R6, R7, 0xff, RZ, 0xc0, !PT ;  /* 0x000000ff07067812 */ /* 0x000fe400078ec0ff */
[----:B------:R-:W-:Y:S02]  /*8490*/  SHF.R.U32.HI R36, RZ, 0x8, R39 ;  /* 0x00000008ff247819 */ /* 0x000fe40000011627 */
[----:B------:R-:W-:Y:S02]  /*84a0*/  SHF.R.U32.HI R7, RZ, 0x18, R7 ;  /* 0x00000018ff077819 */ /* 0x000fe40000011607 */
[----:B------:R-:W-:Y:S01]  /*84b0*/  PRMT R33, R33, 0x654, R32 ;  /* 0x0000065421217816 */ /* 0x000fe20000000020 */
[----:B------:R-:W-:Y:S01]  /*84c0*/  IMAD.SHL.U32 R14, R36, 0x100, RZ ;  /* 0x00000100240e7824 */ /* 0x000fe200078e00ff */
[----:B------:R-:W-:Y:S01]  /*84d0*/  LOP3.LUT R5, R5, 0xff00, R4, 0xf8, !PT ;  /* 0x0000ff0005057812 */ /* 0x000fe200078ef804 */
[----:B------:R-:W-:Y:S01]  /*84e0*/  IMAD.SHL.U32 R4, R40, 0x100, RZ ;  /* 0x0000010028047824 */ /* 0x000fe200078e00ff */
[----:B------:R-:W-:Y:S01]  /*84f0*/  PRMT R7, R7, 0x654, R6 ;  /* 0x0000065407077816 */ /* 0x000fe20000000006 */
[----:B------:R-:W-:Y:S01]  /*8500*/  IMAD.U32 R6, R44, 0x10000, RZ ;  /* 0x000100002c067824 */ /* 0x000fe200078e00ff */
[----:B------:R-:W-:-:S02]  /*8510*/  SHF.R.U32.HI R42, RZ, 0x10, R37 ;  /* 0x00000010ff2a7819 */ /* 0x000fc40000011625 */
[----:B------:R-:W-:Y:S02]  /*8520*/  LOP3.LUT R35, R39, 0xff0000ff, RZ, 0xc0, !PT ;  /* 0xff0000ff27237812 */ /* 0x000fe400078ec0ff */
[----:B------:R-:W-:Y:S02]  /*8530*/  LOP3.LUT R38, R33, 0xff00, R12, 0xf8, !PT ;  /* 0x0000ff0021267812 */ /* 0x000fe400078ef80c */
[----:B------:R-:W-:Y:S02]  /*8540*/  F2FP.F16.E4M3.UNPACK_B R37, R102.H1 ;  /* 0x00000066ff25723e */ /* 0x000fe400030006ff */
[----:B------:R-:W-:Y:S02]  /*8550*/  F2FP.F16.E4M3.UNPACK_B R32, R31.H1 ;  /* 0x0000001fff20723e */ /* 0x000fe400030006ff */
[----:B0-----:R-:W-:Y:S02]  /*8560*/  F2FP.F16.E4M3.UNPACK_B R12, R8.H1 ;  /* 0x00000008ff0c723e */ /* 0x001fe400030006ff */
[----:B------:R-:W-:Y:S01]  /*8570*/  LOP3.LUT R7, R7, 0xff00, R4, 0xf8, !PT ;  /* 0x0000ff0007077812 */ /* 0x000fe200078ef804 */
[----:B------:R-:W-:Y:S01]  /*8580*/  IMAD.U32 R4, R43, 0x10000, RZ ;  /* 0x000100002b047824 */ /* 0x000fe200078e00ff */
[----:B------:R-:W-:Y:S01]  /*8590*/  SHF.R.U32.HI R41, RZ, 0x10, R39 ;  /* 0x00000010ff297819 */ /* 0x000fe20000011627 */
[----:B------:R-:W-:Y:S01]  /*85a0*/  HADD2.F32 R33, -RZ, R32.H0_H0 ;  /* 0x20000020ff217230 */ /* 0x000fe20000004100 */
[----:B------:R-:W-:Y:S01]  /*85b0*/  LOP3.LUT R40, R35, 0xff00, R14, 0xf8, !PT ;  /* 0x0000ff0023287812 */ /* 0x000fe200078ef80e */
[----:B------:R-:W-:Y:S01]  /*85c0*/  HADD2.F32 R14, -RZ, R12.H0_H0 ;  /* 0x2000000cff0e7230 */ /* 0x000fe20000004100 */
[----:B------:R-:W-:Y:S01]  /*85d0*/  LOP3.LUT R6, R5, 0xff0000, R6, 0xf8, !PT ;  /* 0x00ff000005067812 */ /* 0x000fe200078ef806 */
[----:B------:R-:W-:Y:S01]  /*85e0*/  HADD2.F32 R5, -RZ, R37.H0_H0 ;  /* 0x20000025ff057230 */ /* 0x000fe20000004100 */
[----:B------:R-:W-:Y:S01]  /*85f0*/  F2FP.F16.E4M3.UNPACK_B R35, R100.H1 ;  /* 0x00000064ff23723e */ /* 0x000fe200030006ff */
[----:B------:R-:W-:Y:S01]  /*8600*/  IMAD.U32 R39, R41, 0x10000, RZ ;  /* 0x0001000029277824 */ /* 0x000fe200078e00ff */
[----:B------:R-:W-:Y:S01]  /*8610*/  LOP3.LUT R4, R7, 0xff0000, R4, 0xf8, !PT ;  /* 0x00ff000007047812 */ /* 0x000fe200078ef804 */
[----:B------:R-:W-:-:S02]  /*8620*/  IMAD.U32 R7, R42, 0x10000, RZ ;  /* 0x000100002a077824 */ /* 0x000fc400078e00ff */
        /* <DEDUP_REMOVED lines=14> */
[----:B------:R-:W-:-:S02]  /*8710*/  HADD2.F32 R37, -RZ, R102.H0_H0 ;  /* 0x20000066ff257230 */ /* 0x000fc40000004100 */
[CC--:B------:R-:W-:Y:S01]  /*8720*/  FMUL.FTZ R39, R33.reuse, R36.reuse ;  /* 0x0000002421277220 */ /* 0x0c0fe20000410000 */
[----:B------:R-:W-:Y:S02]  /*8730*/  HADD2.F32 R32, -RZ, R31.H0_H0 ;  /* 0x2000001fff207230 */ /* 0x000fe40000004100 */
[C---:B------:R-:W-:Y:S01]  /*8740*/  FMUL.FTZ R36, R14.reuse, R36 ;  /* 0x000000240e247220 */ /* 0x040fe20000410000 */
[----:B------:R-:W-:Y:S02]  /*8750*/  HADD2.F32 R12, -RZ, R8.H0_H0 ;  /* 0x20000008ff0c7230 */ /* 0x000fe40000004100 */
[-C--:B------:R-:W-:Y:S01]  /*8760*/  FFMA.FTZ R43, R14, R35.reuse, -R39 ;  /* 0x000000230e2b7223 */ /* 0x080fe20000010827 */
[----:B------:R-:W-:Y:S02]  /*8770*/  HADD2.F32 R102, -RZ, R102.H1_H1 ;  /* 0x30000066ff667230 */ /* 0x000fe40000004100 */
[----:B------:R-:W-:Y:S01]  /*8780*/  FFMA.FTZ R45, R33, R35, R36 ;  /* 0x00000023212d7223 */ /* 0x000fe20000010024 */
[----:B------:R-:W-:-:S02]  /*8790*/  HADD2.F32 R33, -RZ, R100.H0_H0 ;  /* 0x20000064ff217230 */ /* 0x000fc40000004100 */
[-C--:B------:R-:W-:Y:S01]  /*87a0*/  FMUL.FTZ R35, R32, R37.reuse ;  /* 0x0000002520237220 */ /* 0x080fe20000410000 */
[----:B------:R-:W-:Y:S01]  /*87b0*/  FMUL.FTZ R37, R12, R37 ;  /* 0x000000250c257220 */ /* 0x000fe20000410000 */
        /* <DEDUP_REMOVED lines=28> */
[----:B------:R-:W-:Y:S01]  /*8980*/  F2FP.F16.E4M3.UNPACK_B R10, R10 ;  /* 0x0000000aff0a723e */ /* 0x000fe200020006ff */
[----:B------:R-:W-:Y:S01]  /*8990*/  FFMA.FTZ R32, R32, R31, R35 ;  /* 0x0000001f20207223 */ /* 0x000fe20000010023 */
[C---:B------:R-:W-:Y:S01]  /*89a0*/  FMUL.FTZ R37, R8.reuse, R37 ;  /* 0x0000002508257220 */ /* 0x040fe20000410000 */
[----:B------:R-:W-:Y:S01]  /*89b0*/  FFMA.FTZ R95, R8, R33, -R47 ;  /* 0x00000021085f7223 */ /* 0x000fe2000001082f */
[----:B------:R-:W-:Y:S01]  /*89c0*/  HADD2.F32 R35, -RZ, R101.H0_H0 ;  /* 0x20000065ff237230 */ /* 0x000fe20000004100 */
[----:B------:R-:W-:Y:S01]  /*89d0*/  F2FP.F16.E4M3.UNPACK_B R98, R98 ;  /* 0x00000062ff62723e */ /* 0x000fe200020006ff */
[----:B------:R-:W-:-:S02]  /*89e0*/  HADD2.F32 R12, -RZ, R34.H0_H0 ;  /* 0x20000022ff0c7230 */ /* 0x000fc40000004100 */
[----:B------:R-:W-:Y:S01]  /*89f0*/  FFMA.FTZ R105, R14, R33, R37 ;  /* 0x000000210e697223 */ /* 0x000fe20000010025 */
[----:B------:R-:W-:Y:S01]  /*8a00*/  HADD2.F32 R101, -RZ, R101.H1_H1 ;  /* 0x30000065ff657230 */ /* 0x000fe20000004100 */
[----:B------:R-:W-:Y:S01]  /*8a10*/  F2FP.SATFINITE.E4M3.F32.PACK_AB_MERGE_C R46, R95, R46, RZ ;  /* 0x0000002e5f2e723e */ /* 0x000fe200048070ff */
[----:B------:R-:W-:Y:S02]  /*8a20*/  HADD2.F32 R8, -RZ, R10.H0_H0 ;  /* 0x2000000aff087230 */ /* 0x000fe40000004100 */
[-C--:B------:R-:W-:Y:S01]  /*8a30*/  FMUL.FTZ R37, R12, R35.reuse ;  /* 0x000000230c257220 */ /* 0x080fe20000410000 */
[----:B------:R-:W-:Y:S01]  /*8a40*/  HADD2.F32 R34, -RZ, R34.H1_H1 ;  /* 0x30000022ff227230 */ /* 0x000fe20000004100 */
[----:B------:R-:W-:Y:S01]  /*8a50*/  F2FP.SATFINITE.E4M3.F32.PACK_AB_MERGE_C R105, R105, R32, RZ ;  /* 0x000000206969723e */ /* 0x000fe200048070ff */
[----:B------:R-:W-:Y:S02]  /*8a60*/  HADD2.F32 R10, -RZ, R10.H1_H1 ;  /* 0x3000000aff0a7230 */ /* 0x000fe40000004100 */
[----:B------:R-:W-:Y:S01]  /*8a70*/  FMUL.FTZ R35, R8, R35 ;  /* 0x0000002308237220 */ /* 0x000fe20000410000 */
[----:B------:R-:W-:-:S02]  /*8a80*/  HADD2.F32 R31, -RZ, R98.H0_H0 ;  /* 0x20000062ff1f7230 */ /* 0x000fc40000004100 */
[-C--:B------:R-:W-:Y:S01]  /*8a90*/  FMUL.FTZ R47, R34, R101.reuse ;  /* 0x00000065222f7220 */ /* 0x080fe20000410000 */
[----:B------:R-:W-:Y:S02]  /*8aa0*/  HADD2.F32 R33, -RZ, R98.H1_H1 ;  /* 0x30000062ff217230 */ /* 0x000fe40000004100 */
[----:B------:R-:W-:Y:S01]  /*8ab0*/  FMUL.FTZ R101, R10, R101 ;  /* 0x000000650a657220 */ /* 0x000fe20000410000 */
[-C--:B------:R-:W-:Y:S01]  /*8ac0*/  FFMA.FTZ R14, R8, R31.reuse, -R37 ;  /* 0x0000001f080e7223 */ /* 0x080fe20000010825 */
[----:B------:R-:W-:Y:S02]  /*8ad0*/  FFMA.FTZ R35, R12, R31, R35 ;  /* 0x0000001f0c237223 */ /* 0x000fe40000010023 */
[-C--:B------:R-:W-:Y:S01]  /*8ae0*/  FFMA.FTZ R44, R34, R33.reuse, R101 ;  /* 0x00000021222c7223 */ /* 0x080fe20000010065 */
[----:B------:R-:W-:Y:S01]  /*8af0*/  FFMA.FTZ R47, R10, R33, -R47 ;  /* 0x000000210a2f7223 */ /* 0x000fe2000001082f */
[----:B------:R-:W-:Y:S02]  /*8b00*/  F2FP.F16.E4M3.UNPACK_B R31, R13 ;  /* 0x0000000dff1f723e */ /* 0x000fe400020006ff */
[----:B------:R-:W-:-:S02]  /*8b10*/  F2FP.F16.E4M3.UNPACK_B R34, R7 ;  /* 0x00000007ff22723e */ /* 0x000fc400020006ff */
[----:B------:R-:W-:Y:S01]  /*8b20*/  F2FP.F16.E4M3.UNPACK_B R10, R9 ;  /* 0x00000009ff0a723e */ /* 0x000fe200020006ff */
[--C-:B------:R-:W-:Y:S01]  /*8b30*/  HADD2.F32 R32, -RZ, R31.reuse.H0_H0 ;  /* 0x2000001fff207230 */ /* 0x100fe20000004100 */
[----:B------:R-:W-:Y:S01]  /*8b40*/  F2FP.SATFINITE.E4M3.F32.PACK_AB_MERGE_C R8, R43, R40, RZ ;  /* 0x000000282b08723e */ /* 0x000fe200048070ff */
[----:B------:R-:W-:Y:S01]  /*8b50*/  HADD2.F32 R37, -RZ, R34.H0_H0 ;  /* 0x20000022ff257230 */ /* 0x000fe20000004100 */
[----:B------:R-:W-:Y:S01]  /*8b60*/  F2FP.F16.E4M3.UNPACK_B R33, R6 ;  /* 0x00000006ff21723e */ /* 0x000fe200020006ff */
[----:B------:R-:W-:Y:S01]  /*8b70*/  HADD2.F32 R31, -RZ, R31.H1_H1 ;  /* 0x3000001fff1f7230 */ /* 0x000fe20000004100 */
[----:B------:R-:W-:Y:S01]  /*8b80*/  F2FP.SATFINITE.E4M3.F32.PACK_AB_MERGE_C R47, R47, R14, R46 ;  /* 0x0000000e2f2f723e */ /* 0x000fe2000480702e */
[----:B------:R-:W-:Y:S01]  /*8b90*/  HADD2.F32 R14, -RZ, R10.H0_H0 ;  /* 0x2000000aff0e7230 */ /* 0x000fe20000004100 */
[----:B------:R-:W-:Y:S01]  /*8ba0*/  F2FP.SATFINITE.E4M3.F32.PACK_AB_MERGE_C R8, R39, R36, R8 ;  /* 0x000000242708723e */ /* 0x000fe20004807008 */
[----:B------:R-:W-:Y:S01]  /*8bb0*/  FMUL.FTZ R39, R32, R37 ;  /* 0x0000002520277220 */ /* 0x000fe20000410000 */
[----:B------:R-:W-:Y:S01]  /*8bc0*/  F2FP.SATFINITE.E4M3.F32.PACK_AB_MERGE_C R105, R44, R35, R105 ;  /* 0x000000232c69723e */ /* 0x000fe20004807069 */
[----:B------:R-:W-:-:S02]  /*8bd0*/  HADD2.F32 R35, -RZ, R33.H0_H0 ;  /* 0x20000021ff237230 */ /* 0x000fc40000004100 */
[C---:B------:R-:W-:Y:S01]  /*8be0*/  FMUL.FTZ R37, R14.reuse, R37 ;  /* 0x000000250e257220 */ /* 0x040fe20000410000 */
[----:B------:R-:W-:Y:S01]  /*8bf0*/  HADD2.F32 R34, -RZ, R34.H1_H1 ;  /* 0x30000022ff227230 */ /* 0x000fe20000004100 */
[----:B------:R-:W-:Y:S01]  /*8c00*/  F2FP.SATFINITE.E4M3.F32.PACK_AB_MERGE_C R12, R45, R42, RZ ;  /* 0x0000002a2d0c723e */ /* 0x000fe200048070ff */
[----:B------:R-:W-:Y:S02]  /*8c10*/  HADD2.F32 R10, -RZ, R10.H1_H1 ;  /* 0x3000000aff0a7230 */ /* 0x000fe40000004100 */
[-C--:B------:R-:W-:Y:S01]  /*8c20*/  FFMA.FTZ R39, R14, R35.reuse, -R39 ;  /* 0x000000230e277223 */ /* 0x080fe20000010827 */
[----:B------:R-:W-:Y:S01]  /*8c30*/  FFMA.FTZ R37, R32, R35, R37 ;  /* 0x0000002320257223 */ /* 0x000fe20000010025 */
[----:B------:R-:W-:Y:S02]  /*8c40*/  HADD2.F32 R33, -RZ, R33.H1_H1 ;  /* 0x30000021ff217230 */ /* 0x000fe40000004100 */
[-C--:B------:R-:W-:Y:S01]  /*8c50*/  FMUL.FTZ R35, R31, R34.reuse ;  /* 0x000000221f237220 */ /* 0x080fe20000410000 */
[----:B------:R-:W-:Y:S01]  /*8c60*/  FMUL.FTZ R34, R10, R34 ;  /* 0x000000220a227220 */ /* 0x000fe20000410000 */
[----:B------:R-:W-:-:S02]  /*8c70*/  F2FP.F16.E4M3.UNPACK_B R13, R13.H1 ;  /* 0x0000000dff0d723e */ /* 0x000fc400030006ff */
[----:B------:R-:W-:Y:S01]  /*8c80*/  F2FP.F16.E4M3.UNPACK_B R14, R7.H1 ;  /* 0x00000007ff0e723e */ /* 0x000fe200030006ff */
[----:B------:R-:W-:Y:S01]  /*8c90*/  FFMA.FTZ R40, R31, R33, R34 ;  /* 0x000000211f287223 */ /* 0x000fe20000010022 */
[----:B------:R-:W-:Y:S02]  /*8ca0*/  F2FP.F16.E4M3.UNPACK_B R9, R9.H1 ;  /* 0x00000009ff09723e */ /* 0x000fe400030006ff */
[----:B------:R-:W-:Y:S01]  /*8cb0*/  F2FP.SATFINITE.E4M3.F32.PACK_AB_MERGE_C R12, R41, R38, R12 ;  /* 0x00000026290c723e */ /* 0x000fe2000480700c */
[----:B------:R-:W-:Y:S01]  /*8cc0*/  FFMA.FTZ R38, R10, R33, -R35 ;  /* 0x000000210a267223 */ /* 0x000fe20000010823 */
[----:B------:R-:W-:Y:S01]  /*8cd0*/  HADD2.F32 R10, -RZ, R13.H0_H0 ;  /* 0x2000000dff0a7230 */ /* 0x000fe20000004100 */
[----:B------:R-:W-:Y:S01]  /*8ce0*/  F2FP.F16.E4M3.UNPACK_B R6, R6.H1 ;  /* 0x00000006ff06723e */ /* 0x000fe200030006ff */
[----:B------:R-:W-:Y:S01]  /*8cf0*/  HADD2.F32 R31, -RZ, R14.H0_H0 ;  /* 0x2000000eff1f7230 */ /* 0x000fe20000004100 */
[----:B------:R-:W-:Y:S01]  /*8d00*/  F2FP.F16.E4M3.UNPACK_B R33, R5 ;  /* 0x00000005ff21723e */ /* 0x000fe200020006ff */
[----:B------:R-:W-:-:S02]  /*8d10*/  HADD2.F32 R7, -RZ, R9.H0_H0 ;  /* 0x20000009ff077230 */ /* 0x000fc40000004100 */
[----:B------:R-:W-:Y:S02]  /*8d20*/  HADD2.F32 R13, -RZ, R13.H1_H1 ;  /* 0x3000000dff0d7230 */ /* 0x000fe40000004100 */
[-C--:B------:R-:W-:Y:S01]  /*8d30*/  FMUL.FTZ R36, R10, R31.reuse ;  /* 0x0000001f0a247220 */ /* 0x080fe20000410000 */
[----:B------:R-:W-:Y:S02]  /*8d40*/  HADD2.F32 R34, -RZ, R14.H1_H1 ;  /* 0x3000000eff227230 */ /* 0x000fe40000004100 */
[----:B------:R-:W-:Y:S01]  /*8d50*/  FMUL.FTZ R31, R7, R31 ;  /* 0x0000001f071f7220 */ /* 0x000fe20000410000 */
[----:B------:R-:W-:Y:S02]  /*8d60*/  HADD2.F32 R9, -RZ, R9.H1_H1 ;  /* 0x30000009ff097230 */ /* 0x000fe40000004100 */
[--C-:B------:R-:W-:Y:S02]  /*8d70*/  HADD2.F32 R14, -RZ, R6.reuse.H0_H0 ;  /* 0x20000006ff0e7230 */ /* 0x100fe40000004100 */
[----:B------:R-:W-:-:S02]  /*8d80*/  HADD2.F32 R32, -RZ, R6.H1_H1 ;  /* 0x30000006ff207230 */ /* 0x000fc40000004100 */
[-C--:B------:R-:W-:Y:S01]  /*8d90*/  FMUL.FTZ R6, R13, R34.reuse ;  /* 0x000000220d067220 */ /* 0x080fe20000410000 */
[C---:B------:R-:W-:Y:S01]  /*8da0*/  FMUL.FTZ R34, R9.reuse, R34 ;  /* 0x0000002209227220 */ /* 0x040fe20000410000 */
[----:B------:R-:W-:Y:S01]  /*8db0*/  FFMA.FTZ R42, R10, R14, R31 ;  /* 0x0000000e0a2a7223 */ /* 0x000fe2000001001f */
[----:B------:R-:W-:Y:S01]  /*8dc0*/  F2FP.F16.E4M3.UNPACK_B R10, R15 ;  /* 0x0000000fff0a723e */ /* 0x000fe200020006ff */
[-C--:B------:R-:W-:Y:S01]  /*8dd0*/  FFMA.FTZ R44, R9, R32.reuse, -R6 ;  /* 0x00000020092c7223 */ /* 0x080fe20000010806 */
[----:B------:R-:W-:Y:S01]  /*8de0*/  FFMA.FTZ R43, R13, R32, R34 ;  /* 0x000000200d2b7223 */ /* 0x000fe20000010022 */
[----:B------:R-:W-:Y:S01]  /*8df0*/  F2FP.F16.E4M3.UNPACK_B R6, R11 ;  /* 0x0000000bff06723e */ /* 0x000fe200020006ff */
[----:B------:R-:W-:Y:S01]  /*8e00*/  FFMA.FTZ R41, R7, R14, -R36 ;  /* 0x0000000e07297223 */ /* 0x000fe20000010824 */
        /* <DEDUP_REMOVED lines=44> */
[----:B------:R-:W-:Y:S02]  /*90d0*/  F2FP.SATFINITE.E4M3.F32.PACK_AB_MERGE_C R11, R7, R46, R11 ;  /* 0x0000002e070b723e */ /* 0x000fe4000480700b */
[----:B------:R-:W-:Y:S02]  /*90e0*/  F2FP.SATFINITE.E4M3.F32.PACK_AB_MERGE_C R13, R40, R37, R42 ;  /* 0x00000025280d723e */ /* 0x000fe4000480702a */
[----:B------:R-:W-:-:S07]  /*90f0*/  F2FP.SATFINITE.E4M3.F32.PACK_AB_MERGE_C R15, R33, R36, R34 ;  /* 0x00000024210f723e */ /* 0x000fce0004807022 */
.L_x_5275:
[----:B------:R-:W-:Y:S05]  /*9100*/  BSYNC B1 ;  /* 0x0000000000017941 */ /* 0x000fea0003800000 */
.L_x_5274:
[----:B0-----:R0:W-:Y:S01]  /*9110*/  ST.E.128 desc[UR42][R28.64], R8 ;  /* 0x000000081c007985 */ /* 0x0011e2000c101d2a */
[----:B------:R-:W-:-:S13]  /*9120*/  ISETP.GE.AND P3, PT, R30, R103, PT ;  /* 0x000000671e00720c */ /* 0x000fda0003f66270 */
[----:B------:R-:W-:Y:S05]  /*9130*/  @P3 BRA `(.L_x_5237) ;  /* 0x0000000400283947 */ /* 0x000fea0003800000 */
[----:B------:R-:W-:-:S04]  /*9140*/  IADD3 R4, P3, R99, R30, RZ ;  /* 0x0000001e63047210 */ /* 0x000fc80007f7e0ff */
[----:B------:R-:W-:-:S05]  /*9150*/  LEA.HI.X.SX32 R5, R30, R97, 0x1, P3 ;  /* 0x000000611e057211 */ /* 0x000fca00018f0eff */
[----:B--2---:R2:W-:Y:S01]  /*9160*/  ST.E.128 desc[UR42][R4.64], R12 ;  /* 0x0000000c04007985 */ /* 0x0045e2000c101d2a */
[----:B------:R-:W-:Y:S05]  /*9170*/  BRA `(.L_x_5237) ;  /* 0x0000000400187947 */ /* 0x000fea0003800000 */
.L_x_5229:
[----:B------:R-:W-:-:S06]  /*9180*/  UISETP.NE.AND UP0, UPT, UR40, 0x3, UPT ;  /* 0x000000032800788c */ /* 0x000fcc000bf05270 */
[----:B------:R-:W-:-:S13]  /*9190*/  PLOP3.LUT P2, PT, PT, PT, UP0, 0x80, 0x0 ;  /* 0x000000000000781c */ /* 0x000fda0003f4f008 */
[----:B------:R-:W-:Y:S05]  /*91a0*/  @!P2 BRA `(.L_x_5276) ;  /* 0x000000000004a947 */ /* 0x000fea0003800000 */
[----:B------:R-:W-:Y:S01]  /*91b0*/  BPT.TRAP 0x1 ;  /* 0x000000040000795c */ /* 0x000fe20000300000 */
.L_x_5276:
[----:B------:R-:W-:Y:S01]  /*91c0*/  IMAD R82, R200, 0x8, R16 ;  /* 0x00000008c8527824 */ /* 0x000fe200078e0210 */
[----:B------:R-:W-:Y:S01]  /*91d0*/  SHF.L.U32 R93, R210, 0x1f, RZ ;  /* 0x0000001fd25d7819 */ /* 0x000fe200000006ff */
[----:B------:R-:W-:Y:S01]  /*91e0*/  BSSY B1, `(.L_x_5277) ;  /* 0x0000004000017945 */ /* 0x000fe20003800000 */
[----:B------:R-:W-:Y:S02]  /*91f0*/  SHF.R.S32.HI R90, RZ, 0x1f, R89 ;  /* 0x0000001fff5a7819 */ /* 0x000fe40000011459 */
[----:B------:R-:W0:Y:S02]  /*9200*/  SYNCS.PHASECHK.TRANS64.TRYWAIT P3, [R82+URZ+0x2a890], R93 ;  /* 0x02a8905d520075a7 */ /* 0x000e24000806017f */
[----:B0-----:R-:W-:Y:S05]  /*9210*/  @!P3 BRA `(.L_x_5278) ;  /* 0x00000228009cb947 */ /* 0x001fea0003800000 */
.L_x_5606:
[----:B------:R-:W-:Y:S05]  /*9220*/  BSYNC B1 ;  /* 0x0000000000017941 */ /* 0x000fea0003800000 */
.L_x_5277:
        /* <DEDUP_REMOVED lines=20> */
[----:B------:R-:W-:Y:S02]  /*9370*/  IADD3.X R13, R5, UR7, R7, P3, !PT ;  /* 0x00000007050d7c10 */ /* 0x000fe40009ffe407 */
[----:B------:R-:W-:Y:S01]  /*9380*/  ISETP.GT.AND P3, PT, R92, R211, PT ;  /* 0x000000d35c00720c */ /* 0x000fe20003f64270 */
[----:B------:R-:W-:-:S12]  /*9390*/  BRA.DIV UR4, `(.L_x_5279) ;  /* 0x0000022a04507947 */ /* 0x000fd8000b800000 */
[----:B------:R1:W2:Y:S04]  /*93a0*/  SHFL.IDX PT, R30, R13, RZ, 0x1e1f ;  /* 0x001e1fff0d1e7589 */ /* 0x0002a800000e0000 */
[----:B------:R-:W3:Y:S02]  /*93b0*/  SHFL.IDX PT, R31, R31, RZ, 0x1e1f ;  /* 0x001e1fff1f1f7589 */ /* 0x000ee400000e0000 */
.L_x_5610:
[----:B------:R-:W-:Y:S05]  /*93c0*/  @!P3 BRA `(.L_x_5237) ;  /* 0x000000000084b947 */ /* 0x000fea0003800000 */
[----:B------:R-:W-:Y:S02]  /*93d0*/  ULDC UR4, c[0x0][0x2f4] ;  /* 0x0000bd0000047ab9 */ /* 0x000fe40000000800 */
[----:B------:R-:W-:-:S13]  /*93e0*/  ISETP.GE.AND P5, PT, R18, UR4, PT ;  /* 0x0000000412007c0c */ /* 0x000fda000bfa6270 */
[----:B------:R-:W4:Y:S01]  /*93f0*/  @!P5 LDS.128 R4, [R86+0x1e400] ;  /* 0x01e400005604d984 */ /* 0x000f220000000c00 */
[----:B---3--:R-:W-:-:S05]  /*9400*/  @!P5 IADD3 R12, P3, R18, R31, RZ ;  /* 0x0000001f120cd210 */ /* 0x008fca0007f7e0ff */
[----:B-12---:R-:W-:Y:S01]  /*9410*/  @!P5 IMAD.X R13, R30, 0x1, R19, P3 ;  /* 0x000000011e0dd824 */ /* 0x006fe200018e0613 */
[----:B------:R-:W-:-:S13]  /*9420*/  ISETP.GE.AND P3, PT, R208, UR4, PT ;  /* 0x00000004d0007c0c */ /* 0x000fda000bf66270 */
[----:B------:R-:W-:-:S05]  /*9430*/  @!P3 IADD3 R10, P4, R208, R31, RZ ;  /* 0x0000001fd00ab210 */ /* 0x000fca0007f9e0ff */
[----:B------:R-:W-:Y:S01]  /*9440*/  @!P3 IMAD.X R11, R30, 0x1, R221, P4 ;  /* 0x000000011e0bb824 */ /* 0x000fe200020e06dd */
[----:B------:R-:W-:-:S13]  /*9450*/  ISETP.GE.AND P4, PT, R205, UR4, PT ;  /* 0x00000004cd007c0c */ /* 0x000fda000bf86270 */
[----:B------:R-:W-:Y:S01]  /*9460*/  @!P4 IADD3 R8, P6, R205, R31, RZ ;  /* 0x0000001fcd08c210 */ /* 0x000fe20007fde0ff */
[----:B----4-:R-:W-:Y:S01]  /*9470*/  @!P5 ST.E.128 desc[UR42][R12.64], R4 ;  /* 0x000000040c00d985 */ /* 0x010fe2000c101d2a */
[----:B------:R-:W-:-:S03]  /*9480*/  ISETP.GE.AND P5, PT, R80, UR4, PT ;  /* 0x0000000450007c0c */ /* 0x000fc6000bfa6270 */
[----:B------:R-:W-:-:S10]  /*9490*/  @!P4 IMAD.X R9, R30, 0x1, R220, P6 ;  /* 0x000000011e09c824 */ /* 0x000fd400030e06dc */
[----:B------:R-:W1:Y:S01]  /*94a0*/  @!P5 LDS.128 R4, [R85+0x1e400] ;  /* 0x01e400005504d984 */ /* 0x000e620000000c00 */
[----:B------:R-:W-:-:S05]  /*94b0*/  @!P5 IMAD.SHL.U32 R15, R213, 0x10, RZ ;  /* 0x00000010d50fd824 */ /* 0x000fca00078e00ff */
[----:B------:R-:W-:-:S04]  /*94c0*/  @!P5 IADD3 R14, P6, R15, R31, RZ ;  /* 0x0000001f0f0ed210 */ /* 0x000fc80007fde0ff */
[----:B------:R-:W-:-:S05]  /*94d0*/  @!P5 LEA.HI.X.SX32 R15, R15, R30, 0x1, P6 ;  /* 0x0000001e0f0fd211 */ /* 0x000fca00030f0eff */
[----:B-1----:R-:W-:Y:S01]  /*94e0*/  @!P5 ST.E.128 desc[UR42][R14.64], R4 ;  /* 0x000000040e00d985 */ /* 0x002fe2000c101d2a */
[----:B------:R-:W-:-:S13]  /*94f0*/  ISETP.GE.AND P5, PT, R79, UR4, PT ;  /* 0x000000044f007c0c */ /* 0x000fda000bfa6270 */
[----:B------:R-:W1:Y:S01]  /*9500*/  @!P5 LDS.128 R4, [R86+0x20400] ;  /* 0x020400005604d984 */ /* 0x000e620000000c00 */
[----:B------:R-:W-:-:S05]  /*9510*/  @!P5 IMAD.SHL.U32 R29, R214, 0x10, RZ ;  /* 0x00000010d61dd824 */ /* 0x000fca00078e00ff */
        /* <DEDUP_REMOVED lines=12> */
.L_x_5237:
[----:B------:R-:W-:Y:S05]  /*95e0*/  BSYNC B0 ;  /* 0x0000000000007941 */ /* 0x000fea0003800000 */
.L_x_5228:
[----:B0-2-4-:R-:W0:Y:S01]  /*95f0*/  S2R R4, SR_TID.X ;  /* 0x0000000000047919 */ /* 0x015e220000002100 */
        /* <DEDUP_REMOVED lines=9> */
[----:B0-----:R-:W-:-:S13]  /*9690*/  LOP3.LUT P3, RZ, R4, 0x7f, RZ, 0xc0, !PT ;  /* 0x0000007f04ff7812 */ /* 0x001fda000786c0ff */
[----:B------:R-:W-:-:S05]  /*96a0*/  @!P3 VIADD R4, R82, 0x2a8a0 ;  /* 0x0002a8a05204b836 */ /* 0x000fca0000000000 */
[----:B------:R-:W-:-:S04]  /*96b0*/  @!P3 PRMT R4, RZ, 0x654, R4 ;  /* 0x00000654ff04b816 */ /* 0x000fc80000000004 */
[----:B------:R2:W-:Y:S01]  /*96c0*/  @!P3 SYNCS.ARRIVE.TRANS64.RED.A1T0 RZ, [R4+URZ], RZ ;  /* 0x000000ff04ffb9a7 */ /* 0x0005e2000810043f */
[----:B------:R-:W-:Y:S05]  /*96d0*/  @!P2 BRA `(.L_x_5281) ;  /* 0x000000000004a947 */ /* 0x000fea0003800000 */
[----:B------:R-:W-:Y:S01]  /*96e0*/  BPT.TRAP 0x1 ;  /* 0x000000040000795c */ /* 0x000fe20000300000 */
.L_x_5281:
[----:B------:R-:W-:Y:S05]  /*96f0*/  BSYNC B0 ;  /* 0x0000000000007941 */ /* 0x000fea0003800000 */
.L_x_5280:
[----:B------:R-:W0:Y:S01]  /*9700*/  SYNCS.PHASECHK.TRANS64.TRYWAIT P2, [R82+URZ+0x2a8b0], R93 ;  /* 0x02a8b05d520075a7 */ /* 0x000e22000804017f */
[----:B------:R-:W-:Y:S04]  /*9710*/  BSSY B0, `(.L_x_5282) ;  /* 0x0000002000007945 */ /* 0x000fe80003800000 */
[----:B0-----:R-:W-:Y:S05]  /*9720*/  @!P2 BRA `(.L_x_5283) ;  /* 0x0000022400b4a947 */ /* 0x001fea0003800000 */
.L_x_5611:
[----:B------:R-:W-:Y:S05]  /*9730*/  BSYNC B0 ;  /* 0x0000000000007941 */ /* 0x000fea0003800000 */
.L_x_5282:
[----:B------:R-:W-:Y:S01]  /*9740*/  ULDC.64 UR4, c[0x0][0x328] ;  /* 0x0000ca0000047ab9 */ /* 0x000fe20000000a00 */
[----:B------:R-:W-:Y:S01]  /*9750*/  ULDC.64 UR6, c[0x0][0x318] ;  /* 0x0000c60000067ab9 */ /* 0x000fe20000000a00 */
[----:B------:R-:W-:Y:S01]  /*9760*/  IMAD R90, R90, UR4, RZ ;  /* 0x000000045a5a7c24 */ /* 0x000fe2000f8e02ff */
[----:B------:R-:W-:Y:S01]  /*9770*/  BSSY B0, `(.L_x_5284) ;  /* 0x0000034000007945 */ /* 0x000fe20003800000 */
        /* <DEDUP_REMOVED lines=14> */
[----:B---3--:R2:W3:Y:S01]  /*9860*/  SHFL.IDX PT, R31, R4, RZ, 0x1e1f ;  /* 0x001e1fff041f7589 */ /* 0x0084e200000e0000 */
[----:B------:R-:W-:-:S03]  /*9870*/  ISETP.GT.AND P2, PT, R92, R211, PT ;  /* 0x000000d35c00720c */ /* 0x000fc60003f44270 */
[----:B------:R2:W4:Y:S10]  /*9880*/  SHFL.IDX PT, R30, R5, RZ, 0x1e1f ;  /* 0x001e1fff051e7589 */ /* 0x00053400000e0000 */
[----:B--2---:R-:W-:Y:S05]  /*9890*/  @!P2 BRA `(.L_x_5285) ;  /* 0x000000000084a947 */ /* 0x004fea0003800000 */
[----:B------:R-:W-:Y:S02]  /*98a0*/  ULDC UR4, c[0x0][0x2f4] ;  /* 0x0000bd0000047ab9 */ /* 0x000fe40000000800 */
[----:B------:R-:W-:-:S13]  /*98b0*/  ISETP.GE.AND P5, PT, R18, UR4, PT ;  /* 0x0000000412007c0c */ /* 0x000fda000bfa6270 */
[----:B------:R-:W2:Y:S01]  /*98c0*/  @!P5 LDS.128 R4, [R86+0xc400] ;  /* 0x00c400005604d984 */ /* 0x000ea20000000c00 */
[----:B---3--:R-:W-:-:S05]  /*98d0*/  @!P5 IADD3 R12, P2, R18, R31, RZ ;  /* 0x0000001f120cd210 */ /* 0x008fca0007f5e0ff */
[----:B-1--4-:R-:W-:Y:S01]  /*98e0*/  @!P5 IMAD.X R13, R30, 0x1, R19, P2 ;  /* 0x000000011e0dd824 */ /* 0x012fe200010e0613 */
[----:B------:R-:W-:-:S13]  /*98f0*/  ISETP.GE.AND P2, PT, R208, UR4, PT ;  /* 0x00000004d0007c0c */ /* 0x000fda000bf46270 */
[----:B------:R-:W-:-:S04]  /*9900*/  @!P2 IADD3 R10, P4, R208, R31, RZ ;  /* 0x0000001fd00aa210 */ /* 0x000fc80007f9e0ff */
[----:B------:R-:W-:Y:S02]  /*9910*/  @!P2 IADD3.X R11, R30, R221, RZ, P4, !PT ;  /* 0x000000dd1e0ba210 */ /* 0x000fe400027fe4ff */
[----:B------:R-:W-:-:S13]  /*9920*/  ISETP.GE.AND P4, PT, R205, UR4, PT ;  /* 0x00000004cd007c0c */ /* 0x000fda000bf86270 */
[----:B------:R-:W-:Y:S01]  /*9930*/  @!P4 IADD3 R8, P6, R205, R31, RZ ;  /* 0x0000001fcd08c210 */ /* 0x000fe20007fde0ff */
[----:B--2---:R-:W-:Y:S01]  /*9940*/  @!P5 ST.E.128 desc[UR42][R12.64], R4 ;  /* 0x000000040c00d985 */ /* 0x004fe2000c101d2a */
        /* <DEDUP_REMOVED lines=22> */
.L_x_5285:
[----:B------:R-:W-:Y:S05]  /*9ab0*/  BSYNC B0 ;  /* 0x0000000000007941 */ /* 0x000fea0003800000 */
.L_x_5284:
[----:B------:R-:W-:Y:S01]  /*9ac0*/  @!PT LDS RZ, [RZ] ;  /* 0x00000000fffff984 */ /* 0x000fe20000000800 */
[----:B------:R-:W-:Y:S01]  /*9ad0*/  @!PT LDS RZ, [RZ] ;  /* 0x00000000fffff984 */ /* 0x000fe20000000800 */
[----:B------:R-:W-:Y:S01]  /*9ae0*/  @!PT LDS RZ, [RZ] ;  /* 0x00000000fffff984 */ /* 0x000fe20000000800 */
[----:B------:R-:W-:Y:S01]  /*9af0*/  @!PT LDS RZ, [RZ] ;  /* 0x00000000fffff984 */ /* 0x000fe20000000800 */
[----:B------:R5:W-:Y:S06]  /*9b00*/  MEMBAR.ALL.CTA ;  /* 0x0000000000007992 */ /* 0x000bec0000008000 */
[----:B-----5:R-:W5:Y:S01]  /*9b10*/  FENCE.VIEW.ASYNC.S ;  /* 0x00000000000073c6 */ /* 0x020f620000000000 */
[----:B------:R-:W-:Y:S02]  /*9b20*/  VIADD R200, R200, 0x1 ;  /* 0x00000001c8c87836 */ /* 0x000fe40000000000 */
[----:B01----:R-:W-:Y:S01]  /*9b30*/  @!P3 VIADD R82, R82, 0x2a8c0 ;  /* 0x0002a8c05252b836 */ /* 0x003fe20000000000 */
[----:B-----5:R0:W-:Y:S02]  /*9b40*/  BAR.SYNC.DEFER_BLOCKING R65, 0x80 ;  /* 0x000200410000751d */ /* 0x0201e40000010000 */
[----:B------:R-:W-:-:S02]  /*9b50*/  ISETP.NE.AND P2, PT, R200, 0x2, PT ;  /* 0x00000002c800780c */ /* 0x000fc40003f45270 */
[----:B------:R-:W-:Y:S02]  /*9b60*/  @!P3 PRMT R82, RZ, 0x654, R82 ;  /* 0x00000654ff52b816 */ /* 0x000fe40000000052 */
[----:B--2---:R-:W-:Y:S02]  /*9b70*/  SEL R5, RZ, 0x1, P2 ;  /* 0x00000001ff057807 */ /* 0x004fe40001000000 */
[----:B------:R-:W-:Y:S02]  /*9b80*/  SEL R200, R200, RZ, P2 ;  /* 0x000000ffc8c87207 */ /* 0x000fe40001000000 */
[----:B------:R-:W-:Y:S01]  /*9b90*/  LOP3.LUT R210, R210, R5, RZ, 0x3c, !PT ;  /* 0x00000005d2d27212 */ /* 0x000fe200078e3cff */
[----:B------:R0:W-:Y:S01]  /*9ba0*/  @!P3 SYNCS.ARRIVE.TRANS64.RED.A1T0 RZ, [R82+URZ], RZ ;  /* 0x000000ff52ffb9a7 */ /* 0x0001e2000810043f */
[----:B------:R-:W-:Y:S05]  /*9bb0*/  @P1 BRA `(.L_x_5286) ;  /* 0xffffff8800e41947 */ /* 0x000fea000383ffff */
[----:B------:R-:W1:Y:S01]  /*9bc0*/  S2R R4, SR_TID.X ;  /* 0x0000000000047919 */ /* 0x000e620000002100 */
[----:B------:R-:W-:Y:S02]  /*9bd0*/  PLOP3.LUT P0, PT, PT, PT, PT, 0x8, 0x0 ;  /* 0x000000000000781c */ /* 0x000fe40003f0e170 */
[----:B-1----:R-:W-:-:S04]  /*9be0*/  SHF.R.U32.HI R4, RZ, 0x7, R4 ;  /* 0x00000007ff047819 */ /* 0x002fc80000011604 */
[----:B------:R-:W-:-:S13]  /*9bf0*/  ISETP.NE.AND P4, PT, R4, 0x1, PT ;  /* 0x000000010400780c */ /* 0x000fda0003f85270 */
[----:B------:R-:W-:Y:S06]  /*9c00*/  @!P4 BAR.ARV 0x9, 0x100 ;  /* 0x024400000000cb1d */ /* 0x000fec0000002000 */
.L_x_5223:
[----:B------:R-:W1:Y:S01]  /*9c10*/  LDC R0, c[0x0][0x448] ;  /* 0x00011200ff007b82 */ /* 0x000e620000000800 */
[----:B------:R-:W-:-:S07]  /*9c20*/  IADD3 R5, R203, 0x1, -R202 ;  /* 0x00000001cb057810 */ /* 0x000fce0007ffe8ca */
[----:B------:R-:W2:Y:S01]  /*9c30*/  LDC.64 R6, c[0x0][0x9e0] ;  /* 0x00027800ff067b82 */ /* 0x000ea20000000a00 */
[----:B-1----:R-:W-:Y:S01]  /*9c40*/  ISETP.NE.AND P1, PT, R0, 0x1, PT ;  /* 0x000000010000780c */ /* 0x002fe20003f25270 */
[----:B------:R-:W-:Y:S01]  /*9c50*/  VIADD R0, R212, 0x7f ;  /* 0x0000007fd4007836 */ /* 0x000fe20000000000 */
[----:B--2---:R-:W-:-:S11]  /*9c60*/  ISETP.GE.AND P2, PT, R7, 0x1, PT ;  /* 0x000000010700780c */ /* 0x004fd60003f46270 */
[----:B------:R-:W1:Y:S08]  /*9c70*/  @P1 LDC R3, c[0x0][0x44c] ;  /* 0x00011300ff031b82 */ /* 0x000e700000000800 */
[----:B------:R-:W2:Y:S01]  /*9c80*/  @P1 LDC R2, c[0x0][0x450] ;  /* 0x00011400ff021b82 */ /* 0x000ea20000000800 */
[----:B-1----:R-:W-:-:S05]  /*9c90*/  @P1 IMAD.HI.U32 R3, R0, R3, RZ ;  /* 0x0000000300031227 */ /* 0x002fca00078e00ff */
[----:B--2---:R-:W-:-:S05]  /*9ca0*/  @P1 SHF.R.U32.HI R0, RZ, R2, R3 ;  /* 0x00000002ff001219 */ /* 0x004fca0000011603 */
[----:B------:R-:W-:Y:S01]  /*9cb0*/  IMAD.IADD R3, R5, 0x1, R0 ;  /* 0x0000000105037824 */ /* 0x000fe200078e0200 */
[----:B------:R-:W-:Y:S06]  /*9cc0*/  @P0 BRA `(.L_x_5287) ;  /* 0x00000000000c0947 */ /* 0x000fec0003800000 */
[----:B------:R-:W1:Y:S01]  /*9cd0*/  FENCE.VIEW.ASYNC.G ;  /* 0x00000000000073c6 */ /* 0x000e620000000100 */
[----:B------:R-:W-:Y:S05]  /*9ce0*/  WARPSYNC.ALL ;  /* 0x0000000000007948 */ /* 0x000fea0003800000 */
[----:B-1----:R-:W-:Y:S06]  /*9cf0*/  BAR.ARV 0xc, 0x180 ;  /* 0x0306000000007b1d */ /* 0x002fec0000002000 */
.L_x_5287:
[----:B------:R-:W-:Y:S01]  /*9d00*/  IMAD.IADD R0, R3, 0x1, R6 ;  /* 0x0000000103007824 */ /* 0x000fe200078e0206 */
[----:B------:R-:W-:Y:S06]  /*9d10*/  @!P2 BRA `(.L_x_5288) ;  /* 0x000000000048a947 */ /* 0x000fec0003800000 */
        /* <DEDUP_REMOVED lines=11> */
.L_x_5290:
[----:B------:R-:W-:-:S13]  /*9dd0*/  ISETP.NE.AND P0, PT, R7, 0x1, PT ;  /* 0x000000010700780c */ /* 0x000fda0003f05270 */
[----:B------:R-:W1:Y:S02]  /*9de0*/  @P0 LDC.64 R4, c[0x0][0x9e8] ;  /* 0x00027a00ff040b82 */ /* 0x000e640000000a00 */
[----:B-1----:R-:W-:-:S05]  /*9df0*/  @P0 IMAD.HI.U32 R4, R2, R4, RZ ;  /* 0x0000000402040227 */ /* 0x002fca00078e00ff */
[----:B------:R-:W-:-:S07]  /*9e00*/  @P0 SHF.R.U32.HI R2, RZ, R5, R4 ;  /* 0x00000005ff020219 */ /* 0x000fce0000011604 */
.L_x_5291:
[----:B------:R-:W-:Y:S05]  /*9e10*/  BSYNC B0 ;  /* 0x0000000000007941 */ /* 0x000fea0003800000 */
.L_x_5289:
[----:B------:R-:W-:-:S05]  /*9e20*/  IMAD R3, R2, R7, R7 ;  /* 0x0000000702037224 */ /* 0x000fca00078e0207 */
[----:B------:R-:W-:-:S07]  /*9e30*/  VIMNMX R0, R0, R3, PT ;  /* 0x0000000300007248 */ /* 0x000fce0003fe0100 */
.L_x_5288:
[----:B------:R-:W1:Y:S01]  /*9e40*/  @P1 LDC R5, c[0x0][0x44c] ;  /* 0x00011300ff051b82 */ /* 0x000e620000000800 */
[----:B------:R-:W-:Y:S01]  /*9e50*/  VIADD R0, R0, 0x7f ;  /* 0x0000007f00007836 */ /* 0x000fe20000000000 */
[----:B------:R-:W-:-:S04]  /*9e60*/  ULDC UR4, c[0x0][0x9dc] ;  /* 0x0002770000047ab9 */ /* 0x000fc80000000800 */
[----:B------:R-:W-:Y:S02]  /*9e70*/  SHF.R.S32.HI R3, RZ, 0x1f, R0 ;  /* 0x0000001fff037819 */ /* 0x000fe40000011400 */
[----:B------:R-:W2:Y:S02]  /*9e80*/  @P1 LDC R9, c[0x0][0x450] ;  /* 0x00011400ff091b82 */ /* 0x000ea40000000800 */
[----:B------:R-:W-:-:S04]  /*9e90*/  LEA.HI R3, R3, R0, RZ, 0x7 ;  /* 0x0000000003037211 */ /* 0x000fc800078f38ff */
[----:B------:R-:W-:-:S04]  /*9ea0*/  SHF.R.S32.HI R0, RZ, 0x7, R3 ;  /* 0x00000007ff007819 */ /* 0x000fc80000011403 */
[----:B------:R-:W-:Y:S01]  /*9eb0*/  VIMNMX R89, R27, R0, PT ;  /* 0x000000001b597248 */ /* 0x000fe20003fe0100 */
[----:B-1----:R-:W-:-:S04]  /*9ec0*/  @P1 IMAD.HI.U32 R2, R212, R5, RZ ;  /* 0x00000005d4021227 */ /* 0x002fc800078e00ff */
[----:B------:R-:W-:Y:S01]  /*9ed0*/  IMAD.MOV.U32 R5, RZ, RZ, R212 ;  /* 0x000000ffff057224 */ /* 0x000fe200078e00d4 */
[----:B--2---:R-:W-:-:S05]  /*9ee0*/  @P1 SHF.R.U32.HI R5, RZ, R9, R2 ;  /* 0x00000009ff051219 */ /* 0x004fca0000011602 */
        /* <DEDUP_REMOVED lines=8> */
[----:B------:R-:W1:Y:S02]  /*9f70*/  @P0 LDC.64 R4, c[0x0][0x9e8] ;  /* 0x00027a00ff040b82 */ /* 0x000e640000000a00 */
[----:B-1----:R-:W-:-:S05]  /*9f80*/  @P0 IMAD.HI.U32 R2, R3, R4, RZ ;  /* 0x0000000403020227 */ /* 0x002fca00078e00ff */
[----:B------:R-:W-:-:S04]  /*9f90*/  @P0 SHF.R.U32.HI R3, RZ, R5, R2 ;  /* 0x00000005ff030219 */ /* 0x000fc80000011602 */
[----:B------:R-:W-:Y:S01]  /*9fa0*/  LOP3.LUT R2, RZ, R3, RZ, 0x33, !PT ;  /* 0x00000003ff027212 */ /* 0x000fe200078e33ff */
[----:B------:R-:W-:Y:S06]  /*9fb0*/  BRA `(.L_x_5295) ;  /* 0x0000000000107947 */ /* 0x000fec0003800000 */
.L_x_5294:
[----:B------:R-:W-:-:S13]  /*9fc0*/  ISETP.NE.AND P0, PT, R7, 0x1, PT ;  /* 0x000000010700780c */ /* 0x000fda0003f05270 */
[----:B------:R-:W1:Y:S02]  /*9fd0*/  @P0 LDC.64 R4, c[0x0][0x9e8] ;  /* 0x00027a00ff040b82 */ /* 0x000e640000000a00 */
[----:B-1----:R-:W-:-:S05]  /*9fe0*/  @P0 IMAD.HI.U32 R4, R2, R4, RZ ;  /* 0x0000000402040227 */ /* 0x002fca00078e00ff */
[----:B------:R-:W-:-:S07]  /*9ff0*/  @P0 SHF.R.U32.HI R2, RZ, R5, R4 ;  /* 0x00000005ff020219 */ /* 0x000fce0000011604 */
.L_x_5295:
[----:B------:R-:W-:Y:S05]  /*a000*/  BSYNC B0 ;  /* 0x0000000000007941 */ /* 0x000fea0003800000 */
.L_x_5293:
[----:B------:R-:W-:-:S05]  /*a010*/  IMAD R3, R2, R7, RZ ;  /* 0x0000000702037224 */ /* 0x000fca00078e02ff */
[----:B------:R-:W-:-:S07]  /*a020*/  VIMNMX R0, R0, R3, !PT ;  /* 0x0000000300007248 */ /* 0x000fce0007fe0100 */
.L_x_5292:
[----:B------:R-:W-:Y:S02]  /*a030*/  SHF.R.S32.HI R3, RZ, 0x1f, R0 ;  /* 0x0000001fff037819 */ /* 0x000fe40000011400 */
[----:B------:R-:W-:Y:S02]  /*a040*/  CS2R R120, SRZ ;  /* 0x0000000000787805 */ /* 0x000fe4000001ff00 */
[----:B------:R-:W-:Y:S01]  /*a050*/  PLOP3.LUT P0, PT, PT, PT, PT, 0x80, 0x0 ;  /* 0x000000000000781c */ /* 0x000fe20003f0f070 */
[----:B------:R-:W-:Y:S01]  /*a060*/  IMAD.MOV.U32 R119, RZ, RZ, RZ ;  /* 0x000000ffff777224 */ /* 0x000fe200078e00ff */
[----:B------:R-:W-:Y:S02]  /*a070*/  LEA.HI R3, R3, R0, RZ, 0x7 ;  /* 0x0000000003037211 */ /* 0x000fe400078f38ff */
[----:B------:R-:W-:Y:S02]  /*a080*/  CS2R R26, SRZ ;  /* 0x00000000001a7805 */ /* 0x000fe4000001ff00 */
[----:B------:R-:W-:-:S02]  /*a090*/  CS2R R12, SRZ ;  /* 0x00000000000c7805 */ /* 0x000fc4000001ff00 */
[----:B------:R-:W-:Y:S02]  /*a0a0*/  CS2R R112, SRZ ;  /* 0x0000000000707805 */ /* 0x000fe4000001ff00 */
[----:B------:R-:W-:Y:S02]  /*a0b0*/  SHF.R.S32.HI R3, RZ, 0x7, R3 ;  /* 0x00000007ff037819 */ /* 0x000fe40000011403 */
[----:B------:R-:W-:Y:S02]  /*a0c0*/  CS2R R84, SRZ ;  /* 0x0000000000547805 */ /* 0x000fe4000001ff00 */
[----:B------:R-:W-:Y:S01]  /*a0d0*/  CS2R R68, SRZ ;  /* 0x0000000000447805 */ /* 0x000fe2000001ff00 */
[----:B------:R-:W-:Y:S01]  /*a0e0*/  IMAD.MOV.U32 R91, RZ, RZ, RZ ;  /* 0x000000ffff5b7224 */ /* 0x000fe200078e00ff */
[----:B------:R-:W-:Y:S02]  /*a0f0*/  VIMNMX R229, RZ, R3, !PT ;  /* 0x00000003ffe57248 */ /* 0x000fe40007fe0100 */
[----:B---34-:R-:W-:-:S02]  /*a100*/  CS2R R30, SRZ ;  /* 0x00000000001e7805 */ /* 0x018fc4000001ff00 */
[----:B------:R-:W-:Y:S02]  /*a110*/  CS2R R10, SRZ ;  /* 0x00000000000a7805 */ /* 0x000fe4000001ff00 */
[----:B------:R-:W-:Y:S02]  /*a120*/  CS2R R104, SRZ ;  /* 0x0000000000687805 */ /* 0x000fe4000001ff00 */
[----:B------:R-:W-:Y:S01]  /*a130*/  ISETP.GT.AND P1, PT, R89, R229, PT ;  /* 0x000000e55900720c */ /* 0x000fe20003f24270 */
[----:B0-----:R-:W-:Y:S01]  /*a140*/  IMAD.MOV.U32 R82, RZ, RZ, RZ ;  /* 0x000000ffff527224 */ /* 0x001fe200078e00ff */
[----:B------:R-:W-:Y:S01]  /*a150*/  CS2R R60, SRZ ;  /* 0x00000000003c7805 */ /* 0x000fe2000001ff00 */
[----:B------:R-:W-:Y:S01]  /*a160*/  IMAD.MOV.U32 R67, RZ, RZ, RZ ;  /* 0x000000ffff437224 */ /* 0x000fe200078e00ff */
[----:B------:R-:W-:Y:S02]  /*a170*/  CS2R R38, SRZ ;  /* 0x0000000000267805 */ /* 0x000fe4000001ff00 */
[----:B------:R-:W-:-:S02]  /*a180*/  CS2R R8, SRZ ;  /* 0x0000000000087805 */ /* 0x000fc4000001ff00 */
[----:B------:R-:W-:Y:S01]  /*a190*/  CS2R R96, SRZ ;  /* 0x0000000000607805 */ /* 0x000fe2000001ff00 */
[----:B------:R-:W-:Y:S01]  /*a1a0*/  IMAD.MOV.U32 R102, RZ, RZ, RZ ;  /* 0x000000ffff667224 */ /* 0x000fe200078e00ff */
        /* <DEDUP_REMOVED lines=8> */
[----:B------:R-:W-:Y:S01]  /*a230*/  CS2R R14, SRZ ;  /* 0x00000000000e7805 */ /* 0x000fe2000001ff00 */
[----:B------:R-:W-:Y:S01]  /*a240*/  IMAD.MOV.U32 R46, RZ, RZ, RZ ;  /* 0x000000ffff2e7224 */ /* 0x000fe200078e00ff */
[----:B------:R-:W-:Y:S02]  /*a250*/  CS2R R80, SRZ ;  /* 0x0000000000507805 */ /* 0x000fe4000001ff00 */
        /* <DEDUP_REMOVED lines=23> */
[----:B------:R-:W-:Y:S02]  /*a3d0*/  IMAD.MOV.U32 R132, RZ, RZ, RZ ;  /* 0x000000ffff847224 */ /* 0x000fe400078e00ff */
[----:B------:R-:W-:Y:S02]  /*a3e0*/  IMAD.MOV.U32 R25, RZ, RZ, RZ ;  /* 0x000000ffff197224 */ /* 0x000fe400078e00ff */
[----:B------:R-:W-:Y:S01]  /*a3f0*/  IMAD.MOV.U32 R134, RZ, RZ, RZ ;  /* 0x000000ffff867224 */ /* 0x000fe200078e00ff */
        /* <DEDUP_REMOVED lines=9> */
.L_x_5614:
[----:B01----:R-:W-:Y:S01]  /*a490*/  LEA.HI R0, R218, R218, RZ, 0x1 ;  /* 0x000000dada007211 */ /* 0x003fe200078f08ff */
        /* <DEDUP_REMOVED lines=24> */
.L_x_5298:
        /* <DEDUP_REMOVED lines=47> */
[----:B------:R-:W-:-:S05]  /*a910*/  IMAD.U32 R3, RZ, RZ, UR4 ;  /* 0x00000004ff037e24 */ /* 0x000fca000f8e00ff */
[----:B------:R-:W-:-:S04]  /*a920*/  SHF.L.U32 R3, R3, 0x1f, RZ ;  /* 0x0000001f03037819 */ /* 0x000fc800000006ff */
[----:B------:R0:W1:Y:S03]  /*a930*/  SYNCS.PHASECHK.TRANS64.TRYWAIT P0, [R16+URZ+0x2a800], R3 ;  /* 0x02a80003100075a7 */ /* 0x000066000800017f */
[----:B-1----:R-:W-:Y:S05]  /*a940*/  @!P0 NANOSLEEP.SYNCS 0x989680 ;  /* 0x009896800000895d */ /* 0x002fea0003900000 */
[----:B------:R-:W1:Y:S01]  /*a950*/  @!P0 SYNCS.PHASECHK.TRANS64 P0, [R16+URZ+0x2a800], R3 ;  /* 0x02a80003100085a7 */ /* 0x000e62000800007f */
[----:B------:R-:W-:Y:S04]  /*a960*/  BSSY B0, `(.L_x_5300) ;  /* 0x0000006000007945 */ /* 0x000fe80003800000 */
[----:B-1----:R-:W-:Y:S05]  /*a970*/  @P0 BRA `(.L_x_5301) ;  /* 0x0000000000100947 */ /* 0x002fea0003800000 */
.L_x_5302:
[----:B-1----:R1:W2:Y:S02]  /*a980*/  SYNCS.PHASECHK.TRANS64.TRYWAIT P0, [R16+URZ+0x2a800], R3 ;  /* 0x02a80003100075a7 */ /* 0x0022a4000800017f */
[----:B--2---:R-:W-:Y:S05]  /*a990*/  @!P0 NANOSLEEP.SYNCS 0x989680 ;  /* 0x009896800000895d */ /* 0x004fea0003900000 */
[----:B------:R-:W2:Y:S02]  /*a9a0*/  @!P0 SYNCS.PHASECHK.TRANS64 P0, [R16+URZ+0x2a800], R3 ;  /* 0x02a80003100085a7 */ /* 0x000ea4000800007f */
[----:B--2---:R-:W-:Y:S05]  /*a9b0*/  @!P0 BRA `(.L_x_5302) ;  /* 0xfffffffc00f08947 */ /* 0x004fea000383ffff */
.L_x_5301:
[----:B------:R-:W-:Y:S05]  /*a9c0*/  BSYNC B0 ;  /* 0x0000000000007941 */ /* 0x000fea0003800000 */
.L_x_5300:
[----:B------:R-:W-:Y:S05]  /*a9d0*/  BRA `(.L_x_5303) ;  /* 0x0000006c00e07947 */ /* 0x000fea0003800000 */
.L_x_5299:
[----:B------:R-:W-:Y:S01]  /*a9e0*/  ULOP3.LUT UP0, URZ, UR39, 0x1bf, URZ, 0xc0, !UPT ;  /* 0x000001bf273f7892 */ /* 0x000fe2000f80c03f */
[----:B-----5:R-:W-:Y:S01]  /*a9f0*/  SHF.R.S32.HI R0, RZ, 0x1f, R24 ;  /* 0x0000001fff007819 */ /* 0x020fe20000011418 */
[----:B------:R-:W-:Y:S01]  /*aa00*/  ULDC.64 UR4, c[0x0][0x3f8] ;  /* 0x0000fe0000047ab9 */ /* 0x000fe20000000a00 */
[----:B------:R-:W-:Y:S01]  /*aa10*/  ULDC.64 UR6, c[0x0][0x408] ;  /* 0x0001020000067ab9 */ /* 0x000fe20000000a00 */
[----:B------:R-:W-:Y:S02]  /*aa20*/  IMAD.WIDE.U32 R26, R24, UR4, RZ ;  /* 0x00000004181a7c25 */ /* 0x000fe4000f8e00ff */
[----:B------:R-:W-:Y:S02]  /*aa30*/  PLOP3.LUT P0, PT, PT, PT, UP0, 0x80, 0x0 ;  /* 0x000000000000781c */ /* 0x000fe40003f0f008 */
[C---:B------:R-:W-:Y:S02]  /*aa40*/  IMAD R3, R0.reuse, UR4, RZ ;  /* 0x0000000400037c24 */ /* 0x040fe4000f8e02ff */
[----:B------:R-:W-:-:S02]  /*aa50*/  IMAD R5, R0, UR6, RZ ;  /* 0x0000000600057c24 */ /* 0x000fc4000f8e02ff */
[C---:B------:R-:W-:Y:S02]  /*aa60*/  IMAD R3, R24.reuse, UR5, R3 ;  /* 0x0000000518037c24 */ /* 0x040fe4000f8e0203 */
[C---:B------:R-:W-:Y:S02]  /*aa70*/  IMAD R5, R24.reuse, UR7, R5 ;  /* 0x0000000718057c24 */ /* 0x040fe4000f8e0205 */
[----:B------:R-:W-:-:S04]  /*aa80*/  IMAD.WIDE.U32 R24, R24, UR6, RZ ;  /* 0x0000000618187c25 */ /* 0x000fc8000f8e00ff */
        /* <DEDUP_REMOVED lines=19> */
.L_x_5304:
[----:B------:R-:W-:Y:S01]  /*abc0*/  ULDC.U8 UR4, c[0x0][0x410] ;  /* 0x0001040000047ab9 */ /* 0x000fe20000000000 */
[----:B------:R-:W-:Y:S01]  /*abd0*/  BSSY B0, `(.L_x_5305) ;  /* 0x00006d0000007945 */ /* 0x000fe20003800000 */
[----:B------:R-:W-:Y:S01]  /*abe0*/  ISETP.NE.AND P0, PT, RZ, UR4, PT ;  /* 0x00000004ff007c0c */ /* 0x000fe2000bf05270 */
[----:B------:R-:W-:-:S12]  /*abf0*/  IMAD.IADD R10, R211, 0x1, R212 ;  /* 0x00000001d30a7824 */ /* 0x000fd800078e02d4 */
[----:B------:R-:W-:Y:S05]  /*ac00*/  @!P0 BRA `(.L_x_5306) ;  /* 0x0000003400a08947 */ /* 0x000fea0003800000 */
[----:B------:R-:W0:Y:S01]  /*ac10*/  LDC R21, c[0x0][0x448] ;  /* 0x00011200ff157b82 */ /* 0x000e220000000800 */
[----:B------:R-:W-:Y:S01]  /*ac20*/  IMAD.MOV.U32 R11, RZ, RZ, R10 ;  /* 0x000000ffff0b7224 */ /* 0x000fe200078e000a */
[----:B------:R-:W-:Y:S01]  /*ac30*/  ULDC.64 UR4, c[0x0][0x3f8] ;  /* 0x0000fe0000047ab9 */ /* 0x000fe20000000a00 */
[----:B------:R-:W-:Y:S01]  /*ac40*/  IMAD.MOV.U32 R8, RZ, RZ, R24 ;  /* 0x000000ffff087224 */ /* 0x000fe200078e0018 */
[----:B------:R-:W-:Y:S01]  /*ac50*/  ULDC.64 UR6, c[0x0][0x408] ;  /* 0x0001020000067ab9 */ /* 0x000fe20000000a00 */
[----:B------:R-:W-:Y:S01]  /*ac60*/  IMAD.MOV.U32 R9, RZ, RZ, R31 ;  /* 0x000000ffff097224 */ /* 0x000fe200078e001f */
[----:B------:R-:W-:Y:S01]  /*ac70*/  ULDC.64 UR8, c[0x0][0x400] ;  /* 0x0001000000087ab9 */ /* 0x000fe20000000a00 */
[----:B------:R-:W-:Y:S02]  /*ac80*/  IMAD.MOV.U32 R6, RZ, RZ, R26 ;  /* 0x000000ffff067224 */ /* 0x000fe400078e001a */
[----:B------:R-:W-:Y:S01]  /*ac90*/  IMAD.MOV.U32 R7, RZ, RZ, R29 ;  /* 0x000000ffff077224 */ /* 0x000fe200078e001d */
[----:B0-----:R-:W-:-:S13]  /*aca0*/  ISETP.NE.AND P0, PT, R21, 0x1, PT ;  /* 0x000000011500780c */ /* 0x001fda0003f05270 */
[----:B------:R-:W0:Y:S08]  /*acb0*/  @P0 LDC R3, c[0x0][0x44c] ;  /* 0x00011300ff030b82 */ /* 0x000e300000000800 */
[----:B------:R-:W1:Y:S01]  /*acc0*/  @P0 LDC R5, c[0x0][0x450] ;  /* 0x00011400ff050b82 */ /* 0x000e620000000800 */
[----:B0-----:R-:W-:-:S05]  /*acd0*/  @P0 IMAD.HI.U32 R0, R10, R3, RZ ;  /* 0x000000030a000227 */ /* 0x001fca00078e00ff */
[----:B-1----:R-:W-:-:S04]  /*ace0*/  @P0 SHF.R.U32.HI R11, RZ, R5, R0 ;  /* 0x00000005ff0b0219 */ /* 0x002fc80000011600 */
[----:B------:R-:W-:Y:S01]  /*acf0*/  SHF.R.S32.HI R0, RZ, 0x1f, R11 ;  /* 0x0000001fff007819 */ /* 0x000fe2000001140b */
[----:B------:R-:W-:-:S04]  /*ad00*/  IMAD.WIDE.U32 R8, R11, UR6, R8 ;  /* 0x000000060b087c25 */ /* 0x000fc8000f8e0008 */
[----:B------:R-:W-:Y:S01]  /*ad10*/  IMAD R4, R0, UR4, RZ ;  /* 0x0000000400047c24 */ /* 0x000fe2000f8e02ff */
[----:B------:R-:W-:Y:S01]  /*ad20*/  IADD3 R5, P1, R8, UR8, RZ ;  /* 0x0000000808057c10 */ /* 0x000fe2000ff3e0ff */
[----:B------:R-:W-:-:S04]  /*ad30*/  IMAD.WIDE.U32 R6, R11, UR4, R6 ;  /* 0x000000040b067c25 */ /* 0x000fc8000f8e0006 */
[----:B------:R-:W-:Y:S02]  /*ad40*/  IMAD R0, R0, UR6, RZ ;  /* 0x0000000600007c24 */ /* 0x000fe4000f8e02ff */
        /* <DEDUP_REMOVED lines=9> */
[----:B------:R-:W2:Y:S04]  /*ade0*/  SHFL.IDX PT, R3, R3, RZ, 0x1e1f ;  /* 0x001e1fff03037589 */ /* 0x000ea800000e0000 */
[----:B------:R-:W3:Y:S04]  /*adf0*/  SHFL.IDX PT, R4, R4, RZ, 0x1e1f ;  /* 0x001e1fff04047589 */ /* 0x000ee800000e0000 */
[----:B------:R0:W4:Y:S02]  /*ae00*/  SHFL.IDX PT, R14, R5, RZ, 0x1e1f ;  /* 0x001e1fff050e7589 */ /* 0x00012400000e0000 */
.L_x_5620:
[----:B0-----:R-:W-:Y:S01]  /*ae10*/  IMAD R5, R202, R21, RZ ;  /* 0x00000015ca057224 */ /* 0x001fe200078e02ff */
[----:B------:R-:W-:Y:S01]  /*ae20*/  BSSY B1, `(.L_x_5308) ;  /* 0x000004c000017945 */ /* 0x000fe20003800000 */
[----:B------:R-:W-:Y:S02]  /*ae30*/  CS2R R8, SRZ ;  /* 0x0000000000087805 */ /* 0x000fe4000001ff00 */
[----:B------:R-:W-:Y:S02]  /*ae40*/  CS2R R12, SRZ ;  /* 0x00000000000c7805 */ /* 0x000fe4000001ff00 */
[----:B------:R-:W-:Y:S02]  /*ae50*/  CS2R R24, SRZ ;  /* 0x0000000000187805 */ /* 0x000fe4000001ff00 */
[----:B------:R-:W-:Y:S02]  /*ae60*/  ISETP.GE.AND P0, PT, R10, R5, PT ;  /* 0x000000050a00720c */ /* 0x000fe40003f06270 */
        /* <DEDUP_REMOVED lines=10> */
[----:B------:R-:W3:Y:S01]  /*af10*/  LDL R43, [R1+0x3c] ;  /* 0x00003c00012b7983 */ /* 0x000ee20000100800 */
[----:B------:R-:W-:-:S03]  /*af20*/  ULDC UR4, c[0x0][0x3f4] ;  /* 0x0000fd0000047ab9 */ /* 0x000fc60000000800 */
[----:B------:R-:W3:Y:S04]  /*af30*/  LDL R42, [R1+0x38] ;  /* 0x00003800012a7983 */ /* 0x000ee80000100800 */
[----:B------:R-:W3:Y:S04]  /*af40*/  LDL R15, [R1+0x34] ;  /* 0x00003400010f7983 */ /* 0x000ee80000100800 */
[----:B------:R-:W3:Y:S04]  /*af50*/  LDL R50, [R1+0x30] ;  /* 0x0000300001327983 */ /* 0x000ee80000100800 */
[----:B------:R-:W3:Y:S01]  /*af60*/  LDL R45, [R1+0x2c] ;  /* 0x00002c00012d7983 */ /* 0x000ee20000100800 */
[----:B------:R-:W-:-:S02]  /*af70*/  ISETP.GE.AND P5, PT, R206, UR4, PT ;  /* 0x00000004ce007c0c */ /* 0x000fc4000bfa6270 */
[----:B------:R-:W-:Y:S02]  /*af80*/  CS2R R38, SRZ ;  /* 0x0000000000267805 */ /* 0x000fe4000001ff00 */
[----:B------:R-:W-:Y:S02]  /*af90*/  ISETP.GE.AND P2, PT, R223, UR4, PT ;  /* 0x00000004df007c0c */ /* 0x000fe4000bf46270 */
[----:B------:R-:W-:Y:S02]  /*afa0*/  CS2R R36, SRZ ;  /* 0x0000000000247805 */ /* 0x000fe4000001ff00 */
[----:B------:R-:W-:Y:S02]  /*afb0*/  ISETP.GE.AND P3, PT, R222, UR4, PT ;  /* 0x00000004de007c0c */ /* 0x000fe4000bf66270 */
[----:B------:R-:W-:-:S03]  /*afc0*/  CS2R R32, SRZ ;  /* 0x0000000000207805 */ /* 0x000fc6000001ff00 */
[----:B------:R-:W-:Y:S02]  /*afd0*/  @!P5 SHF.R.S32.HI R9, RZ, 0x1f, R206 ;  /* 0x0000001fff09d819 */ /* 0x000fe400000114ce */
[CC--:B--2---:R-:W-:Y:S02]  /*afe0*/  @!P5 IADD3 R6, P0, R206.reuse, R3.reuse, RZ ;  /* 0x00000003ce06d210 */ /* 0x0c4fe40007f1e0ff */
[----:B----4-:R-:W-:Y:S02]  /*aff0*/  @!P5 IADD3 R8, P1, R206, R14, RZ ;  /* 0x0000000ece08d210 */ /* 0x010fe40007f3e0ff */
[----:B------:R-:W-:Y:S01]  /*b000*/  @!P2 IADD3 R10, P4, R223, R3, RZ ;  /* 0x00000003df0aa210 */ /* 0x000fe20007f9e0ff */
[--C-:B-1----:R-:W-:Y:S02]  /*b010*/  @!P5 IMAD.X R7, R0, 0x1, R9.reuse, P0 ;  /* 0x000000010007d824 */ /* 0x102fe400000e0609 */
[----:B---3--:R-:W-:Y:S01]  /*b020*/  @!P5 IMAD.X R9, R4, 0x1, R9, P1 ;  /* 0x000000010409d824 */ /* 0x008fe200008e0609 */
[----:B------:R-:W-:-:S02]  /*b030*/  ISETP.GE.AND P1, PT, R225, UR4, PT ;  /* 0x00000004e1007c0c */ /* 0x000fc4000bf26270 */
[----:B------:R-:W-:Y:S01]  /*b040*/  @!P2 IADD3 R12, P0, R223, R14, RZ ;  /* 0x0000000edf0ca210 */ /* 0x000fe20007f1e0ff */
[----:B------:R-:W5:Y:S01]  /*b050*/  @!P5 LD.E.64 R38, desc[UR42][R6.64] ;  /* 0x0000002a0626d980 */ /* 0x000f62000c101b00 */
[----:B------:R-:W-:-:S03]  /*b060*/  CS2R R34, SRZ ;  /* 0x0000000000227805 */ /* 0x000fc6000001ff00 */
[----:B------:R0:W5:Y:S01]  /*b070*/  @!P5 LD.E.64 R36, desc[UR42][R8.64] ;  /* 0x0000002a0824d980 */ /* 0x000162000c101b00 */
[----:B------:R-:W-:Y:S02]  /*b080*/  @!P3 IADD3 R40, P5, R222, R14, RZ ;  /* 0x0000000ede28b210 */ /* 0x000fe40007fbe0ff */
[----:B------:R-:W-:Y:S02]  /*b090*/  CS2R R28, SRZ ;  /* 0x00000000001c7805 */ /* 0x000fe4000001ff00 */
[----:B------:R-:W-:Y:S02]  /*b0a0*/  CS2R R30, SRZ ;  /* 0x00000000001e7805 */ /* 0x000fe4000001ff00 */
[----:B------:R-:W-:Y:S02]  /*b0b0*/  CS2R R24, SRZ ;  /* 0x0000000000187805 */ /* 0x000fe4000001ff00 */
[----:B------:R-:W-:Y:S02]  /*b0c0*/  CS2R R26, SRZ ;  /* 0x00000000001a7805 */ /* 0x000fe4000001ff00 */
[----:B0-----:R-:W-:Y:S01]  /*b0d0*/  CS2R R8, SRZ ;  /* 0x0000000000087805 */ /* 0x001fe2000001ff00 */
[--C-:B------:R-:W-:Y:S01]  /*b0e0*/  @!P2 IMAD.X R11, R0, 0x1, R43.reuse, P4 ;  /* 0x00000001000ba824 */ /* 0x100fe200020e062b */
[----:B------:R-:W-:Y:S01]  /*b0f0*/  @!P3 IADD3 R20, P4, R222, R3, RZ ;  /* 0x00000003de14b210 */ /* 0x000fe20007f9e0ff */
[C---:B------:R-:W-:Y:S01]  /*b100*/  @!P2 IMAD.X R13, R4.reuse, 0x1, R43, P0 ;  /* 0x00000001040da824 */ /* 0x040fe200000e062b */
[----:B------:R-:W-:-:S02]  /*b110*/  @!P3 IADD3.X R41, R4, R42, RZ, P5, !PT ;  /* 0x0000002a0429b210 */ /* 0x000fc40002ffe4ff */
[----:B------:R-:W5:Y:S01]  /*b120*/  @!P2 LD.E.64 R32, desc[UR42][R10.64] ;  /* 0x0000002a0a20a980 */ /* 0x000f62000c101b00 */
[----:B------:R-:W-:Y:S01]  /*b130*/  @!P3 IMAD.X R21, R0, 0x1, R42, P4 ;  /* 0x000000010015b824 */ /* 0x000fe200020e062a */
[----:B------:R-:W-:Y:S02]  /*b140*/  ISETP.GE.AND P0, PT, R224, UR4, PT ;  /* 0x00000004e0007c0c */ /* 0x000fe4000bf06270 */
[----:B------:R-:W5:Y:S01]  /*b150*/  @!P2 LD.E.64 R34, desc[UR42][R12.64] ;  /* 0x0000002a0c22a980 */ /* 0x000f62000c101b00 */
[----:B------:R-:W-:Y:S02]  /*b160*/  ISETP.GE.AND P2, PT, R226, UR4, PT ;  /* 0x00000004e2007c0c */ /* 0x000fe4000bf46270 */
[C---:B------:R-:W-:Y:S01]  /*b170*/  @!P1 IADD3 R42, P4, R225.reuse, R14, RZ ;  /* 0x0000000ee12a9210 */ /* 0x040fe20007f9e0ff */
[----:B------:R-:W5:Y:S04]  /*b180*/  @!P3 LD.E.64 R28, desc[UR42][R20.64] ;  /* 0x0000002a141cb980 */ /* 0x000f68000c101b00 */
[----:B------:R0:W5:Y:S01]  /*b190*/  @!P3 LD.E.64 R30, desc[UR42][R40.64] ;  /* 0x0000002a281eb980 */ /* 0x000162000c101b00 */
[----:B------:R-:W-:Y:S01]  /*b1a0*/  @!P1 IADD3 R6, P3, R225, R3, RZ ;  /* 0x00000003e1069210 */ /* 0x000fe20007f7e0ff */
[----:B------:R-:W-:-:S04]  /*b1b0*/  @!P1 IMAD.X R43, R4, 0x1, R15, P4 ;  /* 0x00000001042b9824 */ /* 0x000fc800020e060f */
[----:B------:R-:W-:Y:S01]  /*b1c0*/  @!P1 IMAD.X R7, R0, 0x1, R15, P3 ;  /* 0x0000000100079824 */ /* 0x000fe200018e060f */
[----:B------:R1:W5:Y:S01]  /*b1d0*/  @!P1 LD.E.64 R26, desc[UR42][R42.64] ;  /* 0x0000002a2a1a9980 */ /* 0x000362000c101b00 */
[----:B------:R-:W-:-:S03]  /*b1e0*/  @!P0 IADD3 R46, P5, R224, R3, RZ ;  /* 0x00000003e02e8210 */ /* 0x000fc60007fbe0ff */
[----:B------:R1:W5:Y:S01]  /*b1f0*/  @!P1 LD.E.64 R24, desc[UR42][R6.64] ;  /* 0x0000002a06189980 */ /* 0x000362000c101b00 */
[-C--:B0-----:R-:W-:Y:S02]  /*b200*/  @!P0 IADD3 R40, P1, R224, R14.reuse, RZ ;  /* 0x0000000ee0288210 */ /* 0x081fe40007f3e0ff */
[C---:B------:R-:W-:Y:S02]  /*b210*/  @!P2 IADD3 R48, P3, R226.reuse, R3, RZ ;  /* 0x00000003e230a210 */ /* 0x040fe40007f7e0ff */
[----:B------:R-:W-:Y:S02]  /*b220*/  @!P2 IADD3 R14, P4, R226, R14, RZ ;  /* 0x0000000ee20ea210 */ /* 0x000fe40007f9e0ff */
[----:B------:R-:W-:Y:S02]  /*b230*/  CS2R R12, SRZ ;  /* 0x00000000000c7805 */ /* 0x000fe4000001ff00 */
[----:B------:R-:W-:Y:S02]  /*b240*/  CS2R R20, SRZ ;  /* 0x0000000000147805 */ /* 0x000fe4000001ff00 */
[----:B------:R-:W-:Y:S01]  /*b250*/  CS2R R10, SRZ ;  /* 0x00000000000a7805 */ /* 0x000fe2000001ff00 */
[----:B------:R-:W-:-:S02]  /*b260*/  @!P0 IMAD.X R47, R0, 0x1, R50, P5 ;  /* 0x00000001002f8824 */ /* 0x000fc400028e0632 */
[----:B------:R-:W-:Y:S02]  /*b270*/  @!P0 IMAD.X R41, R4, 0x1, R50, P1 ;  /* 0x0000000104298824 */ /* 0x000fe400008e0632 */
[--C-:B------:R-:W-:Y:S01]  /*b280*/  @!P2 IMAD.X R49, R0, 0x1, R45.reuse, P3 ;  /* 0x000000010031a824 */ /* 0x100fe200018e062d */
[----:B------:R1:W5:Y:S01]  /*b290*/  @!P0 LD.E.64 R12, desc[UR42][R46.64] ;  /* 0x0000002a2e0c8980 */ /* 0x000362000c101b00 */
[----:B------:R-:W-:-:S03]  /*b2a0*/  @!P2 IMAD.X R15, R4, 0x1, R45, P4 ;  /* 0x00000001040fa824 */ /* 0x000fc600020e062d */
[----:B------:R1:W5:Y:S04]  /*b2b0*/  @!P0 LD.E.64 R20, desc[UR42][R40.64] ;  /* 0x0000002a28148980 */ /* 0x000368000c101b00 */
[----:B------:R1:W5:Y:S04]  /*b2c0*/  @!P2 LD.E.64 R8, desc[UR42][R48.64] ;  /* 0x0000002a3008a980 */ /* 0x000368000c101b00 */
[----:B------:R1:W5:Y:S02]  /*b2d0*/  @!P2 LD.E.64 R10, desc[UR42][R14.64] ;  /* 0x0000002a0e0aa980 */ /* 0x000364000c101b00 */
.L_x_5309:
[----:B------:R-:W-:Y:S05]  /*b2e0*/  BSYNC B1 ;  /* 0x0000000000017941 */ /* 0x000fea0003800000 */
.L_x_5308:
[----:B------:R-:W-:Y:S01]  /*b2f0*/  ULEA.HI UR4, UR37, UR37, URZ, 0x1 ;  /* 0x0000002525047291 */ /* 0x000fe2000f8f083f */
[----:B-1----:R-:W-:Y:S01]  /*b300*/  VIADDMNMX R0, R5, -R212, 0x80, PT ;  /* 0x0000008005007446 */ /* 0x002fe200038009d4 */
[----:B------:R-:W-:Y:S02]  /*b310*/  BSSY B1, `(.L_x_5310) ;  /* 0x0000008000017945 */ /* 0x000fe40003800000 */
[----:B------:R-:W-:Y:S01]  /*b320*/  ULOP3.LUT UR4, UR4, 0xfffffffe, URZ, 0xc0, !UPT ;  /* 0xfffffffe04047892 */ /* 0x000fe2000f8ec03f */
[----:B------:R-:W-:-:S03]  /*b330*/  ISETP.GE.AND P1, PT, R211, R0, PT ;  /* 0x00000000d300720c */ /* 0x000fc60003f26270 */
[----:B------:R-:W-:-:S06]  /*b340*/  UIADD3 UR4, UR37, -UR4, URZ ;  /* 0x8000000425047290 */ /* 0x000fcc000fffe03f */
[----:B--2---:R-:W-:-:S05]  /*b350*/  IMAD.U32 R3, RZ, RZ, UR4 ;  /* 0x00000004ff037e24 */ /* 0x004fca000f8e00ff */
[----:B------:R-:W-:-:S04]  /*b360*/  SHF.L.U32 R3, R3, 0x1f, RZ ;  /* 0x0000001f03037819 */ /* 0x000fc800000006ff */
[----:B------:R-:W0:Y:S02]  /*b370*/  SYNCS.PHASECHK.TRANS64.TRYWAIT P0, [R16+URZ+0x2a800], R3 ;  /* 0x02a80003100075a7 */ /* 0x000e24000800017f */
[----:B0-----:R-:W-:Y:S05]  /*b380*/  @!P0 BRA `(.L_x_5311) ;  /* 0x0000020c005c8947 */ /* 0x001fea0003800000 */
.L_x_5621:
[----:B------:R-:W-:Y:S05]  /*b390*/  BSYNC B1 ;  /* 0x0000000000017941 */ /* 0x000fea0003800000 */
.L_x_5310:
[----:B------:R-:W-:Y:S05]  /*b3a0*/  @P1 BRA `(.L_x_5312) ;  /* 0x0000006400481947 */ /* 0x000fea0003800000 */
[----:B------:R-:W0:Y:S01]  /*b3b0*/  LDL R0, [R1] ;  /* 0x0000000001007983 */ /* 0x000e220000100800 */
[----:B------:R-:W1:Y:S03]  /*b3c0*/  LDC R5, c[0x0][0x3f4] ;  /* 0x0000fd00ff057b82 */ /* 0x000e660000000800 */
[----:B---3--:R-:W2:Y:S01]  /*b3d0*/  LDL R4, [R1+0x4] ;  /* 0x0000040001047983 */ /* 0x008ea20000100800 */
[----:B------:R-:W-:Y:S01]  /*b3e0*/  BSSY B1, `(.L_x_5313) ;  /* 0x0000081000017945 */ /* 0x000fe20003800000 */
[-C--:B-1----:R-:W-:Y:S02]  /*b3f0*/  ISETP.GE.AND P6, PT, R206, R5.reuse, PT ;  /* 0x00000005ce00720c */ /* 0x082fe40003fc6270 */
[-C--:B------:R-:W-:Y:S02]  /*b400*/  ISETP.GE.AND P0, PT, R223, R5.reuse, PT ;  /* 0x00000005df00720c */ /* 0x080fe40003f06270 */
[----:B------:R-:W-:-:S02]  /*b410*/  ISETP.GE.AND P1, PT, R222, R5, PT ;  /* 0x00000005de00720c */ /* 0x000fc40003f26270 */
[-C--:B------:R-:W-:Y:S02]  /*b420*/  ISETP.GE.AND P2, PT, R225, R5.reuse, PT ;  /* 0x00000005e100720c */ /* 0x080fe40003f46270 */
[-C--:B------:R-:W-:Y:S02]  /*b430*/  ISETP.GE.AND P3, PT, R224, R5.reuse, PT ;  /* 0x00000005e000720c */ /* 0x080fe40003f66270 */
[----:B------:R-:W-:Y:S01]  /*b440*/  ISETP.GE.AND P4, PT, R226, R5, PT ;  /* 0x00000005e200720c */ /* 0x000fe20003f86270 */
[----:B0-----:R-:W-:-:S04]  /*b450*/  IMAD.IADD R3, R16, 0x1, R0 ;  /* 0x0000000110037824 */ /* 0x001fc800078e0200 */
[----:B------:R-:W-:Y:S01]  /*b460*/  VIADD R0, R3, 0x20 ;  /* 0x0000002003007836 */ /* 0x000fe20000000000 */
[----:B--2---:R-:W-:Y:S01]  /*b470*/  LOP3.LUT P5, RZ, R4, 0x2, RZ, 0xc0, !PT ;  /* 0x0000000204ff7812 */ /* 0x004fe200078ac0ff */
        /* <DEDUP_REMOVED lines=17> */
[----:B----4-:R-:W-:-:S02]  /*b590*/  LOP3.LUT R14, R38, 0xff, RZ, 0xc0, !PT ;  /* 0x000000ff260e7812 */ /* 0x010fc400078ec0ff */
        /* <DEDUP_REMOVED lines=19> */
[----:B------:R-:W-:Y:S01]  /*b6d0*/  HADD2.F32 R46, -RZ, R46.H0_H0 ;  /* 0x2000002eff2e7230 */ /* 0x000fe20000004100 */
[----:B------:R-:W-:Y:S01]  /*b6e0*/  LOP3.LUT R40, R15, 0xff000000, R38, 0xf8, !PT ;  /* 0xff0000000f287812 */ /* 0x000fe200078ef826 */
[C---:B------:R-:W-:Y:S01]  /*b6f0*/  FMUL.FTZ R48, R14.reuse, R47 ;  /* 0x0000002f0e307220 */ /* 0x040fe20000410000 */
[----:B------:R-:W-:Y:S01]  /*b700*/  FMUL.FTZ R52, R14, R42 ;  /* 0x0000002a0e347220 */ /* 0x000fe20000410000 */
[-C--:B------:R-:W-:Y:S01]  /*b710*/  F2FP.F16.E4M3.UNPACK_B R14, R5.reuse ;  /* 0x00000005ff0e723e */ /* 0x080fe200020006ff */
[----:B------:R-:W-:Y:S01]  /*b720*/  HADD2.F32 R39, -RZ, R39.H0_H0 ;  /* 0x20000027ff277230 */ /* 0x000fe20000004100 */
[----:B------:R-:W-:Y:S01]  /*b730*/  F2FP.F16.E4M3.UNPACK_B R15, R5.H1 ;  /* 0x00000005ff0f723e */ /* 0x000fe200030006ff */
[----:B------:R-:W-:-:S02]  /*b740*/  HADD2.F32 R5, -RZ, R36.H1_H1 ;  /* 0x30000024ff057230 */ /* 0x000fc40000004100 */
[C---:B------:R-:W-:Y:S01]  /*b750*/  FFMA.FTZ R50, R37.reuse, R42, -R48 ;  /* 0x0000002a25327223 */ /* 0x040fe20000010830 */
[----:B------:R-:W-:Y:S01]  /*b760*/  FFMA.FTZ R51, R37, R47, R52 ;  /* 0x0000002f25337223 */ /* 0x000fe20000010034 */
[----:B------:R-:W-:Y:S01]  /*b770*/  HADD2.F32 R36, -RZ, R36.H0_H0 ;  /* 0x20000024ff247230 */ /* 0x000fe20000004100 */
[----:B------:R-:W-:Y:S01]  /*b780*/  F2FP.F16.E4M3.UNPACK_B R38, R7 ;  /* 0x00000007ff26723e */ /* 0x000fe200020006ff */
[C---:B------:R-:W-:Y:S01]  /*b790*/  FMUL.FTZ R37, R5.reuse, R46 ;  /* 0x0000002e05257220 */ /* 0x040fe20000410000 */
[----:B------:R-:W-:Y:S01]  /*b7a0*/  F2FP.F16.E4M3.UNPACK_B R45, R45.H1 ;  /* 0x0000002dff2d723e */ /* 0x000fe200030006ff */
[----:B------:R-:W-:Y:S01]  /*b7b0*/  FMUL.FTZ R49, R5, R39 ;  /* 0x0000002705317220 */ /* 0x000fe20000410000 */
[----:B------:R-:W-:Y:S01]  /*b7c0*/  F2FP.F16.E4M3.UNPACK_B R41, R41.H1 ;  /* 0x00000029ff29723e */ /* 0x000fe200030006ff */
[----:B------:R-:W-:Y:S01]  /*b7d0*/  FFMA.FTZ R47, R36, R39, -R37 ;  /* 0x00000027242f7223 */ /* 0x000fe20000010825 */
[----:B------:R-:W-:Y:S01]  /*b7e0*/  F2FP.F16.E4M3.UNPACK_B R7, R7.H1 ;  /* 0x00000007ff07723e */ /* 0x000fe200030006ff */
        /* <DEDUP_REMOVED lines=64> */
.L_x_5314:
[----:B------:R-:W-:Y:S05]  /*bbf0*/  BSYNC B1 ;  /* 0x0000000000017941 */ /* 0x000fea0003800000 */
.L_x_5313:
        /* <DEDUP_REMOVED lines=10> */
[----:B----4-:R-:W-:Y:S02]  /*bca0*/  SHF.R.U32.HI R14, RZ, 0x8, R32 ;  /* 0x00000008ff0e7819 */ /* 0x010fe40000011620 */
        /* <DEDUP_REMOVED lines=114> */
.L_x_5316:
[----:B------:R-:W-:Y:S05]  /*c3d0*/  BSYNC B1 ;  /* 0x0000000000017941 */ /* 0x000fea0003800000 */
.L_x_5315:
        /* <DEDUP_REMOVED lines=120> */
.L_x_5318:
[----:B------:R-:W-:Y:S05]  /*cb60*/  BSYNC B1 ;  /* 0x0000000000017941 */ /* 0x000fea0003800000 */
.L_x_5317:
        /* <DEDUP_REMOVED lines=124> */
.L_x_5320:
[----:B------:R-:W-:Y:S05]  /*d330*/  BSYNC B1 ;  /* 0x0000000000017941 */ /* 0x000fea0003800000 */
.L_x_5319:
        /* <DEDUP_REMOVED lines=120> */
.L_x_5322:
[----:B------:R-:W-:Y:S05]  /*dac0*/  BSYNC B1 ;  /* 0x0000000000017941 */ /* 0x000fea0003800000 */
.L_x_5321:
[----:B------:R-:W-:Y:S05]  /*dad0*/  @P4 BRA `(.L_x_5312) ;  /* 0x0000003c007c4947 */ /* 0x000fea0003800000 */
[----:B0123--:R-:W0:Y:S01]  /*dae0*/  LDS.128 R4, [R0+0x1c400] ;  /* 0x01c4000000047984 */ /* 0x00fe220000000c00 */
[----:B-----5:R-:W-:Y:S02]  /*daf0*/  SHF.R.U32.HI R13, RZ, 0x8, R9 ;  /* 0x00000008ff0d7819 */ /* 0x020fe40000011609 */
[----:B------:R-:W-:Y:S02]  /*db00*/  SHF.R.U32.HI R24, RZ, 0x8, R11 ;  /* 0x00000008ff187819 */ /* 0x000fe4000001160b */
[----:B------:R-:W-:Y:S02]  /*db10*/  SHF.R.U32.HI R15, RZ, 0x8, R10 ;  /* 0x00000008ff0f7819 */ /* 0x000fe4000001160a */
[----:B----4-:R-:W-:Y:S02]  /*db20*/  LOP3.LUT R14, R9, 0xff, RZ, 0xc0, !PT ;  /* 0x000000ff090e7812 */ /* 0x010fe400078ec0ff */
        /* <DEDUP_REMOVED lines=12> */
[----:B------:R-:W-:Y:S02]  /*dbf0*/  LOP3.LUT R24, R24, 0xff, RZ, 0xc0, !PT ;  /* 0x000000ff18187812 */ /* 0x000fe400078ec0ff */
[----:B------:R-:W-:-:S02]  /*dc00*/  LOP3.LUT R21, R10, 0xff, RZ, 0xc0, !PT ;  /* 0x000000ff0a157812 */ /* 0x000fc400078ec0ff */
[----:B------:R-:W-:Y:S02]  /*dc10*/  PRMT R12, R3, 0x7604, R12 ;  /* 0x00007604030c7816 */ /* 0x000fe4000000000c */
[----:B------:R-:W-:Y:S02]  /*dc20*/  SHF.R.U32.HI R3, RZ, 0x10, R8 ;  /* 0x00000010ff037819 */ /* 0x000fe40000011608 */
[----:B------:R-:W-:Y:S02]  /*dc30*/  SHF.R.U32.HI R13, RZ, 0x10, R10 ;  /* 0x00000010ff0d7819 */ /* 0x000fe4000001160a */
[----:B------:R-:W-:Y:S02]  /*dc40*/  PRMT R15, R14, 0x7054, R15 ;  /* 0x000070540e0f7816 */ /* 0x000fe4000000000f */
        /* <DEDUP_REMOVED lines=100> */
.L_x_5306:
[----:B------:R-:W0:Y:S01]  /*e290*/  LDC R9, c[0x0][0x448] ;  /* 0x00011200ff097b82 */ /* 0x000e220000000800 */
        /* <DEDUP_REMOVED lines=9> */
[----:B0-----:R-:W-:-:S04]  /*e330*/  @P0 IMAD.HI.U32 R0, R10, R3, RZ ;  /* 0x000000030a000227 */ /* 0x001fc800078e00ff */
[----:B------:R-:W-:Y:S01]  /*e340*/  IMAD.MOV.U32 R3, RZ, RZ, R10 ;  /* 0x000000ffff037224 */ /* 0x000fe200078e000a */
[----:B-1----:R-:W-:Y:S01]  /*e350*/  @P0 SHF.R.U32.HI R3, RZ, R5, R0 ;  /* 0x00000005ff030219 */ /* 0x002fe20000011600 */
[----:B------:R-:W-:-:S03]  /*e360*/  IMAD.MOV.U32 R5, RZ, RZ, R29 ;  /* 0x000000ffff057224 */ /* 0x000fc600078e001d */
        /* <DEDUP_REMOVED lines=17> */
[----:B0-----:R-:W4:Y:S02]  /*e480*/  SHFL.IDX PT, R39, R39, RZ, 0x1e1f ;  /* 0x001e1fff27277589 */ /* 0x001f2400000e0000 */
.L_x_5627:
[----:B------:R-:W-:Y:S01]  /*e490*/  IMAD R45, R202, R9, RZ ;  /* 0x00000009ca2d7224 */ /* 0x000fe200078e02ff */
        /* <DEDUP_REMOVED lines=15> */
[C---:B------:R-:W-:Y:S01]  /*e590*/  VIADD R0, R18.reuse, 0x20 ;  /* 0x0000002012007836 */ /* 0x040fe20000000000 */
[----:B------:R-:W-:Y:S01]  /*e5a0*/  ULDC UR4, c[0x0][0x3f4] ;  /* 0x0000fd0000047ab9 */ /* 0x000fe20000000800 */
[C---:B------:R-:W-:Y:S01]  /*e5b0*/  VIADD R4, R18.reuse, 0x40 ;  /* 0x0000004012047836 */ /* 0x040fe20000000000 */
[----:B------:R-:W-:Y:S02]  /*e5c0*/  ISETP.GE.AND P2, PT, R18, UR4, PT ;  /* 0x0000000412007c0c */ /* 0x000fe4000bf46270 */
[----:B------:R-:W-:Y:S02]  /*e5d0*/  CS2R R24, SRZ ;  /* 0x0000000000187805 */ /* 0x000fe4000001ff00 */
[----:B------:R-:W-:Y:S02]  /*e5e0*/  ISETP.GE.AND P1, PT, R0, UR4, PT ;  /* 0x0000000400007c0c */ /* 0x000fe4000bf26270 */
[----:B------:R-:W-:Y:S02]  /*e5f0*/  CS2R R26, SRZ ;  /* 0x00000000001a7805 */ /* 0x000fe4000001ff00 */
[----:B------:R-:W-:-:S02]  /*e600*/  ISETP.GE.AND P0, PT, R4, UR4, PT ;  /* 0x0000000404007c0c */ /* 0x000fc4000bf06270 */
[----:B------:R-:W-:Y:S02]  /*e610*/  CS2R R4, SRZ ;  /* 0x0000000000047805 */ /* 0x000fe4000001ff00 */
[----:B------:R-:W-:Y:S02]  /*e620*/  CS2R R6, SRZ ;  /* 0x0000000000067805 */ /* 0x000fe4000001ff00 */
[----:B------:R-:W-:Y:S02]  /*e630*/  CS2R R28, SRZ ;  /* 0x00000000001c7805 */ /* 0x000fe4000001ff00 */
[----:B------:R-:W-:Y:S02]  /*e640*/  CS2R R30, SRZ ;  /* 0x00000000001e7805 */ /* 0x000fe4000001ff00 */
[----:B--2---:R-:W-:Y:S01]  /*e650*/  @!P2 IADD3 R40, P3, R18, R21, RZ ;  /* 0x000000151228a210 */ /* 0x004fe20007f7e0ff */
[----:B------:R-:W-:Y:S02]  /*e660*/  @!P1 IMAD.SHL.U32 R46, R213, 0x10, RZ ;  /* 0x00000010d52e9824 */ /* 0x000fe400078e00ff */
[----:B------:R-:W-:-:S02]  /*e670*/  @!P0 IMAD.SHL.U32 R48, R214, 0x10, RZ ;  /* 0x00000010d6308824 */ /* 0x000fc400078e00ff */
[C---:B-1----:R-:W-:Y:S01]  /*e680*/  @!P2 IMAD.X R41, R3.reuse, 0x1, R19, P3 ;  /* 0x000000010329a824 */ /* 0x042fe200018e0613 */
[----:B------:R-:W-:Y:S02]  /*e690*/  @!P1 SHF.R.S32.HI R0, RZ, 0x1f, R46 ;  /* 0x0000001fff009819 */ /* 0x000fe4000001142e */
[C---:B------:R-:W-:Y:S02]  /*e6a0*/  @!P1 IADD3 R42, P5, R46.reuse, R21, RZ ;  /* 0x000000152e2a9210 */ /* 0x040fe40007fbe0ff */
[----:B----4-:R-:W-:Y:S02]  /*e6b0*/  @!P1 IADD3 R46, P4, R46, R39, RZ ;  /* 0x000000272e2e9210 */ /* 0x010fe40007f9e0ff */
[----:B------:R-:W-:Y:S02]  /*e6c0*/  CS2R R10, SRZ ;  /* 0x00000000000a7805 */ /* 0x000fe4000001ff00 */
[C---:B------:R-:W-:Y:S01]  /*e6d0*/  @!P0 IADD3 R38, P3, R48.reuse, R21, RZ ;  /* 0x0000001530268210 */ /* 0x040fe20007f7e0ff */
[----:B------:R-:W-:Y:S01]  /*e6e0*/  @!P1 IMAD.X R43, R3, 0x1, R0, P5 ;  /* 0x00000001032b9824 */ /* 0x000fe200028e0600 */
[----:B------:R-:W-:Y:S01]  /*e6f0*/  @!P0 SHF.R.S32.HI R8, RZ, 0x1f, R48 ;  /* 0x0000001fff088819 */ /* 0x000fe20000011430 */
[----:B---3--:R-:W-:Y:S01]  /*e700*/  @!P1 IMAD.X R47, R37, 0x1, R0, P4 ;  /* 0x00000001252f9824 */ /* 0x008fe200020e0600 */
[----:B------:R-:W-:-:S02]  /*e710*/  @!P0 IADD3 R48, P5, R48, R39, RZ ;  /* 0x0000002730308210 */ /* 0x000fc40007fbe0ff */
[----:B------:R-:W-:Y:S02]  /*e720*/  CS2R R32, SRZ ;  /* 0x0000000000207805 */ /* 0x000fe4000001ff00 */
[----:B------:R-:W-:Y:S01]  /*e730*/  @!P2 IADD3 R20, P4, R18, R39, RZ ;  /* 0x000000271214a210 */ /* 0x000fe20007f9e0ff */
[--C-:B------:R-:W-:Y:S01]  /*e740*/  @!P0 IMAD.X R39, R3, 0x1, R8.reuse, P3 ;  /* 0x0000000103278824 */ /* 0x100fe200018e0608 */
[----:B------:R-:W-:Y:S01]  /*e750*/  CS2R R34, SRZ ;  /* 0x0000000000227805 */ /* 0x000fe2000001ff00 */
[C---:B------:R-:W-:Y:S01]  /*e760*/  @!P0 IMAD.X R49, R37.reuse, 0x1, R8, P5 ;  /* 0x0000000125318824 */ /* 0x040fe200028e0608 */
[----:B------:R-:W-:Y:S02]  /*e770*/  CS2R R8, SRZ ;  /* 0x0000000000087805 */ /* 0x000fe4000001ff00 */
[----:B------:R-:W-:Y:S02]  /*e780*/  CS2R R12, SRZ ;  /* 0x00000000000c7805 */ /* 0x000fe4000001ff00 */
[----:B------:R-:W-:Y:S01]  /*e790*/  CS2R R14, SRZ ;  /* 0x00000000000e7805 */ /* 0x000fe2000001ff00 */
[----:B------:R-:W-:Y:S01]  /*e7a0*/  @!P2 IMAD.X R21, R37, 0x1, R19, P4 ;  /* 0x000000012515a824 */ /* 0x000fe200020e0613 */
[----:B------:R0:W5:Y:S04]  /*e7b0*/  @!P2 LD.E.128 R24, desc[UR42][R40.64] ;  /* 0x0000002a2818a980 */ /* 0x000168000c101d00 */
[----:B------:R0:W5:Y:S04]  /*e7c0*/  @!P2 LD.E.128 R4, desc[UR42][R20.64] ;  /* 0x0000002a1404a980 */ /* 0x000168000c101d00 */
[----:B------:R0:W5:Y:S04]  /*e7d0*/  @!P1 LD.E.128 R28, desc[UR42][R42.64] ;  /* 0x0000002a2a1c9980 */ /* 0x000168000c101d00 */
[----:B------:R0:W5:Y:S04]  /*e7e0*/  @!P1 LD.E.128 R8, desc[UR42][R46.64] ;  /* 0x0000002a2e089980 */ /* 0x000168000c101d00 */
[----:B------:R0:W5:Y:S04]  /*e7f0*/  @!P0 LD.E.128 R32, desc[UR42][R38.64] ;  /* 0x0000002a26208980 */ /* 0x000168000c101d00 */
[----:B------:R0:W5:Y:S02]  /*e800*/  @!P0 LD.E.128 R12, desc[UR42][R48.64] ;  /* 0x0000002a300c8980 */ /* 0x000164000c101d00 */
.L_x_5325:
[----:B------:R-:W-:Y:S05]  /*e810*/  BSYNC B1 ;  /* 0x0000000000017941 */ /* 0x000fea0003800000 */
.L_x_5324:
[----:B------:R-:W-:Y:S01]  /*e820*/  ULEA.HI UR4, UR37, UR37, URZ, 0x1 ;  /* 0x0000002525047291 */ /* 0x000fe2000f8f083f */
[----:B------:R-:W-:Y:S01]  /*e830*/  VIADDMNMX R0, R45, -R212, 0x80, PT ;  /* 0x000000802d007446 */ /* 0x000fe200038009d4 */
[----:B------:R-:W-:Y:S02]  /*e840*/  BSSY B1, `(.L_x_5326) ;  /* 0x0000008000017945 */ /* 0x000fe40003800000 */
[----:B------:R-:W-:Y:S01]  /*e850*/  ULOP3.LUT UR4, UR4, 0xfffffffe, URZ, 0xc0, !UPT ;  /* 0xfffffffe04047892 */ /* 0x000fe2000f8ec03f */
[----:B------:R-:W-:-:S03]  /*e860*/  ISETP.GE.AND P1, PT, R211, R0, PT ;  /* 0x00000000d300720c */ /* 0x000fc60003f26270 */
[----:B------:R-:W-:-:S06]  /*e870*/  UIADD3 UR4, UR37, -UR4, URZ ;  /* 0x8000000425047290 */ /* 0x000fcc000fffe03f */
[----:B-1----:R-:W-:-:S05]  /*e880*/  IMAD.U32 R3, RZ, RZ, UR4 ;  /* 0x00000004ff037e24 */ /* 0x002fca000f8e00ff */
[----:B------:R-:W-:-:S04]  /*e890*/  SHF.L.U32 R3, R3, 0x1f, RZ ;  /* 0x0000001f03037819 */ /* 0x000fc800000006ff */
[----:B------:R-:W1:Y:S02]  /*e8a0*/  SYNCS.PHASECHK.TRANS64.TRYWAIT P0, [R16+URZ+0x2a800], R3 ;  /* 0x02a80003100075a7 */ /* 0x000e64000800017f */
[----:B-1----:R-:W-:Y:S05]  /*e8b0*/  @!P0 BRA `(.L_x_5327) ;  /* 0x000001d800948947 */ /* 0x002fea0003800000 */
.L_x_5628:
[----:B------:R-:W-:Y:S05]  /*e8c0*/  BSYNC B1 ;  /* 0x0000000000017941 */ /* 0x000fea0003800000 */
.L_x_5326:
[----:B------:R-:W-:Y:S05]  /*e8d0*/  @P1 BRA `(.L_x_5312) ;  /* 0x0000002c00fc1947 */ /* 0x000fea0003800000 */
[----:B-1----:R-:W1:Y:S01]  /*e8e0*/  LDC R3, c[0x0][0x3f4] ;  /* 0x0000fd00ff037b82 */ /* 0x002e620000000800 */
[C---:B------:R-:W-:Y:S01]  /*e8f0*/  VIADD R0, R18.reuse, 0x20 ;  /* 0x0000002012007836 */ /* 0x040fe20000000000 */
[C---:B0-----:R-:W-:Y:S01]  /*e900*/  IADD3 R20, R18.reuse, 0x40, RZ ;  /* 0x0000004012147810 */ /* 0x041fe20007ffe0ff */
[----:B------:R-:W-:Y:S01]  /*e910*/  BSSY B1, `(.L_x_5328) ;  /* 0x0000101000017945 */ /* 0x000fe20003800000 */
[-C--:B-1----:R-:W-:Y:S02]  /*e920*/  ISETP.GE.AND P0, PT, R18, R3.reuse, PT ;  /* 0x000000031200720c */ /* 0x082fe40003f06270 */
[-C--:B------:R-:W-:Y:S02]  /*e930*/  ISETP.GE.AND P1, PT, R0, R3.reuse, PT ;  /* 0x000000030000720c */ /* 0x080fe40003f26270 */
[----:B------:R-:W-:-:S09]  /*e940*/  ISETP.GE.AND P2, PT, R20, R3, PT ;  /* 0x000000031400720c */ /* 0x000fd20003f46270 */
[----:B------:R-:W-:Y:S05]  /*e950*/  @P0 BRA `(.L_x_5329) ;  /* 0x0000000c00f00947 */ /* 0x000fea0003800000 */
[----:B------:R-:W4:Y:S01]  /*e960*/  LDL R67, [R1+0x48] ;  /* 0x0000480001437983 */ /* 0x000f220000100800 */
[----:B--2---:R-:W0:Y:S01]  /*e970*/  S2R R21, SR_TID.X ;  /* 0x0000000000157919 */ /* 0x004e220000002100 */
[----:B-----5:R-:W-:Y:S02]  /*e980*/  SHF.R.U32.HI R0, RZ, 0x8, R24 ;  /* 0x00000008ff007819 */ /* 0x020fe40000011618 */
[----:B------:R-:W-:Y:S01]  /*e990*/  LOP3.LUT R20, R24, 0xff, RZ, 0xc0, !PT ;  /* 0x000000ff18147812 */ /* 0x000fe200078ec0ff */
[----:B0-----:R-:W-:-:S05]  /*e9a0*/  VIADD R21, R21, 0xffffff80 ;  /* 0xffffff8015157836 */ /* 0x001fca0000000000 */
[----:B------:R-:W-:-:S04]  /*e9b0*/  LEA.HI R40, R21, R21, RZ, 0x1 ;  /* 0x0000001515287211 */ /* 0x000fc800078f08ff */
[----:B------:R-:W-:-:S05]  /*e9c0*/  LOP3.LUT R40, R40, 0xfffffffe, RZ, 0xc0, !PT ;  /* 0xfffffffe28287812 */ /* 0x000fca00078ec0ff */
[----:B------:R-:W-:Y:S01]  /*e9d0*/  IMAD.IADD R40, R21, 0x1, -R40 ;  /* 0x0000000115287824 */ /* 0x000fe200078e0a28 */
[----:B------:R-:W-:-:S04]  /*e9e0*/  LOP3.LUT R21, R0, 0xff, RZ, 0xc0, !PT ;  /* 0x000000ff00157812 */ /* 0x000fc800078ec0ff */
[----:B------:R-:W-:Y:S02]  /*e9f0*/  LEA.HI R0, R3, R40, RZ, 0x1c ;  /* 0x0000002803007211 */ /* 0x000fe400078fe0ff */
[----:B------:R-:W-:Y:S02]  /*ea00*/  PRMT R45, R21, 0x7604, R20 ;  /* 0x00007604152d7816 */ /* 0x000fe40000000014 */
[----:B------:R-:W-:-:S04]  /*ea10*/  SHF.R.S32.HI R21, RZ, 0x1f, R0 ;  /* 0x0000001fff157819 */ /* 0x000fc80000011400 */
[----:B------:R-:W-:Y:S01]  /*ea20*/  LEA.HI R20, R21, R0, RZ, 0x2 ;  /* 0x0000000015147211 */ /* 0x000fe200078f10ff */
[----:B------:R-:W-:-:S04]  /*ea30*/  IMAD.SHL.U32 R0, R0, 0x10, RZ ;  /* 0x0000001000007824 */ /* 0x000fc800078e00ff */
[----:B------:R-:W-:Y:S01]  /*ea40*/  IMAD.SHL.U32 R20, R20, 0x800, RZ ;  /* 0x0000080014147824 */ /* 0x000fe200078e00ff */
[----:B------:R-:W-:Y:S02]  /*ea50*/  LOP3.LUT R21, R215, 0x30, R0, 0xf8, !PT ;  /* 0x00000030d7157812 */ /* 0x000fe400078ef800 */
[----:B---3--:R-:W-:Y:S02]  /*ea60*/  SHF.R.U32.HI R37, RZ, 0x8, R25 ;  /* 0x00000008ff257819 */ /* 0x008fe40000011619 */
[----:B----4-:R-:W-:Y:S02]  /*ea70*/  SHF.R.U32.HI R39, RZ, 0x8, R26 ;  /* 0x00000008ff277819 */ /* 0x010fe4000001161a */
[----:B------:R-:W-:Y:S02]  /*ea80*/  LOP3.LUT R21, R21, R216, RZ, 0x3c, !PT ;  /* 0x000000d815157212 */ /* 0x000fe400078e3cff */
[----:B------:R-:W-:Y:S02]  /*ea90*/  LOP3.LUT R20, R20, 0xffffe000, RZ, 0xc0, !PT ;  /* 0xffffe00014147812 */ /* 0x000fe400078ec0ff */
[----:B------:R-:W-:-:S02]  /*eaa0*/  LOP3.LUT R36, R25, 0xff, RZ, 0xc0, !PT ;  /* 0x000000ff19247812 */ /* 0x000fc400078ec0ff */
[----:B------:R-:W-:Y:S02]  /*eab0*/  LOP3.LUT R38, R26, 0xff, RZ, 0xc0, !PT ;  /* 0x000000ff1a267812 */ /* 0x000fe400078ec0ff */
[----:B------:R-:W-:Y:S02]  /*eac0*/  LOP3.LUT R37, R37, 0xff, RZ, 0xc0, !PT ;  /* 0x000000ff25257812 */ /* 0x000fe400078ec0ff */
[----:B------:R-:W-:Y:S02]  /*ead0*/  LOP3.LUT R39, R39, 0xff, RZ, 0xc0, !PT ;  /* 0x000000ff27277812 */ /* 0x000fe400078ec0ff */
[----:B------:R-:W-:Y:S02]  /*eae0*/  IADD3 R21, R21, R217, R20 ;  /* 0x000000d915157210 */ /* 0x000fe40007ffe014 */
[----:B------:R-:W-:Y:S02]  /*eaf0*/  PRMT R46, R37, 0x7604, R36 ;  /* 0x00007604252e7816 */ /* 0x000fe40000000024 */
[----:B------:R-:W-:Y:S01]  /*eb00*/  PRMT R47, R39, 0x7604, R38 ;  /* 0x00007604272f7816 */ /* 0x000fe20000000026 */
[----:B------:R-:W-:Y:S01]  /*eb10*/  IMAD.IADD R0, R16, 0x1, R21 ;  /* 0x0000000110007824 */ /* 0x000fe200078e0215 */
[----:B------:R-:W-:-:S02]  /*eb20*/  SHF.R.U32.HI R37, RZ, 0x8, R27 ;  /* 0x00000008ff257819 */ /* 0x000fc4000001161b */
[----:B------:R-:W-:Y:S02]  /*eb30*/  SHF.R.U32.HI R39, RZ, 0x8, R4 ;  /* 0x00000008ff277819 */ /* 0x000fe40000011604 */
[----:B------:R-:W-:Y:S02]  /*eb40*/  SHF.R.U32.HI R40, RZ, 0x8, R5 ;  /* 0x00000008ff287819 */ /* 0x000fe40000011605 */
[----:B------:R-:W-:Y:S02]  /*eb50*/  LOP3.LUT R36, R27, 0xff, RZ, 0xc0, !PT ;  /* 0x000000ff1b247812 */ /* 0x000fe400078ec0ff */
[----:B------:R-:W-:Y:S02]  /*eb60*/  LOP3.LUT R38, R4, 0xff, RZ, 0xc0, !PT ;  /* 0x000000ff04267812 */ /* 0x000fe400078ec0ff */
[----:B------:R-:W-:Y:S02]  /*eb70*/  LOP3.LUT R37, R37, 0xff, RZ, 0xc0, !PT ;  /* 0x000000ff25257812 */ /* 0x000fe400078ec0ff */
[----:B------:R-:W-:-:S02]  /*eb80*/  LOP3.LUT R39, R39, 0xff, RZ, 0xc0, !PT ;  /* 0x000000ff27277812 */ /* 0x000fc400078ec0ff */
[----:B------:R-:W-:Y:S02]  /*eb90*/  LOP3.LUT R21, R40, 0xff, RZ, 0xc0, !PT ;  /* 0x000000ff28157812 */ /* 0x000fe400078ec0ff */
[----:B------:R-:W0:Y:S01]  /*eba0*/  LDS.128 R40, [R0+0x18400] ;  /* 0x0184000000287984 */ /* 0x000e220000000c00 */
[----:B------:R-:W-:Y:S02]  /*ebb0*/  PRMT R48, R37, 0x7604, R36 ;  /* 0x0000760425307816 */ /* 0x000fe40000000024 */
[----:B------:R-:W-:Y:S02]  /*ebc0*/  PRMT R53, R39, 0x7604, R38 ;  /* 0x0000760427357816 */ /* 0x000fe40000000026 */
[----:B------:R-:W-:Y:S02]  /*ebd0*/  SHF.R.U32.HI R52, RZ, 0x8, R7 ;  /* 0x00000008ff347819 */ /* 0x000fe40000011607 */
[----:B------:R-:W-:Y:S02]  /*ebe0*/  SHF.R.U32.HI R50, RZ, 0x8, R6 ;  /* 0x00000008ff327819 */ /* 0x000fe40000011606 */
[----:B------:R-:W-:-:S02]  /*ebf0*/  LOP3.LUT R51, R7, 0xff, RZ, 0xc0, !PT ;  /* 0x000000ff07337812 */ /* 0x000fc400078ec0ff */
[----:B------:R-:W-:Y:S02]  /*ec00*/  LOP3.LUT R52, R52, 0xff, RZ, 0xc0, !PT ;  /* 0x000000ff34347812 */ /* 0x000fe400078ec0ff */
[----:B------:R-:W-:Y:S02]  /*ec10*/  LOP3.LUT R20, R5, 0xff, RZ, 0xc0, !PT ;  /* 0x000000ff05147812 */ /* 0x000fe400078ec0ff */
[----:B------:R-:W-:Y:S02]  /*ec20*/  LOP3.LUT R49, R6, 0xff, RZ, 0xc0, !PT ;  /* 0x000000ff06317812 */ /* 0x000fe400078ec0ff */
[----:B------:R-:W-:Y:S02]  /*ec30*/  LOP3.LUT R50, R50, 0xff, RZ, 0xc0, !PT ;  /* 0x000000ff32327812 */ /* 0x000fe400078ec0ff */
[----:B------:R-:W-:Y:S02]  /*ec40*/  PRMT R52, R52, 0x7604, R51 ;  /* 0x0000760434347816 */ /* 0x000fe40000000033 */
[----:B------:R-:W-:-:S02]  /*ec50*/  PRMT R20, R21, 0x7604, R20 ;  /* 0x0000760415147816 */ /* 0x000fc40000000014 */
[----:B------:R-:W-:Y:S02]  /*ec60*/  SHF.R.U32.HI R51, RZ, 0x10, R5 ;  /* 0x00000010ff337819 */ /* 0x000fe40000011605 */
[----:B------:R-:W-:Y:S02]  /*ec70*/  SHF.R.U32.HI R21, RZ, 0x10, R25 ;  /* 0x00000010ff157819 */ /* 0x000fe40000011619 */
[----:B------:R-:W-:Y:S02]  /*ec80*/  PRMT R57, R50, 0x7604, R49 ;  /* 0x0000760432397816 */ /* 0x000fe40000000031 */
[----:B------:R-:W-:Y:S01]  /*ec90*/  SHF.R.U32.HI R49, RZ, 0x10, R27 ;  /* 0x00000010ff317819 */ /* 0x000fe2000001161b */
[----:B------:R-:W-:Y:S01]  /*eca0*/  IMAD.U32 R51, R51, 0x10000, RZ ;  /* 0x0001000033337824 */ /* 0x000fe200078e00ff */
[----:B------:R-:W-:Y:S01]  /*ecb0*/  SHF.R.U32.HI R59, RZ, 0x10, R7 ;  /* 0x00000010ff3b7819 */ /* 0x000fe20000011607 */
[----:B------:R-:W-:Y:S02]  /*ecc0*/  IMAD.U32 R21, R21, 0x10000, RZ ;  /* 0x0001000015157824 */ /* 0x000fe400078e00ff */
[----:B------:R-:W-:Y:S01]  /*ecd0*/  IMAD.U32 R49, R49, 0x10000, RZ ;  /* 0x0001000031317824 */ /* 0x000fe200078e00ff */
[----:B------:R-:W-:Y:S01]  /*ece0*/  LOP3.LUT R55, R20, 0xff0000, R51, 0xf8, !PT ;  /* 0x00ff000014377812 */ /* 0x000fe200078ef833 */
[----:B------:R-:W-:Y:S01]  /*ecf0*/  IMAD.U32 R59, R59, 0x10000, RZ ;  /* 0x000100003b3b7824 */ /* 0x000fe200078e00ff */
        /* <DEDUP_REMOVED lines=11> */
[----:B------:R-:W-:Y:S02]  /*edb0*/  F2FP.F16.E4M3.UNPACK_B R27, R55 ;  /* 0x00000037ff1b723e */ /* 0x000fe400020006ff */
[----:B0-----:R-:W-:-:S02]  /*edc0*/  F2FP.F16.E4M3.UNPACK_B R24, R41 ;  /* 0x00000029ff18723e */ /* 0x001fc400020006ff */
[----:B------:R-:W-:Y:S02]  /*edd0*/  F2FP.F16.E4M3.UNPACK_B R26, R52 ;  /* 0x00000034ff1a723e */ /* 0x000fe400020006ff */
[----:B------:R-:W-:Y:S01]  /*ede0*/  LOP3.LUT R56, R21, 0xff000000, R4, 0xf8, !PT ;  /* 0xff00000015387812 */ /* 0x000fe200078ef804 */
[----:B------:R-:W-:Y:S01]  /*edf0*/  HADD2.F32 R58, -RZ, R27.H0_H0 ;  /* 0x2000001bff3a7230 */ /* 0x000fe20000004100 */
[----:B------:R-:W-:Y:S01]  /*ee00*/  LOP3.LUT R57, R57, 0xff0000, R6, 0xf8, !PT ;  /* 0x00ff000039397812 */ /* 0x000fe200078ef806 */
[----:B------:R-:W-:Y:S02]  /*ee10*/  HADD2.F32 R5, -RZ, R24.H0_H0 ;  /* 0x20000018ff057230 */ /* 0x000fe40000004100 */
[----:B------:R-:W-:Y:S01]  /*ee20*/  HADD2.F32 R54, -RZ, R26.H0_H0 ;  /* 0x2000001aff367230 */ /* 0x000fe20000004100 */
[----:B------:R-:W-:Y:S02]  /*ee30*/  F2FP.F16.E4M3.UNPACK_B R47, R41.H1 ;  /* 0x00000029ff2f723e */ /* 0x000fe400030006ff */
[----:B------:R-:W-:-:S02]  /*ee40*/  F2FP.F16.E4M3.UNPACK_B R49, R43 ;  /* 0x0000002bff31723e */ /* 0x000fc400020006ff */
[----:B------:R-:W-:Y:S02]  /*ee50*/  F2FP.F16.E4M3.UNPACK_B R50, R43.H1 ;  /* 0x0000002bff32723e */ /* 0x000fe400030006ff */
[-C--:B------:R-:W-:Y:S02]  /*ee60*/  F2FP.F16.E4M3.UNPACK_B R41, R40.reuse ;  /* 0x00000028ff29723e */ /* 0x080fe400020006ff */
[----:B------:R-:W-:Y:S01]  /*ee70*/  F2FP.F16.E4M3.UNPACK_B R43, R40.H1 ;  /* 0x00000028ff2b723e */ /* 0x000fe200030006ff */
[----:B------:R-:W-:Y:S01]  /*ee80*/  FMUL.FTZ R40, R5, R58 ;  /* 0x0000003a05287220 */ /* 0x000fe20000410000 */
[----:B------:R-:W-:Y:S01]  /*ee90*/  LOP3.LUT R6, R57, 0xff000000, R6, 0xf8, !PT ;  /* 0xff00000039067812 */ /* 0x000fe200078ef806 */
[----:B------:R-:W-:Y:S01]  /*eea0*/  FMUL.FTZ R57, R5, R54 ;  /* 0x0000003605397220 */ /* 0x000fe20000410000 */
[----:B------:R-:W-:Y:S02]  /*eeb0*/  F2FP.F16.E4M3.UNPACK_B R55, R55.H1 ;  /* 0x00000037ff37723e */ /* 0x000fe400030006ff */
[----:B------:R-:W-:Y:S01]  /*eec0*/  F2FP.F16.E4M3.UNPACK_B R52, R52.H1 ;  /* 0x00000034ff34723e */ /* 0x000fe200030006ff */
[----:B------:R-:W-:Y:S01]  /*eed0*/  HADD2.F32 R24, -RZ, R24.H1_H1 ;  /* 0x30000018ff187230 */ /* 0x000fe20000004100 */
[----:B------:R-:W-:-:S02]  /*eee0*/  LOP3.LUT R59, R59, 0xff000000, R7, 0xf8, !PT ;  /* 0xff0000003b3b7812 */ /* 0x000fc400078ef807 */
[-C--:B------:R-:W-:Y:S02]  /*eef0*/  F2FP.F16.E4M3.UNPACK_B R7, R42.reuse ;  /* 0x0000002aff07723e */ /* 0x080fe400020006ff */
[----:B------:R-:W-:Y:S01]  /*ef00*/  F2FP.F16.E4M3.UNPACK_B R48, R42.H1 ;  /* 0x0000002aff30723e */ /* 0x000fe200030006ff */
[--C-:B------:R-:W-:Y:S02]  /*ef10*/  HADD2.F32 R42, -RZ, R52.reuse.H0_H0 ;  /* 0x20000034ff2a7230 */ /* 0x100fe40000004100 */
[----:B------:R-:W-:Y:S01]  /*ef20*/  HADD2.F32 R52, -RZ, R52.H1_H1 ;  /* 0x30000034ff347230 */ /* 0x000fe20000004100 */
[----:B------:R-:W0:Y:S02]  /*ef30*/  LDS.128 R36, [R67+0x18400] ;  /* 0x0184000043247984 */ /* 0x000e240000000c00 */
[----:B0-----:R-:W-:-:S05]  /*ef40*/  F2FP.F16.E4M3.UNPACK_B R21, R37 ;  /* 0x00000025ff15723e */ /* 0x001fca00020006ff */
[----:B------:R-:W-:Y:S01]  /*ef50*/  HADD2.F32 R25, -RZ, R21.H0_H0 ;  /* 0x20000015ff197230 */ /* 0x000fe20000004100 */
[----:B------:R-:W-:-:S04]  /*ef60*/  F2FP.F16.E4M3.UNPACK_B R45, R37.H1 ;  /* 0x00000025ff2d723e */ /* 0x000fc800030006ff */
[C---:B------:R-:W-:Y:S01]  /*ef70*/  FFMA.FTZ R5, R25.reuse, R54, -R40 ;  /* 0x0000003619057223 */ /* 0x040fe20000010828 */
[----:B------:R-:W-:Y:S01]  /*ef80*/  FFMA.FTZ R25, R25, R58, R57 ;  /* 0x0000003a19197223 */ /* 0x000fe20000010039 */
[----:B------:R-:W-:Y:S02]  /*ef90*/  HADD2.F32 R40, -RZ, R26.H1_H1 ;  /* 0x3000001aff287230 */ /* 0x000fe40000004100 */
[----:B------:R-:W-:Y:S02]  /*efa0*/  HADD2.F32 R54, -RZ, R27.H1_H1 ;  /* 0x3000001bff367230 */ /* 0x000fe40000004100 */
[----:B------:R-:W-:Y:S02]  /*efb0*/  HADD2.F32 R57, -RZ, R55.H0_H0 ;  /* 0x20000037ff397230 */ /* 0x000fe40000004100 */
[----:B------:R-:W-:Y:S02]  /*efc0*/  HADD2.F32 R26, -RZ, R47.H0_H0 ;  /* 0x2000002fff1a7230 */ /* 0x000fe40000004100 */
[----:B------:R-:W-:Y:S01]  /*efd0*/  FMUL.FTZ R58, R24, R54 ;  /* 0x00000036183a7220 */ /* 0x000fe20000410000 */
[----:B------:R-:W-:-:S02]  /*efe0*/  HADD2.F32 R21, -RZ, R21.H1_H1 ;  /* 0x30000015ff157230 */ /* 0x000fc40000004100 */
[----:B------:R-:W-:Y:S01]  /*eff0*/  FMUL.FTZ R61, R24, R40 ;  /* 0x00000028183d7220 */ /* 0x000fe20000410000 */
[----:B------:R-:W-:Y:S02]  /*f000*/  HADD2.F32 R27, -RZ, R45.H0_H0 ;  /* 0x2000002dff1b7230 */ /* 0x000fe40000004100 */
[CC--:B------:R-:W-:Y:S01]  /*f010*/  FMUL.FTZ R60, R26.reuse, R57.reuse ;  /* 0x000000391a3c7220 */ /* 0x0c0fe20000410000 */
[----:B------:R-:W-:Y:S01]  /*f020*/  FMUL.FTZ R62, R26, R42 ;  /* 0x0000002a1a3e7220 */ /* 0x000fe20000410000 */
[C---:B------:R-:W-:Y:S01]  /*f030*/  FFMA.FTZ R24, R21.reuse, R40, -R58 ;  /* 0x0000002815187223 */ /* 0x040fe2000001083a */
[----:B------:R-:W-:Y:S01]  /*f040*/  FFMA.FTZ R26, R21, R54, R61 ;  /* 0x00000036151a7223 */ /* 0x000fe2000001003d */
[C---:B------:R-:W-:Y:S01]  /*f050*/  FFMA.FTZ R21, R27.reuse, R42, -R60 ;  /* 0x0000002a1b157223 */ /* 0x040fe2000001083c */
[----:B------:R-:W-:Y:S01]  /*f060*/  FFMA.FTZ R27, R27, R57, R62 ;  /* 0x000000391b1b7223 */ /* 0x000fe2000001003e */
[----:B------:R-:W-:Y:S02]  /*f070*/  F2FP.F16.E4M3.UNPACK_B R57, R59 ;  /* 0x0000003bff39723e */ /* 0x000fe400020006ff */
[----:B------:R-:W-:Y:S01]  /*f080*/  F2FP.F16.E4M3.UNPACK_B R54, R53 ;  /* 0x00000035ff36723e */ /* 0x000fe200020006ff */
[----:B------:R-:W-:Y:S01]  /*f090*/  HADD2.F32 R58, -RZ, R55.H1_H1 ;  /* 0x30000037ff3a7230 */ /* 0x000fe20000004100 */
[----:B------:R-:W-:Y:S01]  /*f0a0*/  F2FP.F16.E4M3.UNPACK_B R46, R39 ;  /* 0x00000027ff2e723e */ /* 0x000fe200020006ff */
[----:B------:R-:W-:-:S02]  /*f0b0*/  HADD2.F32 R47, -RZ, R47.H1_H1 ;  /* 0x3000002fff2f7230 */ /* 0x000fc40000004100 */
[----:B------:R-:W-:Y:S02]  /*f0c0*/  HADD2.F32 R61, -RZ, R57.H0_H0 ;  /* 0x20000039ff3d7230 */ /* 0x000fe40000004100 */
[----:B------:R-:W-:Y:S02]  /*f0d0*/  HADD2.F32 R42, -RZ, R49.H0_H0 ;  /* 0x20000031ff2a7230 */ /* 0x000fe40000004100 */
[----:B------:R-:W-:Y:S02]  /*f0e0*/  HADD2.F32 R55, -RZ, R54.H0_H0 ;  /* 0x20000036ff377230 */ /* 0x000fe40000004100 */
[----:B------:R-:W-:Y:S01]  /*f0f0*/  FMUL.FTZ R60, R47, R58 ;  /* 0x0000003a2f3c7220 */ /* 0x000fe20000410000 */
[----:B------:R-:W-:Y:S02]  /*f100*/  HADD2.F32 R45, -RZ, R45.H1_H1 ;  /* 0x3000002dff2d7230 */ /* 0x000fe40000004100 */
[----:B------:R-:W-:Y:S01]  /*f110*/  FMUL.FTZ R63, R42, R61 ;  /* 0x0000003d2a3f7220 */ /* 0x000fe20000410000 */
[----:B------:R-:W-:-:S02]  /*f120*/  HADD2.F32 R40, -RZ, R46.H0_H0 ;  /* 0x2000002eff287230 */ /* 0x000fc40000004100 */
[----:B------:R-:W-:Y:S01]  /*f130*/  FMUL.FTZ R47, R47, R52 ;  /* 0x000000342f2f7220 */ /* 0x000fe20000410000 */
[----:B------:R-:W-:Y:S01]  /*f140*/  FMUL.FTZ R42, R42, R55 ;  /* 0x000000372a2a7220 */ /* 0x000fe20000410000 */
[----:B------:R-:W-:Y:S02]  /*f150*/  F2FP.F16.E4M3.UNPACK_B R59, R59.H1 ;  /* 0x0000003bff3b723e */ /* 0x000fe400030006ff */
[----:B------:R-:W-:Y:S01]  /*f160*/  F2FP.F16.E4M3.UNPACK_B R53, R53.H1 ;  /* 0x00000035ff35723e */ /* 0x000fe200030006ff */
[C---:B------:R-:W-:Y:S01]  /*f170*/  FFMA.FTZ R58, R45.reuse, R58, R47 ;  /* 0x0000003a2d3a7223 */ /* 0x040fe2000001002f */
[----:B------:R-:W-:Y:S01]  /*f180*/  FFMA.FTZ R61, R40, R61, R42 ;  /* 0x0000003d283d7223 */ /* 0x000fe2000001002a */
[----:B------:R-:W-:Y:S01]  /*f190*/  HADD2.F32 R54, -RZ, R54.H1_H1 ;  /* 0x30000036ff367230 */ /* 0x000fe20000004100 */
[----:B------:R-:W-:Y:S01]  /*f1a0*/  F2FP.F16.E4M3.UNPACK_B R39, R39.H1 ;  /* 0x00000027ff27723e */ /* 0x000fe200030006ff */
[----:B------:R-:W-:Y:S02]  /*f1b0*/  HADD2.F32 R57, -RZ, R57.H1_H1 ;  /* 0x30000039ff397230 */ /* 0x000fe40000004100 */
[----:B------:R-:W-:Y:S01]  /*f1c0*/  FFMA.FTZ R60, R45, R52, -R60 ;  /* 0x000000342d3c7223 */ /* 0x000fe2000001083c */
[----:B------:R-:W-:-:S02]  /*f1d0*/  HADD2.F32 R49, -RZ, R49.H1_H1 ;  /* 0x30000031ff317230 */ /* 0x000fc40000004100 */
[----:B------:R-:W-:Y:S02]  /*f1e0*/  HADD2.F32 R47, -RZ, R59.H0_H0 ;  /* 0x2000003bff2f7230 */ /* 0x000fe40000004100 */
[----:B------:R-:W-:Y:S02]  /*f1f0*/  HADD2.F32 R42, -RZ, R50.H0_H0 ;  /* 0x20000032ff2a7230 */ /* 0x000fe40000004100 */
[----:B------:R-:W-:Y:S02]  /*f200*/  HADD2.F32 R45, -RZ, R53.H0_H0 ;  /* 0x20000035ff2d7230 */ /* 0x000fe40000004100 */
[----:B------:R-:W-:Y:S01]  /*f210*/  FFMA.FTZ R63, R40, R55, -R63 ;  /* 0x00000037283f7223 */ /* 0x000fe2000001083f */
[C---:B------:R-:W-:Y:S01]  /*f220*/  FMUL.FTZ R55, R49.reuse, R57 ;  /* 0x0000003931377220 */ /* 0x040fe20000410000 */
[----:B------:R-:W-:Y:S01]  /*f230*/  FMUL.FTZ R52, R49, R54 ;  /* 0x0000003631347220 */ /* 0x000fe20000410000 */
[----:B------:R-:W-:Y:S02]  /*f240*/  HADD2.F32 R46, -RZ, R46.H1_H1 ;  /* 0x3000002eff2e7230 */ /* 0x000fe40000004100 */
[----:B------:R-:W-:Y:S01]  /*f250*/  FMUL.FTZ R49, R42, R47 ;  /* 0x0000002f2a317220 */ /* 0x000fe20000410000 */
[----:B------:R-:W-:-:S02]  /*f260*/  HADD2.F32 R40, -RZ, R39.H0_H0 ;  /* 0x20000027ff287230 */ /* 0x000fc40000004100 */
[----:B------:R-:W-:Y:S01]  /*f270*/  FMUL.FTZ R42, R42, R45 ;  /* 0x0000002d2a2a7220 */ /* 0x000fe20000410000 */
[----:B------:R-:W-:-:S03]  /*f280*/  FFMA.FTZ R64, R46, R57, R52 ;  /* 0x000000392e407223 */ /* 0x000fc60000010034 */
[C---:B------:R-:W-:Y:S01]  /*f290*/  FFMA.FTZ R65, R40.reuse, R47, R42 ;  /* 0x0000002f28417223 */ /* 0x040fe2000001002a */
[----:B------:R-:W-:Y:S01]  /*f2a0*/  FFMA.FTZ R57, R40, R45, -R49 ;  /* 0x0000002d28397223 */ /* 0x000fe20000010831 */
[----:B------:R-:W-:Y:S02]  /*f2b0*/  F2FP.F16.E4M3.UNPACK_B R47, R56.H1 ;  /* 0x00000038ff2f723e */ /* 0x000fe400030006ff */
[----:B------:R-:W-:Y:S01]  /*f2c0*/  F2FP.F16.E4M3.UNPACK_B R45, R51.H1 ;  /* 0x00000033ff2d723e */ /* 0x000fe200030006ff */
[----:B------:R-:W-:Y:S01]  /*f2d0*/  HADD2.F32 R53, -RZ, R53.H1_H1 ;  /* 0x30000035ff357230 */ /* 0x000fe20000004100 */
[-C--:B------:R-:W-:Y:S01]  /*f2e0*/  F2FP.F16.E4M3.UNPACK_B R37, R36.reuse ;  /* 0x00000024ff25723e */ /* 0x080fe200020006ff */
[----:B------:R-:W-:Y:S01]  /*f2f0*/  HADD2.F32 R59, -RZ, R59.H1_H1 ;  /* 0x3000003bff3b7230 */ /* 0x000fe20000004100 */
[----:B------:R-:W-:Y:S01]  /*f300*/  F2FP.F16.E4M3.UNPACK_B R36, R36.H1 ;  /* 0x00000024ff24723e */ /* 0x000fe200030006ff */
[----:B------:R-:W-:Y:S02]  /*f310*/  HADD2.F32 R50, -RZ, R50.H1_H1 ;  /* 0x30000032ff327230 */ /* 0x000fe40000004100 */
[----:B------:R-:W-:Y:S01]  /*f320*/  FFMA.FTZ R62, R46, R54, -R55 ;  /* 0x000000362e3e7223 */ /* 0x000fe20000010837 */
[----:B------:R-:W-:-:S02]  /*f330*/  HADD2.F32 R49, -RZ, R47.H0_H0 ;  /* 0x2000002fff317230 */ /* 0x000fc40000004100 */
[----:B------:R-:W-:Y:S02]  /*f340*/  HADD2.F32 R42, -RZ, R43.H0_H0 ;  /* 0x2000002bff2a7230 */ /* 0x000fe40000004100 */
[----:B------:R-:W-:Y:S02]  /*f350*/  HADD2.F32 R46, -RZ, R45.H0_H0 ;  /* 0x2000002dff2e7230 */ /* 0x000fe40000004100 */
[C---:B------:R-:W-:Y:S01]  /*f360*/  FMUL.FTZ R55, R50.reuse, R59 ;  /* 0x0000003b32377220 */ /* 0x040fe20000410000 */
[----:B------:R-:W-:Y:S02]  /*f370*/  HADD2.F32 R40, -RZ, R39.H1_H1 ;  /* 0x30000027ff287230 */ /* 0x000fe40000004100 */
[----:B------:R-:W-:Y:S01]  /*f380*/  FMUL.FTZ R52, R50, R53 ;  /* 0x0000003532347220 */ /* 0x000fe20000410000 */
[----:B------:R-:W-:Y:S02]  /*f390*/  HADD2.F32 R39, -RZ, R36.H0_H0 ;  /* 0x20000024ff277230 */ /* 0x000fe40000004100 */
[----:B------:R-:W-:Y:S01]  /*f3a0*/  FMUL.FTZ R50, R42, R49 ;  /* 0x000000312a327220 */ /* 0x000fe20000410000 */
[----:B------:R-:W-:-:S02]  /*f3b0*/  HADD2.F32 R47, -RZ, R47.H1_H1 ;  /* 0x3000002fff2f7230 */ /* 0x000fc40000004100 */
[----:B------:R-:W-:Y:S01]  /*f3c0*/  FMUL.FTZ R42, R42, R46 ;  /* 0x0000002e2a2a7220 */ /* 0x000fe20000410000 */
[----:B------:R-:W-:Y:S01]  /*f3d0*/  HADD2.F32 R43, -RZ, R43.H1_H1 ;  /* 0x3000002bff2b7230 */ /* 0x000fe20000004100 */
[----:B------:R-:W-:Y:S01]  /*f3e0*/  F2FP.F16.E4M3.UNPACK_B R56, R56 ;  /* 0x00000038ff38723e */ /* 0x000fe200020006ff */
[----:B------:R-:W-:Y:S02]  /*f3f0*/  HADD2.F32 R45, -RZ, R45.H1_H1 ;  /* 0x3000002dff2d7230 */ /* 0x000fe40000004100 */
[C---:B------:R-:W-:Y:S01]  /*f400*/  FFMA.FTZ R66, R40.reuse, R53, -R55 ;  /* 0x0000003528427223 */ /* 0x040fe20000010837 */
[----:B------:R-:W-:Y:S01]  /*f410*/  FFMA.FTZ R68, R40, R59, R52 ;  /* 0x0000003b28447223 */ /* 0x000fe20000010034 */
[----:B------:R-:W-:Y:S02]  /*f420*/  HADD2.F32 R36, -RZ, R36.H1_H1 ;  /* 0x30000024ff247230 */ /* 0x000fe40000004100 */
[C---:B------:R-:W-:Y:S01]  /*f430*/  FFMA.FTZ R50, R39.reuse, R46, -R50 ;  /* 0x0000002e27327223 */ /* 0x040fe20000010832 */
[----:B------:R-:W-:Y:S01]  /*f440*/  FFMA.FTZ R49, R39, R49, R42 ;  /* 0x0000003127317223 */ /* 0x000fe2000001002a */
[----:B------:R-:W-:Y:S01]  /*f450*/  F2FP.F16.E4M3.UNPACK_B R51, R51 ;  /* 0x00000033ff33723e */ /* 0x000fe200020006ff */
[C---:B------:R-:W-:Y:S01]  /*f460*/  FMUL.FTZ R53, R43.reuse, R47 ;  /* 0x0000002f2b357220 */ /* 0x040fe20000410000 */
[----:B------:R-:W-:Y:S01]  /*f470*/  FMUL.FTZ R40, R43, R45 ;  /* 0x0000002d2b287220 */ /* 0x000fe20000410000 */
[----:B------:R-:W-:-:S02]  /*f480*/  HADD2.F32 R42, -RZ, R56.H0_H0 ;  /* 0x20000038ff2a7230 */ /* 0x000fc40000004100 */
[----:B------:R-:W-:Y:S02]  /*f490*/  HADD2.F32 R39, -RZ, R41.H0_H0 ;  /* 0x20000029ff277230 */ /* 0x000fe40000004100 */
[C---:B------:R-:W-:Y:S01]  /*f4a0*/  FFMA.FTZ R53, R36.reuse, R45, -R53 ;  /* 0x0000002d24357223 */ /* 0x040fe20000010835 */
[----:B------:R-:W-:Y:S01]  /*f4b0*/  FFMA.FTZ R52, R36, R47, R40 ;  /* 0x0000002f24347223 */ /* 0x000fe20000010028 */
[----:B------:R-:W-:Y:S02]  /*f4c0*/  HADD2.F32 R40, -RZ, R51.H0_H0 ;  /* 0x20000033ff287230 */ /* 0x000fe40000004100 */
[----:B------:R-:W-:Y:S02]  /*f4d0*/  HADD2.F32 R36, -RZ, R37.H0_H0 ;  /* 0x20000025ff247230 */ /* 0x000fe40000004100 */
[----:B------:R-:W-:Y:S01]  /*f4e0*/  FMUL.FTZ R43, R39, R42 ;  /* 0x0000002a272b7220 */ /* 0x000fe20000410000 */
[----:B------:R-:W-:Y:S02]  /*f4f0*/  HADD2.F32 R56, -RZ, R56.H1_H1 ;  /* 0x30000038ff387230 */ /* 0x000fe40000004100 */
[----:B------:R-:W-:-:S02]  /*f500*/  HADD2.F32 R41, -RZ, R41.H1_H1 ;  /* 0x30000029ff297230 */ /* 0x000fc40000004100 */
[-C--:B------:R-:W-:Y:S01]  /*f510*/  FMUL.FTZ R39, R39, R40.reuse ;  /* 0x0000002827277220 */ /* 0x080fe20000410000 */
[C---:B------:R-:W-:Y:S01]  /*f520*/  FFMA.FTZ R45, R36.reuse, R40, -R43 ;  /* 0x00000028242d7223 */ /* 0x040fe2000001082b */
[----:B------:R-:W-:Y:S01]  /*f530*/  HADD2.F32 R40, -RZ, R51.H1_H1 ;  /* 0x30000033ff287230 */ /* 0x000fe20000004100 */
[----:B------:R-:W-:Y:S01]  /*f540*/  F2FP.F16.E4M3.UNPACK_B R43, R6.H1 ;  /* 0x00000006ff2b723e */ /* 0x000fe200030006ff */
[----:B------:R-:W-:Y:S02]  /*f550*/  HADD2.F32 R37, -RZ, R37.H1_H1 ;  /* 0x30000025ff257230 */ /* 0x000fe40000004100 */
[C---:B------:R-:W-:Y:S01]  /*f560*/  FMUL.FTZ R46, R41.reuse, R56 ;  /* 0x00000038292e7220 */ /* 0x040fe20000410000 */
[----:B------:R-:W-:Y:S01]  /*f570*/  FFMA.FTZ R42, R36, R42, R39 ;  /* 0x0000002a242a7223 */ /* 0x000fe20000010027 */
[----:B------:R-:W-:Y:S01]  /*f580*/  F2FP.F16.E4M3.UNPACK_B R4, R38 ;  /* 0x00000026ff04723e */ /* 0x000fe200020006ff */
[----:B------:R-:W-:Y:S01]  /*f590*/  FMUL.FTZ R41, R41, R40 ;  /* 0x0000002829297220 */ /* 0x000fe20000410000 */
[----:B------:R-:W-:Y:S01]  /*f5a0*/  F2FP.F16.E4M3.UNPACK_B R36, R20.H1 ;  /* 0x00000014ff24723e */ /* 0x000fe200030006ff */
[----:B------:R-:W-:Y:S01]  /*f5b0*/  FFMA.FTZ R46, R37, R40, -R46 ;  /* 0x00000028252e7223 */ /* 0x000fe2000001082e */
[----:B------:R-:W-:Y:S01]  /*f5c0*/  F2FP.F16.E4M3.UNPACK_B R38, R38.H1 ;  /* 0x00000026ff26723e */ /* 0x000fe200030006ff */
[----:B------:R-:W-:-:S02]  /*f5d0*/  HADD2.F32 R40, -RZ, R43.H0_H0 ;  /* 0x2000002bff287230 */ /* 0x000fc40000004100 */
[----:B------:R-:W-:Y:S02]  /*f5e0*/  HADD2.F32 R39, -RZ, R48.H0_H0 ;  /* 0x20000030ff277230 */ /* 0x000fe40000004100 */
[----:B------:R-:W-:Y:S01]  /*f5f0*/  FFMA.FTZ R47, R37, R56, R41 ;  /* 0x00000038252f7223 */ /* 0x000fe20000010029 */
[--C-:B------:R-:W-:Y:S02]  /*f600*/  HADD2.F32 R37, -RZ, R36.reuse.H0_H0 ;  /* 0x20000024ff257230 */ /* 0x100fe40000004100 */
[----:B------:R-:W-:Y:S02]  /*f610*/  HADD2.F32 R41, -RZ, R36.H1_H1 ;  /* 0x30000024ff297230 */ /* 0x000fe40000004100 */
[----:B------:R-:W-:Y:S01]  /*f620*/  FMUL.FTZ R51, R39, R40 ;  /* 0x0000002827337220 */ /* 0x000fe20000410000 */
[----:B------:R-:W-:Y:S02]  /*f630*/  HADD2.F32 R36, -RZ, R38.H0_H0 ;  /* 0x20000026ff247230 */ /* 0x000fe40000004100 */
[----:B------:R-:W-:-:S02]  /*f640*/  HADD2.F32 R43, -RZ, R43.H1_H1 ;  /* 0x3000002bff2b7230 */ /* 0x000fc40000004100 */
[----:B------:R-:W-:Y:S02]  /*f650*/  HADD2.F32 R48, -RZ, R48.H1_H1 ;  /* 0x30000030ff307230 */ /* 0x000fe40000004100 */
[-C--:B------:R-:W-:Y:S01]  /*f660*/  FMUL.FTZ R39, R39, R37.reuse ;  /* 0x0000002527277220 */ /* 0x080fe20000410000 */
[----:B------:R-:W-:Y:S01]  /*f670*/  FFMA.FTZ R51, R36, R37, -R51 ;  /* 0x0000002524337223 */ /* 0x000fe20000010833 */
[----:B------:R-:W-:Y:S01]  /*f680*/  HADD2.F32 R38, -RZ, R38.H1_H1 ;  /* 0x30000026ff267230 */ /* 0x000fe20000004100 */
[----:B------:R-:W-:Y:S01]  /*f690*/  F2FP.F16.E4M3.UNPACK_B R20, R20 ;  /* 0x00000014ff14723e */ /* 0x000fe200020006ff */
[C---:B------:R-:W-:Y:S01]  /*f6a0*/  FMUL.FTZ R37, R48.reuse, R43 ;  /* 0x0000002b30257220 */ /* 0x040fe20000410000 */
[----:B------:R-:W-:Y:S01]  /*f6b0*/  F2FP.F16.E4M3.UNPACK_B R6, R6 ;  /* 0x00000006ff06723e */ /* 0x000fe200020006ff */
[-C--:B------:R-:W-:Y:S01]  /*f6c0*/  FMUL.FTZ R54, R48, R41.reuse ;  /* 0x0000002930367220 */ /* 0x080fe20000410000 */
[----:B------:R-:W-:Y:S01]  /*f6d0*/  FFMA.FTZ R40, R36, R40, R39 ;  /* 0x0000002824287223 */ /* 0x000fe20000010027 */
[----:B------:R-:W-:Y:S01]  /*f6e0*/  FFMA.FTZ R48, R38, R41, -R37 ;  /* 0x0000002926307223 */ /* 0x000fe20000010825 */
[----:B------:R-:W-:-:S02]  /*f6f0*/  HADD2.F32 R37, -RZ, R20.H0_H0 ;  /* 0x20000014ff257230 */ /* 0x000fc40000004100 */
[----:B------:R-:W-:Y:S01]  /*f700*/  FFMA.FTZ R55, R38, R43, R54 ;  /* 0x0000002b26377223 */ /* 0x000fe20000010036 */
[----:B------:R-:W-:Y:S02]  /*f710*/  HADD2.F32 R36, -RZ, R20.H1_H1 ;  /* 0x30000014ff247230 */ /* 0x000fe40000004100 */
[--C-:B------:R-:W-:Y:S02]  /*f720*/  HADD2.F32 R39, -RZ, R6.reuse.H0_H0 ;  /* 0x20000006ff277230 */ /* 0x100fe40000004100 */
[--C-:B------:R-:W-:Y:S02]  /*f730*/  HADD2.F32 R20, -RZ, R7.reuse.H0_H0 ;  /* 0x20000007ff147230 */ /* 0x100fe40000004100 */
[----:B------:R-:W-:Y:S02]  /*f740*/  HADD2.F32 R38, -RZ, R6.H1_H1 ;  /* 0x30000006ff267230 */ /* 0x000fe40000004100 */
[----:B------:R-:W-:Y:S02]  /*f750*/  HADD2.F32 R7, -RZ, R7.H1_H1 ;  /* 0x30000007ff077230 */ /* 0x000fe40000004100 */
[----:B------:R-:W-:Y:S01]  /*f760*/  FMUL.FTZ R41, R20, R39 ;  /* 0x0000002714297220 */ /* 0x000fe20000410000 */
[----:B------:R-:W-:-:S02]  /*f770*/  HADD2.F32 R6, -RZ, R4.H0_H0 ;  /* 0x20000004ff067230 */ /* 0x000fc40000004100 */
[-C--:B------:R-:W-:Y:S01]  /*f780*/  FMUL.FTZ R20, R20, R37.reuse ;  /* 0x0000002514147220 */ /* 0x080fe20000410000 */
[----:B------:R-:W-:Y:S02]  /*f790*/  HADD2.F32 R4, -RZ, R4.H1_H1 ;  /* 0x30000004ff047230 */ /* 0x000fe40000004100 */
[C---:B------:R-:W-:Y:S01]  /*f7a0*/  FMUL.FTZ R43, R7.reuse, R38 ;  /* 0x00000026072b7220 */ /* 0x040fe20000410000 */
        /* <DEDUP_REMOVED lines=18> */
[----:B------:R-:W-:-:S02]  /*f8d0*/  F2FP.SATFINITE.E4M3.F32.PACK_AB_MERGE_C R27, R64, R61, R65 ;  /* 0x0000003d401b723e */ /* 0x000fc40004807041 */
[----:B------:R-:W-:Y:S02]  /*f8e0*/  F2FP.SATFINITE.E4M3.F32.PACK_AB_MERGE_C R24, R47, R42, R49 ;  /* 0x0000002a2f18723e */ /* 0x000fe40004807031 */
[----:B------:R-:W-:Y:S01]  /*f8f0*/  F2FP.SATFINITE.E4M3.F32.PACK_AB_MERGE_C R26, R37, R20, R40 ;  /* 0x00000014251a723e */ /* 0x000fe20004807028 */
[----:B------:R0:W-:Y:S04]  /*f900*/  STS.128 [R67+0x18400], R4 ;  /* 0x0184000443007388 */ /* 0x0001e80000000c00 */
[----:B------:R0:W-:Y:S02]  /*f910*/  STS.128 [R0+0x18400], R24 ;  /* 0x0184001800007388 */ /* 0x0001e40000000c00 */
.L_x_5329:
[----:B------:R-:W-:Y:S05]  /*f920*/  BSYNC B1 ;  /* 0x0000000000017941 */ /* 0x000fea0003800000 */
.L_x_5328:
[----:B------:R-:W-:Y:S04]  /*f930*/  BSSY B1, `(.L_x_5330) ;  /* 0x0000101000017945 */ /* 0x000fe80003800000 */
[----:B------:R-:W-:Y:S05]  /*f940*/  @P1 BRA `(.L_x_5331) ;  /* 0x0000000c00fc1947 */ /* 0x000fea0003800000 */
[----:B------:R-:W4:Y:S01]  /*f950*/  LDL R61, [R1+0x44] ;  /* 0x00004400013d7983 */ /* 0x000f220000100800 */
[----:B0----5:R-:W-:Y:S02]  /*f960*/  SHF.R.U32.HI R0, RZ, 0x8, R28 ;  /* 0x00000008ff007819 */ /* 0x021fe4000001161c */
[----:B------:R-:W-:Y:S02]  /*f970*/  LOP3.LUT R5, R28, 0xff, RZ, 0xc0, !PT ;  /* 0x000000ff1c057812 */ /* 0x000fe400078ec0ff */
[----:B------:R-:W-:Y:S02]  /*f980*/  LOP3.LUT R4, R0, 0xff, RZ, 0xc0, !PT ;  /* 0x000000ff00047812 */ /* 0x000fe400078ec0ff */
[----:B------:R-:W-:Y:S02]  /*f990*/  LEA.HI R0, R3, R213, RZ, 0x1c ;  /* 0x000000d503007211 */ /* 0x000fe400078fe0ff */
[----:B---3--:R-:W-:Y:S02]  /*f9a0*/  PRMT R37, R4, 0x7604, R5 ;  /* 0x0000760404257816 */ /* 0x008fe40000000005 */
[----:B------:R-:W-:-:S02]  /*f9b0*/  SHF.R.S32.HI R5, RZ, 0x1f, R0 ;  /* 0x0000001fff057819 */ /* 0x000fc40000011400 */
[----:B------:R-:W-:Y:S02]  /*f9c0*/  SHF.R.U32.HI R24, RZ, 0x8, R31 ;  /* 0x00000008ff187819 */ /* 0x000fe4000001161f */
[----:B------:R-:W-:Y:S01]  /*f9d0*/  LEA.HI R4, R5, R0, RZ, 0x2 ;  /* 0x0000000005047211 */ /* 0x000fe200078f10ff */
[----:B------:R-:W-:Y:S01]  /*f9e0*/  IMAD.SHL.U32 R0, R0, 0x10, RZ ;  /* 0x0000001000007824 */ /* 0x000fe200078e00ff */
[----:B--2---:R-:W-:Y:S02]  /*f9f0*/  LOP3.LUT R21, R31, 0xff, RZ, 0xc0, !PT ;  /* 0x000000ff1f157812 */ /* 0x004fe400078ec0ff */
[----:B------:R-:W-:Y:S01]  /*fa00*/  SHF.R.U32.HI R20, RZ, 0x8, R8 ;  /* 0x00000008ff147819 */ /* 0x000fe20000011608 */
[----:B------:R-:W-:Y:S01]  /*fa10*/  IMAD.SHL.U32 R4, R4, 0x800, RZ ;  /* 0x0000080004047824 */ /* 0x000fe200078e00ff */
[----:B------:R-:W-:Y:S02]  /*fa20*/  LOP3.LUT R5, R215, 0x30, R0, 0xf8, !PT ;  /* 0x00000030d7057812 */ /* 0x000fe400078ef800 */
[----:B------:R-:W-:-:S02]  /*fa30*/  LOP3.LUT R0, R24, 0xff, RZ, 0xc0, !PT ;  /* 0x000000ff18007812 */ /* 0x000fc400078ec0ff */
[----:B------:R-:W-:Y:S02]  /*fa40*/  SHF.R.U32.HI R6, RZ, 0x8, R29 ;  /* 0x00000008ff067819 */ /* 0x000fe4000001161d */
[----:B------:R-:W-:Y:S02]  /*fa50*/  LOP3.LUT R25, R8, 0xff, RZ, 0xc0, !PT ;  /* 0x000000ff08197812 */ /* 0x000fe400078ec0ff */
[----:B------:R-:W-:Y:S02]  /*fa60*/  LOP3.LUT R20, R20, 0xff, RZ, 0xc0, !PT ;  /* 0x000000ff14147812 */ /* 0x000fe400078ec0ff */
[----:B------:R-:W-:Y:S02]  /*fa70*/  PRMT R41, R0, 0x7604, R21 ;  /* 0x0000760400297816 */ /* 0x000fe40000000015 */
[----:B------:R-:W-:Y:S02]  /*fa80*/  LOP3.LUT R5, R5, R216, RZ, 0x3c, !PT ;  /* 0x000000d805057212 */ /* 0x000fe400078e3cff */
[----:B------:R-:W-:-:S02]  /*fa90*/  LOP3.LUT R4, R4, 0xffffe000, RZ, 0xc0, !PT ;  /* 0xffffe00004047812 */ /* 0x000fc400078ec0ff */
[----:B------:R-:W-:Y:S02]  /*faa0*/  SHF.R.U32.HI R0, RZ, 0x8, R9 ;  /* 0x00000008ff007819 */ /* 0x000fe40000011609 */
[----:B------:R-:W-:Y:S02]  /*fab0*/  LOP3.LUT R7, R29, 0xff, RZ, 0xc0, !PT ;  /* 0x000000ff1d077812 */ /* 0x000fe400078ec0ff */
[----:B------:R-:W-:Y:S02]  /*fac0*/  LOP3.LUT R6, R6, 0xff, RZ, 0xc0, !PT ;  /* 0x000000ff06067812 */ /* 0x000fe400078ec0ff */
[----:B------:R-:W-:Y:S02]  /*fad0*/  PRMT R45, R20, 0x7604, R25 ;  /* 0x00007604142d7816 */ /* 0x000fe40000000019 */
[----:B------:R-:W-:Y:S02]  /*fae0*/  IADD3 R21, R5, R217, R4 ;  /* 0x000000d905157210 */ /* 0x000fe40007ffe004 */
[----:B------:R-:W-:-:S02]  /*faf0*/  LOP3.LUT R25, R9, 0xff, RZ, 0xc0, !PT ;  /* 0x000000ff09197812 */ /* 0x000fc400078ec0ff */
[----:B------:R-:W-:Y:S02]  /*fb00*/  SHF.R.U32.HI R24, RZ, 0x8, R11 ;  /* 0x00000008ff187819 */ /* 0x000fe4000001160b */
[----:B------:R-:W-:Y:S02]  /*fb10*/  LOP3.LUT R0, R0, 0xff, RZ, 0xc0, !PT ;  /* 0x000000ff00007812 */ /* 0x000fe400078ec0ff */
[----:B------:R-:W-:Y:S02]  /*fb20*/  SHF.R.U32.HI R20, RZ, 0x8, R10 ;  /* 0x00000008ff147819 */ /* 0x000fe4000001160a */
[----:B------:R-:W-:Y:S02]  /*fb30*/  PRMT R36, R6, 0x7604, R7 ;  /* 0x0000760406247816 */ /* 0x000fe40000000007 */
[----:B------:R-:W-:Y:S02]  /*fb40*/  SHF.R.U32.HI R6, RZ, 0x8, R30 ;  /* 0x00000008ff067819 */ /* 0x000fe4000001161e */
[----:B------:R-:W-:-:S02]  /*fb50*/  LOP3.LUT R27, R10, 0xff, RZ, 0xc0, !PT ;  /* 0x000000ff0a1b7812 */ /* 0x000fc400078ec0ff */
[----:B------:R-:W-:Y:S02]  /*fb60*/  LOP3.LUT R24, R24, 0xff, RZ, 0xc0, !PT ;  /* 0x000000ff18187812 */ /* 0x000fe400078ec0ff */
[----:B------:R-:W-:Y:S01]  /*fb70*/  PRMT R49, R0, 0x7604, R25 ;  /* 0x0000760400317816 */ /* 0x000fe20000000019 */
[----:B------:R-:W-:Y:S01]  /*fb80*/  IMAD.IADD R0, R16, 0x1, R21 ;  /* 0x0000000110007824 */ /* 0x000fe200078e0215 */
[----:B------:R-:W-:Y:S02]  /*fb90*/  LOP3.LUT R20, R20, 0xff, RZ, 0xc0, !PT ;  /* 0x000000ff14147812 */ /* 0x000fe400078ec0ff */
[----:B------:R-:W-:Y:S02]  /*fba0*/  LOP3.LUT R43, R11, 0xff, RZ, 0xc0, !PT ;  /* 0x000000ff0b2b7812 */ /* 0x000fe400078ec0ff */
[----:B------:R-:W-:Y:S02]  /*fbb0*/  LOP3.LUT R7, R30, 0xff, RZ, 0xc0, !PT ;  /* 0x000000ff1e077812 */ /* 0x000fe400078ec0ff */
[----:B------:R-:W-:-:S02]  /*fbc0*/  LOP3.LUT R6, R6, 0xff, RZ, 0xc0, !PT ;  /* 0x000000ff06067812 */ /* 0x000fc400078ec0ff */
[----:B------:R-:W-:Y:S02]  /*fbd0*/  PRMT R51, R20, 0x7604, R27 ;  /* 0x0000760414337816 */ /* 0x000fe4000000001b */
[----:B------:R-:W-:Y:S02]  /*fbe0*/  PRMT R53, R24, 0x7604, R43 ;  /* 0x0000760418357816 */ /* 0x000fe4000000002b */
[----:B------:R-:W0:Y:S01]  /*fbf0*/  LDS.128 R24, [R0+0x18400] ;  /* 0x0184000000187984 */ /* 0x000e220000000c00 */
[----:B----4-:R-:W-:Y:S02]  /*fc00*/  PRMT R39, R6, 0x7604, R7 ;  /* 0x0000760406277816 */ /* 0x010fe40000000007 */
        /* <DEDUP_REMOVED lines=13> */
[----:B------:R-:W-:Y:S02]  /*fce0*/  SHF.R.U32.HI R38, RZ, 0x10, R10 ;  /* 0x00000010ff267819 */ /* 0x000fe4000001160a */
[----:B------:R-:W-:-:S02]  /*fcf0*/  PRMT R49, R36, 0x7054, R49 ;  /* 0x0000705424317816 */ /* 0x000fc40000000031 */
[----:B------:R-:W-:Y:S02]  /*fd00*/  LOP3.LUT R40, R40, 0xff, RZ, 0xc0, !PT ;  /* 0x000000ff28287812 */ /* 0x000fe400078ec0ff */
[----:B------:R-:W-:Y:S02]  /*fd10*/  LOP3.LUT R20, R20, 0xff, RZ, 0xc0, !PT ;  /* 0x000000ff14147812 */ /* 0x000fe400078ec0ff */
[----:B------:R-:W-:Y:S02]  /*fd20*/  LOP3.LUT R38, R38, 0xff, RZ, 0xc0, !PT ;  /* 0x000000ff26267812 */ /* 0x000fe400078ec0ff */
[----:B------:R-:W-:Y:S02]  /*fd30*/  LOP3.LUT R49, R49, 0xff000000, R9, 0xf8, !PT ;  /* 0xff00000031317812 */ /* 0x000fe400078ef809 */
[----:B------:R-:W-:Y:S02]  /*fd40*/  PRMT R43, R40, 0x7054, R41 ;  /* 0x00007054282b7816 */ /* 0x000fe40000000029 */
[----:B------:R-:W-:-:S02]  /*fd50*/  PRMT R47, R20, 0x7054, R45 ;  /* 0x00007054142f7816 */ /* 0x000fc4000000002d */
[----:B------:R-:W-:Y:S02]  /*fd60*/  PRMT R51, R38, 0x7054, R51 ;  /* 0x0000705426337816 */ /* 0x000fe40000000033 */
[----:B------:R-:W-:Y:S02]  /*fd70*/  LOP3.LUT R41, R21, 0xff000000, R29, 0xf8, !PT ;  /* 0xff00000015297812 */ /* 0x000fe400078ef81d */
[----:B------:R-:W-:Y:S02]  /*fd80*/  F2FP.F16.E4M3.UNPACK_B R48, R49 ;  /* 0x00000031ff30723e */ /* 0x000fe400020006ff */
[----:B0-----:R-:W-:Y:S02]  /*fd90*/  F2FP.F16.E4M3.UNPACK_B R36, R25 ;  /* 0x00000019ff24723e */ /* 0x001fe400020006ff */
[----:B------:R-:W-:Y:S01]  /*fda0*/  SHF.R.U32.HI R40, RZ, 0x10, R11 ;  /* 0x00000010ff287819 */ /* 0x000fe2000001160b */
[----:B------:R-:W-:Y:S01]  /*fdb0*/  HADD2.F32 R50, -RZ, R48.H0_H0 ;  /* 0x20000030ff327230 */ /* 0x000fe20000004100 */
[----:B------:R-:W-:-:S02]  /*fdc0*/  LOP3.LUT R47, R47, 0xff000000, R8, 0xf8, !PT ;  /* 0xff0000002f2f7812 */ /* 0x000fc400078ef808 */
[----:B------:R-:W-:Y:S01]  /*fdd0*/  LOP3.LUT R8, R51, 0xff000000, R10, 0xf8, !PT ;  /* 0xff00000033087812 */ /* 0x000fe200078ef80a */
[----:B------:R-:W-:Y:S01]  /*fde0*/  HADD2.F32 R51, -RZ, R48.H1_H1 ;  /* 0x30000030ff337230 */ /* 0x000fe20000004100 */
[----:B------:R-:W-:Y:S02]  /*fdf0*/  F2FP.F16.E4M3.UNPACK_B R42, R41 ;  /* 0x00000029ff2a723e */ /* 0x000fe400020006ff */
[----:B------:R-:W-:Y:S02]  /*fe00*/  LOP3.LUT R40, R40, 0xff, RZ, 0xc0, !PT ;  /* 0x000000ff28287812 */ /* 0x000fe400078ec0ff */
[----:B------:R-:W-:Y:S01]  /*fe10*/  LOP3.LUT R20, R39, 0xff000000, R30, 0xf8, !PT ;  /* 0xff00000027147812 */ /* 0x000fe200078ef81e */
[--C-:B------:R-:W-:Y:S01]  /*fe20*/  HADD2.F32 R46, -RZ, R42.reuse.H0_H0 ;  /* 0x2000002aff2e7230 */ /* 0x100fe20000004100 */
[----:B------:R-:W-:Y:S01]  /*fe30*/  LOP3.LUT R45, R43, 0xff000000, R31, 0xf8, !PT ;  /* 0xff0000002b2d7812 */ /* 0x000fe200078ef81f */
[----:B------:R-:W-:Y:S01]  /*fe40*/  HADD2.F32 R43, -RZ, R42.H1_H1 ;  /* 0x3000002aff2b7230 */ /* 0x000fe20000004100 */
[----:B------:R-:W-:-:S02]  /*fe50*/  F2FP.F16.E4M3.UNPACK_B R38, R27 ;  /* 0x0000001bff26723e */ /* 0x000fc400020006ff */
[----:B------:R-:W-:Y:S02]  /*fe60*/  F2FP.F16.E4M3.UNPACK_B R39, R27.H1 ;  /* 0x0000001bff27723e */ /* 0x000fe400030006ff */
[----:B------:R-:W-:Y:S02]  /*fe70*/  PRMT R53, R40, 0x7054, R53 ;  /* 0x0000705428357816 */ /* 0x000fe40000000035 */
[-C--:B------:R-:W-:Y:S02]  /*fe80*/  F2FP.F16.E4M3.UNPACK_B R27, R24.reuse ;  /* 0x00000018ff1b723e */ /* 0x080fe400020006ff */
[----:B------:R-:W-:Y:S02]  /*fe90*/  F2FP.F16.E4M3.UNPACK_B R31, R24.H1 ;  /* 0x00000018ff1f723e */ /* 0x000fe400030006ff */
[----:B------:R-:W-:Y:S02]  /*fea0*/  LOP3.LUT R40, R37, 0xff000000, R28, 0xf8, !PT ;  /* 0xff00000025287812 */ /* 0x000fe400078ef81c */
[----:B------:R-:W-:-:S02]  /*feb0*/  F2FP.F16.E4M3.UNPACK_B R37, R25.H1 ;  /* 0x00000019ff25723e */ /* 0x000fc400030006ff */
[----:B------:R-:W-:Y:S02]  /*fec0*/  F2FP.F16.E4M3.UNPACK_B R49, R49.H1 ;  /* 0x00000031ff31723e */ /* 0x000fe400030006ff */
[----:B------:R-:W-:Y:S02]  /*fed0*/  F2FP.F16.E4M3.UNPACK_B R41, R41.H1 ;  /* 0x00000029ff29723e */ /* 0x000fe400030006ff */
[----:B------:R-:W-:-:S03]  /*fee0*/  LOP3.LUT R53, R53, 0xff000000, R11, 0xf8, !PT ;  /* 0xff00000035357812 */ /* 0x000fc600078ef80b */
[----:B------:R-:W-:Y:S01]  /*fef0*/  HADD2.F32 R42, -RZ, R41.H0_H0 ;  /* 0x20000029ff2a7230 */ /* 0x000fe20000004100 */
[----:B------:R-:W0:Y:S02]  /*ff00*/  LDS.128 R4, [R61+0x18400] ;  /* 0x018400003d047984 */ /* 0x000e240000000c00 */
[-C--:B0-----:R-:W-:Y:S02]  /*ff10*/  F2FP.F16.E4M3.UNPACK_B R10, R5.reuse ;  /* 0x00000005ff0a723e */ /* 0x081fe400020006ff */
[----:B------:R-:W-:Y:S01]  /*ff20*/  F2FP.F16.E4M3.UNPACK_B R21, R5.H1 ;  /* 0x00000005ff15723e */ /* 0x000fe200030006ff */
[----:B------:R-:W-:Y:S01]  /*ff30*/  HADD2.F32 R5, -RZ, R36.H0_H0 ;  /* 0x20000024ff057230 */ /* 0x000fe20000004100 */
[-C--:B------:R-:W-:Y:S01]  /*ff40*/  F2FP.F16.E4M3.UNPACK_B R29, R7.reuse ;  /* 0x00000007ff1d723e */ /* 0x080fe200020006ff */
[----:B------:R-:W-:Y:S01]  /*ff50*/  HADD2.F32 R9, -RZ, R10.H0_H0 ;  /* 0x2000000aff097230 */ /* 0x000fe20000004100 */
[----:B------:R-:W-:Y:S01]  /*ff60*/  F2FP.F16.E4M3.UNPACK_B R30, R7.H1 ;  /* 0x00000007ff1e723e */ /* 0x000fe200030006ff */
[----:B------:R-:W-:-:S02]  /*ff70*/  HADD2.F32 R36, -RZ, R36.H1_H1 ;  /* 0x30000024ff247230 */ /* 0x000fc40000004100 */
[C---:B------:R-:W-:Y:S01]  /*ff80*/  FMUL.FTZ R24, R5.reuse, R50 ;  /* 0x0000003205187220 */ /* 0x040fe20000410000 */
[----:B------:R-:W-:Y:S01]  /*ff90*/  FMUL.FTZ R25, R5, R46 ;  /* 0x0000002e05197220 */ /* 0x000fe20000410000 */
[----:B------:R-:W-:Y:S02]  /*ffa0*/  F2FP.F16.E4M3.UNPACK_B R11, R4.H1 ;  /* 0x00000004ff0b723e */ /* 0x000fe400030006ff */
[C---:B------:R-:W-:Y:S01]  /*ffb0*/  FFMA.FTZ R5, R9.reuse, R46, -R24 ;  /* 0x0000002e09057223 */ /* 0x040fe20000010818 */
[----:B------:R-:W-:Y:S02]  /*ffc0*/  HADD2.F32 R24, -RZ, R10.H1_H1 ;  /* 0x3000000aff187230 */ /* 0x000fe40000004100 */
[----:B------:R-:W-:Y:S01]  /*ffd0*/  FFMA.FTZ R9, R9, R50, R25 ;  /* 0x0000003209097223 */ /* 0x000fe20000010019 */
[----:B------:R-:W-:Y:S02]  /*ffe0*/  HADD2.F32 R46, -RZ, R49.H0_H0 ;  /* 0x20000031ff2e7230 */ /* 0x000fe40000004100 */
[----:B------:R-:W-:Y:S01]  /*fff0*/  FMUL.FTZ R55, R36, R51 ;  /* 0x0000003324377220 */ /* 0x000fe20000410000 */
[----:B------:R-:W-:-:S02]  /*10000*/  HADD2.F32 R10, -RZ, R37.H0_H0 ;  /* 0x20000025ff0a7230 */ /* 0x000fc40000004100 */
[-C--:B------:R-:W-:Y:S01]  /*10010*/  FMUL.FTZ R36, R36, R43.reuse ;  /* 0x0000002b24247220 */ /* 0x080fe20000410000 */
[----:B------:R-:W-:Y:S01]  /*10020*/  HADD2.F32 R25, -RZ, R21.H0_H0 ;  /* 0x20000015ff197230 */ /* 0x000fe20000004100 */
[----:B------:R-:W-:Y:S01]  /*10030*/  F2FP.F16.E4M3.UNPACK_B R7, R4 ;  /* 0x00000004ff07723e */ /* 0x000fe200020006ff */
[----:B------:R-:W-:Y:S02]  /*10040*/  HADD2.F32 R37, -RZ, R37.H1_H1 ;  /* 0x30000025ff257230 */ /* 0x000fe40000004100 */
[C---:B------:R-:W-:Y:S01]  /*10050*/  FMUL.FTZ R48, R10.reuse, R46 ;  /* 0x0000002e0a307220 */ /* 0x040fe20000410000 */
[-C--:B------:R-:W-:Y:S01]  /*10060*/  FMUL.FTZ R57, R10, R42.reuse ;  /* 0x0000002a0a397220 */ /* 0x080fe20000410000 */
[C---:B------:R-:W-:Y:S01]  /*10070*/  FFMA.FTZ R10, R24.reuse, R43, -R55 ;  /* 0x0000002b180a7223 */ /* 0x040fe20000010837 */
[----:B------:R-:W-:Y:S01]  /*10080*/  FFMA.FTZ R24, R24, R51, R36 ;  /* 0x0000003318187223 */ /* 0x000fe20000010024 */
[C---:B------:R-:W-:Y:S01]  /*10090*/  FFMA.FTZ R51, R25.reuse, R42, -R48 ;  /* 0x0000002a19337223 */ /* 0x040fe20000010830 */
[----:B------:R-:W-:Y:S01]  /*100a0*/  HADD2.F32 R42, -RZ, R41.H1_H1 ;  /* 0x30000029ff2a7230 */ /* 0x000fe20000004100 */
        /* <DEDUP_REMOVED lines=16> */
[----:B------:R-:W-:Y:S01]  /*101b0*/  FFMA.FTZ R52, R21, R42, -R50 ;  /* 0x0000002a15347223 */ /* 0x000fe20000010832 */
[----:B------:R-:W-:Y:S02]  /*101c0*/  HADD2.F32 R38, -RZ, R38.H1_H1 ;  /* 0x30000026ff267230 */ /* 0x000fe40000004100 */
[C---:B------:R-:W-:Y:S01]  /*101d0*/  FFMA.FTZ R56, R25.reuse, R43, -R56 ;  /* 0x0000002b19387223 */ /* 0x040fe20000010838 */
[----:B------:R-:W-:Y:S02]  /*101e0*/  HADD2.F32 R48, -RZ, R48.H1_H1 ;  /* 0x30000030ff307230 */ /* 0x000fe40000004100 */
[----:B------:R-:W-:Y:S01]  /*101f0*/  FFMA.FTZ R49, R25, R49, R36 ;  /* 0x0000003119317223 */ /* 0x000fe20000010024 */
        /* <DEDUP_REMOVED lines=10> */
[C---:B------:R-:W-:Y:S01]  /*102a0*/  FMUL.FTZ R38, R25.reuse, R42 ;  /* 0x0000002a19267220 */ /* 0x040fe20000410000 */
[----:B------:R-:W-:Y:S01]  /*102b0*/  F2FP.F16.E4M3.UNPACK_B R37, R47.H1 ;  /* 0x0000002fff25723e */ /* 0x000fe200030006ff */
[----:B------:R-:W-:Y:S01]  /*102c0*/  FMUL.FTZ R25, R25, R36 ;  /* 0x0000002419197220 */ /* 0x000fe20000410000 */
[----:B------:R-:W-:Y:S01]  /*102d0*/  F2FP.F16.E4M3.UNPACK_B R29, R40.H1 ;  /* 0x00000028ff1d723e */ /* 0x000fe200030006ff */
[----:B------:R-:W-:Y:S01]  /*102e0*/  FFMA.FTZ R59, R21, R36, -R38 ;  /* 0x00000024153b7223 */ /* 0x000fe20000010826 */
[----:B------:R-:W-:-:S02]  /*102f0*/  HADD2.F32 R53, -RZ, R53.H1_H1 ;  /* 0x30000035ff357230 */ /* 0x000fc40000004100 */
[----:B------:R-:W-:Y:S01]  /*10300*/  FFMA.FTZ R60, R21, R42, R25 ;  /* 0x0000002a153c7223 */ /* 0x000fe20000010019 */
[----:B------:R-:W-:Y:S01]  /*10310*/  HADD2.F32 R39, -RZ, R39.H1_H1 ;  /* 0x30000027ff277230 */ /* 0x000fe20000004100 */
[----:B------:R-:W-:Y:S01]  /*10320*/  F2FP.F16.E4M3.UNPACK_B R47, R47 ;  /* 0x0000002fff2f723e */ /* 0x000fe200020006ff */
[----:B------:R-:W-:Y:S01]  /*10330*/  HADD2.F32 R38, -RZ, R37.H0_H0 ;  /* 0x20000025ff267230 */ /* 0x000fe20000004100 */
[----:B------:R-:W-:Y:S01]  /*10340*/  F2FP.F16.E4M3.UNPACK_B R40, R40 ;  /* 0x00000028ff28723e */ /* 0x000fe200020006ff */
[----:B------:R-:W-:Y:S02]  /*10350*/  HADD2.F32 R25, -RZ, R31.H0_H0 ;  /* 0x2000001fff197230 */ /* 0x000fe40000004100 */
[----:B------:R-:W-:Y:S01]  /*10360*/  FMUL.FTZ R41, R39, R53 ;  /* 0x0000003527297220 */ /* 0x000fe20000410000 */
[----:B------:R-:W-:Y:S01]  /*10370*/  HADD2.F32 R36, -RZ, R29.H0_H0 ;  /* 0x2000001dff247230 */ /* 0x000fe20000004100 */
[----:B------:R-:W-:Y:S01]  /*10380*/  F2FP.F16.E4M3.UNPACK_B R4, R6 ;  /* 0x00000006ff04723e */ /* 0x000fe200020006ff */
        /* <DEDUP_REMOVED lines=9> */
[C---:B------:R-:W-:Y:S01]  /*10420*/  FFMA.FTZ R41, R21.reuse, R38, R25 ;  /* 0x0000002615297223 */ /* 0x040fe20000010019 */
[----:B------:R-:W-:Y:S01]  /*10430*/  FFMA.FTZ R53, R30, R53, R46 ;  /* 0x000000351e357223 */ /* 0x000fe2000001002e */
[----:B------:R-:W-:Y:S02]  /*10440*/  HADD2.F32 R38, -RZ, R37.H1_H1 ;  /* 0x30000025ff267230 */ /* 0x000fe40000004100 */
[----:B------:R-:W-:Y:S01]  /*10450*/  FFMA.FTZ R39, R21, R36, -R42 ;  /* 0x0000002415277223 */ /* 0x000fe2000001082a */
[----:B------:R-:W-:Y:S01]  /*10460*/  HADD2.F32 R30, -RZ, R29.H1_H1 ;  /* 0x3000001dff1e7230 */ /* 0x000fe20000004100 */
[----:B------:R-:W-:Y:S01]  /*10470*/  F2FP.F16.E4M3.UNPACK_B R28, R6.H1 ;  /* 0x00000006ff1c723e */ /* 0x000fe200030006ff */
[----:B------:R-:W-:Y:S02]  /*10480*/  HADD2.F32 R36, -RZ, R47.H0_H0 ;  /* 0x2000002fff247230 */ /* 0x000fe40000004100 */
[----:B------:R-:W-:Y:S01]  /*10490*/  FMUL.FTZ R42, R31, R38 ;  /* 0x000000261f2a7220 */ /* 0x000fe20000410000 */
[----:B------:R-:W-:-:S02]  /*104a0*/  HADD2.F32 R21, -RZ, R27.H0_H0 ;  /* 0x2000001bff157230 */ /* 0x000fc40000004100 */
[-C--:B------:R-:W-:Y:S01]  /*104b0*/  FMUL.FTZ R31, R31, R30.reuse ;  /* 0x0000001e1f1f7220 */ /* 0x080fe20000410000 */
[----:B------:R-:W-:Y:S02]  /*104c0*/  HADD2.F32 R27, -RZ, R27.H1_H1 ;  /* 0x3000001bff1b7230 */ /* 0x000fe40000004100 */
[C---:B------:R-:W-:Y:S01]  /*104d0*/  FFMA.FTZ R48, R11.reuse, R30, -R42 ;  /* 0x0000001e0b307223 */ /* 0x040fe2000001082a */
[--C-:B------:R-:W-:Y:S02]  /*104e0*/  HADD2.F32 R30, -RZ, R40.reuse.H0_H0 ;  /* 0x20000028ff1e7230 */ /* 0x100fe40000004100 */
[----:B------:R-:W-:Y:S01]  /*104f0*/  FFMA.FTZ R50, R11, R38, R31 ;  /* 0x000000260b327223 */ /* 0x000fe2000001001f */
[----:B------:R-:W-:Y:S02]  /*10500*/  HADD2.F32 R11, -RZ, R7.H0_H0 ;  /* 0x20000007ff0b7230 */ /* 0x000fe40000004100 */
[----:B------:R-:W-:Y:S01]  /*10510*/  FMUL.FTZ R42, R21, R36 ;  /* 0x00000024152a7220 */ /* 0x000fe20000410000 */
[----:B------:R-:W-:Y:S01]  /*10520*/  HADD2.F32 R38, -RZ, R47.H1_H1 ;  /* 0x3000002fff267230 */ /* 0x000fe20000004100 */
[----:B------:R-:W-:Y:S01]  /*10530*/  F2FP.F16.E4M3.UNPACK_B R6, R26 ;  /* 0x0000001aff06723e */ /* 0x000fe200020006ff */
[----:B------:R-:W-:-:S02]  /*10540*/  HADD2.F32 R40, -RZ, R40.H1_H1 ;  /* 0x30000028ff287230 */ /* 0x000fc40000004100 */
[-C--:B------:R-:W-:Y:S01]  /*10550*/  FMUL.FTZ R46, R21, R30.reuse ;  /* 0x0000001e152e7220 */ /* 0x080fe20000410000 */
[----:B------:R-:W-:Y:S01]  /*10560*/  FFMA.FTZ R42, R11, R30, -R42 ;  /* 0x0000001e0b2a7223 */ /* 0x000fe2000001082a */
[----:B------:R-:W-:Y:S01]  /*10570*/  HADD2.F32 R7, -RZ, R7.H1_H1 ;  /* 0x30000007ff077230 */ /* 0x000fe20000004100 */
[----:B------:R-:W-:Y:S01]  /*10580*/  F2FP.F16.E4M3.UNPACK_B R26, R26.H1 ;  /* 0x0000001aff1a723e */ /* 0x000fe200030006ff */
[C---:B------:R-:W-:Y:S01]  /*10590*/  FMUL.FTZ R30, R27.reuse, R38 ;  /* 0x000000261b1e7220 */ /* 0x040fe20000410000 */
[----:B------:R-:W-:Y:S01]  /*105a0*/  F2FP.F16.E4M3.UNPACK_B R25, R8.H1 ;  /* 0x00000008ff19723e */ /* 0x000fe200030006ff */
[----:B------:R-:W-:Y:S01]  /*105b0*/  FMUL.FTZ R29, R27, R40 ;  /* 0x000000281b1d7220 */ /* 0x000fe20000410000 */
[----:B------:R-:W-:Y:S01]  /*105c0*/  F2FP.F16.E4M3.UNPACK_B R21, R20.H1 ;  /* 0x00000014ff15723e */ /* 0x000fe200030006ff */
[----:B------:R-:W-:Y:S01]  /*105d0*/  FFMA.FTZ R46, R11, R36, R46 ;  /* 0x000000240b2e7223 */ /* 0x000fe2000001002e */
[----:B------:R-:W-:Y:S01]  /*105e0*/  FFMA.FTZ R27, R7, R40, -R30 ;  /* 0x00000028071b7223 */ /* 0x000fe2000001081e */
[----:B------:R-:W-:-:S02]  /*105f0*/  HADD2.F32 R36, -RZ, R25.H0_H0 ;  /* 0x20000019ff247230 */ /* 0x000fc40000004100 */
[----:B------:R-:W-:Y:S01]  /*10600*/  FFMA.FTZ R29, R7, R38, R29 ;  /* 0x00000026071d7223 */ /* 0x000fe2000001001d */
[--C-:B------:R-:W-:Y:S01]  /*10610*/  HADD2.F32 R11, -RZ, R26.reuse.H0_H0 ;  /* 0x2000001aff0b7230 */ /* 0x100fe20000004100 */
[----:B------:R-:W-:Y:S01]  /*10620*/  F2FP.F16.E4M3.UNPACK_B R20, R20 ;  /* 0x00000014ff14723e */ /* 0x000fe200020006ff */
[----:B------:R-:W-:Y:S01]  /*10630*/  HADD2.F32 R30, -RZ, R21.H0_H0 ;  /* 0x20000015ff1e7230 */ /* 0x000fe20000004100 */
[----:B------:R-:W-:Y:S01]  /*10640*/  F2FP.F16.E4M3.UNPACK_B R8, R8 ;  /* 0x00000008ff08723e */ /* 0x000fe200020006ff */
        /* <DEDUP_REMOVED lines=15> */
[--C-:B------:R-:W-:Y:S01]  /*10740*/  HADD2.F32 R11, -RZ, R20.reuse.H0_H0 ;  /* 0x20000014ff0b7230 */ /* 0x100fe20000004100 */
[----:B------:R-:W-:Y:S01]  /*10750*/  F2FP.SATFINITE.E4M3.F32.PACK_AB_MERGE_C R5, R10, R5, R51 ;  /* 0x000000050a05723e */ /* 0x000fe20004807033 */
[----:B------:R-:W-:Y:S01]  /*10760*/  HADD2.F32 R21, -RZ, R20.H1_H1 ;  /* 0x30000014ff157230 */ /* 0x000fe20000004100 */
[----:B------:R-:W-:Y:S01]  /*10770*/  F2FP.SATFINITE.E4M3.F32.PACK_AB_MERGE_C R38, R43, R38, RZ ;  /* 0x000000262b26723e */ /* 0x000fe200048070ff */
[----:B------:R-:W-:Y:S01]  /*10780*/  HADD2.F32 R20, -RZ, R8.H0_H0 ;  /* 0x20000008ff147230 */ /* 0x000fe20000004100 */
[----:B------:R-:W-:Y:S01]  /*10790*/  F2FP.SATFINITE.E4M3.F32.PACK_AB_MERGE_C R40, R45, R40, RZ ;  /* 0x000000282d28723e */ /* 0x000fe200048070ff */
[----:B------:R-:W-:Y:S01]  /*107a0*/  HADD2.F32 R7, -RZ, R6.H0_H0 ;  /* 0x20000006ff077230 */ /* 0x000fe20000004100 */
[----:B------:R-:W-:Y:S01]  /*107b0*/  F2FP.SATFINITE.E4M3.F32.PACK_AB_MERGE_C R9, R24, R9, R54 ;  /* 0x000000091809723e */ /* 0x000fe20004807036 */
[----:B------:R-:W-:-:S02]  /*107c0*/  HADD2.F32 R25, -RZ, R8.H1_H1 ;  /* 0x30000008ff197230 */ /* 0x000fc40000004100 */
[----:B------:R-:W-:Y:S02]  /*107d0*/  HADD2.F32 R8, -RZ, R6.H1_H1 ;  /* 0x30000006ff087230 */ /* 0x000fe40000004100 */
[CC--:B------:R-:W-:Y:S01]  /*107e0*/  FMUL.FTZ R31, R7.reuse, R20.reuse ;  /* 0x00000014071f7220 */ /* 0x0c0fe20000410000 */
        /* <DEDUP_REMOVED lines=21> */
.L_x_5331:
[----:B------:R-:W-:Y:S05]  /*10940*/  BSYNC B1 ;  /* 0x0000000000017941 */ /* 0x000fea0003800000 */
.L_x_5330:
[----:B------:R-:W-:Y:S05]  /*10950*/  @P2 BRA `(.L_x_5312) ;  /* 0x0000000c00dc2947 */ /* 0x000fea0003800000 */
[----:B------:R-:W3:Y:S01]  /*10960*/  LDL R51, [R1+0x40] ;  /* 0x0000400001337983 */ /* 0x000ee20000100800 */
[----:B01---5:R-:W-:Y:S02]  /*10970*/  SHF.R.U32.HI R4, RZ, 0x8, R32 ;  /* 0x00000008ff047819 */ /* 0x023fe40000011620 */
[----:B------:R-:W-:Y:S02]  /*10980*/  LOP3.LUT R0, R32, 0xff, RZ, 0xc0, !PT ;  /* 0x000000ff20007812 */ /* 0x000fe400078ec0ff */
[----:B------:R-:W-:Y:S02]  /*10990*/  SHF.R.U32.HI R8, RZ, 0x8, R34 ;  /* 0x00000008ff087819 */ /* 0x000fe40000011622 */
[----:B------:R-:W-:Y:S02]  /*109a0*/  LOP3.LUT R5, R4, 0xff, RZ, 0xc0, !PT ;  /* 0x000000ff04057812 */ /* 0x000fe400078ec0ff */
[----:B------:R-:W-:Y:S02]  /*109b0*/  LEA.HI R3, R3, R214, RZ, 0x1c ;  /* 0x000000d603037211 */ /* 0x000fe400078fe0ff */
[----:B------:R-:W-:-:S02]  /*109c0*/  LOP3.LUT R4, R34, 0xff, RZ, 0xc0, !PT ;  /* 0x000000ff22047812 */ /* 0x000fc400078ec0ff */
[----:B------:R-:W-:Y:S02]  /*109d0*/  LOP3.LUT R9, R8, 0xff, RZ, 0xc0, !PT ;  /* 0x000000ff08097812 */ /* 0x000fe400078ec0ff */
[----:B--2---:R-:W-:Y:S02]  /*109e0*/  PRMT R21, R5, 0x7604, R0 ;  /* 0x0000760405157816 */ /* 0x004fe40000000000 */
[----:B------:R-:W-:Y:S02]  /*109f0*/  SHF.R.S32.HI R0, RZ, 0x1f, R3 ;  /* 0x0000001fff007819 */ /* 0x000fe40000011403 */
[----:B------:R-:W-:Y:S02]  /*10a00*/  PRMT R25, R9, 0x7604, R4 ;  /* 0x0000760409197816 */ /* 0x000fe40000000004 */
[----:B------:R-:W-:Y:S01]  /*10a10*/  LEA.HI R4, R0, R3, RZ, 0x2 ;  /* 0x0000000300047211 */ /* 0x000fe200078f10ff */
[----:B------:R-:W-:Y:S01]  /*10a20*/  IMAD.SHL.U32 R0, R3, 0x10, RZ ;  /* 0x0000001003007824 */ /* 0x000fe200078e00ff */
[----:B------:R-:W-:-:S02]  /*10a30*/  SHF.R.U32.HI R7, RZ, 0x8, R33 ;  /* 0x00000008ff077819 */ /* 0x000fc40000011621 */
[----:B------:R-:W-:Y:S01]  /*10a40*/  LOP3.LUT R6, R33, 0xff, RZ, 0xc0, !PT ;  /* 0x000000ff21067812 */ /* 0x000fe200078ec0ff */
[----:B------:R-:W-:Y:S01]  /*10a50*/  IMAD.SHL.U32 R4, R4, 0x800, RZ ;  /* 0x0000080004047824 */ /* 0x000fe200078e00ff */
[----:B------:R-:W-:Y:S02]  /*10a60*/  LOP3.LUT R3, R215, 0x30, R0, 0xf8, !PT ;  /* 0x00000030d7037812 */ /* 0x000fe400078ef800 */
[----:B------:R-:W-:Y:S02]  /*10a70*/  LOP3.LUT R7, R7, 0xff, RZ, 0xc0, !PT ;  /* 0x000000ff07077812 */ /* 0x000fe400078ec0ff */
[----:B------:R-:W-:Y:S02]  /*10a80*/  SHF.R.U32.HI R8, RZ, 0x8, R12 ;  /* 0x00000008ff087819 */ /* 0x000fe4000001160c */
[----:B------:R-:W-:Y:S02]  /*10a90*/  LOP3.LUT R3, R3, R216, RZ, 0x3c, !PT ;  /* 0x000000d803037212 */ /* 0x000fe400078e3cff */
[----:B------:R-:W-:-:S02]  /*10aa0*/  LOP3.LUT R0, R4, 0xffffe000, RZ, 0xc0, !PT ;  /* 0xffffe00004007812 */ /* 0x000fc400078ec0ff */
[----:B------:R-:W-:Y:S02]  /*10ab0*/  PRMT R20, R7, 0x7604, R6 ;  /* 0x0000760407147816 */ /* 0x000fe40000000006 */
[----:B------:R-:W-:Y:S02]  /*10ac0*/  LOP3.LUT R7, R12, 0xff, RZ, 0xc0, !PT ;  /* 0x000000ff0c077812 */ /* 0x000fe400078ec0ff */
[----:B------:R-:W-:Y:S02]  /*10ad0*/  LOP3.LUT R8, R8, 0xff, RZ, 0xc0, !PT ;  /* 0x000000ff08087812 */ /* 0x000fe400078ec0ff */
[----:B------:R-:W-:Y:S02]  /*10ae0*/  IADD3 R3, R3, R217, R0 ;  /* 0x000000d903037210 */ /* 0x000fe40007ffe000 */
[----:B------:R-:W-:Y:S02]  /*10af0*/  PRMT R29, R8, 0x7604, R7 ;  /* 0x00007604081d7816 */ /* 0x000fe40000000007 */
[----:B------:R-:W-:Y:S01]  /*10b00*/  SHF.R.U32.HI R6, RZ, 0x8, R35 ;  /* 0x00000008ff067819 */ /* 0x000fe20000011623 */
[----:B------:R-:W-:Y:S01]  /*10b10*/  IMAD.IADD R0, R16, 0x1, R3 ;  /* 0x0000000110007824 */ /* 0x000fe200078e0203 */
[----:B------:R-:W-:-:S02]  /*10b20*/  SHF.R.U32.HI R8, RZ, 0x8, R13 ;  /* 0x00000008ff087819 */ /* 0x000fc4000001160d */
[----:B------:R-:W-:Y:S02]  /*10b30*/  LOP3.LUT R5, R35, 0xff, RZ, 0xc0, !PT ;  /* 0x000000ff23057812 */ /* 0x000fe400078ec0ff */
[----:B------:R-:W-:Y:S02]  /*10b40*/  LOP3.LUT R6, R6, 0xff, RZ, 0xc0, !PT ;  /* 0x000000ff06067812 */ /* 0x000fe400078ec0ff */
[----:B------:R-:W-:Y:S02]  /*10b50*/  LOP3.LUT R3, R8, 0xff, RZ, 0xc0, !PT ;  /* 0x000000ff08037812 */ /* 0x000fe400078ec0ff */
[----:B------:R-:W0:Y:S01]  /*10b60*/  LDS.128 R8, [R0+0x18400] ;  /* 0x0184000000087984 */ /* 0x000e220000000c00 */
[----:B------:R-:W-:Y:S02]  /*10b70*/  PRMT R24, R6, 0x7604, R5 ;  /* 0x0000760406187816 */ /* 0x000fe40000000005 */
[----:B------:R-:W-:Y:S02]  /*10b80*/  SHF.R.U32.HI R31, RZ, 0x8, R15 ;  /* 0x00000008ff1f7819 */ /* 0x000fe4000001160f */
[----:B------:R-:W-:-:S02]  /*10b90*/  LOP3.LUT R30, R15, 0xff, RZ, 0xc0, !PT ;  /* 0x000000ff0f1e7812 */ /* 0x000fc400078ec0ff */
[----:B------:R-:W-:Y:S02]  /*10ba0*/  LOP3.LUT R31, R31, 0xff, RZ, 0xc0, !PT ;  /* 0x000000ff1f1f7812 */ /* 0x000fe400078ec0ff */
[----:B------:R-:W-:Y:S02]  /*10bb0*/  LOP3.LUT R26, R13, 0xff, RZ, 0xc0, !PT ;  /* 0x000000ff0d1a7812 */ /* 0x000fe400078ec0ff */
[----:B------:R-:W-:Y:S02]  /*10bc0*/  SHF.R.U32.HI R28, RZ, 0x8, R14 ;  /* 0x00000008ff1c7819 */ /* 0x000fe4000001160e */
[----:B------:R-:W-:Y:S02]  /*10bd0*/  PRMT R30, R31, 0x7604, R30 ;  /* 0x000076041f1e7816 */ /* 0x000fe4000000001e */
[----:B------:R-:W-:Y:S02]  /*10be0*/  PRMT R26, R3, 0x7604, R26 ;  /* 0x00007604031a7816 */ /* 0x000fe4000000001a */
[----:B------:R-:W-:-:S02]  /*10bf0*/  SHF.R.U32.HI R31, RZ, 0x10, R13 ;  /* 0x00000010ff1f7819 */ /* 0x000fc4000001160d */
[----:B------:R-:W-:Y:S02]  /*10c00*/  LOP3.LUT R27, R14, 0xff, RZ, 0xc0, !PT ;  /* 0x000000ff0e1b7812 */ /* 0x000fe400078ec0ff */
[----:B------:R-:W-:Y:S01]  /*10c10*/  LOP3.LUT R28, R28, 0xff, RZ, 0xc0, !PT ;  /* 0x000000ff1c1c7812 */ /* 0x000fe200078ec0ff */
[----:B------:R-:W-:Y:S01]  /*10c20*/  IMAD.U32 R31, R31, 0x10000, RZ ;  /* 0x000100001f1f7824 */ /* 0x000fe200078e00ff */
[----:B------:R-:W-:Y:S02]  /*10c30*/  SHF.R.U32.HI R3, RZ, 0x10, R33 ;  /* 0x00000010ff037819 */ /* 0x000fe40000011621 */
[----:B----4-:R-:W-:Y:S02]  /*10c40*/  SHF.R.U32.HI R39, RZ, 0x10, R15 ;  /* 0x00000010ff277819 */ /* 0x010fe4000001160f */
[----:B---3--:R-:W-:Y:S01]  /*10c50*/  PRMT R37, R28, 0x7604, R27 ;  /* 0x000076041c257816 */ /* 0x008fe2000000001b */
[----:B------:R-:W-:Y:S01]  /*10c60*/  IMAD.U32 R3, R3, 0x10000, RZ ;  /* 0x0001000003037824 */ /* 0x000fe200078e00ff */
[----:B------:R-:W-:Y:S01]  /*10c70*/  SHF.R.U32.HI R27, RZ, 0x10, R35 ;  /* 0x00000010ff1b7819 */ /* 0x000fe20000011623 */
[----:B------:R-:W-:Y:S01]  /*10c80*/  IMAD.U32 R39, R39, 0x10000, RZ ;  /* 0x0001000027277824 */ /* 0x000fe200078e00ff */
[----:B------:R-:W-:-:S02]  /*10c90*/  LOP3.LUT R21, R21, 0xff0000, R32, 0xf8, !PT ;  /* 0x00ff000015157812 */ /* 0x000fc400078ef820 */
[----:B------:R-:W-:Y:S01]  /*10ca0*/  LOP3.LUT R31, R26, 0xff0000, R31, 0xf8, !PT ;  /* 0x00ff00001a1f7812 */ /* 0x000fe200078ef81f */
[----:B------:R-:W-:Y:S01]  /*10cb0*/  IMAD.U32 R27, R27, 0x10000, RZ ;  /* 0x000100001b1b7824 */ /* 0x000fe200078e00ff */
        /* <DEDUP_REMOVED lines=10> */
[----:B------:R-:W-:-:S02]  /*10d60*/  F2FP.F16.E4M3.UNPACK_B R37, R36 ;  /* 0x00000024ff25723e */ /* 0x000fc400020006ff */
[-C--:B0-----:R-:W-:Y:S02]  /*10d70*/  F2FP.F16.E4M3.UNPACK_B R24, R9.reuse ;  /* 0x00000009ff18723e */ /* 0x081fe400020006ff */
[----:B------:R-:W-:Y:S01]  /*10d80*/  LOP3.LUT R20, R25, 0xff000000, R34, 0xf8, !PT ;  /* 0xff00000019147812 */ /* 0x000fe200078ef822 */
[--C-:B------:R-:W-:Y:S01]  /*10d90*/  HADD2.F32 R38, -RZ, R37.reuse.H0_H0 ;  /* 0x20000025ff267230 */ /* 0x100fe20000004100 */
[----:B------:R-:W-:Y:S01]  /*10da0*/  F2FP.F16.E4M3.UNPACK_B R31, R32 ;  /* 0x00000020ff1f723e */ /* 0x000fe200020006ff */
[----:B------:R-:W-:Y:S01]  /*10db0*/  HADD2.F32 R37, -RZ, R37.H1_H1 ;  /* 0x30000025ff257230 */ /* 0x000fe20000004100 */
[----:B------:R-:W-:Y:S02]  /*10dc0*/  LOP3.LUT R34, R27, 0xff000000, R35, 0xf8, !PT ;  /* 0xff0000001b227812 */ /* 0x000fe400078ef823 */
[----:B------:R-:W-:Y:S01]  /*10dd0*/  LOP3.LUT R35, R29, 0xff000000, R12, 0xf8, !PT ;  /* 0xff0000001d237812 */ /* 0x000fe200078ef80c */
[--C-:B------:R-:W-:Y:S01]  /*10de0*/  HADD2.F32 R33, -RZ, R31.reuse.H0_H0 ;  /* 0x2000001fff217230 */ /* 0x100fe20000004100 */
[----:B------:R-:W-:Y:S01]  /*10df0*/  F2FP.F16.E4M3.UNPACK_B R25, R9.H1 ;  /* 0x00000009ff19723e */ /* 0x000fe200030006ff */
[----:B------:R-:W-:Y:S01]  /*10e00*/  HADD2.F32 R31, -RZ, R31.H1_H1 ;  /* 0x3000001fff1f7230 */ /* 0x000fe20000004100 */
[----:B------:R-:W-:-:S02]  /*10e10*/  LOP3.LUT R41, R39, 0xff000000, R15, 0xf8, !PT ;  /* 0xff00000027297812 */ /* 0x000fc400078ef80f */
        /* <DEDUP_REMOVED lines=10> */
[----:B------:R-:W0:Y:S02]  /*10ec0*/  LDS.128 R4, [R51+0x18400] ;  /* 0x0184000033047984 */ /* 0x000e240000000c00 */
[-C--:B0-----:R-:W-:Y:S02]  /*10ed0*/  F2FP.F16.E4M3.UNPACK_B R12, R5.reuse ;  /* 0x00000005ff0c723e */ /* 0x081fe400020006ff */
[----:B------:R-:W-:Y:S01]  /*10ee0*/  F2FP.F16.E4M3.UNPACK_B R13, R5.H1 ;  /* 0x00000005ff0d723e */ /* 0x000fe200030006ff */
[--C-:B------:R-:W-:Y:S01]  /*10ef0*/  HADD2.F32 R5, -RZ, R24.reuse.H0_H0 ;  /* 0x20000018ff057230 */ /* 0x100fe20000004100 */
[-C--:B------:R-:W-:Y:S01]  /*10f00*/  F2FP.F16.E4M3.UNPACK_B R3, R6.reuse ;  /* 0x00000006ff03723e */ /* 0x080fe200020006ff */
[----:B------:R-:W-:Y:S01]  /*10f10*/  HADD2.F32 R24, -RZ, R24.H1_H1 ;  /* 0x30000018ff187230 */ /* 0x000fe20000004100 */
[----:B------:R-:W-:Y:S01]  /*10f20*/  F2FP.F16.E4M3.UNPACK_B R14, R6.H1 ;  /* 0x00000006ff0e723e */ /* 0x000fe200030006ff */
[----:B------:R-:W-:-:S02]  /*10f30*/  HADD2.F32 R6, -RZ, R12.H0_H0 ;  /* 0x2000000cff067230 */ /* 0x000fc40000004100 */
[CC--:B------:R-:W-:Y:S01]  /*10f40*/  FMUL.FTZ R9, R5.reuse, R38.reuse ;  /* 0x0000002605097220 */ /* 0x0c0fe20000410000 */
[----:B------:R-:W-:Y:S01]  /*10f50*/  FMUL.FTZ R39, R5, R33 ;  /* 0x0000002105277220 */ /* 0x000fe20000410000 */
[----:B------:R-:W-:Y:S02]  /*10f60*/  HADD2.F32 R12, -RZ, R12.H1_H1 ;  /* 0x3000000cff0c7230 */ /* 0x000fe40000004100 */
[----:B------:R-:W-:Y:S01]  /*10f70*/  FMUL.FTZ R43, R24, R37 ;  /* 0x00000025182b7220 */ /* 0x000fe20000410000 */
[C---:B------:R-:W-:Y:S01]  /*10f80*/  FFMA.FTZ R5, R6.reuse, R33, -R9 ;  /* 0x0000002106057223 */ /* 0x040fe20000010809 */
[----:B------:R-:W-:Y:S01]  /*10f90*/  FFMA.FTZ R9, R6, R38, R39 ;  /* 0x0000002606097223 */ /* 0x000fe20000010027 */
        /* <DEDUP_REMOVED lines=10> */
[-C--:B------:R-:W-:Y:S01]  /*11040*/  F2FP.F16.E4M3.UNPACK_B R12, R34.reuse ;  /* 0x00000022ff0c723e */ /* 0x080fe200020006ff */
        /* <DEDUP_REMOVED lines=8> */
[----:B------:R-:W-:Y:S01]  /*110d0*/  HADD2.F32 R32, -RZ, R32.H1_H1 ;  /* 0x30000020ff207230 */ /* 0x000fe20000004100 */
[----:B------:R-:W-:Y:S01]  /*110e0*/  F2FP.F16.E4M3.UNPACK_B R21, R7.H1 ;  /* 0x00000007ff15723e */ /* 0x000fe200030006ff */
[--C-:B------:R-:W-:Y:S02]  /*110f0*/  HADD2.F32 R31, -RZ, R12.reuse.H0_H0 ;  /* 0x2000000cff1f7230 */ /* 0x100fe40000004100 */
[C---:B------:R-:W-:Y:S01]  /*11100*/  FMUL.FTZ R37, R10.reuse, R33 ;  /* 0x000000210a257220 */ /* 0x040fe20000410000 */
[----:B------:R-:W-:Y:S02]  /*11110*/  HADD2.F32 R13, -RZ, R13.H1_H1 ;  /* 0x3000000dff0d7230 */ /* 0x000fe40000004100 */
[----:B------:R-:W-:Y:S01]  /*11120*/  FMUL.FTZ R25, R25, R32 ;  /* 0x0000002019197220 */ /* 0x000fe20000410000 */
        /* <DEDUP_REMOVED lines=12> */
[C---:B------:R-:W-:Y:S01]  /*111f0*/  FMUL.FTZ R32, R28.reuse, R24 ;  /* 0x000000181c207220 */ /* 0x040fe20000410000 */
[----:B------:R-:W-:Y:S02]  /*11200*/  HADD2.F32 R10, -RZ, R29.H0_H0 ;  /* 0x2000001dff0a7230 */ /* 0x000fe40000004100 */
[-C--:B------:R-:W-:Y:S01]  /*11210*/  FMUL.FTZ R31, R28, R12.reuse ;  /* 0x0000000c1c1f7220 */ /* 0x080fe20000410000 */
[--C-:B------:R-:W-:Y:S02]  /*11220*/  HADD2.F32 R13, -RZ, R34.reuse.H0_H0 ;  /* 0x20000022ff0d7230 */ /* 0x100fe40000004100 */
        /* <DEDUP_REMOVED lines=8> */
[----:B------:R-:W-:Y:S01]  /*112b0*/  HADD2.F32 R24, -RZ, R41.H1_H1 ;  /* 0x30000029ff187230 */ /* 0x000fe20000004100 */
[----:B------:R-:W-:Y:S01]  /*112c0*/  F2FP.F16.E4M3.UNPACK_B R4, R4.H1 ;  /* 0x00000004ff04723e */ /* 0x000fe200030006ff */
[----:B------:R-:W-:-:S02]  /*112d0*/  HADD2.F32 R29, -RZ, R29.H1_H1 ;  /* 0x3000001dff1d7230 */ /* 0x000fc40000004100 */
[C---:B------:R-:W-:Y:S01]  /*112e0*/  FFMA.FTZ R49, R6.reuse, R25, R10 ;  /* 0x0000001906317223 */ /* 0x040fe2000001000a */
[----:B------:R-:W-:Y:S02]  /*112f0*/  HADD2.F32 R25, -RZ, R15.H0_H0 ;  /* 0x2000000fff197230 */ /* 0x000fe40000004100 */
[----:B------:R-:W-:Y:S01]  /*11300*/  FFMA.FTZ R47, R6, R13, -R33 ;  /* 0x0000000d062f7223 */ /* 0x000fe20000010821 */
        /* <DEDUP_REMOVED lines=9> */
[-C--:B------:R-:W-:Y:S01]  /*113a0*/  FMUL.FTZ R10, R10, R13.reuse ;  /* 0x0000000d0a0a7220 */ /* 0x080fe20000410000 */
[----:B------:R-:W-:Y:S02]  /*113b0*/  HADD2.F32 R21, -RZ, R15.H1_H1 ;  /* 0x3000000fff157230 */ /* 0x000fe40000004100 */
[C---:B------:R-:W-:Y:S01]  /*113c0*/  FFMA.FTZ R29, R6.reuse, R13, -R29 ;  /* 0x0000000d061d7223 */ /* 0x040fe2000001081d */
[----:B------:R-:W-:Y:S02]  /*113d0*/  HADD2.F32 R8, -RZ, R8.H1_H1 ;  /* 0x30000008ff087230 */ /* 0x000fe40000004100 */
[----:B------:R-:W-:Y:S01]  /*113e0*/  FFMA.FTZ R24, R6, R25, R10 ;  /* 0x0000001906187223 */ /* 0x000fe2000001000a */
[----:B------:R-:W-:Y:S01]  /*113f0*/  HADD2.F32 R13, -RZ, R12.H1_H1 ;  /* 0x3000000cff0d7230 */ /* 0x000fe20000004100 */
[----:B------:R-:W-:Y:S01]  /*11400*/  F2FP.F16.E4M3.UNPACK_B R35, R35 ;  /* 0x00000023ff23723e */ /* 0x000fe200020006ff */
[----:B------:R-:W-:Y:S01]  /*11410*/  HADD2.F32 R4, -RZ, R4.H1_H1 ;  /* 0x30000004ff047230 */ /* 0x000fe20000004100 */
[----:B------:R-:W-:Y:S01]  /*11420*/  F2FP.F16.E4M3.UNPACK_B R30, R30 ;  /* 0x0000001eff1e723e */ /* 0x000fe200020006ff */
[C---:B------:R-:W-:Y:S01]  /*11430*/  FMUL.FTZ R25, R8.reuse, R21 ;  /* 0x0000001508197220 */ /* 0x040fe20000410000 */
[-C--:B------:R-:W-:Y:S01]  /*11440*/  FMUL.FTZ R8, R8, R13.reuse ;  /* 0x0000000d08087220 */ /* 0x080fe20000410000 */
[----:B------:R-:W-:Y:S01]  /*11450*/  HADD2.F32 R15, -RZ, R35.H0_H0 ;  /* 0x20000023ff0f7230 */ /* 0x000fe20000004100 */
[----:B------:R-:W-:Y:S01]  /*11460*/  F2FP.F16.E4M3.UNPACK_B R10, R40.H1 ;  /* 0x00000028ff0a723e */ /* 0x000fe200030006ff */
[----:B------:R-:W-:Y:S01]  /*11470*/  FFMA.FTZ R28, R4, R13, -R25 ;  /* 0x0000000d041c7223 */ /* 0x000fe20000010819 */
[----:B------:R-:W-:-:S02]  /*11480*/  HADD2.F32 R6, -RZ, R11.H0_H0 ;  /* 0x2000000bff067230 */ /* 0x000fc40000004100 */
[----:B------:R-:W-:Y:S01]  /*11490*/  FFMA.FTZ R31, R4, R21, R8 ;  /* 0x00000015041f7223 */ /* 0x000fe20000010008 */
[--C-:B------:R-:W-:Y:S01]  /*114a0*/  HADD2.F32 R13, -RZ, R30.reuse.H0_H0 ;  /* 0x2000001eff0d7230 */ /* 0x100fe20000004100 */
[----:B------:R-:W-:Y:S01]  /*114b0*/  F2FP.F16.E4M3.UNPACK_B R40, R40 ;  /* 0x00000028ff28723e */ /* 0x000fe200020006ff */
[----:B------:R-:W-:Y:S02]  /*114c0*/  HADD2.F32 R8, -RZ, R35.H1_H1 ;  /* 0x30000023ff087230 */ /* 0x000fe40000004100 */
[C---:B------:R-:W-:Y:S01]  /*114d0*/  FMUL.FTZ R21, R6.reuse, R15 ;  /* 0x0000000f06157220 */ /* 0x040fe20000410000 */
[----:B------:R-:W-:Y:S02]  /*114e0*/  HADD2.F32 R11, -RZ, R11.H1_H1 ;  /* 0x3000000bff0b7230 */ /* 0x000fe40000004100 */
[----:B------:R-:W-:Y:S01]  /*114f0*/  FMUL.FTZ R25, R6, R13 ;  /* 0x0000000d06197220 */ /* 0x000fe20000410000 */
[----:B------:R-:W-:Y:S01]  /*11500*/  HADD2.F32 R4, -RZ, R7.H0_H0 ;  /* 0x20000007ff047230 */ /* 0x000fe20000004100 */
[----:B------:R-:W-:Y:S01]  /*11510*/  F2FP.SATFINITE.E4M3.F32.PACK_AB_MERGE_C R45, R46, R45, RZ ;  /* 0x0000002d2e2d723e */ /* 0x000fe200048070ff */
[----:B------:R-:W-:-:S02]  /*11520*/  HADD2.F32 R30, -RZ, R30.H1_H1 ;  /* 0x3000001eff1e7230 */ /* 0x000fc40000004100 */
        /* <DEDUP_REMOVED lines=12> */
[----:B------:R-:W-:Y:S01]  /*115f0*/  F2FP.SATFINITE.E4M3.F32.PACK_AB_MERGE_C R36, R36, R39, RZ ;  /* 0x000000272424723e */ /* 0x000fe200048070ff */
[----:B------:R-:W-:Y:S02]  /*11600*/  HADD2.F32 R8, -RZ, R4.H1_H1 ;  /* 0x30000004ff087230 */ /* 0x000fe40000004100 */
[C---:B------:R-:W-:Y:S01]  /*11610*/  FMUL.FTZ R13, R6.reuse, R11 ;  /* 0x0000000b060d7220 */ /* 0x040fe20000410000 */
[----:B------:R-:W-:Y:S02]  /*11620*/  HADD2.F32 R4, -RZ, R14.H0_H0 ;  /* 0x2000000eff047230 */ /* 0x000fe40000004100 */
[----:B------:R-:W-:Y:S01]  /*11630*/  FMUL.FTZ R15, R6, R7 ;  /* 0x00000007060f7220 */ /* 0x000fe20000410000 */
[----:B------:R-:W-:Y:S01]  /*11640*/  HADD2.F32 R10, -RZ, R10.H1_H1 ;  /* 0x3000000aff0a7230 */ /* 0x000fe20000004100 */
[----:B------:R-:W-:Y:S01]  /*11650*/  F2FP.SATFINITE.E4M3.F32.PACK_AB_MERGE_C R5, R38, R5, R45 ;  /* 0x000000052605723e */ /* 0x000fe2000480702d */
[----:B------:R-:W-:-:S02]  /*11660*/  HADD2.F32 R27, -RZ, R27.H1_H1 ;  /* 0x3000001bff1b7230 */ /* 0x000fc40000004100 */
[----:B------:R-:W-:Y:S01]  /*11670*/  FFMA.FTZ R32, R4, R7, -R13 ;  /* 0x0000000704207223 */ /* 0x000fe2000001080d */
[----:B------:R-:W-:Y:S01]  /*11680*/  HADD2.F32 R14, -RZ, R14.H1_H1 ;  /* 0x3000000eff0e7230 */ /* 0x000fe20000004100 */
[----:B------:R-:W-:Y:S01]  /*11690*/  F2FP.SATFINITE.E4M3.F32.PACK_AB_MERGE_C R9, R42, R9, R36 ;  /* 0x000000092a09723e */ /* 0x000fe20004807024 */
[----:B------:R-:W-:Y:S02]  /*116a0*/  HADD2.F32 R6, -RZ, R26.H0_H0 ;  /* 0x2000001aff067230 */ /* 0x000fe40000004100 */
[C---:B------:R-:W-:Y:S01]  /*116b0*/  FMUL.FTZ R7, R27.reuse, R10 ;  /* 0x0000000a1b077220 */ /* 0x040fe20000410000 */
[-C--:B------:R-:W-:Y:S01]  /*116c0*/  FMUL.FTZ R13, R27, R8.reuse ;  /* 0x000000081b0d7220 */ /* 0x080fe20000410000 */
[----:B------:R-:W-:Y:S01]  /*116d0*/  FFMA.FTZ R27, R4, R11, R15 ;  /* 0x0000000b041b7223 */ /* 0x000fe2000001000f */
        /* <DEDUP_REMOVED lines=8> */
[----:B------:R-:W-:Y:S01]  /*11760*/  HADD2.F32 R20, -RZ, R20.H1_H1 ;  /* 0x30000014ff147230 */ /* 0x000fe20000004100 */
[----:B------:R-:W-:Y:S01]  /*11770*/  F2FP.SATFINITE.E4M3.F32.PACK_AB_MERGE_C R32, R33, R32, RZ ;  /* 0x000000202120723e */ /* 0x000fe200048070ff */
[--C-:B------:R-:W-:Y:S02]  /*11780*/  HADD2.F32 R4, -RZ, R3.reuse.H0_H0 ;  /* 0x20000003ff047230 */ /* 0x100fe40000004100 */
[----:B------:R-:W-:Y:S01]  /*11790*/  FMUL.FTZ R14, R26, R40 ;  /* 0x000000281a0e7220 */ /* 0x000fe20000410000 */
[----:B------:R-:W-:-:S02]  /*117a0*/  HADD2.F32 R3, -RZ, R3.H1_H1 ;  /* 0x30000003ff037230 */ /* 0x000fc40000004100 */
[-C--:B------:R-:W-:Y:S01]  /*117b0*/  FMUL.FTZ R15, R26, R20.reuse ;  /* 0x000000141a0f7220 */ /* 0x080fe20000410000 */
[----:B------:R-:W-:Y:S01]  /*117c0*/  F2FP.SATFINITE.E4M3.F32.PACK_AB_MERGE_C R27, R34, R27, RZ ;  /* 0x0000001b221b723e */ /* 0x000fe200048070ff */
[C---:B------:R-:W-:Y:S01]  /*117d0*/  FFMA.FTZ R6, R4.reuse, R7, -R13 ;  /* 0x0000000704067223 */ /* 0x040fe2000001080d */
[----:B------:R-:W-:Y:S01]  /*117e0*/  FFMA.FTZ R10, R4, R11, R8 ;  /* 0x0000000b040a7223 */ /* 0x000fe20000010008 */
[C---:B------:R-:W-:Y:S01]  /*117f0*/  FFMA.FTZ R13, R3.reuse, R20, -R14 ;  /* 0x00000014030d7223 */ /* 0x040fe2000001080e */
[----:B------:R-:W-:Y:S01]  /*11800*/  FFMA.FTZ R15, R3, R40, R15 ;  /* 0x00000028030f7223 */ /* 0x000fe2000001000f */
[----:B------:R-:W-:Y:S02]  /*11810*/  F2FP.SATFINITE.E4M3.F32.PACK_AB_MERGE_C R7, R52, R47, RZ ;  /* 0x0000002f3407723e */ /* 0x000fe400048070ff */
[----:B------:R-:W-:Y:S02]  /*11820*/  F2FP.SATFINITE.E4M3.F32.PACK_AB_MERGE_C R4, R28, R29, RZ ;  /* 0x0000001d1c04723e */ /* 0x000fe400048070ff */
        /* <DEDUP_REMOVED lines=10> */
.L_x_5312:
[----:B------:R-:W-:Y:S05]  /*118d0*/  BSYNC B0 ;  /* 0x0000000000007941 */ /* 0x000fea0003800000 */
.L_x_5305:
        /* <DEDUP_REMOVED lines=8> */
.L_x_5303:
[----:B0--3--:R-:W-:-:S05]  /*11960*/  IMAD.U32 R0, RZ, RZ, UR40 ;  /* 0x00000028ff007e24 */ /* 0x009fca000f8e00ff */
[----:B------:R-:W-:-:S13]  /*11970*/  ISETP.NE.AND P0, PT, R0, 0x3, PT ;  /* 0x000000030000780c */ /* 0x000fda0003f05270 */
[----:B------:R-:W-:Y:S05]  /*11980*/  @!P0 BRA `(.L_x_5332) ;  /* 0x0000000000048947 */ /* 0x000fea0003800000 */
[----:B------:R-:W-:Y:S01]  /*11990*/  BPT.TRAP 0x1 ;  /* 0x000000040000795c */ /* 0x000fe20000300000 */
.L_x_5332:
[----:B-----5:R-:W-:Y:S01]  /*119a0*/  IMAD R8, R17, 0x8, R16 ;  /* 0x0000000811087824 */ /* 0x020fe200078e0210 */
[----:B-12---:R-:W-:-:S04]  /*119b0*/  SHF.L.U32 R3, R201, 0x1f, RZ ;  /* 0x0000001fc9037819 */ /* 0x006fc800000006ff */
[----:B------:R0:W1:Y:S01]  /*119c0*/  SYNCS.PHASECHK.TRANS64.TRYWAIT P1, [R8+URZ+0x2a830], R3 ;  /* 0x02a83003080075a7 */ /* 0x000062000802017f */
[----:B------:R-:W-:Y:S05]  /*119d0*/  @!P0 BRA `(.L_x_5333) ;  /* 0x0000000000048947 */ /* 0x000fea0003800000 */
[----:B------:R-:W-:Y:S01]  /*119e0*/  BPT.TRAP 0x1 ;  /* 0x000000040000795c */ /* 0x000fe20000300000 */
.L_x_5333:
[----:B-1----:R-:W-:Y:S05]  /*119f0*/  @P1 BRA `(.L_x_5334) ;  /* 0x0000000000081947 */ /* 0x002fea0003800000 */
[----:B------:R-:W1:Y:S02]  /*11a00*/  SYNCS.PHASECHK.TRANS64.TRYWAIT P1, [R8+URZ+0x2a830], R3 ;  /* 0x02a83003080075a7 */ /* 0x000e64000802017f */
[----:B-1----:R-:W-:Y:S05]  /*11a10*/  @!P1 BRA `(.L_x_5335) ;  /* 0x000001a800509947 */ /* 0x002fea0003800000 */
.L_x_5334:
[----:B------:R-:W-:Y:S05]  /*11a20*/  WARPSYNC.ALL ;  /* 0x0000000000007948 */ /* 0x000fea0003800000 */
[----:B------:R-:W-:Y:S01]  /*11a30*/  VIADD R0, R16, 0x1e400 ;  /* 0x0001e40010007836 */ /* 0x000fe20000000000 */
[----:B------:R-:W-:Y:S01]  /*11a40*/  R2UR UR24, R44 ;  /* 0x000000002c1872ca */ /* 0x000fe200000e0000 */
[----:B------:R-:W-:Y:S01]  /*11a50*/  IMAD.MOV.U32 R7, RZ, RZ, -0x7fffffe0 ;  /* 0x80000020ff077424 */ /* 0x000fe200078e00ff */
[----:B----4-:R-:W-:Y:S01]  /*11a60*/  WARPGROUP.ARRIVE ;  /* 0x00000000000079c5 */ /* 0x010fe20000000000 */
[----:B------:R-:W-:Y:S01]  /*11a70*/  UMOV UR25, 0x80000020 ;  /* 0x8000002000197882 */ /* 0x000fe20000000000 */
[----:B------:R-:W-:Y:S01]  /*11a80*/  SHF.R.U32.HI R0, RZ, 0x4, R0 ;  /* 0x00000004ff007819 */ /* 0x000fe20000011600 */
[----:B------:R-:W-:Y:S01]  /*11a90*/  IMAD.MOV.U32 R11, RZ, RZ, -0x7fffffe0 ;  /* 0x80000020ff0b7424 */ /* 0x000fe200078e00ff */
[----:B------:R-:W-:Y:S01]  /*11aa0*/  R2UR UR27, R7 ;  /* 0x00000000071b72ca */ /* 0x000fe200000e0000 */
[----:B------:R-:W-:Y:S01]  /*11ab0*/  UMOV UR5, 0x80000020 ;  /* 0x8000002000057882 */ /* 0x000fe20000000000 */
[----:B------:R-:W-:Y:S01]  /*11ac0*/  LOP3.LUT R0, R0, 0x3fff, RZ, 0xc0, !PT ;  /* 0x00003fff00007812 */ /* 0x000fe200078ec0ff */
[----:B------:R-:W-:Y:S01]  /*11ad0*/  UMOV UR9, 0x80000020 ;  /* 0x8000002000097882 */ /* 0x000fe20000000000 */
[----:B------:R-:W-:Y:S01]  /*11ae0*/  R2UR UR7, R11 ;  /* 0x000000000b0772ca */ /* 0x000fe200000e0000 */
[----:B------:R-:W-:Y:S01]  /*11af0*/  IMAD.MOV.U32 R11, RZ, RZ, -0x7fffffe0 ;  /* 0x80000020ff0b7424 */ /* 0x000fe200078e00ff */
[----:B------:R-:W-:Y:S01]  /*11b00*/  LOP3.LUT R5, R0, 0x10000, RZ, 0xfc, !PT ;  /* 0x0001000000057812 */ /* 0x000fe200078efcff */
[----:B------:R-:W-:Y:S01]  /*11b10*/  ULOP3.LUT UR24, UR24, 0x10000, URZ, 0xfc, !UPT ;  /* 0x0001000018187892 */ /* 0x000fe2000f8efc3f */
[----:B------:R-:W-:Y:S01]  /*11b20*/  IMAD.MOV.U32 R7, RZ, RZ, -0x7fffffe0 ;  /* 0x80000020ff077424 */ /* 0x000fe200078e00ff */
[----:B------:R-:W-:Y:S01]  /*11b30*/  UMOV UR13, 0x80000020 ;  /* 0x80000020000d7882 */ /* 0x000fe20000000000 */
[----:B------:R-:W-:Y:S01]  /*11b40*/  R2UR UR11, R11 ;  /* 0x000000000b0b72ca */ /* 0x000fe200000e0000 */
[----:B------:R-:W-:Y:S01]  /*11b50*/  IMAD R6, R17, 0x600, R5 ;  /* 0x0000060011067824 */ /* 0x000fe200078e0205 */
[----:B------:R-:W-:Y:S01]  /*11b60*/  UIADD3 UR4, UR24, 0x2, URZ ;  /* 0x0000000218047890 */ /* 0x000fe2000fffe03f */
[----:B------:R-:W-:Y:S01]  /*11b70*/  IMAD.MOV.U32 R11, RZ, RZ, -0x7fffffe0 ;  /* 0x80000020ff0b7424 */ /* 0x000fe200078e00ff */
[----:B------:R-:W-:Y:S01]  /*11b80*/  UIADD3 UR8, UR24, 0x200, URZ ;  /* 0x0000020018087890 */ /* 0x000fe2000fffe03f */
[C---:B------:R-:W-:Y:S01]  /*11b90*/  VIADD R10, R6.reuse, 0x2 ;  /* 0x00000002060a7836 */ /* 0x040fe20000000000 */
[----:B------:R-:W-:Y:S01]  /*11ba0*/  R2UR UR26, R6 ;  /* 0x00000000061a72ca */ /* 0x000fe200000e0000 */
[----:B------:R-:W-:Y:S01]  /*11bb0*/  UIADD3 UR12, UR24, 0x202, URZ ;  /* 0x00000202180c7890 */ /* 0x000fe2000fffe03f */
[----:B------:R-:W-:Y:S01]  /*11bc0*/  R2UR UR15, R11 ;  /* 0x000000000b0f72ca */ /* 0x000fe200000e0000 */
[----:B------:R-:W-:Y:S01]  /*11bd0*/  IMAD.MOV.U32 R11, RZ, RZ, -0x7fffffe0 ;  /* 0x80000020ff0b7424 */ /* 0x000fe200078e00ff */
[----:B------:R-:W-:Y:S01]  /*11be0*/  R2UR UR6, R10 ;  /* 0x000000000a0672ca */ /* 0x000fe200000e0000 */
[----:B------:R-:W-:Y:S01]  /*11bf0*/  VIADD R10, R6, 0x200 ;  /* 0x00000200060a7836 */ /* 0x000fe20000000000 */
[----:B------:R-:W-:Y:S01]  /*11c00*/  UIADD3 UR16, UR24, 0x400, URZ ;  /* 0x0000040018107890 */ /* 0x000fe2000fffe03f */
[----:B------:R-:W-:Y:S01]  /*11c10*/  R2UR UR23, R7 ;  /* 0x00000000071772ca */ /* 0x000fe200000e0000 */
[----:B------:R-:W-:Y:S01]  /*11c20*/  UMOV UR17, 0x80000020 ;  /* 0x8000002000117882 */ /* 0x000fe20000000000 */
[----:B------:R-:W-:Y:S01]  /*11c30*/  R2UR UR19, R11 ;  /* 0x000000000b1372ca */ /* 0x000fe200000e0000 */
[----:B------:R-:W-:Y:S01]  /*11c40*/  UIADD3 UR20, UR24, 0x402, URZ ;  /* 0x0000040218147890 */ /* 0x000fe2000fffe03f */
[----:B------:R-:W-:Y:S01]  /*11c50*/  R2UR UR10, R10 ;  /* 0x000000000a0a72ca */ /* 0x000fe200000e0000 */
[----:B------:R-:W-:Y:S01]  /*11c60*/  VIADD R10, R6, 0x202 ;  /* 0x00000202060a7836 */ /* 0x000fe20000000000 */
[----:B------:R-:W-:Y:S01]  /*11c70*/  QGMMA.64x128x32.F32.E4M3.E4M3 R24, gdesc[UR24], RZ, !UPT, gsb0 ;  /* 0x01e00000181879f3 */ /* 0x000fe2000c0008ff */
[----:B------:R-:W-:-:S03]  /*11c80*/  UMOV UR21, 0x80000020 ;  /* 0x8000002000157882 */ /* 0x000fc60000000000 */
[----:B------:R-:W-:Y:S01]  /*11c90*/  R2UR UR14, R10 ;  /* 0x000000000a0e72ca */ /* 0x000fe200000e0000 */
[C---:B------:R-:W-:Y:S02]  /*11ca0*/  VIADD R10, R6.reuse, 0x400 ;  /* 0x00000400060a7836 */ /* 0x040fe40000000000 */
[----:B------:R-:W-:-:S03]  /*11cb0*/  VIADD R6, R6, 0x402 ;  /* 0x0000040206067836 */ /* 0x000fc60000000000 */
        /* <DEDUP_REMOVED lines=20> */
.L_x_5336:
[----:B------:R-:W2:Y:S01]  /*11e00*/  LDC R6, c[0x0][0x448] ;  /* 0x00011200ff067b82 */ /* 0x000ea20000000800 */
[C---:B------:R-:W-:Y:S01]  /*11e10*/  FMUL.FTZ R10, R2.reuse, R30 ;  /* 0x0000001e020a7220 */ /* 0x040fe20000410000 */
[C---:B------:R-:W-:Y:S01]  /*11e20*/  FMUL.FTZ R30, R2.reuse, R54 ;  /* 0x00000036021e7220 */ /* 0x040fe20000410000 */
[C---:B------:R-:W-:Y:S01]  /*11e30*/  FMUL.FTZ R54, R2.reuse, R78 ;  /* 0x0000004e02367220 */ /* 0x040fe20000410000 */
[----:B------:R-:W-:Y:S01]  /*11e40*/  IADD3 R78, R227, R212, RZ ;  /* 0x000000d4e34e7210 */ /* 0x000fe20007ffe0ff */
[C---:B------:R-:W-:Y:S01]  /*11e50*/  FMUL.FTZ R92, R2.reuse, R52 ;  /* 0x00000034025c7220 */ /* 0x040fe20000410000 */
[C---:B------:R-:W-:Y:S01]  /*11e60*/  FMUL.FTZ R12, R2.reuse, R34 ;  /* 0x00000022020c7220 */ /* 0x040fe20000410000 */
[----:B------:R-:W-:Y:S02]  /*11e70*/  IMAD.MOV.U32 R52, RZ, RZ, -0x80 ;  /* 0xffffff80ff347424 */ /* 0x000fe400078e00ff */
[C---:B------:R-:W-:Y:S01]  /*11e80*/  FMUL.FTZ R34, R2.reuse, R58 ;  /* 0x0000003a02227220 */ /* 0x040fe20000410000 */
[----:B------:R-:W-:Y:S01]  /*11e90*/  FMUL.FTZ R58, R2, R60 ;  /* 0x0000003c023a7220 */ /* 0x000fe20000410000 */
[----:B01----:R-:W-:-:S02]  /*11ea0*/  VIADD R8, R8, 0x2a840 ;  /* 0x0002a84008087836 */ /* 0x003fc40000000000 */
[C---:B------:R-:W-:Y:S01]  /*11eb0*/  FMUL.FTZ R0, R2.reuse, R26 ;  /* 0x0000001a02007220 */ /* 0x040fe20000410000 */
[----:B------:R-:W-:Y:S02]  /*11ec0*/  IMAD R100, R89, R52, 0x80 ;  /* 0x0000008059647424 */ /* 0x000fe400078e0234 */
        /* <DEDUP_REMOVED lines=11> */
[----:B--2---:R-:W-:Y:S01]  /*11f80*/  ISETP.NE.AND P1, PT, R6, 0x1, PT ;  /* 0x000000010600780c */ /* 0x004fe20003f25270 */
        /* <DEDUP_REMOVED lines=12> */
[----:B------:R-:W0:Y:S01]  /*12050*/  @P1 LDC R7, c[0x0][0x44c] ;  /* 0x00011300ff071b82 */ /* 0x000e220000000800 */
[C---:B------:R-:W-:Y:S01]  /*12060*/  FMUL.FTZ R29, R2.reuse, R29 ;  /* 0x0000001d021d7220 */ /* 0x040fe20000410000 */
[C---:B------:R-:W-:Y:S01]  /*12070*/  FMUL.FTZ R32, R2.reuse, R32 ;  /* 0x0000002002207220 */ /* 0x040fe20000410000 */
[C---:B------:R-:W-:Y:S01]  /*12080*/  FMUL.FTZ R33, R2.reuse, R33 ;  /* 0x0000002102217220 */ /* 0x040fe20000410000 */
[C---:B------:R-:W-:Y:S01]  /*12090*/  FMUL.FTZ R36, R2.reuse, R36 ;  /* 0x0000002402247220 */ /* 0x040fe20000410000 */
[C---:B------:R-:W-:Y:S01]  /*120a0*/  FMUL.FTZ R37, R2.reuse, R37 ;  /* 0x0000002502257220 */ /* 0x040fe20000410000 */
[C---:B------:R-:W-:Y:S01]  /*120b0*/  FMUL.FTZ R40, R2.reuse, R40 ;  /* 0x0000002802287220 */ /* 0x040fe20000410000 */
[C---:B------:R-:W-:Y:S01]  /*120c0*/  FMUL.FTZ R41, R2.reuse, R41 ;  /* 0x0000002902297220 */ /* 0x040fe20000410000 */
[----:B------:R-:W1:Y:S01]  /*120d0*/  @P1 LDC R9, c[0x0][0x450] ;  /* 0x00011400ff091b82 */ /* 0x000e620000000800 */
        /* <DEDUP_REMOVED lines=15> */
[----:B0-----:R-:W-:-:S04]  /*121d0*/  @P1 IMAD.HI.U32 R6, R78, R7, RZ ;  /* 0x000000074e061227 */ /* 0x001fc800078e00ff */
[C---:B------:R-:W-:Y:S01]  /*121e0*/  FMUL.FTZ R70, R2.reuse, R72 ;  /* 0x0000004802467220 */ /* 0x040fe20000410000 */
[C---:B------:R-:W-:Y:S01]  /*121f0*/  FMUL.FTZ R99, R2.reuse, R73 ;  /* 0x0000004902637220 */ /* 0x040fe20000410000 */
[C---:B------:R-:W-:Y:S01]  /*12200*/  FMUL.FTZ R55, R2.reuse, R79 ;  /* 0x0000004f02377220 */ /* 0x040fe20000410000 */
[C---:B------:R-:W-:Y:S01]  /*12210*/  FMUL.FTZ R76, R2.reuse, R80 ;  /* 0x00000050024c7220 */ /* 0x040fe20000410000 */
[C---:B------:R-:W-:Y:S01]  /*12220*/  FMUL.FTZ R77, R2.reuse, R81 ;  /* 0x00000051024d7220 */ /* 0x040fe20000410000 */
[C---:B------:R-:W-:Y:S01]  /*12230*/  FMUL.FTZ R57, R2.reuse, R82 ;  /* 0x0000005202397220 */ /* 0x040fe20000410000 */
[C---:B------:R-:W-:Y:S01]  /*12240*/  FMUL.FTZ R46, R2.reuse, R83 ;  /* 0x00000053022e7220 */ /* 0x040fe20000410000 */
[----:B-1----:R-:W-:Y:S01]  /*12250*/  @P1 SHF.R.U32.HI R78, RZ, R9, R6 ;  /* 0x00000009ff4e1219 */ /* 0x002fe20000011606 */
[----:B------:R-:W-:Y:S01]  /*12260*/  IMAD.U32 R9, RZ, RZ, UR38 ;  /* 0x00000026ff097e24 */ /* 0x000fe2000f8e00ff */
[----:B------:R-:W0:Y:S01]  /*12270*/  LDC.64 R6, c[0x0][0x9e0] ;  /* 0x00027800ff067b82 */ /* 0x000e220000000a00 */
[C---:B------:R-:W-:Y:S01]  /*12280*/  FMUL.FTZ R84, R2.reuse, R84 ;  /* 0x0000005402547220 */ /* 0x040fe20000410000 */
[----:B------:R-:W-:Y:S01]  /*12290*/  FMUL.FTZ R85, R2, R85 ;  /* 0x0000005502557220 */ /* 0x000fe20000410000 */
[----:B------:R-:W1:Y:S01]  /*122a0*/  SHFL.IDX PT, R60, R78, RZ, 0x1c1f ;  /* 0x001c1fff4e3c7589 */ /* 0x000e6200000e0000 */
[----:B------:R-:W-:Y:S01]  /*122b0*/  PRMT R8, R9, 0x654, R8 ;  /* 0x0000065409087816 */ /* 0x000fe20000000008 */
[----:B------:R-:W-:-:S02]  /*122c0*/  VIADD R9, R100, 0x1 ;  /* 0x0000000164097836 */ /* 0x000fc40000000000 */
[C---:B------:R-:W-:Y:S01]  /*122d0*/  FMUL.FTZ R52, R2.reuse, R86 ;  /* 0x0000005602347220 */ /* 0x040fe20000410000 */
[----:B------:R-:W-:Y:S01]  /*122e0*/  FMUL.FTZ R53, R2, R87 ;  /* 0x0000005702357220 */ /* 0x000fe20000410000 */
[----:B------:R2:W-:Y:S01]  /*122f0*/  SYNCS.ARRIVE.TRANS64.RED.A1T0 RZ, [R8+URZ], RZ ;  /* 0x000000ff08ff79a7 */ /* 0x0005e2000810043f */
[----:B------:R-:W3:Y:S01]  /*12300*/  MUFU.TANH R13, R13 ;  /* 0x0000000d000d7308 */ /* 0x000ee20000002400 */
[----:B------:R-:W-:Y:S01]  /*12310*/  ULDC UR41, c[0x0][0x9dc] ;  /* 0x0002770000297ab9 */ /* 0x000fe20000000800 */
[----:B------:R-:W-:Y:S01]  /*12320*/  LEA R82, R89, 0xffffff80, 0x7 ;  /* 0xffffff8059527811 */ /* 0x000fe200078e38ff */
[----:B------:R-:W-:Y:S01]  /*12330*/  ULOP3.LUT UR41, URZ, UR41, URZ, 0x33, !UPT ;  /* 0x000000293f297292 */ /* 0x000fe2000f8e333f */
[----:B--2---:R-:W-:-:S04]  /*12340*/  IMAD R8, R204, -0x2, R9 ;  /* 0xfffffffecc087824 */ /* 0x004fc800078e0209 */
[----:B------:R-:W2:Y:S01]  /*12350*/  MUFU.TANH R90, R90 ;  /* 0x0000005a005a7308 */ /* 0x000ea20000002400 */
[----:B------:R-:W-:Y:S01]  /*12360*/  IMAD.IADD R9, R203, 0x1, R100 ;  /* 0x00000001cb097824 */ /* 0x000fe200078e0264 */
[----:B------:R-:W-:-:S03]  /*12370*/  IADD3 R59, -R202, R8, R203 ;  /* 0x00000008ca3b7210 */ /* 0x000fc60007ffe1cb */
[----:B------:R-:W-:Y:S01]  /*12380*/  IMAD R81, R204, -0x2, R9 ;  /* 0xfffffffecc517824 */ /* 0x000fe200078e0209 */
[----:B0-----:R-:W-:Y:S02]  /*12390*/  ISETP.GE.AND P2, PT, R7, 0x1, PT ;  /* 0x000000010700780c */ /* 0x001fe40003f46270 */
[----:B------:R-:W0:Y:S01]  /*123a0*/  MUFU.TANH R0, R0 ;  /* 0x0000000000007308 */ /* 0x000e220000002400 */
[C---:B------:R-:W-:Y:S02]  /*123b0*/  IMAD.IADD R86, R59.reuse, 0x1, R6 ;  /* 0x000000013b567824 */ /* 0x040fe400078e0206 */
[----:B------:R-:W-:-:S03]  /*123c0*/  VIADD R83, R59, UR41 ;  /* 0x000000293b537c36 */ /* 0x000fc60008000000 */
[----:B-1----:R-:W-:Y:S01]  /*123d0*/  VIADDMNMX R80, R60, R86, R81, PT ;  /* 0x000000563c507246 */ /* 0x002fe20003800151 */
[----:B------:R-:W-:Y:S01]  /*123e0*/  IMAD.IADD R79, R83, 0x1, R60 ;  /* 0x00000001534f7824 */ /* 0x000fe200078e023c */
[----:B------:R-:W1:Y:S08]  /*123f0*/  MUFU.TANH R3, R3 ;  /* 0x0000000300037308 */ /* 0x000e700000002400 */
        /* <DEDUP_REMOVED lines=60> */
[----:B-1234-:R-:W-:Y:S05]  /*127c0*/  @!P2 BRA `(.L_x_5337) ;  /* 0x000000000050a947 */ /* 0x01efea0003800000 */
[----:B------:R-:W-:Y:S01]  /*127d0*/  IADD3 R59, -R202, R203, R60 ;  /* 0x000000cbca3b7210 */ /* 0x000fe20007ffe13c */
[----:B------:R-:W-:Y:S03]  /*127e0*/  BSSY B0, `(.L_x_5338) ;  /* 0x000000e000007945 */ /* 0x000fe60003800000 */
[----:B------:R-:W-:-:S13]  /*127f0*/  ISETP.GT.AND P3, PT, R59, -0x1, PT ;  /* 0xffffffff3b00780c */ /* 0x000fda0003f64270 */
        /* <DEDUP_REMOVED lines=8> */
.L_x_5339:
[----:B------:R-:W-:-:S13]  /*12880*/  ISETP.NE.AND P3, PT, R7, 0x1, PT ;  /* 0x000000010700780c */ /* 0x000fda0003f65270 */
[----:B------:R-:W1:Y:S02]  /*12890*/  @P3 LDC.64 R8, c[0x0][0x9e8] ;  /* 0x00027a00ff083b82 */ /* 0x000e640000000a00 */
[----:B-1----:R-:W-:-:S05]  /*128a0*/  @P3 IMAD.HI.U32 R8, R59, R8, RZ ;  /* 0x000000083b083227 */ /* 0x002fca00078e00ff */
[----:B------:R-:W-:-:S07]  /*128b0*/  @P3 SHF.R.U32.HI R59, RZ, R9, R8 ;  /* 0x00000009ff3b3219 */ /* 0x000fce0000011608 */
.L_x_5340:
[----:B------:R-:W-:Y:S05]  /*128c0*/  BSYNC B0 ;  /* 0x0000000000007941 */ /* 0x000fea0003800000 */
.L_x_5338:
[----:B------:R-:W-:-:S04]  /*128d0*/  IMAD R59, R59, R7, -R82 ;  /* 0x000000073b3b7224 */ /* 0x000fc800078e0a52 */
[----:B------:R-:W-:-:S05]  /*128e0*/  IMAD R8, R204, -0x2, R59 ;  /* 0xfffffffecc087824 */ /* 0x000fca00078e023b */
[----:B------:R-:W-:Y:S02]  /*128f0*/  VIMNMX R79, R79, R8, !PT ;  /* 0x000000084f4f7248 */ /* 0x000fe40007fe0100 */
[----:B------:R-:W-:-:S07]  /*12900*/  VIADDMNMX R80, R8, R7, R80, PT ;  /* 0x0000000708507246 */ /* 0x000fce0003800150 */
.L_x_5337:
[C---:B------:R-:W-:Y:S02]  /*12910*/  ISETP.GE.AND P3, PT, R100.reuse, 0x2, PT ;  /* 0x000000026400780c */ /* 0x040fe40003f66270 */
[----:B------:R-:W-:Y:S02]  /*12920*/  ISETP.GE.AND P5, PT, R100, 0x9, PT ;  /* 0x000000096400780c */ /* 0x000fe40003fa6270 */
[----:B------:R-:W-:Y:S02]  /*12930*/  ISETP.GT.AND P4, PT, R79, 0x1, !P3 ;  /* 0x000000014f00780c */ /* 0x000fe40005f84270 */
[----:B------:R-:W-:Y:S02]  /*12940*/  P2R R87, PR, RZ, 0x20 ;  /* 0x00000020ff577803 */ /* 0x000fe40000000000 */
[----:B------:R-:W-:-:S04]  /*12950*/  ISETP.LT.OR P4, PT, R80, 0x2, P4 ;  /* 0x000000025000780c */ /* 0x000fc80002781670 */
[----:B------:R-:W-:Y:S02]  /*12960*/  FSEL R90, R90, -INF , !P4 ;  /* 0xff8000005a5a7808 */ /* 0x000fe40006000000 */
[----:B------:R-:W-:Y:S02]  /*12970*/  ISETP.GT.AND P4, PT, R79, 0x8, !P5 ;  /* 0x000000084f00780c */ /* 0x000fe40006f84270 */
[----:B------:R-:W-:Y:S02]  /*12980*/  ISETP.GE.AND P5, PT, R100, 0xa, PT ;  /* 0x0000000a6400780c */ /* 0x000fe40003fa6270 */
[----:B------:R-:W-:Y:S02]  /*12990*/  ISETP.LT.OR P4, PT, R80, 0x9, P4 ;  /* 0x000000095000780c */ /* 0x000fe40002781670 */
[----:B------:R-:W-:Y:S02]  /*129a0*/  P2R R101, PR, RZ, 0x20 ;  /* 0x00000020ff657803 */ /* 0x000fe40000000000 */
[----:B------:R-:W-:-:S02]  /*129b0*/  FSEL R73, R28, -INF , !P4 ;  /* 0xff8000001c497808 */ /* 0x000fc40006000000 */
[----:B------:R-:W-:Y:S02]  /*129c0*/  ISETP.GT.AND P4, PT, R79, 0x9, !P5 ;  /* 0x000000094f00780c */ /* 0x000fe40006f84270 */
[----:B------:R-:W-:Y:S02]  /*129d0*/  ISETP.GE.AND P5, PT, R100, 0x11, PT ;  /* 0x000000116400780c */ /* 0x000fe40003fa6270 */
[----:B------:R-:W-:Y:S02]  /*129e0*/  ISETP.LT.OR P4, PT, R80, 0xa, P4 ;  /* 0x0000000a5000780c */ /* 0x000fe40002781670 */
[----:B------:R-:W-:Y:S02]  /*129f0*/  P2R R102, PR, RZ, 0x20 ;  /* 0x00000020ff667803 */ /* 0x000fe40000000000 */
[----:B0-----:R-:W-:Y:S02]  /*12a00*/  FSEL R72, R29, -INF , !P4 ;  /* 0xff8000001d487808 */ /* 0x001fe40006000000 */
[----:B------:R-:W-:-:S02]  /*12a10*/  ISETP.GT.AND P4, PT, R79, 0x10, !P5 ;  /* 0x000000104f00780c */ /* 0x000fc40006f84270 */
[----:B------:R-:W-:Y:S02]  /*12a20*/  ISETP.GE.AND P5, PT, R100, 0x12, PT ;  /* 0x000000126400780c */ /* 0x000fe40003fa6270 */
[----:B------:R-:W-:Y:S02]  /*12a30*/  ISETP.LT.OR P4, PT, R80, 0x11, P4 ;  /* 0x000000115000780c */ /* 0x000fe40002781670 */
[----:B------:R-:W-:Y:S02]  /*12a40*/  P2R R103, PR, RZ, 0x20 ;  /* 0x00000020ff677803 */ /* 0x000fe40000000000 */
[----:B------:R-:W-:Y:S02]  /*12a50*/  FSEL R71, R32, -INF , !P4 ;  /* 0xff80000020477808 */ /* 0x000fe40006000000 */
[----:B------:R-:W-:Y:S02]  /*12a60*/  ISETP.GT.AND P4, PT, R79, 0x11, !P5 ;  /* 0x000000114f00780c */ /* 0x000fe40006f84270 */
[----:B------:R-:W-:-:S02]  /*12a70*/  ISETP.GE.AND P5, PT, R100, 0x19, PT ;  /* 0x000000196400780c */ /* 0x000fc40003fa6270 */
[----:B------:R-:W-:Y:S02]  /*12a80*/  ISETP.LT.OR P4, PT, R80, 0x12, P4 ;  /* 0x000000125000780c */ /* 0x000fe40002781670 */
[----:B------:R-:W-:Y:S02]  /*12a90*/  P2R R104, PR, RZ, 0x20 ;  /* 0x00000020ff687803 */ /* 0x000fe40000000000 */
[----:B------:R-:W-:Y:S02]  /*12aa0*/  FSEL R68, R33, -INF , !P4 ;  /* 0xff80000021447808 */ /* 0x000fe40006000000 */
[----:B------:R-:W-:Y:S02]  /*12ab0*/  ISETP.GT.AND P4, PT, R79, 0x18, !P5 ;  /* 0x000000184f00780c */ /* 0x000fe40006f84270 */
[----:B------:R-:W-:Y:S02]  /*12ac0*/  ISETP.GE.AND P5, PT, R100, 0x1a, PT ;  /* 0x0000001a6400780c */ /* 0x000fe40003fa6270 */
[----:B------:R-:W-:-:S02]  /*12ad0*/  ISETP.LT.OR P4, PT, R80, 0x19, P4 ;  /* 0x000000195000780c */ /* 0x000fc40002781670 */
[----:B------:R-:W-:Y:S02]  /*12ae0*/  P2R R105, PR, RZ, 0x20 ;  /* 0x00000020ff697803 */ /* 0x000fe40000000000 */
[----:B------:R-:W-:Y:S02]  /*12af0*/  FSEL R67, R36, -INF , !P4 ;  /* 0xff80000024437808 */ /* 0x000fe40006000000 */
[----:B------:R-:W-:Y:S02]  /*12b00*/  ISETP.GT.AND P4, PT, R79, 0x19, !P5 ;  /* 0x000000194f00780c */ /* 0x000fe40006f84270 */
[----:B------:R-:W-:Y:S02]  /*12b10*/  ISETP.GE.AND P5, PT, R100, 0x21, PT ;  /* 0x000000216400780c */ /* 0x000fe40003fa6270 */
[----:B------:R-:W-:Y:S02]  /*12b20*/  ISETP.LT.OR P4, PT, R80, 0x1a, P4 ;  /* 0x0000001a5000780c */ /* 0x000fe40002781670 */
[----:B------:R-:W-:-:S02]  /*12b30*/  P2R R106, PR, RZ, 0x20 ;  /* 0x00000020ff6a7803 */ /* 0x000fc40000000000 */
        /* <DEDUP_REMOVED lines=10> */
[----:B------:R-:W-:Y:S02]  /*12be0*/  FSEL R63, R41, -INF , !P4 ;  /* 0xff800000293f7808 */ /* 0x000fe40006000000 */
        /* <DEDUP_REMOVED lines=37> */
[----:B------:R-:W-:-:S04]  /*12e40*/  ISETP.LT.OR P4, PT, R80, 0x42, P4 ;  /* 0x000000425000780c */ /* 0x000fc80002781670 */
        /* <DEDUP_REMOVED lines=46> */
[----:B------:R-:W-:Y:S01]  /*13130*/  ISETP.GT.AND P4, PT, R79, 0x69, !P5 ;  /* 0x000000694f00780c */ /* 0x000fe20006f84270 */
[----:B------:R-:W0:Y:S01]  /*13140*/  SHFL.IDX PT, R74, R78, 0x1, 0x1c1f ;  /* 0x003c1f004e4a7f89 */ /* 0x000e2200000e0000 */
[----:B------:R-:W-:-:S02]  /*13150*/  P2R R119, PR, RZ, 0x20 ;  /* 0x00000020ff777803 */ /* 0x000fc40000000000 */
[----:B------:R-:W-:Y:S02]  /*13160*/  ISETP.LT.OR P4, PT, R80, 0x6a, P4 ;  /* 0x0000006a5000780c */ /* 0x000fe40002781670 */
[----:B------:R-:W-:Y:S02]  /*13170*/  ISETP.GE.AND P5, PT, R100, 0x71, PT ;  /* 0x000000716400780c */ /* 0x000fe40003fa6270 */
[----:B------:R-:W-:Y:S02]  /*13180*/  FSEL R40, R75, -INF , !P4 ;  /* 0xff8000004b287808 */ /* 0x000fe40006000000 */
[----:B------:R-:W-:Y:S02]  /*13190*/  ISETP.GT.AND P4, PT, R79, 0x70, !P5 ;  /* 0x000000704f00780c */ /* 0x000fe40006f84270 */
[----:B------:R-:W-:Y:S02]  /*131a0*/  P2R R120, PR, RZ, 0x20 ;  /* 0x00000020ff787803 */ /* 0x000fe40000000000 */
[----:B------:R-:W-:-:S04]  /*131b0*/  ISETP.LT.OR P4, PT, R80, 0x71, P4 ;  /* 0x000000715000780c */ /* 0x000fc80002781670 */
[----:B------:R-:W-:Y:S02]  /*131c0*/  FSEL R33, R76, -INF , !P4 ;  /* 0xff8000004c217808 */ /* 0x000fe40006000000 */
[----:B------:R-:W-:-:S04]  /*131d0*/  ISETP.GE.AND P4, PT, R100, 0x72, PT ;  /* 0x000000726400780c */ /* 0x000fc80003f86270 */
[----:B------:R-:W-:Y:S01]  /*131e0*/  ISETP.GT.AND P5, PT, R79, 0x71, !P4 ;  /* 0x000000714f00780c */ /* 0x000fe200067a4270 */
[----:B0-----:R-:W-:Y:S01]  /*131f0*/  IMAD.IADD R69, R83, 0x1, R74 ;  /* 0x0000000153457824 */ /* 0x001fe200078e024a */
[----:B------:R-:W-:Y:S02]  /*13200*/  VIADDMNMX R70, R74, R86, R81, PT ;  /* 0x000000564a467246 */ /* 0x000fe40003800151 */
        /* <DEDUP_REMOVED lines=14> */
[----:B------:R-:W-:-:S04]  /*132f0*/  ISETP.LT.OR P6, PT, R80, 0x7a, P6 ;  /* 0x0000007a5000780c */ /* 0x000fc800037c1670 */
[----:B------:R-:W-:Y:S01]  /*13300*/  FSEL R13, R85, -INF , !P6 ;  /* 0xff800000550d7808 */ /* 0x000fe20007000000 */
[----:B------:R-:W-:Y:S08]  /*13310*/  @!P2 BRA `(.L_x_5341) ;  /* 0x000000000050a947 */ /* 0x000ff00003800000 */
[----:B------:R-:W-:Y:S01]  /*13320*/  IADD3 R74, -R202, R203, R74 ;  /* 0x000000cbca4a7210 */ /* 0x000fe20007ffe14a */
[----:B------:R-:W-:Y:S03]  /*13330*/  BSSY B0, `(.L_x_5342) ;  /* 0x000000e000007945 */ /* 0x000fe60003800000 */
        /* <DEDUP_REMOVED lines=9> */
.L_x_5343:
[----:B------:R-:W-:-:S13]  /*133d0*/  ISETP.NE.AND P6, PT, R7, 0x1, PT ;  /* 0x000000010700780c */ /* 0x000fda0003fc5270 */
[----:B------:R-:W0:Y:S02]  /*133e0*/  @P6 LDC.64 R8, c[0x0][0x9e8] ;  /* 0x00027a00ff086b82 */ /* 0x000e240000000a00 */
[----:B0-----:R-:W-:-:S05]  /*133f0*/  @P6 IMAD.HI.U32 R8, R74, R8, RZ ;  /* 0x000000084a086227 */ /* 0x001fca00078e00ff */
[----:B------:R-:W-:-:S07]  /*13400*/  @P6 SHF.R.U32.HI R74, RZ, R9, R8 ;  /* 0x00000009ff4a6219 */ /* 0x000fce0000011608 */
.L_x_5344:
[----:B------:R-:W-:Y:S05]  /*13410*/  BSYNC B0 ;  /* 0x0000000000007941 */ /* 0x000fea0003800000 */
.L_x_5342:
[----:B------:R-:W-:-:S04]  /*13420*/  IMAD R9, R74, R7, -R82 ;  /* 0x000000074a097224 */ /* 0x000fc800078e0a52 */
[----:B------:R-:W-:-:S05]  /*13430*/  IMAD R8, R204, -0x2, R9 ;  /* 0xfffffffecc087824 */ /* 0x000fca00078e0209 */
[----:B------:R-:W-:Y:S02]  /*13440*/  VIMNMX R69, R69, R8, !PT ;  /* 0x0000000845457248 */ /* 0x000fe40007fe0100 */
[----:B------:R-:W-:-:S07]  /*13450*/  VIADDMNMX R70, R8, R7, R70, PT ;  /* 0x0000000708467246 */ /* 0x000fce0003800146 */
.L_x_5341:
[C---:B------:R-:W-:Y:S01]  /*13460*/  ISETP.GT.AND P3, PT, R69.reuse, 0x1, !P3 ;  /* 0x000000014500780c */ /* 0x040fe20005f64270 */
[----:B------:R-:W-:Y:S01]  /*13470*/  ULDC UR35, c[0x0][0x988] ;  /* 0x0002620000237ab9 */ /* 0x000fe20000000800 */
[----:B------:R-:W-:Y:S01]  /*13480*/  ISETP.NE.AND P6, PT, R104, RZ, PT ;  /* 0x000000ff6800720c */ /* 0x000fe20003fc5270 */
[----:B------:R-:W-:Y:S01]  /*13490*/  IMAD.U32 R79, RZ, RZ, UR35 ;  /* 0x00000023ff4f7e24 */ /* 0x000fe2000f8e00ff */
        /* <DEDUP_REMOVED lines=28> */
[C---:B------:R-:W-:Y:S02]  /*13660*/  ISETP.LT.OR P3, PT, R70.reuse, 0x12, P3 ;  /* 0x000000124600780c */ /* 0x040fe40001f61670 */
[----:B------:R-:W-:Y:S02]  /*13670*/  FMNMX.FTZ R77, R63, R10, !PT ;  /* 0x0000000a3f4d7209 */ /* 0x000fe40007810000 */
[----:B------:R-:W-:Y:S02]  /*13680*/  FSEL R11, R11, -INF , !P3 ;  /* 0xff8000000b0b7808 */ /* 0x000fe40005800000 */
        /* <DEDUP_REMOVED lines=54> */
[----:B------:R-:W-:Y:S01]  /*139f0*/  ISETP.NE.AND P3, PT, R112, RZ, PT ;  /* 0x000000ff7000720c */ /* 0x000fe20003f65270 */
[----:B------:R-:W0:Y:S01]  /*13a00*/  SHFL.BFLY PT, R77, R14, 0x2, 0x1f ;  /* 0x0c401f000e4d7f89 */ /* 0x000e2200000e0000 */
[----:B------:R-:W-:Y:S02]  /*13a10*/  FSEL R46, R46, -INF , !P4 ;  /* 0xff8000002e2e7808 */ /* 0x000fe40006000000 */
[----:B------:R-:W-:-:S02]  /*13a20*/  ISETP.GT.AND P3, PT, R69, 0x38, !P3 ;  /* 0x000000384500780c */ /* 0x000fc40005f64270 */
[----:B------:R-:W-:Y:S02]  /*13a30*/  FSEL R52, R52, -INF , !P5 ;  /* 0xff80000034347808 */ /* 0x000fe40006800000 */
[----:B------:R-:W-:-:S04]  /*13a40*/  ISETP.LT.OR P3, PT, R70, 0x39, P3 ;  /* 0x000000394600780c */ /* 0x000fc80001f61670 */
[----:B------:R-:W-:Y:S02]  /*13a50*/  FSEL R30, R30, -INF , !P3 ;  /* 0xff8000001e1e7808 */ /* 0x000fe40005800000 */
[----:B------:R-:W-:-:S04]  /*13a60*/  ISETP.NE.AND P3, PT, R113, RZ, PT ;  /* 0x000000ff7100720c */ /* 0x000fc80003f65270 */
[----:B------:R-:W-:-:S04]  /*13a70*/  ISETP.GT.AND P3, PT, R69, 0x39, !P3 ;  /* 0x000000394500780c */ /* 0x000fc80005f64270 */
[----:B------:R-:W-:Y:S02]  /*13a80*/  ISETP.LT.OR P3, PT, R70, 0x3a, P3 ;  /* 0x0000003a4600780c */ /* 0x000fe40001f61670 */
[----:B0-----:R-:W-:Y:S02]  /*13a90*/  FMNMX.FTZ R77, R14, R77, !PT ;  /* 0x0000004d0e4d7209 */ /* 0x001fe40007810000 */
[----:B------:R-:W-:Y:S02]  /*13aa0*/  FSEL R31, R31, -INF , !P3 ;  /* 0xff8000001f1f7808 */ /* 0x000fe40005800000 */
[----:B------:R-:W-:Y:S01]  /*13ab0*/  ISETP.NE.AND P3, PT, R114, RZ, PT ;  /* 0x000000ff7200720c */ /* 0x000fe20003f65270 */
[----:B------:R-:W0:Y:S03]  /*13ac0*/  SHFL.BFLY PT, R10, R77, 0x1, 0x1f ;  /* 0x0c201f004d0a7f89 */ /* 0x000e2600000e0000 */
[----:B------:R-:W-:-:S04]  /*13ad0*/  ISETP.GT.AND P3, PT, R69, 0x40, !P3 ;  /* 0x000000404500780c */ /* 0x000fc80005f64270 */
[----:B------:R-:W-:-:S04]  /*13ae0*/  ISETP.LT.OR P3, PT, R70, 0x41, P3 ;  /* 0x000000414600780c */ /* 0x000fc80001f61670 */
[----:B------:R-:W-:Y:S02]  /*13af0*/  FSEL R34, R34, -INF , !P3 ;  /* 0xff80000022227808 */ /* 0x000fe40005800000 */
[----:B------:R-:W-:Y:S02]  /*13b00*/  ISETP.GT.AND P3, PT, R69, 0x41, !P6 ;  /* 0x000000414500780c */ /* 0x000fe40007764270 */
[----:B------:R-:W-:Y:S02]  /*13b10*/  ISETP.NE.AND P6, PT, R120, RZ, PT ;  /* 0x000000ff7800720c */ /* 0x000fe40003fc5270 */
[----:B------:R-:W-:-:S04]  /*13b20*/  ISETP.LT.OR P3, PT, R70, 0x42, P3 ;  /* 0x000000424600780c */ /* 0x000fc80001f61670 */
[----:B------:R-:W-:Y:S02]  /*13b30*/  FSEL R35, R35, -INF , !P3 ;  /* 0xff80000023237808 */ /* 0x000fe40005800000 */
[----:B------:R-:W-:Y:S02]  /*13b40*/  ISETP.NE.AND P3, PT, R94, RZ, PT ;  /* 0x000000ff5e00720c */ /* 0x000fe40003f65270 */
[----:B0-----:R-:W-:Y:S02]  /*13b50*/  FMNMX.FTZ R10, R77, R10, !PT ;  /* 0x0000000a4d0a7209 */ /* 0x001fe40007810000 */
        /* <DEDUP_REMOVED lines=40> */
[----:B------:R-:W-:Y:S01]  /*13de0*/  ISETP.NE.AND P6, PT, R76, RZ, PT ;  /* 0x000000ff4c00720c */ /* 0x000fe20003fc5270 */
[----:B------:R-:W-:-:S01]  /*13df0*/  FFMA.FTZ R76, R10, R79, -8 ;  /* 0xc10000000a4c7423 */ /* 0x000fc2000001004f */
[----:B------:R-:W-:-:S04]  /*13e00*/  ISETP.LT.OR P3, PT, R70, 0x71, P3 ;  /* 0x000000714600780c */ /* 0x000fc80001f61670 */
        /* <DEDUP_REMOVED lines=9> */
[----:B------:R-:W-:-:S01]  /*13ea0*/  FFMA.FTZ R80, R62, UR35, -R76 ;  /* 0x000000233e507c23 */ /* 0x000fc2000801084c */
[----:B------:R-:W-:Y:S01]  /*13eb0*/  FSEL R74, R0, -INF , !P3 ;  /* 0xff800000004a7808 */ /* 0x000fe20005800000 */
[----:B------:R-:W-:-:S01]  /*13ec0*/  FFMA.FTZ R0, R75, UR35, -R76 ;  /* 0x000000234b007c23 */ /* 0x000fc2000801084c */
[----:B------:R-:W-:Y:S01]  /*13ed0*/  ISETP.GT.AND P3, PT, R69, 0x79, !P6 ;  /* 0x000000794500780c */ /* 0x000fe20007764270 */
[----:B------:R-:W-:-:S01]  /*13ee0*/  FFMA.FTZ R69, R59, UR35, -R76 ;  /* 0x000000233b457c23 */ /* 0x000fc2000801084c */
[----:B------:R-:W-:Y:S01]  /*13ef0*/  FMNMX.FTZ R77, R74, R9, !PT ;  /* 0x000000094a4d7209 */ /* 0x000fe20007810000 */
[----:B------:R-:W-:-:S01]  /*13f00*/  FFMA.FTZ R75, R90, UR35, -R76 ;  /* 0x000000235a4b7c23 */ /* 0x000fc2000801084c */
        /* <DEDUP_REMOVED lines=25> */
[----:B------:R-:W0:Y:S01]  /*140a0*/  MUFU.EX2 R72, R72 ;  /* 0x0000004800487308 */ /* 0x000e220000000800 */
        /* <DEDUP_REMOVED lines=10> */
[----:B------:R-:W-:-:S02]  /*14150*/  FFMA.FTZ R13, R13, UR35, -R76 ;  /* 0x000000230d0d7c23 */ /* 0x000fc4000801084c */
[----:B------:R-:W-:-:S03]  /*14160*/  FMNMX.FTZ R77, R25, R14, !PT ;  /* 0x0000000e194d7209 */ /* 0x000fc60007810000 */
[----:B------:R-:W-:Y:S01]  /*14170*/  MUFU.EX2 R71, R71 ;  /* 0x0000004700477308 */ /* 0x000fe20000000800 */
[----:B------:R-:W-:Y:S02]  /*14180*/  FMNMX.FTZ R14, R26, R77, !PT ;  /* 0x0000004d1a0e7209 */ /* 0x000fe40007810000 */
[----:B0-----:R-:W-:Y:S02]  /*14190*/  F2FP.SATFINITE.E4M3.F32.PACK_AB_MERGE_C R196, R72, R73, RZ ;  /* 0x0000004948c4723e */ /* 0x001fe400048070ff */
[----:B------:R-:W-:Y:S02]  /*141a0*/  FMNMX.FTZ R63, R27, R14, !PT ;  /* 0x0000000e1b3f7209 */ /* 0x000fe40007810000 */
[----:B------:R-:W-:Y:S01]  /*141b0*/  F2FP.SATFINITE.E4M3.F32.PACK_AB_MERGE_C R196, R75, R0, R196 ;  /* 0x000000004bc4723e */ /* 0x000fe200048070c4 */
        /* <DEDUP_REMOVED lines=9> */
[----:B------:R-:W1:Y:S01]  /*14250*/  MUFU.EX2 R66, R66 ;  /* 0x0000004200427308 */ /* 0x000e620000000800 */
[----:B------:R-:W-:-:S04]  /*14260*/  FMNMX.FTZ R14, R42, R77, !PT ;  /* 0x0000004d2a0e7209 */ /* 0x000fc80007810000 */
[----:B------:R-:W-:-:S03]  /*14270*/  FMNMX.FTZ R14, R43, R14, !PT ;  /* 0x0000000e2b0e7209 */ /* 0x000fc60007810000 */
[----:B------:R2:W-:Y:S01]  /*14280*/  MUFU.EX2 R77, R80 ;  /* 0x00000050004d7308 */ /* 0x0005e20000000800 */
[----:B0-----:R-:W-:-:S04]  /*14290*/  FMNMX.FTZ R79, R47, R14, !PT ;  /* 0x0000000e2f4f7209 */ /* 0x001fc80007810000 */
[----:B------:R-:W-:-:S03]  /*142a0*/  FMNMX.FTZ R79, R48, R79, !PT ;  /* 0x0000004f304f7209 */ /* 0x000fc60007810000 */
[----:B------:R-:W-:Y:S01]  /*142b0*/  MUFU.EX2 R65, R65 ;  /* 0x0000004100417308 */ /* 0x000fe20000000800 */
[----:B------:R-:W-:Y:S01]  /*142c0*/  FMNMX.FTZ R14, R50, R79, !PT ;  /* 0x0000004f320e7209 */ /* 0x000fe20007810000 */
[--C-:B--2---:R-:W-:Y:S01]  /*142d0*/  FFMA.FTZ R80, R45, UR35, -R76.reuse ;  /* 0x000000232d507c23 */ /* 0x104fe2000801084c */
[----:B------:R-:W-:-:S01]  /*142e0*/  FFMA.FTZ R45, R32, UR35, -R76 ;  /* 0x00000023202d7c23 */ /* 0x000fc2000801084c */
[--C-:B------:R-:W-:Y:S01]  /*142f0*/  FFMA.FTZ R32, R41, UR35, -R76.reuse ;  /* 0x0000002329207c23 */ /* 0x100fe2000801084c */
[----:B------:R-:W-:Y:S01]  /*14300*/  FMNMX.FTZ R81, R51, R14, !PT ;  /* 0x0000000e33517209 */ /* 0x000fe20007810000 */
[----:B------:R-:W-:Y:S01]  /*14310*/  FFMA.FTZ R41, R40, UR35, -R76 ;  /* 0x0000002328297c23 */ /* 0x000fe2000801084c */
[----:B-1----:R-:W-:Y:S01]  /*14320*/  F2FP.SATFINITE.E4M3.F32.PACK_AB_MERGE_C R198, R66, R67, RZ ;  /* 0x0000004342c6723e */ /* 0x002fe200048070ff */
[----:B------:R-:W-:Y:S01]  /*14330*/  MUFU.EX2 R78, R78 ;  /* 0x0000004e004e7308 */ /* 0x000fe20000000800 */
[----:B------:R-:W-:Y:S02]  /*14340*/  FMNMX.FTZ R14, R54, R81, !PT ;  /* 0x00000051360e7209 */ /* 0x000fe40007810000 */
[----:B------:R-:W-:-:S02]  /*14350*/  F2FP.SATFINITE.E4M3.F32.PACK_AB_MERGE_C R198, R68, R71, R198 ;  /* 0x0000004744c6723e */ /* 0x000fc400048070c6 */
[----:B------:R-:W-:-:S03]  /*14360*/  FMNMX.FTZ R14, R55, R14, !PT ;  /* 0x0000000e370e7209 */ /* 0x000fc60007810000 */
[----:B------:R-:W-:Y:S01]  /*14370*/  MUFU.EX2 R60, R60 ;  /* 0x0000003c003c7308 */ /* 0x000fe20000000800 */
[----:B------:R-:W-:-:S04]  /*14380*/  FMNMX.FTZ R59, R57, R14, !PT ;  /* 0x0000000e393b7209 */ /* 0x000fc80007810000 */
[----:B------:R-:W-:-:S03]  /*14390*/  FMNMX.FTZ R59, R46, R59, !PT ;  /* 0x0000003b2e3b7209 */ /* 0x000fc60007810000 */
[----:B------:R-:W-:Y:S01]  /*143a0*/  MUFU.EX2 R64, R64 ;  /* 0x0000004000407308 */ /* 0x000fe20000000800 */
[----:B------:R-:W-:-:S04]  /*143b0*/  FMNMX.FTZ R14, R52, R59, !PT ;  /* 0x0000003b340e7209 */ /* 0x000fc80007810000 */
[----:B------:R-:W-:-:S03]  /*143c0*/  FMNMX.FTZ R14, R53, R14, !PT ;  /* 0x0000000e350e7209 */ /* 0x000fc60007810000 */
[----:B------:R-:W-:Y:S02]  /*143d0*/  MUFU.EX2 R62, R62 ;  /* 0x0000003e003e7308 */ /* 0x000fe40000000800 */
[----:B------:R-:W0:Y:S06]  /*143e0*/  SHFL.BFLY PT, R59, R14, 0x2, 0x1f ;  /* 0x0c401f000e3b7f89 */ /* 0x000e2c00000e0000 */
[----:B------:R-:W-:Y:S08]  /*143f0*/  MUFU.EX2 R79, R93 ;  /* 0x0000005d004f7308 */ /* 0x000ff00000000800 */
        /* <DEDUP_REMOVED lines=36> */
[----:B------:R1:W-:Y:S01]  /*14640*/  MUFU.EX2 R76, R12 ;  /* 0x0000000c004c7308 */ /* 0x0003e20000000800 */
        /* <DEDUP_REMOVED lines=8> */
[----:B-1----:R-:W-:-:S01]  /*146d0*/  FFMA.FTZ R12, R26, UR35, -R59 ;  /* 0x000000231a0c7c23 */ /* 0x002fc2000801083b */
[----:B------:R-:W-:Y:S01]  /*146e0*/  FADD.FTZ R26, R0, R75 ;  /* 0x0000004b001a7221 */ /* 0x000fe20000010000 */
[----:B------:R-:W-:-:S01]  /*146f0*/  FFMA.FTZ R46, R46, UR35, -R59 ;  /* 0x000000232e2e7c23 */ /* 0x000fc2000801083b */
[--C-:B------:R-:W-:Y:S01]  /*14700*/  FFMA.FTZ R52, R52, UR35, -R59.reuse ;  /* 0x0000002334347c23 */ /* 0x100fe2000801083b */
[----:B------:R-:W-:-:S03]  /*14710*/  FFMA.FTZ R53, R53, UR35, -R59 ;  /* 0x0000002335357c23 */ /* 0x000fc6000801083b */
[----:B------:R1:W-:Y:S08]  /*14720*/  MUFU.EX2 R81, R15 ;  /* 0x0000000f00517308 */ /* 0x0003f00000000800 */
[----:B------:R-:W3:Y:S01]  /*14730*/  MUFU.EX2 R74, R74 ;  /* 0x0000004a004a7308 */ /* 0x000ee20000000800 */
[----:B-1----:R-:W-:-:S01]  /*14740*/  FFMA.FTZ R15, R27, UR35, -R59 ;  /* 0x000000231b0f7c23 */ /* 0x002fc2000801083b */
[----:B------:R-:W-:-:S04]  /*14750*/  FADD.FTZ R27, R73, R26 ;  /* 0x0000001a491b7221 */ /* 0x000fc80000010000 */
[----:B------:R-:W-:Y:S02]  /*14760*/  FADD.FTZ R26, R72, R27 ;  /* 0x0000001b481a7221 */ /* 0x000fe40000010000 */
[----:B------:R-:W1:Y:S02]  /*14770*/  MUFU.EX2 R4, R4 ;  /* 0x0000000400047308 */ /* 0x000e640000000800 */
[----:B------:R-:W-:-:S01]  /*14780*/  FADD.FTZ R27, R71, R26 ;  /* 0x0000001a471b7221 */ /* 0x000fc20000010000 */
[----:B0-----:R-:W-:-:S03]  /*14790*/  FADD.FTZ R26, R40, R9 ;  /* 0x00000009281a7221 */ /* 0x001fc60000010000 */
[----:B------:R-:W-:Y:S01]  /*147a0*/  FADD.FTZ R34, R68, R27 ;  /* 0x0000001b44227221 */ /* 0x000fe20000010000 */
[----:B--2---:R-:W-:-:S01]  /*147b0*/  FADD.FTZ R27, R69, R26 ;  /* 0x0000001a451b7221 */ /* 0x004fc20000010000 */
[----:B------:R-:W0:Y:S01]  /*147c0*/  MUFU.EX2 R11, R11 ;  /* 0x0000000b000b7308 */ /* 0x000e220000000800 */
[C---:B---3--:R-:W-:Y:S01]  /*147d0*/  F2FP.SATFINITE.E4M3.F32.PACK_AB_MERGE_C R69, R74.reuse, R69, RZ ;  /* 0x000000454a45723e */ /* 0x048fe200048070ff */
[----:B------:R-:W-:Y:S01]  /*147e0*/  FADD.FTZ R35, R67, R34 ;  /* 0x0000002243237221 */ /* 0x000fe20000010000 */
[----:B------:R-:W-:-:S02]  /*147f0*/  FADD.FTZ R27, R74, R27 ;  /* 0x0000001b4a1b7221 */ /* 0x000fc40000010000 */
[----:B------:R-:W-:Y:S01]  /*14800*/  F2FP.SATFINITE.E4M3.F32.PACK_AB_MERGE_C R197, R9, R40, R69 ;  /* 0x0000002809c5723e */ /* 0x000fe20004807045 */
[----:B------:R-:W-:-:S02]  /*14810*/  FADD.FTZ R34, R66, R35 ;  /* 0x0000002342227221 */ /* 0x000fc40000010000 */
[----:B------:R-:W2:Y:S01]  /*14820*/  MUFU.EX2 R3, R3 ;  /* 0x0000000300037308 */ /* 0x000ea20000000800 */
[----:B-1----:R-:W-:-:S01]  /*14830*/  FADD.FTZ R26, R4, R27 ;  /* 0x0000001b041a7221 */ /* 0x002fc20000010000 */
[----:B------:R-:W-:-:S04]  /*14840*/  FADD.FTZ R35, R65, R34 ;  /* 0x0000002241237221 */ /* 0x000fc80000010000 */
[----:B------:R-:W-:Y:S02]  /*14850*/  FADD.FTZ R35, R78, R35 ;  /* 0x000000234e237221 */ /* 0x000fe40000010000 */
[----:B------:R-:W1:Y:S01]  /*14860*/  MUFU.EX2 R8, R8 ;  /* 0x0000000800087308 */ /* 0x000e620000000800 */
[----:B0-----:R-:W-:-:S01]  /*14870*/  FADD.FTZ R27, R11, R26 ;  /* 0x0000001a0b1b7221 */ /* 0x001fc20000010000 */
[----:B------:R-:W-:Y:S01]  /*14880*/  FADD.FTZ R26, R60, R35 ;  /* 0x000000233c1a7221 */ /* 0x000fe20000010000 */
[C---:B------:R-:W-:Y:S02]  /*14890*/  F2FP.SATFINITE.E4M3.F32.PACK_AB_MERGE_C R60, R63.reuse, R60, RZ ;  /* 0x0000003c3f3c723e */ /* 0x040fe400048070ff */
[----:B------:R-:W-:Y:S01]  /*148a0*/  FADD.FTZ R0, R76, R27 ;  /* 0x0000001b4c007221 */ /* 0x000fe20000010000 */
[----:B------:R-:W-:-:S01]  /*148b0*/  FADD.FTZ R63, R63, R26 ;  /* 0x0000001a3f3f7221 */ /* 0x000fc20000010000 */
[----:B------:R-:W-:Y:S01]  /*148c0*/  F2FP.SATFINITE.E4M3.F32.PACK_AB_MERGE_C R26, R79, R62, RZ ;  /* 0x0000003e4f1a723e */ /* 0x000fe200048070ff */
[----:B------:R-:W0:Y:S01]  /*148d0*/  MUFU.EX2 R24, R24 ;  /* 0x0000001800187308 */ /* 0x000e220000000800 */
[----:B------:R-:W-:-:S01]  /*148e0*/  FADD.FTZ R0, R81, R0 ;  /* 0x0000000051007221 */ /* 0x000fc20000010000 */
[----:B------:R-:W-:-:S02]  /*148f0*/  F2FP.SATFINITE.E4M3.F32.PACK_AB_MERGE_C R76, R81, R76, RZ ;  /* 0x0000004c514c723e */ /* 0x000fc400048070ff */
[----:B------:R-:W-:Y:S01]  /*14900*/  F2FP.SATFINITE.E4M3.F32.PACK_AB_MERGE_C R194, R77, R64, R26 ;  /* 0x000000404dc2723e */ /* 0x000fe2000480701a */
[----:B--2---:R-:W-:Y:S01]  /*14910*/  FADD.FTZ R27, R3, R0 ;  /* 0x00000000031b7221 */ /* 0x004fe20000010000 */
[----:B------:R-:W-:-:S01]  /*14920*/  FADD.FTZ R0, R64, R63 ;  /* 0x0000003f40007221 */ /* 0x000fc20000010000 */
[----:B------:R-:W-:Y:S01]  /*14930*/  F2FP.SATFINITE.E4M3.F32.PACK_AB_MERGE_C R26, R37, R58, RZ ;  /* 0x0000003a251a723e */ /* 0x000fe200048070ff */
[----:B------:R-:W2:Y:S01]  /*14940*/  MUFU.EX2 R25, R25 ;  /* 0x0000001900197308 */ /* 0x000ea20000000800 */
[----:B-1----:R-:W-:-:S01]  /*14950*/  FADD.FTZ R27, R8, R27 ;  /* 0x0000001b081b7221 */ /* 0x002fc20000010000 */
[----:B------:R-:W-:Y:S01]  /*14960*/  FADD.FTZ R35, R77, R0 ;  /* 0x000000004d237221 */ /* 0x000fe20000010000 */
[----:B------:R-:W-:Y:S02]  /*14970*/  F2FP.SATFINITE.E4M3.F32.PACK_AB_MERGE_C R188, R70, R61, R26 ;  /* 0x0000003d46bc723e */ /* 0x000fe4000480701a */
[----:B------:R-:W-:Y:S01]  /*14980*/  F2FP.SATFINITE.E4M3.F32.PACK_AB_MERGE_C R26, R80, R49, RZ ;  /* 0x00000031501a723e */ /* 0x000fe200048070ff */
[----:B------:R-:W-:-:S01]  /*14990*/  FADD.FTZ R62, R62, R35 ;  /* 0x000000233e3e7221 */ /* 0x000fc20000010000 */
[----:B------:R-:W-:Y:S01]  /*149a0*/  F2FP.SATFINITE.E4M3.F32.PACK_AB_MERGE_C R199, R11, R4, R76 ;  /* 0x000000040bc7723e */ /* 0x000fe2000480704c */
[----:B------:R-:W1:Y:S01]  /*149b0*/  MUFU.EX2 R12, R12 ;  /* 0x0000000c000c7308 */ /* 0x000e620000000800 */
[----:B0-----:R-:W-:-:S01]  /*149c0*/  FADD.FTZ R0, R24, R27 ;  /* 0x0000001b18007221 */ /* 0x001fc20000010000 */
[----:B------:R-:W-:Y:S01]  /*149d0*/  FADD.FTZ R62, R79, R62 ;  /* 0x0000003e4f3e7221 */ /* 0x000fe20000010000 */
[----:B------:R-:W-:Y:S01]  /*149e0*/  F2FP.SATFINITE.E4M3.F32.PACK_AB_MERGE_C R190, R56, R29, R26 ;  /* 0x0000001d38be723e */ /* 0x000fe2000480701a */
[----:B------:R-:W0:Y:S01]  /*149f0*/  @P1 LDC R11, c[0x0][0x44c] ;  /* 0x00011300ff0b1b82 */ /* 0x000e220000000800 */
[----:B------:R-:W-:Y:S01]  /*14a00*/  F2FP.SATFINITE.E4M3.F32.PACK_AB_MERGE_C R192, R78, R65, R60 ;  /* 0x000000414ec0723e */ /* 0x000fe2000480703c */
[----:B------:R-:W-:-:S02]  /*14a10*/  FADD.FTZ R61, R61, R62 ;  /* 0x0000003e3d3d7221 */ /* 0x000fc40000010000 */
[----:B------:R-:W3:Y:S01]  /*14a20*/  MUFU.EX2 R15, R15 ;  /* 0x0000000f000f7308 */ /* 0x000ee20000000800 */
[----:B--2---:R-:W-:-:S01]  /*14a30*/  FADD.FTZ R27, R25, R0 ;  /* 0x00000000191b7221 */ /* 0x004fc20000010000 */
[----:B------:R-:W-:Y:S01]  /*14a40*/  FADD.FTZ R61, R70, R61 ;  /* 0x0000003d463d7221 */ /* 0x000fe20000010000 */
[----:B------:R-:W-:Y:S01]  /*14a50*/  F2FP.SATFINITE.E4M3.F32.PACK_AB_MERGE_C R24, R25, R24, RZ ;  /* 0x000000181918723e */ /* 0x000fe200048070ff */
[----:B------:R-:W2:Y:S02]  /*14a60*/  @P1 LDC R4, c[0x0][0x450] ;  /* 0x00011400ff041b82 */ /* 0x000ea40000000800 */
[----:B------:R-:W-:-:S01]  /*14a70*/  FADD.FTZ R58, R58, R61 ;  /* 0x0000003d3a3a7221 */ /* 0x000fc20000010000 */
[----:B------:R-:W-:Y:S01]  /*14a80*/  F2FP.SATFINITE.E4M3.F32.PACK_AB_MERGE_C R193, R8, R3, R24 ;  /* 0x0000000308c1723e */ /* 0x000fe20004807018 */
[----:B------:R-:W4:Y:S01]  /*14a90*/  MUFU.EX2 R30, R30 ;  /* 0x0000001e001e7308 */ /* 0x000f220000000800 */
[----:B-1----:R-:W-:-:S01]  /*14aa0*/  FADD.FTZ R0, R12, R27 ;  /* 0x0000001b0c007221 */ /* 0x002fc20000010000 */
[----:B------:R-:W-:-:S04]  /*14ab0*/  FADD.FTZ R58, R37, R58 ;  /* 0x0000003a253a7221 */ /* 0x000fc80000010000 */
[----:B------:R-:W-:Y:S02]  /*14ac0*/  FADD.FTZ R29, R29, R58 ;  /* 0x0000003a1d1d7221 */ /* 0x000fe40000010000 */
[----:B------:R-:W1:Y:S01]  /*14ad0*/  MUFU.EX2 R31, R31 ;  /* 0x0000001f001f7308 */ /* 0x000e620000000800 */
[----:B---3--:R-:W-:-:S01]  /*14ae0*/  FADD.FTZ R27, R15, R0 ;  /* 0x000000000f1b7221 */ /* 0x008fc20000010000 */
[----:B------:R-:W-:Y:S01]  /*14af0*/  FADD.FTZ R56, R56, R29 ;  /* 0x0000001d38387221 */ /* 0x000fe20000010000 */
[----:B0-----:R-:W-:-:S04]  /*14b00*/  @P1 IMAD.HI.U32 R11, R212, R11, RZ ;  /* 0x0000000bd40b1227 */ /* 0x001fc800078e00ff */
[----:B------:R-:W-:Y:S01]  /*14b10*/  FADD.FTZ R49, R49, R56 ;  /* 0x0000003831317221 */ /* 0x000fe20000010000 */
[----:B------:R-:W0:Y:S01]  /*14b20*/  MUFU.EX2 R20, R20 ;  /* 0x0000001400147308 */ /* 0x000e220000000800 */
[----:B----4-:R-:W-:-:S02]  /*14b30*/  FADD.FTZ R0, R30, R27 ;  /* 0x0000001b1e007221 */ /* 0x010fc40000010000 */
[----:B------:R-:W-:-:S05]  /*14b40*/  FADD.FTZ R49, R80, R49 ;  /* 0x0000003150317221 */ /* 0x000fca0000010000 */
[----:B------:R-:W3:Y:S01]  /*14b50*/  MUFU.EX2 R21, R21 ;  /* 0x0000001500157308 */ /* 0x000ee20000000800 */
[----:B-1----:R-:W-:-:S01]  /*14b60*/  FADD.FTZ R27, R31, R0 ;  /* 0x000000001f1b7221 */ /* 0x002fc20000010000 */
[----:B------:R-:W-:-:S04]  /*14b70*/  F2FP.SATFINITE.E4M3.F32.PACK_AB_MERGE_C R30, R31, R30, RZ ;  /* 0x0000001e1f1e723e */ /* 0x000fc800048070ff */
[----:B------:R-:W-:Y:S02]  /*14b80*/  F2FP.SATFINITE.E4M3.F32.PACK_AB_MERGE_C R195, R15, R12, R30 ;  /* 0x0000000c0fc3723e */ /* 0x000fe4000480701e */
[----:B------:R-:W1:Y:S01]  /*14b90*/  MUFU.EX2 R38, R38 ;  /* 0x0000002600267308 */ /* 0x000e620000000800 */
[----:B0-----:R-:W-:-:S07]  /*14ba0*/  FADD.FTZ R0, R20, R27 ;  /* 0x0000001b14007221 */ /* 0x001fce0000010000 */
[----:B------:R-:W0:Y:S01]  /*14bb0*/  MUFU.EX2 R39, R39 ;  /* 0x0000002700277308 */ /* 0x000e220000000800 */
[----:B---3--:R-:W-:-:S07]  /*14bc0*/  FADD.FTZ R27, R21, R0 ;  /* 0x00000000151b7221 */ /* 0x008fce0000010000 */
[----:B------:R-:W3:Y:S01]  /*14bd0*/  MUFU.EX2 R42, R42 ;  /* 0x0000002a002a7308 */ /* 0x000ee20000000800 */
[----:B-1----:R-:W-:-:S07]  /*14be0*/  FADD.FTZ R0, R38, R27 ;  /* 0x0000001b26007221 */ /* 0x002fce0000010000 */
[----:B------:R-:W1:Y:S01]  /*14bf0*/  MUFU.EX2 R43, R43 ;  /* 0x0000002b002b7308 */ /* 0x000e620000000800 */
[----:B0-----:R-:W-:-:S01]  /*14c00*/  FADD.FTZ R25, R39, R0 ;  /* 0x0000000027197221 */ /* 0x001fc20000010000 */
[----:B------:R-:W-:-:S04]  /*14c10*/  F2FP.SATFINITE.E4M3.F32.PACK_AB_MERGE_C R38, R39, R38, RZ ;  /* 0x000000262726723e */ /* 0x000fc800048070ff */
[----:B------:R-:W-:Y:S02]  /*14c20*/  F2FP.SATFINITE.E4M3.F32.PACK_AB_MERGE_C R189, R21, R20, R38 ;  /* 0x0000001415bd723e */ /* 0x000fe40004807026 */
[----:B------:R-:W0:Y:S01]  /*14c30*/  MUFU.EX2 R47, R47 ;  /* 0x0000002f002f7308 */ /* 0x000e220000000800 */
[----:B---3--:R-:W-:-:S07]  /*14c40*/  FADD.FTZ R0, R42, R25 ;  /* 0x000000192a007221 */ /* 0x008fce0000010000 */
[----:B------:R-:W-:Y:S01]  /*14c50*/  MUFU.EX2 R32, R32 ;  /* 0x0000002000207308 */ /* 0x000fe20000000800 */
[----:B-1----:R-:W-:-:S07]  /*14c60*/  FADD.FTZ R0, R43, R0 ;  /* 0x000000002b007221 */ /* 0x002fce0000010000 */
[----:B------:R-:W1:Y:S01]  /*14c70*/  MUFU.EX2 R41, R41 ;  /* 0x0000002900297308 */ /* 0x000e620000000800 */
[----:B0-----:R-:W-:-:S07]  /*14c80*/  FADD.FTZ R9, R47, R0 ;  /* 0x000000002f097221 */ /* 0x001fce0000010000 */
[----:B------:R-:W0:Y:S08]  /*14c90*/  MUFU.EX2 R48, R48 ;  /* 0x0000003000307308 */ /* 0x000e300000000800 */
[----:B------:R-:W-:Y:S01]  /*14ca0*/  MUFU.EX2 R44, R44 ;  /* 0x0000002c002c7308 */ /* 0x000fe20000000800 */
[----:B-1----:R-:W-:-:S07]  /*14cb0*/  F2FP.SATFINITE.E4M3.F32.PACK_AB_MERGE_C R0, R41, R32, RZ ;  /* 0x000000202900723e */ /* 0x002fce00048070ff */
[----:B------:R-:W1:Y:S01]  /*14cc0*/  MUFU.EX2 R45, R45 ;  /* 0x0000002d002d7308 */ /* 0x000e620000000800 */
[----:B0-----:R-:W-:-:S01]  /*14cd0*/  FADD.FTZ R9, R48, R9 ;  /* 0x0000000930097221 */ /* 0x001fc20000010000 */
[----:B------:R-:W-:-:S04]  /*14ce0*/  F2FP.SATFINITE.E4M3.F32.PACK_AB_MERGE_C R47, R48, R47, RZ ;  /* 0x0000002f302f723e */ /* 0x000fc800048070ff */
[----:B------:R-:W-:Y:S02]  /*14cf0*/  F2FP.SATFINITE.E4M3.F32.PACK_AB_MERGE_C R191, R43, R42, R47 ;  /* 0x0000002a2bbf723e */ /* 0x000fe4000480702f */
[----:B------:R-:W0:Y:S08]  /*14d00*/  MUFU.EX2 R50, R50 ;  /* 0x0000003200327308 */ /* 0x000e300000000800 */
[----:B------:R-:W3:Y:S01]  /*14d10*/  MUFU.EX2 R51, R51 ;  /* 0x0000003300337308 */ /* 0x000ee20000000800 */
[----:B-1----:R-:W-:Y:S01]  /*14d20*/  F2FP.SATFINITE.E4M3.F32.PACK_AB_MERGE_C R184, R45, R44, R0 ;  /* 0x0000002c2db8723e */ /* 0x002fe20004807000 */
[----:B------:R-:W-:-:S04]  /*14d30*/  FADD.FTZ R44, R44, R49 ;  /* 0x000000312c2c7221 */ /* 0x000fc80000010000 */
[----:B------:R-:W-:Y:S02]  /*14d40*/  FADD.FTZ R45, R45, R44 ;  /* 0x0000002c2d2d7221 */ /* 0x000fe40000010000 */
[----:B------:R-:W1:Y:S01]  /*14d50*/  MUFU.EX2 R54, R54 ;  /* 0x0000003600367308 */ /* 0x000e620000000800 */
[----:B0-----:R-:W-:-:S01]  /*14d60*/  FADD.FTZ R0, R50, R9 ;  /* 0x0000000932007221 */ /* 0x001fc20000010000 */
[----:B------:R-:W-:Y:S01]  /*14d70*/  FADD.FTZ R32, R32, R45 ;  /* 0x0000002d20207221 */ /* 0x000fe20000010000 */
[----:B------:R-:W-:Y:S01]  /*14d80*/  IMAD.MOV.U32 R9, RZ, RZ, R212 ;  /* 0x000000ffff097224 */ /* 0x000fe200078e00d4 */
[----:B--2---:R-:W-:Y:S02]  /*14d90*/  @P1 SHF.R.U32.HI R9, RZ, R4, R11 ;  /* 0x00000004ff091219 */ /* 0x004fe4000001160b */
[----:B------:R-:W-:-:S02]  /*14da0*/  FADD.FTZ R32, R41, R32 ;  /* 0x0000002029207221 */ /* 0x000fc40000010000 */
[----:B------:R-:W-:Y:S01]  /*14db0*/  MUFU.EX2 R28, R28 ;  /* 0x0000001c001c7308 */ /* 0x000fe20000000800 */
[----:B---3--:R-:W-:-:S01]  /*14dc0*/  FADD.FTZ R3, R51, R0 ;  /* 0x0000000033037221 */ /* 0x008fc20000010000 */
[----:B------:R-:W-:-:S04]  /*14dd0*/  IMAD.IADD R9, R88, 0x1, R9 ;  /* 0x0000000158097824 */ /* 0x000fc800078e0209 */
[----:B------:R-:W-:Y:S02]  /*14de0*/  IMAD.IADD R6, R9, 0x1, R6 ;  /* 0x0000000109067824 */ /* 0x000fe400078e0206 */
[----:B------:R-:W0:Y:S01]  /*14df0*/  MUFU.EX2 R13, R13 ;  /* 0x0000000d000d7308 */ /* 0x000e220000000800 */
[----:B-1----:R-:W-:-:S07]  /*14e00*/  FADD.FTZ R0, R54, R3 ;  /* 0x0000000336007221 */ /* 0x002fce0000010000 */
[----:B------:R-:W1:Y:S08]  /*14e10*/  MUFU.EX2 R55, R55 ;  /* 0x0000003700377308 */ /* 0x000e700000000800 */
[----:B------:R-:W-:Y:S01]  /*14e20*/  MUFU.EX2 R33, R33 ;  /* 0x0000002100217308 */ /* 0x000fe20000000800 */
[----:B0-----:R-:W-:-:S07]  /*14e30*/  F2FP.SATFINITE.E4M3.F32.PACK_AB_MERGE_C R3, R13, R28, RZ ;  /* 0x0000001c0d03723e */ /* 0x001fce00048070ff */
[----:B------:R-:W0:Y:S01]  /*14e40*/  MUFU.EX2 R36, R36 ;  /* 0x0000002400247308 */ /* 0x000e220000000800 */
[----:B-1----:R-:W-:-:S01]  /*14e50*/  FADD.FTZ R0, R55, R0 ;  /* 0x0000000037007221 */ /* 0x002fc20000010000 */
[----:B------:R-:W-:-:S04]  /*14e60*/  F2FP.SATFINITE.E4M3.F32.PACK_AB_MERGE_C R54, R55, R54, RZ ;  /* 0x000000363736723e */ /* 0x000fc800048070ff */
[----:B------:R-:W-:Y:S02]  /*14e70*/  F2FP.SATFINITE.E4M3.F32.PACK_AB_MERGE_C R185, R51, R50, R54 ;  /* 0x0000003233b9723e */ /* 0x000fe40004807036 */
[----:B------:R-:W1:Y:S08]  /*14e80*/  MUFU.EX2 R57, R57 ;  /* 0x0000003900397308 */ /* 0x000e700000000800 */
[----:B------:R-:W2:Y:S01]  /*14e90*/  MUFU.EX2 R46, R46 ;  /* 0x0000002e002e7308 */ /* 0x000ea20000000800 */
[----:B0-----:R-:W-:Y:S01]  /*14ea0*/  F2FP.SATFINITE.E4M3.F32.PACK_AB_MERGE_C R186, R36, R33, R3 ;  /* 0x0000002124ba723e */ /* 0x001fe20004807003 */
[----:B------:R-:W-:-:S04]  /*14eb0*/  FADD.FTZ R33, R33, R32 ;  /* 0x0000002021217221 */ /* 0x000fc80000010000 */
[----:B------:R-:W-:Y:S02]  /*14ec0*/  FADD.FTZ R33, R36, R33 ;  /* 0x0000002124217221 */ /* 0x000fe40000010000 */
[----:B------:R-:W-:Y:S01]  /*14ed0*/  MUFU.EX2 R52, R52 ;  /* 0x0000003400347308 */ /* 0x000fe20000000800 */
[----:B-1----:R-:W-:-:S01]  /*14ee0*/  FADD.FTZ R3, R57, R0 ;  /* 0x0000000039037221 */ /* 0x002fc20000010000 */
[----:B------:R-:W-:-:S04]  /*14ef0*/  FADD.FTZ R4, R28, R33 ;  /* 0x000000211c047221 */ /* 0x000fc80000010000 */
[----:B------:R-:W-:Y:S02]  /*14f00*/  FADD.FTZ R4, R13, R4 ;  /* 0x000000040d047221 */ /* 0x000fe40000010000 */
[----:B------:R-:W0:Y:S01]  /*14f10*/  MUFU.EX2 R53, R53 ;  /* 0x0000003500357308 */ /* 0x000e220000000800 */
[----:B--2---:R-:W-:-:S01]  /*14f20*/  FADD.FTZ R3, R46, R3 ;  /* 0x000000032e037221 */ /* 0x004fc20000010000 */
[----:B0-----:R-:W-:-:S03]  /*14f30*/  F2FP.SATFINITE.E4M3.F32.PACK_AB_MERGE_C R0, R53, R52, RZ ;  /* 0x000000343500723e */ /* 0x001fc600048070ff */
[----:B------:R-:W-:Y:S01]  /*14f40*/  FADD.FTZ R52, R52, R3 ;  /* 0x0000000334347221 */ /* 0x000fe20000010000 */
[----:B------:R-:W-:-:S03]  /*14f50*/  F2FP.SATFINITE.E4M3.F32.PACK_AB_MERGE_C R187, R46, R57, R0 ;  /* 0x000000392ebb723e */ /* 0x000fc60004807000 */
[----:B------:R-:W-:Y:S01]  /*14f60*/  FADD.FTZ R3, R53, R52 ;  /* 0x0000003435037221 */ /* 0x000fe20000010000 */
[----:B------:R-:W-:Y:S01]  /*14f70*/  VIADD R0, R89, 0xfffffffe ;  /* 0xfffffffe59007836 */ /* 0x000fe20000000000 */
        /* <DEDUP_REMOVED lines=12> */
.L_x_5347:
[----:B------:R-:W-:-:S13]  /*15040*/  ISETP.NE.AND P3, PT, R7, 0x1, PT ;  /* 0x000000010700780c */ /* 0x000fda0003f65270 */
[----:B------:R-:W0:Y:S02]  /*15050*/  @P3 LDC.64 R12, c[0x0][0x9e8] ;  /* 0x00027a00ff0c3b82 */ /* 0x000e240000000a00 */
[----:B0-----:R-:W-:-:S05]  /*15060*/  @P3 IMAD.HI.U32 R12, R8, R12, RZ ;  /* 0x0000000c080c3227 */ /* 0x001fca00078e00ff */
[----:B------:R-:W-:-:S07]  /*15070*/  @P3 SHF.R.U32.HI R8, RZ, R13, R12 ;  /* 0x0000000dff083219 */ /* 0x000fce000001160c */
.L_x_5348:
[----:B------:R-:W-:Y:S05]  /*15080*/  BSYNC B0 ;  /* 0x0000000000007941 */ /* 0x000fea0003800000 */
.L_x_5346:
[----:B------:R-:W-:-:S05]  /*15090*/  IMAD R7, R8, R7, R7 ;  /* 0x0000000708077224 */ /* 0x000fca00078e0207 */
[----:B------:R-:W-:-:S07]  /*150a0*/  VIMNMX R6, R6, R7, PT ;  /* 0x0000000706067248 */ /* 0x000fce0003fe0100 */
.L_x_5345:
        /* <DEDUP_REMOVED lines=9> */
[----:B------:R-:W-:Y:S01]  /*15140*/  ULDC UR33, c[0x0][0x9e0] ;  /* 0x0002780000217ab9 */ /* 0x000fe20000000800 */
[----:B------:R-:W-:-:S02]  /*15150*/  CS2R R118, SRZ ;  /* 0x0000000000767805 */ /* 0x000fc4000001ff00 */
[----:B------:R-:W-:Y:S02]  /*15160*/  CS2R R116, SRZ ;  /* 0x0000000000747805 */ /* 0x000fe4000001ff00 */
[----:B------:R-:W-:Y:S02]  /*15170*/  VIMNMX R11, R229, R6, !PT ;  /* 0x00000006e50b7248 */ /* 0x000fe40007fe0100 */
[----:B------:R-:W-:Y:S02]  /*15180*/  CS2R R114, SRZ ;  /* 0x0000000000727805 */ /* 0x000fe4000001ff00 */
[----:B------:R-:W-:Y:S02]  /*15190*/  CS2R R112, SRZ ;  /* 0x0000000000707805 */ /* 0x000fe4000001ff00 */
        /* <DEDUP_REMOVED lines=45> */
[----:B------:R-:W-:Y:S06]  /*15470*/  @!P3 BRA `(.L_x_5349) ;  /* 0x000000380090b947 */ /* 0x000fec0003800000 */
[----:B------:R-:W-:-:S07]  /*15480*/  IMAD.MOV.U32 R119, RZ, RZ, RZ ;  /* 0x000000ffff777224 */ /* 0x000fce00078e00ff */
.L_x_5369:
[----:B------:R-:W-:Y:S01]  /*15490*/  ISETP.NE.AND P3, PT, R218, RZ, PT ;  /* 0x000000ffda00720c */ /* 0x000fe20003f65270 */
[----:B------:R-:W-:Y:S01]  /*154a0*/  VIADD R12, R17, 0x1 ;  /* 0x00000001110c7836 */ /* 0x000fe20000000000 */
[----:B------:R-:W-:Y:S05]  /*154b0*/  YIELD ;  /* 0x0000000000007946 */ /* 0x000fea0003800000 */
[----:B------:R-:W-:-:S04]  /*154c0*/  ISETP.NE.AND P4, PT, R12, 0x2, PT ;  /* 0x000000020c00780c */ /* 0x000fc80003f85270 */
[----:B------:R-:W-:Y:S02]  /*154d0*/  SEL R6, RZ, 0x1, P4 ;  /* 0x00000001ff067807 */ /* 0x000fe40002000000 */
[----:B------:R-:W-:Y:S02]  /*154e0*/  SEL R12, R12, RZ, P4 ;  /* 0x000000ff0c0c7207 */ /* 0x000fe40002000000 */
[----:B------:R-:W-:Y:S01]  /*154f0*/  LOP3.LUT R13, R201, R6, RZ, 0x3c, !PT ;  /* 0x00000006c90d7212 */ /* 0x000fe200078e3cff */
[----:B------:R-:W-:Y:S06]  /*15500*/  @P3 BRA `(.L_x_5350) ;  /* 0x0000000000303947 */ /* 0x000fec0003800000 */
[----:B------:R-:W-:Y:S05]  /*15510*/  @!P0 BRA `(.L_x_5351) ;  /* 0x0000000000048947 */ /* 0x000fea0003800000 */
[----:B------:R-:W-:Y:S01]  /*15520*/  BPT.TRAP 0x1 ;  /* 0x000000040000795c */ /* 0x000fe20000300000 */
.L_x_5351:
[----:B------:R-:W-:Y:S01]  /*15530*/  IMAD R7, R12, 0x8, R16 ;  /* 0x000000080c077824 */ /* 0x000fe200078e0210 */
[----:B------:R-:W-:-:S04]  /*15540*/  SHF.L.U32 R6, R13, 0x1f, RZ ;  /* 0x0000001f0d067819 */ /* 0x000fc800000006ff */
[----:B------:R0:W1:Y:S01]  /*15550*/  SYNCS.PHASECHK.TRANS64.TRYWAIT P4, [R7+URZ+0x2a830], R6 ;  /* 0x02a83006070075a7 */ /* 0x000062000808017f */
[----:B------:R-:W-:Y:S05]  /*15560*/  @!P0 BRA `(.L_x_5352) ;  /* 0x0000000000048947 */ /* 0x000fea0003800000 */
[----:B------:R-:W-:Y:S01]  /*15570*/  BPT.TRAP 0x1 ;  /* 0x000000040000795c */ /* 0x000fe20000300000 */
.L_x_5352:
[----:B------:R-:W-:Y:S04]  /*15580*/  BSSY B0, `(.L_x_5350) ;  /* 0x0000004000007945 */ /* 0x000fe80003800000 */
[----:B-1----:R-:W-:Y:S05]  /*15590*/  @P4 BRA `(.L_x_5353) ;  /* 0x0000000000084947 */ /* 0x002fea0003800000 */
[----:B------:R-:W1:Y:S02]  /*155a0*/  SYNCS.PHASECHK.TRANS64.TRYWAIT P4, [R7+URZ+0x2a830], R6 ;  /* 0x02a83006070075a7 */ /* 0x000e64000808017f */
[----:B-1----:R-:W-:Y:S05]  /*155b0*/  @!P4 BRA `(.L_x_5354) ;  /* 0x0000016c007cc947 */ /* 0x002fea0003800000 */
.L_x_5353:
[----:B------:R-:W-:Y:S05]  /*155c0*/  BSYNC B0 ;  /* 0x0000000000007941 */ /* 0x000fea0003800000 */
.L_x_5350:
[----:B01----:R-:W0:Y:S01]  /*155d0*/  S2R R6, SR_TID.X ;  /* 0x0000000000067919 */ /* 0x003e220000002100 */
[----:B------:R-:W-:Y:S05]  /*155e0*/  WARPSYNC.ALL ;  /* 0x0000000000007948 */ /* 0x000fea0003800000 */
[----:B------:R-:W-:Y:S02]  /*155f0*/  IMAD.MOV.U32 R7, RZ, RZ, -0x7fffffe0 ;  /* 0x80000020ff077424 */ /* 0x000fe400078e00ff */
[----:B------:R-:W-:Y:S02]  /*15600*/  IMAD.MOV.U32 R121, RZ, RZ, -0x7fffffe0 ;  /* 0x80000020ff797424 */ /* 0x000fe400078e00ff */
[----:B------:R-:W-:Y:S01]  /*15610*/  IMAD.MOV.U32 R21, RZ, RZ, -0x7fffffe0 ;  /* 0x80000020ff157424 */ /* 0x000fe200078e00ff */
[----:B------:R-:W-:Y:S01]  /*15620*/  R2UR UR27, R7 ;  /* 0x00000000071b72ca */ /* 0x000fe200000e0000 */
[----:B------:R-:W-:Y:S01]  /*15630*/  IMAD.MOV.U32 R9, RZ, RZ, -0x7fffffe0 ;  /* 0x80000020ff097424 */ /* 0x000fe200078e00ff */
[----:B------:R-:W-:-:S02]  /*15640*/  R2UR UR19, R121 ;  /* 0x00000000791372ca */ /* 0x000fc400000e0000 */
[----:B------:R-:W-:Y:S02]  /*15650*/  R2UR UR7, R21 ;  /* 0x00000000150772ca */ /* 0x000fe400000e0000 */
[----:B------:R-:W-:Y:S02]  /*15660*/  R2UR UR11, R9 ;  /* 0x00000000090b72ca */ /* 0x000fe400000e0000 */
[----:B------:R-:W-:Y:S02]  /*15670*/  R2UR UR15, R21 ;  /* 0x00000000150f72ca */ /* 0x000fe400000e0000 */
[----:B------:R-:W-:Y:S02]  /*15680*/  R2UR UR23, R7 ;  /* 0x00000000071772ca */ /* 0x000fe400000e0000 */
[----:B0-----:R-:W-:Y:S01]  /*15690*/  SHF.R.U32.HI R8, RZ, 0x7, R6 ;  /* 0x00000007ff087819 */ /* 0x001fe20000011606 */
[----:B------:R-:W-:-:S04]  /*156a0*/  IMAD R6, R12, 0x600, R5 ;  /* 0x000006000c067824 */ /* 0x000fc800078e0205 */
[----:B------:R-:W-:Y:S01]  /*156b0*/  VIADD R15, R8, 0x8 ;  /* 0x00000008080f7836 */ /* 0x000fe20000000000 */
[C---:B------:R-:W-:Y:S01]  /*156c0*/  R2UR UR26, R6.reuse ;  /* 0x00000000061a72ca */ /* 0x040fe200000e0000 */
[C---:B------:R-:W-:Y:S02]  /*156d0*/  VIADD R120, R6.reuse, 0x400 ;  /* 0x0000040006787836 */ /* 0x040fe40000000000 */
[C---:B------:R-:W-:Y:S01]  /*156e0*/  VIADD R20, R6.reuse, 0x2 ;  /* 0x0000000206147836 */ /* 0x040fe20000000000 */
[----:B------:R0:W-:Y:S01]  /*156f0*/  BAR.SYNC.DEFER_BLOCKING R15, 0x100 ;  /* 0x0004000f0000751d */ /* 0x0001e20000010000 */
[----:B------:R-:W-:Y:S01]  /*15700*/  VIADD R8, R6, 0x200 ;  /* 0x0000020006087836 */ /* 0x000fe20000000000 */
[----:B------:R-:W-:Y:S02]  /*15710*/  R2UR UR18, R120 ;  /* 0x00000000781272ca */ /* 0x000fe400000e0000 */
[----:B------:R-:W-:Y:S01]  /*15720*/  R2UR UR6, R20 ;  /* 0x00000000140672ca */ /* 0x000fe200000e0000 */
[----:B------:R-:W-:Y:S01]  /*15730*/  VIADD R20, R6, 0x202 ;  /* 0x0000020206147836 */ /* 0x000fe20000000000 */
[----:B------:R-:W-:Y:S01]  /*15740*/  R2UR UR10, R8 ;  /* 0x00000000080a72ca */ /* 0x000fe200000e0000 */
[----:B------:R-:W-:-:S03]  /*15750*/  VIADD R6, R6, 0x402 ;  /* 0x0000040206067836 */ /* 0x000fc60000000000 */
[----:B------:R-:W-:Y:S02]  /*15760*/  R2UR UR14, R20 ;  /* 0x00000000140e72ca */ /* 0x000fe400000e0000 */
[----:B------:R-:W-:Y:S01]  /*15770*/  R2UR UR22, R6 ;  /* 0x00000000061672ca */ /* 0x000fe200000e0000 */
        /* <DEDUP_REMOVED lines=21> */
.L_x_5356:
[----:B------:R-:W-:Y:S01]  /*158d0*/  SHF.L.U32 R6, R201, 0x1f, RZ ;  /* 0x0000001fc9067819 */ /* 0x000fe200000006ff */
[----:B------:R-:W-:-:S04]  /*158e0*/  IMAD R7, R17, 0x8, R16 ;  /* 0x0000000811077824 */ /* 0x000fc800078e0210 */
[----:B------:R0:W1:Y:S01]  /*158f0*/  SYNCS.PHASECHK.TRANS64.TRYWAIT P3, [R7+URZ+0x2a850], R6 ;  /* 0x02a85006070075a7 */ /* 0x000062000806017f */
[----:B------:R-:W-:Y:S05]  /*15900*/  @!P0 BRA `(.L_x_5357) ;  /* 0x0000000000048947 */ /* 0x000fea0003800000 */
[----:B------:R-:W-:Y:S01]  /*15910*/  BPT.TRAP 0x1 ;  /* 0x000000040000795c */ /* 0x000fe20000300000 */
.L_x_5357:
[----:B-1----:R-:W-:Y:S05]  /*15920*/  @P3 BRA `(.L_x_5355) ;  /* 0x0000000000083947 */ /* 0x002fea0003800000 */
[----:B------:R-:W1:Y:S02]  /*15930*/  SYNCS.PHASECHK.TRANS64.TRYWAIT P3, [R7+URZ+0x2a850], R6 ;  /* 0x02a85006070075a7 */ /* 0x000e64000806017f */
[----:B-1----:R-:W-:Y:S05]  /*15940*/  @!P3 BRA `(.L_x_5358) ;  /* 0x0000016800acb947 */ /* 0x002fea0003800000 */
.L_x_5355:
[----:B01----:R-:W-:Y:S01]  /*15950*/  VIADD R6, R16, 0x400 ;  /* 0x0000040010067836 */ /* 0x003fe20000000000 */
[----:B------:R-:W-:Y:S05]  /*15960*/  WARPSYNC.ALL ;  /* 0x0000000000007948 */ /* 0x000fea0003800000 */
[----:B------:R-:W-:Y:S01]  /*15970*/  SHF.R.U32.HI R6, RZ, 0x4, R6 ;  /* 0x00000004ff067819 */ /* 0x000fe20000011606 */
[----:B------:R-:W-:Y:S01]  /*15980*/  IMAD.MOV.U32 R7, RZ, RZ, 0x40000040 ;  /* 0x40000040ff077424 */ /* 0x000fe200078e00ff */
[----:B------:R-:W-:Y:S01]  /*15990*/  WARPGROUP.ARRIVE ;  /* 0x00000000000079c5 */ /* 0x000fe20000000000 */
[----:B------:R-:W-:Y:S01]  /*159a0*/  IMAD.MOV.U32 R9, RZ, RZ, 0x40000040 ;  /* 0x40000040ff097424 */ /* 0x000fe200078e00ff */
[----:B------:R-:W-:-:S04]  /*159b0*/  LOP3.LUT R6, R6, 0x3fff, RZ, 0xc0, !PT ;  /* 0x00003fff06067812 */ /* 0x000fc800078ec0ff */
[----:B------:R-:W0:Y:S01]  /*159c0*/  S2R R15, SR_TID.X ;  /* 0x00000000000f7919 */ /* 0x000e220000002100 */
[----:B------:R-:W-:Y:S01]  /*159d0*/  R2UR UR7, R7 ;  /* 0x00000000070772ca */ /* 0x000fe200000e0000 */
[----:B------:R-:W-:Y:S01]  /*159e0*/  IMAD.MOV.U32 R7, RZ, RZ, 0x40000040 ;  /* 0x40000040ff077424 */ /* 0x000fe200078e00ff */
[----:B------:R-:W-:-:S05]  /*159f0*/  LOP3.LUT R6, R6, 0x10000, RZ, 0xfc, !PT ;  /* 0x0001000006067812 */ /* 0x000fca00078efcff */
[----:B------:R-:W-:-:S05]  /*15a00*/  IMAD R6, R17, 0x600, R6 ;  /* 0x0000060011067824 */ /* 0x000fca00078e0206 */
[C---:B------:R-:W-:Y:S02]  /*15a10*/  R2UR UR6, R6.reuse ;  /* 0x00000000060672ca */ /* 0x040fe400000e0000 */
[----:B------:R-:W-:-:S11]  /*15a20*/  IADD3 R8, R6, 0x2, RZ ;  /* 0x0000000206087810 */ /* 0x000fd60007ffe0ff */
[----:B------:R-:W-:Y:S01]  /*15a30*/  QGMMA.64x192x32.F32.E4M3.E4M3 R24, R196, gdesc[UR4], R24, gsb0 ;  /* 0x02e00004c4187df3 */ /* 0x000fe20008000818 */
[----:B------:R-:W-:Y:S01]  /*15a40*/  R2UR UR6, R8 ;  /* 0x00000000080672ca */ /* 0x000fe200000e0000 */
[C---:B------:R-:W-:Y:S01]  /*15a50*/  VIADD R8, R6.reuse, 0x4 ;  /* 0x0000000406087836 */ /* 0x040fe20000000000 */
[----:B------:R-:W-:Y:S01]  /*15a60*/  R2UR UR7, R9 ;  /* 0x00000000090772ca */ /* 0x000fe200000e0000 */
[----:B------:R-:W-:Y:S02]  /*15a70*/  IMAD.MOV.U32 R9, RZ, RZ, 0x40000040 ;  /* 0x40000040ff097424 */ /* 0x000fe400078e00ff */
[----:B------:R-:W-:Y:S01]  /*15a80*/  VIADD R6, R6, 0x6 ;  /* 0x0000000606067836 */ /* 0x000fe20000000000 */
[----:B0-----:R-:W-:Y:S01]  /*15a90*/  SHF.R.U32.HI R15, RZ, 0x7, R15 ;  /* 0x00000007ff0f7819 */ /* 0x001fe2000001160f */
[----:B------:R-:W-:Y:S02]  /*15aa0*/  WARPGROUP.DEPBAR.LE gsb0, 0x0 ;  /* 0x00008000000079c5 */ /* 0x000fe40000010000 */
[----:B------:R-:W-:-:S10]  /*15ab0*/  WARPGROUP.ARRIVE ;  /* 0x00000000000079c5 */ /* 0x000fd40000000000 */
[----:B------:R-:W-:Y:S01]  /*15ac0*/  QGMMA.64x192x32.F32.E4M3.E4M3 R24, R192, gdesc[UR4], R24, gsb0 ;  /* 0x02e00004c0187df3 */ /* 0x000fe20008000818 */
[----:B------:R-:W-:Y:S02]  /*15ad0*/  R2UR UR6, R8 ;  /* 0x00000000080672ca */ /* 0x000fe400000e0000 */
[----:B------:R-:W-:Y:S01]  /*15ae0*/  R2UR UR7, R9 ;  /* 0x00000000090772ca */ /* 0x000fe200000e0000 */
[----:B------:R-:W-:Y:S02]  /*15af0*/  WARPGROUP.DEPBAR.LE gsb0, 0x0 ;  /* 0x00008000000079c5 */ /* 0x000fe40000010000 */
[----:B------:R-:W-:-:S14]  /*15b00*/  WARPGROUP.ARRIVE ;  /* 0x00000000000079c5 */ /* 0x000fdc0000000000 */
[----:B------:R-:W-:Y:S01]  /*15b10*/  QGMMA.64x192x32.F32.E4M3.E4M3 R24, R188, gdesc[UR4], R24, gsb0 ;  /* 0x02e00004bc187df3 */ /* 0x000fe20008000818 */
[----:B------:R-:W-:Y:S02]  /*15b20*/  R2UR UR6, R6 ;  /* 0x00000000060672ca */ /* 0x000fe400000e0000 */
[----:B------:R-:W-:Y:S02]  /*15b30*/  R2UR UR7, R7 ;  /* 0x00000000070772ca */ /* 0x000fe400000e0000 */
[----:B------:R-:W-:Y:S01]  /*15b40*/  IADD3 R6, -R15, 0xb, RZ ;  /* 0x0000000b0f067810 */ /* 0x000fe20007ffe1ff */
[----:B------:R-:W-:Y:S02]  /*15b50*/  WARPGROUP.DEPBAR.LE gsb0, 0x0 ;  /* 0x00008000000079c5 */ /* 0x000fe40000010000 */
[----:B------:R-:W-:-:S12]  /*15b60*/  WARPGROUP.ARRIVE ;  /* 0x00000000000079c5 */ /* 0x000fd80000000000 */
[----:B------:R-:W-:Y:S03]  /*15b70*/  QGMMA.64x192x32.F32.E4M3.E4M3 R24, R184, gdesc[UR4], R24, gsb0 ;  /* 0x02e00004b8187df3 */ /* 0x000fe60008000818 */
[----:B------:R-:W-:Y:S02]  /*15b80*/  WARPGROUP.DEPBAR.LE gsb0, 0x0 ;  /* 0x00008000000079c5 */ /* 0x000fe40000010000 */
[----:B------:R0:W-:Y:S06]  /*15b90*/  BAR.ARV R6, 0x100 ;  /* 0x000400060000751d */ /* 0x0001ec0000002000 */
[----:B------:R-:W-:Y:S05]  /*15ba0*/  @!P0 BRA `(.L_x_5359) ;  /* 0x0000000000048947 */ /* 0x000fea0003800000 */
[----:B------:R-:W-:Y:S01]  /*15bb0*/  BPT.TRAP 0x1 ;  /* 0x000000040000795c */ /* 0x000fe20000300000 */
.L_x_5359:
[----:B------:R-:W1:Y:S01]  /*15bc0*/  @P1 LDC R8, c[0x0][0x44c] ;  /* 0x00011300ff081b82 */ /* 0x000e620000000800 */
[----:B0-----:R-:W-:Y:S02]  /*15bd0*/  IMAD.IADD R6, R227, 0x1, R212 ;  /* 0x00000001e3067824 */ /* 0x001fe400078e02d4 */
[C---:B------:R-:W-:Y:S01]  /*15be0*/  FMUL.FTZ R15, R2.reuse, R123 ;  /* 0x0000007b020f7220 */ /* 0x040fe20000410000 */
[C---:B------:R-:W-:Y:S01]  /*15bf0*/  FMUL.FTZ R123, R2.reuse, R129 ;  /* 0x00000081027b7220 */ /* 0x040fe20000410000 */
[C---:B------:R-:W-:Y:S01]  /*15c00*/  FMUL.FTZ R129, R2.reuse, R133 ;  /* 0x0000008502817220 */ /* 0x040fe20000410000 */
[C---:B------:R-:W-:Y:S01]  /*15c10*/  FMUL.FTZ R133, R2.reuse, R137 ;  /* 0x0000008902857220 */ /* 0x040fe20000410000 */
[C---:B------:R-:W-:Y:S01]  /*15c20*/  FMUL.FTZ R20, R2.reuse, R124 ;  /* 0x0000007c02147220 */ /* 0x040fe20000410000 */
[C---:B------:R-:W-:Y:S01]  /*15c30*/  FMUL.FTZ R137, R2.reuse, R143 ;  /* 0x0000008f02897220 */ /* 0x040fe20000410000 */
[----:B------:R-:W0:Y:S01]  /*15c40*/  @P1 LDC R7, c[0x0][0x450] ;  /* 0x00011400ff071b82 */ /* 0x000e220000000800 */
[----:B------:R-:W-:Y:S01]  /*15c50*/  FMUL.FTZ R143, R2, R145 ;  /* 0x00000091028f7220 */ /* 0x000fe20000410000 */
[----:B------:R-:W-:-:S02]  /*15c60*/  IMAD R124, R12, 0x8, R16 ;  /* 0x000000080c7c7824 */ /* 0x000fc400078e0210 */
        /* <DEDUP_REMOVED lines=9> */
[----:B------:R-:W-:Y:S02]  /*15d00*/  VIADD R124, R124, 0x2a840 ;  /* 0x0002a8407c7c7836 */ /* 0x000fe40000000000 */
[----:B------:R-:W-:Y:S01]  /*15d10*/  FMUL.FTZ R136, R2, R142 ;  /* 0x0000008e02887220 */ /* 0x000fe20000410000 */
[----:B------:R-:W-:-:S02]  /*15d20*/  IMAD.U32 R125, RZ, RZ, UR38 ;  /* 0x00000026ff7d7e24 */ /* 0x000fc4000f8e00ff */
[----:B------:R-:W-:Y:S01]  /*15d30*/  FMUL.FTZ R161, R2, R167 ;  /* 0x000000a702a17220 */ /* 0x000fe20000410000 */
[----:B-1----:R-:W-:-:S04]  /*15d40*/  @P1 IMAD.HI.U32 R8, R6, R8, RZ ;  /* 0x0000000806081227 */ /* 0x002fc800078e00ff */
[C---:B------:R-:W-:Y:S01]  /*15d50*/  FMUL.FTZ R142, R2.reuse, R144 ;  /* 0x00000090028e7220 */ /* 0x040fe20000410000 */
[C---:B------:R-:W-:Y:S01]  /*15d60*/  FMUL.FTZ R167, R2.reuse, R169 ;  /* 0x000000a902a77220 */ /* 0x040fe20000410000 */
[C---:B------:R-:W-:Y:S01]  /*15d70*/  FMUL.FTZ R144, R2.reuse, R150 ;  /* 0x0000009602907220 */ /* 0x040fe20000410000 */
[C---:B------:R-:W-:Y:S01]  /*15d80*/  FMUL.FTZ R169, R2.reuse, R175 ;  /* 0x000000af02a97220 */ /* 0x040fe20000410000 */
[C---:B------:R-:W-:Y:S01]  /*15d90*/  FMUL.FTZ R150, R2.reuse, R152 ;  /* 0x0000009802967220 */ /* 0x040fe20000410000 */
[C---:B------:R-:W-:Y:S01]  /*15da0*/  FMUL.FTZ R175, R2.reuse, R177 ;  /* 0x000000b102af7220 */ /* 0x040fe20000410000 */
[C---:B------:R-:W-:Y:S01]  /*15db0*/  FMUL.FTZ R152, R2.reuse, R158 ;  /* 0x0000009e02987220 */ /* 0x040fe20000410000 */
[----:B0-----:R-:W-:Y:S01]  /*15dc0*/  @P1 SHF.R.U32.HI R6, RZ, R7, R8 ;  /* 0x00000007ff061219 */ /* 0x001fe20000011608 */
        /* <DEDUP_REMOVED lines=21> */
[----:B------:R-:W-:Y:S01]  /*15f20*/  PRMT R124, R125, 0x654, R124 ;  /* 0x000006547d7c7816 */ /* 0x000fe2000000007c */
[----:B------:R-:W0:Y:S01]  /*15f30*/  SHFL.IDX PT, R185, R6, RZ, 0x1c1f ;  /* 0x001c1fff06b97589 */ /* 0x000e2200000e0000 */
        /* <DEDUP_REMOVED lines=13> */
[----:B------:R1:W-:Y:S01]  /*16010*/  SYNCS.ARRIVE.TRANS64.RED.A1T0 RZ, [R124+URZ], RZ ;  /* 0x000000ff7cff79a7 */ /* 0x0003e2000810043f */
[C---:B------:R-:W-:Y:S01]  /*16020*/  FMUL.FTZ R174, R2.reuse, R176 ;  /* 0x000000b002ae7220 */ /* 0x040fe20000410000 */
[C---:B------:R-:W-:Y:S01]  /*16030*/  FMUL.FTZ R172, R2.reuse, R178 ;  /* 0x000000b202ac7220 */ /* 0x040fe20000410000 */
[C---:B------:R-:W-:Y:S01]  /*16040*/  FMUL.FTZ R179, R2.reuse, R180 ;  /* 0x000000b402b37220 */ /* 0x040fe20000410000 */
[C---:B------:R-:W-:Y:S01]  /*16050*/  FMUL.FTZ R180, R2.reuse, R181 ;  /* 0x000000b502b47220 */ /* 0x040fe20000410000 */
[C---:B------:R-:W-:Y:S01]  /*16060*/  FMUL.FTZ R176, R2.reuse, R182 ;  /* 0x000000b602b07220 */ /* 0x040fe20000410000 */
[----:B------:R-:W-:Y:S01]  /*16070*/  FMUL.FTZ R178, R2, R183 ;  /* 0x000000b702b27220 */ /* 0x000fe20000410000 */
[----:B------:R-:W2:Y:S01]  /*16080*/  MUFU.TANH R7, R7 ;  /* 0x0000000700077308 */ /* 0x000ea20000002400 */
[----:B-1----:R-:W-:-:S05]  /*16090*/  IADD3 R124, -R177, 0x1, RZ ;  /* 0x00000001b17c7810 */ /* 0x002fca0007ffe1ff */
[----:B------:R-:W-:Y:S02]  /*160a0*/  IMAD R124, R204, -0x2, R124 ;  /* 0xfffffffecc7c7824 */ /* 0x000fe400078e027c */
[----:B------:R-:W1:Y:S03]  /*160b0*/  MUFU.TANH R8, R8 ;  /* 0x0000000800087308 */ /* 0x000e660000002400 */
[----:B------:R-:W-:-:S05]  /*160c0*/  IADD3 R124, -R202, R124, R203 ;  /* 0x0000007cca7c7210 */ /* 0x000fca0007ffe1cb */
[----:B------:R-:W3:Y:S01]  /*160d0*/  MUFU.TANH R9, R9 ;  /* 0x0000000900097308 */ /* 0x000ee20000002400 */
[C---:B------:R-:W-:Y:S02]  /*160e0*/  VIADD R181, R124.reuse, UR34 ;  /* 0x000000227cb57c36 */ /* 0x040fe40008000000 */
[----:B------:R-:W-:Y:S02]  /*160f0*/  VIADD R182, R124, UR41 ;  /* 0x000000297cb67c36 */ /* 0x000fe40008000000 */
[--C-:B0-----:R-:W-:Y:S02]  /*16100*/  IMAD.IADD R183, R181, 0x1, R185.reuse ;  /* 0x00000001b5b77824 */ /* 0x101fe400078e02b9 */
[----:B------:R-:W-:Y:S01]  /*16110*/  IMAD.IADD R184, R182, 0x1, R185 ;  /* 0x00000001b6b87824 */ /* 0x000fe200078e02b9 */
[----:B------:R-:W0:Y:S08]  /*16120*/  MUFU.TANH R15, R15 ;  /* 0x0000000f000f7308 */ /* 0x000e300000002400 */
        /* <DEDUP_REMOVED lines=73> */
.L_x_5362:
[----:B------:R-:W-:-:S05]  /*165c0*/  IMAD.U32 R186, RZ, RZ, UR32 ;  /* 0x00000020ffba7e24 */ /* 0x000fca000f8e00ff */
[----:B------:R-:W-:-:S13]  /*165d0*/  ISETP.NE.AND P3, PT, R186, 0x1, PT ;  /* 0x00000001ba00780c */ /* 0x000fda0003f65270 */
[----:B------:R-:W1:Y:S02]  /*165e0*/  @P3 LDC.64 R124, c[0x0][0x9e8] ;  /* 0x00027a00ff7c3b82 */ /* 0x000e640000000a00 */
[----:B-1----:R-:W-:-:S05]  /*165f0*/  @P3 IMAD.HI.U32 R124, R185, R124, RZ ;  /* 0x0000007cb97c3227 */ /* 0x002fca00078e00ff */
[----:B------:R-:W-:-:S07]  /*16600*/  @P3 SHF.R.U32.HI R185, RZ, R125, R124 ;  /* 0x0000007dffb93219 */ /* 0x000fce000001167c */
.L_x_5363:
[----:B------:R-:W-:Y:S05]  /*16610*/  BSYNC B0 ;  /* 0x0000000000007941 */ /* 0x000fea0003800000 */
.L_x_5361:
[----:B------:R-:W-:-:S04]  /*16620*/  IMAD R185, R185, R186, -R177 ;  /* 0x000000bab9b97224 */ /* 0x000fc800078e0ab1 */
[----:B------:R-:W-:-:S05]  /*16630*/  IMAD R185, R204, -0x2, R185 ;  /* 0xfffffffeccb97824 */ /* 0x000fca00078e02b9 */
[----:B------:R-:W-:Y:S02]  /*16640*/  VIMNMX R184, R184, R185, !PT ;  /* 0x000000b9b8b87248 */ /* 0x000fe40007fe0100 */
[----:B------:R-:W-:-:S07]  /*16650*/  VIADDMNMX R183, R185, R186, R183, PT ;  /* 0x000000bab9b77246 */ /* 0x000fce00038001b7 */
.L_x_5360:
[----:B------:R-:W-:Y:S01]  /*16660*/  ISETP.GT.AND P3, PT, R0, -0x1, PT ;  /* 0xffffffff0000780c */ /* 0x000fe20003f64270 */
[----:B------:R-:W1:Y:S03]  /*16670*/  SHFL.IDX PT, R6, R6, 0x1, 0x1c1f ;  /* 0x003c1f0006067f89 */ /* 0x000e6600000e0000 */
[C---:B------:R-:W-:Y:S02]  /*16680*/  ISETP.GT.AND P5, PT, R184.reuse, RZ, P3 ;  /* 0x000000ffb800720c */ /* 0x040fe40001fa4270 */
        /* <DEDUP_REMOVED lines=9> */
[----:B------:R-:W-:Y:S01]  /*16720*/  FSEL R20, R20, -INF , !P5 ;  /* 0xff80000014147808 */ /* 0x000fe20006800000 */
[--C-:B-1----:R-:W-:Y:S01]  /*16730*/  IMAD.IADD R181, R181, 0x1, R6.reuse ;  /* 0x00000001b5b57824 */ /* 0x102fe200078e0206 */
[----:B0-----:R-:W-:Y:S01]  /*16740*/  FSEL R21, R21, -INF , !P4 ;  /* 0xff80000015157808 */ /* 0x001fe20006000000 */
        /* <DEDUP_REMOVED lines=98> */
.L_x_5366:
[----:B------:R-:W-:-:S05]  /*16d70*/  IMAD.U32 R183, RZ, RZ, UR32 ;  /* 0x00000020ffb77e24 */ /* 0x000fca000f8e00ff */
[----:B------:R-:W-:-:S13]  /*16d80*/  ISETP.NE.AND P4, PT, R183, 0x1, PT ;  /* 0x00000001b700780c */ /* 0x000fda0003f85270 */
[----:B------:R-:W0:Y:S02]  /*16d90*/  @P4 LDC.64 R6, c[0x0][0x9e8] ;  /* 0x00027a00ff064b82 */ /* 0x000e240000000a00 */
[----:B0-----:R-:W-:-:S05]  /*16da0*/  @P4 IMAD.HI.U32 R6, R125, R6, RZ ;  /* 0x000000067d064227 */ /* 0x001fca00078e00ff */
[----:B------:R-:W-:-:S07]  /*16db0*/  @P4 SHF.R.U32.HI R125, RZ, R7, R6 ;  /* 0x00000007ff7d4219 */ /* 0x000fce0000011606 */
.L_x_5367:
[----:B------:R-:W-:Y:S05]  /*16dc0*/  BSYNC B0 ;  /* 0x0000000000007941 */ /* 0x000fea0003800000 */
.L_x_5365:
[----:B------:R-:W-:-:S04]  /*16dd0*/  IMAD R125, R125, R183, -R177 ;  /* 0x000000b77d7d7224 */ /* 0x000fc800078e0ab1 */
[----:B------:R-:W-:-:S05]  /*16de0*/  IMAD R125, R204, -0x2, R125 ;  /* 0xfffffffecc7d7824 */ /* 0x000fca00078e027d */
[----:B------:R-:W-:Y:S02]  /*16df0*/  VIMNMX R182, R182, R125, !PT ;  /* 0x0000007db6b67248 */ /* 0x000fe40007fe0100 */
[----:B------:R-:W-:-:S07]  /*16e00*/  VIADDMNMX R181, R125, R183, R181, PT ;  /* 0x000000b77db57246 */ /* 0x000fce00038001b5 */
.L_x_5364:
        /* <DEDUP_REMOVED lines=49> */
[----:B------:R-:W-:Y:S01]  /*17120*/  ISETP.GT.AND P4, PT, R182, 0x8, P3 ;  /* 0x00000008b600780c */ /* 0x000fe20001f84270 */
[--C-:B------:R-:W-:Y:S01]  /*17130*/  FFMA.FTZ R8, R8, UR35, -R125.reuse ;  /* 0x0000002308087c23 */ /* 0x100fe2000801087d */
[----:B------:R-:W-:Y:S01]  /*17140*/  FSEL R15, R15, -INF , !P5 ;  /* 0xff8000000f0f7808 */ /* 0x000fe20006800000 */
[--C-:B------:R-:W-:Y:S01]  /*17150*/  FFMA.FTZ R20, R20, UR35, -R125.reuse ;  /* 0x0000002314147c23 */ /* 0x100fe2000801087d */
[----:B------:R-:W-:Y:S01]  /*17160*/  ISETP.GT.AND P5, PT, R182, 0x9, P3 ;  /* 0x00000009b600780c */ /* 0x000fe20001fa4270 */
[----:B------:R-:W0:Y:S01]  /*17170*/  MUFU.EX2 R124, R124 ;  /* 0x0000007c007c7308 */ /* 0x000e220000000800 */
[----:B------:R-:W-:Y:S01]  /*17180*/  ISETP.LT.OR P4, PT, R181, 0x9, P4 ;  /* 0x00000009b500780c */ /* 0x000fe20002781670 */
[--C-:B------:R-:W-:Y:S01]  /*17190*/  FFMA.FTZ R21, R21, UR35, -R125.reuse ;  /* 0x0000002315157c23 */ /* 0x100fe2000801087d */
[----:B------:R-:W-:Y:S01]  /*171a0*/  ISETP.LT.OR P5, PT, R181, 0xa, P5 ;  /* 0x0000000ab500780c */ /* 0x000fe20002fa1670 */
[--C-:B------:R-:W-:Y:S01]  /*171b0*/  FFMA.FTZ R122, R122, UR35, -R125.reuse ;  /* 0x000000237a7a7c23 */ /* 0x100fe2000801087d */
[----:B------:R-:W-:Y:S01]  /*171c0*/  FSEL R120, R120, -INF , !P4 ;  /* 0xff80000078787808 */ /* 0x000fe20006000000 */
[--C-:B------:R-:W-:Y:S01]  /*171d0*/  FFMA.FTZ R123, R123, UR35, -R125.reuse ;  /* 0x000000237b7b7c23 */ /* 0x100fe2000801087d */
[----:B------:R-:W-:Y:S01]  /*171e0*/  FSEL R121, R121, -INF , !P5 ;  /* 0xff80000079797808 */ /* 0x000fe20006800000 */
[----:B------:R-:W1:Y:S01]  /*171f0*/  MUFU.EX2 R8, R8 ;  /* 0x0000000800087308 */ /* 0x000e620000000800 */
[----:B------:R-:W-:Y:S01]  /*17200*/  ISETP.GT.AND P5, PT, R182, 0x11, P3 ;  /* 0x00000011b600780c */ /* 0x000fe20001fa4270 */
[--C-:B------:R-:W-:Y:S01]  /*17210*/  FFMA.FTZ R128, R128, UR35, -R125.reuse ;  /* 0x0000002380807c23 */ /* 0x100fe2000801087d */
[----:B------:R-:W-:Y:S01]  /*17220*/  ISETP.GT.AND P4, PT, R182, 0x10, P3 ;  /* 0x00000010b600780c */ /* 0x000fe20001f84270 */
[--C-:B------:R-:W-:Y:S01]  /*17230*/  FFMA.FTZ R129, R129, UR35, -R125.reuse ;  /* 0x0000002381817c23 */ /* 0x100fe2000801087d */
[C---:B------:R-:W-:Y:S01]  /*17240*/  ISETP.LT.OR P5, PT, R181.reuse, 0x12, P5 ;  /* 0x00000012b500780c */ /* 0x040fe20002fa1670 */
[--C-:B------:R-:W-:Y:S01]  /*17250*/  FFMA.FTZ R132, R132, UR35, -R125.reuse ;  /* 0x0000002384847c23 */ /* 0x100fe2000801087d */
[----:B------:R-:W-:Y:S01]  /*17260*/  ISETP.LT.OR P4, PT, R181, 0x11, P4 ;  /* 0x00000011b500780c */ /* 0x000fe20002781670 */
[----:B------:R-:W-:Y:S01]  /*17270*/  MUFU.EX2 R20, R20 ;  /* 0x0000001400147308 */ /* 0x000fe20000000800 */
[----:B------:R-:W-:Y:S01]  /*17280*/  FSEL R127, R127, -INF , !P5 ;  /* 0xff8000007f7f7808 */ /* 0x000fe20006800000 */
[----:B0-----:R-:W-:Y:S01]  /*17290*/  FFMA.FTZ R4, R7, R4, R124 ;  /* 0x0000000407047223 */ /* 0x001fe2000001007c */
[----:B------:R-:W-:Y:S01]  /*172a0*/  ISETP.GT.AND P5, PT, R182, 0x19, P3 ;  /* 0x00000019b600780c */ /* 0x000fe20001fa4270 */
[--C-:B------:R-:W-:Y:S01]  /*172b0*/  FFMA.FTZ R133, R133, UR35, -R125.reuse ;  /* 0x0000002385857c23 */ /* 0x100fe2000801087d */
[----:B------:R-:W-:Y:S01]  /*172c0*/  FSEL R126, R126, -INF , !P4 ;  /* 0xff8000007e7e7808 */ /* 0x000fe20006000000 */
[--C-:B------:R-:W-:Y:S01]  /*172d0*/  FFMA.FTZ R138, R138, UR35, -R125.reuse ;  /* 0x000000238a8a7c23 */ /* 0x100fe2000801087d */
[----:B------:R-:W-:Y:S01]  /*172e0*/  ISETP.LT.OR P5, PT, R181, 0x1a, P5 ;  /* 0x0000001ab500780c */ /* 0x000fe20002fa1670 */
[----:B------:R-:W-:Y:S01]  /*172f0*/  MUFU.EX2 R21, R21 ;  /* 0x0000001500157308 */ /* 0x000fe20000000800 */
[----:B------:R-:W-:Y:S01]  /*17300*/  ISETP.GT.AND P4, PT, R182, 0x18, P3 ;  /* 0x00000018b600780c */ /* 0x000fe20001f84270 */
[----:B-1----:R-:W-:Y:S01]  /*17310*/  FADD.FTZ R4, R8, R4 ;  /* 0x0000000408047221 */ /* 0x002fe20000010000 */
[----:B------:R-:W-:Y:S01]  /*17320*/  FSEL R131, R131, -INF , !P5 ;  /* 0xff80000083837808 */ /* 0x000fe20006800000 */
[--C-:B------:R-:W-:Y:S01]  /*17330*/  FFMA.FTZ R139, R139, UR35, -R125.reuse ;  /* 0x000000238b8b7c23 */ /* 0x100fe2000801087d */
[----:B------:R-:W-:Y:S01]  /*17340*/  ISETP.GT.AND P5, PT, R182, 0x21, P3 ;  /* 0x00000021b600780c */ /* 0x000fe20001fa4270 */
[--C-:B------:R-:W-:Y:S01]  /*17350*/  FFMA.FTZ R143, R143, UR35, -R125.reuse ;  /* 0x000000238f8f7c23 */ /* 0x100fe2000801087d */
[C---:B------:R-:W-:Y:S01]  /*17360*/  ISETP.LT.OR P4, PT, R181.reuse, 0x19, P4 ;  /* 0x00000019b500780c */ /* 0x040fe20002781670 */
[----:B------:R-:W-:Y:S01]  /*17370*/  MUFU.EX2 R122, R122 ;  /* 0x0000007a007a7308 */ /* 0x000fe20000000800 */
[----:B------:R-:W-:Y:S01]  /*17380*/  ISETP.LT.OR P5, PT, R181, 0x22, P5 ;  /* 0x00000022b500780c */ /* 0x000fe20002fa1670 */
[--C-:B------:R-:W-:Y:S01]  /*17390*/  FFMA.FTZ R146, R146, UR35, -R125.reuse ;  /* 0x0000002392927c23 */ /* 0x100fe2000801087d */
[----:B------:R-:W-:Y:S01]  /*173a0*/  FSEL R130, R130, -INF , !P4 ;  /* 0xff80000082827808 */ /* 0x000fe20006000000 */
[--C-:B------:R-:W-:Y:S01]  /*173b0*/  FFMA.FTZ R147, R147, UR35, -R125.reuse ;  /* 0x0000002393937c23 */ /* 0x100fe2000801087d */
[----:B------:R-:W-:Y:S01]  /*173c0*/  FSEL R135, R135, -INF , !P5 ;  /* 0xff80000087877808 */ /* 0x000fe20006800000 */
[--C-:B------:R-:W-:Y:S01]  /*173d0*/  FFMA.FTZ R150, R150, UR35, -R125.reuse ;  /* 0x0000002396967c23 */ /* 0x100fe2000801087d */
[C---:B------:R-:W-:Y:S01]  /*173e0*/  ISETP.GT.AND P5, PT, R182.reuse, 0x29, P3 ;  /* 0x00000029b600780c */ /* 0x040fe20001fa4270 */
[----:B------:R-:W-:Y:S01]  /*173f0*/  MUFU.EX2 R123, R123 ;  /* 0x0000007b007b7308 */ /* 0x000fe20000000800 */
[----:B------:R-:W-:Y:S01]  /*17400*/  ISETP.GT.AND P4, PT, R182, 0x20, P3 ;  /* 0x00000020b600780c */ /* 0x000fe20001f84270 */
[--C-:B------:R-:W-:Y:S01]  /*17410*/  FFMA.FTZ R151, R151, UR35, -R125.reuse ;  /* 0x0000002397977c23 */ /* 0x100fe2000801087d */
[C---:B------:R-:W-:Y:S01]  /*17420*/  ISETP.LT.OR P5, PT, R181.reuse, 0x2a, P5 ;  /* 0x0000002ab500780c */ /* 0x040fe20002fa1670 */
[--C-:B------:R-:W-:Y:S01]  /*17430*/  FFMA.FTZ R154, R154, UR35, -R125.reuse ;  /* 0x000000239a9a7c23 */ /* 0x100fe2000801087d */
[----:B------:R-:W-:Y:S01]  /*17440*/  ISETP.LT.OR P4, PT, R181, 0x21, P4 ;  /* 0x00000021b500780c */ /* 0x000fe20002781670 */
[--C-:B------:R-:W-:Y:S01]  /*17450*/  FFMA.FTZ R155, R155, UR35, -R125.reuse ;  /* 0x000000239b9b7c23 */ /* 0x100fe2000801087d */
[----:B------:R-:W-:Y:S01]  /*17460*/  FSEL R137, R137, -INF , !P5 ;  /* 0xff80000089897808 */ /* 0x000fe20006800000 */
[----:B------:R-:W-:Y:S01]  /*17470*/  MUFU.EX2 R128, R128 ;  /* 0x0000008000807308 */ /* 0x000fe20000000800 */
[----:B------:R-:W-:Y:S01]  /*17480*/  ISETP.GT.AND P5, PT, R182, 0x31, P3 ;  /* 0x00000031b600780c */ /* 0x000fe20001fa4270 */
[--C-:B------:R-:W-:Y:S01]  /*17490*/  FFMA.FTZ R158, R158, UR35, -R125.reuse ;  /* 0x000000239e9e7c23 */ /* 0x100fe2000801087d */
[----:B------:R-:W-:Y:S01]  /*174a0*/  FSEL R134, R134, -INF , !P4 ;  /* 0xff80000086867808 */ /* 0x000fe20006000000 */
[--C-:B------:R-:W-:Y:S01]  /*174b0*/  FFMA.FTZ R159, R159, UR35, -R125.reuse ;  /* 0x000000239f9f7c23 */ /* 0x100fe2000801087d */
[----:B------:R-:W-:Y:S01]  /*174c0*/  ISETP.LT.OR P5, PT, R181, 0x32, P5 ;  /* 0x00000032b500780c */ /* 0x000fe20002fa1670 */
[--C-:B------:R-:W-:Y:S01]  /*174d0*/  FFMA.FTZ R162, R162, UR35, -R125.reuse ;  /* 0x00000023a2a27c23 */ /* 0x100fe2000801087d */
[C---:B------:R-:W-:Y:S01]  /*174e0*/  ISETP.GT.AND P4, PT, R182.reuse, 0x28, P3 ;  /* 0x00000028b600780c */ /* 0x040fe20001f84270 */
[----:B------:R-:W-:Y:S01]  /*174f0*/  MUFU.EX2 R129, R129 ;  /* 0x0000008100817308 */ /* 0x000fe20000000800 */
[----:B------:R-:W-:Y:S01]  /*17500*/  FSEL R141, R141, -INF , !P5 ;  /* 0xff8000008d8d7808 */ /* 0x000fe20006800000 */
[--C-:B------:R-:W-:Y:S01]  /*17510*/  FFMA.FTZ R163, R163, UR35, -R125.reuse ;  /* 0x00000023a3a37c23 */ /* 0x100fe2000801087d */
[----:B------:R-:W-:Y:S01]  /*17520*/  ISETP.GT.AND P5, PT, R182, 0x39, P3 ;  /* 0x00000039b600780c */ /* 0x000fe20001fa4270 */
[--C-:B------:R-:W-:Y:S01]  /*17530*/  FFMA.FTZ R166, R166, UR35, -R125.reuse ;  /* 0x00000023a6a67c23 */ /* 0x100fe2000801087d */
[----:B------:R-:W-:Y:S01]  /*17540*/  ISETP.LT.OR P4, PT, R181, 0x29, P4 ;  /* 0x00000029b500780c */ /* 0x000fe20002781670 */
[--C-:B------:R-:W-:Y:S01]  /*17550*/  FFMA.FTZ R167, R167, UR35, -R125.reuse ;  /* 0x00000023a7a77c23 */ /* 0x100fe2000801087d */
[----:B------:R-:W-:Y:S01]  /*17560*/  ISETP.LT.OR P5, PT, R181, 0x3a, P5 ;  /* 0x0000003ab500780c */ /* 0x000fe20002fa1670 */
[----:B------:R-:W-:Y:S01]  /*17570*/  MUFU.EX2 R132, R132 ;  /* 0x0000008400847308 */ /* 0x000fe20000000800 */
[----:B------:R-:W-:Y:S01]  /*17580*/  FSEL R136, R136, -INF , !P4 ;  /* 0xff80000088887808 */ /* 0x000fe20006000000 */
[--C-:B------:R-:W-:Y:S01]  /*17590*/  FFMA.FTZ R170, R170, UR35, -R125.reuse ;  /* 0x00000023aaaa7c23 */ /* 0x100fe2000801087d */
[----:B------:R-:W-:Y:S01]  /*175a0*/  FSEL R145, R145, -INF , !P5 ;  /* 0xff80000091917808 */ /* 0x000fe20006800000 */
[--C-:B------:R-:W-:Y:S01]  /*175b0*/  FFMA.FTZ R171, R171, UR35, -R125.reuse ;  /* 0x00000023abab7c23 */ /* 0x100fe2000801087d */
[----:B------:R-:W-:Y:S01]  /*175c0*/  ISETP.GT.AND P5, PT, R182, 0x41, P3 ;  /* 0x00000041b600780c */ /* 0x000fe20001fa4270 */
[--C-:B------:R-:W-:Y:S01]  /*175d0*/  FFMA.FTZ R174, R174, UR35, -R125.reuse ;  /* 0x00000023aeae7c23 */ /* 0x100fe2000801087d */
[----:B------:R-:W-:Y:S01]  /*175e0*/  ISETP.GT.AND P4, PT, R182, 0x30, P3 ;  /* 0x00000030b600780c */ /* 0x000fe20001f84270 */
[----:B------:R-:W-:Y:S01]  /*175f0*/  MUFU.EX2 R133, R133 ;  /* 0x0000008500857308 */ /* 0x000fe20000000800 */
[----:B------:R-:W-:Y:S01]  /*17600*/  ISETP.LT.OR P5, PT, R181, 0x42, P5 ;  /* 0x00000042b500780c */ /* 0x000fe20002fa1670 */
[--C-:B------:R-:W-:Y:S01]  /*17610*/  FFMA.FTZ R175, R175, UR35, -R125.reuse ;  /* 0x00000023afaf7c23 */ /* 0x100fe2000801087d */
[----:B------:R-:W-:Y:S01]  /*17620*/  ISETP.LT.OR P4, PT, R181, 0x31, P4 ;  /* 0x00000031b500780c */ /* 0x000fe20002781670 */
[--C-:B------:R-:W-:Y:S01]  /*17630*/  FFMA.FTZ R179, R179, UR35, -R125.reuse ;  /* 0x00000023b3b37c23 */ /* 0x100fe2000801087d */
[----:B------:R-:W-:Y:S01]  /*17640*/  FSEL R149, R149, -INF , !P5 ;  /* 0xff80000095957808 */ /* 0x000fe20006800000 */
[----:B------:R-:W-:Y:S01]  /*17650*/  FFMA.FTZ R125, R180, UR35, -R125 ;  /* 0x00000023b47d7c23 */ /* 0x000fe2000801087d */
[----:B------:R-:W-:Y:S01]  /*17660*/  ISETP.GT.AND P5, PT, R182, 0x49, P3 ;  /* 0x00000049b600780c */ /* 0x000fe20001fa4270 */
[----:B------:R-:W-:Y:S01]  /*17670*/  MUFU.EX2 R138, R138 ;  /* 0x0000008a008a7308 */ /* 0x000fe20000000800 */
[----:B------:R-:W-:-:S02]  /*17680*/  FSEL R140, R140, -INF , !P4 ;  /* 0xff8000008c8c7808 */ /* 0x000fc40006000000 */
[----:B------:R-:W-:Y:S02]  /*17690*/  ISETP.LT.OR P5, PT, R181, 0x4a, P5 ;  /* 0x0000004ab500780c */ /* 0x000fe40002fa1670 */
[C---:B------:R-:W-:Y:S02]  /*176a0*/  ISETP.GT.AND P4, PT, R182.reuse, 0x38, P3 ;  /* 0x00000038b600780c */ /* 0x040fe40001f84270 */
[----:B------:R-:W-:Y:S01]  /*176b0*/  FSEL R153, R153, -INF , !P5 ;  /* 0xff80000099997808 */ /* 0x000fe20006800000 */
[----:B------:R-:W-:Y:S01]  /*176c0*/  MUFU.EX2 R139, R139 ;  /* 0x0000008b008b7308 */ /* 0x000fe20000000800 */
[----:B------:R-:W-:Y:S02]  /*176d0*/  ISETP.GT.AND P5, PT, R182, 0x51, P3 ;  /* 0x00000051b600780c */ /* 0x000fe40001fa4270 */
[C---:B------:R-:W-:Y:S02]  /*176e0*/  ISETP.LT.OR P4, PT, R181.reuse, 0x39, P4 ;  /* 0x00000039b500780c */ /* 0x040fe40002781670 */
[----:B------:R-:W-:-:S02]  /*176f0*/  ISETP.LT.OR P5, PT, R181, 0x52, P5 ;  /* 0x00000052b500780c */ /* 0x000fc40002fa1670 */
[----:B------:R-:W-:Y:S01]  /*17700*/  FSEL R144, R144, -INF , !P4 ;  /* 0xff80000090907808 */ /* 0x000fe20006000000 */
[----:B------:R-:W-:Y:S01]  /*17710*/  MUFU.EX2 R143, R143 ;  /* 0x0000008f008f7308 */ /* 0x000fe20000000800 */
[----:B------:R-:W-:Y:S02]  /*17720*/  FSEL R157, R157, -INF , !P5 ;  /* 0xff8000009d9d7808 */ /* 0x000fe40006800000 */
[C---:B------:R-:W-:Y:S02]  /*17730*/  ISETP.GT.AND P5, PT, R182.reuse, 0x59, P3 ;  /* 0x00000059b600780c */ /* 0x040fe40001fa4270 */
[----:B------:R-:W-:Y:S02]  /*17740*/  ISETP.GT.AND P4, PT, R182, 0x40, P3 ;  /* 0x00000040b600780c */ /* 0x000fe40001f84270 */
[C---:B------:R-:W-:Y:S01]  /*17750*/  ISETP.LT.OR P5, PT, R181.reuse, 0x5a, P5 ;  /* 0x0000005ab500780c */ /* 0x040fe20002fa1670 */
[----:B------:R-:W-:Y:S01]  /*17760*/  MUFU.EX2 R146, R146 ;  /* 0x0000009200927308 */ /* 0x000fe20000000800 */
[----:B------:R-:W-:-:S02]  /*17770*/  ISETP.LT.OR P4, PT, R181, 0x41, P4 ;  /* 0x00000041b500780c */ /* 0x000fc40002781670 */
[----:B------:R-:W-:Y:S02]  /*17780*/  FSEL R161, R161, -INF , !P5 ;  /* 0xff800000a1a17808 */ /* 0x000fe40006800000 */
[----:B------:R-:W-:Y:S02]  /*17790*/  ISETP.GT.AND P5, PT, R182, 0x61, P3 ;  /* 0x00000061b600780c */ /* 0x000fe40001fa4270 */
[----:B------:R-:W-:Y:S01]  /*177a0*/  FSEL R148, R148, -INF , !P4 ;  /* 0xff80000094947808 */ /* 0x000fe20006000000 */
[----:B------:R-:W-:Y:S01]  /*177b0*/  MUFU.EX2 R147, R147 ;  /* 0x0000009300937308 */ /* 0x000fe20000000800 */
[----:B------:R-:W-:Y:S02]  /*177c0*/  ISETP.LT.OR P5, PT, R181, 0x62, P5 ;  /* 0x00000062b500780c */ /* 0x000fe40002fa1670 */
[----:B------:R-:W-:Y:S02]  /*177d0*/  ISETP.GT.AND P4, PT, R182, 0x48, P3 ;  /* 0x00000048b600780c */ /* 0x000fe40001f84270 */
[----:B------:R-:W-:-:S02]  /*177e0*/  FSEL R165, R165, -INF , !P5 ;  /* 0xff800000a5a57808 */ /* 0x000fc40006800000 */
[----:B------:R-:W-:Y:S01]  /*177f0*/  ISETP.GT.AND P5, PT, R182, 0x69, P3 ;  /* 0x00000069b600780c */ /* 0x000fe20001fa4270 */
[----:B------:R-:W-:Y:S01]  /*17800*/  MUFU.EX2 R150, R150 ;  /* 0x0000009600967308 */ /* 0x000fe20000000800 */
[C---:B------:R-:W-:Y:S02]  /*17810*/  ISETP.LT.OR P4, PT, R181.reuse, 0x49, P4 ;  /* 0x00000049b500780c */ /* 0x040fe40002781670 */
[----:B------:R-:W-:Y:S02]  /*17820*/  ISETP.LT.OR P5, PT, R181, 0x6a, P5 ;  /* 0x0000006ab500780c */ /* 0x000fe40002fa1670 */
[----:B------:R-:W-:Y:S02]  /*17830*/  FSEL R152, R152, -INF , !P4 ;  /* 0xff80000098987808 */ /* 0x000fe40006000000 */
[----:B------:R-:W-:Y:S01]  /*17840*/  FSEL R169, R169, -INF , !P5 ;  /* 0xff800000a9a97808 */ /* 0x000fe20006800000 */
[----:B------:R-:W-:Y:S01]  /*17850*/  MUFU.EX2 R151, R151 ;  /* 0x0000009700977308 */ /* 0x000fe20000000800 */
[----:B------:R-:W-:-:S02]  /*17860*/  ISETP.GT.AND P5, PT, R182, RZ, P3 ;  /* 0x000000ffb600720c */ /* 0x000fc40001fa4270 */
[----:B------:R-:W-:Y:S02]  /*17870*/  ISETP.GT.AND P4, PT, R182, 0x50, P3 ;  /* 0x00000050b600780c */ /* 0x000fe40001f84270 */
[C---:B------:R-:W-:Y:S02]  /*17880*/  ISETP.LT.OR P5, PT, R181.reuse, 0x1, P5 ;  /* 0x00000001b500780c */ /* 0x040fe40002fa1670 */
[----:B------:R-:W-:Y:S01]  /*17890*/  ISETP.LT.OR P4, PT, R181, 0x51, P4 ;  /* 0x00000051b500780c */ /* 0x000fe20002781670 */
[----:B------:R-:W-:Y:S01]  /*178a0*/  MUFU.EX2 R154, R154 ;  /* 0x0000009a009a7308 */ /* 0x000fe20000000800 */
[----:B------:R-:W-:Y:S02]  /*178b0*/  FSEL R9, R9, -INF , !P5 ;  /* 0xff80000009097808 */ /* 0x000fe40006800000 */
[----:B------:R-:W-:Y:S02]  /*178c0*/  FSEL R156, R156, -INF , !P4 ;  /* 0xff8000009c9c7808 */ /* 0x000fe40006000000 */
[----:B------:R-:W-:-:S02]  /*178d0*/  FMNMX.FTZ R10, R9, R14, !PT ;  /* 0x0000000e090a7209 */ /* 0x000fc40007810000 */
[----:B------:R-:W-:Y:S01]  /*178e0*/  ISETP.GT.AND P4, PT, R182, 0x58, P3 ;  /* 0x00000058b600780c */ /* 0x000fe20001f84270 */
[----:B------:R-:W-:Y:S01]  /*178f0*/  MUFU.EX2 R155, R155 ;  /* 0x0000009b009b7308 */ /* 0x000fe20000000800 */
[----:B------:R-:W-:Y:S02]  /*17900*/  FMNMX.FTZ R10, R15, R10, !PT ;  /* 0x0000000a0f0a7209 */ /* 0x000fe40007810000 */
[----:B------:R-:W-:Y:S02]  /*17910*/  ISETP.LT.OR P4, PT, R181, 0x59, P4 ;  /* 0x00000059b500780c */ /* 0x000fe40002781670 */
[----:B------:R-:W-:Y:S02]  /*17920*/  FMNMX.FTZ R10, R120, R10, !PT ;  /* 0x0000000a780a7209 */ /* 0x000fe40007810000 */
[----:B------:R-:W-:Y:S01]  /*17930*/  FSEL R160, R160, -INF , !P4 ;  /* 0xff800000a0a07808 */ /* 0x000fe20006000000 */
[----:B------:R-:W-:Y:S01]  /*17940*/  MUFU.EX2 R158, R158 ;  /* 0x0000009e009e7308 */ /* 0x000fe20000000800 */
[----:B------:R-:W-:-:S02]  /*17950*/  FMNMX.FTZ R10, R121, R10, !PT ;  /* 0x0000000a790a7209 */ /* 0x000fc40007810000 */
[----:B------:R-:W-:Y:S02]  /*17960*/  ISETP.GT.AND P4, PT, R182, 0x60, P3 ;  /* 0x00000060b600780c */ /* 0x000fe40001f84270 */
[----:B------:R-:W-:Y:S02]  /*17970*/  FMNMX.FTZ R10, R126, R10, !PT ;  /* 0x0000000a7e0a7209 */ /* 0x000fe40007810000 */
[----:B------:R-:W-:Y:S01]  /*17980*/  ISETP.LT.OR P4, PT, R181, 0x61, P4 ;  /* 0x00000061b500780c */ /* 0x000fe20002781670 */
[----:B------:R-:W-:Y:S01]  /*17990*/  MUFU.EX2 R159, R159 ;  /* 0x0000009f009f7308 */ /* 0x000fe20000000800 */
[----:B------:R-:W-:Y:S02]  /*179a0*/  FMNMX.FTZ R10, R127, R10, !PT ;  /* 0x0000000a7f0a7209 */ /* 0x000fe40007810000 */
        /* <DEDUP_REMOVED lines=32> */
[----:B------:R-:W-:Y:S01]  /*17bb0*/  ISETP.LT.OR P3, PT, R181, 0x7a, P3 ;  /* 0x0000007ab500780c */ /* 0x000fe20001f61670 */
[----:B------:R-:W-:Y:S01]  /*17bc0*/  MUFU.EX2 R174, R174 ;  /* 0x000000ae00ae7308 */ /* 0x000fe20000000800 */
[----:B------:R-:W-:Y:S02]  /*17bd0*/  FMNMX.FTZ R10, R153, R10, !PT ;  /* 0x0000000a990a7209 */ /* 0x000fe40007810000 */
[----:B------:R-:W-:Y:S02]  /*17be0*/  FSEL R176, R176, -INF , !P5 ;  /* 0xff800000b0b07808 */ /* 0x000fe40006800000 */
[----:B------:R-:W-:Y:S02]  /*17bf0*/  FMNMX.FTZ R10, R156, R10, !PT ;  /* 0x0000000a9c0a7209 */ /* 0x000fe40007810000 */
[----:B------:R-:W-:Y:S01]  /*17c00*/  FSEL R178, R178, -INF , !P3 ;  /* 0xff800000b2b27808 */ /* 0x000fe20005800000 */
[----:B------:R-:W-:Y:S01]  /*17c10*/  MUFU.EX2 R175, R175 ;  /* 0x000000af00af7308 */ /* 0x000fe20000000800 */
[----:B------:R-:W-:-:S04]  /*17c20*/  FMNMX.FTZ R10, R157, R10, !PT ;  /* 0x0000000a9d0a7209 */ /* 0x000fc80007810000 */
[----:B------:R-:W-:-:S03]  /*17c30*/  FMNMX.FTZ R10, R160, R10, !PT ;  /* 0x0000000aa00a7209 */ /* 0x000fc60007810000 */
[----:B------:R-:W-:Y:S01]  /*17c40*/  MUFU.EX2 R179, R179 ;  /* 0x000000b300b37308 */ /* 0x000fe20000000800 */
[----:B------:R-:W-:-:S04]  /*17c50*/  FMNMX.FTZ R10, R161, R10, !PT ;  /* 0x0000000aa10a7209 */ /* 0x000fc80007810000 */
[----:B------:R-:W-:-:S03]  /*17c60*/  FMNMX.FTZ R10, R164, R10, !PT ;  /* 0x0000000aa40a7209 */ /* 0x000fc60007810000 */
[----:B------:R-:W-:Y:S01]  /*17c70*/  MUFU.EX2 R125, R125 ;  /* 0x0000007d007d7308 */ /* 0x000fe20000000800 */
        /* <DEDUP_REMOVED lines=8> */
[----:B0-----:R-:W-:Y:S02]  /*17d00*/  FMNMX.FTZ R177, R10, R177, !PT ;  /* 0x000000b10ab17209 */ /* 0x001fe40007810000 */
[----:B------:R0:W-:Y:S03]  /*17d10*/  MUFU.EX2 R10, R142 ;  /* 0x0000008e000a7308 */ /* 0x0001e60000000800 */
[----:B0-----:R-:W0:Y:S02]  /*17d20*/  SHFL.BFLY PT, R142, R177, 0x1, 0x1f ;  /* 0x0c201f00b18e7f89 */ /* 0x001e2400000e0000 */
        /* <DEDUP_REMOVED lines=45> */
[----:B------:R-:W-:Y:S01]  /*18000*/  FFMA.FTZ R177, R178, UR35, -R177 ;  /* 0x00000023b2b17c23 */ /* 0x000fe200080108b1 */
[----:B-1----:R-:W-:-:S01]  /*18010*/  FADD.FTZ R178, R15, R3 ;  /* 0x000000030fb27221 */ /* 0x002fc20000010000 */
[----:B------:R-:W1:Y:S01]  /*18020*/  MUFU.EX2 R126, R126 ;  /* 0x0000007e007e7308 */ /* 0x000e620000000800 */
[----:B------:R-:W-:-:S02]  /*18030*/  FADD.FTZ R3, R20, R4 ;  /* 0x0000000414037221 */ /* 0x000fc40000010000 */
[----:B--2---:R-:W-:Y:S02]  /*18040*/  FADD.FTZ R4, R120, R178 ;  /* 0x000000b278047221 */ /* 0x004fe40000010000 */
[----:B------:R-:W-:-:S03]  /*18050*/  FADD.FTZ R3, R21, R3 ;  /* 0x0000000315037221 */ /* 0x000fc60000010000 */
        /* <DEDUP_REMOVED lines=81> */
[----:B0-----:R-:W-:Y:S01]  /*18570*/  FADD.FTZ R178, R176, R4 ;  /* 0x00000004b0b27221 */ /* 0x001fe20000010000 */
[----:B------:R-:W-:-:S03]  /*18580*/  FADD.FTZ R4, R125, R3 ;  /* 0x000000037d047221 */ /* 0x000fc60000010000 */
[----:B-1----:R-:W-:Y:S01]  /*18590*/  FADD.FTZ R3, R177, R178 ;  /* 0x000000b2b1037221 */ /* 0x002fe20000010000 */
[----:B------:R-:W-:Y:S06]  /*185a0*/  @!P0 BRA `(.L_x_5368) ;  /* 0x0000000000048947 */ /* 0x000fec0003800000 */
[----:B------:R-:W-:Y:S01]  /*185b0*/  BPT.TRAP 0x1 ;  /* 0x000000040000795c */ /* 0x000fe20000300000 */
.L_x_5368:
[----:B------:R-:W-:Y:S01]  /*185c0*/  IMAD R17, R17, 0x8, R16 ;  /* 0x0000000811117824 */ /* 0x000fe200078e0210 */
[----:B------:R-:W-:Y:S01]  /*185d0*/  ISETP.GT.AND P3, PT, R0, R11, PT ;  /* 0x0000000b0000720c */ /* 0x000fe20003f64270 */
[----:B------:R-:W-:Y:S01]  /*185e0*/  IMAD.U32 R178, RZ, RZ, UR38 ;  /* 0x00000026ffb27e24 */ /* 0x000fe2000f8e00ff */
[----:B------:R-:W-:Y:S01]  /*185f0*/  F2FP.SATFINITE.E4M3.F32.PACK_AB_MERGE_C R146, R147, R146, RZ ;  /* 0x000000929392723e */ /* 0x000fe200048070ff */
[----:B------:R-:W-:Y:S01]  /*18600*/  VIADD R17, R17, 0x2a860 ;  /* 0x0002a86011117836 */ /* 0x000fe20000000000 */
[----:B------:R-:W-:Y:S01]  /*18610*/  F2FP.SATFINITE.E4M3.F32.PACK_AB_MERGE_C R20, R21, R20, RZ ;  /* 0x000000141514723e */ /* 0x000fe200048070ff */
[----:B------:R-:W-:Y:S01]  /*18620*/  FMUL.FTZ R26, R26, R14 ;  /* 0x0000000e1a1a7220 */ /* 0x000fe20000410000 */
[----:B------:R-:W-:Y:S01]  /*18630*/  F2FP.SATFINITE.E4M3.F32.PACK_AB_MERGE_C R120, R121, R120, RZ ;  /* 0x000000787978723e */ /* 0x000fe200048070ff */
[-C--:B------:R-:W-:Y:S01]  /*18640*/  FMUL.FTZ R27, R27, R14.reuse ;  /* 0x0000000e1b1b7220 */ /* 0x080fe20000410000 */
[----:B------:R-:W-:Y:S01]  /*18650*/  PRMT R17, R178, 0x654, R17 ;  /* 0x00000654b2117816 */ /* 0x000fe20000000011 */
[----:B------:R-:W-:Y:S01]  /*18660*/  FMUL.FTZ R30, R30, R14 ;  /* 0x0000000e1e1e7220 */ /* 0x000fe20000410000 */
        /* <DEDUP_REMOVED lines=125> */
[----:B------:R-:W-:Y:S02]  /*18e40*/  IMAD.MOV.U32 R10, RZ, RZ, R6 ;  /* 0x000000ffff0a7224 */ /* 0x000fe400078e0006 */
[----:B------:R-:W-:Y:S02]  /*18e50*/  IMAD.MOV.U32 R201, RZ, RZ, R13 ;  /* 0x000000ffffc97224 */ /* 0x000fe400078e000d */
[----:B0-----:R-:W-:Y:S01]  /*18e60*/  IMAD.MOV.U32 R17, RZ, RZ, R12 ;  /* 0x000000ffff117224 */ /* 0x001fe200078e000c */
[----:B------:R-:W-:Y:S06]  /*18e70*/  @P3 BRA `(.L_x_5369) ;  /* 0xffffffc400843947 */ /* 0x000fec000383ffff */
[----:B------:R-:W-:Y:S01]  /*18e80*/  IMAD.MOV.U32 R14, RZ, RZ, R142 ;  /* 0x000000ffff0e7224 */ /* 0x000fe200078e008e */
[----:B------:R-:W-:Y:S01]  /*18e90*/  MOV R201, R13 ;  /* 0x0000000d00c97202 */ /* 0x000fe20000000f00 */
[----:B------:R-:W-:Y:S02]  /*18ea0*/  IMAD.MOV.U32 R10, RZ, RZ, R6 ;  /* 0x000000ffff0a7224 */ /* 0x000fe400078e0006 */
[----:B------:R-:W-:-:S07]  /*18eb0*/  IMAD.MOV.U32 R17, RZ, RZ, R12 ;  /* 0x000000ffff117224 */ /* 0x000fce00078e000c */
.L_x_5349:
[----:B------:R-:W0:Y:S01]  /*18ec0*/  LDC R6, c[0x0][0x448] ;  /* 0x00011200ff067b82 */ /* 0x000e220000000800 */
[----:B------:R-:W-:Y:S01]  /*18ed0*/  IADD3 R9, R203, 0x1, -R202 ;  /* 0x00000001cb097810 */ /* 0x000fe20007ffe8ca */
[----:B------:R-:W-:-:S06]  /*18ee0*/  ULDC UR6, c[0x0][0x9dc] ;  /* 0x0002770000067ab9 */ /* 0x000fcc0000000800 */
[----:B------:R-:W1:Y:S01]  /*18ef0*/  LDC R12, c[0x0][0x9e4] ;  /* 0x00027900ff0c7b82 */ /* 0x000e620000000800 */
[----:B0-----:R-:W-:Y:S01]  /*18f00*/  ISETP.NE.AND P4, PT, R6, 0x1, PT ;  /* 0x000000010600780c */ /* 0x001fe20003f85270 */
[----:B------:R-:W-:Y:S01]  /*18f10*/  VIADD R6, R212, 0x7f ;  /* 0x0000007fd4067836 */ /* 0x000fe20000000000 */
[----:B-1----:R-:W-:-:S11]  /*18f20*/  ISETP.GE.AND P5, PT, R12, 0x1, PT ;  /* 0x000000010c00780c */ /* 0x002fd60003fa6270 */
[----:B------:R-:W0:Y:S08]  /*18f30*/  @P4 LDC R7, c[0x0][0x44c] ;  /* 0x00011300ff074b82 */ /* 0x000e300000000800 */
[----:B------:R-:W1:Y:S01]  /*18f40*/  @P4 LDC R8, c[0x0][0x450] ;  /* 0x00011400ff084b82 */ /* 0x000e620000000800 */
[----:B0-----:R-:W-:-:S05]  /*18f50*/  @P4 IMAD.HI.U32 R7, R6, R7, RZ ;  /* 0x0000000706074227 */ /* 0x001fca00078e00ff */
[----:B-1----:R-:W-:-:S05]  /*18f60*/  @P4 SHF.R.U32.HI R6, RZ, R8, R7 ;  /* 0x00000008ff064219 */ /* 0x002fca0000011607 */
        /* <DEDUP_REMOVED lines=14> */
.L_x_5372:
[----:B------:R-:W-:-:S13]  /*19050*/  ISETP.NE.AND P1, PT, R12, 0x1, PT ;  /* 0x000000010c00780c */ /* 0x000fda0003f25270 */
[----:B------:R-:W0:Y:S02]  /*19060*/  @P1 LDC.64 R6, c[0x0][0x9e8] ;  /* 0x00027a00ff061b82 */ /* 0x000e240000000a00 */
[----:B0-----:R-:W-:-:S05]  /*19070*/  @P1 IMAD.HI.U32 R6, R9, R6, RZ ;  /* 0x0000000609061227 */ /* 0x001fca00078e00ff */
[----:B------:R-:W-:-:S07]  /*19080*/  @P1 SHF.R.U32.HI R9, RZ, R7, R6 ;  /* 0x00000007ff091219 */ /* 0x000fce0000011606 */
.L_x_5373:
[----:B------:R-:W-:Y:S05]  /*19090*/  BSYNC B0 ;  /* 0x0000000000007941 */ /* 0x000fea0003800000 */
.L_x_5371:
[----:B------:R-:W-:-:S05]  /*190a0*/  IMAD R9, R9, R12, RZ ;  /* 0x0000000c09097224 */ /* 0x000fca00078e02ff */
[----:B------:R-:W-:-:S07]  /*190b0*/  VIMNMX R8, R8, R9, !PT ;  /* 0x0000000908087248 */ /* 0x000fce0007fe0100 */
.L_x_5370:
[----:B------:R-:W-:-:S05]  /*190c0*/  VIADD R8, R8, 0x7f ;  /* 0x0000007f08087836 */ /* 0x000fca0000000000 */
[----:B------:R-:W-:-:S04]  /*190d0*/  SHF.R.S32.HI R7, RZ, 0x1f, R8 ;  /* 0x0000001fff077819 */ /* 0x000fc80000011408 */
[----:B------:R-:W-:-:S04]  /*190e0*/  LEA.HI R7, R7, R8, RZ, 0x7 ;  /* 0x0000000807077211 */ /* 0x000fc800078f38ff */
[----:B------:R-:W-:-:S04]  /*190f0*/  SHF.R.S32.HI R6, RZ, 0x7, R7 ;  /* 0x00000007ff067819 */ /* 0x000fc80000011407 */
[----:B------:R-:W-:-:S04]  /*19100*/  VIMNMX R13, R229, R6, !PT ;  /* 0x00000006e50d7248 */ /* 0x000fc80007fe0100 */
[----:B------:R-:W-:-:S13]  /*19110*/  ISETP.GE.AND P1, PT, R0, R13, PT ;  /* 0x0000000d0000720c */ /* 0x000fda0003f26270 */
[----:B------:R-:W-:Y:S05]  /*19120*/  @!P1 BRA `(.L_x_5374) ;  /* 0x0000002800849947 */ /* 0x000fea0003800000 */
[----:B------:R-:W-:Y:S02]  /*19130*/  IMAD.MOV.U32 R12, RZ, RZ, R14 ;  /* 0x000000ffff0c7224 */ /* 0x000fe400078e000e */
[----:B------:R-:W-:Y:S02]  /*19140*/  IMAD.MOV.U32 R11, RZ, RZ, R10 ;  /* 0x000000ffff0b7224 */ /* 0x000fe400078e000a */
[----:B------:R-:W-:Y:S02]  /*19150*/  IMAD.MOV.U32 R6, RZ, RZ, R201 ;  /* 0x000000ffff067224 */ /* 0x000fe400078e00c9 */
[----:B------:R-:W-:-:S07]  /*19160*/  IMAD.MOV.U32 R15, RZ, RZ, R17 ;  /* 0x000000ffff0f7224 */ /* 0x000fce00078e0011 */
.L_x_5386:
[----:B------:R-:W-:Y:S01]  /*19170*/  ISETP.NE.AND P1, PT, R15, 0x1, PT ;  /* 0x000000010f00780c */ /* 0x000fe20003f25270 */
[----:B------:R-:W-:Y:S05]  /*19180*/  YIELD ;  /* 0x0000000000007946 */ /* 0x000fea0003800000 */
[----:B------:R-:W-:Y:S02]  /*19190*/  SEL R201, RZ, 0x1, P1 ;  /* 0x00000001ffc97807 */ /* 0x000fe40000800000 */
[----:B------:R-:W-:Y:S02]  /*191a0*/  ISETP.NE.AND P1, PT, R218, RZ, PT ;  /* 0x000000ffda00720c */ /* 0x000fe40003f25270 */
[----:B------:R-:W-:-:S11]  /*191b0*/  LOP3.LUT R201, R6, R201, RZ, 0x3c, !PT ;  /* 0x000000c906c97212 */ /* 0x000fd600078e3cff */
[----:B------:R-:W-:Y:S05]  /*191c0*/  @P1 BRA `(.L_x_5375) ;  /* 0x00000000003c1947 */ /* 0x000fea0003800000 */
[----:B------:R-:W-:Y:S05]  /*191d0*/  @!P0 BRA `(.L_x_5376) ;  /* 0x0000000000048947 */ /* 0x000fea0003800000 */
[----:B------:R-:W-:Y:S01]  /*191e0*/  BPT.TRAP 0x1 ;  /* 0x000000040000795c */ /* 0x000fe20000300000 */
.L_x_5376:
[----:B------:R-:W-:Y:S01]  /*191f0*/  VIADD R7, R15, 0x1 ;  /* 0x000000010f077836 */ /* 0x000fe20000000000 */
[----:B------:R-:W-:-:S04]  /*19200*/  SHF.L.U32 R8, R201, 0x1f, RZ ;  /* 0x0000001fc9087819 */ /* 0x000fc800000006ff */
[----:B------:R-:W-:-:S04]  /*19210*/  ISETP.NE.AND P2, PT, R7, 0x2, PT ;  /* 0x000000020700780c */ /* 0x000fc80003f45270 */
[----:B------:R-:W-:-:S05]  /*19220*/  SEL R7, R7, RZ, P2 ;  /* 0x000000ff07077207 */ /* 0x000fca0001000000 */
[----:B------:R-:W-:-:S04]  /*19230*/  IMAD R7, R7, 0x8, R16 ;  /* 0x0000000807077824 */ /* 0x000fc800078e0210 */
[----:B------:R0:W1:Y:S01]  /*19240*/  SYNCS.PHASECHK.TRANS64.TRYWAIT P2, [R7+URZ+0x2a830], R8 ;  /* 0x02a83008070075a7 */ /* 0x000062000804017f */
[----:B------:R-:W-:Y:S05]  /*19250*/  @!P0 BRA `(.L_x_5377) ;  /* 0x0000000000048947 */ /* 0x000fea0003800000 */
[----:B------:R-:W-:Y:S01]  /*19260*/  BPT.TRAP 0x1 ;  /* 0x000000040000795c */ /* 0x000fe20000300000 */
.L_x_5377:
[----:B------:R-:W-:Y:S04]  /*19270*/  BSSY B0, `(.L_x_5375) ;  /* 0x0000004000007945 */ /* 0x000fe80003800000 */
[----:B-1----:R-:W-:Y:S05]  /*19280*/  @P2 BRA `(.L_x_5378) ;  /* 0x0000000000082947 */ /* 0x002fea0003800000 */
[----:B------:R-:W1:Y:S02]  /*19290*/  SYNCS.PHASECHK.TRANS64.TRYWAIT P2, [R7+URZ+0x2a830], R8 ;  /* 0x02a83008070075a7 */ /* 0x000e64000804017f */
[----:B-1----:R-:W-:Y:S05]  /*192a0*/  @!P2 BRA `(.L_x_5379) ;  /* 0x000001300068a947 */ /* 0x002fea0003800000 */
.L_x_5378:
[----:B------:R-:W-:Y:S05]  /*192b0*/  BSYNC B0 ;  /* 0x0000000000007941 */ /* 0x000fea0003800000 */
.L_x_5375:
[----:B01----:R-:W0:Y:S01]  /*192c0*/  S2R R7, SR_TID.X ;  /* 0x0000000000077919 */ /* 0x003e220000002100 */
[----:B------:R-:W-:Y:S01]  /*192d0*/  VIADD R17, R15, 0x1 ;  /* 0x000000010f117836 */ /* 0x000fe20000000000 */
[----:B------:R-:W-:Y:S05]  /*192e0*/  WARPSYNC.ALL ;  /* 0x0000000000007948 */ /* 0x000fea0003800000 */
[C---:B------:R-:W-:Y:S01]  /*192f0*/  ISETP.NE.AND P2, PT, R17.reuse, 0x2, PT ;  /* 0x000000021100780c */ /* 0x040fe20003f45270 */
[----:B------:R-:W-:Y:S02]  /*19300*/  IMAD.MOV.U32 R9, RZ, RZ, -0x7fffffe0 ;  /* 0x80000020ff097424 */ /* 0x000fe400078e00ff */
[----:B------:R-:W-:Y:S01]  /*19310*/  IMAD.MOV.U32 R121, RZ, RZ, -0x7fffffe0 ;  /* 0x80000020ff797424 */ /* 0x000fe200078e00ff */
[----:B------:R-:W-:Y:S01]  /*19320*/  SEL R17, R17, RZ, P2 ;  /* 0x000000ff11117207 */ /* 0x000fe20001000000 */
[----:B------:R-:W-:Y:S01]  /*19330*/  IMAD.MOV.U32 R123, RZ, RZ, -0x7fffffe0 ;  /* 0x80000020ff7b7424 */ /* 0x000fe200078e00ff */
[----:B------:R-:W-:Y:S01]  /*19340*/  R2UR UR27, R9 ;  /* 0x00000000091b72ca */ /* 0x000fe200000e0000 */
[----:B------:R-:W-:Y:S01]  /*19350*/  IMAD.MOV.U32 R21, RZ, RZ, -0x7fffffe0 ;  /* 0x80000020ff157424 */ /* 0x000fe200078e00ff */
[----:B------:R-:W-:Y:S01]  /*19360*/  R2UR UR7, R121 ;  /* 0x00000000790772ca */ /* 0x000fe200000e0000 */
[----:B------:R-:W-:Y:S01]  /*19370*/  IMAD R8, R17, 0x600, R5 ;  /* 0x0000060011087824 */ /* 0x000fe200078e0205 */
[----:B------:R-:W-:-:S02]  /*19380*/  R2UR UR15, R121 ;  /* 0x00000000790f72ca */ /* 0x000fc400000e0000 */
[----:B------:R-:W-:Y:S01]  /*19390*/  R2UR UR19, R123 ;  /* 0x000000007b1372ca */ /* 0x000fe200000e0000 */
[C---:B------:R-:W-:Y:S01]  /*193a0*/  VIADD R120, R8.reuse, 0x2 ;  /* 0x0000000208787836 */ /* 0x040fe20000000000 */
[C---:B------:R-:W-:Y:S01]  /*193b0*/  R2UR UR26, R8.reuse ;  /* 0x00000000081a72ca */ /* 0x040fe200000e0000 */
[C---:B------:R-:W-:Y:S01]  /*193c0*/  VIADD R122, R8.reuse, 0x400 ;  /* 0x00000400087a7836 */ /* 0x040fe20000000000 */
[----:B------:R-:W-:Y:S01]  /*193d0*/  R2UR UR11, R21 ;  /* 0x00000000150b72ca */ /* 0x000fe200000e0000 */
[----:B------:R-:W-:Y:S01]  /*193e0*/  VIADD R20, R8, 0x200 ;  /* 0x0000020008147836 */ /* 0x000fe20000000000 */
[----:B------:R-:W-:Y:S01]  /*193f0*/  R2UR UR6, R120 ;  /* 0x00000000780672ca */ /* 0x000fe200000e0000 */
[----:B------:R-:W-:Y:S01]  /*19400*/  VIADD R120, R8, 0x202 ;  /* 0x0000020208787836 */ /* 0x000fe20000000000 */
[----:B------:R-:W-:Y:S01]  /*19410*/  R2UR UR18, R122 ;  /* 0x000000007a1272ca */ /* 0x000fe200000e0000 */
[----:B------:R-:W-:Y:S01]  /*19420*/  VIADD R8, R8, 0x402 ;  /* 0x0000040208087836 */ /* 0x000fe20000000000 */
[----:B------:R-:W-:-:S02]  /*19430*/  R2UR UR10, R20 ;  /* 0x00000000140a72ca */ /* 0x000fc400000e0000 */
[----:B------:R-:W-:Y:S02]  /*19440*/  R2UR UR14, R120 ;  /* 0x00000000780e72ca */ /* 0x000fe400000e0000 */
[----:B0-----:R-:W-:Y:S02]  /*19450*/  SHF.R.U32.HI R7, RZ, 0x7, R7 ;  /* 0x00000007ff077819 */ /* 0x001fe40000011607 */
[----:B------:R-:W-:Y:S02]  /*19460*/  R2UR UR22, R8 ;  /* 0x00000000081672ca */ /* 0x000fe400000e0000 */
[----:B------:R-:W-:Y:S01]  /*19470*/  R2UR UR23, R9 ;  /* 0x00000000091772ca */ /* 0x000fe200000e0000 */
[----:B------:R-:W-:-:S05]  /*19480*/  VIADD R7, R7, 0x8 ;  /* 0x0000000807077836 */ /* 0x000fca0000000000 */
        /* <DEDUP_REMOVED lines=22> */
.L_x_5381:
[----:B------:R-:W-:Y:S01]  /*195f0*/  SHF.L.U32 R6, R6, 0x1f, RZ ;  /* 0x0000001f06067819 */ /* 0x000fe200000006ff */
[----:B------:R-:W-:-:S04]  /*19600*/  IMAD R7, R15, 0x8, R16 ;  /* 0x000000080f077824 */ /* 0x000fc800078e0210 */
[----:B------:R0:W1:Y:S01]  /*19610*/  SYNCS.PHASECHK.TRANS64.TRYWAIT P1, [R7+URZ+0x2a850], R6 ;  /* 0x02a85006070075a7 */ /* 0x000062000802017f */
[----:B------:R-:W-:Y:S05]  /*19620*/  @!P0 BRA `(.L_x_5382) ;  /* 0x0000000000048947 */ /* 0x000fea0003800000 */
[----:B------:R-:W-:Y:S01]  /*19630*/  BPT.TRAP 0x1 ;  /* 0x000000040000795c */ /* 0x000fe20000300000 */
.L_x_5382:
[----:B-1----:R-:W-:Y:S05]  /*19640*/  @P1 BRA `(.L_x_5380) ;  /* 0x0000000000081947 */ /* 0x002fea0003800000 */
[----:B------:R-:W1:Y:S02]  /*19650*/  SYNCS.PHASECHK.TRANS64.TRYWAIT P1, [R7+URZ+0x2a850], R6 ;  /* 0x02a85006070075a7 */ /* 0x000e64000802017f */
[----:B-1----:R-:W-:Y:S05]  /*19660*/  @!P1 BRA `(.L_x_5383) ;  /* 0x0000012c008c9947 */ /* 0x002fea0003800000 */
.L_x_5380:
        /* <DEDUP_REMOVED lines=11> */
[----:B------:R-:W-:-:S04]  /*19720*/  IMAD R6, R15, 0x600, R6 ;  /* 0x000006000f067824 */ /* 0x000fc800078e0206 */
[C---:B------:R-:W-:Y:S01]  /*19730*/  VIADD R8, R6.reuse, 0x2 ;  /* 0x0000000206087836 */ /* 0x040fe20000000000 */
[----:B------:R-:W-:-:S13]  /*19740*/  R2UR UR6, R6 ;  /* 0x00000000060672ca */ /* 0x000fda00000e0000 */
        /* <DEDUP_REMOVED lines=25> */
.L_x_5384:
[C---:B0-----:R-:W-:Y:S01]  /*198e0*/  FMUL.FTZ R6, R2.reuse, R120 ;  /* 0x0000007802067220 */ /* 0x041fe20000410000 */
[C---:B------:R-:W-:Y:S01]  /*198f0*/  FMUL.FTZ R7, R2.reuse, R121 ;  /* 0x0000007902077220 */ /* 0x040fe20000410000 */
[C---:B------:R-:W-:Y:S01]  /*19900*/  FMUL.FTZ R20, R2.reuse, R124 ;  /* 0x0000007c02147220 */ /* 0x040fe20000410000 */
[----:B------:R-:W-:Y:S02]  /*19910*/  IMAD R10, R17, 0x8, R16 ;  /* 0x00000008110a7824 */ /* 0x000fe400078e0210 */
[----:B------:R-:W-:Y:S01]  /*19920*/  FMUL.FTZ R21, R2, R125 ;  /* 0x0000007d02157220 */ /* 0x000fe20000410000 */
[----:B------:R-:W-:Y:S01]  /*19930*/  MOV R14, UR38 ;  /* 0x00000026000e7c02 */ /* 0x000fe20008000f00 */
[----:B------:R-:W0:Y:S01]  /*19940*/  MUFU.TANH R6, R6 ;  /* 0x0000000600067308 */ /* 0x000e220000002400 */
[----:B------:R-:W-:Y:S02]  /*19950*/  VIADD R10, R10, 0x2a840 ;  /* 0x0002a8400a0a7836 */ /* 0x000fe40000000000 */
[C---:B------:R-:W-:Y:S01]  /*19960*/  FMUL.FTZ R8, R2.reuse, R122 ;  /* 0x0000007a02087220 */ /* 0x040fe20000410000 */
[C---:B------:R-:W-:Y:S01]  /*19970*/  FMUL.FTZ R122, R2.reuse, R128 ;  /* 0x00000080027a7220 */ /* 0x040fe20000410000 */
[C---:B------:R-:W-:Y:S01]  /*19980*/  FMUL.FTZ R9, R2.reuse, R123 ;  /* 0x0000007b02097220 */ /* 0x040fe20000410000 */
[----:B------:R-:W-:Y:S01]  /*19990*/  FMUL.FTZ R123, R2, R129 ;  /* 0x00000081027b7220 */ /* 0x000fe20000410000 */
[----:B------:R-:W-:Y:S01]  /*199a0*/  PRMT R10, R14, 0x654, R10 ;  /* 0x000006540e0a7816 */ /* 0x000fe2000000000a */
[C---:B------:R-:W-:Y:S01]  /*199b0*/  FMUL.FTZ R120, R2.reuse, R126 ;  /* 0x0000007e02787220 */ /* 0x040fe20000410000 */
[----:B------:R-:W1:Y:S01]  /*199c0*/  MUFU.TANH R7, R7 ;  /* 0x0000000700077308 */ /* 0x000e620000002400 */
[C---:B------:R-:W-:Y:S01]  /*199d0*/  FMUL.FTZ R126, R2.reuse, R132 ;  /* 0x00000084027e7220 */ /* 0x040fe20000410000 */
[----:B------:R0:W-:Y:S01]  /*199e0*/  SYNCS.ARRIVE.TRANS64.RED.A1T0 RZ, [R10+URZ], RZ ;  /* 0x000000ff0aff79a7 */ /* 0x0001e2000810043f */
[C---:B------:R-:W-:Y:S01]  /*199f0*/  FMUL.FTZ R121, R2.reuse, R127 ;  /* 0x0000007f02797220 */ /* 0x040fe20000410000 */
[C---:B------:R-:W-:Y:S01]  /*19a00*/  FMUL.FTZ R127, R2.reuse, R133 ;  /* 0x00000085027f7220 */ /* 0x040fe20000410000 */
[C---:B------:R-:W-:Y:S01]  /*19a10*/  FMUL.FTZ R128, R2.reuse, R136 ;  /* 0x0000008802807220 */ /* 0x040fe20000410000 */
[C---:B------:R-:W-:Y:S01]  /*19a20*/  FMUL.FTZ R129, R2.reuse, R137 ;  /* 0x0000008902817220 */ /* 0x040fe20000410000 */
[C---:B------:R-:W-:Y:S01]  /*19a30*/  FMUL.FTZ R124, R2.reuse, R130 ;  /* 0x00000082027c7220 */ /* 0x040fe20000410000 */
[----:B------:R-:W2:Y:S01]  /*19a40*/  MUFU.TANH R20, R20 ;  /* 0x0000001400147308 */ /* 0x000ea20000002400 */
[----:B------:R-:W-:Y:S01]  /*19a50*/  FMUL.FTZ R130, R2, R140 ;  /* 0x0000008c02827220 */ /* 0x000fe20000410000 */
[----:B0-----:R-:W-:Y:S01]  /*19a60*/  FMNMX.FTZ R10, R6, R11, !PT ;  /* 0x0000000b060a7209 */ /* 0x001fe20007810000 */
        /* <DEDUP_REMOVED lines=63> */
[----:B------:R-:W-:Y:S01]  /*19e60*/  FMUL.FTZ R178, R2, R183 ;  /* 0x000000b702b27220 */ /* 0x000fe20000410000 */
[----:B------:R-:W-:-:S05]  /*19e70*/  UMOV UR35, UR30 ;  /* 0x0000001e00237c82 */ /* 0x000fca0008000000 */
        /* <DEDUP_REMOVED lines=45> */
[----:B-1----:R-:W-:-:S05]  /*1a150*/  FMNMX.FTZ R14, R169, R10, !PT ;  /* 0x0000000aa90e7209 */ /* 0x002fca0007810000 */
[----:B------:R-:W1:Y:S02]  /*1a160*/  SHFL.BFLY PT, R10, R14, 0x2, 0x1f ;  /* 0x0c401f000e0a7f89 */ /* 0x000e6400000e0000 */
[----:B------:R-:W3:Y:S08]  /*1a170*/  MUFU.TANH R120, R120 ;  /* 0x0000007800787308 */ /* 0x000ef00000002400 */
[----:B------:R-:W4:Y:S08]  /*1a180*/  MUFU.TANH R121, R121 ;  /* 0x0000007900797308 */ /* 0x000f300000002400 */
[----:B------:R-:W5:Y:S01]  /*1a190*/  MUFU.TANH R124, R124 ;  /* 0x0000007c007c7308 */ /* 0x000f620000002400 */
[----:B-1----:R-:W-:-:S07]  /*1a1a0*/  FMNMX.FTZ R10, R14, R10, !PT ;  /* 0x0000000a0e0a7209 */ /* 0x002fce0007810000 */
[----:B------:R-:W1:Y:S01]  /*1a1b0*/  MUFU.TANH R125, R125 ;  /* 0x0000007d007d7308 */ /* 0x000e620000002400 */
[----:B------:R-:W2:Y:S07]  /*1a1c0*/  SHFL.BFLY PT, R14, R10, 0x1, 0x1f ;  /* 0x0c201f000a0e7f89 */ /* 0x000eae00000e0000 */
[----:B------:R-:W1:Y:S08]  /*1a1d0*/  MUFU.TANH R134, R134 ;  /* 0x0000008600867308 */ /* 0x000e700000002400 */
[----:B------:R-:W1:Y:S08]  /*1a1e0*/  MUFU.TANH R135, R135 ;  /* 0x0000008700877308 */ /* 0x000e700000002400 */
[----:B------:R-:W1:Y:S01]  /*1a1f0*/  MUFU.TANH R138, R138 ;  /* 0x0000008a008a7308 */ /* 0x000e620000002400 */
[----:B--2---:R-:W-:-:S02]  /*1a200*/  FMNMX.FTZ R10, R10, R14, !PT ;  /* 0x0000000e0a0a7209 */ /* 0x004fc40007810000 */
[----:B------:R-:W-:-:S05]  /*1a210*/  FMNMX.FTZ R14, R8, R12, !PT ;  /* 0x0000000c080e7209 */ /* 0x000fca0007810000 */
[----:B------:R-:W2:Y:S01]  /*1a220*/  MUFU.TANH R139, R139 ;  /* 0x0000008b008b7308 */ /* 0x000ea20000002400 */
[----:B0-----:R-:W-:Y:S01]  /*1a230*/  FMNMX.FTZ R14, R9, R14, !PT ;  /* 0x0000000e090e7209 */ /* 0x001fe20007810000 */
[----:B------:R-:W-:-:S03]  /*1a240*/  FADD.FTZ R11, -R10, R11 ;  /* 0x0000000b0a0b7221 */ /* 0x000fc60000010100 */
[----:B---3--:R-:W-:Y:S01]  /*1a250*/  FMNMX.FTZ R14, R120, R14, !PT ;  /* 0x0000000e780e7209 */ /* 0x008fe20007810000 */
[----:B------:R-:W-:Y:S02]  /*1a260*/  FMUL.FTZ R11, R11, UR35 ;  /* 0x000000230b0b7c20 */ /* 0x000fe40008410000 */
[----:B------:R-:W0:Y:S01]  /*1a270*/  MUFU.TANH R142, R142 ;  /* 0x0000008e008e7308 */ /* 0x000e220000002400 */
[----:B----4-:R-:W-:-:S04]  /*1a280*/  FMNMX.FTZ R14, R121, R14, !PT ;  /* 0x0000000e790e7209 */ /* 0x010fc80007810000 */
[----:B-----5:R-:W-:-:S03]  /*1a290*/  FMNMX.FTZ R14, R124, R14, !PT ;  /* 0x0000000e7c0e7209 */ /* 0x020fc60007810000 */
[----:B------:R-:W3:Y:S01]  /*1a2a0*/  MUFU.TANH R143, R143 ;  /* 0x0000008f008f7308 */ /* 0x000ee20000002400 */
[----:B-1----:R-:W-:-:S04]  /*1a2b0*/  FMNMX.FTZ R14, R125, R14, !PT ;  /* 0x0000000e7d0e7209 */ /* 0x002fc80007810000 */
[----:B------:R-:W-:-:S03]  /*1a2c0*/  FMNMX.FTZ R14, R134, R14, !PT ;  /* 0x0000000e860e7209 */ /* 0x000fc60007810000 */
[----:B------:R-:W1:Y:S01]  /*1a2d0*/  MUFU.TANH R146, R146 ;  /* 0x0000009200927308 */ /* 0x000e620000002400 */
[----:B------:R-:W-:-:S04]  /*1a2e0*/  FMNMX.FTZ R14, R135, R14, !PT ;  /* 0x0000000e870e7209 */ /* 0x000fc80007810000 */
[----:B------:R-:W-:-:S03]  /*1a2f0*/  FMNMX.FTZ R14, R138, R14, !PT ;  /* 0x0000000e8a0e7209 */ /* 0x000fc60007810000 */
[----:B------:R-:W4:Y:S01]  /*1a300*/  MUFU.TANH R147, R147 ;  /* 0x0000009300937308 */ /* 0x000f220000002400 */
[----:B--2---:R-:W-:-:S04]  /*1a310*/  FMNMX.FTZ R14, R139, R14, !PT ;  /* 0x0000000e8b0e7209 */ /* 0x004fc80007810000 */
[----:B0-----:R-:W-:-:S03]  /*1a320*/  FMNMX.FTZ R14, R142, R14, !PT ;  /* 0x0000000e8e0e7209 */ /* 0x001fc60007810000 */
[----:B------:R-:W0:Y:S01]  /*1a330*/  MUFU.TANH R150, R150 ;  /* 0x0000009600967308 */ /* 0x000e220000002400 */
[----:B---3--:R-:W-:-:S04]  /*1a340*/  FMNMX.FTZ R14, R143, R14, !PT ;  /* 0x0000000e8f0e7209 */ /* 0x008fc80007810000 */
[----:B-1----:R-:W-:-:S03]  /*1a350*/  FMNMX.FTZ R14, R146, R14, !PT ;  /* 0x0000000e920e7209 */ /* 0x002fc60007810000 */
        /* <DEDUP_REMOVED lines=34> */
[----:B------:R-:W-:Y:S01]  /*1a580*/  MUFU.EX2 R11, R11 ;  /* 0x0000000b000b7308 */ /* 0x000fe20000000800 */
[----:B-1----:R-:W-:-:S04]  /*1a590*/  FMNMX.FTZ R14, R176, R14, !PT ;  /* 0x0000000eb00e7209 */ /* 0x002fc80007810000 */
[----:B--2---:R-:W-:-:S05]  /*1a5a0*/  FMNMX.FTZ R14, R178, R14, !PT ;  /* 0x0000000eb20e7209 */ /* 0x004fca0007810000 */
[----:B------:R-:W0:Y:S02]  /*1a5b0*/  SHFL.BFLY PT, R177, R14, 0x2, 0x1f ;  /* 0x0c401f000eb17f89 */ /* 0x000e2400000e0000 */
[----:B0-----:R-:W-:-:S05]  /*1a5c0*/  FMNMX.FTZ R14, R14, R177, !PT ;  /* 0x000000b10e0e7209 */ /* 0x001fca0007810000 */
[----:B------:R-:W0:Y:S02]  /*1a5d0*/  SHFL.BFLY PT, R177, R14, 0x1, 0x1f ;  /* 0x0c201f000eb17f89 */ /* 0x000e2400000e0000 */
[----:B0-----:R-:W-:Y:S01]  /*1a5e0*/  FMNMX.FTZ R14, R14, R177, !PT ;  /* 0x000000b10e0e7209 */ /* 0x001fe20007810000 */
[----:B------:R-:W-:-:S04]  /*1a5f0*/  IMAD.U32 R177, RZ, RZ, UR35 ;  /* 0x00000023ffb17e24 */ /* 0x000fc8000f8e00ff */
[----:B------:R-:W-:Y:S01]  /*1a600*/  FFMA.FTZ R177, R10, R177, -8 ;  /* 0xc10000000ab17423 */ /* 0x000fe200000100b1 */
        /* <DEDUP_REMOVED lines=33> */
[----:B------:R-:W-:-:S02]  /*1a820*/  IMAD.U32 R177, RZ, RZ, UR35 ;  /* 0x00000023ffb17e24 */ /* 0x000fc4000f8e00ff */
[----:B------:R-:W-:Y:S01]  /*1a830*/  FMUL.FTZ R12, R12, UR35 ;  /* 0x000000230c0c7c20 */ /* 0x000fe20008410000 */
[----:B------:R-:W0:Y:S01]  /*1a840*/  MUFU.EX2 R6, R6 ;  /* 0x0000000600067308 */ /* 0x000e220000000800 */
[----:B------:R-:W-:-:S04]  /*1a850*/  FFMA.FTZ R177, R14, R177, -8 ;  /* 0xc10000000eb17423 */ /* 0x000fc800000100b1 */
[--C-:B------:R-:W-:Y:S01]  /*1a860*/  FFMA.FTZ R8, R8, UR35, -R177.reuse ;  /* 0x0000002308087c23 */ /* 0x100fe200080108b1 */
[----:B------:R-:W-:-:S02]  /*1a870*/  FFMA.FTZ R9, R9, UR35, -R177 ;  /* 0x0000002309097c23 */ /* 0x000fc400080108b1 */
        /* <DEDUP_REMOVED lines=37> */
[----:B0-----:R-:W-:-:S03]  /*1aad0*/  FADD.FTZ R4, R7, R4 ;  /* 0x0000000407047221 */ /* 0x001fc60000010000 */
        /* <DEDUP_REMOVED lines=122> */
.L_x_5385:
[----:B------:R-:W-:Y:S01]  /*1b280*/  IMAD R15, R15, 0x8, R16 ;  /* 0x000000080f0f7824 */ /* 0x000fe200078e0210 */
[----:B------:R-:W-:Y:S01]  /*1b290*/  ISETP.GT.AND P1, PT, R0, R13, PT ;  /* 0x0000000d0000720c */ /* 0x000fe20003f24270 */
[----:B------:R-:W-:Y:S01]  /*1b2a0*/  IMAD.U32 R178, RZ, RZ, UR38 ;  /* 0x00000026ffb27e24 */ /* 0x000fe2000f8e00ff */
[----:B------:R-:W-:Y:S01]  /*1b2b0*/  F2FP.SATFINITE.E4M3.F32.PACK_AB_MERGE_C R20, R21, R20, RZ ;  /* 0x000000141514723e */ /* 0x000fe200048070ff */
[----:B------:R-:W-:Y:S01]  /*1b2c0*/  VIADD R15, R15, 0x2a860 ;  /* 0x0002a8600f0f7836 */ /* 0x000fe20000000000 */
[----:B------:R-:W-:Y:S01]  /*1b2d0*/  F2FP.SATFINITE.E4M3.F32.PACK_AB_MERGE_C R120, R121, R120, RZ ;  /* 0x000000787978723e */ /* 0x000fe200048070ff */
[-C--:B------:R-:W-:Y:S01]  /*1b2e0*/  FMUL.FTZ R24, R24, R11.reuse ;  /* 0x0000000b18187220 */ /* 0x080fe20000410000 */
[----:B------:R-:W-:Y:S01]  /*1b2f0*/  F2FP.SATFINITE.E4M3.F32.PACK_AB_MERGE_C R126, R127, R126, RZ ;  /* 0x0000007e7f7e723e */ /* 0x000fe200048070ff */
[-C--:B------:R-:W-:Y:S01]  /*1b300*/  FMUL.FTZ R25, R25, R11.reuse ;  /* 0x0000000b19197220 */ /* 0x080fe20000410000 */
[----:B------:R-:W-:Y:S01]  /*1b310*/  PRMT R15, R178, 0x654, R15 ;  /* 0x00000654b20f7816 */ /* 0x000fe2000000000f */
[-C--:B------:R-:W-:Y:S01]  /*1b320*/  FMUL.FTZ R28, R28, R11.reuse ;  /* 0x0000000b1c1c7220 */ /* 0x080fe20000410000 */
[----:B------:R-:W-:Y:S01]  /*1b330*/  F2FP.SATFINITE.E4M3.F32.PACK_AB_MERGE_C R134, R135, R134, RZ ;  /* 0x000000868786723e */ /* 0x000fe200048070ff */
[-C--:B------:R-:W-:Y:S01]  /*1b340*/  FMUL.FTZ R29, R29, R11.reuse ;  /* 0x0000000b1d1d7220 */ /* 0x080fe20000410000 */
[----:B------:R-:W-:Y:S01]  /*1b350*/  F2FP.SATFINITE.E4M3.F32.PACK_AB_MERGE_C R130, R131, R130, RZ ;  /* 0x000000828382723e */ /* 0x000fe200048070ff */
[----:B------:R0:W-:Y:S01]  /*1b360*/  SYNCS.ARRIVE.TRANS64.RED.A1T0 RZ, [R15+URZ], RZ ;  /* 0x000000ff0fff79a7 */ /* 0x0001e2000810043f */
        /* <DEDUP_REMOVED lines=110> */
[----:B------:R-:W-:Y:S01]  /*1ba50*/  F2FP.SATFINITE.E4M3.F32.PACK_AB_MERGE_C R192, R129, R128, R130 ;  /* 0x0000008081c0723e */ /* 0x000fe20004807082 */
[----:B------:R-:W-:Y:S01]  /*1ba60*/  IMAD.MOV.U32 R6, RZ, RZ, R201 ;  /* 0x000000ffff067224 */ /* 0x000fe200078e00c9 */
[----:B------:R-:W-:Y:S01]  /*1ba70*/  F2FP.SATFINITE.E4M3.F32.PACK_AB_MERGE_C R193, R139, R138, R142 ;  /* 0x0000008a8bc1723e */ /* 0x000fe2000480708e */
[----:B0-----:R-:W-:Y:S01]  /*1ba80*/  IMAD.MOV.U32 R15, RZ, RZ, R17 ;  /* 0x000000ffff0f7224 */ /* 0x001fe200078e0011 */
        /* <DEDUP_REMOVED lines=9> */
[----:B------:R-:W-:Y:S01]  /*1bb20*/  F2FP.SATFINITE.E4M3.F32.PACK_AB_MERGE_C R187, R175, R174, R176 ;  /* 0x000000aeafbb723e */ /* 0x000fe200048070b0 */
[----:B------:R-:W-:Y:S06]  /*1bb30*/  @P1 BRA `(.L_x_5386) ;  /* 0xffffffd4008c1947 */ /* 0x000fec000383ffff */
.L_x_5374:
[----:B------:R-:W-:-:S13]  /*1bb40*/  ISETP.GE.AND P1, PT, R0, R229, PT ;  /* 0x000000e50000720c */ /* 0x000fda0003f26270 */
[----:B------:R-:W-:Y:S05]  /*1bb50*/  @!P1 BRA `(.L_x_5387) ;  /* 0x00000038009c9947 */ /* 0x000fea0003800000 */
[----:B------:R-:W-:Y:S02]  /*1bb60*/  IMAD.MOV.U32 R11, RZ, RZ, R14 ;  /* 0x000000ffff0b7224 */ /* 0x000fe400078e000e */
[----:B------:R-:W-:Y:S02]  /*1bb70*/  IMAD.MOV.U32 R12, RZ, RZ, R10 ;  /* 0x000000ffff0c7224 */ /* 0x000fe400078e000a */
[----:B------:R-:W-:Y:S02]  /*1bb80*/  IMAD.MOV.U32 R6, RZ, RZ, R201 ;  /* 0x000000ffff067224 */ /* 0x000fe400078e00c9 */
[----:B------:R-:W-:-:S07]  /*1bb90*/  IMAD.MOV.U32 R13, RZ, RZ, R17 ;  /* 0x000000ffff0d7224 */ /* 0x000fce00078e0011 */
.L_x_5407:
        /* <DEDUP_REMOVED lines=8> */
.L_x_5389:
        /* <DEDUP_REMOVED lines=8> */
.L_x_5390:
[----:B------:R-:W-:Y:S04]  /*1bca0*/  BSSY B0, `(.L_x_5388) ;  /* 0x0000004000007945 */ /* 0x000fe80003800000 */
[----:B-1----:R-:W-:Y:S05]  /*1bcb0*/  @P2 BRA `(.L_x_5391) ;  /* 0x0000000000082947 */ /* 0x002fea0003800000 */
[----:B------:R-:W1:Y:S02]  /*1bcc0*/  SYNCS.PHASECHK.TRANS64.TRYWAIT P2, [R7+URZ+0x2a830], R8 ;  /* 0x02a83008070075a7 */ /* 0x000e64000804017f */
[----:B-1----:R-:W-:Y:S05]  /*1bcd0*/  @!P2 BRA `(.L_x_5392) ;  /* 0x000001080004a947 */ /* 0x002fea0003800000 */
.L_x_5391:
[----:B------:R-:W-:Y:S05]  /*1bce0*/  BSYNC B0 ;  /* 0x0000000000007941 */ /* 0x000fea0003800000 */
.L_x_5388:
        /* <DEDUP_REMOVED lines=19> */
[----:B------:R-:W-:Y:S02]  /*1be20*/  R2UR UR18, R120 ;  /* 0x00000000781272ca */ /* 0x000fe400000e0000 */
[----:B------:R-:W-:Y:S01]  /*1be30*/  R2UR UR6, R20 ;  /* 0x00000000140672ca */ /* 0x000fe200000e0000 */
[----:B------:R-:W-:Y:S01]  /*1be40*/  VIADD R20, R8, 0x202 ;  /* 0x0000020208147836 */ /* 0x000fe20000000000 */
[----:B------:R-:W-:Y:S01]  /*1be50*/  R2UR UR10, R14 ;  /* 0x000000000e0a72ca */ /* 0x000fe200000e0000 */
[----:B------:R-:W-:Y:S01]  /*1be60*/  VIADD R8, R8, 0x402 ;  /* 0x0000040208087836 */ /* 0x000fe20000000000 */
[----:B------:R-:W-:-:S02]  /*1be70*/  R2UR UR23, R9 ;  /* 0x00000000091772ca */ /* 0x000fc400000e0000 */
        /* <DEDUP_REMOVED lines=26> */
.L_x_5394:
[----:B------:R-:W-:Y:S01]  /*1c020*/  SHF.L.U32 R6, R6, 0x1f, RZ ;  /* 0x0000001f06067819 */ /* 0x000fe200000006ff */
[----:B------:R-:W-:-:S04]  /*1c030*/  IMAD R7, R13, 0x8, R16 ;  /* 0x000000080d077824 */ /* 0x000fc800078e0210 */
[----:B------:R0:W1:Y:S01]  /*1c040*/  SYNCS.PHASECHK.TRANS64.TRYWAIT P1, [R7+URZ+0x2a850], R6 ;  /* 0x02a85006070075a7 */ /* 0x000062000802017f */
[----:B------:R-:W-:Y:S05]  /*1c050*/  @!P0 BRA `(.L_x_5395) ;  /* 0x0000000000048947 */ /* 0x000fea0003800000 */
[----:B------:R-:W-:Y:S01]  /*1c060*/  BPT.TRAP 0x1 ;  /* 0x000000040000795c */ /* 0x000fe20000300000 */
.L_x_5395:
[----:B-1----:R-:W-:Y:S05]  /*1c070*/  @P1 BRA `(.L_x_5393) ;  /* 0x0000000000081947 */ /* 0x002fea0003800000 */
[----:B------:R-:W1:Y:S02]  /*1c080*/  SYNCS.PHASECHK.TRANS64.TRYWAIT P1, [R7+URZ+0x2a850], R6 ;  /* 0x02a85006070075a7 */ /* 0x000e64000802017f */
[----:B-1----:R-:W-:Y:S05]  /*1c090*/  @!P1 BRA `(.L_x_5396) ;  /* 0x0000010400289947 */ /* 0x002fea0003800000 */
.L_x_5393:
        /* <DEDUP_REMOVED lines=18> */
[----:B------:R-:W-:Y:S01]  /*1c1c0*/  VIADD R6, R6, 0x6 ;  /* 0x0000000606067836 */ /* 0x000fe20000000000 */
[----:B------:R-:W-:Y:S02]  /*1c1d0*/  MOV R9, 0x40000040 ;  /* 0x4000004000097802 */ /* 0x000fe40000000f00 */
        /* <DEDUP_REMOVED lines=19> */
.L_x_5397:
[----:B------:R-:W1:Y:S01]  /*1c310*/  @P4 LDC R8, c[0x0][0x44c] ;  /* 0x00011300ff084b82 */ /* 0x000e620000000800 */
[----:B0-----:R-:W-:Y:S02]  /*1c320*/  IMAD.IADD R6, R227, 0x1, R212 ;  /* 0x00000001e3067824 */ /* 0x001fe400078e02d4 */
[C---:B------:R-:W-:Y:S01]  /*1c330*/  FMUL.FTZ R9, R2.reuse, R122 ;  /* 0x0000007a02097220 */ /* 0x040fe20000410000 */
[----:B------:R-:W-:Y:S02]  /*1c340*/  IMAD R122, R17, 0x8, R16 ;  /* 0x00000008117a7824 */ /* 0x000fe400078e0210 */
[C---:B------:R-:W-:Y:S01]  /*1c350*/  FMUL.FTZ R14, R2.reuse, R123 ;  /* 0x0000007b020e7220 */ /* 0x040fe20000410000 */
[----:B------:R-:W-:Y:S02]  /*1c360*/  IMAD.U32 R123, RZ, RZ, UR38 ;  /* 0x00000026ff7b7e24 */ /* 0x000fe4000f8e00ff */
[----:B------:R-:W-:Y:S01]  /*1c370*/  FMUL.FTZ R20, R2, R125 ;  /* 0x0000007d02147220 */ /* 0x000fe20000410000 */
[----:B------:R-:W-:Y:S01]  /*1c380*/  VIADD R122, R122, 0x2a840 ;  /* 0x0002a8407a7a7836 */ /* 0x000fe20000000000 */
[----:B------:R-:W0:Y:S01]  /*1c390*/  @P4 LDC R7, c[0x0][0x450] ;  /* 0x00011400ff074b82 */ /* 0x000e220000000800 */
[C---:B------:R-:W-:Y:S01]  /*1c3a0*/  FMUL.FTZ R15, R2.reuse, R126 ;  /* 0x0000007e020f7220 */ /* 0x040fe20000410000 */
[C---:B------:R-:W-:Y:S01]  /*1c3b0*/  FMUL.FTZ R21, R2.reuse, R127 ;  /* 0x0000007f02157220 */ /* 0x040fe20000410000 */
[C---:B------:R-:W-:Y:S01]  /*1c3c0*/  FMUL.FTZ R125, R2.reuse, R131 ;  /* 0x00000083027d7220 */ /* 0x040fe20000410000 */
[----:B------:R-:W-:Y:S01]  /*1c3d0*/  PRMT R122, R123, 0x654, R122 ;  /* 0x000006547b7a7816 */ /* 0x000fe2000000007a */
        /* <DEDUP_REMOVED lines=36> */
[----:B--2---:R-:W0:Y:S01]  /*1c620*/  SHFL.IDX PT, R122, R6, RZ, 0x1c1f ;  /* 0x001c1fff067a7589 */ /* 0x004e2200000e0000 */
        /* <DEDUP_REMOVED lines=26> */
[----:B------:R-:W-:Y:S01]  /*1c7d0*/  FMUL.FTZ R175, R2, R183 ;  /* 0x000000b702af7220 */ /* 0x000fe20000410000 */
[----:B------:R-:W-:Y:S01]  /*1c7e0*/  IMAD R123, R204, -0x2, R123 ;  /* 0xfffffffecc7b7824 */ /* 0x000fe200078e027b */
[----:B------:R-:W1:Y:S04]  /*1c7f0*/  MUFU.TANH R7, R7 ;  /* 0x0000000700077308 */ /* 0x000e680000002400 */
[----:B------:R-:W-:-:S04]  /*1c800*/  IADD3 R123, -R202, R123, R203 ;  /* 0x0000007bca7b7210 */ /* 0x000fc80007ffe1cb */
[----:B------:R-:W2:Y:S01]  /*1c810*/  MUFU.TANH R8, R8 ;  /* 0x0000000800087308 */ /* 0x000ea20000002400 */
[C---:B------:R-:W-:Y:S02]  /*1c820*/  VIADD R179, R123.reuse, UR33 ;  /* 0x000000217bb37c36 */ /* 0x040fe40008000000 */
[----:B------:R-:W-:Y:S02]  /*1c830*/  VIADD R180, R123, UR41 ;  /* 0x000000297bb47c36 */ /* 0x000fe40008000000 */
[--C-:B0-----:R-:W-:Y:S02]  /*1c840*/  IMAD.IADD R181, R179, 0x1, R122.reuse ;  /* 0x00000001b3b57824 */ /* 0x101fe400078e027a */
[----:B------:R-:W-:Y:S01]  /*1c850*/  IMAD.IADD R182, R180, 0x1, R122 ;  /* 0x00000001b4b67824 */ /* 0x000fe200078e027a */
[----:B------:R-:W0:Y:S08]  /*1c860*/  MUFU.TANH R9, R9 ;  /* 0x0000000900097308 */ /* 0x000e300000002400 */
        /* <DEDUP_REMOVED lines=74> */
.L_x_5400:
[----:B------:R-:W-:-:S05]  /*1cd10*/  IMAD.U32 R184, RZ, RZ, UR29 ;  /* 0x0000001dffb87e24 */ /* 0x000fca000f8e00ff */
[----:B------:R-:W-:-:S13]  /*1cd20*/  ISETP.NE.AND P1, PT, R184, 0x1, PT ;  /* 0x00000001b800780c */ /* 0x000fda0003f25270 */
[----:B------:R-:W1:Y:S02]  /*1cd30*/  @P1 LDC.64 R122, c[0x0][0x9e8] ;  /* 0x00027a00ff7a1b82 */ /* 0x000e640000000a00 */
[----:B-1----:R-:W-:-:S05]  /*1cd40*/  @P1 IMAD.HI.U32 R122, R183, R122, RZ ;  /* 0x0000007ab77a1227 */ /* 0x002fca00078e00ff */
[----:B------:R-:W-:-:S07]  /*1cd50*/  @P1 SHF.R.U32.HI R183, RZ, R123, R122 ;  /* 0x0000007bffb71219 */ /* 0x000fce000001167a */
.L_x_5401:
[----:B------:R-:W-:Y:S05]  /*1cd60*/  BSYNC B0 ;  /* 0x0000000000007941 */ /* 0x000fea0003800000 */
.L_x_5399:
[----:B------:R-:W-:-:S04]  /*1cd70*/  IMAD R183, R183, R184, -R176 ;  /* 0x000000b8b7b77224 */ /* 0x000fc800078e0ab0 */
[----:B------:R-:W-:-:S05]  /*1cd80*/  IMAD R183, R204, -0x2, R183 ;  /* 0xfffffffeccb77824 */ /* 0x000fca00078e02b7 */
[----:B------:R-:W-:Y:S02]  /*1cd90*/  VIMNMX R182, R182, R183, !PT ;  /* 0x000000b7b6b67248 */ /* 0x000fe40007fe0100 */
[----:B------:R-:W-:-:S07]  /*1cda0*/  VIADDMNMX R181, R183, R184, R181, PT ;  /* 0x000000b8b7b57246 */ /* 0x000fce00038001b5 */
.L_x_5398:
        /* <DEDUP_REMOVED lines=113> */
.L_x_5404:
[----:B------:R-:W-:-:S05]  /*1d4c0*/  IMAD.U32 R181, RZ, RZ, UR29 ;  /* 0x0000001dffb57e24 */ /* 0x000fca000f8e00ff */
[----:B------:R-:W-:-:S13]  /*1d4d0*/  ISETP.NE.AND P2, PT, R181, 0x1, PT ;  /* 0x00000001b500780c */ /* 0x000fda0003f45270 */
[----:B------:R-:W0:Y:S02]  /*1d4e0*/  @P2 LDC.64 R6, c[0x0][0x9e8] ;  /* 0x00027a00ff062b82 */ /* 0x000e240000000a00 */
[----:B0-----:R-:W-:-:S05]  /*1d4f0*/  @P2 IMAD.HI.U32 R6, R10, R6, RZ ;  /* 0x000000060a062227 */ /* 0x001fca00078e00ff */
[----:B------:R-:W-:-:S07]  /*1d500*/  @P2 SHF.R.U32.HI R10, RZ, R7, R6 ;  /* 0x00000007ff0a2219 */ /* 0x000fce0000011606 */
.L_x_5405:
[----:B------:R-:W-:Y:S05]  /*1d510*/  BSYNC B0 ;  /* 0x0000000000007941 */ /* 0x000fea0003800000 */
.L_x_5403:
[----:B------:R-:W-:-:S04]  /*1d520*/  IMAD R10, R10, R181, -R176 ;  /* 0x000000b50a0a7224 */ /* 0x000fc800078e0ab0 */
[----:B------:R-:W-:-:S05]  /*1d530*/  IMAD R10, R204, -0x2, R10 ;  /* 0xfffffffecc0a7824 */ /* 0x000fca00078e020a */
[----:B------:R-:W-:Y:S02]  /*1d540*/  VIMNMX R180, R180, R10, !PT ;  /* 0x0000000ab4b47248 */ /* 0x000fe40007fe0100 */
[----:B------:R-:W-:-:S07]  /*1d550*/  VIADDMNMX R179, R10, R181, R179, PT ;  /* 0x000000b50ab37246 */ /* 0x000fce00038001b3 */
.L_x_5402:
        /* <DEDUP_REMOVED lines=45> */
[----:B------:R-:W-:Y:S01]  /*1d830*/  ISETP.LT.OR P3, PT, R179, 0x2, P2 ;  /* 0x00000002b300780c */ /* 0x000fe20001761670 */
[----:B------:R-:W-:Y:S01]  /*1d840*/  FMUL.FTZ R6, R6, UR35 ;  /* 0x0000002306067c20 */ /* 0x000fe20008410000 */
[----:B------:R-:W-:Y:S01]  /*1d850*/  ISETP.GT.AND P2, PT, R180, 0x8, P1 ;  /* 0x00000008b400780c */ /* 0x000fe20000f44270 */
[--C-:B------:R-:W-:Y:S01]  /*1d860*/  FFMA.FTZ R8, R8, UR35, -R7.reuse ;  /* 0x0000002308087c23 */ /* 0x100fe20008010807 */
[----:B------:R-:W-:Y:S01]  /*1d870*/  FSEL R12, R14, -INF , !P3 ;  /* 0xff8000000e0c7808 */ /* 0x000fe20005800000 */
        /* <DEDUP_REMOVED lines=8> */
[----:B------:R-:W0:Y:S01]  /*1d900*/  MUFU.EX2 R6, R6 ;  /* 0x0000000600067308 */ /* 0x000e220000000800 */
[----:B------:R-:W-:Y:S01]  /*1d910*/  FSEL R21, R21, -INF , !P3 ;  /* 0xff80000015157808 */ /* 0x000fe20005800000 */
[--C-:B------:R-:W-:Y:S01]  /*1d920*/  FFMA.FTZ R124, R124, UR35, -R7.reuse ;  /* 0x000000237c7c7c23 */ /* 0x100fe20008010807 */
[----:B------:R-:W-:Y:S01]  /*1d930*/  ISETP.GT.AND P3, PT, R180, 0x11, P1 ;  /* 0x00000011b400780c */ /* 0x000fe20000f64270 */
[--C-:B------:R-:W-:Y:S01]  /*1d940*/  FFMA.FTZ R126, R126, UR35, -R7.reuse ;  /* 0x000000237e7e7c23 */ /* 0x100fe20008010807 */
[----:B------:R-:W-:Y:S01]  /*1d950*/  ISETP.GT.AND P2, PT, R180, 0x10, P1 ;  /* 0x00000010b400780c */ /* 0x000fe20000f44270 */
[--C-:B------:R-:W-:Y:S01]  /*1d960*/  FFMA.FTZ R128, R128, UR35, -R7.reuse ;  /* 0x0000002380807c23 */ /* 0x100fe20008010807 */
[C---:B------:R-:W-:Y:S01]  /*1d970*/  ISETP.LT.OR P3, PT, R179.reuse, 0x12, P3 ;  /* 0x00000012b300780c */ /* 0x040fe20001f61670 */
[----:B------:R-:W1:Y:S01]  /*1d980*/  MUFU.EX2 R8, R8 ;  /* 0x0000000800087308 */ /* 0x000e620000000800 */
[----:B------:R-:W-:Y:S01]  /*1d990*/  ISETP.LT.OR P2, PT, R179, 0x11, P2 ;  /* 0x00000011b300780c */ /* 0x000fe20001741670 */
[--C-:B------:R-:W-:Y:S01]  /*1d9a0*/  FFMA.FTZ R130, R130, UR35, -R7.reuse ;  /* 0x0000002382827c23 */ /* 0x100fe20008010807 */
[----:B------:R-:W-:Y:S01]  /*1d9b0*/  FSEL R125, R125, -INF , !P3 ;  /* 0xff8000007d7d7808 */ /* 0x000fe20005800000 */
[--C-:B------:R-:W-:Y:S01]  /*1d9c0*/  FFMA.FTZ R132, R132, UR35, -R7.reuse ;  /* 0x0000002384847c23 */ /* 0x100fe20008010807 */
[----:B------:R-:W-:Y:S01]  /*1d9d0*/  ISETP.GT.AND P3, PT, R180, 0x19, P1 ;  /* 0x00000019b400780c */ /* 0x000fe20000f64270 */
[--C-:B------:R-:W-:Y:S01]  /*1d9e0*/  FFMA.FTZ R136, R136, UR35, -R7.reuse ;  /* 0x0000002388887c23 */ /* 0x100fe20008010807 */
[----:B------:R-:W-:Y:S01]  /*1d9f0*/  FSEL R121, R121, -INF , !P2 ;  /* 0xff80000079797808 */ /* 0x000fe20005000000 */
[----:B------:R-:W-:Y:S01]  /*1da00*/  MUFU.EX2 R123, R123 ;  /* 0x0000007b007b7308 */ /* 0x000fe20000000800 */
[----:B------:R-:W-:Y:S01]  /*1da10*/  ISETP.LT.OR P3, PT, R179, 0x1a, P3 ;  /* 0x0000001ab300780c */ /* 0x000fe20001f61670 */
[----:B0-----:R-:W-:Y:S01]  /*1da20*/  FFMA.FTZ R4, R6, R4, R122 ;  /* 0x0000000406047223 */ /* 0x001fe2000001007a */
[----:B------:R-:W-:Y:S01]  /*1da30*/  ISETP.GT.AND P2, PT, R180, 0x18, P1 ;  /* 0x00000018b400780c */ /* 0x000fe20000f44270 */
[--C-:B------:R-:W-:Y:S01]  /*1da40*/  FFMA.FTZ R138, R138, UR35, -R7.reuse ;  /* 0x000000238a8a7c23 */ /* 0x100fe20008010807 */
[----:B------:R-:W-:Y:S01]  /*1da50*/  FSEL R129, R129, -INF , !P3 ;  /* 0xff80000081817808 */ /* 0x000fe20005800000 */
[--C-:B------:R-:W-:Y:S01]  /*1da60*/  FFMA.FTZ R140, R140, UR35, -R7.reuse ;  /* 0x000000238c8c7c23 */ /* 0x100fe20008010807 */
[----:B------:R-:W-:Y:S01]  /*1da70*/  ISETP.GT.AND P3, PT, R180, 0x21, P1 ;  /* 0x00000021b400780c */ /* 0x000fe20000f64270 */
[----:B------:R-:W-:Y:S01]  /*1da80*/  MUFU.EX2 R20, R20 ;  /* 0x0000001400147308 */ /* 0x000fe20000000800 */
[C---:B------:R-:W-:Y:S01]  /*1da90*/  ISETP.LT.OR P2, PT, R179.reuse, 0x19, P2 ;  /* 0x00000019b300780c */ /* 0x040fe20001741670 */
[----:B-1----:R-:W-:Y:S01]  /*1daa0*/  FADD.FTZ R4, R8, R4 ;  /* 0x0000000408047221 */ /* 0x002fe20000010000 */
[----:B------:R-:W-:Y:S01]  /*1dab0*/  ISETP.LT.OR P3, PT, R179, 0x22, P3 ;  /* 0x00000022b300780c */ /* 0x000fe20001f61670 */
[--C-:B------:R-:W-:Y:S01]  /*1dac0*/  FFMA.FTZ R142, R142, UR35, -R7.reuse ;  /* 0x000000238e8e7c23 */ /* 0x100fe20008010807 */
[----:B------:R-:W-:Y:S01]  /*1dad0*/  FSEL R127, R127, -INF , !P2 ;  /* 0xff8000007f7f7808 */ /* 0x000fe20005000000 */
[--C-:B------:R-:W-:Y:S01]  /*1dae0*/  FFMA.FTZ R144, R144, UR35, -R7.reuse ;  /* 0x0000002390907c23 */ /* 0x100fe20008010807 */
[----:B------:R-:W-:Y:S01]  /*1daf0*/  FSEL R133, R133, -INF , !P3 ;  /* 0xff80000085857808 */ /* 0x000fe20005800000 */
[----:B------:R-:W-:Y:S01]  /*1db00*/  MUFU.EX2 R120, R120 ;  /* 0x0000007800787308 */ /* 0x000fe20000000800 */
        /* <DEDUP_REMOVED lines=9> */
[--C-:B------:R-:W-:Y:S01]  /*1dba0*/  FFMA.FTZ R152, R152, UR35, -R7.reuse ;  /* 0x0000002398987c23 */ /* 0x100fe20008010807 */
[----:B------:R-:W-:Y:S01]  /*1dbb0*/  ISETP.GT.AND P3, PT, R180, 0x31, P1 ;  /* 0x00000031b400780c */ /* 0x000fe20000f64270 */
[--C-:B------:R-:W-:Y:S01]  /*1dbc0*/  FFMA.FTZ R154, R154, UR35, -R7.reuse ;  /* 0x000000239a9a7c23 */ /* 0x100fe20008010807 */
[----:B------:R-:W-:Y:S01]  /*1dbd0*/  FSEL R131, R131, -INF , !P2 ;  /* 0xff80000083837808 */ /* 0x000fe20005000000 */
        /* <DEDUP_REMOVED lines=30> */
[----:B------:R-:W-:Y:S01]  /*1ddc0*/  FFMA.FTZ R7, R178, UR35, -R7 ;  /* 0x00000023b2077c23 */ /* 0x000fe20008010807 */
[----:B------:R-:W-:-:S02]  /*1ddd0*/  ISETP.LT.OR P3, PT, R179, 0x4a, P3 ;  /* 0x0000004ab300780c */ /* 0x000fc40001f61670 */
[C---:B------:R-:W-:Y:S01]  /*1dde0*/  ISETP.GT.AND P2, PT, R180.reuse, 0x38, P1 ;  /* 0x00000038b400780c */ /* 0x040fe20000f44270 */
[----:B------:R-:W-:Y:S01]  /*1ddf0*/  MUFU.EX2 R136, R136 ;  /* 0x0000008800887308 */ /* 0x000fe20000000800 */
[----:B------:R-:W-:Y:S02]  /*1de00*/  FSEL R151, R151, -INF , !P3 ;  /* 0xff80000097977808 */ /* 0x000fe40005800000 */
[----:B------:R-:W-:Y:S02]  /*1de10*/  ISETP.GT.AND P3, PT, R180, 0x51, P1 ;  /* 0x00000051b400780c */ /* 0x000fe40000f64270 */
[C---:B------:R-:W-:Y:S02]  /*1de20*/  ISETP.LT.OR P2, PT, R179.reuse, 0x39, P2 ;  /* 0x00000039b300780c */ /* 0x040fe40001741670 */
[----:B------:R-:W-:Y:S01]  /*1de30*/  ISETP.LT.OR P3, PT, R179, 0x52, P3 ;  /* 0x00000052b300780c */ /* 0x000fe20001f61670 */
[----:B------:R-:W-:Y:S01]  /*1de40*/  MUFU.EX2 R138, R138 ;  /* 0x0000008a008a7308 */ /* 0x000fe20000000800 */
[----:B------:R-:W-:-:S02]  /*1de50*/  FSEL R141, R141, -INF , !P2 ;  /* 0xff8000008d8d7808 */ /* 0x000fc40005000000 */
[----:B------:R-:W-:Y:S02]  /*1de60*/  FSEL R155, R155, -INF , !P3 ;  /* 0xff8000009b9b7808 */ /* 0x000fe40005800000 */
[C---:B------:R-:W-:Y:S02]  /*1de70*/  ISETP.GT.AND P3, PT, R180.reuse, 0x59, P1 ;  /* 0x00000059b400780c */ /* 0x040fe40000f64270 */
[----:B------:R-:W-:Y:S01]  /*1de80*/  ISETP.GT.AND P2, PT, R180, 0x40, P1 ;  /* 0x00000040b400780c */ /* 0x000fe20000f44270 */
[----:B------:R-:W-:Y:S01]  /*1de90*/  MUFU.EX2 R140, R140 ;  /* 0x0000008c008c7308 */ /* 0x000fe20000000800 */
[C---:B------:R-:W-:Y:S02]  /*1dea0*/  ISETP.LT.OR P3, PT, R179.reuse, 0x5a, P3 ;  /* 0x0000005ab300780c */ /* 0x040fe40001f61670 */
[----:B------:R-:W-:Y:S02]  /*1deb0*/  ISETP.LT.OR P2, PT, R179, 0x41, P2 ;  /* 0x00000041b300780c */ /* 0x000fe40001741670 */
[----:B------:R-:W-:-:S02]  /*1dec0*/  FSEL R159, R159, -INF , !P3 ;  /* 0xff8000009f9f7808 */ /* 0x000fc40005800000 */
[C---:B------:R-:W-:Y:S01]  /*1ded0*/  ISETP.GT.AND P3, PT, R180.reuse, 0x61, P1 ;  /* 0x00000061b400780c */ /* 0x040fe20000f64270 */
[----:B------:R-:W-:Y:S01]  /*1dee0*/  MUFU.EX2 R142, R142 ;  /* 0x0000008e008e7308 */ /* 0x000fe20000000800 */
[----:B------:R-:W-:Y:S02]  /*1def0*/  FSEL R145, R145, -INF , !P2 ;  /* 0xff80000091917808 */ /* 0x000fe40005000000 */
[----:B------:R-:W-:Y:S02]  /*1df00*/  ISETP.LT.OR P3, PT, R179, 0x62, P3 ;  /* 0x00000062b300780c */ /* 0x000fe40001f61670 */
[C---:B------:R-:W-:Y:S02]  /*1df10*/  ISETP.GT.AND P2, PT, R180.reuse, 0x48, P1 ;  /* 0x00000048b400780c */ /* 0x040fe40000f44270 */
[----:B------:R-:W-:Y:S01]  /*1df20*/  FSEL R163, R163, -INF , !P3 ;  /* 0xff800000a3a37808 */ /* 0x000fe20005800000 */
[----:B------:R-:W-:Y:S01]  /*1df30*/  MUFU.EX2 R144, R144 ;  /* 0x0000009000907308 */ /* 0x000fe20000000800 */
[----:B------:R-:W-:-:S02]  /*1df40*/  ISETP.GT.AND P3, PT, R180, 0x69, P1 ;  /* 0x00000069b400780c */ /* 0x000fc40000f64270 */
[C---:B------:R-:W-:Y:S02]  /*1df50*/  ISETP.LT.OR P2, PT, R179.reuse, 0x49, P2 ;  /* 0x00000049b300780c */ /* 0x040fe40001741670 */
[----:B------:R-:W-:Y:S02]  /*1df60*/  ISETP.LT.OR P3, PT, R179, 0x6a, P3 ;  /* 0x0000006ab300780c */ /* 0x000fe40001f61670 */
[----:B------:R-:W-:Y:S01]  /*1df70*/  FSEL R149, R149, -INF , !P2 ;  /* 0xff80000095957808 */ /* 0x000fe20005000000 */
[----:B------:R-:W-:Y:S01]  /*1df80*/  MUFU.EX2 R146, R146 ;  /* 0x0000009200927308 */ /* 0x000fe20000000800 */
[----:B------:R-:W-:Y:S02]  /*1df90*/  FSEL R167, R167, -INF , !P3 ;  /* 0xff800000a7a77808 */ /* 0x000fe40005800000 */
[C---:B------:R-:W-:Y:S02]  /*1dfa0*/  ISETP.GT.AND P3, PT, R180.reuse, RZ, P1 ;  /* 0x000000ffb400720c */ /* 0x040fe40000f64270 */
[----:B------:R-:W-:-:S02]  /*1dfb0*/  ISETP.GT.AND P2, PT, R180, 0x50, P1 ;  /* 0x00000050b400780c */ /* 0x000fc40000f44270 */
[C---:B------:R-:W-:Y:S01]  /*1dfc0*/  ISETP.LT.OR P3, PT, R179.reuse, 0x1, P3 ;  /* 0x00000001b300780c */ /* 0x040fe20001f61670 */
[----:B------:R-:W-:Y:S01]  /*1dfd0*/  MUFU.EX2 R148, R148 ;  /* 0x0000009400947308 */ /* 0x000fe20000000800 */
[----:B------:R-:W-:Y:S02]  /*1dfe0*/  ISETP.LT.OR P2, PT, R179, 0x51, P2 ;  /* 0x00000051b300780c */ /* 0x000fe40001741670 */
[----:B------:R-:W-:Y:S02]  /*1dff0*/  FSEL R9, R9, -INF , !P3 ;  /* 0xff80000009097808 */ /* 0x000fe40005800000 */
[----:B------:R-:W-:Y:S02]  /*1e000*/  FSEL R153, R153, -INF , !P2 ;  /* 0xff80000099997808 */ /* 0x000fe40005000000 */
[----:B------:R-:W-:Y:S01]  /*1e010*/  FMNMX.FTZ R14, R9, R11, !PT ;  /* 0x0000000b090e7209 */ /* 0x000fe20007810000 */
[----:B------:R-:W-:Y:S01]  /*1e020*/  MUFU.EX2 R150, R150 ;  /* 0x0000009600967308 */ /* 0x000fe20000000800 */
[----:B------:R-:W-:-:S02]  /*1e030*/  ISETP.GT.AND P2, PT, R180, 0x58, P1 ;  /* 0x00000058b400780c */ /* 0x000fc40000f44270 */
[----:B------:R-:W-:Y:S02]  /*1e040*/  FMNMX.FTZ R14, R12, R14, !PT ;  /* 0x0000000e0c0e7209 */ /* 0x000fe40007810000 */
[----:B------:R-:W-:Y:S02]  /*1e050*/  ISETP.LT.OR P2, PT, R179, 0x59, P2 ;  /* 0x00000059b300780c */ /* 0x000fe40001741670 */
[----:B------:R-:W-:Y:S01]  /*1e060*/  FMNMX.FTZ R14, R15, R14, !PT ;  /* 0x0000000e0f0e7209 */ /* 0x000fe20007810000 */
[----:B------:R-:W-:Y:S01]  /*1e070*/  MUFU.EX2 R152, R152 ;  /* 0x0000009800987308 */ /* 0x000fe20000000800 */
[----:B------:R-:W-:Y:S02]  /*1e080*/  FSEL R157, R157, -INF , !P2 ;  /* 0xff8000009d9d7808 */ /* 0x000fe40005000000 */
[----:B------:R-:W-:Y:S02]  /*1e090*/  FMNMX.FTZ R14, R21, R14, !PT ;  /* 0x0000000e150e7209 */ /* 0x000fe40007810000 */
[----:B------:R-:W-:-:S02]  /*1e0a0*/  ISETP.GT.AND P2, PT, R180, 0x60, P1 ;  /* 0x00000060b400780c */ /* 0x000fc40000f44270 */
[----:B------:R-:W-:Y:S01]  /*1e0b0*/  FMNMX.FTZ R14, R121, R14, !PT ;  /* 0x0000000e790e7209 */ /* 0x000fe20007810000 */
[----:B------:R-:W-:Y:S01]  /*1e0c0*/  MUFU.EX2 R154, R154 ;  /* 0x0000009a009a7308 */ /* 0x000fe20000000800 */
[----:B------:R-:W-:Y:S02]  /*1e0d0*/  ISETP.LT.OR P2, PT, R179, 0x61, P2 ;  /* 0x00000061b300780c */ /* 0x000fe40001741670 */
[----:B------:R-:W-:Y:S02]  /*1e0e0*/  FMNMX.FTZ R14, R125, R14, !PT ;  /* 0x0000000e7d0e7209 */ /* 0x000fe40007810000 */
        /* <DEDUP_REMOVED lines=20> */
[C---:B------:R-:W-:Y:S02]  /*1e230*/  ISETP.GT.AND P3, PT, R180.reuse, 0x78, P1 ;  /* 0x00000078b400780c */ /* 0x040fe40000f64270 */
[----:B------:R-:W-:Y:S01]  /*1e240*/  FMNMX.FTZ R14, R141, R14, !PT ;  /* 0x0000000e8d0e7209 */ /* 0x000fe20007810000 */
[----:B------:R-:W-:Y:S01]  /*1e250*/  MUFU.EX2 R164, R164 ;  /* 0x000000a400a47308 */ /* 0x000fe20000000800 */
[----:B------:R-:W-:Y:S02]  /*1e260*/  ISETP.LT.OR P2, PT, R179, 0x72, P2 ;  /* 0x00000072b300780c */ /* 0x000fe40001741670 */
        /* <DEDUP_REMOVED lines=9> */
[----:B------:R-:W-:-:S02]  /*1e300*/  ISETP.LT.OR P1, PT, R179, 0x7a, P1 ;  /* 0x0000007ab300780c */ /* 0x000fc40000f21670 */
[----:B------:R-:W-:Y:S02]  /*1e310*/  FMNMX.FTZ R14, R151, R14, !PT ;  /* 0x0000000e970e7209 */ /* 0x000fe40007810000 */
[----:B------:R-:W-:Y:S02]  /*1e320*/  FSEL R173, R173, -INF , !P3 ;  /* 0xff800000adad7808 */ /* 0x000fe40005800000 */
[----:B------:R-:W-:Y:S01]  /*1e330*/  FMNMX.FTZ R14, R153, R14, !PT ;  /* 0x0000000e990e7209 */ /* 0x000fe20007810000 */
[----:B------:R-:W-:Y:S01]  /*1e340*/  MUFU.EX2 R170, R170 ;  /* 0x000000aa00aa7308 */ /* 0x000fe20000000800 */
[----:B------:R-:W-:Y:S02]  /*1e350*/  FSEL R175, R175, -INF , !P1 ;  /* 0xff800000afaf7808 */ /* 0x000fe40004800000 */
[----:B------:R-:W-:-:S04]  /*1e360*/  FMNMX.FTZ R14, R155, R14, !PT ;  /* 0x0000000e9b0e7209 */ /* 0x000fc80007810000 */
[----:B------:R-:W-:Y:S01]  /*1e370*/  FMNMX.FTZ R14, R157, R14, !PT ;  /* 0x0000000e9d0e7209 */ /* 0x000fe20007810000 */
[----:B------:R-:W-:Y:S03]  /*1e380*/  MUFU.EX2 R172, R172 ;  /* 0x000000ac00ac7308 */ /* 0x000fe60000000800 */
        /* <DEDUP_REMOVED lines=152> */
.L_x_5406:
        /* <DEDUP_REMOVED lines=13> */
[----:B------:R0:W-:Y:S01]  /*1ede0*/  SYNCS.ARRIVE.TRANS64.RED.A1T0 RZ, [R13+URZ], RZ ;  /* 0x000000ff0dff79a7 */ /* 0x0001e2000810043f */
[----:B------:R-:W-:Y:S01]  /*1edf0*/  F2FP.SATFINITE.E4M3.F32.PACK_AB_MERGE_C R123, R146, R144, RZ ;  /* 0x00000090927b723e */ /* 0x000fe200048070ff */
[-C--:B------:R-:W-:Y:S01]  /*1ee00*/  FMUL.FTZ R32, R32, R6.reuse ;  /* 0x0000000620207220 */ /* 0x080fe20000410000 */
[----:B------:R-:W-:Y:S01]  /*1ee10*/  F2FP.SATFINITE.E4M3.F32.PACK_AB_MERGE_C R136, R151, R149, RZ ;  /* 0x000000959788723e */ /* 0x000fe200048070ff */
[-C--:B------:R-:W-:Y:S01]  /*1ee20*/  FMUL.FTZ R33, R33, R6.reuse ;  /* 0x0000000621217220 */ /* 0x080fe20000410000 */
[----:B------:R-:W-:Y:S01]  /*1ee30*/  F2FP.SATFINITE.E4M3.F32.PACK_AB_MERGE_C R138, R159, R157, RZ ;  /* 0x0000009d9f8a723e */ /* 0x000fe200048070ff */
[----:B------:R-:W-:Y:S01]  /*1ee40*/  FMUL.FTZ R36, R36, R6 ;  /* 0x0000000624247220 */ /* 0x000fe20000410000 */
[----:B------:R-:W-:Y:S01]  /*1ee50*/  F2FP.SATFINITE.E4M3.F32.PACK_AB_MERGE_C R135, R170, R168, RZ ;  /* 0x000000a8aa87723e */ /* 0x000fe200048070ff */
[----:B------:R-:W-:Y:S01]  /*1ee60*/  FMUL.FTZ R37, R37, R6 ;  /* 0x0000000625257220 */ /* 0x000fe20000410000 */
[----:B0-----:R-:W-:Y:S01]  /*1ee70*/  F2FP.SATFINITE.E4M3.F32.PACK_AB_MERGE_C R13, R128, R126, RZ ;  /* 0x0000007e800d723e */ /* 0x001fe200048070ff */
[-C--:B------:R-:W-:Y:S01]  /*1ee80*/  FMUL.FTZ R40, R40, R6.reuse ;  /* 0x0000000628287220 */ /* 0x080fe20000410000 */
[----:B------:R-:W-:Y:S01]  /*1ee90*/  F2FP.SATFINITE.E4M3.F32.PACK_AB_MERGE_C R126, R129, R127, RZ ;  /* 0x0000007f817e723e */ /* 0x000fe200048070ff */
[-C--:B------:R-:W-:Y:S01]  /*1eea0*/  FMUL.FTZ R41, R41, R6.reuse ;  /* 0x0000000629297220 */ /* 0x080fe20000410000 */
[----:B------:R-:W-:Y:S01]  /*1eeb0*/  F2FP.SATFINITE.E4M3.F32.PACK_AB_MERGE_C R128, R143, R141, RZ ;  /* 0x0000008d8f80723e */ /* 0x000fe200048070ff */
[----:B------:R-:W-:Y:S01]  /*1eec0*/  FMUL.FTZ R44, R44, R6 ;  /* 0x000000062c2c7220 */ /* 0x000fe20000410000 */
        /* <DEDUP_REMOVED lines=111> */
[----:B------:R-:W-:Y:S06]  /*1f5c0*/  @P1 BRA `(.L_x_5407) ;  /* 0xffffffc400741947 */ /* 0x000fec000383ffff */
.L_x_5387:
[----:B------:R-:W-:Y:S05]  /*1f5d0*/  WARPSYNC.ALL ;  /* 0x0000000000007948 */ /* 0x000fea0003800000 */
[----:B------:R-:W-:Y:S06]  /*1f5e0*/  BAR.ARV 0x8, 0x180 ;  /* 0x0206000000007b1d */ /* 0x000fec0000002000 */
[----:B------:R-:W-:Y:S05]  /*1f5f0*/  @!P0 BRA `(.L_x_5408) ;  /* 0x0000000000048947 */ /* 0x000fea0003800000 */
[----:B------:R-:W-:Y:S01]  /*1f600*/  BPT.TRAP 0x1 ;  /* 0x000000040000795c */ /* 0x000fe20000300000 */
.L_x_5408:
[----:B------:R-:W-:Y:S01]  /*1f610*/  IMAD R2, R17, 0x8, R16 ;  /* 0x0000000811027824 */ /* 0x000fe200078e0210 */
[----:B------:R-:W-:-:S04]  /*1f620*/  SHF.L.U32 R5, R201, 0x1f, RZ ;  /* 0x0000001fc9057819 */ /* 0x000fc800000006ff */
[----:B------:R0:W1:Y:S01]  /*1f630*/  SYNCS.PHASECHK.TRANS64.TRYWAIT P1, [R2+URZ+0x2a850], R5 ;  /* 0x02a85005020075a7 */ /* 0x000062000802017f */
[----:B------:R-:W-:Y:S05]  /*1f640*/  @!P0 BRA `(.L_x_5409) ;  /* 0x0000000000048947 */ /* 0x000fea0003800000 */
[----:B------:R-:W-:Y:S01]  /*1f650*/  BPT.TRAP 0x1 ;  /* 0x000000040000795c */ /* 0x000fe20000300000 */
.L_x_5409:
[----:B------:R-:W-:-:S05]  /*1f660*/  VIADD R16, R16, 0x400 ;  /* 0x0000040010107836 */ /* 0x000fca0000000000 */
[----:B------:R-:W-:-:S04]  /*1f670*/  SHF.R.U32.HI R16, RZ, 0x4, R16 ;  /* 0x00000004ff107819 */ /* 0x000fc80000011610 */
[----:B------:R-:W-:-:S04]  /*1f680*/  LOP3.LUT R16, R16, 0x3fff, RZ, 0xc0, !PT ;  /* 0x00003fff10107812 */ /* 0x000fc800078ec0ff */
[----:B------:R-:W-:Y:S01]  /*1f690*/  LOP3.LUT R16, R16, 0x10000, RZ, 0xfc, !PT ;  /* 0x0001000010107812 */ /* 0x000fe200078efcff */
[----:B-1----:R-:W-:Y:S06]  /*1f6a0*/  @P1 BRA `(.L_x_5410) ;  /* 0x0000000000081947 */ /* 0x002fec0003800000 */
[----:B------:R-:W1:Y:S02]  /*1f6b0*/  SYNCS.PHASECHK.TRANS64.TRYWAIT P1, [R2+URZ+0x2a850], R5 ;  /* 0x02a85005020075a7 */ /* 0x000e64000802017f */
[----:B-1----:R-:W-:Y:S05]  /*1f6c0*/  @!P1 BRA `(.L_x_5411) ;  /* 0x000000cc00b09947 */ /* 0x002fea0003800000 */
.L_x_5410:
[----:B------:R-:W-:Y:S01]  /*1f6d0*/  IMAD R6, R17, 0x600, R16 ;  /* 0x0000060011067824 */ /* 0x000fe200078e0210 */
[----:B------:R-:W-:Y:S05]  /*1f6e0*/  WARPSYNC.ALL ;  /* 0x0000000000007948 */ /* 0x000fea0003800000 */
[----:B------:R-:W-:Y:S01]  /*1f6f0*/  IMAD.MOV.U32 R7, RZ, RZ, 0x40000040 ;  /* 0x40000040ff077424 */ /* 0x000fe200078e00ff */
[C---:B------:R-:W-:Y:S01]  /*1f700*/  R2UR UR6, R6.reuse ;  /* 0x00000000060672ca */ /* 0x040fe200000e0000 */
[----:B------:R-:W-:Y:S01]  /*1f710*/  WARPGROUP.ARRIVE ;  /* 0x00000000000079c5 */ /* 0x000fe20000000000 */
[----:B------:R-:W-:Y:S01]  /*1f720*/  VIADD R8, R6, 0x2 ;  /* 0x0000000206087836 */ /* 0x000fe20000000000 */
[----:B------:R-:W-:Y:S01]  /*1f730*/  ULDC.64 UR4, c[0x0][0x9a0] ;  /* 0x0002680000047ab9 */ /* 0x000fe20000000a00 */
[----:B------:R-:W-:Y:S01]  /*1f740*/  R2UR UR7, R7 ;  /* 0x00000000070772ca */ /* 0x000fe200000e0000 */
[----:B------:R-:W-:Y:S01]  /*1f750*/  IMAD.MOV.U32 R9, RZ, RZ, 0x40000040 ;  /* 0x40000040ff097424 */ /* 0x000fe200078e00ff */
[----:B------:R-:W-:-:S04]  /*1f760*/  ISETP.NE.U32.AND P1, PT, RZ, UR4, PT ;  /* 0x00000004ff007c0c */ /* 0x000fc8000bf25070 */
[----:B------:R-:W-:-:S07]  /*1f770*/  ISETP.NE.AND.EX P1, PT, RZ, UR5, PT, P1 ;  /* 0x00000005ff007c0c */ /* 0x000fce000bf25310 */
[----:B------:R-:W-:Y:S01]  /*1f780*/  QGMMA.64x192x32.F32.E4M3.E4M3 R24, R196, gdesc[UR4], R24, gsb0 ;  /* 0x02e00004c4187df3 */ /* 0x000fe20008000818 */
[----:B------:R-:W-:Y:S02]  /*1f790*/  R2UR UR6, R8 ;  /* 0x00000000080672ca */ /* 0x000fe400000e0000 */
[----:B------:R-:W-:-:S03]  /*1f7a0*/  R2UR UR7, R9 ;  /* 0x00000000090772ca */ /* 0x000fc600000e0000 */
[----:B------:R-:W2:Y:S01]  /*1f7b0*/  @P1 LDC.64 R12, c[0x0][0x9c8] ;  /* 0x00027200ff0c1b82 */ /* 0x000ea20000000a00 */
[----:B01----:R-:W-:Y:S02]  /*1f7c0*/  @P1 SHF.R.S32.HI R5, RZ, 0x1f, R23 ;  /* 0x0000001fff051819 */ /* 0x003fe40000011417 */
[----:B------:R-:W-:-:S05]  /*1f7d0*/  @P1 SHF.R.S32.HI R7, RZ, 0x1f, R22 ;  /* 0x0000001fff071819 */ /* 0x000fca0000011416 */
[----:B------:R-:W0:Y:S01]  /*1f7e0*/  @P1 LDC.64 R8, c[0x0][0x9d0] ;  /* 0x00027400ff081b82 */ /* 0x000e220000000a00 */
[----:B--2---:R-:W-:-:S04]  /*1f7f0*/  @P1 IMAD R0, R5, R12, RZ ;  /* 0x0000000c05001224 */ /* 0x004fc800078e02ff */
[C---:B------:R-:W-:Y:S02]  /*1f800*/  @P1 IMAD R5, R23.reuse, R13, R0 ;  /* 0x0000000d17051224 */ /* 0x040fe400078e0200 */
[----:B------:R-:W-:-:S04]  /*1f810*/  @P1 IMAD.WIDE.U32 R12, R23, R12, RZ ;  /* 0x0000000c170c1225 */ /* 0x000fc800078e00ff */
[-C--:B0-----:R-:W-:Y:S02]  /*1f820*/  @P1 IMAD R0, R7, R8.reuse, RZ ;  /* 0x0000000807001224 */ /* 0x081fe400078e02ff */
[----:B------:R-:W-:Y:S02]  /*1f830*/  @P1 IMAD.IADD R13, R13, 0x1, R5 ;  /* 0x000000010d0d1824 */ /* 0x000fe400078e0205 */
[C---:B------:R-:W-:Y:S02]  /*1f840*/  @P1 IMAD R5, R22.reuse, R9, R0 ;  /* 0x0000000916051224 */ /* 0x040fe400078e0200 */
[----:B------:R-:W-:-:S04]  /*1f850*/  @P1 IMAD.WIDE.U32 R12, R22, R8, R12 ;  /* 0x00000008160c1225 */ /* 0x000fc800078e000c */
[----:B------:R-:W-:Y:S01]  /*1f860*/  IMAD.MOV.U32 R0, RZ, RZ, 0x3f800000 ;  /* 0x3f800000ff007424 */ /* 0x000fe200078e00ff */
[----:B------:R-:W-:Y:S02]  /*1f870*/  @P1 IADD3 R5, R13, R5, RZ ;  /* 0x000000050d051210 */ /* 0x000fe40007ffe0ff */
[----:B------:R-:W-:-:S04]  /*1f880*/  @P1 LEA R8, P2, R12, UR4, 0x2 ;  /* 0x000000040c081c11 */ /* 0x000fc8000f8410ff */
[----:B------:R-:W-:-:S05]  /*1f890*/  @P1 LEA.HI.X R9, R12, UR5, R5, 0x2, P2 ;  /* 0x000000050c091c11 */ /* 0x000fca00090f1405 */
[----:B------:R0:W2:Y:S01]  /*1f8a0*/  @P1 LDG.E R0, desc[UR42][R8.64] ;  /* 0x0000002a08001981 */ /* 0x0000a2000c1e1900 */
[----:B------:R-:W-:Y:S02]  /*1f8b0*/  VIADD R12, R6, 0x4 ;  /* 0x00000004060c7836 */ /* 0x000fe40000000000 */
[----:B------:R-:W-:Y:S01]  /*1f8c0*/  IMAD.MOV.U32 R13, RZ, RZ, 0x40000040 ;  /* 0x40000040ff0d7424 */ /* 0x000fe200078e00ff */
[----:B------:R-:W-:Y:S02]  /*1f8d0*/  WARPGROUP.DEPBAR.LE gsb0, 0x0 ;  /* 0x00008000000079c5 */ /* 0x000fe40000010000 */
[----:B------:R-:W-:-:S06]  /*1f8e0*/  WARPGROUP.ARRIVE ;  /* 0x00000000000079c5 */ /* 0x000fcc0000000000 */
[----:B------:R-:W-:Y:S01]  /*1f8f0*/  QGMMA.64x192x32.F32.E4M3.E4M3 R24, R192, gdesc[UR4], R24, gsb0 ;  /* 0x02e00004c0187df3 */ /* 0x000fe20008000818 */
[----:B------:R-:W-:Y:S02]  /*1f900*/  R2UR UR6, R12 ;  /* 0x000000000c0672ca */ /* 0x000fe400000e0000 */
[----:B------:R-:W-:Y:S01]  /*1f910*/  R2UR UR7, R13 ;  /* 0x000000000d0772ca */ /* 0x000fe200000e0000 */
[----:B------:R-:W-:Y:S02]  /*1f920*/  VIADD R6, R6, 0x6 ;  /* 0x0000000606067836 */ /* 0x000fe40000000000 */
[----:B------:R-:W-:Y:S01]  /*1f930*/  IMAD.MOV.U32 R7, RZ, RZ, 0x40000040 ;  /* 0x40000040ff077424 */ /* 0x000fe200078e00ff */
[----:B------:R-:W1:Y:S04]  /*1f940*/  SHFL.BFLY PT, R5, R4, 0x2, 0x1f ;  /* 0x0c401f0004057f89 */ /* 0x000e6800000e0000 */
[----:B------:R-:W3:Y:S01]  /*1f950*/  SHFL.BFLY PT, R12, R3, 0x2, 0x1f ;  /* 0x0c401f00030c7f89 */ /* 0x000ee200000e0000 */
[----:B------:R-:W-:-:S02]  /*1f960*/  WARPGROUP.DEPBAR.LE gsb0, 0x0 ;  /* 0x00008000000079c5 */ /* 0x000fc40000010000 */
[----:B------:R-:W-:-:S06]  /*1f970*/  WARPGROUP.ARRIVE ;  /* 0x00000000000079c5 */ /* 0x000fcc0000000000 */
[----:B------:R-:W-:Y:S01]  /*1f980*/  QGMMA.64x192x32.F32.E4M3.E4M3 R24, R188, gdesc[UR4], R24, gsb0 ;  /* 0x02e00004bc187df3 */ /* 0x000fe20008000818 */
[----:B------:R-:W-:Y:S02]  /*1f990*/  R2UR UR6, R6 ;  /* 0x00000000060672ca */ /* 0x000fe400000e0000 */
[----:B------:R-:W-:Y:S01]  /*1f9a0*/  R2UR UR7, R7 ;  /* 0x00000000070772ca */ /* 0x000fe200000e0000 */
[----:B-1----:R-:W-:-:S01]  /*1f9b0*/  FADD.FTZ R5, R5, R4 ;  /* 0x0000000405057221 */ /* 0x002fc20000010000 */
[----:B---3--:R-:W-:-:S04]  /*1f9c0*/  FADD.FTZ R12, R12, R3 ;  /* 0x000000030c0c7221 */ /* 0x008fc80000010000 */
[----:B------:R-:W0:Y:S04]  /*1f9d0*/  SHFL.BFLY PT, R6, R5, 0x1, 0x1f ;  /* 0x0c201f0005067f89 */ /* 0x000e2800000e0000 */
[----:B------:R-:W1:Y:S01]  /*1f9e0*/  SHFL.BFLY PT, R7, R12, 0x1, 0x1f ;  /* 0x0c201f000c077f89 */ /* 0x000e6200000e0000 */
[----:B0-----:R-:W-:-:S01]  /*1f9f0*/  FADD.FTZ R8, R5, R6 ;  /* 0x0000000605087221 */ /* 0x001fc20000010000 */
[----:B-1----:R-:W-:-:S04]  /*1fa00*/  FADD.FTZ R11, R12, R7 ;  /* 0x000000070c0b7221 */ /* 0x002fc80000010000 */
[C---:B------:R-:W-:Y:S01]  /*1fa10*/  FSETP.NE.FTZ.AND P1, PT, R8.reuse, RZ, PT ;  /* 0x000000ff0800720b */ /* 0x040fe20003f35000 */
[----:B------:R-:W-:Y:S01]  /*1fa20*/  FMUL.FTZ R9, R8, 0.00390625 ;  /* 0x3b80000008097820 */ /* 0x000fe20000410000 */
[----:B------:R-:W-:Y:S01]  /*1fa30*/  FMUL.FTZ R6, R11, 0.00390625 ;  /* 0x3b8000000b067820 */ /* 0x000fe20000410000 */
[----:B------:R-:W-:-:S03]  /*1fa40*/  IMAD.MOV.U32 R7, RZ, RZ, RZ ;  /* 0x000000ffff077224 */ /* 0x000fc600078e00ff */
[----:B------:R-:W-:Y:S02]  /*1fa50*/  FSETP.NE.FTZ.AND P2, PT, R9, RZ, PT ;  /* 0x000000ff0900720b */ /* 0x000fe40003f55000 */
[----:B------:R-:W-:-:S05]  /*1fa60*/  FSETP.NE.FTZ.AND P3, PT, R6, RZ, PT ;  /* 0x000000ff0600720b */ /* 0x000fca0003f75000 */
[----:B------:R-:W-:Y:S01]  /*1fa70*/  @P1 MUFU.RCP R7, R8 ;  /* 0x0000000800071308 */ /* 0x000fe20000001000 */
[----:B------:R-:W-:Y:S01]  /*1fa80*/  FSETP.NE.FTZ.AND P1, PT, R11, RZ, PT ;  /* 0x000000ff0b00720b */ /* 0x000fe20003f35000 */
[----:B------:R-:W-:-:S06]  /*1fa90*/  IMAD.MOV.U32 R5, RZ, RZ, RZ ;  /* 0x000000ffff057224 */ /* 0x000fcc00078e00ff */
[----:B------:R-:W0:Y:S08]  /*1faa0*/  @P2 MUFU.LG2 R4, R9 ;  /* 0x0000000900042308 */ /* 0x000e300000000c00 */
[----:B------:R-:W1:Y:S08]  /*1fab0*/  @P3 MUFU.LG2 R6, R6 ;  /* 0x0000000600063308 */ /* 0x000e700000000c00 */
[----:B------:R-:W3:Y:S01]  /*1fac0*/  @P1 MUFU.RCP R5, R11 ;  /* 0x0000000b00051308 */ /* 0x000ee20000001000 */
[----:B------:R-:W-:-:S02]  /*1fad0*/  WARPGROUP.DEPBAR.LE gsb0, 0x0 ;  /* 0x00008000000079c5 */ /* 0x000fc40000010000 */
[----:B------:R-:W-:-:S06]  /*1fae0*/  WARPGROUP.ARRIVE ;  /* 0x00000000000079c5 */ /* 0x000fcc0000000000 */
[----:B------:R-:W-:Y:S01]  /*1faf0*/  QGMMA.64x192x32.F32.E4M3.E4M3 R24, R184, gdesc[UR4], R24, gsb0 ;  /* 0x02e00004b8187df3 */ /* 0x000fe20008000818 */
[----:B------:R-:W-:Y:S02]  /*1fb00*/  IMAD.U32 R3, RZ, RZ, UR35 ;  /* 0x00000023ff037e24 */ /* 0x000fe4000f8e00ff */
[----:B------:R-:W-:Y:S02]  /*1fb10*/  IMAD.U32 R12, RZ, RZ, UR35 ;  /* 0x00000023ff0c7e24 */ /* 0x000fe4000f8e00ff */
[----:B0-----:R-:W-:Y:S01]  /*1fb20*/  @P2 FMUL.FTZ R4, R4, 0.69314718246459960938 ;  /* 0x3f31721804042820 */ /* 0x001fe20000410000 */
[----:B------:R-:W-:Y:S01]  /*1fb30*/  @P2 FMUL.FTZ R3, R3, 0.69314718246459960938 ;  /* 0x3f31721803032820 */ /* 0x000fe20000410000 */
[----:B-1----:R-:W-:Y:S01]  /*1fb40*/  @P3 FMUL.FTZ R9, R6, 0.69314718246459960938 ;  /* 0x3f31721806093820 */ /* 0x002fe20000410000 */
[----:B------:R-:W-:Y:S01]  /*1fb50*/  @P3 FMUL.FTZ R8, R12, 0.69314718246459960938 ;  /* 0x3f3172180c083820 */ /* 0x000fe20000410000 */
[----:B------:R-:W-:Y:S02]  /*1fb60*/  IMAD.MOV.U32 R120, RZ, RZ, -0x800000 ;  /* 0xff800000ff787424 */ /* 0x000fe400078e00ff */
[----:B--2---:R-:W-:Y:S01]  /*1fb70*/  FMUL.FTZ R12, R7, R0 ;  /* 0x00000000070c7220 */ /* 0x004fe20000410000 */
[----:B------:R-:W-:-:S02]  /*1fb80*/  IMAD.MOV.U32 R121, RZ, RZ, -0x800000 ;  /* 0xff800000ff797424 */ /* 0x000fc400078e00ff */
[----:B------:R-:W-:Y:S01]  /*1fb90*/  @P2 FFMA.FTZ R120, R3, R10, R4 ;  /* 0x0000000a03782223 */ /* 0x000fe20000010004 */
[----:B------:R-:W-:-:S01]  /*1fba0*/  @P3 FFMA.FTZ R121, R8, R14, R9 ;  /* 0x0000000e08793223 */ /* 0x000fc20000010009 */
[----:B---3--:R-:W-:Y:S01]  /*1fbb0*/  FMUL.FTZ R0, R5, R0 ;  /* 0x0000000005007220 */ /* 0x008fe20000410000 */
[----:B------:R-:W-:Y:S02]  /*1fbc0*/  WARPGROUP.DEPBAR.LE gsb0, 0x0 ;  /* 0x00008000000079c5 */ /* 0x000fe40000010000 */
[----:B------:R-:W-:Y:S05]  /*1fbd0*/  @!P0 BRA `(.L_x_5412) ;  /* 0x0000000000048947 */ /* 0x000fea0003800000 */
[----:B------:R-:W-:Y:S01]  /*1fbe0*/  BPT.TRAP 0x1 ;  /* 0x000000040000795c */ /* 0x000fe20000300000 */
.L_x_5412:
[----:B------:R-:W-:Y:S02]  /*1fbf0*/  VIADD R2, R2, 0x2a860 ;  /* 0x0002a86002027836 */ /* 0x000fe40000000000 */
[-C--:B------:R-:W-:Y:S01]  /*1fc00*/  FMUL.FTZ R125, R32, R12.reuse ;  /* 0x0000000c207d7220 */ /* 0x080fe20000410000 */
[----:B------:R-:W-:Y:S02]  /*1fc10*/  IMAD.U32 R3, RZ, RZ, UR38 ;  /* 0x00000026ff037e24 */ /* 0x000fe4000f8e00ff */
[-C--:B------:R-:W-:Y:S01]  /*1fc20*/  FMUL.FTZ R130, R36, R12.reuse ;  /* 0x0000000c24827220 */ /* 0x080fe20000410000 */
[----:B------:R-:W-:Y:S02]  /*1fc30*/  VIADD R17, R17, 0x1 ;  /* 0x0000000111117836 */ /* 0x000fe40000000000 */
[-C--:B------:R-:W-:Y:S01]  /*1fc40*/  FMUL.FTZ R15, R68, R12.reuse ;  /* 0x0000000c440f7220 */ /* 0x080fe20000410000 */
[-C--:B------:R-:W-:Y:S01]  /*1fc50*/  FMUL.FTZ R128, R28, R12.reuse ;  /* 0x0000000c1c807220 */ /* 0x080fe20000410000 */
[----:B------:R-:W-:Y:S01]  /*1fc60*/  PRMT R2, R3, 0x654, R2 ;  /* 0x0000065403027816 */ /* 0x000fe20000000002 */
[-C--:B------:R-:W-:Y:S01]  /*1fc70*/  FMUL.FTZ R126, R29, R12.reuse ;  /* 0x0000000c1d7e7220 */ /* 0x080fe20000410000 */
[----:B------:R-:W-:Y:S01]  /*1fc80*/  ISETP.NE.AND P1, PT, R17, 0x2, PT ;  /* 0x000000021100780c */ /* 0x000fe20003f25270 */
[-C--:B------:R-:W-:Y:S01]  /*1fc90*/  FMUL.FTZ R124, R37, R12.reuse ;  /* 0x0000000c257c7220 */ /* 0x080fe20000410000 */
[----:B------:R0:W-:Y:S01]  /*1fca0*/  SYNCS.ARRIVE.TRANS64.RED.A1T0 RZ, [R2+URZ], RZ ;  /* 0x000000ff02ff79a7 */ /* 0x0001e2000810043f */
[-C--:B------:R-:W-:Y:S01]  /*1fcb0*/  FMUL.FTZ R123, R44, R12.reuse ;  /* 0x0000000c2c7b7220 */ /* 0x080fe20000410000 */
[-C--:B------:R-:W-:Y:S01]  /*1fcc0*/  FMUL.FTZ R36, R61, R12.reuse ;  /* 0x0000000c3d247220 */ /* 0x080fe20000410000 */
[-C--:B------:R-:W-:Y:S01]  /*1fcd0*/  FMUL.FTZ R32, R69, R12.reuse ;  /* 0x0000000c45207220 */ /* 0x080fe20000410000 */
[-C--:B------:R-:W-:Y:S01]  /*1fce0*/  FMUL.FTZ R8, R101, R12.reuse ;  /* 0x0000000c65087220 */ /* 0x080fe20000410000 */
[----:B------:R-:W-:Y:S01]  /*1fcf0*/  FMUL.FTZ R10, R109, R12 ;  /* 0x0000000c6d0a7220 */ /* 0x000fe20000410000 */
[----:B------:R-:W-:Y:S01]  /*1fd00*/  FMUL.FTZ R68, R54, R0 ;  /* 0x0000000036447220 */ /* 0x000fe20000410000 */
[-C--:B------:R-:W-:Y:S01]  /*1fd10*/  FMUL.FTZ R7, R24, R12.reuse ;  /* 0x0000000c18077220 */ /* 0x080fe20000410000 */
[----:B0-----:R-:W-:Y:S01]  /*1fd20*/  SEL R2, RZ, 0x1, P1 ;  /* 0x00000001ff027807 */ /* 0x001fe20000800000 */
        /* <DEDUP_REMOVED lines=83> */
[----:B------:R-:W-:Y:S01]  /*20260*/  FMUL.FTZ R119, R119, R0 ;  /* 0x0000000077777220 */ /* 0x000fe20000410000 */
[----:B------:R-:W-:Y:S01]  /*20270*/  LOP3.LUT R201, R201, R2, RZ, 0x3c, !PT ;  /* 0x00000002c9c97212 */ /* 0x000fe200078e3cff */
[----:B------:R-:W-:Y:S01]  /*20280*/  UIADD3 UR37, UR37, 0x1, URZ ;  /* 0x0000000125257890 */ /* 0x000fe2000fffe03f */
[----:B------:R-:W-:-:S11]  /*20290*/  SEL R17, R17, RZ, P1 ;  /* 0x000000ff11117207 */ /* 0x000fd60000800000 */
.L_x_5296:
        /* <DEDUP_REMOVED lines=10> */
[----:B-----5:R-:W2:Y:S01]  /*20340*/  LDL R24, [R1+0x50] ;  /* 0x0000500001187983 */ /* 0x020ea20000100800 */
[----:B------:R-:W-:Y:S01]  /*20350*/  ULDC.64 UR4, c[0x4][0xd8] ;  /* 0x0100360000047ab9 */ /* 0x000fe20000000a00 */
[----:B------:R-:W3:Y:S02]  /*20360*/  S2R R90, SR_TID.X ;  /* 0x00000000005a7919 */ /* 0x000ee40000002100 */
[----:B---3--:R-:W-:-:S05]  /*20370*/  IMAD.SHL.U32 R0, R90, 0x4, RZ ;  /* 0x000000045a007824 */ /* 0x008fca00078e00ff */
[----:B------:R-:W-:-:S04]  /*20380*/  LOP3.LUT R0, R0, 0xc, RZ, 0xc0, !PT ;  /* 0x0000000c00007812 */ /* 0x000fc800078ec0ff */
[----:B------:R-:W-:-:S05]  /*20390*/  IADD3 R2, P0, R0, UR4, RZ ;  /* 0x0000000400027c10 */ /* 0x000fca000ff1e0ff */
[----:B------:R-:W-:-:S05]  /*203a0*/  IMAD.X R3, RZ, RZ, UR5, P0 ;  /* 0x00000005ff037e24 */ /* 0x000fca00080e06ff */
[----:B------:R3:W4:Y:S01]  /*203b0*/  LDG.E.CONSTANT R0, desc[UR42][R2.64] ;  /* 0x0000002a02007981 */ /* 0x000722000c1e9900 */
[----:B------:R-:W-:Y:S01]  /*203c0*/  F2FP.BF16.F32.PACK_AB R70, R35, R58 ;  /* 0x0000003a2346723e */ /* 0x000fe200000010ff */
[----:B------:R-:W-:Y:S01]  /*203d0*/  UMOV UR4, 0xffffffff ;  /* 0xffffffff00047882 */ /* 0x000fe20000000000 */
[----:B------:R-:W-:Y:S02]  /*203e0*/  F2FP.BF16.F32.PACK_AB R35, R36, R57 ;  /* 0x000000392423723e */ /* 0x000fe400000010ff */
[----:B------:R-:W-:Y:S02]  /*203f0*/  F2FP.BF16.F32.PACK_AB R57, R52, R85 ;  /* 0x000000553439723e */ /* 0x000fe400000010ff */
[----:B------:R-:W-:Y:S02]  /*20400*/  F2FP.BF16.F32.PACK_AB R53, R53, R60 ;  /* 0x0000003c3535723e */ /* 0x000fe400000010ff */
[----:B------:R-:W-:Y:S01]  /*20410*/  F2FP.BF16.F32.PACK_AB R52, R61, R104 ;  /* 0x000000683d34723e */ /* 0x000fe200000010ff */
[----:B---3--:R-:W3:Y:S01]  /*20420*/  S2R R3, SR_SWINHI ;  /* 0x0000000000037919 */ /* 0x008ee20000002f00 */
[----:B------:R-:W-:-:S02]  /*20430*/  F2FP.BF16.F32.PACK_AB R82, R82, R31 ;  /* 0x0000001f5252723e */ /* 0x000fc400000010ff */
[----:B------:R-:W-:Y:S02]  /*20440*/  F2FP.BF16.F32.PACK_AB R91, R91, R30 ;  /* 0x0000001e5b5b723e */ /* 0x000fe400000010ff */
[----:B------:R-:W-:Y:S02]  /*20450*/  F2FP.BF16.F32.PACK_AB R124, R124, R33 ;  /* 0x000000217c7c723e */ /* 0x000fe400000010ff */
[----:B------:R-:W-:Y:S02]  /*20460*/  F2FP.BF16.F32.PACK_AB R34, R34, R39 ;  /* 0x000000272222723e */ /* 0x000fe400000010ff */
[----:B------:R-:W-:Y:S02]  /*20470*/  F2FP.BF16.F32.PACK_AB R39, R32, R65 ;  /* 0x000000412027723e */ /* 0x000fe400000010ff */
[----:B------:R-:W-:Y:S02]  /*20480*/  F2FP.BF16.F32.PACK_AB R126, R126, R25 ;  /* 0x000000197e7e723e */ /* 0x000fe400000010ff */
[----:B-1----:R-:W-:-:S02]  /*20490*/  F2FP.BF16.F32.PACK_AB R20, R123, R40 ;  /* 0x000000287b14723e */ /* 0x002fc400000010ff */
        /* <DEDUP_REMOVED lines=9> */
[----:B------:R-:W-:Y:S02]  /*20530*/  MOV R60, R16 ;  /* 0x00000010003c7202 */ /* 0x000fe40000000f00 */
[----:B---3--:R-:W-:Y:S02]  /*20540*/  MOV R61, R3 ;  /* 0x00000003003d7202 */ /* 0x008fe40000000f00 */
[----:B------:R-:W-:-:S02]  /*20550*/  F2FP.BF16.F32.PACK_AB R105, R10, R105 ;  /* 0x000000690a69723e */ /* 0x000fc400000010ff */
[----:B------:R-:W-:Y:S02]  /*20560*/  F2FP.BF16.F32.PACK_AB R93, R119, R26 ;  /* 0x0000001a775d723e */ /* 0x000fe400000010ff */
[----:B------:R-:W-:Y:S02]  /*20570*/  LOP3.LUT P0, R2, R90, 0x3, RZ, 0xc0, !PT ;  /* 0x000000035a027812 */ /* 0x000fe4000780c0ff */
[----:B------:R-:W-:Y:S02]  /*20580*/  F2FP.BF16.F32.PACK_AB R7, R128, R7 ;  /* 0x000000078007723e */ /* 0x000fe400000010ff */
[----:B------:R-:W-:Y:S02]  /*20590*/  ISETP.EQ.OR P0, PT, R2, 0x3, !P0 ;  /* 0x000000030200780c */ /* 0x000fe40004702670 */
[----:B------:R-:W-:Y:S02]  /*205a0*/  F2FP.BF16.F32.PACK_AB R37, R37, R48 ;  /* 0x000000302525723e */ /* 0x000fe400000010ff */
[----:B------:R-:W-:-:S02]  /*205b0*/  F2FP.BF16.F32.PACK_AB R72, R13, R72 ;  /* 0x000000480d48723e */ /* 0x000fc400000010ff */
[----:B------:R-:W-:Y:S02]  /*205c0*/  F2FP.BF16.F32.PACK_AB R92, R92, R5 ;  /* 0x000000055c5c723e */ /* 0x000fe400000010ff */
[----:B------:R-:W-:Y:S02]  /*205d0*/  F2FP.BF16.F32.PACK_AB R48, R9, R96 ;  /* 0x000000600930723e */ /* 0x000fe400000010ff */
[----:B------:R-:W-:Y:S02]  /*205e0*/  SEL R13, R7, R126, P0 ;  /* 0x0000007e070d7207 */ /* 0x000fe40000000000 */
[----:B------:R-:W-:Y:S02]  /*205f0*/  SEL R2, R126, R7, P0 ;  /* 0x000000077e027207 */ /* 0x000fe40000000000 */
        /* <DEDUP_REMOVED lines=23> */
[----:B------:R-:W-:Y:S02]  /*20770*/  LOP3.LUT R32, R33, 0x380, RZ, 0xc0, !PT ;  /* 0x0000038021207812 */ /* 0x000fe400078ec0ff */
[----:B------:R-:W-:Y:S02]  /*20780*/  IADD3 R29, P2, R30, 0x8040, RZ ;  /* 0x000080401e1d7810 */ /* 0x000fe40007f5e0ff */
[----:B------:R-:W-:Y:S02]  /*20790*/  SHF.R.U64 R32, R32, 0x3, RZ ;  /* 0x0000000320207819 */ /* 0x000fe400000012ff */
[----:B------:R-:W-:-:S02]  /*207a0*/  IADD3 R27, P1, R30, 0x8020, RZ ;  /* 0x000080201e1b7810 */ /* 0x000fc40007f3e0ff */
[----:B------:R-:W-:Y:S01]  /*207b0*/  LOP3.LUT R32, R32, R33, RZ, 0x3c, !PT ;  /* 0x0000002120207212 */ /* 0x000fe200078e3cff */
[----:B------:R-:W-:Y:S01]  /*207c0*/  IMAD.X R33, RZ, RZ, R31, P3 ;  /* 0x000000ffff217224 */ /* 0x000fe200018e061f */
[C---:B------:R-:W-:Y:S02]  /*207d0*/  IADD3 R15, P4, R30.reuse, 0x4060, RZ ;  /* 0x000040601e0f7810 */ /* 0x040fe40007f9e0ff */
[----:B------:R-:W-:Y:S02]  /*207e0*/  IADD3 R11, P3, R30, 0x4040, RZ ;  /* 0x000040401e0b7810 */ /* 0x000fe40007f7e0ff */
[----:B------:R-:W-:Y:S02]  /*207f0*/  LOP3.LUT R24, R25, 0x380, RZ, 0xc0, !PT ;  /* 0x0000038019187812 */ /* 0x000fe400078ec0ff */
[----:B------:R-:W-:Y:S02]  /*20800*/  LOP3.LUT R28, R29, 0x380, RZ, 0xc0, !PT ;  /* 0x000003801d1c7812 */ /* 0x000fe400078ec0ff */
[----:B------:R-:W-:-:S02]  /*20810*/  LOP3.LUT R26, R27, 0x380, RZ, 0xc0, !PT ;  /* 0x000003801b1a7812 */ /* 0x000fc400078ec0ff */
[----:B------:R-:W-:Y:S02]  /*20820*/  LOP3.LUT R14, R15, 0x380, RZ, 0xc0, !PT ;  /* 0x000003800f0e7812 */ /* 0x000fe400078ec0ff */
[----:B------:R-:W-:Y:S02]  /*20830*/  LOP3.LUT R10, R11, 0x380, RZ, 0xc0, !PT ;  /* 0x000003800b0a7812 */ /* 0x000fe400078ec0ff */
[----:B------:R-:W-:Y:S02]  /*20840*/  SHF.R.U64 R24, R24, 0x3, RZ ;  /* 0x0000000318187819 */ /* 0x000fe400000012ff */
[----:B------:R-:W-:Y:S02]  /*20850*/  SHF.R.U64 R28, R28, 0x3, RZ ;  /* 0x000000031c1c7819 */ /* 0x000fe400000012ff */
[----:B------:R-:W-:Y:S02]  /*20860*/  SHF.R.U64 R26, R26, 0x3, RZ ;  /* 0x000000031a1a7819 */ /* 0x000fe400000012ff */
[----:B------:R-:W-:-:S02]  /*20870*/  SHF.R.U64 R14, R14, 0x3, RZ ;  /* 0x000000030e0e7819 */ /* 0x000fc400000012ff */
        /* <DEDUP_REMOVED lines=51> */
[----:B----4-:R-:W-:Y:S01]  /*20bb0*/  LOP3.LUT R3, R0, 0x2, RZ, 0x3c, !PT ;  /* 0x0000000200037812 */ /* 0x010fe200078e3cff */
[----:B------:R-:W-:Y:S06]  /*20bc0*/  BRA.DIV UR4, `(.L_x_5415) ;  /* 0x000000ba04847947 */ /* 0x000fec000b800000 */
[----:B------:R-:W-:Y:S01]  /*20bd0*/  SEL R29, R36, R39, P0 ;  /* 0x00000027241d7207 */ /* 0x000fe20000000000 */
[----:B------:R-:W-:Y:S01]  /*20be0*/  SHFL.IDX PT, R6, R13, R0, 0x1c1f ;  /* 0x001c1f000d067589 */ /* 0x000fe200000e0000 */
[----:B------:R-:W-:Y:S02]  /*20bf0*/  SEL R32, R39, R36, P0 ;  /* 0x0000002427207207 */ /* 0x000fe40000000000 */
[----:B------:R-:W-:Y:S01]  /*20c00*/  SEL R31, R72, R43, P0 ;  /* 0x0000002b481f7207 */ /* 0x000fe20000000000 */
[----:B------:R-:W1:Y:S01]  /*20c10*/  SHFL.IDX PT, R5, R2, R3, 0x1c1f ;  /* 0x001c1f0302057589 */ /* 0x000e6200000e0000 */
        /* <DEDUP_REMOVED lines=50> */
[----:B------:R-:W3:Y:S01]  /*20f40*/  SHFL.IDX PT, R7, R8, R3, 0x1c1f ;  /* 0x001c1f0308077589 */ /* 0x000ee200000e0000 */
        /* <DEDUP_REMOVED lines=8> */
[----:B------:R-:W5:Y:S01]  /*20fd0*/  SHFL.IDX PT, R29, R32, R3, 0x1c1f ;  /* 0x001c1f03201d7589 */ /* 0x000f6200000e0000 */
[----:B------:R-:W-:Y:S02]  /*20fe0*/  SEL R82, R91, R82, P0 ;  /* 0x000000525b527207 */ /* 0x000fe40000000000 */
[----:B------:R-:W-:Y:S01]  /*20ff0*/  SEL R67, R84, R93, P0 ;  /* 0x0000005d54437207 */ /* 0x000fe20000000000 */
[----:B------:R-:W0:Y:S01]  /*21000*/  SHFL.IDX PT, R35, R44, R3, 0x1c1f ;  /* 0x001c1f032c237589 */ /* 0x000e2200000e0000 */
[----:B------:R-:W-:Y:S02]  /*21010*/  SEL R84, R93, R84, P0 ;  /* 0x000000545d547207 */ /* 0x000fe40000000000 */
[----:B-1----:R-:W-:Y:S01]  /*21020*/  SEL R4, R6, R5, P0 ;  /* 0x0000000506047207 */ /* 0x002fe20000000000 */
[----:B------:R-:W1:Y:S01]  /*21030*/  SHFL.IDX PT, R37, R48, R3, 0x1c1f ;  /* 0x001c1f0330257589 */ /* 0x000e6200000e0000 */
[----:B--2---:R-:W-:-:S02]  /*21040*/  SEL R24, R26, R25, P0 ;  /* 0x000000191a187207 */ /* 0x004fc40000000000 */
[----:B------:R-:W-:Y:S01]  /*21050*/  SEL R36, R38, R31, P0 ;  /* 0x0000001f26247207 */ /* 0x000fe20000000000 */
[----:B------:R-:W2:Y:S01]  /*21060*/  SHFL.IDX PT, R39, R52, R3, 0x1c1f ;  /* 0x001c1f0334277589 */ /* 0x000ea200000e0000 */
[----:B---3--:R-:W-:Y:S02]  /*21070*/  SEL R8, R10, R7, P0 ;  /* 0x000000070a087207 */ /* 0x008fe40000000000 */
[----:B------:R-:W-:Y:S01]  /*21080*/  SEL R40, R42, R33, P0 ;  /* 0x000000212a287207 */ /* 0x000fe20000000000 */
[----:B------:R-:W-:Y:S01]  /*21090*/  SHFL.IDX PT, R9, R9, R0, 0x1c1f ;  /* 0x001c1f0009097589 */ /* 0x000fe200000e0000 */
[----:B------:R-:W-:Y:S02]  /*210a0*/  SEL R6, R5, R6, P0 ;  /* 0x0000000605067207 */ /* 0x000fe40000000000 */
[----:B------:R-:W-:Y:S01]  /*210b0*/  SEL R10, R7, R10, P0 ;  /* 0x0000000a070a7207 */ /* 0x000fe20000000000 */
[----:B------:R-:W3:Y:S01]  /*210c0*/  SHFL.IDX PT, R20, R20, R3, 0x1c1f ;  /* 0x001c1f0314147589 */ /* 0x000ee200000e0000 */
[----:B----4-:R-:W-:-:S02]  /*210d0*/  SEL R28, R30, R27, P0 ;  /* 0x0000001b1e1c7207 */ /* 0x010fc40000000000 */
[----:B------:R-:W-:Y:S01]  /*210e0*/  SEL R26, R25, R26, P0 ;  /* 0x0000001a191a7207 */ /* 0x000fe20000000000 */
[----:B------:R-:W4:Y:S01]  /*210f0*/  SHFL.IDX PT, R41, R56, R3, 0x1c1f ;  /* 0x001c1f0338297589 */ /* 0x000f2200000e0000 */
[----:B-----5:R-:W-:Y:S02]  /*21100*/  SEL R32, R34, R29, P0 ;  /* 0x0000001d22207207 */ /* 0x020fe40000000000 */
[----:B------:R-:W-:Y:S01]  /*21110*/  SEL R30, R27, R30, P0 ;  /* 0x0000001e1b1e7207 */ /* 0x000fe20000000000 */
[----:B------:R-:W-:Y:S01]  /*21120*/  SHFL.IDX PT, R51, R51, R0, 0x1c1f ;  /* 0x001c1f0033337589 */ /* 0x000fe200000e0000 */
[----:B0-----:R-:W-:Y:S02]  /*21130*/  SEL R44, R46, R35, P0 ;  /* 0x000000232e2c7207 */ /* 0x001fe40000000000 */
[----:B------:R-:W-:Y:S01]  /*21140*/  SEL R34, R29, R34, P0 ;  /* 0x000000221d227207 */ /* 0x000fe20000000000 */
[----:B------:R-:W-:Y:S01]  /*21150*/  SHFL.IDX PT, R53, R53, R0, 0x1c1f ;  /* 0x001c1f0035357589 */ /* 0x000fe200000e0000 */
[----:B-1----:R-:W-:-:S02]  /*21160*/  SEL R48, R50, R37, P0 ;  /* 0x0000002532307207 */ /* 0x002fc40000000000 */
[----:B------:R-:W-:Y:S01]  /*21170*/  SEL R38, R31, R38, P0 ;  /* 0x000000261f267207 */ /* 0x000fe20000000000 */
[----:B------:R-:W-:Y:S01]  /*21180*/  SHFL.IDX PT, R55, R55, R0, 0x1c1f ;  /* 0x001c1f0037377589 */ /* 0x000fe200000e0000 */
[----:B--2---:R-:W-:Y:S02]  /*21190*/  SEL R52, R54, R39, P0 ;  /* 0x0000002736347207 */ /* 0x004fe40000000000 */
[----:B------:R-:W-:Y:S01]  /*211a0*/  SEL R42, R33, R42, P0 ;  /* 0x0000002a212a7207 */ /* 0x000fe20000000000 */
[----:B------:R-:W0:Y:S01]  /*211b0*/  SHFL.IDX PT, R62, R62, R3, 0x1c1f ;  /* 0x001c1f033e3e7589 */ /* 0x000e2200000e0000 */
[----:B------:R-:W-:Y:S02]  /*211c0*/  SEL R46, R35, R46, P0 ;  /* 0x0000002e232e7207 */ /* 0x000fe40000000000 */
[----:B------:R-:W-:Y:S01]  /*211d0*/  SEL R50, R37, R50, P0 ;  /* 0x0000003225327207 */ /* 0x000fe20000000000 */
[----:B------:R-:W1:Y:S01]  /*211e0*/  SHFL.IDX PT, R64, R64, R3, 0x1c1f ;  /* 0x001c1f0340407589 */ /* 0x000e6200000e0000 */
[----:B---3--:R-:W-:-:S02]  /*211f0*/  SEL R12, R9, R20, P0 ;  /* 0x00000014090c7207 */ /* 0x008fc40000000000 */
[----:B------:R-:W-:Y:S01]  /*21200*/  SEL R14, R20, R9, P0 ;  /* 0x00000009140e7207 */ /* 0x000fe20000000000 */
[----:B------:R-:W2:Y:S01]  /*21210*/  SHFL.IDX PT, R66, R66, R3, 0x1c1f ;  /* 0x001c1f0342427589 */ /* 0x000ea200000e0000 */
[----:B------:R-:W-:Y:S02]  /*21220*/  SEL R54, R39, R54, P0 ;  /* 0x0000003627367207 */ /* 0x000fe40000000000 */
[----:B----4-:R-:W-:Y:S01]  /*21230*/  SEL R56, R58, R41, P0 ;  /* 0x000000293a387207 */ /* 0x010fe20000000000 */
[----:B------:R-:W3:Y:S01]  /*21240*/  SHFL.IDX PT, R68, R68, R3, 0x1c1f ;  /* 0x001c1f0344447589 */ /* 0x000ee200000e0000 */
[----:B------:R-:W-:-:S03]  /*21250*/  SEL R58, R41, R58, P0 ;  /* 0x0000003a293a7207 */ /* 0x000fc60000000000 */
[----:B------:R-:W4:Y:S04]  /*21260*/  SHFL.IDX PT, R70, R70, R3, 0x1c1f ;  /* 0x001c1f0346467589 */ /* 0x000f2800000e0000 */
[----:B------:R-:W5:Y:S04]  /*21270*/  SHFL.IDX PT, R72, R72, R3, 0x1c1f ;  /* 0x001c1f0348487589 */ /* 0x000f6800000e0000 */
[----:B------:R-:W5:Y:S01]  /*21280*/  SHFL.IDX PT, R74, R74, R3, 0x1c1f ;  /* 0x001c1f034a4a7589 */ /* 0x000f6200000e0000 */
        /* <DEDUP_REMOVED lines=14> */
[----:B------:R-:W0:Y:S01]  /*21370*/  SHFL.IDX PT, R76, R76, R3, 0x1c1f ;  /* 0x001c1f034c4c7589 */ /* 0x000e2200000e0000 */
[----:B-----5:R-:W-:Y:S02]  /*21380*/  SEL R33, R53, R72, P0 ;  /* 0x0000004835217207 */ /* 0x020fe40000000000 */
[----:B------:R-:W-:Y:S01]  /*21390*/  SEL R35, R72, R53, P0 ;  /* 0x0000003548237207 */ /* 0x000fe20000000000 */
[----:B------:R-:W1:Y:S01]  /*213a0*/  SHFL.IDX PT, R78, R78, R3, 0x1c1f ;  /* 0x001c1f034e4e7589 */ /* 0x000e6200000e0000 */
[----:B------:R-:W-:Y:S02]  /*213b0*/  SEL R37, R55, R74, P0 ;  /* 0x0000004a37257207 */ /* 0x000fe40000000000 */
[----:B------:R-:W-:Y:S01]  /*213c0*/  SEL R39, R74, R55, P0 ;  /* 0x000000374a277207 */ /* 0x000fe20000000000 */
[----:B------:R-:W2:Y:S04]  /*213d0*/  SHFL.IDX PT, R80, R80, R3, 0x1c1f ;  /* 0x001c1f0350507589 */ /* 0x000ea800000e0000 */
[----:B------:R-:W3:Y:S04]  /*213e0*/  SHFL.IDX PT, R82, R82, R3, 0x1c1f ;  /* 0x001c1f0352527589 */ /* 0x000ee800000e0000 */
[----:B------:R-:W4:Y:S04]  /*213f0*/  SHFL.IDX PT, R84, R84, R3, 0x1c1f ;  /* 0x001c1f0354547589 */ /* 0x000f2800000e0000 */
[----:B------:R5:W4:Y:S01]  /*21400*/  SHFL.IDX PT, R67, R67, R0, 0x1c1f ;  /* 0x001c1f0043437589 */ /* 0x000b2200000e0000 */
[----:B0-----:R-:W-:-:S02]  /*21410*/  SEL R41, R57, R76, P0 ;  /* 0x0000004c39297207 */ /* 0x001fc40000000000 */
[----:B------:R-:W-:Y:S02]  /*21420*/  SEL R43, R76, R57, P0 ;  /* 0x000000394c2b7207 */ /* 0x000fe40000000000 */
[----:B-1----:R-:W-:Y:S02]  /*21430*/  SEL R45, R59, R78, P0 ;  /* 0x0000004e3b2d7207 */ /* 0x002fe40000000000 */
[----:B------:R-:W-:Y:S01]  /*21440*/  SEL R47, R78, R59, P0 ;  /* 0x0000003b4e2f7207 */ /* 0x000fe20000000000 */
[----:B-----5:R-:W-:Y:S01]  /*21450*/  IMAD.MOV.U32 R0, RZ, RZ, RZ ;  /* 0x000000ffff007224 */ /* 0x020fe200078e00ff */
[----:B--2---:R-:W-:Y:S02]  /*21460*/  SEL R49, R63, R80, P0 ;  /* 0x000000503f317207 */ /* 0x004fe40000000000 */
[----:B------:R-:W-:Y:S02]  /*21470*/  SEL R51, R80, R63, P0 ;  /* 0x0000003f50337207 */ /* 0x000fe40000000000 */
[----:B---3--:R-:W-:-:S02]  /*21480*/  SEL R53, R65, R82, P0 ;  /* 0x0000005241357207 */ /* 0x008fc40000000000 */
[----:B------:R-:W-:-:S07]  /*21490*/  SEL R55, R82, R65, P0 ;  /* 0x0000004152377207 */ /* 0x000fce0000000000 */
.L_x_5677:
[----:B------:R-:W2:Y:S01]  /*214a0*/  LDL R63, [R1+0x18] ;  /* 0x00001800013f7983 */ /* 0x000ea20000100800 */
[----:B------:R-:W-:Y:S05]  /*214b0*/  WARPSYNC.ALL ;  /* 0x0000000000007948 */ /* 0x000fea0003800000 */
[----:B------:R-:W-:Y:S01]  /*214c0*/  BAR.SYNC.DEFER_BLOCKING 0x1, 0x100 ;  /* 0x0044000000007b1d */ /* 0x000fe20000010000 */
[----:B----4-:R-:W-:Y:S02]  /*214d0*/  SEL R57, R67, R84, P0 ;  /* 0x0000005443397207 */ /* 0x010fe40000000000 */
[----:B------:R-:W-:-:S03]  /*214e0*/  SEL R59, R84, R67, P0 ;  /* 0x00000043543b7207 */ /* 0x000fc60000000000 */
[----:B------:R-:W-:Y:S02]  /*214f0*/  ULDC.64 UR4, c[0x0][0xc00] ;  /* 0x0003000000047ab9 */ /* 0x000fe40000000a00 */
[----:B------:R-:W2:Y:S01]  /*21500*/  LDC.64 R2, c[0x0][0xc00] ;  /* 0x00030000ff027b82 */ /* 0x000ea20000000a00 */
[----:B------:R-:W-:-:S04]  /*21510*/  ISETP.NE.U32.AND P2, PT, RZ, UR4, PT ;  /* 0x00000004ff007c0c */ /* 0x000fc8000bf45070 */
[----:B------:R-:W-:Y:S01]  /*21520*/  ISETP.NE.AND.EX P2, PT, RZ, UR5, PT, P2 ;  /* 0x00000005ff007c0c */ /* 0x000fe2000bf45320 */
[----:B------:R-:W-:Y:S02]  /*21530*/  ULDC.64 UR4, c[0x0][0xc08] ;  /* 0x0003020000047ab9 */ /* 0x000fe40000000a00 */
[----:B------:R-:W-:Y:S01]  /*21540*/  ISETP.NE.U32.AND P0, PT, RZ, UR4, PT ;  /* 0x00000004ff007c0c */ /* 0x000fe2000bf05070 */
[----:B------:R-:W0:Y:S03]  /*21550*/  LDC R20, c[0x0][0xbe8] ;  /* 0x0002fa00ff147b82 */ /* 0x000e260000000800 */
[----:B------:R-:W-:Y:S01]  /*21560*/  ISETP.NE.AND.EX P0, PT, RZ, UR5, PT, P0 ;  /* 0x00000005ff007c0c */ /* 0x000fe2000bf05300 */
[----:B------:R1:W-:Y:S04]  /*21570*/  STSM.16.M88.4 [R85], R4 ;  /* 0x0000000455007844 */ /* 0x0003e80000000200 */
[----:B------:R-:W-:Y:S04]  /*21580*/  STSM.16.M88.4 [R88], R8 ;  /* 0x0000000858007844 */ /* 0x000fe80000000200 */
[----:B------:R-:W-:Y:S04]  /*21590*/  STSM.16.M88.4 [R87], R12 ;  /* 0x0000000c57007844 */ /* 0x000fe80000000200 */
        /* <DEDUP_REMOVED lines=9> */
[----:B------:R-:W-:-:S02]  /*21630*/  ULDC UR4, c[0x0][0xa88] ;  /* 0x0002a20000047ab9 */ /* 0x000fc40000000800 */
[----:B-1----:R-:W-:Y:S01]  /*21640*/  IMAD.U32 R7, RZ, RZ, UR4 ;  /* 0x00000004ff077e24 */ /* 0x002fe2000f8e00ff */
[----:B------:R-:W-:Y:S01]  /*21650*/  BAR.SYNC.DEFER_BLOCKING 0x1, 0x100 ;  /* 0x0044000000007b1d */ /* 0x000fe20000010000 */
[----:B--2---:R-:W-:-:S07]  /*21660*/  IMAD.WIDE R4, R63, 0x4, R2 ;  /* 0x000000043f047825 */ /* 0x004fce00078e0202 */
[----:B------:R-:W1:Y:S01]  /*21670*/  @P0 LDC.64 R2, c[0x0][0xc08] ;  /* 0x00030200ff020b82 */ /* 0x000e620000000a00 */
[----:B------:R4:W5:Y:S01]  /*21680*/  @P2 LDG.E R0, desc[UR42][R4.64] ;  /* 0x0000002a04002981 */ /* 0x000962000c1e1900 */
[----:B0-----:R-:W-:Y:S01]  /*21690*/  ISETP.NE.AND P1, PT, R20, 0x1, PT ;  /* 0x000000011400780c */ /* 0x001fe20003f25270 */
[----:B---3--:R-:W-:-:S12]  /*216a0*/  IMAD.IADD R25, R227, 0x1, R212 ;  /* 0x00000001e3197824 */ /* 0x008fd800078e02d4 */
[----:B------:R-:W0:Y:S01]  /*216b0*/  @P1 LDC R6, c[0x0][0xbec] ;  /* 0x0002fb00ff061b82 */ /* 0x000e220000000800 */
[----:B-1----:R-:W-:-:S07]  /*216c0*/  @P0 IMAD.WIDE R2, R63, 0x4, R2 ;  /* 0x000000043f020825 */ /* 0x002fce00078e0202 */
[----:B------:R-:W1:Y:S01]  /*216d0*/  @P1 LDC R11, c[0x0][0xbf0] ;  /* 0x0002fc00ff0b1b82 */ /* 0x000e620000000800 */
[----:B------:R4:W5:Y:S01]  /*216e0*/  @P0 LDG.E R7, desc[UR42][R2.64] ;  /* 0x0000002a02070981 */ /* 0x000962000c1e1900 */
[----:B------:R-:W-:Y:S05]  /*216f0*/  @P0 BRA `(.L_x_5416) ;  /* 0x0000000000100947 */ /* 0x000fea0003800000 */
[----:B------:R-:W-:Y:S05]  /*21700*/  @!P2 BRA `(.L_x_5416) ;  /* 0x00000000000ca947 */ /* 0x000fea0003800000 */
[----:B----4-:R-:W2:Y:S04]  /*21710*/  LDG.E R2, desc[UR42][R4.64] ;  /* 0x0000002a04027981 */ /* 0x010ea8000c1e1900 */
[----:B-----5:R-:W2:Y:S02]  /*21720*/  LDG.E R7, desc[UR42][R4.64+0x4] ;  /* 0x0000042a04077981 */ /* 0x020ea4000c1e1900 */
[----:B--2---:R-:W-:-:S07]  /*21730*/  IMAD.IADD R7, R7, 0x1, -R2 ;  /* 0x0000000107077824 */ /* 0x004fce00078e0a02 */
.L_x_5416:
[----:B------:R-:W2:Y:S01]  /*21740*/  LDL.LU R68, [R1+0x14] ;  /* 0x0000140001447983 */ /* 0x000ea20000300800 */
[----:B0---4-:R-:W-:Y:S01]  /*21750*/  @P1 IMAD.HI.U32 R2, R25, R6, RZ ;  /* 0x0000000619021227 */ /* 0x011fe200078e00ff */
[----:B------:R-:W-:Y:S01]  /*21760*/  IADD3 R67, R90, -0x80, RZ ;  /* 0xffffff805a437810 */ /* 0x000fe20007ffe0ff */
[----:B------:R-:W-:Y:S01]  /*21770*/  ULDC.64 UR4, c[0x0][0xb90] ;  /* 0x0002e40000047ab9 */ /* 0x000fe20000000a00 */
[----:B------:R-:W3:Y:S01]  /*21780*/  LDL R10, [R1+0x4c] ;  /* 0x00004c00010a7983 */ /* 0x000ee20000100800 */
[----:B------:R-:W-:Y:S01]  /*21790*/  IMAD.MOV.U32 R9, RZ, RZ, R25 ;  /* 0x000000ffff097224 */ /* 0x000fe200078e0019 */
[----:B-----5:R-:W-:Y:S01]  /*217a0*/  SHF.R.S32.HI R3, RZ, 0x1f, R0 ;  /* 0x0000001fff037819 */ /* 0x020fe20000011400 */
[----:B------:R-:W0:Y:S01]  /*217b0*/  @P1 LDC R65, c[0x0][0xbec] ;  /* 0x0002fb00ff411b82 */ /* 0x000e220000000800 */
[----:B-1----:R-:W-:Y:S01]  /*217c0*/  @P1 SHF.R.U32.HI R9, RZ, R11, R2 ;  /* 0x0000000bff091219 */ /* 0x002fe20000011602 */
[----:B------:R-:W-:Y:S01]  /*217d0*/  IMAD.MOV.U32 R2, RZ, RZ, R0 ;  /* 0x000000ffff027224 */ /* 0x000fe200078e0000 */
[----:B------:R-:W-:Y:S01]  /*217e0*/  SHF.R.S32.HI R66, RZ, 0x1f, R67 ;  /* 0x0000001fff427819 */ /* 0x000fe20000011443 */
[----:B------:R-:W1:Y:S01]  /*217f0*/  S2R R14, SR_TID.X ;  /* 0x00000000000e7919 */ /* 0x000e620000002100 */
[----:B------:R-:W-:Y:S01]  /*21800*/  SHF.R.S32.HI R62, RZ, 0x1f, R63 ;  /* 0x0000001fff3e7819 */ /* 0x000fe2000001143f */
[----:B------:R-:W-:Y:S01]  /*21810*/  IMAD.MOV R15, RZ, RZ, -R9 ;  /* 0x000000ffff0f7224 */ /* 0x000fe200078e0a09 */
[----:B------:R-:W-:-:S02]  /*21820*/  LEA.HI R66, R66, R67, RZ, 0x3 ;  /* 0x0000004342427211 */ /* 0x000fc400078f18ff */
[----:B------:R-:W-:Y:S02]  /*21830*/  SEL R62, R62, RZ, !P2 ;  /* 0x000000ff3e3e7207 */ /* 0x000fe40005000000 */
[----:B------:R-:W-:Y:S02]  /*21840*/  SHF.R.S32.HI R66, RZ, 0x3, R66 ;  /* 0x00000003ff427819 */ /* 0x000fe40000011442 */
[----:B------:R-:W-:-:S03]  /*21850*/  SEL R63, R63, RZ, !P2 ;  /* 0x000000ff3f3f7207 */ /* 0x000fc60005000000 */
[----:B------:R-:W-:-:S04]  /*21860*/  IMAD R13, R66, 0x40, R228 ;  /* 0x00000040420d7824 */ /* 0x000fc800078e02e4 */
[----:B------:R-:W-:Y:S01]  /*21870*/  IMAD.WIDE R60, R13, 0x2, R60 ;  /* 0x000000020d3c7825 */ /* 0x000fe200078e023c */
[----:B------:R-:W-:-:S03]  /*21880*/  SHF.R.S32.HI R13, RZ, 0x1f, R9 ;  /* 0x0000001fff0d7819 */ /* 0x000fc60000011409 */
[----:B-1----:R-:W-:-:S05]  /*21890*/  VIADD R26, R14, 0xffffff80 ;  /* 0xffffff800e1a7836 */ /* 0x002fca0000000000 */
[----:B------:R-:W-:-:S04]  /*218a0*/  SHF.R.S32.HI R14, RZ, 0x1f, R26 ;  /* 0x0000001fff0e7819 */ /* 0x000fc8000001141a */
[----:B------:R-:W-:-:S04]  /*218b0*/  LEA.HI R14, R14, R26, RZ, 0x7 ;  /* 0x0000001a0e0e7211 */ /* 0x000fc800078f38ff */
[----:B------:R-:W-:Y:S02]  /*218c0*/  LOP3.LUT R14, R14, 0xffffff80, RZ, 0xc0, !PT ;  /* 0xffffff800e0e7812 */ /* 0x000fe400078ec0ff */
[----:B------:R-:W-:-:S03]  /*218d0*/  IADD3 R29, P5, R60, 0x4000, RZ ;  /* 0x000040003c1d7810 */ /* 0x000fc60007fbe0ff */
[----:B------:R-:W-:Y:S01]  /*218e0*/  IMAD.IADD R14, R26, 0x1, -R14 ;  /* 0x000000011a0e7824 */ /* 0x000fe200078e0a0e */
[----:B------:R-:W-:Y:S02]  /*218f0*/  LOP3.LUT R28, R29, 0x380, RZ, 0xc0, !PT ;  /* 0x000003801d1c7812 */ /* 0x000fe400078ec0ff */
[----:B------:R-:W-:Y:S02]  /*21900*/  SHF.R.S32.HI R69, RZ, 0x1f, R67 ;  /* 0x0000001fff457819 */ /* 0x000fe40000011443 */
[----:B------:R-:W-:Y:S02]  /*21910*/  SHF.R.U64 R28, R28, 0x3, RZ ;  /* 0x000000031c1c7819 */ /* 0x000fe400000012ff */
[----:B------:R-:W-:Y:S02]  /*21920*/  LEA.HI R69, R69, R67, RZ, 0x3 ;  /* 0x0000004345457211 */ /* 0x000fe400078f18ff */
[----:B------:R-:W-:Y:S01]  /*21930*/  LOP3.LUT R28, R28, R29, RZ, 0x3c, !PT ;  /* 0x0000001d1c1c7212 */ /* 0x000fe200078e3cff */
[----:B------:R-:W-:Y:S01]  /*21940*/  IMAD.X R29, RZ, RZ, R61, P5 ;  /* 0x000000ffff1d7224 */ /* 0x000fe200028e063d */
[----:B------:R-:W-:-:S02]  /*21950*/  IADD3 R49, P5, R60, 0x9000, RZ ;  /* 0x000090003c317810 */ /* 0x000fc40007fbe0ff */
[----:B------:R-:W-:Y:S02]  /*21960*/  LOP3.LUT R69, R69, 0xfffffff8, RZ, 0xc0, !PT ;  /* 0xfffffff845457812 */ /* 0x000fe400078ec0ff */
[----:B------:R-:W-:-:S03]  /*21970*/  LOP3.LUT R48, R49, 0x380, RZ, 0xc0, !PT ;  /* 0x0000038031307812 */ /* 0x000fc600078ec0ff */
[----:B------:R-:W-:Y:S01]  /*21980*/  IMAD.IADD R69, R67, 0x1, -R69 ;  /* 0x0000000143457824 */ /* 0x000fe200078e0a45 */
[----:B------:R-:W-:Y:S01]  /*21990*/  SHF.R.U64 R48, R48, 0x3, RZ ;  /* 0x0000000330307819 */ /* 0x000fe200000012ff */
[----:B------:R-:W1:Y:S03]  /*219a0*/  @P1 LDC R67, c[0x0][0xbf0] ;  /* 0x0002fc00ff431b82 */ /* 0x000e660000000800 */
[----:B------:R-:W-:Y:S01]  /*219b0*/  LOP3.LUT R48, R48, R49, RZ, 0x3c, !PT ;  /* 0x0000003130307212 */ /* 0x000fe200078e3cff */
[----:B------:R-:W-:Y:S02]  /*219c0*/  IMAD.X R49, RZ, RZ, R61, P5 ;  /* 0x000000ffff317224 */ /* 0x000fe400028e063d */
[C---:B------:R-:W-:Y:S01]  /*219d0*/  VIADD R71, R228.reuse, 0x40 ;  /* 0x00000040e4477836 */ /* 0x040fe20000000000 */
[----:B------:R-:W-:Y:S01]  /*219e0*/  BSSY B1, `(.L_x_5417) ;  /* 0x00000a8000017945 */ /* 0x000fe20003800000 */
[----:B------:R-:W-:Y:S01]  /*219f0*/  VIADD R70, R228, 0x40 ;  /* 0x00000040e4467836 */ /* 0x000fe20000000000 */
[----:B------:R-:W-:-:S02]  /*21a00*/  SHF.R.S32.HI R72, RZ, 0x1f, R228 ;  /* 0x0000001fff487819 */ /* 0x000fc400000114e4 */
[----:B------:R-:W-:Y:S02]  /*21a10*/  SHF.R.S32.HI R71, RZ, 0x1f, R71 ;  /* 0x0000001fff477819 */ /* 0x000fe40000011447 */
[----:B--2---:R-:W-:Y:S01]  /*21a20*/  SHF.R.S32.HI R64, RZ, 0x1f, R68 ;  /* 0x0000001fff407819 */ /* 0x004fe20000011444 */
[----:B------:R-:W-:-:S04]  /*21a30*/  IMAD.WIDE.U32 R4, R68, UR4, R2 ;  /* 0x0000000444047c25 */ /* 0x000fc8000f8e0002 */
[----:B------:R-:W-:-:S04]  /*21a40*/  IMAD R6, R64, UR4, RZ ;  /* 0x0000000440067c24 */ /* 0x000fc8000f8e02ff */
[----:B------:R-:W-:Y:S01]  /*21a50*/  IMAD R11, R68, UR5, R6 ;  /* 0x00000005440b7c24 */ /* 0x000fe2000f8e0206 */
[----:B------:R-:W-:-:S03]  /*21a60*/  ULDC.64 UR4, c[0x0][0xb98] ;  /* 0x0002e60000047ab9 */ /* 0x000fc60000000a00 */
[----:B------:R-:W-:Y:S02]  /*21a70*/  IMAD.IADD R5, R5, 0x1, R11 ;  /* 0x0000000105057824 */ /* 0x000fe400078e020b */
[----:B------:R-:W-:Y:S02]  /*21a80*/  IMAD R11, R20, R15, R25 ;  /* 0x0000000f140b7224 */ /* 0x000fe400078e0219 */
[----:B------:R-:W-:Y:S02]  /*21a90*/  IMAD R2, R62, UR4, RZ ;  /* 0x000000043e027c24 */ /* 0x000fe4000f8e02ff */
[----:B------:R-:W-:-:S04]  /*21aa0*/  IMAD.WIDE.U32 R4, R63, UR4, R4 ;  /* 0x000000043f047c25 */ /* 0x000fc8000f8e0004 */
[----:B------:R-:W-:Y:S01]  /*21ab0*/  IMAD R6, R63, UR5, R2 ;  /* 0x000000053f067c24 */ /* 0x000fe2000f8e0202 */
[----:B------:R-:W-:Y:S01]  /*21ac0*/  SHF.R.S32.HI R2, RZ, 0x1f, R11 ;  /* 0x0000001fff027819 */ /* 0x000fe2000001140b */
[----:B------:R-:W-:Y:S01]  /*21ad0*/  ULDC.64 UR4, c[0x0][0xb88] ;  /* 0x0002e20000047ab9 */ /* 0x000fe20000000a00 */
[----:B------:R-:W-:-:S03]  /*21ae0*/  IADD3 R4, P0, R9, R4, RZ ;  /* 0x0000000409047210 */ /* 0x000fc60007f1e0ff */
[----:B------:R-:W-:Y:S01]  /*21af0*/  IMAD R2, R2, UR4, RZ ;  /* 0x0000000402027c24 */ /* 0x000fe2000f8e02ff */
[----:B------:R-:W-:-:S03]  /*21b00*/  IADD3.X R5, R13, R5, R6, P0, !PT ;  /* 0x000000050d057210 */ /* 0x000fc600007fe406 */
[C---:B------:R-:W-:Y:S02]  /*21b10*/  IMAD R13, R11.reuse, UR5, R2 ;  /* 0x000000050b0d7c24 */ /* 0x040fe4000f8e0202 */
[----:B------:R-:W-:Y:S01]  /*21b20*/  IMAD.WIDE.U32 R4, R11, UR4, R4 ;  /* 0x000000040b047c25 */ /* 0x000fe2000f8e0004 */
[----:B------:R-:W-:-:S03]  /*21b30*/  ULDC.64 UR4, c[0x0][0xb50] ;  /* 0x0002d40000047ab9 */ /* 0x000fc60000000a00 */
[----:B------:R-:W-:Y:S01]  /*21b40*/  IMAD.IADD R5, R5, 0x1, R13 ;  /* 0x0000000105057824 */ /* 0x000fe200078e020d */
[----:B------:R-:W-:Y:S02]  /*21b50*/  IADD3 R13, P2, R60, 0x2000, RZ ;  /* 0x000020003c0d7810 */ /* 0x000fe40007f5e0ff */
[----:B------:R-:W-:Y:S02]  /*21b60*/  LEA R6, P0, R4, UR4, 0x2 ;  /* 0x0000000404067c11 */ /* 0x000fe4000f8010ff */
[----:B------:R-:W-:Y:S02]  /*21b70*/  LOP3.LUT R12, R13, 0x380, RZ, 0xc0, !PT ;  /* 0x000003800d0c7812 */ /* 0x000fe400078ec0ff */
[C---:B------:R-:W-:Y:S02]  /*21b80*/  IADD3 R25, P3, R60.reuse, 0x3000, RZ ;  /* 0x000030003c197810 */ /* 0x040fe40007f7e0ff */
[----:B------:R-:W-:Y:S02]  /*21b90*/  IADD3 R9, P4, R60, 0x1000, RZ ;  /* 0x000010003c097810 */ /* 0x000fe40007f9e0ff */
[----:B------:R-:W-:-:S02]  /*21ba0*/  SHF.R.U64 R12, R12, 0x3, RZ ;  /* 0x000000030c0c7819 */ /* 0x000fc400000012ff */
[----:B------:R-:W-:Y:S01]  /*21bb0*/  LEA.HI.X R4, R4, UR5, R5, 0x2, P0 ;  /* 0x0000000504047c11 */ /* 0x000fe200080f1405 */
[----:B------:R-:W-:Y:S01]  /*21bc0*/  SHFL.IDX PT, R50, R6, RZ, 0x1c1f ;  /* 0x001c1fff06327589 */ /* 0x000fe200000e0000 */
[----:B------:R-:W-:Y:S01]  /*21bd0*/  IADD3 R33, P0, R60, 0x5000, RZ ;  /* 0x000050003c217810 */ /* 0x000fe20007f1e0ff */
[----:B------:R-:W-:Y:S01]  /*21be0*/  IMAD R2, R7, R20, RZ ;  /* 0x0000001407027224 */ /* 0x000fe200078e02ff */
[----:B------:R-:W-:Y:S01]  /*21bf0*/  LOP3.LUT R24, R25, 0x380, RZ, 0xc0, !PT ;  /* 0x0000038019187812 */ /* 0x000fe200078ec0ff */
[----:B------:R-:W-:Y:S01]  /*21c00*/  SHFL.IDX PT, R54, R6, 0x1, 0x1c1f ;  /* 0x003c1f0006367f89 */ /* 0x000fe200000e0000 */
[----:B------:R-:W-:Y:S01]  /*21c10*/  LOP3.LUT R8, R9, 0x380, RZ, 0xc0, !PT ;  /* 0x0000038009087812 */ /* 0x000fe200078ec0ff */
[----:B------:R-:W-:Y:S01]  /*21c20*/  ULDC.64 UR4, c[0x0][0xaa0] ;  /* 0x0002a80000047ab9 */ /* 0x000fe20000000a00 */
[----:B------:R-:W-:Y:S01]  /*21c30*/  LOP3.LUT R12, R12, R13, RZ, 0x3c, !PT ;  /* 0x0000000d0c0c7212 */ /* 0x000fe200078e3cff */
[----:B------:R-:W-:Y:S01]  /*21c40*/  IMAD.X R13, RZ, RZ, R61, P2 ;  /* 0x000000ffff0d7224 */ /* 0x000fe200010e063d */
[----:B------:R-:W-:-:S02]  /*21c50*/  LOP3.LUT R32, R33, 0x380, RZ, 0xc0, !PT ;  /* 0x0000038021207812 */ /* 0x000fc400078ec0ff */
[----:B------:R-:W-:Y:S02]  /*21c60*/  SHF.R.U64 R24, R24, 0x3, RZ ;  /* 0x0000000318187819 */ /* 0x000fe400000012ff */
[----:B------:R-:W-:Y:S02]  /*21c70*/  IADD3 R41, P2, R60, 0x7000, RZ ;  /* 0x000070003c297810 */ /* 0x000fe40007f5e0ff */
[----:B------:R-:W-:Y:S02]  /*21c80*/  SHF.R.U64 R8, R8, 0x3, RZ ;  /* 0x0000000308087819 */ /* 0x000fe400000012ff */
[----:B------:R-:W-:Y:S02]  /*21c90*/  SHF.R.U64 R32, R32, 0x3, RZ ;  /* 0x0000000320207819 */ /* 0x000fe400000012ff */
[----:B------:R-:W-:Y:S01]  /*21ca0*/  LOP3.LUT R24, R24, R25, RZ, 0x3c, !PT ;  /* 0x0000001918187212 */ /* 0x000fe200078e3cff */
[----:B------:R-:W-:Y:S01]  /*21cb0*/  IMAD.X R25, RZ, RZ, R61, P3 ;  /* 0x000000ffff197224 */ /* 0x000fe200018e063d */
[----:B------:R-:W-:-:S02]  /*21cc0*/  LOP3.LUT R40, R41, 0x380, RZ, 0xc0, !PT ;  /* 0x0000038029287812 */ /* 0x000fc400078ec0ff */
[----:B------:R-:W-:Y:S01]  /*21cd0*/  LOP3.LUT R8, R8, R9, RZ, 0x3c, !PT ;  /* 0x0000000908087212 */ /* 0x000fe200078e3cff */
[--C-:B------:R-:W-:Y:S01]  /*21ce0*/  IMAD.X R9, RZ, RZ, R61.reuse, P4 ;  /* 0x000000ffff097224 */ /* 0x100fe200020e063d */
[C---:B------:R-:W-:Y:S01]  /*21cf0*/  IADD3 R45, P3, R60.reuse, 0x8000, RZ ;  /* 0x000080003c2d7810 */ /* 0x040fe20007f7e0ff */
[----:B------:R-:W2:Y:S01]  /*21d00*/  SHFL.IDX PT, R51, R4, RZ, 0x1c1f ;  /* 0x001c1fff04337589 */ /* 0x000ea200000e0000 */
[----:B------:R-:W-:Y:S01]  /*21d10*/  IADD3 R37, P4, R60, 0x6000, RZ ;  /* 0x000060003c257810 */ /* 0x000fe20007f9e0ff */
[----:B---3--:R-:W-:Y:S01]  /*21d20*/  IMAD.IADD R5, R10, 0x1, R212 ;  /* 0x000000010a057824 */ /* 0x008fe200078e02d4 */
[----:B------:R-:W-:Y:S01]  /*21d30*/  LOP3.LUT R32, R32, R33, RZ, 0x3c, !PT ;  /* 0x0000002120207212 */ /* 0x000fe200078e3cff */
[----:B------:R-:W-:Y:S01]  /*21d40*/  IMAD.X R33, RZ, RZ, R61, P0 ;  /* 0x000000ffff217224 */ /* 0x000fe200000e063d */
[----:B------:R-:W-:Y:S01]  /*21d50*/  SHF.R.U64 R40, R40, 0x3, RZ ;  /* 0x0000000328287819 */ /* 0x000fe200000012ff */
[----:B------:R3:W4:Y:S01]  /*21d60*/  SHFL.IDX PT, R55, R4, 0x1, 0x1c1f ;  /* 0x003c1f0004377f89 */ /* 0x00072200000e0000 */
[----:B------:R-:W-:-:S02]  /*21d70*/  LOP3.LUT R44, R45, 0x380, RZ, 0xc0, !PT ;  /* 0x000003802d2c7812 */ /* 0x000fc400078ec0ff */
[----:B------:R-:W-:Y:S02]  /*21d80*/  LOP3.LUT P0, RZ, R14, 0x3, RZ, 0xc0, !PT ;  /* 0x000000030eff7812 */ /* 0x000fe4000780c0ff */
[----:B------:R-:W-:Y:S02]  /*21d90*/  LOP3.LUT R36, R37, 0x380, RZ, 0xc0, !PT ;  /* 0x0000038025247812 */ /* 0x000fe400078ec0ff */
[----:B------:R-:W-:Y:S01]  /*21da0*/  LOP3.LUT R40, R40, R41, RZ, 0x3c, !PT ;  /* 0x0000002928287212 */ /* 0x000fe200078e3cff */
[----:B------:R-:W-:Y:S01]  /*21db0*/  IMAD.X R41, RZ, RZ, R61, P2 ;  /* 0x000000ffff297224 */ /* 0x000fe200010e063d */
[----:B------:R-:W-:Y:S02]  /*21dc0*/  SHF.R.U64 R44, R44, 0x3, RZ ;  /* 0x000000032c2c7819 */ /* 0x000fe400000012ff */
[C---:B------:R-:W-:Y:S01]  /*21dd0*/  ISETP.GE.OR P2, PT, R5.reuse, R2, P0 ;  /* 0x000000020500720c */ /* 0x040fe20000746670 */
[----:B------:R-:W-:Y:S01]  /*21de0*/  VIADD R5, R5, 0x8 ;  /* 0x0000000805057836 */ /* 0x000fe20000000000 */
[----:B------:R-:W-:-:S02]  /*21df0*/  SHF.R.U64 R36, R36, 0x3, RZ ;  /* 0x0000000324247819 */ /* 0x000fc400000012ff */
[----:B------:R-:W-:Y:S01]  /*21e00*/  LOP3.LUT R44, R44, R45, RZ, 0x3c, !PT ;  /* 0x0000002d2c2c7212 */ /* 0x000fe200078e3cff */
[--C-:B------:R-:W-:Y:S01]  /*21e10*/  IMAD.X R45, RZ, RZ, R61.reuse, P3 ;  /* 0x000000ffff2d7224 */ /* 0x100fe200018e063d */
[----:B------:R-:W-:Y:S01]  /*21e20*/  LOP3.LUT R36, R36, R37, RZ, 0x3c, !PT ;  /* 0x0000002524247212 */ /* 0x000fe200078e3cff */
[----:B------:R-:W-:Y:S01]  /*21e30*/  IMAD.X R37, RZ, RZ, R61, P4 ;  /* 0x000000ffff257224 */ /* 0x000fe200020e063d */
[C---:B------:R-:W-:Y:S02]  /*21e40*/  IADD3 R7, P3, R60.reuse, 0xb000, RZ ;  /* 0x0000b0003c077810 */ /* 0x040fe40007f7e0ff */
[----:B------:R-:W-:Y:S02]  /*21e50*/  ISETP.GE.OR P0, PT, R5, R2, P0 ;  /* 0x000000020500720c */ /* 0x000fe40000706670 */
[C---:B------:R-:W-:Y:S02]  /*21e60*/  IADD3 R53, P4, R60.reuse, 0xa000, RZ ;  /* 0x0000a0003c357810 */ /* 0x040fe40007f9e0ff */
[----:B------:R-:W-:-:S02]  /*21e70*/  LOP3.LUT R11, R60, 0x380, RZ, 0xc0, !PT ;  /* 0x000003803c0b7812 */ /* 0x000fc400078ec0ff */
[----:B---3--:R-:W-:Y:S02]  /*21e80*/  LOP3.LUT R4, R7, 0x380, RZ, 0xc0, !PT ;  /* 0x0000038007047812 */ /* 0x008fe400078ec0ff */
[----:B------:R-:W-:Y:S02]  /*21e90*/  LOP3.LUT R52, R53, 0x380, RZ, 0xc0, !PT ;  /* 0x0000038035347812 */ /* 0x000fe400078ec0ff */
[----:B------:R-:W-:Y:S02]  /*21ea0*/  SHF.R.U64 R11, R11, 0x3, RZ ;  /* 0x000000030b0b7819 */ /* 0x000fe400000012ff */
[----:B------:R-:W-:Y:S02]  /*21eb0*/  SHF.R.U64 R4, R4, 0x3, RZ ;  /* 0x0000000304047819 */ /* 0x000fe400000012ff */
[----:B------:R-:W-:Y:S02]  /*21ec0*/  SHF.R.U64 R52, R52, 0x3, RZ ;  /* 0x0000000334347819 */ /* 0x000fe400000012ff */
[----:B------:R-:W-:Y:S01]  /*21ed0*/  LOP3.LUT R60, R11, R60, RZ, 0x3c, !PT ;  /* 0x0000003c0b3c7212 */ /* 0x000fe200078e3cff */
[----:B------:R-:W-:Y:S01]  /*21ee0*/  IMAD R3, R3, UR4, RZ ;  /* 0x0000000403037c24 */ /* 0x000fe2000f8e02ff */
[----:B--2---:R2:W-:Y:S01]  /*21ef0*/  @!P2 ST.E desc[UR42][R50.64], R120 ;  /* 0x000000783200a985 */ /* 0x0045e2000c10192a */
[----:B------:R-:W-:Y:S01]  /*21f00*/  LOP3.LUT R52, R52, R53, RZ, 0x3c, !PT ;  /* 0x0000003534347212 */ /* 0x000fe200078e3cff */
[--C-:B------:R-:W-:Y:S01]  /*21f10*/  IMAD.X R53, RZ, RZ, R61.reuse, P4 ;  /* 0x000000ffff357224 */ /* 0x100fe200020e063d */
[----:B------:R-:W-:Y:S01]  /*21f20*/  LOP3.LUT R56, R4, R7, RZ, 0x3c, !PT ;  /* 0x0000000704387212 */ /* 0x000fe200078e3cff */
[----:B----4-:R3:W-:Y:S01]  /*21f30*/  @!P0 ST.E desc[UR42][R54.64], R121 ;  /* 0x0000007936008985 */ /* 0x0107e2000c10192a */
[----:B------:R-:W-:-:S02]  /*21f40*/  IMAD.X R57, RZ, RZ, R61, P3 ;  /* 0x000000ffff397224 */ /* 0x000fc400018e063d */
[C---:B------:R-:W-:Y:S01]  /*21f50*/  IMAD R3, R0.reuse, UR5, R3 ;  /* 0x0000000500037c24 */ /* 0x040fe2000f8e0203 */
[----:B------:R4:W5:Y:S04]  /*21f60*/  LD.E.128 R4, desc[UR42][R60.64] ;  /* 0x0000002a3c047980 */ /* 0x000968000c101d00 */
[----:B------:R-:W5:Y:S04]  /*21f70*/  LD.E.128 R8, desc[UR42][R8.64] ;  /* 0x0000002a08087980 */ /* 0x000f68000c101d00 */
[----:B------:R-:W5:Y:S01]  /*21f80*/  LD.E.128 R12, desc[UR42][R12.64] ;  /* 0x0000002a0c0c7980 */ /* 0x000f62000c101d00 */
[----:B----4-:R-:W-:Y:S01]  /*21f90*/  IMAD.WIDE.U32 R60, R0, UR4, RZ ;  /* 0x00000004003c7c25 */ /* 0x010fe2000f8e00ff */
[----:B------:R-:W-:-:S02]  /*21fa0*/  ULDC.64 UR4, c[0x0][0xae8] ;  /* 0x0002ba0000047ab9 */ /* 0x000fc40000000a00 */
[----:B------:R-:W5:Y:S01]  /*21fb0*/  LD.E.128 R24, desc[UR42][R24.64] ;  /* 0x0000002a18187980 */ /* 0x000f62000c101d00 */
[----:B------:R-:W-:Y:S02]  /*21fc0*/  IMAD.IADD R61, R61, 0x1, R3 ;  /* 0x000000013d3d7824 */ /* 0x000fe400078e0203 */
[----:B------:R-:W-:Y:S01]  /*21fd0*/  IMAD R3, R69, 0x20, R66 ;  /* 0x0000002045037824 */ /* 0x000fe200078e0242 */
[----:B------:R-:W5:Y:S01]  /*21fe0*/  LD.E.128 R28, desc[UR42][R28.64] ;  /* 0x0000002a1c1c7980 */ /* 0x000f62000c101d00 */
[----:B------:R-:W-:Y:S02]  /*21ff0*/  IMAD R0, R64, UR4, RZ ;  /* 0x0000000440007c24 */ /* 0x000fe4000f8e02ff */
[----:B------:R-:W-:Y:S01]  /*22000*/  IMAD.IADD R64, R212, 0x1, R3 ;  /* 0x00000001d4407824 */ /* 0x000fe200078e0203 */
[----:B------:R-:W5:Y:S01]  /*22010*/  LD.E.128 R32, desc[UR42][R32.64] ;  /* 0x0000002a20207980 */ /* 0x000f62000c101d00 */
[C---:B------:R-:W-:Y:S02]  /*22020*/  IMAD R3, R68.reuse, UR5, R0 ;  /* 0x0000000544037c24 */ /* 0x040fe4000f8e0200 */
[----:B------:R-:W-:Y:S01]  /*22030*/  IMAD.WIDE.U32 R60, R68, UR4, R60 ;  /* 0x00000004443c7c25 */ /* 0x000fe2000f8e003c */
[----:B------:R-:W-:Y:S01]  /*22040*/  ULDC.64 UR4, c[0x0][0xaf0] ;  /* 0x0002bc0000047ab9 */ /* 0x000fe20000000a00 */
[----:B------:R-:W5:Y:S02]  /*22050*/  LD.E.128 R36, desc[UR42][R36.64] ;  /* 0x0000002a24247980 */ /* 0x000f64000c101d00 */
[----:B0-----:R-:W-:-:S02]  /*22060*/  @P1 IMAD.HI.U32 R0, R64, R65, RZ ;  /* 0x0000004140001227 */ /* 0x001fc400078e00ff */
[----:B------:R-:W5:Y:S02]  /*22070*/  LD.E.128 R40, desc[UR42][R40.64] ;  /* 0x0000002a28287980 */ /* 0x000f64000c101d00 */
[----:B------:R-:W-:Y:S02]  /*22080*/  IMAD.IADD R61, R61, 0x1, R3 ;  /* 0x000000013d3d7824 */ /* 0x000fe400078e0203 */
[----:B------:R-:W-:Y:S01]  /*22090*/  IMAD.MOV.U32 R3, RZ, RZ, R64 ;  /* 0x000000ffff037224 */ /* 0x000fe200078e0040 */
[----:B-1----:R-:W-:Y:S01]  /*220a0*/  @P1 SHF.R.U32.HI R3, RZ, R67, R0 ;  /* 0x00000043ff031219 */ /* 0x002fe20000011600 */
[----:B------:R-:W-:Y:S01]  /*220b0*/  IMAD R62, R62, UR4, RZ ;  /* 0x000000043e3e7c24 */ /* 0x000fe2000f8e02ff */
[----:B------:R-:W5:Y:S01]  /*220c0*/  LD.E.128 R44, desc[UR42][R44.64] ;  /* 0x0000002a2c2c7980 */ /* 0x000f62000c101d00 */
[C---:B------:R-:W-:Y:S01]  /*220d0*/  IMAD.WIDE.U32 R60, R63.reuse, UR4, R60 ;  /* 0x000000043f3c7c25 */ /* 0x040fe2000f8e003c */
[--C-:B------:R-:W-:Y:S02]  /*220e0*/  SHF.R.S32.HI R0, RZ, 0x1f, R3.reuse ;  /* 0x0000001fff007819 */ /* 0x100fe40000011403 */
[----:B--2---:R-:W5:Y:S01]  /*220f0*/  LD.E.128 R48, desc[UR42][R48.64] ;  /* 0x0000002a30307980 */ /* 0x004f62000c101d00 */
[----:B------:R-:W-:Y:S01]  /*22100*/  IMAD R65, R63, UR5, R62 ;  /* 0x000000053f417c24 */ /* 0x000fe2000f8e023e */
[----:B------:R-:W-:Y:S01]  /*22110*/  ULDC.64 UR4, c[0x0][0xae0] ;  /* 0x0002b80000047ab9 */ /* 0x000fe20000000a00 */
[----:B------:R-:W-:Y:S01]  /*22120*/  IMAD.MOV R63, RZ, RZ, -R3 ;  /* 0x000000ffff3f7224 */ /* 0x000fe200078e0a03 */
[----:B---3--:R-:W5:Y:S01]  /*22130*/  LD.E.128 R52, desc[UR42][R52.64] ;  /* 0x0000002a34347980 */ /* 0x008f62000c101d00 */
[----:B------:R-:W-:-:S02]  /*22140*/  IMAD R0, R0, UR4, RZ ;  /* 0x0000000400007c24 */ /* 0x000fc4000f8e02ff */
[----:B------:R-:W-:Y:S01]  /*22150*/  IMAD R63, R20, R63, R64 ;  /* 0x0000003f143f7224 */ /* 0x000fe200078e0240 */
[----:B------:R-:W5:Y:S01]  /*22160*/  LD.E.128 R56, desc[UR42][R56.64] ;  /* 0x0000002a38387980 */ /* 0x000f62000c101d00 */
[----:B------:R-:W-:Y:S02]  /*22170*/  IMAD.IADD R61, R61, 0x1, R65 ;  /* 0x000000013d3d7824 */ /* 0x000fe400078e0241 */
[C---:B------:R-:W-:Y:S01]  /*22180*/  IMAD R65, R3.reuse, UR5, R0 ;  /* 0x0000000503417c24 */ /* 0x040fe2000f8e0200 */
[----:B------:R-:W-:Y:S01]  /*22190*/  @!PT LDS RZ, [RZ] ;  /* 0x00000000fffff984 */ /* 0x000fe20000000800 */
[----:B------:R-:W-:Y:S01]  /*221a0*/  @!PT LDS RZ, [RZ] ;  /* 0x00000000fffff984 */ /* 0x000fe20000000800 */
[----:B------:R-:W-:Y:S01]  /*221b0*/  @!PT LDS RZ, [RZ] ;  /* 0x00000000fffff984 */ /* 0x000fe20000000800 */
[----:B------:R-:W-:Y:S01]  /*221c0*/  @!PT LDS RZ, [RZ] ;  /* 0x00000000fffff984 */ /* 0x000fe20000000800 */
[----:B------:R0:W-:Y:S06]  /*221d0*/  MEMBAR.ALL.CTA ;  /* 0x0000000000007992 */ /* 0x0001ec0000008000 */
[----:B0-----:R-:W0:Y:S01]  /*221e0*/  FENCE.VIEW.ASYNC.S ;  /* 0x00000000000073c6 */ /* 0x001e220000000000 */
[----:B------:R-:W-:Y:S01]  /*221f0*/  SHF.R.S32.HI R0, RZ, 0x1f, R63 ;  /* 0x0000001fff007819 */ /* 0x000fe2000001143f */
[----:B------:R-:W-:Y:S01]  /*22200*/  IMAD.WIDE.U32 R60, R3, UR4, R60 ;  /* 0x00000004033c7c25 */ /* 0x000fe2000f8e003c */
[----:B------:R-:W-:-:S03]  /*22210*/  ULDC.64 UR4, c[0x0][0xad8] ;  /* 0x0002b60000047ab9 */ /* 0x000fc60000000a00 */
[----:B------:R-:W-:Y:S02]  /*22220*/  IMAD.IADD R61, R61, 0x1, R65 ;  /* 0x000000013d3d7824 */ /* 0x000fe400078e0241 */
[----:B------:R-:W-:Y:S02]  /*22230*/  IMAD R0, R0, UR4, RZ ;  /* 0x0000000400007c24 */ /* 0x000fe4000f8e02ff */
[----:B------:R-:W-:Y:S02]  /*22240*/  IMAD.IADD R67, R66, 0x1, R212 ;  /* 0x0000000142437824 */ /* 0x000fe400078e02d4 */
[C---:B------:R-:W-:Y:S02]  /*22250*/  IMAD R65, R63.reuse, UR5, R0 ;  /* 0x000000053f417c24 */ /* 0x040fe4000f8e0200 */
[----:B------:R-:W-:Y:S01]  /*22260*/  IMAD.WIDE.U32 R60, R63, UR4, R60 ;  /* 0x000000043f3c7c25 */ /* 0x000fe2000f8e003c */
[----:B------:R-:W-:Y:S01]  /*22270*/  ISETP.GE.AND P2, PT, R67, R2, PT ;  /* 0x000000024300720c */ /* 0x000fe20003f46270 */
[----:B------:R-:W-:-:S02]  /*22280*/  ULDC.64 UR4, c[0x0][0xa80] ;  /* 0x0002a00000047ab9 */ /* 0x000fc40000000a00 */
[----:B------:R-:W-:Y:S01]  /*22290*/  VIADD R3, R67, 0x20 ;  /* 0x0000002043037836 */ /* 0x000fe20000000000 */
[----:B------:R-:W-:Y:S01]  /*222a0*/  IADD3 R61, R61, R65, RZ ;  /* 0x000000413d3d7210 */ /* 0x000fe20007ffe0ff */
[----:B------:R-:W-:Y:S01]  /*222b0*/  VIADD R0, R16, 0x2a820 ;  /* 0x0002a82010007836 */ /* 0x000fe20000000000 */
[C---:B------:R-:W-:Y:S02]  /*222c0*/  LEA R20, P3, R60.reuse, UR4, 0x1 ;  /* 0x000000043c147c11 */ /* 0x040fe4000f8608ff */
[-C--:B------:R-:W-:Y:S01]  /*222d0*/  ISETP.GE.AND P1, PT, R3, R2.reuse, PT ;  /* 0x000000020300720c */ /* 0x080fe20003f26270 */
[----:B------:R-:W-:Y:S01]  /*222e0*/  VIADD R3, R67, 0x40 ;  /* 0x0000004043037836 */ /* 0x000fe20000000000 */
[----:B------:R-:W-:Y:S02]  /*222f0*/  LEA.HI.X R66, R60, UR5, R61, 0x1, P3 ;  /* 0x000000053c427c11 */ /* 0x000fe400098f0c3d */
[----:B------:R-:W-:Y:S01]  /*22300*/  PRMT R0, RZ, 0x654, R0 ;  /* 0x00000654ff007816 */ /* 0x000fe20000000000 */
[C---:B------:R-:W-:Y:S01]  /*22310*/  VIADD R69, R228.reuse, 0x80 ;  /* 0x00000080e4457836 */ /* 0x040fe20000000000 */
[----:B------:R-:W-:Y:S01]  /*22320*/  ISETP.GE.AND P0, PT, R3, R2, PT ;  /* 0x000000020300720c */ /* 0x000fe20003f06270 */
[----:B0-----:R0:W1:Y:S01]  /*22330*/  SHFL.IDX PT, R65, R20, RZ, 0x181f ;  /* 0x00181fff14417589 */ /* 0x00106200000e0000 */
[----:B------:R0:W-:Y:S03]  /*22340*/  SYNCS.ARRIVE.TRANS64.RED.A1T0 RZ, [R0+URZ], RZ ;  /* 0x000000ff00ff79a7 */ /* 0x0001e6000810043f */
[----:B------:R0:W2:Y:S01]  /*22350*/  SHFL.IDX PT, R3, R66, RZ, 0x181f ;  /* 0x00181fff42037589 */ /* 0x0000a200000e0000 */
[----:B------:R-:W-:Y:S01]  /*22360*/  VIADD R68, R228, 0x80 ;  /* 0x00000080e4447836 */ /* 0x000fe20000000000 */
[----:B------:R-:W-:Y:S01]  /*22370*/  SHF.R.S32.HI R69, RZ, 0x1f, R69 ;  /* 0x0000001fff457819 */ /* 0x000fe20000011445 */
[----:B------:R-:W-:Y:S06]  /*22380*/  @P2 BRA `(.L_x_5418) ;  /* 0x0000000000342947 */ /* 0x000fec0003800000 */
        /* <DEDUP_REMOVED lines=13> */
.L_x_5418:
[----:B------:R-:W-:Y:S05]  /*22460*/  BSYNC B1 ;  /* 0x0000000000017941 */ /* 0x000fea0003800000 */
.L_x_5417:
        /* <DEDUP_REMOVED lines=17> */
.L_x_5420:
[----:B------:R-:W-:Y:S05]  /*22580*/  BSYNC B1 ;  /* 0x0000000000017941 */ /* 0x000fea0003800000 */
.L_x_5419:
[----:B----4-:R4:W0:Y:S01]  /*22590*/  SHFL.IDX PT, R3, R66, 0x2, 0x181f ;  /* 0x00581f0042037f89 */ /* 0x01082200000e0000 */
[----:B------:R-:W-:Y:S03]  /*225a0*/  BSSY B1, `(.L_x_5421) ;  /* 0x0000010000017945 */ /* 0x000fe60003800000 */
[----:B---3--:R4:W3:Y:S01]  /*225b0*/  SHFL.IDX PT, R9, R20, 0x2, 0x181f ;  /* 0x00581f0014097f89 */ /* 0x0088e200000e0000 */
[----:B------:R-:W-:Y:S05]  /*225c0*/  @P0 BRA `(.L_x_5422) ;  /* 0x0000000000340947 */ /* 0x000fea0003800000 */
[----:B------:R-:W-:Y:S02]  /*225d0*/  ULDC UR4, c[0x0][0xac8] ;  /* 0x0002b20000047ab9 */ /* 0x000fe40000000800 */
[----:B------:R-:W-:Y:S02]  /*225e0*/  ISETP.GE.AND P3, PT, R228, UR4, PT ;  /* 0x00000004e4007c0c */ /* 0x000fe4000bf66270 */
[----:B------:R-:W-:Y:S02]  /*225f0*/  ISETP.GE.AND P4, PT, R70, UR4, PT ;  /* 0x0000000446007c0c */ /* 0x000fe4000bf86270 */
[----:B------:R-:W-:-:S09]  /*22600*/  ISETP.GE.AND P5, PT, R68, UR4, PT ;  /* 0x0000000444007c0c */ /* 0x000fd2000bfa6270 */
[-C--:B---3--:R-:W-:Y:S02]  /*22610*/  @!P3 LEA R4, P0, R228, R9.reuse, 0x1 ;  /* 0x00000009e404b211 */ /* 0x088fe400078008ff */
[-C--:B------:R-:W-:Y:S02]  /*22620*/  @!P4 LEA R6, P1, R70, R9.reuse, 0x1 ;  /* 0x000000094606c211 */ /* 0x080fe400078208ff */
[----:B------:R-:W-:Y:S02]  /*22630*/  @!P5 LEA R8, P2, R68, R9, 0x1 ;  /* 0x000000094408d211 */ /* 0x000fe400078408ff */
[-C--:B0-----:R-:W-:Y:S02]  /*22640*/  @!P3 LEA.HI.X R5, R228, R3.reuse, R72, 0x1, P0 ;  /* 0x00000003e405b211 */ /* 0x081fe400000f0c48 */
[-C--:B------:R-:W-:Y:S02]  /*22650*/  @!P4 LEA.HI.X R7, R70, R3.reuse, R71, 0x1, P1 ;  /* 0x000000034607c211 */ /* 0x080fe400008f0c47 */
[----:B------:R-:W-:Y:S01]  /*22660*/  @!P5 LEA.HI.X R9, R68, R3, R69, 0x1, P2 ;  /* 0x000000034409d211 */ /* 0x000fe200010f0c45 */
[----:B------:R0:W-:Y:S04]  /*22670*/  @!P3 ST.E.128 desc[UR42][R4.64], R12 ;  /* 0x0000000c0400b985 */ /* 0x0001e8000c101d2a */
[----:B------:R0:W-:Y:S04]  /*22680*/  @!P4 ST.E.128 desc[UR42][R6.64], R36 ;  /* 0x000000240600c985 */ /* 0x0001e8000c101d2a */
[----:B------:R0:W-:Y:S02]  /*22690*/  @!P5 ST.E.128 desc[UR42][R8.64], R52 ;  /* 0x000000340800d985 */ /* 0x0001e4000c101d2a */
.L_x_5422:
[----:B------:R-:W-:Y:S05]  /*226a0*/  BSYNC B1 ;  /* 0x0000000000017941 */ /* 0x000fea0003800000 */
.L_x_5421:
[----:B0-----:R-:W-:Y:S01]  /*226b0*/  VIADD R3, R67, 0x60 ;  /* 0x0000006043037836 */ /* 0x001fe20000000000 */
[----:B------:R0:W0:Y:S04]  /*226c0*/  SHFL.IDX PT, R7, R66, 0x3, 0x181f ;  /* 0x00781f0042077f89 */ /* 0x00002800000e0000 */
[----:B------:R-:W-:Y:S01]  /*226d0*/  ISETP.GE.AND P0, PT, R3, R2, PT ;  /* 0x000000020300720c */ /* 0x000fe20003f06270 */
[----:B---3--:R3:W0:-:S12]  /*226e0*/  SHFL.IDX PT, R9, R20, 0x3, 0x181f ;  /* 0x00781f0014097f89 */ /* 0x00861800000e0000 */
        /* <DEDUP_REMOVED lines=12> */
[----:B---3--:R-:W-:-:S04]  /*227b0*/  LEA R2, P0, R68, R9, 0x1 ;  /* 0x0000000944027211 */ /* 0x008fc800078008ff */
[----:B------:R-:W-:-:S05]  /*227c0*/  LEA.HI.X R3, R68, R7, R69, 0x1, P0 ;  /* 0x0000000744037211 */ /* 0x000fca00000f0c45 */
[----:B------:R0:W-:Y:S01]  /*227d0*/  ST.E.128 desc[UR42][R2.64], R56 ;  /* 0x0000003802007985 */ /* 0x0001e2000c101d2a */
[----:B------:R-:W-:Y:S05]  /*227e0*/  BRA `(.L_x_5423) ;  /* 0x0000000c00a87947 */ /* 0x000fea0003800000 */
.L_x_5414:
[----:B------:R-:W2:Y:S01]  /*227f0*/  LDL R9, [R1+0x18] ;  /* 0x0000180001097983 */ /* 0x000ea20000100800 */
        /* <DEDUP_REMOVED lines=8> */
[----:B------:R-:W-:-:S13]  /*22880*/  ISETP.NE.AND.EX P1, PT, RZ, UR5, PT, P1 ;  /* 0x00000005ff007c0c */ /* 0x000fda000bf25310 */
[----:B------:R-:W4:Y:S01]  /*22890*/  @P1 LDC.64 R4, c[0x0][0xc08] ;  /* 0x00030200ff041b82 */ /* 0x000f220000000a00 */
[----:B------:R-:W-:Y:S02]  /*228a0*/  ULDC UR4, c[0x0][0xa88] ;  /* 0x0002a20000047ab9 */ /* 0x000fe40000000800 */
[----:B------:R-:W-:Y:S01]  /*228b0*/  IMAD.U32 R6, RZ, RZ, UR4 ;  /* 0x00000004ff067e24 */ /* 0x000fe2000f8e00ff */
[----:B------:R-:W0:Y:S01]  /*228c0*/  S2R R8, SR_TID.X ;  /* 0x0000000000087919 */ /* 0x000e220000002100 */
[----:B--2---:R-:W-:-:S04]  /*228d0*/  IMAD.WIDE R2, R9, 0x4, R2 ;  /* 0x0000000409027825 */ /* 0x004fc800078e0202 */
[----:B----4-:R-:W-:Y:S01]  /*228e0*/  @P1 IMAD.WIDE R4, R9, 0x4, R4 ;  /* 0x0000000409041825 */ /* 0x010fe200078e0204 */
[----:B------:R2:W5:Y:S04]  /*228f0*/  @P0 LDG.E R0, desc[UR42][R2.64] ;  /* 0x0000002a02000981 */ /* 0x000568000c1e1900 */
[----:B------:R2:W5:Y:S01]  /*22900*/  @P1 LDG.E R6, desc[UR42][R4.64] ;  /* 0x0000002a04061981 */ /* 0x000562000c1e1900 */
[----:B---3--:R-:W-:Y:S01]  /*22910*/  ISETP.NE.AND P2, PT, R27, 0x1, PT ;  /* 0x000000011b00780c */ /* 0x008fe20003f45270 */
[----:B0----5:R-:W-:Y:S01]  /*22920*/  VIADD R24, R8, 0xffffff80 ;  /* 0xffffff8008187836 */ /* 0x021fe20000000000 */
[----:B------:R-:W-:-:S04]  /*22930*/  SHF.R.S32.HI R7, RZ, 0x1f, R9 ;  /* 0x0000001fff077819 */ /* 0x000fc80000011409 */
[----:B------:R-:W-:-:S07]  /*22940*/  ISETP.GE.AND P3, PT, R24, 0x80, PT ;  /* 0x000000801800780c */ /* 0x000fce0003f66270 */
[----:B------:R-:W0:Y:S08]  /*22950*/  @P2 LDC R14, c[0x0][0xbec] ;  /* 0x0002fb00ff0e2b82 */ /* 0x000e300000000800 */
[----:B------:R-:W3:Y:S01]  /*22960*/  @P2 LDC R29, c[0x0][0xbf0] ;  /* 0x0002fc00ff1d2b82 */ /* 0x000ee20000000800 */
[----:B--2---:R-:W-:Y:S05]  /*22970*/  @P1 BRA `(.L_x_5424) ;  /* 0x0000000000101947 */ /* 0x004fea0003800000 */
[----:B------:R-:W-:Y:S05]  /*22980*/  @!P0 BRA `(.L_x_5424) ;  /* 0x00000000000c8947 */ /* 0x000fea0003800000 */
[----:B------:R-:W2:Y:S04]  /*22990*/  LDG.E R5, desc[UR42][R2.64] ;  /* 0x0000002a02057981 */ /* 0x000ea8000c1e1900 */
[----:B------:R-:W2:Y:S02]  /*229a0*/  LDG.E R6, desc[UR42][R2.64+0x4] ;  /* 0x0000042a02067981 */ /* 0x000ea4000c1e1900 */
[----:B--2---:R-:W-:-:S07]  /*229b0*/  IMAD.IADD R6, R6, 0x1, -R5 ;  /* 0x0000000106067824 */ /* 0x004fce00078e0a05 */
.L_x_5424:
[----:B-1----:R-:W2:Y:S01]  /*229c0*/  LDL R20, [R1+0x14] ;  /* 0x0000140001147983 */ /* 0x002ea20000100800 */
[----:B------:R-:W-:Y:S01]  /*229d0*/  BSSY B1, `(.L_x_5425) ;  /* 0x000002c000017945 */ /* 0x000fe20003800000 */
[----:B------:R-:W-:Y:S02]  /*229e0*/  SEL R13, R9, RZ, !P0 ;  /* 0x000000ff090d7207 */ /* 0x000fe40004000000 */
[----:B------:R-:W-:Y:S02]  /*229f0*/  SEL R12, R7, RZ, !P0 ;  /* 0x000000ff070c7207 */ /* 0x000fe40004000000 */
[----:B------:R-:W-:Y:S02]  /*22a00*/  SHF.R.S32.HI R11, RZ, 0x1f, R0 ;  /* 0x0000001fff0b7819 */ /* 0x000fe40000011400 */
[----:B--2---:R-:W-:Y:S01]  /*22a10*/  SHF.R.S32.HI R10, RZ, 0x1f, R20 ;  /* 0x0000001fff0a7819 */ /* 0x004fe20000011414 */
[----:B------:R-:W-:Y:S06]  /*22a20*/  @P3 BRA `(.L_x_5426) ;  /* 0x0000000000983947 */ /* 0x000fec0003800000 */
[----:B------:R-:W1:Y:S01]  /*22a30*/  LDC R9, c[0x0][0xbe8] ;  /* 0x0002fa00ff097b82 */ /* 0x000e620000000800 */
[----:B------:R-:W-:Y:S01]  /*22a40*/  IADD3 R8, R212, -0x80, R8 ;  /* 0xffffff80d4087810 */ /* 0x000fe20007ffe008 */
[----:B-1----:R-:W-:-:S05]  /*22a50*/  IMAD R2, R6, R9, RZ ;  /* 0x0000000906027224 */ /* 0x002fca00078e02ff */
        /* <DEDUP_REMOVED lines=9> */
[----:B------:R-:W1:Y:S01]  /*22af0*/  @P0 LDC R15, c[0x0][0xbec] ;  /* 0x0002fb00ff0f0b82 */ /* 0x000e620000000800 */
[----:B------:R-:W-:Y:S01]  /*22b00*/  IMAD R7, R20, UR5, R7 ;  /* 0x0000000514077c24 */ /* 0x000fe2000f8e0207 */
[----:B------:R-:W-:-:S03]  /*22b10*/  ULDC.64 UR4, c[0x0][0xb98] ;  /* 0x0002e60000047ab9 */ /* 0x000fc60000000a00 */
[----:B------:R-:W-:-:S03]  /*22b20*/  IMAD.IADD R3, R3, 0x1, R7 ;  /* 0x0000000103037824 */ /* 0x000fc600078e0207 */
[----:B------:R-:W2:Y:S01]  /*22b30*/  @P0 LDC R25, c[0x0][0xbf0] ;  /* 0x0002fc00ff190b82 */ /* 0x000ea20000000800 */
[----:B------:R-:W-:-:S04]  /*22b40*/  IMAD.WIDE.U32 R2, R13, UR4, R2 ;  /* 0x000000040d027c25 */ /* 0x000fc8000f8e0002 */
[----:B-1----:R-:W-:-:S05]  /*22b50*/  @P0 IMAD.HI.U32 R4, R8, R15, RZ ;  /* 0x0000000f08040227 */ /* 0x002fca00078e00ff */
[----:B--2---:R-:W-:Y:S01]  /*22b60*/  @P0 SHF.R.U32.HI R5, RZ, R25, R4 ;  /* 0x00000019ff050219 */ /* 0x004fe20000011604 */
        /* <DEDUP_REMOVED lines=18> */
.L_x_5426:
[----:B------:R-:W-:Y:S05]  /*22c90*/  BSYNC B1 ;  /* 0x0000000000017941 */ /* 0x000fea0003800000 */
.L_x_5425:
[--C-:B-1----:R-:W-:Y:S01]  /*22ca0*/  SHF.R.S32.HI R4, RZ, 0x1f, R24.reuse ;  /* 0x0000001fff047819 */ /* 0x102fe20000011418 */
[----:B------:R-:W-:Y:S01]  /*22cb0*/  ULDC.64 UR4, c[0x0][0xaa0] ;  /* 0x0002a80000047ab9 */ /* 0x000fe20000000a00 */
[----:B------:R-:W-:Y:S01]  /*22cc0*/  SHF.R.S32.HI R8, RZ, 0x1f, R24 ;  /* 0x0000001fff087819 */ /* 0x000fe20000011418 */
[----:B------:R-:W-:Y:S01]  /*22cd0*/  IMAD R3, R11, UR4, RZ ;  /* 0x000000040b037c24 */ /* 0x000fe2000f8e02ff */
[-C--:B------:R-:W-:Y:S02]  /*22ce0*/  LEA.HI R4, R4, R24.reuse, RZ, 0x3 ;  /* 0x0000001804047211 */ /* 0x080fe400078f18ff */
[----:B------:R-:W-:Y:S01]  /*22cf0*/  LEA.HI R8, R8, R24, RZ, 0x3 ;  /* 0x0000001808087211 */ /* 0x000fe200078f18ff */
[----:B------:R-:W-:Y:S01]  /*22d00*/  IMAD R5, R0, UR5, R3 ;  /* 0x0000000500057c24 */ /* 0x000fe2000f8e0203 */
[----:B------:R-:W-:Y:S01]  /*22d10*/  LOP3.LUT R4, R4, 0xfffffff8, RZ, 0xc0, !PT ;  /* 0xfffffff804047812 */ /* 0x000fe200078ec0ff */
[----:B------:R-:W-:Y:S01]  /*22d20*/  IMAD.WIDE.U32 R2, R0, UR4, RZ ;  /* 0x0000000400027c25 */ /* 0x000fe2000f8e00ff */
[----:B------:R-:W-:Y:S01]  /*22d30*/  SHF.R.S32.HI R8, RZ, 0x3, R8 ;  /* 0x00000003ff087819 */ /* 0x000fe20000011408 */
[----:B------:R-:W-:-:S02]  /*22d40*/  ULDC.64 UR4, c[0x0][0xae8] ;  /* 0x0002ba0000047ab9 */ /* 0x000fc40000000a00 */
[----:B------:R-:W-:Y:S02]  /*22d50*/  IMAD.IADD R4, R24, 0x1, -R4 ;  /* 0x0000000118047824 */ /* 0x000fe400078e0a04 */
[----:B------:R-:W-:Y:S02]  /*22d60*/  IMAD.IADD R3, R3, 0x1, R5 ;  /* 0x0000000103037824 */ /* 0x000fe400078e0205 */
[----:B------:R-:W-:Y:S02]  /*22d70*/  IMAD R7, R4, 0x20, R8 ;  /* 0x0000002004077824 */ /* 0x000fe400078e0208 */
[----:B------:R-:W-:Y:S02]  /*22d80*/  IMAD R4, R10, UR4, RZ ;  /* 0x000000040a047c24 */ /* 0x000fe4000f8e02ff */
[----:B------:R-:W-:Y:S02]  /*22d90*/  IMAD.IADD R9, R212, 0x1, R7 ;  /* 0x00000001d4097824 */ /* 0x000fe400078e0207 */
[----:B------:R-:W-:-:S02]  /*22da0*/  IMAD R7, R20, UR5, R4 ;  /* 0x0000000514077c24 */ /* 0x000fc4000f8e0204 */
[----:B0-----:R-:W-:-:S04]  /*22db0*/  @P2 IMAD.HI.U32 R0, R9, R14, RZ ;  /* 0x0000000e09002227 */ /* 0x001fc800078e00ff */
[----:B------:R-:W-:Y:S01]  /*22dc0*/  IMAD.WIDE.U32 R2, R20, UR4, R2 ;  /* 0x0000000414027c25 */ /* 0x000fe2000f8e0002 */
[----:B------:R-:W-:-:S03]  /*22dd0*/  ULDC.64 UR4, c[0x0][0xaf0] ;  /* 0x0002bc0000047ab9 */ /* 0x000fc60000000a00 */
[----:B------:R-:W-:Y:S01]  /*22de0*/  IMAD.MOV.U32 R5, RZ, RZ, R9 ;  /* 0x000000ffff057224 */ /* 0x000fe200078e0009 */
[----:B---3--:R-:W-:Y:S01]  /*22df0*/  @P2 SHF.R.U32.HI R5, RZ, R29, R0 ;  /* 0x0000001dff052219 */ /* 0x008fe20000011600 */
[----:B------:R-:W-:Y:S02]  /*22e00*/  IMAD R4, R12, UR4, RZ ;  /* 0x000000040c047c24 */ /* 0x000fe4000f8e02ff */
[----:B------:R-:W-:Y:S01]  /*22e10*/  IMAD.IADD R3, R3, 0x1, R7 ;  /* 0x0000000103037824 */ /* 0x000fe200078e0207 */
[----:B------:R-:W-:Y:S01]  /*22e20*/  SHF.R.S32.HI R0, RZ, 0x1f, R5 ;  /* 0x0000001fff007819 */ /* 0x000fe20000011405 */
[C---:B------:R-:W-:Y:S02]  /*22e30*/  IMAD R7, R13.reuse, UR5, R4 ;  /* 0x000000050d077c24 */ /* 0x040fe4000f8e0204 */
[----:B------:R-:W-:Y:S01]  /*22e40*/  IMAD.WIDE.U32 R2, R13, UR4, R2 ;  /* 0x000000040d027c25 */ /* 0x000fe2000f8e0002 */
[----:B------:R-:W-:-:S03]  /*22e50*/  ULDC.64 UR4, c[0x0][0xae0] ;  /* 0x0002b80000047ab9 */ /* 0x000fc60000000a00 */
[----:B------:R-:W-:Y:S02]  /*22e60*/  IMAD.MOV R4, RZ, RZ, -R5 ;  /* 0x000000ffff047224 */ /* 0x000fe400078e0a05 */
        /* <DEDUP_REMOVED lines=11> */
[----:B------:R-:W-:Y:S02]  /*22f20*/  ULDC.64 UR4, c[0x0][0xa80] ;  /* 0x0002a00000047ab9 */ /* 0x000fe40000000a00 */
[----:B------:R-:W-:Y:S01]  /*22f30*/  LEA R0, P0, R2, UR4, 0x1 ;  /* 0x0000000402007c11 */ /* 0x000fe2000f8008ff */
[----:B------:R-:W-:Y:S01]  /*22f40*/  IMAD.IADD R3, R3, 0x1, R7 ;  /* 0x0000000103037824 */ /* 0x000fe200078e0207 */
[----:B------:R-:W-:-:S04]  /*22f50*/  UMOV UR4, 0xffffffff ;  /* 0xffffffff00047882 */ /* 0x000fc80000000000 */
[----:B------:R-:W-:Y:S01]  /*22f60*/  LEA.HI.X R2, R2, UR5, R3, 0x1, P0 ;  /* 0x0000000502027c11 */ /* 0x000fe200080f0c03 */
[----:B------:R-:W-:Y:S06]  /*22f70*/  BRA.DIV UR4, `(.L_x_5427) ;  /* 0x000000ae04947947 */ /* 0x000fec000b800000 */
[----:B------:R0:W1:Y:S04]  /*22f80*/  SHFL.IDX PT, R3, R2, RZ, 0x181f ;  /* 0x00181fff02037589 */ /* 0x00006800000e0000 */
[----:B------:R0:W2:Y:S02]  /*22f90*/  SHFL.IDX PT, R14, R0, RZ, 0x181f ;  /* 0x00181fff000e7589 */ /* 0x0000a400000e0000 */
.L_x_5680:
[----:B------:R-:W-:Y:S01]  /*22fa0*/  IMAD R27, R6, R27, RZ ;  /* 0x0000001b061b7224 */ /* 0x000fe200078e02ff */
[----:B------:R-:W-:Y:S01]  /*22fb0*/  BSSY B1, `(.L_x_5428) ;  /* 0x0000018000017945 */ /* 0x000fe20003800000 */
[----:B------:R-:W-:-:S05]  /*22fc0*/  IMAD.IADD R212, R8, 0x1, R212 ;  /* 0x0000000108d47824 */ /* 0x000fca00078e02d4 */
[----:B------:R-:W-:-:S13]  /*22fd0*/  ISETP.GE.AND P0, PT, R212, R27, PT ;  /* 0x0000001bd400720c */ /* 0x000fda0003f06270 */
[----:B------:R-:W-:Y:S05]  /*22fe0*/  @P0 BRA `(.L_x_5429) ;  /* 0x0000000000500947 */ /* 0x000fea0003800000 */
[C---:B------:R-:W-:Y:S01]  /*22ff0*/  VIADD R10, R228.reuse, 0x40 ;  /* 0x00000040e40a7836 */ /* 0x040fe20000000000 */
[----:B------:R-:W-:Y:S01]  /*23000*/  ULDC UR4, c[0x0][0xac8] ;  /* 0x0002b20000047ab9 */ /* 0x000fe20000000800 */
[C---:B------:R-:W-:Y:S01]  /*23010*/  VIADD R8, R228.reuse, 0x80 ;  /* 0x00000080e4087836 */ /* 0x040fe20000000000 */
[C---:B------:R-:W-:Y:S01]  /*23020*/  ISETP.GE.AND P3, PT, R228.reuse, UR4, PT ;  /* 0x00000004e4007c0c */ /* 0x040fe2000bf66270 */
[----:B------:R-:W-:Y:S01]  /*23030*/  VIADD R11, R228, 0x40 ;  /* 0x00000040e40b7836 */ /* 0x000fe20000000000 */
[----:B------:R-:W-:Y:S01]  /*23040*/  ISETP.GE.AND P4, PT, R10, UR4, PT ;  /* 0x000000040a007c0c */ /* 0x000fe2000bf86270 */
[----:B------:R-:W-:Y:S01]  /*23050*/  VIADD R9, R228, 0x80 ;  /* 0x00000080e4097836 */ /* 0x000fe20000000000 */
[----:B------:R-:W-:Y:S02]  /*23060*/  ISETP.GE.AND P5, PT, R8, UR4, PT ;  /* 0x0000000408007c0c */ /* 0x000fe4000bfa6270 */
[----:B------:R-:W-:Y:S02]  /*23070*/  SHF.R.S32.HI R12, RZ, 0x1f, R228 ;  /* 0x0000001fff0c7819 */ /* 0x000fe400000114e4 */
[----:B------:R-:W-:-:S02]  /*23080*/  SHF.R.S32.HI R11, RZ, 0x1f, R11 ;  /* 0x0000001fff0b7819 */ /* 0x000fc4000001140b */
[----:B------:R-:W-:-:S03]  /*23090*/  SHF.R.S32.HI R9, RZ, 0x1f, R9 ;  /* 0x0000001fff097819 */ /* 0x000fc60000011409 */
[-C--:B--2---:R-:W-:Y:S02]  /*230a0*/  @!P3 LEA R4, P0, R228, R14.reuse, 0x1 ;  /* 0x0000000ee404b211 */ /* 0x084fe400078008ff */
[-C--:B------:R-:W-:Y:S02]  /*230b0*/  @!P4 LEA R6, P1, R10, R14.reuse, 0x1 ;  /* 0x0000000e0a06c211 */ /* 0x080fe400078208ff */
[----:B------:R-:W-:Y:S02]  /*230c0*/  @!P5 LEA R14, P2, R8, R14, 0x1 ;  /* 0x0000000e080ed211 */ /* 0x000fe400078408ff */
[-C--:B-1----:R-:W-:Y:S02]  /*230d0*/  @!P3 LEA.HI.X R5, R228, R3.reuse, R12, 0x1, P0 ;  /* 0x00000003e405b211 */ /* 0x082fe400000f0c0c */
[-C--:B------:R-:W-:Y:S02]  /*230e0*/  @!P4 LEA.HI.X R7, R10, R3.reuse, R11, 0x1, P1 ;  /* 0x000000030a07c211 */ /* 0x080fe400008f0c0b */
[----:B------:R-:W-:Y:S01]  /*230f0*/  @!P5 LEA.HI.X R15, R8, R3, R9, 0x1, P2 ;  /* 0x00000003080fd211 */ /* 0x000fe200010f0c09 */
[----:B------:R3:W-:Y:S04]  /*23100*/  @!P3 ST.E.128 desc[UR42][R4.64], RZ ;  /* 0x000000ff0400b985 */ /* 0x0007e8000c101d2a */
[----:B------:R3:W-:Y:S04]  /*23110*/  @!P4 ST.E.128 desc[UR42][R6.64], RZ ;  /* 0x000000ff0600c985 */ /* 0x0007e8000c101d2a */
[----:B------:R3:W-:Y:S02]  /*23120*/  @!P5 ST.E.128 desc[UR42][R14.64], RZ ;  /* 0x000000ff0e00d985 */ /* 0x0007e4000c101d2a */
.L_x_5429:
[----:B------:R-:W-:Y:S05]  /*23130*/  BSYNC B1 ;  /* 0x0000000000017941 */ /* 0x000fea0003800000 */
.L_x_5428:
[----:B------:R-:W-:-:S03]  /*23140*/  UMOV UR4, 0xffffffff ;  /* 0xffffffff00047882 */ /* 0x000fc60000000000 */
[----:B------:R-:W-:Y:S05]  /*23150*/  BRA.DIV UR4, `(.L_x_5430) ;  /* 0x000000ae04507947 */ /* 0x000fea000b800000 */
[----:B-1----:R1:W4:Y:S04]  /*23160*/  SHFL.IDX PT, R3, R2, 0x1, 0x181f ;  /* 0x00381f0002037f89 */ /* 0x00232800000e0000 */
[----:B--23--:R1:W2:Y:S02]  /*23170*/  SHFL.IDX PT, R14, R0, 0x1, 0x181f ;  /* 0x00381f00000e7f89 */ /* 0x00c2a400000e0000 */
.L_x_5684:
[----:B------:R-:W-:Y:S01]  /*23180*/  VIADD R4, R212, 0x20 ;  /* 0x00000020d4047836 */ /* 0x000fe20000000000 */
[----:B------:R-:W-:Y:S04]  /*23190*/  BSSY B1, `(.L_x_5431) ;  /* 0x0000017000017945 */ /* 0x000fe80003800000 */
[----:B------:R-:W-:-:S13]  /*231a0*/  ISETP.GE.AND P0, PT, R4, R27, PT ;  /* 0x0000001b0400720c */ /* 0x000fda0003f06270 */
[----:B------:R-:W-:Y:S05]  /*231b0*/  @P0 BRA `(.L_x_5432) ;  /* 0x0000000000500947 */ /* 0x000fea0003800000 */
[C---:B------:R-:W-:Y:S01]  /*231c0*/  VIADD R10, R228.reuse, 0x40 ;  /* 0x00000040e40a7836 */ /* 0x040fe20000000000 */
[C---:B------:R-:W-:Y:S01]  /*231d0*/  IADD3 R8, R228.reuse, 0x80, RZ ;  /* 0x00000080e4087810 */ /* 0x040fe20007ffe0ff */
[----:B------:R-:W-:Y:S01]  /*231e0*/  ULDC UR4, c[0x0][0xac8] ;  /* 0x0002b20000047ab9 */ /* 0x000fe20000000800 */
[C---:B------:R-:W-:Y:S01]  /*231f0*/  VIADD R11, R228.reuse, 0x40 ;  /* 0x00000040e40b7836 */ /* 0x040fe20000000000 */
[C---:B------:R-:W-:Y:S01]  /*23200*/  ISETP.GE.AND P3, PT, R228.reuse, UR4, PT ;  /* 0x00000004e4007c0c */ /* 0x040fe2000bf66270 */
[----:B------:R-:W-:Y:S01]  /*23210*/  VIADD R9, R228, 0x80 ;  /* 0x00000080e4097836 */ /* 0x000fe20000000000 */
[----:B------:R-:W-:Y:S02]  /*23220*/  ISETP.GE.AND P4, PT, R10, UR4, PT ;  /* 0x000000040a007c0c */ /* 0x000fe4000bf86270 */
[----:B------:R-:W-:Y:S02]  /*23230*/  ISETP.GE.AND P5, PT, R8, UR4, PT ;  /* 0x0000000408007c0c */ /* 0x000fe4000bfa6270 */
[----:B------:R-:W-:-:S02]  /*23240*/  SHF.R.S32.HI R12, RZ, 0x1f, R228 ;  /* 0x0000001fff0c7819 */ /* 0x000fc400000114e4 */
[----:B------:R-:W-:Y:S02]  /*23250*/  SHF.R.S32.HI R11, RZ, 0x1f, R11 ;  /* 0x0000001fff0b7819 */ /* 0x000fe4000001140b */
[----:B------:R-:W-:-:S03]  /*23260*/  SHF.R.S32.HI R9, RZ, 0x1f, R9 ;  /* 0x0000001fff097819 */ /* 0x000fc60000011409 */
[-C--:B--2---:R-:W-:Y:S02]  /*23270*/  @!P3 LEA R4, P0, R228, R14.reuse, 0x1 ;  /* 0x0000000ee404b211 */ /* 0x084fe400078008ff */
[-C--:B------:R-:W-:Y:S02]  /*23280*/  @!P4 LEA R6, P1, R10, R14.reuse, 0x1 ;  /* 0x0000000e0a06c211 */ /* 0x080fe400078208ff */
[----:B------:R-:W-:Y:S02]  /*23290*/  @!P5 LEA R14, P2, R8, R14, 0x1 ;  /* 0x0000000e080ed211 */ /* 0x000fe400078408ff */
[-C--:B----4-:R-:W-:Y:S02]  /*232a0*/  @!P3 LEA.HI.X R5, R228, R3.reuse, R12, 0x1, P0 ;  /* 0x00000003e405b211 */ /* 0x090fe400000f0c0c */
[-C--:B------:R-:W-:Y:S02]  /*232b0*/  @!P4 LEA.HI.X R7, R10, R3.reuse, R11, 0x1, P1 ;  /* 0x000000030a07c211 */ /* 0x080fe400008f0c0b */
[----:B------:R-:W-:Y:S01]  /*232c0*/  @!P5 LEA.HI.X R15, R8, R3, R9, 0x1, P2 ;  /* 0x00000003080fd211 */ /* 0x000fe200010f0c09 */
[----:B------:R3:W-:Y:S04]  /*232d0*/  @!P3 ST.E.128 desc[UR42][R4.64], RZ ;  /* 0x000000ff0400b985 */ /* 0x0007e8000c101d2a */
[----:B------:R3:W-:Y:S04]  /*232e0*/  @!P4 ST.E.128 desc[UR42][R6.64], RZ ;  /* 0x000000ff0600c985 */ /* 0x0007e8000c101d2a */
[----:B------:R3:W-:Y:S02]  /*232f0*/  @!P5 ST.E.128 desc[UR42][R14.64], RZ ;  /* 0x000000ff0e00d985 */ /* 0x0007e4000c101d2a */
.L_x_5432:
[----:B------:R-:W-:Y:S05]  /*23300*/  BSYNC B1 ;  /* 0x0000000000017941 */ /* 0x000fea0003800000 */
.L_x_5431:
[----:B------:R-:W-:-:S03]  /*23310*/  UMOV UR4, 0xffffffff ;  /* 0xffffffff00047882 */ /* 0x000fc60000000000 */
[----:B------:R-:W-:Y:S05]  /*23320*/  BRA.DIV UR4, `(.L_x_5433) ;  /* 0x000000ae04247947 */ /* 0x000fea000b800000 */
[----:B----4-:R4:W0:Y:S04]  /*23330*/  SHFL.IDX PT, R3, R2, 0x2, 0x181f ;  /* 0x00581f0002037f89 */ /* 0x01082800000e0000 */
[----:B--23--:R4:W2:Y:S02]  /*23340*/  SHFL.IDX PT, R14, R0, 0x2, 0x181f ;  /* 0x00581f00000e7f89 */ /* 0x00c8a400000e0000 */
.L_x_5688:
[----:B------:R-:W-:Y:S01]  /*23350*/  VIADD R4, R212, 0x40 ;  /* 0x00000040d4047836 */ /* 0x000fe20000000000 */
[----:B------:R-:W-:Y:S04]  /*23360*/  BSSY B1, `(.L_x_5434) ;  /* 0x0000017000017945 */ /* 0x000fe80003800000 */
        /* <DEDUP_REMOVED lines=22> */
.L_x_5435:
[----:B------:R-:W-:Y:S05]  /*234d0*/  BSYNC B1 ;  /* 0x0000000000017941 */ /* 0x000fea0003800000 */
.L_x_5434:
[----:B------:R-:W-:-:S03]  /*234e0*/  UMOV UR4, 0xffffffff ;  /* 0xffffffff00047882 */ /* 0x000fc60000000000 */
[----:B------:R-:W-:Y:S05]  /*234f0*/  BRA.DIV UR4, `(.L_x_5436) ;  /* 0x000000aa04f87947 */ /* 0x000fea000b800000 */
[----:B0-----:R0:W0:Y:S04]  /*23500*/  SHFL.IDX PT, R3, R2, 0x3, 0x181f ;  /* 0x00781f0002037f89 */ /* 0x00102800000e0000 */
[----:B--23--:R2:W3:Y:S02]  /*23510*/  SHFL.IDX PT, R14, R0, 0x3, 0x181f ;  /* 0x00781f00000e7f89 */ /* 0x00c4e400000e0000 */
.L_x_5692:
[----:B-12-4-:R-:W-:-:S05]  /*23520*/  VIADD R0, R212, 0x60 ;  /* 0x00000060d4007836 */ /* 0x016fca0000000000 */
[----:B------:R-:W-:-:S13]  /*23530*/  ISETP.GE.AND P0, PT, R0, R27, PT ;  /* 0x0000001b0000720c */ /* 0x000fda0003f06270 */
[----:B------:R-:W-:Y:S05]  /*23540*/  @P0 BRA `(.L_x_5423) ;  /* 0x0000000000500947 */ /* 0x000fea0003800000 */
[C---:B------:R-:W-:Y:S01]  /*23550*/  VIADD R9, R228.reuse, 0x40 ;  /* 0x00000040e4097836 */ /* 0x040fe20000000000 */
[----:B------:R-:W-:Y:S01]  /*23560*/  ULDC UR4, c[0x0][0xac8] ;  /* 0x0002b20000047ab9 */ /* 0x000fe20000000800 */
[C---:B0-----:R-:W-:Y:S01]  /*23570*/  VIADD R2, R228.reuse, 0x80 ;  /* 0x00000080e4027836 */ /* 0x041fe20000000000 */
[C---:B------:R-:W-:Y:S01]  /*23580*/  ISETP.GE.AND P3, PT, R228.reuse, UR4, PT ;  /* 0x00000004e4007c0c */ /* 0x040fe2000bf66270 */
[C---:B------:R-:W-:Y:S01]  /*23590*/  VIADD R10, R228.reuse, 0x40 ;  /* 0x00000040e40a7836 */ /* 0x040fe20000000000 */
[----:B------:R-:W-:Y:S01]  /*235a0*/  ISETP.GE.AND P4, PT, R9, UR4, PT ;  /* 0x0000000409007c0c */ /* 0x000fe2000bf86270 */
[----:B------:R-:W-:Y:S01]  /*235b0*/  VIADD R8, R228, 0x80 ;  /* 0x00000080e4087836 */ /* 0x000fe20000000000 */
[----:B------:R-:W-:Y:S02]  /*235c0*/  ISETP.GE.AND P5, PT, R2, UR4, PT ;  /* 0x0000000402007c0c */ /* 0x000fe4000bfa6270 */
[----:B------:R-:W-:Y:S02]  /*235d0*/  SHF.R.S32.HI R11, RZ, 0x1f, R228 ;  /* 0x0000001fff0b7819 */ /* 0x000fe400000114e4 */
[----:B------:R-:W-:-:S02]  /*235e0*/  SHF.R.S32.HI R10, RZ, 0x1f, R10 ;  /* 0x0000001fff0a7819 */ /* 0x000fc4000001140a */
[----:B------:R-:W-:-:S03]  /*235f0*/  SHF.R.S32.HI R8, RZ, 0x1f, R8 ;  /* 0x0000001fff087819 */ /* 0x000fc60000011408 */
[-C--:B---3--:R-:W-:Y:S02]  /*23600*/  @!P3 LEA R4, P0, R228, R14.reuse, 0x1 ;  /* 0x0000000ee404b211 */ /* 0x088fe400078008ff */
[CC--:B------:R-:W-:Y:S02]  /*23610*/  @!P4 LEA R6, P1, R9.reuse, R14.reuse, 0x1 ;  /* 0x0000000e0906c211 */ /* 0x0c0fe400078208ff */
[----:B------:R-:W-:Y:S02]  /*23620*/  @!P5 LEA R14, P2, R2, R14, 0x1 ;  /* 0x0000000e020ed211 */ /* 0x000fe400078408ff */
[-C--:B------:R-:W-:Y:S02]  /*23630*/  @!P3 LEA.HI.X R5, R228, R3.reuse, R11, 0x1, P0 ;  /* 0x00000003e405b211 */ /* 0x080fe400000f0c0b */
[-C--:B------:R-:W-:Y:S02]  /*23640*/  @!P4 LEA.HI.X R7, R9, R3.reuse, R10, 0x1, P1 ;  /* 0x000000030907c211 */ /* 0x080fe400008f0c0a */
[----:B------:R-:W-:Y:S01]  /*23650*/  @!P5 LEA.HI.X R15, R2, R3, R8, 0x1, P2 ;  /* 0x00000003020fd211 */ /* 0x000fe200010f0c08 */
[----:B------:R0:W-:Y:S04]  /*23660*/  @!P3 ST.E.128 desc[UR42][R4.64], RZ ;  /* 0x000000ff0400b985 */ /* 0x0001e8000c101d2a */
[----:B------:R0:W-:Y:S04]  /*23670*/  @!P4 ST.E.128 desc[UR42][R6.64], RZ ;  /* 0x000000ff0600c985 */ /* 0x0001e8000c101d2a */
[----:B------:R0:W-:Y:S02]  /*23680*/  @!P5 ST.E.128 desc[UR42][R14.64], RZ ;  /* 0x000000ff0e00d985 */ /* 0x0001e4000c101d2a */
.L_x_5423:
[----:B------:R-:W-:Y:S05]  /*23690*/  BSYNC B0 ;  /* 0x0000000000007941 */ /* 0x000fea0003800000 */
.L_x_5413:
[----:B------:R-:W-:Y:S02]  /*236a0*/  ULDC UR4, c[0x0][0xc3c] ;  /* 0x00030f0000047ab9 */ /* 0x000fe40000000800 */
[----:B------:R-:W-:-:S13]  /*236b0*/  ISETP.GE.AND P0, PT, R23, UR4, PT ;  /* 0x0000000417007c0c */ /* 0x000fda000bf06270 */
[----:B------:R-:W-:Y:S05]  /*236c0*/  @!P0 BRA `(.L_x_5437) ;  /* 0xfffffddc00188947 */ /* 0x000fea000383ffff */
[----:B------:R-:W-:Y:S05]  /*236d0*/  BRA `(.L_x_5211) ;  /* 0x0000008000a87947 */ /* 0x000fea0003800000 */
.L_x_5209:
        /* <DEDUP_REMOVED lines=56> */
.L_x_5443:
        /* <DEDUP_REMOVED lines=12> */
.L_x_5442:
[----:B------:R-:W-:Y:S05]  /*23b20*/  BSYNC B0 ;  /* 0x0000000000007941 */ /* 0x000fea0003800000 */
.L_x_5441:
        /* <DEDUP_REMOVED lines=20> */
.L_x_5439:
        /* <DEDUP_REMOVED lines=18> */
[----:B------:R-:W-:-:S05]  /*23d90*/  IADD3 R9, R13, -0x1, RZ ;  /* 0xffffffff0d097810 */ /* 0x000fca0007ffe0ff */
[----:B------:R2:W3:Y:S02]  /*23da0*/  SHFL.IDX PT, R16, R6, R9, 0x1f ;  /* 0x00001f0906107589 */ /* 0x0004e400000e0000 */
.L_x_5444:
        /* <DEDUP_REMOVED lines=31> */
[-C--:B------:R-:W-:Y:S01]  /*23fa0*/  IABS R8, R13.reuse ;  /* 0x0000000d00087213 */ /* 0x080fe20000000000 */
[----:B------:R-:W-:Y:S01]  /*23fb0*/  IMAD.MOV R18, RZ, RZ, -R13 ;  /* 0x000000ffff127224 */ /* 0x000fe200078e0a0d */
[----:B0-----:R-:W-:Y:S02]  /*23fc0*/  IABS R10, R13 ;  /* 0x0000000d000a7213 */ /* 0x001fe40000000000 */
[----:B------:R-:W0:Y:S08]  /*23fd0*/  I2F.RP R6, R8 ;  /* 0x0000000800067306 */ /* 0x000e300000209400 */
[----:B0-----:R-:W0:Y:S02]  /*23fe0*/  MUFU.RCP R6, R6 ;  /* 0x0000000600067308 */ /* 0x001e240000001000 */
[----:B0-----:R-:W-:-:S06]  /*23ff0*/  VIADD R3, R6, 0xffffffe ;  /* 0x0ffffffe06037836 */ /* 0x001fcc0000000000 */
[----:B------:R-:W0:Y:S02]  /*24000*/  F2I.FTZ.U32.TRUNC.NTZ R3, R3 ;  /* 0x0000000300037305 */ /* 0x000e24000021f000 */
[----:B0-----:R-:W-:-:S04]  /*24010*/  IMAD.MOV R7, RZ, RZ, -R3 ;  /* 0x000000ffff077224 */ /* 0x001fc800078e0a03 */
        /* <DEDUP_REMOVED lines=20> */
.L_x_5440:
[----:B------:R-:W-:Y:S02]  /*24160*/  IMAD.MOV.U32 R17, RZ, RZ, RZ ;  /* 0x000000ffff117224 */ /* 0x000fe400078e00ff */
[----:B------:R-:W-:Y:S02]  /*24170*/  IMAD.U32 R16, RZ, RZ, UR6 ;  /* 0x00000006ff107e24 */ /* 0x000fe4000f8e00ff */
[----:B------:R-:W-:-:S07]  /*24180*/  IMAD.MOV.U32 R18, RZ, RZ, RZ ;  /* 0x000000ffff127224 */ /* 0x000fce00078e00ff */
.L_x_5445:
[----:B------:R-:W-:-:S13]  /*24190*/  ISETP.NE.AND P0, PT, R5, RZ, PT ;  /* 0x000000ff0500720c */ /* 0x000fda0003f05270 */
[----:B------:R-:W0:Y:S01]  /*241a0*/  @!P0 S2R R3, SR_CgaCtaId ;  /* 0x0000000000038919 */ /* 0x000e220000008800 */
[----:B------:R-:W-:-:S04]  /*241b0*/  @!P0 MOV R0, 0x400 ;  /* 0x0000040000008802 */ /* 0x000fc80000000f00 */
[----:B0-----:R-:W-:-:S05]  /*241c0*/  @!P0 LEA R0, R3, R0, 0x18 ;  /* 0x0000000003008211 */ /* 0x001fca00078ec0ff */
[----:B------:R2:W-:Y:S01]  /*241d0*/  @!P0 STS.128 [R0+0x2a8d0], R16 ;  /* 0x02a8d01000008388 */ /* 0x0005e20000000c00 */
[----:B------:R-:W-:Y:S06]  /*241e0*/  BAR.ARV 0x5, 0x180 ;  /* 0x0146000000007b1d */ /* 0x000fec0000002000 */
.L_x_5438:
[----:B------:R3:W-:Y:S01]  /*241f0*/  STL [R1+0x30], RZ ;  /* 0x000030ff01007387 */ /* 0x0007e20000100800 */
[----:B------:R-:W-:Y:S01]  /*24200*/  ULDC UR4, c[0x0][0xc3c] ;  /* 0x00030f0000047ab9 */ /* 0x000fe20000000800 */
[----:B------:R-:W-:Y:S01]  /*24210*/  IMAD.MOV.U32 R28, RZ, RZ, 0x1 ;  /* 0x00000001ff1c7424 */ /* 0x000fe200078e00ff */
[----:B-1----:R-:W-:Y:S01]  /*24220*/  ISETP.GE.AND P0, PT, R19, UR4, PT ;  /* 0x0000000413007c0c */ /* 0x002fe2000bf06270 */
[----:B------:R-:W-:-:S12]  /*24230*/  IMAD.MOV.U32 R24, RZ, RZ, RZ ;  /* 0x000000ffff187224 */ /* 0x000fd800078e00ff */
[----:B---3--:R-:W-:Y:S05]  /*24240*/  @P0 BRA `(.L_x_5446) ;  /* 0x0000007000d00947 */ /* 0x008fea0003800000 */
[----:B------:R-:W1:Y:S01]  /*24250*/  S2R R14, SR_TID.X ;  /* 0x00000000000e7919 */ /* 0x000e620000002100 */
[----:B------:R-:W3:Y:S01]  /*24260*/  S2UR UR4, SR_CgaCtaId ;  /* 0x00000000000479c3 */ /* 0x000ee20000008800 */
[----:B------:R-:W-:Y:S01]  /*24270*/  MOV R23, 0x400 ;  /* 0x0000040000177802 */ /* 0x000fe20000000f00 */
[----:B------:R-:W-:Y:S01]  /*24280*/  BSSY B7, `(.L_x_5446) ;  /* 0x0000730000077945 */ /* 0x000fe20003800000 */
[----:B------:R-:W-:Y:S01]  /*24290*/  IMAD.MOV.U32 R29, RZ, RZ, 0x1 ;  /* 0x00000001ff1d7424 */ /* 0x000fe200078e00ff */
[----:B------:R-:W-:Y:S01]  /*242a0*/  ULDC.64 UR40, c[0x0][0x198] ;  /* 0x0000660000287ab9 */ /* 0x000fe20000000a00 */
[----:B------:R-:W-:Y:S01]  /*242b0*/  IMAD.MOV.U32 R26, RZ, RZ, RZ ;  /* 0x000000ffff1a7224 */ /* 0x000fe200078e00ff */
[----:B------:R-:W-:Y:S01]  /*242c0*/  ULOP3.LUT UR39, UR36, 0x2, URZ, 0xfc, !UPT ;  /* 0x0000000224277892 */ /* 0x000fe2000f8efc3f */
[----:B------:R-:W-:Y:S01]  /*242d0*/  IMAD.MOV.U32 R24, RZ, RZ, RZ ;  /* 0x000000ffff187224 */ /* 0x000fe200078e00ff */
[----:B------:R-:W-:Y:S01]  /*242e0*/  ULOP3.LUT UR37, UR36, 0x1, URZ, 0xfc, !UPT ;  /* 0x0000000124257892 */ /* 0x000fe2000f8efc3f */
[----:B------:R-:W-:Y:S01]  /*242f0*/  IMAD.MOV.U32 R28, RZ, RZ, 0x1 ;  /* 0x00000001ff1c7424 */ /* 0x000fe200078e00ff */
[----:B------:R-:W-:Y:S01]  /*24300*/  ULDC UR38, c[0x0][0xc] ;  /* 0x0000030000267ab9 */ /* 0x000fe20000000800 */
[C---:B-1----:R-:W-:Y:S01]  /*24310*/  IMAD.SHL.U32 R22, R14.reuse, 0x40, RZ ;  /* 0x000000400e167824 */ /* 0x042fe200078e00ff */
[C---:B------:R-:W-:Y:S01]  /*24320*/  LOP3.LUT R13, R14.reuse, 0x7f, RZ, 0xc0, !PT ;  /* 0x0000007f0e0d7812 */ /* 0x040fe200078ec0ff */
[C---:B0-----:R-:W-:Y:S01]  /*24330*/  IMAD.SHL.U32 R2, R14.reuse, 0x80, RZ ;  /* 0x000000800e027824 */ /* 0x041fe200078e00ff */
[----:B--2---:R-:W-:Y:S01]  /*24340*/  SHF.R.U32.HI R0, RZ, 0x1, R14 ;  /* 0x00000001ff007819 */ /* 0x004fe2000001160e */
[----:B------:R-:W-:Y:S01]  /*24350*/  IMAD.SHL.U32 R7, R14, 0x10, RZ ;  /* 0x000000100e077824 */ /* 0x000fe200078e00ff */
[----:B------:R-:W-:Y:S01]  /*24360*/  LOP3.LUT R3, R22, 0x180, RZ, 0xc0, !PT ;  /* 0x0000018016037812 */ /* 0x000fe200078ec0ff */
[----:B------:R-:W-:Y:S01]  /*24370*/  IMAD.SHL.U32 R9, R14, 0x2, RZ ;  /* 0x000000020e097824 */ /* 0x000fe200078e00ff */
[----:B------:R-:W-:-:S02]  /*24380*/  LOP3.LUT R4, R2, 0x380, RZ, 0xc0, !PT ;  /* 0x0000038002047812 */ /* 0x000fc400078ec0ff */
[----:B------:R-:W-:Y:S02]  /*24390*/  SHF.R.U32.HI R5, RZ, 0x5, R13 ;  /* 0x00000005ff057819 */ /* 0x000fe4000001160d */
[----:B------:R-:W-:Y:S02]  /*243a0*/  LOP3.LUT R2, R2, 0x400, RZ, 0xc0, !PT ;  /* 0x0000040002027812 */ /* 0x000fe400078ec0ff */
[C---:B------:R-:W-:Y:S02]  /*243b0*/  LOP3.LUT R8, R7.reuse, 0x40, RZ, 0xc0, !PT ;  /* 0x0000004007087812 */ /* 0x040fe400078ec0ff */
[----:B------:R-:W-:Y:S01]  /*243c0*/  LOP3.LUT R6, R7, 0x1b0, RZ, 0xc0, !PT ;  /* 0x000001b007067812 */ /* 0x000fe200078ec0ff */
[----:B------:R-:W-:Y:S01]  /*243d0*/  IMAD R2, R5, 0x800, R2 ;  /* 0x0000080005027824 */ /* 0x000fe200078e0202 */
[----:B------:R-:W-:Y:S01]  /*243e0*/  LOP3.LUT R0, R3, 0x30, R0, 0xf8, !PT ;  /* 0x0000003003007812 */ /* 0x000fe200078ef800 */
[----:B------:R-:W-:Y:S01]  /*243f0*/  IMAD.SHL.U32 R3, R14, 0x8, RZ ;  /* 0x000000080e037824 */ /* 0x000fe200078e00ff */
[----:B------:R-:W-:-:S02]  /*24400*/  LOP3.LUT R4, R4, 0x10, R14, 0xf8, !PT ;  /* 0x0000001004047812 */ /* 0x000fc400078ef80e */
[----:B------:R-:W-:Y:S02]  /*24410*/  R2P PR, R14, 0x6 ;  /* 0x000000060e007804 */ /* 0x000fe40000000000 */
[----:B------:R-:W-:Y:S02]  /*24420*/  LEA R11, R5, R8, 0x9 ;  /* 0x00000008050b7211 */ /* 0x000fe400078e48ff */
[----:B------:R-:W-:Y:S02]  /*24430*/  LOP3.LUT R6, R6, 0x30, R9, 0x78, !PT ;  /* 0x0000003006067812 */ /* 0x000fe400078e7809 */
[----:B------:R-:W-:Y:S02]  /*24440*/  LOP3.LUT R5, R4, 0x70, R7, 0x78, !PT ;  /* 0x0000007004057812 */ /* 0x000fe400078e7807 */
[----:B------:R-:W-:Y:S01]  /*24450*/  LOP3.LUT R3, R0, 0x30, R3, 0x78, !PT ;  /* 0x0000003000037812 */ /* 0x000fe200078e7803 */
[----:B------:R-:W-:Y:S01]  /*24460*/  IMAD.MOV.U32 R0, RZ, RZ, 0x20 ;  /* 0x00000020ff007424 */ /* 0x000fe200078e00ff */
[----:B------:R-:W-:Y:S01]  /*24470*/  LOP3.LUT R32, R7, 0x30, RZ, 0xc0, !PT ;  /* 0x0000003007207812 */ /* 0x000fe200078ec0ff */
[----:B------:R-:W-:Y:S01]  /*24480*/  IMAD.IADD R10, R6, 0x1, R11 ;  /* 0x00000001060a7824 */ /* 0x000fe200078e020b */
[----:B------:R-:W-:Y:S01]  /*24490*/  LOP3.LUT R22, R3, 0x640, R22, 0xf8, !PT ;  /* 0x0000064003167812 */ /* 0x000fe200078ef816 */
[----:B------:R-:W-:Y:S01]  /*244a0*/  IMAD.IADD R12, R2, 0x1, R5 ;  /* 0x00000001020c7824 */ /* 0x000fe200078e0205 */
[----:B------:R-:W-:Y:S01]  /*244b0*/  SEL R0, R0, 0xffffffe0, !P1 ;  /* 0xffffffe000007807 */ /* 0x000fe20004800000 */
[----:B---3--:R-:W-:Y:S01]  /*244c0*/  IMAD.U32 R5, RZ, RZ, UR4 ;  /* 0x00000004ff057e24 */ /* 0x008fe2000f8e00ff */
[----:B------:R-:W-:Y:S01]  /*244d0*/  STL [R1+0x10], R10 ;  /* 0x0000100a01007387 */ /* 0x000fe20000100800 */
[C---:B------:R-:W-:Y:S01]  /*244e0*/  VIADD R4, R12.reuse, 0x40 ;  /* 0x000000400c047836 */ /* 0x040fe20000000000 */
[----:B------:R-:W-:Y:S01]  /*244f0*/  SHF.R.U32.HI R3, RZ, 0x2, R13 ;  /* 0x00000002ff037819 */ /* 0x000fe2000001160d */
[----:B------:R-:W-:Y:S01]  /*24500*/  @P2 VIADD R4, R12, 0xffffffc0 ;  /* 0xffffffc00c042836 */ /* 0x000fe20000000000 */
[----:B------:R-:W-:Y:S01]  /*24510*/  STL [R1+0xc], R12 ;  /* 0x00000c0c01007387 */ /* 0x000fe20000100800 */
[----:B------:R-:W-:Y:S01]  /*24520*/  IMAD.SHL.U32 R2, R14, 0x20, RZ ;  /* 0x000000200e027824 */ /* 0x000fe200078e00ff */
[----:B------:R-:W-:-:S02]  /*24530*/  LEA R23, R5, R23, 0x18 ;  /* 0x0000001705177211 */ /* 0x000fc400078ec0ff */
[----:B------:R0:W-:Y:S02]  /*24540*/  STL [R1], R5 ;  /* 0x0000000501007387 */ /* 0x0001e40000100800 */
[----:B------:R-:W-:Y:S02]  /*24550*/  LOP3.LUT R2, R2, 0x60, RZ, 0xc0, !PT ;  /* 0x0000006002027812 */ /* 0x000fe400078ec0ff */
[----:B------:R-:W-:Y:S01]  /*24560*/  STL [R1+0x4], R4 ;  /* 0x0000040401007387 */ /* 0x000fe20000100800 */
[C---:B0-----:R-:W-:Y:S02]  /*24570*/  IMAD.IADD R5, R0.reuse, 0x1, R12 ;  /* 0x0000000100057824 */ /* 0x041fe400078e020c */
[----:B------:R-:W-:-:S03]  /*24580*/  IMAD.IADD R0, R0, 0x1, R4 ;  /* 0x0000000100007824 */ /* 0x000fc600078e0204 */
[----:B------:R-:W-:Y:S04]  /*24590*/  STL [R1+0x8], R5 ;  /* 0x0000080501007387 */ /* 0x000fe80000100800 */
[----:B------:R-:W-:Y:S04]  /*245a0*/  STL [R1+0x30], RZ ;  /* 0x000030ff01007387 */ /* 0x000fe80000100800 */
[----:B------:R0:W-:Y:S02]  /*245b0*/  STL [R1+0x14], R0 ;  /* 0x0000140001007387 */ /* 0x0001e40000100800 */
[----:B0-----:R-:W-:Y:S01]  /*245c0*/  LOP3.LUT R0, R3, R2, RZ, 0xfc, !PT ;  /* 0x0000000203007212 */ /* 0x001fe200078efcff */
[----:B------:R-:W-:Y:S01]  /*245d0*/  IMAD.IADD R0, R23, 0x1, R10 ;  /* 0x0000000117007824 */ /* 0x000fe200078e020a */
[----:B------:R-:W-:-:S02]  /*245e0*/  LOP3.LUT R3, R32, 0x40, RZ, 0xfc, !PT ;  /* 0x0000004020037812 */ /* 0x000fc400078efcff */
[----:B------:R-:W-:Y:S02]  /*245f0*/  LOP3.LUT R2, R32, 0x80, RZ, 0xfc, !PT ;  /* 0x0000008020027812 */ /* 0x000fe400078efcff */
[----:B------:R0:W-:Y:S01]  /*24600*/  STL [R1+0x18], R0 ;  /* 0x0000180001007387 */ /* 0x0001e20000100800 */
[C---:B------:R-:W-:Y:S02]  /*24610*/  LOP3.LUT R3, R22.reuse, 0x2800, RZ, 0xfc, !PT ;  /* 0x0000280016037812 */ /* 0x040fe400078efcff */
[C---:B------:R-:W-:Y:S02]  /*24620*/  LOP3.LUT R2, R22.reuse, 0x4800, RZ, 0xfc, !PT ;  /* 0x0000480016027812 */ /* 0x040fe400078efcff */
[C---:B------:R-:W-:Y:S02]  /*24630*/  LOP3.LUT R3, R22.reuse, 0x5000, RZ, 0xfc, !PT ;  /* 0x0000500016037812 */ /* 0x040fe400078efcff */
[C---:B------:R-:W-:Y:S02]  /*24640*/  LOP3.LUT R2, R22.reuse, 0x3800, RZ, 0xfc, !PT ;  /* 0x0000380016027812 */ /* 0x040fe400078efcff */
[----:B0-----:R-:W-:-:S02]  /*24650*/  LOP3.LUT R0, R22, 0x3000, RZ, 0xfc, !PT ;  /* 0x0000300016007812 */ /* 0x001fc400078efcff */
[----:B------:R-:W-:-:S07]  /*24660*/  LOP3.LUT R0, R22, 0x5800, RZ, 0xfc, !PT ;  /* 0x0000580016007812 */ /* 0x000fce00078efcff */
.L_x_5580:
[----:B------:R-:W-:Y:S05]  /*24670*/  YIELD ;  /* 0x0000000000007946 */ /* 0x000fea0003800000 */
[----:B------:R-:W-:Y:S01]  /*24680*/  ULDC.64 UR4, c[0x0][0xa28] ;  /* 0x00028a0000047ab9 */ /* 0x000fe20000000a00 */
[----:B------:R-:W-:Y:S01]  /*24690*/  IMAD.MOV.U32 R34, RZ, RZ, RZ ;  /* 0x000000ffff227224 */ /* 0x000fe200078e00ff */
[----:B------:R-:W-:Y:S01]  /*246a0*/  ISETP.NE.U32.AND P0, PT, RZ, UR4, PT ;  /* 0x00000004ff007c0c */ /* 0x000fe2000bf05070 */
[----:B0-----:R-:W0:Y:S01]  /*246b0*/  LDC.64 R4, c[0x0][0xa00] ;  /* 0x00028000ff047b82 */ /* 0x001e220000000a00 */
[----:B------:R-:W-:Y:S02]  /*246c0*/  ULDC.64 UR6, c[0x0][0xa10] ;  /* 0x0002840000067ab9 */ /* 0x000fe40000000a00 */
[----:B------:R-:W-:Y:S01]  /*246d0*/  ISETP.NE.AND.EX P0, PT, RZ, UR5, PT, P0 ;  /* 0x00000005ff007c0c */ /* 0x000fe2000bf05300 */
[----:B------:R-:W-:-:S12]  /*246e0*/  ULDC.64 UR4, c[0x0][0xa18] ;  /* 0x0002860000047ab9 */ /* 0x000fd80000000a00 */
[----:B-1----:R-:W1:Y:S01]  /*246f0*/  @P0 LDC.64 R2, c[0x0][0xa28] ;  /* 0x00028a00ff020b82 */ /* 0x002e620000000a00 */
[----:B------:R-:W-:Y:S01]  /*24700*/  ISETP.NE.U32.AND P1, PT, RZ, UR6, PT ;  /* 0x00000006ff007c0c */ /* 0x000fe2000bf25070 */
[----:B-1----:R-:W-:-:S05]  /*24710*/  @P0 IMAD.WIDE R2, R19, 0x4, R2 ;  /* 0x0000000413020825 */ /* 0x002fca00078e0202 */
[----:B------:R1:W5:Y:S01]  /*24720*/  @P0 LDG.E R34, desc[UR42][R2.64] ;  /* 0x0000002a02220981 */ /* 0x000362000c1e1900 */
[----:B------:R-:W-:Y:S01]  /*24730*/  ISETP.NE.U32.AND P0, PT, RZ, UR4, PT ;  /* 0x00000004ff007c0c */ /* 0x000fe2000bf05070 */
[----:B------:R-:W-:Y:S01]  /*24740*/  IMAD.MOV.U32 R8, RZ, RZ, RZ ;  /* 0x000000ffff087224 */ /* 0x000fe200078e00ff */
[----:B------:R-:W-:Y:S01]  /*24750*/  ISETP.NE.AND.EX P1, PT, RZ, UR7, PT, P1 ;  /* 0x00000007ff007c0c */ /* 0x000fe2000bf25310 */
[----:B0-----:R-:W-:Y:S01]  /*24760*/  IMAD.WIDE R4, R19, 0x4, R4 ;  /* 0x0000000413047825 */ /* 0x001fe200078e0204 */
[----:B------:R-:W-:Y:S01]  /*24770*/  ISETP.NE.AND.EX P2, PT, RZ, UR5, PT, P0 ;  /* 0x00000005ff007c0c */ /* 0x000fe2000bf45300 */
[----:B------:R-:W-:Y:S02]  /*24780*/  ULDC.64 UR4, c[0x0][0xa00] ;  /* 0x0002800000047ab9 */ /* 0x000fe40000000a00 */
[----:B------:R-:W-:Y:S01]  /*24790*/  ISETP.NE.U32.AND P0, PT, RZ, UR4, PT ;  /* 0x00000004ff007c0c */ /* 0x000fe2000bf05070 */
[----:B--2---:R-:W-:Y:S01]  /*247a0*/  IMAD.MOV.U32 R0, RZ, RZ, RZ ;  /* 0x000000ffff007224 */ /* 0x004fe200078e00ff */
[----:B-1----:R-:W0:Y:S02]  /*247b0*/  LDC.64 R2, c[0x0][0xa10] ;  /* 0x00028400ff027b82 */ /* 0x002e240000000a00 */
[----:B------:R-:W-:-:S06]  /*247c0*/  ISETP.NE.AND.EX P0, PT, RZ, UR5, PT, P0 ;  /* 0x00000005ff007c0c */ /* 0x000fcc000bf05300 */
[----:B------:R-:W1:Y:S07]  /*247d0*/  @P2 LDC.64 R6, c[0x0][0xa18] ;  /* 0x00028600ff062b82 */ /* 0x000e6e0000000a00 */
[----:B------:R-:W2:Y:S01]  /*247e0*/  @P0 LDG.E R8, desc[UR42][R4.64] ;  /* 0x0000002a04080981 */ /* 0x000ea2000c1e1900 */
[----:B0-----:R-:W-:-:S05]  /*247f0*/  IMAD.WIDE R2, R19, 0x4, R2 ;  /* 0x0000000413027825 */ /* 0x001fca00078e0202 */
[----:B------:R-:W5:Y:S01]  /*24800*/  @P1 LDG.E R0, desc[UR42][R2.64] ;  /* 0x0000002a02001981 */ /* 0x000f62000c1e1900 */
[----:B------:R-:W-:Y:S02]  /*24810*/  ULDC UR4, c[0x0][0x288] ;  /* 0x0000a20000047ab9 */ /* 0x000fe40000000800 */
[----:B------:R-:W-:Y:S01]  /*24820*/  IMAD.U32 R35, RZ, RZ, UR4 ;  /* 0x00000004ff237e24 */ /* 0x000fe2000f8e00ff */
[----:B------:R-:W-:Y:S02]  /*24830*/  ULDC.64 UR4, c[0x0][0x418] ;  /* 0x0001060000047ab9 */ /* 0x000fe40000000a00 */
[----:B------:R-:W-:-:S03]  /*24840*/  UISETP.NE.U32.AND UP0, UPT, UR4, URZ, UPT ;  /* 0x0000003f0400728c */ /* 0x000fc6000bf05070 */
[----:B------:R-:W-:Y:S01]  /*24850*/  ULDC UR4, c[0x0][0x424] ;  /* 0x0001090000047ab9 */ /* 0x000fe20000000800 */
[----:B------:R-:W-:Y:S01]  /*24860*/  UISETP.NE.AND.EX UP0, UPT, UR5, URZ, UPT, UP0 ;  /* 0x0000003f0500728c */ /* 0x000fe2000bf05300 */
[----:B-1----:R-:W-:Y:S02]  /*24870*/  @P2 IMAD.WIDE R6, R19, 0x4, R6 ;  /* 0x0000000413062825 */ /* 0x002fe400078e0206 */
[----:B------:R-:W-:Y:S01]  /*24880*/  ULDC UR5, c[0x0][0x2f0] ;  /* 0x0000bc0000057ab9 */ /* 0x000fe20000000800 */
[----:B------:R-:W-:Y:S02]  /*24890*/  USEL UR4, UR4, 0x1, UP0 ;  /* 0x0000000104047887 */ /* 0x000fe40008000000 */
[----:B------:R0:W5:Y:S02]  /*248a0*/  @P2 LDG.E R35, desc[UR42][R6.64] ;  /* 0x0000002a06232981 */ /* 0x000164000c1e1900 */
[----:B------:R-:W-:-:S03]  /*248b0*/  UIMAD UR4, UR4, UR5, URZ ;  /* 0x00000005040472a4 */ /* 0x000fc6000f8e023f */
[----:B------:R-:W-:Y:S02]  /*248c0*/  ULDC UR5, c[0x0][0x348] ;  /* 0x0000d20000057ab9 */ /* 0x000fe40000000800 */
[----:B0-----:R-:W-:Y:S01]  /*248d0*/  IMAD.U32 R6, RZ, RZ, UR5 ;  /* 0x00000005ff067e24 */ /* 0x001fe2000f8e00ff */
[----:B--2---:R0:W-:Y:S02]  /*248e0*/  STL [R1+0x1c], R8 ;  /* 0x00001c0801007387 */ /* 0x0041e40000100800 */
[----:B0-----:R-:W-:Y:S01]  /*248f0*/  IMAD.U32 R8, RZ, RZ, UR4 ;  /* 0x00000004ff087e24 */ /* 0x001fe2000f8e00ff */
[----:B------:R-:W-:Y:S06]  /*24900*/  @P2 BRA `(.L_x_5447) ;  /* 0x0000000000102947 */ /* 0x000fec0003800000 */
[----:B------:R-:W-:Y:S05]  /*24910*/  @!P0 BRA `(.L_x_5447) ;  /* 0x00000000000c8947 */ /* 0x000fea0003800000 */
[----:B-----5:R-:W2:Y:S04]  /*24920*/  LDG.E R35, desc[UR42][R4.64] ;  /* 0x0000002a04237981 */ /* 0x020ea8000c1e1900 */
[----:B------:R-:W2:Y:S02]  /*24930*/  LDG.E R4, desc[UR42][R4.64+0x4] ;  /* 0x0000042a04047981 */ /* 0x000ea4000c1e1900 */
[----:B--2---:R-:W-:-:S07]  /*24940*/  IMAD.IADD R35, R4, 0x1, -R35 ;  /* 0x0000000104237824 */ /* 0x004fce00078e0a23 */
.L_x_5447:
[----:B------:R-:W-:Y:S02]  /*24950*/  ULDC.64 UR4, c[0x0][0xa20] ;  /* 0x0002880000047ab9 */ /* 0x000fe40000000a00 */
[----:B------:R-:W-:-:S04]  /*24960*/  ISETP.NE.U32.AND P0, PT, RZ, UR4, PT ;  /* 0x00000004ff007c0c */ /* 0x000fc8000bf05070 */
[----:B------:R-:W-:-:S13]  /*24970*/  ISETP.NE.AND.EX P0, PT, RZ, UR5, PT, P0 ;  /* 0x00000005ff007c0c */ /* 0x000fda000bf05300 */
[----:B------:R-:W-:Y:S05]  /*24980*/  @!P0 BRA `(.L_x_5448) ;  /* 0x0000000000108947 */ /* 0x000fea0003800000 */
[----:B------:R-:W0:Y:S02]  /*24990*/  LDC.64 R4, c[0x0][0xa20] ;  /* 0x00028800ff047b82 */ /* 0x000e240000000a00 */
[----:B0-----:R-:W-:-:S05]  /*249a0*/  IMAD.WIDE R4, R19, 0x4, R4 ;  /* 0x0000000413047825 */ /* 0x001fca00078e0204 */
[----:B------:R0:W5:Y:S01]  /*249b0*/  LDG.E R8, desc[UR42][R4.64] ;  /* 0x0000002a04087981 */ /* 0x000162000c1e1900 */
[----:B------:R-:W-:Y:S05]  /*249c0*/  BRA `(.L_x_5449) ;  /* 0x0000000000247947 */ /* 0x000fea0003800000 */
.L_x_5448:
[----:B------:R-:W-:Y:S02]  /*249d0*/  ULDC.64 UR4, c[0x0][0xa08] ;  /* 0x0002820000047ab9 */ /* 0x000fe40000000a00 */
[----:B------:R-:W-:-:S04]  /*249e0*/  ISETP.NE.U32.AND P0, PT, RZ, UR4, PT ;  /* 0x00000004ff007c0c */ /* 0x000fc8000bf05070 */
[----:B------:R-:W-:-:S13]  /*249f0*/  ISETP.NE.AND.EX P0, PT, RZ, UR5, PT, P0 ;  /* 0x00000005ff007c0c */ /* 0x000fda000bf05300 */
[----:B------:R-:W-:Y:S05]  /*24a00*/  @!P0 BRA `(.L_x_5449) ;  /* 0x0000000000148947 */ /* 0x000fea0003800000 */
[----:B------:R-:W0:Y:S02]  /*24a10*/  LDC.64 R4, c[0x0][0xa08] ;  /* 0x00028200ff047b82 */ /* 0x000e240000000a00 */
[----:B0-----:R-:W-:-:S05]  /*24a20*/  IMAD.WIDE R4, R19, 0x4, R4 ;  /* 0x0000000413047825 */ /* 0x001fca00078e0204 */
[----:B------:R-:W2:Y:S04]  /*24a30*/  LDG.E R8, desc[UR42][R4.64] ;  /* 0x0000002a04087981 */ /* 0x000ea8000c1e1900 */
[----:B------:R-:W2:Y:S02]  /*24a40*/  LDG.E R4, desc[UR42][R4.64+0x4] ;  /* 0x0000042a04047981 */ /* 0x000ea4000c1e1900 */
[----:B--2---:R-:W-:-:S07]  /*24a50*/  IMAD.IADD R8, R4, 0x1, -R8 ;  /* 0x0000000104087824 */ /* 0x004fce00078e0a08 */
.L_x_5449:
[----:B0-----:R-:W2:Y:S04]  /*24a60*/  @P1 LDG.E R4, desc[UR42][R2.64] ;  /* 0x0000002a02041981 */ /* 0x001ea8000c1e1900 */
[----:B------:R0:W2:Y:S01]  /*24a70*/  @P1 LDG.E R5, desc[UR42][R2.64+0x4] ;  /* 0x0000042a02051981 */ /* 0x0000a2000c1e1900 */
[----:B------:R-:W-:Y:S02]  /*24a80*/  IMAD.SHL.U32 R25, R17, 0x80, RZ ;  /* 0x0000008011197824 */ /* 0x000fe400078e00ff */
[----:B-----5:R-:W-:Y:S02]  /*24a90*/  IMAD.IADD R8, R8, 0x1, -R34 ;  /* 0x0000000108087824 */ /* 0x020fe400078e0a22 */
[----:B------:R-:W-:Y:S01]  /*24aa0*/  VIADD R9, R25, 0x7f ;  /* 0x0000007f19097836 */ /* 0x000fe20000000000 */
[----:B0-----:R-:W0:Y:S02]  /*24ab0*/  LDC R2, c[0x0][0x448] ;  /* 0x00011200ff027b82 */ /* 0x001e240000000800 */
[----:B0-----:R-:W-:-:S13]  /*24ac0*/  ISETP.NE.AND P2, PT, R2, 0x1, PT ;  /* 0x000000010200780c */ /* 0x001fda0003f45270 */
[----:B------:R-:W0:Y:S08]  /*24ad0*/  @P2 LDC R3, c[0x0][0x44c] ;  /* 0x00011300ff032b82 */ /* 0x000e300000000800 */
[----:B------:R-:W1:Y:S01]  /*24ae0*/  @P2 LDC R2, c[0x0][0x450] ;  /* 0x00011400ff022b82 */ /* 0x000e620000000800 */
[----:B0-----:R-:W-:-:S05]  /*24af0*/  @P2 IMAD.HI.U32 R3, R9, R3, RZ ;  /* 0x0000000309032227 */ /* 0x001fca00078e00ff */
[----:B-1----:R-:W-:Y:S01]  /*24b00*/  @P2 SHF.R.U32.HI R9, RZ, R2, R3 ;  /* 0x00000002ff092219 */ /* 0x002fe20000011603 */
[----:B--2---:R-:W-:-:S04]  /*24b10*/  @P1 IMAD.IADD R6, R5, 0x1, -R4 ;  /* 0x0000000105061824 */ /* 0x004fc800078e0a04 */
[----:B------:R-:W-:-:S04]  /*24b20*/  IMAD.IADD R27, R8, 0x1, R6 ;  /* 0x00000001081b7824 */ /* 0x000fc800078e0206 */
[C---:B------:R-:W-:Y:S01]  /*24b30*/  VIADD R10, R27.reuse, 0x7f ;  /* 0x0000007f1b0a7836 */ /* 0x040fe20000000000 */
[----:B------:R-:W-:-:S04]  /*24b40*/  IADD3 R7, R27, 0x1, -R35 ;  /* 0x000000011b077810 */ /* 0x000fc80007ffe823 */
[----:B------:R-:W-:Y:S01]  /*24b50*/  SHF.R.S32.HI R2, RZ, 0x1f, R10 ;  /* 0x0000001fff027819 */ /* 0x000fe2000001140a */
[----:B------:R-:W-:-:S03]  /*24b60*/  IMAD.IADD R9, R7, 0x1, R9 ;  /* 0x0000000107097824 */ /* 0x000fc600078e0209 */
[----:B------:R-:W-:Y:S02]  /*24b70*/  LEA.HI R10, R2, R10, RZ, 0x7 ;  /* 0x0000000a020a7211 */ /* 0x000fe400078f38ff */
[----:B------:R-:W0:Y:S02]  /*24b80*/  LDC.64 R2, c[0x0][0x9e0] ;  /* 0x00027800ff027b82 */ /* 0x000e240000000a00 */
[----:B------:R-:W-:Y:S02]  /*24b90*/  SHF.R.S32.HI R10, RZ, 0x7, R10 ;  /* 0x00000007ff0a7819 */ /* 0x000fe4000001140a */
        /* <DEDUP_REMOVED lines=14> */
.L_x_5452:
[----:B------:R-:W-:-:S13]  /*24c80*/  ISETP.NE.AND P0, PT, R3, 0x1, PT ;  /* 0x000000010300780c */ /* 0x000fda0003f05270 */
[----:B------:R-:W0:Y:S02]  /*24c90*/  @P0 LDC.64 R4, c[0x0][0x9e8] ;  /* 0x00027a00ff040b82 */ /* 0x000e240000000a00 */
[----:B0-----:R-:W-:-:S05]  /*24ca0*/  @P0 IMAD.HI.U32 R4, R11, R4, RZ ;  /* 0x000000040b040227 */ /* 0x001fca00078e00ff */
[----:B------:R-:W-:-:S07]  /*24cb0*/  @P0 SHF.R.U32.HI R11, RZ, R5, R4 ;  /* 0x00000005ff0b0219 */ /* 0x000fce0000011604 */
.L_x_5453:
[----:B------:R-:W-:Y:S05]  /*24cc0*/  BSYNC B0 ;  /* 0x0000000000007941 */ /* 0x000fea0003800000 */
.L_x_5451:
[----:B------:R-:W-:-:S05]  /*24cd0*/  IMAD R11, R11, R3, R3 ;  /* 0x000000030b0b7224 */ /* 0x000fca00078e0203 */
[----:B------:R-:W-:-:S07]  /*24ce0*/  VIMNMX R2, R2, R11, PT ;  /* 0x0000000b02027248 */ /* 0x000fce0003fe0100 */
.L_x_5450:
[----:B------:R-:W0:Y:S01]  /*24cf0*/  @P2 LDC R9, c[0x0][0x44c] ;  /* 0x00011300ff092b82 */ /* 0x000e220000000800 */
[----:B------:R-:W-:Y:S01]  /*24d00*/  MOV R4, R25 ;  /* 0x0000001900047202 */ /* 0x000fe20000000f00 */
[----:B------:R-:W-:-:S06]  /*24d10*/  ULDC UR4, c[0x0][0x9dc] ;  /* 0x0002770000047ab9 */ /* 0x000fcc0000000800 */
[----:B------:R-:W1:Y:S01]  /*24d20*/  @P2 LDC R5, c[0x0][0x450] ;  /* 0x00011400ff052b82 */ /* 0x000e620000000800 */
[----:B0-----:R-:W-:-:S05]  /*24d30*/  @P2 IMAD.HI.U32 R9, R25, R9, RZ ;  /* 0x0000000919092227 */ /* 0x001fca00078e00ff */
[----:B-1----:R-:W-:Y:S01]  /*24d40*/  @P2 SHF.R.U32.HI R4, RZ, R5, R9 ;  /* 0x00000005ff042219 */ /* 0x002fe20000011609 */
[----:B------:R-:W-:-:S04]  /*24d50*/  IMAD.IADD R9, R27, 0x1, -R35 ;  /* 0x000000011b097824 */ /* 0x000fc800078e0a23 */
        /* <DEDUP_REMOVED lines=13> */
.L_x_5456:
[----:B------:R-:W-:-:S13]  /*24e30*/  ISETP.NE.AND P0, PT, R3, 0x1, PT ;  /* 0x000000010300780c */ /* 0x000fda0003f05270 */
[----:B------:R-:W0:Y:S02]  /*24e40*/  @P0 LDC.64 R4, c[0x0][0x9e8] ;  /* 0x00027a00ff040b82 */ /* 0x000e240000000a00 */
[----:B0-----:R-:W-:-:S05]  /*24e50*/  @P0 IMAD.HI.U32 R4, R12, R4, RZ ;  /* 0x000000040c040227 */ /* 0x001fca00078e00ff */
[----:B------:R-:W-:-:S07]  /*24e60*/  @P0 SHF.R.U32.HI R12, RZ, R5, R4 ;  /* 0x00000005ff0c0219 */ /* 0x000fce0000011604 */
.L_x_5457:
[----:B------:R-:W-:Y:S05]  /*24e70*/  BSYNC B0 ;  /* 0x0000000000007941 */ /* 0x000fea0003800000 */
.L_x_5455:
[----:B------:R-:W-:-:S05]  /*24e80*/  IMAD R3, R12, R3, RZ ;  /* 0x000000030c037224 */ /* 0x000fca00078e02ff */
[----:B------:R-:W-:-:S07]  /*24e90*/  VIMNMX R11, R11, R3, !PT ;  /* 0x000000030b0b7248 */ /* 0x000fce0007fe0100 */
.L_x_5454:
[----:B------:R-:W-:Y:S01]  /*24ea0*/  VIADD R2, R2, 0x7f ;  /* 0x0000007f02027836 */ /* 0x000fe20000000000 */
[----:B------:R-:W-:Y:S04]  /*24eb0*/  BSSY B0, `(.L_x_5458) ;  /* 0x0000157000007945 */ /* 0x000fe80003800000 */
        /* <DEDUP_REMOVED lines=29> */
.L_x_5695:
[----:B-1----:R-:W-:Y:S02]  /*25090*/  ISETP.NE.AND P0, PT, R14, RZ, PT ;  /* 0x000000ff0e00720c */ /* 0x002fe40003f05270 */
[----:B------:R-:W-:-:S11]  /*250a0*/  PLOP3.LUT P6, PT, PT, PT, PT, 0x8, 0x0 ;  /* 0x000000000000781c */ /* 0x000fd60003fce170 */
[----:B------:R-:W-:Y:S05]  /*250b0*/  @P0 BRA `(.L_x_5461) ;  /* 0x00000000000c0947 */ /* 0x000fea0003800000 */
[----:B------:R-:W-:-:S03]  /*250c0*/  UMOV UR4, 0xffffffff ;  /* 0xffffffff00047882 */ /* 0x000fc60000000000 */
[----:B------:R-:W-:Y:S05]  /*250d0*/  BRA.DIV UR4, `(.L_x_5462) ;  /* 0x00000092047c7947 */ /* 0x000fea000b800000 */
[----:B------:R-:W-:-:S13]  /*250e0*/  ELECT P6, URZ, PT ;  /* 0x00000000003f782f */ /* 0x000fda00038c0000 */
.L_x_5461:
        /* <DEDUP_REMOVED lines=9> */
.L_x_5698:
[----:B------:R-:W-:Y:S05]  /*25180*/  BSYNC B1 ;  /* 0x0000000000017941 */ /* 0x000fea0003800000 */
.L_x_5463:
        /* <DEDUP_REMOVED lines=10> */
.L_x_5699:
[----:B------:R-:W-:Y:S05]  /*25230*/  BSYNC B2 ;  /* 0x0000000000027941 */ /* 0x000fea0003800000 */
.L_x_5467:
        /* <DEDUP_REMOVED lines=9> */
.L_x_5470:
[----:B------:R-:W-:Y:S05]  /*252d0*/  BSYNC B2 ;  /* 0x0000000000027941 */ /* 0x000fea0003800000 */
.L_x_5469:
        /* <DEDUP_REMOVED lines=8> */
[----:B0-----:R-:W-:Y:S01]  /*25360*/  VIADD R3, R12, 0x2a890 ;  /* 0x0002a8900c037836 */ /* 0x001fe20000000000 */
[----:B------:R-:W-:Y:S01]  /*25370*/  UMOV UR6, 0x0 ;  /* 0x0000000000067882 */ /* 0x000fe20000000000 */
[----:B------:R-:W-:Y:S01]  /*25380*/  VIADD R13, R8, 0x1e400 ;  /* 0x0001e400080d7836 */ /* 0x000fe20000000000 */
[----:B------:R-:W-:-:S09]  /*25390*/  UMOV UR7, 0x12f00000 ;  /* 0x12f0000000077882 */ /* 0x000fd20000000000 */
.L_x_5471:
        /* <DEDUP_REMOVED lines=16> */
.L_x_5472:
        /* <DEDUP_REMOVED lines=16> */
.L_x_5473:
        /* <DEDUP_REMOVED lines=13> */
.L_x_5700:
[----:B------:R-:W-:Y:S05]  /*25670*/  BSYNC B2 ;  /* 0x0000000000027941 */ /* 0x000fea0003800000 */
.L_x_5474:
        /* <DEDUP_REMOVED lines=11> */
.L_x_5477:
[----:B------:R-:W-:Y:S05]  /*25730*/  BSYNC B2 ;  /* 0x0000000000027941 */ /* 0x000fea0003800000 */
.L_x_5476:
        /* <DEDUP_REMOVED lines=8> */
.L_x_5478:
        /* <DEDUP_REMOVED lines=15> */
.L_x_5479:
        /* <DEDUP_REMOVED lines=15> */
.L_x_5480:
        /* <DEDUP_REMOVED lines=10> */
.L_x_5466:
[----:B------:R-:W-:Y:S05]  /*25a40*/  BSYNC B1 ;  /* 0x0000000000017941 */ /* 0x000fea0003800000 */
.L_x_5465:
        /* <DEDUP_REMOVED lines=9> */
.L_x_5497:
[----:B------:R-:W-:Y:S05]  /*25ae0*/  YIELD ;  /* 0x0000000000007946 */ /* 0x000fea0003800000 */
[----:B------:R-:W-:Y:S04]  /*25af0*/  BSSY B1, `(.L_x_5481) ;  /* 0x000008a000017945 */ /* 0x000fe80003800000 */
[----:B------:R-:W-:Y:S05]  /*25b00*/  @!P6 BRA `(.L_x_5482) ;  /* 0x000000080020e947 */ /* 0x000fea0003800000 */
[----:B------:R-:W-:Y:S01]  /*25b10*/  IMAD R6, R26, 0x8, R23 ;  /* 0x000000081a067824 */ /* 0x000fe200078e0217 */
[----:B0-----:R-:W-:Y:S01]  /*25b20*/  SHF.L.U32 R3, R29, 0x1f, RZ ;  /* 0x0000001f1d037819 */ /* 0x001fe200000006ff */
[----:B------:R-:W0:Y:S01]  /*25b30*/  S2R R2, SR_TID.X ;  /* 0x0000000000027919 */ /* 0x000e220000002100 */
[----:B------:R-:W-:Y:S02]  /*25b40*/  BSSY B2, `(.L_x_5483) ;  /* 0x0000005000027945 */ /* 0x000fe40003800000 */
[----:B------:R-:W1:Y:S01]  /*25b50*/  SYNCS.PHASECHK.TRANS64.TRYWAIT P1, [R6+URZ+0x2a8a0], R3 ;  /* 0x02a8a003060075a7 */ /* 0x000e62000802017f */
[----:B0-----:R-:W-:-:S04]  /*25b60*/  LOP3.LUT R2, R2, 0x7f, RZ, 0xc0, !PT ;  /* 0x0000007f02027812 */ /* 0x001fc800078ec0ff */
[----:B------:R-:W-:Y:S01]  /*25b70*/  ISETP.NE.AND P2, PT, R2, RZ, PT ;  /* 0x000000ff0200720c */ /* 0x000fe20003f45270 */
[----:B-1----:R-:W-:-:S12]  /*25b80*/  @!P1 BRA `(.L_x_5484) ;  /* 0x00000088002c9947 */ /* 0x002fd80003800000 */
.L_x_5701:
[----:B------:R-:W-:Y:S05]  /*25b90*/  BSYNC B2 ;  /* 0x0000000000027941 */ /* 0x000fea0003800000 */
.L_x_5483:
[----:B------:R-:W-:Y:S04]  /*25ba0*/  BSSY B2, `(.L_x_5485) ;  /* 0x0000009000027945 */ /* 0x000fe80003800000 */
[----:B------:R-:W-:Y:S05]  /*25bb0*/  @P2 BRA `(.L_x_5486) ;  /* 0x00000000001c2947 */ /* 0x000fea0003800000 */
[----:B------:R-:W1:Y:S02]  /*25bc0*/  S2R R2, SR_TID.X ;  /* 0x0000000000027919 */ /* 0x000e640000002100 */
[----:B-1----:R-:W-:Y:S01]  /*25bd0*/  LOP3.LUT R11, R2, 0x1f, RZ, 0xc0, !PT ;  /* 0x0000001f020b7812 */ /* 0x002fe200078ec0ff */
[----:B------:R-:W-:-:S03]  /*25be0*/  IMAD.MOV.U32 R2, RZ, RZ, 0x6000 ;  /* 0x00006000ff027424 */ /* 0x000fc600078e00ff */
[----:B------:R-:W-:Y:S01]  /*25bf0*/  ISETP.NE.AND P1, PT, R11, RZ, PT ;  /* 0x000000ff0b00720c */ /* 0x000fe20003f25270 */
[----:B------:R1:W-:-:S12]  /*25c00*/  SYNCS.ARRIVE.TRANS64 RZ, [R6+URZ+0x2a890], R2 ;  /* 0x02a8900206ff79a7 */ /* 0x0003d8000800003f */
[----:B-1----:R-:W-:Y:S05]  /*25c10*/  @!P1 BRA `(.L_x_5486) ;  /* 0x0000000000049947 */ /* 0x002fea0003800000 */
[----:B------:R-:W-:Y:S01]  /*25c20*/  BPT.TRAP 0x1 ;  /* 0x000000040000795c */ /* 0x000fe20000300000 */
.L_x_5486:
[----:B------:R-:W-:Y:S05]  /*25c30*/  BSYNC B2 ;  /* 0x0000000000027941 */ /* 0x000fea0003800000 */
.L_x_5485:
[----:B------:R-:W-:Y:S01]  /*25c40*/  MOV R14, RZ ;  /* 0x000000ff000e7202 */ /* 0x000fe20000000f00 */
[----:B------:R-:W-:Y:S01]  /*25c50*/  IMAD R11, R26, 0x6000, R23 ;  /* 0x000060001a0b7824 */ /* 0x000fe200078e0217 */
        /* <DEDUP_REMOVED lines=9> */
.L_x_5487:
        /* <DEDUP_REMOVED lines=16> */
.L_x_5488:
        /* <DEDUP_REMOVED lines=16> */
.L_x_5489:
        /* <DEDUP_REMOVED lines=13> */
.L_x_5702:
[----:B------:R-:W-:Y:S05]  /*25fc0*/  BSYNC B2 ;  /* 0x0000000000027941 */ /* 0x000fea0003800000 */
.L_x_5490:
        /* <DEDUP_REMOVED lines=11> */
.L_x_5493:
[----:B------:R-:W-:Y:S05]  /*26080*/  BSYNC B2 ;  /* 0x0000000000027941 */ /* 0x000fea0003800000 */
.L_x_5492:
        /* <DEDUP_REMOVED lines=8> */
.L_x_5494:
        /* <DEDUP_REMOVED lines=15> */
.L_x_5495:
        /* <DEDUP_REMOVED lines=15> */
.L_x_5496:
        /* <DEDUP_REMOVED lines=10> */
.L_x_5482:
[----:B------:R-:W-:Y:S05]  /*26390*/  BSYNC B1 ;  /* 0x0000000000017941 */ /* 0x000fea0003800000 */
.L_x_5481:
        /* <DEDUP_REMOVED lines=8> */
.L_x_5459:
[----:B------:R-:W-:Y:S05]  /*26420*/  BSYNC B0 ;  /* 0x0000000000007941 */ /* 0x000fea0003800000 */
.L_x_5458:
[----:B------:R-:W1:Y:S01]  /*26430*/  LDC R0, c[0x0][0x448] ;  /* 0x00011200ff007b82 */ /* 0x000e620000000800 */
[----:B------:R-:W-:Y:S01]  /*26440*/  VIADD R2, R25, 0x7f ;  /* 0x0000007f19027836 */ /* 0x000fe20000000000 */
        /* <DEDUP_REMOVED lines=23> */
.L_x_5500:
[----:B------:R-:W-:-:S13]  /*265c0*/  ISETP.NE.AND P0, PT, R3, 0x1, PT ;  /* 0x000000010300780c */ /* 0x000fda0003f05270 */
[----:B------:R-:W0:Y:S02]  /*265d0*/  @P0 LDC.64 R4, c[0x0][0x9e8] ;  /* 0x00027a00ff040b82 */ /* 0x000e240000000a00 */
[----:B0-----:R-:W-:-:S05]  /*265e0*/  @P0 IMAD.HI.U32 R4, R0, R4, RZ ;  /* 0x0000000400040227 */ /* 0x001fca00078e00ff */
[----:B------:R-:W-:-:S07]  /*265f0*/  @P0 SHF.R.U32.HI R0, RZ, R5, R4 ;  /* 0x00000005ff000219 */ /* 0x000fce0000011604 */
.L_x_5501:
[----:B------:R-:W-:Y:S05]  /*26600*/  BSYNC B0 ;  /* 0x0000000000007941 */ /* 0x000fea0003800000 */
.L_x_5499:
[----:B------:R-:W-:-:S05]  /*26610*/  IMAD R0, R0, R3, R3 ;  /* 0x0000000300007224 */ /* 0x000fca00078e0203 */
[----:B------:R-:W-:-:S07]  /*26620*/  VIMNMX R2, R2, R0, PT ;  /* 0x0000000002027248 */ /* 0x000fce0003fe0100 */
.L_x_5498:
[----:B------:R-:W-:Y:S01]  /*26630*/  VIADD R2, R2, 0x7f ;  /* 0x0000007f02027836 */ /* 0x000fe20000000000 */
[----:B------:R-:W-:Y:S01]  /*26640*/  ULDC UR4, c[0x0][0x9dc] ;  /* 0x0002770000047ab9 */ /* 0x000fe20000000800 */
[----:B------:R-:W-:-:S03]  /*26650*/  IMAD.MOV.U32 R4, RZ, RZ, R25 ;  /* 0x000000ffff047224 */ /* 0x000fc600078e0019 */
[----:B------:R-:W-:-:S04]  /*26660*/  SHF.R.S32.HI R0, RZ, 0x1f, R2 ;  /* 0x0000001fff007819 */ /* 0x000fc80000011402 */
[----:B------:R-:W-:Y:S02]  /*26670*/  LEA.HI R0, R0, R2, RZ, 0x7 ;  /* 0x0000000200007211 */ /* 0x000fe400078f38ff */
[----:B------:R-:W0:Y:S02]  /*26680*/  @P1 LDC R2, c[0x0][0x44c] ;  /* 0x00011300ff021b82 */ /* 0x000e240000000800 */
[----:B------:R-:W-:-:S04]  /*26690*/  SHF.R.S32.HI R0, RZ, 0x7, R0 ;  /* 0x00000007ff007819 */ /* 0x000fc80000011400 */
[----:B------:R-:W-:Y:S02]  /*266a0*/  VIMNMX R31, R10, R0, PT ;  /* 0x000000000a1f7248 */ /* 0x000fe40003fe0100 */
[----:B------:R-:W1:Y:S03]  /*266b0*/  @P1 LDC R0, c[0x0][0x450] ;  /* 0x00011400ff001b82 */ /* 0x000e660000000800 */
[----:B------:R2:W-:Y:S01]  /*266c0*/  STL [R1+0x28], R31 ;  /* 0x0000281f01007387 */ /* 0x0005e20000100800 */
[----:B0-----:R-:W-:-:S05]  /*266d0*/  @P1 IMAD.HI.U32 R2, R25, R2, RZ ;  /* 0x0000000219021227 */ /* 0x001fca00078e00ff */
[----:B-1----:R-:W-:-:S05]  /*266e0*/  @P1 SHF.R.U32.HI R4, RZ, R0, R2 ;  /* 0x00000000ff041219 */ /* 0x002fca0000011602 */
[----:B------:R-:W-:-:S04]  /*266f0*/  IMAD.IADD R2, R9, 0x1, R4 ;  /* 0x0000000109027824 */ /* 0x000fc800078e0204 */
        /* <DEDUP_REMOVED lines=12> */
.L_x_5504:
[----:B------:R-:W-:-:S13]  /*267c0*/  ISETP.NE.AND P0, PT, R3, 0x1, PT ;  /* 0x000000010300780c */ /* 0x000fda0003f05270 */
[----:B------:R-:W0:Y:S02]  /*267d0*/  @P0 LDC.64 R4, c[0x0][0x9e8] ;  /* 0x00027a00ff040b82 */ /* 0x000e240000000a00 */
[----:B0-----:R-:W-:-:S05]  /*267e0*/  @P0 IMAD.HI.U32 R4, R2, R4, RZ ;  /* 0x0000000402040227 */ /* 0x001fca00078e00ff */
[----:B------:R-:W-:-:S07]  /*267f0*/  @P0 SHF.R.U32.HI R2, RZ, R5, R4 ;  /* 0x00000005ff020219 */ /* 0x000fce0000011604 */
.L_x_5505:
[----:B------:R-:W-:Y:S05]  /*26800*/  BSYNC B0 ;  /* 0x0000000000007941 */ /* 0x000fea0003800000 */
.L_x_5503:
[----:B------:R-:W-:-:S05]  /*26810*/  IMAD R2, R2, R3, RZ ;  /* 0x0000000302027224 */ /* 0x000fca00078e02ff */
[----:B------:R-:W-:-:S07]  /*26820*/  VIMNMX R0, R0, R2, !PT ;  /* 0x0000000200007248 */ /* 0x000fce0007fe0100 */
.L_x_5502:
        /* <DEDUP_REMOVED lines=23> */
.L_x_5506:
        /* <DEDUP_REMOVED lines=9> */
[----:B------:R-:W-:Y:S01]  /*26a30*/  MOV R8, 0x70 ;  /* 0x0000007000087802 */ /* 0x000fe20000000f00 */
[----:B------:R-:W0:Y:S01]  /*26a40*/  LDC.64 R2, c[0x4][R2] ;  /* 0x0100000002027b82 */ /* 0x000e220000000a00 */
[----:B------:R-:W-:Y:S02]  /*26a50*/  IMAD.U32 R5, RZ, RZ, UR7 ;  /* 0x00000007ff057e24 */ /* 0x000fe4000f8e00ff */
[----:B------:R-:W-:Y:S02]  /*26a60*/  IMAD.U32 R6, RZ, RZ, UR8 ;  /* 0x00000008ff067e24 */ /* 0x000fe4000f8e00ff */
[----:B------:R-:W-:-:S02]  /*26a70*/  IMAD.U32 R7, RZ, RZ, UR9 ;  /* 0x00000009ff077e24 */ /* 0x000fc4000f8e00ff */
[----:B------:R-:W-:Y:S02]  /*26a80*/  IMAD.U32 R10, RZ, RZ, UR4 ;  /* 0x00000004ff0a7e24 */ /* 0x000fe4000f8e00ff */
[----:B------:R-:W-:Y:S02]  /*26a90*/  IMAD.U32 R11, RZ, RZ, UR5 ;  /* 0x00000005ff0b7e24 */ /* 0x000fe4000f8e00ff */
[----:B------:R-:W-:Y:S02]  /*26aa0*/  IMAD.MOV.U32 R12, RZ, RZ, 0x1 ;  /* 0x00000001ff0c7424 */ /* 0x000fe400078e00ff */
[----:B------:R-:W-:-:S07]  /*26ab0*/  IMAD.MOV.U32 R13, RZ, RZ, RZ ;  /* 0x000000ffff0d7224 */ /* 0x000fce00078e00ff */
[----:B------:R-:W-:-:S07]  /*26ac0*/  LEPC R20, `(.L_x_5509) ;  /* 0x000000001014794e */ /* 0x000fce0000000000 */
[----:B0-----:R-:W-:Y:S05]  /*26ad0*/  CALL.ABS.NOINC R2 ;  /* 0x0000000002007343 */ /* 0x001fea0003c00000 */
.L_x_5509:
[----:B------:R-:W-:Y:S05]  /*26ae0*/  BSYNC B6 ;  /* 0x0000000000067941 */ /* 0x000fea0003800000 */
.L_x_5508:
        /* <DEDUP_REMOVED lines=22> */
.L_x_5511:
[----:B------:R-:W-:Y:S05]  /*26c50*/  BSYNC B6 ;  /* 0x0000000000067941 */ /* 0x000fea0003800000 */
.L_x_5510:
        /* <DEDUP_REMOVED lines=20> */
.L_x_5513:
[----:B------:R-:W-:Y:S05]  /*26da0*/  BSYNC B6 ;  /* 0x0000000000067941 */ /* 0x000fea0003800000 */
.L_x_5512:
        /* <DEDUP_REMOVED lines=19> */
.L_x_5515:
[----:B------:R-:W-:Y:S05]  /*26ee0*/  BSYNC B6 ;  /* 0x0000000000067941 */ /* 0x000fea0003800000 */
.L_x_5514:
        /* <DEDUP_REMOVED lines=9> */
[----:B------:R-:W4:Y:S02]  /*26f80*/  @P0 LDC.64 R2, c[0x0][0x9f8] ;  /* 0x00027e00ff020b82 */ /* 0x000f240000000a00 */
[----:B----4-:R-:W-:-:S05]  /*26f90*/  @P0 IMAD.WIDE R2, R19, 0x4, R2 ;  /* 0x0000000413020825 */ /* 0x010fca00078e0202 */
[----:B------:R4:W3:Y:S01]  /*26fa0*/  @P0 LDG.E R30, desc[UR42][R2.64] ;  /* 0x0000002a021e0981 */ /* 0x0008e2000c1e1900 */
[----:B0-----:R-:W-:Y:S02]  /*26fb0*/  ISETP.NE.AND P1, PT, R6, 0x1, PT ;  /* 0x000000010600780c */ /* 0x001fe40003f25270 */
[----:B-1----:R-:W-:Y:S02]  /*26fc0*/  LOP3.LUT R20, R20, 0x7f, RZ, 0xc0, !PT ;  /* 0x0000007f14147812 */ /* 0x002fe400078ec0ff */
[----:B--2---:R-:W-:Y:S02]  /*26fd0*/  SHF.L.U32 R21, R21, 0x5, RZ ;  /* 0x0000000515157819 */ /* 0x004fe400000006ff */
[----:B------:R-:W-:Y:S02]  /*26fe0*/  SHF.R.U32.HI R20, RZ, 0x2, R20 ;  /* 0x00000002ff147819 */ /* 0x000fe40000011614 */
[----:B------:R-:W-:-:S04]  /*26ff0*/  LOP3.LUT R21, R21, 0x60, RZ, 0xc0, !PT ;  /* 0x0000006015157812 */ /* 0x000fc800078ec0ff */
[----:B------:R-:W-:Y:S01]  /*27000*/  LOP3.LUT R5, R0, R20, R21, 0xfe, !PT ;  /* 0x0000001400057212 */ /* 0x000fe200078efe15 */
[----:B------:R-:W0:Y:S03]  /*27010*/  @P1 LDC R4, c[0x0][0x434] ;  /* 0x00010d00ff041b82 */ /* 0x000e260000000800 */
[C---:B------:R-:W-:Y:S01]  /*27020*/  ISETP.GE.AND P0, PT, R5.reuse, R27, PT ;  /* 0x0000001b0500720c */ /* 0x040fe20003f06270 */
[----:B----4-:R-:W-:-:S04]  /*27030*/  IMAD.IADD R3, R5, 0x1, R34 ;  /* 0x0000000105037824 */ /* 0x010fc800078e0222 */
        /* <DEDUP_REMOVED lines=9> */
[C---:B---3--:R-:W-:Y:S02]  /*270d0*/  ISETP.GE.AND P3, PT, R32.reuse, R10, PT ;  /* 0x0000000a2000720c */ /* 0x048fe40003f66270 */
[C---:B------:R-:W-:Y:S02]  /*270e0*/  LOP3.LUT R31, R32.reuse, 0x40, RZ, 0xfc, !PT ;  /* 0x00000040201f7812 */ /* 0x040fe400078efcff */
[----:B------:R-:W-:Y:S01]  /*270f0*/  LOP3.LUT R33, R33, 0xfffffffb, RZ, 0xc0, !PT ;  /* 0xfffffffb21217812 */ /* 0x000fe200078ec0ff */
[----:B------:R-:W-:Y:S01]  /*27100*/  IMAD.U32 R11, RZ, RZ, UR39 ;  /* 0x00000027ff0b7e24 */ /* 0x000fe2000f8e00ff */
[----:B------:R-:W-:-:S04]  /*27110*/  LOP3.LUT R21, R32, 0x80, RZ, 0xfc, !PT ;  /* 0x0000008020157812 */ /* 0x000fc800078efcff */
[----:B------:R-:W-:-:S03]  /*27120*/  ISETP.NE.AND P2, PT, R11, 0x3, PT ;  /* 0x000000030b00780c */ /* 0x000fc60003f45270 */
[----:B------:R-:W-:-:S04]  /*27130*/  @P3 LOP3.LUT R33, R33, 0x4, RZ, 0xfc, !PT ;  /* 0x0000000421213812 */ /* 0x000fc800078efcff */
[----:B------:R-:W-:-:S04]  /*27140*/  LOP3.LUT R33, R33, 0xfffffff7, RZ, 0xc0, !PT ;  /* 0xfffffff721217812 */ /* 0x000fc800078ec0ff */
[----:B------:R-:W-:Y:S01]  /*27150*/  LOP3.LUT R33, R33, 0xfffffffd, RZ, 0xc0, !PT ;  /* 0xfffffffd21217812 */ /* 0x000fe200078ec0ff */
[----:B------:R-:W-:Y:S01]  /*27160*/  UMOV UR4, 0xffffffff ;  /* 0xffffffff00047882 */ /* 0x000fe20000000000 */
[----:B------:R-:W-:Y:S01]  /*27170*/  SHF.R.S32.HI R36, RZ, 0x1f, R30 ;  /* 0x0000001fff247819 */ /* 0x000fe2000001141e */
[----:B-1----:R-:W-:-:S04]  /*27180*/  @!P0 IMAD.WIDE.U32 R8, R30, R2, R8 ;  /* 0x000000021e088225 */ /* 0x002fc800078e0008 */
[----:B------:R-:W-:-:S04]  /*27190*/  @!P0 IMAD R2, R36, R2, RZ ;  /* 0x0000000224028224 */ /* 0x000fc800078e02ff */
[----:B------:R-:W-:Y:S01]  /*271a0*/  @!P0 IMAD R3, R30, R3, R2 ;  /* 0x000000031e038224 */ /* 0x000fe200078e0202 */
[----:B0-----:R-:W-:Y:S01]  /*271b0*/  @!P0 LEA R2, P1, R8, R4, 0x2 ;  /* 0x0000000408028211 */ /* 0x001fe200078210ff */
[----:B------:R-:W-:Y:S02]  /*271c0*/  IMAD.MOV.U32 R4, RZ, RZ, RZ ;  /* 0x000000ffff047224 */ /* 0x000fe400078e00ff */
[----:B------:R-:W-:-:S05]  /*271d0*/  @!P0 IMAD.IADD R3, R9, 0x1, R3 ;  /* 0x0000000109038824 */ /* 0x000fca00078e0203 */
[----:B------:R-:W-:Y:S02]  /*271e0*/  @!P0 LEA.HI.X R3, R8, R5, R3, 0x2, P1 ;  /* 0x0000000508038211 */ /* 0x000fe400008f1403 */
[----:B------:R-:W-:-:S03]  /*271f0*/  ISETP.GE.AND P1, PT, R31, R10, PT ;  /* 0x0000000a1f00720c */ /* 0x000fc60003f26270 */
[----:B------:R0:W5:Y:S01]  /*27200*/  @!P0 LDG.E R4, desc[UR42][R2.64] ;  /* 0x0000002a02048981 */ /* 0x000162000c1e1900 */
[----:B------:R-:W-:-:S09]  /*27210*/  ISETP.GE.AND P0, PT, R21, R10, PT ;  /* 0x0000000a1500720c */ /* 0x000fd20003f06270 */
[----:B------:R-:W-:-:S04]  /*27220*/  @P1 LOP3.LUT R33, R33, 0x2, RZ, 0xfc, !PT ;  /* 0x0000000221211812 */ /* 0x000fc800078efcff */
[----:B------:R-:W-:-:S04]  /*27230*/  @P2 LOP3.LUT R33, R33, 0x8, RZ, 0xfc, !PT ;  /* 0x0000000821212812 */ /* 0x000fc800078efcff */
[----:B------:R-:W-:-:S04]  /*27240*/  LOP3.LUT R33, R33, 0xfffffffe, RZ, 0xc0, !PT ;  /* 0xfffffffe21217812 */ /* 0x000fc800078ec0ff */
[----:B------:R-:W-:Y:S01]  /*27250*/  @P0 LOP3.LUT R33, R33, 0x1, RZ, 0xfc, !PT ;  /* 0x0000000121210812 */ /* 0x000fe200078efcff */
[----:B0-----:R-:W-:Y:S06]  /*27260*/  BRA.DIV UR4, `(.L_x_5516) ;  /* 0x00000072049c7947 */ /* 0x001fec000b800000 */
.L_x_5705:
[----:B------:R-:W-:Y:S01]  /*27270*/  SHF.R.S32.HI R31, RZ, 0x1f, R18 ;  /* 0x0000001fff1f7819 */ /* 0x000fe20000011412 */
[----:B------:R-:W-:Y:S06]  /*27280*/  @!P2 BRA `(.L_x_5517) ;  /* 0x000000000004a947 */ /* 0x000fec0003800000 */
[----:B------:R-:W-:Y:S01]  /*27290*/  BPT.TRAP 0x1 ;  /* 0x000000040000795c */ /* 0x000fe20000300000 */
.L_x_5517:
[----:B------:R-:W-:Y:S01]  /*272a0*/  IMAD R6, R24, 0x8, R23 ;  /* 0x0000000818067824 */ /* 0x000fe200078e0217 */
[----:B------:R-:W-:Y:S01]  /*272b0*/  SHF.L.U32 R21, R28, 0x1f, RZ ;  /* 0x0000001f1c157819 */ /* 0x000fe200000006ff */
[----:B------:R-:W-:Y:S01]  /*272c0*/  BSSY B0, `(.L_x_5518) ;  /* 0x0000005000007945 */ /* 0x000fe20003800000 */
[----:B------:R-:W-:Y:S02]  /*272d0*/  IADD3 R27, -R20, R27, -R0 ;  /* 0x0000001b141b7210 */ /* 0x000fe40007ffe900 */
[----:B------:R-:W0:Y:S01]  /*272e0*/  SYNCS.PHASECHK.TRANS64.TRYWAIT P0, [R6+URZ+0x2a880], R21 ;  /* 0x02a88015060075a7 */ /* 0x000e22000800017f */
[----:B------:R-:W-:Y:S01]  /*272f0*/  SHF.R.S32.HI R10, RZ, 0x1f, R7 ;  /* 0x0000001fff0a7819 */ /* 0x000fe20000011407 */
[----:B0-----:R-:W-:Y:S06]  /*27300*/  @!P0 BRA `(.L_x_5519) ;  /* 0x0000007000a88947 */ /* 0x001fec0003800000 */
.L_x_5706:
[----:B------:R-:W-:Y:S05]  /*27310*/  BSYNC B0 ;  /* 0x0000000000007941 */ /* 0x000fea0003800000 */
.L_x_5518:
        /* <DEDUP_REMOVED lines=23> */
[----:B------:R-:W1:Y:S01]  /*27490*/  SHFL.IDX PT, R8, R2, RZ, 0x1c1f ;  /* 0x001c1fff02087589 */ /* 0x000e6200000e0000 */
[----:B------:R-:W2:Y:S01]  /*274a0*/  LDC R12, c[0x0][0x2f4] ;  /* 0x0000bd00ff0c7b82 */ /* 0x000ea20000000800 */
[C---:B------:R-:W-:Y:S02]  /*274b0*/  LOP3.LUT R13, R32.reuse, 0x40, RZ, 0xfc, !PT ;  /* 0x00000040200d7812 */ /* 0x040fe400078efcff */
[----:B------:R-:W3:Y:S01]  /*274c0*/  SHFL.IDX PT, R0, R3, RZ, 0x1c1f ;  /* 0x001c1fff03007589 */ /* 0x000ee200000e0000 */
[----:B------:R-:W-:Y:S02]  /*274d0*/  LOP3.LUT R11, R32, 0x80, RZ, 0xfc, !PT ;  /* 0x00000080200b7812 */ /* 0x000fe400078efcff */
[----:B------:R-:W-:Y:S02]  /*274e0*/  ISETP.GE.AND P6, PT, R27, 0x61, PT ;  /* 0x000000611b00780c */ /* 0x000fe40003fc6270 */
[----:B------:R-:W-:Y:S02]  /*274f0*/  LOP3.LUT R33, R33, 0xffffffef, RZ, 0xc0, !PT ;  /* 0xffffffef21217812 */ /* 0x000fe400078ec0ff */
[----:B------:R-:W-:-:S09]  /*27500*/  ISETP.GE.AND P4, PT, R27, 0x21, PT ;  /* 0x000000211b00780c */ /* 0x000fd20003f86270 */
[----:B------:R-:W-:Y:S02]  /*27510*/  @P6 LOP3.LUT R33, R33, 0x10, RZ, 0xfc, !PT ;  /* 0x0000001021216812 */ /* 0x000fe400078efcff */
[C---:B-1----:R-:W-:Y:S02]  /*27520*/  IADD3 R8, P0, R32.reuse, R8, RZ ;  /* 0x0000000820087210 */ /* 0x042fe40007f1e0ff */
[-C--:B--2---:R-:W-:Y:S02]  /*27530*/  ISETP.GE.AND P3, PT, R32, R12.reuse, PT ;  /* 0x0000000c2000720c */ /* 0x084fe40003f66270 */
[-C--:B------:R-:W-:Y:S01]  /*27540*/  ISETP.GE.AND P2, PT, R13, R12.reuse, PT ;  /* 0x0000000c0d00720c */ /* 0x080fe20003f46270 */
[----:B---3--:R-:W-:Y:S01]  /*27550*/  IMAD.X R9, RZ, RZ, R0, P0 ;  /* 0x000000ffff097224 */ /* 0x008fe200000e0600 */
[----:B------:R-:W-:Y:S01]  /*27560*/  ISETP.LT.OR P0, PT, R27, 0x1, P3 ;  /* 0x000000011b00780c */ /* 0x000fe20001f01670 */
[----:B------:R-:W-:Y:S01]  /*27570*/  IMAD.IADD R0, R23, 0x1, R5 ;  /* 0x0000000117007824 */ /* 0x000fe200078e0205 */
[----:B------:R-:W-:Y:S01]  /*27580*/  ISETP.LT.OR P1, PT, R27, 0x1, P2 ;  /* 0x000000011b00780c */ /* 0x000fe20001721670 */
[----:B------:R-:W-:Y:S10]  /*27590*/  SHFL.IDX PT, R5, R3, 0x1, 0x1c1f ;  /* 0x003c1f0003057f89 */ /* 0x000ff400000e0000 */
[----:B------:R-:W-:Y:S01]  /*275a0*/  LDGSTS.E.BYPASS.LTC128B.128 [R0+0xc400], desc[UR42][R8.64], !P0 ;  /* 0x0c40000008007fae */ /* 0x000fe2000c101d6a */
[----:B------:R-:W-:-:S03]  /*275b0*/  ISETP.GE.AND P0, PT, R11, R12, PT ;  /* 0x0000000c0b00720c */ /* 0x000fc60003f06270 */
[----:B------:R-:W-:Y:S01]  /*275c0*/  LDGSTS.E.BYPASS.LTC128B.128 [R0+0xe400], desc[UR42][R8.64+0x40], !P1 ;  /* 0x0e40004008007fae */ /* 0x000fe2000c901d6a */
[----:B------:R-:W-:-:S13]  /*275d0*/  ISETP.LT.OR P1, PT, R27, 0x1, P0 ;  /* 0x000000011b00780c */ /* 0x000fda0000721670 */
[----:B------:R1:W-:Y:S04]  /*275e0*/  LDGSTS.E.BYPASS.LTC128B.128 [R0+0x10400], desc[UR42][R8.64+0x80], !P1 ;  /* 0x1040008008007fae */ /* 0x0003e8000c901d6a */
[----:B-1----:R-:W1:Y:S02]  /*275f0*/  SHFL.IDX PT, R8, R2, 0x1, 0x1c1f ;  /* 0x003c1f0002087f89 */ /* 0x002e6400000e0000 */
[----:B-1----:R-:W-:-:S05]  /*27600*/  IADD3 R8, P1, R32, R8, RZ ;  /* 0x0000000820087210 */ /* 0x002fca0007f3e0ff */
        /* <DEDUP_REMOVED lines=17> */
[----:B------:R-:W-:-:S13]  /*27720*/  ISETP.LT.OR P1, PT, R27, 0x41, P0 ;  /* 0x000000411b00780c */ /* 0x000fda0000721670 */
[----:B------:R1:W-:Y:S01]  /*27730*/  LDGSTS.E.BYPASS.LTC128B.128 [R0+0x11400], desc[UR42][R8.64+0x80], !P1 ;  /* 0x1140008008007fae */ /* 0x0003e2000c901d6a */
[----:B--2---:R-:W-:-:S13]  /*27740*/  ISETP.GE.AND P1, PT, R27, 0x41, PT ;  /* 0x000000411b00780c */ /* 0x004fda0003f26270 */
.L_x_5716:
[C---:B------:R-:W-:Y:S02]  /*27750*/  ISETP.LT.OR P3, PT, R27.reuse, 0x61, P3 ;  /* 0x000000611b00780c */ /* 0x040fe40001f61670 */
        /* <DEDUP_REMOVED lines=12> */
.L_x_5521:
        /* <DEDUP_REMOVED lines=11> */
.L_x_5522:
[----:B------:R3:W-:Y:S01]  /*278d0*/  SYNCS.ARRIVE.TRANS64.A1T0 RZ, [R6+URZ+0x2a870], RZ ;  /* 0x02a870ff06ff79a7 */ /* 0x0007e2000810003f */
[----:B------:R-:W-:Y:S05]  /*278e0*/  @!P3 BRA `(.L_x_5523) ;  /* 0x000000000004b947 */ /* 0x000fea0003800000 */
[----:B------:R-:W-:Y:S01]  /*278f0*/  BPT.TRAP 0x1 ;  /* 0x000000040000795c */ /* 0x000fe20000300000 */
.L_x_5523:
[----:B------:R-:W4:Y:S01]  /*27900*/  SYNCS.PHASECHK.TRANS64.TRYWAIT P0, [R6+URZ+0x2a840], R21 ;  /* 0x02a84015060075a7 */ /* 0x000f22000800017f */
[----:B------:R-:W-:Y:S04]  /*27910*/  BSSY B0, `(.L_x_5524) ;  /* 0x0000002000007945 */ /* 0x000fe80003800000 */
[----:B----4-:R-:W-:Y:S05]  /*27920*/  @!P0 BRA `(.L_x_5525) ;  /* 0x0000007000e48947 */ /* 0x010fea0003800000 */
.L_x_5717:
[----:B------:R-:W-:Y:S05]  /*27930*/  BSYNC B0 ;  /* 0x0000000000007941 */ /* 0x000fea0003800000 */
.L_x_5524:
[----:B------:R-:W-:Y:S01]  /*27940*/  ULDC.64 UR4, c[0x0][0x300] ;  /* 0x0000c00000047ab9 */ /* 0x000fe20000000a00 */
[----:B-12---:R-:W1:Y:S01]  /*27950*/  LDC R8, c[0x0][0x2f4] ;  /* 0x0000bd00ff087b82 */ /* 0x006e620000000800 */
        /* <DEDUP_REMOVED lines=42> */
[----:B------:R-:W-:Y:S04]  /*27c00*/  @P4 LDGSTS.E.BYPASS.LTC128B.128 [R0+0x20c00], desc[UR42][R2.64+0x40], !P3 ;  /* 0x20c0004002004fae */ /* 0x000fe8000d901d6a */
[----:B------:R1:W-:Y:S04]  /*27c10*/  @P4 LDGSTS.E.BYPASS.LTC128B.128 [R0+0x22c00], desc[UR42][R2.64+0x80], !P2 ;  /* 0x22c0008002004fae */ /* 0x0003e8000d101d6a */
[----:B-1----:R-:W1:Y:S04]  /*27c20*/  SHFL.IDX PT, R3, R4, 0x2, 0x1c1f ;  /* 0x005c1f0004037f89 */ /* 0x002e6800000e0000 */
[----:B------:R-:W2:Y:S04]  /*27c30*/  SHFL.IDX PT, R2, R5, 0x2, 0x1c1f ;  /* 0x005c1f0005027f89 */ /* 0x000ea800000e0000 */
[----:B------:R-:W0:Y:S04]  /*27c40*/  SHFL.IDX PT, R4, R4, 0x3, 0x1c1f ;  /* 0x007c1f0004047f89 */ /* 0x000e2800000e0000 */
[----:B------:R-:W0:Y:S01]  /*27c50*/  SHFL.IDX PT, R5, R5, 0x3, 0x1c1f ;  /* 0x007c1f0005057f89 */ /* 0x000e2200000e0000 */
[----:B-1----:R-:W-:-:S05]  /*27c60*/  @P1 IADD3 R3, P0, R32, R3, RZ ;  /* 0x0000000320031210 */ /* 0x002fca0007f1e0ff */
[----:B--2---:R-:W-:-:S05]  /*27c70*/  @P1 IMAD.X R2, RZ, RZ, R2, P0 ;  /* 0x000000ffff021224 */ /* 0x004fca00000e0602 */
[----:B------:R-:W-:-:S04]  /*27c80*/  @P1 LOP3.LUT R3, R3, R2, RZ, 0x3c, !PT ;  /* 0x0000000203031212 */ /* 0x000fc800078e3cff */
[----:B------:R-:W-:-:S04]  /*27c90*/  @P1 LOP3.LUT R2, R3, R2, RZ, 0x3c, !PT ;  /* 0x0000000203021212 */ /* 0x000fc800078e3cff */
[----:B------:R-:W-:-:S05]  /*27ca0*/  @P1 LOP3.LUT R3, R3, R2, RZ, 0x3c, !PT ;  /* 0x0000000203031212 */ /* 0x000fca00078e3cff */
[----:B------:R1:W-:Y:S04]  /*27cb0*/  @P1 LDGSTS.E.BYPASS.LTC128B.128 [R0+0x1f400], desc[UR42][R2.64], !P6 ;  /* 0x1f40000002001fae */ /* 0x0003e8000f101d6a */
[----:B------:R1:W-:Y:S04]  /*27cc0*/  @P1 LDGSTS.E.BYPASS.LTC128B.128 [R0+0x21400], desc[UR42][R2.64+0x40], !P3 ;  /* 0x2140004002001fae */ /* 0x0003e8000d901d6a */
[----:B0-----:R1:W-:Y:S02]  /*27cd0*/  @P1 LDGSTS.E.BYPASS.LTC128B.128 [R0+0x23400], desc[UR42][R2.64+0x80], !P2 ;  /* 0x2340008002001fae */ /* 0x0013e4000d101d6a */
.L_x_5727:
        /* <DEDUP_REMOVED lines=12> */
.L_x_5527:
        /* <DEDUP_REMOVED lines=11> */
.L_x_5528:
[----:B------:R0:W5:Y:S01]  /*27e50*/  LDL.LU R3, [R1+0x1c] ;  /* 0x00001c0001037983 */ /* 0x0001620000300800 */
        /* <DEDUP_REMOVED lines=27> */
[----:B------:R-:W-:Y:S01]  /*28010*/  MOV R13, RZ ;  /* 0x000000ff000d7202 */ /* 0x000fe20000000f00 */
[----:B------:R-:W1:Y:S01]  /*28020*/  LDC.64 R2, c[0x4][R2] ;  /* 0x0100000002027b82 */ /* 0x000e620000000a00 */
[----:B------:R-:W-:Y:S02]  /*28030*/  IMAD.U32 R5, RZ, RZ, UR5 ;  /* 0x00000005ff057e24 */ /* 0x000fe4000f8e00ff */
[----:B0--34-:R-:W-:Y:S02]  /*28040*/  IMAD.U32 R6, RZ, RZ, UR6 ;  /* 0x00000006ff067e24 */ /* 0x019fe4000f8e00ff */
[----:B------:R-:W-:-:S02]  /*28050*/  IMAD.U32 R7, RZ, RZ, UR7 ;  /* 0x00000007ff077e24 */ /* 0x000fc4000f8e00ff */
[----:B------:R-:W-:Y:S02]  /*28060*/  IMAD.U32 R10, RZ, RZ, UR8 ;  /* 0x00000008ff0a7e24 */ /* 0x000fe4000f8e00ff */
[----:B------:R-:W-:Y:S02]  /*28070*/  IMAD.U32 R11, RZ, RZ, UR9 ;  /* 0x00000009ff0b7e24 */ /* 0x000fe4000f8e00ff */
[----:B------:R-:W-:Y:S02]  /*28080*/  IMAD.MOV.U32 R8, RZ, RZ, 0x70 ;  /* 0x00000070ff087424 */ /* 0x000fe400078e00ff */
[----:B------:R-:W-:-:S07]  /*28090*/  IMAD.MOV.U32 R12, RZ, RZ, 0x1 ;  /* 0x00000001ff0c7424 */ /* 0x000fce00078e00ff */
[----:B------:R-:W-:-:S07]  /*280a0*/  LEPC R20, `(.L_x_5530) ;  /* 0x000000001014794e */ /* 0x000fce0000000000 */
[----:B-1----:R-:W-:Y:S05]  /*280b0*/  CALL.ABS.NOINC R2 ;  /* 0x0000000002007343 */ /* 0x002fea0003c00000 */
.L_x_5530:
[----:B------:R-:W-:Y:S05]  /*280c0*/  BSYNC B6 ;  /* 0x0000000000067941 */ /* 0x000fea0003800000 */
.L_x_5529:
[----:B----4-:R-:W2:Y:S01]  /*280d0*/  LDL.LU R21, [R1+0x2c] ;  /* 0x00002c0001157983 */ /* 0x010ea20000300800 */
[----:B------:R-:W-:Y:S01]  /*280e0*/  ULDC.64 UR4, c[0x0][0x2d8] ;  /* 0x0000b60000047ab9 */ /* 0x000fe20000000a00 */
[----:B------:R-:W4:Y:S02]  /*280f0*/  LDC R7, c[0x0][0x448] ;  /* 0x00011200ff077b82 */ /* 0x000f240000000800 */
[----:B------:R-:W2:Y:S04]  /*28100*/  LDL.LU R20, [R1+0x1c] ;  /* 0x00001c0001147983 */ /* 0x000ea80000300800 */
[----:B-1----:R-:W2:Y:S01]  /*28110*/  LDL.LU.64 R2, [R1+0x20] ;  /* 0x0000200001027983 */ /* 0x002ea20000300a00 */
[----:B------:R-:W-:-:S03]  /*28120*/  IMAD R0, R31, UR4, RZ ;  /* 0x000000041f007c24 */ /* 0x000fc6000f8e02ff */
[----:B------:R1:W5:Y:S01]  /*28130*/  LDL R8, [R1+0x18] ;  /* 0x0000180001087983 */ /* 0x0003620000100800 */
[----:B------:R-:W-:Y:S01]  /*28140*/  IMAD R0, R18, UR5, R0 ;  /* 0x0000000512007c24 */ /* 0x000fe2000f8e0200 */
[----:B----4-:R-:W-:-:S13]  /*28150*/  ISETP.NE.AND P0, PT, R7, 0x1, PT ;  /* 0x000000010700780c */ /* 0x010fda0003f05270 */
[----:B0--3--:R-:W0:Y:S01]  /*28160*/  @P0 LDC R6, c[0x0][0x44c] ;  /* 0x00011300ff060b82 */ /* 0x009e220000000800 */
[C---:B------:R-:W-:Y:S02]  /*28170*/  LOP3.LUT R9, R32.reuse, 0x40, RZ, 0xfc, !PT ;  /* 0x0000004020097812 */ /* 0x040fe400078efcff */
[----:B------:R-:W-:Y:S01]  /*28180*/  LOP3.LUT R10, R32, 0x80, RZ, 0xfc, !PT ;  /* 0x00000080200a7812 */ /* 0x000fe200078efcff */
[----:B--2---:R-:W-:Y:S02]  /*28190*/  IMAD.MOV.U32 R3, RZ, RZ, R20 ;  /* 0x000000ffff037224 */ /* 0x004fe400078e0014 */
[----:B------:R-:W2:Y:S01]  /*281a0*/  S2R R20, SR_TID.X ;  /* 0x0000000000147919 */ /* 0x000ea20000002100 */
[----:B------:R-:W-:Y:S01]  /*281b0*/  IMAD.WIDE.U32 R2, R18, UR4, R2 ;  /* 0x0000000412027c25 */ /* 0x000fe2000f8e0002 */
[----:B------:R-:W-:-:S03]  /*281c0*/  ULDC.64 UR4, c[0x0][0x2e0] ;  /* 0x0000b80000047ab9 */ /* 0x000fc60000000a00 */
[----:B------:R-:W-:Y:S02]  /*281d0*/  IMAD.IADD R3, R3, 0x1, R0 ;  /* 0x0000000103037824 */ /* 0x000fe400078e0200 */
[----:B------:R-:W-:Y:S02]  /*281e0*/  IMAD R0, R21, UR4, RZ ;  /* 0x0000000415007c24 */ /* 0x000fe4000f8e02ff */
[----:B------:R-:W3:Y:S01]  /*281f0*/  S2R R21, SR_TID.X ;  /* 0x0000000000157919 */ /* 0x000ee20000002100 */
[----:B------:R-:W-:-:S04]  /*28200*/  IMAD.WIDE.U32 R2, R27, UR4, R2 ;  /* 0x000000041b027c25 */ /* 0x000fc8000f8e0002 */
[----:B------:R-:W-:Y:S01]  /*28210*/  IMAD R0, R27, UR5, R0 ;  /* 0x000000051b007c24 */ /* 0x000fe2000f8e0200 */
[----:B------:R-:W-:-:S03]  /*28220*/  ULDC.64 UR4, c[0x0][0x2d0] ;  /* 0x0000b40000047ab9 */ /* 0x000fc60000000a00 */
[----:B------:R-:W-:Y:S02]  /*28230*/  IMAD.IADD R3, R3, 0x1, R0 ;  /* 0x0000000103037824 */ /* 0x000fe400078e0200 */
[----:B------:R-:W4:Y:S01]  /*28240*/  @P0 LDC R0, c[0x0][0x450] ;  /* 0x00011400ff000b82 */ /* 0x000f220000000800 */
[----:B--2---:R-:W-:-:S04]  /*28250*/  LOP3.LUT R20, R20, 0x7f, RZ, 0xc0, !PT ;  /* 0x0000007f14147812 */ /* 0x004fc800078ec0ff */
[----:B------:R-:W-:Y:S01]  /*28260*/  SHF.R.U32.HI R20, RZ, 0x2, R20 ;  /* 0x00000002ff147819 */ /* 0x000fe20000011614 */
[----:B---3--:R-:W-:-:S05]  /*28270*/  IMAD.SHL.U32 R21, R21, 0x20, RZ ;  /* 0x0000002015157824 */ /* 0x008fca00078e00ff */
[----:B------:R-:W-:-:S04]  /*28280*/  LOP3.LUT R21, R21, 0x60, RZ, 0xc0, !PT ;  /* 0x0000006015157812 */ /* 0x000fc800078ec0ff */
[----:B------:R-:W-:-:S05]  /*28290*/  LOP3.LUT R20, R20, R21, RZ, 0xfc, !PT ;  /* 0x0000001514147212 */ /* 0x000fca00078efcff */
[----:B------:R-:W-:-:S04]  /*282a0*/  IMAD.IADD R5, R20, 0x1, R25 ;  /* 0x0000000114057824 */ /* 0x000fc800078e0219 */
[----:B0-----:R-:W-:-:S04]  /*282b0*/  @P0 IMAD.HI.U32 R6, R5, R6, RZ ;  /* 0x0000000605060227 */ /* 0x001fc800078e00ff */
[----:B------:R-:W-:Y:S01]  /*282c0*/  IMAD.MOV.U32 R4, RZ, RZ, R5 ;  /* 0x000000ffff047224 */ /* 0x000fe200078e0005 */
[----:B----4-:R-:W-:Y:S01]  /*282d0*/  @P0 SHF.R.U32.HI R4, RZ, R0, R6 ;  /* 0x00000000ff040219 */ /* 0x010fe20000011606 */
        /* <DEDUP_REMOVED lines=25> */
[----:B------:R-:W-:Y:S02]  /*28470*/  IMAD R35, R35, R7, RZ ;  /* 0x0000000723237224 */ /* 0x000fe400078e02ff */
        /* <DEDUP_REMOVED lines=34> */
[----:B------:R-:W-:Y:S04]  /*286a0*/  @!P2 LDGSTS.E.BYPASS.LTC128B.128 [R8+0x19400], desc[UR42][R2.64], !P3 ;  /* 0x194000000208afae */ /* 0x000fe8000d901d6a */
[----:B------:R-:W-:Y:S04]  /*286b0*/  @!P2 LDGSTS.E.BYPASS.LTC128B.128 [R8+0x1b400], desc[UR42][R2.64+0x40], !P0 ;  /* 0x1b4000400208afae */ /* 0x000fe8000c101d6a */
[----:B------:R0:W-:Y:S04]  /*286c0*/  @!P2 LDGSTS.E.BYPASS.LTC128B.128 [R8+0x1d400], desc[UR42][R2.64+0x80], !P1 ;  /* 0x1d4000800208afae */ /* 0x0001e8000c901d6a */
[----:B0-2---:R0:W1:Y:S02]  /*286d0*/  SHFL.IDX PT, R2, R4, 0x3, 0x1c1f ;  /* 0x007c1f0004027f89 */ /* 0x00506400000e0000 */
.L_x_5736:
[----:B------:R-:W-:Y:S01]  /*286e0*/  VIADD R25, R25, 0x60 ;  /* 0x0000006019197836 */ /* 0x000fe20000000000 */
[----:B------:R-:W-:Y:S04]  /*286f0*/  BSSY B0, `(.L_x_5532) ;  /* 0x000000b000007945 */ /* 0x000fe80003800000 */
[----:B------:R-:W-:-:S13]  /*28700*/  ISETP.GE.AND P2, PT, R25, R35, PT ;  /* 0x000000231900720c */ /* 0x000fda0003f46270 */
[----:B------:R-:W-:Y:S05]  /*28710*/  @P2 BRA `(.L_x_5533) ;  /* 0x0000000000202947 */ /* 0x000fea0003800000 */
[----:B-1----:R-:W-:-:S05]  /*28720*/  IADD3 R2, P2, R32, R2, RZ ;  /* 0x0000000220027210 */ /* 0x002fca0007f5e0ff */
[----:B------:R-:W-:-:S05]  /*28730*/  IMAD.X R3, RZ, RZ, R0, P2 ;  /* 0x000000ffff037224 */ /* 0x000fca00010e0600 */
[----:B------:R-:W-:Y:S01]  /*28740*/  @!PT LDS RZ, [RZ] ;  /* 0x00000000fffff984 */ /* 0x000fe20000000800 */
[----:B------:R-:W-:Y:S01]  /*28750*/  @!PT LDS RZ, [RZ] ;  /* 0x00000000fffff984 */ /* 0x000fe20000000800 */
[----:B------:R-:W-:Y:S01]  /*28760*/  @!PT LDS RZ, [RZ] ;  /* 0x00000000fffff984 */ /* 0x000fe20000000800 */
[----:B------:R2:W-:Y:S04]  /*28770*/  LDGSTS.E.BYPASS.LTC128B.128 [R8+0x19c00], desc[UR42][R2.64], !P3 ;  /* 0x19c0000002087fae */ /* 0x0005e8000d901d6a */
[----:B------:R2:W-:Y:S04]  /*28780*/  LDGSTS.E.BYPASS.LTC128B.128 [R8+0x1bc00], desc[UR42][R2.64+0x40], !P0 ;  /* 0x1bc0004002087fae */ /* 0x0005e8000c101d6a */
[----:B------:R2:W-:Y:S02]  /*28790*/  LDGSTS.E.BYPASS.LTC128B.128 [R8+0x1dc00], desc[UR42][R2.64+0x80], !P1 ;  /* 0x1dc0008002087fae */ /* 0x0005e4000c901d6a */
.L_x_5533:
[----:B------:R-:W-:Y:S05]  /*287a0*/  BSYNC B0 ;  /* 0x0000000000007941 */ /* 0x000fea0003800000 */
.L_x_5532:
[----:B------:R-:W-:Y:S01]  /*287b0*/  NOP ;  /* 0x0000000000007918 */ /* 0x000fe20000000000 */
[----:B------:R-:W-:-:S13]  /*287c0*/  PLOP3.LUT P0, PT, PT, PT, PT, 0x80, 0x0 ;  /* 0x000000000000781c */ /* 0x000fda0003f0f070 */
.L_x_5534:
[----:B------:R-:W-:Y:S02]  /*287d0*/  PLOP3.LUT P1, PT, P1, P0, PT, 0xa2, 0x0 ;  /* 0x000000000000781c */ /* 0x000fe40000f21472 */
[----:B------:R-:W-:-:S08]  /*287e0*/  @P0 R2UR P1, UR4, R23 ;  /* 0x00000000170402ca */ /* 0x000fd00000020000 */
[----:B------:R-:W-:-:S05]  /*287f0*/  @P0 PLOP3.LUT P0, PT, P1, PT, PT, 0x80, 0x0 ;  /* 0x000000000000081c */ /* 0x000fca0000f0f070 */
[----:B------:R-:W-:Y:S01]  /*28800*/  @!P1 SYNCS.ARRIVE.TRANS64.RED.A0T1 RZ, [UR4+0x2a800], RZ ;  /* 0x02a800ffffff99a7 */ /* 0x000fe20008200404 */
[----:B------:R-:W-:Y:S07]  /*28810*/  @!P1 ARRIVES.LDGSTSBAR.64.TRANSCNT [UR4+0x2a800] ;  /* 0x02a80000ff0099b0 */ /* 0x000fee0008000a84 */
[----:B------:R-:W-:Y:S05]  /*28820*/  @P0 BRA.U.ANY `(.L_x_5534) ;  /* 0xfffffffd00e80947 */ /* 0x000fea000393ffff */
[----:B-12---:R-:W2:Y:S02]  /*28830*/  LDL.LU R2, [R1+0x30] ;  /* 0x0000300001027983 */ /* 0x006ea40000300800 */
        /* <DEDUP_REMOVED lines=9> */
[----:B------:R-:W2:Y:S03]  /*288d0*/  SYNCS.PHASECHK.TRANS64.TRYWAIT P0, [R23+URZ+0x2a820], R0 ;  /* 0x02a82000170075a7 */ /* 0x000ea6000800017f */
[----:B-12---:R-:W-:Y:S05]  /*288e0*/  @!P0 BRA `(.L_x_5536) ;  /* 0x0000006c00cc8947 */ /* 0x006fea0003800000 */
.L_x_5737:
[----:B------:R-:W-:Y:S05]  /*288f0*/  BSYNC B0 ;  /* 0x0000000000007941 */ /* 0x000fea0003800000 */
.L_x_5535:
[----:B------:R-:W2:Y:S02]  /*28900*/  LDL.LU R2, [R1+0x28] ;  /* 0x0000280001027983 */ /* 0x000ea40000300800 */
[----:B--2---:R-:W-:-:S05]  /*28910*/  VIADD R21, R2, 0xfffffffe ;  /* 0xfffffffe02157836 */ /* 0x004fca0000000000 */
[----:B------:R-:W-:-:S13]  /*28920*/  ISETP.GE.AND P0, PT, R21, R37, PT ;  /* 0x000000251500720c */ /* 0x000fda0003f06270 */
[----:B------:R-:W-:Y:S05]  /*28930*/  @!P0 BRA `(.L_x_5537) ;  /* 0x0000001400648947 */ /* 0x000fea0003800000 */
[----:B------:R-:W-:Y:S02]  /*28940*/  IMAD.MOV.U32 R5, RZ, RZ, R24 ;  /* 0x000000ffff057224 */ /* 0x000fe400078e0018 */
[----:B------:R-:W-:-:S07]  /*28950*/  IMAD.MOV.U32 R6, RZ, RZ, R28 ;  /* 0x000000ffff067224 */ /* 0x000fce00078e001c */
.L_x_5557:
[----:B--2---:R-:W2:Y:S01]  /*28960*/  LDC R7, c[0x0][0x430] ;  /* 0x00010c00ff077b82 */ /* 0x004ea20000000800 */
[----:B-1----:R-:W1:Y:S01]  /*28970*/  S2R R2, SR_TID.X ;  /* 0x0000000000027919 */ /* 0x002e620000002100 */
[----:B------:R-:W-:Y:S05]  /*28980*/  YIELD ;  /* 0x0000000000007946 */ /* 0x000fea0003800000 */
[----:B------:R-:W-:Y:S01]  /*28990*/  ULDC.64 UR4, c[0x0][0x428] ;  /* 0x00010a0000047ab9 */ /* 0x000fe20000000a00 */
[----:B--2---:R-:W-:Y:S02]  /*289a0*/  ISETP.NE.AND P0, PT, R7, 0x1, PT ;  /* 0x000000010700780c */ /* 0x004fe40003f05270 */
[C---:B-1----:R-:W-:Y:S01]  /*289b0*/  LOP3.LUT R0, R2.reuse, 0x7f, RZ, 0xc0, !PT ;  /* 0x0000007f02007812 */ /* 0x042fe200078ec0ff */
[----:B------:R-:W-:-:S10]  /*289c0*/  IMAD.SHL.U32 R2, R2, 0x20, RZ ;  /* 0x0000002002027824 */ /* 0x000fd400078e00ff */
[----:B0-----:R-:W0:Y:S01]  /*289d0*/  @P0 LDC R4, c[0x0][0x434] ;  /* 0x00010d00ff040b82 */ /* 0x001e220000000800 */
        /* <DEDUP_REMOVED lines=9> */
[----:B------:R-:W-:Y:S01]  /*28a70*/  IMAD R7, R7, R0, R3 ;  /* 0x0000000007077224 */ /* 0x000fe200078e0203 */
        /* <DEDUP_REMOVED lines=15> */
[----:B------:R-:W-:-:S02]  /*28b70*/  ISETP.GT.AND P1, PT, R0, R37, PT ;  /* 0x000000250000720c */ /* 0x000fc40003f24270 */
[----:B------:R-:W-:Y:S02]  /*28b80*/  SEL R28, RZ, 0x1, P0 ;  /* 0x00000001ff1c7807 */ /* 0x000fe40000000000 */
[----:B------:R-:W-:Y:S02]  /*28b90*/  SEL R24, R24, RZ, P0 ;  /* 0x000000ff18187207 */ /* 0x000fe40000000000 */
[----:B------:R-:W-:Y:S02]  /*28ba0*/  LOP3.LUT R28, R6, R28, RZ, 0x3c, !PT ;  /* 0x0000001c061c7212 */ /* 0x000fe400078e3cff */
[----:B--2---:R-:W-:Y:S01]  /*28bb0*/  SHF.R.S32.HI R10, RZ, 0x1f, R8 ;  /* 0x0000001fff0a7819 */ /* 0x004fe20000011408 */
[----:B------:R-:W-:Y:S06]  /*28bc0*/  @!P2 BRA `(.L_x_5538) ;  /* 0x000000000004a947 */ /* 0x000fec0003800000 */
[----:B------:R-:W-:Y:S01]  /*28bd0*/  BPT.TRAP 0x1 ;  /* 0x000000040000795c */ /* 0x000fe20000300000 */
.L_x_5538:
[----:B------:R-:W-:Y:S01]  /*28be0*/  IMAD R4, R24, 0x8, R23 ;  /* 0x0000000818047824 */ /* 0x000fe200078e0217 */
[----:B------:R-:W-:Y:S01]  /*28bf0*/  SHF.L.U32 R20, R28, 0x1f, RZ ;  /* 0x0000001f1c147819 */ /* 0x000fe200000006ff */
[----:B------:R-:W-:Y:S01]  /*28c00*/  BSSY B0, `(.L_x_5539) ;  /* 0x0000004000007945 */ /* 0x000fe20003800000 */
[----:B------:R-:W-:Y:S02]  /*28c10*/  SHF.R.S32.HI R9, RZ, 0x1f, R7 ;  /* 0x0000001fff097819 */ /* 0x000fe40000011407 */
[----:B------:R-:W0:Y:S02]  /*28c20*/  SYNCS.PHASECHK.TRANS64.TRYWAIT P0, [R4+URZ+0x2a880], R20 ;  /* 0x02a88014040075a7 */ /* 0x000e24000800017f */
[----:B0-----:R-:W-:Y:S05]  /*28c30*/  @!P0 BRA `(.L_x_5540) ;  /* 0x0000006c000c8947 */ /* 0x001fea0003800000 */
.L_x_5738:
[----:B------:R-:W-:Y:S05]  /*28c40*/  BSYNC B0 ;  /* 0x0000000000007941 */ /* 0x000fea0003800000 */
.L_x_5539:
[----:B------:R-:W2:Y:S01]  /*28c50*/  LDL R14, [R1+0x10] ;  /* 0x00001000010e7983 */ /* 0x000ea20000100800 */
[----:B------:R-:W-:Y:S01]  /*28c60*/  ULDC.64 UR4, c[0x0][0x328] ;  /* 0x0000ca0000047ab9 */ /* 0x000fe20000000a00 */
[----:B------:R-:W1:Y:S01]  /*28c70*/  LDC R11, c[0x0][0x2f4] ;  /* 0x0000bd00ff0b7b82 */ /* 0x000e620000000800 */
[----:B------:R-:W-:Y:S01]  /*28c80*/  IMAD R0, R9, UR4, RZ ;  /* 0x0000000409007c24 */ /* 0x000fe2000f8e02ff */
[----:B------:R-:W-:Y:S01]  /*28c90*/  ULDC.64 UR6, c[0x0][0x318] ;  /* 0x0000c60000067ab9 */ /* 0x000fe20000000a00 */
[C---:B------:R-:W-:Y:S01]  /*28ca0*/  IMAD.WIDE.U32 R2, R7.reuse, UR4, RZ ;  /* 0x0000000407027c25 */ /* 0x040fe2000f8e00ff */
        /* <DEDUP_REMOVED lines=10> */
[----:B------:R-:W-:Y:S02]  /*28d50*/  IADD3 R3, R3, R0, RZ ;  /* 0x0000000003037210 */ /* 0x000fe40007ffe0ff */
[C---:B------:R-:W-:Y:S01]  /*28d60*/  IMAD R27, R18.reuse, UR5, R27 ;  /* 0x00000005121b7c24 */ /* 0x040fe2000f8e021b */
[-C--:B-1----:R-:W-:Y:S01]  /*28d70*/  ISETP.GE.AND P2, PT, R13, R11.reuse, PT ;  /* 0x0000000b0d00720c */ /* 0x082fe20003f46270 */
[----:B------:R-:W-:Y:S01]  /*28d80*/  IMAD.WIDE.U32 R2, R18, UR4, R2 ;  /* 0x0000000412027c25 */ /* 0x000fe2000f8e0002 */
[----:B------:R-:W-:Y:S01]  /*28d90*/  UMOV UR4, 0xffffffff ;  /* 0xffffffff00047882 */ /* 0x000fe20000000000 */
[----:B------:R-:W-:-:S02]  /*28da0*/  ISETP.GE.AND P3, PT, R12, R11, PT ;  /* 0x0000000b0c00720c */ /* 0x000fc40003f66270 */
[----:B------:R-:W-:Y:S02]  /*28db0*/  ISETP.GE.AND P4, PT, R32, R11, PT ;  /* 0x0000000b2000720c */ /* 0x000fe40003f86270 */
        /* <DEDUP_REMOVED lines=28> */
.L_x_5748:
        /* <DEDUP_REMOVED lines=10> */
.L_x_5542:
        /* <DEDUP_REMOVED lines=11> */
.L_x_5543:
[----:B------:R2:W-:Y:S01]  /*290d0*/  SYNCS.ARRIVE.TRANS64.A1T0 RZ, [R4+URZ+0x2a870], RZ ;  /* 0x02a870ff04ff79a7 */ /* 0x0005e2000810003f */
[----:B------:R-:W-:Y:S05]  /*290e0*/  @!P3 BRA `(.L_x_5544) ;  /* 0x000000000004b947 */ /* 0x000fea0003800000 */
[----:B------:R-:W-:Y:S01]  /*290f0*/  BPT.TRAP 0x1 ;  /* 0x000000040000795c */ /* 0x000fe20000300000 */
.L_x_5544:
[----:B------:R-:W3:Y:S01]  /*29100*/  SYNCS.PHASECHK.TRANS64.TRYWAIT P0, [R4+URZ+0x2a840], R20 ;  /* 0x02a84014040075a7 */ /* 0x000ee2000800017f */
[----:B------:R-:W-:Y:S04]  /*29110*/  BSSY B0, `(.L_x_5545) ;  /* 0x0000002000007945 */ /* 0x000fe80003800000 */
[----:B---3--:R-:W-:Y:S05]  /*29120*/  @!P0 BRA `(.L_x_5546) ;  /* 0x0000006c00188947 */ /* 0x008fea0003800000 */
.L_x_5749:
[----:B------:R-:W-:Y:S05]  /*29130*/  BSYNC B0 ;  /* 0x0000000000007941 */ /* 0x000fea0003800000 */
.L_x_5545:
[----:B------:R-:W-:Y:S01]  /*29140*/  ULDC.64 UR4, c[0x0][0x300] ;  /* 0x0000c00000047ab9 */ /* 0x000fe20000000a00 */
[----:B------:R-:W4:Y:S01]  /*29150*/  LDC R11, c[0x0][0x2f4] ;  /* 0x0000bd00ff0b7b82 */ /* 0x000f220000000800 */
        /* <DEDUP_REMOVED lines=46> */
.L_x_5759:
        /* <DEDUP_REMOVED lines=10> */
.L_x_5548:
        /* <DEDUP_REMOVED lines=11> */
.L_x_5549:
[----:B------:R-:W-:Y:S01]  /*29590*/  IMAD.U32 R0, RZ, RZ, UR37 ;  /* 0x00000025ff007e24 */ /* 0x000fe2000f8e00ff */
[----:B------:R0:W-:Y:S04]  /*295a0*/  SYNCS.ARRIVE.TRANS64.A1T0 RZ, [R4+URZ+0x2a830], RZ ;  /* 0x02a830ff04ff79a7 */ /* 0x0001e8000810003f */
[----:B------:R-:W-:-:S13]  /*295b0*/  ISETP.NE.AND P0, PT, R0, 0x3, PT ;  /* 0x000000030000780c */ /* 0x000fda0003f05270 */
[----:B0-----:R-:W-:Y:S05]  /*295c0*/  @!P0 BRA `(.L_x_5550) ;  /* 0x0000000000048947 */ /* 0x001fea0003800000 */
[----:B------:R-:W-:Y:S01]  /*295d0*/  BPT.TRAP 0x1 ;  /* 0x000000040000795c */ /* 0x000fe20000300000 */
.L_x_5550:
[----:B------:R-:W-:Y:S01]  /*295e0*/  LOP3.LUT R2, R6, 0x1, RZ, 0x3c, !PT ;  /* 0x0000000106027812 */ /* 0x000fe200078e3cff */
[----:B------:R-:W-:Y:S01]  /*295f0*/  IMAD R0, R5, 0x8, R23 ;  /* 0x0000000805007824 */ /* 0x000fe200078e0217 */
[----:B------:R-:W-:Y:S02]  /*29600*/  BSSY B0, `(.L_x_5551) ;  /* 0x0000004000007945 */ /* 0x000fe40003800000 */
[----:B------:R-:W-:-:S04]  /*29610*/  SHF.L.U32 R2, R2, 0x1f, RZ ;  /* 0x0000001f02027819 */ /* 0x000fc800000006ff */
[----:B------:R-:W0:Y:S02]  /*29620*/  SYNCS.PHASECHK.TRANS64.TRYWAIT P2, [R0+URZ+0x2a870], R2 ;  /* 0x02a87002000075a7 */ /* 0x000e24000804017f */
[----:B0-----:R-:W-:Y:S05]  /*29630*/  @!P2 BRA `(.L_x_5552) ;  /* 0x0000006c0018a947 */ /* 0x001fea0003800000 */
.L_x_5760:
[----:B------:R-:W-:Y:S05]  /*29640*/  BSYNC B0 ;  /* 0x0000000000007941 */ /* 0x000fea0003800000 */
.L_x_5551:
[----:B------:R-:W-:-:S05]  /*29650*/  IMAD.U32 R3, RZ, RZ, UR39 ;  /* 0x00000027ff037e24 */ /* 0x000fca000f8e00ff */
[----:B------:R-:W-:-:S13]  /*29660*/  ISETP.NE.AND P2, PT, R3, 0x3, PT ;  /* 0x000000030300780c */ /* 0x000fda0003f45270 */
[----:B------:R-:W-:Y:S05]  /*29670*/  @!P2 BRA `(.L_x_5553) ;  /* 0x000000000004a947 */ /* 0x000fea0003800000 */
[----:B------:R-:W-:Y:S01]  /*29680*/  BPT.TRAP 0x1 ;  /* 0x000000040000795c */ /* 0x000fe20000300000 */
.L_x_5553:
[----:B------:R-:W-:Y:S01]  /*29690*/  SHF.L.U32 R3, R6, 0x1f, RZ ;  /* 0x0000001f06037819 */ /* 0x000fe200000006ff */
[----:B------:R-:W-:-:S03]  /*296a0*/  IMAD R2, R5, 0x6000, RZ ;  /* 0x0000600005027824 */ /* 0x000fc600078e02ff */
[----:B------:R-:W0:Y:S02]  /*296b0*/  SYNCS.PHASECHK.TRANS64.TRYWAIT P2, [R0+URZ+0x2a860], R3 ;  /* 0x02a86003000075a7 */ /* 0x000e24000804017f */
[----:B0-----:R-:W-:Y:S05]  /*296c0*/  @!P2 BRA `(.L_x_5554) ;  /* 0x0000006c0008a947 */ /* 0x001fea0003800000 */
.L_x_5761:
[----:B------:R-:W5:Y:S04]  /*296d0*/  LDL R12, [R1+0xc] ;  /* 0x00000c00010c7983 */ /* 0x000f680000100800 */
[----:B------:R-:W5:Y:S01]  /*296e0*/  LDL R13, [R1+0x8] ;  /* 0x00000800010d7983 */ /* 0x000f620000100800 */
[----:B------:R-:W-:Y:S01]  /*296f0*/  LOP3.LUT R3, R2, R22, RZ, 0xfc, !PT ;  /* 0x0000001602037212 */ /* 0x000fe200078efcff */
[----:B------:R-:W-:Y:S05]  /*29700*/  WARPSYNC.ALL ;  /* 0x0000000000007948 */ /* 0x000fea0003800000 */
[----:B------:R-:W-:Y:S01]  /*29710*/  IMAD.IADD R3, R23, 0x1, R3 ;  /* 0x0000000117037824 */ /* 0x000fe200078e0203 */
[----:B------:R-:W5:Y:S04]  /*29720*/  LDL R14, [R1+0x4] ;  /* 0x00000400010e7983 */ /* 0x000f680000100800 */
[----:B--234-:R-:W0:Y:S02]  /*29730*/  LDSM.16.MT88.4 R4, [R3+0xc400] ;  /* 0x00c400000304783b */ /* 0x01ce240000004200 */
[----:B0-----:R-:W-:-:S02]  /*29740*/  PRMT R8, R4, 0x6420, R5 ;  /* 0x0000642004087816 */ /* 0x001fc40000000005 */
[----:B------:R-:W-:Y:S01]  /*29750*/  PRMT R9, R4, 0x7531, R5 ;  /* 0x0000753104097816 */ /* 0x000fe20000000005 */
[----:B------:R-:W-:Y:S01]  /*29760*/  VIADD R4, R2, 0x2000 ;  /* 0x0000200002047836 */ /* 0x000fe20000000000 */
[C-C-:B------:R-:W-:Y:S02]  /*29770*/  PRMT R10, R6.reuse, 0x6420, R7.reuse ;  /* 0x00006420060a7816 */ /* 0x140fe40000000007 */
[----:B------:R-:W-:Y:S02]  /*29780*/  PRMT R11, R6, 0x7531, R7 ;  /* 0x00007531060b7816 */ /* 0x000fe40000000007 */
[----:B------:R-:W-:-:S05]  /*29790*/  LOP3.LUT R4, R4, R22, RZ, 0xfc, !PT ;  /* 0x0000001604047212 */ /* 0x000fca00078efcff */
[----:B------:R-:W-:Y:S01]  /*297a0*/  IMAD.IADD R4, R23, 0x1, R4 ;  /* 0x0000000117047824 */ /* 0x000fe200078e0204 */
[----:B-----5:R-:W-:-:S05]  /*297b0*/  IADD3 R3, R17, R2, R12 ;  /* 0x0000000211037210 */ /* 0x020fca0007ffe00c */
[----:B------:R-:W-:Y:S04]  /*297c0*/  STSM.16.M88.4 [R3], R8 ;  /* 0x0000000803007844 */ /* 0x000fe80000000200 */
[----:B------:R-:W0:Y:S02]  /*297d0*/  LDSM.16.MT88.4 R4, [R4+0xc400] ;  /* 0x00c400000404783b */ /* 0x000e240000004200 */
[C-C-:B0-----:R-:W-:Y:S02]  /*297e0*/  PRMT R8, R4.reuse, 0x6420, R5.reuse ;  /* 0x0000642004087816 */ /* 0x141fe40000000005 */
[----:B------:R-:W-:Y:S01]  /*297f0*/  PRMT R9, R4, 0x7531, R5 ;  /* 0x0000753104097816 */ /* 0x000fe20000000005 */
[----:B------:R-:W-:-:S05]  /*29800*/  VIADD R4, R2, 0x4000 ;  /* 0x0000400002047836 */ /* 0x000fca0000000000 */
        /* <DEDUP_REMOVED lines=16> */
[----:B------:R-:W3:Y:S01]  /*29910*/  LDL R13, [R1+0x14] ;  /* 0x00001400010d7983 */ /* 0x000ee20000100800 */
[C-C-:B--2---:R-:W-:Y:S02]  /*29920*/  PRMT R8, R4.reuse, 0x6420, R5.reuse ;  /* 0x0000642004087816 */ /* 0x144fe40000000005 */
[----:B------:R-:W-:Y:S02]  /*29930*/  PRMT R9, R4, 0x7531, R5 ;  /* 0x0000753104097816 */ /* 0x000fe40000000005 */
[----:B------:R-:W-:-:S02]  /*29940*/  PRMT R10, R6, 0x6420, R7 ;  /* 0x00006420060a7816 */ /* 0x000fc40000000007 */
[----:B------:R-:W-:Y:S02]  /*29950*/  PRMT R11, R6, 0x7531, R7 ;  /* 0x00007531060b7816 */ /* 0x000fe40000000007 */
        /* <DEDUP_REMOVED lines=45> */
[----:B---3--:R-:W-:Y:S02]  /*29c30*/  IADD3 R3, R17, R13, R2 ;  /* 0x0000000d11037210 */ /* 0x008fe40007ffe002 */
        /* <DEDUP_REMOVED lines=30> */
.L_x_5555:
[----:B--2---:R2:W-:Y:S01]  /*29e20*/  SYNCS.ARRIVE.TRANS64.A1T0 RZ, [R0+URZ+0x2a850], RZ ;  /* 0x02a850ff00ff79a7 */ /* 0x0045e2000810003f */
[----:B------:R-:W-:Y:S06]  /*29e30*/  BAR.SYNC.DEFER_BLOCKING 0x2, 0x80 ;  /* 0x0082000000007b1d */ /* 0x000fec0000010000 */
[----:B------:R-:W-:Y:S05]  /*29e40*/  @!P0 BRA `(.L_x_5556) ;  /* 0x0000000000048947 */ /* 0x000fea0003800000 */
[----:B------:R-:W-:Y:S01]  /*29e50*/  BPT.TRAP 0x1 ;  /* 0x000000040000795c */ /* 0x000fe20000300000 */
.L_x_5556:
[----:B------:R-:W3:Y:S01]  /*29e60*/  LDL R2, [R1] ;  /* 0x0000000001027983 */ /* 0x000ee20000100800 */
[----:B--2---:R-:W-:Y:S02]  /*29e70*/  VIADD R0, R0, 0x2a880 ;  /* 0x0002a88000007836 */ /* 0x004fe40000000000 */
[----:B------:R-:W-:Y:S02]  /*29e80*/  IMAD.MOV.U32 R5, RZ, RZ, R24 ;  /* 0x000000ffff057224 */ /* 0x000fe400078e0018 */
[----:B------:R-:W-:Y:S01]  /*29e90*/  IMAD.MOV.U32 R6, RZ, RZ, R28 ;  /* 0x000000ffff067224 */ /* 0x000fe200078e001c */
[----:B---3--:R-:W-:-:S04]  /*29ea0*/  PRMT R0, R2, 0x654, R0 ;  /* 0x0000065402007816 */ /* 0x008fc80000000000 */
[----:B------:R2:W-:Y:S01]  /*29eb0*/  SYNCS.ARRIVE.TRANS64.RED.A1T0 RZ, [R0+URZ], RZ ;  /* 0x000000ff00ff79a7 */ /* 0x0005e2000810043f */
[----:B------:R-:W-:Y:S05]  /*29ec0*/  @P1 BRA `(.L_x_5557) ;  /* 0xffffffe800a41947 */ /* 0x000fea000383ffff */
.L_x_5537:
[----:B-12---:R-:W1:Y:S01]  /*29ed0*/  S2R R0, SR_TID.X ;  /* 0x0000000000007919 */ /* 0x006e620000002100 */
[----:B------:R-:W-:Y:S01]  /*29ee0*/  BSSY B0, `(.L_x_5558) ;  /* 0x0000012000007945 */ /* 0x000fe20003800000 */
[----:B-1----:R-:W-:Y:S01]  /*29ef0*/  LOP3.LUT R2, R0, 0x7f, RZ, 0xc0, !PT ;  /* 0x0000007f00027812 */ /* 0x002fe200078ec0ff */
[----:B------:R-:W-:-:S03]  /*29f00*/  IMAD.U32 R0, RZ, RZ, UR37 ;  /* 0x00000025ff007e24 */ /* 0x000fc6000f8e00ff */
[----:B------:R-:W-:Y:S02]  /*29f10*/  ISETP.NE.AND P1, PT, R2, RZ, PT ;  /* 0x000000ff0200720c */ /* 0x000fe40003f25270 */
[----:B------:R-:W-:-:S11]  /*29f20*/  ISETP.NE.AND P0, PT, R0, 0x3, PT ;  /* 0x000000030000780c */ /* 0x000fd60003f05270 */
[----:B------:R-:W-:Y:S05]  /*29f30*/  @P1 BRA `(.L_x_5559) ;  /* 0x0000000000301947 */ /* 0x000fea0003800000 */
[----:B0-----:R-:W0:Y:S01]  /*29f40*/  S2R R3, SR_LANEID ;  /* 0x0000000000037919 */ /* 0x001e220000000000 */
[----:B------:R-:W-:Y:S02]  /*29f50*/  VOTEU.ANY UR4, UPT, PT ;  /* 0x0000000000047886 */ /* 0x000fe400038e0100 */
[----:B------:R-:W0:Y:S08]  /*29f60*/  FLO.U32 R0, UR4 ;  /* 0x0000000400007d00 */ /* 0x000e3000080e0000 */
[----:B------:R-:W1:Y:S01]  /*29f70*/  POPC R5, UR4 ;  /* 0x0000000400057d09 */ /* 0x000e620008000000 */
[----:B0-----:R-:W-:-:S02]  /*29f80*/  ISETP.EQ.U32.AND P1, PT, R0, R3, PT ;  /* 0x000000030000720c */ /* 0x001fc40003f22070 */
[----:B------:R-:W1:Y:S11]  /*29f90*/  LDC.64 R2, c[0x0][0xc60] ;  /* 0x00031800ff027b82 */ /* 0x000e760000000a00 */
[----:B-1----:R-:W2:Y:S01]  /*29fa0*/  @P1 ATOMG.E.ADD.STRONG.GPU PT, R3, desc[UR42][R2.64], R5 ;  /* 0x00000005020319a8 */ /* 0x002ea200081ee1ea */
[----:B------:R-:W0:Y:S02]  /*29fb0*/  S2R R4, SR_LTMASK ;  /* 0x0000000000047919 */ /* 0x000e240000003900 */
[----:B0-----:R-:W-:-:S04]  /*29fc0*/  LOP3.LUT R4, R4, UR4, RZ, 0xc0, !PT ;  /* 0x0000000404047c12 */ /* 0x001fc8000f8ec0ff */
[----:B------:R-:W0:Y:S01]  /*29fd0*/  POPC R7, R4 ;  /* 0x0000000400077309 */ /* 0x000e220000000000 */
[----:B--2---:R-:W0:Y:S02]  /*29fe0*/  SHFL.IDX PT, R0, R3, R0, 0x1f ;  /* 0x00001f0003007589 */ /* 0x004e2400000e0000 */
[----:B0-----:R-:W-:-:S07]  /*29ff0*/  IADD3 R16, R0, UR38, R7 ;  /* 0x0000002600107c10 */ /* 0x001fce000fffe007 */
.L_x_5559:
[----:B------:R-:W-:Y:S05]  /*2a000*/  BSYNC B0 ;  /* 0x0000000000007941 */ /* 0x000fea0003800000 */
.L_x_5558:
[----:B------:R-:W-:Y:S05]  /*2a010*/  @!P0 BRA `(.L_x_5560) ;  /* 0x0000000000048947 */ /* 0x000fea0003800000 */
[----:B------:R-:W-:Y:S01]  /*2a020*/  BPT.TRAP 0x1 ;  /* 0x000000040000795c */ /* 0x000fe20000300000 */
.L_x_5560:
[----:B0-----:R-:W-:Y:S01]  /*2a030*/  LOP3.LUT R3, R28, 0x1, RZ, 0x3c, !PT ;  /* 0x000000011c037812 */ /* 0x001fe200078e3cff */
[----:B------:R-:W-:Y:S01]  /*2a040*/  IMAD R2, R24, 0x8, R23 ;  /* 0x0000000818027824 */ /* 0x000fe200078e0217 */
[----:B------:R-:W-:Y:S02]  /*2a050*/  BSSY B0, `(.L_x_5561) ;  /* 0x0000004000007945 */ /* 0x000fe40003800000 */
[----:B------:R-:W-:-:S04]  /*2a060*/  SHF.L.U32 R3, R3, 0x1f, RZ ;  /* 0x0000001f03037819 */ /* 0x000fc800000006ff */
[----:B------:R-:W0:Y:S02]  /*2a070*/  SYNCS.PHASECHK.TRANS64.TRYWAIT P1, [R2+URZ+0x2a870], R3 ;  /* 0x02a87003020075a7 */ /* 0x000e24000802017f */
[----:B0-----:R-:W-:Y:S05]  /*2a080*/  @!P1 BRA `(.L_x_5562) ;  /* 0x0000006000ac9947 */ /* 0x001fea0003800000 */
.L_x_5762:
[----:B------:R-:W-:Y:S05]  /*2a090*/  BSYNC B0 ;  /* 0x0000000000007941 */ /* 0x000fea0003800000 */
.L_x_5561:
[----:B------:R-:W-:-:S05]  /*2a0a0*/  IMAD.U32 R0, RZ, RZ, UR39 ;  /* 0x00000027ff007e24 */ /* 0x000fca000f8e00ff */
[----:B------:R-:W-:-:S13]  /*2a0b0*/  ISETP.NE.AND P1, PT, R0, 0x3, PT ;  /* 0x000000030000780c */ /* 0x000fda0003f25270 */
[----:B------:R-:W-:Y:S05]  /*2a0c0*/  @!P1 BRA `(.L_x_5563) ;  /* 0x0000000000049947 */ /* 0x000fea0003800000 */
[----:B------:R-:W-:Y:S01]  /*2a0d0*/  BPT.TRAP 0x1 ;  /* 0x000000040000795c */ /* 0x000fe20000300000 */
.L_x_5563:
[----:B0-----:R-:W-:-:S04]  /*2a0e0*/  SHF.L.U32 R3, R28, 0x1f, RZ ;  /* 0x0000001f1c037819 */ /* 0x001fc800000006ff */
[----:B------:R-:W0:Y:S02]  /*2a0f0*/  SYNCS.PHASECHK.TRANS64.TRYWAIT P1, [R2+URZ+0x2a860], R3 ;  /* 0x02a86003020075a7 */ /* 0x000e24000802017f */
[----:B0-----:R-:W-:Y:S05]  /*2a100*/  @!P1 BRA `(.L_x_5564) ;  /* 0x0000006000a09947 */ /* 0x001fea0003800000 */
.L_x_5763:
[----:B------:R-:W2:Y:S04]  /*2a110*/  LDL R13, [R1+0xc] ;  /* 0x00000c00010d7983 */ /* 0x000ea80000100800 */
[----:B------:R-:W3:Y:S01]  /*2a120*/  LDL R14, [R1+0x8] ;  /* 0x00000800010e7983 */ /* 0x000ee20000100800 */
[----:B0-----:R-:W-:Y:S01]  /*2a130*/  IMAD R3, R24, 0x6000, RZ ;  /* 0x0000600018037824 */ /* 0x001fe200078e02ff */
[----:B------:R-:W-:Y:S05]  /*2a140*/  WARPSYNC.ALL ;  /* 0x0000000000007948 */ /* 0x000fea0003800000 */
[----:B------:R-:W-:Y:S01]  /*2a150*/  LOP3.LUT R0, R3, R22, RZ, 0xfc, !PT ;  /* 0x0000001603007212 */ /* 0x000fe200078efcff */
[----:B------:R-:W4:Y:S04]  /*2a160*/  LDL R15, [R1+0x4] ;  /* 0x00000400010f7983 */ /* 0x000f280000100800 */
[----:B------:R-:W-:-:S05]  /*2a170*/  IMAD.IADD R12, R23, 0x1, R0 ;  /* 0x00000001170c7824 */ /* 0x000fca00078e0200 */
[----:B------:R-:W0:Y:S02]  /*2a180*/  LDSM.16.MT88.4 R4, [R12+0xc400] ;  /* 0x00c400000c04783b */ /* 0x000e240000004200 */
[C-C-:B0-----:R-:W-:Y:S02]  /*2a190*/  PRMT R8, R4.reuse, 0x6420, R5.reuse ;  /* 0x0000642004087816 */ /* 0x141fe40000000005 */
[----:B------:R-:W-:Y:S02]  /*2a1a0*/  PRMT R9, R4, 0x7531, R5 ;  /* 0x0000753104097816 */ /* 0x000fe40000000005 */
[----:B------:R-:W-:Y:S02]  /*2a1b0*/  IADD3 R4, R3, 0x2000, RZ ;  /* 0x0000200003047810 */ /* 0x000fe40007ffe0ff */
[----:B------:R-:W-:Y:S02]  /*2a1c0*/  PRMT R10, R6, 0x6420, R7 ;  /* 0x00006420060a7816 */ /* 0x000fe40000000007 */
[----:B------:R-:W-:-:S02]  /*2a1d0*/  LOP3.LUT R4, R4, R22, RZ, 0xfc, !PT ;  /* 0x0000001604047212 */ /* 0x000fc400078efcff */
[----:B------:R-:W-:-:S03]  /*2a1e0*/  PRMT R11, R6, 0x7531, R7 ;  /* 0x00007531060b7816 */ /* 0x000fc60000000007 */
[----:B------:R-:W-:Y:S01]  /*2a1f0*/  IMAD.IADD R4, R23, 0x1, R4 ;  /* 0x0000000117047824 */ /* 0x000fe200078e0204 */
[----:B--2---:R-:W-:-:S05]  /*2a200*/  IADD3 R0, R17, R3, R13 ;  /* 0x0000000311007210 */ /* 0x004fca0007ffe00d */
        /* <DEDUP_REMOVED lines=18> */
[----:B------:R-:W0:Y:S01]  /*2a330*/  LDSM.16.MT88.4 R4, [R12+0xc400] ;  /* 0x00c400000c04783b */ /* 0x000e220000004200 */
[----:B------:R-:W-:Y:S02]  /*2a340*/  LOP3.LUT R13, R22, 0x2800, RZ, 0xfc, !PT ;  /* 0x00002800160d7812 */ /* 0x000fe400078efcff */
[----:B---3--:R-:W-:Y:S02]  /*2a350*/  IADD3 R0, R17, R14, R3 ;  /* 0x0000000e11007210 */ /* 0x008fe40007ffe003 */
[----:B------:R-:W2:Y:S01]  /*2a360*/  LDL R14, [R1+0x14] ;  /* 0x00001400010e7983 */ /* 0x000ea20000100800 */
[----:B0-----:R-:W-:-:S02]  /*2a370*/  PRMT R8, R4, 0x6420, R5 ;  /* 0x0000642004087816 */ /* 0x001fc40000000005 */
[----:B------:R-:W-:Y:S02]  /*2a380*/  PRMT R9, R4, 0x7531, R5 ;  /* 0x0000753104097816 */ /* 0x000fe40000000005 */
[C-C-:B------:R-:W-:Y:S02]  /*2a390*/  PRMT R10, R6.reuse, 0x6420, R7.reuse ;  /* 0x00006420060a7816 */ /* 0x140fe40000000007 */
        /* <DEDUP_REMOVED lines=21> */
[----:B----4-:R-:W-:Y:S02]  /*2a4f0*/  IADD3 R0, R17, R15, R3 ;  /* 0x0000000f11007210 */ /* 0x010fe40007ffe003 */
[C-C-:B0-----:R-:W-:Y:S02]  /*2a500*/  PRMT R8, R4.reuse, 0x6420, R5.reuse ;  /* 0x0000642004087816 */ /* 0x141fe40000000005 */
[----:B------:R-:W-:-:S02]  /*2a510*/  PRMT R9, R4, 0x7531, R5 ;  /* 0x0000753104097816 */ /* 0x000fc40000000005 */
        /* <DEDUP_REMOVED lines=53> */
.L_x_5565:
[----:B-1----:R1:W-:Y:S01]  /*2a870*/  SYNCS.ARRIVE.TRANS64.A1T0 RZ, [R2+URZ+0x2a850], RZ ;  /* 0x02a850ff02ff79a7 */ /* 0x0023e2000810003f */
[----:B------:R-:W-:Y:S06]  /*2a880*/  BAR.SYNC.DEFER_BLOCKING 0x2, 0x80 ;  /* 0x0082000000007b1d */ /* 0x000fec0000010000 */
[----:B------:R-:W-:Y:S05]  /*2a890*/  @!P0 BRA `(.L_x_5566) ;  /* 0x0000000000048947 */ /* 0x000fea0003800000 */
[----:B------:R-:W-:Y:S01]  /*2a8a0*/  BPT.TRAP 0x1 ;  /* 0x000000040000795c */ /* 0x000fe20000300000 */
.L_x_5566:
[----:B------:R-:W2:Y:S01]  /*2a8b0*/  LDL R0, [R1] ;  /* 0x0000000001007983 */ /* 0x000ea20000100800 */
        /* <DEDUP_REMOVED lines=8> */
.L_x_5507:
[----:B------:R-:W-:-:S13]  /*2a940*/  LOP3.LUT P0, RZ, R33, 0x20, RZ, 0xc0, !PT ;  /* 0x0000002021ff7812 */ /* 0x000fda000780c0ff */
[----:B------:R-:W-:Y:S05]  /*2a950*/  @!P0 BRA `(.L_x_5567) ;  /* 0x0000000000288947 */ /* 0x000fea0003800000 */
[----:B------:R-:W-:Y:S05]  /*2a960*/  WARPSYNC.ALL ;  /* 0x0000000000007948 */ /* 0x000fea0003800000 */
[----:B------:R-:W2:Y:S08]  /*2a970*/  S2UR UR4, SR_CgaCtaId ;  /* 0x00000000000479c3 */ /* 0x000eb00000008800 */
[----:B------:R-:W-:Y:S01]  /*2a980*/  BAR.SYNC.DEFER_BLOCKING 0x5, 0x180 ;  /* 0x0146000000007b1d */ /* 0x000fe20000010000 */
[----:B------:R-:W-:Y:S01]  /*2a990*/  MOV R23, 0x400 ;  /* 0x0000040000177802 */ /* 0x000fe20000000f00 */
[----:B--2---:R-:W-:-:S05]  /*2a9a0*/  IMAD.U32 R0, RZ, RZ, UR4 ;  /* 0x00000004ff007e24 */ /* 0x004fca000f8e00ff */
[----:B------:R-:W-:Y:S01]  /*2a9b0*/  LEA R23, R0, R23, 0x18 ;  /* 0x0000001700177211 */ /* 0x000fe200078ec0ff */
[----:B------:R2:W-:Y:S04]  /*2a9c0*/  STL [R1], R0 ;  /* 0x0000000001007387 */ /* 0x0005e80000100800 */
[----:B0-----:R2:W3:Y:S01]  /*2a9d0*/  LDS.128 R16, [R23+0x2a8d0] ;  /* 0x02a8d00017107984 */ /* 0x0014e20000000c00 */
[----:B------:R-:W-:Y:S06]  /*2a9e0*/  BAR.ARV 0x4, 0x180 ;  /* 0x0106000000007b1d */ /* 0x000fec0000002000 */
[----:B------:R-:W-:Y:S05]  /*2a9f0*/  BRA `(.L_x_5568) ;  /* 0x0000000800d47947 */ /* 0x000fea0003800000 */
.L_x_5567:
[----:B------:R-:W2:Y:S01]  /*2aa00*/  S2R R0, SR_TID.X ;  /* 0x0000000000007919 */ /* 0x000ea20000002100 */
[----:B------:R-:W-:Y:S01]  /*2aa10*/  UMOV UR4, 0xffffffff ;  /* 0xffffffff00047882 */ /* 0x000fe20000000000 */
[----:B--2---:R-:W-:-:S04]  /*2aa20*/  LOP3.LUT R4, R0, 0x1f, RZ, 0xc0, !PT ;  /* 0x0000001f00047812 */ /* 0x004fc800078ec0ff */
[----:B------:R-:W-:Y:S01]  /*2aa30*/  ISETP.NE.AND P0, PT, R4, 0x1f, PT ;  /* 0x0000001f0400780c */ /* 0x000fe20003f05270 */
[----:B------:R-:W-:-:S12]  /*2aa40*/  BRA.DIV UR4, `(.L_x_5569) ;  /* 0x0000005a04647947 */ /* 0x000fd8000b800000 */
[----:B------:R-:W-:Y:S01]  /*2aa50*/  IMAD.IADD R5, R19, 0x1, R4 ;  /* 0x0000000113057824 */ /* 0x000fe200078e0204 */
[----:B------:R-:W-:-:S04]  /*2aa60*/  ULDC UR4, c[0x0][0xc3c] ;  /* 0x00030f0000047ab9 */ /* 0x000fc80000000800 */
[----:B------:R-:W-:-:S13]  /*2aa70*/  ISETP.GE.OR P1, PT, R5, UR4, !P0 ;  /* 0x0000000405007c0c */ /* 0x000fda000c726670 */
[----:B-1----:R-:W1:Y:S02]  /*2aa80*/  @!P1 LDC.64 R2, c[0x0][0xc80] ;  /* 0x00032000ff029b82 */ /* 0x002e640000000a00 */
[----:B-1----:R-:W-:-:S06]  /*2aa90*/  @!P1 IMAD.WIDE R2, R5, 0x4, R2 ;  /* 0x0000000405029825 */ /* 0x002fcc00078e0202 */
[----:B------:R1:W2:Y:S01]  /*2aaa0*/  @!P1 LDG.E R3, desc[UR42][R2.64] ;  /* 0x0000002a02039981 */ /* 0x0002a2000c1e1900 */
[C---:B------:R-:W-:Y:S02]  /*2aab0*/  ISETP.GE.U32.AND P2, PT, R4.reuse, 0x2, PT ;  /* 0x000000020400780c */ /* 0x040fe40003f46070 */
[C---:B------:R-:W-:Y:S01]  /*2aac0*/  ISETP.GE.U32.AND P3, PT, R4.reuse, 0x4, PT ;  /* 0x000000040400780c */ /* 0x040fe20003f66070 */
[----:B------:R-:W-:Y:S01]  /*2aad0*/  SHFL.IDX PT, R0, R16, RZ, 0x1f ;  /* 0x00001fff10007589 */ /* 0x000fe200000e0000 */
[C---:B------:R-:W-:Y:S02]  /*2aae0*/  ISETP.GE.U32.AND P4, PT, R4.reuse, 0x8, PT ;  /* 0x000000080400780c */ /* 0x040fe40003f86070 */
[C---:B------:R-:W-:Y:S01]  /*2aaf0*/  ISETP.GE.U32.AND P5, PT, R4.reuse, 0x10, PT ;  /* 0x000000100400780c */ /* 0x040fe20003fa6070 */
[----:B------:R-:W-:Y:S01]  /*2ab00*/  SHFL.IDX PT, R16, R16, 0x1, 0x1f ;  /* 0x00201f0010107f89 */ /* 0x000fe200000e0000 */
[----:B-1----:R-:W-:Y:S02]  /*2ab10*/  IMAD.MOV.U32 R2, RZ, RZ, RZ ;  /* 0x000000ffff027224 */ /* 0x002fe400078e00ff */
[----:B--2---:R-:W-:Y:S01]  /*2ab20*/  @!P1 IMAD.MOV.U32 R2, RZ, RZ, R3 ;  /* 0x000000ffff029224 */ /* 0x004fe200078e0003 */
[----:B------:R-:W-:-:S04]  /*2ab30*/  ISETP.NE.AND P1, PT, R4, RZ, PT ;  /* 0x000000ff0400720c */ /* 0x000fc80003f25270 */
        /* <DEDUP_REMOVED lines=15> */
[----:B------:R1:W2:Y:S02]  /*2ac30*/  SHFL.IDX PT, R14, R3, 0x1f, 0x1f ;  /* 0x03e01f00030e7f89 */ /* 0x0002a400000e0000 */
.L_x_5773:
[----:B------:R-:W-:Y:S02]  /*2ac40*/  ULDC UR4, c[0x0][0xc38] ;  /* 0x00030e0000047ab9 */ /* 0x000fe40000000800 */
[----:B------:R-:W-:-:S04]  /*2ac50*/  IMAD.U32 R4, RZ, RZ, UR4 ;  /* 0x00000004ff047e24 */ /* 0x000fc8000f8e00ff */
[----:B--2---:R-:W-:-:S04]  /*2ac60*/  IMAD R5, R14, R4, RZ ;  /* 0x000000040e057224 */ /* 0x004fc800078e02ff */
[----:B------:R-:W-:-:S05]  /*2ac70*/  IMAD.IADD R16, R16, 0x1, R5 ;  /* 0x0000000110107824 */ /* 0x000fca00078e0205 */
[----:B------:R-:W-:-:S13]  /*2ac80*/  ISETP.GT.AND P6, PT, R16, R0, PT ;  /* 0x000000001000720c */ /* 0x000fda0003fc4270 */
[----:B------:R-:W-:Y:S05]  /*2ac90*/  @P6 BRA `(.L_x_5570) ;  /* 0x00000000009c6947 */ /* 0x000fea0003800000 */
.L_x_5575:
[----:B------:R-:W2:Y:S01]  /*2aca0*/  LDC R2, c[0x0][0xc3c] ;  /* 0x00030f00ff027b82 */ /* 0x000ea20000000800 */
[----:B------:R-:W-:-:S05]  /*2acb0*/  VIADD R19, R19, 0x1f ;  /* 0x0000001f13137836 */ /* 0x000fca0000000000 */
[----:B--2---:R-:W-:-:S13]  /*2acc0*/  ISETP.GE.AND P6, PT, R19, R2, PT ;  /* 0x000000021300720c */ /* 0x004fda0003fc6270 */
[----:B------:R-:W-:Y:S05]  /*2acd0*/  @P6 BRA `(.L_x_5571) ;  /* 0x0000000400d06947 */ /* 0x000fea0003800000 */
[----:B-1----:R-:W1:Y:S01]  /*2ace0*/  S2R R3, SR_TID.X ;  /* 0x0000000000037919 */ /* 0x002e620000002100 */
[----:B------:R-:W-:Y:S01]  /*2acf0*/  BSSY B0, `(.L_x_5572) ;  /* 0x0000009000007945 */ /* 0x000fe20003800000 */
[----:B-1----:R-:W-:-:S05]  /*2ad00*/  LOP3.LUT R3, R3, 0x1f, RZ, 0xc0, !PT ;  /* 0x0000001f03037812 */ /* 0x002fca00078ec0ff */
[----:B------:R-:W-:-:S05]  /*2ad10*/  IMAD.IADD R5, R19, 0x1, R3 ;  /* 0x0000000113057824 */ /* 0x000fca00078e0203 */
[----:B------:R-:W-:Y:S01]  /*2ad20*/  ISETP.GE.OR P6, PT, R5, R2, !P0 ;  /* 0x000000020500720c */ /* 0x000fe200047c6670 */
[----:B------:R-:W-:-:S12]  /*2ad30*/  IMAD.MOV.U32 R2, RZ, RZ, RZ ;  /* 0x000000ffff027224 */ /* 0x000fd800078e00ff */
[----:B------:R-:W-:Y:S05]  /*2ad40*/  @P6 BRA `(.L_x_5573) ;  /* 0x00000000000c6947 */ /* 0x000fea0003800000 */
[----:B------:R-:W1:Y:S02]  /*2ad50*/  LDC.64 R2, c[0x0][0xc80] ;  /* 0x00032000ff027b82 */ /* 0x000e640000000a00 */
[----:B-1----:R-:W-:-:S06]  /*2ad60*/  IMAD.WIDE R2, R5, 0x4, R2 ;  /* 0x0000000405027825 */ /* 0x002fcc00078e0202 */
[----:B------:R1:W5:Y:S02]  /*2ad70*/  LDG.E R2, desc[UR42][R2.64] ;  /* 0x0000002a02027981 */ /* 0x000364000c1e1900 */
.L_x_5573:
[----:B------:R-:W-:Y:S05]  /*2ad80*/  BSYNC B0 ;  /* 0x0000000000007941 */ /* 0x000fea0003800000 */
.L_x_5572:
[----:B------:R-:W-:-:S03]  /*2ad90*/  UMOV UR4, 0xffffffff ;  /* 0xffffffff00047882 */ /* 0x000fc60000000000 */
[----:B------:R-:W-:Y:S05]  /*2ada0*/  BRA.DIV UR4, `(.L_x_5574) ;  /* 0x0000005a04b07947 */ /* 0x000fea000b800000 */
[----:B-----5:R-:W1:Y:S02]  /*2adb0*/  SHFL.UP PT, R14, R2, 0x1, RZ ;  /* 0x04200000020e7989 */ /* 0x020e6400000e00ff */
        /* <DEDUP_REMOVED lines=15> */
.L_x_5781:
[----:B------:R-:W-:Y:S02]  /*2aeb0*/  ULDC UR4, c[0x0][0xc38] ;  /* 0x00030e0000047ab9 */ /* 0x000fe40000000800 */
[----:B------:R-:W-:-:S04]  /*2aec0*/  IMAD.U32 R4, RZ, RZ, UR4 ;  /* 0x00000004ff047e24 */ /* 0x000fc8000f8e00ff */
[----:B--2---:R-:W-:-:S04]  /*2aed0*/  IMAD R5, R14, R4, RZ ;  /* 0x000000040e057224 */ /* 0x004fc800078e02ff */
[----:B------:R-:W-:-:S05]  /*2aee0*/  IMAD.IADD R16, R5, 0x1, R16 ;  /* 0x0000000105107824 */ /* 0x000fca00078e0210 */
[----:B------:R-:W-:-:S13]  /*2aef0*/  ISETP.GT.AND P6, PT, R16, R0, PT ;  /* 0x000000001000720c */ /* 0x000fda0003fc4270 */
[----:B------:R-:W-:Y:S05]  /*2af00*/  @!P6 BRA `(.L_x_5575) ;  /* 0xfffffffc0064e947 */ /* 0x000fea000383ffff */
.L_x_5570:
[----:B------:R-:W-:Y:S01]  /*2af10*/  IMAD.IADD R16, R16, 0x1, -R5 ;  /* 0x0000000110107824 */ /* 0x000fe200078e0a05 */
[----:B------:R-:W-:-:S03]  /*2af20*/  UMOV UR4, 0xffffffff ;  /* 0xffffffff00047882 */ /* 0x000fc60000000000 */
[----:B------:R-:W-:-:S05]  /*2af30*/  IMAD R5, R3, R4, R16 ;  /* 0x0000000403057224 */ /* 0x000fca00078e0210 */
[----:B------:R-:W-:Y:S01]  /*2af40*/  ISETP.GT.AND P6, PT, R5, R0, PT ;  /* 0x000000000500720c */ /* 0x000fe20003fc4270 */
[----:B------:R-:W-:-:S12]  /*2af50*/  BRA.DIV UR4, `(.L_x_5576) ;  /* 0x0000005e04047947 */ /* 0x000fd8000b800000 */
[----:B------:R-:W-:-:S04]  /*2af60*/  VOTE.ANY R5, PT, !P6 ;  /* 0x0000000000057806 */ /* 0x000fc800070e0100 */
[----:B------:R-:W0:Y:S02]  /*2af70*/  POPC R6, R5 ;  /* 0x0000000500067309 */ /* 0x000e240000000000 */
[----:B0-----:R0:W2:Y:S02]  /*2af80*/  SHFL.IDX PT, R17, R2, R6, 0x1f ;  /* 0x00001f0602117589 */ /* 0x0010a400000e0000 */
.L_x_5785:
[----:B------:R-:W-:Y:S01]  /*2af90*/  ISETP.NE.AND P0, PT, R5, RZ, PT ;  /* 0x000000ff0500720c */ /* 0x000fe20003f05270 */
[----:B------:R-:W-:-:S12]  /*2afa0*/  IMAD.MOV.U32 R5, RZ, RZ, RZ ;  /* 0x000000ffff057224 */ /* 0x000fd800078e00ff */
[----:B------:R-:W-:Y:S05]  /*2afb0*/  @!P0 BRA `(.L_x_5577) ;  /* 0x0000000000108947 */ /* 0x000fea0003800000 */
[----:B------:R-:W-:Y:S01]  /*2afc0*/  UMOV UR4, 0xffffffff ;  /* 0xffffffff00047882 */ /* 0x000fe20000000000 */
[----:B------:R-:W-:Y:S02]  /*2afd0*/  IADD3 R12, R6, -0x1, RZ ;  /* 0xffffffff060c7810 */ /* 0x000fe40007ffe0ff */
[----:B------:R-:W-:Y:S05]  /*2afe0*/  BRA.DIV UR4, `(.L_x_5578) ;  /* 0x0000005e04287947 */ /* 0x000fea000b800000 */
[----:B------:R3:W4:Y:S02]  /*2aff0*/  SHFL.IDX PT, R5, R3, R12, 0x1f ;  /* 0x00001f0c03057589 */ /* 0x00072400000e0000 */
.L_x_5577:
[----:B01-3--:R-:W0:Y:S01]  /*2b000*/  LDC.64 R2, c[0x0][0xc90] ;  /* 0x00032400ff027b82 */ /* 0x00be220000000a00 */
[----:B------:R-:W-:-:S04]  /*2b010*/  IMAD.IADD R19, R6, 0x1, R19 ;  /* 0x0000000106137824 */ /* 0x000fc800078e0213 */
[----:B0-----:R-:W-:-:S05]  /*2b020*/  IMAD.WIDE R2, R19, 0x4, R2 ;  /* 0x0000000413027825 */ /* 0x001fca00078e0202 */
[----:B------:R-:W2:Y:S01]  /*2b030*/  LDG.E R7, desc[UR42][R2.64] ;  /* 0x0000002a02077981 */ /* 0x000ea2000c1e1900 */
[----:B----4-:R-:W-:-:S04]  /*2b040*/  IMAD R16, R5, R4, R16 ;  /* 0x0000000405107224 */ /* 0x010fc800078e0210 */
[----:B------:R-:W-:Y:S02]  /*2b050*/  IMAD.IADD R0, R0, 0x1, -R16 ;  /* 0x0000000100007824 */ /* 0x000fe400078e0a10 */
[----:B--2---:R-:W-:-:S05]  /*2b060*/  IMAD R6, R17, R7, RZ ;  /* 0x0000000711067224 */ /* 0x004fca00078e02ff */
        /* <DEDUP_REMOVED lines=59> */
.L_x_5571:
[----:B------:R-:W-:Y:S01]  /*2b420*/  UMOV UR4, URZ ;  /* 0x0000003f00047c82 */ /* 0x000fe20008000000 */
[----:B------:R-:W-:Y:S01]  /*2b430*/  UMOV UR5, URZ ;  /* 0x0000003f00057c82 */ /* 0x000fe20008000000 */
[----:B------:R-:W-:Y:S01]  /*2b440*/  ULDC UR6, c[0x0][0xc3c] ;  /* 0x00030f0000067ab9 */ /* 0x000fe20000000800 */
[----:B------:R-:W-:Y:S02]  /*2b450*/  IMAD.MOV.U32 R16, RZ, RZ, R0 ;  /* 0x000000ffff107224 */ /* 0x000fe400078e0000 */
[----:B0-----:R-:W-:Y:S02]  /*2b460*/  IMAD.U32 R17, RZ, RZ, UR4 ;  /* 0x00000004ff117e24 */ /* 0x001fe4000f8e00ff */
[----:B------:R-:W-:Y:S02]  /*2b470*/  IMAD.U32 R18, RZ, RZ, UR5 ;  /* 0x00000005ff127e24 */ /* 0x000fe4000f8e00ff */
[----:B------:R-:W-:-:S07]  /*2b480*/  IMAD.U32 R19, RZ, RZ, UR6 ;  /* 0x00000006ff137e24 */ /* 0x000fce000f8e00ff */
.L_x_5579:
[----:B------:R0:W2:Y:S01]  /*2b490*/  LDL R2, [R1] ;  /* 0x0000000001027983 */ /* 0x0000a20000100800 */
        /* <DEDUP_REMOVED lines=8> */
[----:B------:R0:W-:Y:S04]  /*2b520*/  @!P0 STL [R1], R2 ;  /* 0x0000000201008387 */ /* 0x0001e80000100800 */
[----:B------:R0:W-:Y:S01]  /*2b530*/  @!P0 STS.128 [R23+0x2a8d0], R16 ;  /* 0x02a8d01017008388 */ /* 0x0001e20000000c00 */
[----:B------:R-:W-:Y:S06]  /*2b540*/  BAR.ARV 0x5, 0x180 ;  /* 0x0146000000007b1d */ /* 0x000fec0000002000 */
.L_x_5568:
[----:B------:R-:W-:Y:S02]  /*2b550*/  ULDC UR4, c[0x0][0xc3c] ;  /* 0x00030f0000047ab9 */ /* 0x000fe40000000800 */
[----:B---3--:R-:W-:-:S13]  /*2b560*/  ISETP.GE.AND P0, PT, R19, UR4, PT ;  /* 0x0000000413007c0c */ /* 0x008fda000bf06270 */
[----:B------:R-:W-:Y:S05]  /*2b570*/  @!P0 BRA `(.L_x_5580) ;  /* 0xffffff90003c8947 */ /* 0x000fea000383ffff */
[----:B------:R-:W-:Y:S05]  /*2b580*/  BSYNC B7 ;  /* 0x0000000000077941 */ /* 0x000fea0003800000 */
.L_x_5446:
        /* <DEDUP_REMOVED lines=12> */
.L_x_5788:
[----:B------:R-:W-:Y:S05]  /*2b650*/  BSYNC B0 ;  /* 0x0000000000007941 */ /* 0x000fea0003800000 */
.L_x_5581:
[----:B------:R-:W-:-:S03]  /*2b660*/  UMOV UR4, 0xffffffff ;  /* 0xffffffff00047882 */ /* 0x000fc60000000000 */
[----:B------:R-:W-:Y:S05]  /*2b670*/  BRA.DIV UR4, `(.L_x_5583) ;  /* 0x0000005604c07947 */ /* 0x000fea000b800000 */
[----:B0-----:R-:W0:Y:S02]  /*2b680*/  S2R R0, SR_TID.X ;  /* 0x0000000000007919 */ /* 0x001e240000002100 */
[----:B0-----:R-:W-:-:S04]  /*2b690*/  SHF.R.U32.HI R0, RZ, 0x5, R0 ;  /* 0x00000005ff007819 */ /* 0x001fc80000011600 */
[----:B------:R-:W-:-:S05]  /*2b6a0*/  LOP3.LUT R0, R0, 0x3, RZ, 0xc0, !PT ;  /* 0x0000000300007812 */ /* 0x000fca00078ec0ff */
[----:B------:R0:W1:Y:S02]  /*2b6b0*/  SHFL.IDX PT, R14, R0, RZ, 0x1f ;  /* 0x00001fff000e7589 */ /* 0x00006400000e0000 */
.L_x_5791:
[----:B-1----:R-:W-:-:S13]  /*2b6c0*/  ISETP.NE.AND P0, PT, R14, RZ, PT ;  /* 0x000000ff0e00720c */ /* 0x002fda0003f05270 */
[----:B------:R-:W-:Y:S05]  /*2b6d0*/  @P0 BRA `(.L_x_5211) ;  /* 0x0000000000a80947 */ /* 0x000fea0003800000 */
[----:B------:R-:W-:-:S03]  /*2b6e0*/  UMOV UR4, 0xffffffff ;  /* 0xffffffff00047882 */ /* 0x000fc60000000000 */
[----:B------:R-:W-:Y:S05]  /*2b6f0*/  BRA.DIV UR4, `(.L_x_5584) ;  /* 0x0000005604d47947 */ /* 0x000fea000b800000 */
[----:B------:R-:W-:-:S13]  /*2b700*/  ELECT P6, URZ, PT ;  /* 0x00000000003f782f */ /* 0x000fda00038c0000 */
.L_x_5794:
[----:B------:R-:W-:Y:S05]  /*2b710*/  @!P6 BRA `(.L_x_5211) ;  /* 0x000000000098e947 */ /* 0x000fea0003800000 */
[----:B------:R-:W-:-:S06]  /*2b720*/  ULOP3.LUT UR4, UR36, 0x2, URZ, 0xfc, !UPT ;  /* 0x0000000224047892 */ /* 0x000fcc000f8efc3f */
[----:B0-----:R-:W-:-:S05]  /*2b730*/  IMAD.U32 R0, RZ, RZ, UR4 ;  /* 0x00000004ff007e24 */ /* 0x001fca000f8e00ff */
[----:B------:R-:W-:-:S13]  /*2b740*/  ISETP.NE.AND P0, PT, R0, 0x3, PT ;  /* 0x000000030000780c */ /* 0x000fda0003f05270 */
[----:B------:R-:W-:Y:S05]  /*2b750*/  @!P0 BRA `(.L_x_5585) ;  /* 0x0000000000048947 */ /* 0x000fea0003800000 */
[----:B------:R-:W-:Y:S01]  /*2b760*/  BPT.TRAP 0x1 ;  /* 0x000000040000795c */ /* 0x000fe20000300000 */
.L_x_5585:
[----:B------:R-:W-:Y:S01]  /*2b770*/  IMAD R5, R24, 0x8, R7 ;  /* 0x0000000818057824 */ /* 0x000fe200078e0207 */
[----:B------:R-:W-:Y:S01]  /*2b780*/  SHF.L.U32 R0, R28, 0x1f, RZ ;  /* 0x0000001f1c007819 */ /* 0x000fe200000006ff */
[----:B------:R-:W-:-:S03]  /*2b790*/  VIADD R24, R24, 0x1 ;  /* 0x0000000118187836 */ /* 0x000fc60000000000 */
[----:B------:R-:W0:Y:S02]  /*2b7a0*/  SYNCS.PHASECHK.TRANS64.TRYWAIT P1, [R5+URZ+0x2a840], R0 ;  /* 0x02a84000050075a7 */ /* 0x000e24000802017f */
[----:B------:R-:W-:-:S04]  /*2b7b0*/  ISETP.NE.AND P2, PT, R24, 0x2, PT ;  /* 0x000000021800780c */ /* 0x000fc80003f45270 */
[----:B------:R-:W-:Y:S01]  /*2b7c0*/  SEL R3, RZ, 0x1, P2 ;  /* 0x00000001ff037807 */ /* 0x000fe20001000000 */
[----:B0-----:R-:W-:Y:S08]  /*2b7d0*/  @!P1 BRA `(.L_x_5586) ;  /* 0x0000005400bc9947 */ /* 0x001ff00003800000 */
.L_x_5795:
[----:B------:R-:W-:Y:S02]  /*2b7e0*/  SEL R24, R24, RZ, P2 ;  /* 0x000000ff18187207 */ /* 0x000fe40001000000 */
[----:B------:R-:W-:Y:S01]  /*2b7f0*/  LOP3.LUT R2, R28, R3, RZ, 0x3c, !PT ;  /* 0x000000031c027212 */ /* 0x000fe200078e3cff */
[----:B------:R-:W-:Y:S06]  /*2b800*/  @!P0 BRA `(.L_x_5587) ;  /* 0x0000000000048947 */ /* 0x000fec0003800000 */
[----:B------:R-:W-:Y:S01]  /*2b810*/  BPT.TRAP 0x1 ;  /* 0x000000040000795c */ /* 0x000fe20000300000 */
.L_x_5587:
[----:B------:R-:W-:Y:S02]  /*2b820*/  LEA R3, R24, R7, 0x3 ;  /* 0x0000000718037211 */ /* 0x000fe400078e18ff */
[----:B------:R-:W-:-:S04]  /*2b830*/  SHF.L.U32 R2, R2, 0x1f, RZ ;  /* 0x0000001f02027819 */ /* 0x000fc800000006ff */
[----:B------:R-:W1:Y:S02]  /*2b840*/  SYNCS.PHASECHK.TRANS64.TRYWAIT P1, [R3+URZ+0x2a840], R2 ;  /* 0x02a84002030075a7 */ /* 0x000e64000802017f */
[----:B-1----:R-:W-:Y:S05]  /*2b850*/  @!P1 BRA `(.L_x_5588) ;  /* 0x0000005400b09947 */ /* 0x002fea0003800000 */
.L_x_5796:
[----:B------:R-:W-:Y:S05]  /*2b860*/  @!P0 BRA `(.L_x_5589) ;  /* 0x0000000000048947 */ /* 0x000fea0003800000 */
[----:B------:R-:W-:Y:S01]  /*2b870*/  BPT.TRAP 0x1 ;  /* 0x000000040000795c */ /* 0x000fe20000300000 */
.L_x_5589:
[----:B------:R-:W2:Y:S02]  /*2b880*/  SYNCS.PHASECHK.TRANS64.TRYWAIT P1, [R5+URZ+0x2a860], R0 ;  /* 0x02a86000050075a7 */ /* 0x000ea4000802017f */
[----:B--2---:R-:W-:Y:S05]  /*2b890*/  @!P1 BRA `(.L_x_5590) ;  /* 0x0000005400b49947 */ /* 0x004fea0003800000 */
.L_x_5797:
[----:B------:R-:W-:Y:S05]  /*2b8a0*/  @!P0 BRA `(.L_x_5591) ;  /* 0x0000000000048947 */ /* 0x000fea0003800000 */
[----:B------:R-:W-:Y:S01]  /*2b8b0*/  BPT.TRAP 0x1 ;  /* 0x000000040000795c */ /* 0x000fe20000300000 */
.L_x_5591:
[----:B------:R-:W3:Y:S02]  /*2b8c0*/  SYNCS.PHASECHK.TRANS64.TRYWAIT P1, [R3+URZ+0x2a860], R2 ;  /* 0x02a86002030075a7 */ /* 0x000ee4000802017f */
[----:B---3--:R-:W-:Y:S05]  /*2b8d0*/  @!P1 BRA `(.L_x_5592) ;  /* 0x0000005400b89947 */ /* 0x008fea0003800000 */
.L_x_5798:
[----:B------:R-:W-:Y:S05]  /*2b8e0*/  @!P0 BRA `(.L_x_5593) ;  /* 0x0000000000048947 */ /* 0x000fea0003800000 */
[----:B------:R-:W-:Y:S01]  /*2b8f0*/  BPT.TRAP 0x1 ;  /* 0x000000040000795c */ /* 0x000fe20000300000 */
.L_x_5593:
[----:B------:R-:W4:Y:S02]  /*2b900*/  SYNCS.PHASECHK.TRANS64.TRYWAIT P1, [R5+URZ+0x2a880], R0 ;  /* 0x02a88000050075a7 */ /* 0x000f24000802017f */
[----:B----4-:R-:W-:Y:S05]  /*2b910*/  @!P1 BRA `(.L_x_5594) ;  /* 0x0000005400bc9947 */ /* 0x010fea0003800000 */
.L_x_5799:
[----:B------:R-:W-:Y:S05]  /*2b920*/  @!P0 BRA `(.L_x_5595) ;  /* 0x0000000000048947 */ /* 0x000fea0003800000 */
[----:B------:R-:W-:Y:S01]  /*2b930*/  BPT.TRAP 0x1 ;  /* 0x000000040000795c */ /* 0x000fe20000300000 */
.L_x_5595:
[----:B------:R0:W0:Y:S02]  /*2b940*/  SYNCS.PHASECHK.TRANS64.TRYWAIT P0, [R3+URZ+0x2a880], R2 ;  /* 0x02a88002030075a7 */ /* 0x000024000800017f */
[----:B0-----:R-:W-:Y:S05]  /*2b950*/  @!P0 NANOSLEEP.SYNCS 0x989680 ;  /* 0x009896800000895d */ /* 0x001fea0003900000 */
[----:B------:R-:W0:Y:S02]  /*2b960*/  @!P0 SYNCS.PHASECHK.TRANS64 P0, [R3+URZ+0x2a880], R2 ;  /* 0x02a88002030085a7 */ /* 0x000e24000800007f */
[----:B0-----:R-:W-:Y:S05]  /*2b970*/  @!P0 BRA `(.L_x_5595) ;  /* 0xfffffffc00f08947 */ /* 0x001fea000383ffff */
.L_x_5211:
[----:B------:R-:W-:Y:S05]  /*2b980*/  BSYNC B8 ;  /* 0x0000000000087941 */ /* 0x000fea0003800000 */
.L_x_5208:
[----:B------:R-:W-:Y:S05]  /*2b990*/  EXIT ;  /* 0x000000000000794d */ /* 0x000fea0003800000 */
.L_x_5235:
[----:B-1----:R1:W2:Y:S02]  /*2b9a0*/  SYNCS.PHASECHK.TRANS64.TRYWAIT P4, [R82+URZ+0x2a890], R93 ;  /* 0x02a8905d520075a7 */ /* 0x0022a4000808017f */
[----:B--2---:R-:W-:Y:S05]  /*2b9b0*/  @!P4 NANOSLEEP.SYNCS 0x989680 ;  /* 0x009896800000c95d */ /* 0x004fea0003900000 */
[----:B------:R-:W2:Y:S02]  /*2b9c0*/  @!P4 SYNCS.PHASECHK.TRANS64 P4, [R82+URZ+0x2a890], R93 ;  /* 0x02a8905d5200c5a7 */ /* 0x000ea4000808007f */
[----:B--2---:R-:W-:Y:S05]  /*2b9d0*/  @!P4 BRA `(.L_x_5235) ;  /* 0xfffffffc00f0c947 */ /* 0x004fea000383ffff */
[----:B------:R-:W-:Y:S05]  /*2b9e0*/  BRA `(.L_x_5596) ;  /* 0xfffffd7400a07947 */ /* 0x000fea000383ffff */
.L_x_5236:
        /* <DEDUP_REMOVED lines=8> */
.L_x_5598:
[----:B------:R-:W-:Y:S05]  /*2ba70*/  BSYNC B1 ;  /* 0x0000000000017941 */ /* 0x000fea0003800000 */
.L_x_5597:
        /* <DEDUP_REMOVED lines=8> */
.L_x_5599:
[----:B------:R-:W-:Y:S05]  /*2bb00*/  BRA `(.L_x_5600) ;  /* 0xfffffd74006c7947 */ /* 0x000fea000383ffff */
.L_x_5264:
[----:B-1----:R1:W2:Y:S02]  /*2bb10*/  SYNCS.PHASECHK.TRANS64.TRYWAIT P4, [R82+URZ+0x2a890], R93 ;  /* 0x02a8905d520075a7 */ /* 0x0022a4000808017f */
[----:B--2---:R-:W-:Y:S05]  /*2bb20*/  @!P4 NANOSLEEP.SYNCS 0x989680 ;  /* 0x009896800000c95d */ /* 0x004fea0003900000 */
[----:B------:R-:W2:Y:S02]  /*2bb30*/  @!P4 SYNCS.PHASECHK.TRANS64 P4, [R82+URZ+0x2a890], R93 ;  /* 0x02a8905d5200c5a7 */ /* 0x000ea4000808007f */
[----:B--2---:R-:W-:Y:S05]  /*2bb40*/  @!P4 BRA `(.L_x_5264) ;  /* 0xfffffffc00f0c947 */ /* 0x004fea000383ffff */
[----:B------:R-:W-:Y:S05]  /*2bb50*/  BRA `(.L_x_5601) ;  /* 0xfffffda400947947 */ /* 0x000fea000383ffff */
.L_x_5265:
        /* <DEDUP_REMOVED lines=8> */
.L_x_5603:
[----:B------:R-:W-:Y:S05]  /*2bbe0*/  BSYNC B1 ;  /* 0x0000000000017941 */ /* 0x000fea0003800000 */
.L_x_5602:
        /* <DEDUP_REMOVED lines=8> */
.L_x_5604:
[----:B------:R-:W-:Y:S01]  /*2bc70*/  IMAD.MOV.U32 R99, RZ, RZ, R14 ;  /* 0x000000ffff637224 */ /* 0x000fe200078e000e */
[----:B------:R-:W-:Y:S06]  /*2bc80*/  BRA `(.L_x_5605) ;  /* 0xfffffda4005c7947 */ /* 0x000fec000383ffff */
.L_x_5278:
[----:B0-----:R0:W1:Y:S02]  /*2bc90*/  SYNCS.PHASECHK.TRANS64.TRYWAIT P3, [R82+URZ+0x2a890], R93 ;  /* 0x02a8905d520075a7 */ /* 0x001064000806017f */
[----:B-1----:R-:W-:Y:S05]  /*2bca0*/  @!P3 NANOSLEEP.SYNCS 0x989680 ;  /* 0x009896800000b95d */ /* 0x002fea0003900000 */
[----:B------:R-:W1:Y:S02]  /*2bcb0*/  @!P3 SYNCS.PHASECHK.TRANS64 P3, [R82+URZ+0x2a890], R93 ;  /* 0x02a8905d5200b5a7 */ /* 0x000e64000806007f */
[----:B-1----:R-:W-:Y:S05]  /*2bcc0*/  @!P3 BRA `(.L_x_5278) ;  /* 0xfffffffc00f0b947 */ /* 0x002fea000383ffff */
[----:B------:R-:W-:Y:S05]  /*2bcd0*/  BRA `(.L_x_5606) ;  /* 0xfffffdd400507947 */ /* 0x000fea000383ffff */
.L_x_5279:
[----:B------:R-:W-:Y:S01]  /*2bce0*/  BSSY B1, `(.L_x_5607) ;  /* 0x0000007000017945 */ /* 0x000fe20003800000 */
[----:B------:R-:W-:Y:S02]  /*2bcf0*/  IMAD.MOV.U32 R12, RZ, RZ, RZ ;  /* 0x000000ffff0c7224 */ /* 0x000fe400078e00ff */
[----:B------:R-:W-:Y:S02]  /*2bd00*/  IMAD.MOV.U32 R11, RZ, RZ, 0x1e1f ;  /* 0x00001e1fff0b7424 */ /* 0x000fe400078e00ff */
[----:B------:R-:W-:-:S07]  /*2bd10*/  IMAD.MOV.U32 R15, RZ, RZ, -0x1 ;  /* 0xffffffffff0f7424 */ /* 0x000fce00078e00ff */
[----:B0-----:R-:W-:Y:S05]  /*2bd20*/  WARPSYNC.COLLECTIVE R15, `(.L_x_5608) ;  /* 0x000000000f087348 */ /* 0x001fea0003c00000 */
[----:B------:R1:W2:Y:S02]  /*2bd30*/  SHFL.IDX P6, R14, R13, R12, R11 ;  /* 0x0000000c0d0e7389 */ /* 0x0002a400000c000b */
[----:B012---:R-:W-:Y:S01]  /*2bd40*/  ENDCOLLECTIVE ;  /* 0x000000000000791b */ /* 0x007fe20003800000 */
.L_x_5608:
[----:B------:R-:W-:Y:S05]  /*2bd50*/  BSYNC B1 ;  /* 0x0000000000017941 */ /* 0x000fea0003800000 */
.L_x_5607:
        /* <DEDUP_REMOVED lines=8> */
.L_x_5609:
[----:B------:R-:W-:Y:S01]  /*2bde0*/  IMAD.MOV.U32 R31, RZ, RZ, R14 ;  /* 0x000000ffff1f7224 */ /* 0x000fe200078e000e */
[----:B------:R-:W-:Y:S06]  /*2bdf0*/  BRA `(.L_x_5610) ;  /* 0xfffffdd400707947 */ /* 0x000fec000383ffff */
.L_x_5283:
[----:B0-----:R0:W4:Y:S02]  /*2be00*/  SYNCS.PHASECHK.TRANS64.TRYWAIT P2, [R82+URZ+0x2a8b0], R93 ;  /* 0x02a8b05d520075a7 */ /* 0x001124000804017f */
[----:B----4-:R-:W-:Y:S05]  /*2be10*/  @!P2 NANOSLEEP.SYNCS 0x989680 ;  /* 0x009896800000a95d */ /* 0x010fea0003900000 */
[----:B------:R-:W4:Y:S02]  /*2be20*/  @!P2 SYNCS.PHASECHK.TRANS64 P2, [R82+URZ+0x2a8b0], R93 ;  /* 0x02a8b05d5200a5a7 */ /* 0x000f24000804007f */
[----:B----4-:R-:W-:Y:S05]  /*2be30*/  @!P2 BRA `(.L_x_5283) ;  /* 0xfffffffc00f0a947 */ /* 0x010fea000383ffff */
[----:B------:R-:W-:Y:S05]  /*2be40*/  BRA `(.L_x_5611) ;  /* 0xfffffdd800387947 */ /* 0x000fea000383ffff */
.L_x_5297:
[----:B------:R-:W0:Y:S01]  /*2be50*/  S2R R2, SR_TID.X ;  /* 0x0000000000027919 */ /* 0x000e220000002100 */
[----:B------:R-:W-:Y:S01]  /*2be60*/  BSSY B0, `(.L_x_5612) ;  /* 0x000000c000007945 */ /* 0x000fe20003800000 */
[----:B------:R-:W-:Y:S01]  /*2be70*/  IMAD.MOV.U32 R12, RZ, RZ, RZ ;  /* 0x000000ffff0c7224 */ /* 0x000fe200078e00ff */
[----:B------:R-:W-:Y:S01]  /*2be80*/  MOV R15, 0xffffffff ;  /* 0xffffffff000f7802 */ /* 0x000fe20000000f00 */
[----:B------:R-:W-:Y:S02]  /*2be90*/  IMAD.MOV.U32 R11, RZ, RZ, 0x1f ;  /* 0x0000001fff0b7424 */ /* 0x000fe400078e00ff */
[----:B0-----:R-:W-:-:S05]  /*2bea0*/  VIADD R20, R2, 0xffffff80 ;  /* 0xffffff8002147836 */ /* 0x001fca0000000000 */
[----:B------:R-:W-:-:S04]  /*2beb0*/  SHF.R.S32.HI R2, RZ, 0x1f, R20 ;  /* 0x0000001fff027819 */ /* 0x000fc80000011414 */
[----:B------:R-:W-:-:S04]  /*2bec0*/  LEA.HI R2, R2, R20, RZ, 0x7 ;  /* 0x0000001402027211 */ /* 0x000fc800078f38ff */
[----:B------:R-:W-:-:S05]  /*2bed0*/  SHF.R.S32.HI R2, RZ, 0x7, R2 ;  /* 0x00000007ff027819 */ /* 0x000fca0000011402 */
[----:B------:R-:W-:-:S07]  /*2bee0*/  IMAD.MOV.U32 R13, RZ, RZ, R2 ;  /* 0x000000ffff0d7224 */ /* 0x000fce00078e0002 */
[----:B-----5:R-:W-:Y:S05]  /*2bef0*/  WARPSYNC.COLLECTIVE R15, `(.L_x_5613) ;  /* 0x000000000f087348 */ /* 0x020fea0003c00000 */
[----:B------:R0:W1:Y:S02]  /*2bf00*/  SHFL.IDX P6, R14, R13, R12, R11 ;  /* 0x0000000c0d0e7389 */ /* 0x00006400000c000b */
[----:B01---5:R-:W-:Y:S01]  /*2bf10*/  ENDCOLLECTIVE ;  /* 0x000000000000791b */ /* 0x023fe20003800000 */
.L_x_5613:
[----:B------:R-:W-:Y:S05]  /*2bf20*/  BSYNC B0 ;  /* 0x0000000000007941 */ /* 0x000fea0003800000 */
.L_x_5612:
[----:B------:R-:W-:Y:S01]  /*2bf30*/  IMAD.MOV.U32 R218, RZ, RZ, R14 ;  /* 0x000000ffffda7224 */ /* 0x000fe200078e000e */
[----:B------:R-:W-:Y:S06]  /*2bf40*/  BRA `(.L_x_5614) ;  /* 0xfffffde400507947 */ /* 0x000fec000383ffff */
.L_x_5307:
[----:B------:R-:W-:Y:S01]  /*2bf50*/  BSSY B1, `(.L_x_5615) ;  /* 0x0000007000017945 */ /* 0x000fe20003800000 */
[----:B------:R-:W-:Y:S02]  /*2bf60*/  IMAD.MOV.U32 R12, RZ, RZ, RZ ;  /* 0x000000ffff0c7224 */ /* 0x000fe400078e00ff */
[----:B------:R-:W-:Y:S02]  /*2bf70*/  IMAD.MOV.U32 R11, RZ, RZ, 0x1e1f ;  /* 0x00001e1fff0b7424 */ /* 0x000fe400078e00ff */
[----:B------:R-:W-:-:S07]  /*2bf80*/  IMAD.MOV.U32 R15, RZ, RZ, -0x1 ;  /* 0xffffffffff0f7424 */ /* 0x000fce00078e00ff */
[----:B------:R-:W-:Y:S05]  /*2bf90*/  WARPSYNC.COLLECTIVE R15, `(.L_x_5616) ;  /* 0x000000000f087348 */ /* 0x000fea0003c00000 */
[----:B------:R0:W1:Y:S02]  /*2bfa0*/  SHFL.IDX P6, R14, R13, R12, R11 ;  /* 0x0000000c0d0e7389 */ /* 0x00006400000c000b */
[----:B01----:R-:W-:Y:S01]  /*2bfb0*/  ENDCOLLECTIVE ;  /* 0x000000000000791b */ /* 0x003fe20003800000 */
.L_x_5616:
[----:B------:R-:W-:Y:S05]  /*2bfc0*/  BSYNC B1 ;  /* 0x0000000000017941 */ /* 0x000fea0003800000 */
.L_x_5615:
        /* <DEDUP_REMOVED lines=8> */
.L_x_5617:
[----:B------:R-:W-:Y:S02]  /*2c050*/  IMAD.MOV.U32 R13, RZ, RZ, R4 ;  /* 0x000000ffff0d7224 */ /* 0x000fe400078e0004 */
[----:B------:R-:W-:-:S07]  /*2c060*/  IMAD.MOV.U32 R3, RZ, RZ, R14 ;  /* 0x000000ffff037224 */ /* 0x000fce00078e000e */
[----:B------:R-:W-:Y:S05]  /*2c070*/  WARPSYNC.COLLECTIVE R15, `(.L_x_5618) ;  /* 0x000000000f087348 */ /* 0x000fea0003c00000 */
[----:B------:R0:W1:Y:S02]  /*2c080*/  SHFL.IDX P6, R14, R13, R12, R11 ;  /* 0x0000000c0d0e7389 */ /* 0x00006400000c000b */
[----:B01----:R-:W-:Y:S01]  /*2c090*/  ENDCOLLECTIVE ;  /* 0x000000000000791b */ /* 0x003fe20003800000 */
.L_x_5618:
[----:B------:R-:W-:Y:S02]  /*2c0a0*/  IMAD.MOV.U32 R13, RZ, RZ, R5 ;  /* 0x000000ffff0d7224 */ /* 0x000fe400078e0005 */
[----:B------:R-:W-:-:S07]  /*2c0b0*/  IMAD.MOV.U32 R4, RZ, RZ, R14 ;  /* 0x000000ffff047224 */ /* 0x000fce00078e000e */
[----:B------:R-:W-:Y:S05]  /*2c0c0*/  WARPSYNC.COLLECTIVE R15, `(.L_x_5619) ;  /* 0x000000000f087348 */ /* 0x000fea0003c00000 */
[----:B------:R0:W1:Y:S02]  /*2c0d0*/  SHFL.IDX P6, R14, R13, R12, R11 ;  /* 0x0000000c0d0e7389 */ /* 0x00006400000c000b */
[----:B01----:R-:W-:Y:S01]  /*2c0e0*/  ENDCOLLECTIVE ;  /* 0x000000000000791b */ /* 0x003fe20003800000 */
.L_x_5619:
[----:B------:R-:W-:Y:S05]  /*2c0f0*/  BRA `(.L_x_5620) ;  /* 0xfffffdec00447947 */ /* 0x000fea000383ffff */
.L_x_5311:
[----:B0-----:R0:W1:Y:S02]  /*2c100*/  SYNCS.PHASECHK.TRANS64.TRYWAIT P0, [R16+URZ+0x2a800], R3 ;  /* 0x02a80003100075a7 */ /* 0x001064000800017f */
[----:B-1----:R-:W-:Y:S05]  /*2c110*/  @!P0 NANOSLEEP.SYNCS 0x989680 ;  /* 0x009896800000895d */ /* 0x002fea0003900000 */
[----:B------:R-:W1:Y:S02]  /*2c120*/  @!P0 SYNCS.PHASECHK.TRANS64 P0, [R16+URZ+0x2a800], R3 ;  /* 0x02a80003100085a7 */ /* 0x000e64000800007f */
[----:B-1----:R-:W-:Y:S05]  /*2c130*/  @!P0 BRA `(.L_x_5311) ;  /* 0xfffffffc00f08947 */ /* 0x002fea000383ffff */
[----:B------:R-:W-:Y:S05]  /*2c140*/  BRA `(.L_x_5621) ;  /* 0xfffffdf000907947 */ /* 0x000fea000383ffff */
.L_x_5323:
[----:B------:R-:W-:Y:S01]  /*2c150*/  BSSY B1, `(.L_x_5622) ;  /* 0x0000007000017945 */ /* 0x000fe20003800000 */
[----:B------:R-:W-:Y:S02]  /*2c160*/  IMAD.MOV.U32 R12, RZ, RZ, RZ ;  /* 0x000000ffff0c7224 */ /* 0x000fe400078e00ff */
[----:B------:R-:W-:Y:S02]  /*2c170*/  IMAD.MOV.U32 R11, RZ, RZ, 0x1e1f ;  /* 0x00001e1fff0b7424 */ /* 0x000fe400078e00ff */
[----:B------:R-:W-:-:S07]  /*2c180*/  IMAD.MOV.U32 R15, RZ, RZ, -0x1 ;  /* 0xffffffffff0f7424 */ /* 0x000fce00078e00ff */
[----:B------:R-:W-:Y:S05]  /*2c190*/  WARPSYNC.COLLECTIVE R15, `(.L_x_5623) ;  /* 0x000000000f087348 */ /* 0x000fea0003c00000 */
[----:B------:R0:W1:Y:S02]  /*2c1a0*/  SHFL.IDX P6, R14, R13, R12, R11 ;  /* 0x0000000c0d0e7389 */ /* 0x00006400000c000b */
[----:B01----:R-:W-:Y:S01]  /*2c1b0*/  ENDCOLLECTIVE ;  /* 0x000000000000791b */ /* 0x003fe20003800000 */
.L_x_5623:
[----:B------:R-:W-:Y:S05]  /*2c1c0*/  BSYNC B1 ;  /* 0x0000000000017941 */ /* 0x000fea0003800000 */
.L_x_5622:
        /* <DEDUP_REMOVED lines=8> */
.L_x_5624:
[----:B------:R-:W-:Y:S02]  /*2c250*/  IMAD.MOV.U32 R13, RZ, RZ, R37 ;  /* 0x000000ffff0d7224 */ /* 0x000fe400078e0025 */
[----:B------:R-:W-:-:S07]  /*2c260*/  IMAD.MOV.U32 R21, RZ, RZ, R14 ;  /* 0x000000ffff157224 */ /* 0x000fce00078e000e */
[----:B------:R-:W-:Y:S05]  /*2c270*/  WARPSYNC.COLLECTIVE R15, `(.L_x_5625) ;  /* 0x000000000f087348 */ /* 0x000fea0003c00000 */
[----:B------:R0:W1:Y:S02]  /*2c280*/  SHFL.IDX P6, R14, R13, R12, R11 ;  /* 0x0000000c0d0e7389 */ /* 0x00006400000c000b */
[----:B01----:R-:W-:Y:S01]  /*2c290*/  ENDCOLLECTIVE ;  /* 0x000000000000791b */ /* 0x003fe20003800000 */
.L_x_5625:
[----:B------:R-:W-:Y:S02]  /*2c2a0*/  IMAD.MOV.U32 R13, RZ, RZ, R39 ;  /* 0x000000ffff0d7224 */ /* 0x000fe400078e0027 */
[----:B------:R-:W-:-:S07]  /*2c2b0*/  IMAD.MOV.U32 R37, RZ, RZ, R14 ;  /* 0x000000ffff257224 */ /* 0x000fce00078e000e */
[----:B------:R-:W-:Y:S05]  /*2c2c0*/  WARPSYNC.COLLECTIVE R15, `(.L_x_5626) ;  /* 0x000000000f087348 */ /* 0x000fea0003c00000 */
[----:B------:R0:W1:Y:S02]  /*2c2d0*/  SHFL.IDX P6, R14, R13, R12, R11 ;  /* 0x0000000c0d0e7389 */ /* 0x00006400000c000b */
[----:B01----:R-:W-:Y:S01]  /*2c2e0*/  ENDCOLLECTIVE ;  /* 0x000000000000791b */ /* 0x003fe20003800000 */
.L_x_5626:
[----:B------:R-:W-:Y:S01]  /*2c2f0*/  IMAD.MOV.U32 R39, RZ, RZ, R14 ;  /* 0x000000ffff277224 */ /* 0x000fe200078e000e */
[----:B------:R-:W-:Y:S06]  /*2c300*/  BRA `(.L_x_5627) ;  /* 0xfffffe2000607947 */ /* 0x000fec000383ffff */
.L_x_5327:
[----:B-1----:R1:W0:Y:S02]  /*2c310*/  SYNCS.PHASECHK.TRANS64.TRYWAIT P0, [R16+URZ+0x2a800], R3 ;  /* 0x02a80003100075a7 */ /* 0x002224000800017f */
[----:B0-----:R-:W-:Y:S05]  /*2c320*/  @!P0 NANOSLEEP.SYNCS 0x989680 ;  /* 0x009896800000895d */ /* 0x001fea0003900000 */
[----:B------:R-:W0:Y:S02]  /*2c330*/  @!P0 SYNCS.PHASECHK.TRANS64 P0, [R16+URZ+0x2a800], R3 ;  /* 0x02a80003100085a7 */ /* 0x000e24000800007f */
[----:B0-----:R-:W-:Y:S05]  /*2c340*/  @!P0 BRA `(.L_x_5327) ;  /* 0xfffffffc00f08947 */ /* 0x001fea000383ffff */
[----:B------:R-:W-:Y:S05]  /*2c350*/  BRA `(.L_x_5628) ;  /* 0xfffffe2400587947 */ /* 0x000fea000383ffff */
.L_x_5335:
[----:B-1----:R1:W2:Y:S02]  /*2c360*/  SYNCS.PHASECHK.TRANS64.TRYWAIT P1, [R8+URZ+0x2a830], R3 ;  /* 0x02a83003080075a7 */ /* 0x0022a4000802017f */
[----:B--2---:R-:W-:Y:S05]  /*2c370*/  @!P1 NANOSLEEP.SYNCS 0x989680 ;  /* 0x009896800000995d */ /* 0x004fea0003900000 */
[----:B------:R-:W2:Y:S02]  /*2c380*/  @!P1 SYNCS.PHASECHK.TRANS64 P1, [R8+URZ+0x2a830], R3 ;  /* 0x02a83003080095a7 */ /* 0x000ea4000802007f */
[----:B--2---:R-:W-:Y:S05]  /*2c390*/  @!P1 BRA `(.L_x_5335) ;  /* 0xfffffffc00f09947 */ /* 0x004fea000383ffff */
[----:B------:R-:W-:Y:S05]  /*2c3a0*/  BRA `(.L_x_5334) ;  /* 0xfffffe54009c7947 */ /* 0x000fea000383ffff */
.L_x_5354:
[----:B-1----:R1:W2:Y:S02]  /*2c3b0*/  SYNCS.PHASECHK.TRANS64.TRYWAIT P4, [R7+URZ+0x2a830], R6 ;  /* 0x02a83006070075a7 */ /* 0x0022a4000808017f */
[----:B--2---:R-:W-:Y:S05]  /*2c3c0*/  @!P4 NANOSLEEP.SYNCS 0x989680 ;  /* 0x009896800000c95d */ /* 0x004fea0003900000 */
[----:B------:R-:W2:Y:S02]  /*2c3d0*/  @!P4 SYNCS.PHASECHK.TRANS64 P4, [R7+URZ+0x2a830], R6 ;  /* 0x02a830060700c5a7 */ /* 0x000ea4000808007f */
[----:B--2---:R-:W-:Y:S05]  /*2c3e0*/  @!P4 BRA `(.L_x_5354) ;  /* 0xfffffffc00f0c947 */ /* 0x004fea000383ffff */
[----:B------:R-:W-:Y:S05]  /*2c3f0*/  BRA `(.L_x_5353) ;  /* 0xfffffe9000707947 */ /* 0x000fea000383ffff */
.L_x_5358:
[----:B-1----:R1:W2:Y:S02]  /*2c400*/  SYNCS.PHASECHK.TRANS64.TRYWAIT P3, [R7+URZ+0x2a850], R6 ;  /* 0x02a85006070075a7 */ /* 0x0022a4000806017f */
[----:B--2---:R-:W-:Y:S05]  /*2c410*/  @!P3 NANOSLEEP.SYNCS 0x989680 ;  /* 0x009896800000b95d */ /* 0x004fea0003900000 */
[----:B------:R-:W2:Y:S02]  /*2c420*/  @!P3 SYNCS.PHASECHK.TRANS64 P3, [R7+URZ+0x2a850], R6 ;  /* 0x02a850060700b5a7 */ /* 0x000ea4000806007f */
[----:B--2---:R-:W-:Y:S05]  /*2c430*/  @!P3 BRA `(.L_x_5358) ;  /* 0xfffffffc00f0b947 */ /* 0x004fea000383ffff */
[----:B------:R-:W-:Y:S05]  /*2c440*/  BRA `(.L_x_5355) ;  /* 0xfffffe9400407947 */ /* 0x000fea000383ffff */
.L_x_5379:
[----:B-1----:R1:W2:Y:S02]  /*2c450*/  SYNCS.PHASECHK.TRANS64.TRYWAIT P2, [R7+URZ+0x2a830], R8 ;  /* 0x02a83008070075a7 */ /* 0x0022a4000804017f */
[----:B--2---:R-:W-:Y:S05]  /*2c460*/  @!P2 NANOSLEEP.SYNCS 0x989680 ;  /* 0x009896800000a95d */ /* 0x004fea0003900000 */
[----:B------:R-:W2:Y:S02]  /*2c470*/  @!P2 SYNCS.PHASECHK.TRANS64 P2, [R7+URZ+0x2a830], R8 ;  /* 0x02a830080700a5a7 */ /* 0x000ea4000804007f */
[----:B--2---:R-:W-:Y:S05]  /*2c480*/  @!P2 BRA `(.L_x_5379) ;  /* 0xfffffffc00f0a947 */ /* 0x004fea000383ffff */
[----:B------:R-:W-:Y:S05]  /*2c490*/  BRA `(.L_x_5378) ;  /* 0xfffffecc00847947 */ /* 0x000fea000383ffff */
.L_x_5383:
[----:B-1----:R1:W2:Y:S02]  /*2c4a0*/  SYNCS.PHASECHK.TRANS64.TRYWAIT P1, [R7+URZ+0x2a850], R6 ;  /* 0x02a85006070075a7 */ /* 0x0022a4000802017f */
[----:B--2---:R-:W-:Y:S05]  /*2c4b0*/  @!P1 NANOSLEEP.SYNCS 0x989680 ;  /* 0x009896800000995d */ /* 0x004fea0003900000 */
[----:B------:R-:W2:Y:S02]  /*2c4c0*/  @!P1 SYNCS.PHASECHK.TRANS64 P1, [R7+URZ+0x2a850], R6 ;  /* 0x02a85006070095a7 */ /* 0x000ea4000802007f */
[----:B--2---:R-:W-:Y:S05]  /*2c4d0*/  @!P1 BRA `(.L_x_5383) ;  /* 0xfffffffc00f09947 */ /* 0x004fea000383ffff */
[----:B------:R-:W-:Y:S05]  /*2c4e0*/  BRA `(.L_x_5380) ;  /* 0xfffffed000607947 */ /* 0x000fea000383ffff */
.L_x_5392:
[----:B-1----:R1:W2:Y:S02]  /*2c4f0*/  SYNCS.PHASECHK.TRANS64.TRYWAIT P2, [R7+URZ+0x2a830], R8 ;  /* 0x02a83008070075a7 */ /* 0x0022a4000804017f */
[----:B--2---:R-:W-:Y:S05]  /*2c500*/  @!P2 NANOSLEEP.SYNCS 0x989680 ;  /* 0x009896800000a95d */ /* 0x004fea0003900000 */
[----:B------:R-:W2:Y:S02]  /*2c510*/  @!P2 SYNCS.PHASECHK.TRANS64 P2, [R7+URZ+0x2a830], R8 ;  /* 0x02a830080700a5a7 */ /* 0x000ea4000804007f */
[----:B--2---:R-:W-:Y:S05]  /*2c520*/  @!P2 BRA `(.L_x_5392) ;  /* 0xfffffffc00f0a947 */ /* 0x004fea000383ffff */
[----:B------:R-:W-:Y:S05]  /*2c530*/  BRA `(.L_x_5391) ;  /* 0xfffffef400e87947 */ /* 0x000fea000383ffff */
.L_x_5396:
[----:B-1----:R1:W2:Y:S02]  /*2c540*/  SYNCS.PHASECHK.TRANS64.TRYWAIT P1, [R7+URZ+0x2a850], R6 ;  /* 0x02a85006070075a7 */ /* 0x0022a4000802017f */
[----:B--2---:R-:W-:Y:S05]  /*2c550*/  @!P1 NANOSLEEP.SYNCS 0x989680 ;  /* 0x009896800000995d */ /* 0x004fea0003900000 */
[----:B------:R-:W2:Y:S02]  /*2c560*/  @!P1 SYNCS.PHASECHK.TRANS64 P1, [R7+URZ+0x2a850], R6 ;  /* 0x02a85006070095a7 */ /* 0x000ea4000802007f */
[----:B--2---:R-:W-:Y:S05]  /*2c570*/  @!P1 BRA `(.L_x_5396) ;  /* 0xfffffffc00f09947 */ /* 0x004fea000383ffff */
[----:B------:R-:W-:Y:S05]  /*2c580*/  BRA `(.L_x_5393) ;  /* 0xfffffef800c47947 */ /* 0x000fea000383ffff */
.L_x_5411:
[----:B-1----:R1:W2:Y:S02]  /*2c590*/  SYNCS.PHASECHK.TRANS64.TRYWAIT P1, [R2+URZ+0x2a850], R5 ;  /* 0x02a85005020075a7 */ /* 0x0022a4000802017f */
[----:B--2---:R-:W-:Y:S05]  /*2c5a0*/  @!P1 NANOSLEEP.SYNCS 0x989680 ;  /* 0x009896800000995d */ /* 0x004fea0003900000 */
[----:B------:R-:W2:Y:S02]  /*2c5b0*/  @!P1 SYNCS.PHASECHK.TRANS64 P1, [R2+URZ+0x2a850], R5 ;  /* 0x02a85005020095a7 */ /* 0x000ea4000802007f */
[----:B--2---:R-:W-:Y:S05]  /*2c5c0*/  @!P1 BRA `(.L_x_5411) ;  /* 0xfffffffc00f09947 */ /* 0x004fea000383ffff */
[----:B------:R-:W-:Y:S05]  /*2c5d0*/  BRA `(.L_x_5410) ;  /* 0xffffff30003c7947 */ /* 0x000fea000383ffff */
.L_x_5415:
[----:B------:R-:W-:Y:S01]  /*2c5e0*/  IMAD.MOV.U32 R12, RZ, RZ, R0 ;  /* 0x000000ffff0c7224 */ /* 0x000fe200078e0000 */
[----:B------:R-:W-:Y:S01]  /*2c5f0*/  SEL R7, R125, R124, P0 ;  /* 0x0000007c7d077207 */ /* 0x000fe20000000000 */
[----:B------:R-:W-:Y:S01]  /*2c600*/  IMAD.MOV.U32 R11, RZ, RZ, 0x1c1f ;  /* 0x00001c1fff0b7424 */ /* 0x000fe200078e00ff */
[----:B------:R-:W-:Y:S01]  /*2c610*/  SEL R8, R124, R125, P0 ;  /* 0x0000007d7c087207 */ /* 0x000fe20000000000 */
[----:B------:R-:W-:Y:S01]  /*2c620*/  IMAD.MOV.U32 R15, RZ, RZ, -0x1 ;  /* 0xffffffffff0f7424 */ /* 0x000fe200078e00ff */
[----:B------:R-:W-:Y:S02]  /*2c630*/  SEL R9, R20, R41, P0 ;  /* 0x0000002914097207 */ /* 0x000fe40000000000 */
[----:B------:R-:W-:-:S07]  /*2c640*/  SEL R20, R41, R20, P0 ;  /* 0x0000001429147207 */ /* 0x000fce0000000000 */
[----:B0-----:R-:W-:Y:S05]  /*2c650*/  WARPSYNC.COLLECTIVE R15, `(.L_x_5629) ;  /* 0x000000000f087348 */ /* 0x001fea0003c00000 */
[----:B------:R1:W2:Y:S02]  /*2c660*/  SHFL.IDX P6, R14, R13, R12, R11 ;  /* 0x0000000c0d0e7389 */ /* 0x0002a400000c000b */
[----:B012---:R-:W-:Y:S01]  /*2c670*/  ENDCOLLECTIVE ;  /* 0x000000000000791b */ /* 0x007fe20003800000 */
.L_x_5629:
        /* <DEDUP_REMOVED lines=19> */
.L_x_5630:
        /* <DEDUP_REMOVED lines=18> */
.L_x_5631:
        /* <DEDUP_REMOVED lines=19> */
.L_x_5632:
[----:B------:R-:W-:Y:S02]  /*2ca00*/  SEL R65, R82, R91, P0 ;  /* 0x0000005b52417207 */ /* 0x000fe40000000000 */
[----:B------:R-:W-:Y:S02]  /*2ca10*/  SEL R82, R91, R82, P0 ;  /* 0x000000525b527207 */ /* 0x000fe40000000000 */
[----:B------:R-:W-:Y:S02]  /*2ca20*/  SEL R67, R84, R93, P0 ;  /* 0x0000005d54437207 */ /* 0x000fe40000000000 */
[----:B------:R-:W-:Y:S02]  /*2ca30*/  SEL R84, R93, R84, P0 ;  /* 0x000000545d547207 */ /* 0x000fe40000000000 */
[----:B------:R-:W-:Y:S02]  /*2ca40*/  SEL R4, R6, R5, P0 ;  /* 0x0000000506047207 */ /* 0x000fe40000000000 */
[----:B------:R-:W-:Y:S01]  /*2ca50*/  SEL R6, R5, R6, P0 ;  /* 0x0000000605067207 */ /* 0x000fe20000000000 */
[----:B------:R-:W-:-:S02]  /*2ca60*/  IMAD.MOV.U32 R13, RZ, RZ, R9 ;  /* 0x000000ffff0d7224 */ /* 0x000fc400078e0009 */
[----:B------:R-:W-:Y:S02]  /*2ca70*/  IMAD.MOV.U32 R12, RZ, RZ, R0 ;  /* 0x000000ffff0c7224 */ /* 0x000fe400078e0000 */
[----:B------:R-:W-:-:S07]  /*2ca80*/  IMAD.MOV.U32 R7, RZ, RZ, R14 ;  /* 0x000000ffff077224 */ /* 0x000fce00078e000e */
[----:B------:R-:W-:Y:S05]  /*2ca90*/  WARPSYNC.COLLECTIVE R15, `(.L_x_5633) ;  /* 0x000000000f087348 */ /* 0x000fea0003c00000 */
[----:B------:R0:W1:Y:S02]  /*2caa0*/  SHFL.IDX P6, R14, R13, R12, R11 ;  /* 0x0000000c0d0e7389 */ /* 0x00006400000c000b */
[----:B01----:R-:W-:Y:S01]  /*2cab0*/  ENDCOLLECTIVE ;  /* 0x000000000000791b */ /* 0x003fe20003800000 */
.L_x_5633:
        /* <DEDUP_REMOVED lines=8> */
.L_x_5634:
[----:B------:R-:W-:Y:S02]  /*2cb40*/  IMAD.MOV.U32 R13, RZ, RZ, R25 ;  /* 0x000000ffff0d7224 */ /* 0x000fe400078e0019 */
[----:B------:R-:W-:Y:S02]  /*2cb50*/  IMAD.MOV.U32 R12, RZ, RZ, R0 ;  /* 0x000000ffff0c7224 */ /* 0x000fe400078e0000 */
[----:B------:R-:W-:-:S07]  /*2cb60*/  IMAD.MOV.U32 R20, RZ, RZ, R14 ;  /* 0x000000ffff147224 */ /* 0x000fce00078e000e */
[----:B------:R-:W-:Y:S05]  /*2cb70*/  WARPSYNC.COLLECTIVE R15, `(.L_x_5635) ;  /* 0x000000000f087348 */ /* 0x000fea0003c00000 */
[----:B------:R0:W1:Y:S02]  /*2cb80*/  SHFL.IDX P6, R14, R13, R12, R11 ;  /* 0x0000000c0d0e7389 */ /* 0x00006400000c000b */
[----:B01----:R-:W-:Y:S01]  /*2cb90*/  ENDCOLLECTIVE ;  /* 0x000000000000791b */ /* 0x003fe20003800000 */
.L_x_5635:
[----:B------:R-:W-:Y:S02]  /*2cba0*/  IMAD.MOV.U32 R13, RZ, RZ, R24 ;  /* 0x000000ffff0d7224 */ /* 0x000fe400078e0018 */
[----:B------:R-:W-:Y:S02]  /*2cbb0*/  IMAD.MOV.U32 R12, RZ, RZ, R3 ;  /* 0x000000ffff0c7224 */ /* 0x000fe400078e0003 */
[----:B------:R-:W-:-:S07]  /*2cbc0*/  IMAD.MOV.U32 R26, RZ, RZ, R14 ;  /* 0x000000ffff1a7224 */ /* 0x000fce00078e000e */
[----:B------:R-:W-:Y:S05]  /*2cbd0*/  WARPSYNC.COLLECTIVE R15, `(.L_x_5636) ;  /* 0x000000000f087348 */ /* 0x000fea0003c00000 */
[----:B------:R0:W1:Y:S02]  /*2cbe0*/  SHFL.IDX P6, R14, R13, R12, R11 ;  /* 0x0000000c0d0e7389 */ /* 0x00006400000c000b */
[----:B01----:R-:W-:Y:S01]  /*2cbf0*/  ENDCOLLECTIVE ;  /* 0x000000000000791b */ /* 0x003fe20003800000 */
.L_x_5636:
[----:B------:R-:W-:Y:S02]  /*2cc00*/  IMAD.MOV.U32 R13, RZ, RZ, R27 ;  /* 0x000000ffff0d7224 */ /* 0x000fe400078e001b */
[----:B------:R-:W-:Y:S02]  /*2cc10*/  IMAD.MOV.U32 R12, RZ, RZ, R0 ;  /* 0x000000ffff0c7224 */ /* 0x000fe400078e0000 */
[----:B------:R-:W-:-:S07]  /*2cc20*/  IMAD.MOV.U32 R25, RZ, RZ, R14 ;  /* 0x000000ffff197224 */ /* 0x000fce00078e000e */
[----:B------:R-:W-:Y:S05]  /*2cc30*/  WARPSYNC.COLLECTIVE R15, `(.L_x_5637) ;  /* 0x000000000f087348 */ /* 0x000fea0003c00000 */
[----:B------:R0:W1:Y:S02]  /*2cc40*/  SHFL.IDX P6, R14, R13, R12, R11 ;  /* 0x0000000c0d0e7389 */ /* 0x00006400000c000b */
[----:B01----:R-:W-:Y:S01]  /*2cc50*/  ENDCOLLECTIVE ;  /* 0x000000000000791b */ /* 0x003fe20003800000 */
.L_x_5637:
        /* <DEDUP_REMOVED lines=8> */
.L_x_5638:
[----:B------:R-:W-:Y:S02]  /*2cce0*/  IMAD.MOV.U32 R13, RZ, RZ, R29 ;  /* 0x000000ffff0d7224 */ /* 0x000fe400078e001d */
[----:B------:R-:W-:Y:S02]  /*2ccf0*/  IMAD.MOV.U32 R12, RZ, RZ, R0 ;  /* 0x000000ffff0c7224 */ /* 0x000fe400078e0000 */
[----:B------:R-:W-:-:S07]  /*2cd00*/  IMAD.MOV.U32 R27, RZ, RZ, R14 ;  /* 0x000000ffff1b7224 */ /* 0x000fce00078e000e */
[----:B------:R-:W-:Y:S05]  /*2cd10*/  WARPSYNC.COLLECTIVE R15, `(.L_x_5639) ;  /* 0x000000000f087348 */ /* 0x000fea0003c00000 */
[----:B------:R0:W1:Y:S02]  /*2cd20*/  SHFL.IDX P6, R14, R13, R12, R11 ;  /* 0x0000000c0d0e7389 */ /* 0x00006400000c000b */
[----:B01----:R-:W-:Y:S01]  /*2cd30*/  ENDCOLLECTIVE ;  /* 0x000000000000791b */ /* 0x003fe20003800000 */
.L_x_5639:
        /* <DEDUP_REMOVED lines=8> */
.L_x_5640:
[----:B------:R-:W-:Y:S02]  /*2cdc0*/  IMAD.MOV.U32 R13, RZ, RZ, R31 ;  /* 0x000000ffff0d7224 */ /* 0x000fe400078e001f */
[----:B------:R-:W-:Y:S02]  /*2cdd0*/  IMAD.MOV.U32 R12, RZ, RZ, R0 ;  /* 0x000000ffff0c7224 */ /* 0x000fe400078e0000 */
[----:B------:R-:W-:-:S07]  /*2cde0*/  IMAD.MOV.U32 R29, RZ, RZ, R14 ;  /* 0x000000ffff1d7224 */ /* 0x000fce00078e000e */
[----:B------:R-:W-:Y:S05]  /*2cdf0*/  WARPSYNC.COLLECTIVE R15, `(.L_x_5641) ;  /* 0x000000000f087348 */ /* 0x000fea0003c00000 */
[----:B------:R0:W1:Y:S02]  /*2ce00*/  SHFL.IDX P6, R14, R13, R12, R11 ;  /* 0x0000000c0d0e7389 */ /* 0x00006400000c000b */
[----:B01----:R-:W-:Y:S01]  /*2ce10*/  ENDCOLLECTIVE ;  /* 0x000000000000791b */ /* 0x003fe20003800000 */
.L_x_5641:
        /* <DEDUP_REMOVED lines=8> */
.L_x_5642:
[----:B------:R-:W-:Y:S02]  /*2cea0*/  IMAD.MOV.U32 R13, RZ, RZ, R33 ;  /* 0x000000ffff0d7224 */ /* 0x000fe400078e0021 */
[----:B------:R-:W-:Y:S02]  /*2ceb0*/  IMAD.MOV.U32 R12, RZ, RZ, R0 ;  /* 0x000000ffff0c7224 */ /* 0x000fe400078e0000 */
[----:B------:R-:W-:-:S07]  /*2cec0*/  IMAD.MOV.U32 R31, RZ, RZ, R14 ;  /* 0x000000ffff1f7224 */ /* 0x000fce00078e000e */
[----:B------:R-:W-:Y:S05]  /*2ced0*/  WARPSYNC.COLLECTIVE R15, `(.L_x_5643) ;  /* 0x000000000f087348 */ /* 0x000fea0003c00000 */
[----:B------:R0:W1:Y:S02]  /*2cee0*/  SHFL.IDX P6, R14, R13, R12, R11 ;  /* 0x0000000c0d0e7389 */ /* 0x00006400000c000b */
[----:B01----:R-:W-:Y:S01]  /*2cef0*/  ENDCOLLECTIVE ;  /* 0x000000000000791b */ /* 0x003fe20003800000 */
.L_x_5643:
        /* <DEDUP_REMOVED lines=8> */
.L_x_5644:
[----:B------:R-:W-:Y:S02]  /*2cf80*/  IMAD.MOV.U32 R13, RZ, RZ, R35 ;  /* 0x000000ffff0d7224 */ /* 0x000fe400078e0023 */
[----:B------:R-:W-:Y:S02]  /*2cf90*/  IMAD.MOV.U32 R12, RZ, RZ, R0 ;  /* 0x000000ffff0c7224 */ /* 0x000fe400078e0000 */
[----:B------:R-:W-:-:S07]  /*2cfa0*/  IMAD.MOV.U32 R33, RZ, RZ, R14 ;  /* 0x000000ffff217224 */ /* 0x000fce00078e000e */
[----:B------:R-:W-:Y:S05]  /*2cfb0*/  WARPSYNC.COLLECTIVE R15, `(.L_x_5645) ;  /* 0x000000000f087348 */ /* 0x000fea0003c00000 */
[----:B------:R0:W1:Y:S02]  /*2cfc0*/  SHFL.IDX P6, R14, R13, R12, R11 ;  /* 0x0000000c0d0e7389 */ /* 0x00006400000c000b */
[----:B01----:R-:W-:Y:S01]  /*2cfd0*/  ENDCOLLECTIVE ;  /* 0x000000000000791b */ /* 0x003fe20003800000 */
.L_x_5645:
        /* <DEDUP_REMOVED lines=8> */
.L_x_5646:
[----:B------:R-:W-:Y:S02]  /*2d060*/  IMAD.MOV.U32 R13, RZ, RZ, R37 ;  /* 0x000000ffff0d7224 */ /* 0x000fe400078e0025 */
[----:B------:R-:W-:Y:S02]  /*2d070*/  IMAD.MOV.U32 R12, RZ, RZ, R0 ;  /* 0x000000ffff0c7224 */ /* 0x000fe400078e0000 */
[----:B------:R-:W-:-:S07]  /*2d080*/  IMAD.MOV.U32 R35, RZ, RZ, R14 ;  /* 0x000000ffff237224 */ /* 0x000fce00078e000e */
[----:B------:R-:W-:Y:S05]  /*2d090*/  WARPSYNC.COLLECTIVE R15, `(.L_x_5647) ;  /* 0x000000000f087348 */ /* 0x000fea0003c00000 */
[----:B------:R0:W1:Y:S02]  /*2d0a0*/  SHFL.IDX P6, R14, R13, R12, R11 ;  /* 0x0000000c0d0e7389 */ /* 0x00006400000c000b */
[----:B01----:R-:W-:Y:S01]  /*2d0b0*/  ENDCOLLECTIVE ;  /* 0x000000000000791b */ /* 0x003fe20003800000 */
.L_x_5647:
        /* <DEDUP_REMOVED lines=8> */
.L_x_5648:
[----:B------:R-:W-:Y:S02]  /*2d140*/  IMAD.MOV.U32 R13, RZ, RZ, R39 ;  /* 0x000000ffff0d7224 */ /* 0x000fe400078e0027 */
[----:B------:R-:W-:Y:S02]  /*2d150*/  IMAD.MOV.U32 R12, RZ, RZ, R0 ;  /* 0x000000ffff0c7224 */ /* 0x000fe400078e0000 */
[----:B------:R-:W-:-:S07]  /*2d160*/  IMAD.MOV.U32 R37, RZ, RZ, R14 ;  /* 0x000000ffff257224 */ /* 0x000fce00078e000e */
[----:B------:R-:W-:Y:S05]  /*2d170*/  WARPSYNC.COLLECTIVE R15, `(.L_x_5649) ;  /* 0x000000000f087348 */ /* 0x000fea0003c00000 */
[----:B------:R0:W1:Y:S02]  /*2d180*/  SHFL.IDX P6, R14, R13, R12, R11 ;  /* 0x0000000c0d0e7389 */ /* 0x00006400000c000b */
[----:B01----:R-:W-:Y:S01]  /*2d190*/  ENDCOLLECTIVE ;  /* 0x000000000000791b */ /* 0x003fe20003800000 */
.L_x_5649:
        /* <DEDUP_REMOVED lines=8> */
.L_x_5650:
[----:B------:R-:W-:Y:S02]  /*2d220*/  IMAD.MOV.U32 R13, RZ, RZ, R41 ;  /* 0x000000ffff0d7224 */ /* 0x000fe400078e0029 */
[----:B------:R-:W-:Y:S02]  /*2d230*/  IMAD.MOV.U32 R12, RZ, RZ, R0 ;  /* 0x000000ffff0c7224 */ /* 0x000fe400078e0000 */
[----:B------:R-:W-:-:S07]  /*2d240*/  IMAD.MOV.U32 R39, RZ, RZ, R14 ;  /* 0x000000ffff277224 */ /* 0x000fce00078e000e */
[----:B------:R-:W-:Y:S05]  /*2d250*/  WARPSYNC.COLLECTIVE R15, `(.L_x_5651) ;  /* 0x000000000f087348 */ /* 0x000fea0003c00000 */
[----:B------:R0:W1:Y:S02]  /*2d260*/  SHFL.IDX P6, R14, R13, R12, R11 ;  /* 0x0000000c0d0e7389 */ /* 0x00006400000c000b */
[----:B01----:R-:W-:Y:S01]  /*2d270*/  ENDCOLLECTIVE ;  /* 0x000000000000791b */ /* 0x003fe20003800000 */
.L_x_5651:
        /* <DEDUP_REMOVED lines=8> */
.L_x_5652:
[----:B------:R-:W-:Y:S02]  /*2d300*/  IMAD.MOV.U32 R13, RZ, RZ, R43 ;  /* 0x000000ffff0d7224 */ /* 0x000fe400078e002b */
[----:B------:R-:W-:Y:S01]  /*2d310*/  IMAD.MOV.U32 R12, RZ, RZ, R0 ;  /* 0x000000ffff0c7224 */ /* 0x000fe200078e0000 */
[----:B------:R-:W-:-:S07]  /*2d320*/  MOV R41, R14 ;  /* 0x0000000e00297202 */ /* 0x000fce0000000f00 */
[----:B------:R-:W-:Y:S05]  /*2d330*/  WARPSYNC.COLLECTIVE R15, `(.L_x_5653) ;  /* 0x000000000f087348 */ /* 0x000fea0003c00000 */
[----:B------:R0:W1:Y:S02]  /*2d340*/  SHFL.IDX P6, R14, R13, R12, R11 ;  /* 0x0000000c0d0e7389 */ /* 0x00006400000c000b */
[----:B01----:R-:W-:Y:S01]  /*2d350*/  ENDCOLLECTIVE ;  /* 0x000000000000791b */ /* 0x003fe20003800000 */
.L_x_5653:
        /* <DEDUP_REMOVED lines=8> */
.L_x_5654:
[----:B------:R-:W-:Y:S02]  /*2d3e0*/  IMAD.MOV.U32 R13, RZ, RZ, R45 ;  /* 0x000000ffff0d7224 */ /* 0x000fe400078e002d */
[----:B------:R-:W-:Y:S02]  /*2d3f0*/  IMAD.MOV.U32 R12, RZ, RZ, R0 ;  /* 0x000000ffff0c7224 */ /* 0x000fe400078e0000 */
[----:B------:R-:W-:-:S07]  /*2d400*/  IMAD.MOV.U32 R62, RZ, RZ, R14 ;  /* 0x000000ffff3e7224 */ /* 0x000fce00078e000e */
[----:B------:R-:W-:Y:S05]  /*2d410*/  WARPSYNC.COLLECTIVE R15, `(.L_x_5655) ;  /* 0x000000000f087348 */ /* 0x000fea0003c00000 */
[----:B------:R0:W1:Y:S02]  /*2d420*/  SHFL.IDX P6, R14, R13, R12, R11 ;  /* 0x0000000c0d0e7389 */ /* 0x00006400000c000b */
[----:B01----:R-:W-:Y:S01]  /*2d430*/  ENDCOLLECTIVE ;  /* 0x000000000000791b */ /* 0x003fe20003800000 */
.L_x_5655:
        /* <DEDUP_REMOVED lines=8> */
.L_x_5656:
[----:B------:R-:W-:Y:S02]  /*2d4c0*/  IMAD.MOV.U32 R13, RZ, RZ, R47 ;  /* 0x000000ffff0d7224 */ /* 0x000fe400078e002f */
[----:B------:R-:W-:Y:S02]  /*2d4d0*/  IMAD.MOV.U32 R12, RZ, RZ, R0 ;  /* 0x000000ffff0c7224 */ /* 0x000fe400078e0000 */
[----:B------:R-:W-:-:S07]  /*2d4e0*/  IMAD.MOV.U32 R64, RZ, RZ, R14 ;  /* 0x000000ffff407224 */ /* 0x000fce00078e000e */
[----:B------:R-:W-:Y:S05]  /*2d4f0*/  WARPSYNC.COLLECTIVE R15, `(.L_x_5657) ;  /* 0x000000000f087348 */ /* 0x000fea0003c00000 */
[----:B------:R0:W1:Y:S02]  /*2d500*/  SHFL.IDX P6, R14, R13, R12, R11 ;  /* 0x0000000c0d0e7389 */ /* 0x00006400000c000b */
[----:B01----:R-:W-:Y:S01]  /*2d510*/  ENDCOLLECTIVE ;  /* 0x000000000000791b */ /* 0x003fe20003800000 */
.L_x_5657:
[----:B------:R-:W-:Y:S02]  /*2d520*/  IMAD.MOV.U32 R13, RZ, RZ, R66 ;  /* 0x000000ffff0d7224 */ /* 0x000fe400078e0042 */
[----:B------:R-:W-:Y:S02]  /*2d530*/  IMAD.MOV.U32 R12, RZ, RZ, R3 ;  /* 0x000000ffff0c7224 */ /* 0x000fe400078e0003 */
[----:B------:R-:W-:-:S07]  /*2d540*/  IMAD.MOV.U32 R47, RZ, RZ, R14 ;  /* 0x000000ffff2f7224 */ /* 0x000fce00078e000e */
[----:B------:R-:W-:Y:S05]  /*2d550*/  WARPSYNC.COLLECTIVE R15, `(.L_x_5658) ;  /* 0x000000000f087348 */ /* 0x000fea0003c00000 */
[----:B------:R0:W1:Y:S02]  /*2d560*/  SHFL.IDX P6, R14, R13, R12, R11 ;  /* 0x0000000c0d0e7389 */ /* 0x00006400000c000b */
[----:B01----:R-:W-:Y:S01]  /*2d570*/  ENDCOLLECTIVE ;  /* 0x000000000000791b */ /* 0x003fe20003800000 */
.L_x_5658:
[----:B------:R-:W-:Y:S02]  /*2d580*/  IMAD.MOV.U32 R13, RZ, RZ, R49 ;  /* 0x000000ffff0d7224 */ /* 0x000fe400078e0031 */
[----:B------:R-:W-:Y:S02]  /*2d590*/  IMAD.MOV.U32 R12, RZ, RZ, R0 ;  /* 0x000000ffff0c7224 */ /* 0x000fe400078e0000 */
[----:B------:R-:W-:-:S07]  /*2d5a0*/  IMAD.MOV.U32 R66, RZ, RZ, R14 ;  /* 0x000000ffff427224 */ /* 0x000fce00078e000e */
[----:B------:R-:W-:Y:S05]  /*2d5b0*/  WARPSYNC.COLLECTIVE R15, `(.L_x_5659) ;  /* 0x000000000f087348 */ /* 0x000fea0003c00000 */
[----:B------:R0:W1:Y:S02]  /*2d5c0*/  SHFL.IDX P6, R14, R13, R12, R11 ;  /* 0x0000000c0d0e7389 */ /* 0x00006400000c000b */
[----:B01----:R-:W-:Y:S01]  /*2d5d0*/  ENDCOLLECTIVE ;  /* 0x000000000000791b */ /* 0x003fe20003800000 */
.L_x_5659:
[----:B------:R-:W-:Y:S02]  /*2d5e0*/  IMAD.MOV.U32 R13, RZ, RZ, R68 ;  /* 0x000000ffff0d7224 */ /* 0x000fe400078e0044 */
[----:B------:R-:W-:Y:S02]  /*2d5f0*/  IMAD.MOV.U32 R12, RZ, RZ, R3 ;  /* 0x000000ffff0c7224 */ /* 0x000fe400078e0003 */
[----:B------:R-:W-:-:S07]  /*2d600*/  IMAD.MOV.U32 R49, RZ, RZ, R14 ;  /* 0x000000ffff317224 */ /* 0x000fce00078e000e */
[----:B------:R-:W-:Y:S05]  /*2d610*/  WARPSYNC.COLLECTIVE R15, `(.L_x_5660) ;  /* 0x000000000f087348 */ /* 0x000fea0003c00000 */
[----:B------:R0:W1:Y:S02]  /*2d620*/  SHFL.IDX P6, R14, R13, R12, R11 ;  /* 0x0000000c0d0e7389 */ /* 0x00006400000c000b */
[----:B01----:R-:W-:Y:S01]  /*2d630*/  ENDCOLLECTIVE ;  /* 0x000000000000791b */ /* 0x003fe20003800000 */
.L_x_5660:
[----:B------:R-:W-:Y:S02]  /*2d640*/  IMAD.MOV.U32 R13, RZ, RZ, R51 ;  /* 0x000000ffff0d7224 */ /* 0x000fe400078e0033 */
[----:B------:R-:W-:Y:S02]  /*2d650*/  IMAD.MOV.U32 R12, RZ, RZ, R0 ;  /* 0x000000ffff0c7224 */ /* 0x000fe400078e0000 */
[----:B------:R-:W-:-:S07]  /*2d660*/  IMAD.MOV.U32 R68, RZ, RZ, R14 ;  /* 0x000000ffff447224 */ /* 0x000fce00078e000e */
[----:B------:R-:W-:Y:S05]  /*2d670*/  WARPSYNC.COLLECTIVE R15, `(.L_x_5661) ;  /* 0x000000000f087348 */ /* 0x000fea0003c00000 */
[----:B------:R0:W1:Y:S02]  /*2d680*/  SHFL.IDX P6, R14, R13, R12, R11 ;  /* 0x0000000c0d0e7389 */ /* 0x00006400000c000b */
[----:B01----:R-:W-:Y:S01]  /*2d690*/  ENDCOLLECTIVE ;  /* 0x000000000000791b */ /* 0x003fe20003800000 */
.L_x_5661:
        /* <DEDUP_REMOVED lines=8> */
.L_x_5662:
[----:B------:R-:W-:Y:S02]  /*2d720*/  IMAD.MOV.U32 R13, RZ, RZ, R53 ;  /* 0x000000ffff0d7224 */ /* 0x000fe400078e0035 */
[----:B------:R-:W-:Y:S02]  /*2d730*/  IMAD.MOV.U32 R12, RZ, RZ, R0 ;  /* 0x000000ffff0c7224 */ /* 0x000fe400078e0000 */
[----:B------:R-:W-:-:S07]  /*2d740*/  IMAD.MOV.U32 R70, RZ, RZ, R14 ;  /* 0x000000ffff467224 */ /* 0x000fce00078e000e */
[----:B------:R-:W-:Y:S05]  /*2d750*/  WARPSYNC.COLLECTIVE R15, `(.L_x_5663) ;  /* 0x000000000f087348 */ /* 0x000fea0003c00000 */
[----:B------:R0:W1:Y:S02]  /*2d760*/  SHFL.IDX P6, R14, R13, R12, R11 ;  /* 0x0000000c0d0e7389 */ /* 0x00006400000c000b */
[----:B01----:R-:W-:Y:S01]  /*2d770*/  ENDCOLLECTIVE ;  /* 0x000000000000791b */ /* 0x003fe20003800000 */
.L_x_5663:
        /* <DEDUP_REMOVED lines=8> */
.L_x_5664:
[----:B------:R-:W-:Y:S02]  /*2d800*/  IMAD.MOV.U32 R13, RZ, RZ, R55 ;  /* 0x000000ffff0d7224 */ /* 0x000fe400078e0037 */
[----:B------:R-:W-:Y:S02]  /*2d810*/  IMAD.MOV.U32 R12, RZ, RZ, R0 ;  /* 0x000000ffff0c7224 */ /* 0x000fe400078e0000 */
[----:B------:R-:W-:-:S07]  /*2d820*/  IMAD.MOV.U32 R72, RZ, RZ, R14 ;  /* 0x000000ffff487224 */ /* 0x000fce00078e000e */
[----:B------:R-:W-:Y:S05]  /*2d830*/  WARPSYNC.COLLECTIVE R15, `(.L_x_5665) ;  /* 0x000000000f087348 */ /* 0x000fea0003c00000 */
[----:B------:R0:W1:Y:S02]  /*2d840*/  SHFL.IDX P6, R14, R13, R12, R11 ;  /* 0x0000000c0d0e7389 */ /* 0x00006400000c000b */
[----:B01----:R-:W-:Y:S01]  /*2d850*/  ENDCOLLECTIVE ;  /* 0x000000000000791b */ /* 0x003fe20003800000 */
.L_x_5665:
        /* <DEDUP_REMOVED lines=8> */
.L_x_5666:
[----:B------:R-:W-:Y:S02]  /*2d8e0*/  IMAD.MOV.U32 R13, RZ, RZ, R57 ;  /* 0x000000ffff0d7224 */ /* 0x000fe400078e0039 */
[----:B------:R-:W-:Y:S02]  /*2d8f0*/  IMAD.MOV.U32 R12, RZ, RZ, R0 ;  /* 0x000000ffff0c7224 */ /* 0x000fe400078e0000 */
[----:B------:R-:W-:-:S07]  /*2d900*/  IMAD.MOV.U32 R74, RZ, RZ, R14 ;  /* 0x000000ffff4a7224 */ /* 0x000fce00078e000e */
[----:B------:R-:W-:Y:S05]  /*2d910*/  WARPSYNC.COLLECTIVE R15, `(.L_x_5667) ;  /* 0x000000000f087348 */ /* 0x000fea0003c00000 */
[----:B------:R0:W1:Y:S02]  /*2d920*/  SHFL.IDX P6, R14, R13, R12, R11 ;  /* 0x0000000c0d0e7389 */ /* 0x00006400000c000b */
[----:B01----:R-:W-:Y:S01]  /*2d930*/  ENDCOLLECTIVE ;  /* 0x000000000000791b */ /* 0x003fe20003800000 */
.L_x_5667:
        /* <DEDUP_REMOVED lines=8> */
.L_x_5668:
[----:B------:R-:W-:Y:S02]  /*2d9c0*/  IMAD.MOV.U32 R13, RZ, RZ, R59 ;  /* 0x000000ffff0d7224 */ /* 0x000fe400078e003b */
[----:B------:R-:W-:Y:S02]  /*2d9d0*/  IMAD.MOV.U32 R12, RZ, RZ, R0 ;  /* 0x000000ffff0c7224 */ /* 0x000fe400078e0000 */
[----:B------:R-:W-:-:S07]  /*2d9e0*/  IMAD.MOV.U32 R76, RZ, RZ, R14 ;  /* 0x000000ffff4c7224 */ /* 0x000fce00078e000e */
[----:B------:R-:W-:Y:S05]  /*2d9f0*/  WARPSYNC.COLLECTIVE R15, `(.L_x_5669) ;  /* 0x000000000f087348 */ /* 0x000fea0003c00000 */
[----:B------:R0:W1:Y:S02]  /*2da00*/  SHFL.IDX P6, R14, R13, R12, R11 ;  /* 0x0000000c0d0e7389 */ /* 0x00006400000c000b */
[----:B01----:R-:W-:Y:S01]  /*2da10*/  ENDCOLLECTIVE ;  /* 0x000000000000791b */ /* 0x003fe20003800000 */
.L_x_5669:
        /* <DEDUP_REMOVED lines=8> */
.L_x_5670:
[----:B------:R-:W-:Y:S02]  /*2daa0*/  IMAD.MOV.U32 R13, RZ, RZ, R63 ;  /* 0x000000ffff0d7224 */ /* 0x000fe400078e003f */
[----:B------:R-:W-:Y:S02]  /*2dab0*/  IMAD.MOV.U32 R12, RZ, RZ, R0 ;  /* 0x000000ffff0c7224 */ /* 0x000fe400078e0000 */
[----:B------:R-:W-:-:S07]  /*2dac0*/  IMAD.MOV.U32 R78, RZ, RZ, R14 ;  /* 0x000000ffff4e7224 */ /* 0x000fce00078e000e */
[----:B------:R-:W-:Y:S05]  /*2dad0*/  WARPSYNC.COLLECTIVE R15, `(.L_x_5671) ;  /* 0x000000000f087348 */ /* 0x000fea0003c00000 */
[----:B------:R0:W1:Y:S02]  /*2dae0*/  SHFL.IDX P6, R14, R13, R12, R11 ;  /* 0x0000000c0d0e7389 */ /* 0x00006400000c000b */
[----:B01----:R-:W-:Y:S01]  /*2daf0*/  ENDCOLLECTIVE ;  /* 0x000000000000791b */ /* 0x003fe20003800000 */
.L_x_5671:
[----:B------:R-:W-:Y:S02]  /*2db00*/  IMAD.MOV.U32 R13, RZ, RZ, R80 ;  /* 0x000000ffff0d7224 */ /* 0x000fe400078e0050 */
[----:B------:R-:W-:Y:S02]  /*2db10*/  IMAD.MOV.U32 R12, RZ, RZ, R3 ;  /* 0x000000ffff0c7224 */ /* 0x000fe400078e0003 */
[----:B------:R-:W-:-:S07]  /*2db20*/  IMAD.MOV.U32 R63, RZ, RZ, R14 ;  /* 0x000000ffff3f7224 */ /* 0x000fce00078e000e */
[----:B------:R-:W-:Y:S05]  /*2db30*/  WARPSYNC.COLLECTIVE R15, `(.L_x_5672) ;  /* 0x000000000f087348 */ /* 0x000fea0003c00000 */
[----:B------:R0:W1:Y:S02]  /*2db40*/  SHFL.IDX P6, R14, R13, R12, R11 ;  /* 0x0000000c0d0e7389 */ /* 0x00006400000c000b */
[----:B01----:R-:W-:Y:S01]  /*2db50*/  ENDCOLLECTIVE ;  /* 0x000000000000791b */ /* 0x003fe20003800000 */
.L_x_5672:
[----:B------:R-:W-:Y:S02]  /*2db60*/  IMAD.MOV.U32 R13, RZ, RZ, R65 ;  /* 0x000000ffff0d7224 */ /* 0x000fe400078e0041 */
[----:B------:R-:W-:Y:S02]  /*2db70*/  IMAD.MOV.U32 R12, RZ, RZ, R0 ;  /* 0x000000ffff0c7224 */ /* 0x000fe400078e0000 */
[----:B------:R-:W-:-:S07]  /*2db80*/  IMAD.MOV.U32 R80, RZ, RZ, R14 ;  /* 0x000000ffff507224 */ /* 0x000fce00078e000e */
[----:B------:R-:W-:Y:S05]  /*2db90*/  WARPSYNC.COLLECTIVE R15, `(.L_x_5673) ;  /* 0x000000000f087348 */ /* 0x000fea0003c00000 */
[----:B------:R0:W1:Y:S02]  /*2dba0*/  SHFL.IDX P6, R14, R13, R12, R11 ;  /* 0x0000000c0d0e7389 */ /* 0x00006400000c000b */
[----:B01----:R-:W-:Y:S01]  /*2dbb0*/  ENDCOLLECTIVE ;  /* 0x000000000000791b */ /* 0x003fe20003800000 */
.L_x_5673:
        /* <DEDUP_REMOVED lines=8> */
.L_x_5674:
[----:B------:R-:W-:Y:S02]  /*2dc40*/  IMAD.MOV.U32 R13, RZ, RZ, R67 ;  /* 0x000000ffff0d7224 */ /* 0x000fe400078e0043 */
[----:B------:R-:W-:Y:S02]  /*2dc50*/  IMAD.MOV.U32 R12, RZ, RZ, R0 ;  /* 0x000000ffff0c7224 */ /* 0x000fe400078e0000 */
[----:B------:R-:W-:Y:S01]  /*2dc60*/  IMAD.MOV.U32 R0, RZ, RZ, RZ ;  /* 0x000000ffff007224 */ /* 0x000fe200078e00ff */
[----:B------:R-:W-:-:S07]  /*2dc70*/  MOV R82, R14 ;  /* 0x0000000e00527202 */ /* 0x000fce0000000f00 */
[----:B------:R-:W-:Y:S05]  /*2dc80*/  WARPSYNC.COLLECTIVE R15, `(.L_x_5675) ;  /* 0x000000000f087348 */ /* 0x000fea0003c00000 */
[----:B------:R0:W1:Y:S02]  /*2dc90*/  SHFL.IDX P6, R14, R13, R12, R11 ;  /* 0x0000000c0d0e7389 */ /* 0x00006400000c000b */
[----:B01----:R-:W-:Y:S01]  /*2dca0*/  ENDCOLLECTIVE ;  /* 0x000000000000791b */ /* 0x003fe20003800000 */
.L_x_5675:
        /* <DEDUP_REMOVED lines=8> */
.L_x_5676:
        /* <DEDUP_REMOVED lines=8> */
[----:B------:R-:W-:Y:S01]  /*2ddb0*/  SEL R45, R59, R78, P0 ;  /* 0x0000004e3b2d7207 */ /* 0x000fe20000000000 */
[----:B------:R-:W-:Y:S06]  /*2ddc0*/  BRA `(.L_x_5677) ;  /* 0xffffff3400b47947 */ /* 0x000fec000383ffff */
.L_x_5427:
[----:B------:R-:W-:Y:S02]  /*2ddd0*/  IMAD.MOV.U32 R13, RZ, RZ, R2 ;  /* 0x000000ffff0d7224 */ /* 0x000fe400078e0002 */
[----:B------:R-:W-:Y:S02]  /*2dde0*/  IMAD.MOV.U32 R12, RZ, RZ, RZ ;  /* 0x000000ffff0c7224 */ /* 0x000fe400078e00ff */
[----:B------:R-:W-:Y:S02]  /*2ddf0*/  IMAD.MOV.U32 R11, RZ, RZ, 0x181f ;  /* 0x0000181fff0b7424 */ /* 0x000fe400078e00ff */
[----:B------:R-:W-:-:S07]  /*2de00*/  IMAD.MOV.U32 R15, RZ, RZ, -0x1 ;  /* 0xffffffffff0f7424 */ /* 0x000fce00078e00ff */
[----:B------:R-:W-:Y:S05]  /*2de10*/  WARPSYNC.COLLECTIVE R15, `(.L_x_5678) ;  /* 0x000000000f087348 */ /* 0x000fea0003c00000 */
[----:B------:R0:W1:Y:S02]  /*2de20*/  SHFL.IDX P6, R14, R13, R12, R11 ;  /* 0x0000000c0d0e7389 */ /* 0x00006400000c000b */
[----:B01----:R-:W-:Y:S01]  /*2de30*/  ENDCOLLECTIVE ;  /* 0x000000000000791b */ /* 0x003fe20003800000 */
.L_x_5678:
[----:B------:R-:W-:Y:S02]  /*2de40*/  IMAD.MOV.U32 R13, RZ, RZ, R0 ;  /* 0x000000ffff0d7224 */ /* 0x000fe400078e0000 */
[----:B------:R-:W-:-:S07]  /*2de50*/  IMAD.MOV.U32 R3, RZ, RZ, R14 ;  /* 0x000000ffff037224 */ /* 0x000fce00078e000e */
[----:B------:R-:W-:Y:S05]  /*2de60*/  WARPSYNC.COLLECTIVE R15, `(.L_x_5679) ;  /* 0x000000000f087348 */ /* 0x000fea0003c00000 */
[----:B------:R0:W1:Y:S02]  /*2de70*/  SHFL.IDX P6, R14, R13, R12, R11 ;  /* 0x0000000c0d0e7389 */ /* 0x00006400000c000b */
[----:B01----:R-:W-:Y:S01]  /*2de80*/  ENDCOLLECTIVE ;  /* 0x000000000000791b */ /* 0x003fe20003800000 */
.L_x_5679:
[----:B------:R-:W-:Y:S05]  /*2de90*/  BRA `(.L_x_5680) ;  /* 0xffffff5000407947 */ /* 0x000fea000383ffff */
.L_x_5430:
[----:B------:R-:W-:Y:S01]  /*2dea0*/  BSSY B1, `(.L_x_5681) ;  /* 0x0000008000017945 */ /* 0x000fe20003800000 */
[----:B------:R-:W-:Y:S02]  /*2deb0*/  IMAD.MOV.U32 R13, RZ, RZ, R2 ;  /* 0x000000ffff0d7224 */ /* 0x000fe400078e0002 */
[----:B------:R-:W-:Y:S02]  /*2dec0*/  IMAD.MOV.U32 R12, RZ, RZ, 0x1 ;  /* 0x00000001ff0c7424 */ /* 0x000fe400078e00ff */
[----:B------:R-:W-:Y:S02]  /*2ded0*/  IMAD.MOV.U32 R11, RZ, RZ, 0x181f ;  /* 0x0000181fff0b7424 */ /* 0x000fe400078e00ff */
[----:B---3--:R-:W-:-:S07]  /*2dee0*/  IMAD.MOV.U32 R15, RZ, RZ, -0x1 ;  /* 0xffffffffff0f7424 */ /* 0x008fce00078e00ff */
[----:B012---:R-:W-:Y:S05]  /*2def0*/  WARPSYNC.COLLECTIVE R15, `(.L_x_5682) ;  /* 0x000000000f087348 */ /* 0x007fea0003c00000 */
[----:B--2---:R2:W3:Y:S02]  /*2df00*/  SHFL.IDX P6, R14, R13, R12, R11 ;  /* 0x0000000c0d0e7389 */ /* 0x0044e400000c000b */
[----:B0123--:R-:W-:Y:S01]  /*2df10*/  ENDCOLLECTIVE ;  /* 0x000000000000791b */ /* 0x00ffe20003800000 */
.L_x_5682:
[----:B------:R-:W-:Y:S05]  /*2df20*/  BSYNC B1 ;  /* 0x0000000000017941 */ /* 0x000fea0003800000 */
.L_x_5681:
        /* <DEDUP_REMOVED lines=8> */
.L_x_5683:
[----:B------:R-:W-:Y:S05]  /*2dfb0*/  BRA `(.L_x_5684) ;  /* 0xffffff5000707947 */ /* 0x000fea000383ffff */
.L_x_5433:
        /* <DEDUP_REMOVED lines=8> */
.L_x_5686:
[----:B------:R-:W-:Y:S05]  /*2e040*/  BSYNC B1 ;  /* 0x0000000000017941 */ /* 0x000fea0003800000 */
.L_x_5685:
        /* <DEDUP_REMOVED lines=8> */
.L_x_5687:
[----:B------:R-:W-:Y:S05]  /*2e0d0*/  BRA `(.L_x_5688) ;  /* 0xffffff50009c7947 */ /* 0x000fea000383ffff */
.L_x_5436:
        /* <DEDUP_REMOVED lines=8> */
.L_x_5690:
[----:B------:R-:W-:Y:S05]  /*2e160*/  BSYNC B1 ;  /* 0x0000000000017941 */ /* 0x000fea0003800000 */
.L_x_5689:
        /* <DEDUP_REMOVED lines=8> */
.L_x_5691:
[----:B------:R-:W-:Y:S05]  /*2e1f0*/  BRA `(.L_x_5692) ;  /* 0xffffff5000c87947 */ /* 0x000fea000383ffff */
.L_x_5460:
[----:B------:R-:W0:Y:S01]  /*2e200*/  S2R R12, SR_TID.X ;  /* 0x00000000000c7919 */ /* 0x000e220000002100 */
[----:B------:R-:W-:Y:S01]  /*2e210*/  BSSY B1, `(.L_x_5693) ;  /* 0x000000a000017945 */ /* 0x000fe20003800000 */
[----:B------:R-:W-:Y:S02]  /*2e220*/  IMAD.MOV.U32 R11, RZ, RZ, 0x1f ;  /* 0x0000001fff0b7424 */ /* 0x000fe400078e00ff */
[----:B------:R-:W-:Y:S01]  /*2e230*/  IMAD.MOV.U32 R15, RZ, RZ, -0x1 ;  /* 0xffffffffff0f7424 */ /* 0x000fe200078e00ff */
[----:B0-----:R-:W-:-:S04]  /*2e240*/  SHF.R.U32.HI R12, RZ, 0x5, R12 ;  /* 0x00000005ff0c7819 */ /* 0x001fc8000001160c */
[----:B------:R-:W-:-:S05]  /*2e250*/  LOP3.LUT R12, R12, 0x3, RZ, 0xc0, !PT ;  /* 0x000000030c0c7812 */ /* 0x000fca00078ec0ff */
[----:B------:R-:W-:Y:S02]  /*2e260*/  IMAD.MOV.U32 R13, RZ, RZ, R12 ;  /* 0x000000ffff0d7224 */ /* 0x000fe400078e000c */
[----:B------:R-:W-:-:S07]  /*2e270*/  IMAD.MOV.U32 R12, RZ, RZ, RZ ;  /* 0x000000ffff0c7224 */ /* 0x000fce00078e00ff */
[----:B------:R-:W-:Y:S05]  /*2e280*/  WARPSYNC.COLLECTIVE R15, `(.L_x_5694) ;  /* 0x000000000f087348 */ /* 0x000fea0003c00000 */
[----:B------:R0:W1:Y:S02]  /*2e290*/  SHFL.IDX P6, R14, R13, R12, R11 ;  /* 0x0000000c0d0e7389 */ /* 0x00006400000c000b */
[----:B01----:R-:W-:Y:S01]  /*2e2a0*/  ENDCOLLECTIVE ;  /* 0x000000000000791b */ /* 0x003fe20003800000 */
.L_x_5694:
[----:B------:R-:W-:Y:S05]  /*2e2b0*/  BSYNC B1 ;  /* 0x0000000000017941 */ /* 0x000fea0003800000 */
.L_x_5693:
[----:B------:R-:W-:Y:S05]  /*2e2c0*/  BRA `(.L_x_5695) ;  /* 0xffffff6c00707947 */ /* 0x000fea000383ffff */
.L_x_5462:
[----:B------:R-:W-:Y:S01]  /*2e2d0*/  BSSY B1, `(.L_x_5696) ;  /* 0x0000006000017945 */ /* 0x000fe20003800000 */
[----:B------:R-:W-:-:S07]  /*2e2e0*/  IMAD.MOV.U32 R15, RZ, RZ, -0x1 ;  /* 0xffffffffff0f7424 */ /* 0x000fce00078e00ff */
[----:B0-----:R-:W-:Y:S05]  /*2e2f0*/  WARPSYNC.COLLECTIVE R15, `(.L_x_5697) ;  /* 0x000000000f0c7348 */ /* 0x001fea0003c00000 */
[----:B------:R-:W-:Y:S02]  /*2e300*/  ELECT P6, UR62, PT ;  /* 0x00000000003e782f */ /* 0x000fe400038c0000 */
[----:B------:R-:W-:Y:S01]  /*2e310*/  MOV R14, UR62 ;  /* 0x0000003e000e7c02 */ /* 0x000fe20008000f00 */
[----:B0-----:R-:W-:Y:S10]  /*2e320*/  ENDCOLLECTIVE ;  /* 0x000000000000791b */ /* 0x001ff40003800000 */
.L_x_5697:
[----:B------:R-:W-:Y:S05]  /*2e330*/  BSYNC B1 ;  /* 0x0000000000017941 */ /* 0x000fea0003800000 */
.L_x_5696:
[----:B------:R-:W-:Y:S05]  /*2e340*/  BRA `(.L_x_5461) ;  /* 0xffffff6c00687947 */ /* 0x000fea000383ffff */
.L_x_5464:
[----:B0-----:R0:W1:Y:S02]  /*2e350*/  SYNCS.PHASECHK.TRANS64.TRYWAIT P0, [R23+URZ+0x2a820], R3 ;  /* 0x02a82003170075a7 */ /* 0x001064000800017f */
[----:B-1----:R-:W-:Y:S05]  /*2e360*/  @!P0 NANOSLEEP.SYNCS 0x989680 ;  /* 0x009896800000895d */ /* 0x002fea0003900000 */
[----:B------:R-:W1:Y:S02]  /*2e370*/  @!P0 SYNCS.PHASECHK.TRANS64 P0, [R23+URZ+0x2a820], R3 ;  /* 0x02a82003170085a7 */ /* 0x000e64000800007f */
[----:B-1----:R-:W-:Y:S05]  /*2e380*/  @!P0 BRA `(.L_x_5464) ;  /* 0xfffffffc00f08947 */ /* 0x002fea000383ffff */
[----:B------:R-:W-:Y:S05]  /*2e390*/  BRA `(.L_x_5698) ;  /* 0xffffff6c00787947 */ /* 0x000fea000383ffff */
.L_x_5468:
[----:B-1----:R1:W2:Y:S02]  /*2e3a0*/  SYNCS.PHASECHK.TRANS64.TRYWAIT P0, [R12+URZ+0x2a8a0], R11 ;  /* 0x02a8a00b0c0075a7 */ /* 0x0022a4000800017f */
[----:B--2---:R-:W-:Y:S05]  /*2e3b0*/  @!P0 NANOSLEEP.SYNCS 0x989680 ;  /* 0x009896800000895d */ /* 0x004fea0003900000 */
[----:B------:R-:W2:Y:S02]  /*2e3c0*/  @!P0 SYNCS.PHASECHK.TRANS64 P0, [R12+URZ+0x2a8a0], R11 ;  /* 0x02a8a00b0c0085a7 */ /* 0x000ea4000800007f */
[----:B--2---:R-:W-:Y:S05]  /*2e3d0*/  @!P0 BRA `(.L_x_5468) ;  /* 0xfffffffc00f08947 */ /* 0x004fea000383ffff */
[----:B------:R-:W-:Y:S05]  /*2e3e0*/  BRA `(.L_x_5699) ;  /* 0xffffff6c00907947 */ /* 0x000fea000383ffff */
.L_x_5475:
[----:B0-----:R0:W2:Y:S02]  /*2e3f0*/  SYNCS.PHASECHK.TRANS64.TRYWAIT P0, [R12+URZ+0x2a8c0], R11 ;  /* 0x02a8c00b0c0075a7 */ /* 0x0010a4000800017f */
[----:B--2---:R-:W-:Y:S05]  /*2e400*/  @!P0 NANOSLEEP.SYNCS 0x989680 ;  /* 0x009896800000895d */ /* 0x004fea0003900000 */
[----:B------:R-:W2:Y:S02]  /*2e410*/  @!P0 SYNCS.PHASECHK.TRANS64 P0, [R12+URZ+0x2a8c0], R11 ;  /* 0x02a8c00b0c0085a7 */ /* 0x000ea4000800007f */
[----:B--2---:R-:W-:Y:S05]  /*2e420*/  @!P0 BRA `(.L_x_5475) ;  /* 0xfffffffc00f08947 */ /* 0x004fea000383ffff */
[----:B------:R-:W-:Y:S05]  /*2e430*/  BRA `(.L_x_5700) ;  /* 0xffffff70008c7947 */ /* 0x000fea000383ffff */
.L_x_5484:
[----:B0-----:R0:W1:Y:S02]  /*2e440*/  SYNCS.PHASECHK.TRANS64.TRYWAIT P1, [R6+URZ+0x2a8a0], R3 ;  /* 0x02a8a003060075a7 */ /* 0x001064000802017f */
[----:B-1----:R-:W-:Y:S05]  /*2e450*/  @!P1 NANOSLEEP.SYNCS 0x989680 ;  /* 0x009896800000995d */ /* 0x002fea0003900000 */
[----:B------:R-:W1:Y:S02]  /*2e460*/  @!P1 SYNCS.PHASECHK.TRANS64 P1, [R6+URZ+0x2a8a0], R3 ;  /* 0x02a8a003060095a7 */ /* 0x000e64000802007f */
[----:B-1----:R-:W-:Y:S05]  /*2e470*/  @!P1 BRA `(.L_x_5484) ;  /* 0xfffffffc00f09947 */ /* 0x002fea000383ffff */
[----:B------:R-:W-:Y:S05]  /*2e480*/  BRA `(.L_x_5701) ;  /* 0xffffff7400c07947 */ /* 0x000fea000383ffff */
.L_x_5491:
[----:B-1----:R1:W2:Y:S02]  /*2e490*/  SYNCS.PHASECHK.TRANS64.TRYWAIT P1, [R6+URZ+0x2a8c0], R3 ;  /* 0x02a8c003060075a7 */ /* 0x0022a4000802017f */
[----:B--2---:R-:W-:Y:S05]  /*2e4a0*/  @!P1 NANOSLEEP.SYNCS 0x989680 ;  /* 0x009896800000995d */ /* 0x004fea0003900000 */
[----:B------:R-:W2:Y:S02]  /*2e4b0*/  @!P1 SYNCS.PHASECHK.TRANS64 P1, [R6+URZ+0x2a8c0], R3 ;  /* 0x02a8c003060095a7 */ /* 0x000ea4000802007f */
[----:B--2---:R-:W-:Y:S05]  /*2e4c0*/  @!P1 BRA `(.L_x_5491) ;  /* 0xfffffffc00f09947 */ /* 0x004fea000383ffff */
[----:B------:R-:W-:Y:S05]  /*2e4d0*/  BRA `(.L_x_5702) ;  /* 0xffffff7800b87947 */ /* 0x000fea000383ffff */
.L_x_5516:
        /* <DEDUP_REMOVED lines=11> */
.L_x_5704:
[----:B------:R-:W-:Y:S05]  /*2e590*/  BSYNC B0 ;  /* 0x0000000000007941 */ /* 0x000fea0003800000 */
.L_x_5703:
[----:B------:R-:W-:Y:S05]  /*2e5a0*/  BRA `(.L_x_5705) ;  /* 0xffffff8c00307947 */ /* 0x000fea000383ffff */
.L_x_5519:
[----:B0-----:R0:W1:Y:S02]  /*2e5b0*/  SYNCS.PHASECHK.TRANS64.TRYWAIT P0, [R6+URZ+0x2a880], R21 ;  /* 0x02a88015060075a7 */ /* 0x001064000800017f */
[----:B-1----:R-:W-:Y:S05]  /*2e5c0*/  @!P0 NANOSLEEP.SYNCS 0x989680 ;  /* 0x009896800000895d */ /* 0x002fea0003900000 */
[----:B------:R-:W1:Y:S02]  /*2e5d0*/  @!P0 SYNCS.PHASECHK.TRANS64 P0, [R6+URZ+0x2a880], R21 ;  /* 0x02a88015060085a7 */ /* 0x000e64000800007f */
[----:B-1----:R-:W-:Y:S05]  /*2e5e0*/  @!P0 BRA `(.L_x_5519) ;  /* 0xfffffffc00f08947 */ /* 0x002fea000383ffff */
[----:B------:R-:W-:Y:S05]  /*2e5f0*/  BRA `(.L_x_5706) ;  /* 0xffffff8c00447947 */ /* 0x000fea000383ffff */
.L_x_5520:
        /* <DEDUP_REMOVED lines=8> */
.L_x_5708:
[----:B------:R-:W-:Y:S05]  /*2e680*/  BSYNC B0 ;  /* 0x0000000000007941 */ /* 0x000fea0003800000 */
.L_x_5707:
[----:B------:R-:W-:Y:S01]  /*2e690*/  IMAD.MOV.U32 R13, RZ, RZ, R2 ;  /* 0x000000ffff0d7224 */ /* 0x000fe200078e0002 */
[----:B------:R-:W-:Y:S01]  /*2e6a0*/  LOP3.LUT R33, R33, 0xffffffef, RZ, 0xc0, !PT ;  /* 0xffffffef21217812 */ /* 0x000fe200078ec0ff */
        /* <DEDUP_REMOVED lines=8> */
.L_x_5709:
        /* <DEDUP_REMOVED lines=18> */
[----:B------:R-:W-:Y:S02]  /*2e850*/  IMAD.MOV.U32 R11, RZ, RZ, 0x1c1f ;  /* 0x00001c1fff0b7424 */ /* 0x000fe400078e00ff */
[----:B------:R-:W-:Y:S01]  /*2e860*/  IMAD.MOV.U32 R15, RZ, RZ, -0x1 ;  /* 0xffffffffff0f7424 */ /* 0x000fe200078e00ff */
[----:B------:R0:W-:Y:S01]  /*2e870*/  LDGSTS.E.BYPASS.LTC128B.128 [R0+0xe400], desc[UR42][R8.64+0x40], !P1 ;  /* 0x0e40004008007fae */ /* 0x0001e2000c901d6a */
[----:B------:R-:W-:-:S13]  /*2e880*/  ISETP.LT.OR P1, PT, R27, 0x1, P0 ;  /* 0x000000011b00780c */ /* 0x000fda0000721670 */
[----:B0-----:R-:W-:Y:S05]  /*2e890*/  WARPSYNC.COLLECTIVE R15, `(.L_x_5710) ;  /* 0x000000000f087348 */ /* 0x001fea0003c00000 */
[----:B------:R1:W2:Y:S02]  /*2e8a0*/  SHFL.IDX P6, R14, R13, R12, R11 ;  /* 0x0000000c0d0e7389 */ /* 0x0002a400000c000b */
[----:B012---:R-:W-:Y:S01]  /*2e8b0*/  ENDCOLLECTIVE ;  /* 0x000000000000791b */ /* 0x007fe20003800000 */
.L_x_5710:
[----:B------:R-:W-:Y:S01]  /*2e8c0*/  @!PT LDS RZ, [RZ] ;  /* 0x00000000fffff984 */ /* 0x000fe20000000800 */
[----:B------:R-:W-:Y:S01]  /*2e8d0*/  @!PT LDS RZ, [RZ] ;  /* 0x00000000fffff984 */ /* 0x000fe20000000800 */
[----:B------:R-:W-:Y:S01]  /*2e8e0*/  @!PT LDS RZ, [RZ] ;  /* 0x00000000fffff984 */ /* 0x000fe20000000800 */
[----:B------:R0:W-:Y:S01]  /*2e8f0*/  LDGSTS.E.BYPASS.LTC128B.128 [R0+0x10400], desc[UR42][R8.64+0x80], !P1 ;  /* 0x1040008008007fae */ /* 0x0001e2000c901d6a */
[----:B------:R-:W-:Y:S01]  /*2e900*/  IMAD.MOV.U32 R13, RZ, RZ, R2 ;  /* 0x000000ffff0d7224 */ /* 0x000fe200078e0002 */
[----:B------:R-:W-:-:S07]  /*2e910*/  MOV R5, R14 ;  /* 0x0000000e00057202 */ /* 0x000fce0000000f00 */
[----:B0-----:R-:W-:Y:S05]  /*2e920*/  WARPSYNC.COLLECTIVE R15, `(.L_x_5711) ;  /* 0x000000000f087348 */ /* 0x001fea0003c00000 */
[----:B------:R1:W2:Y:S02]  /*2e930*/  SHFL.IDX P6, R14, R13, R12, R11 ;  /* 0x0000000c0d0e7389 */ /* 0x0002a400000c000b */
[----:B012---:R-:W-:Y:S01]  /*2e940*/  ENDCOLLECTIVE ;  /* 0x000000000000791b */ /* 0x007fe20003800000 */
.L_x_5711:
[----:B------:R-:W-:Y:S02]  /*2e950*/  IMAD.MOV.U32 R13, RZ, RZ, R3 ;  /* 0x000000ffff0d7224 */ /* 0x000fe400078e0003 */
[----:B------:R-:W-:Y:S02]  /*2e960*/  IMAD.MOV.U32 R12, RZ, RZ, 0x2 ;  /* 0x00000002ff0c7424 */ /* 0x000fe400078e00ff */
[----:B------:R-:W-:-:S07]  /*2e970*/  IMAD.MOV.U32 R8, RZ, RZ, R14 ;  /* 0x000000ffff087224 */ /* 0x000fce00078e000e */
[----:B------:R-:W-:Y:S05]  /*2e980*/  WARPSYNC.COLLECTIVE R15, `(.L_x_5712) ;  /* 0x000000000f087348 */ /* 0x000fea0003c00000 */
[----:B------:R0:W1:Y:S02]  /*2e990*/  SHFL.IDX P6, R14, R13, R12, R11 ;  /* 0x0000000c0d0e7389 */ /* 0x00006400000c000b */
[----:B01----:R-:W-:Y:S01]  /*2e9a0*/  ENDCOLLECTIVE ;  /* 0x000000000000791b */ /* 0x003fe20003800000 */
.L_x_5712:
        /* <DEDUP_REMOVED lines=13> */
.L_x_5713:
[----:B------:R-:W-:Y:S01]  /*2ea80*/  @!PT LDS RZ, [RZ] ;  /* 0x00000000fffff984 */ /* 0x000fe20000000800 */
[----:B------:R-:W-:Y:S01]  /*2ea90*/  @!PT LDS RZ, [RZ] ;  /* 0x00000000fffff984 */ /* 0x000fe20000000800 */
[----:B------:R-:W-:Y:S01]  /*2eaa0*/  @!PT LDS RZ, [RZ] ;  /* 0x00000000fffff984 */ /* 0x000fe20000000800 */
[----:B------:R-:W-:Y:S01]  /*2eab0*/  LDGSTS.E.BYPASS.LTC128B.128 [R0+0xec00], desc[UR42][R8.64+0x40], !P1 ;  /* 0x0ec0004008007fae */ /* 0x000fe2000c901d6a */
[----:B------:R-:W-:Y:S01]  /*2eac0*/  ISETP.LT.OR P1, PT, R27, 0x21, P0 ;  /* 0x000000211b00780c */ /* 0x000fe20000721670 */
[----:B------:R-:W-:Y:S02]  /*2ead0*/  IMAD.MOV.U32 R13, RZ, RZ, R3 ;  /* 0x000000ffff0d7224 */ /* 0x000fe400078e0003 */
[----:B------:R-:W-:-:S10]  /*2eae0*/  IMAD.MOV.U32 R12, RZ, RZ, 0x3 ;  /* 0x00000003ff0c7424 */ /* 0x000fd400078e00ff */
[----:B------:R0:W-:Y:S02]  /*2eaf0*/  LDGSTS.E.BYPASS.LTC128B.128 [R0+0x10c00], desc[UR42][R8.64+0x80], !P1 ;  /* 0x10c0008008007fae */ /* 0x0001e4000c901d6a */
[----:B0-----:R-:W-:-:S07]  /*2eb00*/  IMAD.MOV.U32 R8, RZ, RZ, R14 ;  /* 0x000000ffff087224 */ /* 0x001fce00078e000e */
[----:B------:R-:W-:Y:S05]  /*2eb10*/  WARPSYNC.COLLECTIVE R15, `(.L_x_5714) ;  /* 0x000000000f087348 */ /* 0x000fea0003c00000 */
[----:B------:R0:W1:Y:S02]  /*2eb20*/  SHFL.IDX P6, R14, R13, R12, R11 ;  /* 0x0000000c0d0e7389 */ /* 0x00006400000c000b */
[----:B01----:R-:W-:Y:S01]  /*2eb30*/  ENDCOLLECTIVE ;  /* 0x000000000000791b */ /* 0x003fe20003800000 */
.L_x_5714:
        /* <DEDUP_REMOVED lines=13> */
.L_x_5715:
[----:B------:R-:W-:Y:S01]  /*2ec10*/  @!PT LDS RZ, [RZ] ;  /* 0x00000000fffff984 */ /* 0x000fe20000000800 */
[----:B------:R-:W-:Y:S01]  /*2ec20*/  @!PT LDS RZ, [RZ] ;  /* 0x00000000fffff984 */ /* 0x000fe20000000800 */
[----:B------:R-:W-:Y:S01]  /*2ec30*/  @!PT LDS RZ, [RZ] ;  /* 0x00000000fffff984 */ /* 0x000fe20000000800 */
[----:B------:R2:W-:Y:S01]  /*2ec40*/  LDGSTS.E.BYPASS.LTC128B.128 [R0+0xf400], desc[UR42][R8.64+0x40], !P1 ;  /* 0x0f40004008007fae */ /* 0x0005e2000c901d6a */
[C---:B------:R-:W-:Y:S02]  /*2ec50*/  ISETP.LT.OR P1, PT, R27.reuse, 0x41, P0 ;  /* 0x000000411b00780c */ /* 0x040fe40000721670 */
[----:B------:R-:W-:-:S11]  /*2ec60*/  ISETP.GE.AND P6, PT, R27, 0x61, PT ;  /* 0x000000611b00780c */ /* 0x000fd60003fc6270 */
[----:B------:R2:W-:Y:S01]  /*2ec70*/  LDGSTS.E.BYPASS.LTC128B.128 [R0+0x11400], desc[UR42][R8.64+0x80], !P1 ;  /* 0x1140008008007fae */ /* 0x0005e2000c901d6a */
[----:B------:R-:W-:Y:S01]  /*2ec80*/  IMAD.MOV.U32 R2, RZ, RZ, R14 ;  /* 0x000000ffff027224 */ /* 0x000fe200078e000e */
[----:B------:R-:W-:Y:S02]  /*2ec90*/  ISETP.GE.AND P1, PT, R27, 0x41, PT ;  /* 0x000000411b00780c */ /* 0x000fe40003f26270 */
[----:B------:R-:W-:Y:S01]  /*2eca0*/  @P6 LOP3.LUT R33, R33, 0x10, RZ, 0xfc, !PT ;  /* 0x0000001021216812 */ /* 0x000fe200078efcff */
[----:B------:R-:W-:Y:S10]  /*2ecb0*/  BRA `(.L_x_5716) ;  /* 0xffffff8800a47947 */ /* 0x000ff4000383ffff */
.L_x_5525:
[----:B----4-:R4:W0:Y:S02]  /*2ecc0*/  SYNCS.PHASECHK.TRANS64.TRYWAIT P0, [R6+URZ+0x2a840], R21 ;  /* 0x02a84015060075a7 */ /* 0x010824000800017f */
[----:B0-----:R-:W-:Y:S05]  /*2ecd0*/  @!P0 NANOSLEEP.SYNCS 0x989680 ;  /* 0x009896800000895d */ /* 0x001fea0003900000 */
[----:B------:R-:W0:Y:S02]  /*2ece0*/  @!P0 SYNCS.PHASECHK.TRANS64 P0, [R6+URZ+0x2a840], R21 ;  /* 0x02a84015060085a7 */ /* 0x000e24000800007f */
[----:B0-----:R-:W-:Y:S05]  /*2ecf0*/  @!P0 BRA `(.L_x_5525) ;  /* 0xfffffffc00f08947 */ /* 0x001fea000383ffff */
[----:B------:R-:W-:Y:S05]  /*2ed00*/  BRA `(.L_x_5717) ;  /* 0xffffff8c00087947 */ /* 0x000fea000383ffff */
.L_x_5526:
[----:B------:R-:W-:Y:S01]  /*2ed10*/  BSSY B0, `(.L_x_5718) ;  /* 0x0000008000007945 */ /* 0x000fe20003800000 */
[----:B------:R-:W-:Y:S02]  /*2ed20*/  IMAD.MOV.U32 R13, RZ, RZ, R5 ;  /* 0x000000ffff0d7224 */ /* 0x000fe400078e0005 */
[----:B------:R-:W-:Y:S02]  /*2ed30*/  IMAD.MOV.U32 R12, RZ, RZ, RZ ;  /* 0x000000ffff0c7224 */ /* 0x000fe400078e00ff */
[----:B------:R-:W-:Y:S02]  /*2ed40*/  IMAD.MOV.U32 R11, RZ, RZ, 0x1c1f ;  /* 0x00001c1fff0b7424 */ /* 0x000fe400078e00ff */
[----:B------:R-:W-:-:S07]  /*2ed50*/  IMAD.MOV.U32 R15, RZ, RZ, -0x1 ;  /* 0xffffffffff0f7424 */ /* 0x000fce00078e00ff */
[----:B0--34-:R-:W-:Y:S05]  /*2ed60*/  WARPSYNC.COLLECTIVE R15, `(.L_x_5719) ;  /* 0x000000000f087348 */ /* 0x019fea0003c00000 */
[----:B------:R1:W2:Y:S02]  /*2ed70*/  SHFL.IDX P6, R14, R13, R12, R11 ;  /* 0x0000000c0d0e7389 */ /* 0x0002a400000c000b */
[----:B01234-:R-:W-:Y:S01]  /*2ed80*/  ENDCOLLECTIVE ;  /* 0x000000000000791b */ /* 0x01ffe20003800000 */
.L_x_5719:
[----:B------:R-:W-:Y:S05]  /*2ed90*/  BSYNC B0 ;  /* 0x0000000000007941 */ /* 0x000fea0003800000 */
.L_x_5718:
        /* <DEDUP_REMOVED lines=8> */
.L_x_5720:
        /* <DEDUP_REMOVED lines=16> */
.L_x_5721:
        /* <DEDUP_REMOVED lines=11> */
.L_x_5722:
[----:B------:R-:W-:Y:S01]  /*2efd0*/  IMAD.MOV.U32 R13, RZ, RZ, R5 ;  /* 0x000000ffff0d7224 */ /* 0x000fe200078e0005 */
[----:B------:R-:W-:Y:S01]  /*2efe0*/  MOV R12, 0x2 ;  /* 0x00000002000c7802 */ /* 0x000fe20000000f00 */
[----:B------:R-:W-:-:S07]  /*2eff0*/  IMAD.MOV.U32 R3, RZ, RZ, R14 ;  /* 0x000000ffff037224 */ /* 0x000fce00078e000e */
[----:B------:R-:W-:Y:S05]  /*2f000*/  WARPSYNC.COLLECTIVE R15, `(.L_x_5723) ;  /* 0x000000000f087348 */ /* 0x000fea0003c00000 */
[----:B------:R0:W1:Y:S02]  /*2f010*/  SHFL.IDX P6, R14, R13, R12, R11 ;  /* 0x0000000c0d0e7389 */ /* 0x00006400000c000b */
[----:B01----:R-:W-:Y:S01]  /*2f020*/  ENDCOLLECTIVE ;  /* 0x000000000000791b */ /* 0x003fe20003800000 */
.L_x_5723:
        /* <DEDUP_REMOVED lines=16> */
.L_x_5724:
[----:B------:R-:W-:Y:S02]  /*2f130*/  IMAD.MOV.U32 R13, RZ, RZ, R5 ;  /* 0x000000ffff0d7224 */ /* 0x000fe400078e0005 */
[----:B------:R-:W-:Y:S02]  /*2f140*/  IMAD.MOV.U32 R12, RZ, RZ, 0x3 ;  /* 0x00000003ff0c7424 */ /* 0x000fe400078e00ff */
[----:B------:R-:W-:-:S07]  /*2f150*/  IMAD.MOV.U32 R3, RZ, RZ, R14 ;  /* 0x000000ffff037224 */ /* 0x000fce00078e000e */
[----:B------:R-:W-:Y:S05]  /*2f160*/  WARPSYNC.COLLECTIVE R15, `(.L_x_5725) ;  /* 0x000000000f087348 */ /* 0x000fea0003c00000 */
[----:B------:R0:W1:Y:S02]  /*2f170*/  SHFL.IDX P6, R14, R13, R12, R11 ;  /* 0x0000000c0d0e7389 */ /* 0x00006400000c000b */
[----:B01----:R-:W-:Y:S01]  /*2f180*/  ENDCOLLECTIVE ;  /* 0x000000000000791b */ /* 0x003fe20003800000 */
.L_x_5725:
        /* <DEDUP_REMOVED lines=10> */
.L_x_5726:
        /* <DEDUP_REMOVED lines=8> */
.L_x_5531:
        /* <DEDUP_REMOVED lines=9> */
.L_x_5728:
[C---:B------:R-:W-:Y:S01]  /*2f340*/  VIADD R6, R25.reuse, 0x20 ;  /* 0x0000002019067836 */ /* 0x040fe20000000000 */
[----:B------:R-:W-:Y:S01]  /*2f350*/  ISETP.GE.AND P2, PT, R25, R35, PT ;  /* 0x000000231900720c */ /* 0x000fe20003f46270 */
[----:B------:R-:W-:Y:S02]  /*2f360*/  IMAD.MOV.U32 R13, RZ, RZ, R4 ;  /* 0x000000ffff0d7224 */ /* 0x000fe400078e0004 */
[----:B------:R-:W-:-:S10]  /*2f370*/  IMAD.MOV.U32 R2, RZ, RZ, R14 ;  /* 0x000000ffff027224 */ /* 0x000fd400078e000e */
[----:B------:R-:W-:Y:S05]  /*2f380*/  WARPSYNC.COLLECTIVE R15, `(.L_x_5729) ;  /* 0x000000000f087348 */ /* 0x000fea0003c00000 */
[----:B------:R0:W1:Y:S02]  /*2f390*/  SHFL.IDX P6, R14, R13, R12, R11 ;  /* 0x0000000c0d0e7389 */ /* 0x00006400000c000b */
[----:B01----:R-:W-:Y:S01]  /*2f3a0*/  ENDCOLLECTIVE ;  /* 0x000000000000791b */ /* 0x003fe20003800000 */
.L_x_5729:
[----:B------:R-:W-:Y:S02]  /*2f3b0*/  IMAD.MOV.U32 R13, RZ, RZ, R0 ;  /* 0x000000ffff0d7224 */ /* 0x000fe400078e0000 */
[----:B------:R-:W-:Y:S02]  /*2f3c0*/  IMAD.MOV.U32 R12, RZ, RZ, 0x1 ;  /* 0x00000001ff0c7424 */ /* 0x000fe400078e00ff */
[----:B------:R-:W-:-:S07]  /*2f3d0*/  IMAD.MOV.U32 R3, RZ, RZ, R14 ;  /* 0x000000ffff037224 */ /* 0x000fce00078e000e */
[----:B------:R-:W-:Y:S05]  /*2f3e0*/  WARPSYNC.COLLECTIVE R15, `(.L_x_5730) ;  /* 0x000000000f087348 */ /* 0x000fea0003c00000 */
[----:B------:R0:W1:Y:S02]  /*2f3f0*/  SHFL.IDX P6, R14, R13, R12, R11 ;  /* 0x0000000c0d0e7389 */ /* 0x00006400000c000b */
[----:B01----:R-:W-:Y:S01]  /*2f400*/  ENDCOLLECTIVE ;  /* 0x000000000000791b */ /* 0x003fe20003800000 */
.L_x_5730:
        /* <DEDUP_REMOVED lines=17> */
.L_x_5731:
[----:B------:R-:W-:Y:S02]  /*2f520*/  IMAD.MOV.U32 R13, RZ, RZ, R0 ;  /* 0x000000ffff0d7224 */ /* 0x000fe400078e0000 */
[----:B------:R-:W-:Y:S02]  /*2f530*/  IMAD.MOV.U32 R12, RZ, RZ, 0x2 ;  /* 0x00000002ff0c7424 */ /* 0x000fe400078e00ff */
[----:B------:R-:W-:-:S07]  /*2f540*/  IMAD.MOV.U32 R3, RZ, RZ, R14 ;  /* 0x000000ffff037224 */ /* 0x000fce00078e000e */
[----:B------:R-:W-:Y:S05]  /*2f550*/  WARPSYNC.COLLECTIVE R15, `(.L_x_5732) ;  /* 0x000000000f087348 */ /* 0x000fea0003c00000 */
[----:B------:R0:W1:Y:S02]  /*2f560*/  SHFL.IDX P6, R14, R13, R12, R11 ;  /* 0x0000000c0d0e7389 */ /* 0x00006400000c000b */
[----:B01----:R-:W-:Y:S01]  /*2f570*/  ENDCOLLECTIVE ;  /* 0x000000000000791b */ /* 0x003fe20003800000 */
.L_x_5732:
        /* <DEDUP_REMOVED lines=18> */
.L_x_5733:
[----:B------:R-:W-:Y:S01]  /*2f6a0*/  MOV R13, R0 ;  /* 0x00000000000d7202 */ /* 0x000fe20000000f00 */
[----:B------:R-:W-:Y:S02]  /*2f6b0*/  IMAD.MOV.U32 R12, RZ, RZ, 0x3 ;  /* 0x00000003ff0c7424 */ /* 0x000fe400078e00ff */
[----:B------:R-:W-:-:S07]  /*2f6c0*/  IMAD.MOV.U32 R3, RZ, RZ, R14 ;  /* 0x000000ffff037224 */ /* 0x000fce00078e000e */
[----:B------:R-:W-:Y:S05]  /*2f6d0*/  WARPSYNC.COLLECTIVE R15, `(.L_x_5734) ;  /* 0x000000000f087348 */ /* 0x000fea0003c00000 */
[----:B------:R0:W1:Y:S02]  /*2f6e0*/  SHFL.IDX P6, R14, R13, R12, R11 ;  /* 0x0000000c0d0e7389 */ /* 0x00006400000c000b */
[----:B01----:R-:W-:Y:S01]  /*2f6f0*/  ENDCOLLECTIVE ;  /* 0x000000000000791b */ /* 0x003fe20003800000 */
.L_x_5734:
        /* <DEDUP_REMOVED lines=10> */
.L_x_5735:
[----:B------:R-:W-:Y:S01]  /*2f7a0*/  @!PT LDS RZ, [RZ] ;  /* 0x00000000fffff984 */ /* 0x000fe20000000800 */
[----:B------:R-:W-:Y:S01]  /*2f7b0*/  @!PT LDS RZ, [RZ] ;  /* 0x00000000fffff984 */ /* 0x000fe20000000800 */
[----:B------:R-:W-:Y:S01]  /*2f7c0*/  @!PT LDS RZ, [RZ] ;  /* 0x00000000fffff984 */ /* 0x000fe20000000800 */
[----:B------:R-:W-:Y:S04]  /*2f7d0*/  @!P2 LDGSTS.E.BYPASS.LTC128B.128 [R8+0x19400], desc[UR42][R2.64], !P3 ;  /* 0x194000000208afae */ /* 0x000fe8000d901d6a */
[----:B------:R-:W-:Y:S04]  /*2f7e0*/  @!P2 LDGSTS.E.BYPASS.LTC128B.128 [R8+0x1b400], desc[UR42][R2.64+0x40], !P0 ;  /* 0x1b4000400208afae */ /* 0x000fe8000c101d6a */
[----:B------:R0:W-:Y:S02]  /*2f7f0*/  @!P2 LDGSTS.E.BYPASS.LTC128B.128 [R8+0x1d400], desc[UR42][R2.64+0x80], !P1 ;  /* 0x1d4000800208afae */ /* 0x0001e4000c901d6a */
[----:B0-----:R-:W-:Y:S01]  /*2f800*/  IMAD.MOV.U32 R2, RZ, RZ, R14 ;  /* 0x000000ffff027224 */ /* 0x001fe200078e000e */
[----:B------:R-:W-:Y:S06]  /*2f810*/  BRA `(.L_x_5736) ;  /* 0xffffff8c00b07947 */ /* 0x000fec000383ffff */
.L_x_5536:
[----:B-1----:R1:W2:Y:S02]  /*2f820*/  SYNCS.PHASECHK.TRANS64.TRYWAIT P0, [R23+URZ+0x2a820], R0 ;  /* 0x02a82000170075a7 */ /* 0x0022a4000800017f */
[----:B--2---:R-:W-:Y:S05]  /*2f830*/  @!P0 NANOSLEEP.SYNCS 0x989680 ;  /* 0x009896800000895d */ /* 0x004fea0003900000 */
[----:B------:R-:W2:Y:S02]  /*2f840*/  @!P0 SYNCS.PHASECHK.TRANS64 P0, [R23+URZ+0x2a820], R0 ;  /* 0x02a82000170085a7 */ /* 0x000ea4000800007f */
[----:B--2---:R-:W-:Y:S05]  /*2f850*/  @!P0 BRA `(.L_x_5536) ;  /* 0xfffffffc00f08947 */ /* 0x004fea000383ffff */
[----:B------:R-:W-:Y:S05]  /*2f860*/  BRA `(.L_x_5737) ;  /* 0xffffff9000207947 */ /* 0x000fea000383ffff */
.L_x_5540:
[----:B0-----:R0:W1:Y:S02]  /*2f870*/  SYNCS.PHASECHK.TRANS64.TRYWAIT P0, [R4+URZ+0x2a880], R20 ;  /* 0x02a88014040075a7 */ /* 0x001064000800017f */
[----:B-1----:R-:W-:Y:S05]  /*2f880*/  @!P0 NANOSLEEP.SYNCS 0x989680 ;  /* 0x009896800000895d */ /* 0x002fea0003900000 */
[----:B------:R-:W1:Y:S02]  /*2f890*/  @!P0 SYNCS.PHASECHK.TRANS64 P0, [R4+URZ+0x2a880], R20 ;  /* 0x02a88014040085a7 */ /* 0x000e64000800007f */
[----:B-1----:R-:W-:Y:S05]  /*2f8a0*/  @!P0 BRA `(.L_x_5540) ;  /* 0xfffffffc00f08947 */ /* 0x002fea000383ffff */
[----:B------:R-:W-:Y:S05]  /*2f8b0*/  BRA `(.L_x_5738) ;  /* 0xffffff9000e07947 */ /* 0x000fea000383ffff */
.L_x_5541:
        /* <DEDUP_REMOVED lines=8> */
.L_x_5740:
[----:B------:R-:W-:Y:S05]  /*2f940*/  BSYNC B0 ;  /* 0x0000000000007941 */ /* 0x000fea0003800000 */
.L_x_5739:
        /* <DEDUP_REMOVED lines=8> */
.L_x_5741:
[----:B------:R-:W-:Y:S02]  /*2f9d0*/  IMAD.MOV.U32 R13, RZ, RZ, R27 ;  /* 0x000000ffff0d7224 */ /* 0x000fe400078e001b */
[----:B------:R-:W-:Y:S02]  /*2f9e0*/  IMAD.MOV.U32 R12, RZ, RZ, 0x1 ;  /* 0x00000001ff0c7424 */ /* 0x000fe400078e00ff */
[----:B------:R-:W-:-:S07]  /*2f9f0*/  IMAD.MOV.U32 R2, RZ, RZ, R14 ;  /* 0x000000ffff027224 */ /* 0x000fce00078e000e */
[----:B------:R-:W-:Y:S05]  /*2fa00*/  WARPSYNC.COLLECTIVE R15, `(.L_x_5742) ;  /* 0x000000000f087348 */ /* 0x000fea0003c00000 */
[----:B------:R0:W1:Y:S02]  /*2fa10*/  SHFL.IDX P6, R14, R13, R12, R11 ;  /* 0x0000000c0d0e7389 */ /* 0x00006400000c000b */
[----:B01----:R-:W-:Y:S01]  /*2fa20*/  ENDCOLLECTIVE ;  /* 0x000000000000791b */ /* 0x003fe20003800000 */
.L_x_5742:
        /* <DEDUP_REMOVED lines=14> */
.L_x_5743:
[----:B------:R-:W-:Y:S02]  /*2fb10*/  IMAD.MOV.U32 R13, RZ, RZ, R27 ;  /* 0x000000ffff0d7224 */ /* 0x000fe400078e001b */
[----:B------:R-:W-:Y:S02]  /*2fb20*/  IMAD.MOV.U32 R12, RZ, RZ, 0x2 ;  /* 0x00000002ff0c7424 */ /* 0x000fe400078e00ff */
[----:B------:R-:W-:-:S07]  /*2fb30*/  IMAD.MOV.U32 R2, RZ, RZ, R14 ;  /* 0x000000ffff027224 */ /* 0x000fce00078e000e */
[----:B------:R-:W-:Y:S05]  /*2fb40*/  WARPSYNC.COLLECTIVE R15, `(.L_x_5744) ;  /* 0x000000000f087348 */ /* 0x000fea0003c00000 */
[----:B------:R0:W1:Y:S02]  /*2fb50*/  SHFL.IDX P6, R14, R13, R12, R11 ;  /* 0x0000000c0d0e7389 */ /* 0x00006400000c000b */
[----:B01----:R-:W-:Y:S01]  /*2fb60*/  ENDCOLLECTIVE ;  /* 0x000000000000791b */ /* 0x003fe20003800000 */
.L_x_5744:
        /* <DEDUP_REMOVED lines=13> */
.L_x_5745:
[----:B------:R-:W-:Y:S02]  /*2fc40*/  IMAD.MOV.U32 R13, RZ, RZ, R27 ;  /* 0x000000ffff0d7224 */ /* 0x000fe400078e001b */
[----:B------:R-:W-:Y:S02]  /*2fc50*/  IMAD.MOV.U32 R12, RZ, RZ, 0x3 ;  /* 0x00000003ff0c7424 */ /* 0x000fe400078e00ff */
[----:B------:R-:W-:-:S07]  /*2fc60*/  IMAD.MOV.U32 R2, RZ, RZ, R14 ;  /* 0x000000ffff027224 */ /* 0x000fce00078e000e */
[----:B------:R-:W-:Y:S05]  /*2fc70*/  WARPSYNC.COLLECTIVE R15, `(.L_x_5746) ;  /* 0x000000000f087348 */ /* 0x000fea0003c00000 */
[----:B------:R0:W1:Y:S02]  /*2fc80*/  SHFL.IDX P6, R14, R13, R12, R11 ;  /* 0x0000000c0d0e7389 */ /* 0x00006400000c000b */
[----:B01----:R-:W-:Y:S01]  /*2fc90*/  ENDCOLLECTIVE ;  /* 0x000000000000791b */ /* 0x003fe20003800000 */
.L_x_5746:
        /* <DEDUP_REMOVED lines=13> */
.L_x_5747:
[----:B------:R-:W-:Y:S01]  /*2fd70*/  MOV R2, R14 ;  /* 0x0000000e00027202 */ /* 0x000fe20000000f00 */
[----:B------:R-:W-:Y:S06]  /*2fd80*/  BRA `(.L_x_5748) ;  /* 0xffffff90007c7947 */ /* 0x000fec000383ffff */
.L_x_5546:
[----:B---3--:R3:W4:Y:S02]  /*2fd90*/  SYNCS.PHASECHK.TRANS64.TRYWAIT P0, [R4+URZ+0x2a840], R20 ;  /* 0x02a84014040075a7 */ /* 0x008724000800017f */
[----:B----4-:R-:W-:Y:S05]  /*2fda0*/  @!P0 NANOSLEEP.SYNCS 0x989680 ;  /* 0x009896800000895d */ /* 0x010fea0003900000 */
[----:B------:R-:W4:Y:S02]  /*2fdb0*/  @!P0 SYNCS.PHASECHK.TRANS64 P0, [R4+URZ+0x2a840], R20 ;  /* 0x02a84014040085a7 */ /* 0x000f24000800007f */
[----:B----4-:R-:W-:Y:S05]  /*2fdc0*/  @!P0 BRA `(.L_x_5546) ;  /* 0xfffffffc00f08947 */ /* 0x010fea000383ffff */
[----:B------:R-:W-:Y:S05]  /*2fdd0*/  BRA `(.L_x_5749) ;  /* 0xffffff9000d47947 */ /* 0x000fea000383ffff */
.L_x_5547:
        /* <DEDUP_REMOVED lines=8> */
.L_x_5751:
[----:B------:R-:W-:Y:S05]  /*2fe60*/  BSYNC B0 ;  /* 0x0000000000007941 */ /* 0x000fea0003800000 */
.L_x_5750:
        /* <DEDUP_REMOVED lines=8> */
.L_x_5752:
[----:B------:R-:W-:Y:S02]  /*2fef0*/  IMAD.MOV.U32 R13, RZ, RZ, R8 ;  /* 0x000000ffff0d7224 */ /* 0x000fe400078e0008 */
[----:B------:R-:W-:Y:S02]  /*2ff00*/  IMAD.MOV.U32 R12, RZ, RZ, 0x1 ;  /* 0x00000001ff0c7424 */ /* 0x000fe400078e00ff */
[----:B------:R-:W-:-:S07]  /*2ff10*/  IMAD.MOV.U32 R2, RZ, RZ, R14 ;  /* 0x000000ffff027224 */ /* 0x000fce00078e000e */
[----:B------:R-:W-:Y:S05]  /*2ff20*/  WARPSYNC.COLLECTIVE R15, `(.L_x_5753) ;  /* 0x000000000f087348 */ /* 0x000fea0003c00000 */
[----:B------:R0:W1:Y:S02]  /*2ff30*/  SHFL.IDX P6, R14, R13, R12, R11 ;  /* 0x0000000c0d0e7389 */ /* 0x00006400000c000b */
[----:B01----:R-:W-:Y:S01]  /*2ff40*/  ENDCOLLECTIVE ;  /* 0x000000000000791b */ /* 0x003fe20003800000 */
.L_x_5753:
        /* <DEDUP_REMOVED lines=13> */
.L_x_5754:
[----:B------:R-:W-:Y:S02]  /*30020*/  IMAD.MOV.U32 R13, RZ, RZ, R8 ;  /* 0x000000ffff0d7224 */ /* 0x000fe400078e0008 */
[----:B------:R-:W-:Y:S02]  /*30030*/  IMAD.MOV.U32 R12, RZ, RZ, 0x2 ;  /* 0x00000002ff0c7424 */ /* 0x000fe400078e00ff */
[----:B------:R-:W-:-:S07]  /*30040*/  IMAD.MOV.U32 R2, RZ, RZ, R14 ;  /* 0x000000ffff027224 */ /* 0x000fce00078e000e */
[----:B------:R-:W-:Y:S05]  /*30050*/  WARPSYNC.COLLECTIVE R15, `(.L_x_5755) ;  /* 0x000000000f087348 */ /* 0x000fea0003c00000 */
[----:B------:R0:W1:Y:S02]  /*30060*/  SHFL.IDX P6, R14, R13, R12, R11 ;  /* 0x0000000c0d0e7389 */ /* 0x00006400000c000b */
[----:B01----:R-:W-:Y:S01]  /*30070*/  ENDCOLLECTIVE ;  /* 0x000000000000791b */ /* 0x003fe20003800000 */
.L_x_5755:
        /* <DEDUP_REMOVED lines=13> */
.L_x_5756:
[----:B------:R-:W-:Y:S02]  /*30150*/  IMAD.MOV.U32 R13, RZ, RZ, R8 ;  /* 0x000000ffff0d7224 */ /* 0x000fe400078e0008 */
[----:B------:R-:W-:Y:S02]  /*30160*/  IMAD.MOV.U32 R12, RZ, RZ, 0x3 ;  /* 0x00000003ff0c7424 */ /* 0x000fe400078e00ff */
[----:B------:R-:W-:-:S07]  /*30170*/  IMAD.MOV.U32 R2, RZ, RZ, R14 ;  /* 0x000000ffff027224 */ /* 0x000fce00078e000e */
[----:B------:R-:W-:Y:S05]  /*30180*/  WARPSYNC.COLLECTIVE R15, `(.L_x_5757) ;  /* 0x000000000f087348 */ /* 0x000fea0003c00000 */
[----:B------:R0:W1:Y:S02]  /*30190*/  SHFL.IDX P6, R14, R13, R12, R11 ;  /* 0x0000000c0d0e7389 */ /* 0x00006400000c000b */
[----:B01----:R-:W-:Y:S01]  /*301a0*/  ENDCOLLECTIVE ;  /* 0x000000000000791b */ /* 0x003fe20003800000 */
.L_x_5757:
        /* <DEDUP_REMOVED lines=13> */
.L_x_5758:
[----:B------:R-:W-:Y:S01]  /*30280*/  IMAD.MOV.U32 R2, RZ, RZ, R14 ;  /* 0x000000ffff027224 */ /* 0x000fe200078e000e */
[----:B------:R-:W-:Y:S06]  /*30290*/  BRA `(.L_x_5759) ;  /* 0xffffff9000687947 */ /* 0x000fec000383ffff */
.L_x_5552:
[----:B------:R0:W0:Y:S02]  /*302a0*/  SYNCS.PHASECHK.TRANS64.TRYWAIT P2, [R0+URZ+0x2a870], R2 ;  /* 0x02a87002000075a7 */ /* 0x000024000804017f */
[----:B0-----:R-:W-:Y:S05]  /*302b0*/  @!P2 NANOSLEEP.SYNCS 0x989680 ;  /* 0x009896800000a95d */ /* 0x001fea0003900000 */
[----:B------:R-:W0:Y:S02]  /*302c0*/  @!P2 SYNCS.PHASECHK.TRANS64 P2, [R0+URZ+0x2a870], R2 ;  /* 0x02a870020000a5a7 */ /* 0x000e24000804007f */
[----:B0-----:R-:W-:Y:S05]  /*302d0*/  @!P2 BRA `(.L_x_5552) ;  /* 0xfffffffc00f0a947 */ /* 0x001fea000383ffff */
[----:B------:R-:W-:Y:S05]  /*302e0*/  BRA `(.L_x_5760) ;  /* 0xffffff9000d47947 */ /* 0x000fea000383ffff */
.L_x_5554:
[----:B------:R0:W0:Y:S02]  /*302f0*/  SYNCS.PHASECHK.TRANS64.TRYWAIT P2, [R0+URZ+0x2a860], R3 ;  /* 0x02a86003000075a7 */ /* 0x000024000804017f */
[----:B0-----:R-:W-:Y:S05]  /*30300*/  @!P2 NANOSLEEP.SYNCS 0x989680 ;  /* 0x009896800000a95d */ /* 0x001fea0003900000 */
[----:B------:R-:W0:Y:S02]  /*30310*/  @!P2 SYNCS.PHASECHK.TRANS64 P2, [R0+URZ+0x2a860], R3 ;  /* 0x02a860030000a5a7 */ /* 0x000e24000804007f */
[----:B0-----:R-:W-:Y:S05]  /*30320*/  @!P2 BRA `(.L_x_5554) ;  /* 0xfffffffc00f0a947 */ /* 0x001fea000383ffff */
[----:B------:R-:W-:Y:S05]  /*30330*/  BRA `(.L_x_5761) ;  /* 0xffffff9000e47947 */ /* 0x000fea000383ffff */
.L_x_5562:
[----:B0-----:R0:W1:Y:S02]  /*30340*/  SYNCS.PHASECHK.TRANS64.TRYWAIT P1, [R2+URZ+0x2a870], R3 ;  /* 0x02a87003020075a7 */ /* 0x001064000802017f */
[----:B-1----:R-:W-:Y:S05]  /*30350*/  @!P1 NANOSLEEP.SYNCS 0x989680 ;  /* 0x009896800000995d */ /* 0x002fea0003900000 */
[----:B------:R-:W1:Y:S02]  /*30360*/  @!P1 SYNCS.PHASECHK.TRANS64 P1, [R2+URZ+0x2a870], R3 ;  /* 0x02a87003020095a7 */ /* 0x000e64000802007f */
[----:B-1----:R-:W-:Y:S05]  /*30370*/  @!P1 BRA `(.L_x_5562) ;  /* 0xfffffffc00f09947 */ /* 0x002fea000383ffff */
[----:B------:R-:W-:Y:S05]  /*30380*/  BRA `(.L_x_5762) ;  /* 0xffffff9c00407947 */ /* 0x000fea000383ffff */
.L_x_5564:
[----:B0-----:R0:W1:Y:S02]  /*30390*/  SYNCS.PHASECHK.TRANS64.TRYWAIT P1, [R2+URZ+0x2a860], R3 ;  /* 0x02a86003020075a7 */ /* 0x001064000802017f */
[----:B-1----:R-:W-:Y:S05]  /*303a0*/  @!P1 NANOSLEEP.SYNCS 0x989680 ;  /* 0x009896800000995d */ /* 0x002fea0003900000 */
[----:B------:R-:W1:Y:S02]  /*303b0*/  @!P1 SYNCS.PHASECHK.TRANS64 P1, [R2+URZ+0x2a860], R3 ;  /* 0x02a86003020095a7 */ /* 0x000e64000802007f */
[----:B-1----:R-:W-:Y:S05]  /*303c0*/  @!P1 BRA `(.L_x_5564) ;  /* 0xfffffffc00f09947 */ /* 0x002fea000383ffff */
[----:B------:R-:W-:Y:S05]  /*303d0*/  BRA `(.L_x_5763) ;  /* 0xffffff9c004c7947 */ /* 0x000fea000383ffff */
.L_x_5569:
[----:B------:R-:W-:Y:S01]  /*303e0*/  BSSY B0, `(.L_x_5764) ;  /* 0x0000008000007945 */ /* 0x000fe20003800000 */
[----:B------:R-:W-:Y:S02]  /*303f0*/  IMAD.MOV.U32 R13, RZ, RZ, R16 ;  /* 0x000000ffff0d7224 */ /* 0x000fe400078e0010 */
[----:B------:R-:W-:Y:S02]  /*30400*/  IMAD.MOV.U32 R12, RZ, RZ, RZ ;  /* 0x000000ffff0c7224 */ /* 0x000fe400078e00ff */
[----:B0-----:R-:W-:Y:S02]  /*30410*/  IMAD.MOV.U32 R11, RZ, RZ, 0x1f ;  /* 0x0000001fff0b7424 */ /* 0x001fe400078e00ff */
[----:B------:R-:W-:-:S07]  /*30420*/  IMAD.MOV.U32 R15, RZ, RZ, -0x1 ;  /* 0xffffffffff0f7424 */ /* 0x000fce00078e00ff */
[----:B-1----:R-:W-:Y:S05]  /*30430*/  WARPSYNC.COLLECTIVE R15, `(.L_x_5765) ;  /* 0x000000000f087348 */ /* 0x002fea0003c00000 */
[----:B------:R0:W2:Y:S02]  /*30440*/  SHFL.IDX P6, R14, R13, R12, R11 ;  /* 0x0000000c0d0e7389 */ /* 0x0000a400000c000b */
[----:B012---:R-:W-:Y:S01]  /*30450*/  ENDCOLLECTIVE ;  /* 0x000000000000791b */ /* 0x007fe20003800000 */
.L_x_5765:
[----:B------:R-:W-:Y:S05]  /*30460*/  BSYNC B0 ;  /* 0x0000000000007941 */ /* 0x000fea0003800000 */
.L_x_5764:
        /* <DEDUP_REMOVED lines=9> */
.L_x_5766:
[----:B------:R-:W-:Y:S02]  /*30500*/  ULDC UR4, c[0x0][0xc3c] ;  /* 0x00030f0000047ab9 */ /* 0x000fe40000000800 */
[----:B------:R-:W-:-:S13]  /*30510*/  ISETP.GE.OR P1, PT, R5, UR4, !P0 ;  /* 0x0000000405007c0c */ /* 0x000fda000c726670 */
[----:B------:R-:W0:Y:S01]  /*30520*/  @!P1 LDC.64 R2, c[0x0][0xc80] ;  /* 0x00032000ff029b82 */ /* 0x000e220000000a00 */
[----:B------:R-:W-:Y:S02]  /*30530*/  IMAD.MOV.U32 R11, RZ, RZ, RZ ;  /* 0x000000ffff0b7224 */ /* 0x000fe400078e00ff */
[----:B------:R-:W-:Y:S02]  /*30540*/  IMAD.MOV.U32 R16, RZ, RZ, R14 ;  /* 0x000000ffff107224 */ /* 0x000fe400078e000e */
        /* <DEDUP_REMOVED lines=13> */
.L_x_5767:
[----:B------:R-:W-:Y:S01]  /*30620*/  IMAD.MOV.U32 R12, RZ, RZ, 0x2 ;  /* 0x00000002ff0c7424 */ /* 0x000fe200078e00ff */
[----:B------:R-:W-:-:S05]  /*30630*/  SEL R5, R14, RZ, P1 ;  /* 0x000000ff0e057207 */ /* 0x000fca0000800000 */
[----:B------:R-:W-:-:S04]  /*30640*/  IMAD.IADD R3, R2, 0x1, R5 ;  /* 0x0000000102037824 */ /* 0x000fc800078e0205 */
[----:B------:R-:W-:-:S07]  /*30650*/  IMAD.MOV.U32 R13, RZ, RZ, R3 ;  /* 0x000000ffff0d7224 */ /* 0x000fce00078e0003 */
[----:B------:R-:W-:Y:S05]  /*30660*/  WARPSYNC.COLLECTIVE R15, `(.L_x_5768) ;  /* 0x000000000f087348 */ /* 0x000fea0003c00000 */
[----:B------:R0:W1:Y:S02]  /*30670*/  SHFL.UP P6, R14, R13, R12, R11 ;  /* 0x0400000c0d0e7389 */ /* 0x00006400000c000b */
[----:B01----:R-:W-:Y:S01]  /*30680*/  ENDCOLLECTIVE ;  /* 0x000000000000791b */ /* 0x003fe20003800000 */
.L_x_5768:
[----:B------:R-:W-:Y:S01]  /*30690*/  IMAD.MOV.U32 R12, RZ, RZ, 0x4 ;  /* 0x00000004ff0c7424 */ /* 0x000fe200078e00ff */
[----:B------:R-:W-:-:S05]  /*306a0*/  SEL R14, R14, RZ, P2 ;  /* 0x000000ff0e0e7207 */ /* 0x000fca0001000000 */
[----:B------:R-:W-:-:S04]  /*306b0*/  IMAD.IADD R3, R3, 0x1, R14 ;  /* 0x0000000103037824 */ /* 0x000fc800078e020e */
[----:B------:R-:W-:-:S07]  /*306c0*/  IMAD.MOV.U32 R13, RZ, RZ, R3 ;  /* 0x000000ffff0d7224 */ /* 0x000fce00078e0003 */
[----:B------:R-:W-:Y:S05]  /*306d0*/  WARPSYNC.COLLECTIVE R15, `(.L_x_5769) ;  /* 0x000000000f087348 */ /* 0x000fea0003c00000 */
[----:B------:R0:W1:Y:S02]  /*306e0*/  SHFL.UP P6, R14, R13, R12, R11 ;  /* 0x0400000c0d0e7389 */ /* 0x00006400000c000b */
[----:B01----:R-:W-:Y:S01]  /*306f0*/  ENDCOLLECTIVE ;  /* 0x000000000000791b */ /* 0x003fe20003800000 */
.L_x_5769:
[----:B------:R-:W-:Y:S01]  /*30700*/  IMAD.MOV.U32 R12, RZ, RZ, 0x8 ;  /* 0x00000008ff0c7424 */ /* 0x000fe200078e00ff */
[----:B------:R-:W-:-:S05]  /*30710*/  SEL R14, R14, RZ, P3 ;  /* 0x000000ff0e0e7207 */ /* 0x000fca0001800000 */
[----:B------:R-:W-:-:S04]  /*30720*/  IMAD.IADD R3, R3, 0x1, R14 ;  /* 0x0000000103037824 */ /* 0x000fc800078e020e */
[----:B------:R-:W-:-:S07]  /*30730*/  IMAD.MOV.U32 R13, RZ, RZ, R3 ;  /* 0x000000ffff0d7224 */ /* 0x000fce00078e0003 */
[----:B------:R-:W-:Y:S05]  /*30740*/  WARPSYNC.COLLECTIVE R15, `(.L_x_5770) ;  /* 0x000000000f087348 */ /* 0x000fea0003c00000 */
[----:B------:R0:W1:Y:S02]  /*30750*/  SHFL.UP P6, R14, R13, R12, R11 ;  /* 0x0400000c0d0e7389 */ /* 0x00006400000c000b */
[----:B01----:R-:W-:Y:S01]  /*30760*/  ENDCOLLECTIVE ;  /* 0x000000000000791b */ /* 0x003fe20003800000 */
.L_x_5770:
[----:B------:R-:W-:Y:S01]  /*30770*/  IMAD.MOV.U32 R12, RZ, RZ, 0x10 ;  /* 0x00000010ff0c7424 */ /* 0x000fe200078e00ff */
[----:B------:R-:W-:-:S05]  /*30780*/  SEL R14, R14, RZ, P4 ;  /* 0x000000ff0e0e7207 */ /* 0x000fca0002000000 */
[----:B------:R-:W-:-:S04]  /*30790*/  IMAD.IADD R3, R3, 0x1, R14 ;  /* 0x0000000103037824 */ /* 0x000fc800078e020e */
[----:B------:R-:W-:-:S07]  /*307a0*/  IMAD.MOV.U32 R13, RZ, RZ, R3 ;  /* 0x000000ffff0d7224 */ /* 0x000fce00078e0003 */
[----:B------:R-:W-:Y:S05]  /*307b0*/  WARPSYNC.COLLECTIVE R15, `(.L_x_5771) ;  /* 0x000000000f087348 */ /* 0x000fea0003c00000 */
[----:B------:R0:W1:Y:S02]  /*307c0*/  SHFL.UP P6, R14, R13, R12, R11 ;  /* 0x0400000c0d0e7389 */ /* 0x00006400000c000b */
[----:B01----:R-:W-:Y:S01]  /*307d0*/  ENDCOLLECTIVE ;  /* 0x000000000000791b */ /* 0x003fe20003800000 */
.L_x_5771:
        /* <DEDUP_REMOVED lines=8> */
.L_x_5772:
[----:B------:R-:W-:Y:S05]  /*30860*/  BRA `(.L_x_5773) ;  /* 0xffffffa000f47947 */ /* 0x000fea000383ffff */
.L_x_5574:
[----:B------:R-:W-:Y:S01]  /*30870*/  BSSY B0, `(.L_x_5774) ;  /* 0x0000008000007945 */ /* 0x000fe20003800000 */
[----:B-----5:R-:W-:Y:S02]  /*30880*/  IMAD.MOV.U32 R13, RZ, RZ, R2 ;  /* 0x000000ffff0d7224 */ /* 0x020fe400078e0002 */
[----:B------:R-:W-:Y:S02]  /*30890*/  IMAD.MOV.U32 R12, RZ, RZ, 0x1 ;  /* 0x00000001ff0c7424 */ /* 0x000fe400078e00ff */
[----:B0-----:R-:W-:Y:S02]  /*308a0*/  IMAD.MOV.U32 R11, RZ, RZ, RZ ;  /* 0x000000ffff0b7224 */ /* 0x001fe400078e00ff */
[----:B------:R-:W-:-:S07]  /*308b0*/  IMAD.MOV.U32 R15, RZ, RZ, -0x1 ;  /* 0xffffffffff0f7424 */ /* 0x000fce00078e00ff */
[----:B-1----:R-:W-:Y:S05]  /*308c0*/  WARPSYNC.COLLECTIVE R15, `(.L_x_5775) ;  /* 0x000000000f087348 */ /* 0x002fea0003c00000 */
[----:B------:R0:W2:Y:S02]  /*308d0*/  SHFL.UP P6, R14, R13, R12, R11 ;  /* 0x0400000c0d0e7389 */ /* 0x0000a400000c000b */
[----:B012---:R-:W-:Y:S01]  /*308e0*/  ENDCOLLECTIVE ;  /* 0x000000000000791b */ /* 0x007fe20003800000 */
.L_x_5775:
[----:B------:R-:W-:Y:S05]  /*308f0*/  BSYNC B0 ;  /* 0x0000000000007941 */ /* 0x000fea0003800000 */
.L_x_5774:
[----:B------:R-:W-:Y:S01]  /*30900*/  SEL R3, R14, RZ, P1 ;  /* 0x000000ff0e037207 */ /* 0x000fe20000800000 */
[----:B------:R-:W-:Y:S01]  /*30910*/  IMAD.MOV.U32 R11, RZ, RZ, RZ ;  /* 0x000000ffff0b7224 */ /* 0x000fe200078e00ff */
[----:B------:R-:W-:Y:S01]  /*30920*/  MOV R12, 0x2 ;  /* 0x00000002000c7802 */ /* 0x000fe20000000f00 */
[----:B------:R-:W-:Y:S02]  /*30930*/  IMAD.MOV.U32 R15, RZ, RZ, -0x1 ;  /* 0xffffffffff0f7424 */ /* 0x000fe400078e00ff */
[----:B------:R-:W-:-:S04]  /*30940*/  IMAD.IADD R3, R2, 0x1, R3 ;  /* 0x0000000102037824 */ /* 0x000fc800078e0203 */
[----:B------:R-:W-:-:S07]  /*30950*/  IMAD.MOV.U32 R13, RZ, RZ, R3 ;  /* 0x000000ffff0d7224 */ /* 0x000fce00078e0003 */
[----:B------:R-:W-:Y:S05]  /*30960*/  WARPSYNC.COLLECTIVE R15, `(.L_x_5776) ;  /* 0x000000000f087348 */ /* 0x000fea0003c00000 */
[----:B------:R0:W1:Y:S02]  /*30970*/  SHFL.UP P6, R14, R13, R12, R11 ;  /* 0x0400000c0d0e7389 */ /* 0x00006400000c000b */
[----:B01----:R-:W-:Y:S01]  /*30980*/  ENDCOLLECTIVE ;  /* 0x000000000000791b */ /* 0x003fe20003800000 */
.L_x_5776:
[----:B------:R-:W-:Y:S01]  /*30990*/  IMAD.MOV.U32 R12, RZ, RZ, 0x4 ;  /* 0x00000004ff0c7424 */ /* 0x000fe200078e00ff */
[----:B------:R-:W-:-:S05]  /*309a0*/  SEL R14, R14, RZ, P2 ;  /* 0x000000ff0e0e7207 */ /* 0x000fca0001000000 */
[----:B------:R-:W-:-:S04]  /*309b0*/  IMAD.IADD R3, R3, 0x1, R14 ;  /* 0x0000000103037824 */ /* 0x000fc800078e020e */
[----:B------:R-:W-:-:S07]  /*309c0*/  IMAD.MOV.U32 R13, RZ, RZ, R3 ;  /* 0x000000ffff0d7224 */ /* 0x000fce00078e0003 */
[----:B------:R-:W-:Y:S05]  /*309d0*/  WARPSYNC.COLLECTIVE R15, `(.L_x_5777) ;  /* 0x000000000f087348 */ /* 0x000fea0003c00000 */
[----:B------:R0:W1:Y:S02]  /*309e0*/  SHFL.UP P6, R14, R13, R12, R11 ;  /* 0x0400000c0d0e7389 */ /* 0x00006400000c000b */
[----:B01----:R-:W-:Y:S01]  /*309f0*/  ENDCOLLECTIVE ;  /* 0x000000000000791b */ /* 0x003fe20003800000 */
.L_x_5777:
[----:B------:R-:W-:Y:S01]  /*30a00*/  IMAD.MOV.U32 R12, RZ, RZ, 0x8 ;  /* 0x00000008ff0c7424 */ /* 0x000fe200078e00ff */
[----:B------:R-:W-:-:S05]  /*30a10*/  SEL R14, R14, RZ, P3 ;  /* 0x000000ff0e0e7207 */ /* 0x000fca0001800000 */
[----:B------:R-:W-:-:S04]  /*30a20*/  IMAD.IADD R3, R3, 0x1, R14 ;  /* 0x0000000103037824 */ /* 0x000fc800078e020e */
[----:B------:R-:W-:-:S07]  /*30a30*/  IMAD.MOV.U32 R13, RZ, RZ, R3 ;  /* 0x000000ffff0d7224 */ /* 0x000fce00078e0003 */
[----:B------:R-:W-:Y:S05]  /*30a40*/  WARPSYNC.COLLECTIVE R15, `(.L_x_5778) ;  /* 0x000000000f087348 */ /* 0x000fea0003c00000 */
[----:B------:R0:W1:Y:S02]  /*30a50*/  SHFL.UP P6, R14, R13, R12, R11 ;  /* 0x0400000c0d0e7389 */ /* 0x00006400000c000b */
[----:B01----:R-:W-:Y:S01]  /*30a60*/  ENDCOLLECTIVE ;  /* 0x000000000000791b */ /* 0x003fe20003800000 */
.L_x_5778:
[----:B------:R-:W-:Y:S01]  /*30a70*/  IMAD.MOV.U32 R12, RZ, RZ, 0x10 ;  /* 0x00000010ff0c7424 */ /* 0x000fe200078e00ff */
[----:B------:R-:W-:-:S05]  /*30a80*/  SEL R14, R14, RZ, P4 ;  /* 0x000000ff0e0e7207 */ /* 0x000fca0002000000 */
[----:B------:R-:W-:-:S04]  /*30a90*/  IMAD.IADD R3, R3, 0x1, R14 ;  /* 0x0000000103037824 */ /* 0x000fc800078e020e */
[----:B------:R-:W-:-:S07]  /*30aa0*/  IMAD.MOV.U32 R13, RZ, RZ, R3 ;  /* 0x000000ffff0d7224 */ /* 0x000fce00078e0003 */
[----:B------:R-:W-:Y:S05]  /*30ab0*/  WARPSYNC.COLLECTIVE R15, `(.L_x_5779) ;  /* 0x000000000f087348 */ /* 0x000fea0003c00000 */
[----:B------:R0:W1:Y:S02]  /*30ac0*/  SHFL.UP P6, R14, R13, R12, R11 ;  /* 0x0400000c0d0e7389 */ /* 0x00006400000c000b */
[----:B01----:R-:W-:Y:S01]  /*30ad0*/  ENDCOLLECTIVE ;  /* 0x000000000000791b */ /* 0x003fe20003800000 */
.L_x_5779:
        /* <DEDUP_REMOVED lines=8> */
.L_x_5780:
[----:B------:R-:W-:Y:S05]  /*30b60*/  BRA `(.L_x_5781) ;  /* 0xffffffa000d07947 */ /* 0x000fea000383ffff */
.L_x_5576:
[----:B------:R-:W-:Y:S01]  /*30b70*/  BSSY B0, `(.L_x_5782) ;  /* 0x0000006000007945 */ /* 0x000fe20003800000 */
[----:B------:R-:W-:Y:S01]  /*30b80*/  PLOP3.LUT P6, PT, P6, PT, PT, 0x8, 0x0 ;  /* 0x000000000000781c */ /* 0x000fe200037ce170 */
[----:B------:R-:W-:-:S12]  /*30b90*/  IMAD.MOV.U32 R15, RZ, RZ, -0x1 ;  /* 0xffffffffff0f7424 */ /* 0x000fd800078e00ff */
[----:B01----:R-:W-:Y:S05]  /*30ba0*/  WARPSYNC.COLLECTIVE R15, `(.L_x_5783) ;  /* 0x000000000f087348 */ /* 0x003fea0003c00000 */
[----:B------:R-:W-:Y:S01]  /*30bb0*/  VOTE.ANY R14, PT, P6 ;  /* 0x00000000000e7806 */ /* 0x000fe200030e0100 */
[----:B01----:R-:W-:Y:S06]  /*30bc0*/  ENDCOLLECTIVE ;  /* 0x000000000000791b */ /* 0x003fec0003800000 */
.L_x_5783:
[----:B------:R-:W-:Y:S05]  /*30bd0*/  BSYNC B0 ;  /* 0x0000000000007941 */ /* 0x000fea0003800000 */
.L_x_5782:
[----:B------:R-:W-:Y:S02]  /*30be0*/  IMAD.MOV.U32 R5, RZ, RZ, R14 ;  /* 0x000000ffff057224 */ /* 0x000fe400078e000e */
[----:B------:R-:W-:Y:S02]  /*30bf0*/  IMAD.MOV.U32 R13, RZ, RZ, R2 ;  /* 0x000000ffff0d7224 */ /* 0x000fe400078e0002 */
[----:B------:R-:W0:Y:S01]  /*30c00*/  POPC R6, R5 ;  /* 0x0000000500067309 */ /* 0x000e220000000000 */
[----:B------:R-:W-:Y:S02]  /*30c10*/  IMAD.MOV.U32 R11, RZ, RZ, 0x1f ;  /* 0x0000001fff0b7424 */ /* 0x000fe400078e00ff */
[----:B------:R-:W-:Y:S02]  /*30c20*/  IMAD.MOV.U32 R15, RZ, RZ, -0x1 ;  /* 0xffffffffff0f7424 */ /* 0x000fe400078e00ff */
[----:B0-----:R-:W-:-:S07]  /*30c30*/  IMAD.MOV.U32 R12, RZ, RZ, R6 ;  /* 0x000000ffff0c7224 */ /* 0x001fce00078e0006 */
[----:B------:R-:W-:Y:S05]  /*30c40*/  WARPSYNC.COLLECTIVE R15, `(.L_x_5784) ;  /* 0x000000000f087348 */ /* 0x000fea0003c00000 */
[----:B------:R0:W1:Y:S02]  /*30c50*/  SHFL.IDX P6, R14, R13, R12, R11 ;  /* 0x0000000c0d0e7389 */ /* 0x00006400000c000b */
[----:B01----:R-:W-:Y:S01]  /*30c60*/  ENDCOLLECTIVE ;  /* 0x000000000000791b */ /* 0x003fe20003800000 */
.L_x_5784:
[----:B------:R-:W-:Y:S01]  /*30c70*/  IMAD.MOV.U32 R17, RZ, RZ, R14 ;  /* 0x000000ffff117224 */ /* 0x000fe200078e000e */
[----:B------:R-:W-:Y:S06]  /*30c80*/  BRA `(.L_x_5785) ;  /* 0xffffffa000c07947 */ /* 0x000fec000383ffff */
.L_x_5578:
[----:B------:R-:W-:Y:S01]  /*30c90*/  BSSY B0, `(.L_x_5786) ;  /* 0x0000007000007945 */ /* 0x000fe20003800000 */
[----:B------:R-:W-:Y:S02]  /*30ca0*/  IMAD.MOV.U32 R13, RZ, RZ, R3 ;  /* 0x000000ffff0d7224 */ /* 0x000fe400078e0003 */
[----:B------:R-:W-:Y:S02]  /*30cb0*/  IMAD.MOV.U32 R11, RZ, RZ, 0x1f ;  /* 0x0000001fff0b7424 */ /* 0x000fe400078e00ff */
[----:B------:R-:W-:-:S07]  /*30cc0*/  IMAD.MOV.U32 R15, RZ, RZ, -0x1 ;  /* 0xffffffffff0f7424 */ /* 0x000fce00078e00ff */
[----:B012---:R-:W-:Y:S05]  /*30cd0*/  WARPSYNC.COLLECTIVE R15, `(.L_x_5787) ;  /* 0x000000000f087348 */ /* 0x007fea0003c00000 */
[----:B------:R3:W4:Y:S02]  /*30ce0*/  SHFL.IDX P6, R14, R13, R12, R11 ;  /* 0x0000000c0d0e7389 */ /* 0x00072400000c000b */
[----:B01234-:R-:W-:Y:S01]  /*30cf0*/  ENDCOLLECTIVE ;  /* 0x000000000000791b */ /* 0x01ffe20003800000 */
.L_x_5787:
[----:B------:R-:W-:Y:S05]  /*30d00*/  BSYNC B0 ;  /* 0x0000000000007941 */ /* 0x000fea0003800000 */
.L_x_5786:
[----:B------:R-:W-:Y:S01]  /*30d10*/  IMAD.MOV.U32 R5, RZ, RZ, R14 ;  /* 0x000000ffff057224 */ /* 0x000fe200078e000e */
[----:B------:R-:W-:Y:S06]  /*30d20*/  BRA `(.L_x_5577) ;  /* 0xffffffa000b47947 */ /* 0x000fec000383ffff */
.L_x_5582:
[----:B0-----:R0:W1:Y:S02]  /*30d30*/  SYNCS.PHASECHK.TRANS64.TRYWAIT P0, [R7+URZ+0x2a820], R0 ;  /* 0x02a82000070075a7 */ /* 0x001064000800017f */
[----:B-1----:R-:W-:Y:S05]  /*30d40*/  @!P0 NANOSLEEP.SYNCS 0x989680 ;  /* 0x009896800000895d */ /* 0x002fea0003900000 */
[----:B------:R-:W1:Y:S02]  /*30d50*/  @!P0 SYNCS.PHASECHK.TRANS64 P0, [R7+URZ+0x2a820], R0 ;  /* 0x02a82000070085a7 */ /* 0x000e64000800007f */
[----:B-1----:R-:W-:Y:S05]  /*30d60*/  @!P0 BRA `(.L_x_5582) ;  /* 0xfffffffc00f08947 */ /* 0x002fea000383ffff */
[----:B------:R-:W-:Y:S05]  /*30d70*/  BRA `(.L_x_5788) ;  /* 0xffffffa800347947 */ /* 0x000fea000383ffff */
.L_x_5583:
        /* <DEDUP_REMOVED lines=11> */
.L_x_5790:
[----:B------:R-:W-:Y:S05]  /*30e30*/  BSYNC B0 ;  /* 0x0000000000007941 */ /* 0x000fea0003800000 */
.L_x_5789:
[----:B------:R-:W-:Y:S05]  /*30e40*/  BRA `(.L_x_5791) ;  /* 0xffffffa8001c7947 */ /* 0x000fea000383ffff */
.L_x_5584:
[----:B------:R-:W-:Y:S01]  /*30e50*/  BSSY B0, `(.L_x_5792) ;  /* 0x0000006000007945 */ /* 0x000fe20003800000 */
[----:B------:R-:W-:-:S07]  /*30e60*/  IMAD.MOV.U32 R15, RZ, RZ, -0x1 ;  /* 0xffffffffff0f7424 */ /* 0x000fce00078e00ff */
[----:B0-----:R-:W-:Y:S05]  /*30e70*/  WARPSYNC.COLLECTIVE R15, `(.L_x_5793) ;  /* 0x000000000f0c7348 */ /* 0x001fea0003c00000 */
[----:B------:R-:W-:Y:S02]  /*30e80*/  ELECT P6, UR62, PT ;  /* 0x00000000003e782f */ /* 0x000fe400038c0000 */
[----:B------:R-:W-:Y:S01]  /*30e90*/  MOV R14, UR62 ;  /* 0x0000003e000e7c02 */ /* 0x000fe20008000f00 */
[----:B0-----:R-:W-:Y:S10]  /*30ea0*/  ENDCOLLECTIVE ;  /* 0x000000000000791b */ /* 0x001ff40003800000 */
.L_x_5793:
[----:B------:R-:W-:Y:S05]  /*30eb0*/  BSYNC B0 ;  /* 0x0000000000007941 */ /* 0x000fea0003800000 */
.L_x_5792:
[----:B------:R-:W-:Y:S05]  /*30ec0*/  BRA `(.L_x_5794) ;  /* 0xffffffa800107947 */ /* 0x000fea000383ffff */
.L_x_5586:
[----:B0-----:R0:W1:Y:S02]  /*30ed0*/  SYNCS.PHASECHK.TRANS64.TRYWAIT P1, [R5+URZ+0x2a840], R0 ;  /* 0x02a84000050075a7 */ /* 0x001064000802017f */
[----:B-1----:R-:W-:Y:S05]  /*30ee0*/  @!P1 NANOSLEEP.SYNCS 0x989680 ;  /* 0x009896800000995d */ /* 0x002fea0003900000 */
[----:B------:R-:W1:Y:S02]  /*30ef0*/  @!P1 SYNCS.PHASECHK.TRANS64 P1, [R5+URZ+0x2a840], R0 ;  /* 0x02a84000050095a7 */ /* 0x000e64000802007f */
[----:B-1----:R-:W-:Y:S05]  /*30f00*/  @!P1 BRA `(.L_x_5586) ;  /* 0xfffffffc00f09947 */ /* 0x002fea000383ffff */
[----:B------:R-:W-:Y:S05]  /*30f10*/  BRA `(.L_x_5795) ;  /* 0xffffffa800307947 */ /* 0x000fea000383ffff */
.L_x_5588:
[----:B-1----:R1:W2:Y:S02]  /*30f20*/  SYNCS.PHASECHK.TRANS64.TRYWAIT P1, [R3+URZ+0x2a840], R2 ;  /* 0x02a84002030075a7 */ /* 0x0022a4000802017f */
[----:B--2---:R-:W-:Y:S05]  /*30f30*/  @!P1 NANOSLEEP.SYNCS 0x989680 ;  /* 0x009896800000995d */ /* 0x004fea0003900000 */
[----:B------:R-:W2:Y:S02]  /*30f40*/  @!P1 SYNCS.PHASECHK.TRANS64 P1, [R3+URZ+0x2a840], R2 ;  /* 0x02a84002030095a7 */ /* 0x000ea4000802007f */
[----:B--2---:R-:W-:Y:S05]  /*30f50*/  @!P1 BRA `(.L_x_5588) ;  /* 0xfffffffc00f09947 */ /* 0x004fea000383ffff */
[----:B------:R-:W-:Y:S05]  /*30f60*/  BRA `(.L_x_5796) ;  /* 0xffffffa8003c7947 */ /* 0x000fea000383ffff */
.L_x_5590:
[----:B--2---:R2:W3:Y:S02]  /*30f70*/  SYNCS.PHASECHK.TRANS64.TRYWAIT P1, [R5+URZ+0x2a860], R0 ;  /* 0x02a86000050075a7 */ /* 0x0044e4000802017f */
[----:B---3--:R-:W-:Y:S05]  /*30f80*/  @!P1 NANOSLEEP.SYNCS 0x989680 ;  /* 0x009896800000995d */ /* 0x008fea0003900000 */
[----:B------:R-:W3:Y:S02]  /*30f90*/  @!P1 SYNCS.PHASECHK.TRANS64 P1, [R5+URZ+0x2a860], R0 ;  /* 0x02a86000050095a7 */ /* 0x000ee4000802007f */
[----:B---3--:R-:W-:Y:S05]  /*30fa0*/  @!P1 BRA `(.L_x_5590) ;  /* 0xfffffffc00f09947 */ /* 0x008fea000383ffff */
[----:B------:R-:W-:Y:S05]  /*30fb0*/  BRA `(.L_x_5797) ;  /* 0xffffffa800387947 */ /* 0x000fea000383ffff */
.L_x_5592:
[----:B---3--:R3:W4:Y:S02]  /*30fc0*/  SYNCS.PHASECHK.TRANS64.TRYWAIT P1, [R3+URZ+0x2a860], R2 ;  /* 0x02a86002030075a7 */ /* 0x008724000802017f */
[----:B----4-:R-:W-:Y:S05]  /*30fd0*/  @!P1 NANOSLEEP.SYNCS 0x989680 ;  /* 0x009896800000995d */ /* 0x010fea0003900000 */
[----:B------:R-:W4:Y:S02]  /*30fe0*/  @!P1 SYNCS.PHASECHK.TRANS64 P1, [R3+URZ+0x2a860], R2 ;  /* 0x02a86002030095a7 */ /* 0x000f24000802007f */
[----:B----4-:R-:W-:Y:S05]  /*30ff0*/  @!P1 BRA `(.L_x_5592) ;  /* 0xfffffffc00f09947 */ /* 0x010fea000383ffff */
[----:B------:R-:W-:Y:S05]  /*31000*/  BRA `(.L_x_5798) ;  /* 0xffffffa800347947 */ /* 0x000fea000383ffff */
.L_x_5594:
[----:B----4-:R4:W0:Y:S02]  /*31010*/  SYNCS.PHASECHK.TRANS64.TRYWAIT P1, [R5+URZ+0x2a880], R0 ;  /* 0x02a88000050075a7 */ /* 0x010824000802017f */
[----:B0-----:R-:W-:Y:S05]  /*31020*/  @!P1 NANOSLEEP.SYNCS 0x989680 ;  /* 0x009896800000995d */ /* 0x001fea0003900000 */
[----:B------:R-:W0:Y:S02]  /*31030*/  @!P1 SYNCS.PHASECHK.TRANS64 P1, [R5+URZ+0x2a880], R0 ;  /* 0x02a88000050095a7 */ /* 0x000e24000802007f */
[----:B0-----:R-:W-:Y:S05]  /*31040*/  @!P1 BRA `(.L_x_5594) ;  /* 0xfffffffc00f09947 */ /* 0x001fea000383ffff */
[----:B------:R-:W-:Y:S05]  /*31050*/  BRA `(.L_x_5799) ;  /* 0xffffffa800307947 */ /* 0x000fea000383ffff */
.L_x_5800:
        /* <DEDUP_REMOVED lines=10> */
.L_x_15839:


//--------------------- .text._ZN7cutlass13device_kernelIN5flash11enable_sm90INS1_16FlashAttnFwdSm90INS1_25CollectiveMainloopFwdSm90ILi2EN4cute5tupleIJNS5_1CILi1EEES8_S8_EEENS6_IJNS7_ILi128EEENS7_ILi160EEENS7_ILi192EEEEEELi192ENS_12float_e4m3_tEfNS_4arch4Sm90ELb1ELb0ELb1ELb0ELb1ELb0ELb0ELb1ELb1ELb1ELb0ELb0EEENS1_21CollectiveEpilogueFwdINS6_IJSA_SC_SB_EEES9_NS_10bfloat16_tESG_Li256ELb0ELb1ELb0ELb1EEENS1_30DynamicPersistentTileSchedulerILi256ELi128ELb0ELb1ELb1EEEEEEEEEvNT_6ParamsE --------------------------
	.section	.text._ZN7cutlass13device_kernelIN5flash11enable_sm90INS1_16FlashAttnFwdSm90INS1_25CollectiveMainloopFwdSm90ILi2EN4cute5tupleIJNS5_1CILi1EEES8_S8_EEENS6_IJNS7_ILi128EEENS7_ILi160EEENS7_ILi192EEEEEELi192ENS_12float_e4m3_tEfNS_4arch4Sm90ELb1ELb0ELb1ELb0ELb1ELb0ELb0ELb1ELb1ELb1ELb0ELb0EEENS1_21CollectiveEpilogueFwdINS6_IJSA_SC_SB_EEES9_NS_10bfloat16_tESG_Li256ELb0ELb1ELb0ELb1EEENS1_30DynamicPersistentTileSchedulerILi256ELi128ELb0ELb1ELb1EEEEEEEEEvNT_6ParamsE,"ax",@progbits
	.align	128
.text._ZN7cutlass13device_kernelIN5flash11enable_sm90INS1_16FlashAttnFwdSm90INS1_25CollectiveMainloopFwdSm90ILi2EN4cute5tupleIJNS5_1CILi1EEES8_S8_EEENS6_IJNS7_ILi128EEENS7_ILi160EEENS7_ILi192EEEEEELi192ENS_12float_e4m3_tEfNS_4arch4Sm90ELb1ELb0ELb1ELb0ELb1ELb0ELb0ELb1ELb1ELb1ELb0ELb0EEENS1_21CollectiveEpilogueFwdINS6_IJSA_SC_SB_EEES9_NS_10bfloat16_tESG_Li256ELb0ELb1ELb0ELb1EEENS1_30DynamicPersistentTileSchedulerILi256ELi128ELb0ELb1ELb1EEEEEEEEEvNT_6ParamsE:
        .type           _ZN7cutlass13device_kernelIN5flash11enable_sm90INS1_16FlashAttnFwdSm90INS1_25CollectiveMainloopFwdSm90ILi2EN4cute5tupleIJNS5_1CILi1EEES8_S8_EEENS6_IJNS7_ILi128EEENS7_ILi160EEENS7_ILi192EEEEEELi192ENS_12float_e4m3_tEfNS_4arch4Sm90ELb1ELb0ELb1ELb0ELb1ELb0ELb0ELb1ELb1ELb1ELb0ELb0EEENS1_21CollectiveEpilogueFwdINS6_IJSA_SC_SB_EEES9_NS_10bfloat16_tESG_Li256ELb0ELb1ELb0ELb1EEENS1_30DynamicPersistentTileSchedulerILi256ELi128ELb0ELb1ELb1EEEEEEEEEvNT_6ParamsE,@function
        .size           _ZN7cutlass13device_kernelIN5flash11enable_sm90INS1_16FlashAttnFwdSm90INS1_25CollectiveMainloopFwdSm90ILi2EN4cute5tupleIJNS5_1CILi1EEES8_S8_EEENS6_IJNS7_ILi128EEENS7_ILi160EEENS7_ILi192EEEEEELi192ENS_12float_e4m3_tEfNS_4arch4Sm90ELb1ELb0ELb1ELb0ELb1ELb0ELb0ELb1ELb1ELb1ELb0ELb0EEENS1_21CollectiveEpilogueFwdINS6_IJSA_SC_SB_EEES9_NS_10bfloat16_tESG_Li256ELb0ELb1ELb0ELb1EEENS1_30DynamicPersistentTileSchedulerILi256ELi128ELb0ELb1ELb1EEEEEEEEEvNT_6ParamsE,(.L_x_15840 - _ZN7cutlass13device_kernelIN5flash11enable_sm90INS1_16FlashAttnFwdSm90INS1_25CollectiveMainloopFwdSm90ILi2EN4cute5tupleIJNS5_1CILi1EEES8_S8_EEENS6_IJNS7_ILi128EEENS7_ILi160EEENS7_ILi192EEEEEELi192ENS_12float_e4m3_tEfNS_4arch4Sm90ELb1ELb0ELb1ELb0ELb1ELb0ELb0ELb1ELb1ELb1ELb0ELb0EEENS1_21CollectiveEpilogueFwdINS6_IJSA_SC_SB_EEES9_NS_10bfloat16_tESG_Li256ELb0ELb1ELb0ELb1EEENS1_30DynamicPersistentTileSchedulerILi256ELi128ELb0ELb1ELb1EEEEEEEEEvNT_6ParamsE)
        .other          _ZN7cutlass13device_kernelIN5flash11enable_sm90INS1_16FlashAttnFwdSm90INS1_25CollectiveMainloopFwdSm90ILi2EN4cute5tupleIJNS5_1CILi1EEES8_S8_EEENS6_IJNS7_ILi128EEENS7_ILi160EEENS7_ILi192EEEEEELi192ENS_12float_e4m3_tEfNS_4arch4Sm90ELb1ELb0ELb1ELb0ELb1ELb0ELb0ELb1ELb1ELb1ELb0ELb0EEENS1_21CollectiveEpilogueFwdINS6_IJSA_SC_SB_EEES9_NS_10bfloat16_tESG_Li256ELb0ELb1ELb0ELb1EEENS1_30DynamicPersistentTileSchedulerILi256ELi128ELb0ELb1ELb1EEEEEEEEEvNT_6ParamsE,@"STO_CUDA_ENTRY STV_DEFAULT"
_ZN7cutlass13device_kernelIN5flash11enable_sm90INS1_16FlashAttnFwdSm90INS1_25CollectiveMainloopFwdSm90ILi2EN4cute5tupleIJNS5_1CILi1EEES8_S8_EEENS6_IJNS7_ILi128EEENS7_ILi160EEENS7_ILi192EEEEEELi192ENS_12float_e4m3_tEfNS_4arch4Sm90ELb1ELb0ELb1ELb0ELb1ELb0ELb0ELb1ELb1ELb1ELb0ELb0EEENS1_21CollectiveEpilogueFwdINS6_IJSA_SC_SB_EEES9_NS_10bfloat16_tESG_Li256ELb0ELb1ELb0ELb1EEENS1_30DynamicPersistentTileSchedulerILi256ELi128ELb0ELb1ELb1EEEEEEEEEvNT_6ParamsE:
        /* <DEDUP_REMOVED lines=45> */
.L_x_5801:
        /* <DEDUP_REMOVED lines=22> */
.L_x_5802:
        /* <DEDUP_REMOVED lines=18> */
.L_x_5803:
        /* <DEDUP_REMOVED lines=22> */
.L_x_5804:
        /* <DEDUP_REMOVED lines=24> */
.L_x_5805:
[----:B------:R-:W-:Y:S01]  /*0830*/  IMAD.U32 R2, RZ, RZ, UR10 ;  /* 0x0000000aff027e24 */ /* 0x000fe2000f8e00ff */
[----:B------:R-:W-:Y:S01]  /*0840*/  UISETP.NE.AND UP0, UPT, UR9, URZ, UPT ;  /* 0x0000003f0900728c */ /* 0x000fe2000bf05270 */
[----:B------:R-:W-:Y:S01]  /*0850*/  NOP ;  /* 0x0000000000007918 */ /* 0x000fe20000000000 */
[----:B------:R-:W-:Y:S01]  /*0860*/  UMOV UR36, 0x1 ;  /* 0x0000000100247882 */ /* 0x000fe20000000000 */
[----:B------:R-:W-:Y:S01]  /*0870*/  ULDC.64 UR50, c[0x0][0x208] ;  /* 0x0000820000327ab9 */ /* 0x000fe20000000a00 */
[----:B------:R0:W-:Y:S01]  /*0880*/  STL [R1+0x8], R2 ;  /* 0x0000080201007387 */ /* 0x0001e20000100800 */
[----:B------:R-:W-:Y:S01]  /*0890*/  USEL UR36, UR36, 0x2, !UP0 ;  /* 0x0000000224247887 */ /* 0x000fe2000c000000 */
[----:B01234-:R-:W-:Y:S01]  /*08a0*/  BAR.SYNC.DEFER_BLOCKING 0x0 ;  /* 0x0000000000007b1d */ /* 0x01ffe20000010000 */
[----:B------:R-:W-:-:S13]  /*08b0*/  PLOP3.LUT P0, PT, PT, PT, UP0, 0x80, 0x0 ;  /* 0x000000000000781c */ /* 0x000fda0003f0f008 */
[----:B------:R-:W-:Y:S05]  /*08c0*/  @!P0 BRA `(.L_x_5806) ;  /* 0x0000010400fc8947 */ /* 0x000fea0003800000 */
.L_x_5807:
        /* <DEDUP_REMOVED lines=69> */
.L_x_5864:
        /* <DEDUP_REMOVED lines=21> */
.L_x_5808:
[----:B------:R-:W-:Y:S01]  /*0e70*/  ULDC UR8, c[0x0][0xc54] ;  /* 0x0003150000087ab9 */ /* 0x000fe20000000800 */
[----:B------:R-:W-:Y:S01]  /*0e80*/  UMOV UR4, UR9 ;  /* 0x0000000900047c82 */ /* 0x000fe20008000000 */
[----:B------:R-:W-:-:S11]  /*0e90*/  UISETP.NE.AND UP0, UPT, UR8, 0x1, UPT ;  /* 0x000000010800788c */ /* 0x000fd6000bf05270 */
[----:B------:R-:W-:Y:S02]  /*0ea0*/  @UP0 ULDC.64 UR10, c[0x0][0xc58] ;  /* 0x00031600000a0ab9 */ /* 0x000fe40000000a00 */
[----:B------:R-:W-:-:S04]  /*0eb0*/  UIMAD.WIDE.U32 UR6, UR9, UR10, URZ ;  /* 0x0000000a090672a5 */ /* 0x000fc8000f8e003f */
[----:B------:R-:W-:-:S04]  /*0ec0*/  @UP0 USHF.R.U32.HI UR4, URZ, UR11, UR7 ;  /* 0x0000000b3f040299 */ /* 0x000fc80008011607 */
[----:B------:R-:W-:-:S12]  /*0ed0*/  UIMAD UR6, UR4, UR8, URZ ;  /* 0x00000008040672a4 */ /* 0x000fd8000f8e023f */
.L_x_5809:
[----:B------:R-:W-:Y:S01]  /*0ee0*/  ULOP3.LUT UR4, URZ, UR4, URZ, 0x33, !UPT ;  /* 0x000000043f047292 */ /* 0x000fe2000f8e333f */
[----:B------:R-:W-:Y:S01]  /*0ef0*/  PLOP3.LUT P0, PT, PT, PT, PT, 0x80, 0x0 ;  /* 0x000000000000781c */ /* 0x000fe20003f0f070 */
[----:B------:R-:W-:Y:S01]  /*0f00*/  UIADD3 UR10, UR9, -UR6, URZ ;  /* 0x80000006090a7290 */ /* 0x000fe2000fffe03f */
[----:B------:R-:W-:Y:S01]  /*0f10*/  IMAD.MOV.U32 R0, RZ, RZ, RZ ;  /* 0x000000ffff007224 */ /* 0x000fe200078e00ff */
[----:B------:R-:W-:Y:S01]  /*0f20*/  ULDC UR7, c[0x0][0x448] ;  /* 0x0001120000077ab9 */ /* 0x000fe20000000800 */
[----:B------:R-:W-:Y:S01]  /*0f30*/  ULDC UR6, c[0x0][0xc3c] ;  /* 0x00030f0000067ab9 */ /* 0x000fe20000000800 */
[----:B------:R-:W-:Y:S01]  /*0f40*/  UISETP.NE.AND UP2, UPT, UR7, 0x1, UPT ;  /* 0x000000010700788c */ /* 0x000fe2000bf45270 */
[----:B------:R-:W-:Y:S01]  /*0f50*/  IMAD.MOV.U32 R2, RZ, RZ, RZ ;  /* 0x000000ffff027224 */ /* 0x000fe200078e00ff */
[----:B------:R-:W-:Y:S01]  /*0f60*/  UIADD3 UR4, UR4, UR6, URZ ;  /* 0x0000000604047290 */ /* 0x000fe2000fffe03f */
[----:B------:R-:W-:Y:S01]  /*0f70*/  CS2R R118, SRZ ;  /* 0x0000000000767805 */ /* 0x000fe2000001ff00 */
[----:B------:R-:W-:Y:S01]  /*0f80*/  ULDC.64 UR12, c[0x0][0x418] ;  /* 0x00010600000c7ab9 */ /* 0x000fe20000000a00 */
[----:B------:R-:W-:Y:S01]  /*0f90*/  ULDC UR48, c[0x0][0x424] ;  /* 0x0001090000307ab9 */ /* 0x000fe20000000800 */
[----:B------:R-:W-:Y:S01]  /*0fa0*/  UISETP.NE.U32.AND UP0, UPT, UR12, URZ, UPT ;  /* 0x0000003f0c00728c */ /* 0x000fe2000bf05070 */
[----:B------:R-:W-:Y:S01]  /*0fb0*/  CS2R R6, SRZ ;  /* 0x0000000000067805 */ /* 0x000fe2000001ff00 */
[----:B------:R-:W-:Y:S01]  /*0fc0*/  USHF.L.U32 UR37, UR4, 0x7, URZ ;  /* 0x0000000704257899 */ /* 0x000fe2000800063f */
[----:B------:R-:W-:Y:S01]  /*0fd0*/  CS2R R116, SRZ ;  /* 0x0000000000747805 */ /* 0x000fe2000001ff00 */
[----:B------:R-:W-:Y:S01]  /*0fe0*/  UISETP.NE.AND.EX UP0, UPT, UR13, URZ, UPT, UP0 ;  /* 0x0000003f0d00728c */ /* 0x000fe2000bf05300 */
[----:B------:R-:W-:Y:S01]  /*0ff0*/  CS2R R8, SRZ ;  /* 0x0000000000087805 */ /* 0x000fe2000001ff00 */
[----:B------:R-:W-:Y:S01]  /*1000*/  UIADD3 UR4, UR37, 0x7f, URZ ;  /* 0x0000007f25047890 */ /* 0x000fe2000fffe03f */
[----:B------:R-:W-:Y:S01]  /*1010*/  CS2R R110, SRZ ;  /* 0x00000000006e7805 */ /* 0x000fe2000001ff00 */
[----:B------:R-:W-:Y:S01]  /*1020*/  ULDC UR8, c[0x0][0x288] ;  /* 0x0000a20000087ab9 */ /* 0x000fe20000000800 */
[----:B------:R-:W-:Y:S01]  /*1030*/  @UP2 ULDC UR6, c[0x0][0x44c] ;  /* 0x0001130000062ab9 */ /* 0x000fe20000000800 */
[----:B------:R-:W-:Y:S01]  /*1040*/  UIADD3 UR8, -UR8, 0xa0, URZ ;  /* 0x000000a008087890 */ /* 0x000fe2000fffe13f */
[----:B------:R-:W-:Y:S01]  /*1050*/  CS2R R10, SRZ ;  /* 0x00000000000a7805 */ /* 0x000fe2000001ff00 */
[----:B------:R-:W-:Y:S01]  /*1060*/  UIMAD.WIDE.U32 UR6, UR4, UR6, URZ ;  /* 0x00000006040672a5 */ /* 0x000fe2000f8e003f */
[----:B------:R-:W-:Y:S01]  /*1070*/  CS2R R108, SRZ ;  /* 0x00000000006c7805 */ /* 0x000fe2000001ff00 */
[----:B------:R-:W-:Y:S01]  /*1080*/  USEL UR48, UR48, 0x1, UP0 ;  /* 0x0000000130307887 */ /* 0x000fe20008000000 */
        /* <DEDUP_REMOVED lines=11> */
[----:B------:R-:W-:Y:S01]  /*1140*/  UIMAD.WIDE UR6, UR6, 0x66666667, URZ ;  /* 0x66666667060678a5 */ /* 0x000fe2000f8e023f */
[----:B------:R-:W-:Y:S01]  /*1150*/  CS2R R94, SRZ ;  /* 0x00000000005e7805 */ /* 0x000fe2000001ff00 */
[----:B------:R-:W-:Y:S01]  /*1160*/  UIMAD.WIDE UR8, UR8, 0x66666667, URZ ;  /* 0x66666667080878a5 */ /* 0x000fe2000f8e023f */
[----:B------:R-:W-:Y:S01]  /*1170*/  CS2R R24, SRZ ;  /* 0x0000000000187805 */ /* 0x000fe2000001ff00 */
[----:B------:R-:W-:Y:S01]  /*1180*/  ULDC UR11, c[0x0][0xc54] ;  /* 0x00031500000b7ab9 */ /* 0x000fe20000000800 */
[----:B------:R-:W-:Y:S01]  /*1190*/  USHF.R.U32.HI UR4, URZ, 0x1f, UR7 ;  /* 0x0000001f3f047899 */ /* 0x000fe20008011607 */
[----:B------:R-:W-:Y:S01]  /*11a0*/  CS2R R92, SRZ ;  /* 0x00000000005c7805 */ /* 0x000fe2000001ff00 */
[----:B------:R-:W-:Y:S01]  /*11b0*/  UIMAD UR11, UR5, UR11, UR10 ;  /* 0x0000000b050b72a4 */ /* 0x000fe2000f8e020a */
[----:B------:R-:W-:Y:S01]  /*11c0*/  CS2R R28, SRZ ;  /* 0x00000000001c7805 */ /* 0x000fe2000001ff00 */
[----:B------:R-:W-:Y:S01]  /*11d0*/  USHF.R.U32.HI UR5, URZ, 0x1f, UR9 ;  /* 0x0000001f3f057899 */ /* 0x000fe20008011609 */
[----:B------:R-:W-:Y:S01]  /*11e0*/  CS2R R86, SRZ ;  /* 0x0000000000567805 */ /* 0x000fe2000001ff00 */
[----:B------:R-:W-:Y:S01]  /*11f0*/  ULEA.HI.SX32 UR7, UR7, UR4, 0x1a ;  /* 0x0000000407077291 */ /* 0x000fe2000f8fd23f */
[----:B------:R-:W-:Y:S01]  /*1200*/  CS2R R26, SRZ ;  /* 0x00000000001a7805 */ /* 0x000fe2000001ff00 */
[----:B------:R-:W-:Y:S01]  /*1210*/  ULEA.HI.SX32 UR9, UR9, UR5, 0x1a ;  /* 0x0000000509097291 */ /* 0x000fe2000f8fd23f */
        /* <DEDUP_REMOVED lines=21> */
[----:B------:R-:W-:Y:S01]  /*1370*/  IMAD.MOV.U32 R35, RZ, RZ, RZ ;  /* 0x000000ffff237224 */ /* 0x000fe200078e00ff */
        /* <DEDUP_REMOVED lines=20> */
[----:B------:R-:W-:Y:S01]  /*14c0*/  IMAD.MOV.U32 R88, RZ, RZ, RZ ;  /* 0x000000ffff587224 */ /* 0x000fe200078e00ff */
[----:B------:R-:W-:Y:S01]  /*14d0*/  CS2R R130, SRZ ;  /* 0x0000000000827805 */ /* 0x000fe2000001ff00 */
[----:B------:R-:W-:Y:S02]  /*14e0*/  IMAD.MOV.U32 R96, RZ, RZ, RZ ;  /* 0x000000ffff607224 */ /* 0x000fe400078e00ff */
        /* <DEDUP_REMOVED lines=33> */
.L_x_5811:
        /* <DEDUP_REMOVED lines=19> */
[----:B------:R-:W-:Y:S02]  /*1830*/  @UP1 UIMAD.WIDE.U32 UR10, UR42, UR14, URZ ;  /* 0x0000000e2a0a12a5 */ /* 0x000fe4000f8e003f */
[----:B------:R-:W-:Y:S02]  /*1840*/  @UP1 UIMAD UR18, UR42, UR15, UR12 ;  /* 0x0000000f2a1212a4 */ /* 0x000fe4000f8e020c */
[----:B------:R-:W-:Y:S01]  /*1850*/  @UP1 USHF.R.S32.HI UR19, URZ, 0x1f, UR38 ;  /* 0x0000001f3f131899 */ /* 0x000fe20008011426 */
[----:B------:R-:W-:Y:S01]  /*1860*/  @UP0 ULDC.64 UR14, c[0x0][0x9b0] ;  /* 0x00026c00000e0ab9 */ /* 0x000fe20000000a00 */
[----:B------:R-:W-:Y:S01]  /*1870*/  @UP1 ULDC.64 UR12, c[0x0][0x9c0] ;  /* 0x00027000000c1ab9 */ /* 0x000fe20000000a00 */
[----:B------:R-:W-:Y:S02]  /*1880*/  @UP0 UIMAD UR16, UR16, UR14, URZ ;  /* 0x0000000e101002a4 */ /* 0x000fe4000f8e023f */
[----:B------:R-:W-:-:S02]  /*1890*/  @UP0 UIADD3 UR9, UR9, UR17, URZ ;  /* 0x0000001109090290 */ /* 0x000fc4000fffe03f */
        /* <DEDUP_REMOVED lines=30> */
.L_x_5950:
[----:B------:R-:W-:Y:S05]  /*1a80*/  @!P0 BRA `(.L_x_5813) ;  /* 0x0000000000048947 */ /* 0x000fea0003800000 */
[----:B------:R-:W-:Y:S01]  /*1a90*/  BPT.TRAP 0x1 ;  /* 0x000000040000795c */ /* 0x000fe20000300000 */
.L_x_5813:
[----:B------:R-:W-:Y:S02]  /*1aa0*/  IMAD.U32 R2, RZ, RZ, UR43 ;  /* 0x0000002bff027e24 */ /* 0x000fe4000f8e00ff */
[----:B0-----:R-:W-:-:S03]  /*1ab0*/  IMAD.U32 R3, RZ, RZ, UR44 ;  /* 0x0000002cff037e24 */ /* 0x001fc6000f8e00ff */
[----:B------:R-:W-:Y:S02]  /*1ac0*/  LEA R2, R2, UR41, 0x3 ;  /* 0x0000002902027c11 */ /* 0x000fe4000f8e18ff */
[----:B------:R-:W-:-:S04]  /*1ad0*/  SHF.L.U32 R3, R3, 0x1f, RZ ;  /* 0x0000001f03037819 */ /* 0x000fc800000006ff */
[----:B------:R0:W1:Y:S01]  /*1ae0*/  SYNCS.PHASECHK.TRANS64.TRYWAIT P1, [R2+URZ+0x33430], R3 ;  /* 0x03343003020075a7 */ /* 0x000062000802017f */
[----:B------:R-:W-:Y:S05]  /*1af0*/  @!P0 BRA `(.L_x_5814) ;  /* 0x0000000000048947 */ /* 0x000fea0003800000 */
[----:B------:R-:W-:Y:S01]  /*1b00*/  BPT.TRAP 0x1 ;  /* 0x000000040000795c */ /* 0x000fe20000300000 */
.L_x_5814:
[----:B-1----:R-:W-:Y:S05]  /*1b10*/  @P1 BRA `(.L_x_5815) ;  /* 0x0000000000081947 */ /* 0x002fea0003800000 */
[----:B------:R-:W1:Y:S02]  /*1b20*/  SYNCS.PHASECHK.TRANS64.TRYWAIT P1, [R2+URZ+0x33430], R3 ;  /* 0x03343003020075a7 */ /* 0x000e64000802017f */
[----:B-1----:R-:W-:Y:S05]  /*1b30*/  @!P1 BRA `(.L_x_5816) ;  /* 0x0000015400749947 */ /* 0x002fea0003800000 */
.L_x_5815:
        /* <DEDUP_REMOVED lines=204> */
.L_x_5817:
[----:B------:R-:W-:Y:S01]  /*2800*/  UISETP.NE.AND UP0, UPT, UR49, URZ, UPT ;  /* 0x0000003f3100728c */ /* 0x000fe2000bf05270 */
[C---:B------:R-:W-:Y:S01]  /*2810*/  FMUL.FTZ R74, R0.reuse, R74 ;  /* 0x0000004a004a7220 */ /* 0x040fe20000410000 */
[C---:B------:R-:W-:Y:S01]  /*2820*/  FMUL.FTZ R13, R0.reuse, R76 ;  /* 0x0000004c000d7220 */ /* 0x040fe20000410000 */
[----:B01----:R-:W-:Y:S01]  /*2830*/  FMUL.FTZ R3, R0, R88 ;  /* 0x0000005800037220 */ /* 0x003fe20000410000 */
[----:B------:R-:W-:Y:S01]  /*2840*/  VIADD R76, R18, UR37 ;  /* 0x00000025124c7c36 */ /* 0x000fe20008000000 */
[----:B------:R0:W-:Y:S01]  /*2850*/  MUFU.TANH R88, R74 ;  /* 0x0000004a00587308 */ /* 0x0001e20000002400 */
[----:B------:R-:W-:Y:S01]  /*2860*/  PLOP3.LUT P1, PT, PT, PT, UP0, 0x80, 0x0 ;  /* 0x000000000000781c */ /* 0x000fe20003f2f008 */
[C---:B------:R-:W-:Y:S01]  /*2870*/  FMUL.FTZ R63, R0.reuse, R63 ;  /* 0x0000003f003f7220 */ /* 0x040fe20000410000 */
[----:B------:R-:W-:Y:S01]  /*2880*/  PLOP3.LUT P2, PT, PT, PT, UP0, 0x80, 0x0 ;  /* 0x000000000000781c */ /* 0x000fe20003f4f008 */
[C---:B------:R-:W-:Y:S01]  /*2890*/  FMUL.FTZ R78, R0.reuse, R78 ;  /* 0x0000004e004e7220 */ /* 0x040fe20000410000 */
[----:B------:R-:W-:Y:S01]  /*28a0*/  ULDC UR14, c[0x0][0x2f0] ;  /* 0x0000bc00000e7ab9 */ /* 0x000fe20000000800 */
[----:B------:R-:W-:Y:S01]  /*28b0*/  @UP0 ULDC UR6, c[0x0][0x44c] ;  /* 0x0001130000060ab9 */ /* 0x000fe20000000800 */
[C---:B------:R-:W-:Y:S01]  /*28c0*/  FMUL.FTZ R12, R0.reuse, R73 ;  /* 0x00000049000c7220 */ /* 0x040fe20000410000 */
[----:B------:R1:W-:Y:S01]  /*28d0*/  MUFU.TANH R106, R63 ;  /* 0x0000003f006a7308 */ /* 0x0003e20000002400 */
[C---:B0-----:R-:W-:Y:S01]  /*28e0*/  FMUL.FTZ R74, R0.reuse, R58 ;  /* 0x0000003a004a7220 */ /* 0x041fe20000410000 */
[C---:B------:R-:W-:Y:S01]  /*28f0*/  FMUL.FTZ R58, R0.reuse, R61 ;  /* 0x0000003d003a7220 */ /* 0x040fe20000410000 */
[C---:B------:R-:W-:Y:S01]  /*2900*/  FMUL.FTZ R14, R0.reuse, R77 ;  /* 0x0000004d000e7220 */ /* 0x040fe20000410000 */
[C---:B------:R-:W-:Y:S01]  /*2910*/  FMUL.FTZ R73, R0.reuse, R56 ;  /* 0x0000003800497220 */ /* 0x040fe20000410000 */
[----:B------:R-:W-:Y:S01]  /*2920*/  FMUL.FTZ R67, R0, R67 ;  /* 0x0000004300437220 */ /* 0x000fe20000410000 */
[----:B------:R-:W-:Y:S01]  /*2930*/  @P1 IMAD.HI.U32 R61, R76, UR6, RZ ;  /* 0x000000064c3d1c27 */ /* 0x000fe2000f8e00ff */
[----:B------:R-:W-:Y:S01]  /*2940*/  @UP0 ULDC UR6, c[0x0][0x450] ;  /* 0x0001140000060ab9 */ /* 0x000fe20000000800 */
[----:B------:R0:W-:Y:S02]  /*2950*/  MUFU.TANH R77, R78 ;  /* 0x0000004e004d7308 */ /* 0x0001e40000002400 */
[C---:B------:R-:W-:Y:S01]  /*2960*/  FMUL.FTZ R56, R0.reuse, R57 ;  /* 0x0000003900387220 */ /* 0x040fe20000410000 */
[C---:B------:R-:W-:Y:S01]  /*2970*/  FMUL.FTZ R57, R0.reuse, R60 ;  /* 0x0000003c00397220 */ /* 0x040fe20000410000 */
[----:B------:R-:W-:Y:S01]  /*2980*/  @P2 SHF.R.U32.HI R76, RZ, UR6, R61 ;  /* 0x00000006ff4c2c19 */ /* 0x000fe2000801163d */
[----:B------:R-:W-:Y:S01]  /*2990*/  UIMAD UR6, UR52, -0xa0, URZ ;  /* 0xffffff60340678a4 */ /* 0x000fe2000f8e023f */
[C---:B------:R-:W-:Y:S01]  /*29a0*/  FMUL.FTZ R90, R0.reuse, R90 ;  /* 0x0000005a005a7220 */ /* 0x040fe20000410000 */
[C---:B------:R-:W-:Y:S01]  /*29b0*/  FMUL.FTZ R91, R0.reuse, R91 ;  /* 0x0000005b005b7220 */ /* 0x040fe20000410000 */
[C---:B------:R-:W-:Y:S01]  /*29c0*/  FMUL.FTZ R60, R0.reuse, R65 ;  /* 0x00000041003c7220 */ /* 0x040fe20000410000 */
[----:B-1----:R-:W1:Y:S01]  /*29d0*/  SHFL.IDX PT, R63, R76, 0x1, 0x1c1f ;  /* 0x003c1f004c3f7f89 */ /* 0x002e6200000e0000 */
[----:B------:R-:W-:Y:S01]  /*29e0*/  UIADD3 UR7, UR6, 0xa1, URZ ;  /* 0x000000a106077890 */ /* 0x000fe2000fffe03f */
[----:B------:R2:W-:Y:S01]  /*29f0*/  MUFU.TANH R65, R67 ;  /* 0x0000004300417308 */ /* 0x0005e20000002400 */
[----:B------:R-:W-:Y:S01]  /*2a00*/  UIMAD UR6, UR48, UR14, UR6 ;  /* 0x0000000e300672a4 */ /* 0x000fe2000f8e0206 */
[C---:B------:R-:W-:Y:S01]  /*2a10*/  FMUL.FTZ R94, R0.reuse, R94 ;  /* 0x0000005e005e7220 */ /* 0x040fe20000410000 */
[C---:B------:R-:W-:Y:S01]  /*2a20*/  FMUL.FTZ R15, R0.reuse, R80 ;  /* 0x00000050000f7220 */ /* 0x040fe20000410000 */
[C---:B------:R-:W-:Y:S01]  /*2a30*/  FMUL.FTZ R95, R0.reuse, R95 ;  /* 0x0000005f005f7220 */ /* 0x040fe20000410000 */
[----:B0-----:R-:W-:Y:S01]  /*2a40*/  IMAD.U32 R78, RZ, RZ, UR7 ;  /* 0x00000007ff4e7e24 */ /* 0x001fe2000f8e00ff */
[----:B------:R-:W-:Y:S01]  /*2a50*/  UIADD3 UR6, UR6, 0xa0, URZ ;  /* 0x000000a006067890 */ /* 0x000fe2000fffe03f */
[----:B------:R-:W-:Y:S01]  /*2a60*/  FMUL.FTZ R82, R0, R82 ;  /* 0x0000005200527220 */ /* 0x000fe20000410000 */
[----:B------:R-:W0:Y:S01]  /*2a70*/  MUFU.TANH R90, R90 ;  /* 0x0000005a005a7308 */ /* 0x000e220000002400 */
[----:B--2---:R-:W-:Y:S01]  /*2a80*/  IMAD.U32 R67, RZ, RZ, UR14 ;  /* 0x0000000eff437e24 */ /* 0x004fe2000f8e00ff */
[----:B------:R-:W-:Y:S01]  /*2a90*/  ULDC UR15, c[0x0][0x288] ;  /* 0x0000a200000f7ab9 */ /* 0x000fe20000000800 */
[----:B------:R-:W-:-:S02]  /*2aa0*/  IMAD R78, R17, -0x2, R78 ;  /* 0xfffffffe114e7824 */ /* 0x000fc400078e024e */
[C---:B------:R-:W-:Y:S01]  /*2ab0*/  FMUL.FTZ R98, R0.reuse, R98 ;  /* 0x0000006200627220 */ /* 0x040fe20000410000 */
[----:B------:R-:W-:Y:S02]  /*2ac0*/  IMAD.U32 R80, RZ, RZ, UR6 ;  /* 0x00000006ff507e24 */ /* 0x000fe4000f8e00ff */
[C---:B------:R-:W-:Y:S01]  /*2ad0*/  FMUL.FTZ R7, R0.reuse, R96 ;  /* 0x0000006000077220 */ /* 0x040fe20000410000 */
[----:B------:R-:W-:Y:S01]  /*2ae0*/  IMAD R78, R67, UR48, R78 ;  /* 0x00000030434e7c24 */ /* 0x000fe2000f8e024e */
[----:B------:R-:W-:Y:S01]  /*2af0*/  MUFU.TANH R91, R91 ;  /* 0x0000005b005b7308 */ /* 0x000fe20000002400 */
[----:B------:R-:W-:Y:S02]  /*2b00*/  IMAD R80, R17, -0x2, R80 ;  /* 0xfffffffe11507824 */ /* 0x000fe400078e0250 */
[C---:B------:R-:W-:Y:S01]  /*2b10*/  FMUL.FTZ R99, R0.reuse, R99 ;  /* 0x0000006300637220 */ /* 0x040fe20000410000 */
[C---:B------:R-:W-:Y:S01]  /*2b20*/  FMUL.FTZ R75, R0.reuse, R75 ;  /* 0x0000004b004b7220 */ /* 0x040fe20000410000 */
[C---:B------:R-:W-:Y:S01]  /*2b30*/  FMUL.FTZ R6, R0.reuse, R93 ;  /* 0x0000005d00067220 */ /* 0x040fe20000410000 */
[C---:B------:R-:W-:Y:S01]  /*2b40*/  FMUL.FTZ R9, R0.reuse, R101 ;  /* 0x0000006500097220 */ /* 0x040fe20000410000 */
[----:B-1----:R-:W-:Y:S01]  /*2b50*/  IADD3 R63, R63, -UR15, R78 ;  /* 0x8000000f3f3f7c10 */ /* 0x002fe2000fffe04e */
        /* <DEDUP_REMOVED lines=26> */
[----:B---3--:R-:W-:Y:S01]  /*2d00*/  VIMNMX R82, R80, R63, PT ;  /* 0x0000003f50527248 */ /* 0x008fe20003fe0100 */
[C---:B------:R-:W-:Y:S01]  /*2d10*/  FMUL.FTZ R63, R0.reuse, R40 ;  /* 0x00000028003f7220 */ /* 0x040fe20000410000 */
[C---:B------:R-:W-:Y:S01]  /*2d20*/  FMUL.FTZ R40, R0.reuse, R41 ;  /* 0x0000002900287220 */ /* 0x040fe20000410000 */
[----:B------:R-:W-:Y:S01]  /*2d30*/  FMUL.FTZ R46, R0, R46 ;  /* 0x0000002e002e7220 */ /* 0x000fe20000410000 */
[----:B------:R-:W-:Y:S01]  /*2d40*/  ISETP.GT.AND P1, PT, R82, RZ, PT ;  /* 0x000000ff5200720c */ /* 0x000fe20003f24270 */
[----:B------:R-:W-:Y:S01]  /*2d50*/  FMUL.FTZ R50, R0, R50 ;  /* 0x0000003200327220 */ /* 0x000fe20000410000 */
[C---:B------:R-:W-:Y:S01]  /*2d60*/  ISETP.GT.AND P2, PT, R82.reuse, 0x1, PT ;  /* 0x000000015200780c */ /* 0x040fe20003f44270 */
[----:B------:R3:W5:Y:S01]  /*2d70*/  MUFU.TANH R93, R99 ;  /* 0x00000063005d7308 */ /* 0x0007620000002400 */
[----:B------:R-:W-:Y:S01]  /*2d80*/  ISETP.GT.AND P3, PT, R82, 0x8, PT ;  /* 0x000000085200780c */ /* 0x000fe20003f64270 */
[----:B------:R-:W-:Y:S01]  /*2d90*/  FMUL.FTZ R26, R0, R26 ;  /* 0x0000001a001a7220 */ /* 0x000fe20000410000 */
[----:B0-----:R-:W-:Y:S01]  /*2da0*/  FSEL R101, R90, -INF , P1 ;  /* 0xff8000005a657808 */ /* 0x001fe20000800000 */
[----:B------:R-:W-:Y:S01]  /*2db0*/  FMUL.FTZ R51, R0, R51 ;  /* 0x0000003300337220 */ /* 0x000fe20000410000 */
[----:B------:R-:W-:Y:S01]  /*2dc0*/  ISETP.GT.AND P1, PT, R82, 0x9, PT ;  /* 0x000000095200780c */ /* 0x000fe20003f24270 */
[----:B------:R-:W-:Y:S01]  /*2dd0*/  FMUL.FTZ R54, R0, R54 ;  /* 0x0000003600367220 */ /* 0x000fe20000410000 */
[----:B-1----:R-:W-:Y:S01]  /*2de0*/  FSEL R97, R94, -INF , P3 ;  /* 0xff8000005e617808 */ /* 0x002fe20001800000 */
[----:B------:R0:W-:Y:S01]  /*2df0*/  MUFU.TANH R92, R75 ;  /* 0x0000004b005c7308 */ /* 0x0001e20000002400 */
[----:B---3--:R-:W-:Y:S01]  /*2e00*/  FSEL R99, R91, -INF , P2 ;  /* 0xff8000005b637808 */ /* 0x008fe20001000000 */
[----:B------:R-:W-:Y:S01]  /*2e10*/  FMUL.FTZ R55, R0, R55 ;  /* 0x0000003700377220 */ /* 0x000fe20000410000 */
[----:B------:R-:W-:Y:S01]  /*2e20*/  ISETP.GT.AND P2, PT, R82, 0x10, PT ;  /* 0x000000105200780c */ /* 0x000fe20003f44270 */
[C---:B------:R-:W-:Y:S01]  /*2e30*/  FMUL.FTZ R30, R0.reuse, R30 ;  /* 0x0000001e001e7220 */ /* 0x040fe20000410000 */
[----:B--2---:R-:W-:Y:S01]  /*2e40*/  FSEL R95, R95, -INF , P1 ;  /* 0xff8000005f5f7808 */ /* 0x004fe20000800000 */
[----:B------:R-:W-:Y:S01]  /*2e50*/  FMUL.FTZ R31, R0, R31 ;  /* 0x0000001f001f7220 */ /* 0x000fe20000410000 */
[----:B------:R-:W-:Y:S01]  /*2e60*/  ISETP.GT.AND P1, PT, R82, 0x11, PT ;  /* 0x000000115200780c */ /* 0x000fe20003f24270 */
[----:B------:R-:W1:Y:S01]  /*2e70*/  MUFU.TANH R89, R102 ;  /* 0x0000006600597308 */ /* 0x000e620000002400 */
[C---:B0-----:R-:W-:Y:S01]  /*2e80*/  FMUL.FTZ R75, R0.reuse, R59 ;  /* 0x0000003b004b7220 */ /* 0x041fe20000410000 */
[C---:B------:R-:W-:Y:S01]  /*2e90*/  FMUL.FTZ R59, R0.reuse, R64 ;  /* 0x00000040003b7220 */ /* 0x040fe20000410000 */
[----:B------:R-:W-:Y:S01]  /*2ea0*/  FMNMX.FTZ R64, R101, R99, !PT ;  /* 0x0000006365407209 */ /* 0x000fe20007810000 */
[----:B------:R-:W-:Y:S01]  /*2eb0*/  FMUL.FTZ R34, R0, R34 ;  /* 0x0000002200227220 */ /* 0x000fe20000410000 */
[----:B----4-:R-:W-:Y:S01]  /*2ec0*/  FSEL R91, R98, -INF , P2 ;  /* 0xff800000625b7808 */ /* 0x010fe20001000000 */
[----:B------:R-:W-:Y:S01]  /*2ed0*/  FMUL.FTZ R45, R0, R45 ;  /* 0x0000002d002d7220 */ /* 0x000fe20000410000 */
[----:B------:R-:W-:Y:S01]  /*2ee0*/  FMNMX.FTZ R64, R97, R64, !PT ;  /* 0x0000004061407209 */ /* 0x000fe20007810000 */
[----:B------:R-:W0:Y:S01]  /*2ef0*/  MUFU.TANH R103, R103 ;  /* 0x0000006700677308 */ /* 0x000e220000002400 */
[----:B------:R-:W-:Y:S01]  /*2f00*/  ISETP.GT.AND P2, PT, R82, 0x18, PT ;  /* 0x000000185200780c */ /* 0x000fe20003f44270 */
[----:B------:R-:W-:Y:S01]  /*2f10*/  SHFL.IDX PT, R76, R76, RZ, 0x1c1f ;  /* 0x001c1fff4c4c7589 */ /* 0x000fe200000e0000 */
[----:B------:R-:W-:Y:S01]  /*2f20*/  FMNMX.FTZ R64, R95, R64, !PT ;  /* 0x000000405f407209 */ /* 0x000fe20007810000 */
[----:B------:R-:W-:Y:S01]  /*2f30*/  FMUL.FTZ R25, R0, R25 ;  /* 0x0000001900197220 */ /* 0x000fe20000410000 */
[----:B-----5:R-:W-:Y:S01]  /*2f40*/  FSEL R93, R93, -INF , P1 ;  /* 0xff8000005d5d7808 */ /* 0x020fe20000800000 */
[----:B------:R-:W-:Y:S01]  /*2f50*/  ULDC UR6, c[0x0][0x988] ;  /* 0x0002620000067ab9 */ /* 0x000fe20000000800 */
[----:B------:R-:W-:Y:S01]  /*2f60*/  FMNMX.FTZ R64, R91, R64, !PT ;  /* 0x000000405b407209 */ /* 0x000fe20007810000 */
[----:B------:R-:W2:Y:S01]  /*2f70*/  MUFU.TANH R79, R79 ;  /* 0x0000004f004f7308 */ /* 0x000ea20000002400 */
[----:B------:R-:W-:Y:S01]  /*2f80*/  ISETP.GT.AND P1, PT, R82, 0x19, PT ;  /* 0x000000195200780c */ /* 0x000fe20003f24270 */
[C---:B------:R-:W-:Y:S01]  /*2f90*/  FMUL.FTZ R48, R0.reuse, R48 ;  /* 0x0000003000307220 */ /* 0x040fe20000410000 */
[----:B-1----:R-:W-:Y:S01]  /*2fa0*/  FSEL R89, R89, -INF , P2 ;  /* 0xff80000059597808 */ /* 0x002fe20001000000 */
[C---:B------:R-:W-:Y:S01]  /*2fb0*/  FMUL.FTZ R49, R0.reuse, R49 ;  /* 0x0000003100317220 */ /* 0x040fe20000410000 */
[----:B------:R-:W-:Y:S01]  /*2fc0*/  FMNMX.FTZ R64, R93, R64, !PT ;  /* 0x000000405d407209 */ /* 0x000fe20007810000 */
[----:B------:R-:W-:Y:S01]  /*2fd0*/  FMUL.FTZ R52, R0, R52 ;  /* 0x0000003400347220 */ /* 0x000fe20000410000 */
[----:B------:R-:W-:Y:S01]  /*2fe0*/  ISETP.GT.AND P2, PT, R82, 0x20, PT ;  /* 0x000000205200780c */ /* 0x000fe20003f44270 */
[----:B------:R0:W-:Y:S01]  /*2ff0*/  MUFU.TANH R84, R87 ;  /* 0x0000005700547308 */ /* 0x0001e20000002400 */
[----:B------:R-:W-:Y:S01]  /*3000*/  FMNMX.FTZ R64, R89, R64, !PT ;  /* 0x0000004059407209 */ /* 0x000fe20007810000 */
[----:B------:R-:W-:Y:S01]  /*3010*/  FMUL.FTZ R53, R0, R53 ;  /* 0x0000003500357220 */ /* 0x000fe20000410000 */
[----:B------:R-:W-:Y:S01]  /*3020*/  FSEL R85, R88, -INF , P2 ;  /* 0xff80000058557808 */ /* 0x000fe20001000000 */
[----:B------:R-:W-:Y:S01]  /*3030*/  @UP0 ULDC UR10, c[0x0][0x44c] ;  /* 0x00011300000a0ab9 */ /* 0x000fe20000000800 */
[----:B------:R-:W-:Y:S01]  /*3040*/  ISETP.GT.AND P2, PT, R82, 0x28, PT ;  /* 0x000000285200780c */ /* 0x000fe20003f44270 */
[----:B------:R-:W-:Y:S01]  /*3050*/  UIMAD.WIDE.U32 UR10, UR37, UR10, URZ ;  /* 0x0000000a250a72a5 */ /* 0x000fe2000f8e003f */
[----:B------:R-:W-:Y:S01]  /*3060*/  R2UR UR18, R2 ;  /* 0x00000000021272ca */ /* 0x000fe200000e0000 */
[----:B------:R1:W3:Y:S01]  /*3070*/  MUFU.TANH R100, R83 ;  /* 0x0000005300647308 */ /* 0x0002e20000002400 */
[----:B0-----:R-:W-:Y:S01]  /*3080*/  FSEL R87, R103, -INF , P1 ;  /* 0xff80000067577808 */ /* 0x001fe20000800000 */
[----:B------:R-:W-:Y:S01]  /*3090*/  @UP0 ULDC UR19, c[0x0][0x450] ;  /* 0x0001140000130ab9 */ /* 0x000fe20000000800 */
[----:B------:R-:W-:Y:S01]  /*30a0*/  ISETP.GT.AND P1, PT, R82, 0x21, PT ;  /* 0x000000215200780c */ /* 0x000fe20003f24270 */
[----:B------:R-:W-:Y:S01]  /*30b0*/  UMOV UR7, UR37 ;  /* 0x0000002500077c82 */ /* 0x000fe20008000000 */
[----:B------:R-:W-:Y:S01]  /*30c0*/  FMNMX.FTZ R64, R87, R64, !PT ;  /* 0x0000004057407209 */ /* 0x000fe20007810000 */
[----:B------:R-:W-:Y:S01]  /*30d0*/  UIMAD UR14, UR48, UR14, -UR15 ;  /* 0x0000000e300e72a4 */ /* 0x000fe2000f8e0a0f */
[----:B------:R-:W-:Y:S01]  /*30e0*/  FSEL R81, R77, -INF , P2 ;  /* 0xff8000004d517808 */ /* 0x000fe20001000000 */
[----:B------:R-:W0:Y:S01]  /*30f0*/  MUFU.TANH R86, R86 ;  /* 0x0000005600567308 */ /* 0x000e220000002400 */
[----:B-1----:R-:W-:Y:S01]  /*3100*/  FSEL R83, R92, -INF , P1 ;  /* 0xff8000005c537808 */ /* 0x002fe20000800000 */
[----:B------:R-:W-:Y:S01]  /*3110*/  @UP0 USHF.R.U32.HI UR7, URZ, UR19, UR11 ;  /* 0x000000133f070299 */ /* 0x000fe2000801160b */
[----:B------:R-:W-:Y:S01]  /*3120*/  FMNMX.FTZ R64, R85, R64, !PT ;  /* 0x0000004055407209 */ /* 0x000fe20007810000 */
[----:B------:R-:W-:Y:S01]  /*3130*/  UIADD3 UR56, UR52, -0x2, URZ ;  /* 0xfffffffe34387890 */ /* 0x000fe2000fffe03f */
[C---:B------:R-:W-:Y:S01]  /*3140*/  ISETP.GT.AND P1, PT, R82.reuse, 0x29, PT ;  /* 0x000000295200780c */ /* 0x040fe20003f24270 */
[----:B------:R-:W-:Y:S01]  /*3150*/  UIADD3 UR10, UR14, UR7, URZ ;  /* 0x000000070e0a7290 */ /* 0x000fe2000fffe03f */
[----:B------:R-:W-:Y:S01]  /*3160*/  FMNMX.FTZ R64, R83, R64, !PT ;  /* 0x0000004053407209 */ /* 0x000fe20007810000 */
[----:B------:R-:W-:Y:S01]  /*3170*/  MUFU.TANH R102, R74 ;  /* 0x0000004a00667308 */ /* 0x000fe20000002400 */
[----:B------:R-:W-:Y:S01]  /*3180*/  ISETP.GT.AND P2, PT, R82, 0x30, PT ;  /* 0x000000305200780c */ /* 0x000fe20003f44270 */
[----:B------:R-:W-:Y:S01]  /*3190*/  UIMAD.WIDE UR10, UR10, 0x66666667, URZ ;  /* 0x666666670a0a78a5 */ /* 0x000fe2000f8e023f */
[----:B--2---:R-:W-:-:S02]  /*31a0*/  FSEL R79, R79, -INF , P1 ;  /* 0xff8000004f4f7808 */ /* 0x004fc40000800000 */
[----:B------:R-:W-:Y:S02]  /*31b0*/  CS2R R118, SRZ ;  /* 0x0000000000767805 */ /* 0x000fe4000001ff00 */
[----:B------:R-:W-:Y:S01]  /*31c0*/  FMNMX.FTZ R64, R81, R64, !PT ;  /* 0x0000004051407209 */ /* 0x000fe20007810000 */
[----:B------:R-:W-:Y:S01]  /*31d0*/  USHF.R.U32.HI UR7, URZ, 0x1f, UR11 ;  /* 0x0000001f3f077899 */ /* 0x000fe2000801160b */
[----:B------:R-:W-:Y:S01]  /*31e0*/  ISETP.GT.AND P1, PT, R82, 0x31, PT ;  /* 0x000000315200780c */ /* 0x000fe20003f24270 */
[----:B------:R3:W1:Y:S01]  /*31f0*/  MUFU.TANH R104, R75 ;  /* 0x0000004b00687308 */ /* 0x0006620000002400 */
[----:B------:R-:W-:Y:S01]  /*3200*/  FSEL R77, R96, -INF , P2 ;  /* 0xff800000604d7808 */ /* 0x000fe20001000000 */
[----:B------:R-:W-:Y:S01]  /*3210*/  ULEA.HI.SX32 UR11, UR11, UR7, 0x1a ;  /* 0x000000070b0b7291 */ /* 0x000fe2000f8fd23f */
[----:B------:R-:W-:Y:S01]  /*3220*/  FMNMX.FTZ R64, R79, R64, !PT ;  /* 0x000000404f407209 */ /* 0x000fe20007810000 */
[----:B------:R-:W-:Y:S01]  /*3230*/  UIADD3 UR7, UR18, 0x33440, URZ ;  /* 0x0003344012077890 */ /* 0x000fe2000fffe03f */
[----:B------:R-:W-:Y:S01]  /*3240*/  ISETP.GT.AND P2, PT, R82, 0x38, PT ;  /* 0x000000385200780c */ /* 0x000fe20003f44270 */
[----:B------:R-:W-:Y:S01]  /*3250*/  UISETP.LT.AND UP0, UPT, URZ, UR11, UPT ;  /* 0x0000000b3f00728c */ /* 0x000fe2000bf01270 */
[----:B------:R-:W-:Y:S01]  /*3260*/  FMNMX.FTZ R64, R77, R64, !PT ;  /* 0x000000404d407209 */ /* 0x000fe20007810000 */
[----:B------:R2:W4:Y:S01]  /*3270*/  MUFU.TANH R105, R62 ;  /* 0x0000003e00697308 */ /* 0x0005220000002400 */
[----:B---3--:R-:W-:Y:S01]  /*3280*/  FSEL R75, R100, -INF , P1 ;  /* 0xff800000644b7808 */ /* 0x008fe20000800000 */
[----:B------:R-:W-:Y:S01]  /*3290*/  FMUL.FTZ R100, R0, R24 ;  /* 0x0000001800647220 */ /* 0x000fe20000410000 */
[----:B------:R-:W-:Y:S01]  /*32a0*/  ISETP.GT.AND P1, PT, R82, 0x39, PT ;  /* 0x000000395200780c */ /* 0x000fe20003f24270 */
[----:B------:R-:W-:Y:S01]  /*32b0*/  USEL UR54, URZ, UR11, !UP0 ;  /* 0x0000000b3f367287 */ /* 0x000fe2000c000000 */
[----:B0-----:R-:W-:Y:S01]  /*32c0*/  FSEL R74, R86, -INF , P2 ;  /* 0xff800000564a7808 */ /* 0x001fe20001000000 */
[----:B------:R-:W-:Y:S01]  /*32d0*/  UPRMT UR7, UR39, 0x654, UR7 ;  /* 0x0000065427077896 */ /* 0x000fe20008000007 */
[----:B------:R-:W-:Y:S01]  /*32e0*/  FMNMX.FTZ R41, R75, R64, !PT ;  /* 0x000000404b297209 */ /* 0x000fe20007810000 */
[----:B------:R0:W-:Y:S01]  /*32f0*/  MUFU.TANH R108, R71 ;  /* 0x00000047006c7308 */ /* 0x0001e20000002400 */
[----:B------:R-:W-:Y:S01]  /*3300*/  ISETP.GT.AND P2, PT, R82, 0x40, PT ;  /* 0x000000405200780c */ /* 0x000fe20003f44270 */
[----:B--2---:R-:W-:Y:S01]  /*3310*/  FMUL.FTZ R62, R0, R68 ;  /* 0x00000044003e7220 */ /* 0x004fe20000410000 */
[----:B------:R-:W-:Y:S01]  /*3320*/  UISETP.GE.AND UP0, UPT, UR56, UR54, UPT ;  /* 0x000000363800728c */ /* 0x000fe2000bf06270 */
[----:B------:R-:W-:-:S02]  /*3330*/  CS2R R116, SRZ ;  /* 0x0000000000747805 */ /* 0x000fc4000001ff00 */
[----:B------:R-:W-:Y:S02]  /*3340*/  CS2R R114, SRZ ;  /* 0x0000000000727805 */ /* 0x000fe4000001ff00 */
[----:B------:R-:W-:Y:S01]  /*3350*/  CS2R R112, SRZ ;  /* 0x0000000000707805 */ /* 0x000fe2000001ff00 */
[----:B------:R-:W-:Y:S01]  /*3360*/  SYNCS.ARRIVE.TRANS64.RED.A1T0 RZ, [UR7], RZ ;  /* 0x000000ffffff79a7 */ /* 0x000fe20008100407 */
[----:B------:R2:W-:Y:S01]  /*3370*/  MUFU.TANH R90, R42 ;  /* 0x0000002a005a7308 */ /* 0x0005e20000002400 */
[----:B0-----:R-:W-:Y:S02]  /*3380*/  FSEL R71, R84, -INF , P1 ;  /* 0xff80000054477808 */ /* 0x001fe40000800000 */
[----:B------:R-:W-:Y:S02]  /*3390*/  CS2R R110, SRZ ;  /* 0x00000000006e7805 */ /* 0x000fe4000001ff00 */
[----:B------:R-:W-:-:S04]  /*33a0*/  ISETP.GT.AND P1, PT, R82, 0x41, PT ;  /* 0x000000415200780c */ /* 0x000fc80003f24270 */
[----:B-1----:R-:W-:Y:S01]  /*33b0*/  FSEL R69, R104, -INF , P1 ;  /* 0xff80000068457808 */ /* 0x002fe20000800000 */
[----:B------:R-:W0:Y:S01]  /*33c0*/  MUFU.TANH R66, R66 ;  /* 0x0000004200427308 */ /* 0x000e220000002400 */
[----:B--2---:R-:W-:Y:S02]  /*33d0*/  FMNMX.FTZ R42, R74, R41, !PT ;  /* 0x000000294a2a7209 */ /* 0x004fe40007810000 */
[----:B------:R-:W-:Y:S02]  /*33e0*/  ISETP.GT.AND P1, PT, R82, 0x49, PT ;  /* 0x000000495200780c */ /* 0x000fe40003f24270 */
[----:B------:R-:W-:Y:S02]  /*33f0*/  FMNMX.FTZ R41, R71, R42, !PT ;  /* 0x0000002a47297209 */ /* 0x000fe40007810000 */
[----:B------:R-:W-:Y:S01]  /*3400*/  FSEL R67, R106, -INF , P1 ;  /* 0xff8000006a437808 */ /* 0x000fe20000800000 */
[----:B------:R1:W2:Y:S01]  /*3410*/  MUFU.TANH R107, R70 ;  /* 0x00000046006b7308 */ /* 0x0002a20000002400 */
[----:B------:R-:W-:-:S07]  /*3420*/  ISETP.GT.AND P1, PT, R82, 0x51, PT ;  /* 0x000000515200780c */ /* 0x000fce0003f24270 */
[----:B------:R-:W3:Y:S01]  /*3430*/  MUFU.TANH R94, R43 ;  /* 0x0000002b005e7308 */ /* 0x000ee20000002400 */
[----:B-1----:R-:W-:Y:S02]  /*3440*/  FSEL R70, R102, -INF , P2 ;  /* 0xff80000066467808 */ /* 0x002fe40001000000 */
[----:B------:R-:W-:Y:S02]  /*3450*/  ISETP.GT.AND P2, PT, R82, 0x48, PT ;  /* 0x000000485200780c */ /* 0x000fe40003f44270 */
[----:B------:R-:W-:Y:S02]  /*3460*/  FMNMX.FTZ R42, R70, R41, !PT ;  /* 0x00000029462a7209 */ /* 0x000fe40007810000 */
[----:B----4-:R-:W-:Y:S01]  /*3470*/  FSEL R68, R105, -INF , P2 ;  /* 0xff80000069447808 */ /* 0x010fe20001000000 */
[----:B------:R1:W4:Y:S01]  /*3480*/  MUFU.TANH R92, R47 ;  /* 0x0000002f005c7308 */ /* 0x0003220000002400 */
[----:B------:R-:W-:Y:S02]  /*3490*/  FMNMX.FTZ R41, R69, R42, !PT ;  /* 0x0000002a45297209 */ /* 0x000fe40007810000 */
[----:B------:R-:W-:-:S02]  /*34a0*/  ISETP.GT.AND P2, PT, R82, 0x50, PT ;  /* 0x000000505200780c */ /* 0x000fc40003f44270 */
[----:B------:R-:W-:Y:S02]  /*34b0*/  FMNMX.FTZ R42, R68, R41, !PT ;  /* 0x00000029442a7209 */ /* 0x000fe40007810000 */
[----:B0-----:R-:W-:Y:S01]  /*34c0*/  FSEL R66, R66, -INF , P2 ;  /* 0xff80000042427808 */ /* 0x001fe20001000000 */
[----:B------:R0:W5:Y:S01]  /*34d0*/  MUFU.TANH R88, R46 ;  /* 0x0000002e00587308 */ /* 0x0001620000002400 */
[----:B------:R-:W-:Y:S02]  /*34e0*/  FMNMX.FTZ R41, R67, R42, !PT ;  /* 0x0000002a43297209 */ /* 0x000fe40007810000 */
[----:B------:R-:W-:Y:S02]  /*34f0*/  ISETP.GT.AND P2, PT, R82, 0x58, PT ;  /* 0x000000585200780c */ /* 0x000fe40003f44270 */
[----:B-1----:R-:W-:Y:S02]  /*3500*/  FSEL R47, R65, -INF , P1 ;  /* 0xff800000412f7808 */ /* 0x002fe40000800000 */
[----:B------:R-:W-:Y:S01]  /*3510*/  FMNMX.FTZ R42, R66, R41, !PT ;  /* 0x00000029422a7209 */ /* 0x000fe20007810000 */
[----:B------:R-:W1:Y:S01]  /*3520*/  MUFU.TANH R96, R50 ;  /* 0x0000003200607308 */ /* 0x000e620000002400 */
[----:B------:R-:W-:Y:S01]  /*3530*/  ISETP.GT.AND P1, PT, R82, 0x59, PT ;  /* 0x000000595200780c */ /* 0x000fe20003f24270 */
[----:B0-----:R-:W-:Y:S01]  /*3540*/  FMUL.FTZ R46, R0, R27 ;  /* 0x0000001b002e7220 */ /* 0x001fe20000410000 */
[----:B--2---:R-:W-:-:S02]  /*3550*/  FSEL R43, R107, -INF , P2 ;  /* 0xff8000006b2b7808 */ /* 0x004fc40001000000 */
[----:B------:R-:W-:Y:S02]  /*3560*/  FMNMX.FTZ R42, R47, R42, !PT ;  /* 0x0000002a2f2a7209 */ /* 0x000fe40007810000 */
[----:B------:R-:W-:Y:S01]  /*3570*/  ISETP.GT.AND P2, PT, R82, 0x60, PT ;  /* 0x000000605200780c */ /* 0x000fe20003f44270 */
[----:B------:R0:W-:Y:S01]  /*3580*/  MUFU.TANH R86, R26 ;  /* 0x0000001a00567308 */ /* 0x0001e20000002400 */
[----:B------:R-:W-:Y:S02]  /*3590*/  FSEL R41, R108, -INF , P1 ;  /* 0xff8000006c297808 */ /* 0x000fe40000800000 */
[----:B------:R-:W-:Y:S02]  /*35a0*/  CS2R R108, SRZ ;  /* 0x00000000006c7805 */ /* 0x000fe4000001ff00 */
[----:B------:R-:W-:Y:S02]  /*35b0*/  FMNMX.FTZ R42, R43, R42, !PT ;  /* 0x0000002a2b2a7209 */ /* 0x000fe40007810000 */
[----:B------:R-:W-:-:S02]  /*35c0*/  ISETP.GT.AND P1, PT, R82, 0x61, PT ;  /* 0x000000615200780c */ /* 0x000fc40003f24270 */
[----:B------:R-:W-:Y:S01]  /*35d0*/  FSEL R27, R90, -INF , P2 ;  /* 0xff8000005a1b7808 */ /* 0x000fe20001000000 */
[----:B------:R2:W1:Y:S01]  /*35e0*/  MUFU.TANH R64, R51 ;  /* 0x0000003300407308 */ /* 0x0004620000002400 */
[----:B0-----:R-:W-:Y:S02]  /*35f0*/  FMNMX.FTZ R26, R41, R42, !PT ;  /* 0x0000002a291a7209 */ /* 0x001fe40007810000 */
[----:B------:R-:W-:Y:S02]  /*3600*/  ISETP.GT.AND P2, PT, R82, 0x68, PT ;  /* 0x000000685200780c */ /* 0x000fe40003f44270 */
[----:B---3--:R-:W-:Y:S02]  /*3610*/  FSEL R42, R94, -INF , P1 ;  /* 0xff8000005e2a7808 */ /* 0x008fe40000800000 */
[----:B------:R-:W-:Y:S01]  /*3620*/  ISETP.GT.AND P1, PT, R82, 0x69, PT ;  /* 0x000000695200780c */ /* 0x000fe20003f24270 */
[----:B------:R-:W0:Y:S01]  /*3630*/  MUFU.TANH R54, R54 ;  /* 0x0000003600367308 */ /* 0x000e220000002400 */
[----:B--2---:R-:W-:-:S02]  /*3640*/  FMNMX.FTZ R51, R27, R26, !PT ;  /* 0x0000001a1b337209 */ /* 0x004fc40007810000 */
[----:B----4-:R-:W-:Y:S02]  /*3650*/  FSEL R50, R92, -INF , P1 ;  /* 0xff8000005c327808 */ /* 0x010fe40000800000 */
[----:B------:R-:W-:Y:S02]  /*3660*/  FMNMX.FTZ R51, R42, R51, !PT ;  /* 0x000000332a337209 */ /* 0x000fe40007810000 */
[----:B------:R-:W-:Y:S01]  /*3670*/  ISETP.GT.AND P1, PT, R82, 0x71, PT ;  /* 0x000000715200780c */ /* 0x000fe20003f24270 */
[----:B------:R5:W-:Y:S08]  /*3680*/  MUFU.TANH R98, R46 ;  /* 0x0000002e00627308 */ /* 0x000bf00000002400 */
[----:B------:R2:W3:Y:S01]  /*3690*/  MUFU.TANH R84, R55 ;  /* 0x0000003700547308 */ /* 0x0004e20000002400 */
[----:B-----5:R-:W-:-:S02]  /*36a0*/  FSEL R46, R88, -INF , P2 ;  /* 0xff800000582e7808 */ /* 0x020fc40001000000 */
[----:B------:R-:W-:Y:S02]  /*36b0*/  ISETP.GT.AND P2, PT, R82, 0x70, PT ;  /* 0x000000705200780c */ /* 0x000fe40003f44270 */
[----:B------:R-:W-:Y:S02]  /*36c0*/  FMNMX.FTZ R51, R46, R51, !PT ;  /* 0x000000332e337209 */ /* 0x000fe40007810000 */
[----:B-1----:R-:W-:Y:S01]  /*36d0*/  FSEL R65, R96, -INF , P2 ;  /* 0xff80000060417808 */ /* 0x002fe20001000000 */
[----:B------:R1:W4:Y:S01]  /*36e0*/  MUFU.TANH R90, R30 ;  /* 0x0000001e005a7308 */ /* 0x0003220000002400 */
[----:B------:R-:W-:Y:S01]  /*36f0*/  FMNMX.FTZ R26, R50, R51, !PT ;  /* 0x00000033321a7209 */ /* 0x000fe20007810000 */
[----:B------:R-:W-:Y:S01]  /*3700*/  FMUL.FTZ R96, R0, R44 ;  /* 0x0000002c00607220 */ /* 0x000fe20000410000 */
[----:B------:R-:W-:Y:S02]  /*3710*/  ISETP.GT.AND P2, PT, R82, 0x78, PT ;  /* 0x000000785200780c */ /* 0x000fe40003f44270 */
[----:B--2---:R-:W-:-:S02]  /*3720*/  FSEL R55, R64, -INF , P1 ;  /* 0xff80000040377808 */ /* 0x004fc40000800000 */
[----:B------:R-:W-:Y:S01]  /*3730*/  ISETP.GT.AND P1, PT, R82, 0x79, PT ;  /* 0x000000795200780c */ /* 0x000fe20003f24270 */
[----:B------:R2:W5:Y:S01]  /*3740*/  MUFU.TANH R88, R31 ;  /* 0x0000001f00587308 */ /* 0x0005620000002400 */
[----:B-1----:R-:W-:Y:S01]  /*3750*/  FMNMX.FTZ R30, R65, R26, !PT ;  /* 0x0000001a411e7209 */ /* 0x002fe20007810000 */
[----:B------:R-:W-:Y:S01]  /*3760*/  FMUL.FTZ R26, R0, R35 ;  /* 0x00000023001a7220 */ /* 0x000fe20000410000 */
[----:B0-----:R-:W-:Y:S02]  /*3770*/  FSEL R54, R54, -INF , P2 ;  /* 0xff80000036367808 */ /* 0x001fe40001000000 */
[----:B------:R-:W-:Y:S02]  /*3780*/  ISETP.GT.AND P2, PT, R82, 0x80, PT ;  /* 0x000000805200780c */ /* 0x000fe40003f44270 */
[----:B---3--:R-:W-:Y:S01]  /*3790*/  FSEL R35, R84, -INF , P1 ;  /* 0xff80000054237808 */ /* 0x008fe20000800000 */
[----:B------:R0:W1:Y:S01]  /*37a0*/  MUFU.TANH R92, R34 ;  /* 0x00000022005c7308 */ /* 0x0000620000002400 */
[----:B--2---:R-:W-:Y:S01]  /*37b0*/  FMNMX.FTZ R31, R55, R30, !PT ;  /* 0x0000001e371f7209 */ /* 0x004fe20007810000 */
[----:B------:R-:W-:Y:S01]  /*37c0*/  FMUL.FTZ R30, R0, R38 ;  /* 0x00000026001e7220 */ /* 0x000fe20000410000 */
[----:B------:R-:W-:-:S02]  /*37d0*/  ISETP.GT.AND P1, PT, R82, 0x81, PT ;  /* 0x000000815200780c */ /* 0x000fc40003f24270 */
[----:B------:R-:W-:Y:S01]  /*37e0*/  FSEL R64, R86, -INF , P2 ;  /* 0xff80000056407808 */ /* 0x000fe20001000000 */
[----:B------:R-:W-:Y:S01]  /*37f0*/  FMUL.FTZ R86, R0, R33 ;  /* 0x0000002100567220 */ /* 0x000fe20000410000 */
[----:B------:R-:W-:Y:S01]  /*3800*/  ISETP.GT.AND P2, PT, R82, 0x88, PT ;  /* 0x000000885200780c */ /* 0x000fe20003f44270 */
[----:B------:R2:W3:Y:S01]  /*3810*/  MUFU.TANH R94, R26 ;  /* 0x0000001a005e7308 */ /* 0x0004e20000002400 */
[----:B0-----:R-:W-:Y:S01]  /*3820*/  FMNMX.FTZ R34, R54, R31, !PT ;  /* 0x0000001f36227209 */ /* 0x001fe20007810000 */
[----:B------:R-:W-:Y:S01]  /*3830*/  VIADD R33, R78, -UR15 ;  /* 0x8000000f4e217c36 */ /* 0x000fe20008000000 */
[----:B------:R-:W-:Y:S01]  /*3840*/  FSEL R51, R98, -INF , P1 ;  /* 0xff80000062337808 */ /* 0x000fe20000800000 */
[----:B------:R-:W-:Y:S01]  /*3850*/  FMUL.FTZ R98, R0, R28 ;  /* 0x0000001c00627220 */ /* 0x000fe20000410000 */
[----:B------:R-:W-:Y:S02]  /*3860*/  FMNMX.FTZ R31, R35, R34, !PT ;  /* 0x00000022231f7209 */ /* 0x000fe40007810000 */
[----:B------:R-:W-:Y:S01]  /*3870*/  ISETP.GT.AND P1, PT, R82, 0x89, PT ;  /* 0x000000895200780c */ /* 0x000fe20003f24270 */
[----:B------:R3:W0:Y:S01]  /*3880*/  MUFU.TANH R84, R30 ;  /* 0x0000001e00547308 */ /* 0x0006220000002400 */
[----:B------:R-:W-:Y:S01]  /*3890*/  FMNMX.FTZ R34, R64, R31, !PT ;  /* 0x0000001f40227209 */ /* 0x000fe20007810000 */
[----:B--2---:R-:W-:Y:S01]  /*38a0*/  FMUL.FTZ R26, R0, R39 ;  /* 0x00000027001a7220 */ /* 0x004fe20000410000 */
[----:B----4-:R-:W-:-:S02]  /*38b0*/  FSEL R39, R90, -INF , P2 ;  /* 0xff8000005a277808 */ /* 0x010fc40001000000 */
[----:B------:R-:W-:Y:S02]  /*38c0*/  FMNMX.FTZ R34, R51, R34, !PT ;  /* 0x0000002233227209 */ /* 0x000fe40007810000 */
[----:B------:R-:W-:Y:S01]  /*38d0*/  ISETP.GT.AND P2, PT, R82, 0x90, PT ;  /* 0x000000905200780c */ /* 0x000fe20003f44270 */
[----:B------:R-:W2:Y:S01]  /*38e0*/  MUFU.TANH R26, R26 ;  /* 0x0000001a001a7308 */ /* 0x000ea20000002400 */
[----:B-----5:R-:W-:Y:S01]  /*38f0*/  FSEL R38, R88, -INF , P1 ;  /* 0xff80000058267808 */ /* 0x020fe20000800000 */
[----:B------:R-:W-:Y:S01]  /*3900*/  FMUL.FTZ R88, R0, R37 ;  /* 0x0000002500587220 */ /* 0x000fe20000410000 */
[----:B------:R-:W-:Y:S02]  /*3910*/  FMNMX.FTZ R103, R39, R34, !PT ;  /* 0x0000002227677209 */ /* 0x000fe40007810000 */
[----:B------:R-:W-:Y:S02]  /*3920*/  ISETP.GT.AND P1, PT, R82, 0x91, PT ;  /* 0x000000915200780c */ /* 0x000fe40003f24270 */
[----:B-1----:R-:W-:Y:S01]  /*3930*/  FSEL R31, R92, -INF , P2 ;  /* 0xff8000005c1f7808 */ /* 0x002fe20001000000 */
[----:B------:R1:W-:Y:S01]  /*3940*/  MUFU.TANH R102, R45 ;  /* 0x0000002d00667308 */ /* 0x0003e20000002400 */
[----:B------:R-:W-:Y:S01]  /*3950*/  FMNMX.FTZ R34, R38, R103, !PT ;  /* 0x0000006726227209 */ /* 0x000fe20007810000 */
[----:B------:R-:W-:Y:S01]  /*3960*/  FMUL.FTZ R92, R0, R36 ;  /* 0x00000024005c7220 */ /* 0x000fe20000410000 */
[----:B------:R-:W-:-:S02]  /*3970*/  ISETP.GT.AND P2, PT, R82, 0x98, PT ;  /* 0x000000985200780c */ /* 0x000fc40003f44270 */
[----:B---3--:R-:W-:Y:S01]  /*3980*/  FSEL R30, R94, -INF , P1 ;  /* 0xff8000005e1e7808 */ /* 0x008fe20000800000 */
[----:B------:R-:W-:Y:S01]  /*3990*/  FMUL.FTZ R94, R0, R29 ;  /* 0x0000001d005e7220 */ /* 0x000fe20000410000 */
[----:B------:R-:W-:Y:S01]  /*39a0*/  FMNMX.FTZ R103, R31, R34, !PT ;  /* 0x000000221f677209 */ /* 0x000fe20007810000 */
[----:B------:R-:W3:Y:S01]  /*39b0*/  MUFU.TANH R3, R3 ;  /* 0x0000000300037308 */ /* 0x000ee20000002400 */
[----:B------:R-:W-:Y:S02]  /*39c0*/  ISETP.GT.AND P1, PT, R82, 0x99, PT ;  /* 0x000000995200780c */ /* 0x000fe40003f24270 */
[----:B0-----:R-:W-:Y:S01]  /*39d0*/  FSEL R34, R84, -INF , P2 ;  /* 0xff80000054227808 */ /* 0x001fe20001000000 */
[----:B------:R-:W-:Y:S01]  /*39e0*/  FMUL.FTZ R84, R0, R32 ;  /* 0x0000002000547220 */ /* 0x000fe20000410000 */
[----:B------:R-:W-:Y:S02]  /*39f0*/  FMNMX.FTZ R103, R30, R103, !PT ;  /* 0x000000671e677209 */ /* 0x000fe40007810000 */
[----:B--2---:R-:W-:Y:S01]  /*3a00*/  FSEL R26, R26, -INF , P1 ;  /* 0xff8000001a1a7808 */ /* 0x004fe20000800000 */
[----:B------:R-:W0:Y:S01]  /*3a10*/  MUFU.TANH R4, R4 ;  /* 0x0000000400047308 */ /* 0x000e220000002400 */
[----:B------:R-:W-:-:S04]  /*3a20*/  FMNMX.FTZ R103, R34, R103, !PT ;  /* 0x0000006722677209 */ /* 0x000fc80007810000 */
[----:B------:R-:W-:-:S03]  /*3a30*/  FMNMX.FTZ R103, R26, R103, !PT ;  /* 0x000000671a677209 */ /* 0x000fc60007810000 */
[----:B------:R-:W2:Y:S02]  /*3a40*/  MUFU.TANH R5, R5 ;  /* 0x0000000500057308 */ /* 0x000ea40000002400 */
[----:B------:R-:W4:Y:S06]  /*3a50*/  SHFL.BFLY PT, R44, R103, 0x2, 0x1f ;  /* 0x0c401f00672c7f89 */ /* 0x000f2c00000e0000 */
[----:B------:R-:W5:Y:S08]  /*3a60*/  MUFU.TANH R6, R6 ;  /* 0x0000000600067308 */ /* 0x000f700000002400 */
[----:B------:R-:W5:Y:S08]  /*3a70*/  MUFU.TANH R7, R7 ;  /* 0x0000000700077308 */ /* 0x000f700000002400 */
[----:B------:R-:W5:Y:S01]  /*3a80*/  MUFU.TANH R8, R8 ;  /* 0x0000000800087308 */ /* 0x000f620000002400 */
[----:B----4-:R-:W-:-:S05]  /*3a90*/  FMNMX.FTZ R44, R103, R44, !PT ;  /* 0x0000002c672c7209 */ /* 0x010fca0007810000 */
[----:B-1----:R-:W1:Y:S02]  /*3aa0*/  SHFL.BFLY PT, R45, R44, 0x1, 0x1f ;  /* 0x0c201f002c2d7f89 */ /* 0x002e6400000e0000 */
[----:B------:R4:W-:Y:S08]  /*3ab0*/  MUFU.TANH R103, R25 ;  /* 0x0000001900677308 */ /* 0x0009f00000002400 */
[----:B------:R-:W5:Y:S01]  /*3ac0*/  MUFU.TANH R10, R10 ;  /* 0x0000000a000a7308 */ /* 0x000f620000002400 */
[----:B----4-:R-:W-:-:S07]  /*3ad0*/  IMAD.U32 R25, RZ, RZ, UR6 ;  /* 0x00000006ff197e24 */ /* 0x010fce000f8e00ff */
[----:B------:R4:W-:Y:S01]  /*3ae0*/  MUFU.TANH R104, R48 ;  /* 0x0000003000687308 */ /* 0x0009e20000002400 */
[----:B-1----:R-:W-:-:S07]  /*3af0*/  FMNMX.FTZ R120, R44, R45, !PT ;  /* 0x0000002d2c787209 */ /* 0x002fce0007810000 */
[----:B------:R-:W-:Y:S01]  /*3b00*/  MUFU.TANH R9, R9 ;  /* 0x0000000900097308 */ /* 0x000fe20000002400 */
[C---:B------:R-:W-:Y:S01]  /*3b10*/  FSETP.NEU.FTZ.AND P1, PT, R120.reuse, -INF , PT ;  /* 0xff8000007800780b */ /* 0x040fe20003f3d000 */
[----:B------:R-:W-:-:S06]  /*3b20*/  FFMA.FTZ R24, R120, R25, -8 ;  /* 0xc100000078187423 */ /* 0x000fcc0000010019 */
[----:B------:R-:W1:Y:S01]  /*3b30*/  MUFU.TANH R11, R11 ;  /* 0x0000000b000b7308 */ /* 0x000e620000002400 */
[----:B------:R-:W-:-:S05]  /*3b40*/  FSEL R24, R24, RZ, P1 ;  /* 0x000000ff18187208 */ /* 0x000fca0000800000 */
[----:B------:R-:W-:Y:S01]  /*3b50*/  FFMA.FTZ R32, R95, UR6, -R24 ;  /* 0x000000065f207c23 */ /* 0x000fe20008010818 */
[----:B------:R-:W-:Y:S01]  /*3b60*/  VIADDMNMX R95, R76, R33, R80, PT ;  /* 0x000000214c5f7246 */ /* 0x000fe20003800150 */
[----:B------:R1:W-:Y:S01]  /*3b70*/  MUFU.TANH R105, R49 ;  /* 0x0000003100697308 */ /* 0x0003e20000002400 */
[----:B------:R-:W-:-:S01]  /*3b80*/  FFMA.FTZ R70, R70, UR6, -R24 ;  /* 0x0000000646467c23 */ /* 0x000fc20008010818 */
[--C-:B------:R-:W-:Y:S01]  /*3b90*/  FFMA.FTZ R71, R71, UR6, -R24.reuse ;  /* 0x0000000647477c23 */ /* 0x100fe20008010818 */
[----:B------:R-:W-:Y:S01]  /*3ba0*/  ISETP.GT.AND P1, PT, R95, RZ, PT ;  /* 0x000000ff5f00720c */ /* 0x000fe20003f24270 */
[--C-:B------:R-:W-:Y:S01]  /*3bb0*/  FFMA.FTZ R75, R75, UR6, -R24.reuse ;  /* 0x000000064b4b7c23 */ /* 0x100fe20008010818 */
[----:B------:R-:W-:Y:S01]  /*3bc0*/  ISETP.GT.AND P2, PT, R95, 0x1, PT ;  /* 0x000000015f00780c */ /* 0x000fe20003f44270 */
[--C-:B------:R-:W-:Y:S01]  /*3bd0*/  FFMA.FTZ R85, R85, UR6, -R24.reuse ;  /* 0x0000000655557c23 */ /* 0x100fe20008010818 */
[----:B------:R-:W-:Y:S01]  /*3be0*/  ISETP.GT.AND P3, PT, R95, 0x8, PT ;  /* 0x000000085f00780c */ /* 0x000fe20003f64270 */
[----:B------:R-:W1:Y:S01]  /*3bf0*/  MUFU.TANH R12, R12 ;  /* 0x0000000c000c7308 */ /* 0x000e620000002400 */
[----:B---3--:R-:W-:Y:S01]  /*3c00*/  FSEL R44, R3, -INF , P1 ;  /* 0xff800000032c7808 */ /* 0x008fe20000800000 */
[--C-:B------:R-:W-:Y:S01]  /*3c10*/  FFMA.FTZ R3, R89, UR6, -R24.reuse ;  /* 0x0000000659037c23 */ /* 0x100fe20008010818 */
[----:B0-----:R-:W-:Y:S01]  /*3c20*/  FSEL R45, R4, -INF , P2 ;  /* 0xff800000042d7808 */ /* 0x001fe20001000000 */
[--C-:B------:R-:W-:Y:S01]  /*3c30*/  FFMA.FTZ R33, R91, UR6, -R24.reuse ;  /* 0x000000065b217c23 */ /* 0x100fe20008010818 */
[----:B------:R-:W-:Y:S01]  /*3c40*/  ISETP.GT.AND P1, PT, R95, 0x9, PT ;  /* 0x000000095f00780c */ /* 0x000fe20003f24270 */
[--C-:B------:R-:W-:Y:S01]  /*3c50*/  FFMA.FTZ R25, R101, UR6, -R24.reuse ;  /* 0x0000000665197c23 */ /* 0x100fe20008010818 */
[----:B--2---:R-:W-:Y:S01]  /*3c60*/  FSEL R37, R5, -INF , P3 ;  /* 0xff80000005257808 */ /* 0x004fe20001800000 */
[----:B------:R-:W0:Y:S01]  /*3c70*/  MUFU.TANH R13, R13 ;  /* 0x0000000d000d7308 */ /* 0x000e220000002400 */
[----:B----4-:R-:W-:Y:S01]  /*3c80*/  FMNMX.FTZ R48, R44, R45, !PT ;  /* 0x0000002d2c307209 */ /* 0x010fe20007810000 */
[--C-:B------:R-:W-:Y:S01]  /*3c90*/  FFMA.FTZ R28, R99, UR6, -R24.reuse ;  /* 0x00000006631c7c23 */ /* 0x100fe20008010818 */
[----:B------:R-:W-:Y:S01]  /*3ca0*/  ISETP.GT.AND P2, PT, R95, 0x10, PT ;  /* 0x000000105f00780c */ /* 0x000fe20003f44270 */
[--C-:B------:R-:W-:Y:S01]  /*3cb0*/  FFMA.FTZ R29, R97, UR6, -R24.reuse ;  /* 0x00000006611d7c23 */ /* 0x100fe20008010818 */
[----:B-----5:R-:W-:Y:S01]  /*3cc0*/  FSEL R36, R6, -INF , P1 ;  /* 0xff80000006247808 */ /* 0x020fe20000800000 */
[--C-:B------:R-:W-:Y:S01]  /*3cd0*/  FFMA.FTZ R6, R87, UR6, -R24.reuse ;  /* 0x0000000657067c23 */ /* 0x100fe20008010818 */
[----:B------:R-:W-:Y:S01]  /*3ce0*/  FMNMX.FTZ R5, R37, R48, !PT ;  /* 0x0000003025057209 */ /* 0x000fe20007810000 */
[----:B------:R2:W-:Y:S01]  /*3cf0*/  MUFU.TANH R106, R52 ;  /* 0x00000034006a7308 */ /* 0x0005e20000002400 */
[----:B------:R-:W-:Y:S01]  /*3d00*/  ISETP.GT.AND P1, PT, R95, 0x11, PT ;  /* 0x000000115f00780c */ /* 0x000fe20003f24270 */
[--C-:B------:R-:W-:Y:S01]  /*3d10*/  FFMA.FTZ R93, R93, UR6, -R24.reuse ;  /* 0x000000065d5d7c23 */ /* 0x100fe20008010818 */
[----:B------:R-:W-:Y:S01]  /*3d20*/  FSEL R48, R7, -INF , P2 ;  /* 0xff80000007307808 */ /* 0x000fe20001000000 */
[--C-:B------:R-:W-:Y:S01]  /*3d30*/  FFMA.FTZ R43, R43, UR6, -R24.reuse ;  /* 0x000000062b2b7c23 */ /* 0x100fe20008010818 */
[----:B------:R-:W-:Y:S01]  /*3d40*/  FMNMX.FTZ R5, R36, R5, !PT ;  /* 0x0000000524057209 */ /* 0x000fe20007810000 */
[--C-:B------:R-:W-:Y:S01]  /*3d50*/  FFMA.FTZ R27, R27, UR6, -R24.reuse ;  /* 0x000000061b1b7c23 */ /* 0x100fe20008010818 */
[----:B-1----:R-:W-:Y:S01]  /*3d60*/  FSEL R49, R8, -INF , P1 ;  /* 0xff80000008317808 */ /* 0x002fe20000800000 */
[----:B------:R-:W1:Y:S01]  /*3d70*/  MUFU.TANH R14, R14 ;  /* 0x0000000e000e7308 */ /* 0x000e620000002400 */
[C---:B------:R-:W-:Y:S01]  /*3d80*/  ISETP.GT.AND P2, PT, R95.reuse, 0x18, PT ;  /* 0x000000185f00780c */ /* 0x040fe20003f44270 */
[--C-:B------:R-:W-:Y:S01]  /*3d90*/  FFMA.FTZ R42, R42, UR6, -R24.reuse ;  /* 0x000000062a2a7c23 */ /* 0x100fe20008010818 */
[----:B------:R-:W-:Y:S01]  /*3da0*/  FMNMX.FTZ R8, R48, R5, !PT ;  /* 0x0000000530087209 */ /* 0x000fe20007810000 */
[--C-:B------:R-:W-:Y:S01]  /*3db0*/  FFMA.FTZ R50, R50, UR6, -R24.reuse ;  /* 0x0000000632327c23 */ /* 0x100fe20008010818 */
[----:B------:R-:W-:Y:S01]  /*3dc0*/  ISETP.GT.AND P1, PT, R95, 0x19, PT ;  /* 0x000000195f00780c */ /* 0x000fe20003f24270 */
[--C-:B------:R-:W-:Y:S01]  /*3dd0*/  FFMA.FTZ R55, R55, UR6, -R24.reuse ;  /* 0x0000000637377c23 */ /* 0x100fe20008010818 */
[----:B--2---:R-:W-:Y:S01]  /*3de0*/  FSEL R52, R10, -INF , P2 ;  /* 0xff8000000a347808 */ /* 0x004fe20001000000 */
[----:B------:R2:W-:Y:S01]  /*3df0*/  MUFU.TANH R107, R53 ;  /* 0x00000035006b7308 */ /* 0x0005e20000002400 */
[----:B------:R-:W-:Y:S01]  /*3e00*/  FMNMX.FTZ R5, R49, R8, !PT ;  /* 0x0000000831057209 */ /* 0x000fe20007810000 */
[--C-:B------:R-:W-:Y:S01]  /*3e10*/  FFMA.FTZ R54, R54, UR6, -R24.reuse ;  /* 0x0000000636367c23 */ /* 0x100fe20008010818 */
[----:B------:R-:W-:Y:S01]  /*3e20*/  ISETP.GT.AND P2, PT, R95, 0x20, PT ;  /* 0x000000205f00780c */ /* 0x000fe20003f44270 */
[--C-:B------:R-:W-:Y:S01]  /*3e30*/  FFMA.FTZ R39, R39, UR6, -R24.reuse ;  /* 0x0000000627277c23 */ /* 0x100fe20008010818 */
[----:B------:R-:W-:Y:S01]  /*3e40*/  FMNMX.FTZ R8, R52, R5, !PT ;  /* 0x0000000534087209 */ /* 0x000fe20007810000 */
[--C-:B------:R-:W-:Y:S01]  /*3e50*/  FFMA.FTZ R38, R38, UR6, -R24.reuse ;  /* 0x0000000626267c23 */ /* 0x100fe20008010818 */
[----:B------:R-:W-:Y:S01]  /*3e60*/  FSEL R76, R11, -INF , P2 ;  /* 0xff8000000b4c7808 */ /* 0x000fe20001000000 */
[----:B------:R-:W3:Y:S01]  /*3e70*/  MUFU.TANH R15, R15 ;  /* 0x0000000f000f7308 */ /* 0x000ee20000002400 */
[----:B--2---:R-:W-:Y:S01]  /*3e80*/  FSEL R53, R9, -INF , P1 ;  /* 0xff80000009357808 */ /* 0x004fe20000800000 */
[--C-:B------:R-:W-:Y:S01]  /*3e90*/  FFMA.FTZ R11, R81, UR6, -R24.reuse ;  /* 0x00000006510b7c23 */ /* 0x100fe20008010818 */
[----:B------:R-:W-:Y:S01]  /*3ea0*/  ISETP.GT.AND P1, PT, R95, 0x21, PT ;  /* 0x000000215f00780c */ /* 0x000fe20003f24270 */
[--C-:B------:R-:W-:Y:S01]  /*3eb0*/  FFMA.FTZ R31, R31, UR6, -R24.reuse ;  /* 0x000000061f1f7c23 */ /* 0x100fe20008010818 */
[----:B------:R-:W-:Y:S01]  /*3ec0*/  FMNMX.FTZ R7, R53, R8, !PT ;  /* 0x0000000835077209 */ /* 0x000fe20007810000 */
[--C-:B------:R-:W-:Y:S01]  /*3ed0*/  FFMA.FTZ R8, R83, UR6, -R24.reuse ;  /* 0x0000000653087c23 */ /* 0x100fe20008010818 */
[C---:B------:R-:W-:Y:S01]  /*3ee0*/  ISETP.GT.AND P2, PT, R95.reuse, 0x28, PT ;  /* 0x000000285f00780c */ /* 0x040fe20003f44270 */
[----:B------:R-:W2:Y:S01]  /*3ef0*/  MUFU.TANH R20, R20 ;  /* 0x0000001400147308 */ /* 0x000ea20000002400 */
[----:B------:R-:W-:Y:S01]  /*3f00*/  FSEL R78, R12, -INF , P1 ;  /* 0xff8000000c4e7808 */ /* 0x000fe20000800000 */
[--C-:B------:R-:W-:Y:S01]  /*3f10*/  FFMA.FTZ R30, R30, UR6, -R24.reuse ;  /* 0x000000061e1e7c23 */ /* 0x100fe20008010818 */
[----:B------:R-:W-:Y:S01]  /*3f20*/  FMNMX.FTZ R7, R76, R7, !PT ;  /* 0x000000074c077209 */ /* 0x000fe20007810000 */
[--C-:B------:R-:W-:Y:S01]  /*3f30*/  FFMA.FTZ R34, R34, UR6, -R24.reuse ;  /* 0x0000000622227c23 */ /* 0x100fe20008010818 */
[----:B------:R-:W-:Y:S01]  /*3f40*/  ISETP.GT.AND P1, PT, R95, 0x29, PT ;  /* 0x000000295f00780c */ /* 0x000fe20003f24270 */
[--C-:B------:R-:W-:Y:S01]  /*3f50*/  FFMA.FTZ R26, R26, UR6, -R24.reuse ;  /* 0x000000061a1a7c23 */ /* 0x100fe20008010818 */
[----:B0-----:R-:W-:Y:S01]  /*3f60*/  FSEL R80, R13, -INF , P2 ;  /* 0xff8000000d507808 */ /* 0x001fe20001000000 */
[----:B------:R-:W0:Y:S01]  /*3f70*/  MUFU.TANH R72, R72 ;  /* 0x0000004800487308 */ /* 0x000e220000002400 */
[----:B------:R-:W-:Y:S01]  /*3f80*/  FMNMX.FTZ R7, R78, R7, !PT ;  /* 0x000000074e077209 */ /* 0x000fe20007810000 */
[----:B------:R-:W-:Y:S01]  /*3f90*/  FFMA.FTZ R13, R79, UR6, -R24 ;  /* 0x000000064f0d7c23 */ /* 0x000fe20008010818 */
[----:B------:R-:W-:-:S02]  /*3fa0*/  ISETP.GT.AND P2, PT, R95, 0x30, PT ;  /* 0x000000305f00780c */ /* 0x000fc40003f44270 */
[----:B-1----:R-:W-:Y:S02]  /*3fb0*/  FSEL R82, R14, -INF , P1 ;  /* 0xff8000000e527808 */ /* 0x002fe40000800000 */
        /* <DEDUP_REMOVED lines=10> */
[----:B0-----:R-:W-:Y:S01]  /*4060*/  FSEL R72, R72, -INF , P2 ;  /* 0xff80000048487808 */ /* 0x001fe20001000000 */
[----:B------:R-:W-:Y:S01]  /*4070*/  MUFU.TANH R56, R56 ;  /* 0x0000003800387308 */ /* 0x000fe20000002400 */
[----:B------:R-:W-:Y:S02]  /*4080*/  FMNMX.FTZ R9, R83, R12, !PT ;  /* 0x0000000c53097209 */ /* 0x000fe40007810000 */
[----:B------:R-:W-:Y:S02]  /*4090*/  ISETP.GT.AND P2, PT, R95, 0x40, PT ;  /* 0x000000405f00780c */ /* 0x000fe40003f44270 */
[----:B-1----:R-:W-:Y:S01]  /*40a0*/  FSEL R79, R21, -INF , P1 ;  /* 0xff800000154f7808 */ /* 0x002fe20000800000 */
[----:B------:R-:W-:Y:S01]  /*40b0*/  FFMA.FTZ R21, R68, UR6, -R24 ;  /* 0x0000000644157c23 */ /* 0x000fe20008010818 */
[----:B------:R-:W-:Y:S01]  /*40c0*/  FMNMX.FTZ R12, R72, R9, !PT ;  /* 0x00000009480c7209 */ /* 0x000fe20007810000 */
[----:B------:R-:W0:Y:S01]  /*40d0*/  MUFU.TANH R57, R57 ;  /* 0x0000003900397308 */ /* 0x000e220000002400 */
[----:B------:R-:W-:-:S02]  /*40e0*/  ISETP.GT.AND P1, PT, R95, 0x41, PT ;  /* 0x000000415f00780c */ /* 0x000fc40003f24270 */
[----:B---3--:R-:W-:Y:S02]  /*40f0*/  FSEL R73, R73, -INF , P2 ;  /* 0xff80000049497808 */ /* 0x008fe40001000000 */
[----:B------:R-:W-:Y:S02]  /*4100*/  FMNMX.FTZ R12, R79, R12, !PT ;  /* 0x0000000c4f0c7209 */ /* 0x000fe40007810000 */
[----:B------:R-:W-:Y:S01]  /*4110*/  ISETP.GT.AND P2, PT, R95, 0x48, PT ;  /* 0x000000485f00780c */ /* 0x000fe20003f44270 */
[----:B------:R-:W1:Y:S01]  /*4120*/  MUFU.TANH R58, R58 ;  /* 0x0000003a003a7308 */ /* 0x000e620000002400 */
[----:B------:R-:W-:-:S07]  /*4130*/  FMNMX.FTZ R14, R73, R12, !PT ;  /* 0x0000000c490e7209 */ /* 0x000fce0007810000 */
[----:B------:R-:W2:Y:S01]  /*4140*/  MUFU.TANH R59, R59 ;  /* 0x0000003b003b7308 */ /* 0x000ea20000002400 */
[----:B0-----:R-:W-:Y:S02]  /*4150*/  FSEL R57, R57, -INF , P2 ;  /* 0xff80000039397808 */ /* 0x001fe40001000000 */
[----:B------:R-:W-:-:S05]  /*4160*/  ISETP.GT.AND P2, PT, R95, 0x50, PT ;  /* 0x000000505f00780c */ /* 0x000fca0003f44270 */
[----:B------:R0:W-:Y:S08]  /*4170*/  MUFU.EX2 R7, R11 ;  /* 0x0000000b00077308 */ /* 0x0001f00000000800 */
[----:B------:R-:W3:Y:S01]  /*4180*/  MUFU.TANH R60, R60 ;  /* 0x0000003c003c7308 */ /* 0x000ee20000002400 */
[----:B0-----:R-:W-:-:S01]  /*4190*/  FFMA.FTZ R11, R77, UR6, -R24 ;  /* 0x000000064d0b7c23 */ /* 0x001fc20008010818 */
[----:B------:R-:W-:Y:S01]  /*41a0*/  FSEL R77, R56, -INF , P1 ;  /* 0xff800000384d7808 */ /* 0x000fe20000800000 */
[----:B------:R-:W-:-:S01]  /*41b0*/  FFMA.FTZ R56, R67, UR6, -R24 ;  /* 0x0000000643387c23 */ /* 0x000fc20008010818 */
[----:B------:R-:W-:-:S02]  /*41c0*/  ISETP.GT.AND P1, PT, R95, 0x49, PT ;  /* 0x000000495f00780c */ /* 0x000fc40003f24270 */
[----:B------:R-:W-:Y:S02]  /*41d0*/  FMNMX.FTZ R14, R77, R14, !PT ;  /* 0x0000000e4d0e7209 */ /* 0x000fe40007810000 */
[----:B------:R-:W0:Y:S01]  /*41e0*/  MUFU.TANH R62, R62 ;  /* 0x0000003e003e7308 */ /* 0x000e220000002400 */
[----:B-1----:R-:W-:Y:S02]  /*41f0*/  FSEL R58, R58, -INF , P1 ;  /* 0xff8000003a3a7808 */ /* 0x002fe40000800000 */
[----:B------:R-:W-:Y:S02]  /*4200*/  ISETP.GT.AND P1, PT, R95, 0x51, PT ;  /* 0x000000515f00780c */ /* 0x000fe40003f24270 */
[----:B--2---:R-:W-:Y:S02]  /*4210*/  FSEL R59, R59, -INF , P2 ;  /* 0xff8000003b3b7808 */ /* 0x004fe40001000000 */
[----:B------:R-:W-:Y:S01]  /*4220*/  ISETP.GT.AND P2, PT, R95, 0x58, PT ;  /* 0x000000585f00780c */ /* 0x000fe20003f44270 */
[----:B------:R-:W1:Y:S01]  /*4230*/  MUFU.TANH R61, R61 ;  /* 0x0000003d003d7308 */ /* 0x000e620000002400 */
[----:B---3--:R-:W-:-:S02]  /*4240*/  FSEL R60, R60, -INF , P1 ;  /* 0xff8000003c3c7808 */ /* 0x008fc40000800000 */
[----:B------:R-:W-:-:S05]  /*4250*/  ISETP.GT.AND P1, PT, R95, 0x59, PT ;  /* 0x000000595f00780c */ /* 0x000fca0003f24270 */
[----:B------:R2:W3:Y:S01]  /*4260*/  MUFU.EX2 R10, R13 ;  /* 0x0000000d000a7308 */ /* 0x0004e20000000800 */
[----:B0-----:R-:W-:Y:S02]  /*4270*/  FSEL R62, R62, -INF , P2 ;  /* 0xff8000003e3e7808 */ /* 0x001fe40001000000 */
[----:B------:R-:W-:-:S05]  /*4280*/  ISETP.GT.AND P2, PT, R95, 0x60, PT ;  /* 0x000000605f00780c */ /* 0x000fca0003f44270 */
[----:B------:R-:W0:Y:S01]  /*4290*/  MUFU.TANH R63, R63 ;  /* 0x0000003f003f7308 */ /* 0x000e220000002400 */
[----:B--2---:R-:W-:Y:S02]  /*42a0*/  FMNMX.FTZ R13, R57, R14, !PT ;  /* 0x0000000e390d7209 */ /* 0x004fe40007810000 */
[----:B-1----:R-:W-:Y:S02]  /*42b0*/  FSEL R89, R61, -INF , P1 ;  /* 0xff8000003d597808 */ /* 0x002fe40000800000 */
[----:B------:R-:W-:Y:S02]  /*42c0*/  FMNMX.FTZ R14, R58, R13, !PT ;  /* 0x0000000d3a0e7209 */ /* 0x000fe40007810000 */
[----:B------:R-:W-:Y:S01]  /*42d0*/  ISETP.GT.AND P1, PT, R95, 0x61, PT ;  /* 0x000000615f00780c */ /* 0x000fe20003f24270 */
[----:B------:R-:W1:Y:S01]  /*42e0*/  MUFU.TANH R40, R40 ;  /* 0x0000002800287308 */ /* 0x000e620000002400 */
[----:B------:R-:W-:Y:S02]  /*42f0*/  FMNMX.FTZ R13, R59, R14, !PT ;  /* 0x0000000e3b0d7209 */ /* 0x000fe40007810000 */
[----:B---3--:R-:W-:-:S02]  /*4300*/  F2FP.SATFINITE.E4M3.F32.PACK_AB_MERGE_C R213, R10, R7, RZ ;  /* 0x000000070ad5723e */ /* 0x008fc400048070ff */
[----:B------:R-:W-:-:S03]  /*4310*/  FMNMX.FTZ R13, R60, R13, !PT ;  /* 0x0000000d3c0d7209 */ /* 0x000fc60007810000 */
[----:B------:R-:W2:Y:S01]  /*4320*/  MUFU.TANH R96, R96 ;  /* 0x0000006000607308 */ /* 0x000ea20000002400 */
[----:B------:R-:W-:Y:S02]  /*4330*/  FMNMX.FTZ R20, R62, R13, !PT ;  /* 0x0000000d3e147209 */ /* 0x000fe40007810000 */
[----:B0-----:R-:W-:Y:S02]  /*4340*/  FSEL R90, R63, -INF , P2 ;  /* 0xff8000003f5a7808 */ /* 0x001fe40001000000 */
[----:B------:R-:W-:Y:S01]  /*4350*/  FMNMX.FTZ R15, R89, R20, !PT ;  /* 0x00000014590f7209 */ /* 0x000fe20007810000 */
[----:B------:R-:W-:Y:S01]  /*4360*/  FFMA.FTZ R20, R69, UR6, -R24 ;  /* 0x0000000645147c23 */ /* 0x000fe20008010818 */
[----:B------:R-:W-:Y:S01]  /*4370*/  ISETP.GT.AND P2, PT, R95, 0x68, PT ;  /* 0x000000685f00780c */ /* 0x000fe20003f44270 */
[----:B------:R-:W0:Y:S01]  /*4380*/  MUFU.TANH R100, R100 ;  /* 0x0000006400647308 */ /* 0x000e220000002400 */
[----:B-1----:R-:W-:Y:S02]  /*4390*/  FSEL R63, R40, -INF , P1 ;  /* 0xff800000283f7808 */ /* 0x002fe40000800000 */
[----:B------:R-:W-:-:S02]  /*43a0*/  FMNMX.FTZ R40, R90, R15, !PT ;  /* 0x0000000f5a287209 */ /* 0x000fc40007810000 */
[----:B------:R-:W-:Y:S02]  /*43b0*/  ISETP.GT.AND P1, PT, R95, 0x69, PT ;  /* 0x000000695f00780c */ /* 0x000fe40003f24270 */
[----:B------:R-:W-:Y:S01]  /*43c0*/  FMNMX.FTZ R40, R63, R40, !PT ;  /* 0x000000283f287209 */ /* 0x000fe20007810000 */
[----:B------:R1:W-:Y:S01]  /*43d0*/  MUFU.EX2 R13, R70 ;  /* 0x00000046000d7308 */ /* 0x0003e20000000800 */
[----:B--2---:R-:W-:Y:S02]  /*43e0*/  FSEL R69, R96, -INF , P2 ;  /* 0xff80000060457808 */ /* 0x004fe40001000000 */
[----:B------:R-:W-:Y:S02]  /*43f0*/  ISETP.GT.AND P2, PT, R95, 0x70, PT ;  /* 0x000000705f00780c */ /* 0x000fe40003f44270 */
[----:B------:R-:W-:Y:S02]  /*4400*/  FSEL R61, R102, -INF , P1 ;  /* 0xff800000663d7808 */ /* 0x000fe40000800000 */
[----:B------:R-:W-:Y:S01]  /*4410*/  FMNMX.FTZ R40, R69, R40, !PT ;  /* 0x0000002845287209 */ /* 0x000fe20007810000 */
[----:B------:R-:W2:Y:S01]  /*4420*/  MUFU.TANH R98, R98 ;  /* 0x0000006200627308 */ /* 0x000ea20000002400 */
[----:B------:R-:W-:-:S02]  /*4430*/  ISETP.GT.AND P1, PT, R95, 0x71, PT ;  /* 0x000000715f00780c */ /* 0x000fc40003f24270 */
[----:B------:R-:W-:Y:S02]  /*4440*/  FSEL R68, R104, -INF , P2 ;  /* 0xff80000068447808 */ /* 0x000fe40001000000 */
[----:B------:R-:W-:Y:S02]  /*4450*/  FMNMX.FTZ R15, R61, R40, !PT ;  /* 0x000000283d0f7209 */ /* 0x000fe40007810000 */
[----:B------:R-:W-:Y:S01]  /*4460*/  ISETP.GT.AND P2, PT, R95, 0x78, PT ;  /* 0x000000785f00780c */ /* 0x000fe20003f44270 */
[----:B------:R-:W3:Y:S01]  /*4470*/  MUFU.TANH R94, R94 ;  /* 0x0000005e005e7308 */ /* 0x000ee20000002400 */
[----:B-1----:R-:W-:Y:S02]  /*4480*/  FSEL R70, R105, -INF , P1 ;  /* 0xff80000069467808 */ /* 0x002fe40000800000 */
[----:B------:R-:W-:Y:S02]  /*4490*/  CS2R R104, SRZ ;  /* 0x0000000000687805 */ /* 0x000fe4000001ff00 */
[----:B------:R-:W-:-:S02]  /*44a0*/  FMNMX.FTZ R15, R68, R15, !PT ;  /* 0x0000000f440f7209 */ /* 0x000fc40007810000 */
[C---:B------:R-:W-:Y:S02]  /*44b0*/  ISETP.GT.AND P1, PT, R95.reuse, 0x79, PT ;  /* 0x000000795f00780c */ /* 0x040fe40003f24270 */
[----:B------:R-:W-:Y:S01]  /*44c0*/  FSEL R67, R106, -INF , P2 ;  /* 0xff8000006a437808 */ /* 0x000fe20001000000 */
[----:B------:R1:W-:Y:S01]  /*44d0*/  MUFU.EX2 R14, R71 ;  /* 0x00000047000e7308 */ /* 0x0003e20000000800 */
[----:B------:R-:W-:Y:S01]  /*44e0*/  FMNMX.FTZ R40, R70, R15, !PT ;  /* 0x0000000f46287209 */ /* 0x000fe20007810000 */
[----:B------:R-:W-:Y:S01]  /*44f0*/  FFMA.FTZ R15, R66, UR6, -R24 ;  /* 0x00000006420f7c23 */ /* 0x000fe20008010818 */
[----:B------:R-:W-:Y:S02]  /*4500*/  ISETP.GT.AND P2, PT, R95, 0x80, PT ;  /* 0x000000805f00780c */ /* 0x000fe40003f44270 */
[----:B------:R-:W-:-:S03]  /*4510*/  FMNMX.FTZ R40, R67, R40, !PT ;  /* 0x0000002843287209 */ /* 0x000fc60007810000 */
[----:B------:R4:W-:Y:S01]  /*4520*/  MUFU.EX2 R9, R11 ;  /* 0x0000000b00097308 */ /* 0x0009e20000000800 */
[----:B-1----:R-:W-:Y:S02]  /*4530*/  FSEL R71, R107, -INF , P1 ;  /* 0xff8000006b477808 */ /* 0x002fe40000800000 */
[----:B------:R-:W-:Y:S02]  /*4540*/  CS2R R106, SRZ ;  /* 0x00000000006a7805 */ /* 0x000fe4000001ff00 */
[----:B------:R-:W-:-:S04]  /*4550*/  ISETP.GT.AND P1, PT, R95, 0x81, PT ;  /* 0x000000815f00780c */ /* 0x000fc80003f24270 */
[----:B------:R-:W-:Y:S01]  /*4560*/  FSEL R66, R103, -INF , P1 ;  /* 0xff80000067427808 */ /* 0x000fe20000800000 */
[----:B------:R-:W-:Y:S01]  /*4570*/  MUFU.TANH R84, R84 ;  /* 0x0000005400547308 */ /* 0x000fe20000002400 */
[----:B----4-:R-:W-:-:S01]  /*4580*/  FFMA.FTZ R11, R74, UR6, -R24 ;  /* 0x000000064a0b7c23 */ /* 0x010fc20008010818 */
[----:B0-----:R-:W-:Y:S02]  /*4590*/  FSEL R74, R100, -INF , P2 ;  /* 0xff800000644a7808 */ /* 0x001fe40001000000 */
[----:B------:R-:W-:Y:S02]  /*45a0*/  CS2R R102, SRZ ;  /* 0x0000000000667805 */ /* 0x000fe4000001ff00 */
[C---:B------:R-:W-:Y:S02]  /*45b0*/  ISETP.GT.AND P2, PT, R95.reuse, 0x88, PT ;  /* 0x000000885f00780c */ /* 0x040fe40003f44270 */
[----:B------:R-:W-:Y:S02]  /*45c0*/  CS2R R100, SRZ ;  /* 0x0000000000647805 */ /* 0x000fe4000001ff00 */
[----:B------:R-:W-:Y:S01]  /*45d0*/  ISETP.GT.AND P1, PT, R95, 0x89, PT ;  /* 0x000000895f00780c */ /* 0x000fe20003f24270 */
[----:B------:R0:W-:Y:S08]  /*45e0*/  MUFU.EX2 R12, R75 ;  /* 0x0000004b000c7308 */ /* 0x0001f00000000800 */
[----:B------:R-:W1:Y:S01]  /*45f0*/  MUFU.TANH R86, R86 ;  /* 0x0000005600567308 */ /* 0x000e620000002400 */
[----:B0-----:R-:W-:Y:S01]  /*4600*/  FMNMX.FTZ R75, R71, R40, !PT ;  /* 0x00000028474b7209 */ /* 0x001fe20007810000 */
[----:B------:R-:W-:Y:S01]  /*4610*/  FFMA.FTZ R40, R47, UR6, -R24 ;  /* 0x000000062f287c23 */ /* 0x000fe20008010818 */
[----:B--2---:R-:W-:-:S02]  /*4620*/  FSEL R47, R98, -INF , P2 ;  /* 0xff800000622f7808 */ /* 0x004fc40001000000 */
[----:B------:R-:W-:Y:S02]  /*4630*/  CS2R R98, SRZ ;  /* 0x0000000000627805 */ /* 0x000fe4000001ff00 */
[----:B------:R-:W-:Y:S02]  /*4640*/  FMNMX.FTZ R75, R74, R75, !PT ;  /* 0x0000004b4a4b7209 */ /* 0x000fe40007810000 */
[----:B------:R-:W-:Y:S01]  /*4650*/  ISETP.GT.AND P2, PT, R95, 0x90, PT ;  /* 0x000000905f00780c */ /* 0x000fe20003f44270 */
[----:B------:R-:W0:Y:S01]  /*4660*/  MUFU.TANH R92, R92 ;  /* 0x0000005c005c7308 */ /* 0x000e220000002400 */
[----:B------:R-:W-:Y:S02]  /*4670*/  FMNMX.FTZ R96, R66, R75, !PT ;  /* 0x0000004b42607209 */ /* 0x000fe40007810000 */
[----:B---3--:R-:W-:Y:S02]  /*4680*/  FSEL R75, R94, -INF , P1 ;  /* 0xff8000005e4b7808 */ /* 0x008fe40000800000 */
[----:B------:R-:W-:-:S02]  /*4690*/  FMNMX.FTZ R96, R47, R96, !PT ;  /* 0x000000602f607209 */ /* 0x000fc40007810000 */
[----:B------:R-:W-:Y:S01]  /*46a0*/  ISETP.GT.AND P1, PT, R95, 0x91, PT ;  /* 0x000000915f00780c */ /* 0x000fe20003f24270 */
[----:B------:R-:W2:Y:S01]  /*46b0*/  MUFU.TANH R88, R88 ;  /* 0x0000005800587308 */ /* 0x000ea20000002400 */
[----:B------:R-:W-:Y:S02]  /*46c0*/  FMNMX.FTZ R96, R75, R96, !PT ;  /* 0x000000604b607209 */ /* 0x000fe40007810000 */
[----:B-1----:R-:W-:Y:S02]  /*46d0*/  FSEL R86, R86, -INF , P1 ;  /* 0xff80000056567808 */ /* 0x002fe40000800000 */
[----:B------:R-:W-:-:S03]  /*46e0*/  ISETP.GT.AND P1, PT, R95, 0x99, PT ;  /* 0x000000995f00780c */ /* 0x000fc60003f24270 */
[----:B------:R1:W-:Y:S08]  /*46f0*/  MUFU.EX2 R5, R85 ;  /* 0x0000005500057308 */ /* 0x0003f00000000800 */
[----:B------:R-:W-:Y:S01]  /*4700*/  MUFU.EX2 R25, R25 ;  /* 0x0000001900197308 */ /* 0x000fe20000000800 */
[----:B-1----:R-:W-:Y:S01]  /*4710*/  FSEL R85, R84, -INF , P2 ;  /* 0xff80000054557808 */ /* 0x002fe20001000000 */
[----:B------:R-:W-:Y:S01]  /*4720*/  FFMA.FTZ R84, R41, UR6, -R24 ;  /* 0x0000000629547c23 */ /* 0x000fe20008010818 */
[----:B------:R-:W-:-:S02]  /*4730*/  ISETP.GT.AND P2, PT, R95, 0x98, PT ;  /* 0x000000985f00780c */ /* 0x000fc40003f44270 */
[----:B------:R-:W-:Y:S02]  /*4740*/  FMNMX.FTZ R41, R85, R96, !PT ;  /* 0x0000006055297209 */ /* 0x000fe40007810000 */
[----:B0-----:R-:W-:Y:S01]  /*4750*/  FSEL R87, R92, -INF , P2 ;  /* 0xff8000005c577808 */ /* 0x001fe20001000000 */
[----:B------:R-:W0:Y:S01]  /*4760*/  MUFU.EX2 R28, R28 ;  /* 0x0000001c001c7308 */ /* 0x000e220000000800 */
[----:B------:R-:W-:Y:S02]  /*4770*/  FMNMX.FTZ R92, R86, R41, !PT ;  /* 0x00000029565c7209 */ /* 0x000fe40007810000 */
[----:B--2---:R-:W-:Y:S02]  /*4780*/  FSEL R88, R88, -INF , P1 ;  /* 0xff80000058587808 */ /* 0x004fe40000800000 */
[----:B------:R-:W-:-:S03]  /*4790*/  FMNMX.FTZ R41, R87, R92, !PT ;  /* 0x0000005c57297209 */ /* 0x000fc60007810000 */
[----:B------:R-:W-:Y:S01]  /*47a0*/  MUFU.EX2 R29, R29 ;  /* 0x0000001d001d7308 */ /* 0x000fe20000000800 */
[----:B------:R-:W-:Y:S01]  /*47b0*/  FMNMX.FTZ R91, R88, R41, !PT ;  /* 0x00000029585b7209 */ /* 0x000fe20007810000 */
[--C-:B------:R-:W-:Y:S01]  /*47c0*/  FFMA.FTZ R41, R46, UR6, -R24.reuse ;  /* 0x000000062e297c23 */ /* 0x100fe20008010818 */
[----:B------:R-:W-:-:S01]  /*47d0*/  FFMA.FTZ R46, R65, UR6, -R24 ;  /* 0x00000006412e7c23 */ /* 0x000fc20008010818 */
[--C-:B------:R-:W-:Y:S01]  /*47e0*/  FFMA.FTZ R65, R35, UR6, -R24.reuse ;  /* 0x0000000623417c23 */ /* 0x100fe20008010818 */
[----:B------:R-:W-:-:S01]  /*47f0*/  FFMA.FTZ R35, R64, UR6, -R24 ;  /* 0x0000000640237c23 */ /* 0x000fc20008010818 */
[----:B------:R-:W1:Y:S01]  /*4800*/  SHFL.BFLY PT, R92, R91, 0x2, 0x1f ;  /* 0x0c401f005b5c7f89 */ /* 0x000e6200000e0000 */
[----:B------:R-:W-:-:S01]  /*4810*/  FFMA.FTZ R64, R51, UR6, -R24 ;  /* 0x0000000633407c23 */ /* 0x000fc20008010818 */
[----:B------:R-:W2:Y:S01]  /*4820*/  MUFU.EX2 R32, R32 ;  /* 0x0000002000207308 */ /* 0x000ea20000000800 */
[----:B0-----:R-:W-:-:S07]  /*4830*/  FADD.FTZ R96, R25, R28 ;  /* 0x0000001c19607221 */ /* 0x001fce0000010000 */
[----:B------:R-:W-:Y:S08]  /*4840*/  MUFU.EX2 R33, R33 ;  /* 0x0000002100217308 */ /* 0x000ff00000000800 */
[----:B------:R-:W-:Y:S01]  /*4850*/  MUFU.EX2 R4, R93 ;  /* 0x0000005d00047308 */ /* 0x000fe20000000800 */
[----:B--2---:R-:W-:-:S04]  /*4860*/  F2FP.SATFINITE.E4M3.F32.PACK_AB_MERGE_C R217, R32, R29, RZ ;  /* 0x0000001d20d9723e */ /* 0x004fc800048070ff */
[----:B------:R-:W-:Y:S02]  /*4870*/  F2FP.SATFINITE.E4M3.F32.PACK_AB_MERGE_C R217, R28, R25, R217 ;  /* 0x000000191cd9723e */ /* 0x000fe400048070d9 */
[----:B-1----:R-:W-:Y:S01]  /*4880*/  FMNMX.FTZ R92, R91, R92, !PT ;  /* 0x0000005c5b5c7209 */ /* 0x002fe20007810000 */
[----:B------:R-:W-:Y:S04]  /*4890*/  MUFU.EX2 R3, R3 ;  /* 0x0000000300037308 */ /* 0x000fe80000000800 */
[----:B------:R-:W0:Y:S04]  /*48a0*/  SHFL.BFLY PT, R121, R92, 0x1, 0x1f ;  /* 0x0c201f005c797f89 */ /* 0x000e2800000e0000 */
[----:B------:R-:W1:Y:S08]  /*48b0*/  MUFU.EX2 R6, R6 ;  /* 0x0000000600067308 */ /* 0x000e700000000800 */
[----:B------:R-:W2:Y:S08]  /*48c0*/  MUFU.EX2 R8, R8 ;  /* 0x0000000800087308 */ /* 0x000eb00000000800 */
[----:B------:R-:W-:Y:S01]  /*48d0*/  MUFU.EX2 R11, R11 ;  /* 0x0000000b000b7308 */ /* 0x000fe20000000800 */
[----:B-1----:R-:W-:-:S02]  /*48e0*/  F2FP.SATFINITE.E4M3.F32.PACK_AB_MERGE_C R219, R6, R3, RZ ;  /* 0x0000000306db723e */ /* 0x002fc400048070ff */
[----:B0-----:R-:W-:Y:S01]  /*48f0*/  FMNMX.FTZ R121, R92, R121, !PT ;  /* 0x000000795c797209 */ /* 0x001fe20007810000 */
[----:B------:R-:W-:Y:S01]  /*4900*/  IMAD.U32 R92, RZ, RZ, UR6 ;  /* 0x00000006ff5c7e24 */ /* 0x000fe2000f8e00ff */
[----:B------:R-:W-:Y:S02]  /*4910*/  F2FP.SATFINITE.E4M3.F32.PACK_AB_MERGE_C R219, R4, R33, R219 ;  /* 0x0000002104db723e */ /* 0x000fe400048070db */
[C---:B------:R-:W-:Y:S01]  /*4920*/  FSETP.NEU.FTZ.AND P1, PT, R121.reuse, -INF , PT ;  /* 0xff8000007900780b */ /* 0x040fe20003f3d000 */
[----:B------:R-:W-:Y:S01]  /*4930*/  FFMA.FTZ R51, R121, R92, -8 ;  /* 0xc100000079337423 */ /* 0x000fe2000001005c */
[----:B------:R-:W-:Y:S01]  /*4940*/  MUFU.EX2 R20, R20 ;  /* 0x0000001400147308 */ /* 0x000fe20000000800 */
[----:B--2---:R-:W-:-:S03]  /*4950*/  F2FP.SATFINITE.E4M3.F32.PACK_AB_MERGE_C R213, R8, R5, R213 ;  /* 0x0000000508d5723e */ /* 0x004fc600048070d5 */
[----:B------:R-:W-:Y:S02]  /*4960*/  FSEL R92, R51, RZ, P1 ;  /* 0x000000ff335c7208 */ /* 0x000fe40000800000 */
[----:B------:R-:W-:Y:S02]  /*4970*/  PLOP3.LUT P1, PT, PT, PT, UP0, 0x80, 0x0 ;  /* 0x000000000000781c */ /* 0x000fe40003f2f008 */
        /* <DEDUP_REMOVED lines=46> */
[----:B0-----:R-:W-:-:S04]  /*4c60*/  F2FP.SATFINITE.E4M3.F32.PACK_AB_MERGE_C R216, R94, R51, RZ ;  /* 0x000000335ed8723e */ /* 0x001fc800048070ff */
[----:B------:R-:W-:-:S03]  /*4c70*/  F2FP.SATFINITE.E4M3.F32.PACK_AB_MERGE_C R216, R45, R44, R216 ;  /* 0x0000002c2dd8723e */ /* 0x000fc600048070d8 */
[----:B------:R0:W-:Y:S08]  /*4c80*/  MUFU.EX2 R93, R82 ;  /* 0x00000052005d7308 */ /* 0x0001f00000000800 */
[----:B------:R-:W-:Y:S01]  /*4c90*/  MUFU.EX2 R91, R78 ;  /* 0x0000004e005b7308 */ /* 0x000fe20000000800 */
[----:B0-----:R-:W-:-:S01]  /*4ca0*/  FADD.FTZ R82, R44, R45 ;  /* 0x0000002d2c527221 */ /* 0x001fc20000010000 */
[----:B------:R-:W-:-:S03]  /*4cb0*/  CS2R R44, SRZ ;  /* 0x00000000002c7805 */ /* 0x000fc6000001ff00 */
[----:B------:R-:W-:-:S03]  /*4cc0*/  FADD.FTZ R59, R51, R82 ;  /* 0x00000052333b7221 */ /* 0x000fc60000010000 */
[----:B------:R0:W-:Y:S01]  /*4cd0*/  MUFU.EX2 R78, R77 ;  /* 0x0000004d004e7308 */ /* 0x0001e20000000800 */
[----:B------:R-:W-:-:S01]  /*4ce0*/  FADD.FTZ R59, R94, R59 ;  /* 0x0000003b5e3b7221 */ /* 0x000fc20000010000 */
[----:B------:R-:W-:-:S03]  /*4cf0*/  CS2R R94, SRZ ;  /* 0x00000000005e7805 */ /* 0x000fc6000001ff00 */
[----:B-1----:R-:W-:-:S03]  /*4d00*/  FADD.FTZ R2, R36, R59 ;  /* 0x0000003b24027221 */ /* 0x002fc60000010000 */
[----:B------:R-:W1:Y:S01]  /*4d10*/  MUFU.EX2 R52, R52 ;  /* 0x0000003400347308 */ /* 0x000e620000000800 */
[----:B0-----:R-:W-:-:S01]  /*4d20*/  FADD.FTZ R77, R29, R96 ;  /* 0x000000601d4d7221 */ /* 0x001fc20000010000 */
[----:B--2---:R-:W-:-:S03]  /*4d30*/  FADD.FTZ R59, R37, R2 ;  /* 0x00000002253b7221 */ /* 0x004fc60000010000 */
[----:B------:R-:W-:-:S03]  /*4d40*/  FADD.FTZ R82, R32, R77 ;  /* 0x0000004d20527221 */ /* 0x000fc60000010000 */
[----:B------:R-:W0:Y:S01]  /*4d50*/  MUFU.EX2 R53, R53 ;  /* 0x0000003500357308 */ /* 0x000e220000000800 */
[----:B------:R-:W-:-:S04]  /*4d60*/  FADD.FTZ R77, R33, R82 ;  /* 0x00000052214d7221 */ /* 0x000fc80000010000 */
[----:B------:R-:W-:-:S03]  /*4d70*/  FADD.FTZ R82, R4, R77 ;  /* 0x0000004d04527221 */ /* 0x000fc60000010000 */
[----:B------:R-:W2:Y:S01]  /*4d80*/  MUFU.EX2 R76, R76 ;  /* 0x0000004c004c7308 */ /* 0x000ea20000000800 */
[----:B------:R-:W-:-:S01]  /*4d90*/  FADD.FTZ R77, R3, R82 ;  /* 0x00000052034d7221 */ /* 0x000fc20000010000 */
[----:B-1----:R-:W-:-:S03]  /*4da0*/  FADD.FTZ R2, R52, R59 ;  /* 0x0000003b34027221 */ /* 0x002fc60000010000 */
[----:B------:R-:W-:-:S03]  /*4db0*/  FADD.FTZ R24, R6, R77 ;  /* 0x0000004d06187221 */ /* 0x000fc60000010000 */
        /* <DEDUP_REMOVED lines=8> */
[----:B------:R-:W-:Y:S01]  /*4e40*/  FADD.FTZ R77, R7, R82 ;  /* 0x00000052074d7221 */ /* 0x000fe20000010000 */
[----:B------:R-:W-:Y:S02]  /*4e50*/  CS2R R36, SRZ ;  /* 0x0000000000247805 */ /* 0x000fe4000001ff00 */
[----:B------:R-:W-:Y:S01]  /*4e60*/  FADD.FTZ R59, R91, R24 ;  /* 0x000000185b3b7221 */ /* 0x000fe20000010000 */
[----:B------:R-:W-:-:S01]  /*4e70*/  FADD.FTZ R96, R10, R77 ;  /* 0x0000004d0a607221 */ /* 0x000fc20000010000 */
[----:B------:R-:W-:Y:S01]  /*4e80*/  FFMA.FTZ R24, R47, UR6, -R92 ;  /* 0x000000062f187c23 */ /* 0x000fe2000801085c */
[----:B------:R-:W2:Y:S01]  /*4e90*/  MUFU.EX2 R83, R83 ;  /* 0x0000005300537308 */ /* 0x000ea20000000800 */
[----:B-1----:R-:W-:-:S01]  /*4ea0*/  FADD.FTZ R82, R80, R59 ;  /* 0x0000003b50527221 */ /* 0x002fc20000010000 */
[----:B------:R-:W-:-:S02]  /*4eb0*/  F2FP.SATFINITE.E4M3.F32.PACK_AB_MERGE_C R212, R93, R80, RZ ;  /* 0x000000505dd4723e */ /* 0x000fc400048070ff */
[----:B------:R-:W-:Y:S01]  /*4ec0*/  CS2R R80, SRZ ;  /* 0x0000000000507805 */ /* 0x000fe2000001ff00 */
[----:B------:R-:W-:Y:S01]  /*4ed0*/  FADD.FTZ R59, R93, R82 ;  /* 0x000000525d3b7221 */ /* 0x000fe20000010000 */
[----:B------:R-:W-:Y:S02]  /*4ee0*/  F2FP.SATFINITE.E4M3.F32.PACK_AB_MERGE_C R212, R91, R76, R212 ;  /* 0x0000004c5bd4723e */ /* 0x000fe400048070d4 */
[----:B------:R-:W-:Y:S01]  /*4ef0*/  CS2R R92, SRZ ;  /* 0x00000000005c7805 */ /* 0x000fe2000001ff00 */
[----:B------:R-:W1:Y:S01]  /*4f00*/  MUFU.EX2 R72, R72 ;  /* 0x0000004800487308 */ /* 0x000e620000000800 */
[----:B0-----:R-:W-:-:S01]  /*4f10*/  FADD.FTZ R82, R48, R59 ;  /* 0x0000003b30527221 */ /* 0x001fc20000010000 */
[----:B------:R-:W-:-:S06]  /*4f20*/  CS2R R76, SRZ ;  /* 0x00000000004c7805 */ /* 0x000fcc000001ff00 */
[----:B------:R-:W0:Y:S01]  /*4f30*/  MUFU.EX2 R79, R79 ;  /* 0x0000004f004f7308 */ /* 0x000e220000000800 */
[----:B--2---:R-:W-:-:S07]  /*4f40*/  FADD.FTZ R59, R83, R82 ;  /* 0x00000052533b7221 */ /* 0x004fce0000010000 */
[----:B------:R2:W-:Y:S08]  /*4f50*/  MUFU.EX2 R2, R61 ;  /* 0x0000003d00027308 */ /* 0x0005f00000000800 */
[----:B------:R-:W3:Y:S01]  /*4f60*/  MUFU.EX2 R73, R73 ;  /* 0x0000004900497308 */ /* 0x000ee20000000800 */
[----:B--2---:R-:W-:-:S04]  /*4f70*/  FADD.FTZ R61, R9, R96 ;  /* 0x00000060093d7221 */ /* 0x004fc80000010000 */
[----:B------:R-:W-:-:S03]  /*4f80*/  FADD.FTZ R96, R12, R61 ;  /* 0x0000003d0c607221 */ /* 0x000fc60000010000 */
[----:B------:R-:W2:Y:S01]  /*4f90*/  MUFU.EX2 R57, R57 ;  /* 0x0000003900397308 */ /* 0x000ea20000000800 */
[----:B------:R-:W-:-:S01]  /*4fa0*/  FADD.FTZ R61, R11, R96 ;  /* 0x000000600b3d7221 */ /* 0x000fc20000010000 */
[----:B------:R-:W-:-:S03]  /*4fb0*/  CS2R R96, SRZ ;  /* 0x0000000000607805 */ /* 0x000fc6000001ff00 */
[C---:B------:R-:W-:Y:S01]  /*4fc0*/  FADD.FTZ R32, R14.reuse, R61 ;  /* 0x0000003d0e207221 */ /* 0x040fe20000010000 */
[----:B------:R-:W-:Y:S02]  /*4fd0*/  F2FP.SATFINITE.E4M3.F32.PACK_AB_MERGE_C R14, R14, R11, RZ ;  /* 0x0000000b0e0e723e */ /* 0x000fe400048070ff */
[----:B------:R1:W-:Y:S01]  /*4fe0*/  MUFU.EX2 R47, R70 ;  /* 0x00000046002f7308 */ /* 0x0003e20000000800 */
[----:B------:R-:W-:-:S01]  /*4ff0*/  FADD.FTZ R29, R13, R32 ;  /* 0x000000200d1d7221 */ /* 0x000fc20000010000 */
[----:B------:R-:W-:-:S03]  /*5000*/  F2FP.SATFINITE.E4M3.F32.PACK_AB_MERGE_C R215, R12, R9, R14 ;  /* 0x000000090cd7723e */ /* 0x000fc6000480700e */
[----:B------:R-:W-:-:S03]  /*5010*/  FADD.FTZ R52, R20, R29 ;  /* 0x0000001d14347221 */ /* 0x000fc60000010000 */
[----:B------:R-:W4:Y:S01]  /*5020*/  MUFU.EX2 R56, R56 ;  /* 0x0000003800387308 */ /* 0x000f220000000800 */
[----:B-1----:R-:W-:-:S01]  /*5030*/  FADD.FTZ R70, R72, R59 ;  /* 0x0000003b48467221 */ /* 0x002fc20000010000 */
[----:B------:R-:W-:Y:S01]  /*5040*/  FADD.FTZ R29, R21, R52 ;  /* 0x00000034151d7221 */ /* 0x000fe20000010000 */
[C---:B0-----:R-:W-:Y:S02]  /*5050*/  F2FP.SATFINITE.E4M3.F32.PACK_AB_MERGE_C R72, R79.reuse, R72, RZ ;  /* 0x000000484f48723e */ /* 0x041fe400048070ff */
[----:B------:R-:W-:Y:S01]  /*5060*/  CS2R R52, SRZ ;  /* 0x0000000000347805 */ /* 0x000fe2000001ff00 */
[----:B------:R-:W-:-:S01]  /*5070*/  FADD.FTZ R70, R79, R70 ;  /* 0x000000464f467221 */ /* 0x000fc20000010000 */
[----:B------:R-:W-:Y:S01]  /*5080*/  F2FP.SATFINITE.E4M3.F32.PACK_AB_MERGE_C R214, R83, R48, R72 ;  /* 0x0000003053d6723e */ /* 0x000fe20004807048 */
[----:B------:R-:W0:Y:S02]  /*5090*/  MUFU.EX2 R58, R58 ;  /* 0x0000003a003a7308 */ /* 0x000e240000000800 */
[----:B---3--:R-:W-:-:S01]  /*50a0*/  FADD.FTZ R3, R73, R70 ;  /* 0x0000004649037221 */ /* 0x008fc20000010000 */
[----:B------:R-:W-:-:S03]  /*50b0*/  CS2R R82, SRZ ;  /* 0x0000000000527805 */ /* 0x000fc6000001ff00 */
[----:B------:R-:W-:Y:S02]  /*50c0*/  FADD.FTZ R32, R78, R3 ;  /* 0x000000034e207221 */ /* 0x000fe40000010000 */
[----:B------:R-:W1:Y:S02]  /*50d0*/  MUFU.EX2 R15, R15 ;  /* 0x0000000f000f7308 */ /* 0x000e640000000800 */
[----:B--2---:R-:W-:-:S01]  /*50e0*/  FADD.FTZ R3, R57, R32 ;  /* 0x0000002039037221 */ /* 0x004fc20000010000 */
[C---:B----4-:R-:W-:Y:S01]  /*50f0*/  FADD.FTZ R32, R56.reuse, R29 ;  /* 0x0000001d38207221 */ /* 0x050fe20000010000 */
[----:B------:R-:W-:Y:S02]  /*5100*/  F2FP.SATFINITE.E4M3.F32.PACK_AB_MERGE_C R21, R56, R21, RZ ;  /* 0x000000153815723e */ /* 0x000fe400048070ff */
[----:B------:R-:W-:Y:S02]  /*5110*/  CS2R R28, SRZ ;  /* 0x00000000001c7805 */ /* 0x000fe4000001ff00 */
[----:B------:R-:W-:Y:S01]  /*5120*/  F2FP.SATFINITE.E4M3.F32.PACK_AB_MERGE_C R209, R20, R13, R21 ;  /* 0x0000000d14d1723e */ /* 0x000fe20004807015 */
[----:B------:R-:W2:Y:S01]  /*5130*/  MUFU.EX2 R49, R49 ;  /* 0x0000003100317308 */ /* 0x000ea20000000800 */
[----:B0-----:R-:W-:-:S01]  /*5140*/  FADD.FTZ R10, R58, R3 ;  /* 0x000000033a0a7221 */ /* 0x001fc20000010000 */
[----:B------:R-:W-:-:S02]  /*5150*/  F2FP.SATFINITE.E4M3.F32.PACK_AB_MERGE_C R57, R58, R57, RZ ;  /* 0x000000393a39723e */ /* 0x000fc400048070ff */
[----:B------:R-:W-:Y:S02]  /*5160*/  CS2R R58, SRZ ;  /* 0x00000000003a7805 */ /* 0x000fe4000001ff00 */
[----:B------:R-:W-:Y:S02]  /*5170*/  F2FP.SATFINITE.E4M3.F32.PACK_AB_MERGE_C R208, R78, R73, R57 ;  /* 0x000000494ed0723e */ /* 0x000fe40004807039 */
[----:B------:R-:W-:Y:S01]  /*5180*/  CS2R R78, SRZ ;  /* 0x00000000004e7805 */ /* 0x000fe2000001ff00 */
[----:B------:R-:W0:Y:S01]  /*5190*/  MUFU.EX2 R40, R40 ;  /* 0x0000002800287308 */ /* 0x000e220000000800 */
[----:B-1----:R-:W-:-:S01]  /*51a0*/  FADD.FTZ R11, R15, R32 ;  /* 0x000000200f0b7221 */ /* 0x002fc20000010000 */
[----:B------:R-:W-:Y:S02]  /*51b0*/  CS2R R72, SRZ ;  /* 0x0000000000487805 */ /* 0x000fe4000001ff00 */
[----:B------:R-:W-:Y:S02]  /*51c0*/  CS2R R56, SRZ ;  /* 0x0000000000387805 */ /* 0x000fe4000001ff00 */
[----:B------:R-:W-:-:S02]  /*51d0*/  CS2R R32, SRZ ;  /* 0x0000000000207805 */ /* 0x000fc4000001ff00 */
        /* <DEDUP_REMOVED lines=13> */
[----:B------:R-:W-:-:S03]  /*52b0*/  F2FP.SATFINITE.E4M3.F32.PACK_AB_MERGE_C R211, R40, R15, R43 ;  /* 0x0000000f28d3723e */ /* 0x000fc6000480702b */
[----:B------:R-:W1:Y:S01]  /*52c0*/  MUFU.EX2 R90, R90 ;  /* 0x0000005a005a7308 */ /* 0x000e620000000800 */
[C---:B--2---:R-:W-:Y:S01]  /*52d0*/  F2FP.SATFINITE.E4M3.F32.PACK_AB_MERGE_C R62, R89.reuse, R62, RZ ;  /* 0x0000003e593e723e */ /* 0x044fe200048070ff */
[----:B------:R-:W-:-:S03]  /*52e0*/  FADD.FTZ R89, R89, R4 ;  /* 0x0000000459597221 */ /* 0x000fc60000010000 */
[----:B------:R-:W-:Y:S02]  /*52f0*/  F2FP.SATFINITE.E4M3.F32.PACK_AB_MERGE_C R210, R60, R49, R62 ;  /* 0x000000313cd2723e */ /* 0x000fe4000480703e */
[----:B------:R-:W-:Y:S02]  /*5300*/  CS2R R60, SRZ ;  /* 0x00000000003c7805 */ /* 0x000fe4000001ff00 */
[----:B------:R-:W-:Y:S01]  /*5310*/  CS2R R48, SRZ ;  /* 0x0000000000307805 */ /* 0x000fe2000001ff00 */
        /* <DEDUP_REMOVED lines=15> */
[----:B------:R-:W-:Y:S01]  /*5410*/  CS2R R90, SRZ ;  /* 0x00000000005a7805 */ /* 0x000fe2000001ff00 */
[----:B------:R-:W2:Y:S01]  /*5420*/  MUFU.EX2 R68, R68 ;  /* 0x0000004400447308 */ /* 0x000ea20000000800 */
[----:B0-----:R-:W-:-:S01]  /*5430*/  FADD.FTZ R7, R50, R7 ;  /* 0x0000000732077221 */ /* 0x001fc20000010000 */
[----:B------:R-:W-:Y:S02]  /*5440*/  F2FP.SATFINITE.E4M3.F32.PACK_AB_MERGE_C R41, R50, R41, RZ ;  /* 0x000000293229723e */ /* 0x000fe400048070ff */
[----:B------:R-:W-:Y:S02]  /*5450*/  CS2R R62, SRZ ;  /* 0x00000000003e7805 */ /* 0x000fe4000001ff00 */
[----:B------:R-:W-:-:S02]  /*5460*/  CS2R R50, SRZ ;  /* 0x0000000000327805 */ /* 0x000fc4000001ff00 */
[----:B------:R-:W-:Y:S02]  /*5470*/  F2FP.SATFINITE.E4M3.F32.PACK_AB_MERGE_C R205, R42, R27, R41 ;  /* 0x0000001b2acd723e */ /* 0x000fe40004807029 */
[----:B------:R-:W-:Y:S01]  /*5480*/  CS2R R42, SRZ ;  /* 0x00000000002a7805 */ /* 0x000fe2000001ff00 */
[----:B------:R-:W0:Y:S01]  /*5490*/  MUFU.EX2 R55, R55 ;  /* 0x0000003700377308 */ /* 0x000e220000000800 */
[----:B-1----:R-:W-:-:S01]  /*54a0*/  FADD.FTZ R4, R46, R7 ;  /* 0x000000072e047221 */ /* 0x002fc20000010000 */
[----:B------:R-:W-:-:S06]  /*54b0*/  CS2R R40, SRZ ;  /* 0x0000000000287805 */ /* 0x000fcc000001ff00 */
[----:B------:R-:W1:Y:S01]  /*54c0*/  MUFU.EX2 R54, R54 ;  /* 0x0000003600367308 */ /* 0x000e620000000800 */
[----:B--2---:R-:W-:-:S04]  /*54d0*/  FADD.FTZ R2, R68, R5 ;  /* 0x0000000544027221 */ /* 0x004fc80000010000 */
[----:B------:R-:W-:-:S03]  /*54e0*/  FADD.FTZ R2, R47, R2 ;  /* 0x000000022f027221 */ /* 0x000fc60000010000 */
[----:B------:R-:W2:Y:S01]  /*54f0*/  MUFU.EX2 R67, R67 ;  /* 0x0000004300437308 */ /* 0x000ea20000000800 */
[----:B0-----:R-:W-:-:S07]  /*5500*/  FADD.FTZ R5, R55, R4 ;  /* 0x0000000437057221 */ /* 0x001fce0000010000 */
[----:B------:R-:W0:Y:S01]  /*5510*/  MUFU.EX2 R65, R65 ;  /* 0x0000004100417308 */ /* 0x000e220000000800 */
[----:B-1----:R-:W-:-:S07]  /*5520*/  FADD.FTZ R4, R54, R5 ;  /* 0x0000000536047221 */ /* 0x002fce0000010000 */
[----:B------:R1:W3:Y:S01]  /*5530*/  MUFU.EX2 R6, R71 ;  /* 0x0000004700067308 */ /* 0x0002e20000000800 */
[----:B--2---:R-:W-:-:S07]  /*5540*/  FADD.FTZ R5, R67, R2 ;  /* 0x0000000243057221 */ /* 0x004fce0000010000 */
[----:B------:R-:W2:Y:S01]  /*5550*/  MUFU.EX2 R35, R35 ;  /* 0x0000002300237308 */ /* 0x000ea20000000800 */
[----:B0-----:R-:W-:-:S01]  /*5560*/  FADD.FTZ R4, R65, R4 ;  /* 0x0000000441047221 */ /* 0x001fc20000010000 */
[----:B------:R-:W-:Y:S02]  /*5570*/  F2FP.SATFINITE.E4M3.F32.PACK_AB_MERGE_C R54, R65, R54, RZ ;  /* 0x000000364136723e */ /* 0x000fe400048070ff */
[----:B-1----:R-:W-:Y:S02]  /*5580*/  CS2R R70, SRZ ;  /* 0x0000000000467805 */ /* 0x002fe4000001ff00 */
[----:B------:R-:W-:Y:S02]  /*5590*/  F2FP.SATFINITE.E4M3.F32.PACK_AB_MERGE_C R207, R55, R46, R54 ;  /* 0x0000002e37cf723e */ /* 0x000fe40004807036 */
[----:B------:R-:W-:Y:S01]  /*55a0*/  CS2R R54, SRZ ;  /* 0x0000000000367805 */ /* 0x000fe2000001ff00 */
[----:B------:R-:W0:Y:S01]  /*55b0*/  MUFU.EX2 R74, R74 ;  /* 0x0000004a004a7308 */ /* 0x000e220000000800 */
[----:B---3--:R-:W-:-:S01]  /*55c0*/  FADD.FTZ R5, R6, R5 ;  /* 0x0000000506057221 */ /* 0x008fc20000010000 */
[----:B------:R-:W-:-:S04]  /*55d0*/  F2FP.SATFINITE.E4M3.F32.PACK_AB_MERGE_C R67, R6, R67, RZ ;  /* 0x000000430643723e */ /* 0x000fc800048070ff */
[----:B------:R-:W-:Y:S02]  /*55e0*/  F2FP.SATFINITE.E4M3.F32.PACK_AB_MERGE_C R206, R47, R68, R67 ;  /* 0x000000442fce723e */ /* 0x000fe40004807043 */
[----:B------:R-:W-:Y:S01]  /*55f0*/  CS2R R68, SRZ ;  /* 0x0000000000447805 */ /* 0x000fe2000001ff00 */
[----:B------:R-:W1:Y:S01]  /*5600*/  MUFU.EX2 R64, R64 ;  /* 0x0000004000407308 */ /* 0x000e620000000800 */
[----:B--2---:R-:W-:-:S01]  /*5610*/  FADD.FTZ R7, R35, R4 ;  /* 0x0000000423077221 */ /* 0x004fc20000010000 */
[----:B------:R-:W-:-:S06]  /*5620*/  CS2R R46, SRZ ;  /* 0x00000000002e7805 */ /* 0x000fcc000001ff00 */
[----:B------:R2:W3:Y:S01]  /*5630*/  MUFU.EX2 R3, R66 ;  /* 0x0000004200037308 */ /* 0x0004e20000000800 */
[----:B0-----:R-:W-:-:S07]  /*5640*/  FADD.FTZ R2, R74, R5 ;  /* 0x000000054a027221 */ /* 0x001fce0000010000 */
[----:B------:R-:W0:Y:S01]  /*5650*/  MUFU.EX2 R39, R39 ;  /* 0x0000002700277308 */ /* 0x000e220000000800 */
[----:B-1----:R-:W-:-:S01]  /*5660*/  FADD.FTZ R4, R64, R7 ;  /* 0x0000000740047221 */ /* 0x002fc20000010000 */
[----:B--2---:R-:W-:-:S06]  /*5670*/  CS2R R66, SRZ ;  /* 0x0000000000427805 */ /* 0x004fcc000001ff00 */
[----:B------:R-:W1:Y:S01]  /*5680*/  MUFU.EX2 R24, R24 ;  /* 0x0000001800187308 */ /* 0x000e620000000800 */
[----:B---3--:R-:W-:-:S07]  /*5690*/  FADD.FTZ R7, R3, R2 ;  /* 0x0000000203077221 */ /* 0x008fce0000010000 */
[----:B------:R-:W2:Y:S01]  /*56a0*/  MUFU.EX2 R38, R38 ;  /* 0x0000002600267308 */ /* 0x000ea20000000800 */
[----:B0-----:R-:W-:-:S07]  /*56b0*/  FADD.FTZ R9, R39, R4 ;  /* 0x0000000427097221 */ /* 0x001fce0000010000 */
[----:B------:R-:W0:Y:S01]  /*56c0*/  MUFU.EX2 R75, R75 ;  /* 0x0000004b004b7308 */ /* 0x000e220000000800 */
[----:B-1----:R-:W-:-:S07]  /*56d0*/  FADD.FTZ R2, R24, R7 ;  /* 0x0000000718027221 */ /* 0x002fce0000010000 */
[----:B------:R-:W1:Y:S01]  /*56e0*/  MUFU.EX2 R31, R31 ;  /* 0x0000001f001f7308 */ /* 0x000e620000000800 */
[C---:B--2---:R-:W-:Y:S01]  /*56f0*/  F2FP.SATFINITE.E4M3.F32.PACK_AB_MERGE_C R39, R38.reuse, R39, RZ ;  /* 0x000000272627723e */ /* 0x044fe200048070ff */
[----:B------:R-:W-:-:S03]  /*5700*/  FADD.FTZ R38, R38, R9 ;  /* 0x0000000926267221 */ /* 0x000fc60000010000 */
[----:B------:R-:W-:Y:S02]  /*5710*/  F2FP.SATFINITE.E4M3.F32.PACK_AB_MERGE_C R201, R64, R35, R39 ;  /* 0x0000002340c9723e */ /* 0x000fe40004807027 */
[----:B------:R-:W-:Y:S01]  /*5720*/  CS2R R64, SRZ ;  /* 0x0000000000407805 */ /* 0x000fe2000001ff00 */
[----:B------:R-:W2:Y:S01]  /*5730*/  MUFU.EX2 R85, R85 ;  /* 0x0000005500557308 */ /* 0x000ea20000000800 */
[----:B0-----:R-:W-:-:S01]  /*5740*/  FADD.FTZ R2, R75, R2 ;  /* 0x000000024b027221 */ /* 0x001fc20000010000 */
[----:B------:R-:W-:-:S04]  /*5750*/  F2FP.SATFINITE.E4M3.F32.PACK_AB_MERGE_C R24, R75, R24, RZ ;  /* 0x000000184b18723e */ /* 0x000fc800048070ff */
[----:B------:R-:W-:Y:S02]  /*5760*/  F2FP.SATFINITE.E4M3.F32.PACK_AB_MERGE_C R200, R3, R74, R24 ;  /* 0x0000004a03c8723e */ /* 0x000fe40004807018 */
[----:B------:R-:W-:Y:S01]  /*5770*/  CS2R R74, SRZ ;  /* 0x00000000004a7805 */ /* 0x000fe2000001ff00 */
[----:B------:R-:W0:Y:S01]  /*5780*/  MUFU.EX2 R30, R30 ;  /* 0x0000001e001e7308 */ /* 0x000e220000000800 */
[----:B-1----:R-:W-:-:S01]  /*5790*/  FADD.FTZ R9, R31, R38 ;  /* 0x000000261f097221 */ /* 0x002fc20000010000 */
[----:B------:R-:W-:Y:S02]  /*57a0*/  CS2R R38, SRZ ;  /* 0x0000000000267805 */ /* 0x000fe4000001ff00 */
[----:B------:R-:W-:-:S04]  /*57b0*/  CS2R R24, SRZ ;  /* 0x0000000000187805 */ /* 0x000fc8000001ff00 */
[----:B------:R-:W1:Y:S01]  /*57c0*/  MUFU.EX2 R86, R86 ;  /* 0x0000005600567308 */ /* 0x000e620000000800 */
[----:B--2---:R-:W-:-:S07]  /*57d0*/  FADD.FTZ R7, R85, R2 ;  /* 0x0000000255077221 */ /* 0x004fce0000010000 */
[----:B------:R-:W-:Y:S01]  /*57e0*/  MUFU.EX2 R34, R34 ;  /* 0x0000002200227308 */ /* 0x000fe20000000800 */
[----:B0-----:R-:W-:-:S07]  /*57f0*/  FADD.FTZ R9, R30, R9 ;  /* 0x000000091e097221 */ /* 0x001fce0000010000 */
[----:B------:R0:W2:Y:S01]  /*5800*/  MUFU.EX2 R5, R26 ;  /* 0x0000001a00057308 */ /* 0x0000a20000000800 */
[----:B-1----:R-:W-:-:S07]  /*5810*/  FADD.FTZ R2, R86, R7 ;  /* 0x0000000756027221 */ /* 0x002fce0000010000 */
[----:B------:R-:W1:Y:S01]  /*5820*/  MUFU.EX2 R87, R87 ;  /* 0x0000005700577308 */ /* 0x000e620000000800 */
[----:B0-----:R-:W-:-:S07]  /*5830*/  CS2R R26, SRZ ;  /* 0x00000000001a7805 */ /* 0x001fce000001ff00 */
[----:B------:R-:W0:Y:S01]  /*5840*/  MUFU.EX2 R88, R88 ;  /* 0x0000005800587308 */ /* 0x000e220000000800 */
[----:B--2---:R-:W-:Y:S01]  /*5850*/  F2FP.SATFINITE.E4M3.F32.PACK_AB_MERGE_C R6, R5, R34, RZ ;  /* 0x000000220506723e */ /* 0x004fe200048070ff */
[----:B------:R-:W-:-:S03]  /*5860*/  FADD.FTZ R34, R34, R9 ;  /* 0x0000000922227221 */ /* 0x000fc60000010000 */
[----:B------:R-:W-:Y:S02]  /*5870*/  F2FP.SATFINITE.E4M3.F32.PACK_AB_MERGE_C R203, R30, R31, R6 ;  /* 0x0000001f1ecb723e */ /* 0x000fe40004807006 */
[----:B------:R-:W-:Y:S01]  /*5880*/  CS2R R30, SRZ ;  /* 0x00000000001e7805 */ /* 0x000fe2000001ff00 */
[----:B-1----:R-:W-:Y:S01]  /*5890*/  FADD.FTZ R3, R87, R2 ;  /* 0x0000000257037221 */ /* 0x002fe20000010000 */
[----:B------:R-:W-:-:S01]  /*58a0*/  FADD.FTZ R2, R5, R34 ;  /* 0x0000002205027221 */ /* 0x000fc20000010000 */
[----:B------:R-:W-:Y:S02]  /*58b0*/  CS2R R34, SRZ ;  /* 0x0000000000227805 */ /* 0x000fe4000001ff00 */
[C---:B0-----:R-:W-:Y:S01]  /*58c0*/  F2FP.SATFINITE.E4M3.F32.PACK_AB_MERGE_C R4, R88.reuse, R87, RZ ;  /* 0x000000575804723e */ /* 0x041fe200048070ff */
[----:B------:R-:W-:Y:S01]  /*58d0*/  FADD.FTZ R3, R88, R3 ;  /* 0x0000000358037221 */ /* 0x000fe20000010000 */
[----:B------:R-:W-:Y:S02]  /*58e0*/  CS2R R88, SRZ ;  /* 0x0000000000587805 */ /* 0x000fe4000001ff00 */
[----:B------:R-:W-:-:S02]  /*58f0*/  F2FP.SATFINITE.E4M3.F32.PACK_AB_MERGE_C R202, R86, R85, R4 ;  /* 0x0000005556ca723e */ /* 0x000fc40004807004 */
        /* <DEDUP_REMOVED lines=9> */
[----:B------:R-:W-:-:S05]  /*5990*/  ULDC UR52, c[0x0][0x988] ;  /* 0x0002620000347ab9 */ /* 0x000fca0000000800 */
.L_x_5829:
[----:B------:R-:W-:Y:S01]  /*59a0*/  ISETP.NE.AND P2, PT, RZ, UR40, PT ;  /* 0x00000028ff007c0c */ /* 0x000fe2000bf45270 */
[----:B------:R-:W-:-:S04]  /*59b0*/  UISETP.NE.AND UP0, UPT, UR55, 0x1, UPT ;  /* 0x000000013700788c */ /* 0x000fc8000bf05270 */
[----:B------:R-:W-:-:S04]  /*59c0*/  USEL UR44, URZ, 0x1, UP0 ;  /* 0x000000013f2c7887 */ /* 0x000fc80008000000 */
[----:B------:R-:W-:-:S04]  /*59d0*/  ULOP3.LUT UR44, UR57, UR44, URZ, 0x3c, !UPT ;  /* 0x0000002c392c7292 */ /* 0x000fc8000f8e3c3f */
[----:B------:R-:W-:Y:S08]  /*59e0*/  @P2 BRA `(.L_x_5819) ;  /* 0x0000000000382947 */ /* 0x000ff00003800000 */
[----:B------:R-:W-:Y:S05]  /*59f0*/  @!P0 BRA `(.L_x_5820) ;  /* 0x0000000000048947 */ /* 0x000fea0003800000 */
[----:B------:R-:W-:Y:S01]  /*5a00*/  BPT.TRAP 0x1 ;  /* 0x000000040000795c */ /* 0x000fe20000300000 */
.L_x_5820:
        /* <DEDUP_REMOVED lines=9> */
.L_x_5821:
[----:B-1----:R-:W-:Y:S05]  /*5aa0*/  @P1 BRA `(.L_x_5819) ;  /* 0x0000000000081947 */ /* 0x002fea0003800000 */
[----:B------:R-:W1:Y:S02]  /*5ab0*/  SYNCS.PHASECHK.TRANS64.TRYWAIT P1, [UR6+0x33430], R6 ;  /* 0x03343006ff0075a7 */ /* 0x000e640008020146 */
[----:B-1----:R-:W-:Y:S05]  /*5ac0*/  @!P1 BRA `(.L_x_5822) ;  /* 0x0000011400a49947 */ /* 0x002fea0003800000 */
.L_x_5819:
[----:B-1----:R-:W1:Y:S01]  /*5ad0*/  S2R R7, SR_TID.X ;  /* 0x0000000000077919 */ /* 0x002e620000002100 */
[----:B------:R-:W-:Y:S01]  /*5ae0*/  UIADD3 UR43, UR55, 0x1, URZ ;  /* 0x00000001372b7890 */ /* 0x000fe2000fffe03f */
[----:B------:R-:W-:Y:S01]  /*5af0*/  UMOV UR27, 0x80000020 ;  /* 0x80000020001b7882 */ /* 0x000fe20000000000 */
[----:B------:R-:W-:Y:S02]  /*5b00*/  UMOV UR28, UR24 ;  /* 0x00000018001c7c82 */ /* 0x000fe40008000000 */
[----:B------:R-:W-:Y:S01]  /*5b10*/  UISETP.NE.AND UP0, UPT, UR43, 0x2, UPT ;  /* 0x000000022b00788c */ /* 0x000fe2000bf05270 */
[----:B------:R-:W-:Y:S01]  /*5b20*/  UMOV UR29, UR25 ;  /* 0x00000019001d7c82 */ /* 0x000fe20008000000 */
[----:B------:R-:W-:Y:S02]  /*5b30*/  UMOV UR31, 0x80000020 ;  /* 0x80000020001f7882 */ /* 0x000fe40000000000 */
[----:B------:R-:W-:Y:S01]  /*5b40*/  USEL UR43, UR43, URZ, UP0 ;  /* 0x0000003f2b2b7287 */ /* 0x000fe20008000000 */
[----:B------:R-:W-:Y:S01]  /*5b50*/  UMOV UR32, UR24 ;  /* 0x0000001800207c82 */ /* 0x000fe20008000000 */
[----:B------:R-:W-:-:S02]  /*5b60*/  UMOV UR33, UR25 ;  /* 0x0000001900217c82 */ /* 0x000fc40008000000 */
[----:B------:R-:W-:Y:S01]  /*5b70*/  UIMAD UR58, UR43, 0x780, UR47 ;  /* 0x000007802b3a78a4 */ /* 0x000fe2000f8e022f */
[----:B------:R-:W-:Y:S01]  /*5b80*/  UMOV UR35, 0x80000020 ;  /* 0x8000002000237882 */ /* 0x000fe20000000000 */
[----:B------:R-:W-:Y:S02]  /*5b90*/  UMOV UR7, 0x80000020 ;  /* 0x8000002000077882 */ /* 0x000fe40000000000 */
[----:B------:R-:W-:Y:S02]  /*5ba0*/  UIADD3 UR30, UR58, 0x80, URZ ;  /* 0x000000803a1e7890 */ /* 0x000fe4000fffe03f */
[----:B------:R-:W-:Y:S02]  /*5bb0*/  UIADD3 UR34, UR58, 0x100, URZ ;  /* 0x000001003a227890 */ /* 0x000fe4000fffe03f */
[----:B------:R-:W-:Y:S01]  /*5bc0*/  UMOV UR26, UR58 ;  /* 0x0000003a001a7c82 */ /* 0x000fe20008000000 */
[----:B------:R-:W-:Y:S02]  /*5bd0*/  UIADD3 UR6, UR58, 0x200, URZ ;  /* 0x000002003a067890 */ /* 0x000fe4000fffe03f */
[----:B------:R-:W-:Y:S01]  /*5be0*/  UIADD3 UR10, UR58, 0x202, URZ ;  /* 0x000002023a0a7890 */ /* 0x000fe2000fffe03f */
[----:B------:R-:W-:Y:S01]  /*5bf0*/  UMOV UR11, 0x80000020 ;  /* 0x80000020000b7882 */ /* 0x000fe20000000000 */
[----:B------:R-:W-:Y:S01]  /*5c00*/  UIADD3 UR14, UR58, 0x282, URZ ;  /* 0x000002823a0e7890 */ /* 0x000fe2000fffe03f */
[----:B------:R-:W-:Y:S01]  /*5c10*/  UMOV UR15, 0x80000020 ;  /* 0x80000020000f7882 */ /* 0x000fe20000000000 */
[----:B------:R-:W-:Y:S01]  /*5c20*/  UIADD3 UR18, UR58, 0x500, URZ ;  /* 0x000005003a127890 */ /* 0x000fe2000fffe03f */
[----:B-1----:R-:W-:Y:S01]  /*5c30*/  SHF.R.U32.HI R7, RZ, 0x7, R7 ;  /* 0x00000007ff077819 */ /* 0x002fe20000011607 */
[----:B------:R-:W-:Y:S01]  /*5c40*/  UMOV UR19, 0x80000020 ;  /* 0x8000002000137882 */ /* 0x000fe20000000000 */
[----:B------:R-:W-:Y:S01]  /*5c50*/  UIADD3 UR22, UR58, 0x502, URZ ;  /* 0x000005023a167890 */ /* 0x000fe2000fffe03f */
[----:B------:R-:W-:-:S02]  /*5c60*/  UMOV UR23, 0x80000020 ;  /* 0x8000002000177882 */ /* 0x000fc40000000000 */
[----:B0-----:R-:W-:-:S05]  /*5c70*/  VIADD R6, R7, 0x8 ;  /* 0x0000000807067836 */ /* 0x001fca0000000000 */
[----:B------:R0:W-:Y:S06]  /*5c80*/  BAR.SYNC.DEFER_BLOCKING R6, 0x100 ;  /* 0x000400060000751d */ /* 0x0001ec0000010000 */
[----:B------:R-:W-:-:S06]  /*5c90*/  WARPGROUP.ARRIVE ;  /* 0x00000000000079c5 */ /* 0x000fcc0000000000 */
[----:B------:R-:W-:Y:S01]  /*5ca0*/  QGMMA.64x32x32.F32.E4M3.E4M3 R184, gdesc[UR24], RZ, !UPT, gsb0 ;  /* 0x0060000018b879f3 */ /* 0x000fe2000c0008ff */
[----:B------:R-:W-:Y:S01]  /*5cb0*/  UIADD3 UR26, UR58, 0x180, URZ ;  /* 0x000001803a1a7890 */ /* 0x000fe2000fffe03f */
        /* <DEDUP_REMOVED lines=160> */
.L_x_5824:
[----:B------:R-:W-:Y:S01]  /*66c0*/  ULEA UR6, UR55, UR41, 0x3 ;  /* 0x0000002937067291 */ /* 0x000fe2000f8e183f */
[----:B------:R-:W-:-:S05]  /*66d0*/  IMAD.U32 R6, RZ, RZ, UR57 ;  /* 0x00000039ff067e24 */ /* 0x000fca000f8e00ff */
[----:B------:R-:W-:-:S04]  /*66e0*/  SHF.L.U32 R6, R6, 0x1f, RZ ;  /* 0x0000001f06067819 */ /* 0x000fc800000006ff */
[----:B------:R0:W1:Y:S01]  /*66f0*/  SYNCS.PHASECHK.TRANS64.TRYWAIT P1, [UR6+0x33450], R6 ;  /* 0x03345006ff0075a7 */ /* 0x0000620008020146 */
[----:B------:R-:W-:Y:S05]  /*6700*/  @!P0 BRA `(.L_x_5825) ;  /* 0x0000000000048947 */ /* 0x000fea0003800000 */
[----:B------:R-:W-:Y:S01]  /*6710*/  BPT.TRAP 0x1 ;  /* 0x000000040000795c */ /* 0x000fe20000300000 */
.L_x_5825:
[----:B-1----:R-:W-:Y:S05]  /*6720*/  @P1 BRA `(.L_x_5823) ;  /* 0x0000000000081947 */ /* 0x002fea0003800000 */
[----:B------:R-:W1:Y:S02]  /*6730*/  SYNCS.PHASECHK.TRANS64.TRYWAIT P1, [UR6+0x33450], R6 ;  /* 0x03345006ff0075a7 */ /* 0x000e640008020146 */
[----:B-1----:R-:W-:Y:S05]  /*6740*/  @!P1 BRA `(.L_x_5826) ;  /* 0x00000108009c9947 */ /* 0x002fea0003800000 */
.L_x_5823:
        /* <DEDUP_REMOVED lines=36> */
.L_x_5827:
[----:B------:R-:W-:Y:S01]  /*6990*/  UISETP.NE.AND UP0, UPT, UR49, URZ, UPT ;  /* 0x0000003f3100728c */ /* 0x000fe2000bf05270 */
[C---:B------:R-:W-:Y:S01]  /*69a0*/  FMUL.FTZ R13, R0.reuse, R191 ;  /* 0x000000bf000d7220 */ /* 0x040fe20000410000 */
[C---:B------:R-:W-:Y:S01]  /*69b0*/  FMUL.FTZ R191, R0.reuse, R156 ;  /* 0x0000009c00bf7220 */ /* 0x040fe20000410000 */
[----:B------:R-:W-:Y:S01]  /*69c0*/  FMUL.FTZ R11, R0, R189 ;  /* 0x000000bd000b7220 */ /* 0x000fe20000410000 */
[----:B------:R-:W-:Y:S02]  /*69d0*/  VIADD R156, R18, UR37 ;  /* 0x00000025129c7c36 */ /* 0x000fe40008000000 */
[C---:B------:R-:W-:Y:S01]  /*69e0*/  FMUL.FTZ R189, R0.reuse, R152 ;  /* 0x0000009800bd7220 */ /* 0x040fe20000410000 */
[----:B------:R-:W-:Y:S01]  /*69f0*/  PLOP3.LUT P1, PT, PT, PT, UP0, 0x80, 0x0 ;  /* 0x000000000000781c */ /* 0x000fe20003f2f008 */
[C---:B------:R-:W-:Y:S01]  /*6a00*/  FMUL.FTZ R152, R0.reuse, R154 ;  /* 0x0000009a00987220 */ /* 0x040fe20000410000 */
[----:B------:R-:W-:Y:S01]  /*6a10*/  PLOP3.LUT P2, PT, PT, PT, UP0, 0x80, 0x0 ;  /* 0x000000000000781c */ /* 0x000fe20003f4f008 */
[C---:B------:R-:W-:Y:S01]  /*6a20*/  FMUL.FTZ R154, R0.reuse, R158 ;  /* 0x0000009e009a7220 */ /* 0x040fe20000410000 */
[C---:B0-----:R-:W-:Y:S01]  /*6a30*/  FMUL.FTZ R6, R0.reuse, R184 ;  /* 0x000000b800067220 */ /* 0x041fe20000410000 */
[----:B------:R-:W-:Y:S01]  /*6a40*/  @UP0 ULDC UR6, c[0x0][0x44c] ;  /* 0x0001130000060ab9 */ /* 0x000fe20000000800 */
[C---:B------:R-:W-:Y:S01]  /*6a50*/  FMUL.FTZ R184, R0.reuse, R196 ;  /* 0x000000c400b87220 */ /* 0x040fe20000410000 */
[C---:B------:R-:W-:Y:S01]  /*6a60*/  FMUL.FTZ R12, R0.reuse, R190 ;  /* 0x000000be000c7220 */ /* 0x040fe20000410000 */
[----:B------:R-:W0:Y:S01]  /*6a70*/  LDC R196, c[0x0][0x2f0] ;  /* 0x0000bc00ffc47b82 */ /* 0x000e220000000800 */
        /* <DEDUP_REMOVED lines=12> */
[C---:B------:R-:W-:Y:S01]  /*6b40*/  FMUL.FTZ R180, R0.reuse, R181 ;  /* 0x000000b500b47220 */ /* 0x040fe20000410000 */
[----:B------:R-:W-:Y:S01]  /*6b50*/  UIMAD UR6, UR56, -0xa0, UR6 ;  /* 0xffffff60380678a4 */ /* 0x000fe2000f8e0206 */
[----:B------:R-:W1:Y:S01]  /*6b60*/  SHFL.IDX PT, R162, R156, RZ, 0x1c1f ;  /* 0x001c1fff9ca27589 */ /* 0x000e6200000e0000 */
[C---:B------:R-:W-:Y:S01]  /*6b70*/  FMUL.FTZ R181, R0.reuse, R182 ;  /* 0x000000b600b57220 */ /* 0x040fe20000410000 */
[C---:B------:R-:W-:Y:S01]  /*6b80*/  FMUL.FTZ R193, R0.reuse, R160 ;  /* 0x000000a000c17220 */ /* 0x040fe20000410000 */
[----:B------:R-:W-:Y:S01]  /*6b90*/  FMUL.FTZ R182, R0, R183 ;  /* 0x000000b700b67220 */ /* 0x000fe20000410000 */
[----:B------:R-:W-:-:S02]  /*6ba0*/  IMAD.MOV.U32 R160, RZ, RZ, -0x2 ;  /* 0xfffffffeffa07424 */ /* 0x000fc400078e00ff */
[C---:B------:R-:W-:Y:S01]  /*6bb0*/  FMUL.FTZ R183, R0.reuse, R153 ;  /* 0x0000009900b77220 */ /* 0x040fe20000410000 */
[C---:B------:R-:W-:Y:S01]  /*6bc0*/  FMUL.FTZ R7, R0.reuse, R185 ;  /* 0x000000b900077220 */ /* 0x040fe20000410000 */
[C---:B------:R-:W-:Y:S01]  /*6bd0*/  FMUL.FTZ R153, R0.reuse, R155 ;  /* 0x0000009b00997220 */ /* 0x040fe20000410000 */
[C---:B------:R-:W-:Y:S01]  /*6be0*/  FMUL.FTZ R155, R0.reuse, R159 ;  /* 0x0000009f009b7220 */ /* 0x040fe20000410000 */
[----:B------:R-:W2:Y:S01]  /*6bf0*/  MUFU.TANH R6, R6 ;  /* 0x0000000600067308 */ /* 0x000ea20000002400 */
[----:B------:R-:W-:Y:S02]  /*6c00*/  IMAD R159, R17, R160, UR6 ;  /* 0x00000006119f7e24 */ /* 0x000fe4000f8e02a0 */
[C---:B------:R-:W-:Y:S01]  /*6c10*/  FMUL.FTZ R14, R0.reuse, R192 ;  /* 0x000000c0000e7220 */ /* 0x040fe20000410000 */
[C---:B------:R-:W-:Y:S01]  /*6c20*/  FMUL.FTZ R158, R0.reuse, R163 ;  /* 0x000000a3009e7220 */ /* 0x040fe20000410000 */
[----:B------:R-:W-:Y:S01]  /*6c30*/  FMUL.FTZ R185, R0, R197 ;  /* 0x000000c500b97220 */ /* 0x000fe20000410000 */
[----:B0-----:R-:W-:-:S02]  /*6c40*/  IMAD R159, R196, UR48, R159 ;  /* 0x00000030c49f7c24 */ /* 0x001fc4000f8e029f */
        /* <DEDUP_REMOVED lines=8> */
[----:B------:R-:W-:Y:S01]  /*6cd0*/  FMUL.FTZ R169, R0, R169 ;  /* 0x000000a900a97220 */ /* 0x000fe20000410000 */
[--C-:B-1----:R-:W-:Y:S01]  /*6ce0*/  IADD3 R162, R162, -UR53, R159.reuse ;  /* 0x80000035a2a27c10 */ /* 0x102fe2000fffe09f */
[----:B------:R-:W1:Y:S01]  /*6cf0*/  MUFU.TANH R10, R10 ;  /* 0x0000000a000a7308 */ /* 0x000e620000002400 */
[C---:B------:R-:W-:Y:S01]  /*6d00*/  FMUL.FTZ R172, R0.reuse, R172 ;  /* 0x000000ac00ac7220 */ /* 0x040fe20000410000 */
[----:B------:R-:W-:Y:S01]  /*6d10*/  FMUL.FTZ R173, R0, R173 ;  /* 0x000000ad00ad7220 */ /* 0x000fe20000410000 */
[----:B------:R-:W-:Y:S01]  /*6d20*/  ISETP.GT.AND P1, PT, R162, RZ, PT ;  /* 0x000000ffa200720c */ /* 0x000fe20003f24270 */
[----:B------:R-:W-:Y:S01]  /*6d30*/  FMUL.FTZ R176, R0, R176 ;  /* 0x000000b000b07220 */ /* 0x000fe20000410000 */
[----:B------:R-:W-:Y:S01]  /*6d40*/  ISETP.GT.AND P2, PT, R162, 0x1, PT ;  /* 0x00000001a200780c */ /* 0x000fe20003f44270 */
[----:B------:R-:W-:Y:S01]  /*6d50*/  FMUL.FTZ R192, R0, R161 ;  /* 0x000000a100c07220 */ /* 0x000fe20000410000 */
[----:B--2---:R-:W-:Y:S01]  /*6d60*/  FSEL R163, R6, -INF , P1 ;  /* 0xff80000006a37808 */ /* 0x004fe20000800000 */
[----:B------:R-:W2:Y:S01]  /*6d70*/  MUFU.TANH R11, R11 ;  /* 0x0000000b000b7308 */ /* 0x000ea20000002400 */
[----:B------:R-:W-:Y:S01]  /*6d80*/  ISETP.GT.AND P1, PT, R162, 0x8, PT ;  /* 0x00000008a200780c */ /* 0x000fe20003f24270 */
[C---:B------:R-:W-:Y:S01]  /*6d90*/  FMUL.FTZ R161, R0.reuse, R167 ;  /* 0x000000a700a17220 */ /* 0x040fe20000410000 */
[----:B0-----:R-:W-:Y:S01]  /*6da0*/  FSEL R7, R7, -INF , P2 ;  /* 0xff80000007077808 */ /* 0x001fe20001000000 */
[C---:B------:R-:W-:Y:S01]  /*6db0*/  FMUL.FTZ R167, R0.reuse, R140 ;  /* 0x0000008c00a77220 */ /* 0x040fe20000410000 */
[----:B------:R-:W-:Y:S01]  /*6dc0*/  FMNMX.FTZ R6, R163, R4, !PT ;  /* 0x00000004a3067209 */ /* 0x000fe20007810000 */
[----:B------:R-:W-:Y:S01]  /*6dd0*/  FMUL.FTZ R21, R0, R195 ;  /* 0x000000c300157220 */ /* 0x000fe20000410000 */
[----:B------:R-:W-:Y:S01]  /*6de0*/  ISETP.GT.AND P2, PT, R162, 0x9, PT ;  /* 0x00000009a200780c */ /* 0x000fe20003f44270 */
[----:B------:R-:W0:Y:S01]  /*6df0*/  MUFU.TANH R14, R14 ;  /* 0x0000000e000e7308 */ /* 0x000e220000002400 */
[----:B-1----:R-:W-:Y:S01]  /*6e00*/  FSEL R10, R10, -INF , P1 ;  /* 0xff8000000a0a7808 */ /* 0x002fe20000800000 */
[C---:B------:R-:W-:Y:S01]  /*6e10*/  FMUL.FTZ R195, R0.reuse, R141 ;  /* 0x0000008d00c37220 */ /* 0x040fe20000410000 */
[----:B------:R-:W-:Y:S01]  /*6e20*/  FMNMX.FTZ R137, R7, R6, !PT ;  /* 0x0000000607897209 */ /* 0x000fe20007810000 */
[----:B------:R-:W-:Y:S01]  /*6e30*/  FMUL.FTZ R6, R0, R138 ;  /* 0x0000008a00067220 */ /* 0x000fe20000410000 */
[----:B------:R-:W-:Y:S01]  /*6e40*/  ISETP.GT.AND P1, PT, R162, 0x10, PT ;  /* 0x00000010a200780c */ /* 0x000fe20003f24270 */
[----:B------:R-:W-:Y:S01]  /*6e50*/  FMUL.FTZ R196, R0, R144 ;  /* 0x0000009000c47220 */ /* 0x000fe20000410000 */
[----:B------:R-:W-:Y:S01]  /*6e60*/  FMNMX.FTZ R136, R10, R137, !PT ;  /* 0x000000890a887209 */ /* 0x000fe20007810000 */
[----:B------:R-:W1:Y:S01]  /*6e70*/  MUFU.TANH R15, R15 ;  /* 0x0000000f000f7308 */ /* 0x000e620000002400 */
[----:B--2---:R-:W-:Y:S01]  /*6e80*/  FSEL R11, R11, -INF , P2 ;  /* 0xff8000000b0b7808 */ /* 0x004fe20001000000 */
[----:B------:R-:W-:Y:S01]  /*6e90*/  FMUL.FTZ R197, R0, R145 ;  /* 0x0000009100c57220 */ /* 0x000fe20000410000 */
[----:B------:R-:W-:Y:S01]  /*6ea0*/  ISETP.GT.AND P2, PT, R162, 0x11, PT ;  /* 0x00000011a200780c */ /* 0x000fe20003f44270 */
[C---:B------:R-:W-:Y:S01]  /*6eb0*/  FMUL.FTZ R8, R0.reuse, R186 ;  /* 0x000000ba00087220 */ /* 0x040fe20000410000 */
[----:B------:R-:W-:Y:S01]  /*6ec0*/  FMNMX.FTZ R137, R11, R136, !PT ;  /* 0x000000880b897209 */ /* 0x000fe20007810000 */
[C---:B------:R-:W-:Y:S01]  /*6ed0*/  FMUL.FTZ R136, R0.reuse, R139 ;  /* 0x0000008b00887220 */ /* 0x040fe20000410000 */
[----:B------:R-:W-:Y:S01]  /*6ee0*/  FMUL.FTZ R186, R0, R198 ;  /* 0x000000c600ba7220 */ /* 0x000fe20000410000 */
[----:B------:R-:W2:Y:S01]  /*6ef0*/  MUFU.TANH R184, R184 ;  /* 0x000000b800b87308 */ /* 0x000ea20000002400 */
[----:B0-----:R-:W-:Y:S01]  /*6f00*/  FSEL R14, R14, -INF , P1 ;  /* 0xff8000000e0e7808 */ /* 0x001fe20000800000 */
[----:B------:R-:W-:Y:S01]  /*6f10*/  FMUL.FTZ R198, R0, R148 ;  /* 0x0000009400c67220 */ /* 0x000fe20000410000 */
[----:B------:R-:W-:Y:S01]  /*6f20*/  ISETP.GT.AND P1, PT, R162, 0x18, PT ;  /* 0x00000018a200780c */ /* 0x000fe20003f24270 */
[----:B------:R-:W-:Y:S01]  /*6f30*/  FMUL.FTZ R148, R0, R124 ;  /* 0x0000007c00947220 */ /* 0x000fe20000410000 */
[----:B------:R-:W-:Y:S01]  /*6f40*/  FMNMX.FTZ R138, R14, R137, !PT ;  /* 0x000000890e8a7209 */ /* 0x000fe20007810000 */
[C---:B------:R-:W-:Y:S01]  /*6f50*/  FMUL.FTZ R149, R0.reuse, R149 ;  /* 0x0000009500957220 */ /* 0x040fe20000410000 */
[----:B------:R-:W-:Y:S01]  /*6f60*/  FMUL.FTZ R121, R0, R121 ;  /* 0x0000007900797220 */ /* 0x000fe20000410000 */
[----:B------:R-:W0:Y:S01]  /*6f70*/  MUFU.TANH R185, R185 ;  /* 0x000000b900b97308 */ /* 0x000e220000002400 */
[----:B-1----:R-:W-:Y:S01]  /*6f80*/  FSEL R15, R15, -INF , P2 ;  /* 0xff8000000f0f7808 */ /* 0x002fe20001000000 */
[----:B------:R-:W1:Y:S01]  /*6f90*/  SHFL.IDX PT, R156, R156, 0x1, 0x1c1f ;  /* 0x003c1f009c9c7f89 */ /* 0x000e6200000e0000 */
[----:B------:R-:W-:Y:S01]  /*6fa0*/  ISETP.GT.AND P2, PT, R162, 0x19, PT ;  /* 0x00000019a200780c */ /* 0x000fe20003f44270 */
[C---:B------:R-:W-:Y:S01]  /*6fb0*/  FMUL.FTZ R9, R0.reuse, R187 ;  /* 0x000000bb00097220 */ /* 0x040fe20000410000 */
[----:B------:R-:W-:Y:S01]  /*6fc0*/  FMNMX.FTZ R137, R15, R138, !PT ;  /* 0x0000008a0f897209 */ /* 0x000fe20007810000 */
[----:B------:R-:W-:Y:S01]  /*6fd0*/  UMOV UR6, UR52 ;  /* 0x0000003400067c82 */ /* 0x000fe20008000000 */
[----:B------:R-:W-:Y:S01]  /*6fe0*/  FMUL.FTZ R187, R0, R199 ;  /* 0x000000c700bb7220 */ /* 0x000fe20000410000 */
[----:B------:R-:W3:Y:S01]  /*6ff0*/  MUFU.TANH R168, R168 ;  /* 0x000000a800a87308 */ /* 0x000ee20000002400 */
[----:B--2---:R-:W-:Y:S01]  /*7000*/  FSEL R184, R184, -INF , P1 ;  /* 0xff800000b8b87808 */ /* 0x004fe20000800000 */
[----:B------:R-:W-:Y:S01]  /*7010*/  FMUL.FTZ R170, R0, R170 ;  /* 0x000000aa00aa7220 */ /* 0x000fe20000410000 */
[----:B------:R-:W-:Y:S01]  /*7020*/  ISETP.GT.AND P1, PT, R162, 0x20, PT ;  /* 0x00000020a200780c */ /* 0x000fe20003f24270 */
[----:B------:R-:W-:Y:S01]  /*7030*/  FMUL.FTZ R171, R0, R171 ;  /* 0x000000ab00ab7220 */ /* 0x000fe20000410000 */
[----:B------:R-:W-:Y:S01]  /*7040*/  FMNMX.FTZ R138, R184, R137, !PT ;  /* 0x00000089b88a7209 */ /* 0x000fe20007810000 */
[C---:B------:R-:W-:Y:S01]  /*7050*/  FMUL.FTZ R174, R0.reuse, R174 ;  /* 0x000000ae00ae7220 */ /* 0x040fe20000410000 */
[C---:B------:R-:W-:Y:S01]  /*7060*/  FMUL.FTZ R175, R0.reuse, R175 ;  /* 0x000000af00af7220 */ /* 0x040fe20000410000 */
[----:B------:R-:W2:Y:S01]  /*7070*/  MUFU.TANH R169, R169 ;  /* 0x000000a900a97308 */ /* 0x000ea20000002400 */
[----:B0-----:R-:W-:Y:S01]  /*7080*/  FSEL R185, R185, -INF , P2 ;  /* 0xff800000b9b97808 */ /* 0x001fe20001000000 */
[----:B------:R-:W-:Y:S01]  /*7090*/  FMUL.FTZ R146, R0, R146 ;  /* 0x0000009200927220 */ /* 0x000fe20000410000 */
[----:B------:R-:W-:Y:S01]  /*70a0*/  ISETP.GT.AND P2, PT, R162, 0x21, PT ;  /* 0x00000021a200780c */ /* 0x000fe20003f44270 */
[C---:B------:R-:W-:Y:S01]  /*70b0*/  FMUL.FTZ R147, R0.reuse, R147 ;  /* 0x0000009300937220 */ /* 0x040fe20000410000 */
[----:B------:R-:W-:Y:S01]  /*70c0*/  FMNMX.FTZ R137, R185, R138, !PT ;  /* 0x0000008ab9897209 */ /* 0x000fe20007810000 */
[C---:B------:R-:W-:Y:S01]  /*70d0*/  FMUL.FTZ R150, R0.reuse, R150 ;  /* 0x0000009600967220 */ /* 0x040fe20000410000 */
[----:B------:R-:W-:Y:S01]  /*70e0*/  FMUL.FTZ R151, R0, R151 ;  /* 0x0000009700977220 */ /* 0x000fe20000410000 */
[----:B------:R-:W0:Y:S01]  /*70f0*/  MUFU.TANH R172, R172 ;  /* 0x000000ac00ac7308 */ /* 0x000e220000002400 */
[----:B---3--:R-:W-:Y:S01]  /*7100*/  FSEL R168, R168, -INF , P1 ;  /* 0xff800000a8a87808 */ /* 0x008fe20000800000 */
[----:B------:R-:W-:Y:S01]  /*7110*/  FMUL.FTZ R122, R0, R122 ;  /* 0x0000007a007a7220 */ /* 0x000fe20000410000 */
[----:B------:R-:W-:Y:S01]  /*7120*/  ISETP.GT.AND P1, PT, R162, 0x28, PT ;  /* 0x00000028a200780c */ /* 0x000fe20003f24270 */
[----:B------:R-:W-:Y:S01]  /*7130*/  FMUL.FTZ R123, R0, R123 ;  /* 0x0000007b007b7220 */ /* 0x000fe20000410000 */
[----:B------:R-:W-:Y:S01]  /*7140*/  FMNMX.FTZ R138, R168, R137, !PT ;  /* 0x00000089a88a7209 */ /* 0x000fe20007810000 */
[----:B------:R-:W-:Y:S01]  /*7150*/  FMUL.FTZ R126, R0, R126 ;  /* 0x0000007e007e7220 */ /* 0x000fe20000410000 */
[----:B-1----:R-:W-:Y:S01]  /*7160*/  IADD3 R159, R156, -UR53, R159 ;  /* 0x800000359c9f7c10 */ /* 0x002fe2000fffe09f */
[----:B------:R-:W1:Y:S01]  /*7170*/  MUFU.TANH R173, R173 ;  /* 0x000000ad00ad7308 */ /* 0x000e620000002400 */
[----:B--2---:R-:W-:Y:S01]  /*7180*/  FSEL R169, R169, -INF , P2 ;  /* 0xff800000a9a97808 */ /* 0x004fe20001000000 */
[----:B------:R-:W-:Y:S01]  /*7190*/  FMUL.FTZ R127, R0, R127 ;  /* 0x0000007f007f7220 */ /* 0x000fe20000410000 */
[----:B------:R-:W-:Y:S01]  /*71a0*/  ISETP.GT.AND P2, PT, R162, 0x29, PT ;  /* 0x00000029a200780c */ /* 0x000fe20003f44270 */
[C---:B------:R-:W-:Y:S01]  /*71b0*/  FMUL.FTZ R130, R0.reuse, R130 ;  /* 0x0000008200827220 */ /* 0x040fe20000410000 */
[----:B------:R-:W-:Y:S01]  /*71c0*/  FMNMX.FTZ R137, R169, R138, !PT ;  /* 0x0000008aa9897209 */ /* 0x000fe20007810000 */
[----:B------:R-:W-:Y:S01]  /*71d0*/  FMUL.FTZ R131, R0, R131 ;  /* 0x0000008300837220 */ /* 0x000fe20000410000 */
[----:B------:R-:W-:Y:S01]  /*71e0*/  ISETP.GT.AND P3, PT, R159, 0x1, PT ;  /* 0x000000019f00780c */ /* 0x000fe20003f64270 */
[----:B------:R-:W2:Y:S01]  /*71f0*/  MUFU.TANH R176, R176 ;  /* 0x000000b000b07308 */ /* 0x000ea20000002400 */
[----:B0-----:R-:W-:Y:S01]  /*7200*/  FSEL R172, R172, -INF , P1 ;  /* 0xff800000acac7808 */ /* 0x001fe20000800000 */
[----:B------:R-:W-:Y:S01]  /*7210*/  FMUL.FTZ R135, R0, R135 ;  /* 0x0000008700877220 */ /* 0x000fe20000410000 */
[----:B------:R-:W-:Y:S01]  /*7220*/  ISETP.GT.AND P1, PT, R162, 0x30, PT ;  /* 0x00000030a200780c */ /* 0x000fe20003f24270 */
[----:B------:R-:W-:Y:S01]  /*7230*/  ULEA UR7, UR43, UR41, 0x3 ;  /* 0x000000292b077291 */ /* 0x000fe2000f8e183f */
[----:B------:R-:W-:-:S03]  /*7240*/  FMNMX.FTZ R138, R172, R137, !PT ;  /* 0x00000089ac8a7209 */ /* 0x000fc60007810000 */
[----:B------:R-:W0:Y:S01]  /*7250*/  MUFU.TANH R188, R188 ;  /* 0x000000bc00bc7308 */ /* 0x000e220000002400 */
[----:B-1----:R-:W-:Y:S01]  /*7260*/  FSEL R173, R173, -INF , P2 ;  /* 0xff800000adad7808 */ /* 0x002fe20001000000 */
[----:B------:R-:W-:Y:S01]  /*7270*/  UIADD3 UR7, UR7, 0x33440, URZ ;  /* 0x0003344007077890 */ /* 0x000fe2000fffe03f */
[----:B------:R-:W-:Y:S02]  /*7280*/  ISETP.GT.AND P2, PT, R162, 0x31, PT ;  /* 0x00000031a200780c */ /* 0x000fe40003f44270 */
[----:B------:R-:W-:Y:S01]  /*7290*/  FMNMX.FTZ R137, R173, R138, !PT ;  /* 0x0000008aad897209 */ /* 0x000fe20007810000 */
[----:B------:R-:W-:Y:S02]  /*72a0*/  UPRMT UR7, UR39, 0x654, UR7 ;  /* 0x0000065427077896 */ /* 0x000fe40008000007 */
[----:B------:R-:W1:Y:S01]  /*72b0*/  MUFU.TANH R179, R179 ;  /* 0x000000b300b37308 */ /* 0x000e620000002400 */
[----:B--2---:R-:W-:Y:S02]  /*72c0*/  FSEL R176, R176, -INF , P1 ;  /* 0xff800000b0b07808 */ /* 0x004fe40000800000 */
[----:B------:R-:W-:-:S02]  /*72d0*/  ISETP.GT.AND P1, PT, R162, 0x38, PT ;  /* 0x00000038a200780c */ /* 0x000fc40003f24270 */
[----:B------:R-:W-:Y:S02]  /*72e0*/  FMNMX.FTZ R137, R176, R137, !PT ;  /* 0x00000089b0897209 */ /* 0x000fe40007810000 */
[----:B------:R-:W-:Y:S01]  /*72f0*/  SYNCS.ARRIVE.TRANS64.RED.A1T0 RZ, [UR7], RZ ;  /* 0x000000ffffff79a7 */ /* 0x000fe20008100407 */
[----:B------:R-:W2:Y:S01]  /*7300*/  MUFU.TANH R180, R180 ;  /* 0x000000b400b47308 */ /* 0x000ea20000002400 */
[----:B0-----:R-:W-:Y:S02]  /*7310*/  FSEL R188, R188, -INF , P2 ;  /* 0xff800000bcbc7808 */ /* 0x001fe40001000000 */
[----:B------:R-:W-:Y:S02]  /*7320*/  ISETP.GT.AND P2, PT, R162, 0x39, PT ;  /* 0x00000039a200780c */ /* 0x000fe40003f44270 */
[----:B------:R-:W-:-:S03]  /*7330*/  FMNMX.FTZ R138, R188, R137, !PT ;  /* 0x00000089bc8a7209 */ /* 0x000fc60007810000 */
        /* <DEDUP_REMOVED lines=21> */
[----:B0-----:R-:W-:Y:S01]  /*7490*/  FSEL R138, R190, -INF , P2 ;  /* 0xff800000be8a7808 */ /* 0x001fe20001000000 */
[----:B------:R-:W-:Y:S01]  /*74a0*/  FMUL.FTZ R190, R0, R120 ;  /* 0x0000007800be7220 */ /* 0x000fe20000410000 */
        /* <DEDUP_REMOVED lines=15> */
[----:B-1----:R-:W-:Y:S01]  /*75a0*/  FSEL R141, R164, -INF , P2 ;  /* 0xff800000a48d7808 */ /* 0x002fe20001000000 */
[----:B------:R-:W-:Y:S01]  /*75b0*/  FMUL.FTZ R164, R0, R125 ;  /* 0x0000007d00a47220 */ /* 0x000fe20000410000 */
[----:B------:R-:W-:Y:S02]  /*75c0*/  ISETP.GT.AND P2, PT, R162, 0x61, PT ;  /* 0x00000061a200780c */ /* 0x000fe40003f44270 */
[----:B------:R-:W-:-:S03]  /*75d0*/  FMNMX.FTZ R145, R141, R144, !PT ;  /* 0x000000908d917209 */ /* 0x000fc60007810000 */
[----:B------:R-:W1:Y:S01]  /*75e0*/  MUFU.TANH R167, R167 ;  /* 0x000000a700a77308 */ /* 0x000e620000002400 */
[----:B--2---:R-:W-:Y:S01]  /*75f0*/  FSEL R124, R165, -INF , P1 ;  /* 0xff800000a57c7808 */ /* 0x004fe20000800000 */
[----:B------:R-:W-:Y:S01]  /*7600*/  FMUL.FTZ R165, R0, R128 ;  /* 0x0000008000a57220 */ /* 0x000fe20000410000 */
        /* <DEDUP_REMOVED lines=10> */
[----:B------:R-:W-:Y:S01]  /*76b0*/  MUFU.TANH R197, R197 ;  /* 0x000000c500c57308 */ /* 0x000fe20000002400 */
[----:B--2---:R-:W-:Y:S02]  /*76c0*/  FSEL R145, R195, -INF , P2 ;  /* 0xff800000c3917808 */ /* 0x004fe40001000000 */
[----:B------:R-:W-:Y:S02]  /*76d0*/  ISETP.GT.AND P2, PT, R162, 0x71, PT ;  /* 0x00000071a200780c */ /* 0x000fe40003f44270 */
[----:B------:R-:W-:Y:S01]  /*76e0*/  FMNMX.FTZ R167, R145, R166, !PT ;  /* 0x000000a691a77209 */ /* 0x000fe20007810000 */
[----:B------:R-:W-:Y:S02]  /*76f0*/  FMUL.FTZ R166, R0, R129 ;  /* 0x0000008100a67220 */ /* 0x000fe40000410000 */
[----:B------:R-:W1:Y:S01]  /*7700*/  MUFU.TANH R198, R198 ;  /* 0x000000c600c67308 */ /* 0x000e620000002400 */
[----:B0-----:R-:W-:Y:S02]  /*7710*/  FSEL R128, R196, -INF , P1 ;  /* 0xff800000c4807808 */ /* 0x001fe40000800000 */
[----:B------:R-:W-:-:S02]  /*7720*/  ISETP.GT.AND P1, PT, R162, 0x78, PT ;  /* 0x00000078a200780c */ /* 0x000fc40003f24270 */
[----:B------:R-:W-:-:S03]  /*7730*/  FMNMX.FTZ R167, R128, R167, !PT ;  /* 0x000000a780a77209 */ /* 0x000fc60007810000 */
[----:B------:R-:W0:Y:S08]  /*7740*/  MUFU.TANH R149, R149 ;  /* 0x0000009500957308 */ /* 0x000e300000002400 */
[----:B------:R-:W2:Y:S01]  /*7750*/  MUFU.TANH R190, R190 ;  /* 0x000000be00be7308 */ /* 0x000ea20000002400 */
[----:B-1----:R-:W-:Y:S02]  /*7760*/  FSEL R129, R198, -INF , P1 ;  /* 0xff800000c6817808 */ /* 0x002fe40000800000 */
[----:B------:R-:W-:-:S05]  /*7770*/  ISETP.GT.AND P1, PT, R162, 0x80, PT ;  /* 0x00000080a200780c */ /* 0x000fca0003f24270 */
[----:B------:R-:W1:Y:S08]  /*7780*/  MUFU.TANH R121, R121 ;  /* 0x0000007900797308 */ /* 0x000e700000002400 */
[----:B------:R3:W4:Y:S08]  /*7790*/  MUFU.TANH R191, R148 ;  /* 0x0000009400bf7308 */ /* 0x0007300000002400 */
[----:B------:R5:W4:Y:S01]  /*77a0*/  MUFU.TANH R192, R164 ;  /* 0x000000a400c07308 */ /* 0x000b220000002400 */
[----:B---3--:R-:W-:-:S02]  /*77b0*/  FSEL R148, R197, -INF , P2 ;  /* 0xff800000c5947808 */ /* 0x008fc40001000000 */
[----:B------:R-:W-:-:S04]  /*77c0*/  ISETP.GT.AND P2, PT, R162, 0x79, PT ;  /* 0x00000079a200780c */ /* 0x000fc80003f44270 */
[----:B0-----:R-:W-:Y:S01]  /*77d0*/  FSEL R149, R149, -INF , P2 ;  /* 0xff80000095957808 */ /* 0x001fe20001000000 */
[----:B------:R0:W3:Y:S01]  /*77e0*/  MUFU.TANH R193, R165 ;  /* 0x000000a500c17308 */ /* 0x0000e20000002400 */
[----:B-----5:R-:W-:Y:S01]  /*77f0*/  FMNMX.FTZ R164, R148, R167, !PT ;  /* 0x000000a794a47209 */ /* 0x020fe20007810000 */
[----:B------:R-:W-:Y:S01]  /*7800*/  FMUL.FTZ R167, R0, R132 ;  /* 0x0000008400a77220 */ /* 0x000fe20000410000 */
[----:B------:R-:W-:Y:S02]  /*7810*/  ISETP.GT.AND P2, PT, R162, 0x81, PT ;  /* 0x00000081a200780c */ /* 0x000fe40003f44270 */
[----:B------:R-:W-:Y:S02]  /*7820*/  FMNMX.FTZ R164, R129, R164, !PT ;  /* 0x000000a481a47209 */ /* 0x000fe40007810000 */
[----:B--2---:R-:W-:Y:S01]  /*7830*/  FSEL R132, R190, -INF , P1 ;  /* 0xff800000be847808 */ /* 0x004fe20000800000 */
[----:B------:R2:W5:Y:S01]  /*7840*/  MUFU.TANH R194, R166 ;  /* 0x000000a600c27308 */ /* 0x0005620000002400 */
[----:B0-----:R-:W-:-:S02]  /*7850*/  FMNMX.FTZ R165, R149, R164, !PT ;  /* 0x000000a495a57209 */ /* 0x001fc40007810000 */
[----:B------:R-:W-:Y:S02]  /*7860*/  ISETP.GT.AND P1, PT, R162, 0x88, PT ;  /* 0x00000088a200780c */ /* 0x000fe40003f24270 */
[----:B-1----:R-:W-:Y:S01]  /*7870*/  FSEL R164, R121, -INF , P2 ;  /* 0xff80000079a47808 */ /* 0x002fe20001000000 */
[----:B------:R-:W-:Y:S01]  /*7880*/  FMUL.FTZ R121, R0, R133 ;  /* 0x0000008500797220 */ /* 0x000fe20000410000 */
[----:B------:R-:W-:Y:S01]  /*7890*/  FMNMX.FTZ R165, R132, R165, !PT ;  /* 0x000000a584a57209 */ /* 0x000fe20007810000 */
[----:B------:R3:W0:Y:S01]  /*78a0*/  MUFU.TANH R195, R167 ;  /* 0x000000a700c37308 */ /* 0x0006220000002400 */
[----:B------:R-:W-:Y:S02]  /*78b0*/  ISETP.GT.AND P2, PT, R162, 0x89, PT ;  /* 0x00000089a200780c */ /* 0x000fe40003f44270 */
[----:B----4-:R-:W-:Y:S02]  /*78c0*/  FSEL R133, R191, -INF , P1 ;  /* 0xff800000bf857808 */ /* 0x010fe40000800000 */
[----:B--2---:R-:W-:-:S02]  /*78d0*/  FMNMX.FTZ R166, R164, R165, !PT ;  /* 0x000000a5a4a67209 */ /* 0x004fc40007810000 */
[----:B------:R-:W-:Y:S01]  /*78e0*/  ISETP.GT.AND P1, PT, R162, 0x90, PT ;  /* 0x00000090a200780c */ /* 0x000fe20003f24270 */
[----:B------:R1:W2:Y:S01]  /*78f0*/  MUFU.TANH R191, R121 ;  /* 0x0000007900bf7308 */ /* 0x0002a20000002400 */
[----:B------:R-:W-:Y:S02]  /*7900*/  FSEL R165, R192, -INF , P2 ;  /* 0xff800000c0a57808 */ /* 0x000fe40001000000 */
[----:B------:R-:W-:Y:S01]  /*7910*/  FMNMX.FTZ R190, R133, R166, !PT ;  /* 0x000000a685be7209 */ /* 0x000fe20007810000 */
[----:B------:R-:W-:Y:S01]  /*7920*/  FMUL.FTZ R166, R0, R142 ;  /* 0x0000008e00a67220 */ /* 0x000fe20000410000 */
[----:B------:R-:W-:Y:S02]  /*7930*/  ISETP.GT.AND P2, PT, R162, 0x91, PT ;  /* 0x00000091a200780c */ /* 0x000fe40003f44270 */
[----:B---3--:R-:W-:Y:S01]  /*7940*/  FSEL R167, R193, -INF , P1 ;  /* 0xff800000c1a77808 */ /* 0x008fe20000800000 */
[----:B------:R-:W3:Y:S01]  /*7950*/  MUFU.TANH R8, R8 ;  /* 0x0000000800087308 */ /* 0x000ee20000002400 */
[----:B------:R-:W-:-:S02]  /*7960*/  FMNMX.FTZ R190, R165, R190, !PT ;  /* 0x000000bea5be7209 */ /* 0x000fc40007810000 */
[----:B------:R-:W-:Y:S02]  /*7970*/  ISETP.GT.AND P1, PT, R162, 0x98, PT ;  /* 0x00000098a200780c */ /* 0x000fe40003f24270 */
[----:B-----5:R-:W-:Y:S02]  /*7980*/  FSEL R142, R194, -INF , P2 ;  /* 0xff800000c28e7808 */ /* 0x020fe40001000000 */
[----:B-1----:R-:W-:Y:S01]  /*7990*/  FMNMX.FTZ R121, R167, R190, !PT ;  /* 0x000000bea7797209 */ /* 0x002fe20007810000 */
[----:B------:R-:W-:Y:S01]  /*79a0*/  FMUL.FTZ R190, R0, R143 ;  /* 0x0000008f00be7220 */ /* 0x000fe20000410000 */
[----:B------:R-:W-:Y:S01]  /*79b0*/  ISETP.GT.AND P2, PT, R162, 0x99, PT ;  /* 0x00000099a200780c */ /* 0x000fe20003f44270 */
[----:B------:R-:W1:Y:S01]  /*79c0*/  MUFU.TANH R9, R9 ;  /* 0x0000000900097308 */ /* 0x000e620000002400 */
[----:B0-----:R-:W-:Y:S02]  /*79d0*/  FSEL R162, R195, -INF , P1 ;  /* 0xff800000c3a27808 */ /* 0x001fe40000800000 */
[----:B------:R-:W-:-:S02]  /*79e0*/  FMNMX.FTZ R121, R142, R121, !PT ;  /* 0x000000798e797209 */ /* 0x000fc40007810000 */
[----:B--2---:R-:W-:Y:S02]  /*79f0*/  FSEL R143, R191, -INF , P2 ;  /* 0xff800000bf8f7808 */ /* 0x004fe40001000000 */
[----:B------:R-:W-:Y:S01]  /*7a00*/  FMNMX.FTZ R192, R162, R121, !PT ;  /* 0x00000079a2c07209 */ /* 0x000fe20007810000 */
[----:B------:R-:W0:Y:S01]  /*7a10*/  MUFU.TANH R12, R12 ;  /* 0x0000000c000c7308 */ /* 0x000e220000002400 */
[----:B------:R-:W-:Y:S02]  /*7a20*/  ISETP.GT.AND P2, PT, R159, RZ, PT ;  /* 0x000000ff9f00720c */ /* 0x000fe40003f44270 */
[----:B------:R-:W-:Y:S02]  /*7a30*/  FMNMX.FTZ R192, R143, R192, !PT ;  /* 0x000000c08fc07209 */ /* 0x000fe40007810000 */
[----:B---3--:R-:W-:Y:S02]  /*7a40*/  FSEL R8, R8, -INF , P2 ;  /* 0xff80000008087808 */ /* 0x008fe40001000000 */
[----:B------:R-:W-:Y:S01]  /*7a50*/  ISETP.GT.AND P2, PT, R159, 0x8, PT ;  /* 0x000000089f00780c */ /* 0x000fe20003f44270 */
[----:B------:R-:W2:Y:S01]  /*7a60*/  SHFL.BFLY PT, R121, R192, 0x2, 0x1f ;  /* 0x0c401f00c0797f89 */ /* 0x000ea200000e0000 */
[----:B------:R-:W3:Y:S01]  /*7a70*/  MUFU.TANH R13, R13 ;  /* 0x0000000d000d7308 */ /* 0x000ee20000002400 */
[----:B-1----:R-:W-:-:S02]  /*7a80*/  FSEL R9, R9, -INF , P3 ;  /* 0xff80000009097808 */ /* 0x002fc40001800000 */
[----:B------:R-:W-:-:S05]  /*7a90*/  ISETP.GT.AND P3, PT, R159, 0x9, PT ;  /* 0x000000099f00780c */ /* 0x000fca0003f64270 */
[----:B------:R-:W1:Y:S01]  /*7aa0*/  MUFU.TANH R20, R20 ;  /* 0x0000001400147308 */ /* 0x000e620000002400 */
[----:B0-----:R-:W-:Y:S02]  /*7ab0*/  FSEL R156, R12, -INF , P2 ;  /* 0xff8000000c9c7808 */ /* 0x001fe40001000000 */
[----:B------:R-:W-:-:S05]  /*7ac0*/  ISETP.GT.AND P2, PT, R159, 0x10, PT ;  /* 0x000000109f00780c */ /* 0x000fca0003f44270 */
[----:B------:R-:W0:Y:S01]  /*7ad0*/  MUFU.TANH R21, R21 ;  /* 0x0000001500157308 */ /* 0x000e220000002400 */
[----:B---3--:R-:W-:Y:S02]  /*7ae0*/  FSEL R13, R13, -INF , P3 ;  /* 0xff8000000d0d7808 */ /* 0x008fe40001800000 */
[----:B------:R-:W-:Y:S02]  /*7af0*/  ISETP.GT.AND P3, PT, R159, 0x11, PT ;  /* 0x000000119f00780c */ /* 0x000fe40003f64270 */
[----:B--2---:R-:W-:-:S03]  /*7b00*/  FMNMX.FTZ R191, R192, R121, !PT ;  /* 0x00000079c0bf7209 */ /* 0x004fc60007810000 */
[----:B------:R-:W2:Y:S01]  /*7b10*/  MUFU.TANH R186, R186 ;  /* 0x000000ba00ba7308 */ /* 0x000ea20000002400 */
[----:B-1----:R-:W-:Y:S02]  /*7b20*/  FSEL R20, R20, -INF , P2 ;  /* 0xff80000014147808 */ /* 0x002fe40001000000 */
[----:B------:R-:W-:Y:S01]  /*7b30*/  ISETP.GT.AND P2, PT, R159, 0x18, PT ;  /* 0x000000189f00780c */ /* 0x000fe20003f44270 */
[----:B------:R-:W1:Y:S04]  /*7b40*/  SHFL.BFLY PT, R192, R191, 0x1, 0x1f ;  /* 0x0c201f00bfc07f89 */ /* 0x000e6800000e0000 */
[----:B------:R-:W3:Y:S01]  /*7b50*/  MUFU.TANH R187, R187 ;  /* 0x000000bb00bb7308 */ /* 0x000ee20000002400 */
[----:B0-----:R-:W-:Y:S02]  /*7b60*/  FSEL R21, R21, -INF , P3 ;  /* 0xff80000015157808 */ /* 0x001fe40001800000 */
[----:B------:R-:W-:-:S05]  /*7b70*/  ISETP.GT.AND P3, PT, R159, 0x19, PT ;  /* 0x000000199f00780c */ /* 0x000fca0003f64270 */
[----:B------:R-:W0:Y:S01]  /*7b80*/  MUFU.TANH R170, R170 ;  /* 0x000000aa00aa7308 */ /* 0x000e220000002400 */
[----:B--2---:R-:W-:Y:S02]  /*7b90*/  FSEL R186, R186, -INF , P2 ;  /* 0xff800000baba7808 */ /* 0x004fe40001000000 */
[----:B------:R-:W-:-:S05]  /*7ba0*/  ISETP.GT.AND P2, PT, R159, 0x20, PT ;  /* 0x000000209f00780c */ /* 0x000fca0003f44270 */
[----:B------:R-:W2:Y:S01]  /*7bb0*/  MUFU.TANH R171, R171 ;  /* 0x000000ab00ab7308 */ /* 0x000ea20000002400 */
[----:B---3--:R-:W-:Y:S02]  /*7bc0*/  FSEL R187, R187, -INF , P3 ;  /* 0xff800000bbbb7808 */ /* 0x008fe40001800000 */
[----:B------:R-:W-:Y:S02]  /*7bd0*/  ISETP.GT.AND P3, PT, R159, 0x21, PT ;  /* 0x000000219f00780c */ /* 0x000fe40003f64270 */
[----:B-1----:R-:W-:Y:S01]  /*7be0*/  FMNMX.FTZ R121, R191, R192, !PT ;  /* 0x000000c0bf797209 */ /* 0x002fe20007810000 */
[----:B------:R-:W-:Y:S01]  /*7bf0*/  FMUL.FTZ R191, R0, R134 ;  /* 0x0000008600bf7220 */ /* 0x000fe20000410000 */
[----:B------:R-:W-:Y:S01]  /*7c00*/  IMAD.U32 R134, RZ, RZ, UR6 ;  /* 0x00000006ff867e24 */ /* 0x000fe2000f8e00ff */
[----:B------:R-:W1:Y:S01]  /*7c10*/  MUFU.TANH R174, R174 ;  /* 0x000000ae00ae7308 */ /* 0x000e620000002400 */
[C---:B------:R-:W-:Y:S02]  /*7c20*/  FSETP.NEU.FTZ.AND P1, PT, R121.reuse, -INF , PT ;  /* 0xff8000007900780b */ /* 0x040fe40003f3d000 */
[----:B------:R-:W-:-:S01]  /*7c30*/  FFMA.FTZ R134, R121, R134, -8 ;  /* 0xc100000079867423 */ /* 0x000fc20000010086 */
[----:B0-----:R-:W-:-:S02]  /*7c40*/  FSEL R170, R170, -INF , P2 ;  /* 0xff800000aaaa7808 */ /* 0x001fc40001000000 */
[----:B------:R-:W-:Y:S02]  /*7c50*/  ISETP.GT.AND P2, PT, R159, 0x28, PT ;  /* 0x000000289f00780c */ /* 0x000fe40003f44270 */
[----:B------:R-:W-:Y:S01]  /*7c60*/  FSEL R134, R134, RZ, P1 ;  /* 0x000000ff86867208 */ /* 0x000fe20000800000 */
[----:B------:R-:W0:Y:S01]  /*7c70*/  MUFU.TANH R175, R175 ;  /* 0x000000af00af7308 */ /* 0x000e220000002400 */
[----:B--2---:R-:W-:Y:S02]  /*7c80*/  FSEL R171, R171, -INF , P3 ;  /* 0xff800000abab7808 */ /* 0x004fe40001800000 */
[----:B------:R-:W-:Y:S01]  /*7c90*/  ISETP.GT.AND P3, PT, R159, 0x29, PT ;  /* 0x000000299f00780c */ /* 0x000fe20003f64270 */
[----:B------:R-:W-:-:S01]  /*7ca0*/  FFMA.FTZ R193, R184, UR6, -R134 ;  /* 0x00000006b8c17c23 */ /* 0x000fc20008010886 */
[----:B------:R-:W-:Y:S01]  /*7cb0*/  FMNMX.FTZ R184, R8, R5, !PT ;  /* 0x0000000508b87209 */ /* 0x000fe20007810000 */
[----:B------:R-:W-:-:S01]  /*7cc0*/  FFMA.FTZ R192, R163, UR6, -R134 ;  /* 0x00000006a3c07c23 */ /* 0x000fc20008010886 */
[--C-:B------:R-:W-:Y:S01]  /*7cd0*/  FFMA.FTZ R194, R185, UR6, -R134.reuse ;  /* 0x00000006b9c27c23 */ /* 0x100fe20008010886 */
[----:B------:R-:W2:Y:S01]  /*7ce0*/  MUFU.TANH R177, R177 ;  /* 0x000000b100b17308 */ /* 0x000ea20000002400 */
[----:B------:R-:W-:Y:S01]  /*7cf0*/  FMNMX.FTZ R163, R9, R184, !PT ;  /* 0x000000b809a37209 */ /* 0x000fe20007810000 */
[--C-:B------:R-:W-:Y:S01]  /*7d00*/  FFMA.FTZ R195, R189, UR6, -R134.reuse ;  /* 0x00000006bdc37c23 */ /* 0x100fe20008010886 */
[----:B-1----:R-:W-:Y:S01]  /*7d10*/  FSEL R174, R174, -INF , P2 ;  /* 0xff800000aeae7808 */ /* 0x002fe20001000000 */
[--C-:B------:R-:W-:Y:S01]  /*7d20*/  FFMA.FTZ R7, R7, UR6, -R134.reuse ;  /* 0x0000000607077c23 */ /* 0x100fe20008010886 */
[----:B------:R-:W-:Y:S01]  /*7d30*/  FMNMX.FTZ R184, R156, R163, !PT ;  /* 0x000000a39cb87209 */ /* 0x000fe20007810000 */
[--C-:B------:R-:W-:Y:S01]  /*7d40*/  FFMA.FTZ R10, R10, UR6, -R134.reuse ;  /* 0x000000060a0a7c23 */ /* 0x100fe20008010886 */
[----:B------:R-:W-:Y:S01]  /*7d50*/  ISETP.GT.AND P2, PT, R159, 0x30, PT ;  /* 0x000000309f00780c */ /* 0x000fe20003f44270 */
[----:B------:R-:W1:Y:S01]  /*7d60*/  MUFU.TANH R178, R178 ;  /* 0x000000b200b27308 */ /* 0x000e620000002400 */
[----:B------:R-:W-:Y:S01]  /*7d70*/  FMNMX.FTZ R185, R13, R184, !PT ;  /* 0x000000b80db97209 */ /* 0x000fe20007810000 */
[--C-:B------:R-:W-:Y:S01]  /*7d80*/  FFMA.FTZ R11, R11, UR6, -R134.reuse ;  /* 0x000000060b0b7c23 */ /* 0x100fe20008010886 */
[----:B0-----:R-:W-:Y:S01]  /*7d90*/  FSEL R175, R175, -INF , P3 ;  /* 0xff800000afaf7808 */ /* 0x001fe20001800000 */
[--C-:B------:R-:W-:Y:S01]  /*7da0*/  FFMA.FTZ R14, R14, UR6, -R134.reuse ;  /* 0x000000060e0e7c23 */ /* 0x100fe20008010886 */
[----:B------:R-:W-:Y:S01]  /*7db0*/  FMNMX.FTZ R184, R20, R185, !PT ;  /* 0x000000b914b87209 */ /* 0x000fe20007810000 */
[--C-:B------:R-:W-:Y:S01]  /*7dc0*/  FFMA.FTZ R15, R15, UR6, -R134.reuse ;  /* 0x000000060f0f7c23 */ /* 0x100fe20008010886 */
[----:B------:R-:W-:Y:S01]  /*7dd0*/  ISETP.GT.AND P3, PT, R159, 0x31, PT ;  /* 0x000000319f00780c */ /* 0x000fe20003f64270 */
[----:B------:R-:W0:Y:S01]  /*7de0*/  MUFU.TANH R181, R181 ;  /* 0x000000b500b57308 */ /* 0x000e220000002400 */
[----:B------:R-:W-:Y:S01]  /*7df0*/  FMNMX.FTZ R185, R21, R184, !PT ;  /* 0x000000b815b97209 */ /* 0x000fe20007810000 */
[--C-:B------:R-:W-:Y:S01]  /*7e00*/  FFMA.FTZ R168, R168, UR6, -R134.reuse ;  /* 0x00000006a8a87c23 */ /* 0x100fe20008010886 */
[----:B--2---:R-:W-:Y:S01]  /*7e10*/  FSEL R177, R177, -INF , P2 ;  /* 0xff800000b1b17808 */ /* 0x004fe20001000000 */
[--C-:B------:R-:W-:Y:S01]  /*7e20*/  FFMA.FTZ R169, R169, UR6, -R134.reuse ;  /* 0x00000006a9a97c23 */ /* 0x100fe20008010886 */
[----:B------:R-:W-:Y:S01]  /*7e30*/  FMNMX.FTZ R184, R186, R185, !PT ;  /* 0x000000b9bab87209 */ /* 0x000fe20007810000 */
[--C-:B------:R-:W-:Y:S01]  /*7e40*/  FFMA.FTZ R172, R172, UR6, -R134.reuse ;  /* 0x00000006acac7c23 */ /* 0x100fe20008010886 */
[----:B------:R-:W-:Y:S01]  /*7e50*/  ISETP.GT.AND P2, PT, R159, 0x38, PT ;  /* 0x000000389f00780c */ /* 0x000fe20003f44270 */
        /* <DEDUP_REMOVED lines=29> */
[----:B------:R-:W-:Y:S01]  /*8030*/  ISETP.GT.AND P2, PT, R159, 0x48, PT ;  /* 0x000000489f00780c */ /* 0x000fe20003f44270 */
[--C-:B------:R-:W-:Y:S01]  /*8040*/  FFMA.FTZ R128, R128, UR6, -R134.reuse ;  /* 0x0000000680807c23 */ /* 0x100fe20008010886 */
[----:B------:R-:W-:-:S01]  /*8050*/  FFMA.FTZ R129, R129, UR6, -R134 ;  /* 0x0000000681817c23 */ /* 0x000fc20008010886 */
[----:B------:R-:W1:Y:S01]  /*8060*/  MUFU.TANH R155, R155 ;  /* 0x0000009b009b7308 */ /* 0x000e620000002400 */
[----:B0-----:R-:W-:Y:S01]  /*8070*/  FSEL R153, R153, -INF , P3 ;  /* 0xff80000099997808 */ /* 0x001fe20001800000 */
[--C-:B------:R-:W-:Y:S01]  /*8080*/  FFMA.FTZ R132, R132, UR6, -R134.reuse ;  /* 0x0000000684847c23 */ /* 0x100fe20008010886 */
[----:B------:R-:W-:Y:S01]  /*8090*/  ISETP.GT.AND P3, PT, R159, 0x49, PT ;  /* 0x000000499f00780c */ /* 0x000fe20003f64270 */
[--C-:B------:R-:W-:Y:S01]  /*80a0*/  FFMA.FTZ R133, R133, UR6, -R134.reuse ;  /* 0x0000000685857c23 */ /* 0x100fe20008010886 */
[----:B------:R-:W-:-:S01]  /*80b0*/  FFMA.FTZ R142, R142, UR6, -R134 ;  /* 0x000000068e8e7c23 */ /* 0x000fc20008010886 */
[--C-:B------:R-:W-:Y:S01]  /*80c0*/  FFMA.FTZ R162, R162, UR6, -R134.reuse ;  /* 0x00000006a2a27c23 */ /* 0x100fe20008010886 */
[----:B------:R-:W-:-:S01]  /*80d0*/  FFMA.FTZ R143, R143, UR6, -R134 ;  /* 0x000000068f8f7c23 */ /* 0x000fc20008010886 */
[----:B------:R0:W-:Y:S01]  /*80e0*/  MUFU.EX2 R12, R193 ;  /* 0x000000c1000c7308 */ /* 0x0001e20000000800 */
[----:B--2---:R-:W-:-:S02]  /*80f0*/  FSEL R179, R154, -INF , P2 ;  /* 0xff8000009ab37808 */ /* 0x004fc40001000000 */
[----:B------:R-:W-:-:S05]  /*8100*/  ISETP.GT.AND P2, PT, R159, 0x50, PT ;  /* 0x000000509f00780c */ /* 0x000fca0003f44270 */
[----:B------:R-:W-:Y:S01]  /*8110*/  MUFU.TANH R157, R157 ;  /* 0x0000009d009d7308 */ /* 0x000fe20000002400 */
[----:B0-----:R-:W-:Y:S02]  /*8120*/  FMNMX.FTZ R193, R181, R184, !PT ;  /* 0x000000b8b5c17209 */ /* 0x001fe40007810000 */
[----:B-1----:R-:W-:Y:S02]  /*8130*/  FSEL R155, R155, -INF , P3 ;  /* 0xff8000009b9b7808 */ /* 0x002fe40001800000 */
[----:B------:R-:W-:Y:S02]  /*8140*/  FMNMX.FTZ R193, R182, R193, !PT ;  /* 0x000000c1b6c17209 */ /* 0x000fe40007810000 */
[----:B------:R-:W-:Y:S01]  /*8150*/  ISETP.GT.AND P3, PT, R159, 0x51, PT ;  /* 0x000000519f00780c */ /* 0x000fe20003f64270 */
[----:B------:R-:W0:Y:S01]  /*8160*/  MUFU.TANH R158, R158 ;  /* 0x0000009e009e7308 */ /* 0x000e220000002400 */
[----:B------:R-:W-:-:S04]  /*8170*/  FMNMX.FTZ R184, R152, R193, !PT ;  /* 0x000000c198b87209 */ /* 0x000fc80007810000 */
[----:B------:R-:W-:-:S03]  /*8180*/  FMNMX.FTZ R184, R153, R184, !PT ;  /* 0x000000b899b87209 */ /* 0x000fc60007810000 */
[----:B------:R-:W1:Y:S01]  /*8190*/  MUFU.TANH R160, R160 ;  /* 0x000000a000a07308 */ /* 0x000e620000002400 */
[----:B------:R-:W-:-:S04]  /*81a0*/  FMNMX.FTZ R184, R179, R184, !PT ;  /* 0x000000b8b3b87209 */ /* 0x000fc80007810000 */
[----:B------:R-:W-:-:S03]  /*81b0*/  FMNMX.FTZ R193, R155, R184, !PT ;  /* 0x000000b89bc17209 */ /* 0x000fc60007810000 */
[----:B------:R-:W2:Y:S01]  /*81c0*/  MUFU.TANH R161, R161 ;  /* 0x000000a100a17308 */ /* 0x000ea20000002400 */
[----:B0-----:R-:W-:Y:S02]  /*81d0*/  FSEL R158, R158, -INF , P3 ;  /* 0xff8000009e9e7808 */ /* 0x001fe40001800000 */
[----:B------:R-:W-:-:S05]  /*81e0*/  ISETP.GT.AND P3, PT, R159, 0x59, PT ;  /* 0x000000599f00780c */ /* 0x000fca0003f64270 */
[----:B------:R0:W-:Y:S08]  /*81f0*/  MUFU.EX2 R163, R194 ;  /* 0x000000c200a37308 */ /* 0x0001f00000000800 */
[----:B------:R-:W3:Y:S01]  /*8200*/  MUFU.TANH R6, R6 ;  /* 0x0000000600067308 */ /* 0x000ee20000002400 */
[----:B0-----:R-:W-:-:S01]  /*8210*/  FFMA.FTZ R194, R180, UR6, -R134 ;  /* 0x00000006b4c27c23 */ /* 0x001fc20008010886 */
[----:B------:R-:W-:-:S02]  /*8220*/  FSEL R180, R157, -INF , P2 ;  /* 0xff8000009db47808 */ /* 0x000fc40001000000 */
[C---:B------:R-:W-:Y:S02]  /*8230*/  ISETP.GT.AND P2, PT, R159.reuse, 0x58, PT ;  /* 0x000000589f00780c */ /* 0x040fe40003f44270 */
[----:B------:R-:W-:Y:S02]  /*8240*/  FMNMX.FTZ R193, R180, R193, !PT ;  /* 0x000000c1b4c17209 */ /* 0x000fe40007810000 */
[----:B------:R-:W0:Y:S01]  /*8250*/  MUFU.TANH R136, R136 ;  /* 0x0000008800887308 */ /* 0x000e220000002400 */
[----:B-1----:R-:W-:Y:S02]  /*8260*/  FSEL R184, R160, -INF , P2 ;  /* 0xff800000a0b87808 */ /* 0x002fe40001000000 */
[----:B------:R-:W-:Y:S02]  /*8270*/  FMNMX.FTZ R193, R158, R193, !PT ;  /* 0x000000c19ec17209 */ /* 0x000fe40007810000 */
[----:B------:R-:W-:Y:S02]  /*8280*/  ISETP.GT.AND P2, PT, R159, 0x60, PT ;  /* 0x000000609f00780c */ /* 0x000fe40003f44270 */
[----:B--2---:R-:W-:Y:S01]  /*8290*/  FSEL R161, R161, -INF , P3 ;  /* 0xff800000a1a17808 */ /* 0x004fe20001800000 */
[----:B------:R-:W1:Y:S01]  /*82a0*/  MUFU.TANH R166, R166 ;  /* 0x000000a600a67308 */ /* 0x000e620000002400 */
[----:B------:R-:W-:-:S02]  /*82b0*/  ISETP.GT.AND P3, PT, R159, 0x61, PT ;  /* 0x000000619f00780c */ /* 0x000fc40003f64270 */
[----:B---3--:R-:W-:Y:S02]  /*82c0*/  FSEL R6, R6, -INF , P2 ;  /* 0xff80000006067808 */ /* 0x008fe40001000000 */
[----:B------:R-:W-:-:S03]  /*82d0*/  ISETP.GT.AND P2, PT, R159, 0x68, PT ;  /* 0x000000689f00780c */ /* 0x000fc60003f44270 */
[----:B------:R-:W2:Y:S01]  /*82e0*/  MUFU.TANH R190, R190 ;  /* 0x000000be00be7308 */ /* 0x000ea20000002400 */
[----:B0-----:R-:W-:Y:S02]  /*82f0*/  FSEL R136, R136, -INF , P3 ;  /* 0xff80000088887808 */ /* 0x001fe40001800000 */
[----:B------:R-:W-:-:S05]  /*8300*/  ISETP.GT.AND P3, PT, R159, 0x69, PT ;  /* 0x000000699f00780c */ /* 0x000fca0003f64270 */
[----:B------:R0:W-:Y:S01]  /*8310*/  MUFU.EX2 R154, R188 ;  /* 0x000000bc009a7308 */ /* 0x0001e20000000800 */
[----:B-1----:R-:W-:Y:S02]  /*8320*/  FSEL R166, R166, -INF , P2 ;  /* 0xff800000a6a67808 */ /* 0x002fe40001000000 */
[----:B------:R-:W-:-:S05]  /*8330*/  ISETP.GT.AND P2, PT, R159, 0x70, PT ;  /* 0x000000709f00780c */ /* 0x000fca0003f44270 */
[----:B------:R-:W1:Y:S01]  /*8340*/  MUFU.TANH R146, R146 ;  /* 0x0000009200927308 */ /* 0x000e620000002400 */
[----:B0-----:R-:W-:Y:S01]  /*8350*/  FMNMX.FTZ R188, R184, R193, !PT ;  /* 0x000000c1b8bc7209 */ /* 0x001fe20007810000 */
[----:B------:R-:W-:Y:S01]  /*8360*/  FFMA.FTZ R193, R120, UR6, -R134 ;  /* 0x0000000678c17c23 */ /* 0x000fe20008010886 */
[----:B--2---:R-:W-:Y:S02]  /*8370*/  FSEL R190, R190, -INF , P3 ;  /* 0xff800000bebe7808 */ /* 0x004fe40001800000 */
[----:B------:R-:W-:Y:S02]  /*8380*/  FMNMX.FTZ R189, R161, R188, !PT ;  /* 0x000000bca1bd7209 */ /* 0x000fe40007810000 */
[----:B------:R-:W-:Y:S01]  /*8390*/  ISETP.GT.AND P3, PT, R159, 0x71, PT ;  /* 0x000000719f00780c */ /* 0x000fe20003f64270 */
[----:B------:R-:W0:Y:S01]  /*83a0*/  MUFU.TANH R147, R147 ;  /* 0x0000009300937308 */ /* 0x000e220000002400 */
[----:B------:R-:W-:-:S04]  /*83b0*/  FMNMX.FTZ R189, R6, R189, !PT ;  /* 0x000000bd06bd7209 */ /* 0x000fc80007810000 */
[----:B------:R-:W-:-:S03]  /*83c0*/  FMNMX.FTZ R189, R136, R189, !PT ;  /* 0x000000bd88bd7209 */ /* 0x000fc60007810000 */
[----:B------:R-:W2:Y:S01]  /*83d0*/  MUFU.TANH R150, R150 ;  /* 0x0000009600967308 */ /* 0x000ea20000002400 */
[----:B------:R-:W-:Y:S02]  /*83e0*/  FMNMX.FTZ R189, R166, R189, !PT ;  /* 0x000000bda6bd7209 */ /* 0x000fe40007810000 */
[----:B-1----:R-:W-:Y:S02]  /*83f0*/  FSEL R146, R146, -INF , P2 ;  /* 0xff80000092927808 */ /* 0x002fe40001000000 */
[----:B------:R-:W-:Y:S02]  /*8400*/  FMNMX.FTZ R189, R190, R189, !PT ;  /* 0x000000bdbebd7209 */ /* 0x000fe40007810000 */
[----:B------:R-:W-:Y:S01]  /*8410*/  ISETP.GT.AND P2, PT, R159, 0x78, PT ;  /* 0x000000789f00780c */ /* 0x000fe20003f44270 */
[----:B------:R-:W1:Y:S01]  /*8420*/  MUFU.TANH R151, R151 ;  /* 0x0000009700977308 */ /* 0x000e620000002400 */
[----:B0-----:R-:W-:Y:S02]  /*8430*/  FSEL R147, R147, -INF , P3 ;  /* 0xff80000093937808 */ /* 0x001fe40001800000 */
[----:B------:R-:W-:-:S02]  /*8440*/  FMNMX.FTZ R120, R146, R189, !PT ;  /* 0x000000bd92787209 */ /* 0x000fc40007810000 */
[----:B------:R-:W-:Y:S02]  /*8450*/  ISETP.GT.AND P3, PT, R159, 0x79, PT ;  /* 0x000000799f00780c */ /* 0x000fe40003f64270 */
[----:B------:R-:W-:Y:S01]  /*8460*/  FMNMX.FTZ R189, R147, R120, !PT ;  /* 0x0000007893bd7209 */ /* 0x000fe20007810000 */
[----:B------:R-:W0:Y:S01]  /*8470*/  MUFU.TANH R122, R122 ;  /* 0x0000007a007a7308 */ /* 0x000e220000002400 */
[----:B--2---:R-:W-:Y:S02]  /*8480*/  FSEL R188, R150, -INF , P2 ;  /* 0xff80000096bc7808 */ /* 0x004fe40001000000 */
[----:B------:R-:W-:Y:S02]  /*8490*/  ISETP.GT.AND P2, PT, R159, 0x80, PT ;  /* 0x000000809f00780c */ /* 0x000fe40003f44270 */
[----:B------:R-:W-:-:S03]  /*84a0*/  FMNMX.FTZ R120, R188, R189, !PT ;  /* 0x000000bdbc787209 */ /* 0x000fc60007810000 */
[----:B------:R-:W2:Y:S01]  /*84b0*/  MUFU.TANH R123, R123 ;  /* 0x0000007b007b7308 */ /* 0x000ea20000002400 */
[----:B-1----:R-:W-:Y:S02]  /*84c0*/  FSEL R151, R151, -INF , P3 ;  /* 0xff80000097977808 */ /* 0x002fe40001800000 */
[----:B------:R-:W-:Y:S02]  /*84d0*/  ISETP.GT.AND P3, PT, R159, 0x81, PT ;  /* 0x000000819f00780c */ /* 0x000fe40003f64270 */
[----:B------:R-:W-:-:S03]  /*84e0*/  FMNMX.FTZ R189, R151, R120, !PT ;  /* 0x0000007897bd7209 */ /* 0x000fc60007810000 */
[----:B------:R-:W-:Y:S01]  /*84f0*/  MUFU.TANH R126, R126 ;  /* 0x0000007e007e7308 */ /* 0x000fe20000002400 */
[----:B0-----:R-:W-:Y:S02]  /*8500*/  FSEL R122, R122, -INF , P2 ;  /* 0xff8000007a7a7808 */ /* 0x001fe40001000000 */
[----:B------:R-:W-:Y:S02]  /*8510*/  ISETP.GT.AND P2, PT, R159, 0x88, PT ;  /* 0x000000889f00780c */ /* 0x000fe40003f44270 */
[----:B------:R-:W-:-:S03]  /*8520*/  FMNMX.FTZ R120, R122, R189, !PT ;  /* 0x000000bd7a787209 */ /* 0x000fc60007810000 */
[----:B------:R-:W0:Y:S01]  /*8530*/  MUFU.TANH R127, R127 ;  /* 0x0000007f007f7308 */ /* 0x000e220000002400 */
[----:B--2---:R-:W-:Y:S02]  /*8540*/  FSEL R123, R123, -INF , P3 ;  /* 0xff8000007b7b7808 */ /* 0x004fe40001800000 */
[----:B------:R-:W-:Y:S02]  /*8550*/  ISETP.GT.AND P3, PT, R159, 0x89, PT ;  /* 0x000000899f00780c */ /* 0x000fe40003f64270 */
[----:B------:R-:W-:-:S03]  /*8560*/  FMNMX.FTZ R189, R123, R120, !PT ;  /* 0x000000787bbd7209 */ /* 0x000fc60007810000 */
[----:B------:R-:W1:Y:S08]  /*8570*/  MUFU.TANH R130, R130 ;  /* 0x0000008200827308 */ /* 0x000e700000002400 */
[----:B------:R-:W2:Y:S01]  /*8580*/  MUFU.TANH R131, R131 ;  /* 0x0000008300837308 */ /* 0x000ea20000002400 */
[----:B0-----:R-:W-:Y:S02]  /*8590*/  FSEL R127, R127, -INF , P3 ;  /* 0xff8000007f7f7808 */ /* 0x001fe40001800000 */
[----:B------:R-:W-:-:S05]  /*85a0*/  ISETP.GT.AND P3, PT, R159, 0x91, PT ;  /* 0x000000919f00780c */ /* 0x000fca0003f64270 */
[----:B------:R0:W-:Y:S08]  /*85b0*/  MUFU.EX2 R150, R193 ;  /* 0x000000c100967308 */ /* 0x0001f00000000800 */
[----:B------:R-:W3:Y:S01]  /*85c0*/  MUFU.TANH R191, R191 ;  /* 0x000000bf00bf7308 */ /* 0x000ee20000002400 */
[----:B0-----:R-:W-:-:S01]  /*85d0*/  FFMA.FTZ R193, R140, UR6, -R134 ;  /* 0x000000068cc17c23 */ /* 0x001fc20008010886 */
[----:B------:R-:W-:-:S02]  /*85e0*/  FSEL R140, R126, -INF , P2 ;  /* 0xff8000007e8c7808 */ /* 0x000fc40001000000 */
[----:B------:R-:W-:Y:S02]  /*85f0*/  ISETP.GT.AND P2, PT, R159, 0x90, PT ;  /* 0x000000909f00780c */ /* 0x000fe40003f44270 */
[----:B------:R-:W-:Y:S02]  /*8600*/  FMNMX.FTZ R120, R140, R189, !PT ;  /* 0x000000bd8c787209 */ /* 0x000fe40007810000 */
[----:B------:R-:W0:Y:S01]  /*8610*/  MUFU.TANH R135, R135 ;  /* 0x0000008700877308 */ /* 0x000e220000002400 */
[----:B-1----:R-:W-:Y:S02]  /*8620*/  FSEL R130, R130, -INF , P2 ;  /* 0xff80000082827808 */ /* 0x002fe40001000000 */
[----:B------:R-:W-:Y:S02]  /*8630*/  FMNMX.FTZ R189, R127, R120, !PT ;  /* 0x000000787fbd7209 */ /* 0x000fe40007810000 */
[----:B------:R-:W-:Y:S02]  /*8640*/  ISETP.GT.AND P2, PT, R159, 0x98, PT ;  /* 0x000000989f00780c */ /* 0x000fe40003f44270 */
[----:B--2---:R-:W-:Y:S01]  /*8650*/  FSEL R131, R131, -INF , P3 ;  /* 0xff80000083837808 */ /* 0x004fe20001800000 */
[----:B------:R-:W-:Y:S01]  /*8660*/  MUFU.EX2 R192, R192 ;  /* 0x000000c000c07308 */ /* 0x000fe20000000800 */
[----:B------:R-:W-:-:S02]  /*8670*/  FMNMX.FTZ R120, R130, R189, !PT ;  /* 0x000000bd82787209 */ /* 0x000fc40007810000 */
[----:B------:R-:W-:Y:S01]  /*8680*/  ISETP.GT.AND P3, PT, R159, 0x99, PT ;  /* 0x000000999f00780c */ /* 0x000fe20003f64270 */
[----:B------:R-:W-:-:S01]  /*8690*/  FFMA.FTZ R159, R144, UR6, -R134 ;  /* 0x00000006909f7c23 */ /* 0x000fc20008010886 */
[----:B---3--:R-:W-:Y:S01]  /*86a0*/  FSEL R191, R191, -INF , P2 ;  /* 0xff800000bfbf7808 */ /* 0x008fe20001000000 */
[----:B------:R-:W-:-:S01]  /*86b0*/  FFMA.FTZ R144, R145, UR6, -R134 ;  /* 0x0000000691907c23 */ /* 0x000fc20008010886 */
[----:B------:R-:W-:Y:S01]  /*86c0*/  FMNMX.FTZ R120, R131, R120, !PT ;  /* 0x0000007883787209 */ /* 0x000fe20007810000 */
[----:B------:R-:W-:-:S01]  /*86d0*/  FFMA.FTZ R145, R148, UR6, -R134 ;  /* 0x0000000694917c23 */ /* 0x000fc20008010886 */
[----:B0-----:R-:W-:Y:S01]  /*86e0*/  FSEL R135, R135, -INF , P3 ;  /* 0xff80000087877808 */ /* 0x001fe20001800000 */
[----:B------:R-:W-:-:S01]  /*86f0*/  FFMA.FTZ R148, R149, UR6, -R134 ;  /* 0x0000000695947c23 */ /* 0x000fc20008010886 */
[----:B------:R-:W-:Y:S01]  /*8700*/  FMNMX.FTZ R120, R191, R120, !PT ;  /* 0x00000078bf787209 */ /* 0x000fe20007810000 */
[----:B------:R-:W-:-:S01]  /*8710*/  FFMA.FTZ R149, R164, UR6, -R134 ;  /* 0x00000006a4957c23 */ /* 0x000fc20008010886 */
[--C-:B------:R-:W-:Y:S01]  /*8720*/  FFMA.FTZ R164, R165, UR6, -R134.reuse ;  /* 0x00000006a5a47c23 */ /* 0x100fe20008010886 */
[----:B------:R-:W-:-:S01]  /*8730*/  FFMA.FTZ R165, R167, UR6, -R134 ;  /* 0x00000006a7a57c23 */ /* 0x000fc20008010886 */
[----:B------:R-:W-:Y:S01]  /*8740*/  FMNMX.FTZ R120, R135, R120, !PT ;  /* 0x0000007887787209 */ /* 0x000fe20007810000 */
[----:B------:R-:W-:Y:S01]  /*8750*/  IMAD.U32 R167, RZ, RZ, UR6 ;  /* 0x00000006ffa77e24 */ /* 0x000fe2000f8e00ff */
[----:B------:R-:W-:Y:S03]  /*8760*/  MUFU.EX2 R7, R7 ;  /* 0x0000000700077308 */ /* 0x000fe60000000800 */
[----:B------:R-:W0:Y:S05]  /*8770*/  SHFL.BFLY PT, R189, R120, 0x2, 0x1f ;  /* 0x0c401f0078bd7f89 */ /* 0x000e2a00000e0000 */
        /* <DEDUP_REMOVED lines=8> */
[----:B0-----:R-:W-:-:S07]  /*8800*/  FMNMX.FTZ R120, R189, R120, !PT ;  /* 0x00000078bd787209 */ /* 0x001fce0007810000 */
[----:B------:R-:W-:Y:S01]  /*8810*/  MUFU.EX2 R126, R193 ;  /* 0x000000c1007e7308 */ /* 0x000fe20000000800 */
[C---:B------:R-:W-:Y:S01]  /*8820*/  FSETP.NEU.FTZ.AND P2, PT, R120.reuse, -INF , PT ;  /* 0xff8000007800780b */ /* 0x040fe20003f5d000 */
[----:B------:R-:W-:-:S06]  /*8830*/  FFMA.FTZ R167, R120, R167, -8 ;  /* 0xc100000078a77423 */ /* 0x000fcc00000100a7 */
        /* <DEDUP_REMOVED lines=11> */
[----:B------:R-:W-:Y:S01]  /*88f0*/  MUFU.EX2 R189, R189 ;  /* 0x000000bd00bd7308 */ /* 0x000fe20000000800 */
[----:B------:R-:W-:Y:S01]  /*8900*/  FSEL R187, R121, RZ, P1 ;  /* 0x000000ff79bb7208 */ /* 0x000fe20000800000 */
[--C-:B------:R-:W-:Y:S01]  /*8910*/  FFMA.FTZ R170, R170, UR6, -R167.reuse ;  /* 0x00000006aaaa7c23 */ /* 0x100fe200080108a7 */
[----:B------:R-:W-:-:S01]  /*8920*/  FFMA.FTZ R171, R171, UR6, -R167 ;  /* 0x00000006abab7c23 */ /* 0x000fc200080108a7 */
[----:B------:R-:W-:Y:S01]  /*8930*/  FADD.FTZ R186, -R186, R5 ;  /* 0x00000005baba7221 */ /* 0x000fe20000010100 */
[----:B------:R-:W-:-:S01]  /*8940*/  FFMA.FTZ R174, R174, UR6, -R167 ;  /* 0x00000006aeae7c23 */ /* 0x000fc200080108a7 */
[----:B------:R-:W-:Y:S01]  /*8950*/  FADD.FTZ R187, -R187, R4 ;  /* 0x00000004bbbb7221 */ /* 0x000fe20000010100 */
[----:B------:R-:W-:-:S01]  /*8960*/  FFMA.FTZ R4, R179, UR6, -R167 ;  /* 0x00000006b3047c23 */ /* 0x000fc200080108a7 */
[----:B------:R-:W-:Y:S01]  /*8970*/  FMUL.FTZ R186, R186, UR6 ;  /* 0x00000006baba7c20 */ /* 0x000fe20008410000 */
        /* <DEDUP_REMOVED lines=28> */
[----:B------:R-:W-:Y:S01]  /*8b40*/  FFMA.FTZ R135, R135, UR6, -R167 ;  /* 0x0000000687877c23 */ /* 0x000fe200080108a7 */
[----:B------:R-:W-:-:S03]  /*8b50*/  FADD.FTZ R187, R7, R184 ;  /* 0x000000b807bb7221 */ /* 0x000fc60000010000 */
[----:B------:R-:W0:Y:S01]  /*8b60*/  MUFU.EX2 R134, R134 ;  /* 0x0000008600867308 */ /* 0x000e220000000800 */
[----:B-1----:R-:W-:-:S01]  /*8b70*/  FFMA.FTZ R3, R186, R2, R189 ;  /* 0x00000002ba037223 */ /* 0x002fc200000100bd */
[----:B------:R-:W-:-:S03]  /*8b80*/  FADD.FTZ R184, R10, R187 ;  /* 0x000000bb0ab87221 */ /* 0x000fc60000010000 */
[----:B------:R-:W-:Y:S01]  /*8b90*/  FADD.FTZ R2, R8, R3 ;  /* 0x0000000308027221 */ /* 0x000fe20000010000 */
[----:B------:R-:W-:-:S02]  /*8ba0*/  FADD.FTZ R187, R11, R184 ;  /* 0x000000b80bbb7221 */ /* 0x000fc40000010000 */
[----:B------:R-:W1:Y:S01]  /*8bb0*/  MUFU.EX2 R13, R13 ;  /* 0x0000000d000d7308 */ /* 0x000e620000000800 */
[----:B--2---:R-:W-:-:S01]  /*8bc0*/  FADD.FTZ R3, R9, R2 ;  /* 0x0000000209037221 */ /* 0x004fc20000010000 */
[----:B------:R-:W-:Y:S01]  /*8bd0*/  FADD.FTZ R184, R14, R187 ;  /* 0x000000bb0eb87221 */ /* 0x000fe20000010000 */
[----:B------:R-:W-:-:S03]  /*8be0*/  FFMA.FTZ R187, R136, UR6, -R167 ;  /* 0x0000000688bb7c23 */ /* 0x000fc600080108a7 */
[----:B------:R-:W-:Y:S02]  /*8bf0*/  FADD.FTZ R193, R15, R184 ;  /* 0x000000b80fc17221 */ /* 0x000fe40000010000 */
[----:B------:R-:W2:Y:S01]  /*8c00*/  MUFU.EX2 R20, R20 ;  /* 0x0000001400147308 */ /* 0x000ea20000000800 */
[----:B0-----:R-:W-:-:S01]  /*8c10*/  FADD.FTZ R2, R134, R3 ;  /* 0x0000000386027221 */ /* 0x001fc20000010000 */
[----:B------:R-:W-:-:S04]  /*8c20*/  FADD.FTZ R136, R12, R193 ;  /* 0x000000c10c887221 */ /* 0x000fc80000010000 */
[----:B------:R-:W-:Y:S01]  /*8c30*/  FADD.FTZ R193, R163, R136 ;  /* 0x00000088a3c17221 */ /* 0x000fe20000010000 */
[----:B------:R-:W-:-:S01]  /*8c40*/  FFMA.FTZ R136, R166, UR6, -R167 ;  /* 0x00000006a6887c23 */ /* 0x000fc200080108a7 */
[----:B------:R-:W0:Y:S01]  /*8c50*/  MUFU.EX2 R21, R21 ;  /* 0x0000001500157308 */ /* 0x000e220000000800 */
[----:B-1----:R-:W-:-:S07]  /*8c60*/  FADD.FTZ R3, R13, R2 ;  /* 0x000000020d037221 */ /* 0x002fce0000010000 */
[----:B------:R-:W1:Y:S01]  /*8c70*/  MUFU.EX2 R156, R156 ;  /* 0x0000009c009c7308 */ /* 0x000e620000000800 */
[----:B--2---:R-:W-:-:S07]  /*8c80*/  FADD.FTZ R2, R20, R3 ;  /* 0x0000000314027221 */ /* 0x004fce0000010000 */
[----:B------:R-:W2:Y:S01]  /*8c90*/  MUFU.EX2 R170, R170 ;  /* 0x000000aa00aa7308 */ /* 0x000ea20000000800 */
[----:B0-----:R-:W-:-:S01]  /*8ca0*/  FADD.FTZ R3, R21, R2 ;  /* 0x0000000215037221 */ /* 0x001fc20000010000 */
[----:B------:R-:W-:Y:S01]  /*8cb0*/  FADD.FTZ R2, R168, R193 ;  /* 0x000000c1a8027221 */ /* 0x000fe20000010000 */
[----:B------:R-:W-:-:S05]  /*8cc0*/  FFMA.FTZ R193, R190, UR6, -R167 ;  /* 0x00000006bec17c23 */ /* 0x000fca00080108a7 */
[----:B------:R-:W-:Y:S01]  /*8cd0*/  MUFU.EX2 R171, R171 ;  /* 0x000000ab00ab7308 */ /* 0x000fe20000000800 */
[----:B-1----:R-:W-:-:S07]  /*8ce0*/  FADD.FTZ R3, R156, R3 ;  /* 0x000000039c037221 */ /* 0x002fce0000010000 */
[----:B------:R-:W-:Y:S01]  /*8cf0*/  MUFU.EX2 R174, R174 ;  /* 0x000000ae00ae7308 */ /* 0x000fe20000000800 */
[----:B--2---:R-:W-:-:S01]  /*8d00*/  FADD.FTZ R166, R170, R3 ;  /* 0x00000003aaa67221 */ /* 0x004fc20000010000 */
[----:B------:R-:W-:-:S04]  /*8d10*/  FADD.FTZ R3, R169, R2 ;  /* 0x00000002a9037221 */ /* 0x000fc80000010000 */
[----:B------:R-:W-:Y:S02]  /*8d20*/  FADD.FTZ R2, R172, R3 ;  /* 0x00000003ac027221 */ /* 0x000fe40000010000 */
[----:B------:R-:W0:Y:S08]  /*8d30*/  MUFU.EX2 R173, R173 ;  /* 0x000000ad00ad7308 */ /* 0x000e300000000800 */
[----:B------:R-:W-:Y:S08]  /*8d40*/  MUFU.EX2 R175, R175 ;  /* 0x000000af00af7308 */ /* 0x000ff00000000800 */
[----:B------:R-:W1:Y:S01]  /*8d50*/  MUFU.EX2 R176, R176 ;  /* 0x000000b000b07308 */ /* 0x000e620000000800 */
[----:B0-----:R-:W-:-:S07]  /*8d60*/  FADD.FTZ R3, R173, R2 ;  /* 0x00000002ad037221 */ /* 0x001fce0000010000 */
[----:B------:R-:W-:Y:S08]  /*8d70*/  MUFU.EX2 R177, R177 ;  /* 0x000000b100b17308 */ /* 0x000ff00000000800 */
[----:B------:R-:W0:Y:S01]  /*8d80*/  MUFU.EX2 R185, R185 ;  /* 0x000000b900b97308 */ /* 0x000e220000000800 */
[----:B-1----:R-:W-:-:S07]  /*8d90*/  FADD.FTZ R2, R176, R3 ;  /* 0x00000003b0027221 */ /* 0x002fce0000010000 */
[----:B------:R1:W-:Y:S08]  /*8da0*/  MUFU.EX2 R160, R195 ;  /* 0x000000c300a07308 */ /* 0x0003f00000000800 */
[----:B------:R-:W2:Y:S01]  /*8db0*/  MUFU.EX2 R178, R178 ;  /* 0x000000b200b27308 */ /* 0x000ea20000000800 */
[----:B-1----:R-:W-:-:S04]  /*8dc0*/  FADD.FTZ R195, R171, R166 ;  /* 0x000000a6abc37221 */ /* 0x002fc80000010000 */
[----:B------:R-:W-:Y:S01]  /*8dd0*/  FADD.FTZ R166, R174, R195 ;  /* 0x000000c3aea67221 */ /* 0x000fe20000010000 */
[----:B0-----:R-:W-:-:S02]  /*8de0*/  FADD.FTZ R195, R185, R2 ;  /* 0x00000002b9c37221 */ /* 0x001fc40000010000 */
[----:B------:R-:W0:Y:S01]  /*8df0*/  MUFU.EX2 R181, R181 ;  /* 0x000000b500b57308 */ /* 0x000e220000000800 */
[----:B------:R-:W-:-:S04]  /*8e00*/  FADD.FTZ R166, R175, R166 ;  /* 0x000000a6afa67221 */ /* 0x000fc80000010000 */
[----:B------:R-:W-:Y:S01]  /*8e10*/  FADD.FTZ R3, R177, R166 ;  /* 0x000000a6b1037221 */ /* 0x000fe20000010000 */
[----:B------:R-:W-:-:S02]  /*8e20*/  FADD.FTZ R166, R154, R195 ;  /* 0x000000c39aa67221 */ /* 0x000fc40000010000 */
[----:B------:R-:W1:Y:S01]  /*8e30*/  MUFU.EX2 R157, R194 ;  /* 0x000000c2009d7308 */ /* 0x000e620000000800 */
[----:B--2---:R-:W-:-:S07]  /*8e40*/  FADD.FTZ R2, R178, R3 ;  /* 0x00000003b2027221 */ /* 0x004fce0000010000 */
[----:B------:R-:W2:Y:S01]  /*8e50*/  MUFU.EX2 R182, R182 ;  /* 0x000000b600b67308 */ /* 0x000ea20000000800 */
[----:B0-----:R-:W-:-:S07]  /*8e60*/  FADD.FTZ R3, R181, R2 ;  /* 0x00000002b5037221 */ /* 0x001fce0000010000 */
[----:B------:R-:W0:Y:S01]  /*8e70*/  MUFU.EX2 R152, R152 ;  /* 0x0000009800987308 */ /* 0x000e220000000800 */
[----:B-1----:R-:W-:-:S01]  /*8e80*/  FADD.FTZ R195, R157, R166 ;  /* 0x000000a69dc37221 */ /* 0x002fc20000010000 */
[----:B------:R-:W-:-:S03]  /*8e90*/  FFMA.FTZ R166, R188, UR6, -R167 ;  /* 0x00000006bca67c23 */ /* 0x000fc600080108a7 */
        /* <DEDUP_REMOVED lines=55> */
[----:B------:R-:W-:-:S06]  /*9210*/  FFMA.FTZ R184, R191, UR6, -R167 ;  /* 0x00000006bfb87c23 */ /* 0x000fcc00080108a7 */
        /* <DEDUP_REMOVED lines=36> */
[----:B-1----:R-:W-:-:S03]  /*9460*/  FADD.FTZ R3, R143, R2 ;  /* 0x000000028f037221 */ /* 0x002fc60000010000 */
[----:B--2---:R-:W-:Y:S01]  /*9470*/  FADD.FTZ R2, R135, R167 ;  /* 0x000000a787027221 */ /* 0x004fe20000010000 */
[----:B------:R-:W-:Y:S06]  /*9480*/  @!P0 BRA `(.L_x_5828) ;  /* 0x0000000000048947 */ /* 0x000fec0003800000 */
[----:B------:R-:W-:Y:S01]  /*9490*/  BPT.TRAP 0x1 ;  /* 0x000000040000795c */ /* 0x000fe20000300000 */
.L_x_5828:
[----:B------:R-:W-:Y:S01]  /*94a0*/  UISETP.GT.AND UP0, UPT, UR56, UR54, UPT ;  /* 0x000000363800728c */ /* 0x000fe2000bf04270 */
[----:B------:R-:W-:Y:S01]  /*94b0*/  F2FP.SATFINITE.E4M3.F32.PACK_AB_MERGE_C R4, R155, R4, RZ ;  /* 0x000000049b04723e */ /* 0x000fe200048070ff */
[----:B------:R-:W-:Y:S01]  /*94c0*/  ULEA UR7, UR55, UR41, 0x3 ;  /* 0x0000002937077291 */ /* 0x000fe2000f8e183f */
[----:B------:R-:W-:Y:S01]  /*94d0*/  F2FP.SATFINITE.E4M3.F32.PACK_AB_MERGE_C R10, R11, R10, RZ ;  /* 0x0000000a0b0a723e */ /* 0x000fe200048070ff */
[----:B------:R-:W-:Y:S01]  /*94e0*/  UIADD3 UR56, UR56, -0x1, URZ ;  /* 0xffffffff38387890 */ /* 0x000fe2000fffe03f */
[----:B------:R-:W-:Y:S01]  /*94f0*/  F2FP.SATFINITE.E4M3.F32.PACK_AB_MERGE_C R9, R134, R9, RZ ;  /* 0x000000098609723e */ /* 0x000fe200048070ff */
[----:B------:R-:W-:Y:S01]  /*9500*/  UIADD3 UR7, UR7, 0x33460, URZ ;  /* 0x0003346007077890 */ /* 0x000fe2000fffe03f */
[----:B------:R-:W-:Y:S01]  /*9510*/  PLOP3.LUT P1, PT, PT, PT, UP0, 0x80, 0x0 ;  /* 0x000000000000781c */ /* 0x000fe20003f2f008 */
[----:B------:R-:W-:Y:S01]  /*9520*/  UMOV UR57, UR44 ;  /* 0x0000002c00397c82 */ /* 0x000fe20008000000 */
[----:B------:R-:W-:Y:S01]  /*9530*/  F2FP.SATFINITE.E4M3.F32.PACK_AB_MERGE_C R12, R163, R12, RZ ;  /* 0x0000000ca30c723e */ /* 0x000fe200048070ff */
[----:B------:R-:W-:Y:S01]  /*9540*/  UPRMT UR7, UR39, 0x654, UR7 ;  /* 0x0000065427077896 */ /* 0x000fe20008000007 */
[----:B------:R-:W-:Y:S01]  /*9550*/  F2FP.SATFINITE.E4M3.F32.PACK_AB_MERGE_C R21, R156, R21, RZ ;  /* 0x000000159c15723e */ /* 0x000fe200048070ff */
[----:B------:R-:W-:Y:S01]  /*9560*/  UMOV UR55, UR43 ;  /* 0x0000002b00377c82 */ /* 0x000fe20008000000 */
        /* <DEDUP_REMOVED lines=132> */
[----:B------:R-:W-:-:S02]  /*9db0*/  IMAD.MOV.U32 R5, RZ, RZ, R120 ;  /* 0x000000ffff057224 */ /* 0x000fc400078e0078 */
[----:B------:R-:W-:Y:S01]  /*9dc0*/  IMAD.MOV.U32 R4, RZ, RZ, R121 ;  /* 0x000000ffff047224 */ /* 0x000fe200078e0079 */
[----:B------:R-:W-:Y:S06]  /*9dd0*/  @P1 BRA `(.L_x_5829) ;  /* 0xffffffb800f01947 */ /* 0x000fec000383ffff */
.L_x_5818:
[----:B------:R-:W-:-:S13]  /*9de0*/  ISETP.LE.AND P1, PT, RZ, UR56, PT ;  /* 0x00000038ff007c0c */ /* 0x000fda000bf23270 */
[----:B------:R-:W-:Y:S05]  /*9df0*/  @!P1 BRA `(.L_x_5830) ;  /* 0x0000003800449947 */ /* 0x000fea0003800000 */
[----:B------:R-:W-:Y:S01]  /*9e00*/  IMAD.MOV.U32 R5, RZ, RZ, R120 ;  /* 0x000000ffff057224 */ /* 0x000fe200078e0078 */
[----:B------:R-:W-:Y:S01]  /*9e10*/  UMOV UR52, UR44 ;  /* 0x0000002c00347c82 */ /* 0x000fe20008000000 */
[----:B------:R-:W-:Y:S01]  /*9e20*/  IMAD.MOV.U32 R4, RZ, RZ, R121 ;  /* 0x000000ffff047224 */ /* 0x000fe200078e0079 */
[----:B------:R-:W-:Y:S01]  /*9e30*/  UMOV UR49, UR43 ;  /* 0x0000002b00317c82 */ /* 0x000fe20008000000 */
[----:B------:R-:W-:-:S05]  /*9e40*/  ULDC UR48, c[0x0][0x988] ;  /* 0x0002620000307ab9 */ /* 0x000fca0000000800 */
.L_x_5841:
[----:B------:R-:W-:Y:S01]  /*9e50*/  ISETP.NE.AND P2, PT, RZ, UR40, PT ;  /* 0x00000028ff007c0c */ /* 0x000fe2000bf45270 */
[----:B------:R-:W-:-:S04]  /*9e60*/  UISETP.NE.AND UP0, UPT, UR49, 0x1, UPT ;  /* 0x000000013100788c */ /* 0x000fc8000bf05270 */
[----:B------:R-:W-:-:S04]  /*9e70*/  USEL UR44, URZ, 0x1, UP0 ;  /* 0x000000013f2c7887 */ /* 0x000fc80008000000 */
[----:B------:R-:W-:-:S04]  /*9e80*/  ULOP3.LUT UR44, UR52, UR44, URZ, 0x3c, !UPT ;  /* 0x0000002c342c7292 */ /* 0x000fc8000f8e3c3f */
[----:B------:R-:W-:Y:S08]  /*9e90*/  @P2 BRA `(.L_x_5831) ;  /* 0x0000000000382947 */ /* 0x000ff00003800000 */
[----:B------:R-:W-:Y:S05]  /*9ea0*/  @!P0 BRA `(.L_x_5832) ;  /* 0x0000000000048947 */ /* 0x000fea0003800000 */
[----:B------:R-:W-:Y:S01]  /*9eb0*/  BPT.TRAP 0x1 ;  /* 0x000000040000795c */ /* 0x000fe20000300000 */
.L_x_5832:
        /* <DEDUP_REMOVED lines=9> */
.L_x_5833:
[----:B-1----:R-:W-:Y:S05]  /*9f50*/  @P1 BRA `(.L_x_5831) ;  /* 0x0000000000081947 */ /* 0x002fea0003800000 */
[----:B------:R-:W1:Y:S02]  /*9f60*/  SYNCS.PHASECHK.TRANS64.TRYWAIT P1, [UR6+0x33430], R6 ;  /* 0x03343006ff0075a7 */ /* 0x000e640008020146 */
[----:B-1----:R-:W-:Y:S05]  /*9f70*/  @!P1 BRA `(.L_x_5834) ;  /* 0x000000d000a89947 */ /* 0x002fea0003800000 */
.L_x_5831:
        /* <DEDUP_REMOVED lines=191> */
.L_x_5836:
[----:B------:R-:W-:Y:S01]  /*ab70*/  ULEA UR6, UR49, UR41, 0x3 ;  /* 0x0000002931067291 */ /* 0x000fe2000f8e183f */
[----:B------:R-:W-:-:S05]  /*ab80*/  IMAD.U32 R6, RZ, RZ, UR52 ;  /* 0x00000034ff067e24 */ /* 0x000fca000f8e00ff */
[----:B------:R-:W-:-:S04]  /*ab90*/  SHF.L.U32 R6, R6, 0x1f, RZ ;  /* 0x0000001f06067819 */ /* 0x000fc800000006ff */
[----:B------:R0:W1:Y:S01]  /*aba0*/  SYNCS.PHASECHK.TRANS64.TRYWAIT P1, [UR6+0x33450], R6 ;  /* 0x03345006ff0075a7 */ /* 0x0000620008020146 */
[----:B------:R-:W-:Y:S05]  /*abb0*/  @!P0 BRA `(.L_x_5837) ;  /* 0x0000000000048947 */ /* 0x000fea0003800000 */
[----:B------:R-:W-:Y:S01]  /*abc0*/  BPT.TRAP 0x1 ;  /* 0x000000040000795c */ /* 0x000fe20000300000 */
.L_x_5837:
[----:B-1----:R-:W-:Y:S05]  /*abd0*/  @P1 BRA `(.L_x_5835) ;  /* 0x0000000000081947 */ /* 0x002fea0003800000 */
[----:B------:R-:W1:Y:S02]  /*abe0*/  SYNCS.PHASECHK.TRANS64.TRYWAIT P1, [UR6+0x33450], R6 ;  /* 0x03345006ff0075a7 */ /* 0x000e640008020146 */
[----:B-1----:R-:W-:Y:S05]  /*abf0*/  @!P1 BRA `(.L_x_5838) ;  /* 0x000000c400a09947 */ /* 0x002fea0003800000 */
.L_x_5835:
        /* <DEDUP_REMOVED lines=36> */
.L_x_5839:
        /* <DEDUP_REMOVED lines=111> */
[----:B0-----:R-:W-:Y:S01]  /*b530*/  FMNMX.FTZ R120, R184, R189, !PT ;  /* 0x000000bdb8787209 */ /* 0x001fe20007810000 */
[----:B------:R-:W-:Y:S02]  /*b540*/  FMUL.FTZ R189, R0, R121 ;  /* 0x0000007900bd7220 */ /* 0x000fe40000410000 */
[----:B------:R-:W-:Y:S04]  /*b550*/  SYNCS.ARRIVE.TRANS64.RED.A1T0 RZ, [UR7], RZ ;  /* 0x000000ffffff79a7 */ /* 0x000fe80008100407 */
        /* <DEDUP_REMOVED lines=129> */
[----:B--2---:R-:W-:Y:S02]  /*bd70*/  FMNMX.FTZ R190, R134, R191, !PT ;  /* 0x000000bf86be7209 */ /* 0x004fe40007810000 */
[----:B0-----:R-:W-:-:S05]  /*bd80*/  FMNMX.FTZ R191, R133, R120, !PT ;  /* 0x0000007885bf7209 */ /* 0x001fca0007810000 */
[----:B------:R-:W0:Y:S01]  /*bd90*/  SHFL.BFLY PT, R120, R191, 0x2, 0x1f ;  /* 0x0c401f00bf787f89 */ /* 0x000e2200000e0000 */
[----:B-1----:R-:W-:-:S05]  /*bda0*/  FMNMX.FTZ R190, R135, R190, !PT ;  /* 0x000000be87be7209 */ /* 0x002fca0007810000 */
[----:B------:R-:W1:Y:S01]  /*bdb0*/  SHFL.BFLY PT, R121, R190, 0x2, 0x1f ;  /* 0x0c401f00be797f89 */ /* 0x000e6200000e0000 */
[----:B0-----:R-:W-:Y:S01]  /*bdc0*/  FMNMX.FTZ R192, R191, R120, !PT ;  /* 0x00000078bfc07209 */ /* 0x001fe20007810000 */
[----:B------:R-:W-:Y:S01]  /*bdd0*/  IMAD.U32 R191, RZ, RZ, UR6 ;  /* 0x00000006ffbf7e24 */ /* 0x000fe2000f8e00ff */
        /* <DEDUP_REMOVED lines=47> */
[C---:B------:R-:W-:Y:S01]  /*c0d0*/  FADD.FTZ R5, -R120.reuse, R5 ;  /* 0x0000000578057221 */ /* 0x040fe20000010100 */
[----:B------:R-:W-:-:S01]  /*c0e0*/  FFMA.FTZ R190, R120, R191, -8 ;  /* 0xc100000078be7423 */ /* 0x000fc200000100bf */
        /* <DEDUP_REMOVED lines=50> */
[----:B0-----:R-:W-:-:S01]  /*c410*/  FADD.FTZ R3, R6, R3 ;  /* 0x0000000306037221 */ /* 0x001fc20000010000 */
[----:B------:R-:W-:-:S06]  /*c420*/  FFMA.FTZ R135, R135, UR6, -R190 ;  /* 0x0000000687877c23 */ /* 0x000fcc00080108be */
        /* <DEDUP_REMOVED lines=150> */
[----:B--2---:R-:W-:-:S03]  /*cd90*/  FADD.FTZ R3, R133, R2 ;  /* 0x0000000285037221 */ /* 0x004fc60000010000 */
[----:B-1----:R-:W-:Y:S01]  /*cda0*/  FADD.FTZ R2, R135, R191 ;  /* 0x000000bf87027221 */ /* 0x002fe20000010000 */
[----:B------:R-:W-:Y:S06]  /*cdb0*/  @!P0 BRA `(.L_x_5840) ;  /* 0x0000000000048947 */ /* 0x000fec0003800000 */
[----:B------:R-:W-:Y:S01]  /*cdc0*/  BPT.TRAP 0x1 ;  /* 0x000000040000795c */ /* 0x000fe20000300000 */
.L_x_5840:
        /* <DEDUP_REMOVED lines=148> */
.L_x_5830:
[----:B------:R-:W-:Y:S06]  /*d710*/  BAR.ARV 0x8, 0x180 ;  /* 0x0206000000007b1d */ /* 0x000fec0000002000 */
[----:B------:R-:W-:Y:S05]  /*d720*/  @!P0 BRA `(.L_x_5842) ;  /* 0x0000000000048947 */ /* 0x000fea0003800000 */
[----:B------:R-:W-:Y:S01]  /*d730*/  BPT.TRAP 0x1 ;  /* 0x000000040000795c */ /* 0x000fe20000300000 */
.L_x_5842:
[----:B------:R-:W-:Y:S01]  /*d740*/  ULEA UR11, UR43, UR41, 0x3 ;  /* 0x000000292b0b7291 */ /* 0x000fe2000f8e183f */
[----:B------:R-:W-:-:S05]  /*d750*/  IMAD.U32 R0, RZ, RZ, UR44 ;  /* 0x0000002cff007e24 */ /* 0x000fca000f8e00ff */
[----:B------:R-:W-:-:S04]  /*d760*/  SHF.L.U32 R0, R0, 0x1f, RZ ;  /* 0x0000001f00007819 */ /* 0x000fc800000006ff */
[----:B------:R0:W1:Y:S01]  /*d770*/  SYNCS.PHASECHK.TRANS64.TRYWAIT P1, [UR11+0x33450], R0 ;  /* 0x03345000ff0075a7 */ /* 0x000062000802014b */
[----:B------:R-:W-:Y:S05]  /*d780*/  @!P0 BRA `(.L_x_5843) ;  /* 0x0000000000048947 */ /* 0x000fea0003800000 */
[----:B------:R-:W-:Y:S01]  /*d790*/  BPT.TRAP 0x1 ;  /* 0x000000040000795c */ /* 0x000fe20000300000 */
.L_x_5843:
[----:B-1----:R-:W-:Y:S05]  /*d7a0*/  @P1 BRA `(.L_x_5844) ;  /* 0x0000000000081947 */ /* 0x002fea0003800000 */
[----:B------:R-:W1:Y:S02]  /*d7b0*/  SYNCS.PHASECHK.TRANS64.TRYWAIT P1, [UR11+0x33450], R0 ;  /* 0x03345000ff0075a7 */ /* 0x000e64000802014b */
[----:B-1----:R-:W-:Y:S05]  /*d7c0*/  @!P1 BRA `(.L_x_5845) ;  /* 0x0000009800c49947 */ /* 0x002fea0003800000 */
.L_x_5844:
        /* <DEDUP_REMOVED lines=12> */
[----:B------:R-:W-:Y:S02]  /*d890*/  UIADD3 UR4, UR10, 0x180, URZ ;  /* 0x000001800a047890 */ /* 0x000fe4000fffe03f */
[----:B------:R-:W-:Y:S01]  /*d8a0*/  @UP0 USHF.R.S32.HI UR7, URZ, 0x1f, UR42 ;  /* 0x0000001f3f070899 */ /* 0x000fe2000801142a */
[----:B------:R-:W-:Y:S01]  /*d8b0*/  UMOV UR14, UR10 ;  /* 0x0000000a000e7c82 */ /* 0x000fe20008000000 */
[----:B------:R-:W-:Y:S02]  /*d8c0*/  @UP0 ULDC.64 UR12, c[0x0][0x9c8] ;  /* 0x00027200000c0ab9 */ /* 0x000fe40000000a00 */
[----:B------:R-:W-:Y:S01]  /*d8d0*/  QGMMA.64x192x32.F32.E4M3.E4M3 R24, R216, gdesc[UR12], R24, gsb0 ;  /* 0x02e0000cd8187df3 */ /* 0x000fe20008000818 */
[----:B------:R-:W-:Y:S01]  /*d8e0*/  UMOV UR14, UR4 ;  /* 0x00000004000e7c82 */ /* 0x000fe20008000000 */
[----:B------:R-:W-:Y:S01]  /*d8f0*/  UMOV UR15, 0xc0000010 ;  /* 0xc0000010000f7882 */ /* 0x000fe20000000000 */
[----:B------:R-:W-:Y:S02]  /*d900*/  UIADD3 UR4, UR10, 0x300, URZ ;  /* 0x000003000a047890 */ /* 0x000fe4000fffe03f */
[----:B------:R-:W-:-:S04]  /*d910*/  @UP0 UIMAD UR7, UR7, UR12, URZ ;  /* 0x0000000c070702a4 */ /* 0x000fc8000f8e023f */
[----:B------:R-:W-:Y:S01]  /*d920*/  @UP0 UIMAD UR7, UR42, UR13, UR7 ;  /* 0x0000000d2a0702a4 */ /* 0x000fe2000f8e0207 */
[----:B------:R-:W-:Y:S02]  /*d930*/  WARPGROUP.DEPBAR.LE gsb0, 0x0 ;  /* 0x00008000000079c5 */ /* 0x000fe40000010000 */
[----:B------:R-:W-:-:S08]  /*d940*/  WARPGROUP.ARRIVE ;  /* 0x00000000000079c5 */ /* 0x000fd00000000000 */
[----:B------:R-:W-:Y:S01]  /*d950*/  QGMMA.64x192x32.F32.E4M3.E4M3 R24, R212, gdesc[UR12], R24, gsb0 ;  /* 0x02e0000cd4187df3 */ /* 0x000fe20008000818 */
[----:B------:R-:W-:Y:S01]  /*d960*/  UMOV UR14, UR4 ;  /* 0x00000004000e7c82 */ /* 0x000fe20008000000 */
[----:B------:R-:W-:Y:S01]  /*d970*/  UMOV UR15, 0xc0000010 ;  /* 0xc0000010000f7882 */ /* 0x000fe20000000000 */
[----:B------:R-:W-:-:S03]  /*d980*/  @UP0 UIMAD.WIDE.U32 UR4, UR42, UR12, URZ ;  /* 0x0000000c2a0402a5 */ /* 0x000fc6000f8e003f */
[----:B------:R-:W-:Y:S01]  /*d990*/  @UP0 ULDC.64 UR12, c[0x0][0x9d0] ;  /* 0x00027400000c0ab9 */ /* 0x000fe20000000a00 */
[----:B------:R-:W-:-:S04]  /*d9a0*/  @UP0 UIADD3 UR5, UR5, UR7, URZ ;  /* 0x0000000705050290 */ /* 0x000fc8000fffe03f */
[----:B------:R-:W-:-:S04]  /*d9b0*/  @UP0 UIMAD.WIDE.U32 UR4, UR38, UR12, UR4 ;  /* 0x0000000c260402a5 */ /* 0x000fc8000f8e0004 */
[----:B------:R-:W-:-:S06]  /*d9c0*/  @UP0 ULEA UR8, UP1, UR4, UR8, 0x2 ;  /* 0x0000000804080291 */ /* 0x000fcc000f82103f */
[----:B------:R-:W-:Y:S01]  /*d9d0*/  IMAD.U32 R4, RZ, RZ, UR8 ;  /* 0x00000008ff047e24 */ /* 0x000fe2000f8e00ff */
[----:B------:R-:W-:Y:S02]  /*d9e0*/  WARPGROUP.DEPBAR.LE gsb0, 0x0 ;  /* 0x00008000000079c5 */ /* 0x000fe40000010000 */
[----:B------:R-:W-:-:S06]  /*d9f0*/  WARPGROUP.ARRIVE ;  /* 0x00000000000079c5 */ /* 0x000fcc0000000000 */
[----:B------:R-:W-:Y:S01]  /*da00*/  QGMMA.64x192x32.F32.E4M3.E4M3 R24, R208, gdesc[UR12], R24, gsb0 ;  /* 0x02e0000cd0187df3 */ /* 0x000fe20008000818 */
[----:B------:R-:W-:-:S04]  /*da10*/  @UP0 USHF.R.S32.HI UR14, URZ, 0x1f, UR38 ;  /* 0x0000001f3f0e0899 */ /* 0x000fc80008011426 */
[----:B------:R-:W-:-:S04]  /*da20*/  @UP0 UIMAD UR7, UR14, UR12, URZ ;  /* 0x0000000c0e0702a4 */ /* 0x000fc8000f8e023f */
[----:B------:R-:W-:-:S04]  /*da30*/  @UP0 UIMAD UR7, UR38, UR13, UR7 ;  /* 0x0000000d260702a4 */ /* 0x000fc8000f8e0207 */
[----:B------:R-:W-:-:S04]  /*da40*/  @UP0 UIADD3 UR5, UR5, UR7, URZ ;  /* 0x0000000705050290 */ /* 0x000fc8000fffe03f */
[----:B------:R-:W-:-:S06]  /*da50*/  @UP0 ULEA.HI.X UR9, UR4, UR9, UR5, 0x2, UP1 ;  /* 0x0000000904090291 */ /* 0x000fcc00088f1405 */
        /* <DEDUP_REMOVED lines=49> */
.L_x_5846:
        /* <DEDUP_REMOVED lines=106> */
.L_x_5810:
        /* <DEDUP_REMOVED lines=487> */
.L_x_5850:
[----:B------:R-:W-:Y:S05]  /*10280*/  BSYNC B1 ;  /* 0x0000000000017941 */ /* 0x000fea0003800000 */
.L_x_5849:
        /* <DEDUP_REMOVED lines=17> */
.L_x_5852:
[----:B------:R-:W-:Y:S05]  /*103a0*/  BSYNC B1 ;  /* 0x0000000000017941 */ /* 0x000fea0003800000 */
.L_x_5851:
        /* <DEDUP_REMOVED lines=17> */
.L_x_5854:
[----:B------:R-:W-:Y:S05]  /*104c0*/  BSYNC B1 ;  /* 0x0000000000017941 */ /* 0x000fea0003800000 */
.L_x_5853:
        /* <DEDUP_REMOVED lines=20> */
.L_x_5848:
        /* <DEDUP_REMOVED lines=50> */
.L_x_5857:
[----:B------:R-:W-:Y:S05]  /*10930*/  BSYNC B1 ;  /* 0x0000000000017941 */ /* 0x000fea0003800000 */
.L_x_5856:
        /* <DEDUP_REMOVED lines=59> */
.L_x_5859:
[----:B------:R-:W-:Y:S05]  /*10cf0*/  BSYNC B1 ;  /* 0x0000000000017941 */ /* 0x000fea0003800000 */
.L_x_5858:
        /* <DEDUP_REMOVED lines=17> */
.L_x_5861:
[----:B------:R-:W-:Y:S05]  /*10e10*/  BSYNC B1 ;  /* 0x0000000000017941 */ /* 0x000fea0003800000 */
.L_x_5860:
        /* <DEDUP_REMOVED lines=17> */
.L_x_5863:
[----:B------:R-:W-:Y:S05]  /*10f30*/  BSYNC B1 ;  /* 0x0000000000017941 */ /* 0x000fea0003800000 */
.L_x_5862:
        /* <DEDUP_REMOVED lines=18> */
.L_x_5855:
[----:B------:R-:W-:Y:S05]  /*11060*/  BSYNC B0 ;  /* 0x0000000000007941 */ /* 0x000fea0003800000 */
.L_x_5847:
[----:B------:R-:W-:Y:S02]  /*11070*/  ULDC UR5, c[0x0][0xc38] ;  /* 0x00030e0000057ab9 */ /* 0x000fe40000000800 */
[----:B------:R-:W-:-:S06]  /*11080*/  UISETP.GE.AND UP0, UPT, UR4, UR5, UPT ;  /* 0x000000050400728c */ /* 0x000fcc000bf06270 */
[----:B------:R-:W-:-:S13]  /*11090*/  PLOP3.LUT P0, PT, PT, PT, UP0, 0x80, 0x0 ;  /* 0x000000000000781c */ /* 0x000fda0003f0f008 */
[----:B------:R-:W-:Y:S05]  /*110a0*/  @!P0 BRA `(.L_x_5864) ;  /* 0xfffffefc001c8947 */ /* 0x000fea000383ffff */
[----:B------:R-:W-:Y:S05]  /*110b0*/  EXIT ;  /* 0x000000000000794d */ /* 0x000fea0003800000 */
.L_x_5806:
        /* <DEDUP_REMOVED lines=15> */
[----:B------:R-:W2:Y:S01]  /*111b0*/  LDL R9, [R1+0x8] ;  /* 0x0000080001097983 */ /* 0x000ea20000100800 */
[----:B------:R-:W-:Y:S01]  /*111c0*/  ULDC.64 UR6, c[0x0][0x2f0] ;  /* 0x0000bc0000067ab9 */ /* 0x000fe20000000a00 */
[----:B------:R-:W0:Y:S01]  /*111d0*/  S2R R10, SR_TID.X ;  /* 0x00000000000a7919 */ /* 0x000e220000002100 */
[----:B------:R-:W-:Y:S01]  /*111e0*/  LOP3.LUT R22, R22, 0xfffffffd, RZ, 0xc0, !PT ;  /* 0xfffffffd16167812 */ /* 0x000fe200078ec0ff */
[----:B------:R-:W-:Y:S01]  /*111f0*/  ULDC UR8, c[0x0][0x2b8] ;  /* 0x0000ae0000087ab9 */ /* 0x000fe20000000800 */
[----:B------:R-:W-:Y:S01]  /*11200*/  ULDC.64 UR10, c[0x0][0x418] ;  /* 0x00010600000a7ab9 */ /* 0x000fe20000000a00 */
[----:B------:R-:W-:Y:S01]  /*11210*/  ULDC UR4, c[0x0][0x424] ;  /* 0x0001090000047ab9 */ /* 0x000fe20000000800 */
[----:B------:R-:W-:Y:S01]  /*11220*/  ULDC UR39, c[0x0][0x288] ;  /* 0x0000a20000277ab9 */ /* 0x000fe20000000800 */
[----:B------:R-:W-:Y:S01]  /*11230*/  ULDC UR38, c[0x0][0x448] ;  /* 0x0001120000267ab9 */ /* 0x000fe20000000800 */
[C---:B0-----:R-:W-:Y:S01]  /*11240*/  IMAD.SHL.U32 R16, R10.reuse, 0x40, RZ ;  /* 0x000000400a107824 */ /* 0x041fe200078e00ff */
[----:B------:R-:W-:Y:S01]  /*11250*/  SHF.R.U32.HI R0, RZ, 0x1, R10 ;  /* 0x00000001ff007819 */ /* 0x000fe2000001160a */
[----:B------:R-:W-:-:S03]  /*11260*/  IMAD.SHL.U32 R5, R10, 0x10, RZ ;  /* 0x000000100a057824 */ /* 0x000fc600078e00ff */
[----:B------:R-:W-:-:S04]  /*11270*/  LOP3.LUT R3, R16, 0x180, RZ, 0xc0, !PT ;  /* 0x0000018010037812 */ /* 0x000fc800078ec0ff */
[----:B------:R-:W-:Y:S01]  /*11280*/  LOP3.LUT R0, R3, 0x30, R0, 0xf8, !PT ;  /* 0x0000003003007812 */ /* 0x000fe200078ef800 */
[----:B------:R-:W-:Y:S01]  /*11290*/  IMAD.SHL.U32 R3, R10, 0x8, RZ ;  /* 0x000000080a037824 */ /* 0x000fe200078e00ff */
[----:B------:R-:W-:-:S04]  /*112a0*/  LOP3.LUT R37, R5, 0x30, RZ, 0xc0, !PT ;  /* 0x0000003005257812 */ /* 0x000fc800078ec0ff */
[----:B------:R-:W-:Y:S02]  /*112b0*/  LOP3.LUT R3, R0, 0x30, R3, 0x78, !PT ;  /* 0x0000003000037812 */ /* 0x000fe400078e7803 */
[----:B------:R-:W-:-:S04]  /*112c0*/  LOP3.LUT R0, R37, 0x40, RZ, 0xfc, !PT ;  /* 0x0000004025007812 */ /* 0x000fc800078efcff */
[C---:B------:R-:W-:Y:S02]  /*112d0*/  ISETP.GE.AND P2, PT, R0.reuse, UR7, PT ;  /* 0x0000000700007c0c */ /* 0x040fe4000bf46270 */
[C---:B------:R-:W-:Y:S02]  /*112e0*/  ISETP.GE.AND P1, PT, R0.reuse, UR7, PT ;  /* 0x0000000700007c0c */ /* 0x040fe4000bf26270 */
[----:B------:R-:W-:Y:S02]  /*112f0*/  ISETP.GE.AND P0, PT, R0, UR8, PT ;  /* 0x0000000800007c0c */ /* 0x000fe4000bf06270 */
[----:B------:R-:W-:-:S07]  /*11300*/  LOP3.LUT R0, R37, 0x80, RZ, 0xfc, !PT ;  /* 0x0000008025007812 */ /* 0x000fce00078efcff */
[----:B------:R-:W-:-:S04]  /*11310*/  @P2 LOP3.LUT R22, R22, 0x2, RZ, 0xfc, !PT ;  /* 0x0000000216162812 */ /* 0x000fc800078efcff */
[----:B------:R-:W-:-:S04]  /*11320*/  LOP3.LUT R22, R22, 0xfffffeff, RZ, 0xc0, !PT ;  /* 0xfffffeff16167812 */ /* 0x000fc800078ec0ff */
[----:B------:R-:W-:Y:S02]  /*11330*/  @P1 LOP3.LUT R22, R22, 0x100, RZ, 0xfc, !PT ;  /* 0x0000010016161812 */ /* 0x000fe400078efcff */
[----:B------:R-:W-:Y:S02]  /*11340*/  ISETP.GE.AND P2, PT, R0, UR7, PT ;  /* 0x0000000700007c0c */ /* 0x000fe4000bf46270 */
[----:B------:R-:W-:Y:S01]  /*11350*/  LOP3.LUT R22, R22, 0xfffff7ff, RZ, 0xc0, !PT ;  /* 0xfffff7ff16167812 */ /* 0x000fe200078ec0ff */
[C---:B------:R-:W-:Y:S01]  /*11360*/  IMAD.SHL.U32 R7, R10.reuse, 0x2, RZ ;  /* 0x000000020a077824 */ /* 0x040fe200078e00ff */
[----:B------:R-:W-:Y:S01]  /*11370*/  LOP3.LUT R4, R5, 0x1b0, RZ, 0xc0, !PT ;  /* 0x000001b005047812 */ /* 0x000fe200078ec0ff */
[----:B------:R-:W-:Y:S01]  /*11380*/  IMAD.SHL.U32 R2, R10, 0x20, RZ ;  /* 0x000000200a027824 */ /* 0x000fe200078e00ff */
[----:B------:R-:W-:Y:S02]  /*11390*/  @P0 LOP3.LUT R22, R22, 0x800, RZ, 0xfc, !PT ;  /* 0x0000080016160812 */ /* 0x000fe400078efcff */
[----:B------:R-:W-:-:S02]  /*113a0*/  ISETP.GE.AND P1, PT, R0, UR7, PT ;  /* 0x0000000700007c0c */ /* 0x000fc4000bf26270 */
[----:B------:R-:W-:Y:S02]  /*113b0*/  LOP3.LUT R6, R4, 0x30, R7, 0x78, !PT ;  /* 0x0000003004067812 */ /* 0x000fe400078e7807 */
[----:B------:R-:W-:Y:S02]  /*113c0*/  LOP3.LUT R22, R22, 0xfffffffe, RZ, 0xc0, !PT ;  /* 0xfffffffe16167812 */ /* 0x000fe400078ec0ff */
[----:B------:R-:W-:Y:S01]  /*113d0*/  LOP3.LUT R4, R2, 0x80, RZ, 0xc0, !PT ;  /* 0x0000008002047812 */ /* 0x000fe200078ec0ff */
[----:B------:R-:W-:Y:S01]  /*113e0*/  IMAD.SHL.U32 R7, R10, 0x4, RZ ;  /* 0x000000040a077824 */ /* 0x000fe200078e00ff */
[----:B------:R-:W-:Y:S02]  /*113f0*/  @P2 LOP3.LUT R22, R22, 0x1, RZ, 0xfc, !PT ;  /* 0x0000000116162812 */ /* 0x000fe400078efcff */
[----:B------:R-:W-:Y:S02]  /*11400*/  LOP3.LUT R4, R4, 0x10, R10, 0xf8, !PT ;  /* 0x0000001004047812 */ /* 0x000fe400078ef80a */
[----:B------:R-:W-:-:S02]  /*11410*/  LOP3.LUT R10, R10, 0x7f, RZ, 0xc0, !PT ;  /* 0x0000007f0a0a7812 */ /* 0x000fc400078ec0ff */
[----:B------:R-:W-:Y:S02]  /*11420*/  ISETP.GE.AND P0, PT, R0, UR8, PT ;  /* 0x0000000800007c0c */ /* 0x000fe4000bf06270 */
[----:B------:R-:W-:Y:S02]  /*11430*/  LOP3.LUT R8, R6, 0x640, R5, 0xf8, !PT ;  /* 0x0000064006087812 */ /* 0x000fe400078ef805 */
[----:B------:R-:W-:Y:S02]  /*11440*/  LOP3.LUT R22, R22, 0xffffff7f, RZ, 0xc0, !PT ;  /* 0xffffff7f16167812 */ /* 0x000fe400078ec0ff */
[----:B------:R-:W-:Y:S02]  /*11450*/  LOP3.LUT R5, R5, 0x600, RZ, 0xc0, !PT ;  /* 0x0000060005057812 */ /* 0x000fe400078ec0ff */
[----:B------:R-:W-:Y:S02]  /*11460*/  MOV R18, 0x400 ;  /* 0x0000040000127802 */ /* 0x000fe40000000f00 */
[----:B------:R-:W-:-:S02]  /*11470*/  SHF.R.U32.HI R0, RZ, 0x2, R10 ;  /* 0x00000002ff007819 */ /* 0x000fc4000001160a */
[----:B------:R-:W-:Y:S02]  /*11480*/  @P1 LOP3.LUT R22, R22, 0x80, RZ, 0xfc, !PT ;  /* 0x0000008016161812 */ /* 0x000fe400078efcff */
[--C-:B------:R-:W-:Y:S02]  /*11490*/  LOP3.LUT R5, R5, 0x60, R2.reuse, 0xf8, !PT ;  /* 0x0000006005057812 */ /* 0x100fe400078ef802 */
[----:B------:R-:W-:Y:S02]  /*114a0*/  LOP3.LUT R0, R0, 0x60, R2, 0xf8, !PT ;  /* 0x0000006000007812 */ /* 0x000fe400078ef802 */
[----:B------:R-:W-:Y:S02]  /*114b0*/  ISETP.GE.AND P2, PT, R37, UR7, PT ;  /* 0x0000000725007c0c */ /* 0x000fe4000bf46270 */
[----:B------:R-:W-:Y:S02]  /*114c0*/  LOP3.LUT R22, R22, 0xfffffbff, RZ, 0xc0, !PT ;  /* 0xfffffbff16167812 */ /* 0x000fe400078ec0ff */
[----:B------:R-:W-:Y:S01]  /*114d0*/  LOP3.LUT R16, R3, 0x640, R16, 0xf8, !PT ;  /* 0x0000064003107812 */ /* 0x000fe200078ef810 */
[----:B------:R-:W-:Y:S01]  /*114e0*/  IMAD.U32 R3, RZ, RZ, UR5 ;  /* 0x00000005ff037e24 */ /* 0x000fe2000f8e00ff */
[----:B------:R-:W-:Y:S01]  /*114f0*/  LOP3.LUT R5, R5, 0x100, R2, 0xf8, !PT ;  /* 0x0000010005057812 */ /* 0x000fe200078ef802 */
[----:B------:R-:W-:Y:S01]  /*11500*/  UISETP.NE.U32.AND UP0, UPT, UR10, URZ, UPT ;  /* 0x0000003f0a00728c */ /* 0x000fe2000bf05070 */
[----:B------:R-:W-:Y:S01]  /*11510*/  LOP3.LUT R2, R0, 0x80, RZ, 0xfc, !PT ;  /* 0x0000008000027812 */ /* 0x000fe200078efcff */
[----:B------:R0:W-:Y:S01]  /*11520*/  STL [R1+0xc], R8 ;  /* 0x00000c0801007387 */ /* 0x0001e20000100800 */
[----:B------:R-:W-:Y:S01]  /*11530*/  @P0 LOP3.LUT R22, R22, 0x400, RZ, 0xfc, !PT ;  /* 0x0000040016160812 */ /* 0x000fe200078efcff */
[----:B------:R-:W-:-:S02]  /*11540*/  UISETP.NE.AND.EX UP0, UPT, UR11, URZ, UPT, UP0 ;  /* 0x0000003f0b00728c */ /* 0x000fc4000bf05300 */
[----:B------:R0:W-:Y:S01]  /*11550*/  STL [R1+0x14], R3 ;  /* 0x0000140301007387 */ /* 0x0001e20000100800 */
[----:B------:R-:W-:-:S03]  /*11560*/  LOP3.LUT R22, R22, 0xfffffffb, RZ, 0xc0, !PT ;  /* 0xfffffffb16167812 */ /* 0x000fc600078ec0ff */
[----:B------:R0:W-:Y:S01]  /*11570*/  STL [R1+0x18], RZ ;  /* 0x000018ff01007387 */ /* 0x0001e20000100800 */
[----:B------:R-:W-:Y:S01]  /*11580*/  USEL UR4, UR4, 0x1, UP0 ;  /* 0x0000000104047887 */ /* 0x000fe20008000000 */
[C---:B------:R-:W-:Y:S02]  /*11590*/  ISETP.GE.AND P1, PT, R37.reuse, UR7, PT ;  /* 0x0000000725007c0c */ /* 0x040fe4000bf26270 */
[----:B------:R-:W-:Y:S01]  /*115a0*/  @P2 LOP3.LUT R22, R22, 0x4, RZ, 0xfc, !PT ;  /* 0x0000000416162812 */ /* 0x000fe200078efcff */
[----:B------:R-:W-:Y:S01]  /*115b0*/  UIMAD UR37, UR4, UR6, URZ ;  /* 0x00000006042572a4 */ /* 0x000fe2000f8e023f */
[----:B------:R-:W-:Y:S02]  /*115c0*/  ISETP.GE.AND P0, PT, R37, UR8, PT ;  /* 0x0000000825007c0c */ /* 0x000fe4000bf06270 */
[----:B------:R-:W-:Y:S01]  /*115d0*/  LOP3.LUT R22, R22, 0xffffefff, RZ, 0xc0, !PT ;  /* 0xffffefff16167812 */ /* 0x000fe200078ec0ff */
[----:B------:R-:W-:-:S03]  /*115e0*/  UIADD3 UR4, UR37, 0x9f, URZ ;  /* 0x0000009f25047890 */ /* 0x000fc6000fffe03f */
[----:B------:R-:W-:Y:S01]  /*115f0*/  LOP3.LUT R22, R22, 0xfffffdff, RZ, 0xc0, !PT ;  /* 0xfffffdff16167812 */ /* 0x000fe200078ec0ff */
[----:B------:R-:W-:Y:S01]  /*11600*/  UIMAD.WIDE UR4, UR4, 0x66666667, URZ ;  /* 0x66666667040478a5 */ /* 0x000fe2000f8e023f */
[----:B------:R-:W-:Y:S02]  /*11610*/  LOP3.LUT R4, R4, 0x10, R7, 0x78, !PT ;  /* 0x0000001004047812 */ /* 0x000fe400078e7807 */
[----:B------:R-:W-:Y:S01]  /*11620*/  @P1 LOP3.LUT R22, R22, 0x200, RZ, 0xfc, !PT ;  /* 0x0000020016161812 */ /* 0x000fe200078efcff */
[----:B------:R-:W-:Y:S01]  /*11630*/  USHF.R.U32.HI UR40, URZ, 0x1f, UR5 ;  /* 0x0000001f3f287899 */ /* 0x000fe20008011605 */
[----:B------:R-:W-:Y:S01]  /*11640*/  LOP3.LUT R17, R5, R4, RZ, 0xfc, !PT ;  /* 0x0000000405117212 */ /* 0x000fe200078efcff */
[----:B------:R-:W-:Y:S01]  /*11650*/  IMAD.MOV.U32 R34, RZ, RZ, 0x1 ;  /* 0x00000001ff227424 */ /* 0x000fe200078e00ff */
[----:B------:R-:W-:Y:S01]  /*11660*/  @P0 LOP3.LUT R22, R22, 0x1000, RZ, 0xfc, !PT ;  /* 0x0000100016160812 */ /* 0x000fe200078efcff */
[----:B------:R-:W-:Y:S01]  /*11670*/  IMAD.MOV.U32 R31, RZ, RZ, RZ ;  /* 0x000000ffff1f7224 */ /* 0x000fe200078e00ff */
[----:B------:R-:W-:Y:S01]  /*11680*/  UIMAD UR38, UR38, UR39, URZ ;  /* 0x00000027262672a4 */ /* 0x000fe2000f8e023f */
[----:B------:R-:W-:Y:S01]  /*11690*/  ULDC UR45, c[0x0][0xc] ;  /* 0x00000300002d7ab9 */ /* 0x000fe20000000800 */
[----:B------:R-:W-:-:S02]  /*116a0*/  ULOP3.LUT UR46, UR36, 0x2, URZ, 0xfc, !UPT ;  /* 0x00000002242e7892 */ /* 0x000fc4000f8efc3f */
[----:B------:R-:W-:Y:S02]  /*116b0*/  ULOP3.LUT UR47, UR36, 0x1, URZ, 0xfc, !UPT ;  /* 0x00000001242f7892 */ /* 0x000fe4000f8efc3f */
[----:B------:R-:W-:Y:S02]  /*116c0*/  UIADD3 UR39, UR37, 0xa0, -UR39 ;  /* 0x000000a025277890 */ /* 0x000fe4000fffe827 */
[----:B------:R-:W-:Y:S01]  /*116d0*/  ULEA.HI.SX32 UR40, UR5, UR40, 0x1a ;  /* 0x0000002805287291 */ /* 0x000fe2000f8fd23f */
[----:B--2---:R-:W-:-:S05]  /*116e0*/  LEA R18, R9, R18, 0x18 ;  /* 0x0000001209127211 */ /* 0x004fca00078ec0ff */
[----:B------:R-:W-:-:S05]  /*116f0*/  IMAD.IADD R0, R18, 0x1, R8 ;  /* 0x0000000112007824 */ /* 0x000fca00078e0208 */
[----:B------:R0:W-:Y:S02]  /*11700*/  STL [R1+0x10], R0 ;  /* 0x0000100001007387 */ /* 0x0001e40000100800 */
.L_x_5932:
[----:B0-----:R-:W2:Y:S01]  /*11710*/  LDL R0, [R1+0x14] ;  /* 0x0000140001007983 */ /* 0x001ea20000100800 */
        /* <DEDUP_REMOVED lines=22> */
.L_x_5866:
[----:B------:R-:W-:Y:S01]  /*11880*/  ULDC UR8, c[0x0][0xc54] ;  /* 0x0003150000087ab9 */ /* 0x000fe20000000800 */
[----:B------:R-:W-:Y:S01]  /*11890*/  UMOV UR6, UR7 ;  /* 0x0000000700067c82 */ /* 0x000fe20008000000 */
[----:B------:R-:W-:-:S11]  /*118a0*/  UISETP.NE.AND UP0, UPT, UR8, 0x1, UPT ;  /* 0x000000010800788c */ /* 0x000fd6000bf05270 */
[----:B------:R-:W-:Y:S02]  /*118b0*/  @UP0 ULDC.64 UR10, c[0x0][0xc58] ;  /* 0x00031600000a0ab9 */ /* 0x000fe40000000a00 */
[----:B------:R-:W-:-:S04]  /*118c0*/  UIMAD.WIDE.U32 UR4, UR7, UR10, URZ ;  /* 0x0000000a070472a5 */ /* 0x000fc8000f8e003f */
[----:B------:R-:W-:-:S04]  /*118d0*/  @UP0 USHF.R.U32.HI UR6, URZ, UR11, UR5 ;  /* 0x0000000b3f060299 */ /* 0x000fc80008011605 */
[----:B------:R-:W-:-:S12]  /*118e0*/  UIMAD UR4, UR6, UR8, URZ ;  /* 0x00000008060472a4 */ /* 0x000fd8000f8e023f */
.L_x_5867:
        /* <DEDUP_REMOVED lines=13> */
[----:B------:R-:W-:Y:S01]  /*119c0*/  PLOP3.LUT P0, PT, PT, PT, UP0, 0x80, 0x0 ;  /* 0x000000000000781c */ /* 0x000fe20003f0f008 */
[----:B------:R-:W-:-:S03]  /*119d0*/  @UP1 USHF.R.U32.HI UR42, URZ, UR7, UR5 ;  /* 0x000000073f2a1299 */ /* 0x000fc60008011605 */
[----:B------:R-:W-:Y:S02]  /*119e0*/  @UP0 ULDC.64 UR4, c[0x0][0xa28] ;  /* 0x00028a0000040ab9 */ /* 0x000fe40000000a00 */
[----:B------:R-:W-:-:S06]  /*119f0*/  @UP0 UIMAD.WIDE UR4, UR42, 0x4, UR4 ;  /* 0x000000042a0408a5 */ /* 0x000fcc000f8e0204 */
[----:B------:R-:W-:Y:S01]  /*11a00*/  IMAD.U32 R2, RZ, RZ, UR4 ;  /* 0x00000004ff027e24 */ /* 0x000fe2000f8e00ff */
[----:B------:R-:W-:Y:S01]  /*11a10*/  ULOP3.LUT UR43, UR6, 0x1ffffff, URZ, 0x3c, !UPT ;  /* 0x01ffffff062b7892 */ /* 0x000fe2000f8e3c3f */
[----:B------:R-:W-:Y:S01]  /*11a20*/  IMAD.U32 R3, RZ, RZ, UR5 ;  /* 0x00000005ff037e24 */ /* 0x000fe2000f8e00ff */
[----:B------:R-:W-:Y:S01]  /*11a30*/  ULDC UR5, c[0x0][0x448] ;  /* 0x0001120000057ab9 */ /* 0x000fe20000000800 */
[----:B------:R-:W-:-:S03]  /*11a40*/  ULDC UR4, c[0x0][0xc3c] ;  /* 0x00030f0000047ab9 */ /* 0x000fc60000000800 */
[----:B------:R-:W2:Y:S01]  /*11a50*/  @P0 LDG.E R24, desc[UR50][R2.64] ;  /* 0x0000003202180981 */ /* 0x000ea2000c1e1900 */
[----:B------:R-:W-:Y:S01]  /*11a60*/  UISETP.NE.AND UP2, UPT, UR5, 0x1, UPT ;  /* 0x000000010500788c */ /* 0x000fe2000bf45270 */
[----:B------:R-:W-:Y:S01]  /*11a70*/  BSSY B7, `(.L_x_5868) ;  /* 0x0000505000077945 */ /* 0x000fe20003800000 */
[----:B------:R-:W-:Y:S02]  /*11a80*/  UIADD3 UR43, UR43, UR4, URZ ;  /* 0x000000042b2b7290 */ /* 0x000fe4000fffe03f */
[----:B------:R-:W-:Y:S02]  /*11a90*/  UP2UR UR48, UPR, URZ, 0x4 ;  /* 0x000000043f307883 */ /* 0x000fe40008000000 */
[----:B------:R-:W-:-:S04]  /*11aa0*/  USHF.L.U32 UR6, UR43, 0x7, URZ ;  /* 0x000000072b067899 */ /* 0x000fc8000800063f */
[----:B------:R-:W-:Y:S01]  /*11ab0*/  UIADD3 UR6, UR6, 0x7f, URZ ;  /* 0x0000007f06067890 */ /* 0x000fe2000fffe03f */
[----:B------:R-:W-:Y:S01]  /*11ac0*/  @UP2 ULDC UR4, c[0x0][0x44c] ;  /* 0x0001130000042ab9 */ /* 0x000fe20000000800 */
[----:B------:R-:W-:Y:S02]  /*11ad0*/  @UP2 ULDC UR7, c[0x0][0x450] ;  /* 0x0001140000072ab9 */ /* 0x000fe40000000800 */
[----:B------:R-:W-:-:S04]  /*11ae0*/  UIMAD.WIDE.U32 UR4, UR6, UR4, URZ ;  /* 0x00000004060472a5 */ /* 0x000fc8000f8e003f */
[----:B------:R-:W-:-:S04]  /*11af0*/  @UP2 USHF.R.U32.HI UR6, URZ, UR7, UR5 ;  /* 0x000000073f062299 */ /* 0x000fc80008011605 */
[----:B------:R-:W-:-:S04]  /*11b00*/  UIADD3 UR4, UR39, UR6, URZ ;  /* 0x0000000627047290 */ /* 0x000fc8000fffe03f */
[----:B------:R-:W-:-:S04]  /*11b10*/  UIMAD.WIDE UR4, UR4, 0x66666667, URZ ;  /* 0x66666667040478a5 */ /* 0x000fc8000f8e023f */
[----:B------:R-:W-:-:S04]  /*11b20*/  USHF.R.U32.HI UR4, URZ, 0x1f, UR5 ;  /* 0x0000001f3f047899 */ /* 0x000fc80008011605 */
[----:B------:R-:W-:-:S04]  /*11b30*/  ULEA.HI.SX32 UR4, UR5, UR4, 0x1a ;  /* 0x0000000405047291 */ /* 0x000fc8000f8fd23f */
[----:B------:R-:W-:-:S04]  /*11b40*/  UISETP.LT.AND UP0, UPT, UR40, UR4, UPT ;  /* 0x000000042800728c */ /* 0x000fc8000bf01270 */
[----:B------:R-:W-:-:S06]  /*11b50*/  USEL UR44, UR40, UR4, UP0 ;  /* 0x00000004282c7287 */ /* 0x000fcc0008000000 */
[----:B------:R-:W-:Y:S01]  /*11b60*/  ISETP.LT.AND P0, PT, RZ, UR44, PT ;  /* 0x0000002cff007c0c */ /* 0x000fe2000bf01270 */
[----:B--2---:R0:W-:-:S12]  /*11b70*/  STL [R1+0x4], R24 ;  /* 0x0000041801007387 */ /* 0x0041d80000100800 */
[----:B------:R-:W-:Y:S05]  /*11b80*/  @P0 BRA `(.L_x_5869) ;  /* 0x0000000000480947 */ /* 0x000fea0003800000 */
[----:B------:R-:W1:Y:S02]  /*11b90*/  S2R R0, SR_TID.X ;  /* 0x0000000000007919 */ /* 0x000e640000002100 */
[----:B-1----:R-:W-:-:S04]  /*11ba0*/  LOP3.LUT R0, R0, 0x7f, RZ, 0xc0, !PT ;  /* 0x0000007f00007812 */ /* 0x002fc800078ec0ff */
[----:B------:R-:W-:-:S13]  /*11bb0*/  ISETP.NE.AND P0, PT, R0, RZ, PT ;  /* 0x000000ff0000720c */ /* 0x000fda0003f05270 */
[----:B------:R-:W-:Y:S05]  /*11bc0*/  @P0 BRA `(.L_x_5870) ;  /* 0x0000004c00bc0947 */ /* 0x000fea0003800000 */
[----:B------:R-:W1:Y:S01]  /*11bd0*/  S2R R7, SR_LANEID ;  /* 0x0000000000077919 */ /* 0x000e620000000000 */
[----:B------:R-:W-:Y:S01]  /*11be0*/  VOTEU.ANY UR4, UPT, PT ;  /* 0x0000000000047886 */ /* 0x000fe200038e0100 */
[----:B------:R-:W2:Y:S01]  /*11bf0*/  LDC.64 R2, c[0x0][0xc80] ;  /* 0x00032000ff027b82 */ /* 0x000ea20000000a00 */
[----:B------:R-:W1:Y:S08]  /*11c00*/  FLO.U32 R0, UR4 ;  /* 0x0000000400007d00 */ /* 0x000e7000080e0000 */
[----:B------:R-:W2:Y:S01]  /*11c10*/  POPC R5, UR4 ;  /* 0x0000000400057d09 */ /* 0x000ea20008000000 */
[----:B-1----:R-:W-:-:S13]  /*11c20*/  ISETP.EQ.U32.AND P1, PT, R0, R7, PT ;  /* 0x000000070000720c */ /* 0x002fda0003f22070 */
[----:B--2---:R-:W2:Y:S01]  /*11c30*/  @P1 ATOMG.E.ADD.STRONG.GPU PT, R3, desc[UR50][R2.64], R5 ;  /* 0x00000005020319a8 */ /* 0x004ea200081ee1f2 */
[----:B------:R-:W1:Y:S02]  /*11c40*/  S2R R4, SR_LTMASK ;  /* 0x0000000000047919 */ /* 0x000e640000003900 */
[----:B-1----:R-:W-:-:S04]  /*11c50*/  LOP3.LUT R4, R4, UR4, RZ, 0xc0, !PT ;  /* 0x0000000404047c12 */ /* 0x002fc8000f8ec0ff */
[----:B------:R-:W1:Y:S01]  /*11c60*/  POPC R7, R4 ;  /* 0x0000000400077309 */ /* 0x000e620000000000 */
[----:B--2---:R-:W1:Y:S02]  /*11c70*/  SHFL.IDX PT, R0, R3, R0, 0x1f ;  /* 0x00001f0003007589 */ /* 0x004e6400000e0000 */
[----:B-1----:R-:W-:-:S05]  /*11c80*/  IADD3 R0, R0, UR45, R7 ;  /* 0x0000002d00007c10 */ /* 0x002fca000fffe007 */
[----:B------:R1:W-:Y:S01]  /*11c90*/  STL [R1+0x14], R0 ;  /* 0x0000140001007387 */ /* 0x0003e20000100800 */
[----:B------:R-:W-:Y:S05]  /*11ca0*/  BRA `(.L_x_5870) ;  /* 0x0000004c00847947 */ /* 0x000fea0003800000 */
.L_x_5869:
        /* <DEDUP_REMOVED lines=20> */
.L_x_5872:
[----:B------:R-:W-:Y:S05]  /*11df0*/  BSYNC B6 ;  /* 0x0000000000067941 */ /* 0x000fea0003800000 */
.L_x_5871:
        /* <DEDUP_REMOVED lines=22> */
.L_x_5874:
[----:B------:R-:W-:Y:S05]  /*11f60*/  BSYNC B6 ;  /* 0x0000000000067941 */ /* 0x000fea0003800000 */
.L_x_5873:
        /* <DEDUP_REMOVED lines=20> */
.L_x_5876:
[----:B------:R-:W-:Y:S05]  /*120b0*/  BSYNC B6 ;  /* 0x0000000000067941 */ /* 0x000fea0003800000 */
.L_x_5875:
        /* <DEDUP_REMOVED lines=19> */
.L_x_5878:
[----:B------:R-:W-:Y:S05]  /*121f0*/  BSYNC B6 ;  /* 0x0000000000067941 */ /* 0x000fea0003800000 */
.L_x_5877:
        /* <DEDUP_REMOVED lines=12> */
[----:B------:R-:W-:Y:S01]  /*122c0*/  UMOV UR5, 0xffffffff ;  /* 0xffffffff00057882 */ /* 0x000fe20000000000 */
[----:B------:R-:W-:Y:S02]  /*122d0*/  IMAD.U32 R23, RZ, RZ, UR4 ;  /* 0x00000004ff177e24 */ /* 0x000fe4000f8e00ff */
[----:B------:R-:W-:Y:S05]  /*122e0*/  BRA.DIV UR5, `(.L_x_5879) ;  /* 0x0000005205147947 */ /* 0x000fea000b800000 */
.L_x_5952:
[----:B------:R-:W3:Y:S01]  /*122f0*/  S2R R0, SR_TID.X ;  /* 0x0000000000007919 */ /* 0x000ee20000002100 */
[----:B------:R-:W-:Y:S01]  /*12300*/  UMOV UR4, 0xa0 ;  /* 0x000000a000047882 */ /* 0x000fe20000000000 */
[----:B-1----:R-:W-:Y:S01]  /*12310*/  ISETP.NE.AND P2, PT, R20, 0x1, PT ;  /* 0x000000011400780c */ /* 0x002fe20003f45270 */
[----:B------:R-:W-:Y:S01]  /*12320*/  UIMAD UR4, UR44, UR4, -0xa0 ;  /* 0xffffff602c0474a4 */ /* 0x000fe2000f8e0204 */
[----:B------:R-:W1:Y:S01]  /*12330*/  S2R R9, SR_TID.X ;  /* 0x0000000000097919 */ /* 0x000e620000002100 */
[----:B-----5:R-:W-:Y:S02]  /*12340*/  SHF.R.S32.HI R8, RZ, 0x1f, R33 ;  /* 0x0000001fff087819 */ /* 0x020fe40000011421 */
[----:B------:R-:W-:-:S03]  /*12350*/  LOP3.LUT R22, R22, 0xffffffdf, RZ, 0xc0, !PT ;  /* 0xffffffdf16167812 */ /* 0x000fc600078ec0ff */
[----:B------:R4:W-:Y:S05]  /*12360*/  STL [R1], R8 ;  /* 0x0000000801007387 */ /* 0x0009ea0000100800 */
[----:B--2---:R-:W2:Y:S01]  /*12370*/  @P2 LDC R3, c[0x0][0x434] ;  /* 0x00010d00ff032b82 */ /* 0x004ea20000000800 */
[----:B------:R-:W-:-:S07]  /*12380*/  @P2 LOP3.LUT R22, R22, 0x20, RZ, 0xfc, !PT ;  /* 0x0000002016162812 */ /* 0x000fce00078efcff */
[----:B------:R-:W0:Y:S01]  /*12390*/  @P2 LDC R5, c[0x0][0x438] ;  /* 0x00010e00ff052b82 */ /* 0x000e220000000800 */
[----:B---3--:R-:W-:Y:S01]  /*123a0*/  LOP3.LUT R0, R0, 0x7f, RZ, 0xc0, !PT ;  /* 0x0000007f00007812 */ /* 0x008fe200078ec0ff */
[----:B-1----:R-:W-:-:S03]  /*123b0*/  IMAD.SHL.U32 R15, R9, 0x20, RZ ;  /* 0x00000020090f7824 */ /* 0x002fc600078e00ff */
[----:B------:R-:W-:Y:S01]  /*123c0*/  SHF.R.U32.HI R11, RZ, 0x2, R0 ;  /* 0x00000002ff0b7819 */ /* 0x000fe20000011600 */
[----:B------:R-:W-:-:S03]  /*123d0*/  IMAD.SHL.U32 R9, R9, 0x20, RZ ;  /* 0x0000002009097824 */ /* 0x000fc600078e00ff */
[C---:B------:R-:W-:Y:S02]  /*123e0*/  LOP3.LUT R15, R11.reuse, 0x60, R15, 0xf8, !PT ;  /* 0x000000600b0f7812 */ /* 0x040fe400078ef80f */
[----:B------:R-:W-:Y:S02]  /*123f0*/  LOP3.LUT R9, R11, 0x60, R9, 0xf8, !PT ;  /* 0x000000600b097812 */ /* 0x000fe400078ef809 */
[----:B------:R-:W-:-:S05]  /*12400*/  LOP3.LUT R15, R15, 0x80, RZ, 0xfc, !PT ;  /* 0x000000800f0f7812 */ /* 0x000fca00078efcff */
[----:B------:R-:W-:-:S05]  /*12410*/  VIADD R10, R15, UR4 ;  /* 0x000000040f0a7c36 */ /* 0x000fca0008000000 */
[C---:B------:R-:W-:Y:S01]  /*12420*/  ISETP.GE.AND P0, PT, R10.reuse, UR37, PT ;  /* 0x000000250a007c0c */ /* 0x040fe2000bf06270 */
[----:B------:R-:W-:-:S03]  /*12430*/  IMAD.IADD R10, R10, 0x1, R24 ;  /* 0x000000010a0a7824 */ /* 0x000fc600078e0218 */
[----:B------:R-:W-:Y:S01]  /*12440*/  ISETP.GT.U32.OR P0, PT, R15, 0x9f, P0 ;  /* 0x0000009f0f00780c */ /* 0x000fe20000704470 */
[----:B--2---:R-:W-:-:S04]  /*12450*/  @P2 IMAD.HI.U32 R2, R10, R3, RZ ;  /* 0x000000030a022227 */ /* 0x004fc800078e00ff */
[----:B------:R-:W-:Y:S01]  /*12460*/  IMAD.MOV.U32 R0, RZ, RZ, R10 ;  /* 0x000000ffff007224 */ /* 0x000fe200078e000a */
[----:B0-----:R-:W-:-:S07]  /*12470*/  @P2 SHF.R.U32.HI R0, RZ, R5, R2 ;  /* 0x00000005ff002219 */ /* 0x001fce0000011602 */
        /* <DEDUP_REMOVED lines=8> */
[----:B-1----:R-:W-:Y:S01]  /*12500*/  @!P0 LEA R12, P1, R2, R4, 0x2 ;  /* 0x00000004020c8211 */ /* 0x002fe200078210ff */
[----:B------:R-:W-:-:S03]  /*12510*/  VIADD R4, R9, UR4 ;  /* 0x0000000409047c36 */ /* 0x000fc60008000000 */
[----:B------:R-:W-:Y:S01]  /*12520*/  @!P0 LEA.HI.X R13, R2, R5, R3, 0x2, P1 ;  /* 0x00000005020d8211 */ /* 0x000fe200008f1403 */
[C---:B------:R-:W-:Y:S01]  /*12530*/  IMAD.IADD R11, R4.reuse, 0x1, R24 ;  /* 0x00000001040b7824 */ /* 0x040fe200078e0218 */
[----:B------:R-:W-:Y:S01]  /*12540*/  ISETP.GE.AND P1, PT, R4, UR37, PT ;  /* 0x0000002504007c0c */ /* 0x000fe2000bf26270 */
[----:B------:R-:W0:Y:S02]  /*12550*/  @P2 LDC R2, c[0x0][0x434] ;  /* 0x00010d00ff022b82 */ /* 0x000e240000000800 */
[----:B------:R-:W-:-:S06]  /*12560*/  IMAD.MOV.U32 R14, RZ, RZ, R11 ;  /* 0x000000ffff0e7224 */ /* 0x000fcc00078e000b */
[----:B------:R-:W1:Y:S08]  /*12570*/  @P2 LDC R3, c[0x0][0x438] ;  /* 0x00010e00ff032b82 */ /* 0x000e700000000800 */
[----:B------:R-:W2:Y:S08]  /*12580*/  @!P1 LDC.64 R6, c[0x0][0x428] ;  /* 0x00010a00ff069b82 */ /* 0x000eb00000000a00 */
[----:B------:R-:W4:Y:S01]  /*12590*/  @!P1 LDC.64 R4, c[0x0][0x418] ;  /* 0x00010600ff049b82 */ /* 0x000f220000000a00 */
[----:B0-----:R-:W-:-:S05]  /*125a0*/  @P2 IMAD.HI.U32 R2, R11, R2, RZ ;  /* 0x000000020b022227 */ /* 0x001fca00078e00ff */
[----:B-1----:R-:W-:-:S04]  /*125b0*/  @P2 SHF.R.U32.HI R14, RZ, R3, R2 ;  /* 0x00000003ff0e2219 */ /* 0x002fc80000011602 */
[----:B------:R-:W-:Y:S01]  /*125c0*/  @!P1 SHF.R.S32.HI R3, RZ, 0x1f, R14 ;  /* 0x0000001fff039819 */ /* 0x000fe2000001140e */
[----:B--2---:R-:W-:-:S04]  /*125d0*/  @!P1 IMAD R2, R8, R6, RZ ;  /* 0x0000000608029224 */ /* 0x004fc800078e02ff */
[----:B------:R-:W-:Y:S02]  /*125e0*/  @!P1 IMAD R7, R33, R7, R2 ;  /* 0x0000000721079224 */ /* 0x000fe400078e0202 */
[----:B------:R-:W-:-:S04]  /*125f0*/  @!P1 IMAD.MOV.U32 R2, RZ, RZ, R14 ;  /* 0x000000ffff029224 */ /* 0x000fc800078e000e */
[----:B------:R-:W-:-:S04]  /*12600*/  @!P1 IMAD.WIDE.U32 R2, R33, R6, R2 ;  /* 0x0000000621029225 */ /* 0x000fc800078e0002 */
[----:B------:R-:W-:Y:S01]  /*12610*/  @!P1 IMAD.IADD R3, R3, 0x1, R7 ;  /* 0x0000000103039824 */ /* 0x000fe200078e0207 */
[----:B----4-:R-:W-:-:S04]  /*12620*/  @!P1 LEA R8, P2, R2, R4, 0x2 ;  /* 0x0000000402089211 */ /* 0x010fc800078410ff */
[----:B------:R-:W-:Y:S01]  /*12630*/  @!P1 LEA.HI.X R9, R2, R5, R3, 0x2, P2 ;  /* 0x0000000502099211 */ /* 0x000fe200010f1403 */
[----:B------:R-:W-:Y:S02]  /*12640*/  IMAD.U32 R2, RZ, RZ, UR46 ;  /* 0x0000002eff027e24 */ /* 0x000fe4000f8e00ff */
[----:B------:R-:W-:-:S03]  /*12650*/  IMAD.MOV.U32 R5, RZ, RZ, RZ ;  /* 0x000000ffff057224 */ /* 0x000fc600078e00ff */
[----:B------:R-:W-:Y:S01]  /*12660*/  ISETP.NE.AND P3, PT, R2, 0x3, PT ;  /* 0x000000030200780c */ /* 0x000fe20003f65270 */
[----:B------:R-:W-:Y:S02]  /*12670*/  IMAD.MOV.U32 R6, RZ, RZ, RZ ;  /* 0x000000ffff067224 */ /* 0x000fe400078e00ff */
[----:B------:R-:W-:Y:S01]  /*12680*/  IMAD.MOV R7, RZ, RZ, -R0 ;  /* 0x000000ffff077224 */ /* 0x000fe200078e0a00 */
[----:B------:R-:W5:Y:S01]  /*12690*/  @!P0 LDG.E R5, desc[UR50][R12.64] ;  /* 0x000000320c058981 */ /* 0x000f62000c1e1900 */
[----:B------:R-:W-:Y:S01]  /*126a0*/  IMAD.MOV R0, RZ, RZ, -R14 ;  /* 0x000000ffff007224 */ /* 0x000fe200078e0a0e */
[----:B------:R-:W-:Y:S02]  /*126b0*/  ISETP.GT.U32.AND P0, PT, R15, 0x9f, PT ;  /* 0x0000009f0f00780c */ /* 0x000fe40003f04070 */
[----:B------:R-:W-:Y:S01]  /*126c0*/  LOP3.LUT R22, R22, 0xffffffef, RZ, 0xc0, !PT ;  /* 0xffffffef16167812 */ /* 0x000fe200078ec0ff */
[----:B------:R0:W5:Y:S01]  /*126d0*/  @!P1 LDG.E R6, desc[UR50][R8.64] ;  /* 0x0000003208069981 */ /* 0x000162000c1e1900 */
[----:B------:R-:W-:-:S03]  /*126e0*/  IMAD R7, R20, R7, R10 ;  /* 0x0000000714077224 */ /* 0x000fc600078e020a */
[----:B------:R-:W-:-:S04]  /*126f0*/  @P3 LOP3.LUT R22, R22, 0x10, RZ, 0xfc, !PT ;  /* 0x0000001016163812 */ /* 0x000fc800078efcff */
[----:B------:R-:W-:Y:S01]  /*12700*/  LOP3.LUT R22, R22, 0xfffffff7, RZ, 0xc0, !PT ;  /* 0xfffffff716167812 */ /* 0x000fe200078ec0ff */
[----:B0-----:R-:W-:Y:S02]  /*12710*/  IMAD R8, R20, R0, R11 ;  /* 0x0000000014087224 */ /* 0x001fe400078e020b */
[----:B------:R-:W-:Y:S01]  /*12720*/  IMAD R0, RZ, RZ, -UR42 ;  /* 0x8000002aff007e24 */ /* 0x000fe2000f8e02ff */
[----:B------:R-:W-:-:S03]  /*12730*/  @P0 LOP3.LUT R22, R22, 0x8, RZ, 0xfc, !PT ;  /* 0x0000000816160812 */ /* 0x000fc600078efcff */
[----:B------:R-:W-:Y:S02]  /*12740*/  IMAD R23, R23, R0, UR41 ;  /* 0x0000002917177e24 */ /* 0x000fe4000f8e0200 */
[----:B------:R-:W-:-:S03]  /*12750*/  IMAD.U32 R0, RZ, RZ, UR44 ;  /* 0x0000002cff007e24 */ /* 0x000fc6000f8e00ff */
[----:B------:R-:W-:Y:S01]  /*12760*/  SHF.R.S32.HI R36, RZ, 0x1f, R23 ;  /* 0x0000001fff247819 */ /* 0x000fe20000011417 */
[----:B------:R-:W-:Y:S01]  /*12770*/  VIADD R9, R0, 0xffffffff ;  /* 0xffffffff00097836 */ /* 0x000fe20000000000 */
[----:B------:R-:W-:Y:S06]  /*12780*/  @!P3 BRA `(.L_x_5880) ;  /* 0x000000000004b947 */ /* 0x000fec0003800000 */
[----:B------:R-:W-:Y:S01]  /*12790*/  BPT.TRAP 0x1 ;  /* 0x000000040000795c */ /* 0x000fe20000300000 */
.L_x_5880:
[----:B------:R-:W-:Y:S01]  /*127a0*/  IMAD R4, R31, 0x8, R18 ;  /* 0x000000081f047824 */ /* 0x000fe200078e0212 */
[----:B------:R-:W-:Y:S01]  /*127b0*/  SHF.L.U32 R30, R34, 0x1f, RZ ;  /* 0x0000001f221e7819 */ /* 0x000fe200000006ff */
[----:B------:R-:W-:Y:S01]  /*127c0*/  BSSY B0, `(.L_x_5881) ;  /* 0x0000004000007945 */ /* 0x000fe20003800000 */
[----:B------:R-:W-:Y:S02]  /*127d0*/  SHF.R.S32.HI R26, RZ, 0x1f, R8 ;  /* 0x0000001fff1a7819 */ /* 0x000fe40000011408 */
[----:B------:R-:W0:Y:S02]  /*127e0*/  SYNCS.PHASECHK.TRANS64.TRYWAIT P0, [R4+URZ+0x33480], R30 ;  /* 0x0334801e040075a7 */ /* 0x000e24000800017f */
[----:B0-----:R-:W-:Y:S05]  /*127f0*/  @!P0 BRA `(.L_x_5882) ;  /* 0x0000004800fc8947 */ /* 0x001fea0003800000 */
.L_x_5953:
[----:B------:R-:W-:Y:S05]  /*12800*/  BSYNC B0 ;  /* 0x0000000000007941 */ /* 0x000fea0003800000 */
.L_x_5881:
[----:B------:R-:W2:Y:S01]  /*12810*/  LDL R12, [R1+0xc] ;  /* 0x00000c00010c7983 */ /* 0x000ea20000100800 */
[----:B------:R-:W-:Y:S01]  /*12820*/  ULDC.64 UR4, c[0x0][0x328] ;  /* 0x0000ca0000047ab9 */ /* 0x000fe20000000a00 */
[----:B-----5:R-:W-:Y:S01]  /*12830*/  SHF.R.S32.HI R27, RZ, 0x1f, R6 ;  /* 0x0000001fff1b7819 */ /* 0x020fe20000011406 */
[----:B------:R-:W-:Y:S01]  /*12840*/  IMAD R3, R26, UR4, RZ ;  /* 0x000000041a037c24 */ /* 0x000fe2000f8e02ff */
[----:B------:R-:W-:Y:S01]  /*12850*/  ULDC.64 UR6, c[0x0][0x338] ;  /* 0x0000ce0000067ab9 */ /* 0x000fe20000000a00 */
[----:B------:R-:W-:Y:S01]  /*12860*/  ULDC.64 UR8, c[0x0][0x330] ;  /* 0x0000cc0000087ab9 */ /* 0x000fe20000000a00 */
[----:B------:R-:W-:Y:S01]  /*12870*/  SHF.R.S32.HI R28, RZ, 0x1f, R7 ;  /* 0x0000001fff1c7819 */ /* 0x000fe20000011407 */
[C---:B------:R-:W-:Y:S01]  /*12880*/  IMAD R11, R8.reuse, UR5, R3 ;  /* 0x00000005080b7c24 */ /* 0x040fe2000f8e0203 */
[----:B------:R-:W-:Y:S01]  /*12890*/  ULDC.64 UR10, c[0x0][0x318] ;  /* 0x0000c600000a7ab9 */ /* 0x000fe20000000a00 */
[----:B------:R-:W-:Y:S01]  /*128a0*/  IMAD.WIDE.U32 R2, R8, UR4, RZ ;  /* 0x0000000408027c25 */ /* 0x000fe2000f8e00ff */
[----:B------:R-:W1:Y:S01]  /*128b0*/  S2R R13, SR_TID.X ;  /* 0x00000000000d7919 */ /* 0x000e620000002100 */
[----:B------:R-:W-:-:S02]  /*128c0*/  SHF.R.S32.HI R29, RZ, 0x1f, R5 ;  /* 0x0000001fff1d7819 */ /* 0x000fc40000011405 */
[----:B------:R-:W-:Y:S01]  /*128d0*/  IMAD.IADD R3, R3, 0x1, R11 ;  /* 0x0000000103037824 */ /* 0x000fe200078e020b */
[----:B------:R-:W-:Y:S01]  /*128e0*/  LOP3.LUT P1, RZ, R22, 0x80, RZ, 0xc0, !PT ;  /* 0x0000008016ff7812 */ /* 0x000fe2000782c0ff */
[----:B------:R-:W-:Y:S02]  /*128f0*/  IMAD R11, R27, UR6, RZ ;  /* 0x000000061b0b7c24 */ /* 0x000fe4000f8e02ff */
[----:B------:R-:W-:-:S04]  /*12900*/  IMAD.WIDE.U32 R2, R6, UR6, R2 ;  /* 0x0000000606027c25 */ /* 0x000fc8000f8e0002 */
[----:B------:R-:W-:Y:S02]  /*12910*/  IMAD R0, R6, UR7, R11 ;  /* 0x0000000706007c24 */ /* 0x000fe4000f8e020b */
[----:B------:R-:W-:Y:S02]  /*12920*/  IMAD R11, R28, UR4, RZ ;  /* 0x000000041c0b7c24 */ /* 0x000fe4000f8e02ff */
[----:B------:R-:W-:Y:S02]  /*12930*/  IMAD.IADD R3, R3, 0x1, R0 ;  /* 0x0000000103037824 */ /* 0x000fe400078e0200 */
[----:B------:R-:W-:Y:S02]  /*12940*/  IMAD R0, R36, UR8, RZ ;  /* 0x0000000824007c24 */ /* 0x000fe4000f8e02ff */
[----:B------:R-:W-:-:S04]  /*12950*/  IMAD.WIDE.U32 R2, R23, UR8, R2 ;  /* 0x0000000817027c25 */ /* 0x000fc8000f8e0002 */
[----:B------:R-:W-:Y:S01]  /*12960*/  IMAD R0, R23, UR9, R0 ;  /* 0x0000000917007c24 */ /* 0x000fe2000f8e0200 */
[----:B------:R-:W-:Y:S01]  /*12970*/  IADD3 R20, P0, R2, UR10, RZ ;  /* 0x0000000a02147c10 */ /* 0x000fe2000ff1e0ff */
[----:B------:R-:W-:-:S03]  /*12980*/  IMAD R11, R7, UR5, R11 ;  /* 0x00000005070b7c24 */ /* 0x000fc6000f8e020b */
[----:B------:R-:W-:Y:S01]  /*12990*/  IADD3.X R10, R3, UR11, R0, P0, !PT ;  /* 0x0000000b030a7c10 */ /* 0x000fe200087fe400 */
[----:B------:R-:W-:Y:S01]  /*129a0*/  IMAD.WIDE.U32 R2, R7, UR4, RZ ;  /* 0x0000000407027c25 */ /* 0x000fe2000f8e00ff */
[----:B------:R-:W-:Y:S01]  /*129b0*/  UMOV UR4, 0xffffffff ;  /* 0xffffffff00047882 */ /* 0x000fe20000000000 */
[----:B-1----:R-:W-:Y:S02]  /*129c0*/  LOP3.LUT R13, R13, 0x7f, RZ, 0xc0, !PT ;  /* 0x0000007f0d0d7812 */ /* 0x002fe400078ec0ff */
[----:B------:R-:W-:Y:S02]  /*129d0*/  IMAD.IADD R3, R3, 0x1, R11 ;  /* 0x0000000103037824 */ /* 0x000fe400078e020b */
[----:B------:R-:W-:Y:S01]  /*129e0*/  IMAD R11, R29, UR6, RZ ;  /* 0x000000061d0b7c24 */ /* 0x000fe2000f8e02ff */
[----:B------:R-:W-:Y:S01]  /*129f0*/  SHF.R.U32.HI R13, RZ, 0x2, R13 ;  /* 0x00000002ff0d7819 */ /* 0x000fe2000001160d */
[----:B------:R-:W-:-:S04]  /*12a00*/  IMAD.WIDE.U32 R2, R5, UR6, R2 ;  /* 0x0000000605027c25 */ /* 0x000fc8000f8e0002 */
[----:B------:R-:W-:-:S04]  /*12a10*/  IMAD R11, R5, UR7, R11 ;  /* 0x00000007050b7c24 */ /* 0x000fc8000f8e020b */
[----:B------:R-:W-:Y:S02]  /*12a20*/  IMAD.IADD R3, R3, 0x1, R11 ;  /* 0x0000000103037824 */ /* 0x000fe400078e020b */
[----:B------:R-:W-:-:S03]  /*12a30*/  IMAD.WIDE.U32 R2, R23, UR8, R2 ;  /* 0x0000000817027c25 */ /* 0x000fc6000f8e0002 */
[----:B------:R-:W-:-:S04]  /*12a40*/  IADD3 R25, P0, R2, UR10, RZ ;  /* 0x0000000a02197c10 */ /* 0x000fc8000ff1e0ff */
[----:B------:R-:W-:Y:S01]  /*12a50*/  IADD3.X R24, R0, UR11, R3, P0, !PT ;  /* 0x0000000b00187c10 */ /* 0x000fe200087fe403 */
[----:B------:R-:W-:-:S04]  /*12a60*/  IMAD.MOV.U32 R0, RZ, RZ, -0xa0 ;  /* 0xffffff60ff007424 */ /* 0x000fc800078e00ff */
[----:B------:R-:W-:-:S04]  /*12a70*/  IMAD R9, R9, R0, UR37 ;  /* 0x0000002509097e24 */ /* 0x000fc8000f8e0200 */
[----:B------:R-:W-:-:S05]  /*12a80*/  IMAD.IADD R9, R9, 0x1, -R13 ;  /* 0x0000000109097824 */ /* 0x000fca00078e0a0d */
[----:B------:R-:W-:Y:S01]  /*12a90*/  ISETP.GE.AND P5, PT, R9, 0x1, PT ;  /* 0x000000010900780c */ /* 0x000fe20003fa6270 */
[----:B--2---:R-:W-:Y:S01]  /*12aa0*/  IMAD R21, R31, 0x7800, R12 ;  /* 0x000078001f157824 */ /* 0x004fe200078e020c */
[----:B------:R-:W-:Y:S11]  /*12ab0*/  BRA.DIV UR4, `(.L_x_5883) ;  /* 0x0000004a04607947 */ /* 0x000ff6000b800000 */
[----:B------:R-:W1:Y:S01]  /*12ac0*/  SHFL.IDX PT, R2, R20, RZ, 0x1c1f ;  /* 0x001c1fff14027589 */ /* 0x000e6200000e0000 */
[C---:B------:R-:W-:Y:S02]  /*12ad0*/  LOP3.LUT P2, RZ, R22.reuse, 0x200, RZ, 0xc0, !PT ;  /* 0x0000020016ff7812 */ /* 0x040fe4000784c0ff */
[C---:B------:R-:W-:Y:S01]  /*12ae0*/  LOP3.LUT P6, RZ, R22.reuse, 0x100, RZ, 0xc0, !PT ;  /* 0x0000010016ff7812 */ /* 0x040fe200078cc0ff */
[----:B------:R-:W2:Y:S01]  /*12af0*/  SHFL.IDX PT, R0, R10, RZ, 0x1c1f ;  /* 0x001c1fff0a007589 */ /* 0x000ea200000e0000 */
[----:B------:R-:W-:Y:S02]  /*12b00*/  LOP3.LUT R22, R22, 0xffffffbf, RZ, 0xc0, !PT ;  /* 0xffffffbf16167812 */ /* 0x000fe400078ec0ff */
[C---:B------:R-:W-:Y:S01]  /*12b10*/  ISETP.GE.AND P4, PT, R9.reuse, 0x21, PT ;  /* 0x000000210900780c */ /* 0x040fe20003f86270 */
[----:B------:R-:W-:Y:S01]  /*12b20*/  SHFL.IDX PT, R24, R24, RZ, 0x1c1f ;  /* 0x001c1fff18187589 */ /* 0x000fe200000e0000 */
[----:B------:R-:W-:Y:S02]  /*12b30*/  ISETP.GE.AND P3, PT, R9, 0x41, PT ;  /* 0x000000410900780c */ /* 0x000fe40003f66270 */
[----:B-1----:R-:W-:-:S05]  /*12b40*/  IADD3 R2, P0, R37, R2, RZ ;  /* 0x0000000225027210 */ /* 0x002fca0007f1e0ff */
[----:B--2---:R-:W-:Y:S01]  /*12b50*/  IMAD.X R3, RZ, RZ, R0, P0 ;  /* 0x000000ffff037224 */ /* 0x004fe200000e0600 */
[----:B------:R-:W-:Y:S01]  /*12b60*/  ISETP.LT.OR P0, PT, R9, 0x1, P2 ;  /* 0x000000010900780c */ /* 0x000fe20001701670 */
[----:B------:R-:W-:-:S12]  /*12b70*/  IMAD.IADD R0, R18, 0x1, R21 ;  /* 0x0000000112007824 */ /* 0x000fd800078e0215 */
        /* <DEDUP_REMOVED lines=17> */
[----:B------:R-:W-:Y:S01]  /*12c90*/  SHFL.IDX PT, R10, R10, 0x3, 0x1c1f ;  /* 0x007c1f000a0a7f89 */ /* 0x000fe200000e0000 */
        /* <DEDUP_REMOVED lines=8> */
[----:B-1----:R-:W1:Y:S02]  /*12d20*/  SHFL.IDX PT, R2, R20, 0x3, 0x1c1f ;  /* 0x007c1f0014027f89 */ /* 0x002e6400000e0000 */
[----:B-1----:R-:W-:-:S05]  /*12d30*/  IADD3 R2, P0, R37, R2, RZ ;  /* 0x0000000225027210 */ /* 0x002fca0007f1e0ff */
[----:B------:R-:W-:Y:S01]  /*12d40*/  IMAD.X R3, RZ, RZ, R10, P0 ;  /* 0x000000ffff037224 */ /* 0x000fe200000e060a */
[C---:B------:R-:W-:Y:S02]  /*12d50*/  ISETP.LT.OR P0, PT, R9.reuse, 0x61, P2 ;  /* 0x000000610900780c */ /* 0x040fe40001701670 */
[----:B------:R-:W-:-:S11]  /*12d60*/  ISETP.GE.AND P2, PT, R9, 0x61, PT ;  /* 0x000000610900780c */ /* 0x000fd60003f46270 */
[----:B------:R-:W-:Y:S01]  /*12d70*/  LDGSTS.E.BYPASS.LTC128B.128 [R0+0x10a00], desc[UR50][R2.64], !P0 ;  /* 0x10a0000002007fae */ /* 0x000fe2000c101d72 */
[----:B------:R-:W-:-:S13]  /*12d80*/  ISETP.LT.OR P0, PT, R9, 0x61, P6 ;  /* 0x000000610900780c */ /* 0x000fda0003701670 */
[----:B------:R-:W-:Y:S01]  /*12d90*/  LDGSTS.E.BYPASS.LTC128B.128 [R0+0x13200], desc[UR50][R2.64+0x40], !P0 ;  /* 0x1320004002007fae */ /* 0x000fe2000c101d72 */
[----:B------:R-:W-:-:S13]  /*12da0*/  ISETP.LT.OR P0, PT, R9, 0x61, P1 ;  /* 0x000000610900780c */ /* 0x000fda0000f01670 */
[----:B------:R1:W-:Y:S01]  /*12db0*/  LDGSTS.E.BYPASS.LTC128B.128 [R0+0x15a00], desc[UR50][R2.64+0x80], !P0 ;  /* 0x15a0008002007fae */ /* 0x0003e2000c101d72 */
[----:B------:R-:W-:-:S03]  /*12dc0*/  ISETP.GE.AND P0, PT, R9, 0x81, PT ;  /* 0x000000810900780c */ /* 0x000fc60003f06270 */
[----:B-1----:R1:W2:Y:S10]  /*12dd0*/  SHFL.IDX PT, R2, R25, RZ, 0x1c1f ;  /* 0x001c1fff19027589 */ /* 0x0022b400000e0000 */
[----:B------:R-:W-:-:S07]  /*12de0*/  @P0 LOP3.LUT R22, R22, 0x40, RZ, 0xfc, !PT ;  /* 0x0000004016160812 */ /* 0x000fce00078efcff */
.L_x_5965:
        /* <DEDUP_REMOVED lines=15> */
.L_x_5884:
        /* <DEDUP_REMOVED lines=11> */
.L_x_5885:
[----:B------:R2:W-:Y:S01]  /*12f90*/  SYNCS.ARRIVE.TRANS64.A1T0 RZ, [R4+URZ+0x33470], RZ ;  /* 0x033470ff04ff79a7 */ /* 0x0005e2000810003f */
[----:B------:R-:W-:Y:S05]  /*12fa0*/  @!P6 BRA `(.L_x_5886) ;  /* 0x000000000004e947 */ /* 0x000fea0003800000 */
[----:B------:R-:W-:Y:S01]  /*12fb0*/  BPT.TRAP 0x1 ;  /* 0x000000040000795c */ /* 0x000fe20000300000 */
.L_x_5886:
[----:B------:R-:W3:Y:S01]  /*12fc0*/  SYNCS.PHASECHK.TRANS64.TRYWAIT P0, [R4+URZ+0x33440], R30 ;  /* 0x0334401e040075a7 */ /* 0x000ee2000800017f */
[----:B------:R-:W-:Y:S04]  /*12fd0*/  BSSY B0, `(.L_x_5887) ;  /* 0x0000002000007945 */ /* 0x000fe80003800000 */
[----:B---3--:R-:W-:Y:S05]  /*12fe0*/  @!P0 BRA `(.L_x_5888) ;  /* 0x0000004800fc8947 */ /* 0x008fea0003800000 */
.L_x_5966:
[----:B------:R-:W-:Y:S05]  /*12ff0*/  BSYNC B0 ;  /* 0x0000000000007941 */ /* 0x000fea0003800000 */
.L_x_5887:
        /* <DEDUP_REMOVED lines=29> */
[----:B------:R-:W-:Y:S08]  /*131d0*/  BRA.DIV UR4, `(.L_x_5889) ;  /* 0x0000004a04947947 */ /* 0x000ff0000b800000 */
[----:B------:R-:W4:Y:S01]  /*131e0*/  SHFL.IDX PT, R14, R6, RZ, 0x1c1f ;  /* 0x001c1fff060e7589 */ /* 0x000f2200000e0000 */
[C---:B------:R-:W-:Y:S02]  /*131f0*/  LOP3.LUT P6, RZ, R22.reuse, 0x2, RZ, 0xc0, !PT ;  /* 0x0000000216ff7812 */ /* 0x040fe400078cc0ff */
[----:B------:R-:W-:Y:S01]  /*13200*/  LOP3.LUT P1, RZ, R22, 0x1, RZ, 0xc0, !PT ;  /* 0x0000000116ff7812 */ /* 0x000fe2000782c0ff */
[----:B------:R-:W5:Y:S04]  /*13210*/  SHFL.IDX PT, R2, R8, RZ, 0x1c1f ;  /* 0x001c1fff08027589 */ /* 0x000f6800000e0000 */
[----:B------:R-:W-:Y:S04]  /*13220*/  SHFL.IDX PT, R7, R8, 0x1, 0x1c1f ;  /* 0x003c1f0008077f89 */ /* 0x000fe800000e0000 */
[----:B------:R-:W-:Y:S01]  /*13230*/  SHFL.IDX PT, R9, R9, RZ, 0x1c1f ;  /* 0x001c1fff09097589 */ /* 0x000fe200000e0000 */
[----:B----4-:R-:W-:-:S05]  /*13240*/  @P5 IADD3 R14, P0, R37, R14, RZ ;  /* 0x0000000e250e5210 */ /* 0x010fca0007f1e0ff */
[----:B-----5:R-:W-:Y:S01]  /*13250*/  @P5 IMAD.X R3, RZ, RZ, R2, P0 ;  /* 0x000000ffff035224 */ /* 0x020fe200000e0602 */
[C---:B------:R-:W-:Y:S01]  /*13260*/  LOP3.LUT P0, RZ, R22.reuse, 0x4, RZ, 0xc0, !PT ;  /* 0x0000000416ff7812 */ /* 0x040fe2000780c0ff */
[----:B------:R-:W-:Y:S02]  /*13270*/  @P5 IMAD.MOV.U32 R2, RZ, RZ, R14 ;  /* 0x000000ffff025224 */ /* 0x000fe400078e000e */
[----:B------:R-:W4:Y:S10]  /*13280*/  SHFL.IDX PT, R14, R6, 0x1, 0x1c1f ;  /* 0x003c1f00060e7f89 */ /* 0x000f3400000e0000 */
[----:B------:R-:W-:Y:S04]  /*13290*/  @P5 LDGSTS.E.BYPASS.LTC128B.128 [R0+0x24200], desc[UR50][R2.64], !P0 ;  /* 0x2420000002005fae */ /* 0x000fe8000c101d72 */
[----:B------:R-:W-:Y:S04]  /*132a0*/  @P5 LDGSTS.E.BYPASS.LTC128B.128 [R0+0x26a00], desc[UR50][R2.64+0x40], !P6 ;  /* 0x26a0004002005fae */ /* 0x000fe8000f101d72 */
[----:B------:R5:W-:Y:S01]  /*132b0*/  @P5 LDGSTS.E.BYPASS.LTC128B.128 [R0+0x29200], desc[UR50][R2.64+0x80], !P1 ;  /* 0x2920008002005fae */ /* 0x000be2000c901d72 */
[----:B------:R-:W-:-:S02]  /*132c0*/  LOP3.LUT P5, RZ, R22, 0x4, RZ, 0xc0, !PT ;  /* 0x0000000416ff7812 */ /* 0x000fc400078ac0ff */
[----:B----4-:R-:W-:-:S05]  /*132d0*/  @P4 IADD3 R14, P0, R37, R14, RZ ;  /* 0x0000000e250e4210 */ /* 0x010fca0007f1e0ff */
[----:B------:R-:W-:Y:S02]  /*132e0*/  @P4 IMAD.X R7, RZ, RZ, R7, P0 ;  /* 0x000000ffff074224 */ /* 0x000fe400000e0607 */
[----:B-----5:R-:W-:Y:S02]  /*132f0*/  @P4 IMAD.MOV.U32 R2, RZ, RZ, R14 ;  /* 0x000000ffff024224 */ /* 0x020fe400078e000e */
[----:B------:R-:W4:Y:S01]  /*13300*/  SHFL.IDX PT, R14, R6, 0x2, 0x1c1f ;  /* 0x005c1f00060e7f89 */ /* 0x000f2200000e0000 */
[----:B------:R-:W-:-:S03]  /*13310*/  @P4 IMAD.MOV.U32 R3, RZ, RZ, R7 ;  /* 0x000000ffff034224 */ /* 0x000fc600078e0007 */
[----:B------:R-:W5:Y:S04]  /*13320*/  SHFL.IDX PT, R7, R8, 0x2, 0x1c1f ;  /* 0x005c1f0008077f89 */ /* 0x000f6800000e0000 */
[----:B------:R-:W-:Y:S04]  /*13330*/  @P4 LDGSTS.E.BYPASS.LTC128B.128 [R0+0x24a00], desc[UR50][R2.64], !P5 ;  /* 0x24a0000002004fae */ /* 0x000fe8000e901d72 */
[----:B------:R-:W-:Y:S04]  /*13340*/  @P4 LDGSTS.E.BYPASS.LTC128B.128 [R0+0x27200], desc[UR50][R2.64+0x40], !P6 ;  /* 0x2720004002004fae */ /* 0x000fe8000f101d72 */
[----:B------:R0:W-:Y:S01]  /*13350*/  @P4 LDGSTS.E.BYPASS.LTC128B.128 [R0+0x29a00], desc[UR50][R2.64+0x80], !P1 ;  /* 0x29a0008002004fae */ /* 0x0001e2000c901d72 */
[----:B----4-:R-:W-:-:S05]  /*13360*/  @P3 IADD3 R14, P0, R37, R14, RZ ;  /* 0x0000000e250e3210 */ /* 0x010fca0007f1e0ff */
[----:B-----5:R-:W-:Y:S02]  /*13370*/  @P3 IMAD.X R7, RZ, RZ, R7, P0 ;  /* 0x000000ffff073224 */ /* 0x020fe400000e0607 */
[----:B0-----:R-:W-:Y:S02]  /*13380*/  @P3 IMAD.MOV.U32 R2, RZ, RZ, R14 ;  /* 0x000000ffff023224 */ /* 0x001fe400078e000e */
[----:B------:R-:W0:Y:S01]  /*13390*/  SHFL.IDX PT, R14, R6, 0x3, 0x1c1f ;  /* 0x007c1f00060e7f89 */ /* 0x000e2200000e0000 */
[----:B------:R-:W-:-:S03]  /*133a0*/  @P3 IMAD.MOV.U32 R3, RZ, RZ, R7 ;  /* 0x000000ffff033224 */ /* 0x000fc600078e0007 */
[----:B------:R-:W4:Y:S04]  /*133b0*/  SHFL.IDX PT, R7, R8, 0x3, 0x1c1f ;  /* 0x007c1f0008077f89 */ /* 0x000f2800000e0000 */
[----:B------:R-:W-:Y:S04]  /*133c0*/  @P3 LDGSTS.E.BYPASS.LTC128B.128 [R0+0x25200], desc[UR50][R2.64], !P5 ;  /* 0x2520000002003fae */ /* 0x000fe8000e901d72 */
[----:B------:R-:W-:Y:S04]  /*133d0*/  @P3 LDGSTS.E.BYPASS.LTC128B.128 [R0+0x27a00], desc[UR50][R2.64+0x40], !P6 ;  /* 0x27a0004002003fae */ /* 0x000fe8000f101d72 */
[----:B------:R5:W-:Y:S01]  /*133e0*/  @P3 LDGSTS.E.BYPASS.LTC128B.128 [R0+0x2a200], desc[UR50][R2.64+0x80], !P1 ;  /* 0x2a20008002003fae */ /* 0x000be2000c901d72 */
[----:B0-----:R-:W-:-:S05]  /*133f0*/  @P2 IADD3 R14, P0, R37, R14, RZ ;  /* 0x0000000e250e2210 */ /* 0x001fca0007f1e0ff */
[----:B----4-:R-:W-:Y:S02]  /*13400*/  @P2 IMAD.X R7, RZ, RZ, R7, P0 ;  /* 0x000000ffff072224 */ /* 0x010fe400000e0607 */
[----:B-----5:R-:W-:Y:S02]  /*13410*/  @P2 IMAD.MOV.U32 R2, RZ, RZ, R14 ;  /* 0x000000ffff022224 */ /* 0x020fe400078e000e */
[----:B------:R-:W-:Y:S01]  /*13420*/  @P2 IMAD.MOV.U32 R3, RZ, RZ, R7 ;  /* 0x000000ffff032224 */ /* 0x000fe200078e0007 */
[----:B------:R0:W4:Y:S04]  /*13430*/  SHFL.IDX PT, R14, R5, RZ, 0x1c1f ;  /* 0x001c1fff050e7589 */ /* 0x00012800000e0000 */
[----:B------:R0:W-:Y:S04]  /*13440*/  @P2 LDGSTS.E.BYPASS.LTC128B.128 [R0+0x25a00], desc[UR50][R2.64], !P5 ;  /* 0x25a0000002002fae */ /* 0x0001e8000e901d72 */
[----:B------:R0:W-:Y:S04]  /*13450*/  @P2 LDGSTS.E.BYPASS.LTC128B.128 [R0+0x28200], desc[UR50][R2.64+0x40], !P6 ;  /* 0x2820004002002fae */ /* 0x0001e8000f101d72 */
[----:B------:R0:W-:Y:S02]  /*13460*/  @P2 LDGSTS.E.BYPASS.LTC128B.128 [R0+0x2aa00], desc[UR50][R2.64+0x80], !P1 ;  /* 0x2aa0008002002fae */ /* 0x0001e4000c901d72 */
.L_x_5978:
[----:B------:R-:W-:Y:S01]  /*13470*/  LOP3.LUT P0, RZ, R22, 0x40, RZ, 0xc0, !PT ;  /* 0x0000004016ff7812 */ /* 0x000fe2000780c0ff */
[----:B------:R-:W-:-:S12]  /*13480*/  BSSY B0, `(.L_x_5890) ;  /* 0x000000d000007945 */ /* 0x000fd80003800000 */
[----:B------:R-:W-:Y:S05]  /*13490*/  @!P0 BRA `(.L_x_5891) ;  /* 0x00000000002c8947 */ /* 0x000fea0003800000 */
[C---:B------:R-:W-:Y:S02]  /*134a0*/  LOP3.LUT P3, RZ, R22.reuse, 0x4, RZ, 0xc0, !PT ;  /* 0x0000000416ff7812 */ /* 0x040fe4000786c0ff */
[C---:B------:R-:W-:Y:S02]  /*134b0*/  LOP3.LUT P2, RZ, R22.reuse, 0x2, RZ, 0xc0, !PT ;  /* 0x0000000216ff7812 */ /* 0x040fe4000784c0ff */
[----:B------:R-:W-:Y:S02]  /*134c0*/  LOP3.LUT P1, RZ, R22, 0x1, RZ, 0xc0, !PT ;  /* 0x0000000116ff7812 */ /* 0x000fe4000782c0ff */
[----:B0---4-:R-:W-:-:S05]  /*134d0*/  IADD3 R2, P0, R37, R14, RZ ;  /* 0x0000000e25027210 */ /* 0x011fca0007f1e0ff */
[----:B------:R-:W-:-:S05]  /*134e0*/  IMAD.X R3, RZ, RZ, R9, P0 ;  /* 0x000000ffff037224 */ /* 0x000fca00000e0609 */
[----:B------:R-:W-:Y:S01]  /*134f0*/  @!PT LDS RZ, [RZ] ;  /* 0x00000000fffff984 */ /* 0x000fe20000000800 */
[----:B------:R-:W-:Y:S01]  /*13500*/  @!PT LDS RZ, [RZ] ;  /* 0x00000000fffff984 */ /* 0x000fe20000000800 */
[----:B------:R-:W-:Y:S01]  /*13510*/  @!PT LDS RZ, [RZ] ;  /* 0x00000000fffff984 */ /* 0x000fe20000000800 */
[----:B------:R0:W-:Y:S04]  /*13520*/  LDGSTS.E.BYPASS.LTC128B.128 [R0+0x26200], desc[UR50][R2.64], !P3 ;  /* 0x2620000002007fae */ /* 0x0001e8000d901d72 */
[----:B------:R0:W-:Y:S04]  /*13530*/  LDGSTS.E.BYPASS.LTC128B.128 [R0+0x28a00], desc[UR50][R2.64+0x40], !P2 ;  /* 0x28a0004002007fae */ /* 0x0001e8000d101d72 */
[----:B------:R0:W-:Y:S02]  /*13540*/  LDGSTS.E.BYPASS.LTC128B.128 [R0+0x2b200], desc[UR50][R2.64+0x80], !P1 ;  /* 0x2b20008002007fae */ /* 0x0001e4000c901d72 */
.L_x_5891:
[----:B------:R-:W-:Y:S05]  /*13550*/  BSYNC B0 ;  /* 0x0000000000007941 */ /* 0x000fea0003800000 */
.L_x_5890:
[----:B------:R-:W-:Y:S01]  /*13560*/  NOP ;  /* 0x0000000000007918 */ /* 0x000fe20000000000 */
[----:B------:R-:W-:-:S13]  /*13570*/  PLOP3.LUT P0, PT, PT, PT, PT, 0x80, 0x0 ;  /* 0x000000000000781c */ /* 0x000fda0003f0f070 */
.L_x_5892:
        /* <DEDUP_REMOVED lines=11> */
.L_x_5893:
        /* <DEDUP_REMOVED lines=22> */
[----:B01--4-:R-:W-:Y:S05]  /*13790*/  CALL.ABS.NOINC R2 ;  /* 0x0000000002007343 */ /* 0x013fea0003c00000 */
.L_x_5895:
[----:B------:R-:W-:Y:S05]  /*137a0*/  BSYNC B6 ;  /* 0x0000000000067941 */ /* 0x000fea0003800000 */
.L_x_5894:
[----:B------:R1:W5:Y:S01]  /*137b0*/  LDL R8, [R1+0x10] ;  /* 0x0000100001087983 */ /* 0x0003620000100800 */
[----:B------:R-:W-:Y:S01]  /*137c0*/  UISETP.NE.AND UP0, UPT, UR48, URZ, UPT ;  /* 0x0000003f3000728c */ /* 0x000fe2000bf05270 */
[----:B0-23--:R-:W-:Y:S01]  /*137d0*/  IMAD.U32 R4, RZ, RZ, UR43 ;  /* 0x0000002bff047e24 */ /* 0x00dfe2000f8e00ff */
[----:B------:R-:W0:Y:S01]  /*137e0*/  S2R R2, SR_TID.X ;  /* 0x0000000000027919 */ /* 0x000e220000002100 */
[----:B------:R-:W-:Y:S01]  /*137f0*/  R2UR UR6, R36 ;  /* 0x00000000240672ca */ /* 0x000fe200000e0000 */
[----:B------:R-:W-:Y:S02]  /*13800*/  ULDC.64 UR8, c[0x0][0x2d8] ;  /* 0x0000b60000087ab9 */ /* 0x000fe40000000a00 */
[----:B------:R-:W-:Y:S02]  /*13810*/  PLOP3.LUT P0, PT, PT, PT, UP0, 0x80, 0x0 ;  /* 0x000000000000781c */ /* 0x000fe40003f0f008 */
[C---:B------:R-:W-:Y:S02]  /*13820*/  LOP3.LUT P3, RZ, R22.reuse, 0x1000, RZ, 0xc0, !PT ;  /* 0x0000100016ff7812 */ /* 0x040fe4000786c0ff */
[C---:B------:R-:W-:Y:S01]  /*13830*/  LOP3.LUT P4, RZ, R22.reuse, 0x800, RZ, 0xc0, !PT ;  /* 0x0000080016ff7812 */ /* 0x040fe2000788c0ff */
[----:B------:R-:W-:Y:S01]  /*13840*/  @UP0 ULDC UR4, c[0x0][0x44c] ;  /* 0x0001130000040ab9 */ /* 0x000fe20000000800 */
[----:B------:R-:W-:-:S02]  /*13850*/  LOP3.LUT P5, RZ, R22, 0x400, RZ, 0xc0, !PT ;  /* 0x0000040016ff7812 */ /* 0x000fc400078ac0ff */
        /* <DEDUP_REMOVED lines=44> */
[----:B-1----:R-:W-:Y:S06]  /*13b20*/  BRA.DIV UR4, `(.L_x_5896) ;  /* 0x0000004604f47947 */ /* 0x002fec000b800000 */
[----:B----4-:R-:W0:Y:S01]  /*13b30*/  SHFL.IDX PT, R14, R0, RZ, 0x1c1f ;  /* 0x001c1fff000e7589 */ /* 0x010e2200000e0000 */
[----:B------:R-:W-:-:S03]  /*13b40*/  IMAD.U32 R5, RZ, RZ, UR43 ;  /* 0x0000002bff057e24 */ /* 0x000fc6000f8e00ff */
[----:B------:R-:W1:Y:S01]  /*13b50*/  SHFL.IDX PT, R2, R4, RZ, 0x1c1f ;  /* 0x001c1fff04027589 */ /* 0x000e6200000e0000 */
[----:B------:R-:W-:-:S03]  /*13b60*/  IMAD R5, R5, 0x80, R10 ;  /* 0x0000008005057824 */ /* 0x000fc600078e020a */
[----:B------:R-:W-:Y:S01]  /*13b70*/  SHFL.IDX PT, R6, R4, 0x1, 0x1c1f ;  /* 0x003c1f0004067f89 */ /* 0x000fe200000e0000 */
[C---:B------:R-:W-:Y:S01]  /*13b80*/  VIADD R7, R5.reuse, 0x20 ;  /* 0x0000002005077836 */ /* 0x040fe20000000000 */
[----:B------:R-:W-:-:S13]  /*13b90*/  ISETP.GE.AND P0, PT, R5, UR38, PT ;  /* 0x0000002605007c0c */ /* 0x000fda000bf06270 */
        /* <DEDUP_REMOVED lines=12> */
[----:B------:R-:W-:Y:S02]  /*13c60*/  @!P0 IMAD.MOV.U32 R3, RZ, RZ, R7 ;  /* 0x000000ffff038224 */ /* 0x000fe400078e0007 */
[----:B------:R-:W-:Y:S01]  /*13c70*/  VIADD R7, R5, 0x40 ;  /* 0x0000004005077836 */ /* 0x000fe20000000000 */
        /* <DEDUP_REMOVED lines=14> */
.L_x_5987:
        /* <DEDUP_REMOVED lines=12> */
.L_x_5897:
        /* <DEDUP_REMOVED lines=18> */
.L_x_5988:
[----:B------:R-:W-:Y:S05]  /*13f40*/  BSYNC B0 ;  /* 0x0000000000007941 */ /* 0x000fea0003800000 */
.L_x_5898:
[----:B------:R-:W-:-:S06]  /*13f50*/  UISETP.GE.AND UP0, UPT, UR44, 0x2, UPT ;  /* 0x000000022c00788c */ /* 0x000fcc000bf06270 */
[----:B------:R-:W-:-:S13]  /*13f60*/  PLOP3.LUT P0, PT, PT, PT, UP0, 0x40, 0x0 ;  /* 0x000000000000781c */ /* 0x000fda0003f0e808 */
[----:B------:R-:W-:Y:S05]  /*13f70*/  @P0 BRA `(.L_x_5900) ;  /* 0x0000001c00480947 */ /* 0x000fea0003800000 */
[----:B------:R-:W-:Y:S01]  /*13f80*/  UIADD3 UR4, UR44, -0x2, URZ ;  /* 0xfffffffe2c047890 */ /* 0x000fe2000fffe03f */
[----:B------:R-:W-:Y:S02]  /*13f90*/  IMAD.MOV.U32 R21, RZ, RZ, R34 ;  /* 0x000000ffff157224 */ /* 0x000fe400078e0022 */
[----:B------:R-:W-:-:S03]  /*13fa0*/  IMAD.MOV.U32 R20, RZ, RZ, R31 ;  /* 0x000000ffff147224 */ /* 0x000fc600078e001f */
[----:B------:R-:W-:-:S07]  /*13fb0*/  IMAD.U32 R32, RZ, RZ, UR4 ;  /* 0x00000004ff207e24 */ /* 0x000fce000f8e00ff */
.L_x_5920:
[----:B------:R-:W2:Y:S01]  /*13fc0*/  LDL R5, [R1+0x4] ;  /* 0x0000040001057983 */ /* 0x000ea20000100800 */
[----:B0-----:R-:W0:Y:S03]  /*13fd0*/  LDC R3, c[0x0][0x430] ;  /* 0x00010c00ff037b82 */ /* 0x001e260000000800 */
[----:B------:R-:W3:Y:S01]  /*13fe0*/  LDL R4, [R1] ;  /* 0x0000000001047983 */ /* 0x000ee20000100800 */
[----:B-1----:R-:W1:Y:S01]  /*13ff0*/  S2R R0, SR_TID.X ;  /* 0x0000000000007919 */ /* 0x002e620000002100 */
[----:B0-----:R-:W-:-:S13]  /*14000*/  ISETP.NE.AND P2, PT, R3, 0x1, PT ;  /* 0x000000010300780c */ /* 0x001fda0003f45270 */
[----:B------:R-:W0:Y:S01]  /*14010*/  @P2 LDC R3, c[0x0][0x438] ;  /* 0x00010e00ff032b82 */ /* 0x000e220000000800 */
[C---:B-1----:R-:W-:Y:S01]  /*14020*/  LOP3.LUT R2, R0.reuse, 0x7f, RZ, 0xc0, !PT ;  /* 0x0000007f00027812 */ /* 0x042fe200078ec0ff */
[----:B------:R-:W-:-:S03]  /*14030*/  IMAD.SHL.U32 R0, R0, 0x20, RZ ;  /* 0x0000002000007824 */ /* 0x000fc600078e00ff */
[----:B------:R-:W-:-:S04]  /*14040*/  SHF.R.U32.HI R2, RZ, 0x2, R2 ;  /* 0x00000002ff027819 */ /* 0x000fc80000011602 */
[----:B------:R-:W-:Y:S02]  /*14050*/  LOP3.LUT R0, R2, 0x60, R0, 0xf8, !PT ;  /* 0x0000006002007812 */ /* 0x000fe400078ef800 */
[----:B------:R-:W1:Y:S01]  /*14060*/  @P2 LDC R2, c[0x0][0x434] ;  /* 0x00010d00ff022b82 */ /* 0x000e620000000800 */
[----:B------:R-:W-:Y:S05]  /*14070*/  YIELD ;  /* 0x0000000000007946 */ /* 0x000fea0003800000 */
[----:B------:R-:W-:Y:S01]  /*14080*/  ULDC.64 UR4, c[0x0][0x428] ;  /* 0x00010a0000047ab9 */ /* 0x000fe20000000a00 */
[----:B------:R-:W-:Y:S01]  /*14090*/  ULDC.64 UR6, c[0x0][0x418] ;  /* 0x0001060000067ab9 */ /* 0x000fe20000000a00 */
[----:B------:R-:W4:Y:S01]  /*140a0*/  S2R R6, SR_TID.X ;  /* 0x0000000000067919 */ /* 0x000f220000002100 */
        /* <DEDUP_REMOVED lines=9> */
[----:B------:R-:W-:-:S04]  /*14140*/  IMAD.WIDE.U32 R2, R33, UR4, R2 ;  /* 0x0000000421027c25 */ /* 0x000fc8000f8e0002 */
[----:B------:R-:W-:Y:S01]  /*14150*/  IMAD.IADD R3, R4, 0x1, R3 ;  /* 0x0000000104037824 */ /* 0x000fe200078e0203 */
[----:B------:R-:W-:-:S04]  /*14160*/  LEA R8, P0, R2, UR6, 0x2 ;  /* 0x0000000602087c11 */ /* 0x000fc8000f8010ff */
[----:B------:R-:W-:Y:S01]  /*14170*/  LEA.HI.X R9, R2, UR7, R3, 0x2, P0 ;  /* 0x0000000702097c11 */ /* 0x000fe200080f1403 */
[----:B------:R-:W0:Y:S01]  /*14180*/  S2R R5, SR_TID.X ;  /* 0x0000000000057919 */ /* 0x000e220000002100 */
[----:B----4-:R-:W-:Y:S01]  /*14190*/  IMAD.SHL.U32 R6, R6, 0x20, RZ ;  /* 0x0000002006067824 */ /* 0x010fe200078e00ff */
[----:B------:R-:W1:Y:S02]  /*141a0*/  @P2 LDC R3, c[0x0][0x434] ;  /* 0x00010d00ff032b82 */ /* 0x000e640000000800 */
[----:B------:R-:W2:Y:S01]  /*141b0*/  LDG.E R8, desc[UR50][R8.64] ;  /* 0x0000003208087981 */ /* 0x000ea2000c1e1900 */
[----:B0-----:R-:W-:-:S04]  /*141c0*/  LOP3.LUT R5, R5, 0x7f, RZ, 0xc0, !PT ;  /* 0x0000007f05057812 */ /* 0x001fc800078ec0ff */
[----:B------:R-:W-:-:S04]  /*141d0*/  SHF.R.U32.HI R5, RZ, 0x2, R5 ;  /* 0x00000002ff057819 */ /* 0x000fc80000011605 */
[----:B------:R-:W-:Y:S02]  /*141e0*/  LOP3.LUT R6, R5, 0x60, R6, 0xf8, !PT ;  /* 0x0000006005067812 */ /* 0x000fe400078ef806 */
[----:B------:R-:W0:Y:S02]  /*141f0*/  @P2 LDC R5, c[0x0][0x438] ;  /* 0x00010e00ff052b82 */ /* 0x000e240000000800 */
[----:B------:R-:W-:-:S04]  /*14200*/  LOP3.LUT R6, R6, 0x80, RZ, 0xfc, !PT ;  /* 0x0000008006067812 */ /* 0x000fc800078efcff */
[C---:B------:R-:W-:Y:S01]  /*14210*/  ISETP.GT.U32.AND P1, PT, R6.reuse, 0x9f, PT ;  /* 0x0000009f0600780c */ /* 0x040fe20003f24070 */
[----:B------:R-:W-:-:S04]  /*14220*/  IMAD.IADD R10, R6, 0x1, R10 ;  /* 0x00000001060a7824 */ /* 0x000fc800078e020a */
[----:B-1----:R-:W-:-:S04]  /*14230*/  @P2 IMAD.HI.U32 R2, R10, R3, RZ ;  /* 0x000000030a022227 */ /* 0x002fc800078e00ff */
[----:B------:R-:W-:Y:S01]  /*14240*/  IMAD.MOV.U32 R11, RZ, RZ, R10 ;  /* 0x000000ffff0b7224 */ /* 0x000fe200078e000a */
[----:B0-----:R-:W-:-:S04]  /*14250*/  @P2 SHF.R.U32.HI R11, RZ, R5, R2 ;  /* 0x00000005ff0b2219 */ /* 0x001fc80000011602 */
        /* <DEDUP_REMOVED lines=12> */
[----:B------:R-:W-:Y:S01]  /*14320*/  IMAD.MOV R0, RZ, RZ, -R0 ;  /* 0x000000ffff007224 */ /* 0x000fe200078e0a00 */
[----:B------:R-:W-:Y:S01]  /*14330*/  ISETP.NE.AND P0, PT, R31, 0x2, PT ;  /* 0x000000021f00780c */ /* 0x000fe20003f05270 */
[----:B------:R-:W-:Y:S02]  /*14340*/  IMAD.MOV R3, RZ, RZ, -R11 ;  /* 0x000000ffff037224 */ /* 0x000fe400078e0a0b */
[----:B------:R-:W-:Y:S01]  /*14350*/  IMAD R7, R0, UR4, R7 ;  /* 0x0000000400077c24 */ /* 0x000fe2000f8e0207 */
[----:B------:R-:W-:Y:S01]  /*14360*/  SEL R34, RZ, 0x1, P0 ;  /* 0x00000001ff227807 */ /* 0x000fe20000000000 */
[----:B------:R-:W-:Y:S02]  /*14370*/  IMAD.MOV.U32 R0, RZ, RZ, R32 ;  /* 0x000000ffff007224 */ /* 0x000fe400078e0020 */
[----:B0-----:R-:W-:Y:S01]  /*14380*/  IMAD R5, R3, UR4, R10 ;  /* 0x0000000403057c24 */ /* 0x001fe2000f8e020a */
[----:B------:R-:W-:Y:S01]  /*14390*/  SEL R31, R31, RZ, P0 ;  /* 0x000000ff1f1f7207 */ /* 0x000fe20000000000 */
[----:B------:R-:W-:Y:S01]  /*143a0*/  VIADD R32, R32, 0xffffffff ;  /* 0xffffffff20207836 */ /* 0x000fe20000000000 */
[----:B------:R-:W-:-:S02]  /*143b0*/  LOP3.LUT R34, R21, R34, RZ, 0x3c, !PT ;  /* 0x0000002215227212 */ /* 0x000fc400078e3cff */
[----:B------:R-:W-:Y:S02]  /*143c0*/  ISETP.GT.AND P2, PT, R0, RZ, PT ;  /* 0x000000ff0000720c */ /* 0x000fe40003f44270 */
[----:B--2---:R-:W-:Y:S01]  /*143d0*/  SHF.R.S32.HI R27, RZ, 0x1f, R8 ;  /* 0x0000001fff1b7819 */ /* 0x004fe20000011408 */
[----:B------:R-:W-:Y:S10]  /*143e0*/  @!P1 BRA `(.L_x_5901) ;  /* 0x0000000000049947 */ /* 0x000ff40003800000 */
[----:B------:R-:W-:Y:S01]  /*143f0*/  BPT.TRAP 0x1 ;  /* 0x000000040000795c */ /* 0x000fe20000300000 */
.L_x_5901:
[----:B------:R-:W-:Y:S01]  /*14400*/  IMAD R4, R31, 0x8, R18 ;  /* 0x000000081f047824 */ /* 0x000fe200078e0212 */
[----:B------:R-:W-:Y:S01]  /*14410*/  SHF.L.U32 R29, R34, 0x1f, RZ ;  /* 0x0000001f221d7819 */ /* 0x000fe200000006ff */
[----:B------:R-:W-:Y:S01]  /*14420*/  BSSY B0, `(.L_x_5902) ;  /* 0x0000004000007945 */ /* 0x000fe20003800000 */
[----:B------:R-:W-:Y:S02]  /*14430*/  SHF.R.S32.HI R28, RZ, 0x1f, R7 ;  /* 0x0000001fff1c7819 */ /* 0x000fe40000011407 */
[----:B------:R-:W0:Y:S02]  /*14440*/  SYNCS.PHASECHK.TRANS64.TRYWAIT P0, [R4+URZ+0x33480], R29 ;  /* 0x0334801d040075a7 */ /* 0x000e24000800017f */
[----:B0-----:R-:W-:Y:S05]  /*14450*/  @!P0 BRA `(.L_x_5903) ;  /* 0x0000004000f88947 */ /* 0x001fea0003800000 */
.L_x_5989:
[----:B------:R-:W-:Y:S05]  /*14460*/  BSYNC B0 ;  /* 0x0000000000007941 */ /* 0x000fea0003800000 */
.L_x_5902:
        /* <DEDUP_REMOVED lines=10> */
[----:B------:R-:W-:Y:S01]  /*14510*/  LOP3.LUT P4, RZ, R22, 0x4, RZ, 0xc0, !PT ;  /* 0x0000000416ff7812 */ /* 0x000fe2000788c0ff */
[----:B------:R-:W-:Y:S01]  /*14520*/  IMAD R24, R36, UR8, RZ ;  /* 0x0000000824187c24 */ /* 0x000fe2000f8e02ff */
[C---:B------:R-:W-:Y:S01]  /*14530*/  LOP3.LUT P3, RZ, R22.reuse, 0x2, RZ, 0xc0, !PT ;  /* 0x0000000216ff7812 */ /* 0x040fe2000786c0ff */
[----:B------:R-:W-:Y:S01]  /*14540*/  IMAD.IADD R3, R3, 0x1, R0 ;  /* 0x0000000103037824 */ /* 0x000fe200078e0200 */
[----:B------:R-:W-:Y:S01]  /*14550*/  LOP3.LUT P1, RZ, R22, 0x1, RZ, 0xc0, !PT ;  /* 0x0000000116ff7812 */ /* 0x000fe2000782c0ff */
[----:B------:R-:W-:-:S02]  /*14560*/  IMAD R0, R27, UR6, RZ ;  /* 0x000000061b007c24 */ /* 0x000fc4000f8e02ff */
[----:B------:R-:W-:-:S04]  /*14570*/  IMAD.WIDE.U32 R2, R8, UR6, R2 ;  /* 0x0000000608027c25 */ /* 0x000fc8000f8e0002 */
[----:B------:R-:W-:Y:S02]  /*14580*/  IMAD R0, R8, UR7, R0 ;  /* 0x0000000708007c24 */ /* 0x000fe4000f8e0200 */
[----:B------:R-:W-:Y:S02]  /*14590*/  IMAD R24, R23, UR9, R24 ;  /* 0x0000000917187c24 */ /* 0x000fe4000f8e0218 */
[----:B------:R-:W-:Y:S02]  /*145a0*/  IMAD.IADD R3, R3, 0x1, R0 ;  /* 0x0000000103037824 */ /* 0x000fe400078e0200 */
[----:B------:R-:W-:Y:S02]  /*145b0*/  IMAD R0, R30, UR4, RZ ;  /* 0x000000041e007c24 */ /* 0x000fe4000f8e02ff */
[----:B------:R-:W-:-:S04]  /*145c0*/  IMAD.WIDE.U32 R2, R23, UR8, R2 ;  /* 0x0000000817027c25 */ /* 0x000fc8000f8e0002 */
[----:B------:R-:W-:Y:S01]  /*145d0*/  IMAD R0, R5, UR5, R0 ;  /* 0x0000000505007c24 */ /* 0x000fe2000f8e0200 */
[----:B------:R-:W-:-:S04]  /*145e0*/  IADD3 R9, P0, R2, UR10, RZ ;  /* 0x0000000a02097c10 */ /* 0x000fc8000ff1e0ff */
        /* <DEDUP_REMOVED lines=44> */
.L_x_6001:
        /* <DEDUP_REMOVED lines=10> */
.L_x_5905:
        /* <DEDUP_REMOVED lines=11> */
.L_x_5906:
[----:B------:R2:W-:Y:S01]  /*14a00*/  SYNCS.ARRIVE.TRANS64.A1T0 RZ, [R4+URZ+0x33470], RZ ;  /* 0x033470ff04ff79a7 */ /* 0x0005e2000810003f */
[----:B------:R-:W-:Y:S05]  /*14a10*/  @!P3 BRA `(.L_x_5907) ;  /* 0x000000000004b947 */ /* 0x000fea0003800000 */
[----:B------:R-:W-:Y:S01]  /*14a20*/  BPT.TRAP 0x1 ;  /* 0x000000040000795c */ /* 0x000fe20000300000 */
.L_x_5907:
[----:B------:R-:W3:Y:S01]  /*14a30*/  SYNCS.PHASECHK.TRANS64.TRYWAIT P0, [R4+URZ+0x33440], R29 ;  /* 0x0334401d040075a7 */ /* 0x000ee2000800017f */
[----:B------:R-:W-:Y:S04]  /*14a40*/  BSSY B0, `(.L_x_5908) ;  /* 0x0000002000007945 */ /* 0x000fe80003800000 */
[----:B---3--:R-:W-:Y:S05]  /*14a50*/  @!P0 BRA `(.L_x_5909) ;  /* 0x00000044000c8947 */ /* 0x008fea0003800000 */
.L_x_6002:
[----:B------:R-:W-:Y:S05]  /*14a60*/  BSYNC B0 ;  /* 0x0000000000007941 */ /* 0x000fea0003800000 */
.L_x_5908:
[----:B------:R-:W-:Y:S01]  /*14a70*/  ULDC.64 UR4, c[0x0][0x310] ;  /* 0x0000c40000047ab9 */ /* 0x000fe20000000a00 */
[----:B------:R-:W-:Y:S01]  /*14a80*/  ULDC.64 UR6, c[0x0][0x300] ;  /* 0x0000c00000067ab9 */ /* 0x000fe20000000a00 */
[----:B------:R-:W-:Y:S01]  /*14a90*/  IMAD R9, R27, UR4, RZ ;  /* 0x000000041b097c24 */ /* 0x000fe2000f8e02ff */
[----:B------:R-:W-:Y:S01]  /*14aa0*/  ULDC.64 UR8, c[0x0][0x2e8] ;  /* 0x0000ba0000087ab9 */ /* 0x000fe20000000a00 */
[----:B------:R-:W-:Y:S01]  /*14ab0*/  IMAD.WIDE.U32 R2, R8, UR4, RZ ;  /* 0x0000000408027c25 */ /* 0x000fe2000f8e00ff */
[C---:B------:R-:W-:Y:S02]  /*14ac0*/  LOP3.LUT P4, RZ, R22.reuse, 0x4, RZ, 0xc0, !PT ;  /* 0x0000000416ff7812 */ /* 0x040fe4000788c0ff */
[----:B------:R-:W-:Y:S01]  /*14ad0*/  LOP3.LUT P3, RZ, R22, 0x2, RZ, 0xc0, !PT ;  /* 0x0000000216ff7812 */ /* 0x000fe2000786c0ff */
[----:B------:R-:W-:Y:S01]  /*14ae0*/  IMAD R9, R8, UR5, R9 ;  /* 0x0000000508097c24 */ /* 0x000fe2000f8e0209 */
[----:B------:R-:W-:Y:S01]  /*14af0*/  LOP3.LUT P1, RZ, R22, 0x1, RZ, 0xc0, !PT ;  /* 0x0000000116ff7812 */ /* 0x000fe2000782c0ff */
[----:B------:R-:W-:-:S02]  /*14b00*/  IMAD R28, R28, UR6, RZ ;  /* 0x000000061c1c7c24 */ /* 0x000fc4000f8e02ff */
[----:B------:R-:W-:Y:S02]  /*14b10*/  IMAD.IADD R3, R3, 0x1, R9 ;  /* 0x0000000103037824 */ /* 0x000fe400078e0209 */
[----:B------:R-:W-:Y:S02]  /*14b20*/  IMAD R26, R26, UR4, RZ ;  /* 0x000000041a1a7c24 */ /* 0x000fe4000f8e02ff */
[----:B------:R-:W-:-:S04]  /*14b30*/  IMAD.WIDE.U32 R2, R7, UR6, R2 ;  /* 0x0000000607027c25 */ /* 0x000fc8000f8e0002 */
[----:B------:R-:W-:Y:S02]  /*14b40*/  IMAD R7, R7, UR7, R28 ;  /* 0x0000000707077c24 */ /* 0x000fe4000f8e021c */
[----:B------:R-:W-:Y:S02]  /*14b50*/  IMAD.MOV.U32 R8, RZ, RZ, R2 ;  /* 0x000000ffff087224 */ /* 0x000fe400078e0002 */
[----:B------:R-:W-:Y:S02]  /*14b60*/  IMAD.IADD R9, R3, 0x1, R7 ;  /* 0x0000000103097824 */ /* 0x000fe400078e0207 */
[C---:B------:R-:W-:Y:S02]  /*14b70*/  IMAD R26, R6.reuse, UR5, R26 ;  /* 0x00000005061a7c24 */ /* 0x040fe4000f8e021a */
[----:B------:R-:W-:Y:S01]  /*14b80*/  IMAD.WIDE.U32 R2, R6, UR4, RZ ;  /* 0x0000000406027c25 */ /* 0x000fe2000f8e00ff */
[----:B------:R-:W-:-:S03]  /*14b90*/  ULDC.64 UR4, c[0x0][0x308] ;  /* 0x0000c20000047ab9 */ /* 0x000fc60000000a00 */
[----:B------:R-:W-:Y:S02]  /*14ba0*/  IMAD.IADD R3, R3, 0x1, R26 ;  /* 0x0000000103037824 */ /* 0x000fe400078e021a */
[----:B------:R-:W-:Y:S02]  /*14bb0*/  IMAD R30, R30, UR6, RZ ;  /* 0x000000061e1e7c24 */ /* 0x000fe4000f8e02ff */
[----:B------:R-:W-:-:S04]  /*14bc0*/  IMAD.WIDE.U32 R2, R5, UR6, R2 ;  /* 0x0000000605027c25 */ /* 0x000fc8000f8e0002 */
[----:B------:R-:W-:Y:S02]  /*14bd0*/  IMAD R5, R5, UR7, R30 ;  /* 0x0000000705057c24 */ /* 0x000fe4000f8e021e */
[----:B------:R-:W-:-:S04]  /*14be0*/  IMAD.WIDE.U32 R8, R23, UR4, R8 ;  /* 0x0000000417087c25 */ /* 0x000fc8000f8e0008 */
[----:B------:R-:W-:Y:S01]  /*14bf0*/  IMAD R10, R36, UR4, RZ ;  /* 0x00000004240a7c24 */ /* 0x000fe2000f8e02ff */
[----:B------:R-:W-:Y:S01]  /*14c00*/  IADD3 R8, P0, R8, UR8, RZ ;  /* 0x0000000808087c10 */ /* 0x000fe2000ff1e0ff */
[----:B------:R-:W-:Y:S02]  /*14c10*/  IMAD.IADD R3, R3, 0x1, R5 ;  /* 0x0000000103037824 */ /* 0x000fe400078e0205 */
[C---:B------:R-:W-:Y:S02]  /*14c20*/  IMAD R10, R23.reuse, UR5, R10 ;  /* 0x00000005170a7c24 */ /* 0x040fe4000f8e020a */
[----:B------:R-:W-:Y:S01]  /*14c30*/  IMAD.WIDE.U32 R2, R23, UR4, R2 ;  /* 0x0000000417027c25 */ /* 0x000fe2000f8e0002 */
[----:B------:R-:W-:Y:S02]  /*14c40*/  UMOV UR4, 0xffffffff ;  /* 0xffffffff00047882 */ /* 0x000fe40000000000 */
[----:B------:R-:W-:Y:S02]  /*14c50*/  IADD3.X R9, R10, UR9, R9, P0, !PT ;  /* 0x000000090a097c10 */ /* 0x000fe400087fe409 */
[----:B------:R-:W-:-:S04]  /*14c60*/  IADD3 R5, P0, R2, UR8, RZ ;  /* 0x0000000802057c10 */ /* 0x000fc8000ff1e0ff */
[----:B------:R-:W-:Y:S01]  /*14c70*/  IADD3.X R10, R10, UR9, R3, P0, !PT ;  /* 0x000000090a0a7c10 */ /* 0x000fe200087fe403 */
[----:B------:R-:W-:Y:S08]  /*14c80*/  BRA.DIV UR4, `(.L_x_5910) ;  /* 0x0000004204947947 */ /* 0x000ff0000b800000 */
[----:B------:R-:W4:Y:S04]  /*14c90*/  SHFL.IDX PT, R14, R8, RZ, 0x1c1f ;  /* 0x001c1fff080e7589 */ /* 0x000f2800000e0000 */
[----:B------:R-:W5:Y:S04]  /*14ca0*/  SHFL.IDX PT, R3, R9, RZ, 0x1c1f ;  /* 0x001c1fff09037589 */ /* 0x000f6800000e0000 */
[----:B------:R-:W-:Y:S04]  /*14cb0*/  SHFL.IDX PT, R7, R9, 0x2, 0x1c1f ;  /* 0x005c1f0009077f89 */ /* 0x000fe800000e0000 */
[----:B------:R-:W-:Y:S01]  /*14cc0*/  SHFL.IDX PT, R10, R10, RZ, 0x1c1f ;  /* 0x001c1fff0a0a7589 */ /* 0x000fe200000e0000 */
[----:B----4-:R-:W-:-:S03]  /*14cd0*/  IADD3 R2, P0, R37, R14, RZ ;  /* 0x0000000e25027210 */ /* 0x010fc60007f1e0ff */
[----:B------:R-:W4:Y:S02]  /*14ce0*/  SHFL.IDX PT, R14, R8, 0x1, 0x1c1f ;  /* 0x003c1f00080e7f89 */ /* 0x000f2400000e0000 */
[----:B-----5:R-:W-:-:S05]  /*14cf0*/  IMAD.X R3, RZ, RZ, R3, P0 ;  /* 0x000000ffff037224 */ /* 0x020fca00000e0603 */
[----:B------:R-:W-:Y:S04]  /*14d00*/  LDGSTS.E.BYPASS.LTC128B.128 [R0+0x24200], desc[UR50][R2.64], !P4 ;  /* 0x2420000002007fae */ /* 0x000fe8000e101d72 */
[----:B------:R-:W-:Y:S04]  /*14d10*/  LDGSTS.E.BYPASS.LTC128B.128 [R0+0x26a00], desc[UR50][R2.64+0x40], !P3 ;  /* 0x26a0004002007fae */ /* 0x000fe8000d901d72 */
[----:B------:R5:W-:Y:S04]  /*14d20*/  LDGSTS.E.BYPASS.LTC128B.128 [R0+0x29200], desc[UR50][R2.64+0x80], !P1 ;  /* 0x2920008002007fae */ /* 0x000be8000c901d72 */
[----:B-----5:R-:W5:Y:S01]  /*14d30*/  SHFL.IDX PT, R3, R9, 0x1, 0x1c1f ;  /* 0x003c1f0009037f89 */ /* 0x020f6200000e0000 */
[----:B----4-:R-:W-:-:S03]  /*14d40*/  IADD3 R2, P0, R37, R14, RZ ;  /* 0x0000000e25027210 */ /* 0x010fc60007f1e0ff */
[----:B------:R-:W4:Y:S04]  /*14d50*/  SHFL.IDX PT, R14, R8, 0x2, 0x1c1f ;  /* 0x005c1f00080e7f89 */ /* 0x000f2800000e0000 */
[----:B------:R-:W-:Y:S01]  /*14d60*/  SHFL.IDX PT, R9, R9, 0x3, 0x1c1f ;  /* 0x007c1f0009097f89 */ /* 0x000fe200000e0000 */
[----:B-----5:R-:W-:Y:S01]  /*14d70*/  IMAD.X R3, RZ, RZ, R3, P0 ;  /* 0x000000ffff037224 */ /* 0x020fe200000e0603 */
[----:B----4-:R-:W-:-:S04]  /*14d80*/  IADD3 R6, P0, R37, R14, RZ ;  /* 0x0000000e25067210 */ /* 0x010fc80007f1e0ff */
[----:B------:R-:W-:Y:S04]  /*14d90*/  LDGSTS.E.BYPASS.LTC128B.128 [R0+0x24a00], desc[UR50][R2.64], !P4 ;  /* 0x24a0000002007fae */ /* 0x000fe8000e101d72 */
[----:B------:R-:W4:Y:S01]  /*14da0*/  SHFL.IDX PT, R14, R8, 0x3, 0x1c1f ;  /* 0x007c1f00080e7f89 */ /* 0x000f2200000e0000 */
[----:B------:R-:W-:-:S03]  /*14db0*/  IMAD.X R7, RZ, RZ, R7, P0 ;  /* 0x000000ffff077224 */ /* 0x000fc600000e0607 */
[----:B------:R-:W-:Y:S04]  /*14dc0*/  LDGSTS.E.BYPASS.LTC128B.128 [R0+0x27200], desc[UR50][R2.64+0x40], !P3 ;  /* 0x2720004002007fae */ /* 0x000fe8000d901d72 */
[----:B------:R4:W-:Y:S04]  /*14dd0*/  LDGSTS.E.BYPASS.LTC128B.128 [R0+0x29a00], desc[UR50][R2.64+0x80], !P1 ;  /* 0x29a0008002007fae */ /* 0x0009e8000c901d72 */
[----:B------:R0:W-:Y:S04]  /*14de0*/  LDGSTS.E.BYPASS.LTC128B.128 [R0+0x25200], desc[UR50][R6.64], !P4 ;  /* 0x2520000006007fae */ /* 0x0001e8000e101d72 */
[----:B------:R0:W-:Y:S04]  /*14df0*/  LDGSTS.E.BYPASS.LTC128B.128 [R0+0x27a00], desc[UR50][R6.64+0x40], !P3 ;  /* 0x27a0004006007fae */ /* 0x0001e8000d901d72 */
[----:B------:R0:W-:Y:S01]  /*14e00*/  LDGSTS.E.BYPASS.LTC128B.128 [R0+0x2a200], desc[UR50][R6.64+0x80], !P1 ;  /* 0x2a20008006007fae */ /* 0x0001e2000c901d72 */
[----:B----4-:R-:W-:-:S03]  /*14e10*/  IADD3 R2, P0, R37, R14, RZ ;  /* 0x0000000e25027210 */ /* 0x010fc60007f1e0ff */
[----:B------:R0:W4:Y:S02]  /*14e20*/  SHFL.IDX PT, R14, R5, RZ, 0x1c1f ;  /* 0x001c1fff050e7589 */ /* 0x00012400000e0000 */
[----:B------:R-:W-:-:S05]  /*14e30*/  IMAD.X R3, RZ, RZ, R9, P0 ;  /* 0x000000ffff037224 */ /* 0x000fca00000e0609 */
[----:B------:R0:W-:Y:S04]  /*14e40*/  LDGSTS.E.BYPASS.LTC128B.128 [R0+0x25a00], desc[UR50][R2.64], !P4 ;  /* 0x25a0000002007fae */ /* 0x0001e8000e101d72 */
[----:B------:R0:W-:Y:S04]  /*14e50*/  LDGSTS.E.BYPASS.LTC128B.128 [R0+0x28200], desc[UR50][R2.64+0x40], !P3 ;  /* 0x2820004002007fae */ /* 0x0001e8000d901d72 */
[----:B------:R0:W-:Y:S02]  /*14e60*/  LDGSTS.E.BYPASS.LTC128B.128 [R0+0x2aa00], desc[UR50][R2.64+0x80], !P1 ;  /* 0x2aa0008002007fae */ /* 0x0001e4000c901d72 */
.L_x_6014:
[----:B0---4-:R-:W-:-:S05]  /*14e70*/  IADD3 R2, P0, R37, R14, RZ ;  /* 0x0000000e25027210 */ /* 0x011fca0007f1e0ff */
        /* <DEDUP_REMOVED lines=9> */
.L_x_5911:
        /* <DEDUP_REMOVED lines=11> */
.L_x_5912:
[----:B------:R-:W-:Y:S01]  /*14fc0*/  IMAD.U32 R0, RZ, RZ, UR47 ;  /* 0x0000002fff007e24 */ /* 0x000fe2000f8e00ff */
[----:B------:R0:W-:Y:S04]  /*14fd0*/  SYNCS.ARRIVE.TRANS64.A1T0 RZ, [R4+URZ+0x33430], RZ ;  /* 0x033430ff04ff79a7 */ /* 0x0001e8000810003f */
[----:B------:R-:W-:-:S13]  /*14fe0*/  ISETP.NE.AND P0, PT, R0, 0x3, PT ;  /* 0x000000030000780c */ /* 0x000fda0003f05270 */
[----:B0-----:R-:W-:Y:S05]  /*14ff0*/  @!P0 BRA `(.L_x_5913) ;  /* 0x0000000000048947 */ /* 0x001fea0003800000 */
[----:B------:R-:W-:Y:S01]  /*15000*/  BPT.TRAP 0x1 ;  /* 0x000000040000795c */ /* 0x000fe20000300000 */
.L_x_5913:
[----:B------:R-:W-:Y:S01]  /*15010*/  LOP3.LUT R3, R21, 0x1, RZ, 0x3c, !PT ;  /* 0x0000000115037812 */ /* 0x000fe200078e3cff */
[----:B------:R-:W-:Y:S01]  /*15020*/  IMAD R2, R20, 0x8, R18 ;  /* 0x0000000814027824 */ /* 0x000fe200078e0212 */
[----:B------:R-:W-:Y:S02]  /*15030*/  BSSY B0, `(.L_x_5914) ;  /* 0x0000004000007945 */ /* 0x000fe40003800000 */
[----:B------:R-:W-:-:S04]  /*15040*/  SHF.L.U32 R3, R3, 0x1f, RZ ;  /* 0x0000001f03037819 */ /* 0x000fc800000006ff */
[----:B------:R-:W0:Y:S02]  /*15050*/  SYNCS.PHASECHK.TRANS64.TRYWAIT P1, [R2+URZ+0x33470], R3 ;  /* 0x03347003020075a7 */ /* 0x000e24000802017f */
[----:B0-----:R-:W-:Y:S05]  /*15060*/  @!P1 BRA `(.L_x_5915) ;  /* 0x0000004400049947 */ /* 0x001fea0003800000 */
.L_x_6015:
[----:B------:R-:W-:Y:S05]  /*15070*/  BSYNC B0 ;  /* 0x0000000000007941 */ /* 0x000fea0003800000 */
.L_x_5914:
[----:B------:R-:W-:-:S05]  /*15080*/  IMAD.U32 R0, RZ, RZ, UR46 ;  /* 0x0000002eff007e24 */ /* 0x000fca000f8e00ff */
[----:B------:R-:W-:-:S13]  /*15090*/  ISETP.NE.AND P1, PT, R0, 0x3, PT ;  /* 0x000000030000780c */ /* 0x000fda0003f25270 */
[----:B------:R-:W-:Y:S05]  /*150a0*/  @!P1 BRA `(.L_x_5916) ;  /* 0x0000000000049947 */ /* 0x000fea0003800000 */
[----:B------:R-:W-:Y:S01]  /*150b0*/  BPT.TRAP 0x1 ;  /* 0x000000040000795c */ /* 0x000fe20000300000 */
.L_x_5916:
[----:B0-----:R-:W-:Y:S01]  /*150c0*/  SHF.L.U32 R3, R21, 0x1f, RZ ;  /* 0x0000001f15037819 */ /* 0x001fe200000006ff */
[----:B------:R-:W-:-:S03]  /*150d0*/  IMAD R0, R20, 0x7800, RZ ;  /* 0x0000780014007824 */ /* 0x000fc600078e02ff */
[----:B------:R-:W0:Y:S02]  /*150e0*/  SYNCS.PHASECHK.TRANS64.TRYWAIT P1, [R2+URZ+0x33460], R3 ;  /* 0x03346003020075a7 */ /* 0x000e24000802017f */
[----:B0-----:R-:W-:Y:S05]  /*150f0*/  @!P1 BRA `(.L_x_5917) ;  /* 0x0000004000f49947 */ /* 0x001fea0003800000 */
.L_x_6016:
[----:B0-----:R-:W-:Y:S01]  /*15100*/  LOP3.LUT R3, R0, R16, RZ, 0xfc, !PT ;  /* 0x0000001000037212 */ /* 0x001fe200078efcff */
[----:B------:R-:W-:Y:S05]  /*15110*/  WARPSYNC.ALL ;  /* 0x0000000000007948 */ /* 0x000fea0003800000 */
[----:B------:R-:W-:Y:S02]  /*15120*/  IMAD.IADD R6, R18, 0x1, R3 ;  /* 0x0000000112067824 */ /* 0x000fe400078e0203 */
[C---:B------:R-:W-:Y:S02]  /*15130*/  VIADD R12, R0.reuse, 0x2800 ;  /* 0x00002800000c7836 */ /* 0x040fe40000000000 */
[----:B------:R-:W-:-:S02]  /*15140*/  VIADD R13, R0, 0x800 ;  /* 0x00000800000d7836 */ /* 0x000fc40000000000 */
[----:B--23--:R-:W0:Y:S01]  /*15150*/  LDSM.16.MT88.4 R4, [R6+0xf200] ;  /* 0x00f200000604783b */ /* 0x00ce220000004200 */
[C---:B------:R-:W-:Y:S02]  /*15160*/  VIADD R20, R0.reuse, 0x5000 ;  /* 0x0000500000147836 */ /* 0x040fe40000000000 */
[C---:B------:R-:W-:Y:S02]  /*15170*/  VIADD R21, R0.reuse, 0x3000 ;  /* 0x0000300000157836 */ /* 0x040fe40000000000 */
[----:B------:R-:W-:Y:S02]  /*15180*/  VIADD R15, R0, 0x2000 ;  /* 0x00002000000f7836 */ /* 0x000fe40000000000 */
[----:B-1----:R-:W-:-:S05]  /*15190*/  IMAD.U32 R25, RZ, RZ, UR46 ;  /* 0x0000002eff197e24 */ /* 0x002fca000f8e00ff */
[----:B------:R-:W-:Y:S02]  /*151a0*/  ISETP.NE.AND P1, PT, R25, 0x3, PT ;  /* 0x000000031900780c */ /* 0x000fe40003f25270 */
[C-C-:B0-----:R-:W-:Y:S02]  /*151b0*/  PRMT R8, R4.reuse, 0x6420, R5.reuse ;  /* 0x0000642004087816 */ /* 0x141fe40000000005 */
[----:B------:R-:W-:Y:S02]  /*151c0*/  PRMT R9, R4, 0x7531, R5 ;  /* 0x0000753104097816 */ /* 0x000fe40000000005 */
[-C--:B------:R-:W-:Y:S02]  /*151d0*/  LOP3.LUT R4, R0, R17.reuse, RZ, 0xfc, !PT ;  /* 0x0000001100047212 */ /* 0x080fe400078efcff */
        /* <DEDUP_REMOVED lines=9> */
[C---:B0-----:R-:W-:Y:S02]  /*15270*/  LOP3.LUT R3, R20.reuse, R16, RZ, 0xfc, !PT ;  /* 0x0000001014037212 */ /* 0x041fe400078efcff */
[----:B------:R-:W-:-:S05]  /*15280*/  LOP3.LUT R20, R20, R17, RZ, 0xfc, !PT ;  /* 0x0000001114147212 */ /* 0x000fca00078efcff */
[----:B------:R-:W-:Y:S01]  /*15290*/  IMAD.IADD R20, R19, 0x1, R20 ;  /* 0x0000000113147824 */ /* 0x000fe200078e0214 */
[C-C-:B-1----:R-:W-:Y:S02]  /*152a0*/  PRMT R8, R4.reuse, 0x6420, R5.reuse ;  /* 0x0000642004087816 */ /* 0x142fe40000000005 */
[----:B------:R-:W-:Y:S01]  /*152b0*/  PRMT R9, R4, 0x7531, R5 ;  /* 0x0000753104097816 */ /* 0x000fe20000000005 */
[----:B------:R-:W-:Y:S01]  /*152c0*/  IMAD.IADD R5, R18, 0x1, R3 ;  /* 0x0000000112057824 */ /* 0x000fe200078e0203 */
[----:B------:R-:W-:Y:S01]  /*152d0*/  LOP3.LUT R4, R13, R17, RZ, 0xfc, !PT ;  /* 0x000000110d047212 */ /* 0x000fe200078efcff */
[----:B------:R-:W-:Y:S01]  /*152e0*/  VIADD R3, R0, 0x1000 ;  /* 0x0000100000037836 */ /* 0x000fe20000000000 */
[C-C-:B------:R-:W-:Y:S02]  /*152f0*/  PRMT R10, R6.reuse, 0x6420, R7.reuse ;  /* 0x00006420060a7816 */ /* 0x140fe40000000007 */
[----:B------:R-:W-:Y:S01]  /*15300*/  PRMT R11, R6, 0x7531, R7 ;  /* 0x00007531060b7816 */ /* 0x000fe20000000007 */
[----:B------:R-:W-:Y:S01]  /*15310*/  IMAD.IADD R14, R19, 0x1, R4 ;  /* 0x00000001130e7824 */ /* 0x000fe200078e0204 */
[----:B------:R-:W-:-:S04]  /*15320*/  LOP3.LUT R13, R13, R16, RZ, 0xfc, !PT ;  /* 0x000000100d0d7212 */ /* 0x000fc800078efcff */
        /* <DEDUP_REMOVED lines=8> */
[----:B------:R-:W-:Y:S01]  /*153b0*/  LOP3.LUT R3, R3, R16, RZ, 0xfc, !PT ;  /* 0x0000001003037212 */ /* 0x000fe200078efcff */
[----:B------:R-:W-:Y:S02]  /*153c0*/  IMAD.IADD R6, R18, 0x1, R13 ;  /* 0x0000000112067824 */ /* 0x000fe400078e020d */
[C---:B------:R-:W-:Y:S01]  /*153d0*/  VIADD R13, R0.reuse, 0x1800 ;  /* 0x00001800000d7836 */ /* 0x040fe20000000000 */
[----:B------:R0:W-:Y:S04]  /*153e0*/  STSM.16.M88.4 [R14], R8 ;  /* 0x000000080e007844 */ /* 0x0001e80000000200 */
[----:B------:R-:W1:Y:S01]  /*153f0*/  LDSM.16.MT88.4 R4, [R6+0xf200] ;  /* 0x00f200000604783b */ /* 0x000e620000004200 */
[----:B0-----:R-:W-:Y:S01]  /*15400*/  VIADD R14, R0, 0x5800 ;  /* 0x00005800000e7836 */ /* 0x001fe20000000000 */
[----:B-1----:R-:W-:-:S02]  /*15410*/  PRMT R8, R4, 0x6420, R5 ;  /* 0x0000642004087816 */ /* 0x002fc40000000005 */
        /* <DEDUP_REMOVED lines=15> */
[-C--:B------:R-:W-:Y:S02]  /*15510*/  LOP3.LUT R5, R14, R16.reuse, RZ, 0xfc, !PT ;  /* 0x000000100e057212 */ /* 0x080fe400078efcff */
[C-C-:B------:R-:W-:Y:S01]  /*15520*/  PRMT R10, R6.reuse, 0x6420, R7.reuse ;  /* 0x00006420060a7816 */ /* 0x140fe20000000007 */
[----:B------:R-:W-:Y:S01]  /*15530*/  IMAD.IADD R4, R19, 0x1, R4 ;  /* 0x0000000113047824 */ /* 0x000fe200078e0204 */
[----:B------:R-:W-:Y:S01]  /*15540*/  PRMT R11, R6, 0x7531, R7 ;  /* 0x00007531060b7816 */ /* 0x000fe20000000007 */
[----:B------:R-:W-:Y:S01]  /*15550*/  IMAD.IADD R24, R18, 0x1, R5 ;  /* 0x0000000112187824 */ /* 0x000fe200078e0205 */
[----:B------:R-:W-:Y:S02]  /*15560*/  LOP3.LUT R14, R14, R17, RZ, 0xfc, !PT ;  /* 0x000000110e0e7212 */ /* 0x000fe400078efcff */
[----:B------:R-:W-:Y:S01]  /*15570*/  LOP3.LUT R15, R15, R16, RZ, 0xfc, !PT ;  /* 0x000000100f0f7212 */ /* 0x000fe200078efcff */
[----:B------:R-:W-:Y:S02]  /*15580*/  STSM.16.M88.4 [R4], R8 ;  /* 0x0000000804007844 */ /* 0x000fe40000000200 */
[----:B------:R-:W-:-:S02]  /*15590*/  IMAD.IADD R14, R19, 0x1, R14 ;  /* 0x00000001130e7824 */ /* 0x000fc400078e020e */
[----:B------:R-:W0:Y:S01]  /*155a0*/  LDSM.16.MT88.4 R4, [R24+0xf200] ;  /* 0x00f200001804783b */ /* 0x000e220000004200 */
[----:B------:R-:W-:Y:S01]  /*155b0*/  IMAD.IADD R15, R18, 0x1, R15 ;  /* 0x00000001120f7824 */ /* 0x000fe200078e020f */
[C-C-:B0-----:R-:W-:Y:S02]  /*155c0*/  PRMT R8, R4.reuse, 0x6420, R5.reuse ;  /* 0x0000642004087816 */ /* 0x141fe40000000005 */
        /* <DEDUP_REMOVED lines=17> */
[C---:B------:R-:W-:Y:S01]  /*156e0*/  LOP3.LUT R3, R12.reuse, R16, RZ, 0xfc, !PT ;  /* 0x000000100c037212 */ /* 0x040fe200078efcff */
[----:B------:R-:W1:Y:S01]  /*156f0*/  LDSM.16.MT88.4 R4, [R5+0xf200] ;  /* 0x00f200000504783b */ /* 0x000e620000004200 */
[----:B------:R-:W-:-:S05]  /*15700*/  LOP3.LUT R12, R12, R17, RZ, 0xfc, !PT ;  /* 0x000000110c0c7212 */ /* 0x000fca00078efcff */
[----:B------:R-:W-:Y:S02]  /*15710*/  IMAD.IADD R12, R19, 0x1, R12 ;  /* 0x00000001130c7824 */ /* 0x000fe400078e020c */
[----:B0-----:R-:W-:Y:S01]  /*15720*/  VIADD R21, R0, 0x4000 ;  /* 0x0000400000157836 */ /* 0x001fe20000000000 */
[C-C-:B-1----:R-:W-:Y:S02]  /*15730*/  PRMT R8, R4.reuse, 0x6420, R5.reuse ;  /* 0x0000642004087816 */ /* 0x142fe40000000005 */
[----:B------:R-:W-:Y:S01]  /*15740*/  PRMT R9, R4, 0x7531, R5 ;  /* 0x0000753104097816 */ /* 0x000fe20000000005 */
[----:B------:R-:W-:Y:S01]  /*15750*/  IMAD.IADD R4, R18, 0x1, R3 ;  /* 0x0000000112047824 */ /* 0x000fe200078e0203 */
[C-C-:B------:R-:W-:Y:S02]  /*15760*/  PRMT R10, R6.reuse, 0x6420, R7.reuse ;  /* 0x00006420060a7816 */ /* 0x140fe40000000007 */
[----:B------:R-:W-:Y:S02]  /*15770*/  PRMT R11, R6, 0x7531, R7 ;  /* 0x00007531060b7816 */ /* 0x000fe40000000007 */
[----:B------:R-:W-:-:S02]  /*15780*/  LOP3.LUT R3, R21, R17, RZ, 0xfc, !PT ;  /* 0x0000001115037212 */ /* 0x000fc400078efcff */
[----:B------:R-:W-:Y:S01]  /*15790*/  LOP3.LUT R21, R21, R16, RZ, 0xfc, !PT ;  /* 0x0000001015157212 */ /* 0x000fe200078efcff */
[----:B------:R-:W-:Y:S02]  /*157a0*/  STSM.16.M88.4 [R24], R8 ;  /* 0x0000000818007844 */ /* 0x000fe40000000200 */
[----:B------:R-:W-:Y:S02]  /*157b0*/  IMAD.IADD R3, R19, 0x1, R3 ;  /* 0x0000000113037824 */ /* 0x000fe400078e0203 */
        /* <DEDUP_REMOVED lines=9> */
[C---:B0-----:R-:W-:Y:S02]  /*15850*/  VIADD R3, R0.reuse, 0x4800 ;  /* 0x0000480000037836 */ /* 0x041fe40000000000 */
[----:B------:R-:W-:Y:S01]  /*15860*/  VIADD R0, R0, 0x7000 ;  /* 0x0000700000007836 */ /* 0x000fe20000000000 */
[C-C-:B-1----:R-:W-:Y:S02]  /*15870*/  PRMT R8, R4.reuse, 0x6420, R5.reuse ;  /* 0x0000642004087816 */ /* 0x142fe40000000005 */
        /* <DEDUP_REMOVED lines=55> */
.L_x_5918:
[----:B-1----:R1:W-:Y:S01]  /*15bf0*/  SYNCS.ARRIVE.TRANS64.A1T0 RZ, [R2+URZ+0x33450], RZ ;  /* 0x033450ff02ff79a7 */ /* 0x0023e2000810003f */
[----:B------:R-:W-:Y:S06]  /*15c00*/  BAR.SYNC.DEFER_BLOCKING 0x2, 0x80 ;  /* 0x0082000000007b1d */ /* 0x000fec0000010000 */
[----:B------:R-:W-:Y:S05]  /*15c10*/  @!P0 BRA `(.L_x_5919) ;  /* 0x0000000000048947 */ /* 0x000fea0003800000 */
[----:B------:R-:W-:Y:S01]  /*15c20*/  BPT.TRAP 0x1 ;  /* 0x000000040000795c */ /* 0x000fe20000300000 */
.L_x_5919:
[----:B0-----:R-:W2:Y:S01]  /*15c30*/  LDL R0, [R1+0x8] ;  /* 0x0000080001007983 */ /* 0x001ea20000100800 */
[----:B-1----:R-:W-:Y:S02]  /*15c40*/  VIADD R2, R2, 0x33480 ;  /* 0x0003348002027836 */ /* 0x002fe40000000000 */
[----:B------:R-:W-:Y:S02]  /*15c50*/  IMAD.MOV.U32 R21, RZ, RZ, R34 ;  /* 0x000000ffff157224 */ /* 0x000fe400078e0022 */
[----:B------:R-:W-:Y:S01]  /*15c60*/  IMAD.MOV.U32 R20, RZ, RZ, R31 ;  /* 0x000000ffff147224 */ /* 0x000fe200078e001f */
[----:B--2---:R-:W-:-:S04]  /*15c70*/  PRMT R2, R0, 0x654, R2 ;  /* 0x0000065400027816 */ /* 0x004fc80000000002 */
[----:B------:R1:W-:Y:S01]  /*15c80*/  SYNCS.ARRIVE.TRANS64.RED.A1T0 RZ, [R2+URZ], RZ ;  /* 0x000000ff02ff79a7 */ /* 0x0003e2000810043f */
[----:B------:R-:W-:Y:S05]  /*15c90*/  @P2 BRA `(.L_x_5920) ;  /* 0xffffffe000c82947 */ /* 0x000fea000383ffff */
.L_x_5900:
[----:B------:R-:W2:Y:S01]  /*15ca0*/  S2R R0, SR_TID.X ;  /* 0x0000000000007919 */ /* 0x000ea20000002100 */
[----:B------:R-:W-:Y:S01]  /*15cb0*/  BSSY B0, `(.L_x_5921) ;  /* 0x0000012000007945 */ /* 0x000fe20003800000 */
[----:B------:R-:W-:Y:S01]  /*15cc0*/  IMAD.U32 R6, RZ, RZ, UR47 ;  /* 0x0000002fff067e24 */ /* 0x000fe2000f8e00ff */
[----:B--2---:R-:W-:-:S04]  /*15cd0*/  LOP3.LUT R0, R0, 0x7f, RZ, 0xc0, !PT ;  /* 0x0000007f00007812 */ /* 0x004fc800078ec0ff */
[----:B------:R-:W-:-:S13]  /*15ce0*/  ISETP.NE.AND P0, PT, R0, RZ, PT ;  /* 0x000000ff0000720c */ /* 0x000fda0003f05270 */
[----:B------:R-:W-:Y:S05]  /*15cf0*/  @P0 BRA `(.L_x_5922) ;  /* 0x0000000000340947 */ /* 0x000fea0003800000 */
[----:B------:R-:W2:Y:S01]  /*15d00*/  S2R R7, SR_LANEID ;  /* 0x0000000000077919 */ /* 0x000ea20000000000 */
[----:B------:R-:W-:Y:S01]  /*15d10*/  VOTEU.ANY UR4, UPT, PT ;  /* 0x0000000000047886 */ /* 0x000fe200038e0100 */
[----:B01----:R-:W0:Y:S01]  /*15d20*/  LDC.64 R2, c[0x0][0xc80] ;  /* 0x00032000ff027b82 */ /* 0x003e220000000a00 */
        /* <DEDUP_REMOVED lines=10> */
.L_x_5922:
[----:B------:R-:W-:Y:S05]  /*15dd0*/  BSYNC B0 ;  /* 0x0000000000007941 */ /* 0x000fea0003800000 */
.L_x_5921:
[----:B------:R-:W-:-:S13]  /*15de0*/  ISETP.NE.AND P1, PT, R6, 0x3, PT ;  /* 0x000000030600780c */ /* 0x000fda0003f25270 */
[----:B------:R-:W-:Y:S05]  /*15df0*/  @!P1 BRA `(.L_x_5923) ;  /* 0x0000000000049947 */ /* 0x000fea0003800000 */
[----:B------:R-:W-:Y:S01]  /*15e00*/  BPT.TRAP 0x1 ;  /* 0x000000040000795c */ /* 0x000fe20000300000 */
.L_x_5923:
[----:B0-----:R-:W-:Y:S01]  /*15e10*/  LOP3.LUT R3, R34, 0x1, RZ, 0x3c, !PT ;  /* 0x0000000122037812 */ /* 0x001fe200078e3cff */
[----:B-1----:R-:W-:Y:S01]  /*15e20*/  IMAD R2, R31, 0x8, R18 ;  /* 0x000000081f027824 */ /* 0x002fe200078e0212 */
[----:B------:R-:W-:Y:S02]  /*15e30*/  BSSY B0, `(.L_x_5924) ;  /* 0x0000004000007945 */ /* 0x000fe40003800000 */
[----:B------:R-:W-:-:S04]  /*15e40*/  SHF.L.U32 R3, R3, 0x1f, RZ ;  /* 0x0000001f03037819 */ /* 0x000fc800000006ff */
[----:B------:R-:W0:Y:S02]  /*15e50*/  SYNCS.PHASECHK.TRANS64.TRYWAIT P2, [R2+URZ+0x33470], R3 ;  /* 0x03347003020075a7 */ /* 0x000e24000804017f */
[----:B0-----:R-:W-:Y:S05]  /*15e60*/  @!P2 BRA `(.L_x_5925) ;  /* 0x0000003400aca947 */ /* 0x001fea0003800000 */
.L_x_6017:
[----:B------:R-:W-:Y:S05]  /*15e70*/  BSYNC B0 ;  /* 0x0000000000007941 */ /* 0x000fea0003800000 */
.L_x_5924:
[----:B--2---:R-:W-:-:S05]  /*15e80*/  IMAD.U32 R0, RZ, RZ, UR46 ;  /* 0x0000002eff007e24 */ /* 0x004fca000f8e00ff */
[----:B------:R-:W-:-:S13]  /*15e90*/  ISETP.NE.AND P2, PT, R0, 0x3, PT ;  /* 0x000000030000780c */ /* 0x000fda0003f45270 */
[----:B------:R-:W-:Y:S05]  /*15ea0*/  @!P2 BRA `(.L_x_5926) ;  /* 0x000000000004a947 */ /* 0x000fea0003800000 */
[----:B------:R-:W-:Y:S01]  /*15eb0*/  BPT.TRAP 0x1 ;  /* 0x000000040000795c */ /* 0x000fe20000300000 */
.L_x_5926:
[----:B0-----:R-:W-:Y:S01]  /*15ec0*/  SHF.L.U32 R3, R34, 0x1f, RZ ;  /* 0x0000001f22037819 */ /* 0x001fe200000006ff */
[----:B------:R-:W-:-:S03]  /*15ed0*/  IMAD R0, R31, 0x7800, RZ ;  /* 0x000078001f007824 */ /* 0x000fc600078e02ff */
[----:B------:R-:W0:Y:S02]  /*15ee0*/  SYNCS.PHASECHK.TRANS64.TRYWAIT P2, [R2+URZ+0x33460], R3 ;  /* 0x03346003020075a7 */ /* 0x000e24000804017f */
[----:B0-----:R-:W-:Y:S05]  /*15ef0*/  @!P2 BRA `(.L_x_5927) ;  /* 0x00000034009ca947 */ /* 0x001fea0003800000 */
.L_x_6018:
[----:B0-----:R-:W-:Y:S01]  /*15f00*/  LOP3.LUT R3, R0, R16, RZ, 0xfc, !PT ;  /* 0x0000001000037212 */ /* 0x001fe200078efcff */
[----:B------:R-:W-:Y:S05]  /*15f10*/  WARPSYNC.ALL ;  /* 0x0000000000007948 */ /* 0x000fea0003800000 */
[----:B------:R-:W-:Y:S02]  /*15f20*/  IMAD.IADD R5, R18, 0x1, R3 ;  /* 0x0000000112057824 */ /* 0x000fe400078e0203 */
[C---:B------:R-:W-:Y:S02]  /*15f30*/  VIADD R13, R0.reuse, 0x2800 ;  /* 0x00002800000d7836 */ /* 0x040fe40000000000 */
[----:B------:R-:W-:-:S02]  /*15f40*/  VIADD R21, R0, 0x5000 ;  /* 0x0000500000157836 */ /* 0x000fc40000000000 */
[----:B------:R-:W0:Y:S01]  /*15f50*/  LDSM.16.MT88.4 R4, [R5+0xf200] ;  /* 0x00f200000504783b */ /* 0x000e220000004200 */
[----:B------:R-:W-:Y:S01]  /*15f60*/  LOP3.LUT R3, R13, R16, RZ, 0xfc, !PT ;  /* 0x000000100d037212 */ /* 0x000fe200078efcff */
[----:B------:R-:W-:Y:S02]  /*15f70*/  VIADD R20, R0, 0x2000 ;  /* 0x0000200000147836 */ /* 0x000fe40000000000 */
[----:B------:R-:W-:-:S05]  /*15f80*/  IMAD.U32 R25, RZ, RZ, UR46 ;  /* 0x0000002eff197e24 */ /* 0x000fca000f8e00ff */
[----:B------:R-:W-:Y:S02]  /*15f90*/  ISETP.NE.AND P2, PT, R25, 0x3, PT ;  /* 0x000000031900780c */ /* 0x000fe40003f45270 */
[C-C-:B0-----:R-:W-:Y:S02]  /*15fa0*/  PRMT R8, R4.reuse, 0x6420, R5.reuse ;  /* 0x0000642004087816 */ /* 0x141fe40000000005 */
[----:B------:R-:W-:Y:S02]  /*15fb0*/  PRMT R9, R4, 0x7531, R5 ;  /* 0x0000753104097816 */ /* 0x000fe40000000005 */
[----:B------:R-:W-:Y:S02]  /*15fc0*/  LOP3.LUT R4, R0, R17, RZ, 0xfc, !PT ;  /* 0x0000001100047212 */ /* 0x000fe400078efcff */
[C-C-:B------:R-:W-:Y:S02]  /*15fd0*/  PRMT R10, R6.reuse, 0x6420, R7.reuse ;  /* 0x00006420060a7816 */ /* 0x140fe40000000007 */
[----:B------:R-:W-:Y:S01]  /*15fe0*/  PRMT R11, R6, 0x7531, R7 ;  /* 0x00007531060b7816 */ /* 0x000fe20000000007 */
[----:B------:R-:W-:-:S02]  /*15ff0*/  IMAD.IADD R12, R19, 0x1, R4 ;  /* 0x00000001130c7824 */ /* 0x000fc400078e0204 */
[----:B------:R-:W-:Y:S02]  /*16000*/  IMAD.IADD R6, R18, 0x1, R3 ;  /* 0x0000000112067824 */ /* 0x000fe400078e0203 */
[C---:B------:R-:W-:Y:S01]  /*16010*/  VIADD R3, R0.reuse, 0x800 ;  /* 0x0000080000037836 */ /* 0x040fe20000000000 */
[----:B------:R0:W-:Y:S04]  /*16020*/  STSM.16.M88.4 [R12], R8 ;  /* 0x000000080c007844 */ /* 0x0001e80000000200 */
[----:B------:R-:W1:Y:S01]  /*16030*/  LDSM.16.MT88.4 R4, [R6+0xf200] ;  /* 0x00f200000604783b */ /* 0x000e620000004200 */
[----:B0-----:R-:W-:Y:S01]  /*16040*/  VIADD R12, R0, 0x1000 ;  /* 0x00001000000c7836 */ /* 0x001fe20000000000 */
[C-C-:B-1----:R-:W-:Y:S02]  /*16050*/  PRMT R8, R4.reuse, 0x6420, R5.reuse ;  /* 0x0000642004087816 */ /* 0x142fe40000000005 */
[----:B------:R-:W-:-:S02]  /*16060*/  PRMT R9, R4, 0x7531, R5 ;  /* 0x0000753104097816 */ /* 0x000fc40000000005 */
[----:B------:R-:W-:Y:S02]  /*16070*/  LOP3.LUT R4, R3, R17, RZ, 0xfc, !PT ;  /* 0x0000001103047212 */ /* 0x000fe400078efcff */
[-C--:B------:R-:W-:Y:S02]  /*16080*/  LOP3.LUT R5, R21, R16.reuse, RZ, 0xfc, !PT ;  /* 0x0000001015057212 */ /* 0x080fe400078efcff */
[C-C-:B------:R-:W-:Y:S01]  /*16090*/  PRMT R10, R6.reuse, 0x6420, R7.reuse ;  /* 0x00006420060a7816 */ /* 0x140fe20000000007 */
[----:B------:R-:W-:Y:S01]  /*160a0*/  IMAD.IADD R14, R19, 0x1, R4 ;  /* 0x00000001130e7824 */ /* 0x000fe200078e0204 */
[----:B------:R-:W-:Y:S01]  /*160b0*/  PRMT R11, R6, 0x7531, R7 ;  /* 0x00007531060b7816 */ /* 0x000fe20000000007 */
[----:B------:R-:W-:Y:S01]  /*160c0*/  IMAD.IADD R5, R18, 0x1, R5 ;  /* 0x0000000112057824 */ /* 0x000fe200078e0205 */
[----:B------:R-:W-:-:S03]  /*160d0*/  LOP3.LUT R3, R3, R16, RZ, 0xfc, !PT ;  /* 0x0000001003037212 */ /* 0x000fc600078efcff */
        /* <DEDUP_REMOVED lines=12> */
[----:B------:R-:W1:Y:S01]  /*161a0*/  LDSM.16.MT88.4 R4, [R6+0xf200] ;  /* 0x00f200000604783b */ /* 0x000e620000004200 */
[----:B0-----:R-:W-:Y:S01]  /*161b0*/  VIADD R15, R0, 0x5800 ;  /* 0x00005800000f7836 */ /* 0x001fe20000000000 */
[----:B-1----:R-:W-:-:S02]  /*161c0*/  PRMT R8, R4, 0x6420, R5 ;  /* 0x0000642004087816 */ /* 0x002fc40000000005 */
        /* <DEDUP_REMOVED lines=26> */
[----:B------:R-:W-:Y:S01]  /*16370*/  PRMT R11, R6, 0x7531, R7 ;  /* 0x00007531060b7816 */ /* 0x000fe20000000007 */
[----:B------:R-:W-:-:S04]  /*16380*/  IMAD.IADD R6, R18, 0x1, R5 ;  /* 0x0000000112067824 */ /* 0x000fc800078e0205 */
        /* <DEDUP_REMOVED lines=102> */
.L_x_5928:
[----:B-1----:R1:W-:Y:S01]  /*169f0*/  SYNCS.ARRIVE.TRANS64.A1T0 RZ, [R2+URZ+0x33450], RZ ;  /* 0x033450ff02ff79a7 */ /* 0x0023e2000810003f */
[----:B------:R-:W-:Y:S06]  /*16a00*/  BAR.SYNC.DEFER_BLOCKING 0x2, 0x80 ;  /* 0x0082000000007b1d */ /* 0x000fec0000010000 */
[----:B------:R-:W-:Y:S05]  /*16a10*/  @!P1 BRA `(.L_x_5929) ;  /* 0x0000000000049947 */ /* 0x000fea0003800000 */
[----:B------:R-:W-:Y:S01]  /*16a20*/  BPT.TRAP 0x1 ;  /* 0x000000040000795c */ /* 0x000fe20000300000 */
.L_x_5929:
        /* <DEDUP_REMOVED lines=9> */
.L_x_5870:
[----:B------:R-:W-:Y:S05]  /*16ac0*/  BSYNC B7 ;  /* 0x0000000000077941 */ /* 0x000fea0003800000 */
.L_x_5868:
[----:B-1----:R1:W5:Y:S04]  /*16ad0*/  LDL R0, [R1+0x8] ;  /* 0x0000080001007983 */ /* 0x0023680000100800 */
[----:B0-----:R1:W5:Y:S01]  /*16ae0*/  LDL R2, [R1+0x14] ;  /* 0x0000140001027983 */ /* 0x0013620000100800 */
[----:B------:R-:W-:-:S13]  /*16af0*/  LOP3.LUT P1, RZ, R22, 0x2000, RZ, 0xc0, !PT ;  /* 0x0000200016ff7812 */ /* 0x000fda000782c0ff */
[----:B-1----:R-:W-:Y:S05]  /*16b00*/  @!P1 BRA `(.L_x_5930) ;  /* 0x0000000000289947 */ /* 0x002fea0003800000 */
[----:B------:R-:W0:Y:S08]  /*16b10*/  S2UR UR4, SR_CgaCtaId ;  /* 0x00000000000479c3 */ /* 0x000e300000008800 */
[----:B------:R-:W-:Y:S01]  /*16b20*/  BAR.SYNC.DEFER_BLOCKING 0x5, 0x180 ;  /* 0x0146000000007b1d */ /* 0x000fe20000010000 */
[----:B------:R-:W-:Y:S01]  /*16b30*/  MOV R18, 0x400 ;  /* 0x0000040000127802 */ /* 0x000fe20000000f00 */
[----:B0----5:R-:W-:-:S05]  /*16b40*/  IMAD.U32 R0, RZ, RZ, UR4 ;  /* 0x00000004ff007e24 */ /* 0x021fca000f8e00ff */
[----:B------:R-:W-:Y:S01]  /*16b50*/  LEA R18, R0, R18, 0x18 ;  /* 0x0000001200127211 */ /* 0x000fe200078ec0ff */
[----:B------:R-:W-:Y:S04]  /*16b60*/  STL [R1+0x8], R0 ;  /* 0x0000080001007387 */ /* 0x000fe80000100800 */
[----:B------:R-:W0:Y:S04]  /*16b70*/  LDS R2, [R18+0x334d0] ;  /* 0x0334d00012027984 */ /* 0x000e280000000800 */
[----:B0-----:R0:W-:Y:S01]  /*16b80*/  STL [R1+0x14], R2 ;  /* 0x0000140201007387 */ /* 0x0011e20000100800 */
[----:B------:R-:W-:Y:S06]  /*16b90*/  BAR.ARV 0x4, 0x180 ;  /* 0x0106000000007b1d */ /* 0x000fec0000002000 */
[----:B------:R-:W-:Y:S05]  /*16ba0*/  BRA `(.L_x_5931) ;  /* 0x0000000000287947 */ /* 0x000fea0003800000 */
.L_x_5930:
[----:B-----5:R-:W-:Y:S01]  /*16bb0*/  IMAD.MOV.U32 R3, RZ, RZ, R0 ;  /* 0x000000ffff037224 */ /* 0x020fe200078e0000 */
[----:B------:R-:W-:Y:S01]  /*16bc0*/  @!P0 MOV R0, 0x400 ;  /* 0x0000040000008802 */ /* 0x000fe20000000f00 */
[----:B------:R-:W-:Y:S06]  /*16bd0*/  BAR.SYNC.DEFER_BLOCKING 0x4, 0x180 ;  /* 0x0106000000007b1d */ /* 0x000fec0000010000 */
[----:B------:R-:W0:Y:S02]  /*16be0*/  @!P0 S2R R3, SR_CgaCtaId ;  /* 0x0000000000038919 */ /* 0x000e240000008800 */
[----:B0-----:R-:W-:Y:S01]  /*16bf0*/  @!P0 LEA R18, R3, R0, 0x18 ;  /* 0x0000000003128211 */ /* 0x001fe200078ec0ff */
[----:B------:R-:W-:Y:S04]  /*16c00*/  @!P0 STL [R1+0x8], R3 ;  /* 0x0000080301008387 */ /* 0x000fe80000100800 */
[----:B------:R-:W0:Y:S04]  /*16c10*/  SHFL.IDX PT, R0, R2, RZ, 0x1f ;  /* 0x00001fff02007589 */ /* 0x000e2800000e0000 */
[----:B------:R1:W-:Y:S04]  /*16c20*/  @!P0 STS [R18+0x334d0], R2 ;  /* 0x0334d00212008388 */ /* 0x0003e80000000800 */
[----:B0-----:R1:W-:Y:S01]  /*16c30*/  STL [R1+0x14], R0 ;  /* 0x0000140001007387 */ /* 0x0013e20000100800 */
[----:B------:R-:W-:Y:S06]  /*16c40*/  BAR.ARV 0x5, 0x180 ;  /* 0x0146000000007b1d */ /* 0x000fec0000002000 */
.L_x_5931:
[----:B-1----:R-:W2:Y:S01]  /*16c50*/  LDL R0, [R1+0x14] ;  /* 0x0000140001007983 */ /* 0x002ea20000100800 */
[----:B------:R-:W-:Y:S02]  /*16c60*/  ULDC UR4, c[0x0][0xc38] ;  /* 0x00030e0000047ab9 */ /* 0x000fe40000000800 */
[----:B--2---:R-:W-:-:S13]  /*16c70*/  ISETP.GE.AND P0, PT, R0, UR4, PT ;  /* 0x0000000400007c0c */ /* 0x004fda000bf06270 */
[----:B------:R-:W-:Y:S05]  /*16c80*/  @!P0 BRA `(.L_x_5932) ;  /* 0xffffffa800a08947 */ /* 0x000fea000383ffff */
.L_x_5865:
[----:B------:R-:W2:Y:S01]  /*16c90*/  LDL.LU R0, [R1+0x18] ;  /* 0x0000180001007983 */ /* 0x000ea20000300800 */
[----:B------:R-:W-:Y:S01]  /*16ca0*/  BSSY B0, `(.L_x_5933) ;  /* 0x000000b000007945 */ /* 0x000fe20003800000 */
[----:B------:R-:W1:Y:S01]  /*16cb0*/  S2R R5, SR_CgaCtaId ;  /* 0x0000000000057919 */ /* 0x000e620000008800 */
[----:B--2---:R-:W-:-:S05]  /*16cc0*/  VIADD R0, R0, 0x1 ;  /* 0x0000000100007836 */ /* 0x004fca0000000000 */
[----:B0-----:R-:W-:-:S04]  /*16cd0*/  LEA.HI R2, R0, R0, RZ, 0x1 ;  /* 0x0000000000027211 */ /* 0x001fc800078f08ff */
[----:B------:R-:W-:Y:S02]  /*16ce0*/  LOP3.LUT R3, R2, 0xfffffffe, RZ, 0xc0, !PT ;  /* 0xfffffffe02037812 */ /* 0x000fe400078ec0ff */
[----:B------:R-:W-:-:S03]  /*16cf0*/  MOV R2, 0x400 ;  /* 0x0000040000027802 */ /* 0x000fc60000000f00 */
[----:B------:R-:W-:Y:S01]  /*16d00*/  IMAD.IADD R0, R0, 0x1, -R3 ;  /* 0x0000000100007824 */ /* 0x000fe200078e0a03 */
[----:B-1----:R-:W-:-:S04]  /*16d10*/  LEA R4, R5, R2, 0x18 ;  /* 0x0000000205047211 */ /* 0x002fc800078ec0ff */
[----:B------:R-:W-:-:S04]  /*16d20*/  SHF.L.U32 R0, R0, 0x1f, RZ ;  /* 0x0000001f00007819 */ /* 0x000fc800000006ff */
[----:B------:R-:W0:Y:S02]  /*16d30*/  SYNCS.PHASECHK.TRANS64.TRYWAIT P0, [R4+URZ+0x33420], R0 ;  /* 0x03342000040075a7 */ /* 0x000e24000800017f */
[----:B0-----:R-:W-:Y:S05]  /*16d40*/  @!P0 BRA `(.L_x_5934) ;  /* 0x00000028001c8947 */ /* 0x001fea0003800000 */
.L_x_6019:
[----:B------:R-:W-:Y:S05]  /*16d50*/  BSYNC B0 ;  /* 0x0000000000007941 */ /* 0x000fea0003800000 */
.L_x_5933:
[----:B------:R-:W-:-:S03]  /*16d60*/  UMOV UR4, 0xffffffff ;  /* 0xffffffff00047882 */ /* 0x000fc60000000000 */
[----:B------:R-:W-:Y:S05]  /*16d70*/  BRA.DIV UR4, `(.L_x_5935) ;  /* 0x0000002a04247947 */ /* 0x000fea000b800000 */
[----:B0-----:R-:W0:Y:S02]  /*16d80*/  S2R R0, SR_TID.X ;  /* 0x0000000000007919 */ /* 0x001e240000002100 */
[----:B0-----:R-:W-:-:S04]  /*16d90*/  SHF.R.U32.HI R0, RZ, 0x5, R0 ;  /* 0x00000005ff007819 */ /* 0x001fc80000011600 */
[----:B------:R-:W-:-:S05]  /*16da0*/  LOP3.LUT R0, R0, 0x3, RZ, 0xc0, !PT ;  /* 0x0000000300007812 */ /* 0x000fca00078ec0ff */
[----:B------:R0:W1:Y:S02]  /*16db0*/  SHFL.IDX PT, R14, R0, RZ, 0x1f ;  /* 0x00001fff000e7589 */ /* 0x00006400000e0000 */
.L_x_6022:
[----:B-1----:R-:W-:Y:S01]  /*16dc0*/  ISETP.NE.AND P0, PT, R14, RZ, PT ;  /* 0x000000ff0e00720c */ /* 0x002fe20003f05270 */
[----:B------:R-:W-:-:S12]  /*16dd0*/  BSSY B0, `(.L_x_5936) ;  /* 0x000002c000007945 */ /* 0x000fd80003800000 */
[----:B------:R-:W-:Y:S05]  /*16de0*/  @P0 BRA `(.L_x_5937) ;  /* 0x0000000000a80947 */ /* 0x000fea0003800000 */
[----:B------:R-:W-:-:S03]  /*16df0*/  UMOV UR4, 0xffffffff ;  /* 0xffffffff00047882 */ /* 0x000fc60000000000 */
[----:B------:R-:W-:Y:S05]  /*16e00*/  BRA.DIV UR4, `(.L_x_5938) ;  /* 0x0000002a04347947 */ /* 0x000fea000b800000 */
[----:B------:R-:W-:-:S13]  /*16e10*/  ELECT P6, URZ, PT ;  /* 0x00000000003f782f */ /* 0x000fda00038c0000 */
.L_x_6025:
[----:B------:R-:W-:Y:S05]  /*16e20*/  @!P6 BRA `(.L_x_5937) ;  /* 0x000000000098e947 */ /* 0x000fea0003800000 */
[----:B------:R-:W-:-:S06]  /*16e30*/  ULOP3.LUT UR4, UR36, 0x2, URZ, 0xfc, !UPT ;  /* 0x0000000224047892 */ /* 0x000fcc000f8efc3f */
[----:B0-----:R-:W-:-:S05]  /*16e40*/  IMAD.U32 R0, RZ, RZ, UR4 ;  /* 0x00000004ff007e24 */ /* 0x001fca000f8e00ff */
[----:B------:R-:W-:-:S13]  /*16e50*/  ISETP.NE.AND P0, PT, R0, 0x3, PT ;  /* 0x000000030000780c */ /* 0x000fda0003f05270 */
[----:B------:R-:W-:Y:S05]  /*16e60*/  @!P0 BRA `(.L_x_5939) ;  /* 0x0000000000048947 */ /* 0x000fea0003800000 */
[----:B------:R-:W-:Y:S01]  /*16e70*/  BPT.TRAP 0x1 ;  /* 0x000000040000795c */ /* 0x000fe20000300000 */
.L_x_5939:
[C---:B------:R-:W-:Y:S01]  /*16e80*/  IMAD R5, R31.reuse, 0x8, R4 ;  /* 0x000000081f057824 */ /* 0x040fe200078e0204 */
[----:B------:R-:W-:Y:S01]  /*16e90*/  SHF.L.U32 R0, R34, 0x1f, RZ ;  /* 0x0000001f22007819 */ /* 0x000fe200000006ff */
[----:B------:R-:W-:-:S03]  /*16ea0*/  VIADD R31, R31, 0x1 ;  /* 0x000000011f1f7836 */ /* 0x000fc60000000000 */
[----:B------:R-:W0:Y:S02]  /*16eb0*/  SYNCS.PHASECHK.TRANS64.TRYWAIT P1, [R5+URZ+0x33440], R0 ;  /* 0x03344000050075a7 */ /* 0x000e24000802017f */
[----:B------:R-:W-:-:S04]  /*16ec0*/  ISETP.NE.AND P2, PT, R31, 0x2, PT ;  /* 0x000000021f00780c */ /* 0x000fc80003f45270 */
[----:B------:R-:W-:Y:S01]  /*16ed0*/  SEL R3, RZ, 0x1, P2 ;  /* 0x00000001ff037807 */ /* 0x000fe20001000000 */
[----:B0-----:R-:W-:Y:S08]  /*16ee0*/  @!P1 BRA `(.L_x_5940) ;  /* 0x00000028001c9947 */ /* 0x001ff00003800000 */
.L_x_6026:
[----:B------:R-:W-:Y:S02]  /*16ef0*/  SEL R31, R31, RZ, P2 ;  /* 0x000000ff1f1f7207 */ /* 0x000fe40001000000 */
[----:B------:R-:W-:Y:S01]  /*16f00*/  LOP3.LUT R2, R34, R3, RZ, 0x3c, !PT ;  /* 0x0000000322027212 */ /* 0x000fe200078e3cff */
[----:B------:R-:W-:Y:S06]  /*16f10*/  @!P0 BRA `(.L_x_5941) ;  /* 0x0000000000048947 */ /* 0x000fec0003800000 */
[----:B------:R-:W-:Y:S01]  /*16f20*/  BPT.TRAP 0x1 ;  /* 0x000000040000795c */ /* 0x000fe20000300000 */
.L_x_5941:
[----:B------:R-:W-:Y:S01]  /*16f30*/  IMAD R31, R31, 0x8, R4 ;  /* 0x000000081f1f7824 */ /* 0x000fe200078e0204 */
[----:B------:R-:W-:-:S04]  /*16f40*/  SHF.L.U32 R2, R2, 0x1f, RZ ;  /* 0x0000001f02027819 */ /* 0x000fc800000006ff */
[----:B------:R-:W1:Y:S02]  /*16f50*/  SYNCS.PHASECHK.TRANS64.TRYWAIT P1, [R31+URZ+0x33440], R2 ;  /* 0x033440021f0075a7 */ /* 0x000e64000802017f */
[----:B-1----:R-:W-:Y:S05]  /*16f60*/  @!P1 BRA `(.L_x_5942) ;  /* 0x0000002800109947 */ /* 0x002fea0003800000 */
.L_x_6027:
[----:B------:R-:W-:Y:S05]  /*16f70*/  @!P0 BRA `(.L_x_5943) ;  /* 0x0000000000048947 */ /* 0x000fea0003800000 */
[----:B------:R-:W-:Y:S01]  /*16f80*/  BPT.TRAP 0x1 ;  /* 0x000000040000795c */ /* 0x000fe20000300000 */
.L_x_5943:
[----:B------:R-:W2:Y:S02]  /*16f90*/  SYNCS.PHASECHK.TRANS64.TRYWAIT P1, [R5+URZ+0x33460], R0 ;  /* 0x03346000050075a7 */ /* 0x000ea4000802017f */
[----:B--2---:R-:W-:Y:S05]  /*16fa0*/  @!P1 BRA `(.L_x_5944) ;  /* 0x0000002800149947 */ /* 0x004fea0003800000 */
.L_x_6028:
[----:B------:R-:W-:Y:S05]  /*16fb0*/  @!P0 BRA `(.L_x_5945) ;  /* 0x0000000000048947 */ /* 0x000fea0003800000 */
[----:B------:R-:W-:Y:S01]  /*16fc0*/  BPT.TRAP 0x1 ;  /* 0x000000040000795c */ /* 0x000fe20000300000 */
.L_x_5945:
[----:B------:R-:W3:Y:S02]  /*16fd0*/  SYNCS.PHASECHK.TRANS64.TRYWAIT P1, [R31+URZ+0x33460], R2 ;  /* 0x033460021f0075a7 */ /* 0x000ee4000802017f */
[----:B---3--:R-:W-:Y:S05]  /*16fe0*/  @!P1 BRA `(.L_x_5946) ;  /* 0x0000002800189947 */ /* 0x008fea0003800000 */
.L_x_6029:
[----:B------:R-:W-:Y:S05]  /*16ff0*/  @!P0 BRA `(.L_x_5947) ;  /* 0x0000000000048947 */ /* 0x000fea0003800000 */
[----:B------:R-:W-:Y:S01]  /*17000*/  BPT.TRAP 0x1 ;  /* 0x000000040000795c */ /* 0x000fe20000300000 */
.L_x_5947:
[----:B------:R-:W4:Y:S02]  /*17010*/  SYNCS.PHASECHK.TRANS64.TRYWAIT P1, [R5+URZ+0x33480], R0 ;  /* 0x03348000050075a7 */ /* 0x000f24000802017f */
[----:B----4-:R-:W-:Y:S05]  /*17020*/  @!P1 BRA `(.L_x_5948) ;  /* 0x00000028001c9947 */ /* 0x010fea0003800000 */
.L_x_6030:
[----:B------:R-:W-:Y:S05]  /*17030*/  @!P0 BRA `(.L_x_5949) ;  /* 0x0000000000048947 */ /* 0x000fea0003800000 */
[----:B------:R-:W-:Y:S01]  /*17040*/  BPT.TRAP 0x1 ;  /* 0x000000040000795c */ /* 0x000fe20000300000 */
.L_x_5949:
[----:B------:R0:W0:Y:S02]  /*17050*/  SYNCS.PHASECHK.TRANS64.TRYWAIT P0, [R31+URZ+0x33480], R2 ;  /* 0x033480021f0075a7 */ /* 0x000024000800017f */
[----:B0-----:R-:W-:Y:S05]  /*17060*/  @!P0 NANOSLEEP.SYNCS 0x989680 ;  /* 0x009896800000895d */ /* 0x001fea0003900000 */
[----:B------:R-:W0:Y:S02]  /*17070*/  @!P0 SYNCS.PHASECHK.TRANS64 P0, [R31+URZ+0x33480], R2 ;  /* 0x033480021f0085a7 */ /* 0x000e24000800007f */
[----:B0-----:R-:W-:Y:S05]  /*17080*/  @!P0 BRA `(.L_x_5949) ;  /* 0xfffffffc00f08947 */ /* 0x001fea000383ffff */
.L_x_5937:
[----:B------:R-:W-:Y:S05]  /*17090*/  BSYNC B0 ;  /* 0x0000000000007941 */ /* 0x000fea0003800000 */
.L_x_5936:
[----:B------:R-:W-:Y:S05]  /*170a0*/  EXIT ;  /* 0x000000000000794d */ /* 0x000fea0003800000 */
.L_x_5812:
[----:B0-----:R-:W-:-:S04]  /*170b0*/  IMAD.U32 R3, RZ, RZ, UR41 ;  /* 0x00000029ff037e24 */ /* 0x001fc8000f8e00ff */
[----:B------:R0:W1:Y:S03]  /*170c0*/  SYNCS.PHASECHK.TRANS64.TRYWAIT P1, [R3+URZ+0x33400], R6 ;  /* 0x03340006030075a7 */ /* 0x000066000802017f */
[----:B-1----:R-:W-:Y:S05]  /*170d0*/  @!P1 NANOSLEEP.SYNCS 0x989680 ;  /* 0x009896800000995d */ /* 0x002fea0003900000 */
[----:B------:R-:W1:Y:S02]  /*170e0*/  @!P1 SYNCS.PHASECHK.TRANS64 P1, [R3+URZ+0x33400], R6 ;  /* 0x03340006030095a7 */ /* 0x000e64000802007f */
[----:B-1----:R-:W-:Y:S05]  /*170f0*/  @!P1 BRA `(.L_x_5812) ;  /* 0xfffffffc00ec9947 */ /* 0x002fea000383ffff */
[----:B------:R-:W-:Y:S05]  /*17100*/  BRA `(.L_x_5950) ;  /* 0xfffffea8005c7947 */ /* 0x000fea000383ffff */
.L_x_5816:
[----:B-1----:R1:W2:Y:S02]  /*17110*/  SYNCS.PHASECHK.TRANS64.TRYWAIT P1, [R2+URZ+0x33430], R3 ;  /* 0x03343003020075a7 */ /* 0x0022a4000802017f */
[----:B--2---:R-:W-:Y:S05]  /*17120*/  @!P1 NANOSLEEP.SYNCS 0x989680 ;  /* 0x009896800000995d */ /* 0x004fea0003900000 */
[----:B------:R-:W2:Y:S02]  /*17130*/  @!P1 SYNCS.PHASECHK.TRANS64 P1, [R2+URZ+0x33430], R3 ;  /* 0x03343003020095a7 */ /* 0x000ea4000802007f */
[----:B--2---:R-:W-:Y:S05]  /*17140*/  @!P1 BRA `(.L_x_5816) ;  /* 0xfffffffc00f09947 */ /* 0x004fea000383ffff */
[----:B------:R-:W-:Y:S05]  /*17150*/  BRA `(.L_x_5815) ;  /* 0xfffffea800787947 */ /* 0x000fea000383ffff */
.L_x_5822:
[----:B-1----:R-:W-:-:S04]  /*17160*/  IMAD.U32 R7, RZ, RZ, UR6 ;  /* 0x00000006ff077e24 */ /* 0x002fc8000f8e00ff */
[----:B------:R1:W2:Y:S03]  /*17170*/  SYNCS.PHASECHK.TRANS64.TRYWAIT P1, [R7+URZ+0x33430], R6 ;  /* 0x03343006070075a7 */ /* 0x0002a6000802017f */
[----:B--2---:R-:W-:Y:S05]  /*17180*/  @!P1 NANOSLEEP.SYNCS 0x989680 ;  /* 0x009896800000995d */ /* 0x004fea0003900000 */
[----:B------:R-:W2:Y:S02]  /*17190*/  @!P1 SYNCS.PHASECHK.TRANS64 P1, [R7+URZ+0x33430], R6 ;  /* 0x03343006070095a7 */ /* 0x000ea4000802007f */
[----:B--2---:R-:W-:Y:S05]  /*171a0*/  @!P1 BRA `(.L_x_5822) ;  /* 0xfffffffc00ec9947 */ /* 0x004fea000383ffff */
[----:B------:R-:W-:Y:S05]  /*171b0*/  BRA `(.L_x_5819) ;  /* 0xfffffee800447947 */ /* 0x000fea000383ffff */
.L_x_5826:
[----:B-1----:R-:W-:-:S04]  /*171c0*/  IMAD.U32 R7, RZ, RZ, UR6 ;  /* 0x00000006ff077e24 */ /* 0x002fc8000f8e00ff */
[----:B------:R1:W2:Y:S03]  /*171d0*/  SYNCS.PHASECHK.TRANS64.TRYWAIT P1, [R7+URZ+0x33450], R6 ;  /* 0x03345006070075a7 */ /* 0x0002a6000802017f */
[----:B--2---:R-:W-:Y:S05]  /*171e0*/  @!P1 NANOSLEEP.SYNCS 0x989680 ;  /* 0x009896800000995d */ /* 0x004fea0003900000 */
[----:B------:R-:W2:Y:S02]  /*171f0*/  @!P1 SYNCS.PHASECHK.TRANS64 P1, [R7+URZ+0x33450], R6 ;  /* 0x03345006070095a7 */ /* 0x000ea4000802007f */
[----:B--2---:R-:W-:Y:S05]  /*17200*/  @!P1 BRA `(.L_x_5826) ;  /* 0xfffffffc00ec9947 */ /* 0x004fea000383ffff */
[----:B------:R-:W-:Y:S05]  /*17210*/  BRA `(.L_x_5823) ;  /* 0xfffffef4004c7947 */ /* 0x000fea000383ffff */
.L_x_5834:
[----:B-1----:R-:W-:-:S04]  /*17220*/  IMAD.U32 R7, RZ, RZ, UR6 ;  /* 0x00000006ff077e24 */ /* 0x002fc8000f8e00ff */
[----:B------:R1:W2:Y:S03]  /*17230*/  SYNCS.PHASECHK.TRANS64.TRYWAIT P1, [R7+URZ+0x33430], R6 ;  /* 0x03343006070075a7 */ /* 0x0002a6000802017f */
[----:B--2---:R-:W-:Y:S05]  /*17240*/  @!P1 NANOSLEEP.SYNCS 0x989680 ;  /* 0x009896800000995d */ /* 0x004fea0003900000 */
[----:B------:R-:W2:Y:S02]  /*17250*/  @!P1 SYNCS.PHASECHK.TRANS64 P1, [R7+URZ+0x33430], R6 ;  /* 0x03343006070095a7 */ /* 0x000ea4000802007f */
[----:B--2---:R-:W-:Y:S05]  /*17260*/  @!P1 BRA `(.L_x_5834) ;  /* 0xfffffffc00ec9947 */ /* 0x004fea000383ffff */
[----:B------:R-:W-:Y:S05]  /*17270*/  BRA `(.L_x_5831) ;  /* 0xffffff2c00407947 */ /* 0x000fea000383ffff */
.L_x_5838:
[----:B-1----:R-:W-:-:S04]  /*17280*/  IMAD.U32 R7, RZ, RZ, UR6 ;  /* 0x00000006ff077e24 */ /* 0x002fc8000f8e00ff */
[----:B------:R1:W2:Y:S03]  /*17290*/  SYNCS.PHASECHK.TRANS64.TRYWAIT P1, [R7+URZ+0x33450], R6 ;  /* 0x03345006070075a7 */ /* 0x0002a6000802017f */
[----:B--2---:R-:W-:Y:S05]  /*172a0*/  @!P1 NANOSLEEP.SYNCS 0x989680 ;  /* 0x009896800000995d */ /* 0x004fea0003900000 */
[----:B------:R-:W2:Y:S02]  /*172b0*/  @!P1 SYNCS.PHASECHK.TRANS64 P1, [R7+URZ+0x33450], R6 ;  /* 0x03345006070095a7 */ /* 0x000ea4000802007f */
[----:B--2---:R-:W-:Y:S05]  /*172c0*/  @!P1 BRA `(.L_x_5838) ;  /* 0xfffffffc00ec9947 */ /* 0x004fea000383ffff */
[----:B------:R-:W-:Y:S05]  /*172d0*/  BRA `(.L_x_5835) ;  /* 0xffffff3800487947 */ /* 0x000fea000383ffff */
.L_x_5845:
[----:B-1----:R-:W-:-:S04]  /*172e0*/  IMAD.U32 R5, RZ, RZ, UR11 ;  /* 0x0000000bff057e24 */ /* 0x002fc8000f8e00ff */
[----:B------:R1:W2:Y:S03]  /*172f0*/  SYNCS.PHASECHK.TRANS64.TRYWAIT P1, [R5+URZ+0x33450], R0 ;  /* 0x03345000050075a7 */ /* 0x0002a6000802017f */
[----:B--2---:R-:W-:Y:S05]  /*17300*/  @!P1 NANOSLEEP.SYNCS 0x989680 ;  /* 0x009896800000995d */ /* 0x004fea0003900000 */
[----:B------:R-:W2:Y:S02]  /*17310*/  @!P1 SYNCS.PHASECHK.TRANS64 P1, [R5+URZ+0x33450], R0 ;  /* 0x03345000050095a7 */ /* 0x000ea4000802007f */
[----:B--2---:R-:W-:Y:S05]  /*17320*/  @!P1 BRA `(.L_x_5845) ;  /* 0xfffffffc00ec9947 */ /* 0x004fea000383ffff */
[----:B------:R-:W-:Y:S05]  /*17330*/  BRA `(.L_x_5844) ;  /* 0xffffff6400247947 */ /* 0x000fea000383ffff */
.L_x_5879:
[----:B------:R-:W3:Y:S01]  /*17340*/  S2R R21, SR_TID.X ;  /* 0x0000000000157919 */ /* 0x000ee20000002100 */
[----:B------:R-:W-:Y:S02]  /*17350*/  IMAD.MOV.U32 R12, RZ, RZ, RZ ;  /* 0x000000ffff0c7224 */ /* 0x000fe400078e00ff */
[----:B------:R-:W-:Y:S02]  /*17360*/  IMAD.MOV.U32 R11, RZ, RZ, 0x1f ;  /* 0x0000001fff0b7424 */ /* 0x000fe400078e00ff */
[----:B------:R-:W-:Y:S01]  /*17370*/  IMAD.MOV.U32 R15, RZ, RZ, -0x1 ;  /* 0xffffffffff0f7424 */ /* 0x000fe200078e00ff */
[----:B---3--:R-:W-:-:S04]  /*17380*/  SHF.R.U32.HI R21, RZ, 0x5, R21 ;  /* 0x00000005ff157819 */ /* 0x008fc80000011615 */
[----:B------:R-:W-:-:S05]  /*17390*/  LOP3.LUT R21, R21, 0x3, RZ, 0xc0, !PT ;  /* 0x0000000315157812 */ /* 0x000fca00078ec0ff */
[----:B------:R-:W-:-:S07]  /*173a0*/  IMAD.MOV.U32 R13, RZ, RZ, R21 ;  /* 0x000000ffff0d7224 */ /* 0x000fce00078e0015 */
[----:B012--5:R-:W-:Y:S05]  /*173b0*/  WARPSYNC.COLLECTIVE R15, `(.L_x_5951) ;  /* 0x000000000f087348 */ /* 0x027fea0003c00000 */
[----:B------:R3:W4:Y:S02]  /*173c0*/  SHFL.IDX P6, R14, R13, R12, R11 ;  /* 0x0000000c0d0e7389 */ /* 0x00072400000c000b */
[----:B012345:R-:W-:Y:S01]  /*173d0*/  ENDCOLLECTIVE ;  /* 0x000000000000791b */ /* 0x03ffe20003800000 */
.L_x_5951:
[----:B------:R-:W-:Y:S05]  /*173e0*/  BRA `(.L_x_5952) ;  /* 0xffffffac00c07947 */ /* 0x000fea000383ffff */
.L_x_5882:
[----:B0-----:R0:W1:Y:S02]  /*173f0*/  SYNCS.PHASECHK.TRANS64.TRYWAIT P0, [R4+URZ+0x33480], R30 ;  /* 0x0334801e040075a7 */ /* 0x001064000800017f */
[----:B-1----:R-:W-:Y:S05]  /*17400*/  @!P0 NANOSLEEP.SYNCS 0x989680 ;  /* 0x009896800000895d */ /* 0x002fea0003900000 */
[----:B------:R-:W1:Y:S02]  /*17410*/  @!P0 SYNCS.PHASECHK.TRANS64 P0, [R4+URZ+0x33480], R30 ;  /* 0x0334801e040085a7 */ /* 0x000e64000800007f */
[----:B-1----:R-:W-:Y:S05]  /*17420*/  @!P0 BRA `(.L_x_5882) ;  /* 0xfffffffc00f08947 */ /* 0x002fea000383ffff */
[----:B------:R-:W-:Y:S05]  /*17430*/  BRA `(.L_x_5953) ;  /* 0xffffffb000f07947 */ /* 0x000fea000383ffff */
.L_x_5883:
        /* <DEDUP_REMOVED lines=8> */
.L_x_5955:
[----:B------:R-:W-:Y:S05]  /*174c0*/  BSYNC B0 ;  /* 0x0000000000007941 */ /* 0x000fea0003800000 */
.L_x_5954:
[----:B------:R-:W-:Y:S01]  /*174d0*/  IMAD.MOV.U32 R13, RZ, RZ, R20 ;  /* 0x000000ffff0d7224 */ /* 0x000fe200078e0014 */
[C---:B------:R-:W-:Y:S01]  /*174e0*/  LOP3.LUT P3, RZ, R22.reuse, 0x200, RZ, 0xc0, !PT ;  /* 0x0000020016ff7812 */ /* 0x040fe2000786c0ff */
[----:B------:R-:W-:Y:S01]  /*174f0*/  IMAD.MOV.U32 R12, RZ, RZ, RZ ;  /* 0x000000ffff0c7224 */ /* 0x000fe200078e00ff */
[C---:B------:R-:W-:Y:S01]  /*17500*/  LOP3.LUT P2, RZ, R22.reuse, 0x100, RZ, 0xc0, !PT ;  /* 0x0000010016ff7812 */ /* 0x040fe2000784c0ff */
[----:B------:R-:W-:Y:S01]  /*17510*/  IMAD.MOV.U32 R11, RZ, RZ, 0x1c1f ;  /* 0x00001c1fff0b7424 */ /* 0x000fe200078e00ff */
[----:B------:R-:W-:Y:S01]  /*17520*/  LOP3.LUT R22, R22, 0xffffffbf, RZ, 0xc0, !PT ;  /* 0xffffffbf16167812 */ /* 0x000fe200078ec0ff */
[----:B------:R-:W-:Y:S01]  /*17530*/  IMAD.MOV.U32 R15, RZ, RZ, -0x1 ;  /* 0xffffffffff0f7424 */ /* 0x000fe200078e00ff */
[----:B------:R-:W-:Y:S01]  /*17540*/  ISETP.GE.AND P4, PT, R9, 0x21, PT ;  /* 0x000000210900780c */ /* 0x000fe20003f86270 */
[----:B------:R-:W-:-:S12]  /*17550*/  IMAD.MOV.U32 R0, RZ, RZ, R14 ;  /* 0x000000ffff007224 */ /* 0x000fd800078e000e */
[----:B------:R-:W-:Y:S05]  /*17560*/  WARPSYNC.COLLECTIVE R15, `(.L_x_5956) ;  /* 0x000000000f087348 */ /* 0x000fea0003c00000 */
[----:B------:R0:W1:Y:S02]  /*17570*/  SHFL.IDX P6, R14, R13, R12, R11 ;  /* 0x0000000c0d0e7389 */ /* 0x00006400000c000b */
[----:B01----:R-:W-:Y:S01]  /*17580*/  ENDCOLLECTIVE ;  /* 0x000000000000791b */ /* 0x003fe20003800000 */
.L_x_5956:
[----:B------:R-:W-:Y:S02]  /*17590*/  IMAD.MOV.U32 R13, RZ, RZ, R10 ;  /* 0x000000ffff0d7224 */ /* 0x000fe400078e000a */
[----:B------:R-:W-:Y:S02]  /*175a0*/  IMAD.MOV.U32 R12, RZ, RZ, 0x1 ;  /* 0x00000001ff0c7424 */ /* 0x000fe400078e00ff */
[----:B------:R-:W-:-:S07]  /*175b0*/  IMAD.MOV.U32 R2, RZ, RZ, R14 ;  /* 0x000000ffff027224 */ /* 0x000fce00078e000e */
[----:B------:R-:W-:Y:S05]  /*175c0*/  WARPSYNC.COLLECTIVE R15, `(.L_x_5957) ;  /* 0x000000000f087348 */ /* 0x000fea0003c00000 */
[----:B------:R0:W1:Y:S02]  /*175d0*/  SHFL.IDX P6, R14, R13, R12, R11 ;  /* 0x0000000c0d0e7389 */ /* 0x00006400000c000b */
[----:B01----:R-:W-:Y:S01]  /*175e0*/  ENDCOLLECTIVE ;  /* 0x000000000000791b */ /* 0x003fe20003800000 */
.L_x_5957:
        /* <DEDUP_REMOVED lines=17> */
.L_x_5958:
[----:B------:R-:W-:Y:S02]  /*17700*/  IMAD.MOV.U32 R13, RZ, RZ, R10 ;  /* 0x000000ffff0d7224 */ /* 0x000fe400078e000a */
[----:B------:R-:W-:Y:S02]  /*17710*/  IMAD.MOV.U32 R12, RZ, RZ, 0x2 ;  /* 0x00000002ff0c7424 */ /* 0x000fe400078e00ff */
[----:B------:R-:W-:-:S07]  /*17720*/  IMAD.MOV.U32 R2, RZ, RZ, R14 ;  /* 0x000000ffff027224 */ /* 0x000fce00078e000e */
[----:B------:R-:W-:Y:S05]  /*17730*/  WARPSYNC.COLLECTIVE R15, `(.L_x_5959) ;  /* 0x000000000f087348 */ /* 0x000fea0003c00000 */
[----:B------:R0:W1:Y:S02]  /*17740*/  SHFL.IDX P6, R14, R13, R12, R11 ;  /* 0x0000000c0d0e7389 */ /* 0x00006400000c000b */
[----:B01----:R-:W-:Y:S01]  /*17750*/  ENDCOLLECTIVE ;  /* 0x000000000000791b */ /* 0x003fe20003800000 */
.L_x_5959:
        /* <DEDUP_REMOVED lines=16> */
.L_x_5960:
[----:B------:R-:W-:Y:S02]  /*17860*/  IMAD.MOV.U32 R13, RZ, RZ, R10 ;  /* 0x000000ffff0d7224 */ /* 0x000fe400078e000a */
[----:B------:R-:W-:Y:S02]  /*17870*/  IMAD.MOV.U32 R12, RZ, RZ, 0x3 ;  /* 0x00000003ff0c7424 */ /* 0x000fe400078e00ff */
[----:B------:R-:W-:-:S07]  /*17880*/  IMAD.MOV.U32 R2, RZ, RZ, R14 ;  /* 0x000000ffff027224 */ /* 0x000fce00078e000e */
[----:B------:R-:W-:Y:S05]  /*17890*/  WARPSYNC.COLLECTIVE R15, `(.L_x_5961) ;  /* 0x000000000f087348 */ /* 0x000fea0003c00000 */
[----:B------:R0:W1:Y:S02]  /*178a0*/  SHFL.IDX P6, R14, R13, R12, R11 ;  /* 0x0000000c0d0e7389 */ /* 0x00006400000c000b */
[----:B01----:R-:W-:Y:S01]  /*178b0*/  ENDCOLLECTIVE ;  /* 0x000000000000791b */ /* 0x003fe20003800000 */
.L_x_5961:
        /* <DEDUP_REMOVED lines=13> */
.L_x_5962:
        /* <DEDUP_REMOVED lines=12> */
.L_x_5963:
        /* <DEDUP_REMOVED lines=15> */
.L_x_5964:
[----:B------:R-:W-:Y:S01]  /*17b40*/  @!PT LDS RZ, [RZ] ;  /* 0x00000000fffff984 */ /* 0x000fe20000000800 */
[----:B------:R-:W-:Y:S01]  /*17b50*/  @!PT LDS RZ, [RZ] ;  /* 0x00000000fffff984 */ /* 0x000fe20000000800 */
[----:B------:R-:W-:Y:S01]  /*17b60*/  @!PT LDS RZ, [RZ] ;  /* 0x00000000fffff984 */ /* 0x000fe20000000800 */
[----:B------:R-:W-:Y:S01]  /*17b70*/  LDGSTS.E.BYPASS.LTC128B.128 [R0+0x13200], desc[UR50][R2.64+0x40], !P0 ;  /* 0x1320004002007fae */ /* 0x000fe2000c101d72 */
[----:B------:R-:W-:-:S13]  /*17b80*/  ISETP.LT.OR P0, PT, R9, 0x61, P1 ;  /* 0x000000610900780c */ /* 0x000fda0000f01670 */
[----:B------:R0:W-:Y:S01]  /*17b90*/  LDGSTS.E.BYPASS.LTC128B.128 [R0+0x15a00], desc[UR50][R2.64+0x80], !P0 ;  /* 0x15a0008002007fae */ /* 0x0001e2000c101d72 */
[----:B------:R-:W-:Y:S01]  /*17ba0*/  ISETP.GE.AND P0, PT, R9, 0x81, PT ;  /* 0x000000810900780c */ /* 0x000fe20003f06270 */
[----:B0-----:R-:W-:-:S12]  /*17bb0*/  IMAD.MOV.U32 R2, RZ, RZ, R14 ;  /* 0x000000ffff027224 */ /* 0x001fd800078e000e */
[----:B------:R-:W-:Y:S01]  /*17bc0*/  @P0 LOP3.LUT R22, R22, 0x40, RZ, 0xfc, !PT ;  /* 0x0000004016160812 */ /* 0x000fe200078efcff */
[----:B------:R-:W-:Y:S06]  /*17bd0*/  BRA `(.L_x_5965) ;  /* 0xffffffb000847947 */ /* 0x000fec000383ffff */
.L_x_5888:
[----:B---3--:R3:W4:Y:S02]  /*17be0*/  SYNCS.PHASECHK.TRANS64.TRYWAIT P0, [R4+URZ+0x33440], R30 ;  /* 0x0334401e040075a7 */ /* 0x008724000800017f */
[----:B----4-:R-:W-:Y:S05]  /*17bf0*/  @!P0 NANOSLEEP.SYNCS 0x989680 ;  /* 0x009896800000895d */ /* 0x010fea0003900000 */
[----:B------:R-:W4:Y:S02]  /*17c00*/  @!P0 SYNCS.PHASECHK.TRANS64 P0, [R4+URZ+0x33440], R30 ;  /* 0x0334401e040085a7 */ /* 0x000f24000800007f */
[----:B----4-:R-:W-:Y:S05]  /*17c10*/  @!P0 BRA `(.L_x_5888) ;  /* 0xfffffffc00f08947 */ /* 0x010fea000383ffff */
[----:B------:R-:W-:Y:S05]  /*17c20*/  BRA `(.L_x_5966) ;  /* 0xffffffb000f07947 */ /* 0x000fea000383ffff */
.L_x_5889:
        /* <DEDUP_REMOVED lines=8> */
.L_x_5968:
[----:B------:R-:W-:Y:S05]  /*17cb0*/  BSYNC B0 ;  /* 0x0000000000007941 */ /* 0x000fea0003800000 */
.L_x_5967:
[----:B------:R-:W-:Y:S01]  /*17cc0*/  IMAD.MOV.U32 R13, RZ, RZ, R6 ;  /* 0x000000ffff0d7224 */ /* 0x000fe200078e0006 */
[----:B------:R-:W-:Y:S01]  /*17cd0*/  LOP3.LUT P1, RZ, R22, 0x1, RZ, 0xc0, !PT ;  /* 0x0000000116ff7812 */ /* 0x000fe2000782c0ff */
[----:B------:R-:W-:Y:S02]  /*17ce0*/  IMAD.MOV.U32 R12, RZ, RZ, RZ ;  /* 0x000000ffff0c7224 */ /* 0x000fe400078e00ff */
[----:B------:R-:W-:Y:S02]  /*17cf0*/  IMAD.MOV.U32 R11, RZ, RZ, 0x1c1f ;  /* 0x00001c1fff0b7424 */ /* 0x000fe400078e00ff */
[----:B------:R-:W-:Y:S02]  /*17d00*/  IMAD.MOV.U32 R15, RZ, RZ, -0x1 ;  /* 0xffffffffff0f7424 */ /* 0x000fe400078e00ff */
[----:B------:R-:W-:-:S07]  /*17d10*/  IMAD.MOV.U32 R2, RZ, RZ, R14 ;  /* 0x000000ffff027224 */ /* 0x000fce00078e000e */
[----:B------:R-:W-:Y:S05]  /*17d20*/  WARPSYNC.COLLECTIVE R15, `(.L_x_5969) ;  /* 0x000000000f087348 */ /* 0x000fea0003c00000 */
[----:B------:R0:W1:Y:S02]  /*17d30*/  SHFL.IDX P6, R14, R13, R12, R11 ;  /* 0x0000000c0d0e7389 */ /* 0x00006400000c000b */
[----:B01----:R-:W-:Y:S01]  /*17d40*/  ENDCOLLECTIVE ;  /* 0x000000000000791b */ /* 0x003fe20003800000 */
.L_x_5969:
[----:B------:R-:W-:Y:S02]  /*17d50*/  IMAD.MOV.U32 R13, RZ, RZ, R8 ;  /* 0x000000ffff0d7224 */ /* 0x000fe400078e0008 */
[----:B------:R-:W-:Y:S01]  /*17d60*/  IMAD.MOV.U32 R12, RZ, RZ, 0x1 ;  /* 0x00000001ff0c7424 */ /* 0x000fe200078e00ff */
[----:B------:R-:W-:Y:S02]  /*17d70*/  @P5 IADD3 R14, P0, R37, R14, RZ ;  /* 0x0000000e250e5210 */ /* 0x000fe40007f1e0ff */
[----:B------:R-:W-:-:S03]  /*17d80*/  LOP3.LUT P6, RZ, R22, 0x2, RZ, 0xc0, !PT ;  /* 0x0000000216ff7812 */ /* 0x000fc600078cc0ff */
[----:B------:R-:W-:Y:S01]  /*17d90*/  @P5 IMAD.X R3, RZ, RZ, R2, P0 ;  /* 0x000000ffff035224 */ /* 0x000fe200000e0602 */
[----:B------:R-:W-:Y:S01]  /*17da0*/  LOP3.LUT P0, RZ, R22, 0x4, RZ, 0xc0, !PT ;  /* 0x0000000416ff7812 */ /* 0x000fe2000780c0ff */
[----:B------:R-:W-:-:S12]  /*17db0*/  @P5 IMAD.MOV.U32 R2, RZ, RZ, R14 ;  /* 0x000000ffff025224 */ /* 0x000fd800078e000e */
        /* <DEDUP_REMOVED lines=8> */
.L_x_5970:
        /* <DEDUP_REMOVED lines=10> */
.L_x_5971:
[----:B------:R-:W-:Y:S02]  /*17ee0*/  IMAD.MOV.U32 R13, RZ, RZ, R8 ;  /* 0x000000ffff0d7224 */ /* 0x000fe400078e0008 */
[----:B------:R-:W-:Y:S01]  /*17ef0*/  IMAD.MOV.U32 R12, RZ, RZ, 0x2 ;  /* 0x00000002ff0c7424 */ /* 0x000fe200078e00ff */
[----:B------:R-:W-:Y:S02]  /*17f00*/  @P4 IADD3 R14, P0, R37, R14, RZ ;  /* 0x0000000e250e4210 */ /* 0x000fe40007f1e0ff */
[----:B------:R-:W-:-:S03]  /*17f10*/  LOP3.LUT P6, RZ, R22, 0x4, RZ, 0xc0, !PT ;  /* 0x0000000416ff7812 */ /* 0x000fc600078cc0ff */
[----:B------:R-:W-:Y:S02]  /*17f20*/  @P4 IMAD.X R7, RZ, RZ, R7, P0 ;  /* 0x000000ffff074224 */ /* 0x000fe400000e0607 */
[----:B------:R-:W-:Y:S02]  /*17f30*/  @P4 IMAD.MOV.U32 R2, RZ, RZ, R14 ;  /* 0x000000ffff024224 */ /* 0x000fe400078e000e */
[----:B------:R-:W-:-:S06]  /*17f40*/  @P4 IMAD.MOV.U32 R3, RZ, RZ, R7 ;  /* 0x000000ffff034224 */ /* 0x000fcc00078e0007 */
[----:B------:R-:W-:Y:S01]  /*17f50*/  @!PT LDS RZ, [RZ] ;  /* 0x00000000fffff984 */ /* 0x000fe20000000800 */
[----:B------:R-:W-:Y:S01]  /*17f60*/  @!PT LDS RZ, [RZ] ;  /* 0x00000000fffff984 */ /* 0x000fe20000000800 */
[----:B------:R-:W-:Y:S01]  /*17f70*/  @!PT LDS RZ, [RZ] ;  /* 0x00000000fffff984 */ /* 0x000fe20000000800 */
[----:B------:R0:W-:Y:S02]  /*17f80*/  @P4 LDGSTS.E.BYPASS.LTC128B.128 [R0+0x24a00], desc[UR50][R2.64], !P6 ;  /* 0x24a0000002004fae */ /* 0x0001e4000f101d72 */
[----:B0-----:R-:W-:Y:S05]  /*17f90*/  WARPSYNC.COLLECTIVE R15, `(.L_x_5972) ;  /* 0x000000000f087348 */ /* 0x001fea0003c00000 */
[----:B------:R1:W2:Y:S02]  /*17fa0*/  SHFL.IDX P6, R14, R13, R12, R11 ;  /* 0x0000000c0d0e7389 */ /* 0x0002a400000c000b */
[----:B012---:R-:W-:Y:S01]  /*17fb0*/  ENDCOLLECTIVE ;  /* 0x000000000000791b */ /* 0x007fe20003800000 */
.L_x_5972:
[----:B------:R-:W-:Y:S01]  /*17fc0*/  @!PT LDS RZ, [RZ] ;  /* 0x00000000fffff984 */ /* 0x000fe20000000800 */
[----:B------:R-:W-:Y:S01]  /*17fd0*/  @!PT LDS RZ, [RZ] ;  /* 0x00000000fffff984 */ /* 0x000fe20000000800 */
[----:B------:R-:W-:Y:S01]  /*17fe0*/  @!PT LDS RZ, [RZ] ;  /* 0x00000000fffff984 */ /* 0x000fe20000000800 */
[----:B------:R0:W-:Y:S04]  /*17ff0*/  @P4 LDGSTS.E.BYPASS.LTC128B.128 [R0+0x27200], desc[UR50][R2.64+0x40], !P5 ;  /* 0x2720004002004fae */ /* 0x0001e8000e901d72 */
[----:B------:R0:W-:Y:S01]  /*18000*/  @P4 LDGSTS.E.BYPASS.LTC128B.128 [R0+0x29a00], desc[UR50][R2.64+0x80], !P1 ;  /* 0x29a0008002004fae */ /* 0x0001e2000c901d72 */
[----:B------:R-:W-:Y:S01]  /*18010*/  LOP3.LUT P4, RZ, R22, 0x4, RZ, 0xc0, !PT ;  /* 0x0000000416ff7812 */ /* 0x000fe2000788c0ff */
[----:B------:R-:W-:Y:S02]  /*18020*/  IMAD.MOV.U32 R13, RZ, RZ, R6 ;  /* 0x000000ffff0d7224 */ /* 0x000fe400078e0006 */
[----:B------:R-:W-:-:S10]  /*18030*/  IMAD.MOV.U32 R7, RZ, RZ, R14 ;  /* 0x000000ffff077224 */ /* 0x000fd400078e000e */
[----:B0-----:R-:W-:Y:S05]  /*18040*/  WARPSYNC.COLLECTIVE R15, `(.L_x_5973) ;  /* 0x000000000f087348 */ /* 0x001fea0003c00000 */
[----:B------:R1:W2:Y:S02]  /*18050*/  SHFL.IDX P6, R14, R13, R12, R11 ;  /* 0x0000000c0d0e7389 */ /* 0x0002a400000c000b */
[----:B012---:R-:W-:Y:S01]  /*18060*/  ENDCOLLECTIVE ;  /* 0x000000000000791b */ /* 0x007fe20003800000 */
.L_x_5973:
[----:B------:R-:W-:Y:S02]  /*18070*/  IMAD.MOV.U32 R13, RZ, RZ, R8 ;  /* 0x000000ffff0d7224 */ /* 0x000fe400078e0008 */
[----:B------:R-:W-:Y:S01]  /*18080*/  IMAD.MOV.U32 R12, RZ, RZ, 0x3 ;  /* 0x00000003ff0c7424 */ /* 0x000fe200078e00ff */
[----:B------:R-:W-:-:S05]  /*18090*/  @P3 IADD3 R14, P0, R37, R14, RZ ;  /* 0x0000000e250e3210 */ /* 0x000fca0007f1e0ff */
[----:B------:R-:W-:-:S08]  /*180a0*/  @P3 IMAD.MOV.U32 R2, RZ, RZ, R14 ;  /* 0x000000ffff023224 */ /* 0x000fd000078e000e */
[----:B------:R-:W-:Y:S05]  /*180b0*/  WARPSYNC.COLLECTIVE R15, `(.L_x_5974) ;  /* 0x000000000f087348 */ /* 0x000fea0003c00000 */
[----:B------:R0:W1:Y:S02]  /*180c0*/  SHFL.IDX P6, R14, R13, R12, R11 ;  /* 0x0000000c0d0e7389 */ /* 0x00006400000c000b */
[----:B01----:R-:W-:Y:S01]  /*180d0*/  ENDCOLLECTIVE ;  /* 0x000000000000791b */ /* 0x003fe20003800000 */
.L_x_5974:
[----:B------:R-:W-:-:S04]  /*180e0*/  @P3 IMAD.X R7, RZ, RZ, R7, P0 ;  /* 0x000000ffff073224 */ /* 0x000fc800000e0607 */
        /* <DEDUP_REMOVED lines=12> */
.L_x_5975:
[----:B------:R-:W-:Y:S02]  /*181b0*/  IMAD.MOV.U32 R13, RZ, RZ, R9 ;  /* 0x000000ffff0d7224 */ /* 0x000fe400078e0009 */
[----:B------:R-:W-:Y:S01]  /*181c0*/  IMAD.MOV.U32 R12, RZ, RZ, RZ ;  /* 0x000000ffff0c7224 */ /* 0x000fe200078e00ff */
[----:B------:R-:W-:-:S05]  /*181d0*/  @P2 IADD3 R14, P0, R37, R14, RZ ;  /* 0x0000000e250e2210 */ /* 0x000fca0007f1e0ff */
[----:B------:R-:W-:-:S08]  /*181e0*/  @P2 IMAD.MOV.U32 R2, RZ, RZ, R14 ;  /* 0x000000ffff022224 */ /* 0x000fd000078e000e */
[----:B------:R-:W-:Y:S05]  /*181f0*/  WARPSYNC.COLLECTIVE R15, `(.L_x_5976) ;  /* 0x000000000f087348 */ /* 0x000fea0003c00000 */
[----:B------:R0:W1:Y:S02]  /*18200*/  SHFL.IDX P6, R14, R13, R12, R11 ;  /* 0x0000000c0d0e7389 */ /* 0x00006400000c000b */
[----:B01----:R-:W-:Y:S01]  /*18210*/  ENDCOLLECTIVE ;  /* 0x000000000000791b */ /* 0x003fe20003800000 */
.L_x_5976:
        /* <DEDUP_REMOVED lines=13> */
.L_x_5977:
[----:B------:R-:W-:Y:S05]  /*182f0*/  BRA `(.L_x_5978) ;  /* 0xffffffb0005c7947 */ /* 0x000fea000383ffff */
.L_x_5896:
[----:B------:R-:W-:Y:S02]  /*18300*/  IMAD.MOV.U32 R13, RZ, RZ, R4 ;  /* 0x000000ffff0d7224 */ /* 0x000fe400078e0004 */
[----:B------:R-:W-:Y:S02]  /*18310*/  IMAD.MOV.U32 R12, RZ, RZ, RZ ;  /* 0x000000ffff0c7224 */ /* 0x000fe400078e00ff */
[----:B------:R-:W-:Y:S02]  /*18320*/  IMAD.MOV.U32 R11, RZ, RZ, 0x1c1f ;  /* 0x00001c1fff0b7424 */ /* 0x000fe400078e00ff */
[----:B------:R-:W-:Y:S02]  /*18330*/  IMAD.MOV.U32 R15, RZ, RZ, -0x1 ;  /* 0xffffffffff0f7424 */ /* 0x000fe400078e00ff */
[----:B------:R-:W-:-:S07]  /*18340*/  IMAD.U32 R5, RZ, RZ, UR43 ;  /* 0x0000002bff057e24 */ /* 0x000fce000f8e00ff */
[----:B----45:R-:W-:Y:S05]  /*18350*/  WARPSYNC.COLLECTIVE R15, `(.L_x_5979) ;  /* 0x000000000f087348 */ /* 0x030fea0003c00000 */
[----:B----4-:R0:W1:Y:S02]  /*18360*/  SHFL.IDX P6, R14, R13, R12, R11 ;  /* 0x0000000c0d0e7389 */ /* 0x01006400000c000b */
[----:B01---5:R-:W-:Y:S01]  /*18370*/  ENDCOLLECTIVE ;  /* 0x000000000000791b */ /* 0x023fe20003800000 */
.L_x_5979:
        /* <DEDUP_REMOVED lines=8> */
.L_x_5980:
        /* <DEDUP_REMOVED lines=8> */
.L_x_5981:
[----:B------:R-:W-:Y:S01]  /*18480*/  @!PT LDS RZ, [RZ] ;  /* 0x00000000fffff984 */ /* 0x000fe20000000800 */
[----:B------:R-:W-:Y:S01]  /*18490*/  @!PT LDS RZ, [RZ] ;  /* 0x00000000fffff984 */ /* 0x000fe20000000800 */
[----:B------:R-:W-:Y:S01]  /*184a0*/  @!PT LDS RZ, [RZ] ;  /* 0x00000000fffff984 */ /* 0x000fe20000000800 */
[----:B------:R0:W-:Y:S04]  /*184b0*/  @!P0 LDGSTS.E.BYPASS.LTC128B.128 [R8+0x1e200], desc[UR50][R2.64], !P3 ;  /* 0x1e20000002088fae */ /* 0x0001e8000d901d72 */
[----:B------:R0:W-:Y:S04]  /*184c0*/  @!P0 LDGSTS.E.BYPASS.LTC128B.128 [R8+0x20200], desc[UR50][R2.64+0x40], !P4 ;  /* 0x2020004002088fae */ /* 0x0001e8000e101d72 */
[----:B------:R0:W-:Y:S01]  /*184d0*/  @!P0 LDGSTS.E.BYPASS.LTC128B.128 [R8+0x22200], desc[UR50][R2.64+0x80], !P5 ;  /* 0x2220008002088fae */ /* 0x0001e2000e901d72 */
[----:B------:R-:W-:Y:S01]  /*184e0*/  ISETP.GE.AND P0, PT, R6, UR38, PT ;  /* 0x0000002606007c0c */ /* 0x000fe2000bf06270 */
[----:B------:R-:W-:-:S02]  /*184f0*/  IMAD.MOV.U32 R13, RZ, RZ, R0 ;  /* 0x000000ffff0d7224 */ /* 0x000fc400078e0000 */
[----:B------:R-:W-:-:S10]  /*18500*/  IMAD.MOV.U32 R6, RZ, RZ, R14 ;  /* 0x000000ffff067224 */ /* 0x000fd400078e000e */
[----:B0-----:R-:W-:Y:S05]  /*18510*/  WARPSYNC.COLLECTIVE R15, `(.L_x_5982) ;  /* 0x000000000f087348 */ /* 0x001fea0003c00000 */
[----:B------:R1:W2:Y:S02]  /*18520*/  SHFL.IDX P6, R14, R13, R12, R11 ;  /* 0x0000000c0d0e7389 */ /* 0x0002a400000c000b */
[----:B012---:R-:W-:Y:S01]  /*18530*/  ENDCOLLECTIVE ;  /* 0x000000000000791b */ /* 0x007fe20003800000 */
.L_x_5982:
[----:B------:R-:W-:Y:S02]  /*18540*/  IMAD.MOV.U32 R13, RZ, RZ, R4 ;  /* 0x000000ffff0d7224 */ /* 0x000fe400078e0004 */
[----:B------:R-:W-:Y:S01]  /*18550*/  IMAD.MOV.U32 R12, RZ, RZ, 0x2 ;  /* 0x00000002ff0c7424 */ /* 0x000fe200078e00ff */
[----:B------:R-:W-:-:S05]  /*18560*/  @!P0 IADD3 R14, P1, R37, R14, RZ ;  /* 0x0000000e250e8210 */ /* 0x000fca0007f3e0ff */
[----:B------:R-:W-:-:S08]  /*18570*/  @!P0 IMAD.MOV.U32 R2, RZ, RZ, R14 ;  /* 0x000000ffff028224 */ /* 0x000fd000078e000e */
[----:B------:R-:W-:Y:S05]  /*18580*/  WARPSYNC.COLLECTIVE R15, `(.L_x_5983) ;  /* 0x000000000f087348 */ /* 0x000fea0003c00000 */
[----:B------:R0:W1:Y:S02]  /*18590*/  SHFL.IDX P6, R14, R13, R12, R11 ;  /* 0x0000000c0d0e7389 */ /* 0x00006400000c000b */
[----:B01----:R-:W-:Y:S01]  /*185a0*/  ENDCOLLECTIVE ;  /* 0x000000000000791b */ /* 0x003fe20003800000 */
.L_x_5983:
        /* <DEDUP_REMOVED lines=15> */
.L_x_5984:
[----:B------:R-:W-:Y:S02]  /*186a0*/  IMAD.MOV.U32 R13, RZ, RZ, R4 ;  /* 0x000000ffff0d7224 */ /* 0x000fe400078e0004 */
[----:B------:R-:W-:Y:S01]  /*186b0*/  IMAD.MOV.U32 R12, RZ, RZ, 0x3 ;  /* 0x00000003ff0c7424 */ /* 0x000fe200078e00ff */
[----:B------:R-:W-:-:S05]  /*186c0*/  @!P0 IADD3 R14, P1, R37, R14, RZ ;  /* 0x0000000e250e8210 */ /* 0x000fca0007f3e0ff */
[----:B------:R-:W-:-:S08]  /*186d0*/  @!P0 IMAD.MOV.U32 R2, RZ, RZ, R14 ;  /* 0x000000ffff028224 */ /* 0x000fd000078e000e */
[----:B------:R-:W-:Y:S05]  /*186e0*/  WARPSYNC.COLLECTIVE R15, `(.L_x_5985) ;  /* 0x000000000f087348 */ /* 0x000fea0003c00000 */
[----:B------:R0:W1:Y:S02]  /*186f0*/  SHFL.IDX P6, R14, R13, R12, R11 ;  /* 0x0000000c0d0e7389 */ /* 0x00006400000c000b */
[----:B01----:R-:W-:Y:S01]  /*18700*/  ENDCOLLECTIVE ;  /* 0x000000000000791b */ /* 0x003fe20003800000 */
.L_x_5985:
        /* <DEDUP_REMOVED lines=13> */
.L_x_5986:
[----:B------:R-:W-:Y:S05]  /*187e0*/  BRA `(.L_x_5987) ;  /* 0xffffffb4005c7947 */ /* 0x000fea000383ffff */
.L_x_5899:
[----:B0-----:R0:W1:Y:S02]  /*187f0*/  SYNCS.PHASECHK.TRANS64.TRYWAIT P0, [R18+URZ+0x33420], R3 ;  /* 0x03342003120075a7 */ /* 0x001064000800017f */
[----:B-1----:R-:W-:Y:S05]  /*18800*/  @!P0 NANOSLEEP.SYNCS 0x989680 ;  /* 0x009896800000895d */ /* 0x002fea0003900000 */
[----:B------:R-:W1:Y:S02]  /*18810*/  @!P0 SYNCS.PHASECHK.TRANS64 P0, [R18+URZ+0x33420], R3 ;  /* 0x03342003120085a7 */ /* 0x000e64000800007f */
[----:B-1----:R-:W-:Y:S05]  /*18820*/  @!P0 BRA `(.L_x_5899) ;  /* 0xfffffffc00f08947 */ /* 0x002fea000383ffff */
[----:B------:R-:W-:Y:S05]  /*18830*/  BRA `(.L_x_5988) ;  /* 0xffffffb400c07947 */ /* 0x000fea000383ffff */
.L_x_5903:
[----:B0-----:R0:W1:Y:S02]  /*18840*/  SYNCS.PHASECHK.TRANS64.TRYWAIT P0, [R4+URZ+0x33480], R29 ;  /* 0x0334801d040075a7 */ /* 0x001064000800017f */
[----:B-1----:R-:W-:Y:S05]  /*18850*/  @!P0 NANOSLEEP.SYNCS 0x989680 ;  /* 0x009896800000895d */ /* 0x002fea0003900000 */
[----:B------:R-:W1:Y:S02]  /*18860*/  @!P0 SYNCS.PHASECHK.TRANS64 P0, [R4+URZ+0x33480], R29 ;  /* 0x0334801d040085a7 */ /* 0x000e64000800007f */
[----:B-1----:R-:W-:Y:S05]  /*18870*/  @!P0 BRA `(.L_x_5903) ;  /* 0xfffffffc00f08947 */ /* 0x002fea000383ffff */
[----:B------:R-:W-:Y:S05]  /*18880*/  BRA `(.L_x_5989) ;  /* 0xffffffb800f47947 */ /* 0x000fea000383ffff */
.L_x_5904:
        /* <DEDUP_REMOVED lines=8> */
.L_x_5991:
[----:B------:R-:W-:Y:S05]  /*18910*/  BSYNC B0 ;  /* 0x0000000000007941 */ /* 0x000fea0003800000 */
.L_x_5990:
        /* <DEDUP_REMOVED lines=8> */
.L_x_5992:
[----:B------:R-:W-:Y:S02]  /*189a0*/  IMAD.MOV.U32 R13, RZ, RZ, R10 ;  /* 0x000000ffff0d7224 */ /* 0x000fe400078e000a */
[----:B------:R-:W-:Y:S02]  /*189b0*/  IMAD.MOV.U32 R12, RZ, RZ, 0x1 ;  /* 0x00000001ff0c7424 */ /* 0x000fe400078e00ff */
[----:B------:R-:W-:-:S07]  /*189c0*/  IMAD.MOV.U32 R2, RZ, RZ, R14 ;  /* 0x000000ffff027224 */ /* 0x000fce00078e000e */
[----:B------:R-:W-:Y:S05]  /*189d0*/  WARPSYNC.COLLECTIVE R15, `(.L_x_5993) ;  /* 0x000000000f087348 */ /* 0x000fea0003c00000 */
[----:B------:R0:W1:Y:S02]  /*189e0*/  SHFL.IDX P6, R14, R13, R12, R11 ;  /* 0x0000000c0d0e7389 */ /* 0x00006400000c000b */
[----:B01----:R-:W-:Y:S01]  /*189f0*/  ENDCOLLECTIVE ;  /* 0x000000000000791b */ /* 0x003fe20003800000 */
.L_x_5993:
        /* <DEDUP_REMOVED lines=14> */
.L_x_5994:
[----:B------:R-:W-:Y:S02]  /*18ae0*/  IMAD.MOV.U32 R13, RZ, RZ, R10 ;  /* 0x000000ffff0d7224 */ /* 0x000fe400078e000a */
[----:B------:R-:W-:Y:S02]  /*18af0*/  IMAD.MOV.U32 R12, RZ, RZ, 0x2 ;  /* 0x00000002ff0c7424 */ /* 0x000fe400078e00ff */
[----:B------:R-:W-:-:S07]  /*18b00*/  IMAD.MOV.U32 R2, RZ, RZ, R14 ;  /* 0x000000ffff027224 */ /* 0x000fce00078e000e */
[----:B------:R-:W-:Y:S05]  /*18b10*/  WARPSYNC.COLLECTIVE R15, `(.L_x_5995) ;  /* 0x000000000f087348 */ /* 0x000fea0003c00000 */
[----:B------:R0:W1:Y:S02]  /*18b20*/  SHFL.IDX P6, R14, R13, R12, R11 ;  /* 0x0000000c0d0e7389 */ /* 0x00006400000c000b */
[----:B01----:R-:W-:Y:S01]  /*18b30*/  ENDCOLLECTIVE ;  /* 0x000000000000791b */ /* 0x003fe20003800000 */
.L_x_5995:
        /* <DEDUP_REMOVED lines=13> */
.L_x_5996:
[----:B------:R-:W-:Y:S02]  /*18c10*/  IMAD.MOV.U32 R13, RZ, RZ, R10 ;  /* 0x000000ffff0d7224 */ /* 0x000fe400078e000a */
[----:B------:R-:W-:Y:S02]  /*18c20*/  IMAD.MOV.U32 R12, RZ, RZ, 0x3 ;  /* 0x00000003ff0c7424 */ /* 0x000fe400078e00ff */
[----:B------:R-:W-:-:S07]  /*18c30*/  IMAD.MOV.U32 R2, RZ, RZ, R14 ;  /* 0x000000ffff027224 */ /* 0x000fce00078e000e */
[----:B------:R-:W-:Y:S05]  /*18c40*/  WARPSYNC.COLLECTIVE R15, `(.L_x_5997) ;  /* 0x000000000f087348 */ /* 0x000fea0003c00000 */
[----:B------:R0:W1:Y:S02]  /*18c50*/  SHFL.IDX P6, R14, R13, R12, R11 ;  /* 0x0000000c0d0e7389 */ /* 0x00006400000c000b */
[----:B01----:R-:W-:Y:S01]  /*18c60*/  ENDCOLLECTIVE ;  /* 0x000000000000791b */ /* 0x003fe20003800000 */
.L_x_5997:
        /* <DEDUP_REMOVED lines=13> */
.L_x_5998:
[----:B------:R-:W-:Y:S02]  /*18d40*/  IMAD.MOV.U32 R13, RZ, RZ, R24 ;  /* 0x000000ffff0d7224 */ /* 0x000fe400078e0018 */
[----:B------:R-:W-:Y:S02]  /*18d50*/  IMAD.MOV.U32 R12, RZ, RZ, RZ ;  /* 0x000000ffff0c7224 */ /* 0x000fe400078e00ff */
[----:B------:R-:W-:-:S07]  /*18d60*/  IMAD.MOV.U32 R2, RZ, RZ, R14 ;  /* 0x000000ffff027224 */ /* 0x000fce00078e000e */
[----:B------:R-:W-:Y:S05]  /*18d70*/  WARPSYNC.COLLECTIVE R15, `(.L_x_5999) ;  /* 0x000000000f087348 */ /* 0x000fea0003c00000 */
[----:B------:R0:W1:Y:S02]  /*18d80*/  SHFL.IDX P6, R14, R13, R12, R11 ;  /* 0x0000000c0d0e7389 */ /* 0x00006400000c000b */
[----:B01----:R-:W-:Y:S01]  /*18d90*/  ENDCOLLECTIVE ;  /* 0x000000000000791b */ /* 0x003fe20003800000 */
.L_x_5999:
        /* <DEDUP_REMOVED lines=13> */
.L_x_6000:
[----:B------:R-:W-:Y:S01]  /*18e70*/  IMAD.MOV.U32 R2, RZ, RZ, R14 ;  /* 0x000000ffff027224 */ /* 0x000fe200078e000e */
[----:B------:R-:W-:Y:S06]  /*18e80*/  BRA `(.L_x_6001) ;  /* 0xffffffb800887947 */ /* 0x000fec000383ffff */
.L_x_5909:
[----:B---3--:R3:W4:Y:S02]  /*18e90*/  SYNCS.PHASECHK.TRANS64.TRYWAIT P0, [R4+URZ+0x33440], R29 ;  /* 0x0334401d040075a7 */ /* 0x008724000800017f */
[----:B----4-:R-:W-:Y:S05]  /*18ea0*/  @!P0 NANOSLEEP.SYNCS 0x989680 ;  /* 0x009896800000895d */ /* 0x010fea0003900000 */
[----:B------:R-:W4:Y:S02]  /*18eb0*/  @!P0 SYNCS.PHASECHK.TRANS64 P0, [R4+URZ+0x33440], R29 ;  /* 0x0334401d040085a7 */ /* 0x000f24000800007f */
[----:B----4-:R-:W-:Y:S05]  /*18ec0*/  @!P0 BRA `(.L_x_5909) ;  /* 0xfffffffc00f08947 */ /* 0x010fea000383ffff */
[----:B------:R-:W-:Y:S05]  /*18ed0*/  BRA `(.L_x_6002) ;  /* 0xffffffb800e07947 */ /* 0x000fea000383ffff */
.L_x_5910:
        /* <DEDUP_REMOVED lines=8> */
.L_x_6004:
[----:B------:R-:W-:Y:S05]  /*18f60*/  BSYNC B0 ;  /* 0x0000000000007941 */ /* 0x000fea0003800000 */
.L_x_6003:
        /* <DEDUP_REMOVED lines=8> */
.L_x_6005:
[----:B------:R-:W-:Y:S02]  /*18ff0*/  IMAD.MOV.U32 R13, RZ, RZ, R9 ;  /* 0x000000ffff0d7224 */ /* 0x000fe400078e0009 */
[----:B------:R-:W-:Y:S01]  /*19000*/  IMAD.MOV.U32 R12, RZ, RZ, 0x1 ;  /* 0x00000001ff0c7424 */ /* 0x000fe200078e00ff */
[----:B------:R-:W-:-:S13]  /*19010*/  IADD3 R2, P0, R37, R14, RZ ;  /* 0x0000000e25027210 */ /* 0x000fda0007f1e0ff */
[----:B------:R-:W-:Y:S05]  /*19020*/  WARPSYNC.COLLECTIVE R15, `(.L_x_6006) ;  /* 0x000000000f087348 */ /* 0x000fea0003c00000 */
[----:B------:R0:W1:Y:S02]  /*19030*/  SHFL.IDX P6, R14, R13, R12, R11 ;  /* 0x0000000c0d0e7389 */ /* 0x00006400000c000b */
[----:B01----:R-:W-:Y:S01]  /*19040*/  ENDCOLLECTIVE ;  /* 0x000000000000791b */ /* 0x003fe20003800000 */
.L_x_6006:
        /* <DEDUP_REMOVED lines=12> */
.L_x_6007:
[----:B------:R-:W-:Y:S02]  /*19110*/  IMAD.MOV.U32 R13, RZ, RZ, R9 ;  /* 0x000000ffff0d7224 */ /* 0x000fe400078e0009 */
[----:B------:R-:W-:Y:S01]  /*19120*/  IMAD.MOV.U32 R12, RZ, RZ, 0x2 ;  /* 0x00000002ff0c7424 */ /* 0x000fe200078e00ff */
[----:B------:R-:W-:-:S13]  /*19130*/  IADD3 R2, P0, R37, R14, RZ ;  /* 0x0000000e25027210 */ /* 0x000fda0007f1e0ff */
[----:B------:R-:W-:Y:S05]  /*19140*/  WARPSYNC.COLLECTIVE R15, `(.L_x_6008) ;  /* 0x000000000f087348 */ /* 0x000fea0003c00000 */
[----:B------:R0:W1:Y:S02]  /*19150*/  SHFL.IDX P6, R14, R13, R12, R11 ;  /* 0x0000000c0d0e7389 */ /* 0x00006400000c000b */
[----:B01----:R-:W-:Y:S01]  /*19160*/  ENDCOLLECTIVE ;  /* 0x000000000000791b */ /* 0x003fe20003800000 */
.L_x_6008:
[----:B------:R-:W-:-:S05]  /*19170*/  IMAD.X R3, RZ, RZ, R3, P0 ;  /* 0x000000ffff037224 */ /* 0x000fca00000e0603 */
[----:B------:R-:W-:Y:S01]  /*19180*/  @!PT LDS RZ, [RZ] ;  /* 0x00000000fffff984 */ /* 0x000fe20000000800 */
[----:B------:R-:W-:Y:S01]  /*19190*/  @!PT LDS RZ, [RZ] ;  /* 0x00000000fffff984 */ /* 0x000fe20000000800 */
[----:B------:R-:W-:Y:S01]  /*191a0*/  @!PT LDS RZ, [RZ] ;  /* 0x00000000fffff984 */ /* 0x000fe20000000800 */
[----:B------:R0:W-:Y:S04]  /*191b0*/  LDGSTS.E.BYPASS.LTC128B.128 [R0+0x24a00], desc[UR50][R2.64], !P4 ;  /* 0x24a0000002007fae */ /* 0x0001e8000e101d72 */
[----:B------:R0:W-:Y:S01]  /*191c0*/  LDGSTS.E.BYPASS.LTC128B.128 [R0+0x27200], desc[UR50][R2.64+0x40], !P3 ;  /* 0x2720004002007fae */ /* 0x0001e2000d901d72 */
[----:B------:R-:W-:-:S03]  /*191d0*/  IMAD.MOV.U32 R13, RZ, RZ, R8 ;  /* 0x000000ffff0d7224 */ /* 0x000fc600078e0008 */
[----:B------:R0:W-:Y:S01]  /*191e0*/  LDGSTS.E.BYPASS.LTC128B.128 [R0+0x29a00], desc[UR50][R2.64+0x80], !P1 ;  /* 0x29a0008002007fae */ /* 0x0001e2000c901d72 */
[----:B------:R-:W-:-:S07]  /*191f0*/  IMAD.MOV.U32 R7, RZ, RZ, R14 ;  /* 0x000000ffff077224 */ /* 0x000fce00078e000e */
[----:B0-----:R-:W-:Y:S05]  /*19200*/  WARPSYNC.COLLECTIVE R15, `(.L_x_6009) ;  /* 0x000000000f087348 */ /* 0x001fea0003c00000 */
[----:B------:R1:W2:Y:S02]  /*19210*/  SHFL.IDX P6, R14, R13, R12, R11 ;  /* 0x0000000c0d0e7389 */ /* 0x0002a400000c000b */
[----:B012---:R-:W-:Y:S01]  /*19220*/  ENDCOLLECTIVE ;  /* 0x000000000000791b */ /* 0x007fe20003800000 */
.L_x_6009:
[----:B------:R-:W-:Y:S02]  /*19230*/  IMAD.MOV.U32 R13, RZ, RZ, R9 ;  /* 0x000000ffff0d7224 */ /* 0x000fe400078e0009 */
[----:B------:R-:W-:Y:S01]  /*19240*/  IMAD.MOV.U32 R12, RZ, RZ, 0x3 ;  /* 0x00000003ff0c7424 */ /* 0x000fe200078e00ff */
[----:B------:R-:W-:-:S13]  /*19250*/  IADD3 R2, P0, R37, R14, RZ ;  /* 0x0000000e25027210 */ /* 0x000fda0007f1e0ff */
[----:B------:R-:W-:Y:S05]  /*19260*/  WARPSYNC.COLLECTIVE R15, `(.L_x_6010) ;  /* 0x000000000f087348 */ /* 0x000fea0003c00000 */
[----:B------:R0:W1:Y:S02]  /*19270*/  SHFL.IDX P6, R14, R13, R12, R11 ;  /* 0x0000000c0d0e7389 */ /* 0x00006400000c000b */
[----:B01----:R-:W-:Y:S01]  /*19280*/  ENDCOLLECTIVE ;  /* 0x000000000000791b */ /* 0x003fe20003800000 */
.L_x_6010:
        /* <DEDUP_REMOVED lines=12> */
.L_x_6011:
[----:B------:R-:W-:Y:S02]  /*19350*/  IMAD.MOV.U32 R13, RZ, RZ, R10 ;  /* 0x000000ffff0d7224 */ /* 0x000fe400078e000a */
[----:B------:R-:W-:Y:S01]  /*19360*/  IMAD.MOV.U32 R12, RZ, RZ, RZ ;  /* 0x000000ffff0c7224 */ /* 0x000fe200078e00ff */
[----:B------:R-:W-:-:S13]  /*19370*/  IADD3 R2, P0, R37, R14, RZ ;  /* 0x0000000e25027210 */ /* 0x000fda0007f1e0ff */
[----:B------:R-:W-:Y:S05]  /*19380*/  WARPSYNC.COLLECTIVE R15, `(.L_x_6012) ;  /* 0x000000000f087348 */ /* 0x000fea0003c00000 */
[----:B------:R0:W1:Y:S02]  /*19390*/  SHFL.IDX P6, R14, R13, R12, R11 ;  /* 0x0000000c0d0e7389 */ /* 0x00006400000c000b */
[----:B01----:R-:W-:Y:S01]  /*193a0*/  ENDCOLLECTIVE ;  /* 0x000000000000791b */ /* 0x003fe20003800000 */
.L_x_6012:
        /* <DEDUP_REMOVED lines=12> */
.L_x_6013:
[----:B------:R-:W-:Y:S05]  /*19470*/  BRA `(.L_x_6014) ;  /* 0xffffffb8007c7947 */ /* 0x000fea000383ffff */
.L_x_5915:
[----:B0-----:R0:W4:Y:S02]  /*19480*/  SYNCS.PHASECHK.TRANS64.TRYWAIT P1, [R2+URZ+0x33470], R3 ;  /* 0x03347003020075a7 */ /* 0x001124000802017f */
[----:B----4-:R-:W-:Y:S05]  /*19490*/  @!P1 NANOSLEEP.SYNCS 0x989680 ;  /* 0x009896800000995d */ /* 0x010fea0003900000 */
[----:B------:R-:W4:Y:S02]  /*194a0*/  @!P1 SYNCS.PHASECHK.TRANS64 P1, [R2+URZ+0x33470], R3 ;  /* 0x03347003020095a7 */ /* 0x000f24000802007f */
[----:B----4-:R-:W-:Y:S05]  /*194b0*/  @!P1 BRA `(.L_x_5915) ;  /* 0xfffffffc00f09947 */ /* 0x010fea000383ffff */
[----:B------:R-:W-:Y:S05]  /*194c0*/  BRA `(.L_x_6015) ;  /* 0xffffffb800e87947 */ /* 0x000fea000383ffff */
.L_x_5917:
[----:B0-----:R0:W4:Y:S02]  /*194d0*/  SYNCS.PHASECHK.TRANS64.TRYWAIT P1, [R2+URZ+0x33460], R3 ;  /* 0x03346003020075a7 */ /* 0x001124000802017f */
[----:B----4-:R-:W-:Y:S05]  /*194e0*/  @!P1 NANOSLEEP.SYNCS 0x989680 ;  /* 0x009896800000995d */ /* 0x010fea0003900000 */
[----:B------:R-:W4:Y:S02]  /*194f0*/  @!P1 SYNCS.PHASECHK.TRANS64 P1, [R2+URZ+0x33460], R3 ;  /* 0x03346003020095a7 */ /* 0x000f24000802007f */
[----:B----4-:R-:W-:Y:S05]  /*19500*/  @!P1 BRA `(.L_x_5917) ;  /* 0xfffffffc00f09947 */ /* 0x010fea000383ffff */
[----:B------:R-:W-:Y:S05]  /*19510*/  BRA `(.L_x_6016) ;  /* 0xffffffb800f87947 */ /* 0x000fea000383ffff */
.L_x_5925:
[----:B0-----:R0:W1:Y:S02]  /*19520*/  SYNCS.PHASECHK.TRANS64.TRYWAIT P2, [R2+URZ+0x33470], R3 ;  /* 0x03347003020075a7 */ /* 0x001064000804017f */
[----:B-1----:R-:W-:Y:S05]  /*19530*/  @!P2 NANOSLEEP.SYNCS 0x989680 ;  /* 0x009896800000a95d */ /* 0x002fea0003900000 */
[----:B------:R-:W1:Y:S02]  /*19540*/  @!P2 SYNCS.PHASECHK.TRANS64 P2, [R2+URZ+0x33470], R3 ;  /* 0x033470030200a5a7 */ /* 0x000e64000804007f */
[----:B-1----:R-:W-:Y:S05]  /*19550*/  @!P2 BRA `(.L_x_5925) ;  /* 0xfffffffc00f0a947 */ /* 0x002fea000383ffff */
[----:B------:R-:W-:Y:S05]  /*19560*/  BRA `(.L_x_6017) ;  /* 0xffffffc800407947 */ /* 0x000fea000383ffff */
.L_x_5927:
[----:B0-----:R0:W1:Y:S02]  /*19570*/  SYNCS.PHASECHK.TRANS64.TRYWAIT P2, [R2+URZ+0x33460], R3 ;  /* 0x03346003020075a7 */ /* 0x001064000804017f */
[----:B-1----:R-:W-:Y:S05]  /*19580*/  @!P2 NANOSLEEP.SYNCS 0x989680 ;  /* 0x009896800000a95d */ /* 0x002fea0003900000 */
[----:B------:R-:W1:Y:S02]  /*19590*/  @!P2 SYNCS.PHASECHK.TRANS64 P2, [R2+URZ+0x33460], R3 ;  /* 0x033460030200a5a7 */ /* 0x000e64000804007f */
[----:B-1----:R-:W-:Y:S05]  /*195a0*/  @!P2 BRA `(.L_x_5927) ;  /* 0xfffffffc00f0a947 */ /* 0x002fea000383ffff */
[----:B------:R-:W-:Y:S05]  /*195b0*/  BRA `(.L_x_6018) ;  /* 0xffffffc800507947 */ /* 0x000fea000383ffff */
.L_x_5934:
[----:B0-----:R0:W1:Y:S02]  /*195c0*/  SYNCS.PHASECHK.TRANS64.TRYWAIT P0, [R4+URZ+0x33420], R0 ;  /* 0x03342000040075a7 */ /* 0x001064000800017f */
[----:B-1----:R-:W-:Y:S05]  /*195d0*/  @!P0 NANOSLEEP.SYNCS 0x989680 ;  /* 0x009896800000895d */ /* 0x002fea0003900000 */
[----:B------:R-:W1:Y:S02]  /*195e0*/  @!P0 SYNCS.PHASECHK.TRANS64 P0, [R4+URZ+0x33420], R0 ;  /* 0x03342000040085a7 */ /* 0x000e64000800007f */
[----:B-1----:R-:W-:Y:S05]  /*195f0*/  @!P0 BRA `(.L_x_5934) ;  /* 0xfffffffc00f08947 */ /* 0x002fea000383ffff */
[----:B------:R-:W-:Y:S05]  /*19600*/  BRA `(.L_x_6019) ;  /* 0xffffffd400d07947 */ /* 0x000fea000383ffff */
.L_x_5935:
        /* <DEDUP_REMOVED lines=11> */
.L_x_6021:
[----:B------:R-:W-:Y:S05]  /*196c0*/  BSYNC B0 ;  /* 0x0000000000007941 */ /* 0x000fea0003800000 */
.L_x_6020:
[----:B------:R-:W-:Y:S05]  /*196d0*/  BRA `(.L_x_6022) ;  /* 0xffffffd400b87947 */ /* 0x000fea000383ffff */
.L_x_5938:
[----:B------:R-:W-:Y:S01]  /*196e0*/  BSSY B1, `(.L_x_6023) ;  /* 0x0000006000017945 */ /* 0x000fe20003800000 */
[----:B------:R-:W-:-:S07]  /*196f0*/  IMAD.MOV.U32 R15, RZ, RZ, -0x1 ;  /* 0xffffffffff0f7424 */ /* 0x000fce00078e00ff */
[----:B0-----:R-:W-:Y:S05]  /*19700*/  WARPSYNC.COLLECTIVE R15, `(.L_x_6024) ;  /* 0x000000000f0c7348 */ /* 0x001fea0003c00000 */
[----:B------:R-:W-:Y:S02]  /*19710*/  ELECT P6, UR62, PT ;  /* 0x00000000003e782f */ /* 0x000fe400038c0000 */
[----:B------:R-:W-:Y:S01]  /*19720*/  MOV R14, UR62 ;  /* 0x0000003e000e7c02 */ /* 0x000fe20008000f00 */
[----:B0-----:R-:W-:Y:S10]  /*19730*/  ENDCOLLECTIVE ;  /* 0x000000000000791b */ /* 0x001ff40003800000 */
.L_x_6024:
[----:B------:R-:W-:Y:S05]  /*19740*/  BSYNC B1 ;  /* 0x0000000000017941 */ /* 0x000fea0003800000 */
.L_x_6023:
[----:B------:R-:W-:Y:S05]  /*19750*/  BRA `(.L_x_6025) ;  /* 0xffffffd400b07947 */ /* 0x000fea000383ffff */
.L_x_5940:
[----:B0-----:R0:W1:Y:S02]  /*19760*/  SYNCS.PHASECHK.TRANS64.TRYWAIT P1, [R5+URZ+0x33440], R0 ;  /* 0x03344000050075a7 */ /* 0x001064000802017f */
[----:B-1----:R-:W-:Y:S05]  /*19770*/  @!P1 NANOSLEEP.SYNCS 0x989680 ;  /* 0x009896800000995d */ /* 0x002fea0003900000 */
[----:B------:R-:W1:Y:S02]  /*19780*/  @!P1 SYNCS.PHASECHK.TRANS64 P1, [R5+URZ+0x33440], R0 ;  /* 0x03344000050095a7 */ /* 0x000e64000802007f */
[----:B-1----:R-:W-:Y:S05]  /*19790*/  @!P1 BRA `(.L_x_5940) ;  /* 0xfffffffc00f09947 */ /* 0x002fea000383ffff */
[----:B------:R-:W-:Y:S05]  /*197a0*/  BRA `(.L_x_6026) ;  /* 0xffffffd400d07947 */ /* 0x000fea000383ffff */
.L_x_5942:
[----:B-1----:R1:W2:Y:S02]  /*197b0*/  SYNCS.PHASECHK.TRANS64.TRYWAIT P1, [R31+URZ+0x33440], R2 ;  /* 0x033440021f0075a7 */ /* 0x0022a4000802017f */
[----:B--2---:R-:W-:Y:S05]  /*197c0*/  @!P1 NANOSLEEP.SYNCS 0x989680 ;  /* 0x009896800000995d */ /* 0x004fea0003900000 */
[----:B------:R-:W2:Y:S02]  /*197d0*/  @!P1 SYNCS.PHASECHK.TRANS64 P1, [R31+URZ+0x33440], R2 ;  /* 0x033440021f0095a7 */ /* 0x000ea4000802007f */
[----:B--2---:R-:W-:Y:S05]  /*197e0*/  @!P1 BRA `(.L_x_5942) ;  /* 0xfffffffc00f09947 */ /* 0x004fea000383ffff */
[----:B------:R-:W-:Y:S05]  /*197f0*/  BRA `(.L_x_6027) ;  /* 0xffffffd400dc7947 */ /* 0x000fea000383ffff */
.L_x_5944:
[----:B--2---:R2:W3:Y:S02]  /*19800*/  SYNCS.PHASECHK.TRANS64.TRYWAIT P1, [R5+URZ+0x33460], R0 ;  /* 0x03346000050075a7 */ /* 0x0044e4000802017f */
[----:B---3--:R-:W-:Y:S05]  /*19810*/  @!P1 NANOSLEEP.SYNCS 0x989680 ;  /* 0x009896800000995d */ /* 0x008fea0003900000 */
[----:B------:R-:W3:Y:S02]  /*19820*/  @!P1 SYNCS.PHASECHK.TRANS64 P1, [R5+URZ+0x33460], R0 ;  /* 0x03346000050095a7 */ /* 0x000ee4000802007f */
[----:B---3--:R-:W-:Y:S05]  /*19830*/  @!P1 BRA `(.L_x_5944) ;  /* 0xfffffffc00f09947 */ /* 0x008fea000383ffff */
[----:B------:R-:W-:Y:S05]  /*19840*/  BRA `(.L_x_6028) ;  /* 0xffffffd400d87947 */ /* 0x000fea000383ffff */
.L_x_5946:
[----:B---3--:R3:W4:Y:S02]  /*19850*/  SYNCS.PHASECHK.TRANS64.TRYWAIT P1, [R31+URZ+0x33460], R2 ;  /* 0x033460021f0075a7 */ /* 0x008724000802017f */
[----:B----4-:R-:W-:Y:S05]  /*19860*/  @!P1 NANOSLEEP.SYNCS 0x989680 ;  /* 0x009896800000995d */ /* 0x010fea0003900000 */
[----:B------:R-:W4:Y:S02]  /*19870*/  @!P1 SYNCS.PHASECHK.TRANS64 P1, [R31+URZ+0x33460], R2 ;  /* 0x033460021f0095a7 */ /* 0x000f24000802007f */
[----:B----4-:R-:W-:Y:S05]  /*19880*/  @!P1 BRA `(.L_x_5946) ;  /* 0xfffffffc00f09947 */ /* 0x010fea000383ffff */
[----:B------:R-:W-:Y:S05]  /*19890*/  BRA `(.L_x_6029) ;  /* 0xffffffd400d47947 */ /* 0x000fea000383ffff */
.L_x_5948:
[----:B----4-:R4:W0:Y:S02]  /*198a0*/  SYNCS.PHASECHK.TRANS64.TRYWAIT P1, [R5+URZ+0x33480], R0 ;  /* 0x03348000050075a7 */ /* 0x010824000802017f */
[----:B0-----:R-:W-:Y:S05]  /*198b0*/  @!P1 NANOSLEEP.SYNCS 0x989680 ;  /* 0x009896800000995d */ /* 0x001fea0003900000 */
[----:B------:R-:W0:Y:S02]  /*198c0*/  @!P1 SYNCS.PHASECHK.TRANS64 P1, [R5+URZ+0x33480], R0 ;  /* 0x03348000050095a7 */ /* 0x000e24000802007f */
[----:B0-----:R-:W-:Y:S05]  /*198d0*/  @!P1 BRA `(.L_x_5948) ;  /* 0xfffffffc00f09947 */ /* 0x001fea000383ffff */
[----:B------:R-:W-:Y:S05]  /*198e0*/  BRA `(.L_x_6030) ;  /* 0xffffffd400d07947 */ /* 0x000fea000383ffff */
.L_x_6031:
        /* <DEDUP_REMOVED lines=9> */
.L_x_15840:


//--------------------- .text._ZN7cutlass13device_kernelIN5flash11enable_sm90INS1_16FlashAttnFwdSm90INS1_25CollectiveMainloopFwdSm90ILi2EN4cute5tupleIJNS5_1CILi1EEES8_S8_EEENS6_IJNS7_ILi128EEENS7_ILi160EEENS7_ILi192EEEEEELi192ENS_12float_e4m3_tEfNS_4arch4Sm90ELb1ELb0ELb1ELb1ELb1ELb0ELb0ELb1ELb1ELb1ELb0ELb0EEENS1_21CollectiveEpilogueFwdINS6_IJSA_SC_SB_EEES9_NS_10bfloat16_tESG_Li256ELb1ELb1ELb0ELb1EEENS1_36VarlenDynamicPersistentTileSchedulerILi128ELi160ELi256ELi128ELb0ELb1ELb1ELb1ELb1ELb1EEEEEEEEEvNT_6ParamsE --------------------------
	.section	.text._ZN7cutlass13device_kernelIN5flash11enable_sm90INS1_16FlashAttnFwdSm90INS1_25CollectiveMainloopFwdSm90ILi2EN4cute5tupleIJNS5_1CILi1EEES8_S8_EEENS6_IJNS7_ILi128EEENS7_ILi160EEENS7_ILi192EEEEEELi192ENS_12float_e4m3_tEfNS_4arch4Sm90ELb1ELb0ELb1ELb1ELb1ELb0ELb0ELb1ELb1ELb1ELb0ELb0EEENS1_21CollectiveEpilogueFwdINS6_IJSA_SC_SB_EEES9_NS_10bfloat16_tESG_Li256ELb1ELb1ELb0ELb1EEENS1_36VarlenDynamicPersistentTileSchedulerILi128ELi160ELi256ELi128ELb0ELb1ELb1ELb1ELb1ELb1EEEEEEEEEvNT_6ParamsE,"ax",@progbits
	.align	128
.text._ZN7cutlass13device_kernelIN5flash11enable_sm90INS1_16FlashAttnFwdSm90INS1_25CollectiveMainloopFwdSm90ILi2EN4cute5tupleIJNS5_1CILi1EEES8_S8_EEENS6_IJNS7_ILi128EEENS7_ILi160EEENS7_ILi192EEEEEELi192ENS_12float_e4m3_tEfNS_4arch4Sm90ELb1ELb0ELb1ELb1ELb1ELb0ELb0ELb1ELb1ELb1ELb0ELb0EEENS1_21CollectiveEpilogueFwdINS6_IJSA_SC_SB_EEES9_NS_10bfloat16_tESG_Li256ELb1ELb1ELb0ELb1EEENS1_36VarlenDynamicPersistentTileSchedulerILi128ELi160ELi256ELi128ELb0ELb1ELb1ELb1ELb1ELb1EEEEEEEEEvNT_6ParamsE:
        .type           _ZN7cutlass13device_kernelIN5flash11enable_sm90INS1_16FlashAttnFwdSm90INS1_25CollectiveMainloopFwdSm90ILi2EN4cute5tupleIJNS5_1CILi1EEES8_S8_EEENS6_IJNS7_ILi128EEENS7_ILi160EEENS7_ILi192EEEEEELi192ENS_12float_e4m3_tEfNS_4arch4Sm90ELb1ELb0ELb1ELb1ELb1ELb0ELb0ELb1ELb1ELb1ELb0ELb0EEENS1_21CollectiveEpilogueFwdINS6_IJSA_SC_SB_EEES9_NS_10bfloat16_tESG_Li256ELb1ELb1ELb0ELb1EEENS1_36VarlenDynamicPersistentTileSchedulerILi128ELi160ELi256ELi128ELb0ELb1ELb1ELb1ELb1ELb1EEEEEEEEEvNT_6ParamsE,@function
        .size           _ZN7cutlass13device_kernelIN5flash11enable_sm90INS1_16FlashAttnFwdSm90INS1_25CollectiveMainloopFwdSm90ILi2EN4cute5tupleIJNS5_1CILi1EEES8_S8_EEENS6_IJNS7_ILi128EEENS7_ILi160EEENS7_ILi192EEEEEELi192ENS_12float_e4m3_tEfNS_4arch4Sm90ELb1ELb0ELb1ELb1ELb1ELb0ELb0ELb1ELb1ELb1ELb0ELb0EEENS1_21CollectiveEpilogueFwdINS6_IJSA_SC_SB_EEES9_NS_10bfloat16_tESG_Li256ELb1ELb1ELb0ELb1EEENS1_36VarlenDynamicPersistentTileSchedulerILi128ELi160ELi256ELi128ELb0ELb1ELb1ELb1ELb1ELb1EEEEEEEEEvNT_6ParamsE,(.L_x_15841 - _ZN7cutlass13device_kernelIN5flash11enable_sm90INS1_16FlashAttnFwdSm90INS1_25CollectiveMainloopFwdSm90ILi2EN4cute5tupleIJNS5_1CILi1EEES8_S8_EEENS6_IJNS7_ILi128EEENS7_ILi160EEENS7_ILi192EEEEEELi192ENS_12float_e4m3_tEfNS_4arch4Sm90ELb1ELb0ELb1ELb1ELb1ELb0ELb0ELb1ELb1ELb1ELb0ELb0EEENS1_21CollectiveEpilogueFwdINS6_IJSA_SC_SB_EEES9_NS_10bfloat16_tESG_Li256ELb1ELb1ELb0ELb1EEENS1_36VarlenDynamicPersistentTileSchedulerILi128ELi160ELi256ELi128ELb0ELb1ELb1ELb1ELb1ELb1EEEEEEEEEvNT_6ParamsE)
        .other          _ZN7cutlass13device_kernelIN5flash11enable_sm90INS1_16FlashAttnFwdSm90INS1_25CollectiveMainloopFwdSm90ILi2EN4cute5tupleIJNS5_1CILi1EEES8_S8_EEENS6_IJNS7_ILi128EEENS7_ILi160EEENS7_ILi192EEEEEELi192ENS_12float_e4m3_tEfNS_4arch4Sm90ELb1ELb0ELb1ELb1ELb1ELb0ELb0ELb1ELb1ELb1ELb0ELb0EEENS1_21CollectiveEpilogueFwdINS6_IJSA_SC_SB_EEES9_NS_10bfloat16_tESG_Li256ELb1ELb1ELb0ELb1EEENS1_36VarlenDynamicPersistentTileSchedulerILi128ELi160ELi256ELi128ELb0ELb1ELb1ELb1ELb1ELb1EEEEEEEEEvNT_6ParamsE,@"STO_CUDA_ENTRY STV_DEFAULT"
_ZN7cutlass13device_kernelIN5flash11enable_sm90INS1_16FlashAttnFwdSm90INS1_25CollectiveMainloopFwdSm90ILi2EN4cute5tupleIJNS5_1CILi1EEES8_S8_EEENS6_IJNS7_ILi128EEENS7_ILi160EEENS7_ILi192EEEEEELi192ENS_12float_e4m3_tEfNS_4arch4Sm90ELb1ELb0ELb1ELb1ELb1ELb0ELb0ELb1ELb1ELb1ELb0ELb0EEENS1_21CollectiveEpilogueFwdINS6_IJSA_SC_SB_EEES9_NS_10bfloat16_tESG_Li256ELb1ELb1ELb0ELb1EEENS1_36VarlenDynamicPersistentTileSchedulerILi128ELi160ELi256ELi128ELb0ELb1ELb1ELb1ELb1ELb1EEEEEEEEEvNT_6ParamsE:
        /* <DEDUP_REMOVED lines=45> */
.L_x_6032:
        /* <DEDUP_REMOVED lines=22> */
.L_x_6033:
        /* <DEDUP_REMOVED lines=18> */
.L_x_6034:
        /* <DEDUP_REMOVED lines=22> */
.L_x_6035:
        /* <DEDUP_REMOVED lines=24> */
.L_x_6036:
        /* <DEDUP_REMOVED lines=8> */
.L_x_6038:
        /* <DEDUP_REMOVED lines=25> */
[----:B------:R-:W-:Y:S02]  /*0a40*/  UMOV UR44, URZ ;  /* 0x0000003f002c7c82 */ /* 0x000fe40008000000 */
        /* <DEDUP_REMOVED lines=49> */
.L_x_6098:
[----:B012---:R-:W0:Y:S01]  /*0d60*/  LDC.64 R2, c[0x0][0xc88] ;  /* 0x00032200ff027b82 */ /* 0x007e220000000a00 */
        /* <DEDUP_REMOVED lines=50> */
.L_x_6039:
        /* <DEDUP_REMOVED lines=9> */
.L_x_6040:
        /* <DEDUP_REMOVED lines=13> */
.L_x_6041:
[----:B------:R-:W-:Y:S01]  /*11f0*/  UIADD3 UR50, -UR50, UR4, URZ ;  /* 0x0000000432327290 */ /* 0x000fe2000fffe13f */
[----:B------:R-:W-:Y:S01]  /*1200*/  PLOP3.LUT P0, PT, PT, PT, PT, 0x80, 0x0 ;  /* 0x000000000000781c */ /* 0x000fe20003f0f070 */
[----:B------:R-:W-:Y:S01]  /*1210*/  USHF.L.U32 UR39, UR5, 0x7, URZ ;  /* 0x0000000705277899 */ /* 0x000fe2000800063f */
[----:B------:R-:W-:Y:S01]  /*1220*/  IMAD.MOV.U32 R2, RZ, RZ, RZ ;  /* 0x000000ffff027224 */ /* 0x000fe200078e00ff */
[----:B------:R-:W-:Y:S01]  /*1230*/  ULDC UR4, c[0x0][0x448] ;  /* 0x0001120000047ab9 */ /* 0x000fe20000000800 */
[----:B------:R-:W-:Y:S01]  /*1240*/  UIADD3 UR7, UR50, 0xa0, -UR51 ;  /* 0x000000a032077890 */ /* 0x000fe2000fffe833 */
[----:B------:R-:W-:Y:S01]  /*1250*/  IMAD.MOV.U32 R0, RZ, RZ, RZ ;  /* 0x000000ffff007224 */ /* 0x000fe200078e00ff */
[----:B------:R-:W-:Y:S01]  /*1260*/  UISETP.NE.AND UP0, UPT, UR4, 0x1, UPT ;  /* 0x000000010400788c */ /* 0x000fe2000bf05270 */
[----:B------:R-:W-:Y:S01]  /*1270*/  CS2R R118, SRZ ;  /* 0x0000000000767805 */ /* 0x000fe2000001ff00 */
[----:B------:R-:W-:Y:S01]  /*1280*/  UIADD3 UR6, UR39, 0x7f, URZ ;  /* 0x0000007f27067890 */ /* 0x000fe2000fffe03f */
[----:B------:R-:W-:Y:S01]  /*1290*/  CS2R R6, SRZ ;  /* 0x0000000000067805 */ /* 0x000fe2000001ff00 */
[----:B------:R-:W-:Y:S01]  /*12a0*/  UP2UR UR52, UPR, URZ, 0x1 ;  /* 0x000000013f347883 */ /* 0x000fe20008000000 */
[----:B------:R-:W-:-:S02]  /*12b0*/  CS2R R116, SRZ ;  /* 0x0000000000747805 */ /* 0x000fc4000001ff00 */
[----:B------:R-:W-:Y:S02]  /*12c0*/  CS2R R8, SRZ ;  /* 0x0000000000087805 */ /* 0x000fe4000001ff00 */
[----:B------:R-:W-:Y:S02]  /*12d0*/  CS2R R110, SRZ ;  /* 0x00000000006e7805 */ /* 0x000fe4000001ff00 */
        /* <DEDUP_REMOVED lines=11> */
[----:B------:R-:W-:Y:S01]  /*1390*/  UIMAD.WIDE UR4, UR4, 0x66666667, URZ ;  /* 0x66666667040478a5 */ /* 0x000fe2000f8e023f */
[----:B------:R-:W-:Y:S01]  /*13a0*/  CS2R R20, SRZ ;  /* 0x0000000000147805 */ /* 0x000fe2000001ff00 */
[----:B------:R-:W-:Y:S01]  /*13b0*/  UIADD3 UR6, UR7, UR6, URZ ;  /* 0x0000000607067290 */ /* 0x000fe2000fffe03f */
[----:B------:R-:W-:Y:S01]  /*13c0*/  CS2R R94, SRZ ;  /* 0x00000000005e7805 */ /* 0x000fe2000001ff00 */
[----:B------:R-:W-:Y:S01]  /*13d0*/  USHF.R.U32.HI UR4, URZ, 0x1f, UR5 ;  /* 0x0000001f3f047899 */ /* 0x000fe20008011605 */
[----:B------:R-:W-:Y:S01]  /*13e0*/  CS2R R24, SRZ ;  /* 0x0000000000187805 */ /* 0x000fe2000001ff00 */
[----:B------:R-:W-:Y:S01]  /*13f0*/  UIMAD.WIDE UR6, UR6, 0x66666667, URZ ;  /* 0x66666667060678a5 */ /* 0x000fe2000f8e023f */
[----:B------:R-:W-:Y:S01]  /*1400*/  CS2R R92, SRZ ;  /* 0x00000000005c7805 */ /* 0x000fe2000001ff00 */
[----:B------:R-:W-:Y:S01]  /*1410*/  ULEA.HI.SX32 UR4, UR5, UR4, 0x1a ;  /* 0x0000000405047291 */ /* 0x000fe2000f8fd23f */
[----:B------:R-:W-:Y:S01]  /*1420*/  CS2R R28, SRZ ;  /* 0x00000000001c7805 */ /* 0x000fe2000001ff00 */
[----:B------:R-:W-:Y:S01]  /*1430*/  USHF.R.U32.HI UR6, URZ, 0x1f, UR7 ;  /* 0x0000001f3f067899 */ /* 0x000fe20008011607 */
[----:B------:R-:W-:-:S02]  /*1440*/  CS2R R86, SRZ ;  /* 0x0000000000567805 */ /* 0x000fc4000001ff00 */
[----:B------:R-:W-:Y:S02]  /*1450*/  CS2R R26, SRZ ;  /* 0x00000000001a7805 */ /* 0x000fe4000001ff00 */
[----:B------:R-:W-:Y:S01]  /*1460*/  CS2R R84, SRZ ;  /* 0x0000000000547805 */ /* 0x000fe2000001ff00 */
[----:B------:R-:W-:Y:S01]  /*1470*/  ULEA.HI.SX32 UR6, UR7, UR6, 0x1a ;  /* 0x0000000607067291 */ /* 0x000fe2000f8fd23f */
        /* <DEDUP_REMOVED lines=66> */
.L_x_6043:
        /* <DEDUP_REMOVED lines=17> */
[----:B------:R-:W-:Y:S02]  /*19b0*/  @UP1 UIMAD UR18, UR36, UR11, UR9 ;  /* 0x0000000b241212a4 */ /* 0x000fe4000f8e0209 */
[----:B------:R-:W-:Y:S02]  /*19c0*/  @UP1 USHF.R.S32.HI UR19, URZ, 0x1f, UR48 ;  /* 0x0000001f3f131899 */ /* 0x000fe40008011430 */
[----:B------:R-:W-:Y:S01]  /*19d0*/  @UP1 UIMAD.WIDE.U32 UR12, UR36, UR10, URZ ;  /* 0x0000000a240c12a5 */ /* 0x000fe2000f8e003f */
[----:B------:R-:W-:Y:S02]  /*19e0*/  @UP0 ULDC.64 UR8, c[0x0][0x9b0] ;  /* 0x00026c0000080ab9 */ /* 0x000fe40000000a00 */
        /* <DEDUP_REMOVED lines=33> */
.L_x_6202:
[----:B------:R-:W-:Y:S05]  /*1c00*/  @!P0 BRA `(.L_x_6045) ;  /* 0x0000000000048947 */ /* 0x000fea0003800000 */
[----:B------:R-:W-:Y:S01]  /*1c10*/  BPT.TRAP 0x1 ;  /* 0x000000040000795c */ /* 0x000fe20000300000 */
.L_x_6045:
[----:B------:R-:W-:Y:S02]  /*1c20*/  IMAD.U32 R2, RZ, RZ, UR44 ;  /* 0x0000002cff027e24 */ /* 0x000fe4000f8e00ff */
[----:B0-----:R-:W-:-:S03]  /*1c30*/  IMAD.U32 R3, RZ, RZ, UR45 ;  /* 0x0000002dff037e24 */ /* 0x001fc6000f8e00ff */
[----:B------:R-:W-:Y:S02]  /*1c40*/  LEA R2, R2, UR41, 0x3 ;  /* 0x0000002902027c11 */ /* 0x000fe4000f8e18ff */
[----:B------:R-:W-:-:S04]  /*1c50*/  SHF.L.U32 R3, R3, 0x1f, RZ ;  /* 0x0000001f03037819 */ /* 0x000fc800000006ff */
[----:B------:R0:W1:Y:S01]  /*1c60*/  SYNCS.PHASECHK.TRANS64.TRYWAIT P1, [R2+URZ+0x33430], R3 ;  /* 0x03343003020075a7 */ /* 0x000062000802017f */
[----:B------:R-:W-:Y:S05]  /*1c70*/  @!P0 BRA `(.L_x_6046) ;  /* 0x0000000000048947 */ /* 0x000fea0003800000 */
[----:B------:R-:W-:Y:S01]  /*1c80*/  BPT.TRAP 0x1 ;  /* 0x000000040000795c */ /* 0x000fe20000300000 */
.L_x_6046:
[----:B-1----:R-:W-:Y:S05]  /*1c90*/  @P1 BRA `(.L_x_6047) ;  /* 0x0000000000081947 */ /* 0x002fea0003800000 */
[----:B------:R-:W1:Y:S02]  /*1ca0*/  SYNCS.PHASECHK.TRANS64.TRYWAIT P1, [R2+URZ+0x33430], R3 ;  /* 0x03343003020075a7 */ /* 0x000e64000802017f */
[----:B-1----:R-:W-:Y:S05]  /*1cb0*/  @!P1 BRA `(.L_x_6048) ;  /* 0x0000017000449947 */ /* 0x002fea0003800000 */
.L_x_6047:
        /* <DEDUP_REMOVED lines=204> */
.L_x_6049:
        /* <DEDUP_REMOVED lines=9> */
[----:B------:R-:W-:Y:S01]  /*2a10*/  UMOV UR7, 0xffffff60 ;  /* 0xffffff6000077882 */ /* 0x000fe20000000000 */
[C---:B------:R-:W-:Y:S01]  /*2a20*/  FMUL.FTZ R75, R0.reuse, R75 ;  /* 0x0000004b004b7220 */ /* 0x040fe20000410000 */
[----:B------:R-:W-:Y:S01]  /*2a30*/  @UP0 ULDC UR6, c[0x0][0x44c] ;  /* 0x0001130000060ab9 */ /* 0x000fe20000000800 */
[----:B------:R-:W-:Y:S01]  /*2a40*/  UIMAD UR7, UR53, UR7, 0xa1 ;  /* 0x000000a1350774a4 */ /* 0x000fe2000f8e0207 */
        /* <DEDUP_REMOVED lines=12> */
[----:B------:R-:W-:Y:S01]  /*2b10*/  UIMAD UR6, UR53, -0xa0, UR50 ;  /* 0xffffff60350678a4 */ /* 0x000fe2000f8e0232 */
[C---:B------:R-:W-:Y:S01]  /*2b20*/  FMUL.FTZ R14, R0.reuse, R77 ;  /* 0x0000004d000e7220 */ /* 0x040fe20000410000 */
[C---:B------:R-:W-:Y:S01]  /*2b30*/  FMUL.FTZ R20, R0.reuse, R81 ;  /* 0x0000005100147220 */ /* 0x040fe20000410000 */
[C---:B------:R-:W-:Y:S01]  /*2b40*/  FMUL.FTZ R95, R0.reuse, R95 ;  /* 0x0000005f005f7220 */ /* 0x040fe20000410000 */
[----:B-1----:R-:W1:Y:S01]  /*2b50*/  SHFL.IDX PT, R63, R76, 0x1, 0x1c1f ;  /* 0x003c1f004c3f7f89 */ /* 0x002e6200000e0000 */
[C---:B0-----:R-:W-:Y:S01]  /*2b60*/  FMUL.FTZ R75, R0.reuse, R59 ;  /* 0x0000003b004b7220 */ /* 0x041fe20000410000 */
[C---:B------:R-:W-:Y:S01]  /*2b70*/  FMUL.FTZ R59, R0.reuse, R64 ;  /* 0x00000040003b7220 */ /* 0x040fe20000410000 */
[----:B------:R-:W-:Y:S01]  /*2b80*/  UIADD3 UR6, UR6, 0xa0, URZ ;  /* 0x000000a006067890 */ /* 0x000fe2000fffe03f */
[----:B------:R-:W-:Y:S01]  /*2b90*/  IMAD.U32 R64, RZ, RZ, UR7 ;  /* 0x00000007ff407e24 */ /* 0x000fe2000f8e00ff */
[----:B------:R0:W-:Y:S01]  /*2ba0*/  MUFU.TANH R77, R78 ;  /* 0x0000004e004d7308 */ /* 0x0001e20000002400 */
[C---:B------:R-:W-:Y:S01]  /*2bb0*/  FMUL.FTZ R98, R0.reuse, R98 ;  /* 0x0000006200627220 */ /* 0x040fe20000410000 */
[----:B------:R-:W-:Y:S01]  /*2bc0*/  FMUL.FTZ R15, R0, R80 ;  /* 0x00000050000f7220 */ /* 0x000fe20000410000 */
[----:B------:R-:W-:-:S02]  /*2bd0*/  IMAD R81, R17, -0x2, R64 ;  /* 0xfffffffe11517824 */ /* 0x000fc400078e0240 */
[C---:B------:R-:W-:Y:S01]  /*2be0*/  FMUL.FTZ R8, R0.reuse, R97 ;  /* 0x0000006100087220 */ /* 0x040fe20000410000 */
[----:B------:R-:W-:Y:S02]  /*2bf0*/  IMAD.U32 R64, RZ, RZ, UR51 ;  /* 0x00000033ff407e24 */ /* 0x000fe4000f8e00ff */
[C---:B------:R-:W-:Y:S01]  /*2c00*/  FMUL.FTZ R99, R0.reuse, R99 ;  /* 0x0000006300637220 */ /* 0x040fe20000410000 */
[----:B------:R-:W-:Y:S01]  /*2c10*/  FMUL.FTZ R103, R0, R103 ;  /* 0x0000006700677220 */ /* 0x000fe20000410000 */
[----:B------:R-:W-:Y:S01]  /*2c20*/  MUFU.TANH R90, R90 ;  /* 0x0000005a005a7308 */ /* 0x000fe20000002400 */
[----:B0-----:R-:W-:Y:S01]  /*2c30*/  IMAD.U32 R78, RZ, RZ, UR6 ;  /* 0x00000006ff4e7e24 */ /* 0x001fe2000f8e00ff */
[----:B------:R-:W-:Y:S01]  /*2c40*/  IADD3 R81, -R64, UR50, R81 ;  /* 0x0000003240517c10 */ /* 0x000fe2000fffe151 */
[C---:B------:R-:W-:Y:S01]  /*2c50*/  FMUL.FTZ R102, R0.reuse, R102 ;  /* 0x0000006600667220 */ /* 0x040fe20000410000 */
[----:B------:R-:W-:Y:S01]  /*2c60*/  FMUL.FTZ R4, R0, R89 ;  /* 0x0000005900047220 */ /* 0x000fe20000410000 */
[----:B------:R-:W-:-:S02]  /*2c70*/  IMAD R78, R17, -0x2, R78 ;  /* 0xfffffffe114e7824 */ /* 0x000fc400078e024e */
[C---:B------:R-:W-:Y:S01]  /*2c80*/  FMUL.FTZ R6, R0.reuse, R93 ;  /* 0x0000005d00067220 */ /* 0x040fe20000410000 */
[C---:B------:R-:W-:Y:S01]  /*2c90*/  FMUL.FTZ R9, R0.reuse, R101 ;  /* 0x0000006500097220 */ /* 0x040fe20000410000 */
[----:B------:R-:W0:Y:S01]  /*2ca0*/  MUFU.TANH R91, R91 ;  /* 0x0000005b005b7308 */ /* 0x000e220000002400 */
[C---:B------:R-:W-:Y:S01]  /*2cb0*/  FMUL.FTZ R79, R0.reuse, R79 ;  /* 0x0000004f004f7220 */ /* 0x040fe20000410000 */
[C---:B------:R-:W-:Y:S01]  /*2cc0*/  FMUL.FTZ R82, R0.reuse, R82 ;  /* 0x0000005200527220 */ /* 0x040fe20000410000 */
[----:B-1----:R-:W-:Y:S01]  /*2cd0*/  VIADDMNMX R80, R63, R81, R78, PT ;  /* 0x000000513f507246 */ /* 0x002fe2000380014e */
[C---:B------:R-:W-:Y:S01]  /*2ce0*/  FMUL.FTZ R87, R0.reuse, R87 ;  /* 0x0000005700577220 */ /* 0x040fe20000410000 */
[C---:B------:R-:W-:Y:S01]  /*2cf0*/  FMUL.FTZ R11, R0.reuse, R72 ;  /* 0x00000048000b7220 */ /* 0x040fe20000410000 */
[----:B------:R-:W-:Y:S01]  /*2d00*/  FMUL.FTZ R72, R0, R84 ;  /* 0x0000005400487220 */ /* 0x000fe20000410000 */
[C---:B------:R-:W-:Y:S01]  /*2d10*/  ISETP.GT.AND P1, PT, R80.reuse, RZ, PT ;  /* 0x000000ff5000720c */ /* 0x040fe20003f24270 */
[----:B------:R-:W1:Y:S01]  /*2d20*/  MUFU.TANH R94, R94 ;  /* 0x0000005e005e7308 */ /* 0x000e620000002400 */
        /* <DEDUP_REMOVED lines=33> */
[C---:B------:R-:W-:Y:S01]  /*2f40*/  FMUL.FTZ R26, R0.reuse, R26 ;  /* 0x0000001a001a7220 */ /* 0x040fe20000410000 */
[----:B0-----:R-:W-:Y:S01]  /*2f50*/  FSEL R97, R97, -INF , P2 ;  /* 0xff80000061617808 */ /* 0x001fe20001000000 */
[----:B------:R-:W-:Y:S01]  /*2f60*/  FMUL.FTZ R55, R0, R55 ;  /* 0x0000003700377220 */ /* 0x000fe20000410000 */
[----:B------:R-:W-:Y:S01]  /*2f70*/  ISETP.GT.AND P2, PT, R80, 0x18, PT ;  /* 0x000000185000780c */ /* 0x000fe20003f44270 */
[C---:B------:R-:W-:Y:S01]  /*2f80*/  FMUL.FTZ R54, R0.reuse, R54 ;  /* 0x0000003600367220 */ /* 0x040fe20000410000 */
[----:B------:R-:W-:Y:S01]  /*2f90*/  FMUL.FTZ R34, R0, R34 ;  /* 0x0000002200227220 */ /* 0x000fe20000410000 */
[----:B------:R-:W0:Y:S01]  /*2fa0*/  MUFU.TANH R102, R102 ;  /* 0x0000006600667308 */ /* 0x000e220000002400 */
[----:B---3--:R-:W-:Y:S01]  /*2fb0*/  FSEL R103, R90, -INF , P1 ;  /* 0xff8000005a677808 */ /* 0x008fe20000800000 */
[----:B------:R-:W-:Y:S01]  /*2fc0*/  FMUL.FTZ R35, R0, R35 ;  /* 0x0000002300237220 */ /* 0x000fe20000410000 */
[----:B------:R-:W-:Y:S01]  /*2fd0*/  ISETP.GT.AND P1, PT, R80, 0x9, PT ;  /* 0x000000095000780c */ /* 0x000fe20003f24270 */
[C---:B------:R-:W-:Y:S01]  /*2fe0*/  FMUL.FTZ R38, R0.reuse, R38 ;  /* 0x0000002600267220 */ /* 0x040fe20000410000 */
[----:B------:R-:W-:Y:S01]  /*2ff0*/  FMNMX.FTZ R64, R103, R101, !PT ;  /* 0x0000006567407209 */ /* 0x000fe20007810000 */
[----:B------:R-:W-:Y:S01]  /*3000*/  FMUL.FTZ R45, R0, R45 ;  /* 0x0000002d002d7220 */ /* 0x000fe20000410000 */
[----:B------:R-:W-:Y:S01]  /*3010*/  FSEL R95, R95, -INF , P1 ;  /* 0xff8000005f5f7808 */ /* 0x000fe20000800000 */
[----:B------:R-:W1:Y:S01]  /*3020*/  MUFU.TANH R79, R79 ;  /* 0x0000004f004f7308 */ /* 0x000e620000002400 */
[----:B------:R-:W-:Y:S01]  /*3030*/  FMNMX.FTZ R64, R99, R64, !PT ;  /* 0x0000004063407209 */ /* 0x000fe20007810000 */
[----:B------:R-:W-:Y:S01]  /*3040*/  SHFL.IDX PT, R76, R76, RZ, 0x1c1f ;  /* 0x001c1fff4c4c7589 */ /* 0x000fe200000e0000 */
[----:B------:R-:W-:Y:S01]  /*3050*/  ISETP.GT.AND P1, PT, R80, 0x11, PT ;  /* 0x000000115000780c */ /* 0x000fe20003f24270 */
[C---:B------:R-:W-:Y:S01]  /*3060*/  FMUL.FTZ R25, R0.reuse, R25 ;  /* 0x0000001900197220 */ /* 0x040fe20000410000 */
[----:B------:R-:W-:Y:S01]  /*3070*/  FMNMX.FTZ R64, R95, R64, !PT ;  /* 0x000000405f407209 */ /* 0x000fe20007810000 */
[----:B------:R-:W-:Y:S01]  /*3080*/  ULDC UR6, c[0x0][0x988] ;  /* 0x0002620000067ab9 */ /* 0x000fe20000000800 */
[----:B--2---:R-:W-:Y:S01]  /*3090*/  FSEL R93, R93, -INF , P1 ;  /* 0xff8000005d5d7808 */ /* 0x004fe20000800000 */
[----:B------:R-:W2:Y:S01]  /*30a0*/  MUFU.TANH R82, R82 ;  /* 0x0000005200527308 */ /* 0x000ea20000002400 */
[----:B------:R-:W-:Y:S01]  /*30b0*/  FMNMX.FTZ R64, R97, R64, !PT ;  /* 0x0000004061407209 */ /* 0x000fe20007810000 */
[----:B------:R-:W-:Y:S01]  /*30c0*/  FMUL.FTZ R24, R0, R24 ;  /* 0x0000001800187220 */ /* 0x000fe20000410000 */
[----:B------:R-:W-:Y:S01]  /*30d0*/  ISETP.GT.AND P1, PT, R80, 0x19, PT ;  /* 0x000000195000780c */ /* 0x000fe20003f24270 */
[----:B------:R-:W-:Y:S01]  /*30e0*/  FMUL.FTZ R48, R0, R48 ;  /* 0x0000003000307220 */ /* 0x000fe20000410000 */
[----:B0-----:R-:W-:Y:S01]  /*30f0*/  FSEL R91, R102, -INF , P2 ;  /* 0xff800000665b7808 */ /* 0x001fe20001000000 */
[----:B------:R-:W-:Y:S01]  /*3100*/  FMUL.FTZ R49, R0, R49 ;  /* 0x0000003100317220 */ /* 0x000fe20000410000 */
[----:B------:R-:W-:Y:S01]  /*3110*/  FMNMX.FTZ R64, R93, R64, !PT ;  /* 0x000000405d407209 */ /* 0x000fe20007810000 */
[----:B------:R0:W-:Y:S01]  /*3120*/  MUFU.TANH R84, R87 ;  /* 0x0000005700547308 */ /* 0x0001e20000002400 */
[----:B------:R-:W-:Y:S01]  /*3130*/  ISETP.GT.AND P2, PT, R80, 0x20, PT ;  /* 0x000000205000780c */ /* 0x000fe20003f44270 */
[C---:B------:R-:W-:Y:S01]  /*3140*/  FMUL.FTZ R52, R0.reuse, R52 ;  /* 0x0000003400347220 */ /* 0x040fe20000410000 */
[----:B------:R-:W-:Y:S01]  /*3150*/  FSEL R89, R89, -INF , P1 ;  /* 0xff80000059597808 */ /* 0x000fe20000800000 */
[C---:B------:R-:W-:Y:S01]  /*3160*/  FMUL.FTZ R53, R0.reuse, R53 ;  /* 0x0000003500357220 */ /* 0x040fe20000410000 */
[----:B------:R-:W-:Y:S01]  /*3170*/  FMNMX.FTZ R64, R91, R64, !PT ;  /* 0x000000405b407209 */ /* 0x000fe20007810000 */
[----:B------:R-:W-:Y:S01]  /*3180*/  FMUL.FTZ R28, R0, R28 ;  /* 0x0000001c001c7220 */ /* 0x000fe20000410000 */
[----:B------:R-:W-:Y:S01]  /*3190*/  ISETP.GT.AND P1, PT, R80, 0x21, PT ;  /* 0x000000215000780c */ /* 0x000fe20003f24270 */
[----:B------:R3:W4:Y:S01]  /*31a0*/  MUFU.TANH R96, R83 ;  /* 0x0000005300607308 */ /* 0x0007220000002400 */
[----:B0-----:R-:W-:Y:S01]  /*31b0*/  FSEL R87, R88, -INF , P2 ;  /* 0xff80000058577808 */ /* 0x001fe20001000000 */
[----:B------:R-:W-:Y:S01]  /*31c0*/  @UP0 ULDC UR10, c[0x0][0x44c] ;  /* 0x00011300000a0ab9 */ /* 0x000fe20000000800 */
[----:B------:R-:W-:Y:S01]  /*31d0*/  FMNMX.FTZ R64, R89, R64, !PT ;  /* 0x0000004059407209 */ /* 0x000fe20007810000 */
[----:B------:R-:W-:Y:S01]  /*31e0*/  UIMAD.WIDE.U32 UR10, UR39, UR10, URZ ;  /* 0x0000000a270a72a5 */ /* 0x000fe2000f8e003f */
[----:B------:R-:W-:Y:S01]  /*31f0*/  ISETP.GT.AND P2, PT, R80, 0x28, PT ;  /* 0x000000285000780c */ /* 0x000fe20003f44270 */
[----:B------:R-:W-:Y:S01]  /*3200*/  @UP0 ULDC UR15, c[0x0][0x450] ;  /* 0x00011400000f0ab9 */ /* 0x000fe20000000800 */
[----:B------:R-:W-:Y:S01]  /*3210*/  FSEL R85, R92, -INF , P1 ;  /* 0xff8000005c557808 */ /* 0x000fe20000800000 */
[----:B------:R-:W0:Y:S01]  /*3220*/  MUFU.TANH R86, R86 ;  /* 0x0000005600567308 */ /* 0x000e220000002400 */
[----:B------:R-:W-:Y:S01]  /*3230*/  FMNMX.FTZ R64, R87, R64, !PT ;  /* 0x0000004057407209 */ /* 0x000fe20007810000 */
[----:B------:R-:W-:Y:S01]  /*3240*/  UMOV UR7, UR39 ;  /* 0x0000002700077c82 */ /* 0x000fe20008000000 */
[C---:B------:R-:W-:Y:S01]  /*3250*/  ISETP.GT.AND P1, PT, R80.reuse, 0x29, PT ;  /* 0x000000295000780c */ /* 0x040fe20003f24270 */
[----:B------:R-:W-:Y:S01]  /*3260*/  @UP0 USHF.R.U32.HI UR7, URZ, UR15, UR11 ;  /* 0x0000000f3f070299 */ /* 0x000fe2000801160b */
[----:B---3--:R-:W-:Y:S01]  /*3270*/  FSEL R83, R77, -INF , P2 ;  /* 0xff8000004d537808 */ /* 0x008fe20001000000 */
[----:B------:R-:W-:Y:S01]  /*3280*/  UIADD3 UR58, UR53, -0x2, URZ ;  /* 0xfffffffe353a7890 */ /* 0x000fe2000fffe03f */
[----:B------:R-:W-:Y:S01]  /*3290*/  FMNMX.FTZ R64, R85, R64, !PT ;  /* 0x0000004055407209 */ /* 0x000fe20007810000 */
[----:B------:R-:W-:Y:S01]  /*32a0*/  MUFU.TANH R98, R74 ;  /* 0x0000004a00627308 */ /* 0x000fe20000002400 */
[----:B------:R-:W-:Y:S01]  /*32b0*/  ISETP.GT.AND P2, PT, R80, 0x30, PT ;  /* 0x000000305000780c */ /* 0x000fe20003f44270 */
[----:B------:R-:W-:Y:S01]  /*32c0*/  UIADD3 UR10, UR7, UR50, -UR51 ;  /* 0x00000032070a7290 */ /* 0x000fe2000fffe833 */
[----:B-1----:R-:W-:-:S02]  /*32d0*/  FSEL R79, R79, -INF , P1 ;  /* 0xff8000004f4f7808 */ /* 0x002fc40000800000 */
[----:B------:R-:W-:Y:S02]  /*32e0*/  CS2R R118, SRZ ;  /* 0x0000000000767805 */ /* 0x000fe4000001ff00 */
[----:B------:R-:W-:Y:S01]  /*32f0*/  FMNMX.FTZ R64, R83, R64, !PT ;  /* 0x0000004053407209 */ /* 0x000fe20007810000 */
[----:B------:R-:W-:Y:S01]  /*3300*/  UIMAD.WIDE UR10, UR10, 0x66666667, URZ ;  /* 0x666666670a0a78a5 */ /* 0x000fe2000f8e023f */
[----:B------:R-:W-:Y:S01]  /*3310*/  ISETP.GT.AND P1, PT, R80, 0x31, PT ;  /* 0x000000315000780c */ /* 0x000fe20003f24270 */
[----:B------:R4:W1:Y:S01]  /*3320*/  MUFU.TANH R100, R75 ;  /* 0x0000004b00647308 */ /* 0x0008620000002400 */
[----:B--2---:R-:W-:Y:S01]  /*3330*/  FSEL R77, R82, -INF , P2 ;  /* 0xff800000524d7808 */ /* 0x004fe20001000000 */
[----:B------:R-:W-:Y:S01]  /*3340*/  USHF.R.U32.HI UR7, URZ, 0x1f, UR11 ;  /* 0x0000001f3f077899 */ /* 0x000fe2000801160b */
[----:B------:R-:W-:Y:S02]  /*3350*/  FMNMX.FTZ R64, R79, R64, !PT ;  /* 0x000000404f407209 */ /* 0x000fe40007810000 */
[----:B------:R-:W-:-:S02]  /*3360*/  CS2R R116, SRZ ;  /* 0x0000000000747805 */ /* 0x000fc4000001ff00 */
[----:B------:R-:W-:Y:S01]  /*3370*/  ISETP.GT.AND P2, PT, R80, 0x38, PT ;  /* 0x000000385000780c */ /* 0x000fe20003f44270 */
[----:B------:R-:W-:Y:S01]  /*3380*/  ULEA.HI.SX32 UR11, UR11, UR7, 0x1a ;  /* 0x000000070b0b7291 */ /* 0x000fe2000f8fd23f */
[----:B------:R-:W-:Y:S01]  /*3390*/  FMNMX.FTZ R64, R77, R64, !PT ;  /* 0x000000404d407209 */ /* 0x000fe20007810000 */
[----:B------:R2:W3:Y:S01]  /*33a0*/  MUFU.TANH R104, R62 ;  /* 0x0000003e00687308 */ /* 0x0004e20000002400 */
[----:B----4-:R-:W-:Y:S01]  /*33b0*/  FSEL R75, R96, -INF , P1 ;  /* 0xff800000604b7808 */ /* 0x010fe20000800000 */
[----:B------:R-:W-:Y:S01]  /*33c0*/  UISETP.LT.AND UP0, UPT, URZ, UR11, UPT ;  /* 0x0000000b3f00728c */ /* 0x000fe2000bf01270 */
[----:B------:R-:W-:Y:S02]  /*33d0*/  ISETP.GT.AND P1, PT, R80, 0x39, PT ;  /* 0x000000395000780c */ /* 0x000fe40003f24270 */
[----:B------:R-:W-:Y:S02]  /*33e0*/  CS2R R114, SRZ ;  /* 0x0000000000727805 */ /* 0x000fe4000001ff00 */
[----:B0-----:R-:W-:Y:S01]  /*33f0*/  FSEL R74, R86, -INF , P2 ;  /* 0xff800000564a7808 */ /* 0x001fe20001000000 */
[----:B------:R-:W-:Y:S01]  /*3400*/  USEL UR56, URZ, UR11, !UP0 ;  /* 0x0000000b3f387287 */ /* 0x000fe2000c000000 */
[----:B------:R-:W-:Y:S01]  /*3410*/  FMNMX.FTZ R41, R75, R64, !PT ;  /* 0x000000404b297209 */ /* 0x000fe20007810000 */
[----:B------:R0:W-:Y:S01]  /*3420*/  MUFU.TANH R106, R71 ;  /* 0x00000047006a7308 */ /* 0x0001e20000002400 */
[----:B------:R-:W-:Y:S01]  /*3430*/  ISETP.GT.AND P2, PT, R80, 0x40, PT ;  /* 0x000000405000780c */ /* 0x000fe20003f44270 */
[----:B--2---:R-:W-:Y:S01]  /*3440*/  FMUL.FTZ R62, R0, R68 ;  /* 0x00000044003e7220 */ /* 0x004fe20000410000 */
[----:B------:R-:W-:Y:S01]  /*3450*/  R2UR UR14, R2 ;  /* 0x00000000020e72ca */ /* 0x000fe200000e0000 */
[----:B------:R-:W-:Y:S01]  /*3460*/  UISETP.GE.AND UP0, UPT, UR58, UR56, UPT ;  /* 0x000000383a00728c */ /* 0x000fe2000bf06270 */
[----:B------:R-:W-:-:S02]  /*3470*/  CS2R R112, SRZ ;  /* 0x0000000000707805 */ /* 0x000fc4000001ff00 */
[----:B------:R-:W-:Y:S01]  /*3480*/  CS2R R110, SRZ ;  /* 0x00000000006e7805 */ /* 0x000fe2000001ff00 */
[----:B------:R2:W-:Y:S01]  /*3490*/  MUFU.TANH R90, R42 ;  /* 0x0000002a005a7308 */ /* 0x0005e20000002400 */
[----:B0-----:R-:W-:Y:S02]  /*34a0*/  FSEL R71, R84, -INF , P1 ;  /* 0xff80000054477808 */ /* 0x001fe40000800000 */
[----:B------:R-:W-:-:S04]  /*34b0*/  ISETP.GT.AND P1, PT, R80, 0x41, PT ;  /* 0x000000415000780c */ /* 0x000fc80003f24270 */
[----:B-1----:R-:W-:Y:S01]  /*34c0*/  FSEL R69, R100, -INF , P1 ;  /* 0xff80000064457808 */ /* 0x002fe20000800000 */
[----:B------:R-:W0:Y:S01]  /*34d0*/  MUFU.TANH R66, R66 ;  /* 0x0000004200427308 */ /* 0x000e220000002400 */
[----:B--2---:R-:W-:Y:S01]  /*34e0*/  FMNMX.FTZ R42, R74, R41, !PT ;  /* 0x000000294a2a7209 */ /* 0x004fe20007810000 */
[----:B------:R-:W-:Y:S01]  /*34f0*/  UIADD3 UR7, UR14, 0x33440, URZ ;  /* 0x000334400e077890 */ /* 0x000fe2000fffe03f */
[----:B------:R-:W-:Y:S02]  /*3500*/  ISETP.GT.AND P1, PT, R80, 0x49, PT ;  /* 0x000000495000780c */ /* 0x000fe40003f24270 */
[----:B------:R-:W-:Y:S01]  /*3510*/  FMNMX.FTZ R41, R71, R42, !PT ;  /* 0x0000002a47297209 */ /* 0x000fe20007810000 */
[----:B------:R-:W-:Y:S02]  /*3520*/  UPRMT UR7, UR40, 0x654, UR7 ;  /* 0x0000065428077896 */ /* 0x000fe40008000007 */
[----:B------:R1:W-:Y:S07]  /*3530*/  MUFU.TANH R65, R70 ;  /* 0x0000004600417308 */ /* 0x0003ee0000002400 */
[----:B------:R-:W-:Y:S01]  /*3540*/  SYNCS.ARRIVE.TRANS64.RED.A1T0 RZ, [UR7], RZ ;  /* 0x000000ffffff79a7 */ /* 0x000fe20008100407 */
[----:B------:R-:W2:Y:S01]  /*3550*/  MUFU.TANH R67, R67 ;  /* 0x0000004300437308 */ /* 0x000ea20000002400 */
[----:B-1----:R-:W-:-:S02]  /*3560*/  FSEL R70, R98, -INF , P2 ;  /* 0xff80000062467808 */ /* 0x002fc40001000000 */
[----:B------:R-:W-:Y:S02]  /*3570*/  ISETP.GT.AND P2, PT, R80, 0x48, PT ;  /* 0x000000485000780c */ /* 0x000fe40003f44270 */
[----:B------:R-:W-:Y:S02]  /*3580*/  FMNMX.FTZ R42, R70, R41, !PT ;  /* 0x00000029462a7209 */ /* 0x000fe40007810000 */
[----:B---3--:R-:W-:Y:S01]  /*3590*/  FSEL R68, R104, -INF , P2 ;  /* 0xff80000068447808 */ /* 0x008fe20001000000 */
[----:B------:R1:W-:Y:S01]  /*35a0*/  MUFU.TANH R64, R51 ;  /* 0x0000003300407308 */ /* 0x0003e20000002400 */
[----:B------:R-:W-:Y:S02]  /*35b0*/  FMNMX.FTZ R41, R69, R42, !PT ;  /* 0x0000002a45297209 */ /* 0x000fe40007810000 */
[----:B------:R-:W-:Y:S02]  /*35c0*/  ISETP.GT.AND P2, PT, R80, 0x50, PT ;  /* 0x000000505000780c */ /* 0x000fe40003f44270 */
[----:B------:R-:W-:-:S03]  /*35d0*/  FMNMX.FTZ R42, R68, R41, !PT ;  /* 0x00000029442a7209 */ /* 0x000fc60007810000 */
[----:B------:R0:W-:Y:S01]  /*35e0*/  MUFU.TANH R92, R47 ;  /* 0x0000002f005c7308 */ /* 0x0001e20000002400 */
[----:B-1----:R-:W-:Y:S02]  /*35f0*/  FSEL R51, R105, -INF , P1 ;  /* 0xff80000069337808 */ /* 0x002fe40000800000 */
[----:B------:R-:W-:Y:S02]  /*3600*/  ISETP.GT.AND P1, PT, R80, 0x51, PT ;  /* 0x000000515000780c */ /* 0x000fe40003f24270 */
[----:B------:R-:W-:-:S03]  /*3610*/  FMNMX.FTZ R42, R51, R42, !PT ;  /* 0x0000002a332a7209 */ /* 0x000fc60007810000 */
[----:B------:R2:W1:Y:S01]  /*3620*/  MUFU.TANH R94, R43 ;  /* 0x0000002b005e7308 */ /* 0x0004620000002400 */
[----:B0-----:R-:W-:Y:S02]  /*3630*/  FSEL R47, R66, -INF , P2 ;  /* 0xff800000422f7808 */ /* 0x001fe40001000000 */
[----:B------:R-:W-:-:S05]  /*3640*/  ISETP.GT.AND P2, PT, R80, 0x58, PT ;  /* 0x000000585000780c */ /* 0x000fca0003f44270 */
[----:B------:R0:W-:Y:S01]  /*3650*/  MUFU.TANH R82, R50 ;  /* 0x0000003200527308 */ /* 0x0001e20000002400 */
[----:B--2---:R-:W-:Y:S02]  /*3660*/  FSEL R43, R67, -INF , P1 ;  /* 0xff800000432b7808 */ /* 0x004fe40000800000 */
[----:B------:R-:W-:-:S04]  /*3670*/  ISETP.GT.AND P1, PT, R80, 0x59, PT ;  /* 0x000000595000780c */ /* 0x000fc80003f24270 */
[----:B------:R-:W-:Y:S01]  /*3680*/  FSEL R41, R106, -INF , P1 ;  /* 0xff8000006a297808 */ /* 0x000fe20000800000 */
[----:B------:R2:W3:Y:S01]  /*3690*/  MUFU.TANH R88, R46 ;  /* 0x0000002e00587308 */ /* 0x0004e20000002400 */
[----:B0-----:R-:W-:Y:S02]  /*36a0*/  FMNMX.FTZ R50, R47, R42, !PT ;  /* 0x0000002a2f327209 */ /* 0x001fe40007810000 */
[----:B------:R-:W-:Y:S02]  /*36b0*/  FSEL R42, R65, -INF , P2 ;  /* 0xff800000412a7808 */ /* 0x000fe40001000000 */
[C---:B------:R-:W-:Y:S02]  /*36c0*/  ISETP.GT.AND P2, PT, R80.reuse, 0x60, PT ;  /* 0x000000605000780c */ /* 0x040fe40003f44270 */
[----:B------:R-:W-:Y:S01]  /*36d0*/  ISETP.GT.AND P1, PT, R80, 0x61, PT ;  /* 0x000000615000780c */ /* 0x000fe20003f24270 */
[----:B------:R0:W-:Y:S01]  /*36e0*/  MUFU.TANH R96, R26 ;  /* 0x0000001a00607308 */ /* 0x0001e20000002400 */
[----:B--2---:R-:W-:Y:S01]  /*36f0*/  FMUL.FTZ R46, R0, R27 ;  /* 0x0000001b002e7220 */ /* 0x004fe20000410000 */
[----:B------:R-:W-:-:S04]  /*3700*/  FMNMX.FTZ R27, R43, R50, !PT ;  /* 0x000000322b1b7209 */ /* 0x000fc80007810000 */
[----:B------:R-:W-:Y:S02]  /*3710*/  FMNMX.FTZ R50, R42, R27, !PT ;  /* 0x0000001b2a327209 */ /* 0x000fe40007810000 */
[----:B------:R-:W-:Y:S01]  /*3720*/  FSEL R27, R90, -INF , P2 ;  /* 0xff8000005a1b7808 */ /* 0x000fe20001000000 */
[----:B0-----:R-:W-:Y:S01]  /*3730*/  FMUL.FTZ R26, R0, R30 ;  /* 0x0000001e001a7220 */ /* 0x001fe20000410000 */
[----:B------:R-:W-:Y:S01]  /*3740*/  FMNMX.FTZ R50, R41, R50, !PT ;  /* 0x0000003229327209 */ /* 0x000fe20007810000 */
[----:B------:R0:W-:Y:S01]  /*3750*/  MUFU.TANH R86, R55 ;  /* 0x0000003700567308 */ /* 0x0001e20000002400 */
[----:B------:R-:W-:Y:S02]  /*3760*/  ISETP.GT.AND P2, PT, R80, 0x68, PT ;  /* 0x000000685000780c */ /* 0x000fe40003f44270 */
[----:B-1----:R-:W-:Y:S01]  /*3770*/  FSEL R30, R94, -INF , P1 ;  /* 0xff8000005e1e7808 */ /* 0x002fe20000800000 */
[----:B------:R-:W-:Y:S01]  /*3780*/  FMUL.FTZ R94, R0, R36 ;  /* 0x00000024005e7220 */ /* 0x000fe20000410000 */
[----:B------:R-:W-:-:S02]  /*3790*/  FMNMX.FTZ R65, R27, R50, !PT ;  /* 0x000000321b417209 */ /* 0x000fc40007810000 */
[----:B------:R-:W-:Y:S01]  /*37a0*/  ISETP.GT.AND P1, PT, R80, 0x69, PT ;  /* 0x000000695000780c */ /* 0x000fe20003f24270 */
[----:B------:R-:W1:Y:S01]  /*37b0*/  MUFU.TANH R84, R54 ;  /* 0x0000003600547308 */ /* 0x000e620000002400 */
[----:B0-----:R-:W-:Y:S01]  /*37c0*/  FMUL.FTZ R55, R0, R31 ;  /* 0x0000001f00377220 */ /* 0x001fe20000410000 */
[----:B---3--:R-:W-:Y:S02]  /*37d0*/  FSEL R31, R88, -INF , P2 ;  /* 0xff800000581f7808 */ /* 0x008fe40001000000 */
[----:B------:R-:W-:Y:S02]  /*37e0*/  FMNMX.FTZ R50, R30, R65, !PT ;  /* 0x000000411e327209 */ /* 0x000fe40007810000 */
[----:B------:R-:W-:Y:S02]  /*37f0*/  ISETP.GT.AND P2, PT, R80, 0x70, PT ;  /* 0x000000705000780c */ /* 0x000fe40003f44270 */
[----:B------:R0:W2:Y:S01]  /*3800*/  MUFU.TANH R98, R46 ;  /* 0x0000002e00627308 */ /* 0x0000a20000002400 */
[----:B------:R-:W-:-:S02]  /*3810*/  FMNMX.FTZ R65, R31, R50, !PT ;  /* 0x000000321f417209 */ /* 0x000fc40007810000 */
[----:B------:R-:W-:Y:S02]  /*3820*/  FSEL R50, R82, -INF , P2 ;  /* 0xff80000052327808 */ /* 0x000fe40001000000 */
[----:B------:R-:W-:-:S03]  /*3830*/  ISETP.GT.AND P2, PT, R80, 0x78, PT ;  /* 0x000000785000780c */ /* 0x000fc60003f44270 */
[----:B------:R-:W3:Y:S01]  /*3840*/  MUFU.TANH R90, R26 ;  /* 0x0000001a005a7308 */ /* 0x000ee20000002400 */
[----:B0-----:R-:W-:Y:S01]  /*3850*/  FSEL R46, R92, -INF , P1 ;  /* 0xff8000005c2e7808 */ /* 0x001fe20000800000 */
[----:B------:R-:W-:Y:S01]  /*3860*/  FMUL.FTZ R92, R0, R32 ;  /* 0x00000020005c7220 */ /* 0x000fe20000410000 */
[----:B------:R-:W-:Y:S02]  /*3870*/  ISETP.GT.AND P1, PT, R80, 0x71, PT ;  /* 0x000000715000780c */ /* 0x000fe40003f24270 */
[----:B------:R-:W-:Y:S02]  /*3880*/  FMNMX.FTZ R65, R46, R65, !PT ;  /* 0x000000412e417209 */ /* 0x000fe40007810000 */
[----:B------:R-:W-:Y:S01]  /*3890*/  FSEL R54, R64, -INF , P1 ;  /* 0xff80000040367808 */ /* 0x000fe20000800000 */
[----:B------:R0:W4:Y:S01]  /*38a0*/  MUFU.TANH R88, R55 ;  /* 0x0000003700587308 */ /* 0x0001220000002400 */
[----:B------:R-:W-:Y:S02]  /*38b0*/  FMNMX.FTZ R65, R50, R65, !PT ;  /* 0x0000004132417209 */ /* 0x000fe40007810000 */
[----:B------:R-:W-:-:S02]  /*38c0*/  ISETP.GT.AND P1, PT, R80, 0x79, PT ;  /* 0x000000795000780c */ /* 0x000fc40003f24270 */
[----:B-1----:R-:W-:Y:S02]  /*38d0*/  FSEL R66, R84, -INF , P2 ;  /* 0xff80000054427808 */ /* 0x002fe40001000000 */
[----:B------:R-:W-:Y:S01]  /*38e0*/  FMNMX.FTZ R65, R54, R65, !PT ;  /* 0x0000004136417209 */ /* 0x000fe20007810000 */
[----:B------:R1:W5:Y:S01]  /*38f0*/  MUFU.TANH R82, R34 ;  /* 0x0000002200527308 */ /* 0x0003620000002400 */
[----:B------:R-:W-:Y:S02]  /*3900*/  ISETP.GT.AND P2, PT, R80, 0x80, PT ;  /* 0x000000805000780c */ /* 0x000fe40003f44270 */
[----:B0-----:R-:W-:Y:S02]  /*3910*/  FSEL R55, R86, -INF , P1 ;  /* 0xff80000056377808 */ /* 0x001fe40000800000 */
[----:B------:R-:W-:Y:S02]  /*3920*/  FMNMX.FTZ R26, R66, R65, !PT ;  /* 0x00000041421a7209 */ /* 0x000fe40007810000 */
[----:B------:R-:W-:Y:S01]  /*3930*/  ISETP.GT.AND P1, PT, R80, 0x81, PT ;  /* 0x000000815000780c */ /* 0x000fe20003f24270 */
[----:B------:R0:W5:Y:S01]  /*3940*/  MUFU.TANH R84, R35 ;  /* 0x0000002300547308 */ /* 0x0001620000002400 */
[----:B------:R-:W-:Y:S01]  /*3950*/  FSEL R67, R96, -INF , P2 ;  /* 0xff80000060437808 */ /* 0x000fe20001000000 */
[----:B------:R-:W-:Y:S01]  /*3960*/  FMUL.FTZ R96, R0, R44 ;  /* 0x0000002c00607220 */ /* 0x000fe20000410000 */
[----:B------:R-:W-:-:S02]  /*3970*/  FMNMX.FTZ R26, R55, R26, !PT ;  /* 0x0000001a371a7209 */ /* 0x000fc40007810000 */
[----:B------:R-:W-:Y:S02]  /*3980*/  ISETP.GT.AND P2, PT, R80, 0x88, PT ;  /* 0x000000885000780c */ /* 0x000fe40003f44270 */
[----:B--2---:R-:W-:Y:S01]  /*3990*/  FSEL R65, R98, -INF , P1 ;  /* 0xff80000062417808 */ /* 0x004fe20000800000 */
[----:B------:R2:W2:Y:S01]  /*39a0*/  MUFU.TANH R86, R38 ;  /* 0x0000002600567308 */ /* 0x0004a20000002400 */
[----:B-1----:R-:W-:Y:S01]  /*39b0*/  FMNMX.FTZ R34, R67, R26, !PT ;  /* 0x0000001a43227209 */ /* 0x002fe20007810000 */
[----:B------:R-:W-:Y:S01]  /*39c0*/  FMUL.FTZ R26, R0, R39 ;  /* 0x00000027001a7220 */ /* 0x000fe20000410000 */
[----:B------:R-:W-:Y:S01]  /*39d0*/  ISETP.GT.AND P1, PT, R80, 0x89, PT ;  /* 0x000000895000780c */ /* 0x000fe20003f24270 */
[----:B------:R-:W-:Y:S01]  /*39e0*/  FMUL.FTZ R98, R0, R29 ;  /* 0x0000001d00627220 */ /* 0x000fe20000410000 */
[----:B---3--:R-:W-:Y:S02]  /*39f0*/  FSEL R64, R90, -INF , P2 ;  /* 0xff8000005a407808 */ /* 0x008fe40001000000 */
[----:B0-----:R-:W-:Y:S01]  /*3a00*/  FMNMX.FTZ R35, R65, R34, !PT ;  /* 0x0000002241237209 */ /* 0x001fe20007810000 */
[----:B------:R-:W0:Y:S01]  /*3a10*/  MUFU.TANH R26, R26 ;  /* 0x0000001a001a7308 */ /* 0x000e220000002400 */
[----:B------:R-:W-:-:S02]  /*3a20*/  ISETP.GT.AND P2, PT, R80, 0x90, PT ;  /* 0x000000905000780c */ /* 0x000fc40003f44270 */
[----:B----4-:R-:W-:Y:S02]  /*3a30*/  FSEL R39, R88, -INF , P1 ;  /* 0xff80000058277808 */ /* 0x010fe40000800000 */
[----:B------:R-:W-:Y:S02]  /*3a40*/  FMNMX.FTZ R34, R64, R35, !PT ;  /* 0x0000002340227209 */ /* 0x000fe40007810000 */
[----:B------:R-:W-:Y:S01]  /*3a50*/  ISETP.GT.AND P1, PT, R80, 0x91, PT ;  /* 0x000000915000780c */ /* 0x000fe20003f24270 */
[----:B------:R1:W-:Y:S01]  /*3a60*/  MUFU.TANH R100, R45 ;  /* 0x0000002d00647308 */ /* 0x0003e20000002400 */
[----:B-----5:R-:W-:Y:S02]  /*3a70*/  FSEL R35, R82, -INF , P2 ;  /* 0xff80000052237808 */ /* 0x020fe40001000000 */
[----:B--2---:R-:W-:Y:S02]  /*3a80*/  FMNMX.FTZ R38, R39, R34, !PT ;  /* 0x0000002227267209 */ /* 0x004fe40007810000 */
[----:B------:R-:W-:-:S02]  /*3a90*/  ISETP.GT.AND P2, PT, R80, 0x98, PT ;  /* 0x000000985000780c */ /* 0x000fc40003f44270 */
[----:B------:R-:W-:Y:S01]  /*3aa0*/  FSEL R34, R84, -INF , P1 ;  /* 0xff80000054227808 */ /* 0x000fe20000800000 */
[----:B------:R-:W-:Y:S01]  /*3ab0*/  MUFU.TANH R108, R24 ;  /* 0x00000018006c7308 */ /* 0x000fe20000002400 */
[----:B------:R-:W-:Y:S01]  /*3ac0*/  FMNMX.FTZ R105, R35, R38, !PT ;  /* 0x0000002623697209 */ /* 0x000fe20007810000 */
[----:B------:R-:W-:Y:S01]  /*3ad0*/  FMUL.FTZ R84, R0, R33 ;  /* 0x0000002100547220 */ /* 0x000fe20000410000 */
[----:B------:R-:W-:Y:S02]  /*3ae0*/  ISETP.GT.AND P1, PT, R80, 0x99, PT ;  /* 0x000000995000780c */ /* 0x000fe40003f24270 */
[----:B------:R-:W-:Y:S01]  /*3af0*/  FSEL R38, R86, -INF , P2 ;  /* 0xff80000056267808 */ /* 0x000fe20001000000 */
[----:B------:R-:W-:Y:S01]  /*3b00*/  FMUL.FTZ R86, R0, R37 ;  /* 0x0000002500567220 */ /* 0x000fe20000410000 */
[----:B------:R-:W-:Y:S01]  /*3b10*/  FMNMX.FTZ R105, R34, R105, !PT ;  /* 0x0000006922697209 */ /* 0x000fe20007810000 */
[----:B------:R-:W2:Y:S01]  /*3b20*/  MUFU.TANH R3, R3 ;  /* 0x0000000300037308 */ /* 0x000ea20000002400 */
[----:B0-----:R-:W-:-:S02]  /*3b30*/  FSEL R26, R26, -INF , P1 ;  /* 0xff8000001a1a7808 */ /* 0x001fc40000800000 */
[----:B------:R-:W-:-:S04]  /*3b40*/  FMNMX.FTZ R105, R38, R105, !PT ;  /* 0x0000006926697209 */ /* 0x000fc80007810000 */
[----:B------:R-:W-:Y:S01]  /*3b50*/  FMNMX.FTZ R105, R26, R105, !PT ;  /* 0x000000691a697209 */ /* 0x000fe20007810000 */
[----:B------:R-:W0:Y:S04]  /*3b60*/  MUFU.TANH R4, R4 ;  /* 0x0000000400047308 */ /* 0x000e280000002400 */
[----:B------:R-:W3:Y:S04]  /*3b70*/  SHFL.BFLY PT, R44, R105, 0x2, 0x1f ;  /* 0x0c401f00692c7f89 */ /* 0x000ee800000e0000 */
[----:B------:R-:W4:Y:S08]  /*3b80*/  MUFU.TANH R5, R5 ;  /* 0x0000000500057308 */ /* 0x000f300000002400 */
[----:B------:R-:W5:Y:S08]  /*3b90*/  MUFU.TANH R6, R6 ;  /* 0x0000000600067308 */ /* 0x000f700000002400 */
[----:B------:R-:W5:Y:S01]  /*3ba0*/  MUFU.TANH R7, R7 ;  /* 0x0000000700077308 */ /* 0x000f620000002400 */
[----:B---3--:R-:W-:-:S07]  /*3bb0*/  FMNMX.FTZ R44, R105, R44, !PT ;  /* 0x0000002c692c7209 */ /* 0x008fce0007810000 */
[----:B------:R3:W-:Y:S01]  /*3bc0*/  MUFU.TANH R105, R25 ;  /* 0x0000001900697308 */ /* 0x0007e20000002400 */
[----:B-1----:R-:W1:Y:S07]  /*3bd0*/  SHFL.BFLY PT, R45, R44, 0x1, 0x1f ;  /* 0x0c201f002c2d7f89 */ /* 0x002e6e00000e0000 */
[----:B------:R-:W5:Y:S01]  /*3be0*/  MUFU.TANH R8, R8 ;  /* 0x0000000800087308 */ /* 0x000f620000002400 */
[----:B---3--:R-:W-:-:S07]  /*3bf0*/  IMAD.U32 R25, RZ, RZ, UR6 ;  /* 0x00000006ff197e24 */ /* 0x008fce000f8e00ff */
[----:B------:R-:W3:Y:S08]  /*3c00*/  MUFU.TANH R10, R10 ;  /* 0x0000000a000a7308 */ /* 0x000ef00000002400 */
[----:B------:R5:W-:Y:S01]  /*3c10*/  MUFU.TANH R102, R48 ;  /* 0x0000003000667308 */ /* 0x000be20000002400 */
[----:B-1----:R-:W-:-:S04]  /*3c20*/  FMNMX.FTZ R120, R44, R45, !PT ;  /* 0x0000002d2c787209 */ /* 0x002fc80007810000 */
[C---:B------:R-:W-:Y:S01]  /*3c30*/  FSETP.NEU.FTZ.AND P1, PT, R120.reuse, -INF , PT ;  /* 0xff8000007800780b */ /* 0x040fe20003f3d000 */
[----:B------:R-:W-:-:S02]  /*3c40*/  FFMA.FTZ R24, R120, R25, -8 ;  /* 0xc100000078187423 */ /* 0x000fc40000010019 */
[----:B------:R-:W-:Y:S03]  /*3c50*/  MUFU.TANH R9, R9 ;  /* 0x0000000900097308 */ /* 0x000fe60000002400 */
[----:B------:R-:W-:-:S05]  /*3c60*/  FSEL R24, R24, RZ, P1 ;  /* 0x000000ff18187208 */ /* 0x000fca0000800000 */
[----:B------:R-:W-:Y:S01]  /*3c70*/  FFMA.FTZ R32, R95, UR6, -R24 ;  /* 0x000000065f207c23 */ /* 0x000fe20008010818 */
[----:B------:R-:W-:Y:S01]  /*3c80*/  VIADDMNMX R95, R76, R81, R78, PT ;  /* 0x000000514c5f7246 */ /* 0x000fe2000380014e */
[----:B------:R-:W1:Y:S01]  /*3c90*/  MUFU.TANH R11, R11 ;  /* 0x0000000b000b7308 */ /* 0x000e620000002400 */
[----:B------:R-:W-:-:S01]  /*3ca0*/  FFMA.FTZ R87, R87, UR6, -R24 ;  /* 0x0000000657577c23 */ /* 0x000fc20008010818 */
[--C-:B------:R-:W-:Y:S01]  /*3cb0*/  FFMA.FTZ R69, R69, UR6, -R24.reuse ;  /* 0x0000000645457c23 */ /* 0x100fe20008010818 */
[----:B------:R-:W-:Y:S01]  /*3cc0*/  ISETP.GT.AND P1, PT, R95, RZ, PT ;  /* 0x000000ff5f00720c */ /* 0x000fe20003f24270 */
[--C-:B------:R-:W-:Y:S01]  /*3cd0*/  FFMA.FTZ R75, R75, UR6, -R24.reuse ;  /* 0x000000064b4b7c23 */ /* 0x100fe20008010818 */
[----:B------:R-:W-:Y:S01]  /*3ce0*/  ISETP.GT.AND P2, PT, R95, 0x1, PT ;  /* 0x000000015f00780c */ /* 0x000fe20003f44270 */
[--C-:B------:R-:W-:Y:S01]  /*3cf0*/  FFMA.FTZ R71, R71, UR6, -R24.reuse ;  /* 0x0000000647477c23 */ /* 0x100fe20008010818 */
[----:B------:R-:W-:Y:S01]  /*3d00*/  ISETP.GT.AND P3, PT, R95, 0x8, PT ;  /* 0x000000085f00780c */ /* 0x000fe20003f64270 */
[----:B------:R3:W-:Y:S01]  /*3d10*/  MUFU.TANH R104, R49 ;  /* 0x0000003100687308 */ /* 0x0007e20000002400 */
[----:B--2---:R-:W-:Y:S01]  /*3d20*/  FSEL R44, R3, -INF , P1 ;  /* 0xff800000032c7808 */ /* 0x004fe20000800000 */
[--C-:B------:R-:W-:Y:S01]  /*3d30*/  FFMA.FTZ R3, R91, UR6, -R24.reuse ;  /* 0x000000065b037c23 */ /* 0x100fe20008010818 */
[----:B0-----:R-:W-:Y:S01]  /*3d40*/  FSEL R45, R4, -INF , P2 ;  /* 0xff800000042d7808 */ /* 0x001fe20001000000 */
[--C-:B------:R-:W-:Y:S01]  /*3d50*/  FFMA.FTZ R93, R93, UR6, -R24.reuse ;  /* 0x000000065d5d7c23 */ /* 0x100fe20008010818 */
[----:B------:R-:W-:Y:S01]  /*3d60*/  ISETP.GT.AND P1, PT, R95, 0x9, PT ;  /* 0x000000095f00780c */ /* 0x000fe20003f24270 */
[--C-:B------:R-:W-:Y:S01]  /*3d70*/  FFMA.FTZ R25, R103, UR6, -R24.reuse ;  /* 0x0000000667197c23 */ /* 0x100fe20008010818 */
[----:B----4-:R-:W-:Y:S01]  /*3d80*/  FSEL R37, R5, -INF , P3 ;  /* 0xff80000005257808 */ /* 0x010fe20001800000 */
[----:B------:R-:W-:Y:S01]  /*3d90*/  MUFU.TANH R12, R12 ;  /* 0x0000000c000c7308 */ /* 0x000fe20000002400 */
[----:B-----5:R-:W-:Y:S01]  /*3da0*/  FMNMX.FTZ R48, R44, R45, !PT ;  /* 0x0000002d2c307209 */ /* 0x020fe20007810000 */
[--C-:B------:R-:W-:Y:S01]  /*3db0*/  FFMA.FTZ R29, R99, UR6, -R24.reuse ;  /* 0x00000006631d7c23 */ /* 0x100fe20008010818 */
[----:B------:R-:W-:Y:S01]  /*3dc0*/  ISETP.GT.AND P2, PT, R95, 0x10, PT ;  /* 0x000000105f00780c */ /* 0x000fe20003f44270 */
[--C-:B------:R-:W-:Y:S01]  /*3dd0*/  FFMA.FTZ R33, R97, UR6, -R24.reuse ;  /* 0x0000000661217c23 */ /* 0x100fe20008010818 */
[----:B------:R-:W-:Y:S01]  /*3de0*/  FSEL R36, R6, -INF , P1 ;  /* 0xff80000006247808 */ /* 0x000fe20000800000 */
[--C-:B------:R-:W-:Y:S01]  /*3df0*/  FFMA.FTZ R6, R89, UR6, -R24.reuse ;  /* 0x0000000659067c23 */ /* 0x100fe20008010818 */
[----:B------:R-:W-:Y:S01]  /*3e00*/  FMNMX.FTZ R5, R37, R48, !PT ;  /* 0x0000003025057209 */ /* 0x000fe20007810000 */
[----:B------:R-:W0:Y:S01]  /*3e10*/  MUFU.TANH R13, R13 ;  /* 0x0000000d000d7308 */ /* 0x000e220000002400 */
[----:B------:R-:W-:Y:S01]  /*3e20*/  ISETP.GT.AND P1, PT, R95, 0x11, PT ;  /* 0x000000115f00780c */ /* 0x000fe20003f24270 */
[--C-:B------:R-:W-:Y:S01]  /*3e30*/  FFMA.FTZ R42, R42, UR6, -R24.reuse ;  /* 0x000000062a2a7c23 */ /* 0x100fe20008010818 */
[----:B------:R-:W-:Y:S01]  /*3e40*/  FSEL R48, R7, -INF , P2 ;  /* 0xff80000007307808 */ /* 0x000fe20001000000 */
[--C-:B------:R-:W-:Y:S01]  /*3e50*/  FFMA.FTZ R41, R41, UR6, -R24.reuse ;  /* 0x0000000629297c23 */ /* 0x100fe20008010818 */
[----:B------:R-:W-:Y:S01]  /*3e60*/  FMNMX.FTZ R5, R36, R5, !PT ;  /* 0x0000000524057209 */ /* 0x000fe20007810000 */
[--C-:B------:R-:W-:Y:S01]  /*3e70*/  FFMA.FTZ R27, R27, UR6, -R24.reuse ;  /* 0x000000061b1b7c23 */ /* 0x100fe20008010818 */
[----:B---3--:R-:W-:Y:S01]  /*3e80*/  FSEL R49, R8, -INF , P1 ;  /* 0xff80000008317808 */ /* 0x008fe20000800000 */
[----:B------:R2:W-:Y:S01]  /*3e90*/  MUFU.TANH R106, R52 ;  /* 0x00000034006a7308 */ /* 0x0005e20000002400 */
[----:B------:R-:W-:Y:S01]  /*3ea0*/  ISETP.GT.AND P2, PT, R95, 0x18, PT ;  /* 0x000000185f00780c */ /* 0x000fe20003f44270 */
[--C-:B------:R-:W-:Y:S01]  /*3eb0*/  FFMA.FTZ R30, R30, UR6, -R24.reuse ;  /* 0x000000061e1e7c23 */ /* 0x100fe20008010818 */
[----:B------:R-:W-:Y:S01]  /*3ec0*/  FMNMX.FTZ R8, R48, R5, !PT ;  /* 0x0000000530087209 */ /* 0x000fe20007810000 */
[--C-:B------:R-:W-:Y:S01]  /*3ed0*/  FFMA.FTZ R31, R31, UR6, -R24.reuse ;  /* 0x000000061f1f7c23 */ /* 0x100fe20008010818 */
[----:B------:R-:W-:Y:S01]  /*3ee0*/  ISETP.GT.AND P1, PT, R95, 0x19, PT ;  /* 0x000000195f00780c */ /* 0x000fe20003f24270 */
[--C-:B------:R-:W-:Y:S01]  /*3ef0*/  FFMA.FTZ R55, R55, UR6, -R24.reuse ;  /* 0x0000000637377c23 */ /* 0x100fe20008010818 */
[----:B------:R-:W-:Y:S01]  /*3f00*/  FMNMX.FTZ R5, R49, R8, !PT ;  /* 0x0000000831057209 */ /* 0x000fe20007810000 */
[----:B------:R-:W3:Y:S01]  /*3f10*/  MUFU.TANH R14, R14 ;  /* 0x0000000e000e7308 */ /* 0x000ee20000002400 */
[----:B--2---:R-:W-:Y:S01]  /*3f20*/  FSEL R52, R10, -INF , P2 ;  /* 0xff8000000a347808 */ /* 0x004fe20001000000 */
[--C-:B------:R-:W-:Y:S01]  /*3f30*/  FFMA.FTZ R65, R65, UR6, -R24.reuse ;  /* 0x0000000641417c23 */ /* 0x100fe20008010818 */
[----:B------:R-:W-:Y:S01]  /*3f40*/  ISETP.GT.AND P2, PT, R95, 0x20, PT ;  /* 0x000000205f00780c */ /* 0x000fe20003f44270 */
[--C-:B------:R-:W-:Y:S01]  /*3f50*/  FFMA.FTZ R64, R64, UR6, -R24.reuse ;  /* 0x0000000640407c23 */ /* 0x100fe20008010818 */
[----:B------:R-:W-:Y:S01]  /*3f60*/  FMNMX.FTZ R8, R52, R5, !PT ;  /* 0x0000000534087209 */ /* 0x000fe20007810000 */
[--C-:B------:R-:W-:Y:S01]  /*3f70*/  FFMA.FTZ R39, R39, UR6, -R24.reuse ;  /* 0x0000000627277c23 */ /* 0x100fe20008010818 */
[----:B-1----:R-:W-:Y:S01]  /*3f80*/  FSEL R76, R11, -INF , P2 ;  /* 0xff8000000b4c7808 */ /* 0x002fe20001000000 */
[----:B------:R1:W-:Y:S01]  /*3f90*/  MUFU.TANH R107, R53 ;  /* 0x00000035006b7308 */ /* 0x0003e20000002400 */
[----:B------:R-:W-:Y:S01]  /*3fa0*/  ISETP.GT.AND P2, PT, R95, 0x28, PT ;  /* 0x000000285f00780c */ /* 0x000fe20003f44270 */
[--C-:B------:R-:W-:Y:S01]  /*3fb0*/  FFMA.FTZ R11, R83, UR6, -R24.reuse ;  /* 0x00000006530b7c23 */ /* 0x100fe20008010818 */
[----:B------:R-:W-:-:S01]  /*3fc0*/  FFMA.FTZ R35, R35, UR6, -R24 ;  /* 0x0000000623237c23 */ /* 0x000fc20008010818 */
[--C-:B------:R-:W-:Y:S01]  /*3fd0*/  FFMA.FTZ R34, R34, UR6, -R24.reuse ;  /* 0x0000000622227c23 */ /* 0x100fe20008010818 */
[----:B0-----:R-:W-:Y:S01]  /*3fe0*/  FSEL R80, R13, -INF , P2 ;  /* 0xff8000000d507808 */ /* 0x001fe20001000000 */
[----:B------:R-:W-:Y:S01]  /*3ff0*/  FFMA.FTZ R38, R38, UR6, -R24 ;  /* 0x0000000626267c23 */ /* 0x000fe20008010818 */
[----:B------:R-:W-:Y:S01]  /*4000*/  ISETP.GT.AND P2, PT, R95, 0x30, PT ;  /* 0x000000305f00780c */ /* 0x000fe20003f44270 */
[----:B------:R-:W0:Y:S01]  /*4010*/  MUFU.TANH R15, R15 ;  /* 0x0000000f000f7308 */ /* 0x000e220000002400 */
[----:B-1----:R-:W-:-:S02]  /*4020*/  FSEL R53, R9, -INF , P1 ;  /* 0xff80000009357808 */ /* 0x002fc40000800000 */
[----:B------:R-:W-:Y:S02]  /*4030*/  ISETP.GT.AND P1, PT, R95, 0x21, PT ;  /* 0x000000215f00780c */ /* 0x000fe40003f24270 */
[----:B------:R-:W-:Y:S01]  /*4040*/  FMNMX.FTZ R7, R53, R8, !PT ;  /* 0x0000000835077209 */ /* 0x000fe20007810000 */
[--C-:B------:R-:W-:Y:S01]  /*4050*/  FFMA.FTZ R8, R85, UR6, -R24.reuse ;  /* 0x0000000655087c23 */ /* 0x100fe20008010818 */
[----:B------:R-:W-:Y:S01]  /*4060*/  FSEL R78, R12, -INF , P1 ;  /* 0xff8000000c4e7808 */ /* 0x000fe20000800000 */
[----:B------:R-:W1:Y:S01]  /*4070*/  MUFU.TANH R20, R20 ;  /* 0x0000001400147308 */ /* 0x000e620000002400 */
[----:B------:R-:W-:Y:S01]  /*4080*/  FMNMX.FTZ R7, R76, R7, !PT ;  /* 0x000000074c077209 */ /* 0x000fe20007810000 */
[----:B------:R-:W-:Y:S01]  /*4090*/  FFMA.FTZ R85, R43, UR6, -R24 ;  /* 0x000000062b557c23 */ /* 0x000fe20008010818 */
[----:B------:R-:W-:Y:S02]  /*40a0*/  ISETP.GT.AND P1, PT, R95, 0x29, PT ;  /* 0x000000295f00780c */ /* 0x000fe40003f24270 */
[----:B------:R-:W-:-:S02]  /*40b0*/  FMNMX.FTZ R7, R78, R7, !PT ;  /* 0x000000074e077209 */ /* 0x000fc40007810000 */
[----:B---3--:R-:W-:Y:S01]  /*40c0*/  FSEL R81, R14, -INF , P1 ;  /* 0xff8000000e517808 */ /* 0x008fe20000800000 */
[----:B------:R-:W2:Y:S01]  /*40d0*/  MUFU.TANH R72, R72 ;  /* 0x0000004800487308 */ /* 0x000ea20000002400 */
[----:B------:R-:W-:Y:S02]  /*40e0*/  FMNMX.FTZ R10, R80, R7, !PT ;  /* 0x00000007500a7209 */ /* 0x000fe40007810000 */
[----:B------:R-:W-:Y:S02]  /*40f0*/  ISETP.GT.AND P1, PT, R95, 0x31, PT ;  /* 0x000000315f00780c */ /* 0x000fe40003f24270 */
[----:B0-----:R-:W-:Y:S02]  /*4100*/  FSEL R82, R15, -INF , P2 ;  /* 0xff8000000f527808 */ /* 0x001fe40001000000 */
[----:B------:R-:W-:Y:S01]  /*4110*/  FMNMX.FTZ R9, R81, R10, !PT ;  /* 0x0000000a51097209 */ /* 0x000fe20007810000 */
[----:B------:R-:W0:Y:S01]  /*4120*/  MUFU.TANH R21, R21 ;  /* 0x0000001500157308 */ /* 0x000e220000002400 */
[----:B------:R-:W-:Y:S01]  /*4130*/  ISETP.GT.AND P2, PT, R95, 0x38, PT ;  /* 0x000000385f00780c */ /* 0x000fe20003f44270 */
[----:B------:R-:W-:Y:S01]  /*4140*/  FFMA.FTZ R10, R79, UR6, -R24 ;  /* 0x000000064f0a7c23 */ /* 0x000fe20008010818 */
[----:B-1----:R-:W-:-:S02]  /*4150*/  FSEL R83, R20, -INF , P1 ;  /* 0xff80000014537808 */ /* 0x002fc40000800000 */
[----:B------:R-:W-:Y:S02]  /*4160*/  FMNMX.FTZ R12, R82, R9, !PT ;  /* 0x00000009520c7209 */ /* 0x000fe40007810000 */
[----:B------:R-:W-:Y:S01]  /*4170*/  ISETP.GT.AND P1, PT, R95, 0x39, PT ;  /* 0x000000395f00780c */ /* 0x000fe20003f24270 */
[----:B------:R-:W1:Y:S01]  /*4180*/  MUFU.TANH R73, R73 ;  /* 0x0000004900497308 */ /* 0x000e620000002400 */
[----:B--2---:R-:W-:Y:S02]  /*4190*/  FSEL R72, R72, -INF , P2 ;  /* 0xff80000048487808 */ /* 0x004fe40001000000 */
[----:B------:R-:W-:Y:S02]  /*41a0*/  FMNMX.FTZ R9, R83, R12, !PT ;  /* 0x0000000c53097209 */ /* 0x000fe40007810000 */
[----:B------:R-:W-:Y:S02]  /*41b0*/  ISETP.GT.AND P2, PT, R95, 0x40, PT ;  /* 0x000000405f00780c */ /* 0x000fe40003f44270 */
[----:B------:R-:W-:Y:S01]  /*41c0*/  FMNMX.FTZ R12, R72, R9, !PT ;  /* 0x00000009480c7209 */ /* 0x000fe20007810000 */
[----:B------:R-:W-:Y:S01]  /*41d0*/  MUFU.TANH R56, R56 ;  /* 0x0000003800387308 */ /* 0x000fe20000002400 */
[----:B0-----:R-:W-:Y:S01]  /*41e0*/  FSEL R79, R21, -INF , P1 ;  /* 0xff800000154f7808 */ /* 0x001fe20000800000 */
[----:B------:R-:W-:Y:S01]  /*41f0*/  FFMA.FTZ R21, R68, UR6, -R24 ;  /* 0x0000000644157c23 */ /* 0x000fe20008010818 */
[----:B------:R-:W-:-:S02]  /*4200*/  ISETP.GT.AND P1, PT, R95, 0x41, PT ;  /* 0x000000415f00780c */ /* 0x000fc40003f24270 */
[----:B------:R-:W-:-:S03]  /*4210*/  FMNMX.FTZ R12, R79, R12, !PT ;  /* 0x0000000c4f0c7209 */ /* 0x000fc60007810000 */
[----:B------:R-:W0:Y:S01]  /*4220*/  MUFU.TANH R57, R57 ;  /* 0x0000003900397308 */ /* 0x000e220000002400 */
[----:B-1----:R-:W-:Y:S02]  /*4230*/  FSEL R73, R73, -INF , P2 ;  /* 0xff80000049497808 */ /* 0x002fe40001000000 */
[----:B------:R-:W-:Y:S02]  /*4240*/  ISETP.GT.AND P2, PT, R95, 0x48, PT ;  /* 0x000000485f00780c */ /* 0x000fe40003f44270 */
[----:B------:R-:W-:-:S03]  /*4250*/  FMNMX.FTZ R14, R73, R12, !PT ;  /* 0x0000000c490e7209 */ /* 0x000fc60007810000 */
[----:B------:R-:W1:Y:S08]  /*4260*/  MUFU.TANH R58, R58 ;  /* 0x0000003a003a7308 */ /* 0x000e700000002400 */
[----:B------:R-:W2:Y:S01]  /*4270*/  MUFU.TANH R59, R59 ;  /* 0x0000003b003b7308 */ /* 0x000ea20000002400 */
[----:B0-----:R-:W-:Y:S02]  /*4280*/  FSEL R57, R57, -INF , P2 ;  /* 0xff80000039397808 */ /* 0x001fe40001000000 */
[----:B------:R-:W-:-:S05]  /*4290*/  ISETP.GT.AND P2, PT, R95, 0x50, PT ;  /* 0x000000505f00780c */ /* 0x000fca0003f44270 */
[----:B------:R0:W-:Y:S08]  /*42a0*/  MUFU.EX2 R7, R11 ;  /* 0x0000000b00077308 */ /* 0x0001f00000000800 */
[----:B------:R-:W-:Y:S01]  /*42b0*/  MUFU.TANH R60, R60 ;  /* 0x0000003c003c7308 */ /* 0x000fe20000002400 */
[----:B0-----:R-:W-:-:S01]  /*42c0*/  FFMA.FTZ R11, R77, UR6, -R24 ;  /* 0x000000064d0b7c23 */ /* 0x001fc20008010818 */
[----:B------:R-:W-:Y:S01]  /*42d0*/  FSEL R77, R56, -INF , P1 ;  /* 0xff800000384d7808 */ /* 0x000fe20000800000 */
[----:B------:R-:W-:-:S01]  /*42e0*/  FFMA.FTZ R56, R51, UR6, -R24 ;  /* 0x0000000633387c23 */ /* 0x000fc20008010818 */
[----:B------:R-:W-:-:S02]  /*42f0*/  ISETP.GT.AND P1, PT, R95, 0x49, PT ;  /* 0x000000495f00780c */ /* 0x000fc40003f24270 */
[----:B------:R-:W-:Y:S02]  /*4300*/  FMNMX.FTZ R14, R77, R14, !PT ;  /* 0x0000000e4d0e7209 */ /* 0x000fe40007810000 */
[----:B------:R-:W0:Y:S01]  /*4310*/  MUFU.TANH R62, R62 ;  /* 0x0000003e003e7308 */ /* 0x000e220000002400 */
[----:B-1----:R-:W-:Y:S02]  /*4320*/  FSEL R58, R58, -INF , P1 ;  /* 0xff8000003a3a7808 */ /* 0x002fe40000800000 */
[----:B------:R-:W-:Y:S02]  /*4330*/  FMNMX.FTZ R13, R57, R14, !PT ;  /* 0x0000000e390d7209 */ /* 0x000fe40007810000 */
[----:B------:R-:W-:Y:S02]  /*4340*/  ISETP.GT.AND P1, PT, R95, 0x51, PT ;  /* 0x000000515f00780c */ /* 0x000fe40003f24270 */
[----:B--2---:R-:W-:Y:S01]  /*4350*/  FSEL R59, R59, -INF , P2 ;  /* 0xff8000003b3b7808 */ /* 0x004fe20001000000 */
[----:B------:R-:W-:Y:S01]  /*4360*/  MUFU.TANH R61, R61 ;  /* 0x0000003d003d7308 */ /* 0x000fe20000002400 */
[----:B------:R-:W-:Y:S01]  /*4370*/  FMNMX.FTZ R14, R58, R13, !PT ;  /* 0x0000000d3a0e7209 */ /* 0x000fe20007810000 */
[----:B------:R-:W-:Y:S01]  /*4380*/  FFMA.FTZ R13, R70, UR6, -R24 ;  /* 0x00000006460d7c23 */ /* 0x000fe20008010818 */
[----:B------:R-:W-:-:S02]  /*4390*/  ISETP.GT.AND P2, PT, R95, 0x58, PT ;  /* 0x000000585f00780c */ /* 0x000fc40003f44270 */
[----:B------:R-:W-:-:S03]  /*43a0*/  FMNMX.FTZ R20, R59, R14, !PT ;  /* 0x0000000e3b147209 */ /* 0x000fc60007810000 */
[----:B------:R-:W1:Y:S01]  /*43b0*/  MUFU.TANH R63, R63 ;  /* 0x0000003f003f7308 */ /* 0x000e620000002400 */
[----:B0-----:R-:W-:Y:S02]  /*43c0*/  FSEL R89, R62, -INF , P2 ;  /* 0xff8000003e597808 */ /* 0x001fe40001000000 */
[----:B------:R-:W-:-:S05]  /*43d0*/  ISETP.GT.AND P2, PT, R95, 0x60, PT ;  /* 0x000000605f00780c */ /* 0x000fca0003f44270 */
[----:B------:R-:W0:Y:S08]  /*43e0*/  MUFU.TANH R40, R40 ;  /* 0x0000002800287308 */ /* 0x000e300000002400 */
[----:B------:R2:W-:Y:S01]  /*43f0*/  MUFU.EX2 R5, R87 ;  /* 0x0000005700057308 */ /* 0x0005e20000000800 */
[----:B-1----:R-:W-:Y:S02]  /*4400*/  FSEL R91, R63, -INF , P2 ;  /* 0xff8000003f5b7808 */ /* 0x002fe40001000000 */
[----:B------:R-:W-:-:S05]  /*4410*/  ISETP.GT.AND P2, PT, R95, 0x68, PT ;  /* 0x000000685f00780c */ /* 0x000fca0003f44270 */
[----:B------:R-:W1:Y:S01]  /*4420*/  MUFU.TANH R96, R96 ;  /* 0x0000006000607308 */ /* 0x000e620000002400 */
[----:B--2---:R-:W-:Y:S02]  /*4430*/  FSEL R87, R60, -INF , P1 ;  /* 0xff8000003c577808 */ /* 0x004fe40000800000 */
[----:B------:R-:W-:Y:S02]  /*4440*/  ISETP.GT.AND P1, PT, R95, 0x59, PT ;  /* 0x000000595f00780c */ /* 0x000fe40003f24270 */
[----:B------:R-:W-:Y:S02]  /*4450*/  FMNMX.FTZ R20, R87, R20, !PT ;  /* 0x0000001457147209 */ /* 0x000fe40007810000 */
[----:B------:R-:W-:Y:S01]  /*4460*/  FSEL R90, R61, -INF , P1 ;  /* 0xff8000003d5a7808 */ /* 0x000fe20000800000 */
[----:B------:R2:W3:Y:S01]  /*4470*/  MUFU.TANH R109, R28 ;  /* 0x0000001c006d7308 */ /* 0x0004e20000002400 */
[----:B------:R-:W-:Y:S02]  /*4480*/  FMNMX.FTZ R15, R89, R20, !PT ;  /* 0x00000014590f7209 */ /* 0x000fe40007810000 */
[----:B------:R-:W-:-:S02]  /*4490*/  ISETP.GT.AND P1, PT, R95, 0x61, PT ;  /* 0x000000615f00780c */ /* 0x000fc40003f24270 */
[----:B------:R-:W-:Y:S02]  /*44a0*/  FMNMX.FTZ R20, R90, R15, !PT ;  /* 0x0000000f5a147209 */ /* 0x000fe40007810000 */
[----:B0-----:R-:W-:Y:S01]  /*44b0*/  FSEL R88, R40, -INF , P1 ;  /* 0xff80000028587808 */ /* 0x001fe20000800000 */
[----:B------:R-:W0:Y:S01]  /*44c0*/  MUFU.TANH R98, R98 ;  /* 0x0000006200627308 */ /* 0x000e220000002400 */
[----:B------:R-:W-:Y:S01]  /*44d0*/  FMNMX.FTZ R15, R91, R20, !PT ;  /* 0x000000145b0f7209 */ /* 0x000fe20007810000 */
[----:B--2---:R-:W-:Y:S01]  /*44e0*/  FFMA.FTZ R28, R101, UR6, -R24 ;  /* 0x00000006651c7c23 */ /* 0x004fe20008010818 */
[C---:B------:R-:W-:Y:S02]  /*44f0*/  ISETP.GT.AND P1, PT, R95.reuse, 0x69, PT ;  /* 0x000000695f00780c */ /* 0x040fe40003f24270 */
[----:B-1----:R-:W-:Y:S02]  /*4500*/  FSEL R62, R96, -INF , P2 ;  /* 0xff800000603e7808 */ /* 0x002fe40001000000 */
[----:B------:R-:W-:Y:S01]  /*4510*/  FMNMX.FTZ R15, R88, R15, !PT ;  /* 0x0000000f580f7209 */ /* 0x000fe20007810000 */
[----:B------:R-:W-:Y:S01]  /*4520*/  MUFU.TANH R92, R92 ;  /* 0x0000005c005c7308 */ /* 0x000fe20000002400 */
[----:B------:R-:W-:-:S02]  /*4530*/  ISETP.GT.AND P2, PT, R95, 0x70, PT ;  /* 0x000000705f00780c */ /* 0x000fc40003f44270 */
[----:B------:R-:W-:Y:S02]  /*4540*/  FSEL R60, R100, -INF , P1 ;  /* 0xff800000643c7808 */ /* 0x000fe40000800000 */
[----:B------:R-:W-:Y:S02]  /*4550*/  CS2R R100, SRZ ;  /* 0x0000000000647805 */ /* 0x000fe4000001ff00 */
[----:B------:R-:W-:Y:S02]  /*4560*/  FMNMX.FTZ R15, R62, R15, !PT ;  /* 0x0000000f3e0f7209 */ /* 0x000fe40007810000 */
[----:B------:R-:W-:Y:S01]  /*4570*/  ISETP.GT.AND P1, PT, R95, 0x71, PT ;  /* 0x000000715f00780c */ /* 0x000fe20003f24270 */
[----:B------:R1:W-:Y:S01]  /*4580*/  MUFU.EX2 R20, R69 ;  /* 0x0000004500147308 */ /* 0x0003e20000000800 */
[----:B------:R-:W-:Y:S02]  /*4590*/  FSEL R61, R102, -INF , P2 ;  /* 0xff800000663d7808 */ /* 0x000fe40001000000 */
[----:B------:R-:W-:-:S02]  /*45a0*/  CS2R R102, SRZ ;  /* 0x0000000000667805 */ /* 0x000fc4000001ff00 */
[----:B------:R-:W-:Y:S01]  /*45b0*/  FMNMX.FTZ R40, R60, R15, !PT ;  /* 0x0000000f3c287209 */ /* 0x000fe20007810000 */
[----:B------:R-:W-:Y:S01]  /*45c0*/  FFMA.FTZ R15, R47, UR6, -R24 ;  /* 0x000000062f0f7c23 */ /* 0x000fe20008010818 */
[----:B------:R-:W-:Y:S02]  /*45d0*/  ISETP.GT.AND P2, PT, R95, 0x78, PT ;  /* 0x000000785f00780c */ /* 0x000fe40003f44270 */
[----:B------:R-:W-:Y:S01]  /*45e0*/  FSEL R63, R104, -INF , P1 ;  /* 0xff800000683f7808 */ /* 0x000fe20000800000 */
[----:B------:R-:W2:Y:S01]  /*45f0*/  MUFU.TANH R84, R84 ;  /* 0x0000005400547308 */ /* 0x000ea20000002400 */
[----:B------:R-:W-:Y:S02]  /*4600*/  FMNMX.FTZ R40, R61, R40, !PT ;  /* 0x000000283d287209 */ /* 0x000fe40007810000 */
[----:B------:R-:W-:Y:S02]  /*4610*/  ISETP.GT.AND P1, PT, R95, 0x79, PT ;  /* 0x000000795f00780c */ /* 0x000fe40003f24270 */
[----:B------:R-:W-:-:S02]  /*4620*/  FSEL R51, R106, -INF , P2 ;  /* 0xff8000006a337808 */ /* 0x000fc40001000000 */
[----:B------:R-:W-:Y:S01]  /*4630*/  FMNMX.FTZ R40, R63, R40, !PT ;  /* 0x000000283f287209 */ /* 0x000fe20007810000 */
[----:B------:R4:W-:Y:S01]  /*4640*/  MUFU.EX2 R9, R11 ;  /* 0x0000000b00097308 */ /* 0x0009e20000000800 */
[----:B------:R-:W-:Y:S02]  /*4650*/  ISETP.GT.AND P2, PT, R95, 0x80, PT ;  /* 0x000000805f00780c */ /* 0x000fe40003f44270 */
[----:B------:R-:W-:Y:S02]  /*4660*/  FSEL R68, R107, -INF , P1 ;  /* 0xff8000006b447808 */ /* 0x000fe40000800000 */
[----:B------:R-:W-:Y:S02]  /*4670*/  CS2R R106, SRZ ;  /* 0x00000000006a7805 */ /* 0x000fe4000001ff00 */
[----:B------:R-:W-:Y:S02]  /*4680*/  FMNMX.FTZ R47, R51, R40, !PT ;  /* 0x00000028332f7209 */ /* 0x000fe40007810000 */
[----:B------:R-:W-:Y:S01]  /*4690*/  ISETP.GT.AND P1, PT, R95, 0x81, PT ;  /* 0x000000815f00780c */ /* 0x000fe20003f24270 */
[----:B------:R-:W5:Y:S01]  /*46a0*/  MUFU.TANH R94, R94 ;  /* 0x0000005e005e7308 */ /* 0x000f620000002400 */
[----:B-1----:R-:W-:Y:S01]  /*46b0*/  FSEL R69, R108, -INF , P2 ;  /* 0xff8000006c457808 */ /* 0x002fe20001000000 */
[----:B----4-:R-:W-:Y:S01]  /*46c0*/  FFMA.FTZ R11, R74, UR6, -R24 ;  /* 0x000000064a0b7c23 */ /* 0x010fe20008010818 */
[----:B------:R-:W-:-:S02]  /*46d0*/  FMNMX.FTZ R40, R68, R47, !PT ;  /* 0x0000002f44287209 */ /* 0x000fc40007810000 */
[----:B------:R-:W-:Y:S02]  /*46e0*/  ISETP.GT.AND P2, PT, R95, 0x88, PT ;  /* 0x000000885f00780c */ /* 0x000fe40003f44270 */
[----:B------:R-:W-:Y:S01]  /*46f0*/  FSEL R47, R105, -INF , P1 ;  /* 0xff800000692f7808 */ /* 0x000fe20000800000 */
[----:B------:R-:W1:Y:S01]  /*4700*/  MUFU.TANH R86, R86 ;  /* 0x0000005600567308 */ /* 0x000e620000002400 */
[----:B------:R-:W-:Y:S02]  /*4710*/  FMNMX.FTZ R70, R69, R40, !PT ;  /* 0x0000002845467209 */ /* 0x000fe40007810000 */
[----:B------:R-:W-:Y:S02]  /*4720*/  CS2R R104, SRZ ;  /* 0x0000000000687805 */ /* 0x000fe4000001ff00 */
[----:B------:R-:W-:Y:S02]  /*4730*/  ISETP.GT.AND P1, PT, R95, 0x89, PT ;  /* 0x000000895f00780c */ /* 0x000fe40003f24270 */
[----:B---3--:R-:W-:-:S02]  /*4740*/  FSEL R43, R109, -INF , P2 ;  /* 0xff8000006d2b7808 */ /* 0x008fc40001000000 */
[----:B------:R-:W-:Y:S02]  /*4750*/  CS2R R108, SRZ ;  /* 0x00000000006c7805 */ /* 0x000fe4000001ff00 */
[----:B------:R-:W-:Y:S01]  /*4760*/  FMNMX.FTZ R74, R47, R70, !PT ;  /* 0x000000462f4a7209 */ /* 0x000fe20007810000 */
[----:B------:R3:W-:Y:S01]  /*4770*/  MUFU.EX2 R12, R75 ;  /* 0x0000004b000c7308 */ /* 0x0007e20000000800 */
[C---:B------:R-:W-:Y:S02]  /*4780*/  ISETP.GT.AND P2, PT, R95.reuse, 0x90, PT ;  /* 0x000000905f00780c */ /* 0x040fe40003f44270 */
[----:B0-----:R-:W-:Y:S02]  /*4790*/  FSEL R70, R98, -INF , P1 ;  /* 0xff80000062467808 */ /* 0x001fe40000800000 */
[----:B------:R-:W-:Y:S02]  /*47a0*/  CS2R R98, SRZ ;  /* 0x0000000000627805 */ /* 0x000fe4000001ff00 */
[----:B------:R-:W-:Y:S01]  /*47b0*/  ISETP.GT.AND P1, PT, R95, 0x91, PT ;  /* 0x000000915f00780c */ /* 0x000fe20003f24270 */
[----:B------:R0:W-:Y:S01]  /*47c0*/  MUFU.EX2 R14, R71 ;  /* 0x00000047000e7308 */ /* 0x0001e20000000800 */
[----:B---3--:R-:W-:-:S02]  /*47d0*/  FMNMX.FTZ R75, R43, R74, !PT ;  /* 0x0000004a2b4b7209 */ /* 0x008fc40007810000 */
[----:B--2---:R-:W-:Y:S02]  /*47e0*/  FSEL R74, R84, -INF , P1 ;  /* 0xff800000544a7808 */ /* 0x004fe40000800000 */
[----:B------:R-:W-:-:S03]  /*47f0*/  ISETP.GT.AND P1, PT, R95, 0x99, PT ;  /* 0x000000995f00780c */ /* 0x000fc60003f24270 */
[----:B------:R5:W-:Y:S01]  /*4800*/  MUFU.EX2 R40, R85 ;  /* 0x0000005500287308 */ /* 0x000be20000000800 */
[----:B0-----:R-:W-:Y:S02]  /*4810*/  FSEL R71, R92, -INF , P2 ;  /* 0xff8000005c477808 */ /* 0x001fe40001000000 */
[----:B------:R-:W-:Y:S02]  /*4820*/  FMNMX.FTZ R92, R70, R75, !PT ;  /* 0x0000004b465c7209 */ /* 0x000fe40007810000 */
[----:B------:R-:W-:Y:S02]  /*4830*/  ISETP.GT.AND P2, PT, R95, 0x98, PT ;  /* 0x000000985f00780c */ /* 0x000fe40003f44270 */
[----:B------:R-:W-:Y:S01]  /*4840*/  FMNMX.FTZ R75, R71, R92, !PT ;  /* 0x0000005c474b7209 */ /* 0x000fe20007810000 */
[----:B------:R0:W-:Y:S01]  /*4850*/  MUFU.EX2 R4, R93 ;  /* 0x0000005d00047308 */ /* 0x0001e20000000800 */
[----:B-----5:R-:W-:Y:S02]  /*4860*/  FSEL R85, R94, -INF , P2 ;  /* 0xff8000005e557808 */ /* 0x020fe40001000000 */
[----:B------:R-:W-:-:S02]  /*4870*/  FMNMX.FTZ R84, R74, R75, !PT ;  /* 0x0000004b4a547209 */ /* 0x000fc40007810000 */
[----:B-1----:R-:W-:Y:S02]  /*4880*/  FSEL R86, R86, -INF , P1 ;  /* 0xff80000056567808 */ /* 0x002fe40000800000 */
[----:B------:R-:W-:Y:S01]  /*4890*/  FMNMX.FTZ R75, R85, R84, !PT ;  /* 0x00000054554b7209 */ /* 0x000fe20007810000 */
[----:B------:R-:W-:-:S01]  /*48a0*/  FFMA.FTZ R84, R46, UR6, -R24 ;  /* 0x000000062e547c23 */ /* 0x000fc20008010818 */
[--C-:B------:R-:W-:Y:S01]  /*48b0*/  FFMA.FTZ R46, R50, UR6, -R24.reuse ;  /* 0x00000006322e7c23 */ /* 0x100fe20008010818 */
[----:B------:R-:W-:-:S01]  /*48c0*/  FFMA.FTZ R50, R66, UR6, -R24 ;  /* 0x0000000642327c23 */ /* 0x000fc20008010818 */
[----:B------:R-:W-:Y:S01]  /*48d0*/  FMNMX.FTZ R92, R86, R75, !PT ;  /* 0x0000004b565c7209 */ /* 0x000fe20007810000 */
[----:B------:R-:W-:-:S01]  /*48e0*/  FFMA.FTZ R75, R54, UR6, -R24 ;  /* 0x00000006364b7c23 */ /* 0x000fc20008010818 */
[--C-:B------:R-:W-:Y:S01]  /*48f0*/  FFMA.FTZ R54, R67, UR6, -R24.reuse ;  /* 0x0000000643367c23 */ /* 0x100fe20008010818 */
[----:B------:R-:W-:Y:S01]  /*4900*/  MUFU.EX2 R25, R25 ;  /* 0x0000001900197308 */ /* 0x000fe20000000800 */
[----:B------:R-:W-:-:S01]  /*4910*/  FFMA.FTZ R24, R26, UR6, -R24 ;  /* 0x000000061a187c23 */ /* 0x000fc20008010818 */
[----:B0-----:R-:W0:Y:S06]  /*4920*/  SHFL.BFLY PT, R93, R92, 0x2, 0x1f ;  /* 0x0c401f005c5d7f89 */ /* 0x001e2c00000e0000 */
[----:B------:R-:W1:Y:S08]  /*4930*/  MUFU.EX2 R28, R28 ;  /* 0x0000001c001c7308 */ /* 0x000e700000000800 */
[----:B------:R-:W-:Y:S08]  /*4940*/  MUFU.EX2 R29, R29 ;  /* 0x0000001d001d7308 */ /* 0x000ff00000000800 */
[----:B------:R-:W2:Y:S01]  /*4950*/  MUFU.EX2 R32, R32 ;  /* 0x0000002000207308 */ /* 0x000ea20000000800 */
[----:B-1----:R-:W-:-:S01]  /*4960*/  FADD.FTZ R96, R25, R28 ;  /* 0x0000001c19607221 */ /* 0x002fc20000010000 */
[----:B0-----:R-:W-:-:S05]  /*4970*/  FMNMX.FTZ R93, R92, R93, !PT ;  /* 0x0000005d5c5d7209 */ /* 0x001fca0007810000 */
[----:B------:R-:W0:Y:S01]  /*4980*/  SHFL.BFLY PT, R66, R93, 0x1, 0x1f ;  /* 0x0c201f005d427f89 */ /* 0x000e2200000e0000 */
[----:B------:R-:W-:Y:S08]  /*4990*/  MUFU.EX2 R33, R33 ;  /* 0x0000002100217308 */ /* 0x000ff00000000800 */
[----:B------:R-:W-:Y:S01]  /*49a0*/  MUFU.EX2 R3, R3 ;  /* 0x0000000300037308 */ /* 0x000fe20000000800 */
[----:B--2---:R-:W-:-:S04]  /*49b0*/  F2FP.SATFINITE.E4M3.F32.PACK_AB_MERGE_C R217, R32, R29, RZ ;  /* 0x0000001d20d9723e */ /* 0x004fc800048070ff */
[----:B------:R-:W-:-:S03]  /*49c0*/  F2FP.SATFINITE.E4M3.F32.PACK_AB_MERGE_C R217, R28, R25, R217 ;  /* 0x000000191cd9723e */ /* 0x000fc600048070d9 */
[----:B------:R-:W1:Y:S01]  /*49d0*/  MUFU.EX2 R6, R6 ;  /* 0x0000000600067308 */ /* 0x000e620000000800 */
[----:B0-----:R-:W-:Y:S01]  /*49e0*/  FMNMX.FTZ R121, R93, R66, !PT ;  /* 0x000000425d797209 */ /* 0x001fe20007810000 */
[----:B------:R-:W-:-:S06]  /*49f0*/  IMAD.U32 R66, RZ, RZ, UR6 ;  /* 0x00000006ff427e24 */ /* 0x000fcc000f8e00ff */
[----:B------:R-:W-:Y:S01]  /*4a00*/  MUFU.EX2 R8, R8 ;  /* 0x0000000800087308 */ /* 0x000fe20000000800 */
[C---:B------:R-:W-:Y:S01]  /*4a10*/  FSETP.NEU.FTZ.AND P1, PT, R121.reuse, -INF , PT ;  /* 0xff8000007900780b */ /* 0x040fe20003f3d000 */
[----:B------:R-:W-:-:S05]  /*4a20*/  FFMA.FTZ R66, R121, R66, -8 ;  /* 0xc100000079427423 */ /* 0x000fca0000010042 */
[----:B------:R-:W-:Y:S01]  /*4a30*/  FSEL R66, R66, RZ, P1 ;  /* 0x000000ff42427208 */ /* 0x000fe20000800000 */
[----:B------:R-:W0:Y:S01]  /*4a40*/  MUFU.EX2 R10, R10 ;  /* 0x0000000a000a7308 */ /* 0x000e220000000800 */
[----:B-1----:R-:W-:Y:S02]  /*4a50*/  F2FP.SATFINITE.E4M3.F32.PACK_AB_MERGE_C R219, R6, R3, RZ ;  /* 0x0000000306db723e */ /* 0x002fe400048070ff */
        /* <DEDUP_REMOVED lines=27> */
[--C-:B------:R-:W-:Y:S01]  /*4c10*/  FFMA.FTZ R89, R89, UR6, -R66.reuse ;  /* 0x0000000659597c23 */ /* 0x100fe20008010842 */
[----:B------:R-:W-:-:S01]  /*4c20*/  FFMA.FTZ R90, R90, UR6, -R66 ;  /* 0x000000065a5a7c23 */ /* 0x000fc20008010842 */
[----:B------:R-:W-:Y:S01]  /*4c30*/  FFMA.FTZ R91, R91, UR6, -R66 ;  /* 0x000000065b5b7c23 */ /* 0x000fe20008010842 */
[----:B0-----:R-:W-:Y:S01]  /*4c40*/  F2FP.SATFINITE.E4M3.F32.PACK_AB_MERGE_C R213, R10, R7, RZ ;  /* 0x000000070ad5723e */ /* 0x001fe200048070ff */
[----:B------:R-:W0:Y:S01]  /*4c50*/  MUFU.EX2 R92, R92 ;  /* 0x0000005c005c7308 */ /* 0x000e220000000800 */
[----:B-1----:R-:W-:-:S01]  /*4c60*/  FADD.FTZ R94, R44, R45 ;  /* 0x0000002d2c5e7221 */ /* 0x002fc20000010000 */
[--C-:B------:R-:W-:Y:S01]  /*4c70*/  FFMA.FTZ R88, R88, UR6, -R66.reuse ;  /* 0x0000000658587c23 */ /* 0x100fe20008010842 */
[----:B------:R-:W-:-:S01]  /*4c80*/  FFMA.FTZ R62, R62, UR6, -R66 ;  /* 0x000000063e3e7c23 */ /* 0x000fc20008010842 */
[--C-:B------:R-:W-:Y:S01]  /*4c90*/  FFMA.FTZ R61, R61, UR6, -R66.reuse ;  /* 0x000000063d3d7c23 */ /* 0x100fe20008010842 */
[----:B------:R-:W-:-:S01]  /*4ca0*/  FFMA.FTZ R63, R63, UR6, -R66 ;  /* 0x000000063f3f7c23 */ /* 0x000fc20008010842 */
[----:B------:R-:W-:Y:S01]  /*4cb0*/  FFMA.FTZ R51, R51, UR6, -R66 ;  /* 0x0000000633337c23 */ /* 0x000fe20008010842 */
[----:B------:R-:W-:Y:S01]  /*4cc0*/  F2FP.SATFINITE.E4M3.F32.PACK_AB_MERGE_C R219, R4, R33, R219 ;  /* 0x0000002104db723e */ /* 0x000fe200048070db */
[----:B------:R-:W1:Y:S01]  /*4cd0*/  MUFU.EX2 R36, R36 ;  /* 0x0000002400247308 */ /* 0x000e620000000800 */
[----:B--2---:R-:W-:-:S01]  /*4ce0*/  FADD.FTZ R59, R67, R94 ;  /* 0x0000005e433b7221 */ /* 0x004fc20000010000 */
[--C-:B------:R-:W-:Y:S01]  /*4cf0*/  FFMA.FTZ R68, R68, UR6, -R66.reuse ;  /* 0x0000000644447c23 */ /* 0x100fe20008010842 */
[----:B------:R-:W-:-:S01]  /*4d00*/  FFMA.FTZ R69, R69, UR6, -R66 ;  /* 0x0000000645457c23 */ /* 0x000fc20008010842 */
[----:B------:R-:W-:Y:S01]  /*4d10*/  F2FP.SATFINITE.E4M3.F32.PACK_AB_MERGE_C R213, R8, R5, R213 ;  /* 0x0000000508d5723e */ /* 0x000fe200048070d5 */
        /* <DEDUP_REMOVED lines=9> */
[----:B------:R-:W-:-:S02]  /*4db0*/  F2FP.SATFINITE.E4M3.F32.PACK_AB_MERGE_C R216, R92, R67, RZ ;  /* 0x000000435cd8723e */ /* 0x000fc400048070ff */
[----:B------:R-:W-:Y:S01]  /*4dc0*/  MUFU.EX2 R93, R78 ;  /* 0x0000004e005d7308 */ /* 0x000fe20000000800 */
[----:B-1----:R-:W-:-:S01]  /*4dd0*/  FADD.FTZ R2, R36, R59 ;  /* 0x0000003b24027221 */ /* 0x002fc20000010000 */
[----:B------:R-:W-:Y:S02]  /*4de0*/  F2FP.SATFINITE.E4M3.F32.PACK_AB_MERGE_C R216, R45, R44, R216 ;  /* 0x0000002c2dd8723e */ /* 0x000fe400048070d8 */
[----:B------:R-:W-:-:S04]  /*4df0*/  CS2R R44, SRZ ;  /* 0x00000000002c7805 */ /* 0x000fc8000001ff00 */
[----:B------:R0:W-:Y:S01]  /*4e00*/  MUFU.EX2 R78, R77 ;  /* 0x0000004d004e7308 */ /* 0x0001e20000000800 */
[----:B--2---:R-:W-:-:S07]  /*4e10*/  FADD.FTZ R59, R37, R2 ;  /* 0x00000002253b7221 */ /* 0x004fce0000010000 */
[----:B------:R-:W1:Y:S01]  /*4e20*/  MUFU.EX2 R52, R52 ;  /* 0x0000003400347308 */ /* 0x000e620000000800 */
[----:B0-----:R-:W-:-:S01]  /*4e30*/  FADD.FTZ R77, R29, R96 ;  /* 0x000000601d4d7221 */ /* 0x001fc20000010000 */
[----:B------:R-:W-:-:S03]  /*4e40*/  CS2R R96, SRZ ;  /* 0x0000000000607805 */ /* 0x000fc6000001ff00 */
[----:B------:R-:W-:-:S03]  /*4e50*/  FADD.FTZ R94, R32, R77 ;  /* 0x0000004d205e7221 */ /* 0x000fc60000010000 */
[----:B------:R-:W0:Y:S01]  /*4e60*/  MUFU.EX2 R53, R53 ;  /* 0x0000003500357308 */ /* 0x000e220000000800 */
[----:B------:R-:W-:-:S04]  /*4e70*/  FADD.FTZ R77, R33, R94 ;  /* 0x0000005e214d7221 */ /* 0x000fc80000010000 */
[----:B------:R-:W-:-:S03]  /*4e80*/  FADD.FTZ R94, R4, R77 ;  /* 0x0000004d045e7221 */ /* 0x000fc60000010000 */
[----:B------:R-:W2:Y:S01]  /*4e90*/  MUFU.EX2 R76, R76 ;  /* 0x0000004c004c7308 */ /* 0x000ea20000000800 */
[----:B------:R-:W-:-:S01]  /*4ea0*/  FADD.FTZ R77, R3, R94 ;  /* 0x0000005e034d7221 */ /* 0x000fc20000010000 */
[----:B-1----:R-:W-:Y:S01]  /*4eb0*/  FADD.FTZ R2, R52, R59 ;  /* 0x0000003b34027221 */ /* 0x002fe20000010000 */
[----:B------:R-:W-:Y:S02]  /*4ec0*/  CS2R R94, SRZ ;  /* 0x00000000005e7805 */ /* 0x000fe4000001ff00 */
[----:B------:R-:W-:-:S03]  /*4ed0*/  FADD.FTZ R26, R6, R77 ;  /* 0x0000004d061a7221 */ /* 0x000fc60000010000 */
[----:B------:R-:W1:Y:S01]  /*4ee0*/  MUFU.EX2 R80, R80 ;  /* 0x0000005000507308 */ /* 0x000e620000000800 */
[----:B0-----:R-:W-:-:S01]  /*4ef0*/  FADD.FTZ R77, R53, R2 ;  /* 0x00000002354d7221 */ /* 0x001fc20000010000 */
[----:B------:R-:W-:Y:S02]  /*4f00*/  F2FP.SATFINITE.E4M3.F32.PACK_AB_MERGE_C R218, R53, R52, RZ ;  /* 0x0000003435da723e */ /* 0x000fe400048070ff */
[----:B------:R-:W-:Y:S02]  /*4f10*/  CS2R R52, SRZ ;  /* 0x0000000000347805 */ /* 0x000fe4000001ff00 */
[----:B------:R-:W-:Y:S02]  /*4f20*/  F2FP.SATFINITE.E4M3.F32.PACK_AB_MERGE_C R218, R37, R36, R218 ;  /* 0x0000002425da723e */ /* 0x000fe400048070da */
[----:B------:R-:W-:Y:S01]  /*4f30*/  CS2R R36, SRZ ;  /* 0x0000000000247805 */ /* 0x000fe2000001ff00 */
[----:B------:R-:W0:Y:S01]  /*4f40*/  MUFU.EX2 R81, R81 ;  /* 0x0000005100517308 */ /* 0x000e220000000800 */
[----:B--2---:R-:W-:-:S04]  /*4f50*/  FADD.FTZ R2, R76, R77 ;  /* 0x0000004d4c027221 */ /* 0x004fc80000010000 */
[----:B------:R-:W-:-:S03]  /*4f60*/  FADD.FTZ R77, R93, R2 ;  /* 0x000000025d4d7221 */ /* 0x000fc60000010000 */
[----:B------:R2:W-:Y:S01]  /*4f70*/  MUFU.EX2 R82, R87 ;  /* 0x0000005700527308 */ /* 0x0005e20000000800 */
[----:B-1----:R-:W-:-:S07]  /*4f80*/  FADD.FTZ R2, R80, R77 ;  /* 0x0000004d50027221 */ /* 0x002fce0000010000 */
[----:B------:R-:W1:Y:S01]  /*4f90*/  MUFU.EX2 R48, R48 ;  /* 0x0000003000307308 */ /* 0x000e620000000800 */
[----:B--2---:R-:W-:-:S01]  /*4fa0*/  FADD.FTZ R87, R5, R26 ;  /* 0x0000001a05577221 */ /* 0x004fc20000010000 */
[C---:B0-----:R-:W-:Y:S01]  /*4fb0*/  FADD.FTZ R77, R81.reuse, R2 ;  /* 0x00000002514d7221 */ /* 0x041fe20000010000 */
[----:B------:R-:W-:Y:S02]  /*4fc0*/  F2FP.SATFINITE.E4M3.F32.PACK_AB_MERGE_C R212, R81, R80, RZ ;  /* 0x0000005051d4723e */ /* 0x000fe400048070ff */
[----:B------:R-:W-:Y:S01]  /*4fd0*/  CS2R R80, SRZ ;  /* 0x0000000000507805 */ /* 0x000fe2000001ff00 */
[----:B------:R-:W-:-:S01]  /*4fe0*/  FADD.FTZ R26, R8, R87 ;  /* 0x00000057081a7221 */ /* 0x000fc20000010000 */
[----:B------:R-:W-:Y:S01]  /*4ff0*/  F2FP.SATFINITE.E4M3.F32.PACK_AB_MERGE_C R212, R93, R76, R212 ;  /* 0x0000004c5dd4723e */ /* 0x000fe200048070d4 */
[----:B------:R-:W0:Y:S02]  /*5000*/  MUFU.EX2 R83, R83 ;  /* 0x0000005300537308 */ /* 0x000e240000000800 */
[----:B------:R-:W-:-:S01]  /*5010*/  FADD.FTZ R87, R7, R26 ;  /* 0x0000001a07577221 */ /* 0x000fc20000010000 */
[----:B------:R-:W-:-:S03]  /*5020*/  CS2R R92, SRZ ;  /* 0x00000000005c7805 */ /* 0x000fc6000001ff00 */
[----:B------:R-:W-:Y:S02]  /*5030*/  FADD.FTZ R26, R10, R87 ;  /* 0x000000570a1a7221 */ /* 0x000fe40000010000 */
[----:B------:R-:W-:Y:S02]  /*5040*/  MUFU.EX2 R11, R11 ;  /* 0x0000000b000b7308 */ /* 0x000fe40000000800 */
[----:B------:R-:W-:-:S01]  /*5050*/  FADD.FTZ R87, R9, R26 ;  /* 0x0000001a09577221 */ /* 0x000fc20000010000 */
[----:B-1----:R-:W-:-:S05]  /*5060*/  FADD.FTZ R26, R48, R77 ;  /* 0x0000004d301a7221 */ /* 0x002fca0000010000 */
[----:B------:R-:W1:Y:S01]  /*5070*/  MUFU.EX2 R72, R72 ;  /* 0x0000004800487308 */ /* 0x000e620000000800 */
[----:B0-----:R-:W-:-:S07]  /*5080*/  FADD.FTZ R77, R83, R26 ;  /* 0x0000001a534d7221 */ /* 0x001fce0000010000 */
[----:B------:R-:W0:Y:S08]  /*5090*/  MUFU.EX2 R79, R79 ;  /* 0x0000004f004f7308 */ /* 0x000e300000000800 */
[----:B------:R-:W-:Y:S01]  /*50a0*/  MUFU.EX2 R13, R13 ;  /* 0x0000000d000d7308 */ /* 0x000fe20000000800 */
[----:B-1----:R-:W-:-:S01]  /*50b0*/  FADD.FTZ R26, R72, R77 ;  /* 0x0000004d481a7221 */ /* 0x002fc20000010000 */
[----:B------:R-:W-:-:S06]  /*50c0*/  CS2R R76, SRZ ;  /* 0x00000000004c7805 */ /* 0x000fcc000001ff00 */
[----:B------:R-:W1:Y:S01]  /*50d0*/  MUFU.EX2 R73, R73 ;  /* 0x0000004900497308 */ /* 0x000e620000000800 */
[----:B0-----:R-:W-:-:S01]  /*50e0*/  FADD.FTZ R26, R79, R26 ;  /* 0x0000001a4f1a7221 */ /* 0x001fc20000010000 */
[----:B------:R-:W-:-:S04]  /*50f0*/  F2FP.SATFINITE.E4M3.F32.PACK_AB_MERGE_C R72, R79, R72, RZ ;  /* 0x000000484f48723e */ /* 0x000fc800048070ff */
[----:B------:R-:W-:Y:S02]  /*5100*/  F2FP.SATFINITE.E4M3.F32.PACK_AB_MERGE_C R214, R83, R48, R72 ;  /* 0x0000003053d6723e */ /* 0x000fe40004807048 */
[----:B------:R0:W-:Y:S08]  /*5110*/  MUFU.EX2 R59, R60 ;  /* 0x0000003c003b7308 */ /* 0x0001f00000000800 */
[----:B------:R-:W2:Y:S01]  /*5120*/  MUFU.EX2 R21, R21 ;  /* 0x0000001500157308 */ /* 0x000ea20000000800 */
[----:B0-----:R-:W-:-:S01]  /*5130*/  FADD.FTZ R60, R12, R87 ;  /* 0x000000570c3c7221 */ /* 0x001fc20000010000 */
[----:B-1----:R-:W-:-:S03]  /*5140*/  FADD.FTZ R3, R73, R26 ;  /* 0x0000001a49037221 */ /* 0x002fc60000010000 */
[----:B------:R-:W-:Y:S01]  /*5150*/  FADD.FTZ R87, R11, R60 ;  /* 0x0000003c0b577221 */ /* 0x000fe20000010000 */
[----:B------:R-:W-:-:S01]  /*5160*/  FADD.FTZ R6, R78, R3 ;  /* 0x000000034e067221 */ /* 0x000fc20000010000 */
[C---:B------:R-:W-:Y:S01]  /*5170*/  F2FP.SATFINITE.E4M3.F32.PACK_AB_MERGE_C R11, R14.reuse, R11, RZ ;  /* 0x0000000b0e0b723e */ /* 0x040fe200048070ff */
[----:B------:R-:W0:Y:S01]  /*5180*/  MUFU.EX2 R57, R57 ;  /* 0x0000003900397308 */ /* 0x000e220000000800 */
[----:B------:R-:W-:-:S01]  /*5190*/  FADD.FTZ R32, R14, R87 ;  /* 0x000000570e207221 */ /* 0x000fc20000010000 */
[----:B------:R-:W-:Y:S02]  /*51a0*/  CS2R R86, SRZ ;  /* 0x0000000000567805 */ /* 0x000fe4000001ff00 */
[----:B------:R-:W-:Y:S01]  /*51b0*/  F2FP.SATFINITE.E4M3.F32.PACK_AB_MERGE_C R215, R12, R9, R11 ;  /* 0x000000090cd7723e */ /* 0x000fe2000480700b */
[----:B------:R-:W-:Y:S01]  /*51c0*/  FADD.FTZ R29, R13, R32 ;  /* 0x000000200d1d7221 */ /* 0x000fe20000010000 */
[----:B------:R-:W-:Y:S02]  /*51d0*/  CS2R R32, SRZ ;  /* 0x0000000000207805 */ /* 0x000fe4000001ff00 */
[----:B------:R-:W1:Y:S01]  /*51e0*/  MUFU.EX2 R56, R56 ;  /* 0x0000003800387308 */ /* 0x000e620000000800 */
[----:B------:R-:W-:-:S04]  /*51f0*/  FADD.FTZ R26, R20, R29 ;  /* 0x0000001d141a7221 */ /* 0x000fc80000010000 */
[----:B--2---:R-:W-:-:S03]  /*5200*/  FADD.FTZ R29, R21, R26 ;  /* 0x0000001a151d7221 */ /* 0x004fc60000010000 */
[----:B------:R-:W2:Y:S01]  /*5210*/  MUFU.EX2 R58, R58 ;  /* 0x0000003a003a7308 */ /* 0x000ea20000000800 */
[----:B0-----:R-:W-:-:S07]  /*5220*/  FADD.FTZ R3, R57, R6 ;  /* 0x0000000639037221 */ /* 0x001fce0000010000 */
[----:B------:R-:W0:Y:S01]  /*5230*/  MUFU.EX2 R15, R15 ;  /* 0x0000000f000f7308 */ /* 0x000e220000000800 */
[----:B-1----:R-:W-:-:S01]  /*5240*/  FADD.FTZ R26, R56, R29 ;  /* 0x0000001d381a7221 */ /* 0x002fc20000010000 */
[----:B------:R-:W-:Y:S02]  /*5250*/  F2FP.SATFINITE.E4M3.F32.PACK_AB_MERGE_C R21, R56, R21, RZ ;  /* 0x000000153815723e */ /* 0x000fe400048070ff */
[----:B------:R-:W-:Y:S02]  /*5260*/  CS2R R28, SRZ ;  /* 0x00000000001c7805 */ /* 0x000fe4000001ff00 */
[----:B------:R-:W-:Y:S02]  /*5270*/  F2FP.SATFINITE.E4M3.F32.PACK_AB_MERGE_C R209, R20, R13, R21 ;  /* 0x0000000d14d1723e */ /* 0x000fe40004807015 */
[----:B------:R-:W1:Y:S01]  /*5280*/  MUFU.EX2 R49, R49 ;  /* 0x0000003100317308 */ /* 0x000e620000000800 */
[----:B--2---:R-:W-:-:S01]  /*5290*/  FADD.FTZ R10, R58, R3 ;  /* 0x000000033a0a7221 */ /* 0x004fc20000010000 */
[----:B------:R-:W-:-:S04]  /*52a0*/  F2FP.SATFINITE.E4M3.F32.PACK_AB_MERGE_C R57, R58, R57, RZ ;  /* 0x000000393a39723e */ /* 0x000fc800048070ff */
[----:B------:R-:W-:Y:S02]  /*52b0*/  F2FP.SATFINITE.E4M3.F32.PACK_AB_MERGE_C R208, R78, R73, R57 ;  /* 0x000000494ed0723e */ /* 0x000fe40004807039 */
[----:B------:R-:W-:Y:S01]  /*52c0*/  CS2R R78, SRZ ;  /* 0x00000000004e7805 */ /* 0x000fe2000001ff00 */
[----:B------:R-:W2:Y:S01]  /*52d0*/  MUFU.EX2 R42, R42 ;  /* 0x0000002a002a7308 */ /* 0x000ea20000000800 */
[----:B0-----:R-:W-:-:S01]  /*52e0*/  FADD.FTZ R7, R15, R26 ;  /* 0x0000001a0f077221 */ /* 0x001fc20000010000 */
[----:B------:R-:W-:Y:S02]  /*52f0*/  CS2R R72, SRZ ;  /* 0x0000000000487805 */ /* 0x000fe4000001ff00 */
[----:B------:R-:W-:Y:S01]  /*5300*/  CS2R R56, SRZ ;  /* 0x0000000000387805 */ /* 0x000fe2000001ff00 */
[----:B------:R-:W-:-:S03]  /*5310*/  FADD.FTZ R7, R40, R7 ;  /* 0x0000000728077221 */ /* 0x000fc60000010000 */
[----:B------:R-:W0:Y:S01]  /*5320*/  MUFU.EX2 R89, R89 ;  /* 0x0000005900597308 */ /* 0x000e220000000800 */
[----:B-1----:R-:W-:-:S04]  /*5330*/  FADD.FTZ R3, R49, R10 ;  /* 0x0000000a31037221 */ /* 0x002fc80000010000 */
[----:B------:R-:W-:-:S03]  /*5340*/  FADD.FTZ R10, R82, R3 ;  /* 0x00000003520a7221 */ /* 0x000fc60000010000 */
        /* <DEDUP_REMOVED lines=8> */
[----:B------:R-:W-:Y:S01]  /*53d0*/  CS2R R40, SRZ ;  /* 0x0000000000287805 */ /* 0x000fe2000001ff00 */
        /* <DEDUP_REMOVED lines=32> */
[----:B------:R1:W3:Y:S01]  /*55e0*/  MUFU.EX2 R2, R63 ;  /* 0x0000003f00027308 */ /* 0x0002e20000000800 */
[----:B--2---:R-:W-:-:S07]  /*55f0*/  FADD.FTZ R3, R61, R4 ;  /* 0x000000043d037221 */ /* 0x004fce0000010000 */
[----:B------:R-:W2:Y:S01]  /*5600*/  MUFU.EX2 R50, R50 ;  /* 0x0000003200327308 */ /* 0x000ea20000000800 */
[----:B0-----:R-:W-:-:S01]  /*5610*/  FADD.FTZ R5, R75, R8 ;  /* 0x000000084b057221 */ /* 0x001fc20000010000 */
[----:B-1----:R-:W-:-:S06]  /*5620*/  CS2R R62, SRZ ;  /* 0x00000000003e7805 */ /* 0x002fcc000001ff00 */
[----:B------:R-:W0:Y:S01]  /*5630*/  MUFU.EX2 R51, R51 ;  /* 0x0000003300337308 */ /* 0x000e220000000800 */
[----:B---3--:R-:W-:-:S07]  /*5640*/  FADD.FTZ R4, R2, R3 ;  /* 0x0000000302047221 */ /* 0x008fce0000010000 */
        /* <DEDUP_REMOVED lines=16> */
[----:B------:R0:W3:Y:S01]  /*5750*/  MUFU.EX2 R6, R47 ;  /* 0x0000002f00067308 */ /* 0x0000e20000000800 */
[----:B-1----:R-:W-:-:S07]  /*5760*/  FADD.FTZ R3, R69, R68 ;  /* 0x0000004445037221 */ /* 0x002fce0000010000 */
[----:B------:R-:W1:Y:S01]  /*5770*/  MUFU.EX2 R64, R64 ;  /* 0x0000004000407308 */ /* 0x000e620000000800 */
[----:B--2---:R-:W-:-:S01]  /*5780*/  FADD.FTZ R5, R65, R4 ;  /* 0x0000000441057221 */ /* 0x004fc20000010000 */
[----:B0-----:R-:W-:-:S06]  /*5790*/  CS2R R46, SRZ ;  /* 0x00000000002e7805 */ /* 0x001fcc000001ff00 */
[----:B------:R-:W0:Y:S01]  /*57a0*/  MUFU.EX2 R43, R43 ;  /* 0x0000002b002b7308 */ /* 0x000e220000000800 */
[----:B---3--:R-:W-:-:S07]  /*57b0*/  FADD.FTZ R4, R6, R3 ;  /* 0x0000000306047221 */ /* 0x008fce0000010000 */
[----:B------:R-:W2:Y:S01]  /*57c0*/  MUFU.EX2 R39, R39 ;  /* 0x0000002700277308 */ /* 0x000ea20000000800 */
[----:B-1----:R-:W-:-:S07]  /*57d0*/  FADD.FTZ R8, R64, R5 ;  /* 0x0000000540087221 */ /* 0x002fce0000010000 */
[----:B------:R-:W1:Y:S01]  /*57e0*/  MUFU.EX2 R70, R70 ;  /* 0x0000004600467308 */ /* 0x000e620000000800 */
[----:B0-----:R-:W-:-:S07]  /*57f0*/  FADD.FTZ R5, R43, R4 ;  /* 0x000000042b057221 */ /* 0x001fce0000010000 */
[----:B------:R-:W0:Y:S01]  /*5800*/  MUFU.EX2 R35, R35 ;  /* 0x0000002300237308 */ /* 0x000e220000000800 */
[----:B--2---:R-:W-:-:S01]  /*5810*/  FADD.FTZ R8, R39, R8 ;  /* 0x0000000827087221 */ /* 0x004fc20000010000 */
[----:B------:R-:W-:-:S04]  /*5820*/  F2FP.SATFINITE.E4M3.F32.PACK_AB_MERGE_C R64, R39, R64, RZ ;  /* 0x000000402740723e */ /* 0x000fc800048070ff */
[----:B------:R-:W-:Y:S02]  /*5830*/  F2FP.SATFINITE.E4M3.F32.PACK_AB_MERGE_C R201, R65, R54, R64 ;  /* 0x0000003641c9723e */ /* 0x000fe40004807040 */
[----:B------:R-:W-:Y:S01]  /*5840*/  CS2R R64, SRZ ;  /* 0x0000000000407805 */ /* 0x000fe2000001ff00 */
[----:B------:R-:W2:Y:S01]  /*5850*/  MUFU.EX2 R71, R71 ;  /* 0x0000004700477308 */ /* 0x000ea20000000800 */
[C---:B-1----:R-:W-:Y:S01]  /*5860*/  F2FP.SATFINITE.E4M3.F32.PACK_AB_MERGE_C R43, R70.reuse, R43, RZ ;  /* 0x0000002b462b723e */ /* 0x042fe200048070ff */
[----:B------:R-:W-:Y:S01]  /*5870*/  FADD.FTZ R70, R70, R5 ;  /* 0x0000000546467221 */ /* 0x000fe20000010000 */
[----:B------:R-:W-:Y:S02]  /*5880*/  CS2R R54, SRZ ;  /* 0x0000000000367805 */ /* 0x000fe4000001ff00 */
[----:B------:R-:W-:Y:S02]  /*5890*/  F2FP.SATFINITE.E4M3.F32.PACK_AB_MERGE_C R200, R6, R69, R43 ;  /* 0x0000004506c8723e */ /* 0x000fe4000480702b */
[----:B------:R-:W-:-:S02]  /*58a0*/  CS2R R68, SRZ ;  /* 0x0000000000447805 */ /* 0x000fc4000001ff00 */
[----:B------:R-:W-:Y:S01]  /*58b0*/  CS2R R42, SRZ ;  /* 0x00000000002a7805 */ /* 0x000fe2000001ff00 */
[----:B------:R-:W1:Y:S01]  /*58c0*/  MUFU.EX2 R34, R34 ;  /* 0x0000002200227308 */ /* 0x000e620000000800 */
[----:B0-----:R-:W-:-:S07]  /*58d0*/  FADD.FTZ R7, R35, R8 ;  /* 0x0000000823077221 */ /* 0x001fce0000010000 */
[----:B------:R-:W0:Y:S01]  /*58e0*/  MUFU.EX2 R74, R74 ;  /* 0x0000004a004a7308 */ /* 0x000e220000000800 */
[----:B--2---:R-:W-:-:S07]  /*58f0*/  FADD.FTZ R5, R71, R70 ;  /* 0x0000004647057221 */ /* 0x004fce0000010000 */
[----:B------:R-:W-:Y:S01]  /*5900*/  MUFU.EX2 R38, R38 ;  /* 0x0000002600267308 */ /* 0x000fe20000000800 */
[----:B-1----:R-:W-:-:S07]  /*5910*/  FADD.FTZ R7, R34, R7 ;  /* 0x0000000722077221 */ /* 0x002fce0000010000 */
[----:B------:R1:W2:Y:S01]  /*5920*/  MUFU.EX2 R3, R24 ;  /* 0x0000001800037308 */ /* 0x0002a20000000800 */
[----:B0-----:R-:W-:-:S07]  /*5930*/  FADD.FTZ R2, R74, R5 ;  /* 0x000000054a027221 */ /* 0x001fce0000010000 */
[----:B------:R-:W-:Y:S01]  /*5940*/  MUFU.EX2 R85, R85 ;  /* 0x0000005500557308 */ /* 0x000fe20000000800 */
[----:B-1----:R-:W-:-:S07]  /*5950*/  CS2R R24, SRZ ;  /* 0x0000000000187805 */ /* 0x002fce000001ff00 */
[----:B------:R-:W0:Y:S01]  /*5960*/  MUFU.EX2 R66, R66 ;  /* 0x0000004200427308 */ /* 0x000e220000000800 */
[----:B--2---:R-:W-:Y:S01]  /*5970*/  F2FP.SATFINITE.E4M3.F32.PACK_AB_MERGE_C R5, R3, R38, RZ ;  /* 0x000000260305723e */ /* 0x004fe200048070ff */
[----:B------:R-:W-:-:S03]  /*5980*/  FADD.FTZ R38, R38, R7 ;  /* 0x0000000726267221 */ /* 0x000fc60000010000 */
[----:B------:R-:W-:Y:S02]  /*5990*/  F2FP.SATFINITE.E4M3.F32.PACK_AB_MERGE_C R203, R34, R35, R5 ;  /* 0x0000002322cb723e */ /* 0x000fe40004807005 */
[----:B------:R-:W-:Y:S02]  /*59a0*/  CS2R R34, SRZ ;  /* 0x0000000000227805 */ /* 0x000fe4000001ff00 */
[----:B0-----:R-:W-:Y:S01]  /*59b0*/  F2FP.SATFINITE.E4M3.F32.PACK_AB_MERGE_C R4, R66, R85, RZ ;  /* 0x000000554204723e */ /* 0x001fe200048070ff */
[----:B------:R-:W-:-:S01]  /*59c0*/  FADD.FTZ R85, R85, R2 ;  /* 0x0000000255557221 */ /* 0x000fc20000010000 */
[----:B------:R-:W-:Y:S01]  /*59d0*/  FADD.FTZ R2, R3, R38 ;  /* 0x0000002603027221 */ /* 0x000fe20000010000 */
[----:B------:R-:W-:Y:S02]  /*59e0*/  CS2R R38, SRZ ;  /* 0x0000000000267805 */ /* 0x000fe4000001ff00 */
[----:B------:R-:W-:Y:S01]  /*59f0*/  F2FP.SATFINITE.E4M3.F32.PACK_AB_MERGE_C R202, R74, R71, R4 ;  /* 0x000000474aca723e */ /* 0x000fe20004807004 */
[----:B------:R-:W-:-:S01]  /*5a00*/  FADD.FTZ R3, R66, R85 ;  /* 0x0000005542037221 */ /* 0x000fc20000010000 */
[----:B------:R-:W-:-:S02]  /*5a10*/  CS2R R84, SRZ ;  /* 0x0000000000547805 */ /* 0x000fc4000001ff00 */
        /* <DEDUP_REMOVED lines=9> */
[----:B------:R-:W-:-:S06]  /*5ab0*/  ULDC UR53, c[0x0][0x988] ;  /* 0x0002620000357ab9 */ /* 0x000fcc0000000800 */
.L_x_6061:
[----:B------:R-:W-:Y:S01]  /*5ac0*/  ISETP.NE.AND P2, PT, RZ, UR43, PT ;  /* 0x0000002bff007c0c */ /* 0x000fe2000bf45270 */
[----:B------:R-:W-:-:S04]  /*5ad0*/  UISETP.NE.AND UP0, UPT, UR57, 0x1, UPT ;  /* 0x000000013900788c */ /* 0x000fc8000bf05270 */
[----:B------:R-:W-:-:S04]  /*5ae0*/  USEL UR45, URZ, 0x1, UP0 ;  /* 0x000000013f2d7887 */ /* 0x000fc80008000000 */
[----:B------:R-:W-:-:S04]  /*5af0*/  ULOP3.LUT UR45, UR59, UR45, URZ, 0x3c, !UPT ;  /* 0x0000002d3b2d7292 */ /* 0x000fc8000f8e3c3f */
[----:B------:R-:W-:Y:S08]  /*5b00*/  @P2 BRA `(.L_x_6051) ;  /* 0x0000000000382947 */ /* 0x000ff00003800000 */
[----:B------:R-:W-:Y:S05]  /*5b10*/  @!P0 BRA `(.L_x_6052) ;  /* 0x0000000000048947 */ /* 0x000fea0003800000 */
[----:B------:R-:W-:Y:S01]  /*5b20*/  BPT.TRAP 0x1 ;  /* 0x000000040000795c */ /* 0x000fe20000300000 */
.L_x_6052:
        /* <DEDUP_REMOVED lines=9> */
.L_x_6053:
[----:B-1----:R-:W-:Y:S05]  /*5bc0*/  @P1 BRA `(.L_x_6051) ;  /* 0x0000000000081947 */ /* 0x002fea0003800000 */
[----:B------:R-:W1:Y:S02]  /*5bd0*/  SYNCS.PHASECHK.TRANS64.TRYWAIT P1, [UR6+0x33430], R6 ;  /* 0x03343006ff0075a7 */ /* 0x000e640008020146 */
[----:B-1----:R-:W-:Y:S05]  /*5be0*/  @!P1 BRA `(.L_x_6054) ;  /* 0x00000130008c9947 */ /* 0x002fea0003800000 */
.L_x_6051:
        /* <DEDUP_REMOVED lines=191> */
.L_x_6056:
[----:B------:R-:W-:Y:S01]  /*67e0*/  ULEA UR6, UR57, UR41, 0x3 ;  /* 0x0000002939067291 */ /* 0x000fe2000f8e183f */
[----:B------:R-:W-:-:S05]  /*67f0*/  IMAD.U32 R6, RZ, RZ, UR59 ;  /* 0x0000003bff067e24 */ /* 0x000fca000f8e00ff */
[----:B------:R-:W-:-:S04]  /*6800*/  SHF.L.U32 R6, R6, 0x1f, RZ ;  /* 0x0000001f06067819 */ /* 0x000fc800000006ff */
[----:B------:R0:W1:Y:S01]  /*6810*/  SYNCS.PHASECHK.TRANS64.TRYWAIT P1, [UR6+0x33450], R6 ;  /* 0x03345006ff0075a7 */ /* 0x0000620008020146 */
[----:B------:R-:W-:Y:S05]  /*6820*/  @!P0 BRA `(.L_x_6057) ;  /* 0x0000000000048947 */ /* 0x000fea0003800000 */
[----:B------:R-:W-:Y:S01]  /*6830*/  BPT.TRAP 0x1 ;  /* 0x000000040000795c */ /* 0x000fe20000300000 */
.L_x_6057:
[----:B-1----:R-:W-:Y:S05]  /*6840*/  @P1 BRA `(.L_x_6055) ;  /* 0x0000000000081947 */ /* 0x002fea0003800000 */
[----:B------:R-:W1:Y:S02]  /*6850*/  SYNCS.PHASECHK.TRANS64.TRYWAIT P1, [UR6+0x33450], R6 ;  /* 0x03345006ff0075a7 */ /* 0x000e640008020146 */
[----:B-1----:R-:W-:Y:S05]  /*6860*/  @!P1 BRA `(.L_x_6058) ;  /* 0x0000012400849947 */ /* 0x002fea0003800000 */
.L_x_6055:
        /* <DEDUP_REMOVED lines=36> */
.L_x_6059:
        /* <DEDUP_REMOVED lines=13> */
[----:B0-----:R-:W-:Y:S01]  /*6b80*/  FMUL.FTZ R6, R0, R184 ;  /* 0x000000b800067220 */ /* 0x001fe20000410000 */
[----:B------:R-:W-:-:S02]  /*6b90*/  IMAD.MOV.U32 R160, RZ, RZ, -0x2 ;  /* 0xfffffffeffa07424 */ /* 0x000fc400078e00ff */
[C---:B------:R-:W-:Y:S01]  /*6ba0*/  FMUL.FTZ R14, R0.reuse, R192 ;  /* 0x000000c0000e7220 */ /* 0x040fe20000410000 */
[C---:B------:R-:W-:Y:S01]  /*6bb0*/  FMUL.FTZ R192, R0.reuse, R161 ;  /* 0x000000a100c07220 */ /* 0x040fe20000410000 */
[----:B------:R-:W-:Y:S01]  /*6bc0*/  FMUL.FTZ R7, R0, R185 ;  /* 0x000000b900077220 */ /* 0x000fe20000410000 */
[----:B------:R-:W-:Y:S01]  /*6bd0*/  IMAD.U32 R161, RZ, RZ, UR51 ;  /* 0x00000033ffa17e24 */ /* 0x000fe2000f8e00ff */
[----:B------:R-:W0:Y:S01]  /*6be0*/  MUFU.TANH R6, R6 ;  /* 0x0000000600067308 */ /* 0x000e220000002400 */
[----:B------:R-:W-:Y:S01]  /*6bf0*/  @P1 IMAD.HI.U32 R158, R156, UR6, RZ ;  /* 0x000000069c9e1c27 */ /* 0x000fe2000f8e00ff */
[----:B------:R-:W-:-:S03]  /*6c00*/  @UP0 ULDC UR6, c[0x0][0x450] ;  /* 0x0001140000060ab9 */ /* 0x000fc60000000800 */
[C---:B------:R-:W-:Y:S01]  /*6c10*/  FMUL.FTZ R10, R0.reuse, R188 ;  /* 0x000000bc000a7220 */ /* 0x040fe20000410000 */
[C---:B------:R-:W-:Y:S01]  /*6c20*/  FMUL.FTZ R12, R0.reuse, R190 ;  /* 0x000000be000c7220 */ /* 0x040fe20000410000 */
[C---:B------:R-:W-:Y:S01]  /*6c30*/  FMUL.FTZ R190, R0.reuse, R157 ;  /* 0x0000009d00be7220 */ /* 0x040fe20000410000 */
[----:B------:R-:W-:Y:S01]  /*6c40*/  @P2 SHF.R.U32.HI R156, RZ, UR6, R158 ;  /* 0x00000006ff9c2c19 */ /* 0x000fe2000801169e */
[C---:B------:R-:W-:Y:S01]  /*6c50*/  FMUL.FTZ R158, R0.reuse, R163 ;  /* 0x000000a3009e7220 */ /* 0x040fe20000410000 */
[----:B------:R-:W-:Y:S01]  /*6c60*/  UMOV UR6, 0x1 ;  /* 0x0000000100067882 */ /* 0x000fe20000000000 */
[----:B------:R-:W1:Y:S01]  /*6c70*/  MUFU.TANH R7, R7 ;  /* 0x0000000700077308 */ /* 0x000e620000002400 */
[----:B------:R-:W-:Y:S01]  /*6c80*/  UIMAD UR6, UR58, -0xa0, UR6 ;  /* 0xffffff603a0678a4 */ /* 0x000fe2000f8e0206 */
[----:B------:R-:W2:Y:S01]  /*6c90*/  SHFL.IDX PT, R163, R156, RZ, 0x1c1f ;  /* 0x001c1fff9ca37589 */ /* 0x000ea200000e0000 */
[C---:B------:R-:W-:Y:S01]  /*6ca0*/  FMUL.FTZ R157, R0.reuse, R162 ;  /* 0x000000a2009d7220 */ /* 0x040fe20000410000 */
[C---:B------:R-:W-:Y:S01]  /*6cb0*/  FMUL.FTZ R188, R0.reuse, R177 ;  /* 0x000000b100bc7220 */ /* 0x040fe20000410000 */
[C---:B------:R-:W-:Y:S01]  /*6cc0*/  FMUL.FTZ R177, R0.reuse, R178 ;  /* 0x000000b200b17220 */ /* 0x040fe20000410000 */
[C---:B------:R-:W-:Y:S01]  /*6cd0*/  FMUL.FTZ R178, R0.reuse, R179 ;  /* 0x000000b300b27220 */ /* 0x040fe20000410000 */
[----:B------:R-:W-:Y:S01]  /*6ce0*/  IMAD R160, R17, R160, UR6 ;  /* 0x0000000611a07e24 */ /* 0x000fe2000f8e02a0 */
[----:B------:R-:W3:Y:S01]  /*6cf0*/  MUFU.TANH R10, R10 ;  /* 0x0000000a000a7308 */ /* 0x000ee20000002400 */
[C---:B------:R-:W-:Y:S01]  /*6d00*/  FMUL.FTZ R179, R0.reuse, R180 ;  /* 0x000000b400b37220 */ /* 0x040fe20000410000 */
[C---:B------:R-:W-:Y:S01]  /*6d10*/  FMUL.FTZ R180, R0.reuse, R181 ;  /* 0x000000b500b47220 */ /* 0x040fe20000410000 */
[C---:B------:R-:W-:Y:S01]  /*6d20*/  FMUL.FTZ R184, R0.reuse, R196 ;  /* 0x000000c400b87220 */ /* 0x040fe20000410000 */
[----:B------:R-:W-:Y:S01]  /*6d30*/  IADD3 R160, -R161, UR50, R160 ;  /* 0x00000032a1a07c10 */ /* 0x000fe2000fffe1a0 */
        /* <DEDUP_REMOVED lines=13> */
[----:B--2---:R-:W-:-:S02]  /*6e10*/  IMAD.IADD R162, R160, 0x1, R163 ;  /* 0x00000001a0a27824 */ /* 0x004fc400078e02a3 */
[C---:B------:R-:W-:Y:S01]  /*6e20*/  FMUL.FTZ R164, R0.reuse, R165 ;  /* 0x000000a500a47220 */ /* 0x040fe20000410000 */
[C---:B------:R-:W-:Y:S01]  /*6e30*/  FMUL.FTZ R165, R0.reuse, R136 ;  /* 0x0000008800a57220 */ /* 0x040fe20000410000 */
[C---:B------:R-:W-:Y:S01]  /*6e40*/  FMUL.FTZ R169, R0.reuse, R169 ;  /* 0x000000a900a97220 */ /* 0x040fe20000410000 */
[----:B------:R-:W-:Y:S01]  /*6e50*/  FMUL.FTZ R172, R0, R172 ;  /* 0x000000ac00ac7220 */ /* 0x000fe20000410000 */
[C---:B------:R-:W-:Y:S01]  /*6e60*/  ISETP.GT.AND P1, PT, R162.reuse, RZ, PT ;  /* 0x000000ffa200720c */ /* 0x040fe20003f24270 */
[----:B------:R-:W2:Y:S01]  /*6e70*/  MUFU.TANH R15, R15 ;  /* 0x0000000f000f7308 */ /* 0x000ea20000002400 */
[----:B------:R-:W-:Y:S01]  /*6e80*/  ISETP.GT.AND P2, PT, R162, 0x1, PT ;  /* 0x00000001a200780c */ /* 0x000fe20003f44270 */
[----:B------:R-:W-:Y:S01]  /*6e90*/  FMUL.FTZ R173, R0, R173 ;  /* 0x000000ad00ad7220 */ /* 0x000fe20000410000 */
[----:B0-----:R-:W-:Y:S01]  /*6ea0*/  FSEL R163, R6, -INF , P1 ;  /* 0xff80000006a37808 */ /* 0x001fe20000800000 */
[----:B------:R-:W-:Y:S01]  /*6eb0*/  FMUL.FTZ R176, R0, R176 ;  /* 0x000000b000b07220 */ /* 0x000fe20000410000 */
[----:B------:R-:W-:Y:S01]  /*6ec0*/  ISETP.GT.AND P1, PT, R162, 0x8, PT ;  /* 0x00000008a200780c */ /* 0x000fe20003f24270 */
[C---:B------:R-:W-:Y:S01]  /*6ed0*/  FMUL.FTZ R161, R0.reuse, R167 ;  /* 0x000000a700a17220 */ /* 0x040fe20000410000 */
[----:B-1----:R-:W-:Y:S01]  /*6ee0*/  FSEL R7, R7, -INF , P2 ;  /* 0xff80000007077808 */ /* 0x002fe20001000000 */
[----:B------:R-:W0:Y:S01]  /*6ef0*/  MUFU.TANH R184, R184 ;  /* 0x000000b800b87308 */ /* 0x000e220000002400 */
[----:B------:R-:W-:Y:S01]  /*6f00*/  FMNMX.FTZ R6, R163, R4, !PT ;  /* 0x00000004a3067209 */ /* 0x000fe20007810000 */
[----:B------:R-:W-:Y:S01]  /*6f10*/  FMUL.FTZ R167, R0, R140 ;  /* 0x0000008c00a77220 */ /* 0x000fe20000410000 */
[----:B------:R-:W-:Y:S01]  /*6f20*/  ISETP.GT.AND P2, PT, R162, 0x9, PT ;  /* 0x00000009a200780c */ /* 0x000fe20003f44270 */
[----:B------:R-:W-:Y:S01]  /*6f30*/  FMUL.FTZ R21, R0, R195 ;  /* 0x000000c300157220 */ /* 0x000fe20000410000 */
[----:B---3--:R-:W-:Y:S01]  /*6f40*/  FSEL R10, R10, -INF , P1 ;  /* 0xff8000000a0a7808 */ /* 0x008fe20000800000 */
[----:B------:R-:W-:Y:S01]  /*6f50*/  FMUL.FTZ R195, R0, R141 ;  /* 0x0000008d00c37220 */ /* 0x000fe20000410000 */
[----:B------:R-:W-:Y:S01]  /*6f60*/  FMNMX.FTZ R137, R7, R6, !PT ;  /* 0x0000000607897209 */ /* 0x000fe20007810000 */
[----:B------:R-:W1:Y:S01]  /*6f70*/  MUFU.TANH R185, R185 ;  /* 0x000000b900b97308 */ /* 0x000e620000002400 */
[----:B------:R-:W-:Y:S01]  /*6f80*/  ISETP.GT.AND P1, PT, R162, 0x10, PT ;  /* 0x00000010a200780c */ /* 0x000fe20003f24270 */
[C---:B------:R-:W-:Y:S01]  /*6f90*/  FMUL.FTZ R6, R0.reuse, R138 ;  /* 0x0000008a00067220 */ /* 0x040fe20000410000 */
[----:B----4-:R-:W-:Y:S01]  /*6fa0*/  FSEL R11, R11, -INF , P2 ;  /* 0xff8000000b0b7808 */ /* 0x010fe20001000000 */
[----:B------:R-:W-:Y:S01]  /*6fb0*/  FMUL.FTZ R196, R0, R144 ;  /* 0x0000009000c47220 */ /* 0x000fe20000410000 */
[----:B------:R-:W-:Y:S01]  /*6fc0*/  FMNMX.FTZ R136, R10, R137, !PT ;  /* 0x000000890a887209 */ /* 0x000fe20007810000 */
[----:B------:R-:W-:Y:S01]  /*6fd0*/  FMUL.FTZ R197, R0, R145 ;  /* 0x0000009100c57220 */ /* 0x000fe20000410000 */
[----:B------:R-:W-:Y:S01]  /*6fe0*/  ISETP.GT.AND P2, PT, R162, 0x11, PT ;  /* 0x00000011a200780c */ /* 0x000fe20003f44270 */
[----:B------:R-:W3:Y:S01]  /*6ff0*/  MUFU.TANH R168, R168 ;  /* 0x000000a800a87308 */ /* 0x000ee20000002400 */
[----:B-----5:R-:W-:Y:S01]  /*7000*/  FSEL R14, R14, -INF , P1 ;  /* 0xff8000000e0e7808 */ /* 0x020fe20000800000 */
[C---:B------:R-:W-:Y:S01]  /*7010*/  FMUL.FTZ R8, R0.reuse, R186 ;  /* 0x000000ba00087220 */ /* 0x040fe20000410000 */
[----:B------:R-:W-:Y:S01]  /*7020*/  FMNMX.FTZ R137, R11, R136, !PT ;  /* 0x000000880b897209 */ /* 0x000fe20007810000 */
[----:B------:R-:W-:Y:S01]  /*7030*/  FMUL.FTZ R136, R0, R139 ;  /* 0x0000008b00887220 */ /* 0x000fe20000410000 */
[----:B------:R-:W-:Y:S01]  /*7040*/  ISETP.GT.AND P1, PT, R162, 0x18, PT ;  /* 0x00000018a200780c */ /* 0x000fe20003f24270 */
[----:B------:R-:W-:Y:S01]  /*7050*/  FMUL.FTZ R186, R0, R198 ;  /* 0x000000c600ba7220 */ /* 0x000fe20000410000 */
        /* <DEDUP_REMOVED lines=9> */
[----:B------:R-:W0:Y:S01]  /*70f0*/  MUFU.TANH R172, R172 ;  /* 0x000000ac00ac7308 */ /* 0x000e220000002400 */
[----:B------:R-:W-:Y:S01]  /*7100*/  ISETP.GT.AND P1, PT, R162, 0x20, PT ;  /* 0x00000020a200780c */ /* 0x000fe20003f24270 */
[----:B------:R-:W-:Y:S01]  /*7110*/  FMUL.FTZ R121, R0, R121 ;  /* 0x0000007900797220 */ /* 0x000fe20000410000 */
[----:B-1----:R-:W-:Y:S01]  /*7120*/  FSEL R185, R185, -INF , P2 ;  /* 0xff800000b9b97808 */ /* 0x002fe20001000000 */
[----:B------:R-:W-:Y:S01]  /*7130*/  UMOV UR6, UR53 ;  /* 0x0000003500067c82 */ /* 0x000fe20008000000 */
[----:B------:R-:W-:Y:S01]  /*7140*/  FMNMX.FTZ R138, R184, R137, !PT ;  /* 0x00000089b88a7209 */ /* 0x000fe20007810000 */
[----:B------:R-:W-:Y:S01]  /*7150*/  FMUL.FTZ R9, R0, R187 ;  /* 0x000000bb00097220 */ /* 0x000fe20000410000 */
[----:B------:R-:W-:Y:S01]  /*7160*/  ISETP.GT.AND P2, PT, R162, 0x21, PT ;  /* 0x00000021a200780c */ /* 0x000fe20003f44270 */
[----:B------:R-:W1:Y:S01]  /*7170*/  MUFU.TANH R173, R173 ;  /* 0x000000ad00ad7308 */ /* 0x000e620000002400 */
[----:B---3--:R-:W-:Y:S01]  /*7180*/  FSEL R168, R168, -INF , P1 ;  /* 0xff800000a8a87808 */ /* 0x008fe20000800000 */
        /* <DEDUP_REMOVED lines=16> */
[C---:B------:R-:W-:Y:S01]  /*7290*/  FMUL.FTZ R147, R0.reuse, R147 ;  /* 0x0000009300937220 */ /* 0x040fe20000410000 */
[----:B-1----:R-:W-:Y:S01]  /*72a0*/  FSEL R173, R173, -INF , P2 ;  /* 0xff800000adad7808 */ /* 0x002fe20001000000 */
[----:B------:R-:W-:Y:S01]  /*72b0*/  FMUL.FTZ R150, R0, R150 ;  /* 0x0000009600967220 */ /* 0x000fe20000410000 */
[----:B------:R-:W-:Y:S01]  /*72c0*/  FMNMX.FTZ R138, R172, R137, !PT ;  /* 0x00000089ac8a7209 */ /* 0x000fe20007810000 */
[----:B------:R-:W-:Y:S01]  /*72d0*/  FMUL.FTZ R151, R0, R151 ;  /* 0x0000009700977220 */ /* 0x000fe20000410000 */
[----:B------:R-:W-:Y:S01]  /*72e0*/  ISETP.GT.AND P2, PT, R162, 0x31, PT ;  /* 0x00000031a200780c */ /* 0x000fe20003f44270 */
[----:B------:R-:W1:Y:S01]  /*72f0*/  MUFU.TANH R179, R179 ;  /* 0x000000b300b37308 */ /* 0x000e620000002400 */
[----:B--2---:R-:W-:Y:S01]  /*7300*/  FSEL R176, R176, -INF , P1 ;  /* 0xff800000b0b07808 */ /* 0x004fe20000800000 */
[C---:B------:R-:W-:Y:S01]  /*7310*/  FMUL.FTZ R122, R0.reuse, R122 ;  /* 0x0000007a007a7220 */ /* 0x040fe20000410000 */
[----:B------:R-:W-:Y:S01]  /*7320*/  FMNMX.FTZ R137, R173, R138, !PT ;  /* 0x0000008aad897209 */ /* 0x000fe20007810000 */
[----:B------:R-:W-:Y:S01]  /*7330*/  FMUL.FTZ R123, R0, R123 ;  /* 0x0000007b007b7220 */ /* 0x000fe20000410000 */
[----:B------:R-:W-:Y:S01]  /*7340*/  ISETP.GT.AND P1, PT, R162, 0x38, PT ;  /* 0x00000038a200780c */ /* 0x000fe20003f24270 */
[----:B------:R-:W-:Y:S01]  /*7350*/  FMUL.FTZ R126, R0, R126 ;  /* 0x0000007e007e7220 */ /* 0x000fe20000410000 */
[----:B------:R-:W-:Y:S01]  /*7360*/  FMNMX.FTZ R137, R176, R137, !PT ;  /* 0x00000089b0897209 */ /* 0x000fe20007810000 */
        /* <DEDUP_REMOVED lines=10> */
[----:B------:R-:W-:Y:S01]  /*7410*/  ULEA UR7, UR44, UR41, 0x3 ;  /* 0x000000292c077291 */ /* 0x000fe2000f8e183f */
[----:B------:R-:W-:-:S02]  /*7420*/  ISETP.GT.AND P1, PT, R162, 0x40, PT ;  /* 0x00000040a200780c */ /* 0x000fc40003f24270 */
[----:B------:R-:W-:Y:S01]  /*7430*/  FMNMX.FTZ R137, R179, R138, !PT ;  /* 0x0000008ab3897209 */ /* 0x000fe20007810000 */
[----:B------:R-:W-:Y:S02]  /*7440*/  UIADD3 UR7, UR7, 0x33440, URZ ;  /* 0x0003344007077890 */ /* 0x000fe4000fffe03f */
[----:B------:R-:W1:Y:S01]  /*7450*/  MUFU.TANH R183, R183 ;  /* 0x000000b700b77308 */ /* 0x000e620000002400 */
[----:B--2---:R-:W-:Y:S01]  /*7460*/  FSEL R180, R180, -INF , P2 ;  /* 0xff800000b4b47808 */ /* 0x004fe20001000000 */
[----:B------:R-:W-:Y:S01]  /*7470*/  UPRMT UR7, UR40, 0x654, UR7 ;  /* 0x0000065428077896 */ /* 0x000fe20008000007 */
[----:B------:R-:W-:Y:S02]  /*7480*/  ISETP.GT.AND P2, PT, R162, 0x41, PT ;  /* 0x00000041a200780c */ /* 0x000fe40003f44270 */
[----:B------:R-:W-:-:S03]  /*7490*/  FMNMX.FTZ R138, R180, R137, !PT ;  /* 0x00000089b48a7209 */ /* 0x000fc60007810000 */
[----:B------:R-:W2:Y:S01]  /*74a0*/  MUFU.TANH R191, R191 ;  /* 0x000000bf00bf7308 */ /* 0x000ea20000002400 */
[----:B0-----:R-:W-:Y:S02]  /*74b0*/  FSEL R189, R189, -INF , P1 ;  /* 0xff800000bdbd7808 */ /* 0x001fe40000800000 */
[----:B------:R-:W-:Y:S01]  /*74c0*/  ISETP.GT.AND P1, PT, R162, 0x48, PT ;  /* 0x00000048a200780c */ /* 0x000fe20003f24270 */
[----:B------:R-:W-:Y:S01]  /*74d0*/  SYNCS.ARRIVE.TRANS64.RED.A1T0 RZ, [UR7], RZ ;  /* 0x000000ffffff79a7 */ /* 0x000fe20008100407 */
        /* <DEDUP_REMOVED lines=98> */
[----:B------:R-:W0:Y:S03]  /*7b00*/  MUFU.TANH R12, R12 ;  /* 0x0000000c000c7308 */ /* 0x000e260000002400 */
[----:B------:R-:W-:-:S05]  /*7b10*/  FMNMX.FTZ R192, R143, R192, !PT ;  /* 0x000000c08fc07209 */ /* 0x000fca0007810000 */
[----:B------:R-:W2:Y:S01]  /*7b20*/  SHFL.BFLY PT, R121, R192, 0x2, 0x1f ;  /* 0x0c401f00c0797f89 */ /* 0x000ea200000e0000 */
[----:B------:R-:W4:Y:S08]  /*7b30*/  MUFU.TANH R13, R13 ;  /* 0x0000000d000d7308 */ /* 0x000f300000002400 */
[----:B------:R-:W5:Y:S08]  /*7b40*/  MUFU.TANH R20, R20 ;  /* 0x0000001400147308 */ /* 0x000f700000002400 */
[----:B------:R-:W5:Y:S01]  /*7b50*/  MUFU.TANH R21, R21 ;  /* 0x0000001500157308 */ /* 0x000f620000002400 */
[----:B--2---:R-:W-:-:S07]  /*7b60*/  FMNMX.FTZ R191, R192, R121, !PT ;  /* 0x00000079c0bf7209 */ /* 0x004fce0007810000 */
[----:B------:R-:W2:Y:S01]  /*7b70*/  MUFU.TANH R186, R186 ;  /* 0x000000ba00ba7308 */ /* 0x000ea20000002400 */
[----:B------:R-:W3:Y:S07]  /*7b80*/  SHFL.BFLY PT, R192, R191, 0x1, 0x1f ;  /* 0x0c201f00bfc07f89 */ /* 0x000eee00000e0000 */
[----:B------:R-:W2:Y:S08]  /*7b90*/  MUFU.TANH R187, R187 ;  /* 0x000000bb00bb7308 */ /* 0x000eb00000002400 */
[----:B------:R-:W2:Y:S08]  /*7ba0*/  MUFU.TANH R170, R170 ;  /* 0x000000aa00aa7308 */ /* 0x000eb00000002400 */
[----:B------:R-:W2:Y:S01]  /*7bb0*/  MUFU.TANH R171, R171 ;  /* 0x000000ab00ab7308 */ /* 0x000ea20000002400 */
[----:B---3--:R-:W-:Y:S01]  /*7bc0*/  FMNMX.FTZ R121, R191, R192, !PT ;  /* 0x000000c0bf797209 */ /* 0x008fe20007810000 */
[----:B------:R-:W-:Y:S01]  /*7bd0*/  FMUL.FTZ R191, R0, R134 ;  /* 0x0000008600bf7220 */ /* 0x000fe20000410000 */
[----:B------:R-:W-:-:S02]  /*7be0*/  IMAD.U32 R134, RZ, RZ, UR6 ;  /* 0x00000006ff867e24 */ /* 0x000fc4000f8e00ff */
[----:B------:R-:W-:-:S03]  /*7bf0*/  FSETP.NEU.FTZ.AND P1, PT, R121, -INF , PT ;  /* 0xff8000007900780b */ /* 0x000fc60003f3d000 */
[----:B------:R-:W3:Y:S01]  /*7c00*/  MUFU.TANH R174, R174 ;  /* 0x000000ae00ae7308 */ /* 0x000ee20000002400 */
[----:B------:R-:W-:-:S05]  /*7c10*/  FFMA.FTZ R134, R121, R134, -8 ;  /* 0xc100000079867423 */ /* 0x000fca0000010086 */
[----:B------:R-:W-:Y:S02]  /*7c20*/  FSEL R134, R134, RZ, P1 ;  /* 0x000000ff86867208 */ /* 0x000fe40000800000 */
[----:B------:R-:W3:Y:S03]  /*7c30*/  MUFU.TANH R175, R175 ;  /* 0x000000af00af7308 */ /* 0x000ee60000002400 */
[----:B------:R-:W-:-:S01]  /*7c40*/  FFMA.FTZ R192, R163, UR6, -R134 ;  /* 0x00000006a3c07c23 */ /* 0x000fc20008010886 */
[--C-:B------:R-:W-:Y:S01]  /*7c50*/  FFMA.FTZ R193, R184, UR6, -R134.reuse ;  /* 0x00000006b8c17c23 */ /* 0x100fe20008010886 */
[----:B------:R-:W1:Y:S01]  /*7c60*/  SHFL.IDX PT, R163, R156, 0x1, 0x1c1f ;  /* 0x003c1f009ca37f89 */ /* 0x000e6200000e0000 */
[----:B------:R-:W-:-:S01]  /*7c70*/  FFMA.FTZ R194, R185, UR6, -R134 ;  /* 0x00000006b9c27c23 */ /* 0x000fc20008010886 */
[--C-:B------:R-:W-:Y:S01]  /*7c80*/  FFMA.FTZ R189, R189, UR6, -R134.reuse ;  /* 0x00000006bdbd7c23 */ /* 0x100fe20008010886 */
[----:B------:R-:W3:Y:S01]  /*7c90*/  MUFU.TANH R177, R177 ;  /* 0x000000b100b17308 */ /* 0x000ee20000002400 */
[----:B------:R-:W-:-:S01]  /*7ca0*/  FFMA.FTZ R7, R7, UR6, -R134 ;  /* 0x0000000607077c23 */ /* 0x000fc20008010886 */
[--C-:B------:R-:W-:Y:S01]  /*7cb0*/  FFMA.FTZ R10, R10, UR6, -R134.reuse ;  /* 0x000000060a0a7c23 */ /* 0x100fe20008010886 */
[----:B------:R-:W-:-:S01]  /*7cc0*/  FFMA.FTZ R11, R11, UR6, -R134 ;  /* 0x000000060b0b7c23 */ /* 0x000fc20008010886 */
[--C-:B------:R-:W-:Y:S01]  /*7cd0*/  FFMA.FTZ R14, R14, UR6, -R134.reuse ;  /* 0x000000060e0e7c23 */ /* 0x100fe20008010886 */
[----:B------:R-:W-:-:S01]  /*7ce0*/  FFMA.FTZ R15, R15, UR6, -R134 ;  /* 0x000000060f0f7c23 */ /* 0x000fc20008010886 */
[--C-:B------:R-:W-:Y:S01]  /*7cf0*/  FFMA.FTZ R168, R168, UR6, -R134.reuse ;  /* 0x00000006a8a87c23 */ /* 0x100fe20008010886 */
[----:B------:R-:W-:-:S01]  /*7d00*/  FFMA.FTZ R169, R169, UR6, -R134 ;  /* 0x00000006a9a97c23 */ /* 0x000fc20008010886 */
        /* <DEDUP_REMOVED lines=12> */
[----:B------:R-:W-:Y:S01]  /*7dd0*/  FFMA.FTZ R129, R129, UR6, -R134 ;  /* 0x0000000681817c23 */ /* 0x000fe20008010886 */
[----:B-1----:R-:W-:-:S02]  /*7de0*/  IMAD.IADD R160, R160, 0x1, R163 ;  /* 0x00000001a0a07824 */ /* 0x002fc400078e02a3 */
[--C-:B------:R-:W-:Y:S01]  /*7df0*/  FFMA.FTZ R132, R132, UR6, -R134.reuse ;  /* 0x0000000684847c23 */ /* 0x100fe20008010886 */
[----:B------:R-:W-:-:S01]  /*7e00*/  FFMA.FTZ R133, R133, UR6, -R134 ;  /* 0x0000000685857c23 */ /* 0x000fc20008010886 */
[----:B------:R-:W1:Y:S01]  /*7e10*/  MUFU.TANH R182, R182 ;  /* 0x000000b600b67308 */ /* 0x000e620000002400 */
[----:B------:R-:W-:-:S01]  /*7e20*/  FFMA.FTZ R143, R143, UR6, -R134 ;  /* 0x000000068f8f7c23 */ /* 0x000fc20008010886 */
[C---:B------:R-:W-:Y:S02]  /*7e30*/  ISETP.GT.AND P2, PT, R160.reuse, RZ, PT ;  /* 0x000000ffa000720c */ /* 0x040fe40003f44270 */
[----:B------:R-:W-:Y:S02]  /*7e40*/  ISETP.GT.AND P3, PT, R160, 0x1, PT ;  /* 0x00000001a000780c */ /* 0x000fe40003f64270 */
[----:B------:R-:W-:Y:S02]  /*7e50*/  FSEL R8, R8, -INF , P2 ;  /* 0xff80000008087808 */ /* 0x000fe40001000000 */
[----:B------:R-:W-:Y:S01]  /*7e60*/  ISETP.GT.AND P2, PT, R160, 0x8, PT ;  /* 0x00000008a000780c */ /* 0x000fe20003f44270 */
[----:B------:R-:W1:Y:S01]  /*7e70*/  MUFU.TANH R152, R152 ;  /* 0x0000009800987308 */ /* 0x000e620000002400 */
[----:B------:R-:W-:-:S02]  /*7e80*/  FSEL R9, R9, -INF , P3 ;  /* 0xff80000009097808 */ /* 0x000fc40001800000 */
[----:B------:R-:W-:Y:S02]  /*7e90*/  FMNMX.FTZ R184, R8, R5, !PT ;  /* 0x0000000508b87209 */ /* 0x000fe40007810000 */
[----:B------:R-:W-:Y:S02]  /*7ea0*/  ISETP.GT.AND P3, PT, R160, 0x9, PT ;  /* 0x00000009a000780c */ /* 0x000fe40003f64270 */
[----:B0-----:R-:W-:Y:S01]  /*7eb0*/  FSEL R156, R12, -INF , P2 ;  /* 0xff8000000c9c7808 */ /* 0x001fe20001000000 */
[----:B------:R-:W0:Y:S01]  /*7ec0*/  MUFU.TANH R153, R153 ;  /* 0x0000009900997308 */ /* 0x000e220000002400 */
[----:B------:R-:W-:Y:S02]  /*7ed0*/  FMNMX.FTZ R163, R9, R184, !PT ;  /* 0x000000b809a37209 */ /* 0x000fe40007810000 */
[----:B------:R-:W-:Y:S02]  /*7ee0*/  ISETP.GT.AND P2, PT, R160, 0x10, PT ;  /* 0x00000010a000780c */ /* 0x000fe40003f44270 */
[----:B----4-:R-:W-:-:S02]  /*7ef0*/  FSEL R13, R13, -INF , P3 ;  /* 0xff8000000d0d7808 */ /* 0x010fc40001800000 */
[----:B------:R-:W-:Y:S01]  /*7f00*/  FMNMX.FTZ R184, R156, R163, !PT ;  /* 0x000000a39cb87209 */ /* 0x000fe20007810000 */
[----:B------:R-:W4:Y:S01]  /*7f10*/  MUFU.TANH R154, R154 ;  /* 0x0000009a009a7308 */ /* 0x000f220000002400 */
[----:B------:R-:W-:Y:S02]  /*7f20*/  ISETP.GT.AND P3, PT, R160, 0x11, PT ;  /* 0x00000011a000780c */ /* 0x000fe40003f64270 */
[----:B-----5:R-:W-:Y:S02]  /*7f30*/  FSEL R20, R20, -INF , P2 ;  /* 0xff80000014147808 */ /* 0x020fe40001000000 */
[----:B------:R-:W-:Y:S02]  /*7f40*/  FMNMX.FTZ R185, R13, R184, !PT ;  /* 0x000000b80db97209 */ /* 0x000fe40007810000 */
[----:B------:R-:W-:Y:S01]  /*7f50*/  ISETP.GT.AND P2, PT, R160, 0x18, PT ;  /* 0x00000018a000780c */ /* 0x000fe20003f44270 */
[----:B------:R-:W5:Y:S01]  /*7f60*/  MUFU.TANH R155, R155 ;  /* 0x0000009b009b7308 */ /* 0x000f620000002400 */
[----:B------:R-:W-:-:S02]  /*7f70*/  FSEL R21, R21, -INF , P3 ;  /* 0xff80000015157808 */ /* 0x000fc40001800000 */
[----:B------:R-:W-:Y:S02]  /*7f80*/  FMNMX.FTZ R184, R20, R185, !PT ;  /* 0x000000b914b87209 */ /* 0x000fe40007810000 */
[----:B------:R-:W-:Y:S02]  /*7f90*/  ISETP.GT.AND P3, PT, R160, 0x19, PT ;  /* 0x00000019a000780c */ /* 0x000fe40003f64270 */
[----:B--2---:R-:W-:Y:S01]  /*7fa0*/  FSEL R186, R186, -INF , P2 ;  /* 0xff800000baba7808 */ /* 0x004fe20001000000 */
[----:B------:R-:W-:Y:S01]  /*7fb0*/  MUFU.EX2 R12, R193 ;  /* 0x000000c1000c7308 */ /* 0x000fe20000000800 */
[----:B------:R-:W-:Y:S02]  /*7fc0*/  FMNMX.FTZ R185, R21, R184, !PT ;  /* 0x000000b815b97209 */ /* 0x000fe40007810000 */
[----:B------:R-:W-:Y:S02]  /*7fd0*/  ISETP.GT.AND P2, PT, R160, 0x20, PT ;  /* 0x00000020a000780c */ /* 0x000fe40003f44270 */
[----:B------:R-:W-:-:S02]  /*7fe0*/  FSEL R187, R187, -INF , P3 ;  /* 0xff800000bbbb7808 */ /* 0x000fc40001800000 */
[----:B------:R-:W-:Y:S01]  /*7ff0*/  FMNMX.FTZ R184, R186, R185, !PT ;  /* 0x000000b9bab87209 */ /* 0x000fe20007810000 */
[----:B------:R-:W2:Y:S01]  /*8000*/  MUFU.TANH R157, R157 ;  /* 0x0000009d009d7308 */ /* 0x000ea20000002400 */
[----:B------:R-:W-:Y:S02]  /*8010*/  ISETP.GT.AND P3, PT, R160, 0x21, PT ;  /* 0x00000021a000780c */ /* 0x000fe40003f64270 */
[----:B------:R-:W-:Y:S02]  /*8020*/  FSEL R170, R170, -INF , P2 ;  /* 0xff800000aaaa7808 */ /* 0x000fe40001000000 */
[----:B------:R-:W-:Y:S02]  /*8030*/  FMNMX.FTZ R185, R187, R184, !PT ;  /* 0x000000b8bbb97209 */ /* 0x000fe40007810000 */
[----:B------:R-:W-:Y:S01]  /*8040*/  ISETP.GT.AND P2, PT, R160, 0x28, PT ;  /* 0x00000028a000780c */ /* 0x000fe20003f44270 */
[----:B------:R-:W2:Y:S01]  /*8050*/  MUFU.TANH R158, R158 ;  /* 0x0000009e009e7308 */ /* 0x000ea20000002400 */
[----:B------:R-:W-:-:S02]  /*8060*/  FSEL R171, R171, -INF , P3 ;  /* 0xff800000abab7808 */ /* 0x000fc40001800000 */
[----:B------:R-:W-:Y:S02]  /*8070*/  FMNMX.FTZ R184, R170, R185, !PT ;  /* 0x000000b9aab87209 */ /* 0x000fe40007810000 */
[----:B------:R-:W-:Y:S02]  /*8080*/  ISETP.GT.AND P3, PT, R160, 0x29, PT ;  /* 0x00000029a000780c */ /* 0x000fe40003f64270 */
[----:B---3--:R-:W-:Y:S01]  /*8090*/  FSEL R174, R174, -INF , P2 ;  /* 0xff800000aeae7808 */ /* 0x008fe20001000000 */
[----:B------:R-:W3:Y:S01]  /*80a0*/  MUFU.TANH R159, R159 ;  /* 0x0000009f009f7308 */ /* 0x000ee20000002400 */
[----:B------:R-:W-:Y:S02]  /*80b0*/  FMNMX.FTZ R185, R171, R184, !PT ;  /* 0x000000b8abb97209 */ /* 0x000fe40007810000 */
[----:B------:R-:W-:Y:S02]  /*80c0*/  ISETP.GT.AND P2, PT, R160, 0x30, PT ;  /* 0x00000030a000780c */ /* 0x000fe40003f44270 */
[----:B------:R-:W-:-:S02]  /*80d0*/  FSEL R175, R175, -INF , P3 ;  /* 0xff800000afaf7808 */ /* 0x000fc40001800000 */
[----:B------:R-:W-:Y:S01]  /*80e0*/  FMNMX.FTZ R184, R174, R185, !PT ;  /* 0x000000b9aeb87209 */ /* 0x000fe20007810000 */
[----:B------:R-:W3:Y:S01]  /*80f0*/  MUFU.TANH R161, R161 ;  /* 0x000000a100a17308 */ /* 0x000ee20000002400 */
[C---:B------:R-:W-:Y:S02]  /*8100*/  ISETP.GT.AND P3, PT, R160.reuse, 0x31, PT ;  /* 0x00000031a000780c */ /* 0x040fe40003f64270 */
[----:B------:R-:W-:Y:S02]  /*8110*/  FSEL R177, R177, -INF , P2 ;  /* 0xff800000b1b17808 */ /* 0x000fe40001000000 */
[----:B------:R-:W-:Y:S02]  /*8120*/  FMNMX.FTZ R184, R175, R184, !PT ;  /* 0x000000b8afb87209 */ /* 0x000fe40007810000 */
[----:B------:R-:W-:Y:S01]  /*8130*/  ISETP.GT.AND P2, PT, R160, 0x38, PT ;  /* 0x00000038a000780c */ /* 0x000fe20003f44270 */
[----:B------:R0:W-:Y:S01]  /*8140*/  MUFU.EX2 R163, R194 ;  /* 0x000000c200a37308 */ /* 0x0001e20000000800 */
[----:B------:R-:W-:-:S02]  /*8150*/  FSEL R178, R178, -INF , P3 ;  /* 0xff800000b2b27808 */ /* 0x000fc40001800000 */
[----:B------:R-:W-:Y:S02]  /*8160*/  FMNMX.FTZ R185, R177, R184, !PT ;  /* 0x000000b8b1b97209 */ /* 0x000fe40007810000 */
[----:B------:R-:W-:Y:S02]  /*8170*/  ISETP.GT.AND P3, PT, R160, 0x39, PT ;  /* 0x00000039a000780c */ /* 0x000fe40003f64270 */
[----:B------:R-:W-:Y:S01]  /*8180*/  FSEL R181, R181, -INF , P2 ;  /* 0xff800000b5b57808 */ /* 0x000fe20001000000 */
[----:B------:R-:W3:Y:S01]  /*8190*/  MUFU.TANH R6, R6 ;  /* 0x0000000600067308 */ /* 0x000ee20000002400 */
[----:B------:R-:W-:Y:S01]  /*81a0*/  FMNMX.FTZ R184, R178, R185, !PT ;  /* 0x000000b9b2b87209 */ /* 0x000fe20007810000 */
[--C-:B------:R-:W-:Y:S01]  /*81b0*/  FFMA.FTZ R185, R188, UR6, -R134.reuse ;  /* 0x00000006bcb97c23 */ /* 0x100fe20008010886 */
[----:B------:R-:W-:Y:S01]  /*81c0*/  ISETP.GT.AND P2, PT, R160, 0x40, PT ;  /* 0x00000040a000780c */ /* 0x000fe20003f44270 */
[--C-:B------:R-:W-:Y:S01]  /*81d0*/  FFMA.FTZ R188, R179, UR6, -R134.reuse ;  /* 0x00000006b3bc7c23 */ /* 0x100fe20008010886 */
[----:B-1----:R-:W-:Y:S01]  /*81e0*/  FSEL R182, R182, -INF , P3 ;  /* 0xff800000b6b67808 */ /* 0x002fe20001800000 */
[----:B0-----:R-:W-:Y:S01]  /*81f0*/  FFMA.FTZ R194, R180, UR6, -R134 ;  /* 0x00000006b4c27c23 */ /* 0x001fe20008010886 */
[----:B------:R-:W-:Y:S01]  /*8200*/  FMNMX.FTZ R193, R181, R184, !PT ;  /* 0x000000b8b5c17209 */ /* 0x000fe20007810000 */
[----:B------:R-:W0:Y:S01]  /*8210*/  MUFU.TANH R136, R136 ;  /* 0x0000008800887308 */ /* 0x000e220000002400 */
[----:B------:R-:W-:-:S02]  /*8220*/  ISETP.GT.AND P3, PT, R160, 0x41, PT ;  /* 0x00000041a000780c */ /* 0x000fc40003f64270 */
[----:B------:R-:W-:Y:S02]  /*8230*/  FSEL R152, R152, -INF , P2 ;  /* 0xff80000098987808 */ /* 0x000fe40001000000 */
[----:B------:R-:W-:Y:S02]  /*8240*/  FMNMX.FTZ R193, R182, R193, !PT ;  /* 0x000000c1b6c17209 */ /* 0x000fe40007810000 */
[----:B------:R-:W-:Y:S01]  /*8250*/  ISETP.GT.AND P2, PT, R160, 0x48, PT ;  /* 0x00000048a000780c */ /* 0x000fe20003f44270 */
[----:B------:R-:W1:Y:S01]  /*8260*/  MUFU.TANH R166, R166 ;  /* 0x000000a600a67308 */ /* 0x000e620000002400 */
[----:B------:R-:W-:Y:S02]  /*8270*/  FSEL R153, R153, -INF , P3 ;  /* 0xff80000099997808 */ /* 0x000fe40001800000 */
[----:B------:R-:W-:Y:S02]  /*8280*/  FMNMX.FTZ R184, R152, R193, !PT ;  /* 0x000000c198b87209 */ /* 0x000fe40007810000 */
[----:B------:R-:W-:-:S02]  /*8290*/  ISETP.GT.AND P3, PT, R160, 0x49, PT ;  /* 0x00000049a000780c */ /* 0x000fc40003f64270 */
[----:B----4-:R-:W-:Y:S01]  /*82a0*/  FSEL R179, R154, -INF , P2 ;  /* 0xff8000009ab37808 */ /* 0x010fe20001000000 */
[----:B------:R-:W4:Y:S01]  /*82b0*/  MUFU.TANH R190, R190 ;  /* 0x000000be00be7308 */ /* 0x000f220000002400 */
[----:B------:R-:W-:Y:S02]  /*82c0*/  FMNMX.FTZ R184, R153, R184, !PT ;  /* 0x000000b899b87209 */ /* 0x000fe40007810000 */
[C---:B------:R-:W-:Y:S02]  /*82d0*/  ISETP.GT.AND P2, PT, R160.reuse, 0x50, PT ;  /* 0x00000050a000780c */ /* 0x040fe40003f44270 */
[----:B-----5:R-:W-:Y:S02]  /*82e0*/  FSEL R155, R155, -INF , P3 ;  /* 0xff8000009b9b7808 */ /* 0x020fe40001800000 */
[----:B------:R-:W-:Y:S01]  /*82f0*/  FMNMX.FTZ R184, R179, R184, !PT ;  /* 0x000000b8b3b87209 */ /* 0x000fe20007810000 */
[----:B------:R-:W-:Y:S01]  /*8300*/  MUFU.EX2 R154, R188 ;  /* 0x000000bc009a7308 */ /* 0x000fe20000000800 */
[----:B------:R-:W-:-:S02]  /*8310*/  ISETP.GT.AND P3, PT, R160, 0x51, PT ;  /* 0x00000051a000780c */ /* 0x000fc40003f64270 */
[----:B--2---:R-:W-:Y:S02]  /*8320*/  FSEL R180, R157, -INF , P2 ;  /* 0xff8000009db47808 */ /* 0x004fe40001000000 */
[----:B------:R-:W-:Y:S02]  /*8330*/  FMNMX.FTZ R193, R155, R184, !PT ;  /* 0x000000b89bc17209 */ /* 0x000fe40007810000 */
[----:B------:R-:W-:Y:S01]  /*8340*/  ISETP.GT.AND P2, PT, R160, 0x58, PT ;  /* 0x00000058a000780c */ /* 0x000fe20003f44270 */
[----:B------:R2:W-:Y:S01]  /*8350*/  MUFU.EX2 R157, R194 ;  /* 0x000000c2009d7308 */ /* 0x0005e20000000800 */
[----:B------:R-:W-:Y:S02]  /*8360*/  FSEL R158, R158, -INF , P3 ;  /* 0xff8000009e9e7808 */ /* 0x000fe40001800000 */
[----:B------:R-:W-:Y:S02]  /*8370*/  FMNMX.FTZ R193, R180, R193, !PT ;  /* 0x000000c1b4c17209 */ /* 0x000fe40007810000 */
[----:B------:R-:W-:-:S02]  /*8380*/  ISETP.GT.AND P3, PT, R160, 0x59, PT ;  /* 0x00000059a000780c */ /* 0x000fc40003f64270 */
[----:B---3--:R-:W-:Y:S01]  /*8390*/  FSEL R184, R159, -INF , P2 ;  /* 0xff8000009fb87808 */ /* 0x008fe20001000000 */
[----:B------:R-:W3:Y:S01]  /*83a0*/  MUFU.TANH R146, R146 ;  /* 0x0000009200927308 */ /* 0x000ee20000002400 */
[----:B------:R-:W-:Y:S01]  /*83b0*/  FMNMX.FTZ R193, R158, R193, !PT ;  /* 0x000000c19ec17209 */ /* 0x000fe20007810000 */
[--C-:B--2---:R-:W-:Y:S01]  /*83c0*/  FFMA.FTZ R194, R183, UR6, -R134.reuse ;  /* 0x00000006b7c27c23 */ /* 0x104fe20008010886 */
[----:B------:R-:W-:Y:S02]  /*83d0*/  ISETP.GT.AND P2, PT, R160, 0x60, PT ;  /* 0x00000060a000780c */ /* 0x000fe40003f44270 */
[----:B------:R-:W-:Y:S02]  /*83e0*/  FSEL R161, R161, -INF , P3 ;  /* 0xff800000a1a17808 */ /* 0x000fe40001800000 */
[----:B------:R-:W-:Y:S01]  /*83f0*/  FMNMX.FTZ R188, R184, R193, !PT ;  /* 0x000000c1b8bc7209 */ /* 0x000fe20007810000 */
[----:B------:R-:W2:Y:S01]  /*8400*/  MUFU.TANH R147, R147 ;  /* 0x0000009300937308 */ /* 0x000ea20000002400 */
[----:B------:R-:W-:Y:S01]  /*8410*/  ISETP.GT.AND P3, PT, R160, 0x61, PT ;  /* 0x00000061a000780c */ /* 0x000fe20003f64270 */
[----:B------:R-:W-:Y:S01]  /*8420*/  FFMA.FTZ R193, R120, UR6, -R134 ;  /* 0x0000000678c17c23 */ /* 0x000fe20008010886 */
[----:B------:R-:W-:-:S02]  /*8430*/  FSEL R183, R6, -INF , P2 ;  /* 0xff80000006b77808 */ /* 0x000fc40001000000 */
[----:B------:R-:W-:Y:S02]  /*8440*/  FMNMX.FTZ R188, R161, R188, !PT ;  /* 0x000000bca1bc7209 */ /* 0x000fe40007810000 */
[----:B------:R-:W-:Y:S01]  /*8450*/  ISETP.GT.AND P2, PT, R160, 0x68, PT ;  /* 0x00000068a000780c */ /* 0x000fe20003f44270 */
[----:B------:R5:W-:Y:S01]  /*8460*/  MUFU.EX2 R159, R189 ;  /* 0x000000bd009f7308 */ /* 0x000be20000000800 */
[----:B0-----:R-:W-:Y:S02]  /*8470*/  FSEL R136, R136, -INF , P3 ;  /* 0xff80000088887808 */ /* 0x001fe40001800000 */
[----:B------:R-:W-:Y:S02]  /*8480*/  ISETP.GT.AND P3, PT, R160, 0x69, PT ;  /* 0x00000069a000780c */ /* 0x000fe40003f64270 */
[----:B-1----:R-:W-:Y:S02]  /*8490*/  FSEL R166, R166, -INF , P2 ;  /* 0xff800000a6a67808 */ /* 0x002fe40001000000 */
[----:B------:R-:W-:Y:S01]  /*84a0*/  ISETP.GT.AND P2, PT, R160, 0x70, PT ;  /* 0x00000070a000780c */ /* 0x000fe20003f44270 */
[----:B------:R-:W0:Y:S01]  /*84b0*/  MUFU.TANH R150, R150 ;  /* 0x0000009600967308 */ /* 0x000e220000002400 */
[----:B-----5:R-:W-:-:S02]  /*84c0*/  FMNMX.FTZ R189, R183, R188, !PT ;  /* 0x000000bcb7bd7209 */ /* 0x020fc40007810000 */
[----:B----4-:R-:W-:Y:S02]  /*84d0*/  FSEL R190, R190, -INF , P3 ;  /* 0xff800000bebe7808 */ /* 0x010fe40001800000 */
[----:B------:R-:W-:Y:S02]  /*84e0*/  FMNMX.FTZ R189, R136, R189, !PT ;  /* 0x000000bd88bd7209 */ /* 0x000fe40007810000 */
[----:B------:R-:W-:Y:S01]  /*84f0*/  ISETP.GT.AND P3, PT, R160, 0x71, PT ;  /* 0x00000071a000780c */ /* 0x000fe20003f64270 */
[----:B------:R-:W1:Y:S01]  /*8500*/  MUFU.TANH R151, R151 ;  /* 0x0000009700977308 */ /* 0x000e620000002400 */
[----:B------:R-:W-:Y:S02]  /*8510*/  FMNMX.FTZ R189, R166, R189, !PT ;  /* 0x000000bda6bd7209 */ /* 0x000fe40007810000 */
[----:B---3--:R-:W-:Y:S02]  /*8520*/  FSEL R146, R146, -INF , P2 ;  /* 0xff80000092927808 */ /* 0x008fe40001000000 */
[----:B------:R-:W-:-:S02]  /*8530*/  FMNMX.FTZ R189, R190, R189, !PT ;  /* 0x000000bdbebd7209 */ /* 0x000fc40007810000 */
[----:B------:R-:W-:Y:S01]  /*8540*/  ISETP.GT.AND P2, PT, R160, 0x78, PT ;  /* 0x00000078a000780c */ /* 0x000fe20003f44270 */
[----:B------:R-:W3:Y:S01]  /*8550*/  MUFU.TANH R122, R122 ;  /* 0x0000007a007a7308 */ /* 0x000ee20000002400 */
[----:B--2---:R-:W-:Y:S02]  /*8560*/  FSEL R147, R147, -INF , P3 ;  /* 0xff80000093937808 */ /* 0x004fe40001800000 */
[----:B------:R-:W-:Y:S02]  /*8570*/  FMNMX.FTZ R120, R146, R189, !PT ;  /* 0x000000bd92787209 */ /* 0x000fe40007810000 */
[----:B------:R-:W-:Y:S02]  /*8580*/  ISETP.GT.AND P3, PT, R160, 0x79, PT ;  /* 0x00000079a000780c */ /* 0x000fe40003f64270 */
[----:B0-----:R-:W-:Y:S01]  /*8590*/  FSEL R188, R150, -INF , P2 ;  /* 0xff80000096bc7808 */ /* 0x001fe20001000000 */
[----:B------:R-:W0:Y:S01]  /*85a0*/  MUFU.TANH R123, R123 ;  /* 0x0000007b007b7308 */ /* 0x000e220000002400 */
[----:B------:R-:W-:-:S02]  /*85b0*/  FMNMX.FTZ R189, R147, R120, !PT ;  /* 0x0000007893bd7209 */ /* 0x000fc40007810000 */
[----:B------:R-:W-:Y:S02]  /*85c0*/  ISETP.GT.AND P2, PT, R160, 0x80, PT ;  /* 0x00000080a000780c */ /* 0x000fe40003f44270 */
[----:B-1----:R-:W-:Y:S02]  /*85d0*/  FSEL R151, R151, -INF , P3 ;  /* 0xff80000097977808 */ /* 0x002fe40001800000 */
[----:B------:R-:W-:Y:S01]  /*85e0*/  FMNMX.FTZ R120, R188, R189, !PT ;  /* 0x000000bdbc787209 */ /* 0x000fe20007810000 */
[----:B------:R-:W-:Y:S01]  /*85f0*/  MUFU.TANH R126, R126 ;  /* 0x0000007e007e7308 */ /* 0x000fe20000002400 */
[----:B------:R-:W-:Y:S02]  /*8600*/  ISETP.GT.AND P3, PT, R160, 0x81, PT ;  /* 0x00000081a000780c */ /* 0x000fe40003f64270 */
[----:B---3--:R-:W-:Y:S02]  /*8610*/  FSEL R122, R122, -INF , P2 ;  /* 0xff8000007a7a7808 */ /* 0x008fe40001000000 */
[----:B------:R-:W-:-:S02]  /*8620*/  FMNMX.FTZ R189, R151, R120, !PT ;  /* 0x0000007897bd7209 */ /* 0x000fc40007810000 */
[----:B------:R-:W-:Y:S01]  /*8630*/  ISETP.GT.AND P2, PT, R160, 0x88, PT ;  /* 0x00000088a000780c */ /* 0x000fe20003f44270 */
[----:B------:R-:W1:Y:S01]  /*8640*/  MUFU.TANH R127, R127 ;  /* 0x0000007f007f7308 */ /* 0x000e620000002400 */
[----:B0-----:R-:W-:Y:S02]  /*8650*/  FSEL R123, R123, -INF , P3 ;  /* 0xff8000007b7b7808 */ /* 0x001fe40001800000 */
[----:B------:R-:W-:Y:S02]  /*8660*/  FMNMX.FTZ R120, R122, R189, !PT ;  /* 0x000000bd7a787209 */ /* 0x000fe40007810000 */
[----:B------:R-:W-:Y:S02]  /*8670*/  ISETP.GT.AND P3, PT, R160, 0x89, PT ;  /* 0x00000089a000780c */ /* 0x000fe40003f64270 */
[----:B------:R-:W-:Y:S01]  /*8680*/  FMNMX.FTZ R189, R123, R120, !PT ;  /* 0x000000787bbd7209 */ /* 0x000fe20007810000 */
[----:B------:R-:W0:Y:S08]  /*8690*/  MUFU.TANH R130, R130 ;  /* 0x0000008200827308 */ /* 0x000e300000002400 */
[----:B------:R-:W2:Y:S01]  /*86a0*/  MUFU.TANH R131, R131 ;  /* 0x0000008300837308 */ /* 0x000ea20000002400 */
[----:B-1----:R-:W-:-:S02]  /*86b0*/  FSEL R127, R127, -INF , P3 ;  /* 0xff8000007f7f7808 */ /* 0x002fc40001800000 */
[----:B------:R-:W-:-:S05]  /*86c0*/  ISETP.GT.AND P3, PT, R160, 0x91, PT ;  /* 0x00000091a000780c */ /* 0x000fca0003f64270 */
[----:B------:R1:W-:Y:S08]  /*86d0*/  MUFU.EX2 R150, R193 ;  /* 0x000000c100967308 */ /* 0x0003f00000000800 */
[----:B------:R-:W3:Y:S01]  /*86e0*/  MUFU.TANH R191, R191 ;  /* 0x000000bf00bf7308 */ /* 0x000ee20000002400 */
[----:B-1----:R-:W-:-:S01]  /*86f0*/  FFMA.FTZ R193, R140, UR6, -R134 ;  /* 0x000000068cc17c23 */ /* 0x002fc20008010886 */
[----:B------:R-:W-:-:S02]  /*8700*/  FSEL R140, R126, -INF , P2 ;  /* 0xff8000007e8c7808 */ /* 0x000fc40001000000 */
[----:B------:R-:W-:Y:S02]  /*8710*/  ISETP.GT.AND P2, PT, R160, 0x90, PT ;  /* 0x00000090a000780c */ /* 0x000fe40003f44270 */
[----:B------:R-:W-:Y:S02]  /*8720*/  FMNMX.FTZ R120, R140, R189, !PT ;  /* 0x000000bd8c787209 */ /* 0x000fe40007810000 */
[----:B------:R-:W1:Y:S01]  /*8730*/  MUFU.TANH R135, R135 ;  /* 0x0000008700877308 */ /* 0x000e620000002400 */
[----:B0-----:R-:W-:Y:S02]  /*8740*/  FSEL R130, R130, -INF , P2 ;  /* 0xff80000082827808 */ /* 0x001fe40001000000 */
[----:B------:R-:W-:Y:S02]  /*8750*/  FMNMX.FTZ R189, R127, R120, !PT ;  /* 0x000000787fbd7209 */ /* 0x000fe40007810000 */
[----:B------:R-:W-:Y:S02]  /*8760*/  ISETP.GT.AND P2, PT, R160, 0x98, PT ;  /* 0x00000098a000780c */ /* 0x000fe40003f44270 */
[----:B--2---:R-:W-:Y:S01]  /*8770*/  FSEL R131, R131, -INF , P3 ;  /* 0xff80000083837808 */ /* 0x004fe20001800000 */
[----:B------:R0:W-:Y:S01]  /*8780*/  MUFU.EX2 R126, R193 ;  /* 0x000000c1007e7308 */ /* 0x0001e20000000800 */
[----:B------:R-:W-:Y:S01]  /*8790*/  FMNMX.FTZ R120, R130, R189, !PT ;  /* 0x000000bd82787209 */ /* 0x000fe20007810000 */
[--C-:B------:R-:W-:Y:S01]  /*87a0*/  FFMA.FTZ R189, R144, UR6, -R134.reuse ;  /* 0x0000000690bd7c23 */ /* 0x100fe20008010886 */
[----:B------:R-:W-:Y:S01]  /*87b0*/  ISETP.GT.AND P3, PT, R160, 0x99, PT ;  /* 0x00000099a000780c */ /* 0x000fe20003f64270 */
[--C-:B------:R-:W-:Y:S01]  /*87c0*/  FFMA.FTZ R144, R145, UR6, -R134.reuse ;  /* 0x0000000691907c23 */ /* 0x100fe20008010886 */
[----:B---3--:R-:W-:Y:S01]  /*87d0*/  FSEL R191, R191, -INF , P2 ;  /* 0xff800000bfbf7808 */ /* 0x008fe20001000000 */
[--C-:B------:R-:W-:Y:S01]  /*87e0*/  FFMA.FTZ R145, R148, UR6, -R134.reuse ;  /* 0x0000000694917c23 */ /* 0x100fe20008010886 */
[----:B------:R-:W-:Y:S01]  /*87f0*/  FMNMX.FTZ R120, R131, R120, !PT ;  /* 0x0000007883787209 */ /* 0x000fe20007810000 */
[--C-:B------:R-:W-:Y:S01]  /*8800*/  FFMA.FTZ R148, R149, UR6, -R134.reuse ;  /* 0x0000000695947c23 */ /* 0x100fe20008010886 */
[----:B-1----:R-:W-:Y:S01]  /*8810*/  FSEL R135, R135, -INF , P3 ;  /* 0xff80000087877808 */ /* 0x002fe20001800000 */
[--C-:B------:R-:W-:Y:S01]  /*8820*/  FFMA.FTZ R149, R164, UR6, -R134.reuse ;  /* 0x00000006a4957c23 */ /* 0x100fe20008010886 */
[----:B------:R-:W-:Y:S01]  /*8830*/  FMNMX.FTZ R120, R191, R120, !PT ;  /* 0x00000078bf787209 */ /* 0x000fe20007810000 */
[----:B------:R-:W-:Y:S01]  /*8840*/  FFMA.FTZ R164, R167, UR6, -R134 ;  /* 0x00000006a7a47c23 */ /* 0x000fe20008010886 */
[----:B------:R-:W-:-:S02]  /*8850*/  IMAD.U32 R167, RZ, RZ, UR6 ;  /* 0x00000006ffa77e24 */ /* 0x000fc4000f8e00ff */
[--C-:B------:R-:W-:Y:S01]  /*8860*/  FFMA.FTZ R160, R165, UR6, -R134.reuse ;  /* 0x00000006a5a07c23 */ /* 0x100fe20008010886 */
[----:B------:R-:W-:Y:S01]  /*8870*/  FMNMX.FTZ R120, R135, R120, !PT ;  /* 0x0000007887787209 */ /* 0x000fe20007810000 */
[--C-:B------:R-:W-:Y:S01]  /*8880*/  FFMA.FTZ R165, R142, UR6, -R134.reuse ;  /* 0x000000068ea57c23 */ /* 0x100fe20008010886 */
[----:B------:R-:W-:-:S01]  /*8890*/  FFMA.FTZ R142, R162, UR6, -R134 ;  /* 0x00000006a28e7c23 */ /* 0x000fc20008010886 */
[----:B------:R-:W-:Y:S02]  /*88a0*/  MUFU.EX2 R192, R192 ;  /* 0x000000c000c07308 */ /* 0x000fe40000000800 */
[----:B0-----:R-:W0:Y:S06]  /*88b0*/  SHFL.BFLY PT, R193, R120, 0x2, 0x1f ;  /* 0x0c401f0078c17f89 */ /* 0x001e2c00000e0000 */
        /* <DEDUP_REMOVED lines=61> */
[----:B------:R-:W-:-:S01]  /*8c90*/  FADD.FTZ R187, R7, R184 ;  /* 0x000000b807bb7221 */ /* 0x000fc20000010000 */
[----:B------:R-:W-:-:S02]  /*8ca0*/  FFMA.FTZ R131, R131, UR6, -R134 ;  /* 0x0000000683837c23 */ /* 0x000fc40008010886 */
[----:B------:R-:W0:Y:S01]  /*8cb0*/  MUFU.EX2 R156, R156 ;  /* 0x0000009c009c7308 */ /* 0x000e220000000800 */
[----:B-1----:R-:W-:-:S01]  /*8cc0*/  FFMA.FTZ R3, R186, R2, R167 ;  /* 0x00000002ba037223 */ /* 0x002fc200000100a7 */
[----:B------:R-:W-:-:S03]  /*8cd0*/  FADD.FTZ R184, R10, R187 ;  /* 0x000000bb0ab87221 */ /* 0x000fc60000010000 */
[----:B------:R-:W-:Y:S01]  /*8ce0*/  FADD.FTZ R2, R8, R3 ;  /* 0x0000000308027221 */ /* 0x000fe20000010000 */
[----:B------:R-:W-:-:S02]  /*8cf0*/  FADD.FTZ R187, R11, R184 ;  /* 0x000000b80bbb7221 */ /* 0x000fc40000010000 */
        /* <DEDUP_REMOVED lines=16> */
[----:B------:R-:W0:Y:S01]  /*8e00*/  MUFU.EX2 R171, R171 ;  /* 0x000000ab00ab7308 */ /* 0x000e220000000800 */
[----:B-1----:R-:W-:-:S07]  /*8e10*/  FADD.FTZ R3, R162, R3 ;  /* 0x00000003a2037221 */ /* 0x002fce0000010000 */
        /* <DEDUP_REMOVED lines=22> */
[----:B--2---:R-:W-:-:S01]  /*8f80*/  FADD.FTZ R3, R181, R2 ;  /* 0x00000002b5037221 */ /* 0x004fc20000010000 */
[----:B------:R-:W-:Y:S01]  /*8f90*/  FADD.FTZ R2, R157, R184 ;  /* 0x000000b89d027221 */ /* 0x000fe20000010000 */
[----:B------:R-:W-:-:S03]  /*8fa0*/  FFMA.FTZ R184, R188, UR6, -R134 ;  /* 0x00000006bcb87c23 */ /* 0x000fc60008010886 */
        /* <DEDUP_REMOVED lines=55> */
[--C-:B------:R-:W-:Y:S01]  /*9320*/  FFMA.FTZ R188, R191, UR6, -R134.reuse ;  /* 0x00000006bfbc7c23 */ /* 0x100fe20008010886 */
[----:B------:R-:W-:-:S05]  /*9330*/  FFMA.FTZ R134, R135, UR6, -R134 ;  /* 0x0000000687867c23 */ /* 0x000fca0008010886 */
        /* <DEDUP_REMOVED lines=40> */
.L_x_6060:
        /* <DEDUP_REMOVED lines=148> */
.L_x_6050:
[----:B------:R-:W-:-:S13]  /*9f00*/  ISETP.LE.AND P1, PT, RZ, UR58, PT ;  /* 0x0000003aff007c0c */ /* 0x000fda000bf23270 */
[----:B------:R-:W-:Y:S05]  /*9f10*/  @!P1 BRA `(.L_x_6062) ;  /* 0x0000003800349947 */ /* 0x000fea0003800000 */
[----:B------:R-:W-:Y:S01]  /*9f20*/  IMAD.MOV.U32 R5, RZ, RZ, R120 ;  /* 0x000000ffff057224 */ /* 0x000fe200078e0078 */
[----:B------:R-:W-:Y:S01]  /*9f30*/  UMOV UR52, UR45 ;  /* 0x0000002d00347c82 */ /* 0x000fe20008000000 */
[----:B------:R-:W-:Y:S01]  /*9f40*/  IMAD.MOV.U32 R4, RZ, RZ, R121 ;  /* 0x000000ffff047224 */ /* 0x000fe200078e0079 */
[----:B------:R-:W-:Y:S01]  /*9f50*/  UMOV UR51, UR44 ;  /* 0x0000002c00337c82 */ /* 0x000fe20008000000 */
[----:B------:R-:W-:-:S05]  /*9f60*/  ULDC UR50, c[0x0][0x988] ;  /* 0x0002620000327ab9 */ /* 0x000fca0000000800 */
.L_x_6073:
        /* <DEDUP_REMOVED lines=9> */
.L_x_6064:
[----:B------:R-:W-:Y:S01]  /*a000*/  ULEA UR6, UR44, UR41, 0x3 ;  /* 0x000000292c067291 */ /* 0x000fe2000f8e183f */
[----:B------:R-:W-:-:S05]  /*a010*/  IMAD.U32 R6, RZ, RZ, UR45 ;  /* 0x0000002dff067e24 */ /* 0x000fca000f8e00ff */
[----:B------:R-:W-:-:S04]  /*a020*/  SHF.L.U32 R6, R6, 0x1f, RZ ;  /* 0x0000001f06067819 */ /* 0x000fc800000006ff */
[----:B------:R0:W1:Y:S01]  /*a030*/  SYNCS.PHASECHK.TRANS64.TRYWAIT P1, [UR6+0x33430], R6 ;  /* 0x03343006ff0075a7 */ /* 0x0000620008020146 */
[----:B------:R-:W-:Y:S05]  /*a040*/  @!P0 BRA `(.L_x_6065) ;  /* 0x0000000000048947 */ /* 0x000fea0003800000 */
[----:B------:R-:W-:Y:S01]  /*a050*/  BPT.TRAP 0x1 ;  /* 0x000000040000795c */ /* 0x000fe20000300000 */
.L_x_6065:
[----:B-1----:R-:W-:Y:S05]  /*a060*/  @P1 BRA `(.L_x_6063) ;  /* 0x0000000000081947 */ /* 0x002fea0003800000 */
[----:B------:R-:W1:Y:S02]  /*a070*/  SYNCS.PHASECHK.TRANS64.TRYWAIT P1, [UR6+0x33430], R6 ;  /* 0x03343006ff0075a7 */ /* 0x000e640008020146 */
[----:B-1----:R-:W-:Y:S05]  /*a080*/  @!P1 BRA `(.L_x_6066) ;  /* 0x000000ec00949947 */ /* 0x002fea0003800000 */
.L_x_6063:
[----:B-1----:R-:W1:Y:S01]  /*a090*/  S2R R7, SR_TID.X ;  /* 0x0000000000077919 */ /* 0x002e620000002100 */
[----:B------:R-:W-:Y:S01]  /*a0a0*/  UIMAD UR53, UR44, 0x780, UR49 ;  /* 0x000007802c3578a4 */ /* 0x000fe2000f8e0231 */
[----:B------:R-:W-:Y:S01]  /*a0b0*/  UMOV UR27, 0x80000020 ;  /* 0x80000020001b7882 */ /* 0x000fe20000000000 */
[----:B------:R-:W-:Y:S02]  /*a0c0*/  UMOV UR28, UR24 ;  /* 0x00000018001c7c82 */ /* 0x000fe40008000000 */
[----:B------:R-:W-:Y:S01]  /*a0d0*/  UIADD3 UR30, UR53, 0x80, URZ ;  /* 0x00000080351e7890 */ /* 0x000fe2000fffe03f */
[----:B------:R-:W-:Y:S02]  /*a0e0*/  UMOV UR29, UR25 ;  /* 0x00000019001d7c82 */ /* 0x000fe40008000000 */
[----:B------:R-:W-:Y:S01]  /*a0f0*/  UMOV UR26, UR53 ;  /* 0x00000035001a7c82 */ /* 0x000fe20008000000 */
[----:B------:R-:W-:Y:S01]  /*a100*/  UMOV UR31, 0x80000020 ;  /* 0x80000020001f7882 */ /* 0x000fe20000000000 */
[----:B------:R-:W-:Y:S01]  /*a110*/  UIADD3 UR34, UR53, 0x100, URZ ;  /* 0x0000010035227890 */ /* 0x000fe2000fffe03f */
[----:B------:R-:W-:Y:S01]  /*a120*/  UMOV UR32, UR24 ;  /* 0x0000001800207c82 */ /* 0x000fe20008000000 */
[----:B------:R-:W-:Y:S01]  /*a130*/  UMOV UR33, UR25 ;  /* 0x0000001900217c82 */ /* 0x000fe20008000000 */
        /* <DEDUP_REMOVED lines=177> */
.L_x_6068:
[----:B------:R-:W-:Y:S01]  /*ac50*/  ULEA UR6, UR51, UR41, 0x3 ;  /* 0x0000002933067291 */ /* 0x000fe2000f8e183f */
[----:B------:R-:W-:-:S05]  /*ac60*/  IMAD.U32 R6, RZ, RZ, UR52 ;  /* 0x00000034ff067e24 */ /* 0x000fca000f8e00ff */
[----:B------:R-:W-:-:S04]  /*ac70*/  SHF.L.U32 R6, R6, 0x1f, RZ ;  /* 0x0000001f06067819 */ /* 0x000fc800000006ff */
[----:B------:R0:W1:Y:S01]  /*ac80*/  SYNCS.PHASECHK.TRANS64.TRYWAIT P1, [UR6+0x33450], R6 ;  /* 0x03345006ff0075a7 */ /* 0x0000620008020146 */
[----:B------:R-:W-:Y:S05]  /*ac90*/  @!P0 BRA `(.L_x_6069) ;  /* 0x0000000000048947 */ /* 0x000fea0003800000 */
[----:B------:R-:W-:Y:S01]  /*aca0*/  BPT.TRAP 0x1 ;  /* 0x000000040000795c */ /* 0x000fe20000300000 */
.L_x_6069:
[----:B-1----:R-:W-:Y:S05]  /*acb0*/  @P1 BRA `(.L_x_6067) ;  /* 0x0000000000081947 */ /* 0x002fea0003800000 */
[----:B------:R-:W1:Y:S02]  /*acc0*/  SYNCS.PHASECHK.TRANS64.TRYWAIT P1, [UR6+0x33450], R6 ;  /* 0x03345006ff0075a7 */ /* 0x000e640008020146 */
[----:B-1----:R-:W-:Y:S05]  /*acd0*/  @!P1 BRA `(.L_x_6070) ;  /* 0x000000e000989947 */ /* 0x002fea0003800000 */
.L_x_6067:
        /* <DEDUP_REMOVED lines=36> */
.L_x_6071:
        /* <DEDUP_REMOVED lines=505> */
.L_x_6072:
        /* <DEDUP_REMOVED lines=148> */
.L_x_6062:
[----:B------:R-:W-:Y:S06]  /*d7f0*/  BAR.ARV 0x8, 0x180 ;  /* 0x0206000000007b1d */ /* 0x000fec0000002000 */
[----:B------:R-:W-:Y:S05]  /*d800*/  @!P0 BRA `(.L_x_6074) ;  /* 0x0000000000048947 */ /* 0x000fea0003800000 */
[----:B------:R-:W-:Y:S01]  /*d810*/  BPT.TRAP 0x1 ;  /* 0x000000040000795c */ /* 0x000fe20000300000 */
.L_x_6074:
[----:B------:R-:W-:Y:S01]  /*d820*/  ULEA UR14, UR44, UR41, 0x3 ;  /* 0x000000292c0e7291 */ /* 0x000fe2000f8e183f */
[----:B------:R-:W-:-:S05]  /*d830*/  IMAD.U32 R0, RZ, RZ, UR45 ;  /* 0x0000002dff007e24 */ /* 0x000fca000f8e00ff */
[----:B------:R-:W-:-:S04]  /*d840*/  SHF.L.U32 R0, R0, 0x1f, RZ ;  /* 0x0000001f00007819 */ /* 0x000fc800000006ff */
[----:B------:R0:W1:Y:S01]  /*d850*/  SYNCS.PHASECHK.TRANS64.TRYWAIT P1, [UR14+0x33450], R0 ;  /* 0x03345000ff0075a7 */ /* 0x000062000802014e */
[----:B------:R-:W-:Y:S05]  /*d860*/  @!P0 BRA `(.L_x_6075) ;  /* 0x0000000000048947 */ /* 0x000fea0003800000 */
[----:B------:R-:W-:Y:S01]  /*d870*/  BPT.TRAP 0x1 ;  /* 0x000000040000795c */ /* 0x000fe20000300000 */
.L_x_6075:
[----:B-1----:R-:W-:Y:S05]  /*d880*/  @P1 BRA `(.L_x_6076) ;  /* 0x0000000000081947 */ /* 0x002fea0003800000 */
[----:B------:R-:W1:Y:S02]  /*d890*/  SYNCS.PHASECHK.TRANS64.TRYWAIT P1, [UR14+0x33450], R0 ;  /* 0x03345000ff0075a7 */ /* 0x000e64000802014e */
[----:B-1----:R-:W-:Y:S05]  /*d8a0*/  @!P1 BRA `(.L_x_6077) ;  /* 0x000000b400bc9947 */ /* 0x002fea0003800000 */
.L_x_6076:
[----:B------:R-:W-:Y:S01]  /*d8b0*/  UIADD3 UR41, UR41, 0x200, URZ ;  /* 0x0000020029297890 */ /* 0x000fe2000fffe03f */
[----:B------:R-:W-:Y:S01]  /*d8c0*/  WARPGROUP.ARRIVE ;  /* 0x00000000000079c5 */ /* 0x000fe20000000000 */
[----:B------:R-:W-:Y:S01]  /*d8d0*/  UMOV UR11, 0xc0000010 ;  /* 0xc0000010000b7882 */ /* 0x000fe20000000000 */
[----:B------:R-:W-:Y:S01]  /*d8e0*/  IMAD.MOV.U32 R6, RZ, RZ, 0x3f800000 ;  /* 0x3f800000ff067424 */ /* 0x000fe200078e00ff */
        /* <DEDUP_REMOVED lines=16> */
[----:B------:R-:W-:Y:S02]  /*d9f0*/  ULDC.64 UR10, c[0x0][0x9a0] ;  /* 0x00026800000a7ab9 */ /* 0x000fe40000000a00 */
[----:B------:R-:W-:-:S04]  /*da00*/  UISETP.NE.U32.AND UP0, UPT, UR10, URZ, UPT ;  /* 0x0000003f0a00728c */ /* 0x000fc8000bf05070 */
[----:B------:R-:W-:-:S06]  /*da10*/  UISETP.NE.AND.EX UP0, UPT, UR11, URZ, UPT, UP0 ;  /* 0x0000003f0b00728c */ /* 0x000fcc000bf05300 */
        /* <DEDUP_REMOVED lines=64> */
.L_x_6078:
        /* <DEDUP_REMOVED lines=106> */
.L_x_6042:
        /* <DEDUP_REMOVED lines=33> */
[----:B------:R-:W-:Y:S02]  /*e6d0*/  SEL R55, R52, R53, P0 ;  /* 0x0000003534377207 */ /* 0x000fe40000000000 */
[----:B------:R-:W-:Y:S02]  /*e6e0*/  F2FP.BF16.F32.PACK_AB R119, R119, R6 ;  /* 0x000000067777723e */ /* 0x000fe400000010ff */
[----:B------:R-:W-:Y:S02]  /*e6f0*/  SEL R52, R53, R52, P0 ;  /* 0x0000003435347207 */ /* 0x000fe40000000000 */
[----:B------:R-:W-:-:S02]  /*e700*/  F2FP.BF16.F32.PACK_AB R37, R76, R37 ;  /* 0x000000254c25723e */ /* 0x000fc400000010ff */
[----:B------:R-:W-:Y:S02]  /*e710*/  F2FP.BF16.F32.PACK_AB R36, R77, R36 ;  /* 0x000000244d24723e */ /* 0x000fe400000010ff */
[----:B------:R-:W-:Y:S02]  /*e720*/  SEL R53, R45, R44, P0 ;  /* 0x0000002c2d357207 */ /* 0x000fe40000000000 */
[----:B------:R-:W-:Y:S02]  /*e730*/  SEL R44, R44, R45, P0 ;  /* 0x0000002d2c2c7207 */ /* 0x000fe40000000000 */
[----:B------:R-:W-:Y:S02]  /*e740*/  SEL R45, R41, R40, P0 ;  /* 0x00000028292d7207 */ /* 0x000fe40000000000 */
[----:B------:R-:W-:Y:S02]  /*e750*/  SEL R40, R40, R41, P0 ;  /* 0x0000002928287207 */ /* 0x000fe40000000000 */
[----:B------:R-:W-:-:S02]  /*e760*/  MOV R6, R3 ;  /* 0x0000000300067202 */ /* 0x000fc40000000f00 */
[----:B-1----:R-:W-:Y:S02]  /*e770*/  MOV R7, R68 ;  /* 0x0000004400077202 */ /* 0x002fe40000000f00 */
[----:B------:R-:W-:Y:S02]  /*e780*/  F2FP.BF16.F32.PACK_AB R89, R89, R96 ;  /* 0x000000605959723e */ /* 0x000fe400000010ff */
[----:B------:R-:W-:Y:S02]  /*e790*/  F2FP.BF16.F32.PACK_AB R88, R81, R88 ;  /* 0x000000585158723e */ /* 0x000fe400000010ff */
[----:B------:R-:W-:Y:S02]  /*e7a0*/  SEL R41, R37, R36, P0 ;  /* 0x0000002425297207 */ /* 0x000fe40000000000 */
[----:B------:R-:W-:Y:S01]  /*e7b0*/  SEL R48, R36, R37, P0 ;  /* 0x0000002524307207 */ /* 0x000fe20000000000 */
[----:B------:R-:W-:Y:S01]  /*e7c0*/  IMAD.WIDE R36, R224, 0x2, R6 ;  /* 0x00000002e0247825 */ /* 0x000fe200078e0206 */
[----:B------:R-:W-:-:S02]  /*e7d0*/  SEL R69, R89, R88, P0 ;  /* 0x0000005859457207 */ /* 0x000fc40000000000 */
[----:B------:R-:W-:Y:S02]  /*e7e0*/  F2FP.BF16.F32.PACK_AB R11, R110, R11 ;  /* 0x0000000b6e0b723e */ /* 0x000fe400000010ff */
[----:B------:R-:W-:Y:S02]  /*e7f0*/  F2FP.BF16.F32.PACK_AB R10, R111, R10 ;  /* 0x0000000a6f0a723e */ /* 0x000fe400000010ff */
[----:B------:R-:W-:Y:S02]  /*e800*/  SEL R88, R88, R89, P0 ;  /* 0x0000005958587207 */ /* 0x000fe40000000000 */
[----:B------:R-:W-:Y:S02]  /*e810*/  IADD3 R89, P5, R36, 0x40, RZ ;  /* 0x0000004024597810 */ /* 0x000fe40007fbe0ff */
[----:B------:R-:W-:Y:S02]  /*e820*/  SEL R83, R11, R10, P0 ;  /* 0x0000000a0b537207 */ /* 0x000fe40000000000 */
[----:B------:R-:W-:-:S02]  /*e830*/  SEL R74, R10, R11, P0 ;  /* 0x0000000b0a4a7207 */ /* 0x000fc40000000000 */
[----:B------:R-:W-:Y:S02]  /*e840*/  LOP3.LUT R10, R89, 0x380, RZ, 0xc0, !PT ;  /* 0x00000380590a7812 */ /* 0x000fe400078ec0ff */
        /* <DEDUP_REMOVED lines=12> */
[----:B------:R-:W-:Y:S02]  /*e910*/  F2FP.BF16.F32.PACK_AB R34, R71, R34 ;  /* 0x000000224722723e */ /* 0x000fe400000010ff */
[----:B------:R-:W-:Y:S02]  /*e920*/  F2FP.BF16.F32.PACK_AB R24, R95, R24 ;  /* 0x000000185f18723e */ /* 0x000fe400000010ff */
[----:B------:R-:W-:Y:S02]  /*e930*/  IADD3 R91, P6, R36, 0x60, RZ ;  /* 0x00000060245b7810 */ /* 0x000fe40007fde0ff */
[----:B------:R-:W-:Y:S02]  /*e940*/  SHF.R.U64 R10, R10, 0x3, RZ ;  /* 0x000000030a0a7819 */ /* 0x000fe400000012ff */
[----:B------:R-:W-:-:S02]  /*e950*/  F2FP.BF16.F32.PACK_AB R43, R54, R43 ;  /* 0x0000002b362b723e */ /* 0x000fc400000010ff */
[----:B------:R-:W-:Y:S02]  /*e960*/  SEL R71, R73, R72, P0 ;  /* 0x0000004849477207 */ /* 0x000fe40000000000 */
[----:B------:R-:W-:Y:S02]  /*e970*/  IADD3 R95, P2, R36, 0x4020, RZ ;  /* 0x00004020245f7810 */ /* 0x000fe40007f5e0ff */
[----:B------:R-:W-:Y:S02]  /*e980*/  F2FP.BF16.F32.PACK_AB R39, R39, R58 ;  /* 0x0000003a2727723e */ /* 0x000fe400000010ff */
[----:B------:R-:W-:Y:S02]  /*e990*/  SEL R67, R9, R8, P0 ;  /* 0x0000000809437207 */ /* 0x000fe40000000000 */
[----:B------:R-:W-:Y:S02]  /*e9a0*/  SEL R60, R8, R9, P0 ;  /* 0x00000009083c7207 */ /* 0x000fe40000000000 */
[----:B------:R-:W-:-:S02]  /*e9b0*/  SEL R72, R72, R73, P0 ;  /* 0x0000004948487207 */ /* 0x000fc40000000000 */
[----:B------:R-:W-:Y:S02]  /*e9c0*/  F2FP.BF16.F32.PACK_AB R38, R38, R59 ;  /* 0x0000003b2626723e */ /* 0x000fe400000010ff */
[----:B------:R-:W-:Y:S02]  /*e9d0*/  SEL R57, R33, R32, P0 ;  /* 0x0000002021397207 */ /* 0x000fe40000000000 */
[----:B------:R-:W-:Y:S01]  /*e9e0*/  SEL R50, R32, R33, P0 ;  /* 0x0000002120327207 */ /* 0x000fe20000000000 */
[----:B------:R-:W-:Y:S01]  /*e9f0*/  IMAD.X R33, RZ, RZ, R37, P5 ;  /* 0x000000ffff217224 */ /* 0x000fe200028e0625 */
[----:B------:R-:W-:Y:S02]  /*ea00*/  SEL R65, R13, R12, P0 ;  /* 0x0000000c0d417207 */ /* 0x000fe40000000000 */
[----:B------:R-:W-:Y:S02]  /*ea10*/  SEL R58, R12, R13, P0 ;  /* 0x0000000d0c3a7207 */ /* 0x000fe40000000000 */
[----:B------:R-:W-:-:S02]  /*ea20*/  SEL R73, R46, R47, P0 ;  /* 0x0000002f2e497207 */ /* 0x000fc40000000000 */
[----:B------:R-:W-:Y:S02]  /*ea30*/  LOP3.LUT R8, R87, 0x380, RZ, 0xc0, !PT ;  /* 0x0000038057087812 */ /* 0x000fe400078ec0ff */
[----:B------:R-:W-:Y:S02]  /*ea40*/  F2FP.BF16.F32.PACK_AB R31, R78, R31 ;  /* 0x0000001f4e1f723e */ /* 0x000fe400000010ff */
[----:B------:R-:W-:Y:S02]  /*ea50*/  F2FP.BF16.F32.PACK_AB R30, R79, R30 ;  /* 0x0000001e4f1e723e */ /* 0x000fe400000010ff */
[----:B------:R-:W-:Y:S02]  /*ea60*/  SEL R46, R47, R46, P0 ;  /* 0x0000002e2f2e7207 */ /* 0x000fe40000000000 */
[----:B------:R-:W-:Y:S02]  /*ea70*/  LOP3.LUT R12, R91, 0x380, RZ, 0xc0, !PT ;  /* 0x000003805b0c7812 */ /* 0x000fe400078ec0ff */
[----:B------:R-:W-:-:S02]  /*ea80*/  LOP3.LUT R32, R10, R89, RZ, 0x3c, !PT ;  /* 0x000000590a207212 */ /* 0x000fc400078e3cff */
[----:B------:R-:W-:Y:S02]  /*ea90*/  F2FP.BF16.F32.PACK_AB R35, R70, R35 ;  /* 0x000000234623723e */ /* 0x000fe400000010ff */
[----:B------:R-:W-:Y:S02]  /*eaa0*/  F2FP.BF16.F32.PACK_AB R25, R94, R25 ;  /* 0x000000195e19723e */ /* 0x000fe400000010ff */
[----:B------:R-:W-:Y:S02]  /*eab0*/  SEL R47, R43, R42, P0 ;  /* 0x0000002a2b2f7207 */ /* 0x000fe40000000000 */
[----:B------:R-:W-:Y:S02]  /*eac0*/  LOP3.LUT R10, R95, 0x380, RZ, 0xc0, !PT ;  /* 0x000003805f0a7812 */ /* 0x000fe400078ec0ff */
[----:B------:R-:W-:Y:S02]  /*ead0*/  SEL R42, R42, R43, P0 ;  /* 0x0000002b2a2a7207 */ /* 0x000fe40000000000 */
[----:B------:R-:W-:-:S02]  /*eae0*/  F2FP.BF16.F32.PACK_AB R28, R93, R28 ;  /* 0x0000001c5d1c723e */ /* 0x000fc400000010ff */
[----:B------:R-:W-:Y:S02]  /*eaf0*/  SEL R43, R39, R38, P0 ;  /* 0x00000026272b7207 */ /* 0x000fe40000000000 */
[----:B------:R-:W-:Y:S02]  /*eb00*/  SHF.R.U64 R8, R8, 0x3, RZ ;  /* 0x0000000308087819 */ /* 0x000fe400000012ff */
[----:B------:R-:W-:Y:S02]  /*eb10*/  SEL R38, R38, R39, P0 ;  /* 0x0000002726267207 */ /* 0x000fe40000000000 */
[----:B------:R-:W-:Y:S02]  /*eb20*/  SEL R75, R31, R30, P0 ;  /* 0x0000001e1f4b7207 */ /* 0x000fe40000000000 */
[----:B------:R-:W-:Y:S01]  /*eb30*/  SEL R64, R30, R31, P0 ;  /* 0x0000001f1e407207 */ /* 0x000fe20000000000 */
[----:B------:R-:W-:Y:S01]  /*eb40*/  IMAD.X R31, RZ, RZ, R37, P6 ;  /* 0x000000ffff1f7224 */ /* 0x000fe200030e0625 */
[----:B------:R-:W-:-:S02]  /*eb50*/  IADD3 R93, P1, R36, 0x4000, RZ ;  /* 0x00004000245d7810 */ /* 0x000fc40007f3e0ff */
[----:B------:R-:W-:Y:S02]  /*eb60*/  SHF.R.U64 R12, R12, 0x3, RZ ;  /* 0x000000030c0c7819 */ /* 0x000fe400000012ff */
[----:B------:R-:W-:Y:S02]  /*eb70*/  F2FP.BF16.F32.PACK_AB R14, R103, R14 ;  /* 0x0000000e670e723e */ /* 0x000fe400000010ff */
[----:B------:R-:W-:Y:S02]  /*eb80*/  SEL R39, R35, R34, P0 ;  /* 0x0000002223277207 */ /* 0x000fe40000000000 */
[----:B------:R-:W-:Y:S01]  /*eb90*/  SEL R62, R34, R35, P0 ;  /* 0x00000023223e7207 */ /* 0x000fe20000000000 */
[--C-:B------:R-:W-:Y:S01]  /*eba0*/  IMAD.X R35, RZ, RZ, R37.reuse, P4 ;  /* 0x000000ffff237224 */ /* 0x100fe200020e0625 */
[----:B------:R-:W-:Y:S02]  /*ebb0*/  SEL R79, R25, R24, P0 ;  /* 0x00000018194f7207 */ /* 0x000fe40000000000 */
[----:B------:R-:W-:Y:S01]  /*ebc0*/  SEL R68, R24, R25, P0 ;  /* 0x0000001918447207 */ /* 0x000fe20000000000 */
[----:B------:R-:W-:Y:S01]  /*ebd0*/  IMAD.X R25, RZ, RZ, R37, P2 ;  /* 0x000000ffff197224 */ /* 0x000fe200010e0625 */
[----:B------:R-:W-:-:S02]  /*ebe0*/  IADD3 R97, P3, R36, 0x4040, RZ ;  /* 0x0000404024617810 */ /* 0x000fc40007f7e0ff */
[----:B------:R-:W-:Y:S02]  /*ebf0*/  SHF.R.U64 R10, R10, 0x3, RZ ;  /* 0x000000030a0a7819 */ /* 0x000fe400000012ff */
[----:B------:R-:W-:Y:S02]  /*ec00*/  F2FP.BF16.F32.PACK_AB R15, R102, R15 ;  /* 0x0000000f660f723e */ /* 0x000fe400000010ff */
[C---:B------:R-:W-:Y:S02]  /*ec10*/  IADD3 R103, P6, R36.reuse, 0x8020, RZ ;  /* 0x0000802024677810 */ /* 0x040fe40007fde0ff */
[C---:B------:R-:W-:Y:S02]  /*ec20*/  IADD3 R99, P4, R36.reuse, 0x4060, RZ ;  /* 0x0000406024637810 */ /* 0x040fe40007f9e0ff */
[----:B------:R-:W-:Y:S01]  /*ec30*/  IADD3 R107, P2, R36, 0x8060, RZ ;  /* 0x00008060246b7810 */ /* 0x000fe20007f5e0ff */
[----:B------:R-:W-:Y:S01]  /*ec40*/  IMAD.X R13, RZ, RZ, R37, P6 ;  /* 0x000000ffff0d7224 */ /* 0x000fe200030e0625 */
[----:B------:R-:W-:-:S02]  /*ec50*/  LOP3.LUT R34, R8, R87, RZ, 0x3c, !PT ;  /* 0x0000005708227212 */ /* 0x000fc400078e3cff */
[----:B------:R-:W-:Y:S02]  /*ec60*/  F2FP.BF16.F32.PACK_AB R29, R92, R29 ;  /* 0x0000001d5c1d723e */ /* 0x000fe400000010ff */
[----:B------:R-:W-:Y:S02]  /*ec70*/  LOP3.LUT R30, R12, R91, RZ, 0x3c, !PT ;  /* 0x0000005b0c1e7212 */ /* 0x000fe400078e3cff */
[----:B------:R-:W-:Y:S02]  /*ec80*/  LOP3.LUT R8, R93, 0x380, RZ, 0xc0, !PT ;  /* 0x000003805d087812 */ /* 0x000fe400078ec0ff */
[----:B------:R-:W-:Y:S02]  /*ec90*/  LOP3.LUT R12, R97, 0x380, RZ, 0xc0, !PT ;  /* 0x00000380610c7812 */ /* 0x000fe400078ec0ff */
[----:B------:R-:W-:Y:S02]  /*eca0*/  LOP3.LUT R24, R10, R95, RZ, 0x3c, !PT ;  /* 0x0000005f0a187212 */ /* 0x000fe400078e3cff */
[----:B------:R-:W-:-:S02]  /*ecb0*/  SEL R81, R15, R14, P0 ;  /* 0x0000000e0f517207 */ /* 0x000fc40000000000 */
[----:B------:R-:W-:Y:S02]  /*ecc0*/  SEL R70, R14, R15, P0 ;  /* 0x0000000f0e467207 */ /* 0x000fe40000000000 */
[----:B------:R-:W-:Y:S02]  /*ecd0*/  LOP3.LUT R11, R36, 0x380, RZ, 0xc0, !PT ;  /* 0x00000380240b7812 */ /* 0x000fe400078ec0ff */
[----:B------:R-:W-:Y:S02]  /*ece0*/  LOP3.LUT R10, R103, 0x380, RZ, 0xc0, !PT ;  /* 0x00000380670a7812 */ /* 0x000fe400078ec0ff */
[----:B------:R-:W-:Y:S02]  /*ecf0*/  LOP3.LUT R14, R99, 0x380, RZ, 0xc0, !PT ;  /* 0x00000380630e7812 */ /* 0x000fe400078ec0ff */
[----:B------:R-:W-:Y:S02]  /*ed00*/  LOP3.LUT R78, R107, 0x380, RZ, 0xc0, !PT ;  /* 0x000003806b4e7812 */ /* 0x000fe400078ec0ff */
[----:B------:R-:W-:-:S02]  /*ed10*/  F2FP.BF16.F32.PACK_AB R27, R86, R27 ;  /* 0x0000001b561b723e */ /* 0x000fc400000010ff */
[----:B------:R-:W-:Y:S02]  /*ed20*/  F2FP.BF16.F32.PACK_AB R20, R101, R20 ;  /* 0x000000146514723e */ /* 0x000fe400000010ff */
[----:B------:R-:W-:Y:S02]  /*ed30*/  SEL R59, R29, R28, P0 ;  /* 0x0000001c1d3b7207 */ /* 0x000fe40000000000 */
[----:B------:R-:W-:Y:S01]  /*ed40*/  SEL R54, R28, R29, P0 ;  /* 0x0000001d1c367207 */ /* 0x000fe20000000000 */
[----:B------:R-:W-:Y:S01]  /*ed50*/  IMAD.X R29, RZ, RZ, R37, P1 ;  /* 0x000000ffff1d7224 */ /* 0x000fe200008e0625 */
[----:B------:R-:W-:Y:S02]  /*ed60*/  SHF.R.U64 R8, R8, 0x3, RZ ;  /* 0x0000000308087819 */ /* 0x000fe400000012ff */
[----:B------:R-:W-:Y:S02]  /*ed70*/  F2FP.BF16.F32.PACK_AB R21, R100, R21 ;  /* 0x000000156415723e */ /* 0x000fe400000010ff */
[----:B------:R-:W-:-:S02]  /*ed80*/  IADD3 R101, P5, R36, 0x8000, RZ ;  /* 0x0000800024657810 */ /* 0x000fc40007fbe0ff */
[----:B------:R-:W-:Y:S02]  /*ed90*/  SHF.R.U64 R12, R12, 0x3, RZ ;  /* 0x000000030c0c7819 */ /* 0x000fe400000012ff */
[----:B------:R-:W-:Y:S01]  /*eda0*/  IADD3 R105, P1, R36, 0x8040, RZ ;  /* 0x0000804024697810 */ /* 0x000fe20007f3e0ff */
[--C-:B------:R-:W-:Y:S01]  /*edb0*/  IMAD.X R15, RZ, RZ, R37.reuse, P5 ;  /* 0x000000ffff0f7224 */ /* 0x100fe200028e0625 */
[----:B------:R-:W-:Y:S02]  /*edc0*/  SHF.R.U64 R11, R11, 0x3, RZ ;  /* 0x000000030b0b7819 */ /* 0x000fe400000012ff */
[----:B------:R-:W-:Y:S01]  /*edd0*/  SHF.R.U64 R10, R10, 0x3, RZ ;  /* 0x000000030a0a7819 */ /* 0x000fe200000012ff */
[----:B------:R-:W-:Y:S01]  /*ede0*/  IMAD.X R9, RZ, RZ, R37, P1 ;  /* 0x000000ffff097224 */ /* 0x000fe200008e0625 */
[----:B------:R-:W-:Y:S02]  /*edf0*/  SHF.R.U64 R14, R14, 0x3, RZ ;  /* 0x000000030e0e7819 */ /* 0x000fe400000012ff */
[----:B------:R-:W-:-:S02]  /*ee00*/  SHF.R.U64 R78, R78, 0x3, RZ ;  /* 0x000000034e4e7819 */ /* 0x000fc400000012ff */
[----:B------:R-:W-:Y:S02]  /*ee10*/  F2FP.BF16.F32.PACK_AB R130, R130, R133 ;  /* 0x000000858282723e */ /* 0x000fe400000010ff */
[----:B------:R-:W-:Y:S02]  /*ee20*/  F2FP.BF16.F32.PACK_AB R131, R128, R131 ;  /* 0x000000838083723e */ /* 0x000fe400000010ff */
[----:B------:R-:W-:Y:S02]  /*ee30*/  SEL R77, R27, R26, P0 ;  /* 0x0000001a1b4d7207 */ /* 0x000fe40000000000 */
[----:B------:R-:W-:Y:S01]  /*ee40*/  SEL R66, R26, R27, P0 ;  /* 0x0000001b1a427207 */ /* 0x000fe20000000000 */
[----:B------:R-:W-:Y:S01]  /*ee50*/  IMAD.X R27, RZ, RZ, R37, P3 ;  /* 0x000000ffff1b7224 */ /* 0x000fe200018e0625 */
[----:B------:R-:W-:Y:S02]  /*ee60*/  LOP3.LUT R28, R8, R93, RZ, 0x3c, !PT ;  /* 0x0000005d081c7212 */ /* 0x000fe400078e3cff */
[----:B------:R-:W-:-:S02]  /*ee70*/  SEL R61, R21, R20, P0 ;  /* 0x00000014153d7207 */ /* 0x000fc40000000000 */
[----:B------:R-:W-:Y:S01]  /*ee80*/  SEL R56, R20, R21, P0 ;  /* 0x0000001514387207 */ /* 0x000fe20000000000 */
[--C-:B------:R-:W-:Y:S01]  /*ee90*/  IMAD.X R21, RZ, RZ, R37.reuse, P4 ;  /* 0x000000ffff157224 */ /* 0x100fe200020e0625 */
[----:B------:R-:W-:Y:S02]  /*eea0*/  LOP3.LUT R26, R12, R97, RZ, 0x3c, !PT ;  /* 0x000000610c1a7212 */ /* 0x000fe400078e3cff */
[----:B------:R-:W-:Y:S02]  /*eeb0*/  LOP3.LUT R8, R101, 0x380, RZ, 0xc0, !PT ;  /* 0x0000038065087812 */ /* 0x000fe400078ec0ff */
[----:B------:R-:W-:Y:S01]  /*eec0*/  LOP3.LUT R36, R11, R36, RZ, 0x3c, !PT ;  /* 0x000000240b247212 */ /* 0x000fe200078e3cff */
[----:B------:R-:W-:Y:S01]  /*eed0*/  IMAD.X R11, RZ, RZ, R37, P2 ;  /* 0x000000ffff0b7224 */ /* 0x000fe200010e0625 */
[----:B------:R-:W-:Y:S02]  /*eee0*/  LOP3.LUT R76, R105, 0x380, RZ, 0xc0, !PT ;  /* 0x00000380694c7812 */ /* 0x000fe400078ec0ff */
[----:B------:R-:W-:-:S02]  /*eef0*/  LOP3.LUT R12, R10, R103, RZ, 0x3c, !PT ;  /* 0x000000670a0c7212 */ /* 0x000fc400078e3cff */
[----:B------:R-:W-:Y:S02]  /*ef00*/  LOP3.LUT R20, R14, R99, RZ, 0x3c, !PT ;  /* 0x000000630e147212 */ /* 0x000fe400078e3cff */
[----:B------:R-:W-:Y:S02]  /*ef10*/  LOP3.LUT R10, R78, R107, RZ, 0x3c, !PT ;  /* 0x0000006b4e0a7212 */ /* 0x000fe400078e3cff */
[----:B------:R-:W-:Y:S02]  /*ef20*/  SEL R5, R130, R131, P0 ;  /* 0x0000008382057207 */ /* 0x000fe40000000000 */
[----:B------:R-:W-:Y:S02]  /*ef30*/  SHF.R.U64 R8, R8, 0x3, RZ ;  /* 0x0000000308087819 */ /* 0x000fe400000012ff */
[----:B------:R-:W-:Y:S02]  /*ef40*/  SHF.R.U64 R76, R76, 0x3, RZ ;  /* 0x000000034c4c7819 */ /* 0x000fe400000012ff */
[----:B------:R-:W-:-:S02]  /*ef50*/  MOV R80, R20 ;  /* 0x0000001400507202 */ /* 0x000fc40000000f00 */
[----:B------:R-:W-:Y:S02]  /*ef60*/  F2FP.BF16.F32.PACK_AB R126, R126, R129 ;  /* 0x000000817e7e723e */ /* 0x000fe400000010ff */
[----:B------:R-:W-:Y:S02]  /*ef70*/  F2FP.BF16.F32.PACK_AB R127, R124, R127 ;  /* 0x0000007f7c7f723e */ /* 0x000fe400000010ff */
[----:B------:R-:W-:Y:S02]  /*ef80*/  MOV R20, R10 ;  /* 0x0000000a00147202 */ /* 0x000fe40000000f00 */
[----:B------:R-:W-:Y:S02]  /*ef90*/  F2FP.BF16.F32.PACK_AB R122, R122, R125 ;  /* 0x0000007d7a7a723e */ /* 0x000fe400000010ff */
[----:B------:R-:W-:Y:S02]  /*efa0*/  F2FP.BF16.F32.PACK_AB R123, R120, R123 ;  /* 0x0000007b787b723e */ /* 0x000fe400000010ff */
[----:B------:R-:W-:-:S02]  /*efb0*/  LOP3.LUT R14, R8, R101, RZ, 0x3c, !PT ;  /* 0x00000065080e7212 */ /* 0x000fc400078e3cff */
[----:B------:R-:W-:Y:S02]  /*efc0*/  SEL R130, R131, R130, P0 ;  /* 0x0000008283827207 */ /* 0x000fe40000000000 */
[----:B------:R-:W-:Y:S02]  /*efd0*/  LOP3.LUT R8, R76, R105, RZ, 0x3c, !PT ;  /* 0x000000694c087212 */ /* 0x000fe400078e3cff */
[----:B------:R-:W-:Y:S02]  /*efe0*/  SEL R49, R126, R127, P0 ;  /* 0x0000007f7e317207 */ /* 0x000fe40000000000 */
[----:B------:R-:W-:Y:S02]  /*eff0*/  SEL R126, R127, R126, P0 ;  /* 0x0000007e7f7e7207 */ /* 0x000fe40000000000 */
[----:B------:R-:W-:Y:S02]  /*f000*/  SEL R51, R122, R123, P0 ;  /* 0x0000007b7a337207 */ /* 0x000fe40000000000 */
[----:B------:R-:W-:-:S02]  /*f010*/  SEL R122, R123, R122, P0 ;  /* 0x0000007a7b7a7207 */ /* 0x000fc40000000000 */
[----:B------:R-:W-:Y:S02]  /*f020*/  MOV R21, R8 ;  /* 0x0000000800157202 */ /* 0x000fe40000000f00 */
[----:B------:R-:W-:Y:S02]  /*f030*/  SEL R85, R118, R119, P0 ;  /* 0x0000007776557207 */ /* 0x000fe40000000000 */
        /* <DEDUP_REMOVED lines=43> */
[----:B------:R-:W0:Y:S04]  /*f2f0*/  SHFL.IDX PT, R44, R44, R5, 0x1c1f ;  /* 0x001c1f052c2c7589 */ /* 0x000e2800000e0000 */
[----:B------:R-:W3:Y:S01]  /*f300*/  SHFL.IDX PT, R38, R38, R5, 0x1c1f ;  /* 0x001c1f0526267589 */ /* 0x000ee200000e0000 */
[----:B-1----:R-:W-:-:S02]  /*f310*/  SEL R28, R55, R52, P0 ;  /* 0x00000034371c7207 */ /* 0x002fc40000000000 */
[----:B------:R-:W-:Y:S01]  /*f320*/  SEL R30, R52, R55, P0 ;  /* 0x00000037341e7207 */ /* 0x000fe20000000000 */
[----:B------:R-:W1:Y:S01]  /*f330*/  SHFL.IDX PT, R62, R62, R5, 0x1c1f ;  /* 0x001c1f053e3e7589 */ /* 0x000e6200000e0000 */
[----:B--2---:R-:W-:Y:S02]  /*f340*/  SEL R29, R47, R42, P0 ;  /* 0x0000002a2f1d7207 */ /* 0x004fe40000000000 */
[----:B------:R-:W-:Y:S01]  /*f350*/  SEL R31, R42, R47, P0 ;  /* 0x0000002f2a1f7207 */ /* 0x000fe20000000000 */
[----:B------:R-:W-:Y:S06]  /*f360*/  BAR.SYNC.DEFER_BLOCKING 0x1, 0x100 ;  /* 0x0044000000007b1d */ /* 0x000fec0000010000 */
[----:B------:R-:W-:Y:S04]  /*f370*/  SHFL.IDX PT, R45, R45, R4, 0x1c1f ;  /* 0x001c1f042d2d7589 */ /* 0x000fe800000e0000 */
[----:B------:R-:W-:Y:S01]  /*f380*/  SHFL.IDX PT, R41, R41, R4, 0x1c1f ;  /* 0x001c1f0429297589 */ /* 0x000fe200000e0000 */
[----:B0-----:R-:W-:-:S02]  /*f390*/  SEL R32, R53, R44, P0 ;  /* 0x0000002c35207207 */ /* 0x001fc40000000000 */
[----:B------:R-:W-:Y:S01]  /*f3a0*/  SEL R34, R44, R53, P0 ;  /* 0x000000352c227207 */ /* 0x000fe20000000000 */
[----:B------:R-:W0:Y:S01]  /*f3b0*/  SHFL.IDX PT, R40, R40, R5, 0x1c1f ;  /* 0x001c1f0528287589 */ /* 0x000e2200000e0000 */
[----:B---3--:R-:W-:Y:S02]  /*f3c0*/  SEL R33, R43, R38, P0 ;  /* 0x000000262b217207 */ /* 0x008fe40000000000 */
[----:B------:R-:W-:Y:S01]  /*f3d0*/  SEL R35, R38, R43, P0 ;  /* 0x0000002b26237207 */ /* 0x000fe20000000000 */
[----:B------:R-:W-:Y:S01]  /*f3e0*/  SHFL.IDX PT, R48, R48, R5, 0x1c1f ;  /* 0x001c1f0530307589 */ /* 0x000fe200000e0000 */
[----:B-1----:R-:W-:Y:S02]  /*f3f0*/  SEL R37, R39, R62, P0 ;  /* 0x0000003e27257207 */ /* 0x002fe40000000000 */
[----:B------:R-:W-:Y:S01]  /*f400*/  SEL R39, R62, R39, P0 ;  /* 0x000000273e277207 */ /* 0x000fe20000000000 */
        /* <DEDUP_REMOVED lines=8> */
[----:B------:R-:W0:Y:S04]  /*f490*/  SHFL.IDX PT, R54, R54, R5, 0x1c1f ;  /* 0x001c1f0536367589 */ /* 0x000e2800000e0000 */
[----:B------:R-:W1:Y:S04]  /*f4a0*/  SHFL.IDX PT, R66, R66, R5, 0x1c1f ;  /* 0x001c1f0542427589 */ /* 0x000e6800000e0000 */
[----:B------:R-:W-:Y:S04]  /*f4b0*/  SHFL.IDX PT, R61, R61, R4, 0x1c1f ;  /* 0x001c1f043d3d7589 */ /* 0x000fe800000e0000 */
[----:B------:R-:W-:Y:S04]  /*f4c0*/  SHFL.IDX PT, R79, R79, R4, 0x1c1f ;  /* 0x001c1f044f4f7589 */ /* 0x000fe800000e0000 */
[----:B------:R-:W-:Y:S04]  /*f4d0*/  SHFL.IDX PT, R56, R56, R5, 0x1c1f ;  /* 0x001c1f0538387589 */ /* 0x000fe800000e0000 */
[----:B------:R-:W2:Y:S04]  /*f4e0*/  SHFL.IDX PT, R68, R68, R5, 0x1c1f ;  /* 0x001c1f0544447589 */ /* 0x000ea800000e0000 */
[----:B------:R-:W-:Y:S01]  /*f4f0*/  SHFL.IDX PT, R65, R65, R4, 0x1c1f ;  /* 0x001c1f0441417589 */ /* 0x000fe200000e0000 */
[----:B0-----:R-:W-:-:S02]  /*f500*/  SEL R52, R59, R54, P0 ;  /* 0x000000363b347207 */ /* 0x001fc40000000000 */
[----:B------:R-:W-:Y:S01]  /*f510*/  SEL R54, R54, R59, P0 ;  /* 0x0000003b36367207 */ /* 0x000fe20000000000 */
[----:B------:R-:W-:Y:S01]  /*f520*/  SHFL.IDX PT, R81, R81, R4, 0x1c1f ;  /* 0x001c1f0451517589 */ /* 0x000fe200000e0000 */
[----:B-1----:R-:W-:Y:S02]  /*f530*/  SEL R49, R77, R66, P0 ;  /* 0x000000424d317207 */ /* 0x002fe40000000000 */
[----:B------:R-:W-:Y:S01]  /*f540*/  SEL R51, R66, R77, P0 ;  /* 0x0000004d42337207 */ /* 0x000fe20000000000 */
[----:B------:R-:W-:Y:S04]  /*f550*/  SHFL.IDX PT, R58, R58, R5, 0x1c1f ;  /* 0x001c1f053a3a7589 */ /* 0x000fe800000e0000 */
[----:B------:R-:W-:Y:S04]  /*f560*/  SHFL.IDX PT, R70, R70, R5, 0x1c1f ;  /* 0x001c1f0546467589 */ /* 0x000fe800000e0000 */
[----:B------:R-:W-:Y:S04]  /*f570*/  SHFL.IDX PT, R83, R83, R4, 0x1c1f ;  /* 0x001c1f0453537589 */ /* 0x000fe800000e0000 */
[----:B------:R-:W0:Y:S01]  /*f580*/  SHFL.IDX PT, R74, R74, R5, 0x1c1f ;  /* 0x001c1f054a4a7589 */ /* 0x000e2200000e0000 */
[----:B--2---:R-:W-:-:S02]  /*f590*/  SEL R53, R79, R68, P0 ;  /* 0x000000444f357207 */ /* 0x004fc40000000000 */
[----:B------:R-:W-:Y:S01]  /*f5a0*/  SEL R55, R68, R79, P0 ;  /* 0x0000004f44377207 */ /* 0x000fe20000000000 */
[----:B------:R-:W-:Y:S04]  /*f5b0*/  SHFL.IDX PT, R67, R67, R4, 0x1c1f ;  /* 0x001c1f0443437589 */ /* 0x000fe800000e0000 */
[----:B------:R1:W-:Y:S04]  /*f5c0*/  SHFL.IDX PT, R85, R85, R4, 0x1c1f ;  /* 0x001c1f0455557589 */ /* 0x0003e800000e0000 */
[----:B------:R-:W-:Y:S04]  /*f5d0*/  SHFL.IDX PT, R60, R60, R5, 0x1c1f ;  /* 0x001c1f053c3c7589 */ /* 0x000fe800000e0000 */
[----:B------:R2:W3:Y:S01]  /*f5e0*/  SHFL.IDX PT, R118, R118, R5, 0x1c1f ;  /* 0x001c1f0576767589 */ /* 0x0004e200000e0000 */
[----:B-1----:R-:W-:-:S03]  /*f5f0*/  IMAD.U32 R4, RZ, RZ, UR6 ;  /* 0x00000006ff047e24 */ /* 0x002fc6000f8e00ff */
[----:B------:R1:W-:Y:S04]  /*f600*/  STSM.16.M88.4 [R91], R8 ;  /* 0x000000085b007844 */ /* 0x0003e80000000200 */
[----:B------:R4:W-:Y:S01]  /*f610*/  STSM.16.M88.4 [R90], R12 ;  /* 0x0000000c5a007844 */ /* 0x0009e20000000200 */
[----:B0-----:R-:W-:Y:S01]  /*f620*/  SEL R59, R74, R83, P0 ;  /* 0x000000534a3b7207 */ /* 0x001fe20000000000 */
[----:B--2---:R-:W-:Y:S01]  /*f630*/  IMAD.U32 R5, RZ, RZ, UR7 ;  /* 0x00000007ff057e24 */ /* 0x004fe2000f8e00ff */
[----:B------:R-:W-:Y:S01]  /*f640*/  ULDC.64 UR6, c[0x0][0xc08] ;  /* 0x0003020000067ab9 */ /* 0x000fe20000000a00 */
[----:B------:R3:W-:Y:S04]  /*f650*/  STSM.16.M88.4 [R89], R24 ;  /* 0x0000001859007844 */ /* 0x0007e80000000200 */
[----:B------:R-:W-:Y:S01]  /*f660*/  STSM.16.M88.4 [R87], R28 ;  /* 0x0000001c57007844 */ /* 0x000fe20000000200 */
[----:B-1----:R-:W-:-:S03]  /*f670*/  SEL R8, R41, R48, P0 ;  /* 0x0000003029087207 */ /* 0x002fc60000000000 */
[----:B------:R-:W-:Y:S01]  /*f680*/  STSM.16.M88.4 [R86], R32 ;  /* 0x0000002056007844 */ /* 0x000fe20000000200 */
[----:B------:R-:W-:Y:S02]  /*f690*/  SEL R10, R48, R41, P0 ;  /* 0x00000029300a7207 */ /* 0x000fe40000000000 */
[----:B------:R-:W-:Y:S01]  /*f6a0*/  SEL R9, R75, R64, P0 ;  /* 0x000000404b097207 */ /* 0x000fe20000000000 */
[----:B------:R-:W-:Y:S01]  /*f6b0*/  STSM.16.M88.4 [R84], R36 ;  /* 0x0000002454007844 */ /* 0x000fe20000000200 */
[----:B------:R-:W-:Y:S02]  /*f6c0*/  SEL R11, R64, R75, P0 ;  /* 0x0000004b400b7207 */ /* 0x000fe40000000000 */
[----:B------:R-:W-:Y:S02]  /*f6d0*/  SEL R48, R57, R50, P0 ;  /* 0x0000003239307207 */ /* 0x000fe40000000000 */
[----:B------:R-:W-:Y:S01]  /*f6e0*/  SEL R50, R50, R57, P0 ;  /* 0x0000003932327207 */ /* 0x000fe20000000000 */
[----:B------:R0:W-:Y:S01]  /*f6f0*/  STSM.16.M88.4 [R82], R8 ;  /* 0x0000000852007844 */ /* 0x0001e20000000200 */
[----:B----4-:R-:W-:-:S02]  /*f700*/  SEL R12, R61, R56, P0 ;  /* 0x000000383d0c7207 */ /* 0x010fc40000000000 */
[----:B------:R-:W-:Y:S01]  /*f710*/  SEL R14, R56, R61, P0 ;  /* 0x0000003d380e7207 */ /* 0x000fe20000000000 */
[----:B------:R-:W-:Y:S01]  /*f720*/  STSM.16.M88.4 [R80], R48 ;  /* 0x0000003050007844 */ /* 0x000fe20000000200 */
[----:B------:R-:W-:Y:S02]  /*f730*/  SEL R13, R81, R70, P0 ;  /* 0x00000046510d7207 */ /* 0x000fe40000000000 */
[----:B------:R-:W-:Y:S01]  /*f740*/  SEL R15, R70, R81, P0 ;  /* 0x00000051460f7207 */ /* 0x000fe20000000000 */
[----:B------:R-:W-:Y:S01]  /*f750*/  STSM.16.M88.4 [R78], R52 ;  /* 0x000000344e007844 */ /* 0x000fe20000000200 */
[----:B------:R-:W-:Y:S02]  /*f760*/  SEL R56, R65, R58, P0 ;  /* 0x0000003a41387207 */ /* 0x000fe40000000000 */
[----:B------:R-:W-:Y:S01]  /*f770*/  SEL R58, R58, R65, P0 ;  /* 0x000000413a3a7207 */ /* 0x000fe20000000000 */
[----:B------:R1:W-:Y:S01]  /*f780*/  STSM.16.M88.4 [R76], R12 ;  /* 0x0000000c4c007844 */ /* 0x0003e20000000200 */
[----:B------:R-:W-:Y:S01]  /*f790*/  SEL R57, R83, R74, P0 ;  /* 0x0000004a53397207 */ /* 0x000fe20000000000 */
[----:B------:R-:W-:Y:S01]  /*f7a0*/  UISETP.NE.U32.AND UP1, UPT, UR6, URZ, UPT ;  /* 0x0000003f0600728c */ /* 0x000fe2000bf25070 */
[----:B---3--:R-:W-:Y:S01]  /*f7b0*/  SEL R25, R85, R118, P0 ;  /* 0x0000007655197207 */ /* 0x008fe20000000000 */
[----:B------:R-:W-:Y:S01]  /*f7c0*/  ULDC UR8, c[0x0][0xa88] ;  /* 0x0002a20000087ab9 */ /* 0x000fe20000000800 */
[----:B------:R-:W-:Y:S01]  /*f7d0*/  SEL R27, R118, R85, P0 ;  /* 0x00000055761b7207 */ /* 0x000fe20000000000 */
[----:B------:R2:W-:Y:S01]  /*f7e0*/  STSM.16.M88.4 [R21], R56 ;  /* 0x0000003815007844 */ /* 0x0005e20000000200 */
[----:B------:R-:W-:-:S02]  /*f7f0*/  SEL R24, R67, R60, P0 ;  /* 0x0000003c43187207 */ /* 0x000fc40000000000 */
[----:B------:R-:W-:Y:S01]  /*f800*/  SEL R26, R60, R67, P0 ;  /* 0x000000433c1a7207 */ /* 0x000fe20000000000 */
[----:B------:R-:W3:Y:S04]  /*f810*/  LDC R65, c[0x0][0xbe8] ;  /* 0x0002fa00ff417b82 */ /* 0x000ee80000000800 */
[----:B------:R2:W-:Y:S04]  /*f820*/  STSM.16.M88.4 [R20], R24 ;  /* 0x0000001814007844 */ /* 0x0005e80000000200 */
[----:B------:R-:W-:Y:S01]  /*f830*/  BAR.SYNC.DEFER_BLOCKING 0x1, 0x100 ;  /* 0x0044000000007b1d */ /* 0x000fe20000010000 */
[----:B------:R-:W-:-:S06]  /*f840*/  UISETP.NE.AND.EX UP1, UPT, UR7, URZ, UPT, UP1 ;  /* 0x0000003f0700728c */ /* 0x000fcc000bf25310 */
[----:B------:R-:W-:-:S05]  /*f850*/  PLOP3.LUT P0, PT, PT, PT, UP1, 0x80, 0x0 ;  /* 0x000000000000781c */ /* 0x000fca0003f0f018 */
[----:B------:R-:W-:-:S04]  /*f860*/  @UP1 ULEA UR6, UP2, UR36, UR6, 0x2 ;  /* 0x0000000624061291 */ /* 0x000fc8000f84103f */
[----:B------:R-:W-:Y:S01]  /*f870*/  @UP1 ULEA.HI.X UR7, UR36, UR7, UR37, 0x2, UP2 ;  /* 0x0000000724071291 */ /* 0x000fe200090f1425 */
[----:B0-----:R-:W-:Y:S02]  /*f880*/  IMAD.U32 R10, RZ, RZ, UR8 ;  /* 0x00000008ff0a7e24 */ /* 0x001fe4000f8e00ff */
[----:B-1----:R-:W-:-:S03]  /*f890*/  IMAD.U32 R14, RZ, RZ, UR6 ;  /* 0x00000006ff0e7e24 */ /* 0x002fc6000f8e00ff */
[----:B------:R-:W-:Y:S01]  /*f8a0*/  IMAD.U32 R15, RZ, RZ, UR7 ;  /* 0x00000007ff0f7e24 */ /* 0x000fe2000f8e00ff */
[----:B------:R-:W4:Y:S01]  /*f8b0*/  @P2 LDG.E R8, desc[UR54][R4.64] ;  /* 0x0000003604082981 */ /* 0x000f22000c1e1900 */
[----:B---3--:R-:W-:Y:S01]  /*f8c0*/  ISETP.NE.AND P1, PT, R65, 0x1, PT ;  /* 0x000000014100780c */ /* 0x008fe20003f25270 */
[----:B------:R-:W-:Y:S02]  /*f8d0*/  UMOV UR4, URZ ;  /* 0x0000003f00047c82 */ /* 0x000fe40008000000 */
[----:B------:R2:W5:Y:S10]  /*f8e0*/  @P0 LDG.E R10, desc[UR54][R14.64] ;  /* 0x000000360e0a0981 */ /* 0x000574000c1e1900 */
[----:B------:R-:W0:Y:S08]  /*f8f0*/  @P1 LDC R9, c[0x0][0xbec] ;  /* 0x0002fb00ff091b82 */ /* 0x000e300000000800 */
[----:B------:R-:W1:Y:S01]  /*f900*/  @P1 LDC R12, c[0x0][0xbf0] ;  /* 0x0002fc00ff0c1b82 */ /* 0x000e620000000800 */
[----:B----4-:R-:W-:Y:S01]  /*f910*/  @P2 R2UR UR4, R8 ;  /* 0x00000000080422ca */ /* 0x010fe200000e0000 */
[----:B012---:R-:W-:-:S14]  /*f920*/  @P0 BRA `(.L_x_6081) ;  /* 0x0000000000100947 */ /* 0x007fdc0003800000 */
[----:B------:R-:W-:Y:S05]  /*f930*/  @!P2 BRA `(.L_x_6081) ;  /* 0x00000000000ca947 */ /* 0x000fea0003800000 */
[----:B------:R-:W2:Y:S04]  /*f940*/  LDG.E R11, desc[UR54][R4.64] ;  /* 0x00000036040b7981 */ /* 0x000ea8000c1e1900 */
[----:B-----5:R-:W2:Y:S02]  /*f950*/  LDG.E R10, desc[UR54][R4.64+0x4] ;  /* 0x00000436040a7981 */ /* 0x020ea4000c1e1900 */
[----:B--2---:R-:W-:-:S07]  /*f960*/  IMAD.IADD R10, R10, 0x1, -R11 ;  /* 0x000000010a0a7824 */ /* 0x004fce00078e0a0b */
.L_x_6081:
[----:B------:R-:W-:Y:S01]  /*f970*/  USHF.R.S32.HI UR14, URZ, 0x1f, UR38 ;  /* 0x0000001f3f0e7899 */ /* 0x000fe20008011426 */
[----:B------:R-:W-:Y:S01]  /*f980*/  VIADD R14, R18, UR39 ;  /* 0x00000027120e7c36 */ /* 0x000fe20008000000 */
[----:B------:R-:W-:Y:S01]  /*f990*/  ULDC.64 UR12, c[0x0][0xb90] ;  /* 0x0002e400000c7ab9 */ /* 0x000fe20000000a00 */
[----:B------:R-:W-:Y:S01]  /*f9a0*/  USHF.R.S32.HI UR9, URZ, 0x1f, UR4 ;  /* 0x0000001f3f097899 */ /* 0x000fe20008011404 */
[----:B------:R-:W-:Y:S01]  /*f9b0*/  VIADD R28, R223, UR39 ;  /* 0x00000027df1c7c36 */ /* 0x000fe20008000000 */
[----:B------:R-:W-:Y:S01]  /*f9c0*/  UIMAD UR10, UR14, UR12, URZ ;  /* 0x0000000c0e0a72a4 */ /* 0x000fe2000f8e023f */
[----:B------:R-:W-:Y:S01]  /*f9d0*/  @P1 IMAD.HI.U32 R5, R14, R9, RZ ;  /* 0x000000090e051227 */ /* 0x000fe200078e00ff */
[----:B------:R-:W-:Y:S01]  /*f9e0*/  UMOV UR8, UR4 ;  /* 0x0000000400087c82 */ /* 0x000fe20008000000 */
[----:B------:R-:W-:Y:S01]  /*f9f0*/  USEL UR37, UR37, URZ, !UP0 ;  /* 0x0000003f25257287 */ /* 0x000fe2000c000000 */
[----:B------:R-:W0:Y:S01]  /*fa00*/  @P1 LDC R67, c[0x0][0xbf0] ;  /* 0x0002fc00ff431b82 */ /* 0x000e220000000800 */
        /* <DEDUP_REMOVED lines=16> */
[----:B-----5:R-:W-:Y:S01]  /*fb10*/  IMAD R69, R10, R65, RZ ;  /* 0x000000410a457224 */ /* 0x020fe200078e02ff */
[----:B------:R-:W-:Y:S01]  /*fb20*/  IADD3 R4, P0, R4, UR6, RZ ;  /* 0x0000000604047c10 */ /* 0x000fe2000ff1e0ff */
[----:B------:R-:W-:Y:S01]  /*fb30*/  ULDC.64 UR10, c[0x0][0xaa0] ;  /* 0x0002a800000a7ab9 */ /* 0x000fe20000000a00 */
[----:B------:R-:W-:Y:S01]  /*fb40*/  IMAD.U32 R12, RZ, RZ, UR8 ;  /* 0x00000008ff0c7e24 */ /* 0x000fe2000f8e00ff */
[----:B------:R-:W-:-:S02]  /*fb50*/  SHF.R.S32.HI R8, RZ, 0x1f, R9 ;  /* 0x0000001fff087819 */ /* 0x000fc40000011409 */
[----:B------:R-:W-:Y:S02]  /*fb60*/  IADD3 R11, P6, R6, 0x2000, RZ ;  /* 0x00002000060b7810 */ /* 0x000fe40007fde0ff */
[----:B------:R-:W-:Y:S01]  /*fb70*/  IADD3.X R5, R5, UR7, R12, P0, !PT ;  /* 0x0000000705057c10 */ /* 0x000fe200087fe40c */
[----:B------:R-:W-:Y:S01]  /*fb80*/  ULDC.64 UR6, c[0x0][0xb88] ;  /* 0x0002e20000067ab9 */ /* 0x000fe20000000a00 */
[----:B------:R-:W-:Y:S01]  /*fb90*/  LOP3.LUT R12, R13, 0x380, RZ, 0xc0, !PT ;  /* 0x000003800d0c7812 */ /* 0x000fe200078ec0ff */
[----:B------:R-:W-:Y:S01]  /*fba0*/  IMAD R14, R8, UR6, RZ ;  /* 0x00000006080e7c24 */ /* 0x000fe2000f8e02ff */
[----:B------:R-:W-:Y:S01]  /*fbb0*/  LOP3.LUT R8, R11, 0x380, RZ, 0xc0, !PT ;  /* 0x000003800b087812 */ /* 0x000fe200078ec0ff */
[C---:B------:R-:W-:Y:S01]  /*fbc0*/  IMAD.WIDE.U32 R4, R9.reuse, UR6, R4 ;  /* 0x0000000609047c25 */ /* 0x040fe2000f8e0004 */
[----:B------:R-:W-:Y:S01]  /*fbd0*/  SHF.R.U64 R12, R12, 0x3, RZ ;  /* 0x000000030c0c7819 */ /* 0x000fe200000012ff */
[----:B------:R-:W-:Y:S01]  /*fbe0*/  UIMAD UR8, UR9, UR10, URZ ;  /* 0x0000000a090872a4 */ /* 0x000fe2000f8e023f */
[----:B------:R-:W-:Y:S01]  /*fbf0*/  IADD3 R45, P4, R6, 0x4000, RZ ;  /* 0x00004000062d7810 */ /* 0x000fe20007f9e0ff */
[----:B------:R-:W-:Y:S01]  /*fc00*/  IMAD R15, R9, UR7, R14 ;  /* 0x00000007090f7c24 */ /* 0x000fe2000f8e020e */
[----:B------:R-:W-:Y:S01]  /*fc10*/  ULDC.64 UR6, c[0x0][0xb50] ;  /* 0x0002d40000067ab9 */ /* 0x000fe20000000a00 */
[----:B------:R-:W-:Y:S01]  /*fc20*/  LOP3.LUT R12, R12, R13, RZ, 0x3c, !PT ;  /* 0x0000000d0c0c7212 */ /* 0x000fe200078e3cff */
[----:B------:R-:W-:Y:S01]  /*fc30*/  IMAD.X R13, RZ, RZ, R7, P2 ;  /* 0x000000ffff0d7224 */ /* 0x000fe200010e0607 */
[----:B------:R-:W-:Y:S01]  /*fc40*/  LEA R14, P0, R4, UR6, 0x2 ;  /* 0x00000006040e7c11 */ /* 0x000fe2000f8010ff */
[----:B------:R-:W-:Y:S01]  /*fc50*/  IMAD.IADD R5, R5, 0x1, R15 ;  /* 0x0000000105057824 */ /* 0x000fe200078e020f */
[----:B------:R-:W-:-:S02]  /*fc60*/  IADD3 R25, P2, R6, 0x7000, RZ ;  /* 0x0000700006197810 */ /* 0x000fc40007f5e0ff */
[----:B------:R-:W-:Y:S01]  /*fc70*/  IADD3 R33, P3, R6, 0x6000, RZ ;  /* 0x0000600006217810 */ /* 0x000fe20007f7e0ff */
[----:B------:R-:W-:Y:S01]  /*fc80*/  SHFL.IDX PT, R20, R14, RZ, 0x1c1f ;  /* 0x001c1fff0e147589 */ /* 0x000fe200000e0000 */
[----:B------:R-:W-:Y:S02]  /*fc90*/  LEA.HI.X R26, R4, UR7, R5, 0x2, P0 ;  /* 0x00000007041a7c11 */ /* 0x000fe400080f1405 */
[----:B------:R-:W-:Y:S01]  /*fca0*/  SHF.R.U64 R8, R8, 0x3, RZ ;  /* 0x0000000308087819 */ /* 0x000fe200000012ff */
[----:B------:R-:W-:Y:S01]  /*fcb0*/  SHFL.IDX PT, R38, R14, 0x1, 0x1c1f ;  /* 0x003c1f000e267f89 */ /* 0x000fe200000e0000 */
[----:B------:R-:W-:Y:S01]  /*fcc0*/  IADD3 R41, P0, R6, 0x5000, RZ ;  /* 0x0000500006297810 */ /* 0x000fe20007f1e0ff */
[----:B------:R-:W-:Y:S01]  /*fcd0*/  UIMAD UR8, UR4, UR11, UR8 ;  /* 0x0000000b040872a4 */ /* 0x000fe2000f8e0208 */
[----:B------:R-:W-:Y:S01]  /*fce0*/  LOP3.LUT R24, R25, 0x380, RZ, 0xc0, !PT ;  /* 0x0000038019187812 */ /* 0x000fe200078ec0ff */
[----:B------:R-:W1:Y:S01]  /*fcf0*/  SHFL.IDX PT, R21, R26, RZ, 0x1c1f ;  /* 0x001c1fff1a157589 */ /* 0x000e6200000e0000 */
[----:B------:R-:W-:Y:S01]  /*fd00*/  LOP3.LUT R40, R41, 0x380, RZ, 0xc0, !PT ;  /* 0x0000038029287812 */ /* 0x000fe200078ec0ff */
[----:B------:R-:W-:Y:S01]  /*fd10*/  IMAD.X R9, RZ, RZ, R7, P6 ;  /* 0x000000ffff097224 */ /* 0x000fe200030e0607 */
[----:B------:R-:W-:Y:S01]  /*fd20*/  SHF.R.U64 R24, R24, 0x3, RZ ;  /* 0x0000000318187819 */ /* 0x000fe200000012ff */
[----:B------:R-:W2:Y:S01]  /*fd30*/  SHFL.IDX PT, R39, R26, 0x1, 0x1c1f ;  /* 0x003c1f001a277f89 */ /* 0x000ea200000e0000 */
[----:B------:R-:W-:-:S02]  /*fd40*/  SHF.R.U64 R40, R40, 0x3, RZ ;  /* 0x0000000328287819 */ /* 0x000fc400000012ff */
[----:B------:R-:W-:Y:S01]  /*fd50*/  LOP3.LUT R24, R24, R25, RZ, 0x3c, !PT ;  /* 0x0000001918187212 */ /* 0x000fe200078e3cff */
[--C-:B------:R-:W-:Y:S01]  /*fd60*/  IMAD.X R25, RZ, RZ, R7.reuse, P2 ;  /* 0x000000ffff197224 */ /* 0x100fe200010e0607 */
[----:B------:R-:W-:Y:S01]  /*fd70*/  LOP3.LUT R40, R40, R41, RZ, 0x3c, !PT ;  /* 0x0000002928287212 */ /* 0x000fe200078e3cff */
[----:B------:R-:W-:Y:S01]  /*fd80*/  IMAD.X R41, RZ, RZ, R7, P0 ;  /* 0x000000ffff297224 */ /* 0x000fe200000e0607 */
[----:B------:R-:W-:Y:S02]  /*fd90*/  LOP3.LUT P0, RZ, R221, 0x3, RZ, 0xc0, !PT ;  /* 0x00000003ddff7812 */ /* 0x000fe4000780c0ff */
[----:B------:R-:W-:Y:S02]  /*fda0*/  IADD3 R5, P5, R6, 0x3000, RZ ;  /* 0x0000300006057810 */ /* 0x000fe40007fbe0ff */
[----:B------:R-:W-:Y:S01]  /*fdb0*/  ISETP.GE.OR P2, PT, R28, R69, P0 ;  /* 0x000000451c00720c */ /* 0x000fe20000746670 */
[----:B------:R-:W-:Y:S01]  /*fdc0*/  UIMAD.WIDE.U32 UR6, UR4, UR10, URZ ;  /* 0x0000000a040672a5 */ /* 0x000fe2000f8e003f */
[----:B------:R-:W-:-:S02]  /*fdd0*/  LOP3.LUT R4, R5, 0x380, RZ, 0xc0, !PT ;  /* 0x0000038005047812 */ /* 0x000fc400078ec0ff */
[----:B------:R-:W-:Y:S01]  /*fde0*/  LOP3.LUT R44, R45, 0x380, RZ, 0xc0, !PT ;  /* 0x000003802d2c7812 */ /* 0x000fe200078ec0ff */
[----:B------:R-:W-:Y:S01]  /*fdf0*/  ULDC.64 UR10, c[0x0][0xae8] ;  /* 0x0002ba00000a7ab9 */ /* 0x000fe20000000a00 */
[----:B------:R-:W-:Y:S02]  /*fe00*/  LOP3.LUT R32, R33, 0x380, RZ, 0xc0, !PT ;  /* 0x0000038021207812 */ /* 0x000fe400078ec0ff */
[----:B------:R-:W-:Y:S01]  /*fe10*/  LOP3.LUT R8, R8, R11, RZ, 0x3c, !PT ;  /* 0x0000000b08087212 */ /* 0x000fe200078e3cff */
[----:B------:R-:W-:Y:S01]  /*fe20*/  VIADD R11, R28, 0x8 ;  /* 0x000000081c0b7836 */ /* 0x000fe20000000000 */
[----:B------:R-:W-:Y:S02]  /*fe30*/  SHF.R.U64 R4, R4, 0x3, RZ ;  /* 0x0000000304047819 */ /* 0x000fe400000012ff */
[----:B------:R-:W-:Y:S01]  /*fe40*/  IADD3 R57, P6, R6, 0x8000, RZ ;  /* 0x0000800006397810 */ /* 0x000fe20007fde0ff */
        /* <DEDUP_REMOVED lines=10> */
[----:B------:R-:W-:Y:S01]  /*fef0*/  LOP3.LUT R29, R6, 0x380, RZ, 0xc0, !PT ;  /* 0x00000380061d7812 */ /* 0x000fe200078ec0ff */
        /* <DEDUP_REMOVED lines=8> */
[----:B------:R-:W-:Y:S01]  /*ff80*/  IMAD.X R33, RZ, RZ, R7, P3 ;  /* 0x000000ffff217224 */ /* 0x000fe200018e0607 */
[----:B------:R-:W-:Y:S01]  /*ff90*/  IADD3 R15, P3, R6, 0xb000, RZ ;  /* 0x0000b000060f7810 */ /* 0x000fe20007f7e0ff */
[----:B------:R-:W-:Y:S01]  /*ffa0*/  ULDC.64 UR8, c[0x0][0xaf0] ;  /* 0x0002bc0000087ab9 */ /* 0x000fe20000000a00 */
[----:B------:R-:W-:Y:S01]  /*ffb0*/  UIADD3 UR7, UR7, UR4, URZ ;  /* 0x0000000407077290 */ /* 0x000fe2000fffe03f */
[----:B------:R-:W-:Y:S01]  /*ffc0*/  LOP3.LUT R56, R57, 0x380, RZ, 0xc0, !PT ;  /* 0x0000038039387812 */ /* 0x000fe200078ec0ff */
[----:B------:R-:W-:Y:S01]  /*ffd0*/  UIMAD UR4, UR37, UR8, URZ ;  /* 0x00000008250472a4 */ /* 0x000fe2000f8e023f */
[----:B------:R-:W-:Y:S01]  /*ffe0*/  LOP3.LUT R52, R53, 0x380, RZ, 0xc0, !PT ;  /* 0x0000038035347812 */ /* 0x000fe200078ec0ff */
[----:B--2---:R2:W-:Y:S01]  /*fff0*/  @!P0 ST.E desc[UR54][R38.64], R2 ;  /* 0x0000000226008985 */ /* 0x0045e2000c101936 */
[----:B------:R-:W-:-:S02]  /*10000*/  LOP3.LUT R48, R49, 0x380, RZ, 0xc0, !PT ;  /* 0x0000038031307812 */ /* 0x000fc400078ec0ff */
[----:B------:R-:W-:Y:S01]  /*10010*/  SHF.R.U64 R29, R29, 0x3, RZ ;  /* 0x000000031d1d7819 */ /* 0x000fe200000012ff */
[----:B------:R-:W-:Y:S01]  /*10020*/  IMAD.MOV.U32 R61, RZ, RZ, R60 ;  /* 0x000000ffff3d7224 */ /* 0x000fe200078e003c */
[----:B------:R-:W-:Y:S01]  /*10030*/  LOP3.LUT R10, R15, 0x380, RZ, 0xc0, !PT ;  /* 0x000003800f0a7812 */ /* 0x000fe200078ec0ff */
[----:B-1----:R-:W-:Y:S01]  /*10040*/  @P1 IMAD.HI.U32 R0, R60, R21, RZ ;  /* 0x000000153c001227 */ /* 0x002fe200078e00ff */
[----:B------:R-:W-:Y:S01]  /*10050*/  SHF.R.U64 R56, R56, 0x3, RZ ;  /* 0x0000000338387819 */ /* 0x000fe200000012ff */
[----:B------:R-:W-:Y:S01]  /*10060*/  UIMAD UR4, UR36, UR9, UR4 ;  /* 0x00000009240472a4 */ /* 0x000fe2000f8e0204 */
[----:B------:R-:W-:Y:S01]  /*10070*/  SHF.R.U64 R52, R52, 0x3, RZ ;  /* 0x0000000334347819 */ /* 0x000fe200000012ff */
[----:B------:R-:W-:Y:S01]  /*10080*/  UIMAD.WIDE.U32 UR6, UR36, UR8, UR6 ;  /* 0x00000008240672a5 */ /* 0x000fe2000f8e0006 */
[----:B0-----:R-:W-:Y:S01]  /*10090*/  @P1 SHF.R.U32.HI R61, RZ, R67, R0 ;  /* 0x00000043ff3d1219 */ /* 0x001fe20000011600 */
[----:B------:R-:W-:Y:S01]  /*100a0*/  IMAD.X R37, RZ, RZ, R7, P3 ;  /* 0x000000ffff257224 */ /* 0x000fe200018e0607 */
[----:B------:R-:W-:Y:S01]  /*100b0*/  SHF.R.U64 R48, R48, 0x3, RZ ;  /* 0x0000000330307819 */ /* 0x000fe200000012ff */
[----:B------:R-:W5:Y:S01]  /*100c0*/  LD.E.128 R44, desc[UR54][R44.64] ;  /* 0x000000362c2c7980 */ /* 0x000f62000c101d00 */
        /* <DEDUP_REMOVED lines=74> */
.L_x_6083:
[----:B------:R-:W-:Y:S05]  /*10570*/  BSYNC B1 ;  /* 0x0000000000017941 */ /* 0x000fea0003800000 */
.L_x_6082:
        /* <DEDUP_REMOVED lines=17> */
.L_x_6085:
[----:B------:R-:W-:Y:S05]  /*10690*/  BSYNC B1 ;  /* 0x0000000000017941 */ /* 0x000fea0003800000 */
.L_x_6084:
        /* <DEDUP_REMOVED lines=17> */
.L_x_6087:
[----:B------:R-:W-:Y:S05]  /*107b0*/  BSYNC B1 ;  /* 0x0000000000017941 */ /* 0x000fea0003800000 */
.L_x_6086:
        /* <DEDUP_REMOVED lines=20> */
.L_x_6080:
        /* <DEDUP_REMOVED lines=33> */
.L_x_6089:
        /* <DEDUP_REMOVED lines=45> */
.L_x_6091:
[----:B------:R-:W-:Y:S05]  /*10de0*/  BSYNC B1 ;  /* 0x0000000000017941 */ /* 0x000fea0003800000 */
.L_x_6090:
        /* <DEDUP_REMOVED lines=65> */
.L_x_6093:
[----:B------:R-:W-:Y:S05]  /*11200*/  BSYNC B1 ;  /* 0x0000000000017941 */ /* 0x000fea0003800000 */
.L_x_6092:
        /* <DEDUP_REMOVED lines=17> */
.L_x_6095:
[----:B------:R-:W-:Y:S05]  /*11320*/  BSYNC B1 ;  /* 0x0000000000017941 */ /* 0x000fea0003800000 */
.L_x_6094:
        /* <DEDUP_REMOVED lines=17> */
.L_x_6097:
[----:B------:R-:W-:Y:S05]  /*11440*/  BSYNC B1 ;  /* 0x0000000000017941 */ /* 0x000fea0003800000 */
.L_x_6096:
        /* <DEDUP_REMOVED lines=18> */
.L_x_6088:
[----:B------:R-:W-:Y:S05]  /*11570*/  BSYNC B0 ;  /* 0x0000000000007941 */ /* 0x000fea0003800000 */
.L_x_6079:
[----:B------:R-:W-:Y:S02]  /*11580*/  ULDC UR4, c[0x0][0xc3c] ;  /* 0x00030f0000047ab9 */ /* 0x000fe40000000800 */
[----:B------:R-:W-:-:S13]  /*11590*/  ISETP.GE.AND P0, PT, R63, UR4, PT ;  /* 0x000000043f007c0c */ /* 0x000fda000bf06270 */
[----:B------:R-:W-:Y:S05]  /*115a0*/  @!P0 BRA `(.L_x_6098) ;  /* 0xfffffef400ec8947 */ /* 0x000fea000383ffff */
[----:B------:R-:W-:Y:S05]  /*115b0*/  EXIT ;  /* 0x000000000000794d */ /* 0x000fea0003800000 */
.L_x_6037:
        /* <DEDUP_REMOVED lines=55> */
.L_x_6104:
        /* <DEDUP_REMOVED lines=12> */
.L_x_6103:
[----:B------:R-:W-:Y:S05]  /*119f0*/  BSYNC B0 ;  /* 0x0000000000007941 */ /* 0x000fea0003800000 */
.L_x_6102:
        /* <DEDUP_REMOVED lines=21> */
.L_x_6100:
        /* <DEDUP_REMOVED lines=24> */
.L_x_6105:
[----:B-1----:R-:W-:Y:S02]  /*11cd0*/  IMAD.MOV R2, RZ, RZ, -R3 ;  /* 0x000000ffff027224 */ /* 0x002fe400078e0a03 */
[----:B---3--:R-:W-:Y:S02]  /*11ce0*/  IMAD R24, R24, R9, R13 ;  /* 0x0000000918187224 */ /* 0x008fe400078e020d */
[----:B------:R-:W-:Y:S01]  /*11cf0*/  IMAD.MOV.U32 R13, RZ, RZ, R2 ;  /* 0x000000ffff0d7224 */ /* 0x000fe200078e0002 */
[----:B------:R-:W-:Y:S01]  /*11d00*/  IABS R2, R4 ;  /* 0x0000000400027213 */ /* 0x000fe20000000000 */
[----:B0-2---:R-:W-:Y:S02]  /*11d10*/  IMAD.IADD R11, R7, 0x1, -R24 ;  /* 0x00000001070b7824 */ /* 0x005fe400078e0a18 */
        /* <DEDUP_REMOVED lines=55> */
.L_x_6101:
[----:B------:R-:W-:Y:S01]  /*12090*/  IMAD.MOV.U32 R24, RZ, RZ, R7 ;  /* 0x000000ffff187224 */ /* 0x000fe200078e0007 */
[----:B------:R-:W-:Y:S01]  /*120a0*/  ULDC UR39, c[0x0][0xc3c] ;  /* 0x00030f0000277ab9 */ /* 0x000fe20000000800 */
[----:B------:R-:W-:Y:S02]  /*120b0*/  IMAD.MOV.U32 R25, RZ, RZ, RZ ;  /* 0x000000ffff197224 */ /* 0x000fe400078e00ff */
[----:B------:R-:W-:-:S07]  /*120c0*/  IMAD.MOV.U32 R26, RZ, RZ, RZ ;  /* 0x000000ffff1a7224 */ /* 0x000fce00078e00ff */
.L_x_6106:
[----:B------:R-:W-:Y:S01]  /*120d0*/  ISETP.NE.AND P0, PT, R5, RZ, PT ;  /* 0x000000ff0500720c */ /* 0x000fe20003f05270 */
[----:B------:R-:W-:-:S12]  /*120e0*/  IMAD.U32 R27, RZ, RZ, UR39 ;  /* 0x00000027ff1b7e24 */ /* 0x000fd8000f8e00ff */
[----:B------:R-:W0:Y:S01]  /*120f0*/  @!P0 S2R R3, SR_CgaCtaId ;  /* 0x0000000000038919 */ /* 0x000e220000008800 */
[----:B------:R-:W-:-:S04]  /*12100*/  @!P0 MOV R0, 0x400 ;  /* 0x0000040000008802 */ /* 0x000fc80000000f00 */
[----:B0-----:R-:W-:-:S05]  /*12110*/  @!P0 LEA R0, R3, R0, 0x18 ;  /* 0x0000000003008211 */ /* 0x001fca00078ec0ff */
[----:B------:R0:W-:Y:S01]  /*12120*/  @!P0 STS.128 [R0+0x334d0], R24 ;  /* 0x0334d01800008388 */ /* 0x0001e20000000c00 */
[----:B------:R-:W-:Y:S06]  /*12130*/  BAR.ARV 0x5, 0x180 ;  /* 0x0146000000007b1d */ /* 0x000fec0000002000 */
.L_x_6099:
        /* <DEDUP_REMOVED lines=9> */
[----:B------:R-:W-:Y:S01]  /*121d0*/  MOV R18, 0x400 ;  /* 0x0000040000127802 */ /* 0x000fe20000000f00 */
[----:B------:R-:W-:Y:S01]  /*121e0*/  IMAD.MOV.U32 R34, RZ, RZ, 0x1 ;  /* 0x00000001ff227424 */ /* 0x000fe200078e00ff */
[----:B------:R-:W-:Y:S01]  /*121f0*/  STL [R1+0x14], RZ ;  /* 0x000014ff01007387 */ /* 0x000fe20000100800 */
[----:B------:R-:W-:Y:S01]  /*12200*/  IMAD.MOV.U32 R31, RZ, RZ, RZ ;  /* 0x000000ffff1f7224 */ /* 0x000fe200078e00ff */
        /* <DEDUP_REMOVED lines=9> */
[----:B------:R-:W-:Y:S01]  /*122a0*/  LOP3.LUT R6, R37, 0x1b0, RZ, 0xc0, !PT ;  /* 0x000001b025067812 */ /* 0x000fe200078ec0ff */
        /* <DEDUP_REMOVED lines=8> */
[----:B--2---:R-:W-:Y:S01]  /*12330*/  IMAD.U32 R3, RZ, RZ, UR4 ;  /* 0x00000004ff037e24 */ /* 0x004fe2000f8e00ff */
        /* <DEDUP_REMOVED lines=18> */
.L_x_6184:
[----:B------:R-:W-:Y:S01]  /*12460*/  ULDC.64 UR4, c[0x0][0xc88] ;  /* 0x0003220000047ab9 */ /* 0x000fe20000000a00 */
[----:B------:R-:W-:Y:S01]  /*12470*/  ULDC.64 UR6, c[0x0][0xa18] ;  /* 0x0002860000067ab9 */ /* 0x000fe20000000a00 */
[----:B------:R-:W-:Y:S01]  /*12480*/  UIMAD.WIDE UR4, UR39, 0x4, UR4 ;  /* 0x00000004270478a5 */ /* 0x000fe2000f8e0204 */
[----:B------:R-:W-:-:S05]  /*12490*/  ULDC.64 UR8, c[0x0][0xa00] ;  /* 0x0002800000087ab9 */ /* 0x000fca0000000a00 */
[----:B0-----:R-:W-:Y:S02]  /*124a0*/  IMAD.U32 R2, RZ, RZ, UR4 ;  /* 0x00000004ff027e24 */ /* 0x001fe4000f8e00ff */
[----:B------:R-:W-:Y:S01]  /*124b0*/  IMAD.U32 R3, RZ, RZ, UR5 ;  /* 0x00000005ff037e24 */ /* 0x000fe2000f8e00ff */
[----:B------:R-:W-:-:S04]  /*124c0*/  ULDC.64 UR4, c[0x0][0xa28] ;  /* 0x00028a0000047ab9 */ /* 0x000fc80000000a00 */
[----:B------:R-:W2:Y:S01]  /*124d0*/  LDG.E R2, desc[UR54][R2.64] ;  /* 0x0000003602027981 */ /* 0x000ea2000c1e1900 */
        /* <DEDUP_REMOVED lines=41> */
.L_x_6108:
        /* <DEDUP_REMOVED lines=21> */
.L_x_6109:
        /* <DEDUP_REMOVED lines=11> */
.L_x_6110:
        /* <DEDUP_REMOVED lines=14> */
[----:B------:R-:W-:Y:S02]  /*12a50*/  UIMAD.WIDE UR4, UR4, 0x66666667, URZ ;  /* 0x66666667040478a5 */ /* 0x000fe4000f8e023f */
[----:B------:R-:W-:Y:S02]  /*12a60*/  UIADD3 UR6, UR7, UR6, URZ ;  /* 0x0000000607067290 */ /* 0x000fe4000fffe03f */
[----:B------:R-:W-:-:S02]  /*12a70*/  USHF.R.U32.HI UR4, URZ, 0x1f, UR5 ;  /* 0x0000001f3f047899 */ /* 0x000fc40008011605 */
[----:B------:R-:W-:Y:S02]  /*12a80*/  UIMAD.WIDE UR6, UR6, 0x66666667, URZ ;  /* 0x66666667060678a5 */ /* 0x000fe4000f8e023f */
[----:B------:R-:W-:Y:S02]  /*12a90*/  ULEA.HI.SX32 UR4, UR5, UR4, 0x1a ;  /* 0x0000000405047291 */ /* 0x000fe4000f8fd23f */
[----:B------:R-:W-:-:S04]  /*12aa0*/  USHF.R.U32.HI UR6, URZ, 0x1f, UR7 ;  /* 0x0000001f3f067899 */ /* 0x000fc80008011607 */
[----:B------:R-:W-:-:S04]  /*12ab0*/  ULEA.HI.SX32 UR6, UR7, UR6, 0x1a ;  /* 0x0000000607067291 */ /* 0x000fc8000f8fd23f */
        /* <DEDUP_REMOVED lines=21> */
.L_x_6112:
        /* <DEDUP_REMOVED lines=20> */
.L_x_6115:
[----:B------:R-:W-:Y:S05]  /*12d50*/  BSYNC B6 ;  /* 0x0000000000067941 */ /* 0x000fea0003800000 */
.L_x_6114:
        /* <DEDUP_REMOVED lines=22> */
.L_x_6117:
[----:B------:R-:W-:Y:S05]  /*12ec0*/  BSYNC B6 ;  /* 0x0000000000067941 */ /* 0x000fea0003800000 */
.L_x_6116:
        /* <DEDUP_REMOVED lines=20> */
.L_x_6119:
[----:B------:R-:W-:Y:S05]  /*13010*/  BSYNC B6 ;  /* 0x0000000000067941 */ /* 0x000fea0003800000 */
.L_x_6118:
        /* <DEDUP_REMOVED lines=19> */
.L_x_6121:
[----:B------:R-:W-:Y:S05]  /*13150*/  BSYNC B6 ;  /* 0x0000000000067941 */ /* 0x000fea0003800000 */
.L_x_6120:
[----:B------:R-:W-:Y:S01]  /*13160*/  ULDC.64 UR4, c[0x0][0x9f8] ;  /* 0x00027e0000047ab9 */ /* 0x000fe20000000a00 */
[----:B------:R-:W0:Y:S01]  /*13170*/  LDC R20, c[0x0][0x430] ;  /* 0x00010c00ff147b82 */ /* 0x000e220000000800 */
[----:B------:R-:W-:-:S04]  /*13180*/  UISETP.NE.U32.AND UP0, UPT, UR4, URZ, UPT ;  /* 0x0000003f0400728c */ /* 0x000fc8000bf05070 */
[----:B------:R-:W-:-:S06]  /*13190*/  UISETP.NE.AND.EX UP0, UPT, UR5, URZ, UPT, UP0 ;  /* 0x0000003f0500728c */ /* 0x000fcc000bf05300 */
[----:B------:R-:W-:-:S05]  /*131a0*/  PLOP3.LUT P0, PT, PT, PT, UP0, 0x80, 0x0 ;  /* 0x000000000000781c */ /* 0x000fca0003f0f008 */
[----:B------:R-:W-:-:S04]  /*131b0*/  @UP0 UIADD3 UR4, UP1, UR45, UR4, URZ ;  /* 0x000000042d040290 */ /* 0x000fc8000ff3e03f */
[----:B------:R-:W-:Y:S02]  /*131c0*/  @UP0 UIADD3.X UR5, UR37, UR5, URZ, UP1, !UPT ;  /* 0x0000000525050290 */ /* 0x000fe40008ffe43f */
[----:B------:R-:W-:-:S04]  /*131d0*/  IMAD.U32 R2, RZ, RZ, UR4 ;  /* 0x00000004ff027e24 */ /* 0x000fc8000f8e00ff */
[----:B------:R-:W-:-:S05]  /*131e0*/  IMAD.U32 R3, RZ, RZ, UR5 ;  /* 0x00000005ff037e24 */ /* 0x000fca000f8e00ff */
[----:B------:R1:W5:Y:S01]  /*131f0*/  @P0 LDG.E R33, desc[UR54][R2.64] ;  /* 0x0000003602210981 */ /* 0x000362000c1e1900 */
[----:B0-----:R-:W-:Y:S01]  /*13200*/  ISETP.NE.AND P1, PT, R20, 0x1, PT ;  /* 0x000000011400780c */ /* 0x001fe20003f25270 */
[----:B------:R-:W-:Y:S01]  /*13210*/  UMOV UR4, 0xffffffff ;  /* 0xffffffff00047882 */ /* 0x000fe20000000000 */
[----:B------:R-:W-:-:S11]  /*13220*/  LOP3.LUT R36, R36, 0xffffffbf, RZ, 0xc0, !PT ;  /* 0xffffffbf24247812 */ /* 0x000fd600078ec0ff */
[----:B------:R-:W-:Y:S01]  /*13230*/  @P1 LOP3.LUT R36, R36, 0x40, RZ, 0xfc, !PT ;  /* 0x0000004024241812 */ /* 0x000fe200078efcff */
[----:B-1----:R-:W-:Y:S06]  /*13240*/  BRA.DIV UR4, `(.L_x_6122) ;  /* 0x0000005e046c7947 */ /* 0x002fec000b800000 */
.L_x_6204:
[----:B------:R-:W0:Y:S01]  /*13250*/  S2R R0, SR_TID.X ;  /* 0x0000000000007919 */ /* 0x000e220000002100 */
[----:B------:R-:W-:Y:S01]  /*13260*/  UMOV UR4, 0xa0 ;  /* 0x000000a000047882 */ /* 0x000fe20000000000 */
[----:B------:R-:W1:Y:S01]  /*13270*/  @P1 LDC R7, c[0x0][0x438] ;  /* 0x00010e00ff071b82 */ /* 0x000e620000000800 */
[----:B------:R-:W-:Y:S01]  /*13280*/  UIMAD UR4, UR41, UR4, -0xa0 ;  /* 0xffffff60290474a4 */ /* 0x000fe2000f8e0204 */
[----:B------:R-:W2:Y:S01]  /*13290*/  S2R R2, SR_TID.X ;  /* 0x0000000000027919 */ /* 0x000ea20000002100 */
[----:B-----5:R-:W-:-:S05]  /*132a0*/  SHF.R.S32.HI R13, RZ, 0x1f, R33 ;  /* 0x0000001fff0d7819 */ /* 0x020fca0000011421 */
[----:B------:R-:W3:Y:S01]  /*132b0*/  @P1 LDC R5, c[0x0][0x434] ;  /* 0x00010d00ff051b82 */ /* 0x000ee20000000800 */
[----:B------:R-:W-:Y:S01]  /*132c0*/  LOP3.LUT R36, R36, 0xfffffff7, RZ, 0xc0, !PT ;  /* 0xfffffff724247812 */ /* 0x000fe200078ec0ff */
[----:B------:R4:W-:Y:S01]  /*132d0*/  STL [R1+0x4], R13 ;  /* 0x0000040d01007387 */ /* 0x0009e20000100800 */
[----:B0-----:R-:W-:Y:S01]  /*132e0*/  LOP3.LUT R0, R0, 0x7f, RZ, 0xc0, !PT ;  /* 0x0000007f00007812 */ /* 0x001fe200078ec0ff */
[----:B--2---:R-:W-:-:S03]  /*132f0*/  IMAD.SHL.U32 R14, R2, 0x20, RZ ;  /* 0x00000020020e7824 */ /* 0x004fc600078e00ff */
        /* <DEDUP_REMOVED lines=8> */
[----:B------:R-:W2:Y:S01]  /*13380*/  @P1 LDC R2, c[0x0][0x438] ;  /* 0x00010e00ff021b82 */ /* 0x000ea20000000800 */
[----:B------:R-:W-:-:S03]  /*13390*/  VIADD R3, R8, UR38 ;  /* 0x0000002608037c36 */ /* 0x000fc60008000000 */
[----:B------:R-:W-:Y:S01]  /*133a0*/  ISETP.GE.AND P0, PT, R4, UR36, PT ;  /* 0x0000002404007c0c */ /* 0x000fe2000bf06270 */
[----:B------:R-:W-:-:S03]  /*133b0*/  IMAD.MOV.U32 R12, RZ, RZ, R3 ;  /* 0x000000ffff0c7224 */ /* 0x000fc600078e0003 */
[----:B------:R-:W-:Y:S01]  /*133c0*/  ISETP.GT.U32.OR P0, PT, R14, 0x9f, P0 ;  /* 0x0000009f0e00780c */ /* 0x000fe20000704470 */
[----:B0-----:R-:W-:-:S05]  /*133d0*/  @P1 IMAD.HI.U32 R0, R3, R0, RZ ;  /* 0x0000000003001227 */ /* 0x001fca00078e00ff */
[----:B-1----:R-:W-:Y:S01]  /*133e0*/  @P1 SHF.R.U32.HI R12, RZ, R7, R0 ;  /* 0x00000007ff0c1219 */ /* 0x002fe20000011600 */
[----:B------:R-:W-:-:S06]  /*133f0*/  VIADD R0, R4, UR38 ;  /* 0x0000002604007c36 */ /* 0x000fcc0008000000 */
[----:B------:R-:W0:Y:S01]  /*13400*/  @!P0 LDC.64 R6, c[0x0][0x428] ;  /* 0x00010a00ff068b82 */ /* 0x000e220000000a00 */
[----:B---3--:R-:W-:-:S04]  /*13410*/  @P1 IMAD.HI.U32 R5, R0, R5, RZ ;  /* 0x0000000500051227 */ /* 0x008fc800078e00ff */
[----:B------:R-:W-:Y:S01]  /*13420*/  IMAD.MOV.U32 R4, RZ, RZ, R0 ;  /* 0x000000ffff047224 */ /* 0x000fe200078e0000 */
[----:B--2---:R-:W-:Y:S01]  /*13430*/  @P1 SHF.R.U32.HI R4, RZ, R2, R5 ;  /* 0x00000002ff041219 */ /* 0x004fe20000011605 */
        /* <DEDUP_REMOVED lines=10> */
[----:B0-----:R-:W-:Y:S01]  /*134e0*/  @!P0 LEA R10, P2, R2, R6, 0x2 ;  /* 0x00000006020a8211 */ /* 0x001fe200078410ff */
[----:B------:R-:W-:-:S03]  /*134f0*/  IMAD.MOV.U32 R6, RZ, RZ, RZ ;  /* 0x000000ffff067224 */ /* 0x000fc600078e00ff */
[----:B------:R-:W-:Y:S02]  /*13500*/  @!P0 LEA.HI.X R11, R2, R7, R8, 0x2, P2 ;  /* 0x00000007020b8211 */ /* 0x000fe400010f1408 */
[----:B------:R-:W0:Y:S01]  /*13510*/  @!P1 LDC.64 R8, c[0x0][0x428] ;  /* 0x00010a00ff089b82 */ /* 0x000e220000000a00 */
[----:B------:R-:W-:Y:S02]  /*13520*/  @!P1 SHF.R.S32.HI R3, RZ, 0x1f, R12 ;  /* 0x0000001fff039819 */ /* 0x000fe4000001140c */
[----:B------:R1:W5:Y:S01]  /*13530*/  @!P0 LDG.E R6, desc[UR54][R10.64] ;  /* 0x000000360a068981 */ /* 0x000362000c1e1900 */
[----:B0-----:R-:W-:-:S04]  /*13540*/  @!P1 IMAD R2, R13, R8, RZ ;  /* 0x000000080d029224 */ /* 0x001fc800078e02ff */
[----:B------:R-:W-:Y:S02]  /*13550*/  @!P1 IMAD R7, R33, R9, R2 ;  /* 0x0000000921079224 */ /* 0x000fe400078e0202 */
[----:B------:R-:W-:-:S04]  /*13560*/  @!P1 IMAD.MOV.U32 R2, RZ, RZ, R12 ;  /* 0x000000ffff029224 */ /* 0x000fc800078e000c */
[----:B------:R-:W-:Y:S02]  /*13570*/  @!P1 IMAD.WIDE.U32 R2, R33, R8, R2 ;  /* 0x0000000821029225 */ /* 0x000fe400078e0002 */
        /* <DEDUP_REMOVED lines=11> */
[----:B-1----:R-:W-:Y:S01]  /*13630*/  IMAD.U32 R11, RZ, RZ, UR41 ;  /* 0x00000029ff0b7e24 */ /* 0x002fe2000f8e00ff */
[----:B------:R-:W-:-:S02]  /*13640*/  ISETP.NE.AND P3, PT, R4, 0x3, PT ;  /* 0x000000030400780c */ /* 0x000fc40003f65270 */
[----:B------:R-:W-:Y:S01]  /*13650*/  LOP3.LUT R36, R36, 0xffffffef, RZ, 0xc0, !PT ;  /* 0xffffffef24247812 */ /* 0x000fe200078ec0ff */
[----:B------:R-:W-:Y:S01]  /*13660*/  VIADD R11, R11, 0xffffffff ;  /* 0xffffffff0b0b7836 */ /* 0x000fe20000000000 */
[----:B----4-:R-:W-:Y:S02]  /*13670*/  LOP3.LUT R13, R37, 0x40, RZ, 0xfc, !PT ;  /* 0x00000040250d7812 */ /* 0x010fe400078efcff */
[----:B------:R-:W-:Y:S01]  /*13680*/  LOP3.LUT R36, R36, 0xfffffffb, RZ, 0xc0, !PT ;  /* 0xfffffffb24247812 */ /* 0x000fe200078ec0ff */
[----:B--2---:R-:W-:Y:S01]  /*13690*/  IMAD R8, R20, R3, R0 ;  /* 0x0000000314087224 */ /* 0x004fe200078e0200 */
        /* <DEDUP_REMOVED lines=14> */
.L_x_6123:
[----:B------:R-:W-:Y:S01]  /*13780*/  IMAD R4, R31, 0x8, R18 ;  /* 0x000000081f047824 */ /* 0x000fe200078e0212 */
[----:B------:R-:W-:Y:S01]  /*13790*/  SHF.L.U32 R35, R34, 0x1f, RZ ;  /* 0x0000001f22237819 */ /* 0x000fe200000006ff */
[----:B------:R-:W-:Y:S01]  /*137a0*/  BSSY B0, `(.L_x_6124) ;  /* 0x0000004000007945 */ /* 0x000fe20003800000 */
[----:B------:R-:W-:Y:S02]  /*137b0*/  SHF.R.S32.HI R30, RZ, 0x1f, R5 ;  /* 0x0000001fff1e7819 */ /* 0x000fe40000011405 */
[----:B------:R-:W0:Y:S02]  /*137c0*/  SYNCS.PHASECHK.TRANS64.TRYWAIT P0, [R4+URZ+0x33480], R35 ;  /* 0x03348023040075a7 */ /* 0x000e24000800017f */
[----:B0-----:R-:W-:Y:S05]  /*137d0*/  @!P0 BRA `(.L_x_6125) ;  /* 0x0000005800348947 */ /* 0x001fea0003800000 */
.L_x_6205:
[----:B------:R-:W-:Y:S05]  /*137e0*/  BSYNC B0 ;  /* 0x0000000000007941 */ /* 0x000fea0003800000 */
.L_x_6124:
[----:B------:R-:W2:Y:S01]  /*137f0*/  LDL R9, [R1] ;  /* 0x0000000001097983 */ /* 0x000ea20000100800 */
[----:B------:R-:W-:-:S03]  /*13800*/  ULDC.64 UR4, c[0x0][0x328] ;  /* 0x0000ca0000047ab9 */ /* 0x000fc60000000a00 */
[----:B------:R-:W3:Y:S01]  /*13810*/  LDL R12, [R1+0xc] ;  /* 0x00000c00010c7983 */ /* 0x000ee20000100800 */
[----:B------:R-:W-:Y:S01]  /*13820*/  IMAD R0, R30, UR4, RZ ;  /* 0x000000041e007c24 */ /* 0x000fe2000f8e02ff */
[----:B-----5:R-:W-:Y:S01]  /*13830*/  SHF.R.S32.HI R32, RZ, 0x1f, R7 ;  /* 0x0000001fff207819 */ /* 0x020fe20000011407 */
[C---:B------:R-:W-:Y:S01]  /*13840*/  IMAD.WIDE.U32 R2, R5.reuse, UR4, RZ ;  /* 0x0000000405027c25 */ /* 0x040fe2000f8e00ff */
[----:B------:R-:W-:Y:S01]  /*13850*/  ULDC.64 UR6, c[0x0][0x338] ;  /* 0x0000ce0000067ab9 */ /* 0x000fe20000000a00 */
[----:B------:R-:W1:Y:S01]  /*13860*/  S2R R13, SR_TID.X ;  /* 0x00000000000d7919 */ /* 0x000e620000002100 */
        /* <DEDUP_REMOVED lines=13> */
[----:B-1----:R-:W-:-:S04]  /*13940*/  LOP3.LUT R13, R13, 0x7f, RZ, 0xc0, !PT ;  /* 0x0000007f0d0d7812 */ /* 0x002fc800078ec0ff */
        /* <DEDUP_REMOVED lines=23> */
[----:B------:R-:W1:Y:S01]  /*13ac0*/  SHFL.IDX PT, R2, R20, RZ, 0x1c1f ;  /* 0x001c1fff14027589 */ /* 0x000e6200000e0000 */
[----:B------:R-:W2:Y:S01]  /*13ad0*/  LDC R12, c[0x0][0x2f4] ;  /* 0x0000bd00ff0c7b82 */ /* 0x000ea20000000800 */
[C---:B------:R-:W-:Y:S02]  /*13ae0*/  LOP3.LUT R13, R37.reuse, 0x40, RZ, 0xfc, !PT ;  /* 0x00000040250d7812 */ /* 0x040fe400078efcff */
[----:B------:R-:W3:Y:S01]  /*13af0*/  SHFL.IDX PT, R0, R10, RZ, 0x1c1f ;  /* 0x001c1fff0a007589 */ /* 0x000ee200000e0000 */
[----:B------:R-:W-:Y:S02]  /*13b00*/  LOP3.LUT R11, R37, 0x80, RZ, 0xfc, !PT ;  /* 0x00000080250b7812 */ /* 0x000fe400078efcff */
[C---:B------:R-:W-:Y:S01]  /*13b10*/  ISETP.GE.AND P6, PT, R9.reuse, 0x81, PT ;  /* 0x000000810900780c */ /* 0x040fe20003fc6270 */
[----:B------:R-:W-:Y:S01]  /*13b20*/  SHFL.IDX PT, R22, R22, RZ, 0x1c1f ;  /* 0x001c1fff16167589 */ /* 0x000fe200000e0000 */
[----:B------:R-:W-:Y:S02]  /*13b30*/  LOP3.LUT R36, R36, 0xffffff7f, RZ, 0xc0, !PT ;  /* 0xffffff7f24247812 */ /* 0x000fe400078ec0ff */
[----:B------:R-:W-:-:S02]  /*13b40*/  ISETP.GE.AND P5, PT, R9, 0x21, PT ;  /* 0x000000210900780c */ /* 0x000fc40003fa6270 */
[----:B------:R-:W-:-:S07]  /*13b50*/  ISETP.GE.AND P4, PT, R9, 0x41, PT ;  /* 0x000000410900780c */ /* 0x000fce0003f86270 */
[----:B------:R-:W-:Y:S02]  /*13b60*/  @P6 LOP3.LUT R36, R36, 0x80, RZ, 0xfc, !PT ;  /* 0x0000008024246812 */ /* 0x000fe400078efcff */
[C---:B-1----:R-:W-:Y:S02]  /*13b70*/  IADD3 R2, P0, R37.reuse, R2, RZ ;  /* 0x0000000225027210 */ /* 0x042fe40007f1e0ff */
[-C--:B--2---:R-:W-:Y:S02]  /*13b80*/  ISETP.GE.AND P2, PT, R37, R12.reuse, PT ;  /* 0x0000000c2500720c */ /* 0x084fe40003f46270 */
[----:B------:R-:W-:Y:S01]  /*13b90*/  ISETP.GE.AND P1, PT, R13, R12, PT ;  /* 0x0000000c0d00720c */ /* 0x000fe20003f26270 */
[----:B---3--:R-:W-:Y:S01]  /*13ba0*/  IMAD.X R3, RZ, RZ, R0, P0 ;  /* 0x000000ffff037224 */ /* 0x008fe200000e0600 */
        /* <DEDUP_REMOVED lines=39> */
[----:B-1----:R1:W2:Y:S10]  /*13e20*/  SHFL.IDX PT, R2, R23, RZ, 0x1c1f ;  /* 0x001c1fff17027589 */ /* 0x0022b400000e0000 */
.L_x_6217:
        /* <DEDUP_REMOVED lines=13> */
.L_x_6127:
        /* <DEDUP_REMOVED lines=11> */
.L_x_6128:
[----:B------:R2:W-:Y:S01]  /*13fb0*/  SYNCS.ARRIVE.TRANS64.A1T0 RZ, [R4+URZ+0x33470], RZ ;  /* 0x033470ff04ff79a7 */ /* 0x0005e2000810003f */
[----:B------:R-:W-:Y:S05]  /*13fc0*/  @!P2 BRA `(.L_x_6129) ;  /* 0x000000000004a947 */ /* 0x000fea0003800000 */
[----:B------:R-:W-:Y:S01]  /*13fd0*/  BPT.TRAP 0x1 ;  /* 0x000000040000795c */ /* 0x000fe20000300000 */
.L_x_6129:
[----:B------:R-:W3:Y:S01]  /*13fe0*/  SYNCS.PHASECHK.TRANS64.TRYWAIT P0, [R4+URZ+0x33440], R35 ;  /* 0x03344023040075a7 */ /* 0x000ee2000800017f */
[----:B------:R-:W-:Y:S04]  /*13ff0*/  BSSY B0, `(.L_x_6130) ;  /* 0x0000002000007945 */ /* 0x000fe80003800000 */
[----:B---3--:R-:W-:Y:S05]  /*14000*/  @!P0 BRA `(.L_x_6131) ;  /* 0x0000005800488947 */ /* 0x008fea0003800000 */
.L_x_6218:
[----:B------:R-:W-:Y:S05]  /*14010*/  BSYNC B0 ;  /* 0x0000000000007941 */ /* 0x000fea0003800000 */
.L_x_6130:
[----:B------:R-:W4:Y:S01]  /*14020*/  LDL R12, [R1] ;  /* 0x00000000010c7983 */ /* 0x000f220000100800 */
[----:B------:R-:W-:Y:S01]  /*14030*/  ULDC.64 UR4, c[0x0][0x300] ;  /* 0x0000c00000047ab9 */ /* 0x000fe20000000a00 */
[----:B------:R-:W-:Y:S01]  /*14040*/  ULDC.64 UR6, c[0x0][0x310] ;  /* 0x0000c40000067ab9 */ /* 0x000fe20000000a00 */
[----:B------:R-:W-:Y:S02]  /*14050*/  IMAD R9, R30, UR4, RZ ;  /* 0x000000041e097c24 */ /* 0x000fe4000f8e02ff */
        /* <DEDUP_REMOVED lines=22> */
[----:B------:R-:W-:-:S03]  /*141c0*/  UMOV UR4, 0xffffffff ;  /* 0xffffffff00047882 */ /* 0x000fc60000000000 */
[----:B------:R-:W-:-:S05]  /*141d0*/  IMAD R8, R26, UR5, R8 ;  /* 0x000000051a087c24 */ /* 0x000fca000f8e0208 */
[----:B------:R-:W-:Y:S02]  /*141e0*/  IADD3.X R10, R11, UR7, R8, P0, !PT ;  /* 0x000000070b0a7c10 */ /* 0x000fe400087fe408 */
[----:B------:R-:W-:-:S04]  /*141f0*/  IADD3 R6, P0, R2, UR6, RZ ;  /* 0x0000000602067c10 */ /* 0x000fc8000ff1e0ff */
[----:B------:R-:W-:Y:S01]  /*14200*/  IADD3.X R7, R8, UR7, R3, P0, !PT ;  /* 0x0000000708077c10 */ /* 0x000fe200087fe403 */
[----:B------:R-:W-:Y:S08]  /*14210*/  BRA.DIV UR4, `(.L_x_6132) ;  /* 0x0000005604d87947 */ /* 0x000ff0000b800000 */
[----:B------:R-:W4:Y:S01]  /*14220*/  SHFL.IDX PT, R3, R5, RZ, 0x1c1f ;  /* 0x001c1fff05037589 */ /* 0x000f2200000e0000 */
[----:B------:R-:W-:Y:S01]  /*14230*/  LOP3.LUT R36, R36, 0xfffffdff, RZ, 0xc0, !PT ;  /* 0xfffffdff24247812 */ /* 0x000fe200078ec0ff */
[----:B------:R-:W5:Y:S01]  /*14240*/  LDC R9, c[0x0][0x2f4] ;  /* 0x0000bd00ff097b82 */ /* 0x000f620000000800 */
[C---:B------:R-:W-:Y:S01]  /*14250*/  LOP3.LUT R11, R37.reuse, 0x40, RZ, 0xfc, !PT ;  /* 0x00000040250b7812 */ /* 0x040fe200078efcff */
[----:B------:R-:W0:Y:S01]  /*14260*/  SHFL.IDX PT, R2, R10, RZ, 0x1c1f ;  /* 0x001c1fff0a027589 */ /* 0x000e2200000e0000 */
[----:B------:R-:W-:Y:S02]  /*14270*/  @P3 LOP3.LUT R36, R36, 0x200, RZ, 0xfc, !PT ;  /* 0x0000020024243812 */ /* 0x000fe400078efcff */
[----:B------:R-:W-:Y:S01]  /*14280*/  LOP3.LUT R8, R37, 0x80, RZ, 0xfc, !PT ;  /* 0x0000008025087812 */ /* 0x000fe200078efcff */
[----:B------:R-:W-:Y:S01]  /*14290*/  SHFL.IDX PT, R14, R5, 0x3, 0x1c1f ;  /* 0x007c1f00050e7f89 */ /* 0x000fe200000e0000 */
[----:B------:R-:W-:-:S03]  /*142a0*/  LOP3.LUT P3, RZ, R36, 0x20, RZ, 0xc0, !PT ;  /* 0x0000002024ff7812 */ /* 0x000fc6000786c0ff */
[----:B------:R-:W-:Y:S10]  /*142b0*/  SHFL.IDX PT, R7, R7, RZ, 0x1c1f ;  /* 0x001c1fff07077589 */ /* 0x000ff400000e0000 */
[----:B----4-:R-:W-:-:S02]  /*142c0*/  @P3 IADD3 R3, P0, R37, R3, RZ ;  /* 0x0000000325033210 */ /* 0x010fc40007f1e0ff */
[-C--:B-----5:R-:W-:Y:S02]  /*142d0*/  ISETP.GE.AND P6, PT, R37, R9.reuse, PT ;  /* 0x000000092500720c */ /* 0x0a0fe40003fc6270 */
[-C--:B------:R-:W-:Y:S01]  /*142e0*/  ISETP.GE.AND P2, PT, R11, R9.reuse, PT ;  /* 0x000000090b00720c */ /* 0x080fe20003f46270 */
[----:B0-----:R-:W-:Y:S01]  /*142f0*/  @P3 IMAD.X R2, RZ, RZ, R2, P0 ;  /* 0x000000ffff023224 */ /* 0x001fe200000e0602 */
        /* <DEDUP_REMOVED lines=16> */
[----:B------:R-:W-:Y:S04]  /*14400*/  @P5 LDGSTS.E.BYPASS.LTC128B.128 [R0+0x27200], desc[UR54][R2.64+0x40], !P2 ;  /* 0x2720004002005fae */ /* 0x000fe8000d101d76 */
[----:B------:R0:W-:Y:S04]  /*14410*/  @P5 LDGSTS.E.BYPASS.LTC128B.128 [R0+0x29a00], desc[UR54][R2.64+0x80], !P1 ;  /* 0x29a0008002005fae */ /* 0x0001e8000c901d76 */
[----:B0-----:R-:W0:Y:S04]  /*14420*/  SHFL.IDX PT, R3, R5, 0x2, 0x1c1f ;  /* 0x005c1f0005037f89 */ /* 0x001e2800000e0000 */
[----:B------:R-:W4:Y:S04]  /*14430*/  SHFL.IDX PT, R2, R10, 0x2, 0x1c1f ;  /* 0x005c1f000a027f89 */ /* 0x000f2800000e0000 */
[----:B------:R-:W5:Y:S01]  /*14440*/  SHFL.IDX PT, R10, R10, 0x3, 0x1c1f ;  /* 0x007c1f000a0a7f89 */ /* 0x000f6200000e0000 */
[----:B0-----:R-:W-:-:S05]  /*14450*/  @P4 IADD3 R3, P0, R37, R3, RZ ;  /* 0x0000000325034210 */ /* 0x001fca0007f1e0ff */
[----:B----4-:R-:W-:Y:S01]  /*14460*/  @P4 IMAD.X R2, RZ, RZ, R2, P0 ;  /* 0x000000ffff024224 */ /* 0x010fe200000e0602 */
[----:B------:R-:W-:-:S04]  /*14470*/  @P3 IADD3 R14, P0, R37, R14, RZ ;  /* 0x0000000e250e3210 */ /* 0x000fc80007f1e0ff */
[----:B------:R-:W-:Y:S01]  /*14480*/  @P4 LOP3.LUT R3, R3, R2, RZ, 0x3c, !PT ;  /* 0x0000000203034212 */ /* 0x000fe200078e3cff */
[----:B-----5:R-:W-:-:S03]  /*14490*/  @P3 IMAD.X R9, RZ, RZ, R10, P0 ;  /* 0x000000ffff093224 */ /* 0x020fc600000e060a */
[----:B------:R-:W-:-:S04]  /*144a0*/  @P4 LOP3.LUT R2, R3, R2, RZ, 0x3c, !PT ;  /* 0x0000000203024212 */ /* 0x000fc800078e3cff */
[----:B------:R-:W-:-:S05]  /*144b0*/  @P4 LOP3.LUT R3, R3, R2, RZ, 0x3c, !PT ;  /* 0x0000000203034212 */ /* 0x000fca00078e3cff */
[----:B------:R-:W-:Y:S04]  /*144c0*/  @P4 LDGSTS.E.BYPASS.LTC128B.128 [R0+0x25200], desc[UR54][R2.64], !P6 ;  /* 0x2520000002004fae */ /* 0x000fe8000f101d76 */
[----:B------:R-:W-:Y:S04]  /*144d0*/  @P4 LDGSTS.E.BYPASS.LTC128B.128 [R0+0x27a00], desc[UR54][R2.64+0x40], !P2 ;  /* 0x27a0004002004fae */ /* 0x000fe8000d101d76 */
[----:B------:R0:W-:Y:S02]  /*144e0*/  @P4 LDGSTS.E.BYPASS.LTC128B.128 [R0+0x2a200], desc[UR54][R2.64+0x80], !P1 ;  /* 0x2a20008002004fae */ /* 0x0001e4000c901d76 */
[----:B0-----:R-:W-:-:S02]  /*144f0*/  @P3 IMAD.MOV.U32 R2, RZ, RZ, R14 ;  /* 0x000000ffff023224 */ /* 0x001fc400078e000e */
[----:B------:R-:W-:Y:S01]  /*14500*/  @P3 IMAD.MOV.U32 R3, RZ, RZ, R9 ;  /* 0x000000ffff033224 */ /* 0x000fe200078e0009 */
[----:B------:R0:W4:Y:S04]  /*14510*/  SHFL.IDX PT, R14, R6, RZ, 0x1c1f ;  /* 0x001c1fff060e7589 */ /* 0x00012800000e0000 */
[----:B------:R0:W-:Y:S04]  /*14520*/  @P3 LDGSTS.E.BYPASS.LTC128B.128 [R0+0x25a00], desc[UR54][R2.64], !P6 ;  /* 0x25a0000002003fae */ /* 0x0001e8000f101d76 */
[----:B------:R0:W-:Y:S04]  /*14530*/  @P3 LDGSTS.E.BYPASS.LTC128B.128 [R0+0x28200], desc[UR54][R2.64+0x40], !P2 ;  /* 0x2820004002003fae */ /* 0x0001e8000d101d76 */
[----:B------:R0:W-:Y:S02]  /*14540*/  @P3 LDGSTS.E.BYPASS.LTC128B.128 [R0+0x2aa00], desc[UR54][R2.64+0x80], !P1 ;  /* 0x2aa0008002003fae */ /* 0x0001e4000c901d76 */
.L_x_6230:
[----:B------:R-:W-:Y:S01]  /*14550*/  LOP3.LUT P0, RZ, R36, 0x80, RZ, 0xc0, !PT ;  /* 0x0000008024ff7812 */ /* 0x000fe2000780c0ff */
[----:B------:R-:W-:-:S12]  /*14560*/  BSSY B0, `(.L_x_6133) ;  /* 0x0000010000007945 */ /* 0x000fd80003800000 */
[----:B------:R-:W-:Y:S05]  /*14570*/  @!P0 BRA `(.L_x_6134) ;  /* 0x0000000000388947 */ /* 0x000fea0003800000 */
[----:B0-----:R-:W0:Y:S01]  /*14580*/  LDC R6, c[0x0][0x2f4] ;  /* 0x0000bd00ff067b82 */ /* 0x001e220000000800 */
[C---:B------:R-:W-:Y:S02]  /*14590*/  LOP3.LUT R8, R37.reuse, 0x40, RZ, 0xfc, !PT ;  /* 0x0000004025087812 */ /* 0x040fe400078efcff */
[C---:B------:R-:W-:Y:S02]  /*145a0*/  LOP3.LUT R5, R37.reuse, 0x80, RZ, 0xfc, !PT ;  /* 0x0000008025057812 */ /* 0x040fe400078efcff */
[----:B----4-:R-:W-:-:S05]  /*145b0*/  IADD3 R2, P0, R37, R14, RZ ;  /* 0x0000000e25027210 */ /* 0x010fca0007f1e0ff */
[----:B------:R-:W-:Y:S01]  /*145c0*/  IMAD.X R3, RZ, RZ, R7, P0 ;  /* 0x000000ffff037224 */ /* 0x000fe200000e0607 */
[-C--:B0-----:R-:W-:Y:S02]  /*145d0*/  ISETP.GE.AND P3, PT, R37, R6.reuse, PT ;  /* 0x000000062500720c */ /* 0x081fe40003f66270 */
        /* <DEDUP_REMOVED lines=8> */
.L_x_6134:
[----:B------:R-:W-:Y:S05]  /*14660*/  BSYNC B0 ;  /* 0x0000000000007941 */ /* 0x000fea0003800000 */
.L_x_6133:
[----:B------:R-:W-:Y:S01]  /*14670*/  NOP ;  /* 0x0000000000007918 */ /* 0x000fe20000000000 */
[----:B------:R-:W-:-:S13]  /*14680*/  PLOP3.LUT P0, PT, PT, PT, PT, 0x80, 0x0 ;  /* 0x000000000000781c */ /* 0x000fda0003f0f070 */
.L_x_6135:
        /* <DEDUP_REMOVED lines=11> */
.L_x_6136:
        /* <DEDUP_REMOVED lines=34> */
.L_x_6138:
[----:B------:R-:W-:Y:S05]  /*14960*/  BSYNC B6 ;  /* 0x0000000000067941 */ /* 0x000fea0003800000 */
.L_x_6137:
[----:B------:R-:W1:Y:S01]  /*14970*/  S2R R2, SR_TID.X ;  /* 0x0000000000027919 */ /* 0x000e620000002100 */
[----:B------:R1:W5:Y:S01]  /*14980*/  LDL R8, [R1+0x10] ;  /* 0x0000100001087983 */ /* 0x0003620000100800 */
[----:B------:R-:W-:Y:S01]  /*14990*/  UISETP.NE.AND UP0, UPT, UR49, URZ, UPT ;  /* 0x0000003f3100728c */ /* 0x000fe2000bf05270 */
[C---:B------:R-:W-:Y:S01]  /*149a0*/  R2UR UR7, R26.reuse ;  /* 0x000000001a0772ca */ /* 0x040fe200000e0000 */
[----:B0-23--:R-:W0:Y:S01]  /*149b0*/  LDC R4, c[0x0][0x448] ;  /* 0x00011200ff047b82 */ /* 0x00de220000000800 */
[----:B------:R-:W-:Y:S01]  /*149c0*/  R2UR UR10, R26 ;  /* 0x000000001a0a72ca */ /* 0x000fe200000e0000 */
[----:B------:R-:W-:Y:S01]  /*149d0*/  ULDC.64 UR8, c[0x0][0x2d8] ;  /* 0x0000b60000087ab9 */ /* 0x000fe20000000a00 */
[C---:B-1----:R-:W-:Y:S01]  /*149e0*/  LOP3.LUT R20, R2.reuse, 0x7f, RZ, 0xc0, !PT ;  /* 0x0000007f02147812 */ /* 0x042fe200078ec0ff */
[----:B------:R-:W-:Y:S01]  /*149f0*/  IMAD.SHL.U32 R2, R2, 0x20, RZ ;  /* 0x0000002002027824 */ /* 0x000fe200078e00ff */
[----:B------:R-:W-:-:S04]  /*14a00*/  PLOP3.LUT P0, PT, PT, PT, UP0, 0x80, 0x0 ;  /* 0x000000000000781c */ /* 0x000fc80003f0f008 */
[----:B------:R-:W-:Y:S01]  /*14a10*/  @UP0 ULDC UR4, c[0x0][0x44c] ;  /* 0x0001130000040ab9 */ /* 0x000fe20000000800 */
[----:B------:R-:W-:-:S04]  /*14a20*/  SHF.R.U32.HI R20, RZ, 0x2, R20 ;  /* 0x00000002ff147819 */ /* 0x000fc80000011614 */
[----:B------:R-:W-:Y:S02]  /*14a30*/  LOP3.LUT R2, R20, 0x60, R2, 0xf8, !PT ;  /* 0x0000006014027812 */ /* 0x000fe400078ef802 */
[----:B------:R-:W2:Y:S03]  /*14a40*/  LDL R20, [R1] ;  /* 0x0000000001147983 */ /* 0x000ea60000100800 */
[----:B------:R-:W-:-:S04]  /*14a50*/  IMAD R5, R25, 0x80, R2 ;  /* 0x0000008019057824 */ /* 0x000fc800078e0202 */
[----:B------:R-:W-:Y:S01]  /*14a60*/  @P0 IMAD.HI.U32 R2, R5, UR4, RZ ;  /* 0x0000000405020c27 */ /* 0x000fe2000f8e00ff */
[----:B------:R-:W-:Y:S01]  /*14a70*/  PLOP3.LUT P0, PT, PT, PT, UP0, 0x80, 0x0 ;  /* 0x000000000000781c */ /* 0x000fe20003f0f008 */
[----:B------:R-:W-:Y:S02]  /*14a80*/  @UP0 ULDC UR4, c[0x0][0x450] ;  /* 0x0001140000040ab9 */ /* 0x000fe40000000800 */
[----:B------:R-:W-:Y:S01]  /*14a90*/  IMAD.MOV.U32 R0, RZ, RZ, R5 ;  /* 0x000000ffff007224 */ /* 0x000fe200078e0005 */
[----:B------:R-:W-:-:S09]  /*14aa0*/  UMOV UR5, UR45 ;  /* 0x0000002d00057c82 */ /* 0x000fd20008000000 */
[----:B------:R-:W-:Y:S01]  /*14ab0*/  @P0 SHF.R.U32.HI R0, RZ, UR4, R2 ;  /* 0x00000004ff000c19 */ /* 0x000fe20008011602 */
[----:B------:R-:W-:Y:S02]  /*14ac0*/  UMOV UR4, UR36 ;  /* 0x0000002400047c82 */ /* 0x000fe40008000000 */
[----:B------:R-:W-:Y:S01]  /*14ad0*/  UIMAD.WIDE.U32 UR4, UR7, UR8, UR4 ;  /* 0x00000008070472a5 */ /* 0x000fe2000f8e0004 */
[--C-:B------:R-:W-:Y:S01]  /*14ae0*/  SHF.R.S32.HI R2, RZ, 0x1f, R0.reuse ;  /* 0x0000001fff027819 */ /* 0x100fe20000011400 */
[----:B------:R-:W-:-:S04]  /*14af0*/  IMAD.MOV R6, RZ, RZ, -R0 ;  /* 0x000000ffff067224 */ /* 0x000fc800078e0a00 */
[----:B0-----:R-:W-:Y:S01]  /*14b00*/  IMAD R5, R4, R6, R5 ;  /* 0x0000000604057224 */ /* 0x001fe200078e0205 */
[C---:B------:R-:W-:Y:S02]  /*14b10*/  LOP3.LUT R9, R37.reuse, 0x40, RZ, 0xfc, !PT ;  /* 0x0000004025097812 */ /* 0x040fe400078efcff */
[----:B------:R-:W-:Y:S02]  /*14b20*/  LOP3.LUT R10, R37, 0x80, RZ, 0xfc, !PT ;  /* 0x00000080250a7812 */ /* 0x000fe400078efcff */
[----:B--2---:R-:W-:Y:S02]  /*14b30*/  R2UR UR6, R20 ;  /* 0x00000000140672ca */ /* 0x004fe400000e0000 */
[----:B------:R-:W0:Y:S11]  /*14b40*/  S2R R20, SR_TID.X ;  /* 0x0000000000147919 */ /* 0x000e360000002100 */
        /* <DEDUP_REMOVED lines=13> */
[----:B------:R-:W-:Y:S01]  /*14c20*/  SHF.R.S32.HI R0, RZ, 0x1f, R5 ;  /* 0x0000001fff007819 */ /* 0x000fe20000011405 */
[----:B------:R-:W-:-:S02]  /*14c30*/  ULDC.64 UR4, c[0x0][0x2c8] ;  /* 0x0000b20000047ab9 */ /* 0x000fc40000000a00 */
        /* <DEDUP_REMOVED lines=14> */
[----:B------:R-:W-:Y:S10]  /*14d20*/  BRA.DIV UR5, `(.L_x_6139) ;  /* 0x0000005205e47947 */ /* 0x000ff4000b800000 */
[----:B----4-:R-:W0:Y:S01]  /*14d30*/  SHFL.IDX PT, R14, R0, RZ, 0x1c1f ;  /* 0x001c1fff000e7589 */ /* 0x010e2200000e0000 */
[----:B------:R-:W-:Y:S02]  /*14d40*/  IMAD R4, R4, UR40, RZ ;  /* 0x0000002804047c24 */ /* 0x000fe4000f8e02ff */
[----:B------:R-:W-:Y:S01]  /*14d50*/  IMAD R25, R25, 0x80, R9 ;  /* 0x0000008019197824 */ /* 0x000fe200078e0209 */
        /* <DEDUP_REMOVED lines=32> */
.L_x_6239:
        /* <DEDUP_REMOVED lines=10> */
[----:B------:R0:W-:Y:S04]  /*15000*/  LDGSTS.E.BYPASS.LTC128B.128 [R8+0x21a00], desc[UR54][R2.64+0x40], !P2 ;  /* 0x21a0004002087fae */ /* 0x0001e8000d101d76 */
[----:B------:R0:W-:Y:S02]  /*15010*/  LDGSTS.E.BYPASS.LTC128B.128 [R8+0x23a00], desc[UR54][R2.64+0x80], !P1 ;  /* 0x23a0008002087fae */ /* 0x0001e4000c901d76 */
.L_x_6141:
[----:B------:R-:W-:Y:S05]  /*15020*/  BSYNC B0 ;  /* 0x0000000000007941 */ /* 0x000fea0003800000 */
.L_x_6140:
[----:B------:R-:W-:Y:S01]  /*15030*/  NOP ;  /* 0x0000000000007918 */ /* 0x000fe20000000000 */
[----:B------:R-:W-:-:S13]  /*15040*/  PLOP3.LUT P0, PT, PT, PT, PT, 0x80, 0x0 ;  /* 0x000000000000781c */ /* 0x000fda0003f0f070 */
.L_x_6142:
        /* <DEDUP_REMOVED lines=18> */
.L_x_6240:
[----:B------:R-:W-:Y:S05]  /*15170*/  BSYNC B0 ;  /* 0x0000000000007941 */ /* 0x000fea0003800000 */
.L_x_6143:
[----:B------:R-:W-:-:S06]  /*15180*/  UISETP.GE.AND UP0, UPT, UR41, 0x2, UPT ;  /* 0x000000022900788c */ /* 0x000fcc000bf06270 */
[----:B------:R-:W-:-:S13]  /*15190*/  PLOP3.LUT P0, PT, PT, PT, UP0, 0x40, 0x0 ;  /* 0x000000000000781c */ /* 0x000fda0003f0e808 */
[----:B------:R-:W-:Y:S05]  /*151a0*/  @P0 BRA `(.L_x_6145) ;  /* 0x0000001c00680947 */ /* 0x000fea0003800000 */
[----:B------:R-:W-:Y:S01]  /*151b0*/  UIADD3 UR4, UR41, -0x2, URZ ;  /* 0xfffffffe29047890 */ /* 0x000fe2000fffe03f */
[----:B------:R-:W-:Y:S02]  /*151c0*/  IMAD.MOV.U32 R21, RZ, RZ, R34 ;  /* 0x000000ffff157224 */ /* 0x000fe400078e0022 */
[----:B------:R-:W-:-:S03]  /*151d0*/  IMAD.MOV.U32 R20, RZ, RZ, R31 ;  /* 0x000000ffff147224 */ /* 0x000fc600078e001f */
[----:B------:R-:W-:-:S07]  /*151e0*/  IMAD.U32 R32, RZ, RZ, UR4 ;  /* 0x00000004ff207e24 */ /* 0x000fce000f8e00ff */
.L_x_6165:
        /* <DEDUP_REMOVED lines=8> */
[----:B------:R-:W-:Y:S01]  /*15270*/  IMAD.SHL.U32 R0, R0, 0x20, RZ ;  /* 0x0000002000007824 */ /* 0x000fe200078e00ff */
[----:B------:R-:W-:-:S06]  /*15280*/  SHF.R.U32.HI R2, RZ, 0x2, R2 ;  /* 0x00000002ff027819 */ /* 0x000fcc0000011602 */
[----:B------:R-:W4:Y:S01]  /*15290*/  @P2 LDC R5, c[0x0][0x438] ;  /* 0x00010e00ff052b82 */ /* 0x000f220000000800 */
[----:B------:R-:W-:Y:S01]  /*152a0*/  LOP3.LUT R0, R2, 0x60, R0, 0xf8, !PT ;  /* 0x0000006002007812 */ /* 0x000fe200078ef800 */
[----:B------:R-:W-:-:S04]  /*152b0*/  IMAD R10, R32, R7, UR38 ;  /* 0x00000026200a7e24 */ /* 0x000fc8000f8e0207 */
[----:B------:R-:W-:Y:S01]  /*152c0*/  IMAD.IADD R0, R0, 0x1, R10 ;  /* 0x0000000100007824 */ /* 0x000fe200078e020a */
[----:B------:R-:W-:Y:S05]  /*152d0*/  YIELD ;  /* 0x0000000000007946 */ /* 0x000fea0003800000 */
[----:B------:R-:W-:Y:S01]  /*152e0*/  IMAD.MOV.U32 R9, RZ, RZ, R0 ;  /* 0x000000ffff097224 */ /* 0x000fe200078e0000 */
[----:B------:R-:W-:Y:S01]  /*152f0*/  ULDC.64 UR4, c[0x0][0x428] ;  /* 0x00010a0000047ab9 */ /* 0x000fe20000000a00 */
[----:B0-----:R-:W-:Y:S01]  /*15300*/  LOP3.LUT R6, R6, 0x7f, RZ, 0xc0, !PT ;  /* 0x0000007f06067812 */ /* 0x001fe200078ec0ff */
[----:B------:R-:W-:Y:S01]  /*15310*/  ULDC.64 UR6, c[0x0][0x418] ;  /* 0x0001060000067ab9 */ /* 0x000fe20000000a00 */
[----:B-1----:R-:W-:-:S05]  /*15320*/  @P2 IMAD.HI.U32 R2, R0, R3, RZ ;  /* 0x0000000300022227 */ /* 0x002fca00078e00ff */
[----:B----4-:R-:W-:-:S04]  /*15330*/  @P2 SHF.R.U32.HI R9, RZ, R5, R2 ;  /* 0x00000005ff092219 */ /* 0x010fc80000011602 */
[--C-:B------:R-:W-:Y:S01]  /*15340*/  SHF.R.S32.HI R3, RZ, 0x1f, R9.reuse ;  /* 0x0000001fff037819 */ /* 0x100fe20000011409 */
[----:B------:R-:W-:-:S04]  /*15350*/  IMAD.MOV.U32 R2, RZ, RZ, R9 ;  /* 0x000000ffff027224 */ /* 0x000fc800078e0009 */
        /* <DEDUP_REMOVED lines=45> */
.L_x_6146:
[----:B------:R-:W-:Y:S01]  /*15630*/  IMAD R4, R31, 0x8, R18 ;  /* 0x000000081f047824 */ /* 0x000fe200078e0212 */
[----:B------:R-:W-:Y:S01]  /*15640*/  SHF.L.U32 R30, R34, 0x1f, RZ ;  /* 0x0000001f221e7819 */ /* 0x000fe200000006ff */
[----:B------:R-:W-:Y:S01]  /*15650*/  BSSY B0, `(.L_x_6147) ;  /* 0x0000004000007945 */ /* 0x000fe20003800000 */
[----:B------:R-:W-:Y:S02]  /*15660*/  SHF.R.S32.HI R29, RZ, 0x1f, R6 ;  /* 0x0000001fff1d7819 */ /* 0x000fe40000011406 */
[----:B------:R-:W0:Y:S02]  /*15670*/  SYNCS.PHASECHK.TRANS64.TRYWAIT P0, [R4+URZ+0x33480], R30 ;  /* 0x0334801e040075a7 */ /* 0x000e24000800017f */
[----:B0-----:R-:W-:Y:S05]  /*15680*/  @!P0 BRA `(.L_x_6148) ;  /* 0x0000004c00dc8947 */ /* 0x001fea0003800000 */
.L_x_6241:
[----:B------:R-:W-:Y:S05]  /*15690*/  BSYNC B0 ;  /* 0x0000000000007941 */ /* 0x000fea0003800000 */
.L_x_6147:
        /* <DEDUP_REMOVED lines=72> */
.L_x_6253:
        /* <DEDUP_REMOVED lines=10> */
.L_x_6150:
        /* <DEDUP_REMOVED lines=11> */
.L_x_6151:
[----:B------:R2:W-:Y:S01]  /*15c70*/  SYNCS.ARRIVE.TRANS64.A1T0 RZ, [R4+URZ+0x33470], RZ ;  /* 0x033470ff04ff79a7 */ /* 0x0005e2000810003f */
[----:B------:R-:W-:Y:S05]  /*15c80*/  @!P3 BRA `(.L_x_6152) ;  /* 0x000000000004b947 */ /* 0x000fea0003800000 */
[----:B------:R-:W-:Y:S01]  /*15c90*/  BPT.TRAP 0x1 ;  /* 0x000000040000795c */ /* 0x000fe20000300000 */
.L_x_6152:
[----:B------:R-:W3:Y:S01]  /*15ca0*/  SYNCS.PHASECHK.TRANS64.TRYWAIT P0, [R4+URZ+0x33440], R30 ;  /* 0x0334401e040075a7 */ /* 0x000ee2000800017f */
[----:B------:R-:W-:Y:S04]  /*15cb0*/  BSSY B0, `(.L_x_6153) ;  /* 0x0000002000007945 */ /* 0x000fe80003800000 */
[----:B---3--:R-:W-:Y:S05]  /*15cc0*/  @!P0 BRA `(.L_x_6154) ;  /* 0x0000004c00e08947 */ /* 0x008fea0003800000 */
.L_x_6254:
[----:B------:R-:W-:Y:S05]  /*15cd0*/  BSYNC B0 ;  /* 0x0000000000007941 */ /* 0x000fea0003800000 */
.L_x_6153:
        /* <DEDUP_REMOVED lines=68> */
.L_x_6266:
        /* <DEDUP_REMOVED lines=10> */
.L_x_6156:
        /* <DEDUP_REMOVED lines=11> */
.L_x_6157:
[----:B------:R-:W-:Y:S01]  /*16270*/  IMAD.U32 R0, RZ, RZ, UR47 ;  /* 0x0000002fff007e24 */ /* 0x000fe2000f8e00ff */
[----:B------:R4:W-:Y:S04]  /*16280*/  SYNCS.ARRIVE.TRANS64.A1T0 RZ, [R4+URZ+0x33430], RZ ;  /* 0x033430ff04ff79a7 */ /* 0x0009e8000810003f */
[----:B------:R-:W-:-:S13]  /*16290*/  ISETP.NE.AND P0, PT, R0, 0x3, PT ;  /* 0x000000030000780c */ /* 0x000fda0003f05270 */
[----:B----4-:R-:W-:Y:S05]  /*162a0*/  @!P0 BRA `(.L_x_6158) ;  /* 0x0000000000048947 */ /* 0x010fea0003800000 */
[----:B------:R-:W-:Y:S01]  /*162b0*/  BPT.TRAP 0x1 ;  /* 0x000000040000795c */ /* 0x000fe20000300000 */
.L_x_6158:
[----:B------:R-:W-:Y:S01]  /*162c0*/  LOP3.LUT R3, R21, 0x1, RZ, 0x3c, !PT ;  /* 0x0000000115037812 */ /* 0x000fe200078e3cff */
[----:B------:R-:W-:Y:S01]  /*162d0*/  IMAD R2, R20, 0x8, R18 ;  /* 0x0000000814027824 */ /* 0x000fe200078e0212 */
[----:B------:R-:W-:Y:S02]  /*162e0*/  BSSY B0, `(.L_x_6159) ;  /* 0x0000004000007945 */ /* 0x000fe40003800000 */
[----:B------:R-:W-:-:S04]  /*162f0*/  SHF.L.U32 R3, R3, 0x1f, RZ ;  /* 0x0000001f03037819 */ /* 0x000fc800000006ff */
[----:B------:R-:W4:Y:S02]  /*16300*/  SYNCS.PHASECHK.TRANS64.TRYWAIT P1, [R2+URZ+0x33470], R3 ;  /* 0x03347003020075a7 */ /* 0x000f24000802017f */
[----:B----4-:R-:W-:Y:S05]  /*16310*/  @!P1 BRA `(.L_x_6160) ;  /* 0x0000004c00d89947 */ /* 0x010fea0003800000 */
.L_x_6267:
[----:B------:R-:W-:Y:S05]  /*16320*/  BSYNC B0 ;  /* 0x0000000000007941 */ /* 0x000fea0003800000 */
.L_x_6159:
[----:B------:R-:W-:-:S05]  /*16330*/  IMAD.U32 R0, RZ, RZ, UR46 ;  /* 0x0000002eff007e24 */ /* 0x000fca000f8e00ff */
[----:B------:R-:W-:-:S13]  /*16340*/  ISETP.NE.AND P1, PT, R0, 0x3, PT ;  /* 0x000000030000780c */ /* 0x000fda0003f25270 */
[----:B------:R-:W-:Y:S05]  /*16350*/  @!P1 BRA `(.L_x_6161) ;  /* 0x0000000000049947 */ /* 0x000fea0003800000 */
[----:B------:R-:W-:Y:S01]  /*16360*/  BPT.TRAP 0x1 ;  /* 0x000000040000795c */ /* 0x000fe20000300000 */
.L_x_6161:
[----:B----4-:R-:W-:Y:S01]  /*16370*/  SHF.L.U32 R3, R21, 0x1f, RZ ;  /* 0x0000001f15037819 */ /* 0x010fe200000006ff */
[----:B------:R-:W-:-:S03]  /*16380*/  IMAD R0, R20, 0x7800, RZ ;  /* 0x0000780014007824 */ /* 0x000fc600078e02ff */
[----:B------:R-:W4:Y:S02]  /*16390*/  SYNCS.PHASECHK.TRANS64.TRYWAIT P1, [R2+URZ+0x33460], R3 ;  /* 0x03346003020075a7 */ /* 0x000f24000802017f */
[----:B----4-:R-:W-:Y:S05]  /*163a0*/  @!P1 BRA `(.L_x_6162) ;  /* 0x0000004c00c89947 */ /* 0x010fea0003800000 */
.L_x_6268:
[----:B----4-:R-:W-:Y:S01]  /*163b0*/  LOP3.LUT R3, R0, R16, RZ, 0xfc, !PT ;  /* 0x0000001000037212 */ /* 0x010fe200078efcff */
[----:B------:R-:W-:Y:S05]  /*163c0*/  WARPSYNC.ALL ;  /* 0x0000000000007948 */ /* 0x000fea0003800000 */
[----:B------:R-:W-:Y:S02]  /*163d0*/  IMAD.IADD R5, R18, 0x1, R3 ;  /* 0x0000000112057824 */ /* 0x000fe400078e0203 */
[C---:B------:R-:W-:Y:S02]  /*163e0*/  VIADD R12, R0.reuse, 0x2800 ;  /* 0x00002800000c7836 */ /* 0x040fe40000000000 */
[----:B------:R-:W-:-:S02]  /*163f0*/  VIADD R13, R0, 0x800 ;  /* 0x00000800000d7836 */ /* 0x000fc40000000000 */
[----:B0-23--:R-:W0:Y:S01]  /*16400*/  LDSM.16.MT88.4 R4, [R5+0xf200] ;  /* 0x00f200000504783b */ /* 0x00de220000004200 */
[----:B------:R-:W-:Y:S01]  /*16410*/  LOP3.LUT R3, R12, R16, RZ, 0xfc, !PT ;  /* 0x000000100c037212 */ /* 0x000fe200078efcff */
[----:B------:R-:W-:Y:S01]  /*16420*/  VIADD R20, R0, 0x5000 ;  /* 0x0000500000147836 */ /* 0x000fe20000000000 */
[----:B------:R-:W-:Y:S01]  /*16430*/  LOP3.LUT R12, R12, R17, RZ, 0xfc, !PT ;  /* 0x000000110c0c7212 */ /* 0x000fe200078efcff */
[C---:B------:R-:W-:Y:S02]  /*16440*/  VIADD R21, R0.reuse, 0x3000 ;  /* 0x0000300000157836 */ /* 0x040fe40000000000 */
[----:B------:R-:W-:Y:S02]  /*16450*/  VIADD R15, R0, 0x2000 ;  /* 0x00002000000f7836 */ /* 0x000fe40000000000 */
[----:B------:R-:W-:Y:S02]  /*16460*/  IMAD.IADD R12, R19, 0x1, R12 ;  /* 0x00000001130c7824 */ /* 0x000fe400078e020c */
        /* <DEDUP_REMOVED lines=163> */
.L_x_6163:
[----:B--2---:R2:W-:Y:S01]  /*16ea0*/  SYNCS.ARRIVE.TRANS64.A1T0 RZ, [R2+URZ+0x33450], RZ ;  /* 0x033450ff02ff79a7 */ /* 0x0045e2000810003f */
[----:B------:R-:W-:Y:S06]  /*16eb0*/  BAR.SYNC.DEFER_BLOCKING 0x2, 0x80 ;  /* 0x0082000000007b1d */ /* 0x000fec0000010000 */
[----:B------:R-:W-:Y:S05]  /*16ec0*/  @!P0 BRA `(.L_x_6164) ;  /* 0x0000000000048947 */ /* 0x000fea0003800000 */
[----:B------:R-:W-:Y:S01]  /*16ed0*/  BPT.TRAP 0x1 ;  /* 0x000000040000795c */ /* 0x000fe20000300000 */
.L_x_6164:
[----:B0-----:R-:W3:Y:S01]  /*16ee0*/  LDL R0, [R1+0x8] ;  /* 0x0000080001007983 */ /* 0x001ee20000100800 */
[----:B--2---:R-:W-:Y:S02]  /*16ef0*/  VIADD R2, R2, 0x33480 ;  /* 0x0003348002027836 */ /* 0x004fe40000000000 */
[----:B------:R-:W-:Y:S02]  /*16f00*/  IMAD.MOV.U32 R21, RZ, RZ, R34 ;  /* 0x000000ffff157224 */ /* 0x000fe400078e0022 */
[----:B------:R-:W-:Y:S01]  /*16f10*/  IMAD.MOV.U32 R20, RZ, RZ, R31 ;  /* 0x000000ffff147224 */ /* 0x000fe200078e001f */
[----:B---3--:R-:W-:-:S04]  /*16f20*/  PRMT R2, R0, 0x654, R2 ;  /* 0x0000065400027816 */ /* 0x008fc80000000002 */
[----:B------:R3:W-:Y:S01]  /*16f30*/  SYNCS.ARRIVE.TRANS64.RED.A1T0 RZ, [R2+URZ], RZ ;  /* 0x000000ff02ff79a7 */ /* 0x0007e2000810043f */
[----:B------:R-:W-:Y:S05]  /*16f40*/  @P2 BRA `(.L_x_6165) ;  /* 0xffffffe000a82947 */ /* 0x000fea000383ffff */
.L_x_6145:
[----:B------:R-:W3:Y:S01]  /*16f50*/  S2R R0, SR_TID.X ;  /* 0x0000000000007919 */ /* 0x000ee20000002100 */
[----:B------:R-:W-:Y:S01]  /*16f60*/  BSSY B0, `(.L_x_6166) ;  /* 0x0000012000007945 */ /* 0x000fe20003800000 */
[----:B---3--:R-:W-:Y:S01]  /*16f70*/  LOP3.LUT R2, R0, 0x7f, RZ, 0xc0, !PT ;  /* 0x0000007f00027812 */ /* 0x008fe200078ec0ff */
[----:B------:R-:W-:-:S03]  /*16f80*/  IMAD.U32 R0, RZ, RZ, UR47 ;  /* 0x0000002fff007e24 */ /* 0x000fc6000f8e00ff */
        /* <DEDUP_REMOVED lines=15> */
.L_x_6167:
[----:B------:R-:W-:Y:S05]  /*17080*/  BSYNC B0 ;  /* 0x0000000000007941 */ /* 0x000fea0003800000 */
.L_x_6166:
[----:B------:R-:W-:Y:S05]  /*17090*/  @!P0 BRA `(.L_x_6168) ;  /* 0x0000000000048947 */ /* 0x000fea0003800000 */
[----:B------:R-:W-:Y:S01]  /*170a0*/  BPT.TRAP 0x1 ;  /* 0x000000040000795c */ /* 0x000fe20000300000 */
.L_x_6168:
[----:B0-----:R-:W-:Y:S01]  /*170b0*/  LOP3.LUT R3, R34, 0x1, RZ, 0x3c, !PT ;  /* 0x0000000122037812 */ /* 0x001fe200078e3cff */
[----:B------:R-:W-:Y:S01]  /*170c0*/  IMAD R0, R31, 0x8, R18 ;  /* 0x000000081f007824 */ /* 0x000fe200078e0212 */
[----:B------:R-:W-:Y:S02]  /*170d0*/  BSSY B0, `(.L_x_6169) ;  /* 0x0000004000007945 */ /* 0x000fe40003800000 */
[----:B------:R-:W-:-:S04]  /*170e0*/  SHF.L.U32 R3, R3, 0x1f, RZ ;  /* 0x0000001f03037819 */ /* 0x000fc800000006ff */
[----:B------:R-:W0:Y:S02]  /*170f0*/  SYNCS.PHASECHK.TRANS64.TRYWAIT P1, [R0+URZ+0x33470], R3 ;  /* 0x03347003000075a7 */ /* 0x000e24000802017f */
[----:B0-----:R-:W-:Y:S05]  /*17100*/  @!P1 BRA `(.L_x_6170) ;  /* 0x0000004000849947 */ /* 0x001fea0003800000 */
.L_x_6269:
[----:B------:R-:W-:Y:S05]  /*17110*/  BSYNC B0 ;  /* 0x0000000000007941 */ /* 0x000fea0003800000 */
.L_x_6169:
[----:B------:R-:W-:-:S05]  /*17120*/  IMAD.U32 R2, RZ, RZ, UR46 ;  /* 0x0000002eff027e24 */ /* 0x000fca000f8e00ff */
[----:B------:R-:W-:-:S13]  /*17130*/  ISETP.NE.AND P1, PT, R2, 0x3, PT ;  /* 0x000000030200780c */ /* 0x000fda0003f25270 */
[----:B------:R-:W-:Y:S05]  /*17140*/  @!P1 BRA `(.L_x_6171) ;  /* 0x0000000000049947 */ /* 0x000fea0003800000 */
[----:B------:R-:W-:Y:S01]  /*17150*/  BPT.TRAP 0x1 ;  /* 0x000000040000795c */ /* 0x000fe20000300000 */
.L_x_6171:
[----:B0-----:R-:W-:-:S04]  /*17160*/  SHF.L.U32 R3, R34, 0x1f, RZ ;  /* 0x0000001f22037819 */ /* 0x001fc800000006ff */
[----:B------:R-:W0:Y:S02]  /*17170*/  SYNCS.PHASECHK.TRANS64.TRYWAIT P1, [R0+URZ+0x33460], R3 ;  /* 0x03346003000075a7 */ /* 0x000e24000802017f */
[----:B0-----:R-:W-:Y:S05]  /*17180*/  @!P1 BRA `(.L_x_6172) ;  /* 0x0000004000789947 */ /* 0x001fea0003800000 */
.L_x_6270:
        /* <DEDUP_REMOVED lines=176> */
.L_x_6173:
[----:B-1----:R1:W-:Y:S01]  /*17c90*/  SYNCS.ARRIVE.TRANS64.A1T0 RZ, [R0+URZ+0x33450], RZ ;  /* 0x033450ff00ff79a7 */ /* 0x0023e2000810003f */
[----:B------:R-:W-:Y:S06]  /*17ca0*/  BAR.SYNC.DEFER_BLOCKING 0x2, 0x80 ;  /* 0x0082000000007b1d */ /* 0x000fec0000010000 */
[----:B------:R-:W-:Y:S05]  /*17cb0*/  @!P0 BRA `(.L_x_6174) ;  /* 0x0000000000048947 */ /* 0x000fea0003800000 */
[----:B------:R-:W-:Y:S01]  /*17cc0*/  BPT.TRAP 0x1 ;  /* 0x000000040000795c */ /* 0x000fe20000300000 */
.L_x_6174:
        /* <DEDUP_REMOVED lines=9> */
.L_x_6113:
[----:B------:R-:W-:Y:S05]  /*17d60*/  BSYNC B7 ;  /* 0x0000000000077941 */ /* 0x000fea0003800000 */
.L_x_6111:
        /* <DEDUP_REMOVED lines=12> */
.L_x_6175:
[----:B0-----:R-:W0:Y:S01]  /*17e30*/  S2R R0, SR_TID.X ;  /* 0x0000000000007919 */ /* 0x001e220000002100 */
[----:B------:R-:W-:Y:S01]  /*17e40*/  ULDC UR4, c[0x0][0xc3c] ;  /* 0x00030f0000047ab9 */ /* 0x000fe20000000800 */
[----:B------:R-:W-:Y:S01]  /*17e50*/  IMAD.MOV.U32 R25, RZ, RZ, RZ ;  /* 0x000000ffff197224 */ /* 0x000fe200078e00ff */
[----:B0-----:R-:W-:-:S04]  /*17e60*/  LOP3.LUT R6, R0, 0x1f, RZ, 0xc0, !PT ;  /* 0x0000001f00067812 */ /* 0x001fc800078ec0ff */
        /* <DEDUP_REMOVED lines=21> */
[----:B------:R-:W-:Y:S04]  /*17fc0*/  SHFL.IDX PT, R5, R24, RZ, 0x1f ;  /* 0x00001fff18057589 */ /* 0x000fe800000e0000 */
[----:B------:R-:W0:Y:S02]  /*17fd0*/  SHFL.UP PT, R2, R4, 0x8, RZ ;  /* 0x0500000004027989 */ /* 0x000e2400000e00ff */
[----:B0-----:R-:W-:Y:S02]  /*17fe0*/  SEL R3, R2, RZ, P4 ;  /* 0x000000ff02037207 */ /* 0x001fe40002000000 */
[----:B------:R-:W-:Y:S03]  /*17ff0*/  SHFL.IDX PT, R2, R24, 0x1, 0x1f ;  /* 0x00201f0018027f89 */ /* 0x000fe600000e0000 */
        /* <DEDUP_REMOVED lines=10> */
.L_x_6181:
        /* <DEDUP_REMOVED lines=14> */
.L_x_6180:
[----:B------:R-:W-:Y:S05]  /*18180*/  BSYNC B0 ;  /* 0x0000000000007941 */ /* 0x000fea0003800000 */
.L_x_6179:
        /* <DEDUP_REMOVED lines=22> */
.L_x_6177:
        /* <DEDUP_REMOVED lines=26> */
.L_x_6182:
[----:B-1----:R-:W-:Y:S02]  /*18490*/  IMAD R24, R24, R0, R9 ;  /* 0x0000000018187224 */ /* 0x002fe400078e0209 */
[----:B0-----:R-:W-:Y:S02]  /*184a0*/  IMAD R7, R3, R8, RZ ;  /* 0x0000000803077224 */ /* 0x001fe400078e02ff */
[----:B------:R-:W-:Y:S02]  /*184b0*/  IMAD.MOV.U32 R2, RZ, RZ, RZ ;  /* 0x000000ffff027224 */ /* 0x000fe400078e00ff */
[----:B------:R-:W-:Y:S02]  /*184c0*/  IMAD.MOV.U32 R3, RZ, RZ, R11 ;  /* 0x000000ffff037224 */ /* 0x000fe400078e000b */
[----:B------:R-:W-:Y:S02]  /*184d0*/  IMAD.IADD R5, R5, 0x1, -R24 ;  /* 0x0000000105057824 */ /* 0x000fe400078e0a18 */
[----:B------:R-:W-:Y:S01]  /*184e0*/  IMAD.HI.U32 R11, R11, R7, R2 ;  /* 0x000000070b0b7227 */ /* 0x000fe200078e0002 */
[----:B------:R-:W-:-:S02]  /*184f0*/  IABS R3, R4 ;  /* 0x0000000400037213 */ /* 0x000fc40000000000 */
        /* <DEDUP_REMOVED lines=49> */
.L_x_6178:
[----:B------:R-:W-:Y:S01]  /*18810*/  IMAD.MOV.U32 R24, RZ, RZ, R5 ;  /* 0x000000ffff187224 */ /* 0x000fe200078e0005 */
[----:B------:R-:W-:Y:S01]  /*18820*/  ULDC UR39, c[0x0][0xc3c] ;  /* 0x00030f0000277ab9 */ /* 0x000fe20000000800 */
[----:B------:R-:W-:Y:S02]  /*18830*/  IMAD.MOV.U32 R25, RZ, RZ, RZ ;  /* 0x000000ffff197224 */ /* 0x000fe400078e00ff */
[----:B------:R-:W-:-:S07]  /*18840*/  IMAD.MOV.U32 R26, RZ, RZ, RZ ;  /* 0x000000ffff1a7224 */ /* 0x000fce00078e00ff */
.L_x_6183:
[----:B------:R0:W2:Y:S01]  /*18850*/  LDL R2, [R1+0x8] ;  /* 0x0000080001027983 */ /* 0x0000a20000100800 */
[----:B------:R-:W1:Y:S02]  /*18860*/  S2R R0, SR_TID.X ;  /* 0x0000000000007919 */ /* 0x000e640000002100 */
[----:B-1----:R-:W-:Y:S01]  /*18870*/  LOP3.LUT R0, R0, 0x1f, RZ, 0xc0, !PT ;  /* 0x0000001f00007812 */ /* 0x002fe200078ec0ff */
[----:B------:R-:W-:Y:S03]  /*18880*/  BAR.SYNC.DEFER_BLOCKING 0x4, 0x180 ;  /* 0x0106000000007b1d */ /* 0x000fe60000010000 */
[----:B------:R-:W-:Y:S01]  /*18890*/  ISETP.NE.AND P0, PT, R0, RZ, PT ;  /* 0x000000ff0000720c */ /* 0x000fe20003f05270 */
[----:B------:R-:W-:-:S12]  /*188a0*/  IMAD.U32 R27, RZ, RZ, UR39 ;  /* 0x00000027ff1b7e24 */ /* 0x000fd8000f8e00ff */
[----:B------:R-:W-:Y:S01]  /*188b0*/  @!P0 MOV R0, 0x400 ;  /* 0x0000040000008802 */ /* 0x000fe20000000f00 */
[----:B--2---:R-:W1:Y:S03]  /*188c0*/  @!P0 S2R R2, SR_CgaCtaId ;  /* 0x0000000000028919 */ /* 0x004e660000008800 */
[----:B-1----:R-:W-:Y:S01]  /*188d0*/  @!P0 LEA R18, R2, R0, 0x18 ;  /* 0x0000000002128211 */ /* 0x002fe200078ec0ff */
[----:B------:R0:W-:Y:S04]  /*188e0*/  @!P0 STL [R1+0x8], R2 ;  /* 0x0000080201008387 */ /* 0x0001e80000100800 */
[----:B------:R0:W-:Y:S01]  /*188f0*/  @!P0 STS.128 [R18+0x334d0], R24 ;  /* 0x0334d01812008388 */ /* 0x0001e20000000c00 */
[----:B------:R-:W-:Y:S06]  /*18900*/  BAR.ARV 0x5, 0x180 ;  /* 0x0146000000007b1d */ /* 0x000fec0000002000 */
.L_x_6176:
[----:B------:R-:W-:Y:S02]  /*18910*/  ULDC UR4, c[0x0][0xc3c] ;  /* 0x00030f0000047ab9 */ /* 0x000fe40000000800 */
[----:B------:R-:W-:-:S06]  /*18920*/  UISETP.GE.AND UP0, UPT, UR39, UR4, UPT ;  /* 0x000000042700728c */ /* 0x000fcc000bf06270 */
[----:B------:R-:W-:-:S13]  /*18930*/  PLOP3.LUT P0, PT, PT, PT, UP0, 0x80, 0x0 ;  /* 0x000000000000781c */ /* 0x000fda0003f0f008 */
[----:B------:R-:W-:Y:S05]  /*18940*/  @!P0 BRA `(.L_x_6184) ;  /* 0xffffff9800c48947 */ /* 0x000fea000383ffff */
.L_x_6107:
[----:B0-----:R-:W2:Y:S01]  /*18950*/  LDL.LU R0, [R1+0x14] ;  /* 0x0000140001007983 */ /* 0x001ea20000300800 */
        /* <DEDUP_REMOVED lines=11> */
.L_x_6271:
[----:B------:R-:W-:Y:S05]  /*18a10*/  BSYNC B0 ;  /* 0x0000000000007941 */ /* 0x000fea0003800000 */
.L_x_6185:
[----:B------:R-:W-:-:S03]  /*18a20*/  UMOV UR4, 0xffffffff ;  /* 0xffffffff00047882 */ /* 0x000fc60000000000 */
[----:B------:R-:W-:Y:S05]  /*18a30*/  BRA.DIV UR4, `(.L_x_6187) ;  /* 0x0000002a04747947 */ /* 0x000fea000b800000 */
[----:B0-----:R-:W0:Y:S02]  /*18a40*/  S2R R0, SR_TID.X ;  /* 0x0000000000007919 */ /* 0x001e240000002100 */
[----:B0-----:R-:W-:-:S04]  /*18a50*/  SHF.R.U32.HI R0, RZ, 0x5, R0 ;  /* 0x00000005ff007819 */ /* 0x001fc80000011600 */
[----:B------:R-:W-:-:S05]  /*18a60*/  LOP3.LUT R0, R0, 0x3, RZ, 0xc0, !PT ;  /* 0x0000000300007812 */ /* 0x000fca00078ec0ff */
[----:B------:R0:W1:Y:S02]  /*18a70*/  SHFL.IDX PT, R14, R0, RZ, 0x1f ;  /* 0x00001fff000e7589 */ /* 0x00006400000e0000 */
.L_x_6274:
[----:B-1----:R-:W-:Y:S01]  /*18a80*/  ISETP.NE.AND P0, PT, R14, RZ, PT ;  /* 0x000000ff0e00720c */ /* 0x002fe20003f05270 */
[----:B------:R-:W-:-:S12]  /*18a90*/  BSSY B0, `(.L_x_6188) ;  /* 0x000002c000007945 */ /* 0x000fd80003800000 */
[----:B------:R-:W-:Y:S05]  /*18aa0*/  @P0 BRA `(.L_x_6189) ;  /* 0x0000000000a80947 */ /* 0x000fea0003800000 */
[----:B------:R-:W-:-:S03]  /*18ab0*/  UMOV UR4, 0xffffffff ;  /* 0xffffffff00047882 */ /* 0x000fc60000000000 */
[----:B------:R-:W-:Y:S05]  /*18ac0*/  BRA.DIV UR4, `(.L_x_6190) ;  /* 0x0000002a04847947 */ /* 0x000fea000b800000 */
[----:B------:R-:W-:-:S13]  /*18ad0*/  ELECT P6, URZ, PT ;  /* 0x00000000003f782f */ /* 0x000fda00038c0000 */
.L_x_6277:
[----:B------:R-:W-:Y:S05]  /*18ae0*/  @!P6 BRA `(.L_x_6189) ;  /* 0x000000000098e947 */ /* 0x000fea0003800000 */
[----:B------:R-:W-:-:S06]  /*18af0*/  ULOP3.LUT UR4, UR42, 0x2, URZ, 0xfc, !UPT ;  /* 0x000000022a047892 */ /* 0x000fcc000f8efc3f */
[----:B0-----:R-:W-:-:S05]  /*18b00*/  IMAD.U32 R0, RZ, RZ, UR4 ;  /* 0x00000004ff007e24 */ /* 0x001fca000f8e00ff */
[----:B------:R-:W-:-:S13]  /*18b10*/  ISETP.NE.AND P0, PT, R0, 0x3, PT ;  /* 0x000000030000780c */ /* 0x000fda0003f05270 */
[----:B------:R-:W-:Y:S05]  /*18b20*/  @!P0 BRA `(.L_x_6191) ;  /* 0x0000000000048947 */ /* 0x000fea0003800000 */
[----:B------:R-:W-:Y:S01]  /*18b30*/  BPT.TRAP 0x1 ;  /* 0x000000040000795c */ /* 0x000fe20000300000 */
.L_x_6191:
[C---:B------:R-:W-:Y:S01]  /*18b40*/  IMAD R5, R31.reuse, 0x8, R4 ;  /* 0x000000081f057824 */ /* 0x040fe200078e0204 */
[----:B------:R-:W-:Y:S01]  /*18b50*/  SHF.L.U32 R0, R34, 0x1f, RZ ;  /* 0x0000001f22007819 */ /* 0x000fe200000006ff */
[----:B------:R-:W-:-:S03]  /*18b60*/  VIADD R31, R31, 0x1 ;  /* 0x000000011f1f7836 */ /* 0x000fc60000000000 */
[----:B------:R-:W0:Y:S02]  /*18b70*/  SYNCS.PHASECHK.TRANS64.TRYWAIT P1, [R5+URZ+0x33440], R0 ;  /* 0x03344000050075a7 */ /* 0x000e24000802017f */
[----:B------:R-:W-:-:S04]  /*18b80*/  ISETP.NE.AND P2, PT, R31, 0x2, PT ;  /* 0x000000021f00780c */ /* 0x000fc80003f45270 */
[----:B------:R-:W-:Y:S01]  /*18b90*/  SEL R3, RZ, 0x1, P2 ;  /* 0x00000001ff037807 */ /* 0x000fe20001000000 */
[----:B0-----:R-:W-:Y:S08]  /*18ba0*/  @!P1 BRA `(.L_x_6192) ;  /* 0x00000028006c9947 */ /* 0x001ff00003800000 */
.L_x_6278:
[----:B------:R-:W-:Y:S02]  /*18bb0*/  SEL R31, R31, RZ, P2 ;  /* 0x000000ff1f1f7207 */ /* 0x000fe40001000000 */
[----:B------:R-:W-:Y:S01]  /*18bc0*/  LOP3.LUT R2, R34, R3, RZ, 0x3c, !PT ;  /* 0x0000000322027212 */ /* 0x000fe200078e3cff */
[----:B------:R-:W-:Y:S06]  /*18bd0*/  @!P0 BRA `(.L_x_6193) ;  /* 0x0000000000048947 */ /* 0x000fec0003800000 */
[----:B------:R-:W-:Y:S01]  /*18be0*/  BPT.TRAP 0x1 ;  /* 0x000000040000795c */ /* 0x000fe20000300000 */
.L_x_6193:
[----:B------:R-:W-:Y:S01]  /*18bf0*/  IMAD R31, R31, 0x8, R4 ;  /* 0x000000081f1f7824 */ /* 0x000fe200078e0204 */
[----:B------:R-:W-:-:S04]  /*18c00*/  SHF.L.U32 R2, R2, 0x1f, RZ ;  /* 0x0000001f02027819 */ /* 0x000fc800000006ff */
[----:B------:R-:W1:Y:S02]  /*18c10*/  SYNCS.PHASECHK.TRANS64.TRYWAIT P1, [R31+URZ+0x33440], R2 ;  /* 0x033440021f0075a7 */ /* 0x000e64000802017f */
[----:B-1----:R-:W-:Y:S05]  /*18c20*/  @!P1 BRA `(.L_x_6194) ;  /* 0x0000002800609947 */ /* 0x002fea0003800000 */
.L_x_6279:
[----:B------:R-:W-:Y:S05]  /*18c30*/  @!P0 BRA `(.L_x_6195) ;  /* 0x0000000000048947 */ /* 0x000fea0003800000 */
[----:B------:R-:W-:Y:S01]  /*18c40*/  BPT.TRAP 0x1 ;  /* 0x000000040000795c */ /* 0x000fe20000300000 */
.L_x_6195:
[----:B------:R-:W2:Y:S02]  /*18c50*/  SYNCS.PHASECHK.TRANS64.TRYWAIT P1, [R5+URZ+0x33460], R0 ;  /* 0x03346000050075a7 */ /* 0x000ea4000802017f */
[----:B--2---:R-:W-:Y:S05]  /*18c60*/  @!P1 BRA `(.L_x_6196) ;  /* 0x0000002800649947 */ /* 0x004fea0003800000 */
.L_x_6280:
[----:B------:R-:W-:Y:S05]  /*18c70*/  @!P0 BRA `(.L_x_6197) ;  /* 0x0000000000048947 */ /* 0x000fea0003800000 */
[----:B------:R-:W-:Y:S01]  /*18c80*/  BPT.TRAP 0x1 ;  /* 0x000000040000795c */ /* 0x000fe20000300000 */
.L_x_6197:
[----:B------:R-:W3:Y:S02]  /*18c90*/  SYNCS.PHASECHK.TRANS64.TRYWAIT P1, [R31+URZ+0x33460], R2 ;  /* 0x033460021f0075a7 */ /* 0x000ee4000802017f */
[----:B---3--:R-:W-:Y:S05]  /*18ca0*/  @!P1 BRA `(.L_x_6198) ;  /* 0x0000002800689947 */ /* 0x008fea0003800000 */
.L_x_6281:
[----:B------:R-:W-:Y:S05]  /*18cb0*/  @!P0 BRA `(.L_x_6199) ;  /* 0x0000000000048947 */ /* 0x000fea0003800000 */
[----:B------:R-:W-:Y:S01]  /*18cc0*/  BPT.TRAP 0x1 ;  /* 0x000000040000795c */ /* 0x000fe20000300000 */
.L_x_6199:
[----:B------:R-:W4:Y:S02]  /*18cd0*/  SYNCS.PHASECHK.TRANS64.TRYWAIT P1, [R5+URZ+0x33480], R0 ;  /* 0x03348000050075a7 */ /* 0x000f24000802017f */
[----:B----4-:R-:W-:Y:S05]  /*18ce0*/  @!P1 BRA `(.L_x_6200) ;  /* 0x00000028006c9947 */ /* 0x010fea0003800000 */
.L_x_6282:
[----:B------:R-:W-:Y:S05]  /*18cf0*/  @!P0 BRA `(.L_x_6201) ;  /* 0x0000000000048947 */ /* 0x000fea0003800000 */
[----:B------:R-:W-:Y:S01]  /*18d00*/  BPT.TRAP 0x1 ;  /* 0x000000040000795c */ /* 0x000fe20000300000 */
.L_x_6201:
[----:B------:R0:W0:Y:S02]  /*18d10*/  SYNCS.PHASECHK.TRANS64.TRYWAIT P0, [R31+URZ+0x33480], R2 ;  /* 0x033480021f0075a7 */ /* 0x000024000800017f */
[----:B0-----:R-:W-:Y:S05]  /*18d20*/  @!P0 NANOSLEEP.SYNCS 0x989680 ;  /* 0x009896800000895d */ /* 0x001fea0003900000 */
[----:B------:R-:W0:Y:S02]  /*18d30*/  @!P0 SYNCS.PHASECHK.TRANS64 P0, [R31+URZ+0x33480], R2 ;  /* 0x033480021f0085a7 */ /* 0x000e24000800007f */
[----:B0-----:R-:W-:Y:S05]  /*18d40*/  @!P0 BRA `(.L_x_6201) ;  /* 0xfffffffc00f08947 */ /* 0x001fea000383ffff */
.L_x_6189:
[----:B------:R-:W-:Y:S05]  /*18d50*/  BSYNC B0 ;  /* 0x0000000000007941 */ /* 0x000fea0003800000 */
.L_x_6188:
[----:B------:R-:W-:Y:S05]  /*18d60*/  EXIT ;  /* 0x000000000000794d */ /* 0x000fea0003800000 */
.L_x_6044:
[----:B0-----:R-:W-:-:S04]  /*18d70*/  IMAD.U32 R3, RZ, RZ, UR41 ;  /* 0x00000029ff037e24 */ /* 0x001fc8000f8e00ff */
[----:B------:R0:W1:Y:S03]  /*18d80*/  SYNCS.PHASECHK.TRANS64.TRYWAIT P1, [R3+URZ+0x33400], R6 ;  /* 0x03340006030075a7 */ /* 0x000066000802017f */
[----:B-1----:R-:W-:Y:S05]  /*18d90*/  @!P1 NANOSLEEP.SYNCS 0x989680 ;  /* 0x009896800000995d */ /* 0x002fea0003900000 */
[----:B------:R-:W1:Y:S02]  /*18da0*/  @!P1 SYNCS.PHASECHK.TRANS64 P1, [R3+URZ+0x33400], R6 ;  /* 0x03340006030095a7 */ /* 0x000e64000802007f */
[----:B-1----:R-:W-:Y:S05]  /*18db0*/  @!P1 BRA `(.L_x_6044) ;  /* 0xfffffffc00ec9947 */ /* 0x002fea000383ffff */
[----:B------:R-:W-:Y:S05]  /*18dc0*/  BRA `(.L_x_6202) ;  /* 0xfffffe8c008c7947 */ /* 0x000fea000383ffff */
.L_x_6048:
[----:B-1----:R1:W2:Y:S02]  /*18dd0*/  SYNCS.PHASECHK.TRANS64.TRYWAIT P1, [R2+URZ+0x33430], R3 ;  /* 0x03343003020075a7 */ /* 0x0022a4000802017f */
[----:B--2---:R-:W-:Y:S05]  /*18de0*/  @!P1 NANOSLEEP.SYNCS 0x989680 ;  /* 0x009896800000995d */ /* 0x004fea0003900000 */
[----:B------:R-:W2:Y:S02]  /*18df0*/  @!P1 SYNCS.PHASECHK.TRANS64 P1, [R2+URZ+0x33430], R3 ;  /* 0x03343003020095a7 */ /* 0x000ea4000802007f */
[----:B--2---:R-:W-:Y:S05]  /*18e00*/  @!P1 BRA `(.L_x_6048) ;  /* 0xfffffffc00f09947 */ /* 0x004fea000383ffff */
[----:B------:R-:W-:Y:S05]  /*18e10*/  BRA `(.L_x_6047) ;  /* 0xfffffe8c00a87947 */ /* 0x000fea000383ffff */
.L_x_6054:
[----:B-1----:R-:W-:-:S04]  /*18e20*/  IMAD.U32 R7, RZ, RZ, UR6 ;  /* 0x00000006ff077e24 */ /* 0x002fc8000f8e00ff */
[----:B------:R1:W2:Y:S03]  /*18e30*/  SYNCS.PHASECHK.TRANS64.TRYWAIT P1, [R7+URZ+0x33430], R6 ;  /* 0x03343006070075a7 */ /* 0x0002a6000802017f */
[----:B--2---:R-:W-:Y:S05]  /*18e40*/  @!P1 NANOSLEEP.SYNCS 0x989680 ;  /* 0x009896800000995d */ /* 0x004fea0003900000 */
[----:B------:R-:W2:Y:S02]  /*18e50*/  @!P1 SYNCS.PHASECHK.TRANS64 P1, [R7+URZ+0x33430], R6 ;  /* 0x03343006070095a7 */ /* 0x000ea4000802007f */
[----:B--2---:R-:W-:Y:S05]  /*18e60*/  @!P1 BRA `(.L_x_6054) ;  /* 0xfffffffc00ec9947 */ /* 0x004fea000383ffff */
[----:B------:R-:W-:Y:S05]  /*18e70*/  BRA `(.L_x_6051) ;  /* 0xfffffecc005c7947 */ /* 0x000fea000383ffff */
.L_x_6058:
[----:B-1----:R-:W-:-:S04]  /*18e80*/  IMAD.U32 R7, RZ, RZ, UR6 ;  /* 0x00000006ff077e24 */ /* 0x002fc8000f8e00ff */
[----:B------:R1:W2:Y:S03]  /*18e90*/  SYNCS.PHASECHK.TRANS64.TRYWAIT P1, [R7+URZ+0x33450], R6 ;  /* 0x03345006070075a7 */ /* 0x0002a6000802017f */
[----:B--2---:R-:W-:Y:S05]  /*18ea0*/  @!P1 NANOSLEEP.SYNCS 0x989680 ;  /* 0x009896800000995d */ /* 0x004fea0003900000 */
[----:B------:R-:W2:Y:S02]  /*18eb0*/  @!P1 SYNCS.PHASECHK.TRANS64 P1, [R7+URZ+0x33450], R6 ;  /* 0x03345006070095a7 */ /* 0x000ea4000802007f */
[----:B--2---:R-:W-:Y:S05]  /*18ec0*/  @!P1 BRA `(.L_x_6058) ;  /* 0xfffffffc00ec9947 */ /* 0x004fea000383ffff */
[----:B------:R-:W-:Y:S05]  /*18ed0*/  BRA `(.L_x_6055) ;  /* 0xfffffed800647947 */ /* 0x000fea000383ffff */
.L_x_6066:
[----:B-1----:R-:W-:-:S04]  /*18ee0*/  IMAD.U32 R7, RZ, RZ, UR6 ;  /* 0x00000006ff077e24 */ /* 0x002fc8000f8e00ff */
[----:B------:R1:W2:Y:S03]  /*18ef0*/  SYNCS.PHASECHK.TRANS64.TRYWAIT P1, [R7+URZ+0x33430], R6 ;  /* 0x03343006070075a7 */ /* 0x0002a6000802017f */
[----:B--2---:R-:W-:Y:S05]  /*18f00*/  @!P1 NANOSLEEP.SYNCS 0x989680 ;  /* 0x009896800000995d */ /* 0x004fea0003900000 */
[----:B------:R-:W2:Y:S02]  /*18f10*/  @!P1 SYNCS.PHASECHK.TRANS64 P1, [R7+URZ+0x33430], R6 ;  /* 0x03343006070095a7 */ /* 0x000ea4000802007f */
[----:B--2---:R-:W-:Y:S05]  /*18f20*/  @!P1 BRA `(.L_x_6066) ;  /* 0xfffffffc00ec9947 */ /* 0x004fea000383ffff */
[----:B------:R-:W-:Y:S05]  /*18f30*/  BRA `(.L_x_6063) ;  /* 0xffffff1000547947 */ /* 0x000fea000383ffff */
.L_x_6070:
[----:B-1----:R-:W-:-:S04]  /*18f40*/  IMAD.U32 R7, RZ, RZ, UR6 ;  /* 0x00000006ff077e24 */ /* 0x002fc8000f8e00ff */
[----:B------:R1:W2:Y:S03]  /*18f50*/  SYNCS.PHASECHK.TRANS64.TRYWAIT P1, [R7+URZ+0x33450], R6 ;  /* 0x03345006070075a7 */ /* 0x0002a6000802017f */
[----:B--2---:R-:W-:Y:S05]  /*18f60*/  @!P1 NANOSLEEP.SYNCS 0x989680 ;  /* 0x009896800000995d */ /* 0x004fea0003900000 */
[----:B------:R-:W2:Y:S02]  /*18f70*/  @!P1 SYNCS.PHASECHK.TRANS64 P1, [R7+URZ+0x33450], R6 ;  /* 0x03345006070095a7 */ /* 0x000ea4000802007f */
[----:B--2---:R-:W-:Y:S05]  /*18f80*/  @!P1 BRA `(.L_x_6070) ;  /* 0xfffffffc00ec9947 */ /* 0x004fea000383ffff */
[----:B------:R-:W-:Y:S05]  /*18f90*/  BRA `(.L_x_6067) ;  /* 0xffffff1c00507947 */ /* 0x000fea000383ffff */
.L_x_6077:
[----:B-1----:R-:W-:-:S04]  /*18fa0*/  IMAD.U32 R5, RZ, RZ, UR14 ;  /* 0x0000000eff057e24 */ /* 0x002fc8000f8e00ff */
[----:B------:R1:W2:Y:S03]  /*18fb0*/  SYNCS.PHASECHK.TRANS64.TRYWAIT P1, [R5+URZ+0x33450], R0 ;  /* 0x03345000050075a7 */ /* 0x0002a6000802017f */
[----:B--2---:R-:W-:Y:S05]  /*18fc0*/  @!P1 NANOSLEEP.SYNCS 0x989680 ;  /* 0x009896800000995d */ /* 0x004fea0003900000 */
[----:B------:R-:W2:Y:S02]  /*18fd0*/  @!P1 SYNCS.PHASECHK.TRANS64 P1, [R5+URZ+0x33450], R0 ;  /* 0x03345000050095a7 */ /* 0x000ea4000802007f */
[----:B--2---:R-:W-:Y:S05]  /*18fe0*/  @!P1 BRA `(.L_x_6077) ;  /* 0xfffffffc00ec9947 */ /* 0x004fea000383ffff */
[----:B------:R-:W-:Y:S05]  /*18ff0*/  BRA `(.L_x_6076) ;  /* 0xffffff48002c7947 */ /* 0x000fea000383ffff */
.L_x_6122:
        /* <DEDUP_REMOVED lines=10> */
.L_x_6203:
[----:B------:R-:W-:Y:S05]  /*190a0*/  BRA `(.L_x_6204) ;  /* 0xffffffa000687947 */ /* 0x000fea000383ffff */
.L_x_6125:
[----:B0-----:R0:W1:Y:S02]  /*190b0*/  SYNCS.PHASECHK.TRANS64.TRYWAIT P0, [R4+URZ+0x33480], R35 ;  /* 0x03348023040075a7 */ /* 0x001064000800017f */
[----:B-1----:R-:W-:Y:S05]  /*190c0*/  @!P0 NANOSLEEP.SYNCS 0x989680 ;  /* 0x009896800000895d */ /* 0x002fea0003900000 */
[----:B------:R-:W1:Y:S02]  /*190d0*/  @!P0 SYNCS.PHASECHK.TRANS64 P0, [R4+URZ+0x33480], R35 ;  /* 0x03348023040085a7 */ /* 0x000e64000800007f */
[----:B-1----:R-:W-:Y:S05]  /*190e0*/  @!P0 BRA `(.L_x_6125) ;  /* 0xfffffffc00f08947 */ /* 0x002fea000383ffff */
[----:B------:R-:W-:Y:S05]  /*190f0*/  BRA `(.L_x_6205) ;  /* 0xffffffa400b87947 */ /* 0x000fea000383ffff */
.L_x_6126:
        /* <DEDUP_REMOVED lines=8> */
.L_x_6207:
[----:B------:R-:W-:Y:S05]  /*19180*/  BSYNC B0 ;  /* 0x0000000000007941 */ /* 0x000fea0003800000 */
.L_x_6206:
        /* <DEDUP_REMOVED lines=11> */
.L_x_6208:
        /* <DEDUP_REMOVED lines=25> */
.L_x_6209:
        /* <DEDUP_REMOVED lines=9> */
.L_x_6210:
[----:B------:R-:W-:Y:S02]  /*19460*/  IMAD.MOV.U32 R13, RZ, RZ, R10 ;  /* 0x000000ffff0d7224 */ /* 0x000fe400078e000a */
[----:B------:R-:W-:Y:S02]  /*19470*/  IMAD.MOV.U32 R12, RZ, RZ, 0x2 ;  /* 0x00000002ff0c7424 */ /* 0x000fe400078e00ff */
[----:B------:R-:W-:-:S07]  /*19480*/  IMAD.MOV.U32 R2, RZ, RZ, R14 ;  /* 0x000000ffff027224 */ /* 0x000fce00078e000e */
[----:B------:R-:W-:Y:S05]  /*19490*/  WARPSYNC.COLLECTIVE R15, `(.L_x_6211) ;  /* 0x000000000f087348 */ /* 0x000fea0003c00000 */
[----:B------:R0:W1:Y:S02]  /*194a0*/  SHFL.IDX P6, R14, R13, R12, R11 ;  /* 0x0000000c0d0e7389 */ /* 0x00006400000c000b */
[----:B01----:R-:W-:Y:S01]  /*194b0*/  ENDCOLLECTIVE ;  /* 0x000000000000791b */ /* 0x003fe20003800000 */
.L_x_6211:
        /* <DEDUP_REMOVED lines=16> */
.L_x_6212:
[----:B------:R-:W-:Y:S02]  /*195c0*/  IMAD.MOV.U32 R13, RZ, RZ, R10 ;  /* 0x000000ffff0d7224 */ /* 0x000fe400078e000a */
[----:B------:R-:W-:Y:S02]  /*195d0*/  IMAD.MOV.U32 R12, RZ, RZ, 0x3 ;  /* 0x00000003ff0c7424 */ /* 0x000fe400078e00ff */
[----:B------:R-:W-:-:S07]  /*195e0*/  IMAD.MOV.U32 R2, RZ, RZ, R14 ;  /* 0x000000ffff027224 */ /* 0x000fce00078e000e */
[----:B------:R-:W-:Y:S05]  /*195f0*/  WARPSYNC.COLLECTIVE R15, `(.L_x_6213) ;  /* 0x000000000f087348 */ /* 0x000fea0003c00000 */
[----:B------:R0:W1:Y:S02]  /*19600*/  SHFL.IDX P6, R14, R13, R12, R11 ;  /* 0x0000000c0d0e7389 */ /* 0x00006400000c000b */
[----:B01----:R-:W-:Y:S01]  /*19610*/  ENDCOLLECTIVE ;  /* 0x000000000000791b */ /* 0x003fe20003800000 */
.L_x_6213:
        /* <DEDUP_REMOVED lines=13> */
.L_x_6214:
        /* <DEDUP_REMOVED lines=12> */
.L_x_6215:
        /* <DEDUP_REMOVED lines=13> */
.L_x_6216:
        /* <DEDUP_REMOVED lines=11> */
.L_x_6131:
[----:B---3--:R3:W4:Y:S02]  /*19930*/  SYNCS.PHASECHK.TRANS64.TRYWAIT P0, [R4+URZ+0x33440], R35 ;  /* 0x03344023040075a7 */ /* 0x008724000800017f */
[----:B----4-:R-:W-:Y:S05]  /*19940*/  @!P0 NANOSLEEP.SYNCS 0x989680 ;  /* 0x009896800000895d */ /* 0x010fea0003900000 */
[----:B------:R-:W4:Y:S02]  /*19950*/  @!P0 SYNCS.PHASECHK.TRANS64 P0, [R4+URZ+0x33440], R35 ;  /* 0x03344023040085a7 */ /* 0x000f24000800007f */
[----:B----4-:R-:W-:Y:S05]  /*19960*/  @!P0 BRA `(.L_x_6131) ;  /* 0xfffffffc00f08947 */ /* 0x010fea000383ffff */
[----:B------:R-:W-:Y:S05]  /*19970*/  BRA `(.L_x_6218) ;  /* 0xffffffa400a47947 */ /* 0x000fea000383ffff */
.L_x_6132:
        /* <DEDUP_REMOVED lines=8> */
.L_x_6220:
[----:B------:R-:W-:Y:S05]  /*19a00*/  BSYNC B0 ;  /* 0x0000000000007941 */ /* 0x000fea0003800000 */
.L_x_6219:
        /* <DEDUP_REMOVED lines=11> */
.L_x_6221:
        /* <DEDUP_REMOVED lines=21> */
.L_x_6222:
[----:B------:R-:W-:Y:S02]  /*19c10*/  IMAD.MOV.U32 R13, RZ, RZ, R5 ;  /* 0x000000ffff0d7224 */ /* 0x000fe400078e0005 */
[----:B------:R-:W-:-:S07]  /*19c20*/  IMAD.MOV.U32 R2, RZ, RZ, R14 ;  /* 0x000000ffff027224 */ /* 0x000fce00078e000e */
[----:B------:R-:W-:Y:S05]  /*19c30*/  WARPSYNC.COLLECTIVE R15, `(.L_x_6223) ;  /* 0x000000000f087348 */ /* 0x000fea0003c00000 */
[----:B------:R0:W1:Y:S02]  /*19c40*/  SHFL.IDX P6, R14, R13, R12, R11 ;  /* 0x0000000c0d0e7389 */ /* 0x00006400000c000b */
[----:B01----:R-:W-:Y:S01]  /*19c50*/  ENDCOLLECTIVE ;  /* 0x000000000000791b */ /* 0x003fe20003800000 */
.L_x_6223:
        /* <DEDUP_REMOVED lines=16> */
.L_x_6224:
        /* <DEDUP_REMOVED lines=11> */
.L_x_6225:
[----:B------:R-:W-:Y:S02]  /*19e10*/  IMAD.MOV.U32 R13, RZ, RZ, R10 ;  /* 0x000000ffff0d7224 */ /* 0x000fe400078e000a */
[----:B------:R-:W-:Y:S02]  /*19e20*/  IMAD.MOV.U32 R12, RZ, RZ, 0x3 ;  /* 0x00000003ff0c7424 */ /* 0x000fe400078e00ff */
[----:B------:R-:W-:-:S07]  /*19e30*/  IMAD.MOV.U32 R3, RZ, RZ, R14 ;  /* 0x000000ffff037224 */ /* 0x000fce00078e000e */
[----:B------:R-:W-:Y:S05]  /*19e40*/  WARPSYNC.COLLECTIVE R15, `(.L_x_6226) ;  /* 0x000000000f087348 */ /* 0x000fea0003c00000 */
[----:B------:R0:W1:Y:S02]  /*19e50*/  SHFL.IDX P6, R14, R13, R12, R11 ;  /* 0x0000000c0d0e7389 */ /* 0x00006400000c000b */
[----:B01----:R-:W-:Y:S01]  /*19e60*/  ENDCOLLECTIVE ;  /* 0x000000000000791b */ /* 0x003fe20003800000 */
.L_x_6226:
        /* <DEDUP_REMOVED lines=10> */
.L_x_6227:
[----:B------:R-:W-:Y:S01]  /*19f10*/  @!PT LDS RZ, [RZ] ;  /* 0x00000000fffff984 */ /* 0x000fe20000000800 */
[----:B------:R-:W-:Y:S01]  /*19f20*/  @!PT LDS RZ, [RZ] ;  /* 0x00000000fffff984 */ /* 0x000fe20000000800 */
[----:B------:R-:W-:Y:S01]  /*19f30*/  @!PT LDS RZ, [RZ] ;  /* 0x00000000fffff984 */ /* 0x000fe20000000800 */
[----:B------:R-:W-:Y:S04]  /*19f40*/  @P4 LDGSTS.E.BYPASS.LTC128B.128 [R0+0x25200], desc[UR54][R2.64], !P5 ;  /* 0x2520000002004fae */ /* 0x000fe8000e901d76 */
[----:B------:R-:W-:Y:S04]  /*19f50*/  @P4 LDGSTS.E.BYPASS.LTC128B.128 [R0+0x27a00], desc[UR54][R2.64+0x40], !P2 ;  /* 0x27a0004002004fae */ /* 0x000fe8000d101d76 */
[----:B------:R0:W-:Y:S01]  /*19f60*/  @P4 LDGSTS.E.BYPASS.LTC128B.128 [R0+0x2a200], desc[UR54][R2.64+0x80], !P1 ;  /* 0x2a20008002004fae */ /* 0x0001e2000c901d76 */
[----:B------:R-:W-:Y:S02]  /*19f70*/  IMAD.MOV.U32 R13, RZ, RZ, R7 ;  /* 0x000000ffff0d7224 */ /* 0x000fe400078e0007 */
[----:B------:R-:W-:Y:S01]  /*19f80*/  IMAD.MOV.U32 R12, RZ, RZ, RZ ;  /* 0x000000ffff0c7224 */ /* 0x000fe200078e00ff */
[----:B------:R-:W-:-:S05]  /*19f90*/  @P3 IADD3 R14, P0, R37, R14, RZ ;  /* 0x0000000e250e3210 */ /* 0x000fca0007f1e0ff */
[----:B0-----:R-:W-:-:S08]  /*19fa0*/  @P3 IMAD.MOV.U32 R2, RZ, RZ, R14 ;  /* 0x000000ffff023224 */ /* 0x001fd000078e000e */
[----:B------:R-:W-:Y:S05]  /*19fb0*/  WARPSYNC.COLLECTIVE R15, `(.L_x_6228) ;  /* 0x000000000f087348 */ /* 0x000fea0003c00000 */
[----:B------:R0:W1:Y:S02]  /*19fc0*/  SHFL.IDX P6, R14, R13, R12, R11 ;  /* 0x0000000c0d0e7389 */ /* 0x00006400000c000b */
[----:B01----:R-:W-:Y:S01]  /*19fd0*/  ENDCOLLECTIVE ;  /* 0x000000000000791b */ /* 0x003fe20003800000 */
.L_x_6228:
        /* <DEDUP_REMOVED lines=13> */
.L_x_6229:
[----:B------:R-:W-:Y:S05]  /*1a0b0*/  BRA `(.L_x_6230) ;  /* 0xffffffa400247947 */ /* 0x000fea000383ffff */
.L_x_6139:
[----:B------:R-:W-:Y:S02]  /*1a0c0*/  IMAD.MOV.U32 R13, RZ, RZ, R5 ;  /* 0x000000ffff0d7224 */ /* 0x000fe400078e0005 */
[----:B------:R-:W-:Y:S02]  /*1a0d0*/  IMAD.MOV.U32 R12, RZ, RZ, RZ ;  /* 0x000000ffff0c7224 */ /* 0x000fe400078e00ff */
[----:B------:R-:W-:Y:S02]  /*1a0e0*/  IMAD.MOV.U32 R11, RZ, RZ, 0x1c1f ;  /* 0x00001c1fff0b7424 */ /* 0x000fe400078e00ff */
[----:B------:R-:W-:Y:S02]  /*1a0f0*/  IMAD.MOV.U32 R15, RZ, RZ, -0x1 ;  /* 0xffffffffff0f7424 */ /* 0x000fe400078e00ff */
[----:B------:R-:W-:Y:S02]  /*1a100*/  IMAD R4, R4, UR40, RZ ;  /* 0x0000002804047c24 */ /* 0x000fe4000f8e02ff */
[----:B------:R-:W-:-:S07]  /*1a110*/  IMAD R25, R25, 0x80, R9 ;  /* 0x0000008019197824 */ /* 0x000fce00078e0209 */
[----:B----45:R-:W-:Y:S05]  /*1a120*/  WARPSYNC.COLLECTIVE R15, `(.L_x_6231) ;  /* 0x000000000f087348 */ /* 0x030fea0003c00000 */
[----:B----4-:R0:W1:Y:S02]  /*1a130*/  SHFL.IDX P6, R14, R13, R12, R11 ;  /* 0x0000000c0d0e7389 */ /* 0x01006400000c000b */
[----:B01---5:R-:W-:Y:S01]  /*1a140*/  ENDCOLLECTIVE ;  /* 0x000000000000791b */ /* 0x023fe20003800000 */
.L_x_6231:
[C---:B------:R-:W-:Y:S01]  /*1a150*/  VIADD R7, R25.reuse, 0x20 ;  /* 0x0000002019077836 */ /* 0x040fe20000000000 */
[----:B------:R-:W-:Y:S01]  /*1a160*/  ISETP.GE.AND P0, PT, R25, R4, PT ;  /* 0x000000041900720c */ /* 0x000fe20003f06270 */
[----:B------:R-:W-:Y:S02]  /*1a170*/  IMAD.MOV.U32 R13, RZ, RZ, R0 ;  /* 0x000000ffff0d7224 */ /* 0x000fe400078e0000 */
[----:B------:R-:W-:-:S10]  /*1a180*/  IMAD.MOV.U32 R2, RZ, RZ, R14 ;  /* 0x000000ffff027224 */ /* 0x000fd400078e000e */
[----:B------:R-:W-:Y:S05]  /*1a190*/  WARPSYNC.COLLECTIVE R15, `(.L_x_6232) ;  /* 0x000000000f087348 */ /* 0x000fea0003c00000 */
[----:B------:R0:W1:Y:S02]  /*1a1a0*/  SHFL.IDX P6, R14, R13, R12, R11 ;  /* 0x0000000c0d0e7389 */ /* 0x00006400000c000b */
[----:B01----:R-:W-:Y:S01]  /*1a1b0*/  ENDCOLLECTIVE ;  /* 0x000000000000791b */ /* 0x003fe20003800000 */
.L_x_6232:
        /* <DEDUP_REMOVED lines=8> */
.L_x_6233:
        /* <DEDUP_REMOVED lines=8> */
[----:B0-----:R-:W-:-:S10]  /*1a2c0*/  IMAD.MOV.U32 R2, RZ, RZ, R14 ;  /* 0x000000ffff027224 */ /* 0x001fd400078e000e */
[----:B------:R-:W-:Y:S05]  /*1a2d0*/  WARPSYNC.COLLECTIVE R15, `(.L_x_6234) ;  /* 0x000000000f087348 */ /* 0x000fea0003c00000 */
[----:B------:R0:W1:Y:S02]  /*1a2e0*/  SHFL.IDX P6, R14, R13, R12, R11 ;  /* 0x0000000c0d0e7389 */ /* 0x00006400000c000b */
[----:B01----:R-:W-:Y:S01]  /*1a2f0*/  ENDCOLLECTIVE ;  /* 0x000000000000791b */ /* 0x003fe20003800000 */
.L_x_6234:
        /* <DEDUP_REMOVED lines=8> */
.L_x_6235:
[----:B------:R-:W-:Y:S02]  /*1a380*/  @!P0 IMAD.MOV.U32 R3, RZ, RZ, R7 ;  /* 0x000000ffff038224 */ /* 0x000fe400078e0007 */
[----:B------:R-:W-:-:S03]  /*1a390*/  VIADD R7, R25, 0x40 ;  /* 0x0000004019077836 */ /* 0x000fc60000000000 */
        /* <DEDUP_REMOVED lines=12> */
.L_x_6236:
        /* <DEDUP_REMOVED lines=8> */
.L_x_6237:
        /* <DEDUP_REMOVED lines=12> */
.L_x_6238:
[----:B------:R-:W-:Y:S05]  /*1a5a0*/  BRA `(.L_x_6239) ;  /* 0xffffffa8006c7947 */ /* 0x000fea000383ffff */
.L_x_6144:
[----:B0-----:R0:W1:Y:S02]  /*1a5b0*/  SYNCS.PHASECHK.TRANS64.TRYWAIT P0, [R18+URZ+0x33420], R3 ;  /* 0x03342003120075a7 */ /* 0x001064000800017f */
[----:B-1----:R-:W-:Y:S05]  /*1a5c0*/  @!P0 NANOSLEEP.SYNCS 0x989680 ;  /* 0x009896800000895d */ /* 0x002fea0003900000 */
[----:B------:R-:W1:Y:S02]  /*1a5d0*/  @!P0 SYNCS.PHASECHK.TRANS64 P0, [R18+URZ+0x33420], R3 ;  /* 0x03342003120085a7 */ /* 0x000e64000800007f */
[----:B-1----:R-:W-:Y:S05]  /*1a5e0*/  @!P0 BRA `(.L_x_6144) ;  /* 0xfffffffc00f08947 */ /* 0x002fea000383ffff */
[----:B------:R-:W-:Y:S05]  /*1a5f0*/  BRA `(.L_x_6240) ;  /* 0xffffffa800dc7947 */ /* 0x000fea000383ffff */
.L_x_6148:
[----:B0-----:R0:W1:Y:S02]  /*1a600*/  SYNCS.PHASECHK.TRANS64.TRYWAIT P0, [R4+URZ+0x33480], R30 ;  /* 0x0334801e040075a7 */ /* 0x001064000800017f */
[----:B-1----:R-:W-:Y:S05]  /*1a610*/  @!P0 NANOSLEEP.SYNCS 0x989680 ;  /* 0x009896800000895d */ /* 0x002fea0003900000 */
[----:B------:R-:W1:Y:S02]  /*1a620*/  @!P0 SYNCS.PHASECHK.TRANS64 P0, [R4+URZ+0x33480], R30 ;  /* 0x0334801e040085a7 */ /* 0x000e64000800007f */
[----:B-1----:R-:W-:Y:S05]  /*1a630*/  @!P0 BRA `(.L_x_6148) ;  /* 0xfffffffc00f08947 */ /* 0x002fea000383ffff */
[----:B------:R-:W-:Y:S05]  /*1a640*/  BRA `(.L_x_6241) ;  /* 0xffffffb000107947 */ /* 0x000fea000383ffff */
.L_x_6149:
        /* <DEDUP_REMOVED lines=8> */
.L_x_6243:
[----:B------:R-:W-:Y:S05]  /*1a6d0*/  BSYNC B0 ;  /* 0x0000000000007941 */ /* 0x000fea0003800000 */
.L_x_6242:
        /* <DEDUP_REMOVED lines=8> */
.L_x_6244:
[----:B------:R-:W-:Y:S02]  /*1a760*/  IMAD.MOV.U32 R13, RZ, RZ, R10 ;  /* 0x000000ffff0d7224 */ /* 0x000fe400078e000a */
[----:B------:R-:W-:Y:S02]  /*1a770*/  IMAD.MOV.U32 R12, RZ, RZ, 0x1 ;  /* 0x00000001ff0c7424 */ /* 0x000fe400078e00ff */
[----:B------:R-:W-:-:S07]  /*1a780*/  IMAD.MOV.U32 R2, RZ, RZ, R14 ;  /* 0x000000ffff027224 */ /* 0x000fce00078e000e */
[----:B------:R-:W-:Y:S05]  /*1a790*/  WARPSYNC.COLLECTIVE R15, `(.L_x_6245) ;  /* 0x000000000f087348 */ /* 0x000fea0003c00000 */
[----:B------:R0:W1:Y:S02]  /*1a7a0*/  SHFL.IDX P6, R14, R13, R12, R11 ;  /* 0x0000000c0d0e7389 */ /* 0x00006400000c000b */
[----:B01----:R-:W-:Y:S01]  /*1a7b0*/  ENDCOLLECTIVE ;  /* 0x000000000000791b */ /* 0x003fe20003800000 */
.L_x_6245:
        /* <DEDUP_REMOVED lines=14> */
.L_x_6246:
[----:B------:R-:W-:Y:S02]  /*1a8a0*/  IMAD.MOV.U32 R13, RZ, RZ, R10 ;  /* 0x000000ffff0d7224 */ /* 0x000fe400078e000a */
[----:B------:R-:W-:Y:S02]  /*1a8b0*/  IMAD.MOV.U32 R12, RZ, RZ, 0x2 ;  /* 0x00000002ff0c7424 */ /* 0x000fe400078e00ff */
[----:B------:R-:W-:-:S07]  /*1a8c0*/  IMAD.MOV.U32 R2, RZ, RZ, R14 ;  /* 0x000000ffff027224 */ /* 0x000fce00078e000e */
[----:B------:R-:W-:Y:S05]  /*1a8d0*/  WARPSYNC.COLLECTIVE R15, `(.L_x_6247) ;  /* 0x000000000f087348 */ /* 0x000fea0003c00000 */
[----:B------:R0:W1:Y:S02]  /*1a8e0*/  SHFL.IDX P6, R14, R13, R12, R11 ;  /* 0x0000000c0d0e7389 */ /* 0x00006400000c000b */
[----:B01----:R-:W-:Y:S01]  /*1a8f0*/  ENDCOLLECTIVE ;  /* 0x000000000000791b */ /* 0x003fe20003800000 */
.L_x_6247:
        /* <DEDUP_REMOVED lines=13> */
.L_x_6248:
[----:B------:R-:W-:Y:S02]  /*1a9d0*/  IMAD.MOV.U32 R13, RZ, RZ, R10 ;  /* 0x000000ffff0d7224 */ /* 0x000fe400078e000a */
[----:B------:R-:W-:Y:S02]  /*1a9e0*/  IMAD.MOV.U32 R12, RZ, RZ, 0x3 ;  /* 0x00000003ff0c7424 */ /* 0x000fe400078e00ff */
[----:B------:R-:W-:-:S07]  /*1a9f0*/  IMAD.MOV.U32 R2, RZ, RZ, R14 ;  /* 0x000000ffff027224 */ /* 0x000fce00078e000e */
[----:B------:R-:W-:Y:S05]  /*1aa00*/  WARPSYNC.COLLECTIVE R15, `(.L_x_6249) ;  /* 0x000000000f087348 */ /* 0x000fea0003c00000 */
[----:B------:R0:W1:Y:S02]  /*1aa10*/  SHFL.IDX P6, R14, R13, R12, R11 ;  /* 0x0000000c0d0e7389 */ /* 0x00006400000c000b */
[----:B01----:R-:W-:Y:S01]  /*1aa20*/  ENDCOLLECTIVE ;  /* 0x000000000000791b */ /* 0x003fe20003800000 */
.L_x_6249:
        /* <DEDUP_REMOVED lines=13> */
.L_x_6250:
[----:B------:R-:W-:Y:S02]  /*1ab00*/  IMAD.MOV.U32 R13, RZ, RZ, R22 ;  /* 0x000000ffff0d7224 */ /* 0x000fe400078e0016 */
[----:B------:R-:W-:Y:S02]  /*1ab10*/  IMAD.MOV.U32 R12, RZ, RZ, RZ ;  /* 0x000000ffff0c7224 */ /* 0x000fe400078e00ff */
[----:B------:R-:W-:-:S07]  /*1ab20*/  IMAD.MOV.U32 R2, RZ, RZ, R14 ;  /* 0x000000ffff027224 */ /* 0x000fce00078e000e */
[----:B------:R-:W-:Y:S05]  /*1ab30*/  WARPSYNC.COLLECTIVE R15, `(.L_x_6251) ;  /* 0x000000000f087348 */ /* 0x000fea0003c00000 */
[----:B------:R0:W1:Y:S02]  /*1ab40*/  SHFL.IDX P6, R14, R13, R12, R11 ;  /* 0x0000000c0d0e7389 */ /* 0x00006400000c000b */
[----:B01----:R-:W-:Y:S01]  /*1ab50*/  ENDCOLLECTIVE ;  /* 0x000000000000791b */ /* 0x003fe20003800000 */
.L_x_6251:
        /* <DEDUP_REMOVED lines=13> */
.L_x_6252:
[----:B------:R-:W-:Y:S01]  /*1ac30*/  IMAD.MOV.U32 R2, RZ, RZ, R14 ;  /* 0x000000ffff027224 */ /* 0x000fe200078e000e */
[----:B------:R-:W-:Y:S06]  /*1ac40*/  BRA `(.L_x_6253) ;  /* 0xffffffac00b47947 */ /* 0x000fec000383ffff */
.L_x_6154:
[----:B---3--:R3:W4:Y:S02]  /*1ac50*/  SYNCS.PHASECHK.TRANS64.TRYWAIT P0, [R4+URZ+0x33440], R30 ;  /* 0x0334401e040075a7 */ /* 0x008724000800017f */
[----:B----4-:R-:W-:Y:S05]  /*1ac60*/  @!P0 NANOSLEEP.SYNCS 0x989680 ;  /* 0x009896800000895d */ /* 0x010fea0003900000 */
[----:B------:R-:W4:Y:S02]  /*1ac70*/  @!P0 SYNCS.PHASECHK.TRANS64 P0, [R4+URZ+0x33440], R30 ;  /* 0x0334401e040085a7 */ /* 0x000f24000800007f */
[----:B----4-:R-:W-:Y:S05]  /*1ac80*/  @!P0 BRA `(.L_x_6154) ;  /* 0xfffffffc00f08947 */ /* 0x010fea000383ffff */
[----:B------:R-:W-:Y:S05]  /*1ac90*/  BRA `(.L_x_6254) ;  /* 0xffffffb0000c7947 */ /* 0x000fea000383ffff */
.L_x_6155:
        /* <DEDUP_REMOVED lines=8> */
.L_x_6256:
[----:B------:R-:W-:Y:S05]  /*1ad20*/  BSYNC B0 ;  /* 0x0000000000007941 */ /* 0x000fea0003800000 */
.L_x_6255:
        /* <DEDUP_REMOVED lines=8> */
.L_x_6257:
[----:B------:R-:W-:Y:S02]  /*1adb0*/  IMAD.MOV.U32 R13, RZ, RZ, R6 ;  /* 0x000000ffff0d7224 */ /* 0x000fe400078e0006 */
[----:B------:R-:W-:Y:S02]  /*1adc0*/  IMAD.MOV.U32 R12, RZ, RZ, 0x1 ;  /* 0x00000001ff0c7424 */ /* 0x000fe400078e00ff */
[----:B------:R-:W-:-:S07]  /*1add0*/  IMAD.MOV.U32 R2, RZ, RZ, R14 ;  /* 0x000000ffff027224 */ /* 0x000fce00078e000e */
[----:B------:R-:W-:Y:S05]  /*1ade0*/  WARPSYNC.COLLECTIVE R15, `(.L_x_6258) ;  /* 0x000000000f087348 */ /* 0x000fea0003c00000 */
[----:B------:R0:W1:Y:S02]  /*1adf0*/  SHFL.IDX P6, R14, R13, R12, R11 ;  /* 0x0000000c0d0e7389 */ /* 0x00006400000c000b */
[----:B01----:R-:W-:Y:S01]  /*1ae00*/  ENDCOLLECTIVE ;  /* 0x000000000000791b */ /* 0x003fe20003800000 */
.L_x_6258:
        /* <DEDUP_REMOVED lines=13> */
.L_x_6259:
[----:B------:R-:W-:Y:S02]  /*1aee0*/  IMAD.MOV.U32 R13, RZ, RZ, R6 ;  /* 0x000000ffff0d7224 */ /* 0x000fe400078e0006 */
[----:B------:R-:W-:Y:S02]  /*1aef0*/  IMAD.MOV.U32 R12, RZ, RZ, 0x2 ;  /* 0x00000002ff0c7424 */ /* 0x000fe400078e00ff */
[----:B------:R-:W-:-:S07]  /*1af00*/  IMAD.MOV.U32 R2, RZ, RZ, R14 ;  /* 0x000000ffff027224 */ /* 0x000fce00078e000e */
[----:B------:R-:W-:Y:S05]  /*1af10*/  WARPSYNC.COLLECTIVE R15, `(.L_x_6260) ;  /* 0x000000000f087348 */ /* 0x000fea0003c00000 */
[----:B------:R0:W1:Y:S02]  /*1af20*/  SHFL.IDX P6, R14, R13, R12, R11 ;  /* 0x0000000c0d0e7389 */ /* 0x00006400000c000b */
[----:B01----:R-:W-:Y:S01]  /*1af30*/  ENDCOLLECTIVE ;  /* 0x000000000000791b */ /* 0x003fe20003800000 */
.L_x_6260:
        /* <DEDUP_REMOVED lines=13> */
.L_x_6261:
[----:B------:R-:W-:Y:S02]  /*1b010*/  IMAD.MOV.U32 R13, RZ, RZ, R6 ;  /* 0x000000ffff0d7224 */ /* 0x000fe400078e0006 */
[----:B------:R-:W-:Y:S02]  /*1b020*/  IMAD.MOV.U32 R12, RZ, RZ, 0x3 ;  /* 0x00000003ff0c7424 */ /* 0x000fe400078e00ff */
[----:B------:R-:W-:-:S07]  /*1b030*/  IMAD.MOV.U32 R2, RZ, RZ, R14 ;  /* 0x000000ffff027224 */ /* 0x000fce00078e000e */
[----:B------:R-:W-:Y:S05]  /*1b040*/  WARPSYNC.COLLECTIVE R15, `(.L_x_6262) ;  /* 0x000000000f087348 */ /* 0x000fea0003c00000 */
[----:B------:R0:W1:Y:S02]  /*1b050*/  SHFL.IDX P6, R14, R13, R12, R11 ;  /* 0x0000000c0d0e7389 */ /* 0x00006400000c000b */
[----:B01----:R-:W-:Y:S01]  /*1b060*/  ENDCOLLECTIVE ;  /* 0x000000000000791b */ /* 0x003fe20003800000 */
.L_x_6262:
        /* <DEDUP_REMOVED lines=13> */
.L_x_6263:
[----:B------:R-:W-:Y:S02]  /*1b140*/  IMAD.MOV.U32 R13, RZ, RZ, R8 ;  /* 0x000000ffff0d7224 */ /* 0x000fe400078e0008 */
[----:B------:R-:W-:Y:S02]  /*1b150*/  IMAD.MOV.U32 R12, RZ, RZ, RZ ;  /* 0x000000ffff0c7224 */ /* 0x000fe400078e00ff */
[----:B------:R-:W-:-:S07]  /*1b160*/  IMAD.MOV.U32 R2, RZ, RZ, R14 ;  /* 0x000000ffff027224 */ /* 0x000fce00078e000e */
[----:B------:R-:W-:Y:S05]  /*1b170*/  WARPSYNC.COLLECTIVE R15, `(.L_x_6264) ;  /* 0x000000000f087348 */ /* 0x000fea0003c00000 */
[----:B------:R0:W1:Y:S02]  /*1b180*/  SHFL.IDX P6, R14, R13, R12, R11 ;  /* 0x0000000c0d0e7389 */ /* 0x00006400000c000b */
[----:B01----:R-:W-:Y:S01]  /*1b190*/  ENDCOLLECTIVE ;  /* 0x000000000000791b */ /* 0x003fe20003800000 */
.L_x_6264:
        /* <DEDUP_REMOVED lines=13> */
.L_x_6265:
[----:B------:R-:W-:Y:S05]  /*1b270*/  BRA `(.L_x_6266) ;  /* 0xffffffac00a87947 */ /* 0x000fea000383ffff */
.L_x_6160:
[----:B----4-:R4:W0:Y:S02]  /*1b280*/  SYNCS.PHASECHK.TRANS64.TRYWAIT P1, [R2+URZ+0x33470], R3 ;  /* 0x03347003020075a7 */ /* 0x010824000802017f */
[----:B0-----:R-:W-:Y:S05]  /*1b290*/  @!P1 NANOSLEEP.SYNCS 0x989680 ;  /* 0x009896800000995d */ /* 0x001fea0003900000 */
[----:B------:R-:W0:Y:S02]  /*1b2a0*/  @!P1 SYNCS.PHASECHK.TRANS64 P1, [R2+URZ+0x33470], R3 ;  /* 0x03347003020095a7 */ /* 0x000e24000802007f */
[----:B0-----:R-:W-:Y:S05]  /*1b2b0*/  @!P1 BRA `(.L_x_6160) ;  /* 0xfffffffc00f09947 */ /* 0x001fea000383ffff */
[----:B------:R-:W-:Y:S05]  /*1b2c0*/  BRA `(.L_x_6267) ;  /* 0xffffffb000147947 */ /* 0x000fea000383ffff */
.L_x_6162:
[----:B----4-:R4:W0:Y:S02]  /*1b2d0*/  SYNCS.PHASECHK.TRANS64.TRYWAIT P1, [R2+URZ+0x33460], R3 ;  /* 0x03346003020075a7 */ /* 0x010824000802017f */
[----:B0-----:R-:W-:Y:S05]  /*1b2e0*/  @!P1 NANOSLEEP.SYNCS 0x989680 ;  /* 0x009896800000995d */ /* 0x001fea0003900000 */
[----:B------:R-:W0:Y:S02]  /*1b2f0*/  @!P1 SYNCS.PHASECHK.TRANS64 P1, [R2+URZ+0x33460], R3 ;  /* 0x03346003020095a7 */ /* 0x000e24000802007f */
[----:B0-----:R-:W-:Y:S05]  /*1b300*/  @!P1 BRA `(.L_x_6162) ;  /* 0xfffffffc00f09947 */ /* 0x001fea000383ffff */
[----:B------:R-:W-:Y:S05]  /*1b310*/  BRA `(.L_x_6268) ;  /* 0xffffffb000247947 */ /* 0x000fea000383ffff */
.L_x_6170:
[----:B0-----:R0:W3:Y:S02]  /*1b320*/  SYNCS.PHASECHK.TRANS64.TRYWAIT P1, [R0+URZ+0x33470], R3 ;  /* 0x03347003000075a7 */ /* 0x0010e4000802017f */
[----:B---3--:R-:W-:Y:S05]  /*1b330*/  @!P1 NANOSLEEP.SYNCS 0x989680 ;  /* 0x009896800000995d */ /* 0x008fea0003900000 */
[----:B------:R-:W3:Y:S02]  /*1b340*/  @!P1 SYNCS.PHASECHK.TRANS64 P1, [R0+URZ+0x33470], R3 ;  /* 0x03347003000095a7 */ /* 0x000ee4000802007f */
[----:B---3--:R-:W-:Y:S05]  /*1b350*/  @!P1 BRA `(.L_x_6170) ;  /* 0xfffffffc00f09947 */ /* 0x008fea000383ffff */
[----:B------:R-:W-:Y:S05]  /*1b360*/  BRA `(.L_x_6269) ;  /* 0xffffffbc00687947 */ /* 0x000fea000383ffff */
.L_x_6172:
[----:B0-----:R0:W3:Y:S02]  /*1b370*/  SYNCS.PHASECHK.TRANS64.TRYWAIT P1, [R0+URZ+0x33460], R3 ;  /* 0x03346003000075a7 */ /* 0x0010e4000802017f */
[----:B---3--:R-:W-:Y:S05]  /*1b380*/  @!P1 NANOSLEEP.SYNCS 0x989680 ;  /* 0x009896800000995d */ /* 0x008fea0003900000 */
[----:B------:R-:W3:Y:S02]  /*1b390*/  @!P1 SYNCS.PHASECHK.TRANS64 P1, [R0+URZ+0x33460], R3 ;  /* 0x03346003000095a7 */ /* 0x000ee4000802007f */
[----:B---3--:R-:W-:Y:S05]  /*1b3a0*/  @!P1 BRA `(.L_x_6172) ;  /* 0xfffffffc00f09947 */ /* 0x008fea000383ffff */
[----:B------:R-:W-:Y:S05]  /*1b3b0*/  BRA `(.L_x_6270) ;  /* 0xffffffbc00747947 */ /* 0x000fea000383ffff */
.L_x_6186:
[----:B0-----:R0:W1:Y:S02]  /*1b3c0*/  SYNCS.PHASECHK.TRANS64.TRYWAIT P0, [R4+URZ+0x33420], R0 ;  /* 0x03342000040075a7 */ /* 0x001064000800017f */
[----:B-1----:R-:W-:Y:S05]  /*1b3d0*/  @!P0 NANOSLEEP.SYNCS 0x989680 ;  /* 0x009896800000895d */ /* 0x002fea0003900000 */
[----:B------:R-:W1:Y:S02]  /*1b3e0*/  @!P0 SYNCS.PHASECHK.TRANS64 P0, [R4+URZ+0x33420], R0 ;  /* 0x03342000040085a7 */ /* 0x000e64000800007f */
[----:B-1----:R-:W-:Y:S05]  /*1b3f0*/  @!P0 BRA `(.L_x_6186) ;  /* 0xfffffffc00f08947 */ /* 0x002fea000383ffff */
[----:B------:R-:W-:Y:S05]  /*1b400*/  BRA `(.L_x_6271) ;  /* 0xffffffd400807947 */ /* 0x000fea000383ffff */
.L_x_6187:
        /* <DEDUP_REMOVED lines=11> */
.L_x_6273:
[----:B------:R-:W-:Y:S05]  /*1b4c0*/  BSYNC B0 ;  /* 0x0000000000007941 */ /* 0x000fea0003800000 */
.L_x_6272:
[----:B------:R-:W-:Y:S05]  /*1b4d0*/  BRA `(.L_x_6274) ;  /* 0xffffffd400687947 */ /* 0x000fea000383ffff */
.L_x_6190:
[----:B------:R-:W-:Y:S01]  /*1b4e0*/  BSSY B1, `(.L_x_6275) ;  /* 0x0000006000017945 */ /* 0x000fe20003800000 */
[----:B------:R-:W-:-:S07]  /*1b4f0*/  IMAD.MOV.U32 R15, RZ, RZ, -0x1 ;  /* 0xffffffffff0f7424 */ /* 0x000fce00078e00ff */
[----:B0-----:R-:W-:Y:S05]  /*1b500*/  WARPSYNC.COLLECTIVE R15, `(.L_x_6276) ;  /* 0x000000000f0c7348 */ /* 0x001fea0003c00000 */
[----:B------:R-:W-:Y:S02]  /*1b510*/  ELECT P6, UR62, PT ;  /* 0x00000000003e782f */ /* 0x000fe400038c0000 */
[----:B------:R-:W-:Y:S01]  /*1b520*/  MOV R14, UR62 ;  /* 0x0000003e000e7c02 */ /* 0x000fe20008000f00 */
[----:B0-----:R-:W-:Y:S10]  /*1b530*/  ENDCOLLECTIVE ;  /* 0x000000000000791b */ /* 0x001ff40003800000 */
.L_x_6276:
[----:B------:R-:W-:Y:S05]  /*1b540*/  BSYNC B1 ;  /* 0x0000000000017941 */ /* 0x000fea0003800000 */
.L_x_6275:
[----:B------:R-:W-:Y:S05]  /*1b550*/  BRA `(.L_x_6277) ;  /* 0xffffffd400607947 */ /* 0x000fea000383ffff */
.L_x_6192:
[----:B0-----:R0:W1:Y:S02]  /*1b560*/  SYNCS.PHASECHK.TRANS64.TRYWAIT P1, [R5+URZ+0x33440], R0 ;  /* 0x03344000050075a7 */ /* 0x001064000802017f */
[----:B-1----:R-:W-:Y:S05]  /*1b570*/  @!P1 NANOSLEEP.SYNCS 0x989680 ;  /* 0x009896800000995d */ /* 0x002fea0003900000 */
[----:B------:R-:W1:Y:S02]  /*1b580*/  @!P1 SYNCS.PHASECHK.TRANS64 P1, [R5+URZ+0x33440], R0 ;  /* 0x03344000050095a7 */ /* 0x000e64000802007f */
[----:B-1----:R-:W-:Y:S05]  /*1b590*/  @!P1 BRA `(.L_x_6192) ;  /* 0xfffffffc00f09947 */ /* 0x002fea000383ffff */
[----:B------:R-:W-:Y:S05]  /*1b5a0*/  BRA `(.L_x_6278) ;  /* 0xffffffd400807947 */ /* 0x000fea000383ffff */
.L_x_6194:
[----:B-1----:R1:W2:Y:S02]  /*1b5b0*/  SYNCS.PHASECHK.TRANS64.TRYWAIT P1, [R31+URZ+0x33440], R2 ;  /* 0x033440021f0075a7 */ /* 0x0022a4000802017f */
[----:B--2---:R-:W-:Y:S05]  /*1b5c0*/  @!P1 NANOSLEEP.SYNCS 0x989680 ;  /* 0x009896800000995d */ /* 0x004fea0003900000 */
[----:B------:R-:W2:Y:S02]  /*1b5d0*/  @!P1 SYNCS.PHASECHK.TRANS64 P1, [R31+URZ+0x33440], R2 ;  /* 0x033440021f0095a7 */ /* 0x000ea4000802007f */
[----:B--2---:R-:W-:Y:S05]  /*1b5e0*/  @!P1 BRA `(.L_x_6194) ;  /* 0xfffffffc00f09947 */ /* 0x004fea000383ffff */
[----:B------:R-:W-:Y:S05]  /*1b5f0*/  BRA `(.L_x_6279) ;  /* 0xffffffd4008c7947 */ /* 0x000fea000383ffff */
.L_x_6196:
[----:B--2---:R2:W3:Y:S02]  /*1b600*/  SYNCS.PHASECHK.TRANS64.TRYWAIT P1, [R5+URZ+0x33460], R0 ;  /* 0x03346000050075a7 */ /* 0x0044e4000802017f */
[----:B---3--:R-:W-:Y:S05]  /*1b610*/  @!P1 NANOSLEEP.SYNCS 0x989680 ;  /* 0x009896800000995d */ /* 0x008fea0003900000 */
[----:B------:R-:W3:Y:S02]  /*1b620*/  @!P1 SYNCS.PHASECHK.TRANS64 P1, [R5+URZ+0x33460], R0 ;  /* 0x03346000050095a7 */ /* 0x000ee4000802007f */
[----:B---3--:R-:W-:Y:S05]  /*1b630*/  @!P1 BRA `(.L_x_6196) ;  /* 0xfffffffc00f09947 */ /* 0x008fea000383ffff */
[----:B------:R-:W-:Y:S05]  /*1b640*/  BRA `(.L_x_6280) ;  /* 0xffffffd400887947 */ /* 0x000fea000383ffff */
.L_x_6198:
[----:B---3--:R3:W4:Y:S02]  /*1b650*/  SYNCS.PHASECHK.TRANS64.TRYWAIT P1, [R31+URZ+0x33460], R2 ;  /* 0x033460021f0075a7 */ /* 0x008724000802017f */
[----:B----4-:R-:W-:Y:S05]  /*1b660*/  @!P1 NANOSLEEP.SYNCS 0x989680 ;  /* 0x009896800000995d */ /* 0x010fea0003900000 */
[----:B------:R-:W4:Y:S02]  /*1b670*/  @!P1 SYNCS.PHASECHK.TRANS64 P1, [R31+URZ+0x33460], R2 ;  /* 0x033460021f0095a7 */ /* 0x000f24000802007f */
[----:B----4-:R-:W-:Y:S05]  /*1b680*/  @!P1 BRA `(.L_x_6198) ;  /* 0xfffffffc00f09947 */ /* 0x010fea000383ffff */
[----:B------:R-:W-:Y:S05]  /*1b690*/  BRA `(.L_x_6281) ;  /* 0xffffffd400847947 */ /* 0x000fea000383ffff */
.L_x_6200:
[----:B----4-:R4:W0:Y:S02]  /*1b6a0*/  SYNCS.PHASECHK.TRANS64.TRYWAIT P1, [R5+URZ+0x33480], R0 ;  /* 0x03348000050075a7 */ /* 0x010824000802017f */
[----:B0-----:R-:W-:Y:S05]  /*1b6b0*/  @!P1 NANOSLEEP.SYNCS 0x989680 ;  /* 0x009896800000995d */ /* 0x001fea0003900000 */
[----:B------:R-:W0:Y:S02]  /*1b6c0*/  @!P1 SYNCS.PHASECHK.TRANS64 P1, [R5+URZ+0x33480], R0 ;  /* 0x03348000050095a7 */ /* 0x000e24000802007f */
[----:B0-----:R-:W-:Y:S05]  /*1b6d0*/  @!P1 BRA `(.L_x_6200) ;  /* 0xfffffffc00f09947 */ /* 0x001fea000383ffff */
[----:B------:R-:W-:Y:S05]  /*1b6e0*/  BRA `(.L_x_6282) ;  /* 0xffffffd400807947 */ /* 0x000fea000383ffff */
.L_x_6283:
        /* <DEDUP_REMOVED lines=9> */
.L_x_15841:


//--------------------- .text._ZN7cutlass13device_kernelIN5flash11enable_sm90INS1_16FlashAttnFwdSm90INS1_25CollectiveMainloopFwdSm90ILi2EN4cute5tupleIJNS5_1CILi1EEES8_S8_EEENS6_IJNS7_ILi128EEENS7_ILi160EEENS7_ILi192EEEEEELi192ENS_12float_e4m3_tEfNS_4arch4Sm90ELb1ELb0ELb1ELb1ELb1ELb1ELb0ELb1ELb1ELb1ELb0ELb0EEENS1_21CollectiveEpilogueFwdINS6_IJSA_SC_SB_EEES9_NS_10bfloat16_tESG_Li256ELb1ELb1ELb0ELb1EEENS1_36VarlenDynamicPersistentTileSchedulerILi128ELi160ELi256ELi128ELb0ELb1ELb1ELb1ELb1ELb1EEEEEEEEEvNT_6ParamsE --------------------------
	.section	.text._ZN7cutlass13device_kernelIN5flash11enable_sm90INS1_16FlashAttnFwdSm90INS1_25CollectiveMainloopFwdSm90ILi2EN4cute5tupleIJNS5_1CILi1EEES8_S8_EEENS6_IJNS7_ILi128EEENS7_ILi160EEENS7_ILi192EEEEEELi192ENS_12float_e4m3_tEfNS_4arch4Sm90ELb1ELb0ELb1ELb1ELb1ELb1ELb0ELb1ELb1ELb1ELb0ELb0EEENS1_21CollectiveEpilogueFwdINS6_IJSA_SC_SB_EEES9_NS_10bfloat16_tESG_Li256ELb1ELb1ELb0ELb1EEENS1_36VarlenDynamicPersistentTileSchedulerILi128ELi160ELi256ELi128ELb0ELb1ELb1ELb1ELb1ELb1EEEEEEEEEvNT_6ParamsE,"ax",@progbits
	.align	128
.text._ZN7cutlass13device_kernelIN5flash11enable_sm90INS1_16FlashAttnFwdSm90INS1_25CollectiveMainloopFwdSm90ILi2EN4cute5tupleIJNS5_1CILi1EEES8_S8_EEENS6_IJNS7_ILi128EEENS7_ILi160EEENS7_ILi192EEEEEELi192ENS_12float_e4m3_tEfNS_4arch4Sm90ELb1ELb0ELb1ELb1ELb1ELb1ELb0ELb1ELb1ELb1ELb0ELb0EEENS1_21CollectiveEpilogueFwdINS6_IJSA_SC_SB_EEES9_NS_10bfloat16_tESG_Li256ELb1ELb1ELb0ELb1EEENS1_36VarlenDynamicPersistentTileSchedulerILi128ELi160ELi256ELi128ELb0ELb1ELb1ELb1ELb1ELb1EEEEEEEEEvNT_6ParamsE:
        .type           _ZN7cutlass13device_kernelIN5flash11enable_sm90INS1_16FlashAttnFwdSm90INS1_25CollectiveMainloopFwdSm90ILi2EN4cute5tupleIJNS5_1CILi1EEES8_S8_EEENS6_IJNS7_ILi128EEENS7_ILi160EEENS7_ILi192EEEEEELi192ENS_12float_e4m3_tEfNS_4arch4Sm90ELb1ELb0ELb1ELb1ELb1ELb1ELb0ELb1ELb1ELb1ELb0ELb0EEENS1_21CollectiveEpilogueFwdINS6_IJSA_SC_SB_EEES9_NS_10bfloat16_tESG_Li256ELb1ELb1ELb0ELb1EEENS1_36VarlenDynamicPersistentTileSchedulerILi128ELi160ELi256ELi128ELb0ELb1ELb1ELb1ELb1ELb1EEEEEEEEEvNT_6ParamsE,@function
        .size           _ZN7cutlass13device_kernelIN5flash11enable_sm90INS1_16FlashAttnFwdSm90INS1_25CollectiveMainloopFwdSm90ILi2EN4cute5tupleIJNS5_1CILi1EEES8_S8_EEENS6_IJNS7_ILi128EEENS7_ILi160EEENS7_ILi192EEEEEELi192ENS_12float_e4m3_tEfNS_4arch4Sm90ELb1ELb0ELb1ELb1ELb1ELb1ELb0ELb1ELb1ELb1ELb0ELb0EEENS1_21CollectiveEpilogueFwdINS6_IJSA_SC_SB_EEES9_NS_10bfloat16_tESG_Li256ELb1ELb1ELb0ELb1EEENS1_36VarlenDynamicPersistentTileSchedulerILi128ELi160ELi256ELi128ELb0ELb1ELb1ELb1ELb1ELb1EEEEEEEEEvNT_6ParamsE,(.L_x_15842 - _ZN7cutlass13device_kernelIN5flash11enable_sm90INS1_16FlashAttnFwdSm90INS1_25CollectiveMainloopFwdSm90ILi2EN4cute5tupleIJNS5_1CILi1EEES8_S8_EEENS6_IJNS7_ILi128EEENS7_ILi160EEENS7_ILi192EEEEEELi192ENS_12float_e4m3_tEfNS_4arch4Sm90ELb1ELb0ELb1ELb1ELb1ELb1ELb0ELb1ELb1ELb1ELb0ELb0EEENS1_21CollectiveEpilogueFwdINS6_IJSA_SC_SB_EEES9_NS_10bfloat16_tESG_Li256ELb1ELb1ELb0ELb1EEENS1_36VarlenDynamicPersistentTileSchedulerILi128ELi160ELi256ELi128ELb0ELb1ELb1ELb1ELb1ELb1EEEEEEEEEvNT_6ParamsE)
        .other          _ZN7cutlass13device_kernelIN5flash11enable_sm90INS1_16FlashAttnFwdSm90INS1_25CollectiveMainloopFwdSm90ILi2EN4cute5tupleIJNS5_1CILi1EEES8_S8_EEENS6_IJNS7_ILi128EEENS7_ILi160EEENS7_ILi192EEEEEELi192ENS_12float_e4m3_tEfNS_4arch4Sm90ELb1ELb0ELb1ELb1ELb1ELb1ELb0ELb1ELb1ELb1ELb0ELb0EEENS1_21CollectiveEpilogueFwdINS6_IJSA_SC_SB_EEES9_NS_10bfloat16_tESG_Li256ELb1ELb1ELb0ELb1EEENS1_36VarlenDynamicPersistentTileSchedulerILi128ELi160ELi256ELi128ELb0ELb1ELb1ELb1ELb1ELb1EEEEEEEEEvNT_6ParamsE,@"STO_CUDA_ENTRY STV_DEFAULT"
_ZN7cutlass13device_kernelIN5flash11enable_sm90INS1_16FlashAttnFwdSm90INS1_25CollectiveMainloopFwdSm90ILi2EN4cute5tupleIJNS5_1CILi1EEES8_S8_EEENS6_IJNS7_ILi128EEENS7_ILi160EEENS7_ILi192EEEEEELi192ENS_12float_e4m3_tEfNS_4arch4Sm90ELb1ELb0ELb1ELb1ELb1ELb1ELb0ELb1ELb1ELb1ELb0ELb0EEENS1_21CollectiveEpilogueFwdINS6_IJSA_SC_SB_EEES9_NS_10bfloat16_tESG_Li256ELb1ELb1ELb0ELb1EEENS1_36VarlenDynamicPersistentTileSchedulerILi128ELi160ELi256ELi128ELb0ELb1ELb1ELb1ELb1ELb1EEEEEEEEEvNT_6ParamsE:
        /* <DEDUP_REMOVED lines=18> */
.L_x_6285:
[----:B------:R-:W-:Y:S05]  /*0120*/  BSYNC B0 ;  /* 0x0000000000007941 */ /* 0x000fea0003800000 */
.L_x_6284:
        /* <DEDUP_REMOVED lines=41> */
.L_x_6286:
        /* <DEDUP_REMOVED lines=22> */
.L_x_6287:
        /* <DEDUP_REMOVED lines=18> */
.L_x_6288:
        /* <DEDUP_REMOVED lines=22> */
.L_x_6289:
        /* <DEDUP_REMOVED lines=23> */
.L_x_6290:
        /* <DEDUP_REMOVED lines=8> */
.L_x_6293:
[----:B------:R-:W-:-:S08]  /*0990*/  NOP ;  /* 0x0000000000007918 */ /* 0x000fd00000000000 */
[----:B------:R-:W0:Y:S02]  /*09a0*/  USETMAXREG.TRY_ALLOC.CTAPOOL UP0, 0xe8 ;  /* 0x000000e8000079c8 */ /* 0x000e240008000600 */
[----:B0-----:R-:W-:-:S13]  /*09b0*/  PLOP3.LUT P0, PT, PT, PT, UP0, 0x80, 0x0 ;  /* 0x000000000000781c */ /* 0x001fda0003f0f008 */
[----:B------:R-:W-:Y:S05]  /*09c0*/  @!P0 BRA `(.L_x_6293) ;  /* 0xfffffffc00f08947 */ /* 0x000fea000383ffff */
[----:B------:R-:W2:Y:S01]  /*09d0*/  LDL.LU R0, [R1+0x44] ;  /* 0x0000440001007983 */ /* 0x000ea20000300800 */
[----:B------:R-:W0:Y:S01]  /*09e0*/  S2R R2, SR_TID.X ;  /* 0x0000000000027919 */ /* 0x000e220000002100 */
[----:B------:R-:W1:Y:S01]  /*09f0*/  S2UR UR38, SR_CgaCtaId ;  /* 0x00000000002679c3 */ /* 0x000e620000008800 */
[----:B------:R-:W-:Y:S01]  /*0a00*/  UMOV UR4, 0x400 ;  /* 0x0000040000047882 */ /* 0x000fe20000000000 */
[----:B0-----:R-:W-:-:S06]  /*0a10*/  SHF.R.U32.HI R2, RZ, 0x7, R2 ;  /* 0x00000007ff027819 */ /* 0x001fcc0000011602 */
[----:B------:R-:W-:Y:S06]  /*0a20*/  BAR.ARV 0x8, 0x180 ;  /* 0x0206000000007b1d */ /* 0x000fec0000002000 */
[----:B------:R-:W-:-:S13]  /*0a30*/  ISETP.NE.AND P0, PT, R2, 0x1, PT ;  /* 0x000000010200780c */ /* 0x000fda0003f05270 */
[----:B------:R-:W-:Y:S08]  /*0a40*/  @!P0 BAR.ARV 0x9, 0x100 ;  /* 0x0244000000008b1d */ /* 0x000ff00000002000 */
[----:B------:R-:W-:Y:S01]  /*0a50*/  BAR.SYNC.DEFER_BLOCKING 0x5, 0x180 ;  /* 0x0146000000007b1d */ /* 0x000fe20000010000 */
[----:B-1----:R-:W-:-:S06]  /*0a60*/  ULEA UR4, UR38, UR4, 0x18 ;  /* 0x0000000426047291 */ /* 0x002fcc000f8ec03f */
[----:B------:R-:W-:Y:S01]  /*0a70*/  IMAD.U32 R18, RZ, RZ, UR4 ;  /* 0x00000004ff127e24 */ /* 0x000fe2000f8e00ff */
[----:B------:R-:W-:-:S04]  /*0a80*/  ULDC UR4, c[0x0][0xc3c] ;  /* 0x00030f0000047ab9 */ /* 0x000fc80000000800 */
[----:B------:R-:W0:Y:S01]  /*0a90*/  LDS.128 R20, [R18+0x334d0] ;  /* 0x0334d00012147984 */ /* 0x000e220000000c00 */
[----:B------:R-:W-:Y:S06]  /*0aa0*/  BAR.ARV 0x4, 0x180 ;  /* 0x0106000000007b1d */ /* 0x000fec0000002000 */
[----:B--2---:R-:W-:-:S04]  /*0ab0*/  LOP3.LUT R0, R0, 0xfffffff7, RZ, 0xc0, !PT ;  /* 0xfffffff700007812 */ /* 0x004fc800078ec0ff */
[----:B------:R-:W-:-:S05]  /*0ac0*/  @P0 LOP3.LUT R0, R0, 0x8, RZ, 0xfc, !PT ;  /* 0x0000000800000812 */ /* 0x000fca00078efcff */
[----:B------:R1:W-:Y:S01]  /*0ad0*/  STL [R1+0x44], R0 ;  /* 0x0000440001007387 */ /* 0x0003e20000100800 */
[----:B0-----:R-:W-:-:S13]  /*0ae0*/  ISETP.GE.AND P0, PT, R23, UR4, PT ;  /* 0x0000000417007c0c */ /* 0x001fda000bf06270 */
[----:B-1----:R-:W-:Y:S05]  /*0af0*/  @P0 BRA `(.L_x_6294) ;  /* 0x0000031800a00947 */ /* 0x002fea0003800000 */
[----:B------:R-:W0:Y:S01]  /*0b00*/  S2R R0, SR_TID.X ;  /* 0x0000000000007919 */ /* 0x000e220000002100 */
[----:B------:R-:W-:Y:S01]  /*0b10*/  R2UR UR48, R18 ;  /* 0x00000000123072ca */ /* 0x000fe200000e0000 */
[----:B------:R-:W-:Y:S01]  /*0b20*/  IMAD.MOV.U32 R19, RZ, RZ, RZ ;  /* 0x000000ffff137224 */ /* 0x000fe200078e00ff */
[----:B------:R-:W-:Y:S01]  /*0b30*/  ULOP3.LUT UR49, UR36, 0x1, URZ, 0xfc, !UPT ;  /* 0x0000000124317892 */ /* 0x000fe2000f8efc3f */
[----:B------:R-:W-:Y:S01]  /*0b40*/  IMAD.MOV.U32 R223, RZ, RZ, RZ ;  /* 0x000000ffffdf7224 */ /* 0x000fe200078e00ff */
[----:B------:R-:W-:-:S09]  /*0b50*/  UMOV UR37, URZ ;  /* 0x0000003f00257c82 */ /* 0x000fd20008000000 */
[----:B------:R-:W-:Y:S01]  /*0b60*/  UIADD3 UR48, UR48, 0x1e200, URZ ;  /* 0x0001e20030307890 */ /* 0x000fe2000fffe03f */
[----:B0-----:R-:W-:-:S05]  /*0b70*/  VIADD R0, R0, 0xffffff80 ;  /* 0xffffff8000007836 */ /* 0x001fca0000000000 */
[----:B------:R-:W-:Y:S02]  /*0b80*/  SHF.R.S32.HI R3, RZ, 0x1f, R0 ;  /* 0x0000001fff037819 */ /* 0x000fe40000011400 */
[-C--:B------:R-:W-:Y:S02]  /*0b90*/  LEA.HI R8, R0, R0.reuse, RZ, 0x1 ;  /* 0x0000000000087211 */ /* 0x080fe400078f08ff */
[CC--:B------:R-:W-:Y:S02]  /*0ba0*/  LEA.HI R5, R3.reuse, R0.reuse, RZ, 0x5 ;  /* 0x0000000003057211 */ /* 0x0c0fe400078f28ff */
[CC--:B------:R-:W-:Y:S02]  /*0bb0*/  LEA.HI R2, R3.reuse, R0.reuse, RZ, 0x7 ;  /* 0x0000000003027211 */ /* 0x0c0fe400078f38ff */
[-C--:B------:R-:W-:Y:S01]  /*0bc0*/  LEA.HI R4, R3, R0.reuse, RZ, 0x4 ;  /* 0x0000000003047211 */ /* 0x080fe200078f20ff */
[----:B------:R-:W-:Y:S01]  /*0bd0*/  IMAD.SHL.U32 R6, R5, 0x20, RZ ;  /* 0x0000002005067824 */ /* 0x000fe200078e00ff */
[----:B------:R-:W-:-:S02]  /*0be0*/  LEA.HI R9, R3, R0, RZ, 0x2 ;  /* 0x0000000003097211 */ /* 0x000fc400078f10ff */
[----:B------:R-:W-:Y:S02]  /*0bf0*/  LOP3.LUT R7, R8, 0xfffffffe, RZ, 0xc0, !PT ;  /* 0xfffffffe08077812 */ /* 0x000fe400078ec0ff */
[----:B------:R-:W-:Y:S02]  /*0c00*/  LOP3.LUT R5, R2, 0xffffff80, RZ, 0xc0, !PT ;  /* 0xffffff8002057812 */ /* 0x000fe400078ec0ff */
[----:B------:R-:W-:Y:S01]  /*0c10*/  LOP3.LUT R3, R4, 0x3fffff0, RZ, 0xc0, !PT ;  /* 0x03fffff004037812 */ /* 0x000fe200078ec0ff */
[C---:B------:R-:W-:Y:S01]  /*0c20*/  IMAD.IADD R16, R0.reuse, 0x1, -R7 ;  /* 0x0000000100107824 */ /* 0x040fe200078e0a07 */
[----:B------:R-:W-:Y:S02]  /*0c30*/  LOP3.LUT R11, R9, 0xfffffffc, RZ, 0xc0, !PT ;  /* 0xfffffffc090b7812 */ /* 0x000fe400078ec0ff */
[C---:B------:R-:W-:Y:S01]  /*0c40*/  IADD3 R10, R0.reuse, -R5, RZ ;  /* 0x80000005000a7210 */ /* 0x040fe20007ffe0ff */
[----:B------:R-:W-:Y:S01]  /*0c50*/  IMAD.IADD R5, R0, 0x1, -R3 ;  /* 0x0000000100057824 */ /* 0x000fe200078e0a03 */
[----:B------:R-:W-:Y:S01]  /*0c60*/  LOP3.LUT R6, R6, 0xfffffc00, RZ, 0xc0, !PT ;  /* 0xfffffc0006067812 */ /* 0x000fe200078ec0ff */
[----:B------:R-:W-:Y:S01]  /*0c70*/  IMAD.IADD R11, R0, 0x1, -R11 ;  /* 0x00000001000b7824 */ /* 0x000fe200078e0a0b */
[--C-:B------:R-:W-:Y:S01]  /*0c80*/  SHF.R.S32.HI R0, RZ, 0x2, R9.reuse ;  /* 0x00000002ff007819 */ /* 0x100fe20000011409 */
[----:B------:R-:W-:Y:S01]  /*0c90*/  IMAD.SHL.U32 R226, R16, 0x8, RZ ;  /* 0x0000000810e27824 */ /* 0x000fe200078e00ff */
[----:B------:R-:W-:Y:S01]  /*0ca0*/  SHF.R.S32.HI R9, RZ, 0x1f, R9 ;  /* 0x0000001fff097819 */ /* 0x000fe20000011409 */
[----:B------:R-:W-:Y:S01]  /*0cb0*/  IMAD R7, R5, 0x40, R6 ;  /* 0x0000004005077824 */ /* 0x000fe200078e0206 */
[----:B------:R-:W-:-:S02]  /*0cc0*/  SHF.R.S32.HI R12, RZ, 0x1, R8 ;  /* 0x00000001ff0c7819 */ /* 0x000fc40000011408 */
[----:B------:R-:W-:Y:S02]  /*0cd0*/  LEA.HI R9, R9, R0, RZ, 0x2 ;  /* 0x0000000009097211 */ /* 0x000fe400078f10ff */
[----:B------:R-:W-:Y:S02]  /*0ce0*/  SHF.R.S32.HI R5, RZ, 0x4, R4 ;  /* 0x00000004ff057819 */ /* 0x000fe40000011404 */
[----:B------:R-:W-:Y:S02]  /*0cf0*/  SHF.R.S32.HI R3, RZ, 0x7, R2 ;  /* 0x00000007ff037819 */ /* 0x000fe40000011402 */
[----:B------:R-:W-:Y:S02]  /*0d00*/  LOP3.LUT R9, R9, 0xfffffffc, RZ, 0xc0, !PT ;  /* 0xfffffffc09097812 */ /* 0x000fe400078ec0ff */
[----:B------:R-:W-:Y:S02]  /*0d10*/  LEA.HI R8, R8, R12, RZ, 0x1 ;  /* 0x0000000c08087211 */ /* 0x000fe400078f08ff */
[----:B------:R-:W-:Y:S01]  /*0d20*/  LEA.HI R4, R4, R5, RZ, 0x1 ;  /* 0x0000000504047211 */ /* 0x000fe200078f08ff */
[----:B------:R-:W-:Y:S01]  /*0d30*/  IMAD.IADD R9, R0, 0x1, -R9 ;  /* 0x0000000100097824 */ /* 0x000fe200078e0a09 */
[----:B------:R-:W-:-:S02]  /*0d40*/  LEA.HI R2, R2, R3, RZ, 0x1 ;  /* 0x0000000302027211 */ /* 0x000fc400078f08ff */
[----:B------:R-:W-:Y:S01]  /*0d50*/  LEA.HI R0, R11, R11, RZ, 0x1 ;  /* 0x0000000b0b007211 */ /* 0x000fe200078f08ff */
[----:B------:R-:W-:Y:S01]  /*0d60*/  IMAD.SHL.U32 R9, R9, 0x80, RZ ;  /* 0x0000008009097824 */ /* 0x000fe200078e00ff */
[----:B------:R-:W-:Y:S02]  /*0d70*/  LOP3.LUT R8, R8, 0x3fffffe, RZ, 0xc0, !PT ;  /* 0x03fffffe08087812 */ /* 0x000fe400078ec0ff */
[----:B------:R-:W-:Y:S02]  /*0d80*/  LOP3.LUT R4, R4, 0x1ffffffe, RZ, 0xc0, !PT ;  /* 0x1ffffffe04047812 */ /* 0x000fe400078ec0ff */
[----:B------:R-:W-:Y:S02]  /*0d90*/  LOP3.LUT R2, R2, 0x3fffffe, RZ, 0xc0, !PT ;  /* 0x03fffffe02027812 */ /* 0x000fe400078ec0ff */
[----:B------:R-:W-:Y:S01]  /*0da0*/  LOP3.LUT R6, R0, 0x1ffffffe, RZ, 0xc0, !PT ;  /* 0x1ffffffe00067812 */ /* 0x000fe200078ec0ff */
[----:B------:R-:W-:Y:S01]  /*0db0*/  IMAD.IADD R4, R5, 0x1, -R4 ;  /* 0x0000000105047824 */ /* 0x000fe200078e0a04 */
[C---:B------:R-:W-:Y:S01]  /*0dc0*/  IADD3 R8, R12.reuse, -R8, RZ ;  /* 0x800000080c087210 */ /* 0x040fe20007ffe0ff */
[----:B------:R-:W-:Y:S01]  /*0dd0*/  VIADD R12, R12, 0x80 ;  /* 0x000000800c0c7836 */ /* 0x000fe20000000000 */
[----:B------:R-:W-:Y:S01]  /*0de0*/  SHF.L.U32 R16, R16, 0x4, RZ ;  /* 0x0000000410107819 */ /* 0x000fe200000006ff */
[----:B------:R-:W-:Y:S01]  /*0df0*/  IMAD.IADD R2, R3, 0x1, -R2 ;  /* 0x0000000103027824 */ /* 0x000fe200078e0a02 */
[----:B------:R-:W-:Y:S01]  /*0e00*/  SHF.R.S32.HI R3, RZ, 0x1f, R10 ;  /* 0x0000001fff037819 */ /* 0x000fe2000001140a */
[----:B------:R-:W-:Y:S01]  /*0e10*/  IMAD.IADD R11, R11, 0x1, -R6 ;  /* 0x000000010b0b7824 */ /* 0x000fe200078e0a06 */
[----:B------:R-:W-:Y:S01]  /*0e20*/  SHF.R.S32.HI R17, RZ, 0x1f, R16 ;  /* 0x0000001fff117819 */ /* 0x000fe20000011410 */
[----:B------:R-:W-:Y:S01]  /*0e30*/  IMAD R6, R4, 0x8, R7 ;  /* 0x0000000804067824 */ /* 0x000fe200078e0207 */
[----:B------:R-:W-:Y:S01]  /*0e40*/  SHF.R.S32.HI R7, RZ, 0x1f, R12 ;  /* 0x0000001fff077819 */ /* 0x000fe2000001140c */
[----:B------:R-:W-:Y:S01]  /*0e50*/  IMAD R8, R5, 0x8, R8 ;  /* 0x0000000805087824 */ /* 0x000fe200078e0208 */
[----:B------:R-:W-:Y:S01]  /*0e60*/  LEA.HI R0, R3, R10, RZ, 0x2 ;  /* 0x0000000a03007211 */ /* 0x000fe200078f10ff */
[C---:B------:R-:W-:Y:S01]  /*0e70*/  VIADD R221, R16.reuse, 0x60 ;  /* 0x0000006010dd7836 */ /* 0x040fe20000000000 */
[----:B------:R-:W-:Y:S01]  /*0e80*/  LEA.HI R7, R7, R12, RZ, 0x3 ;  /* 0x0000000c07077211 */ /* 0x000fe200078f18ff */
[----:B------:R0:W-:Y:S01]  /*0e90*/  STL [R1+0x70], R6 ;  /* 0x0000700601007387 */ /* 0x0001e20000100800 */
[--C-:B------:R-:W-:Y:S01]  /*0ea0*/  SHF.R.S32.HI R4, RZ, 0x2, R0.reuse ;  /* 0x00000002ff047819 */ /* 0x100fe20000011400 */
[----:B------:R-:W-:Y:S01]  /*0eb0*/  VIADD R220, R16, 0x80 ;  /* 0x0000008010dc7836 */ /* 0x000fe20000000000 */
[----:B------:R-:W-:Y:S01]  /*0ec0*/  SHF.R.S32.HI R5, RZ, 0x1f, R0 ;  /* 0x0000001fff057819 */ /* 0x000fe20000011400 */
[----:B------:R-:W-:Y:S01]  /*0ed0*/  IMAD.SHL.U32 R7, R7, 0x40, RZ ;  /* 0x0000004007077824 */ /* 0x000fe200078e00ff */
[----:B------:R-:W-:Y:S01]  /*0ee0*/  LOP3.LUT R13, R0, 0x7ffffffc, RZ, 0xc0, !PT ;  /* 0x7ffffffc000d7812 */ /* 0x000fe200078ec0ff */
[----:B------:R-:W-:Y:S01]  /*0ef0*/  VIADD R222, R16, 0xa0 ;  /* 0x000000a010de7836 */ /* 0x000fe20000000000 */
[----:B------:R-:W-:-:S02]  /*0f00*/  LEA.HI R5, R5, R4, RZ, 0x3 ;  /* 0x0000000405057211 */ /* 0x000fc400078f18ff */
[----:B------:R-:W-:Y:S02]  /*0f10*/  LEA.HI R3, R3, R10, RZ, 0x5 ;  /* 0x0000000a03037211 */ /* 0x000fe400078f28ff */
[----:B0-----:R-:W-:Y:S02]  /*0f20*/  LEA.HI R6, R12, R12, RZ, 0x1 ;  /* 0x0000000c0c067211 */ /* 0x001fe400078f08ff */
[----:B------:R-:W-:Y:S02]  /*0f30*/  IADD3 R10, R10, -R13, RZ ;  /* 0x8000000d0a0a7210 */ /* 0x000fe40007ffe0ff */
[----:B------:R-:W-:Y:S02]  /*0f40*/  LOP3.LUT R0, R6, 0x3fffffe, RZ, 0xc0, !PT ;  /* 0x03fffffe06007812 */ /* 0x000fe400078ec0ff */
[----:B------:R-:W-:Y:S01]  /*0f50*/  LOP3.LUT R5, R5, 0xfffffff8, RZ, 0xc0, !PT ;  /* 0xfffffff805057812 */ /* 0x000fe200078ec0ff */
[----:B------:R0:W-:Y:S01]  /*0f60*/  STL [R1+0x54], R10 ;  /* 0x0000540a01007387 */ /* 0x0001e20000100800 */
[----:B------:R-:W-:Y:S01]  /*0f70*/  LOP3.LUT R7, R7, 0xfffffe00, RZ, 0xc0, !PT ;  /* 0xfffffe0007077812 */ /* 0x000fe200078ec0ff */
[----:B------:R-:W-:Y:S01]  /*0f80*/  IMAD.IADD R0, R12, 0x1, -R0 ;  /* 0x000000010c007824 */ /* 0x000fe200078e0a00 */
[----:B------:R-:W-:Y:S01]  /*0f90*/  SHF.R.S32.HI R3, RZ, 0x5, R3 ;  /* 0x00000005ff037819 */ /* 0x000fe20000011403 */
[----:B------:R-:W-:Y:S01]  /*0fa0*/  IMAD.IADD R4, R4, 0x1, -R5 ;  /* 0x0000000104047824 */ /* 0x000fe200078e0a05 */
[----:B------:R-:W-:Y:S01]  /*0fb0*/  IADD3 R5, R226, 0x40, RZ ;  /* 0x00000040e2057810 */ /* 0x000fe20007ffe0ff */
[----:B------:R-:W-:Y:S01]  /*0fc0*/  IMAD R0, R0, 0x40, R7 ;  /* 0x0000004000007824 */ /* 0x000fe200078e0207 */
[----:B------:R-:W-:Y:S01]  /*0fd0*/  LOP3.LUT R13, R9, 0x180, RZ, 0xc0, !PT ;  /* 0x00000180090d7812 */ /* 0x000fe200078ec0ff */
[----:B------:R-:W-:Y:S01]  /*0fe0*/  IMAD R3, R3, 0x10, R4 ;  /* 0x0000001003037824 */ /* 0x000fe200078e0204 */
[----:B------:R-:W-:Y:S01]  /*0ff0*/  SHF.R.S32.HI R6, RZ, 0x1, R6 ;  /* 0x00000001ff067819 */ /* 0x000fe20000011406 */
[C---:B0-----:R-:W-:Y:S01]  /*1000*/  VIADD R10, R226.reuse, 0x20 ;  /* 0x00000020e20a7836 */ /* 0x041fe20000000000 */
[----:B------:R-:W-:Y:S01]  /*1010*/  SHF.R.U32.HI R12, RZ, 0x3, R13 ;  /* 0x00000003ff0c7819 */ /* 0x000fe2000001160d */
[----:B------:R-:W-:-:S02]  /*1020*/  IMAD.IADD R225, R226, 0x1, R5 ;  /* 0x00000001e2e17824 */ /* 0x000fc400078e0205 */
[----:B------:R-:W-:Y:S01]  /*1030*/  IMAD.IADD R224, R226, 0x1, R10 ;  /* 0x00000001e2e07824 */ /* 0x000fe200078e020a */
[----:B------:R0:W-:Y:S01]  /*1040*/  STL [R1+0x20], R10 ;  /* 0x0000200a01007387 */ /* 0x0001e20000100800 */
[----:B------:R-:W-:Y:S02]  /*1050*/  IMAD R2, R2, 0x40, R3 ;  /* 0x0000004002027824 */ /* 0x000fe400078e0203 */
[----:B------:R-:W-:Y:S01]  /*1060*/  VIADD R3, R226, 0x10 ;  /* 0x00000010e2037836 */ /* 0x000fe20000000000 */
[----:B------:R1:W-:Y:S01]  /*1070*/  STL [R1+0x3c], R0 ;  /* 0x00003c0001007387 */ /* 0x0003e20000100800 */
[----:B------:R-:W-:-:S03]  /*1080*/  IMAD.SHL.U32 R6, R6, 0x80, RZ ;  /* 0x0000008006067824 */ /* 0x000fc600078e00ff */
[----:B------:R2:W-:Y:S01]  /*1090*/  STL [R1+0x1c], R5 ;  /* 0x00001c0501007387 */ /* 0x0005e20000100800 */
[----:B0-----:R-:W-:Y:S02]  /*10a0*/  SHF.L.U32 R10, R8, 0x6, RZ ;  /* 0x00000006080a7819 */ /* 0x001fe400000006ff */
[----:B-1----:R-:W-:-:S03]  /*10b0*/  SHF.R.S32.HI R0, RZ, 0x1f, R225 ;  /* 0x0000001fff007819 */ /* 0x002fc600000114e1 */
[----:B------:R-:W-:Y:S01]  /*10c0*/  STL [R1+0x34], R10 ;  /* 0x0000340a01007387 */ /* 0x000fe20000100800 */
[----:B--2---:R-:W-:-:S03]  /*10d0*/  SHF.R.S32.HI R5, RZ, 0x1f, R224 ;  /* 0x0000001fff057819 */ /* 0x004fc600000114e0 */
[----:B------:R-:W-:Y:S01]  /*10e0*/  STL [R1+0x2c], R13 ;  /* 0x00002c0d01007387 */ /* 0x000fe20000100800 */
[CC--:B------:R-:W-:Y:S02]  /*10f0*/  LEA.HI R7, R0.reuse, R225.reuse, RZ, 0x6 ;  /* 0x000000e100077211 */ /* 0x0c0fe400078f30ff */
[CC--:B------:R-:W-:Y:S01]  /*1100*/  LEA.HI R4, R5.reuse, R224.reuse, RZ, 0x6 ;  /* 0x000000e005047211 */ /* 0x0c0fe200078f30ff */
[----:B------:R-:W-:Y:S01]  /*1110*/  STL [R1+0x30], R12 ;  /* 0x0000300c01007387 */ /* 0x000fe20000100800 */
[----:B------:R-:W-:Y:S01]  /*1120*/  LEA.HI R5, R5, R224, RZ, 0x4 ;  /* 0x000000e005057211 */ /* 0x000fe200078f20ff */
[----:B------:R-:W-:Y:S01]  /*1130*/  IMAD.SHL.U32 R9, R7, 0x80, RZ ;  /* 0x0000008007097824 */ /* 0x000fe200078e00ff */
[----:B------:R-:W-:Y:S01]  /*1140*/  LEA.HI R229, R0, R225, RZ, 0x4 ;  /* 0x000000e100e57211 */ /* 0x000fe200078f20ff */
[----:B------:R-:W-:Y:S01]  /*1150*/  IMAD.SHL.U32 R4, R4, 0x80, RZ ;  /* 0x0000008004047824 */ /* 0x000fe200078e00ff */
[C---:B------:R-:W-:Y:S02]  /*1160*/  LOP3.LUT R0, R13.reuse, 0x30, R5, 0xf8, !PT ;  /* 0x000000300d007812 */ /* 0x040fe400078ef805 */
[----:B------:R-:W-:-:S02]  /*1170*/  LOP3.LUT R8, R13, 0x30, R229, 0xf8, !PT ;  /* 0x000000300d087812 */ /* 0x000fc400078ef8e5 */
[-C--:B------:R-:W-:Y:S01]  /*1180*/  LOP3.LUT R7, R0, R12.reuse, RZ, 0x3c, !PT ;  /* 0x0000000c00077212 */ /* 0x080fe200078e3cff */
[----:B------:R-:W-:Y:S01]  /*1190*/  IMAD R0, R11, 0x8, R2 ;  /* 0x000000080b007824 */ /* 0x000fe200078e0202 */
[----:B------:R-:W-:Y:S01]  /*11a0*/  LOP3.LUT R4, R4, 0xffffe000, RZ, 0xc0, !PT ;  /* 0xffffe00004047812 */ /* 0x000fe200078ec0ff */
[----:B------:R-:W-:Y:S01]  /*11b0*/  VIADD R2, R226, 0x50 ;  /* 0x00000050e2027836 */ /* 0x000fe20000000000 */
[----:B------:R-:W-:Y:S02]  /*11c0*/  LOP3.LUT R9, R9, 0xffffe000, RZ, 0xc0, !PT ;  /* 0xffffe00009097812 */ /* 0x000fe400078ec0ff */
[----:B------:R0:W-:Y:S01]  /*11d0*/  STL [R1+0x58], R0 ;  /* 0x0000580001007387 */ /* 0x0001e20000100800 */
[----:B------:R-:W-:Y:S02]  /*11e0*/  LOP3.LUT R8, R8, R12, RZ, 0x3c, !PT ;  /* 0x0000000c08087212 */ /* 0x000fe400078e3cff */
[----:B------:R-:W-:Y:S01]  /*11f0*/  IADD3 R7, R7, R10, R4 ;  /* 0x0000000a07077210 */ /* 0x000fe20007ffe004 */
[----:B------:R-:W-:Y:S01]  /*1200*/  STL [R1+0x14], RZ ;  /* 0x000014ff01007387 */ /* 0x000fe20000100800 */
[----:B------:R-:W-:-:S02]  /*1210*/  SHF.R.S32.HI R4, RZ, 0x1f, R220 ;  /* 0x0000001fff047819 */ /* 0x000fc400000114dc */
[----:B------:R-:W-:Y:S01]  /*1220*/  IADD3 R9, R8, R10, R9 ;  /* 0x0000000a08097210 */ /* 0x000fe20007ffe009 */
[----:B------:R-:W-:Y:S01]  /*1230*/  STL [R1], RZ ;  /* 0x000000ff01007387 */ /* 0x000fe20000100800 */
[----:B------:R-:W-:Y:S02]  /*1240*/  SHF.R.S32.HI R228, RZ, 0x4, R5 ;  /* 0x00000004ffe47819 */ /* 0x000fe40000011405 */
[----:B0-----:R-:W-:Y:S01]  /*1250*/  IADD3 R0, R226, 0x30, RZ ;  /* 0x00000030e2007810 */ /* 0x001fe20007ffe0ff */
[----:B------:R0:W-:Y:S01]  /*1260*/  STL [R1+0x18], R3 ;  /* 0x0000180301007387 */ /* 0x0001e20000100800 */
[----:B------:R-:W-:-:S03]  /*1270*/  SHF.R.S32.HI R229, RZ, 0x4, R229 ;  /* 0x00000004ffe57819 */ /* 0x000fc600000114e5 */
[----:B------:R1:W-:Y:S04]  /*1280*/  STL [R1+0x24], R0 ;  /* 0x0000240001007387 */ /* 0x0003e80000100800 */
[----:B------:R2:W-:Y:S01]  /*1290*/  STL [R1+0x28], R2 ;  /* 0x0000280201007387 */ /* 0x0005e20000100800 */
[----:B0-----:R-:W-:Y:S02]  /*12a0*/  SHF.R.S32.HI R3, RZ, 0x1f, R221 ;  /* 0x0000001fff037819 */ /* 0x001fe400000114dd */
[----:B-1----:R-:W-:-:S03]  /*12b0*/  LOP3.LUT R0, R13, 0x30, R16, 0xf8, !PT ;  /* 0x000000300d007812 */ /* 0x002fc600078ef810 */
[----:B------:R0:W-:Y:S01]  /*12c0*/  STL [R1+0xc], R3 ;  /* 0x00000c0301007387 */ /* 0x0001e20000100800 */
[----:B--2---:R-:W-:-:S03]  /*12d0*/  SHF.R.S32.HI R2, RZ, 0x1f, R222 ;  /* 0x0000001fff027819 */ /* 0x004fc600000114de */
[----:B------:R-:W-:Y:S04]  /*12e0*/  STL [R1+0x8], R4 ;  /* 0x0000080401007387 */ /* 0x000fe80000100800 */
[----:B------:R1:W-:Y:S01]  /*12f0*/  STL [R1+0x4], R2 ;  /* 0x0000040201007387 */ /* 0x0003e20000100800 */
[----:B0-----:R-:W-:Y:S02]  /*1300*/  LOP3.LUT R3, R0, R12, RZ, 0x3c, !PT ;  /* 0x0000000c00037212 */ /* 0x001fe400078e3cff */
[----:B------:R-:W-:Y:S02]  /*1310*/  LOP3.LUT R0, R6, 0x180, RZ, 0xc0, !PT ;  /* 0x0000018006007812 */ /* 0x000fe400078ec0ff */
[----:B------:R-:W-:-:S03]  /*1320*/  IADD3 R3, R18, R10, R3 ;  /* 0x0000000a12037210 */ /* 0x000fc60007ffe003 */
[----:B------:R0:W-:Y:S01]  /*1330*/  STL [R1+0x38], R0 ;  /* 0x0000380001007387 */ /* 0x0001e20000100800 */
[----:B-1----:R-:W-:-:S03]  /*1340*/  IMAD.IADD R2, R18, 0x1, R7 ;  /* 0x0000000112027824 */ /* 0x002fc600078e0207 */
[----:B------:R1:W-:Y:S04]  /*1350*/  STL [R1+0x6c], R3 ;  /* 0x00006c0301007387 */ /* 0x0003e80000100800 */
[----:B------:R1:W-:Y:S01]  /*1360*/  STL [R1+0x68], R2 ;  /* 0x0000680201007387 */ /* 0x0003e20000100800 */
[----:B0-----:R-:W-:-:S05]  /*1370*/  IMAD.IADD R0, R18, 0x1, R9 ;  /* 0x0000000112007824 */ /* 0x001fca00078e0209 */
[----:B------:R1:W-:Y:S02]  /*1380*/  STL [R1+0x64], R0 ;  /* 0x0000640001007387 */ /* 0x0003e40000100800 */
.L_x_6506:
[----:B01-3--:R-:W0:Y:S02]  /*1390*/  LDC.64 R2, c[0x0][0xc88] ;  /* 0x00032200ff027b82 */ /* 0x00be240000000a00 */
        /* <DEDUP_REMOVED lines=14> */
[C---:B------:R-:W-:Y:S01]  /*1480*/  IMAD.SHL.U32 R26, R11.reuse, 0x4, RZ ;  /* 0x000000040b1a7824 */ /* 0x040fe200078e00ff */
[C-C-:B------:R-:W-:Y:S01]  /*1490*/  SHF.L.U64.HI R27, R11.reuse, 0x2, R0.reuse ;  /* 0x000000020b1b7819 */ /* 0x140fe20000010200 */
[----:B------:R0:W-:Y:S01]  /*14a0*/  STL [R1+0x60], R0 ;  /* 0x0000600001007387 */ /* 0x0001e20000100800 */
[----:B------:R-:W-:-:S02]  /*14b0*/  @P1 LEA.HI.X R5, R11, UR5, R0, 0x2, P2 ;  /* 0x000000050b051c11 */ /* 0x000fc400090f1400 */
[----:B------:R-:W-:Y:S01]  /*14c0*/  ISETP.NE.U32.AND P2, PT, RZ, UR8, PT ;  /* 0x00000008ff007c0c */ /* 0x000fe2000bf45070 */
[----:B------:R-:W-:Y:S01]  /*14d0*/  ULDC UR4, c[0x0][0x288] ;  /* 0x0000a20000047ab9 */ /* 0x000fe20000000800 */
[----:B------:R-:W-:Y:S02]  /*14e0*/  IADD3 R8, P3, R26, UR6, RZ ;  /* 0x000000061a087c10 */ /* 0x000fe4000ff7e0ff */
[----:B------:R-:W-:Y:S02]  /*14f0*/  ISETP.NE.AND.EX P2, PT, RZ, UR9, PT, P2 ;  /* 0x00000009ff007c0c */ /* 0x000fe4000bf45320 */
[----:B0-----:R-:W-:Y:S01]  /*1500*/  MOV R0, RZ ;  /* 0x000000ff00007202 */ /* 0x001fe20000000f00 */
[----:B------:R-:W-:Y:S01]  /*1510*/  IMAD.U32 R2, RZ, RZ, UR4 ;  /* 0x00000004ff027e24 */ /* 0x000fe2000f8e00ff */
[----:B------:R-:W-:Y:S01]  /*1520*/  IADD3.X R9, R27, UR7, RZ, P3, !PT ;  /* 0x000000071b097c10 */ /* 0x000fe20009ffe4ff */
[----:B------:R-:W-:-:S03]  /*1530*/  ULDC.64 UR4, c[0x0][0x418] ;  /* 0x0001060000047ab9 */ /* 0x000fc60000000a00 */
[----:B------:R0:W5:Y:S05]  /*1540*/  @P1 LDG.E R0, desc[UR54][R4.64] ;  /* 0x0000003604001981 */ /* 0x00016a000c1e1900 */
[----:B------:R-:W-:Y:S01]  /*1550*/  @P2 IADD3 R6, P1, R26, UR8, RZ ;  /* 0x000000081a062c10 */ /* 0x000fe2000ff3e0ff */
[----:B------:R0:W5:Y:S03]  /*1560*/  @P0 LDG.E R122, desc[UR54][R8.64] ;  /* 0x00000036087a0981 */ /* 0x000166000c1e1900 */
[----:B------:R-:W-:-:S05]  /*1570*/  @P2 IADD3.X R7, R27, UR9, RZ, P1, !PT ;  /* 0x000000091b072c10 */ /* 0x000fca0008ffe4ff */
[----:B------:R-:W2:Y:S01]  /*1580*/  @P2 LDG.E R2, desc[UR54][R6.64] ;  /* 0x0000003606022981 */ /* 0x000ea2000c1e1900 */
[----:B------:R-:W-:Y:S01]  /*1590*/  UISETP.NE.U32.AND UP0, UPT, UR4, URZ, UPT ;  /* 0x0000003f0400728c */ /* 0x000fe2000bf05070 */
[----:B------:R-:W-:Y:S02]  /*15a0*/  IMAD.MOV.U32 R23, RZ, RZ, R11 ;  /* 0x000000ffff177224 */ /* 0x000fe400078e000b */
[----:B------:R-:W-:Y:S01]  /*15b0*/  ULDC UR4, c[0x0][0x424] ;  /* 0x0001090000047ab9 */ /* 0x000fe20000000800 */
[----:B------:R-:W-:-:S03]  /*15c0*/  UISETP.NE.AND.EX UP0, UPT, UR5, URZ, UPT, UP0 ;  /* 0x0000003f0500728c */ /* 0x000fc6000bf05300 */
[----:B------:R-:W-:Y:S01]  /*15d0*/  ULDC UR5, c[0x0][0x2f0] ;  /* 0x0000bc0000057ab9 */ /* 0x000fe20000000800 */
[----:B------:R-:W-:-:S04]  /*15e0*/  USEL UR4, UR4, 0x1, UP0 ;  /* 0x0000000104047887 */ /* 0x000fc80008000000 */
[----:B------:R-:W-:-:S03]  /*15f0*/  UIMAD UR4, UR4, UR5, URZ ;  /* 0x00000005040472a4 */ /* 0x000fc6000f8e023f */
[----:B------:R-:W-:-:S03]  /*1600*/  ULDC UR5, c[0x0][0x348] ;  /* 0x0000d20000057ab9 */ /* 0x000fc60000000800 */
[----:B------:R-:W-:Y:S01]  /*1610*/  MOV R25, UR4 ;  /* 0x0000000400197c02 */ /* 0x000fe20008000f00 */
[----:B--2---:R1:W-:Y:S01]  /*1620*/  STL [R1+0x48], R2 ;  /* 0x0000480201007387 */ /* 0x0043e20000100800 */
[----:B------:R-:W-:Y:S02]  /*1630*/  IMAD.MOV.U32 R10, RZ, RZ, R2 ;  /* 0x000000ffff0a7224 */ /* 0x000fe400078e0002 */
[----:B-1----:R-:W-:Y:S01]  /*1640*/  IMAD.U32 R2, RZ, RZ, UR5 ;  /* 0x00000005ff027e24 */ /* 0x002fe2000f8e00ff */
[----:B0---4-:R-:W-:Y:S06]  /*1650*/  @P2 BRA `(.L_x_6295) ;  /* 0x0000000000282947 */ /* 0x011fec0003800000 */
        /* <DEDUP_REMOVED lines=8> */
[----:B--2---:R-:W-:-:S05]  /*16e0*/  IMAD.IADD R10, R6, 0x1, -R3 ;  /* 0x00000001060a7824 */ /* 0x004fca00078e0a03 */
[----:B------:R0:W-:Y:S02]  /*16f0*/  STL [R1+0x48], R10 ;  /* 0x0000480a01007387 */ /* 0x0001e40000100800 */
.L_x_6295:
[----:B------:R-:W-:Y:S01]  /*1700*/  ULDC.64 UR4, c[0x0][0xa20] ;  /* 0x0002880000047ab9 */ /* 0x000fe20000000a00 */
[----:B------:R1:W-:Y:S01]  /*1710*/  STL [R1+0x5c], R22 ;  /* 0x00005c1601007387 */ /* 0x0003e20000100800 */
[----:B------:R-:W-:-:S04]  /*1720*/  ISETP.NE.U32.AND P1, PT, RZ, UR4, PT ;  /* 0x00000004ff007c0c */ /* 0x000fc8000bf25070 */
[----:B------:R-:W-:-:S13]  /*1730*/  ISETP.NE.AND.EX P1, PT, RZ, UR5, PT, P1 ;  /* 0x00000005ff007c0c */ /* 0x000fda000bf25310 */
[----:B-1----:R-:W-:Y:S05]  /*1740*/  @!P1 BRA `(.L_x_6296) ;  /* 0x0000000000109947 */ /* 0x002fea0003800000 */
[----:B------:R-:W-:-:S04]  /*1750*/  IADD3 R4, P0, R26, UR4, RZ ;  /* 0x000000041a047c10 */ /* 0x000fc8000ff1e0ff */
[----:B------:R-:W-:-:S05]  /*1760*/  IADD3.X R5, R27, UR5, RZ, P0, !PT ;  /* 0x000000051b057c10 */ /* 0x000fca00087fe4ff */
[----:B------:R1:W5:Y:S01]  /*1770*/  LDG.E R25, desc[UR54][R4.64] ;  /* 0x0000003604197981 */ /* 0x000362000c1e1900 */
[----:B------:R-:W-:Y:S05]  /*1780*/  BRA `(.L_x_6297) ;  /* 0x0000000000107947 */ /* 0x000fea0003800000 */
.L_x_6296:
[----:B------:R-:W-:Y:S05]  /*1790*/  @!P0 BRA `(.L_x_6297) ;  /* 0x00000000000c8947 */ /* 0x000fea0003800000 */
[----:B------:R-:W2:Y:S04]  /*17a0*/  LDG.E R4, desc[UR54][R8.64] ;  /* 0x0000003608047981 */ /* 0x000ea8000c1e1900 */
[----:B------:R-:W2:Y:S02]  /*17b0*/  LDG.E R25, desc[UR54][R8.64+0x4] ;  /* 0x0000043608197981 */ /* 0x000ea4000c1e1900 */
[----:B--2---:R-:W-:-:S07]  /*17c0*/  IMAD.IADD R25, R25, 0x1, -R4 ;  /* 0x0000000119197824 */ /* 0x004fce00078e0a04 */
.L_x_6297:
[----:B------:R-:W-:Y:S01]  /*17d0*/  ULDC.64 UR4, c[0x0][0xa10] ;  /* 0x0002840000047ab9 */ /* 0x000fe20000000a00 */
[----:B------:R-:W2:Y:S01]  /*17e0*/  LDC R9, c[0x0][0x448] ;  /* 0x00011200ff097b82 */ /* 0x000ea20000000800 */
[----:B------:R-:W-:-:S04]  /*17f0*/  ISETP.NE.U32.AND P0, PT, RZ, UR4, PT ;  /* 0x00000004ff007c0c */ /* 0x000fc8000bf05070 */
[----:B------:R-:W-:Y:S01]  /*1800*/  ISETP.NE.AND.EX P0, PT, RZ, UR5, PT, P0 ;  /* 0x00000005ff007c0c */ /* 0x000fe2000bf05300 */
[----:B------:R-:W-:-:S12]  /*1810*/  ULDC.64 UR4, c[0x0][0xa30] ;  /* 0x00028c0000047ab9 */ /* 0x000fd80000000a00 */
[----:B-1----:R-:W1:Y:S02]  /*1820*/  @P0 LDC.64 R4, c[0x0][0xa10] ;  /* 0x00028400ff040b82 */ /* 0x002e640000000a00 */
[----:B-1----:R-:W-:-:S05]  /*1830*/  @P0 IMAD.WIDE R4, R23, 0x4, R4 ;  /* 0x0000000417040825 */ /* 0x002fca00078e0204 */
[----:B------:R-:W3:Y:S04]  /*1840*/  @P0 LDG.E R3, desc[UR54][R4.64] ;  /* 0x0000003604030981 */ /* 0x000ee8000c1e1900 */
[----:B------:R1:W3:Y:S01]  /*1850*/  @P0 LDG.E R8, desc[UR54][R4.64+0x4] ;  /* 0x0000043604080981 */ /* 0x0002e2000c1e1900 */
[----:B------:R-:W-:Y:S01]  /*1860*/  ISETP.NE.U32.AND P1, PT, RZ, UR4, PT ;  /* 0x00000004ff007c0c */ /* 0x000fe2000bf25070 */
[----:B-----5:R-:W-:-:S03]  /*1870*/  IMAD.MOV.U32 R133, RZ, RZ, R25 ;  /* 0x000000ffff857224 */ /* 0x020fc600078e0019 */
[----:B------:R-:W-:-:S13]  /*1880*/  ISETP.NE.AND.EX P1, PT, RZ, UR5, PT, P1 ;  /* 0x00000005ff007c0c */ /* 0x000fda000bf25310 */
[----:B------:R-:W-:-:S04]  /*1890*/  @P1 IADD3 R6, P2, R26, UR4, RZ ;  /* 0x000000041a061c10 */ /* 0x000fc8000ff5e0ff */
[----:B------:R-:W-:-:S05]  /*18a0*/  @P1 IADD3.X R7, R27, UR5, RZ, P2, !PT ;  /* 0x000000051b071c10 */ /* 0x000fca00097fe4ff */
[----:B------:R4:W5:Y:S01]  /*18b0*/  @P1 LDG.E R133, desc[UR54][R6.64] ;  /* 0x0000003606851981 */ /* 0x000962000c1e1900 */
[----:B--2---:R-:W-:Y:S01]  /*18c0*/  ISETP.NE.AND P1, PT, R9, 0x1, PT ;  /* 0x000000010900780c */ /* 0x004fe20003f25270 */
[----:B------:R-:W-:-:S04]  /*18d0*/  IMAD.SHL.U32 R11, R21, 0x80, RZ ;  /* 0x00000080150b7824 */ /* 0x000fc800078e00ff */
[----:B-1----:R-:W-:Y:S01]  /*18e0*/  VIADD R4, R11, 0x7f ;  /* 0x0000007f0b047836 */ /* 0x002fe20000000000 */
[----:B------:R1:W-:Y:S07]  /*18f0*/  STL [R1+0x40], R11 ;  /* 0x0000400b01007387 */ /* 0x0003ee0000100800 */
[----:B------:R-:W2:Y:S08]  /*1900*/  @P1 LDC R9, c[0x0][0x44c] ;  /* 0x00011300ff091b82 */ /* 0x000eb00000000800 */
[----:B------:R-:W0:Y:S01]  /*1910*/  @P1 LDC R5, c[0x0][0x450] ;  /* 0x00011400ff051b82 */ /* 0x000e220000000800 */
[----:B---3--:R-:W-:Y:S01]  /*1920*/  @P0 IADD3 R2, -R3, R8, RZ ;  /* 0x0000000803020210 */ /* 0x008fe20007ffe1ff */
[----:B------:R-:W-:-:S02]  /*1930*/  IMAD.IADD R8, R25, 0x1, -R0 ;  /* 0x0000000119087824 */ /* 0x000fc400078e0a00 */
[----:B--2---:R-:W-:-:S04]  /*1940*/  @P1 IMAD.HI.U32 R0, R4, R9, RZ ;  /* 0x0000000904001227 */ /* 0x004fc800078e00ff */
[----:B----4-:R-:W-:Y:S01]  /*1950*/  IMAD.IADD R6, R8, 0x1, R2 ;  /* 0x0000000108067824 */ /* 0x010fe200078e0202 */
[----:B0-----:R-:W-:-:S03]  /*1960*/  @P1 SHF.R.U32.HI R4, RZ, R5, R0 ;  /* 0x00000005ff041219 */ /* 0x001fc60000011600 */
[C---:B------:R-:W-:Y:S01]  /*1970*/  VIADD R0, R6.reuse, 0x9f ;  /* 0x0000009f06007836 */ /* 0x040fe20000000000 */
[----:B------:R-:W-:Y:S01]  /*1980*/  IADD3 R145, R6, 0xa0, -R10 ;  /* 0x000000a006917810 */ /* 0x000fe20007ffe80a */
[----:B------:R1:W-:Y:S02]  /*1990*/  STL [R1+0x4c], R6 ;  /* 0x00004c0601007387 */ /* 0x0003e40000100800 */
[----:B------:R-:W-:-:S04]  /*19a0*/  IMAD.HI R0, R0, 0x66666667, RZ ;  /* 0x6666666700007827 */ /* 0x000fc800078e02ff */
[----:B------:R-:W-:Y:S01]  /*19b0*/  IMAD.IADD R4, R145, 0x1, R4 ;  /* 0x0000000191047824 */ /* 0x000fe200078e0204 */
[----:B------:R-:W-:-:S03]  /*19c0*/  SHF.R.U32.HI R3, RZ, 0x1f, R0 ;  /* 0x0000001fff037819 */ /* 0x000fc60000011600 */
[----:B------:R-:W-:Y:S01]  /*19d0*/  IMAD.HI R4, R4, 0x66666667, RZ ;  /* 0x6666666704047827 */ /* 0x000fe200078e02ff */
[----:B------:R-:W-:-:S04]  /*19e0*/  LEA.HI.SX32 R146, R0, R3, 0x1a ;  /* 0x0000000300927211 */ /* 0x000fc800078fd2ff */
[----:B------:R-:W-:-:S04]  /*19f0*/  SHF.R.U32.HI R5, RZ, 0x1f, R4 ;  /* 0x0000001fff057819 */ /* 0x000fc80000011604 */
[----:B------:R-:W-:Y:S01]  /*1a00*/  LEA.HI.SX32 R5, R4, R5, 0x1a ;  /* 0x0000000504057211 */ /* 0x000fe200078fd2ff */
[----:B------:R-:W-:-:S03]  /*1a10*/  IMAD.MOV R4, RZ, RZ, -R8 ;  /* 0x000000ffff047224 */ /* 0x000fc600078e0a08 */
[----:B------:R-:W-:Y:S02]  /*1a20*/  VIMNMX R5, R146, R5, PT ;  /* 0x0000000592057248 */ /* 0x000fe40003fe0100 */
[----:B------:R-:W-:-:S03]  /*1a30*/  VIMNMX R4, RZ, R4, !PT ;  /* 0x00000004ff047248 */ /* 0x000fc60007fe0100 */
        /* <DEDUP_REMOVED lines=12> */
[----:B-1----:R-:W-:Y:S05]  /*1b00*/  @!P1 BRA `(.L_x_6298) ;  /* 0x000000f0001c9947 */ /* 0x002fea0003800000 */
        /* <DEDUP_REMOVED lines=20> */
.L_x_6300:
[----:B------:R-:W-:Y:S05]  /*1c50*/  BSYNC B6 ;  /* 0x0000000000067941 */ /* 0x000fea0003800000 */
.L_x_6299:
        /* <DEDUP_REMOVED lines=20> */
.L_x_6302:
[----:B------:R-:W-:Y:S05]  /*1da0*/  BSYNC B6 ;  /* 0x0000000000067941 */ /* 0x000fea0003800000 */
.L_x_6301:
[----:B------:R-:W2:Y:S01]  /*1db0*/  LDL R13, [R1+0x38] ;  /* 0x00003800010d7983 */ /* 0x000ea20000100800 */
[----:B------:R-:W-:Y:S01]  /*1dc0*/  ULDC.64 UR4, c[0x0][0x9f8] ;  /* 0x00027e0000047ab9 */ /* 0x000fe20000000a00 */
[----:B------:R-:W0:Y:S01]  /*1dd0*/  LDC R15, c[0x0][0x3f4] ;  /* 0x0000fd00ff0f7b82 */ /* 0x000e220000000800 */
[----:B------:R-:W-:Y:S01]  /*1de0*/  ISETP.NE.U32.AND P0, PT, RZ, UR4, PT ;  /* 0x00000004ff007c0c */ /* 0x000fe2000bf05070 */
[----:B------:R-:W3:Y:S03]  /*1df0*/  LDL R11, [R1+0x3c] ;  /* 0x00003c00010b7983 */ /* 0x000ee60000100800 */
[----:B------:R-:W-:Y:S01]  /*1e00*/  ISETP.NE.AND.EX P0, PT, RZ, UR5, PT, P0 ;  /* 0x00000005ff007c0c */ /* 0x000fe2000bf05300 */
[----:B------:R-:W4:Y:S02]  /*1e10*/  LDL R14, [R1+0x2c] ;  /* 0x00002c00010e7983 */ /* 0x000f240000100800 */
[----:B------:R-:W1:Y:S02]  /*1e20*/  LDC.64 R102, c[0x0][0x3f8] ;  /* 0x0000fe00ff667b82 */ /* 0x000e640000000a00 */
        /* <DEDUP_REMOVED lines=9> */
[C---:B------:R-:W-:Y:S02]  /*1ec0*/  VIADD R0, R20.reuse, 0xffffff80 ;  /* 0xffffff8014007836 */ /* 0x040fe40000000000 */
[----:B------:R-:W-:Y:S01]  /*1ed0*/  VIADD R29, R20, 0xffffff80 ;  /* 0xffffff80141d7836 */ /* 0x000fe20000000000 */
[----:B------:R-:W-:Y:S01]  /*1ee0*/  ISETP.NE.AND P6, PT, R30, 0x1, PT ;  /* 0x000000011e00780c */ /* 0x000fe20003fc5270 */
[----:B------:R-:W-:Y:S01]  /*1ef0*/  VIADD R20, R20, 0xffffff80 ;  /* 0xffffff8014147836 */ /* 0x000fe20000000000 */
[----:B------:R-:W-:Y:S02]  /*1f00*/  SHF.R.S32.HI R3, RZ, 0x1f, R0 ;  /* 0x0000001fff037819 */ /* 0x000fe40000011400 */
[----:B------:R-:W-:-:S02]  /*1f10*/  LEA.HI R6, R0, R0, RZ, 0x1 ;  /* 0x0000000000067211 */ /* 0x000fc400078f08ff */
[----:B------:R-:W-:Y:S02]  /*1f20*/  LEA.HI R3, R3, R0, RZ, 0x2 ;  /* 0x0000000003037211 */ /* 0x000fe400078f10ff */
[----:B------:R-:W-:Y:S02]  /*1f30*/  LOP3.LUT R7, R6, 0xfffffffe, RZ, 0xc0, !PT ;  /* 0xfffffffe06077812 */ /* 0x000fe400078ec0ff */
[--C-:B------:R-:W-:Y:S02]  /*1f40*/  SHF.R.S32.HI R118, RZ, 0x2, R3.reuse ;  /* 0x00000002ff767819 */ /* 0x100fe40000011403 */
[----:B------:R-:W-:Y:S01]  /*1f50*/  SHF.R.S32.HI R3, RZ, 0x1f, R3 ;  /* 0x0000001fff037819 */ /* 0x000fe20000011403 */
[----:B------:R-:W-:Y:S05]  /*1f60*/  @!P6 WARPSYNC.ALL ;  /* 0x000000000000e948 */ /* 0x000fea0003800000 */
[----:B------:R-:W-:Y:S01]  /*1f70*/  ULDC UR4, c[0x0][0x2f4] ;  /* 0x0000bd0000047ab9 */ /* 0x000fe20000000800 */
[----:B------:R-:W-:-:S02]  /*1f80*/  IADD3 R109, R0, -R7, RZ ;  /* 0x80000007006d7210 */ /* 0x000fc40007ffe0ff */
[----:B------:R-:W-:Y:S02]  /*1f90*/  ISETP.GE.AND P1, PT, R224, UR4, PT ;  /* 0x00000004e0007c0c */ /* 0x000fe4000bf26270 */
[----:B------:R-:W-:Y:S02]  /*1fa0*/  LEA.HI R3, R3, R118, RZ, 0x2 ;  /* 0x0000007603037211 */ /* 0x000fe400078f10ff */
[----:B------:R-:W-:Y:S02]  /*1fb0*/  SEL R0, RZ, 0xffffffff, P1 ;  /* 0xffffffffff007807 */ /* 0x000fe40000800000 */
[----:B------:R-:W-:Y:S02]  /*1fc0*/  ISETP.GE.AND P0, PT, R16, UR4, PT ;  /* 0x0000000410007c0c */ /* 0x000fe4000bf06270 */
[----:B-1----:R-:W-:Y:S01]  /*1fd0*/  LOP3.LUT R5, R3, 0xfffffffc, RZ, 0xc0, !PT ;  /* 0xfffffffc03057812 */ /* 0x002fe200078ec0ff */
[----:B------:R-:W-:Y:S01]  /*1fe0*/  IMAD.SHL.U32 R0, R0, 0x2, RZ ;  /* 0x0000000200007824 */ /* 0x000fe200078e00ff */
[----:B------:R-:W-:-:S02]  /*1ff0*/  SEL R3, RZ, 0x1, P0 ;  /* 0x00000001ff037807 */ /* 0x000fc40000000000 */
[----:B------:R-:W-:Y:S02]  /*2000*/  ISETP.GE.AND P0, PT, R225, UR4, PT ;  /* 0x00000004e1007c0c */ /* 0x000fe4000bf06270 */
[----:B------:R-:W-:Y:S02]  /*2010*/  ISETP.GE.AND P1, PT, R221, UR4, PT ;  /* 0x00000004dd007c0c */ /* 0x000fe4000bf26270 */
[----:B------:R-:W-:Y:S02]  /*2020*/  LEA.HI R20, R20, R29, RZ, 0x1 ;  /* 0x0000001d14147211 */ /* 0x000fe400078f08ff */
[----:B------:R-:W-:Y:S01]  /*2030*/  LOP3.LUT R3, R0, 0x2, R3, 0xe2, !PT ;  /* 0x0000000200037812 */ /* 0x000fe200078ee203 */
[----:B------:R-:W-:Y:S01]  /*2040*/  IMAD.IADD R118, R118, 0x1, -R5 ;  /* 0x0000000176767824 */ /* 0x000fe200078e0a05 */
[----:B------:R-:W-:Y:S02]  /*2050*/  SEL R0, RZ, 0x4, P0 ;  /* 0x00000004ff007807 */ /* 0x000fe40000000000 */
[----:B------:R-:W-:-:S02]  /*2060*/  SEL R4, RZ, 0x8, P1 ;  /* 0x00000008ff047807 */ /* 0x000fc40000800000 */
[----:B------:R-:W-:Y:S02]  /*2070*/  SHF.R.S32.HI R20, RZ, 0x1, R20 ;  /* 0x00000001ff147819 */ /* 0x000fe40000011414 */
[----:B------:R-:W-:Y:S02]  /*2080*/  ISETP.GE.AND P0, PT, R220, UR4, PT ;  /* 0x00000004dc007c0c */ /* 0x000fe4000bf06270 */
[----:B------:R-:W-:Y:S02]  /*2090*/  LOP3.LUT R0, R4, R3, R0, 0xfe, !PT ;  /* 0x0000000304007212 */ /* 0x000fe400078efe00 */
[----:B------:R-:W-:Y:S02]  /*20a0*/  SHF.R.S32.HI R5, RZ, 0x1f, R20 ;  /* 0x0000001fff057819 */ /* 0x000fe40000011414 */
[----:B------:R-:W-:Y:S02]  /*20b0*/  SEL R3, RZ, 0x10, P0 ;  /* 0x00000010ff037807 */ /* 0x000fe40000000000 */
[----:B------:R-:W-:-:S02]  /*20c0*/  LOP3.LUT P0, RZ, R118, 0x2, RZ, 0xc0, !PT ;  /* 0x0000000276ff7812 */ /* 0x000fc4000780c0ff */
[----:B------:R-:W-:Y:S01]  /*20d0*/  ISETP.GE.AND P0, PT, R16, R15, PT ;  /* 0x0000000f1000720c */ /* 0x000fe20003f06270 */
[----:B------:R-:W-:Y:S01]  /*20e0*/  IMAD R6, R5, R102, RZ ;  /* 0x0000006605067224 */ /* 0x000fe200078e02ff */
[----:B------:R-:W-:Y:S02]  /*20f0*/  SHF.R.S32.HI R227, RZ, 0x1f, R226 ;  /* 0x0000001fffe37819 */ /* 0x000fe400000114e2 */
[----:B------:R-:W-:Y:S02]  /*2100*/  LOP3.LUT R28, R0, R3, RZ, 0xfc, !PT ;  /* 0x00000003001c7212 */ /* 0x000fe400078efcff */
[-C--:B------:R-:W-:Y:S02]  /*2110*/  ISETP.GE.AND P1, PT, R224, R15.reuse, PT ;  /* 0x0000000fe000720c */ /* 0x080fe40003f26270 */
[----:B------:R-:W-:Y:S01]  /*2120*/  SEL R3, R15, RZ, P0 ;  /* 0x000000ff0f037207 */ /* 0x000fe20000000000 */
[----:B------:R-:W-:Y:S01]  /*2130*/  IMAD R0, R5, R96, RZ ;  /* 0x0000006005007224 */ /* 0x000fe200078e02ff */
[----:B------:R-:W-:Y:S01]  /*2140*/  ISETP.GE.AND P2, PT, R225, R15, PT ;  /* 0x0000000fe100720c */ /* 0x000fe20003f46270 */
[C---:B------:R-:W-:Y:S01]  /*2150*/  IMAD R7, R20.reuse, R103, R6 ;  /* 0x0000006714077224 */ /* 0x040fe200078e0206 */
[C---:B------:R-:W-:Y:S01]  /*2160*/  SEL R5, R15.reuse, RZ, P1 ;  /* 0x000000ff0f057207 */ /* 0x040fe20000800000 */
[----:B------:R-:W-:Y:S01]  /*2170*/  IMAD.WIDE.U32 R104, R20, R102, R16 ;  /* 0x0000006614687225 */ /* 0x000fe200078e0010 */
[----:B------:R-:W-:-:S03]  /*2180*/  SEL R4, R15, RZ, P2 ;  /* 0x000000ff0f047207 */ /* 0x000fc60001000000 */
[----:B------:R-:W-:Y:S01]  /*2190*/  IMAD.WIDE.U32 R106, R20, R102, R226 ;  /* 0x00000066146a7225 */ /* 0x000fe200078e00e2 */
[----:B------:R-:W-:-:S03]  /*21a0*/  IADD3 R105, R7, R105, RZ ;  /* 0x0000006907697210 */ /* 0x000fc60007ffe0ff */
[----:B------:R-:W-:Y:S02]  /*21b0*/  IMAD.IADD R3, R16, 0x1, R3 ;  /* 0x0000000110037824 */ /* 0x000fe400078e0203 */
[----:B------:R-:W-:Y:S02]  /*21c0*/  IMAD.IADD R107, R107, 0x1, R7 ;  /* 0x000000016b6b7824 */ /* 0x000fe400078e0207 */
[----:B------:R-:W-:Y:S02]  /*21d0*/  IMAD.IADD R5, R224, 0x1, R5 ;  /* 0x00000001e0057824 */ /* 0x000fe400078e0205 */
[C---:B------:R-:W-:Y:S01]  /*21e0*/  IMAD R7, R20.reuse, R97, R0 ;  /* 0x0000006114077224 */ /* 0x040fe200078e0200 */
[----:B------:R-:W-:Y:S01]  /*21f0*/  SHF.R.S32.HI R0, RZ, 0x1f, R3 ;  /* 0x0000001fff007819 */ /* 0x000fe20000011403 */
[----:B------:R-:W-:Y:S01]  /*2200*/  IMAD.IADD R8, R225, 0x1, R4 ;  /* 0x00000001e1087824 */ /* 0x000fe200078e0204 */
[----:B------:R-:W-:Y:S01]  /*2210*/  SHF.R.S32.HI R4, RZ, 0x1f, R5 ;  /* 0x0000001fff047819 */ /* 0x000fe20000011405 */
[----:B------:R-:W-:Y:S01]  /*2220*/  IMAD.WIDE.U32 R100, R20, R96, R226 ;  /* 0x0000006014647225 */ /* 0x000fe200078e00e2 */
[----:B------:R-:W-:-:S02]  /*2230*/  LEA.HI R21, R0, R3, RZ, 0x4 ;  /* 0x0000000300157211 */ /* 0x000fc400078f20ff */
[----:B------:R-:W-:Y:S01]  /*2240*/  LEA.HI R3, R0, R3, RZ, 0x6 ;  /* 0x0000000300037211 */ /* 0x000fe200078f30ff */
[----:B------:R-:W-:Y:S01]  /*2250*/  IMAD.WIDE.U32 R98, R20, R96, R16 ;  /* 0x0000006014627225 */ /* 0x000fe200078e0010 */
[CC--:B------:R-:W-:Y:S02]  /*2260*/  LEA.HI R25, R4.reuse, R5.reuse, RZ, 0x4 ;  /* 0x0000000504197211 */ /* 0x0c0fe400078f20ff */
[----:B------:R-:W-:Y:S01]  /*2270*/  LEA.HI R5, R4, R5, RZ, 0x6 ;  /* 0x0000000504057211 */ /* 0x000fe200078f30ff */
[----:B------:R-:W-:Y:S01]  /*2280*/  IMAD.IADD R101, R101, 0x1, R7 ;  /* 0x0000000165657824 */ /* 0x000fe200078e0207 */
[----:B------:R-:W-:Y:S01]  /*2290*/  SHF.R.S32.HI R4, RZ, 0x6, R3 ;  /* 0x00000006ff047819 */ /* 0x000fe20000011403 */
[----:B------:R-:W-:Y:S01]  /*22a0*/  IMAD.IADD R99, R7, 0x1, R99 ;  /* 0x0000000107637824 */ /* 0x000fe200078e0263 */
[----:B------:R-:W-:-:S04]  /*22b0*/  SHF.R.S32.HI R9, RZ, 0x1f, R8 ;  /* 0x0000001fff097819 */ /* 0x000fc80000011408 */
[CC--:B------:R-:W-:Y:S02]  /*22c0*/  LEA.HI R26, R9.reuse, R8.reuse, RZ, 0x4 ;  /* 0x00000008091a7211 */ /* 0x0c0fe400078f20ff */
[----:B------:R-:W-:Y:S02]  /*22d0*/  LEA.HI R8, R9, R8, RZ, 0x6 ;  /* 0x0000000809087211 */ /* 0x000fe400078f30ff */
[----:B------:R-:W-:Y:S02]  /*22e0*/  SHF.R.S32.HI R6, RZ, 0x6, R5 ;  /* 0x00000006ff067819 */ /* 0x000fe40000011405 */
[----:B------:R-:W-:Y:S02]  /*22f0*/  SHF.R.S32.HI R8, RZ, 0x6, R8 ;  /* 0x00000006ff087819 */ /* 0x000fe40000011408 */
[----:B-----5:R-:W-:Y:S01]  /*2300*/  SHF.R.S32.HI R9, RZ, 0x1f, R133 ;  /* 0x0000001fff097819 */ /* 0x020fe20000011485 */
[----:B------:R-:W-:Y:S01]  /*2310*/  IMAD.WIDE.U32 R100, R133, R96, R100 ;  /* 0x0000006085647225 */ /* 0x000fe200078e0064 */
[----:B------:R-:W-:-:S03]  /*2320*/  P2R R113, PR, RZ, 0x4 ;  /* 0x00000004ff717803 */ /* 0x000fc60000000000 */
[----:B------:R-:W-:Y:S01]  /*2330*/  IMAD.WIDE.U32 R98, R133, R96, R98 ;  /* 0x0000006085627225 */ /* 0x000fe200078e0062 */
[----:B------:R-:W-:-:S03]  /*2340*/  ISETP.GE.AND P2, PT, R222, UR4, PT ;  /* 0x00000004de007c0c */ /* 0x000fc6000bf46270 */
[----:B------:R-:W-:-:S04]  /*2350*/  IMAD.WIDE.U32 R106, R133, R102, R106 ;  /* 0x00000066856a7225 */ /* 0x000fc800078e006a */
[----:B------:R-:W-:Y:S01]  /*2360*/  IMAD.WIDE.U32 R104, R133, R102, R104 ;  /* 0x0000006685687225 */ /* 0x000fe200078e0068 */
[----:B------:R-:W-:Y:S02]  /*2370*/  SHF.R.S32.HI R112, RZ, 0x4, R21 ;  /* 0x00000004ff707819 */ /* 0x000fe40000011415 */
[----:B------:R-:W-:Y:S01]  /*2380*/  SHF.R.S32.HI R111, RZ, 0x4, R25 ;  /* 0x00000004ff6f7819 */ /* 0x000fe20000011419 */
[----:B------:R-:W-:Y:S01]  /*2390*/  IMAD R123, R103, 0xa0, RZ ;  /* 0x000000a0677b7824 */ /* 0x000fe200078e02ff */
[----:B------:R-:W-:Y:S01]  /*23a0*/  SHF.R.S32.HI R110, RZ, 0x4, R26 ;  /* 0x00000004ff6e7819 */ /* 0x000fe2000001141a */
[----:B------:R-:W-:Y:S01]  /*23b0*/  VIADD R144, R30, 0x8 ;  /* 0x000000081e907836 */ /* 0x000fe20000000000 */
[----:B------:R-:W-:Y:S01]  /*23c0*/  LEA R109, R109, R20, 0x7 ;  /* 0x000000146d6d7211 */ /* 0x000fe200078e38ff */
[----:B------:R-:W-:Y:S01]  /*23d0*/  IMAD.SHL.U32 R116, R15, 0x2, RZ ;  /* 0x000000020f747824 */ /* 0x000fe200078e00ff */
[----:B--2---:R-:W-:Y:S02]  /*23e0*/  SHF.R.U32.HI R0, RZ, 0x3, R13 ;  /* 0x00000003ff007819 */ /* 0x004fe4000001160d */
[----:B------:R-:W-:Y:S01]  /*23f0*/  LOP3.LUT R7, R13, 0x30, R21, 0xf8, !PT ;  /* 0x000000300d077812 */ /* 0x000fe200078ef815 */
[----:B---3--:R-:W-:-:S03]  /*2400*/  IMAD R130, R4, 0x2800, R11 ;  /* 0x0000280004827824 */ /* 0x008fc600078e020b */
[----:B------:R-:W-:Y:S02]  /*2410*/  LOP3.LUT R7, R7, R0, RZ, 0x3c, !PT ;  /* 0x0000000007077212 */ /* 0x000fe400078e3cff */
[----:B----4-:R-:W-:-:S03]  /*2420*/  LOP3.LUT R5, R14, 0x30, R25, 0xf8, !PT ;  /* 0x000000300e057812 */ /* 0x010fc600078ef819 */
[----:B------:R-:W-:Y:S01]  /*2430*/  IMAD.IADD R130, R130, 0x1, R7 ;  /* 0x0000000182827824 */ /* 0x000fe200078e0207 */
[----:B------:R-:W-:Y:S01]  /*2440*/  LOP3.LUT R7, R13, 0x30, R26, 0xf8, !PT ;  /* 0x000000300d077812 */ /* 0x000fe200078ef81a */
[--C-:B------:R-:W-:Y:S02]  /*2450*/  IMAD R132, R4, 0x2800, R12.reuse ;  /* 0x0000280004847824 */ /* 0x100fe400078e020c */
[C---:B------:R-:W-:Y:S01]  /*2460*/  IMAD R131, R6.reuse, 0x2800, R12 ;  /* 0x0000280006837824 */ /* 0x040fe200078e020c */
[----:B------:R-:W-:Y:S01]  /*2470*/  LOP3.LUT R4, R5, R10, RZ, 0x3c, !PT ;  /* 0x0000000a05047212 */ /* 0x000fe200078e3cff */
[--C-:B------:R-:W-:Y:S01]  /*2480*/  IMAD R128, R6, 0x2800, R11.reuse ;  /* 0x0000280006807824 */ /* 0x100fe200078e020b */
[-C--:B------:R-:W-:Y:S01]  /*2490*/  LOP3.LUT R6, R7, R0.reuse, RZ, 0x3c, !PT ;  /* 0x0000000007067212 */ /* 0x080fe200078e3cff */
[----:B------:R-:W-:Y:S01]  /*24a0*/  IMAD R125, R8, 0x2800, R11 ;  /* 0x00002800087d7824 */ /* 0x000fe200078e020b */
[----:B------:R-:W-:Y:S02]  /*24b0*/  LOP3.LUT R5, R13, 0x30, R25, 0xf8, !PT ;  /* 0x000000300d057812 */ /* 0x000fe400078ef819 */
[----:B------:R-:W-:Y:S01]  /*24c0*/  LOP3.LUT R3, R14, 0x30, R21, 0xf8, !PT ;  /* 0x000000300e037812 */ /* 0x000fe200078ef815 */
[----:B------:R-:W-:Y:S01]  /*24d0*/  IMAD.IADD R125, R125, 0x1, R6 ;  /* 0x000000017d7d7824 */ /* 0x000fe200078e0206 */
[----:B------:R-:W-:Y:S01]  /*24e0*/  LOP3.LUT R5, R5, R0, RZ, 0x3c, !PT ;  /* 0x0000000005057212 */ /* 0x000fe200078e3cff */
[----:B------:R-:W-:Y:S01]  /*24f0*/  IMAD R6, R9, R96, RZ ;  /* 0x0000006009067224 */ /* 0x000fe200078e02ff */
[----:B------:R-:W-:Y:S01]  /*2500*/  LOP3.LUT R3, R3, R10, RZ, 0x3c, !PT ;  /* 0x0000000a03037212 */ /* 0x000fe200078e3cff */
[----:B------:R-:W-:-:S02]  /*2510*/  IMAD R129, R8, 0x2800, R12 ;  /* 0x0000280008817824 */ /* 0x000fc400078e020c */
[----:B------:R-:W-:Y:S01]  /*2520*/  IMAD R8, R9, R102, RZ ;  /* 0x0000006609087224 */ /* 0x000fe200078e02ff */
[----:B------:R-:W-:Y:S01]  /*2530*/  IADD3 R132, R132, R3, RZ ;  /* 0x0000000384847210 */ /* 0x000fe20007ffe0ff */
[----:B------:R-:W-:Y:S01]  /*2540*/  IMAD.IADD R128, R128, 0x1, R5 ;  /* 0x0000000180807824 */ /* 0x000fe200078e0205 */
[----:B------:R-:W-:Y:S01]  /*2550*/  LOP3.LUT R3, R14, 0x30, R26, 0xf8, !PT ;  /* 0x000000300e037812 */ /* 0x000fe200078ef81a */
[----:B------:R-:W-:Y:S01]  /*2560*/  IMAD R13, R133, R97, R6 ;  /* 0x00000061850d7224 */ /* 0x000fe200078e0206 */
[C---:B------:R-:W-:Y:S01]  /*2570*/  SHF.L.U64.HI R5, R96.reuse, 0x7, R97 ;  /* 0x0000000760057819 */ /* 0x040fe20000010261 */
[----:B------:R-:W-:Y:S02]  /*2580*/  IMAD R9, R97, 0xa0, RZ ;  /* 0x000000a061097824 */ /* 0x000fe400078e02ff */
[C---:B------:R-:W-:Y:S02]  /*2590*/  IMAD.SHL.U32 R6, R96.reuse, 0x80, RZ ;  /* 0x0000008060067824 */ /* 0x040fe400078e00ff */
[----:B------:R-:W-:-:S04]  /*25a0*/  IMAD.WIDE.U32 R96, R96, 0xa0, RZ ;  /* 0x000000a060607825 */ /* 0x000fc800078e00ff */
[----:B------:R-:W-:Y:S02]  /*25b0*/  IMAD R11, R133, R103, R8 ;  /* 0x00000067850b7224 */ /* 0x000fe400078e0208 */
[----:B------:R-:W-:Y:S01]  /*25c0*/  IMAD.IADD R131, R131, 0x1, R4 ;  /* 0x0000000183837824 */ /* 0x000fe200078e0204 */
[----:B------:R-:W-:Y:S01]  /*25d0*/  LOP3.LUT R4, R3, R10, RZ, 0x3c, !PT ;  /* 0x0000000a03047212 */ /* 0x000fe200078e3cff */
[----:B------:R-:W-:Y:S02]  /*25e0*/  IMAD.IADD R124, R97, 0x1, R9 ;  /* 0x00000001617c7824 */ /* 0x000fe400078e0209 */
[----:B------:R-:W-:Y:S02]  /*25f0*/  IMAD.IADD R8, R107, 0x1, R11 ;  /* 0x000000016b087824 */ /* 0x000fe400078e020b */
[----:B------:R-:W-:Y:S01]  /*2600*/  IMAD.IADD R9, R11, 0x1, R105 ;  /* 0x000000010b097824 */ /* 0x000fe200078e0269 */
[----:B------:R-:W-:Y:S01]  /*2610*/  SEL R11, RZ, 0x20, P2 ;  /* 0x00000020ff0b7807 */ /* 0x000fe20001000000 */
[----:B------:R-:W-:Y:S01]  /*2620*/  IMAD.IADD R129, R129, 0x1, R4 ;  /* 0x0000000181817824 */ /* 0x000fe200078e0204 */
[----:B------:R-:W-:-:S02]  /*2630*/  SHF.L.U64.HI R3, R102, 0x7, R103 ;  /* 0x0000000766037819 */ /* 0x000fc40000010267 */
[C---:B------:R-:W-:Y:S01]  /*2640*/  SHF.L.U32 R4, R102.reuse, 0x7, RZ ;  /* 0x0000000766047819 */ /* 0x040fe200000006ff */
[----:B------:R-:W-:Y:S01]  /*2650*/  IMAD.WIDE.U32 R102, R102, 0xa0, RZ ;  /* 0x000000a066667825 */ /* 0x000fe200078e00ff */
[----:B------:R-:W-:Y:S02]  /*2660*/  LOP3.LUT R21, R21, 0xfffffff0, RZ, 0xc0, !PT ;  /* 0xfffffff015157812 */ /* 0x000fe400078ec0ff */
[----:B------:R-:W-:Y:S02]  /*2670*/  LOP3.LUT R25, R25, 0xfffffff0, RZ, 0xc0, !PT ;  /* 0xfffffff019197812 */ /* 0x000fe400078ec0ff */
[----:B------:R-:W-:Y:S02]  /*2680*/  LOP3.LUT R26, R26, 0xfffffff0, RZ, 0xc0, !PT ;  /* 0xfffffff01a1a7812 */ /* 0x000fe400078ec0ff */
[----:B------:R-:W-:Y:S01]  /*2690*/  LOP3.LUT R11, R28, R11, RZ, 0xfc, !PT ;  /* 0x0000000b1c0b7212 */ /* 0x000fe200078efcff */
[----:B------:R-:W-:Y:S01]  /*26a0*/  IMAD.IADD R123, R103, 0x1, R123 ;  /* 0x00000001677b7824 */ /* 0x000fe200078e027b */
[----:B------:R-:W-:Y:S01]  /*26b0*/  SHF.R.S32.HI R7, RZ, 0x1f, R22 ;  /* 0x0000001fff077819 */ /* 0x000fe20000011416 */
[----:B------:R-:W-:Y:S01]  /*26c0*/  IMAD.IADD R10, R101, 0x1, R13 ;  /* 0x00000001650a7824 */ /* 0x000fe200078e020d */
[----:B------:R-:W-:Y:S01]  /*26d0*/  SHF.R.S32.HI R121, RZ, 0x1f, R23 ;  /* 0x0000001fff797819 */ /* 0x000fe20000011417 */
[----:B------:R-:W-:Y:S01]  /*26e0*/  IMAD.IADD R20, R13, 0x1, R99 ;  /* 0x000000010d147824 */ /* 0x000fe200078e0263 */
[----:B------:R-:W-:-:S02]  /*26f0*/  SHF.R.S32.HI R108, RZ, 0x1f, R21 ;  /* 0x0000001fff6c7819 */ /* 0x000fc40000011415 */
[----:B------:R-:W-:Y:S02]  /*2700*/  SHF.R.S32.HI R95, RZ, 0x1f, R25 ;  /* 0x0000001fff5f7819 */ /* 0x000fe40000011419 */
[----:B------:R-:W-:Y:S02]  /*2710*/  SHF.R.S32.HI R27, RZ, 0x1f, R26 ;  /* 0x0000001fff1b7819 */ /* 0x000fe4000001141a */
[----:B------:R-:W-:Y:S02]  /*2720*/  LOP3.LUT R28, R28, 0x1, RZ, 0xc0, !PT ;  /* 0x000000011c1c7812 */ /* 0x000fe400078ec0ff */
[C---:B------:R-:W-:Y:S02]  /*2730*/  LOP3.LUT R29, R11.reuse, 0x2, RZ, 0xc0, !PT ;  /* 0x000000020b1d7812 */ /* 0x040fe400078ec0ff */
[C---:B------:R-:W-:Y:S02]  /*2740*/  LOP3.LUT R30, R11.reuse, 0x4, RZ, 0xc0, !PT ;  /* 0x000000040b1e7812 */ /* 0x040fe400078ec0ff */
[----:B------:R-:W-:-:S02]  /*2750*/  LOP3.LUT R31, R11, 0x8, RZ, 0xc0, !PT ;  /* 0x000000080b1f7812 */ /* 0x000fc400078ec0ff */
[C---:B------:R-:W-:Y:S02]  /*2760*/  LOP3.LUT R32, R11.reuse, 0x10, RZ, 0xc0, !PT ;  /* 0x000000100b207812 */ /* 0x040fe400078ec0ff */
[----:B------:R-:W-:Y:S01]  /*2770*/  LOP3.LUT R33, R11, 0x20, RZ, 0xc0, !PT ;  /* 0x000000200b217812 */ /* 0x000fe200078ec0ff */
[----:B------:R-:W-:Y:S06]  /*2780*/  @!P6 BAR.SYNC.DEFER_BLOCKING 0x9, 0x100 ;  /* 0x024400000000eb1d */ /* 0x000fec0000010000 */
.L_x_6408:
[----:B----4-:R-:W2:Y:S01]  /*2790*/  LDL R41, [R1+0x2c] ;  /* 0x00002c0001297983 */ /* 0x010ea20000100800 */
[----:B0-----:R-:W0:Y:S03]  /*27a0*/  LDC R35, c[0x0][0x430] ;  /* 0x00010c00ff237b82 */ /* 0x001e260000000800 */
[----:B------:R-:W3:Y:S04]  /*27b0*/  LDL R40, [R1+0x30] ;  /* 0x0000300001287983 */ /* 0x000ee80000100800 */
[----:B------:R-:W4:Y:S01]  /*27c0*/  LDL R36, [R1+0x34] ;  /* 0x0000340001247983 */ /* 0x000f220000100800 */
[----:B------:R-:W-:Y:S01]  /*27d0*/  VIADD R24, R24, 0xffffffff ;  /* 0xffffffff18187836 */ /* 0x000fe20000000000 */
[----:B-1----:R-:W1:Y:S01]  /*27e0*/  LDC R115, c[0x0][0x3f4] ;  /* 0x0000fd00ff737b82 */ /* 0x002e620000000800 */
[----:B------:R-:W-:-:S02]  /*27f0*/  IMAD.MOV.U32 R34, RZ, RZ, RZ ;  /* 0x000000ffff227224 */ /* 0x000fc400078e00ff */
[----:B------:R-:W-:-:S05]  /*2800*/  IMAD R11, R24, 0xa0, R109 ;  /* 0x000000a0180b7824 */ /* 0x000fca00078e026d */
[----:B------:R-:W-:Y:S02]  /*2810*/  ISETP.GE.AND P2, PT, R11, R2, PT ;  /* 0x000000020b00720c */ /* 0x000fe40003f46270 */
[----:B------:R-:W-:Y:S02]  /*2820*/  IADD3 R37, R122, R11, RZ ;  /* 0x0000000b7a257210 */ /* 0x000fe40007ffe0ff */
[----:B------:R-:W-:Y:S02]  /*2830*/  ISETP.GT.OR P2, PT, R109, 0x9f, P2 ;  /* 0x0000009f6d00780c */ /* 0x000fe40001744670 */
[----:B0-----:R-:W-:Y:S01]  /*2840*/  ISETP.NE.AND P3, PT, R35, 0x1, PT ;  /* 0x000000012300780c */ /* 0x001fe20003f65270 */
[----:B------:R-:W-:-:S10]  /*2850*/  IMAD.MOV.U32 R11, RZ, RZ, R37 ;  /* 0x000000ffff0b7224 */ /* 0x000fd400078e0025 */
        /* <DEDUP_REMOVED lines=41> */
[----:B------:R-:W-:Y:S02]  /*2af0*/  IMAD R15, R91, UR4, RZ ;  /* 0x000000045b0f7c24 */ /* 0x000fe4000f8e02ff */
[----:B------:R-:W-:Y:S01]  /*2b00*/  IMAD.IADD R13, R13, 0x1, R11 ;  /* 0x000000010d0d7824 */ /* 0x000fe200078e020b */
[----:B------:R-:W-:Y:S01]  /*2b10*/  SHF.R.S32.HI R11, RZ, 0x1f, R24 ;  /* 0x0000001fff0b7819 */ /* 0x000fe20000011418 */
[----:B------:R-:W-:-:S02]  /*2b20*/  IMAD R15, R34, UR5, R15 ;  /* 0x00000005220f7c24 */ /* 0x000fc4000f8e020f */
[----:B------:R-:W-:Y:S01]  /*2b30*/  IMAD.WIDE.U32 R12, R34, UR4, R12 ;  /* 0x00000004220c7c25 */ /* 0x000fe2000f8e000c */
[----:B------:R-:W-:-:S03]  /*2b40*/  ULDC.64 UR4, c[0x0][0x308] ;  /* 0x0000c20000047ab9 */ /* 0x000fc60000000a00 */
[----:B------:R-:W-:Y:S01]  /*2b50*/  IMAD R37, R11, R102, R14 ;  /* 0x000000660b257224 */ /* 0x000fe200078e020e */
[----:B------:R-:W-:Y:S01]  /*2b60*/  IADD3 R13, R13, R15, RZ ;  /* 0x0000000f0d0d7210 */ /* 0x000fe20007ffe0ff */
[----:B------:R-:W-:Y:S02]  /*2b70*/  IMAD R15, R7, UR4, RZ ;  /* 0x00000004070f7c24 */ /* 0x000fe4000f8e02ff */
[----:B------:R-:W-:Y:S02]  /*2b80*/  IMAD R92, R24, -0xa0, R2 ;  /* 0xffffff60185c7824 */ /* 0x000fe400078e0202 */
[----:B------:R-:W-:-:S03]  /*2b90*/  IMAD.WIDE.U32 R12, R22, UR4, R12 ;  /* 0x00000004160c7c25 */ /* 0x000fc6000f8e000c */
[----:B------:R-:W-:Y:S01]  /*2ba0*/  VIMNMX R92, R92, 0xa0, PT ;  /* 0x000000a05c5c7848 */ /* 0x000fe20003fe0100 */
[----:B------:R-:W-:Y:S01]  /*2bb0*/  IMAD R15, R22, UR5, R15 ;  /* 0x00000005160f7c24 */ /* 0x000fe2000f8e020f */
[----:B------:R-:W-:Y:S01]  /*2bc0*/  ULDC.64 UR4, c[0x0][0x2e8] ;  /* 0x0000ba0000047ab9 */ /* 0x000fe20000000a00 */
[----:B------:R-:W-:Y:S01]  /*2bd0*/  IMAD R11, R11, R96, R36 ;  /* 0x000000600b0b7224 */ /* 0x000fe200078e0224 */
[----:B------:R-:W-:Y:S01]  /*2be0*/  IADD3 R120, P2, R12, UR4, RZ ;  /* 0x000000040c787c10 */ /* 0x000fe2000ff5e0ff */
[----:B------:R-:W-:-:S03]  /*2bf0*/  ULDC.U8 UR4, c[0x0][0x410] ;  /* 0x0001040000047ab9 */ /* 0x000fc60000000000 */
        /* <DEDUP_REMOVED lines=15> */
[----:B------:R-:W-:Y:S01]  /*2cf0*/  CS2R R60, SRZ ;  /* 0x00000000003c7805 */ /* 0x000fe2000001ff00 */
[C---:B-1----:R-:W-:Y:S02]  /*2d00*/  VIADD R39, R38.reuse, 0xffffff80 ;  /* 0xffffff8026277836 */ /* 0x042fe40000000000 */
[----:B------:R-:W-:-:S05]  /*2d10*/  VIADD R38, R38, 0xffffff80 ;  /* 0xffffff8026267836 */ /* 0x000fca0000000000 */
        /* <DEDUP_REMOVED lines=62> */
.L_x_6307:
[----:B------:R-:W-:Y:S05]  /*3100*/  BSYNC B1 ;  /* 0x0000000000017941 */ /* 0x000fea0003800000 */
.L_x_6306:
        /* <DEDUP_REMOVED lines=51> */
.L_x_6309:
[----:B------:R-:W-:Y:S05]  /*3440*/  BSYNC B1 ;  /* 0x0000000000017941 */ /* 0x000fea0003800000 */
.L_x_6308:
        /* <DEDUP_REMOVED lines=26> */
.L_x_6310:
[----:B------:R-:W2:Y:S01]  /*35f0*/  LDL R11, [R1+0x14] ;  /* 0x00001400010b7983 */ /* 0x000ea20000100800 */
[----:B------:R-:W-:Y:S01]  /*3600*/  IMAD R93, R19, 0x8, R18 ;  /* 0x00000008135d7824 */ /* 0x000fe200078e0212 */
[----:B------:R-:W-:Y:S01]  /*3610*/  BSSY B1, `(.L_x_6311) ;  /* 0x0000004000017945 */ /* 0x000fe20003800000 */
[----:B--2---:R-:W-:-:S04]  /*3620*/  SHF.L.U32 R94, R11, 0x1f, RZ ;  /* 0x0000001f0b5e7819 */ /* 0x004fc800000006ff */
[----:B------:R-:W1:Y:S02]  /*3630*/  SYNCS.PHASECHK.TRANS64.TRYWAIT P5, [R93+URZ+0x33490], R94 ;  /* 0x0334905e5d0075a7 */ /* 0x000e6400080a017f */
[----:B-1----:R-:W-:Y:S05]  /*3640*/  @!P5 BRA `(.L_x_6312) ;  /* 0x000002ec00d4d947 */ /* 0x002fea0003800000 */
.L_x_6651:
[----:B------:R-:W-:Y:S05]  /*3650*/  BSYNC B1 ;  /* 0x0000000000017941 */ /* 0x000fea0003800000 */
.L_x_6311:
[----:B------:R-:W-:-:S03]  /*3660*/  UMOV UR4, 0xffffffff ;  /* 0xffffffff00047882 */ /* 0x000fc60000000000 */
[----:B------:R-:W-:Y:S05]  /*3670*/  BRA.DIV UR4, `(.L_x_6313) ;  /* 0x000002ee04dc7947 */ /* 0x000fea000b800000 */
[----:B------:R2:W3:Y:S04]  /*3680*/  SHFL.IDX PT, R141, R119, RZ, 0x1e1f ;  /* 0x001e1fff778d7589 */ /* 0x0004e800000e0000 */
[----:B------:R2:W4:Y:S02]  /*3690*/  SHFL.IDX PT, R143, R120, RZ, 0x1e1f ;  /* 0x001e1fff788f7589 */ /* 0x00052400000e0000 */
.L_x_6655:
        /* <DEDUP_REMOVED lines=12> */
[----:B------:R-:W-:Y:S02]  /*3760*/  SHF.R.U32.HI R161, RZ, 0x8, R81 ;  /* 0x00000008ffa17819 */ /* 0x000fe40000011651 */
[----:B------:R-:W-:Y:S01]  /*3770*/  LOP3.LUT R80, R83, 0xff, RZ, 0xc0, !PT ;  /* 0x000000ff53507812 */ /* 0x000fe200078ec0ff */
[----:B------:R-:W-:Y:S01]  /*3780*/  IMAD.SHL.U32 R82, R82, 0x100, RZ ;  /* 0x0000010052527824 */ /* 0x000fe200078e00ff */
[----:B------:R-:W-:Y:S02]  /*3790*/  SHF.R.U32.HI R159, RZ, 0x18, R83 ;  /* 0x00000018ff9f7819 */ /* 0x000fe40000011653 */
[----:B------:R-:W-:Y:S02]  /*37a0*/  LOP3.LUT R11, R81, 0xff, RZ, 0xc0, !PT ;  /* 0x000000ff510b7812 */ /* 0x000fe400078ec0ff */
[----:B------:R-:W-:-:S02]  /*37b0*/  SHF.R.U32.HI R162, RZ, 0x18, R81 ;  /* 0x00000018ffa27819 */ /* 0x000fc40000011651 */
[----:B------:R-:W-:Y:S01]  /*37c0*/  SHF.R.U32.HI R163, RZ, 0x10, R81 ;  /* 0x00000010ffa37819 */ /* 0x000fe20000011651 */
[----:B0-----:R-:W-:Y:S01]  /*37d0*/  IMAD.MOV.U32 R81, RZ, RZ, R12 ;  /* 0x000000ffff517224 */ /* 0x001fe200078e000c */
[----:B------:R-:W-:Y:S01]  /*37e0*/  PRMT R159, R159, 0x654, R80 ;  /* 0x000006549f9f7816 */ /* 0x000fe20000000050 */
[----:B------:R-:W-:Y:S01]  /*37f0*/  IMAD.SHL.U32 R80, R161, 0x100, RZ ;  /* 0x00000100a1507824 */ /* 0x000fe200078e00ff */
[----:B------:R-:W-:Y:S02]  /*3800*/  SHF.R.U32.HI R160, RZ, 0x10, R83 ;  /* 0x00000010ffa07819 */ /* 0x000fe40000011653 */
[----:B------:R-:W-:Y:S02]  /*3810*/  PRMT R83, R162, 0x654, R11 ;  /* 0x00000654a2537816 */ /* 0x000fe4000000000b */
[----:B------:R-:W-:Y:S01]  /*3820*/  MOV R11, R13 ;  /* 0x0000000d000b7202 */ /* 0x000fe20000000f00 */
[----:B------:R-:W-:Y:S01]  /*3830*/  IMAD.U32 R13, R163, 0x10000, RZ ;  /* 0x00010000a30d7824 */ /* 0x000fe200078e00ff */
[----:B------:R-:W-:Y:S01]  /*3840*/  LOP3.LUT R159, R159, 0xff00, R82, 0xf8, !PT ;  /* 0x0000ff009f9f7812 */ /* 0x000fe200078ef852 */
[----:B------:R-:W-:Y:S01]  /*3850*/  IMAD.U32 R82, R160, 0x10000, RZ ;  /* 0x00010000a0527824 */ /* 0x000fe200078e00ff */
[----:B------:R-:W-:-:S02]  /*3860*/  LOP3.LUT R80, R83, 0xff00, R80, 0xf8, !PT ;  /* 0x0000ff0053507812 */ /* 0x000fc400078ef850 */
        /* <DEDUP_REMOVED lines=90> */
.L_x_6319:
[----:B------:R-:W-:Y:S05]  /*3e10*/  BSYNC B3 ;  /* 0x0000000000037941 */ /* 0x000fea0003800000 */
.L_x_6318:
[----:B0-----:R0:W-:Y:S02]  /*3e20*/  ST.E.128 desc[UR54][R84.64], R12 ;  /* 0x0000000c54007985 */ /* 0x0011e4000c101d36 */
.L_x_6317:
[----:B------:R-:W-:Y:S05]  /*3e30*/  BSYNC B2 ;  /* 0x0000000000027941 */ /* 0x000fea0003800000 */
.L_x_6316:
        /* <DEDUP_REMOVED lines=11> */
[--C-:B------:R-:W-:Y:S02]  /*3ef0*/  SHF.R.U32.HI R76, RZ, 0x18, R77.reuse ;  /* 0x00000018ff4c7819 */ /* 0x100fe4000001164d */
[----:B------:R-:W-:Y:S02]  /*3f00*/  LOP3.LUT R11, R77, 0xff, RZ, 0xc0, !PT ;  /* 0x000000ff4d0b7812 */ /* 0x000fe400078ec0ff */
[--C-:B------:R-:W-:Y:S02]  /*3f10*/  SHF.R.U32.HI R85, RZ, 0x8, R77.reuse ;  /* 0x00000008ff557819 */ /* 0x100fe4000001164d */
[----:B------:R-:W-:Y:S02]  /*3f20*/  SHF.R.U32.HI R84, RZ, 0x10, R77 ;  /* 0x00000010ff547819 */ /* 0x000fe4000001164d */
[----:B------:R-:W-:Y:S02]  /*3f30*/  SHF.R.U32.HI R78, RZ, 0x18, R79 ;  /* 0x00000018ff4e7819 */ /* 0x000fe4000001164f */
[----:B------:R-:W-:-:S02]  /*3f40*/  LOP3.LUT R77, R79, 0xff, RZ, 0xc0, !PT ;  /* 0x000000ff4f4d7812 */ /* 0x000fc400078ec0ff */
[--C-:B------:R-:W-:Y:S02]  /*3f50*/  SHF.R.U32.HI R83, RZ, 0x8, R79.reuse ;  /* 0x00000008ff537819 */ /* 0x100fe4000001164f */
[----:B------:R-:W-:Y:S01]  /*3f60*/  SHF.R.U32.HI R82, RZ, 0x10, R79 ;  /* 0x00000010ff527819 */ /* 0x000fe2000001164f */
[----:B------:R-:W-:Y:S01]  /*3f70*/  IMAD.SHL.U32 R79, R85, 0x100, RZ ;  /* 0x00000100554f7824 */ /* 0x000fe200078e00ff */
[----:B------:R-:W-:Y:S01]  /*3f80*/  PRMT R78, R78, 0x654, R77 ;  /* 0x000006544e4e7816 */ /* 0x000fe2000000004d */
[----:B------:R-:W-:Y:S01]  /*3f90*/  IMAD.MOV.U32 R77, RZ, RZ, R12 ;  /* 0x000000ffff4d7224 */ /* 0x000fe200078e000c */
        /* <DEDUP_REMOVED lines=52> */
[--C-:B------:R-:W-:Y:S01]  /*42e0*/  HADD2.F32 R85, -RZ, R84.reuse.H0_H0 ;  /* 0x20000054ff557230 */ /* 0x100fe20000004100 */
[----:B------:R-:W-:Y:S01]  /*42f0*/  F2FP.SATFINITE.E4M3.F32.PACK_AB_MERGE_C R82, R83, R82, RZ ;  /* 0x000000525352723e */ /* 0x000fe200048070ff */
[----:B------:R-:W-:Y:S01]  /*4300*/  HADD2.F32 R84, -RZ, R84.H1_H1 ;  /* 0x30000054ff547230 */ /* 0x000fe20000004100 */
[----:B------:R-:W-:Y:S01]  /*4310*/  F2FP.F16.E4M3.UNPACK_B R156, R12.H1 ;  /* 0x0000000cff9c723e */ /* 0x000fe200030006ff */
[----:B------:R-:W-:Y:S01]  /*4320*/  HADD2.F32 R161, -RZ, R159.H1_H1 ;  /* 0x3000009fffa17230 */ /* 0x000fe20000004100 */
[----:B------:R-:W-:Y:S02]  /*4330*/  F2FP.F16.E4M3.UNPACK_B R83, R14.H1 ;  /* 0x0000000eff53723e */ /* 0x000fe400030006ff */
[----:B------:R-:W-:Y:S01]  /*4340*/  F2FP.F16.E4M3.UNPACK_B R158, R13 ;  /* 0x0000000dff9e723e */ /* 0x000fe200020006ff */
[----:B------:R-:W-:Y:S01]  /*4350*/  HADD2.F32 R157, -RZ, R156.H1_H1 ;  /* 0x3000009cff9d7230 */ /* 0x000fe20000004100 */
[----:B------:R-:W-:Y:S01]  /*4360*/  F2FP.F16.E4M3.UNPACK_B R155, R12 ;  /* 0x0000000cff9b723e */ /* 0x000fe200020006ff */
[----:B------:R-:W-:-:S02]  /*4370*/  HADD2.F32 R13, -RZ, R83.H1_H1 ;  /* 0x30000053ff0d7230 */ /* 0x000fc40000004100 */
[CC--:B------:R-:W-:Y:S01]  /*4380*/  FMUL.FTZ R12, R84.reuse, R161.reuse ;  /* 0x000000a1540c7220 */ /* 0x0c0fe20000410000 */
        /* <DEDUP_REMOVED lines=9> */
[----:B------:R-:W-:Y:S01]  /*4420*/  FFMA.FTZ R164, R84, R157, R163 ;  /* 0x0000009d54a47223 */ /* 0x000fe200000100a3 */
[-C--:B------:R-:W-:Y:S01]  /*4430*/  FFMA.FTZ R162, R83, R12.reuse, -R162 ;  /* 0x0000000c53a27223 */ /* 0x080fe200000108a2 */
[----:B------:R-:W-:Y:S01]  /*4440*/  FFMA.FTZ R157, R13, R12, R160 ;  /* 0x0000000c0d9d7223 */ /* 0x000fe200000100a0 */
[----:B------:R-:W-:-:S02]  /*4450*/  HADD2.F32 R13, -RZ, R15.H0_H0 ;  /* 0x2000000fff0d7230 */ /* 0x000fc40000004100 */
[--C-:B------:R-:W-:Y:S01]  /*4460*/  HADD2.F32 R12, -RZ, R14.reuse.H0_H0 ;  /* 0x2000000eff0c7230 */ /* 0x100fe20000004100 */
[----:B------:R-:W-:Y:S01]  /*4470*/  F2FP.SATFINITE.E4M3.F32.PACK_AB_MERGE_C R161, R164, R161, RZ ;  /* 0x000000a1a4a1723e */ /* 0x000fe200048070ff */
[----:B------:R-:W-:Y:S01]  /*4480*/  HADD2.F32 R15, -RZ, R15.H1_H1 ;  /* 0x3000000fff0f7230 */ /* 0x000fe20000004100 */
[----:B------:R-:W-:Y:S01]  /*4490*/  F2FP.SATFINITE.E4M3.F32.PACK_AB_MERGE_C R157, R157, R162, RZ ;  /* 0x000000a29d9d723e */ /* 0x000fe200048070ff */
[----:B------:R-:W-:Y:S02]  /*44a0*/  HADD2.F32 R84, -RZ, R159.H0_H0 ;  /* 0x2000009fff547230 */ /* 0x000fe40000004100 */
[----:B------:R-:W-:Y:S02]  /*44b0*/  HADD2.F32 R14, -RZ, R14.H1_H1 ;  /* 0x3000000eff0e7230 */ /* 0x000fe40000004100 */
[----:B------:R-:W-:Y:S02]  /*44c0*/  HADD2.F32 R83, -RZ, R158.H0_H0 ;  /* 0x2000009eff537230 */ /* 0x000fe40000004100 */
[----:B------:R-:W-:Y:S01]  /*44d0*/  FMUL.FTZ R158, R15, R84 ;  /* 0x000000540f9e7220 */ /* 0x000fe20000410000 */
[----:B------:R-:W-:-:S02]  /*44e0*/  HADD2.F32 R156, -RZ, R156.H0_H0 ;  /* 0x2000009cff9c7230 */ /* 0x000fc40000004100 */
        /* <DEDUP_REMOVED lines=12> */
.L_x_6323:
[----:B------:R-:W-:Y:S05]  /*45b0*/  BSYNC B3 ;  /* 0x0000000000037941 */ /* 0x000fea0003800000 */
.L_x_6322:
[----:B------:R0:W-:Y:S02]  /*45c0*/  ST.E.128 desc[UR54][R80.64], R12 ;  /* 0x0000000c50007985 */ /* 0x0001e4000c101d36 */
.L_x_6321:
[----:B------:R-:W-:Y:S05]  /*45d0*/  BSYNC B2 ;  /* 0x0000000000027941 */ /* 0x000fea0003800000 */
.L_x_6320:
        /* <DEDUP_REMOVED lines=13> */
[----:B------:R-:W-:Y:S01]  /*46b0*/  SHF.R.U32.HI R79, RZ, 0x18, R75 ;  /* 0x00000018ff4f7819 */ /* 0x000fe2000001164b */
[----:B------:R-:W-:Y:S01]  /*46c0*/  IMAD.SHL.U32 R74, R74, 0x100, RZ ;  /* 0x000001004a4a7824 */ /* 0x000fe200078e00ff */
[--C-:B------:R-:W-:Y:S02]  /*46d0*/  SHF.R.U32.HI R81, RZ, 0x8, R73.reuse ;  /* 0x00000008ff517819 */ /* 0x100fe40000011649 */
[----:B------:R-:W-:Y:S02]  /*46e0*/  LOP3.LUT R11, R73, 0xff, RZ, 0xc0, !PT ;  /* 0x000000ff490b7812 */ /* 0x000fe400078ec0ff */
[----:B------:R-:W-:-:S02]  /*46f0*/  SHF.R.U32.HI R80, RZ, 0x18, R73 ;  /* 0x00000018ff507819 */ /* 0x000fc40000011649 */
[----:B------:R-:W-:Y:S01]  /*4700*/  SHF.R.U32.HI R82, RZ, 0x10, R73 ;  /* 0x00000010ff527819 */ /* 0x000fe20000011649 */
[----:B------:R-:W-:Y:S01]  /*4710*/  IMAD.MOV.U32 R73, RZ, RZ, R12 ;  /* 0x000000ffff497224 */ /* 0x000fe200078e000c */
[----:B------:R-:W-:Y:S02]  /*4720*/  SHF.R.U32.HI R78, RZ, 0x10, R75 ;  /* 0x00000010ff4e7819 */ /* 0x000fe4000001164b */
[----:B------:R-:W-:Y:S02]  /*4730*/  PRMT R79, R79, 0x654, R72 ;  /* 0x000006544f4f7816 */ /* 0x000fe40000000048 */
[----:B------:R-:W-:Y:S01]  /*4740*/  PRMT R75, R80, 0x654, R11 ;  /* 0x00000654504b7816 */ /* 0x000fe2000000000b */
[----:B------:R-:W-:Y:S01]  /*4750*/  IMAD.MOV.U32 R11, RZ, RZ, R13 ;  /* 0x000000ffff0b7224 */ /* 0x000fe200078e000d */
        /* <DEDUP_REMOVED lines=48> */
[----:B------:R-:W-:-:S02]  /*4a60*/  F2FP.F16.E4M3.UNPACK_B R153, R72.H1 ;  /* 0x00000048ff99723e */ /* 0x000fc400030006ff */
[----:B------:R-:W-:Y:S01]  /*4a70*/  F2FP.SATFINITE.E4M3.F32.PACK_AB_MERGE_C R78, R79, R78, RZ ;  /* 0x0000004e4f4e723e */ /* 0x000fe200048070ff */
        /* <DEDUP_REMOVED lines=29> */
[----:B------:R-:W-:Y:S02]  /*4c50*/  HADD2.F32 R15, -RZ, R15.H1_H1 ;  /* 0x3000000fff0f7230 */ /* 0x000fe40000004100 */
[----:B------:R-:W-:Y:S01]  /*4c60*/  FMUL.FTZ R84, R72, R153 ;  /* 0x0000009948547220 */ /* 0x000fe20000410000 */
[----:B------:R-:W-:-:S02]  /*4c70*/  HADD2.F32 R83, -RZ, R83.H0_H0 ;  /* 0x20000053ff537230 */ /* 0x000fc40000004100 */
[----:B------:R-:W-:Y:S01]  /*4c80*/  FMUL.FTZ R80, R14, R85 ;  /* 0x000000550e507220 */ /* 0x000fe20000410000 */
[----:B------:R-:W-:Y:S02]  /*4c90*/  HADD2.F32 R82, -RZ, R82.H0_H0 ;  /* 0x20000052ff527230 */ /* 0x000fe40000004100 */
[----:B------:R-:W-:Y:S01]  /*4ca0*/  FMUL.FTZ R79, R15, R153 ;  /* 0x000000990f4f7220 */ /* 0x000fe20000410000 */
[----:B------:R-:W-:Y:S01]  /*4cb0*/  FMUL.FTZ R85, R13, R85 ;  /* 0x000000550d557220 */ /* 0x000fe20000410000 */
[----:B------:R-:W-:Y:S01]  /*4cc0*/  FFMA.FTZ R84, R15, R83, R84 ;  /* 0x000000530f547223 */ /* 0x000fe20000010054 */
[----:B------:R-:W-:Y:S01]  /*4cd0*/  F2FP.SATFINITE.E4M3.F32.PACK_AB_MERGE_C R154, R154, R155, RZ ;  /* 0x0000009b9a9a723e */ /* 0x000fe200048070ff */
[----:B------:R-:W-:Y:S01]  /*4ce0*/  FFMA.FTZ R79, R72, R83, -R79 ;  /* 0x00000053484f7223 */ /* 0x000fe2000001084f */
[-C--:B------:R-:W-:Y:S01]  /*4cf0*/  FFMA.FTZ R80, R13, R82.reuse, -R80 ;  /* 0x000000520d507223 */ /* 0x080fe20000010850 */
[----:B------:R-:W-:Y:S01]  /*4d00*/  FFMA.FTZ R85, R14, R82, R85 ;  /* 0x000000520e557223 */ /* 0x000fe20000010055 */
[----:B------:R-:W-:-:S02]  /*4d10*/  F2FP.SATFINITE.E4M3.F32.PACK_AB_MERGE_C R13, R12, R11, R75 ;  /* 0x0000000b0c0d723e */ /* 0x000fc4000480704b */
[----:B------:R-:W-:Y:S02]  /*4d20*/  F2FP.SATFINITE.E4M3.F32.PACK_AB_MERGE_C R12, R74, R73, R78 ;  /* 0x000000494a0c723e */ /* 0x000fe4000480704e */
[----:B------:R-:W-:Y:S02]  /*4d30*/  F2FP.SATFINITE.E4M3.F32.PACK_AB_MERGE_C R14, R85, R80, R81 ;  /* 0x00000050550e723e */ /* 0x000fe40004807051 */
[----:B------:R-:W-:-:S07]  /*4d40*/  F2FP.SATFINITE.E4M3.F32.PACK_AB_MERGE_C R15, R84, R79, R154 ;  /* 0x0000004f540f723e */ /* 0x000fce000480709a */
.L_x_6327:
[----:B------:R-:W-:Y:S05]  /*4d50*/  BSYNC B3 ;  /* 0x0000000000037941 */ /* 0x000fea0003800000 */
.L_x_6326:
[----:B------:R0:W-:Y:S02]  /*4d60*/  ST.E.128 desc[UR54][R76.64], R12 ;  /* 0x0000000c4c007985 */ /* 0x0001e4000c101d36 */
.L_x_6325:
[----:B------:R-:W-:Y:S05]  /*4d70*/  BSYNC B2 ;  /* 0x0000000000027941 */ /* 0x000fea0003800000 */
.L_x_6324:
        /* <DEDUP_REMOVED lines=12> */
[----:B------:R-:W-:Y:S02]  /*4e40*/  LOP3.LUT R11, R69, 0xff, RZ, 0xc0, !PT ;  /* 0x000000ff450b7812 */ /* 0x000fe400078ec0ff */
[--C-:B------:R-:W-:Y:S02]  /*4e50*/  SHF.R.U32.HI R76, RZ, 0x8, R69.reuse ;  /* 0x00000008ff4c7819 */ /* 0x100fe40000011645 */
[----:B------:R-:W-:Y:S02]  /*4e60*/  SHF.R.U32.HI R74, RZ, 0x10, R69 ;  /* 0x00000010ff4a7819 */ /* 0x000fe40000011645 */
[----:B------:R-:W-:Y:S02]  /*4e70*/  SHF.R.U32.HI R77, RZ, 0x18, R71 ;  /* 0x00000018ff4d7819 */ /* 0x000fe40000011647 */
[----:B------:R-:W-:-:S02]  /*4e80*/  LOP3.LUT R68, R71, 0xff, RZ, 0xc0, !PT ;  /* 0x000000ff47447812 */ /* 0x000fc400078ec0ff */
[----:B------:R-:W-:Y:S02]  /*4e90*/  SHF.R.U32.HI R69, RZ, 0x8, R71 ;  /* 0x00000008ff457819 */ /* 0x000fe40000011647 */
[----:B------:R-:W-:Y:S02]  /*4ea0*/  PRMT R11, R70, 0x654, R11 ;  /* 0x00000654460b7816 */ /* 0x000fe4000000000b */
[----:B------:R-:W-:Y:S01]  /*4eb0*/  PRMT R70, R77, 0x654, R68 ;  /* 0x000006544d467816 */ /* 0x000fe20000000044 */
[----:B------:R-:W-:Y:S01]  /*4ec0*/  IMAD.SHL.U32 R68, R76, 0x100, RZ ;  /* 0x000001004c447824 */ /* 0x000fe200078e00ff */
[----:B------:R-:W-:Y:S01]  /*4ed0*/  SHF.R.U32.HI R75, RZ, 0x10, R71 ;  /* 0x00000010ff4b7819 */ /* 0x000fe20000011647 */
[----:B------:R-:W-:Y:S02]  /*4ee0*/  IMAD.SHL.U32 R71, R69, 0x100, RZ ;  /* 0x0000010045477824 */ /* 0x000fe400078e00ff */
[----:B---3--:R-:W-:Y:S01]  /*4ef0*/  IMAD.MOV.U32 R69, RZ, RZ, R12 ;  /* 0x000000ffff457224 */ /* 0x008fe200078e000c */
[----:B------:R-:W-:Y:S01]  /*4f00*/  LOP3.LUT R12, R11, 0xff00, R68, 0xf8, !PT ;  /* 0x0000ff000b0c7812 */ /* 0x000fe200078ef844 */
[----:B------:R-:W-:Y:S01]  /*4f10*/  IMAD.U32 R75, R75, 0x10000, RZ ;  /* 0x000100004b4b7824 */ /* 0x000fe200078e00ff */
[----:B------:R-:W-:Y:S01]  /*4f20*/  LOP3.LUT R68, R70, 0xff00, R71, 0xf8, !PT ;  /* 0x0000ff0046447812 */ /* 0x000fe200078ef847 */
[----:B------:R-:W-:Y:S01]  /*4f30*/  IMAD.U32 R71, R74, 0x10000, RZ ;  /* 0x000100004a477824 */ /* 0x000fe200078e00ff */
[----:B------:R-:W-:-:S02]  /*4f40*/  F2FP.F16.E4M3.UNPACK_B R70, R152.H1 ;  /* 0x00000098ff46723e */ /* 0x000fc400030006ff */
        /* <DEDUP_REMOVED lines=19> */
[----:B------:R-:W-:Y:S01]  /*5080*/  FMUL.FTZ R79, R13, R76 ;  /* 0x0000004c0d4f7220 */ /* 0x000fe20000410000 */
[----:B------:R-:W-:-:S02]  /*5090*/  HADD2.F32 R76, -RZ, R152.H1_H1 ;  /* 0x30000098ff4c7230 */ /* 0x000fc40000004100 */
[----:B------:R-:W-:Y:S01]  /*50a0*/  FFMA.FTZ R80, R13, R71, -R78 ;  /* 0x000000470d507223 */ /* 0x000fe2000001084e */
[----:B------:R-:W-:Y:S01]  /*50b0*/  F2FP.F16.E4M3.UNPACK_B R13, R69.H1 ;  /* 0x00000045ff0d723e */ /* 0x000fe200030006ff */
[----:B------:R-:W-:Y:S01]  /*50c0*/  FFMA.FTZ R81, R70, R71, R79 ;  /* 0x0000004746517223 */ /* 0x000fe2000001004f */
[----:B------:R-:W-:Y:S01]  /*50d0*/  FFMA.FTZ R68, R68, R74, R75 ;  /* 0x0000004a44447223 */ /* 0x000fe2000001004b */
[----:B------:R-:W-:Y:S01]  /*50e0*/  F2FP.F16.E4M3.UNPACK_B R69, R69 ;  /* 0x00000045ff45723e */ /* 0x000fe200020006ff */
[----:B------:R-:W-:Y:S02]  /*50f0*/  HADD2.F32 R75, -RZ, R151.H1_H1 ;  /* 0x30000097ff4b7230 */ /* 0x000fe40000004100 */
[--C-:B------:R-:W-:Y:S01]  /*5100*/  HADD2.F32 R70, -RZ, R13.reuse.H0_H0 ;  /* 0x2000000dff467230 */ /* 0x100fe20000004100 */
[----:B------:R-:W-:Y:S01]  /*5110*/  F2FP.SATFINITE.E4M3.F32.PACK_AB_MERGE_C R85, R81, R80, RZ ;  /* 0x000000505155723e */ /* 0x000fe200048070ff */
[----:B------:R-:W-:Y:S02]  /*5120*/  HADD2.F32 R71, -RZ, R13.H1_H1 ;  /* 0x3000000dff477230 */ /* 0x000fe40000004100 */
[----:B------:R-:W-:-:S02]  /*5130*/  HADD2.F32 R13, -RZ, R69.H0_H0 ;  /* 0x20000045ff0d7230 */ /* 0x000fc40000004100 */
[CC--:B------:R-:W-:Y:S01]  /*5140*/  FMUL.FTZ R78, R70.reuse, R76.reuse ;  /* 0x0000004c464e7220 */ /* 0x0c0fe20000410000 */
[----:B------:R-:W-:Y:S02]  /*5150*/  HADD2.F32 R152, -RZ, R152.H0_H0 ;  /* 0x20000098ff987230 */ /* 0x000fe40000004100 */
[C---:B------:R-:W-:Y:S01]  /*5160*/  FMUL.FTZ R79, R71.reuse, R76 ;  /* 0x0000004c474f7220 */ /* 0x040fe20000410000 */
[----:B------:R-:W-:Y:S02]  /*5170*/  HADD2.F32 R69, -RZ, R69.H1_H1 ;  /* 0x30000045ff457230 */ /* 0x000fe40000004100 */
[-C--:B------:R-:W-:Y:S01]  /*5180*/  FFMA.FTZ R78, R71, R75.reuse, R78 ;  /* 0x0000004b474e7223 */ /* 0x080fe2000001004e */
[----:B------:R-:W-:Y:S02]  /*5190*/  HADD2.F32 R74, -RZ, R151.H0_H0 ;  /* 0x20000097ff4a7230 */ /* 0x000fe40000004100 */
[----:B------:R-:W-:Y:S01]  /*51a0*/  FFMA.FTZ R79, R70, R75, -R79 ;  /* 0x0000004b464f7223 */ /* 0x000fe2000001084f */
[----:B------:R-:W-:Y:S01]  /*51b0*/  F2FP.F16.E4M3.UNPACK_B R70, R15.H1 ;  /* 0x0000000fff46723e */ /* 0x000fe200030006ff */
[-C--:B------:R-:W-:Y:S01]  /*51c0*/  FMUL.FTZ R76, R69, R152.reuse ;  /* 0x00000098454c7220 */ /* 0x080fe20000410000 */
[----:B------:R-:W-:Y:S01]  /*51d0*/  FMUL.FTZ R152, R13, R152 ;  /* 0x000000980d987220 */ /* 0x000fe20000410000 */
[----:B------:R-:W-:-:S02]  /*51e0*/  F2FP.F16.E4M3.UNPACK_B R75, R12 ;  /* 0x0000000cff4b723e */ /* 0x000fc400020006ff */
[----:B------:R-:W-:Y:S01]  /*51f0*/  F2FP.SATFINITE.E4M3.F32.PACK_AB_MERGE_C R84, R78, R79, RZ ;  /* 0x0000004f4e54723e */ /* 0x000fe200048070ff */
[-C--:B------:R-:W-:Y:S01]  /*5200*/  FFMA.FTZ R13, R13, R74.reuse, -R76 ;  /* 0x0000004a0d0d7223 */ /* 0x080fe2000001084c */
[-C--:B------:R-:W-:Y:S01]  /*5210*/  F2FP.F16.E4M3.UNPACK_B R79, R77.reuse.H1 ;  /* 0x0000004dff4f723e */ /* 0x080fe200030006ff */
        /* <DEDUP_REMOVED lines=12> */
[----:B------:R-:W-:Y:S02]  /*52e0*/  HADD2.F32 R80, -RZ, R78.H1_H1 ;  /* 0x3000004eff507230 */ /* 0x000fe40000004100 */
[----:B------:R-:W-:Y:S01]  /*52f0*/  FFMA.FTZ R83, R71, R77, -R12 ;  /* 0x0000004d47537223 */ /* 0x000fe2000001080c */
[----:B------:R-:W-:Y:S01]  /*5300*/  HADD2.F32 R69, -RZ, R69.H0_H0 ;  /* 0x20000045ff457230 */ /* 0x000fe20000004100 */
[----:B------:R-:W-:Y:S01]  /*5310*/  F2FP.F16.E4M3.UNPACK_B R14, R14 ;  /* 0x0000000eff0e723e */ /* 0x000fe200020006ff */
[----:B------:R-:W-:Y:S02]  /*5320*/  HADD2.F32 R12, -RZ, R75.H1_H1 ;  /* 0x3000004bff0c7230 */ /* 0x000fe40000004100 */
[----:B------:R-:W-:Y:S01]  /*5330*/  FMUL.FTZ R82, R70, R80 ;  /* 0x0000005046527220 */ /* 0x000fe20000410000 */
[----:B------:R-:W-:-:S02]  /*5340*/  HADD2.F32 R76, -RZ, R76.H0_H0 ;  /* 0x2000004cff4c7230 */ /* 0x000fc40000004100 */
[C---:B------:R-:W-:Y:S01]  /*5350*/  FMUL.FTZ R71, R69.reuse, R80 ;  /* 0x0000005045477220 */ /* 0x040fe20000410000 */
[----:B------:R-:W-:Y:S01]  /*5360*/  FFMA.FTZ R80, R74, R77, R81 ;  /* 0x0000004d4a507223 */ /* 0x000fe20000010051 */
[-C--:B------:R-:W-:Y:S01]  /*5370*/  FFMA.FTZ R82, R69, R12.reuse, -R82 ;  /* 0x0000000c45527223 */ /* 0x080fe20000010852 */
[--C-:B------:R-:W-:Y:S02]  /*5380*/  HADD2.F32 R69, -RZ, R15.reuse.H0_H0 ;  /* 0x2000000fff457230 */ /* 0x100fe40000004100 */
[----:B------:R-:W-:Y:S01]  /*5390*/  FFMA.FTZ R81, R70, R12, R71 ;  /* 0x0000000c46517223 */ /* 0x000fe20000010047 */
[--C-:B------:R-:W-:Y:S01]  /*53a0*/  HADD2.F32 R12, -RZ, R14.reuse.H0_H0 ;  /* 0x2000000eff0c7230 */ /* 0x100fe20000004100 */
[----:B------:R-:W-:Y:S01]  /*53b0*/  F2FP.SATFINITE.E4M3.F32.PACK_AB_MERGE_C R80, R80, R83, RZ ;  /* 0x000000535050723e */ /* 0x000fe200048070ff */
[----:B------:R-:W-:Y:S01]  /*53c0*/  HADD2.F32 R15, -RZ, R15.H1_H1 ;  /* 0x3000000fff0f7230 */ /* 0x000fe20000004100 */
[----:B------:R-:W-:Y:S01]  /*53d0*/  F2FP.SATFINITE.E4M3.F32.PACK_AB_MERGE_C R11, R68, R11, R85 ;  /* 0x0000000b440b723e */ /* 0x000fe20004807055 */
[----:B------:R-:W-:Y:S01]  /*53e0*/  HADD2.F32 R70, -RZ, R79.H0_H0 ;  /* 0x2000004fff467230 */ /* 0x000fe20000004100 */
[----:B------:R-:W-:Y:S01]  /*53f0*/  F2FP.SATFINITE.E4M3.F32.PACK_AB_MERGE_C R81, R81, R82, RZ ;  /* 0x000000525151723e */ /* 0x000fe200048070ff */
[----:B------:R-:W-:-:S02]  /*5400*/  HADD2.F32 R14, -RZ, R14.H1_H1 ;  /* 0x3000000eff0e7230 */ /* 0x000fc40000004100 */
[----:B------:R-:W-:Y:S02]  /*5410*/  HADD2.F32 R71, -RZ, R78.H0_H0 ;  /* 0x2000004eff477230 */ /* 0x000fe40000004100 */
[-C--:B------:R-:W-:Y:S01]  /*5420*/  FMUL.FTZ R74, R15, R70.reuse ;  /* 0x000000460f4a7220 */ /* 0x080fe20000410000 */
[----:B------:R-:W-:Y:S02]  /*5430*/  HADD2.F32 R75, -RZ, R75.H0_H0 ;  /* 0x2000004bff4b7230 */ /* 0x000fe40000004100 */
[C---:B------:R-:W-:Y:S01]  /*5440*/  FMUL.FTZ R70, R69.reuse, R70 ;  /* 0x0000004645467220 */ /* 0x040fe20000410000 */
        /* <DEDUP_REMOVED lines=10> */
.L_x_6331:
[----:B------:R-:W-:Y:S05]  /*54f0*/  BSYNC B3 ;  /* 0x0000000000037941 */ /* 0x000fea0003800000 */
.L_x_6330:
[----:B---3--:R0:W-:Y:S02]  /*5500*/  ST.E.128 desc[UR54][R72.64], R12 ;  /* 0x0000000c48007985 */ /* 0x0081e4000c101d36 */
.L_x_6329:
[----:B------:R-:W-:Y:S05]  /*5510*/  BSYNC B2 ;  /* 0x0000000000027941 */ /* 0x000fea0003800000 */
.L_x_6328:
        /* <DEDUP_REMOVED lines=22> */
[----:B------:R-:W-:Y:S01]  /*5680*/  PRMT R70, R65, 0x654, R64 ;  /* 0x0000065441467816 */ /* 0x000fe20000000040 */
[----:B---3--:R-:W-:Y:S01]  /*5690*/  IMAD.MOV.U32 R64, RZ, RZ, R12 ;  /* 0x000000ffff407224 */ /* 0x008fe200078e000c */
[----:B------:R-:W-:Y:S01]  /*56a0*/  LOP3.LUT R65, R66, 0xff00, R11, 0xf8, !PT ;  /* 0x0000ff0042417812 */ /* 0x000fe200078ef80b */
[----:B------:R-:W-:Y:S01]  /*56b0*/  IMAD.U32 R12, R74, 0x10000, RZ ;  /* 0x000100004a0c7824 */ /* 0x000fe200078e00ff */
        /* <DEDUP_REMOVED lines=92> */
.L_x_6335:
[----:B------:R-:W-:Y:S05]  /*5c80*/  BSYNC B3 ;  /* 0x0000000000037941 */ /* 0x000fea0003800000 */
.L_x_6334:
[----:B---3--:R0:W-:Y:S02]  /*5c90*/  ST.E.128 desc[UR54][R68.64], R12 ;  /* 0x0000000c44007985 */ /* 0x0081e4000c101d36 */
.L_x_6333:
[----:B------:R-:W-:Y:S05]  /*5ca0*/  BSYNC B2 ;  /* 0x0000000000027941 */ /* 0x000fea0003800000 */
.L_x_6332:
        /* <DEDUP_REMOVED lines=19> */
[----:B------:R-:W-:Y:S02]  /*5de0*/  PRMT R11, R70, 0x654, R11 ;  /* 0x00000654460b7816 */ /* 0x000fe4000000000b */
[----:B------:R-:W-:Y:S01]  /*5df0*/  PRMT R61, R61, 0x654, R60 ;  /* 0x000006543d3d7816 */ /* 0x000fe2000000003c */
[----:B---3--:R-:W-:Y:S01]  /*5e00*/  IMAD.MOV.U32 R60, RZ, RZ, R12 ;  /* 0x000000ffff3c7224 */ /* 0x008fe200078e000c */
[----:B------:R-:W-:Y:S02]  /*5e10*/  SHF.R.U32.HI R67, RZ, 0x10, R63 ;  /* 0x00000010ff437819 */ /* 0x000fe4000001163f */
[----:B------:R-:W-:Y:S01]  /*5e20*/  LOP3.LUT R12, R61, 0xff00, R66, 0xf8, !PT ;  /* 0x0000ff003d0c7812 */ /* 0x000fe200078ef842 */
[----:B------:R-:W-:Y:S01]  /*5e30*/  IMAD.U32 R61, R68, 0x10000, RZ ;  /* 0x00010000443d7824 */ /* 0x000fe200078e00ff */
[----:B------:R-:W-:Y:S02]  /*5e40*/  LOP3.LUT R62, R11, 0xff00, R62, 0xf8, !PT ;  /* 0x0000ff000b3e7812 */ /* 0x000fe400078ef83e */
[----:B------:R-:W-:-:S02]  /*5e50*/  SHF.L.U32 R67, R67, 0x10, RZ ;  /* 0x0000001043437819 */ /* 0x000fc400000006ff */
[----:B------:R-:W-:Y:S02]  /*5e60*/  F2FP.F16.E4M3.UNPACK_B R63, R149.H1 ;  /* 0x00000095ff3f723e */ /* 0x000fe400030006ff */
        /* <DEDUP_REMOVED lines=89> */
.L_x_6337:
[----:B------:R-:W-:Y:S05]  /*6400*/  BSYNC B2 ;  /* 0x0000000000027941 */ /* 0x000fea0003800000 */
.L_x_6336:
[----:B---3--:R0:W-:Y:S02]  /*6410*/  ST.E.128 desc[UR54][R64.64], R12 ;  /* 0x0000000c40007985 */ /* 0x0081e4000c101d36 */
.L_x_6315:
[----:B------:R-:W-:Y:S05]  /*6420*/  BSYNC B1 ;  /* 0x0000000000017941 */ /* 0x000fea0003800000 */
.L_x_6314:
[----:B------:R-:W-:-:S03]  /*6430*/  UMOV UR4, 0xffffffff ;  /* 0xffffffff00047882 */ /* 0x000fc60000000000 */
[----:B------:R-:W-:Y:S05]  /*6440*/  BRA.DIV UR4, `(.L_x_6338) ;  /* 0x000002c204b47947 */ /* 0x000fea000b800000 */
[----:B--2---:R-:W2:Y:S04]  /*6450*/  SHFL.IDX PT, R119, R119, 0x1, 0x1e1f ;  /* 0x003e1f0077777f89 */ /* 0x004ea800000e0000 */
[----:B------:R0:W0:Y:S02]  /*6460*/  SHFL.IDX PT, R63, R120, 0x1, 0x1e1f ;  /* 0x003e1f00783f7f89 */ /* 0x00002400000e0000 */
.L_x_6659:
        /* <DEDUP_REMOVED lines=21> */
[----:B0-----:R-:W-:Y:S01]  /*65c0*/  IMAD.MOV.U32 R56, RZ, RZ, R12 ;  /* 0x000000ffff387224 */ /* 0x001fe200078e000c */
[----:B------:R-:W-:Y:S02]  /*65d0*/  SHF.R.U32.HI R65, RZ, 0x10, R59 ;  /* 0x00000010ff417819 */ /* 0x000fe4000001163b */
[----:B------:R-:W-:Y:S01]  /*65e0*/  LOP3.LUT R12, R57, 0xff00, R62, 0xf8, !PT ;  /* 0x0000ff00390c7812 */ /* 0x000fe200078ef83e */
[----:B------:R-:W-:Y:S01]  /*65f0*/  IMAD.U32 R57, R64, 0x10000, RZ ;  /* 0x0001000040397824 */ /* 0x000fe200078e00ff */
[----:B------:R-:W-:Y:S02]  /*6600*/  LOP3.LUT R58, R11, 0xff00, R58, 0xf8, !PT ;  /* 0x0000ff000b3a7812 */ /* 0x000fe400078ef83a */
[----:B------:R-:W-:-:S02]  /*6610*/  SHF.L.U32 R65, R65, 0x10, RZ ;  /* 0x0000001041417819 */ /* 0x000fc400000006ff */
[-C--:B------:R-:W-:Y:S02]  /*6620*/  F2FP.F16.E4M3.UNPACK_B R11, R13.reuse ;  /* 0x0000000dff0b723e */ /* 0x080fe400020006ff */
[-C--:B------:R-:W-:Y:S02]  /*6630*/  F2FP.F16.E4M3.UNPACK_B R59, R142.reuse.H1 ;  /* 0x0000008eff3b723e */ /* 0x080fe400030006ff */
[----:B------:R-:W-:Y:S02]  /*6640*/  F2FP.F16.E4M3.UNPACK_B R13, R13.H1 ;  /* 0x0000000dff0d723e */ /* 0x000fe400030006ff */
[----:B------:R-:W-:Y:S01]  /*6650*/  LOP3.LUT R62, R58, 0xff0000, R57, 0xf8, !PT ;  /* 0x00ff00003a3e7812 */ /* 0x000fe200078ef839 */
[----:B------:R-:W-:Y:S01]  /*6660*/  HADD2.F32 R64, -RZ, R59.H0_H0 ;  /* 0x2000003bff407230 */ /* 0x000fe20000004100 */
[----:B------:R-:W-:Y:S01]  /*6670*/  LOP3.LUT R65, R12, 0xff0000, R65, 0xf8, !PT ;  /* 0x00ff00000c417812 */ /* 0x000fe200078ef841 */
[--C-:B------:R-:W-:Y:S01]  /*6680*/  HADD2.F32 R12, -RZ, R11.reuse.H1_H1 ;  /* 0x3000000bff0c7230 */ /* 0x100fe20000004100 */
        /* <DEDUP_REMOVED lines=12> */
[-C--:B------:R-:W-:Y:S01]  /*6750*/  FFMA.FTZ R11, R11, R59.reuse, -R68 ;  /* 0x0000003b0b0b7223 */ /* 0x080fe20000010844 */
[----:B------:R-:W-:Y:S01]  /*6760*/  FFMA.FTZ R12, R12, R59, R67 ;  /* 0x0000003b0c0c7223 */ /* 0x000fe20000010043 */
[----:B------:R-:W-:Y:S01]  /*6770*/  FMUL.FTZ R66, R13, R66 ;  /* 0x000000420d427220 */ /* 0x000fe20000410000 */
[----:B------:R-:W-:-:S02]  /*6780*/  HADD2.F32 R59, -RZ, R147.H1_H1 ;  /* 0x30000093ff3b7230 */ /* 0x000fc40000004100 */
[----:B------:R-:W-:Y:S01]  /*6790*/  FFMA.FTZ R68, R13, R58, -R64 ;  /* 0x0000003a0d447223 */ /* 0x000fe20000010840 */
[----:B------:R-:W-:Y:S01]  /*67a0*/  F2FP.F16.E4M3.UNPACK_B R13, R56.H1 ;  /* 0x00000038ff0d723e */ /* 0x000fe200030006ff */
[----:B------:R-:W-:Y:S01]  /*67b0*/  FFMA.FTZ R71, R57, R58, R66 ;  /* 0x0000003a39477223 */ /* 0x000fe20000010042 */
[--C-:B------:R-:W-:Y:S01]  /*67c0*/  HADD2.F32 R64, -RZ, R142.reuse.H1_H1 ;  /* 0x3000008eff407230 */ /* 0x100fe20000004100 */
[----:B------:R-:W-:Y:S01]  /*67d0*/  F2FP.F16.E4M3.UNPACK_B R56, R56 ;  /* 0x00000038ff38723e */ /* 0x000fe200020006ff */
[----:B------:R-:W-:Y:S02]  /*67e0*/  HADD2.F32 R142, -RZ, R142.H0_H0 ;  /* 0x2000008eff8e7230 */ /* 0x000fe40000004100 */
[--C-:B------:R-:W-:Y:S01]  /*67f0*/  HADD2.F32 R58, -RZ, R13.reuse.H1_H1 ;  /* 0x3000000dff3a7230 */ /* 0x100fe20000004100 */
[----:B------:R-:W-:Y:S01]  /*6800*/  F2FP.SATFINITE.E4M3.F32.PACK_AB_MERGE_C R74, R71, R68, RZ ;  /* 0x00000044474a723e */ /* 0x000fe200048070ff */
[----:B------:R-:W-:Y:S02]  /*6810*/  HADD2.F32 R57, -RZ, R13.H0_H0 ;  /* 0x2000000dff397230 */ /* 0x000fe40000004100 */
[----:B------:R-:W-:-:S02]  /*6820*/  HADD2.F32 R13, -RZ, R56.H0_H0 ;  /* 0x20000038ff0d7230 */ /* 0x000fc40000004100 */
[CC--:B------:R-:W-:Y:S01]  /*6830*/  FMUL.FTZ R66, R58.reuse, R64.reuse ;  /* 0x000000403a427220 */ /* 0x0c0fe20000410000 */
[----:B------:R-:W-:Y:S02]  /*6840*/  HADD2.F32 R56, -RZ, R56.H1_H1 ;  /* 0x30000038ff387230 */ /* 0x000fe40000004100 */
[C---:B------:R-:W-:Y:S01]  /*6850*/  FMUL.FTZ R69, R57.reuse, R64 ;  /* 0x0000004039457220 */ /* 0x040fe20000410000 */
[----:B------:R-:W-:Y:S02]  /*6860*/  HADD2.F32 R147, -RZ, R147.H0_H0 ;  /* 0x20000093ff937230 */ /* 0x000fe40000004100 */
[-C--:B------:R-:W-:Y:S01]  /*6870*/  FFMA.FTZ R66, R57, R59.reuse, -R66 ;  /* 0x0000003b39427223 */ /* 0x080fe20000010842 */
[CC--:B------:R-:W-:Y:S01]  /*6880*/  FMUL.FTZ R67, R13.reuse, R142.reuse ;  /* 0x0000008e0d437220 */ /* 0x0c0fe20000410000 */
[----:B------:R-:W-:Y:S01]  /*6890*/  FFMA.FTZ R59, R58, R59, R69 ;  /* 0x0000003b3a3b7223 */ /* 0x000fe20000010045 */
[C---:B------:R-:W-:Y:S02]  /*68a0*/  FMUL.FTZ R64, R56.reuse, R142 ;  /* 0x0000008e38407220 */ /* 0x040fe40000410000 */
[----:B------:R-:W-:Y:S01]  /*68b0*/  FFMA.FTZ R70, R56, R147, R67 ;  /* 0x0000009338467223 */ /* 0x000fe20000010043 */
[----:B------:R-:W-:Y:S01]  /*68c0*/  F2FP.F16.E4M3.UNPACK_B R56, R15.H1 ;  /* 0x0000000fff38723e */ /* 0x000fe200030006ff */
[----:B------:R-:W-:Y:S01]  /*68d0*/  FFMA.FTZ R69, R13, R147, -R64 ;  /* 0x000000930d457223 */ /* 0x000fe20000010840 */
        /* <DEDUP_REMOVED lines=46> */
.L_x_6343:
[----:B------:R-:W-:Y:S05]  /*6bc0*/  BSYNC B2 ;  /* 0x0000000000027941 */ /* 0x000fea0003800000 */
.L_x_6342:
[----:B0-----:R0:W-:Y:S02]  /*6bd0*/  ST.E.128 desc[UR54][R60.64], R12 ;  /* 0x0000000c3c007985 */ /* 0x0011e4000c101d36 */
.L_x_6341:
[----:B------:R-:W-:Y:S05]  /*6be0*/  BSYNC B1 ;  /* 0x0000000000017941 */ /* 0x000fea0003800000 */
.L_x_6340:
        /* <DEDUP_REMOVED lines=22> */
[----:B------:R-:W-:-:S03]  /*6d50*/  IMAD.SHL.U32 R11, R59, 0x100, RZ ;  /* 0x000001003b0b7824 */ /* 0x000fc600078e00ff */
[----:B------:R-:W-:Y:S01]  /*6d60*/  LOP3.LUT R59, R55, 0xff00, R54, 0xf8, !PT ;  /* 0x0000ff00373b7812 */ /* 0x000fe200078ef836 */
[----:B------:R-:W-:Y:S01]  /*6d70*/  IMAD.U32 R54, R60, 0x10000, RZ ;  /* 0x000100003c367824 */ /* 0x000fe200078e00ff */
[----:B------:R-:W-:Y:S01]  /*6d80*/  LOP3.LUT R53, R52, 0xff00, R11, 0xf8, !PT ;  /* 0x0000ff0034357812 */ /* 0x000fe200078ef80b */
[----:B------:R-:W-:Y:S01]  /*6d90*/  IMAD.U32 R52, R61, 0x10000, RZ ;  /* 0x000100003d347824 */ /* 0x000fe200078e00ff */
        /* <DEDUP_REMOVED lines=39> */
[-C--:B------:R-:W-:Y:S01]  /*7010*/  F2FP.F16.E4M3.UNPACK_B R54, R58.reuse.H1 ;  /* 0x0000003aff36723e */ /* 0x080fe200030006ff */
[-C--:B------:R-:W-:Y:S01]  /*7020*/  FMUL.FTZ R60, R12, R139.reuse ;  /* 0x0000008b0c3c7220 */ /* 0x080fe20000410000 */
[C---:B------:R-:W-:Y:S01]  /*7030*/  FMUL.FTZ R139, R13.reuse, R139 ;  /* 0x0000008b0d8b7220 */ /* 0x040fe20000410000 */
[----:B------:R-:W-:Y:S02]  /*7040*/  F2FP.F16.E4M3.UNPACK_B R58, R58 ;  /* 0x0000003aff3a723e */ /* 0x000fe400020006ff */
[-C--:B------:R-:W-:Y:S01]  /*7050*/  FFMA.FTZ R64, R13, R138.reuse, -R60 ;  /* 0x0000008a0d407223 */ /* 0x080fe2000001083c */
[----:B------:R-:W-:Y:S01]  /*7060*/  F2FP.SATFINITE.E4M3.F32.PACK_AB_MERGE_C R69, R62, R59, RZ ;  /* 0x0000003b3e45723e */ /* 0x000fe200048070ff */
[----:B------:R-:W-:Y:S01]  /*7070*/  FFMA.FTZ R139, R12, R138, R139 ;  /* 0x0000008a0c8b7223 */ /* 0x000fe2000001008b */
[----:B------:R-:W-:Y:S01]  /*7080*/  F2FP.F16.E4M3.UNPACK_B R13, R15.H1 ;  /* 0x0000000fff0d723e */ /* 0x000fe200030006ff */
[--C-:B------:R-:W-:Y:S01]  /*7090*/  HADD2.F32 R55, -RZ, R54.reuse.H1_H1 ;  /* 0x30000036ff377230 */ /* 0x100fe20000004100 */
[-C--:B------:R-:W-:Y:S01]  /*70a0*/  F2FP.F16.E4M3.UNPACK_B R59, R61.reuse.H1 ;  /* 0x0000003dff3b723e */ /* 0x080fe200030006ff */
[----:B------:R-:W-:Y:S01]  /*70b0*/  HADD2.F32 R54, -RZ, R54.H0_H0 ;  /* 0x20000036ff367230 */ /* 0x000fe20000004100 */
[-C--:B------:R-:W-:Y:S01]  /*70c0*/  F2FP.F16.E4M3.UNPACK_B R12, R14.reuse.H1 ;  /* 0x0000000eff0c723e */ /* 0x080fe200030006ff */
        /* <DEDUP_REMOVED lines=22> */
[----:B------:R-:W-:Y:S02]  /*7230*/  HADD2.F32 R15, -RZ, R15.H1_H1 ;  /* 0x3000000fff0f7230 */ /* 0x000fe40000004100 */
[----:B------:R-:W-:Y:S01]  /*7240*/  HADD2.F32 R52, -RZ, R59.H0_H0 ;  /* 0x2000003bff347230 */ /* 0x000fe20000004100 */
[----:B------:R-:W-:Y:S01]  /*7250*/  F2FP.SATFINITE.E4M3.F32.PACK_AB_MERGE_C R60, R60, R65, RZ ;  /* 0x000000413c3c723e */ /* 0x000fe200048070ff */
[----:B------:R-:W-:-:S02]  /*7260*/  HADD2.F32 R14, -RZ, R14.H1_H1 ;  /* 0x3000000eff0e7230 */ /* 0x000fc40000004100 */
[----:B------:R-:W-:Y:S02]  /*7270*/  HADD2.F32 R53, -RZ, R58.H0_H0 ;  /* 0x2000003aff357230 */ /* 0x000fe40000004100 */
[-C--:B------:R-:W-:Y:S01]  /*7280*/  FMUL.FTZ R58, R15, R52.reuse ;  /* 0x000000340f3a7220 */ /* 0x080fe20000410000 */
        /* <DEDUP_REMOVED lines=11> */
.L_x_6347:
[----:B------:R-:W-:Y:S05]  /*7340*/  BSYNC B2 ;  /* 0x0000000000027941 */ /* 0x000fea0003800000 */
.L_x_6346:
[----:B------:R0:W-:Y:S02]  /*7350*/  ST.E.128 desc[UR54][R56.64], R12 ;  /* 0x0000000c38007985 */ /* 0x0001e4000c101d36 */
.L_x_6345:
[----:B------:R-:W-:Y:S05]  /*7360*/  BSYNC B1 ;  /* 0x0000000000017941 */ /* 0x000fea0003800000 */
.L_x_6344:
[----:B------:R-:W-:Y:S01]  /*7370*/  ISETP.NE.AND P3, PT, R30, RZ, PT ;  /* 0x000000ff1e00720c */ /* 0x000fe20003f65270 */
[----:B------:R-:W-:-:S12]  /*7380*/  BSSY B1, `(.L_x_6348) ;  /* 0x0000079000017945 */ /* 0x000fd80003800000 */
[----:B------:R-:W-:Y:S05]  /*7390*/  @!P3 BRA `(.L_x_6349) ;  /* 0x0000000400dcb947 */ /* 0x000fea0003800000 */
[----:B------:R-:W5:Y:S01]  /*73a0*/  LDL R11, [R1+0x20] ;  /* 0x00002000010b7983 */ /* 0x000f620000100800 */
[----:B0-----:R-:W-:Y:S01]  /*73b0*/  SHF.L.U32 R12, R229, 0x4, RZ ;  /* 0x00000004e50c7819 */ /* 0x001fe200000006ff */
[----:B------:R-:W-:Y:S03]  /*73c0*/  BSSY B2, `(.L_x_6350) ;  /* 0x0000073000027945 */ /* 0x000fe60003800000 */
[----:B------:R-:W-:-:S04]  /*73d0*/  IADD3 R52, P3, R12, R63, RZ ;  /* 0x0000003f0c347210 */ /* 0x000fc80007f7e0ff */
[----:B--2---:R-:W-:Y:S02]  /*73e0*/  LEA.HI.X.SX32 R53, R12, R119, 0x1, P3 ;  /* 0x000000770c357211 */ /* 0x004fe400018f0eff */
[----:B------:R0:W2:Y:S01]  /*73f0*/  LDS.128 R12, [R88+0x28a00] ;  /* 0x028a0000580c7984 */ /* 0x0000a20000000c00 */
[----:B-----5:R-:W-:-:S13]  /*7400*/  ISETP.GE.AND P3, PT, R11, R115, PT ;  /* 0x000000730b00720c */ /* 0x020fda0003f66270 */
[----:B0-2---:R-:W-:Y:S05]  /*7410*/  @P3 BRA `(.L_x_6351) ;  /* 0x0000000400b43947 */ /* 0x005fea0003800000 */
[----:B------:R-:W-:Y:S01]  /*7420*/  SHF.R.U32.HI R54, RZ, 0x8, R51 ;  /* 0x00000008ff367819 */ /* 0x000fe20000011633 */
[----:B------:R-:W-:Y:S01]  /*7430*/  IMAD.MOV.U32 R48, RZ, RZ, R14 ;  /* 0x000000ffff307224 */ /* 0x000fe200078e000e */
[----:B------:R-:W-:Y:S02]  /*7440*/  SHF.R.U32.HI R58, RZ, 0x8, R49 ;  /* 0x00000008ff3a7819 */ /* 0x000fe40000011631 */
[----:B------:R-:W-:Y:S02]  /*7450*/  SHF.R.U32.HI R57, RZ, 0x18, R51 ;  /* 0x00000018ff397819 */ /* 0x000fe40000011633 */
[----:B------:R-:W-:Y:S01]  /*7460*/  LOP3.LUT R50, R51, 0xff, RZ, 0xc0, !PT ;  /* 0x000000ff33327812 */ /* 0x000fe200078ec0ff */
[----:B------:R-:W-:Y:S01]  /*7470*/  IMAD.SHL.U32 R14, R58, 0x100, RZ ;  /* 0x000001003a0e7824 */ /* 0x000fe200078e00ff */
[----:B------:R-:W-:Y:S02]  /*7480*/  SHF.R.U32.HI R60, RZ, 0x18, R49 ;  /* 0x00000018ff3c7819 */ /* 0x000fe40000011631 */
[----:B------:R-:W-:-:S02]  /*7490*/  LOP3.LUT R11, R49, 0xff, RZ, 0xc0, !PT ;  /* 0x000000ff310b7812 */ /* 0x000fc400078ec0ff */
[----:B------:R-:W-:Y:S01]  /*74a0*/  SHF.R.U32.HI R56, RZ, 0x10, R49 ;  /* 0x00000010ff387819 */ /* 0x000fe20000011631 */
[----:B------:R-:W-:Y:S01]  /*74b0*/  IMAD.MOV.U32 R49, RZ, RZ, R15 ;  /* 0x000000ffff317224 */ /* 0x000fe200078e000f */
        /* <DEDUP_REMOVED lines=99> */
.L_x_6351:
[----:B------:R-:W-:Y:S05]  /*7af0*/  BSYNC B2 ;  /* 0x0000000000027941 */ /* 0x000fea0003800000 */
.L_x_6350:
[----:B------:R0:W-:Y:S02]  /*7b00*/  ST.E.128 desc[UR54][R52.64], R12 ;  /* 0x0000000c34007985 */ /* 0x0001e4000c101d36 */
.L_x_6349:
[----:B------:R-:W-:Y:S05]  /*7b10*/  BSYNC B1 ;  /* 0x0000000000017941 */ /* 0x000fea0003800000 */
.L_x_6348:
        /* <DEDUP_REMOVED lines=13> */
[----:B------:R-:W-:Y:S02]  /*7bf0*/  SHF.R.U32.HI R50, RZ, 0x8, R47 ;  /* 0x00000008ff327819 */ /* 0x000fe4000001162f */
[----:B------:R-:W-:Y:S02]  /*7c00*/  LOP3.LUT R46, R47, 0xff, RZ, 0xc0, !PT ;  /* 0x000000ff2f2e7812 */ /* 0x000fe400078ec0ff */
[--C-:B------:R-:W-:Y:S02]  /*7c10*/  SHF.R.U32.HI R51, RZ, 0x8, R45.reuse ;  /* 0x00000008ff337819 */ /* 0x100fe4000001162d */
[----:B------:R-:W-:Y:S02]  /*7c20*/  LOP3.LUT R11, R45, 0xff, RZ, 0xc0, !PT ;  /* 0x000000ff2d0b7812 */ /* 0x000fe400078ec0ff */
[----:B------:R-:W-:-:S02]  /*7c30*/  SHF.R.U32.HI R54, RZ, 0x18, R45 ;  /* 0x00000018ff367819 */ /* 0x000fc4000001162d */
[----:B------:R-:W-:Y:S02]  /*7c40*/  SHF.R.U32.HI R47, RZ, 0x18, R47 ;  /* 0x00000018ff2f7819 */ /* 0x000fe4000001162f */
[----:B------:R-:W-:Y:S01]  /*7c50*/  PRMT R14, R54, 0x654, R11 ;  /* 0x00000654360e7816 */ /* 0x000fe2000000000b */
[----:B------:R-:W-:Y:S01]  /*7c60*/  IMAD.SHL.U32 R11, R51, 0x100, RZ ;  /* 0x00000100330b7824 */ /* 0x000fe200078e00ff */
[----:B------:R-:W-:Y:S02]  /*7c70*/  PRMT R47, R47, 0x654, R46 ;  /* 0x000006542f2f7816 */ /* 0x000fe4000000002e */
[----:B------:R-:W-:Y:S02]  /*7c80*/  SHF.L.U32 R46, R50, 0x8, RZ ;  /* 0x00000008322e7819 */ /* 0x000fe400000006ff */
        /* <DEDUP_REMOVED lines=97> */
.L_x_6355:
[----:B------:R-:W-:Y:S05]  /*82a0*/  BSYNC B2 ;  /* 0x0000000000027941 */ /* 0x000fea0003800000 */
.L_x_6354:
[----:B--2---:R0:W-:Y:S02]  /*82b0*/  ST.E.128 desc[UR54][R48.64], R12 ;  /* 0x0000000c30007985 */ /* 0x0041e4000c101d36 */
.L_x_6353:
[----:B------:R-:W-:Y:S05]  /*82c0*/  BSYNC B1 ;  /* 0x0000000000017941 */ /* 0x000fea0003800000 */
.L_x_6352:
        /* <DEDUP_REMOVED lines=19> */
[----:B------:R-:W-:Y:S01]  /*8400*/  SHF.R.U32.HI R47, RZ, 0x10, R43 ;  /* 0x00000010ff2f7819 */ /* 0x000fe2000001162b */
[----:B------:R-:W-:Y:S01]  /*8410*/  IMAD.SHL.U32 R15, R46, 0x100, RZ ;  /* 0x000001002e0f7824 */ /* 0x000fe200078e00ff */
[----:B------:R-:W-:Y:S01]  /*8420*/  MOV R40, R14 ;  /* 0x0000000e00287202 */ /* 0x000fe20000000f00 */
[----:B------:R-:W-:Y:S01]  /*8430*/  IMAD.SHL.U32 R14, R50, 0x100, RZ ;  /* 0x00000100320e7824 */ /* 0x000fe200078e00ff */
[----:B------:R-:W-:Y:S01]  /*8440*/  PRMT R42, R49, 0x654, R42 ;  /* 0x00000654312a7816 */ /* 0x000fe2000000002a */
        /* <DEDUP_REMOVED lines=96> */
.L_x_6359:
[----:B------:R-:W-:Y:S05]  /*8a50*/  BSYNC B2 ;  /* 0x0000000000027941 */ /* 0x000fea0003800000 */
.L_x_6358:
[----:B--2---:R0:W-:Y:S02]  /*8a60*/  ST.E.128 desc[UR54][R44.64], R12 ;  /* 0x0000000c2c007985 */ /* 0x0041e4000c101d36 */
.L_x_6357:
[----:B------:R-:W-:Y:S05]  /*8a70*/  BSYNC B1 ;  /* 0x0000000000017941 */ /* 0x000fea0003800000 */
.L_x_6356:
[----:B------:R-:W-:-:S13]  /*8a80*/  ISETP.NE.AND P3, PT, R33, RZ, PT ;  /* 0x000000ff2100720c */ /* 0x000fda0003f65270 */
[----:B------:R-:W-:Y:S05]  /*8a90*/  @!P3 BRA `(.L_x_6339) ;  /* 0x0000007400e4b947 */ /* 0x000fea0003800000 */
[----:B0-----:R-:W2:Y:S04]  /*8aa0*/  LDL R12, [R1+0x4] ;  /* 0x00000400010c7983 */ /* 0x001ea80000100800 */
[----:B------:R-:W5:Y:S01]  /*8ab0*/  LDL R11, [R1+0x28] ;  /* 0x00002800010b7983 */ /* 0x000f620000100800 */
[----:B------:R-:W-:Y:S01]  /*8ac0*/  IADD3 R40, P3, R222, R63, RZ ;  /* 0x0000003fde287210 */ /* 0x000fe20007f7e0ff */
[----:B------:R-:W-:Y:S03]  /*8ad0*/  BSSY B1, `(.L_x_6360) ;  /* 0x0000070000017945 */ /* 0x000fe60003800000 */
[----:B--2---:R-:W-:Y:S02]  /*8ae0*/  IADD3.X R41, R119, R12, RZ, P3, !PT ;  /* 0x0000000c77297210 */ /* 0x004fe40001ffe4ff */
        /* <DEDUP_REMOVED lines=110> */
.L_x_6361:
[----:B------:R-:W-:Y:S05]  /*91d0*/  BSYNC B1 ;  /* 0x0000000000017941 */ /* 0x000fea0003800000 */
.L_x_6360:
[----:B--2---:R0:W-:Y:S01]  /*91e0*/  ST.E.128 desc[UR54][R40.64], R12 ;  /* 0x0000000c28007985 */ /* 0x0041e2000c101d36 */
[----:B------:R-:W-:Y:S05]  /*91f0*/  BRA `(.L_x_6339) ;  /* 0x00000070000c7947 */ /* 0x000fea0003800000 */
.L_x_6305:
        /* <DEDUP_REMOVED lines=59> */
.L_x_6363:
[----:B------:R-:W-:Y:S05]  /*95b0*/  BSYNC B1 ;  /* 0x0000000000017941 */ /* 0x000fea0003800000 */
.L_x_6362:
[----:B0-----:R-:W0:Y:S01]  /*95c0*/  S2R R84, SR_TID.X ;  /* 0x0000000000547919 */ /* 0x001e220000002100 */
[----:B------:R-:W-:Y:S01]  /*95d0*/  BSSY B1, `(.L_x_6364) ;  /* 0x0000029000017945 */ /* 0x000fe20003800000 */
[----:B-----5:R-:W-:Y:S02]  /*95e0*/  IMAD.MOV.U32 R151, RZ, RZ, R38 ;  /* 0x000000ffff977224 */ /* 0x020fe400078e0026 */
[----:B------:R-:W-:Y:S02]  /*95f0*/  IMAD.MOV.U32 R152, RZ, RZ, R36 ;  /* 0x000000ffff987224 */ /* 0x000fe400078e0024 */
[C---:B0-----:R-:W-:Y:S02]  /*9600*/  VIADD R85, R84.reuse, 0xffffff80 ;  /* 0xffffff8054557836 */ /* 0x041fe40000000000 */
[----:B------:R-:W-:-:S05]  /*9610*/  VIADD R84, R84, 0xffffff80 ;  /* 0xffffff8054547836 */ /* 0x000fca0000000000 */
[----:B------:R-:W-:-:S04]  /*9620*/  LEA.HI R84, R84, R85, RZ, 0x1 ;  /* 0x0000005554547211 */ /* 0x000fc800078f08ff */
[----:B------:R-:W-:-:S04]  /*9630*/  SHF.R.S32.HI R84, RZ, 0x1, R84 ;  /* 0x00000001ff547819 */ /* 0x000fc80000011454 */
[----:B------:R-:W-:-:S04]  /*9640*/  IADD3 R84, R84, 0x80, RZ ;  /* 0x0000008054547810 */ /* 0x000fc80007ffe0ff */
        /* <DEDUP_REMOVED lines=33> */
.L_x_6365:
[----:B------:R-:W-:Y:S05]  /*9860*/  BSYNC B1 ;  /* 0x0000000000017941 */ /* 0x000fea0003800000 */
.L_x_6364:
        /* <DEDUP_REMOVED lines=26> */
.L_x_6366:
[----:B------:R-:W2:Y:S01]  /*9a10*/  LDL R11, [R1+0x14] ;  /* 0x00001400010b7983 */ /* 0x000ea20000100800 */
[----:B------:R-:W-:Y:S01]  /*9a20*/  IMAD R93, R19, 0x8, R18 ;  /* 0x00000008135d7824 */ /* 0x000fe200078e0212 */
[----:B------:R-:W1:Y:S01]  /*9a30*/  LDC R134, c[0x0][0x2f4] ;  /* 0x0000bd00ff867b82 */ /* 0x000e620000000800 */
[----:B------:R-:W-:Y:S01]  /*9a40*/  BSSY B1, `(.L_x_6367) ;  /* 0x0000004000017945 */ /* 0x000fe20003800000 */
[----:B--2---:R-:W-:-:S04]  /*9a50*/  SHF.L.U32 R94, R11, 0x1f, RZ ;  /* 0x0000001f0b5e7819 */ /* 0x004fc800000006ff */
[----:B------:R-:W2:Y:S02]  /*9a60*/  SYNCS.PHASECHK.TRANS64.TRYWAIT P5, [R93+URZ+0x33490], R94 ;  /* 0x0334905e5d0075a7 */ /* 0x000ea400080a017f */
[----:B-12---:R-:W-:Y:S05]  /*9a70*/  @!P5 BRA `(.L_x_6368) ;  /* 0x0000028c0074d947 */ /* 0x006fea0003800000 */
.L_x_6660:
[----:B------:R-:W-:Y:S05]  /*9a80*/  BSYNC B1 ;  /* 0x0000000000017941 */ /* 0x000fea0003800000 */
.L_x_6367:
[----:B------:R-:W-:Y:S01]  /*9a90*/  UMOV UR4, 0xffffffff ;  /* 0xffffffff00047882 */ /* 0x000fe20000000000 */
[----:B------:R-:W-:Y:S02]  /*9aa0*/  IMAD.IADD R139, R134, 0x1, -R116 ;  /* 0x00000001868b7824 */ /* 0x000fe400078e0a74 */
[----:B------:R-:W-:Y:S05]  /*9ab0*/  BRA.DIV UR4, `(.L_x_6369) ;  /* 0x0000028e04787947 */ /* 0x000fea000b800000 */
[----:B------:R2:W3:Y:S04]  /*9ac0*/  SHFL.IDX PT, R154, R119, RZ, 0x1e1f ;  /* 0x001e1fff779a7589 */ /* 0x0004e800000e0000 */
[----:B------:R2:W4:Y:S02]  /*9ad0*/  SHFL.IDX PT, R156, R120, RZ, 0x1e1f ;  /* 0x001e1fff789c7589 */ /* 0x00052400000e0000 */
.L_x_6664:
        /* <DEDUP_REMOVED lines=25> */
[----:B------:R-:W-:-:S03]  /*9c70*/  IMAD R15, R19, 0x7800, R12 ;  /* 0x00007800130f7824 */ /* 0x000fc600078e020c */
[C---:B------:R-:W-:Y:S01]  /*9c80*/  IADD3 R13, R18.reuse, R13, RZ ;  /* 0x0000000d120d7210 */ /* 0x040fe20007ffe0ff */
[----:B------:R-:W-:-:S05]  /*9c90*/  IMAD.IADD R84, R18, 0x1, R15 ;  /* 0x0000000112547824 */ /* 0x000fca00078e020f */
[----:B------:R-:W0:Y:S04]  /*9ca0*/  LDS.128 R12, [R13+0x24200] ;  /* 0x024200000d0c7984 */ /* 0x000e280000000c00 */
[----:B------:R-:W2:Y:S01]  /*9cb0*/  LDS.128 R84, [R84+0x24200] ;  /* 0x0242000054547984 */ /* 0x000ea20000000c00 */
[----:B------:R-:W-:Y:S05]  /*9cc0*/  @P3 BRA `(.L_x_6375) ;  /* 0x0000000c00603947 */ /* 0x000fea0003800000 */
[--C-:B------:R-:W-:Y:S02]  /*9cd0*/  SHF.R.U32.HI R167, RZ, 0x8, R45.reuse ;  /* 0x00000008ffa77819 */ /* 0x100fe4000001162d */
[----:B------:R-:W-:Y:S02]  /*9ce0*/  LOP3.LUT R168, R45, 0xff, RZ, 0xc0, !PT ;  /* 0x000000ff2da87812 */ /* 0x000fe400078ec0ff */
[--C-:B------:R-:W-:Y:S01]  /*9cf0*/  SHF.R.U32.HI R175, RZ, 0x18, R45.reuse ;  /* 0x00000018ffaf7819 */ /* 0x100fe2000001162d */
[----:B------:R-:W-:Y:S01]  /*9d00*/  IMAD.SHL.U32 R167, R167, 0x100, RZ ;  /* 0x00000100a7a77824 */ /* 0x000fe200078e00ff */
[----:B------:R-:W-:Y:S01]  /*9d10*/  SHF.R.U32.HI R44, RZ, 0x10, R45 ;  /* 0x00000010ff2c7819 */ /* 0x000fe2000001162d */
[----:B0-----:R-:W-:Y:S01]  /*9d20*/  IMAD.MOV.U32 R45, RZ, RZ, R14 ;  /* 0x000000ffff2d7224 */ /* 0x001fe200078e000e */
[----:B------:R-:W-:Y:S02]  /*9d30*/  SHF.R.U32.HI R166, RZ, 0x8, R83 ;  /* 0x00000008ffa67819 */ /* 0x000fe40000011653 */
[----:B------:R-:W-:Y:S01]  /*9d40*/  SHF.R.U32.HI R82, RZ, 0x8, R47 ;  /* 0x00000008ff527819 */ /* 0x000fe2000001162f */
[----:B------:R-:W-:Y:S01]  /*9d50*/  IMAD.U32 R44, R44, 0x10000, RZ ;  /* 0x000100002c2c7824 */ /* 0x000fe200078e00ff */
[----:B------:R-:W-:Y:S01]  /*9d60*/  LOP3.LUT R171, R83, 0xff, RZ, 0xc0, !PT ;  /* 0x000000ff53ab7812 */ /* 0x000fe200078ec0ff */
[----:B------:R-:W-:Y:S01]  /*9d70*/  IMAD.SHL.U32 R166, R166, 0x100, RZ ;  /* 0x00000100a6a67824 */ /* 0x000fe200078e00ff */
[----:B------:R-:W-:Y:S01]  /*9d80*/  SHF.R.U32.HI R172, RZ, 0x18, R83 ;  /* 0x00000018ffac7819 */ /* 0x000fe20000011653 */
[----:B------:R-:W-:Y:S01]  /*9d90*/  IMAD.SHL.U32 R82, R82, 0x100, RZ ;  /* 0x0000010052527824 */ /* 0x000fe200078e00ff */
[----:B------:R-:W-:-:S02]  /*9da0*/  PRMT R168, R175, 0x654, R168 ;  /* 0x00000654afa87816 */ /* 0x000fc400000000a8 */
[----:B------:R-:W-:Y:S02]  /*9db0*/  LOP3.LUT R169, R47, 0xff, RZ, 0xc0, !PT ;  /* 0x000000ff2fa97812 */ /* 0x000fe400078ec0ff */
[--C-:B------:R-:W-:Y:S02]  /*9dc0*/  SHF.R.U32.HI R174, RZ, 0x18, R47.reuse ;  /* 0x00000018ffae7819 */ /* 0x100fe4000001162f */
[----:B------:R-:W-:Y:S02]  /*9dd0*/  SHF.R.U32.HI R80, RZ, 0x10, R47 ;  /* 0x00000010ff507819 */ /* 0x000fe4000001162f */
[----:B------:R-:W-:Y:S02]  /*9de0*/  LOP3.LUT R170, R81, 0xff, RZ, 0xc0, !PT ;  /* 0x000000ff51aa7812 */ /* 0x000fe400078ec0ff */
[----:B------:R-:W-:Y:S02]  /*9df0*/  SHF.R.U32.HI R173, RZ, 0x18, R81 ;  /* 0x00000018ffad7819 */ /* 0x000fe40000011651 */
[----:B------:R-:W-:-:S02]  /*9e00*/  SHF.R.U32.HI R47, RZ, 0x10, R83 ;  /* 0x00000010ff2f7819 */ /* 0x000fc40000011653 */
[--C-:B------:R-:W-:Y:S02]  /*9e10*/  SHF.R.U32.HI R46, RZ, 0x10, R81.reuse ;  /* 0x00000010ff2e7819 */ /* 0x100fe40000011651 */
[----:B------:R-:W-:Y:S01]  /*9e20*/  SHF.R.U32.HI R165, RZ, 0x8, R81 ;  /* 0x00000008ffa57819 */ /* 0x000fe20000011651 */
[----:B------:R-:W-:Y:S01]  /*9e30*/  IMAD.MOV.U32 R81, RZ, RZ, R12 ;  /* 0x000000ffff517224 */ /* 0x000fe200078e000c */
[----:B------:R-:W-:Y:S01]  /*9e40*/  PRMT R83, R172, 0x654, R171 ;  /* 0x00000654ac537816 */ /* 0x000fe200000000ab */
[----:B------:R-:W-:Y:S01]  /*9e50*/  IMAD.U32 R12, R80, 0x10000, RZ ;  /* 0x00010000500c7824 */ /* 0x000fe200078e00ff */
[----:B------:R-:W-:Y:S01]  /*9e60*/  LOP3.LUT R167, R168, 0xff00, R167, 0xf8, !PT ;  /* 0x0000ff00a8a77812 */ /* 0x000fe200078ef8a7 */
[----:B------:R-:W-:Y:S01]  /*9e70*/  IMAD.U32 R168, R47, 0x10000, RZ ;  /* 0x000100002fa87824 */ /* 0x000fe200078e00ff */
[----:B------:R-:W-:Y:S01]  /*9e80*/  PRMT R169, R174, 0x654, R169 ;  /* 0x00000654aea97816 */ /* 0x000fe200000000a9 */
[----:B------:R-:W-:Y:S01]  /*9e90*/  IMAD.U32 R46, R46, 0x10000, RZ ;  /* 0x000100002e2e7824 */ /* 0x000fe200078e00ff */
[----:B------:R-:W-:-:S02]  /*9ea0*/  PRMT R170, R173, 0x654, R170 ;  /* 0x00000654adaa7816 */ /* 0x000fc400000000aa */
[----:B------:R-:W-:Y:S02]  /*9eb0*/  LOP3.LUT R173, R83, 0xff00, R166, 0xf8, !PT ;  /* 0x0000ff0053ad7812 */ /* 0x000fe400078ef8a6 */
[----:B------:R-:W-:Y:S02]  /*9ec0*/  LOP3.LUT R44, R167, 0xff0000, R44, 0xf8, !PT ;  /* 0x00ff0000a72c7812 */ /* 0x000fe400078ef82c */
[----:B------:R-:W-:Y:S02]  /*9ed0*/  SHF.L.U32 R165, R165, 0x8, RZ ;  /* 0x00000008a5a57819 */ /* 0x000fe400000006ff */
[----:B------:R-:W-:Y:S02]  /*9ee0*/  LOP3.LUT R169, R169, 0xff00, R82, 0xf8, !PT ;  /* 0x0000ff00a9a97812 */ /* 0x000fe400078ef852 */
[----:B------:R-:W-:Y:S02]  /*9ef0*/  F2FP.F16.E4M3.UNPACK_B R167, R163.H1 ;  /* 0x000000a3ffa7723e */ /* 0x000fe400030006ff */
[----:B--2---:R-:W-:-:S02]  /*9f00*/  F2FP.F16.E4M3.UNPACK_B R83, R84.H1 ;  /* 0x00000054ff53723e */ /* 0x004fc400030006ff */
[----:B------:R-:W-:Y:S01]  /*9f10*/  F2FP.F16.E4M3.UNPACK_B R82, R81.H1 ;  /* 0x00000051ff52723e */ /* 0x000fe200030006ff */
        /* <DEDUP_REMOVED lines=23> */
[C---:B------:R-:W-:Y:S01]  /*a090*/  FMUL.FTZ R170, R82.reuse, R170 ;  /* 0x000000aa52aa7220 */ /* 0x040fe20000410000 */
        /* <DEDUP_REMOVED lines=37> */
[----:B------:R-:W-:Y:S01]  /*a2f0*/  F2FP.F16.E4M3.UNPACK_B R169, R161 ;  /* 0x000000a1ffa9723e */ /* 0x000fe200020006ff */
[C---:B------:R-:W-:Y:S01]  /*a300*/  FMUL.FTZ R175, R167.reuse, R173 ;  /* 0x000000ada7af7220 */ /* 0x040fe20000410000 */
[----:B------:R-:W-:Y:S01]  /*a310*/  FFMA.FTZ R161, R167, R170, R174 ;  /* 0x000000aaa7a17223 */ /* 0x000fe200000100ae */
[----:B------:R-:W-:Y:S01]  /*a320*/  F2FP.F16.E4M3.UNPACK_B R167, R86 ;  /* 0x00000056ffa7723e */ /* 0x000fe200020006ff */
[----:B------:R-:W-:Y:S02]  /*a330*/  HADD2.F32 R86, -RZ, R45.H0_H0 ;  /* 0x2000002dff567230 */ /* 0x000fe40000004100 */
[----:B------:R-:W-:Y:S01]  /*a340*/  FFMA.FTZ R168, R168, R170, -R175 ;  /* 0x000000aaa8a87223 */ /* 0x000fe200000108af */
[--C-:B------:R-:W-:Y:S01]  /*a350*/  HADD2.F32 R172, -RZ, R169.reuse.H0_H0 ;  /* 0x200000a9ffac7230 */ /* 0x100fe20000004100 */
[----:B------:R-:W-:Y:S01]  /*a360*/  F2FP.F16.E4M3.UNPACK_B R170, R162 ;  /* 0x000000a2ffaa723e */ /* 0x000fe200020006ff */
[----:B------:R-:W-:Y:S01]  /*a370*/  HADD2.F32 R173, -RZ, R169.H1_H1 ;  /* 0x300000a9ffad7230 */ /* 0x000fe20000004100 */
[----:B------:R-:W-:Y:S01]  /*a380*/  F2FP.SATFINITE.E4M3.F32.PACK_AB_MERGE_C R47, R164, R83, R80 ;  /* 0x00000053a42f723e */ /* 0x000fe20004807050 */
[--C-:B------:R-:W-:Y:S01]  /*a390*/  HADD2.F32 R169, -RZ, R167.reuse.H0_H0 ;  /* 0x200000a7ffa97230 */ /* 0x100fe20000004100 */
[----:B------:R-:W-:Y:S01]  /*a3a0*/  F2FP.SATFINITE.E4M3.F32.PACK_AB_MERGE_C R84, R163, R84, R81 ;  /* 0x00000054a354723e */ /* 0x000fe20004807051 */
[----:B------:R-:W-:Y:S01]  /*a3b0*/  HADD2.F32 R167, -RZ, R167.H1_H1 ;  /* 0x300000a7ffa77230 */ /* 0x000fe20000004100 */
[----:B------:R-:W-:Y:S01]  /*a3c0*/  F2FP.F16.E4M3.UNPACK_B R82, R85 ;  /* 0x00000055ff52723e */ /* 0x000fe200020006ff */
[----:B------:R-:W-:-:S02]  /*a3d0*/  HADD2.F32 R162, -RZ, R45.H1_H1 ;  /* 0x3000002dffa27230 */ /* 0x000fc40000004100 */
[-C--:B------:R-:W-:Y:S01]  /*a3e0*/  FMUL.FTZ R45, R169, R172.reuse ;  /* 0x000000aca92d7220 */ /* 0x080fe20000410000 */
[--C-:B------:R-:W-:Y:S02]  /*a3f0*/  HADD2.F32 R171, -RZ, R170.reuse.H0_H0 ;  /* 0x200000aaffab7230 */ /* 0x100fe40000004100 */
[-C--:B------:R-:W-:Y:S01]  /*a400*/  FMUL.FTZ R175, R167, R173.reuse ;  /* 0x000000ada7af7220 */ /* 0x080fe20000410000 */
[----:B------:R-:W-:Y:S02]  /*a410*/  HADD2.F32 R170, -RZ, R170.H1_H1 ;  /* 0x300000aaffaa7230 */ /* 0x000fe40000004100 */
[----:B------:R-:W-:Y:S01]  /*a420*/  FMUL.FTZ R172, R86, R172 ;  /* 0x000000ac56ac7220 */ /* 0x000fe20000410000 */
[----:B------:R-:W-:Y:S01]  /*a430*/  FMUL.FTZ R174, R162, R173 ;  /* 0x000000ada2ae7220 */ /* 0x000fe20000410000 */
[----:B------:R-:W-:Y:S01]  /*a440*/  F2FP.F16.E4M3.UNPACK_B R83, R46 ;  /* 0x0000002eff53723e */ /* 0x000fe200020006ff */
[----:B------:R-:W-:Y:S01]  /*a450*/  FFMA.FTZ R45, R86, R171, -R45 ;  /* 0x000000ab562d7223 */ /* 0x000fe2000001082d */
[----:B------:R-:W-:Y:S01]  /*a460*/  F2FP.F16.E4M3.UNPACK_B R81, R13 ;  /* 0x0000000dff51723e */ /* 0x000fe200020006ff */
[-C--:B------:R-:W-:Y:S01]  /*a470*/  FFMA.FTZ R162, R162, R170.reuse, -R175 ;  /* 0x000000aaa2a27223 */ /* 0x080fe200000108af */
[----:B------:R-:W-:Y:S01]  /*a480*/  FFMA.FTZ R86, R169, R171, R172 ;  /* 0x000000aba9567223 */ /* 0x000fe200000100ac */
[----:B------:R-:W-:Y:S01]  /*a490*/  FFMA.FTZ R167, R167, R170, R174 ;  /* 0x000000aaa7a77223 */ /* 0x000fe200000100ae */
[----:B------:R-:W-:Y:S01]  /*a4a0*/  F2FP.SATFINITE.E4M3.F32.PACK_AB_MERGE_C R168, R168, R165, RZ ;  /* 0x000000a5a8a8723e */ /* 0x000fe200048070ff */
[----:B------:R-:W-:Y:S01]  /*a4b0*/  HADD2.F32 R165, -RZ, R83.H0_H0 ;  /* 0x20000053ffa57230 */ /* 0x000fe20000004100 */
[----:B------:R-:W-:Y:S01]  /*a4c0*/  F2FP.SATFINITE.E4M3.F32.PACK_AB_MERGE_C R166, R161, R166, RZ ;  /* 0x000000a6a1a6723e */ /* 0x000fe200048070ff */
[--C-:B------:R-:W-:Y:S01]  /*a4d0*/  HADD2.F32 R161, -RZ, R82.reuse.H0_H0 ;  /* 0x20000052ffa17230 */ /* 0x100fe20000004100 */
[----:B------:R-:W-:Y:S01]  /*a4e0*/  F2FP.F16.E4M3.UNPACK_B R163, R44 ;  /* 0x0000002cffa3723e */ /* 0x000fe200020006ff */
[----:B------:R-:W-:Y:S01]  /*a4f0*/  HADD2.F32 R80, -RZ, R81.H0_H0 ;  /* 0x20000051ff507230 */ /* 0x000fe20000004100 */
[----:B------:R-:W-:Y:S01]  /*a500*/  F2FP.SATFINITE.E4M3.F32.PACK_AB_MERGE_C R45, R162, R45, R168 ;  /* 0x0000002da22d723e */ /* 0x000fe200048070a8 */
[----:B------:R-:W-:Y:S01]  /*a510*/  HADD2.F32 R162, -RZ, R82.H1_H1 ;  /* 0x30000052ffa27230 */ /* 0x000fe20000004100 */
[----:B------:R-:W-:Y:S01]  /*a520*/  F2FP.SATFINITE.E4M3.F32.PACK_AB_MERGE_C R86, R167, R86, R166 ;  /* 0x00000056a756723e */ /* 0x000fe200048070a6 */
[----:B------:R-:W-:-:S02]  /*a530*/  HADD2.F32 R164, -RZ, R163.H0_H0 ;  /* 0x200000a3ffa47230 */ /* 0x000fc40000004100 */
[CC--:B------:R-:W-:Y:S01]  /*a540*/  FMUL.FTZ R167, R161.reuse, R165.reuse ;  /* 0x000000a5a1a77220 */ /* 0x0c0fe20000410000 */
[C---:B------:R-:W-:Y:S01]  /*a550*/  FMUL.FTZ R82, R80.reuse, R165 ;  /* 0x000000a550527220 */ /* 0x040fe20000410000 */
[----:B------:R-:W-:Y:S01]  /*a560*/  HADD2.F32 R165, -RZ, R83.H1_H1 ;  /* 0x30000053ffa57230 */ /* 0x000fe20000004100 */
[----:B------:R-:W-:Y:S01]  /*a570*/  F2FP.F16.E4M3.UNPACK_B R44, R44.H1 ;  /* 0x0000002cff2c723e */ /* 0x000fe200030006ff */
[----:B------:R-:W-:Y:S02]  /*a580*/  HADD2.F32 R83, -RZ, R81.H1_H1 ;  /* 0x30000051ff537230 */ /* 0x000fe40000004100 */
[-C--:B------:R-:W-:Y:S01]  /*a590*/  FFMA.FTZ R80, R80, R164.reuse, -R167 ;  /* 0x000000a450507223 */ /* 0x080fe200000108a7 */
[----:B------:R-:W-:Y:S01]  /*a5a0*/  FFMA.FTZ R81, R161, R164, R82 ;  /* 0x000000a4a1517223 */ /* 0x000fe20000010052 */
[----:B------:R-:W-:Y:S02]  /*a5b0*/  HADD2.F32 R163, -RZ, R163.H1_H1 ;  /* 0x300000a3ffa37230 */ /* 0x000fe40000004100 */
[C---:B------:R-:W-:Y:S01]  /*a5c0*/  FMUL.FTZ R164, R162.reuse, R165 ;  /* 0x000000a5a2a47220 */ /* 0x040fe20000410000 */
[----:B------:R-:W-:Y:S01]  /*a5d0*/  F2FP.F16.E4M3.UNPACK_B R82, R13.H1 ;  /* 0x0000000dff52723e */ /* 0x000fe200030006ff */
[C---:B------:R-:W-:Y:S01]  /*a5e0*/  FMUL.FTZ R165, R83.reuse, R165 ;  /* 0x000000a553a57220 */ /* 0x040fe20000410000 */
[----:B------:R-:W-:Y:S01]  /*a5f0*/  F2FP.F16.E4M3.UNPACK_B R161, R85.H1 ;  /* 0x00000055ffa1723e */ /* 0x000fe200030006ff */
[-C--:B------:R-:W-:Y:S01]  /*a600*/  FFMA.FTZ R13, R83, R163.reuse, -R164 ;  /* 0x000000a3530d7223 */ /* 0x080fe200000108a4 */
[----:B------:R-:W-:Y:S01]  /*a610*/  F2FP.F16.E4M3.UNPACK_B R164, R46.H1 ;  /* 0x0000002effa4723e */ /* 0x000fe200030006ff */
[----:B------:R-:W-:Y:S01]  /*a620*/  FFMA.FTZ R46, R162, R163, R165 ;  /* 0x000000a3a22e7223 */ /* 0x000fe200000100a5 */
[----:B------:R-:W-:Y:S01]  /*a630*/  HADD2.F32 R85, -RZ, R82.H1_H1 ;  /* 0x30000052ff557230 */ /* 0x000fe20000004100 */
[----:B------:R-:W-:Y:S01]  /*a640*/  F2FP.F16.E4M3.UNPACK_B R171, R14.H1 ;  /* 0x0000000effab723e */ /* 0x000fe200030006ff */
[----:B------:R-:W-:Y:S01]  /*a650*/  HADD2.F32 R162, -RZ, R161.H0_H0 ;  /* 0x200000a1ffa27230 */ /* 0x000fe20000004100 */
[----:B------:R-:W-:Y:S01]  /*a660*/  F2FP.F16.E4M3.UNPACK_B R167, R12 ;  /* 0x0000000cffa7723e */ /* 0x000fe200020006ff */
[----:B------:R-:W-:-:S02]  /*a670*/  HADD2.F32 R165, -RZ, R164.H0_H0 ;  /* 0x200000a4ffa57230 */ /* 0x000fc40000004100 */
[----:B------:R-:W-:Y:S01]  /*a680*/  HADD2.F32 R163, -RZ, R161.H1_H1 ;  /* 0x300000a1ffa37230 */ /* 0x000fe20000004100 */
[----:B------:R-:W-:Y:S01]  /*a690*/  F2FP.F16.E4M3.UNPACK_B R161, R87 ;  /* 0x00000057ffa1723e */ /* 0x000fe200020006ff */
[----:B------:R-:W-:Y:S02]  /*a6a0*/  HADD2.F32 R166, -RZ, R164.H1_H1 ;  /* 0x300000a4ffa67230 */ /* 0x000fe40000004100 */
[----:B------:R-:W-:Y:S01]  /*a6b0*/  FMUL.FTZ R168, R162, R165 ;  /* 0x000000a5a2a87220 */ /* 0x000fe20000410000 */
[----:B------:R-:W-:Y:S02]  /*a6c0*/  HADD2.F32 R83, -RZ, R82.H0_H0 ;  /* 0x20000052ff537230 */ /* 0x000fe40000004100 */
[--C-:B------:R-:W-:Y:S02]  /*a6d0*/  HADD2.F32 R82, -RZ, R44.reuse.H0_H0 ;  /* 0x2000002cff527230 */ /* 0x100fe40000004100 */
[----:B------:R-:W-:Y:S01]  /*a6e0*/  FMUL.FTZ R170, R163, R166 ;  /* 0x000000a6a3aa7220 */ /* 0x000fe20000410000 */
[----:B------:R-:W-:-:S02]  /*a6f0*/  HADD2.F32 R164, -RZ, R44.H1_H1 ;  /* 0x3000002cffa47230 */ /* 0x000fc40000004100 */
[----:B------:R-:W-:Y:S01]  /*a700*/  FMUL.FTZ R166, R85, R166 ;  /* 0x000000a655a67220 */ /* 0x000fe20000410000 */
[C---:B------:R-:W-:Y:S01]  /*a710*/  FMUL.FTZ R165, R83.reuse, R165 ;  /* 0x000000a553a57220 */ /* 0x040fe20000410000 */
[----:B------:R-:W-:Y:S01]  /*a720*/  FFMA.FTZ R44, R83, R82, -R168 ;  /* 0x00000052532c7223 */ /* 0x000fe200000108a8 */
[----:B------:R-:W-:Y:S01]  /*a730*/  F2FP.F16.E4M3.UNPACK_B R168, R12.H1 ;  /* 0x0000000cffa8723e */ /* 0x000fe200030006ff */
[-C--:B------:R-:W-:Y:S01]  /*a740*/  FFMA.FTZ R83, R85, R164.reuse, -R170 ;  /* 0x000000a455537223 */ /* 0x080fe200000108aa */
[----:B------:R-:W-:Y:S01]  /*a750*/  FFMA.FTZ R85, R163, R164, R166 ;  /* 0x000000a4a3557223 */ /* 0x000fe200000100a6 */
[----:B------:R-:W-:Y:S01]  /*a760*/  F2FP.F16.E4M3.UNPACK_B R163, R15.H1 ;  /* 0x0000000fffa3723e */ /* 0x000fe200030006ff */
[----:B------:R-:W-:Y:S01]  /*a770*/  FFMA.FTZ R82, R162, R82, R165 ;  /* 0x00000052a2527223 */ /* 0x000fe200000100a5 */
[----:B------:R-:W-:Y:S01]  /*a780*/  F2FP.F16.E4M3.UNPACK_B R170, R14 ;  /* 0x0000000effaa723e */ /* 0x000fe200020006ff */
[----:B------:R-:W-:Y:S01]  /*a790*/  HADD2.F32 R172, -RZ, R171.H0_H0 ;  /* 0x200000abffac7230 */ /* 0x000fe20000004100 */
[----:B------:R-:W-:Y:S01]  /*a7a0*/  F2FP.F16.E4M3.UNPACK_B R164, R87.H1 ;  /* 0x00000057ffa4723e */ /* 0x000fe200030006ff */
[----:B------:R-:W-:Y:S01]  /*a7b0*/  HADD2.F32 R87, -RZ, R163.H0_H0 ;  /* 0x200000a3ff577230 */ /* 0x000fe20000004100 */
[----:B------:R-:W-:Y:S01]  /*a7c0*/  F2FP.F16.E4M3.UNPACK_B R162, R15 ;  /* 0x0000000fffa2723e */ /* 0x000fe200020006ff */
[----:B------:R-:W-:Y:S01]  /*a7d0*/  HADD2.F32 R165, -RZ, R161.H0_H0 ;  /* 0x200000a1ffa57230 */ /* 0x000fe20000004100 */
[----:B------:R-:W-:Y:S01]  /*a7e0*/  F2FP.SATFINITE.E4M3.F32.PACK_AB_MERGE_C R44, R83, R44, RZ ;  /* 0x0000002c532c723e */ /* 0x000fe200048070ff */
[----:B------:R-:W-:-:S02]  /*a7f0*/  HADD2.F32 R12, -RZ, R170.H0_H0 ;  /* 0x200000aaff0c7230 */ /* 0x000fc40000004100 */
[----:B------:R-:W-:Y:S01]  /*a800*/  FMUL.FTZ R173, R87, R172 ;  /* 0x000000ac57ad7220 */ /* 0x000fe20000410000 */
[----:B------:R-:W-:Y:S01]  /*a810*/  HADD2.F32 R166, -RZ, R164.H0_H0 ;  /* 0x200000a4ffa67230 */ /* 0x000fe20000004100 */
[----:B------:R-:W-:Y:S01]  /*a820*/  F2FP.SATFINITE.E4M3.F32.PACK_AB_MERGE_C R82, R85, R82, RZ ;  /* 0x000000525552723e */ /* 0x000fe200048070ff */
[----:B------:R-:W-:Y:S02]  /*a830*/  HADD2.F32 R169, -RZ, R168.H0_H0 ;  /* 0x200000a8ffa97230 */ /* 0x000fe40000004100 */
[----:B------:R-:W-:Y:S01]  /*a840*/  FMUL.FTZ R174, R165, R12 ;  /* 0x0000000ca5ae7220 */ /* 0x000fe20000410000 */
[----:B------:R-:W-:Y:S02]  /*a850*/  HADD2.F32 R164, -RZ, R164.H1_H1 ;  /* 0x300000a4ffa47230 */ /* 0x000fe40000004100 */
[C---:B------:R-:W-:Y:S01]  /*a860*/  FMUL.FTZ R178, R166.reuse, R172 ;  /* 0x000000aca6b27220 */ /* 0x040fe20000410000 */
[----:B------:R-:W-:Y:S02]  /*a870*/  HADD2.F32 R171, -RZ, R171.H1_H1 ;  /* 0x300000abffab7230 */ /* 0x000fe40000004100 */
[----:B------:R-:W-:Y:S01]  /*a880*/  FFMA.FTZ R173, R166, R169, R173 ;  /* 0x000000a9a6ad7223 */ /* 0x000fe200000100ad */
[----:B------:R-:W-:Y:S01]  /*a890*/  HADD2.F32 R15, -RZ, R162.H0_H0 ;  /* 0x200000a2ff0f7230 */ /* 0x000fe20000004100 */
[----:B------:R-:W-:Y:S01]  /*a8a0*/  F2FP.SATFINITE.E4M3.F32.PACK_AB_MERGE_C R13, R13, R80, R44 ;  /* 0x000000500d0d723e */ /* 0x000fe2000480702c */
[----:B------:R-:W-:-:S02]  /*a8b0*/  HADD2.F32 R163, -RZ, R163.H1_H1 ;  /* 0x300000a3ffa37230 */ /* 0x000fc40000004100 */
[-C--:B------:R-:W-:Y:S01]  /*a8c0*/  FMUL.FTZ R166, R164, R171.reuse ;  /* 0x000000aba4a67220 */ /* 0x080fe20000410000 */
[----:B------:R-:W-:Y:S02]  /*a8d0*/  HADD2.F32 R14, -RZ, R167.H0_H0 ;  /* 0x200000a7ff0e7230 */ /* 0x000fe40000004100 */
[----:B------:R-:W-:Y:S01]  /*a8e0*/  FMUL.FTZ R176, R15, R12 ;  /* 0x0000000c0fb07220 */ /* 0x000fe20000410000 */
[----:B------:R-:W-:Y:S02]  /*a8f0*/  HADD2.F32 R161, -RZ, R161.H1_H1 ;  /* 0x300000a1ffa17230 */ /* 0x000fe40000004100 */
[----:B------:R-:W-:Y:S01]  /*a900*/  FMUL.FTZ R171, R163, R171 ;  /* 0x000000aba3ab7220 */ /* 0x000fe20000410000 */
[----:B------:R-:W-:Y:S02]  /*a910*/  HADD2.F32 R170, -RZ, R170.H1_H1 ;  /* 0x300000aaffaa7230 */ /* 0x000fe40000004100 */
[----:B------:R-:W-:Y:S01]  /*a920*/  FFMA.FTZ R12, R15, R14, -R174 ;  /* 0x0000000e0f0c7223 */ /* 0x000fe200000108ae */
[----:B------:R-:W-:-:S02]  /*a930*/  HADD2.F32 R168, -RZ, R168.H1_H1 ;  /* 0x300000a8ffa87230 */ /* 0x000fc40000004100 */
[----:B------:R-:W-:Y:S01]  /*a940*/  FFMA.FTZ R15, R87, R169, -R178 ;  /* 0x000000a9570f7223 */ /* 0x000fe200000108b2 */
[----:B------:R-:W-:Y:S02]  /*a950*/  HADD2.F32 R162, -RZ, R162.H1_H1 ;  /* 0x300000a2ffa27230 */ /* 0x000fe40000004100 */
[----:B------:R-:W-:Y:S01]  /*a960*/  FMUL.FTZ R87, R161, R170 ;  /* 0x000000aaa1577220 */ /* 0x000fe20000410000 */
[----:B------:R-:W-:Y:S02]  /*a970*/  HADD2.F32 R167, -RZ, R167.H1_H1 ;  /* 0x300000a7ffa77230 */ /* 0x000fe40000004100 */
[-C--:B------:R-:W-:Y:S01]  /*a980*/  FFMA.FTZ R166, R163, R168.reuse, -R166 ;  /* 0x000000a8a3a67223 */ /* 0x080fe200000108a6 */
[----:B------:R-:W-:Y:S01]  /*a990*/  FFMA.FTZ R164, R164, R168, R171 ;  /* 0x000000a8a4a47223 */ /* 0x000fe200000100ab */
[C---:B------:R-:W-:Y:S01]  /*a9a0*/  FMUL.FTZ R170, R162.reuse, R170 ;  /* 0x000000aaa2aa7220 */ /* 0x040fe20000410000 */
[----:B------:R-:W-:Y:S01]  /*a9b0*/  FFMA.FTZ R14, R165, R14, R176 ;  /* 0x0000000ea50e7223 */ /* 0x000fe200000100b0 */
[----:B------:R-:W-:Y:S01]  /*a9c0*/  FFMA.FTZ R87, R162, R167, -R87 ;  /* 0x000000a7a2577223 */ /* 0x000fe20000010857 */
[----:B------:R-:W-:Y:S01]  /*a9d0*/  F2FP.SATFINITE.E4M3.F32.PACK_AB_MERGE_C R15, R166, R15, RZ ;  /* 0x0000000fa60f723e */ /* 0x000fe200048070ff */
[----:B------:R-:W-:Y:S01]  /*a9e0*/  FFMA.FTZ R161, R161, R167, R170 ;  /* 0x000000a7a1a17223 */ /* 0x000fe200000100aa */
[----:B------:R-:W-:-:S02]  /*a9f0*/  F2FP.SATFINITE.E4M3.F32.PACK_AB_MERGE_C R164, R164, R173, RZ ;  /* 0x000000ada4a4723e */ /* 0x000fc400048070ff */
[----:B------:R-:W-:Y:S02]  /*aa00*/  F2FP.SATFINITE.E4M3.F32.PACK_AB_MERGE_C R15, R87, R12, R15 ;  /* 0x0000000c570f723e */ /* 0x000fe4000480700f */
[----:B------:R-:W-:Y:S01]  /*aa10*/  F2FP.SATFINITE.E4M3.F32.PACK_AB_MERGE_C R87, R161, R14, R164 ;  /* 0x0000000ea157723e */ /* 0x000fe200048070a4 */
[----:B------:R-:W-:Y:S01]  /*aa20*/  IMAD.MOV.U32 R14, RZ, RZ, R45 ;  /* 0x000000ffff0e7224 */ /* 0x000fe200078e002d */
[----:B------:R-:W-:Y:S02]  /*aa30*/  F2FP.SATFINITE.E4M3.F32.PACK_AB_MERGE_C R85, R46, R81, R82 ;  /* 0x000000512e55723e */ /* 0x000fe40004807052 */
[----:B------:R-:W-:-:S07]  /*aa40*/  MOV R12, R47 ;  /* 0x0000002f000c7202 */ /* 0x000fce0000000f00 */
.L_x_6375:
[----:B------:R-:W-:Y:S05]  /*aa50*/  BSYNC B3 ;  /* 0x0000000000037941 */ /* 0x000fea0003800000 */
.L_x_6374:
[----:B------:R-:W-:Y:S01]  /*aa60*/  ISETP.GE.AND P3, PT, R11, R134, PT ;  /* 0x000000860b00720c */ /* 0x000fe20003f66270 */
[----:B0-----:R0:W-:-:S12]  /*aa70*/  ST.E.128 desc[UR54][R126.64], R12 ;  /* 0x0000000c7e007985 */ /* 0x0011d8000c101d36 */
[----:B------:R-:W-:-:S04]  /*aa80*/  @!P3 IADD3 R44, P5, R156, R11, RZ ;  /* 0x0000000b9c2cb210 */ /* 0x000fc80007fbe0ff */
[----:B------:R-:W-:-:S05]  /*aa90*/  @!P3 LEA.HI.X.SX32 R45, R11, R154, 0x1, P5 ;  /* 0x0000009a0b2db211 */ /* 0x000fca00028f0eff */
[----:B--2---:R0:W-:Y:S04]  /*aaa0*/  @!P3 ST.E.128 desc[UR54][R44.64], R84 ;  /* 0x000000542c00b985 */ /* 0x0041e8000c101d36 */
.L_x_6373:
[----:B------:R-:W-:Y:S05]  /*aab0*/  BSYNC B2 ;  /* 0x0000000000027941 */ /* 0x000fea0003800000 */
.L_x_6372:
        /* <DEDUP_REMOVED lines=24> */
[----:B------:R-:W-:-:S03]  /*ac40*/  IMAD.IADD R13, R18, 0x1, R13 ;  /* 0x00000001120d7824 */ /* 0x000fc600078e020d */
[----:B------:R-:W-:-:S03]  /*ac50*/  IADD3 R44, R18, R15, RZ ;  /* 0x0000000f122c7210 */ /* 0x000fc60007ffe0ff */
[----:B------:R-:W0:Y:S04]  /*ac60*/  LDS.128 R12, [R13+0x24200] ;  /* 0x024200000d0c7984 */ /* 0x000e280000000c00 */
[----:B------:R-:W2:Y:S01]  /*ac70*/  LDS.128 R44, [R44+0x24200] ;  /* 0x024200002c2c7984 */ /* 0x000ea20000000c00 */
[----:B------:R-:W-:Y:S05]  /*ac80*/  @P3 BRA `(.L_x_6379) ;  /* 0x0000000c00643947 */ /* 0x000fea0003800000 */
[--C-:B------:R-:W-:Y:S01]  /*ac90*/  SHF.R.U32.HI R163, RZ, 0x8, R41.reuse ;  /* 0x00000008ffa37819 */ /* 0x100fe20000011629 */
[----:B0-----:R-:W-:Y:S01]  /*aca0*/  IMAD.MOV.U32 R42, RZ, RZ, R14 ;  /* 0x000000ffff2a7224 */ /* 0x001fe200078e000e */
[----:B------:R-:W-:Y:S01]  /*acb0*/  SHF.R.U32.HI R165, RZ, 0x18, R41 ;  /* 0x00000018ffa57819 */ /* 0x000fe20000011629 */
[----:B------:R-:W-:Y:S01]  /*acc0*/  IMAD.MOV.U32 R52, RZ, RZ, R12 ;  /* 0x000000ffff347224 */ /* 0x000fe200078e000c */
[----:B------:R-:W-:Y:S02]  /*acd0*/  LOP3.LUT R40, R41, 0xff, RZ, 0xc0, !PT ;  /* 0x000000ff29287812 */ /* 0x000fe400078ec0ff */
[--C-:B------:R-:W-:Y:S02]  /*ace0*/  SHF.R.U32.HI R161, RZ, 0x18, R43.reuse ;  /* 0x00000018ffa17819 */ /* 0x100fe4000001162b */
[----:B------:R-:W-:Y:S02]  /*acf0*/  LOP3.LUT R54, R43, 0xff, RZ, 0xc0, !PT ;  /* 0x000000ff2b367812 */ /* 0x000fe400078ec0ff */
[----:B------:R-:W-:-:S02]  /*ad00*/  SHF.R.U32.HI R86, RZ, 0x8, R43 ;  /* 0x00000008ff567819 */ /* 0x000fc4000001162b */
[----:B------:R-:W-:Y:S02]  /*ad10*/  SHF.R.U32.HI R126, RZ, 0x10, R43 ;  /* 0x00000010ff7e7819 */ /* 0x000fe4000001162b */
[--C-:B------:R-:W-:Y:S02]  /*ad20*/  SHF.R.U32.HI R84, RZ, 0x18, R55.reuse ;  /* 0x00000018ff547819 */ /* 0x100fe40000011637 */
[----:B------:R-:W-:Y:S02]  /*ad30*/  LOP3.LUT R83, R55, 0xff, RZ, 0xc0, !PT ;  /* 0x000000ff37537812 */ /* 0x000fe400078ec0ff */
[--C-:B------:R-:W-:Y:S02]  /*ad40*/  SHF.R.U32.HI R87, RZ, 0x8, R55.reuse ;  /* 0x00000008ff577819 */ /* 0x100fe40000011637 */
[----:B------:R-:W-:Y:S01]  /*ad50*/  SHF.R.U32.HI R43, RZ, 0x10, R55 ;  /* 0x00000010ff2b7819 */ /* 0x000fe20000011637 */
[----:B------:R-:W-:Y:S01]  /*ad60*/  IMAD.SHL.U32 R55, R163, 0x100, RZ ;  /* 0x00000100a3377824 */ /* 0x000fe200078e00ff */
[----:B------:R-:W-:Y:S01]  /*ad70*/  SHF.R.U32.HI R162, RZ, 0x10, R41 ;  /* 0x00000010ffa27819 */ /* 0x000fe20000011629 */
[----:B------:R-:W-:Y:S01]  /*ad80*/  IMAD.SHL.U32 R87, R87, 0x100, RZ ;  /* 0x0000010057577824 */ /* 0x000fe200078e00ff */
[----:B------:R-:W-:-:S02]  /*ad90*/  PRMT R40, R165, 0x654, R40 ;  /* 0x00000654a5287816 */ /* 0x000fc40000000028 */
[--C-:B------:R-:W-:Y:S02]  /*ada0*/  SHF.R.U32.HI R127, RZ, 0x18, R53.reuse ;  /* 0x00000018ff7f7819 */ /* 0x100fe40000011635 */
[----:B------:R-:W-:Y:S02]  /*adb0*/  LOP3.LUT R82, R53, 0xff, RZ, 0xc0, !PT ;  /* 0x000000ff35527812 */ /* 0x000fe400078ec0ff */
[----:B------:R-:W-:Y:S02]  /*adc0*/  SHF.R.U32.HI R85, RZ, 0x8, R53 ;  /* 0x00000008ff557819 */ /* 0x000fe40000011635 */
[----:B------:R-:W-:Y:S01]  /*add0*/  LOP3.LUT R40, R40, 0xff00, R55, 0xf8, !PT ;  /* 0x0000ff0028287812 */ /* 0x000fe200078ef837 */
[----:B------:R-:W-:Y:S01]  /*ade0*/  IMAD.U32 R55, R162, 0x10000, RZ ;  /* 0x00010000a2377824 */ /* 0x000fe200078e00ff */
[----:B------:R-:W-:Y:S01]  /*adf0*/  SHF.R.U32.HI R41, RZ, 0x10, R53 ;  /* 0x00000010ff297819 */ /* 0x000fe20000011635 */
[----:B--2---:R-:W-:Y:S01]  /*ae00*/  IMAD.MOV.U32 R53, RZ, RZ, R44 ;  /* 0x000000ffff357224 */ /* 0x004fe200078e002c */
[----:B------:R-:W-:Y:S01]  /*ae10*/  PRMT R14, R84, 0x654, R83 ;  /* 0x00000654540e7816 */ /* 0x000fe20000000053 */
[----:B------:R-:W-:Y:S01]  /*ae20*/  IMAD.SHL.U32 R83, R86, 0x100, RZ ;  /* 0x0000010056537824 */ /* 0x000fe200078e00ff */
[----:B------:R-:W-:Y:S01]  /*ae30*/  PRMT R82, R127, 0x654, R82 ;  /* 0x000006547f527816 */ /* 0x000fe20000000052 */
[----:B------:R-:W-:Y:S01]  /*ae40*/  IMAD.U32 R41, R41, 0x10000, RZ ;  /* 0x0001000029297824 */ /* 0x000fe200078e00ff */
[----:B------:R-:W-:-:S02]  /*ae50*/  SHF.L.U32 R85, R85, 0x8, RZ ;  /* 0x0000000855557819 */ /* 0x000fc400000006ff */
[----:B------:R-:W-:Y:S02]  /*ae60*/  PRMT R54, R161, 0x654, R54 ;  /* 0x00000654a1367816 */ /* 0x000fe40000000036 */
[----:B------:R-:W-:Y:S01]  /*ae70*/  LOP3.LUT R40, R40, 0xff0000, R55, 0xf8, !PT ;  /* 0x00ff000028287812 */ /* 0x000fe200078ef837 */
[----:B------:R-:W-:Y:S01]  /*ae80*/  IMAD.U32 R55, R126, 0x10000, RZ ;  /* 0x000100007e377824 */ /* 0x000fe200078e00ff */
[----:B------:R-:W-:Y:S01]  /*ae90*/  LOP3.LUT R86, R82, 0xff00, R85, 0xf8, !PT ;  /* 0x0000ff0052567812 */ /* 0x000fe200078ef855 */
[----:B------:R-:W-:Y:S01]  /*aea0*/  IMAD.U32 R126, R43, 0x10000, RZ ;  /* 0x000100002b7e7824 */ /* 0x000fe200078e00ff */
[----:B------:R-:W-:Y:S02]  /*aeb0*/  LOP3.LUT R12, R54, 0xff00, R83, 0xf8, !PT ;  /* 0x0000ff00360c7812 */ /* 0x000fe400078ef853 */
[----:B------:R-:W-:Y:S02]  /*aec0*/  F2FP.F16.E4M3.UNPACK_B R85, R160.H1 ;  /* 0x000000a0ff55723e */ /* 0x000fe400030006ff */
[----:B------:R-:W-:-:S02]  /*aed0*/  F2FP.F16.E4M3.UNPACK_B R82, R53.H1 ;  /* 0x00000035ff52723e */ /* 0x000fc400030006ff */
[----:B------:R-:W-:Y:S02]  /*aee0*/  F2FP.F16.E4M3.UNPACK_B R54, R52.H1 ;  /* 0x00000034ff36723e */ /* 0x000fe400030006ff */
[----:B------:R-:W-:Y:S01]  /*aef0*/  LOP3.LUT R87, R14, 0xff00, R87, 0xf8, !PT ;  /* 0x0000ff000e577812 */ /* 0x000fe200078ef857 */
[----:B------:R-:W-:Y:S01]  /*af00*/  HADD2.F32 R14, -RZ, R85.H0_H0 ;  /* 0x20000055ff0e7230 */ /* 0x000fe20000004100 */
[----:B------:R-:W-:Y:S01]  /*af10*/  LOP3.LUT R12, R12, 0xff0000, R55, 0xf8, !PT ;  /* 0x00ff00000c0c7812 */ /* 0x000fe200078ef837 */
[----:B------:R-:W-:Y:S01]  /*af20*/  HADD2.F32 R55, -RZ, R82.H0_H0 ;  /* 0x20000052ff377230 */ /* 0x000fe20000004100 */
[----:B------:R-:W-:Y:S01]  /*af30*/  F2FP.F16.E4M3.UNPACK_B R83, R158.H1 ;  /* 0x0000009eff53723e */ /* 0x000fe200030006ff */
[----:B------:R-:W-:Y:S01]  /*af40*/  HADD2.F32 R44, -RZ, R54.H0_H0 ;  /* 0x20000036ff2c7230 */ /* 0x000fe20000004100 */
[----:B------:R-:W-:Y:S02]  /*af50*/  LOP3.LUT R41, R86, 0xff0000, R41, 0xf8, !PT ;  /* 0x00ff000056297812 */ /* 0x000fe400078ef829 */
[----:B------:R-:W-:Y:S01]  /*af60*/  FMUL.FTZ R43, R55, R14 ;  /* 0x0000000e372b7220 */ /* 0x000fe20000410000 */
[----:B------:R-:W-:-:S02]  /*af70*/  HADD2.F32 R84, -RZ, R83.H0_H0 ;  /* 0x20000053ff547230 */ /* 0x000fc40000004100 */
[C---:B------:R-:W-:Y:S01]  /*af80*/  FMUL.FTZ R162, R44.reuse, R14 ;  /* 0x0000000e2ca27220 */ /* 0x040fe20000410000 */
        /* <DEDUP_REMOVED lines=20> */
[----:B------:R-:W-:Y:S02]  /*b0d0*/  HADD2.F32 R160, -RZ, R160.H1_H1 ;  /* 0x300000a0ffa07230 */ /* 0x000fe40000004100 */
[C---:B------:R-:W-:Y:S01]  /*b0e0*/  FMUL.FTZ R87, R54.reuse, R87 ;  /* 0x0000005736577220 */ /* 0x040fe20000410000 */
[----:B------:R-:W-:Y:S01]  /*b0f0*/  HADD2.F32 R85, -RZ, R83.H1_H1 ;  /* 0x30000053ff557230 */ /* 0x000fe20000004100 */
[----:B------:R-:W-:Y:S01]  /*b100*/  F2FP.F16.E4M3.UNPACK_B R126, R159.H1 ;  /* 0x0000009fff7e723e */ /* 0x000fe200030006ff */
[----:B------:R-:W-:Y:S01]  /*b110*/  HADD2.F32 R82, -RZ, R82.H1_H1 ;  /* 0x30000052ff527230 */ /* 0x000fe20000004100 */
[----:B------:R-:W-:Y:S01]  /*b120*/  F2FP.F16.E4M3.UNPACK_B R86, R46.H1 ;  /* 0x0000002eff56723e */ /* 0x000fe200030006ff */
[----:B------:R-:W-:Y:S01]  /*b130*/  FFMA.FTZ R54, R54, R55, -R127 ;  /* 0x0000003736367223 */ /* 0x000fe2000001087f */
        /* <DEDUP_REMOVED lines=23> */
[----:B------:R-:W-:Y:S01]  /*b2b0*/  FMUL.FTZ R161, R86, R161 ;  /* 0x000000a156a17220 */ /* 0x000fe20000410000 */
[----:B------:R-:W-:Y:S01]  /*b2c0*/  F2FP.SATFINITE.E4M3.F32.PACK_AB_MERGE_C R43, R52, R43, RZ ;  /* 0x0000002b342b723e */ /* 0x000fe200048070ff */
[-C--:B------:R-:W-:Y:S01]  /*b2d0*/  FFMA.FTZ R165, R86, R127.reuse, -R85 ;  /* 0x0000007f56a57223 */ /* 0x080fe20000010855 */
[----:B------:R-:W-:Y:S01]  /*b2e0*/  F2FP.F16.E4M3.UNPACK_B R85, R46 ;  /* 0x0000002eff55723e */ /* 0x000fe200020006ff */
[----:B------:R-:W-:Y:S01]  /*b2f0*/  FFMA.FTZ R167, R126, R127, R161 ;  /* 0x0000007f7ea77223 */ /* 0x000fe200000100a1 */
[----:B------:R-:W-:-:S02]  /*b300*/  HADD2.F32 R127, -RZ, R159.H0_H0 ;  /* 0x2000009fff7f7230 */ /* 0x000fc40000004100 */
[----:B------:R-:W-:Y:S01]  /*b310*/  FFMA.FTZ R160, R87, R158, R160 ;  /* 0x0000009e57a07223 */ /* 0x000fe200000100a0 */
[----:B------:R-:W-:Y:S01]  /*b320*/  HADD2.F32 R159, -RZ, R159.H1_H1 ;  /* 0x3000009fff9f7230 */ /* 0x000fe20000004100 */
[----:B------:R-:W-:Y:S01]  /*b330*/  F2FP.SATFINITE.E4M3.F32.PACK_AB_MERGE_C R44, R53, R44, RZ ;  /* 0x0000002c352c723e */ /* 0x000fe200048070ff */
[--C-:B------:R-:W-:Y:S01]  /*b340*/  HADD2.F32 R86, -RZ, R85.reuse.H0_H0 ;  /* 0x20000055ff567230 */ /* 0x100fe20000004100 */
[----:B------:R-:W-:Y:S01]  /*b350*/  F2FP.SATFINITE.E4M3.F32.PACK_AB_MERGE_C R165, R165, R84, RZ ;  /* 0x00000054a5a5723e */ /* 0x000fe200048070ff */
[--C-:B------:R-:W-:Y:S01]  /*b360*/  HADD2.F32 R46, -RZ, R42.reuse.H0_H0 ;  /* 0x2000002aff2e7230 */ /* 0x100fe20000004100 */
[----:B------:R-:W-:Y:S01]  /*b370*/  F2FP.SATFINITE.E4M3.F32.PACK_AB_MERGE_C R43, R83, R54, R43 ;  /* 0x00000036532b723e */ /* 0x000fe2000480702b */
[----:B------:R-:W-:Y:S01]  /*b380*/  HADD2.F32 R85, -RZ, R85.H1_H1 ;  /* 0x30000055ff557230 */ /* 0x000fe20000004100 */
[----:B------:R-:W-:Y:S01]  /*b390*/  F2FP.F16.E4M3.UNPACK_B R84, R45 ;  /* 0x0000002dff54723e */ /* 0x000fe200020006ff */
[----:B------:R-:W-:Y:S01]  /*b3a0*/  HADD2.F32 R42, -RZ, R42.H1_H1 ;  /* 0x3000002aff2a7230 */ /* 0x000fe20000004100 */
[----:B------:R-:W-:Y:S01]  /*b3b0*/  F2FP.F16.E4M3.UNPACK_B R54, R41 ;  /* 0x00000029ff36723e */ /* 0x000fe200020006ff */
[----:B------:R-:W-:-:S02]  /*b3c0*/  HADD2.F32 R87, -RZ, R157.H0_H0 ;  /* 0x2000009dff577230 */ /* 0x000fc40000004100 */
[CC--:B------:R-:W-:Y:S01]  /*b3d0*/  FMUL.FTZ R163, R85.reuse, R159.reuse ;  /* 0x0000009f55a37220 */ /* 0x0c0fe20000410000 */
[----:B------:R-:W-:Y:S02]  /*b3e0*/  HADD2.F32 R157, -RZ, R157.H1_H1 ;  /* 0x3000009dff9d7230 */ /* 0x000fe40000004100 */
[----:B------:R-:W-:Y:S01]  /*b3f0*/  FMUL.FTZ R126, R42, R159 ;  /* 0x0000009f2a7e7220 */ /* 0x000fe20000410000 */
[----:B------:R-:W-:Y:S01]  /*b400*/  F2FP.F16.E4M3.UNPACK_B R53, R13 ;  /* 0x0000000dff35723e */ /* 0x000fe200020006ff */
[----:B------:R-:W-:Y:S01]  /*b410*/  FMUL.FTZ R161, R86, R127 ;  /* 0x0000007f56a17220 */ /* 0x000fe20000410000 */
[----:B------:R-:W-:Y:S01]  /*b420*/  F2FP.SATFINITE.E4M3.F32.PACK_AB_MERGE_C R44, R82, R55, R44 ;  /* 0x00000037522c723e */ /* 0x000fe2000480702c */
[-C--:B------:R-:W-:Y:S01]  /*b430*/  FFMA.FTZ R42, R42, R157.reuse, -R163 ;  /* 0x0000009d2a2a7223 */ /* 0x080fe200000108a3 */
[----:B------:R-:W-:Y:S01]  /*b440*/  FFMA.FTZ R157, R85, R157, R126 ;  /* 0x0000009d559d7223 */ /* 0x000fe2000001007e */
[----:B------:R-:W-:Y:S01]  /*b450*/  FMUL.FTZ R127, R46, R127 ;  /* 0x0000007f2e7f7220 */ /* 0x000fe20000410000 */
[----:B------:R-:W-:Y:S01]  /*b460*/  HADD2.F32 R55, -RZ, R84.H0_H0 ;  /* 0x20000054ff377230 */ /* 0x000fe20000004100 */
[----:B------:R-:W-:Y:S01]  /*b470*/  F2FP.F16.E4M3.UNPACK_B R82, R40 ;  /* 0x00000028ff52723e */ /* 0x000fe200020006ff */
        /* <DEDUP_REMOVED lines=13> */
[----:B------:R-:W-:Y:S01]  /*b550*/  FMUL.FTZ R87, R84, R85 ;  /* 0x0000005554577220 */ /* 0x000fe20000410000 */
[----:B------:R-:W-:Y:S01]  /*b560*/  F2FP.F16.E4M3.UNPACK_B R45, R45.H1 ;  /* 0x0000002dff2d723e */ /* 0x000fe200030006ff */
[C---:B------:R-:W-:Y:S01]  /*b570*/  FMUL.FTZ R127, R54.reuse, R85 ;  /* 0x00000055367f7220 */ /* 0x040fe20000410000 */
[----:B------:R-:W-:Y:S02]  /*b580*/  F2FP.F16.E4M3.UNPACK_B R85, R41.H1 ;  /* 0x00000029ff55723e */ /* 0x000fe400030006ff */
[----:B------:R-:W-:Y:S01]  /*b590*/  F2FP.F16.E4M3.UNPACK_B R55, R13.H1 ;  /* 0x0000000dff37723e */ /* 0x000fe200030006ff */
[-C--:B------:R-:W-:Y:S01]  /*b5a0*/  FFMA.FTZ R13, R54, R83.reuse, -R87 ;  /* 0x00000053360d7223 */ /* 0x080fe20000010857 */
[----:B------:R-:W-:Y:S01]  /*b5b0*/  FFMA.FTZ R54, R84, R83, R127 ;  /* 0x0000005354367223 */ /* 0x000fe2000001007f */
[----:B------:R-:W-:Y:S01]  /*b5c0*/  F2FP.F16.E4M3.UNPACK_B R40, R40.H1 ;  /* 0x00000028ff28723e */ /* 0x000fe200030006ff */
[----:B------:R-:W-:Y:S01]  /*b5d0*/  HADD2.F32 R82, -RZ, R45.H0_H0 ;  /* 0x2000002dff527230 */ /* 0x000fe20000004100 */
[----:B------:R-:W-:Y:S01]  /*b5e0*/  F2FP.SATFINITE.E4M3.F32.PACK_AB_MERGE_C R160, R167, R160, RZ ;  /* 0x000000a0a7a0723e */ /* 0x000fe200048070ff */
[----:B------:R-:W-:Y:S01]  /*b5f0*/  HADD2.F32 R84, -RZ, R85.H0_H0 ;  /* 0x20000055ff547230 */ /* 0x000fe20000004100 */
[----:B------:R-:W-:Y:S01]  /*b600*/  F2FP.F16.E4M3.UNPACK_B R87, R12.H1 ;  /* 0x0000000cff57723e */ /* 0x000fe200030006ff */
[----:B------:R-:W-:Y:S01]  /*b610*/  HADD2.F32 R41, -RZ, R55.H0_H0 ;  /* 0x20000037ff297230 */ /* 0x000fe20000004100 */
[----:B------:R-:W-:Y:S01]  /*b620*/  F2FP.SATFINITE.E4M3.F32.PACK_AB_MERGE_C R46, R157, R46, R160 ;  /* 0x0000002e9d2e723e */ /* 0x000fe200048070a0 */
[----:B------:R-:W-:-:S02]  /*b630*/  HADD2.F32 R83, -RZ, R45.H1_H1 ;  /* 0x3000002dff537230 */ /* 0x000fc40000004100 */
[CC--:B------:R-:W-:Y:S01]  /*b640*/  FMUL.FTZ R158, R82.reuse, R84.reuse ;  /* 0x00000054529e7220 */ /* 0x0c0fe20000410000 */
[----:B------:R-:W-:Y:S02]  /*b650*/  HADD2.F32 R126, -RZ, R85.H1_H1 ;  /* 0x30000055ff7e7230 */ /* 0x000fe40000004100 */
[----:B------:R-:W-:Y:S01]  /*b660*/  FMUL.FTZ R85, R41, R84 ;  /* 0x0000005429557220 */ /* 0x000fe20000410000 */
[--C-:B------:R-:W-:Y:S01]  /*b670*/  HADD2.F32 R45, -RZ, R40.reuse.H0_H0 ;  /* 0x20000028ff2d7230 */ /* 0x100fe20000004100 */
[----:B------:R-:W-:Y:S01]  /*b680*/  F2FP.F16.E4M3.UNPACK_B R157, R14 ;  /* 0x0000000eff9d723e */ /* 0x000fe200020006ff */
[----:B------:R-:W-:Y:S02]  /*b690*/  HADD2.F32 R55, -RZ, R55.H1_H1 ;  /* 0x30000037ff377230 */ /* 0x000fe40000004100 */
[-C--:B------:R-:W-:Y:S01]  /*b6a0*/  FMUL.FTZ R84, R83, R126.reuse ;  /* 0x0000007e53547220 */ /* 0x080fe20000410000 */
[----:B------:R-:W-:Y:S02]  /*b6b0*/  HADD2.F32 R86, -RZ, R40.H1_H1 ;  /* 0x30000028ff567230 */ /* 0x000fe40000004100 */
[-C--:B------:R-:W-:Y:S01]  /*b6c0*/  FFMA.FTZ R40, R41, R45.reuse, -R158 ;  /* 0x0000002d29287223 */ /* 0x080fe2000001089e */
[----:B------:R-:W-:Y:S01]  /*b6d0*/  FFMA.FTZ R41, R82, R45, R85 ;  /* 0x0000002d52297223 */ /* 0x000fe20000010055 */
[C---:B------:R-:W-:Y:S01]  /*b6e0*/  FMUL.FTZ R82, R55.reuse, R126 ;  /* 0x0000007e37527220 */ /* 0x040fe20000410000 */
[----:B------:R-:W-:Y:S01]  /*b6f0*/  F2FP.F16.E4M3.UNPACK_B R158, R14.H1 ;  /* 0x0000000eff9e723e */ /* 0x000fe200030006ff */
[-C--:B------:R-:W-:Y:S01]  /*b700*/  FFMA.FTZ R45, R55, R86.reuse, -R84 ;  /* 0x00000056372d7223 */ /* 0x080fe20000010854 */
        /* <DEDUP_REMOVED lines=8> */
[----:B------:R-:W-:Y:S01]  /*b790*/  F2FP.F16.E4M3.UNPACK_B R14, R12 ;  /* 0x0000000cff0e723e */ /* 0x000fe200020006ff */
[----:B------:R-:W-:Y:S01]  /*b7a0*/  HADD2.F32 R47, -RZ, R55.H0_H0 ;  /* 0x20000037ff2f7230 */ /* 0x000fe20000004100 */
[----:B------:R-:W-:Y:S01]  /*b7b0*/  F2FP.SATFINITE.E4M3.F32.PACK_AB_MERGE_C R42, R42, R161, R165 ;  /* 0x000000a12a2a723e */ /* 0x000fe200048070a5 */
        /* <DEDUP_REMOVED lines=9> */
[-C--:B------:R-:W-:Y:S01]  /*b850*/  FFMA.FTZ R162, R47, R126.reuse, -R162 ;  /* 0x0000007e2fa27223 */ /* 0x080fe200000108a2 */
[----:B------:R-:W-:Y:S02]  /*b860*/  HADD2.F32 R158, -RZ, R158.H1_H1 ;  /* 0x3000009eff9e7230 */ /* 0x000fe40000004100 */
[----:B------:R-:W-:Y:S01]  /*b870*/  FFMA.FTZ R159, R86, R126, R159 ;  /* 0x0000007e569f7223 */ /* 0x000fe2000001009f */
        /* <DEDUP_REMOVED lines=9> */
[CC--:B------:R-:W-:Y:S01]  /*b910*/  FMUL.FTZ R86, R84.reuse, R157.reuse ;  /* 0x0000009d54567220 */ /* 0x0c0fe20000410000 */
[----:B------:R-:W-:Y:S02]  /*b920*/  HADD2.F32 R14, -RZ, R14.H1_H1 ;  /* 0x3000000eff0e7230 */ /* 0x000fe40000004100 */
[----:B------:R-:W-:Y:S01]  /*b930*/  FMUL.FTZ R157, R55, R157 ;  /* 0x0000009d379d7220 */ /* 0x000fe20000410000 */
[----:B------:R-:W-:Y:S01]  /*b940*/  F2FP.SATFINITE.E4M3.F32.PACK_AB_MERGE_C R40, R45, R40, RZ ;  /* 0x000000282d28723e */ /* 0x000fe200048070ff */
[-C--:B------:R-:W-:Y:S01]  /*b950*/  FFMA.FTZ R158, R85, R12.reuse, R158 ;  /* 0x0000000c559e7223 */ /* 0x080fe2000001009e */
[----:B------:R-:W-:Y:S01]  /*b960*/  FFMA.FTZ R15, R15, R12, -R126 ;  /* 0x0000000c0f0f7223 */ /* 0x000fe2000001087e */
[-C--:B------:R-:W-:Y:S01]  /*b970*/  FFMA.FTZ R55, R55, R14.reuse, -R86 ;  /* 0x0000000e37377223 */ /* 0x080fe20000010856 */
[----:B------:R-:W-:Y:S01]  /*b980*/  FFMA.FTZ R14, R84, R14, R157 ;  /* 0x0000000e540e7223 */ /* 0x000fe2000001009d */
[----:B------:R-:W-:-:S02]  /*b990*/  F2FP.SATFINITE.E4M3.F32.PACK_AB_MERGE_C R41, R82, R41, RZ ;  /* 0x000000295229723e */ /* 0x000fc400048070ff */
[----:B------:R-:W-:Y:S02]  /*b9a0*/  F2FP.SATFINITE.E4M3.F32.PACK_AB_MERGE_C R158, R158, R161, RZ ;  /* 0x000000a19e9e723e */ /* 0x000fe400048070ff */
[----:B------:R-:W-:Y:S02]  /*b9b0*/  F2FP.SATFINITE.E4M3.F32.PACK_AB_MERGE_C R15, R15, R164, RZ ;  /* 0x000000a40f0f723e */ /* 0x000fe400048070ff */
[----:B------:R-:W-:Y:S01]  /*b9c0*/  F2FP.SATFINITE.E4M3.F32.PACK_AB_MERGE_C R47, R14, R159, R158 ;  /* 0x0000009f0e2f723e */ /* 0x000fe2000480709e */
[----:B------:R-:W-:Y:S01]  /*b9d0*/  IMAD.MOV.U32 R14, RZ, RZ, R42 ;  /* 0x000000ffff0e7224 */ /* 0x000fe200078e002a */
[----:B------:R-:W-:Y:S02]  /*b9e0*/  F2FP.SATFINITE.E4M3.F32.PACK_AB_MERGE_C R13, R13, R52, R40 ;  /* 0x000000340d0d723e */ /* 0x000fe40004807028 */
[----:B------:R-:W-:Y:S02]  /*b9f0*/  F2FP.SATFINITE.E4M3.F32.PACK_AB_MERGE_C R15, R55, R162, R15 ;  /* 0x000000a2370f723e */ /* 0x000fe4000480700f */
[----:B------:R-:W-:-:S02]  /*ba00*/  F2FP.SATFINITE.E4M3.F32.PACK_AB_MERGE_C R45, R54, R53, R41 ;  /* 0x00000035362d723e */ /* 0x000fc40004807029 */
[----:B------:R-:W-:-:S07]  /*ba10*/  MOV R12, R43 ;  /* 0x0000002b000c7202 */ /* 0x000fce0000000f00 */
.L_x_6379:
[----:B------:R-:W-:Y:S05]  /*ba20*/  BSYNC B3 ;  /* 0x0000000000037941 */ /* 0x000fea0003800000 */
.L_x_6378:
[----:B------:R-:W-:Y:S01]  /*ba30*/  ISETP.GE.AND P3, PT, R11, R134, PT ;  /* 0x000000860b00720c */ /* 0x000fe20003f66270 */
[----:B0-----:R0:W-:-:S12]  /*ba40*/  ST.E.128 desc[UR54][R80.64], R12 ;  /* 0x0000000c50007985 */ /* 0x0011d8000c101d36 */
[----:B------:R-:W-:-:S04]  /*ba50*/  @!P3 IADD3 R40, P5, R156, R11, RZ ;  /* 0x0000000b9c28b210 */ /* 0x000fc80007fbe0ff */
[----:B------:R-:W-:-:S05]  /*ba60*/  @!P3 LEA.HI.X.SX32 R41, R11, R154, 0x1, P5 ;  /* 0x0000009a0b29b211 */ /* 0x000fca00028f0eff */
[----:B--2---:R0:W-:Y:S04]  /*ba70*/  @!P3 ST.E.128 desc[UR54][R40.64], R44 ;  /* 0x0000002c2800b985 */ /* 0x0041e8000c101d36 */
.L_x_6377:
[----:B------:R-:W-:Y:S05]  /*ba80*/  BSYNC B2 ;  /* 0x0000000000027941 */ /* 0x000fea0003800000 */
.L_x_6376:
        /* <DEDUP_REMOVED lines=29> */
[----:B------:R-:W-:Y:S01]  /*bc60*/  SHF.R.U32.HI R84, RZ, 0x8, R37 ;  /* 0x00000008ff547819 */ /* 0x000fe20000011625 */
[----:B0-----:R-:W-:Y:S01]  /*bc70*/  IMAD.MOV.U32 R46, RZ, RZ, R12 ;  /* 0x000000ffff2e7224 */ /* 0x001fe200078e000c */
[----:B------:R-:W-:Y:S01]  /*bc80*/  LOP3.LUT R48, R37, 0xff, RZ, 0xc0, !PT ;  /* 0x000000ff25307812 */ /* 0x000fe200078ec0ff */
[----:B------:R-:W-:Y:S01]  /*bc90*/  IMAD.MOV.U32 R36, RZ, RZ, R13 ;  /* 0x000000ffff247224 */ /* 0x000fe200078e000d */
[--C-:B------:R-:W-:Y:S01]  /*bca0*/  SHF.R.U32.HI R85, RZ, 0x18, R37.reuse ;  /* 0x00000018ff557819 */ /* 0x100fe20000011625 */
[----:B------:R-:W-:Y:S01]  /*bcb0*/  IMAD.SHL.U32 R12, R84, 0x100, RZ ;  /* 0x00000100540c7824 */ /* 0x000fe200078e00ff */
[----:B------:R-:W-:Y:S01]  /*bcc0*/  SHF.R.U32.HI R86, RZ, 0x10, R37 ;  /* 0x00000010ff567819 */ /* 0x000fe20000011625 */
[----:B--2---:R-:W-:Y:S01]  /*bcd0*/  IMAD.MOV.U32 R47, RZ, RZ, R40 ;  /* 0x000000ffff2f7224 */ /* 0x004fe200078e0028 */
[--C-:B------:R-:W-:Y:S01]  /*bce0*/  SHF.R.U32.HI R83, RZ, 0x10, R39.reuse ;  /* 0x00000010ff537819 */ /* 0x100fe20000011627 */
[----:B------:R-:W-:Y:S01]  /*bcf0*/  IMAD.MOV.U32 R38, RZ, RZ, R14 ;  /* 0x000000ffff267224 */ /* 0x000fe200078e000e */
[----:B------:R-:W-:Y:S01]  /*bd00*/  SHF.R.U32.HI R82, RZ, 0x8, R39 ;  /* 0x00000008ff527819 */ /* 0x000fe20000011627 */
[----:B------:R-:W-:Y:S01]  /*bd10*/  IMAD.U32 R14, R86, 0x10000, RZ ;  /* 0x00010000560e7824 */ /* 0x000fe200078e00ff */
[----:B------:R-:W-:-:S02]  /*bd20*/  LOP3.LUT R37, R39, 0xff, RZ, 0xc0, !PT ;  /* 0x000000ff27257812 */ /* 0x000fc400078ec0ff */
[----:B------:R-:W-:Y:S02]  /*bd30*/  SHF.R.U32.HI R80, RZ, 0x18, R39 ;  /* 0x00000018ff507819 */ /* 0x000fe40000011627 */
[----:B------:R-:W-:Y:S02]  /*bd40*/  SHF.R.U32.HI R52, RZ, 0x8, R51 ;  /* 0x00000008ff347819 */ /* 0x000fe40000011633 */
[----:B------:R-:W-:Y:S02]  /*bd50*/  PRMT R13, R85, 0x654, R48 ;  /* 0x00000654550d7816 */ /* 0x000fe40000000030 */
[--C-:B------:R-:W-:Y:S01]  /*bd60*/  SHF.R.U32.HI R81, RZ, 0x10, R49.reuse ;  /* 0x00000010ff517819 */ /* 0x100fe20000011631 */
[----:B------:R-:W-:Y:S01]  /*bd70*/  IMAD.SHL.U32 R48, R52, 0x100, RZ ;  /* 0x0000010034307824 */ /* 0x000fe200078e00ff */
[----:B------:R-:W-:Y:S02]  /*bd80*/  SHF.R.U32.HI R55, RZ, 0x8, R49 ;  /* 0x00000008ff377819 */ /* 0x000fe40000011631 */
[----:B------:R-:W-:-:S02]  /*bd90*/  LOP3.LUT R39, R49, 0xff, RZ, 0xc0, !PT ;  /* 0x000000ff31277812 */ /* 0x000fc400078ec0ff */
[----:B------:R-:W-:Y:S02]  /*bda0*/  SHF.R.U32.HI R54, RZ, 0x18, R49 ;  /* 0x00000018ff367819 */ /* 0x000fe40000011631 */
[----:B------:R-:W-:Y:S02]  /*bdb0*/  LOP3.LUT R49, R51, 0xff, RZ, 0xc0, !PT ;  /* 0x000000ff33317812 */ /* 0x000fe400078ec0ff */
[----:B------:R-:W-:Y:S02]  /*bdc0*/  SHF.R.U32.HI R50, RZ, 0x18, R51 ;  /* 0x00000018ff327819 */ /* 0x000fe40000011633 */
[----:B------:R-:W-:Y:S02]  /*bdd0*/  LOP3.LUT R13, R13, 0xff00, R12, 0xf8, !PT ;  /* 0x0000ff000d0d7812 */ /* 0x000fe400078ef80c */
[----:B------:R-:W-:Y:S02]  /*bde0*/  PRMT R37, R80, 0x654, R37 ;  /* 0x0000065450257816 */ /* 0x000fe40000000025 */
[----:B------:R-:W-:-:S02]  /*bdf0*/  SHF.L.U32 R12, R82, 0x8, RZ ;  /* 0x00000008520c7819 */ /* 0x000fc400000006ff */
[----:B------:R-:W-:Y:S02]  /*be00*/  PRMT R49, R50, 0x654, R49 ;  /* 0x0000065432317816 */ /* 0x000fe40000000031 */
[----:B------:R-:W-:Y:S01]  /*be10*/  PRMT R40, R54, 0x654, R39 ;  /* 0x0000065436287816 */ /* 0x000fe20000000027 */
[----:B------:R-:W-:Y:S01]  /*be20*/  IMAD.SHL.U32 R39, R55, 0x100, RZ ;  /* 0x0000010037277824 */ /* 0x000fe200078e00ff */
        /* <DEDUP_REMOVED lines=10> */
[----:B------:R-:W-:Y:S01]  /*bed0*/  LOP3.LUT R12, R37, 0xff0000, R12, 0xf8, !PT ;  /* 0x00ff0000250c7812 */ /* 0x000fe200078ef80c */
[----:B------:R-:W-:Y:S01]  /*bee0*/  HADD2.F32 R39, -RZ, R48.H0_H0 ;  /* 0x20000030ff277230 */ /* 0x000fe20000004100 */
[----:B------:R-:W-:Y:S01]  /*bef0*/  F2FP.F16.E4M3.UNPACK_B R49, R152.H1 ;  /* 0x00000098ff31723e */ /* 0x000fe200030006ff */
[----:B------:R-:W-:Y:S01]  /*bf00*/  IMAD.U32 R37, R81, 0x10000, RZ ;  /* 0x0001000051257824 */ /* 0x000fe200078e00ff */
[----:B------:R-:W-:Y:S01]  /*bf10*/  SHF.R.U32.HI R53, RZ, 0x10, R51 ;  /* 0x00000010ff357819 */ /* 0x000fe20000011633 */
[-C--:B------:R-:W-:Y:S01]  /*bf20*/  FMUL.FTZ R82, R40, R13.reuse ;  /* 0x0000000d28527220 */ /* 0x080fe20000410000 */
[----:B------:R-:W-:Y:S01]  /*bf30*/  FMUL.FTZ R55, R39, R13 ;  /* 0x0000000d27377220 */ /* 0x000fe20000410000 */
[--C-:B------:R-:W-:Y:S01]  /*bf40*/  HADD2.F32 R51, -RZ, R49.reuse.H0_H0 ;  /* 0x20000031ff337230 */ /* 0x100fe20000004100 */
[----:B------:R-:W-:Y:S01]  /*bf50*/  SHF.L.U32 R53, R53, 0x10, RZ ;  /* 0x0000001035357819 */ /* 0x000fe200000006ff */
[----:B------:R-:W-:Y:S01]  /*bf60*/  HADD2.F32 R52, -RZ, R52.H1_H1 ;  /* 0x30000034ff347230 */ /* 0x000fe20000004100 */
[----:B------:R-:W-:Y:S01]  /*bf70*/  LOP3.LUT R37, R54, 0xff0000, R37, 0xf8, !PT ;  /* 0x00ff000036257812 */ /* 0x000fe200078ef825 */
[----:B------:R-:W-:Y:S01]  /*bf80*/  HADD2.F32 R54, -RZ, R49.H1_H1 ;  /* 0x30000031ff367230 */ /* 0x000fe20000004100 */
[----:B------:R-:W-:Y:S01]  /*bf90*/  LOP3.LUT R13, R80, 0xff0000, R53, 0xf8, !PT ;  /* 0x00ff0000500d7812 */ /* 0x000fe200078ef835 */
[----:B------:R-:W-:-:S02]  /*bfa0*/  HADD2.F32 R49, -RZ, R48.H1_H1 ;  /* 0x30000030ff317230 */ /* 0x000fc40000004100 */
[-C--:B------:R-:W-:Y:S01]  /*bfb0*/  FFMA.FTZ R39, R39, R51.reuse, -R82 ;  /* 0x0000003327277223 */ /* 0x080fe20000010852 */
[----:B------:R-:W-:Y:S01]  /*bfc0*/  FFMA.FTZ R40, R40, R51, R55 ;  /* 0x0000003328287223 */ /* 0x000fe20000010037 */
[----:B------:R-:W-:Y:S01]  /*bfd0*/  HADD2.F32 R53, -RZ, R50.H1_H1 ;  /* 0x30000032ff357230 */ /* 0x000fe20000004100 */
[----:B------:R-:W-:Y:S01]  /*bfe0*/  F2FP.F16.E4M3.UNPACK_B R153, R153 ;  /* 0x00000099ff99723e */ /* 0x000fe200020006ff */
[----:B------:R-:W-:Y:S01]  /*bff0*/  FMUL.FTZ R80, R49, R52 ;  /* 0x0000003431507220 */ /* 0x000fe20000410000 */
[----:B------:R-:W-:Y:S02]  /*c000*/  F2FP.F16.E4M3.UNPACK_B R51, R47 ;  /* 0x0000002fff33723e */ /* 0x000fe400020006ff */
[----:B------:R-:W-:Y:S01]  /*c010*/  F2FP.F16.E4M3.UNPACK_B R50, R46 ;  /* 0x0000002eff32723e */ /* 0x000fe200020006ff */
[----:B------:R-:W-:Y:S01]  /*c020*/  FMUL.FTZ R46, R53, R52 ;  /* 0x00000034352e7220 */ /* 0x000fe20000410000 */
[----:B------:R-:W-:Y:S01]  /*c030*/  F2FP.F16.E4M3.UNPACK_B R152, R152 ;  /* 0x00000098ff98723e */ /* 0x000fe200020006ff */
[----:B------:R-:W-:-:S02]  /*c040*/  HADD2.F32 R55, -RZ, R153.H0_H0 ;  /* 0x20000099ff377230 */ /* 0x000fc40000004100 */
[-C--:B------:R-:W-:Y:S01]  /*c050*/  FFMA.FTZ R47, R53, R54.reuse, R80 ;  /* 0x00000036352f7223 */ /* 0x080fe20000010050 */
[----:B------:R-:W-:Y:S02]  /*c060*/  HADD2.F32 R52, -RZ, R51.H0_H0 ;  /* 0x20000033ff347230 */ /* 0x000fe40000004100 */
[----:B------:R-:W-:Y:S01]  /*c070*/  FFMA.FTZ R46, R49, R54, -R46 ;  /* 0x00000036312e7223 */ /* 0x000fe2000001082e */
[----:B------:R-:W-:Y:S01]  /*c080*/  HADD2.F32 R48, -RZ, R50.H0_H0 ;  /* 0x20000032ff307230 */ /* 0x000fe20000004100 */
[----:B------:R-:W-:Y:S01]  /*c090*/  F2FP.F16.E4M3.UNPACK_B R54, R42.H1 ;  /* 0x0000002aff36723e */ /* 0x000fe200030006ff */
[----:B------:R-:W-:Y:S02]  /*c0a0*/  HADD2.F32 R153, -RZ, R153.H1_H1 ;  /* 0x30000099ff997230 */ /* 0x000fe40000004100 */
[-C--:B------:R-:W-:Y:S01]  /*c0b0*/  FMUL.FTZ R81, R52, R55.reuse ;  /* 0x0000003734517220 */ /* 0x080fe20000410000 */
[----:B------:R-:W-:Y:S02]  /*c0c0*/  HADD2.F32 R53, -RZ, R51.H1_H1 ;  /* 0x30000033ff357230 */ /* 0x000fe40000004100 */
[----:B------:R-:W-:Y:S01]  /*c0d0*/  FMUL.FTZ R55, R48, R55 ;  /* 0x0000003730377220 */ /* 0x000fe20000410000 */
[----:B------:R-:W-:Y:S01]  /*c0e0*/  HADD2.F32 R49, -RZ, R152.H0_H0 ;  /* 0x20000098ff317230 */ /* 0x000fe20000004100 */
[----:B------:R-:W-:Y:S01]  /*c0f0*/  F2FP.F16.E4M3.UNPACK_B R80, R151.H1 ;  /* 0x00000097ff50723e */ /* 0x000fe200030006ff */
[----:B------:R-:W-:-:S02]  /*c100*/  HADD2.F32 R50, -RZ, R50.H1_H1 ;  /* 0x30000032ff327230 */ /* 0x000fc40000004100 */
[C---:B------:R-:W-:Y:S01]  /*c110*/  FMUL.FTZ R51, R53.reuse, R153 ;  /* 0x0000009935337220 */ /* 0x040fe20000410000 */
[----:B------:R-:W-:Y:S02]  /*c120*/  HADD2.F32 R152, -RZ, R152.H1_H1 ;  /* 0x30000098ff987230 */ /* 0x000fe40000004100 */
[-C--:B------:R-:W-:Y:S01]  /*c130*/  FFMA.FTZ R48, R48, R49.reuse, -R81 ;  /* 0x0000003130307223 */ /* 0x080fe20000010851 */
[----:B------:R-:W-:Y:S01]  /*c140*/  FFMA.FTZ R49, R52, R49, R55 ;  /* 0x0000003134317223 */ /* 0x000fe20000010037 */
[----:B------:R-:W-:Y:S01]  /*c150*/  F2FP.F16.E4M3.UNPACK_B R52, R155.H1 ;  /* 0x0000009bff34723e */ /* 0x000fe200030006ff */
[C---:B------:R-:W-:Y:S01]  /*c160*/  FMUL.FTZ R82, R50.reuse, R153 ;  /* 0x0000009932527220 */ /* 0x040fe20000410000 */
[----:B------:R-:W-:Y:S01]  /*c170*/  FFMA.FTZ R51, R50, R152, -R51 ;  /* 0x0000009832337223 */ /* 0x000fe20000010833 */
[----:B------:R-:W-:Y:S01]  /*c180*/  F2FP.F16.E4M3.UNPACK_B R50, R38.H1 ;  /* 0x00000026ff32723e */ /* 0x000fe200030006ff */
[----:B------:R-:W-:Y:S02]  /*c190*/  HADD2.F32 R55, -RZ, R54.H0_H0 ;  /* 0x20000036ff377230 */ /* 0x000fe40000004100 */
[----:B------:R-:W-:Y:S01]  /*c1a0*/  FFMA.FTZ R82, R53, R152, R82 ;  /* 0x0000009835527223 */ /* 0x000fe20000010052 */
[--C-:B------:R-:W-:Y:S01]  /*c1b0*/  HADD2.F32 R81, -RZ, R52.reuse.H0_H0 ;  /* 0x20000034ff517230 */ /* 0x100fe20000004100 */
[----:B------:R-:W-:Y:S01]  /*c1c0*/  F2FP.F16.E4M3.UNPACK_B R155, R155 ;  /* 0x0000009bff9b723e */ /* 0x000fe200020006ff */
        /* <DEDUP_REMOVED lines=14> */
[----:B------:R-:W-:Y:S01]  /*c2b0*/  F2FP.F16.E4M3.UNPACK_B R50, R42 ;  /* 0x0000002aff32723e */ /* 0x000fe200020006ff */
[-C--:B------:R-:W-:Y:S01]  /*c2c0*/  FFMA.FTZ R85, R52, R53.reuse, -R85 ;  /* 0x0000003534557223 */ /* 0x080fe20000010855 */
[----:B------:R-:W-:Y:S01]  /*c2d0*/  FFMA.FTZ R84, R55, R53, R84 ;  /* 0x0000003537547223 */ /* 0x000fe20000010054 */
[----:B------:R-:W-:-:S02]  /*c2e0*/  HADD2.F32 R55, -RZ, R155.H0_H0 ;  /* 0x2000009bff377230 */ /* 0x000fc40000004100 */
[----:B------:R-:W-:Y:S01]  /*c2f0*/  FFMA.FTZ R87, R54, R81, R83 ;  /* 0x0000005136577223 */ /* 0x000fe20000010053 */
[----:B------:R-:W-:Y:S01]  /*c300*/  HADD2.F32 R52, -RZ, R50.H0_H0 ;  /* 0x20000032ff347230 */ /* 0x000fe20000004100 */
[----:B------:R-:W-:Y:S01]  /*c310*/  F2FP.SATFINITE.E4M3.F32.PACK_AB_MERGE_C R39, R46, R39, RZ ;  /* 0x000000272e27723e */ /* 0x000fe200048070ff */
[----:B------:R-:W-:Y:S01]  /*c320*/  HADD2.F32 R155, -RZ, R155.H1_H1 ;  /* 0x3000009bff9b7230 */ /* 0x000fe20000004100 */
[----:B------:R-:W-:Y:S01]  /*c330*/  F2FP.F16.E4M3.UNPACK_B R54, R37 ;  /* 0x00000025ff36723e */ /* 0x000fe200020006ff */
[----:B------:R-:W-:Y:S02]  /*c340*/  HADD2.F32 R42, -RZ, R38.H0_H0 ;  /* 0x20000026ff2a7230 */ /* 0x000fe40000004100 */
        /* <DEDUP_REMOVED lines=15> */
[----:B------:R-:W-:Y:S01]  /*c440*/  F2FP.SATFINITE.E4M3.F32.PACK_AB_MERGE_C R40, R82, R49, R40 ;  /* 0x000000315228723e */ /* 0x000fe20004807028 */
[----:B------:R-:W-:Y:S01]  /*c450*/  HADD2.F32 R49, -RZ, R54.H0_H0 ;  /* 0x20000036ff317230 */ /* 0x000fe20000004100 */
[-C--:B------:R-:W-:Y:S01]  /*c460*/  F2FP.F16.E4M3.UNPACK_B R52, R14.reuse ;  /* 0x0000000eff34723e */ /* 0x080fe200020006ff */
        /* <DEDUP_REMOVED lines=15> */
[----:B------:R-:W-:-:S02]  /*c560*/  F2FP.F16.E4M3.UNPACK_B R50, R41.H1 ;  /* 0x00000029ff32723e */ /* 0x000fc400030006ff */
[----:B------:R-:W-:Y:S01]  /*c570*/  F2FP.F16.E4M3.UNPACK_B R53, R37.H1 ;  /* 0x00000025ff35723e */ /* 0x000fe200030006ff */
[C---:B------:R-:W-:Y:S01]  /*c580*/  FFMA.FTZ R41, R49.reuse, R52, -R80 ;  /* 0x0000003431297223 */ /* 0x040fe20000010850 */
[----:B------:R-:W-:Y:S01]  /*c590*/  F2FP.F16.E4M3.UNPACK_B R48, R36.H1 ;  /* 0x00000024ff30723e */ /* 0x000fe200030006ff */
[----:B------:R-:W-:Y:S01]  /*c5a0*/  FMUL.FTZ R36, R49, R54 ;  /* 0x0000003631247220 */ /* 0x000fe20000410000 */
[----:B------:R-:W-:Y:S01]  /*c5b0*/  HADD2.F32 R49, -RZ, R50.H0_H0 ;  /* 0x20000032ff317230 */ /* 0x000fe20000004100 */
[----:B------:R-:W-:Y:S01]  /*c5c0*/  F2FP.SATFINITE.E4M3.F32.PACK_AB_MERGE_C R84, R87, R84, RZ ;  /* 0x000000545754723e */ /* 0x000fe200048070ff */
[----:B------:R-:W-:Y:S02]  /*c5d0*/  HADD2.F32 R54, -RZ, R53.H0_H0 ;  /* 0x20000035ff367230 */ /* 0x000fe40000004100 */
[----:B------:R-:W-:Y:S01]  /*c5e0*/  FFMA.FTZ R36, R51, R52, R36 ;  /* 0x0000003433247223 */ /* 0x000fe20000010024 */
[----:B------:R-:W-:Y:S01]  /*c5f0*/  HADD2.F32 R37, -RZ, R48.H0_H0 ;  /* 0x20000030ff257230 */ /* 0x000fe20000004100 */
[----:B------:R-:W-:Y:S01]  /*c600*/  F2FP.SATFINITE.E4M3.F32.PACK_AB_MERGE_C R42, R155, R42, R84 ;  /* 0x0000002a9b2a723e */ /* 0x000fe20004807054 */
[----:B------:R-:W-:-:S02]  /*c610*/  HADD2.F32 R50, -RZ, R50.H1_H1 ;  /* 0x30000032ff327230 */ /* 0x000fc40000004100 */
[-C--:B------:R-:W-:Y:S01]  /*c620*/  FMUL.FTZ R80, R49, R54.reuse ;  /* 0x0000003631507220 */ /* 0x080fe20000410000 */
[----:B------:R-:W-:Y:S02]  /*c630*/  HADD2.F32 R53, -RZ, R53.H1_H1 ;  /* 0x30000035ff357230 */ /* 0x000fe40000004100 */
[----:B------:R-:W-:Y:S01]  /*c640*/  FMUL.FTZ R54, R37, R54 ;  /* 0x0000003625367220 */ /* 0x000fe20000410000 */
[----:B------:R-:W-:Y:S02]  /*c650*/  HADD2.F32 R52, -RZ, R14.H0_H0 ;  /* 0x2000000eff347230 */ /* 0x000fe40000004100 */
[----:B------:R-:W-:Y:S02]  /*c660*/  HADD2.F32 R48, -RZ, R48.H1_H1 ;  /* 0x30000030ff307230 */ /* 0x000fe40000004100 */
        /* <DEDUP_REMOVED lines=57> */
.L_x_6381:
[----:B------:R-:W-:Y:S05]  /*ca00*/  BSYNC B2 ;  /* 0x0000000000027941 */ /* 0x000fea0003800000 */
.L_x_6380:
[----:B------:R-:W-:Y:S01]  /*ca10*/  ISETP.GE.AND P3, PT, R11, R134, PT ;  /* 0x000000860b00720c */ /* 0x000fe20003f66270 */
[----:B0-----:R0:W-:-:S12]  /*ca20*/  ST.E.128 desc[UR54][R44.64], R12 ;  /* 0x0000000c2c007985 */ /* 0x0011d8000c101d36 */
[----:B------:R-:W-:-:S04]  /*ca30*/  @!P3 IADD3 R36, P5, R156, R11, RZ ;  /* 0x0000000b9c24b210 */ /* 0x000fc80007fbe0ff */
[----:B------:R-:W-:-:S05]  /*ca40*/  @!P3 LEA.HI.X.SX32 R37, R11, R154, 0x1, P5 ;  /* 0x0000009a0b25b211 */ /* 0x000fca00028f0eff */
[----:B--2---:R0:W-:Y:S04]  /*ca50*/  @!P3 ST.E.128 desc[UR54][R36.64], R40 ;  /* 0x000000282400b985 */ /* 0x0041e8000c101d36 */
.L_x_6371:
[----:B------:R-:W-:Y:S05]  /*ca60*/  BSYNC B1 ;  /* 0x0000000000017941 */ /* 0x000fea0003800000 */
.L_x_6370:
[----:B------:R-:W-:-:S03]  /*ca70*/  UMOV UR4, 0xffffffff ;  /* 0xffffffff00047882 */ /* 0x000fc60000000000 */
[----:B------:R-:W-:Y:S05]  /*ca80*/  BRA.DIV UR4, `(.L_x_6382) ;  /* 0x0000025e04d07947 */ /* 0x000fea000b800000 */
[----:B0-----:R0:W0:Y:S04]  /*ca90*/  SHFL.IDX PT, R44, R119, 0x1, 0x1e1f ;  /* 0x003e1f00772c7f89 */ /* 0x00102800000e0000 */
[----:B--2---:R-:W2:Y:S02]  /*caa0*/  SHFL.IDX PT, R120, R120, 0x1, 0x1e1f ;  /* 0x003e1f0078787f89 */ /* 0x004ea400000e0000 */
.L_x_6668:
        /* <DEDUP_REMOVED lines=18> */
[----:B-----5:R-:W-:-:S04]  /*cbd0*/  LOP3.LUT R13, R13, 0x30, R11, 0xf8, !PT ;  /* 0x000000300d0d7812 */ /* 0x020fc800078ef80b */
[----:B------:R-:W-:Y:S01]  /*cbe0*/  LOP3.LUT R13, R13, R0, RZ, 0x3c, !PT ;  /* 0x000000000d0d7212 */ /* 0x000fe200078e3cff */
[----:B---3--:R-:W-:-:S04]  /*cbf0*/  IMAD R12, R12, 0x2800, R14 ;  /* 0x000028000c0c7824 */ /* 0x008fc800078e020e */
        /* <DEDUP_REMOVED lines=13> */
[----:B------:R-:W-:Y:S01]  /*ccd0*/  IMAD.MOV.U32 R43, RZ, RZ, R14 ;  /* 0x000000ffff2b7224 */ /* 0x000fe200078e000e */
[----:B------:R-:W-:Y:S01]  /*cce0*/  SHF.R.U32.HI R51, RZ, 0x8, R79 ;  /* 0x00000008ff337819 */ /* 0x000fe2000001164f */
[----:B--2---:R-:W-:Y:S01]  /*ccf0*/  IMAD.MOV.U32 R50, RZ, RZ, R36 ;  /* 0x000000ffff327224 */ /* 0x004fe200078e0024 */
[----:B------:R-:W-:Y:S02]  /*cd00*/  SHF.R.U32.HI R76, RZ, 0x10, R65 ;  /* 0x00000010ff4c7819 */ /* 0x000fe40000011641 */
[----:B------:R-:W-:Y:S01]  /*cd10*/  SHF.R.U32.HI R54, RZ, 0x8, R77 ;  /* 0x00000008ff367819 */ /* 0x000fe2000001164d */
[----:B------:R-:W-:Y:S01]  /*cd20*/  IMAD.SHL.U32 R51, R51, 0x100, RZ ;  /* 0x0000010033337824 */ /* 0x000fe200078e00ff */
[----:B------:R-:W-:Y:S01]  /*cd30*/  SHF.R.U32.HI R52, RZ, 0x18, R79 ;  /* 0x00000018ff347819 */ /* 0x000fe2000001164f */
[----:B------:R-:W-:Y:S01]  /*cd40*/  IMAD.U32 R13, R76, 0x10000, RZ ;  /* 0x000100004c0d7824 */ /* 0x000fe200078e00ff */
[----:B------:R-:W-:-:S02]  /*cd50*/  LOP3.LUT R49, R79, 0xff, RZ, 0xc0, !PT ;  /* 0x000000ff4f317812 */ /* 0x000fc400078ec0ff */
[----:B------:R-:W-:Y:S02]  /*cd60*/  SHF.R.U32.HI R66, RZ, 0x8, R67 ;  /* 0x00000008ff427819 */ /* 0x000fe40000011643 */
[----:B------:R-:W-:Y:S02]  /*cd70*/  PRMT R45, R80, 0x654, R45 ;  /* 0x00000654502d7816 */ /* 0x000fe4000000002d */
[----:B------:R-:W-:Y:S02]  /*cd80*/  SHF.L.U32 R12, R78, 0x8, RZ ;  /* 0x000000084e0c7819 */ /* 0x000fe400000006ff */
[----:B------:R-:W-:Y:S02]  /*cd90*/  SHF.R.U32.HI R55, RZ, 0x18, R77 ;  /* 0x00000018ff377819 */ /* 0x000fe4000001164d */
[----:B------:R-:W-:Y:S02]  /*cda0*/  LOP3.LUT R48, R77, 0xff, RZ, 0xc0, !PT ;  /* 0x000000ff4d307812 */ /* 0x000fe400078ec0ff */
[----:B------:R-:W-:-:S02]  /*cdb0*/  SHF.R.U32.HI R81, RZ, 0x18, R67 ;  /* 0x00000018ff517819 */ /* 0x000fc40000011643 */
[----:B------:R-:W-:Y:S02]  /*cdc0*/  LOP3.LUT R46, R67, 0xff, RZ, 0xc0, !PT ;  /* 0x000000ff432e7812 */ /* 0x000fe400078ec0ff */
[----:B------:R-:W-:Y:S01]  /*cdd0*/  PRMT R14, R52, 0x654, R49 ;  /* 0x00000654340e7816 */ /* 0x000fe20000000031 */
[----:B------:R-:W-:Y:S01]  /*cde0*/  IMAD.SHL.U32 R49, R54, 0x100, RZ ;  /* 0x0000010036317824 */ /* 0x000fe200078e00ff */
[----:B------:R-:W-:Y:S02]  /*cdf0*/  SHF.R.U32.HI R65, RZ, 0x10, R67 ;  /* 0x00000010ff417819 */ /* 0x000fe40000011643 */
[----:B------:R-:W-:Y:S01]  /*ce00*/  LOP3.LUT R12, R45, 0xff00, R12, 0xf8, !PT ;  /* 0x0000ff002d0c7812 */ /* 0x000fe200078ef80c */
[----:B------:R-:W-:Y:S01]  /*ce10*/  IMAD.SHL.U32 R45, R66, 0x100, RZ ;  /* 0x00000100422d7824 */ /* 0x000fe200078e00ff */
[----:B------:R-:W-:Y:S02]  /*ce20*/  PRMT R48, R55, 0x654, R48 ;  /* 0x0000065437307816 */ /* 0x000fe40000000030 */
        /* <DEDUP_REMOVED lines=10> */
[----:B------:R-:W-:Y:S01]  /*ced0*/  SHF.R.U32.HI R64, RZ, 0x10, R79 ;  /* 0x00000010ff407819 */ /* 0x000fe2000001164f */
        /* <DEDUP_REMOVED lines=8> */
[----:B------:R-:W-:Y:S01]  /*cf60*/  HADD2.F32 R52, -RZ, R49.H0_H0 ;  /* 0x20000031ff347230 */ /* 0x000fe20000004100 */
[----:B------:R-:W-:-:S02]  /*cf70*/  SHF.L.U32 R53, R53, 0x10, RZ ;  /* 0x0000001035357819 */ /* 0x000fc400000006ff */
        /* <DEDUP_REMOVED lines=56> */
[----:B------:R-:W-:-:S02]  /*d300*/  HADD2.F32 R51, -RZ, R149.H0_H0 ;  /* 0x20000095ff337230 */ /* 0x000fc40000004100 */
[----:B------:R-:W-:Y:S02]  /*d310*/  HADD2.F32 R52, -RZ, R149.H1_H1 ;  /* 0x30000095ff347230 */ /* 0x000fe40000004100 */
[----:B------:R-:W-:Y:S01]  /*d320*/  HADD2.F32 R48, -RZ, R47.H0_H0 ;  /* 0x2000002fff307230 */ /* 0x000fe20000004100 */
[----:B------:R-:W-:Y:S01]  /*d330*/  F2FP.SATFINITE.E4M3.F32.PACK_AB_MERGE_C R79, R82, R79, RZ ;  /* 0x0000004f524f723e */ /* 0x000fe200048070ff */
[----:B------:R-:W-:Y:S02]  /*d340*/  HADD2.F32 R38, -RZ, R43.H0_H0 ;  /* 0x2000002bff267230 */ /* 0x000fe40000004100 */
[----:B------:R-:W-:Y:S02]  /*d350*/  HADD2.F32 R47, -RZ, R47.H1_H1 ;  /* 0x3000002fff2f7230 */ /* 0x000fe40000004100 */
[-C--:B------:R-:W-:Y:S01]  /*d360*/  FMUL.FTZ R53, R48, R51.reuse ;  /* 0x0000003330357220 */ /* 0x080fe20000410000 */
[----:B------:R-:W-:Y:S02]  /*d370*/  HADD2.F32 R49, -RZ, R147.H0_H0 ;  /* 0x20000093ff317230 */ /* 0x000fe40000004100 */
[----:B------:R-:W-:Y:S01]  /*d380*/  FMUL.FTZ R51, R38, R51 ;  /* 0x0000003326337220 */ /* 0x000fe20000410000 */
[----:B------:R-:W-:-:S02]  /*d390*/  HADD2.F32 R43, -RZ, R43.H1_H1 ;  /* 0x3000002bff2b7230 */ /* 0x000fc40000004100 */
[-C--:B------:R-:W-:Y:S01]  /*d3a0*/  FMUL.FTZ R54, R47, R52.reuse ;  /* 0x000000342f367220 */ /* 0x080fe20000410000 */
[----:B------:R-:W-:Y:S02]  /*d3b0*/  HADD2.F32 R50, -RZ, R147.H1_H1 ;  /* 0x30000093ff327230 */ /* 0x000fe40000004100 */
[-C--:B------:R-:W-:Y:S01]  /*d3c0*/  FFMA.FTZ R53, R38, R49.reuse, -R53 ;  /* 0x0000003126357223 */ /* 0x080fe20000010835 */
[----:B------:R-:W-:Y:S01]  /*d3d0*/  FFMA.FTZ R38, R48, R49, R51 ;  /* 0x0000003130267223 */ /* 0x000fe20000010033 */
[C---:B------:R-:W-:Y:S01]  /*d3e0*/  FMUL.FTZ R52, R43.reuse, R52 ;  /* 0x000000342b347220 */ /* 0x040fe20000410000 */
[----:B------:R-:W-:Y:S01]  /*d3f0*/  F2FP.F16.E4M3.UNPACK_B R49, R37 ;  /* 0x00000025ff31723e */ /* 0x000fe200020006ff */
[-C--:B------:R-:W-:Y:S01]  /*d400*/  FFMA.FTZ R78, R43, R50.reuse, -R54 ;  /* 0x000000322b4e7223 */ /* 0x080fe20000010836 */
[----:B------:R-:W-:Y:S01]  /*d410*/  F2FP.SATFINITE.E4M3.F32.PACK_AB_MERGE_C R43, R76, R45, RZ ;  /* 0x0000002d4c2b723e */ /* 0x000fe200048070ff */
[----:B------:R-:W-:Y:S01]  /*d420*/  FFMA.FTZ R51, R47, R50, R52 ;  /* 0x000000322f337223 */ /* 0x000fe20000010034 */
[----:B------:R-:W-:Y:S01]  /*d430*/  F2FP.F16.E4M3.UNPACK_B R54, R36 ;  /* 0x00000024ff36723e */ /* 0x000fe200020006ff */
[----:B------:R-:W-:Y:S01]  /*d440*/  HADD2.F32 R50, -RZ, R49.H0_H0 ;  /* 0x20000031ff327230 */ /* 0x000fe20000004100 */
[----:B------:R-:W-:-:S02]  /*d450*/  F2FP.F16.E4M3.UNPACK_B R48, R42 ;  /* 0x0000002aff30723e */ /* 0x000fc400020006ff */
[----:B------:R-:W-:Y:S02]  /*d460*/  F2FP.SATFINITE.E4M3.F32.PACK_AB_MERGE_C R45, R67, R46, RZ ;  /* 0x0000002e432d723e */ /* 0x000fe400048070ff */
[----:B------:R-:W-:Y:S01]  /*d470*/  F2FP.SATFINITE.E4M3.F32.PACK_AB_MERGE_C R43, R66, R55, R43 ;  /* 0x00000037422b723e */ /* 0x000fe2000480702b */
[----:B------:R-:W-:Y:S01]  /*d480*/  HADD2.F32 R55, -RZ, R54.H0_H0 ;  /* 0x20000036ff377230 */ /* 0x000fe20000004100 */
[----:B------:R-:W-:Y:S01]  /*d490*/  F2FP.SATFINITE.E4M3.F32.PACK_AB_MERGE_C R46, R80, R77, RZ ;  /* 0x0000004d502e723e */ /* 0x000fe200048070ff */
[----:B------:R-:W-:Y:S01]  /*d4a0*/  HADD2.F32 R47, -RZ, R48.H0_H0 ;  /* 0x20000030ff2f7230 */ /* 0x000fe20000004100 */
[----:B------:R-:W-:Y:S01]  /*d4b0*/  F2FP.F16.E4M3.UNPACK_B R52, R14 ;  /* 0x0000000eff34723e */ /* 0x000fe200020006ff */
[----:B------:R-:W-:Y:S01]  /*d4c0*/  HADD2.F32 R54, -RZ, R54.H1_H1 ;  /* 0x30000036ff367230 */ /* 0x000fe20000004100 */
[----:B------:R-:W-:Y:S01]  /*d4d0*/  F2FP.SATFINITE.E4M3.F32.PACK_AB_MERGE_C R45, R65, R64, R45 ;  /* 0x00000040412d723e */ /* 0x000fe2000480702d */
[----:B------:R-:W-:Y:S01]  /*d4e0*/  FMUL.FTZ R64, R50, R55 ;  /* 0x0000003732407220 */ /* 0x000fe20000410000 */
[----:B------:R-:W-:Y:S01]  /*d4f0*/  F2FP.SATFINITE.E4M3.F32.PACK_AB_MERGE_C R46, R78, R53, R46 ;  /* 0x000000354e2e723e */ /* 0x000fe2000480702e */
[----:B------:R-:W-:Y:S01]  /*d500*/  HADD2.F32 R53, -RZ, R52.H0_H0 ;  /* 0x20000034ff357230 */ /* 0x000fe20000004100 */
[----:B------:R-:W-:Y:S01]  /*d510*/  F2FP.SATFINITE.E4M3.F32.PACK_AB_MERGE_C R38, R51, R38, R79 ;  /* 0x000000263326723e */ /* 0x000fe2000480704f */
        /* <DEDUP_REMOVED lines=78> */
[----:B------:R-:W-:Y:S02]  /*da00*/  F2FP.SATFINITE.E4M3.F32.PACK_AB_MERGE_C R13, R66, R47, R67 ;  /* 0x0000002f420d723e */ /* 0x000fe40004807043 */
[----:B------:R-:W-:Y:S02]  /*da10*/  F2FP.SATFINITE.E4M3.F32.PACK_AB_MERGE_C R37, R65, R48, R76 ;  /* 0x000000304125723e */ /* 0x000fe4000480704c */
[----:B------:R-:W-:-:S07]  /*da20*/  F2FP.SATFINITE.E4M3.F32.PACK_AB_MERGE_C R39, R53, R80, R54 ;  /* 0x000000503527723e */ /* 0x000fce0004807036 */
.L_x_6386:
[----:B------:R-:W-:Y:S05]  /*da30*/  BSYNC B2 ;  /* 0x0000000000027941 */ /* 0x000fea0003800000 */
.L_x_6385:
[----:B------:R-:W-:Y:S01]  /*da40*/  ISETP.GE.AND P3, PT, R11, R134, PT ;  /* 0x000000860b00720c */ /* 0x000fe20003f66270 */
[----:B0-----:R0:W-:-:S12]  /*da50*/  ST.E.128 desc[UR54][R40.64], R12 ;  /* 0x0000000c28007985 */ /* 0x0011d8000c101d36 */
[----:B------:R-:W-:-:S04]  /*da60*/  @!P3 IADD3 R42, P4, R11, R120, RZ ;  /* 0x000000780b2ab210 */ /* 0x000fc80007f9e0ff */
[----:B------:R-:W-:-:S05]  /*da70*/  @!P3 LEA.HI.X.SX32 R43, R11, R44, 0x1, P4 ;  /* 0x0000002c0b2bb211 */ /* 0x000fca00020f0eff */
[----:B--2---:R0:W-:Y:S04]  /*da80*/  @!P3 ST.E.128 desc[UR54][R42.64], R36 ;  /* 0x000000242a00b985 */ /* 0x0041e8000c101d36 */
.L_x_6384:
[----:B------:R-:W-:Y:S05]  /*da90*/  BSYNC B1 ;  /* 0x0000000000017941 */ /* 0x000fea0003800000 */
.L_x_6383:
        /* <DEDUP_REMOVED lines=52> */
[----:B------:R-:W-:Y:S02]  /*dde0*/  PRMT R61, R52, 0x654, R51 ;  /* 0x00000654343d7816 */ /* 0x000fe40000000033 */
[----:B------:R-:W-:Y:S01]  /*ddf0*/  LOP3.LUT R51, R49, 0xff00, R12, 0xf8, !PT ;  /* 0x0000ff0031337812 */ /* 0x000fe200078ef80c */
[----:B------:R-:W-:Y:S01]  /*de00*/  IMAD.U32 R12, R66, 0x10000, RZ ;  /* 0x00010000420c7824 */ /* 0x000fe200078e00ff */
[----:B------:R-:W-:Y:S02]  /*de10*/  SHF.R.U32.HI R54, RZ, 0x8, R75 ;  /* 0x00000008ff367819 */ /* 0x000fe4000001164b */
[----:B------:R-:W-:Y:S02]  /*de20*/  LOP3.LUT R55, R53, 0xff00, R14, 0xf8, !PT ;  /* 0x0000ff0035377812 */ /* 0x000fe400078ef80e */
[----:B------:R-:W-:Y:S01]  /*de30*/  SHF.L.U32 R36, R72, 0x10, RZ ;  /* 0x0000001048247819 */ /* 0x000fe200000006ff */
[----:B------:R-:W-:Y:S01]  /*de40*/  IMAD.SHL.U32 R38, R54, 0x100, RZ ;  /* 0x0000010036267824 */ /* 0x000fe200078e00ff */
[----:B------:R-:W-:-:S02]  /*de50*/  F2FP.F16.E4M3.UNPACK_B R53, R143.H1 ;  /* 0x0000008fff35723e */ /* 0x000fc400030006ff */
[----:B------:R-:W-:Y:S02]  /*de60*/  F2FP.F16.E4M3.UNPACK_B R46, R45.H1 ;  /* 0x0000002dff2e723e */ /* 0x000fe400030006ff */
[----:B------:R-:W-:Y:S01]  /*de70*/  F2FP.F16.E4M3.UNPACK_B R49, R48.H1 ;  /* 0x00000030ff31723e */ /* 0x000fe200030006ff */
[--C-:B------:R-:W-:Y:S01]  /*de80*/  HADD2.F32 R14, -RZ, R53.reuse.H0_H0 ;  /* 0x20000035ff0e7230 */ /* 0x100fe20000004100 */
[----:B------:R-:W-:Y:S01]  /*de90*/  LOP3.LUT R12, R51, 0xff0000, R12, 0xf8, !PT ;  /* 0x00ff0000330c7812 */ /* 0x000fe200078ef80c */
[----:B------:R-:W-:Y:S01]  /*dea0*/  HADD2.F32 R53, -RZ, R53.H1_H1 ;  /* 0x30000035ff357230 */ /* 0x000fe20000004100 */
[----:B------:R-:W-:Y:S01]  /*deb0*/  SHF.R.U32.HI R62, RZ, 0x10, R73 ;  /* 0x00000010ff3e7819 */ /* 0x000fe20000011649 */
[----:B------:R-:W-:Y:S01]  /*dec0*/  HADD2.F32 R50, -RZ, R49.H0_H0 ;  /* 0x20000031ff327230 */ /* 0x000fe20000004100 */
        /* <DEDUP_REMOVED lines=181> */
.L_x_6390:
[----:B------:R-:W-:Y:S05]  /*ea20*/  BSYNC B2 ;  /* 0x0000000000027941 */ /* 0x000fea0003800000 */
.L_x_6389:
[----:B------:R-:W-:Y:S01]  /*ea30*/  ISETP.GE.AND P3, PT, R11, R134, PT ;  /* 0x000000860b00720c */ /* 0x000fe20003f66270 */
[----:B0-----:R0:W-:-:S12]  /*ea40*/  ST.E.128 desc[UR54][R40.64], R12 ;  /* 0x0000000c28007985 */ /* 0x0011d8000c101d36 */
[----:B------:R-:W-:-:S04]  /*ea50*/  @!P3 IADD3 R42, P4, R11, R120, RZ ;  /* 0x000000780b2ab210 */ /* 0x000fc80007f9e0ff */
[----:B------:R-:W-:-:S05]  /*ea60*/  @!P3 LEA.HI.X.SX32 R43, R11, R44, 0x1, P4 ;  /* 0x0000002c0b2bb211 */ /* 0x000fca00020f0eff */
[----:B--2---:R0:W-:Y:S04]  /*ea70*/  @!P3 ST.E.128 desc[UR54][R42.64], R36 ;  /* 0x000000242a00b985 */ /* 0x0041e8000c101d36 */
.L_x_6388:
[----:B------:R-:W-:Y:S05]  /*ea80*/  BSYNC B1 ;  /* 0x0000000000017941 */ /* 0x000fea0003800000 */
.L_x_6387:
        /* <DEDUP_REMOVED lines=13> */
[----:B------:R-:W-:Y:S01]  /*eb60*/  SHF.R.S32.HI R12, RZ, 0x1f, R139 ;  /* 0x0000001fff0c7819 */ /* 0x000fe2000001148b */
[----:B------:R-:W-:-:S03]  /*eb70*/  IMAD.SHL.U32 R11, R139, 0x10, RZ ;  /* 0x000000108b0b7824 */ /* 0x000fc600078e00ff */
[----:B------:R-:W-:-:S04]  /*eb80*/  LEA.HI R12, R12, R139, RZ, 0x2 ;  /* 0x0000008b0c0c7211 */ /* 0x000fc800078f10ff */
[----:B------:R-:W-:Y:S02]  /*eb90*/  SHF.R.S32.HI R12, RZ, 0x2, R12 ;  /* 0x00000002ff0c7819 */ /* 0x000fe4000001140c */
[----:B-----5:R-:W-:-:S04]  /*eba0*/  LOP3.LUT R13, R13, 0x30, R11, 0xf8, !PT ;  /* 0x000000300d0d7812 */ /* 0x020fc800078ef80b */
[----:B------:R-:W-:Y:S01]  /*ebb0*/  LOP3.LUT R13, R13, R0, RZ, 0x3c, !PT ;  /* 0x000000000d0d7212 */ /* 0x000fe200078e3cff */
[----:B---3--:R-:W-:-:S04]  /*ebc0*/  IMAD R12, R12, 0x2800, R14 ;  /* 0x000028000c0c7824 */ /* 0x008fc800078e020e */
        /* <DEDUP_REMOVED lines=10> */
[--C-:B------:R-:W-:Y:S01]  /*ec70*/  SHF.R.U32.HI R60, RZ, 0x18, R57.reuse ;  /* 0x00000018ff3c7819 */ /* 0x100fe20000011639 */
[----:B--2---:R-:W-:Y:S01]  /*ec80*/  IMAD.MOV.U32 R47, RZ, RZ, R36 ;  /* 0x000000ffff2f7224 */ /* 0x004fe200078e0024 */
[----:B------:R-:W-:Y:S01]  /*ec90*/  LOP3.LUT R45, R57, 0xff, RZ, 0xc0, !PT ;  /* 0x000000ff392d7812 */ /* 0x000fe200078ec0ff */
[----:B------:R-:W-:Y:S01]  /*eca0*/  IMAD.SHL.U32 R12, R50, 0x100, RZ ;  /* 0x00000100320c7824 */ /* 0x000fe200078e00ff */
[----:B------:R-:W-:Y:S01]  /*ecb0*/  SHF.R.U32.HI R58, RZ, 0x10, R57 ;  /* 0x00000010ff3a7819 */ /* 0x000fe20000011639 */
[----:B------:R-:W-:Y:S01]  /*ecc0*/  IMAD.MOV.U32 R50, RZ, RZ, R38 ;  /* 0x000000ffff327224 */ /* 0x000fe200078e0026 */
[----:B------:R-:W-:Y:S01]  /*ecd0*/  SHF.R.U32.HI R49, RZ, 0x18, R69 ;  /* 0x00000018ff317819 */ /* 0x000fe20000011645 */
[----:B------:R-:W-:Y:S01]  /*ece0*/  IMAD.MOV.U32 R42, RZ, RZ, R14 ;  /* 0x000000ffff2a7224 */ /* 0x000fe200078e000e */
[----:B------:R-:W-:-:S02]  /*ecf0*/  LOP3.LUT R48, R69, 0xff, RZ, 0xc0, !PT ;  /* 0x000000ff45307812 */ /* 0x000fc400078ec0ff */
[----:B------:R-:W-:Y:S02]  /*ed00*/  SHF.R.U32.HI R53, RZ, 0x8, R71 ;  /* 0x00000008ff357819 */ /* 0x000fe40000011647 */
[----:B------:R-:W-:Y:S02]  /*ed10*/  PRMT R45, R60, 0x654, R45 ;  /* 0x000006543c2d7816 */ /* 0x000fe4000000002d */
[--C-:B------:R-:W-:Y:S01]  /*ed20*/  SHF.R.U32.HI R61, RZ, 0x18, R59.reuse ;  /* 0x00000018ff3d7819 */ /* 0x100fe2000001163b */
[----:B------:R-:W-:Y:S01]  /*ed30*/  IMAD.SHL.U32 R53, R53, 0x100, RZ ;  /* 0x0000010035357824 */ /* 0x000fe200078e00ff */
[----:B------:R-:W-:Y:S02]  /*ed40*/  LOP3.LUT R46, R59, 0xff, RZ, 0xc0, !PT ;  /* 0x000000ff3b2e7812 */ /* 0x000fe400078ec0ff */
[----:B------:R-:W-:Y:S02]  /*ed50*/  SHF.R.U32.HI R54, RZ, 0x8, R59 ;  /* 0x00000008ff367819 */ /* 0x000fe4000001163b */
[----:B------:R-:W-:-:S02]  /*ed60*/  SHF.R.U32.HI R51, RZ, 0x8, R69 ;  /* 0x00000008ff337819 */ /* 0x000fc40000011645 */
[----:B------:R-:W-:Y:S02]  /*ed70*/  PRMT R48, R49, 0x654, R48 ;  /* 0x0000065431307816 */ /* 0x000fe40000000030 */
[----:B------:R-:W-:Y:S01]  /*ed80*/  LOP3.LUT R12, R45, 0xff00, R12, 0xf8, !PT ;  /* 0x0000ff002d0c7812 */ /* 0x000fe200078ef80c */
[----:B------:R-:W-:Y:S01]  /*ed90*/  IMAD.U32 R45, R58, 0x10000, RZ ;  /* 0x000100003a2d7824 */ /* 0x000fe200078e00ff */
[----:B------:R-:W-:Y:S01]  /*eda0*/  SHF.R.U32.HI R56, RZ, 0x10, R59 ;  /* 0x00000010ff387819 */ /* 0x000fe2000001163b */
[----:B------:R-:W-:Y:S01]  /*edb0*/  IMAD.SHL.U32 R51, R51, 0x100, RZ ;  /* 0x0000010033337824 */ /* 0x000fe200078e00ff */
[----:B------:R-:W-:Y:S02]  /*edc0*/  PRMT R46, R61, 0x654, R46 ;  /* 0x000006543d2e7816 */ /* 0x000fe4000000002e */
[----:B------:R-:W-:Y:S02]  /*edd0*/  SHF.L.U32 R49, R54, 0x8, RZ ;  /* 0x0000000836317819 */ /* 0x000fe400000006ff */
[----:B------:R-:W-:-:S02]  /*ede0*/  LOP3.LUT R52, R71, 0xff0000ff, RZ, 0xc0, !PT ;  /* 0xff0000ff47347812 */ /* 0x000fc400078ec0ff */
[----:B------:R-:W-:Y:S01]  /*edf0*/  LOP3.LUT R46, R46, 0xff00, R49, 0xf8, !PT ;  /* 0x0000ff002e2e7812 */ /* 0x000fe200078ef831 */
[----:B------:R-:W-:Y:S01]  /*ee00*/  IMAD.U32 R49, R56, 0x10000, RZ ;  /* 0x0001000038317824 */ /* 0x000fe200078e00ff */
[----:B------:R-:W-:Y:S02]  /*ee10*/  LOP3.LUT R54, R52, 0xff00, R53, 0xf8, !PT ;  /* 0x0000ff0034367812 */ /* 0x000fe400078ef835 */
        /* <DEDUP_REMOVED lines=9> */
[--C-:B------:R-:W-:Y:S01]  /*eeb0*/  HADD2.F32 R49, -RZ, R48.reuse.H0_H0 ;  /* 0x20000030ff317230 */ /* 0x100fe20000004100 */
[----:B------:R-:W-:Y:S01]  /*eec0*/  SHF.R.U32.HI R57, RZ, 0x10, R71 ;  /* 0x00000010ff397819 */ /* 0x000fe20000011647 */
[----:B------:R-:W-:Y:S01]  /*eed0*/  HADD2.F32 R53, -RZ, R53.H1_H1 ;  /* 0x30000035ff357230 */ /* 0x000fe20000004100 */
[----:B------:R-:W-:Y:S01]  /*eee0*/  SHF.R.U32.HI R55, RZ, 0x10, R69 ;  /* 0x00000010ff377819 */ /* 0x000fe20000011645 */
[----:B------:R-:W-:Y:S01]  /*eef0*/  HADD2.F32 R52, -RZ, R51.H0_H0 ;  /* 0x20000033ff347230 */ /* 0x000fe20000004100 */
[----:B------:R-:W-:Y:S01]  /*ef00*/  SHF.L.U32 R57, R57, 0x10, RZ ;  /* 0x0000001039397819 */ /* 0x000fe200000006ff */
[-C--:B------:R-:W-:Y:S01]  /*ef10*/  FMUL.FTZ R56, R46, R14.reuse ;  /* 0x0000000e2e387220 */ /* 0x080fe20000410000 */
        /* <DEDUP_REMOVED lines=54> */
[-C--:B------:R-:W-:Y:S01]  /*f280*/  FFMA.FTZ R65, R46, R49.reuse, R45 ;  /* 0x000000312e417223 */ /* 0x080fe2000001002d */
[----:B------:R-:W-:Y:S02]  /*f290*/  HADD2.F32 R45, -RZ, R50.H0_H0 ;  /* 0x20000032ff2d7230 */ /* 0x000fe40000004100 */
[----:B------:R-:W-:Y:S01]  /*f2a0*/  FFMA.FTZ R66, R43, R49, -R62 ;  /* 0x000000312b427223 */ /* 0x000fe2000001083e */
[----:B------:R-:W-:Y:S01]  /*f2b0*/  HADD2.F32 R49, -RZ, R136.H1_H1 ;  /* 0x30000088ff317230 */ /* 0x000fe20000004100 */
[----:B------:R-:W-:Y:S01]  /*f2c0*/  F2FP.F16.E4M3.UNPACK_B R138, R138 ;  /* 0x0000008aff8a723e */ /* 0x000fe200020006ff */
[----:B------:R-:W-:Y:S01]  /*f2d0*/  HADD2.F32 R43, -RZ, R42.H0_H0 ;  /* 0x2000002aff2b7230 */ /* 0x000fe20000004100 */
[----:B------:R-:W-:Y:S01]  /*f2e0*/  F2FP.SATFINITE.E4M3.F32.PACK_AB_MERGE_C R64, R65, R64, RZ ;  /* 0x000000404140723e */ /* 0x000fe200048070ff */
[----:B------:R-:W-:Y:S01]  /*f2f0*/  HADD2.F32 R50, -RZ, R50.H1_H1 ;  /* 0x30000032ff327230 */ /* 0x000fe20000004100 */
[----:B------:R-:W-:Y:S01]  /*f300*/  F2FP.SATFINITE.E4M3.F32.PACK_AB_MERGE_C R63, R66, R63, RZ ;  /* 0x0000003f423f723e */ /* 0x000fe200048070ff */
[----:B------:R-:W-:-:S02]  /*f310*/  HADD2.F32 R48, -RZ, R136.H0_H0 ;  /* 0x20000088ff307230 */ /* 0x000fc40000004100 */
[----:B------:R-:W-:Y:S02]  /*f320*/  HADD2.F32 R42, -RZ, R42.H1_H1 ;  /* 0x3000002aff2a7230 */ /* 0x000fe40000004100 */
[-C--:B------:R-:W-:Y:S01]  /*f330*/  FMUL.FTZ R61, R50, R49.reuse ;  /* 0x00000031323d7220 */ /* 0x080fe20000410000 */
[--C-:B------:R-:W-:Y:S02]  /*f340*/  HADD2.F32 R46, -RZ, R138.reuse.H0_H0 ;  /* 0x2000008aff2e7230 */ /* 0x100fe40000004100 */
[-C--:B------:R-:W-:Y:S01]  /*f350*/  FMUL.FTZ R52, R45, R48.reuse ;  /* 0x000000302d347220 */ /* 0x080fe20000410000 */
[----:B------:R-:W-:Y:S02]  /*f360*/  HADD2.F32 R47, -RZ, R138.H1_H1 ;  /* 0x3000008aff2f7230 */ /* 0x000fe40000004100 */
[----:B------:R-:W-:Y:S01]  /*f370*/  FMUL.FTZ R49, R42, R49 ;  /* 0x000000312a317220 */ /* 0x000fe20000410000 */
[C---:B------:R-:W-:Y:S01]  /*f380*/  FMUL.FTZ R48, R43.reuse, R48 ;  /* 0x000000302b307220 */ /* 0x040fe20000410000 */
[-C--:B------:R-:W-:Y:S01]  /*f390*/  FFMA.FTZ R52, R43, R46.reuse, -R52 ;  /* 0x0000002e2b347223 */ /* 0x080fe20000010834 */
[----:B------:R-:W-:Y:S01]  /*f3a0*/  F2FP.SATFINITE.E4M3.F32.PACK_AB_MERGE_C R43, R60, R57, RZ ;  /* 0x000000393c2b723e */ /* 0x000fe200048070ff */
[-C--:B------:R-:W-:Y:S01]  /*f3b0*/  FFMA.FTZ R61, R42, R47.reuse, -R61 ;  /* 0x0000002f2a3d7223 */ /* 0x080fe2000001083d */
[----:B------:R-:W-:Y:S01]  /*f3c0*/  FFMA.FTZ R62, R50, R47, R49 ;  /* 0x0000002f323e7223 */ /* 0x000fe20000010031 */
[----:B------:R-:W-:Y:S01]  /*f3d0*/  FFMA.FTZ R51, R45, R46, R48 ;  /* 0x0000002e2d337223 */ /* 0x000fe20000010030 */
[----:B------:R-:W-:-:S02]  /*f3e0*/  F2FP.F16.E4M3.UNPACK_B R47, R37 ;  /* 0x00000025ff2f723e */ /* 0x000fc400020006ff */
[----:B------:R-:W-:Y:S02]  /*f3f0*/  F2FP.F16.E4M3.UNPACK_B R50, R38 ;  /* 0x00000026ff32723e */ /* 0x000fe400020006ff */
[----:B------:R-:W-:Y:S01]  /*f400*/  F2FP.F16.E4M3.UNPACK_B R45, R13 ;  /* 0x0000000dff2d723e */ /* 0x000fe200020006ff */
[----:B------:R-:W-:Y:S01]  /*f410*/  HADD2.F32 R48, -RZ, R47.H0_H0 ;  /* 0x2000002fff307230 */ /* 0x000fe20000004100 */
        /* <DEDUP_REMOVED lines=9> */
[----:B------:R-:W-:-:S02]  /*f4b0*/  HADD2.F32 R51, -RZ, R49.H0_H0 ;  /* 0x20000031ff337230 */ /* 0x000fc40000004100 */
        /* <DEDUP_REMOVED lines=23> */
[--C-:B------:R-:W-:Y:S02]  /*f630*/  HADD2.F32 R45, -RZ, R36.reuse.H0_H0 ;  /* 0x20000024ff2d7230 */ /* 0x100fe40000004100 */
[----:B------:R-:W-:Y:S02]  /*f640*/  HADD2.F32 R13, -RZ, R13.H1_H1 ;  /* 0x3000000dff0d7230 */ /* 0x000fe40000004100 */
[----:B------:R-:W-:Y:S01]  /*f650*/  FMUL.FTZ R52, R46, R48 ;  /* 0x000000302e347220 */ /* 0x000fe20000410000 */
[----:B------:R-:W-:-:S02]  /*f660*/  HADD2.F32 R36, -RZ, R36.H1_H1 ;  /* 0x30000024ff247230 */ /* 0x000fc40000004100 */
        /* <DEDUP_REMOVED lines=56> */
.L_x_6392:
[----:B------:R-:W-:Y:S05]  /*f9f0*/  BSYNC B1 ;  /* 0x0000000000017941 */ /* 0x000fea0003800000 */
.L_x_6391:
[----:B0-----:R0:W-:Y:S01]  /*fa00*/  ST.E.128 desc[UR54][R40.64], R12 ;  /* 0x0000000c28007985 */ /* 0x0011e2000c101d36 */
[----:B------:R-:W-:-:S13]  /*fa10*/  ISETP.GE.AND P3, PT, R11, R134, PT ;  /* 0x000000860b00720c */ /* 0x000fda0003f66270 */
[----:B------:R-:W-:Y:S05]  /*fa20*/  @P3 BRA `(.L_x_6339) ;  /* 0x0000000800003947 */ /* 0x000fea0003800000 */
[----:B0-----:R-:W-:-:S04]  /*fa30*/  IADD3 R12, P3, R11, R120, RZ ;  /* 0x000000780b0c7210 */ /* 0x001fc80007f7e0ff */
[----:B------:R-:W-:-:S05]  /*fa40*/  LEA.HI.X.SX32 R13, R11, R44, 0x1, P3 ;  /* 0x0000002c0b0d7211 */ /* 0x000fca00018f0eff */
[----:B--2---:R0:W-:Y:S01]  /*fa50*/  ST.E.128 desc[UR54][R12.64], R36 ;  /* 0x000000240c007985 */ /* 0x0041e2000c101d36 */
[----:B------:R-:W-:Y:S05]  /*fa60*/  BRA `(.L_x_6339) ;  /* 0x0000000400f07947 */ /* 0x000fea0003800000 */
.L_x_6304:
[----:B------:R-:W-:-:S06]  /*fa70*/  UISETP.NE.AND UP0, UPT, UR49, 0x3, UPT ;  /* 0x000000033100788c */ /* 0x000fcc000bf05270 */
[----:B------:R-:W-:-:S13]  /*fa80*/  PLOP3.LUT P2, PT, PT, PT, UP0, 0x80, 0x0 ;  /* 0x000000000000781c */ /* 0x000fda0003f4f008 */
[----:B------:R-:W-:Y:S05]  /*fa90*/  @!P2 BRA `(.L_x_6393) ;  /* 0x000000000004a947 */ /* 0x000fea0003800000 */
[----:B------:R-:W-:Y:S01]  /*faa0*/  BPT.TRAP 0x1 ;  /* 0x000000040000795c */ /* 0x000fe20000300000 */
.L_x_6393:
[----:B------:R-:W2:Y:S01]  /*fab0*/  LDL R11, [R1+0x14] ;  /* 0x00001400010b7983 */ /* 0x000ea20000100800 */
[----:B------:R-:W-:Y:S01]  /*fac0*/  IMAD R93, R19, 0x8, R18 ;  /* 0x00000008135d7824 */ /* 0x000fe200078e0212 */
[----:B------:R-:W-:Y:S01]  /*fad0*/  BSSY B1, `(.L_x_6394) ;  /* 0x0000005000017945 */ /* 0x000fe20003800000 */
[----:B------:R-:W-:Y:S02]  /*fae0*/  SHF.R.S32.HI R90, RZ, 0x1f, R35 ;  /* 0x0000001fff5a7819 */ /* 0x000fe40000011423 */
[----:B--2---:R-:W-:-:S04]  /*faf0*/  SHF.L.U32 R94, R11, 0x1f, RZ ;  /* 0x0000001f0b5e7819 */ /* 0x004fc800000006ff */
[----:B------:R-:W0:Y:S02]  /*fb00*/  SYNCS.PHASECHK.TRANS64.TRYWAIT P3, [R93+URZ+0x33490], R94 ;  /* 0x0334905e5d0075a7 */ /* 0x000e24000806017f */
[----:B0-----:R-:W-:Y:S05]  /*fb10*/  @!P3 BRA `(.L_x_6395) ;  /* 0x0000022c00f8b947 */ /* 0x001fea0003800000 */
.L_x_6669:
[----:B------:R-:W-:Y:S05]  /*fb20*/  BSYNC B1 ;  /* 0x0000000000017941 */ /* 0x000fea0003800000 */
.L_x_6394:
        /* <DEDUP_REMOVED lines=9> */
[----:B------:R-:W-:Y:S01]  /*fbc0*/  IMAD R15, R91, UR4, RZ ;  /* 0x000000045b0f7c24 */ /* 0x000fe2000f8e02ff */
[----:B------:R-:W-:Y:S02]  /*fbd0*/  IADD3 R13, R13, R11, RZ ;  /* 0x0000000b0d0d7210 */ /* 0x000fe40007ffe0ff */
        /* <DEDUP_REMOVED lines=14> */
[----:B------:R-:W-:-:S05]  /*fcc0*/  SHF.R.S32.HI R36, RZ, 0x1, R36 ;  /* 0x00000001ff247819 */ /* 0x000fca0000011424 */
[----:B------:R-:W-:-:S05]  /*fcd0*/  IMAD.IADD R51, R92, 0x1, -R36 ;  /* 0x000000015c337824 */ /* 0x000fca00078e0a24 */
[----:B------:R-:W-:Y:S01]  /*fce0*/  ISETP.GE.AND P3, PT, R51, 0x1, PT ;  /* 0x000000013300780c */ /* 0x000fe20003f66270 */
[----:B------:R-:W-:-:S12]  /*fcf0*/  BRA.DIV UR4, `(.L_x_6396) ;  /* 0x0000022e04947947 */ /* 0x000fd8000b800000 */
[----:B------:R1:W2:Y:S04]  /*fd00*/  SHFL.IDX PT, R41, R50, RZ, 0x1e1f ;  /* 0x001e1fff32297589 */ /* 0x0002a800000e0000 */
[----:B------:R1:W3:Y:S02]  /*fd10*/  SHFL.IDX PT, R49, R48, RZ, 0x1e1f ;  /* 0x001e1fff30317589 */ /* 0x0002e400000e0000 */
.L_x_6673:
[----:B------:R-:W-:Y:S04]  /*fd20*/  BSSY B1, `(.L_x_6397) ;  /* 0x0000026000017945 */ /* 0x000fe80003800000 */
[----:B------:R-:W-:Y:S05]  /*fd30*/  @!P3 BRA `(.L_x_6398) ;  /* 0x000000000090b947 */ /* 0x000fea0003800000 */
[----:B------:R-:W4:Y:S01]  /*fd40*/  LDL R13, [R1+0xc] ;  /* 0x00000c00010d7983 */ /* 0x000f220000100800 */
[----:B------:R-:W-:-:S03]  /*fd50*/  ULDC UR4, c[0x0][0x2f4] ;  /* 0x0000bd0000047ab9 */ /* 0x000fc60000000800 */
[----:B------:R-:W5:Y:S01]  /*fd60*/  LDL R12, [R1+0x8] ;  /* 0x00000800010c7983 */ /* 0x000f620000100800 */
[----:B------:R-:W-:-:S03]  /*fd70*/  ISETP.GE.AND P5, PT, R16, UR4, PT ;  /* 0x0000000410007c0c */ /* 0x000fc6000bfa6270 */
[----:B------:R-:W5:Y:S10]  /*fd80*/  LDL R11, [R1+0x4] ;  /* 0x00000400010b7983 */ /* 0x000f740000100800 */
[----:B---3--:R-:W-:-:S05]  /*fd90*/  @!P5 IADD3 R42, P3, R16, R49, RZ ;  /* 0x00000031102ad210 */ /* 0x008fca0007f7e0ff */
[----:B--2---:R-:W-:Y:S01]  /*fda0*/  @!P5 IMAD.X R43, R41, 0x1, R17, P3 ;  /* 0x00000001292bd824 */ /* 0x004fe200018e0611 */
[----:B------:R-:W-:-:S13]  /*fdb0*/  ISETP.GE.AND P3, PT, R221, UR4, PT ;  /* 0x00000004dd007c0c */ /* 0x000fda000bf66270 */
[----:B------:R-:W-:-:S04]  /*fdc0*/  @!P3 IADD3 R38, P4, R221, R49, RZ ;  /* 0x00000031dd26b210 */ /* 0x000fc80007f9e0ff */
[----:B----4-:R-:W-:Y:S02]  /*fdd0*/  @!P3 IADD3.X R39, R41, R13, RZ, P4, !PT ;  /* 0x0000000d2927b210 */ /* 0x010fe400027fe4ff */
        /* <DEDUP_REMOVED lines=13> */
[----:B------:R-:W-:-:S05]  /*feb0*/  @!P5 IMAD.SHL.U32 R40, R229, 0x10, RZ ;  /* 0x00000010e528d824 */ /* 0x000fca00078e00ff */
        /* <DEDUP_REMOVED lines=12> */
.L_x_6398:
[----:B------:R-:W-:Y:S05]  /*ff80*/  BSYNC B1 ;  /* 0x0000000000017941 */ /* 0x000fea0003800000 */
.L_x_6397:
[----:B------:R-:W-:-:S03]  /*ff90*/  UMOV UR4, 0xffffffff ;  /* 0xffffffff00047882 */ /* 0x000fc60000000000 */
[----:B------:R-:W-:Y:S05]  /*ffa0*/  BRA.DIV UR4, `(.L_x_6399) ;  /* 0x0000022e04347947 */ /* 0x000fea000b800000 */
[----:B--2-4-:R2:W4:Y:S04]  /*ffb0*/  SHFL.IDX PT, R41, R50, 0x1, 0x1e1f ;  /* 0x003e1f0032297f89 */ /* 0x01452800000e0000 */
[----:B---3--:R2:W3:Y:S02]  /*ffc0*/  SHFL.IDX PT, R49, R48, 0x1, 0x1e1f ;  /* 0x003e1f0030317f89 */ /* 0x0084e400000e0000 */
.L_x_6677:
[----:B------:R-:W-:-:S13]  /*ffd0*/  ISETP.GE.AND P3, PT, R51, 0x81, PT ;  /* 0x000000813300780c */ /* 0x000fda0003f66270 */
[----:B------:R-:W-:Y:S05]  /*ffe0*/  @!P3 BRA `(.L_x_6339) ;  /* 0x000000000090b947 */ /* 0x000fea0003800000 */
[----:B------:R-:W5:Y:S01]  /*fff0*/  LDL R13, [R1+0xc] ;  /* 0x00000c00010d7983 */ /* 0x000f620000100800 */
[----:B------:R-:W-:-:S03]  /*10000*/  ULDC UR4, c[0x0][0x2f4] ;  /* 0x0000bd0000047ab9 */ /* 0x000fc60000000800 */
[----:B------:R-:W2:Y:S01]  /*10010*/  LDL R12, [R1+0x8] ;  /* 0x00000800010c7983 */ /* 0x000ea20000100800 */
[----:B------:R-:W-:-:S03]  /*10020*/  ISETP.GE.AND P5, PT, R16, UR4, PT ;  /* 0x0000000410007c0c */ /* 0x000fc6000bfa6270 */
[----:B------:R-:W2:Y:S10]  /*10030*/  LDL R11, [R1+0x4] ;  /* 0x00000400010b7983 */ /* 0x000eb40000100800 */
[----:B---3--:R-:W-:-:S05]  /*10040*/  @!P5 IADD3 R42, P3, R16, R49, RZ ;  /* 0x00000031102ad210 */ /* 0x008fca0007f7e0ff */
[----:B----4-:R-:W-:Y:S01]  /*10050*/  @!P5 IMAD.X R43, R41, 0x1, R17, P3 ;  /* 0x00000001292bd824 */ /* 0x010fe200018e0611 */
[----:B------:R-:W-:-:S13]  /*10060*/  ISETP.GE.AND P3, PT, R221, UR4, PT ;  /* 0x00000004dd007c0c */ /* 0x000fda000bf66270 */
[----:B------:R-:W-:-:S04]  /*10070*/  @!P3 IADD3 R38, P4, R221, R49, RZ ;  /* 0x00000031dd26b210 */ /* 0x000fc80007f9e0ff */
[----:B-----5:R-:W-:Y:S02]  /*10080*/  @!P3 IADD3.X R39, R41, R13, RZ, P4, !PT ;  /* 0x0000000d2927b210 */ /* 0x020fe400027fe4ff */
[----:B------:R-:W-:-:S13]  /*10090*/  ISETP.GE.AND P4, PT, R220, UR4, PT ;  /* 0x00000004dc007c0c */ /* 0x000fda000bf86270 */
[----:B------:R-:W-:-:S05]  /*100a0*/  @!P4 IADD3 R36, P6, R220, R49, RZ ;  /* 0x00000031dc24c210 */ /* 0x000fca0007fde0ff */
[----:B--2---:R-:W-:Y:S02]  /*100b0*/  @!P4 IMAD.X R37, R41, 0x1, R12, P6 ;  /* 0x000000012925c824 */ /* 0x004fe400030e060c */
        /* <DEDUP_REMOVED lines=23> */
.L_x_6339:
[----:B------:R-:W-:Y:S05]  /*10230*/  BSYNC B0 ;  /* 0x0000000000007941 */ /* 0x000fea0003800000 */
.L_x_6303:
        /* <DEDUP_REMOVED lines=11> */
[----:B------:R-:W-:-:S05]  /*102f0*/  @!P3 VIADD R11, R93, 0x334a0 ;  /* 0x000334a05d0bb836 */ /* 0x000fca0000000000 */
[----:B------:R-:W-:-:S04]  /*10300*/  @!P3 PRMT R11, RZ, 0x654, R11 ;  /* 0x00000654ff0bb816 */ /* 0x000fc8000000000b */
[----:B------:R1:W-:Y:S01]  /*10310*/  @!P3 SYNCS.ARRIVE.TRANS64.RED.A1T0 RZ, [R11+URZ], RZ ;  /* 0x000000ff0bffb9a7 */ /* 0x0003e2000810043f */
[----:B------:R-:W-:Y:S05]  /*10320*/  @!P2 BRA `(.L_x_6401) ;  /* 0x000000000004a947 */ /* 0x000fea0003800000 */
[----:B------:R-:W-:Y:S01]  /*10330*/  BPT.TRAP 0x1 ;  /* 0x000000040000795c */ /* 0x000fe20000300000 */
.L_x_6401:
[----:B------:R-:W-:Y:S05]  /*10340*/  BSYNC B0 ;  /* 0x0000000000007941 */ /* 0x000fea0003800000 */
.L_x_6400:
[----:B------:R-:W5:Y:S01]  /*10350*/  SYNCS.PHASECHK.TRANS64.TRYWAIT P2, [R93+URZ+0x334b0], R94 ;  /* 0x0334b05e5d0075a7 */ /* 0x000f62000804017f */
[----:B------:R-:W-:Y:S01]  /*10360*/  ULDC UR39, c[0x0][0x2f4] ;  /* 0x0000bd0000277ab9 */ /* 0x000fe20000000800 */
[----:B------:R-:W-:Y:S04]  /*10370*/  BSSY B0, `(.L_x_6402) ;  /* 0x0000002000007945 */ /* 0x000fe80003800000 */
[----:B-----5:R-:W-:Y:S05]  /*10380*/  @!P2 BRA `(.L_x_6403) ;  /* 0x000002280088a947 */ /* 0x020fea0003800000 */
.L_x_6678:
[----:B------:R-:W-:Y:S05]  /*10390*/  BSYNC B0 ;  /* 0x0000000000007941 */ /* 0x000fea0003800000 */
.L_x_6402:
[----:B--2---:R2:W5:Y:S01]  /*103a0*/  LDL R50, [R1+0xc] ;  /* 0x00000c0001327983 */ /* 0x0045620000100800 */
[----:B------:R-:W-:Y:S01]  /*103b0*/  ULDC.64 UR4, c[0x0][0x328] ;  /* 0x0000ca0000047ab9 */ /* 0x000fe20000000a00 */
[----:B------:R-:W-:Y:S02]  /*103c0*/  ULDC.64 UR6, c[0x0][0x318] ;  /* 0x0000c60000067ab9 */ /* 0x000fe40000000a00 */
[----:B0--3--:R2:W5:Y:S01]  /*103d0*/  LDL R49, [R1+0x8] ;  /* 0x0000080001317983 */ /* 0x0095620000100800 */
[----:B------:R-:W-:Y:S02]  /*103e0*/  IMAD R90, R90, UR4, RZ ;  /* 0x000000045a5a7c24 */ /* 0x000fe4000f8e02ff */
[C---:B------:R-:W-:Y:S01]  /*103f0*/  IMAD.WIDE.U32 R12, R35.reuse, UR4, RZ ;  /* 0x00000004230c7c25 */ /* 0x040fe2000f8e00ff */
[----:B------:R2:W5:Y:S03]  /*10400*/  LDL R48, [R1+0x4] ;  /* 0x0000040001307983 */ /* 0x0005660000100800 */
[----:B------:R-:W-:Y:S01]  /*10410*/  IMAD R35, R35, UR5, R90 ;  /* 0x0000000523237c24 */ /* 0x000fe2000f8e025a */
[----:B------:R-:W0:Y:S01]  /*10420*/  S2R R14, SR_TID.X ;  /* 0x00000000000e7919 */ /* 0x000e220000002100 */
[----:B------:R-:W-:-:S02]  /*10430*/  ULDC.64 UR4, c[0x0][0x338] ;  /* 0x0000ce0000047ab9 */ /* 0x000fc40000000a00 */
[----:B------:R-:W-:Y:S01]  /*10440*/  IMAD R91, R91, UR4, RZ ;  /* 0x000000045b5b7c24 */ /* 0x000fe2000f8e02ff */
[----:B------:R-:W-:-:S03]  /*10450*/  IADD3 R13, R13, R35, RZ ;  /* 0x000000230d0d7210 */ /* 0x000fc60007ffe0ff */
        /* <DEDUP_REMOVED lines=17> */
[----:B------:R2:W1:Y:S08]  /*10570*/  SHFL.IDX PT, R45, R11, RZ, 0x1e1f ;  /* 0x001e1fff0b2d7589 */ /* 0x00047000000e0000 */
[----:B--2---:R-:W-:Y:S05]  /*10580*/  @!P2 BRA `(.L_x_6405) ;  /* 0x000000000080a947 */ /* 0x004fea0003800000 */
[----:B------:R-:W-:-:S13]  /*10590*/  ISETP.GE.AND P5, PT, R16, UR39, PT ;  /* 0x0000002710007c0c */ /* 0x000fda000bfa6270 */
[----:B------:R-:W2:Y:S01]  /*105a0*/  @!P5 LDS.128 R12, [R88+0xf200] ;  /* 0x00f20000580cd984 */ /* 0x000ea20000000c00 */
[----:B0-----:R-:W-:-:S05]  /*105b0*/  @!P5 IADD3 R38, P2, R16, R47, RZ ;  /* 0x0000002f1026d210 */ /* 0x001fca0007f5e0ff */
[----:B-1----:R-:W-:Y:S01]  /*105c0*/  @!P5 IMAD.X R39, R45, 0x1, R17, P2 ;  /* 0x000000012d27d824 */ /* 0x002fe200010e0611 */
[----:B------:R-:W-:-:S13]  /*105d0*/  ISETP.GE.AND P2, PT, R221, UR39, PT ;  /* 0x00000027dd007c0c */ /* 0x000fda000bf46270 */
[----:B------:R-:W-:-:S04]  /*105e0*/  @!P2 IADD3 R36, P4, R221, R47, RZ ;  /* 0x0000002fdd24a210 */ /* 0x000fc80007f9e0ff */
[----:B-----5:R-:W-:Y:S02]  /*105f0*/  @!P2 IADD3.X R37, R45, R50, RZ, P4, !PT ;  /* 0x000000322d25a210 */ /* 0x020fe400027fe4ff */
[----:B------:R-:W-:-:S13]  /*10600*/  ISETP.GE.AND P4, PT, R220, UR39, PT ;  /* 0x00000027dc007c0c */ /* 0x000fda000bf86270 */
[----:B------:R-:W-:Y:S01]  /*10610*/  @!P4 IADD3 R34, P6, R220, R47, RZ ;  /* 0x0000002fdc22c210 */ /* 0x000fe20007fde0ff */
[----:B--2---:R-:W-:Y:S01]  /*10620*/  @!P5 ST.E.128 desc[UR54][R38.64], R12 ;  /* 0x0000000c2600d985 */ /* 0x004fe2000c101d36 */
        /* <DEDUP_REMOVED lines=22> */
.L_x_6405:
[----:B------:R-:W-:Y:S05]  /*10790*/  BSYNC B0 ;  /* 0x0000000000007941 */ /* 0x000fea0003800000 */
.L_x_6404:
[----:B------:R-:W-:Y:S01]  /*107a0*/  ISETP.GE.AND P2, PT, R92, 0x81, PT ;  /* 0x000000815c00780c */ /* 0x000fe20003f46270 */
[----:B------:R-:W3:Y:S01]  /*107b0*/  SHFL.IDX PT, R11, R11, 0x1, 0x1e1f ;  /* 0x003e1f000b0b7f89 */ /* 0x000ee200000e0000 */
[----:B------:R-:W-:Y:S03]  /*107c0*/  BSSY B0, `(.L_x_6406) ;  /* 0x0000023000007945 */ /* 0x000fe60003800000 */
[----:B-1----:R1:W0:Y:S08]  /*107d0*/  SHFL.IDX PT, R45, R44, 0x1, 0x1e1f ;  /* 0x003e1f002c2d7f89 */ /* 0x00223000000e0000 */
[----:B-1----:R-:W-:Y:S05]  /*107e0*/  @!P2 BRA `(.L_x_6407) ;  /* 0x000000000080a947 */ /* 0x002fea0003800000 */
[----:B------:R-:W-:-:S13]  /*107f0*/  ISETP.GE.AND P5, PT, R16, UR39, PT ;  /* 0x0000002710007c0c */ /* 0x000fda000bfa6270 */
[----:B--2---:R-:W1:Y:S01]  /*10800*/  @!P5 LDS.128 R12, [R88+0x11200] ;  /* 0x01120000580cd984 */ /* 0x004e620000000c00 */
[----:B0-----:R-:W-:-:S05]  /*10810*/  @!P5 IADD3 R38, P2, R16, R45, RZ ;  /* 0x0000002d1026d210 */ /* 0x001fca0007f5e0ff */
[----:B---3--:R-:W-:Y:S01]  /*10820*/  @!P5 IMAD.X R39, R11, 0x1, R17, P2 ;  /* 0x000000010b27d824 */ /* 0x008fe200010e0611 */
        /* <DEDUP_REMOVED lines=28> */
.L_x_6407:
[----:B------:R-:W-:Y:S05]  /*109f0*/  BSYNC B0 ;  /* 0x0000000000007941 */ /* 0x000fea0003800000 */
.L_x_6406:
[----:B-12---:R-:W2:Y:S01]  /*10a00*/  LDL.LU R12, [R1+0x14] ;  /* 0x00001400010c7983 */ /* 0x006ea20000300800 */
[----:B------:R-:W-:Y:S01]  /*10a10*/  IADD3 R19, R19, 0x1, RZ ;  /* 0x0000000113137810 */ /* 0x000fe20007ffe0ff */
[----:B------:R-:W-:Y:S01]  /*10a20*/  @!P3 VIADD R93, R93, 0x334c0 ;  /* 0x000334c05d5db836 */ /* 0x000fe20000000000 */
[----:B------:R-:W-:Y:S01]  /*10a30*/  ISETP.NE.AND P4, PT, R114, RZ, PT ;  /* 0x000000ff7200720c */ /* 0x000fe20003f85270 */
        /* <DEDUP_REMOVED lines=20> */
.L_x_6298:
[----:B------:R-:W2:Y:S01]  /*10b80*/  LDL R4, [R1+0x40] ;  /* 0x0000400001047983 */ /* 0x000ea20000100800 */
[----:B------:R-:W1:Y:S01]  /*10b90*/  LDC R0, c[0x0][0x448] ;  /* 0x00011200ff007b82 */ /* 0x000e620000000800 */
[----:B------:R-:W-:Y:S01]  /*10ba0*/  CS2R R120, SRZ ;  /* 0x0000000000787805 */ /* 0x000fe2000001ff00 */
[----:B------:R-:W-:Y:S01]  /*10bb0*/  IMAD.MOV.U32 R119, RZ, RZ, RZ ;  /* 0x000000ffff777224 */ /* 0x000fe200078e00ff */
[----:B------:R-:W-:Y:S02]  /*10bc0*/  CS2R R26, SRZ ;  /* 0x00000000001a7805 */ /* 0x000fe4000001ff00 */
[----:B------:R-:W-:Y:S02]  /*10bd0*/  CS2R R84, SRZ ;  /* 0x0000000000547805 */ /* 0x000fe4000001ff00 */
[----:B------:R-:W-:Y:S01]  /*10be0*/  CS2R R112, SRZ ;  /* 0x0000000000707805 */ /* 0x000fe2000001ff00 */
[----:B------:R-:W-:Y:S01]  /*10bf0*/  IMAD.MOV.U32 R46, RZ, RZ, RZ ;  /* 0x000000ffff2e7224 */ /* 0x000fe200078e00ff */
[----:B------:R-:W-:-:S02]  /*10c00*/  CS2R R76, SRZ ;  /* 0x00000000004c7805 */ /* 0x000fc4000001ff00 */
[----:B------:R-:W-:Y:S02]  /*10c10*/  CS2R R92, SRZ ;  /* 0x00000000005c7805 */ /* 0x000fe4000001ff00 */
[----:B------:R-:W-:Y:S02]  /*10c20*/  CS2R R30, SRZ ;  /* 0x00000000001e7805 */ /* 0x000fe4000001ff00 */
[----:B------:R-:W-:Y:S01]  /*10c30*/  CS2R R104, SRZ ;  /* 0x0000000000687805 */ /* 0x000fe2000001ff00 */
[----:B------:R-:W-:Y:S01]  /*10c40*/  IMAD.MOV.U32 R82, RZ, RZ, RZ ;  /* 0x000000ffff527224 */ /* 0x000fe200078e00ff */
[----:B------:R-:W-:Y:S02]  /*10c50*/  CS2R R68, SRZ ;  /* 0x0000000000447805 */ /* 0x000fe4000001ff00 */
[----:B------:R-:W-:Y:S02]  /*10c60*/  MOV R91, RZ ;  /* 0x000000ff005b7202 */ /* 0x000fe40000000f00 */
[----:B------:R-:W-:-:S02]  /*10c70*/  CS2R R34, SRZ ;  /* 0x0000000000227805 */ /* 0x000fc4000001ff00 */
[----:B------:R-:W-:Y:S02]  /*10c80*/  CS2R R60, SRZ ;  /* 0x00000000003c7805 */ /* 0x000fe4000001ff00 */
[----:B------:R-:W-:Y:S01]  /*10c90*/  CS2R R96, SRZ ;  /* 0x0000000000607805 */ /* 0x000fe2000001ff00 */
[----:B------:R-:W-:Y:S01]  /*10ca0*/  IMAD.MOV.U32 R102, RZ, RZ, RZ ;  /* 0x000000ffff667224 */ /* 0x000fe200078e00ff */
[----:B------:R-:W-:Y:S02]  /*10cb0*/  CS2R R38, SRZ ;  /* 0x0000000000267805 */ /* 0x000fe4000001ff00 */
[----:B------:R-:W-:Y:S02]  /*10cc0*/  CS2R R52, SRZ ;  /* 0x0000000000347805 */ /* 0x000fe4000001ff00 */
[----:B------:R-:W-:Y:S02]  /*10cd0*/  CS2R R88, SRZ ;  /* 0x0000000000587805 */ /* 0x000fe4000001ff00 */
[----:B------:R-:W-:Y:S01]  /*10ce0*/  CS2R R78, SRZ ;  /* 0x00000000004e7805 */ /* 0x000fe2000001ff00 */
[----:B------:R-:W-:Y:S01]  /*10cf0*/  IMAD.MOV.U32 R71, RZ, RZ, RZ ;  /* 0x000000ffff477224 */ /* 0x000fe200078e00ff */
[----:B0-----:R-:W-:-:S02]  /*10d00*/  CS2R R44, SRZ ;  /* 0x00000000002c7805 */ /* 0x001fc4000001ff00 */
[----:B-1----:R-:W-:Y:S02]  /*10d10*/  ISETP.NE.AND P1, PT, R0, 0x1, PT ;  /* 0x000000010000780c */ /* 0x002fe40003f25270 */
[----:B------:R-:W-:Y:S02]  /*10d20*/  CS2R R58, SRZ ;  /* 0x00000000003a7805 */ /* 0x000fe4000001ff00 */
[----:B-----5:R-:W-:Y:S02]  /*10d30*/  CS2R R50, SRZ ;  /* 0x0000000000327805 */ /* 0x020fe4000001ff00 */
        /* <DEDUP_REMOVED lines=18> */
[----:B------:R-:W1:Y:S01]  /*10e60*/  @P1 LDC R2, c[0x0][0x450] ;  /* 0x00011400ff021b82 */ /* 0x000e620000000800 */
[----:B------:R-:W-:-:S02]  /*10e70*/  CS2R R48, SRZ ;  /* 0x0000000000307805 */ /* 0x000fc4000001ff00 */
[----:B----4-:R-:W-:Y:S02]  /*10e80*/  CS2R R40, SRZ ;  /* 0x0000000000287805 */ /* 0x010fe4000001ff00 */
        /* <DEDUP_REMOVED lines=8> */
[----:B--2---:R-:W-:Y:S01]  /*10f10*/  VIADD R0, R4, 0x7f ;  /* 0x0000007f04007836 */ /* 0x004fe20000000000 */
[----:B------:R-:W-:-:S03]  /*10f20*/  CS2R R4, SRZ ;  /* 0x0000000000047805 */ /* 0x000fc6000001ff00 */
[----:B0-----:R-:W-:-:S05]  /*10f30*/  @P1 IMAD.HI.U32 R3, R0, R3, RZ ;  /* 0x0000000300031227 */ /* 0x001fca00078e00ff */
[----:B-1----:R-:W-:Y:S02]  /*10f40*/  @P1 SHF.R.U32.HI R0, RZ, R2, R3 ;  /* 0x00000002ff001219 */ /* 0x002fe40000011603 */
[----:B------:R-:W-:-:S03]  /*10f50*/  PLOP3.LUT P1, PT, PT, PT, PT, 0x80, 0x0 ;  /* 0x000000000000781c */ /* 0x000fc60003f2f070 */
[----:B------:R-:W-:-:S04]  /*10f60*/  IMAD.IADD R0, R145, 0x1, R0 ;  /* 0x0000000191007824 */ /* 0x000fc800078e0200 */
[----:B------:R-:W-:-:S05]  /*10f70*/  IMAD.HI R0, R0, 0x66666667, RZ ;  /* 0x6666666700007827 */ /* 0x000fca00078e02ff */
[----:B------:R-:W-:-:S04]  /*10f80*/  SHF.R.U32.HI R3, RZ, 0x1f, R0 ;  /* 0x0000001fff037819 */ /* 0x000fc80000011600 */
[----:B------:R-:W-:-:S04]  /*10f90*/  LEA.HI.SX32 R3, R0, R3, 0x1a ;  /* 0x0000000300037211 */ /* 0x000fc800078fd2ff */
[----:B------:R-:W-:-:S04]  /*10fa0*/  VIMNMX R146, R146, R3, PT ;  /* 0x0000000392927248 */ /* 0x000fc80003fe0100 */
[----:B------:R-:W-:Y:S01]  /*10fb0*/  ISETP.GE.AND P2, PT, R146, 0x1, PT ;  /* 0x000000019200780c */ /* 0x000fe20003f46270 */
[----:B------:R-:W-:-:S12]  /*10fc0*/  @P0 BRA `(.L_x_6409) ;  /* 0x00000000000c0947 */ /* 0x000fd80003800000 */
[----:B------:R-:W0:Y:S01]  /*10fd0*/  FENCE.VIEW.ASYNC.G ;  /* 0x00000000000073c6 */ /* 0x000e220000000100 */
[----:B------:R-:W-:Y:S05]  /*10fe0*/  WARPSYNC.ALL ;  /* 0x0000000000007948 */ /* 0x000fea0003800000 */
[----:B0-----:R-:W-:Y:S06]  /*10ff0*/  BAR.ARV 0xc, 0x180 ;  /* 0x0306000000007b1d */ /* 0x001fec0000002000 */
.L_x_6409:
        /* <DEDUP_REMOVED lines=11> */
.L_x_6681:
        /* <DEDUP_REMOVED lines=17> */
[----:B------:R-:W-:Y:S01]  /*111c0*/  MOV R12, 0x1 ;  /* 0x00000001000c7802 */ /* 0x000fe20000000f00 */
[----:B------:R-:W-:Y:S02]  /*111d0*/  IMAD.U32 R7, RZ, RZ, UR7 ;  /* 0x00000007ff077e24 */ /* 0x000fe4000f8e00ff */
[----:B------:R-:W-:-:S02]  /*111e0*/  IMAD.U32 R10, RZ, RZ, UR4 ;  /* 0x00000004ff0a7e24 */ /* 0x000fc4000f8e00ff */
[----:B------:R-:W-:Y:S02]  /*111f0*/  IMAD.U32 R11, RZ, RZ, UR5 ;  /* 0x00000005ff0b7e24 */ /* 0x000fe4000f8e00ff */
[----:B------:R-:W-:Y:S02]  /*11200*/  IMAD.MOV.U32 R8, RZ, RZ, 0x70 ;  /* 0x00000070ff087424 */ /* 0x000fe400078e00ff */
[----:B01----:R-:W-:-:S07]  /*11210*/  IMAD.MOV.U32 R13, RZ, RZ, RZ ;  /* 0x000000ffff0d7224 */ /* 0x003fce00078e00ff */
[----:B------:R-:W-:-:S07]  /*11220*/  LEPC R20, `(.L_x_6412) ;  /* 0x000000001014794e */ /* 0x000fce0000000000 */
[----:B--2---:R-:W-:Y:S05]  /*11230*/  CALL.ABS.NOINC R2 ;  /* 0x0000000002007343 */ /* 0x004fea0003c00000 */
.L_x_6412:
        /* <DEDUP_REMOVED lines=17> */
[----:B------:R-:W-:Y:S01]  /*11350*/  @P0 IMAD.IADD R3, R3, 0x1, R7 ;  /* 0x0000000103030824 */ /* 0x000fe200078e0207 */
[----:B------:R-:W-:Y:S01]  /*11360*/  @P1 SHF.R.S32.HI R7, RZ, 0x1f, R22 ;  /* 0x0000001fff071819 */ /* 0x000fe20000011416 */
[C---:B------:R-:W-:Y:S02]  /*11370*/  @P1 IMAD R9, R20.reuse, R9, R4 ;  /* 0x0000000914091224 */ /* 0x040fe400078e0204 */
[----:B------:R-:W-:-:S04]  /*11380*/  @P1 IMAD.WIDE.U32 R4, R20, R8, RZ ;  /* 0x0000000814041225 */ /* 0x000fc800078e00ff */
        /* <DEDUP_REMOVED lines=33> */
.L_x_6416:
[----:B-1----:R1:W2:Y:S02]  /*115a0*/  SYNCS.PHASECHK.TRANS64.TRYWAIT P0, [R18+URZ+0x33400], R3 ;  /* 0x03340003120075a7 */ /* 0x0022a4000800017f */
[----:B--2---:R-:W-:Y:S05]  /*115b0*/  @!P0 NANOSLEEP.SYNCS 0x989680 ;  /* 0x009896800000895d */ /* 0x004fea0003900000 */
[----:B------:R-:W2:Y:S02]  /*115c0*/  @!P0 SYNCS.PHASECHK.TRANS64 P0, [R18+URZ+0x33400], R3 ;  /* 0x03340003120085a7 */ /* 0x000ea4000800007f */
[----:B--2---:R-:W-:Y:S05]  /*115d0*/  @!P0 BRA `(.L_x_6416) ;  /* 0xfffffffc00f08947 */ /* 0x004fea000383ffff */
.L_x_6415:
[----:B------:R-:W-:Y:S05]  /*115e0*/  BSYNC B0 ;  /* 0x0000000000007941 */ /* 0x000fea0003800000 */
.L_x_6414:
[----:B------:R-:W-:Y:S05]  /*115f0*/  BRA `(.L_x_6417) ;  /* 0x00000070005c7947 */ /* 0x000fea0003800000 */
.L_x_6413:
[----:B------:R-:W-:Y:S01]  /*11600*/  ULOP3.LUT UP0, URZ, UR48, 0x1bf, URZ, 0xc0, !UPT ;  /* 0x000001bf303f7892 */ /* 0x000fe2000f80c03f */
[----:B------:R-:W-:Y:S01]  /*11610*/  SHF.R.S32.HI R0, RZ, 0x1f, R133 ;  /* 0x0000001fff007819 */ /* 0x000fe20000011485 */
        /* <DEDUP_REMOVED lines=25> */
[----:B0-----:R-:W-:-:S07]  /*117b0*/  IMAD.MOV.U32 R13, RZ, RZ, RZ ;  /* 0x000000ffff0d7224 */ /* 0x001fce00078e00ff */
[----:B------:R-:W-:-:S07]  /*117c0*/  LEPC R20, `(.L_x_6418) ;  /* 0x000000001014794e */ /* 0x000fce0000000000 */
[----:B-1----:R-:W-:Y:S05]  /*117d0*/  CALL.ABS.NOINC R14 ;  /* 0x000000000e007343 */ /* 0x002fea0003c00000 */
.L_x_6418:
[----:B------:R-:W2:Y:S01]  /*117e0*/  LDL R59, [R1+0x40] ;  /* 0x00004000013b7983 */ /* 0x000ea20000100800 */
[----:B------:R-:W-:Y:S01]  /*117f0*/  ULDC.U8 UR4, c[0x0][0x410] ;  /* 0x0001040000047ab9 */ /* 0x000fe20000000000 */
[----:B------:R-:W0:Y:S01]  /*11800*/  S2R R20, SR_TID.X ;  /* 0x0000000000147919 */ /* 0x000e220000002100 */
[----:B------:R-:W-:Y:S01]  /*11810*/  ISETP.NE.AND P0, PT, RZ, UR4, PT ;  /* 0x00000004ff007c0c */ /* 0x000fe2000bf05270 */
[----:B------:R-:W-:Y:S01]  /*11820*/  BSSY B0, `(.L_x_6419) ;  /* 0x00006ec000007945 */ /* 0x000fe20003800000 */
[C---:B0-----:R-:W-:Y:S02]  /*11830*/  VIADD R58, R20.reuse, 0xffffff80 ;  /* 0xffffff80143a7836 */ /* 0x041fe40000000000 */
[----:B------:R-:W-:-:S05]  /*11840*/  VIADD R45, R20, 0xffffff80 ;  /* 0xffffff80142d7836 */ /* 0x000fca0000000000 */
[----:B------:R-:W-:-:S04]  /*11850*/  LEA.HI R45, R45, R58, RZ, 0x1 ;  /* 0x0000003a2d2d7211 */ /* 0x000fc800078f08ff */
[----:B------:R-:W-:-:S05]  /*11860*/  SHF.R.S32.HI R45, RZ, 0x1, R45 ;  /* 0x00000001ff2d7819 */ /* 0x000fca000001142d */
[----:B--2---:R-:W-:Y:S01]  /*11870*/  IMAD.IADD R20, R45, 0x1, R59 ;  /* 0x000000012d147824 */ /* 0x004fe200078e023b */
[----:B------:R-:W-:Y:S06]  /*11880*/  @!P0 BRA `(.L_x_6420) ;  /* 0x0000003400f48947 */ /* 0x000fec0003800000 */
[----:B------:R-:W0:Y:S01]  /*11890*/  LDC R10, c[0x0][0x448] ;  /* 0x00011200ff0a7b82 */ /* 0x000e220000000800 */
[----:B------:R-:W-:Y:S01]  /*118a0*/  IMAD.MOV.U32 R11, RZ, RZ, R20 ;  /* 0x000000ffff0b7224 */ /* 0x000fe200078e0014 */
        /* <DEDUP_REMOVED lines=30> */
.L_x_6687:
[----:B0-----:R-:W5:Y:S01]  /*11a90*/  LDL R5, [R1+0x48] ;  /* 0x0000480001057983 */ /* 0x001f620000100800 */
        /* <DEDUP_REMOVED lines=11> */
[----:B-----5:R-:W-:Y:S01]  /*11b50*/  IMAD R5, R5, R10, RZ ;  /* 0x0000000a05057224 */ /* 0x020fe200078e02ff */
[----:B------:R-:W-:-:S04]  /*11b60*/  CS2R R10, SRZ ;  /* 0x00000000000a7805 */ /* 0x000fc8000001ff00 */
[----:B------:R-:W-:Y:S02]  /*11b70*/  ISETP.GE.AND P0, PT, R20, R5, PT ;  /* 0x000000051400720c */ /* 0x000fe40003f06270 */
[----:B------:R-:W-:-:S11]  /*11b80*/  CS2R R20, SRZ ;  /* 0x0000000000147805 */ /* 0x000fd6000001ff00 */
[----:B------:R-:W-:Y:S05]  /*11b90*/  @P0 BRA `(.L_x_6423) ;  /* 0x0000000400080947 */ /* 0x000fea0003800000 */
        /* <DEDUP_REMOVED lines=14> */
[----:B--2---:R-:W-:Y:S02]  /*11c80*/  ISETP.GE.AND P4, PT, R15, UR4, PT ;  /* 0x000000040f007c0c */ /* 0x004fe4000bf86270 */
[----:B------:R-:W-:Y:S02]  /*11c90*/  SHF.R.S32.HI R9, RZ, 0x1f, R15 ;  /* 0x0000001fff097819 */ /* 0x000fe4000001140f */
[----:B---3--:R-:W-:Y:S02]  /*11ca0*/  ISETP.GE.AND P3, PT, R46, UR4, PT ;  /* 0x000000042e007c0c */ /* 0x008fe4000bf66270 */
[----:B----4-:R-:W-:-:S07]  /*11cb0*/  ISETP.GE.AND P2, PT, R43, UR4, PT ;  /* 0x000000042b007c0c */ /* 0x010fce000bf46270 */
[C---:B------:R-:W-:Y:S02]  /*11cc0*/  @!P4 IADD3 R6, P0, R15.reuse, R3, RZ ;  /* 0x000000030f06c210 */ /* 0x040fe40007f1e0ff */
[----:B------:R-:W-:-:S03]  /*11cd0*/  @!P4 IADD3 R8, P1, R15, R14, RZ ;  /* 0x0000000e0f08c210 */ /* 0x000fc60007f3e0ff */
[--C-:B-1----:R-:W-:Y:S02]  /*11ce0*/  @!P4 IMAD.X R7, R0, 0x1, R9.reuse, P0 ;  /* 0x000000010007c824 */ /* 0x102fe400000e0609 */
[----:B------:R-:W-:Y:S01]  /*11cf0*/  @!P4 IMAD.X R9, R4, 0x1, R9, P1 ;  /* 0x000000010409c824 */ /* 0x000fe200008e0609 */
[----:B------:R-:W-:Y:S02]  /*11d00*/  ISETP.GE.AND P1, PT, R42, UR4, PT ;  /* 0x000000042a007c0c */ /* 0x000fe4000bf26270 */
[----:B------:R-:W5:Y:S01]  /*11d10*/  @!P4 LD.E.64 R32, desc[UR54][R6.64] ;  /* 0x000000360620c980 */ /* 0x000f62000c101b00 */
[----:B------:R-:W-:-:S03]  /*11d20*/  SHF.R.S32.HI R11, RZ, 0x1f, R46 ;  /* 0x0000001fff0b7819 */ /* 0x000fc6000001142e */
[----:B------:R0:W5:Y:S01]  /*11d30*/  @!P4 LD.E.64 R34, desc[UR54][R8.64] ;  /* 0x000000360822c980 */ /* 0x000162000c101b00 */
[C---:B------:R-:W-:Y:S02]  /*11d40*/  @!P3 IADD3 R12, P4, R46.reuse, R3, RZ ;  /* 0x000000032e0cb210 */ /* 0x040fe40007f9e0ff */
[----:B------:R-:W-:Y:S02]  /*11d50*/  @!P3 IADD3 R46, P5, R46, R14, RZ ;  /* 0x0000000e2e2eb210 */ /* 0x000fe40007fbe0ff */
[----:B------:R-:W-:Y:S02]  /*11d60*/  @!P3 IADD3.X R13, R0, R11, RZ, P4, !PT ;  /* 0x0000000b000db210 */ /* 0x000fe400027fe4ff */
[----:B------:R-:W-:Y:S01]  /*11d70*/  SHF.R.S32.HI R15, RZ, 0x1f, R43 ;  /* 0x0000001fff0f7819 */ /* 0x000fe2000001142b */
[----:B------:R-:W-:Y:S01]  /*11d80*/  @!P3 IMAD.X R47, R4, 0x1, R11, P5 ;  /* 0x00000001042fb824 */ /* 0x000fe200028e060b */
[----:B------:R-:W-:Y:S01]  /*11d90*/  @!P2 IADD3 R48, P4, R43, R3, RZ ;  /* 0x000000032b30a210 */ /* 0x000fe20007f9e0ff */
[----:B------:R1:W5:Y:S01]  /*11da0*/  @!P3 LD.E.64 R28, desc[UR54][R12.64] ;  /* 0x000000360c1cb980 */ /* 0x000362000c101b00 */
[----:B------:R-:W-:-:S02]  /*11db0*/  ISETP.GE.AND P0, PT, R226, UR4, PT ;  /* 0x00000004e2007c0c */ /* 0x000fc4000bf06270 */
[-C--:B------:R-:W-:Y:S01]  /*11dc0*/  @!P2 IADD3 R50, P5, R43, R14.reuse, RZ ;  /* 0x0000000e2b32a210 */ /* 0x080fe20007fbe0ff */
[--C-:B------:R-:W-:Y:S01]  /*11dd0*/  @!P2 IMAD.X R49, R0, 0x1, R15.reuse, P4 ;  /* 0x000000010031a824 */ /* 0x100fe200020e060f */
[----:B------:R-:W-:Y:S01]  /*11de0*/  SHF.R.S32.HI R21, RZ, 0x1f, R42 ;  /* 0x0000001fff157819 */ /* 0x000fe2000001142a */
[----:B------:R2:W5:Y:S01]  /*11df0*/  @!P3 LD.E.64 R30, desc[UR54][R46.64] ;  /* 0x000000362e1eb980 */ /* 0x000562000c101b00 */
[----:B------:R-:W-:Y:S01]  /*11e00*/  @!P1 IADD3 R52, P4, R42, R3, RZ ;  /* 0x000000032a349210 */ /* 0x000fe20007f9e0ff */
[----:B------:R-:W-:Y:S01]  /*11e10*/  @!P2 IMAD.X R51, R4, 0x1, R15, P5 ;  /* 0x000000010433a824 */ /* 0x000fe200028e060f */
[----:B------:R-:W-:Y:S02]  /*11e20*/  @!P1 IADD3 R54, P5, R42, R14, RZ ;  /* 0x0000000e2a369210 */ /* 0x000fe40007fbe0ff */
[----:B------:R-:W-:Y:S01]  /*11e30*/  SHF.R.S32.HI R11, RZ, 0x1f, R58 ;  /* 0x0000001fff0b7819 */ /* 0x000fe2000001143a */
[--C-:B------:R-:W-:Y:S01]  /*11e40*/  @!P1 IMAD.X R53, R0, 0x1, R21.reuse, P4 ;  /* 0x0000000100359824 */ /* 0x100fe200020e0615 */
[----:B------:R-:W-:Y:S01]  /*11e50*/  ISETP.GE.AND P4, PT, R58, UR4, PT ;  /* 0x000000043a007c0c */ /* 0x000fe2000bf86270 */
[----:B------:R-:W-:Y:S01]  /*11e60*/  @!P1 IMAD.X R55, R4, 0x1, R21, P5 ;  /* 0x0000000104379824 */ /* 0x000fe200028e0615 */
[----:B0-----:R-:W-:-:S02]  /*11e70*/  @!P0 SHF.R.S32.HI R9, RZ, 0x1f, R226 ;  /* 0x0000001fff098819 */ /* 0x001fc400000114e2 */
[----:B-1----:R-:W-:Y:S02]  /*11e80*/  CS2R R12, SRZ ;  /* 0x00000000000c7805 */ /* 0x002fe4000001ff00 */
[----:B------:R-:W-:Y:S01]  /*11e90*/  @!P0 IADD3 R6, P5, R226, R3, RZ ;  /* 0x00000003e2068210 */ /* 0x000fe20007fbe0ff */
[----:B------:R2:W5:Y:S03]  /*11ea0*/  @!P2 LD.E.64 R24, desc[UR54][R48.64] ;  /* 0x000000363018a980 */ /* 0x000566000c101b00 */
[----:B------:R-:W-:Y:S01]  /*11eb0*/  @!P0 IADD3.X R7, R0, R9, RZ, P5, !PT ;  /* 0x0000000900078210 */ /* 0x000fe20002ffe4ff */
[----:B------:R2:W5:Y:S01]  /*11ec0*/  @!P2 LD.E.64 R26, desc[UR54][R50.64] ;  /* 0x00000036321aa980 */ /* 0x000562000c101b00 */
[----:B------:R-:W-:Y:S02]  /*11ed0*/  @!P0 IADD3 R42, P5, R226, R14, RZ ;  /* 0x0000000ee22a8210 */ /* 0x000fe40007fbe0ff */
[----:B------:R-:W-:Y:S01]  /*11ee0*/  CS2R R20, SRZ ;  /* 0x0000000000147805 */ /* 0x000fe2000001ff00 */
[----:B------:R2:W5:Y:S02]  /*11ef0*/  @!P0 LD.E.64 R36, desc[UR54][R6.64] ;  /* 0x0000003606248980 */ /* 0x000564000c101b00 */
[----:B------:R-:W-:Y:S01]  /*11f00*/  @!P0 IMAD.X R43, R4, 0x1, R9, P5 ;  /* 0x00000001042b8824 */ /* 0x000fe200028e0609 */
[----:B------:R-:W-:-:S02]  /*11f10*/  @!P4 IADD3 R56, P5, R58, R3, RZ ;  /* 0x000000033a38c210 */ /* 0x000fc40007fbe0ff */
[----:B------:R-:W-:Y:S01]  /*11f20*/  CS2R R8, SRZ ;  /* 0x0000000000087805 */ /* 0x000fe2000001ff00 */
[----:B------:R2:W5:Y:S02]  /*11f30*/  @!P1 LD.E.64 R20, desc[UR54][R54.64] ;  /* 0x0000003636149980 */ /* 0x000564000c101b00 */
[--C-:B------:R-:W-:Y:S01]  /*11f40*/  @!P4 IMAD.X R57, R0, 0x1, R11.reuse, P5 ;  /* 0x000000010039c824 */ /* 0x100fe200028e060b */
[----:B------:R-:W-:Y:S01]  /*11f50*/  @!P4 IADD3 R14, P5, R58, R14, RZ ;  /* 0x0000000e3a0ec210 */ /* 0x000fe20007fbe0ff */
[----:B------:R2:W5:Y:S04]  /*11f60*/  @!P0 LD.E.64 R38, desc[UR54][R42.64] ;  /* 0x000000362a268980 */ /* 0x000568000c101b00 */
[----:B------:R-:W-:Y:S01]  /*11f70*/  @!P4 IMAD.X R15, R4, 0x1, R11, P5 ;  /* 0x00000001040fc824 */ /* 0x000fe200028e060b */
[----:B------:R-:W-:Y:S01]  /*11f80*/  CS2R R10, SRZ ;  /* 0x00000000000a7805 */ /* 0x000fe2000001ff00 */
[----:B------:R2:W5:Y:S04]  /*11f90*/  @!P4 LD.E.64 R8, desc[UR54][R56.64] ;  /* 0x000000363808c980 */ /* 0x000568000c101b00 */
[----:B------:R2:W5:Y:S04]  /*11fa0*/  @!P4 LD.E.64 R12, desc[UR54][R14.64] ;  /* 0x000000360e0cc980 */ /* 0x000568000c101b00 */
[----:B------:R2:W5:Y:S02]  /*11fb0*/  @!P1 LD.E.64 R10, desc[UR54][R52.64] ;  /* 0x00000036340a9980 */ /* 0x000564000c101b00 */
.L_x_6423:
[----:B------:R-:W-:Y:S05]  /*11fc0*/  BSYNC B1 ;  /* 0x0000000000017941 */ /* 0x000fea0003800000 */
.L_x_6422:
        /* <DEDUP_REMOVED lines=10> */
.L_x_6688:
[----:B------:R-:W-:Y:S05]  /*12070*/  BSYNC B1 ;  /* 0x0000000000017941 */ /* 0x000fea0003800000 */
.L_x_6424:
[----:B------:R-:W-:Y:S05]  /*12080*/  @P1 BRA `(.L_x_6426) ;  /* 0x0000006400941947 */ /* 0x000fea0003800000 */
[----:B------:R-:W2:Y:S01]  /*12090*/  LDL R0, [R1+0x2c] ;  /* 0x00002c0001007983 */ /* 0x000ea20000100800 */
[----:B------:R-:W1:Y:S03]  /*120a0*/  LDC R5, c[0x0][0x3f4] ;  /* 0x0000fd00ff057b82 */ /* 0x000e660000000800 */
[----:B------:R-:W2:Y:S04]  /*120b0*/  LDL R43, [R1+0x30] ;  /* 0x00003000012b7983 */ /* 0x000ea80000100800 */
[----:B------:R-:W2:Y:S04]  /*120c0*/  LDL R42, [R1+0x34] ;  /* 0x00003400012a7983 */ /* 0x000ea80000100800 */
[----:B------:R-:W2:Y:S04]  /*120d0*/  LDL R15, [R1+0x18] ;  /* 0x00001800010f7983 */ /* 0x000ea80000100800 */
[----:B----4-:R-:W4:Y:S04]  /*120e0*/  LDL R14, [R1+0x20] ;  /* 0x00002000010e7983 */ /* 0x010f280000100800 */
[----:B------:R-:W4:Y:S04]  /*120f0*/  LDL R7, [R1+0x24] ;  /* 0x0000240001077983 */ /* 0x000f280000100800 */
[----:B------:R-:W4:Y:S04]  /*12100*/  LDL R6, [R1+0x1c] ;  /* 0x00001c0001067983 */ /* 0x000f280000100800 */
[----:B---3--:R-:W3:Y:S01]  /*12110*/  LDL R4, [R1+0x28] ;  /* 0x0000280001047983 */ /* 0x008ee20000100800 */
[----:B------:R-:W-:Y:S01]  /*12120*/  LEA.HI R40, R41, R40, RZ, 0x2 ;  /* 0x0000002829287211 */ /* 0x000fe200078f10ff */
[----:B------:R-:W-:Y:S01]  /*12130*/  BSSY B1, `(.L_x_6427) ;  /* 0x0000089000017945 */ /* 0x000fe20003800000 */
[----:B-1----:R-:W-:-:S02]  /*12140*/  ISETP.GE.AND P6, PT, R226, R5, PT ;  /* 0x00000005e200720c */ /* 0x002fc40003fc6270 */
[--C-:B0-----:R-:W-:Y:S02]  /*12150*/  SHF.R.S32.HI R3, RZ, 0x2, R40.reuse ;  /* 0x00000002ff037819 */ /* 0x101fe40000011428 */
[----:B------:R-:W-:-:S04]  /*12160*/  SHF.R.S32.HI R40, RZ, 0x1f, R40 ;  /* 0x0000001fff287819 */ /* 0x000fc80000011428 */
[----:B------:R-:W-:-:S04]  /*12170*/  LEA.HI R40, R40, R3, RZ, 0x2 ;  /* 0x0000000328287211 */ /* 0x000fc800078f10ff */
[----:B------:R-:W-:-:S04]  /*12180*/  LOP3.LUT R40, R40, 0xfffffffc, RZ, 0xc0, !PT ;  /* 0xfffffffc28287812 */ /* 0x000fc800078ec0ff */
[----:B------:R-:W-:-:S04]  /*12190*/  IADD3 R40, R3, -R40, RZ ;  /* 0x8000002803287210 */ /* 0x000fc80007ffe0ff */
[----:B------:R-:W-:Y:S02]  /*121a0*/  LOP3.LUT P0, RZ, R40, 0x2, RZ, 0xc0, !PT ;  /* 0x0000000228ff7812 */ /* 0x000fe4000780c0ff */
[----:B--2---:R-:W-:-:S04]  /*121b0*/  LOP3.LUT R0, R0, 0x10, R16, 0xf8, !PT ;  /* 0x0000001000007812 */ /* 0x004fc800078ef810 */
[----:B------:R-:W-:-:S05]  /*121c0*/  LOP3.LUT R0, R0, R43, RZ, 0x3c, !PT ;  /* 0x0000002b00007212 */ /* 0x000fca00078e3cff */
[----:B------:R-:W-:Y:S01]  /*121d0*/  IMAD.IADD R3, R42, 0x1, R0 ;  /* 0x000000012a037824 */ /* 0x000fe200078e0200 */
[----:B------:R-:W-:-:S03]  /*121e0*/  ISETP.GE.AND P1, PT, R15, R5, PT ;  /* 0x000000050f00720c */ /* 0x000fc60003f26270 */
[----:B------:R-:W-:Y:S01]  /*121f0*/  IMAD.IADD R3, R18, 0x1, R3 ;  /* 0x0000000112037824 */ /* 0x000fe200078e0203 */
[----:B----4-:R-:W-:-:S03]  /*12200*/  ISETP.GE.AND P2, PT, R14, R5, PT ;  /* 0x000000050e00720c */ /* 0x010fc60003f46270 */
[----:B------:R-:W-:Y:S01]  /*12210*/  VIADD R0, R3, 0x20 ;  /* 0x0000002003007836 */ /* 0x000fe20000000000 */
[-C--:B------:R-:W-:Y:S02]  /*12220*/  ISETP.GE.AND P3, PT, R7, R5.reuse, PT ;  /* 0x000000050700720c */ /* 0x080fe40003f66270 */
[-C--:B------:R-:W-:Y:S02]  /*12230*/  ISETP.GE.AND P4, PT, R6, R5.reuse, PT ;  /* 0x000000050600720c */ /* 0x080fe40003f86270 */
[----:B---3--:R-:W-:Y:S01]  /*12240*/  ISETP.GE.AND P5, PT, R4, R5, PT ;  /* 0x000000050400720c */ /* 0x008fe20003fa6270 */
        /* <DEDUP_REMOVED lines=15> */
[----:B------:R-:W-:-:S02]  /*12340*/  PRMT R42, R45, 0x7604, R42 ;  /* 0x000076042d2a7816 */ /* 0x000fc4000000002a */
        /* <DEDUP_REMOVED lines=103> */
.L_x_6428:
[----:B------:R-:W-:Y:S05]  /*129c0*/  BSYNC B1 ;  /* 0x0000000000017941 */ /* 0x000fea0003800000 */
.L_x_6427:
        /* <DEDUP_REMOVED lines=125> */
.L_x_6430:
[----:B------:R-:W-:Y:S05]  /*131a0*/  BSYNC B1 ;  /* 0x0000000000017941 */ /* 0x000fea0003800000 */
.L_x_6429:
        /* <DEDUP_REMOVED lines=120> */
.L_x_6432:
[----:B------:R-:W-:Y:S05]  /*13930*/  BSYNC B1 ;  /* 0x0000000000017941 */ /* 0x000fea0003800000 */
.L_x_6431:
        /* <DEDUP_REMOVED lines=124> */
.L_x_6434:
[----:B------:R-:W-:Y:S05]  /*14100*/  BSYNC B1 ;  /* 0x0000000000017941 */ /* 0x000fea0003800000 */
.L_x_6433:
        /* <DEDUP_REMOVED lines=27> */
[----:B------:R-:W-:Y:S02]  /*142c0*/  LOP3.LUT R15, R15, 0xff0000, R10, 0xf8, !PT ;  /* 0x00ff00000f0f7812 */ /* 0x000fe400078ef80a */
[----:B0-----:R-:W-:-:S02]  /*142d0*/  F2FP.F16.E4M3.UNPACK_B R14, R6.H1 ;  /* 0x00000006ff0e723e */ /* 0x001fc400030006ff */
[----:B------:R-:W-:Y:S02]  /*142e0*/  F2FP.F16.E4M3.UNPACK_B R28, R29 ;  /* 0x0000001dff1c723e */ /* 0x000fe400020006ff */
[----:B------:R-:W-:Y:S02]  /*142f0*/  F2FP.F16.E4M3.UNPACK_B R21, R25 ;  /* 0x00000019ff15723e */ /* 0x000fe400020006ff */
        /* <DEDUP_REMOVED lines=89> */
.L_x_6436:
[----:B------:R-:W-:Y:S05]  /*14890*/  BSYNC B1 ;  /* 0x0000000000017941 */ /* 0x000fea0003800000 */
.L_x_6435:
        /* <DEDUP_REMOVED lines=124> */
.L_x_6420:
[----:B------:R-:W0:Y:S01]  /*15060*/  LDC R10, c[0x0][0x448] ;  /* 0x00011200ff0a7b82 */ /* 0x000e220000000800 */
[----:B------:R-:W-:Y:S01]  /*15070*/  IMAD.MOV.U32 R6, RZ, RZ, R24 ;  /* 0x000000ffff067224 */ /* 0x000fe200078e0018 */
[----:B------:R-:W-:Y:S01]  /*15080*/  ULDC.64 UR4, c[0x0][0x3f8] ;  /* 0x0000fe0000047ab9 */ /* 0x000fe20000000a00 */
[----:B------:R-:W-:Y:S01]  /*15090*/  IMAD.MOV.U32 R7, RZ, RZ, R29 ;  /* 0x000000ffff077224 */ /* 0x000fe200078e001d */
[----:B------:R-:W-:Y:S01]  /*150a0*/  MOV R9, R31 ;  /* 0x0000001f00097202 */ /* 0x000fe20000000f00 */
[----:B------:R-:W-:Y:S01]  /*150b0*/  IMAD.MOV.U32 R8, RZ, RZ, R26 ;  /* 0x000000ffff087224 */ /* 0x000fe200078e001a */
[----:B------:R-:W-:Y:S01]  /*150c0*/  ULDC.64 UR6, c[0x0][0x408] ;  /* 0x0001020000067ab9 */ /* 0x000fe20000000a00 */
[----:B------:R-:W-:Y:S01]  /*150d0*/  ULDC.64 UR8, c[0x0][0x400] ;  /* 0x0001000000087ab9 */ /* 0x000fe20000000a00 */
[----:B0-----:R-:W-:-:S13]  /*150e0*/  ISETP.NE.AND P0, PT, R10, 0x1, PT ;  /* 0x000000010a00780c */ /* 0x001fda0003f05270 */
[----:B------:R-:W0:Y:S08]  /*150f0*/  @P0 LDC R3, c[0x0][0x44c] ;  /* 0x00011300ff030b82 */ /* 0x000e300000000800 */
[----:B------:R-:W1:Y:S01]  /*15100*/  @P0 LDC R5, c[0x0][0x450] ;  /* 0x00011400ff050b82 */ /* 0x000e620000000800 */
[----:B0-----:R-:W-:-:S04]  /*15110*/  @P0 IMAD.HI.U32 R0, R20, R3, RZ ;  /* 0x0000000314000227 */ /* 0x001fc800078e00ff */
[----:B------:R-:W-:Y:S01]  /*15120*/  IMAD.MOV.U32 R3, RZ, RZ, R20 ;  /* 0x000000ffff037224 */ /* 0x000fe200078e0014 */
        /* <DEDUP_REMOVED lines=19> */
.L_x_6694:
[----:B------:R-:W5:Y:S01]  /*15260*/  LDL R0, [R1+0x48] ;  /* 0x0000480001007983 */ /* 0x000f620000100800 */
        /* <DEDUP_REMOVED lines=12> */
[----:B-----5:R-:W-:Y:S01]  /*15330*/  IMAD R41, R0, R10, RZ ;  /* 0x0000000a00297224 */ /* 0x020fe200078e02ff */
[----:B------:R-:W-:-:S04]  /*15340*/  CS2R R10, SRZ ;  /* 0x00000000000a7805 */ /* 0x000fc8000001ff00 */
[----:B------:R-:W-:-:S13]  /*15350*/  ISETP.GE.AND P0, PT, R20, R41, PT ;  /* 0x000000291400720c */ /* 0x000fda0003f06270 */
[----:B------:R-:W-:Y:S05]  /*15360*/  @P0 BRA `(.L_x_6439) ;  /* 0x0000000000980947 */ /* 0x000fea0003800000 */
[----:B------:R-:W-:Y:S01]  /*15370*/  ULDC UR4, c[0x0][0x3f4] ;  /* 0x0000fd0000047ab9 */ /* 0x000fe20000000800 */
[----:B------:R-:W-:Y:S02]  /*15380*/  CS2R R28, SRZ ;  /* 0x00000000001c7805 */ /* 0x000fe4000001ff00 */
[----:B------:R-:W-:Y:S02]  /*15390*/  ISETP.GE.AND P1, PT, R224, UR4, PT ;  /* 0x00000004e0007c0c */ /* 0x000fe4000bf26270 */
[----:B------:R-:W-:Y:S02]  /*153a0*/  CS2R R30, SRZ ;  /* 0x00000000001e7805 */ /* 0x000fe4000001ff00 */
[----:B------:R-:W-:Y:S02]  /*153b0*/  ISETP.GE.AND P2, PT, R16, UR4, PT ;  /* 0x0000000410007c0c */ /* 0x000fe4000bf46270 */
[----:B------:R-:W-:Y:S02]  /*153c0*/  CS2R R8, SRZ ;  /* 0x0000000000087805 */ /* 0x000fe4000001ff00 */
[----:B------:R-:W-:-:S02]  /*153d0*/  ISETP.GE.AND P0, PT, R225, UR4, PT ;  /* 0x00000004e1007c0c */ /* 0x000fc4000bf06270 */
[----:B------:R-:W-:Y:S02]  /*153e0*/  CS2R R10, SRZ ;  /* 0x00000000000a7805 */ /* 0x000fe4000001ff00 */
[----:B------:R-:W-:Y:S02]  /*153f0*/  CS2R R32, SRZ ;  /* 0x0000000000207805 */ /* 0x000fe4000001ff00 */
[----:B------:R-:W-:Y:S01]  /*15400*/  CS2R R34, SRZ ;  /* 0x0000000000227805 */ /* 0x000fe2000001ff00 */
[----:B------:R-:W-:Y:S02]  /*15410*/  @!P1 IMAD.SHL.U32 R48, R228, 0x10, RZ ;  /* 0x00000010e4309824 */ /* 0x000fe400078e00ff */
[----:B--2---:R-:W-:-:S04]  /*15420*/  @!P2 IADD3 R42, P3, R16, R5, RZ ;  /* 0x00000005102aa210 */ /* 0x004fc80007f7e0ff */
[----:B------:R-:W-:Y:S01]  /*15430*/  @!P0 IMAD.SHL.U32 R50, R229, 0x10, RZ ;  /* 0x00000010e5328824 */ /* 0x000fe200078e00ff */
[----:B------:R-:W-:Y:S02]  /*15440*/  @!P1 SHF.R.S32.HI R0, RZ, 0x1f, R48 ;  /* 0x0000001fff009819 */ /* 0x000fe40000011430 */
[C---:B------:R-:W-:Y:S01]  /*15450*/  @!P1 IADD3 R46, P5, R48.reuse, R5, RZ ;  /* 0x00000005302e9210 */ /* 0x040fe20007fbe0ff */
[C---:B-1----:R-:W-:Y:S01]  /*15460*/  @!P2 IMAD.X R43, R3.reuse, 0x1, R17, P3 ;  /* 0x00000001032ba824 */ /* 0x042fe200018e0611 */
[----:B----4-:R-:W-:Y:S02]  /*15470*/  @!P1 IADD3 R48, P4, R48, R21, RZ ;  /* 0x0000001530309210 */ /* 0x010fe40007f9e0ff */
[----:B------:R-:W-:Y:S01]  /*15480*/  @!P0 IADD3 R20, P3, R50, R5, RZ ;  /* 0x0000000532148210 */ /* 0x000fe20007f7e0ff */
[----:B------:R-:W-:Y:S01]  /*15490*/  @!P1 IMAD.X R47, R3, 0x1, R0, P5 ;  /* 0x00000001032f9824 */ /* 0x000fe200028e0600 */
[----:B------:R-:W-:Y:S02]  /*154a0*/  @!P0 SHF.R.S32.HI R6, RZ, 0x1f, R50 ;  /* 0x0000001fff068819 */ /* 0x000fe40000011432 */
[----:B------:R-:W-:-:S02]  /*154b0*/  CS2R R12, SRZ ;  /* 0x00000000000c7805 */ /* 0x000fc4000001ff00 */
[----:B---3--:R-:W-:Y:S02]  /*154c0*/  @!P1 IADD3.X R49, R7, R0, RZ, P4, !PT ;  /* 0x0000000007319210 */ /* 0x008fe400027fe4ff */
[----:B------:R-:W-:Y:S02]  /*154d0*/  CS2R R14, SRZ ;  /* 0x00000000000e7805 */ /* 0x000fe4000001ff00 */
[-C--:B------:R-:W-:Y:S02]  /*154e0*/  @!P0 IADD3 R50, P5, R50, R21.reuse, RZ ;  /* 0x0000001532328210 */ /* 0x080fe40007fbe0ff */
[----:B------:R-:W-:Y:S02]  /*154f0*/  CS2R R36, SRZ ;  /* 0x0000000000247805 */ /* 0x000fe4000001ff00 */
[----:B------:R-:W-:Y:S02]  /*15500*/  @!P2 IADD3 R4, P4, R16, R21, RZ ;  /* 0x000000151004a210 */ /* 0x000fe40007f9e0ff */
[----:B------:R-:W-:-:S02]  /*15510*/  CS2R R38, SRZ ;  /* 0x0000000000267805 */ /* 0x000fc4000001ff00 */
[----:B------:R-:W-:Y:S02]  /*15520*/  CS2R R24, SRZ ;  /* 0x0000000000187805 */ /* 0x000fe4000001ff00 */
[----:B------:R-:W-:Y:S01]  /*15530*/  CS2R R26, SRZ ;  /* 0x00000000001a7805 */ /* 0x000fe2000001ff00 */
[--C-:B------:R-:W-:Y:S01]  /*15540*/  @!P0 IMAD.X R21, R3, 0x1, R6.reuse, P3 ;  /* 0x0000000103158824 */ /* 0x100fe200018e0606 */
[----:B------:R0:W5:Y:S01]  /*15550*/  @!P2 LD.E.128 R28, desc[UR54][R42.64] ;  /* 0x000000362a1ca980 */ /* 0x000162000c101d00 */
[C---:B------:R-:W-:Y:S02]  /*15560*/  @!P0 IMAD.X R51, R7.reuse, 0x1, R6, P5 ;  /* 0x0000000107338824 */ /* 0x040fe400028e0606 */
[----:B------:R-:W-:Y:S01]  /*15570*/  @!P2 IMAD.X R5, R7, 0x1, R17, P4 ;  /* 0x000000010705a824 */ /* 0x000fe200020e0611 */
[----:B------:R0:W5:Y:S04]  /*15580*/  @!P1 LD.E.128 R32, desc[UR54][R46.64] ;  /* 0x000000362e209980 */ /* 0x000168000c101d00 */
[----:B------:R0:W5:Y:S04]  /*15590*/  @!P2 LD.E.128 R8, desc[UR54][R4.64] ;  /* 0x000000360408a980 */ /* 0x000168000c101d00 */
[----:B------:R0:W5:Y:S04]  /*155a0*/  @!P1 LD.E.128 R12, desc[UR54][R48.64] ;  /* 0x00000036300c9980 */ /* 0x000168000c101d00 */
[----:B------:R0:W5:Y:S04]  /*155b0*/  @!P0 LD.E.128 R36, desc[UR54][R20.64] ;  /* 0x0000003614248980 */ /* 0x000168000c101d00 */
[----:B------:R0:W5:Y:S02]  /*155c0*/  @!P0 LD.E.128 R24, desc[UR54][R50.64] ;  /* 0x0000003632188980 */ /* 0x000164000c101d00 */
.L_x_6439:
[----:B------:R-:W-:Y:S05]  /*155d0*/  BSYNC B1 ;  /* 0x0000000000017941 */ /* 0x000fea0003800000 */
.L_x_6438:
[----:B------:R-:W3:Y:S01]  /*155e0*/  LDL R0, [R1+0x40] ;  /* 0x0000400001007983 */ /* 0x000ee20000100800 */
[----:B------:R-:W-:Y:S01]  /*155f0*/  ULEA.HI UR4, UR37, UR37, URZ, 0x1 ;  /* 0x0000002525047291 */ /* 0x000fe2000f8f083f */
[----:B------:R-:W-:Y:S01]  /*15600*/  BSSY B1, `(.L_x_6440) ;  /* 0x000000e000017945 */ /* 0x000fe20003800000 */
[----:B0-----:R-:W2:Y:S02]  /*15610*/  S2R R4, SR_TID.X ;  /* 0x0000000000047919 */ /* 0x001ea40000002100 */
[----:B------:R-:W-:-:S04]  /*15620*/  ULOP3.LUT UR4, UR4, 0xfffffffe, URZ, 0xc0, !UPT ;  /* 0xfffffffe04047892 */ /* 0x000fc8000f8ec03f */
[----:B------:R-:W-:-:S06]  /*15630*/  UIADD3 UR4, UR37, -UR4, URZ ;  /* 0x8000000425047290 */ /* 0x000fcc000fffe03f */
[----:B-1----:R-:W-:-:S05]  /*15640*/  IMAD.U32 R3, RZ, RZ, UR4 ;  /* 0x00000004ff037e24 */ /* 0x002fca000f8e00ff */
[----:B------:R-:W-:-:S04]  /*15650*/  SHF.L.U32 R3, R3, 0x1f, RZ ;  /* 0x0000001f03037819 */ /* 0x000fc800000006ff */
[----:B------:R-:W0:Y:S01]  /*15660*/  SYNCS.PHASECHK.TRANS64.TRYWAIT P0, [R18+URZ+0x33400], R3 ;  /* 0x03340003120075a7 */ /* 0x000e22000800017f */
[C---:B--2---:R-:W-:Y:S01]  /*15670*/  IADD3 R5, R4.reuse, -0x80, RZ ;  /* 0xffffff8004057810 */ /* 0x044fe20007ffe0ff */
[----:B------:R-:W-:-:S05]  /*15680*/  VIADD R4, R4, 0xffffff80 ;  /* 0xffffff8004047836 */ /* 0x000fca0000000000 */
[----:B------:R-:W-:-:S04]  /*15690*/  LEA.HI R4, R4, R5, RZ, 0x1 ;  /* 0x0000000504047211 */ /* 0x000fc800078f08ff */
[----:B------:R-:W-:Y:S02]  /*156a0*/  SHF.R.S32.HI R4, RZ, 0x1, R4 ;  /* 0x00000001ff047819 */ /* 0x000fe40000011404 */
[----:B---3--:R-:W-:-:S04]  /*156b0*/  VIADDMNMX R0, R41, -R0, 0x80, PT ;  /* 0x0000008029007446 */ /* 0x008fc80003800900 */
[----:B------:R-:W-:Y:S01]  /*156c0*/  ISETP.GE.AND P1, PT, R4, R0, PT ;  /* 0x000000000400720c */ /* 0x000fe20003f26270 */
[----:B0-----:R-:W-:-:S12]  /*156d0*/  @!P0 BRA `(.L_x_6441) ;  /* 0x000001d800e08947 */ /* 0x001fd80003800000 */
.L_x_6695:
[----:B------:R-:W-:Y:S05]  /*156e0*/  BSYNC B1 ;  /* 0x0000000000017941 */ /* 0x000fea0003800000 */
.L_x_6440:
[----:B------:R-:W-:Y:S05]  /*156f0*/  @P1 BRA `(.L_x_6426) ;  /* 0x0000002c00f81947 */ /* 0x000fea0003800000 */
[----:B------:R1:W5:Y:S01]  /*15700*/  LDL R69, [R1+0x2c] ;  /* 0x00002c0001457983 */ /* 0x0003620000100800 */
[----:B0-----:R-:W0:Y:S03]  /*15710*/  LDC R3, c[0x0][0x3f4] ;  /* 0x0000fd00ff037b82 */ /* 0x001e260000000800 */
[----:B------:R1:W5:Y:S04]  /*15720*/  LDL R68, [R1+0x30] ;  /* 0x0000300001447983 */ /* 0x0003680000100800 */
[----:B------:R1:W5:Y:S01]  /*15730*/  LDL R67, [R1+0x34] ;  /* 0x0000340001437983 */ /* 0x0003620000100800 */
[----:B------:R-:W-:Y:S01]  /*15740*/  BSSY B1, `(.L_x_6442) ;  /* 0x00000ff000017945 */ /* 0x000fe20003800000 */
[----:B0-----:R-:W-:-:S02]  /*15750*/  ISETP.GE.AND P0, PT, R16, R3, PT ;  /* 0x000000031000720c */ /* 0x001fc40003f06270 */
[-C--:B------:R-:W-:Y:S02]  /*15760*/  ISETP.GE.AND P1, PT, R224, R3.reuse, PT ;  /* 0x00000003e000720c */ /* 0x080fe40003f26270 */
[----:B------:R-:W-:-:S09]  /*15770*/  ISETP.GE.AND P2, PT, R225, R3, PT ;  /* 0x00000003e100720c */ /* 0x000fd20003f46270 */
[----:B-1----:R-:W-:Y:S05]  /*15780*/  @P0 BRA `(.L_x_6443) ;  /* 0x0000000c00e80947 */ /* 0x002fea0003800000 */
[----:B------:R-:W2:Y:S01]  /*15790*/  LDL R70, [R1+0x6c] ;  /* 0x00006c0001467983 */ /* 0x000ea20000100800 */
[----:B------:R-:W-:Y:S02]  /*157a0*/  LEA.HI R0, R40, R40, RZ, 0x1 ;  /* 0x0000002828007211 */ /* 0x000fe400078f08ff */
[----:B-----5:R-:W-:Y:S02]  /*157b0*/  LOP3.LUT R4, R28, 0xff, RZ, 0xc0, !PT ;  /* 0x000000ff1c047812 */ /* 0x020fe400078ec0ff */
[----:B------:R-:W-:Y:S02]  /*157c0*/  LOP3.LUT R5, R0, 0xfffffffe, RZ, 0xc0, !PT ;  /* 0xfffffffe00057812 */ /* 0x000fe400078ec0ff */
[----:B------:R-:W-:Y:S02]  /*157d0*/  SHF.R.U32.HI R0, RZ, 0x8, R28 ;  /* 0x00000008ff007819 */ /* 0x000fe4000001161c */
[----:B------:R-:W-:Y:S01]  /*157e0*/  SHF.R.U32.HI R20, RZ, 0x8, R30 ;  /* 0x00000008ff147819 */ /* 0x000fe2000001161e */
[----:B------:R-:W-:Y:S01]  /*157f0*/  IMAD.IADD R40, R40, 0x1, -R5 ;  /* 0x0000000128287824 */ /* 0x000fe200078e0a05 */
[----:B------:R-:W-:-:S02]  /*15800*/  LOP3.LUT R5, R0, 0xff, RZ, 0xc0, !PT ;  /* 0x000000ff00057812 */ /* 0x000fc400078ec0ff */
[----:B----4-:R-:W-:Y:S02]  /*15810*/  LOP3.LUT R21, R30, 0xff, RZ, 0xc0, !PT ;  /* 0x000000ff1e157812 */ /* 0x010fe400078ec0ff */
[----:B------:R-:W-:Y:S02]  /*15820*/  LEA.HI R0, R3, R40, RZ, 0x1c ;  /* 0x0000002803007211 */ /* 0x000fe400078fe0ff */
[----:B------:R-:W-:Y:S02]  /*15830*/  PRMT R45, R5, 0x7604, R4 ;  /* 0x00007604052d7816 */ /* 0x000fe40000000004 */
[----:B------:R-:W-:Y:S02]  /*15840*/  SHF.R.S32.HI R5, RZ, 0x1f, R0 ;  /* 0x0000001fff057819 */ /* 0x000fe40000011400 */
[----:B------:R-:W-:Y:S02]  /*15850*/  LOP3.LUT R40, R20, 0xff, RZ, 0xc0, !PT ;  /* 0x000000ff14287812 */ /* 0x000fe400078ec0ff */
[----:B------:R-:W-:Y:S01]  /*15860*/  LEA.HI R5, R5, R0, RZ, 0x2 ;  /* 0x0000000005057211 */ /* 0x000fe200078f10ff */
[----:B------:R-:W-:Y:S01]  /*15870*/  IMAD.SHL.U32 R0, R0, 0x10, RZ ;  /* 0x0000001000007824 */ /* 0x000fe200078e00ff */
[----:B------:R-:W-:-:S02]  /*15880*/  SHF.R.U32.HI R7, RZ, 0x8, R29 ;  /* 0x00000008ff077819 */ /* 0x000fc4000001161d */
[----:B------:R-:W-:Y:S01]  /*15890*/  PRMT R47, R40, 0x7604, R21 ;  /* 0x00007604282f7816 */ /* 0x000fe20000000015 */
[----:B------:R-:W-:Y:S01]  /*158a0*/  IMAD.SHL.U32 R5, R5, 0x800, RZ ;  /* 0x0000080005057824 */ /* 0x000fe200078e00ff */
[----:B------:R-:W-:Y:S02]  /*158b0*/  SHF.R.U32.HI R21, RZ, 0x8, R8 ;  /* 0x00000008ff157819 */ /* 0x000fe40000011608 */
[----:B------:R-:W-:Y:S02]  /*158c0*/  LOP3.LUT R6, R29, 0xff, RZ, 0xc0, !PT ;  /* 0x000000ff1d067812 */ /* 0x000fe400078ec0ff */
[----:B------:R-:W-:Y:S02]  /*158d0*/  LOP3.LUT R7, R7, 0xff, RZ, 0xc0, !PT ;  /* 0x000000ff07077812 */ /* 0x000fe400078ec0ff */
[----:B------:R-:W-:Y:S02]  /*158e0*/  LOP3.LUT R0, R69, 0x30, R0, 0xf8, !PT ;  /* 0x0000003045007812 */ /* 0x000fe400078ef800 */
[----:B------:R-:W-:-:S02]  /*158f0*/  LOP3.LUT R41, R21, 0xff, RZ, 0xc0, !PT ;  /* 0x000000ff15297812 */ /* 0x000fc400078ec0ff */
[----:B------:R-:W-:Y:S02]  /*15900*/  PRMT R20, R7, 0x7604, R6 ;  /* 0x0000760407147816 */ /* 0x000fe40000000006 */
[----:B------:R-:W-:Y:S02]  /*15910*/  LOP3.LUT R21, R0, R68, RZ, 0x3c, !PT ;  /* 0x0000004400157212 */ /* 0x000fe400078e3cff */
[----:B------:R-:W-:Y:S02]  /*15920*/  SHF.R.U32.HI R7, RZ, 0x8, R31 ;  /* 0x00000008ff077819 */ /* 0x000fe4000001161f */
[----:B------:R-:W-:Y:S02]  /*15930*/  LOP3.LUT R0, R5, 0xffffe000, RZ, 0xc0, !PT ;  /* 0xffffe00005007812 */ /* 0x000fe400078ec0ff */
[----:B------:R-:W-:Y:S02]  /*15940*/  LOP3.LUT R4, R31, 0xff, RZ, 0xc0, !PT ;  /* 0x000000ff1f047812 */ /* 0x000fe400078ec0ff */
[----:B------:R-:W-:-:S02]  /*15950*/  LOP3.LUT R6, R8, 0xff, RZ, 0xc0, !PT ;  /* 0x000000ff08067812 */ /* 0x000fc400078ec0ff */
[----:B------:R-:W-:Y:S02]  /*15960*/  LOP3.LUT R7, R7, 0xff, RZ, 0xc0, !PT ;  /* 0x000000ff07077812 */ /* 0x000fe400078ec0ff */
[----:B------:R-:W-:Y:S02]  /*15970*/  IADD3 R21, R21, R67, R0 ;  /* 0x0000004315157210 */ /* 0x000fe40007ffe000 */
[----:B------:R-:W-:Y:S02]  /*15980*/  SHF.R.U32.HI R40, RZ, 0x8, R9 ;  /* 0x00000008ff287819 */ /* 0x000fe40000011609 */
[----:B------:R-:W-:Y:S02]  /*15990*/  IADD3 R0, R18, R21, RZ ;  /* 0x0000001512007210 */ /* 0x000fe40007ffe0ff */
[----:B------:R-:W-:Y:S02]  /*159a0*/  PRMT R46, R7, 0x7604, R4 ;  /* 0x00007604072e7816 */ /* 0x000fe40000000004 */
[----:B------:R-:W-:-:S02]  /*159b0*/  PRMT R53, R41, 0x7604, R6 ;  /* 0x0000760429357816 */ /* 0x000fc40000000006 */
[----:B------:R-:W-:Y:S02]  /*159c0*/  LOP3.LUT R21, R40, 0xff, RZ, 0xc0, !PT ;  /* 0x000000ff28157812 */ /* 0x000fe400078ec0ff */
[----:B------:R-:W0:Y:S01]  /*159d0*/  LDS.128 R40, [R0+0x1e200] ;  /* 0x01e2000000287984 */ /* 0x000e220000000c00 */
[----:B------:R-:W-:Y:S02]  /*159e0*/  SHF.R.U32.HI R50, RZ, 0x8, R10 ;  /* 0x00000008ff327819 */ /* 0x000fe4000001160a */
[----:B------:R-:W-:Y:S02]  /*159f0*/  LOP3.LUT R48, R9, 0xff, RZ, 0xc0, !PT ;  /* 0x000000ff09307812 */ /* 0x000fe400078ec0ff */
[----:B------:R-:W-:Y:S02]  /*15a00*/  LOP3.LUT R49, R10, 0xff, RZ, 0xc0, !PT ;  /* 0x000000ff0a317812 */ /* 0x000fe400078ec0ff */
[----:B------:R-:W-:Y:S02]  /*15a10*/  LOP3.LUT R50, R50, 0xff, RZ, 0xc0, !PT ;  /* 0x000000ff32327812 */ /* 0x000fe400078ec0ff */
[----:B------:R-:W-:-:S02]  /*15a20*/  PRMT R48, R21, 0x7604, R48 ;  /* 0x0000760415307816 */ /* 0x000fc40000000030 */
[----:B------:R-:W-:Y:S02]  /*15a30*/  SHF.R.U32.HI R21, RZ, 0x10, R29 ;  /* 0x00000010ff157819 */ /* 0x000fe4000001161d */
[----:B------:R-:W-:Y:S02]  /*15a40*/  SHF.R.U32.HI R55, RZ, 0x10, R9 ;  /* 0x00000010ff377819 */ /* 0x000fe40000011609 */
[----:B------:R-:W-:Y:S01]  /*15a50*/  PRMT R57, R50, 0x7604, R49 ;  /* 0x0000760432397816 */ /* 0x000fe20000000031 */
[----:B------:R-:W-:Y:S01]  /*15a60*/  IMAD.U32 R21, R21, 0x10000, RZ ;  /* 0x0001000015157824 */ /* 0x000fe200078e00ff */
[----:B------:R-:W-:Y:S01]  /*15a70*/  SHF.R.U32.HI R49, RZ, 0x10, R31 ;  /* 0x00000010ff317819 */ /* 0x000fe2000001161f */
[----:B------:R-:W-:Y:S01]  /*15a80*/  IMAD.U32 R55, R55, 0x10000, RZ ;  /* 0x0001000037377824 */ /* 0x000fe200078e00ff */
[--C-:B------:R-:W-:Y:S02]  /*15a90*/  SHF.R.U32.HI R52, RZ, 0x8, R11.reuse ;  /* 0x00000008ff347819 */ /* 0x100fe4000001160b */
[----:B------:R-:W-:Y:S01]  /*15aa0*/  SHF.R.U32.HI R59, RZ, 0x10, R11 ;  /* 0x00000010ff3b7819 */ /* 0x000fe2000001160b */
[----:B------:R-:W-:Y:S01]  /*15ab0*/  IMAD.U32 R49, R49, 0x10000, RZ ;  /* 0x0001000031317824 */ /* 0x000fe200078e00ff */
[----:B------:R-:W-:-:S02]  /*15ac0*/  LOP3.LUT R51, R11, 0xff, RZ, 0xc0, !PT ;  /* 0x000000ff0b337812 */ /* 0x000fc400078ec0ff */
[----:B------:R-:W-:Y:S01]  /*15ad0*/  LOP3.LUT R52, R52, 0xff, RZ, 0xc0, !PT ;  /* 0x000000ff34347812 */ /* 0x000fe200078ec0ff */
[----:B------:R-:W-:Y:S01]  /*15ae0*/  IMAD.U32 R59, R59, 0x10000, RZ ;  /* 0x000100003b3b7824 */ /* 0x000fe200078e00ff */
[----:B------:R-:W-:Y:S02]  /*15af0*/  LOP3.LUT R21, R20, 0xff0000, R21, 0xf8, !PT ;  /* 0x00ff000014157812 */ /* 0x000fe400078ef815 */
[----:B------:R-:W-:Y:S02]  /*15b00*/  LOP3.LUT R45, R45, 0xff0000, R28, 0xf8, !PT ;  /* 0x00ff00002d2d7812 */ /* 0x000fe400078ef81c */
[----:B------:R-:W-:Y:S02]  /*15b10*/  LOP3.LUT R55, R48, 0xff0000, R55, 0xf8, !PT ;  /* 0x00ff000030377812 */ /* 0x000fe400078ef837 */
[----:B------:R-:W-:Y:S02]  /*15b20*/  LOP3.LUT R53, R53, 0xff0000, R8, 0xf8, !PT ;  /* 0x00ff000035357812 */ /* 0x000fe400078ef808 */
[----:B------:R-:W-:-:S02]  /*15b30*/  PRMT R52, R52, 0x7604, R51 ;  /* 0x0000760434347816 */ /* 0x000fc40000000033 */
[----:B------:R-:W-:Y:S02]  /*15b40*/  LOP3.LUT R51, R46, 0xff0000, R49, 0xf8, !PT ;  /* 0x00ff00002e337812 */ /* 0x000fe400078ef831 */
[----:B------:R-:W-:Y:S02]  /*15b50*/  LOP3.LUT R48, R45, 0xff000000, R28, 0xf8, !PT ;  /* 0xff0000002d307812 */ /* 0x000fe400078ef81c */
[----:B------:R-:W-:Y:S02]  /*15b60*/  LOP3.LUT R49, R21, 0xff000000, R29, 0xf8, !PT ;  /* 0xff00000015317812 */ /* 0x000fe400078ef81d */
[----:B------:R-:W-:Y:S02]  /*15b70*/  LOP3.LUT R55, R55, 0xff000000, R9, 0xf8, !PT ;  /* 0xff00000037377812 */ /* 0x000fe400078ef809 */
[----:B------:R-:W-:Y:S02]  /*15b80*/  LOP3.LUT R53, R53, 0xff000000, R8, 0xf8, !PT ;  /* 0xff00000035357812 */ /* 0x000fe400078ef808 */
[----:B------:R-:W-:-:S02]  /*15b90*/  LOP3.LUT R59, R52, 0xff0000, R59, 0xf8, !PT ;  /* 0x00ff0000343b7812 */ /* 0x000fc400078ef83b */
[--C-:B------:R-:W-:Y:S02]  /*15ba0*/  LOP3.LUT R57, R57, 0xff0000, R10.reuse, 0xf8, !PT ;  /* 0x00ff000039397812 */ /* 0x100fe400078ef80a */
[----:B------:R-:W-:Y:S02]  /*15bb0*/  LOP3.LUT R52, R51, 0xff000000, R31, 0xf8, !PT ;  /* 0xff00000033347812 */ /* 0x000fe400078ef81f */
[----:B------:R-:W-:Y:S02]  /*15bc0*/  F2FP.F16.E4M3.UNPACK_B R51, R55 ;  /* 0x00000037ff33723e */ /* 0x000fe400020006ff */
[----:B------:R-:W-:Y:S02]  /*15bd0*/  F2FP.F16.E4M3.UNPACK_B R31, R49 ;  /* 0x00000031ff1f723e */ /* 0x000fe400020006ff */
[----:B------:R-:W-:Y:S01]  /*15be0*/  LOP3.LUT R56, R57, 0xff000000, R10, 0xf8, !PT ;  /* 0xff00000039387812 */ /* 0x000fe200078ef80a */
[----:B------:R-:W-:Y:S01]  /*15bf0*/  HADD2.F32 R54, -RZ, R51.H0_H0 ;  /* 0x20000033ff367230 */ /* 0x000fe20000004100 */
[----:B------:R-:W-:Y:S01]  /*15c00*/  LOP3.LUT R59, R59, 0xff000000, R11, 0xf8, !PT ;  /* 0xff0000003b3b7812 */ /* 0x000fe200078ef80b */
[----:B------:R-:W-:Y:S01]  /*15c10*/  HADD2.F32 R50, -RZ, R31.H0_H0 ;  /* 0x2000001fff327230 */ /* 0x000fe20000004100 */
[----:B------:R-:W-:-:S02]  /*15c20*/  LOP3.LUT R47, R47, 0xff0000, R30, 0xf8, !PT ;  /* 0x00ff00002f2f7812 */ /* 0x000fc400078ef81e */
[----:B------:R-:W-:Y:S02]  /*15c30*/  F2FP.F16.E4M3.UNPACK_B R55, R55.H1 ;  /* 0x00000037ff37723e */ /* 0x000fe400030006ff */
[----:B------:R-:W-:Y:S02]  /*15c40*/  LOP3.LUT R20, R47, 0xff000000, R30, 0xf8, !PT ;  /* 0xff0000002f147812 */ /* 0x000fe400078ef81e */
[-C--:B0-----:R-:W-:Y:S02]  /*15c50*/  F2FP.F16.E4M3.UNPACK_B R46, R43.reuse ;  /* 0x0000002bff2e723e */ /* 0x081fe400020006ff */
[----:B------:R-:W-:Y:S02]  /*15c60*/  F2FP.F16.E4M3.UNPACK_B R47, R43.H1 ;  /* 0x0000002bff2f723e */ /* 0x000fe400030006ff */
[-C--:B------:R-:W-:Y:S02]  /*15c70*/  F2FP.F16.E4M3.UNPACK_B R43, R42.reuse ;  /* 0x0000002aff2b723e */ /* 0x080fe400020006ff */
[----:B------:R-:W-:-:S02]  /*15c80*/  F2FP.F16.E4M3.UNPACK_B R45, R42.H1 ;  /* 0x0000002aff2d723e */ /* 0x000fc400030006ff */
[----:B------:R-:W-:Y:S02]  /*15c90*/  F2FP.F16.E4M3.UNPACK_B R49, R49.H1 ;  /* 0x00000031ff31723e */ /* 0x000fe400030006ff */
[-C--:B------:R-:W-:Y:S02]  /*15ca0*/  F2FP.F16.E4M3.UNPACK_B R30, R40.reuse ;  /* 0x00000028ff1e723e */ /* 0x080fe400020006ff */
[----:B------:R-:W-:Y:S01]  /*15cb0*/  F2FP.F16.E4M3.UNPACK_B R40, R40.H1 ;  /* 0x00000028ff28723e */ /* 0x000fe200030006ff */
[----:B--2---:R-:W0:Y:S02]  /*15cc0*/  LDS.128 R4, [R70+0x1e200] ;  /* 0x01e2000046047984 */ /* 0x004e240000000c00 */
[-C--:B0-----:R-:W-:Y:S02]  /*15cd0*/  F2FP.F16.E4M3.UNPACK_B R28, R7.reuse ;  /* 0x00000007ff1c723e */ /* 0x081fe400020006ff */
[----:B------:R-:W-:Y:S02]  /*15ce0*/  F2FP.F16.E4M3.UNPACK_B R29, R7.H1 ;  /* 0x00000007ff1d723e */ /* 0x000fe400030006ff */
[----:B------:R-:W-:-:S02]  /*15cf0*/  F2FP.F16.E4M3.UNPACK_B R7, R4 ;  /* 0x00000004ff07723e */ /* 0x000fc400020006ff */
[----:B------:R-:W-:Y:S02]  /*15d00*/  F2FP.F16.E4M3.UNPACK_B R8, R4.H1 ;  /* 0x00000004ff08723e */ /* 0x000fe400030006ff */
[-C--:B------:R-:W-:Y:S02]  /*15d10*/  F2FP.F16.E4M3.UNPACK_B R4, R6.reuse ;  /* 0x00000006ff04723e */ /* 0x080fe400020006ff */
[----:B------:R-:W-:Y:S02]  /*15d20*/  F2FP.F16.E4M3.UNPACK_B R21, R6.H1 ;  /* 0x00000006ff15723e */ /* 0x000fe400030006ff */
[----:B------:R-:W-:Y:S02]  /*15d30*/  F2FP.F16.E4M3.UNPACK_B R6, R41 ;  /* 0x00000029ff06723e */ /* 0x000fe400020006ff */
[-C--:B------:R-:W-:Y:S02]  /*15d40*/  F2FP.F16.E4M3.UNPACK_B R10, R5.reuse ;  /* 0x00000005ff0a723e */ /* 0x080fe400020006ff */
[----:B------:R-:W-:Y:S01]  /*15d50*/  F2FP.F16.E4M3.UNPACK_B R11, R5.H1 ;  /* 0x00000005ff0b723e */ /* 0x000fe200030006ff */
[----:B------:R-:W-:Y:S01]  /*15d60*/  HADD2.F32 R5, -RZ, R6.H0_H0 ;  /* 0x20000006ff057230 */ /* 0x000fe20000004100 */
[----:B------:R-:W-:Y:S01]  /*15d70*/  F2FP.F16.E4M3.UNPACK_B R41, R41.H1 ;  /* 0x00000029ff29723e */ /* 0x000fe200030006ff */
[----:B------:R-:W-:-:S02]  /*15d80*/  HADD2.F32 R9, -RZ, R10.H0_H0 ;  /* 0x2000000aff097230 */ /* 0x000fc40000004100 */
[----:B------:R-:W-:Y:S02]  /*15d90*/  HADD2.F32 R10, -RZ, R10.H1_H1 ;  /* 0x3000000aff0a7230 */ /* 0x000fe40000004100 */
[C---:B------:R-:W-:Y:S01]  /*15da0*/  FMUL.FTZ R58, R5.reuse, R54 ;  /* 0x00000036053a7220 */ /* 0x040fe20000410000 */
[-C--:B------:R-:W-:Y:S01]  /*15db0*/  FMUL.FTZ R57, R5, R50.reuse ;  /* 0x0000003205397220 */ /* 0x080fe20000410000 */
[----:B------:R-:W-:Y:S02]  /*15dc0*/  HADD2.F32 R42, -RZ, R41.H0_H0 ;  /* 0x20000029ff2a7230 */ /* 0x000fe40000004100 */
[C---:B------:R-:W-:Y:S01]  /*15dd0*/  FFMA.FTZ R5, R9.reuse, R50, -R58 ;  /* 0x0000003209057223 */ /* 0x040fe2000001083a */
[----:B------:R-:W-:Y:S01]  /*15de0*/  FFMA.FTZ R9, R9, R54, R57 ;  /* 0x0000003609097223 */ /* 0x000fe20000010039 */
[----:B------:R-:W-:Y:S02]  /*15df0*/  HADD2.F32 R50, -RZ, R31.H1_H1 ;  /* 0x3000001fff327230 */ /* 0x000fe40000004100 */
[----:B------:R-:W-:-:S02]  /*15e00*/  HADD2.F32 R54, -RZ, R51.H1_H1 ;  /* 0x30000033ff367230 */ /* 0x000fc40000004100 */
[----:B------:R-:W-:Y:S02]  /*15e10*/  HADD2.F32 R31, -RZ, R6.H1_H1 ;  /* 0x30000006ff1f7230 */ /* 0x000fe40000004100 */
[----:B------:R-:W-:Y:S02]  /*15e20*/  HADD2.F32 R57, -RZ, R55.H0_H0 ;  /* 0x20000037ff397230 */ /* 0x000fe40000004100 */
[----:B------:R-:W-:Y:S02]  /*15e30*/  HADD2.F32 R51, -RZ, R49.H0_H0 ;  /* 0x20000031ff337230 */ /* 0x000fe40000004100 */
[C---:B------:R-:W-:Y:S01]  /*15e40*/  FMUL.FTZ R61, R31.reuse, R54 ;  /* 0x000000361f3d7220 */ /* 0x040fe20000410000 */
[----:B------:R-:W-:Y:S02]  /*15e50*/  HADD2.F32 R6, -RZ, R11.H0_H0 ;  /* 0x2000000bff067230 */ /* 0x000fe40000004100 */
[C---:B------:R-:W-:Y:S01]  /*15e60*/  FMUL.FTZ R63, R42.reuse, R57 ;  /* 0x000000392a3f7220 */ /* 0x040fe20000410000 */
[-C--:B------:R-:W-:Y:S01]  /*15e70*/  FMUL.FTZ R31, R31, R50.reuse ;  /* 0x000000321f1f7220 */ /* 0x080fe20000410000 */
[-C--:B------:R-:W-:Y:S01]  /*15e80*/  FMUL.FTZ R42, R42, R51.reuse ;  /* 0x000000332a2a7220 */ /* 0x080fe20000410000 */
        /* <DEDUP_REMOVED lines=10> */
[----:B------:R-:W-:-:S02]  /*15f30*/  HADD2.F32 R41, -RZ, R41.H1_H1 ;  /* 0x30000029ff297230 */ /* 0x000fc40000004100 */
[----:B------:R-:W-:Y:S02]  /*15f40*/  HADD2.F32 R55, -RZ, R51.H0_H0 ;  /* 0x20000033ff377230 */ /* 0x000fe40000004100 */
[----:B------:R-:W-:Y:S02]  /*15f50*/  HADD2.F32 R10, -RZ, R46.H0_H0 ;  /* 0x2000002eff0a7230 */ /* 0x000fe40000004100 */
[C---:B------:R-:W-:Y:S01]  /*15f60*/  FMUL.FTZ R60, R41.reuse, R50 ;  /* 0x00000032293c7220 */ /* 0x040fe20000410000 */
[----:B------:R-:W-:Y:S02]  /*15f70*/  HADD2.F32 R49, -RZ, R31.H0_H0 ;  /* 0x2000001fff317230 */ /* 0x000fe40000004100 */
[----:B------:R-:W-:Y:S01]  /*15f80*/  FMUL.FTZ R41, R41, R42 ;  /* 0x0000002a29297220 */ /* 0x000fe20000410000 */
[----:B------:R-:W-:Y:S02]  /*15f90*/  HADD2.F32 R11, -RZ, R11.H1_H1 ;  /* 0x3000000bff0b7230 */ /* 0x000fe40000004100 */
[----:B------:R-:W-:Y:S01]  /*15fa0*/  FMUL.FTZ R61, R10, R55 ;  /* 0x000000370a3d7220 */ /* 0x000fe20000410000 */
[----:B------:R-:W-:-:S02]  /*15fb0*/  HADD2.F32 R6, -RZ, R28.H0_H0 ;  /* 0x2000001cff067230 */ /* 0x000fc40000004100 */
[-C--:B------:R-:W-:Y:S01]  /*15fc0*/  FMUL.FTZ R10, R10, R49.reuse ;  /* 0x000000310a0a7220 */ /* 0x080fe20000410000 */
[----:B------:R-:W-:Y:S02]  /*15fd0*/  HADD2.F32 R51, -RZ, R51.H1_H1 ;  /* 0x30000033ff337230 */ /* 0x000fe40000004100 */
[C---:B------:R-:W-:Y:S01]  /*15fe0*/  FFMA.FTZ R50, R11.reuse, R50, R41 ;  /* 0x000000320b327223 */ /* 0x040fe20000010029 */
[----:B------:R-:W-:Y:S02]  /*15ff0*/  HADD2.F32 R46, -RZ, R46.H1_H1 ;  /* 0x3000002eff2e7230 */ /* 0x000fe40000004100 */
[C---:B------:R-:W-:Y:S01]  /*16000*/  FFMA.FTZ R61, R6.reuse, R49, -R61 ;  /* 0x00000031063d7223 */ /* 0x040fe2000001083d */
[----:B------:R-:W-:Y:S02]  /*16010*/  HADD2.F32 R31, -RZ, R31.H1_H1 ;  /* 0x3000001fff1f7230 */ /* 0x000fe40000004100 */
[----:B------:R-:W-:Y:S01]  /*16020*/  FFMA.FTZ R55, R6, R55, R10 ;  /* 0x0000003706377223 */ /* 0x000fe2000001000a */
[----:B------:R-:W-:Y:S01]  /*16030*/  FFMA.FTZ R60, R11, R42, -R60 ;  /* 0x0000002a0b3c7223 */ /* 0x000fe2000001083c */
        /* <DEDUP_REMOVED lines=9> */
[C---:B------:R-:W-:Y:S01]  /*160d0*/  FMUL.FTZ R65, R10.reuse, R41 ;  /* 0x000000290a417220 */ /* 0x040fe20000410000 */
[----:B------:R-:W-:Y:S01]  /*160e0*/  F2FP.F16.E4M3.UNPACK_B R28, R53.H1 ;  /* 0x00000035ff1c723e */ /* 0x000fe200030006ff */
[-C--:B------:R-:W-:Y:S01]  /*160f0*/  FMUL.FTZ R10, R10, R11.reuse ;  /* 0x0000000b0a0a7220 */ /* 0x080fe20000410000 */
[----:B------:R-:W-:Y:S02]  /*16100*/  HADD2.F32 R52, -RZ, R52.H1_H1 ;  /* 0x30000034ff347230 */ /* 0x000fe40000004100 */
[C---:B------:R-:W-:Y:S01]  /*16110*/  FFMA.FTZ R65, R6.reuse, R11, -R65 ;  /* 0x0000000b06417223 */ /* 0x040fe20000010841 */
[----:B------:R-:W-:Y:S02]  /*16120*/  HADD2.F32 R42, -RZ, R59.H1_H1 ;  /* 0x3000003bff2a7230 */ /* 0x000fe40000004100 */
[----:B------:R-:W-:Y:S01]  /*16130*/  FFMA.FTZ R66, R6, R41, R10 ;  /* 0x0000002906427223 */ /* 0x000fe2000001000a */
[-C--:B------:R-:W-:Y:S01]  /*16140*/  F2FP.F16.E4M3.UNPACK_B R11, R48.reuse.H1 ;  /* 0x00000030ff0b723e */ /* 0x080fe200030006ff */
[----:B------:R-:W-:Y:S01]  /*16150*/  HADD2.F32 R47, -RZ, R47.H1_H1 ;  /* 0x3000002fff2f7230 */ /* 0x000fe20000004100 */
[----:B------:R-:W-:Y:S01]  /*16160*/  F2FP.F16.E4M3.UNPACK_B R53, R53 ;  /* 0x00000035ff35723e */ /* 0x000fe200020006ff */
[----:B------:R-:W-:Y:S01]  /*16170*/  HADD2.F32 R41, -RZ, R28.H0_H0 ;  /* 0x2000001cff297230 */ /* 0x000fe20000004100 */
[----:B------:R-:W-:Y:S01]  /*16180*/  F2FP.F16.E4M3.UNPACK_B R48, R48 ;  /* 0x00000030ff30723e */ /* 0x000fe200020006ff */
[----:B------:R-:W-:-:S02]  /*16190*/  HADD2.F32 R10, -RZ, R40.H0_H0 ;  /* 0x20000028ff0a7230 */ /* 0x000fc40000004100 */
[C---:B------:R-:W-:Y:S01]  /*161a0*/  FMUL.FTZ R46, R47.reuse, R42 ;  /* 0x0000002a2f2e7220 */ /* 0x040fe20000410000 */
[----:B------:R-:W-:Y:S02]  /*161b0*/  HADD2.F32 R31, -RZ, R11.H0_H0 ;  /* 0x2000000bff1f7230 */ /* 0x000fe40000004100 */
[----:B------:R-:W-:Y:S01]  /*161c0*/  FMUL.FTZ R49, R47, R52 ;  /* 0x000000342f317220 */ /* 0x000fe20000410000 */
[----:B------:R-:W-:Y:S02]  /*161d0*/  HADD2.F32 R6, -RZ, R8.H0_H0 ;  /* 0x20000008ff067230 */ /* 0x000fe40000004100 */
[C---:B------:R-:W-:Y:S01]  /*161e0*/  FMUL.FTZ R47, R10.reuse, R41 ;  /* 0x000000290a2f7220 */ /* 0x040fe20000410000 */
[----:B------:R-:W-:Y:S02]  /*161f0*/  HADD2.F32 R29, -RZ, R29.H1_H1 ;  /* 0x3000001dff1d7230 */ /* 0x000fe40000004100 */
[----:B------:R-:W-:Y:S01]  /*16200*/  FMUL.FTZ R10, R10, R31 ;  /* 0x0000001f0a0a7220 */ /* 0x000fe20000410000 */
[----:B------:R-:W-:-:S02]  /*16210*/  HADD2.F32 R40, -RZ, R40.H1_H1 ;  /* 0x30000028ff287230 */ /* 0x000fc40000004100 */
[C---:B------:R-:W-:Y:S01]  /*16220*/  FFMA.FTZ R47, R6.reuse, R31, -R47 ;  /* 0x0000001f062f7223 */ /* 0x040fe2000001082f */
[----:B------:R-:W-:Y:S02]  /*16230*/  HADD2.F32 R31, -RZ, R28.H1_H1 ;  /* 0x3000001cff1f7230 */ /* 0x000fe40000004100 */
[C---:B------:R-:W-:Y:S01]  /*16240*/  FFMA.FTZ R59, R29.reuse, R42, R49 ;  /* 0x0000002a1d3b7223 */ /* 0x040fe20000010031 */
[----:B------:R-:W-:Y:S02]  /*16250*/  HADD2.F32 R11, -RZ, R11.H1_H1 ;  /* 0x3000000bff0b7230 */ /* 0x000fe40000004100 */
[----:B------:R-:W-:Y:S01]  /*16260*/  FFMA.FTZ R42, R6, R41, R10 ;  /* 0x00000029062a7223 */ /* 0x000fe2000001000a */
[----:B------:R-:W-:Y:S02]  /*16270*/  HADD2.F32 R8, -RZ, R8.H1_H1 ;  /* 0x30000008ff087230 */ /* 0x000fe40000004100 */
[C---:B------:R-:W-:Y:S01]  /*16280*/  FMUL.FTZ R41, R40.reuse, R31 ;  /* 0x0000001f28297220 */ /* 0x040fe20000410000 */
[----:B------:R-:W-:Y:S01]  /*16290*/  FFMA.FTZ R52, R29, R52, -R46 ;  /* 0x000000341d347223 */ /* 0x000fe2000001082e */
[----:B------:R-:W-:Y:S01]  /*162a0*/  FMUL.FTZ R6, R40, R11 ;  /* 0x0000000b28067220 */ /* 0x000fe20000410000 */
[----:B------:R-:W-:-:S02]  /*162b0*/  HADD2.F32 R29, -RZ, R53.H0_H0 ;  /* 0x20000035ff1d7230 */ /* 0x000fc40000004100 */
[C---:B------:R-:W-:Y:S01]  /*162c0*/  FFMA.FTZ R40, R8.reuse, R11, -R41 ;  /* 0x0000000b08287223 */ /* 0x040fe20000010829 */
[----:B------:R-:W-:Y:S02]  /*162d0*/  HADD2.F32 R10, -RZ, R30.H0_H0 ;  /* 0x2000001eff0a7230 */ /* 0x000fe40000004100 */
[----:B------:R-:W-:Y:S01]  /*162e0*/  FFMA.FTZ R49, R8, R31, R6 ;  /* 0x0000001f08317223 */ /* 0x000fe20000010006 */
[----:B------:R-:W-:Y:S01]  /*162f0*/  HADD2.F32 R11, -RZ, R48.H0_H0 ;  /* 0x20000030ff0b7230 */ /* 0x000fe20000004100 */
[----:B------:R-:W-:Y:S01]  /*16300*/  F2FP.SATFINITE.E4M3.F32.PACK_AB_MERGE_C R60, R60, R63, RZ ;  /* 0x0000003f3c3c723e */ /* 0x000fe200048070ff */
[----:B------:R-:W-:Y:S02]  /*16310*/  HADD2.F32 R6, -RZ, R7.H0_H0 ;  /* 0x20000007ff067230 */ /* 0x000fe40000004100 */
[C---:B------:R-:W-:Y:S01]  /*16320*/  FMUL.FTZ R31, R10.reuse, R29 ;  /* 0x0000001d0a1f7220 */ /* 0x040fe20000410000 */
[----:B------:R-:W-:Y:S02]  /*16330*/  HADD2.F32 R53, -RZ, R53.H1_H1 ;  /* 0x30000035ff357230 */ /* 0x000fe40000004100 */
[----:B------:R-:W-:Y:S01]  /*16340*/  FMUL.FTZ R41, R10, R11 ;  /* 0x0000000b0a297220 */ /* 0x000fe20000410000 */
[----:B------:R-:W-:-:S02]  /*16350*/  HADD2.F32 R30, -RZ, R30.H1_H1 ;  /* 0x3000001eff1e7230 */ /* 0x000fc40000004100 */
[----:B------:R-:W-:Y:S01]  /*16360*/  FFMA.FTZ R31, R6, R11, -R31 ;  /* 0x0000000b061f7223 */ /* 0x000fe2000001081f */
[----:B------:R-:W-:Y:S01]  /*16370*/  HADD2.F32 R48, -RZ, R48.H1_H1 ;  /* 0x30000030ff307230 */ /* 0x000fe20000004100 */
[----:B------:R-:W-:Y:S01]  /*16380*/  F2FP.F16.E4M3.UNPACK_B R11, R56.H1 ;  /* 0x00000038ff0b723e */ /* 0x000fe200030006ff */
[----:B------:R-:W-:Y:S02]  /*16390*/  HADD2.F32 R7, -RZ, R7.H1_H1 ;  /* 0x30000007ff077230 */ /* 0x000fe40000004100 */
[----:B------:R-:W-:Y:S01]  /*163a0*/  FMUL.FTZ R8, R30, R53 ;  /* 0x000000351e087220 */ /* 0x000fe20000410000 */
        /* <DEDUP_REMOVED lines=11> */
[----:B------:R-:W-:Y:S01]  /*16460*/  FMUL.FTZ R51, R8, R29 ;  /* 0x0000001d08337220 */ /* 0x000fe20000410000 */
[----:B------:R-:W-:Y:S01]  /*16470*/  HADD2.F32 R6, -RZ, R21.H0_H0 ;  /* 0x20000015ff067230 */ /* 0x000fe20000004100 */
[----:B------:R-:W-:Y:S01]  /*16480*/  F2FP.SATFINITE.E4M3.F32.PACK_AB_MERGE_C R50, R50, R57, RZ ;  /* 0x000000393232723e */ /* 0x000fe200048070ff */
[----:B------:R-:W-:Y:S02]  /*16490*/  HADD2.F32 R28, -RZ, R11.H1_H1 ;  /* 0x3000000bff1c7230 */ /* 0x000fe40000004100 */
[----:B------:R-:W-:Y:S01]  /*164a0*/  FMUL.FTZ R11, R8, R7 ;  /* 0x00000007080b7220 */ /* 0x000fe20000410000 */
[----:B------:R-:W-:-:S02]  /*164b0*/  HADD2.F32 R45, -RZ, R45.H1_H1 ;  /* 0x3000002dff2d7230 */ /* 0x000fc40000004100 */
[----:B------:R-:W-:Y:S01]  /*164c0*/  FFMA.FTZ R51, R6, R7, -R51 ;  /* 0x0000000706337223 */ /* 0x000fe20000010833 */
[----:B------:R-:W-:Y:S01]  /*164d0*/  HADD2.F32 R21, -RZ, R21.H1_H1 ;  /* 0x30000015ff157230 */ /* 0x000fe20000004100 */
[----:B------:R-:W-:Y:S01]  /*164e0*/  F2FP.SATFINITE.E4M3.F32.PACK_AB_MERGE_C R5, R58, R5, R60 ;  /* 0x000000053a05723e */ /* 0x000fe2000480703c */
        /* <DEDUP_REMOVED lines=10> */
[----:B------:R-:W-:Y:S01]  /*16590*/  HADD2.F32 R8, -RZ, R20.H0_H0 ;  /* 0x20000014ff087230 */ /* 0x000fe20000004100 */
[----:B------:R-:W-:Y:S01]  /*165a0*/  F2FP.SATFINITE.E4M3.F32.PACK_AB_MERGE_C R28, R28, R45, RZ ;  /* 0x0000002d1c1c723e */ /* 0x000fe200048070ff */
[----:B------:R-:W-:-:S02]  /*165b0*/  HADD2.F32 R56, -RZ, R56.H1_H1 ;  /* 0x30000038ff387230 */ /* 0x000fc40000004100 */
[C---:B------:R-:W-:Y:S01]  /*165c0*/  FMUL.FTZ R11, R7.reuse, R10 ;  /* 0x0000000a070b7220 */ /* 0x040fe20000410000 */
[----:B------:R-:W-:Y:S02]  /*165d0*/  HADD2.F32 R43, -RZ, R43.H1_H1 ;  /* 0x3000002bff2b7230 */ /* 0x000fe40000004100 */
[-C--:B------:R-:W-:Y:S01]  /*165e0*/  FMUL.FTZ R7, R7, R8.reuse ;  /* 0x0000000807077220 */ /* 0x080fe20000410000 */
[----:B------:R-:W-:Y:S02]  /*165f0*/  HADD2.F32 R20, -RZ, R20.H1_H1 ;  /* 0x30000014ff147230 */ /* 0x000fe40000004100 */
[C---:B------:R-:W-:Y:S01]  /*16600*/  FFMA.FTZ R21, R6.reuse, R8, -R11 ;  /* 0x0000000806157223 */ /* 0x040fe2000001080b */
[----:B------:R-:W-:Y:S02]  /*16610*/  HADD2.F32 R4, -RZ, R4.H1_H1 ;  /* 0x30000004ff047230 */ /* 0x000fe40000004100 */
[C---:B------:R-:W-:Y:S01]  /*16620*/  FMUL.FTZ R29, R43.reuse, R56 ;  /* 0x000000382b1d7220 */ /* 0x040fe20000410000 */
[----:B------:R-:W-:Y:S01]  /*16630*/  FFMA.FTZ R10, R6, R10, R7 ;  /* 0x0000000a060a7223 */ /* 0x000fe20000010007 */
[-C--:B------:R-:W-:Y:S01]  /*16640*/  FMUL.FTZ R43, R43, R20.reuse ;  /* 0x000000142b2b7220 */ /* 0x080fe20000410000 */
[----:B------:R-:W-:Y:S01]  /*16650*/  F2FP.SATFINITE.E4M3.F32.PACK_AB_MERGE_C R7, R52, R65, RZ ;  /* 0x000000413407723e */ /* 0x000fe200048070ff */
[C---:B------:R-:W-:Y:S01]  /*16660*/  FFMA.FTZ R6, R4.reuse, R20, -R29 ;  /* 0x0000001404067223 */ /* 0x040fe2000001081d */
[----:B------:R-:W-:Y:S01]  /*16670*/  F2FP.SATFINITE.E4M3.F32.PACK_AB_MERGE_C R11, R59, R66, RZ ;  /* 0x000000423b0b723e */ /* 0x000fe200048070ff */
        /* <DEDUP_REMOVED lines=11> */
.L_x_6443:
[----:B------:R-:W-:Y:S05]  /*16730*/  BSYNC B1 ;  /* 0x0000000000017941 */ /* 0x000fea0003800000 */
.L_x_6442:
[----:B------:R-:W-:Y:S04]  /*16740*/  BSSY B1, `(.L_x_6444) ;  /* 0x0000101000017945 */ /* 0x000fe80003800000 */
[----:B------:R-:W-:Y:S05]  /*16750*/  @P1 BRA `(.L_x_6445) ;  /* 0x0000000c00fc1947 */ /* 0x000fea0003800000 */
[----:B------:R-:W2:Y:S01]  /*16760*/  LDL R61, [R1+0x68] ;  /* 0x00006800013d7983 */ /* 0x000ea20000100800 */
[----:B0----5:R-:W-:Y:S02]  /*16770*/  SHF.R.U32.HI R0, RZ, 0x8, R32 ;  /* 0x00000008ff007819 */ /* 0x021fe40000011620 */
[----:B------:R-:W-:Y:S02]  /*16780*/  LOP3.LUT R5, R32, 0xff, RZ, 0xc0, !PT ;  /* 0x000000ff20057812 */ /* 0x000fe400078ec0ff */
[----:B------:R-:W-:Y:S02]  /*16790*/  LOP3.LUT R4, R0, 0xff, RZ, 0xc0, !PT ;  /* 0x000000ff00047812 */ /* 0x000fe400078ec0ff */
[----:B------:R-:W-:Y:S02]  /*167a0*/  LEA.HI R0, R3, R228, RZ, 0x1c ;  /* 0x000000e403007211 */ /* 0x000fe400078fe0ff */
[----:B----4-:R-:W-:Y:S02]  /*167b0*/  PRMT R21, R4, 0x7604, R5 ;  /* 0x0000760404157816 */ /* 0x010fe40000000005 */
[----:B------:R-:W-:-:S02]  /*167c0*/  SHF.R.U32.HI R6, RZ, 0x8, R33 ;  /* 0x00000008ff067819 */ /* 0x000fc40000011621 */
[----:B------:R-:W-:Y:S02]  /*167d0*/  SHF.R.S32.HI R5, RZ, 0x1f, R0 ;  /* 0x0000001fff057819 */ /* 0x000fe40000011400 */
[----:B------:R-:W-:Y:S02]  /*167e0*/  LOP3.LUT R7, R33, 0xff, RZ, 0xc0, !PT ;  /* 0x000000ff21077812 */ /* 0x000fe400078ec0ff */
[----:B------:R-:W-:Y:S02]  /*167f0*/  LOP3.LUT R6, R6, 0xff, RZ, 0xc0, !PT ;  /* 0x000000ff06067812 */ /* 0x000fe400078ec0ff */
[----:B------:R-:W-:Y:S02]  /*16800*/  LEA.HI R5, R5, R0, RZ, 0x2 ;  /* 0x0000000005057211 */ /* 0x000fe400078f10ff */
[----:B------:R-:W-:Y:S02]  /*16810*/  SHF.L.U32 R0, R0, 0x4, RZ ;  /* 0x0000000400007819 */ /* 0x000fe400000006ff */
[----:B------:R-:W-:Y:S01]  /*16820*/  PRMT R29, R6, 0x7604, R7 ;  /* 0x00007604061d7816 */ /* 0x000fe20000000007 */
[----:B------:R-:W-:Y:S01]  /*16830*/  IMAD.SHL.U32 R5, R5, 0x800, RZ ;  /* 0x0000080005057824 */ /* 0x000fe200078e00ff */
[----:B------:R-:W-:-:S02]  /*16840*/  SHF.R.U32.HI R6, RZ, 0x8, R35 ;  /* 0x00000008ff067819 */ /* 0x000fc40000011623 */
[----:B------:R-:W-:Y:S02]  /*16850*/  LOP3.LUT R0, R69, 0x30, R0, 0xf8, !PT ;  /* 0x0000003045007812 */ /* 0x000fe400078ef800 */
[----:B------:R-:W-:Y:S02]  /*16860*/  LOP3.LUT R9, R35, 0xff, RZ, 0xc0, !PT ;  /* 0x000000ff23097812 */ /* 0x000fe400078ec0ff */
        /* <DEDUP_REMOVED lines=8> */
[----:B------:R-:W-:Y:S02]  /*168f0*/  SHF.R.U32.HI R0, RZ, 0x8, R13 ;  /* 0x00000008ff007819 */ /* 0x000fe4000001160d */
[----:B------:R-:W-:-:S02]  /*16900*/  PRMT R45, R8, 0x7604, R11 ;  /* 0x00007604082d7816 */ /* 0x000fc4000000000b */
[----:B------:R-:W-:Y:S02]  /*16910*/  LOP3.LUT R11, R13, 0xff, RZ, 0xc0, !PT ;  /* 0x000000ff0d0b7812 */ /* 0x000fe400078ec0ff */
[----:B------:R-:W-:Y:S02]  /*16920*/  SHF.R.U32.HI R8, RZ, 0x8, R14 ;  /* 0x00000008ff087819 */ /* 0x000fe4000001160e */
[----:B------:R-:W-:Y:S02]  /*16930*/  SHF.R.U32.HI R10, RZ, 0x8, R15 ;  /* 0x00000008ff0a7819 */ /* 0x000fe4000001160f */
[----:B------:R-:W-:Y:S02]  /*16940*/  LOP3.LUT R0, R0, 0xff, RZ, 0xc0, !PT ;  /* 0x000000ff00007812 */ /* 0x000fe400078ec0ff */
        /* <DEDUP_REMOVED lines=12> */
[----:B------:R-:W-:Y:S02]  /*16a10*/  PRMT R31, R4, 0x7604, R7 ;  /* 0x00007604041f7816 */ /* 0x000fe40000000007 */
[----:B------:R-:W-:Y:S02]  /*16a20*/  SHF.R.U32.HI R28, RZ, 0x10, R33 ;  /* 0x00000010ff1c7819 */ /* 0x000fe40000011621 */
[----:B------:R-:W-:Y:S02]  /*16a30*/  SHF.R.U32.HI R20, RZ, 0x10, R32 ;  /* 0x00000010ff147819 */ /* 0x000fe40000011620 */
[----:B------:R-:W-:-:S02]  /*16a40*/  LOP3.LUT R28, R28, 0xff, RZ, 0xc0, !PT ;  /* 0x000000ff1c1c7812 */ /* 0x000fc400078ec0ff */
[----:B------:R-:W-:Y:S02]  /*16a50*/  LOP3.LUT R20, R20, 0xff, RZ, 0xc0, !PT ;  /* 0x000000ff14147812 */ /* 0x000fe400078ec0ff */
[----:B------:R-:W-:Y:S02]  /*16a60*/  PRMT R29, R28, 0x7054, R29 ;  /* 0x000070541c1d7816 */ /* 0x000fe4000000001d */
[----:B------:R-:W-:Y:S02]  /*16a70*/  SHF.R.U32.HI R28, RZ, 0x10, R13 ;  /* 0x00000010ff1c7819 */ /* 0x000fe4000001160d */
[----:B------:R-:W-:Y:S02]  /*16a80*/  SHF.R.U32.HI R30, RZ, 0x10, R34 ;  /* 0x00000010ff1e7819 */ /* 0x000fe40000011622 */
[----:B------:R-:W-:Y:S02]  /*16a90*/  SHF.R.U32.HI R40, RZ, 0x10, R35 ;  /* 0x00000010ff287819 */ /* 0x000fe40000011623 */
[----:B------:R-:W-:-:S02]  /*16aa0*/  LOP3.LUT R28, R28, 0xff, RZ, 0xc0, !PT ;  /* 0x000000ff1c1c7812 */ /* 0x000fc400078ec0ff */
[----:B------:R-:W-:Y:S02]  /*16ab0*/  PRMT R21, R20, 0x7054, R21 ;  /* 0x0000705414157816 */ /* 0x000fe40000000015 */
[----:B------:R-:W-:Y:S02]  /*16ac0*/  LOP3.LUT R30, R30, 0xff, RZ, 0xc0, !PT ;  /* 0x000000ff1e1e7812 */ /* 0x000fe400078ec0ff */
[----:B------:R-:W-:Y:S02]  /*16ad0*/  LOP3.LUT R40, R40, 0xff, RZ, 0xc0, !PT ;  /* 0x000000ff28287812 */ /* 0x000fe400078ec0ff */
[----:B------:R-:W-:Y:S02]  /*16ae0*/  SHF.R.U32.HI R20, RZ, 0x10, R12 ;  /* 0x00000010ff147819 */ /* 0x000fe4000001160c */
[----:B------:R-:W-:Y:S02]  /*16af0*/  PRMT R49, R28, 0x7054, R49 ;  /* 0x000070541c317816 */ /* 0x000fe40000000031 */
[----:B------:R-:W-:-:S02]  /*16b00*/  PRMT R31, R30, 0x7054, R31 ;  /* 0x000070541e1f7816 */ /* 0x000fc4000000001f */
[----:B------:R-:W-:Y:S02]  /*16b10*/  PRMT R43, R40, 0x7054, R41 ;  /* 0x00007054282b7816 */ /* 0x000fe40000000029 */
[----:B------:R-:W-:Y:S02]  /*16b20*/  LOP3.LUT R20, R20, 0xff, RZ, 0xc0, !PT ;  /* 0x000000ff14147812 */ /* 0x000fe400078ec0ff */
[----:B------:R-:W-:Y:S02]  /*16b30*/  SHF.R.U32.HI R30, RZ, 0x10, R14 ;  /* 0x00000010ff1e7819 */ /* 0x000fe4000001160e */
[----:B------:R-:W-:Y:S02]  /*16b40*/  SHF.R.U32.HI R40, RZ, 0x10, R15 ;  /* 0x00000010ff287819 */ /* 0x000fe4000001160f */
[----:B------:R-:W-:Y:S02]  /*16b50*/  LOP3.LUT R49, R49, 0xff000000, R13, 0xf8, !PT ;  /* 0xff00000031317812 */ /* 0x000fe400078ef80d */
[----:B------:R-:W-:-:S02]  /*16b60*/  LOP3.LUT R41, R29, 0xff000000, R33, 0xf8, !PT ;  /* 0xff0000001d297812 */ /* 0x000fc400078ef821 */
[----:B------:R-:W-:Y:S02]  /*16b70*/  PRMT R47, R20, 0x7054, R45 ;  /* 0x00007054142f7816 */ /* 0x000fe4000000002d */
[----:B------:R-:W-:Y:S02]  /*16b80*/  LOP3.LUT R30, R30, 0xff, RZ, 0xc0, !PT ;  /* 0x000000ff1e1e7812 */ /* 0x000fe400078ec0ff */
[----:B------:R-:W-:Y:S02]  /*16b90*/  LOP3.LUT R40, R40, 0xff, RZ, 0xc0, !PT ;  /* 0x000000ff28287812 */ /* 0x000fe400078ec0ff */
[----:B------:R-:W-:Y:S02]  /*16ba0*/  LOP3.LUT R45, R43, 0xff000000, R35, 0xf8, !PT ;  /* 0xff0000002b2d7812 */ /* 0x000fe400078ef823 */
[----:B------:R-:W-:Y:S02]  /*16bb0*/  LOP3.LUT R42, R31, 0xff000000, R34, 0xf8, !PT ;  /* 0xff0000001f2a7812 */ /* 0x000fe400078ef822 */
[----:B------:R-:W-:-:S02]  /*16bc0*/  F2FP.F16.E4M3.UNPACK_B R43, R49 ;  /* 0x00000031ff2b723e */ /* 0x000fc400020006ff */
[----:B0-----:R-:W-:Y:S02]  /*16bd0*/  F2FP.F16.E4M3.UNPACK_B R28, R9 ;  /* 0x00000009ff1c723e */ /* 0x001fe400020006ff */
[----:B------:R-:W-:Y:S01]  /*16be0*/  F2FP.F16.E4M3.UNPACK_B R34, R41 ;  /* 0x00000029ff22723e */ /* 0x000fe200020006ff */
[----:B------:R-:W-:Y:S01]  /*16bf0*/  HADD2.F32 R46, -RZ, R43.H0_H0 ;  /* 0x2000002bff2e7230 */ /* 0x000fe20000004100 */
[----:B------:R-:W-:Y:S02]  /*16c00*/  PRMT R51, R30, 0x7054, R51 ;  /* 0x000070541e337816 */ /* 0x000fe40000000033 */
[----:B------:R-:W-:Y:S01]  /*16c10*/  PRMT R53, R40, 0x7054, R53 ;  /* 0x0000705428357816 */ /* 0x000fe20000000035 */
[----:B------:R-:W-:Y:S01]  /*16c20*/  HADD2.F32 R35, -RZ, R34.H0_H0 ;  /* 0x20000022ff237230 */ /* 0x000fe20000004100 */
[----:B------:R-:W-:Y:S02]  /*16c30*/  LOP3.LUT R47, R47, 0xff000000, R12, 0xf8, !PT ;  /* 0xff0000002f2f7812 */ /* 0x000fe400078ef80c */
[----:B------:R-:W-:-:S02]  /*16c40*/  LOP3.LUT R48, R51, 0xff000000, R14, 0xf8, !PT ;  /* 0xff00000033307812 */ /* 0x000fc400078ef80e */
[----:B------:R-:W-:Y:S02]  /*16c50*/  LOP3.LUT R50, R53, 0xff000000, R15, 0xf8, !PT ;  /* 0xff00000035327812 */ /* 0x000fe400078ef80f */
[----:B------:R-:W-:Y:S02]  /*16c60*/  F2FP.F16.E4M3.UNPACK_B R29, R9.H1 ;  /* 0x00000009ff1d723e */ /* 0x000fe400030006ff */
[----:B------:R-:W-:Y:S02]  /*16c70*/  F2FP.F16.E4M3.UNPACK_B R49, R49.H1 ;  /* 0x00000031ff31723e */ /* 0x000fe400030006ff */
[----:B------:R-:W-:Y:S02]  /*16c80*/  F2FP.F16.E4M3.UNPACK_B R41, R41.H1 ;  /* 0x00000029ff29723e */ /* 0x000fe400030006ff */
[-C--:B------:R-:W-:Y:S01]  /*16c90*/  F2FP.F16.E4M3.UNPACK_B R30, R10.reuse ;  /* 0x0000000aff1e723e */ /* 0x080fe200020006ff */
[----:B------:R-:W-:Y:S01]  /*16ca0*/  HADD2.F32 R53, -RZ, R49.H0_H0 ;  /* 0x20000031ff357230 */ /* 0x000fe20000004100 */
[----:B------:R-:W-:Y:S01]  /*16cb0*/  F2FP.F16.E4M3.UNPACK_B R31, R10.H1 ;  /* 0x0000000aff1f723e */ /* 0x000fe200030006ff */
[--C-:B------:R-:W-:Y:S01]  /*16cc0*/  HADD2.F32 R10, -RZ, R29.reuse.H0_H0 ;  /* 0x2000001dff0a7230 */ /* 0x100fe20000004100 */
[----:B------:R-:W-:Y:S01]  /*16cd0*/  LOP3.LUT R40, R21, 0xff000000, R32, 0xf8, !PT ;  /* 0xff00000015287812 */ /* 0x000fe200078ef820 */
[----:B------:R-:W-:Y:S01]  /*16ce0*/  HADD2.F32 R29, -RZ, R29.H1_H1 ;  /* 0x3000001dff1d7230 */ /* 0x000fe20000004100 */
[----:B------:R-:W-:-:S02]  /*16cf0*/  F2FP.F16.E4M3.UNPACK_B R32, R11 ;  /* 0x0000000bff20723e */ /* 0x000fc400020006ff */
[----:B------:R-:W-:Y:S01]  /*16d00*/  FMUL.FTZ R57, R10, R53 ;  /* 0x000000350a397220 */ /* 0x000fe20000410000 */
[----:B------:R-:W-:Y:S02]  /*16d10*/  F2FP.F16.E4M3.UNPACK_B R33, R11.H1 ;  /* 0x0000000bff21723e */ /* 0x000fe400030006ff */
[-C--:B------:R-:W-:Y:S02]  /*16d20*/  F2FP.F16.E4M3.UNPACK_B R11, R8.reuse ;  /* 0x00000008ff0b723e */ /* 0x080fe400020006ff */
[----:B------:R-:W-:Y:S01]  /*16d30*/  F2FP.F16.E4M3.UNPACK_B R8, R8.H1 ;  /* 0x00000008ff08723e */ /* 0x000fe200030006ff */
[----:B--2---:R-:W0:Y:S02]  /*16d40*/  LDS.128 R4, [R61+0x1e200] ;  /* 0x01e200003d047984 */ /* 0x004e240000000c00 */
        /* <DEDUP_REMOVED lines=9> */
[----:B------:R-:W-:Y:S01]  /*16de0*/  HADD2.F32 R12, -RZ, R12.H1_H1 ;  /* 0x3000000cff0c7230 */ /* 0x000fe20000004100 */
[----:B------:R-:W-:Y:S01]  /*16df0*/  F2FP.F16.E4M3.UNPACK_B R20, R7 ;  /* 0x00000007ff14723e */ /* 0x000fe200020006ff */
[C---:B------:R-:W-:Y:S01]  /*16e00*/  FFMA.FTZ R5, R6.reuse, R35, -R9 ;  /* 0x0000002306057223 */ /* 0x040fe20000010809 */
[----:B------:R-:W-:Y:S01]  /*16e10*/  FFMA.FTZ R9, R6, R46, R51 ;  /* 0x0000002e06097223 */ /* 0x000fe20000010033 */
[----:B------:R-:W-:Y:S01]  /*16e20*/  HADD2.F32 R51, -RZ, R43.H1_H1 ;  /* 0x3000002bff337230 */ /* 0x000fe20000004100 */
[----:B------:R-:W-:Y:S01]  /*16e30*/  F2FP.F16.E4M3.UNPACK_B R21, R7.H1 ;  /* 0x00000007ff15723e */ /* 0x000fe200030006ff */
[----:B------:R-:W-:Y:S01]  /*16e40*/  HADD2.F32 R35, -RZ, R34.H1_H1 ;  /* 0x30000022ff237230 */ /* 0x000fe20000004100 */
[----:B------:R-:W-:Y:S01]  /*16e50*/  F2FP.F16.E4M3.UNPACK_B R7, R4 ;  /* 0x00000004ff07723e */ /* 0x000fe200020006ff */
[----:B------:R-:W-:-:S02]  /*16e60*/  HADD2.F32 R43, -RZ, R41.H0_H0 ;  /* 0x20000029ff2b7230 */ /* 0x000fc40000004100 */
[C---:B------:R-:W-:Y:S01]  /*16e70*/  FMUL.FTZ R55, R28.reuse, R51 ;  /* 0x000000331c377220 */ /* 0x040fe20000410000 */
[----:B------:R-:W-:Y:S02]  /*16e80*/  HADD2.F32 R6, -RZ, R13.H0_H0 ;  /* 0x2000000dff067230 */ /* 0x000fe40000004100 */
[-C--:B------:R-:W-:Y:S01]  /*16e90*/  FMUL.FTZ R28, R28, R35.reuse ;  /* 0x000000231c1c7220 */ /* 0x080fe20000410000 */
[----:B------:R-:W-:Y:S02]  /*16ea0*/  HADD2.F32 R34, -RZ, R49.H1_H1 ;  /* 0x30000031ff227230 */ /* 0x000fe40000004100 */
[----:B------:R-:W-:Y:S01]  /*16eb0*/  FFMA.FTZ R46, R12, R35, -R55 ;  /* 0x000000230c2e7223 */ /* 0x000fe20000010837 */
[----:B------:R-:W-:Y:S01]  /*16ec0*/  FMUL.FTZ R10, R10, R43 ;  /* 0x0000002b0a0a7220 */ /* 0x000fe20000410000 */
[----:B------:R-:W-:Y:S01]  /*16ed0*/  FFMA.FTZ R52, R12, R51, R28 ;  /* 0x000000330c347223 */ /* 0x000fe2000001001c */
[----:B------:R-:W-:Y:S01]  /*16ee0*/  HADD2.F32 R12, -RZ, R41.H1_H1 ;  /* 0x30000029ff0c7230 */ /* 0x000fe20000004100 */
[----:B------:R-:W-:Y:S01]  /*16ef0*/  F2FP.F16.E4M3.UNPACK_B R41, R50 ;  /* 0x00000032ff29723e */ /* 0x000fe200020006ff */
[C---:B------:R-:W-:Y:S01]  /*16f00*/  FFMA.FTZ R57, R6.reuse, R43, -R57 ;  /* 0x0000002b06397223 */ /* 0x040fe20000010839 */
[----:B------:R-:W-:Y:S01]  /*16f10*/  F2FP.F16.E4M3.UNPACK_B R28, R45 ;  /* 0x0000002dff1c723e */ /* 0x000fe200020006ff */
[----:B------:R-:W-:Y:S01]  /*16f20*/  FFMA.FTZ R53, R6, R53, R10 ;  /* 0x0000003506357223 */ /* 0x000fe2000001000a */
[----:B------:R-:W-:-:S02]  /*16f30*/  HADD2.F32 R10, -RZ, R32.H0_H0 ;  /* 0x20000020ff0a7230 */ /* 0x000fc40000004100 */
[C---:B------:R-:W-:Y:S01]  /*16f40*/  FMUL.FTZ R54, R29.reuse, R34 ;  /* 0x000000221d367220 */ /* 0x040fe20000410000 */
[----:B------:R-:W-:Y:S02]  /*16f50*/  HADD2.F32 R43, -RZ, R41.H0_H0 ;  /* 0x20000029ff2b7230 */ /* 0x000fe40000004100 */
[----:B------:R-:W-:Y:S01]  /*16f60*/  FMUL.FTZ R29, R29, R12 ;  /* 0x0000000c1d1d7220 */ /* 0x000fe20000410000 */
[----:B------:R-:W-:Y:S01]  /*16f70*/  HADD2.F32 R35, -RZ, R28.H0_H0 ;  /* 0x2000001cff237230 */ /* 0x000fe20000004100 */
[----:B------:R-:W-:Y:S01]  /*16f80*/  F2FP.F16.E4M3.UNPACK_B R50, R50.H1 ;  /* 0x00000032ff32723e */ /* 0x000fe200030006ff */
[----:B------:R-:W-:Y:S02]  /*16f90*/  HADD2.F32 R13, -RZ, R13.H1_H1 ;  /* 0x3000000dff0d7230 */ /* 0x000fe40000004100 */
[C---:B------:R-:W-:Y:S01]  /*16fa0*/  FMUL.FTZ R49, R10.reuse, R43 ;  /* 0x0000002b0a317220 */ /* 0x040fe20000410000 */
[----:B------:R-:W-:Y:S02]  /*16fb0*/  HADD2.F32 R6, -RZ, R20.H0_H0 ;  /* 0x20000014ff067230 */ /* 0x000fe40000004100 */
[----:B------:R-:W-:Y:S01]  /*16fc0*/  FMUL.FTZ R10, R10, R35 ;  /* 0x000000230a0a7220 */ /* 0x000fe20000410000 */
[----:B------:R-:W-:Y:S01]  /*16fd0*/  F2FP.F16.E4M3.UNPACK_B R45, R45.H1 ;  /* 0x0000002dff2d723e */ /* 0x000fe200030006ff */
[C---:B------:R-:W-:Y:S01]  /*16fe0*/  FFMA.FTZ R54, R13.reuse, R12, -R54 ;  /* 0x0000000c0d367223 */ /* 0x040fe20000010836 */
[----:B------:R-:W-:Y:S01]  /*16ff0*/  FFMA.FTZ R34, R13, R34, R29 ;  /* 0x000000220d227223 */ /* 0x000fe2000001001d */
[C---:B------:R-:W-:Y:S01]  /*17000*/  FFMA.FTZ R49, R6.reuse, R35, -R49 ;  /* 0x0000002306317223 */ /* 0x040fe20000010831 */
[----:B------:R-:W-:Y:S01]  /*17010*/  FFMA.FTZ R51, R6, R43, R10 ;  /* 0x0000002b06337223 */ /* 0x000fe2000001000a */
[----:B------:R-:W-:Y:S01]  /*17020*/  HADD2.F32 R41, -RZ, R41.H1_H1 ;  /* 0x30000029ff297230 */ /* 0x000fe20000004100 */
[----:B------:R-:W-:Y:S01]  /*17030*/  F2FP.F16.E4M3.UNPACK_B R12, R40.H1 ;  /* 0x00000028ff0c723e */ /* 0x000fe200030006ff */
[----:B------:R-:W-:Y:S01]  /*17040*/  HADD2.F32 R32, -RZ, R32.H1_H1 ;  /* 0x30000020ff207230 */ /* 0x000fe20000004100 */
[----:B------:R-:W-:Y:S01]  /*17050*/  F2FP.F16.E4M3.UNPACK_B R4, R4.H1 ;  /* 0x00000004ff04723e */ /* 0x000fe200030006ff */
[----:B------:R-:W-:Y:S01]  /*17060*/  HADD2.F32 R13, -RZ, R28.H1_H1 ;  /* 0x3000001cff0d7230 */ /* 0x000fe20000004100 */
[----:B------:R-:W-:Y:S01]  /*17070*/  F2FP.F16.E4M3.UNPACK_B R28, R47.H1 ;  /* 0x0000002fff1c723e */ /* 0x000fe200030006ff */
[----:B------:R-:W-:-:S02]  /*17080*/  HADD2.F32 R35, -RZ, R50.H0_H0 ;  /* 0x20000032ff237230 */ /* 0x000fc40000004100 */
[C---:B------:R-:W-:Y:S01]  /*17090*/  FMUL.FTZ R43, R32.reuse, R41 ;  /* 0x00000029202b7220 */ /* 0x040fe20000410000 */
[----:B------:R-:W-:Y:S02]  /*170a0*/  HADD2.F32 R10, -RZ, R33.H0_H0 ;  /* 0x20000021ff0a7230 */ /* 0x000fe40000004100 */
[----:B------:R-:W-:Y:S01]  /*170b0*/  FMUL.FTZ R32, R32, R13 ;  /* 0x0000000d20207220 */ /* 0x000fe20000410000 */
[----:B------:R-:W-:Y:S01]  /*170c0*/  HADD2.F32 R29, -RZ, R45.H0_H0 ;  /* 0x2000002dff1d7230 */ /* 0x000fe20000004100 */
[----:B------:R-:W-:Y:S01]  /*170d0*/  F2FP.F16.E4M3.UNPACK_B R47, R47 ;  /* 0x0000002fff2f723e */ /* 0x000fe200020006ff */
[----:B------:R-:W-:Y:S02]  /*170e0*/  HADD2.F32 R20, -RZ, R20.H1_H1 ;  /* 0x30000014ff147230 */ /* 0x000fe40000004100 */
[C---:B------:R-:W-:Y:S01]  /*170f0*/  FMUL.FTZ R55, R10.reuse, R35 ;  /* 0x000000230a377220 */ /* 0x040fe20000410000 */
[----:B------:R-:W-:Y:S02]  /*17100*/  HADD2.F32 R6, -RZ, R21.H0_H0 ;  /* 0x20000015ff067230 */ /* 0x000fe40000004100 */
[----:B------:R-:W-:Y:S01]  /*17110*/  FMUL.FTZ R10, R10, R29 ;  /* 0x0000001d0a0a7220 */ /* 0x000fe20000410000 */
[----:B------:R-:W-:-:S02]  /*17120*/  HADD2.F32 R50, -RZ, R50.H1_H1 ;  /* 0x30000032ff327230 */ /* 0x000fc40000004100 */
[C---:B------:R-:W-:Y:S01]  /*17130*/  FFMA.FTZ R56, R20.reuse, R13, -R43 ;  /* 0x0000000d14387223 */ /* 0x040fe2000001082b */
[----:B------:R-:W-:Y:S01]  /*17140*/  FFMA.FTZ R58, R20, R41, R32 ;  /* 0x00000029143a7223 */ /* 0x000fe20000010020 */
[C---:B------:R-:W-:Y:S01]  /*17150*/  FFMA.FTZ R55, R6.reuse, R29, -R55 ;  /* 0x0000001d06377223 */ /* 0x040fe20000010837 */
[----:B------:R-:W-:Y:S01]  /*17160*/  FFMA.FTZ R59, R6, R35, R10 ;  /* 0x00000023063b7223 */ /* 0x000fe2000001000a */
[----:B------:R-:W-:Y:S01]  /*17170*/  HADD2.F32 R20, -RZ, R45.H1_H1 ;  /* 0x3000002dff147230 */ /* 0x000fe20000004100 */
[----:B------:R-:W-:Y:S01]  /*17180*/  F2FP.F16.E4M3.UNPACK_B R40, R40 ;  /* 0x00000028ff28723e */ /* 0x000fe200020006ff */
[----:B------:R-:W-:Y:S01]  /*17190*/  HADD2.F32 R33, -RZ, R33.H1_H1 ;  /* 0x30000021ff217230 */ /* 0x000fe20000004100 */
[----:B------:R-:W-:Y:S01]  /*171a0*/  F2FP.SATFINITE.E4M3.F32.PACK_AB_MERGE_C R54, R54, R57, RZ ;  /* 0x000000393636723e */ /* 0x000fe200048070ff */
[----:B------:R-:W-:Y:S01]  /*171b0*/  HADD2.F32 R29, -RZ, R28.H0_H0 ;  /* 0x2000001cff1d7230 */ /* 0x000fe20000004100 */
[----:B------:R-:W-:Y:S01]  /*171c0*/  F2FP.SATFINITE.E4M3.F32.PACK_AB_MERGE_C R34, R34, R53, RZ ;  /* 0x000000352222723e */ /* 0x000fe200048070ff */
        /* <DEDUP_REMOVED lines=9> */
[C---:B------:R-:W-:Y:S01]  /*17260*/  FFMA.FTZ R60, R21.reuse, R20, -R32 ;  /* 0x00000014153c7223 */ /* 0x040fe20000010820 */
[----:B------:R-:W-:Y:S02]  /*17270*/  HADD2.F32 R4, -RZ, R4.H1_H1 ;  /* 0x30000004ff047230 */ /* 0x000fe40000004100 */
[C---:B------:R-:W-:Y:S01]  /*17280*/  FFMA.FTZ R32, R6.reuse, R29, R10 ;  /* 0x0000001d06207223 */ /* 0x040fe2000001000a */
[----:B------:R-:W-:Y:S02]  /*17290*/  HADD2.F32 R29, -RZ, R28.H1_H1 ;  /* 0x3000001cff1d7230 */ /* 0x000fe40000004100 */
[----:B------:R-:W-:Y:S01]  /*172a0*/  FFMA.FTZ R20, R6, R13, -R33 ;  /* 0x0000000d06147223 */ /* 0x000fe20000010821 */
[----:B------:R-:W-:Y:S02]  /*172b0*/  HADD2.F32 R13, -RZ, R12.H1_H1 ;  /* 0x3000000cff0d7230 */ /* 0x000fe40000004100 */
[----:B------:R-:W-:Y:S01]  /*172c0*/  FFMA.FTZ R62, R21, R50, R35 ;  /* 0x00000032153e7223 */ /* 0x000fe20000010023 */
[----:B------:R-:W-:-:S02]  /*172d0*/  HADD2.F32 R21, -RZ, R47.H0_H0 ;  /* 0x2000002fff157230 */ /* 0x000fc40000004100 */
[C---:B------:R-:W-:Y:S01]  /*172e0*/  FMUL.FTZ R33, R8.reuse, R29 ;  /* 0x0000001d08217220 */ /* 0x040fe20000410000 */
[--C-:B------:R-:W-:Y:S02]  /*172f0*/  HADD2.F32 R6, -RZ, R11.reuse.H0_H0 ;  /* 0x2000000bff067230 */ /* 0x100fe40000004100 */
[-C--:B------:R-:W-:Y:S01]  /*17300*/  FMUL.FTZ R8, R8, R13.reuse ;  /* 0x0000000d08087220 */ /* 0x080fe20000410000 */
[----:B------:R-:W-:Y:S02]  /*17310*/  HADD2.F32 R11, -RZ, R11.H1_H1 ;  /* 0x3000000bff0b7230 */ /* 0x000fe40000004100 */
[C---:B------:R-:W-:Y:S01]  /*17320*/  FFMA.FTZ R35, R4.reuse, R13, -R33 ;  /* 0x0000000d04237223 */ /* 0x040fe20000010821 */
[----:B------:R-:W-:Y:S02]  /*17330*/  HADD2.F32 R13, -RZ, R40.H0_H0 ;  /* 0x20000028ff0d7230 */ /* 0x000fe40000004100 */
        /* <DEDUP_REMOVED lines=9> */
[----:B------:R-:W-:Y:S01]  /*173d0*/  F2FP.F16.E4M3.UNPACK_B R10, R48.H1 ;  /* 0x00000030ff0a723e */ /* 0x000fe200030006ff */
[C---:B------:R-:W-:Y:S01]  /*173e0*/  FMUL.FTZ R6, R11.reuse, R8 ;  /* 0x000000080b067220 */ /* 0x040fe20000410000 */
[----:B------:R-:W-:Y:S01]  /*173f0*/  F2FP.F16.E4M3.UNPACK_B R4, R42.H1 ;  /* 0x0000002aff04723e */ /* 0x000fe200030006ff */
[----:B------:R-:W-:Y:S01]  /*17400*/  FMUL.FTZ R13, R11, R40 ;  /* 0x000000280b0d7220 */ /* 0x000fe20000410000 */
[----:B------:R-:W-:Y:S01]  /*17410*/  F2FP.F16.E4M3.UNPACK_B R42, R42 ;  /* 0x0000002aff2a723e */ /* 0x000fe200020006ff */
[----:B------:R-:W-:Y:S01]  /*17420*/  FFMA.FTZ R40, R7, R40, -R6 ;  /* 0x0000002807287223 */ /* 0x000fe20000010806 */
[----:B------:R-:W-:-:S02]  /*17430*/  HADD2.F32 R11, -RZ, R10.H0_H0 ;  /* 0x2000000aff0b7230 */ /* 0x000fc40000004100 */
[----:B------:R-:W-:Y:S01]  /*17440*/  FFMA.FTZ R12, R7, R8, R13 ;  /* 0x00000008070c7223 */ /* 0x000fe2000001000d */
[--C-:B------:R-:W-:Y:S01]  /*17450*/  HADD2.F32 R6, -RZ, R31.reuse.H0_H0 ;  /* 0x2000001fff067230 */ /* 0x100fe20000004100 */
[----:B------:R-:W-:Y:S01]  /*17460*/  F2FP.F16.E4M3.UNPACK_B R48, R48 ;  /* 0x00000030ff30723e */ /* 0x000fe200020006ff */
[----:B------:R-:W-:Y:S01]  /*17470*/  HADD2.F32 R7, -RZ, R4.H0_H0 ;  /* 0x20000004ff077230 */ /* 0x000fe20000004100 */
[----:B------:R-:W-:Y:S01]  /*17480*/  F2FP.SATFINITE.E4M3.F32.PACK_AB_MERGE_C R5, R46, R5, R54 ;  /* 0x000000052e05723e */ /* 0x000fe20004807036 */
[----:B------:R-:W-:Y:S02]  /*17490*/  HADD2.F32 R10, -RZ, R10.H1_H1 ;  /* 0x3000000aff0a7230 */ /* 0x000fe40000004100 */
[C---:B------:R-:W-:Y:S01]  /*174a0*/  FMUL.FTZ R13, R6.reuse, R11 ;  /* 0x0000000b060d7220 */ /* 0x040fe20000410000 */
[----:B------:R-:W-:Y:S02]  /*174b0*/  HADD2.F32 R31, -RZ, R31.H1_H1 ;  /* 0x3000001fff1f7230 */ /* 0x000fe40000004100 */
[----:B------:R-:W-:Y:S01]  /*174c0*/  FMUL.FTZ R21, R6, R7 ;  /* 0x0000000706157220 */ /* 0x000fe20000410000 */
[----:B------:R-:W-:Y:S01]  /*174d0*/  HADD2.F32 R8, -RZ, R4.H1_H1 ;  /* 0x30000004ff087230 */ /* 0x000fe20000004100 */
[----:B------:R-:W-:Y:S01]  /*174e0*/  F2FP.SATFINITE.E4M3.F32.PACK_AB_MERGE_C R9, R52, R9, R34 ;  /* 0x000000093409723e */ /* 0x000fe20004807022 */
[----:B------:R-:W-:-:S02]  /*174f0*/  HADD2.F32 R4, -RZ, R15.H0_H0 ;  /* 0x2000000fff047230 */ /* 0x000fc40000004100 */
[C---:B------:R-:W-:Y:S01]  /*17500*/  FMUL.FTZ R6, R31.reuse, R10 ;  /* 0x0000000a1f067220 */ /* 0x040fe20000410000 */
[----:B------:R-:W-:Y:S02]  /*17510*/  HADD2.F32 R15, -RZ, R15.H1_H1 ;  /* 0x3000000fff0f7230 */ /* 0x000fe40000004100 */
[-C--:B------:R-:W-:Y:S01]  /*17520*/  FMUL.FTZ R31, R31, R8.reuse ;  /* 0x000000081f1f7220 */ /* 0x080fe20000410000 */
[C---:B------:R-:W-:Y:S01]  /*17530*/  FFMA.FTZ R28, R4.reuse, R7, -R13 ;  /* 0x00000007041c7223 */ /* 0x040fe2000001080d */
[----:B------:R-:W-:Y:S01]  /*17540*/  FFMA.FTZ R43, R4, R11, R21 ;  /* 0x0000000b042b7223 */ /* 0x000fe20000010015 */
[C---:B------:R-:W-:Y:S01]  /*17550*/  FFMA.FTZ R45, R15.reuse, R8, -R6 ;  /* 0x000000080f2d7223 */ /* 0x040fe20000010806 */
[----:B------:R-:W-:Y:S01]  /*17560*/  FFMA.FTZ R50, R15, R10, R31 ;  /* 0x0000000a0f327223 */ /* 0x000fe2000001001f */
[----:B------:R-:W-:Y:S02]  /*17570*/  HADD2.F32 R6, -RZ, R30.H0_H0 ;  /* 0x2000001eff067230 */ /* 0x000fe40000004100 */
[----:B------:R-:W-:Y:S01]  /*17580*/  HADD2.F32 R7, -RZ, R42.H0_H0 ;  /* 0x2000002aff077230 */ /* 0x000fe20000004100 */
[----:B------:R-:W-:Y:S01]  /*17590*/  F2FP.SATFINITE.E4M3.F32.PACK_AB_MERGE_C R28, R45, R28, RZ ;  /* 0x0000001c2d1c723e */ /* 0x000fe200048070ff */
[--C-:B------:R-:W-:Y:S01]  /*175a0*/  HADD2.F32 R13, -RZ, R48.reuse.H0_H0 ;  /* 0x20000030ff0d7230 */ /* 0x100fe20000004100 */
[----:B------:R-:W-:Y:S01]  /*175b0*/  F2FP.SATFINITE.E4M3.F32.PACK_AB_MERGE_C R43, R50, R43, RZ ;  /* 0x0000002b322b723e */ /* 0x000fe200048070ff */
[----:B------:R-:W-:-:S02]  /*175c0*/  HADD2.F32 R15, -RZ, R48.H1_H1 ;  /* 0x30000030ff0f7230 */ /* 0x000fc40000004100 */
[C---:B------:R-:W-:Y:S01]  /*175d0*/  FMUL.FTZ R8, R6.reuse, R7 ;  /* 0x0000000706087220 */ /* 0x040fe20000410000 */
[----:B------:R-:W-:Y:S02]  /*175e0*/  HADD2.F32 R30, -RZ, R30.H1_H1 ;  /* 0x3000001eff1e7230 */ /* 0x000fe40000004100 */
[----:B------:R-:W-:Y:S01]  /*175f0*/  FMUL.FTZ R21, R6, R13 ;  /* 0x0000000d06157220 */ /* 0x000fe20000410000 */
[----:B------:R-:W-:Y:S02]  /*17600*/  HADD2.F32 R11, -RZ, R42.H1_H1 ;  /* 0x3000002aff0b7230 */ /* 0x000fe40000004100 */
        /* <DEDUP_REMOVED lines=20> */
.L_x_6445:
[----:B------:R-:W-:Y:S05]  /*17750*/  BSYNC B1 ;  /* 0x0000000000017941 */ /* 0x000fea0003800000 */
.L_x_6444:
[----:B------:R-:W-:Y:S05]  /*17760*/  @P2 BRA `(.L_x_6426) ;  /* 0x0000000c00dc2947 */ /* 0x000fea0003800000 */
[----:B------:R-:W2:Y:S01]  /*17770*/  LDL R51, [R1+0x64] ;  /* 0x0000640001337983 */ /* 0x000ea20000100800 */
[----:B01---5:R-:W-:Y:S02]  /*17780*/  SHF.R.U32.HI R4, RZ, 0x8, R36 ;  /* 0x00000008ff047819 */ /* 0x023fe40000011624 */
        /* <DEDUP_REMOVED lines=8> */
[----:B------:R-:W-:Y:S02]  /*17810*/  LOP3.LUT R6, R37, 0xff, RZ, 0xc0, !PT ;  /* 0x000000ff25067812 */ /* 0x000fe400078ec0ff */
[----:B------:R-:W-:Y:S01]  /*17820*/  SHF.R.U32.HI R8, RZ, 0x8, R38 ;  /* 0x00000008ff087819 */ /* 0x000fe20000011626 */
[----:B------:R-:W-:Y:S01]  /*17830*/  IMAD.SHL.U32 R0, R0, 0x800, RZ ;  /* 0x0000080000007824 */ /* 0x000fe200078e00ff */
[----:B------:R-:W-:Y:S02]  /*17840*/  LOP3.LUT R3, R69, 0x30, R3, 0xf8, !PT ;  /* 0x0000003045037812 */ /* 0x000fe400078ef803 */
[----:B------:R-:W-:-:S02]  /*17850*/  LOP3.LUT R7, R7, 0xff, RZ, 0xc0, !PT ;  /* 0x000000ff07077812 */ /* 0x000fc400078ec0ff */
[----:B------:R-:W-:Y:S02]  /*17860*/  LOP3.LUT R3, R3, R68, RZ, 0x3c, !PT ;  /* 0x0000004403037212 */ /* 0x000fe400078e3cff */
[----:B------:R-:W-:Y:S02]  /*17870*/  LOP3.LUT R0, R0, 0xffffe000, RZ, 0xc0, !PT ;  /* 0xffffe00000007812 */ /* 0x000fe400078ec0ff */
[----:B------:R-:W-:Y:S02]  /*17880*/  LOP3.LUT R4, R38, 0xff, RZ, 0xc0, !PT ;  /* 0x000000ff26047812 */ /* 0x000fe400078ec0ff */
[----:B------:R-:W-:Y:S02]  /*17890*/  IADD3 R3, R3, R67, R0 ;  /* 0x0000004303037210 */ /* 0x000fe40007ffe000 */
[----:B------:R-:W-:Y:S02]  /*178a0*/  LOP3.LUT R9, R8, 0xff, RZ, 0xc0, !PT ;  /* 0x000000ff08097812 */ /* 0x000fe400078ec0ff */
[----:B------:R-:W-:-:S02]  /*178b0*/  PRMT R12, R7, 0x7604, R6 ;  /* 0x00007604070c7816 */ /* 0x000fc40000000006 */
[----:B------:R-:W-:Y:S02]  /*178c0*/  SHF.R.U32.HI R5, RZ, 0x8, R39 ;  /* 0x00000008ff057819 */ /* 0x000fe40000011627 */
[----:B------:R-:W-:Y:S02]  /*178d0*/  SHF.R.U32.HI R7, RZ, 0x8, R24 ;  /* 0x00000008ff077819 */ /* 0x000fe40000011618 */
[----:B------:R-:W-:Y:S02]  /*178e0*/  SHF.R.U32.HI R8, RZ, 0x8, R25 ;  /* 0x00000008ff087819 */ /* 0x000fe40000011619 */
[----:B------:R-:W-:Y:S02]  /*178f0*/  IADD3 R0, R18, R3, RZ ;  /* 0x0000000312007210 */ /* 0x000fe40007ffe0ff */
[----:B------:R-:W-:Y:S02]  /*17900*/  PRMT R15, R9, 0x7604, R4 ;  /* 0x00007604090f7816 */ /* 0x000fe40000000004 */
[----:B------:R-:W-:-:S02]  /*17910*/  LOP3.LUT R4, R39, 0xff, RZ, 0xc0, !PT ;  /* 0x000000ff27047812 */ /* 0x000fc400078ec0ff */
[----:B------:R-:W-:Y:S02]  /*17920*/  LOP3.LUT R6, R24, 0xff, RZ, 0xc0, !PT ;  /* 0x000000ff18067812 */ /* 0x000fe400078ec0ff */
[----:B------:R-:W-:Y:S02]  /*17930*/  LOP3.LUT R5, R5, 0xff, RZ, 0xc0, !PT ;  /* 0x000000ff05057812 */ /* 0x000fe400078ec0ff */
[----:B------:R-:W-:Y:S02]  /*17940*/  LOP3.LUT R7, R7, 0xff, RZ, 0xc0, !PT ;  /* 0x000000ff07077812 */ /* 0x000fe400078ec0ff */
[----:B------:R-:W-:Y:S02]  /*17950*/  LOP3.LUT R3, R8, 0xff, RZ, 0xc0, !PT ;  /* 0x000000ff08037812 */ /* 0x000fe400078ec0ff */
[----:B------:R-:W0:Y:S01]  /*17960*/  LDS.128 R8, [R0+0x1e200] ;  /* 0x01e2000000087984 */ /* 0x000e220000000c00 */
[----:B------:R-:W-:Y:S02]  /*17970*/  PRMT R14, R5, 0x7604, R4 ;  /* 0x00007604050e7816 */ /* 0x000fe40000000004 */
[----:B------:R-:W-:-:S02]  /*17980*/  PRMT R29, R7, 0x7604, R6 ;  /* 0x00007604071d7816 */ /* 0x000fc40000000006 */
[----:B------:R-:W-:Y:S02]  /*17990*/  SHF.R.U32.HI R31, RZ, 0x8, R27 ;  /* 0x00000008ff1f7819 */ /* 0x000fe4000001161b */
[----:B------:R-:W-:Y:S02]  /*179a0*/  LOP3.LUT R20, R25, 0xff, RZ, 0xc0, !PT ;  /* 0x000000ff19147812 */ /* 0x000fe400078ec0ff */
[----:B------:R-:W-:Y:S02]  /*179b0*/  LOP3.LUT R30, R27, 0xff, RZ, 0xc0, !PT ;  /* 0x000000ff1b1e7812 */ /* 0x000fe400078ec0ff */
[----:B------:R-:W-:Y:S02]  /*179c0*/  LOP3.LUT R31, R31, 0xff, RZ, 0xc0, !PT ;  /* 0x000000ff1f1f7812 */ /* 0x000fe400078ec0ff */
[----:B------:R-:W-:Y:S02]  /*179d0*/  PRMT R20, R3, 0x7604, R20 ;  /* 0x0000760403147816 */ /* 0x000fe40000000014 */
[----:B------:R-:W-:-:S02]  /*179e0*/  PRMT R30, R31, 0x7604, R30 ;  /* 0x000076041f1e7816 */ /* 0x000fc4000000001e */
[----:B------:R-:W-:Y:S02]  /*179f0*/  SHF.R.U32.HI R3, RZ, 0x10, R37 ;  /* 0x00000010ff037819 */ /* 0x000fe40000011625 */
[----:B------:R-:W-:Y:S02]  /*17a00*/  SHF.R.U32.HI R31, RZ, 0x10, R25 ;  /* 0x00000010ff1f7819 */ /* 0x000fe40000011619 */
[----:B------:R-:W-:Y:S01]  /*17a10*/  SHF.R.U32.HI R41, RZ, 0x10, R27 ;  /* 0x00000010ff297819 */ /* 0x000fe2000001161b */
[----:B------:R-:W-:Y:S01]  /*17a20*/  IMAD.U32 R3, R3, 0x10000, RZ ;  /* 0x0001000003037824 */ /* 0x000fe200078e00ff */
[----:B------:R-:W-:Y:S01]  /*17a30*/  SHF.R.U32.HI R28, RZ, 0x8, R26 ;  /* 0x00000008ff1c7819 */ /* 0x000fe2000001161a */
[----:B------:R-:W-:Y:S01]  /*17a40*/  IMAD.U32 R31, R31, 0x10000, RZ ;  /* 0x000100001f1f7824 */ /* 0x000fe200078e00ff */
[----:B----4-:R-:W-:Y:S01]  /*17a50*/  LOP3.LUT R21, R26, 0xff, RZ, 0xc0, !PT ;  /* 0x000000ff1a157812 */ /* 0x010fe200078ec0ff */
[----:B------:R-:W-:Y:S01]  /*17a60*/  IMAD.U32 R41, R41, 0x10000, RZ ;  /* 0x0001000029297824 */ /* 0x000fe200078e00ff */
[----:B------:R-:W-:-:S02]  /*17a70*/  LOP3.LUT R28, R28, 0xff, RZ, 0xc0, !PT ;  /* 0x000000ff1c1c7812 */ /* 0x000fc400078ec0ff */
[----:B------:R-:W-:Y:S02]  /*17a80*/  LOP3.LUT R13, R13, 0xff0000, R36, 0xf8, !PT ;  /* 0x00ff00000d0d7812 */ /* 0x000fe400078ef824 */
[----:B------:R-:W-:Y:S02]  /*17a90*/  LOP3.LUT R3, R12, 0xff0000, R3, 0xf8, !PT ;  /* 0x00ff00000c037812 */ /* 0x000fe400078ef803 */
[----:B------:R-:W-:Y:S02]  /*17aa0*/  LOP3.LUT R33, R20, 0xff0000, R31, 0xf8, !PT ;  /* 0x00ff000014217812 */ /* 0x000fe400078ef81f */
[----:B------:R-:W-:Y:S02]  /*17ab0*/  PRMT R35, R28, 0x7604, R21 ;  /* 0x000076041c237816 */ /* 0x000fe40000000015 */
[----:B------:R-:W-:Y:S02]  /*17ac0*/  SHF.R.U32.HI R21, RZ, 0x10, R39 ;  /* 0x00000010ff157819 */ /* 0x000fe40000011627 */
        /* <DEDUP_REMOVED lines=8> */
[----:B------:R-:W-:Y:S02]  /*17b50*/  F2FP.F16.E4M3.UNPACK_B R27, R36 ;  /* 0x00000024ff1b723e */ /* 0x000fe400020006ff */
[----:B------:R-:W-:Y:S02]  /*17b60*/  F2FP.F16.E4M3.UNPACK_B R32, R33 ;  /* 0x00000021ff20723e */ /* 0x000fe400020006ff */
[-C--:B0-----:R-:W-:Y:S02]  /*17b70*/  F2FP.F16.E4M3.UNPACK_B R20, R9.reuse ;  /* 0x00000009ff14723e */ /* 0x081fe400020006ff */
[----:B------:R-:W-:Y:S02]  /*17b80*/  LOP3.LUT R15, R15, 0xff0000, R38, 0xf8, !PT ;  /* 0x00ff00000f0f7812 */ /* 0x000fe400078ef826 */
[----:B------:R-:W-:Y:S01]  /*17b90*/  LOP3.LUT R31, R29, 0xff000000, R24, 0xf8, !PT ;  /* 0xff0000001d1f7812 */ /* 0x000fe200078ef818 */
[--C-:B------:R-:W-:Y:S01]  /*17ba0*/  HADD2.F32 R29, -RZ, R27.reuse.H0_H0 ;  /* 0x2000001bff1d7230 */ /* 0x100fe20000004100 */
[----:B------:R-:W-:Y:S01]  /*17bb0*/  LOP3.LUT R34, R35, 0xff000000, R26, 0xf8, !PT ;  /* 0xff00000023227812 */ /* 0x000fe200078ef81a */
[----:B------:R-:W-:Y:S01]  /*17bc0*/  HADD2.F32 R35, -RZ, R32.H0_H0 ;  /* 0x20000020ff237230 */ /* 0x000fe20000004100 */
[----:B------:R-:W-:Y:S01]  /*17bd0*/  LOP3.LUT R21, R14, 0xff0000, R21, 0xf8, !PT ;  /* 0x00ff00000e157812 */ /* 0x000fe200078ef815 */
[--C-:B------:R-:W-:Y:S01]  /*17be0*/  HADD2.F32 R24, -RZ, R20.reuse.H0_H0 ;  /* 0x20000014ff187230 */ /* 0x100fe20000004100 */
[----:B------:R-:W-:Y:S01]  /*17bf0*/  LOP3.LUT R30, R15, 0xff000000, R38, 0xf8, !PT ;  /* 0xff0000000f1e7812 */ /* 0x000fe200078ef826 */
[----:B------:R-:W-:Y:S01]  /*17c00*/  HADD2.F32 R20, -RZ, R20.H1_H1 ;  /* 0x30000014ff147230 */ /* 0x000fe20000004100 */
[----:B------:R-:W-:Y:S01]  /*17c10*/  LOP3.LUT R38, R21, 0xff000000, R39, 0xf8, !PT ;  /* 0xff00000015267812 */ /* 0x000fe200078ef827 */
[----:B------:R-:W-:Y:S01]  /*17c20*/  HADD2.F32 R27, -RZ, R27.H1_H1 ;  /* 0x3000001bff1b7230 */ /* 0x000fe20000004100 */
[----:B------:R-:W-:Y:S01]  /*17c30*/  F2FP.F16.E4M3.UNPACK_B R21, R9.H1 ;  /* 0x00000009ff15723e */ /* 0x000fe200030006ff */
[C---:B------:R-:W-:Y:S01]  /*17c40*/  FMUL.FTZ R37, R24.reuse, R35 ;  /* 0x0000002318257220 */ /* 0x040fe20000410000 */
[----:B------:R-:W-:Y:S01]  /*17c50*/  FMUL.FTZ R40, R24, R29 ;  /* 0x0000001d18287220 */ /* 0x000fe20000410000 */
[----:B------:R-:W-:-:S02]  /*17c60*/  F2FP.F16.E4M3.UNPACK_B R33, R33.H1 ;  /* 0x00000021ff21723e */ /* 0x000fc400030006ff */
        /* <DEDUP_REMOVED lines=8> */
[----:B------:R-:W-:Y:S01]  /*17cf0*/  F2FP.F16.E4M3.UNPACK_B R8, R8.H1 ;  /* 0x00000008ff08723e */ /* 0x000fe200030006ff */
[----:B--2---:R-:W0:Y:S02]  /*17d00*/  LDS.128 R4, [R51+0x1e200] ;  /* 0x01e2000033047984 */ /* 0x004e240000000c00 */
[----:B0-----:R-:W-:Y:S02]  /*17d10*/  F2FP.F16.E4M3.UNPACK_B R12, R5 ;  /* 0x00000005ff0c723e */ /* 0x001fe400020006ff */
        /* <DEDUP_REMOVED lines=8> */
[C---:B------:R-:W-:Y:S01]  /*17da0*/  FFMA.FTZ R39, R6.reuse, R29, -R37 ;  /* 0x0000001d06277223 */ /* 0x040fe20000010825 */
[----:B------:R-:W-:Y:S01]  /*17db0*/  FFMA.FTZ R40, R6, R35, R40 ;  /* 0x0000002306287223 */ /* 0x000fe20000010028 */
[----:B------:R-:W-:Y:S01]  /*17dc0*/  HADD2.F32 R35, -RZ, R32.H1_H1 ;  /* 0x30000020ff237230 */ /* 0x000fe20000004100 */
[----:B------:R-:W-:Y:S01]  /*17dd0*/  F2FP.F16.E4M3.UNPACK_B R4, R4.H1 ;  /* 0x00000004ff04723e */ /* 0x000fe200030006ff */
[----:B------:R-:W-:Y:S02]  /*17de0*/  HADD2.F32 R37, -RZ, R33.H0_H0 ;  /* 0x20000021ff257230 */ /* 0x000fe40000004100 */
[----:B------:R-:W-:Y:S02]  /*17df0*/  HADD2.F32 R29, -RZ, R36.H0_H0 ;  /* 0x20000024ff1d7230 */ /* 0x000fe40000004100 */
[----:B------:R-:W-:Y:S01]  /*17e00*/  FMUL.FTZ R43, R20, R35 ;  /* 0x00000023142b7220 */ /* 0x000fe20000410000 */
[----:B------:R-:W-:Y:S02]  /*17e10*/  HADD2.F32 R6, -RZ, R5.H0_H0 ;  /* 0x20000005ff067230 */ /* 0x000fe40000004100 */
        /* <DEDUP_REMOVED lines=27> */
[----:B------:R-:W-:Y:S02]  /*17fd0*/  HADD2.F32 R20, -RZ, R41.H0_H0 ;  /* 0x20000029ff147230 */ /* 0x000fe40000004100 */
        /* <DEDUP_REMOVED lines=48> */
[----:B------:R-:W-:Y:S01]  /*182e0*/  FMUL.FTZ R5, R5, R6 ;  /* 0x0000000605057220 */ /* 0x000fe20000410000 */
        /* <DEDUP_REMOVED lines=30> */
[--C-:B------:R-:W-:Y:S02]  /*184d0*/  HADD2.F32 R6, -RZ, R34.reuse.H0_H0 ;  /* 0x20000022ff067230 */ /* 0x100fe40000004100 */
[--C-:B------:R-:W-:Y:S02]  /*184e0*/  HADD2.F32 R4, -RZ, R11.reuse.H0_H0 ;  /* 0x2000000bff047230 */ /* 0x100fe40000004100 */
        /* <DEDUP_REMOVED lines=31> */
.L_x_6426:
[----:B------:R-:W-:Y:S05]  /*186e0*/  BSYNC B0 ;  /* 0x0000000000007941 */ /* 0x000fea0003800000 */
.L_x_6419:
        /* <DEDUP_REMOVED lines=8> */
.L_x_6417:
[----:B0-23--:R-:W-:-:S04]  /*18770*/  MOV R0, UR49 ;  /* 0x0000003100007c02 */ /* 0x00dfc80008000f00 */
[----:B------:R-:W-:-:S13]  /*18780*/  ISETP.NE.AND P0, PT, R0, 0x3, PT ;  /* 0x000000030000780c */ /* 0x000fda0003f05270 */
[----:B------:R-:W-:Y:S05]  /*18790*/  @!P0 BRA `(.L_x_6446) ;  /* 0x0000000000048947 */ /* 0x000fea0003800000 */
[----:B------:R-:W-:Y:S01]  /*187a0*/  BPT.TRAP 0x1 ;  /* 0x000000040000795c */ /* 0x000fe20000300000 */
.L_x_6446:
[----:B-1--4-:R-:W2:Y:S01]  /*187b0*/  LDL R3, [R1] ;  /* 0x0000000001037983 */ /* 0x012ea20000100800 */
[----:B------:R-:W-:Y:S01]  /*187c0*/  IMAD R0, R223, 0x8, R18 ;  /* 0x00000008df007824 */ /* 0x000fe200078e0212 */
[----:B--2---:R-:W-:-:S04]  /*187d0*/  SHF.L.U32 R3, R3, 0x1f, RZ ;  /* 0x0000001f03037819 */ /* 0x004fc800000006ff */
[----:B------:R0:W1:Y:S01]  /*187e0*/  SYNCS.PHASECHK.TRANS64.TRYWAIT P1, [R0+URZ+0x33430], R3 ;  /* 0x03343003000075a7 */ /* 0x000062000802017f */
[----:B------:R-:W-:Y:S05]  /*187f0*/  @!P0 BRA `(.L_x_6447) ;  /* 0x0000000000048947 */ /* 0x000fea0003800000 */
[----:B------:R-:W-:Y:S01]  /*18800*/  BPT.TRAP 0x1 ;  /* 0x000000040000795c */ /* 0x000fe20000300000 */
.L_x_6447:
[----:B-1----:R-:W-:Y:S05]  /*18810*/  @P1 BRA `(.L_x_6448) ;  /* 0x0000000000081947 */ /* 0x002fea0003800000 */
[----:B------:R-:W1:Y:S02]  /*18820*/  SYNCS.PHASECHK.TRANS64.TRYWAIT P1, [R0+URZ+0x33430], R3 ;  /* 0x03343003000075a7 */ /* 0x000e64000802017f */
[----:B-1----:R-:W-:Y:S05]  /*18830*/  @!P1 BRA `(.L_x_6449) ;  /* 0x000001a8009c9947 */ /* 0x002fea0003800000 */
.L_x_6448:
[----:B------:R-:W-:Y:S05]  /*18840*/  WARPSYNC.ALL ;  /* 0x0000000000007948 */ /* 0x000fea0003800000 */
[----:B01----:R-:W-:Y:S01]  /*18850*/  VIADD R3, R18, 0x24200 ;  /* 0x0002420012037836 */ /* 0x003fe20000000000 */
[----:B------:R-:W-:Y:S01]  /*18860*/  R2UR UR24, R44 ;  /* 0x000000002c1872ca */ /* 0x000fe200000e0000 */
[----:B------:R-:W-:Y:S01]  /*18870*/  WARPGROUP.ARRIVE ;  /* 0x00000000000079c5 */ /* 0x000fe20000000000 */
[----:B------:R-:W-:Y:S01]  /*18880*/  MOV R5, 0x80000020 ;  /* 0x8000002000057802 */ /* 0x000fe20000000f00 */
[----:B------:R-:W-:Y:S01]  /*18890*/  UMOV UR25, 0x80000020 ;  /* 0x8000002000197882 */ /* 0x000fe20000000000 */
[----:B------:R-:W-:Y:S01]  /*188a0*/  SHF.R.U32.HI R3, RZ, 0x4, R3 ;  /* 0x00000004ff037819 */ /* 0x000fe20000011603 */
[----:B------:R-:W-:Y:S01]  /*188b0*/  IMAD.MOV.U32 R7, RZ, RZ, -0x7fffffe0 ;  /* 0x80000020ff077424 */ /* 0x000fe200078e00ff */
[----:B------:R-:W-:Y:S01]  /*188c0*/  R2UR UR27, R5 ;  /* 0x00000000051b72ca */ /* 0x000fe200000e0000 */
[----:B------:R-:W-:Y:S01]  /*188d0*/  UMOV UR5, UR25 ;  /* 0x0000001900057c82 */ /* 0x000fe20008000000 */
[----:B------:R-:W-:Y:S01]  /*188e0*/  LOP3.LUT R3, R3, 0x3fff, RZ, 0xc0, !PT ;  /* 0x00003fff03037812 */ /* 0x000fe200078ec0ff */
[----:B-----5:R-:W-:Y:S01]  /*188f0*/  IMAD.MOV.U32 R9, RZ, RZ, -0x7fffffe0 ;  /* 0x80000020ff097424 */ /* 0x020fe200078e00ff */
[----:B------:R-:W-:Y:S01]  /*18900*/  R2UR UR7, R7 ;  /* 0x00000000070772ca */ /* 0x000fe200000e0000 */
[----:B------:R-:W-:Y:S01]  /*18910*/  UMOV UR9, UR25 ;  /* 0x0000001900097c82 */ /* 0x000fe20008000000 */
[----:B------:R-:W-:Y:S01]  /*18920*/  LOP3.LUT R13, R3, 0x10000, RZ, 0xfc, !PT ;  /* 0x00010000030d7812 */ /* 0x000fe200078efcff */
[----:B------:R-:W-:Y:S01]  /*18930*/  ULOP3.LUT UR24, UR24, 0x10000, URZ, 0xfc, !UPT ;  /* 0x0001000018187892 */ /* 0x000fe2000f8efc3f */
[----:B------:R-:W-:Y:S01]  /*18940*/  R2UR UR11, R9 ;  /* 0x00000000090b72ca */ /* 0x000fe200000e0000 */
[----:B------:R-:W-:Y:S01]  /*18950*/  UMOV UR13, UR25 ;  /* 0x00000019000d7c82 */ /* 0x000fe20008000000 */
[----:B------:R-:W-:Y:S01]  /*18960*/  R2UR UR15, R7 ;  /* 0x00000000070f72ca */ /* 0x000fe200000e0000 */
[----:B------:R-:W-:Y:S01]  /*18970*/  IMAD R4, R223, 0x780, R13 ;  /* 0x00000780df047824 */ /* 0x000fe200078e020d */
[----:B------:R-:W-:Y:S01]  /*18980*/  R2UR UR19, R9 ;  /* 0x00000000091372ca */ /* 0x000fe200000e0000 */
[----:B------:R-:W-:Y:S01]  /*18990*/  UMOV UR17, UR25 ;  /* 0x0000001900117c82 */ /* 0x000fe20008000000 */
[----:B------:R-:W-:Y:S01]  /*189a0*/  UMOV UR4, UR24 ;  /* 0x0000001800047c82 */ /* 0x000fe20008000000 */
[C---:B------:R-:W-:Y:S01]  /*189b0*/  VIADD R6, R4.reuse, 0x80 ;  /* 0x0000008004067836 */ /* 0x040fe20000000000 */
[C---:B------:R-:W-:Y:S01]  /*189c0*/  R2UR UR26, R4.reuse ;  /* 0x00000000041a72ca */ /* 0x040fe200000e0000 */
[----:B------:R-:W-:Y:S01]  /*189d0*/  VIADD R8, R4, 0x100 ;  /* 0x0000010004087836 */ /* 0x000fe20000000000 */
[----:B------:R-:W-:Y:S01]  /*189e0*/  UMOV UR8, UR24 ;  /* 0x0000001800087c82 */ /* 0x000fe20008000000 */
[----:B------:R-:W-:Y:S01]  /*189f0*/  UMOV UR12, UR24 ;  /* 0x00000018000c7c82 */ /* 0x000fe20008000000 */
[----:B------:R-:W-:Y:S01]  /*18a00*/  R2UR UR6, R6 ;  /* 0x00000000060672ca */ /* 0x000fe200000e0000 */
[----:B------:R-:W-:Y:S01]  /*18a10*/  VIADD R6, R4, 0x180 ;  /* 0x0000018004067836 */ /* 0x000fe20000000000 */
[----:B------:R-:W-:Y:S01]  /*18a20*/  R2UR UR10, R8 ;  /* 0x00000000080a72ca */ /* 0x000fe200000e0000 */
[----:B------:R-:W-:Y:S01]  /*18a30*/  VIADD R8, R4, 0x200 ;  /* 0x0000020004087836 */ /* 0x000fe20000000000 */
[----:B------:R-:W-:Y:S01]  /*18a40*/  UMOV UR16, UR24 ;  /* 0x0000001800107c82 */ /* 0x000fe20008000000 */
[----:B------:R-:W-:Y:S01]  /*18a50*/  IMAD.MOV.U32 R7, RZ, RZ, -0x7fffffe0 ;  /* 0x80000020ff077424 */ /* 0x000fe200078e00ff */
[----:B------:R-:W-:Y:S01]  /*18a60*/  R2UR UR14, R6 ;  /* 0x00000000060e72ca */ /* 0x000fe200000e0000 */
[----:B------:R-:W-:Y:S01]  /*18a70*/  IMAD.MOV.U32 R9, RZ, RZ, -0x7fffffe0 ;  /* 0x80000020ff097424 */ /* 0x000fe200078e00ff */
[----:B------:R-:W-:Y:S01]  /*18a80*/  R2UR UR18, R8 ;  /* 0x00000000081272ca */ /* 0x000fe200000e0000 */
[----:B------:R-:W-:Y:S01]  /*18a90*/  QGMMA.64x32x32.F32.E4M3.E4M3 R88, gdesc[UR24], RZ, !UPT, gsb0 ;  /* 0x00600000185879f3 */ /* 0x000fe2000c0008ff */
[C---:B------:R-:W-:Y:S01]  /*18aa0*/  IADD3 R6, R4.reuse, 0x2, RZ ;  /* 0x0000000204067810 */ /* 0x040fe20007ffe0ff */
[----:B------:R-:W-:-:S02]  /*18ab0*/  VIADD R8, R4, 0x82 ;  /* 0x0000008204087836 */ /* 0x000fc40000000000 */
[----:B------:R-:W-:Y:S02]  /*18ac0*/  VIADD R10, R4, 0x102 ;  /* 0x00000102040a7836 */ /* 0x000fe40000000000 */
[----:B------:R-:W-:Y:S02]  /*18ad0*/  IMAD.MOV.U32 R11, RZ, RZ, -0x7fffffe0 ;  /* 0x80000020ff0b7424 */ /* 0x000fe400078e00ff */
[----:B------:R-:W-:-:S05]  /*18ae0*/  IMAD.MOV.U32 R5, RZ, RZ, -0x7fffffe0 ;  /* 0x80000020ff057424 */ /* 0x000fca00078e00ff */
[----:B------:R-:W-:Y:S01]  /*18af0*/  R2UR UR47, R5 ;  /* 0x00000000052f72ca */ /* 0x000fe200000e0000 */
[----:B------:R-:W-:Y:S02]  /*18b00*/  WARPGROUP.DEPBAR.LE gsb0, 0x0 ;  /* 0x00008000000079c5 */ /* 0x000fe40000010000 */
[----:B------:R-:W-:-:S06]  /*18b10*/  WARPGROUP.ARRIVE ;  /* 0x00000000000079c5 */ /* 0x000fcc0000000000 */
[----:B------:R-:W-:Y:S01]  /*18b20*/  QGMMA.64x32x32.F32.E4M3.E4M3 R72, gdesc[UR4], RZ, !UPT, gsb0 ;  /* 0x00600000044879f3 */ /* 0x000fe2000c0008ff */
[----:B------:R-:W-:Y:S01]  /*18b30*/  R2UR UR6, R6 ;  /* 0x00000000060672ca */ /* 0x000fe200000e0000 */
[----:B------:R-:W-:Y:S01]  /*18b40*/  UIADD3 UR4, UR24, 0x2, URZ ;  /* 0x0000000218047890 */ /* 0x000fe2000fffe03f */
[----:B------:R-:W-:Y:S01]  /*18b50*/  R2UR UR7, R7 ;  /* 0x00000000070772ca */ /* 0x000fe200000e0000 */
[----:B------:R-:W-:Y:S01]  /*18b60*/  UMOV UR5, 0x80000020 ;  /* 0x8000002000057882 */ /* 0x000fe20000000000 */
[----:B------:R-:W-:Y:S01]  /*18b70*/  IMAD.MOV.U32 R7, RZ, RZ, -0x7fffffe0 ;  /* 0x80000020ff077424 */ /* 0x000fe200078e00ff */
[----:B------:R-:W-:Y:S01]  /*18b80*/  IADD3 R6, R4, 0x182, RZ ;  /* 0x0000018204067810 */ /* 0x000fe20007ffe0ff */
[----:B------:R-:W-:Y:S02]  /*18b90*/  UMOV UR21, UR5 ;  /* 0x0000000500157c82 */ /* 0x000fe40008000000 */
[----:B------:R-:W-:Y:S01]  /*18ba0*/  UMOV UR20, UR4 ;  /* 0x0000000400147c82 */ /* 0x000fe20008000000 */
[----:B------:R-:W-:-:S02]  /*18bb0*/  WARPGROUP.DEPBAR.LE gsb0, 0x0 ;  /* 0x00008000000079c5 */ /* 0x000fc40000010000 */
[----:B------:R-:W-:-:S06]  /*18bc0*/  WARPGROUP.ARRIVE ;  /* 0x00000000000079c5 */ /* 0x000fcc0000000000 */
[----:B------:R-:W-:Y:S01]  /*18bd0*/  QGMMA.64x32x32.F32.E4M3.E4M3 R56, gdesc[UR8], RZ, !UPT, gsb0 ;  /* 0x00600000083879f3 */ /* 0x000fe2000c0008ff */
[----:B------:R-:W-:Y:S01]  /*18be0*/  R2UR UR10, R8 ;  /* 0x00000000080a72ca */ /* 0x000fe200000e0000 */
[----:B------:R-:W-:Y:S01]  /*18bf0*/  UMOV UR8, UR4 ;  /* 0x0000000400087c82 */ /* 0x000fe20008000000 */
[----:B------:R-:W-:Y:S01]  /*18c00*/  R2UR UR11, R9 ;  /* 0x00000000090b72ca */ /* 0x000fe200000e0000 */
[----:B------:R-:W-:Y:S01]  /*18c10*/  UMOV UR9, UR5 ;  /* 0x0000000500097c82 */ /* 0x000fe20008000000 */
[----:B------:R-:W-:Y:S02]  /*18c20*/  VIADD R8, R4, 0x202 ;  /* 0x0000020204087836 */ /* 0x000fe40000000000 */
[----:B------:R-:W-:-:S03]  /*18c30*/  IMAD.MOV.U32 R9, RZ, RZ, -0x7fffffe0 ;  /* 0x80000020ff097424 */ /* 0x000fc600078e00ff */
[----:B------:R-:W-:Y:S01]  /*18c40*/  R2UR UR22, R8 ;  /* 0x00000000081672ca */ /* 0x000fe200000e0000 */
[----:B------:R-:W-:Y:S01]  /*18c50*/  VIADD R8, R4, 0x300 ;  /* 0x0000030004087836 */ /* 0x000fe20000000000 */
[----:B------:R-:W-:Y:S01]  /*18c60*/  R2UR UR23, R9 ;  /* 0x00000000091772ca */ /* 0x000fe200000e0000 */
        /* <DEDUP_REMOVED lines=165> */
[C---:B------:R-:W-:Y:S01]  /*196c0*/  IADD3 R6, R4.reuse, 0x682, RZ ;  /* 0x0000068204067810 */ /* 0x040fe20007ffe0ff */
[----:B------:R-:W-:Y:S01]  /*196d0*/  VIADD R4, R4, 0x702 ;  /* 0x0000070204047836 */ /* 0x000fe20000000000 */
[----:B------:R-:W-:Y:S01]  /*196e0*/  UMOV UR45, UR21 ;  /* 0x00000015002d7c82 */ /* 0x000fe20008000000 */
[----:B------:R-:W-:-:S03]  /*196f0*/  UMOV UR44, UR20 ;  /* 0x00000014002c7c82 */ /* 0x000fc60008000000 */
        /* <DEDUP_REMOVED lines=40> */
.L_x_6450:
[----:B------:R-:W2:Y:S01]  /*19980*/  LDL.LU R8, [R1+0x44] ;  /* 0x0000440001087983 */ /* 0x000ea20000300800 */
[----:B------:R-:W0:Y:S01]  /*19990*/  LDC R11, c[0x0][0x448] ;  /* 0x00011200ff0b7b82 */ /* 0x000e220000000800 */
[C---:B------:R-:W-:Y:S01]  /*199a0*/  FMUL.FTZ R5, R2.reuse, R75 ;  /* 0x0000004b02057220 */ /* 0x040fe20000410000 */
[C---:B------:R-:W-:Y:S01]  /*199b0*/  FMUL.FTZ R6, R2.reuse, R79 ;  /* 0x0000004f02067220 */ /* 0x040fe20000410000 */
[----:B------:R-:W3:Y:S01]  /*199c0*/  LDL R10, [R1+0x58] ;  /* 0x00005800010a7983 */ /* 0x000ee20000100800 */
[C---:B------:R-:W-:Y:S01]  /*199d0*/  FMUL.FTZ R3, R2.reuse, R74 ;  /* 0x0000004a02037220 */ /* 0x040fe20000410000 */
[C---:B------:R-:W-:Y:S01]  /*199e0*/  FMUL.FTZ R21, R2.reuse, R97 ;  /* 0x0000006102157220 */ /* 0x040fe20000410000 */
[C---:B------:R-:W-:Y:S01]  /*199f0*/  FMUL.FTZ R78, R2.reuse, R78 ;  /* 0x0000004e024e7220 */ /* 0x040fe20000410000 */
[----:B------:R-:W3:Y:S01]  /*19a00*/  LDL R108, [R1+0x40] ;  /* 0x00004000016c7983 */ /* 0x000ee20000100800 */
        /* <DEDUP_REMOVED lines=16> */
[----:B0-----:R-:W-:Y:S01]  /*19b10*/  ISETP.NE.AND P4, PT, R11, 0x1, PT ;  /* 0x000000010b00780c */ /* 0x001fe20003f85270 */
        /* <DEDUP_REMOVED lines=12> */
[----:B------:R-:W0:Y:S01]  /*19be0*/  @P4 LDC R5, c[0x0][0x44c] ;  /* 0x00011300ff054b82 */ /* 0x000e220000000800 */
[C---:B------:R-:W-:Y:S01]  /*19bf0*/  FMUL.FTZ R46, R2.reuse, R46 ;  /* 0x0000002e022e7220 */ /* 0x040fe20000410000 */
[C---:B------:R-:W-:Y:S01]  /*19c00*/  FMUL.FTZ R47, R2.reuse, R47 ;  /* 0x0000002f022f7220 */ /* 0x040fe20000410000 */
[C---:B------:R-:W-:Y:S01]  /*19c10*/  FMUL.FTZ R75, R2.reuse, R77 ;  /* 0x0000004d024b7220 */ /* 0x040fe20000410000 */
[----:B------:R5:W-:Y:S01]  /*19c20*/  MUFU.TANH R97, R3 ;  /* 0x0000000300617308 */ /* 0x000be20000002400 */
[C---:B-1----:R-:W-:Y:S01]  /*19c30*/  FMUL.FTZ R78, R2.reuse, R85 ;  /* 0x00000055024e7220 */ /* 0x042fe20000410000 */
[C---:B------:R-:W-:Y:S01]  /*19c40*/  FMUL.FTZ R77, R2.reuse, R81 ;  /* 0x00000051024d7220 */ /* 0x040fe20000410000 */
[C---:B------:R-:W-:Y:S01]  /*19c50*/  FMUL.FTZ R50, R2.reuse, R50 ;  /* 0x0000003202327220 */ /* 0x040fe20000410000 */
[----:B------:R-:W1:Y:S01]  /*19c60*/  @P4 LDC R6, c[0x0][0x450] ;  /* 0x00011400ff064b82 */ /* 0x000e620000000800 */
        /* <DEDUP_REMOVED lines=14> */
[----:B------:R-:W-:Y:S01]  /*19d50*/  ULDC UR52, c[0x0][0x988] ;  /* 0x0002620000347ab9 */ /* 0x000fe20000000800 */
[C---:B------:R-:W-:Y:S01]  /*19d60*/  FMUL.FTZ R72, R2.reuse, R72 ;  /* 0x0000004802487220 */ /* 0x040fe20000410000 */
[C---:B------:R-:W-:Y:S01]  /*19d70*/  FMUL.FTZ R73, R2.reuse, R73 ;  /* 0x0000004902497220 */ /* 0x040fe20000410000 */
[C---:B------:R-:W-:Y:S01]  /*19d80*/  FMUL.FTZ R40, R2.reuse, R40 ;  /* 0x0000002802287220 */ /* 0x040fe20000410000 */
[----:B------:R-:W-:Y:S01]  /*19d90*/  FMUL.FTZ R37, R2, R37 ;  /* 0x0000002502257220 */ /* 0x000fe20000410000 */
[----:B------:R-:W-:Y:S01]  /*19da0*/  IADD3 R0, R0, 0x33440, RZ ;  /* 0x0003344000007810 */ /* 0x000fe20007ffe0ff */
[----:B------:R-:W-:Y:S01]  /*19db0*/  ULDC UR50, c[0x0][0x988] ;  /* 0x0002620000327ab9 */ /* 0x000fe20000000800 */
[----:B------:R-:W-:Y:S01]  /*19dc0*/  ULDC UR51, c[0x0][0x988] ;  /* 0x0002620000337ab9 */ /* 0x000fe20000000800 */
[----:B--2---:R-:W-:Y:S01]  /*19dd0*/  LOP3.LUT R8, R8, 0xfffffffe, RZ, 0xc0, !PT ;  /* 0xfffffffe08087812 */ /* 0x004fe200078ec0ff */
[C---:B-----5:R-:W-:Y:S01]  /*19de0*/  FMUL.FTZ R3, R2.reuse, R66 ;  /* 0x0000004202037220 */ /* 0x060fe20000410000 */
[----:B------:R-:W2:Y:S01]  /*19df0*/  MUFU.TANH R9, R9 ;  /* 0x0000000900097308 */ /* 0x000ea20000002400 */
[----:B------:R-:W-:Y:S01]  /*19e00*/  FMUL.FTZ R91, R2, R100 ;  /* 0x00000064025b7220 */ /* 0x000fe20000410000 */
[----:B------:R-:W-:Y:S01]  /*19e10*/  @P4 LOP3.LUT R8, R8, 0x1, RZ, 0xfc, !PT ;  /* 0x0000000108084812 */ /* 0x000fe200078efcff */
[----:B------:R-:W-:-:S05]  /*19e20*/  FMUL.FTZ R79, R2, R84 ;  /* 0x00000054024f7220 */ /* 0x000fca0000410000 */
[----:B------:R5:W-:Y:S01]  /*19e30*/  MUFU.TANH R93, R62 ;  /* 0x0000003e005d7308 */ /* 0x000be20000002400 */
[----:B------:R0:W-:Y:S07]  /*19e40*/  STL [R1+0x44], R8 ;  /* 0x0000440801007387 */ /* 0x0001ee0000100800 */
[----:B------:R-:W2:Y:S01]  /*19e50*/  MUFU.TANH R119, R119 ;  /* 0x0000007700777308 */ /* 0x000ea20000002400 */
[----:B------:R-:W2:Y:S07]  /*19e60*/  LDL R106, [R1+0x48] ;  /* 0x00004800016a7983 */ /* 0x000eae0000100800 */
[----:B------:R-:W2:Y:S01]  /*19e70*/  MUFU.TANH R123, R123 ;  /* 0x0000007b007b7308 */ /* 0x000ea20000002400 */
[----:B0-----:R-:W2:Y:S01]  /*19e80*/  LDL R8, [R1+0x54] ;  /* 0x0000540001087983 */ /* 0x001ea20000100800 */
[----:B---3--:R-:W-:-:S06]  /*19e90*/  IADD3 R66, R10, R108, RZ ;  /* 0x0000006c0a427210 */ /* 0x008fcc0007ffe0ff */
[----:B------:R-:W0:Y:S01]  /*19ea0*/  MUFU.TANH R125, R125 ;  /* 0x0000007d007d7308 */ /* 0x000e220000002400 */
[----:B------:R-:W-:-:S07]  /*19eb0*/  @P4 IMAD.HI.U32 R5, R66, R5, RZ ;  /* 0x0000000542054227 */ /* 0x000fce00078e00ff */
[----:B------:R-:W3:Y:S01]  /*19ec0*/  MUFU.TANH R127, R127 ;  /* 0x0000007f007f7308 */ /* 0x000ee20000002400 */
[----:B-1----:R-:W-:-:S07]  /*19ed0*/  @P4 SHF.R.U32.HI R66, RZ, R6, R5 ;  /* 0x00000006ff424219 */ /* 0x002fce0000011605 */
[----:B------:R-:W1:Y:S01]  /*19ee0*/  MUFU.TANH R121, R121 ;  /* 0x0000007900797308 */ /* 0x000e620000002400 */
[----:B------:R-:W0:Y:S01]  /*19ef0*/  SHFL.IDX PT, R6, R66, 0x1, 0x1c1f ;  /* 0x003c1f0042067f89 */ /* 0x000e2200000e0000 */
[----:B------:R-:W-:-:S06]  /*19f00*/  IMAD.MOV.U32 R5, RZ, RZ, -0xa0 ;  /* 0xffffff60ff057424 */ /* 0x000fcc00078e00ff */
[----:B------:R-:W1:Y:S01]  /*19f10*/  MUFU.TANH R117, R117 ;  /* 0x0000007500757308 */ /* 0x000e620000002400 */
[----:B------:R-:W-:-:S07]  /*19f20*/  IMAD R5, R146, R5, 0xa1 ;  /* 0x000000a192057424 */ /* 0x000fce00078e0205 */
[----:B------:R-:W1:Y:S08]  /*19f30*/  MUFU.TANH R82, R82 ;  /* 0x0000005200527308 */ /* 0x000e700000002400 */
[----:B------:R-:W1:Y:S08]  /*19f40*/  MUFU.TANH R83, R83 ;  /* 0x0000005300537308 */ /* 0x000e700000002400 */
[----:B------:R-:W1:Y:S08]  /*19f50*/  MUFU.TANH R86, R86 ;  /* 0x0000005600567308 */ /* 0x000e700000002400 */
[----:B------:R-:W1:Y:S08]  /*19f60*/  MUFU.TANH R87, R87 ;  /* 0x0000005700577308 */ /* 0x000e700000002400 */
[----:B------:R-:W1:Y:S08]  /*19f70*/  MUFU.TANH R95, R59 ;  /* 0x0000003b005f7308 */ /* 0x000e700000002400 */
[----:B------:R-:W1:Y:S08]  /*19f80*/  MUFU.TANH R63, R63 ;  /* 0x0000003f003f7308 */ /* 0x000e700000002400 */
[----:B------:R-:W-:Y:S08]  /*19f90*/  MUFU.TANH R67, R67 ;  /* 0x0000004300437308 */ /* 0x000ff00000002400 */
[----:B------:R-:W-:Y:S08]  /*19fa0*/  MUFU.TANH R70, R70 ;  /* 0x0000004600467308 */ /* 0x000ff00000002400 */
[----:B------:R-:W-:Y:S01]  /*19fb0*/  MUFU.TANH R71, R71 ;  /* 0x0000004700477308 */ /* 0x000fe20000002400 */
[C---:B------:R-:W-:Y:S01]  /*19fc0*/  FMUL.FTZ R58, R2.reuse, R61 ;  /* 0x0000003d023a7220 */ /* 0x040fe20000410000 */
[C---:B------:R-:W-:Y:S01]  /*19fd0*/  FMUL.FTZ R76, R2.reuse, R80 ;  /* 0x00000050024c7220 */ /* 0x040fe20000410000 */
[C---:B------:R-:W-:Y:S01]  /*19fe0*/  FMUL.FTZ R88, R2.reuse, R92 ;  /* 0x0000005c02587220 */ /* 0x040fe20000410000 */
[----:B------:R-:W-:-:S04]  /*19ff0*/  FMUL.FTZ R89, R2, R96 ;  /* 0x0000006002597220 */ /* 0x000fc80000410000 */
[----:B------:R4:W1:Y:S01]  /*1a000*/  MUFU.TANH R85, R3 ;  /* 0x0000000300557308 */ /* 0x0008620000002400 */
[----:B-----5:R-:W-:-:S07]  /*1a010*/  FMUL.FTZ R62, R2, R68 ;  /* 0x00000044023e7220 */ /* 0x020fce0000410000 */
[----:B------:R-:W5:Y:S01]  /*1a020*/  MUFU.TANH R42, R42 ;  /* 0x0000002a002a7308 */ /* 0x000f620000002400 */
[----:B----4-:R-:W-:-:S07]  /*1a030*/  IMAD R3, R146, -0xa0, R104 ;  /* 0xffffff6092037824 */ /* 0x010fce00078e0268 */
[----:B------:R-:W4:Y:S01]  /*1a040*/  MUFU.TANH R43, R43 ;  /* 0x0000002b002b7308 */ /* 0x000f220000002400 */
[----:B------:R-:W-:-:S07]  /*1a050*/  VIADD R3, R3, 0xa0 ;  /* 0x000000a003037836 */ /* 0x000fce0000000000 */
[----:B------:R-:W4:Y:S01]  /*1a060*/  MUFU.TANH R46, R46 ;  /* 0x0000002e002e7308 */ /* 0x000f220000002400 */
[C---:B------:R-:W-:Y:S01]  /*1a070*/  FMUL.FTZ R61, R2.reuse, R69 ;  /* 0x00000045023d7220 */ /* 0x040fe20000410000 */
[C---:B------:R-:W-:Y:S01]  /*1a080*/  FMUL.FTZ R80, R2.reuse, R56 ;  /* 0x0000003802507220 */ /* 0x040fe20000410000 */
[C---:B------:R-:W-:Y:S01]  /*1a090*/  FMUL.FTZ R56, R2.reuse, R57 ;  /* 0x0000003902387220 */ /* 0x040fe20000410000 */
[----:B------:R-:W-:-:S04]  /*1a0a0*/  FMUL.FTZ R57, R2, R60 ;  /* 0x0000003c02397220 */ /* 0x000fc80000410000 */
[----:B------:R-:W4:Y:S08]  /*1a0b0*/  MUFU.TANH R47, R47 ;  /* 0x0000002f002f7308 */ /* 0x000f300000002400 */
[----:B------:R-:W4:Y:S01]  /*1a0c0*/  MUFU.TANH R50, R50 ;  /* 0x0000003200327308 */ /* 0x000f220000002400 */
[C---:B------:R-:W-:Y:S01]  /*1a0d0*/  FMUL.FTZ R60, R2.reuse, R65 ;  /* 0x00000041023c7220 */ /* 0x040fe20000410000 */
[----:B------:R-:W-:-:S06]  /*1a0e0*/  FMUL.FTZ R59, R2, R64 ;  /* 0x00000040023b7220 */ /* 0x000fcc0000410000 */
[----:B------:R-:W4:Y:S01]  /*1a0f0*/  MUFU.TANH R51, R51 ;  /* 0x0000003300337308 */ /* 0x000f220000002400 */
[----:B------:R-:W-:-:S07]  /*1a100*/  FMUL.FTZ R64, R2, R41 ;  /* 0x0000002902407220 */ /* 0x000fce0000410000 */
[----:B------:R-:W4:Y:S08]  /*1a110*/  MUFU.TANH R54, R54 ;  /* 0x0000003600367308 */ /* 0x000f300000002400 */
[----:B------:R4:W4:Y:S08]  /*1a120*/  MUFU.TANH R41, R55 ;  /* 0x0000003700297308 */ /* 0x0009300000002400 */
[----:B------:R-:W4:Y:S08]  /*1a130*/  MUFU.TANH R26, R26 ;  /* 0x0000001a001a7308 */ /* 0x000f300000002400 */
[----:B------:R-:W4:Y:S08]  /*1a140*/  MUFU.TANH R27, R27 ;  /* 0x0000001b001b7308 */ /* 0x000f300000002400 */
[----:B------:R-:W4:Y:S08]  /*1a150*/  MUFU.TANH R30, R30 ;  /* 0x0000001e001e7308 */ /* 0x000f300000002400 */
[----:B------:R-:W-:Y:S08]  /*1a160*/  MUFU.TANH R11, R34 ;  /* 0x00000022000b7308 */ /* 0x000ff00000002400 */
[----:B------:R-:W-:Y:S08]  /*1a170*/  MUFU.TANH R38, R38 ;  /* 0x0000002600267308 */ /* 0x000ff00000002400 */
[----:B------:R-:W-:Y:S01]  /*1a180*/  MUFU.TANH R39, R39 ;  /* 0x0000002700277308 */ /* 0x000fe20000002400 */
[----:B------:R-:W-:Y:S07]  /*1a190*/  SHFL.IDX PT, R66, R66, RZ, 0x1c1f ;  /* 0x001c1fff42427589 */ /* 0x000fee00000e0000 */
[----:B------:R-:W-:Y:S08]  /*1a1a0*/  MUFU.TANH R14, R14 ;  /* 0x0000000e000e7308 */ /* 0x000ff00000002400 */
[----:B------:R-:W-:Y:S08]  /*1a1b0*/  MUFU.TANH R4, R4 ;  /* 0x0000000400047308 */ /* 0x000ff00000002400 */
[----:B------:R-:W-:Y:S08]  /*1a1c0*/  MUFU.TANH R88, R88 ;  /* 0x0000005800587308 */ /* 0x000ff00000002400 */
[----:B------:R-:W-:Y:S08]  /*1a1d0*/  MUFU.TANH R20, R20 ;  /* 0x0000001400147308 */ /* 0x000ff00000002400 */
[----:B------:R-:W-:Y:S08]  /*1a1e0*/  MUFU.TANH R89, R89 ;  /* 0x0000005900597308 */ /* 0x000ff00000002400 */
[----:B------:R-:W-:Y:S08]  /*1a1f0*/  MUFU.TANH R21, R21 ;  /* 0x0000001500157308 */ /* 0x000ff00000002400 */
[----:B------:R-:W-:Y:S08]  /*1a200*/  MUFU.TANH R91, R91 ;  /* 0x0000005b005b7308 */ /* 0x000ff00000002400 */
[----:B------:R-:W-:Y:S08]  /*1a210*/  MUFU.TANH R90, R90 ;  /* 0x0000005a005a7308 */ /* 0x000ff00000002400 */
[----:B------:R-:W-:Y:S01]  /*1a220*/  MUFU.TANH R72, R72 ;  /* 0x0000004800487308 */ /* 0x000fe20000002400 */
[----:B--2---:R-:W-:-:S02]  /*1a230*/  IMAD R5, R8, -0x2, R5 ;  /* 0xfffffffe08057824 */ /* 0x004fc400078e0205 */
[----:B------:R-:W-:-:S05]  /*1a240*/  IMAD R68, R8, -0x2, R3 ;  /* 0xfffffffe08447824 */ /* 0x000fca00078e0203 */
[----:B------:R-:W-:Y:S01]  /*1a250*/  MUFU.TANH R73, R73 ;  /* 0x0000004900497308 */ /* 0x000fe20000002400 */
[----:B------:R-:W-:-:S04]  /*1a260*/  IADD3 R111, -R106, R5, R104 ;  /* 0x000000056a6f7210 */ /* 0x000fc80007ffe168 */
[----:B0-----:R-:W-:-:S03]  /*1a270*/  VIADDMNMX R3, R6, R111, R68, PT ;  /* 0x0000006f06037246 */ /* 0x001fc60003800144 */
[----:B------:R-:W-:Y:S01]  /*1a280*/  MUFU.TANH R74, R74 ;  /* 0x0000004a004a7308 */ /* 0x000fe20000002400 */
[C---:B------:R-:W-:Y:S02]  /*1a290*/  ISETP.GT.AND P1, PT, R3.reuse, RZ, PT ;  /* 0x000000ff0300720c */ /* 0x040fe40003f24270 */
[C---:B------:R-:W-:Y:S02]  /*1a2a0*/  ISETP.GT.AND P2, PT, R3.reuse, 0x1, PT ;  /* 0x000000010300780c */ /* 0x040fe40003f44270 */
[----:B------:R-:W-:Y:S02]  /*1a2b0*/  ISETP.GT.AND P3, PT, R3, 0x8, PT ;  /* 0x000000080300780c */ /* 0x000fe40003f64270 */
[----:B------:R-:W-:Y:S01]  /*1a2c0*/  FSEL R7, R7, -INF , P1 ;  /* 0xff80000007077808 */ /* 0x000fe20000800000 */
[----:B------:R-:W-:Y:S01]  /*1a2d0*/  MUFU.TANH R75, R75 ;  /* 0x0000004b004b7308 */ /* 0x000fe20000002400 */
[----:B------:R-:W-:Y:S02]  /*1a2e0*/  FSEL R9, R9, -INF , P2 ;  /* 0xff80000009097808 */ /* 0x000fe40001000000 */
[----:B------:R-:W-:-:S02]  /*1a2f0*/  ISETP.GT.AND P1, PT, R3, 0x9, PT ;  /* 0x000000090300780c */ /* 0x000fc40003f24270 */
[----:B------:R-:W-:Y:S02]  /*1a300*/  FSEL R119, R119, -INF , P3 ;  /* 0xff80000077777808 */ /* 0x000fe40001800000 */
[----:B------:R-:W-:Y:S01]  /*1a310*/  FMNMX.FTZ R6, R7, R9, !PT ;  /* 0x0000000907067209 */ /* 0x000fe20007810000 */
[----:B------:R-:W-:Y:S01]  /*1a320*/  MUFU.TANH R76, R76 ;  /* 0x0000004c004c7308 */ /* 0x000fe20000002400 */
[----:B------:R-:W-:Y:S02]  /*1a330*/  ISETP.GT.AND P2, PT, R3, 0x10, PT ;  /* 0x000000100300780c */ /* 0x000fe40003f44270 */
[----:B------:R-:W-:Y:S02]  /*1a340*/  FSEL R123, R123, -INF , P1 ;  /* 0xff8000007b7b7808 */ /* 0x000fe40000800000 */
[----:B------:R-:W-:Y:S02]  /*1a350*/  FMNMX.FTZ R6, R119, R6, !PT ;  /* 0x0000000677067209 */ /* 0x000fe40007810000 */
[----:B------:R-:W-:Y:S01]  /*1a360*/  ISETP.GT.AND P1, PT, R3, 0x11, PT ;  /* 0x000000110300780c */ /* 0x000fe20003f24270 */
[----:B------:R-:W-:Y:S01]  /*1a370*/  MUFU.TANH R77, R77 ;  /* 0x0000004d004d7308 */ /* 0x000fe20000002400 */
[----:B------:R-:W-:-:S02]  /*1a380*/  FSEL R125, R125, -INF , P2 ;  /* 0xff8000007d7d7808 */ /* 0x000fc40001000000 */
[----:B------:R-:W-:Y:S02]  /*1a390*/  FMNMX.FTZ R6, R123, R6, !PT ;  /* 0x000000067b067209 */ /* 0x000fe40007810000 */
[----:B------:R-:W-:Y:S02]  /*1a3a0*/  ISETP.GT.AND P2, PT, R3, 0x18, PT ;  /* 0x000000180300780c */ /* 0x000fe40003f44270 */
[----:B---3--:R-:W-:Y:S01]  /*1a3b0*/  FSEL R127, R127, -INF , P1 ;  /* 0xff8000007f7f7808 */ /* 0x008fe20000800000 */
[----:B------:R-:W-:Y:S01]  /*1a3c0*/  MUFU.TANH R79, R79 ;  /* 0x0000004f004f7308 */ /* 0x000fe20000002400 */
[----:B------:R-:W-:Y:S02]  /*1a3d0*/  FMNMX.FTZ R6, R125, R6, !PT ;  /* 0x000000067d067209 */ /* 0x000fe40007810000 */
[----:B------:R-:W-:Y:S02]  /*1a3e0*/  ISETP.GT.AND P1, PT, R3, 0x19, PT ;  /* 0x000000190300780c */ /* 0x000fe40003f24270 */
[----:B-1----:R-:W-:-:S02]  /*1a3f0*/  FSEL R121, R121, -INF , P2 ;  /* 0xff80000079797808 */ /* 0x002fc40001000000 */
        /* <DEDUP_REMOVED lines=10> */
[----:B------:R-:W-:Y:S01]  /*1a4a0*/  FSEL R113, R113, -INF , P1 ;  /* 0xff80000071717808 */ /* 0x000fe20000800000 */
[----:B------:R-:W-:Y:S01]  /*1a4b0*/  MUFU.TANH R56, R56 ;  /* 0x0000003800387308 */ /* 0x000fe20000002400 */
[----:B------:R-:W-:Y:S02]  /*1a4c0*/  FMNMX.FTZ R6, R115, R6, !PT ;  /* 0x0000000673067209 */ /* 0x000fe40007810000 */
[----:B------:R-:W-:Y:S02]  /*1a4d0*/  ISETP.GT.AND P1, PT, R3, 0x29, PT ;  /* 0x000000290300780c */ /* 0x000fe40003f24270 */
[----:B------:R-:W-:-:S02]  /*1a4e0*/  FSEL R109, R109, -INF , P2 ;  /* 0xff8000006d6d7808 */ /* 0x000fc40001000000 */
[----:B------:R-:W-:Y:S01]  /*1a4f0*/  FMNMX.FTZ R6, R113, R6, !PT ;  /* 0x0000000671067209 */ /* 0x000fe20007810000 */
[----:B------:R-:W-:Y:S01]  /*1a500*/  MUFU.TANH R57, R57 ;  /* 0x0000003900397308 */ /* 0x000fe20000002400 */
        /* <DEDUP_REMOVED lines=40> */
[----:B-----5:R-:W-:-:S02]  /*1a790*/  FSEL R69, R42, -INF , P2 ;  /* 0xff8000002a457808 */ /* 0x020fc40001000000 */
[----:B------:R-:W-:Y:S02]  /*1a7a0*/  FMNMX.FTZ R6, R71, R6, !PT ;  /* 0x0000000647067209 */ /* 0x000fe40007810000 */
[----:B------:R-:W-:Y:S02]  /*1a7b0*/  ISETP.GT.AND P2, PT, R3, 0x68, PT ;  /* 0x000000680300780c */ /* 0x000fe40003f44270 */
[----:B----4-:R-:W-:Y:S02]  /*1a7c0*/  FSEL R67, R43, -INF , P1 ;  /* 0xff8000002b437808 */ /* 0x010fe40000800000 */
        /* <DEDUP_REMOVED lines=16> */
[----:B------:R0:W1:Y:S01]  /*1a8d0*/  MUFU.TANH R8, R31 ;  /* 0x0000001f00087308 */ /* 0x0000620000002400 */
[----:B------:R-:W-:Y:S01]  /*1a8e0*/  ISETP.GT.AND P2, PT, R3, 0x80, PT ;  /* 0x000000800300780c */ /* 0x000fe20003f44270 */
[----:B------:R-:W-:Y:S01]  /*1a8f0*/  FMUL.FTZ R5, R2, R35 ;  /* 0x0000002302057220 */ /* 0x000fe20000410000 */
[----:B------:R-:W-:Y:S02]  /*1a900*/  FSEL R41, R41, -INF , P1 ;  /* 0xff80000029297808 */ /* 0x000fe40000800000 */
        /* <DEDUP_REMOVED lines=8> */
[----:B------:R-:W-:Y:S02]  /*1a990*/  ISETP.GT.AND P1, PT, R3, 0x89, PT ;  /* 0x000000890300780c */ /* 0x000fe40003f24270 */
[----:B0-----:R-:W-:-:S02]  /*1a9a0*/  FSEL R31, R30, -INF , P2 ;  /* 0xff8000001e1f7808 */ /* 0x001fc40001000000 */
[----:B------:R-:W-:Y:S02]  /*1a9b0*/  FMNMX.FTZ R6, R35, R6, !PT ;  /* 0x0000000623067209 */ /* 0x000fe40007810000 */
[----:B------:R-:W-:Y:S02]  /*1a9c0*/  ISETP.GT.AND P2, PT, R3, 0x90, PT ;  /* 0x000000900300780c */ /* 0x000fe40003f44270 */
[----:B-1----:R-:W-:Y:S02]  /*1a9d0*/  FSEL R27, R8, -INF , P1 ;  /* 0xff800000081b7808 */ /* 0x002fe40000800000 */
[----:B------:R-:W-:Y:S02]  /*1a9e0*/  FMNMX.FTZ R6, R31, R6, !PT ;  /* 0x000000061f067209 */ /* 0x000fe40007810000 */
[----:B------:R-:W-:Y:S02]  /*1a9f0*/  ISETP.GT.AND P1, PT, R3, 0x91, PT ;  /* 0x000000910300780c */ /* 0x000fe40003f24270 */
[----:B------:R-:W-:-:S02]  /*1aa00*/  FSEL R11, R11, -INF , P2 ;  /* 0xff8000000b0b7808 */ /* 0x000fc40001000000 */
[----:B------:R-:W-:Y:S02]  /*1aa10*/  FMNMX.FTZ R6, R27, R6, !PT ;  /* 0x000000061b067209 */ /* 0x000fe40007810000 */
[----:B------:R-:W-:Y:S02]  /*1aa20*/  ISETP.GT.AND P2, PT, R3, 0x98, PT ;  /* 0x000000980300780c */ /* 0x000fe40003f44270 */
[----:B--2---:R-:W-:Y:S02]  /*1aa30*/  FSEL R5, R5, -INF , P1 ;  /* 0xff80000005057808 */ /* 0x004fe40000800000 */
[----:B------:R-:W-:Y:S02]  /*1aa40*/  FMNMX.FTZ R8, R11, R6, !PT ;  /* 0x000000060b087209 */ /* 0x000fe40007810000 */
[----:B------:R-:W-:Y:S02]  /*1aa50*/  ISETP.GT.AND P1, PT, R3, 0x99, PT ;  /* 0x000000990300780c */ /* 0x000fe40003f24270 */
[----:B------:R-:W-:-:S02]  /*1aa60*/  FSEL R6, R38, -INF , P2 ;  /* 0xff80000026067808 */ /* 0x000fc40001000000 */
[----:B------:R-:W-:Y:S02]  /*1aa70*/  FMNMX.FTZ R15, R5, R8, !PT ;  /* 0x00000008050f7209 */ /* 0x000fe40007810000 */
[----:B------:R-:W-:Y:S02]  /*1aa80*/  FSEL R3, R39, -INF , P1 ;  /* 0xff80000027037808 */ /* 0x000fe40000800000 */
[----:B------:R-:W-:-:S04]  /*1aa90*/  FMNMX.FTZ R8, R6, R15, !PT ;  /* 0x0000000f06087209 */ /* 0x000fc80007810000 */
[----:B------:R-:W-:-:S05]  /*1aaa0*/  FMNMX.FTZ R8, R3, R8, !PT ;  /* 0x0000000803087209 */ /* 0x000fca0007810000 */
[----:B------:R-:W0:Y:S02]  /*1aab0*/  SHFL.BFLY PT, R15, R8, 0x2, 0x1f ;  /* 0x0c401f00080f7f89 */ /* 0x000e2400000e0000 */
[----:B0-----:R-:W-:-:S05]  /*1aac0*/  FMNMX.FTZ R10, R8, R15, !PT ;  /* 0x0000000f080a7209 */ /* 0x001fca0007810000 */
[----:B------:R-:W0:Y:S01]  /*1aad0*/  SHFL.BFLY PT, R15, R10, 0x1, 0x1f ;  /* 0x0c201f000a0f7f89 */ /* 0x000e2200000e0000 */
[----:B------:R-:W-:Y:S01]  /*1aae0*/  IMAD.U32 R8, RZ, RZ, UR52 ;  /* 0x00000034ff087e24 */ /* 0x000fe2000f8e00ff */
[----:B------:R-:W-:Y:S01]  /*1aaf0*/  VIADDMNMX R111, R66, R111, R68, PT ;  /* 0x0000006f426f7246 */ /* 0x000fe20003800144 */
[----:B------:R-:W-:-:S03]  /*1ab00*/  FMUL.FTZ R50, R2, R32 ;  /* 0x0000002002327220 */ /* 0x000fc60000410000 */
[C---:B------:R-:W-:Y:S01]  /*1ab10*/  ISETP.GT.AND P2, PT, R111.reuse, 0x1, PT ;  /* 0x000000016f00780c */ /* 0x040fe20003f44270 */
[----:B------:R-:W-:Y:S01]  /*1ab20*/  FMUL.FTZ R32, R2, R33 ;  /* 0x0000002102207220 */ /* 0x000fe20000410000 */
[----:B------:R-:W-:Y:S02]  /*1ab30*/  ISETP.GT.AND P3, PT, R111, 0x8, PT ;  /* 0x000000086f00780c */ /* 0x000fe40003f64270 */
[----:B0-----:R-:W-:-:S04]  /*1ab40*/  FMNMX.FTZ R15, R10, R15, !PT ;  /* 0x0000000f0a0f7209 */ /* 0x001fc80007810000 */
[C---:B------:R-:W-:Y:S01]  /*1ab50*/  FSETP.NEU.FTZ.AND P1, PT, R15.reuse, -INF , PT ;  /* 0xff8000000f00780b */ /* 0x040fe20003f3d000 */
[----:B------:R-:W-:-:S05]  /*1ab60*/  FFMA.FTZ R8, R15, R8, -8 ;  /* 0xc10000000f087423 */ /* 0x000fca0000010008 */
[----:B------:R-:W-:Y:S02]  /*1ab70*/  FSEL R8, R8, RZ, P1 ;  /* 0x000000ff08087208 */ /* 0x000fe40000800000 */
[C---:B------:R-:W-:Y:S02]  /*1ab80*/  ISETP.GT.AND P1, PT, R111.reuse, RZ, PT ;  /* 0x000000ff6f00720c */ /* 0x040fe40003f24270 */
[----:B------:R-:W-:Y:S02]  /*1ab90*/  FSEL R33, R4, -INF , P2 ;  /* 0xff80000004217808 */ /* 0x000fe40001000000 */
[----:B------:R-:W-:Y:S01]  /*1aba0*/  FSEL R26, R14, -INF , P1 ;  /* 0xff8000000e1a7808 */ /* 0x000fe20000800000 */
[C---:B------:R-:W-:Y:S01]  /*1abb0*/  FMUL.FTZ R39, R2.reuse, R48 ;  /* 0x0000003002277220 */ /* 0x040fe20000410000 */
[----:B------:R-:W-:Y:S01]  /*1abc0*/  FMUL.FTZ R48, R2, R29 ;  /* 0x0000001d02307220 */ /* 0x000fe20000410000 */
[----:B------:R-:W-:Y:S02]  /*1abd0*/  ISETP.GT.AND P1, PT, R111, 0x9, PT ;  /* 0x000000096f00780c */ /* 0x000fe40003f24270 */
[----:B------:R-:W-:-:S02]  /*1abe0*/  FSEL R88, R88, -INF , P3 ;  /* 0xff80000058587808 */ /* 0x000fc40001800000 */
[----:B------:R-:W-:Y:S01]  /*1abf0*/  FMNMX.FTZ R29, R26, R33, !PT ;  /* 0x000000211a1d7209 */ /* 0x000fe20007810000 */
[C---:B------:R-:W-:Y:S01]  /*1ac00*/  FMUL.FTZ R38, R2.reuse, R49 ;  /* 0x0000003102267220 */ /* 0x040fe20000410000 */
[----:B------:R-:W-:Y:S01]  /*1ac10*/  FMUL.FTZ R49, R2, R28 ;  /* 0x0000001c02317220 */ /* 0x000fe20000410000 */
[C---:B------:R-:W-:Y:S02]  /*1ac20*/  ISETP.GT.AND P2, PT, R111.reuse, 0x10, PT ;  /* 0x000000106f00780c */ /* 0x040fe40003f44270 */
[----:B------:R-:W-:Y:S02]  /*1ac30*/  FSEL R28, R20, -INF , P1 ;  /* 0xff800000141c7808 */ /* 0x000fe40000800000 */
[----:B------:R-:W-:Y:S01]  /*1ac40*/  FMNMX.FTZ R29, R88, R29, !PT ;  /* 0x0000001d581d7209 */ /* 0x000fe20007810000 */
[----:B------:R-:W-:Y:S01]  /*1ac50*/  FMUL.FTZ R30, R2, R44 ;  /* 0x0000002c021e7220 */ /* 0x000fe20000410000 */
[----:B------:R-:W-:Y:S02]  /*1ac60*/  ISETP.GT.AND P1, PT, R111, 0x11, PT ;  /* 0x000000116f00780c */ /* 0x000fe40003f24270 */
[----:B------:R-:W-:-:S02]  /*1ac70*/  FSEL R89, R89, -INF , P2 ;  /* 0xff80000059597808 */ /* 0x000fc40001000000 */
[----:B------:R-:W-:Y:S01]  /*1ac80*/  FMNMX.FTZ R4, R28, R29, !PT ;  /* 0x0000001d1c047209 */ /* 0x000fe20007810000 */
[C---:B------:R-:W-:Y:S01]  /*1ac90*/  FMUL.FTZ R44, R2.reuse, R52 ;  /* 0x00000034022c7220 */ /* 0x040fe20000410000 */
[----:B------:R-:W-:Y:S01]  /*1aca0*/  FMUL.FTZ R52, R2, R36 ;  /* 0x0000002402347220 */ /* 0x000fe20000410000 */
        /* <DEDUP_REMOVED lines=14> */
[----:B------:R-:W-:Y:S01]  /*1ad90*/  FMNMX.FTZ R4, R72, R29, !PT ;  /* 0x0000001d48047209 */ /* 0x000fe20007810000 */
[----:B------:R-:W-:Y:S01]  /*1ada0*/  FMUL.FTZ R42, R2, R53 ;  /* 0x00000035022a7220 */ /* 0x000fe20000410000 */
[----:B------:R-:W-:Y:S02]  /*1adb0*/  ISETP.GT.AND P1, PT, R111, 0x29, PT ;  /* 0x000000296f00780c */ /* 0x000fe40003f24270 */
[----:B------:R-:W-:-:S02]  /*1adc0*/  FSEL R74, R74, -INF , P2 ;  /* 0xff8000004a4a7808 */ /* 0x000fc40001000000 */
[----:B------:R-:W-:Y:S02]  /*1add0*/  FMNMX.FTZ R53, R73, R4, !PT ;  /* 0x0000000449357209 */ /* 0x000fe40007810000 */
[----:B------:R-:W-:Y:S02]  /*1ade0*/  ISETP.GT.AND P2, PT, R111, 0x30, PT ;  /* 0x000000306f00780c */ /* 0x000fe40003f44270 */
[----:B------:R-:W-:Y:S02]  /*1adf0*/  FSEL R75, R75, -INF , P1 ;  /* 0xff8000004b4b7808 */ /* 0x000fe40000800000 */
[----:B------:R-:W-:Y:S01]  /*1ae00*/  FMNMX.FTZ R4, R74, R53, !PT ;  /* 0x000000354a047209 */ /* 0x000fe20007810000 */
[----:B------:R-:W-:Y:S01]  /*1ae10*/  FFMA.FTZ R54, R109, UR52, -R8 ;  /* 0x000000346d367c23 */ /* 0x000fe20008010808 */
        /* <DEDUP_REMOVED lines=9> */
[----:B------:R0:W-:Y:S01]  /*1aeb0*/  MUFU.EX2 R53, R54 ;  /* 0x0000003600357308 */ /* 0x0001e20000000800 */
[----:B------:R-:W-:Y:S02]  /*1aec0*/  ISETP.GT.AND P2, PT, R111, 0x40, PT ;  /* 0x000000406f00780c */ /* 0x000fe40003f44270 */
[----:B------:R-:W-:-:S05]  /*1aed0*/  FSEL R78, R78, -INF , P1 ;  /* 0xff8000004e4e7808 */ /* 0x000fca0000800000 */
[----:B------:R-:W1:Y:S01]  /*1aee0*/  MUFU.TANH R58, R58 ;  /* 0x0000003a003a7308 */ /* 0x000e620000002400 */
[----:B0-----:R-:W-:-:S01]  /*1aef0*/  FFMA.FTZ R54, R105, UR52, -R8 ;  /* 0x0000003469367c23 */ /* 0x001fc20008010808 */
[----:B------:R-:W-:Y:S02]  /*1af00*/  FMNMX.FTZ R105, R79, R4, !PT ;  /* 0x000000044f697209 */ /* 0x000fe40007810000 */
[C---:B------:R-:W-:Y:S02]  /*1af10*/  ISETP.GT.AND P1, PT, R111.reuse, 0x41, PT ;  /* 0x000000416f00780c */ /* 0x040fe40003f24270 */
[----:B------:R-:W-:Y:S02]  /*1af20*/  FSEL R80, R80, -INF , P2 ;  /* 0xff80000050507808 */ /* 0x000fe40001000000 */
[----:B------:R-:W0:Y:S01]  /*1af30*/  MUFU.TANH R59, R59 ;  /* 0x0000003b003b7308 */ /* 0x000e220000002400 */
[----:B------:R-:W-:Y:S02]  /*1af40*/  FMNMX.FTZ R105, R78, R105, !PT ;  /* 0x000000694e697209 */ /* 0x000fe40007810000 */
[----:B------:R-:W-:-:S02]  /*1af50*/  ISETP.GT.AND P2, PT, R111, 0x48, PT ;  /* 0x000000486f00780c */ /* 0x000fc40003f44270 */
[----:B------:R-:W-:Y:S02]  /*1af60*/  FSEL R68, R56, -INF , P1 ;  /* 0xff80000038447808 */ /* 0x000fe40000800000 */
[----:B------:R-:W-:Y:S01]  /*1af70*/  FMNMX.FTZ R105, R80, R105, !PT ;  /* 0x0000006950697209 */ /* 0x000fe20007810000 */
[----:B------:R-:W2:Y:S01]  /*1af80*/  MUFU.TANH R60, R60 ;  /* 0x0000003c003c7308 */ /* 0x000ea20000002400 */
[----:B------:R-:W-:Y:S02]  /*1af90*/  ISETP.GT.AND P1, PT, R111, 0x49, PT ;  /* 0x000000496f00780c */ /* 0x000fe40003f24270 */
[----:B------:R-:W-:Y:S02]  /*1afa0*/  FSEL R70, R57, -INF , P2 ;  /* 0xff80000039467808 */ /* 0x000fe40001000000 */
[----:B------:R-:W-:-:S03]  /*1afb0*/  FMNMX.FTZ R105, R68, R105, !PT ;  /* 0x0000006944697209 */ /* 0x000fc60007810000 */
[----:B------:R-:W3:Y:S01]  /*1afc0*/  MUFU.TANH R62, R62 ;  /* 0x0000003e003e7308 */ /* 0x000ee20000002400 */
[----:B------:R-:W-:Y:S02]  /*1afd0*/  ISETP.GT.AND P2, PT, R111, 0x50, PT ;  /* 0x000000506f00780c */ /* 0x000fe40003f44270 */
[----:B-1----:R-:W-:Y:S02]  /*1afe0*/  FSEL R58, R58, -INF , P1 ;  /* 0xff8000003a3a7808 */ /* 0x002fe40000800000 */
[----:B------:R-:W-:-:S03]  /*1aff0*/  FMNMX.FTZ R105, R70, R105, !PT ;  /* 0x0000006946697209 */ /* 0x000fc60007810000 */
[----:B------:R-:W1:Y:S01]  /*1b000*/  MUFU.TANH R61, R61 ;  /* 0x0000003d003d7308 */ /* 0x000e620000002400 */
[----:B------:R-:W-:Y:S02]  /*1b010*/  ISETP.GT.AND P1, PT, R111, 0x51, PT ;  /* 0x000000516f00780c */ /* 0x000fe40003f24270 */
[----:B0-----:R-:W-:Y:S02]  /*1b020*/  FSEL R82, R59, -INF , P2 ;  /* 0xff8000003b527808 */ /* 0x001fe40001000000 */
[----:B------:R-:W-:-:S03]  /*1b030*/  FMNMX.FTZ R105, R58, R105, !PT ;  /* 0x000000693a697209 */ /* 0x000fc60007810000 */
[----:B------:R-:W0:Y:S01]  /*1b040*/  MUFU.TANH R40, R40 ;  /* 0x0000002800287308 */ /* 0x000e220000002400 */
[----:B------:R-:W-:Y:S01]  /*1b050*/  ISETP.GT.AND P2, PT, R111, 0x58, PT ;  /* 0x000000586f00780c */ /* 0x000fe20003f44270 */
[----:B------:R-:W-:Y:S01]  /*1b060*/  FMUL.FTZ R34, R2, R45 ;  /* 0x0000002d02227220 */ /* 0x000fe20000410000 */
[----:B--2---:R-:W-:Y:S02]  /*1b070*/  FSEL R60, R60, -INF , P1 ;  /* 0xff8000003c3c7808 */ /* 0x004fe40000800000 */
[----:B------:R-:W-:-:S03]  /*1b080*/  FMNMX.FTZ R105, R82, R105, !PT ;  /* 0x0000006952697209 */ /* 0x000fc60007810000 */
[----:B------:R-:W2:Y:S01]  /*1b090*/  MUFU.TANH R64, R64 ;  /* 0x0000004000407308 */ /* 0x000ea20000002400 */
[----:B------:R-:W-:Y:S02]  /*1b0a0*/  ISETP.GT.AND P1, PT, R111, 0x59, PT ;  /* 0x000000596f00780c */ /* 0x000fe40003f24270 */
[----:B---3--:R-:W-:Y:S02]  /*1b0b0*/  FSEL R62, R62, -INF , P2 ;  /* 0xff8000003e3e7808 */ /* 0x008fe40001000000 */
        /* <DEDUP_REMOVED lines=10> */
[----:B------:R-:W-:Y:S02]  /*1b160*/  ISETP.GT.AND P2, PT, R111, 0x68, PT ;  /* 0x000000686f00780c */ /* 0x000fe40003f44270 */
[----:B--2---:R-:W-:Y:S02]  /*1b170*/  FSEL R64, R64, -INF , P1 ;  /* 0xff80000040407808 */ /* 0x004fe40000800000 */
[----:B------:R-:W-:-:S03]  /*1b180*/  FMNMX.FTZ R105, R86, R105, !PT ;  /* 0x0000006956697209 */ /* 0x000fc60007810000 */
[----:B------:R-:W2:Y:S01]  /*1b190*/  MUFU.TANH R38, R38 ;  /* 0x0000002600267308 */ /* 0x000ea20000002400 */
[----:B------:R-:W-:Y:S01]  /*1b1a0*/  ISETP.GT.AND P1, PT, R111, 0x69, PT ;  /* 0x000000696f00780c */ /* 0x000fe20003f24270 */
[----:B------:R-:W-:Y:S01]  /*1b1b0*/  FMUL.FTZ R46, R2, R24 ;  /* 0x00000018022e7220 */ /* 0x000fe20000410000 */
[----:B---3--:R-:W-:Y:S02]  /*1b1c0*/  FSEL R92, R30, -INF , P2 ;  /* 0xff8000001e5c7808 */ /* 0x008fe40001000000 */
[----:B------:R-:W-:-:S03]  /*1b1d0*/  FMNMX.FTZ R105, R64, R105, !PT ;  /* 0x0000006940697209 */ /* 0x000fc60007810000 */
[----:B------:R-:W3:Y:S01]  /*1b1e0*/  MUFU.TANH R44, R44 ;  /* 0x0000002c002c7308 */ /* 0x000ee20000002400 */
[----:B------:R-:W-:Y:S01]  /*1b1f0*/  ISETP.GT.AND P2, PT, R111, 0x70, PT ;  /* 0x000000706f00780c */ /* 0x000fe20003f44270 */
[----:B------:R-:W-:Y:S01]  /*1b200*/  FMUL.FTZ R45, R2, R25 ;  /* 0x00000019022d7220 */ /* 0x000fe20000410000 */
[----:B-1----:R-:W-:Y:S02]  /*1b210*/  FSEL R34, R34, -INF , P1 ;  /* 0xff80000022227808 */ /* 0x002fe40000800000 */
[----:B------:R-:W-:-:S03]  /*1b220*/  FMNMX.FTZ R105, R92, R105, !PT ;  /* 0x000000695c697209 */ /* 0x000fc60007810000 */
[----:B------:R-:W1:Y:S01]  /*1b230*/  MUFU.TANH R42, R42 ;  /* 0x0000002a002a7308 */ /* 0x000e620000002400 */
[----:B------:R-:W-:Y:S02]  /*1b240*/  ISETP.GT.AND P1, PT, R111, 0x71, PT ;  /* 0x000000716f00780c */ /* 0x000fe40003f24270 */
[----:B0-----:R-:W-:Y:S02]  /*1b250*/  FSEL R39, R39, -INF , P2 ;  /* 0xff80000027277808 */ /* 0x001fe40001000000 */
[----:B------:R-:W-:-:S03]  /*1b260*/  FMNMX.FTZ R4, R34, R105, !PT ;  /* 0x0000006922047209 */ /* 0x000fc60007810000 */
[----:B------:R-:W0:Y:S01]  /*1b270*/  MUFU.TANH R46, R46 ;  /* 0x0000002e002e7308 */ /* 0x000e220000002400 */
[----:B------:R-:W-:-:S01]  /*1b280*/  FFMA.FTZ R30, R93, UR52, -R8 ;  /* 0x000000345d1e7c23 */ /* 0x000fc20008010808 */
[----:B------:R-:W-:Y:S02]  /*1b290*/  ISETP.GT.AND P2, PT, R111, 0x78, PT ;  /* 0x000000786f00780c */ /* 0x000fe40003f44270 */
[----:B--2---:R-:W-:Y:S02]  /*1b2a0*/  FSEL R93, R38, -INF , P1 ;  /* 0xff800000265d7808 */ /* 0x004fe40000800000 */
[----:B------:R-:W-:Y:S02]  /*1b2b0*/  FMNMX.FTZ R4, R39, R4, !PT ;  /* 0x0000000427047209 */ /* 0x000fe40007810000 */
[----:B------:R-:W2:Y:S01]  /*1b2c0*/  MUFU.TANH R45, R45 ;  /* 0x0000002d002d7308 */ /* 0x000ea20000002400 */
[----:B------:R-:W-:-:S01]  /*1b2d0*/  FFMA.FTZ R61, R95, UR52, -R8 ;  /* 0x000000345f3d7c23 */ /* 0x000fc20008010808 */
[----:B------:R-:W-:-:S02]  /*1b2e0*/  ISETP.GT.AND P1, PT, R111, 0x79, PT ;  /* 0x000000796f00780c */ /* 0x000fc40003f24270 */
[----:B---3--:R-:W-:Y:S02]  /*1b2f0*/  FSEL R44, R44, -INF , P2 ;  /* 0xff8000002c2c7808 */ /* 0x008fe40001000000 */
[----:B------:R-:W-:Y:S02]  /*1b300*/  FMNMX.FTZ R95, R93, R4, !PT ;  /* 0x000000045d5f7209 */ /* 0x000fe40007810000 */
        /* <DEDUP_REMOVED lines=14> */
[----:B------:R-:W-:Y:S02]  /*1b3f0*/  ISETP.GT.AND P1, PT, R111, 0x89, PT ;  /* 0x000000896f00780c */ /* 0x000fe40003f24270 */
[----:B---3--:R-:W-:-:S02]  /*1b400*/  FSEL R49, R49, -INF , P2 ;  /* 0xff80000031317808 */ /* 0x008fc40001000000 */
[----:B------:R-:W-:-:S03]  /*1b410*/  FMNMX.FTZ R4, R85, R4, !PT ;  /* 0x0000000455047209 */ /* 0x000fc60007810000 */
[----:B------:R-:W3:Y:S01]  /*1b420*/  MUFU.TANH R52, R52 ;  /* 0x0000003400347308 */ /* 0x000ee20000002400 */
[----:B------:R-:W-:-:S01]  /*1b430*/  FFMA.FTZ R45, R83, UR52, -R8 ;  /* 0x00000034532d7c23 */ /* 0x000fc20008010808 */
[----:B------:R-:W-:Y:S02]  /*1b440*/  ISETP.GT.AND P2, PT, R111, 0x90, PT ;  /* 0x000000906f00780c */ /* 0x000fe40003f44270 */
[----:B-1----:R-:W-:Y:S02]  /*1b450*/  FSEL R83, R48, -INF , P1 ;  /* 0xff80000030537808 */ /* 0x002fe40000800000 */
[----:B------:R-:W-:Y:S02]  /*1b460*/  FMNMX.FTZ R4, R49, R4, !PT ;  /* 0x0000000431047209 */ /* 0x000fe40007810000 */
[----:B------:R-:W1:Y:S01]  /*1b470*/  MUFU.TANH R37, R37 ;  /* 0x0000002500257308 */ /* 0x000e620000002400 */
[----:B------:R-:W-:-:S01]  /*1b480*/  FFMA.FTZ R97, R97, UR52, -R8 ;  /* 0x0000003461617c23 */ /* 0x000fc20008010808 */
[----:B------:R-:W-:Y:S01]  /*1b490*/  FFMA.FTZ R48, R81, UR52, -R8 ;  /* 0x0000003451307c23 */ /* 0x000fe20008010808 */
[----:B------:R-:W-:-:S02]  /*1b4a0*/  ISETP.GT.AND P1, PT, R111, 0x91, PT ;  /* 0x000000916f00780c */ /* 0x000fc40003f24270 */
[----:B0-----:R-:W-:Y:S02]  /*1b4b0*/  FSEL R81, R50, -INF , P2 ;  /* 0xff80000032517808 */ /* 0x001fe40001000000 */
[----:B------:R-:W-:Y:S01]  /*1b4c0*/  FMNMX.FTZ R4, R83, R4, !PT ;  /* 0x0000000453047209 */ /* 0x000fe20007810000 */
[----:B------:R0:W-:Y:S01]  /*1b4d0*/  MUFU.EX2 R40, R97 ;  /* 0x0000006100287308 */ /* 0x0001e20000000800 */
[C---:B------:R-:W-:Y:S02]  /*1b4e0*/  ISETP.GT.AND P2, PT, R111.reuse, 0x98, PT ;  /* 0x000000986f00780c */ /* 0x040fe40003f44270 */
[----:B--2---:R-:W-:Y:S02]  /*1b4f0*/  FSEL R94, R32, -INF , P1 ;  /* 0xff800000205e7808 */ /* 0x004fe40000800000 */
[----:B------:R-:W-:Y:S02]  /*1b500*/  ISETP.GT.AND P1, PT, R111, 0x99, PT ;  /* 0x000000996f00780c */ /* 0x000fe40003f24270 */
[----:B0-----:R-:W-:-:S02]  /*1b510*/  FMNMX.FTZ R97, R81, R4, !PT ;  /* 0x0000000451617209 */ /* 0x001fc40007810000 */
[----:B---3--:R-:W-:Y:S02]  /*1b520*/  FSEL R95, R52, -INF , P2 ;  /* 0xff800000345f7808 */ /* 0x008fe40001000000 */
[----:B------:R-:W-:Y:S02]  /*1b530*/  FMNMX.FTZ R4, R94, R97, !PT ;  /* 0x000000615e047209 */ /* 0x000fe40007810000 */
[----:B-1----:R-:W-:Y:S02]  /*1b540*/  FSEL R97, R37, -INF , P1 ;  /* 0xff80000025617808 */ /* 0x002fe40000800000 */
[----:B------:R-:W-:-:S04]  /*1b550*/  FMNMX.FTZ R4, R95, R4, !PT ;  /* 0x000000045f047209 */ /* 0x000fc80007810000 */
[----:B------:R-:W-:Y:S01]  /*1b560*/  FMNMX.FTZ R4, R97, R4, !PT ;  /* 0x0000000461047209 */ /* 0x000fe20007810000 */
[----:B------:R-:W-:-:S04]  /*1b570*/  FFMA.FTZ R37, R67, UR52, -R8 ;  /* 0x0000003443257c23 */ /* 0x000fc80008010808 */
[----:B------:R-:W0:Y:S02]  /*1b580*/  SHFL.BFLY PT, R67, R4, 0x2, 0x1f ;  /* 0x0c401f0004437f89 */ /* 0x000e2400000e0000 */
[----:B0-----:R-:W-:-:S05]  /*1b590*/  FMNMX.FTZ R67, R4, R67, !PT ;  /* 0x0000004304437209 */ /* 0x001fca0007810000 */
[----:B------:R-:W0:Y:S01]  /*1b5a0*/  SHFL.BFLY PT, R4, R67, 0x1, 0x1f ;  /* 0x0c201f0043047f89 */ /* 0x000e2200000e0000 */
[----:B------:R-:W-:-:S01]  /*1b5b0*/  FFMA.FTZ R100, R27, UR52, -R8 ;  /* 0x000000341b647c23 */ /* 0x000fc20008010808 */
[----:B------:R-:W-:Y:S02]  /*1b5c0*/  IMAD.U32 R27, RZ, RZ, UR52 ;  /* 0x00000034ff1b7e24 */ /* 0x000fe4000f8e00ff */
[----:B------:R-:W-:-:S01]  /*1b5d0*/  FFMA.FTZ R59, R99, UR52, -R8 ;  /* 0x00000034633b7c23 */ /* 0x000fc20008010808 */
[--C-:B------:R-:W-:Y:S01]  /*1b5e0*/  FFMA.FTZ R7, R7, UR52, -R8.reuse ;  /* 0x0000003407077c23 */ /* 0x100fe20008010808 */
[----:B------:R-:W-:-:S01]  /*1b5f0*/  FFMA.FTZ R10, R9, UR52, -R8 ;  /* 0x00000034090a7c23 */ /* 0x000fc20008010808 */
[----:B------:R-:W-:Y:S01]  /*1b600*/  FFMA.FTZ R9, R119, UR52, -R8 ;  /* 0x0000003477097c23 */ /* 0x000fe20008010808 */
[----:B0-----:R-:W-:-:S04]  /*1b610*/  FMNMX.FTZ R4, R67, R4, !PT ;  /* 0x0000000443047209 */ /* 0x001fc80007810000 */
[C---:B------:R-:W-:Y:S01]  /*1b620*/  FSETP.NEU.FTZ.AND P1, PT, R4.reuse, -INF , PT ;  /* 0xff8000000400780b */ /* 0x040fe20003f3d000 */
[----:B------:R-:W-:-:S05]  /*1b630*/  FFMA.FTZ R27, R4, R27, -8 ;  /* 0xc1000000041b7423 */ /* 0x000fca000001001b */
[----:B------:R-:W-:-:S05]  /*1b640*/  FSEL R99, R27, RZ, P1 ;  /* 0x000000ff1b637208 */ /* 0x000fca0000800000 */
[--C-:B------:R-:W-:Y:S01]  /*1b650*/  FFMA.FTZ R216, R26, UR52, -R99.reuse ;  /* 0x000000341ad87c23 */ /* 0x100fe20008010863 */
[----:B------:R-:W-:-:S01]  /*1b660*/  FFMA.FTZ R27, R33, UR52, -R99 ;  /* 0x00000034211b7c23 */ /* 0x000fc20008010863 */
[----:B------:R-:W-:Y:S01]  /*1b670*/  FFMA.FTZ R88, R88, UR52, -R99 ;  /* 0x0000003458587c23 */ /* 0x000fe20008010863 */
[----:B------:R-:W-:Y:S01]  /*1b680*/  MUFU.EX2 R7, R7 ;  /* 0x0000000700077308 */ /* 0x000fe20000000800 */
[----:B------:R-:W-:-:S01]  /*1b690*/  FFMA.FTZ R12, R123, UR52, -R8 ;  /* 0x000000347b0c7c23 */ /* 0x000fc20008010808 */
[----:B------:R-:W-:-:S06]  /*1b6a0*/  FFMA.FTZ R28, R28, UR52, -R99 ;  /* 0x000000341c1c7c23 */ /* 0x000fcc0008010863 */
[----:B------:R-:W0:Y:S01]  /*1b6b0*/  MUFU.EX2 R10, R10 ;  /* 0x0000000a000a7308 */ /* 0x000e220000000800 */
[----:B------:R-:W-:-:S01]  /*1b6c0*/  FFMA.FTZ R24, R125, UR52, -R8 ;  /* 0x000000347d187c23 */ /* 0x000fc20008010808 */
[----:B------:R-:W-:-:S06]  /*1b6d0*/  FFMA.FTZ R218, R89, UR52, -R99 ;  /* 0x0000003459da7c23 */ /* 0x000fcc0008010863 */
[----:B------:R-:W-:Y:S01]  /*1b6e0*/  MUFU.EX2 R216, R216 ;  /* 0x000000d800d87308 */ /* 0x000fe20000000800 */
[----:B------:R-:W-:-:S07]  /*1b6f0*/  FFMA.FTZ R56, R101, UR52, -R8 ;  /* 0x0000003465387c23 */ /* 0x000fce0008010808 */
[----:B------:R-:W1:Y:S01]  /*1b700*/  MUFU.EX2 R27, R27 ;  /* 0x0000001b001b7308 */ /* 0x000e620000000800 */
[----:B------:R-:W-:-:S07]  /*1b710*/  FFMA.FTZ R25, R127, UR52, -R8 ;  /* 0x000000347f197c23 */ /* 0x000fce0008010808 */
[----:B------:R-:W2:Y:S01]  /*1b720*/  MUFU.EX2 R9, R9 ;  /* 0x0000000900097308 */ /* 0x000ea20000000800 */
[----:B------:R-:W-:-:S07]  /*1b730*/  FFMA.FTZ R33, R36, UR52, -R99 ;  /* 0x0000003424217c23 */ /* 0x000fce0008010863 */
[----:B------:R-:W-:Y:S01]  /*1b740*/  MUFU.EX2 R88, R88 ;  /* 0x0000005800587308 */ /* 0x000fe20000000800 */
[----:B------:R-:W-:-:S01]  /*1b750*/  FFMA.FTZ R58, R58, UR52, -R99 ;  /* 0x000000343a3a7c23 */ /* 0x000fc20008010863 */
[----:B------:R-:W-:-:S06]  /*1b760*/  IMAD.U32 R67, RZ, RZ, UR38 ;  /* 0x00000026ff437e24 */ /* 0x000fcc000f8e00ff */
[----:B------:R-:W3:Y:S01]  /*1b770*/  MUFU.EX2 R12, R12 ;  /* 0x0000000c000c7308 */ /* 0x000ee20000000800 */
[----:B------:R-:W-:-:S01]  /*1b780*/  FFMA.FTZ R14, R121, UR52, -R8 ;  /* 0x00000034790e7c23 */ /* 0x000fc20008010808 */
[----:B------:R-:W-:-:S06]  /*1b790*/  FFMA.FTZ R98, R35, UR52, -R8 ;  /* 0x0000003423627c23 */ /* 0x000fcc0008010808 */
[----:B------:R-:W4:Y:S01]  /*1b7a0*/  MUFU.EX2 R101, R28 ;  /* 0x0000001c00657308 */ /* 0x000f220000000800 */
[----:B------:R-:W-:-:S01]  /*1b7b0*/  FFMA.FTZ R102, R5, UR52, -R8 ;  /* 0x0000003405667c23 */ /* 0x000fc20008010808 */
[--C-:B------:R-:W-:Y:S01]  /*1b7c0*/  FFMA.FTZ R91, R91, UR52, -R99.reuse ;  /* 0x000000345b5b7c23 */ /* 0x100fe20008010863 */
[----:B------:R-:W-:-:S01]  /*1b7d0*/  FFMA.FTZ R35, R73, UR52, -R99 ;  /* 0x0000003449237c23 */ /* 0x000fc20008010863 */
[----:B------:R-:W-:-:S04]  /*1b7e0*/  FFMA.FTZ R21, R117, UR52, -R8 ;  /* 0x0000003475157c23 */ /* 0x000fc80008010808 */
[----:B------:R-:W5:Y:S01]  /*1b7f0*/  MUFU.EX2 R24, R24 ;  /* 0x0000001800187308 */ /* 0x000f620000000800 */
[----:B------:R-:W-:-:S01]  /*1b800*/  FFMA.FTZ R20, R115, UR52, -R8 ;  /* 0x0000003473147c23 */ /* 0x000fc20008010808 */
[--C-:B------:R-:W-:Y:S01]  /*1b810*/  FFMA.FTZ R113, R113, UR52, -R8.reuse ;  /* 0x0000003471717c23 */ /* 0x100fe20008010808 */
[----:B------:R-:W-:-:S01]  /*1b820*/  FFMA.FTZ R66, R107, UR52, -R8 ;  /* 0x000000346b427c23 */ /* 0x000fc20008010808 */
[--C-:B------:R-:W-:Y:S01]  /*1b830*/  FFMA.FTZ R103, R103, UR52, -R8.reuse ;  /* 0x0000003467677c23 */ /* 0x100fe20008010808 */
[----:B------:R-:W-:-:S03]  /*1b840*/  FFMA.FTZ R87, R87, UR52, -R8 ;  /* 0x0000003457577c23 */ /* 0x000fc60008010808 */
[----:B------:R-:W5:Y:S01]  /*1b850*/  MUFU.EX2 R218, R218 ;  /* 0x000000da00da7308 */ /* 0x000f620000000800 */
        /* <DEDUP_REMOVED lines=8> */
[----:B------:R-:W-:-:S01]  /*1b8e0*/  FFMA.FTZ R41, R41, UR52, -R8 ;  /* 0x0000003429297c23 */ /* 0x000fc20008010808 */
[--C-:B------:R-:W-:Y:S01]  /*1b8f0*/  FFMA.FTZ R43, R43, UR52, -R8.reuse ;  /* 0x000000342b2b7c23 */ /* 0x100fe20008010808 */
[----:B------:R-:W-:-:S01]  /*1b900*/  FFMA.FTZ R31, R31, UR52, -R8 ;  /* 0x000000341f1f7c23 */ /* 0x000fc20008010808 */
[--C-:B------:R-:W-:Y:S01]  /*1b910*/  FFMA.FTZ R11, R11, UR52, -R8.reuse ;  /* 0x000000340b0b7c23 */ /* 0x100fe20008010808 */
[----:B------:R-:W-:-:S01]  /*1b920*/  FFMA.FTZ R5, R6, UR52, -R8 ;  /* 0x0000003406057c23 */ /* 0x000fc20008010808 */
[----:B------:R-:W-:Y:S01]  /*1b930*/  FFMA.FTZ R3, R3, UR52, -R8 ;  /* 0x0000003403037c23 */ /* 0x000fe20008010808 */
[----:B------:R-:W-:-:S01]  /*1b940*/  FFMA.FTZ R47, R77, UR52, -R99 ;  /* 0x000000344d2f7c23 */ /* 0x000fc20008010863 */
[----:B------:R2:W-:Y:S01]  /*1b950*/  MUFU.EX2 R73, R58 ;  /* 0x0000003a00497308 */ /* 0x0005e20000000800 */
[----:B0-----:R-:W-:-:S01]  /*1b960*/  FADD.FTZ R8, R7, R10 ;  /* 0x0000000a07087221 */ /* 0x001fc20000010000 */
[----:B-1----:R-:W-:Y:S01]  /*1b970*/  FADD.FTZ R77, R216, R27 ;  /* 0x0000001bd84d7221 */ /* 0x002fe20000010000 */
[----:B------:R-:W-:-:S05]  /*1b980*/  FFMA.FTZ R90, R90, UR52, -R99 ;  /* 0x000000345a5a7c23 */ /* 0x000fca0008010863 */
[----:B------:R-:W0:Y:S01]  /*1b990*/  MUFU.EX2 R33, R33 ;  /* 0x0000002100217308 */ /* 0x000e220000000800 */
[----:B--2---:R-:W-:Y:S01]  /*1b9a0*/  PRMT R58, R67, 0x654, R0 ;  /* 0x00000654433a7816 */ /* 0x004fe20000000000 */
[----:B------:R-:W-:Y:S01]  /*1b9b0*/  FADD.FTZ R89, R9, R8 ;  /* 0x0000000809597221 */ /* 0x000fe20000010000 */
[----:B------:R-:W-:-:S02]  /*1b9c0*/  FFMA.FTZ R212, R72, UR52, -R99 ;  /* 0x0000003448d47c23 */ /* 0x000fc40008010863 */
[----:B------:R1:W-:Y:S03]  /*1b9d0*/  SYNCS.ARRIVE.TRANS64.RED.A1T0 RZ, [R58+URZ], RZ ;  /* 0x000000ff3aff79a7 */ /* 0x0003e6000810043f */
[----:B------:R-:W2:Y:S01]  /*1b9e0*/  MUFU.EX2 R14, R14 ;  /* 0x0000000e000e7308 */ /* 0x000ea20000000800 */
[----:B------:R-:W-:-:S01]  /*1b9f0*/  FFMA.FTZ R8, R39, UR52, -R99 ;  /* 0x0000003427087c23 */ /* 0x000fc20008010863 */
[----:B---3--:R-:W-:Y:S01]  /*1ba00*/  FADD.FTZ R89, R12, R89 ;  /* 0x000000590c597221 */ /* 0x008fe20000010000 */
[----:B-1----:R-:W-:-:S05]  /*1ba10*/  FADD.FTZ R58, R88, R77 ;  /* 0x0000004d583a7221 */ /* 0x002fca0000010000 */
[----:B------:R-:W1:Y:S01]  /*1ba20*/  MUFU.EX2 R91, R91 ;  /* 0x0000005b005b7308 */ /* 0x000e620000000800 */
[----:B----4-:R-:W-:-:S01]  /*1ba30*/  FADD.FTZ R39, R101, R58 ;  /* 0x0000003a65277221 */ /* 0x010fc20000010000 */
[----:B------:R-:W-:Y:S01]  /*1ba40*/  FFMA.FTZ R65, R60, UR52, -R99 ;  /* 0x000000343c417c23 */ /* 0x000fe20008010863 */
[----:B-----5:R-:W-:-:S05]  /*1ba50*/  FADD.FTZ R60, R24, R89 ;  /* 0x00000059183c7221 */ /* 0x020fca0000010000 */
[----:B------:R-:W3:Y:S01]  /*1ba60*/  MUFU.EX2 R21, R21 ;  /* 0x0000001500157308 */ /* 0x000ee20000000800 */
[----:B------:R-:W-:-:S01]  /*1ba70*/  FADD.FTZ R58, R218, R39 ;  /* 0x00000027da3a7221 */ /* 0x000fc20000010000 */
[----:B------:R-:W-:-:S06]  /*1ba80*/  FFMA.FTZ R74, R74, UR52, -R99 ;  /* 0x000000344a4a7c23 */ /* 0x000fcc0008010863 */
[----:B------:R-:W4:Y:S01]  /*1ba90*/  MUFU.EX2 R90, R90 ;  /* 0x0000005a005a7308 */ /* 0x000f220000000800 */
[----:B------:R-:W-:-:S01]  /*1baa0*/  FADD.FTZ R77, R25, R60 ;  /* 0x0000003c194d7221 */ /* 0x000fc20000010000 */
[----:B0-----:R-:W-:-:S06]  /*1bab0*/  FADD.FTZ R58, R33, R58 ;  /* 0x0000003a213a7221 */ /* 0x001fcc0000010000 */
[----:B------:R-:W0:Y:S01]  /*1bac0*/  MUFU.EX2 R20, R20 ;  /* 0x0000001400147308 */ /* 0x000e220000000800 */
[----:B------:R-:W-:-:S07]  /*1bad0*/  FFMA.FTZ R75, R75, UR52, -R99 ;  /* 0x000000344b4b7c23 */ /* 0x000fce0008010863 */
[----:B------:R-:W-:Y:S01]  /*1bae0*/  MUFU.EX2 R212, R212 ;  /* 0x000000d400d47308 */ /* 0x000fe20000000800 */
[----:B--2---:R-:W-:-:S01]  /*1baf0*/  FADD.FTZ R60, R14, R77 ;  /* 0x0000004d0e3c7221 */ /* 0x004fc20000010000 */
[----:B-1----:R-:W-:-:S06]  /*1bb00*/  FADD.FTZ R77, R91, R58 ;  /* 0x0000003a5b4d7221 */ /* 0x002fcc0000010000 */
[----:B------:R-:W1:Y:S01]  /*1bb10*/  MUFU.EX2 R29, R113 ;  /* 0x00000071001d7308 */ /* 0x000e620000000800 */
[----:B------:R-:W-:-:S07]  /*1bb20*/  FFMA.FTZ R6, R76, UR52, -R99 ;  /* 0x000000344c067c23 */ /* 0x000fce0008010863 */
[----:B------:R-:W2:Y:S01]  /*1bb30*/  MUFU.EX2 R35, R35 ;  /* 0x0000002300237308 */ /* 0x000ea20000000800 */
[----:B------:R-:W-:-:S01]  /*1bb40*/  FFMA.FTZ R34, R34, UR52, -R99 ;  /* 0x0000003422227c23 */ /* 0x000fc20008010863 */
[----:B---3--:R-:W-:Y:S01]  /*1bb50*/  FADD.FTZ R89, R21, R60 ;  /* 0x0000003c15597221 */ /* 0x008fe20000010000 */
[----:B----4-:R-:W-:-:S05]  /*1bb60*/  FADD.FTZ R77, R90, R77 ;  /* 0x0000004d5a4d7221 */ /* 0x010fca0000010000 */
[----:B------:R-:W3:Y:S01]  /*1bb70*/  MUFU.EX2 R74, R74 ;  /* 0x0000004a004a7308 */ /* 0x000ee20000000800 */
[----:B0-----:R-:W-:-:S01]  /*1bb80*/  FADD.FTZ R58, R20, R89 ;  /* 0x00000059143a7221 */ /* 0x001fc20000010000 */
[----:B------:R-:W-:-:S06]  /*1bb90*/  FFMA.FTZ R79, R79, UR52, -R99 ;  /* 0x000000344f4f7c23 */ /* 0x000fcc0008010863 */
[----:B------:R-:W0:Y:S08]  /*1bba0*/  MUFU.EX2 R66, R66 ;  /* 0x0000004200427308 */ /* 0x000e300000000800 */
[----:B------:R-:W4:Y:S01]  /*1bbb0*/  MUFU.EX2 R75, R75 ;  /* 0x0000004b004b7308 */ /* 0x000f220000000800 */
[----:B-1----:R-:W-:-:S01]  /*1bbc0*/  FADD.FTZ R58, R29, R58 ;  /* 0x0000003a1d3a7221 */ /* 0x002fc20000010000 */
[----:B------:R-:W-:-:S06]  /*1bbd0*/  FFMA.FTZ R78, R78, UR52, -R99 ;  /* 0x000000344e4e7c23 */ /* 0x000fcc0008010863 */
[----:B------:R-:W1:Y:S08]  /*1bbe0*/  MUFU.EX2 R54, R54 ;  /* 0x0000003600367308 */ /* 0x000e700000000800 */
[----:B------:R-:W5:Y:S08]  /*1bbf0*/  MUFU.EX2 R6, R6 ;  /* 0x0000000600067308 */ /* 0x000f700000000800 */
[----:B------:R2:W-:Y:S01]  /*1bc00*/  MUFU.EX2 R39, R34 ;  /* 0x0000002200277308 */ /* 0x0005e20000000800 */
[----:B------:R-:W-:Y:S01]  /*1bc10*/  F2FP.SATFINITE.E4M3.F32.PACK_AB_MERGE_C R217, R12, R9, RZ ;  /* 0x000000090cd9723e */ /* 0x000fe200048070ff */
[----:B--2---:R-:W-:-:S06]  /*1bc20*/  FADD.FTZ R34, R212, R77 ;  /* 0x0000004dd4227221 */ /* 0x004fcc0000010000 */
[----:B------:R-:W2:Y:S01]  /*1bc30*/  MUFU.EX2 R57, R103 ;  /* 0x0000006700397308 */ /* 0x000ea20000000800 */
[----:B------:R-:W-:-:S07]  /*1bc40*/  FADD.FTZ R77, R35, R34 ;  /* 0x00000022234d7221 */ /* 0x000fce0000010000 */
[----:B------:R-:W2:Y:S01]  /*1bc50*/  MUFU.EX2 R47, R47 ;  /* 0x0000002f002f7308 */ /* 0x000ea20000000800 */
[----:B------:R-:W-:-:S01]  /*1bc60*/  FADD.FTZ R89, R53, R58 ;  /* 0x0000003a35597221 */ /* 0x000fc20000010000 */
[----:B---3--:R-:W-:Y:S01]  /*1bc70*/  FADD.FTZ R12, R74, R77 ;  /* 0x0000004d4a0c7221 */ /* 0x008fe20000010000 */
[----:B------:R-:W-:-:S05]  /*1bc80*/  FFMA.FTZ R26, R80, UR52, -R99 ;  /* 0x00000034501a7c23 */ /* 0x000fca0008010863 */
[----:B------:R-:W3:Y:S01]  /*1bc90*/  MUFU.EX2 R56, R56 ;  /* 0x0000003800387308 */ /* 0x000ee20000000800 */
[----:B0-----:R-:W-:-:S01]  /*1bca0*/  FADD.FTZ R89, R66, R89 ;  /* 0x0000005942597221 */ /* 0x001fc20000010000 */
[----:B----4-:R-:W-:-:S06]  /*1bcb0*/  FADD.FTZ R9, R75, R12 ;  /* 0x0000000c4b097221 */ /* 0x010fcc0000010000 */
[----:B------:R-:W0:Y:S01]  /*1bcc0*/  MUFU.EX2 R79, R79 ;  /* 0x0000004f004f7308 */ /* 0x000e220000000800 */
[----:B------:R-:W-:-:S01]  /*1bcd0*/  FFMA.FTZ R55, R68, UR52, -R99 ;  /* 0x0000003444377c23 */ /* 0x000fc20008010863 */
[----:B------:R-:W-:-:S06]  /*1bce0*/  F2FP.SATFINITE.E4M3.F32.PACK_AB_MERGE_C R219, R21, R14, RZ ;  /* 0x0000000e15db723e */ /* 0x000fcc00048070ff */
[----:B------:R-:W4:Y:S01]  /*1bcf0*/  MUFU.EX2 R59, R59 ;  /* 0x0000003b003b7308 */ /* 0x000f220000000800 */
[----:B-1----:R-:W-:-:S01]  /*1bd00*/  FADD.FTZ R14, R54, R89 ;  /* 0x00000059360e7221 */ /* 0x002fc20000010000 */
[----:B-----5:R-:W-:-:S06]  /*1bd10*/  FADD.FTZ R12, R6, R9 ;  /* 0x00000009060c7221 */ /* 0x020fcc0000010000 */
[----:B------:R-:W1:Y:S01]  /*1bd20*/  MUFU.EX2 R78, R78 ;  /* 0x0000004e004e7308 */ /* 0x000e620000000800 */
[----:B------:R-:W-:-:S01]  /*1bd30*/  FFMA.FTZ R70, R70, UR52, -R99 ;  /* 0x0000003446467c23 */ /* 0x000fc20008010863 */
[----:B--2---:R-:W-:Y:S01]  /*1bd40*/  FADD.FTZ R21, R57, R14 ;  /* 0x0000000e39157221 */ /* 0x004fe20000010000 */
[----:B------:R-:W-:-:S05]  /*1bd50*/  FADD.FTZ R12, R47, R12 ;  /* 0x0000000c2f0c7221 */ /* 0x000fca0000010000 */
[----:B------:R-:W2:Y:S01]  /*1bd60*/  MUFU.EX2 R26, R26 ;  /* 0x0000001a001a7308 */ /* 0x000ea20000000800 */
[----:B------:R-:W-:Y:S01]  /*1bd70*/  F2FP.SATFINITE.E4M3.F32.PACK_AB_MERGE_C R217, R10, R7, R217 ;  /* 0x000000070ad9723e */ /* 0x000fe200048070d9 */
[----:B---3--:R-:W-:Y:S01]  /*1bd80*/  FADD.FTZ R14, R56, R21 ;  /* 0x00000015380e7221 */ /* 0x008fe20000010000 */
[----:B0-----:R-:W-:-:S05]  /*1bd90*/  FADD.FTZ R7, R79, R12 ;  /* 0x0000000c4f077221 */ /* 0x001fca0000010000 */
[----:B------:R-:W0:Y:S01]  /*1bda0*/  MUFU.EX2 R61, R61 ;  /* 0x0000003d003d7308 */ /* 0x000e220000000800 */
[----:B------:R-:W-:-:S07]  /*1bdb0*/  FFMA.FTZ R28, R82, UR52, -R99 ;  /* 0x00000034521c7c23 */ /* 0x000fce0008010863 */
[----:B------:R-:W3:Y:S01]  /*1bdc0*/  MUFU.EX2 R55, R55 ;  /* 0x0000003700377308 */ /* 0x000ee20000000800 */
[C---:B----4-:R-:W-:Y:S01]  /*1bdd0*/  F2FP.SATFINITE.E4M3.F32.PACK_AB_MERGE_C R215, R59.reuse, R56, RZ ;  /* 0x000000383bd7723e */ /* 0x050fe200048070ff */
[----:B------:R-:W-:Y:S01]  /*1bde0*/  FADD.FTZ R59, R59, R14 ;  /* 0x0000000e3b3b7221 */ /* 0x000fe20000010000 */
[----:B-1----:R-:W-:-:S05]  /*1bdf0*/  FADD.FTZ R7, R78, R7 ;  /* 0x000000074e077221 */ /* 0x002fca0000010000 */
[----:B------:R-:W1:Y:S08]  /*1be00*/  MUFU.EX2 R30, R30 ;  /* 0x0000001e001e7308 */ /* 0x000e700000000800 */
[----:B------:R-:W4:Y:S01]  /*1be10*/  MUFU.EX2 R70, R70 ;  /* 0x0000004600467308 */ /* 0x000f220000000800 */
[----:B------:R-:W-:-:S01]  /*1be20*/  FADD.FTZ R12, R40, R59 ;  /* 0x0000003b280c7221 */ /* 0x000fc20000010000 */
[----:B--2---:R-:W-:-:S06]  /*1be30*/  FADD.FTZ R10, R26, R7 ;  /* 0x000000071a0a7221 */ /* 0x004fcc0000010000 */
[----:B------:R-:W2:Y:S01]  /*1be40*/  MUFU.EX2 R87, R87 ;  /* 0x0000005700577308 */ /* 0x000ea20000000800 */
[----:B------:R-:W-:-:S01]  /*1be50*/  FFMA.FTZ R36, R62, UR52, -R99 ;  /* 0x000000343e247c23 */ /* 0x000fc20008010863 */
[----:B------:R-:W-:Y:S01]  /*1be60*/  FFMA.FTZ R69, R84, UR52, -R99 ;  /* 0x0000003454457c23 */ /* 0x000fe20008010863 */
[----:B0-----:R-:W-:-:S05]  /*1be70*/  FADD.FTZ R21, R61, R12 ;  /* 0x0000000c3d157221 */ /* 0x001fca0000010000 */
[----:B------:R-:W0:Y:S01]  /*1be80*/  MUFU.EX2 R38, R38 ;  /* 0x0000002600267308 */ /* 0x000e220000000800 */
[----:B---3--:R-:W-:-:S07]  /*1be90*/  FADD.FTZ R7, R55, R10 ;  /* 0x0000000a37077221 */ /* 0x008fce0000010000 */
[----:B------:R-:W3:Y:S01]  /*1bea0*/  MUFU.EX2 R28, R28 ;  /* 0x0000001c001c7308 */ /* 0x000ee20000000800 */
[----:B-1----:R-:W-:-:S01]  /*1beb0*/  FADD.FTZ R12, R30, R21 ;  /* 0x000000151e0c7221 */ /* 0x002fc20000010000 */
[----:B----4-:R-:W-:-:S06]  /*1bec0*/  FADD.FTZ R10, R70, R7 ;  /* 0x00000007460a7221 */ /* 0x010fcc0000010000 */
[----:B------:R-:W1:Y:S08]  /*1bed0*/  MUFU.EX2 R45, R45 ;  /* 0x0000002d002d7308 */ /* 0x000e700000000800 */
[----:B------:R-:W4:Y:S01]  /*1bee0*/  MUFU.EX2 R65, R65 ;  /* 0x0000004100417308 */ /* 0x000f220000000800 */
[----:B------:R-:W-:-:S01]  /*1bef0*/  FFMA.FTZ R86, R86, UR52, -R99 ;  /* 0x0000003456567c23 */ /* 0x000fc20008010863 */
[C---:B--2---:R-:W-:Y:S01]  /*1bf00*/  F2FP.SATFINITE.E4M3.F32.PACK_AB_MERGE_C R209, R87.reuse, R30, RZ ;  /* 0x0000001e57d1723e */ /* 0x044fe200048070ff */
[----:B------:R-:W-:-:S01]  /*1bf10*/  FADD.FTZ R87, R87, R12 ;  /* 0x0000000c57577221 */ /* 0x000fc20000010000 */
[----:B------:R-:W-:-:S04]  /*1bf20*/  F2FP.SATFINITE.E4M3.F32.PACK_AB_MERGE_C R208, R73, R70, RZ ;  /* 0x0000004649d0723e */ /* 0x000fc800048070ff */
[----:B------:R-:W2:Y:S01]  /*1bf30*/  MUFU.EX2 R48, R48 ;  /* 0x0000003000307308 */ /* 0x000ea20000000800 */
[----:B------:R-:W-:-:S01]  /*1bf40*/  FADD.FTZ R73, R73, R10 ;  /* 0x0000000a49497221 */ /* 0x000fc20000010000 */
[----:B------:R-:W-:-:S06]  /*1bf50*/  FFMA.FTZ R67, R64, UR52, -R99 ;  /* 0x0000003440437c23 */ /* 0x000fcc0008010863 */
[----:B------:R-:W5:Y:S01]  /*1bf60*/  MUFU.EX2 R36, R36 ;  /* 0x0000002400247308 */ /* 0x000f620000000800 */
[----:B0-----:R-:W-:-:S01]  /*1bf70*/  FADD.FTZ R12, R38, R87 ;  /* 0x00000057260c7221 */ /* 0x001fc20000010000 */
[----:B---3--:R-:W-:-:S06]  /*1bf80*/  FADD.FTZ R10, R28, R73 ;  /* 0x000000491c0a7221 */ /* 0x008fcc0000010000 */
[----:B------:R-:W0:Y:S01]  /*1bf90*/  MUFU.EX2 R71, R71 ;  /* 0x0000004700477308 */ /* 0x000e220000000800 */
[----:B------:R-:W-:-:S07]  /*1bfa0*/  FFMA.FTZ R92, R92, UR52, -R99 ;  /* 0x000000345c5c7c23 */ /* 0x000fce0008010863 */
[----:B------:R-:W3:Y:S01]  /*1bfb0*/  MUFU.EX2 R69, R69 ;  /* 0x0000004500457308 */ /* 0x000ee20000000800 */
[----:B-1----:R-:W-:-:S01]  /*1bfc0*/  FADD.FTZ R21, R45, R12 ;  /* 0x0000000c2d157221 */ /* 0x002fc20000010000 */
[----:B----4-:R-:W-:-:S06]  /*1bfd0*/  FADD.FTZ R7, R65, R10 ;  /* 0x0000000a41077221 */ /* 0x010fcc0000010000 */
[----:B------:R-:W1:Y:S08]  /*1bfe0*/  MUFU.EX2 R32, R32 ;  /* 0x0000002000207308 */ /* 0x000e700000000800 */
[----:B------:R-:W4:Y:S01]  /*1bff0*/  MUFU.EX2 R0, R86 ;  /* 0x0000005600007308 */ /* 0x000f220000000800 */
[----:B--2---:R-:W-:-:S01]  /*1c000*/  FADD.FTZ R12, R48, R21 ;  /* 0x00000015300c7221 */ /* 0x004fc20000010000 */
[----:B-----5:R-:W-:-:S06]  /*1c010*/  FADD.FTZ R10, R36, R7 ;  /* 0x00000007240a7221 */ /* 0x020fcc0000010000 */
[----:B------:R-:W2:Y:S08]  /*1c020*/  MUFU.EX2 R37, R37 ;  /* 0x0000002500257308 */ /* 0x000eb00000000800 */
[----:B------:R-:W5:Y:S01]  /*1c030*/  MUFU.EX2 R67, R67 ;  /* 0x0000004300437308 */ /* 0x000f620000000800 */
[C---:B0-----:R-:W-:Y:S01]  /*1c040*/  F2FP.SATFINITE.E4M3.F32.PACK_AB_MERGE_C R211, R71.reuse, R48, RZ ;  /* 0x0000003047d3723e */ /* 0x041fe200048070ff */
[----:B------:R-:W-:Y:S01]  /*1c050*/  FADD.FTZ R71, R71, R12 ;  /* 0x0000000c47477221 */ /* 0x000fe20000010000 */
[----:B---3--:R-:W-:-:S05]  /*1c060*/  F2FP.SATFINITE.E4M3.F32.PACK_AB_MERGE_C R210, R69, R36, RZ ;  /* 0x0000002445d2723e */ /* 0x008fca00048070ff */
[----:B------:R-:W0:Y:S01]  /*1c070*/  MUFU.EX2 R52, R52 ;  /* 0x0000003400347308 */ /* 0x000e220000000800 */
[----:B------:R-:W-:-:S01]  /*1c080*/  FADD.FTZ R69, R69, R10 ;  /* 0x0000000a45457221 */ /* 0x000fc20000010000 */
[----:B------:R-:W-:-:S06]  /*1c090*/  FFMA.FTZ R93, R93, UR52, -R99 ;  /* 0x000000345d5d7c23 */ /* 0x000fcc0008010863 */
[----:B------:R-:W3:Y:S01]  /*1c0a0*/  MUFU.EX2 R92, R92 ;  /* 0x0000005c005c7308 */ /* 0x000ee20000000800 */
[----:B------:R-:W-:-:S01]  /*1c0b0*/  FFMA.FTZ R44, R44, UR52, -R99 ;  /* 0x000000342c2c7c23 */ /* 0x000fc20008010863 */
[----:B-1----:R-:W-:-:S06]  /*1c0c0*/  FADD.FTZ R12, R32, R71 ;  /* 0x00000047200c7221 */ /* 0x002fcc0000010000 */
[----:B------:R-:W1:Y:S01]  /*1c0d0*/  MUFU.EX2 R63, R63 ;  /* 0x0000003f003f7308 */ /* 0x000e620000000800 */
[----:B----4-:R-:W-:-:S01]  /*1c0e0*/  FADD.FTZ R10, R0, R69 ;  /* 0x00000045000a7221 */ /* 0x010fc20000010000 */
[----:B------:R-:W-:Y:S01]  /*1c0f0*/  FFMA.FTZ R42, R42, UR52, -R99 ;  /* 0x000000342a2a7c23 */ /* 0x000fe20008010863 */
[----:B--2---:R-:W-:-:S05]  /*1c100*/  FADD.FTZ R21, R37, R12 ;  /* 0x0000000c25157221 */ /* 0x004fca0000010000 */
[----:B------:R-:W2:Y:S01]  /*1c110*/  MUFU.EX2 R50, R50 ;  /* 0x0000003200327308 */ /* 0x000ea20000000800 */
[----:B-----5:R-:W-:-:S01]  /*1c120*/  FADD.FTZ R7, R67, R10 ;  /* 0x0000000a43077221 */ /* 0x020fc20000010000 */
[----:B------:R-:W-:-:S06]  /*1c130*/  F2FP.SATFINITE.E4M3.F32.PACK_AB_MERGE_C R213, R66, R53, RZ ;  /* 0x0000003542d5723e */ /* 0x000fcc00048070ff */
[----:B------:R-:W4:Y:S01]  /*1c140*/  MUFU.EX2 R8, R8 ;  /* 0x0000000800087308 */ /* 0x000f220000000800 */
[----:B0-----:R-:W-:-:S01]  /*1c150*/  FADD.FTZ R12, R52, R21 ;  /* 0x00000015340c7221 */ /* 0x001fc20000010000 */
[----:B---3--:R-:W-:-:S06]  /*1c160*/  FADD.FTZ R10, R92, R7 ;  /* 0x000000075c0a7221 */ /* 0x008fcc0000010000 */
[----:B------:R-:W0:Y:S01]  /*1c170*/  MUFU.EX2 R51, R51 ;  /* 0x0000003300337308 */ /* 0x000e220000000800 */
[----:B------:R-:W-:-:S01]  /*1c180*/  FFMA.FTZ R46, R46, UR52, -R99 ;  /* 0x000000342e2e7c23 */ /* 0x000fc20008010863 */
[----:B------:R-:W-:Y:S02]  /*1c190*/  F2FP.SATFINITE.E4M3.F32.PACK_AB_MERGE_C R213, R29, R20, R213 ;  /* 0x000000141dd5723e */ /* 0x000fe400048070d5 */
[----:B------:R-:W3:Y:S04]  /*1c1a0*/  @P4 LDC R20, c[0x0][0x44c] ;  /* 0x00011300ff144b82 */ /* 0x000ee80000000800 */
[----:B------:R-:W5:Y:S01]  /*1c1b0*/  MUFU.EX2 R93, R93 ;  /* 0x0000005d005d7308 */ /* 0x000f620000000800 */
[C---:B------:R-:W-:Y:S01]  /*1c1c0*/  F2FP.SATFINITE.E4M3.F32.PACK_AB_MERGE_C R204, R39.reuse, R92, RZ ;  /* 0x0000005c27cc723e */ /* 0x040fe200048070ff */
[----:B------:R-:W-:Y:S01]  /*1c1d0*/  FADD.FTZ R39, R39, R10 ;  /* 0x0000000a27277221 */ /* 0x000fe20000010000 */
[----:B-1----:R-:W-:-:S05]  /*1c1e0*/  F2FP.SATFINITE.E4M3.F32.PACK_AB_MERGE_C R205, R63, R52, RZ ;  /* 0x000000343fcd723e */ /* 0x002fca00048070ff */
[----:B------:R-:W-:Y:S01]  /*1c1f0*/  MUFU.EX2 R96, R96 ;  /* 0x0000006000607308 */ /* 0x000fe20000000800 */
[----:B------:R-:W-:-:S07]  /*1c200*/  FADD.FTZ R63, R63, R12 ;  /* 0x0000000c3f3f7221 */ /* 0x000fce0000010000 */
[----:B------:R-:W-:Y:S08]  /*1c210*/  MUFU.EX2 R41, R41 ;  /* 0x0000002900297308 */ /* 0x000ff00000000800 */
[----:B------:R-:W-:Y:S08]  /*1c220*/  MUFU.EX2 R44, R44 ;  /* 0x0000002c002c7308 */ /* 0x000ff00000000800 */
[----:B------:R-:W1:Y:S01]  /*1c230*/  MUFU.EX2 R9, R42 ;  /* 0x0000002a00097308 */ /* 0x000e620000000800 */
[----:B------:R-:W-:-:S01]  /*1c240*/  FFMA.FTZ R85, R85, UR52, -R99 ;  /* 0x0000003455557c23 */ /* 0x000fc20008010863 */
[----:B------:R-:W-:Y:S01]  /*1c250*/  F2FP.SATFINITE.E4M3.F32.PACK_AB_MERGE_C R219, R25, R24, R219 ;  /* 0x0000001819db723e */ /* 0x000fe200048070db */
[----:B--2---:R-:W-:-:S01]  /*1c260*/  FADD.FTZ R10, R50, R63 ;  /* 0x0000003f320a7221 */ /* 0x004fc20000010000 */
[----:B------:R-:W-:Y:S01]  /*1c270*/  F2FP.SATFINITE.E4M3.F32.PACK_AB_MERGE_C R204, R67, R0, R204 ;  /* 0x0000000043cc723e */ /* 0x000fe200048070cc */
[----:B------:R-:W2:Y:S01]  /*1c280*/  @P4 LDC R25, c[0x0][0x450] ;  /* 0x00011400ff194b82 */ /* 0x000ea20000000800 */
[----:B----4-:R-:W-:-:S02]  /*1c290*/  FADD.FTZ R0, R8, R39 ;  /* 0x0000002708007221 */ /* 0x010fc40000010000 */
[----:B------:R-:W4:Y:S01]  /*1c2a0*/  MUFU.EX2 R43, R43 ;  /* 0x0000002b002b7308 */ /* 0x000f220000000800 */
[----:B------:R-:W-:-:S01]  /*1c2b0*/  FFMA.FTZ R49, R49, UR52, -R99 ;  /* 0x0000003431317c23 */ /* 0x000fc20008010863 */
[----:B------:R-:W-:Y:S01]  /*1c2c0*/  F2FP.SATFINITE.E4M3.F32.PACK_AB_MERGE_C R214, R78, R79, RZ ;  /* 0x0000004f4ed6723e */ /* 0x000fe200048070ff */
[----:B------:R-:W-:-:S05]  /*1c2d0*/  FFMA.FTZ R83, R83, UR52, -R99 ;  /* 0x0000003453537c23 */ /* 0x000fca0008010863 */
[----:B------:R-:W3:Y:S01]  /*1c2e0*/  MUFU.EX2 R46, R46 ;  /* 0x0000002e002e7308 */ /* 0x000ee20000000800 */
[----:B0-----:R-:W-:-:S01]  /*1c2f0*/  FADD.FTZ R21, R51, R10 ;  /* 0x0000000a33157221 */ /* 0x001fc20000010000 */
[----:B-----5:R-:W-:Y:S01]  /*1c300*/  FADD.FTZ R7, R93, R0 ;  /* 0x000000005d077221 */ /* 0x020fe20000010000 */
[----:B------:R-:W-:-:S05]  /*1c310*/  F2FP.SATFINITE.E4M3.F32.PACK_AB_MERGE_C R214, R47, R6, R214 ;  /* 0x000000062fd6723e */ /* 0x000fca00048070d6 */
[----:B------:R-:W0:Y:S01]  /*1c320*/  MUFU.EX2 R98, R98 ;  /* 0x0000006200627308 */ /* 0x000e220000000800 */
[----:B-1----:R-:W-:Y:S01]  /*1c330*/  F2FP.SATFINITE.E4M3.F32.PACK_AB_MERGE_C R206, R9, R44, RZ ;  /* 0x0000002c09ce723e */ /* 0x002fe200048070ff */
[----:B------:R-:W-:Y:S01]  /*1c340*/  FADD.FTZ R44, R44, R7 ;  /* 0x000000072c2c7221 */ /* 0x000fe20000010000 */
[----:B------:R-:W-:Y:S01]  /*1c350*/  F2FP.SATFINITE.E4M3.F32.PACK_AB_MERGE_C R207, R41, R96, RZ ;  /* 0x0000006029cf723e */ /* 0x000fe200048070ff */
[----:B------:R-:W-:-:S04]  /*1c360*/  FADD.FTZ R96, R96, R21 ;  /* 0x0000001560607221 */ /* 0x000fc80000010000 */
[----:B------:R-:W1:Y:S01]  /*1c370*/  MUFU.EX2 R85, R85 ;  /* 0x0000005500557308 */ /* 0x000e620000000800 */
[----:B------:R-:W-:-:S01]  /*1c380*/  FFMA.FTZ R81, R81, UR52, -R99 ;  /* 0x0000003451517c23 */ /* 0x000fc20008010863 */
[----:B------:R-:W-:Y:S01]  /*1c390*/  FADD.FTZ R96, R41, R96 ;  /* 0x0000006029607221 */ /* 0x000fe20000010000 */
[----:B------:R-:W-:-:S05]  /*1c3a0*/  FADD.FTZ R9, R9, R44 ;  /* 0x0000002c09097221 */ /* 0x000fca0000010000 */
[----:B------:R-:W5:Y:S01]  /*1c3b0*/  MUFU.EX2 R31, R31 ;  /* 0x0000001f001f7308 */ /* 0x000f620000000800 */
[----:B------:R-:W-:-:S07]  /*1c3c0*/  FFMA.FTZ R94, R94, UR52, -R99 ;  /* 0x000000345e5e7c23 */ /* 0x000fce0008010863 */
[----:B------:R-:W-:Y:S08]  /*1c3d0*/  MUFU.EX2 R49, R49 ;  /* 0x0000003100317308 */ /* 0x000ff00000000800 */
[----:B------:R-:W5:Y:S01]  /*1c3e0*/  MUFU.EX2 R6, R83 ;  /* 0x0000005300067308 */ /* 0x000f620000000800 */
[----:B----4-:R-:W-:-:S01]  /*1c3f0*/  FADD.FTZ R7, R43, R96 ;  /* 0x000000602b077221 */ /* 0x010fc20000010000 */
[----:B---3--:R-:W-:-:S06]  /*1c400*/  FADD.FTZ R0, R46, R9 ;  /* 0x000000092e007221 */ /* 0x008fcc0000010000 */
[----:B------:R-:W3:Y:S01]  /*1c410*/  MUFU.EX2 R100, R100 ;  /* 0x0000006400647308 */ /* 0x000ee20000000800 */
[----:B------:R-:W-:Y:S01]  /*1c420*/  @P4 IMAD.HI.U32 R20, R108, R20, RZ ;  /* 0x000000146c144227 */ /* 0x000fe200078e00ff */
[----:B------:R-:W-:-:S03]  /*1c430*/  F2FP.SATFINITE.E4M3.F32.PACK_AB_MERGE_C R206, R93, R8, R206 ;  /* 0x000000085dce723e */ /* 0x000fc600048070ce */
[----:B0-----:R-:W-:-:S03]  /*1c440*/  FADD.FTZ R10, R98, R7 ;  /* 0x00000007620a7221 */ /* 0x001fc60000010000 */
[----:B------:R-:W0:Y:S01]  /*1c450*/  MUFU.EX2 R11, R11 ;  /* 0x0000000b000b7308 */ /* 0x000e220000000800 */
[----:B-1----:R-:W-:-:S01]  /*1c460*/  FADD.FTZ R8, R85, R0 ;  /* 0x0000000055087221 */ /* 0x002fc20000010000 */
[----:B------:R-:W-:-:S06]  /*1c470*/  IMAD.MOV.U32 R14, RZ, RZ, R108 ;  /* 0x000000ffff0e7224 */ /* 0x000fcc00078e006c */
[----:B------:R-:W-:Y:S01]  /*1c480*/  MUFU.EX2 R81, R81 ;  /* 0x0000005100517308 */ /* 0x000fe20000000800 */
[----:B--2---:R-:W-:Y:S01]  /*1c490*/  @P4 SHF.R.U32.HI R14, RZ, R25, R20 ;  /* 0x00000019ff0e4219 */ /* 0x004fe20000011614 */
[----:B-----5:R-:W-:-:S06]  /*1c4a0*/  FADD.FTZ R7, R31, R10 ;  /* 0x0000000a1f077221 */ /* 0x020fcc0000010000 */
[----:B------:R-:W1:Y:S01]  /*1c4b0*/  MUFU.EX2 R102, R102 ;  /* 0x0000006600667308 */ /* 0x000e620000000800 */
[----:B------:R-:W-:Y:S01]  /*1c4c0*/  F2FP.SATFINITE.E4M3.F32.PACK_AB_MERGE_C R9, R6, R49, RZ ;  /* 0x000000310609723e */ /* 0x000fe200048070ff */
[----:B------:R-:W-:-:S06]  /*1c4d0*/  FADD.FTZ R49, R49, R8 ;  /* 0x0000000831317221 */ /* 0x000fcc0000010000 */
[----:B------:R-:W2:Y:S01]  /*1c4e0*/  MUFU.EX2 R94, R94 ;  /* 0x0000005e005e7308 */ /* 0x000ea20000000800 */
[C---:B---3--:R-:W-:Y:S01]  /*1c4f0*/  F2FP.SATFINITE.E4M3.F32.PACK_AB_MERGE_C R31, R100.reuse, R31, RZ ;  /* 0x0000001f641f723e */ /* 0x048fe200048070ff */
[----:B------:R-:W-:Y:S01]  /*1c500*/  FADD.FTZ R100, R100, R7 ;  /* 0x0000000764647221 */ /* 0x000fe20000010000 */
[----:B------:R-:W-:-:S05]  /*1c510*/  IADD3 R8, R14, R104, -R106 ;  /* 0x000000680e087210 */ /* 0x000fca0007ffe86a */
[----:B------:R-:W-:Y:S08]  /*1c520*/  MUFU.EX2 R5, R5 ;  /* 0x0000000500057308 */ /* 0x000ff00000000800 */
[----:B------:R3:W4:Y:S01]  /*1c530*/  MUFU.EX2 R0, R3 ;  /* 0x0000000300007308 */ /* 0x0007220000000800 */
[----:B------:R-:W-:-:S01]  /*1c540*/  FADD.FTZ R6, R6, R49 ;  /* 0x0000003106067221 */ /* 0x000fc20000010000 */
[----:B0-----:R-:W-:Y:S01]  /*1c550*/  FADD.FTZ R7, R11, R100 ;  /* 0x000000640b077221 */ /* 0x001fe20000010000 */
[----:B------:R-:W-:-:S04]  /*1c560*/  IMAD.HI R10, R8, 0x66666667, RZ ;  /* 0x66666667080a7827 */ /* 0x000fc800078e02ff */
[--C-:B------:R-:W-:Y:S01]  /*1c570*/  FFMA.FTZ R95, R95, UR52, -R99.reuse ;  /* 0x000000345f5f7c23 */ /* 0x100fe20008010863 */
[----:B------:R-:W-:-:S01]  /*1c580*/  FFMA.FTZ R97, R97, UR52, -R99 ;  /* 0x0000003461617c23 */ /* 0x000fc20008010863 */
[----:B-1----:R-:W-:Y:S01]  /*1c590*/  FADD.FTZ R8, R102, R7 ;  /* 0x0000000766087221 */ /* 0x002fe20000010000 */
[----:B---3--:R-:W-:-:S01]  /*1c5a0*/  FADD.FTZ R3, R81, R6 ;  /* 0x0000000651037221 */ /* 0x008fc20000010000 */
[----:B------:R-:W-:-:S03]  /*1c5b0*/  SHF.R.U32.HI R7, RZ, 0x1f, R10 ;  /* 0x0000001fff077819 */ /* 0x000fc6000001160a */
[----:B--2---:R-:W-:Y:S01]  /*1c5c0*/  FADD.FTZ R6, R94, R3 ;  /* 0x000000035e067221 */ /* 0x004fe20000010000 */
[----:B------:R-:W-:Y:S01]  /*1c5d0*/  MUFU.EX2 R95, R95 ;  /* 0x0000005f005f7308 */ /* 0x000fe20000000800 */
[----:B------:R-:W-:Y:S02]  /*1c5e0*/  LEA.HI.SX32 R7, R10, R7, 0x1a ;  /* 0x000000070a077211 */ /* 0x000fe400078fd2ff */
[----:B----4-:R-:W-:-:S05]  /*1c5f0*/  F2FP.SATFINITE.E4M3.F32.PACK_AB_MERGE_C R3, R0, R5, RZ ;  /* 0x000000050003723e */ /* 0x010fca00048070ff */
[----:B------:R-:W0:Y:S01]  /*1c600*/  MUFU.EX2 R12, R97 ;  /* 0x00000061000c7308 */ /* 0x000e220000000800 */
[----:B------:R-:W-:Y:S01]  /*1c610*/  F2FP.SATFINITE.E4M3.F32.PACK_AB_MERGE_C R203, R102, R11, R3 ;  /* 0x0000000b66cb723e */ /* 0x000fe20004807003 */
[----:B------:R-:W-:Y:S01]  /*1c620*/  VIADD R3, R146, 0xfffffffe ;  /* 0xfffffffe92037836 */ /* 0x000fe20000000000 */
[----:B------:R-:W-:-:S04]  /*1c630*/  VIMNMX R20, RZ, R7, !PT ;  /* 0x00000007ff147248 */ /* 0x000fc80007fe0100 */
[----:B------:R-:W-:Y:S02]  /*1c640*/  ISETP.GE.AND P1, PT, R3, R20, PT ;  /* 0x000000140300720c */ /* 0x000fe40003f26270 */
[----:B------:R-:W-:Y:S01]  /*1c650*/  F2FP.SATFINITE.E4M3.F32.PACK_AB_MERGE_C R200, R85, R46, R9 ;  /* 0x0000002e55c8723e */ /* 0x000fe20004807009 */
[----:B------:R-:W-:Y:S01]  /*1c660*/  FADD.FTZ R5, R5, R8 ;  /* 0x0000000805057221 */ /* 0x000fe20000010000 */
[----:B------:R-:W-:Y:S02]  /*1c670*/  F2FP.SATFINITE.E4M3.F32.PACK_AB_MERGE_C R88, R101, R88, RZ ;  /* 0x000000586558723e */ /* 0x000fe400048070ff */
[----:B------:R-:W-:Y:S02]  /*1c680*/  F2FP.SATFINITE.E4M3.F32.PACK_AB_MERGE_C R90, R90, R91, RZ ;  /* 0x0000005b5a5a723e */ /* 0x000fe400048070ff */
[----:B------:R-:W-:Y:S02]  /*1c690*/  F2FP.SATFINITE.E4M3.F32.PACK_AB_MERGE_C R74, R75, R74, RZ ;  /* 0x0000004a4b4a723e */ /* 0x000fe400048070ff */
[----:B0-----:R-:W-:Y:S01]  /*1c6a0*/  F2FP.SATFINITE.E4M3.F32.PACK_AB_MERGE_C R9, R12, R95, RZ ;  /* 0x0000005f0c09723e */ /* 0x001fe200048070ff */
[----:B------:R-:W-:-:S01]  /*1c6b0*/  FADD.FTZ R95, R95, R6 ;  /* 0x000000065f5f7221 */ /* 0x000fc20000010000 */
[----:B------:R-:W-:Y:S01]  /*1c6c0*/  F2FP.SATFINITE.E4M3.F32.PACK_AB_MERGE_C R216, R27, R216, R88 ;  /* 0x000000d81bd8723e */ /* 0x000fe20004807058 */
[----:B------:R-:W-:-:S01]  /*1c6d0*/  FADD.FTZ R11, R0, R5 ;  /* 0x00000005000b7221 */ /* 0x000fc20000010000 */
[----:B------:R-:W-:Y:S01]  /*1c6e0*/  F2FP.SATFINITE.E4M3.F32.PACK_AB_MERGE_C R218, R33, R218, R90 ;  /* 0x000000da21da723e */ /* 0x000fe2000480705a */
[----:B------:R-:W-:-:S01]  /*1c6f0*/  FADD.FTZ R12, R12, R95 ;  /* 0x0000005f0c0c7221 */ /* 0x000fc20000010000 */
[----:B------:R-:W-:-:S02]  /*1c700*/  F2FP.SATFINITE.E4M3.F32.PACK_AB_MERGE_C R212, R35, R212, R74 ;  /* 0x000000d423d4723e */ /* 0x000fc4000480704a */
[----:B------:R-:W-:Y:S02]  /*1c710*/  CS2R R118, SRZ ;  /* 0x0000000000767805 */ /* 0x000fe4000001ff00 */
[----:B------:R-:W-:Y:S02]  /*1c720*/  F2FP.SATFINITE.E4M3.F32.PACK_AB_MERGE_C R215, R57, R54, R215 ;  /* 0x0000003639d7723e */ /* 0x000fe400048070d7 */
[----:B------:R-:W-:Y:S02]  /*1c730*/  CS2R R116, SRZ ;  /* 0x0000000000747805 */ /* 0x000fe4000001ff00 */
[----:B------:R-:W-:Y:S02]  /*1c740*/  F2FP.SATFINITE.E4M3.F32.PACK_AB_MERGE_C R208, R55, R26, R208 ;  /* 0x0000001a37d0723e */ /* 0x000fe400048070d0 */
[----:B------:R-:W-:Y:S02]  /*1c750*/  CS2R R114, SRZ ;  /* 0x0000000000727805 */ /* 0x000fe4000001ff00 */
        /* <DEDUP_REMOVED lines=52> */
[----:B------:R-:W-:Y:S06]  /*1caa0*/  @!P1 BRA `(.L_x_6451) ;  /* 0x0000004800989947 */ /* 0x000fec0003800000 */
[----:B------:R0:W5:Y:S01]  /*1cab0*/  LDL.LU R8, [R1] ;  /* 0x0000000001087983 */ /* 0x0001620000300800 */
[----:B------:R-:W-:Y:S01]  /*1cac0*/  IMAD.MOV.U32 R0, RZ, RZ, R3 ;  /* 0x000000ffff007224 */ /* 0x000fe200078e0003 */
[----:B------:R-:W-:Y:S01]  /*1cad0*/  MOV R9, R4 ;  /* 0x0000000400097202 */ /* 0x000fe20000000f00 */
[----:B------:R-:W-:Y:S02]  /*1cae0*/  IMAD.MOV.U32 R10, RZ, RZ, R15 ;  /* 0x000000ffff0a7224 */ /* 0x000fe400078e000f */
[----:B------:R-:W-:Y:S02]  /*1caf0*/  IMAD.MOV.U32 R3, RZ, RZ, R223 ;  /* 0x000000ffff037224 */ /* 0x000fe400078e00df */
[----:B------:R-:W-:-:S07]  /*1cb00*/  IMAD.MOV.U32 R119, RZ, RZ, RZ ;  /* 0x000000ffff777224 */ /* 0x000fce00078e00ff */
.L_x_6463:
[----:B------:R-:W-:Y:S01]  /*1cb10*/  ISETP.NE.AND P1, PT, R3, 0x1, PT ;  /* 0x000000010300780c */ /* 0x000fe20003f25270 */
[----:B------:R-:W-:Y:S05]  /*1cb20*/  YIELD ;  /* 0x0000000000007946 */ /* 0x000fea0003800000 */
[----:B------:R-:W-:Y:S02]  /*1cb30*/  SEL R5, RZ, 0x1, P1 ;  /* 0x00000001ff057807 */ /* 0x000fe40000800000 */
[----:B------:R-:W-:Y:S02]  /*1cb40*/  ISETP.NE.AND P1, PT, R23, RZ, PT ;  /* 0x000000ff1700720c */ /* 0x000fe40003f25270 */
[----:B-----5:R-:W-:-:S05]  /*1cb50*/  LOP3.LUT R6, R8, R5, RZ, 0x3c, !PT ;  /* 0x0000000508067212 */ /* 0x020fca00078e3cff */
[----:B------:R1:W-:Y:S06]  /*1cb60*/  STL [R1], R6 ;  /* 0x0000000601007387 */ /* 0x0003ec0000100800 */
[----:B------:R-:W-:Y:S05]  /*1cb70*/  @P1 BRA `(.L_x_6452) ;  /* 0x00000000003c1947 */ /* 0x000fea0003800000 */
[----:B------:R-:W-:Y:S05]  /*1cb80*/  @!P0 BRA `(.L_x_6453) ;  /* 0x0000000000048947 */ /* 0x000fea0003800000 */
[----:B------:R-:W-:Y:S01]  /*1cb90*/  BPT.TRAP 0x1 ;  /* 0x000000040000795c */ /* 0x000fe20000300000 */
.L_x_6453:
[----:B------:R-:W-:-:S05]  /*1cba0*/  VIADD R4, R3, 0x1 ;  /* 0x0000000103047836 */ /* 0x000fca0000000000 */
[----:B------:R-:W-:-:S04]  /*1cbb0*/  ISETP.NE.AND P2, PT, R4, 0x2, PT ;  /* 0x000000020400780c */ /* 0x000fc80003f45270 */
[----:B------:R-:W-:Y:S02]  /*1cbc0*/  SEL R5, R4, RZ, P2 ;  /* 0x000000ff04057207 */ /* 0x000fe40001000000 */
[----:B------:R-:W-:Y:S02]  /*1cbd0*/  SHF.L.U32 R4, R6, 0x1f, RZ ;  /* 0x0000001f06047819 */ /* 0x000fe400000006ff */
[----:B------:R-:W-:-:S04]  /*1cbe0*/  LEA R5, R5, R18, 0x3 ;  /* 0x0000001205057211 */ /* 0x000fc800078e18ff */
[----:B------:R2:W3:Y:S01]  /*1cbf0*/  SYNCS.PHASECHK.TRANS64.TRYWAIT P2, [R5+URZ+0x33430], R4 ;  /* 0x03343004050075a7 */ /* 0x0004e2000804017f */
[----:B------:R-:W-:Y:S05]  /*1cc00*/  @!P0 BRA `(.L_x_6454) ;  /* 0x0000000000048947 */ /* 0x000fea0003800000 */
[----:B------:R-:W-:Y:S01]  /*1cc10*/  BPT.TRAP 0x1 ;  /* 0x000000040000795c */ /* 0x000fe20000300000 */
.L_x_6454:
[----:B------:R-:W-:Y:S04]  /*1cc20*/  BSSY B0, `(.L_x_6452) ;  /* 0x0000004000007945 */ /* 0x000fe80003800000 */
[----:B---3--:R-:W-:Y:S05]  /*1cc30*/  @P2 BRA `(.L_x_6455) ;  /* 0x0000000000082947 */ /* 0x008fea0003800000 */
[----:B------:R-:W3:Y:S02]  /*1cc40*/  SYNCS.PHASECHK.TRANS64.TRYWAIT P2, [R5+URZ+0x33430], R4 ;  /* 0x03343004050075a7 */ /* 0x000ee4000804017f */
[----:B---3--:R-:W-:Y:S05]  /*1cc50*/  @!P2 BRA `(.L_x_6456) ;  /* 0x0000016400a8a947 */ /* 0x008fea0003800000 */
.L_x_6455:
[----:B------:R-:W-:Y:S05]  /*1cc60*/  BSYNC B0 ;  /* 0x0000000000007941 */ /* 0x000fea0003800000 */
.L_x_6452:
[----:B--23--:R-:W2:Y:S01]  /*1cc70*/  S2R R4, SR_TID.X ;  /* 0x0000000000047919 */ /* 0x00cea20000002100 */
[----:B------:R-:W-:Y:S01]  /*1cc80*/  VIADD R223, R3, 0x1 ;  /* 0x0000000103df7836 */ /* 0x000fe20000000000 */
[----:B------:R-:W-:Y:S05]  /*1cc90*/  WARPSYNC.ALL ;  /* 0x0000000000007948 */ /* 0x000fea0003800000 */
[C---:B------:R-:W-:Y:S01]  /*1cca0*/  ISETP.NE.AND P2, PT, R223.reuse, 0x2, PT ;  /* 0x00000002df00780c */ /* 0x040fe20003f45270 */
[----:B------:R-:W-:Y:S01]  /*1ccb0*/  IMAD.MOV.U32 R5, RZ, RZ, -0x7fffffe0 ;  /* 0x80000020ff057424 */ /* 0x000fe200078e00ff */
[----:B------:R-:W-:Y:S01]  /*1ccc0*/  UMOV UR44, UR24 ;  /* 0x00000018002c7c82 */ /* 0x000fe20008000000 */
[----:B------:R-:W-:Y:S01]  /*1ccd0*/  UMOV UR45, UR25 ;  /* 0x00000019002d7c82 */ /* 0x000fe20008000000 */
[----:B------:R-:W-:Y:S01]  /*1cce0*/  SEL R223, R223, RZ, P2 ;  /* 0x000000ffdfdf7207 */ /* 0x000fe20001000000 */
[----:B------:R-:W-:Y:S01]  /*1ccf0*/  IMAD.MOV.U32 R7, RZ, RZ, -0x7fffffe0 ;  /* 0x80000020ff077424 */ /* 0x000fe200078e00ff */
[----:B------:R-:W-:Y:S01]  /*1cd00*/  R2UR UR47, R5 ;  /* 0x00000000052f72ca */ /* 0x000fe200000e0000 */
[----:B------:R-:W-:Y:S01]  /*1cd10*/  UMOV UR40, UR24 ;  /* 0x0000001800287c82 */ /* 0x000fe20008000000 */
[----:B------:R-:W-:Y:S01]  /*1cd20*/  UMOV UR41, UR25 ;  /* 0x0000001900297c82 */ /* 0x000fe20008000000 */
[----:B------:R-:W-:Y:S01]  /*1cd30*/  IMAD.MOV.U32 R121, RZ, RZ, -0x7fffffe0 ;  /* 0x80000020ff797424 */ /* 0x000fe200078e00ff */
[----:B------:R-:W-:Y:S01]  /*1cd40*/  R2UR UR43, R7 ;  /* 0x00000000072b72ca */ /* 0x000fe200000e0000 */
[----:B------:R-:W-:Y:S01]  /*1cd50*/  IMAD.MOV.U32 R15, RZ, RZ, -0x7fffffe0 ;  /* 0x80000020ff0f7424 */ /* 0x000fe200078e00ff */
[----:B------:R-:W-:Y:S01]  /*1cd60*/  UMOV UR28, UR24 ;  /* 0x00000018001c7c82 */ /* 0x000fe20008000000 */
[----:B------:R-:W-:Y:S01]  /*1cd70*/  UMOV UR29, UR25 ;  /* 0x00000019001d7c82 */ /* 0x000fe20008000000 */
[----:B------:R-:W-:Y:S01]  /*1cd80*/  R2UR UR27, R121 ;  /* 0x00000000791b72ca */ /* 0x000fe200000e0000 */
[----:B------:R-:W-:Y:S01]  /*1cd90*/  UMOV UR32, UR24 ;  /* 0x0000001800207c82 */ /* 0x000fe20008000000 */
[----:B------:R-:W-:Y:S01]  /*1cda0*/  R2UR UR31, R15 ;  /* 0x000000000f1f72ca */ /* 0x000fe200000e0000 */
[----:B------:R-:W-:Y:S01]  /*1cdb0*/  UMOV UR33, UR25 ;  /* 0x0000001900217c82 */ /* 0x000fe20008000000 */
[----:B------:R-:W-:Y:S01]  /*1cdc0*/  R2UR UR35, R7 ;  /* 0x00000000072372ca */ /* 0x000fe200000e0000 */
[----:B------:R-:W-:Y:S01]  /*1cdd0*/  IMAD.MOV.U32 R15, RZ, RZ, -0x7fffffe0 ;  /* 0x80000020ff0f7424 */ /* 0x000fe200078e00ff */
[----:B------:R-:W-:Y:S01]  /*1cde0*/  R2UR UR7, R121 ;  /* 0x00000000790772ca */ /* 0x000fe200000e0000 */
[----:B------:R-:W-:Y:S01]  /*1cdf0*/  IMAD.MOV.U32 R5, RZ, RZ, -0x7fffffe0 ;  /* 0x80000020ff057424 */ /* 0x000fe200078e00ff */
[----:B------:R-:W-:-:S02]  /*1ce00*/  MOV R7, 0x80000020 ;  /* 0x8000002000077802 */ /* 0x000fc40000000f00 */
[----:B--2---:R-:W-:-:S05]  /*1ce10*/  SHF.R.U32.HI R4, RZ, 0x7, R4 ;  /* 0x00000007ff047819 */ /* 0x004fca0000011604 */
[----:B------:R-:W-:Y:S02]  /*1ce20*/  VIADD R21, R4, 0x8 ;  /* 0x0000000804157836 */ /* 0x000fe40000000000 */
[----:B------:R-:W-:-:S03]  /*1ce30*/  IMAD R4, R223, 0x780, R13 ;  /* 0x00000780df047824 */ /* 0x000fc600078e020d */
[----:B------:R2:W-:Y:S01]  /*1ce40*/  BAR.SYNC.DEFER_BLOCKING R21, 0x100 ;  /* 0x000400150000751d */ /* 0x0005e20000010000 */
[C---:B-1----:R-:W-:Y:S01]  /*1ce50*/  VIADD R6, R4.reuse, 0x80 ;  /* 0x0000008004067836 */ /* 0x042fe20000000000 */
[C---:B------:R-:W-:Y:S01]  /*1ce60*/  R2UR UR46, R4.reuse ;  /* 0x00000000042e72ca */ /* 0x040fe200000e0000 */
[C---:B------:R-:W-:Y:S01]  /*1ce70*/  VIADD R14, R4.reuse, 0x180 ;  /* 0x00000180040e7836 */ /* 0x040fe20000000000 */
[----:B------:R-:W-:Y:S02]  /*1ce80*/  IADD3 R120, R4, 0x100, RZ ;  /* 0x0000010004787810 */ /* 0x000fe40007ffe0ff */
[----:B------:R-:W-:Y:S01]  /*1ce90*/  R2UR UR42, R6 ;  /* 0x00000000062a72ca */ /* 0x000fe200000e0000 */
[----:B------:R-:W-:Y:S01]  /*1cea0*/  VIADD R6, R4, 0x200 ;  /* 0x0000020004067836 */ /* 0x000fe20000000000 */
[----:B------:R-:W-:Y:S02]  /*1ceb0*/  R2UR UR26, R120 ;  /* 0x00000000781a72ca */ /* 0x000fe400000e0000 */
[----:B------:R-:W-:Y:S01]  /*1cec0*/  R2UR UR30, R14 ;  /* 0x000000000e1e72ca */ /* 0x000fe200000e0000 */
[----:B------:R-:W-:Y:S01]  /*1ced0*/  VIADD R14, R4, 0x82 ;  /* 0x00000082040e7836 */ /* 0x000fe20000000000 */
[----:B------:R-:W-:Y:S01]  /*1cee0*/  R2UR UR34, R6 ;  /* 0x00000000062272ca */ /* 0x000fe200000e0000 */
[C---:B------:R-:W-:Y:S01]  /*1cef0*/  VIADD R6, R4.reuse, 0x102 ;  /* 0x0000010204067836 */ /* 0x040fe20000000000 */
[----:B------:R-:W-:-:S04]  /*1cf00*/  IADD3 R120, R4, 0x2, RZ ;  /* 0x0000000204787810 */ /* 0x000fc80007ffe0ff */
[----:B------:R-:W-:Y:S01]  /*1cf10*/  R2UR UR6, R120 ;  /* 0x00000000780672ca */ /* 0x000fe200000e0000 */
        /* <DEDUP_REMOVED lines=35> */
[----:B------:R-:W-:-:S04]  /*1d150*/  IADD3 R6, R4, 0x280, RZ ;  /* 0x0000028004067810 */ /* 0x000fc80007ffe0ff */
        /* <DEDUP_REMOVED lines=10> */
[----:B------:R-:W-:Y:S01]  /*1d200*/  UMOV UR40, UR8 ;  /* 0x0000000800287c82 */ /* 0x000fe20008000000 */
[----:B------:R-:W-:Y:S01]  /*1d210*/  UMOV UR41, UR9 ;  /* 0x0000000900297c82 */ /* 0x000fe20008000000 */
        /* <DEDUP_REMOVED lines=26> */
[----:B------:R-:W-:-:S03]  /*1d3c0*/  IMAD.MOV.U32 R7, RZ, RZ, -0x7fffffe0 ;  /* 0x80000020ff077424 */ /* 0x000fc600078e00ff */
[----:B------:R-:W-:Y:S02]  /*1d3d0*/  R2UR UR46, R6 ;  /* 0x00000000062e72ca */ /* 0x000fe400000e0000 */
[----:B------:R-:W-:Y:S01]  /*1d3e0*/  R2UR UR47, R7 ;  /* 0x00000000072f72ca */ /* 0x000fe200000e0000 */
        /* <DEDUP_REMOVED lines=111> */
[C---:B------:R-:W-:Y:S02]  /*1dae0*/  VIADD R6, R4.reuse, 0x682 ;  /* 0x0000068204067836 */ /* 0x040fe40000000000 */
[----:B------:R-:W-:Y:S02]  /*1daf0*/  IMAD.MOV.U32 R7, RZ, RZ, -0x7fffffe0 ;  /* 0x80000020ff077424 */ /* 0x000fe400078e00ff */
[----:B------:R-:W-:Y:S01]  /*1db00*/  VIADD R4, R4, 0x702 ;  /* 0x0000070204047836 */ /* 0x000fe20000000000 */
[----:B------:R-:W-:-:S02]  /*1db10*/  WARPGROUP.DEPBAR.LE gsb0, 0x0 ;  /* 0x00008000000079c5 */ /* 0x000fc40000010000 */
        /* <DEDUP_REMOVED lines=29> */
[----:B--2---:R-:W-:Y:S05]  /*1dcf0*/  @P1 BRA `(.L_x_6457) ;  /* 0x0000000000281947 */ /* 0x004fea0003800000 */
[----:B------:R-:W-:Y:S05]  /*1dd00*/  @!P0 BRA `(.L_x_6458) ;  /* 0x0000000000048947 */ /* 0x000fea0003800000 */
[----:B------:R-:W-:Y:S01]  /*1dd10*/  BPT.TRAP 0x1 ;  /* 0x000000040000795c */ /* 0x000fe20000300000 */
.L_x_6458:
[----:B------:R-:W-:Y:S02]  /*1dd20*/  SHF.L.U32 R4, R8, 0x1f, RZ ;  /* 0x0000001f08047819 */ /* 0x000fe400000006ff */
[----:B------:R-:W-:-:S04]  /*1dd30*/  LEA R5, R3, R18, 0x3 ;  /* 0x0000001203057211 */ /* 0x000fc800078e18ff */
[----:B------:R1:W2:Y:S01]  /*1dd40*/  SYNCS.PHASECHK.TRANS64.TRYWAIT P1, [R5+URZ+0x33450], R4 ;  /* 0x03345004050075a7 */ /* 0x0002a2000802017f */
[----:B------:R-:W-:Y:S05]  /*1dd50*/  @!P0 BRA `(.L_x_6459) ;  /* 0x0000000000048947 */ /* 0x000fea0003800000 */
[----:B------:R-:W-:Y:S01]  /*1dd60*/  BPT.TRAP 0x1 ;  /* 0x000000040000795c */ /* 0x000fe20000300000 */
.L_x_6459:
[----:B--2---:R-:W-:Y:S05]  /*1dd70*/  @P1 BRA `(.L_x_6457) ;  /* 0x0000000000081947 */ /* 0x004fea0003800000 */
[----:B------:R-:W2:Y:S02]  /*1dd80*/  SYNCS.PHASECHK.TRANS64.TRYWAIT P1, [R5+URZ+0x33450], R4 ;  /* 0x03345004050075a7 */ /* 0x000ea4000802017f */
[----:B--2---:R-:W-:Y:S05]  /*1dd90*/  @!P1 BRA `(.L_x_6460) ;  /* 0x00000154006c9947 */ /* 0x004fea0003800000 */
.L_x_6457:
[----:B-12---:R-:W-:Y:S01]  /*1dda0*/  VIADD R4, R18, 0x200 ;  /* 0x0000020012047836 */ /* 0x006fe20000000000 */
[----:B------:R-:W-:Y:S05]  /*1ddb0*/  WARPSYNC.ALL ;  /* 0x0000000000007948 */ /* 0x000fea0003800000 */
[----:B------:R-:W-:Y:S01]  /*1ddc0*/  SHF.R.U32.HI R4, RZ, 0x4, R4 ;  /* 0x00000004ff047819 */ /* 0x000fe20000011604 */
[----:B------:R-:W-:Y:S01]  /*1ddd0*/  IMAD.MOV.U32 R5, RZ, RZ, -0x3ffffff0 ;  /* 0xc0000010ff057424 */ /* 0x000fe200078e00ff */
[----:B------:R-:W-:Y:S01]  /*1dde0*/  WARPGROUP.ARRIVE ;  /* 0x00000000000079c5 */ /* 0x000fe20000000000 */
[----:B------:R-:W-:Y:S01]  /*1ddf0*/  IMAD.MOV.U32 R7, RZ, RZ, -0x3ffffff0 ;  /* 0xc0000010ff077424 */ /* 0x000fe200078e00ff */
[----:B------:R-:W-:-:S04]  /*1de00*/  LOP3.LUT R4, R4, 0x3fff, RZ, 0xc0, !PT ;  /* 0x00003fff04047812 */ /* 0x000fc800078ec0ff */
[----:B------:R-:W1:Y:S01]  /*1de10*/  S2R R8, SR_TID.X ;  /* 0x0000000000087919 */ /* 0x000e620000002100 */
[----:B------:R-:W-:Y:S02]  /*1de20*/  R2UR UR7, R5 ;  /* 0x00000000050772ca */ /* 0x000fe400000e0000 */
[----:B------:R-:W-:Y:S02]  /*1de30*/  LOP3.LUT R4, R4, 0x10000, RZ, 0xfc, !PT ;  /* 0x0001000004047812 */ /* 0x000fe400078efcff */
[----:B------:R-:W-:-:S03]  /*1de40*/  MOV R5, 0xc0000010 ;  /* 0xc000001000057802 */ /* 0x000fc60000000f00 */
[----:B------:R-:W-:-:S04]  /*1de50*/  IMAD R4, R3, 0x780, R4 ;  /* 0x0000078003047824 */ /* 0x000fc800078e0204 */
[C---:B------:R-:W-:Y:S01]  /*1de60*/  VIADD R6, R4.reuse, 0x180 ;  /* 0x0000018004067836 */ /* 0x040fe20000000000 */
[----:B------:R-:W-:-:S13]  /*1de70*/  R2UR UR6, R4 ;  /* 0x00000000040672ca */ /* 0x000fda00000e0000 */
[----:B------:R-:W-:Y:S01]  /*1de80*/  QGMMA.64x192x32.F32.E4M3.E4M3 R24, R216, gdesc[UR4], R24, gsb0 ;  /* 0x02e00004d8187df3 */ /* 0x000fe20008000818 */
[----:B------:R-:W-:Y:S02]  /*1de90*/  R2UR UR6, R6 ;  /* 0x00000000060672ca */ /* 0x000fe400000e0000 */
[----:B------:R-:W-:Y:S01]  /*1dea0*/  R2UR UR7, R7 ;  /* 0x00000000070772ca */ /* 0x000fe200000e0000 */
[----:B------:R-:W-:Y:S01]  /*1deb0*/  IMAD.MOV.U32 R7, RZ, RZ, -0x3ffffff0 ;  /* 0xc0000010ff077424 */ /* 0x000fe200078e00ff */
[----:B------:R-:W-:Y:S02]  /*1dec0*/  IADD3 R6, R4, 0x300, RZ ;  /* 0x0000030004067810 */ /* 0x000fe40007ffe0ff */
[----:B-1----:R-:W-:Y:S01]  /*1ded0*/  SHF.R.U32.HI R8, RZ, 0x7, R8 ;  /* 0x00000007ff087819 */ /* 0x002fe20000011608 */
[----:B------:R-:W-:Y:S02]  /*1dee0*/  WARPGROUP.DEPBAR.LE gsb0, 0x0 ;  /* 0x00008000000079c5 */ /* 0x000fe40000010000 */
[----:B------:R-:W-:-:S10]  /*1def0*/  WARPGROUP.ARRIVE ;  /* 0x00000000000079c5 */ /* 0x000fd40000000000 */
        /* <DEDUP_REMOVED lines=24> */
.L_x_6461:
[----:B------:R-:W2:Y:S01]  /*1e080*/  LDL R7, [R1+0x40] ;  /* 0x0000400001077983 */ /* 0x000ea20000100800 */
[----:B------:R-:W3:Y:S03]  /*1e090*/  LDC R5, c[0x0][0x448] ;  /* 0x00011200ff057b82 */ /* 0x000ee60000000800 */
[----:B-1----:R-:W2:Y:S04]  /*1e0a0*/  LDL R4, [R1+0x58] ;  /* 0x0000580001047983 */ /* 0x002ea80000100800 */
[----:B------:R-:W4:Y:S04]  /*1e0b0*/  LDL R202, [R1+0x54] ;  /* 0x0000540001ca7983 */ /* 0x000f280000100800 */
[----:B------:R-:W5:Y:S04]  /*1e0c0*/  LDL R201, [R1+0x4c] ;  /* 0x00004c0001c97983 */ /* 0x000f680000100800 */
[----:B------:R-:W5:Y:S01]  /*1e0d0*/  LDL R200, [R1+0x48] ;  /* 0x0000480001c87983 */ /* 0x000f620000100800 */
[----:B---3--:R-:W-:-:S13]  /*1e0e0*/  ISETP.NE.AND P1, PT, R5, 0x1, PT ;  /* 0x000000010500780c */ /* 0x008fda0003f25270 */
[----:B------:R-:W1:Y:S08]  /*1e0f0*/  @P1 LDC R6, c[0x0][0x44c] ;  /* 0x00011300ff061b82 */ /* 0x000e700000000800 */
[----:B------:R-:W3:Y:S01]  /*1e100*/  @P1 LDC R5, c[0x0][0x450] ;  /* 0x00011400ff051b82 */ /* 0x000ee20000000800 */
        /* <DEDUP_REMOVED lines=13> */
[----:B------:R-:W-:Y:S01]  /*1e1e0*/  MUFU.TANH R15, R15 ;  /* 0x0000000f000f7308 */ /* 0x000fe20000002400 */
[C---:B------:R-:W-:Y:S01]  /*1e1f0*/  FMUL.FTZ R176, R2.reuse, R176 ;  /* 0x000000b002b07220 */ /* 0x040fe20000410000 */
[C---:B------:R-:W-:Y:S01]  /*1e200*/  FMUL.FTZ R177, R2.reuse, R177 ;  /* 0x000000b102b17220 */ /* 0x040fe20000410000 */
[C---:B------:R-:W-:Y:S01]  /*1e210*/  FMUL.FTZ R180, R2.reuse, R180 ;  /* 0x000000b402b47220 */ /* 0x040fe20000410000 */
[----:B------:R-:W-:-:S04]  /*1e220*/  FMUL.FTZ R181, R2, R181 ;  /* 0x000000b502b57220 */ /* 0x000fc80000410000 */
[----:B------:R-:W-:Y:S01]  /*1e230*/  MUFU.TANH R189, R189 ;  /* 0x000000bd00bd7308 */ /* 0x000fe20000002400 */
[----:B------:R-:W-:-:S07]  /*1e240*/  FMUL.FTZ R152, R2, R152 ;  /* 0x0000009802987220 */ /* 0x000fce0000410000 */
[----:B------:R-:W-:Y:S01]  /*1e250*/  MUFU.TANH R190, R190 ;  /* 0x000000be00be7308 */ /* 0x000fe20000002400 */
[----:B------:R-:W-:-:S07]  /*1e260*/  FMUL.FTZ R153, R2, R153 ;  /* 0x0000009902997220 */ /* 0x000fce0000410000 */
[----:B------:R-:W-:Y:S01]  /*1e270*/  MUFU.TANH R168, R168 ;  /* 0x000000a800a87308 */ /* 0x000fe20000002400 */
[C---:B------:R-:W-:Y:S01]  /*1e280*/  FMUL.FTZ R156, R2.reuse, R156 ;  /* 0x0000009c029c7220 */ /* 0x040fe20000410000 */
[----:B------:R-:W-:-:S06]  /*1e290*/  FMUL.FTZ R157, R2, R157 ;  /* 0x0000009d029d7220 */ /* 0x000fcc0000410000 */
[----:B------:R-:W-:Y:S01]  /*1e2a0*/  MUFU.TANH R169, R169 ;  /* 0x000000a900a97308 */ /* 0x000fe20000002400 */
[----:B------:R-:W-:-:S07]  /*1e2b0*/  FMUL.FTZ R160, R2, R160 ;  /* 0x000000a002a07220 */ /* 0x000fce0000410000 */
[----:B------:R-:W-:Y:S08]  /*1e2c0*/  MUFU.TANH R172, R172 ;  /* 0x000000ac00ac7308 */ /* 0x000ff00000002400 */
        /* <DEDUP_REMOVED lines=29> */
[----:B------:R-:W-:Y:S08]  /*1e4a0*/  MUFU.TANH R137, R137 ;  /* 0x0000008900897308 */ /* 0x000ff00000002400 */
[----:B------:R-:W-:Y:S08]  /*1e4b0*/  MUFU.TANH R140, R140 ;  /* 0x0000008c008c7308 */ /* 0x000ff00000002400 */
[----:B------:R-:W-:Y:S01]  /*1e4c0*/  MUFU.TANH R141, R141 ;  /* 0x0000008d008d7308 */ /* 0x000fe20000002400 */
[----:B--2---:R-:W-:-:S04]  /*1e4d0*/  IMAD.IADD R4, R4, 0x1, R7 ;  /* 0x0000000104047824 */ /* 0x004fc800078e0207 */
[----:B-1----:R-:W-:-:S05]  /*1e4e0*/  @P1 IMAD.HI.U32 R6, R4, R6, RZ ;  /* 0x0000000604061227 */ /* 0x002fca00078e00ff */
[----:B---3--:R-:W-:Y:S01]  /*1e4f0*/  @P1 SHF.R.U32.HI R4, RZ, R5, R6 ;  /* 0x00000005ff041219 */ /* 0x008fe20000011606 */
[C---:B------:R-:W-:Y:S01]  /*1e500*/  FMUL.FTZ R7, R2.reuse, R186 ;  /* 0x000000ba02077220 */ /* 0x040fe20000410000 */
[----:B------:R-:W-:-:S03]  /*1e510*/  FMUL.FTZ R186, R2, R193 ;  /* 0x000000c102ba7220 */ /* 0x000fc60000410000 */
[----:B------:R-:W1:Y:S04]  /*1e520*/  SHFL.IDX PT, R128, R4, RZ, 0x1c1f ;  /* 0x001c1fff04807589 */ /* 0x000e6800000e0000 */
[----:B------:R2:W3:Y:S01]  /*1e530*/  SHFL.IDX PT, R193, R4, 0x1, 0x1c1f ;  /* 0x003c1f0004c17f89 */ /* 0x0004e200000e0000 */
[C---:B------:R-:W-:Y:S01]  /*1e540*/  FMUL.FTZ R5, R2.reuse, R184 ;  /* 0x000000b802057220 */ /* 0x040fe20000410000 */
[----:B--2---:R2:W-:Y:S01]  /*1e550*/  MUFU.TANH R4, R194 ;  /* 0x000000c200047308 */ /* 0x0045e20000002400 */
[----:B------:R-:W-:Y:S01]  /*1e560*/  FMUL.FTZ R6, R2, R185 ;  /* 0x000000b902067220 */ /* 0x000fe20000410000 */
[----:B--2---:R-:W-:-:S04]  /*1e570*/  IMAD.MOV.U32 R194, RZ, RZ, -0xa0 ;  /* 0xffffff60ffc27424 */ /* 0x004fc800078e00ff */
[----:B------:R-:W-:Y:S02]  /*1e580*/  IMAD R194, R0, R194, 0x1 ;  /* 0x0000000100c27424 */ /* 0x000fe400078e02c2 */
[----:B------:R-:W-:Y:S01]  /*1e590*/  FMUL.FTZ R185, R2, R192 ;  /* 0x000000c002b97220 */ /* 0x000fe20000410000 */
[----:B------:R-:W2:Y:S01]  /*1e5a0*/  MUFU.TANH R5, R5 ;  /* 0x0000000500057308 */ /* 0x000ea20000002400 */
[----:B----4-:R-:W-:-:S05]  /*1e5b0*/  IMAD R194, R202, -0x2, R194 ;  /* 0xfffffffecac27824 */ /* 0x010fca00078e02c2 */
[----:B-----5:R-:W-:Y:S02]  /*1e5c0*/  IADD3 R194, -R200, R194, R201 ;  /* 0x000000c2c8c27210 */ /* 0x020fe40007ffe1c9 */
[----:B------:R-:W4:Y:S03]  /*1e5d0*/  MUFU.TANH R6, R6 ;  /* 0x0000000600067308 */ /* 0x000f260000002400 */
[----:B-1----:R-:W-:-:S05]  /*1e5e0*/  IMAD.IADD R128, R194, 0x1, R128 ;  /* 0x00000001c2807824 */ /* 0x002fca00078e0280 */
[----:B------:R-:W1:Y:S01]  /*1e5f0*/  MUFU.TANH R185, R185 ;  /* 0x000000b900b97308 */ /* 0x000e620000002400 */
[----:B------:R-:W-:-:S07]  /*1e600*/  ISETP.GT.AND P2, PT, R128, RZ, PT ;  /* 0x000000ff8000720c */ /* 0x000fce0003f44270 */
[----:B------:R-:W5:Y:S01]  /*1e610*/  MUFU.TANH R186, R186 ;  /* 0x000000ba00ba7308 */ /* 0x000f620000002400 */
[C---:B------:R-:W-:Y:S02]  /*1e620*/  ISETP.GT.AND P3, PT, R128.reuse, 0x1, PT ;  /* 0x000000018000780c */ /* 0x040fe40003f64270 */
[C---:B------:R-:W-:Y:S02]  /*1e630*/  ISETP.GT.AND P4, PT, R128.reuse, 0x8, PT ;  /* 0x000000088000780c */ /* 0x040fe40003f84270 */
[C---:B------:R-:W-:Y:S02]  /*1e640*/  ISETP.GT.AND P1, PT, R128.reuse, 0x9, PT ;  /* 0x000000098000780c */ /* 0x040fe40003f24270 */
[----:B--2---:R-:W-:Y:S02]  /*1e650*/  FSEL R5, R5, -INF , P2 ;  /* 0xff80000005057808 */ /* 0x004fe40001000000 */
[----:B------:R-:W-:Y:S02]  /*1e660*/  ISETP.GT.AND P2, PT, R128, 0x10, PT ;  /* 0x000000108000780c */ /* 0x000fe40003f44270 */
[----:B----4-:R-:W-:-:S02]  /*1e670*/  FSEL R6, R6, -INF , P3 ;  /* 0xff80000006067808 */ /* 0x010fc40001800000 */
[----:B------:R-:W-:Y:S02]  /*1e680*/  FSEL R14, R14, -INF , P4 ;  /* 0xff8000000e0e7808 */ /* 0x000fe40002000000 */
[----:B------:R-:W-:Y:S02]  /*1e690*/  FSEL R15, R15, -INF , P1 ;  /* 0xff8000000f0f7808 */ /* 0x000fe40000800000 */
[C---:B------:R-:W-:Y:S02]  /*1e6a0*/  ISETP.GT.AND P3, PT, R128.reuse, 0x11, PT ;  /* 0x000000118000780c */ /* 0x040fe40003f64270 */
[C---:B------:R-:W-:Y:S02]  /*1e6b0*/  ISETP.GT.AND P4, PT, R128.reuse, 0x18, PT ;  /* 0x000000188000780c */ /* 0x040fe40003f84270 */
[----:B------:R-:W-:Y:S02]  /*1e6c0*/  ISETP.GT.AND P1, PT, R128, 0x19, PT ;  /* 0x000000198000780c */ /* 0x000fe40003f24270 */
[----:B-1----:R-:W-:-:S02]  /*1e6d0*/  FSEL R185, R185, -INF , P2 ;  /* 0xff800000b9b97808 */ /* 0x002fc40001000000 */
[----:B------:R-:W-:Y:S02]  /*1e6e0*/  ISETP.GT.AND P2, PT, R128, 0x20, PT ;  /* 0x000000208000780c */ /* 0x000fe40003f44270 */
[----:B-----5:R-:W-:Y:S02]  /*1e6f0*/  FSEL R186, R186, -INF , P3 ;  /* 0xff800000baba7808 */ /* 0x020fe40001800000 */
[----:B------:R-:W-:Y:S02]  /*1e700*/  FSEL R189, R189, -INF , P4 ;  /* 0xff800000bdbd7808 */ /* 0x000fe40002000000 */
[----:B------:R-:W-:Y:S02]  /*1e710*/  FSEL R190, R190, -INF , P1 ;  /* 0xff800000bebe7808 */ /* 0x000fe40000800000 */
[C---:B------:R-:W-:Y:S02]  /*1e720*/  ISETP.GT.AND P3, PT, R128.reuse, 0x21, PT ;  /* 0x000000218000780c */ /* 0x040fe40003f64270 */
[----:B------:R-:W-:-:S02]  /*1e730*/  ISETP.GT.AND P4, PT, R128, 0x28, PT ;  /* 0x000000288000780c */ /* 0x000fc40003f84270 */
[----:B------:R-:W-:Y:S02]  /*1e740*/  ISETP.GT.AND P1, PT, R128, 0x29, PT ;  /* 0x000000298000780c */ /* 0x000fe40003f24270 */
[----:B------:R-:W-:Y:S02]  /*1e750*/  FSEL R168, R168, -INF , P2 ;  /* 0xff800000a8a87808 */ /* 0x000fe40001000000 */
[----:B------:R-:W-:Y:S02]  /*1e760*/  ISETP.GT.AND P2, PT, R128, 0x30, PT ;  /* 0x000000308000780c */ /* 0x000fe40003f44270 */
[----:B------:R-:W-:Y:S02]  /*1e770*/  FSEL R169, R169, -INF , P3 ;  /* 0xff800000a9a97808 */ /* 0x000fe40001800000 */
[----:B------:R-:W-:Y:S02]  /*1e780*/  FSEL R172, R172, -INF , P4 ;  /* 0xff800000acac7808 */ /* 0x000fe40002000000 */
[----:B------:R-:W-:-:S02]  /*1e790*/  FSEL R173, R173, -INF , P1 ;  /* 0xff800000adad7808 */ /* 0x000fc40000800000 */
[C---:B------:R-:W-:Y:S02]  /*1e7a0*/  ISETP.GT.AND P3, PT, R128.reuse, 0x31, PT ;  /* 0x000000318000780c */ /* 0x040fe40003f64270 */
[C---:B------:R-:W-:Y:S02]  /*1e7b0*/  ISETP.GT.AND P4, PT, R128.reuse, 0x38, PT ;  /* 0x000000388000780c */ /* 0x040fe40003f84270 */
[----:B------:R-:W-:Y:S02]  /*1e7c0*/  ISETP.GT.AND P1, PT, R128, 0x39, PT ;  /* 0x000000398000780c */ /* 0x000fe40003f24270 */
[----:B------:R-:W-:Y:S02]  /*1e7d0*/  FSEL R176, R176, -INF , P2 ;  /* 0xff800000b0b07808 */ /* 0x000fe40001000000 */
[----:B------:R-:W-:Y:S01]  /*1e7e0*/  ISETP.GT.AND P2, PT, R128, 0x40, PT ;  /* 0x000000408000780c */ /* 0x000fe20003f44270 */
[----:B------:R-:W1:Y:S01]  /*1e7f0*/  MUFU.TANH R144, R144 ;  /* 0x0000009000907308 */ /* 0x000e620000002400 */
[----:B------:R-:W-:-:S02]  /*1e800*/  FSEL R177, R177, -INF , P3 ;  /* 0xff800000b1b17808 */ /* 0x000fc40001800000 */
[----:B------:R-:W-:Y:S02]  /*1e810*/  FSEL R180, R180, -INF , P4 ;  /* 0xff800000b4b47808 */ /* 0x000fe40002000000 */
[----:B------:R-:W-:Y:S02]  /*1e820*/  FSEL R181, R181, -INF , P1 ;  /* 0xff800000b5b57808 */ /* 0x000fe40000800000 */
[C---:B------:R-:W-:Y:S02]  /*1e830*/  ISETP.GT.AND P3, PT, R128.reuse, 0x41, PT ;  /* 0x000000418000780c */ /* 0x040fe40003f64270 */
[C---:B------:R-:W-:Y:S02]  /*1e840*/  ISETP.GT.AND P4, PT, R128.reuse, 0x48, PT ;  /* 0x000000488000780c */ /* 0x040fe40003f84270 */
[----:B------:R-:W-:Y:S01]  /*1e850*/  ISETP.GT.AND P1, PT, R128, 0x49, PT ;  /* 0x000000498000780c */ /* 0x000fe20003f24270 */
[----:B------:R-:W2:Y:S01]  /*1e860*/  MUFU.TANH R145, R145 ;  /* 0x0000009100917308 */ /* 0x000ea20000002400 */
[----:B------:R-:W-:-:S02]  /*1e870*/  FSEL R152, R152, -INF , P2 ;  /* 0xff80000098987808 */ /* 0x000fc40001000000 */
[----:B------:R-:W-:Y:S02]  /*1e880*/  ISETP.GT.AND P2, PT, R128, 0x50, PT ;  /* 0x000000508000780c */ /* 0x000fe40003f44270 */
[----:B------:R-:W-:-:S03]  /*1e890*/  FSEL R153, R153, -INF , P3 ;  /* 0xff80000099997808 */ /* 0x000fc60001800000 */
[----:B------:R-:W4:Y:S01]  /*1e8a0*/  MUFU.TANH R148, R148 ;  /* 0x0000009400947308 */ /* 0x000f220000002400 */
[----:B------:R-:W-:Y:S02]  /*1e8b0*/  FSEL R156, R156, -INF , P4 ;  /* 0xff8000009c9c7808 */ /* 0x000fe40002000000 */
[----:B------:R-:W-:Y:S02]  /*1e8c0*/  FSEL R157, R157, -INF , P1 ;  /* 0xff8000009d9d7808 */ /* 0x000fe40000800000 */
[----:B------:R-:W-:-:S03]  /*1e8d0*/  ISETP.GT.AND P3, PT, R128, 0x51, PT ;  /* 0x000000518000780c */ /* 0x000fc60003f64270 */
[----:B------:R-:W5:Y:S01]  /*1e8e0*/  MUFU.TANH R149, R149 ;  /* 0x0000009500957308 */ /* 0x000f620000002400 */
[C---:B------:R-:W-:Y:S02]  /*1e8f0*/  ISETP.GT.AND P4, PT, R128.reuse, 0x58, PT ;  /* 0x000000588000780c */ /* 0x040fe40003f84270 */
[----:B------:R-:W-:Y:S02]  /*1e900*/  ISETP.GT.AND P1, PT, R128, 0x59, PT ;  /* 0x000000598000780c */ /* 0x000fe40003f24270 */
[----:B------:R-:W-:-:S03]  /*1e910*/  FSEL R160, R160, -INF , P2 ;  /* 0xff800000a0a07808 */ /* 0x000fc60001000000 */
[----:B------:R-:W0:Y:S01]  /*1e920*/  MUFU.TANH R120, R120 ;  /* 0x0000007800787308 */ /* 0x000e220000002400 */
[----:B------:R-:W-:Y:S02]  /*1e930*/  ISETP.GT.AND P2, PT, R128, 0x60, PT ;  /* 0x000000608000780c */ /* 0x000fe40003f44270 */
[----:B------:R-:W-:Y:S02]  /*1e940*/  FSEL R161, R161, -INF , P3 ;  /* 0xff800000a1a17808 */ /* 0x000fe40001800000 */
[----:B------:R-:W-:-:S03]  /*1e950*/  FSEL R164, R164, -INF , P4 ;  /* 0xff800000a4a47808 */ /* 0x000fc60002000000 */
[----:B------:R-:W3:Y:S01]  /*1e960*/  MUFU.TANH R121, R121 ;  /* 0x0000007900797308 */ /* 0x000ee20000002400 */
[----:B------:R-:W-:Y:S02]  /*1e970*/  FSEL R165, R165, -INF , P1 ;  /* 0xff800000a5a57808 */ /* 0x000fe40000800000 */
[C---:B------:R-:W-:Y:S02]  /*1e980*/  ISETP.GT.AND P3, PT, R128.reuse, 0x61, PT ;  /* 0x000000618000780c */ /* 0x040fe40003f64270 */
[----:B------:R-:W-:-:S03]  /*1e990*/  ISETP.GT.AND P4, PT, R128, 0x68, PT ;  /* 0x000000688000780c */ /* 0x000fc60003f84270 */
[----:B------:R-:W3:Y:S01]  /*1e9a0*/  MUFU.TANH R124, R124 ;  /* 0x0000007c007c7308 */ /* 0x000ee20000002400 */
[----:B------:R-:W-:Y:S02]  /*1e9b0*/  ISETP.GT.AND P1, PT, R128, 0x69, PT ;  /* 0x000000698000780c */ /* 0x000fe40003f24270 */
[----:B------:R-:W-:-:S05]  /*1e9c0*/  FSEL R136, R136, -INF , P2 ;  /* 0xff80000088887808 */ /* 0x000fca0001000000 */
[----:B------:R-:W3:Y:S01]  /*1e9d0*/  MUFU.TANH R125, R125 ;  /* 0x0000007d007d7308 */ /* 0x000ee20000002400 */
[----:B------:R-:W-:Y:S02]  /*1e9e0*/  ISETP.GT.AND P2, PT, R128, 0x70, PT ;  /* 0x000000708000780c */ /* 0x000fe40003f44270 */
[----:B------:R-:W-:Y:S02]  /*1e9f0*/  FSEL R137, R137, -INF , P3 ;  /* 0xff80000089897808 */ /* 0x000fe40001800000 */
[----:B------:R-:W-:Y:S02]  /*1ea00*/  FSEL R140, R140, -INF , P4 ;  /* 0xff8000008c8c7808 */ /* 0x000fe40002000000 */
[----:B------:R-:W-:Y:S02]  /*1ea10*/  FSEL R141, R141, -INF , P1 ;  /* 0xff8000008d8d7808 */ /* 0x000fe40000800000 */
[C---:B------:R-:W-:Y:S02]  /*1ea20*/  ISETP.GT.AND P3, PT, R128.reuse, 0x71, PT ;  /* 0x000000718000780c */ /* 0x040fe40003f64270 */
[----:B------:R-:W-:-:S02]  /*1ea30*/  ISETP.GT.AND P4, PT, R128, 0x78, PT ;  /* 0x000000788000780c */ /* 0x000fc40003f84270 */
[----:B------:R-:W-:Y:S02]  /*1ea40*/  ISETP.GT.AND P1, PT, R128, 0x79, PT ;  /* 0x000000798000780c */ /* 0x000fe40003f24270 */
[----:B-1----:R-:W-:Y:S02]  /*1ea50*/  FSEL R144, R144, -INF , P2 ;  /* 0xff80000090907808 */ /* 0x002fe40001000000 */
[----:B------:R-:W-:Y:S02]  /*1ea60*/  ISETP.GT.AND P2, PT, R128, 0x80, PT ;  /* 0x000000808000780c */ /* 0x000fe40003f44270 */
[----:B--2---:R-:W-:Y:S02]  /*1ea70*/  FSEL R145, R145, -INF , P3 ;  /* 0xff80000091917808 */ /* 0x004fe40001800000 */
[----:B----4-:R-:W-:Y:S02]  /*1ea80*/  FSEL R148, R148, -INF , P4 ;  /* 0xff80000094947808 */ /* 0x010fe40002000000 */
[----:B-----5:R-:W-:-:S02]  /*1ea90*/  FSEL R149, R149, -INF , P1 ;  /* 0xff80000095957808 */ /* 0x020fc40000800000 */
[C---:B------:R-:W-:Y:S02]  /*1eaa0*/  ISETP.GT.AND P3, PT, R128.reuse, 0x81, PT ;  /* 0x000000818000780c */ /* 0x040fe40003f64270 */
[C---:B------:R-:W-:Y:S02]  /*1eab0*/  ISETP.GT.AND P4, PT, R128.reuse, 0x88, PT ;  /* 0x000000888000780c */ /* 0x040fe40003f84270 */
[----:B------:R-:W-:Y:S02]  /*1eac0*/  ISETP.GT.AND P1, PT, R128, 0x89, PT ;  /* 0x000000898000780c */ /* 0x000fe40003f24270 */
[----:B0-----:R-:W-:Y:S02]  /*1ead0*/  FSEL R120, R120, -INF , P2 ;  /* 0xff80000078787808 */ /* 0x001fe40001000000 */
[----:B------:R-:W-:Y:S02]  /*1eae0*/  ISETP.GT.AND P2, PT, R128, 0x90, PT ;  /* 0x000000908000780c */ /* 0x000fe40003f44270 */
[----:B---3--:R-:W-:-:S02]  /*1eaf0*/  FSEL R121, R121, -INF , P3 ;  /* 0xff80000079797808 */ /* 0x008fc40001800000 */
[----:B------:R-:W-:Y:S02]  /*1eb00*/  FSEL R124, R124, -INF , P4 ;  /* 0xff8000007c7c7808 */ /* 0x000fe40002000000 */
[----:B------:R-:W-:Y:S02]  /*1eb10*/  FSEL R125, R125, -INF , P1 ;  /* 0xff8000007d7d7808 */ /* 0x000fe40000800000 */
[C---:B------:R-:W-:Y:S02]  /*1eb20*/  ISETP.GT.AND P3, PT, R128.reuse, 0x91, PT ;  /* 0x000000918000780c */ /* 0x040fe40003f64270 */
[C---:B------:R-:W-:Y:S02]  /*1eb30*/  ISETP.GT.AND P4, PT, R128.reuse, 0x98, PT ;  /* 0x000000988000780c */ /* 0x040fe40003f84270 */
[----:B------:R-:W-:Y:S02]  /*1eb40*/  ISETP.GT.AND P1, PT, R128, 0x99, PT ;  /* 0x000000998000780c */ /* 0x000fe40003f24270 */
[----:B------:R-:W-:-:S02]  /*1eb50*/  FSEL R128, R4, -INF , P2 ;  /* 0xff80000004807808 */ /* 0x000fc40001000000 */
        /* <DEDUP_REMOVED lines=27> */
[----:B------:R-:W-:Y:S02]  /*1ed10*/  IMAD.IADD R193, R194, 0x1, R193 ;  /* 0x00000001c2c17824 */ /* 0x000fe400078e02c1 */
[----:B------:R-:W-:Y:S01]  /*1ed20*/  FMNMX.FTZ R4, R136, R4, !PT ;  /* 0x0000000488047209 */ /* 0x000fe20007810000 */
[C---:B------:R-:W-:Y:S01]  /*1ed30*/  FMUL.FTZ R194, R2.reuse, R133 ;  /* 0x0000008502c27220 */ /* 0x040fe20000410000 */
[----:B------:R-:W-:-:S03]  /*1ed40*/  FMUL.FTZ R184, R2, R191 ;  /* 0x000000bf02b87220 */ /* 0x000fc60000410000 */
[----:B------:R-:W1:Y:S01]  /*1ed50*/  MUFU.TANH R132, R132 ;  /* 0x0000008400847308 */ /* 0x000e620000002400 */
[----:B------:R-:W-:Y:S01]  /*1ed60*/  FMNMX.FTZ R4, R137, R4, !PT ;  /* 0x0000000489047209 */ /* 0x000fe20007810000 */
[C---:B------:R-:W-:Y:S01]  /*1ed70*/  FMUL.FTZ R188, R2.reuse, R195 ;  /* 0x000000c302bc7220 */ /* 0x040fe20000410000 */
[C---:B------:R-:W-:Y:S01]  /*1ed80*/  FMUL.FTZ R191, R2.reuse, R198 ;  /* 0x000000c602bf7220 */ /* 0x040fe20000410000 */
[----:B------:R-:W-:Y:S01]  /*1ed90*/  FMUL.FTZ R133, R2, R126 ;  /* 0x0000007e02857220 */ /* 0x000fe20000410000 */
[----:B------:R-:W-:-:S03]  /*1eda0*/  FMNMX.FTZ R4, R140, R4, !PT ;  /* 0x000000048c047209 */ /* 0x000fc60007810000 */
[----:B------:R-:W-:Y:S01]  /*1edb0*/  MUFU.TANH R7, R7 ;  /* 0x0000000700077308 */ /* 0x000fe20000002400 */
[C---:B------:R-:W-:Y:S01]  /*1edc0*/  FMUL.FTZ R192, R2.reuse, R199 ;  /* 0x000000c702c07220 */ /* 0x040fe20000410000 */
[C---:B------:R-:W-:Y:S01]  /*1edd0*/  FMUL.FTZ R170, R2.reuse, R170 ;  /* 0x000000aa02aa7220 */ /* 0x040fe20000410000 */
[C---:B------:R-:W-:Y:S01]  /*1ede0*/  FMUL.FTZ R171, R2.reuse, R171 ;  /* 0x000000ab02ab7220 */ /* 0x040fe20000410000 */
[----:B------:R-:W-:-:S04]  /*1edf0*/  FMUL.FTZ R174, R2, R174 ;  /* 0x000000ae02ae7220 */ /* 0x000fc80000410000 */
[----:B------:R-:W-:Y:S01]  /*1ee00*/  MUFU.TANH R8, R8 ;  /* 0x0000000800087308 */ /* 0x000fe20000002400 */
[----:B------:R-:W-:-:S07]  /*1ee10*/  FMNMX.FTZ R4, R141, R4, !PT ;  /* 0x000000048d047209 */ /* 0x000fce0007810000 */
[----:B------:R-:W-:Y:S08]  /*1ee20*/  MUFU.TANH R21, R21 ;  /* 0x0000001500157308 */ /* 0x000ff00000002400 */
[----:B------:R-:W2:Y:S01]  /*1ee30*/  MUFU.TANH R126, R194 ;  /* 0x000000c2007e7308 */ /* 0x000ea20000002400 */
[C---:B------:R-:W-:Y:S01]  /*1ee40*/  FMUL.FTZ R175, R2.reuse, R175 ;  /* 0x000000af02af7220 */ /* 0x040fe20000410000 */
[C---:B------:R-:W-:Y:S01]  /*1ee50*/  FMUL.FTZ R178, R2.reuse, R178 ;  /* 0x000000b202b27220 */ /* 0x040fe20000410000 */
[C---:B------:R-:W-:Y:S01]  /*1ee60*/  FMUL.FTZ R179, R2.reuse, R179 ;  /* 0x000000b302b37220 */ /* 0x040fe20000410000 */
[----:B------:R-:W-:-:S04]  /*1ee70*/  FMUL.FTZ R182, R2, R182 ;  /* 0x000000b602b67220 */ /* 0x000fc80000410000 */
[----:B------:R-:W3:Y:S01]  /*1ee80*/  MUFU.TANH R184, R184 ;  /* 0x000000b800b87308 */ /* 0x000ee20000002400 */
[----:B------:R-:W-:-:S07]  /*1ee90*/  FMNMX.FTZ R4, R144, R4, !PT ;  /* 0x0000000490047209 */ /* 0x000fce0007810000 */
[----:B------:R-:W4:Y:S01]  /*1eea0*/  MUFU.TANH R187, R187 ;  /* 0x000000bb00bb7308 */ /* 0x000f220000002400 */
[----:B0-----:R-:W-:-:S07]  /*1eeb0*/  FSEL R129, R129, -INF , P3 ;  /* 0xff80000081817808 */ /* 0x001fce0001800000 */
[----:B------:R-:W0:Y:S01]  /*1eec0*/  MUFU.TANH R188, R188 ;  /* 0x000000bc00bc7308 */ /* 0x000e220000002400 */
[----:B-1----:R-:W-:-:S07]  /*1eed0*/  FSEL R132, R132, -INF , P4 ;  /* 0xff80000084847808 */ /* 0x002fce0002000000 */
[----:B------:R-:W1:Y:S01]  /*1eee0*/  MUFU.TANH R191, R191 ;  /* 0x000000bf00bf7308 */ /* 0x000e620000002400 */
[C---:B------:R-:W-:Y:S01]  /*1eef0*/  ISETP.GT.AND P2, PT, R193.reuse, RZ, PT ;  /* 0x000000ffc100720c */ /* 0x040fe20003f44270 */
[C---:B------:R-:W-:Y:S01]  /*1ef00*/  FMUL.FTZ R183, R2.reuse, R183 ;  /* 0x000000b702b77220 */ /* 0x040fe20000410000 */
[C---:B------:R-:W-:Y:S01]  /*1ef10*/  ISETP.GT.AND P3, PT, R193.reuse, 0x1, PT ;  /* 0x00000001c100780c */ /* 0x040fe20003f64270 */
[----:B------:R-:W-:Y:S01]  /*1ef20*/  FMUL.FTZ R154, R2, R154 ;  /* 0x0000009a029a7220 */ /* 0x000fe20000410000 */
[----:B------:R-:W-:-:S03]  /*1ef30*/  ISETP.GT.AND P4, PT, R193, 0x8, PT ;  /* 0x00000008c100780c */ /* 0x000fc60003f84270 */
[----:B------:R-:W5:Y:S01]  /*1ef40*/  MUFU.TANH R192, R192 ;  /* 0x000000c000c07308 */ /* 0x000f620000002400 */
[C---:B------:R-:W-:Y:S01]  /*1ef50*/  FMUL.FTZ R155, R2.reuse, R155 ;  /* 0x0000009b029b7220 */ /* 0x040fe20000410000 */
[----:B------:R-:W-:Y:S01]  /*1ef60*/  FMUL.FTZ R158, R2, R158 ;  /* 0x0000009e029e7220 */ /* 0x000fe20000410000 */
[----:B------:R-:W-:-:S05]  /*1ef70*/  FMNMX.FTZ R4, R145, R4, !PT ;  /* 0x0000000491047209 */ /* 0x000fca0007810000 */
[----:B------:R-:W5:Y:S01]  /*1ef80*/  MUFU.TANH R170, R170 ;  /* 0x000000aa00aa7308 */ /* 0x000f620000002400 */
[----:B--2---:R-:W-:-:S07]  /*1ef90*/  FSEL R126, R126, -INF , P1 ;  /* 0xff8000007e7e7808 */ /* 0x004fce0000800000 */
[----:B------:R-:W2:Y:S01]  /*1efa0*/  MUFU.TANH R171, R171 ;  /* 0x000000ab00ab7308 */ /* 0x000ea20000002400 */
[----:B------:R-:W-:-:S07]  /*1efb0*/  FSEL R7, R7, -INF , P2 ;  /* 0xff80000007077808 */ /* 0x000fce0001000000 */
[----:B------:R-:W2:Y:S01]  /*1efc0*/  MUFU.TANH R174, R174 ;  /* 0x000000ae00ae7308 */ /* 0x000ea20000002400 */
[----:B------:R-:W-:Y:S02]  /*1efd0*/  FSEL R8, R8, -INF , P3 ;  /* 0xff80000008087808 */ /* 0x000fe40001800000 */
[----:B------:R-:W-:Y:S01]  /*1efe0*/  FSEL R21, R21, -INF , P4 ;  /* 0xff80000015157808 */ /* 0x000fe20002000000 */
[----:B------:R-:W-:Y:S01]  /*1eff0*/  FMUL.FTZ R159, R2, R159 ;  /* 0x0000009f029f7220 */ /* 0x000fe20000410000 */
[----:B------:R-:W-:-:S03]  /*1f000*/  ISETP.GT.AND P1, PT, R193, 0x9, PT ;  /* 0x00000009c100780c */ /* 0x000fc60003f24270 */
[----:B------:R-:W2:Y:S01]  /*1f010*/  MUFU.TANH R175, R175 ;  /* 0x000000af00af7308 */ /* 0x000ea20000002400 */
[C---:B------:R-:W-:Y:S01]  /*1f020*/  ISETP.GT.AND P2, PT, R193.reuse, 0x10, PT ;  /* 0x00000010c100780c */ /* 0x040fe20003f44270 */
[C---:B------:R-:W-:Y:S01]  /*1f030*/  FMUL.FTZ R162, R2.reuse, R162 ;  /* 0x000000a202a27220 */ /* 0x040fe20000410000 */
[C---:B------:R-:W-:Y:S01]  /*1f040*/  ISETP.GT.AND P3, PT, R193.reuse, 0x11, PT ;  /* 0x00000011c100780c */ /* 0x040fe20003f64270 */
[----:B------:R-:W-:Y:S01]  /*1f050*/  FMUL.FTZ R163, R2, R163 ;  /* 0x000000a302a37220 */ /* 0x000fe20000410000 */
[----:B------:R-:W-:-:S03]  /*1f060*/  ISETP.GT.AND P4, PT, R193, 0x18, PT ;  /* 0x00000018c100780c */ /* 0x000fc60003f84270 */
[----:B------:R-:W2:Y:S01]  /*1f070*/  MUFU.TANH R178, R178 ;  /* 0x000000b200b27308 */ /* 0x000ea20000002400 */
[----:B------:R-:W-:Y:S01]  /*1f080*/  FMNMX.FTZ R4, R148, R4, !PT ;  /* 0x0000000494047209 */ /* 0x000fe20007810000 */
[----:B------:R-:W-:-:S06]  /*1f090*/  FMUL.FTZ R166, R2, R166 ;  /* 0x000000a602a67220 */ /* 0x000fcc0000410000 */
[----:B------:R-:W2:Y:S01]  /*1f0a0*/  MUFU.TANH R179, R179 ;  /* 0x000000b300b37308 */ /* 0x000ea20000002400 */
[----:B---3--:R-:W-:-:S07]  /*1f0b0*/  FSEL R184, R184, -INF , P1 ;  /* 0xff800000b8b87808 */ /* 0x008fce0000800000 */
[----:B------:R-:W3:Y:S01]  /*1f0c0*/  MUFU.TANH R182, R182 ;  /* 0x000000b600b67308 */ /* 0x000ee20000002400 */
[----:B----4-:R-:W-:Y:S02]  /*1f0d0*/  FSEL R187, R187, -INF , P2 ;  /* 0xff800000bbbb7808 */ /* 0x010fe40001000000 */
[----:B0-----:R-:W-:Y:S02]  /*1f0e0*/  FSEL R188, R188, -INF , P3 ;  /* 0xff800000bcbc7808 */ /* 0x001fe40001800000 */
[----:B-1----:R-:W-:-:S03]  /*1f0f0*/  FSEL R191, R191, -INF , P4 ;  /* 0xff800000bfbf7808 */ /* 0x002fc60002000000 */
[----:B------:R-:W0:Y:S01]  /*1f100*/  MUFU.TANH R183, R183 ;  /* 0x000000b700b77308 */ /* 0x000e220000002400 */
[----:B------:R-:W-:Y:S01]  /*1f110*/  FMNMX.FTZ R4, R149, R4, !PT ;  /* 0x0000000495047209 */ /* 0x000fe20007810000 */
[C---:B------:R-:W-:Y:S01]  /*1f120*/  FMUL.FTZ R167, R2.reuse, R167 ;  /* 0x000000a702a77220 */ /* 0x040fe20000410000 */
[C---:B------:R-:W-:Y:S01]  /*1f130*/  ISETP.GT.AND P1, PT, R193.reuse, 0x19, PT ;  /* 0x00000019c100780c */ /* 0x040fe20003f24270 */
[----:B------:R-:W-:Y:S01]  /*1f140*/  FMUL.FTZ R138, R2, R138 ;  /* 0x0000008a028a7220 */ /* 0x000fe20000410000 */
[----:B------:R-:W-:-:S03]  /*1f150*/  ISETP.GT.AND P2, PT, R193, 0x20, PT ;  /* 0x00000020c100780c */ /* 0x000fc60003f44270 */
[----:B------:R-:W1:Y:S01]  /*1f160*/  MUFU.TANH R154, R154 ;  /* 0x0000009a009a7308 */ /* 0x000e620000002400 */
[C---:B------:R-:W-:Y:S01]  /*1f170*/  ISETP.GT.AND P3, PT, R193.reuse, 0x21, PT ;  /* 0x00000021c100780c */ /* 0x040fe20003f64270 */
[C---:B------:R-:W-:Y:S01]  /*1f180*/  FMUL.FTZ R139, R2.reuse, R139 ;  /* 0x0000008b028b7220 */ /* 0x040fe20000410000 */
[----:B------:R-:W-:Y:S01]  /*1f190*/  ISETP.GT.AND P4, PT, R193, 0x28, PT ;  /* 0x00000028c100780c */ /* 0x000fe20003f84270 */
[----:B------:R-:W-:-:S04]  /*1f1a0*/  FMUL.FTZ R142, R2, R142 ;  /* 0x0000008e028e7220 */ /* 0x000fc80000410000 */
[----:B------:R-:W4:Y:S01]  /*1f1b0*/  MUFU.TANH R155, R155 ;  /* 0x0000009b009b7308 */ /* 0x000f220000002400 */
[----:B------:R-:W-:-:S07]  /*1f1c0*/  FMNMX.FTZ R4, R120, R4, !PT ;  /* 0x0000000478047209 */ /* 0x000fce0007810000 */
[----:B------:R-:W4:Y:S01]  /*1f1d0*/  MUFU.TANH R158, R158 ;  /* 0x0000009e009e7308 */ /* 0x000f220000002400 */
[----:B-----5:R-:W-:Y:S02]  /*1f1e0*/  FSEL R192, R192, -INF , P1 ;  /* 0xff800000c0c07808 */ /* 0x020fe40000800000 */
[----:B------:R-:W-:Y:S02]  /*1f1f0*/  FSEL R170, R170, -INF , P2 ;  /* 0xff800000aaaa7808 */ /* 0x000fe40001000000 */
[----:B--2---:R-:W-:-:S03]  /*1f200*/  FSEL R171, R171, -INF , P3 ;  /* 0xff800000abab7808 */ /* 0x004fc60001800000 */
[----:B------:R-:W2:Y:S01]  /*1f210*/  MUFU.TANH R159, R159 ;  /* 0x0000009f009f7308 */ /* 0x000ea20000002400 */
[----:B------:R-:W-:Y:S01]  /*1f220*/  FSEL R174, R174, -INF , P4 ;  /* 0xff800000aeae7808 */ /* 0x000fe20002000000 */
[C---:B------:R-:W-:Y:S01]  /*1f230*/  FMUL.FTZ R143, R2.reuse, R143 ;  /* 0x0000008f028f7220 */ /* 0x040fe20000410000 */
[C---:B------:R-:W-:Y:S01]  /*1f240*/  ISETP.GT.AND P1, PT, R193.reuse, 0x29, PT ;  /* 0x00000029c100780c */ /* 0x040fe20003f24270 */
[----:B------:R-:W-:Y:S01]  /*1f250*/  FMUL.FTZ R146, R2, R146 ;  /* 0x0000009202927220 */ /* 0x000fe20000410000 */
[----:B------:R-:W-:-:S03]  /*1f260*/  ISETP.GT.AND P2, PT, R193, 0x30, PT ;  /* 0x00000030c100780c */ /* 0x000fc60003f44270 */
[----:B------:R-:W5:Y:S01]  /*1f270*/  MUFU.TANH R162, R162 ;  /* 0x000000a200a27308 */ /* 0x000f620000002400 */
[C---:B------:R-:W-:Y:S01]  /*1f280*/  ISETP.GT.AND P3, PT, R193.reuse, 0x31, PT ;  /* 0x00000031c100780c */ /* 0x040fe20003f64270 */
[C---:B------:R-:W-:Y:S01]  /*1f290*/  FMUL.FTZ R147, R2.reuse, R147 ;  /* 0x0000009302937220 */ /* 0x040fe20000410000 */
[----:B------:R-:W-:Y:S01]  /*1f2a0*/  ISETP.GT.AND P4, PT, R193, 0x38, PT ;  /* 0x00000038c100780c */ /* 0x000fe20003f84270 */
[----:B------:R-:W-:-:S04]  /*1f2b0*/  FMUL.FTZ R150, R2, R150 ;  /* 0x0000009602967220 */ /* 0x000fc80000410000 */
[----:B------:R-:W5:Y:S01]  /*1f2c0*/  MUFU.TANH R163, R163 ;  /* 0x000000a300a37308 */ /* 0x000f620000002400 */
[----:B------:R-:W-:-:S07]  /*1f2d0*/  FMNMX.FTZ R4, R121, R4, !PT ;  /* 0x0000000479047209 */ /* 0x000fce0007810000 */
[----:B------:R-:W5:Y:S01]  /*1f2e0*/  MUFU.TANH R166, R166 ;  /* 0x000000a600a67308 */ /* 0x000f620000002400 */
[----:B------:R-:W-:Y:S02]  /*1f2f0*/  FSEL R175, R175, -INF , P1 ;  /* 0xff800000afaf7808 */ /* 0x000fe40000800000 */
[----:B------:R-:W-:Y:S02]  /*1f300*/  FSEL R178, R178, -INF , P2 ;  /* 0xff800000b2b27808 */ /* 0x000fe40001000000 */
[----:B------:R-:W-:-:S03]  /*1f310*/  FSEL R179, R179, -INF , P3 ;  /* 0xff800000b3b37808 */ /* 0x000fc60001800000 */
[----:B------:R-:W5:Y:S01]  /*1f320*/  MUFU.TANH R167, R167 ;  /* 0x000000a700a77308 */ /* 0x000f620000002400 */
[----:B---3--:R-:W-:Y:S01]  /*1f330*/  FSEL R182, R182, -INF , P4 ;  /* 0xff800000b6b67808 */ /* 0x008fe20002000000 */
[C---:B------:R-:W-:Y:S01]  /*1f340*/  FMUL.FTZ R151, R2.reuse, R151 ;  /* 0x0000009702977220 */ /* 0x040fe20000410000 */
[C---:B------:R-:W-:Y:S01]  /*1f350*/  ISETP.GT.AND P1, PT, R193.reuse, 0x39, PT ;  /* 0x00000039c100780c */ /* 0x040fe20003f24270 */
[----:B------:R-:W-:Y:S01]  /*1f360*/  FMUL.FTZ R122, R2, R122 ;  /* 0x0000007a027a7220 */ /* 0x000fe20000410000 */
[----:B------:R-:W-:-:S03]  /*1f370*/  ISETP.GT.AND P2, PT, R193, 0x40, PT ;  /* 0x00000040c100780c */ /* 0x000fc60003f44270 */
[----:B------:R-:W3:Y:S01]  /*1f380*/  MUFU.TANH R138, R138 ;  /* 0x0000008a008a7308 */ /* 0x000ee20000002400 */
[C---:B------:R-:W-:Y:S01]  /*1f390*/  ISETP.GT.AND P3, PT, R193.reuse, 0x41, PT ;  /* 0x00000041c100780c */ /* 0x040fe20003f64270 */
[----:B------:R-:W-:Y:S01]  /*1f3a0*/  FMUL.FTZ R123, R2, R123 ;  /* 0x0000007b027b7220 */ /* 0x000fe20000410000 */
[----:B------:R-:W-:-:S05]  /*1f3b0*/  ISETP.GT.AND P4, PT, R193, 0x48, PT ;  /* 0x00000048c100780c */ /* 0x000fca0003f84270 */
[----:B------:R-:W3:Y:S01]  /*1f3c0*/  MUFU.TANH R139, R139 ;  /* 0x0000008b008b7308 */ /* 0x000ee20000002400 */
[----:B------:R-:W-:-:S07]  /*1f3d0*/  FMNMX.FTZ R4, R124, R4, !PT ;  /* 0x000000047c047209 */ /* 0x000fce0007810000 */
[----:B------:R-:W3:Y:S01]  /*1f3e0*/  MUFU.TANH R142, R142 ;  /* 0x0000008e008e7308 */ /* 0x000ee20000002400 */
[----:B0-----:R-:W-:Y:S02]  /*1f3f0*/  FSEL R183, R183, -INF , P1 ;  /* 0xff800000b7b77808 */ /* 0x001fe40000800000 */
[----:B-1----:R-:W-:Y:S02]  /*1f400*/  FSEL R154, R154, -INF , P2 ;  /* 0xff8000009a9a7808 */ /* 0x002fe40001000000 */
[----:B----4-:R-:W-:-:S03]  /*1f410*/  FSEL R155, R155, -INF , P3 ;  /* 0xff8000009b9b7808 */ /* 0x010fc60001800000 */
[----:B------:R-:W0:Y:S01]  /*1f420*/  MUFU.TANH R143, R143 ;  /* 0x0000008f008f7308 */ /* 0x000e220000002400 */
[----:B------:R-:W-:Y:S02]  /*1f430*/  FSEL R158, R158, -INF , P4 ;  /* 0xff8000009e9e7808 */ /* 0x000fe40002000000 */
[C---:B------:R-:W-:Y:S02]  /*1f440*/  ISETP.GT.AND P1, PT, R193.reuse, 0x49, PT ;  /* 0x00000049c100780c */ /* 0x040fe40003f24270 */
[----:B------:R-:W-:-:S03]  /*1f450*/  ISETP.GT.AND P2, PT, R193, 0x50, PT ;  /* 0x00000050c100780c */ /* 0x000fc60003f44270 */
[----:B------:R-:W1:Y:S01]  /*1f460*/  MUFU.TANH R146, R146 ;  /* 0x0000009200927308 */ /* 0x000e620000002400 */
[C---:B------:R-:W-:Y:S02]  /*1f470*/  ISETP.GT.AND P3, PT, R193.reuse, 0x51, PT ;  /* 0x00000051c100780c */ /* 0x040fe40003f64270 */
[----:B------:R-:W-:Y:S02]  /*1f480*/  ISETP.GT.AND P4, PT, R193, 0x58, PT ;  /* 0x00000058c100780c */ /* 0x000fe40003f84270 */
[----:B------:R-:W-:-:S03]  /*1f490*/  FMNMX.FTZ R4, R125, R4, !PT ;  /* 0x000000047d047209 */ /* 0x000fc60007810000 */
[----:B------:R-:W4:Y:S01]  /*1f4a0*/  MUFU.TANH R147, R147 ;  /* 0x0000009300937308 */ /* 0x000f220000002400 */
[----:B--2---:R-:W-:-:S07]  /*1f4b0*/  FSEL R159, R159, -INF , P1 ;  /* 0xff8000009f9f7808 */ /* 0x004fce0000800000 */
[----:B------:R-:W2:Y:S01]  /*1f4c0*/  MUFU.TANH R150, R150 ;  /* 0x0000009600967308 */ /* 0x000ea20000002400 */
[----:B-----5:R-:W-:Y:S02]  /*1f4d0*/  FSEL R162, R162, -INF , P2 ;  /* 0xff800000a2a27808 */ /* 0x020fe40001000000 */
[----:B------:R-:W-:Y:S02]  /*1f4e0*/  FSEL R163, R163, -INF , P3 ;  /* 0xff800000a3a37808 */ /* 0x000fe40001800000 */
[----:B------:R-:W-:-:S03]  /*1f4f0*/  FSEL R166, R166, -INF , P4 ;  /* 0xff800000a6a67808 */ /* 0x000fc60002000000 */
[----:B------:R-:W5:Y:S01]  /*1f500*/  MUFU.TANH R151, R151 ;  /* 0x0000009700977308 */ /* 0x000f620000002400 */
[----:B------:R-:W-:Y:S02]  /*1f510*/  FMNMX.FTZ R4, R128, R4, !PT ;  /* 0x0000000480047209 */ /* 0x000fe40007810000 */
[C---:B------:R-:W-:Y:S02]  /*1f520*/  ISETP.GT.AND P1, PT, R193.reuse, 0x59, PT ;  /* 0x00000059c100780c */ /* 0x040fe40003f24270 */
[----:B------:R-:W-:-:S03]  /*1f530*/  ISETP.GT.AND P2, PT, R193, 0x60, PT ;  /* 0x00000060c100780c */ /* 0x000fc60003f44270 */
[----:B------:R-:W5:Y:S01]  /*1f540*/  MUFU.TANH R122, R122 ;  /* 0x0000007a007a7308 */ /* 0x000f620000002400 */
[C---:B------:R-:W-:Y:S02]  /*1f550*/  ISETP.GT.AND P3, PT, R193.reuse, 0x61, PT ;  /* 0x00000061c100780c */ /* 0x040fe40003f64270 */
[----:B------:R-:W-:-:S05]  /*1f560*/  ISETP.GT.AND P4, PT, R193, 0x68, PT ;  /* 0x00000068c100780c */ /* 0x000fca0003f84270 */
[----:B------:R-:W5:Y:S01]  /*1f570*/  MUFU.TANH R123, R123 ;  /* 0x0000007b007b7308 */ /* 0x000f620000002400 */
[----:B------:R-:W-:-:S07]  /*1f580*/  FMNMX.FTZ R4, R129, R4, !PT ;  /* 0x0000000481047209 */ /* 0x000fce0007810000 */
[----:B------:R-:W5:Y:S01]  /*1f590*/  MUFU.TANH R133, R133 ;  /* 0x0000008500857308 */ /* 0x000f620000002400 */
[----:B------:R-:W-:Y:S02]  /*1f5a0*/  FSEL R167, R167, -INF , P1 ;  /* 0xff800000a7a77808 */ /* 0x000fe40000800000 */
[----:B---3--:R-:W-:Y:S02]  /*1f5b0*/  FSEL R138, R138, -INF , P2 ;  /* 0xff8000008a8a7808 */ /* 0x008fe40001000000 */
[----:B------:R-:W-:Y:S02]  /*1f5c0*/  FSEL R139, R139, -INF , P3 ;  /* 0xff8000008b8b7808 */ /* 0x000fe40001800000 */
[----:B------:R-:W-:Y:S02]  /*1f5d0*/  FSEL R142, R142, -INF , P4 ;  /* 0xff8000008e8e7808 */ /* 0x000fe40002000000 */
[C---:B------:R-:W-:Y:S02]  /*1f5e0*/  ISETP.GT.AND P1, PT, R193.reuse, 0x69, PT ;  /* 0x00000069c100780c */ /* 0x040fe40003f24270 */
[----:B------:R-:W-:-:S02]  /*1f5f0*/  ISETP.GT.AND P2, PT, R193, 0x70, PT ;  /* 0x00000070c100780c */ /* 0x000fc40003f44270 */
[C---:B------:R-:W-:Y:S02]  /*1f600*/  ISETP.GT.AND P3, PT, R193.reuse, 0x71, PT ;  /* 0x00000071c100780c */ /* 0x040fe40003f64270 */
[----:B------:R-:W-:Y:S02]  /*1f610*/  ISETP.GT.AND P4, PT, R193, 0x78, PT ;  /* 0x00000078c100780c */ /* 0x000fe40003f84270 */
[----:B------:R-:W-:Y:S02]  /*1f620*/  FMNMX.FTZ R4, R132, R4, !PT ;  /* 0x0000000484047209 */ /* 0x000fe40007810000 */
[----:B0-----:R-:W-:Y:S02]  /*1f630*/  FSEL R143, R143, -INF , P1 ;  /* 0xff8000008f8f7808 */ /* 0x001fe40000800000 */
[----:B-1----:R-:W-:Y:S02]  /*1f640*/  FSEL R146, R146, -INF , P2 ;  /* 0xff80000092927808 */ /* 0x002fe40001000000 */
[----:B----4-:R-:W-:-:S02]  /*1f650*/  FSEL R147, R147, -INF , P3 ;  /* 0xff80000093937808 */ /* 0x010fc40001800000 */
[----:B--2---:R-:W-:Y:S02]  /*1f660*/  FSEL R150, R150, -INF , P4 ;  /* 0xff80000096967808 */ /* 0x004fe40002000000 */
[C---:B------:R-:W-:Y:S02]  /*1f670*/  ISETP.GT.AND P1, PT, R193.reuse, 0x79, PT ;  /* 0x00000079c100780c */ /* 0x040fe40003f24270 */
[C---:B------:R-:W-:Y:S02]  /*1f680*/  ISETP.GT.AND P2, PT, R193.reuse, 0x80, PT ;  /* 0x00000080c100780c */ /* 0x040fe40003f44270 */
[C---:B------:R-:W-:Y:S02]  /*1f690*/  ISETP.GT.AND P3, PT, R193.reuse, 0x81, PT ;  /* 0x00000081c100780c */ /* 0x040fe40003f64270 */
[----:B------:R-:W-:Y:S02]  /*1f6a0*/  ISETP.GT.AND P4, PT, R193, 0x88, PT ;  /* 0x00000088c100780c */ /* 0x000fe40003f84270 */
[----:B------:R-:W-:-:S02]  /*1f6b0*/  FMNMX.FTZ R4, R126, R4, !PT ;  /* 0x000000047e047209 */ /* 0x000fc40007810000 */
[----:B-----5:R-:W-:Y:S02]  /*1f6c0*/  FSEL R151, R151, -INF , P1 ;  /* 0xff80000097977808 */ /* 0x020fe40000800000 */
[----:B------:R-:W-:Y:S02]  /*1f6d0*/  FSEL R122, R122, -INF , P2 ;  /* 0xff8000007a7a7808 */ /* 0x000fe40001000000 */
[----:B------:R-:W-:Y:S02]  /*1f6e0*/  FSEL R123, R123, -INF , P3 ;  /* 0xff8000007b7b7808 */ /* 0x000fe40001800000 */
[----:B------:R-:W-:Y:S02]  /*1f6f0*/  FSEL R133, R133, -INF , P4 ;  /* 0xff80000085857808 */ /* 0x000fe40002000000 */
[C---:B------:R-:W-:Y:S02]  /*1f700*/  ISETP.GT.AND P1, PT, R193.reuse, 0x89, PT ;  /* 0x00000089c100780c */ /* 0x040fe40003f24270 */
[----:B------:R-:W-:-:S02]  /*1f710*/  ISETP.GT.AND P2, PT, R193, 0x90, PT ;  /* 0x00000090c100780c */ /* 0x000fc40003f44270 */
[C---:B------:R-:W-:Y:S02]  /*1f720*/  ISETP.GT.AND P3, PT, R193.reuse, 0x91, PT ;  /* 0x00000091c100780c */ /* 0x040fe40003f64270 */
[C---:B------:R-:W-:Y:S02]  /*1f730*/  ISETP.GT.AND P4, PT, R193.reuse, 0x98, PT ;  /* 0x00000098c100780c */ /* 0x040fe40003f84270 */
[----:B------:R-:W-:Y:S02]  /*1f740*/  ISETP.GT.AND P5, PT, R193, 0x99, PT ;  /* 0x00000099c100780c */ /* 0x000fe40003fa4270 */
        /* <DEDUP_REMOVED lines=8> */
[----:B------:R-:W-:-:S05]  /*1f7d0*/  MOV R193, UR52 ;  /* 0x0000003400c17c02 */ /* 0x000fca0008000f00 */
[----:B------:R-:W-:-:S05]  /*1f7e0*/  FFMA.FTZ R193, R4, R193, -8 ;  /* 0xc100000004c17423 */ /* 0x000fca00000100c1 */
        /* <DEDUP_REMOVED lines=74> */
[----:B------:R-:W-:Y:S02]  /*1fc90*/  FMUL.FTZ R131, R2, R131 ;  /* 0x0000008302837220 */ /* 0x000fe40000410000 */
[----:B------:R-:W-:Y:S01]  /*1fca0*/  FMNMX.FTZ R193, R150, R193, !PT ;  /* 0x000000c196c17209 */ /* 0x000fe20007810000 */
[----:B------:R-:W-:-:S03]  /*1fcb0*/  FMUL.FTZ R134, R2, R134 ;  /* 0x0000008602867220 */ /* 0x000fc60000410000 */
[----:B------:R-:W-:Y:S01]  /*1fcc0*/  FMNMX.FTZ R193, R151, R193, !PT ;  /* 0x000000c197c17209 */ /* 0x000fe20007810000 */
[----:B------:R-:W1:Y:S01]  /*1fcd0*/  MUFU.TANH R130, R130 ;  /* 0x0000008200827308 */ /* 0x000e620000002400 */
[----:B------:R-:W-:Y:S02]  /*1fce0*/  FMUL.FTZ R135, R2, R135 ;  /* 0x0000008702877220 */ /* 0x000fe40000410000 */
[----:B------:R-:W-:-:S05]  /*1fcf0*/  FMNMX.FTZ R193, R122, R193, !PT ;  /* 0x000000c17ac17209 */ /* 0x000fca0007810000 */
[----:B------:R-:W2:Y:S01]  /*1fd00*/  MUFU.TANH R131, R131 ;  /* 0x0000008300837308 */ /* 0x000ea20000002400 */
[----:B------:R-:W-:Y:S02]  /*1fd10*/  FMNMX.FTZ R193, R123, R193, !PT ;  /* 0x000000c17bc17209 */ /* 0x000fe40007810000 */
[----:B0-----:R-:W-:-:S05]  /*1fd20*/  FSEL R127, R127, -INF , P1 ;  /* 0xff8000007f7f7808 */ /* 0x001fca0000800000 */
[----:B------:R-:W0:Y:S01]  /*1fd30*/  MUFU.TANH R134, R134 ;  /* 0x0000008600867308 */ /* 0x000e220000002400 */
[----:B------:R-:W-:Y:S02]  /*1fd40*/  FMNMX.FTZ R193, R133, R193, !PT ;  /* 0x000000c185c17209 */ /* 0x000fe40007810000 */
[----:B-1----:R-:W-:-:S05]  /*1fd50*/  FSEL R130, R130, -INF , P2 ;  /* 0xff80000082827808 */ /* 0x002fca0001000000 */
[----:B------:R-:W1:Y:S01]  /*1fd60*/  MUFU.TANH R135, R135 ;  /* 0x0000008700877308 */ /* 0x000e620000002400 */
[----:B------:R-:W-:Y:S02]  /*1fd70*/  FMNMX.FTZ R193, R127, R193, !PT ;  /* 0x000000c17fc17209 */ /* 0x000fe40007810000 */
[----:B--2---:R-:W-:Y:S02]  /*1fd80*/  FSEL R131, R131, -INF , P3 ;  /* 0xff80000083837808 */ /* 0x004fe40001800000 */
[----:B------:R-:W-:Y:S02]  /*1fd90*/  FMNMX.FTZ R193, R130, R193, !PT ;  /* 0x000000c182c17209 */ /* 0x000fe40007810000 */
[----:B0-----:R-:W-:Y:S02]  /*1fda0*/  FSEL R134, R134, -INF , P4 ;  /* 0xff80000086867808 */ /* 0x001fe40002000000 */
[----:B------:R-:W-:-:S04]  /*1fdb0*/  FMNMX.FTZ R193, R131, R193, !PT ;  /* 0x000000c183c17209 */ /* 0x000fc80007810000 */
[----:B------:R-:W-:Y:S02]  /*1fdc0*/  FMNMX.FTZ R193, R134, R193, !PT ;  /* 0x000000c186c17209 */ /* 0x000fe40007810000 */
[----:B-1----:R-:W-:-:S04]  /*1fdd0*/  FSEL R135, R135, -INF , P5 ;  /* 0xff80000087877808 */ /* 0x002fc80002800000 */
[----:B------:R-:W-:-:S05]  /*1fde0*/  FMNMX.FTZ R193, R135, R193, !PT ;  /* 0x000000c187c17209 */ /* 0x000fca0007810000 */
[----:B------:R-:W0:Y:S01]  /*1fdf0*/  SHFL.BFLY PT, R194, R193, 0x2, 0x1f ;  /* 0x0c401f00c1c27f89 */ /* 0x000e2200000e0000 */
[----:B------:R1:W-:Y:S01]  /*1fe00*/  MUFU.EX2 R195, R15 ;  /* 0x0000000f00c37308 */ /* 0x0003e20000000800 */
[----:B0-----:R-:W-:-:S05]  /*1fe10*/  FMNMX.FTZ R194, R193, R194, !PT ;  /* 0x000000c2c1c27209 */ /* 0x001fca0007810000 */
[----:B-1----:R-:W0:Y:S02]  /*1fe20*/  SHFL.BFLY PT, R15, R194, 0x1, 0x1f ;  /* 0x0c201f00c20f7f89 */ /* 0x002e2400000e0000 */
[----:B0-----:R-:W-:-:S04]  /*1fe30*/  FMNMX.FTZ R15, R194, R15, !PT ;  /* 0x0000000fc20f7209 */ /* 0x001fc80007810000 */
[----:B------:R-:W-:-:S04]  /*1fe40*/  FSETP.NEU.FTZ.AND P1, PT, R15, -INF , PT ;  /* 0xff8000000f00780b */ /* 0x000fc80003f3d000 */
[----:B------:R-:W-:-:S05]  /*1fe50*/  FSEL R193, R15, RZ, P1 ;  /* 0x000000ff0fc17208 */ /* 0x000fca0000800000 */
[----:B------:R-:W-:Y:S01]  /*1fe60*/  FADD.FTZ R10, -R193, R10 ;  /* 0x0000000ac10a7221 */ /* 0x000fe20000010100 */
[----:B------:R-:W-:-:S04]  /*1fe70*/  IMAD.U32 R193, RZ, RZ, UR52 ;  /* 0x00000034ffc17e24 */ /* 0x000fc8000f8e00ff */
[----:B------:R-:W-:Y:S01]  /*1fe80*/  FFMA.FTZ R193, R15, R193, -8 ;  /* 0xc10000000fc17423 */ /* 0x000fe200000100c1 */
[----:B------:R-:W-:-:S04]  /*1fe90*/  FMUL.FTZ R9, R9, UR52 ;  /* 0x0000003409097c20 */ /* 0x000fc80008410000 */
[----:B------:R-:W-:Y:S01]  /*1fea0*/  FSEL R194, R193, RZ, P1 ;  /* 0x000000ffc1c27208 */ /* 0x000fe20000800000 */
[----:B------:R-:W-:-:S04]  /*1feb0*/  FMUL.FTZ R10, R10, UR52 ;  /* 0x000000340a0a7c20 */ /* 0x000fc80008410000 */
[--C-:B------:R-:W-:Y:S01]  /*1fec0*/  FFMA.FTZ R7, R7, UR52, -R194.reuse ;  /* 0x0000003407077c23 */ /* 0x100fe200080108c2 */
[----:B------:R-:W-:-:S01]  /*1fed0*/  FFMA.FTZ R8, R8, UR52, -R194 ;  /* 0x0000003408087c23 */ /* 0x000fc200080108c2 */
[----:B------:R-:W-:Y:S01]  /*1fee0*/  MUFU.EX2 R5, R5 ;  /* 0x0000000500057308 */ /* 0x000fe20000000800 */
[----:B------:R-:W-:-:S07]  /*1fef0*/  FFMA.FTZ R21, R21, UR52, -R194 ;  /* 0x0000003415157c23 */ /* 0x000fce00080108c2 */
[----:B------:R-:W0:Y:S01]  /*1ff00*/  MUFU.EX2 R9, R9 ;  /* 0x0000000900097308 */ /* 0x000e220000000800 */
[----:B------:R-:W-:-:S07]  /*1ff10*/  FFMA.FTZ R184, R184, UR52, -R194 ;  /* 0x00000034b8b87c23 */ /* 0x000fce00080108c2 */
[----:B------:R-:W-:Y:S01]  /*1ff20*/  MUFU.EX2 R7, R7 ;  /* 0x0000000700077308 */ /* 0x000fe20000000800 */
[----:B------:R-:W-:-:S07]  /*1ff30*/  IMAD R193, R223, 0x8, R18 ;  /* 0x00000008dfc17824 */ /* 0x000fce00078e0212 */
[----:B------:R-:W1:Y:S01]  /*1ff40*/  MUFU.EX2 R10, R10 ;  /* 0x0000000a000a7308 */ /* 0x000e620000000800 */
[----:B------:R-:W-:-:S07]  /*1ff50*/  FFMA.FTZ R187, R187, UR52, -R194 ;  /* 0x00000034bbbb7c23 */ /* 0x000fce00080108c2 */
[----:B------:R-:W2:Y:S01]  /*1ff60*/  MUFU.EX2 R6, R6 ;  /* 0x0000000600067308 */ /* 0x000ea20000000800 */
[----:B------:R-:W-:-:S01]  /*1ff70*/  FFMA.FTZ R188, R188, UR52, -R194 ;  /* 0x00000034bcbc7c23 */ /* 0x000fc200080108c2 */
[----:B------:R-:W-:-:S06]  /*1ff80*/  FFMA.FTZ R191, R191, UR52, -R194 ;  /* 0x00000034bfbf7c23 */ /* 0x000fcc00080108c2 */
[----:B------:R-:W3:Y:S01]  /*1ff90*/  MUFU.EX2 R8, R8 ;  /* 0x0000000800087308 */ /* 0x000ee20000000800 */
[----:B------:R-:W-:-:S01]  /*1ffa0*/  FFMA.FTZ R192, R192, UR52, -R194 ;  /* 0x00000034c0c07c23 */ /* 0x000fc200080108c2 */
[--C-:B------:R-:W-:Y:S01]  /*1ffb0*/  FFMA.FTZ R170, R170, UR52, -R194.reuse ;  /* 0x00000034aaaa7c23 */ /* 0x100fe200080108c2 */
[----:B------:R-:W-:-:S01]  /*1ffc0*/  FFMA.FTZ R171, R171, UR52, -R194 ;  /* 0x00000034abab7c23 */ /* 0x000fc200080108c2 */
[--C-:B------:R-:W-:Y:S01]  /*1ffd0*/  FFMA.FTZ R174, R174, UR52, -R194.reuse ;  /* 0x00000034aeae7c23 */ /* 0x100fe200080108c2 */
[----:B------:R-:W-:-:S03]  /*1ffe0*/  FFMA.FTZ R175, R175, UR52, -R194 ;  /* 0x00000034afaf7c23 */ /* 0x000fc600080108c2 */
[----:B------:R-:W4:Y:S01]  /*1fff0*/  MUFU.EX2 R14, R14 ;  /* 0x0000000e000e7308 */ /* 0x000f220000000800 */
[----:B------:R-:W-:-:S01]  /*20000*/  FFMA.FTZ R178, R178, UR52, -R194 ;  /* 0x00000034b2b27c23 */ /* 0x000fc200080108c2 */
[--C-:B------:R-:W-:Y:S01]  /*20010*/  FFMA.FTZ R179, R179, UR52, -R194.reuse ;  /* 0x00000034b3b37c23 */ /* 0x100fe200080108c2 */
[----:B------:R-:W-:-:S01]  /*20020*/  FFMA.FTZ R182, R182, UR52, -R194 ;  /* 0x00000034b6b67c23 */ /* 0x000fc200080108c2 */
[--C-:B------:R-:W-:Y:S01]  /*20030*/  FFMA.FTZ R183, R183, UR52, -R194.reuse ;  /* 0x00000034b7b77c23 */ /* 0x100fe200080108c2 */
[----:B------:R-:W-:-:S01]  /*20040*/  FFMA.FTZ R154, R154, UR52, -R194 ;  /* 0x000000349a9a7c23 */ /* 0x000fc200080108c2 */
[--C-:B------:R-:W-:Y:S02]  /*20050*/  FFMA.FTZ R155, R155, UR52, -R194.reuse ;  /* 0x000000349b9b7c23 */ /* 0x100fe400080108c2 */
        /* <DEDUP_REMOVED lines=23> */
[----:B------:R-:W-:Y:S01]  /*201d0*/  VIADD R193, R193, 0x33440 ;  /* 0x00033440c1c17836 */ /* 0x000fe20000000000 */
[----:B------:R-:W5:Y:S01]  /*201e0*/  MUFU.EX2 R184, R184 ;  /* 0x000000b800b87308 */ /* 0x000f620000000800 */
[----:B------:R-:W-:-:S02]  /*201f0*/  IMAD.U32 R194, RZ, RZ, UR38 ;  /* 0x00000026ffc27e24 */ /* 0x000fc4000f8e00ff */
[----:B0-----:R-:W-:Y:S01]  /*20200*/  FFMA.FTZ R12, R9, R12, R5 ;  /* 0x0000000c090c7223 */ /* 0x001fe20000010005 */
[----:B-1----:R-:W-:-:S02]  /*20210*/  FFMA.FTZ R11, R10, R11, R7 ;  /* 0x0000000b0a0b7223 */ /* 0x002fc40000010007 */
[----:B------:R-:W-:Y:S02]  /*20220*/  PRMT R193, R194, 0x654, R193 ;  /* 0x00000654c2c17816 */ /* 0x000fe400000000c1 */
[----:B------:R-:W0:Y:S01]  /*20230*/  MUFU.EX2 R185, R185 ;  /* 0x000000b900b97308 */ /* 0x000e220000000800 */
[----:B--2---:R-:W-:-:S01]  /*20240*/  FADD.FTZ R12, R6, R12 ;  /* 0x0000000c060c7221 */ /* 0x004fc20000010000 */
[----:B------:R3:W-:Y:S06]  /*20250*/  SYNCS.ARRIVE.TRANS64.RED.A1T0 RZ, [R193+URZ], RZ ;  /* 0x000000ffc1ff79a7 */ /* 0x0007ec000810043f */
[----:B------:R-:W1:Y:S01]  /*20260*/  MUFU.EX2 R187, R187 ;  /* 0x000000bb00bb7308 */ /* 0x000e620000000800 */
[----:B---3--:R-:W-:-:S01]  /*20270*/  FADD.FTZ R193, R8, R11 ;  /* 0x0000000b08c17221 */ /* 0x008fc20000010000 */
[----:B----4-:R-:W-:-:S06]  /*20280*/  FADD.FTZ R11, R14, R12 ;  /* 0x0000000c0e0b7221 */ /* 0x010fcc0000010000 */
[----:B------:R-:W2:Y:S01]  /*20290*/  MUFU.EX2 R186, R186 ;  /* 0x000000ba00ba7308 */ /* 0x000ea20000000800 */
[----:B-----5:R-:W-:-:S07]  /*202a0*/  FADD.FTZ R12, R21, R193 ;  /* 0x000000c1150c7221 */ /* 0x020fce0000010000 */
[----:B------:R-:W3:Y:S01]  /*202b0*/  MUFU.EX2 R188, R188 ;  /* 0x000000bc00bc7308 */ /* 0x000ee20000000800 */
[----:B------:R-:W-:-:S01]  /*202c0*/  FADD.FTZ R11, R195, R11 ;  /* 0x0000000bc30b7221 */ /* 0x000fc20000010000 */
[----:B------:R-:W-:-:S06]  /*202d0*/  FADD.FTZ R12, R184, R12 ;  /* 0x0000000cb80c7221 */ /* 0x000fcc0000010000 */
[----:B------:R-:W4:Y:S08]  /*202e0*/  MUFU.EX2 R189, R189 ;  /* 0x000000bd00bd7308 */ /* 0x000f300000000800 */
[----:B------:R-:W5:Y:S01]  /*202f0*/  MUFU.EX2 R191, R191 ;  /* 0x000000bf00bf7308 */ /* 0x000f620000000800 */
[----:B0-----:R-:W-:-:S01]  /*20300*/  FADD.FTZ R11, R185, R11 ;  /* 0x0000000bb90b7221 */ /* 0x001fc20000010000 */
[----:B-1----:R-:W-:-:S06]  /*20310*/  FADD.FTZ R12, R187, R12 ;  /* 0x0000000cbb0c7221 */ /* 0x002fcc0000010000 */
[----:B------:R-:W0:Y:S08]  /*20320*/  MUFU.EX2 R190, R190 ;  /* 0x000000be00be7308 */ /* 0x000e300000000800 */
[----:B------:R-:W1:Y:S01]  /*20330*/  MUFU.EX2 R192, R192 ;  /* 0x000000c000c07308 */ /* 0x000e620000000800 */
[----:B--2---:R-:W-:-:S01]  /*20340*/  FADD.FTZ R11, R186, R11 ;  /* 0x0000000bba0b7221 */ /* 0x004fc20000010000 */
[----:B---3--:R-:W-:-:S06]  /*20350*/  FADD.FTZ R12, R188, R12 ;  /* 0x0000000cbc0c7221 */ /* 0x008fcc0000010000 */
[----:B------:R-:W2:Y:S08]  /*20360*/  MUFU.EX2 R168, R168 ;  /* 0x000000a800a87308 */ /* 0x000eb00000000800 */
[----:B------:R-:W3:Y:S01]  /*20370*/  MUFU.EX2 R170, R170 ;  /* 0x000000aa00aa7308 */ /* 0x000ee20000000800 */
[----:B----4-:R-:W-:-:S01]  /*20380*/  FADD.FTZ R11, R189, R11 ;  /* 0x0000000bbd0b7221 */ /* 0x010fc20000010000 */
[----:B-----5:R-:W-:-:S06]  /*20390*/  FADD.FTZ R12, R191, R12 ;  /* 0x0000000cbf0c7221 */ /* 0x020fcc0000010000 */
        /* <DEDUP_REMOVED lines=123> */
[----:B-1----:R-:W-:-:S03]  /*20b50*/  FADD.FTZ R12, R131, R12 ;  /* 0x0000000c830c7221 */ /* 0x002fc60000010000 */
[----:B--2---:R-:W-:Y:S01]  /*20b60*/  FADD.FTZ R11, R132, R11 ;  /* 0x0000000b840b7221 */ /* 0x004fe20000010000 */
[----:B---3--:R-:W-:-:S03]  /*20b70*/  FADD.FTZ R193, R134, R12 ;  /* 0x0000000c86c17221 */ /* 0x008fc60000010000 */
[----:B----4-:R-:W-:Y:S01]  /*20b80*/  FADD.FTZ R12, R126, R11 ;  /* 0x0000000b7e0c7221 */ /* 0x010fe20000010000 */
[----:B-----5:R-:W-:-:S01]  /*20b90*/  FADD.FTZ R11, R135, R193 ;  /* 0x000000c1870b7221 */ /* 0x020fc20000010000 */
[----:B------:R-:W-:Y:S06]  /*20ba0*/  @!P0 BRA `(.L_x_6462) ;  /* 0x0000000000048947 */ /* 0x000fec0003800000 */
[----:B------:R-:W-:Y:S01]  /*20bb0*/  BPT.TRAP 0x1 ;  /* 0x000000040000795c */ /* 0x000fe20000300000 */
.L_x_6462:
[----:B------:R-:W-:Y:S01]  /*20bc0*/  F2FP.SATFINITE.E4M3.F32.PACK_AB_MERGE_C R21, R184, R21, RZ ;  /* 0x00000015b815723e */ /* 0x000fe200048070ff */
[----:B------:R-:W-:Y:S01]  /*20bd0*/  IMAD.U32 R193, RZ, RZ, UR38 ;  /* 0x00000026ffc17e24 */ /* 0x000fe2000f8e00ff */
[----:B------:R-:W-:Y:S01]  /*20be0*/  LEA R3, R3, R18, 0x3 ;  /* 0x0000001203037211 */ /* 0x000fe200078e18ff */
[----:B------:R-:W-:Y:S01]  /*20bf0*/  FMUL.FTZ R24, R24, R9 ;  /* 0x0000000918187220 */ /* 0x000fe20000410000 */
[----:B------:R-:W-:Y:S01]  /*20c00*/  F2FP.SATFINITE.E4M3.F32.PACK_AB_MERGE_C R217, R8, R7, R21 ;  /* 0x0000000708d9723e */ /* 0x000fe20004807015 */
[-C--:B------:R-:W-:Y:S01]  /*20c10*/  FMUL.FTZ R25, R25, R9.reuse ;  /* 0x0000000919197220 */ /* 0x080fe20000410000 */
[----:B------:R1:W5:Y:S01]  /*20c20*/  LDL R8, [R1] ;  /* 0x0000000001087983 */ /* 0x0003620000100800 */
[----:B------:R-:W-:Y:S01]  /*20c30*/  ISETP.GT.AND P1, PT, R0, R20, PT ;  /* 0x000000140000720c */ /* 0x000fe20003f24270 */
        /* <DEDUP_REMOVED lines=138> */
[----:B------:R-:W-:Y:S01]  /*214e0*/  MOV R9, R4 ;  /* 0x0000000400097202 */ /* 0x000fe20000000f00 */
[----:B-1----:R-:W-:Y:S06]  /*214f0*/  @P1 BRA `(.L_x_6463) ;  /* 0xffffffb400841947 */ /* 0x002fec000383ffff */
[----:B------:R-:W-:-:S07]  /*21500*/  IMAD.MOV.U32 R3, RZ, RZ, R0 ;  /* 0x000000ffff037224 */ /* 0x000fce00078e0000 */
.L_x_6451:
[----:B------:R-:W-:-:S13]  /*21510*/  ISETP.GE.AND P1, PT, R3, RZ, PT ;  /* 0x000000ff0300720c */ /* 0x000fda0003f26270 */
[----:B------:R-:W-:Y:S05]  /*21520*/  @!P1 BRA `(.L_x_6464) ;  /* 0x0000003c00949947 */ /* 0x000fea0003800000 */
[----:B-----5:R0:W5:Y:S01]  /*21530*/  LDL.LU R8, [R1] ;  /* 0x0000000001087983 */ /* 0x0201620000300800 */
[----:B------:R-:W-:Y:S01]  /*21540*/  IMAD.MOV.U32 R10, RZ, RZ, R15 ;  /* 0x000000ffff0a7224 */ /* 0x000fe200078e000f */
[----:B------:R-:W-:Y:S01]  /*21550*/  MOV R0, R223 ;  /* 0x000000df00007202 */ /* 0x000fe20000000f00 */
[----:B------:R-:W-:-:S07]  /*21560*/  IMAD.MOV.U32 R9, RZ, RZ, R4 ;  /* 0x000000ffff097224 */ /* 0x000fce00078e0004 */
.L_x_6476:
[----:B------:R-:W-:Y:S01]  /*21570*/  VIADD R223, R0, 0x1 ;  /* 0x0000000100df7836 */ /* 0x000fe20000000000 */
[----:B------:R-:W-:Y:S01]  /*21580*/  ISETP.NE.AND P2, PT, R23, RZ, PT ;  /* 0x000000ff1700720c */ /* 0x000fe20003f45270 */
[----:B------:R-:W-:Y:S05]  /*21590*/  YIELD ;  /* 0x0000000000007946 */ /* 0x000fea0003800000 */
[----:B------:R-:W-:-:S04]  /*215a0*/  ISETP.NE.AND P1, PT, R223, 0x2, PT ;  /* 0x00000002df00780c */ /* 0x000fc80003f25270 */
[----:B------:R-:W-:Y:S02]  /*215b0*/  SEL R5, RZ, 0x1, P1 ;  /* 0x00000001ff057807 */ /* 0x000fe40000800000 */
[----:B------:R-:W-:Y:S02]  /*215c0*/  SEL R223, R223, RZ, P1 ;  /* 0x000000ffdfdf7207 */ /* 0x000fe40000800000 */
[----:B-----5:R-:W-:-:S05]  /*215d0*/  LOP3.LUT R6, R8, R5, RZ, 0x3c, !PT ;  /* 0x0000000508067212 */ /* 0x020fca00078e3cff */
[----:B------:R1:W-:Y:S01]  /*215e0*/  STL [R1], R6 ;  /* 0x0000000601007387 */ /* 0x0003e20000100800 */
[----:B------:R-:W-:Y:S05]  /*215f0*/  @P2 BRA `(.L_x_6465) ;  /* 0x0000000000302947 */ /* 0x000fea0003800000 */
[----:B------:R-:W-:Y:S05]  /*21600*/  @!P0 BRA `(.L_x_6466) ;  /* 0x0000000000048947 */ /* 0x000fea0003800000 */
[----:B------:R-:W-:Y:S01]  /*21610*/  BPT.TRAP 0x1 ;  /* 0x000000040000795c */ /* 0x000fe20000300000 */
.L_x_6466:
[----:B------:R-:W-:Y:S01]  /*21620*/  IMAD R4, R223, 0x8, R18 ;  /* 0x00000008df047824 */ /* 0x000fe200078e0212 */
[----:B------:R-:W-:-:S04]  /*21630*/  SHF.L.U32 R5, R6, 0x1f, RZ ;  /* 0x0000001f06057819 */ /* 0x000fc800000006ff */
[----:B------:R2:W3:Y:S01]  /*21640*/  SYNCS.PHASECHK.TRANS64.TRYWAIT P1, [R4+URZ+0x33430], R5 ;  /* 0x03343005040075a7 */ /* 0x0004e2000802017f */
[----:B------:R-:W-:Y:S05]  /*21650*/  @!P0 BRA `(.L_x_6467) ;  /* 0x0000000000048947 */ /* 0x000fea0003800000 */
[----:B------:R-:W-:Y:S01]  /*21660*/  BPT.TRAP 0x1 ;  /* 0x000000040000795c */ /* 0x000fe20000300000 */
.L_x_6467:
[----:B------:R-:W-:Y:S04]  /*21670*/  BSSY B0, `(.L_x_6465) ;  /* 0x0000004000007945 */ /* 0x000fe80003800000 */
[----:B---3--:R-:W-:Y:S05]  /*21680*/  @P1 BRA `(.L_x_6468) ;  /* 0x0000000000081947 */ /* 0x008fea0003800000 */
[----:B------:R-:W3:Y:S02]  /*21690*/  SYNCS.PHASECHK.TRANS64.TRYWAIT P1, [R4+URZ+0x33430], R5 ;  /* 0x03343005040075a7 */ /* 0x000ee4000802017f */
[----:B---3--:R-:W-:Y:S05]  /*216a0*/  @!P1 BRA `(.L_x_6469) ;  /* 0x0000011c003c9947 */ /* 0x008fea0003800000 */
.L_x_6468:
[----:B------:R-:W-:Y:S05]  /*216b0*/  BSYNC B0 ;  /* 0x0000000000007941 */ /* 0x000fea0003800000 */
.L_x_6465:
[----:B--23--:R-:W2:Y:S01]  /*216c0*/  S2R R4, SR_TID.X ;  /* 0x0000000000047919 */ /* 0x00cea20000002100 */
[----:B------:R-:W-:Y:S05]  /*216d0*/  WARPSYNC.ALL ;  /* 0x0000000000007948 */ /* 0x000fea0003800000 */
[----:B------:R-:W-:Y:S01]  /*216e0*/  MOV R5, 0x80000020 ;  /* 0x8000002000057802 */ /* 0x000fe20000000f00 */
[----:B------:R-:W-:Y:S01]  /*216f0*/  UMOV UR44, UR24 ;  /* 0x00000018002c7c82 */ /* 0x000fe20008000000 */
[----:B------:R-:W-:Y:S01]  /*21700*/  UMOV UR45, UR25 ;  /* 0x00000019002d7c82 */ /* 0x000fe20008000000 */
[----:B------:R-:W-:Y:S01]  /*21710*/  IMAD.MOV.U32 R7, RZ, RZ, -0x7fffffe0 ;  /* 0x80000020ff077424 */ /* 0x000fe200078e00ff */
[----:B------:R-:W-:Y:S01]  /*21720*/  R2UR UR47, R5 ;  /* 0x00000000052f72ca */ /* 0x000fe200000e0000 */
[----:B------:R-:W-:Y:S01]  /*21730*/  UMOV UR40, UR24 ;  /* 0x0000001800287c82 */ /* 0x000fe20008000000 */
[----:B------:R-:W-:Y:S01]  /*21740*/  UMOV UR41, UR25 ;  /* 0x0000001900297c82 */ /* 0x000fe20008000000 */
[----:B------:R-:W-:Y:S01]  /*21750*/  MOV R21, 0x80000020 ;  /* 0x8000002000157802 */ /* 0x000fe20000000f00 */
[----:B------:R-:W-:Y:S01]  /*21760*/  IMAD.MOV.U32 R15, RZ, RZ, -0x7fffffe0 ;  /* 0x80000020ff0f7424 */ /* 0x000fe200078e00ff */
        /* <DEDUP_REMOVED lines=9> */
[----:B------:R-:W-:Y:S01]  /*21800*/  IMAD.MOV.U32 R7, RZ, RZ, -0x7fffffe0 ;  /* 0x80000020ff077424 */ /* 0x000fe200078e00ff */
[----:B------:R-:W-:-:S02]  /*21810*/  MOV R15, 0x80000020 ;  /* 0x80000020000f7802 */ /* 0x000fc40000000f00 */
[----:B------:R-:W-:Y:S02]  /*21820*/  MOV R5, 0x80000020 ;  /* 0x8000002000057802 */ /* 0x000fe40000000f00 */
[----:B--2---:R-:W-:-:S05]  /*21830*/  SHF.R.U32.HI R4, RZ, 0x7, R4 ;  /* 0x00000007ff047819 */ /* 0x004fca0000011604 */
[----:B------:R-:W-:Y:S02]  /*21840*/  VIADD R120, R4, 0x8 ;  /* 0x0000000804787836 */ /* 0x000fe40000000000 */
[----:B------:R-:W-:-:S03]  /*21850*/  IMAD R4, R223, 0x780, R13 ;  /* 0x00000780df047824 */ /* 0x000fc600078e020d */
[----:B------:R2:W-:Y:S01]  /*21860*/  BAR.SYNC.DEFER_BLOCKING R120, 0x100 ;  /* 0x000400780000751d */ /* 0x0005e20000010000 */
[C---:B-1----:R-:W-:Y:S01]  /*21870*/  VIADD R6, R4.reuse, 0x80 ;  /* 0x0000008004067836 */ /* 0x042fe20000000000 */
[C---:B------:R-:W-:Y:S01]  /*21880*/  R2UR UR46, R4.reuse ;  /* 0x00000000042e72ca */ /* 0x040fe200000e0000 */
[C---:B------:R-:W-:Y:S02]  /*21890*/  VIADD R20, R4.reuse, 0x100 ;  /* 0x0000010004147836 */ /* 0x040fe40000000000 */
[----:B------:R-:W-:Y:S01]  /*218a0*/  VIADD R14, R4, 0x180 ;  /* 0x00000180040e7836 */ /* 0x000fe20000000000 */
[----:B------:R-:W-:Y:S01]  /*218b0*/  R2UR UR42, R6 ;  /* 0x00000000062a72ca */ /* 0x000fe200000e0000 */
        /* <DEDUP_REMOVED lines=36> */
[----:B--2---:R-:W-:-:S06]  /*21b00*/  WARPGROUP.ARRIVE ;  /* 0x00000000000079c5 */ /* 0x004fcc0000000000 */
        /* <DEDUP_REMOVED lines=44> */
[----:B------:R-:W-:Y:S02]  /*21dd0*/  R2UR UR43, R7 ;  /* 0x00000000072b72ca */ /* 0x000fe400000e0000 */
[----:B------:R-:W-:Y:S02]  /*21de0*/  MOV R7, 0x80000020 ;  /* 0x8000002000077802 */ /* 0x000fe40000000f00 */
[----:B------:R-:W-:Y:S01]  /*21df0*/  R2UR UR46, R6 ;  /* 0x00000000062e72ca */ /* 0x000fe200000e0000 */
[----:B------:R-:W-:Y:S01]  /*21e00*/  VIADD R6, R4, 0x282 ;  /* 0x0000028204067836 */ /* 0x000fe20000000000 */
[----:B------:R-:W-:Y:S01]  /*21e10*/  R2UR UR47, R7 ;  /* 0x00000000072f72ca */ /* 0x000fe200000e0000 */
        /* <DEDUP_REMOVED lines=146> */
.L_x_6471:
[----:B------:R-:W-:Y:S01]  /*22740*/  SHF.L.U32 R4, R8, 0x1f, RZ ;  /* 0x0000001f08047819 */ /* 0x000fe200000006ff */
[----:B------:R-:W-:-:S04]  /*22750*/  IMAD R5, R0, 0x8, R18 ;  /* 0x0000000800057824 */ /* 0x000fc800078e0212 */
[----:B------:R1:W2:Y:S01]  /*22760*/  SYNCS.PHASECHK.TRANS64.TRYWAIT P1, [R5+URZ+0x33450], R4 ;  /* 0x03345004050075a7 */ /* 0x0002a2000802017f */
[----:B------:R-:W-:Y:S05]  /*22770*/  @!P0 BRA `(.L_x_6472) ;  /* 0x0000000000048947 */ /* 0x000fea0003800000 */
[----:B------:R-:W-:Y:S01]  /*22780*/  BPT.TRAP 0x1 ;  /* 0x000000040000795c */ /* 0x000fe20000300000 */
.L_x_6472:
[----:B--2---:R-:W-:Y:S05]  /*22790*/  @P1 BRA `(.L_x_6470) ;  /* 0x0000000000081947 */ /* 0x004fea0003800000 */
[----:B------:R-:W2:Y:S02]  /*227a0*/  SYNCS.PHASECHK.TRANS64.TRYWAIT P1, [R5+URZ+0x33450], R4 ;  /* 0x03345004050075a7 */ /* 0x000ea4000802017f */
[----:B--2---:R-:W-:Y:S05]  /*227b0*/  @!P1 BRA `(.L_x_6473) ;  /* 0x0000010c000c9947 */ /* 0x004fea0003800000 */
.L_x_6470:
[----:B-12---:R-:W-:Y:S01]  /*227c0*/  VIADD R4, R18, 0x200 ;  /* 0x0000020012047836 */ /* 0x006fe20000000000 */
[----:B------:R-:W-:Y:S05]  /*227d0*/  WARPSYNC.ALL ;  /* 0x0000000000007948 */ /* 0x000fea0003800000 */
[----:B------:R-:W-:Y:S01]  /*227e0*/  SHF.R.U32.HI R4, RZ, 0x4, R4 ;  /* 0x00000004ff047819 */ /* 0x000fe20000011604 */
[----:B------:R-:W-:Y:S01]  /*227f0*/  IMAD.MOV.U32 R5, RZ, RZ, -0x3ffffff0 ;  /* 0xc0000010ff057424 */ /* 0x000fe200078e00ff */
[----:B------:R-:W-:Y:S01]  /*22800*/  WARPGROUP.ARRIVE ;  /* 0x00000000000079c5 */ /* 0x000fe20000000000 */
[----:B------:R-:W-:-:S05]  /*22810*/  MOV R7, 0xc0000010 ;  /* 0xc000001000077802 */ /* 0x000fca0000000f00 */
[----:B------:R-:W1:Y:S01]  /*22820*/  S2R R8, SR_TID.X ;  /* 0x0000000000087919 */ /* 0x000e620000002100 */
[----:B------:R-:W-:Y:S02]  /*22830*/  LOP3.LUT R4, R4, 0x3fff, RZ, 0xc0, !PT ;  /* 0x00003fff04047812 */ /* 0x000fe400078ec0ff */
[----:B------:R-:W-:Y:S01]  /*22840*/  R2UR UR7, R5 ;  /* 0x00000000050772ca */ /* 0x000fe200000e0000 */
[----:B------:R-:W-:Y:S01]  /*22850*/  IMAD.MOV.U32 R5, RZ, RZ, -0x3ffffff0 ;  /* 0xc0000010ff057424 */ /* 0x000fe200078e00ff */
[----:B------:R-:W-:-:S05]  /*22860*/  LOP3.LUT R4, R4, 0x10000, RZ, 0xfc, !PT ;  /* 0x0001000004047812 */ /* 0x000fca00078efcff */
[----:B------:R-:W-:-:S04]  /*22870*/  IMAD R4, R0, 0x780, R4 ;  /* 0x0000078000047824 */ /* 0x000fc800078e0204 */
[C---:B------:R-:W-:Y:S01]  /*22880*/  VIADD R6, R4.reuse, 0x180 ;  /* 0x0000018004067836 */ /* 0x040fe20000000000 */
[----:B------:R-:W-:-:S13]  /*22890*/  R2UR UR6, R4 ;  /* 0x00000000040672ca */ /* 0x000fda00000e0000 */
[----:B------:R-:W-:Y:S01]  /*228a0*/  QGMMA.64x192x32.F32.E4M3.E4M3 R24, R216, gdesc[UR4], R24, gsb0 ;  /* 0x02e00004d8187df3 */ /* 0x000fe20008000818 */
[----:B------:R-:W-:Y:S01]  /*228b0*/  R2UR UR6, R6 ;  /* 0x00000000060672ca */ /* 0x000fe200000e0000 */
[----:B------:R-:W-:Y:S01]  /*228c0*/  VIADD R6, R4, 0x300 ;  /* 0x0000030004067836 */ /* 0x000fe20000000000 */
[----:B------:R-:W-:Y:S01]  /*228d0*/  R2UR UR7, R7 ;  /* 0x00000000070772ca */ /* 0x000fe200000e0000 */
[----:B------:R-:W-:Y:S01]  /*228e0*/  IMAD.MOV.U32 R7, RZ, RZ, -0x3ffffff0 ;  /* 0xc0000010ff077424 */ /* 0x000fe200078e00ff */
[----:B-1----:R-:W-:Y:S01]  /*228f0*/  SHF.R.U32.HI R8, RZ, 0x7, R8 ;  /* 0x00000007ff087819 */ /* 0x002fe20000011608 */
[----:B------:R-:W-:Y:S02]  /*22900*/  WARPGROUP.DEPBAR.LE gsb0, 0x0 ;  /* 0x00008000000079c5 */ /* 0x000fe40000010000 */
[----:B------:R-:W-:-:S12]  /*22910*/  WARPGROUP.ARRIVE ;  /* 0x00000000000079c5 */ /* 0x000fd80000000000 */
[----:B------:R-:W-:Y:S01]  /*22920*/  QGMMA.64x192x32.F32.E4M3.E4M3 R24, R212, gdesc[UR4], R24, gsb0 ;  /* 0x02e00004d4187df3 */ /* 0x000fe20008000818 */
[----:B------:R-:W-:Y:S01]  /*22930*/  R2UR UR6, R6 ;  /* 0x00000000060672ca */ /* 0x000fe200000e0000 */
[C---:B------:R-:W-:Y:S01]  /*22940*/  VIADD R6, R4.reuse, 0x480 ;  /* 0x0000048004067836 */ /* 0x040fe20000000000 */
[----:B------:R-:W-:Y:S01]  /*22950*/  R2UR UR7, R7 ;  /* 0x00000000070772ca */ /* 0x000fe200000e0000 */
[----:B------:R-:W-:Y:S01]  /*22960*/  IMAD.MOV.U32 R7, RZ, RZ, -0x3ffffff0 ;  /* 0xc0000010ff077424 */ /* 0x000fe200078e00ff */
[----:B------:R-:W-:Y:S01]  /*22970*/  IADD3 R4, R4, 0x600, RZ ;  /* 0x0000060004047810 */ /* 0x000fe20007ffe0ff */
[----:B------:R-:W-:Y:S02]  /*22980*/  WARPGROUP.DEPBAR.LE gsb0, 0x0 ;  /* 0x00008000000079c5 */ /* 0x000fe40000010000 */
[----:B------:R-:W-:-:S12]  /*22990*/  WARPGROUP.ARRIVE ;  /* 0x00000000000079c5 */ /* 0x000fd80000000000 */
        /* <DEDUP_REMOVED lines=16> */
.L_x_6474:
[C---:B------:R-:W-:Y:S01]  /*22aa0*/  FMUL.FTZ R5, R2.reuse, R184 ;  /* 0x000000b802057220 */ /* 0x040fe20000410000 */
[C---:B------:R-:W-:Y:S01]  /*22ab0*/  FMUL.FTZ R6, R2.reuse, R185 ;  /* 0x000000b902067220 */ /* 0x040fe20000410000 */
[C---:B------:R-:W-:Y:S01]  /*22ac0*/  FMUL.FTZ R14, R2.reuse, R188 ;  /* 0x000000bc020e7220 */ /* 0x040fe20000410000 */
[----:B-1----:R-:W-:Y:S02]  /*22ad0*/  IMAD R4, R223, 0x8, R18 ;  /* 0x00000008df047824 */ /* 0x002fe400078e0212 */
[----:B------:R-:W-:Y:S01]  /*22ae0*/  FMUL.FTZ R20, R2, R189 ;  /* 0x000000bd02147220 */ /* 0x000fe20000410000 */
[----:B------:R-:W-:Y:S01]  /*22af0*/  IMAD.U32 R15, RZ, RZ, UR38 ;  /* 0x00000026ff0f7e24 */ /* 0x000fe2000f8e00ff */
[----:B------:R-:W1:Y:S01]  /*22b00*/  MUFU.TANH R5, R5 ;  /* 0x0000000500057308 */ /* 0x000e620000002400 */
[----:B------:R-:W-:Y:S02]  /*22b10*/  VIADD R4, R4, 0x33440 ;  /* 0x0003344004047836 */ /* 0x000fe40000000000 */
[C---:B------:R-:W-:Y:S01]  /*22b20*/  FMUL.FTZ R185, R2.reuse, R192 ;  /* 0x000000c002b97220 */ /* 0x040fe20000410000 */
[C---:B------:R-:W-:Y:S01]  /*22b30*/  FMUL.FTZ R7, R2.reuse, R186 ;  /* 0x000000ba02077220 */ /* 0x040fe20000410000 */
[C---:B------:R-:W-:Y:S01]  /*22b40*/  FMUL.FTZ R186, R2.reuse, R193 ;  /* 0x000000c102ba7220 */ /* 0x040fe20000410000 */
[C---:B------:R-:W-:Y:S01]  /*22b50*/  FMUL.FTZ R189, R2.reuse, R196 ;  /* 0x000000c402bd7220 */ /* 0x040fe20000410000 */
[----:B------:R-:W-:Y:S01]  /*22b60*/  PRMT R4, R15, 0x654, R4 ;  /* 0x000006540f047816 */ /* 0x000fe20000000004 */
[C---:B------:R-:W-:Y:S01]  /*22b70*/  FMUL.FTZ R21, R2.reuse, R190 ;  /* 0x000000be02157220 */ /* 0x040fe20000410000 */
[----:B------:R-:W2:Y:S01]  /*22b80*/  MUFU.TANH R6, R6 ;  /* 0x0000000600067308 */ /* 0x000ea20000002400 */
[C---:B------:R-:W-:Y:S01]  /*22b90*/  FMUL.FTZ R190, R2.reuse, R197 ;  /* 0x000000c502be7220 */ /* 0x040fe20000410000 */
[----:B------:R1:W-:Y:S01]  /*22ba0*/  SYNCS.ARRIVE.TRANS64.RED.A1T0 RZ, [R4+URZ], RZ ;  /* 0x000000ff04ff79a7 */ /* 0x0003e2000810043f */
[C---:B------:R-:W-:Y:S01]  /*22bb0*/  FMUL.FTZ R168, R2.reuse, R168 ;  /* 0x000000a802a87220 */ /* 0x040fe20000410000 */
[C---:B------:R-:W-:Y:S01]  /*22bc0*/  FMUL.FTZ R169, R2.reuse, R169 ;  /* 0x000000a902a97220 */ /* 0x040fe20000410000 */
[C---:B------:R-:W-:Y:S01]  /*22bd0*/  FMUL.FTZ R172, R2.reuse, R172 ;  /* 0x000000ac02ac7220 */ /* 0x040fe20000410000 */
[C---:B------:R-:W-:Y:S01]  /*22be0*/  FMUL.FTZ R173, R2.reuse, R173 ;  /* 0x000000ad02ad7220 */ /* 0x040fe20000410000 */
[C---:B------:R-:W-:Y:S01]  /*22bf0*/  FMUL.FTZ R176, R2.reuse, R176 ;  /* 0x000000b002b07220 */ /* 0x040fe20000410000 */
[----:B------:R-:W3:Y:S01]  /*22c00*/  MUFU.TANH R14, R14 ;  /* 0x0000000e000e7308 */ /* 0x000ee20000002400 */
[C---:B------:R-:W-:Y:S01]  /*22c10*/  FMUL.FTZ R177, R2.reuse, R177 ;  /* 0x000000b102b17220 */ /* 0x040fe20000410000 */
[----:B-1----:R-:W-:Y:S01]  /*22c20*/  FMNMX.FTZ R4, R5, R9, !PT ;  /* 0x0000000905047209 */ /* 0x002fe20007810000 */
        /* <DEDUP_REMOVED lines=83> */
[----:B------:R-:W-:Y:S01]  /*23160*/  FMUL.FTZ R193, R2, R135 ;  /* 0x0000008702c17220 */ /* 0x000fe20000410000 */
[----:B------:R-:W-:Y:S01]  /*23170*/  UMOV UR52, UR50 ;  /* 0x0000003200347c82 */ /* 0x000fe20008000000 */
        /* <DEDUP_REMOVED lines=57> */
[----:B-1----:R-:W-:-:S05]  /*23510*/  FMNMX.FTZ R15, R133, R4, !PT ;  /* 0x00000004850f7209 */ /* 0x002fca0007810000 */
[----:B------:R-:W1:Y:S02]  /*23520*/  SHFL.BFLY PT, R4, R15, 0x2, 0x1f ;  /* 0x0c401f000f047f89 */ /* 0x000e6400000e0000 */
[----:B------:R-:W4:Y:S08]  /*23530*/  MUFU.TANH R21, R21 ;  /* 0x0000001500157308 */ /* 0x000f300000002400 */
[----:B------:R-:W5:Y:S08]  /*23540*/  MUFU.TANH R184, R184 ;  /* 0x000000b800b87308 */ /* 0x000f700000002400 */
        /* <DEDUP_REMOVED lines=10> */
[----:B---3--:R-:W-:Y:S01]  /*235f0*/  FMNMX.FTZ R15, R8, R15, !PT ;  /* 0x0000000f080f7209 */ /* 0x008fe20007810000 */
[----:B------:R-:W-:-:S03]  /*23600*/  FADD.FTZ R9, -R4, R9 ;  /* 0x0000000904097221 */ /* 0x000fc60000010100 */
[----:B----4-:R-:W-:Y:S01]  /*23610*/  FMNMX.FTZ R15, R21, R15, !PT ;  /* 0x0000000f150f7209 */ /* 0x010fe20007810000 */
[----:B------:R-:W-:Y:S02]  /*23620*/  FMUL.FTZ R9, R9, UR52 ;  /* 0x0000003409097c20 */ /* 0x000fe40008410000 */
[----:B------:R-:W3:Y:S01]  /*23630*/  MUFU.TANH R174, R174 ;  /* 0x000000ae00ae7308 */ /* 0x000ee20000002400 */
[----:B-----5:R-:W-:-:S04]  /*23640*/  FMNMX.FTZ R15, R184, R15, !PT ;  /* 0x0000000fb80f7209 */ /* 0x020fc80007810000 */
[----:B0-----:R-:W-:-:S03]  /*23650*/  FMNMX.FTZ R15, R187, R15, !PT ;  /* 0x0000000fbb0f7209 */ /* 0x001fc60007810000 */
[----:B------:R-:W0:Y:S01]  /*23660*/  MUFU.TANH R175, R175 ;  /* 0x000000af00af7308 */ /* 0x000e220000002400 */
[----:B-1----:R-:W-:-:S04]  /*23670*/  FMNMX.FTZ R15, R188, R15, !PT ;  /* 0x0000000fbc0f7209 */ /* 0x002fc80007810000 */
[----:B------:R-:W-:-:S03]  /*23680*/  FMNMX.FTZ R15, R191, R15, !PT ;  /* 0x0000000fbf0f7209 */ /* 0x000fc60007810000 */
[----:B------:R-:W1:Y:S01]  /*23690*/  MUFU.TANH R178, R178 ;  /* 0x000000b200b27308 */ /* 0x000e620000002400 */
[----:B------:R-:W-:-:S04]  /*236a0*/  FMNMX.FTZ R15, R192, R15, !PT ;  /* 0x0000000fc00f7209 */ /* 0x000fc80007810000 */
[----:B------:R-:W-:-:S03]  /*236b0*/  FMNMX.FTZ R15, R170, R15, !PT ;  /* 0x0000000faa0f7209 */ /* 0x000fc60007810000 */
[----:B------:R-:W4:Y:S01]  /*236c0*/  MUFU.TANH R179, R179 ;  /* 0x000000b300b37308 */ /* 0x000f220000002400 */
[----:B--2---:R-:W-:-:S04]  /*236d0*/  FMNMX.FTZ R15, R171, R15, !PT ;  /* 0x0000000fab0f7209 */ /* 0x004fc80007810000 */
[----:B---3--:R-:W-:-:S03]  /*236e0*/  FMNMX.FTZ R15, R174, R15, !PT ;  /* 0x0000000fae0f7209 */ /* 0x008fc60007810000 */
[----:B------:R-:W2:Y:S01]  /*236f0*/  MUFU.TANH R182, R182 ;  /* 0x000000b600b67308 */ /* 0x000ea20000002400 */
[----:B0-----:R-:W-:-:S04]  /*23700*/  FMNMX.FTZ R15, R175, R15, !PT ;  /* 0x0000000faf0f7209 */ /* 0x001fc80007810000 */
[----:B-1----:R-:W-:-:S03]  /*23710*/  FMNMX.FTZ R15, R178, R15, !PT ;  /* 0x0000000fb20f7209 */ /* 0x002fc60007810000 */
[----:B------:R-:W0:Y:S01]  /*23720*/  MUFU.TANH R183, R183 ;  /* 0x000000b700b77308 */ /* 0x000e220000002400 */
[----:B----4-:R-:W-:-:S07]  /*23730*/  FMNMX.FTZ R15, R179, R15, !PT ;  /* 0x0000000fb30f7209 */ /* 0x010fce0007810000 */
        /* <DEDUP_REMOVED lines=48> */
[----:B------:R-:W-:Y:S01]  /*23a40*/  MUFU.EX2 R9, R9 ;  /* 0x0000000900097308 */ /* 0x000fe20000000800 */
[----:B--2---:R-:W-:-:S04]  /*23a50*/  FMNMX.FTZ R15, R134, R15, !PT ;  /* 0x0000000f860f7209 */ /* 0x004fc80007810000 */
[----:B0-----:R-:W-:-:S05]  /*23a60*/  FMNMX.FTZ R15, R193, R15, !PT ;  /* 0x0000000fc10f7209 */ /* 0x001fca0007810000 */
[----:B------:R-:W0:Y:S02]  /*23a70*/  SHFL.BFLY PT, R135, R15, 0x2, 0x1f ;  /* 0x0c401f000f877f89 */ /* 0x000e2400000e0000 */
[----:B0-----:R-:W-:-:S05]  /*23a80*/  FMNMX.FTZ R15, R15, R135, !PT ;  /* 0x000000870f0f7209 */ /* 0x001fca0007810000 */
[----:B------:R-:W0:Y:S02]  /*23a90*/  SHFL.BFLY PT, R135, R15, 0x1, 0x1f ;  /* 0x0c201f000f877f89 */ /* 0x000e2400000e0000 */
[----:B0-----:R-:W-:Y:S02]  /*23aa0*/  FMNMX.FTZ R15, R15, R135, !PT ;  /* 0x000000870f0f7209 */ /* 0x001fe40007810000 */
[----:B------:R-:W-:-:S03]  /*23ab0*/  MOV R135, UR52 ;  /* 0x0000003400877c02 */ /* 0x000fc60008000f00 */
[----:B------:R-:W-:Y:S02]  /*23ac0*/  FADD.FTZ R10, -R15, R10 ;  /* 0x0000000a0f0a7221 */ /* 0x000fe40000010100 */
[----:B------:R-:W-:-:S02]  /*23ad0*/  FFMA.FTZ R135, R4, R135, -8 ;  /* 0xc100000004877423 */ /* 0x000fc40000010087 */
[----:B------:R-:W-:Y:S02]  /*23ae0*/  FMUL.FTZ R10, R10, UR52 ;  /* 0x000000340a0a7c20 */ /* 0x000fe40008410000 */
        /* <DEDUP_REMOVED lines=40> */
[----:B------:R-:W-:Y:S01]  /*23d70*/  IMAD.U32 R135, RZ, RZ, UR52 ;  /* 0x00000034ff877e24 */ /* 0x000fe2000f8e00ff */
[----:B------:R-:W0:Y:S03]  /*23d80*/  MUFU.EX2 R5, R5 ;  /* 0x0000000500057308 */ /* 0x000e260000000800 */
[----:B------:R-:W-:-:S04]  /*23d90*/  FFMA.FTZ R135, R15, R135, -8 ;  /* 0xc10000000f877423 */ /* 0x000fc80000010087 */
        /* <DEDUP_REMOVED lines=48> */
[----:B0-----:R-:W-:Y:S01]  /*240a0*/  FADD.FTZ R12, R6, R12 ;  /* 0x0000000c060c7221 */ /* 0x001fe20000010000 */
[----:B--2---:R-:W-:-:S01]  /*240b0*/  FADD.FTZ R193, R8, R11 ;  /* 0x0000000b08c17221 */ /* 0x004fc20000010000 */
[----:B------:R-:W0:Y:S02]  /*240c0*/  MUFU.EX2 R20, R20 ;  /* 0x0000001400147308 */ /* 0x000e240000000800 */
[----:B-1----:R-:W-:-:S06]  /*240d0*/  FADD.FTZ R11, R14, R12 ;  /* 0x0000000c0e0b7221 */ /* 0x002fcc0000010000 */
[----:B------:R-:W1:Y:S01]  /*240e0*/  MUFU.EX2 R184, R184 ;  /* 0x000000b800b87308 */ /* 0x000e620000000800 */
[----:B---3--:R-:W-:-:S07]  /*240f0*/  FADD.FTZ R12, R21, R193 ;  /* 0x000000c1150c7221 */ /* 0x008fce0000010000 */
        /* <DEDUP_REMOVED lines=148> */
.L_x_6475:
[----:B------:R-:W-:Y:S01]  /*24a40*/  F2FP.SATFINITE.E4M3.F32.PACK_AB_MERGE_C R21, R184, R21, RZ ;  /* 0x00000015b815723e */ /* 0x000fe200048070ff */
[----:B------:R-:W-:Y:S01]  /*24a50*/  IMAD R0, R0, 0x8, R18 ;  /* 0x0000000800007824 */ /* 0x000fe200078e0212 */
[----:B------:R-:W-:Y:S01]  /*24a60*/  ISETP.GT.AND P1, PT, R3, RZ, PT ;  /* 0x000000ff0300720c */ /* 0x000fe20003f24270 */
[----:B------:R-:W-:Y:S01]  /*24a70*/  IMAD.U32 R193, RZ, RZ, UR38 ;  /* 0x00000026ffc17e24 */ /* 0x000fe2000f8e00ff */
[----:B------:R-:W-:Y:S01]  /*24a80*/  F2FP.SATFINITE.E4M3.F32.PACK_AB_MERGE_C R217, R8, R7, R21 ;  /* 0x0000000708d9723e */ /* 0x000fe20004807015 */
[----:B------:R-:W-:Y:S01]  /*24a90*/  VIADD R0, R0, 0x33460 ;  /* 0x0003346000007836 */ /* 0x000fe20000000000 */
[----:B------:R1:W5:Y:S01]  /*24aa0*/  LDL R8, [R1] ;  /* 0x0000000001087983 */ /* 0x0003620000100800 */
        /* <DEDUP_REMOVED lines=139> */
[----:B------:R-:W-:Y:S01]  /*25360*/  IADD3 R3, R3, -0x1, RZ ;  /* 0xffffffff03037810 */ /* 0x000fe20007ffe0ff */
[----:B-1----:R-:W-:Y:S06]  /*25370*/  @P1 BRA `(.L_x_6476) ;  /* 0xffffffc0007c1947 */ /* 0x002fec000383ffff */
.L_x_6464:
[----:B------:R-:W-:Y:S05]  /*25380*/  WARPSYNC.ALL ;  /* 0x0000000000007948 */ /* 0x000fea0003800000 */
[----:B------:R-:W-:Y:S06]  /*25390*/  BAR.ARV 0x8, 0x180 ;  /* 0x0206000000007b1d */ /* 0x000fec0000002000 */
[----:B------:R-:W-:Y:S05]  /*253a0*/  @!P0 BRA `(.L_x_6477) ;  /* 0x0000000000048947 */ /* 0x000fea0003800000 */
[----:B------:R-:W-:Y:S01]  /*253b0*/  BPT.TRAP 0x1 ;  /* 0x000000040000795c */ /* 0x000fe20000300000 */
.L_x_6477:
[----:B------:R-:W2:Y:S01]  /*253c0*/  LDL R0, [R1] ;  /* 0x0000000001007983 */ /* 0x000ea20000100800 */
[----:B------:R-:W-:Y:S01]  /*253d0*/  IMAD R13, R223, 0x8, R18 ;  /* 0x00000008df0d7824 */ /* 0x000fe200078e0212 */
[----:B--2---:R-:W-:-:S04]  /*253e0*/  SHF.L.U32 R0, R0, 0x1f, RZ ;  /* 0x0000001f00007819 */ /* 0x004fc800000006ff */
[----:B------:R0:W1:Y:S01]  /*253f0*/  SYNCS.PHASECHK.TRANS64.TRYWAIT P1, [R13+URZ+0x33450], R0 ;  /* 0x033450000d0075a7 */ /* 0x000062000802017f */
[----:B------:R-:W-:Y:S05]  /*25400*/  @!P0 BRA `(.L_x_6478) ;  /* 0x0000000000048947 */ /* 0x000fea0003800000 */
[----:B------:R-:W-:Y:S01]  /*25410*/  BPT.TRAP 0x1 ;  /* 0x000000040000795c */ /* 0x000fe20000300000 */
.L_x_6478:
[----:B------:R-:W-:-:S04]  /*25420*/  IADD3 R18, R18, 0x200, RZ ;  /* 0x0000020012127810 */ /* 0x000fc80007ffe0ff */
[----:B------:R-:W-:-:S04]  /*25430*/  SHF.R.U32.HI R18, RZ, 0x4, R18 ;  /* 0x00000004ff127819 */ /* 0x000fc80000011612 */
[----:B------:R-:W-:-:S04]  /*25440*/  LOP3.LUT R18, R18, 0x3fff, RZ, 0xc0, !PT ;  /* 0x00003fff12127812 */ /* 0x000fc800078ec0ff */
[----:B------:R-:W-:Y:S01]  /*25450*/  LOP3.LUT R18, R18, 0x10000, RZ, 0xfc, !PT ;  /* 0x0001000012127812 */ /* 0x000fe200078efcff */
[----:B-1----:R-:W-:Y:S06]  /*25460*/  @P1 BRA `(.L_x_6479) ;  /* 0x0000000000081947 */ /* 0x002fec0003800000 */
[----:B------:R-:W1:Y:S02]  /*25470*/  SYNCS.PHASECHK.TRANS64.TRYWAIT P1, [R13+URZ+0x33450], R0 ;  /* 0x033450000d0075a7 */ /* 0x000e64000802017f */
[----:B-1----:R-:W-:Y:S05]  /*25480*/  @!P1 BRA `(.L_x_6480) ;  /* 0x000000dc00ec9947 */ /* 0x002fea0003800000 */
.L_x_6479:
[----:B------:R-:W-:Y:S01]  /*25490*/  IMAD R2, R223, 0x780, R18 ;  /* 0x00000780df027824 */ /* 0x000fe200078e0212 */
[----:B------:R-:W0:Y:S01]  /*254a0*/  LDL R5, [R1+0x60] ;  /* 0x0000600001057983 */ /* 0x000e220000100800 */
[----:B------:R-:W-:Y:S01]  /*254b0*/  IMAD.MOV.U32 R3, RZ, RZ, -0x3ffffff0 ;  /* 0xc0000010ff037424 */ /* 0x000fe200078e00ff */
[----:B------:R-:W-:Y:S05]  /*254c0*/  WARPSYNC.ALL ;  /* 0x0000000000007948 */ /* 0x000fea0003800000 */
[C---:B------:R-:W-:Y:S01]  /*254d0*/  R2UR UR6, R2.reuse ;  /* 0x00000000020672ca */ /* 0x040fe200000e0000 */
[----:B------:R-:W2:Y:S01]  /*254e0*/  LDL R10, [R1+0x50] ;  /* 0x00005000010a7983 */ /* 0x000ea20000100800 */
[----:B------:R-:W-:Y:S01]  /*254f0*/  R2UR UR7, R3 ;  /* 0x00000000030772ca */ /* 0x000fe200000e0000 */
[----:B------:R-:W-:Y:S01]  /*25500*/  WARPGROUP.ARRIVE ;  /* 0x00000000000079c5 */ /* 0x000fe20000000000 */
[----:B------:R-:W-:Y:S01]  /*25510*/  VIADD R6, R2, 0x180 ;  /* 0x0000018002067836 */ /* 0x000fe20000000000 */
[----:B------:R-:W-:Y:S01]  /*25520*/  ULDC.64 UR4, c[0x0][0x9a0] ;  /* 0x0002680000047ab9 */ /* 0x000fe20000000a00 */
[----:B------:R-:W-:Y:S01]  /*25530*/  IMAD.MOV.U32 R7, RZ, RZ, -0x3ffffff0 ;  /* 0xc0000010ff077424 */ /* 0x000fe200078e00ff */
[----:B------:R-:W-:-:S04]  /*25540*/  ISETP.NE.U32.AND P1, PT, RZ, UR4, PT ;  /* 0x00000004ff007c0c */ /* 0x000fc8000bf25070 */
[----:B------:R-:W-:-:S04]  /*25550*/  ISETP.NE.AND.EX P1, PT, RZ, UR5, PT, P1 ;  /* 0x00000005ff007c0c */ /* 0x000fc8000bf25310 */
[----:B------:R-:W-:Y:S01]  /*25560*/  QGMMA.64x192x32.F32.E4M3.E4M3 R24, R216, gdesc[UR4], R24, gsb0 ;  /* 0x02e00004d8187df3 */ /* 0x000fe20008000818 */
[----:B------:R-:W-:Y:S01]  /*25570*/  R2UR UR6, R6 ;  /* 0x00000000060672ca */ /* 0x000fe200000e0000 */
[----:B------:R-:W-:Y:S01]  /*25580*/  VIADD R6, R2, 0x300 ;  /* 0x0000030002067836 */ /* 0x000fe20000000000 */
[----:B------:R-:W-:Y:S02]  /*25590*/  R2UR UR7, R7 ;  /* 0x00000000070772ca */ /* 0x000fe400000e0000 */
[----:B------:R-:W-:-:S04]  /*255a0*/  MOV R7, 0xc0000010 ;  /* 0xc000001000077802 */ /* 0x000fc80000000f00 */
[----:B-----5:R-:W3:Y:S01]  /*255b0*/  @P1 LDC.64 R8, c[0x0][0x9d0] ;  /* 0x00027400ff081b82 */ /* 0x020ee20000000a00 */
[----:B------:R-:W-:Y:S02]  /*255c0*/  WARPGROUP.DEPBAR.LE gsb0, 0x0 ;  /* 0x00008000000079c5 */ /* 0x000fe40000010000 */
[----:B------:R-:W-:-:S08]  /*255d0*/  WARPGROUP.ARRIVE ;  /* 0x00000000000079c5 */ /* 0x000fd00000000000 */
[----:B------:R-:W-:Y:S01]  /*255e0*/  QGMMA.64x192x32.F32.E4M3.E4M3 R24, R212, gdesc[UR4], R24, gsb0 ;  /* 0x02e00004d4187df3 */ /* 0x000fe20008000818 */
[----:B------:R-:W-:Y:S02]  /*255f0*/  R2UR UR6, R6 ;  /* 0x00000000060672ca */ /* 0x000fe400000e0000 */
[----:B------:R-:W-:Y:S02]  /*25600*/  R2UR UR7, R7 ;  /* 0x00000000070772ca */ /* 0x000fe400000e0000 */
[----:B------:R-:W0:Y:S02]  /*25610*/  @P1 LDC.64 R6, c[0x0][0x9c8] ;  /* 0x00027200ff061b82 */ /* 0x000e240000000a00 */
[----:B01----:R-:W-:Y:S01]  /*25620*/  @P1 IMAD R0, R5, R6, RZ ;  /* 0x0000000605001224 */ /* 0x003fe200078e02ff */
[----:B------:R-:W-:-:S03]  /*25630*/  @P1 SHF.R.S32.HI R5, RZ, 0x1f, R22 ;  /* 0x0000001fff051819 */ /* 0x000fc60000011416 */
[C---:B--2---:R-:W-:Y:S02]  /*25640*/  @P1 IMAD R3, R10.reuse, R7, R0 ;  /* 0x000000070a031224 */ /* 0x044fe400078e0200 */
[----:B------:R-:W-:-:S04]  /*25650*/  @P1 IMAD.WIDE.U32 R6, R10, R6, RZ ;  /* 0x000000060a061225 */ /* 0x000fc800078e00ff */
[-C--:B---3--:R-:W-:Y:S02]  /*25660*/  @P1 IMAD R0, R5, R8.reuse, RZ ;  /* 0x0000000805001224 */ /* 0x088fe400078e02ff */
[----:B------:R-:W-:Y:S02]  /*25670*/  @P1 IMAD.IADD R7, R7, 0x1, R3 ;  /* 0x0000000107071824 */ /* 0x000fe400078e0203 */
[C---:B------:R-:W-:Y:S02]  /*25680*/  @P1 IMAD R3, R22.reuse, R9, R0 ;  /* 0x0000000916031224 */ /* 0x040fe400078e0200 */
[----:B------:R-:W-:-:S04]  /*25690*/  @P1 IMAD.WIDE.U32 R6, R22, R8, R6 ;  /* 0x0000000816061225 */ /* 0x000fc800078e0006 */
[----:B------:R-:W-:Y:S01]  /*256a0*/  @P1 IMAD.IADD R3, R7, 0x1, R3 ;  /* 0x0000000107031824 */ /* 0x000fe200078e0203 */
[----:B------:R-:W-:Y:S01]  /*256b0*/  @P1 LEA R8, P2, R6, UR4, 0x2 ;  /* 0x0000000406081c11 */ /* 0x000fe2000f8410ff */
[----:B------:R-:W-:-:S03]  /*256c0*/  IMAD.MOV.U32 R0, RZ, RZ, 0x3f800000 ;  /* 0x3f800000ff007424 */ /* 0x000fc600078e00ff */
[----:B------:R-:W-:-:S05]  /*256d0*/  @P1 LEA.HI.X R9, R6, UR5, R3, 0x2, P2 ;  /* 0x0000000506091c11 */ /* 0x000fca00090f1403 */
[----:B------:R0:W2:Y:S01]  /*256e0*/  @P1 LDG.E R0, desc[UR54][R8.64] ;  /* 0x0000003608001981 */ /* 0x0000a2000c1e1900 */
[----:B------:R-:W-:Y:S02]  /*256f0*/  WARPGROUP.DEPBAR.LE gsb0, 0x0 ;  /* 0x00008000000079c5 */ /* 0x000fe40000010000 */
[----:B------:R-:W-:-:S06]  /*25700*/  WARPGROUP.ARRIVE ;  /* 0x00000000000079c5 */ /* 0x000fcc0000000000 */
[----:B------:R-:W-:Y:S01]  /*25710*/  QGMMA.64x192x32.F32.E4M3.E4M3 R24, R208, gdesc[UR4], R24, gsb0 ;  /* 0x02e00004d0187df3 */ /* 0x000fe20008000818 */
[----:B------:R-:W-:Y:S01]  /*25720*/  VIADD R6, R2, 0x480 ;  /* 0x0000048002067836 */ /* 0x000fe20000000000 */
[----:B------:R-:W-:-:S04]  /*25730*/  MOV R7, 0xc0000010 ;  /* 0xc000001000077802 */ /* 0x000fc80000000f00 */
[----:B------:R-:W-:Y:S02]  /*25740*/  R2UR UR6, R6 ;  /* 0x00000000060672ca */ /* 0x000fe400000e0000 */
[----:B------:R-:W-:Y:S01]  /*25750*/  R2UR UR7, R7 ;  /* 0x00000000070772ca */ /* 0x000fe200000e0000 */
[----:B------:R-:W-:Y:S02]  /*25760*/  VIADD R2, R2, 0x600 ;  /* 0x0000060002027836 */ /* 0x000fe40000000000 */
[----:B------:R-:W-:Y:S01]  /*25770*/  IMAD.MOV.U32 R3, RZ, RZ, -0x3ffffff0 ;  /* 0xc0000010ff037424 */ /* 0x000fe200078e00ff */
[----:B------:R-:W1:Y:S01]  /*25780*/  SHFL.BFLY PT, R6, R11, 0x2, 0x1f ;  /* 0x0c401f000b067f89 */ /* 0x000e6200000e0000 */
[----:B------:R-:W-:Y:S02]  /*25790*/  WARPGROUP.DEPBAR.LE gsb0, 0x0 ;  /* 0x00008000000079c5 */ /* 0x000fe40000010000 */
[----:B------:R-:W-:-:S06]  /*257a0*/  WARPGROUP.ARRIVE ;  /* 0x00000000000079c5 */ /* 0x000fcc0000000000 */
[----:B------:R-:W-:Y:S01]  /*257b0*/  QGMMA.64x192x32.F32.E4M3.E4M3 R24, R204, gdesc[UR4], R24, gsb0 ;  /* 0x02e00004cc187df3 */ /* 0x000fe20008000818 */
[----:B------:R-:W-:Y:S02]  /*257c0*/  R2UR UR6, R2 ;  /* 0x00000000020672ca */ /* 0x000fe400000e0000 */
[----:B------:R-:W-:Y:S02]  /*257d0*/  R2UR UR7, R3 ;  /* 0x00000000030772ca */ /* 0x000fe400000e0000 */
[----:B------:R-:W3:Y:S01]  /*257e0*/  SHFL.BFLY PT, R3, R12, 0x2, 0x1f ;  /* 0x0c401f000c037f89 */ /* 0x000ee200000e0000 */
[----:B-1----:R-:W-:-:S05]  /*257f0*/  FADD.FTZ R6, R6, R11 ;  /* 0x0000000b06067221 */ /* 0x002fca0000010000 */
[----:B------:R-:W0:Y:S01]  /*25800*/  SHFL.BFLY PT, R5, R6, 0x1, 0x1f ;  /* 0x0c201f0006057f89 */ /* 0x000e2200000e0000 */
[----:B---3--:R-:W-:-:S05]  /*25810*/  FADD.FTZ R3, R3, R12 ;  /* 0x0000000c03037221 */ /* 0x008fca0000010000 */
[----:B------:R-:W1:Y:S01]  /*25820*/  SHFL.BFLY PT, R2, R3, 0x1, 0x1f ;  /* 0x0c201f0003027f89 */ /* 0x000e6200000e0000 */
[----:B0-----:R-:W-:-:S01]  /*25830*/  FADD.FTZ R9, R6, R5 ;  /* 0x0000000506097221 */ /* 0x001fc20000010000 */
[----:B------:R-:W-:-:S03]  /*25840*/  IMAD.MOV.U32 R5, RZ, RZ, RZ ;  /* 0x000000ffff057224 */ /* 0x000fc600078e00ff */
[----:B------:R-:W-:Y:S01]  /*25850*/  FMUL.FTZ R10, R9, 0.00390625 ;  /* 0x3b800000090a7820 */ /* 0x000fe20000410000 */
[----:B-1----:R-:W-:-:S05]  /*25860*/  FADD.FTZ R8, R3, R2 ;  /* 0x0000000203087221 */ /* 0x002fca0000010000 */
        /* <DEDUP_REMOVED lines=12> */
[----:B------:R-:W-:-:S07]  /*25930*/  MOV R3, UR52 ;  /* 0x0000003400037c02 */ /* 0x000fce0008000f00 */
[----:B------:R-:W3:Y:S01]  /*25940*/  @P1 MUFU.RCP R7, R9 ;  /* 0x0000000900071308 */ /* 0x000ee20000001000 */
[----:B------:R-:W-:Y:S02]  /*25950*/  IMAD.U32 R11, RZ, RZ, UR52 ;  /* 0x00000034ff0b7e24 */ /* 0x000fe4000f8e00ff */
[----:B------:R-:W-:Y:S01]  /*25960*/  @P2 FMUL.FTZ R3, R3, 0.69314718246459960938 ;  /* 0x3f31721803032820 */ /* 0x000fe20000410000 */
[----:B0-----:R-:W-:Y:S01]  /*25970*/  @P2 FMUL.FTZ R2, R2, 0.69314718246459960938 ;  /* 0x3f31721802022820 */ /* 0x001fe20000410000 */
[----:B------:R-:W-:Y:S02]  /*25980*/  IMAD.MOV.U32 R121, RZ, RZ, -0x800000 ;  /* 0xff800000ff797424 */ /* 0x000fe400078e00ff */
[----:B------:R-:W-:Y:S01]  /*25990*/  @P3 FMUL.FTZ R11, R11, 0.69314718246459960938 ;  /* 0x3f3172180b0b3820 */ /* 0x000fe20000410000 */
[----:B------:R-:W-:Y:S02]  /*259a0*/  IMAD.MOV.U32 R120, RZ, RZ, -0x800000 ;  /* 0xff800000ff787424 */ /* 0x000fe400078e00ff */
[----:B------:R-:W-:-:S01]  /*259b0*/  @P2 FFMA.FTZ R121, R3, R4, R2 ;  /* 0x0000000403792223 */ /* 0x000fc20000010002 */
[----:B-1----:R-:W-:Y:S01]  /*259c0*/  @P3 FMUL.FTZ R6, R6, 0.69314718246459960938 ;  /* 0x3f31721806063820 */ /* 0x002fe20000410000 */
[----:B--2---:R-:W-:-:S03]  /*259d0*/  FMUL.FTZ R3, R5, R0 ;  /* 0x0000000005037220 */ /* 0x004fc60000410000 */
[----:B------:R-:W-:Y:S01]  /*259e0*/  @P3 FFMA.FTZ R120, R11, R15, R6 ;  /* 0x0000000f0b783223 */ /* 0x000fe20000010006 */
[----:B---3--:R-:W-:Y:S01]  /*259f0*/  FMUL.FTZ R0, R7, R0 ;  /* 0x0000000007007220 */ /* 0x008fe20000410000 */
[----:B------:R-:W-:Y:S02]  /*25a00*/  WARPGROUP.DEPBAR.LE gsb0, 0x0 ;  /* 0x00008000000079c5 */ /* 0x000fe40000010000 */
[----:B------:R-:W-:Y:S05]  /*25a10*/  @!P0 BRA `(.L_x_6481) ;  /* 0x0000000000048947 */ /* 0x000fea0003800000 */
[----:B------:R-:W-:Y:S01]  /*25a20*/  BPT.TRAP 0x1 ;  /* 0x000000040000795c */ /* 0x000fe20000300000 */
.L_x_6481:
[----:B------:R-:W2:Y:S01]  /*25a30*/  LDL.LU R18, [R1] ;  /* 0x0000000001127983 */ /* 0x000ea20000300800 */
[----:B------:R-:W-:Y:S01]  /*25a40*/  VIADD R2, R13, 0x33460 ;  /* 0x000334600d027836 */ /* 0x000fe20000000000 */
[----:B------:R-:W-:Y:S01]  /*25a50*/  MOV R5, UR38 ;  /* 0x0000002600057c02 */ /* 0x000fe20008000f00 */
        /* <DEDUP_REMOVED lines=102> */
[----:B------:R-:W-:Y:S01]  /*260c0*/  SEL R223, R223, RZ, P0 ;  /* 0x000000ffdfdf7207 */ /* 0x000fe20000000000 */
[----:B------:R-:W-:Y:S01]  /*260d0*/  UIADD3 UR37, UR37, 0x1, URZ ;  /* 0x0000000125257890 */ /* 0x000fe2000fffe03f */
[----:B--2---:R-:W-:-:S05]  /*260e0*/  LOP3.LUT R18, R18, R2, RZ, 0x3c, !PT ;  /* 0x0000000212127212 */ /* 0x004fca00078e3cff */
[----:B------:R0:W-:Y:S06]  /*260f0*/  STL [R1], R18 ;  /* 0x0000001201007387 */ /* 0x0001ec0000100800 */
.L_x_6410:
        /* <DEDUP_REMOVED lines=15> */
[----:B---3--:R-:W-:-:S05]  /*261f0*/  IMAD.SHL.U32 R0, R103, 0x4, RZ ;  /* 0x0000000467007824 */ /* 0x008fca00078e00ff */
[----:B------:R-:W-:-:S04]  /*26200*/  LOP3.LUT R0, R0, 0xc, RZ, 0xc0, !PT ;  /* 0x0000000c00007812 */ /* 0x000fc800078ec0ff */
[----:B------:R-:W-:-:S05]  /*26210*/  IADD3 R2, P0, R0, UR4, RZ ;  /* 0x0000000400027c10 */ /* 0x000fca000ff1e0ff */
[----:B------:R-:W-:-:S05]  /*26220*/  IMAD.X R3, RZ, RZ, UR5, P0 ;  /* 0x00000005ff037e24 */ /* 0x000fca00080e06ff */
[----:B------:R3:W5:Y:S02]  /*26230*/  LDG.E.CONSTANT R0, desc[UR54][R2.64] ;  /* 0x0000003602007981 */ /* 0x000764000c1e9900 */
        /* <DEDUP_REMOVED lines=9> */
[----:B-1----:R-:W-:Y:S02]  /*262d0*/  F2FP.BF16.F32.PACK_AB R20, R37, R40 ;  /* 0x000000282514723e */ /* 0x002fe400000010ff */
[----:B------:R-:W-:Y:S02]  /*262e0*/  MOV R60, R18 ;  /* 0x00000012003c7202 */ /* 0x000fe40000000f00 */
[----:B---3--:R-:W-:-:S02]  /*262f0*/  MOV R61, R3 ;  /* 0x00000003003d7202 */ /* 0x008fc40000000f00 */
        /* <DEDUP_REMOVED lines=10> */
[----:B------:R-:W-:-:S04]  /*263a0*/  LOP3.LUT P0, R2, R103, 0x3, RZ, 0xc0, !PT ;  /* 0x0000000367027812 */ /* 0x000fc8000780c0ff */
[----:B------:R-:W-:Y:S02]  /*263b0*/  ISETP.EQ.OR P0, PT, R2, 0x3, !P0 ;  /* 0x000000030200780c */ /* 0x000fe40004702670 */
        /* <DEDUP_REMOVED lines=8> */
[----:B------:R-:W-:Y:S01]  /*26440*/  F2FP.BF16.F32.PACK_AB R97, R119, R26 ;  /* 0x0000001a7761723e */ /* 0x000fe200000010ff */
[----:B------:R-:W-:Y:S01]  /*26450*/  UMOV UR4, 0xffffffff ;  /* 0xffffffff00047882 */ /* 0x000fe20000000000 */
        /* <DEDUP_REMOVED lines=32> */
[----:B------:R-:W-:Y:S02]  /*26660*/  IADD3 R29, P3, R24, 0x4040, RZ ;  /* 0x00004040181d7810 */ /* 0x000fe40007f7e0ff */
        /* <DEDUP_REMOVED lines=19> */
[----:B----4-:R-:W-:Y:S02]  /*267a0*/  MOV R94, R87 ;  /* 0x00000057005e7202 */ /* 0x010fe40000000f00 */
[----:B------:R-:W-:Y:S02]  /*267b0*/  IADD3.X R35, RZ, R25, RZ, P5, !PT ;  /* 0x00000019ff237210 */ /* 0x000fe40002ffe4ff */
[C---:B------:R-:W-:Y:S02]  /*267c0*/  IADD3 R27, P2, R24.reuse, 0x4020, RZ ;  /* 0x00004020181b7810 */ /* 0x040fe40007f5e0ff */
[----:B------:R-:W-:-:S02]  /*267d0*/  IADD3 R15, P1, R24, 0x4000, RZ ;  /* 0x00004000180f7810 */ /* 0x000fc40007f3e0ff */
[C---:B------:R-:W-:Y:S02]  /*267e0*/  IADD3 R87, P5, R24.reuse, 0x60, RZ ;  /* 0x0000006018577810 */ /* 0x040fe40007fbe0ff */
[C---:B------:R-:W-:Y:S02]  /*267f0*/  IADD3 R9, P4, R24.reuse, 0x40, RZ ;  /* 0x0000004018097810 */ /* 0x040fe40007f9e0ff */
[----:B------:R-:W-:Y:S02]  /*26800*/  IADD3 R7, P3, R24, 0x20, RZ ;  /* 0x0000002018077810 */ /* 0x000fe40007f7e0ff */
[----:B------:R-:W-:Y:S02]  /*26810*/  LOP3.LUT R26, R27, 0x380, RZ, 0xc0, !PT ;  /* 0x000003801b1a7812 */ /* 0x000fe400078ec0ff */
[----:B------:R-:W-:Y:S02]  /*26820*/  LOP3.LUT R14, R15, 0x380, RZ, 0xc0, !PT ;  /* 0x000003800f0e7812 */ /* 0x000fe400078ec0ff */
[----:B------:R-:W-:-:S02]  /*26830*/  LOP3.LUT R86, R87, 0x380, RZ, 0xc0, !PT ;  /* 0x0000038057567812 */ /* 0x000fc400078ec0ff */
[----:B------:R-:W-:Y:S02]  /*26840*/  LOP3.LUT R8, R9, 0x380, RZ, 0xc0, !PT ;  /* 0x0000038009087812 */ /* 0x000fe400078ec0ff */
[----:B------:R-:W-:Y:S02]  /*26850*/  LOP3.LUT R6, R7, 0x380, RZ, 0xc0, !PT ;  /* 0x0000038007067812 */ /* 0x000fe400078ec0ff */
[----:B------:R-:W-:Y:S02]  /*26860*/  LOP3.LUT R3, R24, 0x380, RZ, 0xc0, !PT ;  /* 0x0000038018037812 */ /* 0x000fe400078ec0ff */
[----:B------:R-:W-:Y:S02]  /*26870*/  SHF.R.U64 R26, R26, 0x3, RZ ;  /* 0x000000031a1a7819 */ /* 0x000fe400000012ff */
[----:B------:R-:W-:Y:S02]  /*26880*/  SHF.R.U64 R14, R14, 0x3, RZ ;  /* 0x000000030e0e7819 */ /* 0x000fe400000012ff */
[----:B------:R-:W-:-:S02]  /*26890*/  SHF.R.U64 R86, R86, 0x3, RZ ;  /* 0x0000000356567819 */ /* 0x000fc400000012ff */
[----:B------:R-:W-:Y:S02]  /*268a0*/  SHF.R.U64 R8, R8, 0x3, RZ ;  /* 0x0000000308087819 */ /* 0x000fe400000012ff */
[----:B------:R-:W-:Y:S02]  /*268b0*/  SHF.R.U64 R6, R6, 0x3, RZ ;  /* 0x0000000306067819 */ /* 0x000fe400000012ff */
[----:B------:R-:W-:Y:S01]  /*268c0*/  SHF.R.U64 R3, R3, 0x3, RZ ;  /* 0x0000000303037819 */ /* 0x000fe200000012ff */
[----:B-----5:R-:W-:Y:S01]  /*268d0*/  IMAD.MOV.U32 R98, RZ, RZ, R83 ;  /* 0x000000ffff627224 */ /* 0x020fe200078e0053 */
        /* <DEDUP_REMOVED lines=10> */
[----:B------:R-:W-:Y:S01]  /*26980*/  LOP3.LUT R24, R3, R24, RZ, 0x3c, !PT ;  /* 0x0000001803187212 */ /* 0x000fe200078e3cff */
[----:B------:R-:W-:Y:S01]  /*26990*/  IMAD.SHL.U32 R88, R94, 0x4, RZ ;  /* 0x000000045e587824 */ /* 0x000fe200078e00ff */
        /* <DEDUP_REMOVED lines=12> */
[----:B------:R-:W-:Y:S02]  /*26a60*/  SHF.L.U64.HI R90, R94, 0x2, R98 ;  /* 0x000000025e5a7819 */ /* 0x000fe40000010262 */
        /* <DEDUP_REMOVED lines=63> */
[----:B------:R-:W3:Y:S01]  /*26e60*/  SHFL.IDX PT, R7, R8, R3, 0x1c1f ;  /* 0x001c1f0308077589 */ /* 0x000ee200000e0000 */
[----:B------:R-:W-:-:S02]  /*26e70*/  SEL R80, R91, R80, P0 ;  /* 0x000000505b507207 */ /* 0x000fc40000000000 */
[----:B------:R-:W-:Y:S01]  /*26e80*/  SEL R82, R93, R82, P0 ;  /* 0x000000525d527207 */ /* 0x000fe20000000000 */
[----:B------:R-:W4:Y:S01]  /*26e90*/  SHFL.IDX PT, R9, R20, R3, 0x1c1f ;  /* 0x001c1f0314097589 */ /* 0x000f2200000e0000 */
[----:B------:R-:W-:Y:S02]  /*26ea0*/  SEL R67, R46, R97, P0 ;  /* 0x000000612e437207 */ /* 0x000fe40000000000 */
[----:B------:R-:W-:Y:S01]  /*26eb0*/  SEL R84, R97, R46, P0 ;  /* 0x0000002e61547207 */ /* 0x000fe20000000000 */
[----:B------:R4:W5:Y:S01]  /*26ec0*/  SHFL.IDX PT, R25, R24, R3, 0x1c1f ;  /* 0x001c1f0318197589 */ /* 0x00096200000e0000 */
[----:B-1----:R-:W-:Y:S02]  /*26ed0*/  SEL R12, R31, R40, P0 ;  /* 0x000000281f0c7207 */ /* 0x002fe40000000000 */
[----:B------:R-:W-:Y:S01]  /*26ee0*/  SEL R14, R40, R31, P0 ;  /* 0x0000001f280e7207 */ /* 0x000fe20000000000 */
[----:B------:R-:W-:Y:S04]  /*26ef0*/  SHFL.IDX PT, R46, R35, R0, 0x1c1f ;  /* 0x001c1f00232e7589 */ /* 0x000fe800000e0000 */
[----:B------:R5:W1:Y:S04]  /*26f00*/  SHFL.IDX PT, R27, R28, R3, 0x1c1f ;  /* 0x001c1f031c1b7589 */ /* 0x000a6800000e0000 */
[----:B------:R1:W0:Y:S01]  /*26f10*/  SHFL.IDX PT, R29, R32, R3, 0x1c1f ;  /* 0x001c1f03201d7589 */ /* 0x00022200000e0000 */
[----:B--2---:R-:W-:-:S02]  /*26f20*/  SEL R4, R6, R5, P0 ;  /* 0x0000000506047207 */ /* 0x004fc40000000000 */
[----:B------:R-:W-:Y:S01]  /*26f30*/  SEL R6, R5, R6, P0 ;  /* 0x0000000605067207 */ /* 0x000fe20000000000 */
[----:B------:R-:W2:Y:S01]  /*26f40*/  SHFL.IDX PT, R42, R42, R3, 0x1c1f ;  /* 0x001c1f032a2a7589 */ /* 0x000ea200000e0000 */
[----:B---3--:R-:W-:Y:S02]  /*26f50*/  SEL R8, R10, R7, P0 ;  /* 0x000000070a087207 */ /* 0x008fe40000000000 */
[----:B------:R-:W-:Y:S01]  /*26f60*/  SEL R10, R7, R10, P0 ;  /* 0x0000000a070a7207 */ /* 0x000fe20000000000 */
[----:B------:R-:W3:Y:S01]  /*26f70*/  SHFL.IDX PT, R35, R44, R3, 0x1c1f ;  /* 0x001c1f032c237589 */ /* 0x000ee200000e0000 */
[----:B----4-:R-:W-:Y:S02]  /*26f80*/  SEL R24, R26, R9, P0 ;  /* 0x000000091a187207 */ /* 0x010fe40000000000 */
[----:B------:R-:W-:Y:S01]  /*26f90*/  SEL R26, R9, R26, P0 ;  /* 0x0000001a091a7207 */ /* 0x000fe20000000000 */
[----:B------:R-:W4:Y:S01]  /*26fa0*/  SHFL.IDX PT, R37, R48, R3, 0x1c1f ;  /* 0x001c1f0330257589 */ /* 0x000f2200000e0000 */
[----:B-----5:R-:W-:-:S02]  /*26fb0*/  SEL R28, R30, R25, P0 ;  /* 0x000000191e1c7207 */ /* 0x020fc40000000000 */
[----:B------:R-:W-:Y:S01]  /*26fc0*/  SEL R30, R25, R30, P0 ;  /* 0x0000001e191e7207 */ /* 0x000fe20000000000 */
[----:B------:R-:W5:Y:S04]  /*26fd0*/  SHFL.IDX PT, R39, R52, R3, 0x1c1f ;  /* 0x001c1f0334277589 */ /* 0x000f6800000e0000 */
[----:B------:R-:W5:Y:S01]  /*26fe0*/  SHFL.IDX PT, R41, R56, R3, 0x1c1f ;  /* 0x001c1f0338297589 */ /* 0x000f6200000e0000 */
[----:B-1----:R-:W-:Y:S02]  /*26ff0*/  SEL R32, R34, R27, P0 ;  /* 0x0000001b22207207 */ /* 0x002fe40000000000 */
[----:B------:R-:W-:Y:S01]  /*27000*/  SEL R34, R27, R34, P0 ;  /* 0x000000221b227207 */ /* 0x000fe20000000000 */
[----:B------:R-:W-:Y:S01]  /*27010*/  SHFL.IDX PT, R43, R43, R0, 0x1c1f ;  /* 0x001c1f002b2b7589 */ /* 0x000fe200000e0000 */
[----:B0-----:R-:W-:-:S02]  /*27020*/  SEL R36, R38, R29, P0 ;  /* 0x0000001d26247207 */ /* 0x001fc40000000000 */
[----:B------:R-:W-:Y:S01]  /*27030*/  SEL R38, R29, R38, P0 ;  /* 0x000000261d267207 */ /* 0x000fe20000000000 */
[----:B------:R-:W0:Y:S01]  /*27040*/  SHFL.IDX PT, R62, R62, R3, 0x1c1f ;  /* 0x001c1f033e3e7589 */ /* 0x000e2200000e0000 */
[----:B--2---:R-:W-:Y:S02]  /*27050*/  SEL R40, R33, R42, P0 ;  /* 0x0000002a21287207 */ /* 0x004fe40000000000 */
[----:B------:R-:W-:Y:S01]  /*27060*/  SEL R42, R42, R33, P0 ;  /* 0x000000212a2a7207 */ /* 0x000fe20000000000 */
[----:B------:R-:W1:Y:S01]  /*27070*/  SHFL.IDX PT, R64, R64, R3, 0x1c1f ;  /* 0x001c1f0340407589 */ /* 0x000e6200000e0000 */
[----:B---3--:R-:W-:Y:S02]  /*27080*/  SEL R44, R46, R35, P0 ;  /* 0x000000232e2c7207 */ /* 0x008fe40000000000 */
[----:B------:R-:W-:Y:S01]  /*27090*/  SEL R46, R35, R46, P0 ;  /* 0x0000002e232e7207 */ /* 0x000fe20000000000 */
[----:B------:R-:W2:Y:S01]  /*270a0*/  SHFL.IDX PT, R66, R66, R3, 0x1c1f ;  /* 0x001c1f0342427589 */ /* 0x000ea200000e0000 */
[----:B----4-:R-:W-:-:S02]  /*270b0*/  SEL R48, R50, R37, P0 ;  /* 0x0000002532307207 */ /* 0x010fc40000000000 */
[----:B------:R-:W-:Y:S01]  /*270c0*/  SEL R50, R37, R50, P0 ;  /* 0x0000003225327207 */ /* 0x000fe20000000000 */
[----:B------:R-:W3:Y:S01]  /*270d0*/  SHFL.IDX PT, R68, R68, R3, 0x1c1f ;  /* 0x001c1f0344447589 */ /* 0x000ee200000e0000 */
[----:B-----5:R-:W-:Y:S02]  /*270e0*/  SEL R52, R54, R39, P0 ;  /* 0x0000002736347207 */ /* 0x020fe40000000000 */
[----:B------:R-:W-:Y:S01]  /*270f0*/  SEL R54, R39, R54, P0 ;  /* 0x0000003627367207 */ /* 0x000fe20000000000 */
[----:B------:R-:W4:Y:S01]  /*27100*/  SHFL.IDX PT, R70, R70, R3, 0x1c1f ;  /* 0x001c1f0346467589 */ /* 0x000f2200000e0000 */
[----:B------:R-:W-:Y:S02]  /*27110*/  SEL R56, R58, R41, P0 ;  /* 0x000000293a387207 */ /* 0x000fe40000000000 */
[----:B------:R-:W-:Y:S01]  /*27120*/  SEL R58, R41, R58, P0 ;  /* 0x0000003a293a7207 */ /* 0x000fe20000000000 */
[----:B------:R-:W5:Y:S04]  /*27130*/  SHFL.IDX PT, R72, R72, R3, 0x1c1f ;  /* 0x001c1f0348487589 */ /* 0x000f6800000e0000 */
[----:B------:R-:W5:Y:S01]  /*27140*/  SHFL.IDX PT, R74, R74, R3, 0x1c1f ;  /* 0x001c1f034a4a7589 */ /* 0x000f6200000e0000 */
        /* <DEDUP_REMOVED lines=11> */
[----:B------:R-:W-:Y:S01]  /*27200*/  SHFL.IDX PT, R65, R65, R0, 0x1c1f ;  /* 0x001c1f0041417589 */ /* 0x000fe200000e0000 */
[----:B----4-:R-:W-:Y:S02]  /*27210*/  SEL R33, R51, R70, P0 ;  /* 0x0000004633217207 */ /* 0x010fe40000000000 */
[----:B------:R-:W-:Y:S01]  /*27220*/  SEL R35, R70, R51, P0 ;  /* 0x0000003346237207 */ /* 0x000fe20000000000 */
[----:B------:R-:W0:Y:S01]  /*27230*/  SHFL.IDX PT, R76, R76, R3, 0x1c1f ;  /* 0x001c1f034c4c7589 */ /* 0x000e2200000e0000 */
[----:B-----5:R-:W-:Y:S02]  /*27240*/  SEL R37, R53, R72, P0 ;  /* 0x0000004835257207 */ /* 0x020fe40000000000 */
[----:B------:R-:W-:Y:S01]  /*27250*/  SEL R39, R72, R53, P0 ;  /* 0x0000003548277207 */ /* 0x000fe20000000000 */
[----:B------:R-:W1:Y:S01]  /*27260*/  SHFL.IDX PT, R78, R78, R3, 0x1c1f ;  /* 0x001c1f034e4e7589 */ /* 0x000e6200000e0000 */
[----:B------:R-:W-:-:S02]  /*27270*/  SEL R13, R55, R74, P0 ;  /* 0x0000004a370d7207 */ /* 0x000fc40000000000 */
        /* <DEDUP_REMOVED lines=14> */
.L_x_6744:
[----:B------:R-:W-:Y:S05]  /*27360*/  WARPSYNC.ALL ;  /* 0x0000000000007948 */ /* 0x000fea0003800000 */
[----:B------:R-:W-:Y:S01]  /*27370*/  BAR.SYNC.DEFER_BLOCKING 0x1, 0x100 ;  /* 0x0044000000007b1d */ /* 0x000fe20000010000 */
[----:B----4-:R-:W-:-:S05]  /*27380*/  SEL R57, R67, R84, P0 ;  /* 0x0000005443397207 */ /* 0x010fca0000000000 */
[----:B------:R-:W-:Y:S01]  /*27390*/  ULDC.64 UR4, c[0x0][0xc00] ;  /* 0x0003000000047ab9 */ /* 0x000fe20000000a00 */
[----:B------:R-:W-:Y:S01]  /*273a0*/  SEL R59, R84, R67, P0 ;  /* 0x00000043543b7207 */ /* 0x000fe20000000000 */
[----:B------:R-:W2:Y:S01]  /*273b0*/  LDL R62, [R1+0x58] ;  /* 0x00005800013e7983 */ /* 0x000ea20000100800 */
[----:B------:R-:W-:Y:S01]  /*273c0*/  ISETP.NE.U32.AND P1, PT, RZ, UR4, PT ;  /* 0x00000004ff007c0c */ /* 0x000fe2000bf25070 */
[----:B------:R-:W0:Y:S01]  /*273d0*/  LDC R20, c[0x0][0xbe8] ;  /* 0x0002fa00ff147b82 */ /* 0x000e220000000800 */
[----:B------:R-:W-:Y:S01]  /*273e0*/  IADD3 R2, P2, R88, UR4, RZ ;  /* 0x0000000458027c10 */ /* 0x000fe2000ff5e0ff */
[----:B------:R-:W2:Y:S01]  /*273f0*/  LDL R68, [R1+0x40] ;  /* 0x0000400001447983 */ /* 0x000ea20000100800 */
[----:B------:R-:W-:Y:S02]  /*27400*/  ISETP.NE.AND.EX P1, PT, RZ, UR5, PT, P1 ;  /* 0x00000005ff007c0c */ /* 0x000fe4000bf25310 */
[----:B------:R-:W-:Y:S01]  /*27410*/  IADD3.X R3, R90, UR5, RZ, P2, !PT ;  /* 0x000000055a037c10 */ /* 0x000fe200097fe4ff */
[----:B------:R-:W-:Y:S01]  /*27420*/  ULDC.64 UR4, c[0x0][0xc08] ;  /* 0x0003020000047ab9 */ /* 0x000fe20000000a00 */
[----:B------:R1:W-:Y:S04]  /*27430*/  STSM.16.M88.4 [R85], R4 ;  /* 0x0000000455007844 */ /* 0x0003e80000000200 */
[----:B------:R3:W-:Y:S04]  /*27440*/  STSM.16.M88.4 [R89], R8 ;  /* 0x0000000859007844 */ /* 0x0007e80000000200 */
[----:B------:R-:W-:Y:S04]  /*27450*/  STSM.16.M88.4 [R87], R24 ;  /* 0x0000001857007844 */ /* 0x000fe80000000200 */
[----:B------:R-:W-:Y:S04]  /*27460*/  STSM.16.M88.4 [R86], R28 ;  /* 0x0000001c56007844 */ /* 0x000fe80000000200 */
[----:B------:R-:W-:Y:S04]  /*27470*/  STSM.16.M88.4 [R77], R32 ;  /* 0x000000204d007844 */ /* 0x000fe80000000200 */
[----:B------:R-:W-:Y:S04]  /*27480*/  STSM.16.M88.4 [R79], R36 ;  /* 0x000000244f007844 */ /* 0x000fe80000000200 */
[----:B------:R4:W-:Y:S01]  /*27490*/  STSM.16.M88.4 [R81], R12 ;  /* 0x0000000c51007844 */ /* 0x0009e20000000200 */
[----:B------:R-:W-:-:S03]  /*274a0*/  ISETP.NE.U32.AND P0, PT, RZ, UR4, PT ;  /* 0x00000004ff007c0c */ /* 0x000fc6000bf05070 */
[----:B------:R0:W-:Y:S04]  /*274b0*/  STSM.16.M88.4 [R83], R40 ;  /* 0x0000002853007844 */ /* 0x0001e80000000200 */
        /* <DEDUP_REMOVED lines=8> */
[----:B-1----:R-:W-:Y:S01]  /*27540*/  IMAD.U32 R7, RZ, RZ, UR4 ;  /* 0x00000004ff077e24 */ /* 0x002fe2000f8e00ff */
[----:B---3--:R-:W-:Y:S01]  /*27550*/  @P0 IADD3.X R89, R90, UR5, RZ, P3, !PT ;  /* 0x000000055a590c10 */ /* 0x008fe20009ffe4ff */
[----:B------:R1:W5:Y:S01]  /*27560*/  @P1 LDG.E R0, desc[UR54][R2.64] ;  /* 0x0000003602001981 */ /* 0x000362000c1e1900 */
[----:B0-----:R-:W-:Y:S02]  /*27570*/  ISETP.NE.AND P2, PT, R20, 0x1, PT ;  /* 0x000000011400780c */ /* 0x001fe40003f45270 */
[----:B------:R-:W-:Y:S01]  /*27580*/  IADD3 R8, R103, -0x80, RZ ;  /* 0xffffff8067087810 */ /* 0x000fe20007ffe0ff */
[----:B------:R1:W5:Y:S03]  /*27590*/  @P0 LDG.E R7, desc[UR54][R88.64] ;  /* 0x0000003658070981 */ /* 0x000366000c1e1900 */
[----:B------:R-:W-:-:S07]  /*275a0*/  SHF.R.S32.HI R5, RZ, 0x1f, R8 ;  /* 0x0000001fff057819 */ /* 0x000fce0000011408 */
[----:B------:R-:W0:Y:S08]  /*275b0*/  @P2 LDC R6, c[0x0][0xbec] ;  /* 0x0002fb00ff062b82 */ /* 0x000e300000000800 */
[----:B----4-:R-:W3:Y:S01]  /*275c0*/  @P2 LDC R13, c[0x0][0xbf0] ;  /* 0x0002fc00ff0d2b82 */ /* 0x010ee20000000800 */
[----:B--2---:R-:W-:Y:S01]  /*275d0*/  IMAD.IADD R15, R62, 0x1, R68 ;  /* 0x000000013e0f7824 */ /* 0x004fe200078e0244 */
[----:B01-3--:R-:W-:Y:S06]  /*275e0*/  @P0 BRA `(.L_x_6485) ;  /* 0x0000000000100947 */ /* 0x00bfec0003800000 */
[----:B------:R-:W-:Y:S05]  /*275f0*/  @!P1 BRA `(.L_x_6485) ;  /* 0x00000000000c9947 */ /* 0x000fea0003800000 */
[----:B------:R-:W2:Y:S04]  /*27600*/  LDG.E R4, desc[UR54][R2.64] ;  /* 0x0000003602047981 */ /* 0x000ea8000c1e1900 */
[----:B-----5:R-:W2:Y:S02]  /*27610*/  LDG.E R7, desc[UR54][R2.64+0x4] ;  /* 0x0000043602077981 */ /* 0x020ea4000c1e1900 */
[----:B--2---:R-:W-:-:S07]  /*27620*/  IMAD.IADD R7, R7, 0x1, -R4 ;  /* 0x0000000107077824 */ /* 0x004fce00078e0a04 */
.L_x_6485:
[----:B------:R-:W2:Y:S01]  /*27630*/  LDL.LU R70, [R1+0x5c] ;  /* 0x00005c0001467983 */ /* 0x000ea20000300800 */
[----:B------:R-:W-:Y:S01]  /*27640*/  ULDC.64 UR4, c[0x0][0xb90] ;  /* 0x0002e40000047ab9 */ /* 0x000fe20000000a00 */
[----:B-----5:R-:W-:Y:S01]  /*27650*/  SHF.R.S32.HI R3, RZ, 0x1f, R0 ;  /* 0x0000001fff037819 */ /* 0x020fe20000011400 */
[----:B------:R-:W-:Y:S01]  /*27660*/  @P2 IMAD.HI.U32 R6, R15, R6, RZ ;  /* 0x000000060f062227 */ /* 0x000fe200078e00ff */
[----:B------:R-:W-:Y:S01]  /*27670*/  MOV R2, R0 ;  /* 0x0000000000027202 */ /* 0x000fe20000000f00 */
[----:B------:R-:W0:Y:S01]  /*27680*/  @P2 LDC R67, c[0x0][0xbec] ;  /* 0x0002fb00ff432b82 */ /* 0x000e220000000800 */
[CC--:B------:R-:W-:Y:S01]  /*27690*/  LEA.HI R63, R5.reuse, R8.reuse, RZ, 0x3 ;  /* 0x00000008053f7211 */ /* 0x0c0fe200078f18ff */
[----:B------:R-:W-:Y:S01]  /*276a0*/  IMAD.MOV.U32 R9, RZ, RZ, R15 ;  /* 0x000000ffff097224 */ /* 0x000fe200078e000f */
[----:B------:R-:W-:Y:S01]  /*276b0*/  LEA.HI R10, R5, R8, RZ, 0x7 ;  /* 0x00000008050a7211 */ /* 0x000fe200078f38ff */
[----:B------:R-:W-:Y:S01]  /*276c0*/  IMAD R69, R7, R20, RZ ;  /* 0x0000001407457224 */ /* 0x000fe200078e02ff */
[----:B------:R-:W-:-:S02]  /*276d0*/  @P2 SHF.R.U32.HI R9, RZ, R13, R6 ;  /* 0x0000000dff092219 */ /* 0x000fc40000011606 */
[----:B------:R-:W-:Y:S01]  /*276e0*/  SEL R65, R98, RZ, !P1 ;  /* 0x000000ff62417207 */ /* 0x000fe20004800000 */
[----:B------:R-:W1:Y:S01]  /*276f0*/  @P2 LDC R71, c[0x0][0xbf0] ;  /* 0x0002fc00ff472b82 */ /* 0x000e620000000800 */
[----:B------:R-:W-:Y:S02]  /*27700*/  SEL R62, R94, RZ, !P1 ;  /* 0x000000ff5e3e7207 */ /* 0x000fe40004800000 */
[----:B------:R-:W-:Y:S02]  /*27710*/  LOP3.LUT R27, R10, 0xffffff80, RZ, 0xc0, !PT ;  /* 0xffffff800a1b7812 */ /* 0x000fe400078ec0ff */
[----:B------:R-:W-:Y:S02]  /*27720*/  LOP3.LUT R25, R63, 0xfffffff8, RZ, 0xc0, !PT ;  /* 0xfffffff83f197812 */ /* 0x000fe400078ec0ff */
[----:B------:R-:W-:Y:S01]  /*27730*/  SHF.R.S32.HI R63, RZ, 0x3, R63 ;  /* 0x00000003ff3f7819 */ /* 0x000fe2000001143f */
[C---:B------:R-:W-:Y:S02]  /*27740*/  IMAD.IADD R27, R8.reuse, 0x1, -R27 ;  /* 0x00000001081b7824 */ /* 0x040fe400078e0a1b */
[----:B------:R-:W-:-:S03]  /*27750*/  IMAD.IADD R66, R8, 0x1, -R25 ;  /* 0x0000000108427824 */ /* 0x000fc600078e0a19 */
[----:B------:R-:W-:Y:S02]  /*27760*/  SHF.R.S32.HI R8, RZ, 0x1f, R27 ;  /* 0x0000001fff087819 */ /* 0x000fe4000001141b */
[----:B------:R-:W-:Y:S02]  /*27770*/  LOP3.LUT P0, RZ, R27, 0x3, RZ, 0xc0, !PT ;  /* 0x000000031bff7812 */ /* 0x000fe4000780c0ff */
[CC--:B------:R-:W-:Y:S02]  /*27780*/  LEA.HI R12, R8.reuse, R27.reuse, RZ, 0x2 ;  /* 0x0000001b080c7211 */ /* 0x0c0fe400078f10ff */
[----:B------:R-:W-:Y:S02]  /*27790*/  LEA.HI R27, R8, R27, RZ, 0x5 ;  /* 0x0000001b081b7211 */ /* 0x000fe400078f28ff */
[--C-:B------:R-:W-:Y:S02]  /*277a0*/  SHF.R.S32.HI R14, RZ, 0x2, R12.reuse ;  /* 0x00000002ff0e7819 */ /* 0x100fe4000001140c */
[----:B------:R-:W-:-:S02]  /*277b0*/  SHF.R.S32.HI R25, RZ, 0x1f, R12 ;  /* 0x0000001fff197819 */ /* 0x000fc4000001140c */
[----:B------:R-:W-:Y:S02]  /*277c0*/  SHF.R.S32.HI R27, RZ, 0x5, R27 ;  /* 0x00000005ff1b7819 */ /* 0x000fe4000001141b */
[----:B------:R-:W-:-:S04]  /*277d0*/  LEA.HI R25, R25, R14, RZ, 0x3 ;  /* 0x0000000e19197211 */ /* 0x000fc800078f18ff */
[----:B------:R-:W-:-:S05]  /*277e0*/  LOP3.LUT R25, R25, 0xfffffff8, RZ, 0xc0, !PT ;  /* 0xfffffff819197812 */ /* 0x000fca00078ec0ff */
[----:B------:R-:W-:-:S05]  /*277f0*/  IMAD.IADD R14, R14, 0x1, -R25 ;  /* 0x000000010e0e7824 */ /* 0x000fca00078e0a19 */
[----:B------:R-:W-:Y:S01]  /*27800*/  LEA R27, R27, R14, 0x4 ;  /* 0x0000000e1b1b7211 */ /* 0x000fe200078e20ff */
[----:B------:R-:W-:Y:S01]  /*27810*/  BSSY B1, `(.L_x_6486) ;  /* 0x00000b9000017945 */ /* 0x000fe20003800000 */
[----:B--2---:R-:W-:-:S05]  /*27820*/  SHF.R.S32.HI R64, RZ, 0x1f, R70 ;  /* 0x0000001fff407819 */ /* 0x004fca0000011446 */
[----:B------:R-:W-:-:S04]  /*27830*/  IMAD R4, R64, UR4, RZ ;  /* 0x0000000440047c24 */ /* 0x000fc8000f8e02ff */
[C---:B------:R-:W-:Y:S02]  /*27840*/  IMAD R11, R70.reuse, UR5, R4 ;  /* 0x00000005460b7c24 */ /* 0x040fe4000f8e0204 */
[----:B------:R-:W-:Y:S01]  /*27850*/  IMAD.WIDE.U32 R4, R70, UR4, R2 ;  /* 0x0000000446047c25 */ /* 0x000fe2000f8e0002 */
[----:B------:R-:W-:Y:S01]  /*27860*/  ULDC.64 UR4, c[0x0][0xb98] ;  /* 0x0002e60000047ab9 */ /* 0x000fe20000000a00 */
[----:B------:R-:W-:Y:S02]  /*27870*/  SHF.L.U32 R2, R66, 0x3, RZ ;  /* 0x0000000342027819 */ /* 0x000fe400000006ff */
[----:B------:R-:W-:Y:S02]  /*27880*/  IMAD.IADD R5, R5, 0x1, R11 ;  /* 0x0000000105057824 */ /* 0x000fe400078e020b */
[----:B------:R-:W-:Y:S02]  /*27890*/  IMAD.MOV R11, RZ, RZ, -R9 ;  /* 0x000000ffff0b7224 */ /* 0x000fe400078e0a09 */
[----:B------:R-:W-:-:S02]  /*278a0*/  IMAD R13, R65, UR4, RZ ;  /* 0x00000004410d7c24 */ /* 0x000fc4000f8e02ff */
[----:B------:R-:W-:-:S04]  /*278b0*/  IMAD.WIDE.U32 R4, R62, UR4, R4 ;  /* 0x000000043e047c25 */ /* 0x000fc8000f8e0004 */
[----:B------:R-:W-:Y:S01]  /*278c0*/  IMAD R11, R20, R11, R15 ;  /* 0x0000000b140b7224 */ /* 0x000fe200078e020f */
[----:B------:R-:W-:Y:S01]  /*278d0*/  SHF.R.S32.HI R15, RZ, 0x1f, R9 ;  /* 0x0000001fff0f7819 */ /* 0x000fe20000011409 */
[----:B------:R-:W-:Y:S01]  /*278e0*/  IMAD R6, R62, UR5, R13 ;  /* 0x000000053e067c24 */ /* 0x000fe2000f8e020d */
[----:B------:R-:W-:Y:S01]  /*278f0*/  IADD3 R4, P1, R9, R4, RZ ;  /* 0x0000000409047210 */ /* 0x000fe20007f3e0ff */
[----:B------:R-:W-:Y:S01]  /*27900*/  ULDC.64 UR4, c[0x0][0xb88] ;  /* 0x0002e20000047ab9 */ /* 0x000fe20000000a00 */
[----:B------:R-:W-:Y:S02]  /*27910*/  IMAD R13, R63, 0x40, R2 ;  /* 0x000000403f0d7824 */ /* 0x000fe400078e0202 */
[----:B------:R-:W-:Y:S02]  /*27920*/  IADD3.X R5, R15, R5, R6, P1, !PT ;  /* 0x000000050f057210 */ /* 0x000fe40000ffe406 */
[----:B------:R-:W-:Y:S01]  /*27930*/  SHF.R.S32.HI R6, RZ, 0x1f, R11 ;  /* 0x0000001fff067819 */ /* 0x000fe2000001140b */
[----:B------:R-:W-:Y:S01]  /*27940*/  IMAD.WIDE R60, R13, 0x2, R60 ;  /* 0x000000020d3c7825 */ /* 0x000fe200078e023c */
[----:B------:R-:W-:-:S03]  /*27950*/  SHF.R.S32.HI R15, RZ, 0x7, R10 ;  /* 0x00000007ff0f7819 */ /* 0x000fc6000001140a */
[----:B------:R-:W-:Y:S01]  /*27960*/  IMAD R6, R6, UR4, RZ ;  /* 0x0000000406067c24 */ /* 0x000fe2000f8e02ff */
[----:B------:R-:W-:Y:S01]  /*27970*/  LEA.HI R10, R10, R15, RZ, 0x1 ;  /* 0x0000000f0a0a7211 */ /* 0x000fe200078f08ff */
[C---:B------:R-:W-:Y:S01]  /*27980*/  IMAD.WIDE.U32 R4, R11.reuse, UR4, R4 ;  /* 0x000000040b047c25 */ /* 0x040fe2000f8e0004 */
[C---:B------:R-:W-:Y:S02]  /*27990*/  IADD3 R29, P3, R60.reuse, 0x4000, RZ ;  /* 0x000040003c1d7810 */ /* 0x040fe40007f7e0ff */
[----:B------:R-:W-:Y:S01]  /*279a0*/  IADD3 R9, P5, R60, 0x1000, RZ ;  /* 0x000010003c097810 */ /* 0x000fe20007fbe0ff */
[----:B------:R-:W-:Y:S01]  /*279b0*/  IMAD R13, R11, UR5, R6 ;  /* 0x000000050b0d7c24 */ /* 0x000fe2000f8e0206 */
[----:B------:R-:W-:Y:S01]  /*279c0*/  ULDC.64 UR4, c[0x0][0xb50] ;  /* 0x0002d40000047ab9 */ /* 0x000fe20000000a00 */
[----:B------:R-:W-:Y:S02]  /*279d0*/  LOP3.LUT R6, R10, 0x3fffffe, RZ, 0xc0, !PT ;  /* 0x03fffffe0a067812 */ /* 0x000fe400078ec0ff */
[----:B------:R-:W-:Y:S01]  /*279e0*/  IMAD.IADD R5, R5, 0x1, R13 ;  /* 0x0000000105057824 */ /* 0x000fe200078e020d */
[----:B------:R-:W-:-:S02]  /*279f0*/  LEA R10, P1, R4, UR4, 0x2 ;  /* 0x00000004040a7c11 */ /* 0x000fc4000f8210ff */
[----:B------:R-:W-:Y:S01]  /*27a00*/  IADD3 R13, P4, R60, 0x2000, RZ ;  /* 0x000020003c0d7810 */ /* 0x000fe20007f9e0ff */
[----:B------:R-:W-:Y:S01]  /*27a10*/  IMAD.IADD R6, R15, 0x1, -R6 ;  /* 0x000000010f067824 */ /* 0x000fe200078e0a06 */
[----:B------:R-:W-:Y:S01]  /*27a20*/  LEA.HI.X R11, R4, UR5, R5, 0x2, P1 ;  /* 0x00000005040b7c11 */ /* 0x000fe200088f1405 */
[----:B------:R-:W-:Y:S01]  /*27a30*/  SHFL.IDX PT, R50, R10, RZ, 0x1c1f ;  /* 0x001c1fff0a327589 */ /* 0x000fe200000e0000 */
[----:B------:R-:W-:Y:S01]  /*27a40*/  IADD3 R25, P1, R60, 0x3000, RZ ;  /* 0x000030003c197810 */ /* 0x000fe20007f3e0ff */
[----:B------:R-:W-:Y:S01]  /*27a50*/  IMAD R4, R6, 0x40, R27 ;  /* 0x0000004006047824 */ /* 0x000fe200078e021b */
[----:B------:R-:W-:Y:S01]  /*27a60*/  LOP3.LUT R28, R29, 0x380, RZ, 0xc0, !PT ;  /* 0x000003801d1c7812 */ /* 0x000fe200078ec0ff */
[----:B------:R-:W2:Y:S01]  /*27a70*/  SHFL.IDX PT, R51, R11, RZ, 0x1c1f ;  /* 0x001c1fff0b337589 */ /* 0x000ea200000e0000 */
[----:B------:R-:W-:Y:S01]  /*27a80*/  LOP3.LUT R24, R25, 0x380, RZ, 0xc0, !PT ;  /* 0x0000038019187812 */ /* 0x000fe200078ec0ff */
[----:B------:R-:W-:Y:S01]  /*27a90*/  IMAD.IADD R4, R4, 0x1, R68 ;  /* 0x0000000104047824 */ /* 0x000fe200078e0244 */
[----:B------:R-:W-:Y:S01]  /*27aa0*/  LOP3.LUT R8, R9, 0x380, RZ, 0xc0, !PT ;  /* 0x0000038009087812 */ /* 0x000fe200078ec0ff */
[----:B------:R-:W-:Y:S01]  /*27ab0*/  SHFL.IDX PT, R54, R10, 0x1, 0x1c1f ;  /* 0x003c1f000a367f89 */ /* 0x000fe200000e0000 */
[----:B------:R-:W-:Y:S01]  /*27ac0*/  SHF.R.U64 R24, R24, 0x3, RZ ;  /* 0x0000000318187819 */ /* 0x000fe200000012ff */
[----:B------:R-:W-:Y:S01]  /*27ad0*/  ULDC.64 UR4, c[0x0][0xaa0] ;  /* 0x0002a80000047ab9 */ /* 0x000fe20000000a00 */
[----:B------:R-:W-:Y:S01]  /*27ae0*/  LOP3.LUT R12, R13, 0x380, RZ, 0xc0, !PT ;  /* 0x000003800d0c7812 */ /* 0x000fe200078ec0ff */
[----:B------:R-:W3:Y:S01]  /*27af0*/  SHFL.IDX PT, R55, R11, 0x1, 0x1c1f ;  /* 0x003c1f000b377f89 */ /* 0x000ee200000e0000 */
[----:B------:R-:W-:Y:S01]  /*27b00*/  LOP3.LUT R24, R24, R25, RZ, 0x3c, !PT ;  /* 0x0000001918187212 */ /* 0x000fe200078e3cff */
[----:B------:R-:W-:Y:S01]  /*27b10*/  IMAD.X R25, RZ, RZ, R61, P1 ;  /* 0x000000ffff197224 */ /* 0x000fe200008e063d */
[----:B------:R-:W-:-:S02]  /*27b20*/  SHF.R.U64 R28, R28, 0x3, RZ ;  /* 0x000000031c1c7819 */ /* 0x000fc400000012ff */
[----:B------:R-:W-:Y:S02]  /*27b30*/  IADD3 R41, P1, R60, 0x7000, RZ ;  /* 0x000070003c297810 */ /* 0x000fe40007f3e0ff */
[----:B------:R-:W-:Y:S02]  /*27b40*/  SHF.R.U64 R8, R8, 0x3, RZ ;  /* 0x0000000308087819 */ /* 0x000fe400000012ff */
[----:B------:R-:W-:Y:S02]  /*27b50*/  SHF.R.U64 R12, R12, 0x3, RZ ;  /* 0x000000030c0c7819 */ /* 0x000fe400000012ff */
[----:B------:R-:W-:Y:S01]  /*27b60*/  LOP3.LUT R28, R28, R29, RZ, 0x3c, !PT ;  /* 0x0000001d1c1c7212 */ /* 0x000fe200078e3cff */
[--C-:B------:R-:W-:Y:S01]  /*27b70*/  IMAD.X R29, RZ, RZ, R61.reuse, P3 ;  /* 0x000000ffff1d7224 */ /* 0x100fe200018e063d */
[----:B------:R-:W-:Y:S02]  /*27b80*/  LOP3.LUT R40, R41, 0x380, RZ, 0xc0, !PT ;  /* 0x0000038029287812 */ /* 0x000fe400078ec0ff */
[----:B------:R-:W-:Y:S01]  /*27b90*/  LOP3.LUT R8, R8, R9, RZ, 0x3c, !PT ;  /* 0x0000000908087212 */ /* 0x000fe200078e3cff */
[--C-:B------:R-:W-:Y:S01]  /*27ba0*/  IMAD.X R9, RZ, RZ, R61.reuse, P5 ;  /* 0x000000ffff097224 */ /* 0x100fe200028e063d */
[----:B------:R-:W-:Y:S01]  /*27bb0*/  LOP3.LUT R12, R12, R13, RZ, 0x3c, !PT ;  /* 0x0000000d0c0c7212 */ /* 0x000fe200078e3cff */
[----:B------:R-:W-:Y:S01]  /*27bc0*/  IMAD.X R13, RZ, RZ, R61, P4 ;  /* 0x000000ffff0d7224 */ /* 0x000fe200020e063d */
[----:B------:R-:W-:-:S02]  /*27bd0*/  IADD3 R45, P3, R60, 0x8000, RZ ;  /* 0x000080003c2d7810 */ /* 0x000fc40007f7e0ff */
        /* <DEDUP_REMOVED lines=8> */
[----:B------:R-:W-:Y:S02]  /*27c60*/  SHF.R.U64 R44, R44, 0x3, RZ ;  /* 0x000000032c2c7819 */ /* 0x000fe400000012ff */
[C---:B------:R-:W-:Y:S01]  /*27c70*/  ISETP.GE.OR P1, PT, R4.reuse, R69, P0 ;  /* 0x000000450400720c */ /* 0x040fe20000726670 */
[----:B------:R-:W-:Y:S01]  /*27c80*/  VIADD R4, R4, 0x8 ;  /* 0x0000000804047836 */ /* 0x000fe20000000000 */
[----:B------:R-:W-:Y:S02]  /*27c90*/  SHF.R.U64 R32, R32, 0x3, RZ ;  /* 0x0000000320207819 */ /* 0x000fe400000012ff */
[----:B------:R-:W-:Y:S02]  /*27ca0*/  SHF.R.U64 R36, R36, 0x3, RZ ;  /* 0x0000000324247819 */ /* 0x000fe400000012ff */
[----:B------:R-:W-:-:S02]  /*27cb0*/  LOP3.LUT R44, R44, R45, RZ, 0x3c, !PT ;  /* 0x0000002d2c2c7212 */ /* 0x000fc400078e3cff */
[----:B------:R-:W-:Y:S02]  /*27cc0*/  LOP3.LUT R32, R32, R33, RZ, 0x3c, !PT ;  /* 0x0000002120207212 */ /* 0x000fe400078e3cff */
[----:B------:R-:W-:Y:S01]  /*27cd0*/  LOP3.LUT R36, R36, R37, RZ, 0x3c, !PT ;  /* 0x0000002524247212 */ /* 0x000fe200078e3cff */
[----:B------:R-:W-:Y:S01]  /*27ce0*/  IMAD.X R37, RZ, RZ, R61, P4 ;  /* 0x000000ffff257224 */ /* 0x000fe200020e063d */
[-C--:B------:R-:W-:Y:S02]  /*27cf0*/  IADD3.X R45, RZ, R61.reuse, RZ, P3, !PT ;  /* 0x0000003dff2d7210 */ /* 0x080fe40001ffe4ff */
[C---:B------:R-:W-:Y:S01]  /*27d00*/  LOP3.LUT R6, R60.reuse, 0x380, RZ, 0xc0, !PT ;  /* 0x000003803c067812 */ /* 0x040fe200078ec0ff */
[----:B------:R-:W-:Y:S01]  /*27d10*/  IMAD R3, R3, UR4, RZ ;  /* 0x0000000403037c24 */ /* 0x000fe2000f8e02ff */
[----:B------:R-:W-:Y:S01]  /*27d20*/  IADD3.X R33, RZ, R61, RZ, P5, !PT ;  /* 0x0000003dff217210 */ /* 0x000fe20002ffe4ff */
[----:B--2---:R2:W-:Y:S01]  /*27d30*/  @!P1 ST.E desc[UR54][R50.64], R121 ;  /* 0x0000007932009985 */ /* 0x0045e2000c101936 */
[----:B------:R-:W-:-:S02]  /*27d40*/  IADD3 R5, P3, R60, 0xb000, RZ ;  /* 0x0000b0003c057810 */ /* 0x000fc40007f7e0ff */
[----:B------:R-:W-:Y:S02]  /*27d50*/  ISETP.GE.OR P0, PT, R4, R69, P0 ;  /* 0x000000450400720c */ /* 0x000fe40000706670 */
[C---:B------:R-:W-:Y:S01]  /*27d60*/  IADD3 R49, P5, R60.reuse, 0x9000, RZ ;  /* 0x000090003c317810 */ /* 0x040fe20007fbe0ff */
[----:B------:R-:W-:Y:S01]  /*27d70*/  IMAD.X R57, RZ, RZ, R61, P3 ;  /* 0x000000ffff397224 */ /* 0x000fe200018e063d */
[----:B------:R-:W-:Y:S02]  /*27d80*/  IADD3 R53, P4, R60, 0xa000, RZ ;  /* 0x0000a0003c357810 */ /* 0x000fe40007f9e0ff */
[----:B------:R-:W-:Y:S02]  /*27d90*/  LOP3.LUT R4, R5, 0x380, RZ, 0xc0, !PT ;  /* 0x0000038005047812 */ /* 0x000fe400078ec0ff */
[----:B------:R-:W-:Y:S02]  /*27da0*/  LOP3.LUT R48, R49, 0x380, RZ, 0xc0, !PT ;  /* 0x0000038031307812 */ /* 0x000fe400078ec0ff */
[----:B------:R-:W-:-:S02]  /*27db0*/  LOP3.LUT R52, R53, 0x380, RZ, 0xc0, !PT ;  /* 0x0000038035347812 */ /* 0x000fc400078ec0ff */
[----:B------:R-:W-:Y:S01]  /*27dc0*/  SHF.R.U64 R7, R6, 0x3, RZ ;  /* 0x0000000306077819 */ /* 0x000fe200000012ff */
[----:B---3--:R3:W-:Y:S01]  /*27dd0*/  @!P0 ST.E desc[UR54][R54.64], R120 ;  /* 0x0000007836008985 */ /* 0x0087e2000c101936 */
[----:B------:R-:W-:Y:S02]  /*27de0*/  SHF.R.U64 R4, R4, 0x3, RZ ;  /* 0x0000000304047819 */ /* 0x000fe400000012ff */
[----:B------:R-:W-:Y:S01]  /*27df0*/  SHF.R.U64 R48, R48, 0x3, RZ ;  /* 0x0000000330307819 */ /* 0x000fe200000012ff */
[----:B------:R-:W-:Y:S01]  /*27e00*/  IMAD R3, R0, UR5, R3 ;  /* 0x0000000500037c24 */ /* 0x000fe2000f8e0203 */
[----:B------:R-:W-:Y:S01]  /*27e10*/  SHF.R.U64 R52, R52, 0x3, RZ ;  /* 0x0000000334347819 */ /* 0x000fe200000012ff */
[----:B------:R-:W-:Y:S01]  /*27e20*/  IMAD R66, R66, 0x20, R63 ;  /* 0x0000002042427824 */ /* 0x000fe200078e023f */
[----:B------:R-:W-:Y:S01]  /*27e30*/  LOP3.LUT R60, R7, R60, RZ, 0x3c, !PT ;  /* 0x0000003c073c7212 */ /* 0x000fe200078e3cff */
[----:B------:R-:W5:Y:S01]  /*27e40*/  LD.E.128 R8, desc[UR54][R8.64] ;  /* 0x0000003608087980 */ /* 0x000f62000c101d00 */
[----:B------:R-:W-:Y:S01]  /*27e50*/  LOP3.LUT R48, R48, R49, RZ, 0x3c, !PT ;  /* 0x0000003130307212 */ /* 0x000fe200078e3cff */
[--C-:B------:R-:W-:Y:S01]  /*27e60*/  IMAD.X R49, RZ, RZ, R61.reuse, P5 ;  /* 0x000000ffff317224 */ /* 0x100fe200028e063d */
[----:B------:R-:W-:Y:S01]  /*27e70*/  LOP3.LUT R52, R52, R53, RZ, 0x3c, !PT ;  /* 0x0000003534347212 */ /* 0x000fe200078e3cff */
[----:B------:R-:W-:Y:S01]  /*27e80*/  IMAD.X R53, RZ, RZ, R61, P4 ;  /* 0x000000ffff357224 */ /* 0x000fe200020e063d */
[----:B------:R-:W-:Y:S01]  /*27e90*/  LOP3.LUT R56, R4, R5, RZ, 0x3c, !PT ;  /* 0x0000000504387212 */ /* 0x000fe200078e3cff */
[----:B------:R-:W5:Y:S04]  /*27ea0*/  LD.E.128 R12, desc[UR54][R12.64] ;  /* 0x000000360c0c7980 */ /* 0x000f68000c101d00 */
[----:B------:R4:W5:Y:S01]  /*27eb0*/  LD.E.128 R4, desc[UR54][R60.64] ;  /* 0x000000363c047980 */ /* 0x000962000c101d00 */
[----:B------:R-:W-:-:S03]  /*27ec0*/  IMAD.IADD R66, R68, 0x1, R66 ;  /* 0x0000000144427824 */ /* 0x000fc600078e0242 */
[----:B------:R-:W5:Y:S04]  /*27ed0*/  LD.E.128 R24, desc[UR54][R24.64] ;  /* 0x0000003618187980 */ /* 0x000f68000c101d00 */
[----:B------:R-:W5:Y:S01]  /*27ee0*/  LD.E.128 R28, desc[UR54][R28.64] ;  /* 0x000000361c1c7980 */ /* 0x000f62000c101d00 */
[----:B----4-:R-:W-:Y:S01]  /*27ef0*/  IMAD.WIDE.U32 R60, R0, UR4, RZ ;  /* 0x00000004003c7c25 */ /* 0x010fe2000f8e00ff */
[----:B------:R-:W-:Y:S02]  /*27f00*/  ULDC.64 UR4, c[0x0][0xae8] ;  /* 0x0002ba0000047ab9 */ /* 0x000fe40000000a00 */
[----:B------:R-:W5:Y:S01]  /*27f10*/  LD.E.128 R32, desc[UR54][R32.64] ;  /* 0x0000003620207980 */ /* 0x000f62000c101d00 */
[----:B------:R-:W-:Y:S01]  /*27f20*/  IMAD R64, R64, UR4, RZ ;  /* 0x0000000440407c24 */ /* 0x000fe2000f8e02ff */
[----:B------:R-:W-:Y:S01]  /*27f30*/  IADD3 R61, R61, R3, RZ ;  /* 0x000000033d3d7210 */ /* 0x000fe20007ffe0ff */
[----:B0-----:R-:W-:Y:S01]  /*27f40*/  @P2 IMAD.HI.U32 R0, R66, R67, RZ ;  /* 0x0000004342002227 */ /* 0x001fe200078e00ff */
[----:B------:R-:W5:Y:S03]  /*27f50*/  LD.E.128 R36, desc[UR54][R36.64] ;  /* 0x0000003624247980 */ /* 0x000f66000c101d00 */
[C---:B------:R-:W-:Y:S01]  /*27f60*/  IMAD R3, R70.reuse, UR5, R64 ;  /* 0x0000000546037c24 */ /* 0x040fe2000f8e0240 */
[----:B------:R-:W5:Y:S01]  /*27f70*/  LD.E.128 R40, desc[UR54][R40.64] ;  /* 0x0000003628287980 */ /* 0x000f62000c101d00 */
[----:B------:R-:W-:Y:S01]  /*27f80*/  IMAD.WIDE.U32 R60, R70, UR4, R60 ;  /* 0x00000004463c7c25 */ /* 0x000fe2000f8e003c */
[----:B------:R-:W-:-:S02]  /*27f90*/  ULDC.64 UR4, c[0x0][0xaf0] ;  /* 0x0002bc0000047ab9 */ /* 0x000fc40000000a00 */
[----:B------:R-:W5:Y:S01]  /*27fa0*/  LD.E.128 R44, desc[UR54][R44.64] ;  /* 0x000000362c2c7980 */ /* 0x000f62000c101d00 */
[----:B------:R-:W-:Y:S02]  /*27fb0*/  IMAD.IADD R61, R61, 0x1, R3 ;  /* 0x000000013d3d7824 */ /* 0x000fe400078e0203 */
[----:B------:R-:W-:Y:S01]  /*27fc0*/  IMAD.MOV.U32 R3, RZ, RZ, R66 ;  /* 0x000000ffff037224 */ /* 0x000fe200078e0042 */
[----:B-1----:R-:W-:Y:S01]  /*27fd0*/  @P2 SHF.R.U32.HI R3, RZ, R71, R0 ;  /* 0x00000047ff032219 */ /* 0x002fe20000011600 */
[----:B------:R-:W-:Y:S01]  /*27fe0*/  IMAD R65, R65, UR4, RZ ;  /* 0x0000000441417c24 */ /* 0x000fe2000f8e02ff */
[----:B--2---:R-:W5:Y:S01]  /*27ff0*/  LD.E.128 R48, desc[UR54][R48.64] ;  /* 0x0000003630307980 */ /* 0x004f62000c101d00 */
[C---:B------:R-:W-:Y:S01]  /*28000*/  IMAD.WIDE.U32 R60, R62.reuse, UR4, R60 ;  /* 0x000000043e3c7c25 */ /* 0x040fe2000f8e003c */
[----:B------:R-:W-:Y:S02]  /*28010*/  SHF.R.S32.HI R0, RZ, 0x1f, R3 ;  /* 0x0000001fff007819 */ /* 0x000fe40000011403 */
[----:B------:R-:W-:Y:S01]  /*28020*/  IADD3 R67, -R3, RZ, RZ ;  /* 0x000000ff03437210 */ /* 0x000fe20007ffe1ff */
[----:B------:R-:W-:Y:S01]  /*28030*/  IMAD R65, R62, UR5, R65 ;  /* 0x000000053e417c24 */ /* 0x000fe2000f8e0241 */
[----:B------:R-:W-:Y:S01]  /*28040*/  ULDC.64 UR4, c[0x0][0xae0] ;  /* 0x0002b80000047ab9 */ /* 0x000fe20000000a00 */
[----:B---3--:R-:W5:Y:S01]  /*28050*/  LD.E.128 R52, desc[UR54][R52.64] ;  /* 0x0000003634347980 */ /* 0x008f62000c101d00 */
[----:B------:R-:W-:-:S02]  /*28060*/  IMAD R0, R0, UR4, RZ ;  /* 0x0000000400007c24 */ /* 0x000fc4000f8e02ff */
[----:B------:R-:W-:Y:S01]  /*28070*/  IMAD.IADD R61, R61, 0x1, R65 ;  /* 0x000000013d3d7824 */ /* 0x000fe200078e0241 */
[----:B------:R-:W5:Y:S01]  /*28080*/  LD.E.128 R56, desc[UR54][R56.64] ;  /* 0x0000003638387980 */ /* 0x000f62000c101d00 */
[----:B------:R-:W-:Y:S02]  /*28090*/  IMAD R65, R20, R67, R66 ;  /* 0x0000004314417224 */ /* 0x000fe400078e0242 */
[C---:B------:R-:W-:Y:S01]  /*280a0*/  IMAD R67, R3.reuse, UR5, R0 ;  /* 0x0000000503437c24 */ /* 0x040fe2000f8e0200 */
[----:B------:R-:W-:Y:S01]  /*280b0*/  @!PT LDS RZ, [RZ] ;  /* 0x00000000fffff984 */ /* 0x000fe20000000800 */
[----:B------:R-:W-:Y:S01]  /*280c0*/  @!PT LDS RZ, [RZ] ;  /* 0x00000000fffff984 */ /* 0x000fe20000000800 */
[----:B------:R-:W-:Y:S01]  /*280d0*/  @!PT LDS RZ, [RZ] ;  /* 0x00000000fffff984 */ /* 0x000fe20000000800 */
[----:B------:R-:W-:Y:S01]  /*280e0*/  @!PT LDS RZ, [RZ] ;  /* 0x00000000fffff984 */ /* 0x000fe20000000800 */
[----:B------:R0:W-:Y:S06]  /*280f0*/  MEMBAR.ALL.CTA ;  /* 0x0000000000007992 */ /* 0x0001ec0000008000 */
[----:B0-----:R-:W0:Y:S01]  /*28100*/  FENCE.VIEW.ASYNC.S ;  /* 0x00000000000073c6 */ /* 0x001e220000000000 */
[----:B------:R-:W-:Y:S01]  /*28110*/  IMAD.WIDE.U32 R60, R3, UR4, R60 ;  /* 0x00000004033c7c25 */ /* 0x000fe2000f8e003c */
[----:B------:R-:W-:Y:S01]  /*28120*/  SHF.R.S32.HI R0, RZ, 0x1f, R65 ;  /* 0x0000001fff007819 */ /* 0x000fe20000011441 */
[----:B------:R-:W-:-:S02]  /*28130*/  ULDC.64 UR4, c[0x0][0xad8] ;  /* 0x0002b60000047ab9 */ /* 0x000fc40000000a00 */
[----:B------:R-:W-:Y:S02]  /*28140*/  IMAD.IADD R61, R61, 0x1, R67 ;  /* 0x000000013d3d7824 */ /* 0x000fe400078e0243 */
[----:B------:R-:W-:Y:S02]  /*28150*/  IMAD R0, R0, UR4, RZ ;  /* 0x0000000400007c24 */ /* 0x000fe4000f8e02ff */
[----:B------:R-:W-:Y:S02]  /*28160*/  IMAD.IADD R68, R63, 0x1, R68 ;  /* 0x000000013f447824 */ /* 0x000fe400078e0244 */
[C---:B------:R-:W-:Y:S02]  /*28170*/  IMAD R63, R65.reuse, UR5, R0 ;  /* 0x00000005413f7c24 */ /* 0x040fe4000f8e0200 */
[----:B------:R-:W-:Y:S01]  /*28180*/  IMAD.WIDE.U32 R60, R65, UR4, R60 ;  /* 0x00000004413c7c25 */ /* 0x000fe2000f8e003c */
[----:B------:R-:W-:-:S03]  /*28190*/  ULDC.64 UR4, c[0x0][0xa80] ;  /* 0x0002a00000047ab9 */ /* 0x000fc60000000a00 */
[----:B------:R-:W-:Y:S01]  /*281a0*/  VIADD R3, R68, 0x20 ;  /* 0x0000002044037836 */ /* 0x000fe20000000000 */
[----:B------:R-:W-:Y:S01]  /*281b0*/  LEA R66, P2, R60, UR4, 0x1 ;  /* 0x000000043c427c11 */ /* 0x000fe2000f8408ff */
[----:B------:R-:W-:-:S03]  /*281c0*/  IMAD.IADD R61, R61, 0x1, R63 ;  /* 0x000000013d3d7824 */ /* 0x000fc600078e023f */
[-C--:B------:R-:W-:Y:S02]  /*281d0*/  ISETP.GE.AND P1, PT, R3, R69.reuse, PT ;  /* 0x000000450300720c */ /* 0x080fe40003f26270 */
[----:B------:R-:W-:Y:S02]  /*281e0*/  LEA.HI.X R3, R60, UR5, R61, 0x1, P2 ;  /* 0x000000053c037c11 */ /* 0x000fe400090f0c3d */
[----:B------:R-:W-:Y:S01]  /*281f0*/  ISETP.GE.AND P2, PT, R68, R69, PT ;  /* 0x000000454400720c */ /* 0x000fe20003f46270 */
[----:B------:R-:W-:Y:S01]  /*28200*/  VIADD R0, R18, 0x33420 ;  /* 0x0003342012007836 */ /* 0x000fe20000000000 */
[----:B------:R-:W-:Y:S01]  /*28210*/  IADD3 R20, R68, 0x40, RZ ;  /* 0x0000004044147810 */ /* 0x000fe20007ffe0ff */
[----:B------:R-:W-:-:S03]  /*28220*/  VIADD R72, R2, 0x40 ;  /* 0x0000004002487836 */ /* 0x000fc60000000000 */
[----:B------:R-:W-:Y:S02]  /*28230*/  PRMT R0, RZ, 0x654, R0 ;  /* 0x00000654ff007816 */ /* 0x000fe40000000000 */
[----:B------:R-:W-:Y:S01]  /*28240*/  ISETP.GE.AND P0, PT, R20, R69, PT ;  /* 0x000000451400720c */ /* 0x000fe20003f06270 */
[----:B------:R-:W-:Y:S01]  /*28250*/  VIADD R20, R2, 0x80 ;  /* 0x0000008002147836 */ /* 0x000fe20000000000 */
[----:B0-----:R0:W-:Y:S01]  /*28260*/  SYNCS.ARRIVE.TRANS64.RED.A1T0 RZ, [R0+URZ], RZ ;  /* 0x000000ff00ff79a7 */ /* 0x0011e2000810043f */
[----:B------:R0:W1:Y:S01]  /*28270*/  SHFL.IDX PT, R67, R66, RZ, 0x181f ;  /* 0x00181fff42437589 */ /* 0x00006200000e0000 */
[----:B------:R-:W-:-:S03]  /*28280*/  SHF.R.S32.HI R71, RZ, 0x1f, R2 ;  /* 0x0000001fff477819 */ /* 0x000fc60000011402 */
[----:B------:R0:W2:Y:S01]  /*28290*/  SHFL.IDX PT, R65, R3, RZ, 0x181f ;  /* 0x00181fff03417589 */ /* 0x0000a200000e0000 */
[----:B------:R-:W-:Y:S02]  /*282a0*/  SHF.R.S32.HI R70, RZ, 0x1f, R20 ;  /* 0x0000001fff467819 */ /* 0x000fe40000011414 */
        /* <DEDUP_REMOVED lines=15> */
.L_x_6487:
[----:B------:R-:W-:Y:S05]  /*283a0*/  BSYNC B1 ;  /* 0x0000000000017941 */ /* 0x000fea0003800000 */
.L_x_6486:
[----:B---3-5:R3:W4:Y:S01]  /*283b0*/  SHFL.IDX PT, R29, R3, 0x1, 0x181f ;  /* 0x00381f00031d7f89 */ /* 0x02872200000e0000 */
        /* <DEDUP_REMOVED lines=16> */
.L_x_6489:
[----:B------:R-:W-:Y:S05]  /*284c0*/  BSYNC B1 ;  /* 0x0000000000017941 */ /* 0x000fea0003800000 */
.L_x_6488:
        /* <DEDUP_REMOVED lines=17> */
.L_x_6491:
[----:B------:R-:W-:Y:S05]  /*285e0*/  BSYNC B1 ;  /* 0x0000000000017941 */ /* 0x000fea0003800000 */
.L_x_6490:
[----:B------:R-:W-:Y:S01]  /*285f0*/  IADD3 R0, R68, 0x60, RZ ;  /* 0x0000006044007810 */ /* 0x000fe20007ffe0ff */
[----:B0--3--:R-:W3:Y:S03]  /*28600*/  SHFL.IDX PT, R3, R3, 0x3, 0x181f ;  /* 0x00781f0003037f89 */ /* 0x009ee600000e0000 */
[----:B------:R-:W-:Y:S01]  /*28610*/  ISETP.GE.AND P0, PT, R0, R69, PT ;  /* 0x000000450000720c */ /* 0x000fe20003f06270 */
[----:B------:R0:W0:-:S12]  /*28620*/  SHFL.IDX PT, R9, R66, 0x3, 0x181f ;  /* 0x00781f0042097f89 */ /* 0x00001800000e0000 */
[----:B------:R-:W-:Y:S05]  /*28630*/  @P0 BRA `(.L_x_6492) ;  /* 0x0000000c00900947 */ /* 0x000fea0003800000 */
[----:B------:R-:W-:Y:S02]  /*28640*/  ULDC UR4, c[0x0][0xac8] ;  /* 0x0002b20000047ab9 */ /* 0x000fe40000000800 */
[----:B------:R-:W-:Y:S02]  /*28650*/  ISETP.GE.AND P2, PT, R2, UR4, PT ;  /* 0x0000000402007c0c */ /* 0x000fe4000bf46270 */
[----:B------:R-:W-:-:S11]  /*28660*/  ISETP.GE.AND P3, PT, R72, UR4, PT ;  /* 0x0000000448007c0c */ /* 0x000fd6000bf66270 */
[-C--:B0-----:R-:W-:Y:S02]  /*28670*/  @!P2 LEA R4, P0, R2, R9.reuse, 0x1 ;  /* 0x000000090204a211 */ /* 0x081fe400078008ff */
[----:B------:R-:W-:Y:S02]  /*28680*/  @!P3 LEA R6, P1, R72, R9, 0x1 ;  /* 0x000000094806b211 */ /* 0x000fe400078208ff */
[-C--:B---3--:R-:W-:Y:S02]  /*28690*/  @!P2 LEA.HI.X R5, R2, R3.reuse, R71, 0x1, P0 ;  /* 0x000000030205a211 */ /* 0x088fe400000f0c47 */
        /* <DEDUP_REMOVED lines=9> */
.L_x_6483:
        /* <DEDUP_REMOVED lines=23> */
[----:B---3--:R-:W-:-:S05]  /*288a0*/  VIADD R14, R8, 0xffffff80 ;  /* 0xffffff80080e7836 */ /* 0x008fca0000000000 */
[----:B------:R-:W-:Y:S02]  /*288b0*/  ISETP.GE.AND P3, PT, R14, 0x80, PT ;  /* 0x000000800e00780c */ /* 0x000fe40003f66270 */
[----:B------:R-:W-:Y:S01]  /*288c0*/  SHF.R.S32.HI R7, RZ, 0x1f, R14 ;  /* 0x0000001fff077819 */ /* 0x000fe2000001140e */
[----:B--2---:R-:W-:Y:S10]  /*288d0*/  @P1 BRA `(.L_x_6493) ;  /* 0x0000000000101947 */ /* 0x004ff40003800000 */
[----:B------:R-:W-:Y:S05]  /*288e0*/  @!P0 BRA `(.L_x_6493) ;  /* 0x00000000000c8947 */ /* 0x000fea0003800000 */
[----:B------:R-:W2:Y:S04]  /*288f0*/  LDG.E R5, desc[UR54][R2.64] ;  /* 0x0000003602057981 */ /* 0x000ea8000c1e1900 */
[----:B-----5:R-:W2:Y:S02]  /*28900*/  LDG.E R6, desc[UR54][R2.64+0x4] ;  /* 0x0000043602067981 */ /* 0x020ea4000c1e1900 */
[----:B--2---:R-:W-:-:S07]  /*28910*/  IADD3 R6, -R5, R6, RZ ;  /* 0x0000000605067210 */ /* 0x004fce0007ffe1ff */
.L_x_6493:
[----:B------:R-:W2:Y:S04]  /*28920*/  LDL R26, [R1+0x5c] ;  /* 0x00005c00011a7983 */ /* 0x000ea80000100800 */
[----:B------:R3:W5:Y:S01]  /*28930*/  LDL R24, [R1+0x40] ;  /* 0x0000400001187983 */ /* 0x0007620000100800 */
[----:B-1----:R-:W-:Y:S01]  /*28940*/  LEA.HI R20, R7, R14, RZ, 0x3 ;  /* 0x0000000e07147211 */ /* 0x002fe200078f18ff */
[----:B------:R-:W-:Y:S01]  /*28950*/  BSSY B1, `(.L_x_6494) ;  /* 0x000002d000017945 */ /* 0x000fe20003800000 */
[----:B------:R-:W-:Y:S02]  /*28960*/  SEL R13, R11, RZ, !P0 ;  /* 0x000000ff0b0d7207 */ /* 0x000fe40004000000 */
[----:B------:R-:W-:Y:S02]  /*28970*/  SEL R12, R9, RZ, !P0 ;  /* 0x000000ff090c7207 */ /* 0x000fe40004000000 */
[----:B------:R-:W-:-:S02]  /*28980*/  LOP3.LUT R31, R20, 0xfffffff8, RZ, 0xc0, !PT ;  /* 0xfffffff8141f7812 */ /* 0x000fc400078ec0ff */
[----:B-----5:R-:W-:Y:S02]  /*28990*/  SHF.R.S32.HI R11, RZ, 0x1f, R0 ;  /* 0x0000001fff0b7819 */ /* 0x020fe40000011400 */
[----:B--2---:R-:W-:Y:S01]  /*289a0*/  SHF.R.S32.HI R10, RZ, 0x1f, R26 ;  /* 0x0000001fff0a7819 */ /* 0x004fe2000001141a */
[----:B---3--:R-:W-:Y:S06]  /*289b0*/  @P3 BRA `(.L_x_6495) ;  /* 0x0000000000983947 */ /* 0x008fec0003800000 */
        /* <DEDUP_REMOVED lines=38> */
.L_x_6495:
[----:B------:R-:W-:Y:S05]  /*28c20*/  BSYNC B1 ;  /* 0x0000000000017941 */ /* 0x000fea0003800000 */
.L_x_6494:
[----:B------:R-:W2:Y:S01]  /*28c30*/  @P2 LDC R9, c[0x0][0xbf0] ;  /* 0x0002fc00ff092b82 */ /* 0x000ea20000000800 */
[----:B------:R-:W-:Y:S01]  /*28c40*/  ULDC.64 UR4, c[0x0][0xaa0] ;  /* 0x0002a80000047ab9 */ /* 0x000fe20000000a00 */
[----:B------:R-:W-:Y:S01]  /*28c50*/  SHF.R.S32.HI R20, RZ, 0x3, R20 ;  /* 0x00000003ff147819 */ /* 0x000fe20000011414 */
[----:B-1----:R-:W-:Y:S02]  /*28c60*/  IMAD R3, R11, UR4, RZ ;  /* 0x000000040b037c24 */ /* 0x002fe4000f8e02ff */
[----:B------:R-:W-:Y:S02]  /*28c70*/  IMAD.IADD R31, R14, 0x1, -R31 ;  /* 0x000000010e1f7824 */ /* 0x000fe400078e0a1f */
[C---:B------:R-:W-:Y:S02]  /*28c80*/  IMAD R5, R0.reuse, UR5, R3 ;  /* 0x0000000500057c24 */ /* 0x040fe4000f8e0203 */
[----:B------:R-:W-:Y:S01]  /*28c90*/  IMAD.WIDE.U32 R2, R0, UR4, RZ ;  /* 0x0000000400027c25 */ /* 0x000fe2000f8e00ff */
[----:B------:R-:W-:-:S03]  /*28ca0*/  ULDC.64 UR4, c[0x0][0xae8] ;  /* 0x0002ba0000047ab9 */ /* 0x000fc60000000a00 */
[----:B------:R-:W-:Y:S01]  /*28cb0*/  IMAD R4, R31, 0x20, R20 ;  /* 0x000000201f047824 */ /* 0x000fe200078e0214 */
[----:B------:R-:W-:Y:S01]  /*28cc0*/  IADD3 R3, R3, R5, RZ ;  /* 0x0000000503037210 */ /* 0x000fe20007ffe0ff */
[----:B------:R-:W-:Y:S02]  /*28cd0*/  IMAD R0, R10, UR4, RZ ;  /* 0x000000040a007c24 */ /* 0x000fe4000f8e02ff */
[----:B------:R-:W-:Y:S02]  /*28ce0*/  IMAD.IADD R8, R24, 0x1, R4 ;  /* 0x0000000118087824 */ /* 0x000fe400078e0204 */
[----:B------:R-:W-:Y:S02]  /*28cf0*/  IMAD R7, R26, UR5, R0 ;  /* 0x000000051a077c24 */ /* 0x000fe4000f8e0200 */
[----:B----4-:R-:W-:-:S04]  /*28d00*/  @P2 IMAD.HI.U32 R0, R8, R29, RZ ;  /* 0x0000001d08002227 */ /* 0x010fc800078e00ff */
[----:B------:R-:W-:Y:S01]  /*28d10*/  IMAD.WIDE.U32 R2, R26, UR4, R2 ;  /* 0x000000041a027c25 */ /* 0x000fe2000f8e0002 */
[----:B------:R-:W-:-:S03]  /*28d20*/  ULDC.64 UR4, c[0x0][0xaf0] ;  /* 0x0002bc0000047ab9 */ /* 0x000fc60000000a00 */
[----:B------:R-:W-:Y:S01]  /*28d30*/  IMAD.MOV.U32 R5, RZ, RZ, R8 ;  /* 0x000000ffff057224 */ /* 0x000fe200078e0008 */
[----:B--2---:R-:W-:Y:S01]  /*28d40*/  @P2 SHF.R.U32.HI R5, RZ, R9, R0 ;  /* 0x00000009ff052219 */ /* 0x004fe20000011600 */
[----:B------:R-:W-:Y:S02]  /*28d50*/  IMAD.IADD R3, R3, 0x1, R7 ;  /* 0x0000000103037824 */ /* 0x000fe400078e0207 */
[----:B------:R-:W-:Y:S01]  /*28d60*/  IMAD R4, R12, UR4, RZ ;  /* 0x000000040c047c24 */ /* 0x000fe2000f8e02ff */
[--C-:B------:R-:W-:Y:S01]  /*28d70*/  SHF.R.S32.HI R0, RZ, 0x1f, R5.reuse ;  /* 0x0000001fff007819 */ /* 0x100fe20000011405 */
[----:B------:R-:W-:Y:S02]  /*28d80*/  IMAD.MOV R7, RZ, RZ, -R5 ;  /* 0x000000ffff077224 */ /* 0x000fe400078e0a05 */
[C---:B------:R-:W-:Y:S02]  /*28d90*/  IMAD R9, R13.reuse, UR5, R4 ;  /* 0x000000050d097c24 */ /* 0x040fe4000f8e0204 */
[----:B------:R-:W-:Y:S01]  /*28da0*/  IMAD.WIDE.U32 R2, R13, UR4, R2 ;  /* 0x000000040d027c25 */ /* 0x000fe2000f8e0002 */
[----:B------:R-:W-:-:S03]  /*28db0*/  ULDC.64 UR4, c[0x0][0xae0] ;  /* 0x0002b80000047ab9 */ /* 0x000fc60000000a00 */
[----:B------:R-:W-:Y:S01]  /*28dc0*/  IMAD R7, R27, R7, R8 ;  /* 0x000000071b077224 */ /* 0x000fe200078e0208 */
[----:B------:R-:W-:Y:S01]  /*28dd0*/  IADD3 R3, R3, R9, RZ ;  /* 0x0000000903037210 */ /* 0x000fe20007ffe0ff */
[----:B------:R-:W-:Y:S02]  /*28de0*/  IMAD R4, R0, UR4, RZ ;  /* 0x0000000400047c24 */ /* 0x000fe4000f8e02ff */
[----:B------:R-:W-:Y:S01]  /*28df0*/  IMAD.SHL.U32 R31, R31, 0x8, RZ ;  /* 0x000000081f1f7824 */ /* 0x000fe200078e00ff */
        /* <DEDUP_REMOVED lines=8> */
[----:B------:R-:W-:Y:S01]  /*28e80*/  ULDC.64 UR4, c[0x0][0xa80] ;  /* 0x0002a00000047ab9 */ /* 0x000fe20000000a00 */
[----:B------:R-:W-:Y:S02]  /*28e90*/  IADD3 R7, R31, 0x40, RZ ;  /* 0x000000401f077810 */ /* 0x000fe40007ffe0ff */
[----:B------:R-:W-:Y:S01]  /*28ea0*/  IMAD.IADD R3, R5, 0x1, R9 ;  /* 0x0000000105037824 */ /* 0x000fe200078e0209 */
[----:B------:R-:W-:Y:S01]  /*28eb0*/  LEA R2, P0, R4, UR4, 0x1 ;  /* 0x0000000404027c11 */ /* 0x000fe2000f8008ff */
[----:B------:R-:W-:Y:S01]  /*28ec0*/  VIADD R9, R31, 0x80 ;  /* 0x000000801f097836 */ /* 0x000fe20000000000 */
[----:B------:R-:W-:Y:S01]  /*28ed0*/  UMOV UR4, 0xffffffff ;  /* 0xffffffff00047882 */ /* 0x000fe20000000000 */
[----:B------:R-:W-:-:S02]  /*28ee0*/  SHF.R.S32.HI R5, RZ, 0x1f, R31 ;  /* 0x0000001fff057819 */ /* 0x000fc4000001141f */
[----:B------:R-:W-:Y:S02]  /*28ef0*/  LEA.HI.X R3, R4, UR5, R3, 0x1, P0 ;  /* 0x0000000504037c11 */ /* 0x000fe400080f0c03 */
[----:B------:R-:W-:Y:S02]  /*28f00*/  SHF.R.S32.HI R8, RZ, 0x1f, R9 ;  /* 0x0000001fff087819 */ /* 0x000fe40000011409 */
[----:B------:R-:W-:Y:S01]  /*28f10*/  SHF.R.S32.HI R10, RZ, 0x1f, R7 ;  /* 0x0000001fff0a7819 */ /* 0x000fe20000011407 */
[----:B------:R-:W-:Y:S06]  /*28f20*/  BRA.DIV UR4, `(.L_x_6496) ;  /* 0x000000be04547947 */ /* 0x000fec000b800000 */
[----:B------:R1:W2:Y:S04]  /*28f30*/  SHFL.IDX PT, R0, R3, RZ, 0x181f ;  /* 0x00181fff03007589 */ /* 0x0002a800000e0000 */
[----:B------:R1:W3:Y:S02]  /*28f40*/  SHFL.IDX PT, R14, R2, RZ, 0x181f ;  /* 0x00181fff020e7589 */ /* 0x0002e400000e0000 */
.L_x_6747:
[----:B------:R-:W-:Y:S01]  /*28f50*/  IMAD R27, R6, R27, RZ ;  /* 0x0000001b061b7224 */ /* 0x000fe200078e02ff */
[----:B------:R-:W-:Y:S01]  /*28f60*/  BSSY B1, `(.L_x_6497) ;  /* 0x0000011000017945 */ /* 0x000fe20003800000 */
[----:B------:R-:W-:-:S05]  /*28f70*/  IMAD.IADD R6, R20, 0x1, R24 ;  /* 0x0000000114067824 */ /* 0x000fca00078e0218 */
[----:B------:R-:W-:-:S13]  /*28f80*/  ISETP.GE.AND P0, PT, R6, R27, PT ;  /* 0x0000001b0600720c */ /* 0x000fda0003f06270 */
        /* <DEDUP_REMOVED lines=8> */
[-C--:B--2---:R-:W-:Y:S02]  /*29010*/  @!P3 LEA.HI.X R13, R31, R0.reuse, R5, 0x1, P0 ;  /* 0x000000001f0db211 */ /* 0x084fe400000f0c05 */
[-C--:B------:R-:W-:Y:S02]  /*29020*/  @!P4 LEA.HI.X R25, R7, R0.reuse, R10, 0x1, P1 ;  /* 0x000000000719c211 */ /* 0x080fe400008f0c0a */
[----:B------:R-:W-:Y:S01]  /*29030*/  @!P5 LEA.HI.X R15, R9, R0, R8, 0x1, P2 ;  /* 0x00000000090fd211 */ /* 0x000fe200010f0c08 */
[----:B------:R4:W-:Y:S04]  /*29040*/  @!P3 ST.E.128 desc[UR54][R12.64], RZ ;  /* 0x000000ff0c00b985 */ /* 0x0009e8000c101d36 */
[----:B------:R4:W-:Y:S04]  /*29050*/  @!P4 ST.E.128 desc[UR54][R24.64], RZ ;  /* 0x000000ff1800c985 */ /* 0x0009e8000c101d36 */
[----:B------:R4:W-:Y:S02]  /*29060*/  @!P5 ST.E.128 desc[UR54][R14.64], RZ ;  /* 0x000000ff0e00d985 */ /* 0x0009e4000c101d36 */
.L_x_6498:
[----:B------:R-:W-:Y:S05]  /*29070*/  BSYNC B1 ;  /* 0x0000000000017941 */ /* 0x000fea0003800000 */
.L_x_6497:
[----:B------:R-:W-:-:S03]  /*29080*/  UMOV UR4, 0xffffffff ;  /* 0xffffffff00047882 */ /* 0x000fc60000000000 */
[----:B------:R-:W-:Y:S05]  /*29090*/  BRA.DIV UR4, `(.L_x_6499) ;  /* 0x000000be042c7947 */ /* 0x000fea000b800000 */
[----:B--2---:R2:W0:Y:S04]  /*290a0*/  SHFL.IDX PT, R0, R3, 0x1, 0x181f ;  /* 0x00381f0003007f89 */ /* 0x00442800000e0000 */
[----:B---34-:R2:W3:Y:S02]  /*290b0*/  SHFL.IDX PT, R14, R2, 0x1, 0x181f ;  /* 0x00381f00020e7f89 */ /* 0x0184e400000e0000 */
.L_x_6751:
        /* <DEDUP_REMOVED lines=17> */
.L_x_6501:
[----:B------:R-:W-:Y:S05]  /*291d0*/  BSYNC B1 ;  /* 0x0000000000017941 */ /* 0x000fea0003800000 */
.L_x_6500:
[----:B------:R-:W-:-:S03]  /*291e0*/  UMOV UR4, 0xffffffff ;  /* 0xffffffff00047882 */ /* 0x000fc60000000000 */
[----:B------:R-:W-:Y:S05]  /*291f0*/  BRA.DIV UR4, `(.L_x_6502) ;  /* 0x000000be041c7947 */ /* 0x000fea000b800000 */
[----:B0-----:R0:W0:Y:S04]  /*29200*/  SHFL.IDX PT, R0, R3, 0x2, 0x181f ;  /* 0x00581f0003007f89 */ /* 0x00102800000e0000 */
[----:B---34-:R3:W4:Y:S02]  /*29210*/  SHFL.IDX PT, R14, R2, 0x2, 0x181f ;  /* 0x00581f00020e7f89 */ /* 0x01872400000e0000 */
.L_x_6755:
        /* <DEDUP_REMOVED lines=17> */
.L_x_6504:
[----:B------:R-:W-:Y:S05]  /*29330*/  BSYNC B1 ;  /* 0x0000000000017941 */ /* 0x000fea0003800000 */
.L_x_6503:
[----:B------:R-:W-:-:S03]  /*29340*/  UMOV UR4, 0xffffffff ;  /* 0xffffffff00047882 */ /* 0x000fc60000000000 */
[----:B------:R-:W-:Y:S05]  /*29350*/  BRA.DIV UR4, `(.L_x_6505) ;  /* 0x000000be040c7947 */ /* 0x000fea000b800000 */
[----:B0-----:R0:W0:Y:S04]  /*29360*/  SHFL.IDX PT, R0, R3, 0x3, 0x181f ;  /* 0x00781f0003007f89 */ /* 0x00102800000e0000 */
[----:B----4-:R4:W0:Y:S02]  /*29370*/  SHFL.IDX PT, R14, R2, 0x3, 0x181f ;  /* 0x00781f00020e7f89 */ /* 0x01082400000e0000 */
.L_x_6759:
[----:B-1234-:R-:W-:-:S05]  /*29380*/  VIADD R2, R6, 0x60 ;  /* 0x0000006006027836 */ /* 0x01efca0000000000 */
        /* <DEDUP_REMOVED lines=15> */
.L_x_6492:
[----:B------:R-:W-:Y:S05]  /*29480*/  BSYNC B0 ;  /* 0x0000000000007941 */ /* 0x000fea0003800000 */
.L_x_6482:
[----:B------:R-:W-:Y:S02]  /*29490*/  ULDC UR4, c[0x0][0xc3c] ;  /* 0x00030f0000047ab9 */ /* 0x000fe40000000800 */
[----:B------:R-:W-:-:S13]  /*294a0*/  ISETP.GE.AND P0, PT, R23, UR4, PT ;  /* 0x0000000417007c0c */ /* 0x000fda000bf06270 */
[----:B------:R-:W-:Y:S05]  /*294b0*/  @!P0 BRA `(.L_x_6506) ;  /* 0xfffffd7c00b48947 */ /* 0x000fea000383ffff */
[----:B------:R-:W-:Y:S05]  /*294c0*/  BRA `(.L_x_6294) ;  /* 0x00000090002c7947 */ /* 0x000fea0003800000 */
.L_x_6292:
        /* <DEDUP_REMOVED lines=17> */
[----:B------:R-:W-:Y:S01]  /*295e0*/  MOV R0, RZ ;  /* 0x000000ff00007202 */ /* 0x000fe20000000f00 */
        /* <DEDUP_REMOVED lines=40> */
.L_x_6512:
[----:B------:R-:W-:Y:S01]  /*29870*/  UIADD3 UR4, UR4, 0x1f, URZ ;  /* 0x0000001f04047890 */ /* 0x000fe2000fffe03f */
[----:B------:R-:W-:-:S05]  /*29880*/  IMAD.U32 R19, RZ, RZ, UR7 ;  /* 0x00000007ff137e24 */ /* 0x000fca000f8e00ff */
[----:B0-----:R-:W-:-:S13]  /*29890*/  ISETP.LE.AND P6, PT, R10, UR4, PT ;  /* 0x000000040a007c0c */ /* 0x001fda000bfc3270 */
[----:B------:R-:W-:Y:S05]  /*298a0*/  @P6 BRA `(.L_x_6509) ;  /* 0x0000000400b06947 */ /* 0x000fea0003800000 */
[----:B------:R-:W-:Y:S01]  /*298b0*/  IADD3 R7, R5, UR4, RZ ;  /* 0x0000000405077c10 */ /* 0x000fe2000fffe0ff */
[----:B------:R-:W-:Y:S01]  /*298c0*/  BSSY B0, `(.L_x_6510) ;  /* 0x0000007000007945 */ /* 0x000fe20003800000 */
[----:B------:R-:W-:Y:S02]  /*298d0*/  IMAD.MOV.U32 R0, RZ, RZ, RZ ;  /* 0x000000ffff007224 */ /* 0x000fe400078e00ff */
[----:B------:R-:W-:-:S13]  /*298e0*/  ISETP.GE.OR P6, PT, R7, R10, !P0 ;  /* 0x0000000a0700720c */ /* 0x000fda00047c6670 */
[----:B------:R-:W-:Y:S05]  /*298f0*/  @P6 BRA `(.L_x_6511) ;  /* 0x00000000000c6947 */ /* 0x000fea0003800000 */
[----:B------:R-:W0:Y:S02]  /*29900*/  LDC.64 R2, c[0x0][0xc80] ;  /* 0x00032000ff027b82 */ /* 0x000e240000000a00 */
[----:B0-----:R-:W-:-:S05]  /*29910*/  IMAD.WIDE R2, R7, 0x4, R2 ;  /* 0x0000000407027825 */ /* 0x001fca00078e0202 */
[----:B------:R0:W5:Y:S02]  /*29920*/  LDG.E R0, desc[UR54][R2.64] ;  /* 0x0000003602007981 */ /* 0x000164000c1e1900 */
.L_x_6511:
[----:B------:R-:W-:Y:S05]  /*29930*/  BSYNC B0 ;  /* 0x0000000000007941 */ /* 0x000fea0003800000 */
.L_x_6510:
        /* <DEDUP_REMOVED lines=20> */
.L_x_6508:
        /* <DEDUP_REMOVED lines=20> */
.L_x_6513:
        /* <DEDUP_REMOVED lines=38> */
[----:B0-----:R-:W-:-:S05]  /*29e20*/  IADD3 R7, RZ, -R3, RZ ;  /* 0x80000003ff077210 */ /* 0x001fca0007ffe0ff */
        /* <DEDUP_REMOVED lines=15> */
[----:B------:R-:W-:-:S04]  /*29f20*/  @!P1 LOP3.LUT R2, RZ, R13, RZ, 0x33, !PT ;  /* 0x0000000dff029212 */ /* 0x000fc800078e33ff */
[----:B------:R-:W-:Y:S01]  /*29f30*/  LOP3.LUT R17, RZ, R2, RZ, 0x33, !PT ;  /* 0x00000002ff117212 */ /* 0x000fe200078e33ff */
[----:B------:R-:W-:-:S04]  /*29f40*/  IMAD R18, R2, R18, R3 ;  /* 0x0000001202127224 */ /* 0x000fc800078e0203 */
[----:B------:R-:W-:Y:S01]  /*29f50*/  IMAD.IADD R17, R0, 0x1, R17 ;  /* 0x0000000100117824 */ /* 0x000fe200078e0211 */
[----:B------:R-:W-:Y:S06]  /*29f60*/  BRA `(.L_x_6514) ;  /* 0x00000000000c7947 */ /* 0x000fec0003800000 */
.L_x_6509:
[----:B------:R-:W-:Y:S01]  /*29f70*/  MOV R17, RZ ;  /* 0x000000ff00117202 */ /* 0x000fe20000000f00 */
[----:B------:R-:W-:Y:S02]  /*29f80*/  IMAD.U32 R16, RZ, RZ, UR6 ;  /* 0x00000006ff107e24 */ /* 0x000fe4000f8e00ff */
[----:B------:R-:W-:-:S07]  /*29f90*/  IMAD.MOV.U32 R18, RZ, RZ, RZ ;  /* 0x000000ffff127224 */ /* 0x000fce00078e00ff */
.L_x_6514:
[----:B------:R-:W-:-:S13]  /*29fa0*/  ISETP.NE.AND P0, PT, R5, RZ, PT ;  /* 0x000000ff0500720c */ /* 0x000fda0003f05270 */
[----:B------:R-:W0:Y:S01]  /*29fb0*/  @!P0 S2R R3, SR_CgaCtaId ;  /* 0x0000000000038919 */ /* 0x000e220000008800 */
[----:B------:R-:W-:-:S04]  /*29fc0*/  @!P0 MOV R0, 0x400 ;  /* 0x0000040000008802 */ /* 0x000fc80000000f00 */
[----:B0-----:R-:W-:-:S05]  /*29fd0*/  @!P0 LEA R0, R3, R0, 0x18 ;  /* 0x0000000003008211 */ /* 0x001fca00078ec0ff */
[----:B------:R2:W-:Y:S01]  /*29fe0*/  @!P0 STS.128 [R0+0x334d0], R16 ;  /* 0x0334d01000008388 */ /* 0x0005e20000000c00 */
[----:B------:R-:W-:Y:S06]  /*29ff0*/  BAR.ARV 0x5, 0x180 ;  /* 0x0146000000007b1d */ /* 0x000fec0000002000 */
.L_x_6507:
        /* <DEDUP_REMOVED lines=10> */
[----:B------:R-:W-:Y:S01]  /*2a0a0*/  IMAD.MOV.U32 R34, RZ, RZ, RZ ;  /* 0x000000ffff227224 */ /* 0x000fe200078e00ff */
[----:B------:R-:W-:Y:S01]  /*2a0b0*/  MOV R32, RZ ;  /* 0x000000ff00207202 */ /* 0x000fe20000000f00 */
[----:B------:R-:W-:Y:S01]  /*2a0c0*/  IMAD.MOV.U32 R37, RZ, RZ, 0x1 ;  /* 0x00000001ff257424 */ /* 0x000fe200078e00ff */
[----:B------:R-:W-:Y:S01]  /*2a0d0*/  ULDC.64 UR40, c[0x0][0x198] ;  /* 0x0000660000287ab9 */ /* 0x000fe20000000a00 */
[----:B------:R-:W-:Y:S02]  /*2a0e0*/  ULOP3.LUT UR39, UR36, 0x2, URZ, 0xfc, !UPT ;  /* 0x0000000224277892 */ /* 0x000fe4000f8efc3f */
[----:B------:R-:W-:Y:S01]  /*2a0f0*/  ULOP3.LUT UR37, UR36, 0x1, URZ, 0xfc, !UPT ;  /* 0x0000000124257892 */ /* 0x000fe2000f8efc3f */
[----:B------:R-:W-:Y:S01]  /*2a100*/  ULDC UR38, c[0x0][0xc] ;  /* 0x0000030000267ab9 */ /* 0x000fe20000000800 */
[C---:B-1----:R-:W-:Y:S01]  /*2a110*/  SHF.L.U32 R25, R9.reuse, 0x6, RZ ;  /* 0x0000000609197819 */ /* 0x042fe200000006ff */
[C---:B--2---:R-:W-:Y:S01]  /*2a120*/  IMAD.SHL.U32 R0, R9.reuse, 0x10, RZ ;  /* 0x0000001009007824 */ /* 0x044fe200078e00ff */
[----:B0-----:R-:W-:Y:S01]  /*2a130*/  SHF.R.U32.HI R2, RZ, 0x1, R9 ;  /* 0x00000001ff027819 */ /* 0x001fe20000011609 */
[----:B------:R-:W-:Y:S01]  /*2a140*/  IMAD.SHL.U32 R6, R9, 0x2, RZ ;  /* 0x0000000209067824 */ /* 0x000fe200078e00ff */
[----:B------:R-:W-:Y:S01]  /*2a150*/  LOP3.LUT R3, R25, 0x180, RZ, 0xc0, !PT ;  /* 0x0000018019037812 */ /* 0x000fe200078ec0ff */
[C---:B------:R-:W-:Y:S01]  /*2a160*/  IMAD.SHL.U32 R8, R9.reuse, 0x4, RZ ;  /* 0x0000000409087824 */ /* 0x040fe200078e00ff */
[----:B------:R-:W-:-:S02]  /*2a170*/  LOP3.LUT R11, R9, 0x7f, RZ, 0xc0, !PT ;  /* 0x0000007f090b7812 */ /* 0x000fc400078ec0ff */
[----:B------:R-:W-:Y:S01]  /*2a180*/  LOP3.LUT R3, R3, 0x30, R2, 0xf8, !PT ;  /* 0x0000003003037812 */ /* 0x000fe200078ef802 */
[----:B------:R-:W-:Y:S01]  /*2a190*/  IMAD.SHL.U32 R2, R9, 0x20, RZ ;  /* 0x0000002009027824 */ /* 0x000fe200078e00ff */
[----:B------:R-:W-:Y:S01]  /*2a1a0*/  LOP3.LUT R5, R0, 0x1b0, RZ, 0xc0, !PT ;  /* 0x000001b000057812 */ /* 0x000fe200078ec0ff */
[----:B------:R-:W-:-:S03]  /*2a1b0*/  IMAD.SHL.U32 R4, R11, 0x10, RZ ;  /* 0x000000100b047824 */ /* 0x000fc600078e00ff */
[----:B------:R-:W-:Y:S02]  /*2a1c0*/  LOP3.LUT R6, R5, 0x30, R6, 0x78, !PT ;  /* 0x0000003005067812 */ /* 0x000fe400078e7806 */
[----:B------:R-:W-:Y:S02]  /*2a1d0*/  LOP3.LUT R5, R2, 0x80, RZ, 0xc0, !PT ;  /* 0x0000008002057812 */ /* 0x000fe400078ec0ff */
[----:B------:R-:W-:Y:S02]  /*2a1e0*/  LOP3.LUT R7, R4, 0x600, RZ, 0xc0, !PT ;  /* 0x0000060004077812 */ /* 0x000fe400078ec0ff */
[----:B------:R-:W-:Y:S02]  /*2a1f0*/  SHF.L.U32 R4, R9, 0x3, RZ ;  /* 0x0000000309047819 */ /* 0x000fe400000006ff */
        /* <DEDUP_REMOVED lines=24> */
.L_x_6635:
[----:B-1----:R-:W1:Y:S02]  /*2a380*/  LDC.64 R26, c[0x0][0xc88] ;  /* 0x00032200ff1a7b82 */ /* 0x002e640000000a00 */
[----:B-1----:R-:W-:-:S06]  /*2a390*/  IMAD.WIDE R26, R19, 0x4, R26 ;  /* 0x00000004131a7825 */ /* 0x002fcc00078e021a */
[----:B0-----:R-:W0:Y:S01]  /*2a3a0*/  LDG.E R26, desc[UR54][R26.64] ;  /* 0x000000361a1a7981 */ /* 0x001e22000c1e1900 */
[----:B------:R-:W-:Y:S05]  /*2a3b0*/  YIELD ;  /* 0x0000000000007946 */ /* 0x000fea0003800000 */
[----:B------:R-:W-:Y:S01]  /*2a3c0*/  ULDC.64 UR4, c[0x0][0xa28] ;  /* 0x00028a0000047ab9 */ /* 0x000fe20000000a00 */
[----:B--2---:R-:W-:Y:S01]  /*2a3d0*/  IMAD.MOV.U32 R8, RZ, RZ, RZ ;  /* 0x000000ffff087224 */ /* 0x004fe200078e00ff */
[----:B------:R-:W-:Y:S01]  /*2a3e0*/  ISETP.NE.U32.AND P0, PT, RZ, UR4, PT ;  /* 0x00000004ff007c0c */ /* 0x000fe2000bf05070 */
[----:B------:R-:W-:Y:S01]  /*2a3f0*/  ULDC.64 UR6, c[0x0][0xa10] ;  /* 0x0002840000067ab9 */ /* 0x000fe20000000a00 */
[----:B------:R-:W-:Y:S01]  /*2a400*/  MOV R30, RZ ;  /* 0x000000ff001e7202 */ /* 0x000fe20000000f00 */
[----:B------:R-:W-:Y:S01]  /*2a410*/  ULDC.64 UR8, c[0x0][0xa18] ;  /* 0x0002860000087ab9 */ /* 0x000fe20000000a00 */
[----:B------:R-:W-:-:S02]  /*2a420*/  ISETP.NE.AND.EX P0, PT, RZ, UR5, PT, P0 ;  /* 0x00000005ff007c0c */ /* 0x000fc4000bf05300 */
[----:B0--3--:R-:W-:-:S11]  /*2a430*/  SHF.R.S32.HI R0, RZ, 0x1f, R26 ;  /* 0x0000001fff007819 */ /* 0x009fd6000001141a */
        /* <DEDUP_REMOVED lines=13> */
[----:B-1----:R-:W-:-:S02]  /*2a510*/  IADD3 R2, P3, R27, UR4, RZ ;  /* 0x000000041b027c10 */ /* 0x002fc4000ff7e0ff */
[C---:B------:R-:W-:Y:S02]  /*2a520*/  IADD3.X R5, R28.reuse, UR7, RZ, P4, !PT ;  /* 0x000000071c057c10 */ /* 0x040fe4000a7fe4ff */
[----:B------:R-:W-:Y:S02]  /*2a530*/  IADD3.X R3, R28, UR5, RZ, P3, !PT ;  /* 0x000000051c037c10 */ /* 0x000fe40009ffe4ff */
[----:B------:R-:W-:-:S03]  /*2a540*/  ISETP.NE.U32.AND P2, PT, RZ, UR8, PT ;  /* 0x00000008ff007c0c */ /* 0x000fc6000bf45070 */
[----:B------:R-:W5:Y:S01]  /*2a550*/  @P0 LDG.E R30, desc[UR54][R2.64] ;  /* 0x00000036021e0981 */ /* 0x000f62000c1e1900 */
[----:B------:R-:W-:-:S03]  /*2a560*/  ISETP.NE.AND.EX P2, PT, RZ, UR9, PT, P2 ;  /* 0x00000009ff007c0c */ /* 0x000fc6000bf45320 */
[----:B------:R-:W5:Y:S01]  /*2a570*/  @P1 LDG.E R0, desc[UR54][R4.64] ;  /* 0x0000003604001981 */ /* 0x000f62000c1e1900 */
[----:B------:R-:W-:Y:S02]  /*2a580*/  ULDC UR4, c[0x0][0x288] ;  /* 0x0000a20000047ab9 */ /* 0x000fe40000000800 */
[----:B------:R-:W-:Y:S01]  /*2a590*/  IMAD.U32 R31, RZ, RZ, UR4 ;  /* 0x00000004ff1f7e24 */ /* 0x000fe2000f8e00ff */
[----:B------:R-:W-:Y:S02]  /*2a5a0*/  ULDC.64 UR4, c[0x0][0x418] ;  /* 0x0001060000047ab9 */ /* 0x000fe40000000a00 */
[----:B------:R-:W-:-:S03]  /*2a5b0*/  UISETP.NE.U32.AND UP0, UPT, UR4, URZ, UPT ;  /* 0x0000003f0400728c */ /* 0x000fc6000bf05070 */
[----:B------:R-:W-:Y:S01]  /*2a5c0*/  ULDC UR4, c[0x0][0x424] ;  /* 0x0001090000047ab9 */ /* 0x000fe20000000800 */
[----:B------:R-:W-:Y:S01]  /*2a5d0*/  UISETP.NE.AND.EX UP0, UPT, UR5, URZ, UPT, UP0 ;  /* 0x0000003f0500728c */ /* 0x000fe2000bf05300 */
[----:B------:R-:W-:Y:S02]  /*2a5e0*/  @P2 IADD3 R6, P3, R27, UR8, RZ ;  /* 0x000000081b062c10 */ /* 0x000fe4000ff7e0ff */
[----:B------:R-:W-:Y:S01]  /*2a5f0*/  ULDC UR5, c[0x0][0x2f0] ;  /* 0x0000bc0000057ab9 */ /* 0x000fe20000000800 */
[----:B------:R-:W-:Y:S01]  /*2a600*/  USEL UR4, UR4, 0x1, UP0 ;  /* 0x0000000104047887 */ /* 0x000fe20008000000 */
[----:B------:R-:W-:-:S03]  /*2a610*/  @P2 IADD3.X R7, R28, UR9, RZ, P3, !PT ;  /* 0x000000091c072c10 */ /* 0x000fc60009ffe4ff */
[----:B------:R-:W-:Y:S02]  /*2a620*/  UIMAD UR4, UR4, UR5, URZ ;  /* 0x00000005040472a4 */ /* 0x000fe4000f8e023f */
[----:B------:R0:W5:Y:S01]  /*2a630*/  @P2 LDG.E R31, desc[UR54][R6.64] ;  /* 0x00000036061f2981 */ /* 0x000162000c1e1900 */
[----:B------:R-:W-:Y:S02]  /*2a640*/  ULDC UR5, c[0x0][0x348] ;  /* 0x0000d20000057ab9 */ /* 0x000fe40000000800 */
[----:B0-----:R-:W-:Y:S02]  /*2a650*/  IMAD.U32 R6, RZ, RZ, UR5 ;  /* 0x00000005ff067e24 */ /* 0x001fe4000f8e00ff */
[----:B------:R-:W-:Y:S01]  /*2a660*/  IMAD.U32 R7, RZ, RZ, UR4 ;  /* 0x00000004ff077e24 */ /* 0x000fe2000f8e00ff */
[----:B--2---:R0:W-:Y:S01]  /*2a670*/  STL [R1+0xc], R8 ;  /* 0x00000c0801007387 */ /* 0x0041e20000100800 */
[----:B------:R-:W-:Y:S05]  /*2a680*/  @P2 BRA `(.L_x_6516) ;  /* 0x0000000000102947 */ /* 0x000fea0003800000 */
[----:B------:R-:W-:Y:S05]  /*2a690*/  @!P0 BRA `(.L_x_6516) ;  /* 0x00000000000c8947 */ /* 0x000fea0003800000 */
[----:B-----5:R-:W2:Y:S04]  /*2a6a0*/  LDG.E R31, desc[UR54][R2.64] ;  /* 0x00000036021f7981 */ /* 0x020ea8000c1e1900 */
[----:B------:R-:W2:Y:S02]  /*2a6b0*/  LDG.E R2, desc[UR54][R2.64+0x4] ;  /* 0x0000043602027981 */ /* 0x000ea4000c1e1900 */
[----:B--2---:R-:W-:-:S07]  /*2a6c0*/  IADD3 R31, -R31, R2, RZ ;  /* 0x000000021f1f7210 */ /* 0x004fce0007ffe1ff */
.L_x_6516:
[----:B------:R-:W-:Y:S01]  /*2a6d0*/  ULDC.64 UR4, c[0x0][0xa20] ;  /* 0x0002880000047ab9 */ /* 0x000fe20000000a00 */
[----:B------:R-:W-:Y:S01]  /*2a6e0*/  IMAD.MOV.U32 R36, RZ, RZ, R26 ;  /* 0x000000ffff247224 */ /* 0x000fe200078e001a */
[----:B------:R-:W-:-:S04]  /*2a6f0*/  ISETP.NE.U32.AND P0, PT, RZ, UR4, PT ;  /* 0x00000004ff007c0c */ /* 0x000fc8000bf05070 */
[----:B------:R-:W-:-:S13]  /*2a700*/  ISETP.NE.AND.EX P0, PT, RZ, UR5, PT, P0 ;  /* 0x00000005ff007c0c */ /* 0x000fda000bf05300 */
[----:B------:R-:W-:Y:S05]  /*2a710*/  @!P0 BRA `(.L_x_6517) ;  /* 0x0000000000108947 */ /* 0x000fea0003800000 */
[----:B------:R-:W-:-:S04]  /*2a720*/  IADD3 R2, P0, R27, UR4, RZ ;  /* 0x000000041b027c10 */ /* 0x000fc8000ff1e0ff */
[----:B------:R-:W-:-:S05]  /*2a730*/  IADD3.X R3, R28, UR5, RZ, P0, !PT ;  /* 0x000000051c037c10 */ /* 0x000fca00087fe4ff */
[----:B------:R1:W5:Y:S01]  /*2a740*/  LDG.E R7, desc[UR54][R2.64] ;  /* 0x0000003602077981 */ /* 0x000362000c1e1900 */
[----:B------:R-:W-:Y:S05]  /*2a750*/  BRA `(.L_x_6518) ;  /* 0x0000000000247947 */ /* 0x000fea0003800000 */
.L_x_6517:
        /* <DEDUP_REMOVED lines=9> */
.L_x_6518:
[----:B-1----:R-:W2:Y:S01]  /*2a7f0*/  @P1 LDG.E R2, desc[UR54][R4.64] ;  /* 0x0000003604021981 */ /* 0x002ea2000c1e1900 */
[----:B------:R-:W1:Y:S03]  /*2a800*/  LDC R3, c[0x0][0x448] ;  /* 0x00011200ff037b82 */ /* 0x000e660000000800 */
[----:B------:R3:W2:Y:S01]  /*2a810*/  @P1 LDG.E R5, desc[UR54][R4.64+0x4] ;  /* 0x0000043604051981 */ /* 0x0006a2000c1e1900 */
[----:B-----5:R-:W-:Y:S01]  /*2a820*/  IMAD.IADD R7, R7, 0x1, -R8 ;  /* 0x0000000107077824 */ /* 0x020fe200078e0a08 */
[----:B------:R-:W-:Y:S01]  /*2a830*/  BSSY B0, `(.L_x_6519) ;  /* 0x000016a000007945 */ /* 0x000fe20003800000 */
[----:B-1----:R-:W-:-:S13]  /*2a840*/  ISETP.NE.AND P0, PT, R3, 0x1, PT ;  /* 0x000000010300780c */ /* 0x002fda0003f05270 */
[----:B------:R-:W1:Y:S08]  /*2a850*/  @P0 LDC R3, c[0x0][0x44c] ;  /* 0x00011300ff030b82 */ /* 0x000e700000000800 */
[----:B---3--:R-:W3:Y:S01]  /*2a860*/  @P0 LDC R4, c[0x0][0x450] ;  /* 0x00011400ff040b82 */ /* 0x008ee20000000800 */
[----:B--2---:R-:W-:Y:S02]  /*2a870*/  @P1 IMAD.IADD R6, R5, 0x1, -R2 ;  /* 0x0000000105061824 */ /* 0x004fe400078e0a02 */
[----:B------:R-:W-:-:S02]  /*2a880*/  IMAD.SHL.U32 R2, R17, 0x80, RZ ;  /* 0x0000008011027824 */ /* 0x000fc400078e00ff */
[----:B------:R-:W-:-:S03]  /*2a890*/  IMAD.IADD R29, R7, 0x1, R6 ;  /* 0x00000001071d7824 */ /* 0x000fc600078e0206 */
[----:B------:R-:W-:Y:S01]  /*2a8a0*/  IADD3 R2, R2, 0x7f, RZ ;  /* 0x0000007f02027810 */ /* 0x000fe20007ffe0ff */
[----:B------:R-:W-:-:S04]  /*2a8b0*/  VIADD R33, R29, 0x9f ;  /* 0x0000009f1d217836 */ /* 0x000fc80000000000 */
[----:B------:R-:W-:-:S04]  /*2a8c0*/  IMAD.HI R33, R33, 0x66666667, RZ ;  /* 0x6666666721217827 */ /* 0x000fc800078e02ff */
[----:B-1----:R-:W-:-:S04]  /*2a8d0*/  @P0 IMAD.HI.U32 R5, R2, R3, RZ ;  /* 0x0000000302050227 */ /* 0x002fc800078e00ff */
[----:B------:R-:W-:Y:S01]  /*2a8e0*/  IMAD.MOV.U32 R3, RZ, RZ, R2 ;  /* 0x000000ffff037224 */ /* 0x000fe200078e0002 */
[----:B------:R-:W-:Y:S02]  /*2a8f0*/  SHF.R.U32.HI R2, RZ, 0x1f, R33 ;  /* 0x0000001fff027819 */ /* 0x000fe40000011621 */
[----:B---3--:R-:W-:Y:S02]  /*2a900*/  @P0 SHF.R.U32.HI R3, RZ, R4, R5 ;  /* 0x00000004ff030219 */ /* 0x008fe40000011605 */
[----:B------:R-:W-:Y:S02]  /*2a910*/  LEA.HI.SX32 R33, R33, R2, 0x1a ;  /* 0x0000000221217211 */ /* 0x000fe400078fd2ff */
[----:B------:R-:W-:-:S04]  /*2a920*/  IADD3 R2, R29, 0xa0, -R31 ;  /* 0x000000a01d027810 */ /* 0x000fc80007ffe81f */
[----:B------:R-:W-:-:S05]  /*2a930*/  IADD3 R3, R2, R3, RZ ;  /* 0x0000000302037210 */ /* 0x000fca0007ffe0ff */
[----:B------:R-:W-:-:S05]  /*2a940*/  IMAD.HI R3, R3, 0x66666667, RZ ;  /* 0x6666666703037827 */ /* 0x000fca00078e02ff */
[----:B------:R-:W-:-:S04]  /*2a950*/  SHF.R.U32.HI R4, RZ, 0x1f, R3 ;  /* 0x0000001fff047819 */ /* 0x000fc80000011603 */
[----:B------:R-:W-:-:S04]  /*2a960*/  LEA.HI.SX32 R4, R3, R4, 0x1a ;  /* 0x0000000403047211 */ /* 0x000fc800078fd2ff */
[----:B------:R-:W-:-:S05]  /*2a970*/  VIMNMX R3, R33, R4, PT ;  /* 0x0000000421037248 */ /* 0x000fca0003fe0100 */
[--C-:B------:R-:W-:Y:S02]  /*2a980*/  IMAD R3, R3, 0xa0, -R7.reuse ;  /* 0x000000a003037824 */ /* 0x100fe400078e0a07 */
[----:B------:R-:W-:-:S03]  /*2a990*/  IMAD.MOV R7, RZ, RZ, -R7 ;  /* 0x000000ffff077224 */ /* 0x000fc600078e0a07 */
[----:B------:R-:W-:Y:S02]  /*2a9a0*/  VIMNMX R3, R3, R6, PT ;  /* 0x0000000603037248 */ /* 0x000fe40003fe0100 */
[----:B------:R-:W-:-:S04]  /*2a9b0*/  VIMNMX R7, RZ, R7, !PT ;  /* 0x00000007ff077248 */ /* 0x000fc80007fe0100 */
[----:B------:R-:W-:Y:S01]  /*2a9c0*/  ISETP.GT.AND P0, PT, R3, R7, PT ;  /* 0x000000070300720c */ /* 0x000fe20003f04270 */
[----:B------:R-:W-:-:S05]  /*2a9d0*/  IMAD.WIDE.U32 R4, R7, -0x33333333, RZ ;  /* 0xcccccccd07047825 */ /* 0x000fca00078e00ff */
[----:B------:R-:W-:-:S05]  /*2a9e0*/  SHF.R.U32.HI R5, RZ, 0x7, R5 ;  /* 0x00000007ff057819 */ /* 0x000fca0000011605 */
[----:B------:R-:W-:Y:S02]  /*2a9f0*/  IMAD.MOV.U32 R4, RZ, RZ, R5 ;  /* 0x000000ffff047224 */ /* 0x000fe400078e0005 */
[----:B------:R-:W-:-:S04]  /*2aa00*/  @P0 VIADD R3, R3, 0x9f ;  /* 0x0000009f03030836 */ /* 0x000fc80000000000 */
[----:B------:R-:W-:-:S05]  /*2aa10*/  @P0 IMAD.HI R3, R3, 0x66666667, RZ ;  /* 0x6666666703030827 */ /* 0x000fca00078e02ff */
[----:B------:R-:W-:-:S04]  /*2aa20*/  @P0 SHF.R.U32.HI R6, RZ, 0x1f, R3 ;  /* 0x0000001fff060819 */ /* 0x000fc80000011603 */
        /* <DEDUP_REMOVED lines=11> */
.L_x_6762:
[----:B--2---:R-:W-:Y:S02]  /*2aae0*/  ISETP.NE.AND P0, PT, R14, RZ, PT ;  /* 0x000000ff0e00720c */ /* 0x004fe40003f05270 */
[----:B------:R-:W-:-:S11]  /*2aaf0*/  PLOP3.LUT P6, PT, PT, PT, PT, 0x8, 0x0 ;  /* 0x000000000000781c */ /* 0x000fd60003fce170 */
[----:B------:R-:W-:Y:S05]  /*2ab00*/  @P0 BRA `(.L_x_6522) ;  /* 0x00000000000c0947 */ /* 0x000fea0003800000 */
[----:B------:R-:W-:-:S03]  /*2ab10*/  UMOV UR4, 0xffffffff ;  /* 0xffffffff00047882 */ /* 0x000fc60000000000 */
[----:B------:R-:W-:Y:S05]  /*2ab20*/  BRA.DIV UR4, `(.L_x_6523) ;  /* 0x000000a604947947 */ /* 0x000fea000b800000 */
[----:B------:R-:W-:-:S13]  /*2ab30*/  ELECT P6, URZ, PT ;  /* 0x00000000003f782f */ /* 0x000fda00038c0000 */
.L_x_6522:
[----:B-1----:R-:W2:Y:S01]  /*2ab40*/  LDL R6, [R1+0x34] ;  /* 0x0000340001067983 */ /* 0x002ea20000100800 */
[----:B------:R-:W-:Y:S01]  /*2ab50*/  BSSY B1, `(.L_x_6524) ;  /* 0x0000008000017945 */ /* 0x000fe20003800000 */
[----:B--2---:R-:W-:-:S05]  /*2ab60*/  VIADD R6, R6, 0x1 ;  /* 0x0000000106067836 */ /* 0x004fca0000000000 */
[----:B------:R-:W-:-:S04]  /*2ab70*/  LEA.HI R7, R6, R6, RZ, 0x1 ;  /* 0x0000000606077211 */ /* 0x000fc800078f08ff */
[----:B------:R-:W-:-:S04]  /*2ab80*/  LOP3.LUT R7, R7, 0xfffffffe, RZ, 0xc0, !PT ;  /* 0xfffffffe07077812 */ /* 0x000fc800078ec0ff */
[----:B------:R-:W-:-:S04]  /*2ab90*/  IADD3 R6, R6, -R7, RZ ;  /* 0x8000000706067210 */ /* 0x000fc80007ffe0ff */
[----:B------:R-:W-:-:S04]  /*2aba0*/  SHF.L.U32 R6, R6, 0x1f, RZ ;  /* 0x0000001f06067819 */ /* 0x000fc800000006ff */
[----:B------:R-:W1:Y:S02]  /*2abb0*/  SYNCS.PHASECHK.TRANS64.TRYWAIT P0, [R23+URZ+0x33420], R6 ;  /* 0x03342006170075a7 */ /* 0x000e64000800017f */
[----:B-1----:R-:W-:Y:S05]  /*2abc0*/  @!P0 BRA `(.L_x_6525) ;  /* 0x000000a4008c8947 */ /* 0x002fea0003800000 */
.L_x_6765:
[----:B------:R-:W-:Y:S05]  /*2abd0*/  BSYNC B1 ;  /* 0x0000000000017941 */ /* 0x000fea0003800000 */
.L_x_6524:
[----:B------:R-:W-:Y:S04]  /*2abe0*/  BSSY B1, `(.L_x_6526) ;  /* 0x000008c000017945 */ /* 0x000fe80003800000 */
[----:B------:R-:W-:Y:S05]  /*2abf0*/  @!P6 BRA `(.L_x_6527) ;  /* 0x000000080028e947 */ /* 0x000fea0003800000 */
[----:B0-----:R-:W2:Y:S01]  /*2ac00*/  LDL R8, [R1] ;  /* 0x0000000001087983 */ /* 0x001ea20000100800 */
[----:B------:R-:W-:Y:S01]  /*2ac10*/  IMAD R10, R34, 0x8, R23 ;  /* 0x00000008220a7824 */ /* 0x000fe200078e0217 */
[----:B------:R-:W0:Y:S01]  /*2ac20*/  S2R R7, SR_TID.X ;  /* 0x0000000000077919 */ /* 0x000e220000002100 */
[----:B------:R-:W-:Y:S01]  /*2ac30*/  BSSY B2, `(.L_x_6528) ;  /* 0x0000006000027945 */ /* 0x000fe20003800000 */
[----:B0-----:R-:W-:-:S04]  /*2ac40*/  LOP3.LUT R7, R7, 0x7f, RZ, 0xc0, !PT ;  /* 0x0000007f07077812 */ /* 0x001fc800078ec0ff */
[----:B------:R-:W-:Y:S02]  /*2ac50*/  ISETP.NE.AND P1, PT, R7, RZ, PT ;  /* 0x000000ff0700720c */ /* 0x000fe40003f25270 */
[----:B--2---:R-:W-:-:S04]  /*2ac60*/  SHF.L.U32 R9, R8, 0x1f, RZ ;  /* 0x0000001f08097819 */ /* 0x004fc800000006ff */
[----:B------:R-:W0:Y:S02]  /*2ac70*/  SYNCS.PHASECHK.TRANS64.TRYWAIT P0, [R10+URZ+0x334a0], R9 ;  /* 0x0334a0090a0075a7 */ /* 0x000e24000800017f */
[----:B0-----:R-:W-:Y:S05]  /*2ac80*/  @!P0 BRA `(.L_x_6529) ;  /* 0x000000a400708947 */ /* 0x001fea0003800000 */
.L_x_6766:
[----:B------:R-:W-:Y:S05]  /*2ac90*/  BSYNC B2 ;  /* 0x0000000000027941 */ /* 0x000fea0003800000 */
.L_x_6528:
[----:B------:R-:W-:Y:S04]  /*2aca0*/  BSSY B2, `(.L_x_6530) ;  /* 0x0000009000027945 */ /* 0x000fe80003800000 */
[----:B------:R-:W-:Y:S05]  /*2acb0*/  @P1 BRA `(.L_x_6531) ;  /* 0x00000000001c1947 */ /* 0x000fea0003800000 */
[----:B-1----:R-:W1:Y:S02]  /*2acc0*/  S2R R6, SR_TID.X ;  /* 0x0000000000067919 */ /* 0x002e640000002100 */
[----:B-1----:R-:W-:Y:S01]  /*2acd0*/  LOP3.LUT R7, R6, 0x1f, RZ, 0xc0, !PT ;  /* 0x0000001f06077812 */ /* 0x002fe200078ec0ff */
[----:B------:R-:W-:-:S03]  /*2ace0*/  IMAD.MOV.U32 R6, RZ, RZ, 0x7800 ;  /* 0x00007800ff067424 */ /* 0x000fc600078e00ff */
[----:B------:R-:W-:Y:S01]  /*2acf0*/  ISETP.NE.AND P0, PT, R7, RZ, PT ;  /* 0x000000ff0700720c */ /* 0x000fe20003f05270 */
[----:B------:R2:W-:-:S12]  /*2ad00*/  SYNCS.ARRIVE.TRANS64 RZ, [R10+URZ+0x33490], R6 ;  /* 0x033490060aff79a7 */ /* 0x0005d8000800003f */
[----:B--2---:R-:W-:Y:S05]  /*2ad10*/  @!P0 BRA `(.L_x_6531) ;  /* 0x0000000000048947 */ /* 0x004fea0003800000 */
[----:B------:R-:W-:Y:S01]  /*2ad20*/  BPT.TRAP 0x1 ;  /* 0x000000040000795c */ /* 0x000fe20000300000 */
.L_x_6531:
[----:B------:R-:W-:Y:S05]  /*2ad30*/  BSYNC B2 ;  /* 0x0000000000027941 */ /* 0x000fea0003800000 */
.L_x_6530:
[----:B------:R-:W-:Y:S01]  /*2ad40*/  IMAD.MOV.U32 R20, RZ, RZ, RZ ;  /* 0x000000ffff147224 */ /* 0x000fe200078e00ff */
[----:B------:R-:W-:Y:S01]  /*2ad50*/  UIADD3 UR4, UP0, UR40, 0x570, URZ ;  /* 0x0000057028047890 */ /* 0x000fe2000ff1e03f */
[----:B------:R-:W-:Y:S01]  /*2ad60*/  IMAD R7, R4, 0xa0, R0 ;  /* 0x000000a004077824 */ /* 0x000fe200078e0200 */
[----:B------:R-:W-:Y:S01]  /*2ad70*/  PLOP3.LUT P0, PT, PT, PT, PT, 0x80, 0x0 ;  /* 0x000000000000781c */ /* 0x000fe20003f0f070 */
[----:B------:R-:W-:Y:S01]  /*2ad80*/  IMAD R8, R34, 0x7800, R23 ;  /* 0x0000780022087824 */ /* 0x000fe200078e0217 */
[----:B------:R-:W-:Y:S01]  /*2ad90*/  R2UR UR10, R20 ;  /* 0x00000000140a72ca */ /* 0x000fe200000e0000 */
[----:B------:R-:W-:Y:S01]  /*2ada0*/  VIADD R7, R7, 0xffffff60 ;  /* 0xffffff6007077836 */ /* 0x000fe20000000000 */
[----:B-1----:R-:W-:Y:S01]  /*2adb0*/  IADD3 R6, R10, 0x33490, RZ ;  /* 0x000334900a067810 */ /* 0x002fe20007ffe0ff */
[----:B------:R-:W-:Y:S01]  /*2adc0*/  VIADD R11, R8, 0x24200 ;  /* 0x00024200080b7836 */ /* 0x000fe20000000000 */
[----:B------:R-:W-:Y:S01]  /*2add0*/  UIADD3.X UR5, URZ, UR41, URZ, UP0, !UPT ;  /* 0x000000293f057290 */ /* 0x000fe200087fe43f */
[----:B------:R-:W-:Y:S01]  /*2ade0*/  UMOV UR6, 0x0 ;  /* 0x0000000000067882 */ /* 0x000fe20000000000 */
[----:B------:R-:W-:-:S10]  /*2adf0*/  UMOV UR7, 0x12f00000 ;  /* 0x12f0000000077882 */ /* 0x000fd40000000000 */
.L_x_6532:
        /* <DEDUP_REMOVED lines=16> */
.L_x_6533:
        /* <DEDUP_REMOVED lines=12> */
[----:B------:R-:W-:Y:S01]  /*2afc0*/  UMOV UR6, 0x0 ;  /* 0x0000000000067882 */ /* 0x000fe20000000000 */
[----:B------:R-:W-:Y:S01]  /*2afd0*/  IADD3 R11, R8, 0x29200, RZ ;  /* 0x00029200080b7810 */ /* 0x000fe20007ffe0ff */
[----:B------:R-:W-:Y:S01]  /*2afe0*/  UMOV UR7, 0x12f00000 ;  /* 0x12f0000000077882 */ /* 0x000fe20000000000 */
[----:B------:R-:W-:-:S15]  /*2aff0*/  R2UR UR10, R14 ;  /* 0x000000000e0a72ca */ /* 0x000fde00000e0000 */
.L_x_6534:
        /* <DEDUP_REMOVED lines=13> */
.L_x_6767:
[----:B------:R-:W-:Y:S05]  /*2b0d0*/  BSYNC B2 ;  /* 0x0000000000027941 */ /* 0x000fea0003800000 */
.L_x_6535:
        /* <DEDUP_REMOVED lines=11> */
.L_x_6538:
[----:B------:R-:W-:Y:S05]  /*2b190*/  BSYNC B2 ;  /* 0x0000000000027941 */ /* 0x000fea0003800000 */
.L_x_6537:
        /* <DEDUP_REMOVED lines=8> */
.L_x_6539:
        /* <DEDUP_REMOVED lines=15> */
.L_x_6540:
        /* <DEDUP_REMOVED lines=15> */
.L_x_6541:
        /* <DEDUP_REMOVED lines=10> */
.L_x_6527:
[----:B------:R-:W-:Y:S05]  /*2b4a0*/  BSYNC B1 ;  /* 0x0000000000017941 */ /* 0x000fea0003800000 */
.L_x_6526:
[----:B-1----:R-:W2:Y:S01]  /*2b4b0*/  LDL.LU R6, [R1] ;  /* 0x0000000001067983 */ /* 0x002ea20000300800 */
[----:B------:R-:W-:Y:S01]  /*2b4c0*/  VIADD R34, R34, 0x1 ;  /* 0x0000000122227836 */ /* 0x000fe20000000000 */
[----:B------:R-:W-:Y:S01]  /*2b4d0*/  PLOP3.LUT P0, PT, PT, PT, PT, 0x8, 0x0 ;  /* 0x000000000000781c */ /* 0x000fe20003f0e170 */
[----:B------:R-:W-:-:S03]  /*2b4e0*/  VIADD R10, R4, 0xfffffffe ;  /* 0xfffffffe040a7836 */ /* 0x000fc60000000000 */
[----:B------:R-:W-:Y:S02]  /*2b4f0*/  ISETP.NE.AND P1, PT, R34, 0x2, PT ;  /* 0x000000022200780c */ /* 0x000fe40003f25270 */
[----:B------:R-:W-:Y:S02]  /*2b500*/  ISETP.GE.AND P2, PT, R10, R5, PT ;  /* 0x000000050a00720c */ /* 0x000fe40003f46270 */
[----:B------:R-:W-:Y:S02]  /*2b510*/  SEL R4, RZ, 0x1, P1 ;  /* 0x00000001ff047807 */ /* 0x000fe40000800000 */
[----:B------:R-:W-:Y:S02]  /*2b520*/  SEL R34, R34, RZ, P1 ;  /* 0x000000ff22227207 */ /* 0x000fe40000800000 */
[----:B--2---:R-:W-:-:S05]  /*2b530*/  LOP3.LUT R6, R6, R4, RZ, 0x3c, !PT ;  /* 0x0000000406067212 */ /* 0x004fca00078e3cff */
[----:B------:R1:W-:Y:S02]  /*2b540*/  STL [R1], R6 ;  /* 0x0000000601007387 */ /* 0x0003e40000100800 */
[----:B------:R-:W-:Y:S05]  /*2b550*/  @!P2 BRA `(.L_x_6520) ;  /* 0x00000008005ca947 */ /* 0x000fea0003800000 */
.L_x_6558:
[----:B------:R-:W-:Y:S05]  /*2b560*/  YIELD ;  /* 0x0000000000007946 */ /* 0x000fea0003800000 */
[----:B------:R-:W-:Y:S04]  /*2b570*/  BSSY B1, `(.L_x_6542) ;  /* 0x000008b000017945 */ /* 0x000fe80003800000 */
[----:B--2---:R-:W-:Y:S05]  /*2b580*/  @!P6 BRA `(.L_x_6543) ;  /* 0x000000080024e947 */ /* 0x004fea0003800000 */
[----:B-1----:R-:W0:Y:S01]  /*2b590*/  LDL R6, [R1] ;  /* 0x0000000001067983 */ /* 0x002e220000100800 */
[----:B------:R-:W-:Y:S01]  /*2b5a0*/  LEA R9, R34, R23, 0x3 ;  /* 0x0000001722097211 */ /* 0x000fe200078e18ff */
[----:B------:R-:W1:Y:S01]  /*2b5b0*/  S2R R4, SR_TID.X ;  /* 0x0000000000047919 */ /* 0x000e620000002100 */
[----:B------:R-:W-:Y:S01]  /*2b5c0*/  BSSY B2, `(.L_x_6544) ;  /* 0x0000006000027945 */ /* 0x000fe20003800000 */
[----:B-1----:R-:W-:-:S04]  /*2b5d0*/  LOP3.LUT R4, R4, 0x7f, RZ, 0xc0, !PT ;  /* 0x0000007f04047812 */ /* 0x002fc800078ec0ff */
[----:B------:R-:W-:Y:S02]  /*2b5e0*/  ISETP.NE.AND P2, PT, R4, RZ, PT ;  /* 0x000000ff0400720c */ /* 0x000fe40003f45270 */
[----:B0-----:R-:W-:-:S04]  /*2b5f0*/  SHF.L.U32 R8, R6, 0x1f, RZ ;  /* 0x0000001f06087819 */ /* 0x001fc800000006ff */
[----:B------:R-:W0:Y:S02]  /*2b600*/  SYNCS.PHASECHK.TRANS64.TRYWAIT P1, [R9+URZ+0x334a0], R8 ;  /* 0x0334a008090075a7 */ /* 0x000e24000802017f */
[----:B0-----:R-:W-:Y:S05]  /*2b610*/  @!P1 BRA `(.L_x_6545) ;  /* 0x0000009c00349947 */ /* 0x001fea0003800000 */
.L_x_6768:
[----:B------:R-:W-:Y:S05]  /*2b620*/  BSYNC B2 ;  /* 0x0000000000027941 */ /* 0x000fea0003800000 */
.L_x_6544:
        /* <DEDUP_REMOVED lines=9> */
.L_x_6547:
[----:B------:R-:W-:Y:S05]  /*2b6c0*/  BSYNC B2 ;  /* 0x0000000000027941 */ /* 0x000fea0003800000 */
.L_x_6546:
        /* <DEDUP_REMOVED lines=11> */
.L_x_6548:
        /* <DEDUP_REMOVED lines=16> */
.L_x_6549:
        /* <DEDUP_REMOVED lines=16> */
.L_x_6550:
        /* <DEDUP_REMOVED lines=13> */
.L_x_6769:
[----:B------:R-:W-:Y:S05]  /*2ba50*/  BSYNC B2 ;  /* 0x0000000000027941 */ /* 0x000fea0003800000 */
.L_x_6551:
        /* <DEDUP_REMOVED lines=11> */
.L_x_6554:
[----:B------:R-:W-:Y:S05]  /*2bb10*/  BSYNC B2 ;  /* 0x0000000000027941 */ /* 0x000fea0003800000 */
.L_x_6553:
        /* <DEDUP_REMOVED lines=8> */
.L_x_6555:
        /* <DEDUP_REMOVED lines=15> */
.L_x_6556:
        /* <DEDUP_REMOVED lines=15> */
.L_x_6557:
        /* <DEDUP_REMOVED lines=10> */
.L_x_6543:
[----:B------:R-:W-:Y:S05]  /*2be20*/  BSYNC B1 ;  /* 0x0000000000017941 */ /* 0x000fea0003800000 */
.L_x_6542:
[----:B0-----:R-:W2:Y:S01]  /*2be30*/  LDL.LU R8, [R1] ;  /* 0x0000000001087983 */ /* 0x001ea20000300800 */
[----:B------:R-:W-:Y:S01]  /*2be40*/  VIADD R34, R34, 0x1 ;  /* 0x0000000122227836 */ /* 0x000fe20000000000 */
[C---:B------:R-:W-:Y:S01]  /*2be50*/  ISETP.GT.AND P2, PT, R10.reuse, R5, PT ;  /* 0x000000050a00720c */ /* 0x040fe20003f44270 */
[----:B------:R-:W-:-:S03]  /*2be60*/  VIADD R10, R10, 0xffffffff ;  /* 0xffffffff0a0a7836 */ /* 0x000fc60000000000 */
[----:B------:R-:W-:-:S04]  /*2be70*/  ISETP.NE.AND P1, PT, R34, 0x2, PT ;  /* 0x000000022200780c */ /* 0x000fc80003f25270 */
[----:B------:R-:W-:Y:S02]  /*2be80*/  SEL R4, RZ, 0x1, P1 ;  /* 0x00000001ff047807 */ /* 0x000fe40000800000 */
[----:B------:R-:W-:Y:S02]  /*2be90*/  SEL R34, R34, RZ, P1 ;  /* 0x000000ff22227207 */ /* 0x000fe40000800000 */
[----:B--2---:R-:W-:-:S05]  /*2bea0*/  LOP3.LUT R8, R8, R4, RZ, 0x3c, !PT ;  /* 0x0000000408087212 */ /* 0x004fca00078e3cff */
[----:B------:R2:W-:Y:S01]  /*2beb0*/  STL [R1], R8 ;  /* 0x0000000801007387 */ /* 0x0005e20000100800 */
[----:B------:R-:W-:Y:S05]  /*2bec0*/  @P2 BRA `(.L_x_6558) ;  /* 0xfffffff400a42947 */ /* 0x000fea000383ffff */
.L_x_6520:
[----:B------:R-:W-:Y:S05]  /*2bed0*/  BSYNC B0 ;  /* 0x0000000000007941 */ /* 0x000fea0003800000 */
.L_x_6519:
        /* <DEDUP_REMOVED lines=8> */
[----:B----4-:R-:W-:-:S05]  /*2bf60*/  @P1 SHF.R.U32.HI R3, RZ, R0, R4 ;  /* 0x00000000ff031219 */ /* 0x010fca0000011604 */
[----:B------:R-:W-:-:S04]  /*2bf70*/  IMAD.IADD R3, R2, 0x1, R3 ;  /* 0x0000000102037824 */ /* 0x000fc800078e0203 */
[----:B------:R-:W-:-:S05]  /*2bf80*/  IMAD.HI R3, R3, 0x66666667, RZ ;  /* 0x6666666703037827 */ /* 0x000fca00078e02ff */
[----:B------:R-:W-:-:S04]  /*2bf90*/  SHF.R.U32.HI R0, RZ, 0x1f, R3 ;  /* 0x0000001fff007819 */ /* 0x000fc80000011603 */
[----:B------:R-:W-:-:S04]  /*2bfa0*/  LEA.HI.SX32 R0, R3, R0, 0x1a ;  /* 0x0000000003007211 */ /* 0x000fc800078fd2ff */
[----:B------:R-:W-:-:S04]  /*2bfb0*/  VIMNMX R33, R33, R0, PT ;  /* 0x0000000021217248 */ /* 0x000fc80003fe0100 */
[----:B------:R-:W-:-:S13]  /*2bfc0*/  ISETP.GT.AND P0, PT, R33, RZ, PT ;  /* 0x000000ff2100720c */ /* 0x000fda0003f04270 */
[----:B------:R-:W-:Y:S05]  /*2bfd0*/  @P0 BRA `(.L_x_6559) ;  /* 0x0000000000440947 */ /* 0x000fea0003800000 */
[----:B-1----:R-:W1:Y:S02]  /*2bfe0*/  S2R R6, SR_TID.X ;  /* 0x0000000000067919 */ /* 0x002e640000002100 */
[----:B-1----:R-:W-:-:S04]  /*2bff0*/  LOP3.LUT R6, R6, 0x7f, RZ, 0xc0, !PT ;  /* 0x0000007f06067812 */ /* 0x002fc800078ec0ff */
[----:B------:R-:W-:-:S13]  /*2c000*/  ISETP.NE.AND P0, PT, R6, RZ, PT ;  /* 0x000000ff0600720c */ /* 0x000fda0003f05270 */
[----:B------:R-:W-:Y:S05]  /*2c010*/  @P0 BRA `(.L_x_6560) ;  /* 0x0000005400440947 */ /* 0x000fea0003800000 */
[----:B------:R-:W1:Y:S01]  /*2c020*/  S2R R5, SR_LANEID ;  /* 0x0000000000057919 */ /* 0x000e620000000000 */
[----:B------:R-:W-:Y:S01]  /*2c030*/  VOTEU.ANY UR4, UPT, PT ;  /* 0x0000000000047886 */ /* 0x000fe200038e0100 */
[----:B------:R-:W3:Y:S01]  /*2c040*/  LDC.64 R2, c[0x0][0xc60] ;  /* 0x00031800ff027b82 */ /* 0x000ee20000000a00 */
[----:B------:R-:W1:Y:S02]  /*2c050*/  FLO.U32 R0, UR4 ;  /* 0x0000000400007d00 */ /* 0x000e6400080e0000 */
[----:B-1----:R-:W-:-:S06]  /*2c060*/  ISETP.EQ.U32.AND P0, PT, R0, R5, PT ;  /* 0x000000050000720c */ /* 0x002fcc0003f02070 */
[----:B------:R-:W3:Y:S07]  /*2c070*/  POPC R5, UR4 ;  /* 0x0000000400057d09 */ /* 0x000eee0008000000 */
[----:B---3--:R-:W3:Y:S01]  /*2c080*/  @P0 ATOMG.E.ADD.STRONG.GPU PT, R3, desc[UR54][R2.64], R5 ;  /* 0x00000005020309a8 */ /* 0x008ee200081ee1f6 */
[----:B------:R-:W1:Y:S02]  /*2c090*/  S2R R4, SR_LTMASK ;  /* 0x0000000000047919 */ /* 0x000e640000003900 */
[----:B-1----:R-:W-:-:S04]  /*2c0a0*/  LOP3.LUT R4, R4, UR4, RZ, 0xc0, !PT ;  /* 0x0000000404047c12 */ /* 0x002fc8000f8ec0ff */
[----:B------:R-:W1:Y:S01]  /*2c0b0*/  POPC R7, R4 ;  /* 0x0000000400077309 */ /* 0x000e620000000000 */
[----:B---3--:R-:W1:Y:S02]  /*2c0c0*/  SHFL.IDX PT, R0, R3, R0, 0x1f ;  /* 0x00001f0003007589 */ /* 0x008e6400000e0000 */
[----:B-1----:R-:W-:Y:S01]  /*2c0d0*/  IADD3 R16, R0, UR38, R7 ;  /* 0x0000002600107c10 */ /* 0x002fe2000fffe007 */
[----:B------:R-:W-:Y:S06]  /*2c0e0*/  BRA `(.L_x_6560) ;  /* 0x0000005400107947 */ /* 0x000fec0003800000 */
.L_x_6559:
        /* <DEDUP_REMOVED lines=9> */
[----:B------:R-:W-:Y:S01]  /*2c180*/  IMAD.U32 R5, RZ, RZ, UR7 ;  /* 0x00000007ff057e24 */ /* 0x000fe2000f8e00ff */
[----:B------:R-:W3:Y:S01]  /*2c190*/  LDC.64 R2, c[0x4][R2] ;  /* 0x0100000002027b82 */ /* 0x000ee20000000a00 */
[----:B-1----:R-:W-:Y:S01]  /*2c1a0*/  IMAD.U32 R6, RZ, RZ, UR8 ;  /* 0x00000008ff067e24 */ /* 0x002fe2000f8e00ff */
[----:B------:R-:W-:Y:S01]  /*2c1b0*/  MOV R11, UR5 ;  /* 0x00000005000b7c02 */ /* 0x000fe20008000f00 */
[----:B------:R-:W-:Y:S02]  /*2c1c0*/  IMAD.U32 R7, RZ, RZ, UR9 ;  /* 0x00000009ff077e24 */ /* 0x000fe4000f8e00ff */
[----:B------:R-:W-:-:S02]  /*2c1d0*/  IMAD.U32 R10, RZ, RZ, UR4 ;  /* 0x00000004ff0a7e24 */ /* 0x000fc4000f8e00ff */
[----:B0-2---:R-:W-:Y:S02]  /*2c1e0*/  IMAD.MOV.U32 R8, RZ, RZ, 0x70 ;  /* 0x00000070ff087424 */ /* 0x005fe400078e00ff */
[----:B------:R-:W-:Y:S02]  /*2c1f0*/  IMAD.MOV.U32 R12, RZ, RZ, 0x1 ;  /* 0x00000001ff0c7424 */ /* 0x000fe400078e00ff */
[----:B------:R-:W-:-:S07]  /*2c200*/  IMAD.MOV.U32 R13, RZ, RZ, RZ ;  /* 0x000000ffff0d7224 */ /* 0x000fce00078e00ff */
[----:B------:R-:W-:-:S07]  /*2c210*/  LEPC R20, `(.L_x_6562) ;  /* 0x000000001014794e */ /* 0x000fce0000000000 */
[----:B---3--:R-:W-:Y:S05]  /*2c220*/  CALL.ABS.NOINC R2 ;  /* 0x0000000002007343 */ /* 0x008fea0003c00000 */
.L_x_6562:
[----:B------:R-:W-:Y:S05]  /*2c230*/  BSYNC B6 ;  /* 0x0000000000067941 */ /* 0x000fea0003800000 */
.L_x_6561:
        /* <DEDUP_REMOVED lines=12> */
[----:B------:R-:W-:Y:S01]  /*2c300*/  MOV R4, UR6 ;  /* 0x0000000600047c02 */ /* 0x000fe20008000f00 */
[----:B------:R-:W-:Y:S01]  /*2c310*/  IMAD.U32 R5, RZ, RZ, UR7 ;  /* 0x00000007ff057e24 */ /* 0x000fe2000f8e00ff */
[----:B------:R-:W4:Y:S01]  /*2c320*/  LDC.64 R2, c[0x4][R2] ;  /* 0x0100000002027b82 */ /* 0x000f220000000a00 */
        /* <DEDUP_REMOVED lines=8> */
[----:B---34-:R-:W-:Y:S05]  /*2c3b0*/  CALL.ABS.NOINC R2 ;  /* 0x0000000002007343 */ /* 0x018fea0003c00000 */
.L_x_6564:
[----:B------:R-:W-:Y:S05]  /*2c3c0*/  BSYNC B6 ;  /* 0x0000000000067941 */ /* 0x000fea0003800000 */
.L_x_6563:
        /* <DEDUP_REMOVED lines=20> */
.L_x_6566:
[----:B------:R-:W-:Y:S05]  /*2c510*/  BSYNC B6 ;  /* 0x0000000000067941 */ /* 0x000fea0003800000 */
.L_x_6565:
        /* <DEDUP_REMOVED lines=9> */
[----:B------:R-:W4:Y:S01]  /*2c5b0*/  LDC.64 R2, c[0x4][R2] ;  /* 0x0100000002027b82 */ /* 0x000f220000000a00 */
[----:B-1----:R-:W-:Y:S01]  /*2c5c0*/  IMAD.U32 R6, RZ, RZ, UR6 ;  /* 0x00000006ff067e24 */ /* 0x002fe2000f8e00ff */
[----:B0-2---:R-:W-:Y:S01]  /*2c5d0*/  MOV R8, 0x70 ;  /* 0x0000007000087802 */ /* 0x005fe20000000f00 */
[----:B------:R-:W-:Y:S02]  /*2c5e0*/  IMAD.U32 R7, RZ, RZ, UR7 ;  /* 0x00000007ff077e24 */ /* 0x000fe4000f8e00ff */
[----:B------:R-:W-:-:S02]  /*2c5f0*/  IMAD.U32 R10, RZ, RZ, UR8 ;  /* 0x00000008ff0a7e24 */ /* 0x000fc4000f8e00ff */
[----:B------:R-:W-:Y:S02]  /*2c600*/  IMAD.U32 R11, RZ, RZ, UR9 ;  /* 0x00000009ff0b7e24 */ /* 0x000fe4000f8e00ff */
[----:B------:R-:W-:Y:S02]  /*2c610*/  IMAD.MOV.U32 R12, RZ, RZ, 0x1 ;  /* 0x00000001ff0c7424 */ /* 0x000fe400078e00ff */
[----:B------:R-:W-:-:S07]  /*2c620*/  IMAD.MOV.U32 R13, RZ, RZ, RZ ;  /* 0x000000ffff0d7224 */ /* 0x000fce00078e00ff */
[----:B------:R-:W-:-:S07]  /*2c630*/  LEPC R20, `(.L_x_6568) ;  /* 0x000000001014794e */ /* 0x000fce0000000000 */
[----:B---34-:R-:W-:Y:S05]  /*2c640*/  CALL.ABS.NOINC R2 ;  /* 0x0000000002007343 */ /* 0x018fea0003c00000 */
.L_x_6568:
[----:B------:R-:W-:Y:S05]  /*2c650*/  BSYNC B6 ;  /* 0x0000000000067941 */ /* 0x000fea0003800000 */
.L_x_6567:
[----:B------:R-:W0:Y:S01]  /*2c660*/  LDL R21, [R1+0xc] ;  /* 0x00000c0001157983 */ /* 0x000e220000100800 */
[----:B------:R-:W-:Y:S01]  /*2c670*/  ULDC.64 UR4, c[0x0][0x9f8] ;  /* 0x00027e0000047ab9 */ /* 0x000fe20000000a00 */
[----:B------:R-:W4:Y:S01]  /*2c680*/  LDC R11, c[0x0][0x430] ;  /* 0x00010c00ff0b7b82 */ /* 0x000f220000000800 */
[----:B------:R-:W-:Y:S01]  /*2c690*/  ISETP.NE.U32.AND P0, PT, RZ, UR4, PT ;  /* 0x00000004ff007c0c */ /* 0x000fe2000bf05070 */
[----:B------:R-:W2:Y:S03]  /*2c6a0*/  S2R R20, SR_TID.X ;  /* 0x0000000000147919 */ /* 0x000ea60000002100 */
[----:B------:R-:W-:-:S13]  /*2c6b0*/  ISETP.NE.AND.EX P0, PT, RZ, UR5, PT, P0 ;  /* 0x00000005ff007c0c */ /* 0x000fda000bf05300 */
[----:B------:R-:W-:-:S04]  /*2c6c0*/  @P0 IADD3 R2, P1, R27, UR4, RZ ;  /* 0x000000041b020c10 */ /* 0x000fc8000ff3e0ff */
[----:B------:R-:W-:-:S05]  /*2c6d0*/  @P0 IADD3.X R3, R28, UR5, RZ, P1, !PT ;  /* 0x000000051c030c10 */ /* 0x000fca0008ffe4ff */
[----:B------:R3:W3:Y:S01]  /*2c6e0*/  @P0 LDG.E R36, desc[UR54][R2.64] ;  /* 0x0000003602240981 */ /* 0x0006e2000c1e1900 */
[----:B----4-:R-:W-:Y:S01]  /*2c6f0*/  ISETP.NE.AND P0, PT, R11, 0x1, PT ;  /* 0x000000010b00780c */ /* 0x010fe20003f05270 */
[----:B-1----:R-:W-:Y:S01]  /*2c700*/  IMAD.MOV.U32 R6, RZ, RZ, 0xa0 ;  /* 0x000000a0ff067424 */ /* 0x002fe200078e00ff */
[----:B------:R-:W1:Y:S03]  /*2c710*/  S2R R0, SR_TID.X ;  /* 0x0000000000007919 */ /* 0x000e660000002100 */
[----:B------:R-:W-:Y:S01]  /*2c720*/  IMAD R6, R33, R6, -0xa0 ;  /* 0xffffff6021067424 */ /* 0x000fe200078e0206 */
[----:B--2---:R-:W-:Y:S01]  /*2c730*/  LOP3.LUT R20, R20, 0x7f, RZ, 0xc0, !PT ;  /* 0x0000007f14147812 */ /* 0x004fe200078ec0ff */
[----:B------:R-:W2:Y:S03]  /*2c740*/  S2R R14, SR_TID.X ;  /* 0x00000000000e7919 */ /* 0x000ea60000002100 */
[----:B------:R-:W-:-:S03]  /*2c750*/  SHF.R.U32.HI R20, RZ, 0x2, R20 ;  /* 0x00000002ff147819 */ /* 0x000fc60000011614 */
[----:B------:R-:W4:Y:S08]  /*2c760*/  @P0 LDC R5, c[0x0][0x434] ;  /* 0x00010d00ff050b82 */ /* 0x000f300000000800 */
[----:B---3--:R-:W3:Y:S08]  /*2c770*/  @P0 LDC R3, c[0x0][0x438] ;  /* 0x00010e00ff030b82 */ /* 0x008ef00000000800 */
[----:B------:R-:W3:Y:S01]  /*2c780*/  @P0 LDC R2, c[0x0][0x438] ;  /* 0x00010e00ff020b82 */ /* 0x000ee20000000800 */
[----:B-1----:R-:W-:-:S05]  /*2c790*/  IMAD.SHL.U32 R0, R0, 0x20, RZ ;  /* 0x0000002000007824 */ /* 0x002fca00078e00ff */
[----:B------:R-:W-:Y:S02]  /*2c7a0*/  LOP3.LUT R0, R20, 0x60, R0, 0xf8, !PT ;  /* 0x0000006014007812 */ /* 0x000fe400078ef800 */
[----:B------:R-:W1:Y:S02]  /*2c7b0*/  S2R R20, SR_TID.X ;  /* 0x0000000000147919 */ /* 0x000e640000002100 */
[----:B------:R-:W-:Y:S02]  /*2c7c0*/  IADD3 R4, R0, R6, RZ ;  /* 0x0000000600047210 */ /* 0x000fe40007ffe0ff */
[----:B------:R-:W3:Y:S02]  /*2c7d0*/  @P0 LDC R0, c[0x0][0x434] ;  /* 0x00010d00ff000b82 */ /* 0x000ee40000000800 */
[----:B------:R-:W-:Y:S02]  /*2c7e0*/  ISETP.GE.AND P1, PT, R4, R29, PT ;  /* 0x0000001d0400720c */ /* 0x000fe40003f26270 */
[----:B-1----:R-:W-:-:S04]  /*2c7f0*/  LOP3.LUT R20, R20, 0x7f, RZ, 0xc0, !PT ;  /* 0x0000007f14147812 */ /* 0x002fc800078ec0ff */
[----:B------:R-:W-:Y:S01]  /*2c800*/  SHF.R.U32.HI R7, RZ, 0x2, R20 ;  /* 0x00000002ff077819 */ /* 0x000fe20000011614 */
[----:B--2---:R-:W-:-:S05]  /*2c810*/  IMAD.SHL.U32 R20, R14, 0x20, RZ ;  /* 0x000000200e147824 */ /* 0x004fca00078e00ff */
[----:B------:R-:W-:-:S04]  /*2c820*/  LOP3.LUT R20, R7, 0x60, R20, 0xf8, !PT ;  /* 0x0000006007147812 */ /* 0x000fc800078ef814 */
[----:B------:R-:W-:-:S05]  /*2c830*/  LOP3.LUT R20, R20, 0x80, RZ, 0xfc, !PT ;  /* 0x0000008014147812 */ /* 0x000fca00078efcff */
[----:B------:R-:W-:Y:S01]  /*2c840*/  IMAD.IADD R6, R20, 0x1, R6 ;  /* 0x0000000114067824 */ /* 0x000fe200078e0206 */
[----:B------:R-:W-:Y:S01]  /*2c850*/  LOP3.LUT R35, R35, 0xfffffff7, RZ, 0xc0, !PT ;  /* 0xfffffff723237812 */ /* 0x000fe200078ec0ff */
[----:B0-----:R-:W-:-:S03]  /*2c860*/  IMAD.IADD R8, R4, 0x1, R21 ;  /* 0x0000000104087824 */ /* 0x001fc600078e0215 */
[----:B------:R-:W-:Y:S01]  /*2c870*/  IADD3 R9, R6, R21, RZ ;  /* 0x0000001506097210 */ /* 0x000fe20007ffe0ff */
[----:B----4-:R-:W-:-:S04]  /*2c880*/  @P0 IMAD.HI.U32 R5, R8, R5, RZ ;  /* 0x0000000508050227 */ /* 0x010fc800078e00ff */
[----:B------:R-:W-:Y:S01]  /*2c890*/  IMAD.MOV.U32 R10, RZ, RZ, R8 ;  /* 0x000000ffff0a7224 */ /* 0x000fe200078e0008 */
[----:B---3--:R-:W-:Y:S01]  /*2c8a0*/  @P0 SHF.R.U32.HI R10, RZ, R3, R5 ;  /* 0x00000003ff0a0219 */ /* 0x008fe20000011605 */
[----:B------:R-:W-:Y:S01]  /*2c8b0*/  @P0 IMAD.HI.U32 R3, R9, R0, RZ ;  /* 0x0000000009030227 */ /* 0x000fe200078e00ff */
[----:B------:R-:W0:Y:S02]  /*2c8c0*/  @!P1 LDC.64 R4, c[0x0][0x418] ;  /* 0x00010600ff049b82 */ /* 0x000e240000000a00 */
[--C-:B------:R-:W-:Y:S01]  /*2c8d0*/  @!P1 SHF.R.S32.HI R7, RZ, 0x1f, R10.reuse ;  /* 0x0000001fff079819 */ /* 0x100fe2000001140a */
[----:B------:R-:W-:Y:S01]  /*2c8e0*/  IMAD.MOV.U32 R0, RZ, RZ, R9 ;  /* 0x000000ffff007224 */ /* 0x000fe200078e0009 */
[----:B------:R-:W-:Y:S02]  /*2c8f0*/  @P0 SHF.R.U32.HI R0, RZ, R2, R3 ;  /* 0x00000002ff000219 */ /* 0x000fe40000011603 */
[----:B------:R-:W-:Y:S01]  /*2c900*/  ISETP.GE.AND P0, PT, R6, R29, PT ;  /* 0x0000001d0600720c */ /* 0x000fe20003f06270 */
[----:B------:R-:W-:Y:S01]  /*2c910*/  @!P1 IMAD.MOV.U32 R6, RZ, RZ, R10 ;  /* 0x000000ffff069224 */ /* 0x000fe200078e000a */
[----:B------:R-:W1:Y:S02]  /*2c920*/  @!P1 LDC.64 R2, c[0x0][0x428] ;  /* 0x00010a00ff029b82 */ /* 0x000e640000000a00 */
[----:B------:R-:W-:-:S02]  /*2c930*/  ISETP.GT.U32.OR P0, PT, R20, 0x9f, P0 ;  /* 0x0000009f1400780c */ /* 0x000fc40000704470 */
[----:B------:R-:W-:Y:S02]  /*2c940*/  SHF.R.S32.HI R15, RZ, 0x1f, R36 ;  /* 0x0000001fff0f7819 */ /* 0x000fe40000011424 */
[----:B------:R-:W-:Y:S01]  /*2c950*/  SHF.L.U32 R21, R14, 0x4, RZ ;  /* 0x000000040e157819 */ /* 0x000fe200000006ff */
[-C--:B-1----:R-:W-:Y:S02]  /*2c960*/  @!P1 IMAD.WIDE.U32 R6, R36, R2.reuse, R6 ;  /* 0x0000000224069225 */ /* 0x082fe400078e0006 */
[----:B------:R1:W-:Y:S02]  /*2c970*/  STL [R1+0x10], R15 ;  /* 0x0000100f01007387 */ /* 0x0003e40000100800 */
[----:B------:R-:W-:Y:S01]  /*2c980*/  @!P1 IMAD R2, R15, R2, RZ ;  /* 0x000000020f029224 */ /* 0x000fe200078e02ff */
[----:B0-----:R-:W-:-:S03]  /*2c990*/  @!P1 LEA R12, P2, R6, R4, 0x2 ;  /* 0x00000004060c9211 */ /* 0x001fc600078410ff */
[----:B------:R-:W-:-:S04]  /*2c9a0*/  @!P1 IMAD R3, R36, R3, R2 ;  /* 0x0000000324039224 */ /* 0x000fc800078e0202 */
[----:B------:R-:W-:Y:S01]  /*2c9b0*/  @!P1 IMAD.IADD R3, R7, 0x1, R3 ;  /* 0x0000000107039824 */ /* 0x000fe200078e0203 */
[----:B------:R-:W-:-:S04]  /*2c9c0*/  @!P0 SHF.R.S32.HI R7, RZ, 0x1f, R0 ;  /* 0x0000001fff078819 */ /* 0x000fc80000011400 */
[----:B------:R-:W-:Y:S01]  /*2c9d0*/  @!P1 LEA.HI.X R13, R6, R5, R3, 0x2, P2 ;  /* 0x00000005060d9211 */ /* 0x000fe200010f1403 */
[----:B------:R-:W-:Y:S01]  /*2c9e0*/  IMAD.MOV R5, RZ, RZ, -R10 ;  /* 0x000000ffff057224 */ /* 0x000fe200078e0a0a */
[----:B------:R-:W0:Y:S01]  /*2c9f0*/  @!P0 LDC.64 R2, c[0x0][0x428] ;  /* 0x00010a00ff028b82 */ /* 0x000e220000000a00 */
[----:B------:R-:W-:Y:S01]  /*2ca00*/  @!P0 MOV R6, R0 ;  /* 0x0000000000068202 */ /* 0x000fe20000000f00 */
[----:B------:R-:W-:Y:S02]  /*2ca10*/  IMAD.SHL.U32 R14, R14, 0x10, RZ ;  /* 0x000000100e0e7824 */ /* 0x000fe400078e00ff */
[----:B------:R-:W-:Y:S02]  /*2ca20*/  IMAD R5, R11, R5, R8 ;  /* 0x000000050b057224 */ /* 0x000fe400078e0208 */
[----:B------:R-:W-:Y:S02]  /*2ca30*/  IMAD.MOV.U32 R8, RZ, RZ, RZ ;  /* 0x000000ffff087224 */ /* 0x000fe400078e00ff */
[----:B------:R-:W2:Y:S01]  /*2ca40*/  LDC R10, c[0x0][0x2f4] ;  /* 0x0000bd00ff0a7b82 */ /* 0x000ea20000000800 */
[----:B0-----:R-:W-:-:S02]  /*2ca50*/  @!P0 IMAD R4, R15, R2, RZ ;  /* 0x000000020f048224 */ /* 0x001fc400078e02ff */
[----:B------:R-:W-:Y:S01]  /*2ca60*/  @!P0 IMAD.WIDE.U32 R6, R36, R2, R6 ;  /* 0x0000000224068225 */ /* 0x000fe200078e0006 */
[----:B------:R-:W-:Y:S01]  /*2ca70*/  LOP3.LUT R14, R14, 0x30, RZ, 0xc0, !PT ;  /* 0x000000300e0e7812 */ /* 0x000fe200078ec0ff */
[----:B------:R0:W5:Y:S02]  /*2ca80*/  @!P1 LDG.E R8, desc[UR54][R12.64] ;  /* 0x000000360c089981 */ /* 0x000164000c1e1900 */
[----:B------:R-:W-:Y:S02]  /*2ca90*/  @!P0 IMAD R4, R36, R3, R4 ;  /* 0x0000000324048224 */ /* 0x000fe400078e0204 */
[----:B------:R-:W3:Y:S02]  /*2caa0*/  @!P0 LDC.64 R2, c[0x0][0x418] ;  /* 0x00010600ff028b82 */ /* 0x000ee40000000a00 */
[----:B------:R-:W-:Y:S01]  /*2cab0*/  @!P0 IMAD.IADD R4, R4, 0x1, R7 ;  /* 0x0000000104048824 */ /* 0x000fe200078e0207 */
[----:B--2---:R-:W-:Y:S02]  /*2cac0*/  ISETP.GE.AND P1, PT, R14, R10, PT ;  /* 0x0000000a0e00720c */ /* 0x004fe40003f26270 */
[----:B---3--:R-:W-:-:S04]  /*2cad0*/  @!P0 LEA R2, P2, R6, R2, 0x2 ;  /* 0x0000000206028211 */ /* 0x008fc800078410ff */
[----:B------:R-:W-:Y:S02]  /*2cae0*/  @!P0 LEA.HI.X R3, R6, R3, R4, 0x2, P2 ;  /* 0x0000000306038211 */ /* 0x000fe400010f1404 */
[----:B------:R-:W-:Y:S01]  /*2caf0*/  ISETP.GT.U32.AND P2, PT, R20, 0x9f, PT ;  /* 0x0000009f1400780c */ /* 0x000fe20003f44070 */
[----:B------:R-:W-:Y:S02]  /*2cb00*/  IMAD.MOV R6, RZ, RZ, -R0 ;  /* 0x000000ffff067224 */ /* 0x000fe400078e0a00 */
[----:B------:R-:W-:Y:S01]  /*2cb10*/  IMAD.U32 R0, RZ, RZ, UR39 ;  /* 0x00000027ff007e24 */ /* 0x000fe2000f8e00ff */
[----:B------:R-:W-:Y:S01]  /*2cb20*/  LOP3.LUT R21, R21, 0x30, RZ, 0xc0, !PT ;  /* 0x0000003015157812 */ /* 0x000fe200078ec0ff */
[----:B------:R-:W-:-:S03]  /*2cb30*/  IMAD.MOV.U32 R7, RZ, RZ, RZ ;  /* 0x000000ffff077224 */ /* 0x000fc600078e00ff */
[----:B------:R-:W-:-:S05]  /*2cb40*/  ISETP.NE.AND P3, PT, R0, 0x3, PT ;  /* 0x000000030000780c */ /* 0x000fca0003f65270 */
[----:B------:R-:W-:Y:S01]  /*2cb50*/  @P2 LOP3.LUT R35, R35, 0x8, RZ, 0xfc, !PT ;  /* 0x0000000823232812 */ /* 0x000fe200078efcff */
[----:B------:R0:W5:Y:S03]  /*2cb60*/  @!P0 LDG.E R7, desc[UR54][R2.64] ;  /* 0x0000003602078981 */ /* 0x000166000c1e1900 */
[----:B------:R-:W-:Y:S02]  /*2cb70*/  LOP3.LUT R35, R35, 0xffffffef, RZ, 0xc0, !PT ;  /* 0xffffffef23237812 */ /* 0x000fe400078ec0ff */
[----:B-1----:R-:W-:Y:S02]  /*2cb80*/  LOP3.LUT R15, R21, 0x40, RZ, 0xfc, !PT ;  /* 0x00000040150f7812 */ /* 0x002fe400078efcff */
[----:B------:R-:W-:Y:S02]  /*2cb90*/  LOP3.LUT R35, R35, 0xfffffffb, RZ, 0xc0, !PT ;  /* 0xfffffffb23237812 */ /* 0x000fe400078ec0ff */
[----:B------:R-:W-:-:S02]  /*2cba0*/  ISETP.GE.AND P0, PT, R15, R10, PT ;  /* 0x0000000a0f00720c */ /* 0x000fc40003f06270 */
[----:B------:R-:W-:-:S04]  /*2cbb0*/  @P1 LOP3.LUT R35, R35, 0x4, RZ, 0xfc, !PT ;  /* 0x0000000423231812 */ /* 0x000fc800078efcff */
[----:B------:R-:W-:Y:S02]  /*2cbc0*/  @P3 LOP3.LUT R35, R35, 0x10, RZ, 0xfc, !PT ;  /* 0x0000001023233812 */ /* 0x000fe400078efcff */
[----:B------:R-:W-:Y:S02]  /*2cbd0*/  LOP3.LUT R14, R14, 0x80, RZ, 0xfc, !PT ;  /* 0x000000800e0e7812 */ /* 0x000fe400078efcff */
[----:B------:R-:W-:-:S04]  /*2cbe0*/  LOP3.LUT R35, R35, 0xfffffffd, RZ, 0xc0, !PT ;  /* 0xfffffffd23237812 */ /* 0x000fc800078ec0ff */
[----:B------:R-:W-:Y:S02]  /*2cbf0*/  @P0 LOP3.LUT R35, R35, 0x2, RZ, 0xfc, !PT ;  /* 0x0000000223230812 */ /* 0x000fe400078efcff */
[----:B------:R-:W-:Y:S02]  /*2cc00*/  ISETP.GE.AND P0, PT, R14, R10, PT ;  /* 0x0000000a0e00720c */ /* 0x000fe40003f06270 */
[----:B------:R-:W-:-:S11]  /*2cc10*/  LOP3.LUT R35, R35, 0xfffffffe, RZ, 0xc0, !PT ;  /* 0xfffffffe23237812 */ /* 0x000fd600078ec0ff */
[----:B------:R-:W-:-:S05]  /*2cc20*/  @P0 LOP3.LUT R35, R35, 0x1, RZ, 0xfc, !PT ;  /* 0x0000000123230812 */ /* 0x000fca00078efcff */
[----:B------:R0:W-:Y:S01]  /*2cc30*/  STL [R1+0x44], R35 ;  /* 0x0000442301007387 */ /* 0x0001e20000100800 */
[----:B------:R-:W-:Y:S01]  /*2cc40*/  UMOV UR4, 0xffffffff ;  /* 0xffffffff00047882 */ /* 0x000fe20000000000 */
[----:B------:R-:W-:Y:S02]  /*2cc50*/  IMAD R6, R11, R6, R9 ;  /* 0x000000060b067224 */ /* 0x000fe400078e0209 */
[----:B------:R-:W-:Y:S05]  /*2cc60*/  BRA.DIV UR4, `(.L_x_6569) ;  /* 0x0000008604c87947 */ /* 0x000fea000b800000 */
.L_x_6772:
[----:B------:R-:W-:Y:S01]  /*2cc70*/  SHF.R.S32.HI R0, RZ, 0x1f, R18 ;  /* 0x0000001fff007819 */ /* 0x000fe20000011412 */
[----:B------:R-:W-:-:S04]  /*2cc80*/  VIADD R9, R33, 0xffffffff ;  /* 0xffffffff21097836 */ /* 0x000fc80000000000 */
[----:B------:R1:W-:Y:S01]  /*2cc90*/  STL [R1+0x8], R0 ;  /* 0x0000080001007387 */ /* 0x0003e20000100800 */
[----:B------:R-:W-:Y:S05]  /*2cca0*/  @!P3 BRA `(.L_x_6570) ;  /* 0x000000000004b947 */ /* 0x000fea0003800000 */
[----:B------:R-:W-:Y:S01]  /*2ccb0*/  BPT.TRAP 0x1 ;  /* 0x000000040000795c */ /* 0x000fe20000300000 */
.L_x_6570:
[----:B------:R-:W-:Y:S01]  /*2ccc0*/  IMAD R4, R32, 0x8, R23 ;  /* 0x0000000820047824 */ /* 0x000fe200078e0217 */
[----:B-1----:R-:W-:Y:S01]  /*2ccd0*/  SHF.L.U32 R0, R37, 0x1f, RZ ;  /* 0x0000001f25007819 */ /* 0x002fe200000006ff */
[----:B------:R-:W-:Y:S03]  /*2cce0*/  BSSY B0, `(.L_x_6571) ;  /* 0x0000006000007945 */ /* 0x000fe60003800000 */
[----:B------:R1:W2:Y:S01]  /*2ccf0*/  SYNCS.PHASECHK.TRANS64.TRYWAIT P0, [R4+URZ+0x33480], R0 ;  /* 0x03348000040075a7 */ /* 0x0002a2000800017f */
[----:B------:R1:W-:Y:S02]  /*2cd00*/  STL [R1+0x2c], R0 ;  /* 0x00002c0001007387 */ /* 0x0003e40000100800 */
[----:B-1----:R-:W-:-:S05]  /*2cd10*/  SHF.R.S32.HI R0, RZ, 0x1f, R5 ;  /* 0x0000001fff007819 */ /* 0x002fca0000011405 */
[----:B------:R1:W-:Y:S02]  /*2cd20*/  STL [R1+0x28], R0 ;  /* 0x0000280001007387 */ /* 0x0003e40000100800 */
[----:B-12---:R-:W-:Y:S05]  /*2cd30*/  @!P0 BRA `(.L_x_6572) ;  /* 0x0000008400c88947 */ /* 0x006fea0003800000 */
.L_x_6773:
[----:B------:R-:W-:Y:S05]  /*2cd40*/  BSYNC B0 ;  /* 0x0000000000007941 */ /* 0x000fea0003800000 */
.L_x_6571:
[----:B-1----:R-:W2:Y:S01]  /*2cd50*/  LDL R0, [R1+0x28] ;  /* 0x0000280001007983 */ /* 0x002ea20000100800 */
[----:B------:R-:W-:-:S03]  /*2cd60*/  ULDC.64 UR4, c[0x0][0x328] ;  /* 0x0000ca0000047ab9 */ /* 0x000fc60000000a00 */
[----:B------:R-:W3:Y:S04]  /*2cd70*/  LDL R10, [R1+0x8] ;  /* 0x00000800010a7983 */ /* 0x000ee80000100800 */
[----:B0-----:R-:W4:Y:S01]  /*2cd80*/  LDL R13, [R1+0x18] ;  /* 0x00001800010d7983 */ /* 0x001f220000100800 */
[----:B-----5:R-:W-:Y:S01]  /*2cd90*/  SHF.R.S32.HI R35, RZ, 0x1f, R8 ;  /* 0x0000001fff237819 */ /* 0x020fe20000011408 */
[----:B------:R-:W-:Y:S01]  /*2cda0*/  ULDC.64 UR6, c[0x0][0x338] ;  /* 0x0000ce0000067ab9 */ /* 0x000fe20000000a00 */
[----:B------:R-:W-:Y:S01]  /*2cdb0*/  ULDC.64 UR8, c[0x0][0x330] ;  /* 0x0000cc0000087ab9 */ /* 0x000fe20000000a00 */
[----:B------:R-:W4:Y:S01]  /*2cdc0*/  LDL.LU R12, [R1+0x44] ;  /* 0x00004400010c7983 */ /* 0x000f220000300800 */
[----:B------:R-:W-:Y:S01]  /*2cdd0*/  IMAD.WIDE.U32 R2, R5, UR4, RZ ;  /* 0x0000000405027c25 */ /* 0x000fe2000f8e00ff */
[----:B------:R-:W-:Y:S01]  /*2cde0*/  ULDC.64 UR10, c[0x0][0x318] ;  /* 0x0000c600000a7ab9 */ /* 0x000fe20000000a00 */
[----:B------:R-:W0:Y:S02]  /*2cdf0*/  S2R R14, SR_TID.X ;  /* 0x00000000000e7919 */ /* 0x000e240000002100 */
[----:B------:R-:W-:Y:S01]  /*2ce00*/  IMAD R11, R9, -0xa0, R29 ;  /* 0xffffff60090b7824 */ /* 0x000fe200078e021d */
[----:B------:R-:W-:-:S02]  /*2ce10*/  SHF.R.S32.HI R29, RZ, 0x1f, R7 ;  /* 0x0000001fff1d7819 */ /* 0x000fc40000011407 */
[----:B------:R-:W-:Y:S02]  /*2ce20*/  SHF.R.S32.HI R15, RZ, 0x1f, R6 ;  /* 0x0000001fff0f7819 */ /* 0x000fe40000011406 */
[----:B0-----:R-:W-:-:S04]  /*2ce30*/  LOP3.LUT R14, R14, 0x7f, RZ, 0xc0, !PT ;  /* 0x0000007f0e0e7812 */ /* 0x001fc800078ec0ff */
[----:B------:R-:W-:Y:S01]  /*2ce40*/  SHF.R.U32.HI R14, RZ, 0x2, R14 ;  /* 0x00000002ff0e7819 */ /* 0x000fe2000001160e */
[----:B------:R0:W-:Y:S01]  /*2ce50*/  STL [R1+0x24], R15 ;  /* 0x0000240f01007387 */ /* 0x0001e20000100800 */
[----:B--2---:R-:W-:-:S04]  /*2ce60*/  IMAD R0, R0, UR4, RZ ;  /* 0x0000000400007c24 */ /* 0x004fc8000f8e02ff */
[----:B------:R-:W-:-:S05]  /*2ce70*/  IMAD R0, R5, UR5, R0 ;  /* 0x0000000505007c24 */ /* 0x000fca000f8e0200 */
[----:B------:R-:W-:Y:S01]  /*2ce80*/  IADD3 R3, R3, R0, RZ ;  /* 0x0000000003037210 */ /* 0x000fe20007ffe0ff */
[----:B------:R-:W-:-:S04]  /*2ce90*/  IMAD R0, R35, UR6, RZ ;  /* 0x0000000623007c24 */ /* 0x000fc8000f8e02ff */
[C---:B------:R-:W-:Y:S02]  /*2cea0*/  IMAD R0, R8.reuse, UR7, R0 ;  /* 0x0000000708007c24 */ /* 0x040fe4000f8e0200 */
[----:B------:R-:W-:-:S04]  /*2ceb0*/  IMAD.WIDE.U32 R2, R8, UR6, R2 ;  /* 0x0000000608027c25 */ /* 0x000fc8000f8e0002 */
[----:B------:R-:W-:Y:S02]  /*2cec0*/  IMAD.IADD R3, R3, 0x1, R0 ;  /* 0x0000000103037824 */ /* 0x000fe400078e0200 */
[----:B---3--:R-:W-:Y:S02]  /*2ced0*/  IMAD R0, R10, UR8, RZ ;  /* 0x000000080a007c24 */ /* 0x008fe4000f8e02ff */
[----:B------:R-:W-:-:S04]  /*2cee0*/  IMAD.WIDE.U32 R2, R18, UR8, R2 ;  /* 0x0000000812027c25 */ /* 0x000fc8000f8e0002 */
[----:B------:R-:W-:Y:S01]  /*2cef0*/  IMAD R0, R18, UR9, R0 ;  /* 0x0000000912007c24 */ /* 0x000fe2000f8e0200 */
[----:B------:R-:W-:Y:S01]  /*2cf00*/  IADD3 R10, P0, R2, UR10, RZ ;  /* 0x0000000a020a7c10 */ /* 0x000fe2000ff1e0ff */
[----:B------:R-:W-:-:S03]  /*2cf10*/  IMAD R2, R29, UR6, RZ ;  /* 0x000000061d027c24 */ /* 0x000fc6000f8e02ff */
[----:B------:R-:W-:Y:S01]  /*2cf20*/  IADD3.X R20, R3, UR11, R0, P0, !PT ;  /* 0x0000000b03147c10 */ /* 0x000fe200087fe400 */
[C---:B------:R-:W-:Y:S02]  /*2cf30*/  IMAD R9, R7.reuse, UR7, R2 ;  /* 0x0000000707097c24 */ /* 0x040fe4000f8e0202 */
[----:B------:R-:W-:-:S04]  /*2cf40*/  IMAD.WIDE.U32 R2, R7, UR6, RZ ;  /* 0x0000000607027c25 */ /* 0x000fc8000f8e00ff */
[----:B------:R-:W-:Y:S02]  /*2cf50*/  IMAD.IADD R3, R3, 0x1, R9 ;  /* 0x0000000103037824 */ /* 0x000fe400078e0209 */
[----:B------:R-:W-:Y:S02]  /*2cf60*/  IMAD R9, R15, UR4, RZ ;  /* 0x000000040f097c24 */ /* 0x000fe4000f8e02ff */
[----:B------:R-:W-:-:S04]  /*2cf70*/  IMAD.WIDE.U32 R2, R6, UR4, R2 ;  /* 0x0000000406027c25 */ /* 0x000fc8000f8e0002 */
[----:B------:R-:W-:-:S04]  /*2cf80*/  IMAD R9, R6, UR5, R9 ;  /* 0x0000000506097c24 */ /* 0x000fc8000f8e0209 */
[----:B------:R-:W-:Y:S02]  /*2cf90*/  IMAD.IADD R3, R3, 0x1, R9 ;  /* 0x0000000103037824 */ /* 0x000fe400078e0209 */
[----:B------:R-:W-:-:S04]  /*2cfa0*/  IMAD.WIDE.U32 R2, R18, UR8, R2 ;  /* 0x0000000812027c25 */ /* 0x000fc8000f8e0002 */
[----:B------:R-:W-:Y:S01]  /*2cfb0*/  IMAD.IADD R9, R11, 0x1, -R14 ;  /* 0x000000010b097824 */ /* 0x000fe200078e0a0e */
[----:B------:R-:W-:-:S04]  /*2cfc0*/  IADD3 R28, P0, R2, UR10, RZ ;  /* 0x0000000a021c7c10 */ /* 0x000fc8000ff1e0ff */
[----:B------:R-:W-:Y:S02]  /*2cfd0*/  IADD3.X R27, R0, UR11, R3, P0, !PT ;  /* 0x0000000b001b7c10 */ /* 0x000fe400087fe403 */
[----:B------:R-:W-:Y:S02]  /*2cfe0*/  ISETP.GE.AND P0, PT, R9, 0x1, PT ;  /* 0x000000010900780c */ /* 0x000fe40003f06270 */
[----:B----4-:R-:W-:-:S11]  /*2cff0*/  LOP3.LUT R12, R12, 0xffffffdf, RZ, 0xc0, !PT ;  /* 0xffffffdf0c0c7812 */ /* 0x010fd600078ec0ff */
        /* <DEDUP_REMOVED lines=15> */
[----:B------:R-:W-:Y:S01]  /*2d0f0*/  LOP3.LUT R14, R11, 0x40, RZ, 0xfc, !PT ;  /* 0x000000400b0e7812 */ /* 0x000fe200078efcff */
        /* <DEDUP_REMOVED lines=10> */
[C---:B------:R-:W-:Y:S02]  /*2d1a0*/  ISETP.GE.AND P6, PT, R9.reuse, 0x81, PT ;  /* 0x000000810900780c */ /* 0x040fe40003fc6270 */
[C---:B------:R-:W-:Y:S02]  /*2d1b0*/  ISETP.GE.AND P5, PT, R9.reuse, 0x21, PT ;  /* 0x000000210900780c */ /* 0x040fe40003fa6270 */
[----:B------:R-:W-:-:S07]  /*2d1c0*/  ISETP.GE.AND P4, PT, R9, 0x41, PT ;  /* 0x000000410900780c */ /* 0x000fce0003f86270 */
        /* <DEDUP_REMOVED lines=16> */
[----:B0-----:R-:W-:-:S04]  /*2d2d0*/  IADD3 R2, P1, R12, R2, RZ ;  /* 0x000000020c027210 */ /* 0x001fc80007f3e0ff */
[----:B-1----:R-:W-:Y:S02]  /*2d2e0*/  IADD3.X R3, RZ, R3, RZ, P1, !PT ;  /* 0x00000003ff037210 */ /* 0x002fe40000ffe4ff */
        /* <DEDUP_REMOVED lines=16> */
[----:B0-----:R1:W3:Y:S04]  /*2d3f0*/  SHFL.IDX PT, R3, R27, RZ, 0x1c1f ;  /* 0x001c1fff1b037589 */ /* 0x0012e800000e0000 */
[----:B------:R1:W4:Y:S01]  /*2d400*/  SHFL.IDX PT, R2, R28, RZ, 0x1c1f ;  /* 0x001c1fff1c027589 */ /* 0x00032200000e0000 */
[----:B--2---:R-:W-:-:S04]  /*2d410*/  LOP3.LUT R11, R11, 0xffffffbf, RZ, 0xc0, !PT ;  /* 0xffffffbf0b0b7812 */ /* 0x004fc800078ec0ff */
[----:B------:R-:W-:-:S05]  /*2d420*/  @P6 LOP3.LUT R11, R11, 0x40, RZ, 0xfc, !PT ;  /* 0x000000400b0b6812 */ /* 0x000fca00078efcff */
[----:B------:R1:W-:Y:S02]  /*2d430*/  STL [R1+0x44], R11 ;  /* 0x0000440b01007387 */ /* 0x0003e40000100800 */
.L_x_6785:
[----:B------:R-:W2:Y:S01]  /*2d440*/  S2R R10, SR_TID.X ;  /* 0x00000000000a7919 */ /* 0x000ea20000002100 */
[C---:B------:R-:W-:Y:S02]  /*2d450*/  ISETP.LT.OR P3, PT, R9.reuse, 0x81, P3 ;  /* 0x000000810900780c */ /* 0x040fe40001f61670 */
[C---:B------:R-:W-:Y:S02]  /*2d460*/  ISETP.LT.OR P2, PT, R9.reuse, 0x81, P2 ;  /* 0x000000810900780c */ /* 0x040fe40001741670 */
[----:B------:R-:W-:Y:S01]  /*2d470*/  ISETP.LT.OR P0, PT, R9, 0x81, P0 ;  /* 0x000000810900780c */ /* 0x000fe20000701670 */
[----:B--2---:R-:W-:-:S05]  /*2d480*/  IMAD.SHL.U32 R10, R10, 0x10, RZ ;  /* 0x000000100a0a7824 */ /* 0x004fca00078e00ff */
[----:B------:R-:W-:-:S04]  /*2d490*/  LOP3.LUT R10, R10, 0x30, RZ, 0xc0, !PT ;  /* 0x000000300a0a7812 */ /* 0x000fc800078ec0ff */
[----:B----4-:R-:W-:-:S05]  /*2d4a0*/  IADD3 R2, P6, R10, R2, RZ ;  /* 0x000000020a027210 */ /* 0x010fca0007fde0ff */
[----:B---3--:R-:W-:-:S05]  /*2d4b0*/  IMAD.X R3, RZ, RZ, R3, P6 ;  /* 0x000000ffff037224 */ /* 0x008fca00030e0603 */
        /* <DEDUP_REMOVED lines=8> */
.L_x_6574:
        /* <DEDUP_REMOVED lines=11> */
.L_x_6575:
[----:B------:R2:W-:Y:S01]  /*2d5f0*/  SYNCS.ARRIVE.TRANS64.A1T0 RZ, [R4+URZ+0x33470], RZ ;  /* 0x033470ff04ff79a7 */ /* 0x0005e2000810003f */
[----:B------:R-:W-:Y:S05]  /*2d600*/  @!P3 BRA `(.L_x_6576) ;  /* 0x000000000004b947 */ /* 0x000fea0003800000 */
[----:B------:R-:W-:Y:S01]  /*2d610*/  BPT.TRAP 0x1 ;  /* 0x000000040000795c */ /* 0x000fe20000300000 */
.L_x_6576:
[----:B------:R-:W3:Y:S01]  /*2d620*/  LDL R2, [R1+0x2c] ;  /* 0x00002c0001027983 */ /* 0x000ee20000100800 */
[----:B------:R-:W-:Y:S01]  /*2d630*/  BSSY B0, `(.L_x_6577) ;  /* 0x0000003000007945 */ /* 0x000fe20003800000 */
[----:B---3--:R-:W3:Y:S03]  /*2d640*/  SYNCS.PHASECHK.TRANS64.TRYWAIT P0, [R4+URZ+0x33440], R2 ;  /* 0x03344002040075a7 */ /* 0x008ee6000800017f */
[----:B---3--:R-:W-:Y:S05]  /*2d650*/  @!P0 BRA `(.L_x_6578) ;  /* 0x0000008400e48947 */ /* 0x008fea0003800000 */
.L_x_6786:
[----:B------:R-:W-:Y:S05]  /*2d660*/  BSYNC B0 ;  /* 0x0000000000007941 */ /* 0x000fea0003800000 */
.L_x_6577:
[----:B------:R-:W4:Y:S01]  /*2d670*/  LDL.LU R12, [R1+0x28] ;  /* 0x00002800010c7983 */ /* 0x000f220000300800 */
[----:B------:R-:W-:Y:S01]  /*2d680*/  ULDC.64 UR4, c[0x0][0x310] ;  /* 0x0000c40000047ab9 */ /* 0x000fe20000000a00 */
[----:B------:R-:W-:Y:S02]  /*2d690*/  ULDC.64 UR6, c[0x0][0x300] ;  /* 0x0000c00000067ab9 */ /* 0x000fe40000000a00 */
[----:B------:R-:W2:Y:S04]  /*2d6a0*/  LDL.LU R10, [R1+0x24] ;  /* 0x00002400010a7983 */ /* 0x000ea80000300800 */
[----:B-1----:R-:W2:Y:S01]  /*2d6b0*/  LDL R11, [R1+0x8] ;  /* 0x00000800010b7983 */ /* 0x002ea20000100800 */
[----:B------:R-:W-:Y:S02]  /*2d6c0*/  IMAD R9, R35, UR4, RZ ;  /* 0x0000000423097c24 */ /* 0x000fe4000f8e02ff */
[C---:B---3--:R-:W-:Y:S01]  /*2d6d0*/  IMAD.WIDE.U32 R2, R8.reuse, UR4, RZ ;  /* 0x0000000408027c25 */ /* 0x048fe2000f8e00ff */
[----:B------:R1:W5:Y:S03]  /*2d6e0*/  LDL R20, [R1+0x44] ;  /* 0x0000440001147983 */ /* 0x0003660000100800 */
[----:B------:R-:W-:-:S05]  /*2d6f0*/  IMAD R9, R8, UR5, R9 ;  /* 0x0000000508097c24 */ /* 0x000fca000f8e0209 */
[----:B------:R-:W-:-:S03]  /*2d700*/  IADD3 R3, R3, R9, RZ ;  /* 0x0000000903037210 */ /* 0x000fc60007ffe0ff */
[----:B------:R-:W-:-:S04]  /*2d710*/  IMAD.WIDE.U32 R2, R5, UR6, R2 ;  /* 0x0000000605027c25 */ /* 0x000fc8000f8e0002 */
[----:B----4-:R-:W-:-:S04]  /*2d720*/  IMAD R8, R12, UR6, RZ ;  /* 0x000000060c087c24 */ /* 0x010fc8000f8e02ff */
[----:B------:R-:W-:Y:S02]  /*2d730*/  IMAD R8, R5, UR7, R8 ;  /* 0x0000000705087c24 */ /* 0x000fe4000f8e0208 */
[----:B------:R-:W-:Y:S02]  /*2d740*/  IMAD R5, R29, UR4, RZ ;  /* 0x000000041d057c24 */ /* 0x000fe4000f8e02ff */
[----:B------:R-:W-:Y:S02]  /*2d750*/  IMAD.IADD R9, R3, 0x1, R8 ;  /* 0x0000000103097824 */ /* 0x000fe400078e0208 */
[----:B------:R-:W-:Y:S02]  /*2d760*/  IMAD.MOV.U32 R8, RZ, RZ, R2 ;  /* 0x000000ffff087224 */ /* 0x000fe400078e0002 */
[C---:B------:R-:W-:Y:S02]  /*2d770*/  IMAD R5, R7.reuse, UR5, R5 ;  /* 0x0000000507057c24 */ /* 0x040fe4000f8e0205 */
[----:B------:R-:W-:Y:S01]  /*2d780*/  IMAD.WIDE.U32 R2, R7, UR4, RZ ;  /* 0x0000000407027c25 */ /* 0x000fe2000f8e00ff */
[----:B------:R-:W-:-:S03]  /*2d790*/  ULDC.64 UR4, c[0x0][0x308] ;  /* 0x0000c20000047ab9 */ /* 0x000fc60000000a00 */
[----:B------:R-:W-:Y:S02]  /*2d7a0*/  IMAD.IADD R3, R3, 0x1, R5 ;  /* 0x0000000103037824 */ /* 0x000fe400078e0205 */
[----:B--2---:R-:W-:Y:S02]  /*2d7b0*/  IMAD R10, R10, UR6, RZ ;  /* 0x000000060a0a7c24 */ /* 0x004fe4000f8e02ff */
        /* <DEDUP_REMOVED lines=13> */
[----:B-1----:R-:W-:Y:S08]  /*2d890*/  BRA.DIV UR4, `(.L_x_6579) ;  /* 0x00000086046c7947 */ /* 0x002ff0000b800000 */
[----:B------:R-:W1:Y:S01]  /*2d8a0*/  S2R R10, SR_TID.X ;  /* 0x00000000000a7919 */ /* 0x000e620000002100 */
        /* <DEDUP_REMOVED lines=8> */
[C---:B-1----:R-:W-:Y:S01]  /*2d930*/  SHF.L.U32 R9, R10.reuse, 0x4, RZ ;  /* 0x000000040a097819 */ /* 0x042fe200000006ff */
        /* <DEDUP_REMOVED lines=29> */
[----:B------:R-:W3:Y:S04]  /*2db10*/  SHFL.IDX PT, R5, R5, 0x3, 0x1c1f ;  /* 0x007c1f0005057f89 */ /* 0x000ee800000e0000 */
[----:B------:R-:W4:Y:S01]  /*2db20*/  SHFL.IDX PT, R6, R6, 0x3, 0x1c1f ;  /* 0x007c1f0006067f89 */ /* 0x000f2200000e0000 */
[----:B-1----:R-:W-:-:S05]  /*2db30*/  @P4 IADD3 R3, P0, R9, R3, RZ ;  /* 0x0000000309034210 */ /* 0x002fca0007f1e0ff */
        /* <DEDUP_REMOVED lines=12> */
[----:B-1----:R1:W2:Y:S02]  /*2dc00*/  SHFL.IDX PT, R2, R7, RZ, 0x1c1f ;  /* 0x001c1fff07027589 */ /* 0x0022a400000e0000 */
.L_x_6798:
[----:B------:R-:W-:Y:S01]  /*2dc10*/  LOP3.LUT P0, RZ, R20, 0x40, RZ, 0xc0, !PT ;  /* 0x0000004014ff7812 */ /* 0x000fe2000780c0ff */
[----:B------:R-:W-:-:S12]  /*2dc20*/  BSSY B0, `(.L_x_6580) ;  /* 0x0000013000007945 */ /* 0x000fd80003800000 */
[----:B------:R-:W-:Y:S05]  /*2dc30*/  @!P0 BRA `(.L_x_6581) ;  /* 0x0000000000448947 */ /* 0x000fea0003800000 */
[----:B------:R-:W3:Y:S01]  /*2dc40*/  S2R R3, SR_TID.X ;  /* 0x0000000000037919 */ /* 0x000ee20000002100 */
[----:B------:R-:W4:Y:S01]  /*2dc50*/  LDC R6, c[0x0][0x2f4] ;  /* 0x0000bd00ff067b82 */ /* 0x000f220000000800 */
[----:B---3--:R-:W-:-:S05]  /*2dc60*/  IMAD.SHL.U32 R9, R3, 0x10, RZ ;  /* 0x0000001003097824 */ /* 0x008fca00078e00ff */
[----:B------:R-:W-:-:S04]  /*2dc70*/  LOP3.LUT R9, R9, 0x30, RZ, 0xc0, !PT ;  /* 0x0000003009097812 */ /* 0x000fc800078ec0ff */
[C---:B-1----:R-:W-:Y:S02]  /*2dc80*/  LOP3.LUT R7, R9.reuse, 0x40, RZ, 0xfc, !PT ;  /* 0x0000004009077812 */ /* 0x042fe400078efcff */
        /* <DEDUP_REMOVED lines=12> */
.L_x_6581:
[----:B------:R-:W-:Y:S05]  /*2dd50*/  BSYNC B0 ;  /* 0x0000000000007941 */ /* 0x000fea0003800000 */
.L_x_6580:
[----:B------:R-:W-:Y:S01]  /*2dd60*/  NOP ;  /* 0x0000000000007918 */ /* 0x000fe20000000000 */
[----:B------:R-:W-:-:S13]  /*2dd70*/  PLOP3.LUT P0, PT, PT, PT, PT, 0x80, 0x0 ;  /* 0x000000000000781c */ /* 0x000fda0003f0f070 */
.L_x_6582:
        /* <DEDUP_REMOVED lines=11> */
.L_x_6583:
        /* <DEDUP_REMOVED lines=12> */
[----:B------:R-:W-:Y:S01]  /*2def0*/  SEL R28, R26, RZ, !P0 ;  /* 0x000000ff1a1c7207 */ /* 0x000fe20004000000 */
[----:B------:R-:W-:-:S04]  /*2df00*/  IMAD.WIDE.U32 R26, R30, UR4, RZ ;  /* 0x000000041e1a7c25 */ /* 0x000fc8000f8e00ff */
[----:B------:R-:W-:-:S05]  /*2df10*/  IMAD R0, R30, UR5, R0 ;  /* 0x000000051e007c24 */ /* 0x000fca000f8e0200 */
[----:B------:R-:W-:Y:S02]  /*2df20*/  IADD3 R29, R27, R0, RZ ;  /* 0x000000001b1d7210 */ /* 0x000fe40007ffe0ff */
        /* <DEDUP_REMOVED lines=9> */
[----:B------:R-:W2:Y:S01]  /*2dfc0*/  LDC.64 R2, c[0x4][R2] ;  /* 0x0100000002027b82 */ /* 0x000ea20000000a00 */
[----:B------:R-:W-:Y:S02]  /*2dfd0*/  IMAD.U32 R5, RZ, RZ, UR5 ;  /* 0x00000005ff057e24 */ /* 0x000fe4000f8e00ff */
[----:B------:R-:W-:Y:S02]  /*2dfe0*/  IMAD.U32 R6, RZ, RZ, UR6 ;  /* 0x00000006ff067e24 */ /* 0x000fe4000f8e00ff */
[----:B-1----:R-:W-:-:S02]  /*2dff0*/  IMAD.U32 R7, RZ, RZ, UR7 ;  /* 0x00000007ff077e24 */ /* 0x002fc4000f8e00ff */
[----:B------:R-:W-:Y:S02]  /*2e000*/  IMAD.U32 R11, RZ, RZ, UR9 ;  /* 0x00000009ff0b7e24 */ /* 0x000fe4000f8e00ff */
[----:B------:R-:W-:Y:S02]  /*2e010*/  IMAD.MOV.U32 R8, RZ, RZ, 0x70 ;  /* 0x00000070ff087424 */ /* 0x000fe400078e00ff */
[----:B------:R-:W-:Y:S02]  /*2e020*/  IMAD.MOV.U32 R12, RZ, RZ, 0x1 ;  /* 0x00000001ff0c7424 */ /* 0x000fe400078e00ff */
[----:B------:R-:W-:-:S07]  /*2e030*/  IMAD.MOV.U32 R13, RZ, RZ, RZ ;  /* 0x000000ffff0d7224 */ /* 0x000fce00078e00ff */
[----:B0-----:R-:W-:-:S07]  /*2e040*/  LEPC R20, `(.L_x_6585) ;  /* 0x000000001014794e */ /* 0x001fce0000000000 */
[----:B--2---:R-:W-:Y:S05]  /*2e050*/  CALL.ABS.NOINC R2 ;  /* 0x0000000002007343 */ /* 0x004fea0003c00000 */
.L_x_6585:
[----:B------:R-:W-:Y:S05]  /*2e060*/  BSYNC B6 ;  /* 0x0000000000067941 */ /* 0x000fea0003800000 */
.L_x_6584:
[----:B------:R-:W2:Y:S01]  /*2e070*/  LDL R20, [R1+0x8] ;  /* 0x0000080001147983 */ /* 0x000ea20000100800 */
[----:B-1----:R-:W1:Y:S01]  /*2e080*/  LDC R7, c[0x0][0x448] ;  /* 0x00011200ff077b82 */ /* 0x002e620000000800 */
[----:B------:R-:W-:Y:S01]  /*2e090*/  ULDC.64 UR4, c[0x0][0x2d8] ;  /* 0x0000b60000047ab9 */ /* 0x000fe20000000a00 */
[----:B------:R-:W-:Y:S01]  /*2e0a0*/  MOV R2, R26 ;  /* 0x0000001a00027202 */ /* 0x000fe20000000f00 */
[----:B------:R4:W5:Y:S01]  /*2e0b0*/  LDL R8, [R1+0x1c] ;  /* 0x00001c0001087983 */ /* 0x0009620000100800 */
[----:B------:R-:W-:-:S03]  /*2e0c0*/  IMAD.MOV.U32 R3, RZ, RZ, R29 ;  /* 0x000000ffff037224 */ /* 0x000fc600078e001d */
[----:B------:R-:W-:Y:S01]  /*2e0d0*/  IMAD.WIDE.U32 R2, R18, UR4, R2 ;  /* 0x0000000412027c25 */ /* 0x000fe2000f8e0002 */
[----:B-1----:R-:W-:-:S13]  /*2e0e0*/  ISETP.NE.AND P0, PT, R7, 0x1, PT ;  /* 0x000000010700780c */ /* 0x002fda0003f05270 */
[----:B------:R-:W1:Y:S01]  /*2e0f0*/  @P0 LDC R6, c[0x0][0x44c] ;  /* 0x00011300ff060b82 */ /* 0x000e620000000800 */
[----:B--2---:R-:W-:Y:S02]  /*2e100*/  IMAD R0, R20, UR4, RZ ;  /* 0x0000000414007c24 */ /* 0x004fe4000f8e02ff */
[----:B------:R-:W0:Y:S02]  /*2e110*/  S2R R20, SR_TID.X ;  /* 0x0000000000147919 */ /* 0x000e240000002100 */
        /* <DEDUP_REMOVED lines=8> */
[----:B------:R-:W2:Y:S01]  /*2e1a0*/  @P0 LDC R0, c[0x0][0x450] ;  /* 0x00011400ff000b82 */ /* 0x000ea20000000800 */
[C---:B0-----:R-:W-:Y:S01]  /*2e1b0*/  LOP3.LUT R21, R20.reuse, 0x7f, RZ, 0xc0, !PT ;  /* 0x0000007f14157812 */ /* 0x041fe200078ec0ff */
[----:B------:R-:W-:-:S03]  /*2e1c0*/  IMAD.SHL.U32 R20, R20, 0x20, RZ ;  /* 0x0000002014147824 */ /* 0x000fc600078e00ff */
[----:B------:R-:W-:-:S04]  /*2e1d0*/  SHF.R.U32.HI R21, RZ, 0x2, R21 ;  /* 0x00000002ff157819 */ /* 0x000fc80000011615 */
[----:B------:R-:W-:-:S04]  /*2e1e0*/  LOP3.LUT R20, R21, 0x60, R20, 0xf8, !PT ;  /* 0x0000006015147812 */ /* 0x000fc800078ef814 */
[----:B------:R-:W-:Y:S02]  /*2e1f0*/  LEA R5, R17, R20, 0x7 ;  /* 0x0000001411057211 */ /* 0x000fe400078e38ff */
[----:B------:R-:W0:Y:S03]  /*2e200*/  S2R R20, SR_TID.X ;  /* 0x0000000000147919 */ /* 0x000e260000002100 */
[----:B-1----:R-:W-:-:S04]  /*2e210*/  @P0 IMAD.HI.U32 R6, R5, R6, RZ ;  /* 0x0000000605060227 */ /* 0x002fc800078e00ff */
[----:B---3--:R-:W-:Y:S01]  /*2e220*/  IMAD.MOV.U32 R4, RZ, RZ, R5 ;  /* 0x000000ffff047224 */ /* 0x008fe200078e0005 */
        /* <DEDUP_REMOVED lines=10> */
[----:B------:R-:W-:Y:S01]  /*2e2d0*/  IMAD R4, R4, UR4, RZ ;  /* 0x0000000404047c24 */ /* 0x000fe2000f8e02ff */
[----:B0-----:R-:W-:Y:S01]  /*2e2e0*/  SHF.L.U32 R21, R20, 0x4, RZ ;  /* 0x0000000414157819 */ /* 0x001fe200000006ff */
[----:B------:R-:W-:-:S04]  /*2e2f0*/  IMAD.WIDE.U32 R2, R0, UR4, R2 ;  /* 0x0000000400027c25 */ /* 0x000fc8000f8e0002 */
        /* <DEDUP_REMOVED lines=16> */
[----:B----4-:R-:W-:Y:S10]  /*2e400*/  BRA.DIV UR5, `(.L_x_6586) ;  /* 0x0000008205807947 */ /* 0x010ff4000b800000 */
[----:B------:R-:W0:Y:S01]  /*2e410*/  SHFL.IDX PT, R3, R0, RZ, 0x1c1f ;  /* 0x001c1fff00037589 */ /* 0x000e2200000e0000 */
[----:B------:R-:W-:Y:S02]  /*2e420*/  IMAD R31, R31, R7, RZ ;  /* 0x000000071f1f7224 */ /* 0x000fe400078e02ff */
[----:B------:R-:W-:Y:S01]  /*2e430*/  IMAD R17, R17, 0x80, R10 ;  /* 0x0000008011117824 */ /* 0x000fe200078e020a */
[----:B------:R-:W1:Y:S03]  /*2e440*/  SHFL.IDX PT, R2, R4, RZ, 0x1c1f ;  /* 0x001c1fff04027589 */ /* 0x000e6600000e0000 */
[C---:B------:R-:W-:Y:S01]  /*2e450*/  VIADD R6, R17.reuse, 0x20 ;  /* 0x0000002011067836 */ /* 0x040fe20000000000 */
[----:B------:R-:W-:Y:S01]  /*2e460*/  ISETP.GE.AND P1, PT, R17, R31, PT ;  /* 0x0000001f1100720c */ /* 0x000fe20003f26270 */
[----:B------:R-:W-:-:S12]  /*2e470*/  SHFL.IDX PT, R14, R0, 0x3, 0x1c1f ;  /* 0x007c1f00000e7f89 */ /* 0x000fd800000e0000 */
[----:B0-----:R-:W-:-:S05]  /*2e480*/  @!P1 IADD3 R3, P4, R9, R3, RZ ;  /* 0x0000000309039210 */ /* 0x001fca0007f9e0ff */
[----:B-1----:R-:W-:-:S05]  /*2e490*/  @!P1 IMAD.X R2, RZ, RZ, R2, P4 ;  /* 0x000000ffff029224 */ /* 0x002fca00020e0602 */
[----:B------:R-:W-:-:S04]  /*2e4a0*/  @!P1 LOP3.LUT R3, R3, R2, RZ, 0x3c, !PT ;  /* 0x0000000203039212 */ /* 0x000fc800078e3cff */
[----:B------:R-:W-:-:S04]  /*2e4b0*/  @!P1 LOP3.LUT R2, R3, R2, RZ, 0x3c, !PT ;  /* 0x0000000203029212 */ /* 0x000fc800078e3cff */
[----:B------:R-:W-:-:S05]  /*2e4c0*/  @!P1 LOP3.LUT R3, R3, R2, RZ, 0x3c, !PT ;  /* 0x0000000203039212 */ /* 0x000fca00078e3cff */
[----:B-----5:R-:W-:Y:S04]  /*2e4d0*/  @!P1 LDGSTS.E.BYPASS.LTC128B.128 [R8+0x1e200], desc[UR54][R2.64], !P3 ;  /* 0x1e20000002089fae */ /* 0x020fe8000d901d76 */
[----:B------:R-:W-:Y:S04]  /*2e4e0*/  @!P1 LDGSTS.E.BYPASS.LTC128B.128 [R8+0x20200], desc[UR54][R2.64+0x40], !P2 ;  /* 0x2020004002089fae */ /* 0x000fe8000d101d76 */
[----:B------:R0:W-:Y:S01]  /*2e4f0*/  @!P1 LDGSTS.E.BYPASS.LTC128B.128 [R8+0x22200], desc[UR54][R2.64+0x80], !P0 ;  /* 0x2220008002089fae */ /* 0x0001e2000c101d76 */
[----:B------:R-:W-:Y:S02]  /*2e500*/  ISETP.GE.AND P1, PT, R6, R31, PT ;  /* 0x0000001f0600720c */ /* 0x000fe40003f26270 */
[----:B------:R-:W-:Y:S01]  /*2e510*/  IADD3 R6, R17, 0x40, RZ ;  /* 0x0000004011067810 */ /* 0x000fe20007ffe0ff */
[----:B0-----:R-:W0:Y:S04]  /*2e520*/  SHFL.IDX PT, R3, R0, 0x1, 0x1c1f ;  /* 0x003c1f0000037f89 */ /* 0x001e2800000e0000 */
[----:B------:R-:W1:Y:S06]  /*2e530*/  SHFL.IDX PT, R2, R4, 0x1, 0x1c1f ;  /* 0x003c1f0004027f89 */ /* 0x000e6c00000e0000 */
[----:B0-----:R-:W-:-:S05]  /*2e540*/  @!P1 IADD3 R3, P4, R9, R3, RZ ;  /* 0x0000000309039210 */ /* 0x001fca0007f9e0ff */
[----:B-1----:R-:W-:-:S05]  /*2e550*/  @!P1 IMAD.X R2, RZ, RZ, R2, P4 ;  /* 0x000000ffff029224 */ /* 0x002fca00020e0602 */
[----:B------:R-:W-:-:S04]  /*2e560*/  @!P1 LOP3.LUT R3, R3, R2, RZ, 0x3c, !PT ;  /* 0x0000000203039212 */ /* 0x000fc800078e3cff */
[----:B------:R-:W-:-:S04]  /*2e570*/  @!P1 LOP3.LUT R2, R3, R2, RZ, 0x3c, !PT ;  /* 0x0000000203029212 */ /* 0x000fc800078e3cff */
[----:B------:R-:W-:-:S05]  /*2e580*/  @!P1 LOP3.LUT R3, R3, R2, RZ, 0x3c, !PT ;  /* 0x0000000203039212 */ /* 0x000fca00078e3cff */
[----:B------:R-:W-:Y:S04]  /*2e590*/  @!P1 LDGSTS.E.BYPASS.LTC128B.128 [R8+0x1ea00], desc[UR54][R2.64], !P3 ;  /* 0x1ea0000002089fae */ /* 0x000fe8000d901d76 */
[----:B------:R-:W-:Y:S04]  /*2e5a0*/  @!P1 LDGSTS.E.BYPASS.LTC128B.128 [R8+0x20a00], desc[UR54][R2.64+0x40], !P2 ;  /* 0x20a0004002089fae */ /* 0x000fe8000d101d76 */
[----:B------:R0:W-:Y:S01]  /*2e5b0*/  @!P1 LDGSTS.E.BYPASS.LTC128B.128 [R8+0x22a00], desc[UR54][R2.64+0x80], !P0 ;  /* 0x22a0008002089fae */ /* 0x0001e2000c101d76 */
[----:B------:R-:W-:-:S03]  /*2e5c0*/  ISETP.GE.AND P1, PT, R6, R31, PT ;  /* 0x0000001f0600720c */ /* 0x000fc60003f26270 */
[----:B0-----:R-:W0:Y:S04]  /*2e5d0*/  SHFL.IDX PT, R3, R0, 0x2, 0x1c1f ;  /* 0x005c1f0000037f89 */ /* 0x001e2800000e0000 */
[----:B------:R-:W1:Y:S04]  /*2e5e0*/  SHFL.IDX PT, R2, R4, 0x2, 0x1c1f ;  /* 0x005c1f0004027f89 */ /* 0x000e6800000e0000 */
[----:B------:R-:W2:Y:S02]  /*2e5f0*/  SHFL.IDX PT, R4, R4, 0x3, 0x1c1f ;  /* 0x007c1f0004047f89 */ /* 0x000ea400000e0000 */
        /* <DEDUP_REMOVED lines=8> */
.L_x_6807:
        /* <DEDUP_REMOVED lines=12> */
.L_x_6588:
[----:B------:R-:W-:Y:S05]  /*2e740*/  BSYNC B0 ;  /* 0x0000000000007941 */ /* 0x000fea0003800000 */
.L_x_6587:
[----:B------:R-:W-:Y:S01]  /*2e750*/  NOP ;  /* 0x0000000000007918 */ /* 0x000fe20000000000 */
[----:B------:R-:W-:-:S13]  /*2e760*/  PLOP3.LUT P0, PT, PT, PT, PT, 0x80, 0x0 ;  /* 0x000000000000781c */ /* 0x000fda0003f0f070 */
.L_x_6589:
        /* <DEDUP_REMOVED lines=18> */
.L_x_6808:
[----:B------:R-:W-:Y:S05]  /*2e890*/  BSYNC B0 ;  /* 0x0000000000007941 */ /* 0x000fea0003800000 */
.L_x_6590:
[----:B------:R-:W-:-:S13]  /*2e8a0*/  ISETP.GE.AND P0, PT, R33, 0x2, PT ;  /* 0x000000022100780c */ /* 0x000fda0003f06270 */
[----:B------:R-:W-:Y:S05]  /*2e8b0*/  @!P0 BRA `(.L_x_6592) ;  /* 0x0000001c00988947 */ /* 0x000fea0003800000 */
[----:B------:R-:W-:Y:S02]  /*2e8c0*/  VIADD R33, R33, 0xfffffffe ;  /* 0xfffffffe21217836 */ /* 0x000fe40000000000 */
[----:B------:R-:W-:Y:S02]  /*2e8d0*/  IMAD.MOV.U32 R17, RZ, RZ, R32 ;  /* 0x000000ffff117224 */ /* 0x000fe400078e0020 */
[----:B------:R-:W-:-:S07]  /*2e8e0*/  IMAD.MOV.U32 R20, RZ, RZ, R37 ;  /* 0x000000ffff147224 */ /* 0x000fce00078e0025 */
.L_x_6612:
        /* <DEDUP_REMOVED lines=65> */
.L_x_6593:
[----:B------:R-:W-:Y:S01]  /*2ed00*/  LEA R4, R32, R23, 0x3 ;  /* 0x0000001720047211 */ /* 0x000fe200078e18ff */
[----:B------:R-:W-:Y:S01]  /*2ed10*/  BSSY B0, `(.L_x_6594) ;  /* 0x0000005000007945 */ /* 0x000fe20003800000 */
[----:B------:R-:W-:Y:S02]  /*2ed20*/  SHF.L.U32 R31, R37, 0x1f, RZ ;  /* 0x0000001f251f7819 */ /* 0x000fe400000006ff */
[----:B------:R-:W-:Y:S02]  /*2ed30*/  SHF.R.S32.HI R30, RZ, 0x1f, R5 ;  /* 0x0000001fff1e7819 */ /* 0x000fe40000011405 */
[----:B------:R-:W0:Y:S02]  /*2ed40*/  SYNCS.PHASECHK.TRANS64.TRYWAIT P0, [R4+URZ+0x33480], R31 ;  /* 0x0334801f040075a7 */ /* 0x000e24000800017f */
[----:B0-----:R-:W-:Y:S05]  /*2ed50*/  @!P0 BRA `(.L_x_6595) ;  /* 0x0000007c00988947 */ /* 0x001fea0003800000 */
.L_x_6809:
[----:B------:R-:W-:Y:S05]  /*2ed60*/  BSYNC B0 ;  /* 0x0000000000007941 */ /* 0x000fea0003800000 */
.L_x_6594:
        /* <DEDUP_REMOVED lines=80> */
.L_x_6821:
        /* <DEDUP_REMOVED lines=13> */
.L_x_6597:
        /* <DEDUP_REMOVED lines=11> */
.L_x_6598:
[----:B------:R2:W-:Y:S01]  /*2f3f0*/  SYNCS.ARRIVE.TRANS64.A1T0 RZ, [R4+URZ+0x33470], RZ ;  /* 0x033470ff04ff79a7 */ /* 0x0005e2000810003f */
[----:B------:R-:W-:Y:S05]  /*2f400*/  @!P3 BRA `(.L_x_6599) ;  /* 0x000000000004b947 */ /* 0x000fea0003800000 */
[----:B------:R-:W-:Y:S01]  /*2f410*/  BPT.TRAP 0x1 ;  /* 0x000000040000795c */ /* 0x000fe20000300000 */
.L_x_6599:
[----:B------:R-:W3:Y:S01]  /*2f420*/  SYNCS.PHASECHK.TRANS64.TRYWAIT P0, [R4+URZ+0x33440], R31 ;  /* 0x0334401f040075a7 */ /* 0x000ee2000800017f */
[----:B------:R-:W-:Y:S04]  /*2f430*/  BSSY B0, `(.L_x_6600) ;  /* 0x0000002000007945 */ /* 0x000fe80003800000 */
[----:B---3--:R-:W-:Y:S05]  /*2f440*/  @!P0 BRA `(.L_x_6601) ;  /* 0x0000007c00948947 */ /* 0x008fea0003800000 */
.L_x_6822:
[----:B------:R-:W-:Y:S05]  /*2f450*/  BSYNC B0 ;  /* 0x0000000000007941 */ /* 0x000fea0003800000 */
.L_x_6600:
        /* <DEDUP_REMOVED lines=73> */
.L_x_6834:
        /* <DEDUP_REMOVED lines=10> */
.L_x_6603:
        /* <DEDUP_REMOVED lines=11> */
.L_x_6604:
[----:B------:R-:W-:Y:S01]  /*2fa40*/  IMAD.U32 R0, RZ, RZ, UR37 ;  /* 0x00000025ff007e24 */ /* 0x000fe2000f8e00ff */
[----:B------:R0:W-:Y:S04]  /*2fa50*/  SYNCS.ARRIVE.TRANS64.A1T0 RZ, [R4+URZ+0x33430], RZ ;  /* 0x033430ff04ff79a7 */ /* 0x0001e8000810003f */
[----:B------:R-:W-:-:S13]  /*2fa60*/  ISETP.NE.AND P0, PT, R0, 0x3, PT ;  /* 0x000000030000780c */ /* 0x000fda0003f05270 */
[----:B0-----:R-:W-:Y:S05]  /*2fa70*/  @!P0 BRA `(.L_x_6605) ;  /* 0x0000000000048947 */ /* 0x001fea0003800000 */
[----:B------:R-:W-:Y:S01]  /*2fa80*/  BPT.TRAP 0x1 ;  /* 0x000000040000795c */ /* 0x000fe20000300000 */
.L_x_6605:
[----:B------:R-:W-:Y:S01]  /*2fa90*/  LOP3.LUT R3, R20, 0x1, RZ, 0x3c, !PT ;  /* 0x0000000114037812 */ /* 0x000fe200078e3cff */
[----:B------:R-:W-:Y:S01]  /*2faa0*/  BSSY B0, `(.L_x_6606) ;  /* 0x0000005000007945 */ /* 0x000fe20003800000 */
[----:B------:R-:W-:Y:S02]  /*2fab0*/  LEA R2, R17, R23, 0x3 ;  /* 0x0000001711027211 */ /* 0x000fe400078e18ff */
[----:B------:R-:W-:-:S04]  /*2fac0*/  SHF.L.U32 R3, R3, 0x1f, RZ ;  /* 0x0000001f03037819 */ /* 0x000fc800000006ff */
[----:B------:R-:W0:Y:S02]  /*2fad0*/  SYNCS.PHASECHK.TRANS64.TRYWAIT P2, [R2+URZ+0x33470], R3 ;  /* 0x03347003020075a7 */ /* 0x000e24000804017f */
[----:B0-----:R-:W-:Y:S05]  /*2fae0*/  @!P2 BRA `(.L_x_6607) ;  /* 0x0000007c007ca947 */ /* 0x001fea0003800000 */
.L_x_6835:
[----:B------:R-:W-:Y:S05]  /*2faf0*/  BSYNC B0 ;  /* 0x0000000000007941 */ /* 0x000fea0003800000 */
.L_x_6606:
[----:B------:R-:W-:-:S05]  /*2fb00*/  IMAD.U32 R0, RZ, RZ, UR39 ;  /* 0x00000027ff007e24 */ /* 0x000fca000f8e00ff */
[----:B------:R-:W-:-:S13]  /*2fb10*/  ISETP.NE.AND P2, PT, R0, 0x3, PT ;  /* 0x000000030000780c */ /* 0x000fda0003f45270 */
[----:B------:R-:W-:Y:S05]  /*2fb20*/  @!P2 BRA `(.L_x_6608) ;  /* 0x000000000004a947 */ /* 0x000fea0003800000 */
[----:B------:R-:W-:Y:S01]  /*2fb30*/  BPT.TRAP 0x1 ;  /* 0x000000040000795c */ /* 0x000fe20000300000 */
.L_x_6608:
[----:B------:R-:W-:Y:S01]  /*2fb40*/  SHF.L.U32 R3, R20, 0x1f, RZ ;  /* 0x0000001f14037819 */ /* 0x000fe200000006ff */
[----:B------:R-:W-:-:S03]  /*2fb50*/  IMAD R0, R17, 0x7800, RZ ;  /* 0x0000780011007824 */ /* 0x000fc600078e02ff */
[----:B------:R-:W0:Y:S02]  /*2fb60*/  SYNCS.PHASECHK.TRANS64.TRYWAIT P2, [R2+URZ+0x33460], R3 ;  /* 0x03346003020075a7 */ /* 0x000e24000804017f */
[----:B0-----:R-:W-:Y:S05]  /*2fb70*/  @!P2 BRA `(.L_x_6609) ;  /* 0x0000007c006ca947 */ /* 0x001fea0003800000 */
.L_x_6836:
        /* <DEDUP_REMOVED lines=175> */
.L_x_6610:
[----:B--2---:R2:W-:Y:S01]  /*30670*/  SYNCS.ARRIVE.TRANS64.A1T0 RZ, [R2+URZ+0x33450], RZ ;  /* 0x033450ff02ff79a7 */ /* 0x0045e2000810003f */
[----:B------:R-:W-:Y:S06]  /*30680*/  BAR.SYNC.DEFER_BLOCKING 0x2, 0x80 ;  /* 0x0082000000007b1d */ /* 0x000fec0000010000 */
[----:B------:R-:W-:Y:S05]  /*30690*/  @!P0 BRA `(.L_x_6611) ;  /* 0x0000000000048947 */ /* 0x000fea0003800000 */
[----:B------:R-:W-:Y:S01]  /*306a0*/  BPT.TRAP 0x1 ;  /* 0x000000040000795c */ /* 0x000fe20000300000 */
.L_x_6611:
[----:B0-----:R-:W3:Y:S01]  /*306b0*/  LDL R0, [R1+0x14] ;  /* 0x0000140001007983 */ /* 0x001ee20000100800 */
[----:B--2---:R-:W-:Y:S02]  /*306c0*/  VIADD R2, R2, 0x33480 ;  /* 0x0003348002027836 */ /* 0x004fe40000000000 */
[----:B------:R-:W-:Y:S02]  /*306d0*/  IMAD.MOV.U32 R17, RZ, RZ, R32 ;  /* 0x000000ffff117224 */ /* 0x000fe400078e0020 */
[----:B------:R-:W-:Y:S01]  /*306e0*/  IMAD.MOV.U32 R20, RZ, RZ, R37 ;  /* 0x000000ffff147224 */ /* 0x000fe200078e0025 */
[----:B---3--:R-:W-:-:S04]  /*306f0*/  PRMT R2, R0, 0x654, R2 ;  /* 0x0000065400027816 */ /* 0x008fc80000000002 */
[----:B------:R2:W-:Y:S01]  /*30700*/  SYNCS.ARRIVE.TRANS64.RED.A1T0 RZ, [R2+URZ], RZ ;  /* 0x000000ff02ff79a7 */ /* 0x0005e2000810043f */
[----:B------:R-:W-:Y:S05]  /*30710*/  @P1 BRA `(.L_x_6612) ;  /* 0xffffffe000741947 */ /* 0x000fea000383ffff */
.L_x_6592:
        /* <DEDUP_REMOVED lines=19> */
.L_x_6614:
[----:B------:R-:W-:Y:S05]  /*30850*/  BSYNC B0 ;  /* 0x0000000000007941 */ /* 0x000fea0003800000 */
.L_x_6613:
[----:B------:R-:W-:Y:S05]  /*30860*/  @!P0 BRA `(.L_x_6615) ;  /* 0x0000000000048947 */ /* 0x000fea0003800000 */
[----:B------:R-:W-:Y:S01]  /*30870*/  BPT.TRAP 0x1 ;  /* 0x000000040000795c */ /* 0x000fe20000300000 */
.L_x_6615:
[----:B------:R-:W-:Y:S01]  /*30880*/  LOP3.LUT R3, R37, 0x1, RZ, 0x3c, !PT ;  /* 0x0000000125037812 */ /* 0x000fe200078e3cff */
[----:B------:R-:W-:Y:S01]  /*30890*/  IMAD R0, R32, 0x8, R23 ;  /* 0x0000000820007824 */ /* 0x000fe200078e0217 */
[----:B------:R-:W-:Y:S02]  /*308a0*/  BSSY B0, `(.L_x_6616) ;  /* 0x0000004000007945 */ /* 0x000fe40003800000 */
[----:B------:R-:W-:-:S04]  /*308b0*/  SHF.L.U32 R3, R3, 0x1f, RZ ;  /* 0x0000001f03037819 */ /* 0x000fc800000006ff */
[----:B------:R-:W0:Y:S02]  /*308c0*/  SYNCS.PHASECHK.TRANS64.TRYWAIT P1, [R0+URZ+0x33470], R3 ;  /* 0x03347003000075a7 */ /* 0x000e24000802017f */
[----:B0-----:R-:W-:Y:S05]  /*308d0*/  @!P1 BRA `(.L_x_6617) ;  /* 0x0000007000289947 */ /* 0x001fea0003800000 */
.L_x_6837:
[----:B------:R-:W-:Y:S05]  /*308e0*/  BSYNC B0 ;  /* 0x0000000000007941 */ /* 0x000fea0003800000 */
.L_x_6616:
[----:B------:R-:W-:-:S05]  /*308f0*/  IMAD.U32 R2, RZ, RZ, UR39 ;  /* 0x00000027ff027e24 */ /* 0x000fca000f8e00ff */
[----:B------:R-:W-:-:S13]  /*30900*/  ISETP.NE.AND P1, PT, R2, 0x3, PT ;  /* 0x000000030200780c */ /* 0x000fda0003f25270 */
[----:B------:R-:W-:Y:S05]  /*30910*/  @!P1 BRA `(.L_x_6618) ;  /* 0x0000000000049947 */ /* 0x000fea0003800000 */
[----:B------:R-:W-:Y:S01]  /*30920*/  BPT.TRAP 0x1 ;  /* 0x000000040000795c */ /* 0x000fe20000300000 */
.L_x_6618:
[----:B0-----:R-:W-:-:S04]  /*30930*/  SHF.L.U32 R3, R37, 0x1f, RZ ;  /* 0x0000001f25037819 */ /* 0x001fc800000006ff */
[----:B------:R-:W0:Y:S02]  /*30940*/  SYNCS.PHASECHK.TRANS64.TRYWAIT P1, [R0+URZ+0x33460], R3 ;  /* 0x03346003000075a7 */ /* 0x000e24000802017f */
[----:B0-----:R-:W-:Y:S05]  /*30950*/  @!P1 BRA `(.L_x_6619) ;  /* 0x00000070001c9947 */ /* 0x001fea0003800000 */
.L_x_6838:
        /* <DEDUP_REMOVED lines=176> */
.L_x_6620:
[----:B--2---:R2:W-:Y:S01]  /*31460*/  SYNCS.ARRIVE.TRANS64.A1T0 RZ, [R0+URZ+0x33450], RZ ;  /* 0x033450ff00ff79a7 */ /* 0x0045e2000810003f */
[----:B------:R-:W-:Y:S06]  /*31470*/  BAR.SYNC.DEFER_BLOCKING 0x2, 0x80 ;  /* 0x0082000000007b1d */ /* 0x000fec0000010000 */
[----:B------:R-:W-:Y:S05]  /*31480*/  @!P0 BRA `(.L_x_6621) ;  /* 0x0000000000048947 */ /* 0x000fea0003800000 */
[----:B------:R-:W-:Y:S01]  /*31490*/  BPT.TRAP 0x1 ;  /* 0x000000040000795c */ /* 0x000fe20000300000 */
.L_x_6621:
        /* <DEDUP_REMOVED lines=9> */
.L_x_6560:
        /* <DEDUP_REMOVED lines=13> */
.L_x_6622:
[----:B------:R-:W0:Y:S01]  /*31600*/  S2R R0, SR_TID.X ;  /* 0x0000000000007919 */ /* 0x000e220000002100 */
[----:B------:R-:W-:Y:S01]  /*31610*/  UMOV UR4, 0xffffffff ;  /* 0xffffffff00047882 */ /* 0x000fe20000000000 */
[----:B0-2---:R-:W-:-:S04]  /*31620*/  LOP3.LUT R8, R0, 0x1f, RZ, 0xc0, !PT ;  /* 0x0000001f00087812 */ /* 0x005fc800078ec0ff */
[----:B------:R-:W-:Y:S01]  /*31630*/  ISETP.NE.AND P0, PT, R8, 0x1f, PT ;  /* 0x0000001f0800780c */ /* 0x000fe20003f05270 */
[----:B------:R-:W-:-:S12]  /*31640*/  BRA.DIV UR4, `(.L_x_6624) ;  /* 0x0000006204f47947 */ /* 0x000fd8000b800000 */
[----:B------:R-:W-:Y:S01]  /*31650*/  IMAD.IADD R5, R19, 0x1, R8 ;  /* 0x0000000113057824 */ /* 0x000fe200078e0208 */
[----:B------:R-:W-:-:S04]  /*31660*/  ULDC UR4, c[0x0][0xc3c] ;  /* 0x00030f0000047ab9 */ /* 0x000fc80000000800 */
        /* <DEDUP_REMOVED lines=16> */
[----:B0-----:R-:W-:-:S04]  /*31770*/  SEL R5, R14, RZ, P2 ;  /* 0x000000ff0e057207 */ /* 0x001fc80001000000 */
[----:B------:R-:W-:Y:S02]  /*31780*/  IADD3 R6, R4, R5, RZ ;  /* 0x0000000504067210 */ /* 0x000fe40007ffe0ff */
        /* <DEDUP_REMOVED lines=10> */
[----:B------:R0:W2:Y:S02]  /*31830*/  SHFL.IDX PT, R14, R2, 0x1f, 0x1f ;  /* 0x03e01f00020e7f89 */ /* 0x0000a400000e0000 */
.L_x_6848:
[----:B------:R-:W-:Y:S02]  /*31840*/  ULDC UR4, c[0x0][0xc38] ;  /* 0x00030e0000047ab9 */ /* 0x000fe40000000800 */
[----:B------:R-:W-:-:S04]  /*31850*/  IMAD.U32 R4, RZ, RZ, UR4 ;  /* 0x00000004ff047e24 */ /* 0x000fc8000f8e00ff */
[----:B--2---:R-:W-:-:S05]  /*31860*/  IMAD R14, R14, R4, RZ ;  /* 0x000000040e0e7224 */ /* 0x004fca00078e02ff */
[----:B------:R-:W-:-:S04]  /*31870*/  IADD3 R5, R5, R14, RZ ;  /* 0x0000000e05057210 */ /* 0x000fc80007ffe0ff */
[----:B------:R-:W-:-:S13]  /*31880*/  ISETP.GT.AND P6, PT, R5, R0, PT ;  /* 0x000000000500720c */ /* 0x000fda0003fc4270 */
[----:B------:R-:W-:Y:S05]  /*31890*/  @P6 BRA `(.L_x_6625) ;  /* 0x00000000009c6947 */ /* 0x000fea0003800000 */
.L_x_6630:
        /* <DEDUP_REMOVED lines=14> */
.L_x_6628:
[----:B------:R-:W-:Y:S05]  /*31980*/  BSYNC B0 ;  /* 0x0000000000007941 */ /* 0x000fea0003800000 */
.L_x_6627:
[----:B------:R-:W-:-:S03]  /*31990*/  UMOV UR4, 0xffffffff ;  /* 0xffffffff00047882 */ /* 0x000fc60000000000 */
[----:B------:R-:W-:Y:S05]  /*319a0*/  BRA.DIV UR4, `(.L_x_6629) ;  /* 0x0000006604407947 */ /* 0x000fea000b800000 */
[----:B-----5:R-:W2:Y:S02]  /*319b0*/  SHFL.UP PT, R14, R17, 0x1, RZ ;  /* 0x04200000110e7989 */ /* 0x020ea400000e00ff */
[----:B--2---:R-:W-:-:S05]  /*319c0*/  SEL R14, R14, RZ, P1 ;  /* 0x000000ff0e0e7207 */ /* 0x004fca0000800000 */
        /* <DEDUP_REMOVED lines=14> */
.L_x_6856:
[----:B------:R-:W-:Y:S02]  /*31ab0*/  ULDC UR4, c[0x0][0xc38] ;  /* 0x00030e0000047ab9 */ /* 0x000fe40000000800 */
[----:B------:R-:W-:-:S04]  /*31ac0*/  IMAD.U32 R4, RZ, RZ, UR4 ;  /* 0x00000004ff047e24 */ /* 0x000fc8000f8e00ff */
[----:B--2---:R-:W-:-:S05]  /*31ad0*/  IMAD R14, R14, R4, RZ ;  /* 0x000000040e0e7224 */ /* 0x004fca00078e02ff */
[----:B------:R-:W-:-:S04]  /*31ae0*/  IADD3 R5, R14, R5, RZ ;  /* 0x000000050e057210 */ /* 0x000fc80007ffe0ff */
[----:B------:R-:W-:-:S13]  /*31af0*/  ISETP.GT.AND P6, PT, R5, R0, PT ;  /* 0x000000000500720c */ /* 0x000fda0003fc4270 */
[----:B------:R-:W-:Y:S05]  /*31b00*/  @!P6 BRA `(.L_x_6630) ;  /* 0xfffffffc0064e947 */ /* 0x000fea000383ffff */
.L_x_6625:
        /* <DEDUP_REMOVED lines=8> */
.L_x_6860:
[----:B------:R-:W-:Y:S01]  /*31b90*/  ISETP.NE.AND P0, PT, R3, RZ, PT ;  /* 0x000000ff0300720c */ /* 0x000fe20003f05270 */
[----:B------:R-:W-:-:S12]  /*31ba0*/  IMAD.MOV.U32 R14, RZ, RZ, RZ ;  /* 0x000000ffff0e7224 */ /* 0x000fd800078e00ff */
[----:B------:R-:W-:Y:S05]  /*31bb0*/  @!P0 BRA `(.L_x_6632) ;  /* 0x0000000000108947 */ /* 0x000fea0003800000 */
[----:B------:R-:W-:Y:S01]  /*31bc0*/  UMOV UR4, 0xffffffff ;  /* 0xffffffff00047882 */ /* 0x000fe20000000000 */
[----:B------:R-:W-:Y:S02]  /*31bd0*/  VIADD R12, R6, 0xffffffff ;  /* 0xffffffff060c7836 */ /* 0x000fe40000000000 */
[----:B------:R-:W-:Y:S05]  /*31be0*/  BRA.DIV UR4, `(.L_x_6633) ;  /* 0x0000006604b47947 */ /* 0x000fea000b800000 */
[----:B------:R4:W0:Y:S02]  /*31bf0*/  SHFL.IDX PT, R14, R2, R12, 0x1f ;  /* 0x00001f0c020e7589 */ /* 0x00082400000e0000 */
.L_x_6632:
[----:B0---4-:R-:W0:Y:S01]  /*31c00*/  LDC.64 R2, c[0x0][0xc90] ;  /* 0x00032400ff027b82 */ /* 0x011e220000000a00 */
[----:B------:R-:W-:-:S04]  /*31c10*/  IMAD.IADD R19, R6, 0x1, R19 ;  /* 0x0000000106137824 */ /* 0x000fc800078e0213 */
[----:B0-----:R-:W-:-:S05]  /*31c20*/  IMAD.WIDE R2, R19, 0x4, R2 ;  /* 0x0000000413027825 */ /* 0x001fca00078e0202 */
[----:B------:R0:W2:Y:S01]  /*31c30*/  LDG.E R7, desc[UR54][R2.64] ;  /* 0x0000003602077981 */ /* 0x0000a2000c1e1900 */
[----:B------:R-:W-:Y:S02]  /*31c40*/  IMAD R16, R14, R4, R5 ;  /* 0x000000040e107224 */ /* 0x000fe400078e0205 */
[----:B0-----:R-:W-:Y:S02]  /*31c50*/  IMAD.MOV.U32 R2, RZ, RZ, RZ ;  /* 0x000000ffff027224 */ /* 0x001fe400078e00ff */
[----:B--23--:R-:W-:-:S05]  /*31c60*/  IMAD R6, R17, R7, RZ ;  /* 0x0000000711067224 */ /* 0x00cfca00078e02ff */
[----:B------:R-:W-:-:S04]  /*31c70*/  IABS R8, R6 ;  /* 0x0000000600087213 */ /* 0x000fc80000000000 */
[----:B------:R-:W0:Y:S08]  /*31c80*/  I2F.RP R9, R8 ;  /* 0x0000000800097306 */ /* 0x000e300000209400 */
[----:B0-----:R-:W0:Y:S02]  /*31c90*/  MUFU.RCP R9, R9 ;  /* 0x0000000900097308 */ /* 0x001e240000001000 */
[----:B0-----:R-:W-:-:S06]  /*31ca0*/  IADD3 R10, R9, 0xffffffe, RZ ;  /* 0x0ffffffe090a7810 */ /* 0x001fcc0007ffe0ff */
[----:B------:R-:W0:Y:S02]  /*31cb0*/  F2I.FTZ.U32.TRUNC.NTZ R3, R10 ;  /* 0x0000000a00037305 */ /* 0x000e24000021f000 */
[----:B0-----:R-:W-:-:S04]  /*31cc0*/  IMAD.MOV R11, RZ, RZ, -R3 ;  /* 0x000000ffff0b7224 */ /* 0x001fc800078e0a03 */
[----:B------:R-:W-:-:S04]  /*31cd0*/  IMAD R5, R11, R8, RZ ;  /* 0x000000080b057224 */ /* 0x000fc800078e02ff */
[----:B------:R-:W-:-:S04]  /*31ce0*/  IMAD.HI.U32 R2, R3, R5, R2 ;  /* 0x0000000503027227 */ /* 0x000fc800078e0002 */
[----:B------:R-:W-:Y:S01]  /*31cf0*/  IMAD.IADD R5, R0, 0x1, -R16 ;  /* 0x0000000100057824 */ /* 0x000fe200078e0a10 */
[----:B------:R-:W-:-:S04]  /*31d00*/  IABS R0, R6 ;  /* 0x0000000600007213 */ /* 0x000fc80000000000 */
[----:B------:R-:W-:Y:S01]  /*31d10*/  IABS R3, R5 ;  /* 0x0000000500037213 */ /* 0x000fe20000000000 */
[----:B------:R-:W-:-:S04]  /*31d20*/  IMAD.MOV R0, RZ, RZ, -R0 ;  /* 0x000000ffff007224 */ /* 0x000fc800078e0a00 */
[----:B------:R-:W-:-:S04]  /*31d30*/  IMAD.HI.U32 R2, R2, R3, RZ ;  /* 0x0000000302027227 */ /* 0x000fc800078e00ff */
[----:B------:R-:W-:Y:S01]  /*31d40*/  IMAD R3, R2, R0, R3 ;  /* 0x0000000002037224 */ /* 0x000fe200078e0203 */
[----:B------:R-:W-:-:S04]  /*31d50*/  LOP3.LUT R0, R5, R6, RZ, 0x3c, !PT ;  /* 0x0000000605007212 */ /* 0x000fc800078e3cff */
[----:B------:R-:W-:Y:S02]  /*31d60*/  ISETP.GT.U32.AND P1, PT, R8, R3, PT ;  /* 0x000000030800720c */ /* 0x000fe40003f24070 */
[----:B------:R-:W-:-:S11]  /*31d70*/  ISETP.GE.AND P2, PT, R0, RZ, PT ;  /* 0x000000ff0000720c */ /* 0x000fd60003f46270 */
[-C--:B------:R-:W-:Y:S01]  /*31d80*/  @!P1 IADD3 R3, R3, -R8.reuse, RZ ;  /* 0x8000000803039210 */ /* 0x080fe20007ffe0ff */
        /* <DEDUP_REMOVED lines=11> */
[-C--:B------:R-:W-:Y:S02]  /*31e40*/  IABS R7, R4.reuse ;  /* 0x0000000400077213 */ /* 0x080fe40000000000 */
[----:B------:R-:W-:Y:S02]  /*31e50*/  IABS R6, R4 ;  /* 0x0000000400067213 */ /* 0x000fe40000000000 */
[----:B------:R-:W0:Y:S03]  /*31e60*/  I2F.RP R8, R7 ;  /* 0x0000000700087306 */ /* 0x000e260000209400 */
[----:B------:R-:W-:-:S05]  /*31e70*/  IMAD.MOV R6, RZ, RZ, -R6 ;  /* 0x000000ffff067224 */ /* 0x000fca00078e0a06 */
[----:B0-----:R-:W0:Y:S02]  /*31e80*/  MUFU.RCP R8, R8 ;  /* 0x0000000800087308 */ /* 0x001e240000001000 */
[----:B0-----:R-:W-:-:S06]  /*31e90*/  IADD3 R3, R8, 0xffffffe, RZ ;  /* 0x0ffffffe08037810 */ /* 0x001fcc0007ffe0ff */
[----:B------:R-:W0:Y:S02]  /*31ea0*/  F2I.FTZ.U32.TRUNC.NTZ R3, R3 ;  /* 0x0000000300037305 */ /* 0x000e24000021f000 */
[----:B0-----:R-:W-:-:S04]  /*31eb0*/  IMAD.MOV R2, RZ, RZ, -R3 ;  /* 0x000000ffff027224 */ /* 0x001fc800078e0a03 */
[----:B------:R-:W-:Y:S02]  /*31ec0*/  IMAD R9, R2, R7, RZ ;  /* 0x0000000702097224 */ /* 0x000fe400078e02ff */
[----:B------:R-:W-:-:S04]  /*31ed0*/  IMAD.MOV.U32 R2, RZ, RZ, RZ ;  /* 0x000000ffff027224 */ /* 0x000fc800078e00ff */
[----:B------:R-:W-:Y:S01]  /*31ee0*/  IMAD.HI.U32 R2, R3, R9, R2 ;  /* 0x0000000903027227 */ /* 0x000fe200078e0002 */
[----:B------:R-:W-:Y:S02]  /*31ef0*/  IABS R9, R5 ;  /* 0x0000000500097213 */ /* 0x000fe40000000000 */
[C---:B------:R-:W-:Y:S01]  /*31f00*/  LOP3.LUT R3, R5.reuse, R4, RZ, 0x3c, !PT ;  /* 0x0000000405037212 */ /* 0x040fe200078e3cff */
[----:B------:R-:W-:Y:S02]  /*31f10*/  IMAD.IADD R5, R5, 0x1, R0 ;  /* 0x0000000105057824 */ /* 0x000fe400078e0200 */
[----:B------:R-:W-:Y:S01]  /*31f20*/  IMAD.HI.U32 R2, R2, R9, RZ ;  /* 0x0000000902027227 */ /* 0x000fe200078e00ff */
[----:B------:R-:W-:-:S03]  /*31f30*/  ISETP.GE.AND P2, PT, R3, RZ, PT ;  /* 0x000000ff0300720c */ /* 0x000fc60003f46270 */
[----:B------:R-:W-:-:S05]  /*31f40*/  IMAD R6, R2, R6, R9 ;  /* 0x0000000602067224 */ /* 0x000fca00078e0209 */
[----:B------:R-:W-:-:S13]  /*31f50*/  ISETP.GT.U32.AND P1, PT, R7, R6, PT ;  /* 0x000000060700720c */ /* 0x000fda0003f24070 */
[-C--:B------:R-:W-:Y:S01]  /*31f60*/  @!P1 IADD3 R6, R6, -R7.reuse, RZ ;  /* 0x8000000706069210 */ /* 0x080fe20007ffe0ff */
[----:B------:R-:W-:Y:S01]  /*31f70*/  @!P1 VIADD R2, R2, 0x1 ;  /* 0x0000000102029836 */ /* 0x000fe20000000000 */
[----:B------:R-:W-:Y:S02]  /*31f80*/  ISETP.NE.AND P1, PT, R4, RZ, PT ;  /* 0x000000ff0400720c */ /* 0x000fe40003f25270 */
[----:B------:R-:W-:-:S13]  /*31f90*/  ISETP.GE.U32.AND P0, PT, R6, R7, PT ;  /* 0x000000070600720c */ /* 0x000fda0003f06070 */
[----:B------:R-:W-:-:S04]  /*31fa0*/  @P0 VIADD R2, R2, 0x1 ;  /* 0x0000000102020836 */ /* 0x000fc80000000000 */
[----:B------:R-:W-:Y:S01]  /*31fb0*/  @!P2 IMAD.MOV R2, RZ, RZ, -R2 ;  /* 0x000000ffff02a224 */ /* 0x000fe200078e0a02 */
[----:B------:R-:W-:Y:S02]  /*31fc0*/  @!P1 LOP3.LUT R2, RZ, R4, RZ, 0x33, !PT ;  /* 0x00000004ff029212 */ /* 0x000fe400078e33ff */
[----:B------:R-:W-:-:S05]  /*31fd0*/  IADD3 R4, -R4, RZ, RZ ;  /* 0x000000ff04047210 */ /* 0x000fca0007ffe1ff */
[----:B------:R-:W-:Y:S01]  /*31fe0*/  IMAD R18, R2, R4, R5 ;  /* 0x0000000402127224 */ /* 0x000fe200078e0205 */
[----:B------:R-:W-:-:S05]  /*31ff0*/  LOP3.LUT R2, RZ, R2, RZ, 0x33, !PT ;  /* 0x00000002ff027212 */ /* 0x000fca00078e33ff */
[----:B------:R-:W-:Y:S01]  /*32000*/  IMAD.IADD R17, R17, 0x1, R2 ;  /* 0x0000000111117824 */ /* 0x000fe200078e0202 */
[----:B------:R-:W-:Y:S06]  /*32010*/  BRA `(.L_x_6634) ;  /* 0x00000000001c7947 */ /* 0x000fec0003800000 */
.L_x_6626:
[----:B------:R-:W-:Y:S01]  /*32020*/  UMOV UR4, URZ ;  /* 0x0000003f00047c82 */ /* 0x000fe20008000000 */
[----:B------:R-:W-:Y:S01]  /*32030*/  UMOV UR5, URZ ;  /* 0x0000003f00057c82 */ /* 0x000fe20008000000 */
[----:B------:R-:W-:Y:S01]  /*32040*/  ULDC UR6, c[0x0][0xc3c] ;  /* 0x00030f0000067ab9 */ /* 0x000fe20000000800 */
[----:B------:R-:W-:Y:S01]  /*32050*/  IMAD.MOV.U32 R16, RZ, RZ, R0 ;  /* 0x000000ffff107224 */ /* 0x000fe200078e0000 */
[----:B------:R-:W-:Y:S01]  /*32060*/  MOV R19, UR6 ;  /* 0x0000000600137c02 */ /* 0x000fe20008000f00 */
[----:B------:R-:W-:Y:S02]  /*32070*/  IMAD.U32 R17, RZ, RZ, UR4 ;  /* 0x00000004ff117e24 */ /* 0x000fe4000f8e00ff */
[----:B------:R-:W-:-:S07]  /*32080*/  IMAD.U32 R18, RZ, RZ, UR5 ;  /* 0x00000005ff127e24 */ /* 0x000fce000f8e00ff */
.L_x_6634:
        /* <DEDUP_REMOVED lines=12> */
.L_x_6623:
[----:B------:R-:W-:Y:S02]  /*32150*/  ULDC UR4, c[0x0][0xc3c] ;  /* 0x00030f0000047ab9 */ /* 0x000fe40000000800 */
[----:B----4-:R-:W-:-:S13]  /*32160*/  ISETP.GE.AND P0, PT, R19, UR4, PT ;  /* 0x0000000413007c0c */ /* 0x010fda000bf06270 */
[----:B------:R-:W-:Y:S05]  /*32170*/  @!P0 BRA `(.L_x_6635) ;  /* 0xffffff8000808947 */ /* 0x000fea000383ffff */
[----:B------:R-:W-:Y:S05]  /*32180*/  BSYNC B7 ;  /* 0x0000000000077941 */ /* 0x000fea0003800000 */
.L_x_6515:
        /* <DEDUP_REMOVED lines=12> */
.L_x_6863:
[----:B------:R-:W-:Y:S05]  /*32250*/  BSYNC B0 ;  /* 0x0000000000007941 */ /* 0x000fea0003800000 */
.L_x_6636:
[----:B------:R-:W-:-:S03]  /*32260*/  UMOV UR4, 0xffffffff ;  /* 0xffffffff00047882 */ /* 0x000fc60000000000 */
[----:B------:R-:W-:Y:S05]  /*32270*/  BRA.DIV UR4, `(.L_x_6638) ;  /* 0x0000006204487947 */ /* 0x000fea000b800000 */
[----:B0-----:R-:W0:Y:S02]  /*32280*/  S2R R0, SR_TID.X ;  /* 0x0000000000007919 */ /* 0x001e240000002100 */
[----:B0-----:R-:W-:-:S04]  /*32290*/  SHF.R.U32.HI R0, RZ, 0x5, R0 ;  /* 0x00000005ff007819 */ /* 0x001fc80000011600 */
[----:B------:R-:W-:-:S05]  /*322a0*/  LOP3.LUT R0, R0, 0x3, RZ, 0xc0, !PT ;  /* 0x0000000300007812 */ /* 0x000fca00078ec0ff */
[----:B------:R0:W2:Y:S02]  /*322b0*/  SHFL.IDX PT, R14, R0, RZ, 0x1f ;  /* 0x00001fff000e7589 */ /* 0x0000a400000e0000 */
.L_x_6866:
[----:B--2---:R-:W-:-:S13]  /*322c0*/  ISETP.NE.AND P0, PT, R14, RZ, PT ;  /* 0x000000ff0e00720c */ /* 0x004fda0003f05270 */
[----:B------:R-:W-:Y:S05]  /*322d0*/  @P0 BRA `(.L_x_6294) ;  /* 0x0000000000a80947 */ /* 0x000fea0003800000 */
[----:B------:R-:W-:-:S03]  /*322e0*/  UMOV UR4, 0xffffffff ;  /* 0xffffffff00047882 */ /* 0x000fc60000000000 */
[----:B------:R-:W-:Y:S05]  /*322f0*/  BRA.DIV UR4, `(.L_x_6639) ;  /* 0x00000062045c7947 */ /* 0x000fea000b800000 */
[----:B------:R-:W-:-:S13]  /*32300*/  ELECT P6, URZ, PT ;  /* 0x00000000003f782f */ /* 0x000fda00038c0000 */
.L_x_6869:
[----:B------:R-:W-:Y:S05]  /*32310*/  @!P6 BRA `(.L_x_6294) ;  /* 0x000000000098e947 */ /* 0x000fea0003800000 */
[----:B------:R-:W-:-:S06]  /*32320*/  ULOP3.LUT UR4, UR36, 0x2, URZ, 0xfc, !UPT ;  /* 0x0000000224047892 */ /* 0x000fcc000f8efc3f */
[----:B0-----:R-:W-:-:S05]  /*32330*/  IMAD.U32 R0, RZ, RZ, UR4 ;  /* 0x00000004ff007e24 */ /* 0x001fca000f8e00ff */
[----:B------:R-:W-:-:S13]  /*32340*/  ISETP.NE.AND P0, PT, R0, 0x3, PT ;  /* 0x000000030000780c */ /* 0x000fda0003f05270 */
[----:B------:R-:W-:Y:S05]  /*32350*/  @!P0 BRA `(.L_x_6640) ;  /* 0x0000000000048947 */ /* 0x000fea0003800000 */
[----:B------:R-:W-:Y:S01]  /*32360*/  BPT.TRAP 0x1 ;  /* 0x000000040000795c */ /* 0x000fe20000300000 */
.L_x_6640:
[C---:B------:R-:W-:Y:S01]  /*32370*/  IMAD R3, R32.reuse, 0x8, R5 ;  /* 0x0000000820037824 */ /* 0x040fe200078e0205 */
[----:B------:R-:W-:Y:S02]  /*32380*/  SHF.L.U32 R2, R37, 0x1f, RZ ;  /* 0x0000001f25027819 */ /* 0x000fe400000006ff */
[----:B------:R-:W-:Y:S02]  /*32390*/  IADD3 R32, R32, 0x1, RZ ;  /* 0x0000000120207810 */ /* 0x000fe40007ffe0ff */
[----:B------:R-:W0:Y:S02]  /*323a0*/  SYNCS.PHASECHK.TRANS64.TRYWAIT P1, [R3+URZ+0x33440], R2 ;  /* 0x03344002030075a7 */ /* 0x000e24000802017f */
[----:B------:R-:W-:-:S04]  /*323b0*/  ISETP.NE.AND P2, PT, R32, 0x2, PT ;  /* 0x000000022000780c */ /* 0x000fc80003f45270 */
[----:B------:R-:W-:Y:S01]  /*323c0*/  SEL R0, RZ, 0x1, P2 ;  /* 0x00000001ff007807 */ /* 0x000fe20001000000 */
[----:B0-----:R-:W-:Y:S08]  /*323d0*/  @!P1 BRA `(.L_x_6641) ;  /* 0x0000006000449947 */ /* 0x001ff00003800000 */
.L_x_6870:
[----:B------:R-:W-:Y:S02]  /*323e0*/  SEL R32, R32, RZ, P2 ;  /* 0x000000ff20207207 */ /* 0x000fe40001000000 */
[----:B------:R-:W-:Y:S01]  /*323f0*/  LOP3.LUT R0, R37, R0, RZ, 0x3c, !PT ;  /* 0x0000000025007212 */ /* 0x000fe200078e3cff */
[----:B------:R-:W-:Y:S06]  /*32400*/  @!P0 BRA `(.L_x_6642) ;  /* 0x0000000000048947 */ /* 0x000fec0003800000 */
[----:B------:R-:W-:Y:S01]  /*32410*/  BPT.TRAP 0x1 ;  /* 0x000000040000795c */ /* 0x000fe20000300000 */
.L_x_6642:
[----:B------:R-:W-:Y:S01]  /*32420*/  IMAD R5, R32, 0x8, R5 ;  /* 0x0000000820057824 */ /* 0x000fe200078e0205 */
[----:B------:R-:W-:-:S04]  /*32430*/  SHF.L.U32 R0, R0, 0x1f, RZ ;  /* 0x0000001f00007819 */ /* 0x000fc800000006ff */
[----:B------:R-:W2:Y:S02]  /*32440*/  SYNCS.PHASECHK.TRANS64.TRYWAIT P1, [R5+URZ+0x33440], R0 ;  /* 0x03344000050075a7 */ /* 0x000ea4000802017f */
[----:B--2---:R-:W-:Y:S05]  /*32450*/  @!P1 BRA `(.L_x_6643) ;  /* 0x0000006000389947 */ /* 0x004fea0003800000 */
.L_x_6871:
[----:B------:R-:W-:Y:S05]  /*32460*/  @!P0 BRA `(.L_x_6644) ;  /* 0x0000000000048947 */ /* 0x000fea0003800000 */
[----:B------:R-:W-:Y:S01]  /*32470*/  BPT.TRAP 0x1 ;  /* 0x000000040000795c */ /* 0x000fe20000300000 */
.L_x_6644:
[----:B------:R-:W3:Y:S02]  /*32480*/  SYNCS.PHASECHK.TRANS64.TRYWAIT P1, [R3+URZ+0x33460], R2 ;  /* 0x03346002030075a7 */ /* 0x000ee4000802017f */
[----:B---3--:R-:W-:Y:S05]  /*32490*/  @!P1 BRA `(.L_x_6645) ;  /* 0x00000060003c9947 */ /* 0x008fea0003800000 */
.L_x_6872:
[----:B------:R-:W-:Y:S05]  /*324a0*/  @!P0 BRA `(.L_x_6646) ;  /* 0x0000000000048947 */ /* 0x000fea0003800000 */
[----:B------:R-:W-:Y:S01]  /*324b0*/  BPT.TRAP 0x1 ;  /* 0x000000040000795c */ /* 0x000fe20000300000 */
.L_x_6646:
[----:B------:R-:W4:Y:S02]  /*324c0*/  SYNCS.PHASECHK.TRANS64.TRYWAIT P1, [R5+URZ+0x33460], R0 ;  /* 0x03346000050075a7 */ /* 0x000f24000802017f */
[----:B----4-:R-:W-:Y:S05]  /*324d0*/  @!P1 BRA `(.L_x_6647) ;  /* 0x0000006000409947 */ /* 0x010fea0003800000 */
.L_x_6873:
[----:B------:R-:W-:Y:S05]  /*324e0*/  @!P0 BRA `(.L_x_6648) ;  /* 0x0000000000048947 */ /* 0x000fea0003800000 */
[----:B------:R-:W-:Y:S01]  /*324f0*/  BPT.TRAP 0x1 ;  /* 0x000000040000795c */ /* 0x000fe20000300000 */
.L_x_6648:
[----:B------:R-:W5:Y:S02]  /*32500*/  SYNCS.PHASECHK.TRANS64.TRYWAIT P1, [R3+URZ+0x33480], R2 ;  /* 0x03348002030075a7 */ /* 0x000f64000802017f */
[----:B-----5:R-:W-:Y:S05]  /*32510*/  @!P1 BRA `(.L_x_6649) ;  /* 0x0000006000449947 */ /* 0x020fea0003800000 */
.L_x_6874:
[----:B------:R-:W-:Y:S05]  /*32520*/  @!P0 BRA `(.L_x_6650) ;  /* 0x0000000000048947 */ /* 0x000fea0003800000 */
[----:B------:R-:W-:Y:S01]  /*32530*/  BPT.TRAP 0x1 ;  /* 0x000000040000795c */ /* 0x000fe20000300000 */
.L_x_6650:
[----:B------:R0:W0:Y:S02]  /*32540*/  SYNCS.PHASECHK.TRANS64.TRYWAIT P0, [R5+URZ+0x33480], R0 ;  /* 0x03348000050075a7 */ /* 0x000024000800017f */
[----:B0-----:R-:W-:Y:S05]  /*32550*/  @!P0 NANOSLEEP.SYNCS 0x989680 ;  /* 0x009896800000895d */ /* 0x001fea0003900000 */
[----:B------:R-:W0:Y:S02]  /*32560*/  @!P0 SYNCS.PHASECHK.TRANS64 P0, [R5+URZ+0x33480], R0 ;  /* 0x03348000050085a7 */ /* 0x000e24000800007f */
[----:B0-----:R-:W-:Y:S05]  /*32570*/  @!P0 BRA `(.L_x_6650) ;  /* 0xfffffffc00f08947 */ /* 0x001fea000383ffff */
.L_x_6294:
[----:B------:R-:W-:Y:S05]  /*32580*/  BSYNC B8 ;  /* 0x0000000000087941 */ /* 0x000fea0003800000 */
.L_x_6291:
[----:B------:R-:W-:Y:S05]  /*32590*/  EXIT ;  /* 0x000000000000794d */ /* 0x000fea0003800000 */
.L_x_6312:
[----:B-1----:R1:W2:Y:S02]  /*325a0*/  SYNCS.PHASECHK.TRANS64.TRYWAIT P5, [R93+URZ+0x33490], R94 ;  /* 0x0334905e5d0075a7 */ /* 0x0022a400080a017f */
[----:B--2---:R-:W-:Y:S05]  /*325b0*/  @!P5 NANOSLEEP.SYNCS 0x989680 ;  /* 0x009896800000d95d */ /* 0x004fea0003900000 */
[----:B------:R-:W2:Y:S02]  /*325c0*/  @!P5 SYNCS.PHASECHK.TRANS64 P5, [R93+URZ+0x33490], R94 ;  /* 0x0334905e5d00d5a7 */ /* 0x000ea400080a007f */
[----:B--2---:R-:W-:Y:S05]  /*325d0*/  @!P5 BRA `(.L_x_6312) ;  /* 0xfffffffc00f0d947 */ /* 0x004fea000383ffff */
[----:B------:R-:W-:Y:S05]  /*325e0*/  BRA `(.L_x_6651) ;  /* 0xfffffd1000187947 */ /* 0x000fea000383ffff */
.L_x_6313:
[----:B------:R-:W-:Y:S01]  /*325f0*/  BSSY B1, `(.L_x_6652) ;  /* 0x0000008000017945 */ /* 0x000fe20003800000 */
[----:B0-----:R-:W-:Y:S01]  /*32600*/  IMAD.MOV.U32 R13, RZ, RZ, R119 ;  /* 0x000000ffff0d7224 */ /* 0x001fe200078e0077 */
[----:B------:R-:W-:Y:S01]  /*32610*/  MOV R15, 0xffffffff ;  /* 0xffffffff000f7802 */ /* 0x000fe20000000f00 */
[----:B------:R-:W-:Y:S02]  /*32620*/  IMAD.MOV.U32 R12, RZ, RZ, RZ ;  /* 0x000000ffff0c7224 */ /* 0x000fe400078e00ff */
[----:B------:R-:W-:-:S07]  /*32630*/  IMAD.MOV.U32 R11, RZ, RZ, 0x1e1f ;  /* 0x00001e1fff0b7424 */ /* 0x000fce00078e00ff */
[----:B-1----:R-:W-:Y:S05]  /*32640*/  WARPSYNC.COLLECTIVE R15, `(.L_x_6653) ;  /* 0x000000000f087348 */ /* 0x002fea0003c00000 */
[----:B------:R0:W2:Y:S02]  /*32650*/  SHFL.IDX P6, R14, R13, R12, R11 ;  /* 0x0000000c0d0e7389 */ /* 0x0000a400000c000b */
[----:B012---:R-:W-:Y:S01]  /*32660*/  ENDCOLLECTIVE ;  /* 0x000000000000791b */ /* 0x007fe20003800000 */
.L_x_6653:
[----:B------:R-:W-:Y:S05]  /*32670*/  BSYNC B1 ;  /* 0x0000000000017941 */ /* 0x000fea0003800000 */
.L_x_6652:
        /* <DEDUP_REMOVED lines=8> */
.L_x_6654:
[----:B------:R-:W-:Y:S01]  /*32700*/  IMAD.MOV.U32 R143, RZ, RZ, R14 ;  /* 0x000000ffff8f7224 */ /* 0x000fe200078e000e */
[----:B------:R-:W-:Y:S06]  /*32710*/  BRA `(.L_x_6655) ;  /* 0xfffffd0c00e07947 */ /* 0x000fec000383ffff */
.L_x_6338:
        /* <DEDUP_REMOVED lines=8> */
.L_x_6657:
[----:B------:R-:W-:Y:S05]  /*327a0*/  BSYNC B1 ;  /* 0x0000000000017941 */ /* 0x000fea0003800000 */
.L_x_6656:
        /* <DEDUP_REMOVED lines=8> */
.L_x_6658:
[----:B------:R-:W-:Y:S01]  /*32830*/  IMAD.MOV.U32 R63, RZ, RZ, R14 ;  /* 0x000000ffff3f7224 */ /* 0x000fe200078e000e */
[----:B------:R-:W-:Y:S06]  /*32840*/  BRA `(.L_x_6659) ;  /* 0xfffffd3c00087947 */ /* 0x000fec000383ffff */
.L_x_6368:
[----:B-1----:R1:W2:Y:S02]  /*32850*/  SYNCS.PHASECHK.TRANS64.TRYWAIT P5, [R93+URZ+0x33490], R94 ;  /* 0x0334905e5d0075a7 */ /* 0x0022a400080a017f */
[----:B--2---:R-:W-:Y:S05]  /*32860*/  @!P5 NANOSLEEP.SYNCS 0x989680 ;  /* 0x009896800000d95d */ /* 0x004fea0003900000 */
[----:B------:R-:W2:Y:S02]  /*32870*/  @!P5 SYNCS.PHASECHK.TRANS64 P5, [R93+URZ+0x33490], R94 ;  /* 0x0334905e5d00d5a7 */ /* 0x000ea400080a007f */
[----:B--2---:R-:W-:Y:S05]  /*32880*/  @!P5 BRA `(.L_x_6368) ;  /* 0xfffffffc00f0d947 */ /* 0x004fea000383ffff */
[----:B------:R-:W-:Y:S05]  /*32890*/  BRA `(.L_x_6660) ;  /* 0xfffffd7000787947 */ /* 0x000fea000383ffff */
.L_x_6369:
        /* <DEDUP_REMOVED lines=8> */
.L_x_6662:
[----:B------:R-:W-:Y:S05]  /*32920*/  BSYNC B1 ;  /* 0x0000000000017941 */ /* 0x000fea0003800000 */
.L_x_6661:
        /* <DEDUP_REMOVED lines=8> */
.L_x_6663:
[----:B------:R-:W-:Y:S01]  /*329b0*/  IMAD.MOV.U32 R156, RZ, RZ, R14 ;  /* 0x000000ffff9c7224 */ /* 0x000fe200078e000e */
[----:B------:R-:W-:Y:S06]  /*329c0*/  BRA `(.L_x_6664) ;  /* 0xfffffd7000447947 */ /* 0x000fec000383ffff */
.L_x_6382:
        /* <DEDUP_REMOVED lines=8> */
.L_x_6666:
[----:B------:R-:W-:Y:S05]  /*32a50*/  BSYNC B1 ;  /* 0x0000000000017941 */ /* 0x000fea0003800000 */
.L_x_6665:
        /* <DEDUP_REMOVED lines=8> */
.L_x_6667:
[----:B------:R-:W-:Y:S01]  /*32ae0*/  IMAD.MOV.U32 R120, RZ, RZ, R14 ;  /* 0x000000ffff787224 */ /* 0x000fe200078e000e */
[----:B------:R-:W-:Y:S06]  /*32af0*/  BRA `(.L_x_6668) ;  /* 0xfffffd9c00ec7947 */ /* 0x000fec000383ffff */
.L_x_6395:
[----:B0-----:R0:W1:Y:S02]  /*32b00*/  SYNCS.PHASECHK.TRANS64.TRYWAIT P3, [R93+URZ+0x33490], R94 ;  /* 0x0334905e5d0075a7 */ /* 0x001064000806017f */
[----:B-1----:R-:W-:Y:S05]  /*32b10*/  @!P3 NANOSLEEP.SYNCS 0x989680 ;  /* 0x009896800000b95d */ /* 0x002fea0003900000 */
[----:B------:R-:W1:Y:S02]  /*32b20*/  @!P3 SYNCS.PHASECHK.TRANS64 P3, [R93+URZ+0x33490], R94 ;  /* 0x0334905e5d00b5a7 */ /* 0x000e64000806007f */
[----:B-1----:R-:W-:Y:S05]  /*32b30*/  @!P3 BRA `(.L_x_6395) ;  /* 0xfffffffc00f0b947 */ /* 0x002fea000383ffff */
[----:B------:R-:W-:Y:S05]  /*32b40*/  BRA `(.L_x_6669) ;  /* 0xfffffdcc00f47947 */ /* 0x000fea000383ffff */
.L_x_6396:
[----:B------:R-:W-:Y:S01]  /*32b50*/  BSSY B1, `(.L_x_6670) ;  /* 0x0000008000017945 */ /* 0x000fe20003800000 */
[----:B------:R-:W-:Y:S01]  /*32b60*/  IMAD.MOV.U32 R13, RZ, RZ, R50 ;  /* 0x000000ffff0d7224 */ /* 0x000fe200078e0032 */
[----:B------:R-:W-:Y:S01]  /*32b70*/  MOV R15, 0xffffffff ;  /* 0xffffffff000f7802 */ /* 0x000fe20000000f00 */
[----:B------:R-:W-:Y:S02]  /*32b80*/  IMAD.MOV.U32 R12, RZ, RZ, RZ ;  /* 0x000000ffff0c7224 */ /* 0x000fe400078e00ff */
[----:B------:R-:W-:-:S07]  /*32b90*/  IMAD.MOV.U32 R11, RZ, RZ, 0x1e1f ;  /* 0x00001e1fff0b7424 */ /* 0x000fce00078e00ff */
[----:B0-----:R-:W-:Y:S05]  /*32ba0*/  WARPSYNC.COLLECTIVE R15, `(.L_x_6671) ;  /* 0x000000000f087348 */ /* 0x001fea0003c00000 */
[----:B------:R1:W2:Y:S02]  /*32bb0*/  SHFL.IDX P6, R14, R13, R12, R11 ;  /* 0x0000000c0d0e7389 */ /* 0x0002a400000c000b */
[----:B012---:R-:W-:Y:S01]  /*32bc0*/  ENDCOLLECTIVE ;  /* 0x000000000000791b */ /* 0x007fe20003800000 */
.L_x_6671:
[----:B------:R-:W-:Y:S05]  /*32bd0*/  BSYNC B1 ;  /* 0x0000000000017941 */ /* 0x000fea0003800000 */
.L_x_6670:
        /* <DEDUP_REMOVED lines=8> */
.L_x_6672:
[----:B------:R-:W-:Y:S01]  /*32c60*/  IMAD.MOV.U32 R49, RZ, RZ, R14 ;  /* 0x000000ffff317224 */ /* 0x000fe200078e000e */
[----:B------:R-:W-:Y:S06]  /*32c70*/  BRA `(.L_x_6673) ;  /* 0xfffffdd000287947 */ /* 0x000fec000383ffff */
.L_x_6399:
[----:B------:R-:W-:Y:S01]  /*32c80*/  BSSY B1, `(.L_x_6674) ;  /* 0x0000008000017945 */ /* 0x000fe20003800000 */
[----:B----4-:R-:W-:Y:S01]  /*32c90*/  IMAD.MOV.U32 R13, RZ, RZ, R50 ;  /* 0x000000ffff0d7224 */ /* 0x010fe200078e0032 */
[----:B------:R-:W-:Y:S01]  /*32ca0*/  MOV R15, 0xffffffff ;  /* 0xffffffff000f7802 */ /* 0x000fe20000000f00 */
[----:B------:R-:W-:Y:S02]  /*32cb0*/  IMAD.MOV.U32 R12, RZ, RZ, 0x1 ;  /* 0x00000001ff0c7424 */ /* 0x000fe400078e00ff */
[----:B------:R-:W-:-:S07]  /*32cc0*/  IMAD.MOV.U32 R11, RZ, RZ, 0x1e1f ;  /* 0x00001e1fff0b7424 */ /* 0x000fce00078e00ff */
[----:B0123--:R-:W-:Y:S05]  /*32cd0*/  WARPSYNC.COLLECTIVE R15, `(.L_x_6675) ;  /* 0x000000000f087348 */ /* 0x00ffea0003c00000 */
[----:B------:R4:W0:Y:S02]  /*32ce0*/  SHFL.IDX P6, R14, R13, R12, R11 ;  /* 0x0000000c0d0e7389 */ /* 0x00082400000c000b */
[----:B01234-:R-:W-:Y:S01]  /*32cf0*/  ENDCOLLECTIVE ;  /* 0x000000000000791b */ /* 0x01ffe20003800000 */
.L_x_6675:
[----:B------:R-:W-:Y:S05]  /*32d00*/  BSYNC B1 ;  /* 0x0000000000017941 */ /* 0x000fea0003800000 */
.L_x_6674:
        /* <DEDUP_REMOVED lines=8> */
.L_x_6676:
[----:B------:R-:W-:Y:S01]  /*32d90*/  IMAD.MOV.U32 R49, RZ, RZ, R14 ;  /* 0x000000ffff317224 */ /* 0x000fe200078e000e */
[----:B------:R-:W-:Y:S06]  /*32da0*/  BRA `(.L_x_6677) ;  /* 0xfffffdd000887947 */ /* 0x000fec000383ffff */
.L_x_6403:
[----:B------:R0:W0:Y:S02]  /*32db0*/  SYNCS.PHASECHK.TRANS64.TRYWAIT P2, [R93+URZ+0x334b0], R94 ;  /* 0x0334b05e5d0075a7 */ /* 0x000024000804017f */
[----:B0-----:R-:W-:Y:S05]  /*32dc0*/  @!P2 NANOSLEEP.SYNCS 0x989680 ;  /* 0x009896800000a95d */ /* 0x001fea0003900000 */
[----:B------:R-:W0:Y:S02]  /*32dd0*/  @!P2 SYNCS.PHASECHK.TRANS64 P2, [R93+URZ+0x334b0], R94 ;  /* 0x0334b05e5d00a5a7 */ /* 0x000e24000804007f */
[----:B0-----:R-:W-:Y:S05]  /*32de0*/  @!P2 BRA `(.L_x_6403) ;  /* 0xfffffffc00f0a947 */ /* 0x001fea000383ffff */
[----:B------:R-:W-:Y:S05]  /*32df0*/  BRA `(.L_x_6678) ;  /* 0xfffffdd400647947 */ /* 0x000fea000383ffff */
.L_x_6411:
[----:B------:R-:W-:Y:S01]  /*32e00*/  BSSY B0, `(.L_x_6679) ;  /* 0x0000007000007945 */ /* 0x000fe20003800000 */
[----:B------:R-:W-:Y:S02]  /*32e10*/  IMAD.MOV.U32 R12, RZ, RZ, RZ ;  /* 0x000000ffff0c7224 */ /* 0x000fe400078e00ff */
[----:B------:R-:W-:Y:S02]  /*32e20*/  IMAD.MOV.U32 R11, RZ, RZ, 0x1f ;  /* 0x0000001fff0b7424 */ /* 0x000fe400078e00ff */
[----:B------:R-:W-:-:S07]  /*32e30*/  IMAD.MOV.U32 R15, RZ, RZ, -0x1 ;  /* 0xffffffffff0f7424 */ /* 0x000fce00078e00ff */
[----:B------:R-:W-:Y:S05]  /*32e40*/  WARPSYNC.COLLECTIVE R15, `(.L_x_6680) ;  /* 0x000000000f087348 */ /* 0x000fea0003c00000 */
[----:B------:R0:W1:Y:S02]  /*32e50*/  SHFL.IDX P6, R14, R13, R12, R11 ;  /* 0x0000000c0d0e7389 */ /* 0x00006400000c000b */
[----:B01----:R-:W-:Y:S01]  /*32e60*/  ENDCOLLECTIVE ;  /* 0x000000000000791b */ /* 0x003fe20003800000 */
.L_x_6680:
[----:B------:R-:W-:Y:S05]  /*32e70*/  BSYNC B0 ;  /* 0x0000000000007941 */ /* 0x000fea0003800000 */
.L_x_6679:
[----:B------:R-:W-:Y:S01]  /*32e80*/  MOV R23, R14 ;  /* 0x0000000e00177202 */ /* 0x000fe20000000f00 */
[----:B------:R-:W-:Y:S06]  /*32e90*/  BRA `(.L_x_6681) ;  /* 0xfffffde000847947 */ /* 0x000fec000383ffff */
.L_x_6421:
[----:B------:R-:W-:Y:S01]  /*32ea0*/  BSSY B1, `(.L_x_6682) ;  /* 0x0000007000017945 */ /* 0x000fe20003800000 */
[----:B------:R-:W-:Y:S02]  /*32eb0*/  IMAD.MOV.U32 R12, RZ, RZ, RZ ;  /* 0x000000ffff0c7224 */ /* 0x000fe400078e00ff */
[----:B------:R-:W-:Y:S02]  /*32ec0*/  IMAD.MOV.U32 R11, RZ, RZ, 0x1e1f ;  /* 0x00001e1fff0b7424 */ /* 0x000fe400078e00ff */
[----:B------:R-:W-:-:S07]  /*32ed0*/  IMAD.MOV.U32 R15, RZ, RZ, -0x1 ;  /* 0xffffffffff0f7424 */ /* 0x000fce00078e00ff */
[----:B------:R-:W-:Y:S05]  /*32ee0*/  WARPSYNC.COLLECTIVE R15, `(.L_x_6683) ;  /* 0x000000000f087348 */ /* 0x000fea0003c00000 */
[----:B------:R0:W1:Y:S02]  /*32ef0*/  SHFL.IDX P6, R14, R13, R12, R11 ;  /* 0x0000000c0d0e7389 */ /* 0x00006400000c000b */
[----:B01----:R-:W-:Y:S01]  /*32f00*/  ENDCOLLECTIVE ;  /* 0x000000000000791b */ /* 0x003fe20003800000 */
.L_x_6683:
[----:B------:R-:W-:Y:S05]  /*32f10*/  BSYNC B1 ;  /* 0x0000000000017941 */ /* 0x000fea0003800000 */
.L_x_6682:
        /* <DEDUP_REMOVED lines=8> */
.L_x_6684:
[----:B------:R-:W-:Y:S01]  /*32fa0*/  MOV R13, R4 ;  /* 0x00000004000d7202 */ /* 0x000fe20000000f00 */
[----:B------:R-:W-:-:S07]  /*32fb0*/  IMAD.MOV.U32 R3, RZ, RZ, R14 ;  /* 0x000000ffff037224 */ /* 0x000fce00078e000e */
[----:B------:R-:W-:Y:S05]  /*32fc0*/  WARPSYNC.COLLECTIVE R15, `(.L_x_6685) ;  /* 0x000000000f087348 */ /* 0x000fea0003c00000 */
[----:B------:R0:W1:Y:S02]  /*32fd0*/  SHFL.IDX P6, R14, R13, R12, R11 ;  /* 0x0000000c0d0e7389 */ /* 0x00006400000c000b */
[----:B01----:R-:W-:Y:S01]  /*32fe0*/  ENDCOLLECTIVE ;  /* 0x000000000000791b */ /* 0x003fe20003800000 */
.L_x_6685:
[----:B------:R-:W-:Y:S02]  /*32ff0*/  IMAD.MOV.U32 R13, RZ, RZ, R5 ;  /* 0x000000ffff0d7224 */ /* 0x000fe400078e0005 */
[----:B------:R-:W-:-:S07]  /*33000*/  IMAD.MOV.U32 R4, RZ, RZ, R14 ;  /* 0x000000ffff047224 */ /* 0x000fce00078e000e */
[----:B------:R-:W-:Y:S05]  /*33010*/  WARPSYNC.COLLECTIVE R15, `(.L_x_6686) ;  /* 0x000000000f087348 */ /* 0x000fea0003c00000 */
[----:B------:R0:W1:Y:S02]  /*33020*/  SHFL.IDX P6, R14, R13, R12, R11 ;  /* 0x0000000c0d0e7389 */ /* 0x00006400000c000b */
[----:B01----:R-:W-:Y:S01]  /*33030*/  ENDCOLLECTIVE ;  /* 0x000000000000791b */ /* 0x003fe20003800000 */
.L_x_6686:
[----:B------:R-:W-:Y:S05]  /*33040*/  BRA `(.L_x_6687) ;  /* 0xfffffde800907947 */ /* 0x000fea000383ffff */
.L_x_6425:
[----:B0-----:R0:W1:Y:S02]  /*33050*/  SYNCS.PHASECHK.TRANS64.TRYWAIT P0, [R18+URZ+0x33400], R3 ;  /* 0x03340003120075a7 */ /* 0x001064000800017f */
[----:B-1----:R-:W-:Y:S05]  /*33060*/  @!P0 NANOSLEEP.SYNCS 0x989680 ;  /* 0x009896800000895d */ /* 0x002fea0003900000 */
[----:B------:R-:W1:Y:S02]  /*33070*/  @!P0 SYNCS.PHASECHK.TRANS64 P0, [R18+URZ+0x33400], R3 ;  /* 0x03340003120085a7 */ /* 0x000e64000800007f */
[----:B-1----:R-:W-:Y:S05]  /*33080*/  @!P0 BRA `(.L_x_6425) ;  /* 0xfffffffc00f08947 */ /* 0x002fea000383ffff */
[----:B------:R-:W-:Y:S05]  /*33090*/  BRA `(.L_x_6688) ;  /* 0xfffffdec00f47947 */ /* 0x000fea000383ffff */
.L_x_6437:
[----:B------:R-:W-:Y:S01]  /*330a0*/  BSSY B1, `(.L_x_6689) ;  /* 0x0000007000017945 */ /* 0x000fe20003800000 */
[----:B------:R-:W-:Y:S01]  /*330b0*/  IMAD.MOV.U32 R12, RZ, RZ, RZ ;  /* 0x000000ffff0c7224 */ /* 0x000fe200078e00ff */
[----:B------:R-:W-:Y:S01]  /*330c0*/  MOV R15, 0xffffffff ;  /* 0xffffffff000f7802 */ /* 0x000fe20000000f00 */
[----:B------:R-:W-:-:S07]  /*330d0*/  IMAD.MOV.U32 R11, RZ, RZ, 0x1e1f ;  /* 0x00001e1fff0b7424 */ /* 0x000fce00078e00ff */
[----:B------:R-:W-:Y:S05]  /*330e0*/  WARPSYNC.COLLECTIVE R15, `(.L_x_6690) ;  /* 0x000000000f087348 */ /* 0x000fea0003c00000 */
[----:B------:R0:W1:Y:S02]  /*330f0*/  SHFL.IDX P6, R14, R13, R12, R11 ;  /* 0x0000000c0d0e7389 */ /* 0x00006400000c000b */
[----:B01----:R-:W-:Y:S01]  /*33100*/  ENDCOLLECTIVE ;  /* 0x000000000000791b */ /* 0x003fe20003800000 */
.L_x_6690:
[----:B------:R-:W-:Y:S05]  /*33110*/  BSYNC B1 ;  /* 0x0000000000017941 */ /* 0x000fea0003800000 */
.L_x_6689:
        /* <DEDUP_REMOVED lines=8> */
.L_x_6691:
[----:B------:R-:W-:Y:S02]  /*331a0*/  IMAD.MOV.U32 R13, RZ, RZ, R7 ;  /* 0x000000ffff0d7224 */ /* 0x000fe400078e0007 */
[----:B------:R-:W-:-:S07]  /*331b0*/  IMAD.MOV.U32 R5, RZ, RZ, R14 ;  /* 0x000000ffff057224 */ /* 0x000fce00078e000e */
[----:B------:R-:W-:Y:S05]  /*331c0*/  WARPSYNC.COLLECTIVE R15, `(.L_x_6692) ;  /* 0x000000000f087348 */ /* 0x000fea0003c00000 */
[----:B------:R0:W1:Y:S02]  /*331d0*/  SHFL.IDX P6, R14, R13, R12, R11 ;  /* 0x0000000c0d0e7389 */ /* 0x00006400000c000b */
[----:B01----:R-:W-:Y:S01]  /*331e0*/  ENDCOLLECTIVE ;  /* 0x000000000000791b */ /* 0x003fe20003800000 */
.L_x_6692:
[----:B------:R-:W-:Y:S02]  /*331f0*/  IMAD.MOV.U32 R13, RZ, RZ, R21 ;  /* 0x000000ffff0d7224 */ /* 0x000fe400078e0015 */
[----:B------:R-:W-:-:S07]  /*33200*/  IMAD.MOV.U32 R7, RZ, RZ, R14 ;  /* 0x000000ffff077224 */ /* 0x000fce00078e000e */
[----:B------:R-:W-:Y:S05]  /*33210*/  WARPSYNC.COLLECTIVE R15, `(.L_x_6693) ;  /* 0x000000000f087348 */ /* 0x000fea0003c00000 */
[----:B------:R0:W1:Y:S02]  /*33220*/  SHFL.IDX P6, R14, R13, R12, R11 ;  /* 0x0000000c0d0e7389 */ /* 0x00006400000c000b */
[----:B01----:R-:W-:Y:S01]  /*33230*/  ENDCOLLECTIVE ;  /* 0x000000000000791b */ /* 0x003fe20003800000 */
.L_x_6693:
[----:B------:R-:W-:Y:S01]  /*33240*/  MOV R21, R14 ;  /* 0x0000000e00157202 */ /* 0x000fe20000000f00 */
[----:B------:R-:W-:Y:S06]  /*33250*/  BRA `(.L_x_6694) ;  /* 0xfffffe2000007947 */ /* 0x000fec000383ffff */
.L_x_6441:
[----:B0-----:R0:W1:Y:S02]  /*33260*/  SYNCS.PHASECHK.TRANS64.TRYWAIT P0, [R18+URZ+0x33400], R3 ;  /* 0x03340003120075a7 */ /* 0x001064000800017f */
[----:B-1----:R-:W-:Y:S05]  /*33270*/  @!P0 NANOSLEEP.SYNCS 0x989680 ;  /* 0x009896800000895d */ /* 0x002fea0003900000 */
[----:B------:R-:W1:Y:S02]  /*33280*/  @!P0 SYNCS.PHASECHK.TRANS64 P0, [R18+URZ+0x33400], R3 ;  /* 0x03340003120085a7 */ /* 0x000e64000800007f */
[----:B-1----:R-:W-:Y:S05]  /*33290*/  @!P0 BRA `(.L_x_6441) ;  /* 0xfffffffc00f08947 */ /* 0x002fea000383ffff */
[----:B------:R-:W-:Y:S05]  /*332a0*/  BRA `(.L_x_6695) ;  /* 0xfffffe24000c7947 */ /* 0x000fea000383ffff */
.L_x_6449:
[----:B-1----:R1:W2:Y:S02]  /*332b0*/  SYNCS.PHASECHK.TRANS64.TRYWAIT P1, [R0+URZ+0x33430], R3 ;  /* 0x03343003000075a7 */ /* 0x0022a4000802017f */
[----:B--2---:R-:W-:Y:S05]  /*332c0*/  @!P1 NANOSLEEP.SYNCS 0x989680 ;  /* 0x009896800000995d */ /* 0x004fea0003900000 */
[----:B------:R-:W2:Y:S02]  /*332d0*/  @!P1 SYNCS.PHASECHK.TRANS64 P1, [R0+URZ+0x33430], R3 ;  /* 0x03343003000095a7 */ /* 0x000ea4000802007f */
[----:B--2---:R-:W-:Y:S05]  /*332e0*/  @!P1 BRA `(.L_x_6449) ;  /* 0xfffffffc00f09947 */ /* 0x004fea000383ffff */
[----:B------:R-:W-:Y:S05]  /*332f0*/  BRA `(.L_x_6448) ;  /* 0xfffffe5400507947 */ /* 0x000fea000383ffff */
.L_x_6456:
[----:B---3--:R3:W4:Y:S02]  /*33300*/  SYNCS.PHASECHK.TRANS64.TRYWAIT P2, [R5+URZ+0x33430], R4 ;  /* 0x03343004050075a7 */ /* 0x008724000804017f */
[----:B----4-:R-:W-:Y:S05]  /*33310*/  @!P2 NANOSLEEP.SYNCS 0x989680 ;  /* 0x009896800000a95d */ /* 0x010fea0003900000 */
[----:B------:R-:W4:Y:S02]  /*33320*/  @!P2 SYNCS.PHASECHK.TRANS64 P2, [R5+URZ+0x33430], R4 ;  /* 0x033430040500a5a7 */ /* 0x000f24000804007f */
[----:B----4-:R-:W-:Y:S05]  /*33330*/  @!P2 BRA `(.L_x_6456) ;  /* 0xfffffffc00f0a947 */ /* 0x010fea000383ffff */
[----:B------:R-:W-:Y:S05]  /*33340*/  BRA `(.L_x_6455) ;  /* 0xfffffe9800447947 */ /* 0x000fea000383ffff */
.L_x_6460:
[----:B--2---:R2:W3:Y:S02]  /*33350*/  SYNCS.PHASECHK.TRANS64.TRYWAIT P1, [R5+URZ+0x33450], R4 ;  /* 0x03345004050075a7 */ /* 0x0044e4000802017f */
[----:B---3--:R-:W-:Y:S05]  /*33360*/  @!P1 NANOSLEEP.SYNCS 0x989680 ;  /* 0x009896800000995d */ /* 0x008fea0003900000 */
[----:B------:R-:W3:Y:S02]  /*33370*/  @!P1 SYNCS.PHASECHK.TRANS64 P1, [R5+URZ+0x33450], R4 ;  /* 0x03345004050095a7 */ /* 0x000ee4000802007f */
[----:B---3--:R-:W-:Y:S05]  /*33380*/  @!P1 BRA `(.L_x_6460) ;  /* 0xfffffffc00f09947 */ /* 0x008fea000383ffff */
[----:B------:R-:W-:Y:S05]  /*33390*/  BRA `(.L_x_6457) ;  /* 0xfffffea800807947 */ /* 0x000fea000383ffff */
.L_x_6469:
[----:B---3--:R3:W4:Y:S02]  /*333a0*/  SYNCS.PHASECHK.TRANS64.TRYWAIT P1, [R4+URZ+0x33430], R5 ;  /* 0x03343005040075a7 */ /* 0x008724000802017f */
[----:B----4-:R-:W-:Y:S05]  /*333b0*/  @!P1 NANOSLEEP.SYNCS 0x989680 ;  /* 0x009896800000995d */ /* 0x010fea0003900000 */
[----:B------:R-:W4:Y:S02]  /*333c0*/  @!P1 SYNCS.PHASECHK.TRANS64 P1, [R4+URZ+0x33430], R5 ;  /* 0x03343005040095a7 */ /* 0x000f24000802007f */
[----:B----4-:R-:W-:Y:S05]  /*333d0*/  @!P1 BRA `(.L_x_6469) ;  /* 0xfffffffc00f09947 */ /* 0x010fea000383ffff */
[----:B------:R-:W-:Y:S05]  /*333e0*/  BRA `(.L_x_6468) ;  /* 0xfffffee000b07947 */ /* 0x000fea000383ffff */
.L_x_6473:
[----:B--2---:R2:W3:Y:S02]  /*333f0*/  SYNCS.PHASECHK.TRANS64.TRYWAIT P1, [R5+URZ+0x33450], R4 ;  /* 0x03345004050075a7 */ /* 0x0044e4000802017f */
[----:B---3--:R-:W-:Y:S05]  /*33400*/  @!P1 NANOSLEEP.SYNCS 0x989680 ;  /* 0x009896800000995d */ /* 0x008fea0003900000 */
[----:B------:R-:W3:Y:S02]  /*33410*/  @!P1 SYNCS.PHASECHK.TRANS64 P1, [R5+URZ+0x33450], R4 ;  /* 0x03345004050095a7 */ /* 0x000ee4000802007f */
[----:B---3--:R-:W-:Y:S05]  /*33420*/  @!P1 BRA `(.L_x_6473) ;  /* 0xfffffffc00f09947 */ /* 0x008fea000383ffff */
[----:B------:R-:W-:Y:S05]  /*33430*/  BRA `(.L_x_6470) ;  /* 0xfffffef000e07947 */ /* 0x000fea000383ffff */
.L_x_6480:
[----:B-1----:R1:W2:Y:S02]  /*33440*/  SYNCS.PHASECHK.TRANS64.TRYWAIT P1, [R13+URZ+0x33450], R0 ;  /* 0x033450000d0075a7 */ /* 0x0022a4000802017f */
[----:B--2---:R-:W-:Y:S05]  /*33450*/  @!P1 NANOSLEEP.SYNCS 0x989680 ;  /* 0x009896800000995d */ /* 0x004fea0003900000 */
[----:B------:R-:W2:Y:S02]  /*33460*/  @!P1 SYNCS.PHASECHK.TRANS64 P1, [R13+URZ+0x33450], R0 ;  /* 0x033450000d0095a7 */ /* 0x000ea4000802007f */
[----:B--2---:R-:W-:Y:S05]  /*33470*/  @!P1 BRA `(.L_x_6480) ;  /* 0xfffffffc00f09947 */ /* 0x004fea000383ffff */
[----:B------:R-:W-:Y:S05]  /*33480*/  BRA `(.L_x_6479) ;  /* 0xffffff2000007947 */ /* 0x000fea000383ffff */
.L_x_6484:
[----:B------:R-:W-:Y:S01]  /*33490*/  SEL R9, R20, R43, P0 ;  /* 0x0000002b14097207 */ /* 0x000fe20000000000 */
[----:B------:R-:W-:Y:S01]  /*334a0*/  IMAD.MOV.U32 R15, RZ, RZ, -0x1 ;  /* 0xffffffffff0f7424 */ /* 0x000fe200078e00ff */
        /* <DEDUP_REMOVED lines=8> */
[----:B------:R-:W-:Y:S01]  /*33530*/  IMAD.MOV.U32 R12, RZ, RZ, R0 ;  /* 0x000000ffff0c7224 */ /* 0x000fe200078e0000 */
[----:B------:R-:W-:Y:S01]  /*33540*/  SEL R62, R11, R62, P0 ;  /* 0x0000003e0b3e7207 */ /* 0x000fe20000000000 */
[----:B------:R-:W-:Y:S01]  /*33550*/  IMAD.MOV.U32 R11, RZ, RZ, 0x1c1f ;  /* 0x00001c1fff0b7424 */ /* 0x000fe200078e00ff */
[----:B------:R-:W-:Y:S02]  /*33560*/  SEL R35, R44, R45, P0 ;  /* 0x0000002d2c237207 */ /* 0x000fe40000000000 */
[----:B------:R-:W-:-:S07]  /*33570*/  SEL R44, R45, R44, P0 ;  /* 0x0000002c2d2c7207 */ /* 0x000fce0000000000 */
[----:B0-----:R-:W-:Y:S05]  /*33580*/  WARPSYNC.COLLECTIVE R15, `(.L_x_6696) ;  /* 0x000000000f087348 */ /* 0x001fea0003c00000 */
[----:B------:R1:W2:Y:S02]  /*33590*/  SHFL.IDX P6, R14, R13, R12, R11 ;  /* 0x0000000c0d0e7389 */ /* 0x0002a400000c000b */
[----:B012---:R-:W-:Y:S01]  /*335a0*/  ENDCOLLECTIVE ;  /* 0x000000000000791b */ /* 0x007fe20003800000 */
.L_x_6696:
        /* <DEDUP_REMOVED lines=18> */
.L_x_6697:
        /* <DEDUP_REMOVED lines=19> */
.L_x_6698:
        /* <DEDUP_REMOVED lines=13> */
[----:B------:R-:W-:-:S07]  /*338d0*/  MOV R10, R14 ;  /* 0x0000000e000a7202 */ /* 0x000fce0000000f00 */
[----:B------:R-:W-:Y:S05]  /*338e0*/  WARPSYNC.COLLECTIVE R15, `(.L_x_6699) ;  /* 0x000000000f087348 */ /* 0x000fea0003c00000 */
[----:B------:R0:W1:Y:S02]  /*338f0*/  SHFL.IDX P6, R14, R13, R12, R11 ;  /* 0x0000000c0d0e7389 */ /* 0x00006400000c000b */
[----:B01----:R-:W-:Y:S01]  /*33900*/  ENDCOLLECTIVE ;  /* 0x000000000000791b */ /* 0x003fe20003800000 */
.L_x_6699:
[----:B------:R-:W-:Y:S01]  /*33910*/  IMAD.MOV.U32 R13, RZ, RZ, R9 ;  /* 0x000000ffff0d7224 */ /* 0x000fe200078e0009 */
[----:B------:R-:W-:Y:S01]  /*33920*/  MOV R12, R0 ;  /* 0x00000000000c7202 */ /* 0x000fe20000000f00 */
[----:B------:R-:W-:-:S07]  /*33930*/  IMAD.MOV.U32 R7, RZ, RZ, R14 ;  /* 0x000000ffff077224 */ /* 0x000fce00078e000e */
[----:B------:R-:W-:Y:S05]  /*33940*/  WARPSYNC.COLLECTIVE R15, `(.L_x_6700) ;  /* 0x000000000f087348 */ /* 0x000fea0003c00000 */
[----:B------:R0:W1:Y:S02]  /*33950*/  SHFL.IDX P6, R14, R13, R12, R11 ;  /* 0x0000000c0d0e7389 */ /* 0x00006400000c000b */
[----:B01----:R-:W-:Y:S01]  /*33960*/  ENDCOLLECTIVE ;  /* 0x000000000000791b */ /* 0x003fe20003800000 */
.L_x_6700:
        /* <DEDUP_REMOVED lines=8> */
.L_x_6701:
[----:B------:R-:W-:Y:S01]  /*339f0*/  MOV R13, R25 ;  /* 0x00000019000d7202 */ /* 0x000fe20000000f00 */
[----:B------:R-:W-:Y:S02]  /*33a00*/  IMAD.MOV.U32 R12, RZ, RZ, R0 ;  /* 0x000000ffff0c7224 */ /* 0x000fe400078e0000 */
[----:B------:R-:W-:-:S07]  /*33a10*/  IMAD.MOV.U32 R9, RZ, RZ, R14 ;  /* 0x000000ffff097224 */ /* 0x000fce00078e000e */
[----:B------:R-:W-:Y:S05]  /*33a20*/  WARPSYNC.COLLECTIVE R15, `(.L_x_6702) ;  /* 0x000000000f087348 */ /* 0x000fea0003c00000 */
[----:B------:R0:W1:Y:S02]  /*33a30*/  SHFL.IDX P6, R14, R13, R12, R11 ;  /* 0x0000000c0d0e7389 */ /* 0x00006400000c000b */
[----:B01----:R-:W-:Y:S01]  /*33a40*/  ENDCOLLECTIVE ;  /* 0x000000000000791b */ /* 0x003fe20003800000 */
.L_x_6702:
        /* <DEDUP_REMOVED lines=8> */
.L_x_6703:
[----:B------:R-:W-:Y:S02]  /*33ad0*/  IMAD.MOV.U32 R13, RZ, RZ, R27 ;  /* 0x000000ffff0d7224 */ /* 0x000fe400078e001b */
[----:B------:R-:W-:Y:S01]  /*33ae0*/  IMAD.MOV.U32 R12, RZ, RZ, R0 ;  /* 0x000000ffff0c7224 */ /* 0x000fe200078e0000 */
[----:B------:R-:W-:-:S07]  /*33af0*/  MOV R25, R14 ;  /* 0x0000000e00197202 */ /* 0x000fce0000000f00 */
[----:B------:R-:W-:Y:S05]  /*33b00*/  WARPSYNC.COLLECTIVE R15, `(.L_x_6704) ;  /* 0x000000000f087348 */ /* 0x000fea0003c00000 */
[----:B------:R0:W1:Y:S02]  /*33b10*/  SHFL.IDX P6, R14, R13, R12, R11 ;  /* 0x0000000c0d0e7389 */ /* 0x00006400000c000b */
[----:B01----:R-:W-:Y:S01]  /*33b20*/  ENDCOLLECTIVE ;  /* 0x000000000000791b */ /* 0x003fe20003800000 */
.L_x_6704:
[----:B------:R-:W-:Y:S01]  /*33b30*/  IMAD.MOV.U32 R13, RZ, RZ, R28 ;  /* 0x000000ffff0d7224 */ /* 0x000fe200078e001c */
[----:B------:R-:W-:Y:S02]  /*33b40*/  MOV R12, R3 ;  /* 0x00000003000c7202 */ /* 0x000fe40000000f00 */
[----:B------:R-:W-:Y:S02]  /*33b50*/  SEL R28, R30, R25, P0 ;  /* 0x000000191e1c7207 */ /* 0x000fe40000000000 */
[----:B------:R-:W-:Y:S01]  /*33b60*/  SEL R30, R25, R30, P0 ;  /* 0x0000001e191e7207 */ /* 0x000fe20000000000 */
[----:B------:R-:W-:-:S07]  /*33b70*/  IMAD.MOV.U32 R34, RZ, RZ, R14 ;  /* 0x000000ffff227224 */ /* 0x000fce00078e000e */
[----:B------:R-:W-:Y:S05]  /*33b80*/  WARPSYNC.COLLECTIVE R15, `(.L_x_6705) ;  /* 0x000000000f087348 */ /* 0x000fea0003c00000 */
[----:B------:R0:W1:Y:S02]  /*33b90*/  SHFL.IDX P6, R14, R13, R12, R11 ;  /* 0x0000000c0d0e7389 */ /* 0x00006400000c000b */
[----:B01----:R-:W-:Y:S01]  /*33ba0*/  ENDCOLLECTIVE ;  /* 0x000000000000791b */ /* 0x003fe20003800000 */
.L_x_6705:
[----:B------:R-:W-:Y:S02]  /*33bb0*/  IMAD.MOV.U32 R13, RZ, RZ, R29 ;  /* 0x000000ffff0d7224 */ /* 0x000fe400078e001d */
[----:B------:R-:W-:Y:S02]  /*33bc0*/  IMAD.MOV.U32 R12, RZ, RZ, R0 ;  /* 0x000000ffff0c7224 */ /* 0x000fe400078e0000 */
[----:B------:R-:W-:-:S07]  /*33bd0*/  IMAD.MOV.U32 R27, RZ, RZ, R14 ;  /* 0x000000ffff1b7224 */ /* 0x000fce00078e000e */
[----:B------:R-:W-:Y:S05]  /*33be0*/  WARPSYNC.COLLECTIVE R15, `(.L_x_6706) ;  /* 0x000000000f087348 */ /* 0x000fea0003c00000 */
[----:B------:R0:W1:Y:S02]  /*33bf0*/  SHFL.IDX P6, R14, R13, R12, R11 ;  /* 0x0000000c0d0e7389 */ /* 0x00006400000c000b */
[----:B01----:R-:W-:Y:S01]  /*33c00*/  ENDCOLLECTIVE ;  /* 0x000000000000791b */ /* 0x003fe20003800000 */
.L_x_6706:
        /* <DEDUP_REMOVED lines=8> */
.L_x_6707:
[----:B------:R-:W-:Y:S02]  /*33c90*/  IMAD.MOV.U32 R13, RZ, RZ, R31 ;  /* 0x000000ffff0d7224 */ /* 0x000fe400078e001f */
[----:B------:R-:W-:Y:S02]  /*33ca0*/  IMAD.MOV.U32 R12, RZ, RZ, R0 ;  /* 0x000000ffff0c7224 */ /* 0x000fe400078e0000 */
[----:B------:R-:W-:-:S07]  /*33cb0*/  IMAD.MOV.U32 R29, RZ, RZ, R14 ;  /* 0x000000ffff1d7224 */ /* 0x000fce00078e000e */
[----:B------:R-:W-:Y:S05]  /*33cc0*/  WARPSYNC.COLLECTIVE R15, `(.L_x_6708) ;  /* 0x000000000f087348 */ /* 0x000fea0003c00000 */
[----:B------:R0:W1:Y:S02]  /*33cd0*/  SHFL.IDX P6, R14, R13, R12, R11 ;  /* 0x0000000c0d0e7389 */ /* 0x00006400000c000b */
[----:B01----:R-:W-:Y:S01]  /*33ce0*/  ENDCOLLECTIVE ;  /* 0x000000000000791b */ /* 0x003fe20003800000 */
.L_x_6708:
        /* <DEDUP_REMOVED lines=8> */
.L_x_6709:
[----:B------:R-:W-:Y:S01]  /*33d70*/  IMAD.MOV.U32 R13, RZ, RZ, R33 ;  /* 0x000000ffff0d7224 */ /* 0x000fe200078e0021 */
[----:B------:R-:W-:Y:S01]  /*33d80*/  MOV R12, R0 ;  /* 0x00000000000c7202 */ /* 0x000fe20000000f00 */
[----:B------:R-:W-:-:S07]  /*33d90*/  IMAD.MOV.U32 R40, RZ, RZ, R14 ;  /* 0x000000ffff287224 */ /* 0x000fce00078e000e */
[----:B------:R-:W-:Y:S05]  /*33da0*/  WARPSYNC.COLLECTIVE R15, `(.L_x_6710) ;  /* 0x000000000f087348 */ /* 0x000fea0003c00000 */
[----:B------:R0:W1:Y:S02]  /*33db0*/  SHFL.IDX P6, R14, R13, R12, R11 ;  /* 0x0000000c0d0e7389 */ /* 0x00006400000c000b */
[----:B01----:R-:W-:Y:S01]  /*33dc0*/  ENDCOLLECTIVE ;  /* 0x000000000000791b */ /* 0x003fe20003800000 */
.L_x_6710:
[----:B------:R-:W-:Y:S02]  /*33dd0*/  IMAD.MOV.U32 R13, RZ, RZ, R42 ;  /* 0x000000ffff0d7224 */ /* 0x000fe400078e002a */
[----:B------:R-:W-:Y:S02]  /*33de0*/  IMAD.MOV.U32 R12, RZ, RZ, R3 ;  /* 0x000000ffff0c7224 */ /* 0x000fe400078e0003 */
[----:B------:R-:W-:-:S07]  /*33df0*/  IMAD.MOV.U32 R33, RZ, RZ, R14 ;  /* 0x000000ffff217224 */ /* 0x000fce00078e000e */
[----:B------:R-:W-:Y:S05]  /*33e00*/  WARPSYNC.COLLECTIVE R15, `(.L_x_6711) ;  /* 0x000000000f087348 */ /* 0x000fea0003c00000 */
[----:B------:R0:W1:Y:S02]  /*33e10*/  SHFL.IDX P6, R14, R13, R12, R11 ;  /* 0x0000000c0d0e7389 */ /* 0x00006400000c000b */
[----:B01----:R-:W-:Y:S01]  /*33e20*/  ENDCOLLECTIVE ;  /* 0x000000000000791b */ /* 0x003fe20003800000 */
.L_x_6711:
[----:B------:R-:W-:Y:S01]  /*33e30*/  MOV R13, R35 ;  /* 0x00000023000d7202 */ /* 0x000fe20000000f00 */
[----:B------:R-:W-:Y:S02]  /*33e40*/  IMAD.MOV.U32 R12, RZ, RZ, R0 ;  /* 0x000000ffff0c7224 */ /* 0x000fe400078e0000 */
[----:B------:R-:W-:-:S07]  /*33e50*/  IMAD.MOV.U32 R42, RZ, RZ, R14 ;  /* 0x000000ffff2a7224 */ /* 0x000fce00078e000e */
[----:B------:R-:W-:Y:S05]  /*33e60*/  WARPSYNC.COLLECTIVE R15, `(.L_x_6712) ;  /* 0x000000000f087348 */ /* 0x000fea0003c00000 */
[----:B------:R0:W1:Y:S02]  /*33e70*/  SHFL.IDX P6, R14, R13, R12, R11 ;  /* 0x0000000c0d0e7389 */ /* 0x00006400000c000b */
[----:B01----:R-:W-:Y:S01]  /*33e80*/  ENDCOLLECTIVE ;  /* 0x000000000000791b */ /* 0x003fe20003800000 */
.L_x_6712:
[----:B------:R-:W-:Y:S02]  /*33e90*/  IMAD.MOV.U32 R13, RZ, RZ, R44 ;  /* 0x000000ffff0d7224 */ /* 0x000fe400078e002c */
[----:B------:R-:W-:Y:S02]  /*33ea0*/  IMAD.MOV.U32 R12, RZ, RZ, R3 ;  /* 0x000000ffff0c7224 */ /* 0x000fe400078e0003 */
[----:B------:R-:W-:-:S07]  /*33eb0*/  IMAD.MOV.U32 R46, RZ, RZ, R14 ;  /* 0x000000ffff2e7224 */ /* 0x000fce00078e000e */
[----:B------:R-:W-:Y:S05]  /*33ec0*/  WARPSYNC.COLLECTIVE R15, `(.L_x_6713) ;  /* 0x000000000f087348 */ /* 0x000fea0003c00000 */
[----:B------:R0:W1:Y:S02]  /*33ed0*/  SHFL.IDX P6, R14, R13, R12, R11 ;  /* 0x0000000c0d0e7389 */ /* 0x00006400000c000b */
[----:B01----:R-:W-:Y:S01]  /*33ee0*/  ENDCOLLECTIVE ;  /* 0x000000000000791b */ /* 0x003fe20003800000 */
.L_x_6713:
[----:B------:R-:W-:Y:S02]  /*33ef0*/  IMAD.MOV.U32 R13, RZ, RZ, R37 ;  /* 0x000000ffff0d7224 */ /* 0x000fe400078e0025 */
[----:B------:R-:W-:Y:S01]  /*33f00*/  IMAD.MOV.U32 R12, RZ, RZ, R0 ;  /* 0x000000ffff0c7224 */ /* 0x000fe200078e0000 */
[----:B------:R-:W-:-:S07]  /*33f10*/  MOV R35, R14 ;  /* 0x0000000e00237202 */ /* 0x000fce0000000f00 */
[----:B------:R-:W-:Y:S05]  /*33f20*/  WARPSYNC.COLLECTIVE R15, `(.L_x_6714) ;  /* 0x000000000f087348 */ /* 0x000fea0003c00000 */
[----:B------:R0:W1:Y:S02]  /*33f30*/  SHFL.IDX P6, R14, R13, R12, R11 ;  /* 0x0000000c0d0e7389 */ /* 0x00006400000c000b */
[----:B01----:R-:W-:Y:S01]  /*33f40*/  ENDCOLLECTIVE ;  /* 0x000000000000791b */ /* 0x003fe20003800000 */
.L_x_6714:
        /* <DEDUP_REMOVED lines=8> */
.L_x_6715:
[----:B------:R-:W-:Y:S02]  /*33fd0*/  IMAD.MOV.U32 R13, RZ, RZ, R39 ;  /* 0x000000ffff0d7224 */ /* 0x000fe400078e0027 */
[----:B------:R-:W-:Y:S02]  /*33fe0*/  IMAD.MOV.U32 R12, RZ, RZ, R0 ;  /* 0x000000ffff0c7224 */ /* 0x000fe400078e0000 */
[----:B------:R-:W-:-:S07]  /*33ff0*/  IMAD.MOV.U32 R37, RZ, RZ, R14 ;  /* 0x000000ffff257224 */ /* 0x000fce00078e000e */
[----:B------:R-:W-:Y:S05]  /*34000*/  WARPSYNC.COLLECTIVE R15, `(.L_x_6716) ;  /* 0x000000000f087348 */ /* 0x000fea0003c00000 */
[----:B------:R0:W1:Y:S02]  /*34010*/  SHFL.IDX P6, R14, R13, R12, R11 ;  /* 0x0000000c0d0e7389 */ /* 0x00006400000c000b */
[----:B01----:R-:W-:Y:S01]  /*34020*/  ENDCOLLECTIVE ;  /* 0x000000000000791b */ /* 0x003fe20003800000 */
.L_x_6716:
        /* <DEDUP_REMOVED lines=8> */
.L_x_6717:
[----:B------:R-:W-:Y:S02]  /*340b0*/  IMAD.MOV.U32 R13, RZ, RZ, R41 ;  /* 0x000000ffff0d7224 */ /* 0x000fe400078e0029 */
[----:B------:R-:W-:Y:S02]  /*340c0*/  IMAD.MOV.U32 R12, RZ, RZ, R0 ;  /* 0x000000ffff0c7224 */ /* 0x000fe400078e0000 */
[----:B------:R-:W-:-:S07]  /*340d0*/  IMAD.MOV.U32 R39, RZ, RZ, R14 ;  /* 0x000000ffff277224 */ /* 0x000fce00078e000e */
[----:B------:R-:W-:Y:S05]  /*340e0*/  WARPSYNC.COLLECTIVE R15, `(.L_x_6718) ;  /* 0x000000000f087348 */ /* 0x000fea0003c00000 */
[----:B------:R0:W1:Y:S02]  /*340f0*/  SHFL.IDX P6, R14, R13, R12, R11 ;  /* 0x0000000c0d0e7389 */ /* 0x00006400000c000b */
[----:B01----:R-:W-:Y:S01]  /*34100*/  ENDCOLLECTIVE ;  /* 0x000000000000791b */ /* 0x003fe20003800000 */
.L_x_6718:
        /* <DEDUP_REMOVED lines=8> */
.L_x_6719:
[----:B------:R-:W-:Y:S01]  /*34190*/  IMAD.MOV.U32 R13, RZ, RZ, R43 ;  /* 0x000000ffff0d7224 */ /* 0x000fe200078e002b */
[----:B------:R-:W-:Y:S01]  /*341a0*/  MOV R12, R0 ;  /* 0x00000000000c7202 */ /* 0x000fe20000000f00 */
[----:B------:R-:W-:-:S07]  /*341b0*/  IMAD.MOV.U32 R41, RZ, RZ, R14 ;  /* 0x000000ffff297224 */ /* 0x000fce00078e000e */
[----:B------:R-:W-:Y:S05]  /*341c0*/  WARPSYNC.COLLECTIVE R15, `(.L_x_6720) ;  /* 0x000000000f087348 */ /* 0x000fea0003c00000 */
[----:B------:R0:W1:Y:S02]  /*341d0*/  SHFL.IDX P6, R14, R13, R12, R11 ;  /* 0x0000000c0d0e7389 */ /* 0x00006400000c000b */
[----:B01----:R-:W-:Y:S01]  /*341e0*/  ENDCOLLECTIVE ;  /* 0x000000000000791b */ /* 0x003fe20003800000 */
.L_x_6720:
        /* <DEDUP_REMOVED lines=8> */
.L_x_6721:
[----:B------:R-:W-:Y:S01]  /*34270*/  MOV R13, R45 ;  /* 0x0000002d000d7202 */ /* 0x000fe20000000f00 */
[----:B------:R-:W-:Y:S02]  /*34280*/  IMAD.MOV.U32 R12, RZ, RZ, R0 ;  /* 0x000000ffff0c7224 */ /* 0x000fe400078e0000 */
[----:B------:R-:W-:-:S07]  /*34290*/  IMAD.MOV.U32 R62, RZ, RZ, R14 ;  /* 0x000000ffff3e7224 */ /* 0x000fce00078e000e */
[----:B------:R-:W-:Y:S05]  /*342a0*/  WARPSYNC.COLLECTIVE R15, `(.L_x_6722) ;  /* 0x000000000f087348 */ /* 0x000fea0003c00000 */
[----:B------:R0:W1:Y:S02]  /*342b0*/  SHFL.IDX P6, R14, R13, R12, R11 ;  /* 0x0000000c0d0e7389 */ /* 0x00006400000c000b */
[----:B01----:R-:W-:Y:S01]  /*342c0*/  ENDCOLLECTIVE ;  /* 0x000000000000791b */ /* 0x003fe20003800000 */
.L_x_6722:
        /* <DEDUP_REMOVED lines=8> */
.L_x_6723:
[----:B------:R-:W-:Y:S02]  /*34350*/  IMAD.MOV.U32 R13, RZ, RZ, R47 ;  /* 0x000000ffff0d7224 */ /* 0x000fe400078e002f */
[----:B------:R-:W-:Y:S01]  /*34360*/  IMAD.MOV.U32 R12, RZ, RZ, R0 ;  /* 0x000000ffff0c7224 */ /* 0x000fe200078e0000 */
[----:B------:R-:W-:-:S07]  /*34370*/  MOV R64, R14 ;  /* 0x0000000e00407202 */ /* 0x000fce0000000f00 */
[----:B------:R-:W-:Y:S05]  /*34380*/  WARPSYNC.COLLECTIVE R15, `(.L_x_6724) ;  /* 0x000000000f087348 */ /* 0x000fea0003c00000 */
[----:B------:R0:W1:Y:S02]  /*34390*/  SHFL.IDX P6, R14, R13, R12, R11 ;  /* 0x0000000c0d0e7389 */ /* 0x00006400000c000b */
[----:B01----:R-:W-:Y:S01]  /*343a0*/  ENDCOLLECTIVE ;  /* 0x000000000000791b */ /* 0x003fe20003800000 */
.L_x_6724:
[----:B------:R-:W-:Y:S01]  /*343b0*/  SEL R9, R45, R64, P0 ;  /* 0x000000402d097207 */ /* 0x000fe20000000000 */
[----:B------:R-:W-:Y:S01]  /*343c0*/  IMAD.MOV.U32 R13, RZ, RZ, R66 ;  /* 0x000000ffff0d7224 */ /* 0x000fe200078e0042 */
[----:B------:R-:W-:Y:S01]  /*343d0*/  MOV R12, R3 ;  /* 0x00000003000c7202 */ /* 0x000fe20000000f00 */
[----:B------:R-:W-:-:S07]  /*343e0*/  IMAD.MOV.U32 R47, RZ, RZ, R14 ;  /* 0x000000ffff2f7224 */ /* 0x000fce00078e000e */
[----:B------:R-:W-:Y:S05]  /*343f0*/  WARPSYNC.COLLECTIVE R15, `(.L_x_6725) ;  /* 0x000000000f087348 */ /* 0x000fea0003c00000 */
[----:B------:R0:W1:Y:S02]  /*34400*/  SHFL.IDX P6, R14, R13, R12, R11 ;  /* 0x0000000c0d0e7389 */ /* 0x00006400000c000b */
[----:B01----:R-:W-:Y:S01]  /*34410*/  ENDCOLLECTIVE ;  /* 0x000000000000791b */ /* 0x003fe20003800000 */
.L_x_6725:
[----:B------:R-:W-:Y:S02]  /*34420*/  IMAD.MOV.U32 R13, RZ, RZ, R49 ;  /* 0x000000ffff0d7224 */ /* 0x000fe400078e0031 */
[----:B------:R-:W-:Y:S02]  /*34430*/  IMAD.MOV.U32 R12, RZ, RZ, R0 ;  /* 0x000000ffff0c7224 */ /* 0x000fe400078e0000 */
[----:B------:R-:W-:-:S07]  /*34440*/  IMAD.MOV.U32 R66, RZ, RZ, R14 ;  /* 0x000000ffff427224 */ /* 0x000fce00078e000e */
[----:B------:R-:W-:Y:S05]  /*34450*/  WARPSYNC.COLLECTIVE R15, `(.L_x_6726) ;  /* 0x000000000f087348 */ /* 0x000fea0003c00000 */
[----:B------:R0:W1:Y:S02]  /*34460*/  SHFL.IDX P6, R14, R13, R12, R11 ;  /* 0x0000000c0d0e7389 */ /* 0x00006400000c000b */
[----:B01----:R-:W-:Y:S01]  /*34470*/  ENDCOLLECTIVE ;  /* 0x000000000000791b */ /* 0x003fe20003800000 */
.L_x_6726:
        /* <DEDUP_REMOVED lines=8> */
.L_x_6727:
[----:B------:R-:W-:Y:S02]  /*34500*/  IMAD.MOV.U32 R13, RZ, RZ, R51 ;  /* 0x000000ffff0d7224 */ /* 0x000fe400078e0033 */
[----:B------:R-:W-:Y:S02]  /*34510*/  IMAD.MOV.U32 R12, RZ, RZ, R0 ;  /* 0x000000ffff0c7224 */ /* 0x000fe400078e0000 */
[----:B------:R-:W-:-:S07]  /*34520*/  IMAD.MOV.U32 R68, RZ, RZ, R14 ;  /* 0x000000ffff447224 */ /* 0x000fce00078e000e */
[----:B------:R-:W-:Y:S05]  /*34530*/  WARPSYNC.COLLECTIVE R15, `(.L_x_6728) ;  /* 0x000000000f087348 */ /* 0x000fea0003c00000 */
[----:B------:R0:W1:Y:S02]  /*34540*/  SHFL.IDX P6, R14, R13, R12, R11 ;  /* 0x0000000c0d0e7389 */ /* 0x00006400000c000b */
[----:B01----:R-:W-:Y:S01]  /*34550*/  ENDCOLLECTIVE ;  /* 0x000000000000791b */ /* 0x003fe20003800000 */
.L_x_6728:
[----:B------:R-:W-:Y:S01]  /*34560*/  SEL R29, R49, R68, P0 ;  /* 0x00000044311d7207 */ /* 0x000fe20000000000 */
[----:B------:R-:W-:Y:S02]  /*34570*/  IMAD.MOV.U32 R13, RZ, RZ, R70 ;  /* 0x000000ffff0d7224 */ /* 0x000fe400078e0046 */
[----:B------:R-:W-:Y:S01]  /*34580*/  IMAD.MOV.U32 R12, RZ, RZ, R3 ;  /* 0x000000ffff0c7224 */ /* 0x000fe200078e0003 */
[----:B------:R-:W-:-:S07]  /*34590*/  MOV R51, R14 ;  /* 0x0000000e00337202 */ /* 0x000fce0000000f00 */
[----:B------:R-:W-:Y:S05]  /*345a0*/  WARPSYNC.COLLECTIVE R15, `(.L_x_6729) ;  /* 0x000000000f087348 */ /* 0x000fea0003c00000 */
[----:B------:R0:W1:Y:S02]  /*345b0*/  SHFL.IDX P6, R14, R13, R12, R11 ;  /* 0x0000000c0d0e7389 */ /* 0x00006400000c000b */
[----:B01----:R-:W-:Y:S01]  /*345c0*/  ENDCOLLECTIVE ;  /* 0x000000000000791b */ /* 0x003fe20003800000 */
.L_x_6729:
[----:B------:R-:W-:Y:S01]  /*345d0*/  IMAD.MOV.U32 R13, RZ, RZ, R53 ;  /* 0x000000ffff0d7224 */ /* 0x000fe200078e0035 */
[----:B------:R-:W-:Y:S01]  /*345e0*/  MOV R12, R0 ;  /* 0x00000000000c7202 */ /* 0x000fe20000000f00 */
[----:B------:R-:W-:-:S07]  /*345f0*/  IMAD.MOV.U32 R70, RZ, RZ, R14 ;  /* 0x000000ffff467224 */ /* 0x000fce00078e000e */
[----:B------:R-:W-:Y:S05]  /*34600*/  WARPSYNC.COLLECTIVE R15, `(.L_x_6730) ;  /* 0x000000000f087348 */ /* 0x000fea0003c00000 */
[----:B------:R0:W1:Y:S02]  /*34610*/  SHFL.IDX P6, R14, R13, R12, R11 ;  /* 0x0000000c0d0e7389 */ /* 0x00006400000c000b */
[----:B01----:R-:W-:Y:S01]  /*34620*/  ENDCOLLECTIVE ;  /* 0x000000000000791b */ /* 0x003fe20003800000 */
.L_x_6730:
[----:B------:R-:W-:Y:S01]  /*34630*/  SEL R35, R70, R51, P0 ;  /* 0x0000003346237207 */ /* 0x000fe20000000000 */
[----:B------:R-:W-:Y:S02]  /*34640*/  IMAD.MOV.U32 R13, RZ, RZ, R72 ;  /* 0x000000ffff0d7224 */ /* 0x000fe400078e0048 */
[----:B------:R-:W-:Y:S02]  /*34650*/  IMAD.MOV.U32 R12, RZ, RZ, R3 ;  /* 0x000000ffff0c7224 */ /* 0x000fe400078e0003 */
[----:B------:R-:W-:-:S07]  /*34660*/  IMAD.MOV.U32 R53, RZ, RZ, R14 ;  /* 0x000000ffff357224 */ /* 0x000fce00078e000e */
[----:B------:R-:W-:Y:S05]  /*34670*/  WARPSYNC.COLLECTIVE R15, `(.L_x_6731) ;  /* 0x000000000f087348 */ /* 0x000fea0003c00000 */
[----:B------:R0:W1:Y:S02]  /*34680*/  SHFL.IDX P6, R14, R13, R12, R11 ;  /* 0x0000000c0d0e7389 */ /* 0x00006400000c000b */
[----:B01----:R-:W-:Y:S01]  /*34690*/  ENDCOLLECTIVE ;  /* 0x000000000000791b */ /* 0x003fe20003800000 */
.L_x_6731:
[----:B------:R-:W-:Y:S01]  /*346a0*/  MOV R13, R55 ;  /* 0x00000037000d7202 */ /* 0x000fe20000000f00 */
[----:B------:R-:W-:Y:S02]  /*346b0*/  IMAD.MOV.U32 R12, RZ, RZ, R0 ;  /* 0x000000ffff0c7224 */ /* 0x000fe400078e0000 */
[----:B------:R-:W-:-:S07]  /*346c0*/  IMAD.MOV.U32 R72, RZ, RZ, R14 ;  /* 0x000000ffff487224 */ /* 0x000fce00078e000e */
[----:B------:R-:W-:Y:S05]  /*346d0*/  WARPSYNC.COLLECTIVE R15, `(.L_x_6732) ;  /* 0x000000000f087348 */ /* 0x000fea0003c00000 */
[----:B------:R0:W1:Y:S02]  /*346e0*/  SHFL.IDX P6, R14, R13, R12, R11 ;  /* 0x0000000c0d0e7389 */ /* 0x00006400000c000b */
[----:B01----:R-:W-:Y:S01]  /*346f0*/  ENDCOLLECTIVE ;  /* 0x000000000000791b */ /* 0x003fe20003800000 */
.L_x_6732:
        /* <DEDUP_REMOVED lines=8> */
.L_x_6733:
[----:B------:R-:W-:Y:S02]  /*34780*/  IMAD.MOV.U32 R13, RZ, RZ, R57 ;  /* 0x000000ffff0d7224 */ /* 0x000fe400078e0039 */
[----:B------:R-:W-:Y:S01]  /*34790*/  IMAD.MOV.U32 R12, RZ, RZ, R0 ;  /* 0x000000ffff0c7224 */ /* 0x000fe200078e0000 */
[----:B------:R-:W-:-:S07]  /*347a0*/  MOV R74, R14 ;  /* 0x0000000e004a7202 */ /* 0x000fce0000000f00 */
[----:B------:R-:W-:Y:S05]  /*347b0*/  WARPSYNC.COLLECTIVE R15, `(.L_x_6734) ;  /* 0x000000000f087348 */ /* 0x000fea0003c00000 */
[----:B------:R0:W1:Y:S02]  /*347c0*/  SHFL.IDX P6, R14, R13, R12, R11 ;  /* 0x0000000c0d0e7389 */ /* 0x00006400000c000b */
[----:B01----:R-:W-:Y:S01]  /*347d0*/  ENDCOLLECTIVE ;  /* 0x000000000000791b */ /* 0x003fe20003800000 */
.L_x_6734:
[----:B------:R-:W-:Y:S01]  /*347e0*/  IMAD.MOV.U32 R13, RZ, RZ, R76 ;  /* 0x000000ffff0d7224 */ /* 0x000fe200078e004c */
[----:B------:R-:W-:Y:S01]  /*347f0*/  MOV R12, R3 ;  /* 0x00000003000c7202 */ /* 0x000fe20000000f00 */
[----:B------:R-:W-:-:S07]  /*34800*/  IMAD.MOV.U32 R57, RZ, RZ, R14 ;  /* 0x000000ffff397224 */ /* 0x000fce00078e000e */
[----:B------:R-:W-:Y:S05]  /*34810*/  WARPSYNC.COLLECTIVE R15, `(.L_x_6735) ;  /* 0x000000000f087348 */ /* 0x000fea0003c00000 */
[----:B------:R0:W1:Y:S02]  /*34820*/  SHFL.IDX P6, R14, R13, R12, R11 ;  /* 0x0000000c0d0e7389 */ /* 0x00006400000c000b */
[----:B01----:R-:W-:Y:S01]  /*34830*/  ENDCOLLECTIVE ;  /* 0x000000000000791b */ /* 0x003fe20003800000 */
.L_x_6735:
[----:B------:R-:W-:Y:S02]  /*34840*/  IMAD.MOV.U32 R13, RZ, RZ, R59 ;  /* 0x000000ffff0d7224 */ /* 0x000fe400078e003b */
[----:B------:R-:W-:Y:S02]  /*34850*/  IMAD.MOV.U32 R12, RZ, RZ, R0 ;  /* 0x000000ffff0c7224 */ /* 0x000fe400078e0000 */
[----:B------:R-:W-:-:S07]  /*34860*/  IMAD.MOV.U32 R76, RZ, RZ, R14 ;  /* 0x000000ffff4c7224 */ /* 0x000fce00078e000e */
[----:B------:R-:W-:Y:S05]  /*34870*/  WARPSYNC.COLLECTIVE R15, `(.L_x_6736) ;  /* 0x000000000f087348 */ /* 0x000fea0003c00000 */
[----:B------:R0:W1:Y:S02]  /*34880*/  SHFL.IDX P6, R14, R13, R12, R11 ;  /* 0x0000000c0d0e7389 */ /* 0x00006400000c000b */
[----:B01----:R-:W-:Y:S01]  /*34890*/  ENDCOLLECTIVE ;  /* 0x000000000000791b */ /* 0x003fe20003800000 */
.L_x_6736:
        /* <DEDUP_REMOVED lines=8> */
.L_x_6737:
[----:B------:R-:W-:Y:S02]  /*34920*/  IMAD.MOV.U32 R13, RZ, RZ, R63 ;  /* 0x000000ffff0d7224 */ /* 0x000fe400078e003f */
[----:B------:R-:W-:Y:S02]  /*34930*/  IMAD.MOV.U32 R12, RZ, RZ, R0 ;  /* 0x000000ffff0c7224 */ /* 0x000fe400078e0000 */
[----:B------:R-:W-:-:S07]  /*34940*/  IMAD.MOV.U32 R78, RZ, RZ, R14 ;  /* 0x000000ffff4e7224 */ /* 0x000fce00078e000e */
[----:B------:R-:W-:Y:S05]  /*34950*/  WARPSYNC.COLLECTIVE R15, `(.L_x_6738) ;  /* 0x000000000f087348 */ /* 0x000fea0003c00000 */
[----:B------:R0:W1:Y:S02]  /*34960*/  SHFL.IDX P6, R14, R13, R12, R11 ;  /* 0x0000000c0d0e7389 */ /* 0x00006400000c000b */
[----:B01----:R-:W-:Y:S01]  /*34970*/  ENDCOLLECTIVE ;  /* 0x000000000000791b */ /* 0x003fe20003800000 */
.L_x_6738:
[----:B------:R-:W-:Y:S01]  /*34980*/  SEL R47, R78, R59, P0 ;  /* 0x0000003b4e2f7207 */ /* 0x000fe20000000000 */
[----:B------:R-:W-:Y:S02]  /*34990*/  IMAD.MOV.U32 R13, RZ, RZ, R80 ;  /* 0x000000ffff0d7224 */ /* 0x000fe400078e0050 */
[----:B------:R-:W-:Y:S01]  /*349a0*/  IMAD.MOV.U32 R12, RZ, RZ, R3 ;  /* 0x000000ffff0c7224 */ /* 0x000fe200078e0003 */
[----:B------:R-:W-:-:S07]  /*349b0*/  MOV R63, R14 ;  /* 0x0000000e003f7202 */ /* 0x000fce0000000f00 */
[----:B------:R-:W-:Y:S05]  /*349c0*/  WARPSYNC.COLLECTIVE R15, `(.L_x_6739) ;  /* 0x000000000f087348 */ /* 0x000fea0003c00000 */
[----:B------:R0:W1:Y:S02]  /*349d0*/  SHFL.IDX P6, R14, R13, R12, R11 ;  /* 0x0000000c0d0e7389 */ /* 0x00006400000c000b */
[----:B01----:R-:W-:Y:S01]  /*349e0*/  ENDCOLLECTIVE ;  /* 0x000000000000791b */ /* 0x003fe20003800000 */
.L_x_6739:
[----:B------:R-:W-:Y:S01]  /*349f0*/  IMAD.MOV.U32 R13, RZ, RZ, R65 ;  /* 0x000000ffff0d7224 */ /* 0x000fe200078e0041 */
[----:B------:R-:W-:Y:S01]  /*34a00*/  MOV R12, R0 ;  /* 0x00000000000c7202 */ /* 0x000fe20000000f00 */
[----:B------:R-:W-:-:S07]  /*34a10*/  IMAD.MOV.U32 R80, RZ, RZ, R14 ;  /* 0x000000ffff507224 */ /* 0x000fce00078e000e */
[----:B------:R-:W-:Y:S05]  /*34a20*/  WARPSYNC.COLLECTIVE R15, `(.L_x_6740) ;  /* 0x000000000f087348 */ /* 0x000fea0003c00000 */
[----:B------:R0:W1:Y:S02]  /*34a30*/  SHFL.IDX P6, R14, R13, R12, R11 ;  /* 0x0000000c0d0e7389 */ /* 0x00006400000c000b */
[----:B01----:R-:W-:Y:S01]  /*34a40*/  ENDCOLLECTIVE ;  /* 0x000000000000791b */ /* 0x003fe20003800000 */
.L_x_6740:
[----:B------:R-:W-:Y:S02]  /*34a50*/  IMAD.MOV.U32 R13, RZ, RZ, R82 ;  /* 0x000000ffff0d7224 */ /* 0x000fe400078e0052 */
[----:B------:R-:W-:Y:S02]  /*34a60*/  IMAD.MOV.U32 R12, RZ, RZ, R3 ;  /* 0x000000ffff0c7224 */ /* 0x000fe400078e0003 */
[----:B------:R-:W-:-:S07]  /*34a70*/  IMAD.MOV.U32 R65, RZ, RZ, R14 ;  /* 0x000000ffff417224 */ /* 0x000fce00078e000e */
[----:B------:R-:W-:Y:S05]  /*34a80*/  WARPSYNC.COLLECTIVE R15, `(.L_x_6741) ;  /* 0x000000000f087348 */ /* 0x000fea0003c00000 */
[----:B------:R0:W1:Y:S02]  /*34a90*/  SHFL.IDX P6, R14, R13, R12, R11 ;  /* 0x0000000c0d0e7389 */ /* 0x00006400000c000b */
[----:B01----:R-:W-:Y:S01]  /*34aa0*/  ENDCOLLECTIVE ;  /* 0x000000000000791b */ /* 0x003fe20003800000 */
.L_x_6741:
[----:B------:R-:W-:Y:S01]  /*34ab0*/  MOV R13, R67 ;  /* 0x00000043000d7202 */ /* 0x000fe20000000f00 */
[----:B------:R-:W-:Y:S02]  /*34ac0*/  IMAD.MOV.U32 R12, RZ, RZ, R0 ;  /* 0x000000ffff0c7224 */ /* 0x000fe400078e0000 */
[----:B------:R-:W-:Y:S02]  /*34ad0*/  IMAD.MOV.U32 R0, RZ, RZ, RZ ;  /* 0x000000ffff007224 */ /* 0x000fe400078e00ff */
[----:B------:R-:W-:-:S07]  /*34ae0*/  IMAD.MOV.U32 R82, RZ, RZ, R14 ;  /* 0x000000ffff527224 */ /* 0x000fce00078e000e */
[----:B------:R-:W-:Y:S05]  /*34af0*/  WARPSYNC.COLLECTIVE R15, `(.L_x_6742) ;  /* 0x000000000f087348 */ /* 0x000fea0003c00000 */
[----:B------:R0:W1:Y:S02]  /*34b00*/  SHFL.IDX P6, R14, R13, R12, R11 ;  /* 0x0000000c0d0e7389 */ /* 0x00006400000c000b */
[----:B01----:R-:W-:Y:S01]  /*34b10*/  ENDCOLLECTIVE ;  /* 0x000000000000791b */ /* 0x003fe20003800000 */
.L_x_6742:
[----:B------:R-:W-:Y:S01]  /*34b20*/  SEL R53, R65, R82, P0 ;  /* 0x0000005241357207 */ /* 0x000fe20000000000 */
[----:B------:R-:W-:Y:S02]  /*34b30*/  IMAD.MOV.U32 R13, RZ, RZ, R84 ;  /* 0x000000ffff0d7224 */ /* 0x000fe400078e0054 */
[----:B------:R-:W-:Y:S02]  /*34b40*/  IMAD.MOV.U32 R12, RZ, RZ, R3 ;  /* 0x000000ffff0c7224 */ /* 0x000fe400078e0003 */
[----:B------:R-:W-:-:S07]  /*34b50*/  IMAD.MOV.U32 R67, RZ, RZ, R14 ;  /* 0x000000ffff437224 */ /* 0x000fce00078e000e */
[----:B------:R-:W-:Y:S05]  /*34b60*/  WARPSYNC.COLLECTIVE R15, `(.L_x_6743) ;  /* 0x000000000f087348 */ /* 0x000fea0003c00000 */
[----:B------:R0:W1:Y:S02]  /*34b70*/  SHFL.IDX P6, R14, R13, R12, R11 ;  /* 0x0000000c0d0e7389 */ /* 0x00006400000c000b */
[----:B01----:R-:W-:Y:S01]  /*34b80*/  ENDCOLLECTIVE ;  /* 0x000000000000791b */ /* 0x003fe20003800000 */
.L_x_6743:
        /* <DEDUP_REMOVED lines=12> */
[----:B------:R-:W-:Y:S02]  /*34c50*/  SEL R51, R80, R63, P0 ;  /* 0x0000003f50337207 */ /* 0x000fe40000000000 */
[----:B------:R-:W-:Y:S01]  /*34c60*/  SEL R55, R82, R65, P0 ;  /* 0x0000004152377207 */ /* 0x000fe20000000000 */
[----:B------:R-:W-:Y:S06]  /*34c70*/  BRA `(.L_x_6744) ;  /* 0xffffff2400b87947 */ /* 0x000fec000383ffff */
.L_x_6496:
[----:B------:R-:W-:Y:S01]  /*34c80*/  IMAD.MOV.U32 R13, RZ, RZ, R3 ;  /* 0x000000ffff0d7224 */ /* 0x000fe200078e0003 */
[----:B------:R-:W-:Y:S01]  /*34c90*/  MOV R15, 0xffffffff ;  /* 0xffffffff000f7802 */ /* 0x000fe20000000f00 */
[----:B------:R-:W-:Y:S02]  /*34ca0*/  IMAD.MOV.U32 R12, RZ, RZ, RZ ;  /* 0x000000ffff0c7224 */ /* 0x000fe400078e00ff */
[----:B------:R-:W-:-:S07]  /*34cb0*/  IMAD.MOV.U32 R11, RZ, RZ, 0x181f ;  /* 0x0000181fff0b7424 */ /* 0x000fce00078e00ff */
[----:B0-----:R-:W-:Y:S05]  /*34cc0*/  WARPSYNC.COLLECTIVE R15, `(.L_x_6745) ;  /* 0x000000000f087348 */ /* 0x001fea0003c00000 */
[----:B------:R1:W2:Y:S02]  /*34cd0*/  SHFL.IDX P6, R14, R13, R12, R11 ;  /* 0x0000000c0d0e7389 */ /* 0x0002a400000c000b */
[----:B012---:R-:W-:Y:S01]  /*34ce0*/  ENDCOLLECTIVE ;  /* 0x000000000000791b */ /* 0x007fe20003800000 */
.L_x_6745:
[----:B------:R-:W-:Y:S02]  /*34cf0*/  IMAD.MOV.U32 R13, RZ, RZ, R2 ;  /* 0x000000ffff0d7224 */ /* 0x000fe400078e0002 */
[----:B------:R-:W-:-:S07]  /*34d00*/  IMAD.MOV.U32 R0, RZ, RZ, R14 ;  /* 0x000000ffff007224 */ /* 0x000fce00078e000e */
[----:B------:R-:W-:Y:S05]  /*34d10*/  WARPSYNC.COLLECTIVE R15, `(.L_x_6746) ;  /* 0x000000000f087348 */ /* 0x000fea0003c00000 */
[----:B------:R0:W1:Y:S02]  /*34d20*/  SHFL.IDX P6, R14, R13, R12, R11 ;  /* 0x0000000c0d0e7389 */ /* 0x00006400000c000b */
[----:B01----:R-:W-:Y:S01]  /*34d30*/  ENDCOLLECTIVE ;  /* 0x000000000000791b */ /* 0x003fe20003800000 */
.L_x_6746:
[----:B------:R-:W-:Y:S05]  /*34d40*/  BRA `(.L_x_6747) ;  /* 0xffffff4000807947 */ /* 0x000fea000383ffff */
.L_x_6499:
        /* <DEDUP_REMOVED lines=8> */
.L_x_6749:
[----:B------:R-:W-:Y:S05]  /*34dd0*/  BSYNC B1 ;  /* 0x0000000000017941 */ /* 0x000fea0003800000 */
.L_x_6748:
        /* <DEDUP_REMOVED lines=8> */
.L_x_6750:
[----:B------:R-:W-:Y:S05]  /*34e60*/  BRA `(.L_x_6751) ;  /* 0xffffff4000947947 */ /* 0x000fea000383ffff */
.L_x_6502:
        /* <DEDUP_REMOVED lines=8> */
.L_x_6753:
[----:B------:R-:W-:Y:S05]  /*34ef0*/  BSYNC B1 ;  /* 0x0000000000017941 */ /* 0x000fea0003800000 */
.L_x_6752:
        /* <DEDUP_REMOVED lines=8> */
.L_x_6754:
[----:B------:R-:W-:Y:S05]  /*34f80*/  BRA `(.L_x_6755) ;  /* 0xffffff4000a47947 */ /* 0x000fea000383ffff */
.L_x_6505:
        /* <DEDUP_REMOVED lines=8> */
.L_x_6757:
[----:B------:R-:W-:Y:S05]  /*35010*/  BSYNC B1 ;  /* 0x0000000000017941 */ /* 0x000fea0003800000 */
.L_x_6756:
        /* <DEDUP_REMOVED lines=8> */
.L_x_6758:
[----:B------:R-:W-:Y:S05]  /*350a0*/  BRA `(.L_x_6759) ;  /* 0xffffff4000b47947 */ /* 0x000fea000383ffff */
.L_x_6521:
[----:B0-----:R-:W0:Y:S01]  /*350b0*/  S2R R8, SR_TID.X ;  /* 0x0000000000087919 */ /* 0x001e220000002100 */
[----:B------:R-:W-:Y:S01]  /*350c0*/  BSSY B1, `(.L_x_6760) ;  /* 0x000000a000017945 */ /* 0x000fe20003800000 */
[----:B------:R-:W-:Y:S02]  /*350d0*/  IMAD.MOV.U32 R12, RZ, RZ, RZ ;  /* 0x000000ffff0c7224 */ /* 0x000fe400078e00ff */
[----:B------:R-:W-:Y:S02]  /*350e0*/  IMAD.MOV.U32 R11, RZ, RZ, 0x1f ;  /* 0x0000001fff0b7424 */ /* 0x000fe400078e00ff */
[----:B------:R-:W-:Y:S01]  /*350f0*/  IMAD.MOV.U32 R15, RZ, RZ, -0x1 ;  /* 0xffffffffff0f7424 */ /* 0x000fe200078e00ff */
[----:B0-----:R-:W-:-:S04]  /*35100*/  SHF.R.U32.HI R8, RZ, 0x5, R8 ;  /* 0x00000005ff087819 */ /* 0x001fc80000011608 */
[----:B------:R-:W-:-:S04]  /*35110*/  LOP3.LUT R8, R8, 0x3, RZ, 0xc0, !PT ;  /* 0x0000000308087812 */ /* 0x000fc800078ec0ff */
[----:B------:R-:W-:-:S07]  /*35120*/  MOV R13, R8 ;  /* 0x00000008000d7202 */ /* 0x000fce0000000f00 */
[----:B------:R-:W-:Y:S05]  /*35130*/  WARPSYNC.COLLECTIVE R15, `(.L_x_6761) ;  /* 0x000000000f087348 */ /* 0x000fea0003c00000 */
[----:B------:R0:W1:Y:S02]  /*35140*/  SHFL.IDX P6, R14, R13, R12, R11 ;  /* 0x0000000c0d0e7389 */ /* 0x00006400000c000b */
[----:B01----:R-:W-:Y:S01]  /*35150*/  ENDCOLLECTIVE ;  /* 0x000000000000791b */ /* 0x003fe20003800000 */
.L_x_6761:
[----:B------:R-:W-:Y:S05]  /*35160*/  BSYNC B1 ;  /* 0x0000000000017941 */ /* 0x000fea0003800000 */
.L_x_6760:
[----:B------:R-:W-:Y:S05]  /*35170*/  BRA `(.L_x_6762) ;  /* 0xffffff5800587947 */ /* 0x000fea000383ffff */
.L_x_6523:
[----:B------:R-:W-:Y:S01]  /*35180*/  BSSY B1, `(.L_x_6763) ;  /* 0x0000006000017945 */ /* 0x000fe20003800000 */
[----:B------:R-:W-:-:S07]  /*35190*/  IMAD.MOV.U32 R15, RZ, RZ, -0x1 ;  /* 0xffffffffff0f7424 */ /* 0x000fce00078e00ff */
[----:B01----:R-:W-:Y:S05]  /*351a0*/  WARPSYNC.COLLECTIVE R15, `(.L_x_6764) ;  /* 0x000000000f0c7348 */ /* 0x003fea0003c00000 */
[----:B------:R-:W-:Y:S02]  /*351b0*/  ELECT P6, UR62, PT ;  /* 0x00000000003e782f */ /* 0x000fe400038c0000 */
[----:B------:R-:W-:Y:S01]  /*351c0*/  MOV R14, UR62 ;  /* 0x0000003e000e7c02 */ /* 0x000fe20008000f00 */
[----:B01----:R-:W-:Y:S10]  /*351d0*/  ENDCOLLECTIVE ;  /* 0x000000000000791b */ /* 0x003ff40003800000 */
.L_x_6764:
[----:B------:R-:W-:Y:S05]  /*351e0*/  BSYNC B1 ;  /* 0x0000000000017941 */ /* 0x000fea0003800000 */
.L_x_6763:
[----:B------:R-:W-:Y:S05]  /*351f0*/  BRA `(.L_x_6522) ;  /* 0xffffff5800507947 */ /* 0x000fea000383ffff */
.L_x_6525:
[----:B-1----:R1:W2:Y:S02]  /*35200*/  SYNCS.PHASECHK.TRANS64.TRYWAIT P0, [R23+URZ+0x33420], R6 ;  /* 0x03342006170075a7 */ /* 0x0022a4000800017f */
[----:B--2---:R-:W-:Y:S05]  /*35210*/  @!P0 NANOSLEEP.SYNCS 0x989680 ;  /* 0x009896800000895d */ /* 0x004fea0003900000 */
[----:B------:R-:W2:Y:S02]  /*35220*/  @!P0 SYNCS.PHASECHK.TRANS64 P0, [R23+URZ+0x33420], R6 ;  /* 0x03342006170085a7 */ /* 0x000ea4000800007f */
[----:B--2---:R-:W-:Y:S05]  /*35230*/  @!P0 BRA `(.L_x_6525) ;  /* 0xfffffffc00f08947 */ /* 0x004fea000383ffff */
[----:B------:R-:W-:Y:S05]  /*35240*/  BRA `(.L_x_6765) ;  /* 0xffffff5800607947 */ /* 0x000fea000383ffff */
.L_x_6529:
[----:B0-----:R0:W2:Y:S02]  /*35250*/  SYNCS.PHASECHK.TRANS64.TRYWAIT P0, [R10+URZ+0x334a0], R9 ;  /* 0x0334a0090a0075a7 */ /* 0x0010a4000800017f */
[----:B--2---:R-:W-:Y:S05]  /*35260*/  @!P0 NANOSLEEP.SYNCS 0x989680 ;  /* 0x009896800000895d */ /* 0x004fea0003900000 */
[----:B------:R-:W2:Y:S02]  /*35270*/  @!P0 SYNCS.PHASECHK.TRANS64 P0, [R10+URZ+0x334a0], R9 ;  /* 0x0334a0090a0085a7 */ /* 0x000ea4000800007f */
[----:B--2---:R-:W-:Y:S05]  /*35280*/  @!P0 BRA `(.L_x_6529) ;  /* 0xfffffffc00f08947 */ /* 0x004fea000383ffff */
[----:B------:R-:W-:Y:S05]  /*35290*/  BRA `(.L_x_6766) ;  /* 0xffffff58007c7947 */ /* 0x000fea000383ffff */
.L_x_6536:
[----:B-1----:R1:W2:Y:S02]  /*352a0*/  SYNCS.PHASECHK.TRANS64.TRYWAIT P0, [R10+URZ+0x334c0], R9 ;  /* 0x0334c0090a0075a7 */ /* 0x0022a4000800017f */
[----:B--2---:R-:W-:Y:S05]  /*352b0*/  @!P0 NANOSLEEP.SYNCS 0x989680 ;  /* 0x009896800000895d */ /* 0x004fea0003900000 */
[----:B------:R-:W2:Y:S02]  /*352c0*/  @!P0 SYNCS.PHASECHK.TRANS64 P0, [R10+URZ+0x334c0], R9 ;  /* 0x0334c0090a0085a7 */ /* 0x000ea4000800007f */
[----:B--2---:R-:W-:Y:S05]  /*352d0*/  @!P0 BRA `(.L_x_6536) ;  /* 0xfffffffc00f08947 */ /* 0x004fea000383ffff */
[----:B------:R-:W-:Y:S05]  /*352e0*/  BRA `(.L_x_6767) ;  /* 0xffffff5c00787947 */ /* 0x000fea000383ffff */
.L_x_6545:
[----:B0-----:R0:W1:Y:S02]  /*352f0*/  SYNCS.PHASECHK.TRANS64.TRYWAIT P1, [R9+URZ+0x334a0], R8 ;  /* 0x0334a008090075a7 */ /* 0x001064000802017f */
[----:B-1----:R-:W-:Y:S05]  /*35300*/  @!P1 NANOSLEEP.SYNCS 0x989680 ;  /* 0x009896800000995d */ /* 0x002fea0003900000 */
[----:B------:R-:W1:Y:S02]  /*35310*/  @!P1 SYNCS.PHASECHK.TRANS64 P1, [R9+URZ+0x334a0], R8 ;  /* 0x0334a008090095a7 */ /* 0x000e64000802007f */
[----:B-1----:R-:W-:Y:S05]  /*35320*/  @!P1 BRA `(.L_x_6545) ;  /* 0xfffffffc00f09947 */ /* 0x002fea000383ffff */
[----:B------:R-:W-:Y:S05]  /*35330*/  BRA `(.L_x_6768) ;  /* 0xffffff6000b87947 */ /* 0x000fea000383ffff */
.L_x_6552:
[----:B-1----:R1:W2:Y:S02]  /*35340*/  SYNCS.PHASECHK.TRANS64.TRYWAIT P1, [R9+URZ+0x334c0], R8 ;  /* 0x0334c008090075a7 */ /* 0x0022a4000802017f */
[----:B--2---:R-:W-:Y:S05]  /*35350*/  @!P1 NANOSLEEP.SYNCS 0x989680 ;  /* 0x009896800000995d */ /* 0x004fea0003900000 */
[----:B------:R-:W2:Y:S02]  /*35360*/  @!P1 SYNCS.PHASECHK.TRANS64 P1, [R9+URZ+0x334c0], R8 ;  /* 0x0334c008090095a7 */ /* 0x000ea4000802007f */
[----:B--2---:R-:W-:Y:S05]  /*35370*/  @!P1 BRA `(.L_x_6552) ;  /* 0xfffffffc00f09947 */ /* 0x004fea000383ffff */
[----:B------:R-:W-:Y:S05]  /*35380*/  BRA `(.L_x_6769) ;  /* 0xffffff6400b07947 */ /* 0x000fea000383ffff */
.L_x_6569:
        /* <DEDUP_REMOVED lines=11> */
.L_x_6771:
[----:B------:R-:W-:Y:S05]  /*35440*/  BSYNC B0 ;  /* 0x0000000000007941 */ /* 0x000fea0003800000 */
.L_x_6770:
[----:B------:R-:W-:Y:S05]  /*35450*/  BRA `(.L_x_6772) ;  /* 0xffffff7800047947 */ /* 0x000fea000383ffff */
.L_x_6572:
[----:B-1----:R-:W2:Y:S02]  /*35460*/  LDL R0, [R1+0x2c] ;  /* 0x00002c0001007983 */ /* 0x002ea40000100800 */
[----:B--2---:R1:W2:Y:S02]  /*35470*/  SYNCS.PHASECHK.TRANS64.TRYWAIT P0, [R4+URZ+0x33480], R0 ;  /* 0x03348000040075a7 */ /* 0x0042a4000800017f */
[----:B--2---:R-:W-:Y:S05]  /*35480*/  @!P0 NANOSLEEP.SYNCS 0x989680 ;  /* 0x009896800000895d */ /* 0x004fea0003900000 */
[----:B------:R-:W2:Y:S02]  /*35490*/  @!P0 SYNCS.PHASECHK.TRANS64 P0, [R4+URZ+0x33480], R0 ;  /* 0x03348000040085a7 */ /* 0x000ea4000800007f */
[----:B--2---:R-:W-:Y:S05]  /*354a0*/  @!P0 BRA `(.L_x_6572) ;  /* 0xfffffffc00ec8947 */ /* 0x004fea000383ffff */
[----:B------:R-:W-:Y:S05]  /*354b0*/  BRA `(.L_x_6773) ;  /* 0xffffff7800207947 */ /* 0x000fea000383ffff */
.L_x_6573:
[----:B------:R-:W-:Y:S01]  /*354c0*/  BSSY B0, `(.L_x_6774) ;  /* 0x0000008000007945 */ /* 0x000fe20003800000 */
[----:B------:R-:W-:Y:S01]  /*354d0*/  IMAD.MOV.U32 R13, RZ, RZ, R20 ;  /* 0x000000ffff0d7224 */ /* 0x000fe200078e0014 */
[----:B0-----:R-:W-:Y:S01]  /*354e0*/  MOV R12, RZ ;  /* 0x000000ff000c7202 */ /* 0x001fe20000000f00 */
[----:B------:R-:W-:Y:S02]  /*354f0*/  IMAD.MOV.U32 R11, RZ, RZ, 0x1c1f ;  /* 0x00001c1fff0b7424 */ /* 0x000fe400078e00ff */
[----:B------:R-:W-:-:S07]  /*35500*/  IMAD.MOV.U32 R15, RZ, RZ, -0x1 ;  /* 0xffffffffff0f7424 */ /* 0x000fce00078e00ff */
[----:B------:R-:W-:Y:S05]  /*35510*/  WARPSYNC.COLLECTIVE R15, `(.L_x_6775) ;  /* 0x000000000f087348 */ /* 0x000fea0003c00000 */
[----:B------:R0:W1:Y:S02]  /*35520*/  SHFL.IDX P6, R14, R13, R12, R11 ;  /* 0x0000000c0d0e7389 */ /* 0x00006400000c000b */
[----:B01----:R-:W-:Y:S01]  /*35530*/  ENDCOLLECTIVE ;  /* 0x000000000000791b */ /* 0x003fe20003800000 */
.L_x_6775:
[----:B------:R-:W-:Y:S05]  /*35540*/  BSYNC B0 ;  /* 0x0000000000007941 */ /* 0x000fea0003800000 */
.L_x_6774:
[----:B------:R-:W0:Y:S01]  /*35550*/  S2R R3, SR_TID.X ;  /* 0x0000000000037919 */ /* 0x000e220000002100 */
[----:B------:R-:W-:Y:S01]  /*35560*/  IMAD.MOV.U32 R13, RZ, RZ, R10 ;  /* 0x000000ffff0d7224 */ /* 0x000fe200078e000a */
[----:B------:R-:W-:Y:S01]  /*35570*/  MOV R12, RZ ;  /* 0x000000ff000c7202 */ /* 0x000fe20000000f00 */
[----:B------:R-:W-:Y:S02]  /*35580*/  IMAD.MOV.U32 R11, RZ, RZ, 0x1c1f ;  /* 0x00001c1fff0b7424 */ /* 0x000fe400078e00ff */
[----:B------:R-:W-:Y:S02]  /*35590*/  IMAD.MOV.U32 R15, RZ, RZ, -0x1 ;  /* 0xffffffffff0f7424 */ /* 0x000fe400078e00ff */
[----:B------:R-:W-:-:S07]  /*355a0*/  IMAD.MOV.U32 R0, RZ, RZ, R14 ;  /* 0x000000ffff007224 */ /* 0x000fce00078e000e */
[----:B0-----:R-:W-:Y:S05]  /*355b0*/  WARPSYNC.COLLECTIVE R15, `(.L_x_6776) ;  /* 0x000000000f087348 */ /* 0x001fea0003c00000 */
[----:B------:R1:W2:Y:S02]  /*355c0*/  SHFL.IDX P6, R14, R13, R12, R11 ;  /* 0x0000000c0d0e7389 */ /* 0x0002a400000c000b */
[----:B012---:R-:W-:Y:S01]  /*355d0*/  ENDCOLLECTIVE ;  /* 0x000000000000791b */ /* 0x007fe20003800000 */
.L_x_6776:
[----:B------:R-:W0:Y:S01]  /*355e0*/  LDC R11, c[0x0][0x2f4] ;  /* 0x0000bd00ff0b7b82 */ /* 0x000e220000000800 */
[----:B------:R-:W-:Y:S02]  /*355f0*/  IMAD.SHL.U32 R15, R3, 0x10, RZ ;  /* 0x00000010030f7824 */ /* 0x000fe400078e00ff */
[----:B------:R-:W-:-:S03]  /*35600*/  IMAD.MOV.U32 R2, RZ, RZ, R14 ;  /* 0x000000ffff027224 */ /* 0x000fc600078e000e */
[----:B------:R-:W-:-:S04]  /*35610*/  LOP3.LUT R15, R15, 0x30, RZ, 0xc0, !PT ;  /* 0x000000300f0f7812 */ /* 0x000fc800078ec0ff */
[C---:B------:R-:W-:Y:S02]  /*35620*/  IADD3 R2, P0, R15.reuse, R2, RZ ;  /* 0x000000020f027210 */ /* 0x040fe40007f1e0ff */
[----:B------:R-:W-:Y:S02]  /*35630*/  LOP3.LUT R12, R15, 0x40, RZ, 0xfc, !PT ;  /* 0x000000400f0c7812 */ /* 0x000fe400078efcff */
[----:B------:R-:W-:Y:S01]  /*35640*/  IADD3.X R3, RZ, R0, RZ, P0, !PT ;  /* 0x00000000ff037210 */ /* 0x000fe200007fe4ff */
[----:B------:R-:W-:Y:S01]  /*35650*/  IMAD.IADD R0, R23, 0x1, R21 ;  /* 0x0000000117007824 */ /* 0x000fe200078e0215 */
[-C--:B0-----:R-:W-:Y:S01]  /*35660*/  ISETP.GE.AND P3, PT, R15, R11.reuse, PT ;  /* 0x0000000b0f00720c */ /* 0x081fe20003f66270 */
[----:B------:R-:W-:Y:S01]  /*35670*/  IMAD.MOV.U32 R13, RZ, RZ, R20 ;  /* 0x000000ffff0d7224 */ /* 0x000fe200078e0014 */
[----:B------:R-:W-:Y:S01]  /*35680*/  ISETP.GE.AND P2, PT, R12, R11, PT ;  /* 0x0000000b0c00720c */ /* 0x000fe20003f46270 */
[----:B------:R0:W5:Y:S01]  /*35690*/  LDL.LU R21, [R1+0x44] ;  /* 0x0000440001157983 */ /* 0x0001620000300800 */
[----:B------:R-:W-:-:S02]  /*356a0*/  ISETP.LT.OR P0, PT, R9, 0x1, P3 ;  /* 0x000000010900780c */ /* 0x000fc40001f01670 */
[----:B------:R-:W-:Y:S02]  /*356b0*/  ISETP.LT.OR P1, PT, R9, 0x1, P2 ;  /* 0x000000010900780c */ /* 0x000fe40001721670 */
[----:B------:R-:W-:Y:S01]  /*356c0*/  LOP3.LUT R15, R15, 0x80, RZ, 0xfc, !PT ;  /* 0x000000800f0f7812 */ /* 0x000fe200078efcff */
[----:B------:R-:W-:-:S08]  /*356d0*/  IMAD.MOV.U32 R12, RZ, RZ, 0x1 ;  /* 0x00000001ff0c7424 */ /* 0x000fd000078e00ff */
[----:B------:R-:W-:Y:S01]  /*356e0*/  @!PT LDS RZ, [RZ] ;  /* 0x00000000fffff984 */ /* 0x000fe20000000800 */
[----:B------:R-:W-:Y:S01]  /*356f0*/  @!PT LDS RZ, [RZ] ;  /* 0x00000000fffff984 */ /* 0x000fe20000000800 */
[----:B------:R-:W-:Y:S01]  /*35700*/  @!PT LDS RZ, [RZ] ;  /* 0x00000000fffff984 */ /* 0x000fe20000000800 */
[----:B------:R0:W-:Y:S01]  /*35710*/  LDGSTS.E.BYPASS.LTC128B.128 [R0+0xf200], desc[UR54][R2.64], !P0 ;  /* 0x0f20000002007fae */ /* 0x0001e2000c101d76 */
[----:B------:R-:W-:Y:S01]  /*35720*/  ISETP.GE.AND P0, PT, R15, R11, PT ;  /* 0x0000000b0f00720c */ /* 0x000fe20003f06270 */
[----:B------:R-:W-:Y:S01]  /*35730*/  IMAD.MOV.U32 R11, RZ, RZ, 0x1c1f ;  /* 0x00001c1fff0b7424 */ /* 0x000fe200078e00ff */
[----:B------:R-:W-:Y:S01]  /*35740*/  MOV R15, 0xffffffff ;  /* 0xffffffff000f7802 */ /* 0x000fe20000000f00 */
[----:B------:R0:W-:Y:S01]  /*35750*/  LDGSTS.E.BYPASS.LTC128B.128 [R0+0x11a00], desc[UR54][R2.64+0x40], !P1 ;  /* 0x11a0004002007fae */ /* 0x0001e2000c901d76 */
[----:B------:R-:W-:-:S13]  /*35760*/  ISETP.LT.OR P1, PT, R9, 0x1, P0 ;  /* 0x000000010900780c */ /* 0x000fda0000721670 */
[----:B0----5:R-:W-:Y:S05]  /*35770*/  WARPSYNC.COLLECTIVE R15, `(.L_x_6777) ;  /* 0x000000000f087348 */ /* 0x021fea0003c00000 */
[----:B------:R1:W2:Y:S02]  /*35780*/  SHFL.IDX P6, R14, R13, R12, R11 ;  /* 0x0000000c0d0e7389 */ /* 0x0002a400000c000b */
[----:B012--5:R-:W-:Y:S01]  /*35790*/  ENDCOLLECTIVE ;  /* 0x000000000000791b */ /* 0x027fe20003800000 */
.L_x_6777:
[----:B------:R-:W-:Y:S01]  /*357a0*/  @!PT LDS RZ, [RZ] ;  /* 0x00000000fffff984 */ /* 0x000fe20000000800 */
[----:B------:R-:W-:Y:S01]  /*357b0*/  @!PT LDS RZ, [RZ] ;  /* 0x00000000fffff984 */ /* 0x000fe20000000800 */
[----:B------:R-:W-:Y:S01]  /*357c0*/  @!PT LDS RZ, [RZ] ;  /* 0x00000000fffff984 */ /* 0x000fe20000000800 */
[----:B------:R0:W-:Y:S01]  /*357d0*/  LDGSTS.E.BYPASS.LTC128B.128 [R0+0x14200], desc[UR54][R2.64+0x80], !P1 ;  /* 0x1420008002007fae */ /* 0x0001e2000c901d76 */
[----:B------:R-:W-:Y:S01]  /*357e0*/  IMAD.MOV.U32 R13, RZ, RZ, R10 ;  /* 0x000000ffff0d7224 */ /* 0x000fe200078e000a */
[----:B0-----:R-:W0:Y:S01]  /*357f0*/  S2R R2, SR_TID.X ;  /* 0x0000000000027919 */ /* 0x001e220000002100 */
[----:B------:R-:W-:-:S07]  /*35800*/  IMAD.MOV.U32 R3, RZ, RZ, R14 ;  /* 0x000000ffff037224 */ /* 0x000fce00078e000e */
[----:B0-----:R-:W-:Y:S05]  /*35810*/  WARPSYNC.COLLECTIVE R15, `(.L_x_6778) ;  /* 0x000000000f087348 */ /* 0x001fea0003c00000 */
[----:B------:R1:W2:Y:S02]  /*35820*/  SHFL.IDX P6, R14, R13, R12, R11 ;  /* 0x0000000c0d0e7389 */ /* 0x0002a400000c000b */
[----:B012---:R-:W-:Y:S01]  /*35830*/  ENDCOLLECTIVE ;  /* 0x000000000000791b */ /* 0x007fe20003800000 */
.L_x_6778:
[----:B------:R-:W-:Y:S02]  /*35840*/  IMAD.SHL.U32 R15, R2, 0x10, RZ ;  /* 0x00000010020f7824 */ /* 0x000fe400078e00ff */
[----:B------:R-:W-:-:S03]  /*35850*/  IMAD.MOV.U32 R2, RZ, RZ, R14 ;  /* 0x000000ffff027224 */ /* 0x000fc600078e000e */
[----:B------:R-:W-:-:S04]  /*35860*/  LOP3.LUT R15, R15, 0x30, RZ, 0xc0, !PT ;  /* 0x000000300f0f7812 */ /* 0x000fc800078ec0ff */
[----:B------:R-:W-:-:S04]  /*35870*/  IADD3 R2, P1, R15, R2, RZ ;  /* 0x000000020f027210 */ /* 0x000fc80007f3e0ff */
[----:B------:R-:W-:Y:S02]  /*35880*/  IADD3.X R3, RZ, R3, RZ, P1, !PT ;  /* 0x00000003ff037210 */ /* 0x000fe40000ffe4ff */
[----:B------:R-:W-:Y:S01]  /*35890*/  ISETP.LT.OR P1, PT, R9, 0x21, P3 ;  /* 0x000000210900780c */ /* 0x000fe20001f21670 */
[----:B------:R-:W-:-:S12]  /*358a0*/  IMAD.MOV.U32 R13, RZ, RZ, R20 ;  /* 0x000000ffff0d7224 */ /* 0x000fd800078e0014 */
[----:B------:R-:W-:Y:S01]  /*358b0*/  @!PT LDS RZ, [RZ] ;  /* 0x00000000fffff984 */ /* 0x000fe20000000800 */
[----:B------:R-:W-:Y:S01]  /*358c0*/  @!PT LDS RZ, [RZ] ;  /* 0x00000000fffff984 */ /* 0x000fe20000000800 */
[----:B------:R-:W-:Y:S01]  /*358d0*/  @!PT LDS RZ, [RZ] ;  /* 0x00000000fffff984 */ /* 0x000fe20000000800 */
[----:B------:R0:W-:Y:S01]  /*358e0*/  LDGSTS.E.BYPASS.LTC128B.128 [R0+0xfa00], desc[UR54][R2.64], !P1 ;  /* 0x0fa0000002007fae */ /* 0x0001e2000c901d76 */
[----:B------:R-:W-:Y:S01]  /*358f0*/  ISETP.LT.OR P1, PT, R9, 0x21, P2 ;  /* 0x000000210900780c */ /* 0x000fe20001721670 */
[----:B------:R-:W-:Y:S02]  /*35900*/  IMAD.MOV.U32 R12, RZ, RZ, 0x2 ;  /* 0x00000002ff0c7424 */ /* 0x000fe400078e00ff */
[----:B------:R-:W-:-:S10]  /*35910*/  IMAD.MOV.U32 R15, RZ, RZ, -0x1 ;  /* 0xffffffffff0f7424 */ /* 0x000fd400078e00ff */
[----:B0-----:R-:W-:Y:S05]  /*35920*/  WARPSYNC.COLLECTIVE R15, `(.L_x_6779) ;  /* 0x000000000f087348 */ /* 0x001fea0003c00000 */
[----:B------:R1:W2:Y:S02]  /*35930*/  SHFL.IDX P6, R14, R13, R12, R11 ;  /* 0x0000000c0d0e7389 */ /* 0x0002a400000c000b */
[----:B012---:R-:W-:Y:S01]  /*35940*/  ENDCOLLECTIVE ;  /* 0x000000000000791b */ /* 0x007fe20003800000 */
.L_x_6779:
[----:B------:R-:W-:Y:S01]  /*35950*/  @!PT LDS RZ, [RZ] ;  /* 0x00000000fffff984 */ /* 0x000fe20000000800 */
[----:B------:R-:W-:Y:S01]  /*35960*/  @!PT LDS RZ, [RZ] ;  /* 0x00000000fffff984 */ /* 0x000fe20000000800 */
[----:B------:R-:W-:Y:S01]  /*35970*/  @!PT LDS RZ, [RZ] ;  /* 0x00000000fffff984 */ /* 0x000fe20000000800 */
[----:B------:R-:W-:Y:S01]  /*35980*/  LDGSTS.E.BYPASS.LTC128B.128 [R0+0x12200], desc[UR54][R2.64+0x40], !P1 ;  /* 0x1220004002007fae */ /* 0x000fe2000c901d76 */
[----:B------:R-:W-:-:S13]  /*35990*/  ISETP.LT.OR P1, PT, R9, 0x21, P0 ;  /* 0x000000210900780c */ /* 0x000fda0000721670 */
[----:B------:R0:W-:Y:S01]  /*359a0*/  LDGSTS.E.BYPASS.LTC128B.128 [R0+0x14a00], desc[UR54][R2.64+0x80], !P1 ;  /* 0x14a0008002007fae */ /* 0x0001e2000c901d76 */
[----:B------:R-:W-:Y:S01]  /*359b0*/  MOV R13, R10 ;  /* 0x0000000a000d7202 */ /* 0x000fe20000000f00 */
[----:B0-----:R-:W0:Y:S01]  /*359c0*/  S2R R2, SR_TID.X ;  /* 0x0000000000027919 */ /* 0x001e220000002100 */
[----:B------:R-:W-:-:S07]  /*359d0*/  IMAD.MOV.U32 R3, RZ, RZ, R14 ;  /* 0x000000ffff037224 */ /* 0x000fce00078e000e */
[----:B0-----:R-:W-:Y:S05]  /*359e0*/  WARPSYNC.COLLECTIVE R15, `(.L_x_6780) ;  /* 0x000000000f087348 */ /* 0x001fea0003c00000 */
[----:B------:R1:W2:Y:S02]  /*359f0*/  SHFL.IDX P6, R14, R13, R12, R11 ;  /* 0x0000000c0d0e7389 */ /* 0x0002a400000c000b */
[----:B012---:R-:W-:Y:S01]  /*35a00*/  ENDCOLLECTIVE ;  /* 0x000000000000791b */ /* 0x007fe20003800000 */
.L_x_6780:
[----:B------:R-:W-:Y:S02]  /*35a10*/  IMAD.SHL.U32 R15, R2, 0x10, RZ ;  /* 0x00000010020f7824 */ /* 0x000fe400078e00ff */
[----:B------:R-:W-:-:S03]  /*35a20*/  IMAD.MOV.U32 R2, RZ, RZ, R14 ;  /* 0x000000ffff027224 */ /* 0x000fc600078e000e */
[----:B------:R-:W-:-:S04]  /*35a30*/  LOP3.LUT R15, R15, 0x30, RZ, 0xc0, !PT ;  /* 0x000000300f0f7812 */ /* 0x000fc800078ec0ff */
        /* <DEDUP_REMOVED lines=9> */
[----:B------:R-:W-:Y:S01]  /*35ad0*/  IMAD.MOV.U32 R15, RZ, RZ, -0x1 ;  /* 0xffffffffff0f7424 */ /* 0x000fe200078e00ff */
[----:B------:R-:W-:-:S11]  /*35ae0*/  MOV R12, 0x3 ;  /* 0x00000003000c7802 */ /* 0x000fd60000000f00 */
[----:B0-----:R-:W-:Y:S05]  /*35af0*/  WARPSYNC.COLLECTIVE R15, `(.L_x_6781) ;  /* 0x000000000f087348 */ /* 0x001fea0003c00000 */
[----:B------:R1:W2:Y:S02]  /*35b00*/  SHFL.IDX P6, R14, R13, R12, R11 ;  /* 0x0000000c0d0e7389 */ /* 0x0002a400000c000b */
[----:B012---:R-:W-:Y:S01]  /*35b10*/  ENDCOLLECTIVE ;  /* 0x000000000000791b */ /* 0x007fe20003800000 */
.L_x_6781:
[----:B------:R-:W-:Y:S01]  /*35b20*/  @!PT LDS RZ, [RZ] ;  /* 0x00000000fffff984 */ /* 0x000fe20000000800 */
[----:B------:R-:W-:Y:S01]  /*35b30*/  @!PT LDS RZ, [RZ] ;  /* 0x00000000fffff984 */ /* 0x000fe20000000800 */
[----:B------:R-:W-:Y:S01]  /*35b40*/  @!PT LDS RZ, [RZ] ;  /* 0x00000000fffff984 */ /* 0x000fe20000000800 */
[----:B------:R-:W-:Y:S01]  /*35b50*/  LDGSTS.E.BYPASS.LTC128B.128 [R0+0x12a00], desc[UR54][R2.64+0x40], !P1 ;  /* 0x12a0004002007fae */ /* 0x000fe2000c901d76 */
[----:B------:R-:W-:-:S13]  /*35b60*/  ISETP.LT.OR P1, PT, R9, 0x41, P0 ;  /* 0x000000410900780c */ /* 0x000fda0000721670 */
[----:B------:R0:W-:Y:S01]  /*35b70*/  LDGSTS.E.BYPASS.LTC128B.128 [R0+0x15200], desc[UR54][R2.64+0x80], !P1 ;  /* 0x1520008002007fae */ /* 0x0001e2000c901d76 */
[----:B------:R-:W-:Y:S01]  /*35b80*/  IMAD.MOV.U32 R13, RZ, RZ, R10 ;  /* 0x000000ffff0d7224 */ /* 0x000fe200078e000a */
[----:B0-----:R-:W0:Y:S01]  /*35b90*/  S2R R3, SR_TID.X ;  /* 0x0000000000037919 */ /* 0x001e220000002100 */
[----:B------:R-:W-:-:S07]  /*35ba0*/  IMAD.MOV.U32 R20, RZ, RZ, R14 ;  /* 0x000000ffff147224 */ /* 0x000fce00078e000e */
[----:B0-----:R-:W-:Y:S05]  /*35bb0*/  WARPSYNC.COLLECTIVE R15, `(.L_x_6782) ;  /* 0x000000000f087348 */ /* 0x001fea0003c00000 */
[----:B------:R1:W2:Y:S02]  /*35bc0*/  SHFL.IDX P6, R14, R13, R12, R11 ;  /* 0x0000000c0d0e7389 */ /* 0x0002a400000c000b */
[----:B012---:R-:W-:Y:S01]  /*35bd0*/  ENDCOLLECTIVE ;  /* 0x000000000000791b */ /* 0x007fe20003800000 */
.L_x_6782:
[----:B------:R-:W-:Y:S01]  /*35be0*/  IMAD.SHL.U32 R3, R3, 0x10, RZ ;  /* 0x0000001003037824 */ /* 0x000fe200078e00ff */
[----:B------:R-:W-:-:S04]  /*35bf0*/  MOV R2, R14 ;  /* 0x0000000e00027202 */ /* 0x000fc80000000f00 */
[----:B------:R-:W-:-:S04]  /*35c00*/  LOP3.LUT R3, R3, 0x30, RZ, 0xc0, !PT ;  /* 0x0000003003037812 */ /* 0x000fc800078ec0ff */
[----:B------:R-:W-:-:S05]  /*35c10*/  IADD3 R2, P1, R3, R2, RZ ;  /* 0x0000000203027210 */ /* 0x000fca0007f3e0ff */
[----:B------:R-:W-:Y:S01]  /*35c20*/  IMAD.X R3, RZ, RZ, R20, P1 ;  /* 0x000000ffff037224 */ /* 0x000fe200008e0614 */
[----:B------:R-:W-:Y:S01]  /*35c30*/  ISETP.LT.OR P1, PT, R9, 0x61, P3 ;  /* 0x000000610900780c */ /* 0x000fe20001f21670 */
[----:B------:R-:W-:Y:S02]  /*35c40*/  IMAD.MOV.U32 R13, RZ, RZ, R27 ;  /* 0x000000ffff0d7224 */ /* 0x000fe400078e001b */
[----:B------:R-:W-:-:S10]  /*35c50*/  IMAD.MOV.U32 R12, RZ, RZ, RZ ;  /* 0x000000ffff0c7224 */ /* 0x000fd400078e00ff */
[----:B------:R-:W-:Y:S05]  /*35c60*/  WARPSYNC.COLLECTIVE R15, `(.L_x_6783) ;  /* 0x000000000f087348 */ /* 0x000fea0003c00000 */
[----:B------:R0:W1:Y:S02]  /*35c70*/  SHFL.IDX P6, R14, R13, R12, R11 ;  /* 0x0000000c0d0e7389 */ /* 0x00006400000c000b */
[----:B01----:R-:W-:Y:S01]  /*35c80*/  ENDCOLLECTIVE ;  /* 0x000000000000791b */ /* 0x003fe20003800000 */
.L_x_6783:
[----:B------:R-:W-:Y:S01]  /*35c90*/  @!PT LDS RZ, [RZ] ;  /* 0x00000000fffff984 */ /* 0x000fe20000000800 */
[----:B------:R-:W-:Y:S01]  /*35ca0*/  @!PT LDS RZ, [RZ] ;  /* 0x00000000fffff984 */ /* 0x000fe20000000800 */
[----:B------:R-:W-:Y:S01]  /*35cb0*/  @!PT LDS RZ, [RZ] ;  /* 0x00000000fffff984 */ /* 0x000fe20000000800 */
[----:B------:R-:W-:Y:S01]  /*35cc0*/  LDGSTS.E.BYPASS.LTC128B.128 [R0+0x10a00], desc[UR54][R2.64], !P1 ;  /* 0x10a0000002007fae */ /* 0x000fe2000c901d76 */
[----:B------:R-:W-:-:S13]  /*35cd0*/  ISETP.LT.OR P1, PT, R9, 0x61, P2 ;  /* 0x000000610900780c */ /* 0x000fda0001721670 */
[----:B------:R-:W-:Y:S01]  /*35ce0*/  LDGSTS.E.BYPASS.LTC128B.128 [R0+0x13200], desc[UR54][R2.64+0x40], !P1 ;  /* 0x1320004002007fae */ /* 0x000fe2000c901d76 */
[----:B------:R-:W-:Y:S02]  /*35cf0*/  ISETP.LT.OR P1, PT, R9, 0x61, P0 ;  /* 0x000000610900780c */ /* 0x000fe40000721670 */
[----:B------:R-:W-:-:S11]  /*35d00*/  MOV R13, R28 ;  /* 0x0000001c000d7202 */ /* 0x000fd60000000f00 */
[----:B------:R0:W-:Y:S02]  /*35d10*/  LDGSTS.E.BYPASS.LTC128B.128 [R0+0x15a00], desc[UR54][R2.64+0x80], !P1 ;  /* 0x15a0008002007fae */ /* 0x0001e4000c901d76 */
[----:B0-----:R-:W-:-:S07]  /*35d20*/  IMAD.MOV.U32 R3, RZ, RZ, R14 ;  /* 0x000000ffff037224 */ /* 0x001fce00078e000e */
[----:B------:R-:W-:Y:S05]  /*35d30*/  WARPSYNC.COLLECTIVE R15, `(.L_x_6784) ;  /* 0x000000000f087348 */ /* 0x000fea0003c00000 */
[----:B------:R0:W1:Y:S02]  /*35d40*/  SHFL.IDX P6, R14, R13, R12, R11 ;  /* 0x0000000c0d0e7389 */ /* 0x00006400000c000b */
[----:B01----:R-:W-:Y:S01]  /*35d50*/  ENDCOLLECTIVE ;  /* 0x000000000000791b */ /* 0x003fe20003800000 */
.L_x_6784:
[----:B------:R-:W-:Y:S02]  /*35d60*/  LOP3.LUT R21, R21, 0xffffffbf, RZ, 0xc0, !PT ;  /* 0xffffffbf15157812 */ /* 0x000fe400078ec0ff */
[----:B------:R-:W-:-:S13]  /*35d70*/  ISETP.GE.AND P6, PT, R9, 0x81, PT ;  /* 0x000000810900780c */ /* 0x000fda0003fc6270 */
[----:B------:R-:W-:-:S05]  /*35d80*/  @P6 LOP3.LUT R21, R21, 0x40, RZ, 0xfc, !PT ;  /* 0x0000004015156812 */ /* 0x000fca00078efcff */
[----:B------:R0:W-:Y:S01]  /*35d90*/  STL [R1+0x44], R21 ;  /* 0x0000441501007387 */ /* 0x0001e20000100800 */
[----:B------:R-:W-:Y:S01]  /*35da0*/  IMAD.MOV.U32 R2, RZ, RZ, R14 ;  /* 0x000000ffff027224 */ /* 0x000fe200078e000e */
[C---:B------:R-:W-:Y:S02]  /*35db0*/  ISETP.GE.AND P5, PT, R9.reuse, 0x21, PT ;  /* 0x000000210900780c */ /* 0x040fe40003fa6270 */
[C---:B------:R-:W-:Y:S02]  /*35dc0*/  ISETP.GE.AND P4, PT, R9.reuse, 0x41, PT ;  /* 0x000000410900780c */ /* 0x040fe40003f86270 */
[----:B------:R-:W-:Y:S01]  /*35dd0*/  ISETP.GE.AND P1, PT, R9, 0x61, PT ;  /* 0x000000610900780c */ /* 0x000fe20003f26270 */
[----:B------:R-:W-:-:S12]  /*35de0*/  BRA `(.L_x_6785) ;  /* 0xffffff7400947947 */ /* 0x000fd8000383ffff */
.L_x_6578:
[----:B---3--:R-:W3:Y:S02]  /*35df0*/  LDL R2, [R1+0x2c] ;  /* 0x00002c0001027983 */ /* 0x008ee40000100800 */
[----:B---3--:R3:W4:Y:S02]  /*35e00*/  SYNCS.PHASECHK.TRANS64.TRYWAIT P0, [R4+URZ+0x33440], R2 ;  /* 0x03344002040075a7 */ /* 0x008724000800017f */
[----:B----4-:R-:W-:Y:S05]  /*35e10*/  @!P0 NANOSLEEP.SYNCS 0x989680 ;  /* 0x009896800000895d */ /* 0x010fea0003900000 */
[----:B------:R-:W4:Y:S02]  /*35e20*/  @!P0 SYNCS.PHASECHK.TRANS64 P0, [R4+URZ+0x33440], R2 ;  /* 0x03344002040085a7 */ /* 0x000f24000800007f */
[----:B----4-:R-:W-:Y:S05]  /*35e30*/  @!P0 BRA `(.L_x_6578) ;  /* 0xfffffffc00ec8947 */ /* 0x010fea000383ffff */
[----:B------:R-:W-:Y:S05]  /*35e40*/  BRA `(.L_x_6786) ;  /* 0xffffff7800047947 */ /* 0x000fea000383ffff */
.L_x_6579:
[----:B------:R-:W-:Y:S01]  /*35e50*/  BSSY B0, `(.L_x_6787) ;  /* 0x0000008000007945 */ /* 0x000fe20003800000 */
[----:B------:R-:W-:Y:S01]  /*35e60*/  IMAD.MOV.U32 R13, RZ, RZ, R6 ;  /* 0x000000ffff0d7224 */ /* 0x000fe200078e0006 */
[----:B------:R-:W-:Y:S01]  /*35e70*/  MOV R15, 0xffffffff ;  /* 0xffffffff000f7802 */ /* 0x000fe20000000f00 */
[----:B------:R-:W-:Y:S02]  /*35e80*/  IMAD.MOV.U32 R12, RZ, RZ, RZ ;  /* 0x000000ffff0c7224 */ /* 0x000fe400078e00ff */
[----:B------:R-:W-:-:S07]  /*35e90*/  IMAD.MOV.U32 R11, RZ, RZ, 0x1c1f ;  /* 0x00001c1fff0b7424 */ /* 0x000fce00078e00ff */
[----:B0----5:R-:W-:Y:S05]  /*35ea0*/  WARPSYNC.COLLECTIVE R15, `(.L_x_6788) ;  /* 0x000000000f087348 */ /* 0x021fea0003c00000 */
[----:B------:R1:W2:Y:S02]  /*35eb0*/  SHFL.IDX P6, R14, R13, R12, R11 ;  /* 0x0000000c0d0e7389 */ /* 0x0002a400000c000b */
[----:B012--5:R-:W-:Y:S01]  /*35ec0*/  ENDCOLLECTIVE ;  /* 0x000000000000791b */ /* 0x027fe20003800000 */
.L_x_6788:
[----:B------:R-:W-:Y:S05]  /*35ed0*/  BSYNC B0 ;  /* 0x0000000000007941 */ /* 0x000fea0003800000 */
.L_x_6787:
[----:B------:R-:W-:Y:S01]  /*35ee0*/  IMAD.MOV.U32 R13, RZ, RZ, R5 ;  /* 0x000000ffff0d7224 */ /* 0x000fe200078e0005 */
[----:B------:R-:W-:Y:S01]  /*35ef0*/  MOV R15, 0xffffffff ;  /* 0xffffffff000f7802 */ /* 0x000fe20000000f00 */
[----:B------:R-:W-:Y:S01]  /*35f00*/  IMAD.MOV.U32 R12, RZ, RZ, RZ ;  /* 0x000000ffff0c7224 */ /* 0x000fe200078e00ff */
[----:B------:R-:W0:Y:S01]  /*35f10*/  S2R R27, SR_TID.X ;  /* 0x00000000001b7919 */ /* 0x000e220000002100 */
[----:B------:R-:W-:Y:S01]  /*35f20*/  IMAD.MOV.U32 R11, RZ, RZ, 0x1c1f ;  /* 0x00001c1fff0b7424 */ /* 0x000fe200078e00ff */
[----:B------:R-:W1:Y:S01]  /*35f30*/  LDC R9, c[0x0][0x2f4] ;  /* 0x0000bd00ff097b82 */ /* 0x000e620000000800 */
[----:B------:R-:W-:-:S07]  /*35f40*/  IMAD.MOV.U32 R2, RZ, RZ, R14 ;  /* 0x000000ffff027224 */ /* 0x000fce00078e000e */
[----:B01----:R-:W-:Y:S05]  /*35f50*/  WARPSYNC.COLLECTIVE R15, `(.L_x_6789) ;  /* 0x000000000f087348 */ /* 0x003fea0003c00000 */
[----:B------:R2:W3:Y:S02]  /*35f60*/  SHFL.IDX P6, R14, R13, R12, R11 ;  /* 0x0000000c0d0e7389 */ /* 0x0004e400000c000b */
[----:B0123--:R-:W-:Y:S01]  /*35f70*/  ENDCOLLECTIVE ;  /* 0x000000000000791b */ /* 0x00ffe20003800000 */
.L_x_6789:
[----:B------:R-:W-:Y:S01]  /*35f80*/  MOV R13, R6 ;  /* 0x00000006000d7202 */ /* 0x000fe20000000f00 */
[----:B------:R-:W-:Y:S01]  /*35f90*/  IMAD.MOV.U32 R12, RZ, RZ, 0x1 ;  /* 0x00000001ff0c7424 */ /* 0x000fe200078e00ff */
[----:B------:R-:W-:Y:S01]  /*35fa0*/  LOP3.LUT P6, RZ, R20, 0x20, RZ, 0xc0, !PT ;  /* 0x0000002014ff7812 */ /* 0x000fe200078cc0ff */
[----:B------:R-:W-:Y:S02]  /*35fb0*/  IMAD.MOV.U32 R3, RZ, RZ, R14 ;  /* 0x000000ffff037224 */ /* 0x000fe400078e000e */
[C---:B------:R-:W-:Y:S02]  /*35fc0*/  IMAD.SHL.U32 R21, R27.reuse, 0x10, RZ ;  /* 0x000000101b157824 */ /* 0x040fe400078e00ff */
[----:B------:R-:W-:-:S03]  /*35fd0*/  IMAD.SHL.U32 R27, R27, 0x10, RZ ;  /* 0x000000101b1b7824 */ /* 0x000fc600078e00ff */
[----:B------:R-:W-:Y:S02]  /*35fe0*/  LOP3.LUT R21, R21, 0x30, RZ, 0xc0, !PT ;  /* 0x0000003015157812 */ /* 0x000fe400078ec0ff */
[----:B------:R-:W-:-:S03]  /*35ff0*/  LOP3.LUT R27, R27, 0x30, RZ, 0xc0, !PT ;  /* 0x000000301b1b7812 */ /* 0x000fc600078ec0ff */
[----:B------:R-:W-:Y:S02]  /*36000*/  @P6 IADD3 R3, P0, R21, R3, RZ ;  /* 0x0000000315036210 */ /* 0x000fe40007f1e0ff */
        /* <DEDUP_REMOVED lines=18> */
.L_x_6790:
[----:B------:R-:W-:Y:S02]  /*36130*/  IMAD.MOV.U32 R13, RZ, RZ, R5 ;  /* 0x000000ffff0d7224 */ /* 0x000fe400078e0005 */
[----:B------:R-:W-:-:S07]  /*36140*/  IMAD.MOV.U32 R2, RZ, RZ, R14 ;  /* 0x000000ffff027224 */ /* 0x000fce00078e000e */
[----:B------:R-:W-:Y:S05]  /*36150*/  WARPSYNC.COLLECTIVE R15, `(.L_x_6791) ;  /* 0x000000000f087348 */ /* 0x000fea0003c00000 */
[----:B------:R0:W1:Y:S02]  /*36160*/  SHFL.IDX P6, R14, R13, R12, R11 ;  /* 0x0000000c0d0e7389 */ /* 0x00006400000c000b */
[----:B01----:R-:W-:Y:S01]  /*36170*/  ENDCOLLECTIVE ;  /* 0x000000000000791b */ /* 0x003fe20003800000 */
.L_x_6791:
[----:B------:R-:W-:Y:S02]  /*36180*/  IMAD.MOV.U32 R13, RZ, RZ, R6 ;  /* 0x000000ffff0d7224 */ /* 0x000fe400078e0006 */
[----:B------:R-:W-:Y:S02]  /*36190*/  IMAD.MOV.U32 R12, RZ, RZ, 0x2 ;  /* 0x00000002ff0c7424 */ /* 0x000fe400078e00ff */
[----:B------:R-:W-:Y:S01]  /*361a0*/  IMAD.MOV.U32 R3, RZ, RZ, R14 ;  /* 0x000000ffff037224 */ /* 0x000fe200078e000e */
[----:B------:R-:W-:-:S04]  /*361b0*/  ISETP.GE.AND P6, PT, R21, R9, PT ;  /* 0x000000091500720c */ /* 0x000fc80003fc6270 */
[----:B------:R-:W-:-:S04]  /*361c0*/  @P5 IADD3 R3, P0, R21, R3, RZ ;  /* 0x0000000315035210 */ /* 0x000fc80007f1e0ff */
[----:B------:R-:W-:-:S04]  /*361d0*/  @P5 IADD3.X R2, RZ, R2, RZ, P0, !PT ;  /* 0x00000002ff025210 */ /* 0x000fc800007fe4ff */
        /* <DEDUP_REMOVED lines=10> */
.L_x_6792:
        /* <DEDUP_REMOVED lines=11> */
.L_x_6793:
[----:B------:R-:W-:Y:S02]  /*36330*/  IMAD.MOV.U32 R13, RZ, RZ, R6 ;  /* 0x000000ffff0d7224 */ /* 0x000fe400078e0006 */
[----:B------:R-:W-:Y:S01]  /*36340*/  IMAD.MOV.U32 R12, RZ, RZ, 0x3 ;  /* 0x00000003ff0c7424 */ /* 0x000fe200078e00ff */
[----:B------:R-:W-:-:S07]  /*36350*/  MOV R3, R14 ;  /* 0x0000000e00037202 */ /* 0x000fce0000000f00 */
[----:B------:R-:W-:Y:S05]  /*36360*/  WARPSYNC.COLLECTIVE R15, `(.L_x_6794) ;  /* 0x000000000f087348 */ /* 0x000fea0003c00000 */
[----:B------:R0:W1:Y:S02]  /*36370*/  SHFL.IDX P6, R14, R13, R12, R11 ;  /* 0x0000000c0d0e7389 */ /* 0x00006400000c000b */
[----:B01----:R-:W-:Y:S01]  /*36380*/  ENDCOLLECTIVE ;  /* 0x000000000000791b */ /* 0x003fe20003800000 */
.L_x_6794:
[----:B------:R-:W-:-:S05]  /*36390*/  @P4 IADD3 R3, P0, R21, R3, RZ ;  /* 0x0000000315034210 */ /* 0x000fca0007f1e0ff */
[----:B------:R-:W-:-:S05]  /*363a0*/  @P4 IMAD.X R2, RZ, RZ, R2, P0 ;  /* 0x000000ffff024224 */ /* 0x000fca00000e0602 */
[-C--:B------:R-:W-:Y:S02]  /*363b0*/  @P4 LOP3.LUT R3, R3, R2.reuse, RZ, 0x3c, !PT ;  /* 0x0000000203034212 */ /* 0x080fe400078e3cff */
[----:B------:R-:W-:Y:S02]  /*363c0*/  MOV R13, R5 ;  /* 0x00000005000d7202 */ /* 0x000fe40000000f00 */
[----:B------:R-:W-:-:S04]  /*363d0*/  @P4 LOP3.LUT R2, R3, R2, RZ, 0x3c, !PT ;  /* 0x0000000203024212 */ /* 0x000fc800078e3cff */
[----:B------:R-:W-:Y:S01]  /*363e0*/  @P4 LOP3.LUT R3, R3, R2, RZ, 0x3c, !PT ;  /* 0x0000000203034212 */ /* 0x000fe200078e3cff */
[----:B------:R-:W-:-:S04]  /*363f0*/  IMAD.MOV.U32 R6, RZ, RZ, R14 ;  /* 0x000000ffff067224 */ /* 0x000fc800078e000e */
[----:B------:R-:W-:Y:S01]  /*36400*/  @!PT LDS RZ, [RZ] ;  /* 0x00000000fffff984 */ /* 0x000fe20000000800 */
[----:B------:R-:W-:Y:S01]  /*36410*/  @!PT LDS RZ, [RZ] ;  /* 0x00000000fffff984 */ /* 0x000fe20000000800 */
[----:B------:R-:W-:Y:S01]  /*36420*/  @!PT LDS RZ, [RZ] ;  /* 0x00000000fffff984 */ /* 0x000fe20000000800 */
[----:B------:R0:W-:Y:S03]  /*36430*/  @P4 LDGSTS.E.BYPASS.LTC128B.128 [R0+0x25200], desc[UR54][R2.64], !P5 ;  /* 0x2520000002004fae */ /* 0x0001e6000e901d76 */
[----:B0-----:R-:W-:Y:S05]  /*36440*/  WARPSYNC.COLLECTIVE R15, `(.L_x_6795) ;  /* 0x000000000f087348 */ /* 0x001fea0003c00000 */
[----:B------:R1:W2:Y:S02]  /*36450*/  SHFL.IDX P6, R14, R13, R12, R11 ;  /* 0x0000000c0d0e7389 */ /* 0x0002a400000c000b */
[----:B012---:R-:W-:Y:S01]  /*36460*/  ENDCOLLECTIVE ;  /* 0x000000000000791b */ /* 0x007fe20003800000 */
.L_x_6795:
[----:B------:R-:W-:Y:S01]  /*36470*/  @!PT LDS RZ, [RZ] ;  /* 0x00000000fffff984 */ /* 0x000fe20000000800 */
[----:B------:R-:W-:Y:S01]  /*36480*/  @!PT LDS RZ, [RZ] ;  /* 0x00000000fffff984 */ /* 0x000fe20000000800 */
[----:B------:R-:W-:Y:S01]  /*36490*/  @!PT LDS RZ, [RZ] ;  /* 0x00000000fffff984 */ /* 0x000fe20000000800 */
[----:B------:R0:W-:Y:S04]  /*364a0*/  @P4 LDGSTS.E.BYPASS.LTC128B.128 [R0+0x27a00], desc[UR54][R2.64+0x40], !P3 ;  /* 0x27a0004002004fae */ /* 0x0001e8000d901d76 */
[----:B------:R0:W-:Y:S01]  /*364b0*/  @P4 LDGSTS.E.BYPASS.LTC128B.128 [R0+0x2a200], desc[UR54][R2.64+0x80], !P2 ;  /* 0x2a20008002004fae */ /* 0x0001e2000d101d76 */
[----:B------:R-:W-:Y:S02]  /*364c0*/  IMAD.MOV.U32 R13, RZ, RZ, R8 ;  /* 0x000000ffff0d7224 */ /* 0x000fe400078e0008 */
[----:B------:R-:W-:Y:S02]  /*364d0*/  IMAD.MOV.U32 R12, RZ, RZ, RZ ;  /* 0x000000ffff0c7224 */ /* 0x000fe400078e00ff */
[----:B------:R-:W-:-:S07]  /*364e0*/  IMAD.MOV.U32 R5, RZ, RZ, R14 ;  /* 0x000000ffff057224 */ /* 0x000fce00078e000e */
[----:B0-----:R-:W-:Y:S05]  /*364f0*/  WARPSYNC.COLLECTIVE R15, `(.L_x_6796) ;  /* 0x000000000f087348 */ /* 0x001fea0003c00000 */
[----:B------:R1:W2:Y:S02]  /*36500*/  SHFL.IDX P6, R14, R13, R12, R11 ;  /* 0x0000000c0d0e7389 */ /* 0x0002a400000c000b */
[----:B012---:R-:W-:Y:S01]  /*36510*/  ENDCOLLECTIVE ;  /* 0x000000000000791b */ /* 0x007fe20003800000 */
.L_x_6796:
        /* <DEDUP_REMOVED lines=13> */
.L_x_6797:
[----:B------:R-:W-:Y:S01]  /*365f0*/  IMAD.MOV.U32 R2, RZ, RZ, R14 ;  /* 0x000000ffff027224 */ /* 0x000fe200078e000e */
[----:B------:R-:W-:Y:S06]  /*36600*/  BRA `(.L_x_6798) ;  /* 0xffffff7400807947 */ /* 0x000fec000383ffff */
.L_x_6586:
[----:B------:R-:W-:Y:S01]  /*36610*/  IMAD.MOV.U32 R13, RZ, RZ, R4 ;  /* 0x000000ffff0d7224 */ /* 0x000fe200078e0004 */
[----:B------:R-:W-:Y:S01]  /*36620*/  MOV R11, 0x1c1f ;  /* 0x00001c1f000b7802 */ /* 0x000fe20000000f00 */
[----:B------:R-:W-:Y:S01]  /*36630*/  IMAD.MOV.U32 R12, RZ, RZ, RZ ;  /* 0x000000ffff0c7224 */ /* 0x000fe200078e00ff */
[----:B------:R-:W-:Y:S01]  /*36640*/  LEA R17, R17, R10, 0x7 ;  /* 0x0000000a11117211 */ /* 0x000fe200078e38ff */
[----:B------:R-:W-:Y:S02]  /*36650*/  IMAD.MOV.U32 R15, RZ, RZ, -0x1 ;  /* 0xffffffffff0f7424 */ /* 0x000fe400078e00ff */
[----:B------:R-:W-:Y:S02]  /*36660*/  IMAD R31, R31, R7, RZ ;  /* 0x000000071f1f7224 */ /* 0x000fe400078e02ff */
[----:B------:R-:W-:-:S07]  /*36670*/  VIADD R6, R17, 0x20 ;  /* 0x0000002011067836 */ /* 0x000fce0000000000 */
[----:B-----5:R-:W-:Y:S05]  /*36680*/  WARPSYNC.COLLECTIVE R15, `(.L_x_6799) ;  /* 0x000000000f087348 */ /* 0x020fea0003c00000 */
[----:B------:R0:W1:Y:S02]  /*36690*/  SHFL.IDX P6, R14, R13, R12, R11 ;  /* 0x0000000c0d0e7389 */ /* 0x00006400000c000b */
[----:B01---5:R-:W-:Y:S01]  /*366a0*/  ENDCOLLECTIVE ;  /* 0x000000000000791b */ /* 0x023fe20003800000 */
.L_x_6799:
[----:B------:R-:W-:Y:S01]  /*366b0*/  ISETP.GE.AND P1, PT, R17, R31, PT ;  /* 0x0000001f1100720c */ /* 0x000fe20003f26270 */
[----:B------:R-:W-:Y:S02]  /*366c0*/  IMAD.MOV.U32 R13, RZ, RZ, R0 ;  /* 0x000000ffff0d7224 */ /* 0x000fe400078e0000 */
[----:B------:R-:W-:-:S10]  /*366d0*/  IMAD.MOV.U32 R2, RZ, RZ, R14 ;  /* 0x000000ffff027224 */ /* 0x000fd400078e000e */
[----:B------:R-:W-:Y:S05]  /*366e0*/  WARPSYNC.COLLECTIVE R15, `(.L_x_6800) ;  /* 0x000000000f087348 */ /* 0x000fea0003c00000 */
[----:B------:R0:W1:Y:S02]  /*366f0*/  SHFL.IDX P6, R14, R13, R12, R11 ;  /* 0x0000000c0d0e7389 */ /* 0x00006400000c000b */
[----:B01----:R-:W-:Y:S01]  /*36700*/  ENDCOLLECTIVE ;  /* 0x000000000000791b */ /* 0x003fe20003800000 */
.L_x_6800:
[----:B------:R-:W-:Y:S02]  /*36710*/  IMAD.MOV.U32 R13, RZ, RZ, R4 ;  /* 0x000000ffff0d7224 */ /* 0x000fe400078e0004 */
[----:B------:R-:W-:Y:S02]  /*36720*/  IMAD.MOV.U32 R12, RZ, RZ, 0x1 ;  /* 0x00000001ff0c7424 */ /* 0x000fe400078e00ff */
[----:B------:R-:W-:-:S07]  /*36730*/  IMAD.MOV.U32 R3, RZ, RZ, R14 ;  /* 0x000000ffff037224 */ /* 0x000fce00078e000e */
[----:B------:R-:W-:Y:S05]  /*36740*/  WARPSYNC.COLLECTIVE R15, `(.L_x_6801) ;  /* 0x000000000f087348 */ /* 0x000fea0003c00000 */
[----:B------:R0:W1:Y:S02]  /*36750*/  SHFL.IDX P6, R14, R13, R12, R11 ;  /* 0x0000000c0d0e7389 */ /* 0x00006400000c000b */
[----:B01----:R-:W-:Y:S01]  /*36760*/  ENDCOLLECTIVE ;  /* 0x000000000000791b */ /* 0x003fe20003800000 */
.L_x_6801:
        /* <DEDUP_REMOVED lines=13> */
[----:B------:R-:W-:Y:S01]  /*36840*/  VIADD R6, R17, 0x40 ;  /* 0x0000004011067836 */ /* 0x000fe20000000000 */
[----:B0-----:R-:W-:-:S11]  /*36850*/  MOV R2, R14 ;  /* 0x0000000e00027202 */ /* 0x001fd60000000f00 */
[----:B------:R-:W-:Y:S05]  /*36860*/  WARPSYNC.COLLECTIVE R15, `(.L_x_6802) ;  /* 0x000000000f087348 */ /* 0x000fea0003c00000 */
[----:B------:R0:W1:Y:S02]  /*36870*/  SHFL.IDX P6, R14, R13, R12, R11 ;  /* 0x0000000c0d0e7389 */ /* 0x00006400000c000b */
[----:B01----:R-:W-:Y:S01]  /*36880*/  ENDCOLLECTIVE ;  /* 0x000000000000791b */ /* 0x003fe20003800000 */
.L_x_6802:
[----:B------:R-:W-:Y:S01]  /*36890*/  MOV R13, R4 ;  /* 0x00000004000d7202 */ /* 0x000fe20000000f00 */
[----:B------:R-:W-:Y:S02]  /*368a0*/  IMAD.MOV.U32 R12, RZ, RZ, 0x2 ;  /* 0x00000002ff0c7424 */ /* 0x000fe400078e00ff */
[----:B------:R-:W-:-:S07]  /*368b0*/  IMAD.MOV.U32 R3, RZ, RZ, R14 ;  /* 0x000000ffff037224 */ /* 0x000fce00078e000e */
[----:B------:R-:W-:Y:S05]  /*368c0*/  WARPSYNC.COLLECTIVE R15, `(.L_x_6803) ;  /* 0x000000000f087348 */ /* 0x000fea0003c00000 */
[----:B------:R0:W1:Y:S02]  /*368d0*/  SHFL.IDX P6, R14, R13, R12, R11 ;  /* 0x0000000c0d0e7389 */ /* 0x00006400000c000b */
[----:B01----:R-:W-:Y:S01]  /*368e0*/  ENDCOLLECTIVE ;  /* 0x000000000000791b */ /* 0x003fe20003800000 */
.L_x_6803:
        /* <DEDUP_REMOVED lines=17> */
.L_x_6804:
[----:B------:R-:W-:Y:S02]  /*36a00*/  IMAD.MOV.U32 R13, RZ, RZ, R4 ;  /* 0x000000ffff0d7224 */ /* 0x000fe400078e0004 */
[----:B------:R-:W-:Y:S02]  /*36a10*/  IMAD.MOV.U32 R12, RZ, RZ, 0x3 ;  /* 0x00000003ff0c7424 */ /* 0x000fe400078e00ff */
[----:B------:R-:W-:-:S07]  /*36a20*/  IMAD.MOV.U32 R3, RZ, RZ, R14 ;  /* 0x000000ffff037224 */ /* 0x000fce00078e000e */
[----:B------:R-:W-:Y:S05]  /*36a30*/  WARPSYNC.COLLECTIVE R15, `(.L_x_6805) ;  /* 0x000000000f087348 */ /* 0x000fea0003c00000 */
[----:B------:R0:W1:Y:S02]  /*36a40*/  SHFL.IDX P6, R14, R13, R12, R11 ;  /* 0x0000000c0d0e7389 */ /* 0x00006400000c000b */
[----:B01----:R-:W-:Y:S01]  /*36a50*/  ENDCOLLECTIVE ;  /* 0x000000000000791b */ /* 0x003fe20003800000 */
.L_x_6805:
        /* <DEDUP_REMOVED lines=9> */
[----:B------:R0:W-:Y:S01]  /*36af0*/  @!P1 LDGSTS.E.BYPASS.LTC128B.128 [R8+0x1f200], desc[UR54][R2.64], !P3 ;  /* 0x1f20000002089fae */ /* 0x0001e2000d901d76 */
[----:B------:R-:W-:-:S03]  /*36b00*/  IMAD.MOV.U32 R4, RZ, RZ, R14 ;  /* 0x000000ffff047224 */ /* 0x000fc600078e000e */
[----:B------:R0:W-:Y:S04]  /*36b10*/  @!P1 LDGSTS.E.BYPASS.LTC128B.128 [R8+0x21200], desc[UR54][R2.64+0x40], !P2 ;  /* 0x2120004002089fae */ /* 0x0001e8000d101d76 */
[----:B------:R0:W-:Y:S02]  /*36b20*/  @!P1 LDGSTS.E.BYPASS.LTC128B.128 [R8+0x23200], desc[UR54][R2.64+0x80], !P0 ;  /* 0x2320008002089fae */ /* 0x0001e4000c101d76 */
[----:B0-----:R-:W-:Y:S05]  /*36b30*/  WARPSYNC.COLLECTIVE R15, `(.L_x_6806) ;  /* 0x000000000f087348 */ /* 0x001fea0003c00000 */
[----:B------:R1:W2:Y:S02]  /*36b40*/  SHFL.IDX P6, R14, R13, R12, R11 ;  /* 0x0000000c0d0e7389 */ /* 0x0002a400000c000b */
[----:B012---:R-:W-:Y:S01]  /*36b50*/  ENDCOLLECTIVE ;  /* 0x000000000000791b */ /* 0x007fe20003800000 */
.L_x_6806:
[----:B------:R-:W-:Y:S05]  /*36b60*/  BRA `(.L_x_6807) ;  /* 0xffffff7800c47947 */ /* 0x000fea000383ffff */
.L_x_6591:
[----:B0-----:R0:W1:Y:S02]  /*36b70*/  SYNCS.PHASECHK.TRANS64.TRYWAIT P0, [R23+URZ+0x33420], R0 ;  /* 0x03342000170075a7 */ /* 0x001064000800017f */
[----:B-1----:R-:W-:Y:S05]  /*36b80*/  @!P0 NANOSLEEP.SYNCS 0x989680 ;  /* 0x009896800000895d */ /* 0x002fea0003900000 */
[----:B------:R-:W1:Y:S02]  /*36b90*/  @!P0 SYNCS.PHASECHK.TRANS64 P0, [R23+URZ+0x33420], R0 ;  /* 0x03342000170085a7 */ /* 0x000e64000800007f */
[----:B-1----:R-:W-:Y:S05]  /*36ba0*/  @!P0 BRA `(.L_x_6591) ;  /* 0xfffffffc00f08947 */ /* 0x002fea000383ffff */
[----:B------:R-:W-:Y:S05]  /*36bb0*/  BRA `(.L_x_6808) ;  /* 0xffffff7c00347947 */ /* 0x000fea000383ffff */
.L_x_6595:
[----:B0-----:R0:W1:Y:S02]  /*36bc0*/  SYNCS.PHASECHK.TRANS64.TRYWAIT P0, [R4+URZ+0x33480], R31 ;  /* 0x0334801f040075a7 */ /* 0x001064000800017f */
[----:B-1----:R-:W-:Y:S05]  /*36bd0*/  @!P0 NANOSLEEP.SYNCS 0x989680 ;  /* 0x009896800000895d */ /* 0x002fea0003900000 */
[----:B------:R-:W1:Y:S02]  /*36be0*/  @!P0 SYNCS.PHASECHK.TRANS64 P0, [R4+URZ+0x33480], R31 ;  /* 0x0334801f040085a7 */ /* 0x000e64000800007f */
[----:B-1----:R-:W-:Y:S05]  /*36bf0*/  @!P0 BRA `(.L_x_6595) ;  /* 0xfffffffc00f08947 */ /* 0x002fea000383ffff */
[----:B------:R-:W-:Y:S05]  /*36c00*/  BRA `(.L_x_6809) ;  /* 0xffffff8000547947 */ /* 0x000fea000383ffff */
.L_x_6596:
        /* <DEDUP_REMOVED lines=8> */
.L_x_6811:
[----:B------:R-:W-:Y:S05]  /*36c90*/  BSYNC B0 ;  /* 0x0000000000007941 */ /* 0x000fea0003800000 */
.L_x_6810:
        /* <DEDUP_REMOVED lines=8> */
.L_x_6812:
[----:B------:R-:W-:Y:S02]  /*36d20*/  IMAD.MOV.U32 R13, RZ, RZ, R10 ;  /* 0x000000ffff0d7224 */ /* 0x000fe400078e000a */
[----:B------:R-:W-:Y:S02]  /*36d30*/  IMAD.MOV.U32 R12, RZ, RZ, 0x1 ;  /* 0x00000001ff0c7424 */ /* 0x000fe400078e00ff */
[----:B------:R-:W-:-:S07]  /*36d40*/  IMAD.MOV.U32 R2, RZ, RZ, R14 ;  /* 0x000000ffff027224 */ /* 0x000fce00078e000e */
[----:B------:R-:W-:Y:S05]  /*36d50*/  WARPSYNC.COLLECTIVE R15, `(.L_x_6813) ;  /* 0x000000000f087348 */ /* 0x000fea0003c00000 */
[----:B------:R0:W1:Y:S02]  /*36d60*/  SHFL.IDX P6, R14, R13, R12, R11 ;  /* 0x0000000c0d0e7389 */ /* 0x00006400000c000b */
[----:B01----:R-:W-:Y:S01]  /*36d70*/  ENDCOLLECTIVE ;  /* 0x000000000000791b */ /* 0x003fe20003800000 */
.L_x_6813:
[----:B------:R-:W-:-:S04]  /*36d80*/  IADD3 R2, P0, R3, R2, RZ ;  /* 0x0000000203027210 */ /* 0x000fc80007f1e0ff */
[----:B------:R-:W-:Y:S01]  /*36d90*/  IADD3.X R3, RZ, R0, RZ, P0, !PT ;  /* 0x00000000ff037210 */ /* 0x000fe200007fe4ff */
[----:B------:R-:W-:Y:S02]  /*36da0*/  IMAD.IADD R0, R23, 0x1, R35 ;  /* 0x0000000117007824 */ /* 0x000fe400078e0223 */
[----:B------:R-:W0:Y:S01]  /*36db0*/  S2R R35, SR_TID.X ;  /* 0x0000000000237919 */ /* 0x000e220000002100 */
[----:B------:R-:W-:Y:S02]  /*36dc0*/  MOV R13, R9 ;  /* 0x00000009000d7202 */ /* 0x000fe40000000f00 */
        /* <DEDUP_REMOVED lines=10> */
.L_x_6814:
[----:B------:R-:W-:-:S05]  /*36e70*/  IMAD.SHL.U32 R35, R35, 0x10, RZ ;  /* 0x0000001023237824 */ /* 0x000fca00078e00ff */
[----:B------:R-:W-:Y:S01]  /*36e80*/  LOP3.LUT R35, R35, 0x30, RZ, 0xc0, !PT ;  /* 0x0000003023237812 */ /* 0x000fe200078ec0ff */
[----:B------:R-:W-:Y:S01]  /*36e90*/  IMAD.MOV.U32 R13, RZ, RZ, R10 ;  /* 0x000000ffff0d7224 */ /* 0x000fe200078e000a */
[----:B------:R-:W-:Y:S01]  /*36ea0*/  MOV R12, 0x2 ;  /* 0x00000002000c7802 */ /* 0x000fe20000000f00 */
[----:B------:R-:W-:-:S07]  /*36eb0*/  IMAD.MOV.U32 R2, RZ, RZ, R14 ;  /* 0x000000ffff027224 */ /* 0x000fce00078e000e */
[----:B------:R-:W-:Y:S05]  /*36ec0*/  WARPSYNC.COLLECTIVE R15, `(.L_x_6815) ;  /* 0x000000000f087348 */ /* 0x000fea0003c00000 */
[----:B------:R0:W1:Y:S02]  /*36ed0*/  SHFL.IDX P6, R14, R13, R12, R11 ;  /* 0x0000000c0d0e7389 */ /* 0x00006400000c000b */
[----:B01----:R-:W-:Y:S01]  /*36ee0*/  ENDCOLLECTIVE ;  /* 0x000000000000791b */ /* 0x003fe20003800000 */
.L_x_6815:
        /* <DEDUP_REMOVED lines=13> */
.L_x_6816:
[----:B------:R-:W0:Y:S01]  /*36fc0*/  S2R R3, SR_TID.X ;  /* 0x0000000000037919 */ /* 0x000e220000002100 */
[----:B------:R-:W-:Y:S02]  /*36fd0*/  IMAD.MOV.U32 R13, RZ, RZ, R10 ;  /* 0x000000ffff0d7224 */ /* 0x000fe400078e000a */
[----:B------:R-:W-:Y:S02]  /*36fe0*/  IMAD.MOV.U32 R12, RZ, RZ, 0x3 ;  /* 0x00000003ff0c7424 */ /* 0x000fe400078e00ff */
[----:B------:R-:W-:-:S07]  /*36ff0*/  IMAD.MOV.U32 R2, RZ, RZ, R14 ;  /* 0x000000ffff027224 */ /* 0x000fce00078e000e */
[----:B0-----:R-:W-:Y:S05]  /*37000*/  WARPSYNC.COLLECTIVE R15, `(.L_x_6817) ;  /* 0x000000000f087348 */ /* 0x001fea0003c00000 */
[----:B------:R1:W2:Y:S02]  /*37010*/  SHFL.IDX P6, R14, R13, R12, R11 ;  /* 0x0000000c0d0e7389 */ /* 0x0002a400000c000b */
[----:B012---:R-:W-:Y:S01]  /*37020*/  ENDCOLLECTIVE ;  /* 0x000000000000791b */ /* 0x007fe20003800000 */
.L_x_6817:
[----:B------:R-:W-:Y:S02]  /*37030*/  IMAD.SHL.U32 R3, R3, 0x10, RZ ;  /* 0x0000001003037824 */ /* 0x000fe400078e00ff */
[----:B------:R-:W-:-:S03]  /*37040*/  IMAD.MOV.U32 R13, RZ, RZ, R9 ;  /* 0x000000ffff0d7224 */ /* 0x000fc600078e0009 */
[----:B------:R-:W-:-:S04]  /*37050*/  LOP3.LUT R3, R3, 0x30, RZ, 0xc0, !PT ;  /* 0x0000003003037812 */ /* 0x000fc800078ec0ff */
[----:B------:R-:W-:-:S04]  /*37060*/  IADD3 R2, P0, R3, R2, RZ ;  /* 0x0000000203027210 */ /* 0x000fc80007f1e0ff */
[----:B------:R-:W-:Y:S01]  /*37070*/  IADD3.X R3, RZ, R35, RZ, P0, !PT ;  /* 0x00000023ff037210 */ /* 0x000fe200007fe4ff */
[----:B------:R-:W-:-:S08]  /*37080*/  IMAD.MOV.U32 R35, RZ, RZ, R14 ;  /* 0x000000ffff237224 */ /* 0x000fd000078e000e */
[----:B------:R-:W-:Y:S05]  /*37090*/  WARPSYNC.COLLECTIVE R15, `(.L_x_6818) ;  /* 0x000000000f087348 */ /* 0x000fea0003c00000 */
[----:B------:R0:W1:Y:S02]  /*370a0*/  SHFL.IDX P6, R14, R13, R12, R11 ;  /* 0x0000000c0d0e7389 */ /* 0x00006400000c000b */
[----:B01----:R-:W-:Y:S01]  /*370b0*/  ENDCOLLECTIVE ;  /* 0x000000000000791b */ /* 0x003fe20003800000 */
.L_x_6818:
        /* <DEDUP_REMOVED lines=13> */
.L_x_6819:
[----:B------:R-:W-:Y:S01]  /*37190*/  IMAD.MOV.U32 R13, RZ, RZ, R26 ;  /* 0x000000ffff0d7224 */ /* 0x000fe200078e001a */
[----:B------:R-:W-:-:S07]  /*371a0*/  MOV R21, R14 ;  /* 0x0000000e00157202 */ /* 0x000fce0000000f00 */
[----:B------:R-:W-:Y:S05]  /*371b0*/  WARPSYNC.COLLECTIVE R15, `(.L_x_6820) ;  /* 0x000000000f087348 */ /* 0x000fea0003c00000 */
[----:B------:R0:W1:Y:S02]  /*371c0*/  SHFL.IDX P6, R14, R13, R12, R11 ;  /* 0x0000000c0d0e7389 */ /* 0x00006400000c000b */
[----:B01----:R-:W-:Y:S01]  /*371d0*/  ENDCOLLECTIVE ;  /* 0x000000000000791b */ /* 0x003fe20003800000 */
.L_x_6820:
[----:B------:R-:W-:-:S04]  /*371e0*/  SHF.L.U32 R3, R3, 0x4, RZ ;  /* 0x0000000403037819 */ /* 0x000fc800000006ff */
[----:B------:R-:W-:-:S04]  /*371f0*/  LOP3.LUT R3, R3, 0x30, RZ, 0xc0, !PT ;  /* 0x0000003003037812 */ /* 0x000fc800078ec0ff */
[----:B------:R-:W-:-:S05]  /*37200*/  IADD3 R2, P0, R3, R2, RZ ;  /* 0x0000000203027210 */ /* 0x000fca0007f1e0ff */
[----:B------:R-:W-:-:S05]  /*37210*/  IMAD.X R3, RZ, RZ, R35, P0 ;  /* 0x000000ffff037224 */ /* 0x000fca00000e0623 */
        /* <DEDUP_REMOVED lines=8> */
.L_x_6601:
[----:B---3--:R3:W4:Y:S02]  /*372a0*/  SYNCS.PHASECHK.TRANS64.TRYWAIT P0, [R4+URZ+0x33440], R31 ;  /* 0x0334401f040075a7 */ /* 0x008724000800017f */
[----:B----4-:R-:W-:Y:S05]  /*372b0*/  @!P0 NANOSLEEP.SYNCS 0x989680 ;  /* 0x009896800000895d */ /* 0x010fea0003900000 */
[----:B------:R-:W4:Y:S02]  /*372c0*/  @!P0 SYNCS.PHASECHK.TRANS64 P0, [R4+URZ+0x33440], R31 ;  /* 0x0334401f040085a7 */ /* 0x000f24000800007f */
[----:B----4-:R-:W-:Y:S05]  /*372d0*/  @!P0 BRA `(.L_x_6601) ;  /* 0xfffffffc00f08947 */ /* 0x010fea000383ffff */
[----:B------:R-:W-:Y:S05]  /*372e0*/  BRA `(.L_x_6822) ;  /* 0xffffff8000587947 */ /* 0x000fea000383ffff */
.L_x_6602:
        /* <DEDUP_REMOVED lines=8> */
.L_x_6824:
[----:B------:R-:W-:Y:S05]  /*37370*/  BSYNC B0 ;  /* 0x0000000000007941 */ /* 0x000fea0003800000 */
.L_x_6823:
        /* <DEDUP_REMOVED lines=8> */
.L_x_6825:
[----:B------:R-:W-:Y:S01]  /*37400*/  IMAD.MOV.U32 R13, RZ, RZ, R10 ;  /* 0x000000ffff0d7224 */ /* 0x000fe200078e000a */
[----:B------:R-:W-:Y:S01]  /*37410*/  MOV R12, 0x1 ;  /* 0x00000001000c7802 */ /* 0x000fe20000000f00 */
[----:B------:R-:W-:-:S07]  /*37420*/  IMAD.MOV.U32 R2, RZ, RZ, R14 ;  /* 0x000000ffff027224 */ /* 0x000fce00078e000e */
[----:B------:R-:W-:Y:S05]  /*37430*/  WARPSYNC.COLLECTIVE R15, `(.L_x_6826) ;  /* 0x000000000f087348 */ /* 0x000fea0003c00000 */
[----:B------:R0:W1:Y:S02]  /*37440*/  SHFL.IDX P6, R14, R13, R12, R11 ;  /* 0x0000000c0d0e7389 */ /* 0x00006400000c000b */
[----:B01----:R-:W-:Y:S01]  /*37450*/  ENDCOLLECTIVE ;  /* 0x000000000000791b */ /* 0x003fe20003800000 */
.L_x_6826:
        /* <DEDUP_REMOVED lines=13> */
.L_x_6827:
[----:B------:R-:W-:Y:S01]  /*37530*/  MOV R13, R10 ;  /* 0x0000000a000d7202 */ /* 0x000fe20000000f00 */
[----:B------:R-:W-:Y:S02]  /*37540*/  IMAD.MOV.U32 R12, RZ, RZ, 0x2 ;  /* 0x00000002ff0c7424 */ /* 0x000fe400078e00ff */
[----:B------:R-:W-:-:S07]  /*37550*/  IMAD.MOV.U32 R2, RZ, RZ, R14 ;  /* 0x000000ffff027224 */ /* 0x000fce00078e000e */
[----:B------:R-:W-:Y:S05]  /*37560*/  WARPSYNC.COLLECTIVE R15, `(.L_x_6828) ;  /* 0x000000000f087348 */ /* 0x000fea0003c00000 */
[----:B------:R0:W1:Y:S02]  /*37570*/  SHFL.IDX P6, R14, R13, R12, R11 ;  /* 0x0000000c0d0e7389 */ /* 0x00006400000c000b */
[----:B01----:R-:W-:Y:S01]  /*37580*/  ENDCOLLECTIVE ;  /* 0x000000000000791b */ /* 0x003fe20003800000 */
.L_x_6828:
        /* <DEDUP_REMOVED lines=13> */
.L_x_6829:
[----:B------:R-:W-:Y:S02]  /*37660*/  IMAD.MOV.U32 R13, RZ, RZ, R10 ;  /* 0x000000ffff0d7224 */ /* 0x000fe400078e000a */
[----:B------:R-:W-:Y:S02]  /*37670*/  IMAD.MOV.U32 R12, RZ, RZ, 0x3 ;  /* 0x00000003ff0c7424 */ /* 0x000fe400078e00ff */
[----:B------:R-:W-:-:S07]  /*37680*/  IMAD.MOV.U32 R2, RZ, RZ, R14 ;  /* 0x000000ffff027224 */ /* 0x000fce00078e000e */
[----:B------:R-:W-:Y:S05]  /*37690*/  WARPSYNC.COLLECTIVE R15, `(.L_x_6830) ;  /* 0x000000000f087348 */ /* 0x000fea0003c00000 */
[----:B------:R0:W1:Y:S02]  /*376a0*/  SHFL.IDX P6, R14, R13, R12, R11 ;  /* 0x0000000c0d0e7389 */ /* 0x00006400000c000b */
[----:B01----:R-:W-:Y:S01]  /*376b0*/  ENDCOLLECTIVE ;  /* 0x000000000000791b */ /* 0x003fe20003800000 */
.L_x_6830:
        /* <DEDUP_REMOVED lines=13> */
.L_x_6831:
[----:B------:R-:W-:Y:S02]  /*37790*/  IMAD.MOV.U32 R13, RZ, RZ, R7 ;  /* 0x000000ffff0d7224 */ /* 0x000fe400078e0007 */
[----:B------:R-:W-:Y:S01]  /*377a0*/  IMAD.MOV.U32 R12, RZ, RZ, RZ ;  /* 0x000000ffff0c7224 */ /* 0x000fe200078e00ff */
[----:B------:R-:W-:-:S07]  /*377b0*/  MOV R2, R14 ;  /* 0x0000000e00027202 */ /* 0x000fce0000000f00 */
[----:B------:R-:W-:Y:S05]  /*377c0*/  WARPSYNC.COLLECTIVE R15, `(.L_x_6832) ;  /* 0x000000000f087348 */ /* 0x000fea0003c00000 */
[----:B------:R0:W1:Y:S02]  /*377d0*/  SHFL.IDX P6, R14, R13, R12, R11 ;  /* 0x0000000c0d0e7389 */ /* 0x00006400000c000b */
[----:B01----:R-:W-:Y:S01]  /*377e0*/  ENDCOLLECTIVE ;  /* 0x000000000000791b */ /* 0x003fe20003800000 */
.L_x_6832:
[----:B------:R-:W-:-:S05]  /*377f0*/  IADD3 R2, P0, R21, R2, RZ ;  /* 0x0000000215027210 */ /* 0x000fca0007f1e0ff */
[----:B------:R-:W-:-:S05]  /*37800*/  IMAD.X R3, RZ, RZ, R8, P0 ;  /* 0x000000ffff037224 */ /* 0x000fca00000e0608 */
        /* <DEDUP_REMOVED lines=11> */
.L_x_6833:
[----:B------:R-:W-:Y:S01]  /*378c0*/  IMAD.MOV.U32 R2, RZ, RZ, R14 ;  /* 0x000000ffff027224 */ /* 0x000fe200078e000e */
[----:B------:R-:W-:Y:S06]  /*378d0*/  BRA `(.L_x_6834) ;  /* 0xffffff8000047947 */ /* 0x000fec000383ffff */
.L_x_6607:
[----:B------:R0:W0:Y:S02]  /*378e0*/  SYNCS.PHASECHK.TRANS64.TRYWAIT P2, [R2+URZ+0x33470], R3 ;  /* 0x03347003020075a7 */ /* 0x000024000804017f */
[----:B0-----:R-:W-:Y:S05]  /*378f0*/  @!P2 NANOSLEEP.SYNCS 0x989680 ;  /* 0x009896800000a95d */ /* 0x001fea0003900000 */
[----:B------:R-:W0:Y:S02]  /*37900*/  @!P2 SYNCS.PHASECHK.TRANS64 P2, [R2+URZ+0x33470], R3 ;  /* 0x033470030200a5a7 */ /* 0x000e24000804007f */
[----:B0-----:R-:W-:Y:S05]  /*37910*/  @!P2 BRA `(.L_x_6607) ;  /* 0xfffffffc00f0a947 */ /* 0x001fea000383ffff */
[----:B------:R-:W-:Y:S05]  /*37920*/  BRA `(.L_x_6835) ;  /* 0xffffff8000707947 */ /* 0x000fea000383ffff */
.L_x_6609:
[----:B------:R0:W0:Y:S02]  /*37930*/  SYNCS.PHASECHK.TRANS64.TRYWAIT P2, [R2+URZ+0x33460], R3 ;  /* 0x03346003020075a7 */ /* 0x000024000804017f */
[----:B0-----:R-:W-:Y:S05]  /*37940*/  @!P2 NANOSLEEP.SYNCS 0x989680 ;  /* 0x009896800000a95d */ /* 0x001fea0003900000 */
[----:B------:R-:W0:Y:S02]  /*37950*/  @!P2 SYNCS.PHASECHK.TRANS64 P2, [R2+URZ+0x33460], R3 ;  /* 0x033460030200a5a7 */ /* 0x000e24000804007f */
[----:B0-----:R-:W-:Y:S05]  /*37960*/  @!P2 BRA `(.L_x_6609) ;  /* 0xfffffffc00f0a947 */ /* 0x001fea000383ffff */
[----:B------:R-:W-:Y:S05]  /*37970*/  BRA `(.L_x_6836) ;  /* 0xffffff8000807947 */ /* 0x000fea000383ffff */
.L_x_6617:
[----:B0-----:R0:W2:Y:S02]  /*37980*/  SYNCS.PHASECHK.TRANS64.TRYWAIT P1, [R0+URZ+0x33470], R3 ;  /* 0x03347003000075a7 */ /* 0x0010a4000802017f */
[----:B--2---:R-:W-:Y:S05]  /*37990*/  @!P1 NANOSLEEP.SYNCS 0x989680 ;  /* 0x009896800000995d */ /* 0x004fea0003900000 */
[----:B------:R-:W2:Y:S02]  /*379a0*/  @!P1 SYNCS.PHASECHK.TRANS64 P1, [R0+URZ+0x33470], R3 ;  /* 0x03347003000095a7 */ /* 0x000ea4000802007f */
[----:B--2---:R-:W-:Y:S05]  /*379b0*/  @!P1 BRA `(.L_x_6617) ;  /* 0xfffffffc00f09947 */ /* 0x004fea000383ffff */
[----:B------:R-:W-:Y:S05]  /*379c0*/  BRA `(.L_x_6837) ;  /* 0xffffff8c00c47947 */ /* 0x000fea000383ffff */
.L_x_6619:
[----:B0-----:R0:W2:Y:S02]  /*379d0*/  SYNCS.PHASECHK.TRANS64.TRYWAIT P1, [R0+URZ+0x33460], R3 ;  /* 0x03346003000075a7 */ /* 0x0010a4000802017f */
[----:B--2---:R-:W-:Y:S05]  /*379e0*/  @!P1 NANOSLEEP.SYNCS 0x989680 ;  /* 0x009896800000995d */ /* 0x004fea0003900000 */
[----:B------:R-:W2:Y:S02]  /*379f0*/  @!P1 SYNCS.PHASECHK.TRANS64 P1, [R0+URZ+0x33460], R3 ;  /* 0x03346003000095a7 */ /* 0x000ea4000802007f */
[----:B--2---:R-:W-:Y:S05]  /*37a00*/  @!P1 BRA `(.L_x_6619) ;  /* 0xfffffffc00f09947 */ /* 0x004fea000383ffff */
[----:B------:R-:W-:Y:S05]  /*37a10*/  BRA `(.L_x_6838) ;  /* 0xffffff8c00d07947 */ /* 0x000fea000383ffff */
.L_x_6624:
        /* <DEDUP_REMOVED lines=8> */
.L_x_6840:
[----:B------:R-:W-:Y:S05]  /*37aa0*/  BSYNC B0 ;  /* 0x0000000000007941 */ /* 0x000fea0003800000 */
.L_x_6839:
[----:B------:R-:W-:Y:S01]  /*37ab0*/  IMAD.MOV.U32 R13, RZ, RZ, R16 ;  /* 0x000000ffff0d7224 */ /* 0x000fe200078e0010 */
[----:B------:R-:W-:Y:S01]  /*37ac0*/  MOV R15, 0xffffffff ;  /* 0xffffffff000f7802 */ /* 0x000fe20000000f00 */
[----:B------:R-:W-:Y:S02]  /*37ad0*/  IMAD.MOV.U32 R12, RZ, RZ, 0x1 ;  /* 0x00000001ff0c7424 */ /* 0x000fe400078e00ff */
[----:B------:R-:W-:Y:S02]  /*37ae0*/  IMAD.MOV.U32 R11, RZ, RZ, 0x1f ;  /* 0x0000001fff0b7424 */ /* 0x000fe400078e00ff */
[----:B------:R-:W-:Y:S02]  /*37af0*/  IMAD.IADD R7, R19, 0x1, R8 ;  /* 0x0000000113077824 */ /* 0x000fe400078e0208 */
[----:B------:R-:W-:-:S07]  /*37b00*/  IMAD.MOV.U32 R0, RZ, RZ, R14 ;  /* 0x000000ffff007224 */ /* 0x000fce00078e000e */
[----:B------:R-:W-:Y:S05]  /*37b10*/  WARPSYNC.COLLECTIVE R15, `(.L_x_6841) ;  /* 0x000000000f087348 */ /* 0x000fea0003c00000 */
[----:B------:R0:W1:Y:S02]  /*37b20*/  SHFL.IDX P6, R14, R13, R12, R11 ;  /* 0x0000000c0d0e7389 */ /* 0x00006400000c000b */
[----:B01----:R-:W-:Y:S01]  /*37b30*/  ENDCOLLECTIVE ;  /* 0x000000000000791b */ /* 0x003fe20003800000 */
.L_x_6841:
        /* <DEDUP_REMOVED lines=11> */
[C---:B------:R-:W-:Y:S01]  /*37bf0*/  ISETP.GE.U32.AND P5, PT, R8.reuse, 0x10, PT ;  /* 0x000000100800780c */ /* 0x040fe20003fa6070 */
[----:B--2---:R-:W-:Y:S01]  /*37c00*/  @!P1 IMAD.MOV.U32 R17, RZ, RZ, R2 ;  /* 0x000000ffff119224 */ /* 0x004fe200078e0002 */
[----:B------:R-:W-:-:S04]  /*37c10*/  ISETP.NE.AND P1, PT, R8, RZ, PT ;  /* 0x000000ff0800720c */ /* 0x000fc80003f25270 */
[----:B------:R-:W-:-:S09]  /*37c20*/  MOV R13, R17 ;  /* 0x00000011000d7202 */ /* 0x000fd20000000f00 */
[----:B------:R-:W-:Y:S05]  /*37c30*/  WARPSYNC.COLLECTIVE R15, `(.L_x_6842) ;  /* 0x000000000f087348 */ /* 0x000fea0003c00000 */
[----:B------:R0:W1:Y:S02]  /*37c40*/  SHFL.UP P6, R14, R13, R12, R11 ;  /* 0x0400000c0d0e7389 */ /* 0x00006400000c000b */
[----:B01----:R-:W-:Y:S01]  /*37c50*/  ENDCOLLECTIVE ;  /* 0x000000000000791b */ /* 0x003fe20003800000 */
.L_x_6842:
[----:B------:R-:W-:Y:S01]  /*37c60*/  IMAD.MOV.U32 R12, RZ, RZ, 0x2 ;  /* 0x00000002ff0c7424 */ /* 0x000fe200078e00ff */
[----:B------:R-:W-:-:S05]  /*37c70*/  SEL R4, R14, RZ, P1 ;  /* 0x000000ff0e047207 */ /* 0x000fca0000800000 */
[----:B------:R-:W-:-:S04]  /*37c80*/  IMAD.IADD R4, R17, 0x1, R4 ;  /* 0x0000000111047824 */ /* 0x000fc800078e0204 */
[----:B------:R-:W-:-:S07]  /*37c90*/  IMAD.MOV.U32 R13, RZ, RZ, R4 ;  /* 0x000000ffff0d7224 */ /* 0x000fce00078e0004 */
[----:B------:R-:W-:Y:S05]  /*37ca0*/  WARPSYNC.COLLECTIVE R15, `(.L_x_6843) ;  /* 0x000000000f087348 */ /* 0x000fea0003c00000 */
[----:B------:R0:W1:Y:S02]  /*37cb0*/  SHFL.UP P6, R14, R13, R12, R11 ;  /* 0x0400000c0d0e7389 */ /* 0x00006400000c000b */
[----:B01----:R-:W-:Y:S01]  /*37cc0*/  ENDCOLLECTIVE ;  /* 0x000000000000791b */ /* 0x003fe20003800000 */
.L_x_6843:
[----:B------:R-:W-:Y:S01]  /*37cd0*/  IMAD.MOV.U32 R12, RZ, RZ, 0x4 ;  /* 0x00000004ff0c7424 */ /* 0x000fe200078e00ff */
[----:B------:R-:W-:-:S04]  /*37ce0*/  SEL R3, R14, RZ, P2 ;  /* 0x000000ff0e037207 */ /* 0x000fc80001000000 */
[----:B------:R-:W-:-:S05]  /*37cf0*/  IADD3 R6, R4, R3, RZ ;  /* 0x0000000304067210 */ /* 0x000fca0007ffe0ff */
[----:B------:R-:W-:-:S07]  /*37d00*/  IMAD.MOV.U32 R13, RZ, RZ, R6 ;  /* 0x000000ffff0d7224 */ /* 0x000fce00078e0006 */
[----:B------:R-:W-:Y:S05]  /*37d10*/  WARPSYNC.COLLECTIVE R15, `(.L_x_6844) ;  /* 0x000000000f087348 */ /* 0x000fea0003c00000 */
[----:B------:R0:W1:Y:S02]  /*37d20*/  SHFL.UP P6, R14, R13, R12, R11 ;  /* 0x0400000c0d0e7389 */ /* 0x00006400000c000b */
[----:B01----:R-:W-:Y:S01]  /*37d30*/  ENDCOLLECTIVE ;  /* 0x000000000000791b */ /* 0x003fe20003800000 */
.L_x_6844:
[----:B------:R-:W-:Y:S02]  /*37d40*/  MOV R12, 0x8 ;  /* 0x00000008000c7802 */ /* 0x000fe40000000f00 */
[----:B------:R-:W-:-:S05]  /*37d50*/  SEL R3, R14, RZ, P3 ;  /* 0x000000ff0e037207 */ /* 0x000fca0001800000 */
[----:B------:R-:W-:-:S04]  /*37d60*/  IMAD.IADD R2, R6, 0x1, R3 ;  /* 0x0000000106027824 */ /* 0x000fc800078e0203 */
[----:B------:R-:W-:-:S07]  /*37d70*/  IMAD.MOV.U32 R13, RZ, RZ, R2 ;  /* 0x000000ffff0d7224 */ /* 0x000fce00078e0002 */
[----:B------:R-:W-:Y:S05]  /*37d80*/  WARPSYNC.COLLECTIVE R15, `(.L_x_6845) ;  /* 0x000000000f087348 */ /* 0x000fea0003c00000 */
[----:B------:R0:W1:Y:S02]  /*37d90*/  SHFL.UP P6, R14, R13, R12, R11 ;  /* 0x0400000c0d0e7389 */ /* 0x00006400000c000b */
[----:B01----:R-:W-:Y:S01]  /*37da0*/  ENDCOLLECTIVE ;  /* 0x000000000000791b */ /* 0x003fe20003800000 */
.L_x_6845:
[----:B------:R-:W-:Y:S01]  /*37db0*/  IMAD.MOV.U32 R12, RZ, RZ, 0x10 ;  /* 0x00000010ff0c7424 */ /* 0x000fe200078e00ff */
[----:B------:R-:W-:-:S05]  /*37dc0*/  SEL R3, R14, RZ, P4 ;  /* 0x000000ff0e037207 */ /* 0x000fca0002000000 */
[----:B------:R-:W-:-:S04]  /*37dd0*/  IMAD.IADD R3, R2, 0x1, R3 ;  /* 0x0000000102037824 */ /* 0x000fc800078e0203 */
[----:B------:R-:W-:-:S07]  /*37de0*/  IMAD.MOV.U32 R13, RZ, RZ, R3 ;  /* 0x000000ffff0d7224 */ /* 0x000fce00078e0003 */
[----:B------:R-:W-:Y:S05]  /*37df0*/  WARPSYNC.COLLECTIVE R15, `(.L_x_6846) ;  /* 0x000000000f087348 */ /* 0x000fea0003c00000 */
[----:B------:R0:W1:Y:S02]  /*37e00*/  SHFL.UP P6, R14, R13, R12, R11 ;  /* 0x0400000c0d0e7389 */ /* 0x00006400000c000b */
[----:B01----:R-:W-:Y:S01]  /*37e10*/  ENDCOLLECTIVE ;  /* 0x000000000000791b */ /* 0x003fe20003800000 */
.L_x_6846:
        /* <DEDUP_REMOVED lines=8> */
.L_x_6847:
[----:B------:R-:W-:Y:S05]  /*37ea0*/  BRA `(.L_x_6848) ;  /* 0xffffff9800647947 */ /* 0x000fea000383ffff */
.L_x_6629:
[----:B------:R-:W-:Y:S01]  /*37eb0*/  BSSY B0, `(.L_x_6849) ;  /* 0x0000008000007945 */ /* 0x000fe20003800000 */
[----:B-----5:R-:W-:Y:S01]  /*37ec0*/  IMAD.MOV.U32 R13, RZ, RZ, R17 ;  /* 0x000000ffff0d7224 */ /* 0x020fe200078e0011 */
[----:B------:R-:W-:Y:S01]  /*37ed0*/  MOV R11, RZ ;  /* 0x000000ff000b7202 */ /* 0x000fe20000000f00 */
[----:B------:R-:W-:Y:S02]  /*37ee0*/  IMAD.MOV.U32 R12, RZ, RZ, 0x1 ;  /* 0x00000001ff0c7424 */ /* 0x000fe400078e00ff */
[----:B------:R-:W-:-:S07]  /*37ef0*/  IMAD.MOV.U32 R15, RZ, RZ, -0x1 ;  /* 0xffffffffff0f7424 */ /* 0x000fce00078e00ff */
[----:B01----:R-:W-:Y:S05]  /*37f00*/  WARPSYNC.COLLECTIVE R15, `(.L_x_6850) ;  /* 0x000000000f087348 */ /* 0x003fea0003c00000 */
[----:B------:R2:W3:Y:S02]  /*37f10*/  SHFL.UP P6, R14, R13, R12, R11 ;  /* 0x0400000c0d0e7389 */ /* 0x0004e400000c000b */
[----:B0123--:R-:W-:Y:S01]  /*37f20*/  ENDCOLLECTIVE ;  /* 0x000000000000791b */ /* 0x00ffe20003800000 */
.L_x_6850:
[----:B------:R-:W-:Y:S05]  /*37f30*/  BSYNC B0 ;  /* 0x0000000000007941 */ /* 0x000fea0003800000 */
.L_x_6849:
[----:B------:R-:W-:Y:S01]  /*37f40*/  SEL R14, R14, RZ, P1 ;  /* 0x000000ff0e0e7207 */ /* 0x000fe20000800000 */
[----:B------:R-:W-:Y:S01]  /*37f50*/  IMAD.MOV.U32 R12, RZ, RZ, 0x2 ;  /* 0x00000002ff0c7424 */ /* 0x000fe200078e00ff */
[----:B------:R-:W-:Y:S01]  /*37f60*/  MOV R15, 0xffffffff ;  /* 0xffffffff000f7802 */ /* 0x000fe20000000f00 */
[----:B------:R-:W-:Y:S02]  /*37f70*/  IMAD.MOV.U32 R11, RZ, RZ, RZ ;  /* 0x000000ffff0b7224 */ /* 0x000fe400078e00ff */
[----:B------:R-:W-:-:S07]  /*37f80*/  IMAD.IADD R13, R17, 0x1, R14 ;  /* 0x00000001110d7824 */ /* 0x000fce00078e020e */
[----:B------:R-:W-:Y:S05]  /*37f90*/  WARPSYNC.COLLECTIVE R15, `(.L_x_6851) ;  /* 0x000000000f087348 */ /* 0x000fea0003c00000 */
[----:B------:R0:W1:Y:S02]  /*37fa0*/  SHFL.UP P6, R14, R13, R12, R11 ;  /* 0x0400000c0d0e7389 */ /* 0x00006400000c000b */
[----:B01----:R-:W-:Y:S01]  /*37fb0*/  ENDCOLLECTIVE ;  /* 0x000000000000791b */ /* 0x003fe20003800000 */
.L_x_6851:
[----:B------:R-:W-:Y:S01]  /*37fc0*/  IMAD.MOV.U32 R12, RZ, RZ, 0x4 ;  /* 0x00000004ff0c7424 */ /* 0x000fe200078e00ff */
[----:B------:R-:W-:-:S05]  /*37fd0*/  SEL R2, R14, RZ, P2 ;  /* 0x000000ff0e027207 */ /* 0x000fca0001000000 */
[----:B------:R-:W-:-:S04]  /*37fe0*/  IMAD.IADD R2, R13, 0x1, R2 ;  /* 0x000000010d027824 */ /* 0x000fc800078e0202 */
[----:B------:R-:W-:-:S07]  /*37ff0*/  IMAD.MOV.U32 R13, RZ, RZ, R2 ;  /* 0x000000ffff0d7224 */ /* 0x000fce00078e0002 */
[----:B------:R-:W-:Y:S05]  /*38000*/  WARPSYNC.COLLECTIVE R15, `(.L_x_6852) ;  /* 0x000000000f087348 */ /* 0x000fea0003c00000 */
[----:B------:R0:W1:Y:S02]  /*38010*/  SHFL.UP P6, R14, R13, R12, R11 ;  /* 0x0400000c0d0e7389 */ /* 0x00006400000c000b */
[----:B01----:R-:W-:Y:S01]  /*38020*/  ENDCOLLECTIVE ;  /* 0x000000000000791b */ /* 0x003fe20003800000 */
.L_x_6852:
[----:B------:R-:W-:Y:S01]  /*38030*/  IMAD.MOV.U32 R12, RZ, RZ, 0x8 ;  /* 0x00000008ff0c7424 */ /* 0x000fe200078e00ff */
[----:B------:R-:W-:-:S05]  /*38040*/  SEL R3, R14, RZ, P3 ;  /* 0x000000ff0e037207 */ /* 0x000fca0001800000 */
[----:B------:R-:W-:-:S05]  /*38050*/  IMAD.IADD R3, R2, 0x1, R3 ;  /* 0x0000000102037824 */ /* 0x000fca00078e0203 */
[----:B------:R-:W-:-:S07]  /*38060*/  MOV R13, R3 ;  /* 0x00000003000d7202 */ /* 0x000fce0000000f00 */
[----:B------:R-:W-:Y:S05]  /*38070*/  WARPSYNC.COLLECTIVE R15, `(.L_x_6853) ;  /* 0x000000000f087348 */ /* 0x000fea0003c00000 */
[----:B------:R0:W1:Y:S02]  /*38080*/  SHFL.UP P6, R14, R13, R12, R11 ;  /* 0x0400000c0d0e7389 */ /* 0x00006400000c000b */
[----:B01----:R-:W-:Y:S01]  /*38090*/  ENDCOLLECTIVE ;  /* 0x000000000000791b */ /* 0x003fe20003800000 */
.L_x_6853:
[----:B------:R-:W-:Y:S01]  /*380a0*/  IMAD.MOV.U32 R12, RZ, RZ, 0x10 ;  /* 0x00000010ff0c7424 */ /* 0x000fe200078e00ff */
[----:B------:R-:W-:-:S05]  /*380b0*/  SEL R4, R14, RZ, P4 ;  /* 0x000000ff0e047207 */ /* 0x000fca0002000000 */
[----:B------:R-:W-:-:S04]  /*380c0*/  IMAD.IADD R4, R3, 0x1, R4 ;  /* 0x0000000103047824 */ /* 0x000fc800078e0204 */
[----:B------:R-:W-:-:S07]  /*380d0*/  IMAD.MOV.U32 R13, RZ, RZ, R4 ;  /* 0x000000ffff0d7224 */ /* 0x000fce00078e0004 */
[----:B------:R-:W-:Y:S05]  /*380e0*/  WARPSYNC.COLLECTIVE R15, `(.L_x_6854) ;  /* 0x000000000f087348 */ /* 0x000fea0003c00000 */
[----:B------:R0:W1:Y:S02]  /*380f0*/  SHFL.UP P6, R14, R13, R12, R11 ;  /* 0x0400000c0d0e7389 */ /* 0x00006400000c000b */
[----:B01----:R-:W-:Y:S01]  /*38100*/  ENDCOLLECTIVE ;  /* 0x000000000000791b */ /* 0x003fe20003800000 */
.L_x_6854:
        /* <DEDUP_REMOVED lines=8> */
.L_x_6855:
[----:B------:R-:W-:Y:S05]  /*38190*/  BRA `(.L_x_6856) ;  /* 0xffffff9800447947 */ /* 0x000fea000383ffff */
.L_x_6631:
[----:B------:R-:W-:Y:S01]  /*381a0*/  BSSY B0, `(.L_x_6857) ;  /* 0x0000006000007945 */ /* 0x000fe20003800000 */
[----:B------:R-:W-:Y:S01]  /*381b0*/  PLOP3.LUT P6, PT, P6, PT, PT, 0x8, 0x0 ;  /* 0x000000000000781c */ /* 0x000fe200037ce170 */
[----:B------:R-:W-:-:S12]  /*381c0*/  IMAD.MOV.U32 R15, RZ, RZ, -0x1 ;  /* 0xffffffffff0f7424 */ /* 0x000fd800078e00ff */
[----:B01----:R-:W-:Y:S05]  /*381d0*/  WARPSYNC.COLLECTIVE R15, `(.L_x_6858) ;  /* 0x000000000f087348 */ /* 0x003fea0003c00000 */
[----:B------:R-:W-:Y:S01]  /*381e0*/  VOTE.ANY R14, PT, P6 ;  /* 0x00000000000e7806 */ /* 0x000fe200030e0100 */
[----:B01----:R-:W-:Y:S06]  /*381f0*/  ENDCOLLECTIVE ;  /* 0x000000000000791b */ /* 0x003fec0003800000 */
.L_x_6858:
[----:B------:R-:W-:Y:S05]  /*38200*/  BSYNC B0 ;  /* 0x0000000000007941 */ /* 0x000fea0003800000 */
.L_x_6857:
[----:B------:R-:W-:Y:S01]  /*38210*/  MOV R3, R14 ;  /* 0x0000000e00037202 */ /* 0x000fe20000000f00 */
[----:B------:R-:W-:Y:S02]  /*38220*/  IMAD.MOV.U32 R13, RZ, RZ, R17 ;  /* 0x000000ffff0d7224 */ /* 0x000fe400078e0011 */
[----:B------:R-:W-:Y:S01]  /*38230*/  IMAD.MOV.U32 R11, RZ, RZ, 0x1f ;  /* 0x0000001fff0b7424 */ /* 0x000fe200078e00ff */
[----:B------:R-:W0:Y:S01]  /*38240*/  POPC R6, R3 ;  /* 0x0000000300067309 */ /* 0x000e220000000000 */
[----:B------:R-:W-:Y:S02]  /*38250*/  IMAD.MOV.U32 R15, RZ, RZ, -0x1 ;  /* 0xffffffffff0f7424 */ /* 0x000fe400078e00ff */
[----:B0-----:R-:W-:-:S07]  /*38260*/  IMAD.MOV.U32 R12, RZ, RZ, R6 ;  /* 0x000000ffff0c7224 */ /* 0x001fce00078e0006 */
[----:B------:R-:W-:Y:S05]  /*38270*/  WARPSYNC.COLLECTIVE R15, `(.L_x_6859) ;  /* 0x000000000f087348 */ /* 0x000fea0003c00000 */
[----:B------:R0:W1:Y:S02]  /*38280*/  SHFL.IDX P6, R14, R13, R12, R11 ;  /* 0x0000000c0d0e7389 */ /* 0x00006400000c000b */
[----:B01----:R-:W-:Y:S01]  /*38290*/  ENDCOLLECTIVE ;  /* 0x000000000000791b */ /* 0x003fe20003800000 */
.L_x_6859:
[----:B------:R-:W-:Y:S01]  /*382a0*/  MOV R17, R14 ;  /* 0x0000000e00117202 */ /* 0x000fe20000000f00 */
[----:B------:R-:W-:Y:S06]  /*382b0*/  BRA `(.L_x_6860) ;  /* 0xffffff9800347947 */ /* 0x000fec000383ffff */
.L_x_6633:
[----:B------:R-:W-:Y:S01]  /*382c0*/  BSSY B0, `(.L_x_6861) ;  /* 0x0000007000007945 */ /* 0x000fe20003800000 */
[----:B------:R-:W-:Y:S02]  /*382d0*/  IMAD.MOV.U32 R13, RZ, RZ, R2 ;  /* 0x000000ffff0d7224 */ /* 0x000fe400078e0002 */
[----:B------:R-:W-:Y:S02]  /*382e0*/  IMAD.MOV.U32 R11, RZ, RZ, 0x1f ;  /* 0x0000001fff0b7424 */ /* 0x000fe400078e00ff */
[----:B------:R-:W-:-:S07]  /*382f0*/  IMAD.MOV.U32 R15, RZ, RZ, -0x1 ;  /* 0xffffffffff0f7424 */ /* 0x000fce00078e00ff */
[----:B0123--:R-:W-:Y:S05]  /*38300*/  WARPSYNC.COLLECTIVE R15, `(.L_x_6862) ;  /* 0x000000000f087348 */ /* 0x00ffea0003c00000 */
[----:B------:R4:W0:Y:S02]  /*38310*/  SHFL.IDX P6, R14, R13, R12, R11 ;  /* 0x0000000c0d0e7389 */ /* 0x00082400000c000b */
[----:B01234-:R-:W-:Y:S01]  /*38320*/  ENDCOLLECTIVE ;  /* 0x000000000000791b */ /* 0x01ffe20003800000 */
.L_x_6862:
[----:B------:R-:W-:Y:S05]  /*38330*/  BSYNC B0 ;  /* 0x0000000000007941 */ /* 0x000fea0003800000 */
.L_x_6861:
[----:B------:R-:W-:Y:S05]  /*38340*/  BRA `(.L_x_6632) ;  /* 0xffffff98002c7947 */ /* 0x000fea000383ffff */
.L_x_6637:
[----:B0-----:R0:W2:Y:S02]  /*38350*/  SYNCS.PHASECHK.TRANS64.TRYWAIT P0, [R5+URZ+0x33420], R0 ;  /* 0x03342000050075a7 */ /* 0x0010a4000800017f */
[----:B--2---:R-:W-:Y:S05]  /*38360*/  @!P0 NANOSLEEP.SYNCS 0x989680 ;  /* 0x009896800000895d */ /* 0x004fea0003900000 */
[----:B------:R-:W2:Y:S02]  /*38370*/  @!P0 SYNCS.PHASECHK.TRANS64 P0, [R5+URZ+0x33420], R0 ;  /* 0x03342000050085a7 */ /* 0x000ea4000800007f */
[----:B--2---:R-:W-:Y:S05]  /*38380*/  @!P0 BRA `(.L_x_6637) ;  /* 0xfffffffc00f08947 */ /* 0x004fea000383ffff */
[----:B------:R-:W-:Y:S05]  /*38390*/  BRA `(.L_x_6863) ;  /* 0xffffff9c00ac7947 */ /* 0x000fea000383ffff */
.L_x_6638:
        /* <DEDUP_REMOVED lines=11> */
.L_x_6865:
[----:B------:R-:W-:Y:S05]  /*38450*/  BSYNC B0 ;  /* 0x0000000000007941 */ /* 0x000fea0003800000 */
.L_x_6864:
[----:B------:R-:W-:Y:S05]  /*38460*/  BRA `(.L_x_6866) ;  /* 0xffffff9c00947947 */ /* 0x000fea000383ffff */
.L_x_6639:
[----:B------:R-:W-:Y:S01]  /*38470*/  BSSY B0, `(.L_x_6867) ;  /* 0x0000006000007945 */ /* 0x000fe20003800000 */
[----:B------:R-:W-:-:S07]  /*38480*/  IMAD.MOV.U32 R15, RZ, RZ, -0x1 ;  /* 0xffffffffff0f7424 */ /* 0x000fce00078e00ff */
[----:B01----:R-:W-:Y:S05]  /*38490*/  WARPSYNC.COLLECTIVE R15, `(.L_x_6868) ;  /* 0x000000000f0c7348 */ /* 0x003fea0003c00000 */
[----:B------:R-:W-:Y:S02]  /*384a0*/  ELECT P6, UR62, PT ;  /* 0x00000000003e782f */ /* 0x000fe400038c0000 */
[----:B------:R-:W-:Y:S01]  /*384b0*/  MOV R14, UR62 ;  /* 0x0000003e000e7c02 */ /* 0x000fe20008000f00 */
[----:B01----:R-:W-:Y:S10]  /*384c0*/  ENDCOLLECTIVE ;  /* 0x000000000000791b */ /* 0x003ff40003800000 */
.L_x_6868:
[----:B------:R-:W-:Y:S05]  /*384d0*/  BSYNC B0 ;  /* 0x0000000000007941 */ /* 0x000fea0003800000 */
.L_x_6867:
[----:B------:R-:W-:Y:S05]  /*384e0*/  BRA `(.L_x_6869) ;  /* 0xffffff9c00887947 */ /* 0x000fea000383ffff */
.L_x_6641:
[----:B0-----:R0:W2:Y:S02]  /*384f0*/  SYNCS.PHASECHK.TRANS64.TRYWAIT P1, [R3+URZ+0x33440], R2 ;  /* 0x03344002030075a7 */ /* 0x0010a4000802017f */
[----:B--2---:R-:W-:Y:S05]  /*38500*/  @!P1 NANOSLEEP.SYNCS 0x989680 ;  /* 0x009896800000995d */ /* 0x004fea0003900000 */
[----:B------:R-:W2:Y:S02]  /*38510*/  @!P1 SYNCS.PHASECHK.TRANS64 P1, [R3+URZ+0x33440], R2 ;  /* 0x03344002030095a7 */ /* 0x000ea4000802007f */
[----:B--2---:R-:W-:Y:S05]  /*38520*/  @!P1 BRA `(.L_x_6641) ;  /* 0xfffffffc00f09947 */ /* 0x004fea000383ffff */
[----:B------:R-:W-:Y:S05]  /*38530*/  BRA `(.L_x_6870) ;  /* 0xffffff9c00a87947 */ /* 0x000fea000383ffff */
.L_x_6643:
[----:B--2---:R2:W3:Y:S02]  /*38540*/  SYNCS.PHASECHK.TRANS64.TRYWAIT P1, [R5+URZ+0x33440], R0 ;  /* 0x03344000050075a7 */ /* 0x0044e4000802017f */
[----:B---3--:R-:W-:Y:S05]  /*38550*/  @!P1 NANOSLEEP.SYNCS 0x989680 ;  /* 0x009896800000995d */ /* 0x008fea0003900000 */
[----:B------:R-:W3:Y:S02]  /*38560*/  @!P1 SYNCS.PHASECHK.TRANS64 P1, [R5+URZ+0x33440], R0 ;  /* 0x03344000050095a7 */ /* 0x000ee4000802007f */
[----:B---3--:R-:W-:Y:S05]  /*38570*/  @!P1 BRA `(.L_x_6643) ;  /* 0xfffffffc00f09947 */ /* 0x008fea000383ffff */
[----:B------:R-:W-:Y:S05]  /*38580*/  BRA `(.L_x_6871) ;  /* 0xffffff9c00b47947 */ /* 0x000fea000383ffff */
.L_x_6645:
[----:B---3--:R3:W4:Y:S02]  /*38590*/  SYNCS.PHASECHK.TRANS64.TRYWAIT P1, [R3+URZ+0x33460], R2 ;  /* 0x03346002030075a7 */ /* 0x008724000802017f */
[----:B----4-:R-:W-:Y:S05]  /*385a0*/  @!P1 NANOSLEEP.SYNCS 0x989680 ;  /* 0x009896800000995d */ /* 0x010fea0003900000 */
[----:B------:R-:W4:Y:S02]  /*385b0*/  @!P1 SYNCS.PHASECHK.TRANS64 P1, [R3+URZ+0x33460], R2 ;  /* 0x03346002030095a7 */ /* 0x000f24000802007f */
[----:B----4-:R-:W-:Y:S05]  /*385c0*/  @!P1 BRA `(.L_x_6645) ;  /* 0xfffffffc00f09947 */ /* 0x010fea000383ffff */
[----:B------:R-:W-:Y:S05]  /*385d0*/  BRA `(.L_x_6872) ;  /* 0xffffff9c00b07947 */ /* 0x000fea000383ffff */
.L_x_6647:
[----:B----4-:R4:W0:Y:S02]  /*385e0*/  SYNCS.PHASECHK.TRANS64.TRYWAIT P1, [R5+URZ+0x33460], R0 ;  /* 0x03346000050075a7 */ /* 0x010824000802017f */
[----:B0-----:R-:W-:Y:S05]  /*385f0*/  @!P1 NANOSLEEP.SYNCS 0x989680 ;  /* 0x009896800000995d */ /* 0x001fea0003900000 */
[----:B------:R-:W0:Y:S02]  /*38600*/  @!P1 SYNCS.PHASECHK.TRANS64 P1, [R5+URZ+0x33460], R0 ;  /* 0x03346000050095a7 */ /* 0x000e24000802007f */
[----:B0-----:R-:W-:Y:S05]  /*38610*/  @!P1 BRA `(.L_x_6647) ;  /* 0xfffffffc00f09947 */ /* 0x001fea000383ffff */
[----:B------:R-:W-:Y:S05]  /*38620*/  BRA `(.L_x_6873) ;  /* 0xffffff9c00ac7947 */ /* 0x000fea000383ffff */
.L_x_6649:
[----:B------:R0:W0:Y:S02]  /*38630*/  SYNCS.PHASECHK.TRANS64.TRYWAIT P1, [R3+URZ+0x33480], R2 ;  /* 0x03348002030075a7 */ /* 0x000024000802017f */
[----:B0-----:R-:W-:Y:S05]  /*38640*/  @!P1 NANOSLEEP.SYNCS 0x989680 ;  /* 0x009896800000995d */ /* 0x001fea0003900000 */
[----:B------:R-:W0:Y:S02]  /*38650*/  @!P1 SYNCS.PHASECHK.TRANS64 P1, [R3+URZ+0x33480], R2 ;  /* 0x03348002030095a7 */ /* 0x000e24000802007f */
[----:B0-----:R-:W-:Y:S05]  /*38660*/  @!P1 BRA `(.L_x_6649) ;  /* 0xfffffffc00f09947 */ /* 0x001fea000383ffff */
[----:B------:R-:W-:Y:S05]  /*38670*/  BRA `(.L_x_6874) ;  /* 0xffffff9c00a87947 */ /* 0x000fea000383ffff */
.L_x_6875:
        /* <DEDUP_REMOVED lines=16> */
.L_x_15842:


//--------------------- .text._ZN7cutlass13device_kernelIN5flash11enable_sm90INS1_16FlashAttnFwdSm90INS1_25CollectiveMainloopFwdSm90ILi2EN4cute5tupleIJNS5_1CILi1EEES8_S8_EEENS6_IJNS7_ILi128EEENS7_ILi160EEESA_EEELi128ENS_12float_e4m3_tEfNS_4arch4Sm90ELb0ELb0ELb1ELb0ELb1ELb0ELb0ELb1ELb1ELb1ELb0ELb0EEENS1_21CollectiveEpilogueFwdINS6_IJSA_SA_SB_EEES9_NS_10bfloat16_tESF_Li256ELb0ELb1ELb0ELb1EEENS1_29StaticPersistentTileSchedulerILb0EEEEEEEEEvNT_6ParamsE --------------------------
	.section	.text._ZN7cutlass13device_kernelIN5flash11enable_sm90INS1_16FlashAttnFwdSm90INS1_25CollectiveMainloopFwdSm90ILi2EN4cute5tupleIJNS5_1CILi1EEES8_S8_EEENS6_IJNS7_ILi128EEENS7_ILi160EEESA_EEELi128ENS_12float_e4m3_tEfNS_4arch4Sm90ELb0ELb0ELb1ELb0ELb1ELb0ELb0ELb1ELb1ELb1ELb0ELb0EEENS1_21CollectiveEpilogueFwdINS6_IJSA_SA_SB_EEES9_NS_10bfloat16_tESF_Li256ELb0ELb1ELb0ELb1EEENS1_29StaticPersistentTileSchedulerILb0EEEEEEEEEvNT_6ParamsE,"ax",@progbits
	.align	128
.text._ZN7cutlass13device_kernelIN5flash11enable_sm90INS1_16FlashAttnFwdSm90INS1_25CollectiveMainloopFwdSm90ILi2EN4cute5tupleIJNS5_1CILi1EEES8_S8_EEENS6_IJNS7_ILi128EEENS7_ILi160EEESA_EEELi128ENS_12float_e4m3_tEfNS_4arch4Sm90ELb0ELb0ELb1ELb0ELb1ELb0ELb0ELb1ELb1ELb1ELb0ELb0EEENS1_21CollectiveEpilogueFwdINS6_IJSA_SA_SB_EEES9_NS_10bfloat16_tESF_Li256ELb0ELb1ELb0ELb1EEENS1_29StaticPersistentTileSchedulerILb0EEEEEEEEEvNT_6ParamsE:
        .type           _ZN7cutlass13device_kernelIN5flash11enable_sm90INS1_16FlashAttnFwdSm90INS1_25CollectiveMainloopFwdSm90ILi2EN4cute5tupleIJNS5_1CILi1EEES8_S8_EEENS6_IJNS7_ILi128EEENS7_ILi160EEESA_EEELi128ENS_12float_e4m3_tEfNS_4arch4Sm90ELb0ELb0ELb1ELb0ELb1ELb0ELb0ELb1ELb1ELb1ELb0ELb0EEENS1_21CollectiveEpilogueFwdINS6_IJSA_SA_SB_EEES9_NS_10bfloat16_tESF_Li256ELb0ELb1ELb0ELb1EEENS1_29StaticPersistentTileSchedulerILb0EEEEEEEEEvNT_6ParamsE,@function
        .size           _ZN7cutlass13device_kernelIN5flash11enable_sm90INS1_16FlashAttnFwdSm90INS1_25CollectiveMainloopFwdSm90ILi2EN4cute5tupleIJNS5_1CILi1EEES8_S8_EEENS6_IJNS7_ILi128EEENS7_ILi160EEESA_EEELi128ENS_12float_e4m3_tEfNS_4arch4Sm90ELb0ELb0ELb1ELb0ELb1ELb0ELb0ELb1ELb1ELb1ELb0ELb0EEENS1_21CollectiveEpilogueFwdINS6_IJSA_SA_SB_EEES9_NS_10bfloat16_tESF_Li256ELb0ELb1ELb0ELb1EEENS1_29StaticPersistentTileSchedulerILb0EEEEEEEEEvNT_6ParamsE,(.L_x_15843 - _ZN7cutlass13device_kernelIN5flash11enable_sm90INS1_16FlashAttnFwdSm90INS1_25CollectiveMainloopFwdSm90ILi2EN4cute5tupleIJNS5_1CILi1EEES8_S8_EEENS6_IJNS7_ILi128EEENS7_ILi160EEESA_EEELi128ENS_12float_e4m3_tEfNS_4arch4Sm90ELb0ELb0ELb1ELb0ELb1ELb0ELb0ELb1ELb1ELb1ELb0ELb0EEENS1_21CollectiveEpilogueFwdINS6_IJSA_SA_SB_EEES9_NS_10bfloat16_tESF_Li256ELb0ELb1ELb0ELb1EEENS1_29StaticPersistentTileSchedulerILb0EEEEEEEEEvNT_6ParamsE)
        .other          _ZN7cutlass13device_kernelIN5flash11enable_sm90INS1_16FlashAttnFwdSm90INS1_25CollectiveMainloopFwdSm90ILi2EN4cute5tupleIJNS5_1CILi1EEES8_S8_EEENS6_IJNS7_ILi128EEENS7_ILi160EEESA_EEELi128ENS_12float_e4m3_tEfNS_4arch4Sm90ELb0ELb0ELb1ELb0ELb1ELb0ELb0ELb1ELb1ELb1ELb0ELb0EEENS1_21CollectiveEpilogueFwdINS6_IJSA_SA_SB_EEES9_NS_10bfloat16_tESF_Li256ELb0ELb1ELb0ELb1EEENS1_29StaticPersistentTileSchedulerILb0EEEEEEEEEvNT_6ParamsE,@"STO_CUDA_ENTRY STV_DEFAULT"
_ZN7cutlass13device_kernelIN5flash11enable_sm90INS1_16FlashAttnFwdSm90INS1_25CollectiveMainloopFwdSm90ILi2EN4cute5tupleIJNS5_1CILi1EEES8_S8_EEENS6_IJNS7_ILi128EEENS7_ILi160EEESA_EEELi128ENS_12float_e4m3_tEfNS_4arch4Sm90ELb0ELb0ELb1ELb0ELb1ELb0ELb0ELb1ELb1ELb1ELb0ELb0EEENS1_21CollectiveEpilogueFwdINS6_IJSA_SA_SB_EEES9_NS_10bfloat16_tESF_Li256ELb0ELb1ELb0ELb1EEENS1_29StaticPersistentTileSchedulerILb0EEEEEEEEEvNT_6ParamsE:
        /* <DEDUP_REMOVED lines=45> */
.L_x_6876:
        /* <DEDUP_REMOVED lines=22> */
.L_x_6877:
        /* <DEDUP_REMOVED lines=18> */
.L_x_6878:
        /* <DEDUP_REMOVED lines=22> */
.L_x_6879:
        /* <DEDUP_REMOVED lines=24> */
.L_x_6880:
        /* <DEDUP_REMOVED lines=8> */
.L_x_6882:
        /* <DEDUP_REMOVED lines=14> */
[----:B------:R-:W-:Y:S01]  /*0990*/  MOV R191, 0xfffffffe ;  /* 0xfffffffe00bf7802 */ /* 0x000fe20000000f00 */
[----:B------:R-:W-:Y:S01]  /*09a0*/  ULOP3.LUT UR46, UR37, 0x1, URZ, 0xfc, !UPT ;  /* 0x00000001252e7892 */ /* 0x000fe2000f8efc3f */
[----:B------:R-:W-:Y:S02]  /*09b0*/  UMOV UR45, URZ ;  /* 0x0000003f002d7c82 */ /* 0x000fe40008000000 */
[----:B------:R-:W-:Y:S01]  /*09c0*/  SHF.R.S32.HI R0, RZ, 0x1f, R17 ;  /* 0x0000001fff007819 */ /* 0x000fe20000011411 */
[----:B------:R-:W-:Y:S01]  /*09d0*/  UMOV UR44, URZ ;  /* 0x0000003f002c7c82 */ /* 0x000fe20008000000 */
[----:B------:R-:W-:Y:S02]  /*09e0*/  UMOV UR36, URZ ;  /* 0x0000003f00247c82 */ /* 0x000fe40008000000 */
[CC--:B------:R-:W-:Y:S02]  /*09f0*/  LEA.HI R2, R0.reuse, R17.reuse, RZ, 0x7 ;  /* 0x0000001100027211 */ /* 0x0c0fe400078f38ff */
[----:B------:R-:W-:-:S02]  /*0a00*/  LEA.HI R3, R0, R17, RZ, 0x5 ;  /* 0x0000001100037211 */ /* 0x000fc400078f28ff */
[----:B------:R-:W-:Y:S02]  /*0a10*/  LOP3.LUT R4, R2, 0xffffff80, RZ, 0xc0, !PT ;  /* 0xffffff8002047812 */ /* 0x000fe400078ec0ff */
[CC--:B------:R-:W-:Y:S01]  /*0a20*/  LEA.HI R5, R0.reuse, R17.reuse, RZ, 0x4 ;  /* 0x0000001100057211 */ /* 0x0c0fe200078f20ff */
[----:B------:R-:W-:Y:S01]  /*0a30*/  IMAD.SHL.U32 R3, R3, 0x20, RZ ;  /* 0x0000002003037824 */ /* 0x000fe200078e00ff */
[----:B------:R-:W-:Y:S01]  /*0a40*/  LEA.HI R9, R0, R17, RZ, 0x2 ;  /* 0x0000001100097211 */ /* 0x000fe200078f10ff */
[----:B------:R-:W-:Y:S01]  /*0a50*/  IMAD.IADD R19, R17, 0x1, -R4 ;  /* 0x0000000111137824 */ /* 0x000fe200078e0a04 */
[----:B------:R-:W-:Y:S02]  /*0a60*/  LOP3.LUT R6, R5, 0x3fffff0, RZ, 0xc0, !PT ;  /* 0x03fffff005067812 */ /* 0x000fe400078ec0ff */
[----:B------:R-:W-:Y:S02]  /*0a70*/  LOP3.LUT R7, R3, 0xfffffc00, RZ, 0xc0, !PT ;  /* 0xfffffc0003077812 */ /* 0x000fe400078ec0ff */
[----:B------:R-:W-:Y:S01]  /*0a80*/  SHF.R.S32.HI R4, RZ, 0x1f, R19 ;  /* 0x0000001fff047819 */ /* 0x000fe20000011413 */
[----:B------:R-:W-:Y:S01]  /*0a90*/  IMAD.IADD R6, R17, 0x1, -R6 ;  /* 0x0000000111067824 */ /* 0x000fe200078e0a06 */
[----:B------:R-:W-:-:S02]  /*0aa0*/  SHF.R.S32.HI R8, RZ, 0x4, R5 ;  /* 0x00000004ff087819 */ /* 0x000fc40000011405 */
[----:B------:R-:W-:Y:S02]  /*0ab0*/  LEA.HI R3, R4, R19, RZ, 0x2 ;  /* 0x0000001304037211 */ /* 0x000fe400078f10ff */
[----:B------:R-:W-:Y:S02]  /*0ac0*/  LEA R6, R6, R7, 0x6 ;  /* 0x0000000706067211 */ /* 0x000fe400078e30ff */
[----:B------:R-:W-:Y:S02]  /*0ad0*/  LEA.HI R5, R5, R8, RZ, 0x1 ;  /* 0x0000000805057211 */ /* 0x000fe400078f08ff */
[--C-:B------:R-:W-:Y:S02]  /*0ae0*/  SHF.R.S32.HI R7, RZ, 0x2, R3.reuse ;  /* 0x00000002ff077819 */ /* 0x100fe40000011403 */
[----:B------:R-:W-:Y:S02]  /*0af0*/  SHF.R.S32.HI R10, RZ, 0x1f, R3 ;  /* 0x0000001fff0a7819 */ /* 0x000fe40000011403 */
[----:B------:R-:W-:-:S02]  /*0b00*/  LEA.HI R18, R0, R17, RZ, 0x3 ;  /* 0x0000001100127211 */ /* 0x000fc400078f18ff */
[----:B------:R-:W-:Y:S02]  /*0b10*/  LOP3.LUT R5, R5, 0x1ffffffe, RZ, 0xc0, !PT ;  /* 0x1ffffffe05057812 */ /* 0x000fe400078ec0ff */
[----:B------:R-:W-:Y:S02]  /*0b20*/  LOP3.LUT R0, R9, 0xfffffffc, RZ, 0xc0, !PT ;  /* 0xfffffffc09007812 */ /* 0x000fe400078ec0ff */
[----:B------:R-:W-:Y:S01]  /*0b30*/  LEA.HI R10, R10, R7, RZ, 0x3 ;  /* 0x000000070a0a7211 */ /* 0x000fe200078f18ff */
[----:B------:R-:W-:Y:S01]  /*0b40*/  IMAD.IADD R5, R8, 0x1, -R5 ;  /* 0x0000000108057824 */ /* 0x000fe200078e0a05 */
[----:B------:R-:W-:Y:S01]  /*0b50*/  SHF.R.S32.HI R23, RZ, 0x7, R2 ;  /* 0x00000007ff177819 */ /* 0x000fe20000011402 */
[----:B------:R-:W-:Y:S01]  /*0b60*/  IMAD.IADD R8, R17, 0x1, -R0 ;  /* 0x0000000111087824 */ /* 0x000fe200078e0a00 */
[----:B------:R-:W-:Y:S01]  /*0b70*/  LOP3.LUT R10, R10, 0xfffffff8, RZ, 0xc0, !PT ;  /* 0xfffffff80a0a7812 */ /* 0x000fe200078ec0ff */
[----:B------:R-:W-:Y:S01]  /*0b80*/  IMAD R190, R5, 0x8, R6 ;  /* 0x0000000805be7824 */ /* 0x000fe200078e0206 */
[----:B------:R-:W-:-:S02]  /*0b90*/  LEA.HI R4, R4, R19, RZ, 0x5 ;  /* 0x0000001304047211 */ /* 0x000fc400078f28ff */
[----:B------:R-:W-:Y:S01]  /*0ba0*/  LEA.HI R2, R2, R23, RZ, 0x1 ;  /* 0x0000001702027211 */ /* 0x000fe200078f08ff */
[----:B------:R-:W-:Y:S01]  /*0bb0*/  IMAD.IADD R7, R7, 0x1, -R10 ;  /* 0x0000000107077824 */ /* 0x000fe200078e0a0a */
[----:B------:R-:W-:Y:S02]  /*0bc0*/  LOP3.LUT R12, R18, 0xfffffff8, RZ, 0xc0, !PT ;  /* 0xfffffff8120c7812 */ /* 0x000fe400078ec0ff */
[----:B------:R-:W-:Y:S02]  /*0bd0*/  SHF.R.S32.HI R4, RZ, 0x5, R4 ;  /* 0x00000005ff047819 */ /* 0x000fe40000011404 */
[----:B------:R-:W-:Y:S01]  /*0be0*/  LOP3.LUT R2, R2, 0x3fffffe, RZ, 0xc0, !PT ;  /* 0x03fffffe02027812 */ /* 0x000fe200078ec0ff */
[----:B------:R-:W-:Y:S01]  /*0bf0*/  IMAD.IADD R17, R17, 0x1, -R12 ;  /* 0x0000000111117824 */ /* 0x000fe200078e0a0c */
[----:B------:R-:W-:Y:S01]  /*0c00*/  LEA.HI R5, R8, R8, RZ, 0x1 ;  /* 0x0000000808057211 */ /* 0x000fe200078f08ff */
[----:B------:R-:W-:Y:S01]  /*0c10*/  IMAD R7, R4, 0x10, R7 ;  /* 0x0000001004077824 */ /* 0x000fe200078e0207 */
[----:B------:R-:W-:Y:S01]  /*0c20*/  LOP3.LUT R0, R3, 0x7ffffffc, RZ, 0xc0, !PT ;  /* 0x7ffffffc03007812 */ /* 0x000fe200078ec0ff */
[----:B------:R-:W-:Y:S01]  /*0c30*/  IMAD.IADD R188, R23, 0x1, -R2 ;  /* 0x0000000117bc7824 */ /* 0x000fe200078e0a02 */
[----:B------:R-:W-:Y:S01]  /*0c40*/  LOP3.LUT R5, R5, 0x1ffffffe, RZ, 0xc0, !PT ;  /* 0x1ffffffe05057812 */ /* 0x000fe200078ec0ff */
[----:B------:R-:W-:Y:S01]  /*0c50*/  IMAD.SHL.U32 R2, R17, 0x8, RZ ;  /* 0x0000000811027824 */ /* 0x000fe200078e00ff */
[----:B------:R-:W-:Y:S01]  /*0c60*/  SHF.R.S32.HI R18, RZ, 0x3, R18 ;  /* 0x00000003ff127819 */ /* 0x000fe20000011412 */
[----:B------:R-:W-:Y:S01]  /*0c70*/  IMAD.IADD R0, R19, 0x1, -R0 ;  /* 0x0000000113007824 */ /* 0x000fe200078e0a00 */
[----:B------:R-:W-:Y:S01]  /*0c80*/  LEA R188, R188, R7, 0x6 ;  /* 0x00000007bcbc7211 */ /* 0x000fe200078e30ff */
[----:B------:R-:W-:-:S02]  /*0c90*/  VIADD R16, R2, 0x40 ;  /* 0x0000004002107836 */ /* 0x000fc40000000000 */
[----:B------:R-:W-:Y:S02]  /*0ca0*/  IMAD.IADD R5, R8, 0x1, -R5 ;  /* 0x0000000108057824 */ /* 0x000fe400078e0a05 */
[----:B------:R-:W-:Y:S01]  /*0cb0*/  IMAD R191, R0, R191, 0xa0 ;  /* 0x000000a000bf7424 */ /* 0x000fe200078e02bf */
[----:B------:R-:W-:Y:S01]  /*0cc0*/  SHF.R.S32.HI R192, RZ, 0x1f, R16 ;  /* 0x0000001fffc07819 */ /* 0x000fe20000011410 */
[----:B------:R-:W-:-:S07]  /*0cd0*/  IMAD R189, R5, 0x8, R188 ;  /* 0x0000000805bd7824 */ /* 0x000fce00078e02bc */
.L_x_6915:
[----:B0-----:R-:W0:Y:S01]  /*0ce0*/  SHFL.IDX PT, R0, R23, RZ, 0x1f ;  /* 0x00001fff17007589 */ /* 0x001e2200000e0000 */
[----:B-1----:R-:W1:Y:S01]  /*0cf0*/  S2UR UR38, SR_CgaCtaId ;  /* 0x00000000002679c3 */ /* 0x002e620000008800 */
        /* <DEDUP_REMOVED lines=36> */
[----:B---345:R-:W-:Y:S11]  /*0f40*/  @!P0 BRA `(.L_x_6883) ;  /* 0x0000000000408947 */ /* 0x038ff60003800000 */
        /* <DEDUP_REMOVED lines=16> */
.L_x_6883:
[----:B------:R-:W-:Y:S01]  /*1050*/  ULDC.64 UR4, c[0x0][0x990] ;  /* 0x0002640000047ab9 */ /* 0x000fe20000000a00 */
[----:B------:R-:W-:Y:S01]  /*1060*/  ULDC.64 UR6, c[0x0][0x998] ;  /* 0x0002660000067ab9 */ /* 0x000fe20000000a00 */
[----:B------:R-:W-:Y:S01]  /*1070*/  UISETP.NE.U32.AND UP0, UPT, UR4, URZ, UPT ;  /* 0x0000003f0400728c */ /* 0x000fe2000bf05070 */
[----:B------:R-:W-:Y:S01]  /*1080*/  MOV R3, 0x3f800000 ;  /* 0x3f80000000037802 */ /* 0x000fe20000000f00 */
        /* <DEDUP_REMOVED lines=48> */
[----:B------:R-:W-:Y:S01]  /*1390*/  MOV R8, UR4 ;  /* 0x0000000400087c02 */ /* 0x000fe20008000f00 */
[----:B------:R-:W-:Y:S01]  /*13a0*/  ULDC UR4, c[0x0][0x9d8] ;  /* 0x0002760000047ab9 */ /* 0x000fe20000000800 */
[----:B------:R-:W-:Y:S02]  /*13b0*/  ISETP.NE.AND P0, PT, R9, 0x3, PT ;  /* 0x000000030900780c */ /* 0x000fe40003f05270 */
[----:B------:R-:W-:-:S04]  /*13c0*/  SHF.L.U32 R8, R8, 0x1f, RZ ;  /* 0x0000001f08087819 */ /* 0x000fc800000006ff */
[----:B------:R-:W0:Y:S01]  /*13d0*/  SYNCS.PHASECHK.TRANS64.TRYWAIT P1, [UR41+0x22800], R8 ;  /* 0x02280008ff0075a7 */ /* 0x000e220008020169 */
[----:B--2---:R-:W-:-:S04]  /*13e0*/  FMUL.FTZ R0, R3, R0 ;  /* 0x0000000003007220 */ /* 0x004fc80000410000 */
[----:B------:R-:W-:Y:S01]  /*13f0*/  FMUL.FTZ R0, R0, UR4 ;  /* 0x0000000400007c20 */ /* 0x000fe20008410000 */
[----:B0-----:R-:W-:Y:S06]  /*1400*/  @!P1 BRA `(.L_x_6884) ;  /* 0x000000e4005c9947 */ /* 0x001fec0003800000 */
.L_x_6981:
[----:B------:R-:W-:Y:S05]  /*1410*/  @!P0 BRA `(.L_x_6885) ;  /* 0x0000000000048947 */ /* 0x000fea0003800000 */
[----:B------:R-:W-:Y:S01]  /*1420*/  BPT.TRAP 0x1 ;  /* 0x000000040000795c */ /* 0x000fe20000300000 */
.L_x_6885:
[----:B------:R-:W-:Y:S02]  /*1430*/  IMAD.U32 R4, RZ, RZ, UR36 ;  /* 0x00000024ff047e24 */ /* 0x000fe4000f8e00ff */
[----:B0-----:R-:W-:-:S03]  /*1440*/  IMAD.U32 R3, RZ, RZ, UR44 ;  /* 0x0000002cff037e24 */ /* 0x001fc6000f8e00ff */
[----:B------:R-:W-:Y:S02]  /*1450*/  LEA R4, R4, UR41, 0x3 ;  /* 0x0000002904047c11 */ /* 0x000fe4000f8e18ff */
[----:B------:R-:W-:-:S04]  /*1460*/  SHF.L.U32 R3, R3, 0x1f, RZ ;  /* 0x0000001f03037819 */ /* 0x000fc800000006ff */
[----:B------:R0:W1:Y:S01]  /*1470*/  SYNCS.PHASECHK.TRANS64.TRYWAIT P1, [R4+URZ+0x22830], R3 ;  /* 0x02283003040075a7 */ /* 0x000062000802017f */
[----:B------:R-:W-:Y:S05]  /*1480*/  @!P0 BRA `(.L_x_6886) ;  /* 0x0000000000048947 */ /* 0x000fea0003800000 */
[----:B------:R-:W-:Y:S01]  /*1490*/  BPT.TRAP 0x1 ;  /* 0x000000040000795c */ /* 0x000fe20000300000 */
.L_x_6886:
[----:B-1----:R-:W-:Y:S05]  /*14a0*/  @P1 BRA `(.L_x_6887) ;  /* 0x0000000000081947 */ /* 0x002fea0003800000 */
[----:B------:R-:W1:Y:S02]  /*14b0*/  SYNCS.PHASECHK.TRANS64.TRYWAIT P1, [R4+URZ+0x22830], R3 ;  /* 0x02283003040075a7 */ /* 0x000e64000802017f */
[----:B-1----:R-:W-:Y:S05]  /*14c0*/  @!P1 BRA `(.L_x_6888) ;  /* 0x000000e400449947 */ /* 0x002fea0003800000 */
.L_x_6887:
[----:B------:R-:W-:Y:S01]  /*14d0*/  UIADD3 UR4, UR41, 0x18400, URZ ;  /* 0x0001840029047890 */ /* 0x000fe2000fffe03f */
[----:B------:R-:W-:-:S03]  /*14e0*/  IMAD.MOV.U32 R87, RZ, RZ, RZ ;  /* 0x000000ffff577224 */ /* 0x000fc600078e00ff */
[----:B------:R-:W-:-:S04]  /*14f0*/  USHF.R.U32.HI UR4, URZ, 0x4, UR4 ;  /* 0x000000043f047899 */ /* 0x000fc80008011604 */
[----:B------:R-:W-:-:S06]  /*1500*/  ULOP3.LUT UR4, UR4, 0x3fff, URZ, 0xc0, !UPT ;  /* 0x00003fff04047892 */ /* 0x000fcc000f8ec03f */
[----:B01----:R-:W-:Y:S01]  /*1510*/  IMAD.U32 R3, RZ, RZ, UR4 ;  /* 0x00000004ff037e24 */ /* 0x003fe2000f8e00ff */
[----:B------:R-:W-:Y:S05]  /*1520*/  WARPSYNC.ALL ;  /* 0x0000000000007948 */ /* 0x000fea0003800000 */
[----:B------:R-:W-:-:S04]  /*1530*/  LOP3.LUT R3, R3, 0x10000, RZ, 0xfc, !PT ;  /* 0x0001000003037812 */ /* 0x000fc800078efcff */
[----:B------:R-:W-:Y:S01]  /*1540*/  R2UR UR20, R3 ;  /* 0x00000000031472ca */ /* 0x000fe200000e0000 */
[----:B------:R-:W-:Y:S01]  /*1550*/  ULOP3.LUT UR12, UR49, 0x10000, URZ, 0xfc, !UPT ;  /* 0x00010000310c7892 */ /* 0x000fe2000f8efc3f */
[----:B------:R-:W-:Y:S01]  /*1560*/  WARPGROUP.ARRIVE ;  /* 0x00000000000079c5 */ /* 0x000fe20000000000 */
[----:B------:R-:W-:Y:S01]  /*1570*/  UMOV UR17, 0x40000040 ;  /* 0x4000004000117882 */ /* 0x000fe20000000000 */
[----:B------:R-:W-:Y:S01]  /*1580*/  UMOV UR19, 0x40000040 ;  /* 0x4000004000137882 */ /* 0x000fe20000000000 */
[----:B------:R-:W-:Y:S01]  /*1590*/  UMOV UR7, 0x40000040 ;  /* 0x4000004000077882 */ /* 0x000fe20000000000 */
[----:B------:R-:W-:Y:S01]  /*15a0*/  UMOV UR11, 0x40000040 ;  /* 0x40000040000b7882 */ /* 0x000fe20000000000 */
[----:B------:R-:W-:Y:S01]  /*15b0*/  UMOV UR15, 0x40000040 ;  /* 0x40000040000f7882 */ /* 0x000fe20000000000 */
[----:B------:R-:W-:-:S05]  /*15c0*/  UMOV UR16, UR12 ;  /* 0x0000000c00107c82 */ /* 0x000fca0008000000 */
[----:B------:R-:W-:-:S04]  /*15d0*/  UIMAD UR20, UR36, 0x500, UR20 ;  /* 0x00000500241478a4 */ /* 0x000fc8000f8e0214 */
[----:B------:R-:W-:Y:S02]  /*15e0*/  UIADD3 UR4, UR20, 0x100, URZ ;  /* 0x0000010014047890 */ /* 0x000fe4000fffe03f */
[----:B------:R-:W-:Y:S02]  /*15f0*/  UIADD3 UR5, UR20, 0x200, URZ ;  /* 0x0000020014057890 */ /* 0x000fe4000fffe03f */
[----:B------:R-:W-:Y:S01]  /*1600*/  UMOV UR18, UR20 ;  /* 0x0000001400127c82 */ /* 0x000fe20008000000 */
[----:B------:R-:W-:Y:S01]  /*1610*/  UIADD3 UR6, UR20, 0x300, URZ ;  /* 0x0000030014067890 */ /* 0x000fe2000fffe03f */
[----:B------:R-:W-:Y:S01]  /*1620*/  QGMMA.64x32x32.F32.E4M3.E4M3 R104, gdesc[UR16], RZ, !UPT, gsb0 ;  /* 0x00600000106879f3 */ /* 0x000fe2000c0008ff */
[----:B------:R-:W-:Y:S01]  /*1630*/  UMOV UR18, UR4 ;  /* 0x0000000400127c82 */ /* 0x000fe20008000000 */
[----:B------:R-:W-:Y:S01]  /*1640*/  UMOV UR19, 0x40000040 ;  /* 0x4000004000137882 */ /* 0x000fe20000000000 */
[----:B------:R-:W-:Y:S02]  /*1650*/  UIADD3 UR4, UR20, 0x400, URZ ;  /* 0x0000040014047890 */ /* 0x000fe4000fffe03f */
[----:B------:R-:W-:-:S02]  /*1660*/  UIADD3 UR8, UR20, 0x102, URZ ;  /* 0x0000010214087890 */ /* 0x000fc4000fffe03f */
[----:B------:R-:W-:Y:S02]  /*1670*/  UIADD3 UR9, UR20, 0x202, URZ ;  /* 0x0000020214097890 */ /* 0x000fe4000fffe03f */
[----:B------:R-:W-:Y:S02]  /*1680*/  UIADD3 UR10, UR20, 0x302, URZ ;  /* 0x00000302140a7890 */ /* 0x000fe4000fffe03f */
[----:B------:R-:W-:Y:S02]  /*1690*/  UIADD3 UR13, UR20, 0x304, URZ ;  /* 0x00000304140d7890 */ /* 0x000fe4000fffe03f */
[----:B------:R-:W-:Y:S01]  /*16a0*/  UIADD3 UR14, UR20, 0x6, URZ ;  /* 0x00000006140e7890 */ /* 0x000fe2000fffe03f */
[----:B------:R-:W-:Y:S02]  /*16b0*/  WARPGROUP.DEPBAR.LE gsb0, 0x0 ;  /* 0x00008000000079c5 */ /* 0x000fe40000010000 */
[----:B------:R-:W-:-:S06]  /*16c0*/  WARPGROUP.ARRIVE ;  /* 0x00000000000079c5 */ /* 0x000fcc0000000000 */
[----:B------:R-:W-:Y:S01]  /*16d0*/  QGMMA.64x32x32.F32.E4M3.E4M3 R88, gdesc[UR16], RZ, !UPT, gsb0 ;  /* 0x00600000105879f3 */ /* 0x000fe2000c0008ff */
[----:B------:R-:W-:Y:S01]  /*16e0*/  UMOV UR18, UR5 ;  /* 0x0000000500127c82 */ /* 0x000fe20008000000 */
[----:B------:R-:W-:Y:S01]  /*16f0*/  UMOV UR19, 0x40000040 ;  /* 0x4000004000137882 */ /* 0x000fe20000000000 */
        /* <DEDUP_REMOVED lines=39> */
[----:B------:R-:W-:Y:S02]  /*1970*/  UIADD3 UR8, UR12, 0x4, URZ ;  /* 0x000000040c087890 */ /* 0x000fe4000fffe03f */
        /* <DEDUP_REMOVED lines=61> */
.L_x_6889:
[C---:B------:R-:W-:Y:S01]  /*1d50*/  FMUL.FTZ R7, R0.reuse, R104 ;  /* 0x0000006800077220 */ /* 0x040fe20000410000 */
[C---:B------:R-:W-:Y:S01]  /*1d60*/  FMUL.FTZ R8, R0.reuse, R105 ;  /* 0x0000006900087220 */ /* 0x040fe20000410000 */
[C---:B------:R-:W-:Y:S01]  /*1d70*/  FMUL.FTZ R11, R0.reuse, R108 ;  /* 0x0000006c000b7220 */ /* 0x040fe20000410000 */
[C---:B------:R-:W-:Y:S01]  /*1d80*/  FMUL.FTZ R24, R0.reuse, R24 ;  /* 0x0000001800187220 */ /* 0x040fe20000410000 */
[C---:B------:R-:W-:Y:S01]  /*1d90*/  FMUL.FTZ R12, R0.reuse, R109 ;  /* 0x0000006d000c7220 */ /* 0x040fe20000410000 */
[C---:B------:R-:W-:Y:S01]  /*1da0*/  FMUL.FTZ R77, R0.reuse, R95 ;  /* 0x0000005f004d7220 */ /* 0x040fe20000410000 */
[----:B------:R-:W-:Y:S01]  /*1db0*/  MUFU.TANH R7, R7 ;  /* 0x0000000700077308 */ /* 0x000fe20000002400 */
[----:B------:R-:W-:Y:S02]  /*1dc0*/  IMAD.U32 R95, RZ, RZ, UR47 ;  /* 0x0000002fff5f7e24 */ /* 0x000fe4000f8e00ff */
        /* <DEDUP_REMOVED lines=23> */
[----:B0-----:R-:W-:Y:S01]  /*1f40*/  IADD3 R24, R191, UR48, RZ ;  /* 0x00000030bf187c10 */ /* 0x001fe2000fffe0ff */
[C---:B------:R-:W-:Y:S01]  /*1f50*/  FMUL.FTZ R15, R0.reuse, R119 ;  /* 0x00000077000f7220 */ /* 0x040fe20000410000 */
[C---:B------:R-:W-:Y:S01]  /*1f60*/  FMUL.FTZ R96, R0.reuse, R96 ;  /* 0x0000006000607220 */ /* 0x040fe20000410000 */
[C---:B------:R-:W-:Y:S01]  /*1f70*/  FMUL.FTZ R132, R0.reuse, R97 ;  /* 0x0000006100847220 */ /* 0x040fe20000410000 */
[----:B------:R-:W-:Y:S01]  /*1f80*/  FMUL.FTZ R73, R0, R91 ;  /* 0x0000005b00497220 */ /* 0x000fe20000410000 */
[----:B------:R-:W-:-:S02]  /*1f90*/  IMAD R95, R95, -0xa0, R24 ;  /* 0xffffff605f5f7824 */ /* 0x000fc400078e0218 */
[C---:B------:R-:W-:Y:S01]  /*1fa0*/  FMUL.FTZ R101, R0.reuse, R101 ;  /* 0x0000006500657220 */ /* 0x040fe20000410000 */
[----:B------:R-:W0:Y:S01]  /*1fb0*/  MUFU.TANH R12, R12 ;  /* 0x0000000c000c7308 */ /* 0x000e220000002400 */
[C---:B------:R-:W-:Y:S01]  /*1fc0*/  FMUL.FTZ R26, R0.reuse, R26 ;  /* 0x0000001a001a7220 */ /* 0x040fe20000410000 */
[C---:B------:R-:W-:Y:S01]  /*1fd0*/  FMUL.FTZ R28, R0.reuse, R28 ;  /* 0x0000001c001c7220 */ /* 0x040fe20000410000 */
[C---:B------:R-:W-:Y:S01]  /*1fe0*/  ISETP.GT.AND P4, PT, R95.reuse, RZ, PT ;  /* 0x000000ff5f00720c */ /* 0x040fe20003f84270 */
[C---:B------:R-:W-:Y:S01]  /*1ff0*/  FMUL.FTZ R82, R0.reuse, R98 ;  /* 0x0000006200527220 */ /* 0x040fe20000410000 */
[C---:B------:R-:W-:Y:S01]  /*2000*/  ISETP.GT.AND P3, PT, R95.reuse, 0x1, PT ;  /* 0x000000015f00780c */ /* 0x040fe20003f64270 */
[C---:B------:R-:W-:Y:S01]  /*2010*/  FMUL.FTZ R89, R0.reuse, R57 ;  /* 0x0000003900597220 */ /* 0x040fe20000410000 */
[C---:B------:R-:W-:Y:S01]  /*2020*/  ISETP.GT.AND P2, PT, R95.reuse, 0x8, PT ;  /* 0x000000085f00780c */ /* 0x040fe20003f44270 */
[----:B------:R-:W1:Y:S01]  /*2030*/  MUFU.TANH R21, R21 ;  /* 0x0000001500157308 */ /* 0x000e620000002400 */
[C---:B------:R-:W-:Y:S01]  /*2040*/  ISETP.GT.AND P1, PT, R95.reuse, 0x9, PT ;  /* 0x000000095f00780c */ /* 0x040fe20003f24270 */
[C---:B------:R-:W-:Y:S01]  /*2050*/  FMUL.FTZ R81, R0.reuse, R99 ;  /* 0x0000006300517220 */ /* 0x040fe20000410000 */
[C---:B------:R-:W-:Y:S01]  /*2060*/  ISETP.GT.AND P6, PT, R95.reuse, 0x10, PT ;  /* 0x000000105f00780c */ /* 0x040fe20003fc4270 */
[C---:B------:R-:W-:Y:S01]  /*2070*/  FMUL.FTZ R32, R0.reuse, R32 ;  /* 0x0000002000207220 */ /* 0x040fe20000410000 */
[----:B------:R-:W-:Y:S01]  /*2080*/  ISETP.GT.AND P5, PT, R95, 0x11, PT ;  /* 0x000000115f00780c */ /* 0x000fe20003fa4270 */
[C---:B------:R-:W-:Y:S01]  /*2090*/  FMUL.FTZ R60, R0.reuse, R60 ;  /* 0x0000003c003c7220 */ /* 0x040fe20000410000 */
[----:B------:R-:W-:Y:S01]  /*20a0*/  FMUL.FTZ R86, R0, R102 ;  /* 0x0000006600567220 */ /* 0x000fe20000410000 */
[----:B------:R-:W2:Y:S01]  /*20b0*/  MUFU.TANH R6, R6 ;  /* 0x0000000600067308 */ /* 0x000ea20000002400 */
        /* <DEDUP_REMOVED lines=9> */
[C---:B------:R-:W-:Y:S01]  /*2150*/  FMUL.FTZ R68, R0.reuse, R68 ;  /* 0x0000004400447220 */ /* 0x040fe20000410000 */
[C---:B------:R-:W-:Y:S01]  /*2160*/  FMUL.FTZ R40, R0.reuse, R40 ;  /* 0x0000002800287220 */ /* 0x040fe20000410000 */
[C---:B------:R-:W-:Y:S01]  /*2170*/  FMUL.FTZ R59, R0.reuse, R62 ;  /* 0x0000003e003b7220 */ /* 0x040fe20000410000 */
[C---:B------:R-:W-:Y:S01]  /*2180*/  FMUL.FTZ R69, R0.reuse, R69 ;  /* 0x0000004500457220 */ /* 0x040fe20000410000 */
[C---:B------:R-:W-:Y:S01]  /*2190*/  FMUL.FTZ R61, R0.reuse, R66 ;  /* 0x00000042003d7220 */ /* 0x040fe20000410000 */
[C---:B------:R-:W-:Y:S01]  /*21a0*/  FMUL.FTZ R58, R0.reuse, R63 ;  /* 0x0000003f003a7220 */ /* 0x040fe20000410000 */
[----:B------:R-:W-:Y:S01]  /*21b0*/  MUFU.TANH R72, R72 ;  /* 0x0000004800487308 */ /* 0x000fe20000002400 */
[----:B0-----:R-:W-:Y:S01]  /*21c0*/  FSEL R88, R7, -INF , P4 ;  /* 0xff80000007587808 */ /* 0x001fe20002000000 */
[----:B------:R-:W-:Y:S01]  /*21d0*/  FMUL.FTZ R42, R0, R42 ;  /* 0x0000002a002a7220 */ /* 0x000fe20000410000 */
[----:B------:R-:W-:Y:S01]  /*21e0*/  FSEL R7, R8, -INF , P3 ;  /* 0xff80000008077808 */ /* 0x000fe20001800000 */
[----:B------:R-:W-:Y:S01]  /*21f0*/  FMUL.FTZ R41, R0, R41 ;  /* 0x0000002900297220 */ /* 0x000fe20000410000 */
[----:B--2---:R-:W-:Y:S01]  /*2200*/  FSEL R6, R6, -INF , P4 ;  /* 0xff80000006067808 */ /* 0x004fe20002000000 */
[C---:B------:R-:W-:Y:S01]  /*2210*/  FMUL.FTZ R45, R0.reuse, R45 ;  /* 0x0000002d002d7220 */ /* 0x040fe20000410000 */
[----:B------:R-:W-:Y:S01]  /*2220*/  ISETP.GT.AND P4, PT, R95, 0x18, PT ;  /* 0x000000185f00780c */ /* 0x000fe20003f84270 */
        /* <DEDUP_REMOVED lines=17> */
[----:B-1----:R-:W-:Y:S01]  /*2340*/  FSEL R90, R11, -INF , P2 ;  /* 0xff8000000b5a7808 */ /* 0x002fe20001000000 */
[----:B------:R-:W-:Y:S01]  /*2350*/  FMUL.FTZ R29, R0, R29 ;  /* 0x0000001d001d7220 */ /* 0x000fe20000410000 */
[----:B------:R-:W-:Y:S01]  /*2360*/  FMNMX.FTZ R11, R88, R7, !PT ;  /* 0x00000007580b7209 */ /* 0x000fe20007810000 */
[C---:B------:R-:W-:Y:S01]  /*2370*/  FMUL.FTZ R54, R0.reuse, R54 ;  /* 0x0000003600367220 */ /* 0x040fe20000410000 */
[----:B0-----:R-:W-:Y:S01]  /*2380*/  FSEL R5, R5, -INF , P3 ;  /* 0xff80000005057808 */ /* 0x001fe20001800000 */
[----:B------:R-:W-:Y:S01]  /*2390*/  FMUL.FTZ R55, R0, R55 ;  /* 0x0000003700377220 */ /* 0x000fe20000410000 */
[----:B------:R-:W-:Y:S01]  /*23a0*/  FMNMX.FTZ R11, R90, R11, !PT ;  /* 0x0000000b5a0b7209 */ /* 0x000fe20007810000 */
[----:B------:R-:W0:Y:S01]  /*23b0*/  MUFU.TANH R9, R9 ;  /* 0x0000000900097308 */ /* 0x000e220000002400 */
[----:B------:R-:W-:Y:S01]  /*23c0*/  ISETP.GT.AND P3, PT, R95, 0x19, PT ;  /* 0x000000195f00780c */ /* 0x000fe20003f64270 */
[----:B------:R-:W-:Y:S01]  /*23d0*/  FMUL.FTZ R33, R0, R33 ;  /* 0x0000002100217220 */ /* 0x000fe20000410000 */
[----:B------:R-:W-:Y:S01]  /*23e0*/  FMNMX.FTZ R11, R92, R11, !PT ;  /* 0x0000000b5c0b7209 */ /* 0x000fe20007810000 */
[C---:B------:R-:W-:Y:S01]  /*23f0*/  FMUL.FTZ R37, R0.reuse, R37 ;  /* 0x0000002500257220 */ /* 0x040fe20000410000 */
[C---:B------:R-:W-:Y:S01]  /*2400*/  FMUL.FTZ R31, R0.reuse, R31 ;  /* 0x0000001f001f7220 */ /* 0x040fe20000410000 */
[----:B------:R-:W-:Y:S01]  /*2410*/  FMUL.FTZ R35, R0, R35 ;  /* 0x0000002300237220 */ /* 0x000fe20000410000 */
[----:B------:R-:W-:Y:S01]  /*2420*/  FMNMX.FTZ R11, R94, R11, !PT ;  /* 0x0000000b5e0b7209 */ /* 0x000fe20007810000 */
[----:B------:R-:W1:Y:S01]  /*2430*/  MUFU.TANH R75, R75 ;  /* 0x0000004b004b7308 */ /* 0x000e620000002400 */
[----:B--2---:R-:W-:Y:S01]  /*2440*/  FSEL R108, R76, -INF , P4 ;  /* 0xff8000004c6c7808 */ /* 0x004fe20002000000 */
[C---:B------:R-:W-:Y:S01]  /*2450*/  FMUL.FTZ R39, R0.reuse, R39 ;  /* 0x0000002700277220 */ /* 0x040fe20000410000 */
[C---:B------:R-:W-:Y:S01]  /*2460*/  FMUL.FTZ R30, R0.reuse, R30 ;  /* 0x0000001e001e7220 */ /* 0x040fe20000410000 */
[----:B------:R-:W-:Y:S01]  /*2470*/  ULDC UR6, c[0x0][0x988] ;  /* 0x0002620000067ab9 */ /* 0x000fe20000000800 */
[C---:B------:R-:W-:Y:S01]  /*2480*/  FMUL.FTZ R34, R0.reuse, R34 ;  /* 0x0000002200227220 */ /* 0x040fe20000410000 */
[----:B------:R-:W-:Y:S01]  /*2490*/  P2R R121, PR, RZ, 0x1 ;  /* 0x00000001ff797803 */ /* 0x000fe20000000000 */
[----:B------:R-:W-:Y:S01]  /*24a0*/  FMUL.FTZ R38, R0, R38 ;  /* 0x0000002600267220 */ /* 0x000fe20000410000 */
[----:B------:R-:W2:Y:S01]  /*24b0*/  MUFU.TANH R10, R10 ;  /* 0x0000000a000a7308 */ /* 0x000ea20000002400 */
[----:B0-----:R-:W-:Y:S01]  /*24c0*/  FSEL R8, R9, -INF , P2 ;  /* 0xff80000009087808 */ /* 0x001fe20001000000 */
[----:B------:R-:W-:Y:S01]  /*24d0*/  UISETP.GE.AND UP0, UPT, UR48, 0xa1, UPT ;  /* 0x000000a13000788c */ /* 0x000fe2000bf06270 */
[----:B------:R-:W-:-:S05]  /*24e0*/  ISETP.GT.AND P2, PT, R95, 0x20, PT ;  /* 0x000000205f00780c */ /* 0x000fca0003f44270 */
[----:B------:R-:W0:Y:S01]  /*24f0*/  MUFU.TANH R79, R79 ;  /* 0x0000004f004f7308 */ /* 0x000e220000002400 */
[----:B-1----:R-:W-:-:S07]  /*2500*/  FSEL R112, R75, -INF , P3 ;  /* 0xff8000004b707808 */ /* 0x002fce0001800000 */
[----:B------:R-:W1:Y:S01]  /*2510*/  MUFU.TANH R14, R14 ;  /* 0x0000000e000e7308 */ /* 0x000e620000002400 */
[----:B--2---:R-:W-:Y:S02]  /*2520*/  FSEL R10, R10, -INF , P1 ;  /* 0xff8000000a0a7808 */ /* 0x004fe40000800000 */
[----:B------:R-:W-:-:S05]  /*2530*/  ISETP.GT.AND P1, PT, R95, 0x21, PT ;  /* 0x000000215f00780c */ /* 0x000fca0003f24270 */
[----:B------:R-:W2:Y:S01]  /*2540*/  MUFU.TANH R80, R80 ;  /* 0x0000005000507308 */ /* 0x000ea20000002400 */
[----:B0-----:R-:W-:-:S07]  /*2550*/  FSEL R138, R79, -INF , P2 ;  /* 0xff8000004f8a7808 */ /* 0x001fce0001000000 */
[----:B------:R0:W-:Y:S01]  /*2560*/  MUFU.TANH R120, R100 ;  /* 0x0000006400787308 */ /* 0x0001e20000002400 */
[----:B-1----:R-:W-:Y:S02]  /*2570*/  FSEL R12, R14, -INF , P6 ;  /* 0xff8000000e0c7808 */ /* 0x002fe40003000000 */
[----:B------:R-:W-:-:S05]  /*2580*/  ISETP.GT.AND P6, PT, R95, 0x28, PT ;  /* 0x000000285f00780c */ /* 0x000fca0003fc4270 */
[----:B------:R-:W1:Y:S01]  /*2590*/  MUFU.TANH R13, R13 ;  /* 0x0000000d000d7308 */ /* 0x000e620000002400 */
[----:B0-----:R-:W-:Y:S02]  /*25a0*/  FSEL R100, R72, -INF , P5 ;  /* 0xff80000048647808 */ /* 0x001fe40002800000 */
[----:B--2---:R-:W-:Y:S02]  /*25b0*/  FSEL R136, R80, -INF , P1 ;  /* 0xff80000050887808 */ /* 0x004fe40000800000 */
[----:B------:R-:W-:-:S03]  /*25c0*/  FMNMX.FTZ R11, R100, R11, !PT ;  /* 0x0000000b640b7209 */ /* 0x000fc60007810000 */
[----:B------:R-:W0:Y:S01]  /*25d0*/  MUFU.TANH R83, R83 ;  /* 0x0000005300537308 */ /* 0x000e220000002400 */
[----:B------:R-:W-:-:S04]  /*25e0*/  FMNMX.FTZ R11, R108, R11, !PT ;  /* 0x0000000b6c0b7209 */ /* 0x000fc80007810000 */
[----:B------:R-:W-:-:S03]  /*25f0*/  FMNMX.FTZ R11, R112, R11, !PT ;  /* 0x0000000b700b7209 */ /* 0x000fc60007810000 */
[----:B------:R-:W-:Y:S01]  /*2600*/  MUFU.TANH R20, R20 ;  /* 0x0000001400147308 */ /* 0x000fe20000002400 */
[----:B------:R-:W-:Y:S02]  /*2610*/  FMNMX.FTZ R11, R138, R11, !PT ;  /* 0x0000000b8a0b7209 */ /* 0x000fe40007810000 */
[----:B-1----:R-:W-:Y:S01]  /*2620*/  FSEL R24, R13, -INF , P5 ;  /* 0xff8000000d187808 */ /* 0x002fe20002800000 */
[----:B------:R-:W-:Y:S01]  /*2630*/  IMAD.U32 R13, RZ, RZ, UR6 ;  /* 0x00000006ff0d7e24 */ /* 0x000fe2000f8e00ff */
[----:B------:R-:W-:Y:S02]  /*2640*/  ISETP.GT.AND P5, PT, R95, 0x29, PT ;  /* 0x000000295f00780c */ /* 0x000fe40003fa4270 */
[----:B------:R-:W-:Y:S01]  /*2650*/  FMNMX.FTZ R11, R136, R11, !PT ;  /* 0x0000000b880b7209 */ /* 0x000fe20007810000 */
[----:B------:R-:W1:Y:S01]  /*2660*/  MUFU.TANH R84, R84 ;  /* 0x0000005400547308 */ /* 0x000e620000002400 */
[----:B0-----:R-:W-:Y:S02]  /*2670*/  FSEL R118, R83, -INF , P6 ;  /* 0xff80000053767808 */ /* 0x001fe40003000000 */
[----:B------:R-:W-:-:S02]  /*2680*/  R2UR UR6, R4 ;  /* 0x00000000040672ca */ /* 0x000fc400000e0000 */
[----:B------:R-:W-:-:S03]  /*2690*/  FMNMX.FTZ R11, R118, R11, !PT ;  /* 0x0000000b760b7209 */ /* 0x000fc60007810000 */
[----:B------:R-:W-:Y:S08]  /*26a0*/  MUFU.TANH R15, R15 ;  /* 0x0000000f000f7308 */ /* 0x000ff00000002400 */
[----:B------:R-:W-:Y:S01]  /*26b0*/  MUFU.TANH R96, R96 ;  /* 0x0000006000607308 */ /* 0x000fe20000002400 */
[----:B-1----:R-:W-:Y:S01]  /*26c0*/  FSEL R144, R84, -INF , P5 ;  /* 0xff80000054907808 */ /* 0x002fe20002800000 */
[----:B------:R-:W-:-:S03]  /*26d0*/  UIADD3 UR6, UR6, 0x22840, URZ ;  /* 0x0002284006067890 */ /* 0x000fc6000fffe03f */
[----:B------:R-:W-:Y:S01]  /*26e0*/  FMNMX.FTZ R11, R144, R11, !PT ;  /* 0x0000000b900b7209 */ /* 0x000fe20007810000 */
[----:B------:R-:W-:Y:S02]  /*26f0*/  UPRMT UR6, UR38, 0x654, UR6 ;  /* 0x0000065426067896 */ /* 0x000fe40008000006 */
[----:B------:R-:W0:Y:S07]  /*2700*/  MUFU.TANH R74, R74 ;  /* 0x0000004a004a7308 */ /* 0x000e2e0000002400 */
[----:B------:R-:W-:Y:S01]  /*2710*/  SYNCS.ARRIVE.TRANS64.RED.A1T0 RZ, [UR6], RZ ;  /* 0x000000ffffff79a7 */ /* 0x000fe20008100406 */
[----:B------:R-:W-:Y:S08]  /*2720*/  MUFU.TANH R132, R132 ;  /* 0x0000008400847308 */ /* 0x000ff00000002400 */
[----:B------:R-:W-:Y:S01]  /*2730*/  MUFU.TANH R73, R73 ;  /* 0x0000004900497308 */ /* 0x000fe20000002400 */
[----:B0-----:R-:W-:-:S02]  /*2740*/  FSEL R74, R74, -INF , P2 ;  /* 0xff8000004a4a7808 */ /* 0x001fc40001000000 */
[----:B------:R-:W-:-:S04]  /*2750*/  ISETP.GT.AND P2, PT, R95, 0x38, PT ;  /* 0x000000385f00780c */ /* 0x000fc80003f44270 */
[----:B------:R-:W-:Y:S01]  /*2760*/  FSEL R120, R120, -INF , P2 ;  /* 0xff80000078787808 */ /* 0x000fe20001000000 */
[----:B------:R-:W0:Y:S08]  /*2770*/  MUFU.TANH R78, R78 ;  /* 0x0000004e004e7308 */ /* 0x000e300000002400 */
[----:B------:R1:W-:Y:S08]  /*2780*/  MUFU.TANH R93, R26 ;  /* 0x0000001a005d7308 */ /* 0x0003f00000002400 */
[----:B------:R-:W-:Y:S01]  /*2790*/  MUFU.TANH R101, R101 ;  /* 0x0000006500657308 */ /* 0x000fe20000002400 */
[----:B-1----:R-:W-:-:S02]  /*27a0*/  FSEL R26, R20, -INF , P4 ;  /* 0xff800000141a7808 */ /* 0x002fc40002000000 */
[C---:B------:R-:W-:Y:S02]  /*27b0*/  ISETP.GT.AND P4, PT, R95.reuse, 0x30, PT ;  /* 0x000000305f00780c */ /* 0x040fe40003f84270 */
[----:B0-----:R-:W-:Y:S02]  /*27c0*/  FSEL R78, R78, -INF , P6 ;  /* 0xff8000004e4e7808 */ /* 0x001fe40003000000 */
[----:B------:R-:W-:Y:S01]  /*27d0*/  FSEL R134, R96, -INF , P4 ;  /* 0xff80000060867808 */ /* 0x000fe20002000000 */
[----:B------:R-:W-:Y:S01]  /*27e0*/  MUFU.TANH R77, R77 ;  /* 0x0000004d004d7308 */ /* 0x000fe20000002400 */
[----:B------:R-:W-:Y:S02]  /*27f0*/  ISETP.GT.AND P6, PT, R95, 0x40, PT ;  /* 0x000000405f00780c */ /* 0x000fe40003fc4270 */
[----:B------:R-:W-:Y:S02]  /*2800*/  FMNMX.FTZ R11, R134, R11, !PT ;  /* 0x0000000b860b7209 */ /* 0x000fe40007810000 */
[----:B------:R-:W-:-:S03]  /*2810*/  FSEL R130, R130, -INF , P6 ;  /* 0xff80000082827808 */ /* 0x000fc60003000000 */
[----:B------:R0:W-:Y:S08]  /*2820*/  MUFU.TANH R152, R28 ;  /* 0x0000001c00987308 */ /* 0x0001f00000002400 */
[----:B------:R-:W1:Y:S01]  /*2830*/  MUFU.TANH R82, R82 ;  /* 0x0000005200527308 */ /* 0x000e620000002400 */
[----:B0-----:R-:W-:Y:S02]  /*2840*/  FSEL R28, R15, -INF , P3 ;  /* 0xff8000000f1c7808 */ /* 0x001fe40001800000 */
[----:B------:R-:W-:-:S04]  /*2850*/  ISETP.GT.AND P3, PT, R95, 0x31, PT ;  /* 0x000000315f00780c */ /* 0x000fc80003f64270 */
[----:B------:R-:W-:Y:S01]  /*2860*/  FSEL R132, R132, -INF , P3 ;  /* 0xff80000084847808 */ /* 0x000fe20001800000 */
[----:B------:R-:W-:Y:S03]  /*2870*/  MUFU.TANH R89, R89 ;  /* 0x0000005900597308 */ /* 0x000fe60000002400 */
[----:B------:R-:W-:-:S04]  /*2880*/  FMNMX.FTZ R11, R132, R11, !PT ;  /* 0x0000000b840b7209 */ /* 0x000fc80007810000 */
[----:B------:R-:W-:Y:S01]  /*2890*/  FMNMX.FTZ R11, R120, R11, !PT ;  /* 0x0000000b780b7209 */ /* 0x000fe20007810000 */
[----:B------:R-:W-:Y:S01]  /*28a0*/  MUFU.TANH R81, R81 ;  /* 0x0000005100517308 */ /* 0x000fe20000002400 */
[----:B-1----:R-:W-:Y:S02]  /*28b0*/  FSEL R82, R82, -INF , P4 ;  /* 0xff80000052527808 */ /* 0x002fe40002000000 */
[----:B------:R-:W-:-:S05]  /*28c0*/  ISETP.GT.AND P4, PT, R95, 0x48, PT ;  /* 0x000000485f00780c */ /* 0x000fca0003f84270 */
[----:B------:R0:W-:Y:S08]  /*28d0*/  MUFU.TANH R156, R32 ;  /* 0x00000020009c7308 */ /* 0x0001f00000002400 */
[----:B------:R1:W2:Y:S01]  /*28e0*/  MUFU.TANH R114, R60 ;  /* 0x0000003c00727308 */ /* 0x0002a20000002400 */
[----:B0-----:R-:W-:Y:S02]  /*28f0*/  FSEL R32, R73, -INF , P1 ;  /* 0xff80000049207808 */ /* 0x001fe40000800000 */
[----:B------:R-:W-:-:S04]  /*2900*/  ISETP.GT.AND P1, PT, R95, 0x39, PT ;  /* 0x000000395f00780c */ /* 0x000fc80003f24270 */
[----:B------:R-:W-:Y:S01]  /*2910*/  FSEL R142, R101, -INF , P1 ;  /* 0xff800000658e7808 */ /* 0x000fe20000800000 */
[----:B------:R-:W0:Y:S01]  /*2920*/  MUFU.TANH R86, R86 ;  /* 0x0000005600567308 */ /* 0x000e220000002400 */
[----:B-1----:R-:W-:Y:S02]  /*2930*/  FMUL.FTZ R60, R0, R67 ;  /* 0x00000043003c7220 */ /* 0x002fe40000410000 */
[----:B------:R-:W-:-:S04]  /*2940*/  FMNMX.FTZ R11, R142, R11, !PT ;  /* 0x0000000b8e0b7209 */ /* 0x000fc80007810000 */
[----:B------:R-:W-:Y:S01]  /*2950*/  FMNMX.FTZ R11, R130, R11, !PT ;  /* 0x0000000b820b7209 */ /* 0x000fe20007810000 */
[----:B------:R-:W-:Y:S01]  /*2960*/  MUFU.TANH R85, R85 ;  /* 0x0000005500557308 */ /* 0x000fe20000002400 */
[----:B--2---:R-:W-:-:S07]  /*2970*/  FSEL R114, R114, -INF , P4 ;  /* 0xff80000072727808 */ /* 0x004fce0002000000 */
[----:B------:R1:W-:Y:S01]  /*2980*/  MUFU.TANH R160, R36 ;  /* 0x0000002400a07308 */ /* 0x0003e20000002400 */
[----:B0-----:R-:W-:Y:S02]  /*2990*/  FSEL R86, R86, -INF , P2 ;  /* 0xff80000056567808 */ /* 0x001fe40001000000 */
[----:B------:R-:W-:-:S05]  /*29a0*/  ISETP.GT.AND P2, PT, R95, 0x50, PT ;  /* 0x000000505f00780c */ /* 0x000fca0003f44270 */
[----:B------:R-:W0:Y:S01]  /*29b0*/  MUFU.TANH R64, R64 ;  /* 0x0000004000407308 */ /* 0x000e220000002400 */
[----:B-1----:R-:W-:Y:S02]  /*29c0*/  FSEL R36, R77, -INF , P5 ;  /* 0xff8000004d247808 */ /* 0x002fe40002800000 */
[----:B------:R-:W-:-:S04]  /*29d0*/  ISETP.GT.AND P5, PT, R95, 0x41, PT ;  /* 0x000000415f00780c */ /* 0x000fc80003fa4270 */
[----:B------:R-:W-:Y:S01]  /*29e0*/  FSEL R128, R89, -INF , P5 ;  /* 0xff80000059807808 */ /* 0x000fe20002800000 */
[----:B------:R-:W-:Y:S03]  /*29f0*/  MUFU.TANH R57, R57 ;  /* 0x0000003900397308 */ /* 0x000fe60000002400 */
[----:B------:R-:W-:-:S04]  /*2a00*/  FMNMX.FTZ R11, R128, R11, !PT ;  /* 0x0000000b800b7209 */ /* 0x000fc80007810000 */
[----:B------:R-:W-:Y:S01]  /*2a10*/  FMNMX.FTZ R11, R114, R11, !PT ;  /* 0x0000000b720b7209 */ /* 0x000fe20007810000 */
[----:B------:R-:W-:Y:S01]  /*2a20*/  MUFU.TANH R65, R65 ;  /* 0x0000004100417308 */ /* 0x000fe20000002400 */
[----:B0-----:R-:W-:-:S07]  /*2a30*/  FSEL R126, R64, -INF , P2 ;  /* 0xff800000407e7808 */ /* 0x001fce0001000000 */
        /* <DEDUP_REMOVED lines=9> */
[----:B------:R-:W-:-:S04]  /*2ad0*/  FMNMX.FTZ R11, R140, R11, !PT ;  /* 0x0000000b8c0b7209 */ /* 0x000fc80007810000 */
[----:B------:R-:W-:Y:S01]  /*2ae0*/  FMNMX.FTZ R11, R126, R11, !PT ;  /* 0x0000000b7e0b7209 */ /* 0x000fe20007810000 */
[----:B------:R-:W0:Y:S08]  /*2af0*/  MUFU.TANH R69, R69 ;  /* 0x0000004500457308 */ /* 0x000e300000002400 */
[----:B------:R-:W-:Y:S08]  /*2b00*/  MUFU.TANH R61, R61 ;  /* 0x0000003d003d7308 */ /* 0x000ff00000002400 */
[----:B------:R-:W1:Y:S01]  /*2b10*/  MUFU.TANH R58, R58 ;  /* 0x0000003a003a7308 */ /* 0x000e620000002400 */
[----:B0-----:R-:W-:-:S07]  /*2b20*/  FSEL R110, R69, -INF , P5 ;  /* 0xff800000456e7808 */ /* 0x001fce0002800000 */
[----:B------:R-:W0:Y:S08]  /*2b30*/  MUFU.TANH R60, R60 ;  /* 0x0000003c003c7308 */ /* 0x000e300000002400 */
[----:B------:R2:W-:Y:S01]  /*2b40*/  MUFU.TANH R63, R42 ;  /* 0x0000002a003f7308 */ /* 0x0005e20000002400 */
[----:B-1----:R-:W-:Y:S02]  /*2b50*/  FSEL R58, R58, -INF , P3 ;  /* 0xff8000003a3a7808 */ /* 0x002fe40001800000 */
[----:B------:R-:W-:-:S05]  /*2b60*/  ISETP.GT.AND P3, PT, R95, 0x61, PT ;  /* 0x000000615f00780c */ /* 0x000fca0003f64270 */
[----:B------:R1:W-:Y:S01]  /*2b70*/  MUFU.TANH R66, R44 ;  /* 0x0000002c00427308 */ /* 0x0003e20000002400 */
[----:B--2---:R-:W-:Y:S02]  /*2b80*/  FSEL R42, R85, -INF , P1 ;  /* 0xff800000552a7808 */ /* 0x004fe40000800000 */
[----:B------:R-:W-:-:S04]  /*2b90*/  ISETP.GT.AND P1, PT, R95, 0x51, PT ;  /* 0x000000515f00780c */ /* 0x000fc80003f24270 */
[----:B------:R-:W-:Y:S01]  /*2ba0*/  FSEL R124, R65, -INF , P1 ;  /* 0xff800000417c7808 */ /* 0x000fe20000800000 */
[----:B------:R-:W2:Y:S01]  /*2bb0*/  MUFU.TANH R41, R41 ;  /* 0x0000002900297308 */ /* 0x000ea20000002400 */
[----:B-1----:R-:W-:Y:S02]  /*2bc0*/  FSEL R44, R57, -INF , P6 ;  /* 0xff800000392c7808 */ /* 0x002fe40003000000 */
[----:B------:R-:W-:Y:S02]  /*2bd0*/  ISETP.GT.AND P6, PT, R95, 0x58, PT ;  /* 0x000000585f00780c */ /* 0x000fe40003fc4270 */
[----:B------:R-:W-:Y:S02]  /*2be0*/  FMNMX.FTZ R11, R124, R11, !PT ;  /* 0x0000000b7c0b7209 */ /* 0x000fe40007810000 */
[----:B------:R-:W-:Y:S01]  /*2bf0*/  FSEL R116, R68, -INF , P6 ;  /* 0xff80000044747808 */ /* 0x000fe20003000000 */
[----:B------:R-:W1:Y:S01]  /*2c00*/  MUFU.TANH R45, R45 ;  /* 0x0000002d002d7308 */ /* 0x000e620000002400 */
[----:B0-----:R-:W-:-:S02]  /*2c10*/  FSEL R60, R60, -INF , P1 ;  /* 0xff8000003c3c7808 */ /* 0x001fc40000800000 */
[----:B------:R-:W-:Y:S02]  /*2c20*/  FMNMX.FTZ R11, R116, R11, !PT ;  /* 0x0000000b740b7209 */ /* 0x000fe40007810000 */
[----:B------:R-:W-:Y:S02]  /*2c30*/  ISETP.GT.AND P1, PT, R95, 0x69, PT ;  /* 0x000000695f00780c */ /* 0x000fe40003f24270 */
[----:B------:R-:W-:Y:S01]  /*2c40*/  FMNMX.FTZ R11, R110, R11, !PT ;  /* 0x0000000b6e0b7209 */ /* 0x000fe20007810000 */
[----:B------:R-:W0:Y:S01]  /*2c50*/  MUFU.TANH R47, R47 ;  /* 0x0000002f002f7308 */ /* 0x000e220000002400 */
[----:B--2---:R-:W-:-:S07]  /*2c60*/  FSEL R96, R41, -INF , P3 ;  /* 0xff80000029607808 */ /* 0x004fce0001800000 */
[----:B------:R-:W2:Y:S01]  /*2c70*/  MUFU.TANH R25, R25 ;  /* 0x0000001900197308 */ /* 0x000ea20000002400 */
[----:B-1----:R-:W-:-:S07]  /*2c80*/  FSEL R84, R45, -INF , P1 ;  /* 0xff8000002d547808 */ /* 0x002fce0000800000 */
[----:B------:R-:W-:Y:S08]  /*2c90*/  MUFU.TANH R70, R70 ;  /* 0x0000004600467308 */ /* 0x000ff00000002400 */
[----:B------:R1:W-:Y:S08]  /*2ca0*/  MUFU.TANH R67, R46 ;  /* 0x0000002e00437308 */ /* 0x0003f00000002400 */
[----:B------:R3:W-:Y:S01]  /*2cb0*/  MUFU.TANH R98, R48 ;  /* 0x0000003000627308 */ /* 0x0007e20000002400 */
[----:B-1----:R-:W-:-:S02]  /*2cc0*/  FSEL R46, R59, -INF , P4 ;  /* 0xff8000003b2e7808 */ /* 0x002fc40002000000 */
[----:B------:R-:W-:-:S04]  /*2cd0*/  ISETP.GT.AND P4, PT, R95, 0x60, PT ;  /* 0x000000605f00780c */ /* 0x000fc80003f84270 */
[----:B------:R-:W-:Y:S01]  /*2ce0*/  FSEL R104, R104, -INF , P4 ;  /* 0xff80000068687808 */ /* 0x000fe20002000000 */
[----:B------:R-:W-:Y:S01]  /*2cf0*/  MUFU.TANH R62, R62 ;  /* 0x0000003e003e7308 */ /* 0x000fe20000002400 */
[----:B---3--:R-:W-:Y:S02]  /*2d00*/  FSEL R48, R61, -INF , P2 ;  /* 0xff8000003d307808 */ /* 0x008fe40001000000 */
[----:B------:R-:W-:Y:S02]  /*2d10*/  ISETP.GT.AND P2, PT, R95, 0x68, PT ;  /* 0x000000685f00780c */ /* 0x000fe40003f44270 */
[----:B------:R-:W-:Y:S02]  /*2d20*/  FMNMX.FTZ R11, R104, R11, !PT ;  /* 0x0000000b680b7209 */ /* 0x000fe40007810000 */
[----:B------:R-:W-:Y:S01]  /*2d30*/  FSEL R20, R66, -INF , P2 ;  /* 0xff80000042147808 */ /* 0x000fe20001000000 */
[----:B------:R-:W1:Y:S01]  /*2d40*/  MUFU.TANH R27, R27 ;  /* 0x0000001b001b7308 */ /* 0x000e620000002400 */
[----:B0-----:R-:W-:-:S02]  /*2d50*/  FSEL R66, R47, -INF , P1 ;  /* 0xff8000002f427808 */ /* 0x001fc40000800000 */
[----:B------:R-:W-:Y:S02]  /*2d60*/  ISETP.GT.AND P1, PT, R95, 0x81, PT ;  /* 0x000000815f00780c */ /* 0x000fe40003f24270 */
[----:B------:R-:W-:Y:S02]  /*2d70*/  FMNMX.FTZ R11, R96, R11, !PT ;  /* 0x0000000b600b7209 */ /* 0x000fe40007810000 */
[----:B--2---:R-:W-:Y:S01]  /*2d80*/  FSEL R150, R25, -INF , P1 ;  /* 0xff80000019967808 */ /* 0x004fe20000800000 */
[----:B------:R-:W-:Y:S01]  /*2d90*/  MUFU.TANH R49, R49 ;  /* 0x0000003100317308 */ /* 0x000fe20000002400 */
[----:B------:R-:W-:Y:S02]  /*2da0*/  FMNMX.FTZ R25, R6, R5, !PT ;  /* 0x0000000506197209 */ /* 0x000fe40007810000 */
[----:B------:R-:W-:Y:S02]  /*2db0*/  FMNMX.FTZ R11, R20, R11, !PT ;  /* 0x0000000b140b7209 */ /* 0x000fe40007810000 */
[----:B------:R-:W-:-:S02]  /*2dc0*/  FMNMX.FTZ R25, R8, R25, !PT ;  /* 0x0000001908197209 */ /* 0x000fc40007810000 */
[----:B------:R-:W-:Y:S01]  /*2dd0*/  FMNMX.FTZ R11, R84, R11, !PT ;  /* 0x0000000b540b7209 */ /* 0x000fe20007810000 */
[----:B------:R-:W0:Y:S01]  /*2de0*/  MUFU.TANH R43, R43 ;  /* 0x0000002b002b7308 */ /* 0x000e220000002400 */
[----:B-1----:R-:W-:Y:S02]  /*2df0*/  FSEL R102, R27, -INF , P1 ;  /* 0xff8000001b667808 */ /* 0x002fe40000800000 */
[----:B------:R-:W-:Y:S02]  /*2e00*/  FMNMX.FTZ R27, R10, R25, !PT ;  /* 0x000000190a1b7209 */ /* 0x000fe40007810000 */
[----:B------:R-:W-:Y:S02]  /*2e10*/  FSEL R64, R67, -INF , P2 ;  /* 0xff80000043407808 */ /* 0x000fe40001000000 */
[----:B------:R-:W-:Y:S01]  /*2e20*/  FMNMX.FTZ R27, R12, R27, !PT ;  /* 0x0000001b0c1b7209 */ /* 0x000fe20007810000 */
[----:B------:R1:W-:Y:S01]  /*2e30*/  MUFU.TANH R122, R52 ;  /* 0x00000034007a7308 */ /* 0x0003e20000002400 */
[----:B------:R-:W-:-:S02]  /*2e40*/  ISETP.GT.AND P2, PT, R95, 0x80, PT ;  /* 0x000000805f00780c */ /* 0x000fc40003f44270 */
[----:B------:R-:W-:Y:S02]  /*2e50*/  FMNMX.FTZ R27, R24, R27, !PT ;  /* 0x0000001b181b7209 */ /* 0x000fe40007810000 */
[----:B------:R-:W-:Y:S02]  /*2e60*/  FSEL R148, R148, -INF , P2 ;  /* 0xff80000094947808 */ /* 0x000fe40001000000 */
[----:B------:R-:W-:Y:S01]  /*2e70*/  FMNMX.FTZ R27, R26, R27, !PT ;  /* 0x0000001b1a1b7209 */ /* 0x000fe20007810000 */
[----:B------:R2:W3:Y:S01]  /*2e80*/  MUFU.TANH R71, R50 ;  /* 0x0000003200477308 */ /* 0x0004e20000002400 */
[----:B-1----:R-:W-:Y:S02]  /*2e90*/  FSEL R52, R62, -INF , P5 ;  /* 0xff8000003e347808 */ /* 0x002fe40002800000 */
[----:B------:R-:W-:Y:S02]  /*2ea0*/  ISETP.GT.AND P5, PT, R95, 0x71, PT ;  /* 0x000000715f00780c */ /* 0x000fe40003fa4270 */
[----:B0-----:R-:W-:-:S02]  /*2eb0*/  FSEL R62, R43, -INF , P3 ;  /* 0xff8000002b3e7808 */ /* 0x001fc40001800000 */
[----:B------:R-:W-:Y:S01]  /*2ec0*/  FSEL R106, R49, -INF , P5 ;  /* 0xff800000316a7808 */ /* 0x000fe20002800000 */
[----:B------:R-:W0:Y:S01]  /*2ed0*/  MUFU.TANH R51, R51 ;  /* 0x0000003300337308 */ /* 0x000e220000002400 */
[----:B--2---:R-:W-:Y:S02]  /*2ee0*/  FSEL R50, R70, -INF , P6 ;  /* 0xff80000046327808 */ /* 0x004fe40003000000 */
[C---:B------:R-:W-:Y:S02]  /*2ef0*/  ISETP.GT.AND P6, PT, R95.reuse, 0x70, PT ;  /* 0x000000705f00780c */ /* 0x040fe40003fc4270 */
[----:B------:R-:W-:Y:S02]  /*2f00*/  ISETP.GT.AND P3, PT, R95, 0x79, PT ;  /* 0x000000795f00780c */ /* 0x000fe40003f64270 */
[----:B------:R-:W-:Y:S01]  /*2f10*/  FSEL R98, R98, -INF , P6 ;  /* 0xff80000062627808 */ /* 0x000fe20003000000 */
[----:B------:R-:W1:Y:S01]  /*2f20*/  MUFU.TANH R53, R53 ;  /* 0x0000003500357308 */ /* 0x000e620000002400 */
[----:B---3--:R-:W-:-:S02]  /*2f30*/  FSEL R68, R71, -INF , P6 ;  /* 0xff80000047447808 */ /* 0x008fc40003000000 */
[----:B------:R-:W-:Y:S02]  /*2f40*/  FMNMX.FTZ R11, R98, R11, !PT ;  /* 0x0000000b620b7209 */ /* 0x000fe40007810000 */
[----:B------:R-:W-:Y:S02]  /*2f50*/  ISETP.GT.AND P6, PT, R95, 0x88, PT ;  /* 0x000000885f00780c */ /* 0x000fe40003fc4270 */
[----:B------:R-:W-:Y:S01]  /*2f60*/  FMNMX.FTZ R11, R106, R11, !PT ;  /* 0x0000000b6a0b7209 */ /* 0x000fe20007810000 */
[----:B------:R-:W2:Y:S01]  /*2f70*/  MUFU.TANH R29, R29 ;  /* 0x0000001d001d7308 */ /* 0x000ea20000002400 */
[----:B0-----:R-:W-:Y:S02]  /*2f80*/  FSEL R70, R51, -INF , P5 ;  /* 0xff80000033467808 */ /* 0x001fe40002800000 */
[----:B------:R-:W-:Y:S02]  /*2f90*/  ISETP.GT.AND P5, PT, R95, 0x89, PT ;  /* 0x000000895f00780c */ /* 0x000fe40003fa4270 */
[----:B------:R-:W-:-:S02]  /*2fa0*/  FSEL R152, R152, -INF , P6 ;  /* 0xff80000098987808 */ /* 0x000fc40003000000 */
[----:B------:R-:W-:Y:S01]  /*2fb0*/  FSEL R80, R93, -INF , P2 ;  /* 0xff8000005d507808 */ /* 0x000fe20001000000 */
[----:B------:R0:W3:Y:S01]  /*2fc0*/  MUFU.TANH R91, R54 ;  /* 0x00000036005b7308 */ /* 0x0000e20000002400 */
[----:B-1----:R-:W-:Y:S02]  /*2fd0*/  FSEL R146, R53, -INF , P3 ;  /* 0xff80000035927808 */ /* 0x002fe40001800000 */
[C---:B------:R-:W-:Y:S02]  /*2fe0*/  ISETP.GT.AND P2, PT, R95.reuse, 0x98, PT ;  /* 0x000000985f00780c */ /* 0x040fe40003f44270 */
[----:B------:R-:W-:Y:S02]  /*2ff0*/  ISETP.GT.AND P1, PT, R95, 0x99, PT ;  /* 0x000000995f00780c */ /* 0x000fe40003f24270 */
[----:B------:R-:W-:Y:S01]  /*3000*/  FSEL R160, R160, -INF , P2 ;  /* 0xff800000a0a07808 */ /* 0x000fe20001000000 */
[----:B------:R-:W1:Y:S01]  /*3010*/  MUFU.TANH R55, R55 ;  /* 0x0000003700377308 */ /* 0x000e620000002400 */
[----:B0-----:R-:W-:-:S02]  /*3020*/  FSEL R54, R63, -INF , P4 ;  /* 0xff8000003f367808 */ /* 0x001fc40002000000 */
[----:B------:R-:W-:Y:S02]  /*3030*/  ISETP.GT.AND P4, PT, R95, 0x78, PT ;  /* 0x000000785f00780c */ /* 0x000fe40003f84270 */
[----:B--2---:R-:W-:Y:S02]  /*3040*/  FSEL R154, R29, -INF , P5 ;  /* 0xff8000001d9a7808 */ /* 0x004fe40002800000 */
[----:B------:R-:W-:Y:S01]  /*3050*/  FSEL R122, R122, -INF , P4 ;  /* 0xff8000007a7a7808 */ /* 0x000fe20002000000 */
[----:B------:R-:W0:Y:S01]  /*3060*/  MUFU.TANH R33, R33 ;  /* 0x0000002100217308 */ /* 0x000e220000002400 */
[----:B------:R-:W-:Y:S02]  /*3070*/  FMNMX.FTZ R29, R28, R27, !PT ;  /* 0x0000001b1c1d7209 */ /* 0x000fe40007810000 */
[----:B------:R-:W-:Y:S02]  /*3080*/  FMNMX.FTZ R11, R122, R11, !PT ;  /* 0x0000000b7a0b7209 */ /* 0x000fe40007810000 */
[----:B------:R-:W-:-:S02]  /*3090*/  FMNMX.FTZ R29, R74, R29, !PT ;  /* 0x0000001d4a1d7209 */ /* 0x000fc40007810000 */
[----:B------:R-:W-:Y:S01]  /*30a0*/  FMNMX.FTZ R11, R146, R11, !PT ;  /* 0x0000000b920b7209 */ /* 0x000fe20007810000 */
[----:B------:R-:W2:Y:S01]  /*30b0*/  MUFU.TANH R37, R37 ;  /* 0x0000002500257308 */ /* 0x000ea20000002400 */
[----:B------:R-:W-:Y:S02]  /*30c0*/  FMNMX.FTZ R29, R32, R29, !PT ;  /* 0x0000001d201d7209 */ /* 0x000fe40007810000 */
[----:B------:R-:W-:Y:S02]  /*30d0*/  FMNMX.FTZ R11, R148, R11, !PT ;  /* 0x0000000b940b7209 */ /* 0x000fe40007810000 */
[----:B---3--:R-:W-:Y:S02]  /*30e0*/  FSEL R72, R91, -INF , P4 ;  /* 0xff8000005b487808 */ /* 0x008fe40002000000 */
[----:B------:R-:W-:Y:S01]  /*30f0*/  FMNMX.FTZ R11, R150, R11, !PT ;  /* 0x0000000b960b7209 */ /* 0x000fe20007810000 */
[----:B------:R3:W-:Y:S01]  /*3100*/  MUFU.TANH R43, R31 ;  /* 0x0000001f002b7308 */ /* 0x0007e20000002400 */
[----:B------:R-:W-:-:S02]  /*3110*/  ISETP.GT.AND P4, PT, R95, 0x90, PT ;  /* 0x000000905f00780c */ /* 0x000fc40003f84270 */
[----:B------:R-:W-:Y:S02]  /*3120*/  FMNMX.FTZ R11, R152, R11, !PT ;  /* 0x0000000b980b7209 */ /* 0x000fe40007810000 */
[----:B------:R-:W-:Y:S02]  /*3130*/  FMNMX.FTZ R29, R78, R29, !PT ;  /* 0x0000001d4e1d7209 */ /* 0x000fe40007810000 */
[----:B-1----:R-:W-:Y:S01]  /*3140*/  FSEL R76, R55, -INF , P3 ;  /* 0xff800000374c7808 */ /* 0x002fe20001800000 */
[----:B------:R1:W-:Y:S01]  /*3150*/  MUFU.TANH R47, R35 ;  /* 0x00000023002f7308 */ /* 0x0003e20000002400 */
[----:B------:R-:W-:Y:S02]  /*3160*/  ISETP.GT.AND P3, PT, R95, 0x91, PT ;  /* 0x000000915f00780c */ /* 0x000fe40003f64270 */
[----:B------:R-:W-:Y:S02]  /*3170*/  FSEL R156, R156, -INF , P4 ;  /* 0xff8000009c9c7808 */ /* 0x000fe40002000000 */
[----:B------:R-:W-:-:S02]  /*3180*/  FMNMX.FTZ R11, R154, R11, !PT ;  /* 0x0000000b9a0b7209 */ /* 0x000fc40007810000 */
[----:B---3--:R-:W-:Y:S01]  /*3190*/  FMNMX.FTZ R31, R36, R29, !PT ;  /* 0x0000001d241f7209 */ /* 0x008fe20007810000 */
[----:B------:R3:W-:Y:S01]  /*31a0*/  MUFU.TANH R51, R39 ;  /* 0x0000002700337308 */ /* 0x0007e20000002400 */
[----:B0-----:R-:W-:Y:S02]  /*31b0*/  FSEL R158, R33, -INF , P3 ;  /* 0xff800000219e7808 */ /* 0x001fe40001800000 */
[----:B------:R-:W-:Y:S02]  /*31c0*/  FMNMX.FTZ R11, R156, R11, !PT ;  /* 0x0000000b9c0b7209 */ /* 0x000fe40007810000 */
[----:B------:R-:W-:Y:S02]  /*31d0*/  FMNMX.FTZ R31, R82, R31, !PT ;  /* 0x0000001f521f7209 */ /* 0x000fe40007810000 */
[----:B------:R-:W-:Y:S01]  /*31e0*/  FMNMX.FTZ R11, R158, R11, !PT ;  /* 0x0000000b9e0b7209 */ /* 0x000fe20007810000 */
[----:B------:R-:W0:Y:S01]  /*31f0*/  MUFU.TANH R41, R30 ;  /* 0x0000001e00297308 */ /* 0x000e220000002400 */
[----:B------:R-:W-:-:S02]  /*3200*/  FMNMX.FTZ R31, R40, R31, !PT ;  /* 0x0000001f281f7209 */ /* 0x000fc40007810000 */
[----:B--2---:R-:W-:Y:S02]  /*3210*/  FSEL R162, R37, -INF , P1 ;  /* 0xff80000025a27808 */ /* 0x004fe40000800000 */
[----:B------:R-:W-:Y:S02]  /*3220*/  FMNMX.FTZ R11, R160, R11, !PT ;  /* 0x0000000ba00b7209 */ /* 0x000fe40007810000 */
[----:B------:R-:W-:Y:S01]  /*3230*/  FMNMX.FTZ R31, R86, R31, !PT ;  /* 0x0000001f561f7209 */ /* 0x000fe20007810000 */
[----:B------:R-:W2:Y:S01]  /*3240*/  MUFU.TANH R45, R34 ;  /* 0x00000022002d7308 */ /* 0x000ea20000002400 */
[----:B------:R-:W-:Y:S02]  /*3250*/  FMNMX.FTZ R11, R162, R11, !PT ;  /* 0x0000000ba20b7209 */ /* 0x000fe40007810000 */
[----:B------:R-:W-:-:S03]  /*3260*/  FMNMX.FTZ R33, R42, R31, !PT ;  /* 0x0000001f2a217209 */ /* 0x000fc60007810000 */
[----:B------:R-:W4:Y:S01]  /*3270*/  SHFL.BFLY PT, R14, R11, 0x2, 0x1f ;  /* 0x0c401f000b0e7f89 */ /* 0x000f2200000e0000 */
[----:B------:R-:W-:Y:S01]  /*3280*/  FMNMX.FTZ R33, R44, R33, !PT ;  /* 0x000000212c217209 */ /* 0x000fe20007810000 */
[----:B------:R-:W5:Y:S03]  /*3290*/  MUFU.TANH R49, R38 ;  /* 0x0000002600317308 */ /* 0x000f660000002400 */
[----:B------:R-:W-:-:S04]  /*32a0*/  FMNMX.FTZ R33, R56, R33, !PT ;  /* 0x0000002138217209 */ /* 0x000fc80007810000 */
[----:B------:R-:W-:-:S04]  /*32b0*/  FMNMX.FTZ R33, R46, R33, !PT ;  /* 0x000000212e217209 */ /* 0x000fc80007810000 */
[----:B-1----:R-:W-:-:S04]  /*32c0*/  FMNMX.FTZ R35, R58, R33, !PT ;  /* 0x000000213a237209 */ /* 0x002fc80007810000 */
[----:B------:R-:W-:-:S04]  /*32d0*/  FMNMX.FTZ R35, R48, R35, !PT ;  /* 0x0000002330237209 */ /* 0x000fc80007810000 */
[----:B------:R-:W-:Y:S02]  /*32e0*/  FMNMX.FTZ R35, R60, R35, !PT ;  /* 0x000000233c237209 */ /* 0x000fe40007810000 */
[----:B----4-:R-:W-:Y:S02]  /*32f0*/  FMNMX.FTZ R15, R11, R14, !PT ;  /* 0x0000000e0b0f7209 */ /* 0x010fe40007810000 */
[----:B------:R-:W-:-:S03]  /*3300*/  FMNMX.FTZ R35, R50, R35, !PT ;  /* 0x0000002332237209 */ /* 0x000fc60007810000 */
[----:B------:R-:W1:Y:S01]  /*3310*/  SHFL.BFLY PT, R14, R15, 0x1, 0x1f ;  /* 0x0c201f000f0e7f89 */ /* 0x000e6200000e0000 */
[----:B------:R-:W-:-:S04]  /*3320*/  FMNMX.FTZ R37, R52, R35, !PT ;  /* 0x0000002334257209 */ /* 0x000fc80007810000 */
[----:B------:R-:W-:-:S04]  /*3330*/  FMNMX.FTZ R37, R54, R37, !PT ;  /* 0x0000002536257209 */ /* 0x000fc80007810000 */
[----:B------:R-:W-:-:S04]  /*3340*/  FMNMX.FTZ R37, R62, R37, !PT ;  /* 0x000000253e257209 */ /* 0x000fc80007810000 */
[----:B------:R-:W-:-:S04]  /*3350*/  FMNMX.FTZ R37, R64, R37, !PT ;  /* 0x0000002540257209 */ /* 0x000fc80007810000 */
[----:B---3--:R-:W-:-:S04]  /*3360*/  FMNMX.FTZ R39, R66, R37, !PT ;  /* 0x0000002542277209 */ /* 0x008fc80007810000 */
[----:B------:R-:W-:Y:S02]  /*3370*/  FMNMX.FTZ R39, R68, R39, !PT ;  /* 0x0000002744277209 */ /* 0x000fe40007810000 */
[----:B-1----:R-:W-:Y:S02]  /*3380*/  FMNMX.FTZ R14, R15, R14, !PT ;  /* 0x0000000e0f0e7209 */ /* 0x002fe40007810000 */
[----:B------:R-:W-:Y:S02]  /*3390*/  FMNMX.FTZ R39, R70, R39, !PT ;  /* 0x0000002746277209 */ /* 0x000fe40007810000 */
[C---:B------:R-:W-:Y:S01]  /*33a0*/  FSETP.NEU.FTZ.AND P0, PT, R14.reuse, -INF , PT ;  /* 0xff8000000e00780b */ /* 0x040fe20003f1d000 */
[----:B------:R-:W-:-:S01]  /*33b0*/  FFMA.FTZ R9, R14, R13, -8 ;  /* 0xc10000000e097423 */ /* 0x000fc2000001000d */
[----:B------:R-:W-:-:S04]  /*33c0*/  FMNMX.FTZ R39, R72, R39, !PT ;  /* 0x0000002748277209 */ /* 0x000fc80007810000 */
[----:B------:R-:W-:Y:S02]  /*33d0*/  FMNMX.FTZ R53, R76, R39, !PT ;  /* 0x000000274c357209 */ /* 0x000fe40007810000 */
[----:B------:R-:W-:Y:S02]  /*33e0*/  FSEL R9, R9, RZ, P0 ;  /* 0x000000ff09097208 */ /* 0x000fe40000000000 */
[----:B------:R-:W-:Y:S02]  /*33f0*/  FMNMX.FTZ R53, R80, R53, !PT ;  /* 0x0000003550357209 */ /* 0x000fe40007810000 */
[----:B------:R-:W-:Y:S01]  /*3400*/  ISETP.NE.AND P0, PT, R121, RZ, PT ;  /* 0x000000ff7900720c */ /* 0x000fe20003f05270 */
[-CC-:B------:R-:W-:Y:S01]  /*3410*/  FFMA.FTZ R118, R118, R13.reuse, -R9.reuse ;  /* 0x0000000d76767223 */ /* 0x180fe20000010809 */
[----:B------:R-:W-:-:S01]  /*3420*/  FFMA.FTZ R55, R116, R13, -R9 ;  /* 0x0000000d74377223 */ /* 0x000fc20000010809 */
[----:B0-----:R-:W-:Y:S01]  /*3430*/  FSEL R116, R41, -INF , P6 ;  /* 0xff80000029747808 */ /* 0x001fe20003000000 */
[----:B------:R-:W-:-:S01]  /*3440*/  FFMA.FTZ R120, R120, R13, -R9 ;  /* 0x0000000d78787223 */ /* 0x000fc20000010809 */
[----:B------:R-:W-:Y:S01]  /*3450*/  FMNMX.FTZ R53, R102, R53, !PT ;  /* 0x0000003566357209 */ /* 0x000fe20007810000 */
[----:B------:R0:W-:Y:S01]  /*3460*/  MUFU.EX2 R27, R118 ;  /* 0x00000076001b7308 */ /* 0x0001e20000000800 */
[----:B------:R-:W-:-:S01]  /*3470*/  FFMA.FTZ R114, R114, R13, -R9 ;  /* 0x0000000d72727223 */ /* 0x000fc20000010809 */
[--C-:B------:R-:W-:Y:S01]  /*3480*/  FFMA.FTZ R124, R124, R13, -R9.reuse ;  /* 0x0000000d7c7c7223 */ /* 0x100fe20000010809 */
[----:B------:R-:W-:Y:S01]  /*3490*/  FMNMX.FTZ R53, R116, R53, !PT ;  /* 0x0000003574357209 */ /* 0x000fe20007810000 */
[-CC-:B------:R-:W-:Y:S01]  /*34a0*/  FFMA.FTZ R41, R104, R13.reuse, -R9.reuse ;  /* 0x0000000d68297223 */ /* 0x180fe20000010809 */
[----:B------:R-:W-:Y:S01]  /*34b0*/  FSEL R104, R47, -INF , P3 ;  /* 0xff8000002f687808 */ /* 0x000fe20001800000 */
[-CC-:B------:R-:W-:Y:S01]  /*34c0*/  FFMA.FTZ R126, R126, R13.reuse, -R9.reuse ;  /* 0x0000000d7e7e7223 */ /* 0x180fe20000010809 */
[----:B------:R-:W-:-:S01]  /*34d0*/  FFMA.FTZ R11, R88, R13, -R9 ;  /* 0x0000000d580b7223 */ /* 0x000fc20000010809 */
[----:B------:R2:W-:Y:S01]  /*34e0*/  MUFU.EX2 R31, R120 ;  /* 0x00000078001f7308 */ /* 0x0005e20000000800 */
[----:B0-----:R-:W-:Y:S01]  /*34f0*/  FSEL R118, R43, -INF , P5 ;  /* 0xff8000002b767808 */ /* 0x001fe20002800000 */
[-CC-:B------:R-:W-:Y:S01]  /*3500*/  FFMA.FTZ R43, R20, R13.reuse, -R9.reuse ;  /* 0x0000000d142b7223 */ /* 0x180fe20000010809 */
[----:B------:R-:W-:-:S01]  /*3510*/  FFMA.FTZ R30, R7, R13, -R9 ;  /* 0x0000000d071e7223 */ /* 0x000fc20000010809 */
[--C-:B------:R-:W-:Y:S01]  /*3520*/  FFMA.FTZ R7, R90, R13, -R9.reuse ;  /* 0x0000000d5a077223 */ /* 0x100fe20000010809 */
[----:B------:R-:W-:Y:S01]  /*3530*/  FMNMX.FTZ R53, R118, R53, !PT ;  /* 0x0000003576357209 */ /* 0x000fe20007810000 */
[-CC-:B------:R-:W-:Y:S01]  /*3540*/  FFMA.FTZ R34, R92, R13.reuse, -R9.reuse ;  /* 0x0000000d5c227223 */ /* 0x180fe20000010809 */
[----:B------:R-:W-:-:S01]  /*3550*/  FFMA.FTZ R134, R134, R13, -R9 ;  /* 0x0000000d86867223 */ /* 0x000fc20000010809 */
[----:B------:R-:W-:Y:S01]  /*3560*/  MUFU.EX2 R35, R114 ;  /* 0x0000007200237308 */ /* 0x000fe20000000800 */
[----:B--2---:R-:W-:Y:S01]  /*3570*/  FSEL R120, R45, -INF , P4 ;  /* 0xff8000002d787808 */ /* 0x004fe20002000000 */
[-CC-:B------:R-:W-:Y:S01]  /*3580*/  FFMA.FTZ R130, R130, R13.reuse, -R9.reuse ;  /* 0x0000000d82827223 */ /* 0x180fe20000010809 */
[----:B------:R-:W-:-:S01]  /*3590*/  FFMA.FTZ R15, R94, R13, -R9 ;  /* 0x0000000d5e0f7223 */ /* 0x000fc20000010809 */
[--C-:B------:R-:W-:Y:S01]  /*35a0*/  FFMA.FTZ R21, R108, R13, -R9.reuse ;  /* 0x0000000d6c157223 */ /* 0x100fe20000010809 */
[----:B------:R-:W-:Y:S01]  /*35b0*/  FMNMX.FTZ R53, R120, R53, !PT ;  /* 0x0000003578357209 */ /* 0x000fe20007810000 */
[-CC-:B------:R-:W-:Y:S01]  /*35c0*/  FFMA.FTZ R45, R98, R13.reuse, -R9.reuse ;  /* 0x0000000d622d7223 */ /* 0x180fe20000010809 */
[----:B------:R-:W-:-:S01]  /*35d0*/  FFMA.FTZ R38, R100, R13, -R9 ;  /* 0x0000000d64267223 */ /* 0x000fc20000010809 */
[----:B------:R5:W-:Y:S01]  /*35e0*/  MUFU.EX2 R114, R124 ;  /* 0x0000007c00727308 */ /* 0x000be20000000800 */
[----:B------:R-:W-:Y:S01]  /*35f0*/  FMNMX.FTZ R53, R104, R53, !PT ;  /* 0x0000003568357209 */ /* 0x000fe20007810000 */
[-CC-:B------:R-:W-:Y:S01]  /*3600*/  FFMA.FTZ R88, R112, R13.reuse, -R9.reuse ;  /* 0x0000000d70587223 */ /* 0x180fe20000010809 */
[----:B------:R-:W-:-:S01]  /*3610*/  FFMA.FTZ R94, R132, R13, -R9 ;  /* 0x0000000d845e7223 */ /* 0x000fc20000010809 */
[-CC-:B------:R-:W-:Y:S01]  /*3620*/  FFMA.FTZ R108, R128, R13.reuse, -R9.reuse ;  /* 0x0000000d806c7223 */ /* 0x180fe20000010809 */
[----:B------:R-:W-:-:S01]  /*3630*/  FFMA.FTZ R98, R106, R13, -R9 ;  /* 0x0000000d6a627223 */ /* 0x000fc20000010809 */
[-CC-:B------:R-:W-:Y:S01]  /*3640*/  FFMA.FTZ R47, R122, R13.reuse, -R9.reuse ;  /* 0x0000000d7a2f7223 */ /* 0x180fe20000010809 */
[----:B------:R-:W-:-:S01]  /*3650*/  FFMA.FTZ R138, R138, R13, -R9 ;  /* 0x0000000d8a8a7223 */ /* 0x000fc20000010809 */
[----:B------:R0:W-:Y:S01]  /*3660*/  MUFU.EX2 R37, R126 ;  /* 0x0000007e00257308 */ /* 0x0001e20000000800 */
[----:B-----5:R-:W-:Y:S01]  /*3670*/  FSEL R124, R49, -INF , P2 ;  /* 0xff800000317c7808 */ /* 0x020fe20001000000 */
[-CC-:B------:R-:W-:Y:S01]  /*3680*/  FFMA.FTZ R90, R136, R13.reuse, -R9.reuse ;  /* 0x0000000d885a7223 */ /* 0x180fe20000010809 */
[----:B------:R-:W-:-:S01]  /*3690*/  FFMA.FTZ R92, R144, R13, -R9 ;  /* 0x0000000d905c7223 */ /* 0x000fc20000010809 */
[--C-:B------:R-:W-:Y:S01]  /*36a0*/  FFMA.FTZ R100, R142, R13, -R9.reuse ;  /* 0x0000000d8e647223 */ /* 0x100fe20000010809 */
[----:B------:R-:W-:Y:S01]  /*36b0*/  FMNMX.FTZ R53, R124, R53, !PT ;  /* 0x000000357c357209 */ /* 0x000fe20007810000 */
        /* <DEDUP_REMOVED lines=11> */
[----:B------:R-:W-:-:S01]  /*3770*/  FFMA.FTZ R51, R152, R13, -R9 ;  /* 0x0000000d98337223 */ /* 0x000fc20000010809 */
[----:B------:R-:W1:Y:S01]  /*3780*/  SHFL.BFLY PT, R20, R53, 0x2, 0x1f ;  /* 0x0c401f0035147f89 */ /* 0x000e6200000e0000 */
[----:B------:R-:W-:-:S01]  /*3790*/  FFMA.FTZ R128, R154, R13, -R9 ;  /* 0x0000000d9a807223 */ /* 0x000fc20000010809 */
[----:B------:R-:W-:-:S04]  /*37a0*/  FFMA.FTZ R132, R162, R13, -R9 ;  /* 0x0000000da2847223 */ /* 0x000fc80000010809 */
[----:B------:R-:W-:Y:S08]  /*37b0*/  MUFU.EX2 R30, R30 ;  /* 0x0000001e001e7308 */ /* 0x000ff00000000800 */
[----:B------:R-:W-:Y:S08]  /*37c0*/  MUFU.EX2 R7, R7 ;  /* 0x0000000700077308 */ /* 0x000ff00000000800 */
[----:B------:R-:W-:Y:S01]  /*37d0*/  MUFU.EX2 R34, R34 ;  /* 0x0000002200227308 */ /* 0x000fe20000000800 */
[----:B-1----:R-:W-:Y:S01]  /*37e0*/  FMNMX.FTZ R55, R53, R20, !PT ;  /* 0x0000001435377209 */ /* 0x002fe20007810000 */
[----:B------:R-:W-:-:S04]  /*37f0*/  FFMA.FTZ R53, R156, R13, -R9 ;  /* 0x0000000d9c357223 */ /* 0x000fc80000010809 */
[----:B------:R-:W0:Y:S02]  /*3800*/  SHFL.BFLY PT, R20, R55, 0x1, 0x1f ;  /* 0x0c201f0037147f89 */ /* 0x000e2400000e0000 */
[----:B------:R-:W-:Y:S08]  /*3810*/  MUFU.EX2 R29, R134 ;  /* 0x00000086001d7308 */ /* 0x000ff00000000800 */
[----:B------:R1:W-:Y:S08]  /*3820*/  MUFU.EX2 R33, R130 ;  /* 0x0000008200217308 */ /* 0x0003f00000000800 */
[----:B------:R-:W-:Y:S01]  /*3830*/  MUFU.EX2 R15, R15 ;  /* 0x0000000f000f7308 */ /* 0x000fe20000000800 */
[----:B-1----:R-:W-:-:S01]  /*3840*/  FFMA.FTZ R130, R158, R13, -R9 ;  /* 0x0000000d9e827223 */ /* 0x002fc20000010809 */
[----:B0-----:R-:W-:Y:S01]  /*3850*/  FMNMX.FTZ R20, R55, R20, !PT ;  /* 0x0000001437147209 */ /* 0x001fe20007810000 */
[----:B------:R-:W-:-:S05]  /*3860*/  FFMA.FTZ R55, R160, R13, -R9 ;  /* 0x0000000da0377223 */ /* 0x000fca0000010809 */
[----:B------:R-:W-:Y:S01]  /*3870*/  MUFU.EX2 R38, R38 ;  /* 0x0000002600267308 */ /* 0x000fe20000000800 */
[C---:B------:R-:W-:Y:S01]  /*3880*/  FSETP.NEU.FTZ.AND P1, PT, R20.reuse, -INF , PT ;  /* 0xff8000001400780b */ /* 0x040fe20003f3d000 */
[----:B------:R-:W-:-:S05]  /*3890*/  FFMA.FTZ R57, R20, R13, -8 ;  /* 0xc100000014397423 */ /* 0x000fca000001000d */
[----:B------:R-:W-:Y:S01]  /*38a0*/  FSEL R65, R57, RZ, P1 ;  /* 0x000000ff39417208 */ /* 0x000fe20000800000 */
[----:B------:R-:W-:Y:S01]  /*38b0*/  MUFU.EX2 R21, R21 ;  /* 0x0000001500157308 */ /* 0x000fe20000000800 */
[----:B------:R-:W-:-:S03]  /*38c0*/  PLOP3.LUT P1, PT, PT, PT, UP0, 0x80, 0x0 ;  /* 0x000000000000781c */ /* 0x000fc60003f2f008 */
[-CC-:B------:R-:W-:Y:S01]  /*38d0*/  FFMA.FTZ R6, R6, R13.reuse, -R65.reuse ;  /* 0x0000000d06067223 */ /* 0x180fe20000010841 */
[----:B------:R-:W-:-:S01]  /*38e0*/  FFMA.FTZ R5, R5, R13, -R65 ;  /* 0x0000000d05057223 */ /* 0x000fc20000010841 */
[-CC-:B------:R-:W-:Y:S01]  /*38f0*/  FFMA.FTZ R57, R8, R13.reuse, -R65.reuse ;  /* 0x0000000d08397223 */ /* 0x180fe20000010841 */
[----:B------:R-:W-:-:S01]  /*3900*/  FFMA.FTZ R59, R10, R13, -R65 ;  /* 0x0000000d0a3b7223 */ /* 0x000fc20000010841 */
[-CC-:B------:R-:W-:Y:S01]  /*3910*/  FFMA.FTZ R8, R12, R13.reuse, -R65.reuse ;  /* 0x0000000d0c087223 */ /* 0x180fe20000010841 */
[----:B------:R-:W-:-:S01]  /*3920*/  FFMA.FTZ R9, R24, R13, -R65 ;  /* 0x0000000d18097223 */ /* 0x000fc20000010841 */
[----:B------:R-:W-:Y:S01]  /*3930*/  MUFU.EX2 R6, R6 ;  /* 0x0000000600067308 */ /* 0x000fe20000000800 */
[----:B------:R-:W-:-:S01]  /*3940*/  FFMA.FTZ R28, R28, R13, -R65 ;  /* 0x0000000d1c1c7223 */ /* 0x000fc20000010841 */
[-CC-:B------:R-:W-:Y:S01]  /*3950*/  FFMA.FTZ R26, R26, R13.reuse, -R65.reuse ;  /* 0x0000000d1a1a7223 */ /* 0x180fe20000010841 */
[----:B------:R-:W-:-:S01]  /*3960*/  FFMA.FTZ R10, R74, R13, -R65 ;  /* 0x0000000d4a0a7223 */ /* 0x000fc20000010841 */
[-CC-:B------:R-:W-:Y:S01]  /*3970*/  FFMA.FTZ R36, R36, R13.reuse, -R65.reuse ;  /* 0x0000000d24247223 */ /* 0x180fe20000010841 */
[----:B------:R-:W-:-:S01]  /*3980*/  FFMA.FTZ R78, R78, R13, -R65 ;  /* 0x0000000d4e4e7223 */ /* 0x000fc20000010841 */
[-CC-:B------:R-:W-:Y:S01]  /*3990*/  FFMA.FTZ R12, R82, R13.reuse, -R65.reuse ;  /* 0x0000000d520c7223 */ /* 0x180fe20000010841 */
[----:B------:R-:W-:-:S01]  /*39a0*/  FFMA.FTZ R86, R86, R13, -R65 ;  /* 0x0000000d56567223 */ /* 0x000fc20000010841 */
[----:B------:R-:W0:Y:S01]  /*39b0*/  MUFU.EX2 R5, R5 ;  /* 0x0000000500057308 */ /* 0x000e220000000800 */
[----:B------:R-:W-:-:S01]  /*39c0*/  FFMA.FTZ R42, R42, R13, -R65 ;  /* 0x0000000d2a2a7223 */ /* 0x000fc20000010841 */
[-CC-:B------:R-:W-:Y:S01]  /*39d0*/  FFMA.FTZ R24, R44, R13.reuse, -R65.reuse ;  /* 0x0000000d2c187223 */ /* 0x180fe20000010841 */
[----:B------:R-:W-:-:S01]  /*39e0*/  FFMA.FTZ R61, R56, R13, -R65 ;  /* 0x0000000d383d7223 */ /* 0x000fc20000010841 */
[-CC-:B------:R-:W-:Y:S01]  /*39f0*/  FFMA.FTZ R46, R46, R13.reuse, -R65.reuse ;  /* 0x0000000d2e2e7223 */ /* 0x180fe20000010841 */
[----:B------:R-:W-:-:S01]  /*3a00*/  FFMA.FTZ R58, R58, R13, -R65 ;  /* 0x0000000d3a3a7223 */ /* 0x000fc20000010841 */
[-CC-:B------:R-:W-:Y:S01]  /*3a10*/  FFMA.FTZ R63, R60, R13.reuse, -R65.reuse ;  /* 0x0000000d3c3f7223 */ /* 0x180fe20000010841 */
[----:B------:R-:W-:-:S01]  /*3a20*/  FFMA.FTZ R50, R50, R13, -R65 ;  /* 0x0000000d32327223 */ /* 0x000fc20000010841 */
[----:B------:R1:W2:Y:S01]  /*3a30*/  MUFU.EX2 R67, R57 ;  /* 0x0000003900437308 */ /* 0x0002a20000000800 */
[----:B------:R-:W-:-:S01]  /*3a40*/  FFMA.FTZ R52, R52, R13, -R65 ;  /* 0x0000000d34347223 */ /* 0x000fc20000010841 */
[-CC-:B------:R-:W-:Y:S01]  /*3a50*/  FFMA.FTZ R62, R62, R13.reuse, -R65.reuse ;  /* 0x0000000d3e3e7223 */ /* 0x180fe20000010841 */
[----:B------:R-:W-:-:S01]  /*3a60*/  FFMA.FTZ R64, R64, R13, -R65 ;  /* 0x0000000d40407223 */ /* 0x000fc20000010841 */
[-CC-:B------:R-:W-:Y:S01]  /*3a70*/  FFMA.FTZ R66, R66, R13.reuse, -R65.reuse ;  /* 0x0000000d42427223 */ /* 0x180fe20000010841 */
[----:B------:R-:W-:-:S01]  /*3a80*/  FFMA.FTZ R68, R68, R13, -R65 ;  /* 0x0000000d44447223 */ /* 0x000fc20000010841 */
[-CC-:B------:R-:W-:Y:S01]  /*3a90*/  FFMA.FTZ R70, R70, R13.reuse, -R65.reuse ;  /* 0x0000000d46467223 */ /* 0x180fe20000010841 */
[----:B------:R-:W-:-:S01]  /*3aa0*/  FFMA.FTZ R72, R72, R13, -R65 ;  /* 0x0000000d48487223 */ /* 0x000fc20000010841 */
[----:B------:R3:W4:Y:S01]  /*3ab0*/  MUFU.EX2 R134, R59 ;  /* 0x0000003b00867308 */ /* 0x0007220000000800 */
[----:B-1----:R-:W-:-:S01]  /*3ac0*/  FFMA.FTZ R57, R32, R13, -R65 ;  /* 0x0000000d20397223 */ /* 0x002fc20000010841 */
[----:B0-----:R-:W-:Y:S01]  /*3ad0*/  FADD.FTZ R32, R6, R5 ;  /* 0x0000000506207221 */ /* 0x001fe20000010000 */
[----:B------:R-:W-:-:S01]  /*3ae0*/  FFMA.FTZ R76, R76, R13, -R65 ;  /* 0x0000000d4c4c7223 */ /* 0x000fc20000010841 */
[-CC-:B------:R-:W-:Y:S01]  /*3af0*/  FFMA.FTZ R80, R80, R13.reuse, -R65.reuse ;  /* 0x0000000d50507223 */ /* 0x180fe20000010841 */
[----:B------:R-:W-:-:S01]  /*3b00*/  FFMA.FTZ R102, R102, R13, -R65 ;  /* 0x0000000d66667223 */ /* 0x000fc20000010841 */
[-CC-:B------:R-:W-:Y:S01]  /*3b10*/  FFMA.FTZ R116, R116, R13.reuse, -R65.reuse ;  /* 0x0000000d74747223 */ /* 0x180fe20000010841 */
[----:B------:R-:W-:-:S01]  /*3b20*/  FFMA.FTZ R118, R118, R13, -R65 ;  /* 0x0000000d76767223 */ /* 0x000fc20000010841 */
[----:B------:R-:W0:Y:S01]  /*3b30*/  MUFU.EX2 R8, R8 ;  /* 0x0000000800087308 */ /* 0x000e220000000800 */
[----:B--2---:R-:W-:-:S01]  /*3b40*/  FADD.FTZ R81, R67, R32 ;  /* 0x0000002043517221 */ /* 0x004fc20000010000 */
[-CC-:B---3--:R-:W-:Y:S01]  /*3b50*/  FFMA.FTZ R59, R40, R13.reuse, -R65.reuse ;  /* 0x0000000d283b7223 */ /* 0x188fe20000010841 */
[----:B------:R-:W-:-:S01]  /*3b60*/  FFMA.FTZ R120, R120, R13, -R65 ;  /* 0x0000000d78787223 */ /* 0x000fc20000010841 */
[-CC-:B------:R-:W-:Y:S01]  /*3b70*/  FFMA.FTZ R104, R104, R13.reuse, -R65.reuse ;  /* 0x0000000d68687223 */ /* 0x180fe20000010841 */
[----:B------:R-:W-:-:S01]  /*3b80*/  FFMA.FTZ R124, R124, R13, -R65 ;  /* 0x0000000d7c7c7223 */ /* 0x000fc20000010841 */
[----:B------:R-:W-:-:S02]  /*3b90*/  IMAD.MOV.U32 R82, RZ, RZ, R87 ;  /* 0x000000ffff527224 */ /* 0x000fc400078e0057 */
[----:B------:R1:W-:Y:S01]  /*3ba0*/  MUFU.EX2 R136, R28 ;  /* 0x0000001c00887308 */ /* 0x0003e20000000800 */
[----:B----4-:R-:W-:-:S01]  /*3bb0*/  FADD.FTZ R81, R134, R81 ;  /* 0x0000005186517221 */ /* 0x010fc20000010000 */
[----:B------:R-:W-:Y:S01]  /*3bc0*/  F2FP.SATFINITE.E4M3.F32.PACK_AB_MERGE_C R67, R134, R67, RZ ;  /* 0x000000438643723e */ /* 0x000fe200048070ff */
[--C-:B------:R-:W-:Y:S02]  /*3bd0*/  IMAD.MOV.U32 R74, RZ, RZ, R87.reuse ;  /* 0x000000ffff4a7224 */ /* 0x100fe400078e0057 */
[----:B------:R-:W-:Y:S01]  /*3be0*/  IMAD.MOV.U32 R60, RZ, RZ, R87 ;  /* 0x000000ffff3c7224 */ /* 0x000fe200078e0057 */
[----:B------:R-:W-:Y:S01]  /*3bf0*/  F2FP.SATFINITE.E4M3.F32.PACK_AB_MERGE_C R169, R5, R6, R67 ;  /* 0x0000000605a9723e */ /* 0x000fe20004807043 */
[----:B------:R-:W-:Y:S01]  /*3c00*/  IMAD.MOV.U32 R67, RZ, RZ, R87 ;  /* 0x000000ffff437224 */ /* 0x000fe200078e0057 */
[----:B------:R-:W2:Y:S01]  /*3c10*/  MUFU.EX2 R9, R9 ;  /* 0x0000000900097308 */ /* 0x000ea20000000800 */
[----:B-1----:R-:W-:-:S01]  /*3c20*/  FADD.FTZ R28, R11, R30 ;  /* 0x0000001e0b1c7221 */ /* 0x002fc20000010000 */
[----:B------:R-:W-:-:S02]  /*3c30*/  IMAD.MOV.U32 R56, RZ, RZ, R87 ;  /* 0x000000ffff387224 */ /* 0x000fc400078e0057 */
[----:B------:R-:W-:Y:S02]  /*3c40*/  IMAD.MOV.U32 R44, RZ, RZ, R87 ;  /* 0x000000ffff2c7224 */ /* 0x000fe400078e0057 */
[----:B------:R-:W-:Y:S01]  /*3c50*/  FADD.FTZ R79, R7, R28 ;  /* 0x0000001c074f7221 */ /* 0x000fe20000010000 */
[----:B------:R-:W-:-:S01]  /*3c60*/  FFMA.FTZ R28, R54, R13, -R65 ;  /* 0x0000000d361c7223 */ /* 0x000fc20000010841 */
[----:B------:R-:W-:Y:S01]  /*3c70*/  IMAD.MOV.U32 R54, RZ, RZ, R87 ;  /* 0x000000ffff367224 */ /* 0x000fe200078e0057 */
[----:B------:R1:W3:Y:S01]  /*3c80*/  MUFU.EX2 R69, R26 ;  /* 0x0000001a00457308 */ /* 0x0002e20000000800 */
[----:B------:R-:W-:-:S01]  /*3c90*/  FADD.FTZ R32, R34, R79 ;  /* 0x0000004f22207221 */ /* 0x000fc20000010000 */
[----:B------:R-:W-:Y:S01]  /*3ca0*/  F2FP.SATFINITE.E4M3.F32.PACK_AB_MERGE_C R34, R34, R7, RZ ;  /* 0x000000072222723e */ /* 0x000fe200048070ff */
[----:B------:R-:W-:Y:S02]  /*3cb0*/  IMAD.MOV.U32 R40, RZ, RZ, R87 ;  /* 0x000000ffff287224 */ /* 0x000fe400078e0057 */
[----:B------:R-:W-:Y:S01]  /*3cc0*/  FADD.FTZ R79, R15, R32 ;  /* 0x000000200f4f7221 */ /* 0x000fe20000010000 */
[----:B0-----:R-:W-:-:S01]  /*3cd0*/  FADD.FTZ R32, R8, R81 ;  /* 0x0000005108207221 */ /* 0x001fc20000010000 */
[----:B------:R-:W-:Y:S01]  /*3ce0*/  F2FP.SATFINITE.E4M3.F32.PACK_AB_MERGE_C R168, R30, R11, R34 ;  /* 0x0000000b1ea8723e */ /* 0x000fe20004807022 */
[----:B------:R-:W0:Y:S01]  /*3cf0*/  MUFU.EX2 R88, R88 ;  /* 0x0000005800587308 */ /* 0x000e220000000800 */
[----:B-1----:R-:W-:-:S01]  /*3d00*/  FFMA.FTZ R26, R48, R13, -R65 ;  /* 0x0000000d301a7223 */ /* 0x002fc20000010841 */
[----:B--2---:R-:W-:Y:S01]  /*3d10*/  FADD.FTZ R32, R9, R32 ;  /* 0x0000002009207221 */ /* 0x004fe20000010000 */
[----:B------:R-:W-:-:S01]  /*3d20*/  FFMA.FTZ R65, R126, R13, -R65 ;  /* 0x0000000d7e417223 */ /* 0x000fc20000010841 */
[----:B------:R-:W-:-:S02]  /*3d30*/  IMAD.MOV.U32 R48, RZ, RZ, R87 ;  /* 0x000000ffff307224 */ /* 0x000fc400078e0057 */
[----:B------:R-:W-:Y:S02]  /*3d40*/  IMAD.MOV.U32 R34, RZ, RZ, R87 ;  /* 0x000000ffff227224 */ /* 0x000fe400078e0057 */
[----:B------:R-:W1:Y:S01]  /*3d50*/  MUFU.EX2 R25, R138 ;  /* 0x0000008a00197308 */ /* 0x000e620000000800 */
[----:B---3--:R-:W-:-:S01]  /*3d60*/  FADD.FTZ R83, R69, R32 ;  /* 0x0000002045537221 */ /* 0x008fc20000010000 */
[----:B------:R-:W-:-:S03]  /*3d70*/  F2FP.SATFINITE.E4M3.F32.PACK_AB_MERGE_C R69, R136, R69, RZ ;  /* 0x000000458845723e */ /* 0x000fc600048070ff */
[----:B------:R-:W-:Y:S01]  /*3d80*/  FADD.FTZ R83, R136, R83 ;  /* 0x0000005388537221 */ /* 0x000fe20000010000 */
[----:B------:R-:W-:Y:S01]  /*3d90*/  F2FP.SATFINITE.E4M3.F32.PACK_AB_MERGE_C R171, R9, R8, R69 ;  /* 0x0000000809ab723e */ /* 0x000fe20004807045 */
[----:B------:R-:W-:Y:S01]  /*3da0*/  IMAD.MOV.U32 R69, RZ, RZ, R87 ;  /* 0x000000ffff457224 */ /* 0x000fe200078e0057 */
[----:B------:R-:W2:Y:S08]  /*3db0*/  MUFU.EX2 R10, R10 ;  /* 0x0000000a000a7308 */ /* 0x000eb00000000800 */
[----:B------:R-:W3:Y:S08]  /*3dc0*/  MUFU.EX2 R90, R90 ;  /* 0x0000005a005a7308 */ /* 0x000ef00000000800 */
[----:B------:R4:W-:Y:S08]  /*3dd0*/  MUFU.EX2 R71, R36 ;  /* 0x0000002400477308 */ /* 0x0009f00000000800 */
[----:B------:R-:W5:Y:S01]  /*3de0*/  MUFU.EX2 R57, R57 ;  /* 0x0000003900397308 */ /* 0x000f620000000800 */
[----:B----4-:R-:W-:-:S04]  /*3df0*/  FADD.FTZ R36, R38, R79 ;  /* 0x0000004f26247221 */ /* 0x010fc80000010000 */
[----:B------:R-:W-:Y:S01]  /*3e00*/  FADD.FTZ R81, R21, R36 ;  /* 0x0000002415517221 */ /* 0x000fe20000010000 */
[----:B------:R-:W-:Y:S02]  /*3e10*/  IMAD.MOV.U32 R36, RZ, RZ, R87 ;  /* 0x000000ffff247224 */ /* 0x000fe400078e0057 */
[----:B------:R-:W4:Y:S01]  /*3e20*/  MUFU.EX2 R78, R78 ;  /* 0x0000004e004e7308 */ /* 0x000f220000000800 */
[----:B0-----:R-:W-:-:S01]  /*3e30*/  FADD.FTZ R4, R88, R81 ;  /* 0x0000005158047221 */ /* 0x001fc20000010000 */
[----:B------:R-:W-:-:S03]  /*3e40*/  F2FP.SATFINITE.E4M3.F32.PACK_AB_MERGE_C R88, R88, R21, RZ ;  /* 0x000000155858723e */ /* 0x000fc600048070ff */
[----:B-1----:R-:W-:Y:S01]  /*3e50*/  FADD.FTZ R81, R25, R4 ;  /* 0x0000000419517221 */ /* 0x002fe20000010000 */
[----:B--2---:R-:W-:-:S01]  /*3e60*/  FADD.FTZ R4, R10, R83 ;  /* 0x000000530a047221 */ /* 0x004fc20000010000 */
[----:B------:R-:W-:Y:S01]  /*3e70*/  F2FP.SATFINITE.E4M3.F32.PACK_AB_MERGE_C R170, R38, R15, R88 ;  /* 0x0000000f26aa723e */ /* 0x000fe20004807058 */
[----:B------:R-:W0:Y:S01]  /*3e80*/  MUFU.EX2 R92, R92 ;  /* 0x0000005c005c7308 */ /* 0x000e220000000800 */
[----:B---3--:R-:W-:-:S01]  /*3e90*/  FADD.FTZ R32, R90, R81 ;  /* 0x000000515a207221 */ /* 0x008fc20000010000 */
[----:B-----5:R-:W-:Y:S01]  /*3ea0*/  FADD.FTZ R83, R57, R4 ;  /* 0x0000000439537221 */ /* 0x020fe20000010000 */
[----:B------:R-:W-:Y:S02]  /*3eb0*/  IMAD.MOV.U32 R38, RZ, RZ, R87 ;  /* 0x000000ffff267224 */ /* 0x000fe400078e0057 */
[----:B------:R-:W-:-:S03]  /*3ec0*/  FADD.FTZ R85, R27, R32 ;  /* 0x000000201b557221 */ /* 0x000fc60000010000 */
[----:B------:R-:W1:Y:S01]  /*3ed0*/  MUFU.EX2 R12, R12 ;  /* 0x0000000c000c7308 */ /* 0x000e620000000800 */
[----:B----4-:R-:W-:-:S04]  /*3ee0*/  FADD.FTZ R4, R78, R83 ;  /* 0x000000534e047221 */ /* 0x010fc80000010000 */
[C---:B------:R-:W-:Y:S01]  /*3ef0*/  FADD.FTZ R83, R71.reuse, R4 ;  /* 0x0000000447537221 */ /* 0x040fe20000010000 */
[----:B------:R-:W-:Y:S01]  /*3f00*/  F2FP.SATFINITE.E4M3.F32.PACK_AB_MERGE_C R71, R71, R78, RZ ;  /* 0x0000004e4747723e */ /* 0x000fe200048070ff */
[----:B------:R-:W-:Y:S01]  /*3f10*/  IMAD.MOV.U32 R78, RZ, RZ, R87 ;  /* 0x000000ffff4e7224 */ /* 0x000fe200078e0057 */
[----:B------:R-:W2:Y:S01]  /*3f20*/  MUFU.EX2 R94, R94 ;  /* 0x0000005e005e7308 */ /* 0x000ea20000000800 */
[----:B0-----:R-:W-:-:S01]  /*3f30*/  FADD.FTZ R32, R92, R85 ;  /* 0x000000555c207221 */ /* 0x001fc20000010000 */
[----:B------:R-:W-:Y:S02]  /*3f40*/  F2FP.SATFINITE.E4M3.F32.PACK_AB_MERGE_C R92, R92, R27, RZ ;  /* 0x0000001b5c5c723e */ /* 0x000fe400048070ff */
[----:B------:R-:W-:Y:S01]  /*3f50*/  F2FP.SATFINITE.E4M3.F32.PACK_AB_MERGE_C R173, R57, R10, R71 ;  /* 0x0000000a39ad723e */ /* 0x000fe20004807047 */
[----:B------:R-:W-:Y:S01]  /*3f60*/  FADD.FTZ R85, R29, R32 ;  /* 0x000000201d557221 */ /* 0x000fe20000010000 */
[----:B------:R-:W-:Y:S01]  /*3f70*/  F2FP.SATFINITE.E4M3.F32.PACK_AB_MERGE_C R172, R90, R25, R92 ;  /* 0x000000195aac723e */ /* 0x000fe2000480705c */
[----:B------:R-:W-:Y:S01]  /*3f80*/  IMAD.MOV.U32 R57, RZ, RZ, R87 ;  /* 0x000000ffff397224 */ /* 0x000fe200078e0057 */
[----:B------:R-:W0:Y:S01]  /*3f90*/  MUFU.EX2 R59, R59 ;  /* 0x0000003b003b7308 */ /* 0x000e220000000800 */
[----:B-1----:R-:W-:-:S01]  /*3fa0*/  FADD.FTZ R4, R12, R83 ;  /* 0x000000530c047221 */ /* 0x002fc20000010000 */
[----:B------:R-:W-:-:S06]  /*3fb0*/  MOV R71, R87 ;  /* 0x0000005700477202 */ /* 0x000fcc0000000f00 */
[----:B------:R-:W1:Y:S01]  /*3fc0*/  MUFU.EX2 R86, R86 ;  /* 0x0000005600567308 */ /* 0x000e620000000800 */
[----:B--2---:R-:W-:-:S04]  /*3fd0*/  FADD.FTZ R32, R94, R85 ;  /* 0x000000555e207221 */ /* 0x004fc80000010000 */
[----:B------:R-:W-:-:S03]  /*3fe0*/  FADD.FTZ R89, R31, R32 ;  /* 0x000000201f597221 */ /* 0x000fc60000010000 */
[----:B------:R-:W2:Y:S01]  /*3ff0*/  MUFU.EX2 R100, R100 ;  /* 0x0000006400647308 */ /* 0x000ea20000000800 */
[----:B0-----:R-:W-:-:S07]  /*4000*/  FADD.FTZ R85, R59, R4 ;  /* 0x000000043b557221 */ /* 0x001fce0000010000 */
[----:B------:R0:W3:Y:S01]  /*4010*/  MUFU.EX2 R73, R42 ;  /* 0x0000002a00497308 */ /* 0x0000e20000000800 */
[----:B-1----:R-:W-:-:S07]  /*4020*/  FADD.FTZ R4, R86, R85 ;  /* 0x0000005556047221 */ /* 0x002fce0000010000 */
[----:B------:R-:W1:Y:S01]  /*4030*/  MUFU.EX2 R24, R24 ;  /* 0x0000001800187308 */ /* 0x000e620000000800 */
[----:B--2---:R-:W-:-:S01]  /*4040*/  FADD.FTZ R32, R100, R89 ;  /* 0x0000005964207221 */ /* 0x004fc20000010000 */
[----:B------:R-:W-:Y:S01]  /*4050*/  F2FP.SATFINITE.E4M3.F32.PACK_AB_MERGE_C R100, R100, R31, RZ ;  /* 0x0000001f6464723e */ /* 0x000fe200048070ff */
[----:B0-----:R-:W-:Y:S02]  /*4060*/  IMAD.MOV.U32 R42, RZ, RZ, R87 ;  /* 0x000000ffff2a7224 */ /* 0x001fe400078e0057 */
[----:B------:R-:W-:Y:S01]  /*4070*/  FADD.FTZ R85, R33, R32 ;  /* 0x0000002021557221 */ /* 0x000fe20000010000 */
[----:B------:R-:W-:Y:S02]  /*4080*/  F2FP.SATFINITE.E4M3.F32.PACK_AB_MERGE_C R174, R94, R29, R100 ;  /* 0x0000001d5eae723e */ /* 0x000fe40004807064 */
[----:B------:R-:W0:Y:S01]  /*4090*/  MUFU.EX2 R108, R108 ;  /* 0x0000006c006c7308 */ /* 0x000e220000000800 */
[----:B---3--:R-:W-:-:S01]  /*40a0*/  FADD.FTZ R7, R73, R4 ;  /* 0x0000000449077221 */ /* 0x008fc20000010000 */
[----:B------:R-:W-:Y:S01]  /*40b0*/  F2FP.SATFINITE.E4M3.F32.PACK_AB_MERGE_C R73, R73, R86, RZ ;  /* 0x000000564949723e */ /* 0x000fe200048070ff */
[----:B------:R-:W-:Y:S01]  /*40c0*/  IMAD.MOV.U32 R86, RZ, RZ, R87 ;  /* 0x000000ffff567224 */ /* 0x000fe200078e0057 */
[----:B------:R-:W-:-:S02]  /*40d0*/  MOV R29, R87 ;  /* 0x00000057001d7202 */ /* 0x000fc40000000f00 */
[----:B------:R-:W-:Y:S01]  /*40e0*/  F2FP.SATFINITE.E4M3.F32.PACK_AB_MERGE_C R175, R59, R12, R73 ;  /* 0x0000000c3baf723e */ /* 0x000fe20004807049 */
[----:B------:R-:W-:Y:S01]  /*40f0*/  IMAD.MOV.U32 R73, RZ, RZ, R87 ;  /* 0x000000ffff497224 */ /* 0x000fe200078e0057 */
[----:B------:R-:W2:Y:S01]  /*4100*/  MUFU.EX2 R61, R61 ;  /* 0x0000003d003d7308 */ /* 0x000ea20000000800 */
[----:B-1----:R-:W-:-:S01]  /*4110*/  FADD.FTZ R4, R24, R7 ;  /* 0x0000000718047221 */ /* 0x002fc20000010000 */
[----:B------:R-:W-:-:S06]  /*4120*/  MOV R59, R87 ;  /* 0x00000057003b7202 */ /* 0x000fcc0000000f00 */
[----:B------:R-:W1:Y:S01]  /*4130*/  MUFU.EX2 R46, R46 ;  /* 0x0000002e002e7308 */ /* 0x000e620000000800 */
[----:B0-----:R-:W-:-:S01]  /*4140*/  FADD.FTZ R32, R108, R85 ;  /* 0x000000556c207221 */ /* 0x001fc20000010000 */
[----:B------:R-:W-:-:S03]  /*4150*/  IMAD.MOV.U32 R85, RZ, RZ, R87 ;  /* 0x000000ffff557224 */ /* 0x000fc600078e0057 */
[----:B------:R-:W-:-:S03]  /*4160*/  FADD.FTZ R27, R35, R32 ;  /* 0x00000020231b7221 */ /* 0x000fc60000010000 */
[----:B------:R-:W0:Y:S01]  /*4170*/  MUFU.EX2 R112, R112 ;  /* 0x0000007000707308 */ /* 0x000e220000000800 */
[----:B--2---:R-:W-:-:S07]  /*4180*/  FADD.FTZ R21, R61, R4 ;  /* 0x000000043d157221 */ /* 0x004fce0000010000 */
[----:B------:R2:W3:Y:S01]  /*4190*/  MUFU.EX2 R75, R58 ;  /* 0x0000003a004b7308 */ /* 0x0004e20000000800 */
[----:B-1----:R-:W-:-:S07]  /*41a0*/  FADD.FTZ R4, R46, R21 ;  /* 0x000000152e047221 */ /* 0x002fce0000010000 */
[----:B------:R-:W1:Y:S01]  /*41b0*/  MUFU.EX2 R26, R26 ;  /* 0x0000001a001a7308 */ /* 0x000e620000000800 */
[C---:B0-----:R-:W-:Y:S01]  /*41c0*/  F2FP.SATFINITE.E4M3.F32.PACK_AB_MERGE_C R35, R112.reuse, R35, RZ ;  /* 0x000000237023723e */ /* 0x041fe200048070ff */
[----:B------:R-:W-:Y:S01]  /*41d0*/  FADD.FTZ R112, R112, R27 ;  /* 0x0000001b70707221 */ /* 0x000fe20000010000 */
[----:B--2---:R-:W-:Y:S02]  /*41e0*/  IMAD.MOV.U32 R58, RZ, RZ, R87 ;  /* 0x000000ffff3a7224 */ /* 0x004fe400078e0057 */
[----:B------:R-:W-:Y:S01]  /*41f0*/  F2FP.SATFINITE.E4M3.F32.PACK_AB_MERGE_C R176, R108, R33, R35 ;  /* 0x000000216cb0723e */ /* 0x000fe20004807023 */
[----:B------:R-:W-:-:S01]  /*4200*/  FADD.FTZ R27, R37, R112 ;  /* 0x00000070251b7221 */ /* 0x000fc20000010000 */
[----:B------:R-:W-:Y:S01]  /*4210*/  MOV R35, R87 ;  /* 0x0000005700237202 */ /* 0x000fe20000000f00 */
[----:B------:R-:W0:Y:S01]  /*4220*/  MUFU.EX2 R63, R63 ;  /* 0x0000003f003f7308 */ /* 0x000e220000000800 */
[----:B---3--:R-:W-:-:S01]  /*4230*/  FADD.FTZ R21, R75, R4 ;  /* 0x000000044b157221 */ /* 0x008fc20000010000 */
[----:B------:R-:W-:Y:S01]  /*4240*/  FADD.FTZ R32, R114, R27 ;  /* 0x0000001b72207221 */ /* 0x000fe20000010000 */
[----:B------:R-:W-:Y:S01]  /*4250*/  F2FP.SATFINITE.E4M3.F32.PACK_AB_MERGE_C R46, R75, R46, RZ ;  /* 0x0000002e4b2e723e */ /* 0x000fe200048070ff */
[----:B------:R-:W-:-:S02]  /*4260*/  IMAD.MOV.U32 R75, RZ, RZ, R87 ;  /* 0x000000ffff4b7224 */ /* 0x000fc400078e0057 */
[----:B------:R-:W-:-:S01]  /*4270*/  FADD.FTZ R31, R39, R32 ;  /* 0x00000020271f7221 */ /* 0x000fc20000010000 */
[----:B------:R-:W-:Y:S01]  /*4280*/  F2FP.SATFINITE.E4M3.F32.PACK_AB_MERGE_C R177, R61, R24, R46 ;  /* 0x000000183db1723e */ /* 0x000fe2000480702e */
[----:B------:R-:W2:Y:S01]  /*4290*/  MUFU.EX2 R50, R50 ;  /* 0x0000003200327308 */ /* 0x000ea20000000800 */
[----:B-1----:R-:W-:-:S01]  /*42a0*/  FADD.FTZ R4, R26, R21 ;  /* 0x000000151a047221 */ /* 0x002fc20000010000 */
[--C-:B------:R-:W-:Y:S02]  /*42b0*/  IMAD.MOV.U32 R61, RZ, RZ, R87.reuse ;  /* 0x000000ffff3d7224 */ /* 0x100fe400078e0057 */
[--C-:B------:R-:W-:Y:S02]  /*42c0*/  IMAD.MOV.U32 R46, RZ, RZ, R87.reuse ;  /* 0x000000ffff2e7224 */ /* 0x100fe400078e0057 */
[----:B------:R-:W-:Y:S02]  /*42d0*/  IMAD.MOV.U32 R33, RZ, RZ, R87 ;  /* 0x000000ffff217224 */ /* 0x000fe400078e0057 */
[----:B------:R-:W1:Y:S01]  /*42e0*/  MUFU.EX2 R110, R110 ;  /* 0x0000006e006e7308 */ /* 0x000e620000000800 */
[----:B0-----:R-:W-:-:S01]  /*42f0*/  FADD.FTZ R27, R63, R4 ;  /* 0x000000043f1b7221 */ /* 0x001fc20000010000 */
[----:B------:R-:W-:-:S02]  /*4300*/  IMAD.MOV.U32 R32, RZ, RZ, R87 ;  /* 0x000000ffff207224 */ /* 0x000fc400078e0057 */
[----:B------:R-:W-:-:S04]  /*4310*/  IMAD.MOV.U32 R24, RZ, RZ, R87 ;  /* 0x000000ffff187224 */ /* 0x000fc800078e0057 */
[----:B------:R0:W3:Y:S01]  /*4320*/  MUFU.EX2 R77, R52 ;  /* 0x00000034004d7308 */ /* 0x0000e20000000800 */
[----:B--2---:R-:W-:-:S07]  /*4330*/  FADD.FTZ R4, R50, R27 ;  /* 0x0000001b32047221 */ /* 0x004fce0000010000 */
[----:B------:R-:W2:Y:S01]  /*4340*/  MUFU.EX2 R41, R41 ;  /* 0x0000002900297308 */ /* 0x000ea20000000800 */
[C---:B-1----:R-:W-:Y:S01]  /*4350*/  F2FP.SATFINITE.E4M3.F32.PACK_AB_MERGE_C R39, R110.reuse, R39, RZ ;  /* 0x000000276e27723e */ /* 0x042fe200048070ff */
[----:B------:R-:W-:Y:S01]  /*4360*/  FADD.FTZ R110, R110, R31 ;  /* 0x0000001f6e6e7221 */ /* 0x000fe20000010000 */
[----:B0-----:R-:W-:Y:S02]  /*4370*/  IMAD.MOV.U32 R52, RZ, RZ, R87 ;  /* 0x000000ffff347224 */ /* 0x001fe400078e0057 */
[----:B------:R-:W-:Y:S01]  /*4380*/  F2FP.SATFINITE.E4M3.F32.PACK_AB_MERGE_C R178, R114, R37, R39 ;  /* 0x0000002572b2723e */ /* 0x000fe20004807027 */
[--C-:B------:R-:W-:Y:S02]  /*4390*/  IMAD.MOV.U32 R39, RZ, RZ, R87.reuse ;  /* 0x000000ffff277224 */ /* 0x100fe400078e0057 */
[----:B------:R-:W0:Y:S01]  /*43a0*/  MUFU.EX2 R28, R28 ;  /* 0x0000001c001c7308 */ /* 0x000e220000000800 */
[C---:B---3--:R-:W-:Y:S01]  /*43b0*/  F2FP.SATFINITE.E4M3.F32.PACK_AB_MERGE_C R50, R77.reuse, R50, RZ ;  /* 0x000000324d32723e */ /* 0x048fe200048070ff */
[----:B------:R-:W-:Y:S01]  /*43c0*/  FADD.FTZ R77, R77, R4 ;  /* 0x000000044d4d7221 */ /* 0x000fe20000010000 */
[----:B------:R-:W-:-:S02]  /*43d0*/  IMAD.MOV.U32 R37, RZ, RZ, R87 ;  /* 0x000000ffff257224 */ /* 0x000fc400078e0057 */
[----:B------:R-:W-:Y:S01]  /*43e0*/  F2FP.SATFINITE.E4M3.F32.PACK_AB_MERGE_C R179, R63, R26, R50 ;  /* 0x0000001a3fb3723e */ /* 0x000fe20004807032 */
[----:B------:R-:W-:Y:S02]  /*43f0*/  IMAD.MOV.U32 R63, RZ, RZ, R87 ;  /* 0x000000ffff3f7224 */ /* 0x000fe400078e0057 */
[----:B------:R-:W1:Y:S01]  /*4400*/  MUFU.EX2 R96, R96 ;  /* 0x0000006000607308 */ /* 0x000e620000000800 */
[----:B--2---:R-:W-:-:S01]  /*4410*/  FADD.FTZ R11, R41, R110 ;  /* 0x0000006e290b7221 */ /* 0x004fc20000010000 */
[--C-:B------:R-:W-:Y:S02]  /*4420*/  IMAD.MOV.U32 R50, RZ, RZ, R87.reuse ;  /* 0x000000ffff327224 */ /* 0x100fe400078e0057 */
[--C-:B------:R-:W-:Y:S02]  /*4430*/  IMAD.MOV.U32 R31, RZ, RZ, R87.reuse ;  /* 0x000000ffff1f7224 */ /* 0x100fe400078e0057 */
[----:B------:R-:W-:Y:S02]  /*4440*/  IMAD.MOV.U32 R26, RZ, RZ, R87 ;  /* 0x000000ffff1a7224 */ /* 0x000fe400078e0057 */
[----:B------:R2:W3:Y:S01]  /*4450*/  MUFU.EX2 R79, R62 ;  /* 0x0000003e004f7308 */ /* 0x0004e20000000800 */
[----:B0-----:R-:W-:-:S01]  /*4460*/  FADD.FTZ R4, R28, R77 ;  /* 0x0000004d1c047221 */ /* 0x001fc20000010000 */
[----:B------:R-:W-:-:S06]  /*4470*/  MOV R77, R87 ;  /* 0x00000057004d7202 */ /* 0x000fcc0000000f00 */
[----:B------:R-:W0:Y:S01]  /*4480*/  MUFU.EX2 R43, R43 ;  /* 0x0000002b002b7308 */ /* 0x000e220000000800 */
[----:B-1----:R-:W-:-:S01]  /*4490*/  FADD.FTZ R30, R96, R11 ;  /* 0x0000000b601e7221 */ /* 0x002fc20000010000 */
[----:B--2---:R-:W-:-:S06]  /*44a0*/  IMAD.MOV.U32 R62, RZ, RZ, R87 ;  /* 0x000000ffff3e7224 */ /* 0x004fcc00078e0057 */
[----:B------:R-:W1:Y:S01]  /*44b0*/  MUFU.EX2 R64, R64 ;  /* 0x0000004000407308 */ /* 0x000e620000000800 */
[----:B---3--:R-:W-:-:S07]  /*44c0*/  FADD.FTZ R15, R79, R4 ;  /* 0x000000044f0f7221 */ /* 0x008fce0000010000 */
[----:B------:R-:W2:Y:S01]  /*44d0*/  MUFU.EX2 R84, R84 ;  /* 0x0000005400547308 */ /* 0x000ea20000000800 */
[----:B0-----:R-:W-:-:S07]  /*44e0*/  FADD.FTZ R25, R43, R30 ;  /* 0x0000001e2b197221 */ /* 0x001fce0000010000 */
[----:B------:R0:W3:Y:S01]  /*44f0*/  MUFU.EX2 R81, R66 ;  /* 0x0000004200517308 */ /* 0x0000e20000000800 */
[----:B-1----:R-:W-:-:S07]  /*4500*/  FADD.FTZ R4, R64, R15 ;  /* 0x0000000f40047221 */ /* 0x002fce0000010000 */
[----:B------:R-:W1:Y:S01]  /*4510*/  MUFU.EX2 R45, R45 ;  /* 0x0000002d002d7308 */ /* 0x000e620000000800 */
[C---:B--2---:R-:W-:Y:S01]  /*4520*/  F2FP.SATFINITE.E4M3.F32.PACK_AB_MERGE_C R43, R84.reuse, R43, RZ ;  /* 0x0000002b542b723e */ /* 0x044fe200048070ff */
[----:B------:R-:W-:Y:S01]  /*4530*/  FADD.FTZ R84, R84, R25 ;  /* 0x0000001954547221 */ /* 0x000fe20000010000 */
[----:B0-----:R-:W-:Y:S02]  /*4540*/  IMAD.MOV.U32 R66, RZ, RZ, R87 ;  /* 0x000000ffff427224 */ /* 0x001fe400078e0057 */
[----:B------:R-:W-:Y:S01]  /*4550*/  F2FP.SATFINITE.E4M3.F32.PACK_AB_MERGE_C R180, R96, R41, R43 ;  /* 0x0000002960b4723e */ /* 0x000fe2000480702b */
[----:B------:R-:W-:Y:S01]  /*4560*/  IMAD.MOV.U32 R43, RZ, RZ, R87 ;  /* 0x000000ffff2b7224 */ /* 0x000fe200078e0057 */
[----:B------:R-:W-:Y:S01]  /*4570*/  MOV R41, R87 ;  /* 0x0000005700297202 */ /* 0x000fe20000000f00 */
[----:B------:R-:W0:Y:S01]  /*4580*/  MUFU.EX2 R68, R68 ;  /* 0x0000004400447308 */ /* 0x000e220000000800 */
[C---:B---3--:R-:W-:Y:S01]  /*4590*/  F2FP.SATFINITE.E4M3.F32.PACK_AB_MERGE_C R64, R81.reuse, R64, RZ ;  /* 0x000000405140723e */ /* 0x048fe200048070ff */
[----:B------:R-:W-:-:S03]  /*45a0*/  FADD.FTZ R81, R81, R4 ;  /* 0x0000000451517221 */ /* 0x000fc60000010000 */
[----:B------:R-:W-:Y:S01]  /*45b0*/  F2FP.SATFINITE.E4M3.F32.PACK_AB_MERGE_C R181, R79, R28, R64 ;  /* 0x0000001c4fb5723e */ /* 0x000fe20004807040 */
[----:B------:R-:W-:Y:S02]  /*45c0*/  IMAD.MOV.U32 R79, RZ, RZ, R87 ;  /* 0x000000ffff4f7224 */ /* 0x000fe400078e0057 */
[----:B------:R-:W2:Y:S01]  /*45d0*/  MUFU.EX2 R98, R98 ;  /* 0x0000006200627308 */ /* 0x000ea20000000800 */
[----:B-1----:R-:W-:-:S01]  /*45e0*/  FADD.FTZ R15, R45, R84 ;  /* 0x000000542d0f7221 */ /* 0x002fc20000010000 */
[--C-:B------:R-:W-:Y:S02]  /*45f0*/  IMAD.MOV.U32 R84, RZ, RZ, R87.reuse ;  /* 0x000000ffff547224 */ /* 0x100fe400078e0057 */
[--C-:B------:R-:W-:Y:S02]  /*4600*/  IMAD.MOV.U32 R64, RZ, RZ, R87.reuse ;  /* 0x000000ffff407224 */ /* 0x100fe400078e0057 */
[----:B------:R-:W-:Y:S02]  /*4610*/  IMAD.MOV.U32 R28, RZ, RZ, R87 ;  /* 0x000000ffff1c7224 */ /* 0x000fe400078e0057 */
[----:B------:R1:W3:Y:S01]  /*4620*/  MUFU.EX2 R83, R70 ;  /* 0x0000004600537308 */ /* 0x0002e20000000800 */
[----:B0-----:R-:W-:-:S01]  /*4630*/  FADD.FTZ R4, R68, R81 ;  /* 0x0000005144047221 */ /* 0x001fc20000010000 */
[----:B------:R-:W-:-:S06]  /*4640*/  IMAD.MOV.U32 R81, RZ, RZ, R87 ;  /* 0x000000ffff517224 */ /* 0x000fcc00078e0057 */
[----:B------:R-:W-:Y:S01]  /*4650*/  MUFU.EX2 R47, R47 ;  /* 0x0000002f002f7308 */ /* 0x000fe20000000800 */
[----:B--2---:R-:W-:-:S01]  /*4660*/  FADD.FTZ R30, R98, R15 ;  /* 0x0000000f621e7221 */ /* 0x004fc20000010000 */
[----:B-1----:R-:W-:-:S06]  /*4670*/  IMAD.MOV.U32 R70, RZ, RZ, R87 ;  /* 0x000000ffff467224 */ /* 0x002fcc00078e0057 */
[----:B------:R-:W0:Y:S01]  /*4680*/  MUFU.EX2 R106, R106 ;  /* 0x0000006a006a7308 */ /* 0x000e220000000800 */
[----:B---3--:R-:W-:-:S07]  /*4690*/  FADD.FTZ R25, R83, R4 ;  /* 0x0000000453197221 */ /* 0x008fce0000010000 */
[----:B------:R-:W1:Y:S08]  /*46a0*/  MUFU.EX2 R72, R72 ;  /* 0x0000004800487308 */ /* 0x000e700000000800 */
[----:B------:R2:W3:Y:S01]  /*46b0*/  MUFU.EX2 R7, R76 ;  /* 0x0000004c00077308 */ /* 0x0004e20000000800 */
[----:B0-----:R-:W-:Y:S01]  /*46c0*/  F2FP.SATFINITE.E4M3.F32.PACK_AB_MERGE_C R27, R106, R47, RZ ;  /* 0x0000002f6a1b723e */ /* 0x001fe200048070ff */
[----:B------:R-:W-:Y:S01]  /*46d0*/  FADD.FTZ R47, R47, R30 ;  /* 0x0000001e2f2f7221 */ /* 0x000fe20000010000 */
[----:B------:R-:W-:-:S02]  /*46e0*/  IMAD.MOV.U32 R30, RZ, RZ, R87 ;  /* 0x000000ffff1e7224 */ /* 0x000fc400078e0057 */
[----:B------:R-:W-:Y:S01]  /*46f0*/  F2FP.SATFINITE.E4M3.F32.PACK_AB_MERGE_C R182, R98, R45, R27 ;  /* 0x0000002d62b6723e */ /* 0x000fe2000480701b */
[----:B------:R-:W-:-:S01]  /*4700*/  FADD.FTZ R106, R106, R47 ;  /* 0x0000002f6a6a7221 */ /* 0x000fc20000010000 */
[----:B------:R-:W-:Y:S01]  /*4710*/  MOV R47, R87 ;  /* 0x00000057002f7202 */ /* 0x000fe20000000f00 */
[----:B------:R-:W-:Y:S01]  /*4720*/  MUFU.EX2 R51, R51 ;  /* 0x0000003300337308 */ /* 0x000fe20000000800 */
[----:B-1----:R-:W-:-:S01]  /*4730*/  FADD.FTZ R4, R72, R25 ;  /* 0x0000001948047221 */ /* 0x002fc20000010000 */
[--C-:B--2---:R-:W-:Y:S02]  /*4740*/  IMAD.MOV.U32 R76, RZ, RZ, R87.reuse ;  /* 0x000000ffff4c7224 */ /* 0x104fe400078e0057 */
[--C-:B------:R-:W-:Y:S02]  /*4750*/  IMAD.MOV.U32 R45, RZ, RZ, R87.reuse ;  /* 0x000000ffff2d7224 */ /* 0x100fe400078e0057 */
[--C-:B------:R-:W-:Y:S02]  /*4760*/  IMAD.MOV.U32 R27, RZ, RZ, R87.reuse ;  /* 0x000000ffff1b7224 */ /* 0x100fe400078e0057 */
[----:B------:R-:W0:Y:S01]  /*4770*/  MUFU.EX2 R128, R128 ;  /* 0x0000008000807308 */ /* 0x000e220000000800 */
[C---:B---3--:R-:W-:Y:S01]  /*4780*/  F2FP.SATFINITE.E4M3.F32.PACK_AB_MERGE_C R72, R7.reuse, R72, RZ ;  /* 0x000000480748723e */ /* 0x048fe200048070ff */
[----:B------:R-:W-:Y:S01]  /*4790*/  FADD.FTZ R7, R7, R4 ;  /* 0x0000000407077221 */ /* 0x000fe20000010000 */
[----:B------:R-:W-:-:S02]  /*47a0*/  IMAD.MOV.U32 R25, RZ, RZ, R87 ;  /* 0x000000ffff197224 */ /* 0x000fc400078e0057 */
[----:B------:R-:W-:Y:S01]  /*47b0*/  F2FP.SATFINITE.E4M3.F32.PACK_AB_MERGE_C R183, R83, R68, R72 ;  /* 0x0000004453b7723e */ /* 0x000fe20004807048 */
[--C-:B------:R-:W-:Y:S01]  /*47c0*/  IMAD.MOV.U32 R72, RZ, RZ, R87.reuse ;  /* 0x000000ffff487224 */ /* 0x100fe200078e0057 */
[----:B------:R-:W-:Y:S01]  /*47d0*/  MOV R83, R87 ;  /* 0x0000005700537202 */ /* 0x000fe20000000f00 */
[----:B------:R-:W1:Y:S01]  /*47e0*/  MUFU.EX2 R49, R49 ;  /* 0x0000003100317308 */ /* 0x000e620000000800 */
[----:B------:R-:W-:-:S07]  /*47f0*/  IMAD.MOV.U32 R68, RZ, RZ, R87 ;  /* 0x000000ffff447224 */ /* 0x000fce00078e0057 */
[----:B------:R-:W2:Y:S01]  /*4800*/  MUFU.EX2 R80, R80 ;  /* 0x0000005000507308 */ /* 0x000ea20000000800 */
[----:B0-----:R-:W-:-:S07]  /*4810*/  F2FP.SATFINITE.E4M3.F32.PACK_AB_MERGE_C R6, R128, R51, RZ ;  /* 0x000000338006723e */ /* 0x001fce00048070ff */
[----:B------:R-:W0:Y:S01]  /*4820*/  MUFU.EX2 R122, R122 ;  /* 0x0000007a007a7308 */ /* 0x000e220000000800 */
[----:B-1----:R-:W-:-:S07]  /*4830*/  FADD.FTZ R5, R49, R106 ;  /* 0x0000006a31057221 */ /* 0x002fce0000010000 */
[----:B------:R-:W1:Y:S01]  /*4840*/  MUFU.EX2 R21, R102 ;  /* 0x0000006600157308 */ /* 0x000e620000000800 */
[----:B--2---:R-:W-:-:S07]  /*4850*/  FADD.FTZ R4, R80, R7 ;  /* 0x0000000750047221 */ /* 0x004fce0000010000 */
[----:B------:R-:W2:Y:S01]  /*4860*/  MUFU.EX2 R116, R116 ;  /* 0x0000007400747308 */ /* 0x000ea20000000800 */
[C---:B0-----:R-:W-:Y:S01]  /*4870*/  F2FP.SATFINITE.E4M3.F32.PACK_AB_MERGE_C R184, R122.reuse, R49, R6 ;  /* 0x000000317ab8723e */ /* 0x041fe20004807006 */
[----:B------:R-:W-:Y:S01]  /*4880*/  FADD.FTZ R122, R122, R5 ;  /* 0x000000057a7a7221 */ /* 0x000fe20000010000 */
[----:B------:R-:W-:-:S03]  /*4890*/  IMAD.MOV.U32 R49, RZ, RZ, R87 ;  /* 0x000000ffff317224 */ /* 0x000fc600078e0057 */
[----:B------:R-:W-:Y:S02]  /*48a0*/  FADD.FTZ R51, R51, R122 ;  /* 0x0000007a33337221 */ /* 0x000fe40000010000 */
[----:B------:R-:W0:Y:S01]  /*48b0*/  MUFU.EX2 R11, R118 ;  /* 0x00000076000b7308 */ /* 0x000e220000000800 */
[----:B-1----:R-:W-:-:S01]  /*48c0*/  FADD.FTZ R5, R21, R4 ;  /* 0x0000000415057221 */ /* 0x002fc20000010000 */
[----:B------:R-:W-:Y:S01]  /*48d0*/  FADD.FTZ R128, R128, R51 ;  /* 0x0000003380807221 */ /* 0x000fe20000010000 */
[----:B------:R-:W-:-:S05]  /*48e0*/  IMAD.MOV.U32 R51, RZ, RZ, R87 ;  /* 0x000000ffff337224 */ /* 0x000fca00078e0057 */
[----:B------:R-:W-:Y:S01]  /*48f0*/  MUFU.EX2 R55, R55 ;  /* 0x0000003700377308 */ /* 0x000fe20000000800 */
[----:B--2---:R-:W-:-:S07]  /*4900*/  FADD.FTZ R4, R116, R5 ;  /* 0x0000000574047221 */ /* 0x004fce0000010000 */
[----:B------:R-:W1:Y:S01]  /*4910*/  MUFU.EX2 R132, R132 ;  /* 0x0000008400847308 */ /* 0x000e620000000800 */
[C---:B0-----:R-:W-:Y:S01]  /*4920*/  F2FP.SATFINITE.E4M3.F32.PACK_AB_MERGE_C R116, R11.reuse, R116, RZ ;  /* 0x000000740b74723e */ /* 0x041fe200048070ff */
[----:B------:R-:W-:-:S03]  /*4930*/  FADD.FTZ R11, R11, R4 ;  /* 0x000000040b0b7221 */ /* 0x000fc60000010000 */
[----:B------:R-:W-:Y:S01]  /*4940*/  F2FP.SATFINITE.E4M3.F32.PACK_AB_MERGE_C R185, R21, R80, R116 ;  /* 0x0000005015b9723e */ /* 0x000fe20004807074 */
[----:B------:R-:W-:Y:S02]  /*4950*/  IMAD.MOV.U32 R80, RZ, RZ, R87 ;  /* 0x000000ffff507224 */ /* 0x000fe400078e0057 */
[----:B------:R-:W0:Y:S08]  /*4960*/  MUFU.EX2 R53, R53 ;  /* 0x0000003500357308 */ /* 0x000e300000000800 */
[----:B------:R-:W2:Y:S01]  /*4970*/  MUFU.EX2 R120, R120 ;  /* 0x0000007800787308 */ /* 0x000ea20000000800 */
[----:B-1----:R-:W-:-:S07]  /*4980*/  F2FP.SATFINITE.E4M3.F32.PACK_AB_MERGE_C R6, R132, R55, RZ ;  /* 0x000000378406723e */ /* 0x002fce00048070ff */
[----:B------:R-:W1:Y:S01]  /*4990*/  MUFU.EX2 R130, R130 ;  /* 0x0000008200827308 */ /* 0x000e620000000800 */
[----:B0-----:R-:W-:-:S07]  /*49a0*/  FADD.FTZ R5, R53, R128 ;  /* 0x0000008035057221 */ /* 0x001fce0000010000 */
[----:B------:R-:W0:Y:S01]  /*49b0*/  MUFU.EX2 R15, R104 ;  /* 0x00000068000f7308 */ /* 0x000e220000000800 */
[----:B--2---:R-:W-:-:S07]  /*49c0*/  FADD.FTZ R4, R120, R11 ;  /* 0x0000000b78047221 */ /* 0x004fce0000010000 */
[----:B------:R-:W-:Y:S01]  /*49d0*/  MUFU.EX2 R124, R124 ;  /* 0x0000007c007c7308 */ /* 0x000fe20000000800 */
[C---:B-1----:R-:W-:Y:S01]  /*49e0*/  F2FP.SATFINITE.E4M3.F32.PACK_AB_MERGE_C R186, R130.reuse, R53, R6 ;  /* 0x0000003582ba723e */ /* 0x042fe20004807006 */
[----:B------:R-:W-:Y:S01]  /*49f0*/  FADD.FTZ R130, R130, R5 ;  /* 0x0000000582827221 */ /* 0x000fe20000010000 */
[----:B------:R-:W-:-:S03]  /*4a00*/  MOV R53, R87 ;  /* 0x0000005700357202 */ /* 0x000fc60000000f00 */
[----:B------:R-:W-:Y:S02]  /*4a10*/  FADD.FTZ R55, R55, R130 ;  /* 0x0000008237377221 */ /* 0x000fe40000010000 */
[----:B------:R-:W1:Y:S01]  /*4a20*/  MUFU.EX2 R65, R65 ;  /* 0x0000004100417308 */ /* 0x000e620000000800 */
[----:B0-----:R-:W-:-:S01]  /*4a30*/  FADD.FTZ R5, R15, R4 ;  /* 0x000000040f057221 */ /* 0x001fc20000010000 */
[----:B-1----:R-:W-:-:S03]  /*4a40*/  F2FP.SATFINITE.E4M3.F32.PACK_AB_MERGE_C R4, R65, R124, RZ ;  /* 0x0000007c4104723e */ /* 0x002fc600048070ff */
[----:B------:R-:W-:Y:S01]  /*4a50*/  FADD.FTZ R124, R124, R5 ;  /* 0x000000057c7c7221 */ /* 0x000fe20000010000 */
[----:B------:R-:W-:-:S01]  /*4a60*/  FADD.FTZ R5, R132, R55 ;  /* 0x0000003784057221 */ /* 0x000fc20000010000 */
[----:B------:R-:W-:Y:S01]  /*4a70*/  IMAD.MOV.U32 R55, RZ, RZ, R87 ;  /* 0x000000ffff377224 */ /* 0x000fe200078e0057 */
[----:B------:R-:W-:Y:S01]  /*4a80*/  F2FP.SATFINITE.E4M3.F32.PACK_AB_MERGE_C R187, R15, R120, R4 ;  /* 0x000000780fbb723e */ /* 0x000fe20004807004 */
[----:B------:R-:W-:Y:S01]  /*4a90*/  FADD.FTZ R7, R65, R124 ;  /* 0x0000007c41077221 */ /* 0x000fe20000010000 */
[----:B------:R-:W-:Y:S01]  /*4aa0*/  MOV R65, R87 ;  /* 0x0000005700417202 */ /* 0x000fe20000000f00 */
[----:B------:R-:W-:Y:S06]  /*4ab0*/  @!P1 BRA `(.L_x_6890) ;  /* 0x00000034004c9947 */ /* 0x000fec0003800000 */
[----:B------:R-:W-:Y:S01]  /*4ac0*/  MOV R6, R20 ;  /* 0x0000001400067202 */ /* 0x000fe20000000f00 */
        /* <DEDUP_REMOVED lines=33> */
[----:B------:R-:W-:Y:S01]  /*4ce0*/  UIADD3 UR47, UR47, -0x2, URZ ;  /* 0xfffffffe2f2f7890 */ /* 0x000fe2000fffe03f */
[----:B------:R-:W-:Y:S01]  /*4cf0*/  UMOV UR29, UR44 ;  /* 0x0000002c001d7c82 */ /* 0x000fe20008000000 */
[----:B------:R-:W-:-:S10]  /*4d00*/  UMOV UR28, UR36 ;  /* 0x00000024001c7c82 */ /* 0x000fd40008000000 */
.L_x_6901:
[----:B------:R-:W-:Y:S01]  /*4d10*/  ISETP.NE.AND P2, PT, RZ, UR39, PT ;  /* 0x00000027ff007c0c */ /* 0x000fe2000bf45270 */
[----:B------:R-:W-:-:S04]  /*4d20*/  UISETP.NE.AND UP0, UPT, UR28, 0x1, UPT ;  /* 0x000000011c00788c */ /* 0x000fc8000bf05270 */
[----:B------:R-:W-:-:S04]  /*4d30*/  USEL UR44, URZ, 0x1, UP0 ;  /* 0x000000013f2c7887 */ /* 0x000fc80008000000 */
[----:B------:R-:W-:-:S04]  /*4d40*/  ULOP3.LUT UR44, UR29, UR44, URZ, 0x3c, !UPT ;  /* 0x0000002c1d2c7292 */ /* 0x000fc8000f8e3c3f */
[----:B------:R-:W-:Y:S08]  /*4d50*/  @P2 BRA `(.L_x_6891) ;  /* 0x0000000000382947 */ /* 0x000ff00003800000 */
[----:B------:R-:W-:Y:S05]  /*4d60*/  @!P0 BRA `(.L_x_6892) ;  /* 0x0000000000048947 */ /* 0x000fea0003800000 */
[----:B------:R-:W-:Y:S01]  /*4d70*/  BPT.TRAP 0x1 ;  /* 0x000000040000795c */ /* 0x000fe20000300000 */
.L_x_6892:
        /* <DEDUP_REMOVED lines=9> */
.L_x_6893:
[----:B-1----:R-:W-:Y:S05]  /*4e10*/  @P1 BRA `(.L_x_6891) ;  /* 0x0000000000081947 */ /* 0x002fea0003800000 */
[----:B------:R-:W1:Y:S02]  /*4e20*/  SYNCS.PHASECHK.TRANS64.TRYWAIT P1, [UR6+0x22830], R8 ;  /* 0x02283008ff0075a7 */ /* 0x000e640008020146 */
[----:B-1----:R-:W-:Y:S05]  /*4e30*/  @!P1 BRA `(.L_x_6894) ;  /* 0x000000a800fc9947 */ /* 0x002fea0003800000 */
.L_x_6891:
[----:B01----:R-:W-:Y:S01]  /*4e40*/  VIADD R8, R22, 0x8 ;  /* 0x0000000816087836 */ /* 0x003fe20000000000 */
[----:B------:R-:W-:Y:S01]  /*4e50*/  R2UR UR30, R3 ;  /* 0x00000000031e72ca */ /* 0x000fe200000e0000 */
[----:B------:R-:W-:Y:S01]  /*4e60*/  UIADD3 UR36, UR28, 0x1, URZ ;  /* 0x000000011c247890 */ /* 0x000fe2000fffe03f */
[----:B------:R-:W-:Y:S02]  /*4e70*/  UMOV UR19, 0x40000040 ;  /* 0x4000004000137882 */ /* 0x000fe40000000000 */
[----:B------:R0:W-:Y:S01]  /*4e80*/  BAR.SYNC.DEFER_BLOCKING R8, 0x100 ;  /* 0x000400080000751d */ /* 0x0001e20000010000 */
[----:B------:R-:W-:-:S04]  /*4e90*/  UISETP.NE.AND UP0, UPT, UR36, 0x2, UPT ;  /* 0x000000022400788c */ /* 0x000fc8000bf05270 */
[----:B------:R-:W-:Y:S01]  /*4ea0*/  USEL UR36, UR36, URZ, UP0 ;  /* 0x0000003f24247287 */ /* 0x000fe20008000000 */
[----:B------:R-:W-:Y:S01]  /*4eb0*/  UMOV UR20, UR16 ;  /* 0x0000001000147c82 */ /* 0x000fe20008000000 */
[----:B------:R-:W-:Y:S02]  /*4ec0*/  UMOV UR21, UR17 ;  /* 0x0000001100157c82 */ /* 0x000fe40008000000 */
[----:B------:R-:W-:Y:S01]  /*4ed0*/  UIMAD UR30, UR36, 0x500, UR30 ;  /* 0x00000500241e78a4 */ /* 0x000fe2000f8e021e */
[----:B------:R-:W-:Y:S01]  /*4ee0*/  UMOV UR23, 0x40000040 ;  /* 0x4000004000177882 */ /* 0x000fe20000000000 */
[----:B------:R-:W-:Y:S02]  /*4ef0*/  UMOV UR24, UR16 ;  /* 0x0000001000187c82 */ /* 0x000fe40008000000 */
[----:B------:R-:W-:Y:S02]  /*4f00*/  UIADD3 UR22, UR30, 0x100, URZ ;  /* 0x000001001e167890 */ /* 0x000fe4000fffe03f */
[----:B------:R-:W-:-:S02]  /*4f10*/  UIADD3 UR26, UR30, 0x200, URZ ;  /* 0x000002001e1a7890 */ /* 0x000fc4000fffe03f */
[----:B------:R-:W-:Y:S01]  /*4f20*/  UMOV UR18, UR30 ;  /* 0x0000001e00127c82 */ /* 0x000fe20008000000 */
        /* <DEDUP_REMOVED lines=8> */
[----:B------:R-:W-:-:S03]  /*4fb0*/  UMOV UR15, 0x40000040 ;  /* 0x40000040000f7882 */ /* 0x000fc60000000000 */
        /* <DEDUP_REMOVED lines=106> */
.L_x_6896:
[----:B------:R-:W-:Y:S01]  /*5660*/  ULEA UR6, UR28, UR41, 0x3 ;  /* 0x000000291c067291 */ /* 0x000fe2000f8e183f */
[----:B------:R-:W-:-:S05]  /*5670*/  IMAD.U32 R8, RZ, RZ, UR29 ;  /* 0x0000001dff087e24 */ /* 0x000fca000f8e00ff */
[----:B------:R-:W-:-:S04]  /*5680*/  SHF.L.U32 R8, R8, 0x1f, RZ ;  /* 0x0000001f08087819 */ /* 0x000fc800000006ff */
[----:B------:R0:W1:Y:S01]  /*5690*/  SYNCS.PHASECHK.TRANS64.TRYWAIT P1, [UR6+0x22850], R8 ;  /* 0x02285008ff0075a7 */ /* 0x0000620008020146 */
[----:B------:R-:W-:Y:S05]  /*56a0*/  @!P0 BRA `(.L_x_6897) ;  /* 0x0000000000048947 */ /* 0x000fea0003800000 */
[----:B------:R-:W-:Y:S01]  /*56b0*/  BPT.TRAP 0x1 ;  /* 0x000000040000795c */ /* 0x000fe20000300000 */
.L_x_6897:
[----:B-1----:R-:W-:Y:S05]  /*56c0*/  @P1 BRA `(.L_x_6895) ;  /* 0x0000000000081947 */ /* 0x002fea0003800000 */
[----:B------:R-:W1:Y:S02]  /*56d0*/  SYNCS.PHASECHK.TRANS64.TRYWAIT P1, [UR6+0x22850], R8 ;  /* 0x02285008ff0075a7 */ /* 0x000e640008020146 */
[----:B-1----:R-:W-:Y:S05]  /*56e0*/  @!P1 BRA `(.L_x_6898) ;  /* 0x000000a000e89947 */ /* 0x002fea0003800000 */
.L_x_6895:
        /* <DEDUP_REMOVED lines=9> */
[----:B------:R-:W-:Y:S01]  /*5780*/  QGMMA.64x128x32.F32.E4M3.E4M3 R24, R168, gdesc[UR4], R24, gsb0 ;  /* 0x01e00004a8187df3 */ /* 0x000fe20008000818 */
[----:B------:R-:W-:Y:S01]  /*5790*/  UIADD3 UR6, UR10, 0x100, URZ ;  /* 0x000001000a067890 */ /* 0x000fe2000fffe03f */
[----:B------:R-:W-:Y:S01]  /*57a0*/  UMOV UR7, 0xc0000010 ;  /* 0xc000001000077882 */ /* 0x000fe20000000000 */
[----:B------:R-:W-:Y:S02]  /*57b0*/  WARPGROUP.DEPBAR.LE gsb0, 0x0 ;  /* 0x00008000000079c5 */ /* 0x000fe40000010000 */
[----:B------:R-:W-:-:S07]  /*57c0*/  WARPGROUP.ARRIVE ;  /* 0x00000000000079c5 */ /* 0x000fce0000000000 */
        /* <DEDUP_REMOVED lines=15> */
[----:B------:R-:W-:Y:S03]  /*58c0*/  QGMMA.64x128x32.F32.E4M3.E4M3 R24, R184, gdesc[UR4], R24, gsb0 ;  /* 0x01e00004b8187df3 */ /* 0x000fe60008000818 */
[----:B------:R-:W-:Y:S02]  /*58d0*/  WARPGROUP.DEPBAR.LE gsb0, 0x0 ;  /* 0x00008000000079c5 */ /* 0x000fe40000010000 */
[----:B------:R0:W-:Y:S06]  /*58e0*/  BAR.ARV R8, 0x100 ;  /* 0x000400080000751d */ /* 0x0001ec0000002000 */
[----:B------:R-:W-:Y:S05]  /*58f0*/  @!P0 BRA `(.L_x_6899) ;  /* 0x0000000000048947 */ /* 0x000fea0003800000 */
[----:B------:R-:W-:Y:S01]  /*5900*/  BPT.TRAP 0x1 ;  /* 0x000000040000795c */ /* 0x000fe20000300000 */
.L_x_6899:
[C---:B------:R-:W-:Y:S01]  /*5910*/  FMUL.FTZ R15, R0.reuse, R152 ;  /* 0x00000098000f7220 */ /* 0x040fe20000410000 */
[C---:B------:R-:W-:Y:S01]  /*5920*/  FMUL.FTZ R168, R0.reuse, R153 ;  /* 0x0000009900a87220 */ /* 0x040fe20000410000 */
[C---:B------:R-:W-:Y:S01]  /*5930*/  FMUL.FTZ R9, R0.reuse, R154 ;  /* 0x0000009a00097220 */ /* 0x040fe20000410000 */
[C---:B------:R-:W-:Y:S01]  /*5940*/  FMUL.FTZ R156, R0.reuse, R156 ;  /* 0x0000009c009c7220 */ /* 0x040fe20000410000 */
[C---:B0-----:R-:W-:Y:S01]  /*5950*/  FMUL.FTZ R8, R0.reuse, R155 ;  /* 0x0000009b00087220 */ /* 0x041fe20000410000 */
        /* <DEDUP_REMOVED lines=99> */
[----:B------:R-:W-:-:S04]  /*5f90*/  ULEA UR6, UR36, UR41, 0x3 ;  /* 0x0000002924067291 */ /* 0x000fc8000f8e183f */
[----:B------:R-:W-:Y:S02]  /*5fa0*/  UIADD3 UR6, UR6, 0x22840, URZ ;  /* 0x0002284006067890 */ /* 0x000fe4000fffe03f */
[----:B------:R-:W1:Y:S01]  /*5fb0*/  MUFU.TANH R164, R164 ;  /* 0x000000a400a47308 */ /* 0x000e620000002400 */
[----:B--2---:R-:W-:Y:S01]  /*5fc0*/  FMNMX.FTZ R13, R162, R13, !PT ;  /* 0x0000000da20d7209 */ /* 0x004fe20007810000 */
[----:B------:R-:W-:-:S06]  /*5fd0*/  UPRMT UR6, UR38, 0x654, UR6 ;  /* 0x0000065426067896 */ /* 0x000fcc0008000006 */
[----:B------:R-:W2:Y:S01]  /*5fe0*/  MUFU.TANH R154, R154 ;  /* 0x0000009a009a7308 */ /* 0x000ea20000002400 */
[----:B0-----:R-:W-:Y:S02]  /*5ff0*/  FMNMX.FTZ R21, R152, R21, !PT ;  /* 0x0000001598157209 */ /* 0x001fe40007810000 */
[----:B------:R-:W-:Y:S05]  /*6000*/  SYNCS.ARRIVE.TRANS64.RED.A1T0 RZ, [UR6], RZ ;  /* 0x000000ffffff79a7 */ /* 0x000fea0008100406 */
        /* <DEDUP_REMOVED lines=106> */
[----:B------:R-:W2:Y:S05]  /*66b0*/  LDC R13, c[0x0][0x988] ;  /* 0x00026200ff0d7b82 */ /* 0x000eaa0000000800 */
[----:B------:R-:W3:Y:S01]  /*66c0*/  MUFU.TANH R90, R90 ;  /* 0x0000005a005a7308 */ /* 0x000ee20000002400 */
[----:B0-----:R-:W-:-:S07]  /*66d0*/  FMNMX.FTZ R21, R88, R21, !PT ;  /* 0x0000001558157209 */ /* 0x001fce0007810000 */
[----:B------:R-:W0:Y:S01]  /*66e0*/  MUFU.TANH R107, R107 ;  /* 0x0000006b006b7308 */ /* 0x000e220000002400 */
[----:B-1----:R-:W-:-:S07]  /*66f0*/  FMNMX.FTZ R14, R105, R14, !PT ;  /* 0x0000000e690e7209 */ /* 0x002fce0007810000 */
[----:B------:R-:W1:Y:S01]  /*6700*/  MUFU.TANH R92, R92 ;  /* 0x0000005c005c7308 */ /* 0x000e620000002400 */
[----:B---3--:R-:W-:-:S07]  /*6710*/  FMNMX.FTZ R21, R90, R21, !PT ;  /* 0x000000155a157209 */ /* 0x008fce0007810000 */
        /* <DEDUP_REMOVED lines=17> */
[----:B---3--:R-:W-:-:S05]  /*6830*/  FMNMX.FTZ R89, R101, R14, !PT ;  /* 0x0000000e65597209 */ /* 0x008fca0007810000 */
[----:B------:R-:W3:Y:S01]  /*6840*/  SHFL.BFLY PT, R14, R89, 0x2, 0x1f ;  /* 0x0c401f00590e7f89 */ /* 0x000ee200000e0000 */
[----:B0-----:R-:W-:-:S04]  /*6850*/  FMNMX.FTZ R21, R100, R21, !PT ;  /* 0x0000001564157209 */ /* 0x001fc80007810000 */
[----:B-1----:R-:W-:-:S05]  /*6860*/  FMNMX.FTZ R21, R102, R21, !PT ;  /* 0x0000001566157209 */ /* 0x002fca0007810000 */
[----:B------:R-:W0:Y:S01]  /*6870*/  SHFL.BFLY PT, R20, R21, 0x2, 0x1f ;  /* 0x0c401f0015147f89 */ /* 0x000e2200000e0000 */
[----:B---3--:R-:W-:-:S05]  /*6880*/  FMNMX.FTZ R91, R89, R14, !PT ;  /* 0x0000000e595b7209 */ /* 0x008fca0007810000 */
[----:B------:R-:W1:Y:S01]  /*6890*/  SHFL.BFLY PT, R14, R91, 0x1, 0x1f ;  /* 0x0c201f005b0e7f89 */ /* 0x000e6200000e0000 */
[----:B0-----:R-:W-:-:S05]  /*68a0*/  FMNMX.FTZ R93, R21, R20, !PT ;  /* 0x00000014155d7209 */ /* 0x001fca0007810000 */
[----:B------:R-:W0:Y:S01]  /*68b0*/  SHFL.BFLY PT, R20, R93, 0x1, 0x1f ;  /* 0x0c201f005d147f89 */ /* 0x000e2200000e0000 */
[----:B-1----:R-:W-:-:S05]  /*68c0*/  FMNMX.FTZ R14, R91, R14, !PT ;  /* 0x0000000e5b0e7209 */ /* 0x002fca0007810000 */
[C---:B--2---:R-:W-:Y:S01]  /*68d0*/  FFMA.FTZ R115, R14.reuse, R13, -8 ;  /* 0xc10000000e737423 */ /* 0x044fe2000001000d */
[----:B------:R-:W-:-:S03]  /*68e0*/  FADD.FTZ R4, -R14, R4 ;  /* 0x000000040e047221 */ /* 0x000fc60000010100 */
[-CC-:B------:R-:W-:Y:S01]  /*68f0*/  FFMA.FTZ R119, R202, R13.reuse, -R115.reuse ;  /* 0x0000000dca777223 */ /* 0x180fe20000010873 */
[-C--:B------:R-:W-:Y:S01]  /*6900*/  FMUL.FTZ R95, R4, R13.reuse ;  /* 0x0000000d045f7220 */ /* 0x080fe20000410000 */
[-CC-:B------:R-:W-:Y:S01]  /*6910*/  FFMA.FTZ R202, R101, R13.reuse, -R115.reuse ;  /* 0x0000000d65ca7223 */ /* 0x180fe20000010873 */
[----:B------:R-:W-:-:S01]  /*6920*/  FFMA.FTZ R15, R15, R13, -R115 ;  /* 0x0000000d0f0f7223 */ /* 0x000fc20000010873 */
[-CC-:B------:R-:W-:Y:S01]  /*6930*/  FFMA.FTZ R168, R168, R13.reuse, -R115.reuse ;  /* 0x0000000da8a87223 */ /* 0x180fe20000010873 */
[----:B------:R-:W-:-:S01]  /*6940*/  FFMA.FTZ R21, R156, R13, -R115 ;  /* 0x0000000d9c157223 */ /* 0x000fc20000010873 */
[-CC-:B------:R-:W-:Y:S01]  /*6950*/  FFMA.FTZ R156, R170, R13.reuse, -R115.reuse ;  /* 0x0000000daa9c7223 */ /* 0x180fe20000010873 */
[----:B0-----:R-:W-:Y:S01]  /*6960*/  FMNMX.FTZ R20, R93, R20, !PT ;  /* 0x000000145d147209 */ /* 0x001fe20007810000 */
[-CC-:B------:R-:W-:Y:S01]  /*6970*/  FFMA.FTZ R89, R160, R13.reuse, -R115.reuse ;  /* 0x0000000da0597223 */ /* 0x180fe20000010873 */
[----:B------:R-:W-:Y:S01]  /*6980*/  MUFU.EX2 R15, R15 ;  /* 0x0000000f000f7308 */ /* 0x000fe20000000800 */
[----:B------:R-:W-:-:S01]  /*6990*/  FFMA.FTZ R113, R120, R13, -R115 ;  /* 0x0000000d78717223 */ /* 0x000fc20000010873 */
[----:B------:R-:W-:Y:S01]  /*69a0*/  FFMA.FTZ R120, R194, R13, -R115 ;  /* 0x0000000dc2787223 */ /* 0x000fe20000010873 */
[----:B------:R-:W-:-:S01]  /*69b0*/  FADD.FTZ R4, -R20, R6 ;  /* 0x0000000614047221 */ /* 0x000fc20000010100 */
[-C--:B------:R-:W-:Y:S01]  /*69c0*/  FFMA.FTZ R101, R20, R13.reuse, -8 ;  /* 0xc100000014657423 */ /* 0x080fe2000001000d */
[----:B------:R-:W-:-:S01]  /*69d0*/  FFMA.FTZ R194, R107, R13, -R115 ;  /* 0x0000000d6bc27223 */ /* 0x000fc20000010873 */
[-C--:B------:R-:W-:Y:S01]  /*69e0*/  FFMA.FTZ R160, R172, R13.reuse, -R115 ;  /* 0x0000000daca07223 */ /* 0x080fe20000010873 */
[-C--:B------:R-:W-:Y:S01]  /*69f0*/  FMUL.FTZ R4, R4, R13.reuse ;  /* 0x0000000d04047220 */ /* 0x080fe20000410000 */
[-CC-:B------:R-:W-:Y:S01]  /*6a00*/  FFMA.FTZ R9, R9, R13.reuse, -R101.reuse ;  /* 0x0000000d09097223 */ /* 0x180fe20000010865 */
[----:B------:R-:W-:-:S01]  /*6a10*/  FFMA.FTZ R8, R8, R13, -R101 ;  /* 0x0000000d08087223 */ /* 0x000fc20000010865 */
[----:B------:R-:W0:Y:S01]  /*6a20*/  MUFU.EX2 R6, R95 ;  /* 0x0000005f00067308 */ /* 0x000e220000000800 */
[----:B------:R-:W-:-:S01]  /*6a30*/  FFMA.FTZ R10, R10, R13, -R101 ;  /* 0x0000000d0a0a7223 */ /* 0x000fc20000010865 */
[-CC-:B------:R-:W-:Y:S01]  /*6a40*/  FFMA.FTZ R11, R11, R13.reuse, -R101.reuse ;  /* 0x0000000d0b0b7223 */ /* 0x180fe20000010865 */
[----:B------:R-:W-:-:S01]  /*6a50*/  FFMA.FTZ R12, R12, R13, -R101 ;  /* 0x0000000d0c0c7223 */ /* 0x000fc20000010865 */
[-C--:B------:R-:W-:Y:S01]  /*6a60*/  FFMA.FTZ R107, R109, R13.reuse, -R115 ;  /* 0x0000000d6d6b7223 */ /* 0x080fe20000010873 */
[----:B------:R-:W-:-:S01]  /*6a70*/  FFMA.FTZ R109, R152, R13, -R101 ;  /* 0x0000000d986d7223 */ /* 0x000fc20000010865 */
[-CC-:B------:R-:W-:Y:S01]  /*6a80*/  FFMA.FTZ R117, R124, R13.reuse, -R115.reuse ;  /* 0x0000000d7c757223 */ /* 0x180fe20000010873 */
[----:B------:R-:W-:-:S01]  /*6a90*/  FFMA.FTZ R124, R198, R13, -R115 ;  /* 0x0000000dc67c7223 */ /* 0x000fc20000010873 */
[----:B------:R-:W-:Y:S01]  /*6aa0*/  MUFU.EX2 R4, R4 ;  /* 0x0000000400047308 */ /* 0x000fe20000000800 */
[----:B------:R-:W-:-:S01]  /*6ab0*/  FFMA.FTZ R91, R162, R13, -R115 ;  /* 0x0000000da25b7223 */ /* 0x000fc20000010873 */
[-C--:B------:R-:W-:Y:S01]  /*6ac0*/  FFMA.FTZ R198, R111, R13.reuse, -R115 ;  /* 0x0000000d6fc67223 */ /* 0x080fe20000010873 */
[----:B------:R-:W-:-:S01]  /*6ad0*/  FFMA.FTZ R111, R154, R13, -R101 ;  /* 0x0000000d9a6f7223 */ /* 0x000fc20000010865 */
[-CC-:B------:R-:W-:Y:S01]  /*6ae0*/  FFMA.FTZ R143, R130, R13.reuse, -R101.reuse ;  /* 0x0000000d828f7223 */ /* 0x180fe20000010865 */
[----:B------:R-:W-:-:S01]  /*6af0*/  FFMA.FTZ R130, R132, R13, -R101 ;  /* 0x0000000d84827223 */ /* 0x000fc20000010865 */
[-C--:B------:R-:W-:Y:S01]  /*6b00*/  FFMA.FTZ R162, R164, R13.reuse, -R115 ;  /* 0x0000000da4a27223 */ /* 0x080fe20000010873 */
[----:B------:R-:W-:-:S01]  /*6b10*/  FFMA.FTZ R152, R158, R13, -R101 ;  /* 0x0000000d9e987223 */ /* 0x000fc20000010865 */
[----:B------:R-:W1:Y:S01]  /*6b20*/  MUFU.EX2 R9, R9 ;  /* 0x0000000900097308 */ /* 0x000e620000000800 */
[----:B0-----:R-:W-:-:S01]  /*6b30*/  FFMA.FTZ R5, R6, R5, R15 ;  /* 0x0000000506057223 */ /* 0x001fc2000001000f */
        /* <DEDUP_REMOVED lines=14> */
[----:B------:R-:W2:Y:S01]  /*6c20*/  MUFU.EX2 R8, R8 ;  /* 0x0000000800087308 */ /* 0x000ea20000000800 */
[----:B-1----:R-:W-:-:S01]  /*6c30*/  FFMA.FTZ R7, R4, R7, R9 ;  /* 0x0000000704077223 */ /* 0x002fc20000010009 */
[-CC-:B------:R-:W-:Y:S01]  /*6c40*/  FFMA.FTZ R125, R214, R13.reuse, -R115.reuse ;  /* 0x0000000dd67d7223 */ /* 0x180fe20000010873 */
[----:B------:R-:W-:-:S01]  /*6c50*/  FFMA.FTZ R176, R216, R13, -R115 ;  /* 0x0000000dd8b07223 */ /* 0x000fc20000010873 */
[-CC-:B------:R-:W-:Y:S01]  /*6c60*/  FFMA.FTZ R127, R218, R13.reuse, -R115.reuse ;  /* 0x0000000dda7f7223 */ /* 0x180fe20000010873 */
[----:B------:R-:W-:-:S01]  /*6c70*/  FFMA.FTZ R178, R220, R13, -R115 ;  /* 0x0000000ddcb27223 */ /* 0x000fc20000010873 */
[-CC-:B------:R-:W-:Y:S01]  /*6c80*/  FFMA.FTZ R129, R222, R13.reuse, -R115.reuse ;  /* 0x0000000dde817223 */ /* 0x180fe20000010873 */
[----:B------:R-:W-:-:S01]  /*6c90*/  FFMA.FTZ R180, R224, R13, -R115 ;  /* 0x0000000de0b47223 */ /* 0x000fc20000010873 */
[----:B------:R-:W1:Y:S01]  /*6ca0*/  MUFU.EX2 R21, R21 ;  /* 0x0000001500157308 */ /* 0x000e620000000800 */
[----:B0-----:R-:W-:-:S01]  /*6cb0*/  FADD.FTZ R132, R168, R5 ;  /* 0x00000005a8847221 */ /* 0x001fc20000010000 */
[-CC-:B------:R-:W-:Y:S01]  /*6cc0*/  FFMA.FTZ R131, R226, R13.reuse, -R115.reuse ;  /* 0x0000000de2837223 */ /* 0x180fe20000010873 */
[----:B------:R-:W-:-:S01]  /*6cd0*/  FFMA.FTZ R184, R228, R13, -R115 ;  /* 0x0000000de4b87223 */ /* 0x000fc20000010873 */
[-CC-:B------:R-:W-:Y:S01]  /*6ce0*/  FFMA.FTZ R105, R105, R13.reuse, -R115.reuse ;  /* 0x0000000d69697223 */ /* 0x180fe20000010873 */
[----:B------:R-:W-:-:S01]  /*6cf0*/  FFMA.FTZ R99, R99, R13, -R115 ;  /* 0x0000000d63637223 */ /* 0x000fc20000010873 */
[-CC-:B------:R-:W-:Y:S01]  /*6d00*/  FFMA.FTZ R115, R136, R13.reuse, -R101.reuse ;  /* 0x0000000d88737223 */ /* 0x180fe20000010865 */
[----:B------:R-:W-:-:S01]  /*6d10*/  FFMA.FTZ R145, R134, R13, -R101 ;  /* 0x0000000d86917223 */ /* 0x000fc20000010865 */
[----:B------:R-:W0:Y:S01]  /*6d20*/  MUFU.EX2 R10, R10 ;  /* 0x0000000a000a7308 */ /* 0x000e220000000800 */
[----:B--2---:R-:W-:-:S01]  /*6d30*/  FADD.FTZ R7, R8, R7 ;  /* 0x0000000708077221 */ /* 0x004fc20000010000 */
[-CC-:B------:R-:W-:Y:S01]  /*6d40*/  FFMA.FTZ R136, R138, R13.reuse, -R101.reuse ;  /* 0x0000000d8a887223 */ /* 0x180fe20000010865 */
[----:B------:R-:W-:-:S01]  /*6d50*/  FFMA.FTZ R133, R140, R13, -R101 ;  /* 0x0000000d8c857223 */ /* 0x000fc20000010865 */
[-CC-:B------:R-:W-:Y:S01]  /*6d60*/  FFMA.FTZ R138, R142, R13.reuse, -R101.reuse ;  /* 0x0000000d8e8a7223 */ /* 0x180fe20000010865 */
[----:B------:R-:W-:-:S01]  /*6d70*/  FFMA.FTZ R135, R146, R13, -R101 ;  /* 0x0000000d92877223 */ /* 0x000fc20000010865 */
[-CC-:B------:R-:W-:Y:S01]  /*6d80*/  FFMA.FTZ R140, R182, R13.reuse, -R101.reuse ;  /* 0x0000000db68c7223 */ /* 0x180fe20000010865 */
[----:B------:R-:W-:-:S01]  /*6d90*/  FFMA.FTZ R137, R150, R13, -R101 ;  /* 0x0000000d96897223 */ /* 0x000fc20000010865 */
[----:B------:R-:W2:Y:S01]  /*6da0*/  MUFU.EX2 R156, R156 ;  /* 0x0000009c009c7308 */ /* 0x000ea20000000800 */
[----:B-1----:R-:W-:-:S01]  /*6db0*/  FADD.FTZ R5, R21, R132 ;  /* 0x0000008415057221 */ /* 0x002fc20000010000 */
        /* <DEDUP_REMOVED lines=50> */
[----:B------:R-:W-:-:S06]  /*70e0*/  FFMA.FTZ R108, R112, R13, -R101 ;  /* 0x0000000d706c7223 */ /* 0x000fcc0000010865 */
        /* <DEDUP_REMOVED lines=16> */
[----:B------:R-:W-:-:S06]  /*71f0*/  FFMA.FTZ R110, R116, R13, -R101 ;  /* 0x0000000d746e7223 */ /* 0x000fcc0000010865 */
        /* <DEDUP_REMOVED lines=52> */
[----:B------:R-:W-:Y:S01]  /*7540*/  MUFU.EX2 R108, R108 ;  /* 0x0000006c006c7308 */ /* 0x000fe20000000800 */
[----:B-1----:R-:W-:-:S01]  /*7550*/  FADD.FTZ R5, R149, R90 ;  /* 0x0000005a95057221 */ /* 0x002fc20000010000 */
[-CC-:B------:R-:W-:Y:S01]  /*7560*/  FFMA.FTZ R90, R96, R13.reuse, -R101.reuse ;  /* 0x0000000d605a7223 */ /* 0x180fe20000010865 */
[----:B------:R-:W-:-:S05]  /*7570*/  FFMA.FTZ R101, R102, R13, -R101 ;  /* 0x0000000d66657223 */ /* 0x000fca0000010865 */
[----:B------:R-:W1:Y:S01]  /*7580*/  MUFU.EX2 R178, R178 ;  /* 0x000000b200b27308 */ /* 0x000e620000000800 */
[----:B0-----:R-:W-:-:S07]  /*7590*/  FADD.FTZ R7, R127, R112 ;  /* 0x000000707f077221 */ /* 0x001fce0000010000 */
[----:B------:R-:W-:Y:S08]  /*75a0*/  MUFU.EX2 R151, R151 ;  /* 0x0000009700977308 */ /* 0x000ff00000000800 */
[----:B------:R-:W0:Y:S01]  /*75b0*/  MUFU.EX2 R129, R129 ;  /* 0x0000008100817308 */ /* 0x000e220000000800 */
[----:B-1----:R-:W-:-:S07]  /*75c0*/  FADD.FTZ R96, R178, R7 ;  /* 0x00000007b2607221 */ /* 0x002fce0000010000 */
[----:B------:R-:W1:Y:S08]  /*75d0*/  MUFU.EX2 R110, R110 ;  /* 0x0000006e006e7308 */ /* 0x000e700000000800 */
[----:B------:R-:W-:Y:S01]  /*75e0*/  MUFU.EX2 R180, R180 ;  /* 0x000000b400b47308 */ /* 0x000fe20000000800 */
[----:B0-----:R-:W-:-:S07]  /*75f0*/  FADD.FTZ R7, R129, R96 ;  /* 0x0000006081077221 */ /* 0x001fce0000010000 */
[----:B------:R-:W0:Y:S08]  /*7600*/  MUFU.EX2 R153, R153 ;  /* 0x0000009900997308 */ /* 0x000e300000000800 */
[----:B------:R-:W-:Y:S08]  /*7610*/  MUFU.EX2 R131, R131 ;  /* 0x0000008300837308 */ /* 0x000ff00000000800 */
[----:B------:R-:W2:Y:S08]  /*7620*/  MUFU.EX2 R88, R88 ;  /* 0x0000005800587308 */ /* 0x000eb00000000800 */
[----:B------:R3:W-:Y:S08]  /*7630*/  MUFU.EX2 R157, R92 ;  /* 0x0000005c009d7308 */ /* 0x0007f00000000800 */
[----:B------:R-:W-:Y:S01]  /*7640*/  MUFU.EX2 R184, R184 ;  /* 0x000000b800b87308 */ /* 0x000fe20000000800 */
[----:B---3--:R-:W-:-:S04]  /*7650*/  FADD.FTZ R92, R108, R5 ;  /* 0x000000056c5c7221 */ /* 0x008fc80000010000 */
[----:B------:R-:W-:-:S03]  /*7660*/  FADD.FTZ R5, R151, R92 ;  /* 0x0000005c97057221 */ /* 0x000fc60000010000 */
[----:B------:R-:W3:Y:S01]  /*7670*/  MUFU.EX2 R155, R155 ;  /* 0x0000009b009b7308 */ /* 0x000ee20000000800 */
[----:B-1----:R-:W-:-:S04]  /*7680*/  FADD.FTZ R92, R110, R5 ;  /* 0x000000056e5c7221 */ /* 0x002fc80000010000 */
[----:B0-----:R-:W-:-:S03]  /*7690*/  FADD.FTZ R5, R153, R92 ;  /* 0x0000005c99057221 */ /* 0x001fc60000010000 */
[----:B------:R-:W0:Y:S01]  /*76a0*/  MUFU.EX2 R105, R105 ;  /* 0x0000006900697308 */ /* 0x000e220000000800 */
[----:B--2---:R-:W-:-:S07]  /*76b0*/  FADD.FTZ R92, R88, R5 ;  /* 0x00000005585c7221 */ /* 0x004fce0000010000 */
[----:B------:R-:W1:Y:S01]  /*76c0*/  MUFU.EX2 R194, R194 ;  /* 0x000000c200c27308 */ /* 0x000e620000000800 */
[----:B---3--:R-:W-:-:S04]  /*76d0*/  FADD.FTZ R92, R155, R92 ;  /* 0x0000005c9b5c7221 */ /* 0x008fc80000010000 */
[----:B------:R-:W-:-:S03]  /*76e0*/  FADD.FTZ R92, R157, R92 ;  /* 0x0000005c9d5c7221 */ /* 0x000fc60000010000 */
[----:B------:R2:W3:Y:S08]  /*76f0*/  MUFU.EX2 R114, R94 ;  /* 0x0000005e00727308 */ /* 0x0004f00000000800 */
[----:B------:R-:W4:Y:S01]  /*7700*/  MUFU.EX2 R107, R107 ;  /* 0x0000006b006b7308 */ /* 0x000f220000000800 */
[----:B--2---:R-:W-:-:S04]  /*7710*/  FADD.FTZ R94, R180, R7 ;  /* 0x00000007b45e7221 */ /* 0x004fc80000010000 */
[----:B------:R-:W-:-:S03]  /*7720*/  FADD.FTZ R7, R131, R94 ;  /* 0x0000005e83077221 */ /* 0x000fc60000010000 */
[----:B------:R-:W2:Y:S01]  /*7730*/  MUFU.EX2 R90, R90 ;  /* 0x0000005a005a7308 */ /* 0x000ea20000000800 */
[----:B------:R-:W-:-:S04]  /*7740*/  FADD.FTZ R94, R184, R7 ;  /* 0x00000007b85e7221 */ /* 0x000fc80000010000 */
[----:B0-----:R-:W-:-:S03]  /*7750*/  FADD.FTZ R5, R105, R94 ;  /* 0x0000005e69057221 */ /* 0x001fc60000010000 */
[----:B------:R-:W0:Y:S01]  /*7760*/  MUFU.EX2 R198, R198 ;  /* 0x000000c600c67308 */ /* 0x000e220000000800 */
[----:B-1----:R-:W-:-:S01]  /*7770*/  FADD.FTZ R94, R194, R5 ;  /* 0x00000005c25e7221 */ /* 0x002fc20000010000 */
[----:B---3--:R-:W-:-:S03]  /*7780*/  FADD.FTZ R5, R114, R92 ;  /* 0x0000005c72057221 */ /* 0x008fc60000010000 */
[----:B----4-:R-:W-:-:S03]  /*7790*/  FADD.FTZ R7, R107, R94 ;  /* 0x0000005e6b077221 */ /* 0x010fc60000010000 */
        /* <DEDUP_REMOVED lines=14> */
.L_x_6900:
        /* <DEDUP_REMOVED lines=15> */
[----:B------:R-:W-:Y:S01]  /*7970*/  F2FP.SATFINITE.E4M3.F32.PACK_AB_MERGE_C R91, R160, R89, R91 ;  /* 0x00000059a05b723e */ /* 0x000fe2000480705b */
[-C--:B------:R-:W-:Y:S01]  /*7980*/  FMUL.FTZ R25, R25, R6.reuse ;  /* 0x0000000619197220 */ /* 0x080fe20000410000 */
[----:B------:R-:W-:Y:S01]  /*7990*/  F2FP.SATFINITE.E4M3.F32.PACK_AB_MERGE_C R103, R144, R97, R103 ;  /* 0x000000619067723e */ /* 0x000fe20004807067 */
[----:B------:R-:W-:Y:S01]  /*79a0*/  SYNCS.ARRIVE.TRANS64.RED.A1T0 RZ, [UR6], RZ ;  /* 0x000000ffffff79a7 */ /* 0x000fe20008100406 */
[----:B------:R-:W-:Y:S01]  /*79b0*/  F2FP.SATFINITE.E4M3.F32.PACK_AB_MERGE_C R121, R170, R119, R121 ;  /* 0x00000077aa79723e */ /* 0x000fe20004807079 */
        /* <DEDUP_REMOVED lines=97> */
[----:B------:R-:W-:Y:S01]  /*7fd0*/  MOV R4, R14 ;  /* 0x0000000e00047202 */ /* 0x000fe20000000f00 */
[----:B------:R-:W-:Y:S06]  /*7fe0*/  @P1 BRA `(.L_x_6901) ;  /* 0xffffffcc00481947 */ /* 0x000fec000383ffff */
.L_x_6890:
[----:B------:R-:W-:Y:S06]  /*7ff0*/  BAR.ARV 0x8, 0x180 ;  /* 0x0206000000007b1d */ /* 0x000fec0000002000 */
[----:B------:R-:W-:Y:S05]  /*8000*/  @!P0 BRA `(.L_x_6902) ;  /* 0x0000000000048947 */ /* 0x000fea0003800000 */
[----:B------:R-:W-:Y:S01]  /*8010*/  BPT.TRAP 0x1 ;  /* 0x000000040000795c */ /* 0x000fe20000300000 */
.L_x_6902:
[----:B------:R-:W-:Y:S01]  /*8020*/  ULEA UR4, UR36, UR41, 0x3 ;  /* 0x0000002924047291 */ /* 0x000fe2000f8e183f */
[----:B------:R-:W-:-:S05]  /*8030*/  IMAD.U32 R0, RZ, RZ, UR44 ;  /* 0x0000002cff007e24 */ /* 0x000fca000f8e00ff */
[----:B------:R-:W-:-:S04]  /*8040*/  SHF.L.U32 R0, R0, 0x1f, RZ ;  /* 0x0000001f00007819 */ /* 0x000fc800000006ff */
[----:B------:R0:W1:Y:S01]  /*8050*/  SYNCS.PHASECHK.TRANS64.TRYWAIT P1, [UR4+0x22850], R0 ;  /* 0x02285000ff0075a7 */ /* 0x0000620008020144 */
[----:B------:R-:W-:Y:S05]  /*8060*/  @!P0 BRA `(.L_x_6903) ;  /* 0x0000000000048947 */ /* 0x000fea0003800000 */
[----:B------:R-:W-:Y:S01]  /*8070*/  BPT.TRAP 0x1 ;  /* 0x000000040000795c */ /* 0x000fe20000300000 */
.L_x_6903:
[----:B-1----:R-:W-:Y:S05]  /*8080*/  @P1 BRA `(.L_x_6904) ;  /* 0x0000000000081947 */ /* 0x002fea0003800000 */
[----:B------:R-:W1:Y:S02]  /*8090*/  SYNCS.PHASECHK.TRANS64.TRYWAIT P1, [UR4+0x22850], R0 ;  /* 0x02285000ff0075a7 */ /* 0x000e640008020144 */
[----:B-1----:R-:W-:Y:S05]  /*80a0*/  @!P1 BRA `(.L_x_6905) ;  /* 0x0000007800909947 */ /* 0x002fea0003800000 */
.L_x_6904:
        /* <DEDUP_REMOVED lines=15> */
[----:B------:R-:W-:Y:S02]  /*81a0*/  ULDC.64 UR6, c[0x0][0x9a0] ;  /* 0x0002680000067ab9 */ /* 0x000fe40000000a00 */
[----:B------:R-:W-:-:S04]  /*81b0*/  UISETP.NE.U32.AND UP0, UPT, UR6, URZ, UPT ;  /* 0x0000003f0600728c */ /* 0x000fc8000bf05070 */
[----:B------:R-:W-:-:S06]  /*81c0*/  UISETP.NE.AND.EX UP0, UPT, UR7, URZ, UPT, UP0 ;  /* 0x0000003f0700728c */ /* 0x000fcc000bf05300 */
[----:B------:R-:W-:-:S05]  /*81d0*/  PLOP3.LUT P1, PT, PT, PT, UP0, 0x80, 0x0 ;  /* 0x000000000000781c */ /* 0x000fca0003f2f008 */
[----:B------:R-:W-:Y:S01]  /*81e0*/  @UP0 USHF.R.S32.HI UR10, URZ, 0x1f, UR42 ;  /* 0x0000001f3f0a0899 */ /* 0x000fe2000801142a */
[----:B------:R-:W-:Y:S01]  /*81f0*/  @UP0 ULDC.64 UR12, c[0x0][0x9c8] ;  /* 0x00027200000c0ab9 */ /* 0x000fe20000000a00 */
[----:B------:R-:W-:Y:S02]  /*8200*/  @UP0 UIADD3 UR8, -UR42, URZ, URZ ;  /* 0x0000003f2a080290 */ /* 0x000fe4000fffe13f */
[----:B------:R-:W-:Y:S01]  /*8210*/  @UP0 UIMAD UR10, UR10, UR12, URZ ;  /* 0x0000000c0a0a02a4 */ /* 0x000fe2000f8e023f */
[----:B------:R-:W-:Y:S02]  /*8220*/  @UP0 ULDC UR9, c[0x0][0xc44] ;  /* 0x0003110000090ab9 */ /* 0x000fe40000000800 */
[----:B------:R-:W-:Y:S02]  /*8230*/  @UP0 UIMAD UR11, UR9, UR8, UR40 ;  /* 0x00000008090b02a4 */ /* 0x000fe4000f8e0228 */
[----:B------:R-:W-:Y:S02]  /*8240*/  @UP0 UIMAD.WIDE.U32 UR8, UR42, UR12, URZ ;  /* 0x0000000c2a0802a5 */ /* 0x000fe4000f8e003f */
[----:B------:R-:W-:-:S02]  /*8250*/  @UP0 UIMAD UR10, UR42, UR13, UR10 ;  /* 0x0000000d2a0a02a4 */ /* 0x000fc4000f8e020a */
[----:B------:R-:W-:Y:S02]  /*8260*/  @UP0 USHF.R.S32.HI UR14, URZ, 0x1f, UR11 ;  /* 0x0000001f3f0e0899 */ /* 0x000fe4000801140b */
[----:B------:R-:W-:Y:S01]  /*8270*/  @UP0 UIADD3 UR9, UR9, UR10, URZ ;  /* 0x0000000a09090290 */ /* 0x000fe2000fffe03f */
[----:B------:R-:W-:Y:S02]  /*8280*/  @UP0 ULDC.64 UR12, c[0x0][0x9d0] ;  /* 0x00027400000c0ab9 */ /* 0x000fe40000000a00 */
[----:B------:R-:W-:Y:S02]  /*8290*/  @UP0 UIMAD UR10, UR14, UR12, URZ ;  /* 0x0000000c0e0a02a4 */ /* 0x000fe4000f8e023f */
[----:B------:R-:W-:Y:S02]  /*82a0*/  @UP0 UIMAD.WIDE.U32 UR8, UR11, UR12, UR8 ;  /* 0x0000000c0b0802a5 */ /* 0x000fe4000f8e0008 */
[----:B------:R-:W-:Y:S02]  /*82b0*/  @UP0 UIMAD UR10, UR11, UR13, UR10 ;  /* 0x0000000d0b0a02a4 */ /* 0x000fe4000f8e020a */
[----:B------:R-:W-:-:S02]  /*82c0*/  @UP0 ULEA UR6, UP1, UR8, UR6, 0x2 ;  /* 0x0000000608060291 */ /* 0x000fc4000f82103f */
[----:B------:R-:W-:-:S04]  /*82d0*/  @UP0 UIADD3 UR9, UR9, UR10, URZ ;  /* 0x0000000a09090290 */ /* 0x000fc8000fffe03f */
[----:B------:R-:W-:Y:S01]  /*82e0*/  MOV R8, UR6 ;  /* 0x0000000600087c02 */ /* 0x000fe20008000f00 */
[----:B------:R-:W-:Y:S02]  /*82f0*/  @UP0 ULEA.HI.X UR7, UR8, UR7, UR9, 0x2, UP1 ;  /* 0x0000000708070291 */ /* 0x000fe400088f1409 */
[----:B------:R-:W-:-:S04]  /*8300*/  UIADD3 UR6, UR5, 0x200, URZ ;  /* 0x0000020005067890 */ /* 0x000fc8000fffe03f */
[----:B------:R-:W-:Y:S01]  /*8310*/  IMAD.U32 R9, RZ, RZ, UR7 ;  /* 0x00000007ff097e24 */ /* 0x000fe2000f8e00ff */
[----:B------:R-:W-:-:S04]  /*8320*/  UMOV UR7, 0xc0000010 ;  /* 0xc000001000077882 */ /* 0x000fc80000000000 */
[----:B------:R2:W3:Y:S01]  /*8330*/  @P1 LDG.E R4, desc[UR50][R8.64] ;  /* 0x0000003208041981 */ /* 0x0004e2000c1e1900 */
[----:B------:R-:W-:Y:S02]  /*8340*/  WARPGROUP.DEPBAR.LE gsb0, 0x0 ;  /* 0x00008000000079c5 */ /* 0x000fe40000010000 */
[----:B------:R-:W-:-:S06]  /*8350*/  WARPGROUP.ARRIVE ;  /* 0x00000000000079c5 */ /* 0x000fcc0000000000 */
[----:B------:R-:W-:Y:S01]  /*8360*/  QGMMA.64x128x32.F32.E4M3.E4M3 R24, R176, gdesc[UR4], R24, gsb0 ;  /* 0x01e00004b0187df3 */ /* 0x000fe20008000818 */
[----:B------:R-:W-:Y:S01]  /*8370*/  UIADD3 UR6, UR5, 0x300, URZ ;  /* 0x0000030005067890 */ /* 0x000fe2000fffe03f */
[----:B------:R-:W-:Y:S01]  /*8380*/  UMOV UR7, 0xc0000010 ;  /* 0xc000001000077882 */ /* 0x000fe20000000000 */
[----:B01----:R-:W0:Y:S04]  /*8390*/  SHFL.BFLY PT, R0, R5, 0x2, 0x1f ;  /* 0x0c401f0005007f89 */ /* 0x003e2800000e0000 */
[----:B------:R-:W1:Y:S01]  /*83a0*/  SHFL.BFLY PT, R6, R7, 0x2, 0x1f ;  /* 0x0c401f0007067f89 */ /* 0x000e6200000e0000 */
[----:B------:R-:W-:Y:S02]  /*83b0*/  WARPGROUP.DEPBAR.LE gsb0, 0x0 ;  /* 0x00008000000079c5 */ /* 0x000fe40000010000 */
[----:B------:R-:W-:-:S06]  /*83c0*/  WARPGROUP.ARRIVE ;  /* 0x00000000000079c5 */ /* 0x000fcc0000000000 */
[----:B------:R-:W-:Y:S01]  /*83d0*/  QGMMA.64x128x32.F32.E4M3.E4M3 R24, R180, gdesc[UR4], R24, gsb0 ;  /* 0x01e00004b4187df3 */ /* 0x000fe20008000818 */
[----:B------:R-:W-:Y:S01]  /*83e0*/  UIADD3 UR6, UR5, 0x400, URZ ;  /* 0x0000040005067890 */ /* 0x000fe2000fffe03f */
[----:B------:R-:W-:Y:S01]  /*83f0*/  UMOV UR7, 0xc0000010 ;  /* 0xc000001000077882 */ /* 0x000fe20000000000 */
[----:B0-----:R-:W-:-:S01]  /*8400*/  FADD.FTZ R0, R0, R5 ;  /* 0x0000000500007221 */ /* 0x001fc20000010000 */
[----:B-1----:R-:W-:-:S04]  /*8410*/  FADD.FTZ R6, R6, R7 ;  /* 0x0000000706067221 */ /* 0x002fc80000010000 */
[----:B------:R-:W0:Y:S04]  /*8420*/  SHFL.BFLY PT, R3, R0, 0x1, 0x1f ;  /* 0x0c201f0000037f89 */ /* 0x000e2800000e0000 */
        /* <DEDUP_REMOVED lines=11> */
[----:B------:R-:W-:Y:S01]  /*84e0*/  IMAD.MOV.U32 R9, RZ, RZ, RZ ;  /* 0x000000ffff097224 */ /* 0x000fe200078e00ff */
[----:B------:R-:W-:Y:S02]  /*84f0*/  WARPGROUP.DEPBAR.LE gsb0, 0x0 ;  /* 0x00008000000079c5 */ /* 0x000fe40000010000 */
[----:B------:R-:W-:-:S06]  /*8500*/  WARPGROUP.ARRIVE ;  /* 0x00000000000079c5 */ /* 0x000fcc0000000000 */
[----:B------:R-:W-:Y:S01]  /*8510*/  QGMMA.64x128x32.F32.E4M3.E4M3 R24, R184, gdesc[UR4], R24, gsb0 ;  /* 0x01e00004b8187df3 */ /* 0x000fe20008000818 */
[----:B------:R-:W0:Y:S08]  /*8520*/  @P2 MUFU.LG2 R8, R15 ;  /* 0x0000000f00082308 */ /* 0x000e300000000c00 */
[----:B------:R-:W1:Y:S08]  /*8530*/  @P3 MUFU.LG2 R6, R21 ;  /* 0x0000001500063308 */ /* 0x000e700000000c00 */
[----:B------:R-:W2:Y:S01]  /*8540*/  @P1 MUFU.RCP R9, R12 ;  /* 0x0000000c00091308 */ /* 0x000ea20000001000 */
[C---:B------:R-:W-:Y:S01]  /*8550*/  @P2 FMUL.FTZ R7, R13.reuse, 0.69314718246459960938 ;  /* 0x3f3172180d072820 */ /* 0x040fe20000410000 */
[----:B------:R-:W-:Y:S01]  /*8560*/  @P3 FMUL.FTZ R88, R13, 0.69314718246459960938 ;  /* 0x3f3172180d583820 */ /* 0x000fe20000410000 */
[----:B0-----:R-:W-:Y:S01]  /*8570*/  @P2 FMUL.FTZ R8, R8, 0.69314718246459960938 ;  /* 0x3f31721808082820 */ /* 0x001fe20000410000 */
[----:B------:R-:W-:-:S02]  /*8580*/  IMAD.MOV.U32 R3, RZ, RZ, -0x800000 ;  /* 0xff800000ff037424 */ /* 0x000fc400078e00ff */
[----:B------:R-:W-:Y:S02]  /*8590*/  IMAD.MOV.U32 R0, RZ, RZ, -0x800000 ;  /* 0xff800000ff007424 */ /* 0x000fe400078e00ff */
[----:B-1----:R-:W-:Y:S01]  /*85a0*/  @P3 FMUL.FTZ R11, R6, 0.69314718246459960938 ;  /* 0x3f317218060b3820 */ /* 0x002fe20000410000 */
[----:B------:R-:W-:-:S01]  /*85b0*/  @P2 FFMA.FTZ R3, R7, R14, R8 ;  /* 0x0000000e07032223 */ /* 0x000fc20000010008 */
[----:B---3--:R-:W-:Y:S02]  /*85c0*/  FMUL.FTZ R8, R5, R4 ;  /* 0x0000000405087220 */ /* 0x008fe40000410000 */
[----:B------:R-:W-:-:S01]  /*85d0*/  @P3 FFMA.FTZ R0, R88, R20, R11 ;  /* 0x0000001458003223 */ /* 0x000fc2000001000b */
[----:B--2---:R-:W-:Y:S01]  /*85e0*/  FMUL.FTZ R88, R9, R4 ;  /* 0x0000000409587220 */ /* 0x004fe20000410000 */
[----:B------:R-:W-:Y:S02]  /*85f0*/  WARPGROUP.DEPBAR.LE gsb0, 0x0 ;  /* 0x00008000000079c5 */ /* 0x000fe40000010000 */
[----:B------:R-:W-:Y:S05]  /*8600*/  @!P0 BRA `(.L_x_6906) ;  /* 0x0000000000048947 */ /* 0x000fea0003800000 */
[----:B------:R-:W-:Y:S01]  /*8610*/  BPT.TRAP 0x1 ;  /* 0x000000040000795c */ /* 0x000fe20000300000 */
.L_x_6906:
[----:B------:R-:W0:Y:S01]  /*8620*/  S2R R89, SR_TID.X ;  /* 0x0000000000597919 */ /* 0x000e220000002100 */
[----:B------:R-:W-:Y:S01]  /*8630*/  ULDC.64 UR6, c[0x4][0xa8] ;  /* 0x01002a0000067ab9 */ /* 0x000fe20000000a00 */
[----:B------:R-:W1:Y:S01]  /*8640*/  S2UR UR5, SR_SWINHI ;  /* 0x00000000000579c3 */ /* 0x000e620000002f00 */
        /* <DEDUP_REMOVED lines=11> */
[----:B------:R-:W-:Y:S01]  /*8700*/  ULDC.64 UR8, c[0x0][0xb90] ;  /* 0x0002e40000087ab9 */ /* 0x000fe20000000a00 */
[----:B------:R-:W-:Y:S01]  /*8710*/  USHF.R.S32.HI UR14, URZ, 0x1f, UR42 ;  /* 0x0000001f3f0e7899 */ /* 0x000fe2000801142a */
[----:B------:R-:W-:Y:S01]  /*8720*/  ULDC.64 UR10, c[0x0][0xb98] ;  /* 0x0002e600000a7ab9 */ /* 0x000fe20000000a00 */
[----:B0-----:R-:W-:-:S04]  /*8730*/  SHF.L.U32 R4, R89, 0x2, RZ ;  /* 0x0000000259047819 */ /* 0x001fc800000006ff */
[----:B------:R-:W-:-:S04]  /*8740*/  LOP3.LUT R4, R4, 0xc, RZ, 0xc0, !PT ;  /* 0x0000000c04047812 */ /* 0x000fc800078ec0ff */
[----:B------:R-:W-:-:S05]  /*8750*/  IADD3 R4, P0, R4, UR6, RZ ;  /* 0x0000000604047c10 */ /* 0x000fca000ff1e0ff */
[----:B------:R-:W-:-:S05]  /*8760*/  IMAD.X R5, RZ, RZ, UR7, P0 ;  /* 0x00000007ff057e24 */ /* 0x000fca00080e06ff */
[----:B------:R0:W2:Y:S01]  /*8770*/  LDG.E.CONSTANT R4, desc[UR50][R4.64] ;  /* 0x0000003204047981 */ /* 0x0000a2000c1e9900 */
        /* <DEDUP_REMOVED lines=25> */
[-C--:B0-----:R-:W-:Y:S01]  /*8910*/  FMUL.FTZ R5, R30, R88.reuse ;  /* 0x000000581e057220 */ /* 0x081fe20000410000 */
[-C--:B------:R-:W-:Y:S01]  /*8920*/  FMUL.FTZ R8, R26, R88.reuse ;  /* 0x000000581a087220 */ /* 0x080fe20000410000 */
[-C--:B------:R-:W-:Y:S01]  /*8930*/  FMUL.FTZ R25, R39, R88.reuse ;  /* 0x0000005827197220 */ /* 0x080fe20000410000 */
[-C--:B------:R-:W-:Y:S01]  /*8940*/  FMUL.FTZ R26, R35, R88.reuse ;  /* 0x00000058231a7220 */ /* 0x080fe20000410000 */
[-C--:B------:R-:W-:Y:S01]  /*8950*/  FMUL.FTZ R27, R46, R88.reuse ;  /* 0x000000582e1b7220 */ /* 0x080fe20000410000 */
[-C--:B------:R-:W-:Y:S01]  /*8960*/  FMUL.FTZ R30, R42, R88.reuse ;  /* 0x000000582a1e7220 */ /* 0x080fe20000410000 */
[----:B------:R-:W-:Y:S01]  /*8970*/  F2FP.BF16.F32.PACK_AB R6, R6, R7 ;  /* 0x000000070606723e */ /* 0x000fe200000010ff */
[-C--:B------:R-:W-:Y:S01]  /*8980*/  FMUL.FTZ R34, R43, R88.reuse ;  /* 0x000000582b227220 */ /* 0x080fe20000410000 */
[----:B------:R-:W-:Y:S01]  /*8990*/  LOP3.LUT P0, R7, R89, 0x3, RZ, 0xc0, !PT ;  /* 0x0000000359077812 */ /* 0x000fe2000780c0ff */
[-C--:B------:R-:W-:Y:S01]  /*89a0*/  FMUL.FTZ R43, R62, R88.reuse ;  /* 0x000000583e2b7220 */ /* 0x080fe20000410000 */
[-C--:B------:R-:W-:Y:S01]  /*89b0*/  FMUL.FTZ R46, R58, R88.reuse ;  /* 0x000000583a2e7220 */ /* 0x080fe20000410000 */
[-C--:B------:R-:W-:Y:S01]  /*89c0*/  FMUL.FTZ R31, R47, R88.reuse ;  /* 0x000000582f1f7220 */ /* 0x080fe20000410000 */
[----:B------:R-:W-:Y:S01]  /*89d0*/  FMUL.FTZ R35, R54, R88 ;  /* 0x0000005836237220 */ /* 0x000fe20000410000 */
[----:B------:R-:W-:Y:S01]  /*89e0*/  F2FP.BF16.F32.PACK_AB R5, R5, R8 ;  /* 0x000000080505723e */ /* 0x000fe200000010ff */
[----:B------:R-:W-:Y:S01]  /*89f0*/  UMOV UR6, UR41 ;  /* 0x0000002900067c82 */ /* 0x000fe20008000000 */
[----:B-1----:R-:W-:Y:S01]  /*8a00*/  UMOV UR7, UR5 ;  /* 0x0000000500077c82 */ /* 0x002fe20008000000 */
[-C--:B------:R-:W-:Y:S01]  /*8a10*/  FMUL.FTZ R38, R50, R88.reuse ;  /* 0x0000005832267220 */ /* 0x080fe20000410000 */
[-C--:B------:R-:W-:Y:S01]  /*8a20*/  FMUL.FTZ R39, R55, R88.reuse ;  /* 0x0000005837277220 */ /* 0x080fe20000410000 */
[-C--:B------:R-:W-:Y:S01]  /*8a30*/  FMUL.FTZ R42, R51, R88.reuse ;  /* 0x00000058332a7220 */ /* 0x080fe20000410000 */
[-C--:B------:R-:W-:Y:S01]  /*8a40*/  FMUL.FTZ R47, R63, R88.reuse ;  /* 0x000000583f2f7220 */ /* 0x080fe20000410000 */
[----:B------:R-:W-:Y:S01]  /*8a50*/  FMUL.FTZ R54, R66, R88 ;  /* 0x0000005842367220 */ /* 0x000fe20000410000 */
[----:B------:R-:W-:Y:S01]  /*8a60*/  F2FP.BF16.F32.PACK_AB R9, R9, R10 ;  /* 0x0000000a0909723e */ /* 0x000fe200000010ff */
[----:B------:R-:W-:Y:S01]  /*8a70*/  FMUL.FTZ R63, R79, R88 ;  /* 0x000000584f3f7220 */ /* 0x000fe20000410000 */
[----:B------:R-:W-:Y:S01]  /*8a80*/  F2FP.BF16.F32.PACK_AB R8, R25, R26 ;  /* 0x0000001a1908723e */ /* 0x000fe200000010ff */
[----:B------:R-:W-:Y:S01]  /*8a90*/  FMUL.FTZ R66, R75, R88 ;  /* 0x000000584b427220 */ /* 0x000fe20000410000 */
[----:B------:R-:W-:Y:S01]  /*8aa0*/  F2FP.BF16.F32.PACK_AB R30, R27, R30 ;  /* 0x0000001e1b1e723e */ /* 0x000fe200000010ff */
[----:B------:R-:W-:Y:S01]  /*8ab0*/  IMAD.U32 R26, RZ, RZ, UR6 ;  /* 0x00000006ff1a7e24 */ /* 0x000fe2000f8e00ff */
[----:B------:R-:W-:Y:S01]  /*8ac0*/  ISETP.EQ.OR P0, PT, R7, 0x3, !P0 ;  /* 0x000000030700780c */ /* 0x000fe20004702670 */
[----:B------:R-:W-:Y:S01]  /*8ad0*/  IMAD.U32 R27, RZ, RZ, UR7 ;  /* 0x00000007ff1b7e24 */ /* 0x000fe2000f8e00ff */
[----:B------:R-:W-:Y:S01]  /*8ae0*/  F2FP.BF16.F32.PACK_AB R44, R44, R45 ;  /* 0x0000002d2c2c723e */ /* 0x000fe200000010ff */
[----:B------:R-:W-:Y:S01]  /*8af0*/  FMUL.FTZ R50, R59, R88 ;  /* 0x000000583b327220 */ /* 0x000fe20000410000 */
[----:B------:R-:W-:Y:S01]  /*8b00*/  F2FP.BF16.F32.PACK_AB R43, R43, R46 ;  /* 0x0000002e2b2b723e */ /* 0x000fe200000010ff */
[-C--:B------:R-:W-:Y:S01]  /*8b10*/  FMUL.FTZ R59, R78, R88.reuse ;  /* 0x000000584e3b7220 */ /* 0x080fe20000410000 */
[----:B------:R-:W-:Y:S01]  /*8b20*/  F2FP.BF16.F32.PACK_AB R49, R48, R49 ;  /* 0x000000313031723e */ /* 0x000fe200000010ff */
[-C--:B------:R-:W-:Y:S01]  /*8b30*/  FMUL.FTZ R62, R74, R88.reuse ;  /* 0x000000584a3e7220 */ /* 0x080fe20000410000 */
[----:B------:R-:W-:Y:S01]  /*8b40*/  F2FP.BF16.F32.PACK_AB R68, R68, R69 ;  /* 0x000000454444723e */ /* 0x000fe200000010ff */
[-C--:B------:R-:W-:Y:S01]  /*8b50*/  FMUL.FTZ R51, R70, R88.reuse ;  /* 0x0000005846337220 */ /* 0x080fe20000410000 */
[----:B------:R-:W-:Y:S01]  /*8b60*/  F2FP.BF16.F32.PACK_AB R73, R72, R73 ;  /* 0x000000494849723e */ /* 0x000fe200000010ff */
[-C--:B------:R-:W-:Y:S01]  /*8b70*/  FMUL.FTZ R55, R71, R88.reuse ;  /* 0x0000005847377220 */ /* 0x080fe20000410000 */
[----:B------:R-:W-:Y:S01]  /*8b80*/  SEL R45, R6, R9, P0 ;  /* 0x00000009062d7207 */ /* 0x000fe20000000000 */
[----:B------:R-:W-:Y:S01]  /*8b90*/  FMUL.FTZ R58, R67, R88 ;  /* 0x00000058433a7220 */ /* 0x000fe20000410000 */
[----:B------:R-:W-:Y:S01]  /*8ba0*/  SEL R46, R9, R6, P0 ;  /* 0x00000006092e7207 */ /* 0x000fe20000000000 */
[----:B------:R-:W-:Y:S01]  /*8bb0*/  IMAD.WIDE R6, R190, 0x2, R26 ;  /* 0x00000002be067825 */ /* 0x000fe200078e021a */
[----:B------:R-:W-:-:S03]  /*8bc0*/  F2FP.BF16.F32.PACK_AB R35, R35, R38 ;  /* 0x000000262323723e */ /* 0x000fc600000010ff */
[----:B------:R-:W-:Y:S01]  /*8bd0*/  FMUL.FTZ R71, R87, R88 ;  /* 0x0000005857477220 */ /* 0x000fe20000410000 */
[----:B------:R-:W-:Y:S01]  /*8be0*/  F2FP.BF16.F32.PACK_AB R42, R39, R42 ;  /* 0x0000002a272a723e */ /* 0x000fe200000010ff */
[-C--:B------:R-:W-:Y:S01]  /*8bf0*/  FMUL.FTZ R67, R86, R88.reuse ;  /* 0x0000005856437220 */ /* 0x080fe20000410000 */
[----:B------:R-:W-:Y:S01]  /*8c00*/  F2FP.BF16.F32.PACK_AB R52, R52, R53 ;  /* 0x000000353434723e */ /* 0x000fe200000010ff */
[-C--:B------:R-:W-:Y:S01]  /*8c10*/  FMUL.FTZ R70, R82, R88.reuse ;  /* 0x0000005852467220 */ /* 0x080fe20000410000 */
[----:B------:R-:W-:Y:S01]  /*8c20*/  F2FP.BF16.F32.PACK_AB R57, R56, R57 ;  /* 0x000000393839723e */ /* 0x000fe200000010ff */
[----:B------:R-:W-:Y:S01]  /*8c30*/  FMUL.FTZ R74, R83, R88 ;  /* 0x00000058534a7220 */ /* 0x000fe20000410000 */
[----:B------:R-:W-:Y:S01]  /*8c40*/  F2FP.BF16.F32.PACK_AB R60, R60, R61 ;  /* 0x0000003d3c3c723e */ /* 0x000fe200000010ff */
[----:B------:R-:W0:Y:S01]  /*8c50*/  LDC R87, c[0x0][0xc38] ;  /* 0x00030e00ff577b82 */ /* 0x000e220000000800 */
[----:B------:R-:W-:Y:S01]  /*8c60*/  F2FP.BF16.F32.PACK_AB R66, R63, R66 ;  /* 0x000000423f42723e */ /* 0x000fe200000010ff */
[----:B------:R-:W-:Y:S01]  /*8c70*/  UIADD3 UR5, -UR42, URZ, URZ ;  /* 0x0000003f2a057290 */ /* 0x000fe2000fffe13f */
[----:B------:R-:W-:Y:S01]  /*8c80*/  F2FP.BF16.F32.PACK_AB R65, R64, R65 ;  /* 0x000000414041723e */ /* 0x000fe200000010ff */
[----:B------:R-:W-:Y:S01]  /*8c90*/  ULDC UR6, c[0x0][0xc44] ;  /* 0x0003110000067ab9 */ /* 0x000fe20000000800 */
[----:B------:R-:W-:Y:S01]  /*8ca0*/  SEL R61, R44, R49, P0 ;  /* 0x000000312c3d7207 */ /* 0x000fe20000000000 */
[----:B------:R-:W-:Y:S01]  /*8cb0*/  UIMAD UR13, UR6, UR5, UR40 ;  /* 0x00000005060d72a4 */ /* 0x000fe2000f8e0228 */
[----:B------:R-:W-:Y:S01]  /*8cc0*/  SEL R63, R68, R73, P0 ;  /* 0x00000049443f7207 */ /* 0x000fe20000000000 */
[----:B------:R-:W-:Y:S01]  /*8cd0*/  UIADD3 UR4, UR4, 0x22860, URZ ;  /* 0x0002286004047890 */ /* 0x000fe2000fffe03f */
[----:B------:R-:W-:Y:S01]  /*8ce0*/  SEL R44, R49, R44, P0 ;  /* 0x0000002c312c7207 */ /* 0x000fe20000000000 */
[----:B------:R-:W-:Y:S01]  /*8cf0*/  USHF.R.S32.HI UR12, URZ, 0x1f, UR13 ;  /* 0x0000001f3f0c7899 */ /* 0x000fe2000801140d */
[----:B------:R-:W-:Y:S01]  /*8d00*/  SEL R68, R73, R68, P0 ;  /* 0x0000004449447207 */ /* 0x000fe20000000000 */
[----:B------:R-:W-:Y:S01]  /*8d10*/  UPRMT UR4, UR38, 0x654, UR4 ;  /* 0x0000065426047896 */ /* 0x000fe20008000004 */
[----:B------:R-:W-:Y:S01]  /*8d20*/  F2FP.BF16.F32.PACK_AB R12, R11, R12 ;  /* 0x0000000c0b0c723e */ /* 0x000fe200000010ff */
[----:B------:R-:W-:Y:S01]  /*8d30*/  UIMAD UR5, UR12, UR8, URZ ;  /* 0x000000080c0572a4 */ /* 0x000fe2000f8e023f */
[----:B------:R-:W-:Y:S01]  /*8d40*/  SEL R49, R52, R57, P0 ;  /* 0x0000003934317207 */ /* 0x000fe20000000000 */
[----:B------:R-:W-:Y:S01]  /*8d50*/  UIMAD.WIDE.U32 UR6, UR13, UR8, URZ ;  /* 0x000000080d0672a5 */ /* 0x000fe2000f8e003f */
[----:B------:R-:W-:Y:S01]  /*8d60*/  SEL R73, R35, R42, P0 ;  /* 0x0000002a23497207 */ /* 0x000fe20000000000 */
[----:B------:R-:W-:Y:S01]  /*8d70*/  UIMAD UR5, UR13, UR9, UR5 ;  /* 0x000000090d0572a4 */ /* 0x000fe2000f8e0205 */
[----:B------:R-:W-:Y:S01]  /*8d80*/  SEL R72, R42, R35, P0 ;  /* 0x000000232a487207 */ /* 0x000fe20000000000 */
[----:B------:R-:W-:Y:S01]  /*8d90*/  UIMAD UR8, UR14, UR10, URZ ;  /* 0x0000000a0e0872a4 */ /* 0x000fe2000f8e023f */
[----:B------:R-:W-:Y:S01]  /*8da0*/  F2FP.BF16.F32.PACK_AB R15, R15, R20 ;  /* 0x000000140f0f723e */ /* 0x000fe200000010ff */
[----:B------:R-:W-:Y:S01]  /*8db0*/  SYNCS.ARRIVE.TRANS64.RED.A1T0 RZ, [UR4], RZ ;  /* 0x000000ffffff79a7 */ /* 0x000fe20008100404 */
[----:B------:R-:W-:Y:S01]  /*8dc0*/  SEL R52, R57, R52, P0 ;  /* 0x0000003439347207 */ /* 0x000fe20000000000 */
[----:B------:R-:W-:Y:S01]  /*8dd0*/  UIADD3 UR7, UR7, UR5, URZ ;  /* 0x0000000507077290 */ /* 0x000fe2000fffe03f */
[----:B------:R-:W-:Y:S01]  /*8de0*/  IADD3 R35, P6, R6, 0x4060, RZ ;  /* 0x0000406006237810 */ /* 0x000fe20007fde0ff */
[----:B------:R-:W-:Y:S01]  /*8df0*/  UIMAD UR8, UR42, UR11, UR8 ;  /* 0x0000000b2a0872a4 */ /* 0x000fe2000f8e0208 */
[----:B------:R-:W-:Y:S01]  /*8e00*/  SEL R57, R60, R65, P0 ;  /* 0x000000413c397207 */ /* 0x000fe20000000000 */
[----:B------:R-:W-:Y:S01]  /*8e10*/  UIMAD.WIDE.U32 UR6, UR42, UR10, UR6 ;  /* 0x0000000a2a0672a5 */ /* 0x000fe2000f8e0006 */
[----:B------:R-:W-:Y:S01]  /*8e20*/  F2FP.BF16.F32.PACK_AB R59, R59, R62 ;  /* 0x0000003e3b3b723e */ /* 0x000fe200000010ff */
[----:B------:R-:W-:Y:S01]  /*8e30*/  ULDC.64 UR4, c[0x0][0xb50] ;  /* 0x0002d40000047ab9 */ /* 0x000fe20000000a00 */
[----:B------:R-:W-:-:S02]  /*8e40*/  SEL R60, R65, R60, P0 ;  /* 0x0000003c413c7207 */ /* 0x000fc40000000000 */
[----:B------:R-:W-:Y:S02]  /*8e50*/  F2FP.BF16.F32.PACK_AB R31, R31, R34 ;  /* 0x000000221f1f723e */ /* 0x000fe400000010ff */
[----:B------:R-:W-:Y:S02]  /*8e60*/  SEL R65, R5, R12, P0 ;  /* 0x0000000c05417207 */ /* 0x000fe40000000000 */
[----:B------:R-:W-:Y:S01]  /*8e70*/  SEL R62, R12, R5, P0 ;  /* 0x000000050c3e7207 */ /* 0x000fe20000000000 */
[----:B------:R-:W-:Y:S01]  /*8e80*/  IMAD R5, R18, 0x40, R2 ;  /* 0x0000004012057824 */ /* 0x000fe200078e0202 */
[----:B------:R-:W-:Y:S02]  /*8e90*/  SEL R69, R15, R8, P0 ;  /* 0x000000080f457207 */ /* 0x000fe40000000000 */
[----:B------:R-:W-:Y:S01]  /*8ea0*/  SEL R64, R8, R15, P0 ;  /* 0x0000000f08407207 */ /* 0x000fe20000000000 */
[----:B------:R-:W-:Y:S01]  /*8eb0*/  IMAD.WIDE R26, R5, 0x2, R26 ;  /* 0x00000002051a7825 */ /* 0x000fe200078e021a */
[----:B------:R-:W-:-:S02]  /*8ec0*/  LOP3.LUT R34, R35, 0x380, RZ, 0xc0, !PT ;  /* 0x0000038023227812 */ /* 0x000fc400078ec0ff */
[----:B------:R-:W-:Y:S02]  /*8ed0*/  IADD3 R8, P2, R6, 0x20, RZ ;  /* 0x0000002006087810 */ /* 0x000fe40007f5e0ff */
[----:B------:R-:W-:Y:S02]  /*8ee0*/  SHF.R.U64 R34, R34, 0x3, RZ ;  /* 0x0000000322227819 */ /* 0x000fe400000012ff */
[----:B------:R-:W-:Y:S02]  /*8ef0*/  LOP3.LUT R5, R8, 0x380, RZ, 0xc0, !PT ;  /* 0x0000038008057812 */ /* 0x000fe400078ec0ff */
[----:B------:R-:W-:Y:S01]  /*8f00*/  LOP3.LUT R34, R34, R35, RZ, 0x3c, !PT ;  /* 0x0000002322227212 */ /* 0x000fe200078e3cff */
[----:B------:R-:W-:Y:S01]  /*8f10*/  IMAD.X R35, RZ, RZ, R7, P6 ;  /* 0x000000ffff237224 */ /* 0x000fe200030e0607 */
[----:B------:R-:W-:Y:S02]  /*8f20*/  SHF.R.U64 R5, R5, 0x3, RZ ;  /* 0x0000000305057819 */ /* 0x000fe400000012ff */
[----:B------:R-:W-:-:S02]  /*8f30*/  IADD3 R10, P6, R6, 0x40, RZ ;  /* 0x00000040060a7810 */ /* 0x000fc40007fde0ff */
[----:B------:R-:W-:Y:S02]  /*8f40*/  F2FP.BF16.F32.PACK_AB R33, R32, R33 ;  /* 0x000000212021723e */ /* 0x000fe400000010ff */
[----:B------:R-:W-:Y:S02]  /*8f50*/  LOP3.LUT R32, R5, R8, RZ, 0x3c, !PT ;  /* 0x0000000805207212 */ /* 0x000fe400078e3cff */
[----:B------:R-:W-:Y:S02]  /*8f60*/  LOP3.LUT R5, R10, 0x380, RZ, 0xc0, !PT ;  /* 0x000003800a057812 */ /* 0x000fe400078ec0ff */
[----:B------:R-:W-:Y:S01]  /*8f70*/  F2FP.BF16.F32.PACK_AB R28, R28, R29 ;  /* 0x0000001d1c1c723e */ /* 0x000fe200000010ff */
[----:B------:R-:W-:Y:S01]  /*8f80*/  IMAD.X R29, RZ, RZ, R7, P6 ;  /* 0x000000ffff1d7224 */ /* 0x000fe200030e0607 */
[----:B------:R-:W-:Y:S02]  /*8f90*/  SHF.R.U64 R5, R5, 0x3, RZ ;  /* 0x0000000305057819 */ /* 0x000fe400000012ff */
[----:B------:R-:W-:-:S02]  /*8fa0*/  F2FP.BF16.F32.PACK_AB R51, R51, R54 ;  /* 0x000000363333723e */ /* 0x000fc400000010ff */
[----:B------:R-:W-:Y:S02]  /*8fb0*/  SEL R53, R28, R33, P0 ;  /* 0x000000211c357207 */ /* 0x000fe40000000000 */
[----:B------:R-:W-:Y:S01]  /*8fc0*/  SEL R54, R33, R28, P0 ;  /* 0x0000001c21367207 */ /* 0x000fe20000000000 */
[----:B------:R-:W-:Y:S01]  /*8fd0*/  IMAD.X R33, RZ, RZ, R7, P2 ;  /* 0x000000ffff217224 */ /* 0x000fe200010e0607 */
[----:B------:R-:W-:Y:S02]  /*8fe0*/  LOP3.LUT R28, R5, R10, RZ, 0x3c, !PT ;  /* 0x0000000a051c7212 */ /* 0x000fe400078e3cff */
[----:B------:R-:W1:Y:S01]  /*8ff0*/  LDC R5, c[0x0][0xbe8] ;  /* 0x0002fa00ff057b82 */ /* 0x000e620000000800 */
[----:B------:R-:W-:Y:S02]  /*9000*/  F2FP.BF16.F32.PACK_AB R50, R47, R50 ;  /* 0x000000322f32723e */ /* 0x000fe400000010ff */
[----:B------:R-:W-:Y:S02]  /*9010*/  F2FP.BF16.F32.PACK_AB R24, R21, R24 ;  /* 0x000000181518723e */ /* 0x000fe400000010ff */
[----:B------:R-:W-:-:S02]  /*9020*/  SEL R75, R43, R50, P0 ;  /* 0x000000322b4b7207 */ /* 0x000fc40000000000 */
[----:B------:R-:W-:Y:S02]  /*9030*/  SEL R76, R50, R43, P0 ;  /* 0x0000002b324c7207 */ /* 0x000fe40000000000 */
[----:B------:R-:W-:Y:S02]  /*9040*/  LOP3.LUT R43, R6, 0x380, RZ, 0xc0, !PT ;  /* 0x00000380062b7812 */ /* 0x000fe400078ec0ff */
[----:B------:R-:W-:Y:S02]  /*9050*/  IADD3 R21, P2, R26, 0x2000, RZ ;  /* 0x000020001a157810 */ /* 0x000fe40007f5e0ff */
[----:B------:R-:W-:Y:S02]  /*9060*/  SHF.R.U64 R43, R43, 0x3, RZ ;  /* 0x000000032b2b7819 */ /* 0x000fe400000012ff */
[----:B------:R-:W-:Y:S02]  /*9070*/  LOP3.LUT R20, R21, 0x380, RZ, 0xc0, !PT ;  /* 0x0000038015147812 */ /* 0x000fe400078ec0ff */
[----:B------:R-:W-:-:S02]  /*9080*/  IADD3 R11, P3, R6, 0x4000, RZ ;  /* 0x00004000060b7810 */ /* 0x000fc40007f7e0ff */
[----:B------:R-:W-:Y:S02]  /*9090*/  F2FP.BF16.F32.PACK_AB R13, R13, R14 ;  /* 0x0000000e0d0d723e */ /* 0x000fe400000010ff */
[C---:B------:R-:W-:Y:S02]  /*90a0*/  IADD3 R14, P5, R6.reuse, 0x4040, RZ ;  /* 0x00004040060e7810 */ /* 0x040fe40007fbe0ff */
[C---:B------:R-:W-:Y:S02]  /*90b0*/  IADD3 R12, P4, R6.reuse, 0x4020, RZ ;  /* 0x00004020060c7810 */ /* 0x040fe40007f9e0ff */
[----:B------:R-:W-:Y:S02]  /*90c0*/  IADD3 R9, P1, R6, 0x60, RZ ;  /* 0x0000006006097810 */ /* 0x000fe40007f3e0ff */
[----:B------:R-:W-:Y:S01]  /*90d0*/  LOP3.LUT R42, R43, R6, RZ, 0x3c, !PT ;  /* 0x000000062b2a7212 */ /* 0x000fe200078e3cff */
[----:B------:R-:W-:Y:S01]  /*90e0*/  IMAD.X R39, RZ, RZ, R7, P4 ;  /* 0x000000ffff277224 */ /* 0x000fe200020e0607 */
[----:B------:R-:W-:-:S02]  /*90f0*/  SHF.R.U64 R20, R20, 0x3, RZ ;  /* 0x0000000314147819 */ /* 0x000fc400000012ff */
[----:B------:R-:W-:Y:S02]  /*9100*/  LOP3.LUT R6, R11, 0x380, RZ, 0xc0, !PT ;  /* 0x000003800b067812 */ /* 0x000fe400078ec0ff */
[----:B------:R-:W-:Y:S01]  /*9110*/  LOP3.LUT R20, R20, R21, RZ, 0x3c, !PT ;  /* 0x0000001514147212 */ /* 0x000fe200078e3cff */
[----:B------:R-:W-:Y:S01]  /*9120*/  IMAD.X R21, RZ, RZ, R27, P2 ;  /* 0x000000ffff157224 */ /* 0x000fe200010e061b */
[----:B------:R-:W-:Y:S02]  /*9130*/  SHF.R.U64 R6, R6, 0x3, RZ ;  /* 0x0000000306067819 */ /* 0x000fe400000012ff */
[----:B-1----:R-:W-:Y:S02]  /*9140*/  ISETP.NE.AND P2, PT, R5, 0x1, PT ;  /* 0x000000010500780c */ /* 0x002fe40003f45270 */
[----:B------:R-:W-:Y:S02]  /*9150*/  F2FP.BF16.F32.PACK_AB R41, R40, R41 ;  /* 0x000000292829723e */ /* 0x000fe400000010ff */
[----:B------:R-:W-:-:S02]  /*9160*/  LOP3.LUT R40, R6, R11, RZ, 0x3c, !PT ;  /* 0x0000000b06287212 */ /* 0x000fc400078e3cff */
[----:B------:R-:W-:Y:S02]  /*9170*/  LOP3.LUT R6, R9, 0x380, RZ, 0xc0, !PT ;  /* 0x0000038009067812 */ /* 0x000fe400078ec0ff */
[----:B------:R-:W-:Y:S02]  /*9180*/  IADD3 R25, P6, R26, 0x1000, RZ ;  /* 0x000010001a197810 */ /* 0x000fe40007fde0ff */
[----:B------:R-:W-:Y:S02]  /*9190*/  SHF.R.U64 R6, R6, 0x3, RZ ;  /* 0x0000000306067819 */ /* 0x000fe400000012ff */
[----:B------:R-:W-:Y:S02]  /*91a0*/  F2FP.BF16.F32.PACK_AB R67, R67, R70 ;  /* 0x000000464343723e */ /* 0x000fe400000010ff */
[----:B------:R-:W-:Y:S02]  /*91b0*/  F2FP.BF16.F32.PACK_AB R74, R71, R74 ;  /* 0x0000004a474a723e */ /* 0x000fe400000010ff */
[----:B------:R-:W-:-:S02]  /*91c0*/  SEL R71, R30, R31, P0 ;  /* 0x0000001f1e477207 */ /* 0x000fc40000000000 */
[----:B------:R-:W-:Y:S01]  /*91d0*/  SEL R70, R31, R30, P0 ;  /* 0x0000001e1f467207 */ /* 0x000fe20000000000 */
[----:B------:R-:W-:Y:S01]  /*91e0*/  IMAD.X R31, RZ, RZ, R7, P1 ;  /* 0x000000ffff1f7224 */ /* 0x000fe200008e0607 */
[----:B------:R-:W-:Y:S02]  /*91f0*/  SEL R47, R13, R24, P0 ;  /* 0x000000180d2f7207 */ /* 0x000fe40000000000 */
[----:B------:R-:W-:Y:S02]  /*9200*/  SEL R48, R24, R13, P0 ;  /* 0x0000000d18307207 */ /* 0x000fe40000000000 */
[----:B------:R-:W-:Y:S02]  /*9210*/  LOP3.LUT R30, R6, R9, RZ, 0x3c, !PT ;  /* 0x00000009061e7212 */ /* 0x000fe400078e3cff */
[----:B------:R-:W-:Y:S01]  /*9220*/  MOV R79, R34 ;  /* 0x00000022004f7202 */ /* 0x000fe20000000f00 */
[----:B------:R-:W-:Y:S01]  /*9230*/  IMAD R34, RZ, RZ, -UR40 ;  /* 0x80000028ff227e24 */ /* 0x000fe2000f8e02ff */
[----:B------:R-:W-:Y:S01]  /*9240*/  F2FP.BF16.F32.PACK_AB R58, R55, R58 ;  /* 0x0000003a373a723e */ /* 0x000fe200000010ff */
[----:B------:R-:W1:Y:S01]  /*9250*/  @P2 LDC R35, c[0x0][0xbec] ;  /* 0x0002fb00ff232b82 */ /* 0x000e620000000800 */
[----:B------:R-:W-:Y:S01]  /*9260*/  LOP3.LUT R24, R25, 0x380, RZ, 0xc0, !PT ;  /* 0x0000038019187812 */ /* 0x000fe200078ec0ff */
[----:B0-----:R-:W-:Y:S01]  /*9270*/  IMAD R87, R87, R34, UR43 ;  /* 0x0000002b57577e24 */ /* 0x001fe2000f8e0222 */
[----:B------:R-:W-:Y:S01]  /*9280*/  SEL R77, R51, R58, P0 ;  /* 0x0000003a334d7207 */ /* 0x000fe20000000000 */
[----:B------:R-:W-:Y:S01]  /*9290*/  IMAD.U32 R34, RZ, RZ, UR8 ;  /* 0x00000008ff227e24 */ /* 0x000fe2000f8e00ff */
[----:B------:R-:W-:Y:S01]  /*92a0*/  SHF.R.U64 R24, R24, 0x3, RZ ;  /* 0x0000000318187819 */ /* 0x000fe200000012ff */
[----:B------:R-:W-:Y:S01]  /*92b0*/  ULDC.64 UR8, c[0x0][0xae8] ;  /* 0x0002ba0000087ab9 */ /* 0x000fe20000000a00 */
[----:B------:R-:W-:-:S02]  /*92c0*/  MOV R84, R30 ;  /* 0x0000001e00547202 */ /* 0x000fc40000000f00 */
[----:B------:R-:W-:Y:S01]  /*92d0*/  SEL R58, R58, R51, P0 ;  /* 0x000000333a3a7207 */ /* 0x000fe20000000000 */
[----:B------:R-:W0:Y:S01]  /*92e0*/  @P2 LDC R30, c[0x0][0xbf0] ;  /* 0x0002fc00ff1e2b82 */ /* 0x000e220000000800 */
[----:B------:R-:W-:Y:S02]  /*92f0*/  SEL R51, R59, R66, P0 ;  /* 0x000000423b337207 */ /* 0x000fe40000000000 */
[----:B------:R-:W-:Y:S02]  /*9300*/  SEL R66, R66, R59, P0 ;  /* 0x0000003b42427207 */ /* 0x000fe40000000000 */
[----:B------:R-:W-:Y:S02]  /*9310*/  SEL R59, R67, R74, P0 ;  /* 0x0000004a433b7207 */ /* 0x000fe40000000000 */
[----:B------:R-:W-:Y:S01]  /*9320*/  LOP3.LUT R24, R24, R25, RZ, 0x3c, !PT ;  /* 0x0000001918187212 */ /* 0x000fe200078e3cff */
[----:B------:R-:W-:Y:S01]  /*9330*/  IMAD.X R25, RZ, RZ, R27, P6 ;  /* 0x000000ffff197224 */ /* 0x000fe200030e061b */
[----:B------:R-:W-:-:S02]  /*9340*/  SEL R74, R74, R67, P0 ;  /* 0x000000434a4a7207 */ /* 0x000fc40000000000 */
[----:B------:R-:W-:Y:S02]  /*9350*/  IADD3 R67, P6, R26, 0x7000, RZ ;  /* 0x000070001a437810 */ /* 0x000fe40007fde0ff */
[----:B------:R-:W-:Y:S02]  /*9360*/  MOV R43, R7 ;  /* 0x00000007002b7202 */ /* 0x000fe40000000f00 */
[----:B------:R-:W-:Y:S02]  /*9370*/  LOP3.LUT R6, R67, 0x380, RZ, 0xc0, !PT ;  /* 0x0000038043067812 */ /* 0x000fe400078ec0ff */
[----:B------:R-:W-:Y:S02]  /*9380*/  MOV R85, R42 ;  /* 0x0000002a00557202 */ /* 0x000fe40000000f00 */
[----:B------:R-:W-:Y:S02]  /*9390*/  SHF.R.U64 R6, R6, 0x3, RZ ;  /* 0x0000000306067819 */ /* 0x000fe400000012ff */
[----:B------:R-:W-:Y:S01]  /*93a0*/  MOV R42, R32 ;  /* 0x00000020002a7202 */ /* 0x000fe20000000f00 */
[----:B------:R-:W-:Y:S01]  /*93b0*/  IMAD R32, R87, 0x80, R189 ;  /* 0x0000008057207824 */ /* 0x000fe200078e02bd */
[----:B------:R-:W-:-:S02]  /*93c0*/  LOP3.LUT R13, R14, 0x380, RZ, 0xc0, !PT ;  /* 0x000003800e0d7812 */ /* 0x000fc400078ec0ff */
[----:B------:R-:W-:Y:S02]  /*93d0*/  LOP3.LUT R6, R6, R67, RZ, 0x3c, !PT ;  /* 0x0000004306067212 */ /* 0x000fe400078e3cff */
[----:B------:R-:W-:Y:S01]  /*93e0*/  MOV R67, R28 ;  /* 0x0000001c00437202 */ /* 0x000fe20000000f00 */
[----:B-1----:R-:W-:Y:S01]  /*93f0*/  @P2 IMAD.HI.U32 R29, R32, R35, RZ ;  /* 0x00000023201d2227 */ /* 0x002fe200078e00ff */
[----:B------:R-:W-:Y:S02]  /*9400*/  F2FP.BF16.F32.PACK_AB R36, R36, R37 ;  /* 0x000000252424723e */ /* 0x000fe400000010ff */
[----:B------:R-:W-:Y:S01]  /*9410*/  SHF.R.U64 R13, R13, 0x3, RZ ;  /* 0x000000030d0d7819 */ /* 0x000fe200000012ff */
[----:B------:R-:W-:Y:S01]  /*9420*/  IMAD.MOV.U32 R28, RZ, RZ, R32 ;  /* 0x000000ffff1c7224 */ /* 0x000fe200078e0020 */
[----:B------:R-:W-:Y:S02]  /*9430*/  IADD3 R15, P1, R26, 0x3000, RZ ;  /* 0x000030001a0f7810 */ /* 0x000fe40007f3e0ff */
[----:B------:R-:W-:-:S02]  /*9440*/  SEL R55, R36, R41, P0 ;  /* 0x0000002924377207 */ /* 0x000fc40000000000 */
[----:B------:R-:W-:Y:S01]  /*9450*/  SEL R56, R41, R36, P0 ;  /* 0x0000002429387207 */ /* 0x000fe20000000000 */
[----:B------:R-:W-:Y:S01]  /*9460*/  IMAD.X R41, RZ, RZ, R7, P3 ;  /* 0x000000ffff297224 */ /* 0x000fe200018e0607 */
[----:B0-----:R-:W-:Y:S02]  /*9470*/  @P2 SHF.R.U32.HI R28, RZ, R30, R29 ;  /* 0x0000001eff1c2219 */ /* 0x001fe4000001161d */
[----:B------:R-:W-:Y:S02]  /*9480*/  LOP3.LUT R36, R13, R14, RZ, 0x3c, !PT ;  /* 0x0000000e0d247212 */ /* 0x000fe400078e3cff */
[----:B------:R-:W-:Y:S02]  /*9490*/  LOP3.LUT R14, R15, 0x380, RZ, 0xc0, !PT ;  /* 0x000003800f0e7812 */ /* 0x000fe400078ec0ff */
[----:B------:R-:W-:Y:S02]  /*94a0*/  IADD3.X R37, RZ, R7, RZ, P5, !PT ;  /* 0x00000007ff257210 */ /* 0x000fe40002ffe4ff */
[----:B------:R-:W-:-:S02]  /*94b0*/  IADD3 R30, -R28, RZ, RZ ;  /* 0x000000ff1c1e7210 */ /* 0x000fc40007ffe1ff */
[----:B------:R-:W-:Y:S02]  /*94c0*/  SHF.R.U64 R14, R14, 0x3, RZ ;  /* 0x000000030e0e7819 */ /* 0x000fe400000012ff */
[----:B------:R-:W-:Y:S01]  /*94d0*/  MOV R81, R36 ;  /* 0x0000002400517202 */ /* 0x000fe20000000f00 */
[----:B------:R-:W-:Y:S01]  /*94e0*/  IMAD R37, R5, R30, R32 ;  /* 0x0000001e05257224 */ /* 0x000fe200078e0220 */
[----:B------:R-:W-:Y:S01]  /*94f0*/  LOP3.LUT R14, R14, R15, RZ, 0x3c, !PT ;  /* 0x0000000f0e0e7212 */ /* 0x000fe200078e3cff */
[----:B------:R-:W-:Y:S01]  /*9500*/  IMAD.X R15, RZ, RZ, R27, P1 ;  /* 0x000000ffff0f7224 */ /* 0x000fe200008e061b */
[----:B------:R-:W-:Y:S02]  /*9510*/  MOV R83, R40 ;  /* 0x0000002800537202 */ /* 0x000fe40000000f00 */
[----:B------:R-:W-:Y:S02]  /*9520*/  LOP3.LUT R7, R12, 0x380, RZ, 0xc0, !PT ;  /* 0x000003800c077812 */ /* 0x000fe400078ec0ff */
[----:B------:R-:W-:-:S02]  /*9530*/  SHF.R.S32.HI R29, RZ, 0x1f, R28 ;  /* 0x0000001fff1d7819 */ /* 0x000fc4000001141c */
[----:B------:R-:W-:Y:S02]  /*9540*/  IADD3 R40, P1, R28, UR6, RZ ;  /* 0x000000061c287c10 */ /* 0x000fe4000ff3e0ff */
[C---:B------:R-:W-:Y:S02]  /*9550*/  IADD3 R11, P4, R26.reuse, 0x5000, RZ ;  /* 0x000050001a0b7810 */ /* 0x040fe40007f9e0ff */
[----:B------:R-:W-:Y:S02]  /*9560*/  SHF.R.S32.HI R36, RZ, 0x1f, R37 ;  /* 0x0000001fff247819 */ /* 0x000fe40000011425 */
[----:B------:R-:W-:Y:S02]  /*9570*/  SHF.R.U64 R7, R7, 0x3, RZ ;  /* 0x0000000307077819 */ /* 0x000fe400000012ff */
[----:B------:R-:W-:Y:S01]  /*9580*/  IADD3.X R41, R29, UR7, R34, P1, !PT ;  /* 0x000000071d297c10 */ /* 0x000fe20008ffe422 */
[----:B------:R-:W-:Y:S01]  /*9590*/  ULDC.64 UR6, c[0x0][0xb88] ;  /* 0x0002e20000067ab9 */ /* 0x000fe20000000a00 */
[----:B------:R-:W-:Y:S01]  /*95a0*/  IADD3 R13, P3, R26, 0x4000, RZ ;  /* 0x000040001a0d7810 */ /* 0x000fe20007f7e0ff */
[----:B--2---:R-:W-:Y:S01]  /*95b0*/  SHFL.IDX PT, R45, R45, R4, 0x1c1f ;  /* 0x001c1f042d2d7589 */ /* 0x004fe200000e0000 */
[----:B------:R-:W-:Y:S01]  /*95c0*/  LOP3.LUT R33, R4, 0x2, RZ, 0x3c, !PT ;  /* 0x0000000204217812 */ /* 0x000fe200078e3cff */
[----:B------:R-:W-:Y:S01]  /*95d0*/  IMAD R36, R36, UR6, RZ ;  /* 0x0000000624247c24 */ /* 0x000fe2000f8e02ff */
[----:B------:R-:W-:Y:S01]  /*95e0*/  LOP3.LUT R10, R11, 0x380, RZ, 0xc0, !PT ;  /* 0x000003800b0a7812 */ /* 0x000fe200078ec0ff */
[----:B------:R-:W-:Y:S01]  /*95f0*/  SHFL.IDX PT, R65, R65, R4, 0x1c1f ;  /* 0x001c1f0441417589 */ /* 0x000fe200000e0000 */
[----:B------:R-:W-:Y:S01]  /*9600*/  LOP3.LUT R38, R7, R12, RZ, 0x3c, !PT ;  /* 0x0000000c07267212 */ /* 0x000fe200078e3cff */
[----:B------:R-:W-:Y:S01]  /*9610*/  IMAD.WIDE.U32 R40, R37, UR6, R40 ;  /* 0x0000000625287c25 */ /* 0x000fe2000f8e0028 */
[----:B------:R-:W-:Y:S01]  /*9620*/  LOP3.LUT R12, R13, 0x380, RZ, 0xc0, !PT ;  /* 0x000003800d0c7812 */ /* 0x000fe200078ec0ff */
[----:B------:R-:W0:Y:S01]  /*9630*/  SHFL.IDX PT, R46, R46, R33, 0x1c1f ;  /* 0x001c1f212e2e7589 */ /* 0x000e2200000e0000 */
[----:B------:R-:W-:Y:S01]  /*9640*/  SHF.R.U64 R10, R10, 0x3, RZ ;  /* 0x000000030a0a7819 */ /* 0x000fe200000012ff */
[----:B------:R-:W-:Y:S01]  /*9650*/  ULDC UR6, c[0x0][0xa88] ;  /* 0x0002a20000067ab9 */ /* 0x000fe20000000800 */
[----:B------:R-:W-:Y:S01]  /*9660*/  SHF.R.U64 R12, R12, 0x3, RZ ;  /* 0x000000030c0c7819 */ /* 0x000fe200000012ff */
[----:B------:R-:W1:Y:S01]  /*9670*/  SHFL.IDX PT, R62, R62, R33, 0x1c1f ;  /* 0x001c1f213e3e7589 */ /* 0x000e6200000e0000 */
[----:B------:R-:W-:Y:S01]  /*9680*/  LOP3.LUT R10, R10, R11, RZ, 0x3c, !PT ;  /* 0x0000000b0a0a7212 */ /* 0x000fe200078e3cff */
[----:B------:R-:W-:Y:S01]  /*9690*/  IMAD.X R11, RZ, RZ, R27, P4 ;  /* 0x000000ffff0b7224 */ /* 0x000fe200020e061b */
[----:B------:R-:W-:Y:S01]  /*96a0*/  LOP3.LUT P1, RZ, R19, 0x3, RZ, 0xc0, !PT ;  /* 0x0000000313ff7812 */ /* 0x000fe2000782c0ff */
[----:B------:R-:W-:Y:S01]  /*96b0*/  SHFL.IDX PT, R47, R47, R4, 0x1c1f ;  /* 0x001c1f042f2f7589 */ /* 0x000fe200000e0000 */
[----:B------:R-:W-:-:S02]  /*96c0*/  MOV R82, R38 ;  /* 0x0000002600527202 */ /* 0x000fc40000000f00 */
[----:B------:R-:W-:Y:S01]  /*96d0*/  LOP3.LUT R12, R12, R13, RZ, 0x3c, !PT ;  /* 0x0000000d0c0c7212 */ /* 0x000fe200078e3cff */
[----:B------:R-:W-:Y:S01]  /*96e0*/  SHFL.IDX PT, R69, R69, R4, 0x1c1f ;  /* 0x001c1f0445457589 */ /* 0x000fe200000e0000 */
[----:B------:R-:W-:Y:S01]  /*96f0*/  IMAD.X R13, RZ, RZ, R27, P3 ;  /* 0x000000ffff0d7224 */ /* 0x000fe200018e061b */
[C---:B------:R-:W-:Y:S02]  /*9700*/  IADD3 R9, P5, R26.reuse, 0x6000, RZ ;  /* 0x000060001a097810 */ /* 0x040fe40007fbe0ff */
[----:B------:R-:W2:Y:S01]  /*9710*/  SHFL.IDX PT, R48, R48, R33, 0x1c1f ;  /* 0x001c1f2130307589 */ /* 0x000ea200000e0000 */
[----:B------:R-:W-:Y:S02]  /*9720*/  LOP3.LUT R7, R26, 0x380, RZ, 0xc0, !PT ;  /* 0x000003801a077812 */ /* 0x000fe400078ec0ff */
[----:B------:R-:W-:Y:S01]  /*9730*/  LOP3.LUT R8, R9, 0x380, RZ, 0xc0, !PT ;  /* 0x0000038009087812 */ /* 0x000fe200078ec0ff */
[----:B------:R-:W3:Y:S01]  /*9740*/  SHFL.IDX PT, R64, R64, R33, 0x1c1f ;  /* 0x001c1f2140407589 */ /* 0x000ee200000e0000 */
[----:B------:R-:W-:-:S02]  /*9750*/  SHF.R.U64 R7, R7, 0x3, RZ ;  /* 0x0000000307077819 */ /* 0x000fc400000012ff */
[----:B------:R-:W-:Y:S01]  /*9760*/  SHF.R.U64 R8, R8, 0x3, RZ ;  /* 0x0000000308087819 */ /* 0x000fe200000012ff */
[----:B------:R-:W-:Y:S01]  /*9770*/  SHFL.IDX PT, R53, R53, R4, 0x1c1f ;  /* 0x001c1f0435357589 */ /* 0x000fe200000e0000 */
[----:B0-----:R-:W-:Y:S02]  /*9780*/  SEL R28, R45, R46, P0 ;  /* 0x0000002e2d1c7207 */ /* 0x001fe40000000000 */
[----:B------:R-:W-:Y:S01]  /*9790*/  SEL R30, R46, R45, P0 ;  /* 0x0000002d2e1e7207 */ /* 0x000fe20000000000 */
[----:B------:R-:W-:Y:S01]  /*97a0*/  SHFL.IDX PT, R71, R71, R4, 0x1c1f ;  /* 0x001c1f0447477589 */ /* 0x000fe200000e0000 */
[----:B-1----:R-:W-:Y:S01]  /*97b0*/  SEL R29, R65, R62, P0 ;  /* 0x0000003e411d7207 */ /* 0x002fe20000000000 */
[----:B------:R-:W-:Y:S01]  /*97c0*/  IMAD R45, R37, UR7, R36 ;  /* 0x00000007252d7c24 */ /* 0x000fe2000f8e0224 */
[----:B------:R-:W-:Y:S01]  /*97d0*/  SEL R31, R62, R65, P0 ;  /* 0x000000413e1f7207 */ /* 0x000fe20000000000 */
[----:B------:R-:W-:Y:S01]  /*97e0*/  BAR.SYNC.DEFER_BLOCKING 0x1, 0x100 ;  /* 0x0044000000007b1d */ /* 0x000fe20000010000 */
[----:B------:R-:W-:Y:S01]  /*97f0*/  IMAD R46, R87, 0x80, R188 ;  /* 0x00000080572e7824 */ /* 0x000fe200078e02bc */
[----:B------:R-:W-:-:S02]  /*9800*/  LOP3.LUT R8, R8, R9, RZ, 0x3c, !PT ;  /* 0x0000000908087212 */ /* 0x000fc400078e3cff */
[----:B------:R-:W-:Y:S02]  /*9810*/  IADD3.X R9, RZ, R27, RZ, P5, !PT ;  /* 0x0000001bff097210 */ /* 0x000fe40002ffe4ff */
[----:B------:R-:W-:Y:S01]  /*9820*/  LOP3.LUT R26, R7, R26, RZ, 0x3c, !PT ;  /* 0x0000001a071a7212 */ /* 0x000fe200078e3cff */
[----:B------:R-:W-:Y:S01]  /*9830*/  IMAD.X R7, RZ, RZ, R27, P6 ;  /* 0x000000ffff077224 */ /* 0x000fe200030e061b */
[----:B------:R-:W0:Y:S01]  /*9840*/  SHFL.IDX PT, R54, R54, R33, 0x1c1f ;  /* 0x001c1f2136367589 */ /* 0x000e2200000e0000 */
[----:B--2---:R-:W-:Y:S02]  /*9850*/  SEL R32, R47, R48, P0 ;  /* 0x000000302f207207 */ /* 0x004fe40000000000 */
[----:B------:R-:W-:Y:S01]  /*9860*/  SEL R34, R48, R47, P0 ;  /* 0x0000002f30227207 */ /* 0x000fe20000000000 */
[----:B------:R-:W1:Y:S01]  /*9870*/  SHFL.IDX PT, R70, R70, R33, 0x1c1f ;  /* 0x001c1f2146467589 */ /* 0x000e6200000e0000 */
[----:B---3--:R-:W-:-:S03]  /*9880*/  SEL R35, R64, R69, P0 ;  /* 0x0000004540237207 */ /* 0x008fc60000000000 */
[----:B------:R-:W-:Y:S04]  /*9890*/  SHFL.IDX PT, R55, R55, R4, 0x1c1f ;  /* 0x001c1f0437377589 */ /* 0x000fe800000e0000 */
[----:B------:R-:W-:Y:S04]  /*98a0*/  SHFL.IDX PT, R43, R63, R4, 0x1c1f ;  /* 0x001c1f043f2b7589 */ /* 0x000fe800000e0000 */
[----:B------:R-:W-:Y:S04]  /*98b0*/  SHFL.IDX PT, R73, R73, R4, 0x1c1f ;  /* 0x001c1f0449497589 */ /* 0x000fe800000e0000 */
[----:B------:R-:W-:Y:S04]  /*98c0*/  SHFL.IDX PT, R56, R56, R33, 0x1c1f ;  /* 0x001c1f2138387589 */ /* 0x000fe800000e0000 */
[----:B------:R-:W2:Y:S01]  /*98d0*/  SHFL.IDX PT, R68, R68, R33, 0x1c1f ;  /* 0x001c1f2144447589 */ /* 0x000ea200000e0000 */
[----:B0-----:R-:W-:-:S02]  /*98e0*/  SEL R36, R53, R54, P0 ;  /* 0x0000003635247207 */ /* 0x001fc40000000000 */
[----:B------:R-:W-:Y:S01]  /*98f0*/  SEL R38, R54, R53, P0 ;  /* 0x0000003536267207 */ /* 0x000fe20000000000 */
[----:B------:R2:W-:Y:S01]  /*9900*/  SHFL.IDX PT, R50, R72, R33, 0x1c1f ;  /* 0x001c1f2148327589 */ /* 0x0005e200000e0000 */
[----:B-1----:R-:W-:Y:S02]  /*9910*/  SEL R37, R71, R70, P0 ;  /* 0x0000004647257207 */ /* 0x002fe40000000000 */
[----:B------:R-:W-:Y:S01]  /*9920*/  SEL R39, R70, R71, P0 ;  /* 0x0000004746277207 */ /* 0x000fe20000000000 */
[----:B------:R-:W-:Y:S04]  /*9930*/  SHFL.IDX PT, R61, R61, R4, 0x1c1f ;  /* 0x001c1f043d3d7589 */ /* 0x000fe800000e0000 */
[----:B------:R-:W-:Y:S04]  /*9940*/  SHFL.IDX PT, R75, R75, R4, 0x1c1f ;  /* 0x001c1f044b4b7589 */ /* 0x000fe800000e0000 */
[----:B------:R-:W-:Y:S04]  /*9950*/  SHFL.IDX PT, R44, R44, R33, 0x1c1f ;  /* 0x001c1f212c2c7589 */ /* 0x000fe800000e0000 */
[----:B------:R-:W-:Y:S04]  /*9960*/  SHFL.IDX PT, R76, R76, R33, 0x1c1f ;  /* 0x001c1f214c4c7589 */ /* 0x000fe800000e0000 */
[----:B------:R-:W-:Y:S01]  /*9970*/  SHFL.IDX PT, R49, R49, R4, 0x1c1f ;  /* 0x001c1f0431317589 */ /* 0x000fe200000e0000 */
[----:B--2---:R-:W-:-:S03]  /*9980*/  SEL R72, R43, R68, P0 ;  /* 0x000000442b487207 */ /* 0x004fc60000000000 */
[----:B------:R-:W-:Y:S04]  /*9990*/  SHFL.IDX PT, R57, R57, R4, 0x1c1f ;  /* 0x001c1f0439397589 */ /* 0x000fe800000e0000 */
[----:B------:R-:W-:Y:S04]  /*99a0*/  SHFL.IDX PT, R77, R77, R4, 0x1c1f ;  /* 0x001c1f044d4d7589 */ /* 0x000fe800000e0000 */
[----:B------:R-:W-:Y:S04]  /*99b0*/  SHFL.IDX PT, R51, R51, R4, 0x1c1f ;  /* 0x001c1f0433337589 */ /* 0x000fe800000e0000 */
[----:B------:R-:W-:Y:S04]  /*99c0*/  SHFL.IDX PT, R59, R59, R4, 0x1c1f ;  /* 0x001c1f043b3b7589 */ /* 0x000fe800000e0000 */
[----:B------:R-:W0:Y:S04]  /*99d0*/  SHFL.IDX PT, R52, R52, R33, 0x1c1f ;  /* 0x001c1f2134347589 */ /* 0x000e2800000e0000 */
[----:B------:R-:W1:Y:S04]  /*99e0*/  SHFL.IDX PT, R58, R58, R33, 0x1c1f ;  /* 0x001c1f213a3a7589 */ /* 0x000e6800000e0000 */
[----:B------:R-:W2:Y:S04]  /*99f0*/  SHFL.IDX PT, R4, R60, R33, 0x1c1f ;  /* 0x001c1f213c047589 */ /* 0x000ea800000e0000 */
[----:B------:R0:W3:Y:S04]  /*9a00*/  SHFL.IDX PT, R78, R66, R33, 0x1c1f ;  /* 0x001c1f21424e7589 */ /* 0x0000e800000e0000 */
[----:B------:R4:W3:Y:S04]  /*9a10*/  SHFL.IDX PT, R80, R74, R33, 0x1c1f ;  /* 0x001c1f214a507589 */ /* 0x0008e800000e0000 */
[----:B------:R1:W-:Y:S01]  /*9a20*/  STSM.16.M88.4 [R85], R28 ;  /* 0x0000001c55007844 */ /* 0x0003e20000000200 */
[----:B0-----:R-:W-:-:S02]  /*9a30*/  SEL R66, R52, R49, P0 ;  /* 0x0000003134427207 */ /* 0x001fc40000000000 */
[----:B----4-:R-:W-:Y:S01]  /*9a40*/  SEL R33, R69, R64, P0 ;  /* 0x0000004045217207 */ /* 0x010fe20000000000 */
[----:B------:R-:W-:Y:S01]  /*9a50*/  IMAD R69, R5, UR6, RZ ;  /* 0x0000000605457c24 */ /* 0x000fe2000f8e02ff */
[----:B------:R-:W-:Y:S02]  /*9a60*/  SEL R74, R68, R43, P0 ;  /* 0x0000002b444a7207 */ /* 0x000fe40000000000 */
[----:B------:R-:W-:Y:S01]  /*9a70*/  SEL R43, R76, R75, P0 ;  /* 0x0000004b4c2b7207 */ /* 0x000fe20000000000 */
[----:B------:R0:W-:Y:S01]  /*9a80*/  STSM.16.M88.4 [R42], R32 ;  /* 0x000000202a007844 */ /* 0x0001e20000000200 */
[C---:B------:R-:W-:Y:S02]  /*9a90*/  ISETP.GE.OR P3, PT, R46.reuse, R69, P1 ;  /* 0x000000452e00720c */ /* 0x040fe40000f66670 */
[----:B------:R-:W-:Y:S01]  /*9aa0*/  SEL R64, R49, R52, P0 ;  /* 0x0000003431407207 */ /* 0x000fe20000000000 */
[----:B------:R4:W-:Y:S01]  /*9ab0*/  STSM.16.M88.4 [R67], R36 ;  /* 0x0000002443007844 */ /* 0x0009e20000000200 */
[----:B-1----:R-:W-:Y:S01]  /*9ac0*/  VIADD R28, R46, 0x8 ;  /* 0x000000082e1c7836 */ /* 0x002fe20000000000 */
[----:B------:R-:W-:Y:S01]  /*9ad0*/  SEL R30, R56, R55, P0 ;  /* 0x00000037381e7207 */ /* 0x000fe20000000000 */
[----:B------:R-:W-:Y:S01]  /*9ae0*/  IMAD.IADD R29, R41, 0x1, R45 ;  /* 0x00000001291d7824 */ /* 0x000fe200078e022d */
[----:B------:R-:W-:-:S02]  /*9af0*/  SEL R31, R50, R73, P0 ;  /* 0x00000049321f7207 */ /* 0x000fc40000000000 */
[----:B------:R-:W-:Y:S02]  /*9b00*/  ISETP.GE.OR P1, PT, R28, R69, P1 ;  /* 0x000000451c00720c */ /* 0x000fe40000f26670 */
[----:B------:R-:W-:Y:S02]  /*9b10*/  SEL R28, R55, R56, P0 ;  /* 0x00000038371c7207 */ /* 0x000fe40000000000 */
[----:B------:R-:W-:Y:S02]  /*9b20*/  SEL R41, R75, R76, P0 ;  /* 0x0000004c4b297207 */ /* 0x000fe40000000000 */
[----:B0-----:R-:W-:Y:S02]  /*9b30*/  LEA R32, P4, R40, UR4, 0x2 ;  /* 0x0000000428207c11 */ /* 0x001fe4000f8810ff */
[----:B------:R-:W-:Y:S02]  /*9b40*/  SEL R42, R44, R61, P0 ;  /* 0x0000003d2c2a7207 */ /* 0x000fe40000000000 */
[----:B------:R-:W-:Y:S01]  /*9b50*/  LEA.HI.X R33, R40, UR5, R29, 0x2, P4 ;  /* 0x0000000528217c11 */ /* 0x000fe2000a0f141d */
[----:B------:R-:W-:Y:S01]  /*9b60*/  SHFL.IDX PT, R60, R32, RZ, 0x1c1f ;  /* 0x001c1fff203c7589 */ /* 0x000fe200000e0000 */
[----:B------:R-:W-:-:S02]  /*9b70*/  SEL R29, R73, R50, P0 ;  /* 0x00000032491d7207 */ /* 0x000fc40000000000 */
[----:B------:R-:W-:Y:S01]  /*9b80*/  SEL R40, R61, R44, P0 ;  /* 0x0000002c3d287207 */ /* 0x000fe20000000000 */
[----:B------:R-:W-:Y:S01]  /*9b90*/  SHFL.IDX PT, R62, R32, 0x1, 0x1c1f ;  /* 0x003c1f00203e7f89 */ /* 0x000fe200000e0000 */
[----:B------:R-:W-:Y:S02]  /*9ba0*/  SEL R65, R77, R58, P0 ;  /* 0x0000003a4d417207 */ /* 0x000fe40000000000 */
[----:B----4-:R-:W-:Y:S01]  /*9bb0*/  SEL R67, R58, R77, P0 ;  /* 0x0000004d3a437207 */ /* 0x010fe20000000000 */
[----:B------:R-:W-:Y:S01]  /*9bc0*/  STSM.16.M88.4 [R84], R28 ;  /* 0x0000001c54007844 */ /* 0x000fe20000000200 */
[----:B--2---:R-:W-:Y:S02]  /*9bd0*/  SEL R36, R57, R4, P0 ;  /* 0x0000000439247207 */ /* 0x004fe40000000000 */
[----:B------:R-:W-:Y:S01]  /*9be0*/  SEL R38, R4, R57, P0 ;  /* 0x0000003904267207 */ /* 0x000fe20000000000 */
[----:B------:R-:W-:Y:S01]  /*9bf0*/  STSM.16.M88.4 [R83], R40 ;  /* 0x0000002853007844 */ /* 0x000fe20000000200 */
[----:B---3--:R-:W-:-:S02]  /*9c00*/  SEL R37, R51, R78, P0 ;  /* 0x0000004e33257207 */ /* 0x008fc40000000000 */
[----:B------:R-:W-:Y:S01]  /*9c10*/  SEL R39, R78, R51, P0 ;  /* 0x000000334e277207 */ /* 0x000fe20000000000 */
[----:B------:R0:W-:Y:S01]  /*9c20*/  STSM.16.M88.4 [R82], R64 ;  /* 0x0000004052007844 */ /* 0x0001e20000000200 */
[----:B------:R-:W-:Y:S02]  /*9c30*/  SEL R73, R59, R80, P0 ;  /* 0x000000503b497207 */ /* 0x000fe40000000000 */
[----:B------:R-:W-:Y:S01]  /*9c40*/  SEL R75, R80, R59, P0 ;  /* 0x0000003b504b7207 */ /* 0x000fe20000000000 */
[----:B------:R-:W-:Y:S04]  /*9c50*/  STSM.16.M88.4 [R81], R36 ;  /* 0x0000002451007844 */ /* 0x000fe80000000200 */
[----:B------:R-:W-:Y:S04]  /*9c60*/  STSM.16.M88.4 [R79], R72 ;  /* 0x000000484f007844 */ /* 0x000fe80000000200 */
[----:B------:R-:W1:Y:S01]  /*9c70*/  SHFL.IDX PT, R61, R33, RZ, 0x1c1f ;  /* 0x001c1fff213d7589 */ /* 0x000e6200000e0000 */
[----:B------:R-:W-:Y:S08]  /*9c80*/  BAR.SYNC.DEFER_BLOCKING 0x1, 0x100 ;  /* 0x0044000000007b1d */ /* 0x000ff00000010000 */
[----:B0-----:R-:W0:Y:S01]  /*9c90*/  @P2 LDC R65, c[0x0][0xbec] ;  /* 0x0002fb00ff412b82 */ /* 0x001e220000000800 */
[----:B------:R-:W2:Y:S01]  /*9ca0*/  SHFL.IDX PT, R63, R33, 0x1, 0x1c1f ;  /* 0x003c1f00213f7f89 */ /* 0x000ea200000e0000 */
[----:B------:R-:W-:-:S03]  /*9cb0*/  UIMAD UR6, UR12, UR8, URZ ;  /* 0x000000080c0672a4 */ /* 0x000fc6000f8e023f */
[----:B-1----:R1:W-:Y:S01]  /*9cc0*/  @!P3 ST.E desc[UR50][R60.64], R3 ;  /* 0x000000033c00b985 */ /* 0x0023e2000c101932 */
[----:B------:R-:W-:-:S03]  /*9cd0*/  UIMAD.WIDE.U32 UR4, UR13, UR8, URZ ;  /* 0x000000080d0472a5 */ /* 0x000fc6000f8e003f */
[----:B--2---:R2:W-:Y:S01]  /*9ce0*/  @!P1 ST.E desc[UR50][R62.64], R0 ;  /* 0x000000003e009985 */ /* 0x0045e2000c101932 */
[----:B-1----:R-:W1:Y:S03]  /*9cf0*/  @P2 LDC R61, c[0x0][0xbf0] ;  /* 0x0002fc00ff3d2b82 */ /* 0x002e660000000800 */
[----:B------:R3:W5:Y:S01]  /*9d00*/  LD.E.128 R40, desc[UR50][R8.64] ;  /* 0x0000003208287980 */ /* 0x000762000c101d00 */
[----:B------:R-:W-:-:S03]  /*9d10*/  UIMAD UR6, UR13, UR9, UR6 ;  /* 0x000000090d0672a4 */ /* 0x000fc6000f8e0206 */
[----:B------:R-:W-:Y:S01]  /*9d20*/  ULDC.64 UR8, c[0x0][0xaf0] ;  /* 0x0002bc0000087ab9 */ /* 0x000fe20000000a00 */
[----:B--2---:R-:W-:Y:S01]  /*9d30*/  IMAD R0, R17, 0x20, R18 ;  /* 0x0000002011007824 */ /* 0x004fe200078e0212 */
[----:B------:R2:W5:Y:S03]  /*9d40*/  LD.E.128 R36, desc[UR50][R6.64] ;  /* 0x0000003206247980 */ /* 0x000566000c101d00 */
[----:B---3--:R-:W-:Y:S01]  /*9d50*/  IMAD R8, R87, 0x80, R0 ;  /* 0x0000008057087824 */ /* 0x008fe200078e0200 */
[----:B------:R-:W-:Y:S01]  /*9d60*/  UIMAD UR7, UR14, UR8, URZ ;  /* 0x000000080e0772a4 */ /* 0x000fe2000f8e023f */
[----:B------:R-:W5:Y:S02]  /*9d70*/  LD.E.128 R48, desc[UR50][R26.64] ;  /* 0x000000321a307980 */ /* 0x000f64000c101d00 */
[----:B0-----:R-:W-:Y:S01]  /*9d80*/  @P2 IMAD.HI.U32 R0, R8, R65, RZ ;  /* 0x0000004108002227 */ /* 0x001fe200078e00ff */
[----:B------:R-:W-:Y:S01]  /*9d90*/  UIADD3 UR5, UR5, UR6, URZ ;  /* 0x0000000605057290 */ /* 0x000fe2000fffe03f */
[----:B------:R-:W-:Y:S01]  /*9da0*/  MOV R3, R8 ;  /* 0x0000000800037202 */ /* 0x000fe20000000f00 */
[----:B------:R-:W-:Y:S01]  /*9db0*/  UIMAD UR6, UR42, UR9, UR7 ;  /* 0x000000092a0672a4 */ /* 0x000fe2000f8e0207 */
[----:B------:R-:W5:Y:S01]  /*9dc0*/  LD.E.128 R44, desc[UR50][R24.64] ;  /* 0x00000032182c7980 */ /* 0x000f62000c101d00 */
[----:B------:R-:W-:Y:S01]  /*9dd0*/  UIMAD.WIDE.U32 UR4, UR42, UR8, UR4 ;  /* 0x000000082a0472a5 */ /* 0x000fe2000f8e0004 */
[----:B-1----:R-:W-:-:S03]  /*9de0*/  @P2 SHF.R.U32.HI R3, RZ, R61, R0 ;  /* 0x0000003dff032219 */ /* 0x002fc60000011600 */
[----:B------:R-:W-:Y:S01]  /*9df0*/  UIADD3 UR6, UR5, UR6, URZ ;  /* 0x0000000605067290 */ /* 0x000fe2000fffe03f */
[----:B------:R-:W5:Y:S01]  /*9e00*/  LD.E.128 R32, desc[UR50][R20.64] ;  /* 0x0000003214207980 */ /* 0x000f62000c101d00 */
[----:B------:R-:W-:Y:S01]  /*9e10*/  ULDC.64 UR8, c[0x0][0xae0] ;  /* 0x0002b80000087ab9 */ /* 0x000fe20000000a00 */
[--C-:B------:R-:W-:Y:S01]  /*9e20*/  SHF.R.S32.HI R0, RZ, 0x1f, R3.reuse ;  /* 0x0000001fff007819 */ /* 0x100fe20000011403 */
[----:B------:R-:W-:Y:S01]  /*9e30*/  IMAD.MOV R4, RZ, RZ, -R3 ;  /* 0x000000ffff047224 */ /* 0x000fe200078e0a03 */
[----:B------:R-:W5:Y:S01]  /*9e40*/  LD.E.128 R28, desc[UR50][R14.64] ;  /* 0x000000320e1c7980 */ /* 0x000f62000c101d00 */
[----:B--2---:R-:W-:Y:S02]  /*9e50*/  IMAD.U32 R7, RZ, RZ, UR5 ;  /* 0x00000005ff077e24 */ /* 0x004fe4000f8e00ff */
[----:B------:R-:W-:Y:S01]  /*9e60*/  IMAD R0, R0, UR8, RZ ;  /* 0x0000000800007c24 */ /* 0x000fe2000f8e02ff */
[----:B------:R-:W5:Y:S01]  /*9e70*/  LD.E.128 R56, desc[UR50][R12.64] ;  /* 0x000000320c387980 */ /* 0x000f62000c101d00 */
[----:B------:R-:W-:-:S02]  /*9e80*/  IMAD R9, R5, R4, R8 ;  /* 0x0000000405097224 */ /* 0x000fc400078e0208 */
[----:B------:R-:W-:Y:S01]  /*9e90*/  IMAD.U32 R6, RZ, RZ, UR4 ;  /* 0x00000004ff067e24 */ /* 0x000fe2000f8e00ff */
[----:B------:R0:W5:Y:S01]  /*9ea0*/  LD.E.128 R52, desc[UR50][R10.64] ;  /* 0x000000320a347980 */ /* 0x000162000c101d00 */
[----:B------:R-:W-:Y:S01]  /*9eb0*/  IMAD.U32 R7, RZ, RZ, UR6 ;  /* 0x00000006ff077e24 */ /* 0x000fe2000f8e00ff */
[----:B------:R-:W-:Y:S01]  /*9ec0*/  ULDC.64 UR6, c[0x0][0xad8] ;  /* 0x0002b60000067ab9 */ /* 0x000fe20000000a00 */
[----:B------:R-:W-:Y:S01]  /*9ed0*/  @!PT LDS RZ, [RZ] ;  /* 0x00000000fffff984 */ /* 0x000fe20000000800 */
[----:B------:R-:W-:Y:S01]  /*9ee0*/  @!PT LDS RZ, [RZ] ;  /* 0x00000000fffff984 */ /* 0x000fe20000000800 */
[----:B------:R-:W-:Y:S01]  /*9ef0*/  @!PT LDS RZ, [RZ] ;  /* 0x00000000fffff984 */ /* 0x000fe20000000800 */
[----:B------:R-:W-:Y:S01]  /*9f00*/  @!PT LDS RZ, [RZ] ;  /* 0x00000000fffff984 */ /* 0x000fe20000000800 */
[----:B------:R1:W-:Y:S06]  /*9f10*/  MEMBAR.ALL.CTA ;  /* 0x0000000000007992 */ /* 0x0003ec0000008000 */
[----:B-1----:R-:W1:Y:S01]  /*9f20*/  FENCE.VIEW.ASYNC.S ;  /* 0x00000000000073c6 */ /* 0x002e620000000000 */
[----:B------:R-:W-:-:S04]  /*9f30*/  IMAD.WIDE.U32 R4, R3, UR8, R6 ;  /* 0x0000000803047c25 */ /* 0x000fc8000f8e0006 */
[----:B0-----:R-:W-:Y:S01]  /*9f40*/  IMAD R11, R3, UR9, R0 ;  /* 0x00000009030b7c24 */ /* 0x001fe2000f8e0200 */
[----:B------:R-:W-:-:S03]  /*9f50*/  SHF.R.S32.HI R0, RZ, 0x1f, R9 ;  /* 0x0000001fff007819 */ /* 0x000fc60000011409 */
[----:B------:R-:W-:Y:S02]  /*9f60*/  IMAD.IADD R5, R5, 0x1, R11 ;  /* 0x0000000105057824 */ /* 0x000fe400078e020b */
[----:B------:R-:W-:Y:S01]  /*9f70*/  IMAD R6, R0, UR6, RZ ;  /* 0x0000000600067c24 */ /* 0x000fe2000f8e02ff */
[----:B------:R-:W-:Y:S01]  /*9f80*/  LEA R12, R87, R18, 0x7 ;  /* 0x00000012570c7211 */ /* 0x000fe200078e38ff */
[----:B------:R-:W-:Y:S01]  /*9f90*/  IMAD.WIDE.U32 R4, R9, UR6, R4 ;  /* 0x0000000609047c25 */ /* 0x000fe2000f8e0004 */
[----:B------:R-:W-:-:S03]  /*9fa0*/  UIADD3 UR41, UR41, 0x22820, URZ ;  /* 0x0002282029297890 */ /* 0x000fc6000fffe03f */
[----:B------:R-:W-:Y:S01]  /*9fb0*/  IMAD R3, R9, UR7, R6 ;  /* 0x0000000709037c24 */ /* 0x000fe2000f8e0206 */
[----:B------:R-:W-:Y:S01]  /*9fc0*/  UIADD3 UR36, UR36, 0x1, URZ ;  /* 0x0000000124247890 */ /* 0x000fe2000fffe03f */
[----:B------:R-:W-:Y:S01]  /*9fd0*/  ISETP.GE.AND P1, PT, R12, R69, PT ;  /* 0x000000450c00720c */ /* 0x000fe20003f26270 */
[----:B------:R-:W-:Y:S01]  /*9fe0*/  ULDC.64 UR6, c[0x0][0xa80] ;  /* 0x0002a00000067ab9 */ /* 0x000fe20000000a00 */
[----:B------:R-:W-:Y:S01]  /*9ff0*/  IMAD.IADD R3, R5, 0x1, R3 ;  /* 0x0000000105037824 */ /* 0x000fe200078e0203 */
[----:B------:R-:W-:Y:S01]  /*a000*/  UPRMT UR41, URZ, 0x654, UR41 ;  /* 0x000006543f297896 */ /* 0x000fe20008000029 */
[----:B------:R-:W-:Y:S01]  /*a010*/  LEA R10, P2, R4, UR6, 0x1 ;  /* 0x00000006040a7c11 */ /* 0x000fe2000f8408ff */
[----:B------:R-:W-:Y:S01]  /*a020*/  VIADD R0, R12, 0x20 ;  /* 0x000000200c007836 */ /* 0x000fe20000000000 */
[----:B------:R-:W-:Y:S02]  /*a030*/  UISETP.NE.AND UP0, UPT, UR36, 0x2, UPT ;  /* 0x000000022400788c */ /* 0x000fe4000bf05270 */
[----:B------:R-:W-:-:S02]  /*a040*/  LEA.HI.X R3, R4, UR7, R3, 0x1, P2 ;  /* 0x0000000704037c11 */ /* 0x000fc400090f0c03 */
[----:B------:R-:W-:Y:S01]  /*a050*/  USEL UR5, URZ, 0x1, UP0 ;  /* 0x000000013f057887 */ /* 0x000fe20008000000 */
[-C--:B------:R-:W-:Y:S01]  /*a060*/  ISETP.GE.AND P3, PT, R0, R69.reuse, PT ;  /* 0x000000450000720c */ /* 0x080fe20003f66270 */
[----:B------:R-:W-:Y:S01]  /*a070*/  ULDC UR4, c[0x0][0xc] ;  /* 0x0000030000047ab9 */ /* 0x000fe20000000800 */
[----:B------:R-:W-:Y:S01]  /*a080*/  VIADD R0, R12, 0x40 ;  /* 0x000000400c007836 */ /* 0x000fe20000000000 */
[----:B------:R-:W-:Y:S01]  /*a090*/  UIADD3 UR43, UR4, UR43, URZ ;  /* 0x0000002b042b7290 */ /* 0x000fe2000fffe03f */
[----:B-1----:R0:W1:Y:S01]  /*a0a0*/  SHFL.IDX PT, R8, R10, RZ, 0x181f ;  /* 0x00181fff0a087589 */ /* 0x00206200000e0000 */
        /* <DEDUP_REMOVED lines=9> */
[----:B------:R-:W-:-:S11]  /*a140*/  ISETP.GE.AND P1, PT, R2, UR4, PT ;  /* 0x0000000402007c0c */ /* 0x000fd6000bf26270 */
[----:B-1----:R-:W-:Y:S02]  /*a150*/  @!P2 LEA R6, P4, R16, R8, 0x1 ;  /* 0x000000081006a211 */ /* 0x002fe400078808ff */
[----:B--2---:R-:W-:Y:S02]  /*a160*/  @!P1 IMAD.WIDE R4, R2, 0x2, R8 ;  /* 0x0000000202049825 */ /* 0x004fe400078e0208 */
[----:B------:R-:W-:-:S03]  /*a170*/  @!P2 LEA.HI.X R7, R16, R9, R192, 0x1, P4 ;  /* 0x000000091007a211 */ /* 0x000fc600020f0cc0 */
[----:B-----5:R3:W-:Y:S04]  /*a180*/  @!P1 ST.E.128 desc[UR50][R4.64], R48 ;  /* 0x0000003004009985 */ /* 0x0207e8000c101d32 */
[----:B------:R3:W-:Y:S02]  /*a190*/  @!P2 ST.E.128 desc[UR50][R6.64], R56 ;  /* 0x000000380600a985 */ /* 0x0007e4000c101d32 */
.L_x_6908:
[----:B------:R-:W-:Y:S05]  /*a1a0*/  BSYNC B0 ;  /* 0x0000000000007941 */ /* 0x000fea0003800000 */
.L_x_6907:
[----:B--2---:R2:W4:Y:S01]  /*a1b0*/  SHFL.IDX PT, R9, R3, 0x1, 0x181f ;  /* 0x00381f0003097f89 */ /* 0x00452200000e0000 */
[----:B------:R-:W-:Y:S03]  /*a1c0*/  BSSY B0, `(.L_x_6909) ;  /* 0x000000b000007945 */ /* 0x000fe60003800000 */
[----:B-1----:R2:W1:Y:S01]  /*a1d0*/  SHFL.IDX PT, R8, R10, 0x1, 0x181f ;  /* 0x00381f000a087f89 */ /* 0x00246200000e0000 */
[----:B------:R-:W-:Y:S05]  /*a1e0*/  @P3 BRA `(.L_x_6910) ;  /* 0x0000000000203947 */ /* 0x000fea0003800000 */
[----:B------:R-:W-:Y:S02]  /*a1f0*/  ULDC UR4, c[0x0][0xac8] ;  /* 0x0002b20000047ab9 */ /* 0x000fe40000000800 */
[----:B------:R-:W-:Y:S02]  /*a200*/  ISETP.GE.AND P3, PT, R16, UR4, PT ;  /* 0x0000000410007c0c */ /* 0x000fe4000bf66270 */
[----:B------:R-:W-:-:S11]  /*a210*/  ISETP.GE.AND P2, PT, R2, UR4, PT ;  /* 0x0000000402007c0c */ /* 0x000fd6000bf46270 */
[----:B-1-3--:R-:W-:Y:S02]  /*a220*/  @!P3 LEA R6, P1, R16, R8, 0x1 ;  /* 0x000000081006b211 */ /* 0x00afe400078208ff */
[----:B----4-:R-:W-:Y:S02]  /*a230*/  @!P2 IMAD.WIDE R4, R2, 0x2, R8 ;  /* 0x000000020204a825 */ /* 0x010fe400078e0208 */
[----:B------:R-:W-:-:S03]  /*a240*/  @!P3 LEA.HI.X R7, R16, R9, R192, 0x1, P1 ;  /* 0x000000091007b211 */ /* 0x000fc600008f0cc0 */
[----:B-----5:R1:W-:Y:S04]  /*a250*/  @!P2 ST.E.128 desc[UR50][R4.64], R44 ;  /* 0x0000002c0400a985 */ /* 0x0203e8000c101d32 */
[----:B------:R1:W-:Y:S02]  /*a260*/  @!P3 ST.E.128 desc[UR50][R6.64], R52 ;  /* 0x000000340600b985 */ /* 0x0003e4000c101d32 */
.L_x_6910:
[----:B------:R-:W-:Y:S05]  /*a270*/  BSYNC B0 ;  /* 0x0000000000007941 */ /* 0x000fea0003800000 */
.L_x_6909:
[----:B----4-:R4:W0:Y:S01]  /*a280*/  SHFL.IDX PT, R9, R3, 0x2, 0x181f ;  /* 0x00581f0003097f89 */ /* 0x01082200000e0000 */
[----:B------:R-:W-:Y:S03]  /*a290*/  BSSY B0, `(.L_x_6911) ;  /* 0x000000b000007945 */ /* 0x000fe60003800000 */
[----:B-1----:R4:W1:Y:S01]  /*a2a0*/  SHFL.IDX PT, R8, R10, 0x2, 0x181f ;  /* 0x00581f000a087f89 */ /* 0x00286200000e0000 */
[----:B------:R-:W-:Y:S05]  /*a2b0*/  @P0 BRA `(.L_x_6912) ;  /* 0x0000000000200947 */ /* 0x000fea0003800000 */
[----:B------:R-:W-:Y:S02]  /*a2c0*/  ULDC UR4, c[0x0][0xac8] ;  /* 0x0002b20000047ab9 */ /* 0x000fe40000000800 */
[----:B------:R-:W-:Y:S02]  /*a2d0*/  ISETP.GE.AND P2, PT, R16, UR4, PT ;  /* 0x0000000410007c0c */ /* 0x000fe4000bf46270 */
[----:B------:R-:W-:-:S11]  /*a2e0*/  ISETP.GE.AND P1, PT, R2, UR4, PT ;  /* 0x0000000402007c0c */ /* 0x000fd6000bf26270 */
[----:B-1-3--:R-:W-:Y:S02]  /*a2f0*/  @!P2 LEA R6, P0, R16, R8, 0x1 ;  /* 0x000000081006a211 */ /* 0x00afe400078008ff */
[----:B0-----:R-:W-:Y:S02]  /*a300*/  @!P1 IMAD.WIDE R4, R2, 0x2, R8 ;  /* 0x0000000202049825 */ /* 0x001fe400078e0208 */
[----:B------:R-:W-:-:S03]  /*a310*/  @!P2 LEA.HI.X R7, R16, R9, R192, 0x1, P0 ;  /* 0x000000091007a211 */ /* 0x000fc600000f0cc0 */
[----:B-----5:R0:W-:Y:S04]  /*a320*/  @!P1 ST.E.128 desc[UR50][R4.64], R32 ;  /* 0x0000002004009985 */ /* 0x0201e8000c101d32 */
[----:B------:R0:W-:Y:S02]  /*a330*/  @!P2 ST.E.128 desc[UR50][R6.64], R40 ;  /* 0x000000280600a985 */ /* 0x0001e4000c101d32 */
.L_x_6912:
[----:B------:R-:W-:Y:S05]  /*a340*/  BSYNC B0 ;  /* 0x0000000000007941 */ /* 0x000fea0003800000 */
.L_x_6911:
[----:B------:R-:W-:Y:S01]  /*a350*/  VIADD R0, R12, 0x60 ;  /* 0x000000600c007836 */ /* 0x000fe20000000000 */
[----:B0-----:R0:W0:Y:S01]  /*a360*/  SHFL.IDX PT, R9, R3, 0x3, 0x181f ;  /* 0x00781f0003097f89 */ /* 0x00102200000e0000 */
[----:B------:R-:W-:Y:S01]  /*a370*/  UIADD3 UR45, UR45, 0x1, URZ ;  /* 0x000000012d2d7890 */ /* 0x000fe2000fffe03f */
[----:B------:R-:W-:Y:S02]  /*a380*/  BSSY B0, `(.L_x_6913) ;  /* 0x000000c000007945 */ /* 0x000fe40003800000 */
[----:B------:R-:W-:Y:S01]  /*a390*/  ISETP.GE.AND P0, PT, R0, R69, PT ;  /* 0x000000450000720c */ /* 0x000fe20003f06270 */
[----:B-1----:R1:W0:-:S12]  /*a3a0*/  SHFL.IDX PT, R8, R10, 0x3, 0x181f ;  /* 0x00781f000a087f89 */ /* 0x00221800000e0000 */
[----:B-1----:R-:W-:Y:S05]  /*a3b0*/  @P0 BRA `(.L_x_6914) ;  /* 0x0000000000200947 */ /* 0x002fea0003800000 */
[----:B------:R-:W-:Y:S02]  /*a3c0*/  ULDC UR4, c[0x0][0xac8] ;  /* 0x0002b20000047ab9 */ /* 0x000fe40000000800 */
[----:B------:R-:W-:Y:S02]  /*a3d0*/  ISETP.GE.AND P2, PT, R16, UR4, PT ;  /* 0x0000000410007c0c */ /* 0x000fe4000bf46270 */
[----:B------:R-:W-:-:S11]  /*a3e0*/  ISETP.GE.AND P1, PT, R2, UR4, PT ;  /* 0x0000000402007c0c */ /* 0x000fd6000bf26270 */
[----:B0--3--:R-:W-:Y:S02]  /*a3f0*/  @!P2 LEA R6, P0, R16, R8, 0x1 ;  /* 0x000000081006a211 */ /* 0x009fe400078008ff */
[----:B------:R-:W-:Y:S02]  /*a400*/  @!P1 IMAD.WIDE R4, R2, 0x2, R8 ;  /* 0x0000000202049825 */ /* 0x000fe400078e0208 */
[----:B------:R-:W-:-:S03]  /*a410*/  @!P2 LEA.HI.X R7, R16, R9, R192, 0x1, P0 ;  /* 0x000000091007a211 */ /* 0x000fc600000f0cc0 */
[----:B-----5:R1:W-:Y:S04]  /*a420*/  @!P1 ST.E.128 desc[UR50][R4.64], R28 ;  /* 0x0000001c04009985 */ /* 0x0203e8000c101d32 */
[----:B------:R1:W-:Y:S02]  /*a430*/  @!P2 ST.E.128 desc[UR50][R6.64], R36 ;  /* 0x000000240600a985 */ /* 0x0003e4000c101d32 */
.L_x_6914:
[----:B------:R-:W-:Y:S05]  /*a440*/  BSYNC B0 ;  /* 0x0000000000007941 */ /* 0x000fea0003800000 */
.L_x_6913:
[----:B------:R-:W2:Y:S02]  /*a450*/  LDC R0, c[0x0][0xc34] ;  /* 0x00030d00ff007b82 */ /* 0x000ea40000000800 */
[----:B--2---:R-:W-:-:S13]  /*a460*/  ISETP.LE.AND P0, PT, R0, UR43, PT ;  /* 0x0000002b00007c0c */ /* 0x004fda000bf03270 */
[----:B------:R-:W-:Y:S05]  /*a470*/  @!P0 BRA `(.L_x_6915) ;  /* 0xffffff6800188947 */ /* 0x000fea000383ffff */
[----:B------:R-:W-:Y:S05]  /*a480*/  EXIT ;  /* 0x000000000000794d */ /* 0x000fea0003800000 */
.L_x_6881:
[----:B------:R-:W-:-:S08]  /*a490*/  NOP ;  /* 0x0000000000007918 */ /* 0x000fd00000000000 */
[----:B------:R-:W0:-:S00]  /*a4a0*/  USETMAXREG.DEALLOC.CTAPOOL 0x28 ;  /* 0x00000028000079c8 */ /* 0x000e0000080e0500 */
[----:B------:R-:W1:Y:S01]  /*a4b0*/  S2UR UR39, SR_CTAID.X ;  /* 0x00000000002779c3 */ /* 0x000e620000002500 */
[----:B0-----:R-:W-:Y:S01]  /*a4c0*/  IMAD.MOV.U32 R0, RZ, RZ, 0x1 ;  /* 0x00000001ff007424 */ /* 0x001fe200078e00ff */
[----:B------:R-:W-:Y:S01]  /*a4d0*/  UMOV UR36, 0x1 ;  /* 0x0000000100247882 */ /* 0x000fe20000000000 */
[----:B------:R-:W-:-:S03]  /*a4e0*/  MOV R37, RZ ;  /* 0x000000ff00257202 */ /* 0x000fc60000000f00 */
[----:B------:R0:W-:Y:S02]  /*a4f0*/  STL [R1+0x8], R0 ;  /* 0x0000080001007387 */ /* 0x0001e40000100800 */
[----:B------:R-:W1:Y:S02]  /*a500*/  LDC R2, c[0x0][0xc34] ;  /* 0x00030d00ff027b82 */ /* 0x000e640000000800 */
[----:B-1----:R-:W-:-:S13]  /*a510*/  ISETP.LE.AND P0, PT, R2, UR39, PT ;  /* 0x0000002702007c0c */ /* 0x002fda000bf03270 */
[----:B0-----:R-:W-:Y:S05]  /*a520*/  @P0 BRA `(.L_x_6916) ;  /* 0x00000050002c0947 */ /* 0x001fea0003800000 */
        /* <DEDUP_REMOVED lines=8> */
[----:B------:R-:W-:Y:S01]  /*a5b0*/  IMAD.MOV.U32 R37, RZ, RZ, RZ ;  /* 0x000000ffff257224 */ /* 0x000fe200078e00ff */
[----:B------:R-:W-:Y:S02]  /*a5c0*/  ULEA UR42, UR46, UR42, 0x18 ;  /* 0x0000002a2e2a7291 */ /* 0x000fe4000f8ec03f */
        /* <DEDUP_REMOVED lines=15> */
[C---:B------:R-:W-:Y:S01]  /*a6c0*/  LOP3.LUT R0, R8.reuse, 0x7f, RZ, 0xc0, !PT ;  /* 0x0000007f08007812 */ /* 0x040fe200078ec0ff */
[C---:B------:R-:W-:Y:S01]  /*a6d0*/  IMAD.SHL.U32 R31, R8.reuse, 0x80, RZ ;  /* 0x00000080081f7824 */ /* 0x040fe200078e00ff */
[C---:B------:R-:W-:Y:S01]  /*a6e0*/  LOP3.LUT P1, RZ, R8.reuse, 0x4, RZ, 0xc0, !PT ;  /* 0x0000000408ff7812 */ /* 0x040fe2000782c0ff */
[----:B------:R-:W-:Y:S01]  /*a6f0*/  IMAD.SHL.U32 R6, R8, 0x4, RZ ;  /* 0x0000000408067824 */ /* 0x000fe200078e00ff */
[----:B------:R-:W-:Y:S01]  /*a700*/  LOP3.LUT R5, R4, 0x80, RZ, 0xc0, !PT ;  /* 0x0000008004057812 */ /* 0x000fe200078ec0ff */
[----:B------:R-:W-:Y:S01]  /*a710*/  UIADD3 UR4, UR43, -0x1, URZ ;  /* 0xffffffff2b047890 */ /* 0x000fe2000fffe03f */
[----:B------:R-:W-:Y:S01]  /*a720*/  SHF.R.U32.HI R2, RZ, 0x5, R0 ;  /* 0x00000005ff027819 */ /* 0x000fe20000011600 */
[----:B------:R-:W-:Y:S01]  /*a730*/  IMAD.SHL.U32 R9, R8, 0x2, RZ ;  /* 0x0000000208097824 */ /* 0x000fe200078e00ff */
[----:B------:R-:W-:Y:S01]  /*a740*/  LOP3.LUT R7, R4, 0x60, RZ, 0xc0, !PT ;  /* 0x0000006004077812 */ /* 0x000fe200078ec0ff */
[----:B------:R-:W-:Y:S01]  /*a750*/  UIMAD UR5, UR4, -0xa0, UR40 ;  /* 0xffffff60040578a4 */ /* 0x000fe2000f8e0228 */
[----:B------:R-:W-:Y:S01]  /*a760*/  LOP3.LUT R3, R31, 0x380, RZ, 0xc0, !PT ;  /* 0x000003801f037812 */ /* 0x000fe200078ec0ff */
[----:B------:R-:W-:Y:S01]  /*a770*/  UIMAD UR4, UR43, UR6, -0xa0 ;  /* 0xffffff602b0474a4 */ /* 0x000fe2000f8e0206 */
[----:B------:R-:W-:Y:S01]  /*a780*/  LOP3.LUT R5, R5, 0x10, R8, 0xf8, !PT ;  /* 0x0000001005057812 */ /* 0x000fe200078ef808 */
[----:B------:R-:W-:Y:S01]  /*a790*/  IMAD R7, R2, 0x200, R7 ;  /* 0x0000020002077824 */ /* 0x000fe200078e0207 */
[----:B------:R-:W-:Y:S01]  /*a7a0*/  LOP3.LUT R4, R4, 0x100, RZ, 0xc0, !PT ;  /* 0x0000010004047812 */ /* 0x000fe200078ec0ff */
[----:B------:R-:W-:Y:S01]  /*a7b0*/  IMAD R3, R2, 0x10, R3 ;  /* 0x0000001002037824 */ /* 0x000fe200078e0203 */
[----:B------:R-:W-:Y:S01]  /*a7c0*/  LOP3.LUT R5, R5, 0x10, R6, 0x78, !PT ;  /* 0x0000001005057812 */ /* 0x000fe200078e7806 */
[----:B------:R-:W-:Y:S01]  /*a7d0*/  UIMAD UR41, UR41, UR7, URZ ;  /* 0x00000007292972a4 */ /* 0x000fe2000f8e023f */
[----:B------:R-:W-:Y:S01]  /*a7e0*/  SHF.L.U32 R2, R8, 0x4, RZ ;  /* 0x0000000408027819 */ /* 0x000fe200000006ff */
[----:B------:R-:W-:Y:S01]  /*a7f0*/  UIADD3 UR43, UR43, -0x2, URZ ;  /* 0xfffffffe2b2b7890 */ /* 0x000fe2000fffe03f */
[----:B------:R-:W-:-:S02]  /*a800*/  IADD3 R5, R5, R7, R4 ;  /* 0x0000000705057210 */ /* 0x000fc40007ffe004 */
[----:B------:R-:W-:Y:S01]  /*a810*/  LOP3.LUT R4, R3, 0x70, R2, 0x78, !PT ;  /* 0x0000007003047812 */ /* 0x000fe200078e7802 */
[----:B------:R-:W-:Y:S01]  /*a820*/  IMAD.MOV.U32 R3, RZ, RZ, 0x1 ;  /* 0x00000001ff037424 */ /* 0x000fe200078e00ff */
[----:B------:R-:W-:Y:S01]  /*a830*/  SHF.R.U32.HI R0, RZ, 0x3, R0 ;  /* 0x00000003ff007819 */ /* 0x000fe20000011600 */
[----:B------:R0:W-:Y:S01]  /*a840*/  STL [R1+0x20], R5 ;  /* 0x0000200501007387 */ /* 0x0001e20000100800 */
[----:B------:R-:W-:Y:S02]  /*a850*/  LOP3.LUT R6, R2, 0x3f0, RZ, 0xc0, !PT ;  /* 0x000003f002067812 */ /* 0x000fe400078ec0ff */
[----:B------:R-:W-:Y:S01]  /*a860*/  LOP3.LUT R31, R4, 0xc00, R31, 0xf8, !PT ;  /* 0x00000c00041f7812 */ /* 0x000fe200078ef81f */
[----:B------:R1:W-:Y:S01]  /*a870*/  STL [R1+0x8], R3 ;  /* 0x0000080301007387 */ /* 0x0003e20000100800 */
[----:B------:R-:W-:-:S03]  /*a880*/  LOP3.LUT R9, R6, 0x70, R9, 0x78, !PT ;  /* 0x0000007006097812 */ /* 0x000fc600078e7809 */
[C---:B------:R-:W-:Y:S01]  /*a890*/  VIADD R6, R31.reuse, 0x40 ;  /* 0x000000401f067836 */ /* 0x040fe20000000000 */
[----:B------:R-:W-:Y:S02]  /*a8a0*/  @P1 IADD3 R6, R31, -0x40, RZ ;  /* 0xffffffc01f061810 */ /* 0x000fe40007ffe0ff */
[C-C-:B0-----:R-:W-:Y:S02]  /*a8b0*/  LOP3.LUT R5, R0.reuse, 0x70, R2.reuse, 0xf8, !PT ;  /* 0x0000007000057812 */ /* 0x141fe400078ef802 */
[----:B------:R-:W-:Y:S02]  /*a8c0*/  IADD3 R0, -R0, UR5, RZ ;  /* 0x0000000500007c10 */ /* 0x000fe4000fffe1ff */
[----:B-1----:R-:W-:Y:S02]  /*a8d0*/  LOP3.LUT R3, R2, 0x70, RZ, 0xc0, !PT ;  /* 0x0000007002037812 */ /* 0x002fe400078ec0ff */
[----:B------:R-:W-:Y:S02]  /*a8e0*/  LOP3.LUT R7, R9, 0x400, R2, 0xf8, !PT ;  /* 0x0000040009077812 */ /* 0x000fe400078ef802 */
[----:B------:R-:W-:-:S02]  /*a8f0*/  ISETP.GE.AND P0, PT, R3, UR9, PT ;  /* 0x0000000903007c0c */ /* 0x000fc4000bf06270 */
[----:B------:R-:W-:Y:S01]  /*a900*/  LOP3.LUT R4, R5, 0x80, RZ, 0xfc, !PT ;  /* 0x0000008005047812 */ /* 0x000fe200078efcff */
[----:B------:R-:W-:Y:S01]  /*a910*/  VIADD R2, R7, UR42 ;  /* 0x0000002a07027c36 */ /* 0x000fe20008000000 */
[C---:B------:R-:W-:Y:S01]  /*a920*/  ISETP.LT.OR P1, PT, R0.reuse, 0x1, P0 ;  /* 0x000000010000780c */ /* 0x040fe20000721670 */
[----:B------:R-:W-:Y:S01]  /*a930*/  STL [R1+0x18], R7 ;  /* 0x0000180701007387 */ /* 0x000fe20000100800 */
[C---:B------:R-:W-:Y:S01]  /*a940*/  ISETP.LT.OR P3, PT, R0.reuse, 0x11, P0 ;  /* 0x000000110000780c */ /* 0x040fe20000761670 */
[----:B------:R-:W-:Y:S01]  /*a950*/  VIADD R5, R5, UR4 ;  /* 0x0000000405057c36 */ /* 0x000fe20008000000 */
[----:B------:R-:W-:Y:S01]  /*a960*/  ISETP.LT.OR P2, PT, R0, 0x21, P0 ;  /* 0x000000210000780c */ /* 0x000fe20000741670 */
[----:B------:R0:W-:Y:S04]  /*a970*/  STL [R1+0x2c], R2 ;  /* 0x00002c0201007387 */ /* 0x0001e80000100800 */
[----:B------:R1:W-:Y:S04]  /*a980*/  STL [R1+0x1c], R6 ;  /* 0x00001c0601007387 */ /* 0x0003e80000100800 */
[----:B------:R-:W-:Y:S01]  /*a990*/  @P1 LOP3.LUT R28, R28, 0x800000, RZ, 0xfc, !PT ;  /* 0x008000001c1c1812 */ /* 0x000fe200078efcff */
[----:B------:R1:W-:Y:S01]  /*a9a0*/  STL [R1+0x14], R0 ;  /* 0x0000140001007387 */ /* 0x0003e20000100800 */
[----:B------:R-:W-:Y:S01]  /*a9b0*/  ISETP.LT.OR P1, PT, R0, 0x31, P0 ;  /* 0x000000310000780c */ /* 0x000fe20000721670 */
[----:B0-----:R-:W-:Y:S01]  /*a9c0*/  VIADD R2, R4, UR4 ;  /* 0x0000000404027c36 */ /* 0x001fe20008000000 */
[----:B------:R-:W-:Y:S01]  /*a9d0*/  LOP3.LUT R28, R28, 0xffbfffff, RZ, 0xc0, !PT ;  /* 0xffbfffff1c1c7812 */ /* 0x000fe200078ec0ff */
[----:B------:R1:W-:Y:S03]  /*a9e0*/  STL [R1+0x24], R5 ;  /* 0x0000240501007387 */ /* 0x0003e60000100800 */
[----:B------:R-:W-:Y:S01]  /*a9f0*/  @P3 LOP3.LUT R28, R28, 0x400000, RZ, 0xfc, !PT ;  /* 0x004000001c1c3812 */ /* 0x000fe200078efcff */
[----:B------:R1:W-:Y:S01]  /*aa00*/  STL [R1+0x28], R2 ;  /* 0x0000280201007387 */ /* 0x0003e20000100800 */
        /* <DEDUP_REMOVED lines=21> */
[----:B------:R-:W-:Y:S02]  /*ab60*/  ISETP.LT.U32.AND P2, PT, R4, 0xa0, !P0 ;  /* 0x000000a00400780c */ /* 0x000fe40004741070 */
[----:B------:R-:W-:Y:S02]  /*ab70*/  LOP3.LUT R28, R28, 0xfeffffff, RZ, 0xc0, !PT ;  /* 0xfeffffff1c1c7812 */ /* 0x000fe400078ec0ff */
[----:B------:R-:W-:Y:S02]  /*ab80*/  ISETP.GE.AND P0, PT, R0, 0x1, PT ;  /* 0x000000010000780c */ /* 0x000fe40003f06270 */
[----:B------:R-:W-:Y:S02]  /*ab90*/  @P1 LOP3.LUT R28, R28, 0x1000000, RZ, 0xfc, !PT ;  /* 0x010000001c1c1812 */ /* 0x000fe400078efcff */
[----:B------:R-:W-:-:S02]  /*aba0*/  ISETP.GE.AND P1, PT, R0, 0x11, PT ;  /* 0x000000110000780c */ /* 0x000fc40003f26270 */
        /* <DEDUP_REMOVED lines=28> */
[----:B------:R-:W-:-:S04]  /*ad70*/  @P2 LOP3.LUT R28, R28, 0x20, RZ, 0xfc, !PT ;  /* 0x000000201c1c2812 */ /* 0x000fc800078efcff */
[----:B------:R-:W-:-:S04]  /*ad80*/  LOP3.LUT R28, R28, 0xfffffffe, RZ, 0xc0, !PT ;  /* 0xfffffffe1c1c7812 */ /* 0x000fc800078ec0ff */
[----:B------:R-:W-:-:S04]  /*ad90*/  LOP3.LUT R28, R28, 0xffffbfff, RZ, 0xc0, !PT ;  /* 0xffffbfff1c1c7812 */ /* 0x000fc800078ec0ff */
[----:B------:R-:W-:Y:S02]  /*ada0*/  @P0 LOP3.LUT R28, R28, 0x4000, RZ, 0xfc, !PT ;  /* 0x000040001c1c0812 */ /* 0x000fe400078efcff */
[----:B------:R-:W-:Y:S02]  /*adb0*/  ISETP.GE.AND P0, PT, R3, UR8, PT ;  /* 0x0000000803007c0c */ /* 0x000fe4000bf06270 */
[----:B------:R-:W-:-:S04]  /*adc0*/  @P1 LOP3.LUT R28, R28, 0x1, RZ, 0xfc, !PT ;  /* 0x000000011c1c1812 */ /* 0x000fc800078efcff */
[----:B------:R-:W-:-:S07]  /*add0*/  LOP3.LUT R28, R28, 0xffffffef, RZ, 0xc0, !PT ;  /* 0xffffffef1c1c7812 */ /* 0x000fce00078ec0ff */
[----:B-1----:R-:W-:-:S07]  /*ade0*/  @P0 LOP3.LUT R28, R28, 0x10, RZ, 0xfc, !PT ;  /* 0x000000101c1c0812 */ /* 0x002fce00078efcff */
.L_x_6966:
        /* <DEDUP_REMOVED lines=9> */
[----:B------:R-:W-:-:S04]  /*ae80*/  UMOV UR38, URZ ;  /* 0x0000003f00267c82 */ /* 0x000fc80008000000 */
        /* <DEDUP_REMOVED lines=9> */
[----:B-1---5:R-:W-:Y:S11]  /*af20*/  @!P0 BRA `(.L_x_6917) ;  /* 0x0000000000188947 */ /* 0x022ff60003800000 */
[----:B------:R-:W-:Y:S02]  /*af30*/  ULDC.64 UR4, c[0x0][0xa28] ;  /* 0x00028a0000047ab9 */ /* 0x000fe40000000a00 */
[----:B------:R-:W-:-:S06]  /*af40*/  UIMAD.WIDE UR4, UR45, 0x4, UR4 ;  /* 0x000000042d0478a5 */ /* 0x000fcc000f8e0204 */
[----:B------:R-:W-:Y:S02]  /*af50*/  IMAD.U32 R2, RZ, RZ, UR4 ;  /* 0x00000004ff027e24 */ /* 0x000fe4000f8e00ff */
[----:B------:R-:W-:-:S05]  /*af60*/  IMAD.U32 R3, RZ, RZ, UR5 ;  /* 0x00000005ff037e24 */ /* 0x000fca000f8e00ff */
[----:B------:R-:W2:Y:S02]  /*af70*/  LDG.E R2, desc[UR50][R2.64] ;  /* 0x0000003202027981 */ /* 0x000ea4000c1e1900 */
[----:B--2---:R-:W-:-:S15]  /*af80*/  R2UR UR38, R2 ;  /* 0x00000000022672ca */ /* 0x004fde00000e0000 */
.L_x_6917:
[----:B------:R-:W-:-:S13]  /*af90*/  PLOP3.LUT P0, PT, PT, PT, UP0, 0x80, 0x0 ;  /* 0x000000000000781c */ /* 0x000fda0003f0f008 */
[----:B------:R-:W-:Y:S05]  /*afa0*/  @!P0 BRA `(.L_x_6918) ;  /* 0x0000000000408947 */ /* 0x000fea0003800000 */
[----:B------:R-:W-:Y:S01]  /*afb0*/  MOV R2, 0x0 ;  /* 0x0000000000027802 */ /* 0x000fe20000000f00 */
[----:B------:R-:W-:Y:S01]  /*afc0*/  ULDC.64 UR4, c[0x4][0x1b0] ;  /* 0x01006c0000047ab9 */ /* 0x000fe20000000a00 */
[----:B------:R-:W-:Y:S01]  /*afd0*/  ULDC.64 UR6, c[0x4][0x1b8] ;  /* 0x01006e0000067ab9 */ /* 0x000fe20000000a00 */
[----:B------:R-:W-:Y:S01]  /*afe0*/  IMAD.U32 R4, RZ, RZ, UR4 ;  /* 0x00000004ff047e24 */ /* 0x000fe2000f8e00ff */
[----:B------:R-:W-:Y:S01]  /*aff0*/  MOV R5, UR5 ;  /* 0x0000000500057c02 */ /* 0x000fe20008000f00 */
[----:B------:R-:W-:Y:S01]  /*b000*/  ULDC.64 UR4, c[0x4][0x78] ;  /* 0x01001e0000047ab9 */ /* 0x000fe20000000a00 */
        /* <DEDUP_REMOVED lines=10> */
.L_x_6918:
        /* <DEDUP_REMOVED lines=10> */
[----:B------:R-:W-:Y:S01]  /*b150*/  MOV R6, UR6 ;  /* 0x0000000600067c02 */ /* 0x000fe20008000f00 */
[----:B------:R-:W-:Y:S01]  /*b160*/  IMAD.U32 R5, RZ, RZ, UR5 ;  /* 0x00000005ff057e24 */ /* 0x000fe2000f8e00ff */
[----:B------:R-:W0:Y:S01]  /*b170*/  LDC.64 R2, c[0x4][R2] ;  /* 0x0100000002027b82 */ /* 0x000e220000000a00 */
[----:B------:R-:W-:Y:S01]  /*b180*/  ULDC.64 UR4, c[0x4][0x80] ;  /* 0x0100200000047ab9 */ /* 0x000fe20000000a00 */
[----:B------:R-:W-:Y:S01]  /*b190*/  IMAD.U32 R7, RZ, RZ, UR7 ;  /* 0x00000007ff077e24 */ /* 0x000fe2000f8e00ff */
[----:B------:R-:W-:Y:S01]  /*b1a0*/  MOV R12, 0x1 ;  /* 0x00000001000c7802 */ /* 0x000fe20000000f00 */
[----:B------:R-:W-:-:S02]  /*b1b0*/  IMAD.U32 R10, RZ, RZ, UR4 ;  /* 0x00000004ff0a7e24 */ /* 0x000fc4000f8e00ff */
[----:B------:R-:W-:Y:S02]  /*b1c0*/  IMAD.U32 R11, RZ, RZ, UR5 ;  /* 0x00000005ff0b7e24 */ /* 0x000fe4000f8e00ff */
[----:B------:R-:W-:Y:S02]  /*b1d0*/  IMAD.MOV.U32 R8, RZ, RZ, 0x70 ;  /* 0x00000070ff087424 */ /* 0x000fe400078e00ff */
[----:B------:R-:W-:-:S07]  /*b1e0*/  IMAD.MOV.U32 R13, RZ, RZ, RZ ;  /* 0x000000ffff0d7224 */ /* 0x000fce00078e00ff */
[----:B------:R-:W-:-:S07]  /*b1f0*/  LEPC R20, `(.L_x_6919) ;  /* 0x000000001014794e */ /* 0x000fce0000000000 */
[----:B0-----:R-:W-:Y:S05]  /*b200*/  CALL.ABS.NOINC R2 ;  /* 0x0000000002007343 */ /* 0x001fea0003c00000 */
.L_x_6919:
        /* <DEDUP_REMOVED lines=20> */
.L_x_6920:
        /* <DEDUP_REMOVED lines=18> */
.L_x_6921:
        /* <DEDUP_REMOVED lines=8> */
[----:B------:R-:W-:Y:S02]  /*b4f0*/  IMAD.U32 R2, RZ, RZ, UR4 ;  /* 0x00000004ff027e24 */ /* 0x000fe4000f8e00ff */
[----:B------:R-:W-:-:S05]  /*b500*/  IMAD.U32 R3, RZ, RZ, UR5 ;  /* 0x00000005ff037e24 */ /* 0x000fca000f8e00ff */
[----:B------:R-:W2:Y:S01]  /*b510*/  @P0 LDG.E R17, desc[UR50][R2.64] ;  /* 0x0000003202110981 */ /* 0x000ea2000c1e1900 */
[----:B------:R-:W-:-:S03]  /*b520*/  UMOV UR4, 0xffffffff ;  /* 0xffffffff00047882 */ /* 0x000fc60000000000 */
[----:B--2---:R1:W-:Y:S01]  /*b530*/  STL [R1+0x4], R17 ;  /* 0x0000041101007387 */ /* 0x0043e20000100800 */
[----:B0-----:R-:W-:Y:S05]  /*b540*/  BRA.DIV UR4, `(.L_x_6922) ;  /* 0x0000004604807947 */ /* 0x001fea000b800000 */
.L_x_6983:
[----:B------:R-:W2:Y:S04]  /*b550*/  LDL R2, [R1+0x24] ;  /* 0x0000240001027983 */ /* 0x000ea80000100800 */
[----:B------:R-:W3:Y:S01]  /*b560*/  LDL R8, [R1+0x28] ;  /* 0x0000280001087983 */ /* 0x000ee20000100800 */
[----:B------:R-:W-:Y:S02]  /*b570*/  ISETP.NE.AND P3, PT, R16, 0x1, PT ;  /* 0x000000011000780c */ /* 0x000fe40003f65270 */
[----:B------:R-:W-:Y:S02]  /*b580*/  SHF.R.S32.HI R13, RZ, 0x1f, R17 ;  /* 0x0000001fff0d7819 */ /* 0x000fe40000011411 */
[C---:B------:R-:W-:Y:S02]  /*b590*/  LOP3.LUT P2, RZ, R28.reuse, 0x8, RZ, 0xc0, !PT ;  /* 0x000000081cff7812 */ /* 0x040fe4000784c0ff */
[----:B------:R-:W-:Y:S01]  /*b5a0*/  LOP3.LUT R28, R28, 0xfffffffb, RZ, 0xc0, !PT ;  /* 0xfffffffb1c1c7812 */ /* 0x000fe200078ec0ff */
[----:B------:R0:W-:Y:S06]  /*b5b0*/  STL [R1+0x10], R13 ;  /* 0x0000100d01007387 */ /* 0x0001ec0000100800 */
[----:B------:R-:W4:Y:S01]  /*b5c0*/  @P3 LDC R3, c[0x0][0x434] ;  /* 0x00010d00ff033b82 */ /* 0x000f220000000800 */
[----:B------:R-:W-:-:S07]  /*b5d0*/  @P3 LOP3.LUT R28, R28, 0x4, RZ, 0xfc, !PT ;  /* 0x000000041c1c3812 */ /* 0x000fce00078efcff */
[----:B------:R-:W1:Y:S01]  /*b5e0*/  @P3 LDC R5, c[0x0][0x438] ;  /* 0x00010e00ff053b82 */ /* 0x000e620000000800 */
[----:B------:R-:W-:Y:S02]  /*b5f0*/  LOP3.LUT R28, R28, 0xfffffffd, RZ, 0xc0, !PT ;  /* 0xfffffffd1c1c7812 */ /* 0x000fe400078ec0ff */
[C---:B--2---:R-:W-:Y:S02]  /*b600*/  ISETP.GE.AND P0, PT, R2.reuse, UR40, PT ;  /* 0x0000002802007c0c */ /* 0x044fe4000bf06270 */
[----:B------:R-:W-:Y:S01]  /*b610*/  IADD3 R0, R2, UR38, RZ ;  /* 0x0000002602007c10 */ /* 0x000fe2000fffe0ff */
[----:B---3--:R-:W-:Y:S02]  /*b620*/  VIADD R11, R8, UR38 ;  /* 0x00000026080b7c36 */ /* 0x008fe40008000000 */
[----:B------:R-:W2:Y:S02]  /*b630*/  @P2 LDC.64 R8, c[0x0][0x428] ;  /* 0x00010a00ff082b82 */ /* 0x000ea40000000a00 */
[----:B----4-:R-:W-:Y:S01]  /*b640*/  @P3 IMAD.HI.U32 R2, R0, R3, RZ ;  /* 0x0000000300023227 */ /* 0x010fe200078e00ff */
[----:B------:R-:W-:-:S03]  /*b650*/  MOV R12, R11 ;  /* 0x0000000b000c7202 */ /* 0x000fc60000000f00 */
[----:B------:R-:W-:Y:S01]  /*b660*/  IMAD.MOV.U32 R10, RZ, RZ, R0 ;  /* 0x000000ffff0a7224 */ /* 0x000fe200078e0000 */
[----:B-1----:R-:W-:Y:S01]  /*b670*/  @P3 SHF.R.U32.HI R10, RZ, R5, R2 ;  /* 0x00000005ff0a3219 */ /* 0x002fe20000011602 */
[----:B------:R-:W1:Y:S03]  /*b680*/  @!P0 LDC.64 R6, c[0x0][0x428] ;  /* 0x00010a00ff068b82 */ /* 0x000e660000000a00 */
[----:B------:R-:W-:-:S05]  /*b690*/  @!P0 SHF.R.S32.HI R3, RZ, 0x1f, R10 ;  /* 0x0000001fff038819 */ /* 0x000fca000001140a */
[----:B------:R-:W3:Y:S01]  /*b6a0*/  @!P0 LDC.64 R4, c[0x0][0x418] ;  /* 0x00010600ff048b82 */ /* 0x000ee20000000a00 */
[----:B-1----:R-:W-:-:S04]  /*b6b0*/  @!P0 IMAD R2, R13, R6, RZ ;  /* 0x000000060d028224 */ /* 0x002fc800078e02ff */
[----:B------:R-:W-:Y:S02]  /*b6c0*/  @!P0 IMAD R7, R17, R7, R2 ;  /* 0x0000000711078224 */ /* 0x000fe400078e0202 */
[----:B------:R-:W-:-:S04]  /*b6d0*/  @!P0 IMAD.MOV.U32 R2, RZ, RZ, R10 ;  /* 0x000000ffff028224 */ /* 0x000fc800078e000a */
[----:B------:R-:W-:-:S04]  /*b6e0*/  @!P0 IMAD.WIDE.U32 R2, R17, R6, R2 ;  /* 0x0000000611028225 */ /* 0x000fc800078e0002 */
[----:B------:R-:W-:Y:S01]  /*b6f0*/  @!P0 IMAD.IADD R3, R3, 0x1, R7 ;  /* 0x0000000103038824 */ /* 0x000fe200078e0207 */
[C---:B---3--:R-:W-:Y:S01]  /*b700*/  @!P0 LEA R4, P1, R2.reuse, R4, 0x2 ;  /* 0x0000000402048211 */ /* 0x048fe200078210ff */
[----:B------:R-:W1:Y:S03]  /*b710*/  @P2 LDC.64 R6, c[0x0][0x418] ;  /* 0x00010600ff062b82 */ /* 0x000e660000000a00 */
[----:B------:R-:W-:-:S05]  /*b720*/  @!P0 LEA.HI.X R5, R2, R5, R3, 0x2, P1 ;  /* 0x0000000502058211 */ /* 0x000fca00008f1403 */
[----:B------:R-:W3:Y:S08]  /*b730*/  @P3 LDC R2, c[0x0][0x434] ;  /* 0x00010d00ff023b82 */ /* 0x000ef00000000800 */
[----:B------:R-:W4:Y:S01]  /*b740*/  @P3 LDC R3, c[0x0][0x438] ;  /* 0x00010e00ff033b82 */ /* 0x000f220000000800 */
[----:B---3--:R-:W-:-:S05]  /*b750*/  @P3 IMAD.HI.U32 R2, R11, R2, RZ ;  /* 0x000000020b023227 */ /* 0x008fca00078e00ff */
[----:B----4-:R-:W-:Y:S01]  /*b760*/  @P3 SHF.R.U32.HI R12, RZ, R3, R2 ;  /* 0x00000003ff0c3219 */ /* 0x010fe20000011602 */
[----:B--2---:R-:W-:-:S03]  /*b770*/  @P2 IMAD R2, R13, R8, RZ ;  /* 0x000000080d022224 */ /* 0x004fc600078e02ff */
[----:B------:R-:W-:Y:S01]  /*b780*/  @P2 SHF.R.S32.HI R3, RZ, 0x1f, R12 ;  /* 0x0000001fff032819 */ /* 0x000fe2000001140c */
[----:B------:R-:W-:Y:S02]  /*b790*/  @P2 IMAD R9, R17, R9, R2 ;  /* 0x0000000911092224 */ /* 0x000fe400078e0202 */
[----:B------:R-:W-:-:S04]  /*b7a0*/  @P2 IMAD.MOV.U32 R2, RZ, RZ, R12 ;  /* 0x000000ffff022224 */ /* 0x000fc800078e000c */
[----:B------:R-:W-:-:S04]  /*b7b0*/  @P2 IMAD.WIDE.U32 R2, R17, R8, R2 ;  /* 0x0000000811022225 */ /* 0x000fc800078e0002 */
[----:B------:R-:W-:Y:S01]  /*b7c0*/  @P2 IMAD.IADD R3, R9, 0x1, R3 ;  /* 0x0000000109032824 */ /* 0x000fe200078e0203 */
[C---:B-1----:R-:W-:Y:S01]  /*b7d0*/  @P2 LEA R6, P1, R2.reuse, R6, 0x2 ;  /* 0x0000000602062211 */ /* 0x042fe200078210ff */
[----:B------:R-:W1:Y:S01]  /*b7e0*/  LDC R9, c[0x0][0xc44] ;  /* 0x00031100ff097b82 */ /* 0x000e620000000800 */
[----:B------:R-:W-:Y:S02]  /*b7f0*/  IMAD.MOV.U32 R8, RZ, RZ, RZ ;  /* 0x000000ffff087224 */ /* 0x000fe400078e00ff */
[----:B------:R-:W-:-:S04]  /*b800*/  @P2 LEA.HI.X R7, R2, R7, R3, 0x2, P1 ;  /* 0x0000000702072211 */ /* 0x000fc800008f1403 */
[----:B------:R2:W5:Y:S01]  /*b810*/  @!P0 LDG.E R8, desc[UR50][R4.64] ;  /* 0x0000003204088981 */ /* 0x000562000c1e1900 */
[----:B------:R-:W-:Y:S01]  /*b820*/  IADD3 R3, -R10, RZ, RZ ;  /* 0x000000ff0a037210 */ /* 0x000fe20007ffe1ff */
[----:B------:R-:W-:Y:S02]  /*b830*/  IMAD.MOV R2, RZ, RZ, -R12 ;  /* 0x000000ffff027224 */ /* 0x000fe400078e0a0c */
[----:B--2---:R-:W-:-:S06]  /*b840*/  IMAD.MOV.U32 R5, RZ, RZ, RZ ;  /* 0x000000ffff057224 */ /* 0x004fcc00078e00ff */
[----:B------:R2:W5:Y:S02]  /*b850*/  @P2 LDG.E R5, desc[UR50][R6.64] ;  /* 0x0000003206052981 */ /* 0x000564000c1e1900 */
[C---:B--2---:R-:W-:Y:S02]  /*b860*/  IMAD R7, R16.reuse, R3, R0 ;  /* 0x0000000310077224 */ /* 0x044fe400078e0200 */
[----:B------:R-:W-:Y:S02]  /*b870*/  IMAD R6, R16, R2, R11 ;  /* 0x0000000210067224 */ /* 0x000fe400078e020b */
[----:B------:R-:W-:Y:S02]  /*b880*/  IMAD R16, RZ, RZ, -UR45 ;  /* 0x8000002dff107e24 */ /* 0x000fe4000f8e02ff */
[----:B------:R-:W-:Y:S02]  /*b890*/  IMAD.U32 R0, RZ, RZ, UR47 ;  /* 0x0000002fff007e24 */ /* 0x000fe4000f8e00ff */
[----:B-1----:R-:W-:-:S03]  /*b8a0*/  IMAD R16, R9, R16, UR44 ;  /* 0x0000002c09107e24 */ /* 0x002fc6000f8e0210 */
[----:B------:R-:W-:Y:S02]  /*b8b0*/  ISETP.NE.AND P0, PT, R0, 0x3, PT ;  /* 0x000000030000780c */ /* 0x000fe40003f05270 */
[----:B------:R-:W-:-:S05]  /*b8c0*/  SHF.R.S32.HI R2, RZ, 0x1f, R16 ;  /* 0x0000001fff027819 */ /* 0x000fca0000011410 */
[----:B------:R0:W-:Y:S06]  /*b8d0*/  STL [R1+0xc], R2 ;  /* 0x00000c0201007387 */ /* 0x0001ec0000100800 */
[----:B------:R-:W-:Y:S01]  /*b8e0*/  @P0 LOP3.LUT R28, R28, 0x2, RZ, 0xfc, !PT ;  /* 0x000000021c1c0812 */ /* 0x000fe200078efcff */
[----:B------:R-:W-:Y:S06]  /*b8f0*/  @!P0 BRA `(.L_x_6923) ;  /* 0x0000000000048947 */ /* 0x000fec0003800000 */
[----:B------:R-:W-:Y:S01]  /*b900*/  BPT.TRAP 0x1 ;  /* 0x000000040000795c */ /* 0x000fe20000300000 */
.L_x_6923:
[----:B0-----:R-:W2:Y:S01]  /*b910*/  LDL R2, [R1+0x8] ;  /* 0x0000080001027983 */ /* 0x001ea20000100800 */
[----:B------:R-:W-:Y:S01]  /*b920*/  LEA R0, R37, UR42, 0x3 ;  /* 0x0000002a25007c11 */ /* 0x000fe2000f8e18ff */
[----:B------:R-:W-:Y:S01]  /*b930*/  BSSY B0, `(.L_x_6924) ;  /* 0x0000005000007945 */ /* 0x000fe20003800000 */
[----:B------:R-:W-:Y:S02]  /*b940*/  SHF.R.S32.HI R30, RZ, 0x1f, R7 ;  /* 0x0000001fff1e7819 */ /* 0x000fe40000011407 */
[----:B--2---:R-:W-:-:S04]  /*b950*/  SHF.L.U32 R35, R2, 0x1f, RZ ;  /* 0x0000001f02237819 */ /* 0x004fc800000006ff */
[----:B------:R-:W0:Y:S02]  /*b960*/  SYNCS.PHASECHK.TRANS64.TRYWAIT P0, [R0+URZ+0x22880], R35 ;  /* 0x02288023000075a7 */ /* 0x000e24000800017f */
[----:B0-----:R-:W-:Y:S05]  /*b970*/  @!P0 BRA `(.L_x_6925) ;  /* 0x0000004000a08947 */ /* 0x001fea0003800000 */
.L_x_6984:
[----:B------:R-:W-:Y:S05]  /*b980*/  BSYNC B0 ;  /* 0x0000000000007941 */ /* 0x000fea0003800000 */
.L_x_6924:
[----:B------:R-:W2:Y:S01]  /*b990*/  LDL R4, [R1+0xc] ;  /* 0x00000c0001047983 */ /* 0x000ea20000100800 */
[----:B------:R-:W-:-:S03]  /*b9a0*/  ULDC.64 UR4, c[0x0][0x328] ;  /* 0x0000ca0000047ab9 */ /* 0x000fc60000000a00 */
[----:B------:R-:W3:Y:S01]  /*b9b0*/  LDL R11, [R1+0x18] ;  /* 0x00001800010b7983 */ /* 0x000ee20000100800 */
[----:B------:R-:W-:Y:S01]  /*b9c0*/  IMAD R2, R30, UR4, RZ ;  /* 0x000000041e027c24 */ /* 0x000fe2000f8e02ff */
[----:B-----5:R-:W-:Y:S01]  /*b9d0*/  SHF.R.S32.HI R33, RZ, 0x1f, R8 ;  /* 0x0000001fff217819 */ /* 0x020fe20000011408 */
[----:B------:R-:W-:Y:S01]  /*b9e0*/  ULDC.64 UR6, c[0x0][0x338] ;  /* 0x0000ce0000067ab9 */ /* 0x000fe20000000a00 */
[----:B------:R-:W-:Y:S01]  /*b9f0*/  ULDC.64 UR8, c[0x0][0x330] ;  /* 0x0000cc0000087ab9 */ /* 0x000fe20000000a00 */
[C---:B------:R-:W-:Y:S01]  /*ba00*/  IMAD R9, R7.reuse, UR5, R2 ;  /* 0x0000000507097c24 */ /* 0x040fe2000f8e0202 */
[----:B------:R-:W-:Y:S01]  /*ba10*/  ULDC.64 UR10, c[0x0][0x318] ;  /* 0x0000c600000a7ab9 */ /* 0x000fe20000000a00 */
[----:B------:R-:W-:Y:S01]  /*ba20*/  IMAD.WIDE.U32 R2, R7, UR4, RZ ;  /* 0x0000000407027c25 */ /* 0x000fe2000f8e00ff */
[----:B------:R-:W-:Y:S02]  /*ba30*/  SHF.R.S32.HI R32, RZ, 0x1f, R6 ;  /* 0x0000001fff207819 */ /* 0x000fe40000011406 */
[----:B------:R-:W-:Y:S01]  /*ba40*/  SHF.R.S32.HI R34, RZ, 0x1f, R5 ;  /* 0x0000001fff227819 */ /* 0x000fe20000011405 */
[----:B------:R-:W-:-:S02]  /*ba50*/  IMAD.IADD R3, R3, 0x1, R9 ;  /* 0x0000000103037824 */ /* 0x000fc400078e0209 */
[----:B------:R-:W-:Y:S02]  /*ba60*/  IMAD R9, R33, UR6, RZ ;  /* 0x0000000621097c24 */ /* 0x000fe4000f8e02ff */
[----:B------:R-:W-:-:S04]  /*ba70*/  IMAD.WIDE.U32 R2, R8, UR6, R2 ;  /* 0x0000000608027c25 */ /* 0x000fc8000f8e0002 */
[----:B------:R-:W-:-:S05]  /*ba80*/  IMAD R9, R8, UR7, R9 ;  /* 0x0000000708097c24 */ /* 0x000fca000f8e0209 */
[----:B------:R-:W-:-:S03]  /*ba90*/  IADD3 R3, R3, R9, RZ ;  /* 0x0000000903037210 */ /* 0x000fc60007ffe0ff */
[----:B------:R-:W-:-:S04]  /*baa0*/  IMAD.WIDE.U32 R2, R16, UR8, R2 ;  /* 0x0000000810027c25 */ /* 0x000fc8000f8e0002 */
[----:B--2---:R-:W-:-:S04]  /*bab0*/  IMAD R9, R4, UR8, RZ ;  /* 0x0000000804097c24 */ /* 0x004fc8000f8e02ff */
[----:B------:R-:W-:Y:S01]  /*bac0*/  IMAD R18, R16, UR9, R9 ;  /* 0x0000000910127c24 */ /* 0x000fe2000f8e0209 */
[----:B------:R-:W-:Y:S01]  /*bad0*/  IADD3 R9, P0, R2, UR10, RZ ;  /* 0x0000000a02097c10 */ /* 0x000fe2000ff1e0ff */
[----:B---3--:R-:W-:-:S03]  /*bae0*/  IMAD R29, R37, 0x5000, R11 ;  /* 0x00005000251d7824 */ /* 0x008fc600078e020b */
        /* <DEDUP_REMOVED lines=14> */
[----:B------:R-:W1:Y:S01]  /*bbd0*/  S2R R2, SR_TID.X ;  /* 0x0000000000027919 */ /* 0x000e620000002100 */
[C---:B------:R-:W-:Y:S02]  /*bbe0*/  LOP3.LUT P6, RZ, R28.reuse, 0x100000, RZ, 0xc0, !PT ;  /* 0x001000001cff7812 */ /* 0x040fe400078cc0ff */
[----:B------:R-:W-:Y:S01]  /*bbf0*/  LOP3.LUT R28, R28, 0xfdffffff, RZ, 0xc0, !PT ;  /* 0xfdffffff1c1c7812 */ /* 0x000fe200078ec0ff */
[----:B------:R-:W-:Y:S04]  /*bc00*/  SHFL.IDX PT, R3, R10, 0x1, 0x181f ;  /* 0x00381f000a037f89 */ /* 0x000fe800000e0000 */
[----:B------:R-:W-:Y:S04]  /*bc10*/  SHFL.IDX PT, R26, R9, 0x3, 0x181f ;  /* 0x00781f00091a7f89 */ /* 0x000fe800000e0000 */
[----:B------:R-:W-:Y:S02]  /*bc20*/  SHFL.IDX PT, R19, R10, 0x3, 0x181f ;  /* 0x00781f000a137f89 */ /* 0x000fe400000e0000 */
[----:B------:R-:W-:-:S02]  /*bc30*/  @P6 LOP3.LUT R28, R28, 0x2000000, RZ, 0xfc, !PT ;  /* 0x020000001c1c6812 */ /* 0x000fc400078efcff */
[----:B------:R-:W-:Y:S02]  /*bc40*/  SHFL.IDX PT, R24, R9, 0x4, 0x181f ;  /* 0x00981f0009187f89 */ /* 0x000fe400000e0000 */
[C---:B------:R-:W-:Y:S02]  /*bc50*/  LOP3.LUT P6, RZ, R28.reuse, 0x400000, RZ, 0xc0, !PT ;  /* 0x004000001cff7812 */ /* 0x040fe400078cc0ff */
[----:B------:R-:W-:Y:S01]  /*bc60*/  SHFL.IDX PT, R22, R9, 0x5, 0x181f ;  /* 0x00b81f0009167f89 */ /* 0x000fe200000e0000 */
[----:B------:R-:W-:-:S03]  /*bc70*/  LOP3.LUT R28, R28, 0xfbffffff, RZ, 0xc0, !PT ;  /* 0xfbffffff1c1c7812 */ /* 0x000fc600078ec0ff */
[----:B------:R-:W-:Y:S04]  /*bc80*/  SHFL.IDX PT, R20, R9, 0x6, 0x181f ;  /* 0x00d81f0009147f89 */ /* 0x000fe800000e0000 */
[----:B------:R-:W-:Y:S03]  /*bc90*/  SHFL.IDX PT, R14, R9, RZ, 0x181f ;  /* 0x00181fff090e7589 */ /* 0x000fe600000e0000 */
[----:B------:R-:W-:Y:S01]  /*bca0*/  @P6 LOP3.LUT R28, R28, 0x4000000, RZ, 0xfc, !PT ;  /* 0x040000001c1c6812 */ /* 0x000fe200078efcff */
[----:B-1----:R-:W-:Y:S01]  /*bcb0*/  IMAD.SHL.U32 R11, R2, 0x10, RZ ;  /* 0x00000010020b7824 */ /* 0x002fe200078e00ff */
[----:B------:R-:W-:Y:S02]  /*bcc0*/  SHFL.IDX PT, R4, R10, RZ, 0x181f ;  /* 0x00181fff0a047589 */ /* 0x000fe400000e0000 */
[----:B------:R-:W-:-:S02]  /*bcd0*/  LOP3.LUT P6, RZ, R28, 0x800000, RZ, 0xc0, !PT ;  /* 0x008000001cff7812 */ /* 0x000fc400078cc0ff */
[----:B------:R-:W1:Y:S01]  /*bce0*/  SHFL.IDX PT, R2, R9, 0x1, 0x181f ;  /* 0x00381f0009027f89 */ /* 0x000e6200000e0000 */
[----:B------:R-:W-:Y:S02]  /*bcf0*/  LOP3.LUT R11, R11, 0x70, RZ, 0xc0, !PT ;  /* 0x000000700b0b7812 */ /* 0x000fe400078ec0ff */
[C---:B------:R-:W-:Y:S02]  /*bd00*/  LOP3.LUT P5, RZ, R28.reuse, 0x80000, RZ, 0xc0, !PT ;  /* 0x000800001cff7812 */ /* 0x040fe400078ac0ff */
[C---:B------:R-:W-:Y:S02]  /*bd10*/  LOP3.LUT P4, RZ, R28.reuse, 0x40000, RZ, 0xc0, !PT ;  /* 0x000400001cff7812 */ /* 0x040fe4000788c0ff */
[C---:B------:R-:W-:Y:S02]  /*bd20*/  LOP3.LUT P3, RZ, R28.reuse, 0x20000, RZ, 0xc0, !PT ;  /* 0x000200001cff7812 */ /* 0x040fe4000786c0ff */
[C---:B------:R-:W-:Y:S02]  /*bd30*/  LOP3.LUT P2, RZ, R28.reuse, 0x10000, RZ, 0xc0, !PT ;  /* 0x000100001cff7812 */ /* 0x040fe4000784c0ff */
[----:B------:R-:W-:-:S02]  /*bd40*/  LOP3.LUT P1, RZ, R28, 0x8000, RZ, 0xc0, !PT ;  /* 0x000080001cff7812 */ /* 0x000fc4000782c0ff */
[C---:B-1----:R-:W-:Y:S02]  /*bd50*/  IADD3 R12, P0, R11.reuse, R2, RZ ;  /* 0x000000020b0c7210 */ /* 0x042fe40007f1e0ff */
[----:B------:R-:W1:Y:S03]  /*bd60*/  SHFL.IDX PT, R2, R9, 0x2, 0x181f ;  /* 0x00581f0009027f89 */ /* 0x000e6600000e0000 */
[----:B------:R-:W-:Y:S01]  /*bd70*/  IMAD.X R13, RZ, RZ, R3, P0 ;  /* 0x000000ffff0d7224 */ /* 0x000fe200000e0603 */
[----:B------:R-:W-:Y:S04]  /*bd80*/  SHFL.IDX PT, R9, R9, 0x7, 0x181f ;  /* 0x00f81f0009097f89 */ /* 0x000fe800000e0000 */
[----:B------:R-:W2:Y:S01]  /*bd90*/  SHFL.IDX PT, R3, R10, 0x2, 0x181f ;  /* 0x00581f000a037f89 */ /* 0x000ea200000e0000 */
[----:B-1----:R-:W-:-:S04]  /*bda0*/  IADD3 R2, P0, R11, R2, RZ ;  /* 0x000000020b027210 */ /* 0x002fc80007f1e0ff */
[----:B--2---:R-:W-:Y:S02]  /*bdb0*/  IADD3.X R3, RZ, R3, RZ, P0, !PT ;  /* 0x00000003ff037210 */ /* 0x004fe400007fe4ff */
[----:B------:R-:W-:-:S05]  /*bdc0*/  IADD3 R26, P0, R11, R26, RZ ;  /* 0x0000001a0b1a7210 */ /* 0x000fca0007f1e0ff */
[----:B------:R-:W-:Y:S01]  /*bdd0*/  IMAD.X R27, RZ, RZ, R19, P0 ;  /* 0x000000ffff1b7224 */ /* 0x000fe200000e0613 */
[C---:B------:R-:W-:Y:S01]  /*bde0*/  IADD3 R24, P0, R11.reuse, R24, RZ ;  /* 0x000000180b187210 */ /* 0x040fe20007f1e0ff */
[----:B------:R-:W1:Y:S04]  /*bdf0*/  SHFL.IDX PT, R19, R10, 0x4, 0x181f ;  /* 0x00981f000a137f89 */ /* 0x000e6800000e0000 */
[----:B-1----:R-:W-:Y:S01]  /*be00*/  IMAD.X R25, RZ, RZ, R19, P0 ;  /* 0x000000ffff197224 */ /* 0x002fe200000e0613 */
[C---:B------:R-:W-:Y:S01]  /*be10*/  IADD3 R22, P0, R11.reuse, R22, RZ ;  /* 0x000000160b167210 */ /* 0x040fe20007f1e0ff */
[----:B------:R-:W1:Y:S04]  /*be20*/  SHFL.IDX PT, R19, R10, 0x5, 0x181f ;  /* 0x00b81f000a137f89 */ /* 0x000e6800000e0000 */
[----:B-1----:R-:W-:Y:S01]  /*be30*/  IMAD.X R23, RZ, RZ, R19, P0 ;  /* 0x000000ffff177224 */ /* 0x002fe200000e0613 */
[C---:B------:R-:W-:Y:S01]  /*be40*/  IADD3 R20, P0, R11.reuse, R20, RZ ;  /* 0x000000140b147210 */ /* 0x040fe20007f1e0ff */
[----:B------:R-:W1:Y:S04]  /*be50*/  SHFL.IDX PT, R19, R10, 0x6, 0x181f ;  /* 0x00d81f000a137f89 */ /* 0x000e6800000e0000 */
[----:B------:R-:W-:Y:S01]  /*be60*/  SHFL.IDX PT, R10, R10, 0x7, 0x181f ;  /* 0x00f81f000a0a7f89 */ /* 0x000fe200000e0000 */
[----:B-1----:R-:W-:Y:S01]  /*be70*/  IMAD.X R21, RZ, RZ, R19, P0 ;  /* 0x000000ffff157224 */ /* 0x002fe200000e0613 */
[----:B------:R-:W-:-:S04]  /*be80*/  IADD3 R14, P0, R11, R14, RZ ;  /* 0x0000000e0b0e7210 */ /* 0x000fc80007f1e0ff */
[----:B------:R-:W-:Y:S01]  /*be90*/  IADD3.X R15, RZ, R4, RZ, P0, !PT ;  /* 0x00000004ff0f7210 */ /* 0x000fe200007fe4ff */
[----:B------:R-:W-:Y:S01]  /*bea0*/  VIADD R4, R29, UR42 ;  /* 0x0000002a1d047c36 */ /* 0x000fe20008000000 */
[----:B------:R-:W-:-:S04]  /*beb0*/  LOP3.LUT P0, RZ, R28, 0x200000, RZ, 0xc0, !PT ;  /* 0x002000001cff7812 */ /* 0x000fc8000780c0ff */
[----:B------:R1:W-:Y:S01]  /*bec0*/  LDGSTS.E.BYPASS.LTC128B.128 [R4+0xa400], desc[UR50][R14.64], !P6 ;  /* 0x0a4000000e047fae */ /* 0x0003e2000f101d72 */
[----:B------:R-:W-:-:S03]  /*bed0*/  LOP3.LUT P6, RZ, R28, 0x4000000, RZ, 0xc0, !PT ;  /* 0x040000001cff7812 */ /* 0x000fc600078cc0ff */
[----:B-1----:R-:W-:Y:S10]  /*bee0*/  SHFL.IDX PT, R14, R17, 0x1, 0x181f ;  /* 0x00381f00110e7f89 */ /* 0x002ff400000e0000 */
[----:B------:R-:W-:Y:S01]  /*bef0*/  LDGSTS.E.BYPASS.LTC128B.128 [R4+0xac00], desc[UR50][R12.64], !P6 ;  /* 0x0ac000000c047fae */ /* 0x000fe2000f101d72 */
[----:B------:R-:W-:-:S03]  /*bf00*/  LOP3.LUT P6, RZ, R28, 0x2000000, RZ, 0xc0, !PT ;  /* 0x020000001cff7812 */ /* 0x000fc600078cc0ff */
[----:B------:R1:W-:Y:S10]  /*bf10*/  LDGSTS.E.BYPASS.LTC128B.128 [R4+0xb400], desc[UR50][R2.64], !P0 ;  /* 0x0b40000002047fae */ /* 0x0003f4000c101d72 */
[----:B------:R2:W-:Y:S04]  /*bf20*/  LDGSTS.E.BYPASS.LTC128B.128 [R4+0xbc00], desc[UR50][R26.64], !P6 ;  /* 0x0bc000001a047fae */ /* 0x0005e8000f101d72 */
[----:B-1----:R-:W1:Y:S04]  /*bf30*/  SHFL.IDX PT, R2, R17, RZ, 0x181f ;  /* 0x00181fff11027589 */ /* 0x002e6800000e0000 */
[----:B------:R-:W3:Y:S04]  /*bf40*/  SHFL.IDX PT, R3, R18, RZ, 0x181f ;  /* 0x00181fff12037589 */ /* 0x000ee800000e0000 */
[----:B------:R2:W-:Y:S04]  /*bf50*/  LDGSTS.E.BYPASS.LTC128B.128 [R4+0xc400], desc[UR50][R24.64], !P5 ;  /* 0x0c40000018047fae */ /* 0x0005e8000e901d72 */
[----:B------:R2:W-:Y:S04]  /*bf60*/  LDGSTS.E.BYPASS.LTC128B.128 [R4+0xcc00], desc[UR50][R22.64], !P4 ;  /* 0x0cc0000016047fae */ /* 0x0005e8000e101d72 */
[----:B------:R2:W-:Y:S04]  /*bf70*/  LDGSTS.E.BYPASS.LTC128B.128 [R4+0xd400], desc[UR50][R20.64], !P3 ;  /* 0x0d40000014047fae */ /* 0x0005e8000d901d72 */
[----:B------:R-:W4:Y:S01]  /*bf80*/  SHFL.IDX PT, R18, R18, 0x1, 0x181f ;  /* 0x00381f0012127f89 */ /* 0x000f2200000e0000 */
[----:B-1----:R-:W-:-:S05]  /*bf90*/  IADD3 R12, P0, R11, R2, RZ ;  /* 0x000000020b0c7210 */ /* 0x002fca0007f1e0ff */
[----:B---3--:R-:W-:Y:S01]  /*bfa0*/  IMAD.X R13, RZ, RZ, R3, P0 ;  /* 0x000000ffff0d7224 */ /* 0x008fe200000e0603 */
[----:B------:R-:W-:-:S05]  /*bfb0*/  IADD3 R2, P0, R11, R9, RZ ;  /* 0x000000090b027210 */ /* 0x000fca0007f1e0ff */
[----:B------:R-:W-:-:S05]  /*bfc0*/  IMAD.X R3, RZ, RZ, R10, P0 ;  /* 0x000000ffff037224 */ /* 0x000fca00000e060a */
[----:B------:R2:W-:Y:S04]  /*bfd0*/  LDGSTS.E.BYPASS.LTC128B.128 [R4+0xdc00], desc[UR50][R2.64], !P2 ;  /* 0x0dc0000002047fae */ /* 0x0005e8000d101d72 */
[----:B----4-:R2:W-:Y:S02]  /*bfe0*/  LDGSTS.E.BYPASS.LTC128B.128 [R4+0xe400], desc[UR50][R12.64], !P1 ;  /* 0x0e4000000c047fae */ /* 0x0105e4000c901d72 */
.L_x_7006:
[----:B--2---:R-:W1:Y:S01]  /*bff0*/  S2R R2, SR_TID.X ;  /* 0x0000000000027919 */ /* 0x004e620000002100 */
[----:B------:R-:W-:Y:S01]  /*c000*/  LOP3.LUT P1, RZ, R28, 0x1000000, RZ, 0xc0, !PT ;  /* 0x010000001cff7812 */ /* 0x000fe2000782c0ff */
[----:B-1----:R-:W-:-:S05]  /*c010*/  IMAD.SHL.U32 R2, R2, 0x10, RZ ;  /* 0x0000001002027824 */ /* 0x002fca00078e00ff */
[----:B------:R-:W-:-:S04]  /*c020*/  LOP3.LUT R2, R2, 0x70, RZ, 0xc0, !PT ;  /* 0x0000007002027812 */ /* 0x000fc800078ec0ff */
[----:B------:R-:W-:-:S04]  /*c030*/  IADD3 R2, P0, R2, R14, RZ ;  /* 0x0000000e02027210 */ /* 0x000fc80007f1e0ff */
[----:B------:R-:W-:Y:S02]  /*c040*/  IADD3.X R3, RZ, R18, RZ, P0, !PT ;  /* 0x00000012ff037210 */ /* 0x000fe400007fe4ff */
[----:B------:R-:W-:-:S03]  /*c050*/  PLOP3.LUT P0, PT, PT, PT, PT, 0x80, 0x0 ;  /* 0x000000000000781c */ /* 0x000fc60003f0f070 */
[----:B------:R-:W-:Y:S01]  /*c060*/  @!PT LDS RZ, [RZ] ;  /* 0x00000000fffff984 */ /* 0x000fe20000000800 */
[----:B------:R-:W-:Y:S01]  /*c070*/  @!PT LDS RZ, [RZ] ;  /* 0x00000000fffff984 */ /* 0x000fe20000000800 */
[----:B------:R-:W-:Y:S01]  /*c080*/  @!PT LDS RZ, [RZ] ;  /* 0x00000000fffff984 */ /* 0x000fe20000000800 */
[----:B------:R1:W-:Y:S01]  /*c090*/  LDGSTS.E.BYPASS.LTC128B.128 [R4+0xec00], desc[UR50][R2.64], !P1 ;  /* 0x0ec0000002047fae */ /* 0x0003e2000c901d72 */
[----:B------:R-:W-:-:S09]  /*c0a0*/  NOP ;  /* 0x0000000000007918 */ /* 0x000fd20000000000 */
.L_x_6927:
        /* <DEDUP_REMOVED lines=11> */
.L_x_6928:
[----:B------:R1:W-:Y:S01]  /*c160*/  SYNCS.ARRIVE.TRANS64.A1T0 RZ, [R0+URZ+0x22870], RZ ;  /* 0x022870ff00ff79a7 */ /* 0x0003e2000810003f */
[----:B------:R-:W-:Y:S05]  /*c170*/  @!P2 BRA `(.L_x_6929) ;  /* 0x000000000004a947 */ /* 0x000fea0003800000 */
[----:B------:R-:W-:Y:S01]  /*c180*/  BPT.TRAP 0x1 ;  /* 0x000000040000795c */ /* 0x000fe20000300000 */
.L_x_6929:
[----:B------:R-:W2:Y:S01]  /*c190*/  SYNCS.PHASECHK.TRANS64.TRYWAIT P0, [R0+URZ+0x22840], R35 ;  /* 0x02284023000075a7 */ /* 0x000ea2000800017f */
[----:B------:R-:W-:Y:S04]  /*c1a0*/  BSSY B0, `(.L_x_6930) ;  /* 0x0000002000007945 */ /* 0x000fe80003800000 */
[----:B--2---:R-:W-:Y:S05]  /*c1b0*/  @!P0 BRA `(.L_x_6931) ;  /* 0x0000004400808947 */ /* 0x004fea0003800000 */
.L_x_7007:
[----:B------:R-:W-:Y:S05]  /*c1c0*/  BSYNC B0 ;  /* 0x0000000000007941 */ /* 0x000fea0003800000 */
.L_x_6930:
[----:B------:R-:W3:Y:S01]  /*c1d0*/  LDL R10, [R1+0xc] ;  /* 0x00000c00010a7983 */ /* 0x000ee20000100800 */
[----:B------:R-:W-:Y:S01]  /*c1e0*/  ULDC.64 UR4, c[0x0][0x300] ;  /* 0x0000c00000047ab9 */ /* 0x000fe20000000a00 */
[----:B------:R-:W-:Y:S01]  /*c1f0*/  ULDC.64 UR6, c[0x0][0x310] ;  /* 0x0000c40000067ab9 */ /* 0x000fe20000000a00 */
[----:B------:R-:W-:Y:S01]  /*c200*/  IMAD R30, R30, UR4, RZ ;  /* 0x000000041e1e7c24 */ /* 0x000fe2000f8e02ff */
[----:B------:R4:W5:Y:S01]  /*c210*/  LDL R23, [R1+0x14] ;  /* 0x0000140001177983 */ /* 0x0009620000100800 */
[C---:B------:R-:W-:Y:S01]  /*c220*/  IMAD.WIDE.U32 R2, R7.reuse, UR4, RZ ;  /* 0x0000000407027c25 */ /* 0x040fe2000f8e00ff */
[----:B------:R-:W-:Y:S01]  /*c230*/  ULDC.64 UR8, c[0x0][0x308] ;  /* 0x0000c20000087ab9 */ /* 0x000fe20000000a00 */
[----:B------:R-:W-:Y:S01]  /*c240*/  ULDC.64 UR10, c[0x0][0x2e8] ;  /* 0x0000ba00000a7ab9 */ /* 0x000fe20000000a00 */
[----:B------:R-:W-:Y:S01]  /*c250*/  LOP3.LUT P1, RZ, R28, 0x1, RZ, 0xc0, !PT ;  /* 0x000000011cff7812 */ /* 0x000fe2000782c0ff */
[----:B------:R-:W-:Y:S02]  /*c260*/  IMAD R9, R7, UR5, R30 ;  /* 0x0000000507097c24 */ /* 0x000fe4000f8e021e */
[----:B------:R-:W-:-:S02]  /*c270*/  IMAD R33, R33, UR6, RZ ;  /* 0x0000000621217c24 */ /* 0x000fc4000f8e02ff */
[----:B------:R-:W-:Y:S02]  /*c280*/  IMAD.IADD R3, R3, 0x1, R9 ;  /* 0x0000000103037824 */ /* 0x000fe400078e0209 */
[C---:B------:R-:W-:Y:S02]  /*c290*/  IMAD R33, R8.reuse, UR7, R33 ;  /* 0x0000000708217c24 */ /* 0x040fe4000f8e0221 */
[----:B------:R-:W-:-:S04]  /*c2a0*/  IMAD.WIDE.U32 R2, R8, UR6, R2 ;  /* 0x0000000608027c25 */ /* 0x000fc8000f8e0002 */
[----:B------:R-:W-:Y:S02]  /*c2b0*/  IMAD.IADD R3, R3, 0x1, R33 ;  /* 0x0000000103037824 */ /* 0x000fe400078e0221 */
[----:B------:R-:W-:-:S03]  /*c2c0*/  IMAD.WIDE.U32 R2, R16, UR8, R2 ;  /* 0x0000000810027c25 */ /* 0x000fc6000f8e0002 */
[----:B------:R-:W-:Y:S01]  /*c2d0*/  IADD3 R8, P0, R2, UR10, RZ ;  /* 0x0000000a02087c10 */ /* 0x000fe2000ff1e0ff */
[----:B------:R-:W-:Y:S02]  /*c2e0*/  IMAD R34, R34, UR6, RZ ;  /* 0x0000000622227c24 */ /* 0x000fe4000f8e02ff */
[----:B---3--:R-:W-:-:S04]  /*c2f0*/  IMAD R9, R10, UR8, RZ ;  /* 0x000000080a097c24 */ /* 0x008fc8000f8e02ff */
[----:B------:R-:W-:Y:S01]  /*c300*/  IMAD R9, R16, UR9, R9 ;  /* 0x0000000910097c24 */ /* 0x000fe2000f8e0209 */
[----:B------:R-:W3:Y:S04]  /*c310*/  S2R R10, SR_TID.X ;  /* 0x00000000000a7919 */ /* 0x000ee80000002100 */
[----:B------:R-:W-:Y:S01]  /*c320*/  IADD3.X R7, R3, UR11, R9, P0, !PT ;  /* 0x0000000b03077c10 */ /* 0x000fe200087fe409 */
[----:B------:R-:W-:-:S04]  /*c330*/  IMAD R3, R32, UR4, RZ ;  /* 0x0000000420037c24 */ /* 0x000fc8000f8e02ff */
[C---:B------:R-:W-:Y:S02]  /*c340*/  IMAD R11, R6.reuse, UR5, R3 ;  /* 0x00000005060b7c24 */ /* 0x040fe4000f8e0203 */
[----:B------:R-:W-:-:S04]  /*c350*/  IMAD.WIDE.U32 R2, R6, UR4, RZ ;  /* 0x0000000406027c25 */ /* 0x000fc8000f8e00ff */
[----:B------:R-:W-:Y:S02]  /*c360*/  IMAD.IADD R3, R3, 0x1, R11 ;  /* 0x0000000103037824 */ /* 0x000fe400078e020b */
[C---:B------:R-:W-:Y:S02]  /*c370*/  IMAD R11, R5.reuse, UR7, R34 ;  /* 0x00000007050b7c24 */ /* 0x040fe4000f8e0222 */
[----:B------:R-:W-:-:S05]  /*c380*/  IMAD.WIDE.U32 R2, R5, UR6, R2 ;  /* 0x0000000605027c25 */ /* 0x000fca000f8e0002 */
[----:B------:R-:W-:-:S03]  /*c390*/  IADD3 R3, R3, R11, RZ ;  /* 0x0000000b03037210 */ /* 0x000fc60007ffe0ff */
[----:B------:R-:W-:Y:S01]  /*c3a0*/  IMAD.WIDE.U32 R2, R16, UR8, R2 ;  /* 0x0000000810027c25 */ /* 0x000fe2000f8e0002 */
[----:B------:R-:W-:Y:S02]  /*c3b0*/  UMOV UR4, 0xffffffff ;  /* 0xffffffff00047882 */ /* 0x000fe40000000000 */
[----:B------:R-:W-:Y:S01]  /*c3c0*/  IADD3 R6, P0, R2, UR10, RZ ;  /* 0x0000000a02067c10 */ /* 0x000fe2000ff1e0ff */
[----:B---3--:R-:W-:-:S03]  /*c3d0*/  IMAD.SHL.U32 R22, R10, 0x10, RZ ;  /* 0x000000100a167824 */ /* 0x008fc600078e00ff */
[----:B------:R-:W-:Y:S02]  /*c3e0*/  IADD3.X R5, R9, UR11, R3, P0, !PT ;  /* 0x0000000b09057c10 */ /* 0x000fe400087fe403 */
[----:B------:R-:W-:Y:S01]  /*c3f0*/  LOP3.LUT R22, R22, 0x70, RZ, 0xc0, !PT ;  /* 0x0000007016167812 */ /* 0x000fe200078ec0ff */
[----:B----4-:R-:W-:Y:S06]  /*c400*/  BRA.DIV UR4, `(.L_x_6932) ;  /* 0x0000004604007947 */ /* 0x010fec000b800000 */
[----:B------:R-:W3:Y:S01]  /*c410*/  SHFL.IDX PT, R14, R8, 0x1, 0x181f ;  /* 0x00381f00080e7f89 */ /* 0x000ee200000e0000 */
[C---:B-----5:R-:W-:Y:S02]  /*c420*/  ISETP.GE.AND P2, PT, R23.reuse, 0x11, PT ;  /* 0x000000111700780c */ /* 0x060fe40003f46270 */
[C---:B------:R-:W-:Y:S01]  /*c430*/  ISETP.GE.AND P3, PT, R23.reuse, 0x21, PT ;  /* 0x000000211700780c */ /* 0x040fe20003f66270 */
[----:B------:R-:W4:Y:S01]  /*c440*/  SHFL.IDX PT, R21, R7, 0x1, 0x181f ;  /* 0x00381f0007157f89 */ /* 0x000f2200000e0000 */
[C---:B------:R-:W-:Y:S02]  /*c450*/  ISETP.GE.AND P4, PT, R23.reuse, 0x31, PT ;  /* 0x000000311700780c */ /* 0x040fe40003f86270 */
[C---:B------:R-:W-:Y:S01]  /*c460*/  ISETP.GE.AND P6, PT, R23.reuse, 0x41, PT ;  /* 0x000000411700780c */ /* 0x040fe20003fc6270 */
[----:B------:R-:W-:Y:S01]  /*c470*/  SHFL.IDX PT, R2, R7, 0x2, 0x181f ;  /* 0x00581f0007027f89 */ /* 0x000fe200000e0000 */
[C---:B------:R-:W-:Y:S02]  /*c480*/  ISETP.GE.AND P5, PT, R23.reuse, 0x51, PT ;  /* 0x000000511700780c */ /* 0x040fe40003fa6270 */
[----:B------:R-:W-:Y:S01]  /*c490*/  LOP3.LUT R28, R28, 0xfdffffff, RZ, 0xc0, !PT ;  /* 0xfdffffff1c1c7812 */ /* 0x000fe200078ec0ff */
[----:B------:R-:W-:Y:S03]  /*c4a0*/  SHFL.IDX PT, R13, R8, 0x4, 0x181f ;  /* 0x00981f00080d7f89 */ /* 0x000fe600000e0000 */
[----:B------:R-:W-:Y:S01]  /*c4b0*/  @P1 LOP3.LUT R28, R28, 0x2000000, RZ, 0xfc, !PT ;  /* 0x020000001c1c1812 */ /* 0x000fe200078efcff */
[----:B------:R-:W-:Y:S01]  /*c4c0*/  SHFL.IDX PT, R10, R8, 0x5, 0x181f ;  /* 0x00b81f00080a7f89 */ /* 0x000fe200000e0000 */
[----:B------:R-:W-:-:S03]  /*c4d0*/  ISETP.GE.AND P1, PT, R23, 0x1, PT ;  /* 0x000000011700780c */ /* 0x000fc60003f26270 */
[----:B------:R-:W-:Y:S01]  /*c4e0*/  SHFL.IDX PT, R9, R7, 0x5, 0x181f ;  /* 0x00b81f0007097f89 */ /* 0x000fe200000e0000 */
[----:B---3--:R-:W-:-:S03]  /*c4f0*/  @P2 IADD3 R18, P0, R22, R14, RZ ;  /* 0x0000000e16122210 */ /* 0x008fc60007f1e0ff */
[----:B------:R-:W-:Y:S04]  /*c500*/  SHFL.IDX PT, R3, R8, RZ, 0x181f ;  /* 0x00181fff08037589 */ /* 0x000fe800000e0000 */
[----:B------:R-:W3:Y:S01]  /*c510*/  SHFL.IDX PT, R14, R8, 0x2, 0x181f ;  /* 0x00581f00080e7f89 */ /* 0x000ee200000e0000 */
[----:B----4-:R-:W-:-:S03]  /*c520*/  @P2 IMAD.X R21, RZ, RZ, R21, P0 ;  /* 0x000000ffff152224 */ /* 0x010fc600000e0615 */
[----:B------:R-:W-:Y:S04]  /*c530*/  SHFL.IDX PT, R20, R8, 0x6, 0x181f ;  /* 0x00d81f0008147f89 */ /* 0x000fe800000e0000 */
[----:B------:R-:W-:Y:S01]  /*c540*/  SHFL.IDX PT, R19, R7, 0x6, 0x181f ;  /* 0x00d81f0007137f89 */ /* 0x000fe200000e0000 */
[----:B---3--:R-:W-:-:S03]  /*c550*/  @P3 IADD3 R11, P0, R22, R14, RZ ;  /* 0x0000000e160b3210 */ /* 0x008fc60007f1e0ff */
[----:B------:R-:W3:Y:S02]  /*c560*/  SHFL.IDX PT, R14, R8, 0x3, 0x181f ;  /* 0x00781f00080e7f89 */ /* 0x000ee400000e0000 */
[----:B------:R-:W-:Y:S02]  /*c570*/  @P3 IMAD.X R12, RZ, RZ, R2, P0 ;  /* 0x000000ffff0c3224 */ /* 0x000fe400000e0602 */
[----:B------:R-:W-:Y:S04]  /*c580*/  SHFL.IDX PT, R8, R8, 0x7, 0x181f ;  /* 0x00f81f0008087f89 */ /* 0x000fe800000e0000 */
[----:B------:R-:W4:Y:S01]  /*c590*/  SHFL.IDX PT, R2, R7, 0x3, 0x181f ;  /* 0x00781f0007027f89 */ /* 0x000f2200000e0000 */
[----:B---3--:R-:W-:-:S05]  /*c5a0*/  @P4 IADD3 R17, P0, R22, R14, RZ ;  /* 0x0000000e16114210 */ /* 0x008fca0007f1e0ff */
[----:B----4-:R-:W-:Y:S01]  /*c5b0*/  @P4 IMAD.X R15, RZ, RZ, R2, P0 ;  /* 0x000000ffff0f4224 */ /* 0x010fe200000e0602 */
[C---:B------:R-:W-:Y:S01]  /*c5c0*/  @P6 IADD3 R13, P0, R22.reuse, R13, RZ ;  /* 0x0000000d160d6210 */ /* 0x040fe20007f1e0ff */
[----:B------:R-:W3:Y:S01]  /*c5d0*/  SHFL.IDX PT, R2, R7, 0x4, 0x181f ;  /* 0x00981f0007027f89 */ /* 0x000ee200000e0000 */
[----:B------:R-:W-:Y:S02]  /*c5e0*/  ISETP.GE.AND P4, PT, R23, 0x61, PT ;  /* 0x000000611700780c */ /* 0x000fe40003f86270 */
[----:B---3--:R-:W-:Y:S02]  /*c5f0*/  @P6 IADD3.X R14, RZ, R2, RZ, P0, !PT ;  /* 0x00000002ff0e6210 */ /* 0x008fe400007fe4ff */
[----:B------:R-:W3:Y:S01]  /*c600*/  SHFL.IDX PT, R2, R7, RZ, 0x181f ;  /* 0x00181fff07027589 */ /* 0x000ee200000e0000 */
[----:B------:R-:W-:-:S05]  /*c610*/  @P5 IADD3 R10, P0, R22, R10, RZ ;  /* 0x0000000a160a5210 */ /* 0x000fca0007f1e0ff */
[----:B------:R-:W-:Y:S01]  /*c620*/  @P5 IMAD.X R9, RZ, RZ, R9, P0 ;  /* 0x000000ffff095224 */ /* 0x000fe200000e0609 */
[----:B------:R-:W-:-:S05]  /*c630*/  @P1 IADD3 R3, P0, R22, R3, RZ ;  /* 0x0000000316031210 */ /* 0x000fca0007f1e0ff */
[----:B---3--:R-:W-:Y:S01]  /*c640*/  @P1 IMAD.X R2, RZ, RZ, R2, P0 ;  /* 0x000000ffff021224 */ /* 0x008fe200000e0602 */
[----:B------:R-:W-:Y:S02]  /*c650*/  @P4 IADD3 R20, P0, R22, R20, RZ ;  /* 0x0000001416144210 */ /* 0x000fe40007f1e0ff */
[----:B------:R-:W-:-:S03]  /*c660*/  LOP3.LUT P1, RZ, R28, 0x2000000, RZ, 0xc0, !PT ;  /* 0x020000001cff7812 */ /* 0x000fc6000782c0ff */
[----:B------:R-:W-:Y:S01]  /*c670*/  @P4 IMAD.X R19, RZ, RZ, R19, P0 ;  /* 0x000000ffff134224 */ /* 0x000fe200000e0613 */
[----:B------:R-:W-:-:S13]  /*c680*/  ISETP.GE.AND P0, PT, R23, 0x1, PT ;  /* 0x000000011700780c */ /* 0x000fda0003f06270 */
[----:B------:R-:W-:-:S04]  /*c690*/  @P0 LOP3.LUT R3, R3, R2, RZ, 0x3c, !PT ;  /* 0x0000000203030212 */ /* 0x000fc800078e3cff */
[----:B------:R-:W-:-:S04]  /*c6a0*/  @P0 LOP3.LUT R2, R3, R2, RZ, 0x3c, !PT ;  /* 0x0000000203020212 */ /* 0x000fc800078e3cff */
[----:B------:R-:W-:-:S05]  /*c6b0*/  @P0 LOP3.LUT R3, R3, R2, RZ, 0x3c, !PT ;  /* 0x0000000203030212 */ /* 0x000fca00078e3cff */
[----:B------:R3:W-:Y:S02]  /*c6c0*/  @P0 LDGSTS.E.BYPASS.LTC128B.128 [R4+0x18400], desc[UR50][R2.64], !P1 ;  /* 0x1840000002040fae */ /* 0x0007e4000c901d72 */
[----:B---3--:R-:W-:Y:S01]  /*c6d0*/  @P2 IMAD.MOV.U32 R2, RZ, RZ, R18 ;  /* 0x000000ffff022224 */ /* 0x008fe200078e0012 */
[----:B------:R-:W-:Y:S01]  /*c6e0*/  @P2 MOV R3, R21 ;  /* 0x0000001500032202 */ /* 0x000fe20000000f00 */
[----:B------:R-:W-:Y:S04]  /*c6f0*/  SHFL.IDX PT, R18, R7, 0x7, 0x181f ;  /* 0x00f81f0007127f89 */ /* 0x000fe800000e0000 */
[----:B------:R3:W-:Y:S01]  /*c700*/  @P2 LDGSTS.E.BYPASS.LTC128B.128 [R4+0x18c00], desc[UR50][R2.64], !P1 ;  /* 0x18c0000002042fae */ /* 0x0007e2000c901d72 */
[----:B------:R-:W-:Y:S01]  /*c710*/  ISETP.GE.AND P2, PT, R23, 0x81, PT ;  /* 0x000000811700780c */ /* 0x000fe20003f46270 */
[----:B---3--:R-:W-:-:S02]  /*c720*/  @P3 IMAD.MOV.U32 R2, RZ, RZ, R11 ;  /* 0x000000ffff023224 */ /* 0x008fc400078e000b */
[----:B------:R-:W-:Y:S01]  /*c730*/  @P3 IMAD.MOV.U32 R3, RZ, RZ, R12 ;  /* 0x000000ffff033224 */ /* 0x000fe200078e000c */
[----:B------:R-:W3:Y:S04]  /*c740*/  SHFL.IDX PT, R11, R6, RZ, 0x181f ;  /* 0x00181fff060b7589 */ /* 0x000ee800000e0000 */
[----:B------:R4:W-:Y:S01]  /*c750*/  @P3 LDGSTS.E.BYPASS.LTC128B.128 [R4+0x19400], desc[UR50][R2.64], !P1 ;  /* 0x1940000002043fae */ /* 0x0009e2000c901d72 */
[----:B------:R-:W-:-:S03]  /*c760*/  ISETP.GE.AND P3, PT, R23, 0x71, PT ;  /* 0x000000711700780c */ /* 0x000fc60003f66270 */
[----:B----4-:R-:W4:Y:S04]  /*c770*/  SHFL.IDX PT, R2, R5, RZ, 0x181f ;  /* 0x00181fff05027589 */ /* 0x010f2800000e0000 */
[----:B------:R-:W0:Y:S01]  /*c780*/  SHFL.IDX PT, R5, R5, 0x1, 0x181f ;  /* 0x00381f0005057f89 */ /* 0x000e2200000e0000 */
[----:B---3--:R-:W-:-:S05]  /*c790*/  @P2 IADD3 R11, P0, R22, R11, RZ ;  /* 0x0000000b160b2210 */ /* 0x008fca0007f1e0ff */
[----:B----4-:R-:W-:Y:S01]  /*c7a0*/  @P2 IMAD.X R12, RZ, RZ, R2, P0 ;  /* 0x000000ffff0c2224 */ /* 0x010fe200000e0602 */
[----:B------:R-:W-:-:S05]  /*c7b0*/  @P3 IADD3 R7, P0, R22, R8, RZ ;  /* 0x0000000816073210 */ /* 0x000fca0007f1e0ff */
[----:B------:R-:W-:Y:S01]  /*c7c0*/  @P3 IMAD.X R18, RZ, RZ, R18, P0 ;  /* 0x000000ffff123224 */ /* 0x000fe200000e0612 */
[----:B------:R-:W-:-:S13]  /*c7d0*/  ISETP.GE.AND P0, PT, R23, 0x31, PT ;  /* 0x000000311700780c */ /* 0x000fda0003f06270 */
[----:B------:R-:W-:Y:S01]  /*c7e0*/  @P0 MOV R2, R17 ;  /* 0x0000001100020202 */ /* 0x000fe20000000f00 */
[----:B------:R-:W-:-:S05]  /*c7f0*/  @P0 IMAD.MOV.U32 R3, RZ, RZ, R15 ;  /* 0x000000ffff030224 */ /* 0x000fca00078e000f */
[----:B------:R3:W-:Y:S02]  /*c800*/  @P0 LDGSTS.E.BYPASS.LTC128B.128 [R4+0x19c00], desc[UR50][R2.64], !P1 ;  /* 0x19c0000002040fae */ /* 0x0007e4000c901d72 */
[----:B---3--:R-:W-:Y:S02]  /*c810*/  @P6 IMAD.MOV.U32 R2, RZ, RZ, R13 ;  /* 0x000000ffff026224 */ /* 0x008fe400078e000d */
[----:B------:R-:W-:Y:S02]  /*c820*/  @P6 IMAD.MOV.U32 R3, RZ, RZ, R14 ;  /* 0x000000ffff036224 */ /* 0x000fe400078e000e */
[----:B------:R3:W4:Y:S04]  /*c830*/  SHFL.IDX PT, R14, R6, 0x1, 0x181f ;  /* 0x00381f00060e7f89 */ /* 0x00072800000e0000 */
[----:B------:R1:W-:Y:S02]  /*c840*/  @P6 LDGSTS.E.BYPASS.LTC128B.128 [R4+0x1a400], desc[UR50][R2.64], !P1 ;  /* 0x1a40000002046fae */ /* 0x0003e4000c901d72 */
[----:B-1----:R-:W-:Y:S01]  /*c850*/  @P5 IMAD.MOV.U32 R2, RZ, RZ, R10 ;  /* 0x000000ffff025224 */ /* 0x002fe200078e000a */
[----:B------:R-:W-:-:S05]  /*c860*/  @P5 MOV R3, R9 ;  /* 0x0000000900035202 */ /* 0x000fca0000000f00 */
[----:B------:R1:W-:Y:S02]  /*c870*/  @P5 LDGSTS.E.BYPASS.LTC128B.128 [R4+0x1ac00], desc[UR50][R2.64], !P1 ;  /* 0x1ac0000002045fae */ /* 0x0003e4000c901d72 */
[----:B-1----:R-:W-:Y:S02]  /*c880*/  @P4 IMAD.MOV.U32 R2, RZ, RZ, R20 ;  /* 0x000000ffff024224 */ /* 0x002fe400078e0014 */
[----:B------:R-:W-:-:S05]  /*c890*/  @P4 IMAD.MOV.U32 R3, RZ, RZ, R19 ;  /* 0x000000ffff034224 */ /* 0x000fca00078e0013 */
[----:B------:R1:W-:Y:S02]  /*c8a0*/  @P4 LDGSTS.E.BYPASS.LTC128B.128 [R4+0x1b400], desc[UR50][R2.64], !P1 ;  /* 0x1b40000002044fae */ /* 0x0003e4000c901d72 */
[----:B-1----:R-:W-:Y:S02]  /*c8b0*/  @P3 IMAD.MOV.U32 R2, RZ, RZ, R7 ;  /* 0x000000ffff023224 */ /* 0x002fe400078e0007 */
[----:B------:R-:W-:-:S05]  /*c8c0*/  @P3 IMAD.MOV.U32 R3, RZ, RZ, R18 ;  /* 0x000000ffff033224 */ /* 0x000fca00078e0012 */
[----:B------:R1:W-:Y:S02]  /*c8d0*/  @P3 LDGSTS.E.BYPASS.LTC128B.128 [R4+0x1bc00], desc[UR50][R2.64], !P1 ;  /* 0x1bc0000002043fae */ /* 0x0003e4000c901d72 */
[----:B-1----:R-:W-:Y:S01]  /*c8e0*/  @P2 MOV R2, R11 ;  /* 0x0000000b00022202 */ /* 0x002fe20000000f00 */
[----:B------:R-:W-:-:S05]  /*c8f0*/  @P2 IMAD.MOV.U32 R3, RZ, RZ, R12 ;  /* 0x000000ffff032224 */ /* 0x000fca00078e000c */
[----:B0---4-:R3:W-:Y:S02]  /*c900*/  @P2 LDGSTS.E.BYPASS.LTC128B.128 [R4+0x1c400], desc[UR50][R2.64], !P1 ;  /* 0x1c40000002042fae */ /* 0x0117e4000c901d72 */
.L_x_7029:
[----:B------:R-:W-:-:S13]  /*c910*/  ISETP.GE.AND P2, PT, R23, 0x91, PT ;  /* 0x000000911700780c */ /* 0x000fda0003f46270 */
[----:B---3--:R-:W-:-:S05]  /*c920*/  @P2 IADD3 R2, P0, R22, R14, RZ ;  /* 0x0000000e16022210 */ /* 0x008fca0007f1e0ff */
[----:B------:R-:W-:Y:S01]  /*c930*/  @P2 IMAD.X R3, RZ, RZ, R5, P0 ;  /* 0x000000ffff032224 */ /* 0x000fe200000e0605 */
[----:B------:R-:W-:-:S04]  /*c940*/  PLOP3.LUT P0, PT, PT, PT, PT, 0x80, 0x0 ;  /* 0x000000000000781c */ /* 0x000fc80003f0f070 */
[----:B------:R-:W-:Y:S01]  /*c950*/  @!PT LDS RZ, [RZ] ;  /* 0x00000000fffff984 */ /* 0x000fe20000000800 */
[----:B------:R-:W-:Y:S01]  /*c960*/  @!PT LDS RZ, [RZ] ;  /* 0x00000000fffff984 */ /* 0x000fe20000000800 */
[----:B------:R-:W-:Y:S01]  /*c970*/  @!PT LDS RZ, [RZ] ;  /* 0x00000000fffff984 */ /* 0x000fe20000000800 */
[----:B------:R0:W-:Y:S01]  /*c980*/  @P2 LDGSTS.E.BYPASS.LTC128B.128 [R4+0x1cc00], desc[UR50][R2.64], !P1 ;  /* 0x1cc0000002042fae */ /* 0x0001e2000c901d72 */
[----:B------:R-:W-:-:S08]  /*c990*/  NOP ;  /* 0x0000000000007918 */ /* 0x000fd00000000000 */
.L_x_6933:
        /* <DEDUP_REMOVED lines=11> */
.L_x_6934:
        /* <DEDUP_REMOVED lines=22> */
[----:B012---:R-:W-:Y:S05]  /*cbb0*/  CALL.ABS.NOINC R2 ;  /* 0x0000000002007343 */ /* 0x007fea0003c00000 */
.L_x_6935:
[----:B------:R-:W3:Y:S01]  /*cbc0*/  LDL R17, [R1+0xc] ;  /* 0x00000c0001117983 */ /* 0x000ee20000100800 */
[----:B------:R-:W1:Y:S01]  /*cbd0*/  LDC R7, c[0x0][0x448] ;  /* 0x00011200ff077b82 */ /* 0x000e620000000800 */
[----:B------:R-:W-:Y:S01]  /*cbe0*/  IMAD R4, RZ, RZ, -UR44 ;  /* 0x8000002cff047e24 */ /* 0x000fe2000f8e02ff */
[----:B------:R-:W-:Y:S01]  /*cbf0*/  LOP3.LUT P5, RZ, R28, 0x10, RZ, 0xc0, !PT ;  /* 0x000000101cff7812 */ /* 0x000fe200078ac0ff */
[----:B------:R4:W5:Y:S01]  /*cc00*/  LDL R8, [R1+0x2c] ;  /* 0x00002c0001087983 */ /* 0x0009620000100800 */
[----:B------:R-:W4:Y:S04]  /*cc10*/  S2R R2, SR_TID.X ;  /* 0x0000000000027919 */ /* 0x000f280000002100 */
[----:B------:R-:W0:Y:S01]  /*cc20*/  LDC R5, c[0x0][0xc38] ;  /* 0x00030e00ff057b82 */ /* 0x000e220000000800 */
[----:B------:R-:W-:Y:S01]  /*cc30*/  R2UR UR7, R16 ;  /* 0x00000000100772ca */ /* 0x000fe200000e0000 */
[----:B------:R-:W-:Y:S01]  /*cc40*/  ULDC.64 UR8, c[0x0][0x2d8] ;  /* 0x0000b60000087ab9 */ /* 0x000fe20000000a00 */
[----:B-1----:R-:W-:-:S02]  /*cc50*/  ISETP.NE.AND P0, PT, R7, 0x1, PT ;  /* 0x000000010700780c */ /* 0x002fc40003f05270 */
[----:B------:R-:W-:Y:S01]  /*cc60*/  R2UR UR4, R16 ;  /* 0x00000000100472ca */ /* 0x000fe200000e0000 */
[----:B0-----:R-:W-:-:S10]  /*cc70*/  IMAD R4, R5, R4, UR39 ;  /* 0x0000002705047e24 */ /* 0x001fd4000f8e0204 */
[----:B--2---:R-:W0:Y:S01]  /*cc80*/  @P0 LDC R0, c[0x0][0x44c] ;  /* 0x00011300ff000b82 */ /* 0x004e220000000800 */
[----:B------:R-:W-:Y:S02]  /*cc90*/  SHF.L.U32 R4, R4, 0x7, RZ ;  /* 0x0000000704047819 */ /* 0x000fe400000006ff */
[C---:B----4-:R-:W-:Y:S01]  /*cca0*/  LOP3.LUT R18, R2.reuse, 0x7f, RZ, 0xc0, !PT ;  /* 0x0000007f02127812 */ /* 0x050fe200078ec0ff */
[----:B------:R-:W-:-:S03]  /*ccb0*/  IMAD.SHL.U32 R2, R2, 0x10, RZ ;  /* 0x0000001002027824 */ /* 0x000fc600078e00ff */
[----:B------:R-:W-:Y:S01]  /*ccc0*/  SHF.R.U32.HI R18, RZ, 0x3, R18 ;  /* 0x00000003ff127819 */ /* 0x000fe20000011612 */
[----:B------:R-:W1:Y:S03]  /*ccd0*/  @P0 LDC R3, c[0x0][0x450] ;  /* 0x00011400ff030b82 */ /* 0x000e660000000800 */
[----:B------:R-:W-:-:S04]  /*cce0*/  LOP3.LUT R2, R18, 0x70, R2, 0xf8, !PT ;  /* 0x0000007012027812 */ /* 0x000fc800078ef802 */
[----:B------:R-:W-:Y:S01]  /*ccf0*/  LOP3.LUT R6, R2, R4, RZ, 0xfc, !PT ;  /* 0x0000000402067212 */ /* 0x000fe200078efcff */
[----:B------:R-:W-:-:S04]  /*cd00*/  UIMAD.WIDE.U32 UR4, UR4, UR8, URZ ;  /* 0x00000008040472a5 */ /* 0x000fc8000f8e003f */
[----:B------:R-:W-:Y:S02]  /*cd10*/  IMAD.MOV.U32 R2, RZ, RZ, R6 ;  /* 0x000000ffff027224 */ /* 0x000fe400078e0006 */
[----:B0-----:R-:W-:-:S05]  /*cd20*/  @P0 IMAD.HI.U32 R0, R6, R0, RZ ;  /* 0x0000000006000227 */ /* 0x001fca00078e00ff */
[----:B-1----:R-:W-:-:S04]  /*cd30*/  @P0 SHF.R.U32.HI R2, RZ, R3, R0 ;  /* 0x00000003ff020219 */ /* 0x002fc80000011600 */
[--C-:B------:R-:W-:Y:S01]  /*cd40*/  SHF.R.S32.HI R0, RZ, 0x1f, R2.reuse ;  /* 0x0000001fff007819 */ /* 0x100fe20000011402 */
[----:B------:R-:W-:-:S04]  /*cd50*/  IMAD.MOV R5, RZ, RZ, -R2 ;  /* 0x000000ffff057224 */ /* 0x000fc800078e0a02 */
[----:B------:R-:W-:Y:S01]  /*cd60*/  IMAD R5, R7, R5, R6 ;  /* 0x0000000507057224 */ /* 0x000fe200078e0206 */
[----:B---3--:R-:W-:Y:S02]  /*cd70*/  R2UR UR6, R17 ;  /* 0x00000000110672ca */ /* 0x008fe400000e0000 */
[----:B------:R-:W0:Y:S11]  /*cd80*/  S2R R17, SR_TID.X ;  /* 0x0000000000117919 */ /* 0x000e360000002100 */
[----:B------:R-:W-:-:S04]  /*cd90*/  UIMAD UR6, UR6, UR8, URZ ;  /* 0x00000008060672a4 */ /* 0x000fc8000f8e023f */
[----:B------:R-:W-:Y:S02]  /*cda0*/  UIMAD UR7, UR7, UR9, UR6 ;  /* 0x00000009070772a4 */ /* 0x000fe4000f8e0206 */
[----:B------:R-:W-:Y:S01]  /*cdb0*/  USHF.R.S32.HI UR6, URZ, 0x1f, UR45 ;  /* 0x0000001f3f067899 */ /* 0x000fe2000801142d */
        /* <DEDUP_REMOVED lines=9> */
[C---:B------:R-:W-:Y:S01]  /*ce50*/  IMAD R7, R2.reuse, UR9, R3 ;  /* 0x0000000902077c24 */ /* 0x040fe2000f8e0203 */
[----:B------:R-:W-:Y:S01]  /*ce60*/  SHF.R.S32.HI R0, RZ, 0x1f, R5 ;  /* 0x0000001fff007819 */ /* 0x000fe20000011405 */
        /* <DEDUP_REMOVED lines=8> */
[----:B------:R-:W-:Y:S01]  /*cef0*/  UMOV UR4, 0xffffffff ;  /* 0xffffffff00047882 */ /* 0x000fe20000000000 */
[C---:B0-----:R-:W-:Y:S02]  /*cf00*/  SHF.L.U32 R10, R17.reuse, 0x4, RZ ;  /* 0x00000004110a7819 */ /* 0x041fe400000006ff */
[----:B------:R-:W-:Y:S02]  /*cf10*/  LOP3.LUT R17, R17, 0x7f, RZ, 0xc0, !PT ;  /* 0x0000007f11117812 */ /* 0x000fe400078ec0ff */
[----:B------:R-:W-:Y:S02]  /*cf20*/  IADD3.X R5, R3, UR5, R5, P0, !PT ;  /* 0x0000000503057c10 */ /* 0x000fe400087fe405 */
[----:B------:R-:W-:-:S02]  /*cf30*/  LOP3.LUT R10, R10, 0x70, RZ, 0xc0, !PT ;  /* 0x000000700a0a7812 */ /* 0x000fc400078ec0ff */
[----:B------:R-:W-:Y:S01]  /*cf40*/  SHF.R.U32.HI R17, RZ, 0x3, R17 ;  /* 0x00000003ff117819 */ /* 0x000fe20000011611 */
[----:B------:R-:W-:Y:S06]  /*cf50*/  BRA.DIV UR4, `(.L_x_6936) ;  /* 0x0000004604487947 */ /* 0x000fec000b800000 */
        /* <DEDUP_REMOVED lines=10> */
[----:B-----5:R0:W-:Y:S01]  /*d000*/  @!P1 LDGSTS.E.BYPASS.LTC128B.128 [R8+0x14400], desc[UR50][R2.64], !P5 ;  /* 0x1440000002089fae */ /* 0x0201e2000e901d72 */
[----:B------:R-:W-:Y:S01]  /*d010*/  ISETP.GE.AND P1, PT, R7, UR41, PT ;  /* 0x0000002907007c0c */ /* 0x000fe2000bf26270 */
[----:B------:R-:W-:-:S12]  /*d020*/  VIADD R7, R4, 0x20 ;  /* 0x0000002004077836 */ /* 0x000fd80000000000 */
[----:B0-----:R-:W-:Y:S02]  /*d030*/  @!P1 IADD3 R2, P0, R10, R14, RZ ;  /* 0x0000000e0a029210 */ /* 0x001fe40007f1e0ff */
[----:B------:R-:W0:Y:S02]  /*d040*/  SHFL.IDX PT, R14, R0, 0x2, 0x181f ;  /* 0x00581f00000e7f89 */ /* 0x000e2400000e0000 */
[----:B------:R-:W-:Y:S02]  /*d050*/  @!P1 IADD3.X R3, RZ, R6, RZ, P0, !PT ;  /* 0x00000006ff039210 */ /* 0x000fe400007fe4ff */
[----:B------:R-:W1:Y:S04]  /*d060*/  SHFL.IDX PT, R6, R5, 0x2, 0x181f ;  /* 0x00581f0005067f89 */ /* 0x000e6800000e0000 */
[----:B------:R0:W-:Y:S01]  /*d070*/  @!P1 LDGSTS.E.BYPASS.LTC128B.128 [R8+0x14c00], desc[UR50][R2.64], !P5 ;  /* 0x14c0000002089fae */ /* 0x0001e2000e901d72 */
[----:B------:R-:W-:Y:S01]  /*d080*/  ISETP.GE.AND P1, PT, R7, UR41, PT ;  /* 0x0000002907007c0c */ /* 0x000fe2000bf26270 */
[----:B------:R-:W-:-:S12]  /*d090*/  VIADD R7, R4, 0x30 ;  /* 0x0000003004077836 */ /* 0x000fd80000000000 */
[----:B0-----:R-:W-:Y:S02]  /*d0a0*/  @!P1 IADD3 R2, P0, R10, R14, RZ ;  /* 0x0000000e0a029210 */ /* 0x001fe40007f1e0ff */
[----:B------:R-:W0:Y:S03]  /*d0b0*/  SHFL.IDX PT, R14, R0, 0x3, 0x181f ;  /* 0x00781f00000e7f89 */ /* 0x000e2600000e0000 */
[----:B-1----:R-:W-:Y:S02]  /*d0c0*/  @!P1 IMAD.X R3, RZ, RZ, R6, P0 ;  /* 0x000000ffff039224 */ /* 0x002fe400000e0606 */
[----:B------:R-:W1:Y:S04]  /*d0d0*/  SHFL.IDX PT, R6, R5, 0x3, 0x181f ;  /* 0x00781f0005067f89 */ /* 0x000e6800000e0000 */
[----:B------:R0:W-:Y:S01]  /*d0e0*/  @!P1 LDGSTS.E.BYPASS.LTC128B.128 [R8+0x15400], desc[UR50][R2.64], !P5 ;  /* 0x1540000002089fae */ /* 0x0001e2000e901d72 */
[----:B------:R-:W-:-:S02]  /*d0f0*/  ISETP.GE.AND P1, PT, R7, UR41, PT ;  /* 0x0000002907007c0c */ /* 0x000fc4000bf26270 */
[----:B------:R-:W-:-:S11]  /*d100*/  IADD3 R7, R4, 0x40, RZ ;  /* 0x0000004004077810 */ /* 0x000fd60007ffe0ff */
[----:B0-----:R-:W-:Y:S02]  /*d110*/  @!P1 IADD3 R2, P0, R10, R14, RZ ;  /* 0x0000000e0a029210 */ /* 0x001fe40007f1e0ff */
[----:B------:R-:W0:Y:S03]  /*d120*/  SHFL.IDX PT, R14, R0, 0x4, 0x181f ;  /* 0x00981f00000e7f89 */ /* 0x000e2600000e0000 */
[----:B-1----:R-:W-:Y:S02]  /*d130*/  @!P1 IMAD.X R3, RZ, RZ, R6, P0 ;  /* 0x000000ffff039224 */ /* 0x002fe400000e0606 */
        /* <DEDUP_REMOVED lines=16> */
[----:B------:R-:W-:-:S13]  /*d240*/  ISETP.GE.AND P1, PT, R7, UR41, PT ;  /* 0x0000002907007c0c */ /* 0x000fda000bf26270 */
[----:B0-----:R-:W-:Y:S02]  /*d250*/  @!P1 IADD3 R2, P0, R10, R14, RZ ;  /* 0x0000000e0a029210 */ /* 0x001fe40007f1e0ff */
[----:B------:R0:W2:Y:S02]  /*d260*/  SHFL.IDX PT, R14, R0, 0x7, 0x181f ;  /* 0x00f81f00000e7f89 */ /* 0x0000a400000e0000 */
[----:B-1----:R-:W-:Y:S02]  /*d270*/  @!P1 IADD3.X R3, RZ, R6, RZ, P0, !PT ;  /* 0x00000006ff039210 */ /* 0x002fe400007fe4ff */
[----:B------:R0:W1:Y:S04]  /*d280*/  SHFL.IDX PT, R6, R5, 0x7, 0x181f ;  /* 0x00f81f0005067f89 */ /* 0x00006800000e0000 */
[----:B------:R0:W-:Y:S03]  /*d290*/  @!P1 LDGSTS.E.BYPASS.LTC128B.128 [R8+0x17400], desc[UR50][R2.64], !P5 ;  /* 0x1740000002089fae */ /* 0x0001e6000e901d72 */
.L_x_7046:
[----:B------:R-:W-:-:S05]  /*d2a0*/  VIADD R4, R4, 0x70 ;  /* 0x0000007004047836 */ /* 0x000fca0000000000 */
[----:B------:R-:W-:-:S13]  /*d2b0*/  ISETP.GE.AND P0, PT, R4, UR41, PT ;  /* 0x0000002904007c0c */ /* 0x000fda000bf06270 */
[----:B0-2---:R-:W-:-:S05]  /*d2c0*/  @!P0 IADD3 R2, P1, R10, R14, RZ ;  /* 0x0000000e0a028210 */ /* 0x005fca0007f3e0ff */
[----:B-1----:R-:W-:-:S05]  /*d2d0*/  @!P0 IMAD.X R3, RZ, RZ, R6, P1 ;  /* 0x000000ffff038224 */ /* 0x002fca00008e0606 */
[----:B------:R-:W-:Y:S01]  /*d2e0*/  @!PT LDS RZ, [RZ] ;  /* 0x00000000fffff984 */ /* 0x000fe20000000800 */
[----:B------:R-:W-:Y:S01]  /*d2f0*/  @!PT LDS RZ, [RZ] ;  /* 0x00000000fffff984 */ /* 0x000fe20000000800 */
[----:B------:R-:W-:Y:S01]  /*d300*/  @!PT LDS RZ, [RZ] ;  /* 0x00000000fffff984 */ /* 0x000fe20000000800 */
[----:B------:R0:W-:Y:S01]  /*d310*/  @!P0 LDGSTS.E.BYPASS.LTC128B.128 [R8+0x17c00], desc[UR50][R2.64], !P5 ;  /* 0x17c0000002088fae */ /* 0x0001e2000e901d72 */
[----:B------:R-:W-:Y:S01]  /*d320*/  NOP ;  /* 0x0000000000007918 */ /* 0x000fe20000000000 */
[----:B------:R-:W-:Y:S02]  /*d330*/  SYNCS.ARRIVE.TRANS64.RED.A0T1 RZ, [UR42+0x22800], RZ ;  /* 0x022800ffffff79a7 */ /* 0x000fe4000820042a */
[----:B------:R-:W-:Y:S01]  /*d340*/  ARRIVES.LDGSTSBAR.64.TRANSCNT [UR42+0x22800] ;  /* 0x02280000ff0079b0 */ /* 0x000fe20008000aaa */
[----:B------:R-:W-:Y:S01]  /*d350*/  NOP ;  /* 0x0000000000007918 */ /* 0x000fe20000000000 */
[----:B------:R-:W-:Y:S01]  /*d360*/  ULOP3.LUT UR4, UR36, 0x1, URZ, 0xc, !UPT ;  /* 0x0000000124047892 */ /* 0x000fe2000f8e0c3f */
[----:B------:R-:W-:Y:S05]  /*d370*/  SYNCS.ARRIVE.TRANS64.A1T0 RZ, [UR42+0x22800], RZ ;  /* 0x022800ffffff79a7 */ /* 0x000fea000810002a */
[----:B0-----:R-:W-:-:S05]  /*d380*/  IMAD.U32 R3, RZ, RZ, UR4 ;  /* 0x00000004ff037e24 */ /* 0x001fca000f8e00ff */
[----:B------:R-:W-:-:S04]  /*d390*/  SHF.L.U32 R3, R3, 0x1f, RZ ;  /* 0x0000001f03037819 */ /* 0x000fc800000006ff */
[----:B------:R-:W0:Y:S02]  /*d3a0*/  SYNCS.PHASECHK.TRANS64.TRYWAIT P0, [UR42+0x22820], R3 ;  /* 0x02282003ff0075a7 */ /* 0x000e24000800016a */
[----:B0-----:R-:W-:Y:S05]  /*d3b0*/  @!P0 BRA `(.L_x_6937) ;  /* 0x0000004800608947 */ /* 0x001fea0003800000 */
.L_x_7047:
[----:B------:R-:W-:-:S05]  /*d3c0*/  IMAD.U32 R0, RZ, RZ, UR40 ;  /* 0x00000028ff007e24 */ /* 0x000fca000f8e00ff */
[----:B------:R-:W-:-:S13]  /*d3d0*/  ISETP.GE.AND P0, PT, R0, 0xa1, PT ;  /* 0x000000a10000780c */ /* 0x000fda0003f06270 */
[----:B------:R-:W-:Y:S05]  /*d3e0*/  @!P0 BRA `(.L_x_6938) ;  /* 0x00000018007c8947 */ /* 0x000fea0003800000 */
[----:B------:R-:W-:Y:S01]  /*d3f0*/  IMAD.U32 R0, RZ, RZ, UR43 ;  /* 0x0000002bff007e24 */ /* 0x000fe2000f8e00ff */
[----:B------:R1:W5:Y:S01]  /*d400*/  LDL.LU R30, [R1+0x8] ;  /* 0x00000800011e7983 */ /* 0x0003620000300800 */
[----:B------:R-:W-:-:S03]  /*d410*/  MOV R29, R37 ;  /* 0x00000025001d7202 */ /* 0x000fc60000000f00 */
[----:B------:R1:W-:Y:S04]  /*d420*/  STL [R1], R0 ;  /* 0x0000000001007387 */ /* 0x0003e80000100800 */
.L_x_6958:
[----:B0-2---:R-:W2:Y:S01]  /*d430*/  LDL R4, [R1+0x10] ;  /* 0x0000100001047983 */ /* 0x005ea20000100800 */
[----:B------:R-:W3:Y:S03]  /*d440*/  LDC R2, c[0x0][0x430] ;  /* 0x00010c00ff027b82 */ /* 0x000ee60000000800 */
[----:B------:R-:W4:Y:S01]  /*d450*/  LDL R6, [R1+0x4] ;  /* 0x0000040001067983 */ /* 0x000f220000100800 */
[----:B-1----:R-:W0:Y:S01]  /*d460*/  S2R R0, SR_TID.X ;  /* 0x0000000000007919 */ /* 0x002e220000002100 */
[----:B------:R-:W-:Y:S01]  /*d470*/  IMAD.MOV.U32 R10, RZ, RZ, 0xa0 ;  /* 0x000000a0ff0a7424 */ /* 0x000fe200078e00ff */
[----:B------:R-:W-:Y:S01]  /*d480*/  ULDC.64 UR4, c[0x0][0x428] ;  /* 0x00010a0000047ab9 */ /* 0x000fe20000000a00 */
[----:B------:R-:W-:Y:S01]  /*d490*/  ULDC.64 UR6, c[0x0][0x418] ;  /* 0x0001060000067ab9 */ /* 0x000fe20000000a00 */
[----:B------:R-:W2:Y:S01]  /*d4a0*/  LDL.LU R13, [R1] ;  /* 0x00000000010d7983 */ /* 0x000ea20000300800 */
[----:B---3--:R-:W-:-:S13]  /*d4b0*/  ISETP.NE.AND P1, PT, R2, 0x1, PT ;  /* 0x000000010200780c */ /* 0x008fda0003f25270 */
[----:B------:R-:W1:Y:S01]  /*d4c0*/  @P1 LDC R2, c[0x0][0x434] ;  /* 0x00010d00ff021b82 */ /* 0x000e620000000800 */
[C---:B0-----:R-:W-:Y:S01]  /*d4d0*/  LOP3.LUT R3, R0.reuse, 0x7f, RZ, 0xc0, !PT ;  /* 0x0000007f00037812 */ /* 0x041fe200078ec0ff */
[----:B------:R-:W-:-:S03]  /*d4e0*/  IMAD.SHL.U32 R0, R0, 0x10, RZ ;  /* 0x0000001000007824 */ /* 0x000fc600078e00ff */
[----:B------:R-:W-:-:S04]  /*d4f0*/  SHF.R.U32.HI R3, RZ, 0x3, R3 ;  /* 0x00000003ff037819 */ /* 0x000fc80000011603 */
[----:B------:R-:W-:Y:S02]  /*d500*/  LOP3.LUT R0, R3, 0x70, R0, 0xf8, !PT ;  /* 0x0000007003007812 */ /* 0x000fe400078ef800 */
[----:B------:R-:W0:Y:S01]  /*d510*/  @P1 LDC R3, c[0x0][0x438] ;  /* 0x00010e00ff031b82 */ /* 0x000e220000000800 */
[----:B------:R-:W3:Y:S01]  /*d520*/  S2R R11, SR_TID.X ;  /* 0x00000000000b7919 */ /* 0x000ee20000002100 */
[----:B--2---:R-:W-:-:S04]  /*d530*/  IMAD R10, R13, R10, UR38 ;  /* 0x000000260d0a7e24 */ /* 0x004fc8000f8e020a */
[----:B------:R-:W-:-:S04]  /*d540*/  IMAD.IADD R7, R0, 0x1, R10 ;  /* 0x0000000100077824 */ /* 0x000fc800078e020a */
[----:B-1----:R-:W-:Y:S01]  /*d550*/  @P1 IMAD.HI.U32 R2, R7, R2, RZ ;  /* 0x0000000207021227 */ /* 0x002fe200078e00ff */
[----:B------:R-:W-:-:S04]  /*d560*/  MOV R0, R7 ;  /* 0x0000000700007202 */ /* 0x000fc80000000f00 */
[----:B0-----:R-:W-:Y:S01]  /*d570*/  @P1 SHF.R.U32.HI R0, RZ, R3, R2 ;  /* 0x00000003ff001219 */ /* 0x001fe20000011602 */
[----:B------:R-:W-:-:S03]  /*d580*/  IMAD R4, R4, UR4, RZ ;  /* 0x0000000404047c24 */ /* 0x000fc6000f8e02ff */
[--C-:B------:R-:W-:Y:S01]  /*d590*/  SHF.R.S32.HI R3, RZ, 0x1f, R0.reuse ;  /* 0x0000001fff037819 */ /* 0x100fe20000011400 */
[----:B------:R-:W-:Y:S02]  /*d5a0*/  IMAD.MOV.U32 R2, RZ, RZ, R0 ;  /* 0x000000ffff027224 */ /* 0x000fe400078e0000 */
[C---:B----4-:R-:W-:Y:S02]  /*d5b0*/  IMAD R4, R6.reuse, UR5, R4 ;  /* 0x0000000506047c24 */ /* 0x050fe4000f8e0204 */
[----:B------:R-:W-:-:S04]  /*d5c0*/  IMAD.WIDE.U32 R2, R6, UR4, R2 ;  /* 0x0000000406027c25 */ /* 0x000fc8000f8e0002 */
[----:B------:R-:W-:Y:S01]  /*d5d0*/  IMAD.IADD R3, R4, 0x1, R3 ;  /* 0x0000000104037824 */ /* 0x000fe200078e0203 */
[----:B------:R-:W-:-:S04]  /*d5e0*/  LEA R8, P0, R2, UR6, 0x2 ;  /* 0x0000000602087c11 */ /* 0x000fc8000f8010ff */
[----:B------:R-:W-:Y:S02]  /*d5f0*/  LEA.HI.X R9, R2, UR7, R3, 0x2, P0 ;  /* 0x0000000702097c11 */ /* 0x000fe400080f1403 */
[C---:B---3--:R-:W-:Y:S01]  /*d600*/  LOP3.LUT R5, R11.reuse, 0x7f, RZ, 0xc0, !PT ;  /* 0x0000007f0b057812 */ /* 0x048fe200078ec0ff */
[----:B------:R-:W-:Y:S01]  /*d610*/  IMAD.SHL.U32 R12, R11, 0x10, RZ ;  /* 0x000000100b0c7824 */ /* 0x000fe200078e00ff */
[----:B------:R-:W0:Y:S01]  /*d620*/  @P1 LDC R3, c[0x0][0x434] ;  /* 0x00010d00ff031b82 */ /* 0x000e220000000800 */
[----:B------:R-:W2:Y:S01]  /*d630*/  LDG.E R8, desc[UR50][R8.64] ;  /* 0x0000003208087981 */ /* 0x000ea2000c1e1900 */
[----:B------:R-:W-:-:S04]  /*d640*/  SHF.R.U32.HI R5, RZ, 0x3, R5 ;  /* 0x00000003ff057819 */ /* 0x000fc80000011605 */
[----:B------:R-:W-:Y:S02]  /*d650*/  LOP3.LUT R12, R5, 0x70, R12, 0xf8, !PT ;  /* 0x00000070050c7812 */ /* 0x000fe400078ef80c */
[----:B------:R-:W1:Y:S02]  /*d660*/  @P1 LDC R5, c[0x0][0x438] ;  /* 0x00010e00ff051b82 */ /* 0x000e640000000800 */
[----:B------:R-:W-:-:S04]  /*d670*/  LOP3.LUT R12, R12, 0x80, RZ, 0xfc, !PT ;  /* 0x000000800c0c7812 */ /* 0x000fc800078efcff */
[C---:B------:R-:W-:Y:S01]  /*d680*/  ISETP.GT.U32.AND P0, PT, R12.reuse, 0x9f, PT ;  /* 0x0000009f0c00780c */ /* 0x040fe20003f04070 */
[----:B------:R-:W-:-:S05]  /*d690*/  IMAD.IADD R10, R12, 0x1, R10 ;  /* 0x000000010c0a7824 */ /* 0x000fca00078e020a */
[----:B------:R-:W-:Y:S01]  /*d6a0*/  MOV R11, R10 ;  /* 0x0000000a000b7202 */ /* 0x000fe20000000f00 */
[----:B0-----:R-:W-:-:S05]  /*d6b0*/  @P1 IMAD.HI.U32 R2, R10, R3, RZ ;  /* 0x000000030a021227 */ /* 0x001fca00078e00ff */
[----:B-1----:R-:W-:-:S04]  /*d6c0*/  @P1 SHF.R.U32.HI R11, RZ, R5, R2 ;  /* 0x00000005ff0b1219 */ /* 0x002fc80000011602 */
[--C-:B------:R-:W-:Y:S01]  /*d6d0*/  @!P0 SHF.R.S32.HI R3, RZ, 0x1f, R11.reuse ;  /* 0x0000001fff038819 */ /* 0x100fe2000001140b */
[----:B------:R-:W-:-:S04]  /*d6e0*/  @!P0 IMAD.MOV.U32 R2, RZ, RZ, R11 ;  /* 0x000000ffff028224 */ /* 0x000fc800078e000b */
[----:B------:R-:W-:-:S04]  /*d6f0*/  @!P0 IMAD.WIDE.U32 R2, R6, UR4, R2 ;  /* 0x0000000406028c25 */ /* 0x000fc8000f8e0002 */
[----:B------:R-:W-:Y:S01]  /*d700*/  VIADD R37, R29, 0x1 ;  /* 0x000000011d257836 */ /* 0x000fe20000000000 */
[----:B------:R-:W-:Y:S01]  /*d710*/  IADD3 R0, -R0, RZ, RZ ;  /* 0x000000ff00007210 */ /* 0x000fe20007ffe1ff */
[----:B------:R-:W-:Y:S01]  /*d720*/  @!P0 IMAD.IADD R3, R4, 0x1, R3 ;  /* 0x0000000104038824 */ /* 0x000fe200078e0203 */
[C---:B------:R-:W-:Y:S01]  /*d730*/  @!P0 LEA R4, P1, R2.reuse, UR6, 0x2 ;  /* 0x0000000602048c11 */ /* 0x040fe2000f8210ff */
[----:B------:R-:W-:Y:S01]  /*d740*/  IMAD.MOV.U32 R6, RZ, RZ, RZ ;  /* 0x000000ffff067224 */ /* 0x000fe200078e00ff */
[----:B------:R-:W-:Y:S02]  /*d750*/  ULDC UR4, c[0x0][0x430] ;  /* 0x00010c0000047ab9 */ /* 0x000fe40000000800 */
[----:B------:R-:W-:-:S05]  /*d760*/  @!P0 LEA.HI.X R5, R2, UR7, R3, 0x2, P1 ;  /* 0x0000000702058c11 */ /* 0x000fca00088f1403 */
[----:B-----5:R0:W5:Y:S01]  /*d770*/  @!P0 LDG.E R6, desc[UR50][R4.64] ;  /* 0x0000003204068981 */ /* 0x020162000c1e1900 */
[----:B------:R-:W-:Y:S01]  /*d780*/  ISETP.NE.AND P0, PT, R37, 0x2, PT ;  /* 0x000000022500780c */ /* 0x000fe20003f05270 */
[----:B------:R-:W-:-:S03]  /*d790*/  IMAD R7, R0, UR4, R7 ;  /* 0x0000000400077c24 */ /* 0x000fc6000f8e0207 */
[----:B------:R-:W-:Y:S01]  /*d7a0*/  SEL R3, RZ, 0x1, P0 ;  /* 0x00000001ff037807 */ /* 0x000fe20000000000 */
[----:B------:R-:W-:Y:S02]  /*d7b0*/  IMAD.MOV.U32 R0, RZ, RZ, R13 ;  /* 0x000000ffff007224 */ /* 0x000fe400078e000d */
[----:B------:R-:W-:Y:S01]  /*d7c0*/  VIADD R13, R13, 0xffffffff ;  /* 0xffffffff0d0d7836 */ /* 0x000fe20000000000 */
[----:B------:R-:W-:Y:S01]  /*d7d0*/  LOP3.LUT R2, R30, R3, RZ, 0x3c, !PT ;  /* 0x000000031e027212 */ /* 0x000fe200078e3cff */
[----:B------:R-:W-:-:S03]  /*d7e0*/  IMAD.U32 R12, RZ, RZ, UR47 ;  /* 0x0000002fff0c7e24 */ /* 0x000fc6000f8e00ff */
[----:B------:R1:W-:Y:S04]  /*d7f0*/  STL [R1], R13 ;  /* 0x0000000d01007387 */ /* 0x0003e80000100800 */
[----:B------:R1:W-:Y:S01]  /*d800*/  STL [R1+0x8], R2 ;  /* 0x0000080201007387 */ /* 0x0003e20000100800 */
[----:B------:R-:W-:Y:S01]  /*d810*/  ISETP.NE.AND P2, PT, R12, 0x3, PT ;  /* 0x000000030c00780c */ /* 0x000fe20003f45270 */
[----:B------:R-:W-:Y:S01]  /*d820*/  IMAD.MOV R11, RZ, RZ, -R11 ;  /* 0x000000ffff0b7224 */ /* 0x000fe200078e0a0b */
[----:B------:R-:W-:-:S03]  /*d830*/  SEL R37, R37, RZ, P0 ;  /* 0x000000ff25257207 */ /* 0x000fc60000000000 */
[----:B0-----:R-:W-:Y:S01]  /*d840*/  IMAD R5, R11, UR4, R10 ;  /* 0x000000040b057c24 */ /* 0x001fe2000f8e020a */
[----:B------:R-:W-:Y:S02]  /*d850*/  ISETP.GT.AND P1, PT, R0, RZ, PT ;  /* 0x000000ff0000720c */ /* 0x000fe40003f24270 */
[----:B--2---:R-:W-:-:S05]  /*d860*/  SHF.R.S32.HI R33, RZ, 0x1f, R8 ;  /* 0x0000001fff217819 */ /* 0x004fca0000011408 */
[----:B-1----:R-:W-:Y:S06]  /*d870*/  @!P2 BRA `(.L_x_6939) ;  /* 0x000000000004a947 */ /* 0x002fec0003800000 */
[----:B------:R-:W-:Y:S01]  /*d880*/  BPT.TRAP 0x1 ;  /* 0x000000040000795c */ /* 0x000fe20000300000 */
.L_x_6939:
[----:B------:R-:W-:Y:S01]  /*d890*/  LEA R0, R37, UR42, 0x3 ;  /* 0x0000002a25007c11 */ /* 0x000fe2000f8e18ff */
[----:B------:R-:W-:Y:S01]  /*d8a0*/  BSSY B0, `(.L_x_6940) ;  /* 0x0000005000007945 */ /* 0x000fe20003800000 */
[----:B------:R-:W-:Y:S02]  /*d8b0*/  SHF.L.U32 R35, R2, 0x1f, RZ ;  /* 0x0000001f02237819 */ /* 0x000fe400000006ff */
[----:B------:R-:W-:Y:S02]  /*d8c0*/  SHF.R.S32.HI R34, RZ, 0x1f, R7 ;  /* 0x0000001fff227819 */ /* 0x000fe40000011407 */
[----:B------:R-:W0:Y:S02]  /*d8d0*/  SYNCS.PHASECHK.TRANS64.TRYWAIT P0, [R0+URZ+0x22880], R35 ;  /* 0x02288023000075a7 */ /* 0x000e24000800017f */
[----:B0-----:R-:W-:Y:S05]  /*d8e0*/  @!P0 BRA `(.L_x_6941) ;  /* 0x0000004400288947 */ /* 0x001fea0003800000 */
.L_x_7048:
[----:B------:R-:W-:Y:S05]  /*d8f0*/  BSYNC B0 ;  /* 0x0000000000007941 */ /* 0x000fea0003800000 */
.L_x_6940:
[----:B------:R-:W2:Y:S01]  /*d900*/  LDL R10, [R1+0xc] ;  /* 0x00000c00010a7983 */ /* 0x000ea20000100800 */
[----:B------:R-:W-:Y:S01]  /*d910*/  ULDC.64 UR4, c[0x0][0x328] ;  /* 0x0000ca0000047ab9 */ /* 0x000fe20000000a00 */
[----:B------:R-:W-:Y:S02]  /*d920*/  ULDC.64 UR6, c[0x0][0x338] ;  /* 0x0000ce0000067ab9 */ /* 0x000fe40000000a00 */
[----:B------:R-:W3:Y:S01]  /*d930*/  LDL R11, [R1+0x18] ;  /* 0x00001800010b7983 */ /* 0x000ee20000100800 */
[----:B------:R-:W-:Y:S01]  /*d940*/  IMAD R2, R34, UR4, RZ ;  /* 0x0000000422027c24 */ /* 0x000fe2000f8e02ff */
[----:B------:R-:W-:Y:S01]  /*d950*/  ULDC.64 UR8, c[0x0][0x330] ;  /* 0x0000cc0000087ab9 */ /* 0x000fe20000000a00 */
[----:B------:R-:W-:Y:S01]  /*d960*/  SHF.R.S32.HI R36, RZ, 0x1f, R5 ;  /* 0x0000001fff247819 */ /* 0x000fe20000011405 */
[----:B------:R-:W-:Y:S01]  /*d970*/  ULDC.64 UR10, c[0x0][0x318] ;  /* 0x0000c600000a7ab9 */ /* 0x000fe20000000a00 */
[C---:B------:R-:W-:Y:S01]  /*d980*/  IMAD R9, R7.reuse, UR5, R2 ;  /* 0x0000000507097c24 */ /* 0x040fe2000f8e0202 */
[----:B-----5:R-:W-:Y:S01]  /*d990*/  SHF.R.S32.HI R32, RZ, 0x1f, R6 ;  /* 0x0000001fff207819 */ /* 0x020fe20000011406 */
[----:B------:R-:W-:Y:S01]  /*d9a0*/  IMAD.WIDE.U32 R2, R7, UR4, RZ ;  /* 0x0000000407027c25 */ /* 0x000fe2000f8e00ff */
[----:B------:R-:W-:-:S04]  /*d9b0*/  LOP3.LUT P2, RZ, R28, 0x1, RZ, 0xc0, !PT ;  /* 0x000000011cff7812 */ /* 0x000fc8000784c0ff */
[----:B------:R-:W-:Y:S01]  /*d9c0*/  IADD3 R3, R3, R9, RZ ;  /* 0x0000000903037210 */ /* 0x000fe20007ffe0ff */
[----:B------:R-:W-:-:S04]  /*d9d0*/  IMAD R9, R33, UR6, RZ ;  /* 0x0000000621097c24 */ /* 0x000fc8000f8e02ff */
[C---:B------:R-:W-:Y:S02]  /*d9e0*/  IMAD R4, R8.reuse, UR7, R9 ;  /* 0x0000000708047c24 */ /* 0x040fe4000f8e0209 */
[----:B------:R-:W-:-:S04]  /*d9f0*/  IMAD.WIDE.U32 R2, R8, UR6, R2 ;  /* 0x0000000608027c25 */ /* 0x000fc8000f8e0002 */
[----:B------:R-:W-:Y:S02]  /*da00*/  IMAD.IADD R3, R3, 0x1, R4 ;  /* 0x0000000103037824 */ /* 0x000fe400078e0204 */
[----:B------:R-:W-:Y:S02]  /*da10*/  IMAD R4, R36, UR4, RZ ;  /* 0x0000000424047c24 */ /* 0x000fe4000f8e02ff */
[----:B------:R-:W-:-:S04]  /*da20*/  IMAD.WIDE.U32 R2, R16, UR8, R2 ;  /* 0x0000000810027c25 */ /* 0x000fc8000f8e0002 */
[----:B------:R-:W-:Y:S02]  /*da30*/  IMAD R4, R5, UR5, R4 ;  /* 0x0000000505047c24 */ /* 0x000fe4000f8e0204 */
[----:B--2---:R-:W-:-:S04]  /*da40*/  IMAD R9, R10, UR8, RZ ;  /* 0x000000080a097c24 */ /* 0x004fc8000f8e02ff */
[----:B------:R-:W-:Y:S01]  /*da50*/  IMAD R18, R16, UR9, R9 ;  /* 0x0000000910127c24 */ /* 0x000fe2000f8e0209 */
[----:B------:R-:W-:Y:S01]  /*da60*/  IADD3 R9, P0, R2, UR10, RZ ;  /* 0x0000000a02097c10 */ /* 0x000fe2000ff1e0ff */
        /* <DEDUP_REMOVED lines=14> */
[----:B------:R-:W2:Y:S04]  /*db50*/  SHFL.IDX PT, R2, R9, 0x1, 0x181f ;  /* 0x00381f0009027f89 */ /* 0x000ea800000e0000 */
[----:B------:R-:W-:Y:S04]  /*db60*/  SHFL.IDX PT, R26, R9, 0x3, 0x181f ;  /* 0x00781f00091a7f89 */ /* 0x000fe800000e0000 */
[----:B------:R-:W-:Y:S04]  /*db70*/  SHFL.IDX PT, R20, R10, 0x3, 0x181f ;  /* 0x00781f000a147f89 */ /* 0x000fe800000e0000 */
[----:B------:R-:W-:Y:S04]  /*db80*/  SHFL.IDX PT, R24, R9, 0x4, 0x181f ;  /* 0x00981f0009187f89 */ /* 0x000fe800000e0000 */
[----:B------:R-:W-:Y:S04]  /*db90*/  SHFL.IDX PT, R22, R9, 0x5, 0x181f ;  /* 0x00b81f0009167f89 */ /* 0x000fe800000e0000 */
[----:B------:R-:W-:Y:S04]  /*dba0*/  SHFL.IDX PT, R21, R10, 0x6, 0x181f ;  /* 0x00d81f000a157f89 */ /* 0x000fe800000e0000 */
[----:B------:R-:W-:Y:S01]  /*dbb0*/  SHFL.IDX PT, R14, R9, RZ, 0x181f ;  /* 0x00181fff090e7589 */ /* 0x000fe200000e0000 */
[----:B-1----:R-:W-:-:S03]  /*dbc0*/  IMAD.SHL.U32 R11, R3, 0x10, RZ ;  /* 0x00000010030b7824 */ /* 0x002fc600078e00ff */
[----:B------:R-:W-:Y:S04]  /*dbd0*/  SHFL.IDX PT, R4, R10, RZ, 0x181f ;  /* 0x00181fff0a047589 */ /* 0x000fe800000e0000 */
[----:B------:R-:W1:Y:S01]  /*dbe0*/  SHFL.IDX PT, R3, R10, 0x1, 0x181f ;  /* 0x00381f000a037f89 */ /* 0x000e6200000e0000 */
[----:B------:R-:W-:-:S04]  /*dbf0*/  LOP3.LUT R11, R11, 0x70, RZ, 0xc0, !PT ;  /* 0x000000700b0b7812 */ /* 0x000fc800078ec0ff */
[C---:B--2---:R-:W-:Y:S02]  /*dc00*/  IADD3 R12, P0, R11.reuse, R2, RZ ;  /* 0x000000020b0c7210 */ /* 0x044fe40007f1e0ff */
[----:B------:R-:W2:Y:S02]  /*dc10*/  SHFL.IDX PT, R2, R9, 0x2, 0x181f ;  /* 0x00581f0009027f89 */ /* 0x000ea400000e0000 */
[----:B-1----:R-:W-:Y:S02]  /*dc20*/  IADD3.X R13, RZ, R3, RZ, P0, !PT ;  /* 0x00000003ff0d7210 */ /* 0x002fe400007fe4ff */
[----:B------:R-:W1:Y:S01]  /*dc30*/  SHFL.IDX PT, R3, R10, 0x2, 0x181f ;  /* 0x00581f000a037f89 */ /* 0x000e6200000e0000 */
[----:B--2---:R-:W-:-:S05]  /*dc40*/  IADD3 R2, P0, R11, R2, RZ ;  /* 0x000000020b027210 */ /* 0x004fca0007f1e0ff */
[----:B-1----:R-:W-:Y:S01]  /*dc50*/  IMAD.X R3, RZ, RZ, R3, P0 ;  /* 0x000000ffff037224 */ /* 0x002fe200000e0603 */
[----:B------:R-:W-:-:S05]  /*dc60*/  IADD3 R26, P0, R11, R26, RZ ;  /* 0x0000001a0b1a7210 */ /* 0x000fca0007f1e0ff */
[----:B------:R-:W-:Y:S01]  /*dc70*/  IMAD.X R27, RZ, RZ, R20, P0 ;  /* 0x000000ffff1b7224 */ /* 0x000fe200000e0614 */
[C---:B------:R-:W-:Y:S01]  /*dc80*/  IADD3 R24, P0, R11.reuse, R24, RZ ;  /* 0x000000180b187210 */ /* 0x040fe20007f1e0ff */
[----:B------:R-:W1:Y:S04]  /*dc90*/  SHFL.IDX PT, R20, R10, 0x4, 0x181f ;  /* 0x00981f000a147f89 */ /* 0x000e6800000e0000 */
[----:B-1----:R-:W-:Y:S01]  /*dca0*/  IMAD.X R25, RZ, RZ, R20, P0 ;  /* 0x000000ffff197224 */ /* 0x002fe200000e0614 */
[----:B------:R-:W-:Y:S01]  /*dcb0*/  IADD3 R22, P0, R11, R22, RZ ;  /* 0x000000160b167210 */ /* 0x000fe20007f1e0ff */
[----:B------:R-:W1:Y:S04]  /*dcc0*/  SHFL.IDX PT, R20, R10, 0x5, 0x181f ;  /* 0x00b81f000a147f89 */ /* 0x000e6800000e0000 */
[----:B------:R-:W-:Y:S01]  /*dcd0*/  SHFL.IDX PT, R10, R10, 0x7, 0x181f ;  /* 0x00f81f000a0a7f89 */ /* 0x000fe200000e0000 */
[----:B-1----:R-:W-:-:S03]  /*dce0*/  IMAD.X R23, RZ, RZ, R20, P0 ;  /* 0x000000ffff177224 */ /* 0x002fc600000e0614 */
[----:B------:R-:W1:Y:S04]  /*dcf0*/  SHFL.IDX PT, R20, R9, 0x6, 0x181f ;  /* 0x00d81f0009147f89 */ /* 0x000e6800000e0000 */
[----:B------:R-:W-:Y:S01]  /*dd00*/  SHFL.IDX PT, R9, R9, 0x7, 0x181f ;  /* 0x00f81f0009097f89 */ /* 0x000fe200000e0000 */
[----:B-1----:R-:W-:-:S04]  /*dd10*/  IADD3 R20, P0, R11, R20, RZ ;  /* 0x000000140b147210 */ /* 0x002fc80007f1e0ff */
[----:B------:R-:W-:Y:S02]  /*dd20*/  IADD3.X R21, RZ, R21, RZ, P0, !PT ;  /* 0x00000015ff157210 */ /* 0x000fe400007fe4ff */
[----:B------:R-:W-:-:S05]  /*dd30*/  IADD3 R14, P0, R11, R14, RZ ;  /* 0x0000000e0b0e7210 */ /* 0x000fca0007f1e0ff */
[----:B------:R-:W-:Y:S02]  /*dd40*/  IMAD.X R15, RZ, RZ, R4, P0 ;  /* 0x000000ffff0f7224 */ /* 0x000fe400000e0604 */
[----:B------:R-:W-:-:S05]  /*dd50*/  VIADD R4, R19, UR42 ;  /* 0x0000002a13047c36 */ /* 0x000fca0008000000 */
[----:B------:R-:W-:Y:S04]  /*dd60*/  LDGSTS.E.BYPASS.LTC128B.128 [R4+0xa400], desc[UR50][R14.64], !P2 ;  /* 0x0a4000000e047fae */ /* 0x000fe8000d101d72 */
[----:B------:R-:W-:Y:S04]  /*dd70*/  LDGSTS.E.BYPASS.LTC128B.128 [R4+0xac00], desc[UR50][R12.64], !P2 ;  /* 0x0ac000000c047fae */ /* 0x000fe8000d101d72 */
[----:B------:R1:W-:Y:S04]  /*dd80*/  LDGSTS.E.BYPASS.LTC128B.128 [R4+0xb400], desc[UR50][R2.64], !P2 ;  /* 0x0b40000002047fae */ /* 0x0003e8000d101d72 */
[----:B------:R-:W-:Y:S04]  /*dd90*/  LDGSTS.E.BYPASS.LTC128B.128 [R4+0xbc00], desc[UR50][R26.64], !P2 ;  /* 0x0bc000001a047fae */ /* 0x000fe8000d101d72 */
[----:B------:R-:W-:Y:S04]  /*dda0*/  LDGSTS.E.BYPASS.LTC128B.128 [R4+0xc400], desc[UR50][R24.64], !P2 ;  /* 0x0c40000018047fae */ /* 0x000fe8000d101d72 */
[----:B-1----:R-:W1:Y:S04]  /*ddb0*/  SHFL.IDX PT, R2, R17, RZ, 0x181f ;  /* 0x00181fff11027589 */ /* 0x002e6800000e0000 */
[----:B------:R-:W2:Y:S04]  /*ddc0*/  SHFL.IDX PT, R3, R18, RZ, 0x181f ;  /* 0x00181fff12037589 */ /* 0x000ea800000e0000 */
[----:B------:R-:W-:Y:S04]  /*ddd0*/  LDGSTS.E.BYPASS.LTC128B.128 [R4+0xcc00], desc[UR50][R22.64], !P2 ;  /* 0x0cc0000016047fae */ /* 0x000fe8000d101d72 */
[----:B------:R-:W-:Y:S04]  /*dde0*/  LDGSTS.E.BYPASS.LTC128B.128 [R4+0xd400], desc[UR50][R20.64], !P2 ;  /* 0x0d40000014047fae */ /* 0x000fe8000d101d72 */
[----:B------:R-:W3:Y:S01]  /*ddf0*/  SHFL.IDX PT, R18, R18, 0x1, 0x181f ;  /* 0x00381f0012127f89 */ /* 0x000ee200000e0000 */
[----:B-1----:R-:W-:-:S05]  /*de00*/  IADD3 R12, P0, R11, R2, RZ ;  /* 0x000000020b0c7210 */ /* 0x002fca0007f1e0ff */
[----:B--2---:R-:W-:Y:S01]  /*de10*/  IMAD.X R13, RZ, RZ, R3, P0 ;  /* 0x000000ffff0d7224 */ /* 0x004fe200000e0603 */
[----:B------:R-:W-:-:S05]  /*de20*/  IADD3 R2, P0, R11, R9, RZ ;  /* 0x000000090b027210 */ /* 0x000fca0007f1e0ff */
[----:B------:R-:W-:-:S05]  /*de30*/  IMAD.X R3, RZ, RZ, R10, P0 ;  /* 0x000000ffff037224 */ /* 0x000fca00000e060a */
[----:B------:R1:W-:Y:S04]  /*de40*/  LDGSTS.E.BYPASS.LTC128B.128 [R4+0xdc00], desc[UR50][R2.64], !P2 ;  /* 0x0dc0000002047fae */ /* 0x0003e8000d101d72 */
[----:B------:R2:W-:Y:S04]  /*de50*/  LDGSTS.E.BYPASS.LTC128B.128 [R4+0xe400], desc[UR50][R12.64], !P2 ;  /* 0x0e4000000c047fae */ /* 0x0005e8000d101d72 */
[----:B-1-3--:R2:W1:Y:S02]  /*de60*/  SHFL.IDX PT, R2, R17, 0x1, 0x181f ;  /* 0x00381f0011027f89 */ /* 0x00a46400000e0000 */
.L_x_7070:
[----:B------:R-:W3:Y:S02]  /*de70*/  S2R R3, SR_TID.X ;  /* 0x0000000000037919 */ /* 0x000ee40000002100 */
[----:B---3--:R-:W-:-:S04]  /*de80*/  SHF.L.U32 R3, R3, 0x4, RZ ;  /* 0x0000000403037819 */ /* 0x008fc800000006ff */
[----:B------:R-:W-:-:S04]  /*de90*/  LOP3.LUT R3, R3, 0x70, RZ, 0xc0, !PT ;  /* 0x0000007003037812 */ /* 0x000fc800078ec0ff */
[----:B-1----:R-:W-:-:S05]  /*dea0*/  IADD3 R2, P0, R3, R2, RZ ;  /* 0x0000000203027210 */ /* 0x002fca0007f1e0ff */
[----:B------:R-:W-:Y:S01]  /*deb0*/  IMAD.X R3, RZ, RZ, R18, P0 ;  /* 0x000000ffff037224 */ /* 0x000fe200000e0612 */
[----:B------:R-:W-:-:S04]  /*dec0*/  PLOP3.LUT P0, PT, PT, PT, PT, 0x80, 0x0 ;  /* 0x000000000000781c */ /* 0x000fc80003f0f070 */
[----:B------:R-:W-:Y:S01]  /*ded0*/  @!PT LDS RZ, [RZ] ;  /* 0x00000000fffff984 */ /* 0x000fe20000000800 */
[----:B------:R-:W-:Y:S01]  /*dee0*/  @!PT LDS RZ, [RZ] ;  /* 0x00000000fffff984 */ /* 0x000fe20000000800 */
[----:B------:R-:W-:Y:S01]  /*def0*/  @!PT LDS RZ, [RZ] ;  /* 0x00000000fffff984 */ /* 0x000fe20000000800 */
[----:B------:R1:W-:Y:S01]  /*df00*/  LDGSTS.E.BYPASS.LTC128B.128 [R4+0xec00], desc[UR50][R2.64], !P2 ;  /* 0x0ec0000002047fae */ /* 0x0003e2000d101d72 */
[----:B------:R-:W-:-:S08]  /*df10*/  NOP ;  /* 0x0000000000007918 */ /* 0x000fd00000000000 */
.L_x_6943:
        /* <DEDUP_REMOVED lines=11> */
.L_x_6944:
[----:B------:R1:W-:Y:S01]  /*dfd0*/  SYNCS.ARRIVE.TRANS64.A1T0 RZ, [R0+URZ+0x22870], RZ ;  /* 0x022870ff00ff79a7 */ /* 0x0003e2000810003f */
[----:B------:R-:W-:Y:S05]  /*dfe0*/  @!P3 BRA `(.L_x_6945) ;  /* 0x000000000004b947 */ /* 0x000fea0003800000 */
[----:B------:R-:W-:Y:S01]  /*dff0*/  BPT.TRAP 0x1 ;  /* 0x000000040000795c */ /* 0x000fe20000300000 */
.L_x_6945:
[----:B------:R-:W3:Y:S01]  /*e000*/  SYNCS.PHASECHK.TRANS64.TRYWAIT P0, [R0+URZ+0x22840], R35 ;  /* 0x02284023000075a7 */ /* 0x000ee2000800017f */
[----:B------:R-:W-:Y:S04]  /*e010*/  BSSY B0, `(.L_x_6946) ;  /* 0x0000002000007945 */ /* 0x000fe80003800000 */
[----:B---3--:R-:W-:Y:S05]  /*e020*/  @!P0 BRA `(.L_x_6947) ;  /* 0x0000004800288947 */ /* 0x008fea0003800000 */
.L_x_7071:
[----:B------:R-:W-:Y:S05]  /*e030*/  BSYNC B0 ;  /* 0x0000000000007941 */ /* 0x000fea0003800000 */
.L_x_6946:
[----:B------:R-:W4:Y:S01]  /*e040*/  LDL R10, [R1+0xc] ;  /* 0x00000c00010a7983 */ /* 0x000f220000100800 */
[----:B------:R-:W-:Y:S01]  /*e050*/  ULDC.64 UR4, c[0x0][0x310] ;  /* 0x0000c40000047ab9 */ /* 0x000fe20000000a00 */
[----:B------:R-:W-:Y:S01]  /*e060*/  ULDC.64 UR6, c[0x0][0x300] ;  /* 0x0000c00000067ab9 */ /* 0x000fe20000000a00 */
[----:B------:R-:W-:Y:S01]  /*e070*/  IMAD R9, R33, UR4, RZ ;  /* 0x0000000421097c24 */ /* 0x000fe2000f8e02ff */
[----:B------:R-:W-:Y:S01]  /*e080*/  ULDC.64 UR8, c[0x0][0x308] ;  /* 0x0000c20000087ab9 */ /* 0x000fe20000000a00 */
[----:B------:R-:W-:Y:S01]  /*e090*/  IMAD.WIDE.U32 R2, R8, UR4, RZ ;  /* 0x0000000408027c25 */ /* 0x000fe2000f8e00ff */
[----:B------:R-:W-:Y:S01]  /*e0a0*/  ULDC.64 UR10, c[0x0][0x2e8] ;  /* 0x0000ba00000a7ab9 */ /* 0x000fe20000000a00 */
[----:B------:R-:W5:Y:S01]  /*e0b0*/  S2R R11, SR_TID.X ;  /* 0x00000000000b7919 */ /* 0x000f620000002100 */
[----:B------:R-:W-:Y:S01]  /*e0c0*/  LOP3.LUT P2, RZ, R28, 0x1, RZ, 0xc0, !PT ;  /* 0x000000011cff7812 */ /* 0x000fe2000784c0ff */
[----:B------:R-:W-:Y:S02]  /*e0d0*/  IMAD R9, R8, UR5, R9 ;  /* 0x0000000508097c24 */ /* 0x000fe4000f8e0209 */
[----:B------:R-:W-:-:S02]  /*e0e0*/  IMAD R34, R34, UR6, RZ ;  /* 0x0000000622227c24 */ /* 0x000fc4000f8e02ff */
[----:B------:R-:W-:Y:S02]  /*e0f0*/  IMAD.IADD R3, R3, 0x1, R9 ;  /* 0x0000000103037824 */ /* 0x000fe400078e0209 */
[C---:B------:R-:W-:Y:S02]  /*e100*/  IMAD R34, R7.reuse, UR7, R34 ;  /* 0x0000000707227c24 */ /* 0x040fe4000f8e0222 */
[----:B------:R-:W-:-:S04]  /*e110*/  IMAD.WIDE.U32 R2, R7, UR6, R2 ;  /* 0x0000000607027c25 */ /* 0x000fc8000f8e0002 */
[----:B------:R-:W-:Y:S02]  /*e120*/  IMAD.IADD R3, R3, 0x1, R34 ;  /* 0x0000000103037824 */ /* 0x000fe400078e0222 */
[----:B------:R-:W-:Y:S02]  /*e130*/  IMAD R36, R36, UR6, RZ ;  /* 0x0000000624247c24 */ /* 0x000fe4000f8e02ff */
[----:B------:R-:W-:-:S03]  /*e140*/  IMAD.WIDE.U32 R2, R16, UR8, R2 ;  /* 0x0000000810027c25 */ /* 0x000fc6000f8e0002 */
[----:B------:R-:W-:Y:S01]  /*e150*/  IADD3 R8, P0, R2, UR10, RZ ;  /* 0x0000000a02087c10 */ /* 0x000fe2000ff1e0ff */
[----:B-----5:R-:W-:-:S05]  /*e160*/  IMAD.SHL.U32 R24, R11, 0x10, RZ ;  /* 0x000000100b187824 */ /* 0x020fca00078e00ff */
[----:B------:R-:W-:Y:S01]  /*e170*/  LOP3.LUT R24, R24, 0x70, RZ, 0xc0, !PT ;  /* 0x0000007018187812 */ /* 0x000fe200078ec0ff */
[----:B----4-:R-:W-:-:S04]  /*e180*/  IMAD R7, R10, UR8, RZ ;  /* 0x000000080a077c24 */ /* 0x010fc8000f8e02ff */
[----:B------:R-:W-:-:S05]  /*e190*/  IMAD R10, R16, UR9, R7 ;  /* 0x00000009100a7c24 */ /* 0x000fca000f8e0207 */
[----:B------:R-:W-:Y:S01]  /*e1a0*/  IADD3.X R9, R10, UR11, R3, P0, !PT ;  /* 0x0000000b0a097c10 */ /* 0x000fe200087fe403 */
[----:B------:R-:W-:-:S04]  /*e1b0*/  IMAD R3, R32, UR4, RZ ;  /* 0x0000000420037c24 */ /* 0x000fc8000f8e02ff */
[C---:B------:R-:W-:Y:S02]  /*e1c0*/  IMAD R7, R6.reuse, UR5, R3 ;  /* 0x0000000506077c24 */ /* 0x040fe4000f8e0203 */
[----:B------:R-:W-:Y:S01]  /*e1d0*/  IMAD.WIDE.U32 R2, R6, UR4, RZ ;  /* 0x0000000406027c25 */ /* 0x000fe2000f8e00ff */
[----:B------:R-:W-:-:S04]  /*e1e0*/  UMOV UR4, 0xffffffff ;  /* 0xffffffff00047882 */ /* 0x000fc80000000000 */
[----:B------:R-:W-:Y:S01]  /*e1f0*/  IADD3 R3, R3, R7, RZ ;  /* 0x0000000703037210 */ /* 0x000fe20007ffe0ff */
[C---:B------:R-:W-:Y:S02]  /*e200*/  IMAD R7, R5.reuse, UR7, R36 ;  /* 0x0000000705077c24 */ /* 0x040fe4000f8e0224 */
[----:B------:R-:W-:-:S04]  /*e210*/  IMAD.WIDE.U32 R2, R5, UR6, R2 ;  /* 0x0000000605027c25 */ /* 0x000fc8000f8e0002 */
[----:B------:R-:W-:Y:S02]  /*e220*/  IMAD.IADD R3, R3, 0x1, R7 ;  /* 0x0000000103037824 */ /* 0x000fe400078e0207 */
[----:B------:R-:W-:-:S03]  /*e230*/  IMAD.WIDE.U32 R2, R16, UR8, R2 ;  /* 0x0000000810027c25 */ /* 0x000fc6000f8e0002 */
[----:B------:R-:W-:-:S04]  /*e240*/  IADD3 R5, P0, R2, UR10, RZ ;  /* 0x0000000a02057c10 */ /* 0x000fc8000ff1e0ff */
[----:B------:R-:W-:Y:S01]  /*e250*/  IADD3.X R10, R10, UR11, R3, P0, !PT ;  /* 0x0000000b0a0a7c10 */ /* 0x000fe200087fe403 */
[----:B------:R-:W-:Y:S08]  /*e260*/  BRA.DIV UR4, `(.L_x_6948) ;  /* 0x0000004604ac7947 */ /* 0x000ff0000b800000 */
[----:B------:R-:W4:Y:S04]  /*e270*/  SHFL.IDX PT, R14, R8, 0x1, 0x181f ;  /* 0x00381f00080e7f89 */ /* 0x000f2800000e0000 */
[----:B------:R-:W5:Y:S04]  /*e280*/  SHFL.IDX PT, R3, R9, 0x1, 0x181f ;  /* 0x00381f0009037f89 */ /* 0x000f6800000e0000 */
[----:B------:R-:W-:Y:S04]  /*e290*/  SHFL.IDX PT, R22, R8, 0x3, 0x181f ;  /* 0x00781f0008167f89 */ /* 0x000fe800000e0000 */
[----:B--2---:R-:W-:Y:S04]  /*e2a0*/  SHFL.IDX PT, R17, R9, 0x3, 0x181f ;  /* 0x00781f0009117f89 */ /* 0x004fe800000e0000 */
[----:B------:R-:W-:Y:S04]  /*e2b0*/  SHFL.IDX PT, R20, R8, 0x4, 0x181f ;  /* 0x00981f0008147f89 */ /* 0x000fe800000e0000 */
[----:B------:R-:W-:Y:S01]  /*e2c0*/  SHFL.IDX PT, R18, R8, 0x5, 0x181f ;  /* 0x00b81f0008127f89 */ /* 0x000fe200000e0000 */
[----:B----4-:R-:W-:-:S03]  /*e2d0*/  IADD3 R6, P0, R24, R14, RZ ;  /* 0x0000000e18067210 */ /* 0x010fc60007f1e0ff */
[----:B------:R-:W-:Y:S04]  /*e2e0*/  SHFL.IDX PT, R12, R8, RZ, 0x181f ;  /* 0x00181fff080c7589 */ /* 0x000fe800000e0000 */
[----:B------:R-:W2:Y:S01]  /*e2f0*/  SHFL.IDX PT, R14, R8, 0x2, 0x181f ;  /* 0x00581f00080e7f89 */ /* 0x000ea200000e0000 */
[----:B-----5:R-:W-:-:S03]  /*e300*/  IMAD.X R7, RZ, RZ, R3, P0 ;  /* 0x000000ffff077224 */ /* 0x020fc600000e0603 */
[----:B------:R-:W4:Y:S01]  /*e310*/  SHFL.IDX PT, R3, R9, 0x2, 0x181f ;  /* 0x00581f0009037f89 */ /* 0x000f2200000e0000 */
[----:B--2---:R-:W-:-:S03]  /*e320*/  IADD3 R2, P0, R24, R14, RZ ;  /* 0x0000000e18027210 */ /* 0x004fc60007f1e0ff */
[----:B------:R-:W-:Y:S02]  /*e330*/  SHFL.IDX PT, R14, R8, 0x6, 0x181f ;  /* 0x00d81f00080e7f89 */ /* 0x000fe400000e0000 */
[----:B----4-:R-:W-:Y:S01]  /*e340*/  IMAD.X R3, RZ, RZ, R3, P0 ;  /* 0x000000ffff037224 */ /* 0x010fe200000e0603 */
[----:B------:R-:W-:-:S04]  /*e350*/  IADD3 R22, P0, R24, R22, RZ ;  /* 0x0000001618167210 */ /* 0x000fc80007f1e0ff */
[----:B------:R-:W-:Y:S02]  /*e360*/  IADD3.X R23, RZ, R17, RZ, P0, !PT ;  /* 0x00000011ff177210 */ /* 0x000fe400007fe4ff */
[----:B------:R-:W2:Y:S01]  /*e370*/  SHFL.IDX PT, R17, R9, 0x4, 0x181f ;  /* 0x00981f0009117f89 */ /* 0x000ea200000e0000 */
[----:B------:R-:W-:-:S05]  /*e380*/  IADD3 R20, P0, R24, R20, RZ ;  /* 0x0000001418147210 */ /* 0x000fca0007f1e0ff */
[----:B--2---:R-:W-:Y:S01]  /*e390*/  IMAD.X R21, RZ, RZ, R17, P0 ;  /* 0x000000ffff157224 */ /* 0x004fe200000e0611 */
[C---:B------:R-:W-:Y:S01]  /*e3a0*/  IADD3 R18, P0, R24.reuse, R18, RZ ;  /* 0x0000001218127210 */ /* 0x040fe20007f1e0ff */
[----:B------:R-:W2:Y:S04]  /*e3b0*/  SHFL.IDX PT, R17, R9, 0x5, 0x181f ;  /* 0x00b81f0009117f89 */ /* 0x000ea800000e0000 */
[----:B--2---:R-:W-:Y:S01]  /*e3c0*/  IMAD.X R19, RZ, RZ, R17, P0 ;  /* 0x000000ffff137224 */ /* 0x004fe200000e0611 */
[C---:B------:R-:W-:Y:S01]  /*e3d0*/  IADD3 R12, P0, R24.reuse, R12, RZ ;  /* 0x0000000c180c7210 */ /* 0x040fe20007f1e0ff */
[----:B------:R-:W2:Y:S04]  /*e3e0*/  SHFL.IDX PT, R17, R9, RZ, 0x181f ;  /* 0x00181fff09117589 */ /* 0x000ea800000e0000 */
[----:B--2---:R-:W-:Y:S01]  /*e3f0*/  IMAD.X R13, RZ, RZ, R17, P0 ;  /* 0x000000ffff0d7224 */ /* 0x004fe200000e0611 */
[----:B------:R-:W-:Y:S01]  /*e400*/  IADD3 R14, P0, R24, R14, RZ ;  /* 0x0000000e180e7210 */ /* 0x000fe20007f1e0ff */
[----:B------:R-:W2:Y:S04]  /*e410*/  SHFL.IDX PT, R17, R9, 0x6, 0x181f ;  /* 0x00d81f0009117f89 */ /* 0x000ea800000e0000 */
[----:B------:R-:W-:Y:S04]  /*e420*/  LDGSTS.E.BYPASS.LTC128B.128 [R4+0x18400], desc[UR50][R12.64], !P2 ;  /* 0x184000000c047fae */ /* 0x000fe8000d101d72 */
[----:B------:R4:W-:Y:S04]  /*e430*/  LDGSTS.E.BYPASS.LTC128B.128 [R4+0x18c00], desc[UR50][R6.64], !P2 ;  /* 0x18c0000006047fae */ /* 0x0009e8000d101d72 */
[----:B------:R5:W-:Y:S04]  /*e440*/  LDGSTS.E.BYPASS.LTC128B.128 [R4+0x19400], desc[UR50][R2.64], !P2 ;  /* 0x1940000002047fae */ /* 0x000be8000d101d72 */
[----:B------:R-:W-:Y:S04]  /*e450*/  SHFL.IDX PT, R9, R9, 0x7, 0x181f ;  /* 0x00f81f0009097f89 */ /* 0x000fe800000e0000 */
[----:B----4-:R-:W-:Y:S04]  /*e460*/  SHFL.IDX PT, R6, R8, 0x7, 0x181f ;  /* 0x00f81f0008067f89 */ /* 0x010fe800000e0000 */
[----:B-----5:R-:W4:Y:S01]  /*e470*/  SHFL.IDX PT, R2, R5, RZ, 0x181f ;  /* 0x00181fff05027589 */ /* 0x020f2200000e0000 */
[----:B--2---:R-:W-:-:S03]  /*e480*/  IMAD.X R15, RZ, RZ, R17, P0 ;  /* 0x000000ffff0f7224 */ /* 0x004fc600000e0611 */
[----:B------:R-:W2:Y:S04]  /*e490*/  SHFL.IDX PT, R3, R10, RZ, 0x181f ;  /* 0x00181fff0a037589 */ /* 0x000ea800000e0000 */
[----:B------:R0:W-:Y:S04]  /*e4a0*/  LDGSTS.E.BYPASS.LTC128B.128 [R4+0x19c00], desc[UR50][R22.64], !P2 ;  /* 0x19c0000016047fae */ /* 0x0001e8000d101d72 */
[----:B------:R0:W-:Y:S04]  /*e4b0*/  LDGSTS.E.BYPASS.LTC128B.128 [R4+0x1a400], desc[UR50][R20.64], !P2 ;  /* 0x1a40000014047fae */ /* 0x0001e8000d101d72 */
[----:B------:R0:W-:Y:S04]  /*e4c0*/  LDGSTS.E.BYPASS.LTC128B.128 [R4+0x1ac00], desc[UR50][R18.64], !P2 ;  /* 0x1ac0000012047fae */ /* 0x0001e8000d101d72 */
[----:B------:R0:W-:Y:S01]  /*e4d0*/  LDGSTS.E.BYPASS.LTC128B.128 [R4+0x1b400], desc[UR50][R14.64], !P2 ;  /* 0x1b4000000e047fae */ /* 0x0001e2000d101d72 */
[----:B----4-:R-:W-:-:S03]  /*e4e0*/  IADD3 R2, P0, R24, R2, RZ ;  /* 0x0000000218027210 */ /* 0x010fc60007f1e0ff */
[----:B------:R-:W4:Y:S01]  /*e4f0*/  SHFL.IDX PT, R10, R10, 0x1, 0x181f ;  /* 0x00381f000a0a7f89 */ /* 0x000f2200000e0000 */
[----:B--2---:R-:W-:-:S03]  /*e500*/  IADD3.X R3, RZ, R3, RZ, P0, !PT ;  /* 0x00000003ff037210 */ /* 0x004fc600007fe4ff */
[----:B------:R-:W2:Y:S01]  /*e510*/  SHFL.IDX PT, R5, R5, 0x1, 0x181f ;  /* 0x00381f0005057f89 */ /* 0x000ea200000e0000 */
[----:B------:R-:W-:-:S05]  /*e520*/  IADD3 R6, P0, R24, R6, RZ ;  /* 0x0000000618067210 */ /* 0x000fca0007f1e0ff */
[----:B------:R-:W-:-:S05]  /*e530*/  IMAD.X R7, RZ, RZ, R9, P0 ;  /* 0x000000ffff077224 */ /* 0x000fca00000e0609 */
[----:B------:R0:W-:Y:S04]  /*e540*/  LDGSTS.E.BYPASS.LTC128B.128 [R4+0x1bc00], desc[UR50][R6.64], !P2 ;  /* 0x1bc0000006047fae */ /* 0x0001e8000d101d72 */
[----:B------:R0:W-:Y:S02]  /*e550*/  LDGSTS.E.BYPASS.LTC128B.128 [R4+0x1c400], desc[UR50][R2.64], !P2 ;  /* 0x1c40000002047fae */ /* 0x0001e4000d101d72 */
.L_x_7093:
[----:B0-2---:R-:W-:-:S05]  /*e560*/  IADD3 R2, P0, R24, R5, RZ ;  /* 0x0000000518027210 */ /* 0x005fca0007f1e0ff */
[----:B----4-:R-:W-:Y:S01]  /*e570*/  IMAD.X R3, RZ, RZ, R10, P0 ;  /* 0x000000ffff037224 */ /* 0x010fe200000e060a */
[----:B------:R-:W-:-:S04]  /*e580*/  PLOP3.LUT P0, PT, PT, PT, PT, 0x80, 0x0 ;  /* 0x000000000000781c */ /* 0x000fc80003f0f070 */
[----:B------:R-:W-:Y:S01]  /*e590*/  @!PT LDS RZ, [RZ] ;  /* 0x00000000fffff984 */ /* 0x000fe20000000800 */
[----:B------:R-:W-:Y:S01]  /*e5a0*/  @!PT LDS RZ, [RZ] ;  /* 0x00000000fffff984 */ /* 0x000fe20000000800 */
[----:B------:R-:W-:Y:S01]  /*e5b0*/  @!PT LDS RZ, [RZ] ;  /* 0x00000000fffff984 */ /* 0x000fe20000000800 */
[----:B------:R0:W-:Y:S01]  /*e5c0*/  LDGSTS.E.BYPASS.LTC128B.128 [R4+0x1cc00], desc[UR50][R2.64], !P2 ;  /* 0x1cc0000002047fae */ /* 0x0001e2000d101d72 */
[----:B------:R-:W-:-:S08]  /*e5d0*/  NOP ;  /* 0x0000000000007918 */ /* 0x000fd00000000000 */
.L_x_6949:
        /* <DEDUP_REMOVED lines=11> */
.L_x_6950:
[----:B------:R1:W-:Y:S02]  /*e690*/  SYNCS.ARRIVE.TRANS64.A1T0 RZ, [R0+URZ+0x22830], RZ ;  /* 0x022830ff00ff79a7 */ /* 0x0003e4000810003f */
[----:B-1-3--:R-:W-:-:S05]  /*e6a0*/  IMAD.U32 R0, RZ, RZ, UR48 ;  /* 0x00000030ff007e24 */ /* 0x00afca000f8e00ff */
[----:B------:R-:W-:-:S13]  /*e6b0*/  ISETP.NE.AND P0, PT, R0, 0x3, PT ;  /* 0x000000030000780c */ /* 0x000fda0003f05270 */
[----:B------:R-:W-:Y:S05]  /*e6c0*/  @!P0 BRA `(.L_x_6951) ;  /* 0x0000000000048947 */ /* 0x000fea0003800000 */
[----:B------:R-:W-:Y:S01]  /*e6d0*/  BPT.TRAP 0x1 ;  /* 0x000000040000795c */ /* 0x000fe20000300000 */
.L_x_6951:
[----:B------:R-:W-:Y:S01]  /*e6e0*/  LOP3.LUT R3, R30, 0x1, RZ, 0x3c, !PT ;  /* 0x000000011e037812 */ /* 0x000fe200078e3cff */
[----:B------:R-:W-:Y:S01]  /*e6f0*/  BSSY B0, `(.L_x_6952) ;  /* 0x0000005000007945 */ /* 0x000fe20003800000 */
[----:B------:R-:W-:Y:S02]  /*e700*/  LEA R0, R29, UR42, 0x3 ;  /* 0x0000002a1d007c11 */ /* 0x000fe4000f8e18ff */
[----:B------:R-:W-:-:S04]  /*e710*/  SHF.L.U32 R3, R3, 0x1f, RZ ;  /* 0x0000001f03037819 */ /* 0x000fc800000006ff */
[----:B------:R-:W0:Y:S02]  /*e720*/  SYNCS.PHASECHK.TRANS64.TRYWAIT P2, [R0+URZ+0x22870], R3 ;  /* 0x02287003000075a7 */ /* 0x000e24000804017f */
[----:B0-----:R-:W-:Y:S05]  /*e730*/  @!P2 BRA `(.L_x_6953) ;  /* 0x0000004c001ca947 */ /* 0x001fea0003800000 */
.L_x_7094:
[----:B------:R-:W-:Y:S05]  /*e740*/  BSYNC B0 ;  /* 0x0000000000007941 */ /* 0x000fea0003800000 */
.L_x_6952:
[----:B------:R-:W-:-:S04]  /*e750*/  MOV R2, UR47 ;  /* 0x0000002f00027c02 */ /* 0x000fc80008000f00 */
[----:B------:R-:W-:-:S13]  /*e760*/  ISETP.NE.AND P2, PT, R2, 0x3, PT ;  /* 0x000000030200780c */ /* 0x000fda0003f45270 */
[----:B------:R-:W-:Y:S05]  /*e770*/  @!P2 BRA `(.L_x_6954) ;  /* 0x000000000004a947 */ /* 0x000fea0003800000 */
[----:B------:R-:W-:Y:S01]  /*e780*/  BPT.TRAP 0x1 ;  /* 0x000000040000795c */ /* 0x000fe20000300000 */
.L_x_6954:
[----:B------:R-:W-:Y:S01]  /*e790*/  SHF.L.U32 R5, R30, 0x1f, RZ ;  /* 0x0000001f1e057819 */ /* 0x000fe200000006ff */
[----:B0-----:R-:W-:-:S03]  /*e7a0*/  IMAD R3, R29, 0x5000, RZ ;  /* 0x000050001d037824 */ /* 0x001fc600078e02ff */
[----:B------:R-:W0:Y:S02]  /*e7b0*/  SYNCS.PHASECHK.TRANS64.TRYWAIT P2, [R0+URZ+0x22860], R5 ;  /* 0x02286005000075a7 */ /* 0x000e24000804017f */
[----:B0-----:R-:W-:Y:S05]  /*e7c0*/  @!P2 BRA `(.L_x_6955) ;  /* 0x0000004c000ca947 */ /* 0x001fea0003800000 */
.L_x_7095:
[----:B------:R-:W2:Y:S04]  /*e7d0*/  LDL R2, [R1+0x1c] ;  /* 0x00001c0001027983 */ /* 0x000ea80000100800 */
[----:B------:R-:W3:Y:S01]  /*e7e0*/  LDL R18, [R1+0x20] ;  /* 0x0000200001127983 */ /* 0x000ee20000100800 */
[----:B------:R-:W-:Y:S01]  /*e7f0*/  LOP3.LUT R12, R3, R31, RZ, 0xfc, !PT ;  /* 0x0000001f030c7212 */ /* 0x000fe200078efcff */
[----:B------:R-:W-:Y:S05]  /*e800*/  WARPSYNC.ALL ;  /* 0x0000000000007948 */ /* 0x000fea0003800000 */
[----:B------:R-:W1:Y:S01]  /*e810*/  LDSM.16.MT88.4 R12, [R12+UR42+0xa400] ;  /* 0x00a4002a0c0c783b */ /* 0x000e620008004200 */
[----:B------:R-:W-:-:S05]  /*e820*/  IMAD.U32 R19, RZ, RZ, UR47 ;  /* 0x0000002fff137e24 */ /* 0x000fca000f8e00ff */
[----:B------:R-:W-:Y:S02]  /*e830*/  ISETP.NE.AND P2, PT, R19, 0x3, PT ;  /* 0x000000031300780c */ /* 0x000fe40003f45270 */
[C-C-:B-1----:R-:W-:Y:S02]  /*e840*/  PRMT R8, R12.reuse, 0x6420, R13.reuse ;  /* 0x000064200c087816 */ /* 0x142fe4000000000d */
[----:B------:R-:W-:Y:S02]  /*e850*/  PRMT R9, R12, 0x7531, R13 ;  /* 0x000075310c097816 */ /* 0x000fe4000000000d */
[C-C-:B------:R-:W-:Y:S02]  /*e860*/  PRMT R10, R14.reuse, 0x6420, R15.reuse ;  /* 0x000064200e0a7816 */ /* 0x140fe4000000000f */
[----:B------:R-:W-:Y:S02]  /*e870*/  PRMT R11, R14, 0x7531, R15 ;  /* 0x000075310e0b7816 */ /* 0x000fe4000000000f */
[----:B--2---:R-:W-:Y:S01]  /*e880*/  IADD3 R17, R2, UR42, R3 ;  /* 0x0000002a02117c10 */ /* 0x004fe2000fffe003 */
[----:B------:R-:W-:-:S04]  /*e890*/  IMAD.U32 R2, RZ, RZ, UR42 ;  /* 0x0000002aff027e24 */ /* 0x000fc8000f8e00ff */
[----:B0-----:R-:W0:Y:S01]  /*e8a0*/  LDSM.16.MT88.4 R4, [R17+0xa400] ;  /* 0x00a400001104783b */ /* 0x001e220000004200 */
[----:B------:R-:W-:-:S05]  /*e8b0*/  VIADD R2, R2, 0x400 ;  /* 0x0000040002027836 */ /* 0x000fca0000000000 */
[----:B---3--:R-:W-:-:S05]  /*e8c0*/  IADD3 R2, R2, R3, R18 ;  /* 0x0000000302027210 */ /* 0x008fca0007ffe012 */
        /* <DEDUP_REMOVED lines=11> */
[----:B------:R-:W-:Y:S01]  /*e980*/  PRMT R13, R4, 0x7531, R5 ;  /* 0x00007531040d7816 */ /* 0x000fe20000000005 */
[----:B------:R-:W-:Y:S01]  /*e990*/  VIADD R4, R3, 0x2000 ;  /* 0x0000200003047836 */ /* 0x000fe20000000000 */
[----:B------:R-:W-:-:S02]  /*e9a0*/  PRMT R14, R6, 0x6420, R7 ;  /* 0x00006420060e7816 */ /* 0x000fc40000000007 */
[----:B------:R-:W-:Y:S02]  /*e9b0*/  PRMT R15, R6, 0x7531, R7 ;  /* 0x00007531060f7816 */ /* 0x000fe40000000007 */
[C-C-:B-1----:R-:W-:Y:S02]  /*e9c0*/  PRMT R24, R8.reuse, 0x6420, R9.reuse ;  /* 0x0000642008187816 */ /* 0x142fe40000000009 */
[----:B------:R-:W-:Y:S01]  /*e9d0*/  PRMT R25, R8, 0x7531, R9 ;  /* 0x0000753108197816 */ /* 0x000fe20000000009 */
[----:B------:R-:W-:Y:S01]  /*e9e0*/  STSM.16.M88.4 [R2+0x1000], R12 ;  /* 0x0010000c02007844 */ /* 0x000fe20000000200 */
        /* <DEDUP_REMOVED lines=8> */
[----:B------:R-:W-:Y:S02]  /*ea70*/  IADD3 R4, R3, 0x3000, RZ ;  /* 0x0000300003047810 */ /* 0x000fe40007ffe0ff */
[C-C-:B------:R-:W-:Y:S02]  /*ea80*/  PRMT R14, R6.reuse, 0x6420, R7.reuse ;  /* 0x00006420060e7816 */ /* 0x140fe40000000007 */
[----:B------:R-:W-:Y:S02]  /*ea90*/  PRMT R15, R6, 0x7531, R7 ;  /* 0x00007531060f7816 */ /* 0x000fe40000000007 */
[C-C-:B-1----:R-:W-:Y:S02]  /*eaa0*/  PRMT R20, R8.reuse, 0x6420, R9.reuse ;  /* 0x0000642008147816 */ /* 0x142fe40000000009 */
[----:B------:R-:W-:Y:S01]  /*eab0*/  PRMT R21, R8, 0x7531, R9 ;  /* 0x0000753108157816 */ /* 0x000fe20000000009 */
[----:B------:R-:W-:Y:S01]  /*eac0*/  STSM.16.M88.4 [R2+0x2000], R12 ;  /* 0x0020000c02007844 */ /* 0x000fe20000000200 */
[----:B------:R-:W-:-:S02]  /*ead0*/  PRMT R22, R10, 0x6420, R11 ;  /* 0x000064200a167816 */ /* 0x000fc4000000000b */
        /* <DEDUP_REMOVED lines=13> */
[----:B------:R-:W-:Y:S01]  /*ebb0*/  PRMT R7, R10, 0x7531, R11 ;  /* 0x000075310a077816 */ /* 0x000fe2000000000b */
[----:B------:R-:W-:Y:S01]  /*ebc0*/  STSM.16.M88.4 [R2+0x3000], R12 ;  /* 0x0030000c02007844 */ /* 0x000fe20000000200 */
[----:B------:R-:W-:-:S03]  /*ebd0*/  LOP3.LUT R3, R8, R31, RZ, 0xfc, !PT ;  /* 0x0000001f08037212 */ /* 0x000fc600078efcff */
[----:B------:R-:W-:Y:S04]  /*ebe0*/  STSM.16.M88.4 [R2+0x3800], R4 ;  /* 0x0038000402007844 */ /* 0x000fe80000000200 */
[----:B------:R-:W0:Y:S04]  /*ebf0*/  LDSM.16.MT88.4 R4, [R3+UR42+0xa400] ;  /* 0x00a4002a0304783b */ /* 0x000e280008004200 */
        /* <DEDUP_REMOVED lines=19> */
.L_x_6956:
[----:B-1----:R1:W-:Y:S01]  /*ed30*/  SYNCS.ARRIVE.TRANS64.A1T0 RZ, [R0+URZ+0x22850], RZ ;  /* 0x022850ff00ff79a7 */ /* 0x0023e2000810003f */
[----:B------:R-:W-:Y:S06]  /*ed40*/  BAR.SYNC.DEFER_BLOCKING 0x2, 0x80 ;  /* 0x0082000000007b1d */ /* 0x000fec0000010000 */
[----:B------:R-:W-:Y:S05]  /*ed50*/  @!P0 BRA `(.L_x_6957) ;  /* 0x0000000000048947 */ /* 0x000fea0003800000 */
[----:B------:R-:W-:Y:S01]  /*ed60*/  BPT.TRAP 0x1 ;  /* 0x000000040000795c */ /* 0x000fe20000300000 */
.L_x_6957:
[----:B------:R2:W5:Y:S01]  /*ed70*/  LDL R30, [R1+0x8] ;  /* 0x00000800011e7983 */ /* 0x0005620000100800 */
[----:B-1----:R-:W-:Y:S02]  /*ed80*/  VIADD R0, R0, 0x22880 ;  /* 0x0002288000007836 */ /* 0x002fe40000000000 */
[----:B------:R-:W-:-:S05]  /*ed90*/  IMAD.U32 R3, RZ, RZ, UR46 ;  /* 0x0000002eff037e24 */ /* 0x000fca000f8e00ff */
[----:B------:R-:W-:-:S04]  /*eda0*/  PRMT R0, R3, 0x654, R0 ;  /* 0x0000065403007816 */ /* 0x000fc80000000000 */
[----:B------:R2:W-:Y:S01]  /*edb0*/  SYNCS.ARRIVE.TRANS64.RED.A1T0 RZ, [R0+URZ], RZ ;  /* 0x000000ff00ff79a7 */ /* 0x0005e2000810043f */
[----:B------:R-:W-:Y:S01]  /*edc0*/  MOV R29, R37 ;  /* 0x00000025001d7202 */ /* 0x000fe20000000f00 */
[----:B------:R-:W-:Y:S06]  /*edd0*/  @P1 BRA `(.L_x_6958) ;  /* 0xffffffe400941947 */ /* 0x000fec000383ffff */
.L_x_6938:
[----:B--2---:R-:W-:-:S05]  /*ede0*/  IMAD.U32 R0, RZ, RZ, UR48 ;  /* 0x00000030ff007e24 */ /* 0x004fca000f8e00ff */
[----:B------:R-:W-:-:S13]  /*edf0*/  ISETP.NE.AND P0, PT, R0, 0x3, PT ;  /* 0x000000030000780c */ /* 0x000fda0003f05270 */
[----:B------:R-:W-:Y:S05]  /*ee00*/  @!P0 BRA `(.L_x_6959) ;  /* 0x0000000000048947 */ /* 0x000fea0003800000 */
[----:B------:R-:W-:Y:S01]  /*ee10*/  BPT.TRAP 0x1 ;  /* 0x000000040000795c */ /* 0x000fe20000300000 */
.L_x_6959:
[----:B------:R-:W2:Y:S01]  /*ee20*/  LDL R0, [R1+0x8] ;  /* 0x0000080001007983 */ /* 0x000ea20000100800 */
[----:B0-----:R-:W-:Y:S01]  /*ee30*/  LEA R3, R37, UR42, 0x3 ;  /* 0x0000002a25037c11 */ /* 0x001fe2000f8e18ff */
[----:B------:R-:W-:Y:S01]  /*ee40*/  BSSY B0, `(.L_x_6960) ;  /* 0x0000005000007945 */ /* 0x000fe20003800000 */
[----:B--2---:R-:W-:-:S04]  /*ee50*/  LOP3.LUT R0, R0, 0x1, RZ, 0x3c, !PT ;  /* 0x0000000100007812 */ /* 0x004fc800078e3cff */
[----:B------:R-:W-:-:S04]  /*ee60*/  SHF.L.U32 R0, R0, 0x1f, RZ ;  /* 0x0000001f00007819 */ /* 0x000fc800000006ff */
[----:B------:R-:W0:Y:S02]  /*ee70*/  SYNCS.PHASECHK.TRANS64.TRYWAIT P1, [R3+URZ+0x22870], R0 ;  /* 0x02287000030075a7 */ /* 0x000e24000802017f */
[----:B0-----:R-:W-:Y:S05]  /*ee80*/  @!P1 BRA `(.L_x_6961) ;  /* 0x0000004400709947 */ /* 0x001fea0003800000 */
.L_x_7096:
[----:B------:R-:W-:Y:S05]  /*ee90*/  BSYNC B0 ;  /* 0x0000000000007941 */ /* 0x000fea0003800000 */
.L_x_6960:
[----:B------:R-:W-:-:S05]  /*eea0*/  IMAD.U32 R2, RZ, RZ, UR47 ;  /* 0x0000002fff027e24 */ /* 0x000fca000f8e00ff */
[----:B------:R-:W-:-:S13]  /*eeb0*/  ISETP.NE.AND P1, PT, R2, 0x3, PT ;  /* 0x000000030200780c */ /* 0x000fda0003f25270 */
[----:B------:R-:W-:Y:S05]  /*eec0*/  @!P1 BRA `(.L_x_6962) ;  /* 0x0000000000049947 */ /* 0x000fea0003800000 */
[----:B------:R-:W-:Y:S01]  /*eed0*/  BPT.TRAP 0x1 ;  /* 0x000000040000795c */ /* 0x000fe20000300000 */
.L_x_6962:
[----:B0-----:R-:W2:Y:S01]  /*eee0*/  LDL R0, [R1+0x8] ;  /* 0x0000080001007983 */ /* 0x001ea20000100800 */
[----:B------:R-:W-:-:S05]  /*eef0*/  IMAD R2, R37, 0x5000, RZ ;  /* 0x0000500025027824 */ /* 0x000fca00078e02ff */
[----:B------:R-:W-:Y:S02]  /*ef00*/  LOP3.LUT R6, R2, R31, RZ, 0xfc, !PT ;  /* 0x0000001f02067212 */ /* 0x000fe400078efcff */
[----:B--2---:R-:W-:-:S04]  /*ef10*/  SHF.L.U32 R0, R0, 0x1f, RZ ;  /* 0x0000001f00007819 */ /* 0x004fc800000006ff */
[----:B------:R-:W0:Y:S02]  /*ef20*/  SYNCS.PHASECHK.TRANS64.TRYWAIT P1, [R3+URZ+0x22860], R0 ;  /* 0x02286000030075a7 */ /* 0x000e24000802017f */
[----:B0-----:R-:W-:Y:S05]  /*ef30*/  @!P1 BRA `(.L_x_6963) ;  /* 0x0000004400589947 */ /* 0x001fea0003800000 */
.L_x_7097:
[----:B------:R-:W2:Y:S04]  /*ef40*/  LDL R8, [R1+0x1c] ;  /* 0x00001c0001087983 */ /* 0x000ea80000100800 */
[----:B------:R-:W0:Y:S01]  /*ef50*/  LDL R18, [R1+0x20] ;  /* 0x0000200001127983 */ /* 0x000e220000100800 */
[----:B------:R-:W-:Y:S05]  /*ef60*/  WARPSYNC.ALL ;  /* 0x0000000000007948 */ /* 0x000fea0003800000 */
[----:B------:R-:W1:Y:S01]  /*ef70*/  LDSM.16.MT88.4 R4, [R6+UR42+0xa400] ;  /* 0x00a4002a0604783b */ /* 0x000e620008004200 */
[----:B------:R-:W-:-:S04]  /*ef80*/  IMAD.U32 R17, RZ, RZ, UR42 ;  /* 0x0000002aff117e24 */ /* 0x000fc8000f8e00ff */
[----:B------:R-:W-:Y:S01]  /*ef90*/  VIADD R17, R17, 0x400 ;  /* 0x0000040011117836 */ /* 0x000fe20000000000 */
[C-C-:B-1----:R-:W-:Y:S02]  /*efa0*/  PRMT R12, R4.reuse, 0x6420, R5.reuse ;  /* 0x00006420040c7816 */ /* 0x142fe40000000005 */
[----:B------:R-:W-:Y:S02]  /*efb0*/  PRMT R13, R4, 0x7531, R5 ;  /* 0x00007531040d7816 */ /* 0x000fe40000000005 */
[C-C-:B------:R-:W-:Y:S02]  /*efc0*/  PRMT R14, R6.reuse, 0x6420, R7.reuse ;  /* 0x00006420060e7816 */ /* 0x140fe40000000007 */
[----:B------:R-:W-:Y:S02]  /*efd0*/  PRMT R15, R6, 0x7531, R7 ;  /* 0x00007531060f7816 */ /* 0x000fe40000000007 */
[----:B--2---:R-:W-:Y:S02]  /*efe0*/  IADD3 R16, R8, UR42, R2 ;  /* 0x0000002a08107c10 */ /* 0x004fe4000fffe002 */
[----:B0-----:R-:W-:-:S03]  /*eff0*/  IADD3 R0, R17, R2, R18 ;  /* 0x0000000211007210 */ /* 0x001fc60007ffe012 */
[----:B------:R-:W0:Y:S01]  /*f000*/  LDSM.16.MT88.4 R8, [R16+0xa400] ;  /* 0x00a400001008783b */ /* 0x000e220000004200 */
[----:B------:R-:W-:-:S03]  /*f010*/  IMAD.U32 R18, RZ, RZ, UR47 ;  /* 0x0000002fff127e24 */ /* 0x000fc6000f8e00ff */
[----:B------:R-:W-:Y:S02]  /*f020*/  STSM.16.M88.4 [R0], R12 ;  /* 0x0000000c00007844 */ /* 0x000fe40000000200 */
[----:B------:R-:W-:Y:S02]  /*f030*/  ISETP.NE.AND P1, PT, R18, 0x3, PT ;  /* 0x000000031200780c */ /* 0x000fe40003f25270 */
[C-C-:B0-----:R-:W-:Y:S02]  /*f040*/  PRMT R4, R8.reuse, 0x6420, R9.reuse ;  /* 0x0000642008047816 */ /* 0x141fe40000000009 */
[----:B------:R-:W-:Y:S02]  /*f050*/  PRMT R5, R8, 0x7531, R9 ;  /* 0x0000753108057816 */ /* 0x000fe40000000009 */
[----:B------:R-:W-:Y:S02]  /*f060*/  IADD3 R8, R2, 0x1000, RZ ;  /* 0x0000100002087810 */ /* 0x000fe40007ffe0ff */
        /* <DEDUP_REMOVED lines=25> */
[--C-:B------:R-:W-:Y:S01]  /*f200*/  PRMT R14, R6, 0x6420, R7.reuse ;  /* 0x00006420060e7816 */ /* 0x100fe20000000007 */
[----:B------:R-:W-:Y:S01]  /*f210*/  VIADD R2, R2, 0x4000 ;  /* 0x0000400002027836 */ /* 0x000fe20000000000 */
[----:B------:R-:W-:Y:S02]  /*f220*/  PRMT R15, R6, 0x7531, R7 ;  /* 0x00007531060f7816 */ /* 0x000fe40000000007 */
[C-C-:B------:R-:W-:Y:S02]  /*f230*/  PRMT R6, R10.reuse, 0x6420, R11.reuse ;  /* 0x000064200a067816 */ /* 0x140fe4000000000b */
[----:B------:R-:W-:Y:S01]  /*f240*/  PRMT R7, R10, 0x7531, R11 ;  /* 0x000075310a077816 */ /* 0x000fe2000000000b */
[----:B------:R-:W-:Y:S01]  /*f250*/  STSM.16.M88.4 [R0+0x2000], R12 ;  /* 0x0020000c00007844 */ /* 0x000fe20000000200 */
[----:B------:R-:W-:-:S02]  /*f260*/  LOP3.LUT R17, R8, R31, RZ, 0xfc, !PT ;  /* 0x0000001f08117212 */ /* 0x000fc400078efcff */
[----:B------:R-:W-:Y:S01]  /*f270*/  LOP3.LUT R2, R2, R31, RZ, 0xfc, !PT ;  /* 0x0000001f02027212 */ /* 0x000fe200078efcff */
        /* <DEDUP_REMOVED lines=9> */
[----:B------:R-:W-:Y:S01]  /*f310*/  STSM.16.M88.4 [R0+0x3000], R12 ;  /* 0x0030000c00007844 */ /* 0x000fe20000000200 */
[----:B------:R-:W-:-:S02]  /*f320*/  PRMT R6, R10, 0x6420, R11 ;  /* 0x000064200a067816 */ /* 0x000fc4000000000b */
[----:B------:R-:W-:-:S05]  /*f330*/  PRMT R7, R10, 0x7531, R11 ;  /* 0x000075310a077816 */ /* 0x000fca000000000b */
        /* <DEDUP_REMOVED lines=21> */
.L_x_6964:
[----:B-1----:R1:W-:Y:S01]  /*f490*/  SYNCS.ARRIVE.TRANS64.A1T0 RZ, [R3+URZ+0x22850], RZ ;  /* 0x022850ff03ff79a7 */ /* 0x0023e2000810003f */
[----:B------:R-:W-:Y:S06]  /*f4a0*/  BAR.SYNC.DEFER_BLOCKING 0x2, 0x80 ;  /* 0x0082000000007b1d */ /* 0x000fec0000010000 */
[----:B------:R-:W-:Y:S05]  /*f4b0*/  @!P0 BRA `(.L_x_6965) ;  /* 0x0000000000048947 */ /* 0x000fea0003800000 */
[----:B------:R-:W-:Y:S01]  /*f4c0*/  BPT.TRAP 0x1 ;  /* 0x000000040000795c */ /* 0x000fe20000300000 */
.L_x_6965:
[----:B0-----:R-:W2:Y:S01]  /*f4d0*/  LDL.LU R5, [R1+0x8] ;  /* 0x0000080001057983 */ /* 0x001ea20000300800 */
[----:B------:R-:W0:Y:S01]  /*f4e0*/  LDC R4, c[0x0][0xc34] ;  /* 0x00030d00ff047b82 */ /* 0x000e220000000800 */
[----:B------:R-:W-:Y:S01]  /*f4f0*/  IADD3 R37, R37, 0x1, RZ ;  /* 0x0000000125257810 */ /* 0x000fe20007ffe0ff */
[----:B------:R-:W-:Y:S01]  /*f500*/  UIADD3 UR39, UR49, UR39, URZ ;  /* 0x0000002731277290 */ /* 0x000fe2000fffe03f */
[----:B-1----:R-:W-:Y:S01]  /*f510*/  VIADD R3, R3, 0x22880 ;  /* 0x0002288003037836 */ /* 0x002fe20000000000 */
[----:B------:R-:W-:Y:S01]  /*f520*/  UIADD3 UR36, UR36, 0x1, URZ ;  /* 0x0000000124247890 */ /* 0x000fe2000fffe03f */
[----:B------:R-:W-:Y:S01]  /*f530*/  ISETP.NE.AND P0, PT, R37, 0x2, PT ;  /* 0x000000022500780c */ /* 0x000fe20003f05270 */
[----:B------:R-:W-:-:S03]  /*f540*/  IMAD.U32 R2, RZ, RZ, UR46 ;  /* 0x0000002eff027e24 */ /* 0x000fc6000f8e00ff */
[----:B------:R-:W-:Y:S02]  /*f550*/  SEL R0, RZ, 0x1, P0 ;  /* 0x00000001ff007807 */ /* 0x000fe40000000000 */
[----:B------:R-:W-:Y:S02]  /*f560*/  SEL R37, R37, RZ, P0 ;  /* 0x000000ff25257207 */ /* 0x000fe40000000000 */
[----:B------:R-:W-:-:S04]  /*f570*/  PRMT R3, R2, 0x654, R3 ;  /* 0x0000065402037816 */ /* 0x000fc80000000003 */
[----:B------:R1:W-:Y:S01]  /*f580*/  SYNCS.ARRIVE.TRANS64.RED.A1T0 RZ, [R3+URZ], RZ ;  /* 0x000000ff03ff79a7 */ /* 0x0003e2000810043f */
[----:B0-----:R-:W-:Y:S02]  /*f590*/  ISETP.LE.AND P0, PT, R4, UR39, PT ;  /* 0x0000002704007c0c */ /* 0x001fe4000bf03270 */
[----:B--2---:R-:W-:-:S05]  /*f5a0*/  LOP3.LUT R5, R5, R0, RZ, 0x3c, !PT ;  /* 0x0000000005057212 */ /* 0x004fca00078e3cff */
[----:B------:R1:W-:Y:S06]  /*f5b0*/  STL [R1+0x8], R5 ;  /* 0x0000080501007387 */ /* 0x0003ec0000100800 */
[----:B------:R-:W-:Y:S05]  /*f5c0*/  @!P0 BRA `(.L_x_6966) ;  /* 0xffffffb800088947 */ /* 0x000fea000383ffff */
[----:B------:R-:W-:-:S12]  /*f5d0*/  ULOP3.LUT UR36, UR36, 0x1, URZ, 0xc, !UPT ;  /* 0x0000000124247892 */ /* 0x000fd8000f8e0c3f */
.L_x_6916:
[----:B-1----:R-:W0:Y:S01]  /*f5e0*/  S2R R3, SR_CgaCtaId ;  /* 0x0000000000037919 */ /* 0x002e220000008800 */
[----:B------:R-:W-:Y:S01]  /*f5f0*/  MOV R0, 0x400 ;  /* 0x0000040000007802 */ /* 0x000fe20000000f00 */
[----:B------:R-:W-:-:S03]  /*f600*/  IMAD.U32 R2, RZ, RZ, UR36 ;  /* 0x00000024ff027e24 */ /* 0x000fc6000f8e00ff */
[----:B0-----:R-:W-:Y:S02]  /*f610*/  LEA R4, R3, R0, 0x18 ;  /* 0x0000000003047211 */ /* 0x001fe400078ec0ff */
[----:B------:R-:W-:-:S04]  /*f620*/  SHF.L.U32 R0, R2, 0x1f, RZ ;  /* 0x0000001f02007819 */ /* 0x000fc800000006ff */
[----:B------:R-:W0:Y:S02]  /*f630*/  SYNCS.PHASECHK.TRANS64.TRYWAIT P0, [R4+URZ+0x22820], R0 ;  /* 0x02282000040075a7 */ /* 0x000e24000800017f */
[----:B0-----:R-:W-:Y:S05]  /*f640*/  @!P0 BRA `(.L_x_6967) ;  /* 0x0000003c00a88947 */ /* 0x001fea0003800000 */
.L_x_7098:
        /* <DEDUP_REMOVED lines=14> */
.L_x_6970:
[----:B------:R-:W2:Y:S01]  /*f730*/  LDL R0, [R1+0x8] ;  /* 0x0000080001007983 */ /* 0x000ea20000100800 */
[C---:B------:R-:W-:Y:S01]  /*f740*/  LEA R3, R37.reuse, R4, 0x3 ;  /* 0x0000000425037211 */ /* 0x040fe200078e18ff */
[----:B------:R-:W-:-:S05]  /*f750*/  VIADD R37, R37, 0x1 ;  /* 0x0000000125257836 */ /* 0x000fca0000000000 */
[----:B------:R-:W-:Y:S02]  /*f760*/  ISETP.NE.AND P2, PT, R37, 0x2, PT ;  /* 0x000000022500780c */ /* 0x000fe40003f45270 */
[----:B--2---:R-:W-:Y:S02]  /*f770*/  SHF.L.U32 R2, R0, 0x1f, RZ ;  /* 0x0000001f00027819 */ /* 0x004fe400000006ff */
[----:B------:R-:W-:Y:S02]  /*f780*/  SEL R0, RZ, 0x1, P2 ;  /* 0x00000001ff007807 */ /* 0x000fe40001000000 */
[----:B------:R-:W0:Y:S02]  /*f790*/  SYNCS.PHASECHK.TRANS64.TRYWAIT P1, [R3+URZ+0x22840], R2 ;  /* 0x02284002030075a7 */ /* 0x000e24000802017f */
[----:B0-----:R-:W-:Y:S05]  /*f7a0*/  @!P1 BRA `(.L_x_6971) ;  /* 0x0000003c00649947 */ /* 0x001fea0003800000 */
.L_x_7099:
[----:B------:R-:W2:Y:S01]  /*f7b0*/  LDL.LU R5, [R1+0x8] ;  /* 0x0000080001057983 */ /* 0x000ea20000300800 */
[----:B------:R-:W-:Y:S02]  /*f7c0*/  SEL R37, R37, RZ, P2 ;  /* 0x000000ff25257207 */ /* 0x000fe40001000000 */
[----:B--2---:R-:W-:Y:S01]  /*f7d0*/  LOP3.LUT R0, R5, R0, RZ, 0x3c, !PT ;  /* 0x0000000005007212 */ /* 0x004fe200078e3cff */
[----:B------:R-:W-:Y:S06]  /*f7e0*/  @!P0 BRA `(.L_x_6972) ;  /* 0x0000000000048947 */ /* 0x000fec0003800000 */
[----:B------:R-:W-:Y:S01]  /*f7f0*/  BPT.TRAP 0x1 ;  /* 0x000000040000795c */ /* 0x000fe20000300000 */
.L_x_6972:
[----:B------:R-:W-:Y:S01]  /*f800*/  IMAD R37, R37, 0x8, R4 ;  /* 0x0000000825257824 */ /* 0x000fe200078e0204 */
[----:B------:R-:W-:-:S04]  /*f810*/  SHF.L.U32 R0, R0, 0x1f, RZ ;  /* 0x0000001f00007819 */ /* 0x000fc800000006ff */
[----:B------:R-:W1:Y:S02]  /*f820*/  SYNCS.PHASECHK.TRANS64.TRYWAIT P1, [R37+URZ+0x22840], R0 ;  /* 0x02284000250075a7 */ /* 0x000e64000802017f */
[----:B-1----:R-:W-:Y:S05]  /*f830*/  @!P1 BRA `(.L_x_6973) ;  /* 0x0000003c00549947 */ /* 0x002fea0003800000 */
.L_x_7100:
[----:B------:R-:W-:Y:S05]  /*f840*/  @!P0 BRA `(.L_x_6974) ;  /* 0x0000000000048947 */ /* 0x000fea0003800000 */
[----:B------:R-:W-:Y:S01]  /*f850*/  BPT.TRAP 0x1 ;  /* 0x000000040000795c */ /* 0x000fe20000300000 */
.L_x_6974:
[----:B------:R-:W2:Y:S02]  /*f860*/  SYNCS.PHASECHK.TRANS64.TRYWAIT P1, [R3+URZ+0x22860], R2 ;  /* 0x02286002030075a7 */ /* 0x000ea4000802017f */
[----:B--2---:R-:W-:Y:S05]  /*f870*/  @!P1 BRA `(.L_x_6975) ;  /* 0x0000003c00589947 */ /* 0x004fea0003800000 */
.L_x_7101:
[----:B------:R-:W-:Y:S05]  /*f880*/  @!P0 BRA `(.L_x_6976) ;  /* 0x0000000000048947 */ /* 0x000fea0003800000 */
[----:B------:R-:W-:Y:S01]  /*f890*/  BPT.TRAP 0x1 ;  /* 0x000000040000795c */ /* 0x000fe20000300000 */
.L_x_6976:
[----:B------:R-:W3:Y:S02]  /*f8a0*/  SYNCS.PHASECHK.TRANS64.TRYWAIT P1, [R37+URZ+0x22860], R0 ;  /* 0x02286000250075a7 */ /* 0x000ee4000802017f */
[----:B---3--:R-:W-:Y:S05]  /*f8b0*/  @!P1 BRA `(.L_x_6977) ;  /* 0x0000003c005c9947 */ /* 0x008fea0003800000 */
.L_x_7102:
[----:B------:R-:W-:Y:S05]  /*f8c0*/  @!P0 BRA `(.L_x_6978) ;  /* 0x0000000000048947 */ /* 0x000fea0003800000 */
[----:B------:R-:W-:Y:S01]  /*f8d0*/  BPT.TRAP 0x1 ;  /* 0x000000040000795c */ /* 0x000fe20000300000 */
.L_x_6978:
[----:B------:R-:W4:Y:S02]  /*f8e0*/  SYNCS.PHASECHK.TRANS64.TRYWAIT P1, [R3+URZ+0x22880], R2 ;  /* 0x02288002030075a7 */ /* 0x000f24000802017f */
[----:B----4-:R-:W-:Y:S05]  /*f8f0*/  @!P1 BRA `(.L_x_6979) ;  /* 0x0000003c00609947 */ /* 0x010fea0003800000 */
.L_x_7103:
[----:B------:R-:W-:Y:S05]  /*f900*/  @!P0 BRA `(.L_x_6980) ;  /* 0x0000000000048947 */ /* 0x000fea0003800000 */
[----:B------:R-:W-:Y:S01]  /*f910*/  BPT.TRAP 0x1 ;  /* 0x000000040000795c */ /* 0x000fe20000300000 */
.L_x_6980:
[----:B------:R0:W0:Y:S02]  /*f920*/  SYNCS.PHASECHK.TRANS64.TRYWAIT P0, [R37+URZ+0x22880], R0 ;  /* 0x02288000250075a7 */ /* 0x000024000800017f */
[----:B0-----:R-:W-:Y:S05]  /*f930*/  @!P0 NANOSLEEP.SYNCS 0x989680 ;  /* 0x009896800000895d */ /* 0x001fea0003900000 */
[----:B------:R-:W0:Y:S02]  /*f940*/  @!P0 SYNCS.PHASECHK.TRANS64 P0, [R37+URZ+0x22880], R0 ;  /* 0x02288000250085a7 */ /* 0x000e24000800007f */
[----:B0-----:R-:W-:Y:S05]  /*f950*/  @!P0 BRA `(.L_x_6980) ;  /* 0xfffffffc00f08947 */ /* 0x001fea000383ffff */
.L_x_6969:
[----:B------:R-:W-:Y:S05]  /*f960*/  BSYNC B0 ;  /* 0x0000000000007941 */ /* 0x000fea0003800000 */
.L_x_6968:
[----:B------:R-:W-:Y:S05]  /*f970*/  EXIT ;  /* 0x000000000000794d */ /* 0x000fea0003800000 */
.L_x_6884:
[----:B0-----:R-:W-:-:S04]  /*f980*/  IMAD.U32 R3, RZ, RZ, UR41 ;  /* 0x00000029ff037e24 */ /* 0x001fc8000f8e00ff */
[----:B------:R0:W1:Y:S03]  /*f990*/  SYNCS.PHASECHK.TRANS64.TRYWAIT P1, [R3+URZ+0x22800], R8 ;  /* 0x02280008030075a7 */ /* 0x000066000802017f */
[----:B-1----:R-:W-:Y:S05]  /*f9a0*/  @!P1 NANOSLEEP.SYNCS 0x989680 ;  /* 0x009896800000995d */ /* 0x002fea0003900000 */
[----:B------:R-:W1:Y:S02]  /*f9b0*/  @!P1 SYNCS.PHASECHK.TRANS64 P1, [R3+URZ+0x22800], R8 ;  /* 0x02280008030095a7 */ /* 0x000e64000802007f */
[----:B-1----:R-:W-:Y:S05]  /*f9c0*/  @!P1 BRA `(.L_x_6884) ;  /* 0xfffffffc00ec9947 */ /* 0x002fea000383ffff */
[----:B------:R-:W-:Y:S05]  /*f9d0*/  BRA `(.L_x_6981) ;  /* 0xffffff18008c7947 */ /* 0x000fea000383ffff */
.L_x_6888:
[----:B-1----:R1:W2:Y:S02]  /*f9e0*/  SYNCS.PHASECHK.TRANS64.TRYWAIT P1, [R4+URZ+0x22830], R3 ;  /* 0x02283003040075a7 */ /* 0x0022a4000802017f */
[----:B--2---:R-:W-:Y:S05]  /*f9f0*/  @!P1 NANOSLEEP.SYNCS 0x989680 ;  /* 0x009896800000995d */ /* 0x004fea0003900000 */
[----:B------:R-:W2:Y:S02]  /*fa00*/  @!P1 SYNCS.PHASECHK.TRANS64 P1, [R4+URZ+0x22830], R3 ;  /* 0x02283003040095a7 */ /* 0x000ea4000802007f */
[----:B--2---:R-:W-:Y:S05]  /*fa10*/  @!P1 BRA `(.L_x_6888) ;  /* 0xfffffffc00f09947 */ /* 0x004fea000383ffff */
[----:B------:R-:W-:Y:S05]  /*fa20*/  BRA `(.L_x_6887) ;  /* 0xffffff1800a87947 */ /* 0x000fea000383ffff */
.L_x_6894:
[----:B-1----:R-:W-:-:S04]  /*fa30*/  IMAD.U32 R9, RZ, RZ, UR6 ;  /* 0x00000006ff097e24 */ /* 0x002fc8000f8e00ff */
[----:B------:R1:W2:Y:S03]  /*fa40*/  SYNCS.PHASECHK.TRANS64.TRYWAIT P1, [R9+URZ+0x22830], R8 ;  /* 0x02283008090075a7 */ /* 0x0002a6000802017f */
[----:B--2---:R-:W-:Y:S05]  /*fa50*/  @!P1 NANOSLEEP.SYNCS 0x989680 ;  /* 0x009896800000995d */ /* 0x004fea0003900000 */
[----:B------:R-:W2:Y:S02]  /*fa60*/  @!P1 SYNCS.PHASECHK.TRANS64 P1, [R9+URZ+0x22830], R8 ;  /* 0x02283008090095a7 */ /* 0x000ea4000802007f */
[----:B--2---:R-:W-:Y:S05]  /*fa70*/  @!P1 BRA `(.L_x_6894) ;  /* 0xfffffffc00ec9947 */ /* 0x004fea000383ffff */
[----:B------:R-:W-:Y:S05]  /*fa80*/  BRA `(.L_x_6891) ;  /* 0xffffff5000ec7947 */ /* 0x000fea000383ffff */
.L_x_6898:
[----:B-1----:R-:W-:-:S04]  /*fa90*/  MOV R9, UR6 ;  /* 0x0000000600097c02 */ /* 0x002fc80008000f00 */
[----:B------:R1:W2:Y:S03]  /*faa0*/  SYNCS.PHASECHK.TRANS64.TRYWAIT P1, [R9+URZ+0x22850], R8 ;  /* 0x02285008090075a7 */ /* 0x0002a6000802017f */
[----:B--2---:R-:W-:Y:S05]  /*fab0*/  @!P1 NANOSLEEP.SYNCS 0x989680 ;  /* 0x009896800000995d */ /* 0x004fea0003900000 */
[----:B------:R-:W2:Y:S02]  /*fac0*/  @!P1 SYNCS.PHASECHK.TRANS64 P1, [R9+URZ+0x22850], R8 ;  /* 0x02285008090095a7 */ /* 0x000ea4000802007f */
[----:B--2---:R-:W-:Y:S05]  /*fad0*/  @!P1 BRA `(.L_x_6898) ;  /* 0xfffffffc00ec9947 */ /* 0x004fea000383ffff */
[----:B------:R-:W-:Y:S05]  /*fae0*/  BRA `(.L_x_6895) ;  /* 0xffffff5c00007947 */ /* 0x000fea000383ffff */
.L_x_6905:
[----:B-1----:R-:W-:-:S04]  /*faf0*/  IMAD.U32 R3, RZ, RZ, UR4 ;  /* 0x00000004ff037e24 */ /* 0x002fc8000f8e00ff */
[----:B------:R1:W2:Y:S03]  /*fb00*/  SYNCS.PHASECHK.TRANS64.TRYWAIT P1, [R3+URZ+0x22850], R0 ;  /* 0x02285000030075a7 */ /* 0x0002a6000802017f */
[----:B--2---:R-:W-:Y:S05]  /*fb10*/  @!P1 NANOSLEEP.SYNCS 0x989680 ;  /* 0x009896800000995d */ /* 0x004fea0003900000 */
[----:B------:R-:W2:Y:S02]  /*fb20*/  @!P1 SYNCS.PHASECHK.TRANS64 P1, [R3+URZ+0x22850], R0 ;  /* 0x02285000030095a7 */ /* 0x000ea4000802007f */
[----:B--2---:R-:W-:Y:S05]  /*fb30*/  @!P1 BRA `(.L_x_6905) ;  /* 0xfffffffc00ec9947 */ /* 0x004fea000383ffff */
[----:B------:R-:W-:Y:S05]  /*fb40*/  BRA `(.L_x_6904) ;  /* 0xffffff8400587947 */ /* 0x000fea000383ffff */
.L_x_6922:
[----:B------:R-:W0:Y:S01]  /*fb50*/  S2R R18, SR_TID.X ;  /* 0x0000000000127919 */ /* 0x000e220000002100 */
[----:B------:R-:W-:Y:S01]  /*fb60*/  IMAD.MOV.U32 R12, RZ, RZ, RZ ;  /* 0x000000ffff0c7224 */ /* 0x000fe200078e00ff */
[----:B------:R-:W-:Y:S01]  /*fb70*/  MOV R15, 0xffffffff ;  /* 0xffffffff000f7802 */ /* 0x000fe20000000f00 */
[----:B------:R-:W-:Y:S01]  /*fb80*/  IMAD.MOV.U32 R11, RZ, RZ, 0x1f ;  /* 0x0000001fff0b7424 */ /* 0x000fe200078e00ff */
[----:B0-----:R-:W-:-:S04]  /*fb90*/  SHF.R.U32.HI R18, RZ, 0x5, R18 ;  /* 0x00000005ff127819 */ /* 0x001fc80000011612 */
[----:B------:R-:W-:-:S05]  /*fba0*/  LOP3.LUT R18, R18, 0x3, RZ, 0xc0, !PT ;  /* 0x0000000312127812 */ /* 0x000fca00078ec0ff */
[----:B------:R-:W-:-:S07]  /*fbb0*/  IMAD.MOV.U32 R13, RZ, RZ, R18 ;  /* 0x000000ffff0d7224 */ /* 0x000fce00078e0012 */
[----:B-1----:R-:W-:Y:S05]  /*fbc0*/  WARPSYNC.COLLECTIVE R15, `(.L_x_6982) ;  /* 0x000000000f087348 */ /* 0x002fea0003c00000 */
[----:B------:R0:W2:Y:S02]  /*fbd0*/  SHFL.IDX P6, R14, R13, R12, R11 ;  /* 0x0000000c0d0e7389 */ /* 0x0000a400000c000b */
[----:B012---:R-:W-:Y:S01]  /*fbe0*/  ENDCOLLECTIVE ;  /* 0x000000000000791b */ /* 0x007fe20003800000 */
.L_x_6982:
[----:B------:R-:W-:Y:S05]  /*fbf0*/  BRA `(.L_x_6983) ;  /* 0xffffffb800547947 */ /* 0x000fea000383ffff */
.L_x_6925:
[----:B0-----:R0:W1:Y:S02]  /*fc00*/  SYNCS.PHASECHK.TRANS64.TRYWAIT P0, [R0+URZ+0x22880], R35 ;  /* 0x02288023000075a7 */ /* 0x001064000800017f */
[----:B-1----:R-:W-:Y:S05]  /*fc10*/  @!P0 NANOSLEEP.SYNCS 0x989680 ;  /* 0x009896800000895d */ /* 0x002fea0003900000 */
[----:B------:R-:W1:Y:S02]  /*fc20*/  @!P0 SYNCS.PHASECHK.TRANS64 P0, [R0+URZ+0x22880], R35 ;  /* 0x02288023000085a7 */ /* 0x000e64000800007f */
[----:B-1----:R-:W-:Y:S05]  /*fc30*/  @!P0 BRA `(.L_x_6925) ;  /* 0xfffffffc00f08947 */ /* 0x002fea000383ffff */
[----:B------:R-:W-:Y:S05]  /*fc40*/  BRA `(.L_x_6984) ;  /* 0xffffffbc004c7947 */ /* 0x000fea000383ffff */
.L_x_6926:
        /* <DEDUP_REMOVED lines=8> */
.L_x_6986:
[----:B------:R-:W-:Y:S05]  /*fcd0*/  BSYNC B0 ;  /* 0x0000000000007941 */ /* 0x000fea0003800000 */
.L_x_6985:
[----:B------:R-:W0:Y:S01]  /*fce0*/  S2R R19, SR_TID.X ;  /* 0x0000000000137919 */ /* 0x000e220000002100 */
[----:B------:R-:W-:Y:S01]  /*fcf0*/  IMAD.MOV.U32 R13, RZ, RZ, R9 ;  /* 0x000000ffff0d7224 */ /* 0x000fe200078e0009 */
[----:B------:R-:W-:Y:S01]  /*fd00*/  MOV R15, 0xffffffff ;  /* 0xffffffff000f7802 */ /* 0x000fe20000000f00 */
[----:B------:R-:W-:Y:S01]  /*fd10*/  IMAD.MOV.U32 R12, RZ, RZ, RZ ;  /* 0x000000ffff0c7224 */ /* 0x000fe200078e00ff */
[----:B------:R-:W-:Y:S01]  /*fd20*/  MOV R4, R14 ;  /* 0x0000000e00047202 */ /* 0x000fe20000000f00 */
[----:B------:R-:W-:Y:S01]  /*fd30*/  IMAD.MOV.U32 R11, RZ, RZ, 0x181f ;  /* 0x0000181fff0b7424 */ /* 0x000fe200078e00ff */
[C---:B------:R-:W-:Y:S02]  /*fd40*/  LOP3.LUT P2, RZ, R28.reuse, 0x800000, RZ, 0xc0, !PT ;  /* 0x008000001cff7812 */ /* 0x040fe4000784c0ff */
[----:B------:R-:W-:-:S13]  /*fd50*/  LOP3.LUT P1, RZ, R28, 0x400000, RZ, 0xc0, !PT ;  /* 0x004000001cff7812 */ /* 0x000fda000782c0ff */
[----:B0-----:R-:W-:Y:S05]  /*fd60*/  WARPSYNC.COLLECTIVE R15, `(.L_x_6987) ;  /* 0x000000000f087348 */ /* 0x001fea0003c00000 */
[----:B------:R1:W2:Y:S02]  /*fd70*/  SHFL.IDX P6, R14, R13, R12, R11 ;  /* 0x0000000c0d0e7389 */ /* 0x0002a400000c000b */
[----:B012---:R-:W-:Y:S01]  /*fd80*/  ENDCOLLECTIVE ;  /* 0x000000000000791b */ /* 0x007fe20003800000 */
.L_x_6987:
[----:B------:R-:W-:Y:S01]  /*fd90*/  LOP3.LUT P3, RZ, R28, 0x20000, RZ, 0xc0, !PT ;  /* 0x000200001cff7812 */ /* 0x000fe2000786c0ff */
[----:B------:R-:W-:Y:S02]  /*fda0*/  IMAD.MOV.U32 R13, RZ, RZ, R10 ;  /* 0x000000ffff0d7224 */ /* 0x000fe400078e000a */
[----:B------:R-:W-:Y:S02]  /*fdb0*/  IMAD.MOV.U32 R12, RZ, RZ, 0x1 ;  /* 0x00000001ff0c7424 */ /* 0x000fe400078e00ff */
[----:B------:R-:W-:-:S05]  /*fdc0*/  IMAD.SHL.U32 R21, R19, 0x10, RZ ;  /* 0x0000001013157824 */ /* 0x000fca00078e00ff */
[----:B------:R-:W-:-:S04]  /*fdd0*/  LOP3.LUT R21, R21, 0x70, RZ, 0xc0, !PT ;  /* 0x0000007015157812 */ /* 0x000fc800078ec0ff */
[----:B------:R-:W-:-:S13]  /*fde0*/  IADD3 R2, P0, R21, R14, RZ ;  /* 0x0000000e15027210 */ /* 0x000fda0007f1e0ff */
[----:B------:R-:W-:Y:S05]  /*fdf0*/  WARPSYNC.COLLECTIVE R15, `(.L_x_6988) ;  /* 0x000000000f087348 */ /* 0x000fea0003c00000 */
[----:B------:R0:W1:Y:S02]  /*fe00*/  SHFL.IDX P6, R14, R13, R12, R11 ;  /* 0x0000000c0d0e7389 */ /* 0x00006400000c000b */
[----:B01----:R-:W-:Y:S01]  /*fe10*/  ENDCOLLECTIVE ;  /* 0x000000000000791b */ /* 0x003fe20003800000 */
.L_x_6988:
[----:B------:R-:W-:Y:S02]  /*fe20*/  IMAD.X R3, RZ, RZ, R4, P0 ;  /* 0x000000ffff037224 */ /* 0x000fe400000e0604 */
[----:B------:R-:W-:-:S05]  /*fe30*/  VIADD R4, R29, UR42 ;  /* 0x0000002a1d047c36 */ /* 0x000fca0008000000 */
[----:B------:R-:W-:Y:S01]  /*fe40*/  @!PT LDS RZ, [RZ] ;  /* 0x00000000fffff984 */ /* 0x000fe20000000800 */
[----:B------:R-:W-:Y:S01]  /*fe50*/  @!PT LDS RZ, [RZ] ;  /* 0x00000000fffff984 */ /* 0x000fe20000000800 */
[----:B------:R-:W-:Y:S01]  /*fe60*/  @!PT LDS RZ, [RZ] ;  /* 0x00000000fffff984 */ /* 0x000fe20000000800 */
[----:B------:R0:W-:Y:S01]  /*fe70*/  LDGSTS.E.BYPASS.LTC128B.128 [R4+0xa400], desc[UR50][R2.64], !P2 ;  /* 0x0a40000002047fae */ /* 0x0001e2000d101d72 */
[----:B------:R-:W-:Y:S01]  /*fe80*/  LOP3.LUT P2, RZ, R28, 0x200000, RZ, 0xc0, !PT ;  /* 0x002000001cff7812 */ /* 0x000fe2000784c0ff */
[----:B------:R-:W-:Y:S01]  /*fe90*/  IMAD.MOV.U32 R13, RZ, RZ, R9 ;  /* 0x000000ffff0d7224 */ /* 0x000fe200078e0009 */
[----:B0-----:R-:W-:-:S11]  /*fea0*/  MOV R3, R14 ;  /* 0x0000000e00037202 */ /* 0x001fd60000000f00 */
[----:B------:R-:W-:Y:S05]  /*feb0*/  WARPSYNC.COLLECTIVE R15, `(.L_x_6989) ;  /* 0x000000000f087348 */ /* 0x000fea0003c00000 */
[----:B------:R0:W1:Y:S02]  /*fec0*/  SHFL.IDX P6, R14, R13, R12, R11 ;  /* 0x0000000c0d0e7389 */ /* 0x00006400000c000b */
[----:B01----:R-:W-:Y:S01]  /*fed0*/  ENDCOLLECTIVE ;  /* 0x000000000000791b */ /* 0x003fe20003800000 */
.L_x_6989:
[----:B------:R-:W-:Y:S01]  /*fee0*/  IMAD.MOV.U32 R13, RZ, RZ, R10 ;  /* 0x000000ffff0d7224 */ /* 0x000fe200078e000a */
[----:B------:R-:W-:Y:S01]  /*fef0*/  MOV R12, 0x2 ;  /* 0x00000002000c7802 */ /* 0x000fe20000000f00 */
[----:B------:R-:W-:-:S07]  /*ff00*/  IMAD.MOV.U32 R2, RZ, RZ, R14 ;  /* 0x000000ffff027224 */ /* 0x000fce00078e000e */
[----:B------:R-:W-:Y:S05]  /*ff10*/  WARPSYNC.COLLECTIVE R15, `(.L_x_6990) ;  /* 0x000000000f087348 */ /* 0x000fea0003c00000 */
[----:B------:R0:W1:Y:S02]  /*ff20*/  SHFL.IDX P6, R14, R13, R12, R11 ;  /* 0x0000000c0d0e7389 */ /* 0x00006400000c000b */
[----:B01----:R-:W-:Y:S01]  /*ff30*/  ENDCOLLECTIVE ;  /* 0x000000000000791b */ /* 0x003fe20003800000 */
.L_x_6990:
[----:B------:R-:W-:-:S05]  /*ff40*/  IADD3 R2, P0, R21, R2, RZ ;  /* 0x0000000215027210 */ /* 0x000fca0007f1e0ff */
[----:B------:R-:W-:-:S05]  /*ff50*/  IMAD.X R3, RZ, RZ, R3, P0 ;  /* 0x000000ffff037224 */ /* 0x000fca00000e0603 */
[----:B------:R-:W-:Y:S01]  /*ff60*/  @!PT LDS RZ, [RZ] ;  /* 0x00000000fffff984 */ /* 0x000fe20000000800 */
[----:B------:R-:W-:Y:S01]  /*ff70*/  @!PT LDS RZ, [RZ] ;  /* 0x00000000fffff984 */ /* 0x000fe20000000800 */
[----:B------:R-:W-:Y:S01]  /*ff80*/  @!PT LDS RZ, [RZ] ;  /* 0x00000000fffff984 */ /* 0x000fe20000000800 */
[----:B------:R0:W-:Y:S01]  /*ff90*/  LDGSTS.E.BYPASS.LTC128B.128 [R4+0xac00], desc[UR50][R2.64], !P1 ;  /* 0x0ac0000002047fae */ /* 0x0001e2000c901d72 */
[----:B------:R-:W-:Y:S01]  /*ffa0*/  IMAD.MOV.U32 R13, RZ, RZ, R9 ;  /* 0x000000ffff0d7224 */ /* 0x000fe200078e0009 */
[----:B------:R-:W-:Y:S01]  /*ffb0*/  LOP3.LUT P1, RZ, R28, 0x100000, RZ, 0xc0, !PT ;  /* 0x001000001cff7812 */ /* 0x000fe2000782c0ff */
[----:B0-----:R-:W-:-:S12]  /*ffc0*/  IMAD.MOV.U32 R3, RZ, RZ, R14 ;  /* 0x000000ffff037224 */ /* 0x001fd800078e000e */
[----:B------:R-:W-:Y:S05]  /*ffd0*/  WARPSYNC.COLLECTIVE R15, `(.L_x_6991) ;  /* 0x000000000f087348 */ /* 0x000fea0003c00000 */
[----:B------:R0:W1:Y:S02]  /*ffe0*/  SHFL.IDX P6, R14, R13, R12, R11 ;  /* 0x0000000c0d0e7389 */ /* 0x00006400000c000b */
[----:B01----:R-:W-:Y:S01]  /*fff0*/  ENDCOLLECTIVE ;  /* 0x000000000000791b */ /* 0x003fe20003800000 */
.L_x_6991:
[----:B------:R-:W-:Y:S01]  /*10000*/  MOV R13, R10 ;  /* 0x0000000a000d7202 */ /* 0x000fe20000000f00 */
[----:B------:R-:W-:Y:S02]  /*10010*/  IMAD.MOV.U32 R12, RZ, RZ, 0x3 ;  /* 0x00000003ff0c7424 */ /* 0x000fe400078e00ff */
[----:B------:R-:W-:-:S07]  /*10020*/  IMAD.MOV.U32 R2, RZ, RZ, R14 ;  /* 0x000000ffff027224 */ /* 0x000fce00078e000e */
[----:B------:R-:W-:Y:S05]  /*10030*/  WARPSYNC.COLLECTIVE R15, `(.L_x_6992) ;  /* 0x000000000f087348 */ /* 0x000fea0003c00000 */
[----:B------:R0:W1:Y:S02]  /*10040*/  SHFL.IDX P6, R14, R13, R12, R11 ;  /* 0x0000000c0d0e7389 */ /* 0x00006400000c000b */
[----:B01----:R-:W-:Y:S01]  /*10050*/  ENDCOLLECTIVE ;  /* 0x000000000000791b */ /* 0x003fe20003800000 */
.L_x_6992:
        /* <DEDUP_REMOVED lines=8> */
[----:B------:R-:W-:-:S12]  /*100e0*/  IMAD.MOV.U32 R19, RZ, RZ, R14 ;  /* 0x000000ffff137224 */ /* 0x000fd800078e000e */
[----:B0-----:R-:W-:Y:S05]  /*100f0*/  WARPSYNC.COLLECTIVE R15, `(.L_x_6993) ;  /* 0x000000000f087348 */ /* 0x001fea0003c00000 */
[----:B------:R1:W2:Y:S02]  /*10100*/  SHFL.IDX P6, R14, R13, R12, R11 ;  /* 0x0000000c0d0e7389 */ /* 0x0002a400000c000b */
[----:B012---:R-:W-:Y:S01]  /*10110*/  ENDCOLLECTIVE ;  /* 0x000000000000791b */ /* 0x007fe20003800000 */
.L_x_6993:
[----:B------:R-:W-:Y:S02]  /*10120*/  IMAD.MOV.U32 R13, RZ, RZ, R10 ;  /* 0x000000ffff0d7224 */ /* 0x000fe400078e000a */
[----:B------:R-:W-:Y:S02]  /*10130*/  IMAD.MOV.U32 R12, RZ, RZ, 0x4 ;  /* 0x00000004ff0c7424 */ /* 0x000fe400078e00ff */
[----:B------:R-:W-:-:S07]  /*10140*/  IMAD.MOV.U32 R26, RZ, RZ, R14 ;  /* 0x000000ffff1a7224 */ /* 0x000fce00078e000e */
[----:B------:R-:W-:Y:S05]  /*10150*/  WARPSYNC.COLLECTIVE R15, `(.L_x_6994) ;  /* 0x000000000f087348 */ /* 0x000fea0003c00000 */
[----:B------:R0:W1:Y:S02]  /*10160*/  SHFL.IDX P6, R14, R13, R12, R11 ;  /* 0x0000000c0d0e7389 */ /* 0x00006400000c000b */
[----:B01----:R-:W-:Y:S01]  /*10170*/  ENDCOLLECTIVE ;  /* 0x000000000000791b */ /* 0x003fe20003800000 */
.L_x_6994:
[----:B------:R-:W-:-:S04]  /*10180*/  IADD3 R2, P0, R21, R26, RZ ;  /* 0x0000001a15027210 */ /* 0x000fc80007f1e0ff */
[----:B------:R-:W-:-:S05]  /*10190*/  IADD3.X R3, RZ, R19, RZ, P0, !PT ;  /* 0x00000013ff037210 */ /* 0x000fca00007fe4ff */
[----:B------:R-:W-:Y:S01]  /*101a0*/  @!PT LDS RZ, [RZ] ;  /* 0x00000000fffff984 */ /* 0x000fe20000000800 */
[----:B------:R-:W-:Y:S01]  /*101b0*/  @!PT LDS RZ, [RZ] ;  /* 0x00000000fffff984 */ /* 0x000fe20000000800 */
[----:B------:R-:W-:Y:S01]  /*101c0*/  @!PT LDS RZ, [RZ] ;  /* 0x00000000fffff984 */ /* 0x000fe20000000800 */
[----:B------:R0:W-:Y:S01]  /*101d0*/  LDGSTS.E.BYPASS.LTC128B.128 [R4+0xbc00], desc[UR50][R2.64], !P1 ;  /* 0x0bc0000002047fae */ /* 0x0001e2000c901d72 */
[----:B------:R-:W-:Y:S01]  /*101e0*/  LOP3.LUT P1, RZ, R28, 0x40000, RZ, 0xc0, !PT ;  /* 0x000400001cff7812 */ /* 0x000fe2000782c0ff */
[----:B------:R-:W-:Y:S02]  /*101f0*/  IMAD.MOV.U32 R13, RZ, RZ, R9 ;  /* 0x000000ffff0d7224 */ /* 0x000fe400078e0009 */
[----:B------:R-:W-:-:S10]  /*10200*/  IMAD.MOV.U32 R19, RZ, RZ, R14 ;  /* 0x000000ffff137224 */ /* 0x000fd400078e000e */
[----:B0-----:R-:W-:Y:S05]  /*10210*/  WARPSYNC.COLLECTIVE R15, `(.L_x_6995) ;  /* 0x000000000f087348 */ /* 0x001fea0003c00000 */
[----:B------:R1:W2:Y:S02]  /*10220*/  SHFL.IDX P6, R14, R13, R12, R11 ;  /* 0x0000000c0d0e7389 */ /* 0x0002a400000c000b */
[----:B012---:R-:W-:Y:S01]  /*10230*/  ENDCOLLECTIVE ;  /* 0x000000000000791b */ /* 0x007fe20003800000 */
.L_x_6995:
[----:B------:R-:W-:Y:S02]  /*10240*/  IMAD.MOV.U32 R13, RZ, RZ, R10 ;  /* 0x000000ffff0d7224 */ /* 0x000fe400078e000a */
[----:B------:R-:W-:Y:S01]  /*10250*/  IMAD.MOV.U32 R12, RZ, RZ, 0x5 ;  /* 0x00000005ff0c7424 */ /* 0x000fe200078e00ff */
[----:B------:R-:W-:-:S07]  /*10260*/  MOV R24, R14 ;  /* 0x0000000e00187202 */ /* 0x000fce0000000f00 */
[----:B------:R-:W-:Y:S05]  /*10270*/  WARPSYNC.COLLECTIVE R15, `(.L_x_6996) ;  /* 0x000000000f087348 */ /* 0x000fea0003c00000 */
[----:B------:R0:W1:Y:S02]  /*10280*/  SHFL.IDX P6, R14, R13, R12, R11 ;  /* 0x0000000c0d0e7389 */ /* 0x00006400000c000b */
[----:B01----:R-:W-:Y:S01]  /*10290*/  ENDCOLLECTIVE ;  /* 0x000000000000791b */ /* 0x003fe20003800000 */
.L_x_6996:
[----:B------:R-:W-:-:S05]  /*102a0*/  IADD3 R2, P0, R21, R24, RZ ;  /* 0x0000001815027210 */ /* 0x000fca0007f1e0ff */
[----:B------:R-:W-:-:S05]  /*102b0*/  IMAD.X R3, RZ, RZ, R19, P0 ;  /* 0x000000ffff037224 */ /* 0x000fca00000e0613 */
[----:B------:R-:W-:Y:S01]  /*102c0*/  @!PT LDS RZ, [RZ] ;  /* 0x00000000fffff984 */ /* 0x000fe20000000800 */
[----:B------:R-:W-:Y:S01]  /*102d0*/  @!PT LDS RZ, [RZ] ;  /* 0x00000000fffff984 */ /* 0x000fe20000000800 */
[----:B------:R-:W-:Y:S01]  /*102e0*/  @!PT LDS RZ, [RZ] ;  /* 0x00000000fffff984 */ /* 0x000fe20000000800 */
[----:B------:R0:W-:Y:S01]  /*102f0*/  LDGSTS.E.BYPASS.LTC128B.128 [R4+0xc400], desc[UR50][R2.64], !P2 ;  /* 0x0c40000002047fae */ /* 0x0001e2000d101d72 */
[----:B------:R-:W-:Y:S02]  /*10300*/  LOP3.LUT P2, RZ, R28, 0x10000, RZ, 0xc0, !PT ;  /* 0x000100001cff7812 */ /* 0x000fe4000784c0ff */
[----:B------:R-:W-:Y:S01]  /*10310*/  MOV R13, R9 ;  /* 0x00000009000d7202 */ /* 0x000fe20000000f00 */
[----:B------:R-:W-:-:S10]  /*10320*/  IMAD.MOV.U32 R19, RZ, RZ, R14 ;  /* 0x000000ffff137224 */ /* 0x000fd400078e000e */
[----:B0-----:R-:W-:Y:S05]  /*10330*/  WARPSYNC.COLLECTIVE R15, `(.L_x_6997) ;  /* 0x000000000f087348 */ /* 0x001fea0003c00000 */
[----:B------:R1:W2:Y:S02]  /*10340*/  SHFL.IDX P6, R14, R13, R12, R11 ;  /* 0x0000000c0d0e7389 */ /* 0x0002a400000c000b */
[----:B012---:R-:W-:Y:S01]  /*10350*/  ENDCOLLECTIVE ;  /* 0x000000000000791b */ /* 0x007fe20003800000 */
.L_x_6997:
[----:B------:R-:W-:Y:S02]  /*10360*/  IMAD.MOV.U32 R13, RZ, RZ, R10 ;  /* 0x000000ffff0d7224 */ /* 0x000fe400078e000a */
[----:B------:R-:W-:Y:S02]  /*10370*/  IMAD.MOV.U32 R12, RZ, RZ, 0x6 ;  /* 0x00000006ff0c7424 */ /* 0x000fe400078e00ff */
[----:B------:R-:W-:-:S07]  /*10380*/  IMAD.MOV.U32 R22, RZ, RZ, R14 ;  /* 0x000000ffff167224 */ /* 0x000fce00078e000e */
[----:B------:R-:W-:Y:S05]  /*10390*/  WARPSYNC.COLLECTIVE R15, `(.L_x_6998) ;  /* 0x000000000f087348 */ /* 0x000fea0003c00000 */
[----:B------:R0:W1:Y:S02]  /*103a0*/  SHFL.IDX P6, R14, R13, R12, R11 ;  /* 0x0000000c0d0e7389 */ /* 0x00006400000c000b */
[----:B01----:R-:W-:Y:S01]  /*103b0*/  ENDCOLLECTIVE ;  /* 0x000000000000791b */ /* 0x003fe20003800000 */
.L_x_6998:
        /* <DEDUP_REMOVED lines=8> */
[----:B------:R-:W-:-:S11]  /*10440*/  MOV R19, R14 ;  /* 0x0000000e00137202 */ /* 0x000fd60000000f00 */
[----:B0-----:R-:W-:Y:S05]  /*10450*/  WARPSYNC.COLLECTIVE R15, `(.L_x_6999) ;  /* 0x000000000f087348 */ /* 0x001fea0003c00000 */
[----:B------:R1:W2:Y:S02]  /*10460*/  SHFL.IDX P6, R14, R13, R12, R11 ;  /* 0x0000000c0d0e7389 */ /* 0x0002a400000c000b */
[----:B012---:R-:W-:Y:S01]  /*10470*/  ENDCOLLECTIVE ;  /* 0x000000000000791b */ /* 0x007fe20003800000 */
.L_x_6999:
[----:B------:R-:W-:Y:S01]  /*10480*/  IMAD.MOV.U32 R13, RZ, RZ, R10 ;  /* 0x000000ffff0d7224 */ /* 0x000fe200078e000a */
[----:B------:R-:W-:Y:S01]  /*10490*/  MOV R12, 0x7 ;  /* 0x00000007000c7802 */ /* 0x000fe20000000f00 */
[----:B------:R-:W-:-:S07]  /*104a0*/  IMAD.MOV.U32 R20, RZ, RZ, R14 ;  /* 0x000000ffff147224 */ /* 0x000fce00078e000e */
[----:B------:R-:W-:Y:S05]  /*104b0*/  WARPSYNC.COLLECTIVE R15, `(.L_x_7000) ;  /* 0x000000000f087348 */ /* 0x000fea0003c00000 */
[----:B------:R0:W1:Y:S02]  /*104c0*/  SHFL.IDX P6, R14, R13, R12, R11 ;  /* 0x0000000c0d0e7389 */ /* 0x00006400000c000b */
[----:B01----:R-:W-:Y:S01]  /*104d0*/  ENDCOLLECTIVE ;  /* 0x000000000000791b */ /* 0x003fe20003800000 */
.L_x_7000:
[----:B------:R-:W-:-:S05]  /*104e0*/  IADD3 R2, P0, R21, R20, RZ ;  /* 0x0000001415027210 */ /* 0x000fca0007f1e0ff */
[----:B------:R-:W-:-:S05]  /*104f0*/  IMAD.X R3, RZ, RZ, R19, P0 ;  /* 0x000000ffff037224 */ /* 0x000fca00000e0613 */
[----:B------:R-:W-:Y:S01]  /*10500*/  @!PT LDS RZ, [RZ] ;  /* 0x00000000fffff984 */ /* 0x000fe20000000800 */
[----:B------:R-:W-:Y:S01]  /*10510*/  @!PT LDS RZ, [RZ] ;  /* 0x00000000fffff984 */ /* 0x000fe20000000800 */
[----:B------:R-:W-:Y:S01]  /*10520*/  @!PT LDS RZ, [RZ] ;  /* 0x00000000fffff984 */ /* 0x000fe20000000800 */
[----:B------:R0:W-:Y:S01]  /*10530*/  LDGSTS.E.BYPASS.LTC128B.128 [R4+0xd400], desc[UR50][R2.64], !P3 ;  /* 0x0d40000002047fae */ /* 0x0001e2000d901d72 */
[----:B------:R-:W-:Y:S02]  /*10540*/  IMAD.MOV.U32 R13, RZ, RZ, R9 ;  /* 0x000000ffff0d7224 */ /* 0x000fe400078e0009 */
[----:B------:R-:W-:-:S07]  /*10550*/  IMAD.MOV.U32 R10, RZ, RZ, R14 ;  /* 0x000000ffff0a7224 */ /* 0x000fce00078e000e */
[----:B0-----:R-:W-:Y:S05]  /*10560*/  WARPSYNC.COLLECTIVE R15, `(.L_x_7001) ;  /* 0x000000000f087348 */ /* 0x001fea0003c00000 */
[----:B------:R1:W2:Y:S02]  /*10570*/  SHFL.IDX P6, R14, R13, R12, R11 ;  /* 0x0000000c0d0e7389 */ /* 0x0002a400000c000b */
[----:B012---:R-:W-:Y:S01]  /*10580*/  ENDCOLLECTIVE ;  /* 0x000000000000791b */ /* 0x007fe20003800000 */
.L_x_7001:
[----:B------:R-:W-:Y:S01]  /*10590*/  MOV R13, R18 ;  /* 0x00000012000d7202 */ /* 0x000fe20000000f00 */
[----:B------:R-:W-:Y:S02]  /*105a0*/  IMAD.MOV.U32 R12, RZ, RZ, RZ ;  /* 0x000000ffff0c7224 */ /* 0x000fe400078e00ff */
[----:B------:R-:W-:-:S07]  /*105b0*/  IMAD.MOV.U32 R9, RZ, RZ, R14 ;  /* 0x000000ffff097224 */ /* 0x000fce00078e000e */
[----:B------:R-:W-:Y:S05]  /*105c0*/  WARPSYNC.COLLECTIVE R15, `(.L_x_7002) ;  /* 0x000000000f087348 */ /* 0x000fea0003c00000 */
[----:B------:R0:W1:Y:S02]  /*105d0*/  SHFL.IDX P6, R14, R13, R12, R11 ;  /* 0x0000000c0d0e7389 */ /* 0x00006400000c000b */
[----:B01----:R-:W-:Y:S01]  /*105e0*/  ENDCOLLECTIVE ;  /* 0x000000000000791b */ /* 0x003fe20003800000 */
.L_x_7002:
[----:B------:R-:W-:-:S05]  /*105f0*/  IADD3 R2, P0, R21, R9, RZ ;  /* 0x0000000915027210 */ /* 0x000fca0007f1e0ff */
[----:B------:R-:W-:-:S05]  /*10600*/  IMAD.X R3, RZ, RZ, R10, P0 ;  /* 0x000000ffff037224 */ /* 0x000fca00000e060a */
        /* <DEDUP_REMOVED lines=9> */
.L_x_7003:
[----:B------:R-:W-:Y:S02]  /*106a0*/  IMAD.MOV.U32 R13, RZ, RZ, R18 ;  /* 0x000000ffff0d7224 */ /* 0x000fe400078e0012 */
[----:B------:R-:W-:Y:S02]  /*106b0*/  IMAD.MOV.U32 R12, RZ, RZ, 0x1 ;  /* 0x00000001ff0c7424 */ /* 0x000fe400078e00ff */
[----:B------:R-:W-:-:S07]  /*106c0*/  IMAD.MOV.U32 R2, RZ, RZ, R14 ;  /* 0x000000ffff027224 */ /* 0x000fce00078e000e */
[----:B------:R-:W-:Y:S05]  /*106d0*/  WARPSYNC.COLLECTIVE R15, `(.L_x_7004) ;  /* 0x000000000f087348 */ /* 0x000fea0003c00000 */
[----:B------:R0:W1:Y:S02]  /*106e0*/  SHFL.IDX P6, R14, R13, R12, R11 ;  /* 0x0000000c0d0e7389 */ /* 0x00006400000c000b */
[----:B01----:R-:W-:Y:S01]  /*106f0*/  ENDCOLLECTIVE ;  /* 0x000000000000791b */ /* 0x003fe20003800000 */
.L_x_7004:
[----:B------:R-:W-:-:S04]  /*10700*/  IADD3 R2, P0, R21, R2, RZ ;  /* 0x0000000215027210 */ /* 0x000fc80007f1e0ff */
[----:B------:R-:W-:-:S05]  /*10710*/  IADD3.X R3, RZ, R3, RZ, P0, !PT ;  /* 0x00000003ff037210 */ /* 0x000fca00007fe4ff */
        /* <DEDUP_REMOVED lines=9> */
.L_x_7005:
[----:B------:R-:W-:Y:S05]  /*107b0*/  BRA `(.L_x_7006) ;  /* 0xffffffb8000c7947 */ /* 0x000fea000383ffff */
.L_x_6931:
[----:B--2---:R2:W3:Y:S02]  /*107c0*/  SYNCS.PHASECHK.TRANS64.TRYWAIT P0, [R0+URZ+0x22840], R35 ;  /* 0x02284023000075a7 */ /* 0x0044e4000800017f */
[----:B---3--:R-:W-:Y:S05]  /*107d0*/  @!P0 NANOSLEEP.SYNCS 0x989680 ;  /* 0x009896800000895d */ /* 0x008fea0003900000 */
[----:B------:R-:W3:Y:S02]  /*107e0*/  @!P0 SYNCS.PHASECHK.TRANS64 P0, [R0+URZ+0x22840], R35 ;  /* 0x02284023000085a7 */ /* 0x000ee4000800007f */
[----:B---3--:R-:W-:Y:S05]  /*107f0*/  @!P0 BRA `(.L_x_6931) ;  /* 0xfffffffc00f08947 */ /* 0x008fea000383ffff */
[----:B------:R-:W-:Y:S05]  /*10800*/  BRA `(.L_x_7007) ;  /* 0xffffffb8006c7947 */ /* 0x000fea000383ffff */
.L_x_6932:
[----:B------:R-:W-:Y:S01]  /*10810*/  BSSY B0, `(.L_x_7008) ;  /* 0x0000008000007945 */ /* 0x000fe20003800000 */
[----:B------:R-:W-:Y:S01]  /*10820*/  MOV R13, R7 ;  /* 0x00000007000d7202 */ /* 0x000fe20000000f00 */
[----:B------:R-:W-:Y:S02]  /*10830*/  IMAD.MOV.U32 R12, RZ, RZ, RZ ;  /* 0x000000ffff0c7224 */ /* 0x000fe400078e00ff */
[----:B------:R-:W-:Y:S02]  /*10840*/  IMAD.MOV.U32 R11, RZ, RZ, 0x181f ;  /* 0x0000181fff0b7424 */ /* 0x000fe400078e00ff */
[----:B------:R-:W-:-:S07]  /*10850*/  IMAD.MOV.U32 R15, RZ, RZ, -0x1 ;  /* 0xffffffffff0f7424 */ /* 0x000fce00078e00ff */
[----:B012--5:R-:W-:Y:S05]  /*10860*/  WARPSYNC.COLLECTIVE R15, `(.L_x_7009) ;  /* 0x000000000f087348 */ /* 0x027fea0003c00000 */
[----:B------:R3:W4:Y:S02]  /*10870*/  SHFL.IDX P6, R14, R13, R12, R11 ;  /* 0x0000000c0d0e7389 */ /* 0x00072400000c000b */
[----:B012345:R-:W-:Y:S01]  /*10880*/  ENDCOLLECTIVE ;  /* 0x000000000000791b */ /* 0x03ffe20003800000 */
.L_x_7009:
[----:B------:R-:W-:Y:S05]  /*10890*/  BSYNC B0 ;  /* 0x0000000000007941 */ /* 0x000fea0003800000 */
.L_x_7008:
[----:B------:R-:W-:Y:S01]  /*108a0*/  MOV R13, R8 ;  /* 0x00000008000d7202 */ /* 0x000fe20000000f00 */
        /* <DEDUP_REMOVED lines=9> */
.L_x_7010:
[----:B------:R-:W-:Y:S02]  /*10940*/  IMAD.MOV.U32 R13, RZ, RZ, R7 ;  /* 0x000000ffff0d7224 */ /* 0x000fe400078e0007 */
[----:B------:R-:W-:Y:S02]  /*10950*/  IMAD.MOV.U32 R12, RZ, RZ, 0x1 ;  /* 0x00000001ff0c7424 */ /* 0x000fe400078e00ff */
[----:B------:R-:W-:-:S07]  /*10960*/  IMAD.MOV.U32 R3, RZ, RZ, R14 ;  /* 0x000000ffff037224 */ /* 0x000fce00078e000e */
[----:B------:R-:W-:Y:S05]  /*10970*/  WARPSYNC.COLLECTIVE R15, `(.L_x_7011) ;  /* 0x000000000f087348 */ /* 0x000fea0003c00000 */
[----:B------:R0:W1:Y:S02]  /*10980*/  SHFL.IDX P6, R14, R13, R12, R11 ;  /* 0x0000000c0d0e7389 */ /* 0x00006400000c000b */
[----:B01----:R-:W-:Y:S01]  /*10990*/  ENDCOLLECTIVE ;  /* 0x000000000000791b */ /* 0x003fe20003800000 */
.L_x_7011:
[----:B------:R-:W-:-:S04]  /*109a0*/  @P2 IADD3 R3, P0, R22, R3, RZ ;  /* 0x0000000316032210 */ /* 0x000fc80007f1e0ff */
[----:B------:R-:W-:-:S04]  /*109b0*/  @P2 IADD3.X R2, RZ, R2, RZ, P0, !PT ;  /* 0x00000002ff022210 */ /* 0x000fc800007fe4ff */
        /* <DEDUP_REMOVED lines=8> */
[----:B------:R0:W-:Y:S01]  /*10a40*/  @P2 LDGSTS.E.BYPASS.LTC128B.128 [R4+0x18400], desc[UR50][R2.64], !P1 ;  /* 0x1840000002042fae */ /* 0x0001e2000c901d72 */
[----:B------:R-:W-:-:S13]  /*10a50*/  ISETP.GE.AND P2, PT, R23, 0x11, PT ;  /* 0x000000111700780c */ /* 0x000fda0003f46270 */
[----:B0-----:R-:W-:Y:S05]  /*10a60*/  WARPSYNC.COLLECTIVE R15, `(.L_x_7012) ;  /* 0x000000000f087348 */ /* 0x001fea0003c00000 */
[----:B------:R1:W2:Y:S02]  /*10a70*/  SHFL.IDX P6, R14, R13, R12, R11 ;  /* 0x0000000c0d0e7389 */ /* 0x0002a400000c000b */
[----:B012---:R-:W-:Y:S01]  /*10a80*/  ENDCOLLECTIVE ;  /* 0x000000000000791b */ /* 0x007fe20003800000 */
.L_x_7012:
[----:B------:R-:W-:Y:S02]  /*10a90*/  IMAD.MOV.U32 R13, RZ, RZ, R7 ;  /* 0x000000ffff0d7224 */ /* 0x000fe400078e0007 */
[----:B------:R-:W-:Y:S01]  /*10aa0*/  IMAD.MOV.U32 R12, RZ, RZ, 0x2 ;  /* 0x00000002ff0c7424 */ /* 0x000fe200078e00ff */
[----:B------:R-:W-:-:S13]  /*10ab0*/  @P2 IADD3 R18, P0, R22, R14, RZ ;  /* 0x0000000e16122210 */ /* 0x000fda0007f1e0ff */
[----:B------:R-:W-:Y:S05]  /*10ac0*/  WARPSYNC.COLLECTIVE R15, `(.L_x_7013) ;  /* 0x000000000f087348 */ /* 0x000fea0003c00000 */
[----:B------:R0:W1:Y:S02]  /*10ad0*/  SHFL.IDX P6, R14, R13, R12, R11 ;  /* 0x0000000c0d0e7389 */ /* 0x00006400000c000b */
[----:B01----:R-:W-:Y:S01]  /*10ae0*/  ENDCOLLECTIVE ;  /* 0x000000000000791b */ /* 0x003fe20003800000 */
.L_x_7013:
[----:B------:R-:W-:Y:S01]  /*10af0*/  @P2 IADD3.X R21, RZ, R21, RZ, P0, !PT ;  /* 0x00000015ff152210 */ /* 0x000fe200007fe4ff */
[----:B------:R-:W-:-:S04]  /*10b00*/  @P2 IMAD.MOV.U32 R2, RZ, RZ, R18 ;  /* 0x000000ffff022224 */ /* 0x000fc800078e0012 */
[----:B------:R-:W-:-:S05]  /*10b10*/  @P2 IMAD.MOV.U32 R3, RZ, RZ, R21 ;  /* 0x000000ffff032224 */ /* 0x000fca00078e0015 */
[----:B------:R-:W-:Y:S01]  /*10b20*/  @!PT LDS RZ, [RZ] ;  /* 0x00000000fffff984 */ /* 0x000fe20000000800 */
[----:B------:R-:W-:Y:S01]  /*10b30*/  @!PT LDS RZ, [RZ] ;  /* 0x00000000fffff984 */ /* 0x000fe20000000800 */
[----:B------:R-:W-:Y:S01]  /*10b40*/  @!PT LDS RZ, [RZ] ;  /* 0x00000000fffff984 */ /* 0x000fe20000000800 */
[----:B------:R0:W-:Y:S01]  /*10b50*/  @P2 LDGSTS.E.BYPASS.LTC128B.128 [R4+0x18c00], desc[UR50][R2.64], !P1 ;  /* 0x18c0000002042fae */ /* 0x0001e2000c901d72 */
[----:B------:R-:W-:Y:S01]  /*10b60*/  ISETP.GE.AND P2, PT, R23, 0x21, PT ;  /* 0x000000211700780c */ /* 0x000fe20003f46270 */
[----:B------:R-:W-:Y:S01]  /*10b70*/  IMAD.MOV.U32 R13, RZ, RZ, R8 ;  /* 0x000000ffff0d7224 */ /* 0x000fe200078e0008 */
[----:B0-----:R-:W-:-:S11]  /*10b80*/  MOV R2, R14 ;  /* 0x0000000e00027202 */ /* 0x001fd60000000f00 */
[----:B------:R-:W-:Y:S05]  /*10b90*/  WARPSYNC.COLLECTIVE R15, `(.L_x_7014) ;  /* 0x000000000f087348 */ /* 0x000fea0003c00000 */
[----:B------:R0:W1:Y:S02]  /*10ba0*/  SHFL.IDX P6, R14, R13, R12, R11 ;  /* 0x0000000c0d0e7389 */ /* 0x00006400000c000b */
[----:B01----:R-:W-:Y:S01]  /*10bb0*/  ENDCOLLECTIVE ;  /* 0x000000000000791b */ /* 0x003fe20003800000 */
.L_x_7014:
[----:B------:R-:W-:Y:S02]  /*10bc0*/  MOV R13, R7 ;  /* 0x00000007000d7202 */ /* 0x000fe40000000f00 */
        /* <DEDUP_REMOVED lines=14> */
.L_x_7015:
[----:B------:R-:W-:Y:S02]  /*10cb0*/  IMAD.MOV.U32 R13, RZ, RZ, R8 ;  /* 0x000000ffff0d7224 */ /* 0x000fe400078e0008 */
[----:B------:R-:W-:-:S07]  /*10cc0*/  IMAD.MOV.U32 R2, RZ, RZ, R14 ;  /* 0x000000ffff027224 */ /* 0x000fce00078e000e */
[----:B------:R-:W-:Y:S05]  /*10cd0*/  WARPSYNC.COLLECTIVE R15, `(.L_x_7016) ;  /* 0x000000000f087348 */ /* 0x000fea0003c00000 */
[----:B------:R0:W1:Y:S02]  /*10ce0*/  SHFL.IDX P6, R14, R13, R12, R11 ;  /* 0x0000000c0d0e7389 */ /* 0x00006400000c000b */
[----:B01----:R-:W-:Y:S01]  /*10cf0*/  ENDCOLLECTIVE ;  /* 0x000000000000791b */ /* 0x003fe20003800000 */
.L_x_7016:
[----:B------:R-:W-:Y:S02]  /*10d00*/  IMAD.MOV.U32 R13, RZ, RZ, R7 ;  /* 0x000000ffff0d7224 */ /* 0x000fe400078e0007 */
[----:B------:R-:W-:Y:S01]  /*10d10*/  IMAD.MOV.U32 R12, RZ, RZ, 0x4 ;  /* 0x00000004ff0c7424 */ /* 0x000fe200078e00ff */
[----:B------:R-:W-:-:S04]  /*10d20*/  @P2 IADD3 R17, P0, R22, R14, RZ ;  /* 0x0000000e16112210 */ /* 0x000fc80007f1e0ff */
[----:B------:R-:W-:Y:S01]  /*10d30*/  @P2 IADD3.X R15, RZ, R2, RZ, P0, !PT ;  /* 0x00000002ff0f2210 */ /* 0x000fe200007fe4ff */
[----:B------:R-:W-:-:S04]  /*10d40*/  @P2 IMAD.MOV.U32 R2, RZ, RZ, R17 ;  /* 0x000000ffff022224 */ /* 0x000fc800078e0011 */
[----:B------:R-:W-:Y:S01]  /*10d50*/  @P2 IMAD.MOV.U32 R3, RZ, RZ, R15 ;  /* 0x000000ffff032224 */ /* 0x000fe200078e000f */
[----:B------:R-:W-:-:S04]  /*10d60*/  MOV R15, 0xffffffff ;  /* 0xffffffff000f7802 */ /* 0x000fc80000000f00 */
        /* <DEDUP_REMOVED lines=8> */
.L_x_7017:
[----:B------:R-:W-:Y:S02]  /*10df0*/  IMAD.MOV.U32 R13, RZ, RZ, R8 ;  /* 0x000000ffff0d7224 */ /* 0x000fe400078e0008 */
[----:B------:R-:W-:-:S07]  /*10e00*/  IMAD.MOV.U32 R2, RZ, RZ, R14 ;  /* 0x000000ffff027224 */ /* 0x000fce00078e000e */
[----:B------:R-:W-:Y:S05]  /*10e10*/  WARPSYNC.COLLECTIVE R15, `(.L_x_7018) ;  /* 0x000000000f087348 */ /* 0x000fea0003c00000 */
[----:B------:R0:W1:Y:S02]  /*10e20*/  SHFL.IDX P6, R14, R13, R12, R11 ;  /* 0x0000000c0d0e7389 */ /* 0x00006400000c000b */
[----:B01----:R-:W-:Y:S01]  /*10e30*/  ENDCOLLECTIVE ;  /* 0x000000000000791b */ /* 0x003fe20003800000 */
.L_x_7018:
[----:B------:R-:W-:Y:S02]  /*10e40*/  IMAD.MOV.U32 R12, RZ, RZ, 0x5 ;  /* 0x00000005ff0c7424 */ /* 0x000fe400078e00ff */
[----:B------:R-:W-:-:S05]  /*10e50*/  IMAD.MOV.U32 R13, RZ, RZ, R14 ;  /* 0x000000ffff0d7224 */ /* 0x000fca00078e000e */
[----:B------:R-:W-:-:S05]  /*10e60*/  @P2 IADD3 R13, P0, R22, R13, RZ ;  /* 0x0000000d160d2210 */ /* 0x000fca0007f1e0ff */
[----:B------:R-:W-:Y:S01]  /*10e70*/  @P2 IMAD.X R14, RZ, RZ, R2, P0 ;  /* 0x000000ffff0e2224 */ /* 0x000fe200000e0602 */
[----:B------:R-:W-:Y:S01]  /*10e80*/  @P2 MOV R2, R13 ;  /* 0x0000000d00022202 */ /* 0x000fe20000000f00 */
[----:B------:R-:W-:Y:S02]  /*10e90*/  IMAD.MOV.U32 R13, RZ, RZ, R7 ;  /* 0x000000ffff0d7224 */ /* 0x000fe400078e0007 */
[----:B------:R-:W-:-:S07]  /*10ea0*/  @P2 IMAD.MOV.U32 R3, RZ, RZ, R14 ;  /* 0x000000ffff032224 */ /* 0x000fce00078e000e */
[----:B------:R-:W-:Y:S05]  /*10eb0*/  WARPSYNC.COLLECTIVE R15, `(.L_x_7019) ;  /* 0x000000000f087348 */ /* 0x000fea0003c00000 */
[----:B------:R0:W1:Y:S02]  /*10ec0*/  SHFL.IDX P6, R14, R13, R12, R11 ;  /* 0x0000000c0d0e7389 */ /* 0x00006400000c000b */
[----:B01----:R-:W-:Y:S01]  /*10ed0*/  ENDCOLLECTIVE ;  /* 0x000000000000791b */ /* 0x003fe20003800000 */
.L_x_7019:
[----:B------:R-:W-:Y:S01]  /*10ee0*/  @!PT LDS RZ, [RZ] ;  /* 0x00000000fffff984 */ /* 0x000fe20000000800 */
[----:B------:R-:W-:Y:S01]  /*10ef0*/  @!PT LDS RZ, [RZ] ;  /* 0x00000000fffff984 */ /* 0x000fe20000000800 */
[----:B------:R-:W-:Y:S01]  /*10f00*/  @!PT LDS RZ, [RZ] ;  /* 0x00000000fffff984 */ /* 0x000fe20000000800 */
[----:B------:R0:W-:Y:S01]  /*10f10*/  @P2 LDGSTS.E.BYPASS.LTC128B.128 [R4+0x1a400], desc[UR50][R2.64], !P1 ;  /* 0x1a40000002042fae */ /* 0x0001e2000c901d72 */
[----:B------:R-:W-:Y:S02]  /*10f20*/  ISETP.GE.AND P2, PT, R23, 0x51, PT ;  /* 0x000000511700780c */ /* 0x000fe40003f46270 */
[----:B------:R-:W-:Y:S01]  /*10f30*/  MOV R13, R8 ;  /* 0x00000008000d7202 */ /* 0x000fe20000000f00 */
[----:B------:R-:W-:-:S10]  /*10f40*/  IMAD.MOV.U32 R9, RZ, RZ, R14 ;  /* 0x000000ffff097224 */ /* 0x000fd400078e000e */
[----:B0-----:R-:W-:Y:S05]  /*10f50*/  WARPSYNC.COLLECTIVE R15, `(.L_x_7020) ;  /* 0x000000000f087348 */ /* 0x001fea0003c00000 */
[----:B------:R1:W2:Y:S02]  /*10f60*/  SHFL.IDX P6, R14, R13, R12, R11 ;  /* 0x0000000c0d0e7389 */ /* 0x0002a400000c000b */
[----:B012---:R-:W-:Y:S01]  /*10f70*/  ENDCOLLECTIVE ;  /* 0x000000000000791b */ /* 0x007fe20003800000 */
.L_x_7020:
[----:B------:R-:W-:Y:S01]  /*10f80*/  MOV R13, R7 ;  /* 0x00000007000d7202 */ /* 0x000fe20000000f00 */
[----:B------:R-:W-:Y:S02]  /*10f90*/  IMAD.MOV.U32 R12, RZ, RZ, 0x6 ;  /* 0x00000006ff0c7424 */ /* 0x000fe400078e00ff */
[----:B------:R-:W-:-:S07]  /*10fa0*/  IMAD.MOV.U32 R10, RZ, RZ, R14 ;  /* 0x000000ffff0a7224 */ /* 0x000fce00078e000e */
[----:B------:R-:W-:Y:S05]  /*10fb0*/  WARPSYNC.COLLECTIVE R15, `(.L_x_7021) ;  /* 0x000000000f087348 */ /* 0x000fea0003c00000 */
[----:B------:R0:W1:Y:S02]  /*10fc0*/  SHFL.IDX P6, R14, R13, R12, R11 ;  /* 0x0000000c0d0e7389 */ /* 0x00006400000c000b */
[----:B01----:R-:W-:Y:S01]  /*10fd0*/  ENDCOLLECTIVE ;  /* 0x000000000000791b */ /* 0x003fe20003800000 */
.L_x_7021:
        /* <DEDUP_REMOVED lines=8> */
[----:B------:R0:W-:Y:S01]  /*11060*/  @P2 LDGSTS.E.BYPASS.LTC128B.128 [R4+0x1ac00], desc[UR50][R2.64], !P1 ;  /* 0x1ac0000002042fae */ /* 0x0001e2000c901d72 */
[----:B------:R-:W-:Y:S01]  /*11070*/  ISETP.GE.AND P2, PT, R23, 0x71, PT ;  /* 0x000000711700780c */ /* 0x000fe20003f46270 */
[----:B------:R-:W-:-:S12]  /*11080*/  IMAD.MOV.U32 R19, RZ, RZ, R14 ;  /* 0x000000ffff137224 */ /* 0x000fd800078e000e */
[----:B0-----:R-:W-:Y:S05]  /*11090*/  WARPSYNC.COLLECTIVE R15, `(.L_x_7022) ;  /* 0x000000000f087348 */ /* 0x001fea0003c00000 */
[----:B------:R1:W2:Y:S02]  /*110a0*/  SHFL.IDX P6, R14, R13, R12, R11 ;  /* 0x0000000c0d0e7389 */ /* 0x0002a400000c000b */
[----:B012---:R-:W-:Y:S01]  /*110b0*/  ENDCOLLECTIVE ;  /* 0x000000000000791b */ /* 0x007fe20003800000 */
.L_x_7022:
[----:B------:R-:W-:Y:S02]  /*110c0*/  IMAD.MOV.U32 R13, RZ, RZ, R7 ;  /* 0x000000ffff0d7224 */ /* 0x000fe400078e0007 */
[----:B------:R-:W-:Y:S02]  /*110d0*/  IMAD.MOV.U32 R12, RZ, RZ, 0x7 ;  /* 0x00000007ff0c7424 */ /* 0x000fe400078e00ff */
[----:B------:R-:W-:-:S07]  /*110e0*/  IMAD.MOV.U32 R20, RZ, RZ, R14 ;  /* 0x000000ffff147224 */ /* 0x000fce00078e000e */
[----:B------:R-:W-:Y:S05]  /*110f0*/  WARPSYNC.COLLECTIVE R15, `(.L_x_7023) ;  /* 0x000000000f087348 */ /* 0x000fea0003c00000 */
[----:B------:R0:W1:Y:S02]  /*11100*/  SHFL.IDX P6, R14, R13, R12, R11 ;  /* 0x0000000c0d0e7389 */ /* 0x00006400000c000b */
[----:B01----:R-:W-:Y:S01]  /*11110*/  ENDCOLLECTIVE ;  /* 0x000000000000791b */ /* 0x003fe20003800000 */
.L_x_7023:
[----:B------:R-:W-:-:S04]  /*11120*/  @P3 IADD3 R20, P0, R22, R20, RZ ;  /* 0x0000001416143210 */ /* 0x000fc80007f1e0ff */
[----:B------:R-:W-:Y:S01]  /*11130*/  @P3 IADD3.X R19, RZ, R19, RZ, P0, !PT ;  /* 0x00000013ff133210 */ /* 0x000fe200007fe4ff */
[----:B------:R-:W-:-:S04]  /*11140*/  @P3 IMAD.MOV.U32 R2, RZ, RZ, R20 ;  /* 0x000000ffff023224 */ /* 0x000fc800078e0014 */
[----:B------:R-:W-:Y:S02]  /*11150*/  @P3 IMAD.MOV.U32 R3, RZ, RZ, R19 ;  /* 0x000000ffff033224 */ /* 0x000fe400078e0013 */
[----:B------:R-:W-:-:S03]  /*11160*/  IMAD.MOV.U32 R13, RZ, RZ, R8 ;  /* 0x000000ffff0d7224 */ /* 0x000fc600078e0008 */
[----:B------:R-:W-:Y:S01]  /*11170*/  @!PT LDS RZ, [RZ] ;  /* 0x00000000fffff984 */ /* 0x000fe20000000800 */
[----:B------:R-:W-:Y:S01]  /*11180*/  @!PT LDS RZ, [RZ] ;  /* 0x00000000fffff984 */ /* 0x000fe20000000800 */
[----:B------:R-:W-:Y:S01]  /*11190*/  @!PT LDS RZ, [RZ] ;  /* 0x00000000fffff984 */ /* 0x000fe20000000800 */
[----:B------:R0:W-:Y:S01]  /*111a0*/  @P3 LDGSTS.E.BYPASS.LTC128B.128 [R4+0x1b400], desc[UR50][R2.64], !P1 ;  /* 0x1b40000002043fae */ /* 0x0001e2000c901d72 */
[----:B------:R-:W-:-:S07]  /*111b0*/  IMAD.MOV.U32 R18, RZ, RZ, R14 ;  /* 0x000000ffff127224 */ /* 0x000fce00078e000e */
[----:B0-----:R-:W-:Y:S05]  /*111c0*/  WARPSYNC.COLLECTIVE R15, `(.L_x_7024) ;  /* 0x000000000f087348 */ /* 0x001fea0003c00000 */
[----:B------:R1:W2:Y:S02]  /*111d0*/  SHFL.IDX P6, R14, R13, R12, R11 ;  /* 0x0000000c0d0e7389 */ /* 0x0002a400000c000b */
[----:B012---:R-:W-:Y:S01]  /*111e0*/  ENDCOLLECTIVE ;  /* 0x000000000000791b */ /* 0x007fe20003800000 */
.L_x_7024:
[----:B------:R-:W-:Y:S02]  /*111f0*/  IMAD.MOV.U32 R13, RZ, RZ, R5 ;  /* 0x000000ffff0d7224 */ /* 0x000fe400078e0005 */
[----:B------:R-:W-:Y:S01]  /*11200*/  IMAD.MOV.U32 R12, RZ, RZ, RZ ;  /* 0x000000ffff0c7224 */ /* 0x000fe200078e00ff */
[----:B------:R-:W-:-:S07]  /*11210*/  MOV R8, R14 ;  /* 0x0000000e00087202 */ /* 0x000fce0000000f00 */
[----:B------:R-:W-:Y:S05]  /*11220*/  WARPSYNC.COLLECTIVE R15, `(.L_x_7025) ;  /* 0x000000000f087348 */ /* 0x000fea0003c00000 */
[----:B------:R0:W1:Y:S02]  /*11230*/  SHFL.IDX P6, R14, R13, R12, R11 ;  /* 0x0000000c0d0e7389 */ /* 0x00006400000c000b */
[----:B01----:R-:W-:Y:S01]  /*11240*/  ENDCOLLECTIVE ;  /* 0x000000000000791b */ /* 0x003fe20003800000 */
.L_x_7025:
[----:B------:R-:W-:-:S05]  /*11250*/  @P2 IADD3 R7, P0, R22, R8, RZ ;  /* 0x0000000816072210 */ /* 0x000fca0007f1e0ff */
[----:B------:R-:W-:Y:S02]  /*11260*/  @P2 IMAD.X R18, RZ, RZ, R18, P0 ;  /* 0x000000ffff122224 */ /* 0x000fe400000e0612 */
[----:B------:R-:W-:-:S03]  /*11270*/  @P2 IMAD.MOV.U32 R2, RZ, RZ, R7 ;  /* 0x000000ffff022224 */ /* 0x000fc600078e0007 */
[----:B------:R-:W-:Y:S01]  /*11280*/  @P2 MOV R3, R18 ;  /* 0x0000001200032202 */ /* 0x000fe20000000f00 */
[----:B------:R-:W-:-:S04]  /*11290*/  IMAD.MOV.U32 R13, RZ, RZ, R6 ;  /* 0x000000ffff0d7224 */ /* 0x000fc800078e0006 */
[----:B------:R-:W-:Y:S01]  /*112a0*/  @!PT LDS RZ, [RZ] ;  /* 0x00000000fffff984 */ /* 0x000fe20000000800 */
[----:B------:R-:W-:Y:S01]  /*112b0*/  @!PT LDS RZ, [RZ] ;  /* 0x00000000fffff984 */ /* 0x000fe20000000800 */
[----:B------:R-:W-:Y:S01]  /*112c0*/  @!PT LDS RZ, [RZ] ;  /* 0x00000000fffff984 */ /* 0x000fe20000000800 */
[----:B------:R0:W-:Y:S01]  /*112d0*/  @P2 LDGSTS.E.BYPASS.LTC128B.128 [R4+0x1bc00], desc[UR50][R2.64], !P1 ;  /* 0x1bc0000002042fae */ /* 0x0001e2000c901d72 */
[----:B------:R-:W-:Y:S01]  /*112e0*/  ISETP.GE.AND P2, PT, R23, 0x81, PT ;  /* 0x000000811700780c */ /* 0x000fe20003f46270 */
[----:B0-----:R-:W-:-:S12]  /*112f0*/  IMAD.MOV.U32 R2, RZ, RZ, R14 ;  /* 0x000000ffff027224 */ /* 0x001fd800078e000e */
[----:B------:R-:W-:Y:S05]  /*11300*/  WARPSYNC.COLLECTIVE R15, `(.L_x_7026) ;  /* 0x000000000f087348 */ /* 0x000fea0003c00000 */
[----:B------:R0:W1:Y:S02]  /*11310*/  SHFL.IDX P6, R14, R13, R12, R11 ;  /* 0x0000000c0d0e7389 */ /* 0x00006400000c000b */
[----:B01----:R-:W-:Y:S01]  /*11320*/  ENDCOLLECTIVE ;  /* 0x000000000000791b */ /* 0x003fe20003800000 */
.L_x_7026:
[----:B------:R-:W-:Y:S01]  /*11330*/  IMAD.MOV.U32 R13, RZ, RZ, R5 ;  /* 0x000000ffff0d7224 */ /* 0x000fe200078e0005 */
[----:B------:R-:W-:-:S04]  /*11340*/  MOV R11, R14 ;  /* 0x0000000e000b7202 */ /* 0x000fc80000000f00 */
[----:B------:R-:W-:-:S05]  /*11350*/  @P2 IADD3 R11, P0, R22, R11, RZ ;  /* 0x0000000b160b2210 */ /* 0x000fca0007f1e0ff */
[----:B------:R-:W-:Y:S02]  /*11360*/  @P2 IMAD.X R12, RZ, RZ, R2, P0 ;  /* 0x000000ffff0c2224 */ /* 0x000fe400000e0602 */
[----:B------:R-:W-:Y:S02]  /*11370*/  @P2 IMAD.MOV.U32 R2, RZ, RZ, R11 ;  /* 0x000000ffff022224 */ /* 0x000fe400078e000b */
[----:B------:R-:W-:Y:S01]  /*11380*/  @P2 IMAD.MOV.U32 R3, RZ, RZ, R12 ;  /* 0x000000ffff032224 */ /* 0x000fe200078e000c */
[----:B------:R-:W-:Y:S01]  /*11390*/  MOV R12, 0x1 ;  /* 0x00000001000c7802 */ /* 0x000fe20000000f00 */
[----:B------:R-:W-:-:S03]  /*113a0*/  IMAD.MOV.U32 R11, RZ, RZ, 0x181f ;  /* 0x0000181fff0b7424 */ /* 0x000fc600078e00ff */
[----:B------:R-:W-:Y:S01]  /*113b0*/  @!PT LDS RZ, [RZ] ;  /* 0x00000000fffff984 */ /* 0x000fe20000000800 */
[----:B------:R-:W-:Y:S01]  /*113c0*/  @!PT LDS RZ, [RZ] ;  /* 0x00000000fffff984 */ /* 0x000fe20000000800 */
[----:B------:R-:W-:Y:S01]  /*113d0*/  @!PT LDS RZ, [RZ] ;  /* 0x00000000fffff984 */ /* 0x000fe20000000800 */
[----:B------:R0:W-:Y:S04]  /*113e0*/  @P2 LDGSTS.E.BYPASS.LTC128B.128 [R4+0x1c400], desc[UR50][R2.64], !P1 ;  /* 0x1c40000002042fae */ /* 0x0001e8000c901d72 */
[----:B0-----:R-:W-:Y:S05]  /*113f0*/  WARPSYNC.COLLECTIVE R15, `(.L_x_7027) ;  /* 0x000000000f087348 */ /* 0x001fea0003c00000 */
[----:B------:R1:W2:Y:S02]  /*11400*/  SHFL.IDX P6, R14, R13, R12, R11 ;  /* 0x0000000c0d0e7389 */ /* 0x0002a400000c000b */
[----:B012---:R-:W-:Y:S01]  /*11410*/  ENDCOLLECTIVE ;  /* 0x000000000000791b */ /* 0x007fe20003800000 */
.L_x_7027:
[----:B------:R-:W-:Y:S02]  /*11420*/  IMAD.MOV.U32 R13, RZ, RZ, R6 ;  /* 0x000000ffff0d7224 */ /* 0x000fe400078e0006 */
[----:B------:R-:W-:-:S07]  /*11430*/  IMAD.MOV.U32 R5, RZ, RZ, R14 ;  /* 0x000000ffff057224 */ /* 0x000fce00078e000e */
[----:B------:R-:W-:Y:S05]  /*11440*/  WARPSYNC.COLLECTIVE R15, `(.L_x_7028) ;  /* 0x000000000f087348 */ /* 0x000fea0003c00000 */
[----:B------:R0:W1:Y:S02]  /*11450*/  SHFL.IDX P6, R14, R13, R12, R11 ;  /* 0x0000000c0d0e7389 */ /* 0x00006400000c000b */
[----:B01----:R-:W-:Y:S01]  /*11460*/  ENDCOLLECTIVE ;  /* 0x000000000000791b */ /* 0x003fe20003800000 */
.L_x_7028:
[----:B------:R-:W-:Y:S05]  /*11470*/  BRA `(.L_x_7029) ;  /* 0xffffffb400247947 */ /* 0x000fea000383ffff */
.L_x_6936:
[----:B------:R-:W-:Y:S01]  /*11480*/  IMAD.MOV.U32 R13, RZ, RZ, R5 ;  /* 0x000000ffff0d7224 */ /* 0x000fe200078e0005 */
[----:B------:R-:W-:Y:S01]  /*11490*/  MOV R12, RZ ;  /* 0x000000ff000c7202 */ /* 0x000fe20000000f00 */
[----:B------:R-:W-:Y:S01]  /*114a0*/  IMAD.MOV.U32 R11, RZ, RZ, 0x181f ;  /* 0x0000181fff0b7424 */ /* 0x000fe200078e00ff */
[----:B------:R-:W-:Y:S01]  /*114b0*/  IADD3 R4, R17, R4, RZ ;  /* 0x0000000411047210 */ /* 0x000fe20007ffe0ff */
[----:B------:R-:W-:-:S03]  /*114c0*/  IMAD.MOV.U32 R15, RZ, RZ, -0x1 ;  /* 0xffffffffff0f7424 */ /* 0x000fc600078e00ff */
[C---:B------:R-:W-:Y:S01]  /*114d0*/  ISETP.GE.AND P1, PT, R4.reuse, UR41, PT ;  /* 0x0000002904007c0c */ /* 0x040fe2000bf26270 */
[----:B------:R-:W-:-:S12]  /*114e0*/  VIADD R6, R4, 0x10 ;  /* 0x0000001004067836 */ /* 0x000fd80000000000 */
[----:B-----5:R-:W-:Y:S05]  /*114f0*/  WARPSYNC.COLLECTIVE R15, `(.L_x_7030) ;  /* 0x000000000f087348 */ /* 0x020fea0003c00000 */
[----:B------:R0:W1:Y:S02]  /*11500*/  SHFL.IDX P6, R14, R13, R12, R11 ;  /* 0x0000000c0d0e7389 */ /* 0x00006400000c000b */
[----:B01---5:R-:W-:Y:S01]  /*11510*/  ENDCOLLECTIVE ;  /* 0x000000000000791b */ /* 0x023fe20003800000 */
.L_x_7030:
[----:B------:R-:W-:Y:S02]  /*11520*/  IMAD.MOV.U32 R13, RZ, RZ, R0 ;  /* 0x000000ffff0d7224 */ /* 0x000fe400078e0000 */
[----:B------:R-:W-:-:S07]  /*11530*/  IMAD.MOV.U32 R2, RZ, RZ, R14 ;  /* 0x000000ffff027224 */ /* 0x000fce00078e000e */
[----:B------:R-:W-:Y:S05]  /*11540*/  WARPSYNC.COLLECTIVE R15, `(.L_x_7031) ;  /* 0x000000000f087348 */ /* 0x000fea0003c00000 */
[----:B------:R0:W1:Y:S02]  /*11550*/  SHFL.IDX P6, R14, R13, R12, R11 ;  /* 0x0000000c0d0e7389 */ /* 0x00006400000c000b */
[----:B01----:R-:W-:Y:S01]  /*11560*/  ENDCOLLECTIVE ;  /* 0x000000000000791b */ /* 0x003fe20003800000 */
.L_x_7031:
        /* <DEDUP_REMOVED lines=8> */
.L_x_7032:
[----:B------:R-:W-:Y:S01]  /*115f0*/  @!PT LDS RZ, [RZ] ;  /* 0x00000000fffff984 */ /* 0x000fe20000000800 */
[----:B------:R-:W-:Y:S01]  /*11600*/  @!PT LDS RZ, [RZ] ;  /* 0x00000000fffff984 */ /* 0x000fe20000000800 */
[----:B------:R-:W-:Y:S01]  /*11610*/  @!PT LDS RZ, [RZ] ;  /* 0x00000000fffff984 */ /* 0x000fe20000000800 */
[----:B------:R0:W-:Y:S01]  /*11620*/  @!P1 LDGSTS.E.BYPASS.LTC128B.128 [R8+0x14400], desc[UR50][R2.64], !P5 ;  /* 0x1440000002089fae */ /* 0x0001e2000e901d72 */
[----:B------:R-:W-:Y:S01]  /*11630*/  ISETP.GE.AND P1, PT, R6, UR41, PT ;  /* 0x0000002906007c0c */ /* 0x000fe2000bf26270 */
[----:B------:R-:W-:Y:S02]  /*11640*/  IMAD.MOV.U32 R13, RZ, RZ, R0 ;  /* 0x000000ffff0d7224 */ /* 0x000fe400078e0000 */
[----:B------:R-:W-:-:S10]  /*11650*/  IMAD.MOV.U32 R6, RZ, RZ, R14 ;  /* 0x000000ffff067224 */ /* 0x000fd400078e000e */
[----:B0-----:R-:W-:Y:S05]  /*11660*/  WARPSYNC.COLLECTIVE R15, `(.L_x_7033) ;  /* 0x000000000f087348 */ /* 0x001fea0003c00000 */
[----:B------:R1:W2:Y:S02]  /*11670*/  SHFL.IDX P6, R14, R13, R12, R11 ;  /* 0x0000000c0d0e7389 */ /* 0x0002a400000c000b */
[----:B012---:R-:W-:Y:S01]  /*11680*/  ENDCOLLECTIVE ;  /* 0x000000000000791b */ /* 0x007fe20003800000 */
.L_x_7033:
[----:B------:R-:W-:Y:S01]  /*11690*/  MOV R13, R5 ;  /* 0x00000005000d7202 */ /* 0x000fe20000000f00 */
[----:B------:R-:W-:Y:S01]  /*116a0*/  IMAD.MOV.U32 R12, RZ, RZ, 0x2 ;  /* 0x00000002ff0c7424 */ /* 0x000fe200078e00ff */
[----:B------:R-:W-:-:S13]  /*116b0*/  @!P1 IADD3 R2, P0, R10, R14, RZ ;  /* 0x0000000e0a029210 */ /* 0x000fda0007f1e0ff */
[----:B------:R-:W-:Y:S05]  /*116c0*/  WARPSYNC.COLLECTIVE R15, `(.L_x_7034) ;  /* 0x000000000f087348 */ /* 0x000fea0003c00000 */
[----:B------:R0:W1:Y:S02]  /*116d0*/  SHFL.IDX P6, R14, R13, R12, R11 ;  /* 0x0000000c0d0e7389 */ /* 0x00006400000c000b */
[----:B01----:R-:W-:Y:S01]  /*116e0*/  ENDCOLLECTIVE ;  /* 0x000000000000791b */ /* 0x003fe20003800000 */
.L_x_7034:
[----:B------:R-:W-:Y:S02]  /*116f0*/  @!P1 IMAD.X R3, RZ, RZ, R6, P0 ;  /* 0x000000ffff039224 */ /* 0x000fe400000e0606 */
[----:B------:R-:W-:-:S03]  /*11700*/  VIADD R6, R4, 0x20 ;  /* 0x0000002004067836 */ /* 0x000fc60000000000 */
[----:B------:R-:W-:Y:S01]  /*11710*/  @!PT LDS RZ, [RZ] ;  /* 0x00000000fffff984 */ /* 0x000fe20000000800 */
[----:B------:R-:W-:Y:S01]  /*11720*/  @!PT LDS RZ, [RZ] ;  /* 0x00000000fffff984 */ /* 0x000fe20000000800 */
[----:B------:R-:W-:Y:S01]  /*11730*/  @!PT LDS RZ, [RZ] ;  /* 0x00000000fffff984 */ /* 0x000fe20000000800 */
[----:B------:R0:W-:Y:S02]  /*11740*/  @!P1 LDGSTS.E.BYPASS.LTC128B.128 [R8+0x14c00], desc[UR50][R2.64], !P5 ;  /* 0x14c0000002089fae */ /* 0x0001e4000e901d72 */
[----:B------:R-:W-:Y:S01]  /*11750*/  ISETP.GE.AND P1, PT, R6, UR41, PT ;  /* 0x0000002906007c0c */ /* 0x000fe2000bf26270 */
[----:B------:R-:W-:Y:S02]  /*11760*/  IMAD.MOV.U32 R13, RZ, RZ, R0 ;  /* 0x000000ffff0d7224 */ /* 0x000fe400078e0000 */
[----:B------:R-:W-:-:S10]  /*11770*/  IMAD.MOV.U32 R6, RZ, RZ, R14 ;  /* 0x000000ffff067224 */ /* 0x000fd400078e000e */
[----:B0-----:R-:W-:Y:S05]  /*11780*/  WARPSYNC.COLLECTIVE R15, `(.L_x_7035) ;  /* 0x000000000f087348 */ /* 0x001fea0003c00000 */
[----:B------:R1:W2:Y:S02]  /*11790*/  SHFL.IDX P6, R14, R13, R12, R11 ;  /* 0x0000000c0d0e7389 */ /* 0x0002a400000c000b */
[----:B012---:R-:W-:Y:S01]  /*117a0*/  ENDCOLLECTIVE ;  /* 0x000000000000791b */ /* 0x007fe20003800000 */
.L_x_7035:
[----:B------:R-:W-:Y:S02]  /*117b0*/  IMAD.MOV.U32 R13, RZ, RZ, R5 ;  /* 0x000000ffff0d7224 */ /* 0x000fe400078e0005 */
[----:B------:R-:W-:Y:S01]  /*117c0*/  IMAD.MOV.U32 R12, RZ, RZ, 0x3 ;  /* 0x00000003ff0c7424 */ /* 0x000fe200078e00ff */
[----:B------:R-:W-:-:S13]  /*117d0*/  @!P1 IADD3 R2, P0, R10, R14, RZ ;  /* 0x0000000e0a029210 */ /* 0x000fda0007f1e0ff */
[----:B------:R-:W-:Y:S05]  /*117e0*/  WARPSYNC.COLLECTIVE R15, `(.L_x_7036) ;  /* 0x000000000f087348 */ /* 0x000fea0003c00000 */
[----:B------:R0:W1:Y:S02]  /*117f0*/  SHFL.IDX P6, R14, R13, R12, R11 ;  /* 0x0000000c0d0e7389 */ /* 0x00006400000c000b */
[----:B01----:R-:W-:Y:S01]  /*11800*/  ENDCOLLECTIVE ;  /* 0x000000000000791b */ /* 0x003fe20003800000 */
.L_x_7036:
[----:B------:R-:W-:Y:S01]  /*11810*/  @!P1 IMAD.X R3, RZ, RZ, R6, P0 ;  /* 0x000000ffff039224 */ /* 0x000fe200000e0606 */
[----:B------:R-:W-:-:S04]  /*11820*/  IADD3 R6, R4, 0x30, RZ ;  /* 0x0000003004067810 */ /* 0x000fc80007ffe0ff */
        /* <DEDUP_REMOVED lines=10> */
.L_x_7037:
[----:B------:R-:W-:Y:S02]  /*118d0*/  IMAD.MOV.U32 R13, RZ, RZ, R5 ;  /* 0x000000ffff0d7224 */ /* 0x000fe400078e0005 */
[----:B------:R-:W-:Y:S01]  /*118e0*/  IMAD.MOV.U32 R12, RZ, RZ, 0x4 ;  /* 0x00000004ff0c7424 */ /* 0x000fe200078e00ff */
[----:B------:R-:W-:-:S13]  /*118f0*/  @!P1 IADD3 R2, P0, R10, R14, RZ ;  /* 0x0000000e0a029210 */ /* 0x000fda0007f1e0ff */
[----:B------:R-:W-:Y:S05]  /*11900*/  WARPSYNC.COLLECTIVE R15, `(.L_x_7038) ;  /* 0x000000000f087348 */ /* 0x000fea0003c00000 */
[----:B------:R0:W1:Y:S02]  /*11910*/  SHFL.IDX P6, R14, R13, R12, R11 ;  /* 0x0000000c0d0e7389 */ /* 0x00006400000c000b */
[----:B01----:R-:W-:Y:S01]  /*11920*/  ENDCOLLECTIVE ;  /* 0x000000000000791b */ /* 0x003fe20003800000 */
.L_x_7038:
[----:B------:R-:W-:Y:S01]  /*11930*/  @!P1 IADD3.X R3, RZ, R6, RZ, P0, !PT ;  /* 0x00000006ff039210 */ /* 0x000fe200007fe4ff */
[----:B------:R-:W-:-:S04]  /*11940*/  VIADD R6, R4, 0x40 ;  /* 0x0000004004067836 */ /* 0x000fc80000000000 */
[----:B------:R-:W-:Y:S01]  /*11950*/  @!PT LDS RZ, [RZ] ;  /* 0x00000000fffff984 */ /* 0x000fe20000000800 */
[----:B------:R-:W-:Y:S01]  /*11960*/  @!PT LDS RZ, [RZ] ;  /* 0x00000000fffff984 */ /* 0x000fe20000000800 */
[----:B------:R-:W-:Y:S01]  /*11970*/  @!PT LDS RZ, [RZ] ;  /* 0x00000000fffff984 */ /* 0x000fe20000000800 */
[----:B------:R0:W-:Y:S01]  /*11980*/  @!P1 LDGSTS.E.BYPASS.LTC128B.128 [R8+0x15c00], desc[UR50][R2.64], !P5 ;  /* 0x15c0000002089fae */ /* 0x0001e2000e901d72 */
[----:B------:R-:W-:Y:S02]  /*11990*/  ISETP.GE.AND P1, PT, R6, UR41, PT ;  /* 0x0000002906007c0c */ /* 0x000fe4000bf26270 */
[----:B------:R-:W-:Y:S01]  /*119a0*/  MOV R13, R0 ;  /* 0x00000000000d7202 */ /* 0x000fe20000000f00 */
[----:B------:R-:W-:-:S10]  /*119b0*/  IMAD.MOV.U32 R6, RZ, RZ, R14 ;  /* 0x000000ffff067224 */ /* 0x000fd400078e000e */
[----:B0-----:R-:W-:Y:S05]  /*119c0*/  WARPSYNC.COLLECTIVE R15, `(.L_x_7039) ;  /* 0x000000000f087348 */ /* 0x001fea0003c00000 */
[----:B------:R1:W2:Y:S02]  /*119d0*/  SHFL.IDX P6, R14, R13, R12, R11 ;  /* 0x0000000c0d0e7389 */ /* 0x0002a400000c000b */
[----:B012---:R-:W-:Y:S01]  /*119e0*/  ENDCOLLECTIVE ;  /* 0x000000000000791b */ /* 0x007fe20003800000 */
.L_x_7039:
[----:B------:R-:W-:Y:S02]  /*119f0*/  IMAD.MOV.U32 R13, RZ, RZ, R5 ;  /* 0x000000ffff0d7224 */ /* 0x000fe400078e0005 */
[----:B------:R-:W-:Y:S01]  /*11a00*/  IMAD.MOV.U32 R12, RZ, RZ, 0x5 ;  /* 0x00000005ff0c7424 */ /* 0x000fe200078e00ff */
[----:B------:R-:W-:-:S13]  /*11a10*/  @!P1 IADD3 R2, P0, R10, R14, RZ ;  /* 0x0000000e0a029210 */ /* 0x000fda0007f1e0ff */
[----:B------:R-:W-:Y:S05]  /*11a20*/  WARPSYNC.COLLECTIVE R15, `(.L_x_7040) ;  /* 0x000000000f087348 */ /* 0x000fea0003c00000 */
[----:B------:R0:W1:Y:S02]  /*11a30*/  SHFL.IDX P6, R14, R13, R12, R11 ;  /* 0x0000000c0d0e7389 */ /* 0x00006400000c000b */
[----:B01----:R-:W-:Y:S01]  /*11a40*/  ENDCOLLECTIVE ;  /* 0x000000000000791b */ /* 0x003fe20003800000 */
.L_x_7040:
[----:B------:R-:W-:Y:S02]  /*11a50*/  @!P1 IMAD.X R3, RZ, RZ, R6, P0 ;  /* 0x000000ffff039224 */ /* 0x000fe400000e0606 */
[----:B------:R-:W-:-:S03]  /*11a60*/  VIADD R6, R4, 0x50 ;  /* 0x0000005004067836 */ /* 0x000fc60000000000 */
[----:B------:R-:W-:Y:S01]  /*11a70*/  @!PT LDS RZ, [RZ] ;  /* 0x00000000fffff984 */ /* 0x000fe20000000800 */
[----:B------:R-:W-:Y:S01]  /*11a80*/  @!PT LDS RZ, [RZ] ;  /* 0x00000000fffff984 */ /* 0x000fe20000000800 */
[----:B------:R-:W-:Y:S01]  /*11a90*/  @!PT LDS RZ, [RZ] ;  /* 0x00000000fffff984 */ /* 0x000fe20000000800 */
[----:B------:R0:W-:Y:S02]  /*11aa0*/  @!P1 LDGSTS.E.BYPASS.LTC128B.128 [R8+0x16400], desc[UR50][R2.64], !P5 ;  /* 0x1640000002089fae */ /* 0x0001e4000e901d72 */
[----:B------:R-:W-:Y:S01]  /*11ab0*/  ISETP.GE.AND P1, PT, R6, UR41, PT ;  /* 0x0000002906007c0c */ /* 0x000fe2000bf26270 */
[----:B------:R-:W-:Y:S01]  /*11ac0*/  IMAD.MOV.U32 R13, RZ, RZ, R0 ;  /* 0x000000ffff0d7224 */ /* 0x000fe200078e0000 */
[----:B------:R-:W-:-:S11]  /*11ad0*/  MOV R6, R14 ;  /* 0x0000000e00067202 */ /* 0x000fd60000000f00 */
[----:B0-----:R-:W-:Y:S05]  /*11ae0*/  WARPSYNC.COLLECTIVE R15, `(.L_x_7041) ;  /* 0x000000000f087348 */ /* 0x001fea0003c00000 */
[----:B------:R1:W2:Y:S02]  /*11af0*/  SHFL.IDX P6, R14, R13, R12, R11 ;  /* 0x0000000c0d0e7389 */ /* 0x0002a400000c000b */
[----:B012---:R-:W-:Y:S01]  /*11b00*/  ENDCOLLECTIVE ;  /* 0x000000000000791b */ /* 0x007fe20003800000 */
.L_x_7041:
[----:B------:R-:W-:Y:S01]  /*11b10*/  IMAD.MOV.U32 R13, RZ, RZ, R5 ;  /* 0x000000ffff0d7224 */ /* 0x000fe200078e0005 */
[----:B------:R-:W-:Y:S02]  /*11b20*/  MOV R12, 0x6 ;  /* 0x00000006000c7802 */ /* 0x000fe40000000f00 */
[----:B------:R-:W-:-:S13]  /*11b30*/  @!P1 IADD3 R2, P0, R10, R14, RZ ;  /* 0x0000000e0a029210 */ /* 0x000fda0007f1e0ff */
[----:B------:R-:W-:Y:S05]  /*11b40*/  WARPSYNC.COLLECTIVE R15, `(.L_x_7042) ;  /* 0x000000000f087348 */ /* 0x000fea0003c00000 */
[----:B------:R0:W1:Y:S02]  /*11b50*/  SHFL.IDX P6, R14, R13, R12, R11 ;  /* 0x0000000c0d0e7389 */ /* 0x00006400000c000b */
[----:B01----:R-:W-:Y:S01]  /*11b60*/  ENDCOLLECTIVE ;  /* 0x000000000000791b */ /* 0x003fe20003800000 */
.L_x_7042:
        /* <DEDUP_REMOVED lines=12> */
.L_x_7043:
[----:B------:R-:W-:Y:S01]  /*11c30*/  IMAD.MOV.U32 R13, RZ, RZ, R5 ;  /* 0x000000ffff0d7224 */ /* 0x000fe200078e0005 */
[----:B------:R-:W-:Y:S02]  /*11c40*/  MOV R12, 0x7 ;  /* 0x00000007000c7802 */ /* 0x000fe40000000f00 */
[----:B------:R-:W-:-:S13]  /*11c50*/  @!P1 IADD3 R2, P0, R10, R14, RZ ;  /* 0x0000000e0a029210 */ /* 0x000fda0007f1e0ff */
[----:B------:R-:W-:Y:S05]  /*11c60*/  WARPSYNC.COLLECTIVE R15, `(.L_x_7044) ;  /* 0x000000000f087348 */ /* 0x000fea0003c00000 */
[----:B------:R0:W1:Y:S02]  /*11c70*/  SHFL.IDX P6, R14, R13, R12, R11 ;  /* 0x0000000c0d0e7389 */ /* 0x00006400000c000b */
[----:B01----:R-:W-:Y:S01]  /*11c80*/  ENDCOLLECTIVE ;  /* 0x000000000000791b */ /* 0x003fe20003800000 */
.L_x_7044:
[----:B------:R-:W-:-:S05]  /*11c90*/  @!P1 IMAD.X R3, RZ, RZ, R6, P0 ;  /* 0x000000ffff039224 */ /* 0x000fca00000e0606 */
[----:B------:R-:W-:Y:S01]  /*11ca0*/  @!PT LDS RZ, [RZ] ;  /* 0x00000000fffff984 */ /* 0x000fe20000000800 */
[----:B------:R-:W-:Y:S01]  /*11cb0*/  @!PT LDS RZ, [RZ] ;  /* 0x00000000fffff984 */ /* 0x000fe20000000800 */
[----:B------:R-:W-:Y:S01]  /*11cc0*/  @!PT LDS RZ, [RZ] ;  /* 0x00000000fffff984 */ /* 0x000fe20000000800 */
[----:B------:R0:W-:Y:S01]  /*11cd0*/  @!P1 LDGSTS.E.BYPASS.LTC128B.128 [R8+0x17400], desc[UR50][R2.64], !P5 ;  /* 0x1740000002089fae */ /* 0x0001e2000e901d72 */
[----:B------:R-:W-:Y:S02]  /*11ce0*/  IMAD.MOV.U32 R13, RZ, RZ, R0 ;  /* 0x000000ffff0d7224 */ /* 0x000fe400078e0000 */
[----:B------:R-:W-:-:S07]  /*11cf0*/  IMAD.MOV.U32 R6, RZ, RZ, R14 ;  /* 0x000000ffff067224 */ /* 0x000fce00078e000e */
[----:B0-----:R-:W-:Y:S05]  /*11d00*/  WARPSYNC.COLLECTIVE R15, `(.L_x_7045) ;  /* 0x000000000f087348 */ /* 0x001fea0003c00000 */
[----:B------:R1:W2:Y:S02]  /*11d10*/  SHFL.IDX P6, R14, R13, R12, R11 ;  /* 0x0000000c0d0e7389 */ /* 0x0002a400000c000b */
[----:B012---:R-:W-:Y:S01]  /*11d20*/  ENDCOLLECTIVE ;  /* 0x000000000000791b */ /* 0x007fe20003800000 */
.L_x_7045:
[----:B------:R-:W-:Y:S05]  /*11d30*/  BRA `(.L_x_7046) ;  /* 0xffffffb400587947 */ /* 0x000fea000383ffff */
.L_x_6937:
[----:B0-----:R0:W1:Y:S02]  /*11d40*/  SYNCS.PHASECHK.TRANS64.TRYWAIT P0, [R36+URZ+0x22820], R3 ;  /* 0x02282003240075a7 */ /* 0x001064000800017f */
[----:B-1----:R-:W-:Y:S05]  /*11d50*/  @!P0 NANOSLEEP.SYNCS 0x989680 ;  /* 0x009896800000895d */ /* 0x002fea0003900000 */
[----:B------:R-:W1:Y:S02]  /*11d60*/  @!P0 SYNCS.PHASECHK.TRANS64 P0, [R36+URZ+0x22820], R3 ;  /* 0x02282003240085a7 */ /* 0x000e64000800007f */
[----:B-1----:R-:W-:Y:S05]  /*11d70*/  @!P0 BRA `(.L_x_6937) ;  /* 0xfffffffc00f08947 */ /* 0x002fea000383ffff */
[----:B------:R-:W-:Y:S05]  /*11d80*/  BRA `(.L_x_7047) ;  /* 0xffffffb4008c7947 */ /* 0x000fea000383ffff */
.L_x_6941:
[----:B0-----:R0:W1:Y:S02]  /*11d90*/  SYNCS.PHASECHK.TRANS64.TRYWAIT P0, [R0+URZ+0x22880], R35 ;  /* 0x02288023000075a7 */ /* 0x001064000800017f */
[----:B-1----:R-:W-:Y:S05]  /*11da0*/  @!P0 NANOSLEEP.SYNCS 0x989680 ;  /* 0x009896800000895d */ /* 0x002fea0003900000 */
[----:B------:R-:W1:Y:S02]  /*11db0*/  @!P0 SYNCS.PHASECHK.TRANS64 P0, [R0+URZ+0x22880], R35 ;  /* 0x02288023000085a7 */ /* 0x000e64000800007f */
[----:B-1----:R-:W-:Y:S05]  /*11dc0*/  @!P0 BRA `(.L_x_6941) ;  /* 0xfffffffc00f08947 */ /* 0x002fea000383ffff */
[----:B------:R-:W-:Y:S05]  /*11dd0*/  BRA `(.L_x_7048) ;  /* 0xffffffb800c47947 */ /* 0x000fea000383ffff */
.L_x_6942:
        /* <DEDUP_REMOVED lines=8> */
.L_x_7050:
[----:B------:R-:W-:Y:S05]  /*11e60*/  BSYNC B0 ;  /* 0x0000000000007941 */ /* 0x000fea0003800000 */
.L_x_7049:
[----:B------:R-:W0:Y:S01]  /*11e70*/  S2R R20, SR_TID.X ;  /* 0x0000000000147919 */ /* 0x000e220000002100 */
[----:B------:R-:W-:Y:S01]  /*11e80*/  IMAD.MOV.U32 R13, RZ, RZ, R9 ;  /* 0x000000ffff0d7224 */ /* 0x000fe200078e0009 */
[----:B------:R-:W-:Y:S01]  /*11e90*/  MOV R11, 0x181f ;  /* 0x0000181f000b7802 */ /* 0x000fe20000000f00 */
[----:B------:R-:W-:Y:S02]  /*11ea0*/  IMAD.MOV.U32 R12, RZ, RZ, RZ ;  /* 0x000000ffff0c7224 */ /* 0x000fe400078e00ff */
[----:B------:R-:W-:Y:S02]  /*11eb0*/  IMAD.MOV.U32 R15, RZ, RZ, -0x1 ;  /* 0xffffffffff0f7424 */ /* 0x000fe400078e00ff */
[----:B------:R-:W-:-:S07]  /*11ec0*/  IMAD.MOV.U32 R4, RZ, RZ, R14 ;  /* 0x000000ffff047224 */ /* 0x000fce00078e000e */
[----:B0-----:R-:W-:Y:S05]  /*11ed0*/  WARPSYNC.COLLECTIVE R15, `(.L_x_7051) ;  /* 0x000000000f087348 */ /* 0x001fea0003c00000 */
[----:B------:R1:W2:Y:S02]  /*11ee0*/  SHFL.IDX P6, R14, R13, R12, R11 ;  /* 0x0000000c0d0e7389 */ /* 0x0002a400000c000b */
[----:B012---:R-:W-:Y:S01]  /*11ef0*/  ENDCOLLECTIVE ;  /* 0x000000000000791b */ /* 0x007fe20003800000 */
.L_x_7051:
[----:B------:R-:W-:Y:S01]  /*11f00*/  MOV R13, R10 ;  /* 0x0000000a000d7202 */ /* 0x000fe20000000f00 */
[----:B------:R-:W-:Y:S02]  /*11f10*/  IMAD.MOV.U32 R12, RZ, RZ, 0x1 ;  /* 0x00000001ff0c7424 */ /* 0x000fe400078e00ff */
[----:B------:R-:W-:-:S05]  /*11f20*/  IMAD.SHL.U32 R23, R20, 0x10, RZ ;  /* 0x0000001014177824 */ /* 0x000fca00078e00ff */
[----:B------:R-:W-:-:S04]  /*11f30*/  LOP3.LUT R23, R23, 0x70, RZ, 0xc0, !PT ;  /* 0x0000007017177812 */ /* 0x000fc800078ec0ff */
[----:B------:R-:W-:-:S13]  /*11f40*/  IADD3 R2, P0, R23, R14, RZ ;  /* 0x0000000e17027210 */ /* 0x000fda0007f1e0ff */
[----:B------:R-:W-:Y:S05]  /*11f50*/  WARPSYNC.COLLECTIVE R15, `(.L_x_7052) ;  /* 0x000000000f087348 */ /* 0x000fea0003c00000 */
[----:B------:R0:W1:Y:S02]  /*11f60*/  SHFL.IDX P6, R14, R13, R12, R11 ;  /* 0x0000000c0d0e7389 */ /* 0x00006400000c000b */
[----:B01----:R-:W-:Y:S01]  /*11f70*/  ENDCOLLECTIVE ;  /* 0x000000000000791b */ /* 0x003fe20003800000 */
.L_x_7052:
[----:B------:R-:W-:Y:S02]  /*11f80*/  IMAD.X R3, RZ, RZ, R4, P0 ;  /* 0x000000ffff037224 */ /* 0x000fe400000e0604 */
[----:B------:R-:W-:-:S05]  /*11f90*/  VIADD R4, R19, UR42 ;  /* 0x0000002a13047c36 */ /* 0x000fca0008000000 */
        /* <DEDUP_REMOVED lines=9> */
.L_x_7053:
[----:B------:R-:W-:Y:S02]  /*12030*/  IMAD.MOV.U32 R13, RZ, RZ, R10 ;  /* 0x000000ffff0d7224 */ /* 0x000fe400078e000a */
[----:B------:R-:W-:Y:S02]  /*12040*/  IMAD.MOV.U32 R12, RZ, RZ, 0x2 ;  /* 0x00000002ff0c7424 */ /* 0x000fe400078e00ff */
[----:B------:R-:W-:-:S07]  /*12050*/  IMAD.MOV.U32 R2, RZ, RZ, R14 ;  /* 0x000000ffff027224 */ /* 0x000fce00078e000e */
[----:B------:R-:W-:Y:S05]  /*12060*/  WARPSYNC.COLLECTIVE R15, `(.L_x_7054) ;  /* 0x000000000f087348 */ /* 0x000fea0003c00000 */
[----:B------:R0:W1:Y:S02]  /*12070*/  SHFL.IDX P6, R14, R13, R12, R11 ;  /* 0x0000000c0d0e7389 */ /* 0x00006400000c000b */
[----:B01----:R-:W-:Y:S01]  /*12080*/  ENDCOLLECTIVE ;  /* 0x000000000000791b */ /* 0x003fe20003800000 */
.L_x_7054:
[----:B------:R-:W-:-:S04]  /*12090*/  IADD3 R2, P0, R23, R2, RZ ;  /* 0x0000000217027210 */ /* 0x000fc80007f1e0ff */
[----:B------:R-:W-:-:S05]  /*120a0*/  IADD3.X R3, RZ, R3, RZ, P0, !PT ;  /* 0x00000003ff037210 */ /* 0x000fca00007fe4ff */
        /* <DEDUP_REMOVED lines=9> */
.L_x_7055:
[----:B------:R-:W-:Y:S02]  /*12140*/  IMAD.MOV.U32 R13, RZ, RZ, R10 ;  /* 0x000000ffff0d7224 */ /* 0x000fe400078e000a */
[----:B------:R-:W-:Y:S01]  /*12150*/  IMAD.MOV.U32 R12, RZ, RZ, 0x3 ;  /* 0x00000003ff0c7424 */ /* 0x000fe200078e00ff */
[----:B------:R-:W-:-:S07]  /*12160*/  MOV R2, R14 ;  /* 0x0000000e00027202 */ /* 0x000fce0000000f00 */
[----:B------:R-:W-:Y:S05]  /*12170*/  WARPSYNC.COLLECTIVE R15, `(.L_x_7056) ;  /* 0x000000000f087348 */ /* 0x000fea0003c00000 */
[----:B------:R0:W1:Y:S02]  /*12180*/  SHFL.IDX P6, R14, R13, R12, R11 ;  /* 0x0000000c0d0e7389 */ /* 0x00006400000c000b */
[----:B01----:R-:W-:Y:S01]  /*12190*/  ENDCOLLECTIVE ;  /* 0x000000000000791b */ /* 0x003fe20003800000 */
.L_x_7056:
[----:B------:R-:W-:-:S05]  /*121a0*/  IADD3 R2, P0, R23, R2, RZ ;  /* 0x0000000217027210 */ /* 0x000fca0007f1e0ff */
[----:B------:R-:W-:-:S05]  /*121b0*/  IMAD.X R3, RZ, RZ, R3, P0 ;  /* 0x000000ffff037224 */ /* 0x000fca00000e0603 */
[----:B------:R-:W-:Y:S01]  /*121c0*/  @!PT LDS RZ, [RZ] ;  /* 0x00000000fffff984 */ /* 0x000fe20000000800 */
[----:B------:R-:W-:Y:S01]  /*121d0*/  @!PT LDS RZ, [RZ] ;  /* 0x00000000fffff984 */ /* 0x000fe20000000800 */
[----:B------:R-:W-:Y:S01]  /*121e0*/  @!PT LDS RZ, [RZ] ;  /* 0x00000000fffff984 */ /* 0x000fe20000000800 */
[----:B------:R0:W-:Y:S01]  /*121f0*/  LDGSTS.E.BYPASS.LTC128B.128 [R4+0xb400], desc[UR50][R2.64], !P2 ;  /* 0x0b40000002047fae */ /* 0x0001e2000d101d72 */
[----:B------:R-:W-:Y:S01]  /*12200*/  MOV R13, R9 ;  /* 0x00000009000d7202 */ /* 0x000fe20000000f00 */
[----:B------:R-:W-:-:S07]  /*12210*/  IMAD.MOV.U32 R20, RZ, RZ, R14 ;  /* 0x000000ffff147224 */ /* 0x000fce00078e000e */
[----:B0-----:R-:W-:Y:S05]  /*12220*/  WARPSYNC.COLLECTIVE R15, `(.L_x_7057) ;  /* 0x000000000f087348 */ /* 0x001fea0003c00000 */
[----:B------:R1:W2:Y:S02]  /*12230*/  SHFL.IDX P6, R14, R13, R12, R11 ;  /* 0x0000000c0d0e7389 */ /* 0x0002a400000c000b */
[----:B012---:R-:W-:Y:S01]  /*12240*/  ENDCOLLECTIVE ;  /* 0x000000000000791b */ /* 0x007fe20003800000 */
.L_x_7057:
[----:B------:R-:W-:Y:S02]  /*12250*/  IMAD.MOV.U32 R13, RZ, RZ, R10 ;  /* 0x000000ffff0d7224 */ /* 0x000fe400078e000a */
[----:B------:R-:W-:Y:S02]  /*12260*/  IMAD.MOV.U32 R12, RZ, RZ, 0x4 ;  /* 0x00000004ff0c7424 */ /* 0x000fe400078e00ff */
[----:B------:R-:W-:-:S07]  /*12270*/  IMAD.MOV.U32 R26, RZ, RZ, R14 ;  /* 0x000000ffff1a7224 */ /* 0x000fce00078e000e */
[----:B------:R-:W-:Y:S05]  /*12280*/  WARPSYNC.COLLECTIVE R15, `(.L_x_7058) ;  /* 0x000000000f087348 */ /* 0x000fea0003c00000 */
[----:B------:R0:W1:Y:S02]  /*12290*/  SHFL.IDX P6, R14, R13, R12, R11 ;  /* 0x0000000c0d0e7389 */ /* 0x00006400000c000b */
[----:B01----:R-:W-:Y:S01]  /*122a0*/  ENDCOLLECTIVE ;  /* 0x000000000000791b */ /* 0x003fe20003800000 */
.L_x_7058:
[----:B------:R-:W-:-:S05]  /*122b0*/  IADD3 R2, P0, R23, R26, RZ ;  /* 0x0000001a17027210 */ /* 0x000fca0007f1e0ff */
[----:B------:R-:W-:-:S05]  /*122c0*/  IMAD.X R3, RZ, RZ, R20, P0 ;  /* 0x000000ffff037224 */ /* 0x000fca00000e0614 */
        /* <DEDUP_REMOVED lines=9> */
.L_x_7059:
[----:B------:R-:W-:Y:S01]  /*12360*/  IMAD.MOV.U32 R13, RZ, RZ, R10 ;  /* 0x000000ffff0d7224 */ /* 0x000fe200078e000a */
[----:B------:R-:W-:Y:S01]  /*12370*/  MOV R12, 0x5 ;  /* 0x00000005000c7802 */ /* 0x000fe20000000f00 */
[----:B------:R-:W-:-:S07]  /*12380*/  IMAD.MOV.U32 R24, RZ, RZ, R14 ;  /* 0x000000ffff187224 */ /* 0x000fce00078e000e */
[----:B------:R-:W-:Y:S05]  /*12390*/  WARPSYNC.COLLECTIVE R15, `(.L_x_7060) ;  /* 0x000000000f087348 */ /* 0x000fea0003c00000 */
[----:B------:R0:W1:Y:S02]  /*123a0*/  SHFL.IDX P6, R14, R13, R12, R11 ;  /* 0x0000000c0d0e7389 */ /* 0x00006400000c000b */
[----:B01----:R-:W-:Y:S01]  /*123b0*/  ENDCOLLECTIVE ;  /* 0x000000000000791b */ /* 0x003fe20003800000 */
.L_x_7060:
        /* <DEDUP_REMOVED lines=11> */
.L_x_7061:
[----:B------:R-:W-:Y:S01]  /*12470*/  MOV R13, R10 ;  /* 0x0000000a000d7202 */ /* 0x000fe20000000f00 */
[----:B------:R-:W-:Y:S02]  /*12480*/  IMAD.MOV.U32 R12, RZ, RZ, 0x6 ;  /* 0x00000006ff0c7424 */ /* 0x000fe400078e00ff */
[----:B------:R-:W-:-:S07]  /*12490*/  IMAD.MOV.U32 R22, RZ, RZ, R14 ;  /* 0x000000ffff167224 */ /* 0x000fce00078e000e */
[----:B------:R-:W-:Y:S05]  /*124a0*/  WARPSYNC.COLLECTIVE R15, `(.L_x_7062) ;  /* 0x000000000f087348 */ /* 0x000fea0003c00000 */
[----:B------:R0:W1:Y:S02]  /*124b0*/  SHFL.IDX P6, R14, R13, R12, R11 ;  /* 0x0000000c0d0e7389 */ /* 0x00006400000c000b */
[----:B01----:R-:W-:Y:S01]  /*124c0*/  ENDCOLLECTIVE ;  /* 0x000000000000791b */ /* 0x003fe20003800000 */
.L_x_7062:
        /* <DEDUP_REMOVED lines=11> */
.L_x_7063:
[----:B------:R-:W-:Y:S02]  /*12580*/  IMAD.MOV.U32 R13, RZ, RZ, R10 ;  /* 0x000000ffff0d7224 */ /* 0x000fe400078e000a */
[----:B------:R-:W-:Y:S02]  /*12590*/  IMAD.MOV.U32 R12, RZ, RZ, 0x7 ;  /* 0x00000007ff0c7424 */ /* 0x000fe400078e00ff */
[----:B------:R-:W-:-:S07]  /*125a0*/  IMAD.MOV.U32 R20, RZ, RZ, R14 ;  /* 0x000000ffff147224 */ /* 0x000fce00078e000e */
[----:B------:R-:W-:Y:S05]  /*125b0*/  WARPSYNC.COLLECTIVE R15, `(.L_x_7064) ;  /* 0x000000000f087348 */ /* 0x000fea0003c00000 */
[----:B------:R0:W1:Y:S02]  /*125c0*/  SHFL.IDX P6, R14, R13, R12, R11 ;  /* 0x0000000c0d0e7389 */ /* 0x00006400000c000b */
[----:B01----:R-:W-:Y:S01]  /*125d0*/  ENDCOLLECTIVE ;  /* 0x000000000000791b */ /* 0x003fe20003800000 */
.L_x_7064:
        /* <DEDUP_REMOVED lines=11> */
.L_x_7065:
[----:B------:R-:W-:Y:S02]  /*12690*/  IMAD.MOV.U32 R13, RZ, RZ, R18 ;  /* 0x000000ffff0d7224 */ /* 0x000fe400078e0012 */
[----:B------:R-:W-:Y:S01]  /*126a0*/  IMAD.MOV.U32 R12, RZ, RZ, RZ ;  /* 0x000000ffff0c7224 */ /* 0x000fe200078e00ff */
[----:B------:R-:W-:-:S07]  /*126b0*/  MOV R9, R14 ;  /* 0x0000000e00097202 */ /* 0x000fce0000000f00 */
[----:B------:R-:W-:Y:S05]  /*126c0*/  WARPSYNC.COLLECTIVE R15, `(.L_x_7066) ;  /* 0x000000000f087348 */ /* 0x000fea0003c00000 */
[----:B------:R0:W1:Y:S02]  /*126d0*/  SHFL.IDX P6, R14, R13, R12, R11 ;  /* 0x0000000c0d0e7389 */ /* 0x00006400000c000b */
[----:B01----:R-:W-:Y:S01]  /*126e0*/  ENDCOLLECTIVE ;  /* 0x000000000000791b */ /* 0x003fe20003800000 */
.L_x_7066:
[----:B------:R-:W-:-:S05]  /*126f0*/  IADD3 R2, P0, R23, R9, RZ ;  /* 0x0000000917027210 */ /* 0x000fca0007f1e0ff */
[----:B------:R-:W-:-:S05]  /*12700*/  IMAD.X R3, RZ, RZ, R10, P0 ;  /* 0x000000ffff037224 */ /* 0x000fca00000e060a */
[----:B------:R-:W-:Y:S01]  /*12710*/  @!PT LDS RZ, [RZ] ;  /* 0x00000000fffff984 */ /* 0x000fe20000000800 */
[----:B------:R-:W-:Y:S01]  /*12720*/  @!PT LDS RZ, [RZ] ;  /* 0x00000000fffff984 */ /* 0x000fe20000000800 */
[----:B------:R-:W-:Y:S01]  /*12730*/  @!PT LDS RZ, [RZ] ;  /* 0x00000000fffff984 */ /* 0x000fe20000000800 */
[----:B------:R0:W-:Y:S01]  /*12740*/  LDGSTS.E.BYPASS.LTC128B.128 [R4+0xdc00], desc[UR50][R2.64], !P2 ;  /* 0x0dc0000002047fae */ /* 0x0001e2000d101d72 */
[----:B------:R-:W-:Y:S01]  /*12750*/  MOV R13, R17 ;  /* 0x00000011000d7202 */ /* 0x000fe20000000f00 */
[----:B0-----:R-:W-:-:S07]  /*12760*/  IMAD.MOV.U32 R3, RZ, RZ, R14 ;  /* 0x000000ffff037224 */ /* 0x001fce00078e000e */
[----:B------:R-:W-:Y:S05]  /*12770*/  WARPSYNC.COLLECTIVE R15, `(.L_x_7067) ;  /* 0x000000000f087348 */ /* 0x000fea0003c00000 */
[----:B------:R0:W1:Y:S02]  /*12780*/  SHFL.IDX P6, R14, R13, R12, R11 ;  /* 0x0000000c0d0e7389 */ /* 0x00006400000c000b */
[----:B01----:R-:W-:Y:S01]  /*12790*/  ENDCOLLECTIVE ;  /* 0x000000000000791b */ /* 0x003fe20003800000 */
.L_x_7067:
[----:B------:R-:W-:Y:S02]  /*127a0*/  IMAD.MOV.U32 R13, RZ, RZ, R18 ;  /* 0x000000ffff0d7224 */ /* 0x000fe400078e0012 */
[----:B------:R-:W-:Y:S02]  /*127b0*/  IMAD.MOV.U32 R12, RZ, RZ, 0x1 ;  /* 0x00000001ff0c7424 */ /* 0x000fe400078e00ff */
[----:B------:R-:W-:-:S07]  /*127c0*/  IMAD.MOV.U32 R2, RZ, RZ, R14 ;  /* 0x000000ffff027224 */ /* 0x000fce00078e000e */
[----:B------:R-:W-:Y:S05]  /*127d0*/  WARPSYNC.COLLECTIVE R15, `(.L_x_7068) ;  /* 0x000000000f087348 */ /* 0x000fea0003c00000 */
[----:B------:R0:W1:Y:S02]  /*127e0*/  SHFL.IDX P6, R14, R13, R12, R11 ;  /* 0x0000000c0d0e7389 */ /* 0x00006400000c000b */
[----:B01----:R-:W-:Y:S01]  /*127f0*/  ENDCOLLECTIVE ;  /* 0x000000000000791b */ /* 0x003fe20003800000 */
.L_x_7068:
        /* <DEDUP_REMOVED lines=11> */
.L_x_7069:
[----:B------:R-:W-:Y:S01]  /*128b0*/  IMAD.MOV.U32 R2, RZ, RZ, R14 ;  /* 0x000000ffff027224 */ /* 0x000fe200078e000e */
[----:B------:R-:W-:Y:S06]  /*128c0*/  BRA `(.L_x_7070) ;  /* 0xffffffb400687947 */ /* 0x000fec000383ffff */
.L_x_6947:
[----:B---3--:R3:W4:Y:S02]  /*128d0*/  SYNCS.PHASECHK.TRANS64.TRYWAIT P0, [R0+URZ+0x22840], R35 ;  /* 0x02284023000075a7 */ /* 0x008724000800017f */
[----:B----4-:R-:W-:Y:S05]  /*128e0*/  @!P0 NANOSLEEP.SYNCS 0x989680 ;  /* 0x009896800000895d */ /* 0x010fea0003900000 */
[----:B------:R-:W4:Y:S02]  /*128f0*/  @!P0 SYNCS.PHASECHK.TRANS64 P0, [R0+URZ+0x22840], R35 ;  /* 0x02284023000085a7 */ /* 0x000f24000800007f */
[----:B----4-:R-:W-:Y:S05]  /*12900*/  @!P0 BRA `(.L_x_6947) ;  /* 0xfffffffc00f08947 */ /* 0x010fea000383ffff */
[----:B------:R-:W-:Y:S05]  /*12910*/  BRA `(.L_x_7071) ;  /* 0xffffffb400c47947 */ /* 0x000fea000383ffff */
.L_x_6948:
        /* <DEDUP_REMOVED lines=8> */
.L_x_7073:
[----:B------:R-:W-:Y:S05]  /*129a0*/  BSYNC B0 ;  /* 0x0000000000007941 */ /* 0x000fea0003800000 */
.L_x_7072:
        /* <DEDUP_REMOVED lines=8> */
.L_x_7074:
[----:B------:R-:W-:Y:S02]  /*12a30*/  IMAD.MOV.U32 R13, RZ, RZ, R9 ;  /* 0x000000ffff0d7224 */ /* 0x000fe400078e0009 */
[----:B------:R-:W-:-:S05]  /*12a40*/  IMAD.MOV.U32 R12, RZ, RZ, R14 ;  /* 0x000000ffff0c7224 */ /* 0x000fca00078e000e */
[----:B------:R-:W-:Y:S02]  /*12a50*/  IADD3 R2, P0, R24, R12, RZ ;  /* 0x0000000c18027210 */ /* 0x000fe40007f1e0ff */
[----:B------:R-:W-:-:S03]  /*12a60*/  MOV R12, 0x1 ;  /* 0x00000001000c7802 */ /* 0x000fc60000000f00 */
[----:B------:R-:W-:-:S08]  /*12a70*/  IMAD.X R3, RZ, RZ, R17, P0 ;  /* 0x000000ffff037224 */ /* 0x000fd000000e0611 */
[----:B------:R-:W-:Y:S05]  /*12a80*/  WARPSYNC.COLLECTIVE R15, `(.L_x_7075) ;  /* 0x000000000f087348 */ /* 0x000fea0003c00000 */
[----:B------:R0:W1:Y:S02]  /*12a90*/  SHFL.IDX P6, R14, R13, R12, R11 ;  /* 0x0000000c0d0e7389 */ /* 0x00006400000c000b */
[----:B01----:R-:W-:Y:S01]  /*12aa0*/  ENDCOLLECTIVE ;  /* 0x000000000000791b */ /* 0x003fe20003800000 */
.L_x_7075:
        /* <DEDUP_REMOVED lines=9> */
.L_x_7076:
[----:B------:R-:W-:Y:S01]  /*12b40*/  IMAD.MOV.U32 R13, RZ, RZ, R9 ;  /* 0x000000ffff0d7224 */ /* 0x000fe200078e0009 */
[----:B------:R-:W-:Y:S02]  /*12b50*/  MOV R12, 0x2 ;  /* 0x00000002000c7802 */ /* 0x000fe40000000f00 */
[----:B------:R-:W-:-:S13]  /*12b60*/  IADD3 R2, P0, R24, R14, RZ ;  /* 0x0000000e18027210 */ /* 0x000fda0007f1e0ff */
[----:B------:R-:W-:Y:S05]  /*12b70*/  WARPSYNC.COLLECTIVE R15, `(.L_x_7077) ;  /* 0x000000000f087348 */ /* 0x000fea0003c00000 */
[----:B------:R0:W1:Y:S02]  /*12b80*/  SHFL.IDX P6, R14, R13, R12, R11 ;  /* 0x0000000c0d0e7389 */ /* 0x00006400000c000b */
[----:B01----:R-:W-:Y:S01]  /*12b90*/  ENDCOLLECTIVE ;  /* 0x000000000000791b */ /* 0x003fe20003800000 */
.L_x_7077:
        /* <DEDUP_REMOVED lines=10> */
.L_x_7078:
[----:B------:R-:W-:Y:S01]  /*12c40*/  IMAD.MOV.U32 R13, RZ, RZ, R9 ;  /* 0x000000ffff0d7224 */ /* 0x000fe200078e0009 */
[----:B------:R-:W-:Y:S02]  /*12c50*/  MOV R12, 0x3 ;  /* 0x00000003000c7802 */ /* 0x000fe40000000f00 */
[----:B------:R-:W-:-:S13]  /*12c60*/  IADD3 R2, P0, R24, R14, RZ ;  /* 0x0000000e18027210 */ /* 0x000fda0007f1e0ff */
[----:B------:R-:W-:Y:S05]  /*12c70*/  WARPSYNC.COLLECTIVE R15, `(.L_x_7079) ;  /* 0x000000000f087348 */ /* 0x000fea0003c00000 */
[----:B------:R0:W1:Y:S02]  /*12c80*/  SHFL.IDX P6, R14, R13, R12, R11 ;  /* 0x0000000c0d0e7389 */ /* 0x00006400000c000b */
[----:B01----:R-:W-:Y:S01]  /*12c90*/  ENDCOLLECTIVE ;  /* 0x000000000000791b */ /* 0x003fe20003800000 */
.L_x_7079:
        /* <DEDUP_REMOVED lines=10> */
.L_x_7080:
[----:B------:R-:W-:Y:S01]  /*12d40*/  MOV R13, R9 ;  /* 0x00000009000d7202 */ /* 0x000fe20000000f00 */
[----:B------:R-:W-:Y:S02]  /*12d50*/  IMAD.MOV.U32 R12, RZ, RZ, 0x4 ;  /* 0x00000004ff0c7424 */ /* 0x000fe400078e00ff */
[----:B------:R-:W-:-:S07]  /*12d60*/  IMAD.MOV.U32 R22, RZ, RZ, R14 ;  /* 0x000000ffff167224 */ /* 0x000fce00078e000e */
[----:B------:R-:W-:Y:S05]  /*12d70*/  WARPSYNC.COLLECTIVE R15, `(.L_x_7081) ;  /* 0x000000000f087348 */ /* 0x000fea0003c00000 */
[----:B------:R0:W1:Y:S02]  /*12d80*/  SHFL.IDX P6, R14, R13, R12, R11 ;  /* 0x0000000c0d0e7389 */ /* 0x00006400000c000b */
[----:B01----:R-:W-:Y:S01]  /*12d90*/  ENDCOLLECTIVE ;  /* 0x000000000000791b */ /* 0x003fe20003800000 */
.L_x_7081:
        /* <DEDUP_REMOVED lines=11> */
.L_x_7082:
[----:B------:R-:W-:Y:S02]  /*12e50*/  IMAD.MOV.U32 R13, RZ, RZ, R9 ;  /* 0x000000ffff0d7224 */ /* 0x000fe400078e0009 */
[----:B------:R-:W-:Y:S02]  /*12e60*/  IMAD.MOV.U32 R12, RZ, RZ, 0x5 ;  /* 0x00000005ff0c7424 */ /* 0x000fe400078e00ff */
[----:B------:R-:W-:-:S07]  /*12e70*/  IMAD.MOV.U32 R20, RZ, RZ, R14 ;  /* 0x000000ffff147224 */ /* 0x000fce00078e000e */
[----:B------:R-:W-:Y:S05]  /*12e80*/  WARPSYNC.COLLECTIVE R15, `(.L_x_7083) ;  /* 0x000000000f087348 */ /* 0x000fea0003c00000 */
[----:B------:R0:W1:Y:S02]  /*12e90*/  SHFL.IDX P6, R14, R13, R12, R11 ;  /* 0x0000000c0d0e7389 */ /* 0x00006400000c000b */
[----:B01----:R-:W-:Y:S01]  /*12ea0*/  ENDCOLLECTIVE ;  /* 0x000000000000791b */ /* 0x003fe20003800000 */
.L_x_7083:
        /* <DEDUP_REMOVED lines=11> */
.L_x_7084:
[----:B------:R-:W-:Y:S02]  /*12f60*/  IMAD.MOV.U32 R13, RZ, RZ, R9 ;  /* 0x000000ffff0d7224 */ /* 0x000fe400078e0009 */
[----:B------:R-:W-:Y:S01]  /*12f70*/  IMAD.MOV.U32 R12, RZ, RZ, 0x6 ;  /* 0x00000006ff0c7424 */ /* 0x000fe200078e00ff */
[----:B------:R-:W-:-:S07]  /*12f80*/  MOV R18, R14 ;  /* 0x0000000e00127202 */ /* 0x000fce0000000f00 */
[----:B------:R-:W-:Y:S05]  /*12f90*/  WARPSYNC.COLLECTIVE R15, `(.L_x_7085) ;  /* 0x000000000f087348 */ /* 0x000fea0003c00000 */
[----:B------:R0:W1:Y:S02]  /*12fa0*/  SHFL.IDX P6, R14, R13, R12, R11 ;  /* 0x0000000c0d0e7389 */ /* 0x00006400000c000b */
[----:B01----:R-:W-:Y:S01]  /*12fb0*/  ENDCOLLECTIVE ;  /* 0x000000000000791b */ /* 0x003fe20003800000 */
.L_x_7085:
        /* <DEDUP_REMOVED lines=11> */
.L_x_7086:
[----:B------:R-:W-:Y:S02]  /*13070*/  IMAD.MOV.U32 R13, RZ, RZ, R9 ;  /* 0x000000ffff0d7224 */ /* 0x000fe400078e0009 */
[----:B------:R-:W-:Y:S01]  /*13080*/  IMAD.MOV.U32 R12, RZ, RZ, 0x7 ;  /* 0x00000007ff0c7424 */ /* 0x000fe200078e00ff */
[----:B------:R-:W-:-:S13]  /*13090*/  IADD3 R2, P0, R24, R14, RZ ;  /* 0x0000000e18027210 */ /* 0x000fda0007f1e0ff */
[----:B------:R-:W-:Y:S05]  /*130a0*/  WARPSYNC.COLLECTIVE R15, `(.L_x_7087) ;  /* 0x000000000f087348 */ /* 0x000fea0003c00000 */
[----:B------:R0:W1:Y:S02]  /*130b0*/  SHFL.IDX P6, R14, R13, R12, R11 ;  /* 0x0000000c0d0e7389 */ /* 0x00006400000c000b */
[----:B01----:R-:W-:Y:S01]  /*130c0*/  ENDCOLLECTIVE ;  /* 0x000000000000791b */ /* 0x003fe20003800000 */
.L_x_7087:
        /* <DEDUP_REMOVED lines=10> */
.L_x_7088:
[----:B------:R-:W-:Y:S02]  /*13170*/  IMAD.MOV.U32 R13, RZ, RZ, R10 ;  /* 0x000000ffff0d7224 */ /* 0x000fe400078e000a */
[----:B------:R-:W-:Y:S02]  /*13180*/  IMAD.MOV.U32 R12, RZ, RZ, RZ ;  /* 0x000000ffff0c7224 */ /* 0x000fe400078e00ff */
[----:B------:R-:W-:-:S07]  /*13190*/  IMAD.MOV.U32 R6, RZ, RZ, R14 ;  /* 0x000000ffff067224 */ /* 0x000fce00078e000e */
[----:B------:R-:W-:Y:S05]  /*131a0*/  WARPSYNC.COLLECTIVE R15, `(.L_x_7089) ;  /* 0x000000000f087348 */ /* 0x000fea0003c00000 */
[----:B------:R0:W1:Y:S02]  /*131b0*/  SHFL.IDX P6, R14, R13, R12, R11 ;  /* 0x0000000c0d0e7389 */ /* 0x00006400000c000b */
[----:B01----:R-:W-:Y:S01]  /*131c0*/  ENDCOLLECTIVE ;  /* 0x000000000000791b */ /* 0x003fe20003800000 */
.L_x_7089:
[----:B------:R-:W-:-:S05]  /*131d0*/  IADD3 R2, P0, R24, R6, RZ ;  /* 0x0000000618027210 */ /* 0x000fca0007f1e0ff */
[----:B------:R-:W-:-:S05]  /*131e0*/  IMAD.X R3, RZ, RZ, R9, P0 ;  /* 0x000000ffff037224 */ /* 0x000fca00000e0609 */
[----:B------:R-:W-:Y:S01]  /*131f0*/  @!PT LDS RZ, [RZ] ;  /* 0x00000000fffff984 */ /* 0x000fe20000000800 */
[----:B------:R-:W-:Y:S01]  /*13200*/  @!PT LDS RZ, [RZ] ;  /* 0x00000000fffff984 */ /* 0x000fe20000000800 */
[----:B------:R-:W-:Y:S01]  /*13210*/  @!PT LDS RZ, [RZ] ;  /* 0x00000000fffff984 */ /* 0x000fe20000000800 */
[----:B------:R0:W-:Y:S01]  /*13220*/  LDGSTS.E.BYPASS.LTC128B.128 [R4+0x1bc00], desc[UR50][R2.64], !P2 ;  /* 0x1bc0000002047fae */ /* 0x0001e2000d101d72 */
[----:B------:R-:W-:Y:S01]  /*13230*/  IMAD.MOV.U32 R13, RZ, RZ, R5 ;  /* 0x000000ffff0d7224 */ /* 0x000fe200078e0005 */
[----:B0-----:R-:W-:-:S07]  /*13240*/  MOV R3, R14 ;  /* 0x0000000e00037202 */ /* 0x001fce0000000f00 */
[----:B------:R-:W-:Y:S05]  /*13250*/  WARPSYNC.COLLECTIVE R15, `(.L_x_7090) ;  /* 0x000000000f087348 */ /* 0x000fea0003c00000 */
[----:B------:R0:W1:Y:S02]  /*13260*/  SHFL.IDX P6, R14, R13, R12, R11 ;  /* 0x0000000c0d0e7389 */ /* 0x00006400000c000b */
[----:B01----:R-:W-:Y:S01]  /*13270*/  ENDCOLLECTIVE ;  /* 0x000000000000791b */ /* 0x003fe20003800000 */
.L_x_7090:
[----:B------:R-:W-:Y:S01]  /*13280*/  IMAD.MOV.U32 R13, RZ, RZ, R10 ;  /* 0x000000ffff0d7224 */ /* 0x000fe200078e000a */
[----:B------:R-:W-:Y:S01]  /*13290*/  MOV R12, 0x1 ;  /* 0x00000001000c7802 */ /* 0x000fe20000000f00 */
[----:B------:R-:W-:-:S07]  /*132a0*/  IMAD.MOV.U32 R2, RZ, RZ, R14 ;  /* 0x000000ffff027224 */ /* 0x000fce00078e000e */
[----:B------:R-:W-:Y:S05]  /*132b0*/  WARPSYNC.COLLECTIVE R15, `(.L_x_7091) ;  /* 0x000000000f087348 */ /* 0x000fea0003c00000 */
[----:B------:R0:W1:Y:S02]  /*132c0*/  SHFL.IDX P6, R14, R13, R12, R11 ;  /* 0x0000000c0d0e7389 */ /* 0x00006400000c000b */
[----:B01----:R-:W-:Y:S01]  /*132d0*/  ENDCOLLECTIVE ;  /* 0x000000000000791b */ /* 0x003fe20003800000 */
.L_x_7091:
        /* <DEDUP_REMOVED lines=11> */
.L_x_7092:
[----:B------:R-:W-:Y:S01]  /*13390*/  IMAD.MOV.U32 R5, RZ, RZ, R14 ;  /* 0x000000ffff057224 */ /* 0x000fe200078e000e */
[----:B------:R-:W-:Y:S06]  /*133a0*/  BRA `(.L_x_7093) ;  /* 0xffffffb0006c7947 */ /* 0x000fec000383ffff */
.L_x_6953:
[----:B0-----:R0:W1:Y:S02]  /*133b0*/  SYNCS.PHASECHK.TRANS64.TRYWAIT P2, [R0+URZ+0x22870], R3 ;  /* 0x02287003000075a7 */ /* 0x001064000804017f */
[----:B-1----:R-:W-:Y:S05]  /*133c0*/  @!P2 NANOSLEEP.SYNCS 0x989680 ;  /* 0x009896800000a95d */ /* 0x002fea0003900000 */
[----:B------:R-:W1:Y:S02]  /*133d0*/  @!P2 SYNCS.PHASECHK.TRANS64 P2, [R0+URZ+0x22870], R3 ;  /* 0x022870030000a5a7 */ /* 0x000e64000804007f */
[----:B-1----:R-:W-:Y:S05]  /*133e0*/  @!P2 BRA `(.L_x_6953) ;  /* 0xfffffffc00f0a947 */ /* 0x002fea000383ffff */
[----:B------:R-:W-:Y:S05]  /*133f0*/  BRA `(.L_x_7094) ;  /* 0xffffffb000d07947 */ /* 0x000fea000383ffff */
.L_x_6955:
[----:B0-----:R0:W1:Y:S02]  /*13400*/  SYNCS.PHASECHK.TRANS64.TRYWAIT P2, [R0+URZ+0x22860], R5 ;  /* 0x02286005000075a7 */ /* 0x001064000804017f */
[----:B-1----:R-:W-:Y:S05]  /*13410*/  @!P2 NANOSLEEP.SYNCS 0x989680 ;  /* 0x009896800000a95d */ /* 0x002fea0003900000 */
[----:B------:R-:W1:Y:S02]  /*13420*/  @!P2 SYNCS.PHASECHK.TRANS64 P2, [R0+URZ+0x22860], R5 ;  /* 0x022860050000a5a7 */ /* 0x000e64000804007f */
[----:B-1----:R-:W-:Y:S05]  /*13430*/  @!P2 BRA `(.L_x_6955) ;  /* 0xfffffffc00f0a947 */ /* 0x002fea000383ffff */
[----:B------:R-:W-:Y:S05]  /*13440*/  BRA `(.L_x_7095) ;  /* 0xffffffb000e07947 */ /* 0x000fea000383ffff */
.L_x_6961:
[----:B0-----:R0:W1:Y:S02]  /*13450*/  SYNCS.PHASECHK.TRANS64.TRYWAIT P1, [R3+URZ+0x22870], R0 ;  /* 0x02287000030075a7 */ /* 0x001064000802017f */
[----:B-1----:R-:W-:Y:S05]  /*13460*/  @!P1 NANOSLEEP.SYNCS 0x989680 ;  /* 0x009896800000995d */ /* 0x002fea0003900000 */
[----:B------:R-:W1:Y:S02]  /*13470*/  @!P1 SYNCS.PHASECHK.TRANS64 P1, [R3+URZ+0x22870], R0 ;  /* 0x02287000030095a7 */ /* 0x000e64000802007f */
[----:B-1----:R-:W-:Y:S05]  /*13480*/  @!P1 BRA `(.L_x_6961) ;  /* 0xfffffffc00f09947 */ /* 0x002fea000383ffff */
[----:B------:R-:W-:Y:S05]  /*13490*/  BRA `(.L_x_7096) ;  /* 0xffffffb8007c7947 */ /* 0x000fea000383ffff */
.L_x_6963:
[----:B0-----:R0:W1:Y:S02]  /*134a0*/  SYNCS.PHASECHK.TRANS64.TRYWAIT P1, [R3+URZ+0x22860], R0 ;  /* 0x02286000030075a7 */ /* 0x001064000802017f */
[----:B-1----:R-:W-:Y:S05]  /*134b0*/  @!P1 NANOSLEEP.SYNCS 0x989680 ;  /* 0x009896800000995d */ /* 0x002fea0003900000 */
[----:B------:R-:W1:Y:S02]  /*134c0*/  @!P1 SYNCS.PHASECHK.TRANS64 P1, [R3+URZ+0x22860], R0 ;  /* 0x02286000030095a7 */ /* 0x000e64000802007f */
[----:B-1----:R-:W-:Y:S05]  /*134d0*/  @!P1 BRA `(.L_x_6963) ;  /* 0xfffffffc00f09947 */ /* 0x002fea000383ffff */
[----:B------:R-:W-:Y:S05]  /*134e0*/  BRA `(.L_x_7097) ;  /* 0xffffffb800947947 */ /* 0x000fea000383ffff */
.L_x_6967:
[----:B0-----:R0:W1:Y:S02]  /*134f0*/  SYNCS.PHASECHK.TRANS64.TRYWAIT P0, [R4+URZ+0x22820], R0 ;  /* 0x02282000040075a7 */ /* 0x001064000800017f */
[----:B-1----:R-:W-:Y:S05]  /*13500*/  @!P0 NANOSLEEP.SYNCS 0x989680 ;  /* 0x009896800000895d */ /* 0x002fea0003900000 */
[----:B------:R-:W1:Y:S02]  /*13510*/  @!P0 SYNCS.PHASECHK.TRANS64 P0, [R4+URZ+0x22820], R0 ;  /* 0x02282000040085a7 */ /* 0x000e64000800007f */
[----:B-1----:R-:W-:Y:S05]  /*13520*/  @!P0 BRA `(.L_x_6967) ;  /* 0xfffffffc00f08947 */ /* 0x002fea000383ffff */
[----:B------:R-:W-:Y:S05]  /*13530*/  BRA `(.L_x_7098) ;  /* 0xffffffc000447947 */ /* 0x000fea000383ffff */
.L_x_6971:
[----:B0-----:R0:W1:Y:S02]  /*13540*/  SYNCS.PHASECHK.TRANS64.TRYWAIT P1, [R3+URZ+0x22840], R2 ;  /* 0x02284002030075a7 */ /* 0x001064000802017f */
[----:B-1----:R-:W-:Y:S05]  /*13550*/  @!P1 NANOSLEEP.SYNCS 0x989680 ;  /* 0x009896800000995d */ /* 0x002fea0003900000 */
[----:B------:R-:W1:Y:S02]  /*13560*/  @!P1 SYNCS.PHASECHK.TRANS64 P1, [R3+URZ+0x22840], R2 ;  /* 0x02284002030095a7 */ /* 0x000e64000802007f */
[----:B-1----:R-:W-:Y:S05]  /*13570*/  @!P1 BRA `(.L_x_6971) ;  /* 0xfffffffc00f09947 */ /* 0x002fea000383ffff */
[----:B------:R-:W-:Y:S05]  /*13580*/  BRA `(.L_x_7099) ;  /* 0xffffffc000887947 */ /* 0x000fea000383ffff */
.L_x_6973:
[----:B-1----:R1:W2:Y:S02]  /*13590*/  SYNCS.PHASECHK.TRANS64.TRYWAIT P1, [R37+URZ+0x22840], R0 ;  /* 0x02284000250075a7 */ /* 0x0022a4000802017f */
[----:B--2---:R-:W-:Y:S05]  /*135a0*/  @!P1 NANOSLEEP.SYNCS 0x989680 ;  /* 0x009896800000995d */ /* 0x004fea0003900000 */
[----:B------:R-:W2:Y:S02]  /*135b0*/  @!P1 SYNCS.PHASECHK.TRANS64 P1, [R37+URZ+0x22840], R0 ;  /* 0x02284000250095a7 */ /* 0x000ea4000802007f */
[----:B--2---:R-:W-:Y:S05]  /*135c0*/  @!P1 BRA `(.L_x_6973) ;  /* 0xfffffffc00f09947 */ /* 0x004fea000383ffff */
[----:B------:R-:W-:Y:S05]  /*135d0*/  BRA `(.L_x_7100) ;  /* 0xffffffc000987947 */ /* 0x000fea000383ffff */
.L_x_6975:
[----:B--2---:R2:W3:Y:S02]  /*135e0*/  SYNCS.PHASECHK.TRANS64.TRYWAIT P1, [R3+URZ+0x22860], R2 ;  /* 0x02286002030075a7 */ /* 0x0044e4000802017f */
[----:B---3--:R-:W-:Y:S05]  /*135f0*/  @!P1 NANOSLEEP.SYNCS 0x989680 ;  /* 0x009896800000995d */ /* 0x008fea0003900000 */
[----:B------:R-:W3:Y:S02]  /*13600*/  @!P1 SYNCS.PHASECHK.TRANS64 P1, [R3+URZ+0x22860], R2 ;  /* 0x02286002030095a7 */ /* 0x000ee4000802007f */
[----:B---3--:R-:W-:Y:S05]  /*13610*/  @!P1 BRA `(.L_x_6975) ;  /* 0xfffffffc00f09947 */ /* 0x008fea000383ffff */
[----:B------:R-:W-:Y:S05]  /*13620*/  BRA `(.L_x_7101) ;  /* 0xffffffc000947947 */ /* 0x000fea000383ffff */
.L_x_6977:
[----:B---3--:R3:W4:Y:S02]  /*13630*/  SYNCS.PHASECHK.TRANS64.TRYWAIT P1, [R37+URZ+0x22860], R0 ;  /* 0x02286000250075a7 */ /* 0x008724000802017f */
[----:B----4-:R-:W-:Y:S05]  /*13640*/  @!P1 NANOSLEEP.SYNCS 0x989680 ;  /* 0x009896800000995d */ /* 0x010fea0003900000 */
[----:B------:R-:W4:Y:S02]  /*13650*/  @!P1 SYNCS.PHASECHK.TRANS64 P1, [R37+URZ+0x22860], R0 ;  /* 0x02286000250095a7 */ /* 0x000f24000802007f */
[----:B----4-:R-:W-:Y:S05]  /*13660*/  @!P1 BRA `(.L_x_6977) ;  /* 0xfffffffc00f09947 */ /* 0x010fea000383ffff */
[----:B------:R-:W-:Y:S05]  /*13670*/  BRA `(.L_x_7102) ;  /* 0xffffffc000907947 */ /* 0x000fea000383ffff */
.L_x_6979:
[----:B----4-:R4:W0:Y:S02]  /*13680*/  SYNCS.PHASECHK.TRANS64.TRYWAIT P1, [R3+URZ+0x22880], R2 ;  /* 0x02288002030075a7 */ /* 0x010824000802017f */
[----:B0-----:R-:W-:Y:S05]  /*13690*/  @!P1 NANOSLEEP.SYNCS 0x989680 ;  /* 0x009896800000995d */ /* 0x001fea0003900000 */
[----:B------:R-:W0:Y:S02]  /*136a0*/  @!P1 SYNCS.PHASECHK.TRANS64 P1, [R3+URZ+0x22880], R2 ;  /* 0x02288002030095a7 */ /* 0x000e24000802007f */
[----:B0-----:R-:W-:Y:S05]  /*136b0*/  @!P1 BRA `(.L_x_6979) ;  /* 0xfffffffc00f09947 */ /* 0x001fea000383ffff */
[----:B------:R-:W-:Y:S05]  /*136c0*/  BRA `(.L_x_7103) ;  /* 0xffffffc0008c7947 */ /* 0x000fea000383ffff */
.L_x_7104:
        /* <DEDUP_REMOVED lines=11> */
.L_x_15843:


//--------------------- .text._ZN7cutlass13device_kernelIN5flash11enable_sm90INS1_16FlashAttnFwdSm90INS1_25CollectiveMainloopFwdSm90ILi2EN4cute5tupleIJNS5_1CILi1EEES8_S8_EEENS6_IJNS7_ILi128EEENS7_ILi160EEESA_EEELi128ENS_12float_e4m3_tEfNS_4arch4Sm90ELb0ELb0ELb1ELb1ELb1ELb0ELb0ELb1ELb1ELb1ELb0ELb0EEENS1_21CollectiveEpilogueFwdINS6_IJSA_SA_SB_EEES9_NS_10bfloat16_tESF_Li256ELb1ELb1ELb0ELb1EEENS1_36VarlenDynamicPersistentTileSchedulerILi128ELi160ELi256ELi128ELb0ELb1ELb1ELb0ELb1ELb1EEEEEEEEEvNT_6ParamsE --------------------------
	.section	.text._ZN7cutlass13device_kernelIN5flash11enable_sm90INS1_16FlashAttnFwdSm90INS1_25CollectiveMainloopFwdSm90ILi2EN4cute5tupleIJNS5_1CILi1EEES8_S8_EEENS6_IJNS7_ILi128EEENS7_ILi160EEESA_EEELi128ENS_12float_e4m3_tEfNS_4arch4Sm90ELb0ELb0ELb1ELb1ELb1ELb0ELb0ELb1ELb1ELb1ELb0ELb0EEENS1_21CollectiveEpilogueFwdINS6_IJSA_SA_SB_EEES9_NS_10bfloat16_tESF_Li256ELb1ELb1ELb0ELb1EEENS1_36VarlenDynamicPersistentTileSchedulerILi128ELi160ELi256ELi128ELb0ELb1ELb1ELb0ELb1ELb1EEEEEEEEEvNT_6ParamsE,"ax",@progbits
	.align	128
.text._ZN7cutlass13device_kernelIN5flash11enable_sm90INS1_16FlashAttnFwdSm90INS1_25CollectiveMainloopFwdSm90ILi2EN4cute5tupleIJNS5_1CILi1EEES8_S8_EEENS6_IJNS7_ILi128EEENS7_ILi160EEESA_EEELi128ENS_12float_e4m3_tEfNS_4arch4Sm90ELb0ELb0ELb1ELb1ELb1ELb0ELb0ELb1ELb1ELb1ELb0ELb0EEENS1_21CollectiveEpilogueFwdINS6_IJSA_SA_SB_EEES9_NS_10bfloat16_tESF_Li256ELb1ELb1ELb0ELb1EEENS1_36VarlenDynamicPersistentTileSchedulerILi128ELi160ELi256ELi128ELb0ELb1ELb1ELb0ELb1ELb1EEEEEEEEEvNT_6ParamsE:
        .type           _ZN7cutlass13device_kernelIN5flash11enable_sm90INS1_16FlashAttnFwdSm90INS1_25CollectiveMainloopFwdSm90ILi2EN4cute5tupleIJNS5_1CILi1EEES8_S8_EEENS6_IJNS7_ILi128EEENS7_ILi160EEESA_EEELi128ENS_12float_e4m3_tEfNS_4arch4Sm90ELb0ELb0ELb1ELb1ELb1ELb0ELb0ELb1ELb1ELb1ELb0ELb0EEENS1_21CollectiveEpilogueFwdINS6_IJSA_SA_SB_EEES9_NS_10bfloat16_tESF_Li256ELb1ELb1ELb0ELb1EEENS1_36VarlenDynamicPersistentTileSchedulerILi128ELi160ELi256ELi128ELb0ELb1ELb1ELb0ELb1ELb1EEEEEEEEEvNT_6ParamsE,@function
        .size           _ZN7cutlass13device_kernelIN5flash11enable_sm90INS1_16FlashAttnFwdSm90INS1_25CollectiveMainloopFwdSm90ILi2EN4cute5tupleIJNS5_1CILi1EEES8_S8_EEENS6_IJNS7_ILi128EEENS7_ILi160EEESA_EEELi128ENS_12float_e4m3_tEfNS_4arch4Sm90ELb0ELb0ELb1ELb1ELb1ELb0ELb0ELb1ELb1ELb1ELb0ELb0EEENS1_21CollectiveEpilogueFwdINS6_IJSA_SA_SB_EEES9_NS_10bfloat16_tESF_Li256ELb1ELb1ELb0ELb1EEENS1_36VarlenDynamicPersistentTileSchedulerILi128ELi160ELi256ELi128ELb0ELb1ELb1ELb0ELb1ELb1EEEEEEEEEvNT_6ParamsE,(.L_x_15844 - _ZN7cutlass13device_kernelIN5flash11enable_sm90INS1_16FlashAttnFwdSm90INS1_25CollectiveMainloopFwdSm90ILi2EN4cute5tupleIJNS5_1CILi1EEES8_S8_EEENS6_IJNS7_ILi128EEENS7_ILi160EEESA_EEELi128ENS_12float_e4m3_tEfNS_4arch4Sm90ELb0ELb0ELb1ELb1ELb1ELb0ELb0ELb1ELb1ELb1ELb0ELb0EEENS1_21CollectiveEpilogueFwdINS6_IJSA_SA_SB_EEES9_NS_10bfloat16_tESF_Li256ELb1ELb1ELb0ELb1EEENS1_36VarlenDynamicPersistentTileSchedulerILi128ELi160ELi256ELi128ELb0ELb1ELb1ELb0ELb1ELb1EEEEEEEEEvNT_6ParamsE)
        .other          _ZN7cutlass13device_kernelIN5flash11enable_sm90INS1_16FlashAttnFwdSm90INS1_25CollectiveMainloopFwdSm90ILi2EN4cute5tupleIJNS5_1CILi1EEES8_S8_EEENS6_IJNS7_ILi128EEENS7_ILi160EEESA_EEELi128ENS_12float_e4m3_tEfNS_4arch4Sm90ELb0ELb0ELb1ELb1ELb1ELb0ELb0ELb1ELb1ELb1ELb0ELb0EEENS1_21CollectiveEpilogueFwdINS6_IJSA_SA_SB_EEES9_NS_10bfloat16_tESF_Li256ELb1ELb1ELb0ELb1EEENS1_36VarlenDynamicPersistentTileSchedulerILi128ELi160ELi256ELi128ELb0ELb1ELb1ELb0ELb1ELb1EEEEEEEEEvNT_6ParamsE,@"STO_CUDA_ENTRY STV_DEFAULT"
_ZN7cutlass13device_kernelIN5flash11enable_sm90INS1_16FlashAttnFwdSm90INS1_25CollectiveMainloopFwdSm90ILi2EN4cute5tupleIJNS5_1CILi1EEES8_S8_EEENS6_IJNS7_ILi128EEENS7_ILi160EEESA_EEELi128ENS_12float_e4m3_tEfNS_4arch4Sm90ELb0ELb0ELb1ELb1ELb1ELb0ELb0ELb1ELb1ELb1ELb0ELb0EEENS1_21CollectiveEpilogueFwdINS6_IJSA_SA_SB_EEES9_NS_10bfloat16_tESF_Li256ELb1ELb1ELb0ELb1EEENS1_36VarlenDynamicPersistentTileSchedulerILi128ELi160ELi256ELi128ELb0ELb1ELb1ELb0ELb1ELb1EEEEEEEEEvNT_6ParamsE:
        /* <DEDUP_REMOVED lines=45> */
.L_x_7105:
        /* <DEDUP_REMOVED lines=22> */
.L_x_7106:
        /* <DEDUP_REMOVED lines=18> */
.L_x_7107:
        /* <DEDUP_REMOVED lines=22> */
.L_x_7108:
        /* <DEDUP_REMOVED lines=24> */
.L_x_7109:
        /* <DEDUP_REMOVED lines=8> */
.L_x_7111:
        /* <DEDUP_REMOVED lines=29> */
[----:B------:R-:W-:Y:S02]  /*0a80*/  LEA.HI R0, R3, R194, RZ, 0x7 ;  /* 0x000000c203007211 */ /* 0x000fe400078f38ff */
[----:B------:R-:W-:Y:S01]  /*0a90*/  SHF.R.S32.HI R7, RZ, 0x4, R2 ;  /* 0x00000004ff077819 */ /* 0x000fe20000011402 */
[----:B------:R-:W-:Y:S01]  /*0aa0*/  IMAD.SHL.U32 R4, R4, 0x20, RZ ;  /* 0x0000002004047824 */ /* 0x000fe200078e00ff */
[----:B------:R-:W-:Y:S02]  /*0ab0*/  LOP3.LUT R5, R2, 0x3fffff0, RZ, 0xc0, !PT ;  /* 0x03fffff002057812 */ /* 0x000fe400078ec0ff */
[----:B------:R-:W-:Y:S02]  /*0ac0*/  LOP3.LUT R19, R0, 0xffffff80, RZ, 0xc0, !PT ;  /* 0xffffff8000137812 */ /* 0x000fe400078ec0ff */
[----:B------:R-:W-:Y:S01]  /*0ad0*/  LEA.HI R2, R2, R7, RZ, 0x1 ;  /* 0x0000000702027211 */ /* 0x000fe200078f08ff */
[----:B------:R-:W-:Y:S01]  /*0ae0*/  IMAD.IADD R5, R194, 0x1, -R5 ;  /* 0x00000001c2057824 */ /* 0x000fe200078e0a05 */
[----:B------:R-:W-:Y:S01]  /*0af0*/  LOP3.LUT R4, R4, 0xfffffc00, RZ, 0xc0, !PT ;  /* 0xfffffc0004047812 */ /* 0x000fe200078ec0ff */
[----:B------:R-:W-:Y:S01]  /*0b00*/  IMAD.IADD R19, R194, 0x1, -R19 ;  /* 0x00000001c2137824 */ /* 0x000fe200078e0a13 */
[----:B------:R-:W-:-:S02]  /*0b10*/  LOP3.LUT R2, R2, 0x1ffffffe, RZ, 0xc0, !PT ;  /* 0x1ffffffe02027812 */ /* 0x000fc400078ec0ff */
[----:B------:R-:W-:Y:S01]  /*0b20*/  SHF.R.S32.HI R23, RZ, 0x7, R0 ;  /* 0x00000007ff177819 */ /* 0x000fe20000011400 */
[----:B------:R-:W-:Y:S01]  /*0b30*/  IMAD R5, R5, 0x40, R4 ;  /* 0x0000004005057824 */ /* 0x000fe200078e0204 */
[----:B------:R-:W-:Y:S02]  /*0b40*/  IADD3 R2, R7, -R2, RZ ;  /* 0x8000000207027210 */ /* 0x000fe40007ffe0ff */
[----:B------:R-:W-:Y:S02]  /*0b50*/  SHF.R.S32.HI R6, RZ, 0x1f, R19 ;  /* 0x0000001fff067819 */ /* 0x000fe40000011413 */
[----:B------:R-:W-:Y:S01]  /*0b60*/  LEA.HI R4, R3, R194, RZ, 0x2 ;  /* 0x000000c203047211 */ /* 0x000fe200078f10ff */
[----:B------:R-:W-:Y:S01]  /*0b70*/  IMAD R191, R2, 0x8, R5 ;  /* 0x0000000802bf7824 */ /* 0x000fe200078e0205 */
[----:B------:R-:W-:Y:S02]  /*0b80*/  LEA.HI R8, R6, R19, RZ, 0x2 ;  /* 0x0000001306087211 */ /* 0x000fe400078f10ff */
[----:B------:R-:W-:-:S02]  /*0b90*/  LOP3.LUT R5, R4, 0xfffffffc, RZ, 0xc0, !PT ;  /* 0xfffffffc04057812 */ /* 0x000fc400078ec0ff */
[--C-:B------:R-:W-:Y:S02]  /*0ba0*/  SHF.R.S32.HI R9, RZ, 0x2, R8.reuse ;  /* 0x00000002ff097819 */ /* 0x100fe40000011408 */
[----:B------:R-:W-:Y:S01]  /*0bb0*/  SHF.R.S32.HI R10, RZ, 0x1f, R8 ;  /* 0x0000001fff0a7819 */ /* 0x000fe20000011408 */
[----:B------:R-:W-:Y:S01]  /*0bc0*/  IMAD.IADD R5, R194, 0x1, -R5 ;  /* 0x00000001c2057824 */ /* 0x000fe200078e0a05 */
[----:B------:R-:W-:Y:S02]  /*0bd0*/  LEA.HI R3, R3, R194, RZ, 0x3 ;  /* 0x000000c203037211 */ /* 0x000fe400078f18ff */
[----:B------:R-:W-:Y:S02]  /*0be0*/  LEA.HI R10, R10, R9, RZ, 0x3 ;  /* 0x000000090a0a7211 */ /* 0x000fe400078f18ff */
[----:B------:R-:W-:Y:S02]  /*0bf0*/  LEA.HI R2, R5, R5, RZ, 0x1 ;  /* 0x0000000505027211 */ /* 0x000fe400078f08ff */
[----:B------:R-:W-:-:S02]  /*0c00*/  LOP3.LUT R17, R3, 0xfffffff8, RZ, 0xc0, !PT ;  /* 0xfffffff803117812 */ /* 0x000fc400078ec0ff */
[----:B------:R-:W-:Y:S02]  /*0c10*/  LOP3.LUT R10, R10, 0xfffffff8, RZ, 0xc0, !PT ;  /* 0xfffffff80a0a7812 */ /* 0x000fe400078ec0ff */
[----:B------:R-:W-:Y:S02]  /*0c20*/  LEA.HI R6, R6, R19, RZ, 0x5 ;  /* 0x0000001306067211 */ /* 0x000fe400078f28ff */
[----:B------:R-:W-:Y:S01]  /*0c30*/  LEA.HI R0, R0, R23, RZ, 0x1 ;  /* 0x0000001700007211 */ /* 0x000fe200078f08ff */
[----:B------:R-:W-:Y:S01]  /*0c40*/  IMAD.IADD R9, R9, 0x1, -R10 ;  /* 0x0000000109097824 */ /* 0x000fe200078e0a0a */
[----:B------:R-:W-:Y:S02]  /*0c50*/  LOP3.LUT R2, R2, 0x1ffffffe, RZ, 0xc0, !PT ;  /* 0x1ffffffe02027812 */ /* 0x000fe400078ec0ff */
[----:B------:R-:W-:Y:S02]  /*0c60*/  IADD3 R17, R194, -R17, RZ ;  /* 0x80000011c2117210 */ /* 0x000fe40007ffe0ff */
[----:B------:R-:W-:Y:S01]  /*0c70*/  SHF.R.S32.HI R6, RZ, 0x5, R6 ;  /* 0x00000005ff067819 */ /* 0x000fe20000011406 */
[----:B------:R-:W-:Y:S01]  /*0c80*/  IMAD.IADD R5, R5, 0x1, -R2 ;  /* 0x0000000105057824 */ /* 0x000fe200078e0a02 */
        /* <DEDUP_REMOVED lines=8> */
[----:B------:R-:W-:Y:S02]  /*0d10*/  IMAD.IADD R8, R19, 0x1, -R8 ;  /* 0x0000000113087824 */ /* 0x000fe400078e0a08 */
[----:B------:R-:W-:Y:S01]  /*0d20*/  IMAD R188, R0, 0x40, R9 ;  /* 0x0000004000bc7824 */ /* 0x000fe200078e0209 */
[----:B------:R-:W-:Y:S01]  /*0d30*/  SHF.R.S32.HI R192, RZ, 0x1f, R16 ;  /* 0x0000001fffc07819 */ /* 0x000fe20000011410 */
[----:B------:R-:W-:Y:S02]  /*0d40*/  IMAD R189, R8, R189, 0xa0 ;  /* 0x000000a008bd7424 */ /* 0x000fe400078e02bd */
[----:B------:R-:W-:-:S07]  /*0d50*/  IMAD R190, R5, 0x8, R188 ;  /* 0x0000000805be7824 */ /* 0x000fce00078e02bc */
.L_x_7157:
        /* <DEDUP_REMOVED lines=18> */
[----:B------:R-:W-:Y:S01]  /*0e80*/  MOV R4, UR6 ;  /* 0x0000000600047c02 */ /* 0x000fe20008000f00 */
[----:B------:R-:W-:-:S02]  /*0e90*/  IMAD.U32 R6, RZ, RZ, UR8 ;  /* 0x00000008ff067e24 */ /* 0x000fc4000f8e00ff */
[----:B------:R-:W-:Y:S01]  /*0ea0*/  IMAD.U32 R5, RZ, RZ, UR7 ;  /* 0x00000007ff057e24 */ /* 0x000fe2000f8e00ff */
[----:B------:R-:W-:Y:S01]  /*0eb0*/  ULDC.64 UR6, c[0x0][0x418] ;  /* 0x0001060000067ab9 */ /* 0x000fe20000000a00 */
[----:B---3--:R-:W-:-:S03]  /*0ec0*/  IMAD.U32 R7, RZ, RZ, UR9 ;  /* 0x00000009ff077e24 */ /* 0x008fc6000f8e00ff */
[----:B------:R-:W2:Y:S04]  /*0ed0*/  @P0 LDG.E R4, desc[UR50][R4.64] ;  /* 0x0000003204040981 */ /* 0x000ea8000c1e1900 */
[----:B------:R-:W3:Y:S01]  /*0ee0*/  @P1 LDG.E R6, desc[UR50][R6.64] ;  /* 0x0000003206061981 */ /* 0x000ee2000c1e1900 */
        /* <DEDUP_REMOVED lines=9> */
[----:B-----5:R-:W-:-:S02]  /*0f80*/  CS2R R8, SRZ ;  /* 0x0000000000087805 */ /* 0x020fc4000001ff00 */
        /* <DEDUP_REMOVED lines=21> */
[----:B------:R-:W-:Y:S02]  /*10e0*/  MOV R60, RZ ;  /* 0x000000ff003c7202 */ /* 0x000fe40000000f00 */
[----:B------:R-:W-:Y:S01]  /*10f0*/  CS2R R92, SRZ ;  /* 0x00000000005c7805 */ /* 0x000fe2000001ff00 */
[----:B------:R-:W-:Y:S01]  /*1100*/  IMAD.MOV.U32 R64, RZ, RZ, RZ ;  /* 0x000000ffff407224 */ /* 0x000fe200078e00ff */
[----:B--2---:R-:W-:Y:S02]  /*1110*/  @P0 R2UR UR49, R4 ;  /* 0x00000000043102ca */ /* 0x004fe400000e0000 */
[----:B------:R-:W-:-:S02]  /*1120*/  PLOP3.LUT P0, PT, PT, PT, PT, 0x80, 0x0 ;  /* 0x000000000000781c */ /* 0x000fc40003f0f070 */
        /* <DEDUP_REMOVED lines=15> */
.L_x_7112:
        /* <DEDUP_REMOVED lines=11> */
[----:B------:R-:W-:Y:S01]  /*12d0*/  UIMAD.WIDE UR4, UR4, 0x66666667, URZ ;  /* 0x66666667040478a5 */ /* 0x000fe2000f8e023f */
[----:B------:R-:W-:-:S02]  /*12e0*/  CS2R R96, SRZ ;  /* 0x0000000000607805 */ /* 0x000fc4000001ff00 */
[----:B------:R-:W-:Y:S02]  /*12f0*/  MOV R76, RZ ;  /* 0x000000ff004c7202 */ /* 0x000fe40000000f00 */
[----:B------:R-:W-:Y:S01]  /*1300*/  CS2R R98, SRZ ;  /* 0x0000000000627805 */ /* 0x000fe2000001ff00 */
[----:B------:R-:W-:Y:S01]  /*1310*/  USHF.R.U32.HI UR48, URZ, 0x1f, UR5 ;  /* 0x0000001f3f307899 */ /* 0x000fe20008011605 */
[----:B------:R-:W-:Y:S01]  /*1320*/  IMAD.MOV.U32 R80, RZ, RZ, RZ ;  /* 0x000000ffff507224 */ /* 0x000fe200078e00ff */
[----:B------:R-:W-:Y:S02]  /*1330*/  CS2R R100, SRZ ;  /* 0x0000000000647805 */ /* 0x000fe4000001ff00 */
[----:B------:R-:W-:Y:S02]  /*1340*/  ULEA.HI.SX32 UR48, UR5, UR48, 0x1a ;  /* 0x0000003005307291 */ /* 0x000fe4000f8fd23f */
[----:B------:R-:W-:Y:S10]  /*1350*/  @!P1 BRA `(.L_x_7113) ;  /* 0x0000007c00309947 */ /* 0x000ff40003800000 */
        /* <DEDUP_REMOVED lines=31> */
.L_x_7114:
        /* <DEDUP_REMOVED lines=54> */
.L_x_7257:
[----:B------:R-:W-:Y:S05]  /*18b0*/  @!P0 BRA `(.L_x_7116) ;  /* 0x0000000000048947 */ /* 0x000fea0003800000 */
[----:B------:R-:W-:Y:S01]  /*18c0*/  BPT.TRAP 0x1 ;  /* 0x000000040000795c */ /* 0x000fe20000300000 */
.L_x_7116:
[----:B------:R-:W-:Y:S02]  /*18d0*/  IMAD.U32 R4, RZ, RZ, UR37 ;  /* 0x00000025ff047e24 */ /* 0x000fe4000f8e00ff */
[----:B0-----:R-:W-:-:S03]  /*18e0*/  IMAD.U32 R3, RZ, RZ, UR36 ;  /* 0x00000024ff037e24 */ /* 0x001fc6000f8e00ff */
[----:B------:R-:W-:Y:S02]  /*18f0*/  LEA R4, R4, UR52, 0x3 ;  /* 0x0000003404047c11 */ /* 0x000fe4000f8e18ff */
[----:B------:R-:W-:-:S04]  /*1900*/  SHF.L.U32 R3, R3, 0x1f, RZ ;  /* 0x0000001f03037819 */ /* 0x000fc800000006ff */
[----:B------:R0:W1:Y:S01]  /*1910*/  SYNCS.PHASECHK.TRANS64.TRYWAIT P1, [R4+URZ+0x22830], R3 ;  /* 0x02283003040075a7 */ /* 0x000062000802017f */
[----:B------:R-:W-:Y:S05]  /*1920*/  @!P0 BRA `(.L_x_7117) ;  /* 0x0000000000048947 */ /* 0x000fea0003800000 */
[----:B------:R-:W-:Y:S01]  /*1930*/  BPT.TRAP 0x1 ;  /* 0x000000040000795c */ /* 0x000fe20000300000 */
.L_x_7117:
[----:B-1----:R-:W-:Y:S05]  /*1940*/  @P1 BRA `(.L_x_7118) ;  /* 0x0000000000081947 */ /* 0x002fea0003800000 */
[----:B------:R-:W1:Y:S02]  /*1950*/  SYNCS.PHASECHK.TRANS64.TRYWAIT P1, [R4+URZ+0x22830], R3 ;  /* 0x02283003040075a7 */ /* 0x000e64000802017f */
[----:B-1----:R-:W-:Y:S05]  /*1960*/  @!P1 BRA `(.L_x_7119) ;  /* 0x0000010800549947 */ /* 0x002fea0003800000 */
.L_x_7118:
[----:B------:R-:W-:Y:S01]  /*1970*/  UIADD3 UR4, UR52, 0x18400, URZ ;  /* 0x0001840034047890 */ /* 0x000fe2000fffe03f */
[----:B------:R-:W-:-:S03]  /*1980*/  IMAD.MOV.U32 R87, RZ, RZ, RZ ;  /* 0x000000ffff577224 */ /* 0x000fc600078e00ff */
[----:B------:R-:W-:-:S04]  /*1990*/  USHF.R.U32.HI UR4, URZ, 0x4, UR4 ;  /* 0x000000043f047899 */ /* 0x000fc80008011604 */
[----:B------:R-:W-:-:S06]  /*19a0*/  ULOP3.LUT UR4, UR4, 0x3fff, URZ, 0xc0, !UPT ;  /* 0x00003fff04047892 */ /* 0x000fcc000f8ec03f */
[----:B01----:R-:W-:Y:S01]  /*19b0*/  MOV R3, UR4 ;  /* 0x0000000400037c02 */ /* 0x003fe20008000f00 */
        /* <DEDUP_REMOVED lines=131> */
.L_x_7120:
        /* <DEDUP_REMOVED lines=8> */
[----:B------:R-:W-:Y:S02]  /*2270*/  IMAD.U32 R94, RZ, RZ, UR48 ;  /* 0x00000030ff5e7e24 */ /* 0x000fe4000f8e00ff */
        /* <DEDUP_REMOVED lines=22> */
[----:B-1----:R-:W-:-:S02]  /*23e0*/  VIADD R41, R189, UR49 ;  /* 0x00000031bd297c36 */ /* 0x002fc40008000000 */
[C---:B------:R-:W-:Y:S01]  /*23f0*/  FMUL.FTZ R80, R0.reuse, R89 ;  /* 0x0000005900507220 */ /* 0x040fe20000410000 */
[C---:B------:R-:W-:Y:S01]  /*2400*/  FMUL.FTZ R84, R0.reuse, R93 ;  /* 0x0000005d00547220 */ /* 0x040fe20000410000 */
[----:B------:R-:W-:Y:S01]  /*2410*/  FMUL.FTZ R13, R0, R115 ;  /* 0x00000073000d7220 */ /* 0x000fe20000410000 */
        /* <DEDUP_REMOVED lines=11> */
[----:B------:R-:W1:Y:S01]  /*24d0*/  MUFU.TANH R21, R21 ;  /* 0x0000001500157308 */ /* 0x000e620000002400 */
[----:B0-----:R-:W-:Y:S01]  /*24e0*/  FSEL R8, R8, -INF , P3 ;  /* 0xff80000008087808 */ /* 0x001fe20001800000 */
[----:B------:R-:W-:Y:S01]  /*24f0*/  FMUL.FTZ R145, R0, R101 ;  /* 0x0000006500917220 */ /* 0x000fe20000410000 */
[----:B------:R-:W-:Y:S01]  /*2500*/  ISETP.GT.AND P1, PT, R94, 0x9, PT ;  /* 0x000000095e00780c */ /* 0x000fe20003f24270 */
[C---:B------:R-:W-:Y:S01]  /*2510*/  FMUL.FTZ R25, R0.reuse, R25 ;  /* 0x0000001900197220 */ /* 0x040fe20000410000 */
[----:B--2---:R-:W-:Y:S01]  /*2520*/  FSEL R71, R11, -INF , P2 ;  /* 0xff8000000b477808 */ /* 0x004fe20001000000 */
[----:B------:R-:W-:Y:S01]  /*2530*/  FMUL.FTZ R77, R0, R95 ;  /* 0x0000005f004d7220 */ /* 0x000fe20000410000 */
[C---:B------:R-:W-:Y:S01]  /*2540*/  ISETP.GT.AND P6, PT, R94.reuse, 0x10, PT ;  /* 0x000000105e00780c */ /* 0x040fe20003fc4270 */
[----:B------:R-:W0:Y:S01]  /*2550*/  MUFU.TANH R6, R6 ;  /* 0x0000000600067308 */ /* 0x000e220000002400 */
[----:B------:R-:W-:Y:S01]  /*2560*/  ISETP.GT.AND P5, PT, R94, 0x11, PT ;  /* 0x000000115e00780c */ /* 0x000fe20003fa4270 */
        /* <DEDUP_REMOVED lines=23> */
[----:B-1----:R-:W-:Y:S01]  /*26e0*/  FSEL R69, R7, -INF , P4 ;  /* 0xff80000007457808 */ /* 0x002fe20002000000 */
[----:B------:R-:W-:Y:S01]  /*26f0*/  FMUL.FTZ R46, R0, R46 ;  /* 0x0000002e002e7220 */ /* 0x000fe20000410000 */
[----:B0-----:R-:W-:Y:S01]  /*2700*/  FSEL R7, R6, -INF , P4 ;  /* 0xff80000006077808 */ /* 0x001fe20002000000 */
[C---:B------:R-:W-:Y:S01]  /*2710*/  FMUL.FTZ R52, R0.reuse, R52 ;  /* 0x0000003400347220 */ /* 0x040fe20000410000 */
[----:B------:R-:W-:Y:S01]  /*2720*/  FMNMX.FTZ R96, R69, R8, !PT ;  /* 0x0000000845607209 */ /* 0x000fe20007810000 */
[----:B------:R-:W-:Y:S01]  /*2730*/  FMUL.FTZ R24, R0, R24 ;  /* 0x0000001800187220 */ /* 0x000fe20000410000 */
[----:B------:R-:W-:Y:S01]  /*2740*/  ISETP.GT.AND P4, PT, R94, 0x18, PT ;  /* 0x000000185e00780c */ /* 0x000fe20003f84270 */
[----:B------:R-:W0:Y:S01]  /*2750*/  MUFU.TANH R76, R76 ;  /* 0x0000004c004c7308 */ /* 0x000e220000002400 */
[----:B------:R-:W-:Y:S01]  /*2760*/  FMNMX.FTZ R96, R71, R96, !PT ;  /* 0x0000006047607209 */ /* 0x000fe20007810000 */
[----:B------:R-:W-:Y:S01]  /*2770*/  FMUL.FTZ R53, R0, R53 ;  /* 0x0000003500357220 */ /* 0x000fe20000410000 */
[----:B--2---:R-:W-:Y:S01]  /*2780*/  FSEL R103, R72, -INF , P5 ;  /* 0xff80000048677808 */ /* 0x004fe20002800000 */
[C---:B------:R-:W-:Y:S01]  /*2790*/  FMUL.FTZ R47, R0.reuse, R47 ;  /* 0x0000002f002f7220 */ /* 0x040fe20000410000 */
[C---:B------:R-:W-:Y:S01]  /*27a0*/  FMUL.FTZ R50, R0.reuse, R50 ;  /* 0x0000003200327220 */ /* 0x040fe20000410000 */
[C---:B------:R-:W-:Y:S01]  /*27b0*/  FMUL.FTZ R28, R0.reuse, R28 ;  /* 0x0000001c001c7220 */ /* 0x040fe20000410000 */
[C---:B------:R-:W-:Y:S01]  /*27c0*/  FMUL.FTZ R51, R0.reuse, R51 ;  /* 0x0000003300337220 */ /* 0x040fe20000410000 */
[----:B------:R-:W1:Y:S01]  /*27d0*/  MUFU.TANH R9, R9 ;  /* 0x0000000900097308 */ /* 0x000e620000002400 */
[----:B---3--:R-:W-:Y:S01]  /*27e0*/  FSEL R5, R5, -INF , P3 ;  /* 0xff80000005057808 */ /* 0x008fe20001800000 */
[----:B------:R-:W-:Y:S01]  /*27f0*/  FMUL.FTZ R54, R0, R54 ;  /* 0x0000003600367220 */ /* 0x000fe20000410000 */
[----:B------:R-:W-:Y:S01]  /*2800*/  ISETP.GT.AND P3, PT, R94, 0x19, PT ;  /* 0x000000195e00780c */ /* 0x000fe20003f64270 */
[C---:B------:R-:W-:Y:S01]  /*2810*/  FMUL.FTZ R26, R0.reuse, R26 ;  /* 0x0000001a001a7220 */ /* 0x040fe20000410000 */
[C---:B------:R-:W-:Y:S01]  /*2820*/  FMUL.FTZ R32, R0.reuse, R32 ;  /* 0x0000002000207220 */ /* 0x040fe20000410000 */
[C---:B------:R-:W-:Y:S01]  /*2830*/  FMUL.FTZ R55, R0.reuse, R55 ;  /* 0x0000003700377220 */ /* 0x040fe20000410000 */
[----:B------:R-:W-:Y:S01]  /*2840*/  FMUL.FTZ R36, R0, R36 ;  /* 0x0000002400247220 */ /* 0x000fe20000410000 */
[----:B------:R-:W2:Y:S01]  /*2850*/  MUFU.TANH R75, R75 ;  /* 0x0000004b004b7308 */ /* 0x000ea20000002400 */
[----:B0-----:R-:W-:Y:S01]  /*2860*/  FSEL R111, R76, -INF , P4 ;  /* 0xff8000004c6f7808 */ /* 0x001fe20002000000 */
[C---:B------:R-:W-:Y:S01]  /*2870*/  FMUL.FTZ R30, R0.reuse, R30 ;  /* 0x0000001e001e7220 */ /* 0x040fe20000410000 */
[C---:B------:R-:W-:Y:S01]  /*2880*/  FMUL.FTZ R34, R0.reuse, R34 ;  /* 0x0000002200227220 */ /* 0x040fe20000410000 */
[----:B------:R-:W-:Y:S01]  /*2890*/  ULDC UR6, c[0x0][0x988] ;  /* 0x0002620000067ab9 */ /* 0x000fe20000000800 */
[----:B------:R-:W-:Y:S01]  /*28a0*/  P2R R120, PR, RZ, 0x1 ;  /* 0x00000001ff787803 */ /* 0x000fe20000000000 */
[C---:B------:R-:W-:Y:S01]  /*28b0*/  FMUL.FTZ R38, R0.reuse, R38 ;  /* 0x0000002600267220 */ /* 0x040fe20000410000 */
[C---:B------:R-:W-:Y:S01]  /*28c0*/  FMUL.FTZ R31, R0.reuse, R31 ;  /* 0x0000001f001f7220 */ /* 0x040fe20000410000 */
[----:B------:R0:W-:Y:S01]  /*28d0*/  MUFU.TANH R131, R91 ;  /* 0x0000005b00837308 */ /* 0x0001e20000002400 */
[----:B-1----:R-:W-:Y:S01]  /*28e0*/  FSEL R9, R9, -INF , P2 ;  /* 0xff80000009097808 */ /* 0x002fe20001000000 */
[----:B------:R-:W-:Y:S01]  /*28f0*/  FMUL.FTZ R35, R0, R35 ;  /* 0x0000002300237220 */ /* 0x000fe20000410000 */
[----:B------:R-:W-:Y:S01]  /*2900*/  ISETP.GT.AND P2, PT, R94, 0x20, PT ;  /* 0x000000205e00780c */ /* 0x000fe20003f44270 */
[----:B------:R-:W-:Y:S01]  /*2910*/  FMUL.FTZ R39, R0, R39 ;  /* 0x0000002700277220 */ /* 0x000fe20000410000 */
[----:B------:R-:W-:-:S03]  /*2920*/  UISETP.GE.AND UP0, UPT, UR49, 0xa1, UPT ;  /* 0x000000a13100788c */ /* 0x000fc6000bf06270 */
[----:B------:R-:W1:Y:S01]  /*2930*/  MUFU.TANH R10, R10 ;  /* 0x0000000a000a7308 */ /* 0x000e620000002400 */
[----:B0-----:R-:W-:Y:S02]  /*2940*/  FSEL R91, R12, -INF , P1 ;  /* 0xff8000000c5b7808 */ /* 0x001fe40000800000 */
[----:B--2---:R-:W-:Y:S02]  /*2950*/  FSEL R115, R75, -INF , P3 ;  /* 0xff8000004b737808 */ /* 0x004fe40001800000 */
        /* <DEDUP_REMOVED lines=15> */
[----:B------:R-:W2:Y:S01]  /*2a50*/  MUFU.TANH R83, R83 ;  /* 0x0000005300537308 */ /* 0x000ea20000002400 */
[----:B-1----:R-:W-:-:S04]  /*2a60*/  FSEL R139, R80, -INF , P1 ;  /* 0xff800000508b7808 */ /* 0x002fc80000800000 */
[----:B------:R-:W-:-:S03]  /*2a70*/  FMNMX.FTZ R96, R139, R96, !PT ;  /* 0x000000608b607209 */ /* 0x000fc60007810000 */
[----:B------:R-:W-:Y:S01]  /*2a80*/  MUFU.TANH R20, R20 ;  /* 0x0000001400147308 */ /* 0x000fe20000002400 */
[----:B0-----:R-:W-:Y:S02]  /*2a90*/  FSEL R13, R13, -INF , P5 ;  /* 0xff8000000d0d7808 */ /* 0x001fe40002800000 */
[----:B------:R-:W-:-:S05]  /*2aa0*/  ISETP.GT.AND P5, PT, R94, 0x29, PT ;  /* 0x000000295e00780c */ /* 0x000fca0003fa4270 */
[----:B------:R-:W0:Y:S01]  /*2ab0*/  MUFU.TANH R84, R84 ;  /* 0x0000005400547308 */ /* 0x000e220000002400 */
[----:B--2---:R-:W-:-:S04]  /*2ac0*/  FSEL R121, R83, -INF , P6 ;  /* 0xff80000053797808 */ /* 0x004fc80003000000 */
[----:B------:R-:W-:-:S03]  /*2ad0*/  FMNMX.FTZ R96, R121, R96, !PT ;  /* 0x0000006079607209 */ /* 0x000fc60007810000 */
[----:B------:R-:W1:Y:S08]  /*2ae0*/  MUFU.TANH R15, R15 ;  /* 0x0000000f000f7308 */ /* 0x000e700000002400 */
[----:B------:R-:W-:Y:S01]  /*2af0*/  MUFU.TANH R88, R88 ;  /* 0x0000005800587308 */ /* 0x000fe20000002400 */
[----:B0-----:R-:W-:-:S04]  /*2b00*/  FSEL R147, R84, -INF , P5 ;  /* 0xff80000054937808 */ /* 0x001fc80002800000 */
[----:B------:R-:W-:-:S03]  /*2b10*/  FMNMX.FTZ R96, R147, R96, !PT ;  /* 0x0000006093607209 */ /* 0x000fc60007810000 */
[----:B------:R-:W-:Y:S01]  /*2b20*/  MUFU.TANH R74, R74 ;  /* 0x0000004a004a7308 */ /* 0x000fe20000002400 */
[----:B-1----:R-:W-:Y:S02]  /*2b30*/  FSEL R15, R15, -INF , P3 ;  /* 0xff8000000f0f7808 */ /* 0x002fe40001800000 */
[----:B------:R-:W-:-:S05]  /*2b40*/  ISETP.GT.AND P3, PT, R94, 0x31, PT ;  /* 0x000000315e00780c */ /* 0x000fca0003f64270 */
[----:B------:R-:W0:Y:S08]  /*2b50*/  MUFU.TANH R89, R89 ;  /* 0x0000005900597308 */ /* 0x000e300000002400 */
[----:B------:R-:W1:Y:S08]  /*2b60*/  MUFU.TANH R73, R73 ;  /* 0x0000004900497308 */ /* 0x000e700000002400 */
[----:B------:R-:W-:Y:S01]  /*2b70*/  MUFU.TANH R100, R100 ;  /* 0x0000006400647308 */ /* 0x000fe20000002400 */
[----:B0-----:R-:W-:-:S07]  /*2b80*/  FSEL R135, R89, -INF , P3 ;  /* 0xff80000059877808 */ /* 0x001fce0001800000 */
[----:B------:R-:W-:Y:S01]  /*2b90*/  MUFU.TANH R78, R78 ;  /* 0x0000004e004e7308 */ /* 0x000fe20000002400 */
[----:B-1----:R-:W-:Y:S02]  /*2ba0*/  FSEL R73, R73, -INF , P1 ;  /* 0xff80000049497808 */ /* 0x002fe40000800000 */
[----:B------:R-:W-:-:S05]  /*2bb0*/  ISETP.GT.AND P1, PT, R94, 0x39, PT ;  /* 0x000000395e00780c */ /* 0x000fca0003f24270 */
[----:B------:R0:W-:Y:S08]  /*2bc0*/  MUFU.TANH R153, R25 ;  /* 0x0000001900997308 */ /* 0x0001f00000002400 */
[----:B------:R-:W1:Y:S01]  /*2bd0*/  MUFU.TANH R145, R145 ;  /* 0x0000009100917308 */ /* 0x000e620000002400 */
[----:B0-----:R-:W-:Y:S02]  /*2be0*/  FSEL R25, R20, -INF , P4 ;  /* 0xff80000014197808 */ /* 0x001fe40002000000 */
[----:B------:R-:W-:-:S02]  /*2bf0*/  ISETP.GT.AND P4, PT, R94, 0x30, PT ;  /* 0x000000305e00780c */ /* 0x000fc40003f84270 */
[----:B------:R-:W-:Y:S02]  /*2c00*/  FMNMX.FTZ R20, R7, R5, !PT ;  /* 0x0000000507147209 */ /* 0x000fe40007810000 */
[----:B------:R-:W-:Y:S01]  /*2c10*/  FSEL R137, R88, -INF , P4 ;  /* 0xff80000058897808 */ /* 0x000fe20002000000 */
[----:B------:R-:W0:Y:S01]  /*2c20*/  MUFU.TANH R77, R77 ;  /* 0x0000004d004d7308 */ /* 0x000e220000002400 */
[----:B------:R-:W-:Y:S01]  /*2c30*/  FMNMX.FTZ R20, R9, R20, !PT ;  /* 0x0000001409147209 */ /* 0x000fe20007810000 */
[----:B------:R-:W-:Y:S01]  /*2c40*/  IMAD.U32 R88, RZ, RZ, UR6 ;  /* 0x00000006ff587e24 */ /* 0x000fe2000f8e00ff */
[----:B------:R-:W-:Y:S02]  /*2c50*/  FMNMX.FTZ R96, R137, R96, !PT ;  /* 0x0000006089607209 */ /* 0x000fe40007810000 */
[----:B------:R-:W-:Y:S02]  /*2c60*/  R2UR UR6, R4 ;  /* 0x00000000040672ca */ /* 0x000fe400000e0000 */
[----:B------:R-:W-:Y:S01]  /*2c70*/  FMNMX.FTZ R96, R135, R96, !PT ;  /* 0x0000006087607209 */ /* 0x000fe20007810000 */
[----:B------:R-:W-:Y:S01]  /*2c80*/  MUFU.TANH R90, R90 ;  /* 0x0000005a005a7308 */ /* 0x000fe20000002400 */
[----:B-1----:R-:W-:-:S07]  /*2c90*/  FSEL R145, R145, -INF , P1 ;  /* 0xff80000091917808 */ /* 0x002fce0000800000 */
[----:B------:R-:W-:Y:S01]  /*2ca0*/  MUFU.TANH R82, R82 ;  /* 0x0000005200527308 */ /* 0x000fe20000002400 */
[----:B0-----:R-:W-:Y:S01]  /*2cb0*/  FSEL R77, R77, -INF , P5 ;  /* 0xff8000004d4d7808 */ /* 0x001fe20002800000 */
[----:B------:R-:W-:Y:S01]  /*2cc0*/  UIADD3 UR6, UR6, 0x22840, URZ ;  /* 0x0002284006067890 */ /* 0x000fe2000fffe03f */
[----:B------:R-:W-:-:S03]  /*2cd0*/  ISETP.GT.AND P5, PT, R94, 0x41, PT ;  /* 0x000000415e00780c */ /* 0x000fc60003fa4270 */
[----:B------:R-:W-:Y:S01]  /*2ce0*/  UPRMT UR6, UR47, 0x654, UR6 ;  /* 0x000006542f067896 */ /* 0x000fe20008000006 */
[----:B------:R-:W-:Y:S01]  /*2cf0*/  FSEL R131, R131, -INF , P5 ;  /* 0xff80000083837808 */ /* 0x000fe20002800000 */
[----:B------:R0:W-:Y:S07]  /*2d00*/  MUFU.TANH R105, R27 ;  /* 0x0000001b00697308 */ /* 0x0001ee0000002400 */
[----:B------:R-:W-:Y:S01]  /*2d10*/  SYNCS.ARRIVE.TRANS64.RED.A1T0 RZ, [UR6], RZ ;  /* 0x000000ffffff79a7 */ /* 0x000fe20008100406 */
[----:B------:R-:W1:Y:S01]  /*2d20*/  MUFU.TANH R81, R81 ;  /* 0x0000005100517308 */ /* 0x000e620000002400 */
[----:B0-----:R-:W-:-:S02]  /*2d30*/  FSEL R27, R74, -INF , P2 ;  /* 0xff8000004a1b7808 */ /* 0x001fc40001000000 */
[----:B------:R-:W-:-:S04]  /*2d40*/  ISETP.GT.AND P2, PT, R94, 0x38, PT ;  /* 0x000000385e00780c */ /* 0x000fc80003f44270 */
[----:B------:R-:W-:Y:S01]  /*2d50*/  FSEL R123, R100, -INF , P2 ;  /* 0xff800000647b7808 */ /* 0x000fe20001000000 */
[----:B------:R0:W-:Y:S03]  /*2d60*/  MUFU.TANH R117, R60 ;  /* 0x0000003c00757308 */ /* 0x0001e60000002400 */
[----:B------:R-:W-:-:S04]  /*2d70*/  FMNMX.FTZ R96, R123, R96, !PT ;  /* 0x000000607b607209 */ /* 0x000fc80007810000 */
[----:B------:R-:W-:Y:S01]  /*2d80*/  FMNMX.FTZ R96, R145, R96, !PT ;  /* 0x0000006091607209 */ /* 0x000fe20007810000 */
[----:B------:R-:W-:Y:S01]  /*2d90*/  MUFU.TANH R86, R86 ;  /* 0x0000005600567308 */ /* 0x000fe20000002400 */
[----:B-1----:R-:W-:Y:S01]  /*2da0*/  FSEL R81, R81, -INF , P3 ;  /* 0xff80000051517808 */ /* 0x002fe20001800000 */
[----:B0-----:R-:W-:Y:S01]  /*2db0*/  FMUL.FTZ R60, R0, R66 ;  /* 0x00000042003c7220 */ /* 0x001fe20000410000 */
[----:B------:R-:W-:Y:S01]  /*2dc0*/  ISETP.GT.AND P3, PT, R94, 0x49, PT ;  /* 0x000000495e00780c */ /* 0x000fe20003f64270 */
[C---:B------:R-:W-:Y:S01]  /*2dd0*/  FMUL.FTZ R66, R0.reuse, R40 ;  /* 0x0000002800427220 */ /* 0x040fe20000410000 */
[----:B------:R-:W-:-:S03]  /*2de0*/  FMUL.FTZ R40, R0, R43 ;  /* 0x0000002b00287220 */ /* 0x000fc60000410000 */
        /* <DEDUP_REMOVED lines=11> */
[----:B------:R-:W1:Y:S01]  /*2ea0*/  MUFU.TANH R57, R57 ;  /* 0x0000003900397308 */ /* 0x000e620000002400 */
[----:B0-----:R-:W-:Y:S02]  /*2eb0*/  FSEL R85, R85, -INF , P1 ;  /* 0xff80000055557808 */ /* 0x001fe40000800000 */
[----:B------:R-:W-:-:S05]  /*2ec0*/  ISETP.GT.AND P1, PT, R94, 0x51, PT ;  /* 0x000000515e00780c */ /* 0x000fca0003f24270 */
[----:B------:R0:W-:Y:S08]  /*2ed0*/  MUFU.TANH R161, R33 ;  /* 0x0000002100a17308 */ /* 0x0001f00000002400 */
[----:B------:R-:W2:Y:S01]  /*2ee0*/  MUFU.TANH R65, R65 ;  /* 0x0000004100417308 */ /* 0x000ea20000002400 */
[----:B0-----:R-:W-:Y:S02]  /*2ef0*/  FSEL R33, R82, -INF , P4 ;  /* 0xff80000052217808 */ /* 0x001fe40002000000 */
[----:B------:R-:W-:-:S02]  /*2f00*/  ISETP.GT.AND P4, PT, R94, 0x48, PT ;  /* 0x000000485e00780c */ /* 0x000fc40003f84270 */
[----:B-1----:R-:W-:Y:S02]  /*2f10*/  FSEL R57, R57, -INF , P6 ;  /* 0xff80000039397808 */ /* 0x002fe40003000000 */
[----:B------:R-:W-:Y:S01]  /*2f20*/  FSEL R117, R117, -INF , P4 ;  /* 0xff80000075757808 */ /* 0x000fe20002000000 */
[----:B------:R-:W0:Y:S01]  /*2f30*/  MUFU.TANH R56, R56 ;  /* 0x0000003800387308 */ /* 0x000e220000002400 */
[----:B------:R-:W-:Y:S02]  /*2f40*/  ISETP.GT.AND P6, PT, R94, 0x58, PT ;  /* 0x000000585e00780c */ /* 0x000fe40003fc4270 */
[----:B------:R-:W-:-:S04]  /*2f50*/  FMNMX.FTZ R96, R117, R96, !PT ;  /* 0x0000006075607209 */ /* 0x000fc80007810000 */
[----:B------:R-:W-:Y:S01]  /*2f60*/  FMNMX.FTZ R96, R143, R96, !PT ;  /* 0x000000608f607209 */ /* 0x000fe20007810000 */
[----:B------:R-:W1:Y:S01]  /*2f70*/  MUFU.TANH R68, R68 ;  /* 0x0000004400447308 */ /* 0x000e620000002400 */
[----:B--2---:R-:W-:-:S07]  /*2f80*/  FSEL R127, R65, -INF , P1 ;  /* 0xff800000417f7808 */ /* 0x004fce0000800000 */
[----:B------:R-:W2:Y:S01]  /*2f90*/  MUFU.TANH R59, R59 ;  /* 0x0000003b003b7308 */ /* 0x000ea20000002400 */
[----:B0-----:R-:W-:Y:S02]  /*2fa0*/  FSEL R41, R56, -INF , P5 ;  /* 0xff80000038297808 */ /* 0x001fe40002800000 */
[----:B------:R-:W-:-:S04]  /*2fb0*/  ISETP.GT.AND P5, PT, R94, 0x59, PT ;  /* 0x000000595e00780c */ /* 0x000fc80003fa4270 */
[----:B------:R-:W-:Y:S01]  /*2fc0*/  FSEL R113, R113, -INF , P5 ;  /* 0xff80000071717808 */ /* 0x000fe20002800000 */
[----:B------:R0:W-:Y:S01]  /*2fd0*/  MUFU.TANH R165, R37 ;  /* 0x0000002500a57308 */ /* 0x0001e20000002400 */
[----:B-1----:R-:W-:-:S07]  /*2fe0*/  FSEL R119, R68, -INF , P6 ;  /* 0xff80000044777808 */ /* 0x002fce0003000000 */
[----:B------:R-:W1:Y:S01]  /*2ff0*/  MUFU.TANH R58, R58 ;  /* 0x0000003a003a7308 */ /* 0x000e620000002400 */
[----:B0-----:R-:W-:Y:S01]  /*3000*/  FSEL R37, R86, -INF , P2 ;  /* 0xff80000056257808 */ /* 0x001fe20001000000 */
[----:B------:R-:W-:Y:S01]  /*3010*/  IMAD.MOV.U32 R86, RZ, RZ, R87 ;  /* 0x000000ffff567224 */ /* 0x000fe200078e0057 */
[----:B------:R-:W-:Y:S02]  /*3020*/  ISETP.GT.AND P2, PT, R94, 0x50, PT ;  /* 0x000000505e00780c */ /* 0x000fe40003f44270 */
[----:B--2---:R-:W-:Y:S02]  /*3030*/  FSEL R59, R59, -INF , P4 ;  /* 0xff8000003b3b7808 */ /* 0x004fe40002000000 */
[----:B------:R-:W-:Y:S01]  /*3040*/  FSEL R129, R64, -INF , P2 ;  /* 0xff80000040817808 */ /* 0x000fe20001000000 */
[----:B------:R-:W0:Y:S01]  /*3050*/  MUFU.TANH R66, R66 ;  /* 0x0000004200427308 */ /* 0x000e220000002400 */
[----:B------:R-:W-:Y:S02]  /*3060*/  ISETP.GT.AND P4, PT, R94, 0x60, PT ;  /* 0x000000605e00780c */ /* 0x000fe40003f84270 */
[----:B------:R-:W-:-:S04]  /*3070*/  FMNMX.FTZ R96, R129, R96, !PT ;  /* 0x0000006081607209 */ /* 0x000fc80007810000 */
[----:B------:R-:W-:Y:S01]  /*3080*/  FMNMX.FTZ R96, R127, R96, !PT ;  /* 0x000000607f607209 */ /* 0x000fe20007810000 */
[----:B------:R-:W-:Y:S01]  /*3090*/  MUFU.TANH R60, R60 ;  /* 0x0000003c003c7308 */ /* 0x000fe20000002400 */
[----:B-1----:R-:W-:Y:S02]  /*30a0*/  FSEL R43, R58, -INF , P3 ;  /* 0xff8000003a2b7808 */ /* 0x002fe40001800000 */
[----:B------:R-:W-:Y:S02]  /*30b0*/  FMNMX.FTZ R96, R119, R96, !PT ;  /* 0x0000006077607209 */ /* 0x000fe40007810000 */
[----:B------:R-:W-:Y:S02]  /*30c0*/  ISETP.GT.AND P3, PT, R94, 0x61, PT ;  /* 0x000000615e00780c */ /* 0x000fe40003f64270 */
[----:B------:R-:W-:Y:S01]  /*30d0*/  FMNMX.FTZ R96, R113, R96, !PT ;  /* 0x0000006071607209 */ /* 0x000fe20007810000 */
[----:B------:R-:W1:Y:S01]  /*30e0*/  MUFU.TANH R61, R61 ;  /* 0x0000003d003d7308 */ /* 0x000e620000002400 */
[----:B0-----:R-:W-:-:S02]  /*30f0*/  FSEL R107, R66, -INF , P4 ;  /* 0xff800000426b7808 */ /* 0x001fc40002000000 */
[----:B------:R-:W-:Y:S02]  /*3100*/  FSEL R99, R99, -INF , P3 ;  /* 0xff80000063637808 */ /* 0x000fe40001800000 */
[----:B------:R-:W-:-:S03]  /*3110*/  FMNMX.FTZ R96, R107, R96, !PT ;  /* 0x000000606b607209 */ /* 0x000fc60007810000 */
[----:B------:R-:W-:Y:S01]  /*3120*/  MUFU.TANH R44, R44 ;  /* 0x0000002c002c7308 */ /* 0x000fe20000002400 */
[----:B------:R-:W-:-:S07]  /*3130*/  FMNMX.FTZ R96, R99, R96, !PT ;  /* 0x0000006063607209 */ /* 0x000fce0007810000 */
[----:B------:R-:W0:Y:S01]  /*3140*/  MUFU.TANH R63, R63 ;  /* 0x0000003f003f7308 */ /* 0x000e220000002400 */
[----:B-1----:R-:W-:Y:S02]  /*3150*/  FSEL R61, R61, -INF , P1 ;  /* 0xff8000003d3d7808 */ /* 0x002fe40000800000 */
[----:B------:R-:W-:-:S05]  /*3160*/  ISETP.GT.AND P1, PT, R94, 0x69, PT ;  /* 0x000000695e00780c */ /* 0x000fca0003f24270 */
[----:B------:R1:W2:Y:S08]  /*3170*/  MUFU.TANH R97, R45 ;  /* 0x0000002d00617308 */ /* 0x0002b00000002400 */
[----:B------:R-:W-:Y:S01]  /*3180*/  MUFU.TANH R62, R62 ;  /* 0x0000003e003e7308 */ /* 0x000fe20000002400 */
[----:B-1----:R-:W-:Y:S02]  /*3190*/  FSEL R45, R60, -INF , P2 ;  /* 0xff8000003c2d7808 */ /* 0x002fe40001000000 */
[----:B------:R-:W-:-:S02]  /*31a0*/  ISETP.GT.AND P2, PT, R94, 0x68, PT ;  /* 0x000000685e00780c */ /* 0x000fc40003f44270 */
[----:B0-----:R-:W-:Y:S02]  /*31b0*/  FSEL R63, R63, -INF , P6 ;  /* 0xff8000003f3f7808 */ /* 0x001fe40003000000 */
[----:B------:R-:W-:Y:S01]  /*31c0*/  FSEL R79, R44, -INF , P2 ;  /* 0xff8000002c4f7808 */ /* 0x000fe20001000000 */
[----:B------:R-:W0:Y:S01]  /*31d0*/  MUFU.TANH R48, R48 ;  /* 0x0000003000307308 */ /* 0x000e220000002400 */
[----:B------:R-:W-:Y:S02]  /*31e0*/  ISETP.GT.AND P6, PT, R94, 0x70, PT ;  /* 0x000000705e00780c */ /* 0x000fe40003fc4270 */
[----:B--2---:R-:W-:Y:S02]  /*31f0*/  FSEL R97, R97, -INF , P1 ;  /* 0xff80000061617808 */ /* 0x004fe40000800000 */
[----:B------:R-:W-:-:S03]  /*3200*/  FMNMX.FTZ R96, R79, R96, !PT ;  /* 0x000000604f607209 */ /* 0x000fc60007810000 */
[----:B------:R-:W1:Y:S01]  /*3210*/  MUFU.TANH R42, R42 ;  /* 0x0000002a002a7308 */ /* 0x000e620000002400 */
[----:B------:R-:W-:-:S07]  /*3220*/  FMNMX.FTZ R96, R97, R96, !PT ;  /* 0x0000006061607209 */ /* 0x000fce0007810000 */
[----:B------:R1:W-:Y:S01]  /*3230*/  MUFU.TANH R109, R49 ;  /* 0x00000031006d7308 */ /* 0x0003e20000002400 */
[----:B0-----:R-:W-:-:S04]  /*3240*/  FSEL R101, R48, -INF , P6 ;  /* 0xff80000030657808 */ /* 0x001fc80003000000 */
[----:B------:R-:W-:-:S03]  /*3250*/  FMNMX.FTZ R96, R101, R96, !PT ;  /* 0x0000006065607209 */ /* 0x000fc60007810000 */
[----:B------:R-:W-:Y:S01]  /*3260*/  MUFU.TANH R40, R40 ;  /* 0x0000002800287308 */ /* 0x000fe20000002400 */
[----:B-1----:R-:W-:Y:S02]  /*3270*/  FSEL R49, R42, -INF , P4 ;  /* 0xff8000002a317808 */ /* 0x002fe40002000000 */
[----:B------:R-:W-:-:S05]  /*3280*/  ISETP.GT.AND P4, PT, R94, 0x78, PT ;  /* 0x000000785e00780c */ /* 0x000fca0003f84270 */
[----:B------:R-:W-:Y:S08]  /*3290*/  MUFU.TANH R46, R46 ;  /* 0x0000002e002e7308 */ /* 0x000ff00000002400 */
[----:B------:R-:W0:Y:S08]  /*32a0*/  MUFU.TANH R52, R52 ;  /* 0x0000003400347308 */ /* 0x000e300000002400 */
[----:B------:R1:W-:Y:S08]  /*32b0*/  MUFU.TANH R149, R53 ;  /* 0x0000003500957308 */ /* 0x0003f00000002400 */
[----:B------:R-:W2:Y:S01]  /*32c0*/  MUFU.TANH R24, R24 ;  /* 0x0000001800187308 */ /* 0x000ea20000002400 */
[----:B0-----:R-:W-:-:S02]  /*32d0*/  FSEL R125, R52, -INF , P4 ;  /* 0xff800000347d7808 */ /* 0x001fc40002000000 */
[----:B-1----:R-:W-:Y:S02]  /*32e0*/  FSEL R53, R46, -INF , P2 ;  /* 0xff8000002e357808 */ /* 0x002fe40001000000 */
[----:B------:R-:W-:-:S03]  /*32f0*/  ISETP.GT.AND P2, PT, R94, 0x80, PT ;  /* 0x000000805e00780c */ /* 0x000fc60003f44270 */
[----:B------:R0:W-:Y:S08]  /*3300*/  MUFU.TANH R67, R47 ;  /* 0x0000002f00437308 */ /* 0x0001f00000002400 */
[----:B------:R-:W1:Y:S01]  /*3310*/  MUFU.TANH R50, R50 ;  /* 0x0000003200327308 */ /* 0x000e620000002400 */
[----:B0-----:R-:W-:Y:S02]  /*3320*/  FSEL R47, R62, -INF , P5 ;  /* 0xff8000003e2f7808 */ /* 0x001fe40002800000 */
[----:B------:R-:W-:-:S02]  /*3330*/  ISETP.GT.AND P5, PT, R94, 0x71, PT ;  /* 0x000000715e00780c */ /* 0x000fc40003fa4270 */
[----:B--2---:R-:W-:Y:S02]  /*3340*/  FSEL R151, R24, -INF , P2 ;  /* 0xff80000018977808 */ /* 0x004fe40001000000 */
[----:B------:R-:W-:Y:S01]  /*3350*/  FSEL R109, R109, -INF , P5 ;  /* 0xff8000006d6d7808 */ /* 0x000fe20002800000 */
[----:B------:R0:W-:Y:S01]  /*3360*/  MUFU.TANH R70, R51 ;  /* 0x0000003300467308 */ /* 0x0001e20000002400 */
[----:B------:R-:W-:Y:S02]  /*3370*/  FMNMX.FTZ R24, R11, R20, !PT ;  /* 0x000000140b187209 */ /* 0x000fe40007810000 */
[----:B------:R-:W-:Y:S02]  /*3380*/  FMNMX.FTZ R96, R109, R96, !PT ;  /* 0x000000606d607209 */ /* 0x000fe40007810000 */
[----:B------:R-:W-:Y:S02]  /*3390*/  FMNMX.FTZ R24, R21, R24, !PT ;  /* 0x0000001815187209 */ /* 0x000fe40007810000 */
[----:B------:R-:W-:Y:S01]  /*33a0*/  FMNMX.FTZ R96, R125, R96, !PT ;  /* 0x000000607d607209 */ /* 0x000fe20007810000 */
[----:B------:R-:W2:Y:S01]  /*33b0*/  MUFU.TANH R28, R28 ;  /* 0x0000001c001c7308 */ /* 0x000ea20000002400 */
[----:B0-----:R-:W-:-:S02]  /*33c0*/  FSEL R51, R40, -INF , P3 ;  /* 0xff80000028337808 */ /* 0x001fc40001800000 */
[----:B------:R-:W-:Y:S02]  /*33d0*/  ISETP.GT.AND P3, PT, R94, 0x79, PT ;  /* 0x000000795e00780c */ /* 0x000fe40003f64270 */
[----:B-1----:R-:W-:Y:S02]  /*33e0*/  FSEL R65, R50, -INF , P6 ;  /* 0xff80000032417808 */ /* 0x002fe40003000000 */
[----:B------:R-:W-:Y:S01]  /*33f0*/  FSEL R149, R149, -INF , P3 ;  /* 0xff80000095957808 */ /* 0x000fe20001800000 */
[----:B------:R-:W0:Y:S01]  /*3400*/  MUFU.TANH R54, R54 ;  /* 0x0000003600367308 */ /* 0x000e220000002400 */
[----:B------:R-:W-:Y:S02]  /*3410*/  ISETP.GT.AND P6, PT, R94, 0x88, PT ;  /* 0x000000885e00780c */ /* 0x000fe40003fc4270 */
[----:B------:R-:W-:Y:S02]  /*3420*/  FMNMX.FTZ R96, R149, R96, !PT ;  /* 0x0000006095607209 */ /* 0x000fe40007810000 */
[----:B------:R-:W-:-:S02]  /*3430*/  FMNMX.FTZ R24, R13, R24, !PT ;  /* 0x000000180d187209 */ /* 0x000fc40007810000 */
[----:B------:R-:W-:Y:S01]  /*3440*/  FMNMX.FTZ R96, R151, R96, !PT ;  /* 0x0000006097607209 */ /* 0x000fe20007810000 */
[----:B------:R-:W1:Y:S01]  /*3450*/  MUFU.TANH R26, R26 ;  /* 0x0000001a001a7308 */ /* 0x000e620000002400 */
[----:B--2---:R-:W-:Y:S02]  /*3460*/  FSEL R155, R28, -INF , P6 ;  /* 0xff8000001c9b7808 */ /* 0x004fe40003000000 */
[----:B------:R-:W-:-:S05]  /*3470*/  FMNMX.FTZ R24, R25, R24, !PT ;  /* 0x0000001819187209 */ /* 0x000fca0007810000 */
[----:B------:R2:W3:Y:S01]  /*3480*/  MUFU.TANH R92, R55 ;  /* 0x00000037005c7308 */ /* 0x0004e20000002400 */
[----:B0-----:R-:W-:Y:S02]  /*3490*/  FSEL R75, R54, -INF , P4 ;  /* 0xff800000364b7808 */ /* 0x001fe40002000000 */
[----:B------:R-:W-:-:S05]  /*34a0*/  ISETP.GT.AND P4, PT, R94, 0x90, PT ;  /* 0x000000905e00780c */ /* 0x000fca0003f84270 */
[----:B------:R-:W0:Y:S01]  /*34b0*/  MUFU.TANH R32, R32 ;  /* 0x0000002000207308 */ /* 0x000e220000002400 */
[----:B--2---:R-:W-:Y:S02]  /*34c0*/  FSEL R55, R67, -INF , P1 ;  /* 0xff80000043377808 */ /* 0x004fe40000800000 */
[----:B------:R-:W-:Y:S02]  /*34d0*/  ISETP.GT.AND P1, PT, R94, 0x81, PT ;  /* 0x000000815e00780c */ /* 0x000fe40003f24270 */
[----:B------:R-:W-:Y:S02]  /*34e0*/  FSEL R67, R70, -INF , P5 ;  /* 0xff80000046437808 */ /* 0x000fe40002800000 */
[----:B------:R-:W-:Y:S01]  /*34f0*/  FSEL R153, R153, -INF , P1 ;  /* 0xff80000099997808 */ /* 0x000fe20000800000 */
[----:B------:R-:W2:Y:S01]  /*3500*/  MUFU.TANH R36, R36 ;  /* 0x0000002400247308 */ /* 0x000ea20000002400 */
[----:B------:R-:W-:Y:S02]  /*3510*/  ISETP.GT.AND P5, PT, R94, 0x89, PT ;  /* 0x000000895e00780c */ /* 0x000fe40003fa4270 */
[----:B------:R-:W-:-:S02]  /*3520*/  FMNMX.FTZ R96, R153, R96, !PT ;  /* 0x0000006099607209 */ /* 0x000fc40007810000 */
[----:B------:R-:W-:Y:S02]  /*3530*/  FSEL R157, R157, -INF , P5 ;  /* 0xff8000009d9d7808 */ /* 0x000fe40002800000 */
[----:B------:R-:W-:Y:S01]  /*3540*/  FMNMX.FTZ R96, R155, R96, !PT ;  /* 0x000000609b607209 */ /* 0x000fe20007810000 */
[----:B------:R4:W5:Y:S01]  /*3550*/  MUFU.TANH R40, R30 ;  /* 0x0000001e00287308 */ /* 0x0009620000002400 */
[----:B-1----:R-:W-:Y:S02]  /*3560*/  FSEL R95, R26, -INF , P2 ;  /* 0xff8000001a5f7808 */ /* 0x002fe40001000000 */
[----:B------:R-:W-:Y:S02]  /*3570*/  FMNMX.FTZ R26, R15, R24, !PT ;  /* 0x000000180f1a7209 */ /* 0x000fe40007810000 */
[----:B---3--:R-:W-:Y:S02]  /*3580*/  FSEL R83, R92, -INF , P3 ;  /* 0xff8000005c537808 */ /* 0x008fe40001800000 */
[----:B------:R-:W-:Y:S01]  /*3590*/  ISETP.GT.AND P3, PT, R94, 0x91, PT ;  /* 0x000000915e00780c */ /* 0x000fe20003f64270 */
[----:B------:R1:W-:Y:S01]  /*35a0*/  MUFU.TANH R44, R34 ;  /* 0x00000022002c7308 */ /* 0x0003e20000002400 */
[----:B0-----:R-:W-:-:S02]  /*35b0*/  FSEL R159, R32, -INF , P4 ;  /* 0xff800000209f7808 */ /* 0x001fc40002000000 */
[----:B------:R-:W-:Y:S02]  /*35c0*/  FMNMX.FTZ R96, R157, R96, !PT ;  /* 0x000000609d607209 */ /* 0x000fe40007810000 */
[----:B------:R-:W-:Y:S02]  /*35d0*/  FMNMX.FTZ R26, R27, R26, !PT ;  /* 0x0000001a1b1a7209 */ /* 0x000fe40007810000 */
[----:B------:R-:W-:Y:S01]  /*35e0*/  ISETP.GT.AND P2, PT, R94, 0x98, PT ;  /* 0x000000985e00780c */ /* 0x000fe20003f44270 */
[----:B------:R0:W-:Y:S01]  /*35f0*/  MUFU.TANH R48, R38 ;  /* 0x0000002600307308 */ /* 0x0001e20000002400 */
[----:B------:R-:W-:Y:S02]  /*3600*/  FSEL R161, R161, -INF , P3 ;  /* 0xff800000a1a17808 */ /* 0x000fe40001800000 */
[----:B------:R-:W-:Y:S02]  /*3610*/  FMNMX.FTZ R96, R159, R96, !PT ;  /* 0x000000609f607209 */ /* 0x000fe40007810000 */
[----:B------:R-:W-:-:S02]  /*3620*/  FMNMX.FTZ R26, R73, R26, !PT ;  /* 0x0000001a491a7209 */ /* 0x000fc40007810000 */
[----:B------:R-:W-:Y:S01]  /*3630*/  FSEL R105, R105, -INF , P1 ;  /* 0xff80000069697808 */ /* 0x000fe20000800000 */
[----:B------:R-:W-:Y:S01]  /*3640*/  MUFU.TANH R42, R31 ;  /* 0x0000001f002a7308 */ /* 0x000fe20000002400 */
[----:B------:R-:W-:Y:S02]  /*3650*/  ISETP.GT.AND P1, PT, R94, 0x99, PT ;  /* 0x000000995e00780c */ /* 0x000fe40003f24270 */
[----:B--2---:R-:W-:Y:S02]  /*3660*/  FSEL R163, R36, -INF , P2 ;  /* 0xff80000024a37808 */ /* 0x004fe40001000000 */
[----:B------:R-:W-:Y:S02]  /*3670*/  FMNMX.FTZ R96, R161, R96, !PT ;  /* 0x00000060a1607209 */ /* 0x000fe40007810000 */
[----:B------:R-:W-:Y:S01]  /*3680*/  FMNMX.FTZ R26, R29, R26, !PT ;  /* 0x0000001a1d1a7209 */ /* 0x000fe20007810000 */
[----:B------:R-:W-:Y:S01]  /*3690*/  MUFU.TANH R46, R35 ;  /* 0x00000023002e7308 */ /* 0x000fe20000002400 */
[----:B------:R-:W-:-:S02]  /*36a0*/  FSEL R165, R165, -INF , P1 ;  /* 0xff800000a5a57808 */ /* 0x000fc40000800000 */
[----:B------:R-:W-:Y:S02]  /*36b0*/  FMNMX.FTZ R96, R163, R96, !PT ;  /* 0x00000060a3607209 */ /* 0x000fe40007810000 */
[----:B------:R-:W-:Y:S02]  /*36c0*/  FMNMX.FTZ R28, R77, R26, !PT ;  /* 0x0000001a4d1c7209 */ /* 0x000fe40007810000 */
[----:B------:R-:W-:Y:S01]  /*36d0*/  FMNMX.FTZ R96, R165, R96, !PT ;  /* 0x00000060a5607209 */ /* 0x000fe20007810000 */
[----:B------:R-:W2:Y:S01]  /*36e0*/  MUFU.TANH R50, R39 ;  /* 0x0000002700327308 */ /* 0x000ea20000002400 */
[----:B------:R-:W-:-:S03]  /*36f0*/  FMNMX.FTZ R28, R33, R28, !PT ;  /* 0x0000001c211c7209 */ /* 0x000fc60007810000 */
[----:B------:R-:W3:Y:S01]  /*3700*/  SHFL.BFLY PT, R89, R96, 0x2, 0x1f ;  /* 0x0c401f0060597f89 */ /* 0x000ee200000e0000 */
[----:B------:R-:W-:-:S04]  /*3710*/  FMNMX.FTZ R28, R81, R28, !PT ;  /* 0x0000001c511c7209 */ /* 0x000fc80007810000 */
[----:B------:R-:W-:-:S04]  /*3720*/  FMNMX.FTZ R28, R37, R28, !PT ;  /* 0x0000001c251c7209 */ /* 0x000fc80007810000 */
[----:B----4-:R-:W-:-:S04]  /*3730*/  FMNMX.FTZ R30, R85, R28, !PT ;  /* 0x0000001c551e7209 */ /* 0x010fc80007810000 */
[----:B------:R-:W-:-:S04]  /*3740*/  FMNMX.FTZ R30, R57, R30, !PT ;  /* 0x0000001e391e7209 */ /* 0x000fc80007810000 */
[----:B------:R-:W-:-:S04]  /*3750*/  FMNMX.FTZ R30, R41, R30, !PT ;  /* 0x0000001e291e7209 */ /* 0x000fc80007810000 */
[----:B------:R-:W-:Y:S02]  /*3760*/  FMNMX.FTZ R30, R59, R30, !PT ;  /* 0x0000001e3b1e7209 */ /* 0x000fe40007810000 */
[----:B---3--:R-:W-:Y:S02]  /*3770*/  FMNMX.FTZ R10, R96, R89, !PT ;  /* 0x00000059600a7209 */ /* 0x008fe40007810000 */
[----:B------:R-:W-:-:S03]  /*3780*/  FMNMX.FTZ R32, R43, R30, !PT ;  /* 0x0000001e2b207209 */ /* 0x000fc60007810000 */
[----:B------:R-:W3:Y:S01]  /*3790*/  SHFL.BFLY PT, R89, R10, 0x1, 0x1f ;  /* 0x0c201f000a597f89 */ /* 0x000ee200000e0000 */
[----:B------:R-:W-:-:S04]  /*37a0*/  FMNMX.FTZ R32, R45, R32, !PT ;  /* 0x000000202d207209 */ /* 0x000fc80007810000 */
[----:B------:R-:W-:-:S04]  /*37b0*/  FMNMX.FTZ R32, R61, R32, !PT ;  /* 0x000000203d207209 */ /* 0x000fc80007810000 */
[----:B------:R-:W-:-:S04]  /*37c0*/  FMNMX.FTZ R32, R63, R32, !PT ;  /* 0x000000203f207209 */ /* 0x000fc80007810000 */
[----:B-1----:R-:W-:-:S04]  /*37d0*/  FMNMX.FTZ R34, R47, R32, !PT ;  /* 0x000000202f227209 */ /* 0x002fc80007810000 */
[----:B------:R-:W-:-:S04]  /*37e0*/  FMNMX.FTZ R34, R49, R34, !PT ;  /* 0x0000002231227209 */ /* 0x000fc80007810000 */
[----:B------:R-:W-:Y:S02]  /*37f0*/  FMNMX.FTZ R34, R51, R34, !PT ;  /* 0x0000002233227209 */ /* 0x000fe40007810000 */
[----:B---3--:R-:W-:Y:S02]  /*3800*/  FMNMX.FTZ R89, R10, R89, !PT ;  /* 0x000000590a597209 */ /* 0x008fe40007810000 */
        /* <DEDUP_REMOVED lines=8> */
[--C-:B0-----:R-:W-:Y:S01]  /*3890*/  FFMA.FTZ R38, R117, R88, -R6.reuse ;  /* 0x0000005875267223 */ /* 0x101fe20000010806 */
[----:B------:R-:W-:Y:S01]  /*38a0*/  FMNMX.FTZ R36, R75, R36, !PT ;  /* 0x000000244b247209 */ /* 0x000fe20007810000 */
[-CC-:B------:R-:W-:Y:S01]  /*38b0*/  FFMA.FTZ R123, R123, R88.reuse, -R6.reuse ;  /* 0x000000587b7b7223 */ /* 0x180fe20000010806 */
[----:B------:R-:W-:-:S01]  /*38c0*/  FFMA.FTZ R52, R119, R88, -R6 ;  /* 0x0000005877347223 */ /* 0x000fc20000010806 */
[----:B------:R0:W-:Y:S01]  /*38d0*/  MUFU.EX2 R32, R38 ;  /* 0x0000002600207308 */ /* 0x0001e20000000800 */
[----:B-----5:R-:W-:Y:S01]  /*38e0*/  FSEL R119, R40, -INF , P6 ;  /* 0xff80000028777808 */ /* 0x020fe20003000000 */
[-CC-:B------:R-:W-:Y:S01]  /*38f0*/  FFMA.FTZ R121, R121, R88.reuse, -R6.reuse ;  /* 0x0000005879797223 */ /* 0x180fe20000010806 */
[----:B------:R-:W-:-:S01]  /*3900*/  FFMA.FTZ R129, R129, R88, -R6 ;  /* 0x0000005881817223 */ /* 0x000fc20000010806 */
[-CC-:B------:R-:W-:Y:S01]  /*3910*/  FFMA.FTZ R10, R69, R88.reuse, -R6.reuse ;  /* 0x00000058450a7223 */ /* 0x180fe20000010806 */
[----:B------:R-:W-:-:S01]  /*3920*/  FFMA.FTZ R69, R115, R88, -R6 ;  /* 0x0000005873457223 */ /* 0x000fc20000010806 */
[--C-:B------:R-:W-:Y:S01]  /*3930*/  FFMA.FTZ R115, R131, R88, -R6.reuse ;  /* 0x0000005883737223 */ /* 0x100fe20000010806 */
[----:B--2---:R-:W-:Y:S01]  /*3940*/  FSEL R131, R50, -INF , P1 ;  /* 0xff80000032837808 */ /* 0x004fe20000800000 */
[----:B------:R1:W-:Y:S01]  /*3950*/  MUFU.EX2 R28, R123 ;  /* 0x0000007b001c7308 */ /* 0x0003e20000000800 */
[----:B0-----:R-:W-:Y:S01]  /*3960*/  FMNMX.FTZ R38, R83, R36, !PT ;  /* 0x0000002453267209 */ /* 0x001fe20007810000 */
        /* <DEDUP_REMOVED lines=9> */
[----:B-1----:R-:W-:Y:S01]  /*3a00*/  FSEL R123, R42, -INF , P5 ;  /* 0xff8000002a7b7808 */ /* 0x002fe20002800000 */
[--C-:B------:R-:W-:Y:S01]  /*3a10*/  FFMA.FTZ R42, R107, R88, -R6.reuse ;  /* 0x000000586b2a7223 */ /* 0x100fe20000010806 */
[----:B------:R-:W-:Y:S01]  /*3a20*/  FMNMX.FTZ R38, R119, R38, !PT ;  /* 0x0000002677267209 */ /* 0x000fe20007810000 */
[-CC-:B------:R-:W-:Y:S01]  /*3a30*/  FFMA.FTZ R14, R111, R88.reuse, -R6.reuse ;  /* 0x000000586f0e7223 */ /* 0x180fe20000010806 */
[----:B------:R-:W-:Y:S01]  /*3a40*/  FSEL R107, R46, -INF , P3 ;  /* 0xff8000002e6b7808 */ /* 0x000fe20001800000 */
[----:B------:R1:W-:Y:S01]  /*3a50*/  MUFU.EX2 R34, R129 ;  /* 0x0000008100227308 */ /* 0x0003e20000000800 */
[----:B0-----:R-:W-:-:S01]  /*3a60*/  FFMA.FTZ R121, R127, R88, -R6 ;  /* 0x000000587f797223 */ /* 0x001fc20000010806 */
[----:B------:R-:W-:Y:S01]  /*3a70*/  FSEL R127, R44, -INF , P4 ;  /* 0xff8000002c7f7808 */ /* 0x000fe20002000000 */
[----:B------:R-:W-:-:S01]  /*3a80*/  FFMA.FTZ R103, R135, R88, -R6 ;  /* 0x0000005887677223 */ /* 0x000fc20000010806 */
[----:B------:R-:W-:Y:S01]  /*3a90*/  FMNMX.FTZ R40, R123, R38, !PT ;  /* 0x000000267b287209 */ /* 0x000fe20007810000 */
[----:B------:R-:W-:-:S01]  /*3aa0*/  FFMA.FTZ R44, R125, R88, -R6 ;  /* 0x000000587d2c7223 */ /* 0x000fc20000010806 */
[-CC-:B------:R-:W-:Y:S01]  /*3ab0*/  FFMA.FTZ R141, R141, R88.reuse, -R6.reuse ;  /* 0x000000588d8d7223 */ /* 0x180fe20000010806 */
[----:B------:R-:W-:-:S01]  /*3ac0*/  FFMA.FTZ R71, R139, R88, -R6 ;  /* 0x000000588b477223 */ /* 0x000fc20000010806 */
[----:B------:R-:W-:Y:S01]  /*3ad0*/  FMNMX.FTZ R40, R127, R40, !PT ;  /* 0x000000287f287209 */ /* 0x000fe20007810000 */
[----:B------:R-:W-:Y:S01]  /*3ae0*/  MUFU.EX2 R36, R52 ;  /* 0x0000003400247308 */ /* 0x000fe20000000800 */
[----:B-1----:R-:W-:Y:S01]  /*3af0*/  FSEL R129, R48, -INF , P2 ;  /* 0xff80000030817808 */ /* 0x002fe20001000000 */
[--C-:B------:R-:W-:Y:S01]  /*3b00*/  FFMA.FTZ R48, R79, R88, -R6.reuse ;  /* 0x000000584f307223 */ /* 0x100fe20000010806 */
[----:B------:R-:W-:Y:S01]  /*3b10*/  FMNMX.FTZ R40, R107, R40, !PT ;  /* 0x000000286b287209 */ /* 0x000fe20007810000 */
[-CC-:B------:R-:W-:Y:S01]  /*3b20*/  FFMA.FTZ R79, R97, R88.reuse, -R6.reuse ;  /* 0x00000058614f7223 */ /* 0x180fe20000010806 */
[----:B------:R-:W-:-:S01]  /*3b30*/  FFMA.FTZ R97, R109, R88, -R6 ;  /* 0x000000586d617223 */ /* 0x000fc20000010806 */
[--C-:B------:R-:W-:Y:S01]  /*3b40*/  FFMA.FTZ R93, R147, R88, -R6.reuse ;  /* 0x00000058935d7223 */ /* 0x100fe20000010806 */
[----:B------:R-:W-:Y:S01]  /*3b50*/  FMNMX.FTZ R40, R129, R40, !PT ;  /* 0x0000002881287209 */ /* 0x000fe20007810000 */
[----:B------:R0:W-:Y:S01]  /*3b60*/  MUFU.EX2 R38, R42 ;  /* 0x0000002a00267308 */ /* 0x0001e20000000800 */
[----:B------:R-:W-:-:S01]  /*3b70*/  FFMA.FTZ R137, R137, R88, -R6 ;  /* 0x0000005889897223 */ /* 0x000fc20000010806 */
[--C-:B------:R-:W-:Y:S01]  /*3b80*/  FFMA.FTZ R111, R145, R88, -R6.reuse ;  /* 0x00000058916f7223 */ /* 0x100fe20000010806 */
[----:B------:R-:W-:Y:S01]  /*3b90*/  FMNMX.FTZ R46, R131, R40, !PT ;  /* 0x00000028832e7209 */ /* 0x000fe20007810000 */
[-CC-:B------:R-:W-:Y:S01]  /*3ba0*/  FFMA.FTZ R117, R143, R88.reuse, -R6.reuse ;  /* 0x000000588f757223 */ /* 0x180fe20000010806 */
[----:B------:R-:W-:-:S01]  /*3bb0*/  FFMA.FTZ R113, R113, R88, -R6 ;  /* 0x0000005871717223 */ /* 0x000fc20000010806 */
[-CC-:B------:R-:W-:Y:S01]  /*3bc0*/  FFMA.FTZ R99, R99, R88.reuse, -R6.reuse ;  /* 0x0000005863637223 */ /* 0x180fe20000010806 */
[----:B------:R-:W-:-:S01]  /*3bd0*/  FFMA.FTZ R109, R153, R88, -R6 ;  /* 0x00000058996d7223 */ /* 0x000fc20000010806 */
[----:B------:R-:W1:Y:S01]  /*3be0*/  SHFL.BFLY PT, R91, R46, 0x2, 0x1f ;  /* 0x0c401f002e5b7f89 */ /* 0x000e6200000e0000 */
[----:B------:R2:W-:Y:S01]  /*3bf0*/  MUFU.EX2 R30, R133 ;  /* 0x00000085001e7308 */ /* 0x0005e20000000800 */
[----:B0-----:R-:W-:-:S01]  /*3c00*/  FFMA.FTZ R42, R101, R88, -R6 ;  /* 0x00000058652a7223 */ /* 0x001fc20000010806 */
[-CC-:B------:R-:W-:Y:S01]  /*3c10*/  FFMA.FTZ R101, R149, R88.reuse, -R6.reuse ;  /* 0x0000005895657223 */ /* 0x180fe20000010806 */
[----:B------:R-:W-:-:S01]  /*3c20*/  FFMA.FTZ R125, R157, R88, -R6 ;  /* 0x000000589d7d7223 */ /* 0x000fc20000010806 */
[-CC-:B------:R-:W-:Y:S01]  /*3c30*/  FFMA.FTZ R50, R159, R88.reuse, -R6.reuse ;  /* 0x000000589f327223 */ /* 0x180fe20000010806 */
[----:B------:R-:W-:-:S03]  /*3c40*/  FFMA.FTZ R135, R165, R88, -R6 ;  /* 0x00000058a5877223 */ /* 0x000fc60000010806 */
[----:B------:R0:W-:Y:S01]  /*3c50*/  MUFU.EX2 R40, R48 ;  /* 0x0000003000287308 */ /* 0x0001e20000000800 */
[----:B--2---:R-:W-:-:S07]  /*3c60*/  FFMA.FTZ R133, R161, R88, -R6 ;  /* 0x00000058a1857223 */ /* 0x004fce0000010806 */
[----:B------:R-:W-:Y:S01]  /*3c70*/  MUFU.EX2 R10, R10 ;  /* 0x0000000a000a7308 */ /* 0x000fe20000000800 */
[----:B0-----:R-:W-:-:S01]  /*3c80*/  FFMA.FTZ R48, R155, R88, -R6 ;  /* 0x000000589b307223 */ /* 0x001fc20000010806 */
[----:B-1----:R-:W-:Y:S01]  /*3c90*/  FMNMX.FTZ R52, R46, R91, !PT ;  /* 0x0000005b2e347209 */ /* 0x002fe20007810000 */
[----:B------:R-:W-:-:S05]  /*3ca0*/  FFMA.FTZ R46, R151, R88, -R6 ;  /* 0x00000058972e7223 */ /* 0x000fca0000010806 */
[----:B------:R-:W0:Y:S01]  /*3cb0*/  MUFU.EX2 R31, R31 ;  /* 0x0000001f001f7308 */ /* 0x000e220000000800 */
[----:B------:R-:W1:Y:S07]  /*3cc0*/  SHFL.BFLY PT, R91, R52, 0x1, 0x1f ;  /* 0x0c201f00345b7f89 */ /* 0x000e6e00000e0000 */
[----:B------:R-:W2:Y:S08]  /*3cd0*/  MUFU.EX2 R8, R8 ;  /* 0x0000000800087308 */ /* 0x000eb00000000800 */
[----:B------:R-:W-:Y:S08]  /*3ce0*/  MUFU.EX2 R35, R35 ;  /* 0x0000002300237308 */ /* 0x000ff00000000800 */
[----:B------:R-:W-:Y:S01]  /*3cf0*/  MUFU.EX2 R26, R137 ;  /* 0x00000089001a7308 */ /* 0x000fe20000000800 */
[----:B-1----:R-:W-:Y:S01]  /*3d00*/  FMNMX.FTZ R91, R52, R91, !PT ;  /* 0x0000005b345b7209 */ /* 0x002fe20007810000 */
[----:B------:R-:W-:-:S03]  /*3d10*/  FFMA.FTZ R52, R163, R88, -R6 ;  /* 0x00000058a3347223 */ /* 0x000fc60000010806 */
[C---:B------:R-:W-:Y:S01]  /*3d20*/  FSETP.NEU.FTZ.AND P1, PT, R91.reuse, -INF , PT ;  /* 0xff8000005b00780b */ /* 0x040fe20003f3d000 */
[----:B------:R-:W-:-:S02]  /*3d30*/  FFMA.FTZ R54, R91, R88, -8 ;  /* 0xc10000005b367423 */ /* 0x000fc40000010058 */
[----:B------:R-:W-:Y:S03]  /*3d40*/  MUFU.EX2 R12, R12 ;  /* 0x0000000c000c7308 */ /* 0x000fe60000000800 */
[----:B------:R-:W-:Y:S02]  /*3d50*/  FSEL R64, R54, RZ, P1 ;  /* 0x000000ff36407208 */ /* 0x000fe40000800000 */
[----:B------:R-:W-:-:S03]  /*3d60*/  PLOP3.LUT P1, PT, PT, PT, UP0, 0x80, 0x0 ;  /* 0x000000000000781c */ /* 0x000fc60003f2f008 */
        /* <DEDUP_REMOVED lines=8> */
[----:B------:R-:W-:Y:S01]  /*3df0*/  MUFU.EX2 R6, R6 ;  /* 0x0000000600067308 */ /* 0x000fe20000000800 */
[----:B0-----:R-:W-:-:S01]  /*3e00*/  FADD.FTZ R21, R10, R31 ;  /* 0x0000001f0a157221 */ /* 0x001fc20000010000 */
[-CC-:B------:R-:W-:Y:S01]  /*3e10*/  FFMA.FTZ R15, R15, R88.reuse, -R64.reuse ;  /* 0x000000580f0f7223 */ /* 0x180fe20000010840 */
[----:B------:R-:W-:-:S01]  /*3e20*/  FFMA.FTZ R56, R73, R88, -R64 ;  /* 0x0000005849387223 */ /* 0x000fc20000010840 */
[----:B------:R-:W-:Y:S01]  /*3e30*/  FFMA.FTZ R29, R29, R88, -R64 ;  /* 0x000000581d1d7223 */ /* 0x000fe20000010840 */
[----:B--2---:R-:W-:-:S01]  /*3e40*/  FADD.FTZ R78, R8, R21 ;  /* 0x00000015084e7221 */ /* 0x004fc20000010000 */
        /* <DEDUP_REMOVED lines=28> */
[----:B------:R-:W-:Y:S01]  /*4010*/  FADD.FTZ R27, R35, R78 ;  /* 0x0000004e231b7221 */ /* 0x000fe20000010000 */
[----:B---3--:R-:W-:-:S01]  /*4020*/  FFMA.FTZ R11, R33, R88, -R64 ;  /* 0x00000058210b7223 */ /* 0x008fc20000010840 */
[----:B------:R-:W-:Y:S01]  /*4030*/  F2FP.SATFINITE.E4M3.F32.PACK_AB_MERGE_C R35, R35, R8, RZ ;  /* 0x000000082323723e */ /* 0x000fe200048070ff */
[----:B------:R-:W-:-:S01]  /*4040*/  FFMA.FTZ R119, R119, R88, -R64 ;  /* 0x0000005877777223 */ /* 0x000fc20000010840 */
[----:B------:R-:W-:Y:S01]  /*4050*/  FADD.FTZ R78, R12, R27 ;  /* 0x0000001b0c4e7221 */ /* 0x000fe20000010000 */
[----:B------:R-:W-:-:S01]  /*4060*/  FFMA.FTZ R123, R123, R88, -R64 ;  /* 0x000000587b7b7223 */ /* 0x000fc20000010840 */
[----:B------:R-:W1:Y:S01]  /*4070*/  MUFU.EX2 R54, R54 ;  /* 0x0000003600367308 */ /* 0x000e620000000800 */
[----:B----4-:R-:W-:-:S01]  /*4080*/  FADD.FTZ R80, R137, R80 ;  /* 0x0000005089507221 */ /* 0x010fc20000010000 */
[----:B------:R-:W-:Y:S01]  /*4090*/  FADD.FTZ R33, R39, R78 ;  /* 0x0000004e27217221 */ /* 0x000fe20000010000 */
[----:B------:R-:W-:Y:S01]  /*40a0*/  F2FP.SATFINITE.E4M3.F32.PACK_AB_MERGE_C R168, R31, R10, R35 ;  /* 0x0000000a1fa8723e */ /* 0x000fe20004807023 */
[--C-:B------:R-:W-:Y:S01]  /*40b0*/  FFMA.FTZ R127, R127, R88, -R64.reuse ;  /* 0x000000587f7f7223 */ /* 0x100fe20000010840 */
[----:B------:R-:W-:Y:S01]  /*40c0*/  F2FP.SATFINITE.E4M3.F32.PACK_AB_MERGE_C R66, R137, R66, RZ ;  /* 0x000000428942723e */ /* 0x000fe200048070ff */
[-CC-:B------:R-:W-:Y:S01]  /*40d0*/  FFMA.FTZ R107, R107, R88.reuse, -R64.reuse ;  /* 0x000000586b6b7223 */ /* 0x180fe20000010840 */
[----:B------:R-:W-:-:S01]  /*40e0*/  FFMA.FTZ R129, R129, R88, -R64 ;  /* 0x0000005881817223 */ /* 0x000fc20000010840 */
[----:B------:R-:W2:Y:S01]  /*40f0*/  MUFU.EX2 R14, R14 ;  /* 0x0000000e000e7308 */ /* 0x000ea20000000800 */
[----:B0-----:R-:W-:-:S01]  /*4100*/  FADD.FTZ R27, R7, R80 ;  /* 0x00000050071b7221 */ /* 0x001fc20000010000 */
[----:B------:R-:W-:Y:S01]  /*4110*/  F2FP.SATFINITE.E4M3.F32.PACK_AB_MERGE_C R169, R5, R6, R66 ;  /* 0x0000000605a9723e */ /* 0x000fe20004807042 */
[--C-:B------:R-:W-:Y:S01]  /*4120*/  IMAD.MOV.U32 R81, RZ, RZ, R87.reuse ;  /* 0x000000ffff517224 */ /* 0x100fe200078e0057 */
[-C--:B------:R-:W-:Y:S01]  /*4130*/  MOV R49, R87.reuse ;  /* 0x0000005700317202 */ /* 0x080fe20000000f00 */
[--C-:B------:R-:W-:Y:S01]  /*4140*/  IMAD.MOV.U32 R73, RZ, RZ, R87.reuse ;  /* 0x000000ffff497224 */ /* 0x100fe200078e0057 */
[----:B------:R-:W-:Y:S01]  /*4150*/  MOV R35, R87 ;  /* 0x0000005700237202 */ /* 0x000fe20000000f00 */
[----:B------:R-:W-:Y:S01]  /*4160*/  IMAD.MOV.U32 R66, RZ, RZ, R87 ;  /* 0x000000ffff427224 */ /* 0x000fe200078e0057 */
[----:B------:R-:W0:Y:S01]  /*4170*/  MUFU.EX2 R25, R25 ;  /* 0x0000001900197308 */ /* 0x000e220000000800 */
[----:B-1----:R-:W-:-:S01]  /*4180*/  FADD.FTZ R78, R54, R27 ;  /* 0x0000001b364e7221 */ /* 0x002fc20000010000 */
[----:B------:R-:W-:-:S02]  /*4190*/  IMAD.MOV.U32 R61, RZ, RZ, R87 ;  /* 0x000000ffff3d7224 */ /* 0x000fc400078e0057 */
[--C-:B------:R-:W-:Y:S02]  /*41a0*/  IMAD.MOV.U32 R57, RZ, RZ, R87.reuse ;  /* 0x000000ffff397224 */ /* 0x100fe400078e0057 */
[----:B------:R-:W-:Y:S02]  /*41b0*/  IMAD.MOV.U32 R41, RZ, RZ, R87 ;  /* 0x000000ffff297224 */ /* 0x000fe400078e0057 */
[----:B------:R-:W1:Y:S01]  /*41c0*/  MUFU.EX2 R69, R69 ;  /* 0x0000004500457308 */ /* 0x000e620000000800 */
[----:B--2---:R-:W-:-:S01]  /*41d0*/  FADD.FTZ R80, R14, R33 ;  /* 0x000000210e507221 */ /* 0x004fc20000010000 */
[----:B------:R-:W-:-:S06]  /*41e0*/  IMAD.MOV.U32 R31, RZ, RZ, R87 ;  /* 0x000000ffff1f7224 */ /* 0x000fcc00078e0057 */
[----:B------:R2:W3:Y:S01]  /*41f0*/  MUFU.EX2 R68, R15 ;  /* 0x0000000f00447308 */ /* 0x0004e20000000800 */
[----:B0-----:R-:W-:-:S07]  /*4200*/  FADD.FTZ R27, R25, R78 ;  /* 0x0000004e191b7221 */ /* 0x001fce0000010000 */
[----:B------:R-:W0:Y:S01]  /*4210*/  MUFU.EX2 R20, R141 ;  /* 0x0000008d00147308 */ /* 0x000e220000000800 */
[----:B-1----:R-:W-:-:S01]  /*4220*/  FADD.FTZ R33, R69, R80 ;  /* 0x0000005045217221 */ /* 0x002fc20000010000 */
[--C-:B--2---:R-:W-:Y:S01]  /*4230*/  FFMA.FTZ R15, R45, R88, -R64.reuse ;  /* 0x000000582d0f7223 */ /* 0x104fe20000010840 */
[----:B------:R-:W-:Y:S01]  /*4240*/  F2FP.SATFINITE.E4M3.F32.PACK_AB_MERGE_C R69, R69, R14, RZ ;  /* 0x0000000e4545723e */ /* 0x000fe200048070ff */
[----:B------:R-:W-:Y:S01]  /*4250*/  FFMA.FTZ R64, R131, R88, -R64 ;  /* 0x0000005883407223 */ /* 0x000fe20000010840 */
[----:B------:R-:W-:Y:S02]  /*4260*/  IMAD.MOV.U32 R45, RZ, RZ, R87 ;  /* 0x000000ffff2d7224 */ /* 0x000fe400078e0057 */
[----:B------:R-:W-:Y:S01]  /*4270*/  F2FP.SATFINITE.E4M3.F32.PACK_AB_MERGE_C R170, R39, R12, R69 ;  /* 0x0000000c27aa723e */ /* 0x000fe20004807045 */
[----:B------:R-:W1:Y:S01]  /*4280*/  MUFU.EX2 R9, R9 ;  /* 0x0000000900097308 */ /* 0x000e620000000800 */
[----:B---3--:R-:W-:-:S01]  /*4290*/  FADD.FTZ R78, R68, R27 ;  /* 0x0000001b444e7221 */ /* 0x008fc20000010000 */
[----:B------:R-:W-:Y:S01]  /*42a0*/  F2FP.SATFINITE.E4M3.F32.PACK_AB_MERGE_C R68, R68, R25, RZ ;  /* 0x000000194444723e */ /* 0x000fe200048070ff */
[----:B------:R-:W-:-:S02]  /*42b0*/  IMAD.MOV.U32 R69, RZ, RZ, R87 ;  /* 0x000000ffff457224 */ /* 0x000fc400078e0057 */
[--C-:B------:R-:W-:Y:S01]  /*42c0*/  IMAD.MOV.U32 R39, RZ, RZ, R87.reuse ;  /* 0x000000ffff277224 */ /* 0x100fe200078e0057 */
        /* <DEDUP_REMOVED lines=16> */
[----:B------:R-:W-:Y:S02]  /*43d0*/  F2FP.SATFINITE.E4M3.F32.PACK_AB_MERGE_C R93, R93, R24, RZ ;  /* 0x000000185d5d723e */ /* 0x000fe400048070ff */
[----:B0-----:R-:W-:Y:S01]  /*43e0*/  MOV R77, R87 ;  /* 0x00000057004d7202 */ /* 0x001fe20000000f00 */
[----:B------:R-:W-:Y:S01]  /*43f0*/  FADD.FTZ R82, R26, R33 ;  /* 0x000000211a527221 */ /* 0x000fe20000010000 */
[----:B------:R-:W-:Y:S01]  /*4400*/  F2FP.SATFINITE.E4M3.F32.PACK_AB_MERGE_C R172, R71, R20, R93 ;  /* 0x0000001447ac723e */ /* 0x000fe2000480705d */
[----:B------:R-:W-:Y:S01]  /*4410*/  IMAD.MOV.U32 R71, RZ, RZ, R87 ;  /* 0x000000ffff477224 */ /* 0x000fe200078e0057 */
[----:B------:R-:W0:Y:S01]  /*4420*/  MUFU.EX2 R103, R103 ;  /* 0x0000006700677308 */ /* 0x000e220000000800 */
[----:B---3--:R-:W-:-:S01]  /*4430*/  FADD.FTZ R80, R70, R27 ;  /* 0x0000001b46507221 */ /* 0x008fc20000010000 */
[----:B------:R-:W-:-:S02]  /*4440*/  F2FP.SATFINITE.E4M3.F32.PACK_AB_MERGE_C R29, R70, R29, RZ ;  /* 0x0000001d461d723e */ /* 0x000fc400048070ff */
[----:B------:R-:W-:Y:S02]  /*4450*/  MOV R70, R87 ;  /* 0x0000005700467202 */ /* 0x000fe40000000f00 */
[----:B------:R-:W-:Y:S01]  /*4460*/  F2FP.SATFINITE.E4M3.F32.PACK_AB_MERGE_C R173, R56, R9, R29 ;  /* 0x0000000938ad723e */ /* 0x000fe2000480701d */
[----:B------:R-:W-:Y:S01]  /*4470*/  IMAD.MOV.U32 R29, RZ, RZ, R87 ;  /* 0x000000ffff1d7224 */ /* 0x000fe200078e0057 */
[----:B------:R-:W2:Y:S01]  /*4480*/  MUFU.EX2 R58, R58 ;  /* 0x0000003a003a7308 */ /* 0x000ea20000000800 */
[----:B-1----:R-:W-:-:S01]  /*4490*/  FADD.FTZ R27, R11, R80 ;  /* 0x000000500b1b7221 */ /* 0x002fc20000010000 */
[----:B------:R-:W-:-:S06]  /*44a0*/  MOV R56, R87 ;  /* 0x0000005700387202 */ /* 0x000fcc0000000f00 */
[----:B------:R-:W1:Y:S01]  /*44b0*/  MUFU.EX2 R37, R37 ;  /* 0x0000002500257308 */ /* 0x000e620000000800 */
[----:B0-----:R-:W-:-:S04]  /*44c0*/  FADD.FTZ R33, R103, R82 ;  /* 0x0000005267217221 */ /* 0x001fc80000010000 */
[----:B------:R-:W-:-:S03]  /*44d0*/  FADD.FTZ R84, R28, R33 ;  /* 0x000000211c547221 */ /* 0x000fc60000010000 */
[----:B------:R-:W0:Y:S01]  /*44e0*/  MUFU.EX2 R111, R111 ;  /* 0x0000006f006f7308 */ /* 0x000e220000000800 */
[----:B--2---:R-:W-:-:S07]  /*44f0*/  FADD.FTZ R82, R58, R27 ;  /* 0x0000001b3a527221 */ /* 0x004fce0000010000 */
[----:B------:R2:W3:Y:S01]  /*4500*/  MUFU.EX2 R72, R85 ;  /* 0x0000005500487308 */ /* 0x0004e20000000800 */
[----:B-1----:R-:W-:-:S07]  /*4510*/  FADD.FTZ R27, R37, R82 ;  /* 0x00000052251b7221 */ /* 0x002fce0000010000 */
[----:B------:R-:W1:Y:S01]  /*4520*/  MUFU.EX2 R13, R13 ;  /* 0x0000000d000d7308 */ /* 0x000e620000000800 */
[----:B0-----:R-:W-:-:S01]  /*4530*/  FADD.FTZ R33, R111, R84 ;  /* 0x000000546f217221 */ /* 0x001fc20000010000 */
[----:B------:R-:W-:Y:S01]  /*4540*/  F2FP.SATFINITE.E4M3.F32.PACK_AB_MERGE_C R111, R111, R28, RZ ;  /* 0x0000001c6f6f723e */ /* 0x000fe200048070ff */
[----:B--2---:R-:W-:Y:S01]  /*4550*/  IMAD.MOV.U32 R85, RZ, RZ, R87 ;  /* 0x000000ffff557224 */ /* 0x004fe200078e0057 */
[----:B------:R-:W-:Y:S01]  /*4560*/  MOV R84, R87 ;  /* 0x0000005700547202 */ /* 0x000fe20000000f00 */
[----:B------:R-:W-:-:S01]  /*4570*/  FADD.FTZ R82, R30, R33 ;  /* 0x000000211e527221 */ /* 0x000fc20000010000 */
[----:B------:R-:W-:Y:S01]  /*4580*/  F2FP.SATFINITE.E4M3.F32.PACK_AB_MERGE_C R174, R103, R26, R111 ;  /* 0x0000001a67ae723e */ /* 0x000fe2000480706f */
[----:B------:R-:W-:Y:S01]  /*4590*/  IMAD.MOV.U32 R26, RZ, RZ, R87 ;  /* 0x000000ffff1a7224 */ /* 0x000fe200078e0057 */
[----:B------:R-:W0:Y:S01]  /*45a0*/  MUFU.EX2 R115, R115 ;  /* 0x0000007300737308 */ /* 0x000e220000000800 */
[----:B---3--:R-:W-:-:S01]  /*45b0*/  FADD.FTZ R8, R72, R27 ;  /* 0x0000001b48087221 */ /* 0x008fc20000010000 */
[----:B------:R-:W-:Y:S01]  /*45c0*/  F2FP.SATFINITE.E4M3.F32.PACK_AB_MERGE_C R37, R72, R37, RZ ;  /* 0x000000254825723e */ /* 0x000fe200048070ff */
[----:B------:R-:W-:-:S03]  /*45d0*/  IMAD.MOV.U32 R72, RZ, RZ, R87 ;  /* 0x000000ffff487224 */ /* 0x000fc600078e0057 */
[----:B------:R-:W-:Y:S01]  /*45e0*/  F2FP.SATFINITE.E4M3.F32.PACK_AB_MERGE_C R175, R58, R11, R37 ;  /* 0x0000000b3aaf723e */ /* 0x000fe20004807025 */
[----:B------:R-:W-:Y:S01]  /*45f0*/  IMAD.MOV.U32 R58, RZ, RZ, R87 ;  /* 0x000000ffff3a7224 */ /* 0x000fe200078e0057 */
[----:B------:R-:W2:Y:S01]  /*4600*/  MUFU.EX2 R60, R60 ;  /* 0x0000003c003c7308 */ /* 0x000ea20000000800 */
[----:B-1----:R-:W-:-:S01]  /*4610*/  FADD.FTZ R27, R13, R8 ;  /* 0x000000080d1b7221 */ /* 0x002fc20000010000 */
[----:B------:R-:W-:-:S06]  /*4620*/  IMAD.MOV.U32 R37, RZ, RZ, R87 ;  /* 0x000000ffff257224 */ /* 0x000fcc00078e0057 */
[----:B------:R-:W1:Y:S01]  /*4630*/  MUFU.EX2 R59, R59 ;  /* 0x0000003b003b7308 */ /* 0x000e620000000800 */
[----:B0-----:R-:W-:-:S01]  /*4640*/  FADD.FTZ R33, R115, R82 ;  /* 0x0000005273217221 */ /* 0x001fc20000010000 */
[----:B------:R-:W-:-:S03]  /*4650*/  IMAD.MOV.U32 R82, RZ, RZ, R87 ;  /* 0x000000ffff527224 */ /* 0x000fc600078e0057 */
[----:B------:R-:W-:Y:S01]  /*4660*/  FADD.FTZ R24, R32, R33 ;  /* 0x0000002120187221 */ /* 0x000fe20000010000 */
[----:B------:R-:W-:Y:S02]  /*4670*/  IMAD.MOV.U32 R33, RZ, RZ, R87 ;  /* 0x000000ffff217224 */ /* 0x000fe400078e0057 */
        /* <DEDUP_REMOVED lines=10> */
[----:B------:R-:W-:Y:S01]  /*4720*/  IMAD.MOV.U32 R32, RZ, RZ, R87 ;  /* 0x000000ffff207224 */ /* 0x000fe200078e0057 */
[----:B------:R-:W0:Y:S01]  /*4730*/  MUFU.EX2 R121, R121 ;  /* 0x0000007900797308 */ /* 0x000e220000000800 */
[----:B---3--:R-:W-:-:S01]  /*4740*/  FADD.FTZ R14, R74, R27 ;  /* 0x0000001b4a0e7221 */ /* 0x008fc20000010000 */
[----:B------:R-:W-:Y:S01]  /*4750*/  F2FP.SATFINITE.E4M3.F32.PACK_AB_MERGE_C R59, R74, R59, RZ ;  /* 0x0000003b4a3b723e */ /* 0x000fe200048070ff */
[----:B------:R-:W-:-:S02]  /*4760*/  IMAD.MOV.U32 R74, RZ, RZ, R87 ;  /* 0x000000ffff4a7224 */ /* 0x000fc400078e0057 */
[----:B------:R-:W-:Y:S01]  /*4770*/  IMAD.MOV.U32 R30, RZ, RZ, R87 ;  /* 0x000000ffff1e7224 */ /* 0x000fe200078e0057 */
[----:B------:R-:W-:Y:S01]  /*4780*/  F2FP.SATFINITE.E4M3.F32.PACK_AB_MERGE_C R177, R60, R13, R59 ;  /* 0x0000000d3cb1723e */ /* 0x000fe2000480703b */
[----:B------:R-:W-:Y:S01]  /*4790*/  IMAD.MOV.U32 R60, RZ, RZ, R87 ;  /* 0x000000ffff3c7224 */ /* 0x000fe200078e0057 */
[----:B------:R-:W2:Y:S01]  /*47a0*/  MUFU.EX2 R62, R62 ;  /* 0x0000003e003e7308 */ /* 0x000ea20000000800 */
[----:B-1----:R-:W-:-:S01]  /*47b0*/  FADD.FTZ R25, R15, R14 ;  /* 0x0000000e0f197221 */ /* 0x002fc20000010000 */
[----:B------:R-:W-:-:S06]  /*47c0*/  IMAD.MOV.U32 R59, RZ, RZ, R87 ;  /* 0x000000ffff3b7224 */ /* 0x000fcc00078e0057 */
        /* <DEDUP_REMOVED lines=10> */
[----:B--2---:R-:W-:Y:S01]  /*4870*/  IMAD.MOV.U32 R47, RZ, RZ, R87 ;  /* 0x000000ffff2f7224 */ /* 0x004fe200078e0057 */
[----:B------:R-:W-:Y:S02]  /*4880*/  MOV R28, R87 ;  /* 0x00000057001c7202 */ /* 0x000fe40000000f00 */
[----:B------:R-:W-:-:S01]  /*4890*/  FADD.FTZ R10, R38, R113 ;  /* 0x00000071260a7221 */ /* 0x000fc20000010000 */
[----:B------:R-:W-:Y:S01]  /*48a0*/  F2FP.SATFINITE.E4M3.F32.PACK_AB_MERGE_C R178, R121, R34, R36 ;  /* 0x0000002279b2723e */ /* 0x000fe20004807024 */
[----:B------:R-:W0:Y:S01]  /*48b0*/  MUFU.EX2 R99, R99 ;  /* 0x0000006300637308 */ /* 0x000e220000000800 */
[C---:B---3--:R-:W-:Y:S01]  /*48c0*/  F2FP.SATFINITE.E4M3.F32.PACK_AB_MERGE_C R63, R76.reuse, R63, RZ ;  /* 0x0000003f4c3f723e */ /* 0x048fe200048070ff */
[----:B------:R-:W-:Y:S01]  /*48d0*/  FADD.FTZ R76, R76, R25 ;  /* 0x000000194c4c7221 */ /* 0x000fe20000010000 */
[----:B------:R-:W-:-:S02]  /*48e0*/  IMAD.MOV.U32 R36, RZ, RZ, R87 ;  /* 0x000000ffff247224 */ /* 0x000fc400078e0057 */
[----:B------:R-:W-:Y:S01]  /*48f0*/  F2FP.SATFINITE.E4M3.F32.PACK_AB_MERGE_C R179, R62, R15, R63 ;  /* 0x0000000f3eb3723e */ /* 0x000fe2000480703f */
[----:B------:R-:W-:Y:S01]  /*4900*/  IMAD.MOV.U32 R62, RZ, RZ, R87 ;  /* 0x000000ffff3e7224 */ /* 0x000fe200078e0057 */
[----:B------:R-:W-:Y:S01]  /*4910*/  MOV R63, R87 ;  /* 0x00000057003f7202 */ /* 0x000fe20000000f00 */
[----:B------:R2:W3:Y:S01]  /*4920*/  MUFU.EX2 R4, R51 ;  /* 0x0000003300047308 */ /* 0x0004e20000000800 */
[----:B-1----:R-:W-:-:S01]  /*4930*/  FADD.FTZ R25, R21, R76 ;  /* 0x0000004c15197221 */ /* 0x002fc20000010000 */
[--C-:B------:R-:W-:Y:S02]  /*4940*/  IMAD.MOV.U32 R76, RZ, RZ, R87.reuse ;  /* 0x000000ffff4c7224 */ /* 0x100fe400078e0057 */
[----:B------:R-:W-:-:S04]  /*4950*/  IMAD.MOV.U32 R34, RZ, RZ, R87 ;  /* 0x000000ffff227224 */ /* 0x000fc800078e0057 */
[----:B------:R-:W1:Y:S01]  /*4960*/  MUFU.EX2 R53, R53 ;  /* 0x0000003500357308 */ /* 0x000e620000000800 */
[----:B0-----:R-:W-:-:S01]  /*4970*/  FADD.FTZ R27, R99, R10 ;  /* 0x0000000a631b7221 */ /* 0x001fc20000010000 */
[----:B--2---:R-:W-:-:S03]  /*4980*/  IMAD.MOV.U32 R51, RZ, RZ, R87 ;  /* 0x000000ffff337224 */ /* 0x004fc600078e0057 */
[----:B------:R-:W-:-:S03]  /*4990*/  FADD.FTZ R20, R40, R27 ;  /* 0x0000001b28147221 */ /* 0x000fc60000010000 */
[----:B------:R-:W0:Y:S01]  /*49a0*/  MUFU.EX2 R79, R79 ;  /* 0x0000004f004f7308 */ /* 0x000e220000000800 */
[----:B---3--:R-:W-:-:S07]  /*49b0*/  FADD.FTZ R12, R4, R25 ;  /* 0x00000019040c7221 */ /* 0x008fce0000010000 */
[----:B------:R2:W3:Y:S01]  /*49c0*/  MUFU.EX2 R78, R55 ;  /* 0x00000037004e7308 */ /* 0x0004e20000000800 */
[----:B-1----:R-:W-:-:S07]  /*49d0*/  FADD.FTZ R25, R53, R12 ;  /* 0x0000000c35197221 */ /* 0x002fce0000010000 */
[----:B------:R-:W1:Y:S01]  /*49e0*/  MUFU.EX2 R42, R42 ;  /* 0x0000002a002a7308 */ /* 0x000e620000000800 */
[C---:B0-----:R-:W-:Y:S01]  /*49f0*/  F2FP.SATFINITE.E4M3.F32.PACK_AB_MERGE_C R40, R79.reuse, R40, RZ ;  /* 0x000000284f28723e */ /* 0x041fe200048070ff */
[----:B------:R-:W-:Y:S01]  /*4a00*/  FADD.FTZ R79, R79, R20 ;  /* 0x000000144f4f7221 */ /* 0x000fe20000010000 */
[--C-:B--2---:R-:W-:Y:S02]  /*4a10*/  IMAD.MOV.U32 R55, RZ, RZ, R87.reuse ;  /* 0x000000ffff377224 */ /* 0x104fe400078e0057 */
[----:B------:R-:W-:Y:S01]  /*4a20*/  F2FP.SATFINITE.E4M3.F32.PACK_AB_MERGE_C R180, R99, R38, R40 ;  /* 0x0000002663b4723e */ /* 0x000fe20004807028 */
[----:B------:R-:W-:Y:S02]  /*4a30*/  IMAD.MOV.U32 R40, RZ, RZ, R87 ;  /* 0x000000ffff287224 */ /* 0x000fe400078e0057 */
[----:B------:R-:W0:Y:S01]  /*4a40*/  MUFU.EX2 R65, R65 ;  /* 0x0000004100417308 */ /* 0x000e220000000800 */
[C---:B---3--:R-:W-:Y:S01]  /*4a50*/  F2FP.SATFINITE.E4M3.F32.PACK_AB_MERGE_C R53, R78.reuse, R53, RZ ;  /* 0x000000354e35723e */ /* 0x048fe200048070ff */
[----:B------:R-:W-:Y:S01]  /*4a60*/  FADD.FTZ R78, R78, R25 ;  /* 0x000000194e4e7221 */ /* 0x000fe20000010000 */
[----:B------:R-:W-:-:S02]  /*4a70*/  IMAD.MOV.U32 R38, RZ, RZ, R87 ;  /* 0x000000ffff267224 */ /* 0x000fc400078e0057 */
[----:B------:R-:W-:Y:S01]  /*4a80*/  F2FP.SATFINITE.E4M3.F32.PACK_AB_MERGE_C R181, R4, R21, R53 ;  /* 0x0000001504b5723e */ /* 0x000fe20004807035 */
[----:B------:R-:W-:Y:S02]  /*4a90*/  IMAD.MOV.U32 R53, RZ, RZ, R87 ;  /* 0x000000ffff357224 */ /* 0x000fe400078e0057 */
[----:B------:R-:W2:Y:S01]  /*4aa0*/  MUFU.EX2 R97, R97 ;  /* 0x0000006100617308 */ /* 0x000ea20000000800 */
[----:B-1----:R-:W-:-:S01]  /*4ab0*/  FADD.FTZ R12, R42, R79 ;  /* 0x0000004f2a0c7221 */ /* 0x002fc20000010000 */
[----:B------:R-:W-:-:S06]  /*4ac0*/  IMAD.MOV.U32 R79, RZ, RZ, R87 ;  /* 0x000000ffff4f7224 */ /* 0x000fcc00078e0057 */
        /* <DEDUP_REMOVED lines=18> */
[--C-:B--2---:R-:W-:Y:S01]  /*4bf0*/  IMAD.MOV.U32 R83, RZ, RZ, R87.reuse ;  /* 0x000000ffff537224 */ /* 0x104fe200078e0057 */
[----:B------:R-:W-:Y:S01]  /*4c00*/  MOV R42, R87 ;  /* 0x00000057002a7202 */ /* 0x000fe20000000f00 */
[----:B------:R-:W-:-:S04]  /*4c10*/  IMAD.MOV.U32 R24, RZ, RZ, R87 ;  /* 0x000000ffff187224 */ /* 0x000fc800078e0057 */
[----:B------:R-:W0:Y:S01]  /*4c20*/  MUFU.EX2 R125, R125 ;  /* 0x0000007d007d7308 */ /* 0x000e220000000800 */
[C---:B---3--:R-:W-:Y:S01]  /*4c30*/  F2FP.SATFINITE.E4M3.F32.PACK_AB_MERGE_C R75, R8.reuse, R75, RZ ;  /* 0x0000004b084b723e */ /* 0x048fe200048070ff */
[----:B------:R-:W-:Y:S01]  /*4c40*/  FADD.FTZ R8, R8, R25 ;  /* 0x0000001908087221 */ /* 0x000fe20000010000 */
[----:B------:R-:W-:Y:S02]  /*4c50*/  IMAD.MOV.U32 R25, RZ, RZ, R87 ;  /* 0x000000ffff197224 */ /* 0x000fe400078e0057 */
        /* <DEDUP_REMOVED lines=25> */
[----:B------:R-:W-:-:S03]  /*4df0*/  F2FP.SATFINITE.E4M3.F32.PACK_AB_MERGE_C R185, R14, R95, R119 ;  /* 0x0000005f0eb9723e */ /* 0x000fc60004807077 */
[----:B------:R-:W0:Y:S08]  /*4e00*/  MUFU.EX2 R50, R50 ;  /* 0x0000003200327308 */ /* 0x000e300000000800 */
[----:B------:R-:W2:Y:S01]  /*4e10*/  MUFU.EX2 R127, R127 ;  /* 0x0000007f007f7308 */ /* 0x000ea20000000800 */
[----:B-1----:R-:W-:-:S07]  /*4e20*/  F2FP.SATFINITE.E4M3.F32.PACK_AB_MERGE_C R7, R135, R52, RZ ;  /* 0x000000348707723e */ /* 0x002fce00048070ff */
[----:B------:R-:W1:Y:S01]  /*4e30*/  MUFU.EX2 R133, R133 ;  /* 0x0000008500857308 */ /* 0x000e620000000800 */
[----:B0-----:R-:W-:-:S07]  /*4e40*/  FADD.FTZ R6, R50, R125 ;  /* 0x0000007d32067221 */ /* 0x001fce0000010000 */
[----:B------:R-:W0:Y:S01]  /*4e50*/  MUFU.EX2 R12, R107 ;  /* 0x0000006b000c7308 */ /* 0x000e220000000800 */
[----:B--2---:R-:W-:-:S07]  /*4e60*/  FADD.FTZ R5, R127, R10 ;  /* 0x0000000a7f057221 */ /* 0x004fce0000010000 */
[----:B------:R-:W2:Y:S01]  /*4e70*/  MUFU.EX2 R129, R129 ;  /* 0x0000008100817308 */ /* 0x000ea20000000800 */
[C---:B-1----:R-:W-:Y:S01]  /*4e80*/  F2FP.SATFINITE.E4M3.F32.PACK_AB_MERGE_C R186, R133.reuse, R50, R7 ;  /* 0x0000003285ba723e */ /* 0x042fe20004807007 */
[----:B------:R-:W-:Y:S01]  /*4e90*/  FADD.FTZ R133, R133, R6 ;  /* 0x0000000685857221 */ /* 0x000fe20000010000 */
[----:B------:R-:W-:-:S03]  /*4ea0*/  IMAD.MOV.U32 R50, RZ, RZ, R87 ;  /* 0x000000ffff327224 */ /* 0x000fc600078e0057 */
[----:B------:R-:W-:Y:S02]  /*4eb0*/  FADD.FTZ R52, R52, R133 ;  /* 0x0000008534347221 */ /* 0x000fe40000010000 */
[----:B------:R-:W1:Y:S01]  /*4ec0*/  MUFU.EX2 R64, R64 ;  /* 0x0000004000407308 */ /* 0x000e620000000800 */
[----:B0-----:R-:W-:-:S04]  /*4ed0*/  FADD.FTZ R4, R12, R5 ;  /* 0x000000050c047221 */ /* 0x001fc80000010000 */
[----:B--2---:R-:W-:Y:S01]  /*4ee0*/  FADD.FTZ R7, R129, R4 ;  /* 0x0000000481077221 */ /* 0x004fe20000010000 */
[----:B-1----:R-:W-:-:S03]  /*4ef0*/  F2FP.SATFINITE.E4M3.F32.PACK_AB_MERGE_C R5, R64, R129, RZ ;  /* 0x000000814005723e */ /* 0x002fc600048070ff */
[----:B------:R-:W-:Y:S01]  /*4f00*/  FADD.FTZ R7, R64, R7 ;  /* 0x0000000740077221 */ /* 0x000fe20000010000 */
[----:B------:R-:W-:Y:S01]  /*4f10*/  IMAD.MOV.U32 R64, RZ, RZ, R87 ;  /* 0x000000ffff407224 */ /* 0x000fe200078e0057 */
[----:B------:R-:W-:Y:S01]  /*4f20*/  F2FP.SATFINITE.E4M3.F32.PACK_AB_MERGE_C R187, R12, R127, R5 ;  /* 0x0000007f0cbb723e */ /* 0x000fe20004807005 */
[----:B------:R-:W-:-:S01]  /*4f30*/  FADD.FTZ R5, R135, R52 ;  /* 0x0000003487057221 */ /* 0x000fc20000010000 */
        /* <DEDUP_REMOVED lines=36> */
[----:B------:R-:W-:Y:S01]  /*5180*/  UIADD3 UR48, UR48, -0x2, URZ ;  /* 0xfffffffe30307890 */ /* 0x000fe2000fffe03f */
[----:B------:R-:W-:Y:S01]  /*5190*/  UMOV UR29, UR36 ;  /* 0x00000024001d7c82 */ /* 0x000fe20008000000 */
[----:B------:R-:W-:-:S10]  /*51a0*/  UMOV UR28, UR37 ;  /* 0x00000025001c7c82 */ /* 0x000fd40008000000 */
.L_x_7132:
[----:B------:R-:W-:Y:S01]  /*51b0*/  ISETP.NE.AND P2, PT, RZ, UR43, PT ;  /* 0x0000002bff007c0c */ /* 0x000fe2000bf45270 */
[----:B------:R-:W-:-:S04]  /*51c0*/  UISETP.NE.AND UP0, UPT, UR28, 0x1, UPT ;  /* 0x000000011c00788c */ /* 0x000fc8000bf05270 */
[----:B------:R-:W-:-:S04]  /*51d0*/  USEL UR36, URZ, 0x1, UP0 ;  /* 0x000000013f247887 */ /* 0x000fc80008000000 */
[----:B------:R-:W-:-:S04]  /*51e0*/  ULOP3.LUT UR36, UR29, UR36, URZ, 0x3c, !UPT ;  /* 0x000000241d247292 */ /* 0x000fc8000f8e3c3f */
[----:B------:R-:W-:Y:S08]  /*51f0*/  @P2 BRA `(.L_x_7122) ;  /* 0x0000000000442947 */ /* 0x000ff00003800000 */
[----:B------:R-:W-:Y:S05]  /*5200*/  @!P0 BRA `(.L_x_7123) ;  /* 0x0000000000048947 */ /* 0x000fea0003800000 */
[----:B------:R-:W-:Y:S01]  /*5210*/  BPT.TRAP 0x1 ;  /* 0x000000040000795c */ /* 0x000fe20000300000 */
.L_x_7123:
[----:B------:R-:W0:Y:S01]  /*5220*/  S2UR UR10, SR_CgaCtaId ;  /* 0x00000000000a79c3 */ /* 0x000e220000008800 */
[----:B------:R-:W-:Y:S01]  /*5230*/  UIADD3 UR6, UR28, 0x1, URZ ;  /* 0x000000011c067890 */ /* 0x000fe2000fffe03f */
[----:B------:R-:W-:Y:S01]  /*5240*/  MOV R8, UR36 ;  /* 0x0000002400087c02 */ /* 0x000fe20008000f00 */
[----:B------:R-:W-:Y:S02]  /*5250*/  UMOV UR7, 0x400 ;  /* 0x0000040000077882 */ /* 0x000fe40000000000 */
[----:B------:R-:W-:Y:S01]  /*5260*/  UISETP.NE.AND UP0, UPT, UR6, 0x2, UPT ;  /* 0x000000020600788c */ /* 0x000fe2000bf05270 */
[----:B------:R-:W-:-:S03]  /*5270*/  SHF.L.U32 R8, R8, 0x1f, RZ ;  /* 0x0000001f08087819 */ /* 0x000fc600000006ff */
[----:B------:R-:W-:Y:S02]  /*5280*/  USEL UR6, UR6, URZ, UP0 ;  /* 0x0000003f06067287 */ /* 0x000fe40008000000 */
[----:B0-----:R-:W-:-:S04]  /*5290*/  ULEA UR7, UR10, UR7, 0x18 ;  /* 0x000000070a077291 */ /* 0x001fc8000f8ec03f */
[----:B------:R-:W-:-:S09]  /*52a0*/  ULEA UR6, UR6, UR7, 0x3 ;  /* 0x0000000706067291 */ /* 0x000fd2000f8e183f */
[----:B------:R0:W1:Y:S01]  /*52b0*/  SYNCS.PHASECHK.TRANS64.TRYWAIT P1, [UR6+0x22830], R8 ;  /* 0x02283008ff0075a7 */ /* 0x0000620008020146 */
[----:B------:R-:W-:Y:S05]  /*52c0*/  @!P0 BRA `(.L_x_7124) ;  /* 0x0000000000048947 */ /* 0x000fea0003800000 */
[----:B------:R-:W-:Y:S01]  /*52d0*/  BPT.TRAP 0x1 ;  /* 0x000000040000795c */ /* 0x000fe20000300000 */
.L_x_7124:
[----:B-1----:R-:W-:Y:S05]  /*52e0*/  @P1 BRA `(.L_x_7122) ;  /* 0x0000000000081947 */ /* 0x002fea0003800000 */
[----:B------:R-:W1:Y:S02]  /*52f0*/  SYNCS.PHASECHK.TRANS64.TRYWAIT P1, [UR6+0x22830], R8 ;  /* 0x02283008ff0075a7 */ /* 0x000e640008020146 */
[----:B-1----:R-:W-:Y:S05]  /*5300*/  @!P1 BRA `(.L_x_7125) ;  /* 0x000000d000009947 */ /* 0x002fea0003800000 */
.L_x_7122:
        /* <DEDUP_REMOVED lines=130> */
.L_x_7127:
        /* <DEDUP_REMOVED lines=9> */
.L_x_7128:
[----:B-1----:R-:W-:Y:S05]  /*5bc0*/  @P1 BRA `(.L_x_7126) ;  /* 0x0000000000081947 */ /* 0x002fea0003800000 */
[----:B------:R-:W1:Y:S02]  /*5bd0*/  SYNCS.PHASECHK.TRANS64.TRYWAIT P1, [UR6+0x22850], R8 ;  /* 0x02285008ff0075a7 */ /* 0x000e640008020146 */
[----:B-1----:R-:W-:Y:S05]  /*5be0*/  @!P1 BRA `(.L_x_7129) ;  /* 0x000000c400e09947 */ /* 0x002fea0003800000 */
.L_x_7126:
        /* <DEDUP_REMOVED lines=37> */
.L_x_7130:
[C---:B------:R-:W-:Y:S01]  /*5e40*/  FMUL.FTZ R9, R0.reuse, R152 ;  /* 0x0000009800097220 */ /* 0x040fe20000410000 */
[C---:B0-----:R-:W-:Y:S01]  /*5e50*/  FMUL.FTZ R8, R0.reuse, R153 ;  /* 0x0000009900087220 */ /* 0x041fe20000410000 */
        /* <DEDUP_REMOVED lines=97> */
[----:B------:R-:W-:Y:S01]  /*6470*/  FMUL.FTZ R103, R0, R103 ;  /* 0x0000006700677220 */ /* 0x000fe20000410000 */
[----:B------:R-:W-:-:S02]  /*6480*/  ULEA UR6, UR37, UR14, 0x3 ;  /* 0x0000000e25067291 */ /* 0x000fc4000f8e183f */
[----:B------:R-:W0:Y:S01]  /*6490*/  MUFU.TANH R15, R15 ;  /* 0x0000000f000f7308 */ /* 0x000e220000002400 */
[----:B-1----:R-:W-:Y:S01]  /*64a0*/  FMNMX.FTZ R88, R14, R199, !PT ;  /* 0x000000c70e587209 */ /* 0x002fe20007810000 */
[----:B------:R-:W-:-:S04]  /*64b0*/  UIADD3 UR6, UR6, 0x22840, URZ ;  /* 0x0002284006067890 */ /* 0x000fc8000fffe03f */
[----:B------:R-:W-:Y:S02]  /*64c0*/  UPRMT UR6, UR11, 0x654, UR6 ;  /* 0x000006540b067896 */ /* 0x000fe40008000006 */
[----:B------:R-:W1:Y:S01]  /*64d0*/  MUFU.TANH R163, R163 ;  /* 0x000000a300a37308 */ /* 0x000e620000002400 */
[----:B--2---:R-:W-:-:S06]  /*64e0*/  FMNMX.FTZ R104, R161, R104, !PT ;  /* 0x00000068a1687209 */ /* 0x004fcc0007810000 */
[----:B------:R-:W-:Y:S01]  /*64f0*/  SYNCS.ARRIVE.TRANS64.RED.A1T0 RZ, [UR6], RZ ;  /* 0x000000ffffff79a7 */ /* 0x000fe20008100406 */
        /* <DEDUP_REMOVED lines=136> */
[----:B-1----:R-:W-:Y:S02]  /*6d80*/  FMNMX.FTZ R92, R103, R88, !PT ;  /* 0x00000058675c7209 */ /* 0x002fe40007810000 */
[----:B------:R-:W0:Y:S03]  /*6d90*/  LDC R88, c[0x0][0x988] ;  /* 0x00026200ff587b82 */ /* 0x000e260000000800 */
[----:B------:R-:W1:Y:S01]  /*6da0*/  SHFL.BFLY PT, R91, R92, 0x2, 0x1f ;  /* 0x0c401f005c5b7f89 */ /* 0x000e6200000e0000 */
[----:B--2---:R-:W-:-:S05]  /*6db0*/  FMNMX.FTZ R94, R90, R89, !PT ;  /* 0x000000595a5e7209 */ /* 0x004fca0007810000 */
[----:B------:R-:W2:Y:S01]  /*6dc0*/  SHFL.BFLY PT, R89, R94, 0x1, 0x1f ;  /* 0x0c201f005e597f89 */ /* 0x000ea200000e0000 */
[----:B-1----:R-:W-:-:S05]  /*6dd0*/  FMNMX.FTZ R96, R92, R91, !PT ;  /* 0x0000005b5c607209 */ /* 0x002fca0007810000 */
[----:B------:R-:W1:Y:S01]  /*6de0*/  SHFL.BFLY PT, R91, R96, 0x1, 0x1f ;  /* 0x0c201f00605b7f89 */ /* 0x000e6200000e0000 */
[----:B--2---:R-:W-:-:S05]  /*6df0*/  FMNMX.FTZ R89, R94, R89, !PT ;  /* 0x000000595e597209 */ /* 0x004fca0007810000 */
[C---:B0-----:R-:W-:Y:S01]  /*6e00*/  FFMA.FTZ R114, R89.reuse, R88, -8 ;  /* 0xc100000059727423 */ /* 0x041fe20000010058 */
[----:B------:R-:W-:-:S03]  /*6e10*/  FADD.FTZ R4, -R89, R4 ;  /* 0x0000000459047221 */ /* 0x000fc60000010100 */
[-CC-:B------:R-:W-:Y:S01]  /*6e20*/  FFMA.FTZ R112, R181, R88.reuse, -R114.reuse ;  /* 0x00000058b5707223 */ /* 0x180fe20000010872 */
[----:B------:R-:W-:-:S01]  /*6e30*/  FFMA.FTZ R181, R106, R88, -R114 ;  /* 0x000000586ab57223 */ /* 0x000fc20000010872 */
[-C--:B------:R-:W-:Y:S01]  /*6e40*/  FMUL.FTZ R98, R4, R88.reuse ;  /* 0x0000005804627220 */ /* 0x080fe20000410000 */
[----:B------:R-:W-:-:S01]  /*6e50*/  FFMA.FTZ R106, R108, R88, -R114 ;  /* 0x000000586c6a7223 */ /* 0x000fc20000010872 */
[-CC-:B------:R-:W-:Y:S01]  /*6e60*/  FFMA.FTZ R9, R9, R88.reuse, -R114.reuse ;  /* 0x0000005809097223 */ /* 0x180fe20000010872 */
[----:B------:R-:W-:-:S01]  /*6e70*/  FFMA.FTZ R8, R8, R88, -R114 ;  /* 0x0000005808087223 */ /* 0x000fc20000010872 */
[-CC-:B------:R-:W-:Y:S01]  /*6e80*/  FFMA.FTZ R90, R153, R88.reuse, -R114.reuse ;  /* 0x00000058995a7223 */ /* 0x180fe20000010872 */
[----:B-1----:R-:W-:Y:S01]  /*6e90*/  FMNMX.FTZ R91, R96, R91, !PT ;  /* 0x0000005b605b7209 */ /* 0x002fe20007810000 */
[-CC-:B------:R-:W-:Y:S01]  /*6ea0*/  FFMA.FTZ R153, R155, R88.reuse, -R114.reuse ;  /* 0x000000589b997223 */ /* 0x180fe20000010872 */
[----:B------:R-:W-:-:S01]  /*6eb0*/  FFMA.FTZ R92, R157, R88, -R114 ;  /* 0x000000589d5c7223 */ /* 0x000fc20000010872 */
[----:B------:R-:W-:Y:S01]  /*6ec0*/  MUFU.EX2 R9, R9 ;  /* 0x0000000900097308 */ /* 0x000fe20000000800 */
[----:B------:R-:W-:-:S01]  /*6ed0*/  FFMA.FTZ R155, R159, R88, -R114 ;  /* 0x000000589f9b7223 */ /* 0x000fc20000010872 */
[C---:B------:R-:W-:Y:S01]  /*6ee0*/  FADD.FTZ R4, -R91.reuse, R6 ;  /* 0x000000065b047221 */ /* 0x040fe20000010100 */
[----:B------:R-:W-:-:S01]  /*6ef0*/  FFMA.FTZ R108, R91, R88, -8 ;  /* 0xc10000005b6c7423 */ /* 0x000fc20000010058 */
[-CC-:B------:R-:W-:Y:S01]  /*6f00*/  FFMA.FTZ R94, R161, R88.reuse, -R114.reuse ;  /* 0x00000058a15e7223 */ /* 0x180fe20000010872 */
[----:B------:R-:W-:-:S01]  /*6f10*/  FFMA.FTZ R157, R163, R88, -R114 ;  /* 0x00000058a39d7223 */ /* 0x000fc20000010872 */
[-C--:B------:R-:W-:Y:S01]  /*6f20*/  FMUL.FTZ R4, R4, R88.reuse ;  /* 0x0000005804047220 */ /* 0x080fe20000410000 */
[----:B------:R-:W-:-:S01]  /*6f30*/  FFMA.FTZ R11, R11, R88, -R108 ;  /* 0x000000580b0b7223 */ /* 0x000fc2000001086c */
[-CC-:B------:R-:W-:Y:S01]  /*6f40*/  FFMA.FTZ R10, R10, R88.reuse, -R108.reuse ;  /* 0x000000580a0a7223 */ /* 0x180fe2000001086c */
[----:B------:R0:W1:Y:S01]  /*6f50*/  MUFU.EX2 R6, R98 ;  /* 0x0000006200067308 */ /* 0x0000620000000800 */
[----:B------:R-:W-:-:S01]  /*6f60*/  FFMA.FTZ R12, R12, R88, -R108 ;  /* 0x000000580c0c7223 */ /* 0x000fc2000001086c */
[-CC-:B------:R-:W-:Y:S01]  /*6f70*/  FFMA.FTZ R13, R13, R88.reuse, -R108.reuse ;  /* 0x000000580d0d7223 */ /* 0x180fe2000001086c */
[----:B------:R-:W-:-:S01]  /*6f80*/  FFMA.FTZ R14, R14, R88, -R108 ;  /* 0x000000580e0e7223 */ /* 0x000fc2000001086c */
[-CC-:B------:R-:W-:Y:S01]  /*6f90*/  FFMA.FTZ R15, R15, R88.reuse, -R108.reuse ;  /* 0x000000580f0f7223 */ /* 0x180fe2000001086c */
[----:B------:R-:W-:-:S01]  /*6fa0*/  FFMA.FTZ R20, R20, R88, -R108 ;  /* 0x0000005814147223 */ /* 0x000fc2000001086c */
[-C--:B------:R-:W-:Y:S01]  /*6fb0*/  FFMA.FTZ R21, R21, R88.reuse, -R108 ;  /* 0x0000005815157223 */ /* 0x080fe2000001086c */
[----:B------:R-:W-:-:S01]  /*6fc0*/  FFMA.FTZ R116, R185, R88, -R114 ;  /* 0x00000058b9747223 */ /* 0x000fc20000010872 */
[----:B------:R-:W-:Y:S01]  /*6fd0*/  MUFU.EX2 R4, R4 ;  /* 0x0000000400047308 */ /* 0x000fe20000000800 */
[----:B------:R-:W-:-:S01]  /*6fe0*/  FFMA.FTZ R96, R165, R88, -R114 ;  /* 0x00000058a5607223 */ /* 0x000fc20000010872 */
[-C--:B------:R-:W-:Y:S01]  /*6ff0*/  FFMA.FTZ R185, R110, R88.reuse, -R114 ;  /* 0x000000586eb97223 */ /* 0x080fe20000010872 */
[----:B------:R-:W-:-:S01]  /*7000*/  FFMA.FTZ R110, R137, R88, -R108 ;  /* 0x00000058896e7223 */ /* 0x000fc2000001086c */
[-C--:B------:R-:W-:Y:S01]  /*7010*/  FFMA.FTZ R159, R167, R88.reuse, -R114 ;  /* 0x00000058a79f7223 */ /* 0x080fe20000010872 */
[----:B------:R-:W-:-:S01]  /*7020*/  FFMA.FTZ R137, R139, R88, -R108 ;  /* 0x000000588b897223 */ /* 0x000fc2000001086c */
[-CC-:B0-----:R-:W-:Y:S01]  /*7030*/  FFMA.FTZ R98, R169, R88.reuse, -R114.reuse ;  /* 0x00000058a9627223 */ /* 0x181fe20000010872 */
[----:B------:R-:W-:-:S01]  /*7040*/  FFMA.FTZ R161, R171, R88, -R114 ;  /* 0x00000058aba17223 */ /* 0x000fc20000010872 */
[----:B------:R-:W0:Y:S01]  /*7050*/  MUFU.EX2 R11, R11 ;  /* 0x0000000b000b7308 */ /* 0x000e220000000800 */
        /* <DEDUP_REMOVED lines=65> */
[-CC-:B------:R-:W-:Y:S01]  /*7470*/  FFMA.FTZ R146, R107, R88.reuse, -R108.reuse ;  /* 0x000000586b927223 */ /* 0x180fe2000001086c */
[----:B------:R-:W-:-:S01]  /*7480*/  FFMA.FTZ R107, R109, R88, -R108 ;  /* 0x000000586d6b7223 */ /* 0x000fc2000001086c */
[-CC-:B------:R-:W-:Y:S01]  /*7490*/  FFMA.FTZ R109, R113, R88.reuse, -R108.reuse ;  /* 0x00000058716d7223 */ /* 0x180fe2000001086c */
[----:B------:R-:W-:-:S03]  /*74a0*/  FFMA.FTZ R113, R199, R88, -R108 ;  /* 0x00000058c7717223 */ /* 0x000fc6000001086c */
        /* <DEDUP_REMOVED lines=16> */
[-CC-:B------:R-:W-:Y:S01]  /*75b0*/  FFMA.FTZ R148, R111, R88.reuse, -R108.reuse ;  /* 0x000000586f947223 */ /* 0x180fe2000001086c */
[----:B------:R-:W-:-:S05]  /*75c0*/  FFMA.FTZ R111, R117, R88, -R108 ;  /* 0x00000058756f7223 */ /* 0x000fca000001086c */
        /* <DEDUP_REMOVED lines=16> */
[----:B------:R-:W-:-:S06]  /*76d0*/  FFMA.FTZ R150, R115, R88, -R108 ;  /* 0x0000005873967223 */ /* 0x000fcc000001086c */
        /* <DEDUP_REMOVED lines=16> */
[----:B------:R-:W-:-:S06]  /*77e0*/  FFMA.FTZ R152, R119, R88, -R108 ;  /* 0x0000005877987223 */ /* 0x000fcc000001086c */
        /* <DEDUP_REMOVED lines=16> */
[----:B------:R-:W-:-:S06]  /*78f0*/  FFMA.FTZ R154, R201, R88, -R108 ;  /* 0x00000058c99a7223 */ /* 0x000fcc000001086c */
        /* <DEDUP_REMOVED lines=75> */
.L_x_7131:
        /* <DEDUP_REMOVED lines=17> */
[----:B------:R-:W-:Y:S01]  /*7ec0*/  F2FP.SATFINITE.E4M3.F32.PACK_AB_MERGE_C R20, R15, R14, R20 ;  /* 0x0000000e0f14723e */ /* 0x000fe20004807014 */
[----:B------:R-:W-:Y:S01]  /*7ed0*/  SYNCS.ARRIVE.TRANS64.RED.A1T0 RZ, [UR6], RZ ;  /* 0x000000ffffff79a7 */ /* 0x000fe20008100406 */
[----:B------:R-:W-:Y:S01]  /*7ee0*/  F2FP.SATFINITE.E4M3.F32.PACK_AB_MERGE_C R136, R141, R134, R136 ;  /* 0x000000868d88723e */ /* 0x000fe20004807088 */
        /* <DEDUP_REMOVED lines=98> */
[----:B------:R-:W-:Y:S06]  /*8510*/  @P1 BRA `(.L_x_7132) ;  /* 0xffffffcc00241947 */ /* 0x000fec000383ffff */
.L_x_7121:
[----:B------:R-:W-:Y:S06]  /*8520*/  BAR.ARV 0x8, 0x180 ;  /* 0x0206000000007b1d */ /* 0x000fec0000002000 */
[----:B------:R-:W-:Y:S05]  /*8530*/  @!P0 BRA `(.L_x_7133) ;  /* 0x0000000000048947 */ /* 0x000fea0003800000 */
[----:B------:R-:W-:Y:S01]  /*8540*/  BPT.TRAP 0x1 ;  /* 0x000000040000795c */ /* 0x000fe20000300000 */
.L_x_7133:
        /* <DEDUP_REMOVED lines=9> */
.L_x_7134:
[----:B-1----:R-:W-:Y:S05]  /*85e0*/  @P1 BRA `(.L_x_7135) ;  /* 0x0000000000081947 */ /* 0x002fea0003800000 */
[----:B------:R-:W1:Y:S02]  /*85f0*/  SYNCS.PHASECHK.TRANS64.TRYWAIT P1, [UR9+0x22850], R0 ;  /* 0x02285000ff0075a7 */ /* 0x000e640008020149 */
[----:B-1----:R-:W-:Y:S05]  /*8600*/  @!P1 BRA `(.L_x_7136) ;  /* 0x0000009c00709947 */ /* 0x002fea0003800000 */
.L_x_7135:
        /* <DEDUP_REMOVED lines=15> */
[----:B------:R-:W-:Y:S01]  /*8700*/  QGMMA.64x128x32.F32.E4M3.E4M3 R24, R168, gdesc[UR4], R24, gsb0 ;  /* 0x01e00004a8187df3 */ /* 0x000fe20008000818 */
[----:B------:R-:W-:Y:S01]  /*8710*/  UMOV UR7, 0xc0000010 ;  /* 0xc000001000077882 */ /* 0x000fe20000000000 */
[----:B------:R-:W-:Y:S01]  /*8720*/  UMOV UR6, UR4 ;  /* 0x0000000400067c82 */ /* 0x000fe20008000000 */
[----:B------:R-:W-:Y:S01]  /*8730*/  @UP0 UIMAD.WIDE.U32 UR4, UR39, UR12, URZ ;  /* 0x0000000c270402a5 */ /* 0x000fe2000f8e003f */
[----:B------:R-:W-:Y:S02]  /*8740*/  WARPGROUP.DEPBAR.LE gsb0, 0x0 ;  /* 0x00008000000079c5 */ /* 0x000fe40000010000 */
[----:B------:R-:W-:-:S06]  /*8750*/  WARPGROUP.ARRIVE ;  /* 0x00000000000079c5 */ /* 0x000fcc0000000000 */
[----:B------:R-:W-:Y:S01]  /*8760*/  QGMMA.64x128x32.F32.E4M3.E4M3 R24, R172, gdesc[UR4], R24, gsb0 ;  /* 0x01e00004ac187df3 */ /* 0x000fe20008000818 */
[----:B------:R-:W-:Y:S02]  /*8770*/  @UP0 UIMAD UR6, UR40, UR12, URZ ;  /* 0x0000000c280602a4 */ /* 0x000fe4000f8e023f */
[----:B------:R-:W-:Y:S02]  /*8780*/  @UP0 USHF.R.S32.HI UR7, URZ, 0x1f, UR46 ;  /* 0x0000001f3f070899 */ /* 0x000fe4000801142e */
        /* <DEDUP_REMOVED lines=9> */
[----:B------:R-:W-:Y:S01]  /*8820*/  UIADD3 UR4, UR8, 0x200, URZ ;  /* 0x0000020008047890 */ /* 0x000fe2000fffe03f */
[----:B------:R-:W-:-:S03]  /*8830*/  IMAD.U32 R8, RZ, RZ, UR6 ;  /* 0x00000006ff087e24 */ /* 0x000fc6000f8e00ff */
[----:B------:R-:W-:Y:S01]  /*8840*/  IMAD.U32 R9, RZ, RZ, UR7 ;  /* 0x00000007ff097e24 */ /* 0x000fe2000f8e00ff */
[----:B------:R-:W-:Y:S02]  /*8850*/  UMOV UR7, 0xc0000010 ;  /* 0xc000001000077882 */ /* 0x000fe40000000000 */
[----:B------:R-:W-:Y:S02]  /*8860*/  UMOV UR6, UR4 ;  /* 0x0000000400067c82 */ /* 0x000fe40008000000 */
[----:B------:R2:W3:Y:S01]  /*8870*/  @P1 LDG.E R4, desc[UR50][R8.64] ;  /* 0x0000003208041981 */ /* 0x0004e2000c1e1900 */
[----:B------:R-:W-:Y:S01]  /*8880*/  UIADD3 UR4, UR8, 0x300, URZ ;  /* 0x0000030008047890 */ /* 0x000fe2000fffe03f */
[----:B------:R-:W-:Y:S02]  /*8890*/  WARPGROUP.DEPBAR.LE gsb0, 0x0 ;  /* 0x00008000000079c5 */ /* 0x000fe40000010000 */
[----:B------:R-:W-:-:S06]  /*88a0*/  WARPGROUP.ARRIVE ;  /* 0x00000000000079c5 */ /* 0x000fcc0000000000 */
[----:B------:R-:W-:Y:S01]  /*88b0*/  QGMMA.64x128x32.F32.E4M3.E4M3 R24, R176, gdesc[UR4], R24, gsb0 ;  /* 0x01e00004b0187df3 */ /* 0x000fe20008000818 */
[----:B------:R-:W-:Y:S01]  /*88c0*/  UMOV UR6, UR4 ;  /* 0x0000000400067c82 */ /* 0x000fe20008000000 */
[----:B------:R-:W-:Y:S01]  /*88d0*/  UMOV UR7, 0xc0000010 ;  /* 0xc000001000077882 */ /* 0x000fe20000000000 */
[----:B------:R-:W-:Y:S01]  /*88e0*/  UIADD3 UR8, UR8, 0x400, URZ ;  /* 0x0000040008087890 */ /* 0x000fe2000fffe03f */
[----:B01----:R-:W0:Y:S04]  /*88f0*/  SHFL.BFLY PT, R0, R5, 0x2, 0x1f ;  /* 0x0c401f0005007f89 */ /* 0x003e2800000e0000 */
[----:B------:R-:W1:Y:S01]  /*8900*/  SHFL.BFLY PT, R6, R7, 0x2, 0x1f ;  /* 0x0c401f0007067f89 */ /* 0x000e6200000e0000 */
[----:B------:R-:W-:Y:S02]  /*8910*/  WARPGROUP.DEPBAR.LE gsb0, 0x0 ;  /* 0x00008000000079c5 */ /* 0x000fe40000010000 */
[----:B------:R-:W-:-:S06]  /*8920*/  WARPGROUP.ARRIVE ;  /* 0x00000000000079c5 */ /* 0x000fcc0000000000 */
[----:B------:R-:W-:Y:S01]  /*8930*/  QGMMA.64x128x32.F32.E4M3.E4M3 R24, R180, gdesc[UR4], R24, gsb0 ;  /* 0x01e00004b4187df3 */ /* 0x000fe20008000818 */
[----:B------:R-:W-:Y:S01]  /*8940*/  UMOV UR6, UR8 ;  /* 0x0000000800067c82 */ /* 0x000fe20008000000 */
        /* <DEDUP_REMOVED lines=23> */
[----:B0-----:R-:W-:Y:S01]  /*8ac0*/  @P2 FMUL.FTZ R7, R7, 0.69314718246459960938 ;  /* 0x3f31721807072820 */ /* 0x001fe20000410000 */
[----:B------:R-:W-:Y:S01]  /*8ad0*/  @P3 FMUL.FTZ R15, R88, 0.69314718246459960938 ;  /* 0x3f317218580f3820 */ /* 0x000fe20000410000 */
[----:B------:R-:W-:Y:S01]  /*8ae0*/  MOV R3, 0xff800000 ;  /* 0xff80000000037802 */ /* 0x000fe20000000f00 */
[----:B------:R-:W-:-:S02]  /*8af0*/  IMAD.MOV.U32 R0, RZ, RZ, -0x800000 ;  /* 0xff800000ff007424 */ /* 0x000fc400078e00ff */
[----:B------:R-:W-:Y:S01]  /*8b00*/  @P2 FFMA.FTZ R3, R6, R89, R7 ;  /* 0x0000005906032223 */ /* 0x000fe20000010007 */
[----:B-1----:R-:W-:Y:S01]  /*8b10*/  @P3 FMUL.FTZ R8, R8, 0.69314718246459960938 ;  /* 0x3f31721808083820 */ /* 0x002fe20000410000 */
[----:B---3--:R-:W-:-:S03]  /*8b20*/  FMUL.FTZ R6, R5, R4 ;  /* 0x0000000405067220 */ /* 0x008fc60000410000 */
[----:B------:R-:W-:Y:S01]  /*8b30*/  @P3 FFMA.FTZ R0, R15, R91, R8 ;  /* 0x0000005b0f003223 */ /* 0x000fe20000010008 */
[----:B--2---:R-:W-:Y:S01]  /*8b40*/  FMUL.FTZ R4, R9, R4 ;  /* 0x0000000409047220 */ /* 0x004fe20000410000 */
[----:B------:R-:W-:Y:S02]  /*8b50*/  WARPGROUP.DEPBAR.LE gsb0, 0x0 ;  /* 0x00008000000079c5 */ /* 0x000fe40000010000 */
[----:B------:R-:W-:Y:S05]  /*8b60*/  @!P0 BRA `(.L_x_7137) ;  /* 0x0000000000048947 */ /* 0x000fea0003800000 */
[----:B------:R-:W-:Y:S01]  /*8b70*/  BPT.TRAP 0x1 ;  /* 0x000000040000795c */ /* 0x000fe20000300000 */
.L_x_7137:
        /* <DEDUP_REMOVED lines=74> */
.L_x_7113:
        /* <DEDUP_REMOVED lines=35> */
[----:B------:R-:W-:Y:S02]  /*9250*/  F2FP.BF16.F32.PACK_AB R47, R47, R56 ;  /* 0x000000382f2f723e */ /* 0x000fe400000010ff */
[----:B------:R-:W-:-:S02]  /*9260*/  SEL R90, R90, R5, P0 ;  /* 0x000000055a5a7207 */ /* 0x000fc40000000000 */
[----:B------:R-:W-:Y:S02]  /*9270*/  F2FP.BF16.F32.PACK_AB R68, R61, R68 ;  /* 0x000000443d44723e */ /* 0x000fe400000010ff */
[----:B------:R-:W-:Y:S02]  /*9280*/  F2FP.BF16.F32.PACK_AB R39, R39, R42 ;  /* 0x0000002a2727723e */ /* 0x000fe400000010ff */
[----:B------:R-:W-:Y:S02]  /*9290*/  F2FP.BF16.F32.PACK_AB R38, R35, R38 ;  /* 0x000000262326723e */ /* 0x000fe400000010ff */
[----:B------:R-:W-:Y:S02]  /*92a0*/  F2FP.BF16.F32.PACK_AB R13, R13, R14 ;  /* 0x0000000e0d0d723e */ /* 0x000fe400000010ff */
[----:B------:R-:W-:Y:S02]  /*92b0*/  SEL R63, R11, R12, P0 ;  /* 0x0000000c0b3f7207 */ /* 0x000fe40000000000 */
[----:B------:R-:W-:-:S02]  /*92c0*/  MOV R6, R4 ;  /* 0x0000000400067202 */ /* 0x000fc40000000f00 */
[----:B-1----:R-:W-:Y:S02]  /*92d0*/  MOV R7, R27 ;  /* 0x0000001b00077202 */ /* 0x002fe40000000f00 */
[----:B------:R-:W-:Y:S02]  /*92e0*/  SEL R56, R12, R11, P0 ;  /* 0x0000000b0c387207 */ /* 0x000fe40000000000 */
[----:B------:R-:W-:Y:S01]  /*92f0*/  F2FP.BF16.F32.PACK_AB R73, R73, R80 ;  /* 0x000000504949723e */ /* 0x000fe200000010ff */
[----:B------:R-:W-:Y:S01]  /*9300*/  IMAD.WIDE R8, R191, 0x2, R6 ;  /* 0x00000002bf087825 */ /* 0x000fe200078e0206 */
[----:B------:R-:W-:Y:S02]  /*9310*/  F2FP.BF16.F32.PACK_AB R76, R69, R76 ;  /* 0x0000004c454c723e */ /* 0x000fe400000010ff */
[----:B------:R-:W-:Y:S02]  /*9320*/  F2FP.BF16.F32.PACK_AB R65, R65, R72 ;  /* 0x000000484141723e */ /* 0x000fe400000010ff */
[----:B------:R-:W-:-:S02]  /*9330*/  LOP3.LUT R5, R8, 0x380, RZ, 0xc0, !PT ;  /* 0x0000038008057812 */ /* 0x000fc400078ec0ff */
[----:B------:R-:W-:Y:S02]  /*9340*/  SEL R61, R57, R60, P0 ;  /* 0x0000003c393d7207 */ /* 0x000fe40000000000 */
[----:B------:R-:W-:Y:S02]  /*9350*/  IADD3 R12, P6, R8, 0x20, RZ ;  /* 0x00000020080c7810 */ /* 0x000fe40007fde0ff */
[----:B------:R-:W-:Y:S02]  /*9360*/  F2FP.BF16.F32.PACK_AB R41, R40, R41 ;  /* 0x000000292829723e */ /* 0x000fe400000010ff */
[----:B------:R-:W-:Y:S02]  /*9370*/  F2FP.BF16.F32.PACK_AB R31, R31, R34 ;  /* 0x000000221f1f723e */ /* 0x000fe400000010ff */
[----:B------:R-:W-:Y:S02]  /*9380*/  SEL R60, R60, R57, P0 ;  /* 0x000000393c3c7207 */ /* 0x000fe40000000000 */
[----:B------:R-:W-:-:S02]  /*9390*/  SEL R57, R47, R46, P0 ;  /* 0x0000002e2f397207 */ /* 0x000fc40000000000 */
[----:B------:R-:W-:Y:S02]  /*93a0*/  SEL R40, R46, R47, P0 ;  /* 0x0000002f2e287207 */ /* 0x000fe40000000000 */
[----:B------:R-:W-:Y:S02]  /*93b0*/  F2FP.BF16.F32.PACK_AB R44, R44, R45 ;  /* 0x0000002d2c2c723e */ /* 0x000fe400000010ff */
[----:B------:R-:W-:Y:S02]  /*93c0*/  SEL R53, R13, R10, P0 ;  /* 0x0000000a0d357207 */ /* 0x000fe40000000000 */
[----:B------:R-:W-:Y:S02]  /*93d0*/  SEL R34, R10, R13, P0 ;  /* 0x0000000d0a227207 */ /* 0x000fe40000000000 */
[----:B------:R-:W-:Y:S02]  /*93e0*/  SEL R47, R39, R38, P0 ;  /* 0x00000026272f7207 */ /* 0x000fe40000000000 */
[----:B------:R-:W-:-:S02]  /*93f0*/  SHF.R.U64 R5, R5, 0x3, RZ ;  /* 0x0000000305057819 */ /* 0x000fc400000012ff */
[----:B------:R-:W-:Y:S01]  /*9400*/  F2FP.BF16.F32.PACK_AB R28, R28, R29 ;  /* 0x0000001d1c1c723e */ /* 0x000fe200000010ff */
[----:B------:R-:W-:Y:S01]  /*9410*/  IMAD.X R29, RZ, RZ, R9, P6 ;  /* 0x000000ffff1d7224 */ /* 0x000fe200030e0609 */
[----:B------:R-:W-:Y:S02]  /*9420*/  SEL R55, R73, R76, P0 ;  /* 0x0000004c49377207 */ /* 0x000fe40000000000 */
[----:B------:R-:W-:Y:S02]  /*9430*/  SEL R59, R65, R68, P0 ;  /* 0x00000044413b7207 */ /* 0x000fe40000000000 */
[----:B------:R-:W-:Y:S02]  /*9440*/  SEL R38, R38, R39, P0 ;  /* 0x0000002726267207 */ /* 0x000fe40000000000 */
[----:B------:R-:W-:Y:S02]  /*9450*/  LOP3.LUT R10, R12, 0x380, RZ, 0xc0, !PT ;  /* 0x000003800c0a7812 */ /* 0x000fe400078ec0ff */
[----:B------:R-:W-:-:S02]  /*9460*/  F2FP.BF16.F32.PACK_AB R36, R36, R37 ;  /* 0x000000252424723e */ /* 0x000fc400000010ff */
[----:B------:R-:W-:Y:S02]  /*9470*/  F2FP.BF16.F32.PACK_AB R33, R32, R33 ;  /* 0x000000212021723e */ /* 0x000fe400000010ff */
[----:B------:R-:W-:Y:S02]  /*9480*/  SEL R76, R76, R73, P0 ;  /* 0x000000494c4c7207 */ /* 0x000fe40000000000 */
[----:B------:R-:W-:Y:S02]  /*9490*/  SEL R68, R68, R65, P0 ;  /* 0x0000004144447207 */ /* 0x000fe40000000000 */
[----:B------:R-:W-:Y:S02]  /*94a0*/  SEL R39, R31, R30, P0 ;  /* 0x0000001e1f277207 */ /* 0x000fe40000000000 */
[----:B------:R-:W-:Y:S02]  /*94b0*/  SEL R42, R30, R31, P0 ;  /* 0x0000001f1e2a7207 */ /* 0x000fe40000000000 */
[----:B------:R-:W-:-:S02]  /*94c0*/  IADD3 R65, P1, R8, 0x40, RZ ;  /* 0x0000004008417810 */ /* 0x000fc40007f3e0ff */
[C---:B------:R-:W-:Y:S02]  /*94d0*/  IADD3 R67, P2, R8.reuse, 0x60, RZ ;  /* 0x0000006008437810 */ /* 0x040fe40007f5e0ff */
[C---:B------:R-:W-:Y:S01]  /*94e0*/  IADD3 R30, P3, R8.reuse, 0x4000, RZ ;  /* 0x00004000081e7810 */ /* 0x040fe20007f7e0ff */
[--C-:B------:R-:W-:Y:S01]  /*94f0*/  IMAD.X R27, RZ, RZ, R9.reuse, P1 ;  /* 0x000000ffff1b7224 */ /* 0x100fe200008e0609 */
[C---:B------:R-:W-:Y:S02]  /*9500*/  IADD3 R69, P4, R8.reuse, 0x4020, RZ ;  /* 0x0000402008457810 */ /* 0x040fe40007f9e0ff */
[C---:B------:R-:W-:Y:S02]  /*9510*/  IADD3 R71, P5, R8.reuse, 0x4040, RZ ;  /* 0x0000404008477810 */ /* 0x040fe40007fbe0ff */
[----:B------:R-:W-:Y:S02]  /*9520*/  IADD3 R73, P6, R8, 0x4060, RZ ;  /* 0x0000406008497810 */ /* 0x000fe40007fde0ff */
[----:B------:R-:W-:Y:S01]  /*9530*/  F2FP.BF16.F32.PACK_AB R21, R21, R24 ;  /* 0x000000181515723e */ /* 0x000fe200000010ff */
[--C-:B------:R-:W-:Y:S01]  /*9540*/  IMAD.X R13, RZ, RZ, R9.reuse, P5 ;  /* 0x000000ffff0d7224 */ /* 0x100fe200028e0609 */
[----:B------:R-:W-:Y:S01]  /*9550*/  SEL R49, R44, R41, P0 ;  /* 0x000000292c317207 */ /* 0x000fe20000000000 */
[----:B------:R-:W-:Y:S01]  /*9560*/  IMAD.X R11, RZ, RZ, R9, P6 ;  /* 0x000000ffff0b7224 */ /* 0x000fe200030e0609 */
[----:B------:R-:W-:-:S02]  /*9570*/  LOP3.LUT R8, R5, R8, RZ, 0x3c, !PT ;  /* 0x0000000805087212 */ /* 0x000fc400078e3cff */
[----:B------:R-:W-:Y:S02]  /*9580*/  SEL R44, R41, R44, P0 ;  /* 0x0000002c292c7207 */ /* 0x000fe40000000000 */
[----:B------:R-:W-:Y:S02]  /*9590*/  SHF.R.U64 R5, R10, 0x3, RZ ;  /* 0x000000030a057819 */ /* 0x000fe400000012ff */
[----:B------:R-:W-:Y:S02]  /*95a0*/  SEL R41, R36, R33, P0 ;  /* 0x0000002124297207 */ /* 0x000fe40000000000 */
[----:B------:R-:W-:Y:S02]  /*95b0*/  SEL R36, R33, R36, P0 ;  /* 0x0000002421247207 */ /* 0x000fe40000000000 */
[----:B------:R-:W-:Y:S02]  /*95c0*/  F2FP.BF16.F32.PACK_AB R25, R25, R26 ;  /* 0x0000001a1919723e */ /* 0x000fe400000010ff */
[----:B------:R-:W-:Y:S01]  /*95d0*/  F2FP.BF16.F32.PACK_AB R20, R15, R20 ;  /* 0x000000140f14723e */ /* 0x000fe200000010ff */
[----:B------:R-:W-:Y:S01]  /*95e0*/  IMAD.X R15, RZ, RZ, R9, P4 ;  /* 0x000000ffff0f7224 */ /* 0x000fe200020e0609 */
[----:B------:R-:W-:-:S02]  /*95f0*/  SEL R33, R28, R21, P0 ;  /* 0x000000151c217207 */ /* 0x000fc40000000000 */
[----:B------:R-:W-:Y:S02]  /*9600*/  SEL R32, R21, R28, P0 ;  /* 0x0000001c15207207 */ /* 0x000fe40000000000 */
[----:B------:R-:W-:Y:S02]  /*9610*/  LOP3.LUT R28, R5, R12, RZ, 0x3c, !PT ;  /* 0x0000000c051c7212 */ /* 0x000fe400078e3cff */
[----:B------:R-:W-:Y:S02]  /*9620*/  LOP3.LUT R5, R30, 0x380, RZ, 0xc0, !PT ;  /* 0x000003801e057812 */ /* 0x000fe400078ec0ff */
[----:B------:R-:W-:Y:S02]  /*9630*/  LOP3.LUT R14, R65, 0x380, RZ, 0xc0, !PT ;  /* 0x00000380410e7812 */ /* 0x000fe400078ec0ff */
[----:B------:R-:W-:Y:S02]  /*9640*/  SEL R31, R25, R20, P0 ;  /* 0x00000014191f7207 */ /* 0x000fe40000000000 */
[----:B------:R-:W-:Y:S01]  /*9650*/  SEL R54, R20, R25, P0 ;  /* 0x0000001914367207 */ /* 0x000fe20000000000 */
[----:B------:R-:W-:Y:S01]  /*9660*/  IMAD.X R25, RZ, RZ, R9, P2 ;  /* 0x000000ffff197224 */ /* 0x000fe200010e0609 */
[----:B------:R-:W-:-:S02]  /*9670*/  F2FP.BF16.F32.PACK_AB R100, R100, R101 ;  /* 0x000000656464723e */ /* 0x000fc400000010ff */
[----:B------:R-:W-:Y:S02]  /*9680*/  F2FP.BF16.F32.PACK_AB R99, R98, R99 ;  /* 0x000000636263723e */ /* 0x000fe400000010ff */
[----:B------:R-:W-:Y:S02]  /*9690*/  LOP3.LUT R20, R67, 0x380, RZ, 0xc0, !PT ;  /* 0x0000038043147812 */ /* 0x000fe400078ec0ff */
[----:B------:R-:W-:Y:S02]  /*96a0*/  F2FP.BF16.F32.PACK_AB R96, R96, R97 ;  /* 0x000000616060723e */ /* 0x000fe400000010ff */
[----:B------:R-:W-:Y:S02]  /*96b0*/  F2FP.BF16.F32.PACK_AB R95, R94, R95 ;  /* 0x0000005f5e5f723e */ /* 0x000fe400000010ff */
[----:B------:R-:W-:Y:S02]  /*96c0*/  SHF.R.U64 R5, R5, 0x3, RZ ;  /* 0x0000000305057819 */ /* 0x000fe400000012ff */
[----:B------:R-:W-:-:S02]  /*96d0*/  SHF.R.U64 R10, R14, 0x3, RZ ;  /* 0x000000030e0a7819 */ /* 0x000fc400000012ff */
[----:B------:R-:W-:Y:S02]  /*96e0*/  F2FP.BF16.F32.PACK_AB R88, R88, R91 ;  /* 0x0000005b5858723e */ /* 0x000fe400000010ff */
[----:B------:R-:W-:Y:S02]  /*96f0*/  F2FP.BF16.F32.PACK_AB R89, R52, R89 ;  /* 0x000000593459723e */ /* 0x000fe400000010ff */
[----:B------:R-:W-:Y:S02]  /*9700*/  SEL R35, R100, R99, P0 ;  /* 0x0000006364237207 */ /* 0x000fe40000000000 */
[----:B------:R-:W-:Y:S02]  /*9710*/  SHF.R.U64 R14, R20, 0x3, RZ ;  /* 0x00000003140e7819 */ /* 0x000fe400000012ff */
[----:B------:R-:W-:Y:S02]  /*9720*/  SEL R100, R99, R100, P0 ;  /* 0x0000006463647207 */ /* 0x000fe40000000000 */
[----:B------:R-:W-:-:S02]  /*9730*/  SEL R37, R96, R95, P0 ;  /* 0x0000005f60257207 */ /* 0x000fc40000000000 */
[----:B------:R-:W-:Y:S02]  /*9740*/  LOP3.LUT R20, R5, R30, RZ, 0x3c, !PT ;  /* 0x0000001e05147212 */ /* 0x000fe400078e3cff */
[----:B------:R-:W-:Y:S02]  /*9750*/  SEL R96, R95, R96, P0 ;  /* 0x000000605f607207 */ /* 0x000fe40000000000 */
[----:B------:R-:W-:Y:S02]  /*9760*/  LOP3.LUT R26, R10, R65, RZ, 0x3c, !PT ;  /* 0x000000410a1a7212 */ /* 0x000fe400078e3cff */
[----:B------:R-:W-:Y:S02]  /*9770*/  SEL R45, R88, R89, P0 ;  /* 0x00000059582d7207 */ /* 0x000fe40000000000 */
[----:B------:R-:W-:Y:S02]  /*9780*/  LOP3.LUT R10, R69, 0x380, RZ, 0xc0, !PT ;  /* 0x00000380450a7812 */ /* 0x000fe400078ec0ff */
[----:B------:R-:W-:-:S02]  /*9790*/  LOP3.LUT R46, R73, 0x380, RZ, 0xc0, !PT ;  /* 0x00000380492e7812 */ /* 0x000fc400078ec0ff */
[----:B------:R-:W-:Y:S02]  /*97a0*/  SEL R88, R89, R88, P0 ;  /* 0x0000005859587207 */ /* 0x000fe40000000000 */
[----:B------:R-:W-:Y:S02]  /*97b0*/  IADD3.X R21, RZ, R9, RZ, P3, !PT ;  /* 0x00000009ff157210 */ /* 0x000fe40001ffe4ff */
[----:B------:R-:W-:Y:S02]  /*97c0*/  SHF.R.U64 R10, R10, 0x3, RZ ;  /* 0x000000030a0a7819 */ /* 0x000fe400000012ff */
[----:B------:R-:W-:Y:S02]  /*97d0*/  SHF.R.U64 R46, R46, 0x3, RZ ;  /* 0x000000032e2e7819 */ /* 0x000fe400000012ff */
[----:B------:R-:W-:Y:S02]  /*97e0*/  MOV R65, R20 ;  /* 0x0000001400417202 */ /* 0x000fe40000000f00 */
[----:B------:R-:W-:-:S02]  /*97f0*/  LOP3.LUT R24, R14, R67, RZ, 0x3c, !PT ;  /* 0x000000430e187212 */ /* 0x000fc400078e3cff */
[----:B------:R-:W-:Y:S02]  /*9800*/  LOP3.LUT R14, R10, R69, RZ, 0x3c, !PT ;  /* 0x000000450a0e7212 */ /* 0x000fe400078e3cff */
[----:B------:R-:W-:Y:S02]  /*9810*/  LOP3.LUT R10, R46, R73, RZ, 0x3c, !PT ;  /* 0x000000492e0a7212 */ /* 0x000fe400078e3cff */
[----:B------:R-:W-:Y:S02]  /*9820*/  LOP3.LUT R12, R71, 0x380, RZ, 0xc0, !PT ;  /* 0x00000380470c7812 */ /* 0x000fe400078ec0ff */
[----:B------:R-:W-:Y:S02]  /*9830*/  MOV R70, R8 ;  /* 0x0000000800467202 */ /* 0x000fe40000000f00 */
[----:B------:R-:W-:Y:S02]  /*9840*/  SHF.R.U64 R12, R12, 0x3, RZ ;  /* 0x000000030c0c7819 */ /* 0x000fe400000012ff */
[----:B------:R-:W-:-:S02]  /*9850*/  MOV R58, R10 ;  /* 0x0000000a003a7202 */ /* 0x000fc40000000f00 */
[----:B------:R-:W-:Y:S02]  /*9860*/  LOP3.LUT R12, R12, R71, RZ, 0x3c, !PT ;  /* 0x000000470c0c7212 */ /* 0x000fe400078e3cff */
[----:B------:R-:W-:Y:S02]  /*9870*/  MOV R69, R28 ;  /* 0x0000001c00457202 */ /* 0x000fe40000000f00 */
[----:B------:R-:W-:Y:S02]  /*9880*/  MOV R64, R14 ;  /* 0x0000000e00407202 */ /* 0x000fe40000000f00 */
[----:B------:R-:W-:Y:S02]  /*9890*/  MOV R62, R12 ;  /* 0x0000000c003e7202 */ /* 0x000fe40000000f00 */
[----:B------:R-:W-:Y:S02]  /*98a0*/  MOV R67, R26 ;  /* 0x0000001a00437202 */ /* 0x000fe40000000f00 */
[----:B------:R-:W-:-:S02]  /*98b0*/  MOV R66, R24 ;  /* 0x0000001800427202 */ /* 0x000fc40000000f00 */
[----:B------:R-:W-:Y:S02]  /*98c0*/  PLOP3.LUT P2, PT, PT, PT, UP0, 0x80, 0x0 ;  /* 0x000000000000781c */ /* 0x000fe40003f4f008 */
[----:B--2---:R-:W-:Y:S01]  /*98d0*/  LOP3.LUT R5, R48, 0x2, RZ, 0x3c, !PT ;  /* 0x0000000230057812 */ /* 0x004fe200078e3cff */
[----:B------:R-:W-:Y:S04]  /*98e0*/  SHFL.IDX PT, R35, R35, R48, 0x1c1f ;  /* 0x001c1f3023237589 */ /* 0x000fe800000e0000 */
[----:B------:R-:W0:Y:S04]  /*98f0*/  SHFL.IDX PT, R100, R100, R5, 0x1c1f ;  /* 0x001c1f0564647589 */ /* 0x000e2800000e0000 */
[----:B------:R-:W-:Y:S04]  /*9900*/  SHFL.IDX PT, R55, R55, R48, 0x1c1f ;  /* 0x001c1f3037377589 */ /* 0x000fe800000e0000 */
[----:B------:R-:W1:Y:S04]  /*9910*/  SHFL.IDX PT, R76, R76, R5, 0x1c1f ;  /* 0x001c1f054c4c7589 */ /* 0x000e6800000e0000 */
[----:B------:R-:W-:Y:S04]  /*9920*/  SHFL.IDX PT, R37, R37, R48, 0x1c1f ;  /* 0x001c1f3025257589 */ /* 0x000fe800000e0000 */
[----:B------:R-:W2:Y:S04]  /*9930*/  SHFL.IDX PT, R96, R96, R5, 0x1c1f ;  /* 0x001c1f0560607589 */ /* 0x000ea800000e0000 */
[----:B------:R-:W-:Y:S04]  /*9940*/  SHFL.IDX PT, R59, R59, R48, 0x1c1f ;  /* 0x001c1f303b3b7589 */ /* 0x000fe800000e0000 */
[----:B------:R-:W-:Y:S01]  /*9950*/  SHFL.IDX PT, R57, R57, R48, 0x1c1f ;  /* 0x001c1f3039397589 */ /* 0x000fe200000e0000 */
[----:B0-----:R-:W-:-:S02]  /*9960*/  SEL R8, R35, R100, P0 ;  /* 0x0000006423087207 */ /* 0x001fc40000000000 */
[----:B------:R-:W-:Y:S01]  /*9970*/  SEL R10, R100, R35, P0 ;  /* 0x00000023640a7207 */ /* 0x000fe20000000000 */
[----:B------:R-:W0:Y:S04]  /*9980*/  SHFL.IDX PT, R68, R68, R5, 0x1c1f ;  /* 0x001c1f0544447589 */ /* 0x000e2800000e0000 */
[----:B------:R-:W3:Y:S01]  /*9990*/  SHFL.IDX PT, R40, R40, R5, 0x1c1f ;  /* 0x001c1f0528287589 */ /* 0x000ee200000e0000 */
[----:B-1----:R-:W-:Y:S02]  /*99a0*/  SEL R9, R55, R76, P0 ;  /* 0x0000004c37097207 */ /* 0x002fe40000000000 */
[----:B------:R-:W-:Y:S01]  /*99b0*/  SEL R11, R76, R55, P0 ;  /* 0x000000374c0b7207 */ /* 0x000fe20000000000 */
[----:B------:R-:W-:Y:S04]  /*99c0*/  SHFL.IDX PT, R43, R43, R48, 0x1c1f ;  /* 0x001c1f302b2b7589 */ /* 0x000fe800000e0000 */
[----:B------:R-:W-:Y:S01]  /*99d0*/  SHFL.IDX PT, R41, R41, R48, 0x1c1f ;  /* 0x001c1f3029297589 */ /* 0x000fe200000e0000 */
[----:B--2---:R-:W-:-:S02]  /*99e0*/  SEL R12, R37, R96, P0 ;  /* 0x00000060250c7207 */ /* 0x004fc40000000000 */
[----:B------:R-:W-:Y:S01]  /*99f0*/  SEL R14, R96, R37, P0 ;  /* 0x00000025600e7207 */ /* 0x000fe20000000000 */
[----:B------:R-:W1:Y:S04]  /*9a00*/  SHFL.IDX PT, R90, R90, R5, 0x1c1f ;  /* 0x001c1f055a5a7589 */ /* 0x000e6800000e0000 */
[----:B------:R-:W-:Y:S04]  /*9a10*/  SHFL.IDX PT, R61, R61, R48, 0x1c1f ;  /* 0x001c1f303d3d7589 */ /* 0x000fe800000e0000 */
[----:B------:R-:W2:Y:S01]  /*9a20*/  SHFL.IDX PT, R60, R60, R5, 0x1c1f ;  /* 0x001c1f053c3c7589 */ /* 0x000ea200000e0000 */
[----:B0-----:R-:W-:-:S02]  /*9a30*/  SEL R13, R59, R68, P0 ;  /* 0x000000443b0d7207 */ /* 0x001fc40000000000 */
[----:B------:R-:W-:Y:S01]  /*9a40*/  SEL R15, R68, R59, P0 ;  /* 0x0000003b440f7207 */ /* 0x000fe20000000000 */
[----:B------:R-:W-:Y:S01]  /*9a50*/  SHFL.IDX PT, R36, R36, R5, 0x1c1f ;  /* 0x001c1f0524247589 */ /* 0x000fe200000e0000 */
[----:B---3--:R-:W-:-:S03]  /*9a60*/  SEL R29, R57, R40, P0 ;  /* 0x00000028391d7207 */ /* 0x008fc60000000000 */
[----:B------:R-:W-:Y:S04]  /*9a70*/  SHFL.IDX PT, R45, R45, R48, 0x1c1f ;  /* 0x001c1f302d2d7589 */ /* 0x000fe800000e0000 */
[----:B------:R-:W-:Y:S04]  /*9a80*/  SHFL.IDX PT, R33, R33, R48, 0x1c1f ;  /* 0x001c1f3021217589 */ /* 0x000fe800000e0000 */
[----:B------:R-:W0:Y:S01]  /*9a90*/  SHFL.IDX PT, R88, R88, R5, 0x1c1f ;  /* 0x001c1f0558587589 */ /* 0x000e2200000e0000 */
[----:B-1----:R-:W-:Y:S02]  /*9aa0*/  SEL R24, R43, R90, P0 ;  /* 0x0000005a2b187207 */ /* 0x002fe40000000000 */
[----:B------:R-:W-:Y:S01]  /*9ab0*/  SEL R26, R90, R43, P0 ;  /* 0x0000002b5a1a7207 */ /* 0x000fe20000000000 */
[----:B------:R-:W1:Y:S04]  /*9ac0*/  SHFL.IDX PT, R20, R32, R5, 0x1c1f ;  /* 0x001c1f0520147589 */ /* 0x000e6800000e0000 */
[----:B------:R-:W-:Y:S01]  /*9ad0*/  SHFL.IDX PT, R49, R49, R48, 0x1c1f ;  /* 0x001c1f3031317589 */ /* 0x000fe200000e0000 */
[----:B--2---:R-:W-:-:S02]  /*9ae0*/  SEL R25, R61, R60, P0 ;  /* 0x0000003c3d197207 */ /* 0x004fc40000000000 */
[----:B------:R-:W-:Y:S01]  /*9af0*/  SEL R27, R60, R61, P0 ;  /* 0x0000003d3c1b7207 */ /* 0x000fe20000000000 */
[----:B------:R-:W-:Y:S04]  /*9b00*/  SHFL.IDX PT, R47, R47, R48, 0x1c1f ;  /* 0x001c1f302f2f7589 */ /* 0x000fe800000e0000 */
[----:B------:R-:W2:Y:S04]  /*9b10*/  SHFL.IDX PT, R44, R44, R5, 0x1c1f ;  /* 0x001c1f052c2c7589 */ /* 0x000ea800000e0000 */
[----:B------:R1:W3:Y:S04]  /*9b20*/  SHFL.IDX PT, R50, R38, R5, 0x1c1f ;  /* 0x001c1f0526327589 */ /* 0x0002e800000e0000 */
[----:B------:R-:W-:Y:S01]  /*9b30*/  SHFL.IDX PT, R39, R39, R48, 0x1c1f ;  /* 0x001c1f3027277589 */ /* 0x000fe200000e0000 */
[----:B0-----:R-:W-:-:S02]  /*9b40*/  SEL R28, R45, R88, P0 ;  /* 0x000000582d1c7207 */ /* 0x001fc40000000000 */
[----:B------:R-:W-:Y:S01]  /*9b50*/  SEL R30, R88, R45, P0 ;  /* 0x0000002d581e7207 */ /* 0x000fe20000000000 */
[----:B------:R0:W4:Y:S01]  /*9b60*/  SHFL.IDX PT, R52, R42, R5, 0x1c1f ;  /* 0x001c1f052a347589 */ /* 0x00012200000e0000 */
[----:B-1----:R-:W-:Y:S01]  /*9b70*/  SEL R38, R20, R33, P0 ;  /* 0x0000002114267207 */ /* 0x002fe20000000000 */
[----:B------:R-:W-:Y:S01]  /*9b80*/  BAR.SYNC.DEFER_BLOCKING 0x1, 0x100 ;  /* 0x0044000000007b1d */ /* 0x000fe20000010000 */
[----:B0-----:R-:W-:-:S05]  /*9b90*/  SEL R42, R36, R41, P0 ;  /* 0x00000029242a7207 */ /* 0x001fca0000000000 */
[----:B------:R-:W-:Y:S01]  /*9ba0*/  SHFL.IDX PT, R53, R53, R48, 0x1c1f ;  /* 0x001c1f3035357589 */ /* 0x000fe200000e0000 */
[----:B--2---:R-:W-:-:S03]  /*9bb0*/  SEL R32, R49, R44, P0 ;  /* 0x0000002c31207207 */ /* 0x004fc60000000000 */
[----:B------:R0:W-:Y:S01]  /*9bc0*/  SHFL.IDX PT, R21, R31, R48, 0x1c1f ;  /* 0x001c1f301f157589 */ /* 0x0001e200000e0000 */
[----:B---3--:R-:W-:-:S03]  /*9bd0*/  SEL R35, R50, R47, P0 ;  /* 0x0000002f32237207 */ /* 0x008fc60000000000 */
[----:B------:R1:W2:Y:S04]  /*9be0*/  SHFL.IDX PT, R46, R34, R5, 0x1c1f ;  /* 0x001c1f05222e7589 */ /* 0x0002a800000e0000 */
[----:B------:R-:W3:Y:S01]  /*9bf0*/  SHFL.IDX PT, R54, R54, R5, 0x1c1f ;  /* 0x001c1f0536367589 */ /* 0x000ee200000e0000 */
[----:B----4-:R-:W-:Y:S02]  /*9c00*/  SEL R43, R52, R39, P0 ;  /* 0x00000027342b7207 */ /* 0x010fe40000000000 */
[----:B0-----:R-:W-:Y:S01]  /*9c10*/  SEL R31, R40, R57, P0 ;  /* 0x00000039281f7207 */ /* 0x001fe20000000000 */
[----:B------:R-:W-:Y:S01]  /*9c20*/  SHFL.IDX PT, R63, R63, R48, 0x1c1f ;  /* 0x001c1f303f3f7589 */ /* 0x000fe200000e0000 */
[----:B------:R-:W-:Y:S02]  /*9c30*/  SEL R40, R41, R36, P0 ;  /* 0x0000002429287207 */ /* 0x000fe40000000000 */
[----:B------:R-:W-:Y:S01]  /*9c40*/  SEL R36, R33, R20, P0 ;  /* 0x0000001421247207 */ /* 0x000fe20000000000 */
[----:B------:R-:W0:Y:S01]  /*9c50*/  SHFL.IDX PT, R56, R56, R5, 0x1c1f ;  /* 0x001c1f0538387589 */ /* 0x000e2200000e0000 */
[----:B-1----:R-:W-:-:S02]  /*9c60*/  SEL R34, R44, R49, P0 ;  /* 0x000000312c227207 */ /* 0x002fc40000000000 */
[----:B------:R-:W-:Y:S01]  /*9c70*/  SEL R33, R47, R50, P0 ;  /* 0x000000322f217207 */ /* 0x000fe20000000000 */
[----:B------:R1:W-:Y:S01]  /*9c80*/  STSM.16.M88.4 [R70], R8 ;  /* 0x0000000846007844 */ /* 0x0003e20000000200 */
[----:B------:R-:W-:Y:S01]  /*9c90*/  SEL R41, R39, R52, P0 ;  /* 0x0000003427297207 */ /* 0x000fe20000000000 */
[----:B------:R-:W-:Y:S01]  /*9ca0*/  UMOV UR4, URZ ;  /* 0x0000003f00047c82 */ /* 0x000fe20008000000 */
[----:B------:R-:W-:Y:S01]  /*9cb0*/  ULDC UR8, c[0x0][0xa88] ;  /* 0x0002a20000087ab9 */ /* 0x000fe20000000800 */
[----:B------:R4:W-:Y:S01]  /*9cc0*/  STSM.16.M88.4 [R69], R12 ;  /* 0x0000000c45007844 */ /* 0x0009e20000000200 */
[----:B------:R-:W4:Y:S01]  /*9cd0*/  LDC R50, c[0x0][0xbe8] ;  /* 0x0002fa00ff327b82 */ /* 0x000f220000000800 */
[----:B--2---:R-:W-:Y:S02]  /*9ce0*/  SEL R44, R53, R46, P0 ;  /* 0x0000002e352c7207 */ /* 0x004fe40000000000 */
[----:B------:R2:W-:Y:S01]  /*9cf0*/  STSM.16.M88.4 [R67], R24 ;  /* 0x0000001843007844 */ /* 0x0005e20000000200 */
[----:B------:R-:W-:-:S02]  /*9d00*/  SEL R46, R46, R53, P0 ;  /* 0x000000352e2e7207 */ /* 0x000fc40000000000 */
[----:B---3--:R-:W-:Y:S01]  /*9d10*/  SEL R37, R21, R54, P0 ;  /* 0x0000003615257207 */ /* 0x008fe20000000000 */
[----:B------:R2:W-:Y:S01]  /*9d20*/  STSM.16.M88.4 [R66], R28 ;  /* 0x0000001c42007844 */ /* 0x0005e20000000200 */
[----:B------:R-:W-:Y:S01]  /*9d30*/  SEL R39, R54, R21, P0 ;  /* 0x0000001536277207 */ /* 0x000fe20000000000 */
[----:B-1----:R-:W-:Y:S02]  /*9d40*/  IMAD.U32 R8, RZ, RZ, UR6 ;  /* 0x00000006ff087e24 */ /* 0x002fe4000f8e00ff */
[----:B------:R2:W-:Y:S01]  /*9d50*/  STSM.16.M88.4 [R65], R32 ;  /* 0x0000002041007844 */ /* 0x0005e20000000200 */
[----:B------:R-:W-:Y:S01]  /*9d60*/  IMAD.U32 R9, RZ, RZ, UR7 ;  /* 0x00000007ff097e24 */ /* 0x000fe2000f8e00ff */
[----:B------:R-:W-:Y:S01]  /*9d70*/  ULDC.64 UR6, c[0x0][0xc08] ;  /* 0x0003020000067ab9 */ /* 0x000fe20000000a00 */
[----:B0-----:R-:W-:Y:S01]  /*9d80*/  SEL R45, R63, R56, P0 ;  /* 0x000000383f2d7207 */ /* 0x001fe20000000000 */
[----:B------:R2:W-:Y:S01]  /*9d90*/  STSM.16.M88.4 [R64], R40 ;  /* 0x0000002840007844 */ /* 0x0005e20000000200 */
[----:B------:R-:W-:-:S03]  /*9da0*/  SEL R47, R56, R63, P0 ;  /* 0x0000003f382f7207 */ /* 0x000fc60000000000 */
[----:B------:R2:W-:Y:S04]  /*9db0*/  STSM.16.M88.4 [R62], R36 ;  /* 0x000000243e007844 */ /* 0x0005e80000000200 */
[----:B------:R2:W-:Y:S01]  /*9dc0*/  STSM.16.M88.4 [R58], R44 ;  /* 0x0000002c3a007844 */ /* 0x0005e20000000200 */
[----:B------:R-:W-:Y:S06]  /*9dd0*/  BAR.SYNC.DEFER_BLOCKING 0x1, 0x100 ;  /* 0x0044000000007b1d */ /* 0x000fec0000010000 */
[----:B------:R-:W3:Y:S01]  /*9de0*/  @P2 LDG.E R5, desc[UR50][R8.64] ;  /* 0x0000003208052981 */ /* 0x000ee2000c1e1900 */
[----:B------:R-:W-:Y:S01]  /*9df0*/  UISETP.NE.U32.AND UP1, UPT, UR6, URZ, UPT ;  /* 0x0000003f0600728c */ /* 0x000fe2000bf25070 */
[----:B----4-:R-:W-:Y:S01]  /*9e00*/  ISETP.NE.AND P1, PT, R50, 0x1, PT ;  /* 0x000000013200780c */ /* 0x010fe20003f25270 */
[----:B------:R-:W-:-:S02]  /*9e10*/  IMAD.U32 R13, RZ, RZ, UR41 ;  /* 0x00000029ff0d7e24 */ /* 0x000fc4000f8e00ff */
        /* <DEDUP_REMOVED lines=16> */
.L_x_7140:
[----:B------:R-:W-:Y:S01]  /*9f20*/  USHF.R.S32.HI UR14, URZ, 0x1f, UR42 ;  /* 0x0000001f3f0e7899 */ /* 0x000fe2000801142a */
[----:B------:R-:W-:Y:S01]  /*9f30*/  IMAD R13, R13, 0x80, R190 ;  /* 0x000000800d0d7824 */ /* 0x000fe200078e02be */
[----:B------:R-:W-:Y:S01]  /*9f40*/  ULDC.64 UR12, c[0x0][0xb90] ;  /* 0x0002e400000c7ab9 */ /* 0x000fe20000000a00 */
[----:B------:R-:W-:Y:S01]  /*9f50*/  USHF.R.S32.HI UR9, URZ, 0x1f, UR4 ;  /* 0x0000001f3f097899 */ /* 0x000fe20008011404 */
[----:B-----5:R-:W-:Y:S01]  /*9f60*/  IMAD R53, R5, R50, RZ ;  /* 0x0000003205357224 */ /* 0x020fe200078e02ff */
        /* <DEDUP_REMOVED lines=12> */
[----:B------:R-:W-:Y:S01]  /*a030*/  IADD3 R11, -R8, RZ, RZ ;  /* 0x000000ff080b7210 */ /* 0x000fe20007ffe1ff */
[----:B------:R-:W-:Y:S01]  /*a040*/  UIMAD UR8, UR40, UR12, URZ ;  /* 0x0000000c280872a4 */ /* 0x000fe2000f8e023f */
[----:B------:R-:W-:Y:S01]  /*a050*/  IMAD.WIDE R6, R9, 0x2, R6 ;  /* 0x0000000209067825 */ /* 0x000fe200078e0206 */
[----:B------:R-:W-:Y:S01]  /*a060*/  UIMAD.WIDE.U32 UR6, UR39, UR12, UR6 ;  /* 0x0000000c270672a5 */ /* 0x000fe2000f8e0006 */
[----:B------:R-:W-:Y:S01]  /*a070*/  SHF.R.S32.HI R9, RZ, 0x1f, R8 ;  /* 0x0000001fff097819 */ /* 0x000fe20000011408 */
[----:B------:R-:W-:Y:S01]  /*a080*/  UIMAD UR8, UR39, UR13, UR8 ;  /* 0x0000000d270872a4 */ /* 0x000fe2000f8e0208 */
[----:B------:R-:W-:Y:S01]  /*a090*/  IMAD R11, R50, R11, R13 ;  /* 0x0000000b320b7224 */ /* 0x000fe200078e020d */
[----:B--2---:R-:W-:Y:S01]  /*a0a0*/  IADD3 R15, P3, R6, 0x2000, RZ ;  /* 0x00002000060f7810 */ /* 0x004fe20007f7e0ff */
[----:B------:R-:W-:Y:S01]  /*a0b0*/  ULDC.64 UR10, c[0x0][0xaa0] ;  /* 0x0002a800000a7ab9 */ /* 0x000fe20000000a00 */
[----:B------:R-:W-:-:S02]  /*a0c0*/  IADD3 R8, P2, R8, UR6, RZ ;  /* 0x0000000608087c10 */ /* 0x000fc4000ff5e0ff */
[----:B------:R-:W-:Y:S01]  /*a0d0*/  IMAD.U32 R10, RZ, RZ, UR8 ;  /* 0x00000008ff0a7e24 */ /* 0x000fe2000f8e00ff */
[----:B------:R-:W-:Y:S02]  /*a0e0*/  LOP3.LUT R12, R15, 0x380, RZ, 0xc0, !PT ;  /* 0x000003800f0c7812 */ /* 0x000fe400078ec0ff */
[----:B------:R-:W-:Y:S02]  /*a0f0*/  IADD3 R25, P0, R6, 0x1000, RZ ;  /* 0x0000100006197810 */ /* 0x000fe40007f1e0ff */
[----:B------:R-:W-:Y:S01]  /*a100*/  IADD3.X R9, R9, UR7, R10, P2, !PT ;  /* 0x0000000709097c10 */ /* 0x000fe200097fe40a */
[----:B------:R-:W-:Y:S01]  /*a110*/  ULDC.64 UR6, c[0x0][0xb88] ;  /* 0x0002e20000067ab9 */ /* 0x000fe20000000a00 */
[----:B------:R-:W-:Y:S02]  /*a120*/  SHF.R.S32.HI R10, RZ, 0x1f, R11 ;  /* 0x0000001fff0a7819 */ /* 0x000fe4000001140b */
[----:B------:R-:W-:Y:S01]  /*a130*/  SHF.R.U64 R12, R12, 0x3, RZ ;  /* 0x000000030c0c7819 */ /* 0x000fe200000012ff */
[----:B------:R-:W-:Y:S01]  /*a140*/  IMAD.WIDE.U32 R8, R11, UR6, R8 ;  /* 0x000000060b087c25 */ /* 0x000fe2000f8e0008 */
[----:B------:R-:W-:-:S02]  /*a150*/  IADD3 R13, P2, R6, 0x3000, RZ ;  /* 0x00003000060d7810 */ /* 0x000fc40007f5e0ff */
[----:B------:R-:W-:Y:S01]  /*a160*/  LOP3.LUT R12, R12, R15, RZ, 0x3c, !PT ;  /* 0x0000000f0c0c7212 */ /* 0x000fe200078e3cff */
[----:B------:R-:W-:Y:S01]  /*a170*/  IMAD R14, R10, UR6, RZ ;  /* 0x000000060a0e7c24 */ /* 0x000fe2000f8e02ff */
[----:B------:R-:W-:Y:S02]  /*a180*/  LOP3.LUT R24, R25, 0x380, RZ, 0xc0, !PT ;  /* 0x0000038019187812 */ /* 0x000fe400078ec0ff */
[----:B------:R-:W-:Y:S01]  /*a190*/  LOP3.LUT R10, R13, 0x380, RZ, 0xc0, !PT ;  /* 0x000003800d0a7812 */ /* 0x000fe200078ec0ff */
[----:B------:R-:W-:Y:S01]  /*a1a0*/  IMAD R15, R11, UR7, R14 ;  /* 0x000000070b0f7c24 */ /* 0x000fe2000f8e020e */
[----:B------:R-:W-:Y:S01]  /*a1b0*/  ULDC.64 UR6, c[0x0][0xb50] ;  /* 0x0002d40000067ab9 */ /* 0x000fe20000000a00 */
[----:B------:R-:W-:Y:S01]  /*a1c0*/  SHF.R.U64 R24, R24, 0x3, RZ ;  /* 0x0000000318187819 */ /* 0x000fe200000012ff */
[----:B------:R-:W-:Y:S01]  /*a1d0*/  IMAD.X R11, RZ, RZ, R7, P2 ;  /* 0x000000ffff0b7224 */ /* 0x000fe200010e0607 */
[----:B------:R-:W-:Y:S01]  /*a1e0*/  SHF.R.U64 R10, R10, 0x3, RZ ;  /* 0x000000030a0a7819 */ /* 0x000fe200000012ff */
[----:B------:R-:W-:Y:S01]  /*a1f0*/  IMAD.IADD R9, R9, 0x1, R15 ;  /* 0x0000000109097824 */ /* 0x000fe200078e020f */
[----:B------:R-:W-:-:S02]  /*a200*/  LEA R15, P4, R8, UR6, 0x2 ;  /* 0x00000006080f7c11 */ /* 0x000fc4000f8810ff */
[----:B------:R-:W-:Y:S01]  /*a210*/  LOP3.LUT R24, R24, R25, RZ, 0x3c, !PT ;  /* 0x0000001918187212 */ /* 0x000fe200078e3cff */
[----:B------:R-:W-:Y:S01]  /*a220*/  IMAD.X R25, RZ, RZ, R7, P0 ;  /* 0x000000ffff197224 */ /* 0x000fe200000e0607 */
[----:B------:R-:W-:Y:S01]  /*a230*/  LEA.HI.X R26, R8, UR7, R9, 0x2, P4 ;  /* 0x00000007081a7c11 */ /* 0x000fe2000a0f1409 */
[----:B------:R-:W-:Y:S01]  /*a240*/  IMAD.U32 R9, RZ, RZ, UR41 ;  /* 0x00000029ff097e24 */ /* 0x000fe2000f8e00ff */
[----:B------:R-:W-:Y:S01]  /*a250*/  SHFL.IDX PT, R20, R15, RZ, 0x1c1f ;  /* 0x001c1fff0f147589 */ /* 0x000fe200000e0000 */
[----:B------:R-:W-:Y:S02]  /*a260*/  LOP3.LUT R10, R10, R13, RZ, 0x3c, !PT ;  /* 0x0000000d0a0a7212 */ /* 0x000fe400078e3cff */
[----:B------:R-:W-:Y:S01]  /*a270*/  IMAD R28, R9, 0x80, R188 ;  /* 0x00000080091c7824 */ /* 0x000fe200078e02bc */
[----:B------:R-:W0:Y:S01]  /*a280*/  SHFL.IDX PT, R21, R26, RZ, 0x1c1f ;  /* 0x001c1fff1a157589 */ /* 0x000e2200000e0000 */
[----:B------:R-:W-:Y:S02]  /*a290*/  LOP3.LUT P0, RZ, R19, 0x3, RZ, 0xc0, !PT ;  /* 0x0000000313ff7812 */ /* 0x000fe4000780c0ff */
[----:B------:R-:W-:Y:S01]  /*a2a0*/  VIADD R8, R28, 0x8 ;  /* 0x000000081c087836 */ /* 0x000fe20000000000 */
[----:B------:R-:W-:Y:S01]  /*a2b0*/  SHFL.IDX PT, R48, R15, 0x1, 0x1c1f ;  /* 0x003c1f000f307f89 */ /* 0x000fe200000e0000 */
[----:B------:R-:W-:-:S02]  /*a2c0*/  IADD3.X R13, RZ, R7, RZ, P3, !PT ;  /* 0x00000007ff0d7210 */ /* 0x000fc40001ffe4ff */
[----:B------:R-:W-:Y:S01]  /*a2d0*/  IADD3 R14, P3, R6, 0x7000, RZ ;  /* 0x00007000060e7810 */ /* 0x000fe20007f7e0ff */
[----:B------:R-:W1:Y:S01]  /*a2e0*/  SHFL.IDX PT, R49, R26, 0x1, 0x1c1f ;  /* 0x003c1f001a317f89 */ /* 0x000e6200000e0000 */
[-C--:B------:R-:W-:Y:S02]  /*a2f0*/  ISETP.GE.OR P2, PT, R28, R53.reuse, P0 ;  /* 0x000000351c00720c */ /* 0x080fe40000746670 */
[----:B------:R-:W-:Y:S01]  /*a300*/  ISETP.GE.OR P0, PT, R8, R53, P0 ;  /* 0x000000350800720c */ /* 0x000fe20000706670 */
[----:B------:R-:W-:Y:S01]  /*a310*/  IMAD.X R33, RZ, RZ, R7, P3 ;  /* 0x000000ffff217224 */ /* 0x000fe200018e0607 */
[----:B------:R-:W-:Y:S02]  /*a320*/  LOP3.LUT R5, R14, 0x380, RZ, 0xc0, !PT ;  /* 0x000003800e057812 */ /* 0x000fe400078ec0ff */
[C---:B------:R-:W-:Y:S02]  /*a330*/  IADD3 R45, P6, R6.reuse, 0x4000, RZ ;  /* 0x00004000062d7810 */ /* 0x040fe40007fde0ff */
[----:B------:R-:W-:-:S02]  /*a340*/  IADD3 R41, P5, R6, 0x5000, RZ ;  /* 0x0000500006297810 */ /* 0x000fc40007fbe0ff */
[C---:B------:R-:W-:Y:S02]  /*a350*/  IADD3 R37, P4, R6.reuse, 0x6000, RZ ;  /* 0x0000600006257810 */ /* 0x040fe40007f9e0ff */
[----:B------:R-:W-:Y:S02]  /*a360*/  LOP3.LUT R9, R6, 0x380, RZ, 0xc0, !PT ;  /* 0x0000038006097812 */ /* 0x000fe400078ec0ff */
[----:B------:R-:W-:Y:S01]  /*a370*/  SHF.R.U64 R5, R5, 0x3, RZ ;  /* 0x0000000305057819 */ /* 0x000fe200000012ff */
[----:B0-----:R0:W-:Y:S01]  /*a380*/  @!P2 ST.E desc[UR50][R20.64], R3 ;  /* 0x000000031400a985 */ /* 0x0011e2000c101932 */
[----:B------:R-:W-:Y:S02]  /*a390*/  LOP3.LUT R44, R45, 0x380, RZ, 0xc0, !PT ;  /* 0x000003802d2c7812 */ /* 0x000fe400078ec0ff */
[----:B------:R-:W-:Y:S02]  /*a3a0*/  LOP3.LUT R40, R41, 0x380, RZ, 0xc0, !PT ;  /* 0x0000038029287812 */ /* 0x000fe400078ec0ff */
[----:B------:R-:W-:-:S02]  /*a3b0*/  LOP3.LUT R36, R37, 0x380, RZ, 0xc0, !PT ;  /* 0x0000038025247812 */ /* 0x000fc400078ec0ff */
[----:B------:R-:W-:Y:S01]  /*a3c0*/  SHF.R.U64 R9, R9, 0x3, RZ ;  /* 0x0000000309097819 */ /* 0x000fe200000012ff */
[----:B-1----:R1:W-:Y:S01]  /*a3d0*/  @!P0 ST.E desc[UR50][R48.64], R0 ;  /* 0x0000000030008985 */ /* 0x0023e2000c101932 */
[----:B------:R-:W-:Y:S02]  /*a3e0*/  SHF.R.U64 R44, R44, 0x3, RZ ;  /* 0x000000032c2c7819 */ /* 0x000fe400000012ff */
[----:B------:R-:W-:Y:S01]  /*a3f0*/  SHF.R.U64 R40, R40, 0x3, RZ ;  /* 0x0000000328287819 */ /* 0x000fe200000012ff */
[----:B------:R-:W-:Y:S01]  /*a400*/  UIMAD UR8, UR9, UR10, URZ ;  /* 0x0000000a090872a4 */ /* 0x000fe2000f8e023f */
[----:B------:R-:W-:Y:S01]  /*a410*/  SHF.R.U64 R36, R36, 0x3, RZ ;  /* 0x0000000324247819 */ /* 0x000fe200000012ff */
[----:B------:R-:W-:Y:S01]  /*a420*/  UIMAD.WIDE.U32 UR6, UR4, UR10, URZ ;  /* 0x0000000a040672a5 */ /* 0x000fe2000f8e003f */
[----:B------:R-:W-:Y:S01]  /*a430*/  LOP3.LUT R6, R9, R6, RZ, 0x3c, !PT ;  /* 0x0000000609067212 */ /* 0x000fe200078e3cff */
[----:B------:R-:W5:Y:S01]  /*a440*/  LD.E.128 R24, desc[UR50][R24.64] ;  /* 0x0000003218187980 */ /* 0x000f62000c101d00 */
[----:B------:R-:W-:-:S02]  /*a450*/  LOP3.LUT R32, R5, R14, RZ, 0x3c, !PT ;  /* 0x0000000e05207212 */ /* 0x000fc400078e3cff */
[----:B------:R-:W2:Y:S01]  /*a460*/  @P1 LDC R5, c[0x0][0xbec] ;  /* 0x0002fb00ff051b82 */ /* 0x000ea20000000800 */
[----:B------:R-:W-:Y:S01]  /*a470*/  LOP3.LUT R44, R44, R45, RZ, 0x3c, !PT ;  /* 0x0000002d2c2c7212 */ /* 0x000fe200078e3cff */
[--C-:B------:R-:W-:Y:S01]  /*a480*/  IMAD.X R45, RZ, RZ, R7.reuse, P6 ;  /* 0x000000ffff2d7224 */ /* 0x100fe200030e0607 */
[----:B------:R-:W-:Y:S01]  /*a490*/  LOP3.LUT R40, R40, R41, RZ, 0x3c, !PT ;  /* 0x0000002928287212 */ /* 0x000fe200078e3cff */
[--C-:B------:R-:W-:Y:S01]  /*a4a0*/  IMAD.X R41, RZ, RZ, R7.reuse, P5 ;  /* 0x000000ffff297224 */ /* 0x100fe200028e0607 */
[----:B------:R-:W-:Y:S01]  /*a4b0*/  LOP3.LUT R36, R36, R37, RZ, 0x3c, !PT ;  /* 0x0000002524247212 */ /* 0x000fe200078e3cff */
[----:B------:R-:W-:Y:S01]  /*a4c0*/  IMAD.X R37, RZ, RZ, R7, P4 ;  /* 0x000000ffff257224 */ /* 0x000fe200020e0607 */
[----:B------:R3:W5:Y:S01]  /*a4d0*/  LD.E.128 R28, desc[UR50][R6.64] ;  /* 0x00000032061c7980 */ /* 0x000762000c101d00 */
[----:B------:R-:W-:Y:S01]  /*a4e0*/  UIMAD UR8, UR4, UR11, UR8 ;  /* 0x0000000b040872a4 */ /* 0x000fe2000f8e0208 */
[----:B0-----:R-:W-:Y:S01]  /*a4f0*/  MOV R3, UR41 ;  /* 0x0000002900037c02 */ /* 0x001fe20008000f00 */
[----:B-1----:R-:W-:Y:S01]  /*a500*/  IMAD R0, R17, 0x20, R18 ;  /* 0x0000002011007824 */ /* 0x002fe200078e0212 */
[----:B------:R-:W-:Y:S01]  /*a510*/  ULDC.64 UR10, c[0x0][0xae8] ;  /* 0x0002ba00000a7ab9 */ /* 0x000fe20000000a00 */
[----:B------:R-:W5:Y:S01]  /*a520*/  LD.E.128 R12, desc[UR50][R12.64] ;  /* 0x000000320c0c7980 */ /* 0x000f62000c101d00 */
[----:B------:R-:W-:-:S03]  /*a530*/  MOV R49, UR41 ;  /* 0x0000002900317c02 */ /* 0x000fc60008000f00 */
[----:B------:R-:W5:Y:S01]  /*a540*/  LD.E.128 R8, desc[UR50][R10.64] ;  /* 0x000000320a087980 */ /* 0x000f62000c101d00 */
[----:B---3--:R-:W0:Y:S01]  /*a550*/  @P1 LDC R7, c[0x0][0xbf0] ;  /* 0x0002fc00ff071b82 */ /* 0x008e220000000800 */
[----:B------:R-:W-:Y:S02]  /*a560*/  UIADD3 UR7, UR7, UR8, URZ ;  /* 0x0000000807077290 */ /* 0x000fe4000fffe03f */
[----:B------:R-:W-:Y:S01]  /*a570*/  UIMAD UR4, UR14, UR10, URZ ;  /* 0x0000000a0e0472a4 */ /* 0x000fe2000f8e023f */
[----:B------:R-:W-:Y:S01]  /*a580*/  IMAD R20, R3, 0x80, R0 ;  /* 0x0000008003147824 */ /* 0x000fe200078e0200 */
[----:B------:R-:W-:Y:S01]  /*a590*/  UIMAD.WIDE.U32 UR6, UR42, UR10, UR6 ;  /* 0x0000000a2a0672a5 */ /* 0x000fe2000f8e0006 */
[----:B------:R-:W5:Y:S01]  /*a5a0*/  LD.E.128 R44, desc[UR50][R44.64] ;  /* 0x000000322c2c7980 */ /* 0x000f62000c101d00 */
[----:B------:R-:W-:Y:S01]  /*a5b0*/  UIMAD UR4, UR42, UR11, UR4 ;  /* 0x0000000b2a0472a4 */ /* 0x000fe2000f8e0204 */
[----:B--2---:R-:W-:Y:S01]  /*a5c0*/  @P1 IMAD.HI.U32 R0, R20, R5, RZ ;  /* 0x0000000514001227 */ /* 0x004fe200078e00ff */
        /* <DEDUP_REMOVED lines=9> */
[----:B0-----:R-:W-:Y:S01]  /*a660*/  @P1 SHF.R.U32.HI R3, RZ, R7, R0 ;  /* 0x00000007ff031219 */ /* 0x001fe20000011600 */
[----:B------:R-:W-:Y:S01]  /*a670*/  UIADD3 UR4, UR7, UR4, URZ ;  /* 0x0000000407047290 */ /* 0x000fe2000fffe03f */
[----:B------:R-:W-:Y:S01]  /*a680*/  IMAD.U32 R6, RZ, RZ, UR6 ;  /* 0x00000006ff067e24 */ /* 0x000fe2000f8e00ff */
[----:B------:R-:W-:Y:S01]  /*a690*/  @!PT LDS RZ, [RZ] ;  /* 0x00000000fffff984 */ /* 0x000fe20000000800 */
[----:B------:R-:W-:Y:S01]  /*a6a0*/  @!PT LDS RZ, [RZ] ;  /* 0x00000000fffff984 */ /* 0x000fe20000000800 */
[----:B------:R-:W-:Y:S01]  /*a6b0*/  @!PT LDS RZ, [RZ] ;  /* 0x00000000fffff984 */ /* 0x000fe20000000800 */
[----:B------:R-:W-:Y:S01]  /*a6c0*/  @!PT LDS RZ, [RZ] ;  /* 0x00000000fffff984 */ /* 0x000fe20000000800 */
[----:B------:R0:W-:Y:S06]  /*a6d0*/  MEMBAR.ALL.CTA ;  /* 0x0000000000007992 */ /* 0x0001ec0000008000 */
[----:B0-----:R-:W0:Y:S01]  /*a6e0*/  FENCE.VIEW.ASYNC.S ;  /* 0x00000000000073c6 */ /* 0x001e220000000000 */
[--C-:B------:R-:W-:Y:S01]  /*a6f0*/  SHF.R.S32.HI R0, RZ, 0x1f, R3.reuse ;  /* 0x0000001fff007819 */ /* 0x100fe20000011403 */
[----:B------:R-:W-:-:S02]  /*a700*/  IMAD.MOV R5, RZ, RZ, -R3 ;  /* 0x000000ffff057224 */ /* 0x000fc400078e0a03 */
[----:B------:R-:W-:Y:S01]  /*a710*/  IMAD.U32 R7, RZ, RZ, UR7 ;  /* 0x00000007ff077e24 */ /* 0x000fe2000f8e00ff */
[----:B------:R-:W-:Y:S01]  /*a720*/  ULDC.64 UR6, c[0x0][0xae0] ;  /* 0x0002b80000067ab9 */ /* 0x000fe20000000a00 */
[----:B------:R-:W-:Y:S02]  /*a730*/  IMAD R5, R50, R5, R20 ;  /* 0x0000000532057224 */ /* 0x000fe400078e0214 */
[----:B------:R-:W-:Y:S02]  /*a740*/  IMAD R0, R0, UR6, RZ ;  /* 0x0000000600007c24 */ /* 0x000fe4000f8e02ff */
[----:B------:R-:W-:Y:S02]  /*a750*/  IMAD.U32 R7, RZ, RZ, UR4 ;  /* 0x00000004ff077e24 */ /* 0x000fe4000f8e00ff */
[C---:B------:R-:W-:Y:S01]  /*a760*/  IMAD R21, R3.reuse, UR7, R0 ;  /* 0x0000000703157c24 */ /* 0x040fe2000f8e0200 */
[----:B------:R-:W-:Y:S01]  /*a770*/  SHF.R.S32.HI R0, RZ, 0x1f, R5 ;  /* 0x0000001fff007819 */ /* 0x000fe20000011405 */
[----:B------:R-:W-:Y:S01]  /*a780*/  IMAD.WIDE.U32 R6, R3, UR6, R6 ;  /* 0x0000000603067c25 */ /* 0x000fe2000f8e0006 */
[----:B------:R-:W-:-:S03]  /*a790*/  ULDC.64 UR6, c[0x0][0xad8] ;  /* 0x0002b60000067ab9 */ /* 0x000fc60000000a00 */
[----:B------:R-:W-:Y:S02]  /*a7a0*/  IMAD.IADD R7, R7, 0x1, R21 ;  /* 0x0000000107077824 */ /* 0x000fe400078e0215 */
[----:B------:R-:W-:Y:S02]  /*a7b0*/  IMAD R20, R0, UR6, RZ ;  /* 0x0000000600147c24 */ /* 0x000fe4000f8e02ff */
[----:B------:R-:W-:Y:S02]  /*a7c0*/  IMAD R48, R49, 0x80, R18 ;  /* 0x0000008031307824 */ /* 0x000fe400078e0212 */
[C---:B------:R-:W-:Y:S02]  /*a7d0*/  IMAD R3, R5.reuse, UR7, R20 ;  /* 0x0000000705037c24 */ /* 0x040fe4000f8e0214 */
[----:B------:R-:W-:Y:S01]  /*a7e0*/  IMAD.WIDE.U32 R6, R5, UR6, R6 ;  /* 0x0000000605067c25 */ /* 0x000fe2000f8e0006 */
[----:B------:R-:W-:Y:S01]  /*a7f0*/  ISETP.GE.AND P2, PT, R48, R53, PT ;  /* 0x000000353000720c */ /* 0x000fe20003f46270 */
[----:B------:R-:W-:-:S02]  /*a800*/  ULDC.64 UR6, c[0x0][0xa80] ;  /* 0x0002a00000067ab9 */ /* 0x000fc40000000a00 */
[----:B------:R-:W-:Y:S01]  /*a810*/  IMAD.IADD R3, R7, 0x1, R3 ;  /* 0x0000000107037824 */ /* 0x000fe200078e0203 */
[----:B------:R-:W-:Y:S01]  /*a820*/  LEA R20, P3, R6, UR6, 0x1 ;  /* 0x0000000606147c11 */ /* 0x000fe2000f8608ff */
[----:B------:R-:W-:Y:S02]  /*a830*/  VIADD R4, R4, 0x22820 ;  /* 0x0002282004047836 */ /* 0x000fe40000000000 */
        /* <DEDUP_REMOVED lines=13> */
[----:B------:R-:W-:-:S11]  /*a910*/  ISETP.GE.AND P3, PT, R16, UR4, PT ;  /* 0x0000000410007c0c */ /* 0x000fd6000bf66270 */
[-C--:B01----:R-:W-:Y:S02]  /*a920*/  @!P2 LEA R4, P4, R2, R5.reuse, 0x1 ;  /* 0x000000050204a211 */ /* 0x083fe400078808ff */
[----:B------:R-:W-:Y:S02]  /*a930*/  @!P3 LEA R6, P5, R16, R5, 0x1 ;  /* 0x000000051006b211 */ /* 0x000fe400078a08ff */
[-C--:B--2---:R-:W-:Y:S02]  /*a940*/  @!P2 LEA.HI.X R5, R2, R7.reuse, R193, 0x1, P4 ;  /* 0x000000070205a211 */ /* 0x084fe400020f0cc1 */
[----:B------:R-:W-:-:S03]  /*a950*/  @!P3 LEA.HI.X R7, R16, R7, R192, 0x1, P5 ;  /* 0x000000071007b211 */ /* 0x000fc600028f0cc0 */
[----:B-----5:R3:W-:Y:S04]  /*a960*/  @!P2 ST.E.128 desc[UR50][R4.64], R28 ;  /* 0x0000001c0400a985 */ /* 0x0207e8000c101d32 */
[----:B------:R3:W-:Y:S02]  /*a970*/  @!P3 ST.E.128 desc[UR50][R6.64], R44 ;  /* 0x0000002c0600b985 */ /* 0x0007e4000c101d32 */
.L_x_7142:
[----:B------:R-:W-:Y:S05]  /*a980*/  BSYNC B1 ;  /* 0x0000000000017941 */ /* 0x000fea0003800000 */
.L_x_7141:
[----:B--23--:R2:W3:Y:S01]  /*a990*/  SHFL.IDX PT, R7, R3, 0x1, 0x181f ;  /* 0x00381f0003077f89 */ /* 0x00c4e200000e0000 */
[----:B------:R-:W-:Y:S03]  /*a9a0*/  BSSY B1, `(.L_x_7143) ;  /* 0x000000c000017945 */ /* 0x000fe60003800000 */
[----:B-1----:R2:W1:Y:S01]  /*a9b0*/  SHFL.IDX PT, R5, R20, 0x1, 0x181f ;  /* 0x00381f0014057f89 */ /* 0x00246200000e0000 */
[----:B------:R-:W-:Y:S05]  /*a9c0*/  @P0 BRA `(.L_x_7144) ;  /* 0x0000000000240947 */ /* 0x000fea0003800000 */
[----:B------:R-:W-:Y:S02]  /*a9d0*/  ULDC UR4, c[0x0][0xac8] ;  /* 0x0002b20000047ab9 */ /* 0x000fe40000000800 */
[----:B------:R-:W-:Y:S02]  /*a9e0*/  ISETP.GE.AND P3, PT, R2, UR4, PT ;  /* 0x0000000402007c0c */ /* 0x000fe4000bf66270 */
[----:B------:R-:W-:-:S11]  /*a9f0*/  ISETP.GE.AND P4, PT, R16, UR4, PT ;  /* 0x0000000410007c0c */ /* 0x000fd6000bf86270 */
[-C--:B01----:R-:W-:Y:S02]  /*aa00*/  @!P3 LEA R4, P0, R2, R5.reuse, 0x1 ;  /* 0x000000050204b211 */ /* 0x083fe400078008ff */
[----:B------:R-:W-:Y:S02]  /*aa10*/  @!P4 LEA R6, P2, R16, R5, 0x1 ;  /* 0x000000051006c211 */ /* 0x000fe400078408ff */
[-C--:B---3--:R-:W-:Y:S02]  /*aa20*/  @!P3 LEA.HI.X R5, R2, R7.reuse, R193, 0x1, P0 ;  /* 0x000000070205b211 */ /* 0x088fe400000f0cc1 */
[----:B------:R-:W-:-:S03]  /*aa30*/  @!P4 LEA.HI.X R7, R16, R7, R192, 0x1, P2 ;  /* 0x000000071007c211 */ /* 0x000fc600010f0cc0 */
[----:B-----5:R4:W-:Y:S04]  /*aa40*/  @!P3 ST.E.128 desc[UR50][R4.64], R24 ;  /* 0x000000180400b985 */ /* 0x0209e8000c101d32 */
[----:B------:R4:W-:Y:S02]  /*aa50*/  @!P4 ST.E.128 desc[UR50][R6.64], R40 ;  /* 0x000000280600c985 */ /* 0x0009e4000c101d32 */
.L_x_7144:
[----:B------:R-:W-:Y:S05]  /*aa60*/  BSYNC B1 ;  /* 0x0000000000017941 */ /* 0x000fea0003800000 */
.L_x_7143:
[----:B---34-:R3:W4:Y:S01]  /*aa70*/  SHFL.IDX PT, R7, R3, 0x2, 0x181f ;  /* 0x00581f0003077f89 */ /* 0x01872200000e0000 */
        /* <DEDUP_REMOVED lines=8> */
[-C--:B----4-:R-:W-:Y:S02]  /*ab00*/  @!P2 LEA.HI.X R5, R2, R7.reuse, R193, 0x1, P0 ;  /* 0x000000070205a211 */ /* 0x090fe400000f0cc1 */
[----:B------:R-:W-:-:S03]  /*ab10*/  @!P3 LEA.HI.X R7, R16, R7, R192, 0x1, P1 ;  /* 0x000000071007b211 */ /* 0x000fc600008f0cc0 */
[----:B-----5:R0:W-:Y:S04]  /*ab20*/  @!P2 ST.E.128 desc[UR50][R4.64], R12 ;  /* 0x0000000c0400a985 */ /* 0x0201e8000c101d32 */
[----:B------:R0:W-:Y:S02]  /*ab30*/  @!P3 ST.E.128 desc[UR50][R6.64], R36 ;  /* 0x000000240600b985 */ /* 0x0001e4000c101d32 */
.L_x_7146:
[----:B------:R-:W-:Y:S05]  /*ab40*/  BSYNC B1 ;  /* 0x0000000000017941 */ /* 0x000fea0003800000 */
.L_x_7145:
[----:B------:R-:W-:Y:S01]  /*ab50*/  IADD3 R0, R48, 0x60, RZ ;  /* 0x0000006030007810 */ /* 0x000fe20007ffe0ff */
[----:B0-23--:R-:W0:Y:S03]  /*ab60*/  SHFL.IDX PT, R3, R3, 0x3, 0x181f ;  /* 0x00781f0003037f89 */ /* 0x00de2600000e0000 */
[----:B------:R-:W-:Y:S01]  /*ab70*/  ISETP.GE.AND P0, PT, R0, R53, PT ;  /* 0x000000350000720c */ /* 0x000fe20003f06270 */
[----:B----4-:R2:W3:-:S12]  /*ab80*/  SHFL.IDX PT, R7, R20, 0x3, 0x181f ;  /* 0x00781f0014077f89 */ /* 0x0104d800000e0000 */
[----:B--2---:R-:W-:Y:S05]  /*ab90*/  @P0 BRA `(.L_x_7147) ;  /* 0x0000000c00140947 */ /* 0x004fea0003800000 */
[----:B------:R-:W-:Y:S02]  /*aba0*/  ULDC UR4, c[0x0][0xac8] ;  /* 0x0002b20000047ab9 */ /* 0x000fe40000000800 */
[----:B------:R-:W-:-:S13]  /*abb0*/  ISETP.GE.AND P1, PT, R2, UR4, PT ;  /* 0x0000000402007c0c */ /* 0x000fda000bf26270 */
[----:B---3--:R-:W-:-:S04]  /*abc0*/  @!P1 LEA R4, P0, R2, R7, 0x1 ;  /* 0x0000000702049211 */ /* 0x008fc800078008ff */
[----:B01----:R-:W-:Y:S02]  /*abd0*/  @!P1 LEA.HI.X R5, R2, R3, R193, 0x1, P0 ;  /* 0x0000000302059211 */ /* 0x003fe400000f0cc1 */
[----:B------:R-:W-:-:S03]  /*abe0*/  ISETP.GE.AND P0, PT, R16, UR4, PT ;  /* 0x0000000410007c0c */ /* 0x000fc6000bf06270 */
[----:B-----5:R2:W-:Y:S10]  /*abf0*/  @!P1 ST.E.128 desc[UR50][R4.64], R8 ;  /* 0x0000000804009985 */ /* 0x0205f4000c101d32 */
[----:B------:R-:W-:Y:S05]  /*ac00*/  @P0 BRA `(.L_x_7147) ;  /* 0x0000000800f80947 */ /* 0x000fea0003800000 */
[----:B--2---:R-:W-:-:S04]  /*ac10*/  LEA R4, P0, R16, R7, 0x1 ;  /* 0x0000000710047211 */ /* 0x004fc800078008ff */
[----:B------:R-:W-:-:S05]  /*ac20*/  LEA.HI.X R5, R16, R3, R192, 0x1, P0 ;  /* 0x0000000310057211 */ /* 0x000fca00000f0cc0 */
[----:B------:R4:W-:Y:S01]  /*ac30*/  ST.E.128 desc[UR50][R4.64], R32 ;  /* 0x0000002004007985 */ /* 0x0009e2000c101d32 */
[----:B------:R-:W-:Y:S05]  /*ac40*/  BRA `(.L_x_7147) ;  /* 0x0000000800e87947 */ /* 0x000fea0003800000 */
.L_x_7139:
        /* <DEDUP_REMOVED lines=33> */
.L_x_7148:
[----:B------:R-:W-:Y:S01]  /*ae60*/  USEL UR39, UR39, URZ, !UP0 ;  /* 0x0000003f27277287 */ /* 0x000fe2000c000000 */
[----:B------:R-:W-:Y:S01]  /*ae70*/  BSSY B1, `(.L_x_7149) ;  /* 0x000002d000017945 */ /* 0x000fe20003800000 */
[----:B------:R-:W-:-:S03]  /*ae80*/  USEL UR40, UR40, URZ, !UP0 ;  /* 0x0000003f28287287 */ /* 0x000fc6000c000000 */
[----:B------:R-:W-:Y:S09]  /*ae90*/  @P1 BRA `(.L_x_7150) ;  /* 0x0000000000a81947 */ /* 0x000ff20003800000 */
[----:B------:R-:W0:Y:S01]  /*aea0*/  S2R R4, SR_TID.X ;  /* 0x0000000000047919 */ /* 0x000e220000002100 */
[----:B------:R-:W1:Y:S01]  /*aeb0*/  LDC R6, c[0x0][0xbe8] ;  /* 0x0002fa00ff067b82 */ /* 0x000e620000000800 */
[----:B------:R-:W-:-:S05]  /*aec0*/  MOV R3, UR41 ;  /* 0x0000002900037c02 */ /* 0x000fca0008000f00 */
        /* <DEDUP_REMOVED lines=36> */
[----:B------:R-:W-:Y:S02]  /*b110*/  LEA.HI.X R7, R4, UR7, R3, 0x2, P1 ;  /* 0x0000000704077c11 */ /* 0x000fe400088f1403 */
[----:B------:R-:W-:-:S05]  /*b120*/  MOV R3, 0xff800000 ;  /* 0xff80000000037802 */ /* 0x000fca0000000f00 */
[----:B------:R0:W-:Y:S02]  /*b130*/  STG.E desc[UR50][R6.64], R3 ;  /* 0x0000000306007986 */ /* 0x0001e4000c101932 */
.L_x_7150:
[----:B------:R-:W-:Y:S05]  /*b140*/  BSYNC B1 ;  /* 0x0000000000017941 */ /* 0x000fea0003800000 */
.L_x_7149:
        /* <DEDUP_REMOVED lines=27> */
[----:B------:R-:W-:Y:S01]  /*b300*/  MOV R5, UR7 ;  /* 0x0000000700057c02 */ /* 0x000fe20008000f00 */
[----:B------:R-:W-:Y:S02]  /*b310*/  IMAD R6, R4, UR8, RZ ;  /* 0x0000000804067c24 */ /* 0x000fe4000f8e02ff */
[----:B------:R-:W-:Y:S01]  /*b320*/  IMAD.U32 R4, RZ, RZ, UR6 ;  /* 0x00000006ff047e24 */ /* 0x000fe2000f8e00ff */
[----:B------:R-:W-:Y:S01]  /*b330*/  ULDC.64 UR6, c[0x0][0xad8] ;  /* 0x0002b60000067ab9 */ /* 0x000fe20000000a00 */
[----:B------:R-:W-:Y:S02]  /*b340*/  IMAD.U32 R5, RZ, RZ, UR4 ;  /* 0x00000004ff057e24 */ /* 0x000fe4000f8e00ff */
[----:B------:R-:W-:Y:S02]  /*b350*/  IMAD R7, R11, R7, R8 ;  /* 0x000000070b077224 */ /* 0x000fe400078e0208 */
[C---:B------:R-:W-:Y:S02]  /*b360*/  IMAD R9, R3.reuse, UR9, R6 ;  /* 0x0000000903097c24 */ /* 0x040fe4000f8e0206 */
        /* <DEDUP_REMOVED lines=15> */
[----:B------:R-:W-:Y:S01]  /*b460*/  LEA.HI.X R3, R4, UR7, R3, 0x1, P3 ;  /* 0x0000000704037c11 */ /* 0x000fe200098f0c03 */
[----:B------:R0:W1:Y:S03]  /*b470*/  SHFL.IDX PT, R7, R6, RZ, 0x181f ;  /* 0x00181fff06077589 */ /* 0x00006600000e0000 */
[----:B------:R-:W-:Y:S01]  /*b480*/  ISETP.GE.AND P0, PT, R0, R11, PT ;  /* 0x0000000b0000720c */ /* 0x000fe20003f06270 */
[----:B------:R0:W2:Y:S01]  /*b490*/  SHFL.IDX PT, R5, R3, RZ, 0x181f ;  /* 0x00181fff03057589 */ /* 0x0000a200000e0000 */
[----:B------:R-:W-:Y:S11]  /*b4a0*/  @P2 BRA `(.L_x_7152) ;  /* 0x0000000000242947 */ /* 0x000ff60003800000 */
[----:B------:R-:W-:Y:S02]  /*b4b0*/  ULDC UR4, c[0x0][0xac8] ;  /* 0x0002b20000047ab9 */ /* 0x000fe40000000800 */
[----:B------:R-:W-:Y:S02]  /*b4c0*/  ISETP.GE.AND P4, PT, R2, UR4, PT ;  /* 0x0000000402007c0c */ /* 0x000fe4000bf86270 */
[----:B------:R-:W-:-:S11]  /*b4d0*/  ISETP.GE.AND P5, PT, R16, UR4, PT ;  /* 0x0000000410007c0c */ /* 0x000fd6000bfa6270 */
[-C--:B-1----:R-:W-:Y:S02]  /*b4e0*/  @!P4 LEA R12, P2, R2, R7.reuse, 0x1 ;  /* 0x00000007020cc211 */ /* 0x082fe400078408ff */
[----:B------:R-:W-:Y:S02]  /*b4f0*/  @!P5 LEA R4, P3, R16, R7, 0x1 ;  /* 0x000000071004d211 */ /* 0x000fe400078608ff */
[-C--:B--2---:R-:W-:Y:S02]  /*b500*/  @!P4 LEA.HI.X R13, R2, R5.reuse, R193, 0x1, P2 ;  /* 0x00000005020dc211 */ /* 0x084fe400010f0cc1 */
[----:B------:R-:W-:-:S03]  /*b510*/  @!P5 LEA.HI.X R5, R16, R5, R192, 0x1, P3 ;  /* 0x000000051005d211 */ /* 0x000fc600018f0cc0 */
[----:B------:R3:W-:Y:S04]  /*b520*/  @!P4 ST.E.128 desc[UR50][R12.64], RZ ;  /* 0x000000ff0c00c985 */ /* 0x0007e8000c101d32 */
[----:B------:R3:W-:Y:S02]  /*b530*/  @!P5 ST.E.128 desc[UR50][R4.64], RZ ;  /* 0x000000ff0400d985 */ /* 0x0007e4000c101d32 */
.L_x_7152:
[----:B------:R-:W-:Y:S05]  /*b540*/  BSYNC B1 ;  /* 0x0000000000017941 */ /* 0x000fea0003800000 */
.L_x_7151:
[----:B--23--:R2:W3:Y:S01]  /*b550*/  SHFL.IDX PT, R5, R3, 0x1, 0x181f ;  /* 0x00381f0003057f89 */ /* 0x00c4e200000e0000 */
[----:B------:R-:W-:Y:S03]  /*b560*/  BSSY B1, `(.L_x_7153) ;  /* 0x000000c000017945 */ /* 0x000fe60003800000 */
[----:B-1----:R2:W1:Y:S01]  /*b570*/  SHFL.IDX PT, R7, R6, 0x1, 0x181f ;  /* 0x00381f0006077f89 */ /* 0x00246200000e0000 */
[----:B------:R-:W-:Y:S05]  /*b580*/  @P1 BRA `(.L_x_7154) ;  /* 0x0000000000241947 */ /* 0x000fea0003800000 */
[----:B------:R-:W-:Y:S02]  /*b590*/  ULDC UR4, c[0x0][0xac8] ;  /* 0x0002b20000047ab9 */ /* 0x000fe40000000800 */
[----:B------:R-:W-:Y:S02]  /*b5a0*/  ISETP.GE.AND P3, PT, R2, UR4, PT ;  /* 0x0000000402007c0c */ /* 0x000fe4000bf66270 */
[----:B------:R-:W-:-:S11]  /*b5b0*/  ISETP.GE.AND P4, PT, R16, UR4, PT ;  /* 0x0000000410007c0c */ /* 0x000fd6000bf86270 */
[-C--:B-1----:R-:W-:Y:S02]  /*b5c0*/  @!P3 LEA R12, P1, R2, R7.reuse, 0x1 ;  /* 0x00000007020cb211 */ /* 0x082fe400078208ff */
[----:B------:R-:W-:Y:S02]  /*b5d0*/  @!P4 LEA R4, P2, R16, R7, 0x1 ;  /* 0x000000071004c211 */ /* 0x000fe400078408ff */
[-C--:B---3--:R-:W-:Y:S02]  /*b5e0*/  @!P3 LEA.HI.X R13, R2, R5.reuse, R193, 0x1, P1 ;  /* 0x00000005020db211 */ /* 0x088fe400008f0cc1 */
[----:B------:R-:W-:-:S03]  /*b5f0*/  @!P4 LEA.HI.X R5, R16, R5, R192, 0x1, P2 ;  /* 0x000000051005c211 */ /* 0x000fc600010f0cc0 */
[----:B------:R4:W-:Y:S04]  /*b600*/  @!P3 ST.E.128 desc[UR50][R12.64], RZ ;  /* 0x000000ff0c00b985 */ /* 0x0009e8000c101d32 */
[----:B------:R4:W-:Y:S02]  /*b610*/  @!P4 ST.E.128 desc[UR50][R4.64], RZ ;  /* 0x000000ff0400c985 */ /* 0x0009e4000c101d32 */
.L_x_7154:
[----:B------:R-:W-:Y:S05]  /*b620*/  BSYNC B1 ;  /* 0x0000000000017941 */ /* 0x000fea0003800000 */
.L_x_7153:
[----:B---34-:R3:W4:Y:S01]  /*b630*/  SHFL.IDX PT, R5, R3, 0x2, 0x181f ;  /* 0x00581f0003057f89 */ /* 0x01872200000e0000 */
        /* <DEDUP_REMOVED lines=8> */
[-C--:B----4-:R-:W-:Y:S02]  /*b6c0*/  @!P2 LEA.HI.X R13, R2, R5.reuse, R193, 0x1, P0 ;  /* 0x00000005020da211 */ /* 0x090fe400000f0cc1 */
[----:B------:R-:W-:-:S03]  /*b6d0*/  @!P3 LEA.HI.X R5, R16, R5, R192, 0x1, P1 ;  /* 0x000000051005b211 */ /* 0x000fc600008f0cc0 */
[----:B------:R1:W-:Y:S04]  /*b6e0*/  @!P2 ST.E.128 desc[UR50][R12.64], RZ ;  /* 0x000000ff0c00a985 */ /* 0x0003e8000c101d32 */
[----:B------:R1:W-:Y:S02]  /*b6f0*/  @!P3 ST.E.128 desc[UR50][R4.64], RZ ;  /* 0x000000ff0400b985 */ /* 0x0003e4000c101d32 */
.L_x_7156:
[----:B------:R-:W-:Y:S05]  /*b700*/  BSYNC B1 ;  /* 0x0000000000017941 */ /* 0x000fea0003800000 */
.L_x_7155:
[----:B------:R-:W-:Y:S01]  /*b710*/  VIADD R0, R8, 0x60 ;  /* 0x0000006008007836 */ /* 0x000fe20000000000 */
[----:B0-23--:R-:W0:Y:S04]  /*b720*/  SHFL.IDX PT, R3, R3, 0x3, 0x181f ;  /* 0x00781f0003037f89 */ /* 0x00de2800000e0000 */
[----:B------:R-:W-:Y:S01]  /*b730*/  ISETP.GE.AND P0, PT, R0, R11, PT ;  /* 0x0000000b0000720c */ /* 0x000fe20003f06270 */
[----:B-1--4-:R1:W2:-:S12]  /*b740*/  SHFL.IDX PT, R5, R6, 0x3, 0x181f ;  /* 0x00781f0006057f89 */ /* 0x01229800000e0000 */
[----:B-1----:R-:W-:Y:S05]  /*b750*/  @P0 BRA `(.L_x_7147) ;  /* 0x0000000000240947 */ /* 0x002fea0003800000 */
[----:B------:R-:W-:Y:S02]  /*b760*/  ULDC UR4, c[0x0][0xac8] ;  /* 0x0002b20000047ab9 */ /* 0x000fe40000000800 */
[----:B------:R-:W-:Y:S02]  /*b770*/  ISETP.GE.AND P2, PT, R2, UR4, PT ;  /* 0x0000000402007c0c */ /* 0x000fe4000bf46270 */
[----:B------:R-:W-:-:S11]  /*b780*/  ISETP.GE.AND P3, PT, R16, UR4, PT ;  /* 0x0000000410007c0c */ /* 0x000fd6000bf66270 */
[-C--:B--2---:R-:W-:Y:S02]  /*b790*/  @!P2 LEA R6, P0, R2, R5.reuse, 0x1 ;  /* 0x000000050206a211 */ /* 0x084fe400078008ff */
[----:B------:R-:W-:Y:S02]  /*b7a0*/  @!P3 LEA R4, P1, R16, R5, 0x1 ;  /* 0x000000051004b211 */ /* 0x000fe400078208ff */
[-C--:B0-----:R-:W-:Y:S02]  /*b7b0*/  @!P2 LEA.HI.X R7, R2, R3.reuse, R193, 0x1, P0 ;  /* 0x000000030207a211 */ /* 0x081fe400000f0cc1 */
[----:B------:R-:W-:-:S03]  /*b7c0*/  @!P3 LEA.HI.X R5, R16, R3, R192, 0x1, P1 ;  /* 0x000000031005b211 */ /* 0x000fc600008f0cc0 */
[----:B------:R0:W-:Y:S04]  /*b7d0*/  @!P2 ST.E.128 desc[UR50][R6.64], RZ ;  /* 0x000000ff0600a985 */ /* 0x0001e8000c101d32 */
[----:B------:R0:W-:Y:S02]  /*b7e0*/  @!P3 ST.E.128 desc[UR50][R4.64], RZ ;  /* 0x000000ff0400b985 */ /* 0x0001e4000c101d32 */
.L_x_7147:
[----:B------:R-:W-:Y:S05]  /*b7f0*/  BSYNC B0 ;  /* 0x0000000000007941 */ /* 0x000fea0003800000 */
.L_x_7138:
[----:B------:R-:W-:Y:S02]  /*b800*/  ULDC UR4, c[0x0][0xc3c] ;  /* 0x00030f0000047ab9 */ /* 0x000fe40000000800 */
[----:B------:R-:W-:-:S13]  /*b810*/  ISETP.GE.AND P0, PT, R51, UR4, PT ;  /* 0x0000000433007c0c */ /* 0x000fda000bf06270 */
[----:B------:R-:W-:Y:S05]  /*b820*/  @!P0 BRA `(.L_x_7157) ;  /* 0xffffff54004c8947 */ /* 0x000fea000383ffff */
[----:B------:R-:W-:Y:S05]  /*b830*/  EXIT ;  /* 0x000000000000794d */ /* 0x000fea0003800000 */
.L_x_7110:
        /* <DEDUP_REMOVED lines=45> */
[----:B------:R-:W-:Y:S02]  /*bb10*/  IADD3 R6, R2, R7, RZ ;  /* 0x0000000702067210 */ /* 0x000fe40007ffe0ff */
        /* <DEDUP_REMOVED lines=9> */
.L_x_7163:
        /* <DEDUP_REMOVED lines=12> */
.L_x_7162:
[----:B------:R-:W-:Y:S05]  /*bc70*/  BSYNC B0 ;  /* 0x0000000000007941 */ /* 0x000fea0003800000 */
.L_x_7161:
        /* <DEDUP_REMOVED lines=21> */
.L_x_7159:
[----:B------:R-:W-:-:S05]  /*bdd0*/  IADD3 R8, -R3, R4, RZ ;  /* 0x0000000403087210 */ /* 0x000fca0007ffe1ff */
        /* <DEDUP_REMOVED lines=16> */
.L_x_7164:
[----:B---3--:R-:W-:Y:S01]  /*bee0*/  IMAD R16, R16, R11, R8 ;  /* 0x0000000b10107224 */ /* 0x008fe200078e0208 */
[----:B0-----:R-:W-:Y:S01]  /*bef0*/  IABS R2, R10 ;  /* 0x0000000a00027213 */ /* 0x001fe20000000000 */
[----:B-1----:R-:W-:Y:S01]  /*bf00*/  IMAD.MOV R0, RZ, RZ, -R3 ;  /* 0x000000ffff007224 */ /* 0x002fe200078e0a03 */
[----:B------:R-:W-:Y:S01]  /*bf10*/  UIADD3 UR40, UR40, UR4, URZ ;  /* 0x0000000428287290 */ /* 0x000fe2000fffe03f */
[----:B------:R-:W-:Y:S01]  /*bf20*/  IMAD.IADD R11, R7, 0x1, -R16 ;  /* 0x00000001070b7824 */ /* 0x000fe200078e0a10 */
[----:B------:R-:W-:Y:S01]  /*bf30*/  IADD3 R4, RZ, -R2, RZ ;  /* 0x80000002ff047210 */ /* 0x000fe20007ffe0ff */
[----:B------:R-:W-:Y:S02]  /*bf40*/  IMAD R7, R0, R9, RZ ;  /* 0x0000000900077224 */ /* 0x000fe400078e02ff */
[----:B------:R-:W-:Y:S01]  /*bf50*/  IMAD.MOV.U32 R2, RZ, RZ, RZ ;  /* 0x000000ffff027224 */ /* 0x000fe200078e00ff */
        /* <DEDUP_REMOVED lines=16> */
[--C-:B------:R-:W-:Y:S02]  /*c060*/  IMAD.MOV R17, RZ, RZ, -R2.reuse ;  /* 0x000000ffff117224 */ /* 0x100fe400078e0a02 */
[----:B------:R-:W-:Y:S02]  /*c070*/  IMAD.MOV.U32 R18, RZ, RZ, R2 ;  /* 0x000000ffff127224 */ /* 0x000fe400078e0002 */
[----:B------:R-:W-:Y:S01]  /*c080*/  IMAD R17, R10, R17, R11 ;  /* 0x000000110a117224 */ /* 0x000fe200078e020b */
[----:B------:R-:W-:Y:S06]  /*c090*/  BRA `(.L_x_7165) ;  /* 0x0000000000107947 */ /* 0x000fec0003800000 */
.L_x_7160:
[----:B------:R-:W-:Y:S01]  /*c0a0*/  IMAD.MOV.U32 R16, RZ, RZ, R7 ;  /* 0x000000ffff107224 */ /* 0x000fe200078e0007 */
[----:B------:R-:W-:Y:S01]  /*c0b0*/  MOV R18, RZ ;  /* 0x000000ff00127202 */ /* 0x000fe20000000f00 */
[----:B------:R-:W-:Y:S01]  /*c0c0*/  IMAD.MOV.U32 R17, RZ, RZ, RZ ;  /* 0x000000ffff117224 */ /* 0x000fe200078e00ff */
[----:B------:R-:W-:-:S06]  /*c0d0*/  ULDC UR40, c[0x0][0xc3c] ;  /* 0x00030f0000287ab9 */ /* 0x000fcc0000000800 */
.L_x_7165:
[----:B------:R-:W-:Y:S01]  /*c0e0*/  ISETP.NE.AND P0, PT, R5, RZ, PT ;  /* 0x000000ff0500720c */ /* 0x000fe20003f05270 */
[----:B------:R-:W-:-:S12]  /*c0f0*/  IMAD.U32 R19, RZ, RZ, UR40 ;  /* 0x00000028ff137e24 */ /* 0x000fd8000f8e00ff */
[----:B------:R-:W0:Y:S01]  /*c100*/  @!P0 S2R R3, SR_CgaCtaId ;  /* 0x0000000000038919 */ /* 0x000e220000008800 */
[----:B------:R-:W-:-:S04]  /*c110*/  @!P0 MOV R0, 0x400 ;  /* 0x0000040000008802 */ /* 0x000fc80000000f00 */
[----:B0-----:R-:W-:-:S05]  /*c120*/  @!P0 LEA R0, R3, R0, 0x18 ;  /* 0x0000000003008211 */ /* 0x001fca00078ec0ff */
[----:B------:R0:W-:Y:S01]  /*c130*/  @!P0 STS.128 [R0+0x228d0], R16 ;  /* 0x0228d01000008388 */ /* 0x0001e20000000c00 */
[----:B------:R-:W-:Y:S06]  /*c140*/  BAR.ARV 0x5, 0x180 ;  /* 0x0146000000007b1d */ /* 0x000fec0000002000 */
.L_x_7158:
        /* <DEDUP_REMOVED lines=10> */
[----:B------:R-:W-:Y:S01]  /*c1f0*/  IMAD.MOV.U32 R36, RZ, RZ, 0x1 ;  /* 0x00000001ff247424 */ /* 0x000fe200078e00ff */
[----:B------:R-:W-:Y:S01]  /*c200*/  ULOP3.LUT UR46, UR38, 0x2, URZ, 0xfc, !UPT ;  /* 0x00000002262e7892 */ /* 0x000fe2000f8efc3f */
[----:B------:R-:W-:Y:S01]  /*c210*/  IMAD.MOV.U32 R33, RZ, RZ, RZ ;  /* 0x000000ffff217224 */ /* 0x000fe200078e00ff */
[----:B------:R-:W-:Y:S01]  /*c220*/  ULOP3.LUT UR48, UR38, 0x1, URZ, 0xfc, !UPT ;  /* 0x0000000126307892 */ /* 0x000fe2000f8efc3f */
[----:B------:R-:W-:Y:S01]  /*c230*/  ULDC UR49, c[0x0][0xc] ;  /* 0x0000030000317ab9 */ /* 0x000fe20000000800 */
[C---:B-1----:R-:W-:Y:S01]  /*c240*/  IMAD.SHL.U32 R2, R9.reuse, 0x20, RZ ;  /* 0x0000002009027824 */ /* 0x042fe200078e00ff */
[C---:B------:R-:W-:Y:S01]  /*c250*/  LOP3.LUT R8, R9.reuse, 0x7f, RZ, 0xc0, !PT ;  /* 0x0000007f09087812 */ /* 0x040fe200078ec0ff */
[C---:B------:R-:W-:Y:S01]  /*c260*/  IMAD.SHL.U32 R23, R9.reuse, 0x80, RZ ;  /* 0x0000008009177824 */ /* 0x040fe200078e00ff */
[C---:B------:R-:W-:Y:S01]  /*c270*/  SHF.L.U32 R7, R9.reuse, 0x2, RZ ;  /* 0x0000000209077819 */ /* 0x040fe200000006ff */
[----:B------:R-:W-:Y:S01]  /*c280*/  IMAD.SHL.U32 R32, R9, 0x10, RZ ;  /* 0x0000001009207824 */ /* 0x000fe200078e00ff */
[----:B------:R-:W-:-:S02]  /*c290*/  LOP3.LUT R4, R2, 0x80, RZ, 0xc0, !PT ;  /* 0x0000008002047812 */ /* 0x000fc400078ec0ff */
[----:B0-----:R-:W-:Y:S02]  /*c2a0*/  SHF.R.U32.HI R0, RZ, 0x5, R8 ;  /* 0x00000005ff007819 */ /* 0x001fe40000011608 */
[----:B------:R-:W-:Y:S02]  /*c2b0*/  LOP3.LUT R3, R23, 0x380, RZ, 0xc0, !PT ;  /* 0x0000038017037812 */ /* 0x000fe400078ec0ff */
[----:B------:R-:W-:Y:S02]  /*c2c0*/  LOP3.LUT R5, R2, 0x60, RZ, 0xc0, !PT ;  /* 0x0000006002057812 */ /* 0x000fe400078ec0ff */
[----:B------:R-:W-:Y:S01]  /*c2d0*/  LOP3.LUT R4, R4, 0x10, R9, 0xf8, !PT ;  /* 0x0000001004047812 */ /* 0x000fe200078ef809 */
[----:B------:R-:W-:Y:S01]  /*c2e0*/  IMAD R3, R0, 0x10, R3 ;  /* 0x0000001000037824 */ /* 0x000fe200078e0203 */
[----:B------:R-:W-:Y:S01]  /*c2f0*/  LOP3.LUT R2, R2, 0x100, RZ, 0xc0, !PT ;  /* 0x0000010002027812 */ /* 0x000fe200078ec0ff */
[----:B--2---:R-:W-:Y:S01]  /*c300*/  IMAD R6, R0, 0x200, R5 ;  /* 0x0000020000067824 */ /* 0x004fe200078e0205 */
[----:B------:R-:W-:Y:S01]  /*c310*/  LOP3.LUT R5, R4, 0x10, R7, 0x78, !PT ;  /* 0x0000001004057812 */ /* 0x000fe200078e7807 */
[----:B------:R-:W-:Y:S01]  /*c320*/  IMAD.SHL.U32 R7, R9, 0x2, RZ ;  /* 0x0000000209077824 */ /* 0x000fe200078e00ff */
[----:B------:R-:W-:-:S02]  /*c330*/  LOP3.LUT R0, R3, 0x70, R32, 0x78, !PT ;  /* 0x0000007003007812 */ /* 0x000fc400078e7820 */
[----:B------:R-:W-:Y:S02]  /*c340*/  IADD3 R2, R5, R6, R2 ;  /* 0x0000000605027210 */ /* 0x000fe40007ffe002 */
[----:B------:R-:W-:Y:S02]  /*c350*/  LOP3.LUT R4, R32, 0x3f0, RZ, 0xc0, !PT ;  /* 0x000003f020047812 */ /* 0x000fe400078ec0ff */
[----:B------:R-:W-:Y:S01]  /*c360*/  LOP3.LUT P0, RZ, R9, 0x4, RZ, 0xc0, !PT ;  /* 0x0000000409ff7812 */ /* 0x000fe2000780c0ff */
[----:B------:R3:W-:Y:S01]  /*c370*/  STL [R1+0x14], R2 ;  /* 0x0000140201007387 */ /* 0x0007e20000100800 */
[----:B------:R-:W-:Y:S02]  /*c380*/  LOP3.LUT R23, R0, 0xc00, R23, 0xf8, !PT ;  /* 0x00000c0000177812 */ /* 0x000fe400078ef817 */
[----:B------:R-:W-:Y:S01]  /*c390*/  SHF.R.U32.HI R0, RZ, 0x3, R8 ;  /* 0x00000003ff007819 */ /* 0x000fe20000011608 */
[----:B------:R-:W-:Y:S01]  /*c3a0*/  STL [R1+0x1c], RZ ;  /* 0x00001cff01007387 */ /* 0x000fe20000100800 */
[----:B------:R-:W-:-:S02]  /*c3b0*/  LOP3.LUT R7, R4, 0x70, R7, 0x78, !PT ;  /* 0x0000007004077812 */ /* 0x000fc400078e7807 */
[--C-:B------:R-:W-:Y:S02]  /*c3c0*/  LOP3.LUT R3, R0, 0x70, R32.reuse, 0xf8, !PT ;  /* 0x0000007000037812 */ /* 0x100fe400078ef820 */
[----:B------:R-:W-:Y:S02]  /*c3d0*/  LOP3.LUT R0, R7, 0x400, R32, 0xf8, !PT ;  /* 0x0000040007007812 */ /* 0x000fe400078ef820 */
[----:B---3--:R-:W-:Y:S02]  /*c3e0*/  MOV R2, UR4 ;  /* 0x0000000400027c02 */ /* 0x008fe40008000f00 */
[----:B------:R-:W-:Y:S02]  /*c3f0*/  LOP3.LUT R32, R32, 0x70, RZ, 0xc0, !PT ;  /* 0x0000007020207812 */ /* 0x000fe400078ec0ff */
[----:B------:R-:W-:Y:S01]  /*c400*/  LEA R22, R2, R22, 0x18 ;  /* 0x0000001602167211 */ /* 0x000fe200078ec0ff */
[----:B------:R0:W-:Y:S01]  /*c410*/  STL [R1+0x8], R2 ;  /* 0x0000080201007387 */ /* 0x0001e20000100800 */
[----:B------:R-:W-:-:S03]  /*c420*/  LOP3.LUT R3, R3, 0x80, RZ, 0xfc, !PT ;  /* 0x0000008003037812 */ /* 0x000fc600078efcff */
[----:B------:R1:W-:Y:S01]  /*c430*/  STL [R1+0x10], R0 ;  /* 0x0000100001007387 */ /* 0x0003e20000100800 */
[C---:B0-----:R-:W-:Y:S02]  /*c440*/  VIADD R2, R23.reuse, 0x40 ;  /* 0x0000004017027836 */ /* 0x041fe40000000000 */
[----:B------:R-:W-:Y:S02]  /*c450*/  @P0 VIADD R2, R23, 0xffffffc0 ;  /* 0xffffffc017020836 */ /* 0x000fe40000000000 */
[----:B-1----:R-:W-:-:S03]  /*c460*/  IMAD.IADD R0, R22, 0x1, R0 ;  /* 0x0000000116007824 */ /* 0x002fc600078e0200 */
[----:B------:R0:W-:Y:S04]  /*c470*/  STL [R1+0xc], R2 ;  /* 0x00000c0201007387 */ /* 0x0001e80000100800 */
[----:B------:R0:W-:Y:S02]  /*c480*/  STL [R1+0x18], R0 ;  /* 0x0000180001007387 */ /* 0x0001e40000100800 */
.L_x_7239:
[----:B------:R-:W-:Y:S01]  /*c490*/  ULDC.64 UR4, c[0x0][0xc88] ;  /* 0x0003220000047ab9 */ /* 0x000fe20000000a00 */
[----:B------:R-:W-:Y:S01]  /*c4a0*/  ULDC.64 UR6, c[0x0][0xa18] ;  /* 0x0002860000067ab9 */ /* 0x000fe20000000a00 */
[----:B------:R-:W-:Y:S01]  /*c4b0*/  UIMAD.WIDE UR4, UR40, 0x4, UR4 ;  /* 0x00000004280478a5 */ /* 0x000fe2000f8e0204 */
[----:B------:R-:W-:-:S05]  /*c4c0*/  ULDC.64 UR8, c[0x0][0xa00] ;  /* 0x0002800000087ab9 */ /* 0x000fca0000000a00 */
[----:B01----:R-:W-:Y:S01]  /*c4d0*/  IMAD.U32 R2, RZ, RZ, UR4 ;  /* 0x00000004ff027e24 */ /* 0x003fe2000f8e00ff */
[----:B------:R-:W-:Y:S01]  /*c4e0*/  MOV R3, UR5 ;  /* 0x0000000500037c02 */ /* 0x000fe20008000f00 */
        /* <DEDUP_REMOVED lines=24> */
[----:B------:R0:W5:Y:S03]  /*c670*/  @P0 LDG.E R0, desc[UR50][R2.64] ;  /* 0x0000003202000981 */ /* 0x000166000c1e1900 */
[----:B------:R-:W-:Y:S01]  /*c680*/  UIADD3.X UR4, UR37, UR9, URZ, UP0, !UPT ;  /* 0x0000000925047290 */ /* 0x000fe200087fe43f */
[----:B0-----:R-:W-:Y:S02]  /*c690*/  IMAD.U32 R2, RZ, RZ, UR6 ;  /* 0x00000006ff027e24 */ /* 0x001fe4000f8e00ff */
[----:B------:R-:W-:-:S05]  /*c6a0*/  IMAD.U32 R3, RZ, RZ, UR7 ;  /* 0x00000007ff037e24 */ /* 0x000fca000f8e00ff */
[----:B------:R0:W2:Y:S02]  /*c6b0*/  @P1 LDG.E R4, desc[UR50][R2.64] ;  /* 0x0000003202041981 */ /* 0x0000a4000c1e1900 */
[----:B0-----:R-:W-:Y:S01]  /*c6c0*/  IMAD.U32 R2, RZ, RZ, UR8 ;  /* 0x00000008ff027e24 */ /* 0x001fe2000f8e00ff */
[----:B------:R-:W-:-:S05]  /*c6d0*/  MOV R3, UR4 ;  /* 0x0000000400037c02 */ /* 0x000fca0008000f00 */
        /* <DEDUP_REMOVED lines=12> */
.L_x_7167:
        /* <DEDUP_REMOVED lines=21> */
.L_x_7168:
        /* <DEDUP_REMOVED lines=11> */
.L_x_7169:
        /* <DEDUP_REMOVED lines=25> */
.L_x_7171:
        /* <DEDUP_REMOVED lines=20> */
.L_x_7174:
[----:B------:R-:W-:Y:S05]  /*cc70*/  BSYNC B6 ;  /* 0x0000000000067941 */ /* 0x000fea0003800000 */
.L_x_7173:
        /* <DEDUP_REMOVED lines=22> */
.L_x_7176:
[----:B------:R-:W-:Y:S05]  /*cde0*/  BSYNC B6 ;  /* 0x0000000000067941 */ /* 0x000fea0003800000 */
.L_x_7175:
[----:B------:R-:W-:Y:S01]  /*cdf0*/  VIADD R0, R22, 0x400 ;  /* 0x0000040016007836 */ /* 0x000fe20000000000 */
[----:B------:R-:W-:Y:S04]  /*ce00*/  BSSY B6, `(.L_x_7177) ;  /* 0x0000014000067945 */ /* 0x000fe80003800000 */
[----:B------:R0:W-:Y:S01]  /*ce10*/  STL [R1+0x4], R0 ;  /* 0x0000040001007387 */ /* 0x0001e20000100800 */
[----:B------:R-:W-:-:S13]  /*ce20*/  LOP3.LUT P0, RZ, R0, 0x9f, RZ, 0xc0, !PT ;  /* 0x0000009f00ff7812 */ /* 0x000fda000780c0ff */
[----:B0-----:R-:W-:Y:S05]  /*ce30*/  @!P0 BRA `(.L_x_7178) ;  /* 0x0000000000408947 */ /* 0x001fea0003800000 */
        /* <DEDUP_REMOVED lines=16> */
.L_x_7178:
[----:B------:R-:W-:Y:S05]  /*cf40*/  BSYNC B6 ;  /* 0x0000000000067941 */ /* 0x000fea0003800000 */
.L_x_7177:
        /* <DEDUP_REMOVED lines=19> */
.L_x_7180:
[----:B------:R-:W-:Y:S05]  /*d080*/  BSYNC B6 ;  /* 0x0000000000067941 */ /* 0x000fea0003800000 */
.L_x_7179:
        /* <DEDUP_REMOVED lines=15> */
.L_x_7259:
[----:B------:R-:W0:Y:S01]  /*d180*/  S2R R0, SR_TID.X ;  /* 0x0000000000007919 */ /* 0x000e220000002100 */
[----:B------:R-:W-:Y:S01]  /*d190*/  UMOV UR4, 0xa0 ;  /* 0x000000a000047882 */ /* 0x000fe20000000000 */
[----:B------:R-:W1:Y:S01]  /*d1a0*/  @P2 LDC R5, c[0x0][0x438] ;  /* 0x00010e00ff052b82 */ /* 0x000e620000000800 */
[----:B------:R-:W-:Y:S01]  /*d1b0*/  UIMAD UR4, UR43, UR4, -0xa0 ;  /* 0xffffff602b0474a4 */ /* 0x000fe2000f8e0204 */
[----:B------:R-:W2:Y:S01]  /*d1c0*/  S2R R8, SR_TID.X ;  /* 0x0000000000087919 */ /* 0x000ea20000002100 */
[----:B-----5:R-:W-:Y:S01]  /*d1d0*/  SHF.R.S32.HI R13, RZ, 0x1f, R35 ;  /* 0x0000001fff0d7819 */ /* 0x020fe20000011423 */
[----:B------:R-:W3:Y:S04]  /*d1e0*/  S2R R12, SR_TID.X ;  /* 0x00000000000c7919 */ /* 0x000ee80000002100 */
[----:B------:R4:W-:Y:S01]  /*d1f0*/  STL [R1], R13 ;  /* 0x0000000d01007387 */ /* 0x0009e20000100800 */
[C---:B0-----:R-:W-:Y:S01]  /*d200*/  LOP3.LUT R3, R0.reuse, 0x7f, RZ, 0xc0, !PT ;  /* 0x0000007f00037812 */ /* 0x041fe200078ec0ff */
[----:B------:R-:W-:-:S03]  /*d210*/  IMAD.SHL.U32 R0, R0, 0x10, RZ ;  /* 0x0000001000007824 */ /* 0x000fc600078e00ff */
[----:B------:R-:W-:Y:S02]  /*d220*/  SHF.R.U32.HI R3, RZ, 0x3, R3 ;  /* 0x00000003ff037819 */ /* 0x000fe40000011603 */
[----:B--2---:R-:W-:Y:S02]  /*d230*/  LOP3.LUT R8, R8, 0x7f, RZ, 0xc0, !PT ;  /* 0x0000007f08087812 */ /* 0x004fe400078ec0ff */
[----:B------:R-:W-:Y:S01]  /*d240*/  LOP3.LUT R0, R3, 0x70, R0, 0xf8, !PT ;  /* 0x0000007003007812 */ /* 0x000fe200078ef800 */
[----:B---3--:R-:W-:Y:S01]  /*d250*/  IMAD.SHL.U32 R12, R12, 0x10, RZ ;  /* 0x000000100c0c7824 */ /* 0x008fe200078e00ff */
[----:B------:R-:W0:Y:S01]  /*d260*/  @P2 LDC R3, c[0x0][0x434] ;  /* 0x00010d00ff032b82 */ /* 0x000e220000000800 */
[----:B------:R-:W-:Y:S02]  /*d270*/  SHF.R.U32.HI R14, RZ, 0x3, R8 ;  /* 0x00000003ff0e7819 */ /* 0x000fe40000011608 */
[----:B------:R-:W-:Y:S02]  /*d280*/  VIADD R10, R0, UR4 ;  /* 0x00000004000a7c36 */ /* 0x000fe40008000000 */
[----:B------:R-:W-:-:S03]  /*d290*/  LOP3.LUT R12, R14, 0x70, R12, 0xf8, !PT ;  /* 0x000000700e0c7812 */ /* 0x000fc600078ef80c */
[C---:B------:R-:W-:Y:S02]  /*d2a0*/  ISETP.GE.AND P1, PT, R10.reuse, UR42, PT ;  /* 0x0000002a0a007c0c */ /* 0x040fe4000bf26270 */
[----:B------:R-:W-:Y:S02]  /*d2b0*/  IADD3 R10, R10, UR39, RZ ;  /* 0x000000270a0a7c10 */ /* 0x000fe4000fffe0ff */
[----:B------:R-:W-:-:S03]  /*d2c0*/  LOP3.LUT R12, R12, 0x80, RZ, 0xfc, !PT ;  /* 0x000000800c0c7812 */ /* 0x000fc600078efcff */
[----:B------:R-:W-:-:S06]  /*d2d0*/  IMAD.MOV.U32 R11, RZ, RZ, R10 ;  /* 0x000000ffff0b7224 */ /* 0x000fcc00078e000a */
[----:B------:R-:W2:Y:S01]  /*d2e0*/  @!P1 LDC.64 R6, c[0x0][0x428] ;  /* 0x00010a00ff069b82 */ /* 0x000ea20000000a00 */
[----:B0-----:R-:W-:-:S05]  /*d2f0*/  @P2 IMAD.HI.U32 R0, R10, R3, RZ ;  /* 0x000000030a002227 */ /* 0x001fca00078e00ff */
[----:B-1----:R-:W-:Y:S02]  /*d300*/  @P2 SHF.R.U32.HI R11, RZ, R5, R0 ;  /* 0x00000005ff0b2219 */ /* 0x002fe40000011600 */
[----:B------:R-:W0:Y:S02]  /*d310*/  @!P1 LDC.64 R4, c[0x0][0x418] ;  /* 0x00010600ff049b82 */ /* 0x000e240000000a00 */
[--C-:B------:R-:W-:Y:S01]  /*d320*/  @!P1 SHF.R.S32.HI R3, RZ, 0x1f, R11.reuse ;  /* 0x0000001fff039819 */ /* 0x100fe2000001140b */
[----:B------:R-:W-:Y:S02]  /*d330*/  @!P1 IMAD.MOV.U32 R2, RZ, RZ, R11 ;  /* 0x000000ffff029224 */ /* 0x000fe400078e000b */
[-C--:B--2---:R-:W-:Y:S02]  /*d340*/  @!P1 IMAD R0, R13, R6.reuse, RZ ;  /* 0x000000060d009224 */ /* 0x084fe400078e02ff */
[----:B------:R-:W-:-:S04]  /*d350*/  @!P1 IMAD.WIDE.U32 R2, R35, R6, R2 ;  /* 0x0000000623029225 */ /* 0x000fc800078e0002 */
[----:B------:R-:W-:-:S04]  /*d360*/  @!P1 IMAD R7, R35, R7, R0 ;  /* 0x0000000723079224 */ /* 0x000fc800078e0200 */
[----:B------:R-:W-:Y:S01]  /*d370*/  @!P1 IMAD.IADD R0, R3, 0x1, R7 ;  /* 0x0000000103009824 */ /* 0x000fe200078e0207 */
[C---:B0-----:R-:W-:Y:S01]  /*d380*/  @!P1 LEA R8, P0, R2.reuse, R4, 0x2 ;  /* 0x0000000402089211 */ /* 0x041fe200078010ff */
[----:B------:R-:W0:Y:S03]  /*d390*/  @P2 LDC R3, c[0x0][0x434] ;  /* 0x00010d00ff032b82 */ /* 0x000e260000000800 */
[----:B------:R-:W-:Y:S01]  /*d3a0*/  @!P1 LEA.HI.X R9, R2, R5, R0, 0x2, P0 ;  /* 0x0000000502099211 */ /* 0x000fe200000f1400 */
[----:B------:R-:W-:-:S04]  /*d3b0*/  VIADD R0, R12, UR4 ;  /* 0x000000040c007c36 */ /* 0x000fc80008000000 */
[----:B------:R-:W1:Y:S01]  /*d3c0*/  @P2 LDC R5, c[0x0][0x438] ;  /* 0x00010e00ff052b82 */ /* 0x000e620000000800 */
[C---:B------:R-:W-:Y:S02]  /*d3d0*/  ISETP.GE.AND P0, PT, R0.reuse, UR42, PT ;  /* 0x0000002a00007c0c */ /* 0x040fe4000bf06270 */
[----:B------:R-:W-:Y:S02]  /*d3e0*/  IADD3 R0, R0, UR39, RZ ;  /* 0x0000002700007c10 */ /* 0x000fe4000fffe0ff */
[----:B------:R-:W-:-:S03]  /*d3f0*/  ISETP.GT.U32.OR P0, PT, R12, 0x9f, P0 ;  /* 0x0000009f0c00780c */ /* 0x000fc60000704470 */
[----:B------:R-:W-:Y:S02]  /*d400*/  IMAD.MOV.U32 R4, RZ, RZ, R0 ;  /* 0x000000ffff047224 */ /* 0x000fe400078e0000 */
[----:B0-----:R-:W-:-:S08]  /*d410*/  @P2 IMAD.HI.U32 R2, R0, R3, RZ ;  /* 0x0000000300022227 */ /* 0x001fd000078e00ff */
[----:B------:R-:W0:Y:S01]  /*d420*/  @!P0 LDC.64 R6, c[0x0][0x428] ;  /* 0x00010a00ff068b82 */ /* 0x000e220000000a00 */
[----:B------:R-:W-:Y:S01]  /*d430*/  IMAD.MOV R3, RZ, RZ, -R11 ;  /* 0x000000ffff037224 */ /* 0x000fe200078e0a0b */
[----:B-1----:R-:W-:Y:S01]  /*d440*/  @P2 SHF.R.U32.HI R4, RZ, R5, R2 ;  /* 0x00000005ff042219 */ /* 0x002fe20000011602 */
[----:B------:R-:W-:-:S06]  /*d450*/  IMAD.MOV.U32 R5, RZ, RZ, RZ ;  /* 0x000000ffff057224 */ /* 0x000fcc00078e00ff */
[----:B------:R1:W5:Y:S02]  /*d460*/  @!P1 LDG.E R5, desc[UR50][R8.64] ;  /* 0x0000003208059981 */ /* 0x000364000c1e1900 */
[----:B-1----:R-:W-:Y:S01]  /*d470*/  IMAD R8, R19, R3, R10 ;  /* 0x0000000313087224 */ /* 0x002fe200078e020a */
[----:B------:R-:W-:Y:S01]  /*d480*/  @!P0 SHF.R.S32.HI R3, RZ, 0x1f, R4 ;  /* 0x0000001fff038819 */ /* 0x000fe20000011404 */
[----:B0-----:R-:W-:-:S04]  /*d490*/  @!P0 IMAD R2, R13, R6, RZ ;  /* 0x000000060d028224 */ /* 0x001fc800078e02ff */
[----:B------:R-:W-:Y:S02]  /*d4a0*/  @!P0 IMAD R9, R35, R7, R2 ;  /* 0x0000000723098224 */ /* 0x000fe400078e0202 */
[----:B------:R-:W-:-:S04]  /*d4b0*/  @!P0 IMAD.MOV.U32 R2, RZ, RZ, R4 ;  /* 0x000000ffff028224 */ /* 0x000fc800078e0004 */
[----:B------:R-:W-:Y:S02]  /*d4c0*/  @!P0 IMAD.WIDE.U32 R2, R35, R6, R2 ;  /* 0x0000000623028225 */ /* 0x000fe400078e0002 */
[----:B------:R-:W0:Y:S02]  /*d4d0*/  @!P0 LDC.64 R6, c[0x0][0x418] ;  /* 0x00010600ff068b82 */ /* 0x000e240000000a00 */
[----:B------:R-:W-:Y:S01]  /*d4e0*/  @!P0 IMAD.IADD R3, R9, 0x1, R3 ;  /* 0x0000000109038824 */ /* 0x000fe200078e0203 */
[----:B------:R-:W-:Y:S02]  /*d4f0*/  LOP3.LUT R27, R27, 0xfffffffd, RZ, 0xc0, !PT ;  /* 0xfffffffd1b1b7812 */ /* 0x000fe400078ec0ff */
[C---:B0-----:R-:W-:Y:S02]  /*d500*/  @!P0 LEA R10, P1, R2.reuse, R6, 0x2 ;  /* 0x00000006020a8211 */ /* 0x041fe400078210ff */
[----:B------:R-:W-:Y:S02]  /*d510*/  MOV R6, RZ ;  /* 0x000000ff00067202 */ /* 0x000fe40000000f00 */
[----:B------:R-:W-:Y:S01]  /*d520*/  @!P0 LEA.HI.X R11, R2, R7, R3, 0x2, P1 ;  /* 0x00000007020b8211 */ /* 0x000fe200008f1403 */
[----:B------:R-:W-:-:S04]  /*d530*/  IMAD.U32 R2, RZ, RZ, UR46 ;  /* 0x0000002eff027e24 */ /* 0x000fc8000f8e00ff */
[----:B------:R0:W5:Y:S01]  /*d540*/  @!P0 LDG.E R6, desc[UR50][R10.64] ;  /* 0x000000320a068981 */ /* 0x000162000c1e1900 */
[----:B------:R-:W-:Y:S01]  /*d550*/  ISETP.GT.U32.AND P0, PT, R12, 0x9f, PT ;  /* 0x0000009f0c00780c */ /* 0x000fe20003f04070 */
[----:B------:R-:W-:Y:S01]  /*d560*/  IMAD.MOV R7, RZ, RZ, -R4 ;  /* 0x000000ffff077224 */ /* 0x000fe200078e0a04 */
[----:B------:R-:W-:Y:S02]  /*d570*/  ISETP.NE.AND P2, PT, R2, 0x3, PT ;  /* 0x000000030200780c */ /* 0x000fe40003f45270 */
[----:B------:R-:W-:Y:S01]  /*d580*/  SHF.R.S32.HI R37, RZ, 0x1f, R18 ;  /* 0x0000001fff257819 */ /* 0x000fe20000011412 */
[----:B------:R-:W-:Y:S02]  /*d590*/  IMAD R7, R19, R7, R0 ;  /* 0x0000000713077224 */ /* 0x000fe400078e0200 */
[----:B------:R-:W-:-:S04]  /*d5a0*/  IMAD.U32 R0, RZ, RZ, UR43 ;  /* 0x0000002bff007e24 */ /* 0x000fc8000f8e00ff */
[----:B0-----:R-:W-:Y:S02]  /*d5b0*/  VIADD R11, R0, 0xffffffff ;  /* 0xffffffff000b7836 */ /* 0x001fe40000000000 */
[----:B------:R-:W-:-:S04]  /*d5c0*/  @P0 LOP3.LUT R27, R27, 0x2, RZ, 0xfc, !PT ;  /* 0x000000021b1b0812 */ /* 0x000fc800078efcff */
[----:B------:R-:W-:-:S04]  /*d5d0*/  LOP3.LUT R27, R27, 0xfffffffb, RZ, 0xc0, !PT ;  /* 0xfffffffb1b1b7812 */ /* 0x000fc800078ec0ff */
[----:B------:R-:W-:Y:S01]  /*d5e0*/  @P2 LOP3.LUT R27, R27, 0x4, RZ, 0xfc, !PT ;  /* 0x000000041b1b2812 */ /* 0x000fe200078efcff */
[----:B----4-:R-:W-:Y:S06]  /*d5f0*/  @!P2 BRA `(.L_x_7182) ;  /* 0x000000000004a947 */ /* 0x010fec0003800000 */
[----:B------:R-:W-:Y:S01]  /*d600*/  BPT.TRAP 0x1 ;  /* 0x000000040000795c */ /* 0x000fe20000300000 */
.L_x_7182:
[----:B------:R-:W-:Y:S01]  /*d610*/  IMAD R0, R33, 0x8, R22 ;  /* 0x0000000821007824 */ /* 0x000fe200078e0216 */
[----:B------:R-:W-:Y:S01]  /*d620*/  SHF.L.U32 R30, R36, 0x1f, RZ ;  /* 0x0000001f241e7819 */ /* 0x000fe200000006ff */
[----:B------:R-:W-:Y:S01]  /*d630*/  BSSY B0, `(.L_x_7183) ;  /* 0x0000004000007945 */ /* 0x000fe20003800000 */
[----:B------:R-:W-:Y:S02]  /*d640*/  SHF.R.S32.HI R26, RZ, 0x1f, R8 ;  /* 0x0000001fff1a7819 */ /* 0x000fe40000011408 */
[----:B------:R-:W0:Y:S02]  /*d650*/  SYNCS.PHASECHK.TRANS64.TRYWAIT P0, [R0+URZ+0x22880], R30 ;  /* 0x0228801e000075a7 */ /* 0x000e24000800017f */
[----:B0-----:R-:W-:Y:S05]  /*d660*/  @!P0 BRA `(.L_x_7184) ;  /* 0x0000004c009c8947 */ /* 0x001fea0003800000 */
.L_x_7260:
[----:B------:R-:W-:Y:S05]  /*d670*/  BSYNC B0 ;  /* 0x0000000000007941 */ /* 0x000fea0003800000 */
.L_x_7183:
[----:B------:R-:W2:Y:S01]  /*d680*/  LDL R12, [R1+0x10] ;  /* 0x00001000010c7983 */ /* 0x000ea20000100800 */
[----:B------:R-:W1:Y:S01]  /*d690*/  LDC R9, c[0x0][0x2f4] ;  /* 0x0000bd00ff097b82 */ /* 0x000e620000000800 */
[----:B------:R-:W-:Y:S01]  /*d6a0*/  ULDC.64 UR4, c[0x0][0x328] ;  /* 0x0000ca0000047ab9 */ /* 0x000fe20000000a00 */
[----:B-----5:R-:W-:Y:S01]  /*d6b0*/  SHF.R.S32.HI R28, RZ, 0x1f, R5 ;  /* 0x0000001fff1c7819 */ /* 0x020fe20000011405 */
[----:B------:R-:W-:Y:S01]  /*d6c0*/  IMAD R3, R26, UR4, RZ ;  /* 0x000000041a037c24 */ /* 0x000fe2000f8e02ff */
[----:B------:R-:W-:Y:S01]  /*d6d0*/  ULDC.64 UR6, c[0x0][0x338] ;  /* 0x0000ce0000067ab9 */ /* 0x000fe20000000a00 */
[----:B------:R-:W-:Y:S01]  /*d6e0*/  ULDC.64 UR8, c[0x0][0x330] ;  /* 0x0000cc0000087ab9 */ /* 0x000fe20000000a00 */
[----:B------:R-:W-:Y:S01]  /*d6f0*/  LOP3.LUT R27, R27, 0xfffffffe, RZ, 0xc0, !PT ;  /* 0xfffffffe1b1b7812 */ /* 0x000fe200078ec0ff */
[C---:B------:R-:W-:Y:S01]  /*d700*/  IMAD R4, R8.reuse, UR5, R3 ;  /* 0x0000000508047c24 */ /* 0x040fe2000f8e0203 */
[----:B------:R-:W-:Y:S01]  /*d710*/  ULDC.64 UR10, c[0x0][0x318] ;  /* 0x0000c600000a7ab9 */ /* 0x000fe20000000a00 */
[----:B------:R-:W-:-:S05]  /*d720*/  IMAD.WIDE.U32 R2, R8, UR4, RZ ;  /* 0x0000000408027c25 */ /* 0x000fca000f8e00ff */
[----:B------:R-:W-:Y:S01]  /*d730*/  IADD3 R3, R3, R4, RZ ;  /* 0x0000000403037210 */ /* 0x000fe20007ffe0ff */
[----:B------:R-:W-:-:S04]  /*d740*/  IMAD R4, R28, UR6, RZ ;  /* 0x000000061c047c24 */ /* 0x000fc8000f8e02ff */
[C---:B------:R-:W-:Y:S02]  /*d750*/  IMAD R4, R5.reuse, UR7, R4 ;  /* 0x0000000705047c24 */ /* 0x040fe4000f8e0204 */
[----:B------:R-:W-:Y:S01]  /*d760*/  IMAD.WIDE.U32 R2, R5, UR6, R2 ;  /* 0x0000000605027c25 */ /* 0x000fe2000f8e0002 */
[----:B-1----:R-:W-:-:S03]  /*d770*/  ISETP.GE.AND P1, PT, R32, R9, PT ;  /* 0x000000092000720c */ /* 0x002fc60003f26270 */
[----:B------:R-:W-:Y:S01]  /*d780*/  IMAD.IADD R3, R3, 0x1, R4 ;  /* 0x0000000103037824 */ /* 0x000fe200078e0204 */
[----:B------:R-:W1:Y:S01]  /*d790*/  S2R R13, SR_TID.X ;  /* 0x00000000000d7919 */ /* 0x000e620000002100 */
[----:B------:R-:W-:Y:S01]  /*d7a0*/  IMAD R21, R37, UR8, RZ ;  /* 0x0000000825157c24 */ /* 0x000fe2000f8e02ff */
[----:B------:R-:W-:Y:S01]  /*d7b0*/  SHF.R.S32.HI R25, RZ, 0x1f, R7 ;  /* 0x0000001fff197819 */ /* 0x000fe20000011407 */
[----:B------:R-:W-:Y:S01]  /*d7c0*/  IMAD.WIDE.U32 R2, R18, UR8, R2 ;  /* 0x0000000812027c25 */ /* 0x000fe2000f8e0002 */
[----:B------:R-:W-:-:S03]  /*d7d0*/  ISETP.GE.AND P0, PT, R32, R9, PT ;  /* 0x000000092000720c */ /* 0x000fc60003f06270 */
[----:B------:R-:W-:Y:S02]  /*d7e0*/  IMAD R21, R18, UR9, R21 ;  /* 0x0000000912157c24 */ /* 0x000fe4000f8e0215 */
[----:B------:R-:W-:Y:S01]  /*d7f0*/  IMAD R4, R25, UR4, RZ ;  /* 0x0000000419047c24 */ /* 0x000fe2000f8e02ff */
[----:B------:R-:W-:Y:S02]  /*d800*/  @P1 LOP3.LUT R27, R27, 0x1, RZ, 0xfc, !PT ;  /* 0x000000011b1b1812 */ /* 0x000fe400078efcff */
[----:B------:R-:W-:Y:S01]  /*d810*/  IADD3 R9, P1, R2, UR10, RZ ;  /* 0x0000000a02097c10 */ /* 0x000fe2000ff3e0ff */
[----:B------:R-:W-:Y:S01]  /*d820*/  IMAD R4, R7, UR5, R4 ;  /* 0x0000000507047c24 */ /* 0x000fe2000f8e0204 */
[----:B------:R-:W-:Y:S02]  /*d830*/  SHF.R.S32.HI R29, RZ, 0x1f, R6 ;  /* 0x0000001fff1d7819 */ /* 0x000fe40000011406 */
[----:B------:R-:W-:Y:S01]  /*d840*/  IADD3.X R10, R3, UR11, R21, P1, !PT ;  /* 0x0000000b030a7c10 */ /* 0x000fe20008ffe415 */
[----:B------:R-:W-:-:S04]  /*d850*/  IMAD.WIDE.U32 R2, R7, UR4, RZ ;  /* 0x0000000407027c25 */ /* 0x000fc8000f8e00ff */
[----:B------:R-:W-:Y:S02]  /*d860*/  IMAD.IADD R3, R3, 0x1, R4 ;  /* 0x0000000103037824 */ /* 0x000fe400078e0204 */
[----:B------:R-:W-:Y:S02]  /*d870*/  IMAD R4, R29, UR6, RZ ;  /* 0x000000061d047c24 */ /* 0x000fe4000f8e02ff */
[----:B------:R-:W-:-:S04]  /*d880*/  IMAD.WIDE.U32 R2, R6, UR6, R2 ;  /* 0x0000000606027c25 */ /* 0x000fc8000f8e0002 */
[----:B------:R-:W-:-:S04]  /*d890*/  IMAD R4, R6, UR7, R4 ;  /* 0x0000000706047c24 */ /* 0x000fc8000f8e0204 */
[----:B------:R-:W-:Y:S02]  /*d8a0*/  IMAD.IADD R3, R3, 0x1, R4 ;  /* 0x0000000103037824 */ /* 0x000fe400078e0204 */
[----:B------:R-:W-:Y:S01]  /*d8b0*/  IMAD.WIDE.U32 R2, R18, UR8, R2 ;  /* 0x0000000812027c25 */ /* 0x000fe2000f8e0002 */
[----:B-1----:R-:W-:Y:S02]  /*d8c0*/  LOP3.LUT R13, R13, 0x7f, RZ, 0xc0, !PT ;  /* 0x0000007f0d0d7812 */ /* 0x002fe400078ec0ff */
[----:B------:R-:W-:Y:S01]  /*d8d0*/  IADD3 R19, P1, R2, UR10, RZ ;  /* 0x0000000a02137c10 */ /* 0x000fe2000ff3e0ff */
[----:B------:R-:W-:Y:S01]  /*d8e0*/  IMAD.MOV.U32 R2, RZ, RZ, -0xa0 ;  /* 0xffffff60ff027424 */ /* 0x000fe200078e00ff */
[----:B------:R-:W-:-:S03]  /*d8f0*/  SHF.R.U32.HI R13, RZ, 0x3, R13 ;  /* 0x00000003ff0d7819 */ /* 0x000fc6000001160d */
[----:B------:R-:W-:-:S04]  /*d900*/  IMAD R11, R11, R2, UR42 ;  /* 0x0000002a0b0b7e24 */ /* 0x000fc8000f8e0202 */
[----:B------:R-:W-:Y:S01]  /*d910*/  IMAD.IADD R20, R11, 0x1, -R13 ;  /* 0x000000010b147824 */ /* 0x000fe200078e0a0d */
[----:B------:R-:W-:-:S04]  /*d920*/  IADD3.X R21, R21, UR11, R3, P1, !PT ;  /* 0x0000000b15157c10 */ /* 0x000fc80008ffe403 */
[----:B------:R-:W-:Y:S01]  /*d930*/  ISETP.GE.AND P1, PT, R20, 0x1, PT ;  /* 0x000000011400780c */ /* 0x000fe20003f26270 */
[----:B------:R-:W-:Y:S01]  /*d940*/  UMOV UR4, 0xffffffff ;  /* 0xffffffff00047882 */ /* 0x000fe20000000000 */
[----:B------:R-:W-:-:S11]  /*d950*/  LOP3.LUT R27, R27, 0xffffff7f, RZ, 0xc0, !PT ;  /* 0xffffff7f1b1b7812 */ /* 0x000fd600078ec0ff */
[----:B------:R-:W-:Y:S01]  /*d960*/  @P1 LOP3.LUT R27, R27, 0x80, RZ, 0xfc, !PT ;  /* 0x000000801b1b1812 */ /* 0x000fe200078efcff */
[----:B--2---:R-:W-:Y:S01]  /*d970*/  IMAD R4, R33, 0x5000, R12 ;  /* 0x0000500021047824 */ /* 0x004fe200078e020c */
[----:B------:R-:W-:Y:S06]  /*d980*/  BRA.DIV UR4, `(.L_x_7185) ;  /* 0x0000004a04e87947 */ /* 0x000fec000b800000 */
[----:B------:R-:W1:Y:S01]  /*d990*/  SHFL.IDX PT, R2, R9, RZ, 0x181f ;  /* 0x00181fff09027589 */ /* 0x000e6200000e0000 */
[----:B------:R-:W-:Y:S01]  /*d9a0*/  IMAD.IADD R4, R22, 0x1, R4 ;  /* 0x0000000116047824 */ /* 0x000fe200078e0204 */
[C---:B------:R-:W-:Y:S02]  /*d9b0*/  ISETP.GE.AND P3, PT, R20.reuse, 0x41, PT ;  /* 0x000000411400780c */ /* 0x040fe40003f66270 */
[----:B------:R-:W2:Y:S01]  /*d9c0*/  SHFL.IDX PT, R3, R10, RZ, 0x181f ;  /* 0x00181fff0a037589 */ /* 0x000ea200000e0000 */
[----:B------:R-:W-:Y:S02]  /*d9d0*/  LOP3.LUT R27, R27, 0xffffffef, RZ, 0xc0, !PT ;  /* 0xffffffef1b1b7812 */ /* 0x000fe400078ec0ff */
[C---:B------:R-:W-:Y:S02]  /*d9e0*/  ISETP.GE.AND P2, PT, R20.reuse, 0x61, PT ;  /* 0x000000611400780c */ /* 0x040fe40003f46270 */
[C---:B------:R-:W-:Y:S02]  /*d9f0*/  ISETP.GE.AND P5, PT, R20.reuse, 0x21, PT ;  /* 0x000000211400780c */ /* 0x040fe40003fa6270 */
[----:B------:R-:W-:-:S02]  /*da00*/  ISETP.GE.AND P4, PT, R20, 0x31, PT ;  /* 0x000000311400780c */ /* 0x000fc40003f86270 */
[----:B-1----:R-:W-:-:S04]  /*da10*/  IADD3 R2, P1, R32, R2, RZ ;  /* 0x0000000220027210 */ /* 0x002fc80007f3e0ff */
[----:B--2---:R-:W-:Y:S02]  /*da20*/  IADD3.X R3, RZ, R3, RZ, P1, !PT ;  /* 0x00000003ff037210 */ /* 0x004fe40000ffe4ff */
[----:B------:R-:W-:-:S13]  /*da30*/  ISETP.LT.OR P1, PT, R20, 0x1, P0 ;  /* 0x000000011400780c */ /* 0x000fda0000721670 */
[----:B------:R-:W-:Y:S01]  /*da40*/  @!PT LDS RZ, [RZ] ;  /* 0x00000000fffff984 */ /* 0x000fe20000000800 */
[----:B------:R1:W-:Y:S04]  /*da50*/  LDGSTS.E.BYPASS.LTC128B.128 [R4+0xa400], desc[UR50][R2.64], !P1 ;  /* 0x0a40000002047fae */ /* 0x0003e8000c901d72 */
[----:B-1----:R-:W1:Y:S04]  /*da60*/  SHFL.IDX PT, R2, R9, 0x1, 0x181f ;  /* 0x00381f0009027f89 */ /* 0x002e6800000e0000 */
[----:B------:R-:W2:Y:S01]  /*da70*/  SHFL.IDX PT, R3, R10, 0x1, 0x181f ;  /* 0x00381f000a037f89 */ /* 0x000ea200000e0000 */
[----:B-1----:R-:W-:-:S05]  /*da80*/  IADD3 R2, P1, R32, R2, RZ ;  /* 0x0000000220027210 */ /* 0x002fca0007f3e0ff */
[----:B--2---:R-:W-:Y:S01]  /*da90*/  IMAD.X R3, RZ, RZ, R3, P1 ;  /* 0x000000ffff037224 */ /* 0x004fe200008e0603 */
[----:B------:R-:W-:-:S13]  /*daa0*/  ISETP.LT.OR P1, PT, R20, 0x11, P0 ;  /* 0x000000111400780c */ /* 0x000fda0000721670 */
        /* <DEDUP_REMOVED lines=21> */
[----:B-1----:R-:W-:-:S04]  /*dc00*/  IADD3 R2, P1, R32, R2, RZ ;  /* 0x0000000220027210 */ /* 0x002fc80007f3e0ff */
[----:B--2---:R-:W-:Y:S02]  /*dc10*/  IADD3.X R3, RZ, R3, RZ, P1, !PT ;  /* 0x00000003ff037210 */ /* 0x004fe40000ffe4ff */
        /* <DEDUP_REMOVED lines=8> */
[----:B------:R1:W-:Y:S04]  /*dca0*/  LDGSTS.E.BYPASS.LTC128B.128 [R4+0xd400], desc[UR50][R2.64], !P1 ;  /* 0x0d40000002047fae */ /* 0x0003e8000c901d72 */
[----:B-1----:R-:W1:Y:S02]  /*dcb0*/  SHFL.IDX PT, R2, R9, 0x7, 0x181f ;  /* 0x00f81f0009027f89 */ /* 0x002e6400000e0000 */
[----:B-1----:R-:W-:-:S05]  /*dcc0*/  IADD3 R2, P1, R32, R2, RZ ;  /* 0x0000000220027210 */ /* 0x002fca0007f3e0ff */
[----:B------:R-:W-:Y:S01]  /*dcd0*/  IMAD.X R3, RZ, RZ, R10, P1 ;  /* 0x000000ffff037224 */ /* 0x000fe200008e060a */
[----:B------:R-:W-:-:S13]  /*dce0*/  ISETP.LT.OR P1, PT, R20, 0x71, P0 ;  /* 0x000000711400780c */ /* 0x000fda0000721670 */
[----:B------:R1:W-:Y:S04]  /*dcf0*/  LDGSTS.E.BYPASS.LTC128B.128 [R4+0xdc00], desc[UR50][R2.64], !P1 ;  /* 0x0dc0000002047fae */ /* 0x0003e8000c901d72 */
[----:B-1----:R-:W1:Y:S04]  /*dd00*/  SHFL.IDX PT, R2, R19, RZ, 0x181f ;  /* 0x00181fff13027589 */ /* 0x002e6800000e0000 */
[----:B------:R-:W2:Y:S04]  /*dd10*/  SHFL.IDX PT, R3, R21, RZ, 0x181f ;  /* 0x00181fff15037589 */ /* 0x000ea800000e0000 */
[----:B------:R-:W3:Y:S01]  /*dd20*/  SHFL.IDX PT, R21, R21, 0x1, 0x181f ;  /* 0x00381f0015157f89 */ /* 0x000ee200000e0000 */
[----:B-1----:R-:W-:-:S05]  /*dd30*/  IADD3 R2, P1, R32, R2, RZ ;  /* 0x0000000220027210 */ /* 0x002fca0007f3e0ff */
[----:B--2---:R-:W-:Y:S01]  /*dd40*/  IMAD.X R3, RZ, RZ, R3, P1 ;  /* 0x000000ffff037224 */ /* 0x004fe200008e0603 */
[----:B------:R-:W-:-:S13]  /*dd50*/  ISETP.LT.OR P1, PT, R20, 0x81, P0 ;  /* 0x000000811400780c */ /* 0x000fda0000721670 */
[----:B------:R1:W-:Y:S01]  /*dd60*/  LDGSTS.E.BYPASS.LTC128B.128 [R4+0xe400], desc[UR50][R2.64], !P1 ;  /* 0x0e40000002047fae */ /* 0x0003e2000c901d72 */
[----:B------:R-:W-:-:S03]  /*dd70*/  ISETP.GE.AND P1, PT, R20, 0x11, PT ;  /* 0x000000111400780c */ /* 0x000fc60003f26270 */
[----:B-1----:R1:W2:Y:S10]  /*dd80*/  SHFL.IDX PT, R2, R19, 0x1, 0x181f ;  /* 0x00381f0013027f89 */ /* 0x0022b400000e0000 */
[----:B------:R-:W-:-:S02]  /*dd90*/  @P1 LOP3.LUT R27, R27, 0x10, RZ, 0xfc, !PT ;  /* 0x000000101b1b1812 */ /* 0x000fc400078efcff */
        /* <DEDUP_REMOVED lines=10> */
[----:B------:R-:W-:-:S11]  /*de40*/  LOP3.LUT R27, R27, 0xfffffdff, RZ, 0xc0, !PT ;  /* 0xfffffdff1b1b7812 */ /* 0x000fd600078ec0ff */
[----:B-123--:R-:W-:-:S07]  /*de50*/  @P2 LOP3.LUT R27, R27, 0x200, RZ, 0xfc, !PT ;  /* 0x000002001b1b2812 */ /* 0x00efce00078efcff */
.L_x_7282:
[----:B------:R-:W-:Y:S02]  /*de60*/  ISETP.LT.OR P0, PT, R20, 0x91, P0 ;  /* 0x000000911400780c */ /* 0x000fe40000701670 */
[----:B------:R-:W-:-:S05]  /*de70*/  IADD3 R2, P2, R32, R2, RZ ;  /* 0x0000000220027210 */ /* 0x000fca0007f5e0ff */
[----:B------:R-:W-:-:S06]  /*de80*/  IMAD.X R3, RZ, RZ, R21, P2 ;  /* 0x000000ffff037224 */ /* 0x000fcc00010e0615 */
[----:B------:R-:W-:Y:S01]  /*de90*/  @!PT LDS RZ, [RZ] ;  /* 0x00000000fffff984 */ /* 0x000fe20000000800 */
[----:B------:R-:W-:Y:S01]  /*dea0*/  @!PT LDS RZ, [RZ] ;  /* 0x00000000fffff984 */ /* 0x000fe20000000800 */
[----:B------:R-:W-:Y:S01]  /*deb0*/  @!PT LDS RZ, [RZ] ;  /* 0x00000000fffff984 */ /* 0x000fe20000000800 */
[----:B------:R1:W-:Y:S01]  /*dec0*/  LDGSTS.E.BYPASS.LTC128B.128 [R4+0xec00], desc[UR50][R2.64], !P0 ;  /* 0x0ec0000002047fae */ /* 0x0003e2000c101d72 */
[----:B------:R-:W-:Y:S01]  /*ded0*/  PLOP3.LUT P0, PT, PT, PT, PT, 0x80, 0x0 ;  /* 0x000000000000781c */ /* 0x000fe20003f0f070 */
[----:B------:R-:W-:-:S12]  /*dee0*/  NOP ;  /* 0x0000000000007918 */ /* 0x000fd80000000000 */
.L_x_7186:
        /* <DEDUP_REMOVED lines=11> */
.L_x_7187:
[----:B------:R1:W-:Y:S01]  /*dfa0*/  SYNCS.ARRIVE.TRANS64.A1T0 RZ, [R0+URZ+0x22870], RZ ;  /* 0x022870ff00ff79a7 */ /* 0x0003e2000810003f */
[----:B------:R-:W-:Y:S05]  /*dfb0*/  @!P6 BRA `(.L_x_7188) ;  /* 0x000000000004e947 */ /* 0x000fea0003800000 */
[----:B------:R-:W-:Y:S01]  /*dfc0*/  BPT.TRAP 0x1 ;  /* 0x000000040000795c */ /* 0x000fe20000300000 */
.L_x_7188:
[----:B------:R-:W2:Y:S01]  /*dfd0*/  SYNCS.PHASECHK.TRANS64.TRYWAIT P0, [R0+URZ+0x22840], R30 ;  /* 0x0228401e000075a7 */ /* 0x000ea2000800017f */
[----:B------:R-:W-:Y:S04]  /*dfe0*/  BSSY B0, `(.L_x_7189) ;  /* 0x0000002000007945 */ /* 0x000fe80003800000 */
[----:B--2---:R-:W-:Y:S05]  /*dff0*/  @!P0 BRA `(.L_x_7190) ;  /* 0x0000005000708947 */ /* 0x004fea0003800000 */
.L_x_7283:
[----:B------:R-:W-:Y:S05]  /*e000*/  BSYNC B0 ;  /* 0x0000000000007941 */ /* 0x000fea0003800000 */
.L_x_7189:
[----:B------:R-:W-:Y:S01]  /*e010*/  ULDC.64 UR4, c[0x0][0x300] ;  /* 0x0000c00000047ab9 */ /* 0x000fe20000000a00 */
[----:B------:R-:W-:Y:S01]  /*e020*/  ULDC.64 UR6, c[0x0][0x310] ;  /* 0x0000c40000067ab9 */ /* 0x000fe20000000a00 */
[----:B------:R-:W-:Y:S01]  /*e030*/  IMAD R9, R26, UR4, RZ ;  /* 0x000000041a097c24 */ /* 0x000fe2000f8e02ff */
[----:B------:R-:W-:Y:S01]  /*e040*/  ULDC.64 UR8, c[0x0][0x2e8] ;  /* 0x0000ba0000087ab9 */ /* 0x000fe20000000a00 */
[C---:B------:R-:W-:Y:S01]  /*e050*/  IMAD.WIDE.U32 R2, R8.reuse, UR4, RZ ;  /* 0x0000000408027c25 */ /* 0x040fe2000f8e00ff */
[----:B------:R-:W3:Y:S03]  /*e060*/  LDC R12, c[0x0][0x2f4] ;  /* 0x0000bd00ff0c7b82 */ /* 0x000ee60000000800 */
[----:B------:R-:W-:Y:S02]  /*e070*/  IMAD R9, R8, UR5, R9 ;  /* 0x0000000508097c24 */ /* 0x000fe4000f8e0209 */
[----:B------:R-:W-:-:S02]  /*e080*/  IMAD R28, R28, UR6, RZ ;  /* 0x000000061c1c7c24 */ /* 0x000fc4000f8e02ff */
[----:B------:R-:W-:Y:S01]  /*e090*/  IMAD R25, R25, UR4, RZ ;  /* 0x0000000419197c24 */ /* 0x000fe2000f8e02ff */
[----:B------:R-:W-:Y:S01]  /*e0a0*/  IADD3 R3, R3, R9, RZ ;  /* 0x0000000903037210 */ /* 0x000fe20007ffe0ff */
[----:B------:R-:W-:Y:S02]  /*e0b0*/  IMAD R28, R5, UR7, R28 ;  /* 0x00000007051c7c24 */ /* 0x000fe4000f8e021c */
[----:B------:R-:W-:Y:S02]  /*e0c0*/  IMAD R25, R7, UR5, R25 ;  /* 0x0000000507197c24 */ /* 0x000fe4000f8e0219 */
[----:B------:R-:W-:-:S04]  /*e0d0*/  IMAD.WIDE.U32 R2, R5, UR6, R2 ;  /* 0x0000000605027c25 */ /* 0x000fc8000f8e0002 */
[----:B------:R-:W-:Y:S02]  /*e0e0*/  IMAD.IADD R3, R3, 0x1, R28 ;  /* 0x0000000103037824 */ /* 0x000fe400078e021c */
[----:B------:R-:W-:Y:S01]  /*e0f0*/  IMAD.WIDE.U32 R10, R7, UR4, RZ ;  /* 0x00000004070a7c25 */ /* 0x000fe2000f8e00ff */
[----:B------:R-:W-:-:S03]  /*e100*/  ULDC.64 UR4, c[0x0][0x308] ;  /* 0x0000c20000047ab9 */ /* 0x000fc60000000a00 */
[----:B------:R-:W-:Y:S01]  /*e110*/  IMAD.WIDE.U32 R2, R18, UR4, R2 ;  /* 0x0000000412027c25 */ /* 0x000fe2000f8e0002 */
[----:B---3--:R-:W-:-:S03]  /*e120*/  ISETP.GE.AND P2, PT, R32, R12, PT ;  /* 0x0000000c2000720c */ /* 0x008fc60003f46270 */
[----:B------:R-:W-:Y:S01]  /*e130*/  IMAD R9, R37, UR4, RZ ;  /* 0x0000000425097c24 */ /* 0x000fe2000f8e02ff */
[----:B------:R-:W-:Y:S01]  /*e140*/  IADD3 R8, P0, R2, UR8, RZ ;  /* 0x0000000802087c10 */ /* 0x000fe2000ff1e0ff */
[----:B------:R-:W-:Y:S02]  /*e150*/  IMAD.IADD R11, R11, 0x1, R25 ;  /* 0x000000010b0b7824 */ /* 0x000fe400078e0219 */
[----:B------:R-:W-:Y:S02]  /*e160*/  IMAD R9, R18, UR5, R9 ;  /* 0x0000000512097c24 */ /* 0x000fe4000f8e0209 */
[----:B------:R-:W-:-:S03]  /*e170*/  IMAD R29, R29, UR6, RZ ;  /* 0x000000061d1d7c24 */ /* 0x000fc6000f8e02ff */
[----:B------:R-:W-:Y:S01]  /*e180*/  IADD3.X R7, R3, UR9, R9, P0, !PT ;  /* 0x0000000903077c10 */ /* 0x000fe200087fe409 */
[----:B------:R-:W-:-:S04]  /*e190*/  IMAD.WIDE.U32 R2, R6, UR6, R10 ;  /* 0x0000000606027c25 */ /* 0x000fc8000f8e000a */
[----:B------:R-:W-:-:S04]  /*e1a0*/  IMAD R29, R6, UR7, R29 ;  /* 0x00000007061d7c24 */ /* 0x000fc8000f8e021d */
[----:B------:R-:W-:Y:S02]  /*e1b0*/  IMAD.IADD R3, R3, 0x1, R29 ;  /* 0x0000000103037824 */ /* 0x000fe400078e021d */
[----:B------:R-:W-:Y:S01]  /*e1c0*/  IMAD.WIDE.U32 R2, R18, UR4, R2 ;  /* 0x0000000412027c25 */ /* 0x000fe2000f8e0002 */
[----:B------:R-:W-:Y:S02]  /*e1d0*/  UMOV UR4, 0xffffffff ;  /* 0xffffffff00047882 */ /* 0x000fe40000000000 */
[----:B------:R-:W-:-:S04]  /*e1e0*/  IADD3 R5, P0, R2, UR8, RZ ;  /* 0x0000000802057c10 */ /* 0x000fc8000ff1e0ff */
[----:B------:R-:W-:Y:S01]  /*e1f0*/  IADD3.X R6, R9, UR9, R3, P0, !PT ;  /* 0x0000000909067c10 */ /* 0x000fe200087fe403 */
[----:B------:R-:W-:Y:S08]  /*e200*/  BRA.DIV UR4, `(.L_x_7191) ;  /* 0x0000005204007947 */ /* 0x000ff0000b800000 */
[----:B------:R-:W3:Y:S01]  /*e210*/  SHFL.IDX PT, R14, R8, RZ, 0x181f ;  /* 0x00181fff080e7589 */ /* 0x000ee200000e0000 */
[C---:B------:R-:W-:Y:S02]  /*e220*/  LOP3.LUT P6, RZ, R27.reuse, 0x80, RZ, 0xc0, !PT ;  /* 0x000000801bff7812 */ /* 0x040fe400078cc0ff */
[----:B------:R-:W-:Y:S01]  /*e230*/  LOP3.LUT R27, R27, 0xfffff7ff, RZ, 0xc0, !PT ;  /* 0xfffff7ff1b1b7812 */ /* 0x000fe200078ec0ff */
[----:B------:R-:W4:Y:S03]  /*e240*/  SHFL.IDX PT, R2, R7, RZ, 0x181f ;  /* 0x00181fff07027589 */ /* 0x000f2600000e0000 */
[----:B------:R-:W-:-:S04]  /*e250*/  @P1 LOP3.LUT R27, R27, 0x800, RZ, 0xfc, !PT ;  /* 0x000008001b1b1812 */ /* 0x000fc800078efcff */
[----:B------:R-:W-:-:S03]  /*e260*/  LOP3.LUT P1, RZ, R27, 0x10, RZ, 0xc0, !PT ;  /* 0x000000101bff7812 */ /* 0x000fc6000782c0ff */
[----:B---3--:R-:W-:Y:S02]  /*e270*/  @P6 IADD3 R9, P0, R32, R14, RZ ;  /* 0x0000000e20096210 */ /* 0x008fe40007f1e0ff */
[----:B------:R-:W3:Y:S03]  /*e280*/  SHFL.IDX PT, R14, R8, 0x1, 0x181f ;  /* 0x00381f00080e7f89 */ /* 0x000ee600000e0000 */
[----:B----4-:R-:W-:Y:S02]  /*e290*/  @P6 IMAD.X R3, RZ, RZ, R2, P0 ;  /* 0x000000ffff036224 */ /* 0x010fe400000e0602 */
[----:B------:R-:W-:-:S05]  /*e2a0*/  @P6 IMAD.MOV.U32 R2, RZ, RZ, R9 ;  /* 0x000000ffff026224 */ /* 0x000fca00078e0009 */
[----:B------:R4:W-:Y:S01]  /*e2b0*/  @P6 LDGSTS.E.BYPASS.LTC128B.128 [R4+0x18400], desc[UR50][R2.64], !P2 ;  /* 0x1840000002046fae */ /* 0x0009e2000d101d72 */
[----:B------:R-:W-:-:S03]  /*e2c0*/  LOP3.LUT P6, RZ, R27, 0x100, RZ, 0xc0, !PT ;  /* 0x000001001bff7812 */ /* 0x000fc600078cc0ff */
[----:B----4-:R-:W4:Y:S01]  /*e2d0*/  SHFL.IDX PT, R2, R7, 0x1, 0x181f ;  /* 0x00381f0007027f89 */ /* 0x010f2200000e0000 */
[----:B---3--:R-:W-:-:S03]  /*e2e0*/  @P1 IADD3 R9, P0, R32, R14, RZ ;  /* 0x0000000e20091210 */ /* 0x008fc60007f1e0ff */
[----:B------:R-:W3:Y:S01]  /*e2f0*/  SHFL.IDX PT, R14, R8, 0x2, 0x181f ;  /* 0x00581f00080e7f89 */ /* 0x000ee200000e0000 */
[----:B----4-:R-:W-:Y:S01]  /*e300*/  @P1 IADD3.X R3, RZ, R2, RZ, P0, !PT ;  /* 0x00000002ff031210 */ /* 0x010fe200007fe4ff */
[----:B------:R-:W-:Y:S01]  /*e310*/  @P1 IMAD.MOV.U32 R2, RZ, RZ, R9 ;  /* 0x000000ffff021224 */ /* 0x000fe200078e0009 */
[----:B---3--:R-:W-:-:S04]  /*e320*/  @P5 IADD3 R9, P0, R32, R14, RZ ;  /* 0x0000000e20095210 */ /* 0x008fc80007f1e0ff */
[----:B------:R3:W-:Y:S01]  /*e330*/  @P1 LDGSTS.E.BYPASS.LTC128B.128 [R4+0x18c00], desc[UR50][R2.64], !P2 ;  /* 0x18c0000002041fae */ /* 0x0007e2000d101d72 */
[----:B------:R-:W-:-:S03]  /*e340*/  LOP3.LUT P1, RZ, R27, 0x800, RZ, 0xc0, !PT ;  /* 0x000008001bff7812 */ /* 0x000fc6000782c0ff */
[----:B------:R-:W-:Y:S04]  /*e350*/  SHFL.IDX PT, R14, R8, 0x3, 0x181f ;  /* 0x00781f00080e7f89 */ /* 0x000fe800000e0000 */
[----:B---3--:R-:W3:Y:S02]  /*e360*/  SHFL.IDX PT, R2, R7, 0x2, 0x181f ;  /* 0x00581f0007027f89 */ /* 0x008ee400000e0000 */
[----:B---3--:R-:W-:Y:S02]  /*e370*/  @P5 IMAD.X R10, RZ, RZ, R2, P0 ;  /* 0x000000ffff0a5224 */ /* 0x008fe400000e0602 */
[----:B------:R-:W-:Y:S01]  /*e380*/  @P5 IMAD.MOV.U32 R2, RZ, RZ, R9 ;  /* 0x000000ffff025224 */ /* 0x000fe200078e0009 */
[----:B------:R-:W-:Y:S01]  /*e390*/  @P4 IADD3 R9, P0, R32, R14, RZ ;  /* 0x0000000e20094210 */ /* 0x000fe20007f1e0ff */
[----:B------:R-:W-:Y:S01]  /*e3a0*/  @P5 IMAD.MOV.U32 R3, RZ, RZ, R10 ;  /* 0x000000ffff035224 */ /* 0x000fe200078e000a */
[----:B------:R-:W-:Y:S04]  /*e3b0*/  SHFL.IDX PT, R14, R8, 0x4, 0x181f ;  /* 0x00981f00080e7f89 */ /* 0x000fe800000e0000 */
[----:B------:R3:W-:Y:S01]  /*e3c0*/  @P5 LDGSTS.E.BYPASS.LTC128B.128 [R4+0x19400], desc[UR50][R2.64], !P2 ;  /* 0x1940000002045fae */ /* 0x0007e2000d101d72 */
[----:B------:R-:W-:-:S03]  /*e3d0*/  LOP3.LUT P5, RZ, R27, 0x40, RZ, 0xc0, !PT ;  /* 0x000000401bff7812 */ /* 0x000fc600078ac0ff */
[----:B---3--:R-:W3:Y:S02]  /*e3e0*/  SHFL.IDX PT, R2, R7, 0x3, 0x181f ;  /* 0x00781f0007027f89 */ /* 0x008ee400000e0000 */
[----:B---3--:R-:W-:Y:S01]  /*e3f0*/  @P4 IMAD.X R10, RZ, RZ, R2, P0 ;  /* 0x000000ffff0a4224 */ /* 0x008fe200000e0602 */
[----:B------:R-:W-:-:S03]  /*e400*/  @P4 MOV R2, R9 ;  /* 0x0000000900024202 */ /* 0x000fc60000000f00 */
[----:B------:R-:W-:-:S05]  /*e410*/  @P4 IMAD.MOV.U32 R3, RZ, RZ, R10 ;  /* 0x000000ffff034224 */ /* 0x000fca00078e000a */
[----:B------:R3:W-:Y:S01]  /*e420*/  @P4 LDGSTS.E.BYPASS.LTC128B.128 [R4+0x19c00], desc[UR50][R2.64], !P2 ;  /* 0x19c0000002044fae */ /* 0x0007e2000d101d72 */
[----:B------:R-:W-:-:S03]  /*e430*/  LOP3.LUT P4, RZ, R27, 0x20, RZ, 0xc0, !PT ;  /* 0x000000201bff7812 */ /* 0x000fc6000788c0ff */
[----:B---3--:R-:W3:Y:S10]  /*e440*/  SHFL.IDX PT, R2, R7, 0x4, 0x181f ;  /* 0x00981f0007027f89 */ /* 0x008ef400000e0000 */
[----:B------:R-:W-:-:S02]  /*e450*/  @P4 IADD3 R9, P0, R32, R14, RZ ;  /* 0x0000000e20094210 */ /* 0x000fc40007f1e0ff */
[----:B------:R-:W4:Y:S03]  /*e460*/  SHFL.IDX PT, R14, R8, 0x5, 0x181f ;  /* 0x00b81f00080e7f89 */ /* 0x000f2600000e0000 */
[----:B---3--:R-:W-:Y:S02]  /*e470*/  @P4 IMAD.X R10, RZ, RZ, R2, P0 ;  /* 0x000000ffff0a4224 */ /* 0x008fe400000e0602 */
[----:B------:R-:W-:Y:S02]  /*e480*/  @P4 IMAD.MOV.U32 R2, RZ, RZ, R9 ;  /* 0x000000ffff024224 */ /* 0x000fe400078e0009 */
[----:B------:R-:W-:Y:S01]  /*e490*/  @P4 IMAD.MOV.U32 R3, RZ, RZ, R10 ;  /* 0x000000ffff034224 */ /* 0x000fe200078e000a */
[----:B----4-:R-:W-:Y:S02]  /*e4a0*/  @P5 IADD3 R9, P0, R32, R14, RZ ;  /* 0x0000000e20095210 */ /* 0x010fe40007f1e0ff */
[----:B------:R-:W-:Y:S04]  /*e4b0*/  SHFL.IDX PT, R14, R8, 0x6, 0x181f ;  /* 0x00d81f00080e7f89 */ /* 0x000fe800000e0000 */
[----:B------:R3:W-:Y:S04]  /*e4c0*/  @P4 LDGSTS.E.BYPASS.LTC128B.128 [R4+0x1a400], desc[UR50][R2.64], !P2 ;  /* 0x1a40000002044fae */ /* 0x0007e8000d101d72 */
[----:B---3--:R-:W3:Y:S02]  /*e4d0*/  SHFL.IDX PT, R2, R7, 0x5, 0x181f ;  /* 0x00b81f0007027f89 */ /* 0x008ee400000e0000 */
[----:B---3--:R-:W-:Y:S01]  /*e4e0*/  @P5 IMAD.X R10, RZ, RZ, R2, P0 ;  /* 0x000000ffff0a5224 */ /* 0x008fe200000e0602 */
[----:B------:R-:W-:-:S02]  /*e4f0*/  @P5 MOV R2, R9 ;  /* 0x0000000900025202 */ /* 0x000fc40000000f00 */
[C---:B------:R-:W-:Y:S01]  /*e500*/  @P6 IADD3 R9, P0, R32.reuse, R14, RZ ;  /* 0x0000000e20096210 */ /* 0x040fe20007f1e0ff */
[----:B------:R-:W-:Y:S01]  /*e510*/  @P5 IMAD.MOV.U32 R3, RZ, RZ, R10 ;  /* 0x000000ffff035224 */ /* 0x000fe200078e000a */
[----:B------:R-:W-:Y:S04]  /*e520*/  SHFL.IDX PT, R14, R8, 0x7, 0x181f ;  /* 0x00f81f00080e7f89 */ /* 0x000fe800000e0000 */
[----:B------:R3:W-:Y:S04]  /*e530*/  @P5 LDGSTS.E.BYPASS.LTC128B.128 [R4+0x1ac00], desc[UR50][R2.64], !P2 ;  /* 0x1ac0000002045fae */ /* 0x0007e8000d101d72 */
[----:B---3--:R-:W3:Y:S04]  /*e540*/  SHFL.IDX PT, R2, R7, 0x6, 0x181f ;  /* 0x00d81f0007027f89 */ /* 0x008ee800000e0000 */
[----:B------:R-:W4:Y:S01]  /*e550*/  SHFL.IDX PT, R7, R7, 0x7, 0x181f ;  /* 0x00f81f0007077f89 */ /* 0x000f2200000e0000 */
[----:B---3--:R-:W-:Y:S01]  /*e560*/  @P6 IMAD.X R10, RZ, RZ, R2, P0 ;  /* 0x000000ffff0a6224 */ /* 0x008fe200000e0602 */
[----:B------:R-:W-:Y:S01]  /*e570*/  @P3 IADD3 R14, P0, R32, R14, RZ ;  /* 0x0000000e200e3210 */ /* 0x000fe20007f1e0ff */
[----:B------:R-:W-:-:S02]  /*e580*/  @P6 IMAD.MOV.U32 R2, RZ, RZ, R9 ;  /* 0x000000ffff026224 */ /* 0x000fc400078e0009 */
[----:B------:R-:W-:Y:S02]  /*e590*/  @P6 IMAD.MOV.U32 R3, RZ, RZ, R10 ;  /* 0x000000ffff036224 */ /* 0x000fe400078e000a */
[----:B----4-:R-:W-:-:S03]  /*e5a0*/  @P3 IMAD.X R9, RZ, RZ, R7, P0 ;  /* 0x000000ffff093224 */ /* 0x010fc600000e0607 */
[----:B------:R3:W-:Y:S02]  /*e5b0*/  @P6 LDGSTS.E.BYPASS.LTC128B.128 [R4+0x1b400], desc[UR50][R2.64], !P2 ;  /* 0x1b40000002046fae */ /* 0x0007e4000d101d72 */
[----:B---3--:R-:W-:Y:S01]  /*e5c0*/  @P3 MOV R2, R14 ;  /* 0x0000000e00023202 */ /* 0x008fe20000000f00 */
[----:B------:R-:W-:Y:S01]  /*e5d0*/  @P3 IMAD.MOV.U32 R3, RZ, RZ, R9 ;  /* 0x000000ffff033224 */ /* 0x000fe200078e0009 */
[----:B------:R-:W3:Y:S04]  /*e5e0*/  SHFL.IDX PT, R14, R5, RZ, 0x181f ;  /* 0x00181fff050e7589 */ /* 0x000ee800000e0000 */
[----:B------:R4:W-:Y:S04]  /*e5f0*/  @P3 LDGSTS.E.BYPASS.LTC128B.128 [R4+0x1bc00], desc[UR50][R2.64], !P2 ;  /* 0x1bc0000002043fae */ /* 0x0009e8000d101d72 */
[----:B----4-:R-:W4:Y:S04]  /*e600*/  SHFL.IDX PT, R2, R6, RZ, 0x181f ;  /* 0x00181fff06027589 */ /* 0x010f2800000e0000 */
[----:B------:R-:W0:Y:S01]  /*e610*/  SHFL.IDX PT, R6, R6, 0x1, 0x181f ;  /* 0x00381f0006067f89 */ /* 0x000e2200000e0000 */
[----:B---3--:R-:W-:-:S05]  /*e620*/  @P1 IADD3 R14, P0, R32, R14, RZ ;  /* 0x0000000e200e1210 */ /* 0x008fca0007f1e0ff */
[----:B----4-:R-:W-:Y:S02]  /*e630*/  @P1 IMAD.X R9, RZ, RZ, R2, P0 ;  /* 0x000000ffff091224 */ /* 0x010fe400000e0602 */
[----:B------:R-:W-:Y:S02]  /*e640*/  @P1 IMAD.MOV.U32 R2, RZ, RZ, R14 ;  /* 0x000000ffff021224 */ /* 0x000fe400078e000e */
[----:B------:R-:W-:Y:S01]  /*e650*/  @P1 IMAD.MOV.U32 R3, RZ, RZ, R9 ;  /* 0x000000ffff031224 */ /* 0x000fe200078e0009 */
[----:B------:R3:W4:Y:S04]  /*e660*/  SHFL.IDX PT, R14, R5, 0x1, 0x181f ;  /* 0x00381f00050e7f89 */ /* 0x00072800000e0000 */
[----:B0-----:R3:W-:Y:S02]  /*e670*/  @P1 LDGSTS.E.BYPASS.LTC128B.128 [R4+0x1c400], desc[UR50][R2.64], !P2 ;  /* 0x1c40000002041fae */ /* 0x0017e4000d101d72 */
.L_x_7305:
[----:B------:R-:W-:-:S13]  /*e680*/  LOP3.LUT P1, RZ, R27, 0x200, RZ, 0xc0, !PT ;  /* 0x000002001bff7812 */ /* 0x000fda000782c0ff */
[----:B---34-:R-:W-:-:S05]  /*e690*/  @P1 IADD3 R2, P0, R32, R14, RZ ;  /* 0x0000000e20021210 */ /* 0x018fca0007f1e0ff */
[----:B------:R-:W-:Y:S01]  /*e6a0*/  @P1 IMAD.X R3, RZ, RZ, R6, P0 ;  /* 0x000000ffff031224 */ /* 0x000fe200000e0606 */
[----:B------:R-:W-:-:S04]  /*e6b0*/  PLOP3.LUT P0, PT, PT, PT, PT, 0x80, 0x0 ;  /* 0x000000000000781c */ /* 0x000fc80003f0f070 */
[----:B------:R-:W-:Y:S01]  /*e6c0*/  @!PT LDS RZ, [RZ] ;  /* 0x00000000fffff984 */ /* 0x000fe20000000800 */
[----:B------:R-:W-:Y:S01]  /*e6d0*/  @!PT LDS RZ, [RZ] ;  /* 0x00000000fffff984 */ /* 0x000fe20000000800 */
[----:B------:R-:W-:Y:S01]  /*e6e0*/  @!PT LDS RZ, [RZ] ;  /* 0x00000000fffff984 */ /* 0x000fe20000000800 */
[----:B------:R0:W-:Y:S01]  /*e6f0*/  @P1 LDGSTS.E.BYPASS.LTC128B.128 [R4+0x1cc00], desc[UR50][R2.64], !P2 ;  /* 0x1cc0000002041fae */ /* 0x0001e2000d101d72 */
[----:B------:R-:W-:-:S08]  /*e700*/  NOP ;  /* 0x0000000000007918 */ /* 0x000fd00000000000 */
.L_x_7192:
[----:B------:R-:W-:Y:S02]  /*e710*/  PLOP3.LUT P1, PT, P1, P0, PT, 0xa2, 0x0 ;  /* 0x000000000000781c */ /* 0x000fe40000f21472 */
[----:B------:R-:W-:-:S08]  /*e720*/  @P0 R2UR P1, UR4, R0 ;  /* 0x00000000000402ca */ /* 0x000fd00000020000 */
[----:B------:R-:W-:-:S05]  /*e730*/  @P0 PLOP3.LUT P0, PT, P1, PT, PT, 0x80, 0x0 ;  /* 0x000000000000081c */ /* 0x000fca0000f0f070 */
[----:B------:R-:W-:Y:S01]  /*e740*/  @!P1 SYNCS.ARRIVE.TRANS64.RED.A0T1 RZ, [UR4+0x22830], RZ ;  /* 0x022830ffffff99a7 */ /* 0x000fe20008200404 */
[----:B------:R-:W-:Y:S07]  /*e750*/  @!P1 ARRIVES.LDGSTSBAR.64.TRANSCNT [UR4+0x22830] ;  /* 0x02283000ff0099b0 */ /* 0x000fee0008000a84 */
[----:B------:R-:W-:Y:S05]  /*e760*/  @P0 BRA.U.ANY `(.L_x_7192) ;  /* 0xfffffffd00e80947 */ /* 0x000fea000393ffff */
[----:B------:R-:W-:Y:S01]  /*e770*/  NOP ;  /* 0x0000000000007918 */ /* 0x000fe20000000000 */
[----:B0-----:R-:W-:-:S04]  /*e780*/  MOV R2, UR46 ;  /* 0x0000002e00027c02 */ /* 0x001fc80008000f00 */
[----:B------:R-:W-:-:S13]  /*e790*/  ISETP.NE.AND P2, PT, R2, 0x3, PT ;  /* 0x000000030200780c */ /* 0x000fda0003f45270 */
[----:B------:R-:W-:Y:S05]  /*e7a0*/  @!P2 BRA `(.L_x_7193) ;  /* 0x000000000004a947 */ /* 0x000fea0003800000 */
[----:B------:R-:W-:Y:S01]  /*e7b0*/  BPT.TRAP 0x1 ;  /* 0x000000040000795c */ /* 0x000fe20000300000 */
.L_x_7193:
[----:B------:R0:W-:Y:S02]  /*e7c0*/  SYNCS.ARRIVE.TRANS64.A1T0 RZ, [R0+URZ+0x22830], RZ ;  /* 0x022830ff00ff79a7 */ /* 0x0001e4000810003f */
[----:B------:R-:W-:Y:S05]  /*e7d0*/  WARPSYNC.ALL ;  /* 0x0000000000007948 */ /* 0x000fea0003800000 */
[----:B------:R-:W-:Y:S01]  /*e7e0*/  R2UR UR5, R24 ;  /* 0x00000000180572ca */ /* 0x000fe200000e0000 */
[----:B012---:R-:W-:Y:S01]  /*e7f0*/  VIADD R0, R22, 0x14400 ;  /* 0x0001440016007836 */ /* 0x007fe20000000000 */
        /* <DEDUP_REMOVED lines=30> */
.L_x_7195:
[----:B------:R-:W-:Y:S05]  /*e9e0*/  BSYNC B6 ;  /* 0x0000000000067941 */ /* 0x000fea0003800000 */
.L_x_7194:
[----:B------:R0:W5:Y:S01]  /*e9f0*/  LDL R10, [R1+0x18] ;  /* 0x00001800010a7983 */ /* 0x0001620000100800 */
[----:B------:R-:W1:Y:S01]  /*ea00*/  LDC R5, c[0x0][0x448] ;  /* 0x00011200ff057b82 */ /* 0x000e620000000800 */
[----:B------:R-:W-:Y:S01]  /*ea10*/  R2UR UR6, R37 ;  /* 0x00000000250672ca */ /* 0x000fe200000e0000 */
[----:B------:R-:W-:Y:S01]  /*ea20*/  ULDC.64 UR8, c[0x0][0x2d8] ;  /* 0x0000b60000087ab9 */ /* 0x000fe20000000a00 */
[----:B------:R-:W2:Y:S01]  /*ea30*/  S2R R2, SR_TID.X ;  /* 0x0000000000027919 */ /* 0x000ea20000002100 */
[----:B------:R-:W-:Y:S02]  /*ea40*/  SHF.L.U32 R4, R17, 0x7, RZ ;  /* 0x0000000711047819 */ /* 0x000fe400000006ff */
[----:B-1----:R-:W-:Y:S02]  /*ea50*/  ISETP.NE.AND P0, PT, R5, 0x1, PT ;  /* 0x000000010500780c */ /* 0x002fe40003f05270 */
[C---:B------:R-:W-:Y:S02]  /*ea60*/  R2UR UR7, R18.reuse ;  /* 0x00000000120772ca */ /* 0x040fe400000e0000 */
[----:B------:R-:W-:-:S02]  /*ea70*/  R2UR UR10, R18 ;  /* 0x00000000120a72ca */ /* 0x000fc400000e0000 */
[C---:B--2---:R-:W-:Y:S01]  /*ea80*/  LOP3.LUT R19, R2.reuse, 0x7f, RZ, 0xc0, !PT ;  /* 0x0000007f02137812 */ /* 0x044fe200078ec0ff */
[----:B------:R-:W-:-:S06]  /*ea90*/  IMAD.SHL.U32 R2, R2, 0x10, RZ ;  /* 0x0000001002027824 */ /* 0x000fcc00078e00ff */
[----:B------:R-:W1:Y:S01]  /*eaa0*/  @P0 LDC R3, c[0x0][0x44c] ;  /* 0x00011300ff030b82 */ /* 0x000e620000000800 */
[----:B------:R-:W-:-:S04]  /*eab0*/  SHF.R.U32.HI R19, RZ, 0x3, R19 ;  /* 0x00000003ff137819 */ /* 0x000fc80000011613 */
[----:B------:R-:W-:-:S03]  /*eac0*/  LOP3.LUT R2, R19, 0x70, R2, 0xf8, !PT ;  /* 0x0000007013027812 */ /* 0x000fc600078ef802 */
[----:B------:R-:W2:Y:S01]  /*ead0*/  @P0 LDC R6, c[0x0][0x450] ;  /* 0x00011400ff060b82 */ /* 0x000ea20000000800 */
        /* <DEDUP_REMOVED lines=9> */
[----:B-1----:R-:W-:Y:S01]  /*eb70*/  @P0 IMAD.HI.U32 R3, R0, R3, RZ ;  /* 0x0000000300030227 */ /* 0x002fe200078e00ff */
[----:B------:R-:W-:Y:S01]  /*eb80*/  UIMAD UR6, UR45, UR8, URZ ;  /* 0x000000082d0672a4 */ /* 0x000fe2000f8e023f */
[----:B------:R-:W1:Y:S01]  /*eb90*/  S2R R19, SR_TID.X ;  /* 0x0000000000137919 */ /* 0x000e620000002100 */
[----:B------:R-:W-:-:S02]  /*eba0*/  UIMAD.WIDE.U32 UR4, UR44, UR8, UR4 ;  /* 0x000000082c0472a5 */ /* 0x000fc4000f8e0004 */
[----:B--2---:R-:W-:Y:S01]  /*ebb0*/  @P0 SHF.R.U32.HI R2, RZ, R6, R3 ;  /* 0x00000006ff020219 */ /* 0x004fe20000011603 */
        /* <DEDUP_REMOVED lines=18> */
[----:B------:R-:W-:-:S03]  /*ece0*/  ULDC UR4, c[0x0][0x2b8] ;  /* 0x0000ae0000047ab9 */ /* 0x000fc60000000800 */
[----:B------:R-:W-:Y:S02]  /*ecf0*/  IADD3.X R6, R3, UR5, R7, P0, !PT ;  /* 0x0000000503067c10 */ /* 0x000fe400087fe407 */
[----:B------:R-:W-:Y:S01]  /*ed00*/  ISETP.GE.AND P0, PT, R32, UR4, PT ;  /* 0x0000000420007c0c */ /* 0x000fe2000bf06270 */
[----:B------:R-:W-:Y:S01]  /*ed10*/  UMOV UR4, 0xffffffff ;  /* 0xffffffff00047882 */ /* 0x000fe20000000000 */
[----:B-1----:R-:W-:-:S04]  /*ed20*/  LOP3.LUT R19, R19, 0x7f, RZ, 0xc0, !PT ;  /* 0x0000007f13137812 */ /* 0x002fc800078ec0ff */
[----:B------:R-:W-:Y:S01]  /*ed30*/  SHF.R.U32.HI R17, RZ, 0x3, R19 ;  /* 0x00000003ff117819 */ /* 0x000fe20000011613 */
[----:B0-----:R-:W-:Y:S06]  /*ed40*/  BRA.DIV UR4, `(.L_x_7196) ;  /* 0x00000052040c7947 */ /* 0x001fec000b800000 */
[----:B------:R-:W0:Y:S01]  /*ed50*/  SHFL.IDX PT, R14, R0, RZ, 0x181f ;  /* 0x00181fff000e7589 */ /* 0x000e2200000e0000 */
[----:B------:R-:W-:Y:S02]  /*ed60*/  IMAD R5, R5, UR41, RZ ;  /* 0x0000002905057c24 */ /* 0x000fe4000f8e02ff */
[----:B------:R-:W-:Y:S01]  /*ed70*/  IMAD.IADD R4, R17, 0x1, R4 ;  /* 0x0000000111047824 */ /* 0x000fe200078e0204 */
[----:B------:R-:W1:Y:S03]  /*ed80*/  SHFL.IDX PT, R2, R6, RZ, 0x181f ;  /* 0x00181fff06027589 */ /* 0x000e6600000e0000 */
[C---:B------:R-:W-:Y:S01]  /*ed90*/  VIADD R8, R4.reuse, 0x10 ;  /* 0x0000001004087836 */ /* 0x040fe20000000000 */
[----:B------:R-:W-:Y:S01]  /*eda0*/  ISETP.GE.AND P2, PT, R4, R5, PT ;  /* 0x000000050400720c */ /* 0x000fe20003f46270 */
[----:B------:R-:W-:-:S12]  /*edb0*/  SHFL.IDX PT, R7, R6, 0x1, 0x181f ;  /* 0x00381f0006077f89 */ /* 0x000fd800000e0000 */
[----:B0-----:R-:W-:-:S04]  /*edc0*/  @!P2 IADD3 R14, P1, R32, R14, RZ ;  /* 0x0000000e200ea210 */ /* 0x001fc80007f3e0ff */
[----:B-1----:R-:W-:Y:S01]  /*edd0*/  @!P2 IADD3.X R3, RZ, R2, RZ, P1, !PT ;  /* 0x00000002ff03a210 */ /* 0x002fe20000ffe4ff */
[----:B------:R-:W-:Y:S02]  /*ede0*/  @!P2 IMAD.MOV.U32 R2, RZ, RZ, R14 ;  /* 0x000000ffff02a224 */ /* 0x000fe400078e000e */
[----:B------:R-:W0:Y:S04]  /*edf0*/  SHFL.IDX PT, R14, R0, 0x1, 0x181f ;  /* 0x00381f00000e7f89 */ /* 0x000e2800000e0000 */
[----:B-----5:R0:W-:Y:S01]  /*ee00*/  @!P2 LDGSTS.E.BYPASS.LTC128B.128 [R10+0x14400], desc[UR50][R2.64], !P0 ;  /* 0x14400000020aafae */ /* 0x0201e2000c101d72 */
[----:B------:R-:W-:Y:S01]  /*ee10*/  ISETP.GE.AND P2, PT, R8, R5, PT ;  /* 0x000000050800720c */ /* 0x000fe20003f46270 */
[----:B------:R-:W-:-:S12]  /*ee20*/  VIADD R8, R4, 0x20 ;  /* 0x0000002004087836 */ /* 0x000fd80000000000 */
[----:B0-----:R-:W-:Y:S02]  /*ee30*/  @!P2 IADD3 R2, P1, R32, R14, RZ ;  /* 0x0000000e2002a210 */ /* 0x001fe40007f3e0ff */
[----:B------:R-:W0:Y:S03]  /*ee40*/  SHFL.IDX PT, R14, R0, 0x2, 0x181f ;  /* 0x00581f00000e7f89 */ /* 0x000e2600000e0000 */
[----:B------:R-:W-:Y:S02]  /*ee50*/  @!P2 IMAD.X R3, RZ, RZ, R7, P1 ;  /* 0x000000ffff03a224 */ /* 0x000fe400008e0607 */
[----:B------:R-:W1:Y:S04]  /*ee60*/  SHFL.IDX PT, R7, R6, 0x2, 0x181f ;  /* 0x00581f0006077f89 */ /* 0x000e6800000e0000 */
[----:B------:R0:W-:Y:S01]  /*ee70*/  @!P2 LDGSTS.E.BYPASS.LTC128B.128 [R10+0x14c00], desc[UR50][R2.64], !P0 ;  /* 0x14c00000020aafae */ /* 0x0001e2000c101d72 */
[----:B------:R-:W-:-:S02]  /*ee80*/  ISETP.GE.AND P2, PT, R8, R5, PT ;  /* 0x000000050800720c */ /* 0x000fc40003f46270 */
[----:B------:R-:W-:-:S11]  /*ee90*/  IADD3 R8, R4, 0x30, RZ ;  /* 0x0000003004087810 */ /* 0x000fd60007ffe0ff */
[----:B0-----:R-:W-:Y:S02]  /*eea0*/  @!P2 IADD3 R2, P1, R32, R14, RZ ;  /* 0x0000000e2002a210 */ /* 0x001fe40007f3e0ff */
[----:B------:R-:W0:Y:S03]  /*eeb0*/  SHFL.IDX PT, R14, R0, 0x3, 0x181f ;  /* 0x00781f00000e7f89 */ /* 0x000e2600000e0000 */
[----:B-1----:R-:W-:Y:S02]  /*eec0*/  @!P2 IMAD.X R3, RZ, RZ, R7, P1 ;  /* 0x000000ffff03a224 */ /* 0x002fe400008e0607 */
[----:B------:R-:W1:Y:S04]  /*eed0*/  SHFL.IDX PT, R7, R6, 0x3, 0x181f ;  /* 0x00781f0006077f89 */ /* 0x000e6800000e0000 */
[----:B------:R0:W-:Y:S01]  /*eee0*/  @!P2 LDGSTS.E.BYPASS.LTC128B.128 [R10+0x15400], desc[UR50][R2.64], !P0 ;  /* 0x15400000020aafae */ /* 0x0001e2000c101d72 */
[----:B------:R-:W-:Y:S01]  /*eef0*/  ISETP.GE.AND P2, PT, R8, R5, PT ;  /* 0x000000050800720c */ /* 0x000fe20003f46270 */
[----:B------:R-:W-:-:S12]  /*ef00*/  VIADD R8, R4, 0x40 ;  /* 0x0000004004087836 */ /* 0x000fd80000000000 */
        /* <DEDUP_REMOVED lines=19> */
[----:B------:R-:W-:-:S03]  /*f040*/  ISETP.GE.AND P2, PT, R8, R5, PT ;  /* 0x000000050800720c */ /* 0x000fc60003f46270 */
[----:B------:R-:W2:Y:S10]  /*f050*/  SHFL.IDX PT, R6, R6, 0x7, 0x181f ;  /* 0x00f81f0006067f89 */ /* 0x000eb400000e0000 */
[----:B0-----:R-:W-:-:S02]  /*f060*/  @!P2 IADD3 R2, P1, R32, R14, RZ ;  /* 0x0000000e2002a210 */ /* 0x001fc40007f3e0ff */
[----:B------:R0:W3:Y:S03]  /*f070*/  SHFL.IDX PT, R14, R0, 0x7, 0x181f ;  /* 0x00f81f00000e7f89 */ /* 0x0000e600000e0000 */
[----:B-1----:R-:W-:-:S05]  /*f080*/  @!P2 IMAD.X R3, RZ, RZ, R7, P1 ;  /* 0x000000ffff03a224 */ /* 0x002fca00008e0607 */
[----:B------:R0:W-:Y:S03]  /*f090*/  @!P2 LDGSTS.E.BYPASS.LTC128B.128 [R10+0x17400], desc[UR50][R2.64], !P0 ;  /* 0x17400000020aafae */ /* 0x0001e6000c101d72 */
.L_x_7322:
[----:B------:R-:W-:-:S05]  /*f0a0*/  VIADD R4, R4, 0x70 ;  /* 0x0000007004047836 */ /* 0x000fca0000000000 */
[----:B------:R-:W-:-:S13]  /*f0b0*/  ISETP.GE.AND P1, PT, R4, R5, PT ;  /* 0x000000050400720c */ /* 0x000fda0003f26270 */
[----:B0--3--:R-:W-:-:S05]  /*f0c0*/  @!P1 IADD3 R2, P2, R32, R14, RZ ;  /* 0x0000000e20029210 */ /* 0x009fca0007f5e0ff */
[----:B--2---:R-:W-:-:S05]  /*f0d0*/  @!P1 IMAD.X R3, RZ, RZ, R6, P2 ;  /* 0x000000ffff039224 */ /* 0x004fca00010e0606 */
[----:B------:R-:W-:Y:S01]  /*f0e0*/  @!PT LDS RZ, [RZ] ;  /* 0x00000000fffff984 */ /* 0x000fe20000000800 */
[----:B------:R-:W-:Y:S01]  /*f0f0*/  @!PT LDS RZ, [RZ] ;  /* 0x00000000fffff984 */ /* 0x000fe20000000800 */
[----:B------:R-:W-:Y:S01]  /*f100*/  @!PT LDS RZ, [RZ] ;  /* 0x00000000fffff984 */ /* 0x000fe20000000800 */
[----:B------:R0:W-:Y:S01]  /*f110*/  @!P1 LDGSTS.E.BYPASS.LTC128B.128 [R10+0x17c00], desc[UR50][R2.64], !P0 ;  /* 0x17c00000020a9fae */ /* 0x0001e2000c101d72 */
[----:B------:R-:W-:Y:S01]  /*f120*/  PLOP3.LUT P0, PT, PT, PT, PT, 0x80, 0x0 ;  /* 0x000000000000781c */ /* 0x000fe20003f0f070 */
[----:B------:R-:W-:-:S12]  /*f130*/  NOP ;  /* 0x0000000000007918 */ /* 0x000fd80000000000 */
.L_x_7197:
        /* <DEDUP_REMOVED lines=18> */
.L_x_7323:
[----:B------:R-:W-:Y:S05]  /*f260*/  BSYNC B0 ;  /* 0x0000000000007941 */ /* 0x000fea0003800000 */
.L_x_7198:
[----:B------:R-:W-:-:S06]  /*f270*/  UISETP.GE.AND UP0, UPT, UR42, 0xa1, UPT ;  /* 0x000000a12a00788c */ /* 0x000fcc000bf06270 */
[----:B------:R-:W-:-:S13]  /*f280*/  PLOP3.LUT P0, PT, PT, PT, UP0, 0x80, 0x0 ;  /* 0x000000000000781c */ /* 0x000fda0003f0f008 */
[----:B------:R-:W-:Y:S05]  /*f290*/  @!P0 BRA `(.L_x_7200) ;  /* 0x0000001800548947 */ /* 0x000fea0003800000 */
[----:B------:R-:W-:Y:S01]  /*f2a0*/  UIADD3 UR4, UR43, -0x2, URZ ;  /* 0xfffffffe2b047890 */ /* 0x000fe2000fffe03f */
[----:B------:R-:W-:Y:S01]  /*f2b0*/  MOV R25, R36 ;  /* 0x0000002400197202 */ /* 0x000fe20000000f00 */
[----:B------:R-:W-:-:S04]  /*f2c0*/  IMAD.MOV.U32 R24, RZ, RZ, R33 ;  /* 0x000000ffff187224 */ /* 0x000fc800078e0021 */
[----:B------:R-:W-:-:S07]  /*f2d0*/  IMAD.U32 R34, RZ, RZ, UR4 ;  /* 0x00000004ff227e24 */ /* 0x000fce000f8e00ff */
.L_x_7220:
[----:B------:R-:W2:Y:S01]  /*f2e0*/  LDL R12, [R1] ;  /* 0x00000000010c7983 */ /* 0x000ea20000100800 */
[----:B-1----:R-:W1:Y:S01]  /*f2f0*/  LDC R2, c[0x0][0x430] ;  /* 0x00010c00ff027b82 */ /* 0x002e620000000800 */
[----:B------:R-:W3:Y:S01]  /*f300*/  S2R R0, SR_TID.X ;  /* 0x0000000000007919 */ /* 0x000ee20000002100 */
[----:B0-----:R-:W4:Y:S01]  /*f310*/  S2R R6, SR_TID.X ;  /* 0x0000000000067919 */ /* 0x001f220000002100 */
[----:B-1----:R-:W-:Y:S01]  /*f320*/  ISETP.NE.AND P0, PT, R2, 0x1, PT ;  /* 0x000000010200780c */ /* 0x002fe20003f05270 */
[----:B------:R-:W-:Y:S01]  /*f330*/  IMAD.MOV.U32 R9, RZ, RZ, 0xa0 ;  /* 0x000000a0ff097424 */ /* 0x000fe200078e00ff */
[----:B---3--:R-:W-:-:S11]  /*f340*/  LOP3.LUT R2, R0, 0x7f, RZ, 0xc0, !PT ;  /* 0x0000007f00027812 */ /* 0x008fd600078ec0ff */
[----:B------:R-:W1:Y:S01]  /*f350*/  @P0 LDC R5, c[0x0][0x434] ;  /* 0x00010d00ff050b82 */ /* 0x000e620000000800 */
[----:B------:R-:W-:-:S07]  /*f360*/  SHF.R.U32.HI R4, RZ, 0x3, R2 ;  /* 0x00000003ff047819 */ /* 0x000fce0000011602 */
[----:B0-----:R-:W0:Y:S01]  /*f370*/  @P0 LDC R3, c[0x0][0x434] ;  /* 0x00010d00ff030b82 */ /* 0x001e220000000800 */
[----:B------:R-:W-:Y:S01]  /*f380*/  IMAD.SHL.U32 R0, R0, 0x10, RZ ;  /* 0x0000001000007824 */ /* 0x000fe200078e00ff */
[----:B----4-:R-:W-:-:S06]  /*f390*/  SHF.L.U32 R6, R6, 0x4, RZ ;  /* 0x0000000406067819 */ /* 0x010fcc00000006ff */
[----:B------:R-:W3:Y:S01]  /*f3a0*/  @P0 LDC R7, c[0x0][0x438] ;  /* 0x00010e00ff070b82 */ /* 0x000ee20000000800 */
[----:B------:R-:W-:-:S07]  /*f3b0*/  LOP3.LUT R6, R4, 0x70, R6, 0xf8, !PT ;  /* 0x0000007004067812 */ /* 0x000fce00078ef806 */
[----:B------:R-:W4:Y:S01]  /*f3c0*/  @P0 LDC R2, c[0x0][0x438] ;  /* 0x00010e00ff020b82 */ /* 0x000f220000000800 */
[----:B------:R-:W-:Y:S01]  /*f3d0*/  LOP3.LUT R0, R4, 0x70, R0, 0xf8, !PT ;  /* 0x0000007004007812 */ /* 0x000fe200078ef800 */
[----:B------:R-:W-:Y:S01]  /*f3e0*/  IMAD R8, R34, R9, UR39 ;  /* 0x0000002722087e24 */ /* 0x000fe2000f8e0209 */
[----:B------:R-:W-:-:S03]  /*f3f0*/  LOP3.LUT R6, R6, 0x80, RZ, 0xfc, !PT ;  /* 0x0000008006067812 */ /* 0x000fc600078efcff */
[--C-:B------:R-:W-:Y:S02]  /*f400*/  IMAD.IADD R0, R0, 0x1, R8.reuse ;  /* 0x0000000100007824 */ /* 0x100fe400078e0208 */
[----:B------:R-:W-:Y:S02]  /*f410*/  IMAD.IADD R8, R6, 0x1, R8 ;  /* 0x0000000106087824 */ /* 0x000fe400078e0208 */
[----:B-1----:R-:W-:-:S04]  /*f420*/  @P0 IMAD.HI.U32 R4, R0, R5, RZ ;  /* 0x0000000500040227 */ /* 0x002fc800078e00ff */
[----:B0-----:R-:W-:Y:S01]  /*f430*/  @P0 IMAD.HI.U32 R3, R8, R3, RZ ;  /* 0x0000000308030227 */ /* 0x001fe200078e00ff */
[----:B------:R-:W-:Y:S05]  /*f440*/  YIELD ;  /* 0x0000000000007946 */ /* 0x000fea0003800000 */
[----:B------:R-:W-:Y:S01]  /*f450*/  IMAD.MOV.U32 R10, RZ, RZ, R0 ;  /* 0x000000ffff0a7224 */ /* 0x000fe200078e0000 */
[----:B---3--:R-:W-:Y:S01]  /*f460*/  @P0 SHF.R.U32.HI R10, RZ, R7, R4 ;  /* 0x00000007ff0a0219 */ /* 0x008fe20000011604 */
[----:B------:R-:W-:Y:S01]  /*f470*/  IMAD.MOV.U32 R11, RZ, RZ, R8 ;  /* 0x000000ffff0b7224 */ /* 0x000fe200078e0008 */
[----:B------:R-:W-:Y:S01]  /*f480*/  ULDC.64 UR4, c[0x0][0x428] ;  /* 0x00010a0000047ab9 */ /* 0x000fe20000000a00 */
[----:B----4-:R-:W-:Y:S01]  /*f490*/  @P0 SHF.R.U32.HI R11, RZ, R2, R3 ;  /* 0x00000002ff0b0219 */ /* 0x010fe20000011603 */
[----:B------:R-:W-:Y:S01]  /*f4a0*/  ULDC.64 UR6, c[0x0][0x418] ;  /* 0x0001060000067ab9 */ /* 0x000fe20000000a00 */
[--C-:B------:R-:W-:Y:S01]  /*f4b0*/  SHF.R.S32.HI R3, RZ, 0x1f, R10.reuse ;  /* 0x0000001fff037819 */ /* 0x100fe2000001140a */
[----:B------:R-:W-:-:S04]  /*f4c0*/  IMAD.MOV.U32 R2, RZ, RZ, R10 ;  /* 0x000000ffff027224 */ /* 0x000fc800078e000a */
[----:B------:R-:W-:Y:S01]  /*f4d0*/  IMAD.WIDE.U32 R2, R35, UR4, R2 ;  /* 0x0000000423027c25 */ /* 0x000fe2000f8e0002 */
[----:B------:R-:W-:Y:S02]  /*f4e0*/  ISETP.GT.U32.AND P1, PT, R6, 0x9f, PT ;  /* 0x0000009f0600780c */ /* 0x000fe40003f24070 */
[----:B------:R-:W-:Y:S01]  /*f4f0*/  LEA R6, P0, R2, UR6, 0x2 ;  /* 0x0000000602067c11 */ /* 0x000fe2000f8010ff */
[----:B--2---:R-:W-:-:S04]  /*f500*/  IMAD R4, R12, UR4, RZ ;  /* 0x000000040c047c24 */ /* 0x004fc8000f8e02ff */
[----:B------:R-:W-:-:S04]  /*f510*/  IMAD R4, R35, UR5, R4 ;  /* 0x0000000523047c24 */ /* 0x000fc8000f8e0204 */
[----:B------:R-:W-:-:S05]  /*f520*/  IMAD.IADD R3, R4, 0x1, R3 ;  /* 0x0000000104037824 */ /* 0x000fca00078e0203 */
[----:B------:R-:W-:-:S05]  /*f530*/  LEA.HI.X R7, R2, UR7, R3, 0x2, P0 ;  /* 0x0000000702077c11 */ /* 0x000fca00080f1403 */
[----:B------:R0:W2:Y:S01]  /*f540*/  LDG.E R9, desc[UR50][R6.64] ;  /* 0x0000003206097981 */ /* 0x0000a2000c1e1900 */
[----:B------:R-:W-:Y:S02]  /*f550*/  @!P1 SHF.R.S32.HI R3, RZ, 0x1f, R11 ;  /* 0x0000001fff039819 */ /* 0x000fe4000001140b */
[----:B------:R-:W-:Y:S02]  /*f560*/  @!P1 MOV R2, R11 ;  /* 0x0000000b00029202 */ /* 0x000fe40000000f00 */
[----:B------:R-:W-:-:S03]  /*f570*/  MOV R12, UR46 ;  /* 0x0000002e000c7c02 */ /* 0x000fc60008000f00 */
[----:B------:R-:W-:Y:S01]  /*f580*/  @!P1 IMAD.WIDE.U32 R2, R35, UR4, R2 ;  /* 0x0000000423029c25 */ /* 0x000fe2000f8e0002 */
[----:B------:R-:W-:Y:S01]  /*f590*/  ISETP.NE.AND P2, PT, R12, 0x3, PT ;  /* 0x000000030c00780c */ /* 0x000fe20003f45270 */
[----:B------:R-:W-:Y:S02]  /*f5a0*/  ULDC UR4, c[0x0][0x430] ;  /* 0x00010c0000047ab9 */ /* 0x000fe40000000800 */
[----:B------:R-:W-:Y:S01]  /*f5b0*/  @!P1 IMAD.IADD R3, R4, 0x1, R3 ;  /* 0x0000000104039824 */ /* 0x000fe200078e0203 */
[----:B------:R-:W-:Y:S01]  /*f5c0*/  @!P1 LEA R4, P0, R2, UR6, 0x2 ;  /* 0x0000000602049c11 */ /* 0x000fe2000f8010ff */
[----:B------:R-:W-:Y:S02]  /*f5d0*/  VIADD R33, R24, 0x1 ;  /* 0x0000000118217836 */ /* 0x000fe40000000000 */
[----:B0-----:R-:W-:Y:S01]  /*f5e0*/  IMAD.MOV.U32 R7, RZ, RZ, RZ ;  /* 0x000000ffff077224 */ /* 0x001fe200078e00ff */
[----:B------:R-:W-:Y:S01]  /*f5f0*/  @!P1 LEA.HI.X R5, R2, UR7, R3, 0x2, P0 ;  /* 0x0000000702059c11 */ /* 0x000fe200080f1403 */
[----:B------:R-:W-:Y:S01]  /*f600*/  IMAD.MOV R3, RZ, RZ, -R10 ;  /* 0x000000ffff037224 */ /* 0x000fe200078e0a0a */
[----:B------:R-:W-:Y:S01]  /*f610*/  ISETP.NE.AND P0, PT, R33, 0x2, PT ;  /* 0x000000022100780c */ /* 0x000fe20003f05270 */
[----:B------:R-:W-:-:S02]  /*f620*/  IMAD.MOV R11, RZ, RZ, -R11 ;  /* 0x000000ffff0b7224 */ /* 0x000fc400078e0a0b */
[----:B------:R0:W5:Y:S01]  /*f630*/  @!P1 LDG.E R7, desc[UR50][R4.64] ;  /* 0x0000003204079981 */ /* 0x000162000c1e1900 */
[----:B------:R-:W-:Y:S01]  /*f640*/  SEL R36, RZ, 0x1, P0 ;  /* 0x00000001ff247807 */ /* 0x000fe20000000000 */
[----:B------:R-:W-:Y:S01]  /*f650*/  IMAD R8, R11, UR4, R8 ;  /* 0x000000040b087c24 */ /* 0x000fe2000f8e0208 */
[C---:B------:R-:W-:Y:S01]  /*f660*/  ISETP.GT.AND P1, PT, R34.reuse, RZ, PT ;  /* 0x000000ff2200720c */ /* 0x040fe20003f24270 */
[----:B------:R-:W-:Y:S01]  /*f670*/  VIADD R34, R34, 0xffffffff ;  /* 0xffffffff22227836 */ /* 0x000fe20000000000 */
[----:B------:R-:W-:Y:S02]  /*f680*/  SEL R33, R33, RZ, P0 ;  /* 0x000000ff21217207 */ /* 0x000fe40000000000 */
[----:B------:R-:W-:Y:S01]  /*f690*/  LOP3.LUT R36, R25, R36, RZ, 0x3c, !PT ;  /* 0x0000002419247212 */ /* 0x000fe200078e3cff */
[----:B0-----:R-:W-:Y:S01]  /*f6a0*/  IMAD R4, R3, UR4, R0 ;  /* 0x0000000403047c24 */ /* 0x001fe2000f8e0200 */
[----:B--2---:R-:W-:Y:S01]  /*f6b0*/  SHF.R.S32.HI R28, RZ, 0x1f, R9 ;  /* 0x0000001fff1c7819 */ /* 0x004fe20000011409 */
[----:B------:R-:W-:Y:S06]  /*f6c0*/  @!P2 BRA `(.L_x_7201) ;  /* 0x000000000004a947 */ /* 0x000fec0003800000 */
[----:B------:R-:W-:Y:S01]  /*f6d0*/  BPT.TRAP 0x1 ;  /* 0x000000040000795c */ /* 0x000fe20000300000 */
.L_x_7201:
[----:B------:R-:W-:Y:S01]  /*f6e0*/  IMAD R0, R33, 0x8, R22 ;  /* 0x0000000821007824 */ /* 0x000fe200078e0216 */
[----:B------:R-:W-:Y:S01]  /*f6f0*/  SHF.L.U32 R31, R36, 0x1f, RZ ;  /* 0x0000001f241f7819 */ /* 0x000fe200000006ff */
[----:B------:R-:W-:Y:S01]  /*f700*/  BSSY B0, `(.L_x_7202) ;  /* 0x0000004000007945 */ /* 0x000fe20003800000 */
[----:B------:R-:W-:Y:S02]  /*f710*/  SHF.R.S32.HI R30, RZ, 0x1f, R4 ;  /* 0x0000001fff1e7819 */ /* 0x000fe40000011404 */
[----:B------:R-:W0:Y:S02]  /*f720*/  SYNCS.PHASECHK.TRANS64.TRYWAIT P0, [R0+URZ+0x22880], R31 ;  /* 0x0228801f000075a7 */ /* 0x000e24000800017f */
[----:B0-----:R-:W-:Y:S05]  /*f730*/  @!P0 BRA `(.L_x_7203) ;  /* 0x0000004c00d88947 */ /* 0x001fea0003800000 */
.L_x_7324:
[----:B------:R-:W-:Y:S05]  /*f740*/  BSYNC B0 ;  /* 0x0000000000007941 */ /* 0x000fea0003800000 */
.L_x_7202:
        /* <DEDUP_REMOVED lines=11> */
[----:B------:R-:W-:-:S02]  /*f800*/  IMAD R10, R37, UR8, RZ ;  /* 0x00000008250a7c24 */ /* 0x000fc4000f8e02ff */
[----:B------:R-:W-:Y:S02]  /*f810*/  IMAD.IADD R3, R3, 0x1, R5 ;  /* 0x0000000103037824 */ /* 0x000fe400078e0205 */
[----:B------:R-:W-:Y:S02]  /*f820*/  IMAD R5, R28, UR6, RZ ;  /* 0x000000061c057c24 */ /* 0x000fe4000f8e02ff */
[----:B------:R-:W-:-:S04]  /*f830*/  IMAD.WIDE.U32 R2, R9, UR6, R2 ;  /* 0x0000000609027c25 */ /* 0x000fc8000f8e0002 */
[----:B------:R-:W-:Y:S02]  /*f840*/  IMAD R5, R9, UR7, R5 ;  /* 0x0000000709057c24 */ /* 0x000fe4000f8e0205 */
[C---:B------:R-:W-:Y:S02]  /*f850*/  IMAD R10, R18.reuse, UR9, R10 ;  /* 0x00000009120a7c24 */ /* 0x040fe4000f8e020a */
[----:B------:R-:W-:Y:S02]  /*f860*/  IMAD.IADD R3, R3, 0x1, R5 ;  /* 0x0000000103037824 */ /* 0x000fe400078e0205 */
[----:B------:R-:W-:Y:S02]  /*f870*/  IMAD R5, R29, UR4, RZ ;  /* 0x000000041d057c24 */ /* 0x000fe4000f8e02ff */
[----:B------:R-:W-:-:S04]  /*f880*/  IMAD.WIDE.U32 R2, R18, UR8, R2 ;  /* 0x0000000812027c25 */ /* 0x000fc8000f8e0002 */
[----:B------:R-:W-:Y:S01]  /*f890*/  IMAD R5, R8, UR5, R5 ;  /* 0x0000000508057c24 */ /* 0x000fe2000f8e0205 */
[----:B------:R-:W-:Y:S02]  /*f8a0*/  IADD3 R17, P0, R2, UR10, RZ ;  /* 0x0000000a02117c10 */ /* 0x000fe4000ff1e0ff */
[----:B-1----:R-:W-:Y:S02]  /*f8b0*/  ISETP.GE.AND P2, PT, R32, R11, PT ;  /* 0x0000000b2000720c */ /* 0x002fe40003f46270 */
        /* <DEDUP_REMOVED lines=13> */
[----:B------:R-:W1:Y:S01]  /*f990*/  SHFL.IDX PT, R2, R17, RZ, 0x181f ;  /* 0x00181fff11027589 */ /* 0x000e6200000e0000 */
[----:B------:R-:W-:-:S03]  /*f9a0*/  IMAD.IADD R6, R22, 0x1, R6 ;  /* 0x0000000116067824 */ /* 0x000fc600078e0206 */
[----:B------:R-:W2:Y:S04]  /*f9b0*/  SHFL.IDX PT, R3, R19, RZ, 0x181f ;  /* 0x00181fff13037589 */ /* 0x000ea800000e0000 */
[----:B------:R-:W3:Y:S04]  /*f9c0*/  SHFL.IDX PT, R12, R17, 0x1, 0x181f ;  /* 0x00381f00110c7f89 */ /* 0x000ee800000e0000 */
[----:B------:R-:W4:Y:S04]  /*f9d0*/  SHFL.IDX PT, R21, R19, 0x1, 0x181f ;  /* 0x00381f0013157f89 */ /* 0x000f2800000e0000 */
[----:B------:R-:W5:Y:S04]  /*f9e0*/  SHFL.IDX PT, R11, R17, 0x2, 0x181f ;  /* 0x00581f00110b7f89 */ /* 0x000f6800000e0000 */
[----:B------:R-:W0:Y:S01]  /*f9f0*/  SHFL.IDX PT, R20, R19, 0x2, 0x181f ;  /* 0x00581f0013147f89 */ /* 0x000e2200000e0000 */
[----:B-1----:R-:W-:-:S05]  /*fa00*/  IADD3 R2, P0, R32, R2, RZ ;  /* 0x0000000220027210 */ /* 0x002fca0007f1e0ff */
[----:B--2---:R-:W-:-:S05]  /*fa10*/  IMAD.X R3, RZ, RZ, R3, P0 ;  /* 0x000000ffff037224 */ /* 0x004fca00000e0603 */
[----:B------:R3:W-:Y:S02]  /*fa20*/  LDGSTS.E.BYPASS.LTC128B.128 [R6+0xa400], desc[UR50][R2.64], !P2 ;  /* 0x0a40000002067fae */ /* 0x0007e4000d101d72 */
[----:B---3--:R-:W-:Y:S02]  /*fa30*/  IADD3 R2, P0, R32, R12, RZ ;  /* 0x0000000c20027210 */ /* 0x008fe40007f1e0ff */
[----:B------:R-:W-:Y:S03]  /*fa40*/  SHFL.IDX PT, R12, R5, RZ, 0x181f ;  /* 0x00181fff050c7589 */ /* 0x000fe600000e0000 */
[----:B----4-:R-:W-:-:S05]  /*fa50*/  IMAD.X R3, RZ, RZ, R21, P0 ;  /* 0x000000ffff037224 */ /* 0x010fca00000e0615 */
[----:B------:R5:W-:Y:S02]  /*fa60*/  LDGSTS.E.BYPASS.LTC128B.128 [R6+0xac00], desc[UR50][R2.64], !P2 ;  /* 0x0ac0000002067fae */ /* 0x000be4000d101d72 */
[----:B-----5:R-:W-:Y:S02]  /*fa70*/  IADD3 R2, P0, R32, R11, RZ ;  /* 0x0000000b20027210 */ /* 0x020fe40007f1e0ff */
[----:B------:R-:W-:Y:S03]  /*fa80*/  SHFL.IDX PT, R11, R17, 0x7, 0x181f ;  /* 0x00f81f00110b7f89 */ /* 0x000fe600000e0000 */
[----:B0-----:R-:W-:-:S05]  /*fa90*/  IMAD.X R3, RZ, RZ, R20, P0 ;  /* 0x000000ffff037224 */ /* 0x001fca00000e0614 */
[----:B------:R0:W-:Y:S04]  /*faa0*/  LDGSTS.E.BYPASS.LTC128B.128 [R6+0xb400], desc[UR50][R2.64], !P2 ;  /* 0x0b40000002067fae */ /* 0x0001e8000d101d72 */
[----:B0-----:R-:W0:Y:S04]  /*fab0*/  SHFL.IDX PT, R2, R17, 0x3, 0x181f ;  /* 0x00781f0011027f89 */ /* 0x001e2800000e0000 */
[----:B------:R-:W1:Y:S01]  /*fac0*/  SHFL.IDX PT, R3, R19, 0x3, 0x181f ;  /* 0x00781f0013037f89 */ /* 0x000e6200000e0000 */
[----:B0-----:R-:W-:-:S05]  /*fad0*/  IADD3 R2, P0, R32, R2, RZ ;  /* 0x0000000220027210 */ /* 0x001fca0007f1e0ff */
[----:B-1----:R-:W-:-:S05]  /*fae0*/  IMAD.X R3, RZ, RZ, R3, P0 ;  /* 0x000000ffff037224 */ /* 0x002fca00000e0603 */
[----:B------:R0:W-:Y:S04]  /*faf0*/  LDGSTS.E.BYPASS.LTC128B.128 [R6+0xbc00], desc[UR50][R2.64], !P2 ;  /* 0x0bc0000002067fae */ /* 0x0001e8000d101d72 */
[----:B0-----:R-:W0:Y:S04]  /*fb00*/  SHFL.IDX PT, R2, R17, 0x4, 0x181f ;  /* 0x00981f0011027f89 */ /* 0x001e2800000e0000 */
[----:B------:R-:W1:Y:S01]  /*fb10*/  SHFL.IDX PT, R3, R19, 0x4, 0x181f ;  /* 0x00981f0013037f89 */ /* 0x000e6200000e0000 */
[----:B0-----:R-:W-:-:S04]  /*fb20*/  IADD3 R2, P0, R32, R2, RZ ;  /* 0x0000000220027210 */ /* 0x001fc80007f1e0ff */
[----:B-1----:R-:W-:-:S05]  /*fb30*/  IADD3.X R3, RZ, R3, RZ, P0, !PT ;  /* 0x00000003ff037210 */ /* 0x002fca00007fe4ff */
[----:B------:R0:W-:Y:S04]  /*fb40*/  LDGSTS.E.BYPASS.LTC128B.128 [R6+0xc400], desc[UR50][R2.64], !P2 ;  /* 0x0c40000002067fae */ /* 0x0001e8000d101d72 */
[----:B0-----:R-:W0:Y:S04]  /*fb50*/  SHFL.IDX PT, R2, R17, 0x5, 0x181f ;  /* 0x00b81f0011027f89 */ /* 0x001e2800000e0000 */
[----:B------:R-:W1:Y:S01]  /*fb60*/  SHFL.IDX PT, R3, R19, 0x5, 0x181f ;  /* 0x00b81f0013037f89 */ /* 0x000e6200000e0000 */
[----:B0-----:R-:W-:-:S05]  /*fb70*/  IADD3 R2, P0, R32, R2, RZ ;  /* 0x0000000220027210 */ /* 0x001fca0007f1e0ff */
[----:B-1----:R-:W-:-:S05]  /*fb80*/  IMAD.X R3, RZ, RZ, R3, P0 ;  /* 0x000000ffff037224 */ /* 0x002fca00000e0603 */
[----:B------:R0:W-:Y:S04]  /*fb90*/  LDGSTS.E.BYPASS.LTC128B.128 [R6+0xcc00], desc[UR50][R2.64], !P2 ;  /* 0x0cc0000002067fae */ /* 0x0001e8000d101d72 */
[----:B0-----:R-:W0:Y:S04]  /*fba0*/  SHFL.IDX PT, R2, R17, 0x6, 0x181f ;  /* 0x00d81f0011027f89 */ /* 0x001e2800000e0000 */
[----:B------:R-:W1:Y:S04]  /*fbb0*/  SHFL.IDX PT, R3, R19, 0x6, 0x181f ;  /* 0x00d81f0013037f89 */ /* 0x000e6800000e0000 */
[----:B------:R-:W2:Y:S04]  /*fbc0*/  SHFL.IDX PT, R19, R19, 0x7, 0x181f ;  /* 0x00f81f0013137f89 */ /* 0x000ea800000e0000 */
[----:B------:R-:W3:Y:S04]  /*fbd0*/  SHFL.IDX PT, R17, R10, RZ, 0x181f ;  /* 0x00181fff0a117589 */ /* 0x000ee800000e0000 */
[----:B------:R-:W4:Y:S01]  /*fbe0*/  SHFL.IDX PT, R10, R10, 0x1, 0x181f ;  /* 0x00381f000a0a7f89 */ /* 0x000f2200000e0000 */
[----:B0-----:R-:W-:-:S05]  /*fbf0*/  IADD3 R2, P0, R32, R2, RZ ;  /* 0x0000000220027210 */ /* 0x001fca0007f1e0ff */
[----:B-1----:R-:W-:-:S05]  /*fc00*/  IMAD.X R3, RZ, RZ, R3, P0 ;  /* 0x000000ffff037224 */ /* 0x002fca00000e0603 */
[----:B------:R0:W-:Y:S02]  /*fc10*/  LDGSTS.E.BYPASS.LTC128B.128 [R6+0xd400], desc[UR50][R2.64], !P2 ;  /* 0x0d40000002067fae */ /* 0x0001e4000d101d72 */
[----:B0-----:R-:W-:-:S05]  /*fc20*/  IADD3 R2, P0, R32, R11, RZ ;  /* 0x0000000b20027210 */ /* 0x001fca0007f1e0ff */
[----:B--2---:R-:W-:-:S05]  /*fc30*/  IMAD.X R3, RZ, RZ, R19, P0 ;  /* 0x000000ffff037224 */ /* 0x004fca00000e0613 */
[----:B------:R0:W-:Y:S02]  /*fc40*/  LDGSTS.E.BYPASS.LTC128B.128 [R6+0xdc00], desc[UR50][R2.64], !P2 ;  /* 0x0dc0000002067fae */ /* 0x0001e4000d101d72 */
[----:B0-----:R-:W-:-:S05]  /*fc50*/  IADD3 R2, P0, R32, R12, RZ ;  /* 0x0000000c20027210 */ /* 0x001fca0007f1e0ff */
[----:B---3--:R-:W-:-:S05]  /*fc60*/  IMAD.X R3, RZ, RZ, R17, P0 ;  /* 0x000000ffff037224 */ /* 0x008fca00000e0611 */
[----:B------:R0:W-:Y:S04]  /*fc70*/  LDGSTS.E.BYPASS.LTC128B.128 [R6+0xe400], desc[UR50][R2.64], !P2 ;  /* 0x0e40000002067fae */ /* 0x0001e8000d101d72 */
[----:B0---4-:R0:W1:Y:S02]  /*fc80*/  SHFL.IDX PT, R2, R5, 0x1, 0x181f ;  /* 0x00381f0005027f89 */ /* 0x01106400000e0000 */
.L_x_7346:
        /* <DEDUP_REMOVED lines=8> */
.L_x_7205:
[----:B------:R-:W-:Y:S02]  /*fd10*/  PLOP3.LUT P2, PT, P2, P0, PT, 0xa2, 0x0 ;  /* 0x000000000000781c */ /* 0x000fe40001741472 */
[----:B------:R-:W-:-:S08]  /*fd20*/  @P0 R2UR P2, UR4, R0 ;  /* 0x00000000000402ca */ /* 0x000fd00000040000 */
[----:B------:R-:W-:-:S05]  /*fd30*/  @P0 PLOP3.LUT P0, PT, P2, PT, PT, 0x80, 0x0 ;  /* 0x000000000000081c */ /* 0x000fca000170f070 */
[----:B------:R-:W-:Y:S01]  /*fd40*/  @!P2 SYNCS.ARRIVE.TRANS64.RED.A0T1 RZ, [UR4+0x22870], RZ ;  /* 0x022870ffffffa9a7 */ /* 0x000fe20008200404 */
[----:B------:R-:W-:Y:S07]  /*fd50*/  @!P2 ARRIVES.LDGSTSBAR.64.TRANSCNT [UR4+0x22870] ;  /* 0x02287000ff00a9b0 */ /* 0x000fee0008000a84 */
[----:B------:R-:W-:Y:S05]  /*fd60*/  @P0 BRA.U.ANY `(.L_x_7205) ;  /* 0xfffffffd00e80947 */ /* 0x000fea000393ffff */
[----:B------:R-:W-:Y:S01]  /*fd70*/  NOP ;  /* 0x0000000000007918 */ /* 0x000fe20000000000 */
[----:B-1----:R-:W-:-:S04]  /*fd80*/  MOV R2, UR46 ;  /* 0x0000002e00027c02 */ /* 0x002fc80008000f00 */
[----:B------:R-:W-:-:S13]  /*fd90*/  ISETP.NE.AND P3, PT, R2, 0x3, PT ;  /* 0x000000030200780c */ /* 0x000fda0003f65270 */
[----:B------:R-:W-:Y:S05]  /*fda0*/  @!P3 BRA `(.L_x_7206) ;  /* 0x000000000004b947 */ /* 0x000fea0003800000 */
[----:B------:R-:W-:Y:S01]  /*fdb0*/  BPT.TRAP 0x1 ;  /* 0x000000040000795c */ /* 0x000fe20000300000 */
.L_x_7206:
[----:B------:R1:W-:Y:S01]  /*fdc0*/  SYNCS.ARRIVE.TRANS64.A1T0 RZ, [R0+URZ+0x22870], RZ ;  /* 0x022870ff00ff79a7 */ /* 0x0003e2000810003f */
[----:B------:R-:W-:Y:S05]  /*fdd0*/  @!P3 BRA `(.L_x_7207) ;  /* 0x000000000004b947 */ /* 0x000fea0003800000 */
[----:B------:R-:W-:Y:S01]  /*fde0*/  BPT.TRAP 0x1 ;  /* 0x000000040000795c */ /* 0x000fe20000300000 */
.L_x_7207:
[----:B------:R-:W2:Y:S01]  /*fdf0*/  SYNCS.PHASECHK.TRANS64.TRYWAIT P0, [R0+URZ+0x22840], R31 ;  /* 0x0228401f000075a7 */ /* 0x000ea2000800017f */
[----:B------:R-:W-:Y:S04]  /*fe00*/  BSSY B0, `(.L_x_7208) ;  /* 0x0000002000007945 */ /* 0x000fe80003800000 */
[----:B--2---:R-:W-:Y:S05]  /*fe10*/  @!P0 BRA `(.L_x_7209) ;  /* 0x0000005000f08947 */ /* 0x004fea0003800000 */
.L_x_7347:
[----:B------:R-:W-:Y:S05]  /*fe20*/  BSYNC B0 ;  /* 0x0000000000007941 */ /* 0x000fea0003800000 */
.L_x_7208:
[----:B------:R-:W-:Y:S01]  /*fe30*/  ULDC.64 UR4, c[0x0][0x310] ;  /* 0x0000c40000047ab9 */ /* 0x000fe20000000a00 */
[----:B------:R-:W-:Y:S01]  /*fe40*/  ULDC.64 UR6, c[0x0][0x300] ;  /* 0x0000c00000067ab9 */ /* 0x000fe20000000a00 */
[----:B0-----:R-:W-:Y:S01]  /*fe50*/  IMAD R5, R28, UR4, RZ ;  /* 0x000000041c057c24 */ /* 0x001fe2000f8e02ff */
[----:B------:R-:W0:Y:S01]  /*fe60*/  LDC R10, c[0x0][0x2f4] ;  /* 0x0000bd00ff0a7b82 */ /* 0x000e220000000800 */
[----:B------:R-:W-:-:S04]  /*fe70*/  IMAD.WIDE.U32 R2, R9, UR4, RZ ;  /* 0x0000000409027c25 */ /* 0x000fc8000f8e00ff */
[----:B------:R-:W-:Y:S02]  /*fe80*/  IMAD R5, R9, UR5, R5 ;  /* 0x0000000509057c24 */ /* 0x000fe4000f8e0205 */
[----:B------:R-:W-:Y:S02]  /*fe90*/  IMAD R30, R30, UR6, RZ ;  /* 0x000000061e1e7c24 */ /* 0x000fe4000f8e02ff */
[----:B------:R-:W-:Y:S02]  /*fea0*/  IMAD.IADD R3, R3, 0x1, R5 ;  /* 0x0000000103037824 */ /* 0x000fe400078e0205 */
[----:B------:R-:W-:Y:S02]  /*feb0*/  IMAD R9, R26, UR4, RZ ;  /* 0x000000041a097c24 */ /* 0x000fe4000f8e02ff */
[----:B------:R-:W-:-:S04]  /*fec0*/  IMAD.WIDE.U32 R2, R4, UR6, R2 ;  /* 0x0000000604027c25 */ /* 0x000fc8000f8e0002 */
[----:B------:R-:W-:Y:S02]  /*fed0*/  IMAD R4, R4, UR7, R30 ;  /* 0x0000000704047c24 */ /* 0x000fe4000f8e021e */
[----:B------:R-:W-:Y:S02]  /*fee0*/  IMAD R9, R7, UR5, R9 ;  /* 0x0000000507097c24 */ /* 0x000fe4000f8e0209 */
[----:B------:R-:W-:Y:S02]  /*fef0*/  IMAD.IADD R5, R3, 0x1, R4 ;  /* 0x0000000103057824 */ /* 0x000fe400078e0204 */
[----:B------:R-:W-:Y:S01]  /*ff00*/  IMAD.MOV.U32 R4, RZ, RZ, R2 ;  /* 0x000000ffff047224 */ /* 0x000fe200078e0002 */
[----:B0-----:R-:W-:Y:S01]  /*ff10*/  ISETP.GE.AND P2, PT, R32, R10, PT ;  /* 0x0000000a2000720c */ /* 0x001fe20003f46270 */
        /* <DEDUP_REMOVED lines=10> */
[----:B------:R-:W-:Y:S02]  /*ffc0*/  IMAD R7, R37, UR4, RZ ;  /* 0x0000000425077c24 */ /* 0x000fe4000f8e02ff */
[----:B------:R-:W-:Y:S01]  /*ffd0*/  IMAD.WIDE.U32 R2, R18, UR4, R2 ;  /* 0x0000000412027c25 */ /* 0x000fe2000f8e0002 */
[----:B------:R-:W-:-:S03]  /*ffe0*/  UMOV UR4, 0xffffffff ;  /* 0xffffffff00047882 */ /* 0x000fc60000000000 */
[----:B------:R-:W-:-:S05]  /*fff0*/  IMAD R8, R18, UR5, R7 ;  /* 0x0000000512087c24 */ /* 0x000fca000f8e0207 */
[----:B------:R-:W-:Y:S02]  /*10000*/  IADD3.X R4, R8, UR7, R5, P0, !PT ;  /* 0x0000000708047c10 */ /* 0x000fe400087fe405 */
[----:B------:R-:W-:-:S04]  /*10010*/  IADD3 R7, P0, R2, UR6, RZ ;  /* 0x0000000602077c10 */ /* 0x000fc8000ff1e0ff */
[----:B------:R-:W-:Y:S01]  /*10020*/  IADD3.X R8, R8, UR7, R3, P0, !PT ;  /* 0x0000000708087c10 */ /* 0x000fe200087fe403 */
[----:B------:R-:W-:Y:S08]  /*10030*/  BRA.DIV UR4, `(.L_x_7210) ;  /* 0x00000052047c7947 */ /* 0x000ff0000b800000 */
[----:B------:R-:W0:Y:S04]  /*10040*/  SHFL.IDX PT, R2, R9, RZ, 0x181f ;  /* 0x00181fff09027589 */ /* 0x000e2800000e0000 */
[----:B------:R-:W3:Y:S04]  /*10050*/  SHFL.IDX PT, R3, R4, RZ, 0x181f ;  /* 0x00181fff04037589 */ /* 0x000ee800000e0000 */
[----:B------:R-:W4:Y:S04]  /*10060*/  SHFL.IDX PT, R12, R9, 0x1, 0x181f ;  /* 0x00381f00090c7f89 */ /* 0x000f2800000e0000 */
[----:B------:R-:W5:Y:S04]  /*10070*/  SHFL.IDX PT, R10, R4, 0x1, 0x181f ;  /* 0x00381f00040a7f89 */ /* 0x000f6800000e0000 */
[----:B------:R-:W1:Y:S04]  /*10080*/  SHFL.IDX PT, R11, R9, 0x2, 0x181f ;  /* 0x00581f00090b7f89 */ /* 0x000e6800000e0000 */
[----:B------:R-:W2:Y:S01]  /*10090*/  SHFL.IDX PT, R5, R4, 0x2, 0x181f ;  /* 0x00581f0004057f89 */ /* 0x000ea200000e0000 */
[----:B0-----:R-:W-:-:S03]  /*100a0*/  IADD3 R2, P0, R32, R2, RZ ;  /* 0x0000000220027210 */ /* 0x001fc60007f1e0ff */
[----:B------:R-:W-:Y:S01]  /*100b0*/  SHFL.IDX PT, R14, R7, 0x1, 0x181f ;  /* 0x00381f00070e7f89 */ /* 0x000fe200000e0000 */
[----:B---3--:R-:W-:-:S05]  /*100c0*/  IADD3.X R3, RZ, R3, RZ, P0, !PT ;  /* 0x00000003ff037210 */ /* 0x008fca00007fe4ff */
[----:B------:R4:W-:Y:S02]  /*100d0*/  LDGSTS.E.BYPASS.LTC128B.128 [R6+0x18400], desc[UR50][R2.64], !P2 ;  /* 0x1840000002067fae */ /* 0x0009e4000d101d72 */
[----:B----4-:R-:W-:-:S05]  /*100e0*/  IADD3 R2, P0, R32, R12, RZ ;  /* 0x0000000c20027210 */ /* 0x010fca0007f1e0ff */
[----:B-----5:R-:W-:Y:S02]  /*100f0*/  IMAD.X R3, RZ, RZ, R10, P0 ;  /* 0x000000ffff037224 */ /* 0x020fe400000e060a */
[----:B------:R-:W-:Y:S04]  /*10100*/  SHFL.IDX PT, R10, R4, 0x7, 0x181f ;  /* 0x00f81f00040a7f89 */ /* 0x000fe800000e0000 */
[----:B------:R1:W-:Y:S02]  /*10110*/  LDGSTS.E.BYPASS.LTC128B.128 [R6+0x18c00], desc[UR50][R2.64], !P2 ;  /* 0x18c0000002067fae */ /* 0x0003e4000d101d72 */
[----:B-1----:R-:W-:-:S05]  /*10120*/  IADD3 R2, P0, R32, R11, RZ ;  /* 0x0000000b20027210 */ /* 0x002fca0007f1e0ff */
[----:B--2---:R-:W-:Y:S02]  /*10130*/  IMAD.X R3, RZ, RZ, R5, P0 ;  /* 0x000000ffff037224 */ /* 0x004fe400000e0605 */
[----:B------:R-:W-:Y:S04]  /*10140*/  SHFL.IDX PT, R5, R7, RZ, 0x181f ;  /* 0x00181fff07057589 */ /* 0x000fe800000e0000 */
        /* <DEDUP_REMOVED lines=21> */
[----:B0-----:R-:W-:-:S04]  /*102a0*/  IADD3 R2, P0, R32, R2, RZ ;  /* 0x0000000220027210 */ /* 0x001fc80007f1e0ff */
[----:B-1----:R-:W-:-:S05]  /*102b0*/  IADD3.X R3, RZ, R3, RZ, P0, !PT ;  /* 0x00000003ff037210 */ /* 0x002fca00007fe4ff */
[----:B------:R2:W-:Y:S02]  /*102c0*/  LDGSTS.E.BYPASS.LTC128B.128 [R6+0x1b400], desc[UR50][R2.64], !P2 ;  /* 0x1b40000002067fae */ /* 0x0005e4000d101d72 */
[----:B--2---:R-:W-:-:S05]  /*102d0*/  IADD3 R2, P0, R32, R9, RZ ;  /* 0x0000000920027210 */ /* 0x004fca0007f1e0ff */
[----:B------:R-:W-:-:S05]  /*102e0*/  IMAD.X R3, RZ, RZ, R10, P0 ;  /* 0x000000ffff037224 */ /* 0x000fca00000e060a */
[----:B------:R0:W-:Y:S02]  /*102f0*/  LDGSTS.E.BYPASS.LTC128B.128 [R6+0x1bc00], desc[UR50][R2.64], !P2 ;  /* 0x1bc0000002067fae */ /* 0x0001e4000d101d72 */
[----:B0-----:R-:W-:-:S05]  /*10300*/  IADD3 R2, P0, R32, R5, RZ ;  /* 0x0000000520027210 */ /* 0x001fca0007f1e0ff */
[----:B---3--:R-:W-:-:S05]  /*10310*/  IMAD.X R3, RZ, RZ, R4, P0 ;  /* 0x000000ffff037224 */ /* 0x008fca00000e0604 */
[----:B----4-:R0:W-:Y:S03]  /*10320*/  LDGSTS.E.BYPASS.LTC128B.128 [R6+0x1c400], desc[UR50][R2.64], !P2 ;  /* 0x1c40000002067fae */ /* 0x0101e6000d101d72 */
.L_x_7369:
[----:B0-----:R-:W-:-:S05]  /*10330*/  IADD3 R2, P0, R32, R14, RZ ;  /* 0x0000000e20027210 */ /* 0x001fca0007f1e0ff */
[----:B------:R-:W-:Y:S01]  /*10340*/  IMAD.X R3, RZ, RZ, R8, P0 ;  /* 0x000000ffff037224 */ /* 0x000fe200000e0608 */
[----:B------:R-:W-:-:S04]  /*10350*/  PLOP3.LUT P0, PT, PT, PT, PT, 0x80, 0x0 ;  /* 0x000000000000781c */ /* 0x000fc80003f0f070 */
[----:B------:R-:W-:Y:S01]  /*10360*/  @!PT LDS RZ, [RZ] ;  /* 0x00000000fffff984 */ /* 0x000fe20000000800 */
[----:B------:R-:W-:Y:S01]  /*10370*/  @!PT LDS RZ, [RZ] ;  /* 0x00000000fffff984 */ /* 0x000fe20000000800 */
[----:B------:R-:W-:Y:S01]  /*10380*/  @!PT LDS RZ, [RZ] ;  /* 0x00000000fffff984 */ /* 0x000fe20000000800 */
[----:B------:R0:W-:Y:S01]  /*10390*/  LDGSTS.E.BYPASS.LTC128B.128 [R6+0x1cc00], desc[UR50][R2.64], !P2 ;  /* 0x1cc0000002067fae */ /* 0x0001e2000d101d72 */
[----:B------:R-:W-:-:S08]  /*103a0*/  NOP ;  /* 0x0000000000007918 */ /* 0x000fd00000000000 */
.L_x_7211:
        /* <DEDUP_REMOVED lines=11> */
.L_x_7212:
[----:B------:R0:W-:Y:S02]  /*10460*/  SYNCS.ARRIVE.TRANS64.A1T0 RZ, [R0+URZ+0x22830], RZ ;  /* 0x022830ff00ff79a7 */ /* 0x0001e4000810003f */
[----:B0-----:R-:W-:-:S05]  /*10470*/  IMAD.U32 R0, RZ, RZ, UR48 ;  /* 0x00000030ff007e24 */ /* 0x001fca000f8e00ff */
[----:B------:R-:W-:-:S13]  /*10480*/  ISETP.NE.AND P0, PT, R0, 0x3, PT ;  /* 0x000000030000780c */ /* 0x000fda0003f05270 */
[----:B------:R-:W-:Y:S05]  /*10490*/  @!P0 BRA `(.L_x_7213) ;  /* 0x0000000000048947 */ /* 0x000fea0003800000 */
[----:B------:R-:W-:Y:S01]  /*104a0*/  BPT.TRAP 0x1 ;  /* 0x000000040000795c */ /* 0x000fe20000300000 */
.L_x_7213:
[----:B------:R-:W-:Y:S01]  /*104b0*/  LOP3.LUT R3, R25, 0x1, RZ, 0x3c, !PT ;  /* 0x0000000119037812 */ /* 0x000fe200078e3cff */
[----:B------:R-:W-:Y:S01]  /*104c0*/  BSSY B0, `(.L_x_7214) ;  /* 0x0000005000007945 */ /* 0x000fe20003800000 */
[----:B------:R-:W-:Y:S02]  /*104d0*/  LEA R0, R24, R22, 0x3 ;  /* 0x0000001618007211 */ /* 0x000fe400078e18ff */
[----:B------:R-:W-:-:S04]  /*104e0*/  SHF.L.U32 R3, R3, 0x1f, RZ ;  /* 0x0000001f03037819 */ /* 0x000fc800000006ff */
[----:B------:R-:W0:Y:S02]  /*104f0*/  SYNCS.PHASECHK.TRANS64.TRYWAIT P2, [R0+URZ+0x22870], R3 ;  /* 0x02287003000075a7 */ /* 0x000e24000804017f */
[----:B0-----:R-:W-:Y:S05]  /*10500*/  @!P2 BRA `(.L_x_7215) ;  /* 0x0000005400f8a947 */ /* 0x001fea0003800000 */
.L_x_7370:
[----:B------:R-:W-:Y:S05]  /*10510*/  BSYNC B0 ;  /* 0x0000000000007941 */ /* 0x000fea0003800000 */
.L_x_7214:
[----:B------:R-:W-:-:S05]  /*10520*/  IMAD.U32 R2, RZ, RZ, UR46 ;  /* 0x0000002eff027e24 */ /* 0x000fca000f8e00ff */
[----:B------:R-:W-:-:S13]  /*10530*/  ISETP.NE.AND P2, PT, R2, 0x3, PT ;  /* 0x000000030200780c */ /* 0x000fda0003f45270 */
[----:B------:R-:W-:Y:S05]  /*10540*/  @!P2 BRA `(.L_x_7216) ;  /* 0x000000000004a947 */ /* 0x000fea0003800000 */
[----:B------:R-:W-:Y:S01]  /*10550*/  BPT.TRAP 0x1 ;  /* 0x000000040000795c */ /* 0x000fe20000300000 */
.L_x_7216:
[----:B0-----:R-:W-:Y:S01]  /*10560*/  SHF.L.U32 R3, R25, 0x1f, RZ ;  /* 0x0000001f19037819 */ /* 0x001fe200000006ff */
[----:B------:R-:W-:-:S03]  /*10570*/  IMAD R2, R24, 0x5000, RZ ;  /* 0x0000500018027824 */ /* 0x000fc600078e02ff */
[----:B------:R-:W0:Y:S02]  /*10580*/  SYNCS.PHASECHK.TRANS64.TRYWAIT P2, [R0+URZ+0x22860], R3 ;  /* 0x02286003000075a7 */ /* 0x000e24000804017f */
[----:B0-----:R-:W-:Y:S05]  /*10590*/  @!P2 BRA `(.L_x_7217) ;  /* 0x0000005400e8a947 */ /* 0x001fea0003800000 */
.L_x_7371:
[----:B------:R-:W2:Y:S04]  /*105a0*/  LDL R15, [R1+0xc] ;  /* 0x00000c00010f7983 */ /* 0x000ea80000100800 */
[----:B------:R-:W3:Y:S04]  /*105b0*/  LDL R13, [R1+0x14] ;  /* 0x00001400010d7983 */ /* 0x000ee80000100800 */
[----:B------:R-:W3:Y:S01]  /*105c0*/  LDL R12, [R1+0x4] ;  /* 0x00000400010c7983 */ /* 0x000ee20000100800 */
[----:B0-----:R-:W-:Y:S01]  /*105d0*/  LOP3.LUT R3, R2, R23, RZ, 0xfc, !PT ;  /* 0x0000001702037212 */ /* 0x001fe200078efcff */
[----:B------:R-:W-:Y:S05]  /*105e0*/  WARPSYNC.ALL ;  /* 0x0000000000007948 */ /* 0x000fea0003800000 */
[----:B------:R-:W-:-:S02]  /*105f0*/  IMAD.IADD R14, R22, 0x1, R3 ;  /* 0x00000001160e7824 */ /* 0x000fc400078e0203 */
[----:B------:R-:W-:-:S03]  /*10600*/  IMAD.U32 R20, RZ, RZ, UR46 ;  /* 0x0000002eff147e24 */ /* 0x000fc6000f8e00ff */
[----:B------:R-:W0:Y:S02]  /*10610*/  LDSM.16.MT88.4 R4, [R14+0xa400] ;  /* 0x00a400000e04783b */ /* 0x000e240000004200 */
[----:B------:R-:W-:Y:S02]  /*10620*/  ISETP.NE.AND P2, PT, R20, 0x3, PT ;  /* 0x000000031400780c */ /* 0x000fe40003f45270 */
[C-C-:B0-----:R-:W-:Y:S02]  /*10630*/  PRMT R8, R4.reuse, 0x6420, R5.reuse ;  /* 0x0000642004087816 */ /* 0x141fe40000000005 */
[----:B------:R-:W-:Y:S02]  /*10640*/  PRMT R9, R4, 0x7531, R5 ;  /* 0x0000753104097816 */ /* 0x000fe40000000005 */
[C-C-:B------:R-:W-:Y:S02]  /*10650*/  PRMT R10, R6.reuse, 0x6420, R7.reuse ;  /* 0x00006420060a7816 */ /* 0x140fe40000000007 */
[----:B------:R-:W-:-:S02]  /*10660*/  PRMT R11, R6, 0x7531, R7 ;  /* 0x00007531060b7816 */ /* 0x000fc40000000007 */
[----:B--2---:R-:W-:-:S05]  /*10670*/  IADD3 R17, R22, R15, R2 ;  /* 0x0000000f16117210 */ /* 0x004fca0007ffe002 */
[----:B------:R-:W0:Y:S01]  /*10680*/  LDSM.16.MT88.4 R4, [R17+0xa400] ;  /* 0x00a400001104783b */ /* 0x000e220000004200 */
        /* <DEDUP_REMOVED lines=23> */
[----:B------:R-:W-:Y:S01]  /*10800*/  STSM.16.M88.4 [R3+0x1800], R12 ;  /* 0x0018000c03007844 */ /* 0x000fe20000000200 */
[----:B------:R-:W-:-:S05]  /*10810*/  IADD3 R19, R22, R9, RZ ;  /* 0x0000000916137210 */ /* 0x000fca0007ffe0ff */
        /* <DEDUP_REMOVED lines=10> */
[--C-:B------:R-:W-:Y:S01]  /*108c0*/  PRMT R14, R10, 0x6420, R11.reuse ;  /* 0x000064200a0e7816 */ /* 0x100fe2000000000b */
[----:B------:R-:W-:Y:S01]  /*108d0*/  VIADD R2, R2, 0x4000 ;  /* 0x0000400002027836 */ /* 0x000fe20000000000 */
        /* <DEDUP_REMOVED lines=38> */
.L_x_7218:
[----:B-1----:R1:W-:Y:S01]  /*10b40*/  SYNCS.ARRIVE.TRANS64.A1T0 RZ, [R0+URZ+0x22850], RZ ;  /* 0x022850ff00ff79a7 */ /* 0x0023e2000810003f */
[----:B------:R-:W-:Y:S06]  /*10b50*/  BAR.SYNC.DEFER_BLOCKING 0x2, 0x80 ;  /* 0x0082000000007b1d */ /* 0x000fec0000010000 */
[----:B------:R-:W-:Y:S05]  /*10b60*/  @!P0 BRA `(.L_x_7219) ;  /* 0x0000000000048947 */ /* 0x000fea0003800000 */
[----:B------:R-:W-:Y:S01]  /*10b70*/  BPT.TRAP 0x1 ;  /* 0x000000040000795c */ /* 0x000fe20000300000 */
.L_x_7219:
[----:B------:R-:W2:Y:S01]  /*10b80*/  LDL R2, [R1+0x8] ;  /* 0x0000080001027983 */ /* 0x000ea20000100800 */
[----:B-1----:R-:W-:Y:S01]  /*10b90*/  IADD3 R0, R0, 0x22880, RZ ;  /* 0x0002288000007810 */ /* 0x002fe20007ffe0ff */
[----:B------:R-:W-:Y:S02]  /*10ba0*/  IMAD.MOV.U32 R25, RZ, RZ, R36 ;  /* 0x000000ffff197224 */ /* 0x000fe400078e0024 */
[----:B------:R-:W-:Y:S01]  /*10bb0*/  IMAD.MOV.U32 R24, RZ, RZ, R33 ;  /* 0x000000ffff187224 */ /* 0x000fe200078e0021 */
[----:B--2---:R-:W-:-:S04]  /*10bc0*/  PRMT R0, R2, 0x654, R0 ;  /* 0x0000065402007816 */ /* 0x004fc80000000000 */
[----:B------:R1:W-:Y:S01]  /*10bd0*/  SYNCS.ARRIVE.TRANS64.RED.A1T0 RZ, [R0+URZ], RZ ;  /* 0x000000ff00ff79a7 */ /* 0x0003e2000810043f */
[----:B------:R-:W-:Y:S05]  /*10be0*/  @P1 BRA `(.L_x_7220) ;  /* 0xffffffe400bc1947 */ /* 0x000fea000383ffff */
.L_x_7200:
[----:B-1----:R-:W1:Y:S01]  /*10bf0*/  S2R R0, SR_TID.X ;  /* 0x0000000000007919 */ /* 0x002e620000002100 */
[----:B------:R-:W-:Y:S01]  /*10c00*/  BSSY B0, `(.L_x_7221) ;  /* 0x0000012000007945 */ /* 0x000fe20003800000 */
[----:B-1----:R-:W-:Y:S01]  /*10c10*/  LOP3.LUT R2, R0, 0x7f, RZ, 0xc0, !PT ;  /* 0x0000007f00027812 */ /* 0x002fe200078ec0ff */
[----:B------:R-:W-:-:S03]  /*10c20*/  IMAD.U32 R0, RZ, RZ, UR48 ;  /* 0x00000030ff007e24 */ /* 0x000fc6000f8e00ff */
[----:B------:R-:W-:Y:S02]  /*10c30*/  ISETP.NE.AND P1, PT, R2, RZ, PT ;  /* 0x000000ff0200720c */ /* 0x000fe40003f25270 */
[----:B------:R-:W-:-:S11]  /*10c40*/  ISETP.NE.AND P0, PT, R0, 0x3, PT ;  /* 0x000000030000780c */ /* 0x000fd60003f05270 */
        /* <DEDUP_REMOVED lines=13> */
.L_x_7222:
[----:B------:R-:W-:Y:S05]  /*10d20*/  BSYNC B0 ;  /* 0x0000000000007941 */ /* 0x000fea0003800000 */
.L_x_7221:
[----:B------:R-:W-:Y:S05]  /*10d30*/  @!P0 BRA `(.L_x_7223) ;  /* 0x0000000000048947 */ /* 0x000fea0003800000 */
[----:B------:R-:W-:Y:S01]  /*10d40*/  BPT.TRAP 0x1 ;  /* 0x000000040000795c */ /* 0x000fe20000300000 */
.L_x_7223:
[----:B0-----:R-:W-:Y:S01]  /*10d50*/  LOP3.LUT R3, R36, 0x1, RZ, 0x3c, !PT ;  /* 0x0000000124037812 */ /* 0x001fe200078e3cff */
[----:B------:R-:W-:Y:S01]  /*10d60*/  IMAD R2, R33, 0x8, R22 ;  /* 0x0000000821027824 */ /* 0x000fe200078e0216 */
[----:B------:R-:W-:Y:S02]  /*10d70*/  BSSY B0, `(.L_x_7224) ;  /* 0x0000004000007945 */ /* 0x000fe40003800000 */
[----:B------:R-:W-:-:S04]  /*10d80*/  SHF.L.U32 R3, R3, 0x1f, RZ ;  /* 0x0000001f03037819 */ /* 0x000fc800000006ff */
[----:B------:R-:W0:Y:S02]  /*10d90*/  SYNCS.PHASECHK.TRANS64.TRYWAIT P1, [R2+URZ+0x22870], R3 ;  /* 0x02287003020075a7 */ /* 0x000e24000802017f */
[----:B0-----:R-:W-:Y:S05]  /*10da0*/  @!P1 BRA `(.L_x_7225) ;  /* 0x0000004c00f89947 */ /* 0x001fea0003800000 */
.L_x_7372:
[----:B------:R-:W-:Y:S05]  /*10db0*/  BSYNC B0 ;  /* 0x0000000000007941 */ /* 0x000fea0003800000 */
.L_x_7224:
[----:B------:R-:W-:-:S05]  /*10dc0*/  IMAD.U32 R0, RZ, RZ, UR46 ;  /* 0x0000002eff007e24 */ /* 0x000fca000f8e00ff */
[----:B------:R-:W-:-:S13]  /*10dd0*/  ISETP.NE.AND P1, PT, R0, 0x3, PT ;  /* 0x000000030000780c */ /* 0x000fda0003f25270 */
[----:B------:R-:W-:Y:S05]  /*10de0*/  @!P1 BRA `(.L_x_7226) ;  /* 0x0000000000049947 */ /* 0x000fea0003800000 */
[----:B------:R-:W-:Y:S01]  /*10df0*/  BPT.TRAP 0x1 ;  /* 0x000000040000795c */ /* 0x000fe20000300000 */
.L_x_7226:
[----:B0-----:R-:W-:-:S04]  /*10e00*/  SHF.L.U32 R3, R36, 0x1f, RZ ;  /* 0x0000001f24037819 */ /* 0x001fc800000006ff */
[----:B------:R-:W0:Y:S02]  /*10e10*/  SYNCS.PHASECHK.TRANS64.TRYWAIT P1, [R2+URZ+0x22860], R3 ;  /* 0x02286003020075a7 */ /* 0x000e24000802017f */
[----:B0-----:R-:W-:Y:S05]  /*10e20*/  @!P1 BRA `(.L_x_7227) ;  /* 0x0000004c00ec9947 */ /* 0x001fea0003800000 */
.L_x_7373:
[----:B------:R-:W2:Y:S04]  /*10e30*/  LDL R4, [R1+0xc] ;  /* 0x00000c0001047983 */ /* 0x000ea80000100800 */
[----:B------:R-:W3:Y:S04]  /*10e40*/  LDL R18, [R1+0x14] ;  /* 0x0000140001127983 */ /* 0x000ee80000100800 */
[----:B------:R-:W3:Y:S01]  /*10e50*/  LDL.LU R0, [R1+0x4] ;  /* 0x0000040001007983 */ /* 0x000ee20000300800 */
[----:B------:R-:W-:Y:S01]  /*10e60*/  IMAD R17, R33, 0x5000, RZ ;  /* 0x0000500021117824 */ /* 0x000fe200078e02ff */
[----:B------:R-:W-:Y:S05]  /*10e70*/  WARPSYNC.ALL ;  /* 0x0000000000007948 */ /* 0x000fea0003800000 */
[----:B0-----:R-:W-:Y:S01]  /*10e80*/  LOP3.LUT R3, R17, R23, RZ, 0xfc, !PT ;  /* 0x0000001711037212 */ /* 0x001fe200078efcff */
[----:B------:R-:W-:-:S03]  /*10e90*/  IMAD.U32 R19, RZ, RZ, UR46 ;  /* 0x0000002eff137e24 */ /* 0x000fc6000f8e00ff */
[----:B------:R-:W-:Y:S02]  /*10ea0*/  IADD3 R10, R22, R3, RZ ;  /* 0x00000003160a7210 */ /* 0x000fe40007ffe0ff */
[----:B------:R-:W-:-:S04]  /*10eb0*/  ISETP.NE.AND P1, PT, R19, 0x3, PT ;  /* 0x000000031300780c */ /* 0x000fc80003f25270 */
[----:B------:R-:W0:Y:S02]  /*10ec0*/  LDSM.16.MT88.4 R8, [R10+0xa400] ;  /* 0x00a400000a08783b */ /* 0x000e240000004200 */
[C-C-:B0-----:R-:W-:Y:S02]  /*10ed0*/  PRMT R12, R8.reuse, 0x6420, R9.reuse ;  /* 0x00006420080c7816 */ /* 0x141fe40000000009 */
[----:B------:R-:W-:Y:S02]  /*10ee0*/  PRMT R13, R8, 0x7531, R9 ;  /* 0x00007531080d7816 */ /* 0x000fe40000000009 */
[C-C-:B------:R-:W-:Y:S02]  /*10ef0*/  PRMT R14, R10.reuse, 0x6420, R11.reuse ;  /* 0x000064200a0e7816 */ /* 0x140fe4000000000b */
[----:B------:R-:W-:Y:S02]  /*10f00*/  PRMT R15, R10, 0x7531, R11 ;  /* 0x000075310a0f7816 */ /* 0x000fe4000000000b */
        /* <DEDUP_REMOVED lines=39> */
[----:B------:R-:W-:-:S02]  /*11180*/  PRMT R11, R6, 0x7531, R7 ;  /* 0x00007531060b7816 */ /* 0x000fc40000000007 */
[----:B------:R-:W-:-:S03]  /*11190*/  IADD3 R18, R22, R5, RZ ;  /* 0x0000000516127210 */ /* 0x000fc60007ffe0ff */
        /* <DEDUP_REMOVED lines=36> */
.L_x_7228:
[----:B-1----:R1:W-:Y:S01]  /*113e0*/  SYNCS.ARRIVE.TRANS64.A1T0 RZ, [R2+URZ+0x22850], RZ ;  /* 0x022850ff02ff79a7 */ /* 0x0023e2000810003f */
[----:B------:R-:W-:Y:S06]  /*113f0*/  BAR.SYNC.DEFER_BLOCKING 0x2, 0x80 ;  /* 0x0082000000007b1d */ /* 0x000fec0000010000 */
[----:B------:R-:W-:Y:S05]  /*11400*/  @!P0 BRA `(.L_x_7229) ;  /* 0x0000000000048947 */ /* 0x000fea0003800000 */
[----:B------:R-:W-:Y:S01]  /*11410*/  BPT.TRAP 0x1 ;  /* 0x000000040000795c */ /* 0x000fe20000300000 */
.L_x_7229:
        /* <DEDUP_REMOVED lines=9> */
.L_x_7172:
[----:B------:R-:W-:Y:S05]  /*114b0*/  BSYNC B7 ;  /* 0x0000000000077941 */ /* 0x000fea0003800000 */
.L_x_7170:
[----:B------:R-:W-:-:S13]  /*114c0*/  LOP3.LUT P0, RZ, R27, 0x400, RZ, 0xc0, !PT ;  /* 0x000004001bff7812 */ /* 0x000fda000780c0ff */
[----:B------:R-:W-:Y:S05]  /*114d0*/  @!P0 BRA `(.L_x_7230) ;  /* 0x0000000000288947 */ /* 0x000fea0003800000 */
[----:B------:R-:W1:Y:S08]  /*114e0*/  S2UR UR4, SR_CgaCtaId ;  /* 0x00000000000479c3 */ /* 0x000e700000008800 */
[----:B------:R-:W-:Y:S01]  /*114f0*/  BAR.SYNC.DEFER_BLOCKING 0x5, 0x180 ;  /* 0x0146000000007b1d */ /* 0x000fe20000010000 */
[----:B------:R-:W-:Y:S02]  /*11500*/  MOV R22, 0x400 ;  /* 0x0000040000167802 */ /* 0x000fe40000000f00 */
[----:B-1----:R-:W-:-:S04]  /*11510*/  MOV R0, UR4 ;  /* 0x0000000400007c02 */ /* 0x002fc80008000f00 */
[----:B------:R-:W-:Y:S01]  /*11520*/  LEA R22, R0, R22, 0x18 ;  /* 0x0000001600167211 */ /* 0x000fe200078ec0ff */
[----:B------:R-:W-:Y:S04]  /*11530*/  STL [R1+0x8], R0 ;  /* 0x0000080001007387 */ /* 0x000fe80000100800 */
[----:B------:R-:W1:Y:S02]  /*11540*/  LDS.128 R16, [R22+0x228d0] ;  /* 0x0228d00016107984 */ /* 0x000e640000000c00 */
[----:B-1----:R-:W-:Y:S01]  /*11550*/  R2UR UR40, R19 ;  /* 0x00000000132872ca */ /* 0x002fe200000e0000 */
[----:B------:R-:W-:Y:S06]  /*11560*/  BAR.ARV 0x4, 0x180 ;  /* 0x0106000000007b1d */ /* 0x000fec0000002000 */
[----:B------:R-:W-:Y:S08]  /*11570*/  BRA `(.L_x_7231) ;  /* 0x0000000800207947 */ /* 0x000ff00003800000 */
.L_x_7230:
[----:B------:R-:W1:Y:S01]  /*11580*/  S2R R0, SR_TID.X ;  /* 0x0000000000007919 */ /* 0x000e620000002100 */
[----:B------:R-:W-:Y:S01]  /*11590*/  ULDC UR4, c[0x0][0xc3c] ;  /* 0x00030f0000047ab9 */ /* 0x000fe20000000800 */
[----:B-1----:R-:W-:Y:S01]  /*115a0*/  LOP3.LUT R8, R0, 0x1f, RZ, 0xc0, !PT ;  /* 0x0000001f00087812 */ /* 0x002fe200078ec0ff */
[----:B------:R-:W-:-:S03]  /*115b0*/  IMAD.MOV.U32 R0, RZ, RZ, RZ ;  /* 0x000000ffff007224 */ /* 0x000fc600078e00ff */
[C---:B------:R-:W-:Y:S01]  /*115c0*/  ISETP.NE.AND P0, PT, R8.reuse, 0x1f, PT ;  /* 0x0000001f0800780c */ /* 0x040fe20003f05270 */
[----:B------:R-:W-:-:S05]  /*115d0*/  VIADD R5, R8, UR40 ;  /* 0x0000002808057c36 */ /* 0x000fca0008000000 */
[----:B------:R-:W-:Y:S01]  /*115e0*/  ISETP.GE.OR P1, PT, R5, UR4, !P0 ;  /* 0x0000000405007c0c */ /* 0x000fe2000c726670 */
[----:B------:R-:W-:-:S12]  /*115f0*/  ULDC UR4, c[0x0][0xc3c] ;  /* 0x00030f0000047ab9 */ /* 0x000fd80000000800 */
[----:B0-----:R-:W0:Y:S02]  /*11600*/  @!P1 LDC.64 R2, c[0x0][0xc80] ;  /* 0x00032000ff029b82 */ /* 0x001e240000000a00 */
        /* <DEDUP_REMOVED lines=19> */
[----:B0-----:R-:W-:-:S04]  /*11740*/  SEL R3, R2, RZ, P4 ;  /* 0x000000ff02037207 */ /* 0x001fc80002000000 */
[----:B------:R-:W-:-:S05]  /*11750*/  IADD3 R7, R6, R3, RZ ;  /* 0x0000000306077210 */ /* 0x000fca0007ffe0ff */
        /* <DEDUP_REMOVED lines=9> */
.L_x_7236:
        /* <DEDUP_REMOVED lines=14> */
.L_x_7235:
[----:B------:R-:W-:Y:S05]  /*118d0*/  BSYNC B0 ;  /* 0x0000000000007941 */ /* 0x000fea0003800000 */
.L_x_7234:
        /* <DEDUP_REMOVED lines=21> */
.L_x_7232:
[----:B------:R-:W-:Y:S02]  /*11a30*/  IMAD.IADD R16, R4, 0x1, -R9 ;  /* 0x0000000104107824 */ /* 0x000fe400078e0a09 */
[----:B------:R-:W-:Y:S02]  /*11a40*/  IMAD.MOV.U32 R7, RZ, RZ, RZ ;  /* 0x000000ffff077224 */ /* 0x000fe400078e00ff */
[----:B------:R-:W-:-:S05]  /*11a50*/  IMAD R4, R3, R2, R16 ;  /* 0x0000000203047224 */ /* 0x000fca00078e0210 */
[----:B------:R-:W-:-:S13]  /*11a60*/  ISETP.GT.AND P0, PT, R4, R5, PT ;  /* 0x000000050400720c */ /* 0x000fda0003f04270 */
[----:B------:R-:W-:Y:S02]  /*11a70*/  VOTEU.ANY UR5, UPT, !P0 ;  /* 0x0000000000057886 */ /* 0x000fe400040e0100 */
[----:B------:R-:W-:Y:S02]  /*11a80*/  UPOPC UR4, UR5 ;  /* 0x00000005000472bf */ /* 0x000fe40008000000 */
[----:B------:R-:W-:-:S04]  /*11a90*/  ISETP.NE.AND P0, PT, RZ, UR5, PT ;  /* 0x00000005ff007c0c */ /* 0x000fc8000bf05270 */
[----:B------:R-:W-:-:S05]  /*11aa0*/  MOV R11, UR4 ;  /* 0x00000004000b7c02 */ /* 0x000fca0008000f00 */
        /* <DEDUP_REMOVED lines=10> */
.L_x_7237:
[----:B-12---:R-:W-:Y:S01]  /*11b50*/  IMAD.MOV R3, RZ, RZ, -R9 ;  /* 0x000000ffff037224 */ /* 0x006fe200078e0a09 */
[----:B------:R-:W-:Y:S01]  /*11b60*/  UIADD3 UR40, UR4, UR40, URZ ;  /* 0x0000002804287290 */ /* 0x000fe2000fffe03f */
[----:B---3--:R-:W-:Y:S02]  /*11b70*/  IMAD R16, R7, R2, R16 ;  /* 0x0000000207107224 */ /* 0x008fe400078e0210 */
[----:B------:R-:W-:Y:S01]  /*11b80*/  IMAD R6, R3, R4, RZ ;  /* 0x0000000403067224 */ /* 0x000fe200078e02ff */
[----:B------:R-:W-:Y:S01]  /*11b90*/  MOV R3, R9 ;  /* 0x0000000900037202 */ /* 0x000fe20000000f00 */
[----:B------:R-:W-:Y:S02]  /*11ba0*/  IMAD.MOV.U32 R2, RZ, RZ, RZ ;  /* 0x000000ffff027224 */ /* 0x000fe400078e00ff */
        /* <DEDUP_REMOVED lines=14> */
[----:B------:R-:W-:-:S05]  /*11c90*/  @P0 VIADD R9, R9, 0x1 ;  /* 0x0000000109090836 */ /* 0x000fca0000000000 */
[----:B------:R-:W-:Y:S02]  /*11ca0*/  @!P2 IADD3 R9, -R9, RZ, RZ ;  /* 0x000000ff0909a210 */ /* 0x000fe40007ffe1ff */
[----:B------:R-:W-:-:S05]  /*11cb0*/  @!P1 LOP3.LUT R9, RZ, R0, RZ, 0x33, !PT ;  /* 0x00000000ff099212 */ /* 0x000fca00078e33ff */
[--C-:B------:R-:W-:Y:S02]  /*11cc0*/  IMAD.MOV R17, RZ, RZ, -R9.reuse ;  /* 0x000000ffff117224 */ /* 0x100fe400078e0a09 */
[----:B------:R-:W-:Y:S02]  /*11cd0*/  IMAD.MOV.U32 R18, RZ, RZ, R9 ;  /* 0x000000ffff127224 */ /* 0x000fe400078e0009 */
[----:B------:R-:W-:Y:S01]  /*11ce0*/  IMAD R17, R0, R17, R5 ;  /* 0x0000001100117224 */ /* 0x000fe200078e0205 */
[----:B------:R-:W-:Y:S06]  /*11cf0*/  BRA `(.L_x_7238) ;  /* 0x0000000000107947 */ /* 0x000fec0003800000 */
.L_x_7233:
[----:B------:R-:W-:Y:S01]  /*11d00*/  IMAD.MOV.U32 R16, RZ, RZ, R5 ;  /* 0x000000ffff107224 */ /* 0x000fe200078e0005 */
[----:B------:R-:W-:Y:S01]  /*11d10*/  ULDC UR40, c[0x0][0xc3c] ;  /* 0x00030f0000287ab9 */ /* 0x000fe20000000800 */
[----:B------:R-:W-:Y:S02]  /*11d20*/  IMAD.MOV.U32 R17, RZ, RZ, RZ ;  /* 0x000000ffff117224 */ /* 0x000fe400078e00ff */
[----:B------:R-:W-:-:S07]  /*11d30*/  IMAD.MOV.U32 R18, RZ, RZ, RZ ;  /* 0x000000ffff127224 */ /* 0x000fce00078e00ff */
.L_x_7238:
[----:B------:R1:W2:Y:S01]  /*11d40*/  LDL R2, [R1+0x8] ;  /* 0x0000080001027983 */ /* 0x0002a20000100800 */
[----:B------:R-:W3:Y:S02]  /*11d50*/  S2R R0, SR_TID.X ;  /* 0x0000000000007919 */ /* 0x000ee40000002100 */
[----:B---3--:R-:W-:Y:S01]  /*11d60*/  LOP3.LUT R0, R0, 0x1f, RZ, 0xc0, !PT ;  /* 0x0000001f00007812 */ /* 0x008fe200078ec0ff */
[----:B------:R-:W-:Y:S03]  /*11d70*/  BAR.SYNC.DEFER_BLOCKING 0x4, 0x180 ;  /* 0x0106000000007b1d */ /* 0x000fe60000010000 */
[----:B------:R-:W-:Y:S02]  /*11d80*/  ISETP.NE.AND P0, PT, R0, RZ, PT ;  /* 0x000000ff0000720c */ /* 0x000fe40003f05270 */
[----:B------:R-:W-:-:S11]  /*11d90*/  MOV R19, UR40 ;  /* 0x0000002800137c02 */ /* 0x000fd60008000f00 */
[----:B------:R-:W-:Y:S01]  /*11da0*/  @!P0 MOV R0, 0x400 ;  /* 0x0000040000008802 */ /* 0x000fe20000000f00 */
[----:B--2---:R-:W2:Y:S03]  /*11db0*/  @!P0 S2R R2, SR_CgaCtaId ;  /* 0x0000000000028919 */ /* 0x004ea60000008800 */
[----:B--2---:R-:W-:Y:S01]  /*11dc0*/  @!P0 LEA R22, R2, R0, 0x18 ;  /* 0x0000000002168211 */ /* 0x004fe200078ec0ff */
[----:B------:R1:W-:Y:S04]  /*11dd0*/  @!P0 STL [R1+0x8], R2 ;  /* 0x0000080201008387 */ /* 0x0003e80000100800 */
[----:B------:R1:W-:Y:S01]  /*11de0*/  @!P0 STS.128 [R22+0x228d0], R16 ;  /* 0x0228d01016008388 */ /* 0x0003e20000000c00 */
[----:B------:R-:W-:Y:S06]  /*11df0*/  BAR.ARV 0x5, 0x180 ;  /* 0x0146000000007b1d */ /* 0x000fec0000002000 */
.L_x_7231:
[----:B------:R-:W-:Y:S02]  /*11e00*/  ULDC UR4, c[0x0][0xc3c] ;  /* 0x00030f0000047ab9 */ /* 0x000fe40000000800 */
[----:B------:R-:W-:-:S06]  /*11e10*/  UISETP.GE.AND UP0, UPT, UR40, UR4, UPT ;  /* 0x000000042800728c */ /* 0x000fcc000bf06270 */
[----:B------:R-:W-:-:S13]  /*11e20*/  PLOP3.LUT P0, PT, PT, PT, UP0, 0x80, 0x0 ;  /* 0x000000000000781c */ /* 0x000fda0003f0f008 */
[----:B------:R-:W-:Y:S05]  /*11e30*/  @!P0 BRA `(.L_x_7239) ;  /* 0xffffffa400948947 */ /* 0x000fea000383ffff */
.L_x_7166:
        /* <DEDUP_REMOVED lines=12> */
.L_x_7374:
[----:B------:R-:W-:Y:S05]  /*11f00*/  BSYNC B0 ;  /* 0x0000000000007941 */ /* 0x000fea0003800000 */
.L_x_7240:
[----:B------:R-:W-:-:S03]  /*11f10*/  UMOV UR4, 0xffffffff ;  /* 0xffffffff00047882 */ /* 0x000fc60000000000 */
[----:B------:R-:W-:Y:S05]  /*11f20*/  BRA.DIV UR4, `(.L_x_7242) ;  /* 0x0000003e04d47947 */ /* 0x000fea000b800000 */
[----:B0-----:R-:W0:Y:S02]  /*11f30*/  S2R R0, SR_TID.X ;  /* 0x0000000000007919 */ /* 0x001e240000002100 */
[----:B0-----:R-:W-:-:S04]  /*11f40*/  SHF.R.U32.HI R0, RZ, 0x5, R0 ;  /* 0x00000005ff007819 */ /* 0x001fc80000011600 */
[----:B------:R-:W-:-:S05]  /*11f50*/  LOP3.LUT R0, R0, 0x3, RZ, 0xc0, !PT ;  /* 0x0000000300007812 */ /* 0x000fca00078ec0ff */
[----:B------:R0:W1:Y:S02]  /*11f60*/  SHFL.IDX PT, R14, R0, RZ, 0x1f ;  /* 0x00001fff000e7589 */ /* 0x00006400000e0000 */
.L_x_7377:
[----:B-1----:R-:W-:Y:S01]  /*11f70*/  ISETP.NE.AND P0, PT, R14, RZ, PT ;  /* 0x000000ff0e00720c */ /* 0x002fe20003f05270 */
[----:B------:R-:W-:-:S12]  /*11f80*/  BSSY B0, `(.L_x_7243) ;  /* 0x000002c000007945 */ /* 0x000fd80003800000 */
[----:B------:R-:W-:Y:S05]  /*11f90*/  @P0 BRA `(.L_x_7244) ;  /* 0x0000000000a80947 */ /* 0x000fea0003800000 */
[----:B------:R-:W-:-:S03]  /*11fa0*/  UMOV UR4, 0xffffffff ;  /* 0xffffffff00047882 */ /* 0x000fc60000000000 */
[----:B------:R-:W-:Y:S05]  /*11fb0*/  BRA.DIV UR4, `(.L_x_7245) ;  /* 0x0000003e04e47947 */ /* 0x000fea000b800000 */
[----:B------:R-:W-:-:S13]  /*11fc0*/  ELECT P6, URZ, PT ;  /* 0x00000000003f782f */ /* 0x000fda00038c0000 */
.L_x_7380:
[----:B------:R-:W-:Y:S05]  /*11fd0*/  @!P6 BRA `(.L_x_7244) ;  /* 0x000000000098e947 */ /* 0x000fea0003800000 */
[----:B------:R-:W-:-:S06]  /*11fe0*/  ULOP3.LUT UR4, UR38, 0x2, URZ, 0xfc, !UPT ;  /* 0x0000000226047892 */ /* 0x000fcc000f8efc3f */
[----:B0-----:R-:W-:-:S05]  /*11ff0*/  IMAD.U32 R0, RZ, RZ, UR4 ;  /* 0x00000004ff007e24 */ /* 0x001fca000f8e00ff */
[----:B------:R-:W-:-:S13]  /*12000*/  ISETP.NE.AND P0, PT, R0, 0x3, PT ;  /* 0x000000030000780c */ /* 0x000fda0003f05270 */
[----:B------:R-:W-:Y:S05]  /*12010*/  @!P0 BRA `(.L_x_7246) ;  /* 0x0000000000048947 */ /* 0x000fea0003800000 */
[----:B------:R-:W-:Y:S01]  /*12020*/  BPT.TRAP 0x1 ;  /* 0x000000040000795c */ /* 0x000fe20000300000 */
.L_x_7246:
[C---:B------:R-:W-:Y:S01]  /*12030*/  IMAD R5, R33.reuse, 0x8, R4 ;  /* 0x0000000821057824 */ /* 0x040fe200078e0204 */
[----:B------:R-:W-:Y:S01]  /*12040*/  SHF.L.U32 R0, R36, 0x1f, RZ ;  /* 0x0000001f24007819 */ /* 0x000fe200000006ff */
[----:B------:R-:W-:-:S03]  /*12050*/  VIADD R33, R33, 0x1 ;  /* 0x0000000121217836 */ /* 0x000fc60000000000 */
[----:B------:R-:W0:Y:S02]  /*12060*/  SYNCS.PHASECHK.TRANS64.TRYWAIT P1, [R5+URZ+0x22840], R0 ;  /* 0x02284000050075a7 */ /* 0x000e24000802017f */
[----:B------:R-:W-:-:S04]  /*12070*/  ISETP.NE.AND P2, PT, R33, 0x2, PT ;  /* 0x000000022100780c */ /* 0x000fc80003f45270 */
[----:B------:R-:W-:Y:S01]  /*12080*/  SEL R3, RZ, 0x1, P2 ;  /* 0x00000001ff037807 */ /* 0x000fe20001000000 */
[----:B0-----:R-:W-:Y:S08]  /*12090*/  @!P1 BRA `(.L_x_7247) ;  /* 0x0000003c00cc9947 */ /* 0x001ff00003800000 */
.L_x_7381:
[----:B------:R-:W-:Y:S02]  /*120a0*/  SEL R33, R33, RZ, P2 ;  /* 0x000000ff21217207 */ /* 0x000fe40001000000 */
[----:B------:R-:W-:Y:S01]  /*120b0*/  LOP3.LUT R2, R36, R3, RZ, 0x3c, !PT ;  /* 0x0000000324027212 */ /* 0x000fe200078e3cff */
[----:B------:R-:W-:Y:S06]  /*120c0*/  @!P0 BRA `(.L_x_7248) ;  /* 0x0000000000048947 */ /* 0x000fec0003800000 */
[----:B------:R-:W-:Y:S01]  /*120d0*/  BPT.TRAP 0x1 ;  /* 0x000000040000795c */ /* 0x000fe20000300000 */
.L_x_7248:
[----:B------:R-:W-:Y:S02]  /*120e0*/  LEA R33, R33, R4, 0x3 ;  /* 0x0000000421217211 */ /* 0x000fe400078e18ff */
[----:B------:R-:W-:-:S04]  /*120f0*/  SHF.L.U32 R2, R2, 0x1f, RZ ;  /* 0x0000001f02027819 */ /* 0x000fc800000006ff */
[----:B------:R-:W1:Y:S02]  /*12100*/  SYNCS.PHASECHK.TRANS64.TRYWAIT P1, [R33+URZ+0x22840], R2 ;  /* 0x02284002210075a7 */ /* 0x000e64000802017f */
[----:B-1----:R-:W-:Y:S05]  /*12110*/  @!P1 BRA `(.L_x_7249) ;  /* 0x0000003c00c09947 */ /* 0x002fea0003800000 */
.L_x_7382:
[----:B------:R-:W-:Y:S05]  /*12120*/  @!P0 BRA `(.L_x_7250) ;  /* 0x0000000000048947 */ /* 0x000fea0003800000 */
[----:B------:R-:W-:Y:S01]  /*12130*/  BPT.TRAP 0x1 ;  /* 0x000000040000795c */ /* 0x000fe20000300000 */
.L_x_7250:
[----:B------:R-:W3:Y:S02]  /*12140*/  SYNCS.PHASECHK.TRANS64.TRYWAIT P1, [R5+URZ+0x22860], R0 ;  /* 0x02286000050075a7 */ /* 0x000ee4000802017f */
[----:B---3--:R-:W-:Y:S05]  /*12150*/  @!P1 BRA `(.L_x_7251) ;  /* 0x0000003c00c49947 */ /* 0x008fea0003800000 */
.L_x_7383:
[----:B------:R-:W-:Y:S05]  /*12160*/  @!P0 BRA `(.L_x_7252) ;  /* 0x0000000000048947 */ /* 0x000fea0003800000 */
[----:B------:R-:W-:Y:S01]  /*12170*/  BPT.TRAP 0x1 ;  /* 0x000000040000795c */ /* 0x000fe20000300000 */
.L_x_7252:
[----:B------:R-:W4:Y:S02]  /*12180*/  SYNCS.PHASECHK.TRANS64.TRYWAIT P1, [R33+URZ+0x22860], R2 ;  /* 0x02286002210075a7 */ /* 0x000f24000802017f */
[----:B----4-:R-:W-:Y:S05]  /*12190*/  @!P1 BRA `(.L_x_7253) ;  /* 0x0000003c00c89947 */ /* 0x010fea0003800000 */
.L_x_7384:
[----:B------:R-:W-:Y:S05]  /*121a0*/  @!P0 BRA `(.L_x_7254) ;  /* 0x0000000000048947 */ /* 0x000fea0003800000 */
[----:B------:R-:W-:Y:S01]  /*121b0*/  BPT.TRAP 0x1 ;  /* 0x000000040000795c */ /* 0x000fe20000300000 */
.L_x_7254:
[----:B------:R-:W5:Y:S02]  /*121c0*/  SYNCS.PHASECHK.TRANS64.TRYWAIT P1, [R5+URZ+0x22880], R0 ;  /* 0x02288000050075a7 */ /* 0x000f64000802017f */
[----:B-----5:R-:W-:Y:S05]  /*121d0*/  @!P1 BRA `(.L_x_7255) ;  /* 0x0000003c00cc9947 */ /* 0x020fea0003800000 */
.L_x_7385:
[----:B------:R-:W-:Y:S05]  /*121e0*/  @!P0 BRA `(.L_x_7256) ;  /* 0x0000000000048947 */ /* 0x000fea0003800000 */
[----:B------:R-:W-:Y:S01]  /*121f0*/  BPT.TRAP 0x1 ;  /* 0x000000040000795c */ /* 0x000fe20000300000 */
.L_x_7256:
[----:B------:R0:W0:Y:S02]  /*12200*/  SYNCS.PHASECHK.TRANS64.TRYWAIT P0, [R33+URZ+0x22880], R2 ;  /* 0x02288002210075a7 */ /* 0x000024000800017f */
[----:B0-----:R-:W-:Y:S05]  /*12210*/  @!P0 NANOSLEEP.SYNCS 0x989680 ;  /* 0x009896800000895d */ /* 0x001fea0003900000 */
[----:B------:R-:W0:Y:S02]  /*12220*/  @!P0 SYNCS.PHASECHK.TRANS64 P0, [R33+URZ+0x22880], R2 ;  /* 0x02288002210085a7 */ /* 0x000e24000800007f */
[----:B0-----:R-:W-:Y:S05]  /*12230*/  @!P0 BRA `(.L_x_7256) ;  /* 0xfffffffc00f08947 */ /* 0x001fea000383ffff */
.L_x_7244:
[----:B------:R-:W-:Y:S05]  /*12240*/  BSYNC B0 ;  /* 0x0000000000007941 */ /* 0x000fea0003800000 */
.L_x_7243:
[----:B------:R-:W-:Y:S05]  /*12250*/  EXIT ;  /* 0x000000000000794d */ /* 0x000fea0003800000 */
.L_x_7115:
[----:B0-----:R-:W-:-:S04]  /*12260*/  IMAD.U32 R3, RZ, RZ, UR52 ;  /* 0x00000034ff037e24 */ /* 0x001fc8000f8e00ff */
[----:B------:R0:W1:Y:S03]  /*12270*/  SYNCS.PHASECHK.TRANS64.TRYWAIT P1, [R3+URZ+0x22800], R8 ;  /* 0x02280008030075a7 */ /* 0x000066000802017f */
[----:B-1----:R-:W-:Y:S05]  /*12280*/  @!P1 NANOSLEEP.SYNCS 0x989680 ;  /* 0x009896800000995d */ /* 0x002fea0003900000 */
[----:B------:R-:W1:Y:S02]  /*12290*/  @!P1 SYNCS.PHASECHK.TRANS64 P1, [R3+URZ+0x22800], R8 ;  /* 0x02280008030095a7 */ /* 0x000e64000802007f */
[----:B-1----:R-:W-:Y:S05]  /*122a0*/  @!P1 BRA `(.L_x_7115) ;  /* 0xfffffffc00ec9947 */ /* 0x002fea000383ffff */
[----:B------:R-:W-:Y:S05]  /*122b0*/  BRA `(.L_x_7257) ;  /* 0xfffffef4007c7947 */ /* 0x000fea000383ffff */
.L_x_7119:
[----:B-1----:R1:W2:Y:S02]  /*122c0*/  SYNCS.PHASECHK.TRANS64.TRYWAIT P1, [R4+URZ+0x22830], R3 ;  /* 0x02283003040075a7 */ /* 0x0022a4000802017f */
[----:B--2---:R-:W-:Y:S05]  /*122d0*/  @!P1 NANOSLEEP.SYNCS 0x989680 ;  /* 0x009896800000995d */ /* 0x004fea0003900000 */
[----:B------:R-:W2:Y:S02]  /*122e0*/  @!P1 SYNCS.PHASECHK.TRANS64 P1, [R4+URZ+0x22830], R3 ;  /* 0x02283003040095a7 */ /* 0x000ea4000802007f */
[----:B--2---:R-:W-:Y:S05]  /*122f0*/  @!P1 BRA `(.L_x_7119) ;  /* 0xfffffffc00f09947 */ /* 0x004fea000383ffff */
[----:B------:R-:W-:Y:S05]  /*12300*/  BRA `(.L_x_7118) ;  /* 0xfffffef400987947 */ /* 0x000fea000383ffff */
.L_x_7125:
[----:B-1----:R-:W-:-:S04]  /*12310*/  IMAD.U32 R9, RZ, RZ, UR6 ;  /* 0x00000006ff097e24 */ /* 0x002fc8000f8e00ff */
[----:B------:R1:W2:Y:S03]  /*12320*/  SYNCS.PHASECHK.TRANS64.TRYWAIT P1, [R9+URZ+0x22830], R8 ;  /* 0x02283008090075a7 */ /* 0x0002a6000802017f */
[----:B--2---:R-:W-:Y:S05]  /*12330*/  @!P1 NANOSLEEP.SYNCS 0x989680 ;  /* 0x009896800000995d */ /* 0x004fea0003900000 */
[----:B------:R-:W2:Y:S02]  /*12340*/  @!P1 SYNCS.PHASECHK.TRANS64 P1, [R9+URZ+0x22830], R8 ;  /* 0x02283008090095a7 */ /* 0x000ea4000802007f */
[----:B--2---:R-:W-:Y:S05]  /*12350*/  @!P1 BRA `(.L_x_7125) ;  /* 0xfffffffc00ec9947 */ /* 0x004fea000383ffff */
[----:B------:R-:W-:Y:S05]  /*12360*/  BRA `(.L_x_7122) ;  /* 0xffffff2c00e87947 */ /* 0x000fea000383ffff */
.L_x_7129:
[----:B-1----:R-:W-:-:S04]  /*12370*/  IMAD.U32 R9, RZ, RZ, UR6 ;  /* 0x00000006ff097e24 */ /* 0x002fc8000f8e00ff */
[----:B------:R1:W2:Y:S03]  /*12380*/  SYNCS.PHASECHK.TRANS64.TRYWAIT P1, [R9+URZ+0x22850], R8 ;  /* 0x02285008090075a7 */ /* 0x0002a6000802017f */
[----:B--2---:R-:W-:Y:S05]  /*12390*/  @!P1 NANOSLEEP.SYNCS 0x989680 ;  /* 0x009896800000995d */ /* 0x004fea0003900000 */
[----:B------:R-:W2:Y:S02]  /*123a0*/  @!P1 SYNCS.PHASECHK.TRANS64 P1, [R9+URZ+0x22850], R8 ;  /* 0x02285008090095a7 */ /* 0x000ea4000802007f */
[----:B--2---:R-:W-:Y:S05]  /*123b0*/  @!P1 BRA `(.L_x_7129) ;  /* 0xfffffffc00ec9947 */ /* 0x004fea000383ffff */
[----:B------:R-:W-:Y:S05]  /*123c0*/  BRA `(.L_x_7126) ;  /* 0xffffff3800087947 */ /* 0x000fea000383ffff */
.L_x_7136:
[----:B-1----:R-:W-:-:S04]  /*123d0*/  IMAD.U32 R3, RZ, RZ, UR9 ;  /* 0x00000009ff037e24 */ /* 0x002fc8000f8e00ff */
[----:B------:R1:W2:Y:S03]  /*123e0*/  SYNCS.PHASECHK.TRANS64.TRYWAIT P1, [R3+URZ+0x22850], R0 ;  /* 0x02285000030075a7 */ /* 0x0002a6000802017f */
[----:B--2---:R-:W-:Y:S05]  /*123f0*/  @!P1 NANOSLEEP.SYNCS 0x989680 ;  /* 0x009896800000995d */ /* 0x004fea0003900000 */
[----:B------:R-:W2:Y:S02]  /*12400*/  @!P1 SYNCS.PHASECHK.TRANS64 P1, [R3+URZ+0x22850], R0 ;  /* 0x02285000030095a7 */ /* 0x000ea4000802007f */
[----:B--2---:R-:W-:Y:S05]  /*12410*/  @!P1 BRA `(.L_x_7136) ;  /* 0xfffffffc00ec9947 */ /* 0x004fea000383ffff */
[----:B------:R-:W-:Y:S05]  /*12420*/  BRA `(.L_x_7135) ;  /* 0xffffff6000787947 */ /* 0x000fea000383ffff */
.L_x_7181:
[----:B------:R-:W0:Y:S01]  /*12430*/  S2R R20, SR_TID.X ;  /* 0x0000000000147919 */ /* 0x000e220000002100 */
[----:B------:R-:W-:Y:S01]  /*12440*/  MOV R12, RZ ;  /* 0x000000ff000c7202 */ /* 0x000fe20000000f00 */
        /* <DEDUP_REMOVED lines=8> */
.L_x_7258:
[----:B------:R-:W-:Y:S05]  /*124d0*/  BRA `(.L_x_7259) ;  /* 0xffffffac00287947 */ /* 0x000fea000383ffff */
.L_x_7184:
[----:B0-----:R0:W1:Y:S02]  /*124e0*/  SYNCS.PHASECHK.TRANS64.TRYWAIT P0, [R0+URZ+0x22880], R30 ;  /* 0x0228801e000075a7 */ /* 0x001064000800017f */
[----:B-1----:R-:W-:Y:S05]  /*124f0*/  @!P0 NANOSLEEP.SYNCS 0x989680 ;  /* 0x009896800000895d */ /* 0x002fea0003900000 */
[----:B------:R-:W1:Y:S02]  /*12500*/  @!P0 SYNCS.PHASECHK.TRANS64 P0, [R0+URZ+0x22880], R30 ;  /* 0x0228801e000085a7 */ /* 0x000e64000800007f */
[----:B-1----:R-:W-:Y:S05]  /*12510*/  @!P0 BRA `(.L_x_7184) ;  /* 0xfffffffc00f08947 */ /* 0x002fea000383ffff */
[----:B------:R-:W-:Y:S05]  /*12520*/  BRA `(.L_x_7260) ;  /* 0xffffffb000507947 */ /* 0x000fea000383ffff */
.L_x_7185:
        /* <DEDUP_REMOVED lines=8> */
.L_x_7262:
[----:B------:R-:W-:Y:S05]  /*125b0*/  BSYNC B0 ;  /* 0x0000000000007941 */ /* 0x000fea0003800000 */
.L_x_7261:
[----:B------:R-:W-:Y:S01]  /*125c0*/  IMAD.MOV.U32 R13, RZ, RZ, R9 ;  /* 0x000000ffff0d7224 */ /* 0x000fe200078e0009 */
[C---:B------:R-:W-:Y:S01]  /*125d0*/  ISETP.GE.AND P3, PT, R20.reuse, 0x41, PT ;  /* 0x000000411400780c */ /* 0x040fe20003f66270 */
[----:B------:R-:W-:Y:S01]  /*125e0*/  IMAD.MOV.U32 R12, RZ, RZ, RZ ;  /* 0x000000ffff0c7224 */ /* 0x000fe200078e00ff */
[----:B------:R-:W-:Y:S01]  /*125f0*/  LOP3.LUT R27, R27, 0xffffffef, RZ, 0xc0, !PT ;  /* 0xffffffef1b1b7812 */ /* 0x000fe200078ec0ff */
[----:B------:R-:W-:Y:S01]  /*12600*/  IMAD.MOV.U32 R11, RZ, RZ, 0x181f ;  /* 0x0000181fff0b7424 */ /* 0x000fe200078e00ff */
[C---:B------:R-:W-:Y:S01]  /*12610*/  ISETP.GE.AND P2, PT, R20.reuse, 0x61, PT ;  /* 0x000000611400780c */ /* 0x040fe20003f46270 */
        /* <DEDUP_REMOVED lines=8> */
.L_x_7263:
[----:B------:R-:W-:Y:S02]  /*126a0*/  IMAD.MOV.U32 R13, RZ, RZ, R10 ;  /* 0x000000ffff0d7224 */ /* 0x000fe400078e000a */
[----:B------:R-:W-:Y:S01]  /*126b0*/  IMAD.MOV.U32 R12, RZ, RZ, 0x1 ;  /* 0x00000001ff0c7424 */ /* 0x000fe200078e00ff */
[----:B------:R-:W-:-:S07]  /*126c0*/  MOV R2, R14 ;  /* 0x0000000e00027202 */ /* 0x000fce0000000f00 */
[----:B------:R-:W-:Y:S05]  /*126d0*/  WARPSYNC.COLLECTIVE R15, `(.L_x_7264) ;  /* 0x000000000f087348 */ /* 0x000fea0003c00000 */
[----:B------:R0:W1:Y:S02]  /*126e0*/  SHFL.IDX P6, R14, R13, R12, R11 ;  /* 0x0000000c0d0e7389 */ /* 0x00006400000c000b */
[----:B01----:R-:W-:Y:S01]  /*126f0*/  ENDCOLLECTIVE ;  /* 0x000000000000791b */ /* 0x003fe20003800000 */
.L_x_7264:
[----:B------:R-:W-:-:S05]  /*12700*/  IADD3 R2, P1, R32, R2, RZ ;  /* 0x0000000220027210 */ /* 0x000fca0007f3e0ff */
[----:B------:R-:W-:Y:S01]  /*12710*/  IMAD.X R3, RZ, RZ, R3, P1 ;  /* 0x000000ffff037224 */ /* 0x000fe200008e0603 */
[----:B------:R-:W-:Y:S02]  /*12720*/  ISETP.LT.OR P1, PT, R20, 0x1, P0 ;  /* 0x000000011400780c */ /* 0x000fe40000721670 */
[----:B------:R-:W-:-:S11]  /*12730*/  MOV R13, R9 ;  /* 0x00000009000d7202 */ /* 0x000fd60000000f00 */
[----:B------:R-:W-:Y:S01]  /*12740*/  @!PT LDS RZ, [RZ] ;  /* 0x00000000fffff984 */ /* 0x000fe20000000800 */
[----:B------:R-:W-:Y:S01]  /*12750*/  @!PT LDS RZ, [RZ] ;  /* 0x00000000fffff984 */ /* 0x000fe20000000800 */
[----:B------:R-:W-:Y:S01]  /*12760*/  @!PT LDS RZ, [RZ] ;  /* 0x00000000fffff984 */ /* 0x000fe20000000800 */
[----:B------:R0:W-:Y:S02]  /*12770*/  LDGSTS.E.BYPASS.LTC128B.128 [R4+0xa400], desc[UR50][R2.64], !P1 ;  /* 0x0a40000002047fae */ /* 0x0001e4000c901d72 */
[----:B0-----:R-:W-:-:S07]  /*12780*/  IMAD.MOV.U32 R3, RZ, RZ, R14 ;  /* 0x000000ffff037224 */ /* 0x001fce00078e000e */
[----:B------:R-:W-:Y:S05]  /*12790*/  WARPSYNC.COLLECTIVE R15, `(.L_x_7265) ;  /* 0x000000000f087348 */ /* 0x000fea0003c00000 */
[----:B------:R0:W1:Y:S02]  /*127a0*/  SHFL.IDX P6, R14, R13, R12, R11 ;  /* 0x0000000c0d0e7389 */ /* 0x00006400000c000b */
[----:B01----:R-:W-:Y:S01]  /*127b0*/  ENDCOLLECTIVE ;  /* 0x000000000000791b */ /* 0x003fe20003800000 */
.L_x_7265:
[----:B------:R-:W-:Y:S02]  /*127c0*/  IMAD.MOV.U32 R13, RZ, RZ, R10 ;  /* 0x000000ffff0d7224 */ /* 0x000fe400078e000a */
[----:B------:R-:W-:Y:S02]  /*127d0*/  IMAD.MOV.U32 R12, RZ, RZ, 0x2 ;  /* 0x00000002ff0c7424 */ /* 0x000fe400078e00ff */
[----:B------:R-:W-:-:S07]  /*127e0*/  IMAD.MOV.U32 R2, RZ, RZ, R14 ;  /* 0x000000ffff027224 */ /* 0x000fce00078e000e */
[----:B------:R-:W-:Y:S05]  /*127f0*/  WARPSYNC.COLLECTIVE R15, `(.L_x_7266) ;  /* 0x000000000f087348 */ /* 0x000fea0003c00000 */
[----:B------:R0:W1:Y:S02]  /*12800*/  SHFL.IDX P6, R14, R13, R12, R11 ;  /* 0x0000000c0d0e7389 */ /* 0x00006400000c000b */
[----:B01----:R-:W-:Y:S01]  /*12810*/  ENDCOLLECTIVE ;  /* 0x000000000000791b */ /* 0x003fe20003800000 */
.L_x_7266:
        /* <DEDUP_REMOVED lines=12> */
.L_x_7267:
[----:B------:R-:W-:Y:S02]  /*128e0*/  IMAD.MOV.U32 R13, RZ, RZ, R10 ;  /* 0x000000ffff0d7224 */ /* 0x000fe400078e000a */
[----:B------:R-:W-:Y:S02]  /*128f0*/  IMAD.MOV.U32 R12, RZ, RZ, 0x3 ;  /* 0x00000003ff0c7424 */ /* 0x000fe400078e00ff */
[----:B------:R-:W-:-:S07]  /*12900*/  IMAD.MOV.U32 R2, RZ, RZ, R14 ;  /* 0x000000ffff027224 */ /* 0x000fce00078e000e */
[----:B------:R-:W-:Y:S05]  /*12910*/  WARPSYNC.COLLECTIVE R15, `(.L_x_7268) ;  /* 0x000000000f087348 */ /* 0x000fea0003c00000 */
[----:B------:R0:W1:Y:S02]  /*12920*/  SHFL.IDX P6, R14, R13, R12, R11 ;  /* 0x0000000c0d0e7389 */ /* 0x00006400000c000b */
[----:B01----:R-:W-:Y:S01]  /*12930*/  ENDCOLLECTIVE ;  /* 0x000000000000791b */ /* 0x003fe20003800000 */
.L_x_7268:
        /* <DEDUP_REMOVED lines=12> */
.L_x_7269:
[----:B------:R-:W-:Y:S02]  /*12a00*/  IMAD.MOV.U32 R13, RZ, RZ, R10 ;  /* 0x000000ffff0d7224 */ /* 0x000fe400078e000a */
[----:B------:R-:W-:Y:S02]  /*12a10*/  IMAD.MOV.U32 R12, RZ, RZ, 0x4 ;  /* 0x00000004ff0c7424 */ /* 0x000fe400078e00ff */
[----:B------:R-:W-:-:S07]  /*12a20*/  IMAD.MOV.U32 R2, RZ, RZ, R14 ;  /* 0x000000ffff027224 */ /* 0x000fce00078e000e */
[----:B------:R-:W-:Y:S05]  /*12a30*/  WARPSYNC.COLLECTIVE R15, `(.L_x_7270) ;  /* 0x000000000f087348 */ /* 0x000fea0003c00000 */
[----:B------:R0:W1:Y:S02]  /*12a40*/  SHFL.IDX P6, R14, R13, R12, R11 ;  /* 0x0000000c0d0e7389 */ /* 0x00006400000c000b */
[----:B01----:R-:W-:Y:S01]  /*12a50*/  ENDCOLLECTIVE ;  /* 0x000000000000791b */ /* 0x003fe20003800000 */
.L_x_7270:
        /* <DEDUP_REMOVED lines=12> */
.L_x_7271:
[----:B------:R-:W-:Y:S02]  /*12b20*/  IMAD.MOV.U32 R13, RZ, RZ, R10 ;  /* 0x000000ffff0d7224 */ /* 0x000fe400078e000a */
[----:B------:R-:W-:Y:S02]  /*12b30*/  IMAD.MOV.U32 R12, RZ, RZ, 0x5 ;  /* 0x00000005ff0c7424 */ /* 0x000fe400078e00ff */
[----:B------:R-:W-:-:S07]  /*12b40*/  IMAD.MOV.U32 R2, RZ, RZ, R14 ;  /* 0x000000ffff027224 */ /* 0x000fce00078e000e */
[----:B------:R-:W-:Y:S05]  /*12b50*/  WARPSYNC.COLLECTIVE R15, `(.L_x_7272) ;  /* 0x000000000f087348 */ /* 0x000fea0003c00000 */
[----:B------:R0:W1:Y:S02]  /*12b60*/  SHFL.IDX P6, R14, R13, R12, R11 ;  /* 0x0000000c0d0e7389 */ /* 0x00006400000c000b */
[----:B01----:R-:W-:Y:S01]  /*12b70*/  ENDCOLLECTIVE ;  /* 0x000000000000791b */ /* 0x003fe20003800000 */
.L_x_7272:
        /* <DEDUP_REMOVED lines=12> */
.L_x_7273:
[----:B------:R-:W-:Y:S02]  /*12c40*/  IMAD.MOV.U32 R13, RZ, RZ, R10 ;  /* 0x000000ffff0d7224 */ /* 0x000fe400078e000a */
[----:B------:R-:W-:Y:S02]  /*12c50*/  IMAD.MOV.U32 R12, RZ, RZ, 0x6 ;  /* 0x00000006ff0c7424 */ /* 0x000fe400078e00ff */
[----:B------:R-:W-:-:S07]  /*12c60*/  IMAD.MOV.U32 R2, RZ, RZ, R14 ;  /* 0x000000ffff027224 */ /* 0x000fce00078e000e */
[----:B------:R-:W-:Y:S05]  /*12c70*/  WARPSYNC.COLLECTIVE R15, `(.L_x_7274) ;  /* 0x000000000f087348 */ /* 0x000fea0003c00000 */
[----:B------:R0:W1:Y:S02]  /*12c80*/  SHFL.IDX P6, R14, R13, R12, R11 ;  /* 0x0000000c0d0e7389 */ /* 0x00006400000c000b */
[----:B01----:R-:W-:Y:S01]  /*12c90*/  ENDCOLLECTIVE ;  /* 0x000000000000791b */ /* 0x003fe20003800000 */
.L_x_7274:
        /* <DEDUP_REMOVED lines=12> */
.L_x_7275:
[----:B------:R-:W-:Y:S02]  /*12d60*/  IMAD.MOV.U32 R13, RZ, RZ, R10 ;  /* 0x000000ffff0d7224 */ /* 0x000fe400078e000a */
[----:B------:R-:W-:Y:S02]  /*12d70*/  IMAD.MOV.U32 R12, RZ, RZ, 0x7 ;  /* 0x00000007ff0c7424 */ /* 0x000fe400078e00ff */
[----:B------:R-:W-:-:S07]  /*12d80*/  IMAD.MOV.U32 R2, RZ, RZ, R14 ;  /* 0x000000ffff027224 */ /* 0x000fce00078e000e */
[----:B------:R-:W-:Y:S05]  /*12d90*/  WARPSYNC.COLLECTIVE R15, `(.L_x_7276) ;  /* 0x000000000f087348 */ /* 0x000fea0003c00000 */
[----:B------:R0:W1:Y:S02]  /*12da0*/  SHFL.IDX P6, R14, R13, R12, R11 ;  /* 0x0000000c0d0e7389 */ /* 0x00006400000c000b */
[----:B01----:R-:W-:Y:S01]  /*12db0*/  ENDCOLLECTIVE ;  /* 0x000000000000791b */ /* 0x003fe20003800000 */
.L_x_7276:
        /* <DEDUP_REMOVED lines=8> */
[----:B------:R-:W-:-:S07]  /*12e40*/  IMAD.MOV.U32 R10, RZ, RZ, R14 ;  /* 0x000000ffff0a7224 */ /* 0x000fce00078e000e */
[----:B0-----:R-:W-:Y:S05]  /*12e50*/  WARPSYNC.COLLECTIVE R15, `(.L_x_7277) ;  /* 0x000000000f087348 */ /* 0x001fea0003c00000 */
[----:B------:R1:W2:Y:S02]  /*12e60*/  SHFL.IDX P6, R14, R13, R12, R11 ;  /* 0x0000000c0d0e7389 */ /* 0x0002a400000c000b */
[----:B012---:R-:W-:Y:S01]  /*12e70*/  ENDCOLLECTIVE ;  /* 0x000000000000791b */ /* 0x007fe20003800000 */
.L_x_7277:
[----:B------:R-:W-:Y:S02]  /*12e80*/  IMAD.MOV.U32 R13, RZ, RZ, R21 ;  /* 0x000000ffff0d7224 */ /* 0x000fe400078e0015 */
[----:B------:R-:W-:Y:S02]  /*12e90*/  IMAD.MOV.U32 R12, RZ, RZ, RZ ;  /* 0x000000ffff0c7224 */ /* 0x000fe400078e00ff */
[----:B------:R-:W-:-:S07]  /*12ea0*/  IMAD.MOV.U32 R2, RZ, RZ, R14 ;  /* 0x000000ffff027224 */ /* 0x000fce00078e000e */
[----:B------:R-:W-:Y:S05]  /*12eb0*/  WARPSYNC.COLLECTIVE R15, `(.L_x_7278) ;  /* 0x000000000f087348 */ /* 0x000fea0003c00000 */
[----:B------:R0:W1:Y:S02]  /*12ec0*/  SHFL.IDX P6, R14, R13, R12, R11 ;  /* 0x0000000c0d0e7389 */ /* 0x00006400000c000b */
[----:B01----:R-:W-:Y:S01]  /*12ed0*/  ENDCOLLECTIVE ;  /* 0x000000000000791b */ /* 0x003fe20003800000 */
.L_x_7278:
        /* <DEDUP_REMOVED lines=12> */
.L_x_7279:
[----:B------:R-:W-:Y:S02]  /*12fa0*/  IMAD.MOV.U32 R13, RZ, RZ, R21 ;  /* 0x000000ffff0d7224 */ /* 0x000fe400078e0015 */
[----:B------:R-:W-:Y:S02]  /*12fb0*/  IMAD.MOV.U32 R12, RZ, RZ, 0x1 ;  /* 0x00000001ff0c7424 */ /* 0x000fe400078e00ff */
[----:B------:R-:W-:-:S07]  /*12fc0*/  IMAD.MOV.U32 R2, RZ, RZ, R14 ;  /* 0x000000ffff027224 */ /* 0x000fce00078e000e */
[----:B------:R-:W-:Y:S05]  /*12fd0*/  WARPSYNC.COLLECTIVE R15, `(.L_x_7280) ;  /* 0x000000000f087348 */ /* 0x000fea0003c00000 */
[----:B------:R0:W1:Y:S02]  /*12fe0*/  SHFL.IDX P6, R14, R13, R12, R11 ;  /* 0x0000000c0d0e7389 */ /* 0x00006400000c000b */
[----:B01----:R-:W-:Y:S01]  /*12ff0*/  ENDCOLLECTIVE ;  /* 0x000000000000791b */ /* 0x003fe20003800000 */
.L_x_7280:
        /* <DEDUP_REMOVED lines=8> */
[----:B------:R-:W-:Y:S01]  /*13080*/  ISETP.GE.AND P1, PT, R20, 0x11, PT ;  /* 0x000000111400780c */ /* 0x000fe20003f26270 */
[----:B------:R-:W-:-:S12]  /*13090*/  IMAD.MOV.U32 R21, RZ, RZ, R14 ;  /* 0x000000ffff157224 */ /* 0x000fd800078e000e */
[----:B0-----:R-:W-:Y:S05]  /*130a0*/  WARPSYNC.COLLECTIVE R15, `(.L_x_7281) ;  /* 0x000000000f087348 */ /* 0x001fea0003c00000 */
[----:B------:R1:W2:Y:S02]  /*130b0*/  SHFL.IDX P6, R14, R13, R12, R11 ;  /* 0x0000000c0d0e7389 */ /* 0x0002a400000c000b */
[----:B012---:R-:W-:Y:S01]  /*130c0*/  ENDCOLLECTIVE ;  /* 0x000000000000791b */ /* 0x007fe20003800000 */
.L_x_7281:
[----:B------:R-:W-:Y:S02]  /*130d0*/  @P1 LOP3.LUT R27, R27, 0x10, RZ, 0xfc, !PT ;  /* 0x000000101b1b1812 */ /* 0x000fe400078efcff */
[----:B------:R-:W-:Y:S02]  /*130e0*/  ISETP.GE.AND P1, PT, R20, 0x51, PT ;  /* 0x000000511400780c */ /* 0x000fe40003f26270 */
[----:B------:R-:W-:-:S04]  /*130f0*/  LOP3.LUT R27, R27, 0xffffffdf, RZ, 0xc0, !PT ;  /* 0xffffffdf1b1b7812 */ /* 0x000fc800078ec0ff */
[----:B------:R-:W-:Y:S02]  /*13100*/  @P3 LOP3.LUT R27, R27, 0x20, RZ, 0xfc, !PT ;  /* 0x000000201b1b3812 */ /* 0x000fe400078efcff */
[----:B------:R-:W-:Y:S02]  /*13110*/  ISETP.GE.AND P3, PT, R20, 0x71, PT ;  /* 0x000000711400780c */ /* 0x000fe40003f66270 */
[----:B------:R-:W-:Y:S01]  /*13120*/  LOP3.LUT R27, R27, 0xffffffbf, RZ, 0xc0, !PT ;  /* 0xffffffbf1b1b7812 */ /* 0x000fe200078ec0ff */
[----:B------:R-:W-:-:S03]  /*13130*/  IMAD.MOV.U32 R2, RZ, RZ, R14 ;  /* 0x000000ffff027224 */ /* 0x000fc600078e000e */
[----:B------:R-:W-:Y:S02]  /*13140*/  @P1 LOP3.LUT R27, R27, 0x40, RZ, 0xfc, !PT ;  /* 0x000000401b1b1812 */ /* 0x000fe400078efcff */
[----:B------:R-:W-:Y:S02]  /*13150*/  ISETP.GE.AND P1, PT, R20, 0x81, PT ;  /* 0x000000811400780c */ /* 0x000fe40003f26270 */
[----:B------:R-:W-:-:S04]  /*13160*/  LOP3.LUT R27, R27, 0xfffffeff, RZ, 0xc0, !PT ;  /* 0xfffffeff1b1b7812 */ /* 0x000fc800078ec0ff */
[----:B------:R-:W-:Y:S02]  /*13170*/  @P2 LOP3.LUT R27, R27, 0x100, RZ, 0xfc, !PT ;  /* 0x000001001b1b2812 */ /* 0x000fe400078efcff */
[----:B------:R-:W-:Y:S02]  /*13180*/  ISETP.GE.AND P2, PT, R20, 0x91, PT ;  /* 0x000000911400780c */ /* 0x000fe40003f46270 */
[----:B------:R-:W-:-:S11]  /*13190*/  LOP3.LUT R27, R27, 0xfffffdff, RZ, 0xc0, !PT ;  /* 0xfffffdff1b1b7812 */ /* 0x000fd600078ec0ff */
[----:B------:R-:W-:Y:S01]  /*131a0*/  @P2 LOP3.LUT R27, R27, 0x200, RZ, 0xfc, !PT ;  /* 0x000002001b1b2812 */ /* 0x000fe200078efcff */
[----:B------:R-:W-:Y:S06]  /*131b0*/  BRA `(.L_x_7282) ;  /* 0xffffffac00287947 */ /* 0x000fec000383ffff */
.L_x_7190:
[----:B--2---:R2:W3:Y:S02]  /*131c0*/  SYNCS.PHASECHK.TRANS64.TRYWAIT P0, [R0+URZ+0x22840], R30 ;  /* 0x0228401e000075a7 */ /* 0x0044e4000800017f */
[----:B---3--:R-:W-:Y:S05]  /*131d0*/  @!P0 NANOSLEEP.SYNCS 0x989680 ;  /* 0x009896800000895d */ /* 0x008fea0003900000 */
[----:B------:R-:W3:Y:S02]  /*131e0*/  @!P0 SYNCS.PHASECHK.TRANS64 P0, [R0+URZ+0x22840], R30 ;  /* 0x0228401e000085a7 */ /* 0x000ee4000800007f */
[----:B---3--:R-:W-:Y:S05]  /*131f0*/  @!P0 BRA `(.L_x_7190) ;  /* 0xfffffffc00f08947 */ /* 0x008fea000383ffff */
[----:B------:R-:W-:Y:S05]  /*13200*/  BRA `(.L_x_7283) ;  /* 0xffffffac007c7947 */ /* 0x000fea000383ffff */
.L_x_7191:
        /* <DEDUP_REMOVED lines=8> */
.L_x_7285:
[----:B------:R-:W-:Y:S05]  /*13290*/  BSYNC B0 ;  /* 0x0000000000007941 */ /* 0x000fea0003800000 */
.L_x_7284:
        /* <DEDUP_REMOVED lines=8> */
.L_x_7286:
[----:B------:R-:W-:Y:S02]  /*13320*/  IMAD.MOV.U32 R13, RZ, RZ, R7 ;  /* 0x000000ffff0d7224 */ /* 0x000fe400078e0007 */
[----:B------:R-:W-:Y:S01]  /*13330*/  IMAD.MOV.U32 R12, RZ, RZ, 0x1 ;  /* 0x00000001ff0c7424 */ /* 0x000fe200078e00ff */
[----:B------:R-:W-:-:S13]  /*13340*/  LOP3.LUT P6, RZ, R27, 0x80, RZ, 0xc0, !PT ;  /* 0x000000801bff7812 */ /* 0x000fda00078cc0ff */
[----:B------:R-:W-:-:S05]  /*13350*/  @P6 IADD3 R9, P0, R32, R14, RZ ;  /* 0x0000000e20096210 */ /* 0x000fca0007f1e0ff */
[----:B------:R-:W-:Y:S01]  /*13360*/  @P6 IMAD.X R3, RZ, RZ, R2, P0 ;  /* 0x000000ffff036224 */ /* 0x000fe200000e0602 */
[----:B------:R-:W-:-:S05]  /*13370*/  @P6 MOV R2, R9 ;  /* 0x0000000900026202 */ /* 0x000fca0000000f00 */
[----:B------:R-:W-:Y:S01]  /*13380*/  @!PT LDS RZ, [RZ] ;  /* 0x00000000fffff984 */ /* 0x000fe20000000800 */
[----:B------:R-:W-:Y:S01]  /*13390*/  @!PT LDS RZ, [RZ] ;  /* 0x00000000fffff984 */ /* 0x000fe20000000800 */
[----:B------:R-:W-:Y:S01]  /*133a0*/  @!PT LDS RZ, [RZ] ;  /* 0x00000000fffff984 */ /* 0x000fe20000000800 */
[----:B------:R0:W-:Y:S02]  /*133b0*/  @P6 LDGSTS.E.BYPASS.LTC128B.128 [R4+0x18400], desc[UR50][R2.64], !P2 ;  /* 0x1840000002046fae */ /* 0x0001e4000d101d72 */
[----:B0-----:R-:W-:Y:S05]  /*133c0*/  WARPSYNC.COLLECTIVE R15, `(.L_x_7287) ;  /* 0x000000000f087348 */ /* 0x001fea0003c00000 */
[----:B------:R1:W2:Y:S02]  /*133d0*/  SHFL.IDX P6, R14, R13, R12, R11 ;  /* 0x0000000c0d0e7389 */ /* 0x0002a400000c000b */
[----:B012---:R-:W-:Y:S01]  /*133e0*/  ENDCOLLECTIVE ;  /* 0x000000000000791b */ /* 0x007fe20003800000 */
.L_x_7287:
[----:B------:R-:W-:Y:S02]  /*133f0*/  IMAD.MOV.U32 R13, RZ, RZ, R8 ;  /* 0x000000ffff0d7224 */ /* 0x000fe400078e0008 */
[----:B------:R-:W-:-:S07]  /*13400*/  IMAD.MOV.U32 R2, RZ, RZ, R14 ;  /* 0x000000ffff027224 */ /* 0x000fce00078e000e */
[----:B------:R-:W-:Y:S05]  /*13410*/  WARPSYNC.COLLECTIVE R15, `(.L_x_7288) ;  /* 0x000000000f087348 */ /* 0x000fea0003c00000 */
[----:B------:R0:W1:Y:S02]  /*13420*/  SHFL.IDX P6, R14, R13, R12, R11 ;  /* 0x0000000c0d0e7389 */ /* 0x00006400000c000b */
[----:B01----:R-:W-:Y:S01]  /*13430*/  ENDCOLLECTIVE ;  /* 0x000000000000791b */ /* 0x003fe20003800000 */
.L_x_7288:
        /* <DEDUP_REMOVED lines=13> */
.L_x_7289:
[----:B------:R-:W-:Y:S02]  /*13510*/  IMAD.MOV.U32 R13, RZ, RZ, R8 ;  /* 0x000000ffff0d7224 */ /* 0x000fe400078e0008 */
[----:B------:R-:W-:-:S07]  /*13520*/  IMAD.MOV.U32 R2, RZ, RZ, R14 ;  /* 0x000000ffff027224 */ /* 0x000fce00078e000e */
[----:B------:R-:W-:Y:S05]  /*13530*/  WARPSYNC.COLLECTIVE R15, `(.L_x_7290) ;  /* 0x000000000f087348 */ /* 0x000fea0003c00000 */
[----:B------:R0:W1:Y:S02]  /*13540*/  SHFL.IDX P6, R14, R13, R12, R11 ;  /* 0x0000000c0d0e7389 */ /* 0x00006400000c000b */
[----:B01----:R-:W-:Y:S01]  /*13550*/  ENDCOLLECTIVE ;  /* 0x000000000000791b */ /* 0x003fe20003800000 */
.L_x_7290:
[----:B------:R-:W-:Y:S02]  /*13560*/  IMAD.MOV.U32 R13, RZ, RZ, R7 ;  /* 0x000000ffff0d7224 */ /* 0x000fe400078e0007 */
[----:B------:R-:W-:Y:S01]  /*13570*/  IMAD.MOV.U32 R12, RZ, RZ, 0x3 ;  /* 0x00000003ff0c7424 */ /* 0x000fe200078e00ff */
[----:B------:R-:W-:-:S13]  /*13580*/  @P5 IADD3 R9, P0, R32, R14, RZ ;  /* 0x0000000e20095210 */ /* 0x000fda0007f1e0ff */
[----:B------:R-:W-:Y:S05]  /*13590*/  WARPSYNC.COLLECTIVE R15, `(.L_x_7291) ;  /* 0x000000000f087348 */ /* 0x000fea0003c00000 */
[----:B------:R0:W1:Y:S02]  /*135a0*/  SHFL.IDX P6, R14, R13, R12, R11 ;  /* 0x0000000c0d0e7389 */ /* 0x00006400000c000b */
[----:B01----:R-:W-:Y:S01]  /*135b0*/  ENDCOLLECTIVE ;  /* 0x000000000000791b */ /* 0x003fe20003800000 */
.L_x_7291:
[----:B------:R-:W-:Y:S01]  /*135c0*/  @P5 IMAD.X R10, RZ, RZ, R2, P0 ;  /* 0x000000ffff0a5224 */ /* 0x000fe200000e0602 */
[----:B------:R-:W-:-:S03]  /*135d0*/  @P5 MOV R2, R9 ;  /* 0x0000000900025202 */ /* 0x000fc60000000f00 */
[----:B------:R-:W-:-:S05]  /*135e0*/  @P5 IMAD.MOV.U32 R3, RZ, RZ, R10 ;  /* 0x000000ffff035224 */ /* 0x000fca00078e000a */
[----:B------:R-:W-:Y:S01]  /*135f0*/  @!PT LDS RZ, [RZ] ;  /* 0x00000000fffff984 */ /* 0x000fe20000000800 */
[----:B------:R-:W-:Y:S01]  /*13600*/  @!PT LDS RZ, [RZ] ;  /* 0x00000000fffff984 */ /* 0x000fe20000000800 */
[----:B------:R-:W-:Y:S01]  /*13610*/  @!PT LDS RZ, [RZ] ;  /* 0x00000000fffff984 */ /* 0x000fe20000000800 */
[----:B------:R0:W-:Y:S01]  /*13620*/  @P5 LDGSTS.E.BYPASS.LTC128B.128 [R4+0x19400], desc[UR50][R2.64], !P2 ;  /* 0x1940000002045fae */ /* 0x0001e2000d101d72 */
[----:B------:R-:W-:Y:S01]  /*13630*/  LOP3.LUT P5, RZ, R27, 0x40, RZ, 0xc0, !PT ;  /* 0x000000401bff7812 */ /* 0x000fe200078ac0ff */
[----:B------:R-:W-:Y:S02]  /*13640*/  IMAD.MOV.U32 R13, RZ, RZ, R8 ;  /* 0x000000ffff0d7224 */ /* 0x000fe400078e0008 */
[----:B0-----:R-:W-:-:S10]  /*13650*/  IMAD.MOV.U32 R2, RZ, RZ, R14 ;  /* 0x000000ffff027224 */ /* 0x001fd400078e000e */
[----:B------:R-:W-:Y:S05]  /*13660*/  WARPSYNC.COLLECTIVE R15, `(.L_x_7292) ;  /* 0x000000000f087348 */ /* 0x000fea0003c00000 */
[----:B------:R0:W1:Y:S02]  /*13670*/  SHFL.IDX P6, R14, R13, R12, R11 ;  /* 0x0000000c0d0e7389 */ /* 0x00006400000c000b */
[----:B01----:R-:W-:Y:S01]  /*13680*/  ENDCOLLECTIVE ;  /* 0x000000000000791b */ /* 0x003fe20003800000 */
.L_x_7292:
[----:B------:R-:W-:Y:S02]  /*13690*/  IMAD.MOV.U32 R13, RZ, RZ, R7 ;  /* 0x000000ffff0d7224 */ /* 0x000fe400078e0007 */
[----:B------:R-:W-:Y:S01]  /*136a0*/  IMAD.MOV.U32 R12, RZ, RZ, 0x4 ;  /* 0x00000004ff0c7424 */ /* 0x000fe200078e00ff */
[----:B------:R-:W-:-:S13]  /*136b0*/  @P4 IADD3 R9, P0, R32, R14, RZ ;  /* 0x0000000e20094210 */ /* 0x000fda0007f1e0ff */
[----:B------:R-:W-:Y:S05]  /*136c0*/  WARPSYNC.COLLECTIVE R15, `(.L_x_7293) ;  /* 0x000000000f087348 */ /* 0x000fea0003c00000 */
[----:B------:R0:W1:Y:S02]  /*136d0*/  SHFL.IDX P6, R14, R13, R12, R11 ;  /* 0x0000000c0d0e7389 */ /* 0x00006400000c000b */
[----:B01----:R-:W-:Y:S01]  /*136e0*/  ENDCOLLECTIVE ;  /* 0x000000000000791b */ /* 0x003fe20003800000 */
.L_x_7293:
[----:B------:R-:W-:Y:S01]  /*136f0*/  @P4 IADD3.X R10, RZ, R2, RZ, P0, !PT ;  /* 0x00000002ff0a4210 */ /* 0x000fe200007fe4ff */
[----:B------:R-:W-:-:S04]  /*13700*/  @P4 IMAD.MOV.U32 R2, RZ, RZ, R9 ;  /* 0x000000ffff024224 */ /* 0x000fc800078e0009 */
[----:B------:R-:W-:-:S05]  /*13710*/  @P4 IMAD.MOV.U32 R3, RZ, RZ, R10 ;  /* 0x000000ffff034224 */ /* 0x000fca00078e000a */
[----:B------:R-:W-:Y:S01]  /*13720*/  @!PT LDS RZ, [RZ] ;  /* 0x00000000fffff984 */ /* 0x000fe20000000800 */
[----:B------:R-:W-:Y:S01]  /*13730*/  @!PT LDS RZ, [RZ] ;  /* 0x00000000fffff984 */ /* 0x000fe20000000800 */
[----:B------:R-:W-:Y:S01]  /*13740*/  @!PT LDS RZ, [RZ] ;  /* 0x00000000fffff984 */ /* 0x000fe20000000800 */
[----:B------:R0:W-:Y:S01]  /*13750*/  @P4 LDGSTS.E.BYPASS.LTC128B.128 [R4+0x19c00], desc[UR50][R2.64], !P2 ;  /* 0x19c0000002044fae */ /* 0x0001e2000d101d72 */
[----:B------:R-:W-:Y:S02]  /*13760*/  LOP3.LUT P4, RZ, R27, 0x20, RZ, 0xc0, !PT ;  /* 0x000000201bff7812 */ /* 0x000fe4000788c0ff */
[----:B------:R-:W-:Y:S01]  /*13770*/  MOV R13, R8 ;  /* 0x00000008000d7202 */ /* 0x000fe20000000f00 */
[----:B0-----:R-:W-:-:S10]  /*13780*/  IMAD.MOV.U32 R2, RZ, RZ, R14 ;  /* 0x000000ffff027224 */ /* 0x001fd400078e000e */
[----:B------:R-:W-:Y:S05]  /*13790*/  WARPSYNC.COLLECTIVE R15, `(.L_x_7294) ;  /* 0x000000000f087348 */ /* 0x000fea0003c00000 */
[----:B------:R0:W1:Y:S02]  /*137a0*/  SHFL.IDX P6, R14, R13, R12, R11 ;  /* 0x0000000c0d0e7389 */ /* 0x00006400000c000b */
[----:B01----:R-:W-:Y:S01]  /*137b0*/  ENDCOLLECTIVE ;  /* 0x000000000000791b */ /* 0x003fe20003800000 */
.L_x_7294:
[----:B------:R-:W-:Y:S02]  /*137c0*/  IMAD.MOV.U32 R13, RZ, RZ, R7 ;  /* 0x000000ffff0d7224 */ /* 0x000fe400078e0007 */
[----:B------:R-:W-:Y:S01]  /*137d0*/  IMAD.MOV.U32 R12, RZ, RZ, 0x5 ;  /* 0x00000005ff0c7424 */ /* 0x000fe200078e00ff */
[----:B------:R-:W-:-:S13]  /*137e0*/  @P4 IADD3 R9, P0, R32, R14, RZ ;  /* 0x0000000e20094210 */ /* 0x000fda0007f1e0ff */
[----:B------:R-:W-:Y:S05]  /*137f0*/  WARPSYNC.COLLECTIVE R15, `(.L_x_7295) ;  /* 0x000000000f087348 */ /* 0x000fea0003c00000 */
[----:B------:R0:W1:Y:S02]  /*13800*/  SHFL.IDX P6, R14, R13, R12, R11 ;  /* 0x0000000c0d0e7389 */ /* 0x00006400000c000b */
[----:B01----:R-:W-:Y:S01]  /*13810*/  ENDCOLLECTIVE ;  /* 0x000000000000791b */ /* 0x003fe20003800000 */
.L_x_7295:
[----:B------:R-:W-:Y:S02]  /*13820*/  @P4 IMAD.X R10, RZ, RZ, R2, P0 ;  /* 0x000000ffff0a4224 */ /* 0x000fe400000e0602 */
[----:B------:R-:W-:Y:S02]  /*13830*/  @P4 IMAD.MOV.U32 R2, RZ, RZ, R9 ;  /* 0x000000ffff024224 */ /* 0x000fe400078e0009 */
[----:B------:R-:W-:-:S05]  /*13840*/  @P4 IMAD.MOV.U32 R3, RZ, RZ, R10 ;  /* 0x000000ffff034224 */ /* 0x000fca00078e000a */
[----:B------:R-:W-:Y:S01]  /*13850*/  @!PT LDS RZ, [RZ] ;  /* 0x00000000fffff984 */ /* 0x000fe20000000800 */
[----:B------:R-:W-:Y:S01]  /*13860*/  @!PT LDS RZ, [RZ] ;  /* 0x00000000fffff984 */ /* 0x000fe20000000800 */
[----:B------:R-:W-:Y:S01]  /*13870*/  @!PT LDS RZ, [RZ] ;  /* 0x00000000fffff984 */ /* 0x000fe20000000800 */
[----:B------:R0:W-:Y:S01]  /*13880*/  @P4 LDGSTS.E.BYPASS.LTC128B.128 [R4+0x1a400], desc[UR50][R2.64], !P2 ;  /* 0x1a40000002044fae */ /* 0x0001e2000d101d72 */
[----:B------:R-:W-:Y:S01]  /*13890*/  LOP3.LUT P4, RZ, R27, 0x100, RZ, 0xc0, !PT ;  /* 0x000001001bff7812 */ /* 0x000fe2000788c0ff */
[----:B------:R-:W-:Y:S01]  /*138a0*/  IMAD.MOV.U32 R13, RZ, RZ, R8 ;  /* 0x000000ffff0d7224 */ /* 0x000fe200078e0008 */
[----:B0-----:R-:W-:-:S11]  /*138b0*/  MOV R2, R14 ;  /* 0x0000000e00027202 */ /* 0x001fd60000000f00 */
[----:B------:R-:W-:Y:S05]  /*138c0*/  WARPSYNC.COLLECTIVE R15, `(.L_x_7296) ;  /* 0x000000000f087348 */ /* 0x000fea0003c00000 */
[----:B------:R0:W1:Y:S02]  /*138d0*/  SHFL.IDX P6, R14, R13, R12, R11 ;  /* 0x0000000c0d0e7389 */ /* 0x00006400000c000b */
[----:B01----:R-:W-:Y:S01]  /*138e0*/  ENDCOLLECTIVE ;  /* 0x000000000000791b */ /* 0x003fe20003800000 */
.L_x_7296:
[----:B------:R-:W-:Y:S01]  /*138f0*/  IMAD.MOV.U32 R13, RZ, RZ, R7 ;  /* 0x000000ffff0d7224 */ /* 0x000fe200078e0007 */
[----:B------:R-:W-:Y:S02]  /*13900*/  MOV R12, 0x6 ;  /* 0x00000006000c7802 */ /* 0x000fe40000000f00 */
[----:B------:R-:W-:-:S13]  /*13910*/  @P5 IADD3 R9, P0, R32, R14, RZ ;  /* 0x0000000e20095210 */ /* 0x000fda0007f1e0ff */
[----:B------:R-:W-:Y:S05]  /*13920*/  WARPSYNC.COLLECTIVE R15, `(.L_x_7297) ;  /* 0x000000000f087348 */ /* 0x000fea0003c00000 */
[----:B------:R0:W1:Y:S02]  /*13930*/  SHFL.IDX P6, R14, R13, R12, R11 ;  /* 0x0000000c0d0e7389 */ /* 0x00006400000c000b */
[----:B01----:R-:W-:Y:S01]  /*13940*/  ENDCOLLECTIVE ;  /* 0x000000000000791b */ /* 0x003fe20003800000 */
.L_x_7297:
[----:B------:R-:W-:Y:S02]  /*13950*/  @P5 IMAD.X R10, RZ, RZ, R2, P0 ;  /* 0x000000ffff0a5224 */ /* 0x000fe400000e0602 */
[----:B------:R-:W-:Y:S02]  /*13960*/  @P5 IMAD.MOV.U32 R2, RZ, RZ, R9 ;  /* 0x000000ffff025224 */ /* 0x000fe400078e0009 */
[----:B------:R-:W-:-:S05]  /*13970*/  @P5 IMAD.MOV.U32 R3, RZ, RZ, R10 ;  /* 0x000000ffff035224 */ /* 0x000fca00078e000a */
[----:B------:R-:W-:Y:S01]  /*13980*/  @!PT LDS RZ, [RZ] ;  /* 0x00000000fffff984 */ /* 0x000fe20000000800 */
[----:B------:R-:W-:Y:S01]  /*13990*/  @!PT LDS RZ, [RZ] ;  /* 0x00000000fffff984 */ /* 0x000fe20000000800 */
[----:B------:R-:W-:Y:S01]  /*139a0*/  @!PT LDS RZ, [RZ] ;  /* 0x00000000fffff984 */ /* 0x000fe20000000800 */
[----:B------:R0:W-:Y:S01]  /*139b0*/  @P5 LDGSTS.E.BYPASS.LTC128B.128 [R4+0x1ac00], desc[UR50][R2.64], !P2 ;  /* 0x1ac0000002045fae */ /* 0x0001e2000d101d72 */
[----:B------:R-:W-:Y:S02]  /*139c0*/  IMAD.MOV.U32 R13, RZ, RZ, R8 ;  /* 0x000000ffff0d7224 */ /* 0x000fe400078e0008 */
[----:B0-----:R-:W-:-:S07]  /*139d0*/  IMAD.MOV.U32 R2, RZ, RZ, R14 ;  /* 0x000000ffff027224 */ /* 0x001fce00078e000e */
[----:B------:R-:W-:Y:S05]  /*139e0*/  WARPSYNC.COLLECTIVE R15, `(.L_x_7298) ;  /* 0x000000000f087348 */ /* 0x000fea0003c00000 */
[----:B------:R0:W1:Y:S02]  /*139f0*/  SHFL.IDX P6, R14, R13, R12, R11 ;  /* 0x0000000c0d0e7389 */ /* 0x00006400000c000b */
[----:B01----:R-:W-:Y:S01]  /*13a00*/  ENDCOLLECTIVE ;  /* 0x000000000000791b */ /* 0x003fe20003800000 */
.L_x_7298:
[----:B------:R-:W-:Y:S01]  /*13a10*/  MOV R13, R7 ;  /* 0x00000007000d7202 */ /* 0x000fe20000000f00 */
[----:B------:R-:W-:Y:S01]  /*13a20*/  IMAD.MOV.U32 R12, RZ, RZ, 0x7 ;  /* 0x00000007ff0c7424 */ /* 0x000fe200078e00ff */
[----:B------:R-:W-:-:S13]  /*13a30*/  @P4 IADD3 R9, P0, R32, R14, RZ ;  /* 0x0000000e20094210 */ /* 0x000fda0007f1e0ff */
[----:B------:R-:W-:Y:S05]  /*13a40*/  WARPSYNC.COLLECTIVE R15, `(.L_x_7299) ;  /* 0x000000000f087348 */ /* 0x000fea0003c00000 */
[----:B------:R0:W1:Y:S02]  /*13a50*/  SHFL.IDX P6, R14, R13, R12, R11 ;  /* 0x0000000c0d0e7389 */ /* 0x00006400000c000b */
[----:B01----:R-:W-:Y:S01]  /*13a60*/  ENDCOLLECTIVE ;  /* 0x000000000000791b */ /* 0x003fe20003800000 */
.L_x_7299:
        /* <DEDUP_REMOVED lines=8> */
[----:B------:R-:W-:-:S07]  /*13af0*/  IMAD.MOV.U32 R7, RZ, RZ, R14 ;  /* 0x000000ffff077224 */ /* 0x000fce00078e000e */
[----:B0-----:R-:W-:Y:S05]  /*13b00*/  WARPSYNC.COLLECTIVE R15, `(.L_x_7300) ;  /* 0x000000000f087348 */ /* 0x001fea0003c00000 */
[----:B------:R1:W2:Y:S02]  /*13b10*/  SHFL.IDX P6, R14, R13, R12, R11 ;  /* 0x0000000c0d0e7389 */ /* 0x0002a400000c000b */
[----:B012---:R-:W-:Y:S01]  /*13b20*/  ENDCOLLECTIVE ;  /* 0x000000000000791b */ /* 0x007fe20003800000 */
.L_x_7300:
[----:B------:R-:W-:Y:S02]  /*13b30*/  IMAD.MOV.U32 R13, RZ, RZ, R6 ;  /* 0x000000ffff0d7224 */ /* 0x000fe400078e0006 */
[----:B------:R-:W-:Y:S01]  /*13b40*/  IMAD.MOV.U32 R12, RZ, RZ, RZ ;  /* 0x000000ffff0c7224 */ /* 0x000fe200078e00ff */
[----:B------:R-:W-:-:S05]  /*13b50*/  @P3 IADD3 R14, P0, R32, R14, RZ ;  /* 0x0000000e200e3210 */ /* 0x000fca0007f1e0ff */
[----:B------:R-:W-:-:S08]  /*13b60*/  @P3 IMAD.MOV.U32 R2, RZ, RZ, R14 ;  /* 0x000000ffff023224 */ /* 0x000fd000078e000e */
[----:B------:R-:W-:Y:S05]  /*13b70*/  WARPSYNC.COLLECTIVE R15, `(.L_x_7301) ;  /* 0x000000000f087348 */ /* 0x000fea0003c00000 */
[----:B------:R0:W1:Y:S02]  /*13b80*/  SHFL.IDX P6, R14, R13, R12, R11 ;  /* 0x0000000c0d0e7389 */ /* 0x00006400000c000b */
[----:B01----:R-:W-:Y:S01]  /*13b90*/  ENDCOLLECTIVE ;  /* 0x000000000000791b */ /* 0x003fe20003800000 */
.L_x_7301:
[----:B------:R-:W-:-:S05]  /*13ba0*/  @P3 IMAD.X R9, RZ, RZ, R7, P0 ;  /* 0x000000ffff093224 */ /* 0x000fca00000e0607 */
[----:B------:R-:W-:-:S05]  /*13bb0*/  @P3 MOV R3, R9 ;  /* 0x0000000900033202 */ /* 0x000fca0000000f00 */
        /* <DEDUP_REMOVED lines=9> */
.L_x_7302:
[----:B------:R-:W-:Y:S02]  /*13c50*/  IMAD.MOV.U32 R13, RZ, RZ, R6 ;  /* 0x000000ffff0d7224 */ /* 0x000fe400078e0006 */
[----:B------:R-:W-:Y:S01]  /*13c60*/  IMAD.MOV.U32 R12, RZ, RZ, 0x1 ;  /* 0x00000001ff0c7424 */ /* 0x000fe200078e00ff */
[----:B------:R-:W-:-:S05]  /*13c70*/  @P1 IADD3 R14, P0, R32, R14, RZ ;  /* 0x0000000e200e1210 */ /* 0x000fca0007f1e0ff */
[----:B------:R-:W-:Y:S01]  /*13c80*/  @P1 IMAD.X R9, RZ, RZ, R2, P0 ;  /* 0x000000ffff091224 */ /* 0x000fe200000e0602 */
[----:B------:R-:W-:-:S07]  /*13c90*/  @P1 MOV R2, R14 ;  /* 0x0000000e00021202 */ /* 0x000fce0000000f00 */
[----:B------:R-:W-:Y:S05]  /*13ca0*/  WARPSYNC.COLLECTIVE R15, `(.L_x_7303) ;  /* 0x000000000f087348 */ /* 0x000fea0003c00000 */
[----:B------:R0:W1:Y:S02]  /*13cb0*/  SHFL.IDX P6, R14, R13, R12, R11 ;  /* 0x0000000c0d0e7389 */ /* 0x00006400000c000b */
[----:B01----:R-:W-:Y:S01]  /*13cc0*/  ENDCOLLECTIVE ;  /* 0x000000000000791b */ /* 0x003fe20003800000 */
.L_x_7303:
        /* <DEDUP_REMOVED lines=10> */
.L_x_7304:
[----:B------:R-:W-:Y:S05]  /*13d70*/  BRA `(.L_x_7305) ;  /* 0xffffffa800407947 */ /* 0x000fea000383ffff */
.L_x_7196:
[----:B------:R-:W-:Y:S01]  /*13d80*/  MOV R13, R6 ;  /* 0x00000006000d7202 */ /* 0x000fe20000000f00 */
[----:B------:R-:W-:Y:S01]  /*13d90*/  IMAD.MOV.U32 R12, RZ, RZ, RZ ;  /* 0x000000ffff0c7224 */ /* 0x000fe200078e00ff */
[----:B------:R-:W-:Y:S01]  /*13da0*/  IADD3 R4, R17, R4, RZ ;  /* 0x0000000411047210 */ /* 0x000fe20007ffe0ff */
[----:B------:R-:W-:Y:S02]  /*13db0*/  IMAD.MOV.U32 R11, RZ, RZ, 0x181f ;  /* 0x0000181fff0b7424 */ /* 0x000fe400078e00ff */
[----:B------:R-:W-:Y:S02]  /*13dc0*/  IMAD.MOV.U32 R15, RZ, RZ, -0x1 ;  /* 0xffffffffff0f7424 */ /* 0x000fe400078e00ff */
[----:B------:R-:W-:Y:S02]  /*13dd0*/  IMAD R5, R5, UR41, RZ ;  /* 0x0000002905057c24 */ /* 0x000fe4000f8e02ff */
[----:B------:R-:W-:-:S07]  /*13de0*/  VIADD R8, R4, 0x10 ;  /* 0x0000001004087836 */ /* 0x000fce0000000000 */
[----:B-----5:R-:W-:Y:S05]  /*13df0*/  WARPSYNC.COLLECTIVE R15, `(.L_x_7306) ;  /* 0x000000000f087348 */ /* 0x020fea0003c00000 */
[----:B------:R0:W1:Y:S02]  /*13e00*/  SHFL.IDX P6, R14, R13, R12, R11 ;  /* 0x0000000c0d0e7389 */ /* 0x00006400000c000b */
[----:B01---5:R-:W-:Y:S01]  /*13e10*/  ENDCOLLECTIVE ;  /* 0x000000000000791b */ /* 0x023fe20003800000 */
.L_x_7306:
[----:B------:R-:W-:Y:S01]  /*13e20*/  ISETP.GE.AND P2, PT, R4, R5, PT ;  /* 0x000000050400720c */ /* 0x000fe20003f46270 */
[----:B------:R-:W-:Y:S02]  /*13e30*/  IMAD.MOV.U32 R13, RZ, RZ, R0 ;  /* 0x000000ffff0d7224 */ /* 0x000fe400078e0000 */
[----:B------:R-:W-:-:S10]  /*13e40*/  IMAD.MOV.U32 R2, RZ, RZ, R14 ;  /* 0x000000ffff027224 */ /* 0x000fd400078e000e */
[----:B------:R-:W-:Y:S05]  /*13e50*/  WARPSYNC.COLLECTIVE R15, `(.L_x_7307) ;  /* 0x000000000f087348 */ /* 0x000fea0003c00000 */
[----:B------:R0:W1:Y:S02]  /*13e60*/  SHFL.IDX P6, R14, R13, R12, R11 ;  /* 0x0000000c0d0e7389 */ /* 0x00006400000c000b */
[----:B01----:R-:W-:Y:S01]  /*13e70*/  ENDCOLLECTIVE ;  /* 0x000000000000791b */ /* 0x003fe20003800000 */
.L_x_7307:
        /* <DEDUP_REMOVED lines=8> */
.L_x_7308:
[----:B------:R-:W-:Y:S01]  /*13f00*/  @!PT LDS RZ, [RZ] ;  /* 0x00000000fffff984 */ /* 0x000fe20000000800 */
[----:B------:R-:W-:Y:S01]  /*13f10*/  @!PT LDS RZ, [RZ] ;  /* 0x00000000fffff984 */ /* 0x000fe20000000800 */
[----:B------:R-:W-:Y:S01]  /*13f20*/  @!PT LDS RZ, [RZ] ;  /* 0x00000000fffff984 */ /* 0x000fe20000000800 */
[----:B------:R0:W-:Y:S01]  /*13f30*/  @!P2 LDGSTS.E.BYPASS.LTC128B.128 [R10+0x14400], desc[UR50][R2.64], !P0 ;  /* 0x14400000020aafae */ /* 0x0001e2000c101d72 */
[----:B------:R-:W-:Y:S01]  /*13f40*/  ISETP.GE.AND P2, PT, R8, R5, PT ;  /* 0x000000050800720c */ /* 0x000fe20003f46270 */
[----:B------:R-:W-:Y:S02]  /*13f50*/  VIADD R8, R4, 0x20 ;  /* 0x0000002004087836 */ /* 0x000fe40000000000 */
[----:B------:R-:W-:Y:S01]  /*13f60*/  IMAD.MOV.U32 R13, RZ, RZ, R0 ;  /* 0x000000ffff0d7224 */ /* 0x000fe200078e0000 */
[----:B------:R-:W-:-:S09]  /*13f70*/  MOV R7, R14 ;  /* 0x0000000e00077202 */ /* 0x000fd20000000f00 */
[----:B0-----:R-:W-:Y:S05]  /*13f80*/  WARPSYNC.COLLECTIVE R15, `(.L_x_7309) ;  /* 0x000000000f087348 */ /* 0x001fea0003c00000 */
[----:B------:R1:W2:Y:S02]  /*13f90*/  SHFL.IDX P6, R14, R13, R12, R11 ;  /* 0x0000000c0d0e7389 */ /* 0x0002a400000c000b */
[----:B012---:R-:W-:Y:S01]  /*13fa0*/  ENDCOLLECTIVE ;  /* 0x000000000000791b */ /* 0x007fe20003800000 */
.L_x_7309:
[----:B------:R-:W-:Y:S02]  /*13fb0*/  IMAD.MOV.U32 R13, RZ, RZ, R6 ;  /* 0x000000ffff0d7224 */ /* 0x000fe400078e0006 */
[----:B------:R-:W-:Y:S01]  /*13fc0*/  IMAD.MOV.U32 R12, RZ, RZ, 0x2 ;  /* 0x00000002ff0c7424 */ /* 0x000fe200078e00ff */
[----:B------:R-:W-:-:S13]  /*13fd0*/  @!P2 IADD3 R2, P1, R32, R14, RZ ;  /* 0x0000000e2002a210 */ /* 0x000fda0007f3e0ff */
[----:B------:R-:W-:Y:S05]  /*13fe0*/  WARPSYNC.COLLECTIVE R15, `(.L_x_7310) ;  /* 0x000000000f087348 */ /* 0x000fea0003c00000 */
[----:B------:R0:W1:Y:S02]  /*13ff0*/  SHFL.IDX P6, R14, R13, R12, R11 ;  /* 0x0000000c0d0e7389 */ /* 0x00006400000c000b */
[----:B01----:R-:W-:Y:S01]  /*14000*/  ENDCOLLECTIVE ;  /* 0x000000000000791b */ /* 0x003fe20003800000 */
.L_x_7310:
[----:B------:R-:W-:-:S05]  /*14010*/  @!P2 IMAD.X R3, RZ, RZ, R7, P1 ;  /* 0x000000ffff03a224 */ /* 0x000fca00008e0607 */
        /* <DEDUP_REMOVED lines=11> */
.L_x_7311:
[----:B------:R-:W-:Y:S02]  /*140d0*/  IMAD.MOV.U32 R13, RZ, RZ, R6 ;  /* 0x000000ffff0d7224 */ /* 0x000fe400078e0006 */
[----:B------:R-:W-:Y:S01]  /*140e0*/  IMAD.MOV.U32 R12, RZ, RZ, 0x3 ;  /* 0x00000003ff0c7424 */ /* 0x000fe200078e00ff */
[----:B------:R-:W-:-:S13]  /*140f0*/  @!P2 IADD3 R2, P1, R32, R14, RZ ;  /* 0x0000000e2002a210 */ /* 0x000fda0007f3e0ff */
[----:B------:R-:W-:Y:S05]  /*14100*/  WARPSYNC.COLLECTIVE R15, `(.L_x_7312) ;  /* 0x000000000f087348 */ /* 0x000fea0003c00000 */
[----:B------:R0:W1:Y:S02]  /*14110*/  SHFL.IDX P6, R14, R13, R12, R11 ;  /* 0x0000000c0d0e7389 */ /* 0x00006400000c000b */
[----:B01----:R-:W-:Y:S01]  /*14120*/  ENDCOLLECTIVE ;  /* 0x000000000000791b */ /* 0x003fe20003800000 */
.L_x_7312:
        /* <DEDUP_REMOVED lines=12> */
.L_x_7313:
[----:B------:R-:W-:Y:S02]  /*141f0*/  IMAD.MOV.U32 R13, RZ, RZ, R6 ;  /* 0x000000ffff0d7224 */ /* 0x000fe400078e0006 */
[----:B------:R-:W-:Y:S01]  /*14200*/  IMAD.MOV.U32 R12, RZ, RZ, 0x4 ;  /* 0x00000004ff0c7424 */ /* 0x000fe200078e00ff */
[----:B------:R-:W-:-:S13]  /*14210*/  @!P2 IADD3 R2, P1, R32, R14, RZ ;  /* 0x0000000e2002a210 */ /* 0x000fda0007f3e0ff */
[----:B------:R-:W-:Y:S05]  /*14220*/  WARPSYNC.COLLECTIVE R15, `(.L_x_7314) ;  /* 0x000000000f087348 */ /* 0x000fea0003c00000 */
[----:B------:R0:W1:Y:S02]  /*14230*/  SHFL.IDX P6, R14, R13, R12, R11 ;  /* 0x0000000c0d0e7389 */ /* 0x00006400000c000b */
[----:B01----:R-:W-:Y:S01]  /*14240*/  ENDCOLLECTIVE ;  /* 0x000000000000791b */ /* 0x003fe20003800000 */
.L_x_7314:
        /* <DEDUP_REMOVED lines=12> */
.L_x_7315:
[----:B------:R-:W-:Y:S02]  /*14310*/  IMAD.MOV.U32 R13, RZ, RZ, R6 ;  /* 0x000000ffff0d7224 */ /* 0x000fe400078e0006 */
[----:B------:R-:W-:Y:S01]  /*14320*/  IMAD.MOV.U32 R12, RZ, RZ, 0x5 ;  /* 0x00000005ff0c7424 */ /* 0x000fe200078e00ff */
[----:B------:R-:W-:-:S13]  /*14330*/  @!P2 IADD3 R2, P1, R32, R14, RZ ;  /* 0x0000000e2002a210 */ /* 0x000fda0007f3e0ff */
[----:B------:R-:W-:Y:S05]  /*14340*/  WARPSYNC.COLLECTIVE R15, `(.L_x_7316) ;  /* 0x000000000f087348 */ /* 0x000fea0003c00000 */
[----:B------:R0:W1:Y:S02]  /*14350*/  SHFL.IDX P6, R14, R13, R12, R11 ;  /* 0x0000000c0d0e7389 */ /* 0x00006400000c000b */
[----:B01----:R-:W-:Y:S01]  /*14360*/  ENDCOLLECTIVE ;  /* 0x000000000000791b */ /* 0x003fe20003800000 */
.L_x_7316:
[----:B------:R-:W-:-:S05]  /*14370*/  @!P2 IMAD.X R3, RZ, RZ, R7, P1 ;  /* 0x000000ffff03a224 */ /* 0x000fca00008e0607 */
[----:B------:R-:W-:Y:S01]  /*14380*/  @!PT LDS RZ, [RZ] ;  /* 0x00000000fffff984 */ /* 0x000fe20000000800 */
[----:B------:R-:W-:Y:S01]  /*14390*/  @!PT LDS RZ, [RZ] ;  /* 0x00000000fffff984 */ /* 0x000fe20000000800 */
[----:B------:R-:W-:Y:S01]  /*143a0*/  @!PT LDS RZ, [RZ] ;  /* 0x00000000fffff984 */ /* 0x000fe20000000800 */
[----:B------:R0:W-:Y:S01]  /*143b0*/  @!P2 LDGSTS.E.BYPASS.LTC128B.128 [R10+0x16400], desc[UR50][R2.64], !P0 ;  /* 0x16400000020aafae */ /* 0x0001e2000c101d72 */
[----:B------:R-:W-:Y:S01]  /*143c0*/  ISETP.GE.AND P2, PT, R8, R5, PT ;  /* 0x000000050800720c */ /* 0x000fe20003f46270 */
[----:B------:R-:W-:Y:S01]  /*143d0*/  IMAD.MOV.U32 R13, RZ, RZ, R0 ;  /* 0x000000ffff0d7224 */ /* 0x000fe200078e0000 */
[----:B------:R-:W-:-:S11]  /*143e0*/  MOV R7, R14 ;  /* 0x0000000e00077202 */ /* 0x000fd60000000f00 */
[----:B0-----:R-:W-:Y:S05]  /*143f0*/  WARPSYNC.COLLECTIVE R15, `(.L_x_7317) ;  /* 0x000000000f087348 */ /* 0x001fea0003c00000 */
[----:B------:R1:W2:Y:S02]  /*14400*/  SHFL.IDX P6, R14, R13, R12, R11 ;  /* 0x0000000c0d0e7389 */ /* 0x0002a400000c000b */
[----:B012---:R-:W-:Y:S01]  /*14410*/  ENDCOLLECTIVE ;  /* 0x000000000000791b */ /* 0x007fe20003800000 */
.L_x_7317:
[----:B------:R-:W-:Y:S02]  /*14420*/  IMAD.MOV.U32 R13, RZ, RZ, R6 ;  /* 0x000000ffff0d7224 */ /* 0x000fe400078e0006 */
[----:B------:R-:W-:Y:S01]  /*14430*/  IMAD.MOV.U32 R12, RZ, RZ, 0x6 ;  /* 0x00000006ff0c7424 */ /* 0x000fe200078e00ff */
[----:B------:R-:W-:-:S13]  /*14440*/  @!P2 IADD3 R2, P1, R32, R14, RZ ;  /* 0x0000000e2002a210 */ /* 0x000fda0007f3e0ff */
[----:B------:R-:W-:Y:S05]  /*14450*/  WARPSYNC.COLLECTIVE R15, `(.L_x_7318) ;  /* 0x000000000f087348 */ /* 0x000fea0003c00000 */
[----:B------:R0:W1:Y:S02]  /*14460*/  SHFL.IDX P6, R14, R13, R12, R11 ;  /* 0x0000000c0d0e7389 */ /* 0x00006400000c000b */
[----:B01----:R-:W-:Y:S01]  /*14470*/  ENDCOLLECTIVE ;  /* 0x000000000000791b */ /* 0x003fe20003800000 */
.L_x_7318:
[----:B------:R-:W-:-:S05]  /*14480*/  @!P2 IMAD.X R3, RZ, RZ, R7, P1 ;  /* 0x000000ffff03a224 */ /* 0x000fca00008e0607 */
[----:B------:R-:W-:Y:S01]  /*14490*/  @!PT LDS RZ, [RZ] ;  /* 0x00000000fffff984 */ /* 0x000fe20000000800 */
[----:B------:R-:W-:Y:S01]  /*144a0*/  @!PT LDS RZ, [RZ] ;  /* 0x00000000fffff984 */ /* 0x000fe20000000800 */
[----:B------:R-:W-:Y:S01]  /*144b0*/  @!PT LDS RZ, [RZ] ;  /* 0x00000000fffff984 */ /* 0x000fe20000000800 */
[----:B------:R0:W-:Y:S01]  /*144c0*/  @!P2 LDGSTS.E.BYPASS.LTC128B.128 [R10+0x16c00], desc[UR50][R2.64], !P0 ;  /* 0x16c00000020aafae */ /* 0x0001e2000c101d72 */
[----:B------:R-:W-:Y:S01]  /*144d0*/  MOV R13, R0 ;  /* 0x00000000000d7202 */ /* 0x000fe20000000f00 */
[----:B0-----:R-:W-:Y:S02]  /*144e0*/  VIADD R2, R4, 0x60 ;  /* 0x0000006004027836 */ /* 0x001fe40000000000 */
[----:B------:R-:W-:-:S03]  /*144f0*/  IMAD.MOV.U32 R7, RZ, RZ, R14 ;  /* 0x000000ffff077224 */ /* 0x000fc600078e000e */
[----:B------:R-:W-:-:S13]  /*14500*/  ISETP.GE.AND P2, PT, R2, R5, PT ;  /* 0x000000050200720c */ /* 0x000fda0003f46270 */
[----:B------:R-:W-:Y:S05]  /*14510*/  WARPSYNC.COLLECTIVE R15, `(.L_x_7319) ;  /* 0x000000000f087348 */ /* 0x000fea0003c00000 */
[----:B------:R0:W1:Y:S02]  /*14520*/  SHFL.IDX P6, R14, R13, R12, R11 ;  /* 0x0000000c0d0e7389 */ /* 0x00006400000c000b */
[----:B01----:R-:W-:Y:S01]  /*14530*/  ENDCOLLECTIVE ;  /* 0x000000000000791b */ /* 0x003fe20003800000 */
.L_x_7319:
[----:B------:R-:W-:Y:S02]  /*14540*/  IMAD.MOV.U32 R13, RZ, RZ, R6 ;  /* 0x000000ffff0d7224 */ /* 0x000fe400078e0006 */
[----:B------:R-:W-:Y:S01]  /*14550*/  IMAD.MOV.U32 R12, RZ, RZ, 0x7 ;  /* 0x00000007ff0c7424 */ /* 0x000fe200078e00ff */
[----:B------:R-:W-:-:S13]  /*14560*/  @!P2 IADD3 R2, P1, R32, R14, RZ ;  /* 0x0000000e2002a210 */ /* 0x000fda0007f3e0ff */
[----:B------:R-:W-:Y:S05]  /*14570*/  WARPSYNC.COLLECTIVE R15, `(.L_x_7320) ;  /* 0x000000000f087348 */ /* 0x000fea0003c00000 */
[----:B------:R0:W1:Y:S02]  /*14580*/  SHFL.IDX P6, R14, R13, R12, R11 ;  /* 0x0000000c0d0e7389 */ /* 0x00006400000c000b */
[----:B01----:R-:W-:Y:S01]  /*14590*/  ENDCOLLECTIVE ;  /* 0x000000000000791b */ /* 0x003fe20003800000 */
.L_x_7320:
[----:B------:R-:W-:-:S05]  /*145a0*/  @!P2 IMAD.X R3, RZ, RZ, R7, P1 ;  /* 0x000000ffff03a224 */ /* 0x000fca00008e0607 */
[----:B------:R-:W-:Y:S01]  /*145b0*/  @!PT LDS RZ, [RZ] ;  /* 0x00000000fffff984 */ /* 0x000fe20000000800 */
[----:B------:R-:W-:Y:S01]  /*145c0*/  @!PT LDS RZ, [RZ] ;  /* 0x00000000fffff984 */ /* 0x000fe20000000800 */
[----:B------:R-:W-:Y:S01]  /*145d0*/  @!PT LDS RZ, [RZ] ;  /* 0x00000000fffff984 */ /* 0x000fe20000000800 */
[----:B------:R0:W-:Y:S01]  /*145e0*/  @!P2 LDGSTS.E.BYPASS.LTC128B.128 [R10+0x17400], desc[UR50][R2.64], !P0 ;  /* 0x17400000020aafae */ /* 0x0001e2000c101d72 */
[----:B------:R-:W-:Y:S01]  /*145f0*/  MOV R13, R0 ;  /* 0x00000000000d7202 */ /* 0x000fe20000000f00 */
[----:B------:R-:W-:-:S07]  /*14600*/  IMAD.MOV.U32 R6, RZ, RZ, R14 ;  /* 0x000000ffff067224 */ /* 0x000fce00078e000e */
[----:B0-----:R-:W-:Y:S05]  /*14610*/  WARPSYNC.COLLECTIVE R15, `(.L_x_7321) ;  /* 0x000000000f087348 */ /* 0x001fea0003c00000 */
[----:B------:R1:W2:Y:S02]  /*14620*/  SHFL.IDX P6, R14, R13, R12, R11 ;  /* 0x0000000c0d0e7389 */ /* 0x0002a400000c000b */
[----:B012---:R-:W-:Y:S01]  /*14630*/  ENDCOLLECTIVE ;  /* 0x000000000000791b */ /* 0x007fe20003800000 */
.L_x_7321:
[----:B------:R-:W-:Y:S05]  /*14640*/  BRA `(.L_x_7322) ;  /* 0xffffffa800947947 */ /* 0x000fea000383ffff */
.L_x_7199:
[----:B0-----:R0:W1:Y:S02]  /*14650*/  SYNCS.PHASECHK.TRANS64.TRYWAIT P0, [R22+URZ+0x22820], R3 ;  /* 0x02282003160075a7 */ /* 0x001064000800017f */
[----:B-1----:R-:W-:Y:S05]  /*14660*/  @!P0 NANOSLEEP.SYNCS 0x989680 ;  /* 0x009896800000895d */ /* 0x002fea0003900000 */
[----:B------:R-:W1:Y:S02]  /*14670*/  @!P0 SYNCS.PHASECHK.TRANS64 P0, [R22+URZ+0x22820], R3 ;  /* 0x02282003160085a7 */ /* 0x000e64000800007f */
[----:B-1----:R-:W-:Y:S05]  /*14680*/  @!P0 BRA `(.L_x_7199) ;  /* 0xfffffffc00f08947 */ /* 0x002fea000383ffff */
[----:B------:R-:W-:Y:S05]  /*14690*/  BRA `(.L_x_7323) ;  /* 0xffffffa800f07947 */ /* 0x000fea000383ffff */
.L_x_7203:
[----:B0-----:R0:W1:Y:S02]  /*146a0*/  SYNCS.PHASECHK.TRANS64.TRYWAIT P0, [R0+URZ+0x22880], R31 ;  /* 0x0228801f000075a7 */ /* 0x001064000800017f */
[----:B-1----:R-:W-:Y:S05]  /*146b0*/  @!P0 NANOSLEEP.SYNCS 0x989680 ;  /* 0x009896800000895d */ /* 0x002fea0003900000 */
[----:B------:R-:W1:Y:S02]  /*146c0*/  @!P0 SYNCS.PHASECHK.TRANS64 P0, [R0+URZ+0x22880], R31 ;  /* 0x0228801f000085a7 */ /* 0x000e64000800007f */
[----:B-1----:R-:W-:Y:S05]  /*146d0*/  @!P0 BRA `(.L_x_7203) ;  /* 0xfffffffc00f08947 */ /* 0x002fea000383ffff */
[----:B------:R-:W-:Y:S05]  /*146e0*/  BRA `(.L_x_7324) ;  /* 0xffffffb000147947 */ /* 0x000fea000383ffff */
.L_x_7204:
        /* <DEDUP_REMOVED lines=8> */
.L_x_7326:
[----:B------:R-:W-:Y:S05]  /*14770*/  BSYNC B0 ;  /* 0x0000000000007941 */ /* 0x000fea0003800000 */
.L_x_7325:
[----:B------:R-:W-:Y:S01]  /*14780*/  MOV R13, R17 ;  /* 0x00000011000d7202 */ /* 0x000fe20000000f00 */
[----:B------:R-:W-:Y:S01]  /*14790*/  IMAD.MOV.U32 R12, RZ, RZ, RZ ;  /* 0x000000ffff0c7224 */ /* 0x000fe200078e00ff */
[----:B------:R-:W-:Y:S01]  /*147a0*/  IADD3 R6, R22, R6, RZ ;  /* 0x0000000616067210 */ /* 0x000fe20007ffe0ff */
[----:B------:R-:W-:Y:S02]  /*147b0*/  IMAD.MOV.U32 R11, RZ, RZ, 0x181f ;  /* 0x0000181fff0b7424 */ /* 0x000fe400078e00ff */
[----:B------:R-:W-:Y:S02]  /*147c0*/  IMAD.MOV.U32 R15, RZ, RZ, -0x1 ;  /* 0xffffffffff0f7424 */ /* 0x000fe400078e00ff */
[----:B------:R-:W-:-:S07]  /*147d0*/  IMAD.MOV.U32 R3, RZ, RZ, R14 ;  /* 0x000000ffff037224 */ /* 0x000fce00078e000e */
[----:B------:R-:W-:Y:S05]  /*147e0*/  WARPSYNC.COLLECTIVE R15, `(.L_x_7327) ;  /* 0x000000000f087348 */ /* 0x000fea0003c00000 */
[----:B------:R0:W1:Y:S02]  /*147f0*/  SHFL.IDX P6, R14, R13, R12, R11 ;  /* 0x0000000c0d0e7389 */ /* 0x00006400000c000b */
[----:B01----:R-:W-:Y:S01]  /*14800*/  ENDCOLLECTIVE ;  /* 0x000000000000791b */ /* 0x003fe20003800000 */
.L_x_7327:
[----:B------:R-:W-:Y:S02]  /*14810*/  IMAD.MOV.U32 R13, RZ, RZ, R19 ;  /* 0x000000ffff0d7224 */ /* 0x000fe400078e0013 */
[----:B------:R-:W-:Y:S02]  /*14820*/  IMAD.MOV.U32 R12, RZ, RZ, 0x1 ;  /* 0x00000001ff0c7424 */ /* 0x000fe400078e00ff */
[----:B------:R-:W-:-:S07]  /*14830*/  IMAD.MOV.U32 R2, RZ, RZ, R14 ;  /* 0x000000ffff027224 */ /* 0x000fce00078e000e */
[----:B------:R-:W-:Y:S05]  /*14840*/  WARPSYNC.COLLECTIVE R15, `(.L_x_7328) ;  /* 0x000000000f087348 */ /* 0x000fea0003c00000 */
[----:B------:R0:W1:Y:S02]  /*14850*/  SHFL.IDX P6, R14, R13, R12, R11 ;  /* 0x0000000c0d0e7389 */ /* 0x00006400000c000b */
[----:B01----:R-:W-:Y:S01]  /*14860*/  ENDCOLLECTIVE ;  /* 0x000000000000791b */ /* 0x003fe20003800000 */
.L_x_7328:
        /* <DEDUP_REMOVED lines=11> */
.L_x_7329:
[----:B------:R-:W-:Y:S02]  /*14920*/  IMAD.MOV.U32 R13, RZ, RZ, R19 ;  /* 0x000000ffff0d7224 */ /* 0x000fe400078e0013 */
[----:B------:R-:W-:-:S05]  /*14930*/  IMAD.MOV.U32 R12, RZ, RZ, R14 ;  /* 0x000000ffff0c7224 */ /* 0x000fca00078e000e */
[----:B------:R-:W-:Y:S01]  /*14940*/  IADD3 R2, P0, R32, R12, RZ ;  /* 0x0000000c20027210 */ /* 0x000fe20007f1e0ff */
[----:B------:R-:W-:-:S03]  /*14950*/  IMAD.MOV.U32 R12, RZ, RZ, 0x2 ;  /* 0x00000002ff0c7424 */ /* 0x000fc600078e00ff */
[----:B------:R-:W-:-:S09]  /*14960*/  IADD3.X R3, RZ, R21, RZ, P0, !PT ;  /* 0x00000015ff037210 */ /* 0x000fd200007fe4ff */
[----:B------:R-:W-:Y:S05]  /*14970*/  WARPSYNC.COLLECTIVE R15, `(.L_x_7330) ;  /* 0x000000000f087348 */ /* 0x000fea0003c00000 */
[----:B------:R0:W1:Y:S02]  /*14980*/  SHFL.IDX P6, R14, R13, R12, R11 ;  /* 0x0000000c0d0e7389 */ /* 0x00006400000c000b */
[----:B01----:R-:W-:Y:S01]  /*14990*/  ENDCOLLECTIVE ;  /* 0x000000000000791b */ /* 0x003fe20003800000 */
.L_x_7330:
        /* <DEDUP_REMOVED lines=9> */
.L_x_7331:
[----:B------:R-:W-:Y:S02]  /*14a30*/  IMAD.MOV.U32 R13, RZ, RZ, R19 ;  /* 0x000000ffff0d7224 */ /* 0x000fe400078e0013 */
[----:B------:R-:W-:Y:S02]  /*14a40*/  IMAD.MOV.U32 R12, RZ, RZ, 0x3 ;  /* 0x00000003ff0c7424 */ /* 0x000fe400078e00ff */
[----:B------:R-:W-:-:S05]  /*14a50*/  IMAD.MOV.U32 R11, RZ, RZ, R14 ;  /* 0x000000ffff0b7224 */ /* 0x000fca00078e000e */
[----:B------:R-:W-:Y:S01]  /*14a60*/  IADD3 R2, P0, R32, R11, RZ ;  /* 0x0000000b20027210 */ /* 0x000fe20007f1e0ff */
[----:B------:R-:W-:-:S03]  /*14a70*/  IMAD.MOV.U32 R11, RZ, RZ, 0x181f ;  /* 0x0000181fff0b7424 */ /* 0x000fc600078e00ff */
[----:B------:R-:W-:-:S09]  /*14a80*/  IADD3.X R3, RZ, R20, RZ, P0, !PT ;  /* 0x00000014ff037210 */ /* 0x000fd200007fe4ff */
[----:B------:R-:W-:Y:S05]  /*14a90*/  WARPSYNC.COLLECTIVE R15, `(.L_x_7332) ;  /* 0x000000000f087348 */ /* 0x000fea0003c00000 */
[----:B------:R0:W1:Y:S02]  /*14aa0*/  SHFL.IDX P6, R14, R13, R12, R11 ;  /* 0x0000000c0d0e7389 */ /* 0x00006400000c000b */
[----:B01----:R-:W-:Y:S01]  /*14ab0*/  ENDCOLLECTIVE ;  /* 0x000000000000791b */ /* 0x003fe20003800000 */
.L_x_7332:
        /* <DEDUP_REMOVED lines=9> */
.L_x_7333:
[----:B------:R-:W-:Y:S02]  /*14b50*/  IMAD.MOV.U32 R13, RZ, RZ, R19 ;  /* 0x000000ffff0d7224 */ /* 0x000fe400078e0013 */
[----:B------:R-:W-:Y:S01]  /*14b60*/  IMAD.MOV.U32 R12, RZ, RZ, 0x4 ;  /* 0x00000004ff0c7424 */ /* 0x000fe200078e00ff */
[----:B------:R-:W-:-:S07]  /*14b70*/  MOV R2, R14 ;  /* 0x0000000e00027202 */ /* 0x000fce0000000f00 */
[----:B------:R-:W-:Y:S05]  /*14b80*/  WARPSYNC.COLLECTIVE R15, `(.L_x_7334) ;  /* 0x000000000f087348 */ /* 0x000fea0003c00000 */
[----:B------:R0:W1:Y:S02]  /*14b90*/  SHFL.IDX P6, R14, R13, R12, R11 ;  /* 0x0000000c0d0e7389 */ /* 0x00006400000c000b */
[----:B01----:R-:W-:Y:S01]  /*14ba0*/  ENDCOLLECTIVE ;  /* 0x000000000000791b */ /* 0x003fe20003800000 */
.L_x_7334:
        /* <DEDUP_REMOVED lines=11> */
.L_x_7335:
[----:B------:R-:W-:Y:S02]  /*14c60*/  IMAD.MOV.U32 R13, RZ, RZ, R19 ;  /* 0x000000ffff0d7224 */ /* 0x000fe400078e0013 */
[----:B------:R-:W-:Y:S01]  /*14c70*/  IMAD.MOV.U32 R12, RZ, RZ, 0x5 ;  /* 0x00000005ff0c7424 */ /* 0x000fe200078e00ff */
[----:B------:R-:W-:-:S07]  /*14c80*/  MOV R2, R14 ;  /* 0x0000000e00027202 */ /* 0x000fce0000000f00 */
[----:B------:R-:W-:Y:S05]  /*14c90*/  WARPSYNC.COLLECTIVE R15, `(.L_x_7336) ;  /* 0x000000000f087348 */ /* 0x000fea0003c00000 */
[----:B------:R0:W1:Y:S02]  /*14ca0*/  SHFL.IDX P6, R14, R13, R12, R11 ;  /* 0x0000000c0d0e7389 */ /* 0x00006400000c000b */
[----:B01----:R-:W-:Y:S01]  /*14cb0*/  ENDCOLLECTIVE ;  /* 0x000000000000791b */ /* 0x003fe20003800000 */
.L_x_7336:
        /* <DEDUP_REMOVED lines=11> */
.L_x_7337:
[----:B------:R-:W-:Y:S02]  /*14d70*/  IMAD.MOV.U32 R13, RZ, RZ, R19 ;  /* 0x000000ffff0d7224 */ /* 0x000fe400078e0013 */
[----:B------:R-:W-:Y:S01]  /*14d80*/  IMAD.MOV.U32 R12, RZ, RZ, 0x6 ;  /* 0x00000006ff0c7424 */ /* 0x000fe200078e00ff */
[----:B------:R-:W-:-:S07]  /*14d90*/  MOV R2, R14 ;  /* 0x0000000e00027202 */ /* 0x000fce0000000f00 */
[----:B------:R-:W-:Y:S05]  /*14da0*/  WARPSYNC.COLLECTIVE R15, `(.L_x_7338) ;  /* 0x000000000f087348 */ /* 0x000fea0003c00000 */
[----:B------:R0:W1:Y:S02]  /*14db0*/  SHFL.IDX P6, R14, R13, R12, R11 ;  /* 0x0000000c0d0e7389 */ /* 0x00006400000c000b */
[----:B01----:R-:W-:Y:S01]  /*14dc0*/  ENDCOLLECTIVE ;  /* 0x000000000000791b */ /* 0x003fe20003800000 */
.L_x_7338:
        /* <DEDUP_REMOVED lines=11> */
.L_x_7339:
[----:B------:R-:W-:Y:S02]  /*14e80*/  IMAD.MOV.U32 R13, RZ, RZ, R19 ;  /* 0x000000ffff0d7224 */ /* 0x000fe400078e0013 */
[----:B------:R-:W-:Y:S01]  /*14e90*/  IMAD.MOV.U32 R12, RZ, RZ, 0x7 ;  /* 0x00000007ff0c7424 */ /* 0x000fe200078e00ff */
[----:B------:R-:W-:-:S07]  /*14ea0*/  MOV R2, R14 ;  /* 0x0000000e00027202 */ /* 0x000fce0000000f00 */
[----:B------:R-:W-:Y:S05]  /*14eb0*/  WARPSYNC.COLLECTIVE R15, `(.L_x_7340) ;  /* 0x000000000f087348 */ /* 0x000fea0003c00000 */
[----:B------:R0:W1:Y:S02]  /*14ec0*/  SHFL.IDX P6, R14, R13, R12, R11 ;  /* 0x0000000c0d0e7389 */ /* 0x00006400000c000b */
[----:B01----:R-:W-:Y:S01]  /*14ed0*/  ENDCOLLECTIVE ;  /* 0x000000000000791b */ /* 0x003fe20003800000 */
.L_x_7340:
        /* <DEDUP_REMOVED lines=11> */
.L_x_7341:
[----:B------:R-:W-:Y:S02]  /*14f90*/  IMAD.MOV.U32 R13, RZ, RZ, R10 ;  /* 0x000000ffff0d7224 */ /* 0x000fe400078e000a */
[----:B------:R-:W-:Y:S02]  /*14fa0*/  IMAD.MOV.U32 R12, RZ, RZ, RZ ;  /* 0x000000ffff0c7224 */ /* 0x000fe400078e00ff */
[----:B------:R-:W-:-:S05]  /*14fb0*/  IMAD.MOV.U32 R11, RZ, RZ, R14 ;  /* 0x000000ffff0b7224 */ /* 0x000fca00078e000e */
[----:B------:R-:W-:Y:S01]  /*14fc0*/  IADD3 R2, P0, R32, R11, RZ ;  /* 0x0000000b20027210 */ /* 0x000fe20007f1e0ff */
[----:B------:R-:W-:-:S04]  /*14fd0*/  IMAD.MOV.U32 R11, RZ, RZ, 0x181f ;  /* 0x0000181fff0b7424 */ /* 0x000fc800078e00ff */
[----:B------:R-:W-:-:S08]  /*14fe0*/  IMAD.X R3, RZ, RZ, R19, P0 ;  /* 0x000000ffff037224 */ /* 0x000fd000000e0613 */
[----:B------:R-:W-:Y:S05]  /*14ff0*/  WARPSYNC.COLLECTIVE R15, `(.L_x_7342) ;  /* 0x000000000f087348 */ /* 0x000fea0003c00000 */
[----:B------:R0:W1:Y:S02]  /*15000*/  SHFL.IDX P6, R14, R13, R12, R11 ;  /* 0x0000000c0d0e7389 */ /* 0x00006400000c000b */
[----:B01----:R-:W-:Y:S01]  /*15010*/  ENDCOLLECTIVE ;  /* 0x000000000000791b */ /* 0x003fe20003800000 */
.L_x_7342:
        /* <DEDUP_REMOVED lines=9> */
.L_x_7343:
        /* <DEDUP_REMOVED lines=8> */
.L_x_7344:
        /* <DEDUP_REMOVED lines=9> */
.L_x_7345:
[----:B------:R-:W-:Y:S01]  /*151c0*/  IMAD.MOV.U32 R2, RZ, RZ, R14 ;  /* 0x000000ffff027224 */ /* 0x000fe200078e000e */
[----:B------:R-:W-:Y:S06]  /*151d0*/  BRA `(.L_x_7346) ;  /* 0xffffffa800ac7947 */ /* 0x000fec000383ffff */
.L_x_7209:
[----:B--2---:R2:W3:Y:S02]  /*151e0*/  SYNCS.PHASECHK.TRANS64.TRYWAIT P0, [R0+URZ+0x22840], R31 ;  /* 0x0228401f000075a7 */ /* 0x0044e4000800017f */
[----:B---3--:R-:W-:Y:S05]  /*151f0*/  @!P0 NANOSLEEP.SYNCS 0x989680 ;  /* 0x009896800000895d */ /* 0x008fea0003900000 */
[----:B------:R-:W3:Y:S02]  /*15200*/  @!P0 SYNCS.PHASECHK.TRANS64 P0, [R0+URZ+0x22840], R31 ;  /* 0x0228401f000085a7 */ /* 0x000ee4000800007f */
[----:B---3--:R-:W-:Y:S05]  /*15210*/  @!P0 BRA `(.L_x_7209) ;  /* 0xfffffffc00f08947 */ /* 0x008fea000383ffff */
[----:B------:R-:W-:Y:S05]  /*15220*/  BRA `(.L_x_7347) ;  /* 0xffffffa800fc7947 */ /* 0x000fea000383ffff */
.L_x_7210:
        /* <DEDUP_REMOVED lines=8> */
.L_x_7349:
[----:B------:R-:W-:Y:S05]  /*152b0*/  BSYNC B0 ;  /* 0x0000000000007941 */ /* 0x000fea0003800000 */
.L_x_7348:
        /* <DEDUP_REMOVED lines=8> */
.L_x_7350:
[----:B------:R-:W-:Y:S02]  /*15340*/  IMAD.MOV.U32 R13, RZ, RZ, R4 ;  /* 0x000000ffff0d7224 */ /* 0x000fe400078e0004 */
[----:B------:R-:W-:Y:S02]  /*15350*/  IMAD.MOV.U32 R12, RZ, RZ, 0x1 ;  /* 0x00000001ff0c7424 */ /* 0x000fe400078e00ff */
[----:B------:R-:W-:-:S07]  /*15360*/  IMAD.MOV.U32 R2, RZ, RZ, R14 ;  /* 0x000000ffff027224 */ /* 0x000fce00078e000e */
[----:B------:R-:W-:Y:S05]  /*15370*/  WARPSYNC.COLLECTIVE R15, `(.L_x_7351) ;  /* 0x000000000f087348 */ /* 0x000fea0003c00000 */
[----:B------:R0:W1:Y:S02]  /*15380*/  SHFL.IDX P6, R14, R13, R12, R11 ;  /* 0x0000000c0d0e7389 */ /* 0x00006400000c000b */
[----:B01----:R-:W-:Y:S01]  /*15390*/  ENDCOLLECTIVE ;  /* 0x000000000000791b */ /* 0x003fe20003800000 */
.L_x_7351:
        /* <DEDUP_REMOVED lines=11> */
.L_x_7352:
        /* <DEDUP_REMOVED lines=8> */
.L_x_7353:
        /* <DEDUP_REMOVED lines=9> */
.L_x_7354:
        /* <DEDUP_REMOVED lines=9> */
.L_x_7355:
        /* <DEDUP_REMOVED lines=9> */
.L_x_7356:
[----:B------:R-:W-:Y:S02]  /*15680*/  IMAD.MOV.U32 R13, RZ, RZ, R4 ;  /* 0x000000ffff0d7224 */ /* 0x000fe400078e0004 */
[----:B------:R-:W-:Y:S01]  /*15690*/  IMAD.MOV.U32 R12, RZ, RZ, 0x4 ;  /* 0x00000004ff0c7424 */ /* 0x000fe200078e00ff */
[----:B------:R-:W-:-:S07]  /*156a0*/  MOV R2, R14 ;  /* 0x0000000e00027202 */ /* 0x000fce0000000f00 */
[----:B------:R-:W-:Y:S05]  /*156b0*/  WARPSYNC.COLLECTIVE R15, `(.L_x_7357) ;  /* 0x000000000f087348 */ /* 0x000fea0003c00000 */
[----:B------:R0:W1:Y:S02]  /*156c0*/  SHFL.IDX P6, R14, R13, R12, R11 ;  /* 0x0000000c0d0e7389 */ /* 0x00006400000c000b */
[----:B01----:R-:W-:Y:S01]  /*156d0*/  ENDCOLLECTIVE ;  /* 0x000000000000791b */ /* 0x003fe20003800000 */
.L_x_7357:
        /* <DEDUP_REMOVED lines=11> */
.L_x_7358:
[----:B------:R-:W-:Y:S02]  /*15790*/  IMAD.MOV.U32 R13, RZ, RZ, R4 ;  /* 0x000000ffff0d7224 */ /* 0x000fe400078e0004 */
[----:B------:R-:W-:Y:S01]  /*157a0*/  IMAD.MOV.U32 R12, RZ, RZ, 0x5 ;  /* 0x00000005ff0c7424 */ /* 0x000fe200078e00ff */
[----:B------:R-:W-:-:S07]  /*157b0*/  MOV R2, R14 ;  /* 0x0000000e00027202 */ /* 0x000fce0000000f00 */
[----:B------:R-:W-:Y:S05]  /*157c0*/  WARPSYNC.COLLECTIVE R15, `(.L_x_7359) ;  /* 0x000000000f087348 */ /* 0x000fea0003c00000 */
[----:B------:R0:W1:Y:S02]  /*157d0*/  SHFL.IDX P6, R14, R13, R12, R11 ;  /* 0x0000000c0d0e7389 */ /* 0x00006400000c000b */
[----:B01----:R-:W-:Y:S01]  /*157e0*/  ENDCOLLECTIVE ;  /* 0x000000000000791b */ /* 0x003fe20003800000 */
.L_x_7359:
        /* <DEDUP_REMOVED lines=11> */
.L_x_7360:
[----:B------:R-:W-:Y:S02]  /*158a0*/  IMAD.MOV.U32 R13, RZ, RZ, R4 ;  /* 0x000000ffff0d7224 */ /* 0x000fe400078e0004 */
[----:B------:R-:W-:Y:S01]  /*158b0*/  IMAD.MOV.U32 R12, RZ, RZ, 0x6 ;  /* 0x00000006ff0c7424 */ /* 0x000fe200078e00ff */
[----:B------:R-:W-:-:S07]  /*158c0*/  MOV R2, R14 ;  /* 0x0000000e00027202 */ /* 0x000fce0000000f00 */
[----:B------:R-:W-:Y:S05]  /*158d0*/  WARPSYNC.COLLECTIVE R15, `(.L_x_7361) ;  /* 0x000000000f087348 */ /* 0x000fea0003c00000 */
[----:B------:R0:W1:Y:S02]  /*158e0*/  SHFL.IDX P6, R14, R13, R12, R11 ;  /* 0x0000000c0d0e7389 */ /* 0x00006400000c000b */
[----:B01----:R-:W-:Y:S01]  /*158f0*/  ENDCOLLECTIVE ;  /* 0x000000000000791b */ /* 0x003fe20003800000 */
.L_x_7361:
        /* <DEDUP_REMOVED lines=11> */
.L_x_7362:
[----:B------:R-:W-:Y:S02]  /*159b0*/  IMAD.MOV.U32 R13, RZ, RZ, R4 ;  /* 0x000000ffff0d7224 */ /* 0x000fe400078e0004 */
[----:B------:R-:W-:Y:S01]  /*159c0*/  IMAD.MOV.U32 R12, RZ, RZ, 0x7 ;  /* 0x00000007ff0c7424 */ /* 0x000fe200078e00ff */
[----:B------:R-:W-:-:S07]  /*159d0*/  MOV R2, R14 ;  /* 0x0000000e00027202 */ /* 0x000fce0000000f00 */
[----:B------:R-:W-:Y:S05]  /*159e0*/  WARPSYNC.COLLECTIVE R15, `(.L_x_7363) ;  /* 0x000000000f087348 */ /* 0x000fea0003c00000 */
[----:B------:R0:W1:Y:S02]  /*159f0*/  SHFL.IDX P6, R14, R13, R12, R11 ;  /* 0x0000000c0d0e7389 */ /* 0x00006400000c000b */
[----:B01----:R-:W-:Y:S01]  /*15a00*/  ENDCOLLECTIVE ;  /* 0x000000000000791b */ /* 0x003fe20003800000 */
.L_x_7363:
        /* <DEDUP_REMOVED lines=11> */
.L_x_7364:
[----:B------:R-:W-:Y:S02]  /*15ac0*/  IMAD.MOV.U32 R13, RZ, RZ, R8 ;  /* 0x000000ffff0d7224 */ /* 0x000fe400078e0008 */
[----:B------:R-:W-:Y:S02]  /*15ad0*/  IMAD.MOV.U32 R12, RZ, RZ, RZ ;  /* 0x000000ffff0c7224 */ /* 0x000fe400078e00ff */
[----:B------:R-:W-:-:S07]  /*15ae0*/  IMAD.MOV.U32 R9, RZ, RZ, R14 ;  /* 0x000000ffff097224 */ /* 0x000fce00078e000e */
[----:B------:R-:W-:Y:S05]  /*15af0*/  WARPSYNC.COLLECTIVE R15, `(.L_x_7365) ;  /* 0x000000000f087348 */ /* 0x000fea0003c00000 */
[----:B------:R0:W1:Y:S02]  /*15b00*/  SHFL.IDX P6, R14, R13, R12, R11 ;  /* 0x0000000c0d0e7389 */ /* 0x00006400000c000b */
[----:B01----:R-:W-:Y:S01]  /*15b10*/  ENDCOLLECTIVE ;  /* 0x000000000000791b */ /* 0x003fe20003800000 */
.L_x_7365:
        /* <DEDUP_REMOVED lines=11> */
.L_x_7366:
[----:B------:R-:W-:Y:S02]  /*15bd0*/  IMAD.MOV.U32 R13, RZ, RZ, R8 ;  /* 0x000000ffff0d7224 */ /* 0x000fe400078e0008 */
[----:B------:R-:W-:Y:S01]  /*15be0*/  IMAD.MOV.U32 R12, RZ, RZ, 0x1 ;  /* 0x00000001ff0c7424 */ /* 0x000fe200078e00ff */
[----:B------:R-:W-:-:S07]  /*15bf0*/  MOV R5, R14 ;  /* 0x0000000e00057202 */ /* 0x000fce0000000f00 */
[----:B------:R-:W-:Y:S05]  /*15c00*/  WARPSYNC.COLLECTIVE R15, `(.L_x_7367) ;  /* 0x000000000f087348 */ /* 0x000fea0003c00000 */
[----:B------:R0:W1:Y:S02]  /*15c10*/  SHFL.IDX P6, R14, R13, R12, R11 ;  /* 0x0000000c0d0e7389 */ /* 0x00006400000c000b */
[----:B01----:R-:W-:Y:S01]  /*15c20*/  ENDCOLLECTIVE ;  /* 0x000000000000791b */ /* 0x003fe20003800000 */
.L_x_7367:
        /* <DEDUP_REMOVED lines=11> */
.L_x_7368:
[----:B------:R-:W-:Y:S05]  /*15ce0*/  BRA `(.L_x_7369) ;  /* 0xffffffa400907947 */ /* 0x000fea000383ffff */
.L_x_7215:
[----:B0-----:R0:W1:Y:S02]  /*15cf0*/  SYNCS.PHASECHK.TRANS64.TRYWAIT P2, [R0+URZ+0x22870], R3 ;  /* 0x02287003000075a7 */ /* 0x001064000804017f */
[----:B-1----:R-:W-:Y:S05]  /*15d00*/  @!P2 NANOSLEEP.SYNCS 0x989680 ;  /* 0x009896800000a95d */ /* 0x002fea0003900000 */
[----:B------:R-:W1:Y:S02]  /*15d10*/  @!P2 SYNCS.PHASECHK.TRANS64 P2, [R0+URZ+0x22870], R3 ;  /* 0x022870030000a5a7 */ /* 0x000e64000804007f */
[----:B-1----:R-:W-:Y:S05]  /*15d20*/  @!P2 BRA `(.L_x_7215) ;  /* 0xfffffffc00f0a947 */ /* 0x002fea000383ffff */
[----:B------:R-:W-:Y:S05]  /*15d30*/  BRA `(.L_x_7370) ;  /* 0xffffffa400f47947 */ /* 0x000fea000383ffff */
.L_x_7217:
[----:B0-----:R0:W1:Y:S02]  /*15d40*/  SYNCS.PHASECHK.TRANS64.TRYWAIT P2, [R0+URZ+0x22860], R3 ;  /* 0x02286003000075a7 */ /* 0x001064000804017f */
[----:B-1----:R-:W-:Y:S05]  /*15d50*/  @!P2 NANOSLEEP.SYNCS 0x989680 ;  /* 0x009896800000a95d */ /* 0x002fea0003900000 */
[----:B------:R-:W1:Y:S02]  /*15d60*/  @!P2 SYNCS.PHASECHK.TRANS64 P2, [R0+URZ+0x22860], R3 ;  /* 0x022860030000a5a7 */ /* 0x000e64000804007f */
[----:B-1----:R-:W-:Y:S05]  /*15d70*/  @!P2 BRA `(.L_x_7217) ;  /* 0xfffffffc00f0a947 */ /* 0x002fea000383ffff */
[----:B------:R-:W-:Y:S05]  /*15d80*/  BRA `(.L_x_7371) ;  /* 0xffffffa800047947 */ /* 0x000fea000383ffff */
.L_x_7225:
[----:B0-----:R0:W1:Y:S02]  /*15d90*/  SYNCS.PHASECHK.TRANS64.TRYWAIT P1, [R2+URZ+0x22870], R3 ;  /* 0x02287003020075a7 */ /* 0x001064000802017f */
[----:B-1----:R-:W-:Y:S05]  /*15da0*/  @!P1 NANOSLEEP.SYNCS 0x989680 ;  /* 0x009896800000995d */ /* 0x002fea0003900000 */
[----:B------:R-:W1:Y:S02]  /*15db0*/  @!P1 SYNCS.PHASECHK.TRANS64 P1, [R2+URZ+0x22870], R3 ;  /* 0x02287003020095a7 */ /* 0x000e64000802007f */
[----:B-1----:R-:W-:Y:S05]  /*15dc0*/  @!P1 BRA `(.L_x_7225) ;  /* 0xfffffffc00f09947 */ /* 0x002fea000383ffff */
[----:B------:R-:W-:Y:S05]  /*15dd0*/  BRA `(.L_x_7372) ;  /* 0xffffffac00f47947 */ /* 0x000fea000383ffff */
.L_x_7227:
[----:B0-----:R0:W1:Y:S02]  /*15de0*/  SYNCS.PHASECHK.TRANS64.TRYWAIT P1, [R2+URZ+0x22860], R3 ;  /* 0x02286003020075a7 */ /* 0x001064000802017f */
[----:B-1----:R-:W-:Y:S05]  /*15df0*/  @!P1 NANOSLEEP.SYNCS 0x989680 ;  /* 0x009896800000995d */ /* 0x002fea0003900000 */
[----:B------:R-:W1:Y:S02]  /*15e00*/  @!P1 SYNCS.PHASECHK.TRANS64 P1, [R2+URZ+0x22860], R3 ;  /* 0x02286003020095a7 */ /* 0x000e64000802007f */
[----:B-1----:R-:W-:Y:S05]  /*15e10*/  @!P1 BRA `(.L_x_7227) ;  /* 0xfffffffc00f09947 */ /* 0x002fea000383ffff */
[----:B------:R-:W-:Y:S05]  /*15e20*/  BRA `(.L_x_7373) ;  /* 0xffffffb000007947 */ /* 0x000fea000383ffff */
.L_x_7241:
[----:B0-----:R0:W1:Y:S02]  /*15e30*/  SYNCS.PHASECHK.TRANS64.TRYWAIT P0, [R4+URZ+0x22820], R0 ;  /* 0x02282000040075a7 */ /* 0x001064000800017f */
[----:B-1----:R-:W-:Y:S05]  /*15e40*/  @!P0 NANOSLEEP.SYNCS 0x989680 ;  /* 0x009896800000895d */ /* 0x002fea0003900000 */
[----:B------:R-:W1:Y:S02]  /*15e50*/  @!P0 SYNCS.PHASECHK.TRANS64 P0, [R4+URZ+0x22820], R0 ;  /* 0x02282000040085a7 */ /* 0x000e64000800007f */
[----:B-1----:R-:W-:Y:S05]  /*15e60*/  @!P0 BRA `(.L_x_7241) ;  /* 0xfffffffc00f08947 */ /* 0x002fea000383ffff */
[----:B------:R-:W-:Y:S05]  /*15e70*/  BRA `(.L_x_7374) ;  /* 0xffffffc000207947 */ /* 0x000fea000383ffff */
.L_x_7242:
[----:B------:R-:W1:Y:S01]  /*15e80*/  S2R R2, SR_TID.X ;  /* 0x0000000000027919 */ /* 0x000e620000002100 */
[----:B------:R-:W-:Y:S01]  /*15e90*/  BSSY B0, `(.L_x_7375) ;  /* 0x000000a000007945 */ /* 0x000fe20003800000 */
[----:B------:R-:W-:Y:S02]  /*15ea0*/  IMAD.MOV.U32 R12, RZ, RZ, RZ ;  /* 0x000000ffff0c7224 */ /* 0x000fe400078e00ff */
[----:B------:R-:W-:Y:S02]  /*15eb0*/  IMAD.MOV.U32 R11, RZ, RZ, 0x1f ;  /* 0x0000001fff0b7424 */ /* 0x000fe400078e00ff */
[----:B------:R-:W-:Y:S01]  /*15ec0*/  IMAD.MOV.U32 R15, RZ, RZ, -0x1 ;  /* 0xffffffffff0f7424 */ /* 0x000fe200078e00ff */
[----:B-1----:R-:W-:-:S04]  /*15ed0*/  SHF.R.U32.HI R2, RZ, 0x5, R2 ;  /* 0x00000005ff027819 */ /* 0x002fc80000011602 */
[----:B------:R-:W-:-:S04]  /*15ee0*/  LOP3.LUT R2, R2, 0x3, RZ, 0xc0, !PT ;  /* 0x0000000302027812 */ /* 0x000fc800078ec0ff */
[----:B--2---:R-:W-:-:S07]  /*15ef0*/  MOV R13, R2 ;  /* 0x00000002000d7202 */ /* 0x004fce0000000f00 */
[----:B0-----:R-:W-:Y:S05]  /*15f00*/  WARPSYNC.COLLECTIVE R15, `(.L_x_7376) ;  /* 0x000000000f087348 */ /* 0x001fea0003c00000 */
[----:B------:R1:W2:Y:S02]  /*15f10*/  SHFL.IDX P6, R14, R13, R12, R11 ;  /* 0x0000000c0d0e7389 */ /* 0x0002a400000c000b */
[----:B012---:R-:W-:Y:S01]  /*15f20*/  ENDCOLLECTIVE ;  /* 0x000000000000791b */ /* 0x007fe20003800000 */
.L_x_7376:
[----:B------:R-:W-:Y:S05]  /*15f30*/  BSYNC B0 ;  /* 0x0000000000007941 */ /* 0x000fea0003800000 */
.L_x_7375:
[----:B------:R-:W-:Y:S05]  /*15f40*/  BRA `(.L_x_7377) ;  /* 0xffffffc000087947 */ /* 0x000fea000383ffff */
.L_x_7245:
[----:B------:R-:W-:Y:S01]  /*15f50*/  BSSY B1, `(.L_x_7378) ;  /* 0x0000006000017945 */ /* 0x000fe20003800000 */
[----:B------:R-:W-:-:S07]  /*15f60*/  IMAD.MOV.U32 R15, RZ, RZ, -0x1 ;  /* 0xffffffffff0f7424 */ /* 0x000fce00078e00ff */
[----:B0-2---:R-:W-:Y:S05]  /*15f70*/  WARPSYNC.COLLECTIVE R15, `(.L_x_7379) ;  /* 0x000000000f0c7348 */ /* 0x005fea0003c00000 */
[----:B------:R-:W-:Y:S02]  /*15f80*/  ELECT P6, UR62, PT ;  /* 0x00000000003e782f */ /* 0x000fe400038c0000 */
[----:B------:R-:W-:Y:S01]  /*15f90*/  MOV R14, UR62 ;  /* 0x0000003e000e7c02 */ /* 0x000fe20008000f00 */
[----:B0-2---:R-:W-:Y:S10]  /*15fa0*/  ENDCOLLECTIVE ;  /* 0x000000000000791b */ /* 0x005ff40003800000 */
.L_x_7379:
[----:B------:R-:W-:Y:S05]  /*15fb0*/  BSYNC B1 ;  /* 0x0000000000017941 */ /* 0x000fea0003800000 */
.L_x_7378:
[----:B------:R-:W-:Y:S05]  /*15fc0*/  BRA `(.L_x_7380) ;  /* 0xffffffc000007947 */ /* 0x000fea000383ffff */
.L_x_7247:
[----:B0-----:R0:W1:Y:S02]  /*15fd0*/  SYNCS.PHASECHK.TRANS64.TRYWAIT P1, [R5+URZ+0x22840], R0 ;  /* 0x02284000050075a7 */ /* 0x001064000802017f */
[----:B-1----:R-:W-:Y:S05]  /*15fe0*/  @!P1 NANOSLEEP.SYNCS 0x989680 ;  /* 0x009896800000995d */ /* 0x002fea0003900000 */
[----:B------:R-:W1:Y:S02]  /*15ff0*/  @!P1 SYNCS.PHASECHK.TRANS64 P1, [R5+URZ+0x22840], R0 ;  /* 0x02284000050095a7 */ /* 0x000e64000802007f */
[----:B-1----:R-:W-:Y:S05]  /*16000*/  @!P1 BRA `(.L_x_7247) ;  /* 0xfffffffc00f09947 */ /* 0x002fea000383ffff */
[----:B------:R-:W-:Y:S05]  /*16010*/  BRA `(.L_x_7381) ;  /* 0xffffffc000207947 */ /* 0x000fea000383ffff */
.L_x_7249:
[----:B-1----:R1:W3:Y:S02]  /*16020*/  SYNCS.PHASECHK.TRANS64.TRYWAIT P1, [R33+URZ+0x22840], R2 ;  /* 0x02284002210075a7 */ /* 0x0022e4000802017f */
[----:B---3--:R-:W-:Y:S05]  /*16030*/  @!P1 NANOSLEEP.SYNCS 0x989680 ;  /* 0x009896800000995d */ /* 0x008fea0003900000 */
[----:B------:R-:W3:Y:S02]  /*16040*/  @!P1 SYNCS.PHASECHK.TRANS64 P1, [R33+URZ+0x22840], R2 ;  /* 0x02284002210095a7 */ /* 0x000ee4000802007f */
[----:B---3--:R-:W-:Y:S05]  /*16050*/  @!P1 BRA `(.L_x_7249) ;  /* 0xfffffffc00f09947 */ /* 0x008fea000383ffff */
[----:B------:R-:W-:Y:S05]  /*16060*/  BRA `(.L_x_7382) ;  /* 0xffffffc0002c7947 */ /* 0x000fea000383ffff */
.L_x_7251:
[----:B---3--:R3:W4:Y:S02]  /*16070*/  SYNCS.PHASECHK.TRANS64.TRYWAIT P1, [R5+URZ+0x22860], R0 ;  /* 0x02286000050075a7 */ /* 0x008724000802017f */
[----:B----4-:R-:W-:Y:S05]  /*16080*/  @!P1 NANOSLEEP.SYNCS 0x989680 ;  /* 0x009896800000995d */ /* 0x010fea0003900000 */
[----:B------:R-:W4:Y:S02]  /*16090*/  @!P1 SYNCS.PHASECHK.TRANS64 P1, [R5+URZ+0x22860], R0 ;  /* 0x02286000050095a7 */ /* 0x000f24000802007f */
[----:B----4-:R-:W-:Y:S05]  /*160a0*/  @!P1 BRA `(.L_x_7251) ;  /* 0xfffffffc00f09947 */ /* 0x010fea000383ffff */
[----:B------:R-:W-:Y:S05]  /*160b0*/  BRA `(.L_x_7383) ;  /* 0xffffffc000287947 */ /* 0x000fea000383ffff */
.L_x_7253:
[----:B----4-:R4:W0:Y:S02]  /*160c0*/  SYNCS.PHASECHK.TRANS64.TRYWAIT P1, [R33+URZ+0x22860], R2 ;  /* 0x02286002210075a7 */ /* 0x010824000802017f */
[----:B0-----:R-:W-:Y:S05]  /*160d0*/  @!P1 NANOSLEEP.SYNCS 0x989680 ;  /* 0x009896800000995d */ /* 0x001fea0003900000 */
[----:B------:R-:W0:Y:S02]  /*160e0*/  @!P1 SYNCS.PHASECHK.TRANS64 P1, [R33+URZ+0x22860], R2 ;  /* 0x02286002210095a7 */ /* 0x000e24000802007f */
[----:B0-----:R-:W-:Y:S05]  /*160f0*/  @!P1 BRA `(.L_x_7253) ;  /* 0xfffffffc00f09947 */ /* 0x001fea000383ffff */
[----:B------:R-:W-:Y:S05]  /*16100*/  BRA `(.L_x_7384) ;  /* 0xffffffc000247947 */ /* 0x000fea000383ffff */
.L_x_7255:
[----:B------:R0:W0:Y:S02]  /*16110*/  SYNCS.PHASECHK.TRANS64.TRYWAIT P1, [R5+URZ+0x22880], R0 ;  /* 0x02288000050075a7 */ /* 0x000024000802017f */
[----:B0-----:R-:W-:Y:S05]  /*16120*/  @!P1 NANOSLEEP.SYNCS 0x989680 ;  /* 0x009896800000995d */ /* 0x001fea0003900000 */
[----:B------:R-:W0:Y:S02]  /*16130*/  @!P1 SYNCS.PHASECHK.TRANS64 P1, [R5+URZ+0x22880], R0 ;  /* 0x02288000050095a7 */ /* 0x000e24000802007f */
[----:B0-----:R-:W-:Y:S05]  /*16140*/  @!P1 BRA `(.L_x_7255) ;  /* 0xfffffffc00f09947 */ /* 0x001fea000383ffff */
[----:B------:R-:W-:Y:S05]  /*16150*/  BRA `(.L_x_7385) ;  /* 0xffffffc000207947 */ /* 0x000fea000383ffff */
.L_x_7386:
        /* <DEDUP_REMOVED lines=10> */
.L_x_15844:


//--------------------- .text._ZN7cutlass13device_kernelIN5flash11enable_sm90INS1_16FlashAttnFwdSm90INS1_25CollectiveMainloopFwdSm90ILi2EN4cute5tupleIJNS5_1CILi1EEES8_S8_EEENS6_IJNS7_ILi128EEENS7_ILi160EEESA_EEELi128ENS_12float_e4m3_tEfNS_4arch4Sm90ELb0ELb0ELb1ELb1ELb1ELb1ELb0ELb1ELb1ELb1ELb0ELb0EEENS1_21CollectiveEpilogueFwdINS6_IJSA_SA_SB_EEES9_NS_10bfloat16_tESF_Li256ELb1ELb1ELb0ELb1EEENS1_36VarlenDynamicPersistentTileSchedulerILi128ELi160ELi256ELi128ELb0ELb1ELb1ELb0ELb1ELb1EEEEEEEEEvNT_6ParamsE --------------------------
	.section	.text._ZN7cutlass13device_kernelIN5flash11enable_sm90INS1_16FlashAttnFwdSm90INS1_25CollectiveMainloopFwdSm90ILi2EN4cute5tupleIJNS5_1CILi1EEES8_S8_EEENS6_IJNS7_ILi128EEENS7_ILi160EEESA_EEELi128ENS_12float_e4m3_tEfNS_4arch4Sm90ELb0ELb0ELb1ELb1ELb1ELb1ELb0ELb1ELb1ELb1ELb0ELb0EEENS1_21CollectiveEpilogueFwdINS6_IJSA_SA_SB_EEES9_NS_10bfloat16_tESF_Li256ELb1ELb1ELb0ELb1EEENS1_36VarlenDynamicPersistentTileSchedulerILi128ELi160ELi256ELi128ELb0ELb1ELb1ELb0ELb1ELb1EEEEEEEEEvNT_6ParamsE,"ax",@progbits
	.align	128
.text._ZN7cutlass13device_kernelIN5flash11enable_sm90INS1_16FlashAttnFwdSm90INS1_25CollectiveMainloopFwdSm90ILi2EN4cute5tupleIJNS5_1CILi1EEES8_S8_EEENS6_IJNS7_ILi128EEENS7_ILi160EEESA_EEELi128ENS_12float_e4m3_tEfNS_4arch4Sm90ELb0ELb0ELb1ELb1ELb1ELb1ELb0ELb1ELb1ELb1ELb0ELb0EEENS1_21CollectiveEpilogueFwdINS6_IJSA_SA_SB_EEES9_NS_10bfloat16_tESF_Li256ELb1ELb1ELb0ELb1EEENS1_36VarlenDynamicPersistentTileSchedulerILi128ELi160ELi256ELi128ELb0ELb1ELb1ELb0ELb1ELb1EEEEEEEEEvNT_6ParamsE:
        .type           _ZN7cutlass13device_kernelIN5flash11enable_sm90INS1_16FlashAttnFwdSm90INS1_25CollectiveMainloopFwdSm90ILi2EN4cute5tupleIJNS5_1CILi1EEES8_S8_EEENS6_IJNS7_ILi128EEENS7_ILi160EEESA_EEELi128ENS_12float_e4m3_tEfNS_4arch4Sm90ELb0ELb0ELb1ELb1ELb1ELb1ELb0ELb1ELb1ELb1ELb0ELb0EEENS1_21CollectiveEpilogueFwdINS6_IJSA_SA_SB_EEES9_NS_10bfloat16_tESF_Li256ELb1ELb1ELb0ELb1EEENS1_36VarlenDynamicPersistentTileSchedulerILi128ELi160ELi256ELi128ELb0ELb1ELb1ELb0ELb1ELb1EEEEEEEEEvNT_6ParamsE,@function
        .size           _ZN7cutlass13device_kernelIN5flash11enable_sm90INS1_16FlashAttnFwdSm90INS1_25CollectiveMainloopFwdSm90ILi2EN4cute5tupleIJNS5_1CILi1EEES8_S8_EEENS6_IJNS7_ILi128EEENS7_ILi160EEESA_EEELi128ENS_12float_e4m3_tEfNS_4arch4Sm90ELb0ELb0ELb1ELb1ELb1ELb1ELb0ELb1ELb1ELb1ELb0ELb0EEENS1_21CollectiveEpilogueFwdINS6_IJSA_SA_SB_EEES9_NS_10bfloat16_tESF_Li256ELb1ELb1ELb0ELb1EEENS1_36VarlenDynamicPersistentTileSchedulerILi128ELi160ELi256ELi128ELb0ELb1ELb1ELb0ELb1ELb1EEEEEEEEEvNT_6ParamsE,(.L_x_15845 - _ZN7cutlass13device_kernelIN5flash11enable_sm90INS1_16FlashAttnFwdSm90INS1_25CollectiveMainloopFwdSm90ILi2EN4cute5tupleIJNS5_1CILi1EEES8_S8_EEENS6_IJNS7_ILi128EEENS7_ILi160EEESA_EEELi128ENS_12float_e4m3_tEfNS_4arch4Sm90ELb0ELb0ELb1ELb1ELb1ELb1ELb0ELb1ELb1ELb1ELb0ELb0EEENS1_21CollectiveEpilogueFwdINS6_IJSA_SA_SB_EEES9_NS_10bfloat16_tESF_Li256ELb1ELb1ELb0ELb1EEENS1_36VarlenDynamicPersistentTileSchedulerILi128ELi160ELi256ELi128ELb0ELb1ELb1ELb0ELb1ELb1EEEEEEEEEvNT_6ParamsE)
        .other          _ZN7cutlass13device_kernelIN5flash11enable_sm90INS1_16FlashAttnFwdSm90INS1_25CollectiveMainloopFwdSm90ILi2EN4cute5tupleIJNS5_1CILi1EEES8_S8_EEENS6_IJNS7_ILi128EEENS7_ILi160EEESA_EEELi128ENS_12float_e4m3_tEfNS_4arch4Sm90ELb0ELb0ELb1ELb1ELb1ELb1ELb0ELb1ELb1ELb1ELb0ELb0EEENS1_21CollectiveEpilogueFwdINS6_IJSA_SA_SB_EEES9_NS_10bfloat16_tESF_Li256ELb1ELb1ELb0ELb1EEENS1_36VarlenDynamicPersistentTileSchedulerILi128ELi160ELi256ELi128ELb0ELb1ELb1ELb0ELb1ELb1EEEEEEEEEvNT_6ParamsE,@"STO_CUDA_ENTRY STV_DEFAULT"
_ZN7cutlass13device_kernelIN5flash11enable_sm90INS1_16FlashAttnFwdSm90INS1_25CollectiveMainloopFwdSm90ILi2EN4cute5tupleIJNS5_1CILi1EEES8_S8_EEENS6_IJNS7_ILi128EEENS7_ILi160EEESA_EEELi128ENS_12float_e4m3_tEfNS_4arch4Sm90ELb0ELb0ELb1ELb1ELb1ELb1ELb0ELb1ELb1ELb1ELb0ELb0EEENS1_21CollectiveEpilogueFwdINS6_IJSA_SA_SB_EEES9_NS_10bfloat16_tESF_Li256ELb1ELb1ELb0ELb1EEENS1_36VarlenDynamicPersistentTileSchedulerILi128ELi160ELi256ELi128ELb0ELb1ELb1ELb0ELb1ELb1EEEEEEEEEvNT_6ParamsE:
[----:B------:R-:W0:Y:S02]  /*0000*/  LDC R1, c[0x0][0x28] ;  /* 0x00000a00ff017b82 */ /* 0x000e240000000800 */
[----:B0-----:R-:W-:Y:S01]  /*0010*/  VIADD R1, R1, 0xffffffb0 ;  /* 0xffffffb001017836 */ /* 0x001fe20000000000 */
[----:B------:R-:W0:Y:S01]  /*0020*/  S2R R3, SR_TID.X ;  /* 0x0000000000037919 */ /* 0x000e220000002100 */
[----:B------:R-:W-:Y:S01]  /*0030*/  ELECT P0, URZ, PT ;  /* 0x00000000003f782f */ /* 0x000fe20003800000 */
[----:B------:R-:W-:Y:S01]  /*0040*/  BSSY B0, `(.L_x_7387) ;  /* 0x000000d000007945 */ /* 0x000fe20003800000 */
[----:B0-----:R-:W-:-:S05]  /*0050*/  SHF.R.U32.HI R0, RZ, 0x5, R3 ;  /* 0x00000005ff007819 */ /* 0x001fca0000011603 */
        /* <DEDUP_REMOVED lines=11> */
.L_x_7388:
[----:B------:R-:W-:Y:S05]  /*0110*/  BSYNC B0 ;  /* 0x0000000000007941 */ /* 0x000fea0003800000 */
.L_x_7387:
[----:B------:R-:W-:Y:S01]  /*0120*/  VOTEU.ANY UP0, P0 ;  /* 0x00000000003f7886 */ /* 0x000fe20000000100 */
[----:B------:R-:W0:Y:S01]  /*0130*/  SHFL.IDX PT, R2, R0, RZ, 0x1f ;  /* 0x00001fff00027589 */ /* 0x000e2200000e0000 */
[----:B------:R-:W-:Y:S01]  /*0140*/  UMOV UR4, 0x80 ;  /* 0x0000008000047882 */ /* 0x000fe20000000000 */
[----:B------:R-:W-:Y:S01]  /*0150*/  UMOV UR7, 0x100 ;  /* 0x0000010000077882 */ /* 0x000fe20000000000 */
[----:B------:R-:W-:Y:S01]  /*0160*/  SHF.R.U32.HI R3, RZ, 0x7, R3 ;  /* 0x00000007ff037819 */ /* 0x000fe20000011603 */
[----:B------:R-:W1:Y:S01]  /*0170*/  @UP0 S2UR UR8, SR_CgaCtaId ;  /* 0x00000000000809c3 */ /* 0x000e620000008800 */
[----:B------:R-:W-:Y:S01]  /*0180*/  @UP0 UMOV UR6, 0x400 ;  /* 0x0000040000060882 */ /* 0x000fe20000000000 */
[----:B------:R-:W-:-:S04]  /*0190*/  @UP0 UIADD3 UR4, -UR4, 0x100000, URZ ;  /* 0x0010000004040890 */ /* 0x000fc8000fffe13f */
[----:B------:R-:W-:Y:S02]  /*01a0*/  @UP0 USHF.L.U32 UR5, UR4, 0xb, URZ ;  /* 0x0000000b04050899 */ /* 0x000fe4000800063f */
[----:B------:R-:W-:Y:S01]  /*01b0*/  @UP0 USHF.L.U32 UR4, UR4, 0x1, URZ ;  /* 0x0000000104040899 */ /* 0x000fe2000800063f */
[----:B------:R-:W-:Y:S01]  /*01c0*/  VOTEU.ANY UP1, P0 ;  /* 0x00000000003f7886 */ /* 0x000fe20000020100 */
[----:B0-----:R-:W-:Y:S02]  /*01d0*/  ISETP.NE.AND P1, PT, R2, RZ, PT ;  /* 0x000000ff0200720c */ /* 0x001fe40003f25270 */
[----:B------:R0:W2:Y:S01]  /*01e0*/  SHFL.IDX PT, R2, R3, RZ, 0x1f ;  /* 0x00001fff03027589 */ /* 0x0000a200000e0000 */
[----:B-1----:R-:W-:Y:S02]  /*01f0*/  @UP0 ULEA UR8, UR8, UR6, 0x18 ;  /* 0x0000000608080291 */ /* 0x002fe4000f8ec03f */
[----:B------:R-:W-:-:S04]  /*0200*/  @UP0 UIADD3 UR6, -UR7, 0x100000, URZ ;  /* 0x0010000007060890 */ /* 0x000fc8000fffe13f */
[----:B------:R-:W-:Y:S02]  /*0210*/  @UP0 USHF.L.U32 UR7, UR6, 0xb, URZ ;  /* 0x0000000b06070899 */ /* 0x000fe4000800063f */
[----:B------:R-:W-:Y:S01]  /*0220*/  @UP0 USHF.L.U32 UR6, UR6, 0x1, URZ ;  /* 0x0000000106060899 */ /* 0x000fe2000800063f */
[----:B------:R-:W-:Y:S01]  /*0230*/  VOTEU.ANY UP0, P0 ;  /* 0x00000000003f7886 */ /* 0x000fe20000000100 */
[----:B------:R-:W1:Y:S04]  /*0240*/  FENCE.VIEW.ASYNC.S ;  /* 0x00000000000073c6 */ /* 0x000e680000000000 */
[----:B-1----:R0:W1:Y:S06]  /*0250*/  @UP0 SYNCS.EXCH.64 URZ, [UR8+0x22800], UR4 ;  /* 0x02280004083f05b2 */ /* 0x00206c0008000100 */
[----:B------:R0:W3:Y:S02]  /*0260*/  @UP1 SYNCS.EXCH.64 URZ, [UR8+0x22820], UR6 ;  /* 0x02282006083f15b2 */ /* 0x0000e40008000100 */
        /* <DEDUP_REMOVED lines=17> */
[----:B------:R0:W0:Y:S01]  /*0380*/  SYNCS.EXCH.64 URZ, [UR8+0x22848], UR6 ;  /* 0x02284806083f75b2 */ /* 0x0000220008000100 */
[----:B------:R-:W-:Y:S01]  /*0390*/  NOP ;  /* 0x0000000000007918 */ /* 0x000fe20000000000 */
.L_x_7389:
        /* <DEDUP_REMOVED lines=22> */
.L_x_7390:
        /* <DEDUP_REMOVED lines=18> */
.L_x_7391:
        /* <DEDUP_REMOVED lines=22> */
.L_x_7392:
[----:B------:R-:W5:Y:S01]  /*0780*/  SHFL.IDX PT, R4, R0, RZ, 0x1f ;  /* 0x00001fff00047589 */ /* 0x000f6200000e0000 */
[----:B------:R-:W-:Y:S01]  /*0790*/  NOP ;  /* 0x0000000000007918 */ /* 0x000fe20000000000 */
[----:B------:R-:W0:Y:S01]  /*07a0*/  S2R R3, SR_CgaCtaId ;  /* 0x0000000000037919 */ /* 0x000e220000008800 */
        /* <DEDUP_REMOVED lines=20> */
.L_x_7393:
[----:B--2---:R-:W-:Y:S01]  /*08f0*/  ISETP.NE.AND P0, PT, R2, RZ, PT ;  /* 0x000000ff0200720c */ /* 0x004fe20003f05270 */
[----:B------:R-:W-:Y:S01]  /*0900*/  IMAD.MOV.U32 R2, RZ, RZ, 0x1 ;  /* 0x00000001ff027424 */ /* 0x000fe200078e00ff */
[----:B------:R-:W-:Y:S01]  /*0910*/  NOP ;  /* 0x0000000000007918 */ /* 0x000fe20000000000 */
[----:B------:R-:W-:Y:S01]  /*0920*/  ULDC.64 UR60, c[0x0][0x208] ;  /* 0x00008200003c7ab9 */ /* 0x000fe20000000a00 */
[----:B------:R-:W-:Y:S02]  /*0930*/  BSSY B8, `(.L_x_7394) ;  /* 0x0001f97000087945 */ /* 0x000fe40003800000 */
[----:B------:R-:W-:-:S05]  /*0940*/  SEL R2, R2, 0x2, !P0 ;  /* 0x0000000202027807 */ /* 0x000fca0004000000 */
[----:B------:R2:W-:Y:S01]  /*0950*/  STL [R1+0x20], R2 ;  /* 0x0000200201007387 */ /* 0x0005e20000100800 */
[----:B01-34-:R-:W-:Y:S06]  /*0960*/  BAR.SYNC.DEFER_BLOCKING 0x0 ;  /* 0x0000000000007b1d */ /* 0x01bfec0000010000 */
[----:B------:R-:W-:Y:S05]  /*0970*/  @!P0 BRA `(.L_x_7395) ;  /* 0x0000017c00108947 */ /* 0x000fea0003800000 */
.L_x_7396:
[----:B------:R-:W-:-:S08]  /*0980*/  NOP ;  /* 0x0000000000007918 */ /* 0x000fd00000000000 */
[----:B------:R-:W0:Y:S02]  /*0990*/  USETMAXREG.TRY_ALLOC.CTAPOOL UP0, 0xe8 ;  /* 0x000000e8000079c8 */ /* 0x000e240008000600 */
[----:B0-----:R-:W-:-:S13]  /*09a0*/  PLOP3.LUT P0, PT, PT, PT, UP0, 0x80, 0x0 ;  /* 0x000000000000781c */ /* 0x001fda0003f0f008 */
[----:B------:R-:W-:Y:S05]  /*09b0*/  @!P0 BRA `(.L_x_7396) ;  /* 0xfffffffc00f08947 */ /* 0x000fea000383ffff */
[----:B------:R-:W2:Y:S01]  /*09c0*/  S2R R0, SR_TID.X ;  /* 0x0000000000007919 */ /* 0x000ea20000002100 */
[----:B------:R-:W-:Y:S01]  /*09d0*/  MOV R18, 0x400 ;  /* 0x0000040000127802 */ /* 0x000fe20000000f00 */
[----:B------:R-:W-:Y:S01]  /*09e0*/  ULDC UR4, c[0x0][0xc3c] ;  /* 0x00030f0000047ab9 */ /* 0x000fe20000000800 */
[----:B--2---:R-:W-:Y:S02]  /*09f0*/  SHF.R.U32.HI R2, RZ, 0x7, R0 ;  /* 0x00000007ff027819 */ /* 0x004fe40000011600 */
[----:B------:R-:W0:Y:S01]  /*0a00*/  S2R R0, SR_CgaCtaId ;  /* 0x0000000000007919 */ /* 0x000e220000008800 */
[----:B------:R-:W-:Y:S06]  /*0a10*/  BAR.ARV 0x8, 0x180 ;  /* 0x0206000000007b1d */ /* 0x000fec0000002000 */
[----:B------:R-:W-:-:S13]  /*0a20*/  ISETP.NE.AND P0, PT, R2, 0x1, PT ;  /* 0x000000010200780c */ /* 0x000fda0003f05270 */
[----:B------:R-:W-:Y:S08]  /*0a30*/  @!P0 BAR.ARV 0x9, 0x100 ;  /* 0x0244000000008b1d */ /* 0x000ff00000002000 */
[----:B------:R-:W-:Y:S01]  /*0a40*/  BAR.SYNC.DEFER_BLOCKING 0x5, 0x180 ;  /* 0x0146000000007b1d */ /* 0x000fe20000010000 */
[----:B0-----:R-:W-:-:S05]  /*0a50*/  LEA R18, R0, R18, 0x18 ;  /* 0x0000001200127211 */ /* 0x001fca00078ec0ff */
[----:B------:R-:W0:Y:S02]  /*0a60*/  LDS.128 R168, [R18+0x228d0] ;  /* 0x0228d00012a87984 */ /* 0x000e240000000c00 */
[----:B------:R-:W-:Y:S06]  /*0a70*/  BAR.ARV 0x4, 0x180 ;  /* 0x0106000000007b1d */ /* 0x000fec0000002000 */
[----:B0-----:R-:W-:-:S13]  /*0a80*/  ISETP.GE.AND P0, PT, R171, UR4, PT ;  /* 0x00000004ab007c0c */ /* 0x001fda000bf06270 */
[----:B------:R-:W-:Y:S05]  /*0a90*/  @P0 BRA `(.L_x_7397) ;  /* 0x000001f800000947 */ /* 0x000fea0003800000 */
[----:B------:R-:W2:Y:S01]  /*0aa0*/  LDL R13, [R1+0x20] ;  /* 0x00002000010d7983 */ /* 0x000ea20000100800 */
[----:B------:R-:W0:Y:S02]  /*0ab0*/  S2R R0, SR_TID.X ;  /* 0x0000000000007919 */ /* 0x000e240000002100 */
[----:B0-----:R-:W-:-:S05]  /*0ac0*/  VIADD R12, R0, 0xffffff80 ;  /* 0xffffff80000c7836 */ /* 0x001fca0000000000 */
[----:B------:R-:W-:-:S04]  /*0ad0*/  SHF.R.S32.HI R0, RZ, 0x1f, R12 ;  /* 0x0000001fff007819 */ /* 0x000fc8000001140c */
[CC--:B------:R-:W-:Y:S02]  /*0ae0*/  LEA.HI R3, R0.reuse, R12.reuse, RZ, 0x4 ;  /* 0x0000000c00037211 */ /* 0x0c0fe400078f20ff */
[----:B------:R-:W-:Y:S02]  /*0af0*/  LEA.HI R2, R0, R12, RZ, 0x7 ;  /* 0x0000000c00027211 */ /* 0x000fe400078f38ff */
[----:B------:R-:W-:Y:S02]  /*0b00*/  SHF.R.S32.HI R6, RZ, 0x4, R3 ;  /* 0x00000004ff067819 */ /* 0x000fe40000011403 */
[----:B------:R-:W-:Y:S02]  /*0b10*/  LOP3.LUT R217, R2, 0xffffff80, RZ, 0xc0, !PT ;  /* 0xffffff8002d97812 */ /* 0x000fe400078ec0ff */
[----:B------:R-:W-:Y:S02]  /*0b20*/  LEA.HI R4, R3, R6, RZ, 0x1 ;  /* 0x0000000603047211 */ /* 0x000fe400078f08ff */
[----:B------:R-:W-:-:S02]  /*0b30*/  IADD3 R217, R12, -R217, RZ ;  /* 0x800000d90cd97210 */ /* 0x000fc40007ffe0ff */
[----:B------:R-:W-:Y:S02]  /*0b40*/  LOP3.LUT R5, R4, 0x1ffffffe, RZ, 0xc0, !PT ;  /* 0x1ffffffe04057812 */ /* 0x000fe400078ec0ff */
[----:B------:R-:W-:Y:S02]  /*0b50*/  LEA.HI R4, R0, R12, RZ, 0x5 ;  /* 0x0000000c00047211 */ /* 0x000fe400078f28ff */
[----:B------:R-:W-:Y:S02]  /*0b60*/  SHF.R.S32.HI R8, RZ, 0x1f, R217 ;  /* 0x0000001fff087819 */ /* 0x000fe400000114d9 */
[----:B------:R-:W-:Y:S02]  /*0b70*/  SHF.R.S32.HI R229, RZ, 0x7, R2 ;  /* 0x00000007ffe57819 */ /* 0x000fe40000011402 */
[----:B------:R-:W-:Y:S02]  /*0b80*/  LOP3.LUT R3, R3, 0x3fffff0, RZ, 0xc0, !PT ;  /* 0x03fffff003037812 */ /* 0x000fe400078ec0ff */
[----:B------:R-:W-:Y:S01]  /*0b90*/  SHF.L.U32 R4, R4, 0x5, RZ ;  /* 0x0000000504047819 */ /* 0x000fe200000006ff */
[----:B------:R-:W-:Y:S01]  /*0ba0*/  IMAD.IADD R5, R6, 0x1, -R5 ;  /* 0x0000000106057824 */ /* 0x000fe200078e0a05 */
[----:B------:R-:W-:-:S02]  /*0bb0*/  LEA.HI R7, R8, R217, RZ, 0x2 ;  /* 0x000000d908077211 */ /* 0x000fc400078f10ff */
[----:B------:R-:W-:Y:S01]  /*0bc0*/  LEA.HI R6, R2, R229, RZ, 0x1 ;  /* 0x000000e502067211 */ /* 0x000fe200078f08ff */
[----:B------:R-:W-:Y:S01]  /*0bd0*/  IMAD.IADD R2, R12, 0x1, -R3 ;  /* 0x000000010c027824 */ /* 0x000fe200078e0a03 */
[----:B------:R-:W-:Y:S02]  /*0be0*/  LOP3.LUT R203, R4, 0xfffffc00, RZ, 0xc0, !PT ;  /* 0xfffffc0004cb7812 */ /* 0x000fe400078ec0ff */
[----:B------:R-:W-:Y:S02]  /*0bf0*/  LOP3.LUT R4, R7, 0x7ffffffc, RZ, 0xc0, !PT ;  /* 0x7ffffffc07047812 */ /* 0x000fe400078ec0ff */
[-C--:B------:R-:W-:Y:S01]  /*0c00*/  LEA.HI R216, R0, R12.reuse, RZ, 0x3 ;  /* 0x0000000c00d87211 */ /* 0x080fe200078f18ff */
[----:B------:R-:W-:Y:S01]  /*0c10*/  IMAD R2, R2, 0x40, R203 ;  /* 0x0000004002027824 */ /* 0x000fe200078e02cb */
[----:B------:R-:W-:Y:S01]  /*0c20*/  LEA.HI R0, R0, R12, RZ, 0x2 ;  /* 0x0000000c00007211 */ /* 0x000fe200078f10ff */
[----:B------:R-:W-:Y:S01]  /*0c30*/  IMAD.MOV.U32 R11, RZ, RZ, -0x2 ;  /* 0xfffffffeff0b7424 */ /* 0x000fe200078e00ff */
[--C-:B------:R-:W-:Y:S01]  /*0c40*/  SHF.R.S32.HI R9, RZ, 0x2, R7.reuse ;  /* 0x00000002ff097819 */ /* 0x100fe20000011407 */
[----:B------:R-:W-:Y:S01]  /*0c50*/  IMAD.IADD R4, R217, 0x1, -R4 ;  /* 0x00000001d9047824 */ /* 0x000fe200078e0a04 */
[----:B------:R-:W-:Y:S01]  /*0c60*/  SHF.R.S32.HI R10, RZ, 0x1f, R7 ;  /* 0x0000001fff0a7819 */ /* 0x000fe20000011407 */
[----:B------:R-:W-:Y:S01]  /*0c70*/  IMAD R3, R5, 0x8, R2 ;  /* 0x0000000805037824 */ /* 0x000fe200078e0202 */
[----:B------:R-:W-:Y:S01]  /*0c80*/  SHF.R.S32.HI R194, RZ, 0x2, R0 ;  /* 0x00000002ffc27819 */ /* 0x000fe20000011400 */
[----:B------:R-:W-:Y:S01]  /*0c90*/  IMAD R2, R4, R11, 0xa0 ;  /* 0x000000a004027424 */ /* 0x000fe200078e020b */
[----:B------:R-:W-:-:S02]  /*0ca0*/  LEA.HI R10, R10, R9, RZ, 0x3 ;  /* 0x000000090a0a7211 */ /* 0x000fc400078f18ff */
[----:B------:R0:W-:Y:S01]  /*0cb0*/  STL [R1+0x14], R3 ;  /* 0x0000140301007387 */ /* 0x0001e20000100800 */
[----:B------:R-:W-:Y:S01]  /*0cc0*/  VIADD R221, R194, 0x40 ;  /* 0x00000040c2dd7836 */ /* 0x000fe20000000000 */
[----:B------:R-:W-:Y:S02]  /*0cd0*/  LOP3.LUT R10, R10, 0xfffffff8, RZ, 0xc0, !PT ;  /* 0xfffffff80a0a7812 */ /* 0x000fe400078ec0ff */
[----:B------:R-:W-:Y:S01]  /*0ce0*/  LOP3.LUT R228, R0, 0xfffffffc, RZ, 0xc0, !PT ;  /* 0xfffffffc00e47812 */ /* 0x000fe200078ec0ff */
[----:B------:R1:W-:Y:S01]  /*0cf0*/  STL [R1+0x10], R2 ;  /* 0x0000100201007387 */ /* 0x0003e20000100800 */
[----:B------:R-:W-:Y:S02]  /*0d00*/  LOP3.LUT R209, R216, 0xfffffff8, RZ, 0xc0, !PT ;  /* 0xfffffff8d8d17812 */ /* 0x000fe400078ec0ff */
[----:B0-----:R-:W-:Y:S02]  /*0d10*/  SHF.R.S32.HI R3, RZ, 0x1f, R0 ;  /* 0x0000001fff037819 */ /* 0x001fe40000011400 */
[----:B------:R-:W-:-:S02]  /*0d20*/  LEA.HI R8, R8, R217, RZ, 0x5 ;  /* 0x000000d908087211 */ /* 0x000fc400078f28ff */
[----:B------:R-:W-:Y:S02]  /*0d30*/  LEA.HI R3, R3, R194, RZ, 0x3 ;  /* 0x000000c203037211 */ /* 0x000fe400078f18ff */
[----:B-1----:R-:W-:Y:S01]  /*0d40*/  SHF.R.S32.HI R2, RZ, 0x1f, R221 ;  /* 0x0000001fff027819 */ /* 0x002fe200000114dd */
[----:B------:R-:W-:Y:S01]  /*0d50*/  IMAD.IADD R9, R9, 0x1, -R10 ;  /* 0x0000000109097824 */ /* 0x000fe200078e0a0a */
[C---:B------:R-:W-:Y:S01]  /*0d60*/  IADD3 R228, R12.reuse, -R228, RZ ;  /* 0x800000e40ce47210 */ /* 0x040fe20007ffe0ff */
[----:B------:R-:W-:Y:S01]  /*0d70*/  IMAD.IADD R209, R12, 0x1, -R209 ;  /* 0x000000010cd17824 */ /* 0x000fe200078e0ad1 */
[----:B------:R-:W-:Y:S01]  /*0d80*/  SHF.R.S32.HI R8, RZ, 0x5, R8 ;  /* 0x00000005ff087819 */ /* 0x000fe20000011408 */
[----:B------:R-:W-:Y:S01]  /*0d90*/  IMAD.SHL.U32 R200, R221, 0x80, RZ ;  /* 0x00000080ddc87824 */ /* 0x000fe200078e00ff */
[----:B------:R-:W-:Y:S02]  /*0da0*/  LOP3.LUT R6, R6, 0x3fffffe, RZ, 0xc0, !PT ;  /* 0x03fffffe06067812 */ /* 0x000fe400078ec0ff */
[----:B------:R-:W-:-:S02]  /*0db0*/  LEA.HI R2, R2, R221, RZ, 0x3 ;  /* 0x000000dd02027211 */ /* 0x000fc400078f18ff */
[----:B------:R-:W-:Y:S02]  /*0dc0*/  LOP3.LUT R3, R3, 0xfffffff8, RZ, 0xc0, !PT ;  /* 0xfffffff803037812 */ /* 0x000fe400078ec0ff */
[----:B------:R-:W-:Y:S01]  /*0dd0*/  LEA.HI R0, R228, R228, RZ, 0x1 ;  /* 0x000000e4e4007211 */ /* 0x000fe200078f08ff */
[----:B------:R-:W-:Y:S01]  /*0de0*/  IMAD.SHL.U32 R202, R209, 0x8, RZ ;  /* 0x00000008d1ca7824 */ /* 0x000fe200078e00ff */
[----:B------:R-:W-:Y:S01]  /*0df0*/  LEA R9, R8, R9, 0x4 ;  /* 0x0000000908097211 */ /* 0x000fe200078e20ff */
[----:B------:R-:W-:Y:S01]  /*0e00*/  IMAD.IADD R6, R229, 0x1, -R6 ;  /* 0x00000001e5067824 */ /* 0x000fe200078e0a06 */
[----:B------:R-:W-:Y:S01]  /*0e10*/  IADD3 R204, R194, -R3, RZ ;  /* 0x80000003c2cc7210 */ /* 0x000fe20007ffe0ff */
[----:B------:R-:W-:Y:S01]  /*0e20*/  IMAD.SHL.U32 R2, R2, 0x80, RZ ;  /* 0x0000008002027824 */ /* 0x000fe200078e00ff */
[----:B------:R-:W-:Y:S02]  /*0e30*/  SHF.L.U32 R16, R228, 0x4, RZ ;  /* 0x00000004e4107819 */ /* 0x000fe400000006ff */
[----:B------:R-:W-:-:S02]  /*0e40*/  LOP3.LUT R3, R0, 0x1ffffffe, RZ, 0xc0, !PT ;  /* 0x1ffffffe00037812 */ /* 0x000fc400078ec0ff */
[----:B------:R-:W-:Y:S01]  /*0e50*/  LOP3.LUT R200, R200, 0x380, RZ, 0xc0, !PT ;  /* 0x00000380c8c87812 */ /* 0x000fe200078ec0ff */
[----:B------:R-:W-:Y:S01]  /*0e60*/  IMAD R5, R6, 0x40, R9 ;  /* 0x0000004006057824 */ /* 0x000fe200078e0209 */
[----:B------:R-:W-:Y:S01]  /*0e70*/  SHF.R.S32.HI R0, RZ, 0x1f, R202 ;  /* 0x0000001fff007819 */ /* 0x000fe200000114ca */
[----:B------:R-:W-:Y:S01]  /*0e80*/  VIADD R208, R202, 0x40 ;  /* 0x00000040cad07836 */ /* 0x000fe20000000000 */
[----:B------:R-:W-:Y:S01]  /*0e90*/  SHF.R.U32.HI R6, RZ, 0x3, R200 ;  /* 0x00000003ff067819 */ /* 0x000fe200000116c8 */
[----:B------:R-:W-:Y:S01]  /*0ea0*/  IMAD.IADD R3, R228, 0x1, -R3 ;  /* 0x00000001e4037824 */ /* 0x000fe200078e0a03 */
[----:B------:R-:W-:Y:S02]  /*0eb0*/  LOP3.LUT R0, R200, 0x70, R16, 0xf8, !PT ;  /* 0x00000070c8007812 */ /* 0x000fe400078ef810 */
[----:B------:R-:W-:-:S04]  /*0ec0*/  LOP3.LUT R205, R2, 0xfffffc00, RZ, 0xc0, !PT ;  /* 0xfffffc0002cd7812 */ /* 0x000fc800078ec0ff */
[----:B------:R-:W-:Y:S02]  /*0ed0*/  LOP3.LUT R219, R205, R0, R6, 0xf6, !PT ;  /* 0x00000000cddb7212 */ /* 0x000fe400078ef606 */
[----:B------:R-:W-:Y:S02]  /*0ee0*/  SHF.R.S32.HI R0, RZ, 0x1f, R208 ;  /* 0x0000001fff007819 */ /* 0x000fe400000114d0 */
[----:B------:R-:W-:Y:S01]  /*0ef0*/  LEA R0, R3, R5, 0x3 ;  /* 0x0000000503007211 */ /* 0x000fe200078e18ff */
[----:B------:R0:W-:Y:S01]  /*0f00*/  STL [R1+0x8], R5 ;  /* 0x0000080501007387 */ /* 0x0001e20000100800 */
[----:B------:R-:W-:-:S03]  /*0f10*/  VIADD R227, R194, 0x80 ;  /* 0x00000080c2e37836 */ /* 0x000fc60000000000 */
[----:B------:R0:W-:Y:S02]  /*0f20*/  STL [R1+0xc], R0 ;  /* 0x00000c0001007387 */ /* 0x0001e40000100800 */
[----:B------:R-:W-:Y:S01]  /*0f30*/  SHF.R.S32.HI R4, RZ, 0x1f, R227 ;  /* 0x0000001fff047819 */ /* 0x000fe200000114e3 */
[----:B------:R-:W-:-:S03]  /*0f40*/  IMAD.SHL.U32 R22, R228, 0x8, RZ ;  /* 0x00000008e4167824 */ /* 0x000fc600078e00ff */
[----:B------:R-:W-:Y:S01]  /*0f50*/  LEA.HI R4, R4, R227, RZ, 0x3 ;  /* 0x000000e304047211 */ /* 0x000fe200078f18ff */
[----:B------:R-:W-:Y:S01]  /*0f60*/  IMAD.SHL.U32 R201, R227, 0x80, RZ ;  /* 0x00000080e3c97824 */ /* 0x000fe200078e00ff */
[----:B------:R-:W-:Y:S01]  /*0f70*/  IADD3 R195, R22, 0x20, RZ ;  /* 0x0000002016c37810 */ /* 0x000fe20007ffe0ff */
[----:B------:R-:W-:Y:S02]  /*0f80*/  VIADD R19, R16, 0x40 ;  /* 0x0000004010137836 */ /* 0x000fe40000000000 */
[----:B------:R-:W-:Y:S01]  /*0f90*/  IMAD.SHL.U32 R4, R4, 0x80, RZ ;  /* 0x0000008004047824 */ /* 0x000fe200078e00ff */
[----:B------:R-:W-:Y:S01]  /*0fa0*/  MOV R213, RZ ;  /* 0x000000ff00d57202 */ /* 0x000fe20000000f00 */
[----:B------:R-:W-:Y:S01]  /*0fb0*/  IMAD.MOV.U32 R192, RZ, RZ, RZ ;  /* 0x000000ffffc07224 */ /* 0x000fe200078e00ff */
[----:B------:R-:W-:Y:S01]  /*0fc0*/  CS2R R196, SRZ ;  /* 0x0000000000c47805 */ /* 0x000fe2000001ff00 */
[----:B------:R-:W-:Y:S01]  /*0fd0*/  IMAD.MOV.U32 R199, RZ, RZ, RZ ;  /* 0x000000ffffc77224 */ /* 0x000fe200078e00ff */
[----:B------:R-:W-:Y:S01]  /*0fe0*/  SHF.R.S32.HI R216, RZ, 0x3, R216 ;  /* 0x00000003ffd87819 */ /* 0x000fe200000114d8 */
[----:B------:R-:W-:Y:S01]  /*0ff0*/  IMAD.IADD R219, R18, 0x1, R219 ;  /* 0x0000000112db7824 */ /* 0x000fe200078e02db */
[----:B------:R-:W-:-:S02]  /*1000*/  LOP3.LUT R201, R201, 0x380, RZ, 0xc0, !PT ;  /* 0x00000380c9c97812 */ /* 0x000fc400078ec0ff */
[----:B------:R-:W-:Y:S02]  /*1010*/  SHF.R.S32.HI R17, RZ, 0x1f, R16 ;  /* 0x0000001fff117819 */ /* 0x000fe40000011410 */
[----:B------:R-:W-:Y:S02]  /*1020*/  SHF.R.S32.HI R193, RZ, 0x1f, R19 ;  /* 0x0000001fffc17819 */ /* 0x000fe40000011413 */
[----:B------:R-:W-:Y:S02]  /*1030*/  SHF.R.S32.HI R218, RZ, 0x1f, R195 ;  /* 0x0000001fffda7819 */ /* 0x000fe400000114c3 */
[----:B------:R-:W-:Y:S02]  /*1040*/  LOP3.LUT R206, R4, 0xfffffc00, RZ, 0xc0, !PT ;  /* 0xfffffc0004ce7812 */ /* 0x000fe400078ec0ff */
[----:B0-2---:R-:W-:-:S07]  /*1050*/  LOP3.LUT R198, R13, 0x1, RZ, 0xfc, !PT ;  /* 0x000000010dc67812 */ /* 0x005fce00078efcff */
.L_x_7561:
[----:B0--3--:R-:W0:Y:S02]  /*1060*/  LDC.64 R2, c[0x0][0xc88] ;  /* 0x00032200ff027b82 */ /* 0x009e240000000a00 */
        /* <DEDUP_REMOVED lines=8> */
[----:B------:R-:W-:Y:S01]  /*10f0*/  ISETP.NE.U32.AND P0, PT, RZ, UR6, PT ;  /* 0x00000006ff007c0c */ /* 0x000fe2000bf05070 */
[----:B------:R-:W-:Y:S01]  /*1100*/  IMAD.MOV.U32 R87, RZ, RZ, RZ ;  /* 0x000000ffff577224 */ /* 0x000fe200078e00ff */
[----:B------:R-:W-:-:S02]  /*1110*/  ISETP.NE.AND.EX P1, PT, RZ, UR5, PT, P1 ;  /* 0x00000005ff007c0c */ /* 0x000fc4000bf25310 */
[----:B------:R-:W-:Y:S02]  /*1120*/  ISETP.NE.AND.EX P0, PT, RZ, UR7, PT, P0 ;  /* 0x00000007ff007c0c */ /* 0x000fe4000bf05300 */
[----:B--2---:R-:W-:Y:S01]  /*1130*/  SHF.R.S32.HI R214, RZ, 0x1f, R207 ;  /* 0x0000001fffd67819 */ /* 0x004fe200000114cf */
[----:B------:R-:W-:-:S08]  /*1140*/  IMAD.SHL.U32 R211, R207, 0x4, RZ ;  /* 0x00000004cfd37824 */ /* 0x000fd000078e00ff */
[C---:B------:R-:W-:Y:S02]  /*1150*/  @P1 LEA R4, P2, R207.reuse, UR4, 0x2 ;  /* 0x00000004cf041c11 */ /* 0x040fe4000f8410ff */
[C-C-:B------:R-:W-:Y:S02]  /*1160*/  SHF.L.U64.HI R212, R207.reuse, 0x2, R214.reuse ;  /* 0x00000002cfd47819 */ /* 0x140fe400000102d6 */
[----:B----4-:R-:W-:Y:S02]  /*1170*/  @P1 LEA.HI.X R5, R207, UR5, R214, 0x2, P2 ;  /* 0x00000005cf051c11 */ /* 0x010fe400090f14d6 */
[----:B------:R-:W-:Y:S01]  /*1180*/  ISETP.NE.U32.AND P2, PT, RZ, UR8, PT ;  /* 0x00000008ff007c0c */ /* 0x000fe2000bf45070 */
[----:B------:R-:W-:Y:S01]  /*1190*/  ULDC UR4, c[0x0][0x288] ;  /* 0x0000a20000047ab9 */ /* 0x000fe20000000800 */
[----:B------:R-:W-:Y:S01]  /*11a0*/  IADD3 R6, P3, R211, UR6, RZ ;  /* 0x00000006d3067c10 */ /* 0x000fe2000ff7e0ff */
[----:B------:R0:W5:Y:S01]  /*11b0*/  @P1 LDG.E R9, desc[UR60][R4.64] ;  /* 0x0000003c04091981 */ /* 0x000162000c1e1900 */
[----:B------:R-:W-:-:S02]  /*11c0*/  ISETP.NE.AND.EX P2, PT, RZ, UR9, PT, P2 ;  /* 0x00000009ff007c0c */ /* 0x000fc4000bf45320 */
[----:B------:R-:W-:Y:S01]  /*11d0*/  MOV R25, UR4 ;  /* 0x0000000400197c02 */ /* 0x000fe20008000f00 */
[----:B------:R-:W-:Y:S01]  /*11e0*/  ULDC.64 UR4, c[0x0][0x418] ;  /* 0x0001060000047ab9 */ /* 0x000fe20000000a00 */
[----:B------:R-:W-:-:S05]  /*11f0*/  IADD3.X R7, R212, UR7, RZ, P3, !PT ;  /* 0x00000007d4077c10 */ /* 0x000fca0009ffe4ff */
[----:B------:R0:W5:Y:S04]  /*1200*/  @P0 LDG.E R87, desc[UR60][R6.64] ;  /* 0x0000003c06570981 */ /* 0x000168000c1e1900 */
[----:B------:R-:W-:-:S04]  /*1210*/  @P2 IADD3 R2, P1, R211, UR8, RZ ;  /* 0x00000008d3022c10 */ /* 0x000fc8000ff3e0ff */
        /* <DEDUP_REMOVED lines=10> */
[----:B------:R-:W-:Y:S02]  /*12c0*/  IMAD.U32 R28, RZ, RZ, UR4 ;  /* 0x00000004ff1c7e24 */ /* 0x000fe4000f8e00ff */
[----:B------:R-:W-:Y:S01]  /*12d0*/  IMAD.MOV.U32 R27, RZ, RZ, R207 ;  /* 0x000000ffff1b7224 */ /* 0x000fe200078e00cf */
        /* <DEDUP_REMOVED lines=10> */
.L_x_7398:
[----:B------:R-:W-:Y:S01]  /*1380*/  ULDC.64 UR4, c[0x0][0xa20] ;  /* 0x0002880000047ab9 */ /* 0x000fe20000000a00 */
[----:B------:R-:W-:Y:S01]  /*1390*/  IMAD.MOV.U32 R215, RZ, RZ, R169 ;  /* 0x000000ffffd77224 */ /* 0x000fe200078e00a9 */
[----:B------:R-:W-:Y:S01]  /*13a0*/  ISETP.NE.U32.AND P1, PT, RZ, UR4, PT ;  /* 0x00000004ff007c0c */ /* 0x000fe2000bf25070 */
[----:B------:R-:W-:-:S03]  /*13b0*/  IMAD.MOV.U32 R210, RZ, RZ, R170 ;  /* 0x000000ffffd27224 */ /* 0x000fc600078e00aa */
[----:B------:R-:W-:-:S13]  /*13c0*/  ISETP.NE.AND.EX P1, PT, RZ, UR5, PT, P1 ;  /* 0x00000005ff007c0c */ /* 0x000fda000bf25310 */
[----:B------:R-:W-:Y:S05]  /*13d0*/  @!P1 BRA `(.L_x_7399) ;  /* 0x0000000000109947 */ /* 0x000fea0003800000 */
[----:B------:R-:W-:-:S04]  /*13e0*/  IADD3 R2, P0, R211, UR4, RZ ;  /* 0x00000004d3027c10 */ /* 0x000fc8000ff1e0ff */
[----:B------:R-:W-:-:S05]  /*13f0*/  IADD3.X R3, R212, UR5, RZ, P0, !PT ;  /* 0x00000005d4037c10 */ /* 0x000fca00087fe4ff */
[----:B------:R0:W5:Y:S01]  /*1400*/  LDG.E R28, desc[UR60][R2.64] ;  /* 0x0000003c021c7981 */ /* 0x000162000c1e1900 */
[----:B------:R-:W-:Y:S05]  /*1410*/  BRA `(.L_x_7400) ;  /* 0x0000000000107947 */ /* 0x000fea0003800000 */
.L_x_7399:
[----:B------:R-:W-:Y:S05]  /*1420*/  @!P0 BRA `(.L_x_7400) ;  /* 0x00000000000c8947 */ /* 0x000fea0003800000 */
[----:B------:R-:W2:Y:S04]  /*1430*/  LDG.E R3, desc[UR60][R6.64] ;  /* 0x0000003c06037981 */ /* 0x000ea8000c1e1900 */
[----:B------:R-:W2:Y:S02]  /*1440*/  LDG.E R28, desc[UR60][R6.64+0x4] ;  /* 0x0000043c061c7981 */ /* 0x000ea4000c1e1900 */
[----:B--2---:R-:W-:-:S07]  /*1450*/  IMAD.IADD R28, R28, 0x1, -R3 ;  /* 0x000000011c1c7824 */ /* 0x004fce00078e0a03 */
.L_x_7400:
        /* <DEDUP_REMOVED lines=8> */
[----:B------:R0:W2:Y:S01]  /*14e0*/  @P0 LDG.E R7, desc[UR60][R2.64+0x4] ;  /* 0x0000043c02070981 */ /* 0x0000a2000c1e1900 */
[----:B------:R-:W-:Y:S02]  /*14f0*/  ISETP.NE.U32.AND P1, PT, RZ, UR4, PT ;  /* 0x00000004ff007c0c */ /* 0x000fe4000bf25070 */
[----:B------:R-:W-:Y:S02]  /*1500*/  MOV R24, R28 ;  /* 0x0000001c00187202 */ /* 0x000fe40000000f00 */
[----:B------:R-:W-:Y:S01]  /*1510*/  ISETP.NE.AND.EX P1, PT, RZ, UR5, PT, P1 ;  /* 0x00000005ff007c0c */ /* 0x000fe2000bf25310 */
[----:B0-----:R-:W-:-:S12]  /*1520*/  IMAD.MOV R2, RZ, RZ, -R9 ;  /* 0x000000ffff027224 */ /* 0x001fd800078e0a09 */
[----:B------:R-:W-:-:S04]  /*1530*/  @P1 IADD3 R4, P2, R211, UR4, RZ ;  /* 0x00000004d3041c10 */ /* 0x000fc8000ff5e0ff */
[----:B------:R-:W-:Y:S02]  /*1540*/  @P1 IADD3.X R5, R212, UR5, RZ, P2, !PT ;  /* 0x00000005d4051c10 */ /* 0x000fe400097fe4ff */
[----:B------:R-:W-:-:S03]  /*1550*/  VIMNMX R2, RZ, R2, !PT ;  /* 0x00000002ff027248 */ /* 0x000fc60007fe0100 */
[----:B------:R0:W5:Y:S01]  /*1560*/  @P1 LDG.E R24, desc[UR60][R4.64] ;  /* 0x0000003c04181981 */ /* 0x000162000c1e1900 */
[----:B--2---:R-:W-:-:S04]  /*1570*/  @P0 IMAD.IADD R48, R7, 0x1, -R0 ;  /* 0x0000000107300824 */ /* 0x004fc800078e0a00 */
[----:B------:R-:W-:-:S05]  /*1580*/  IMAD.IADD R72, R9, 0x1, R48 ;  /* 0x0000000109487824 */ /* 0x000fca00078e0230 */
[----:B------:R-:W-:-:S05]  /*1590*/  IADD3 R0, R72, 0x9f, RZ ;  /* 0x0000009f48007810 */ /* 0x000fca0007ffe0ff */
[----:B------:R-:W-:-:S05]  /*15a0*/  IMAD.HI R0, R0, 0x66666667, RZ ;  /* 0x6666666700007827 */ /* 0x000fca00078e02ff */
[----:B------:R-:W-:-:S04]  /*15b0*/  SHF.R.U32.HI R3, RZ, 0x1f, R0 ;  /* 0x0000001fff037819 */ /* 0x000fc80000011600 */
[----:B------:R-:W-:-:S05]  /*15c0*/  LEA.HI.SX32 R120, R0, R3, 0x1a ;  /* 0x0000000300787211 */ /* 0x000fca00078fd2ff */
[----:B------:R-:W-:-:S05]  /*15d0*/  IMAD R3, R120, 0xa0, -R9 ;  /* 0x000000a078037824 */ /* 0x000fca00078e0a09 */
[----:B0-----:R-:W-:-:S04]  /*15e0*/  VIMNMX R5, R3, R48, PT ;  /* 0x0000003003057248 */ /* 0x001fc80003fe0100 */
        /* <DEDUP_REMOVED lines=31> */
.L_x_7403:
[----:B------:R-:W-:Y:S05]  /*17e0*/  BSYNC B6 ;  /* 0x0000000000067941 */ /* 0x000fea0003800000 */
.L_x_7402:
        /* <DEDUP_REMOVED lines=20> */
.L_x_7405:
[----:B------:R-:W-:Y:S05]  /*1930*/  BSYNC B6 ;  /* 0x0000000000067941 */ /* 0x000fea0003800000 */
.L_x_7404:
[----:B------:R-:W-:Y:S01]  /*1940*/  ULDC.64 UR4, c[0x0][0x9f8] ;  /* 0x00027e0000047ab9 */ /* 0x000fe20000000a00 */
[----:B------:R-:W0:Y:S01]  /*1950*/  LDC.64 R52, c[0x0][0x3f8] ;  /* 0x0000fe00ff347b82 */ /* 0x000e220000000a00 */
[----:B------:R-:W-:-:S04]  /*1960*/  ISETP.NE.U32.AND P0, PT, RZ, UR4, PT ;  /* 0x00000004ff007c0c */ /* 0x000fc8000bf05070 */
[----:B------:R-:W-:-:S03]  /*1970*/  ISETP.NE.AND.EX P0, PT, RZ, UR5, PT, P0 ;  /* 0x00000005ff007c0c */ /* 0x000fc6000bf05300 */
[----:B------:R-:W1:Y:S08]  /*1980*/  LDC.64 R58, c[0x0][0x408] ;  /* 0x00010200ff3a7b82 */ /* 0x000e700000000a00 */
[----:B------:R-:W2:Y:S02]  /*1990*/  LDC R71, c[0x0][0x3f4] ;  /* 0x0000fd00ff477b82 */ /* 0x000ea40000000800 */
[----:B------:R-:W-:-:S04]  /*19a0*/  @P0 IADD3 R4, P1, R211, UR4, RZ ;  /* 0x00000004d3040c10 */ /* 0x000fc8000ff3e0ff */
[----:B------:R-:W-:-:S05]  /*19b0*/  @P0 IADD3.X R5, R212, UR5, RZ, P1, !PT ;  /* 0x00000005d4050c10 */ /* 0x000fca0008ffe4ff */
[----:B------:R3:W4:Y:S01]  /*19c0*/  @P0 LDG.E R27, desc[UR60][R4.64] ;  /* 0x0000003c041b0981 */ /* 0x000722000c1e1900 */
[----:B------:R-:W-:Y:S01]  /*19d0*/  SHF.R.S32.HI R3, RZ, 0x1f, R194 ;  /* 0x0000001fff037819 */ /* 0x000fe200000114c2 */
[----:B------:R-:W-:Y:S01]  /*19e0*/  IMAD.SHL.U32 R82, R204, 0x80, RZ ;  /* 0x00000080cc527824 */ /* 0x000fe200078e00ff */
[----:B------:R-:W-:Y:S01]  /*19f0*/  SHF.R.S32.HI R23, RZ, 0x1f, R22 ;  /* 0x0000001fff177819 */ /* 0x000fe20000011416 */
[----:B------:R-:W2:Y:S01]  /*1a00*/  S2R R30, SR_TID.X ;  /* 0x00000000001e7919 */ /* 0x000ea20000002100 */
[-C--:B0-----:R-:W-:Y:S01]  /*1a10*/  IMAD.WIDE.U32 R8, R194, R52.reuse, R16 ;  /* 0x00000034c2087225 */ /* 0x081fe200078e0010 */
[----:B------:R-:W-:Y:S02]  /*1a20*/  SHF.R.U32.HI R77, RZ, 0x3, R201 ;  /* 0x00000003ff4d7819 */ /* 0x000fe400000116c9 */
[----:B------:R-:W-:Y:S01]  /*1a30*/  LOP3.LUT R82, R82, 0x380, RZ, 0xc0, !PT ;  /* 0x0000038052527812 */ /* 0x000fe200078ec0ff */
[C---:B------:R-:W-:Y:S01]  /*1a40*/  IMAD R0, R3.reuse, R52, RZ ;  /* 0x0000003403007224 */ /* 0x040fe200078e02ff */
[----:B------:R-:W-:Y:S01]  /*1a50*/  SHF.L.U64.HI R86, R52, 0x6, R53 ;  /* 0x0000000634567819 */ /* 0x000fe20000010235 */
[-C--:B-1----:R-:W-:Y:S01]  /*1a60*/  IMAD R3, R3, R58.reuse, RZ ;  /* 0x0000003a03037224 */ /* 0x082fe200078e02ff */
[----:B------:R-:W-:Y:S01]  /*1a70*/  SHF.R.U32.HI R76, RZ, 0x3, R82 ;  /* 0x00000003ff4c7819 */ /* 0x000fe20000011652 */
[----:B---3--:R-:W-:Y:S01]  /*1a80*/  IMAD.WIDE.U32 R4, R194, R58, R22 ;  /* 0x0000003ac2047225 */ /* 0x008fe200078e0016 */
[----:B--2---:R-:W-:-:S02]  /*1a90*/  ISETP.GE.AND P0, PT, R16, R71, PT ;  /* 0x000000471000720c */ /* 0x004fc40003f06270 */
[----:B------:R-:W-:Y:S01]  /*1aa0*/  SHF.L.U64.HI R85, R52, 0x7, R53 ;  /* 0x0000000734557819 */ /* 0x000fe20000010235 */
[C---:B------:R-:W-:Y:S01]  /*1ab0*/  IMAD R15, R194.reuse, R59, R3 ;  /* 0x0000003bc20f7224 */ /* 0x040fe200078e0203 */
[----:B------:R-:W-:Y:S01]  /*1ac0*/  SEL R3, R71, RZ, P0 ;  /* 0x000000ff47037207 */ /* 0x000fe20000000000 */
[----:B------:R-:W-:Y:S01]  /*1ad0*/  IMAD R13, R194, R53, R0 ;  /* 0x00000035c20d7224 */ /* 0x000fe200078e0200 */
[----:B------:R-:W-:Y:S01]  /*1ae0*/  SHF.L.U32 R83, R52, 0x7, RZ ;  /* 0x0000000734537819 */ /* 0x000fe200000006ff */
[----:B------:R-:W-:Y:S01]  /*1af0*/  IMAD.WIDE.U32 R6, R194, R52, R22 ;  /* 0x00000034c2067225 */ /* 0x000fe200078e0016 */
[----:B------:R-:W-:Y:S02]  /*1b00*/  IADD3 R5, R5, R15, RZ ;  /* 0x0000000f05057210 */ /* 0x000fe40007ffe0ff */
[----:B------:R-:W-:Y:S01]  /*1b10*/  SHF.L.U64.HI R81, R58, 0x6, R59 ;  /* 0x000000063a517819 */ /* 0x000fe2000001023b */
[----:B------:R-:W-:Y:S01]  /*1b20*/  IMAD.IADD R3, R16, 0x1, R3 ;  /* 0x0000000110037824 */ /* 0x000fe200078e0203 */
[----:B------:R-:W-:Y:S01]  /*1b30*/  SHF.L.U64.HI R80, R58, 0x7, R59 ;  /* 0x000000073a507819 */ /* 0x000fe2000001023b */
[----:B------:R-:W-:Y:S01]  /*1b40*/  IMAD.IADD R7, R7, 0x1, R13 ;  /* 0x0000000107077824 */ /* 0x000fe200078e020d */
[----:B------:R-:W-:Y:S01]  /*1b50*/  LOP3.LUT P1, RZ, R204, 0x4, RZ, 0xc0, !PT ;  /* 0x00000004ccff7812 */ /* 0x000fe2000782c0ff */
[----:B------:R-:W-:Y:S01]  /*1b60*/  IMAD.IADD R9, R13, 0x1, R9 ;  /* 0x000000010d097824 */ /* 0x000fe200078e0209 */
[----:B------:R-:W-:Y:S01]  /*1b70*/  SHF.R.S32.HI R0, RZ, 0x1f, R3 ;  /* 0x0000001fff007819 */ /* 0x000fe20000011403 */
[----:B-----5:R-:W-:Y:S01]  /*1b80*/  IMAD.WIDE.U32 R54, R24, R58, R4 ;  /* 0x0000003a18367225 */ /* 0x020fe200078e0004 */
[----:B------:R-:W-:-:S02]  /*1b90*/  SHF.R.S32.HI R13, RZ, 0x1f, R24 ;  /* 0x0000001fff0d7819 */ /* 0x000fc40000011418 */
[--C-:B------:R-:W-:Y:S01]  /*1ba0*/  LOP3.LUT R5, R82, 0x30, R16.reuse, 0xf8, !PT ;  /* 0x0000003052057812 */ /* 0x100fe200078ef810 */
[----:B------:R-:W-:Y:S01]  /*1bb0*/  IMAD.WIDE.U32 R10, R194, R58, R16 ;  /* 0x0000003ac20a7225 */ /* 0x000fe200078e0010 */
[----:B------:R-:W-:Y:S02]  /*1bc0*/  SHF.R.U32.HI R30, RZ, 0x7, R30 ;  /* 0x00000007ff1e7819 */ /* 0x000fe4000001161e */
[----:B------:R-:W-:Y:S01]  /*1bd0*/  LEA.HI R3, R0, R3, RZ, 0x4 ;  /* 0x0000000300037211 */ /* 0x000fe200078f20ff */
[-C--:B------:R-:W-:Y:S01]  /*1be0*/  IMAD R0, R13, R52.reuse, RZ ;  /* 0x000000340d007224 */ /* 0x080fe200078e02ff */
[----:B------:R-:W-:Y:S01]  /*1bf0*/  ISETP.NE.AND P6, PT, R30, 0x1, PT ;  /* 0x000000011e00780c */ /* 0x000fe20003fc5270 */
[----:B------:R-:W-:Y:S01]  /*1c00*/  IMAD.WIDE.U32 R20, R24, R52, R6 ;  /* 0x0000003418147225 */ /* 0x000fe200078e0006 */
[----:B------:R-:W-:Y:S02]  /*1c10*/  LOP3.LUT R68, R5, R76, RZ, 0x3c, !PT ;  /* 0x0000004c05447212 */ /* 0x000fe400078e3cff */
[--C-:B------:R-:W-:Y:S01]  /*1c20*/  LOP3.LUT R5, R82, 0x70, R3.reuse, 0xf8, !PT ;  /* 0x0000007052057812 */ /* 0x100fe200078ef803 */
[----:B------:R-:W-:Y:S01]  /*1c30*/  VIADD R74, R30, 0x8 ;  /* 0x000000081e4a7836 */ /* 0x000fe20000000000 */
[----:B------:R-:W-:Y:S01]  /*1c40*/  LOP3.LUT R4, R200, 0x70, R3, 0xf8, !PT ;  /* 0x00000070c8047812 */ /* 0x000fe200078ef803 */
[----:B------:R-:W-:Y:S01]  /*1c50*/  IMAD.IADD R11, R15, 0x1, R11 ;  /* 0x000000010f0b7824 */ /* 0x000fe200078e020b */
[----:B------:R-:W-:Y:S01]  /*1c60*/  LOP3.LUT R6, R201, 0x70, R3, 0xf8, !PT ;  /* 0x00000070c9067812 */ /* 0x000fe200078ef803 */
[----:B------:R-:W-:Y:S01]  /*1c70*/  IMAD R13, R13, R58, RZ ;  /* 0x0000003a0d0d7224 */ /* 0x000fe200078e02ff */
[----:B------:R-:W-:Y:S01]  /*1c80*/  SHF.R.U32.HI R30, RZ, 0x3, R200 ;  /* 0x00000003ff1e7819 */ /* 0x000fe200000116c8 */
[----:B------:R-:W-:Y:S01]  /*1c90*/  IMAD R15, R24, R53, R0 ;  /* 0x00000035180f7224 */ /* 0x000fe200078e0200 */
[----:B------:R-:W-:Y:S01]  /*1ca0*/  LOP3.LUT R0, R5, R76, RZ, 0x3c, !PT ;  /* 0x0000004c05007212 */ /* 0x000fe200078e3cff */
[----:B------:R-:W-:Y:S05]  /*1cb0*/  @!P6 WARPSYNC.ALL ;  /* 0x000000000000e948 */ /* 0x000fea0003800000 */
[----:B------:R-:W-:Y:S01]  /*1cc0*/  ULDC UR4, c[0x0][0x2f4] ;  /* 0x0000bd0000047ab9 */ /* 0x000fe20000000800 */
[----:B------:R-:W-:Y:S01]  /*1cd0*/  IMAD R29, R53, 0xa0, RZ ;  /* 0x000000a0351d7824 */ /* 0x000fe200078e02ff */
[----:B------:R-:W-:Y:S01]  /*1ce0*/  LOP3.LUT R4, R4, R30, RZ, 0x3c, !PT ;  /* 0x0000001e04047212 */ /* 0x000fe200078e3cff */
[----:B------:R-:W-:Y:S01]  /*1cf0*/  IMAD.SHL.U32 R84, R52, 0x40, RZ ;  /* 0x0000004034547824 */ /* 0x000fe200078e00ff */
[----:B------:R-:W-:Y:S01]  /*1d00*/  LOP3.LUT R5, R6, R77, RZ, 0x3c, !PT ;  /* 0x0000004d06057212 */ /* 0x000fe200078e3cff */
[----:B------:R-:W-:Y:S01]  /*1d10*/  IMAD.WIDE.U32 R50, R24, R52, R8 ;  /* 0x0000003418327225 */ /* 0x000fe200078e0008 */
[----:B------:R-:W-:-:S02]  /*1d20*/  LOP3.LUT R62, R3, 0xfffffff0, RZ, 0xc0, !PT ;  /* 0xfffffff0033e7812 */ /* 0x000fc400078ec0ff */
[----:B------:R-:W-:Y:S01]  /*1d30*/  ISETP.GE.AND P2, PT, R19, UR4, PT ;  /* 0x0000000413007c0c */ /* 0x000fe2000bf46270 */
[----:B------:R-:W-:Y:S01]  /*1d40*/  IMAD R13, R24, R59, R13 ;  /* 0x0000003b180d7224 */ /* 0x000fe200078e020d */
[----:B------:R-:W-:Y:S01]  /*1d50*/  SHF.R.S32.HI R63, RZ, 0x4, R3 ;  /* 0x00000004ff3f7819 */ /* 0x000fe20000011403 */
[----:B------:R-:W-:Y:S01]  /*1d60*/  IMAD R69, R59, 0xa0, RZ ;  /* 0x000000a03b457824 */ /* 0x000fe200078e02ff */
[----:B------:R-:W-:Y:S01]  /*1d70*/  IADD3 R87, R87, R28, RZ ;  /* 0x0000001c57577210 */ /* 0x000fe20007ffe0ff */
[C---:B------:R-:W-:Y:S01]  /*1d80*/  IMAD.SHL.U32 R79, R58.reuse, 0x40, RZ ;  /* 0x000000403a4f7824 */ /* 0x040fe200078e00ff */
[----:B------:R-:W-:Y:S01]  /*1d90*/  SHF.R.S32.HI R75, RZ, 0x1f, R170 ;  /* 0x0000001fff4b7819 */ /* 0x000fe200000114aa */
[----:B------:R-:W-:Y:S01]  /*1da0*/  IMAD.SHL.U32 R78, R58, 0x80, RZ ;  /* 0x000000803a4e7824 */ /* 0x000fe200078e00ff */
[----:B------:R-:W-:Y:S01]  /*1db0*/  LEA R73, R228, R194, 0x6 ;  /* 0x000000c2e4497211 */ /* 0x000fe200078e30ff */
[----:B------:R-:W-:Y:S01]  /*1dc0*/  IMAD.WIDE.U32 R56, R24, R58, R10 ;  /* 0x0000003a18387225 */ /* 0x000fe200078e000a */
[----:B------:R-:W-:-:S02]  /*1dd0*/  IADD3 R68, R203, R68, RZ ;  /* 0x00000044cb447210 */ /* 0x000fc40007ffe0ff */
[----:B------:R-:W-:Y:S01]  /*1de0*/  ISETP.GE.AND P1, PT, R16, UR4, PT ;  /* 0x0000000410007c0c */ /* 0x000fe2000bf26270 */
[----:B------:R-:W-:Y:S01]  /*1df0*/  IMAD.WIDE.U32 R52, R52, 0xa0, RZ ;  /* 0x000000a034347825 */ /* 0x000fe200078e00ff */
[----:B------:R-:W-:Y:S02]  /*1e00*/  IADD3 R64, R13, R57, RZ ;  /* 0x000000390d407210 */ /* 0x000fe40007ffe0ff */
[----:B------:R-:W-:Y:S01]  /*1e10*/  P2R R89, PR, RZ, 0x4 ;  /* 0x00000004ff597803 */ /* 0x000fe20000000000 */
[----:B------:R-:W-:Y:S01]  /*1e20*/  IMAD.WIDE.U32 R58, R58, 0xa0, RZ ;  /* 0x000000a03a3a7825 */ /* 0x000fe200078e00ff */
[----:B------:R-:W-:-:S03]  /*1e30*/  SHF.R.S32.HI R60, RZ, 0x1f, R62 ;  /* 0x0000001fff3c7819 */ /* 0x000fc6000001143e */
[----:B------:R-:W-:Y:S02]  /*1e40*/  IMAD.IADD R49, R203, 0x1, R0 ;  /* 0x00000001cb317824 */ /* 0x000fe400078e0200 */
[----:B------:R-:W-:Y:S02]  /*1e50*/  IMAD.SHL.U32 R71, R71, 0x2, RZ ;  /* 0x0000000247477824 */ /* 0x000fe400078e00ff */
[----:B------:R-:W-:Y:S02]  /*1e60*/  IMAD.IADD R70, R53, 0x1, R29 ;  /* 0x0000000135467824 */ /* 0x000fe400078e021d */
[----:B------:R-:W-:Y:S02]  /*1e70*/  IMAD.IADD R69, R59, 0x1, R69 ;  /* 0x000000013b457824 */ /* 0x000fe400078e0245 */
[----:B------:R-:W-:Y:S02]  /*1e80*/  IMAD.IADD R67, R21, 0x1, R15 ;  /* 0x0000000115437824 */ /* 0x000fe400078e020f */
[----:B------:R-:W-:-:S02]  /*1e90*/  IMAD.IADD R66, R15, 0x1, R51 ;  /* 0x000000010f427824 */ /* 0x000fc400078e0233 */
[----:B------:R-:W-:Y:S02]  /*1ea0*/  IMAD.IADD R65, R55, 0x1, R13 ;  /* 0x0000000137417824 */ /* 0x000fe400078e020d */
[----:B------:R-:W-:Y:S02]  /*1eb0*/  IMAD.IADD R3, R205, 0x1, R4 ;  /* 0x00000001cd037824 */ /* 0x000fe400078e0204 */
[----:B------:R-:W-:Y:S01]  /*1ec0*/  IMAD.IADD R0, R206, 0x1, R5 ;  /* 0x00000001ce007824 */ /* 0x000fe200078e0205 */
[----:B----4-:R-:W-:Y:S01]  /*1ed0*/  SHF.R.S32.HI R61, RZ, 0x1f, R27 ;  /* 0x0000001fff3d7819 */ /* 0x010fe2000001141b */
[----:B------:R-:W-:Y:S06]  /*1ee0*/  @!P6 BAR.SYNC.DEFER_BLOCKING 0x9, 0x100 ;  /* 0x024400000000eb1d */ /* 0x000fec0000010000 */
.L_x_7480:
[----:B------:R-:W0:Y:S01]  /*1ef0*/  LDC R94, c[0x0][0x430] ;  /* 0x00010c00ff5e7b82 */ /* 0x000e220000000800 */
[----:B------:R-:W-:Y:S01]  /*1f00*/  IADD3 R2, R2, -0x1, RZ ;  /* 0xffffffff02027810 */ /* 0x000fe20007ffe0ff */
[----:B------:R-:W-:-:S04]  /*1f10*/  IMAD.MOV.U32 R93, RZ, RZ, RZ ;  /* 0x000000ffff5d7224 */ /* 0x000fc800078e00ff */
[----:B------:R-:W-:Y:S02]  /*1f20*/  IMAD R8, R2, 0xa0, R73 ;  /* 0x000000a002087824 */ /* 0x000fe400078e0249 */
[----:B------:R-:W1:Y:S02]  /*1f30*/  LDC R105, c[0x0][0x3f4] ;  /* 0x0000fd00ff697b82 */ /* 0x000e640000000800 */
        /* <DEDUP_REMOVED lines=8> */
[----:B----4-:R-:W4:Y:S01]  /*1fc0*/  @P3 LDC R5, c[0x0][0x438] ;  /* 0x00010e00ff053b82 */ /* 0x010f220000000800 */
[----:B---3--:R-:W-:-:S05]  /*1fd0*/  @P3 IMAD.HI.U32 R4, R11, R4, RZ ;  /* 0x000000040b043227 */ /* 0x008fca00078e00ff */
[----:B----4-:R-:W-:Y:S01]  /*1fe0*/  @P3 SHF.R.U32.HI R9, RZ, R5, R4 ;  /* 0x00000005ff093219 */ /* 0x010fe20000011604 */
[----:B0-----:R-:W-:-:S03]  /*1ff0*/  @!P2 IMAD R4, R61, R6, RZ ;  /* 0x000000063d04a224 */ /* 0x001fc600078e02ff */
[--C-:B------:R-:W-:Y:S01]  /*2000*/  @!P2 SHF.R.S32.HI R5, RZ, 0x1f, R9.reuse ;  /* 0x0000001fff05a819 */ /* 0x100fe20000011409 */
[----:B------:R-:W-:Y:S02]  /*2010*/  @!P2 IMAD R7, R27, R7, R4 ;  /* 0x000000071b07a224 */ /* 0x000fe400078e0204 */
[----:B------:R-:W-:-:S04]  /*2020*/  @!P2 IMAD.MOV.U32 R4, RZ, RZ, R9 ;  /* 0x000000ffff04a224 */ /* 0x000fc800078e0009 */
[----:B------:R-:W-:-:S05]  /*2030*/  @!P2 IMAD.WIDE.U32 R4, R27, R6, R4 ;  /* 0x000000061b04a225 */ /* 0x000fca00078e0004 */
[----:B------:R-:W-:Y:S02]  /*2040*/  @!P2 IADD3 R5, R5, R7, RZ ;  /* 0x000000070505a210 */ /* 0x000fe40007ffe0ff */
[----:B--2---:R-:W-:-:S04]  /*2050*/  @!P2 LEA R6, P3, R4, R12, 0x2 ;  /* 0x0000000c0406a211 */ /* 0x004fc800078610ff */
[----:B------:R-:W-:Y:S02]  /*2060*/  @!P2 LEA.HI.X R7, R4, R13, R5, 0x2, P3 ;  /* 0x0000000d0407a211 */ /* 0x000fe400018f1405 */
[----:B------:R-:W-:-:S03]  /*2070*/  LOP3.LUT P4, RZ, R204, 0x4, RZ, 0xc0, !PT ;  /* 0x00000004ccff7812 */ /* 0x000fc6000788c0ff */
[----:B------:R0:W5:Y:S01]  /*2080*/  @!P2 LDG.E R93, desc[UR60][R6.64] ;  /* 0x0000003c065da981 */ /* 0x000162000c1e1900 */
[----:B------:R-:W-:Y:S01]  /*2090*/  ISETP.GT.AND P2, PT, R2, R26, PT ;  /* 0x0000001a0200720c */ /* 0x000fe20003f44270 */
[----:B------:R-:W-:Y:S01]  /*20a0*/  IMAD R5, R192, 0x5000, R68 ;  /* 0x00005000c0057824 */ /* 0x000fe200078e0244 */
[----:B------:R-:W-:Y:S05]  /*20b0*/  YIELD ;  /* 0x0000000000007946 */ /* 0x000fea0003800000 */
[----:B------:R-:W-:Y:S01]  /*20c0*/  P2R R90, PR, RZ, 0x4 ;  /* 0x00000004ff5a7803 */ /* 0x000fe20000000000 */
[----:B------:R-:W-:Y:S01]  /*20d0*/  VIADD R91, R5, 0x40 ;  /* 0x00000040055b7836 */ /* 0x000fe20000000000 */
[----:B-1----:R-:W-:Y:S01]  /*20e0*/  ISETP.GE.AND P2, PT, R105, 0x1, PT ;  /* 0x000000016900780c */ /* 0x002fe20003f46270 */
[----:B------:R-:W-:Y:S01]  /*20f0*/  IMAD.MOV R9, RZ, RZ, -R9 ;  /* 0x000000ffff097224 */ /* 0x000fe200078e0a09 */
[----:B------:R-:W-:Y:S01]  /*2100*/  @P4 IADD3 R91, R5, -0x40, RZ ;  /* 0xffffffc0055b4810 */ /* 0x000fe20007ffe0ff */
[----:B------:R-:W-:Y:S01]  /*2110*/  BSSY B0, `(.L_x_7406) ;  /* 0x00006f0000007945 */ /* 0x000fe20003800000 */
[----:B------:R-:W-:-:S02]  /*2120*/  IMAD.IADD R92, R18, 0x1, R5 ;  /* 0x00000001125c7824 */ /* 0x000fc400078e0205 */
[----:B------:R-:W-:Y:S02]  /*2130*/  IMAD R94, R94, R9, R11 ;  /* 0x000000095e5e7224 */ /* 0x000fe400078e020b */
[----:B------:R-:W-:-:S05]  /*2140*/  IMAD.IADD R91, R18, 0x1, R91 ;  /* 0x00000001125b7824 */ /* 0x000fca00078e025b */
[----:B0-----:R-:W-:Y:S05]  /*2150*/  @!P2 BRA `(.L_x_7407) ;  /* 0x000000680054a947 */ /* 0x001fea0003800000 */
[----:B------:R-:W-:Y:S01]  /*2160*/  SHF.R.S32.HI R95, RZ, 0x1f, R94 ;  /* 0x0000001fff5f7819 */ /* 0x000fe2000001145e */
[----:B------:R-:W-:Y:S01]  /*2170*/  ULDC.64 UR4, c[0x0][0x300] ;  /* 0x0000c00000047ab9 */ /* 0x000fe20000000a00 */
[----:B-----5:R-:W-:Y:S01]  /*2180*/  SHF.R.S32.HI R96, RZ, 0x1f, R93 ;  /* 0x0000001fff607819 */ /* 0x020fe2000001145d */
[----:B------:R-:W-:-:S04]  /*2190*/  IMAD.WIDE.U32 R4, R94, UR4, RZ ;  /* 0x000000045e047c25 */ /* 0x000fc8000f8e00ff */
[----:B------:R-:W-:Y:S02]  /*21a0*/  IMAD R7, R95, UR4, RZ ;  /* 0x000000045f077c24 */ /* 0x000fe4000f8e02ff */
[----:B------:R-:W-:Y:S02]  /*21b0*/  IMAD R97, R2, -0xa0, R48 ;  /* 0xffffff6002617824 */ /* 0x000fe400078e0230 */
[----:B------:R-:W-:Y:S01]  /*21c0*/  IMAD R7, R94, UR5, R7 ;  /* 0x000000055e077c24 */ /* 0x000fe2000f8e0207 */
[----:B------:R-:W-:Y:S02]  /*21d0*/  ULDC.64 UR4, c[0x0][0x310] ;  /* 0x0000c40000047ab9 */ /* 0x000fe40000000a00 */
[----:B------:R-:W-:Y:S01]  /*21e0*/  IMAD R6, R96, UR4, RZ ;  /* 0x0000000460067c24 */ /* 0x000fe2000f8e02ff */
[----:B------:R-:W-:Y:S01]  /*21f0*/  VIMNMX R97, R97, 0xa0, PT ;  /* 0x000000a061617848 */ /* 0x000fe20003fe0100 */
[----:B------:R-:W-:Y:S02]  /*2200*/  IMAD.IADD R5, R5, 0x1, R7 ;  /* 0x0000000105057824 */ /* 0x000fe400078e0207 */
[----:B------:R-:W-:-:S02]  /*2210*/  IMAD R7, R93, UR5, R6 ;  /* 0x000000055d077c24 */ /* 0x000fc4000f8e0206 */
[----:B------:R-:W-:Y:S01]  /*2220*/  IMAD.WIDE.U32 R4, R93, UR4, R4 ;  /* 0x000000045d047c25 */ /* 0x000fe2000f8e0004 */
[----:B------:R-:W-:-:S03]  /*2230*/  ULDC.64 UR4, c[0x0][0x308] ;  /* 0x0000c20000047ab9 */ /* 0x000fc60000000a00 */
[----:B------:R-:W-:Y:S01]  /*2240*/  IMAD R9, R75, UR4, RZ ;  /* 0x000000044b097c24 */ /* 0x000fe2000f8e02ff */
[----:B------:R-:W-:Y:S02]  /*2250*/  IADD3 R5, R5, R7, RZ ;  /* 0x0000000705057210 */ /* 0x000fe40007ffe0ff */
[----:B------:R-:W-:Y:S01]  /*2260*/  SHF.R.S32.HI R7, RZ, 0x1f, R2 ;  /* 0x0000001fff077819 */ /* 0x000fe20000011402 */
[C---:B------:R-:W-:Y:S02]  /*2270*/  IMAD R9, R170.reuse, UR5, R9 ;  /* 0x00000005aa097c24 */ /* 0x040fe4000f8e0209 */
[----:B------:R-:W-:Y:S01]  /*2280*/  IMAD.WIDE.U32 R102, R170, UR4, R4 ;  /* 0x00000004aa667c25 */ /* 0x000fe2000f8e0004 */
[----:B------:R-:W-:-:S03]  /*2290*/  ULDC.64 UR4, c[0x0][0x2e8] ;  /* 0x0000ba0000047ab9 */ /* 0x000fc60000000a00 */
[-C--:B------:R-:W-:Y:S01]  /*22a0*/  IMAD R4, R70, R2.reuse, RZ ;  /* 0x0000000246047224 */ /* 0x080fe200078e02ff */
[----:B------:R-:W-:Y:S01]  /*22b0*/  IADD3 R101, P2, R102, UR4, RZ ;  /* 0x0000000466657c10 */ /* 0x000fe2000ff5e0ff */
[----:B------:R-:W-:Y:S01]  /*22c0*/  ULDC.U8 UR4, c[0x0][0x410] ;  /* 0x0001040000047ab9 */ /* 0x000fe20000000000 */
[----:B------:R-:W-:Y:S02]  /*22d0*/  IMAD R5, R69, R2, RZ ;  /* 0x0000000245057224 */ /* 0x000fe400078e02ff */
[----:B------:R-:W-:Y:S01]  /*22e0*/  IADD3.X R102, R103, UR5, R9, P2, !PT ;  /* 0x0000000567667c10 */ /* 0x000fe200097fe409 */
[C---:B------:R-:W-:Y:S01]  /*22f0*/  IMAD R11, R7.reuse, R52, R4 ;  /* 0x00000034070b7224 */ /* 0x040fe200078e0204 */
[----:B------:R-:W-:Y:S01]  /*2300*/  ISETP.NE.AND P2, PT, RZ, UR4, PT ;  /* 0x00000004ff007c0c */ /* 0x000fe2000bf45270 */
[----:B------:R-:W-:Y:S02]  /*2310*/  IMAD R13, R7, R58, R5 ;  /* 0x0000003a070d7224 */ /* 0x000fe400078e0205 */
[----:B------:R-:W-:-:S04]  /*2320*/  IMAD.WIDE.U32 R4, R52, R2, RZ ;  /* 0x0000000234047225 */ /* 0x000fc800078e00ff */
        /* <DEDUP_REMOVED lines=35> */
.L_x_7410:
[----:B------:R-:W-:Y:S05]  /*2560*/  BSYNC B1 ;  /* 0x0000000000017941 */ /* 0x000fea0003800000 */
.L_x_7409:
[----:B------:R-:W-:Y:S01]  /*2570*/  ISETP.GE.AND P3, PT, R221, R97, PT ;  /* 0x00000061dd00720c */ /* 0x000fe20003f66270 */
[----:B------:R-:W-:Y:S01]  /*2580*/  BSSY B1, `(.L_x_7411) ;  /* 0x0000018000017945 */ /* 0x000fe20003800000 */
[----:B-----5:R-:W-:Y:S01]  /*2590*/  IMAD.MOV.U32 R111, RZ, RZ, R44 ;  /* 0x000000ffff6f7224 */ /* 0x020fe200078e002c */
[----:B------:R-:W-:-:S10]  /*25a0*/  MOV R115, R98 ;  /* 0x0000006200737202 */ /* 0x000fd40000000f00 */
        /* <DEDUP_REMOVED lines=21> */
.L_x_7412:
[----:B------:R-:W-:Y:S05]  /*2700*/  BSYNC B1 ;  /* 0x0000000000017941 */ /* 0x000fea0003800000 */
.L_x_7411:
[----:B------:R-:W-:Y:S01]  /*2710*/  ISETP.GE.AND P4, PT, R227, R97, PT ;  /* 0x00000061e300720c */ /* 0x000fe20003f86270 */
[----:B------:R-:W-:-:S12]  /*2720*/  BSSY B1, `(.L_x_7413) ;  /* 0x0000014000017945 */ /* 0x000fd80003800000 */
[----:B------:R-:W-:Y:S05]  /*2730*/  @P4 BRA `(.L_x_7414) ;  /* 0x0000000000484947 */ /* 0x000fea0003800000 */
[----:B------:R-:W-:Y:S01]  /*2740*/  IADD3 R4, P5, P6, R20, R83, R4 ;  /* 0x0000005314047210 */ /* 0x000fe20007ebe004 */
[----:B------:R-:W-:-:S03]  /*2750*/  ULDC.64 UR4, c[0x0][0x3e8] ;  /* 0x0000fa0000047ab9 */ /* 0x000fc60000000a00 */
        /* <DEDUP_REMOVED lines=16> */
.L_x_7414:
[----:B------:R-:W-:Y:S05]  /*2860*/  BSYNC B1 ;  /* 0x0000000000017941 */ /* 0x000fea0003800000 */
.L_x_7413:
[----:B------:R-:W-:Y:S01]  /*2870*/  ISETP.NE.AND P5, PT, R198, 0x3, PT ;  /* 0x00000003c600780c */ /* 0x000fe20003fa5270 */
[----:B------:R-:W-:Y:S01]  /*2880*/  IMAD.MOV.U32 R114, RZ, RZ, R42 ;  /* 0x000000ffff727224 */ /* 0x000fe200078e002a */
[----:B-----5:R-:W-:Y:S01]  /*2890*/  MOV R112, R38 ;  /* 0x0000002600707202 */ /* 0x020fe20000000f00 */
[----:B------:R-:W-:Y:S01]  /*28a0*/  IMAD.MOV.U32 R121, RZ, RZ, R46 ;  /* 0x000000ffff797224 */ /* 0x000fe200078e002e */
[----:B------:R-:W-:Y:S01]  /*28b0*/  MOV R107, R30 ;  /* 0x0000001e006b7202 */ /* 0x000fe20000000f00 */
[----:B------:R-:W-:Y:S02]  /*28c0*/  IMAD.MOV.U32 R109, RZ, RZ, R34 ;  /* 0x000000ffff6d7224 */ /* 0x000fe400078e0022 */
[----:B------:R-:W-:Y:S02]  /*28d0*/  IMAD.MOV.U32 R110, RZ, RZ, R36 ;  /* 0x000000ffff6e7224 */ /* 0x000fe400078e0024 */
[----:B------:R-:W-:Y:S02]  /*28e0*/  IMAD.MOV.U32 R113, RZ, RZ, R40 ;  /* 0x000000ffff717224 */ /* 0x000fe400078e0028 */
[----:B------:R-:W-:-:S02]  /*28f0*/  IMAD.MOV.U32 R104, RZ, RZ, R8 ;  /* 0x000000ffff687224 */ /* 0x000fc400078e0008 */
[----:B------:R-:W-:Y:S02]  /*2900*/  IMAD.MOV.U32 R106, RZ, RZ, R28 ;  /* 0x000000ffff6a7224 */ /* 0x000fe400078e001c */
[----:B------:R-:W-:Y:S01]  /*2910*/  IMAD.MOV.U32 R108, RZ, RZ, R32 ;  /* 0x000000ffff6c7224 */ /* 0x000fe200078e0020 */
[----:B------:R-:W-:Y:S06]  /*2920*/  @!P5 BRA `(.L_x_7415) ;  /* 0x000000000004d947 */ /* 0x000fec0003800000 */
[----:B------:R-:W-:Y:S01]  /*2930*/  BPT.TRAP 0x1 ;  /* 0x000000040000795c */ /* 0x000fe20000300000 */
.L_x_7415:
[----:B------:R-:W-:Y:S01]  /*2940*/  IMAD R88, R192, 0x8, R18 ;  /* 0x00000008c0587824 */ /* 0x000fe200078e0212 */
[----:B------:R-:W-:Y:S01]  /*2950*/  SHF.L.U32 R100, R196, 0x1f, RZ ;  /* 0x0000001fc4647819 */ /* 0x000fe200000006ff */
[----:B------:R-:W-:Y:S03]  /*2960*/  BSSY B1, `(.L_x_7416) ;  /* 0x0000003000017945 */ /* 0x000fe60003800000 */
[----:B------:R-:W3:Y:S02]  /*2970*/  SYNCS.PHASECHK.TRANS64.TRYWAIT P6, [R88+URZ+0x22890], R100 ;  /* 0x02289064580075a7 */ /* 0x000ee400080c017f */
[----:B---3--:R-:W-:Y:S05]  /*2980*/  @!P6 BRA `(.L_x_7417) ;  /* 0x000001d8004ce947 */ /* 0x008fea0003800000 */
.L_x_7694:
[----:B------:R-:W-:Y:S05]  /*2990*/  BSYNC B1 ;  /* 0x0000000000017941 */ /* 0x000fea0003800000 */
.L_x_7416:
[----:B------:R-:W-:-:S03]  /*29a0*/  UMOV UR4, 0xffffffff ;  /* 0xffffffff00047882 */ /* 0x000fc60000000000 */
[----:B------:R-:W-:Y:S05]  /*29b0*/  BRA.DIV UR4, `(.L_x_7418) ;  /* 0x000001da04547947 */ /* 0x000fea000b800000 */
[----:B------:R4:W0:Y:S04]  /*29c0*/  SHFL.IDX PT, R103, R102, RZ, 0x1c1f ;  /* 0x001c1fff66677589 */ /* 0x00082800000e0000 */
[----:B------:R4:W0:Y:S02]  /*29d0*/  SHFL.IDX PT, R14, R101, RZ, 0x1c1f ;  /* 0x001c1fff650e7589 */ /* 0x00082400000e0000 */
.L_x_7698:
[----:B------:R-:W-:Y:S04]  /*29e0*/  BSSY B1, `(.L_x_7419) ;  /* 0x00000ed000017945 */ /* 0x000fe80003800000 */
[----:B------:R-:W-:Y:S05]  /*29f0*/  @P2 BRA `(.L_x_7420) ;  /* 0x0000000c00ac2947 */ /* 0x000fea0003800000 */
[----:B------:R-:W-:Y:S04]  /*2a00*/  BSSY B2, `(.L_x_7421) ;  /* 0x0000075000027945 */ /* 0x000fe80003800000 */
[----:B------:R-:W-:Y:S05]  /*2a10*/  @P1 BRA `(.L_x_7422) ;  /* 0x0000000400cc1947 */ /* 0x000fea0003800000 */
[----:B--2---:R2:W2:Y:S01]  /*2a20*/  LDS.128 R4, [R92+0x18400] ;  /* 0x018400005c047984 */ /* 0x0044a20000000c00 */
[----:B01----:R-:W-:Y:S01]  /*2a30*/  IADD3 R10, P2, R16, R14, RZ ;  /* 0x0000000e100a7210 */ /* 0x003fe20007f5e0ff */
[----:B------:R-:W-:Y:S03]  /*2a40*/  BSSY B3, `(.L_x_7423) ;  /* 0x000006f000037945 */ /* 0x000fe60003800000 */
[----:B------:R-:W-:Y:S02]  /*2a50*/  IADD3.X R11, R103, R17, RZ, P2, !PT ;  /* 0x00000011670b7210 */ /* 0x000fe400017fe4ff */
[----:B------:R-:W-:-:S13]  /*2a60*/  ISETP.GE.AND P2, PT, R22, R105, PT ;  /* 0x000000691600720c */ /* 0x000fda0003f46270 */
[----:B------:R-:W-:Y:S05]  /*2a70*/  @P2 BRA `(.L_x_7424) ;  /* 0x0000000400ac2947 */ /* 0x000fea0003800000 */
[----:B------:R-:W-:Y:S02]  /*2a80*/  SHF.R.U32.HI R116, RZ, 0x8, R99 ;  /* 0x00000008ff747819 */ /* 0x000fe40000011663 */
[----:B------:R-:W-:Y:S02]  /*2a90*/  LOP3.LUT R13, R47, 0xff, RZ, 0xc0, !PT ;  /* 0x000000ff2f0d7812 */ /* 0x000fe400078ec0ff */
[--C-:B------:R-:W-:Y:S02]  /*2aa0*/  SHF.R.U32.HI R98, RZ, 0x18, R47.reuse ;  /* 0x00000018ff627819 */ /* 0x100fe4000001162f */
[----:B------:R-:W-:Y:S02]  /*2ab0*/  SHF.R.U32.HI R15, RZ, 0x8, R47 ;  /* 0x00000008ff0f7819 */ /* 0x000fe4000001162f */
[----:B------:R-:W-:Y:S02]  /*2ac0*/  LOP3.LUT R12, R99, 0xff, RZ, 0xc0, !PT ;  /* 0x000000ff630c7812 */ /* 0x000fe400078ec0ff */
[----:B------:R-:W-:Y:S01]  /*2ad0*/  SHF.R.U32.HI R117, RZ, 0x18, R99 ;  /* 0x00000018ff757819 */ /* 0x000fe20000011663 */
[----:B------:R-:W-:Y:S01]  /*2ae0*/  IMAD.SHL.U32 R15, R15, 0x100, RZ ;  /* 0x000001000f0f7824 */ /* 0x000fe200078e00ff */
[----:B------:R-:W-:Y:S01]  /*2af0*/  PRMT R98, R98, 0x654, R13 ;  /* 0x0000065462627816 */ /* 0x000fe2000000000d */
[----:B------:R-:W-:Y:S01]  /*2b00*/  IMAD.SHL.U32 R13, R116, 0x100, RZ ;  /* 0x00000100740d7824 */ /* 0x000fe200078e00ff */
[----:B------:R-:W-:-:S02]  /*2b10*/  SHF.R.U32.HI R118, RZ, 0x10, R99 ;  /* 0x00000010ff767819 */ /* 0x000fc40000011663 */
[----:B------:R-:W-:Y:S02]  /*2b20*/  SHF.R.U32.HI R99, RZ, 0x10, R47 ;  /* 0x00000010ff637819 */ /* 0x000fe4000001162f */
[----:B------:R-:W-:Y:S01]  /*2b30*/  PRMT R46, R117, 0x654, R12 ;  /* 0x00000654752e7816 */ /* 0x000fe2000000000c */
[----:B--2---:R-:W-:Y:S01]  /*2b40*/  IMAD.MOV.U32 R12, RZ, RZ, R4 ;  /* 0x000000ffff0c7224 */ /* 0x004fe200078e0004 */
[----:B------:R-:W-:Y:S01]  /*2b50*/  LOP3.LUT R116, R98, 0xff00, R15, 0xf8, !PT ;  /* 0x0000ff0062747812 */ /* 0x000fe200078ef80f */
[----:B------:R-:W-:Y:S01]  /*2b60*/  IMAD.U32 R47, R99, 0x10000, RZ ;  /* 0x00010000632f7824 */ /* 0x000fe200078e00ff */
[----:B------:R-:W-:Y:S02]  /*2b70*/  LOP3.LUT R46, R46, 0xff00, R13, 0xf8, !PT ;  /* 0x0000ff002e2e7812 */ /* 0x000fe400078ef80d */
[----:B------:R-:W-:Y:S02]  /*2b80*/  SHF.L.U32 R13, R118, 0x10, RZ ;  /* 0x00000010760d7819 */ /* 0x000fe400000006ff */
[----:B------:R-:W-:-:S02]  /*2b90*/  F2FP.F16.E4M3.UNPACK_B R4, R5 ;  /* 0x00000005ff04723e */ /* 0x000fc400020006ff */
[----:B------:R-:W-:Y:S02]  /*2ba0*/  F2FP.F16.E4M3.UNPACK_B R15, R121.H1 ;  /* 0x00000079ff0f723e */ /* 0x000fe400030006ff */
[----:B------:R-:W-:Y:S02]  /*2bb0*/  F2FP.F16.E4M3.UNPACK_B R5, R5.H1 ;  /* 0x00000005ff05723e */ /* 0x000fe400030006ff */
[----:B------:R-:W-:Y:S01]  /*2bc0*/  LOP3.LUT R98, R46, 0xff0000, R13, 0xf8, !PT ;  /* 0x00ff00002e627812 */ /* 0x000fe200078ef80d */
[--C-:B------:R-:W-:Y:S01]  /*2bd0*/  HADD2.F32 R13, -RZ, R4.reuse.H1_H1 ;  /* 0x30000004ff0d7230 */ /* 0x100fe20000004100 */
[----:B------:R-:W-:Y:S01]  /*2be0*/  LOP3.LUT R117, R116, 0xff0000, R47, 0xf8, !PT ;  /* 0x00ff000074757812 */ /* 0x000fe200078ef82f */
[--C-:B------:R-:W-:Y:S01]  /*2bf0*/  HADD2.F32 R99, -RZ, R15.reuse.H0_H0 ;  /* 0x2000000fff637230 */ /* 0x100fe20000004100 */
[-C--:B------:R-:W-:Y:S01]  /*2c00*/  F2FP.F16.E4M3.UNPACK_B R46, R115.reuse.H1 ;  /* 0x00000073ff2e723e */ /* 0x080fe200030006ff */
[----:B------:R-:W-:Y:S01]  /*2c10*/  HADD2.F32 R116, -RZ, R15.H1_H1 ;  /* 0x3000000fff747230 */ /* 0x000fe20000004100 */
[----:B------:R-:W-:Y:S01]  /*2c20*/  F2FP.F16.E4M3.UNPACK_B R115, R115 ;  /* 0x00000073ff73723e */ /* 0x000fe200020006ff */
[----:B------:R-:W-:-:S02]  /*2c30*/  HADD2.F32 R4, -RZ, R4.H0_H0 ;  /* 0x20000004ff047230 */ /* 0x000fc40000004100 */
[-C--:B------:R-:W-:Y:S01]  /*2c40*/  FMUL.FTZ R119, R13, R99.reuse ;  /* 0x000000630d777220 */ /* 0x080fe20000410000 */
[--C-:B------:R-:W-:Y:S02]  /*2c50*/  HADD2.F32 R15, -RZ, R5.reuse.H1_H1 ;  /* 0x30000005ff0f7230 */ /* 0x100fe40000004100 */
[--C-:B------:R-:W-:Y:S02]  /*2c60*/  HADD2.F32 R47, -RZ, R46.reuse.H0_H0 ;  /* 0x2000002eff2f7230 */ /* 0x100fe40000004100 */
[C---:B------:R-:W-:Y:S01]  /*2c70*/  FMUL.FTZ R118, R4.reuse, R99 ;  /* 0x0000006304767220 */ /* 0x040fe20000410000 */
[----:B------:R-:W-:Y:S02]  /*2c80*/  HADD2.F32 R5, -RZ, R5.H0_H0 ;  /* 0x20000005ff057230 */ /* 0x000fe40000004100 */
[-C--:B------:R-:W-:Y:S01]  /*2c90*/  FMUL.FTZ R122, R15, R116.reuse ;  /* 0x000000740f7a7220 */ /* 0x080fe20000410000 */
[----:B------:R-:W-:Y:S01]  /*2ca0*/  HADD2.F32 R46, -RZ, R46.H1_H1 ;  /* 0x3000002eff2e7230 */ /* 0x000fe20000004100 */
[----:B------:R-:W-:Y:S01]  /*2cb0*/  F2FP.F16.E4M3.UNPACK_B R99, R121 ;  /* 0x00000079ff63723e */ /* 0x000fe200020006ff */
[-C--:B------:R-:W-:Y:S01]  /*2cc0*/  FFMA.FTZ R4, R4, R47.reuse, -R119 ;  /* 0x0000002f04047223 */ /* 0x080fe20000010877 */
[----:B------:R-:W-:Y:S01]  /*2cd0*/  FFMA.FTZ R121, R13, R47, R118 ;  /* 0x0000002f0d797223 */ /* 0x000fe20000010076 */
[C---:B------:R-:W-:Y:S01]  /*2ce0*/  FMUL.FTZ R116, R5.reuse, R116 ;  /* 0x0000007405747220 */ /* 0x040fe20000410000 */
[----:B------:R-:W-:Y:S01]  /*2cf0*/  FFMA.FTZ R47, R5, R46, -R122 ;  /* 0x0000002e052f7223 */ /* 0x000fe2000001087a */
[----:B------:R-:W-:-:S02]  /*2d00*/  F2FP.F16.E4M3.UNPACK_B R5, R12.H1 ;  /* 0x0000000cff05723e */ /* 0x000fc400030006ff */
[----:B------:R-:W-:Y:S01]  /*2d10*/  F2FP.F16.E4M3.UNPACK_B R12, R12 ;  /* 0x0000000cff0c723e */ /* 0x000fe200020006ff */
[----:B------:R-:W-:Y:S01]  /*2d20*/  FFMA.FTZ R124, R15, R46, R116 ;  /* 0x0000002e0f7c7223 */ /* 0x000fe20000010074 */
[----:B------:R-:W-:Y:S02]  /*2d30*/  HADD2.F32 R116, -RZ, R99.H1_H1 ;  /* 0x30000063ff747230 */ /* 0x000fe40000004100 */
[--C-:B------:R-:W-:Y:S02]  /*2d40*/  HADD2.F32 R13, -RZ, R5.reuse.H0_H0 ;  /* 0x20000005ff0d7230 */ /* 0x100fe40000004100 */
[----:B------:R-:W-:Y:S01]  /*2d50*/  HADD2.F32 R15, -RZ, R5.H1_H1 ;  /* 0x30000005ff0f7230 */ /* 0x000fe20000004100 */
[----:B------:R-:W-:Y:S01]  /*2d60*/  F2FP.SATFINITE.E4M3.F32.PACK_AB_MERGE_C R125, R124, R47, RZ ;  /* 0x0000002f7c7d723e */ /* 0x000fe200048070ff */
[----:B------:R-:W-:Y:S02]  /*2d70*/  HADD2.F32 R5, -RZ, R12.H0_H0 ;  /* 0x2000000cff057230 */ /* 0x000fe40000004100 */
[----:B------:R-:W-:Y:S01]  /*2d80*/  FMUL.FTZ R122, R13, R116 ;  /* 0x000000740d7a7220 */ /* 0x000fe20000410000 */
[----:B------:R-:W-:-:S02]  /*2d90*/  HADD2.F32 R99, -RZ, R99.H0_H0 ;  /* 0x20000063ff637230 */ /* 0x000fc40000004100 */
[----:B------:R-:W-:Y:S01]  /*2da0*/  FMUL.FTZ R118, R15, R116 ;  /* 0x000000740f767220 */ /* 0x000fe20000410000 */
[----:B------:R-:W-:Y:S01]  /*2db0*/  HADD2.F32 R12, -RZ, R12.H1_H1 ;  /* 0x3000000cff0c7230 */ /* 0x000fe20000004100 */
[-C--:B------:R-:W-:Y:S01]  /*2dc0*/  F2FP.F16.E4M3.UNPACK_B R47, R117.reuse.H1 ;  /* 0x00000075ff2f723e */ /* 0x080fe200030006ff */
[--C-:B------:R-:W-:Y:S01]  /*2dd0*/  HADD2.F32 R46, -RZ, R115.reuse.H1_H1 ;  /* 0x30000073ff2e7230 */ /* 0x100fe20000004100 */
[----:B------:R-:W-:Y:S01]  /*2de0*/  F2FP.F16.E4M3.UNPACK_B R117, R117 ;  /* 0x00000075ff75723e */ /* 0x000fe200020006ff */
[----:B------:R-:W-:Y:S02]  /*2df0*/  HADD2.F32 R115, -RZ, R115.H0_H0 ;  /* 0x20000073ff737230 */ /* 0x000fe40000004100 */
[CC--:B------:R-:W-:Y:S01]  /*2e00*/  FMUL.FTZ R116, R12.reuse, R99.reuse ;  /* 0x000000630c747220 */ /* 0x0c0fe20000410000 */
[----:B------:R-:W-:Y:S01]  /*2e10*/  FMUL.FTZ R99, R5, R99 ;  /* 0x0000006305637220 */ /* 0x000fe20000410000 */
[-C--:B------:R-:W-:Y:S01]  /*2e20*/  FFMA.FTZ R15, R15, R46.reuse, R122 ;  /* 0x0000002e0f0f7223 */ /* 0x080fe2000001007a */
[----:B------:R-:W-:Y:S01]  /*2e30*/  FFMA.FTZ R118, R13, R46, -R118 ;  /* 0x0000002e0d767223 */ /* 0x000fe20000010876 */
[----:B------:R-:W-:Y:S01]  /*2e40*/  F2FP.F16.E4M3.UNPACK_B R46, R98.H1 ;  /* 0x00000062ff2e723e */ /* 0x000fe200030006ff */
[----:B------:R-:W-:Y:S01]  /*2e50*/  FFMA.FTZ R122, R12, R115, R99 ;  /* 0x000000730c7a7223 */ /* 0x000fe20000010063 */
[----:B------:R-:W-:Y:S01]  /*2e60*/  F2FP.F16.E4M3.UNPACK_B R12, R7.H1 ;  /* 0x00000007ff0c723e */ /* 0x000fe200030006ff */
[----:B------:R-:W-:Y:S01]  /*2e70*/  FFMA.FTZ R119, R5, R115, -R116 ;  /* 0x0000007305777223 */ /* 0x000fe20000010874 */
[----:B------:R-:W-:Y:S01]  /*2e80*/  F2FP.SATFINITE.E4M3.F32.PACK_AB_MERGE_C R123, R15, R118, RZ ;  /* 0x000000760f7b723e */ /* 0x000fe200048070ff */
[----:B------:R-:W-:Y:S01]  /*2e90*/  HADD2.F32 R118, -RZ, R47.H1_H1 ;  /* 0x3000002fff767230 */ /* 0x000fe20000004100 */
[----:B------:R-:W-:Y:S01]  /*2ea0*/  F2FP.F16.E4M3.UNPACK_B R5, R6.H1 ;  /* 0x00000006ff05723e */ /* 0x000fe200030006ff */
[--C-:B------:R-:W-:Y:S01]  /*2eb0*/  HADD2.F32 R15, -RZ, R12.reuse.H1_H1 ;  /* 0x3000000cff0f7230 */ /* 0x100fe20000004100 */
[----:B------:R-:W-:Y:S01]  /*2ec0*/  F2FP.F16.E4M3.UNPACK_B R98, R98 ;  /* 0x00000062ff62723e */ /* 0x000fe200020006ff */
[----:B------:R-:W-:Y:S01]  /*2ed0*/  HADD2.F32 R13, -RZ, R12.H0_H0 ;  /* 0x2000000cff0d7230 */ /* 0x000fe20000004100 */
[----:B------:R-:W-:Y:S01]  /*2ee0*/  F2FP.F16.E4M3.UNPACK_B R6, R6 ;  /* 0x00000006ff06723e */ /* 0x000fe200020006ff */
        /* <DEDUP_REMOVED lines=19> */
[----:B------:R-:W-:Y:S02]  /*3020*/  HADD2.F32 R7, -RZ, R7.H1_H1 ;  /* 0x30000007ff077230 */ /* 0x000fe40000004100 */
[----:B------:R-:W-:Y:S01]  /*3030*/  FMUL.FTZ R124, R12, R47 ;  /* 0x0000002f0c7c7220 */ /* 0x000fe20000410000 */
[----:B------:R-:W-:Y:S02]  /*3040*/  HADD2.F32 R46, -RZ, R46.H0_H0 ;  /* 0x2000002eff2e7230 */ /* 0x000fe40000004100 */
        /* <DEDUP_REMOVED lines=9> */
[----:B------:R-:W-:-:S02]  /*30e0*/  F2FP.SATFINITE.E4M3.F32.PACK_AB_MERGE_C R115, R126, R115, RZ ;  /* 0x000000737e73723e */ /* 0x000fc400048070ff */
[----:B------:R-:W-:Y:S02]  /*30f0*/  F2FP.SATFINITE.E4M3.F32.PACK_AB_MERGE_C R5, R121, R4, R125 ;  /* 0x000000047905723e */ /* 0x000fe4000480707d */
[----:B------:R-:W-:Y:S02]  /*3100*/  F2FP.SATFINITE.E4M3.F32.PACK_AB_MERGE_C R4, R122, R119, R123 ;  /* 0x000000777a04723e */ /* 0x000fe4000480707b */
[----:B------:R-:W-:Y:S02]  /*3110*/  F2FP.SATFINITE.E4M3.F32.PACK_AB_MERGE_C R6, R117, R116, R99 ;  /* 0x000000747506723e */ /* 0x000fe40004807063 */
[----:B------:R-:W-:-:S07]  /*3120*/  F2FP.SATFINITE.E4M3.F32.PACK_AB_MERGE_C R7, R124, R13, R115 ;  /* 0x0000000d7c07723e */ /* 0x000fce0004807073 */
.L_x_7424:
[----:B------:R-:W-:Y:S05]  /*3130*/  BSYNC B3 ;  /* 0x0000000000037941 */ /* 0x000fea0003800000 */
.L_x_7423:
[----:B--2---:R0:W-:Y:S02]  /*3140*/  ST.E.128 desc[UR60][R10.64], R4 ;  /* 0x000000040a007985 */ /* 0x0041e4000c101d3c */
.L_x_7422:
[----:B------:R-:W-:Y:S05]  /*3150*/  BSYNC B2 ;  /* 0x0000000000027941 */ /* 0x000fea0003800000 */
.L_x_7421:
[----:B------:R-:W-:-:S13]  /*3160*/  ISETP.NE.AND P2, PT, R89, RZ, PT ;  /* 0x000000ff5900720c */ /* 0x000fda0003f45270 */
[----:B------:R-:W-:Y:S05]  /*3170*/  @P2 BRA `(.L_x_7420) ;  /* 0x0000000400cc2947 */ /* 0x000fea0003800000 */
[----:B0-2---:R0:W2:Y:S01]  /*3180*/  LDS.128 R4, [R91+0x18400] ;  /* 0x018400005b047984 */ /* 0x0050a20000000c00 */
[----:B-1----:R-:W-:Y:S01]  /*3190*/  IADD3 R10, P2, R19, R14, RZ ;  /* 0x0000000e130a7210 */ /* 0x002fe20007f5e0ff */
[----:B------:R-:W-:Y:S04]  /*31a0*/  BSSY B2, `(.L_x_7425) ;  /* 0x000006f000027945 */ /* 0x000fe80003800000 */
[----:B------:R-:W-:Y:S01]  /*31b0*/  IMAD.X R11, R103, 0x1, R193, P2 ;  /* 0x00000001670b7824 */ /* 0x000fe200010e06c1 */
[----:B------:R-:W-:-:S13]  /*31c0*/  ISETP.GE.AND P2, PT, R195, R105, PT ;  /* 0x00000069c300720c */ /* 0x000fda0003f46270 */
[----:B0-----:R-:W-:Y:S05]  /*31d0*/  @P2 BRA `(.L_x_7426) ;  /* 0x0000000400ac2947 */ /* 0x001fea0003800000 */
[----:B------:R-:W-:Y:S01]  /*31e0*/  SHF.R.U32.HI R42, RZ, 0x8, R43 ;  /* 0x00000008ff2a7819 */ /* 0x000fe2000001162b */
[----:B--2---:R-:W-:Y:S01]  /*31f0*/  IMAD.MOV.U32 R14, RZ, RZ, R7 ;  /* 0x000000ffff0e7224 */ /* 0x004fe200078e0007 */
[----:B------:R-:W-:Y:S02]  /*3200*/  SHF.R.U32.HI R46, RZ, 0x18, R43 ;  /* 0x00000018ff2e7819 */ /* 0x000fe4000001162b */
[----:B------:R-:W-:Y:S01]  /*3210*/  LOP3.LUT R13, R43, 0xff, RZ, 0xc0, !PT ;  /* 0x000000ff2b0d7812 */ /* 0x000fe200078ec0ff */
[----:B------:R-:W-:Y:S01]  /*3220*/  IMAD.SHL.U32 R42, R42, 0x100, RZ ;  /* 0x000001002a2a7824 */ /* 0x000fe200078e00ff */
[--C-:B------:R-:W-:Y:S02]  /*3230*/  SHF.R.U32.HI R47, RZ, 0x18, R45.reuse ;  /* 0x00000018ff2f7819 */ /* 0x100fe4000001162d */
[----:B------:R-:W-:Y:S02]  /*3240*/  LOP3.LUT R12, R45, 0xff, RZ, 0xc0, !PT ;  /* 0x000000ff2d0c7812 */ /* 0x000fe400078ec0ff */
[----:B------:R-:W-:-:S02]  /*3250*/  SHF.R.U32.HI R15, RZ, 0x8, R45 ;  /* 0x00000008ff0f7819 */ /* 0x000fc4000001162d */
[----:B------:R-:W-:Y:S02]  /*3260*/  SHF.R.U32.HI R44, RZ, 0x10, R43 ;  /* 0x00000010ff2c7819 */ /* 0x000fe4000001162b */
[----:B------:R-:W-:Y:S02]  /*3270*/  SHF.R.U32.HI R45, RZ, 0x10, R45 ;  /* 0x00000010ff2d7819 */ /* 0x000fe4000001162d */
[----:B------:R-:W-:Y:S01]  /*3280*/  PRMT R13, R46, 0x654, R13 ;  /* 0x000006542e0d7816 */ /* 0x000fe2000000000d */
[----:B------:R-:W-:Y:S01]  /*3290*/  IMAD.U32 R44, R44, 0x10000, RZ ;  /* 0x000100002c2c7824 */ /* 0x000fe200078e00ff */
[----:B------:R-:W-:Y:S02]  /*32a0*/  PRMT R12, R47, 0x654, R12 ;  /* 0x000006542f0c7816 */ /* 0x000fe4000000000c */
[----:B------:R-:W-:Y:S02]  /*32b0*/  SHF.L.U32 R7, R15, 0x8, RZ ;  /* 0x000000080f077819 */ /* 0x000fe400000006ff */
        /* <DEDUP_REMOVED lines=19> */
[----:B------:R-:W-:Y:S01]  /*33f0*/  FFMA.FTZ R99, R7, R42, -R98 ;  /* 0x0000002a07637223 */ /* 0x000fe20000010862 */
[----:B------:R-:W-:Y:S02]  /*3400*/  HADD2.F32 R44, -RZ, R15.H1_H1 ;  /* 0x3000000fff2c7230 */ /* 0x000fe40000004100 */
[----:B------:R-:W-:Y:S01]  /*3410*/  FMUL.FTZ R98, R13, R46 ;  /* 0x0000002e0d627220 */ /* 0x000fe20000410000 */
[----:B------:R-:W-:Y:S01]  /*3420*/  FFMA.FTZ R116, R12, R42, R47 ;  /* 0x0000002a0c747223 */ /* 0x000fe2000001002f */
[C---:B------:R-:W-:Y:S01]  /*3430*/  FMUL.FTZ R118, R5.reuse, R46 ;  /* 0x0000002e05767220 */ /* 0x040fe20000410000 */
[----:B------:R-:W-:Y:S01]  /*3440*/  F2FP.F16.E4M3.UNPACK_B R111, R111 ;  /* 0x0000006fff6f723e */ /* 0x000fe200020006ff */
[----:B------:R-:W-:Y:S01]  /*3450*/  FFMA.FTZ R46, R5, R44, -R98 ;  /* 0x0000002c052e7223 */ /* 0x000fe20000010862 */
[-C--:B------:R-:W-:Y:S01]  /*3460*/  F2FP.F16.E4M3.UNPACK_B R5, R4.reuse.H1 ;  /* 0x00000004ff05723e */ /* 0x080fe200030006ff */
[--C-:B------:R-:W-:Y:S01]  /*3470*/  HADD2.F32 R15, -RZ, R114.reuse.H1_H1 ;  /* 0x30000072ff0f7230 */ /* 0x100fe20000004100 */
[----:B------:R-:W-:Y:S01]  /*3480*/  F2FP.F16.E4M3.UNPACK_B R4, R4 ;  /* 0x00000004ff04723e */ /* 0x000fe200020006ff */
[----:B------:R-:W-:-:S02]  /*3490*/  HADD2.F32 R114, -RZ, R114.H0_H0 ;  /* 0x20000072ff727230 */ /* 0x000fc40000004100 */
[----:B------:R-:W-:Y:S01]  /*34a0*/  FFMA.FTZ R103, R13, R44, R118 ;  /* 0x0000002c0d677223 */ /* 0x000fe20000010076 */
[--C-:B------:R-:W-:Y:S02]  /*34b0*/  HADD2.F32 R7, -RZ, R5.reuse.H0_H0 ;  /* 0x20000005ff077230 */ /* 0x100fe40000004100 */
[----:B------:R-:W-:Y:S02]  /*34c0*/  HADD2.F32 R12, -RZ, R5.H1_H1 ;  /* 0x30000005ff0c7230 */ /* 0x000fe40000004100 */
[--C-:B------:R-:W-:Y:S02]  /*34d0*/  HADD2.F32 R5, -RZ, R4.reuse.H0_H0 ;  /* 0x20000004ff057230 */ /* 0x100fe40000004100 */
[-C--:B------:R-:W-:Y:S01]  /*34e0*/  FMUL.FTZ R47, R7, R15.reuse ;  /* 0x0000000f072f7220 */ /* 0x080fe20000410000 */
[----:B------:R-:W-:Y:S02]  /*34f0*/  HADD2.F32 R4, -RZ, R4.H1_H1 ;  /* 0x30000004ff047230 */ /* 0x000fe40000004100 */
[----:B------:R-:W-:Y:S01]  /*3500*/  FMUL.FTZ R44, R12, R15 ;  /* 0x0000000f0c2c7220 */ /* 0x000fe20000410000 */
[----:B------:R-:W-:-:S02]  /*3510*/  HADD2.F32 R13, -RZ, R111.H1_H1 ;  /* 0x3000006fff0d7230 */ /* 0x000fc40000004100 */
[-C--:B------:R-:W-:Y:S01]  /*3520*/  FMUL.FTZ R15, R5, R114.reuse ;  /* 0x00000072050f7220 */ /* 0x080fe20000410000 */
[----:B------:R-:W-:Y:S02]  /*3530*/  HADD2.F32 R111, -RZ, R111.H0_H0 ;  /* 0x2000006fff6f7230 */ /* 0x000fe40000004100 */
[----:B------:R-:W-:Y:S01]  /*3540*/  FMUL.FTZ R42, R4, R114 ;  /* 0x00000072042a7220 */ /* 0x000fe20000410000 */
[----:B------:R-:W-:Y:S01]  /*3550*/  F2FP.SATFINITE.E4M3.F32.PACK_AB_MERGE_C R117, R103, R46, RZ ;  /* 0x0000002e6775723e */ /* 0x000fe200048070ff */
[-C--:B------:R-:W-:Y:S01]  /*3560*/  FFMA.FTZ R44, R7, R13.reuse, -R44 ;  /* 0x0000000d072c7223 */ /* 0x080fe2000001082c */
[----:B------:R-:W-:Y:S01]  /*3570*/  FFMA.FTZ R13, R12, R13, R47 ;  /* 0x0000000d0c0d7223 */ /* 0x000fe2000001002f */
[-C--:B------:R-:W-:Y:S01]  /*3580*/  FFMA.FTZ R47, R5, R111.reuse, -R42 ;  /* 0x0000006f052f7223 */ /* 0x080fe2000001082a */
        /* <DEDUP_REMOVED lines=38> */
[C---:B------:R-:W-:Y:S01]  /*37f0*/  FMUL.FTZ R15, R5.reuse, R42 ;  /* 0x0000002a050f7220 */ /* 0x040fe20000410000 */
[-C--:B------:R-:W-:Y:S01]  /*3800*/  FFMA.FTZ R7, R4, R43.reuse, -R7 ;  /* 0x0000002b04077223 */ /* 0x080fe20000010807 */
[----:B------:R-:W-:Y:S01]  /*3810*/  FFMA.FTZ R6, R6, R43, R45 ;  /* 0x0000002b06067223 */ /* 0x000fe2000001002d */
[-C--:B------:R-:W-:Y:S01]  /*3820*/  FFMA.FTZ R12, R5, R13.reuse, -R12 ;  /* 0x0000000d050c7223 */ /* 0x080fe2000001080c */
[----:B------:R-:W-:Y:S01]  /*3830*/  FFMA.FTZ R15, R14, R13, R15 ;  /* 0x0000000d0e0f7223 */ /* 0x000fe2000001000f */
[----:B------:R-:W-:-:S02]  /*3840*/  F2FP.SATFINITE.E4M3.F32.PACK_AB_MERGE_C R111, R111, R114, RZ ;  /* 0x000000726f6f723e */ /* 0x000fc400048070ff */
[----:B------:R-:W-:Y:S02]  /*3850*/  F2FP.SATFINITE.E4M3.F32.PACK_AB_MERGE_C R6, R6, R7, R44 ;  /* 0x000000070606723e */ /* 0x000fe4000480702c */
[----:B------:R-:W-:Y:S02]  /*3860*/  F2FP.SATFINITE.E4M3.F32.PACK_AB_MERGE_C R5, R116, R99, R117 ;  /* 0x000000637405723e */ /* 0x000fe40004807075 */
[----:B------:R-:W-:Y:S02]  /*3870*/  F2FP.SATFINITE.E4M3.F32.PACK_AB_MERGE_C R4, R98, R47, R115 ;  /* 0x0000002f6204723e */ /* 0x000fe40004807073 */
[----:B------:R-:W-:-:S07]  /*3880*/  F2FP.SATFINITE.E4M3.F32.PACK_AB_MERGE_C R7, R15, R12, R111 ;  /* 0x0000000c0f07723e */ /* 0x000fce000480706f */
.L_x_7426:
[----:B------:R-:W-:Y:S05]  /*3890*/  BSYNC B2 ;  /* 0x0000000000027941 */ /* 0x000fea0003800000 */
.L_x_7425:
[----:B--2---:R0:W-:Y:S02]  /*38a0*/  ST.E.128 desc[UR60][R10.64], R4 ;  /* 0x000000040a007985 */ /* 0x0041e4000c101d3c */
.L_x_7420:
[----:B------:R-:W-:Y:S05]  /*38b0*/  BSYNC B1 ;  /* 0x0000000000017941 */ /* 0x000fea0003800000 */
.L_x_7419:
[----:B------:R-:W-:-:S03]  /*38c0*/  UMOV UR4, 0xffffffff ;  /* 0xffffffff00047882 */ /* 0x000fc60000000000 */
[----:B------:R-:W-:Y:S05]  /*38d0*/  BRA.DIV UR4, `(.L_x_7427) ;  /* 0x000001ca04d47947 */ /* 0x000fea000b800000 */
[----:B------:R1:W1:Y:S04]  /*38e0*/  SHFL.IDX PT, R42, R102, 0x1, 0x1c1f ;  /* 0x003c1f00662a7f89 */ /* 0x00026800000e0000 */
[----:B0-----:R0:W0:Y:S02]  /*38f0*/  SHFL.IDX PT, R14, R101, 0x1, 0x1c1f ;  /* 0x003c1f00650e7f89 */ /* 0x00102400000e0000 */
.L_x_7702:
        /* <DEDUP_REMOVED lines=10> */
[----:B------:R-:W-:Y:S01]  /*39a0*/  SHF.R.U32.HI R44, RZ, 0x8, R39 ;  /* 0x00000008ff2c7819 */ /* 0x000fe20000011627 */
[----:B--2---:R-:W-:Y:S01]  /*39b0*/  IMAD.MOV.U32 R15, RZ, RZ, R7 ;  /* 0x000000ffff0f7224 */ /* 0x004fe200078e0007 */
[--C-:B------:R-:W-:Y:S01]  /*39c0*/  SHF.R.U32.HI R45, RZ, 0x18, R39.reuse ;  /* 0x00000018ff2d7819 */ /* 0x100fe20000011627 */
[----:B------:R-:W-:Y:S01]  /*39d0*/  IMAD.MOV.U32 R13, RZ, RZ, R6 ;  /* 0x000000ffff0d7224 */ /* 0x000fe200078e0006 */
[----:B------:R-:W-:Y:S01]  /*39e0*/  LOP3.LUT R12, R39, 0xff, RZ, 0xc0, !PT ;  /* 0x000000ff270c7812 */ /* 0x000fe200078ec0ff */
[----:B------:R-:W-:Y:S01]  /*39f0*/  IMAD.SHL.U32 R7, R44, 0x100, RZ ;  /* 0x000001002c077824 */ /* 0x000fe200078e00ff */
[----:B------:R-:W-:Y:S02]  /*3a00*/  SHF.R.U32.HI R40, RZ, 0x10, R39 ;  /* 0x00000010ff287819 */ /* 0x000fe40000011627 */
[----:B------:R-:W-:Y:S02]  /*3a10*/  SHF.R.U32.HI R43, RZ, 0x18, R41 ;  /* 0x00000018ff2b7819 */ /* 0x000fe40000011629 */
[----:B------:R-:W-:-:S02]  /*3a20*/  LOP3.LUT R38, R41, 0xff, RZ, 0xc0, !PT ;  /* 0x000000ff29267812 */ /* 0x000fc400078ec0ff */
[--C-:B------:R-:W-:Y:S02]  /*3a30*/  SHF.R.U32.HI R39, RZ, 0x8, R41.reuse ;  /* 0x00000008ff277819 */ /* 0x100fe40000011629 */
        /* <DEDUP_REMOVED lines=8> */
[----:B------:R-:W-:Y:S02]  /*3ac0*/  F2FP.F16.E4M3.UNPACK_B R39, R113.H1 ;  /* 0x00000071ff27723e */ /* 0x000fe400030006ff */
[-C--:B------:R-:W-:Y:S02]  /*3ad0*/  F2FP.F16.E4M3.UNPACK_B R6, R5.reuse ;  /* 0x00000005ff06723e */ /* 0x080fe400020006ff */
        /* <DEDUP_REMOVED lines=14> */
[----:B------:R-:W-:Y:S01]  /*3bc0*/  FFMA.FTZ R47, R6, R39, -R45 ;  /* 0x00000027062f7223 */ /* 0x000fe2000001082d */
[----:B------:R-:W-:Y:S02]  /*3bd0*/  HADD2.F32 R38, -RZ, R38.H1_H1 ;  /* 0x30000026ff267230 */ /* 0x000fe40000004100 */
[C---:B------:R-:W-:Y:S01]  /*3be0*/  FMUL.FTZ R6, R12.reuse, R43 ;  /* 0x0000002b0c067220 */ /* 0x040fe20000410000 */
        /* <DEDUP_REMOVED lines=50> */
[----:B------:R-:W-:Y:S02]  /*3f10*/  HADD2.F32 R4, -RZ, R13.H0_H0 ;  /* 0x2000000dff047230 */ /* 0x000fe40000004100 */
[----:B------:R-:W-:Y:S01]  /*3f20*/  FFMA.FTZ R46, R5, R6, R46 ;  /* 0x00000006052e7223 */ /* 0x000fe2000001002e */
[----:B------:R-:W-:Y:S01]  /*3f30*/  HADD2.F32 R5, -RZ, R15.H0_H0 ;  /* 0x2000000fff057230 */ /* 0x000fe20000004100 */
[----:B------:R-:W-:Y:S01]  /*3f40*/  F2FP.SATFINITE.E4M3.F32.PACK_AB_MERGE_C R99, R114, R99, RZ ;  /* 0x000000637263723e */ /* 0x000fe200048070ff */
[----:B------:R-:W-:Y:S02]  /*3f50*/  HADD2.F32 R13, -RZ, R13.H1_H1 ;  /* 0x3000000dff0d7230 */ /* 0x000fe40000004100 */
[----:B------:R-:W-:Y:S01]  /*3f60*/  HADD2.F32 R15, -RZ, R15.H1_H1 ;  /* 0x3000000fff0f7230 */ /* 0x000fe20000004100 */
[----:B------:R-:W-:Y:S01]  /*3f70*/  F2FP.SATFINITE.E4M3.F32.PACK_AB_MERGE_C R43, R46, R43, RZ ;  /* 0x0000002b2e2b723e */ /* 0x000fe200048070ff */
[----:B------:R-:W-:-:S02]  /*3f80*/  HADD2.F32 R6, -RZ, R39.H0_H0 ;  /* 0x20000027ff067230 */ /* 0x000fc40000004100 */
[-C--:B------:R-:W-:Y:S01]  /*3f90*/  FMUL.FTZ R7, R13, R44.reuse ;  /* 0x0000002c0d077220 */ /* 0x080fe20000410000 */
[----:B------:R-:W-:Y:S02]  /*3fa0*/  HADD2.F32 R40, -RZ, R40.H0_H0 ;  /* 0x20000028ff287230 */ /* 0x000fe40000004100 */
[C---:B------:R-:W-:Y:S01]  /*3fb0*/  FMUL.FTZ R44, R4.reuse, R44 ;  /* 0x0000002c042c7220 */ /* 0x040fe20000410000 */
        /* <DEDUP_REMOVED lines=10> */
.L_x_7433:
[----:B------:R-:W-:Y:S05]  /*4060*/  BSYNC B3 ;  /* 0x0000000000037941 */ /* 0x000fea0003800000 */
.L_x_7432:
[----:B--2---:R0:W-:Y:S02]  /*4070*/  ST.E.128 desc[UR60][R10.64], R4 ;  /* 0x000000040a007985 */ /* 0x0041e4000c101d3c */
.L_x_7431:
[----:B------:R-:W-:Y:S05]  /*4080*/  BSYNC B2 ;  /* 0x0000000000027941 */ /* 0x000fea0003800000 */
.L_x_7430:
        /* <DEDUP_REMOVED lines=8> */
[--C-:B------:R-:W-:Y:S01]  /*4110*/  SHF.R.U32.HI R40, RZ, 0x10, R35.reuse ;  /* 0x00000010ff287819 */ /* 0x100fe20000011623 */
[----:B--2---:R-:W-:Y:S01]  /*4120*/  IMAD.MOV.U32 R13, RZ, RZ, R6 ;  /* 0x000000ffff0d7224 */ /* 0x004fe200078e0006 */
        /* <DEDUP_REMOVED lines=10> */
[----:B------:R-:W-:Y:S02]  /*41d0*/  MOV R14, R7 ;  /* 0x00000007000e7202 */ /* 0x000fe40000000f00 */
        /* <DEDUP_REMOVED lines=96> */
.L_x_7435:
[----:B------:R-:W-:Y:S05]  /*47e0*/  BSYNC B2 ;  /* 0x0000000000027941 */ /* 0x000fea0003800000 */
.L_x_7434:
[----:B--2---:R0:W-:Y:S02]  /*47f0*/  ST.E.128 desc[UR60][R10.64], R4 ;  /* 0x000000040a007985 */ /* 0x0041e4000c101d3c */
.L_x_7429:
[----:B------:R-:W-:Y:S05]  /*4800*/  BSYNC B1 ;  /* 0x0000000000017941 */ /* 0x000fea0003800000 */
.L_x_7428:
[----:B------:R-:W-:-:S03]  /*4810*/  UMOV UR4, 0xffffffff ;  /* 0xffffffff00047882 */ /* 0x000fc60000000000 */
[----:B------:R-:W-:Y:S05]  /*4820*/  BRA.DIV UR4, `(.L_x_7436) ;  /* 0x000001be04487947 */ /* 0x000fea000b800000 */
[----:B-1--4-:R-:W1:Y:S04]  /*4830*/  SHFL.IDX PT, R102, R102, 0x2, 0x1c1f ;  /* 0x005c1f0066667f89 */ /* 0x012e6800000e0000 */
[----:B0-----:R0:W4:Y:S02]  /*4840*/  SHFL.IDX PT, R14, R101, 0x2, 0x1c1f ;  /* 0x005c1f00650e7f89 */ /* 0x00112400000e0000 */
.L_x_7706:
        /* <DEDUP_REMOVED lines=9> */
[--C-:B------:R-:W-:Y:S01]  /*48e0*/  SHF.R.U32.HI R37, RZ, 0x10, R31.reuse ;  /* 0x00000010ff257819 */ /* 0x100fe2000001161f */
[----:B0-----:R-:W-:Y:S01]  /*48f0*/  IMAD.MOV.U32 R13, RZ, RZ, R6 ;  /* 0x000000ffff0d7224 */ /* 0x001fe200078e0006 */
        /* <DEDUP_REMOVED lines=106> */
.L_x_7441:
[----:B------:R-:W-:Y:S05]  /*4fa0*/  BSYNC B2 ;  /* 0x0000000000027941 */ /* 0x000fea0003800000 */
.L_x_7440:
[----:B0-----:R0:W-:Y:S02]  /*4fb0*/  ST.E.128 desc[UR60][R10.64], R4 ;  /* 0x000000040a007985 */ /* 0x0011e4000c101d3c */
.L_x_7439:
[----:B------:R-:W-:Y:S05]  /*4fc0*/  BSYNC B1 ;  /* 0x0000000000017941 */ /* 0x000fea0003800000 */
.L_x_7438:
[----:B------:R-:W-:-:S13]  /*4fd0*/  ISETP.NE.AND P2, PT, R89, RZ, PT ;  /* 0x000000ff5900720c */ /* 0x000fda0003f45270 */
[----:B------:R-:W-:Y:S05]  /*4fe0*/  @P2 BRA `(.L_x_7437) ;  /* 0x0000004000082947 */ /* 0x000fea0003800000 */
[----:B0-2---:R0:W2:Y:S01]  /*4ff0*/  LDS.128 R4, [R91+0x1c400] ;  /* 0x01c400005b047984 */ /* 0x0050a20000000c00 */
[----:B----4-:R-:W-:Y:S01]  /*5000*/  IADD3 R14, P2, R19, R14, RZ ;  /* 0x0000000e130e7210 */ /* 0x010fe20007f5e0ff */
[----:B------:R-:W-:Y:S04]  /*5010*/  BSSY B1, `(.L_x_7442) ;  /* 0x000006f000017945 */ /* 0x000fe80003800000 */
[----:B-1----:R-:W-:Y:S01]  /*5020*/  IMAD.X R15, R102, 0x1, R193, P2 ;  /* 0x00000001660f7824 */ /* 0x002fe200010e06c1 */
[----:B------:R-:W-:-:S13]  /*5030*/  ISETP.GE.AND P2, PT, R195, R105, PT ;  /* 0x00000069c300720c */ /* 0x000fda0003f46270 */
[----:B0-----:R-:W-:Y:S05]  /*5040*/  @P2 BRA `(.L_x_7443) ;  /* 0x0000000400ac2947 */ /* 0x001fea0003800000 */
[----:B------:R-:W-:Y:S01]  /*5050*/  SHF.R.U32.HI R30, RZ, 0x8, R9 ;  /* 0x00000008ff1e7819 */ /* 0x000fe20000011609 */
[----:B--2---:R-:W-:Y:S01]  /*5060*/  IMAD.MOV.U32 R10, RZ, RZ, R7 ;  /* 0x000000ffff0a7224 */ /* 0x004fe200078e0007 */
[----:B------:R-:W-:Y:S02]  /*5070*/  SHF.R.U32.HI R12, RZ, 0x8, R29 ;  /* 0x00000008ff0c7819 */ /* 0x000fe4000001161d */
[--C-:B------:R-:W-:Y:S01]  /*5080*/  SHF.R.U32.HI R31, RZ, 0x18, R9.reuse ;  /* 0x00000018ff1f7819 */ /* 0x100fe20000011609 */
[----:B------:R-:W-:Y:S01]  /*5090*/  IMAD.SHL.U32 R7, R30, 0x100, RZ ;  /* 0x000001001e077824 */ /* 0x000fe200078e00ff */
[----:B------:R-:W-:Y:S02]  /*50a0*/  LOP3.LUT R8, R9, 0xff, RZ, 0xc0, !PT ;  /* 0x000000ff09087812 */ /* 0x000fe400078ec0ff */
[----:B------:R-:W-:Y:S02]  /*50b0*/  SHF.R.U32.HI R13, RZ, 0x10, R9 ;  /* 0x00000010ff0d7819 */ /* 0x000fe40000011609 */
[----:B------:R-:W-:Y:S01]  /*50c0*/  MOV R9, R6 ;  /* 0x0000000600097202 */ /* 0x000fe20000000f00 */
[----:B------:R-:W-:Y:S01]  /*50d0*/  IMAD.SHL.U32 R6, R12, 0x100, RZ ;  /* 0x000001000c067824 */ /* 0x000fe200078e00ff */
[----:B------:R-:W-:-:S02]  /*50e0*/  PRMT R8, R31, 0x654, R8 ;  /* 0x000006541f087816 */ /* 0x000fc40000000008 */
[----:B------:R-:W-:Y:S02]  /*50f0*/  LOP3.LUT R11, R29, 0xff0000ff, RZ, 0xc0, !PT ;  /* 0xff0000ff1d0b7812 */ /* 0x000fe400078ec0ff */
[----:B------:R-:W-:Y:S02]  /*5100*/  SHF.R.U32.HI R28, RZ, 0x10, R29 ;  /* 0x00000010ff1c7819 */ /* 0x000fe4000001161d */
        /* <DEDUP_REMOVED lines=95> */
.L_x_7443:
[----:B------:R-:W-:Y:S05]  /*5700*/  BSYNC B1 ;  /* 0x0000000000017941 */ /* 0x000fea0003800000 */
.L_x_7442:
[----:B--2---:R0:W-:Y:S01]  /*5710*/  ST.E.128 desc[UR60][R14.64], R4 ;  /* 0x000000040e007985 */ /* 0x0041e2000c101d3c */
[----:B------:R-:W-:Y:S05]  /*5720*/  BRA `(.L_x_7437) ;  /* 0x0000003800387947 */ /* 0x000fea0003800000 */
.L_x_7408:
[----:B------:R-:W-:Y:S02]  /*5730*/  ISETP.GE.AND P3, PT, R221, R97, PT ;  /* 0x00000061dd00720c */ /* 0x000fe40003f66270 */
[----:B------:R-:W-:Y:S02]  /*5740*/  CS2R R30, SRZ ;  /* 0x00000000001e7805 */ /* 0x000fe4000001ff00 */
[----:B------:R-:W-:Y:S02]  /*5750*/  CS2R R28, SRZ ;  /* 0x00000000001c7805 */ /* 0x000fe4000001ff00 */
[----:B------:R-:W-:-:S13]  /*5760*/  ISETP.GE.OR P3, PT, R16, R105, P3 ;  /* 0x000000691000720c */ /* 0x000fda0001f66670 */
[----:B------:R-:W-:Y:S01]  /*5770*/  @!P3 IADD3 R11, P2, P4, R50, R4, R84 ;  /* 0x00000004320bb210 */ /* 0x000fe20007c5e054 */
[----:B------:R-:W0:Y:S03]  /*5780*/  @!P3 LDC.64 R12, c[0x0][0x3e8] ;  /* 0x0000fa00ff0cbb82 */ /* 0x000e260000000a00 */
[----:B------:R-:W-:Y:S02]  /*5790*/  @!P3 IADD3.X R14, R66, R88, R86, P2, P4 ;  /* 0x00000058420eb210 */ /* 0x000fe400017e8456 */
[----:B------:R-:W-:-:S04]  /*57a0*/  ISETP.GE.AND P4, PT, R194, R97, PT ;  /* 0x00000061c200720c */ /* 0x000fc80003f86270 */
[----:B------:R-:W-:-:S13]  /*57b0*/  ISETP.GE.OR P4, PT, R16, R105, P4 ;  /* 0x000000691000720c */ /* 0x000fda0002786670 */
[----:B------:R-:W1:Y:S08]  /*57c0*/  @!P4 LDC.64 R32, c[0x0][0x3e8] ;  /* 0x0000fa00ff20cb82 */ /* 0x000e700000000a00 */
[----:B------:R-:W2:Y:S01]  /*57d0*/  @!P4 LDC.64 R34, c[0x0][0x400] ;  /* 0x00010000ff22cb82 */ /* 0x000ea20000000a00 */
[----:B-1----:R-:W-:-:S04]  /*57e0*/  @!P4 IADD3 R32, P2, P5, R50, R32, R4 ;  /* 0x000000203220c210 */ /* 0x002fc80007d5e004 */
[----:B------:R-:W-:Y:S02]  /*57f0*/  @!P4 IADD3.X R33, R66, R33, R88, P2, P5 ;  /* 0x000000214221c210 */ /* 0x000fe400017ea458 */
[----:B--2---:R-:W-:-:S04]  /*5800*/  @!P4 IADD3 R34, P2, P5, R56, R34, R6 ;  /* 0x000000223822c210 */ /* 0x004fc80007d5e006 */
[----:B------:R-:W-:Y:S02]  /*5810*/  @!P4 IADD3.X R35, R64, R35, R100, P2, P5 ;  /* 0x000000234023c210 */ /* 0x000fe400017ea464 */
[----:B------:R-:W-:Y:S02]  /*5820*/  ISETP.GE.AND P2, PT, R227, R97, PT ;  /* 0x00000061e300720c */ /* 0x000fe40003f46270 */
[----:B------:R-:W-:Y:S02]  /*5830*/  CS2R R38, SRZ ;  /* 0x0000000000267805 */ /* 0x000fe4000001ff00 */
[----:B------:R-:W-:Y:S01]  /*5840*/  CS2R R36, SRZ ;  /* 0x0000000000247805 */ /* 0x000fe2000001ff00 */
[----:B------:R1:W2:Y:S01]  /*5850*/  @!P4 LDG.E.128 R28, desc[UR60][R34.64] ;  /* 0x0000003c221cc981 */ /* 0x0002a2000c1e1d00 */
[----:B------:R-:W-:-:S13]  /*5860*/  ISETP.GE.OR P2, PT, R16, R105, P2 ;  /* 0x000000691000720c */ /* 0x000fda0001746670 */
[----:B------:R-:W-:-:S04]  /*5870*/  @!P2 IADD3 R5, P5, P6, R50, R83, R4 ;  /* 0x000000533205a210 */ /* 0x000fc80007ebe004 */
[----:B------:R-:W-:Y:S02]  /*5880*/  @!P2 IADD3.X R10, R66, R85, R88, P5, P6 ;  /* 0x00000055420aa210 */ /* 0x000fe40002fec458 */
[----:B------:R-:W-:-:S04]  /*5890*/  @!P3 IADD3 R9, P5, P6, R56, R6, R79 ;  /* 0x000000063809b210 */ /* 0x000fc80007ebe04f */
[----:B------:R-:W-:Y:S02]  /*58a0*/  @!P3 IADD3.X R8, R64, R100, R81, P5, P6 ;  /* 0x000000644008b210 */ /* 0x000fe40002fec451 */
[----:B------:R-:W-:-:S04]  /*58b0*/  @!P2 IADD3 R7, P5, P6, R56, R78, R6 ;  /* 0x0000004e3807a210 */ /* 0x000fc80007ebe006 */
[----:B------:R-:W-:Y:S02]  /*58c0*/  @!P2 IADD3.X R4, R64, R80, R100, P5, P6 ;  /* 0x000000504004a210 */ /* 0x000fe40002fec464 */
[----:B0-----:R-:W-:-:S05]  /*58d0*/  @!P3 IADD3 R12, P5, R11, R12, RZ ;  /* 0x0000000c0b0cb210 */ /* 0x001fca0007fbe0ff */
[----:B------:R-:W-:Y:S02]  /*58e0*/  @!P3 IMAD.X R13, R14, 0x1, R13, P5 ;  /* 0x000000010e0db824 */ /* 0x000fe400028e060d */
[----:B------:R-:W0:Y:S02]  /*58f0*/  @!P3 LDC.64 R14, c[0x0][0x400] ;  /* 0x00010000ff0ebb82 */ /* 0x000e240000000a00 */
[----:B0-----:R-:W-:-:S05]  /*5900*/  @!P3 IADD3 R14, P5, R9, R14, RZ ;  /* 0x0000000e090eb210 */ /* 0x001fca0007fbe0ff */
[----:B------:R-:W-:Y:S02]  /*5910*/  @!P3 IMAD.X R15, R8, 0x1, R15, P5 ;  /* 0x00000001080fb824 */ /* 0x000fe400028e060f */
[----:B------:R-:W0:Y:S01]  /*5920*/  @!P2 LDC.64 R8, c[0x0][0x3e8] ;  /* 0x0000fa00ff08ab82 */ /* 0x000e220000000a00 */
[----:B-1----:R-:W-:Y:S02]  /*5930*/  CS2R R34, SRZ ;  /* 0x0000000000227805 */ /* 0x002fe4000001ff00 */
[----:B------:R-:W-:Y:S02]  /*5940*/  CS2R R42, SRZ ;  /* 0x00000000002a7805 */ /* 0x000fe4000001ff00 */
[----:B------:R-:W-:Y:S02]  /*5950*/  CS2R R40, SRZ ;  /* 0x0000000000287805 */ /* 0x000fe4000001ff00 */
[----:B------:R-:W-:Y:S02]  /*5960*/  CS2R R46, SRZ ;  /* 0x00000000002e7805 */ /* 0x000fe4000001ff00 */
[----:B------:R-:W-:Y:S01]  /*5970*/  CS2R R44, SRZ ;  /* 0x00000000002c7805 */ /* 0x000fe2000001ff00 */
[----:B------:R-:W3:Y:S01]  /*5980*/  @!P3 LDG.E.128 R36, desc[UR60][R14.64] ;  /* 0x0000003c0e24b981 */ /* 0x000ee2000c1e1d00 */
[----:B0-----:R-:W-:-:S04]  /*5990*/  @!P2 IADD3 R8, P5, R5, R8, RZ ;  /* 0x000000080508a210 */ /* 0x001fc80007fbe0ff */
[----:B------:R-:W-:Y:S02]  /*59a0*/  @!P2 IADD3.X R9, R10, R9, RZ, P5, !PT ;  /* 0x000000090a09a210 */ /* 0x000fe40002ffe4ff */
[----:B------:R-:W0:Y:S03]  /*59b0*/  @!P2 LDC.64 R10, c[0x0][0x400] ;  /* 0x00010000ff0aab82 */ /* 0x000e260000000a00 */
[----:B------:R-:W4:Y:S01]  /*59c0*/  @!P2 LDG.E.128 R40, desc[UR60][R8.64] ;  /* 0x0000003c0828a981 */ /* 0x000f22000c1e1d00 */
[----:B0-----:R-:W-:Y:S02]  /*59d0*/  @!P2 IADD3 R10, P5, R7, R10, RZ ;  /* 0x0000000a070aa210 */ /* 0x001fe40007fbe0ff */
[----:B------:R-:W-:-:S03]  /*59e0*/  CS2R R6, SRZ ;  /* 0x0000000000067805 */ /* 0x000fc6000001ff00 */
[----:B------:R-:W-:Y:S01]  /*59f0*/  @!P2 IMAD.X R11, R4, 0x1, R11, P5 ;  /* 0x00000001040ba824 */ /* 0x000fe200028e060b */
[----:B------:R-:W-:-:S04]  /*5a00*/  CS2R R4, SRZ ;  /* 0x0000000000047805 */ /* 0x000fc8000001ff00 */
[----:B------:R-:W5:Y:S04]  /*5a10*/  @!P2 LDG.E.128 R44, desc[UR60][R10.64] ;  /* 0x0000003c0a2ca981 */ /* 0x000f68000c1e1d00 */
[----:B------:R0:W5:Y:S02]  /*5a20*/  @!P4 LDG.E.128 R4, desc[UR60][R32.64] ;  /* 0x0000003c2004c981 */ /* 0x000164000c1e1d00 */
[----:B0-----:R-:W-:-:S06]  /*5a30*/  CS2R R32, SRZ ;  /* 0x0000000000207805 */ /* 0x001fcc000001ff00 */
[----:B------:R-:W5:Y:S01]  /*5a40*/  @!P3 LDG.E.128 R32, desc[UR60][R12.64] ;  /* 0x0000003c0c20b981 */ /* 0x000f62000c1e1d00 */
[----:B------:R-:W-:Y:S02]  /*5a50*/  ISETP.NE.AND P5, PT, R198, 0x3, PT ;  /* 0x00000003c600780c */ /* 0x000fe40003fa5270 */
[----:B------:R-:W-:Y:S02]  /*5a60*/  ISETP.GE.AND P2, PT, R16, R105, PT ;  /* 0x000000691000720c */ /* 0x000fe40003f46270 */
[----:B--2---:R-:W-:Y:S01]  /*5a70*/  MOV R117, R30 ;  /* 0x0000001e00757202 */ /* 0x004fe20000000f00 */
[----:B------:R-:W-:Y:S01]  /*5a80*/  IMAD.MOV.U32 R119, RZ, RZ, R28 ;  /* 0x000000ffff777224 */ /* 0x000fe200078e001c */
[----:B---3--:R-:W-:Y:S01]  /*5a90*/  MOV R113, R38 ;  /* 0x0000002600717202 */ /* 0x008fe20000000f00 */
[----:B------:R-:W-:Y:S02]  /*5aa0*/  IMAD.MOV.U32 R114, RZ, RZ, R36 ;  /* 0x000000ffff727224 */ /* 0x000fe400078e0024 */
[----:B----4-:R-:W-:-:S02]  /*5ab0*/  IMAD.MOV.U32 R109, RZ, RZ, R42 ;  /* 0x000000ffff6d7224 */ /* 0x010fc400078e002a */
[----:B------:R-:W-:Y:S01]  /*5ac0*/  IMAD.MOV.U32 R108, RZ, RZ, R40 ;  /* 0x000000ffff6c7224 */ /* 0x000fe200078e0028 */
[----:B-----5:R-:W-:Y:S01]  /*5ad0*/  MOV R107, R46 ;  /* 0x0000002e006b7202 */ /* 0x020fe20000000f00 */
[----:B------:R-:W-:Y:S02]  /*5ae0*/  IMAD.MOV.U32 R106, RZ, RZ, R44 ;  /* 0x000000ffff6a7224 */ /* 0x000fe400078e002c */
[----:B------:R-:W-:Y:S02]  /*5af0*/  IMAD.MOV.U32 R116, RZ, RZ, R6 ;  /* 0x000000ffff747224 */ /* 0x000fe400078e0006 */
[----:B------:R-:W-:Y:S02]  /*5b00*/  IMAD.MOV.U32 R118, RZ, RZ, R4 ;  /* 0x000000ffff767224 */ /* 0x000fe400078e0004 */
[----:B------:R-:W-:Y:S02]  /*5b10*/  IMAD.MOV.U32 R111, RZ, RZ, R34 ;  /* 0x000000ffff6f7224 */ /* 0x000fe400078e0022 */
[----:B------:R-:W-:Y:S01]  /*5b20*/  IMAD.MOV.U32 R112, RZ, RZ, R32 ;  /* 0x000000ffff707224 */ /* 0x000fe200078e0020 */
[----:B------:R-:W-:Y:S06]  /*5b30*/  @!P5 BRA `(.L_x_7444) ;  /* 0x000000000004d947 */ /* 0x000fec0003800000 */
[----:B------:R-:W-:Y:S01]  /*5b40*/  BPT.TRAP 0x1 ;  /* 0x000000040000795c */ /* 0x000fe20000300000 */
.L_x_7444:
[----:B------:R-:W-:Y:S01]  /*5b50*/  IMAD R88, R192, 0x8, R18 ;  /* 0x00000008c0587824 */ /* 0x000fe200078e0212 */
[----:B------:R-:W-:Y:S01]  /*5b60*/  SHF.L.U32 R100, R196, 0x1f, RZ ;  /* 0x0000001fc4647819 */ /* 0x000fe200000006ff */
[----:B------:R-:W0:Y:S01]  /*5b70*/  LDC R104, c[0x0][0x2f4] ;  /* 0x0000bd00ff687b82 */ /* 0x000e220000000800 */
[----:B------:R-:W-:Y:S02]  /*5b80*/  BSSY B1, `(.L_x_7445) ;  /* 0x0000003000017945 */ /* 0x000fe40003800000 */
[----:B------:R-:W1:Y:S02]  /*5b90*/  SYNCS.PHASECHK.TRANS64.TRYWAIT P3, [R88+URZ+0x22890], R100 ;  /* 0x02289064580075a7 */ /* 0x000e64000806017f */
[----:B-1----:R-:W-:Y:S05]  /*5ba0*/  @!P3 BRA `(.L_x_7446) ;  /* 0x000001a800b0b947 */ /* 0x002fea0003800000 */
.L_x_7707:
[----:B------:R-:W-:Y:S05]  /*5bb0*/  BSYNC B1 ;  /* 0x0000000000017941 */ /* 0x000fea0003800000 */
.L_x_7445:
[----:B------:R-:W-:Y:S01]  /*5bc0*/  UMOV UR4, 0xffffffff ;  /* 0xffffffff00047882 */ /* 0x000fe20000000000 */
[----:B0-----:R-:W-:Y:S02]  /*5bd0*/  IMAD.IADD R110, R104, 0x1, -R71 ;  /* 0x00000001686e7824 */ /* 0x001fe400078e0a47 */
[----:B------:R-:W-:Y:S05]  /*5be0*/  BRA.DIV UR4, `(.L_x_7447) ;  /* 0x000001aa04b47947 */ /* 0x000fea000b800000 */
[----:B------:R0:W2:Y:S04]  /*5bf0*/  SHFL.IDX PT, R103, R102, RZ, 0x1c1f ;  /* 0x001c1fff66677589 */ /* 0x0000a800000e0000 */
[----:B------:R0:W3:Y:S02]  /*5c00*/  SHFL.IDX PT, R105, R101, RZ, 0x1c1f ;  /* 0x001c1fff65697589 */ /* 0x0000e400000e0000 */
.L_x_7711:
[----:B------:R-:W-:Y:S01]  /*5c10*/  ISETP.GE.OR P3, PT, R194, R97, P1 ;  /* 0x00000061c200720c */ /* 0x000fe20000f66670 */
[----:B------:R-:W-:-:S12]  /*5c20*/  BSSY B1, `(.L_x_7448) ;  /* 0x00000f1000017945 */ /* 0x000fd80003800000 */
[----:B------:R-:W-:Y:S05]  /*5c30*/  @P3 BRA `(.L_x_7449) ;  /* 0x0000000c00bc3947 */ /* 0x000fea0003800000 */
[----:B------:R-:W-:Y:S01]  /*5c40*/  SEL R8, R71, R110, !P0 ;  /* 0x0000006e47087207 */ /* 0x000fe20004000000 */
[----:B------:R-:W-:Y:S01]  /*5c50*/  BSSY B2, `(.L_x_7450) ;  /* 0x00000e8000027945 */ /* 0x000fe20003800000 */
[----:B---3--:R-:W-:Y:S02]  /*5c60*/  IADD3 R98, P3, R62, R105, RZ ;  /* 0x000000693e627210 */ /* 0x008fe40007f7e0ff */
[----:B------:R-:W-:Y:S02]  /*5c70*/  SHF.R.S32.HI R9, RZ, 0x1f, R8 ;  /* 0x0000001fff097819 */ /* 0x000fe40000011408 */
[----:B--2---:R-:W-:Y:S02]  /*5c80*/  IADD3.X R99, R103, R60, RZ, P3, !PT ;  /* 0x0000003c67637210 */ /* 0x004fe40001ffe4ff */
[----:B------:R-:W-:-:S04]  /*5c90*/  LEA.HI R8, R9, R8, RZ, 0x5 ;  /* 0x0000000809087211 */ /* 0x000fc800078f28ff */
[----:B------:R-:W-:-:S05]  /*5ca0*/  LEA.HI.SX32 R8, R8, R63, 0x1b ;  /* 0x0000003f08087211 */ /* 0x000fca00078fdaff */
[----:B------:R-:W-:-:S05]  /*5cb0*/  IMAD.SHL.U32 R115, R8, 0x10, RZ ;  /* 0x0000001008737824 */ /* 0x000fca00078e00ff */
[----:B------:R-:W-:-:S04]  /*5cc0*/  LOP3.LUT R9, R82, 0x70, R115, 0xf8, !PT ;  /* 0x0000007052097812 */ /* 0x000fc800078ef873 */
[----:B------:R-:W-:Y:S01]  /*5cd0*/  LOP3.LUT R8, R9, R76, RZ, 0x3c, !PT ;  /* 0x0000004c09087212 */ /* 0x000fe200078e3cff */
[----:B------:R-:W-:-:S04]  /*5ce0*/  IMAD R9, R192, 0x5000, R49 ;  /* 0x00005000c0097824 */ /* 0x000fc800078e0231 */
[----:B------:R-:W-:Y:S02]  /*5cf0*/  IMAD.IADD R11, R203, 0x1, R8 ;  /* 0x00000001cb0b7824 */ /* 0x000fe400078e0208 */
[----:B------:R-:W-:Y:S02]  /*5d00*/  IMAD.IADD R9, R18, 0x1, R9 ;  /* 0x0000000112097824 */ /* 0x000fe400078e0209 */
[----:B------:R-:W-:-:S05]  /*5d10*/  IMAD R11, R192, 0x5000, R11 ;  /* 0x00005000c00b7824 */ /* 0x000fca00078e020b */
[----:B------:R-:W-:Y:S02]  /*5d20*/  IADD3 R12, R18, R11, RZ ;  /* 0x0000000b120c7210 */ /* 0x000fe40007ffe0ff */
[----:B------:R-:W2:Y:S04]  /*5d30*/  LDS.128 R8, [R9+0x18400] ;  /* 0x0184000009087984 */ /* 0x000ea80000000c00 */
[----:B------:R-:W3:Y:S01]  /*5d40*/  LDS.128 R12, [R12+0x18400] ;  /* 0x018400000c0c7984 */ /* 0x000ee20000000c00 */
[----:B------:R-:W-:Y:S05]  /*5d50*/  @P2 BRA `(.L_x_7451) ;  /* 0x0000000c005c2947 */ /* 0x000fea0003800000 */
[----:B------:R-:W-:Y:S01]  /*5d60*/  SHF.R.U32.HI R130, RZ, 0x8, R5 ;  /* 0x00000008ff827819 */ /* 0x000fe20000011605 */
[----:B--2---:R-:W-:Y:S01]  /*5d70*/  IMAD.MOV.U32 R28, RZ, RZ, R8 ;  /* 0x000000ffff1c7224 */ /* 0x004fe200078e0008 */
[--C-:B------:R-:W-:Y:S02]  /*5d80*/  SHF.R.U32.HI R129, RZ, 0x18, R7.reuse ;  /* 0x00000018ff817819 */ /* 0x100fe40000011607 */
[----:B------:R-:W-:Y:S02]  /*5d90*/  LOP3.LUT R6, R7, 0xff, RZ, 0xc0, !PT ;  /* 0x000000ff07067812 */ /* 0x000fe400078ec0ff */
[--C-:B------:R-:W-:Y:S02]  /*5da0*/  SHF.R.U32.HI R125, RZ, 0x8, R7.reuse ;  /* 0x00000008ff7d7819 */ /* 0x100fe40000011607 */
[----:B------:R-:W-:Y:S02]  /*5db0*/  SHF.R.U32.HI R127, RZ, 0x10, R7 ;  /* 0x00000010ff7f7819 */ /* 0x000fe40000011607 */
[----:B------:R-:W-:-:S02]  /*5dc0*/  SHF.R.U32.HI R131, RZ, 0x18, R5 ;  /* 0x00000018ff837819 */ /* 0x000fc40000011605 */
[----:B------:R-:W-:Y:S02]  /*5dd0*/  LOP3.LUT R4, R5, 0xff, RZ, 0xc0, !PT ;  /* 0x000000ff05047812 */ /* 0x000fe400078ec0ff */
[--C-:B------:R-:W-:Y:S02]  /*5de0*/  SHF.R.U32.HI R124, RZ, 0x18, R29.reuse ;  /* 0x00000018ff7c7819 */ /* 0x100fe4000001161d */
[----:B------:R-:W-:Y:S02]  /*5df0*/  LOP3.LUT R7, R29, 0xff, RZ, 0xc0, !PT ;  /* 0x000000ff1d077812 */ /* 0x000fe400078ec0ff */
[--C-:B------:R-:W-:Y:S02]  /*5e00*/  SHF.R.U32.HI R122, RZ, 0x8, R29.reuse ;  /* 0x00000008ff7a7819 */ /* 0x100fe4000001161d */
[----:B------:R-:W-:Y:S02]  /*5e10*/  SHF.R.U32.HI R123, RZ, 0x10, R29 ;  /* 0x00000010ff7b7819 */ /* 0x000fe4000001161d */
[----:B------:R-:W-:-:S02]  /*5e20*/  SHF.R.U32.HI R30, RZ, 0x18, R31 ;  /* 0x00000018ff1e7819 */ /* 0x000fc4000001161f */
[----:B------:R-:W-:Y:S02]  /*5e30*/  LOP3.LUT R29, R31, 0xff, RZ, 0xc0, !PT ;  /* 0x000000ff1f1d7812 */ /* 0x000fe400078ec0ff */
[----:B------:R-:W-:Y:S02]  /*5e40*/  SHF.R.U32.HI R121, RZ, 0x8, R31 ;  /* 0x00000008ff797819 */ /* 0x000fe4000001161f */
[----:B------:R-:W-:Y:S01]  /*5e50*/  SHF.R.U32.HI R128, RZ, 0x10, R5 ;  /* 0x00000010ff807819 */ /* 0x000fe20000011605 */
[----:B------:R-:W-:Y:S01]  /*5e60*/  IMAD.SHL.U32 R5, R130, 0x100, RZ ;  /* 0x0000010082057824 */ /* 0x000fe200078e00ff */
[----:B------:R-:W-:Y:S01]  /*5e70*/  SHF.R.U32.HI R126, RZ, 0x10, R31 ;  /* 0x00000010ff7e7819 */ /* 0x000fe2000001161f */
[----:B---3--:R-:W-:Y:S01]  /*5e80*/  IMAD.MOV.U32 R31, RZ, RZ, R12 ;  /* 0x000000ffff1f7224 */ /* 0x008fe200078e000c */
[----:B------:R-:W-:Y:S01]  /*5e90*/  PRMT R4, R131, 0x654, R4 ;  /* 0x0000065483047816 */ /* 0x000fe20000000004 */
[----:B------:R-:W-:Y:S01]  /*5ea0*/  IMAD.SHL.U32 R121, R121, 0x100, RZ ;  /* 0x0000010079797824 */ /* 0x000fe200078e00ff */
[----:B------:R-:W-:Y:S01]  /*5eb0*/  PRMT R12, R30, 0x654, R29 ;  /* 0x000006541e0c7816 */ /* 0x000fe2000000001d */
[----:B------:R-:W-:Y:S01]  /*5ec0*/  IMAD.SHL.U32 R29, R122, 0x100, RZ ;  /* 0x000001007a1d7824 */ /* 0x000fe200078e00ff */
[----:B------:R-:W-:Y:S01]  /*5ed0*/  PRMT R8, R124, 0x654, R7 ;  /* 0x000006547c087816 */ /* 0x000fe20000000007 */
[----:B------:R-:W-:Y:S01]  /*5ee0*/  IMAD.U32 R126, R126, 0x10000, RZ ;  /* 0x000100007e7e7824 */ /* 0x000fe200078e00ff */
[----:B------:R-:W-:Y:S01]  /*5ef0*/  LOP3.LUT R4, R4, 0xff00, R5, 0xf8, !PT ;  /* 0x0000ff0004047812 */ /* 0x000fe200078ef805 */
[----:B------:R-:W-:Y:S01]  /*5f00*/  IMAD.U32 R5, R128, 0x10000, RZ ;  /* 0x0001000080057824 */ /* 0x000fe200078e00ff */
[----:B------:R-:W-:-:S02]  /*5f10*/  PRMT R6, R129, 0x654, R6 ;  /* 0x0000065481067816 */ /* 0x000fc40000000006 */
[----:B------:R-:W-:Y:S02]  /*5f20*/  SHF.L.U32 R7, R125, 0x8, RZ ;  /* 0x000000087d077819 */ /* 0x000fe400000006ff */
[----:B------:R-:W-:Y:S02]  /*5f30*/  LOP3.LUT R122, R8, 0xff00, R29, 0xf8, !PT ;  /* 0x0000ff00087a7812 */ /* 0x000fe400078ef81d */
[----:B------:R-:W-:Y:S02]  /*5f40*/  LOP3.LUT R125, R12, 0xff00, R121, 0xf8, !PT ;  /* 0x0000ff000c7d7812 */ /* 0x000fe400078ef879 */
[----:B------:R-:W-:Y:S02]  /*5f50*/  F2FP.F16.E4M3.UNPACK_B R124, R119.H1 ;  /* 0x00000077ff7c723e */ /* 0x000fe400030006ff */
[----:B------:R-:W-:Y:S02]  /*5f60*/  F2FP.F16.E4M3.UNPACK_B R121, R31.H1 ;  /* 0x0000001fff79723e */ /* 0x000fe400030006ff */
[----:B------:R-:W-:-:S02]  /*5f70*/  F2FP.F16.E4M3.UNPACK_B R29, R28.H1 ;  /* 0x0000001cff1d723e */ /* 0x000fc400030006ff */
[----:B------:R-:W-:Y:S01]  /*5f80*/  LOP3.LUT R7, R6, 0xff00, R7, 0xf8, !PT ;  /* 0x0000ff0006077812 */ /* 0x000fe200078ef807 */
[----:B------:R-:W-:Y:S01]  /*5f90*/  HADD2.F32 R12, -RZ, R121.H0_H0 ;  /* 0x20000079ff0c7230 */ /* 0x000fe20000004100 */
[----:B------:R-:W-:Y:S01]  /*5fa0*/  LOP3.LUT R6, R4, 0xff0000, R5, 0xf8, !PT ;  /* 0x00ff000004067812 */ /* 0x000fe200078ef805 */
[----:B------:R-:W-:Y:S01]  /*5fb0*/  HADD2.F32 R5, -RZ, R124.H0_H0 ;  /* 0x2000007cff057230 */ /* 0x000fe20000004100 */
[----:B------:R-:W-:Y:S01]  /*5fc0*/  SHF.L.U32 R4, R127, 0x10, RZ ;  /* 0x000000107f047819 */ /* 0x000fe200000006ff */
[----:B------:R-:W-:Y:S01]  /*5fd0*/  HADD2.F32 R8, -RZ, R29.H0_H0 ;  /* 0x2000001dff087230 */ /* 0x000fe20000004100 */
[----:B------:R-:W-:Y:S01]  /*5fe0*/  F2FP.F16.E4M3.UNPACK_B R30, R118.H1 ;  /* 0x00000076ff1e723e */ /* 0x000fe200030006ff */
[----:B------:R-:W-:Y:S01]  /*5ff0*/  HADD2.F32 R121, -RZ, R121.H1_H1 ;  /* 0x30000079ff797230 */ /* 0x000fe20000004100 */
[----:B------:R-:W-:Y:S01]  /*6000*/  LOP3.LUT R4, R7, 0xff0000, R4, 0xf8, !PT ;  /* 0x00ff000007047812 */ /* 0x000fe200078ef804 */
[----:B------:R-:W-:Y:S02]  /*6010*/  IMAD.U32 R7, R123, 0x10000, RZ ;  /* 0x000100007b077824 */ /* 0x000fe400078e00ff */
        /* <DEDUP_REMOVED lines=12> */
[----:B------:R-:W-:Y:S01]  /*60e0*/  FMUL.FTZ R127, R121, R125 ;  /* 0x0000007d797f7220 */ /* 0x000fe20000410000 */
[----:B------:R-:W-:Y:S01]  /*60f0*/  F2FP.F16.E4M3.UNPACK_B R31, R31 ;  /* 0x0000001fff1f723e */ /* 0x000fe200020006ff */
[----:B------:R-:W-:Y:S01]  /*6100*/  HADD2.F32 R124, -RZ, R123.H0_H0 ;  /* 0x2000007bff7c7230 */ /* 0x000fe20000004100 */
        /* <DEDUP_REMOVED lines=40> */
[-C--:B------:R-:W-:Y:S01]  /*6390*/  FFMA.FTZ R135, R28, R121.reuse, -R29 ;  /* 0x000000791c877223 */ /* 0x080fe2000001081d */
[----:B------:R-:W-:Y:S01]  /*63a0*/  F2FP.F16.E4M3.UNPACK_B R28, R14 ;  /* 0x0000000eff1c723e */ /* 0x000fe200020006ff */
[----:B------:R-:W-:Y:S01]  /*63b0*/  HADD2.F32 R14, -RZ, R10.H0_H0 ;  /* 0x2000000aff0e7230 */ /* 0x000fe20000004100 */
[----:B------:R-:W-:Y:S01]  /*63c0*/  F2FP.F16.E4M3.UNPACK_B R116, R116 ;  /* 0x00000074ff74723e */ /* 0x000fe200020006ff */
[----:B------:R-:W-:Y:S01]  /*63d0*/  FFMA.FTZ R137, R30, R121, R119 ;  /* 0x000000791e897223 */ /* 0x000fe20000010077 */
[----:B------:R-:W-:Y:S01]  /*63e0*/  HADD2.F32 R117, -RZ, R117.H1_H1 ;  /* 0x30000075ff757230 */ /* 0x000fe20000004100 */
[----:B------:R-:W-:Y:S01]  /*63f0*/  F2FP.SATFINITE.E4M3.F32.PACK_AB_MERGE_C R8, R127, R8, RZ ;  /* 0x000000087f08723e */ /* 0x000fe200048070ff */
[--C-:B------:R-:W-:Y:S01]  /*6400*/  HADD2.F32 R29, -RZ, R28.reuse.H0_H0 ;  /* 0x2000001cff1d7230 */ /* 0x100fe20000004100 */
[----:B------:R-:W-:Y:S01]  /*6410*/  F2FP.SATFINITE.E4M3.F32.PACK_AB_MERGE_C R12, R129, R12, RZ ;  /* 0x0000000c810c723e */ /* 0x000fe200048070ff */
[----:B------:R-:W-:Y:S01]  /*6420*/  HADD2.F32 R28, -RZ, R28.H1_H1 ;  /* 0x3000001cff1c7230 */ /* 0x000fe20000004100 */
[----:B------:R-:W-:Y:S01]  /*6430*/  F2FP.SATFINITE.E4M3.F32.PACK_AB_MERGE_C R122, R137, R122, RZ ;  /* 0x0000007a897a723e */ /* 0x000fe200048070ff */
[----:B------:R-:W-:-:S02]  /*6440*/  HADD2.F32 R10, -RZ, R10.H1_H1 ;  /* 0x3000000aff0a7230 */ /* 0x000fc40000004100 */
[CC--:B------:R-:W-:Y:S01]  /*6450*/  FMUL.FTZ R119, R29.reuse, R118.reuse ;  /* 0x000000761d777220 */ /* 0x0c0fe20000410000 */
[--C-:B------:R-:W-:Y:S02]  /*6460*/  HADD2.F32 R30, -RZ, R116.reuse.H0_H0 ;  /* 0x20000074ff1e7230 */ /* 0x100fe40000004100 */
[----:B------:R-:W-:Y:S01]  /*6470*/  FMUL.FTZ R118, R14, R118 ;  /* 0x000000760e767220 */ /* 0x000fe20000410000 */
[----:B------:R-:W-:Y:S02]  /*6480*/  HADD2.F32 R31, -RZ, R116.H1_H1 ;  /* 0x30000074ff1f7230 */ /* 0x000fe40000004100 */
[-C--:B------:R-:W-:Y:S01]  /*6490*/  FMUL.FTZ R121, R28, R117.reuse ;  /* 0x000000751c797220 */ /* 0x080fe20000410000 */
[----:B------:R-:W-:Y:S01]  /*64a0*/  FMUL.FTZ R117, R10, R117 ;  /* 0x000000750a757220 */ /* 0x000fe20000410000 */
[-C--:B------:R-:W-:Y:S01]  /*64b0*/  FFMA.FTZ R14, R14, R30.reuse, -R119 ;  /* 0x0000001e0e0e7223 */ /* 0x080fe20000010877 */
[----:B------:R-:W-:Y:S01]  /*64c0*/  FFMA.FTZ R118, R29, R30, R118 ;  /* 0x0000001e1d767223 */ /* 0x000fe20000010076 */
[----:B------:R-:W-:Y:S01]  /*64d0*/  F2FP.F16.E4M3.UNPACK_B R119, R7 ;  /* 0x00000007ff77723e */ /* 0x000fe200020006ff */
[----:B------:R-:W-:Y:S01]  /*64e0*/  FFMA.FTZ R131, R10, R31, -R121 ;  /* 0x0000001f0a837223 */ /* 0x000fe20000010879 */
[----:B------:R-:W-:Y:S01]  /*64f0*/  F2FP.F16.E4M3.UNPACK_B R29, R9 ;  /* 0x00000009ff1d723e */ /* 0x000fe200020006ff */
[----:B------:R-:W-:Y:S01]  /*6500*/  FFMA.FTZ R133, R28, R31, R117 ;  /* 0x0000001f1c857223 */ /* 0x000fe20000010075 */
[----:B------:R-:W-:Y:S01]  /*6510*/  F2FP.SATFINITE.E4M3.F32.PACK_AB_MERGE_C R10, R135, R128, RZ ;  /* 0x00000080870a723e */ /* 0x000fe200048070ff */
[----:B------:R-:W-:Y:S01]  /*6520*/  HADD2.F32 R121, -RZ, R119.H0_H0 ;  /* 0x20000077ff797230 */ /* 0x000fe20000004100 */
[----:B------:R-:W-:Y:S01]  /*6530*/  F2FP.F16.E4M3.UNPACK_B R30, R13 ;  /* 0x0000000dff1e723e */ /* 0x000fe200020006ff */
[----:B------:R-:W-:Y:S01]  /*6540*/  HADD2.F32 R28, -RZ, R29.H0_H0 ;  /* 0x2000001dff1c7230 */ /* 0x000fe20000004100 */
[----:B------:R-:W-:Y:S01]  /*6550*/  F2FP.F16.E4M3.UNPACK_B R117, R6 ;  /* 0x00000006ff75723e */ /* 0x000fe200020006ff */
[----:B------:R-:W-:Y:S01]  /*6560*/  HADD2.F32 R119, -RZ, R119.H1_H1 ;  /* 0x30000077ff777230 */ /* 0x000fe20000004100 */
[----:B------:R-:W-:Y:S01]  /*6570*/  F2FP.SATFINITE.E4M3.F32.PACK_AB_MERGE_C R10, R131, R14, R10 ;  /* 0x0000000e830a723e */ /* 0x000fe2000480700a */
[----:B------:R-:W-:Y:S01]  /*6580*/  HADD2.F32 R31, -RZ, R30.H0_H0 ;  /* 0x2000001eff1f7230 */ /* 0x000fe20000004100 */
[----:B------:R-:W-:Y:S01]  /*6590*/  F2FP.SATFINITE.E4M3.F32.PACK_AB_MERGE_C R14, R133, R118, R122 ;  /* 0x00000076850e723e */ /* 0x000fe2000480707a */
[----:B------:R-:W-:-:S02]  /*65a0*/  HADD2.F32 R118, -RZ, R117.H0_H0 ;  /* 0x20000075ff767230 */ /* 0x000fc40000004100 */
[-C--:B------:R-:W-:Y:S01]  /*65b0*/  FMUL.FTZ R122, R28, R121.reuse ;  /* 0x000000791c7a7220 */ /* 0x080fe20000410000 */
[----:B------:R-:W-:Y:S01]  /*65c0*/  HADD2.F32 R116, -RZ, R30.H1_H1 ;  /* 0x3000001eff747230 */ /* 0x000fe20000004100 */
[----:B------:R-:W-:Y:S01]  /*65d0*/  F2FP.SATFINITE.E4M3.F32.PACK_AB_MERGE_C R8, R123, R124, R8 ;  /* 0x0000007c7b08723e */ /* 0x000fe20004807008 */
[----:B------:R-:W-:Y:S02]  /*65e0*/  HADD2.F32 R30, -RZ, R29.H1_H1 ;  /* 0x3000001dff1e7230 */ /* 0x000fe40000004100 */
[C---:B------:R-:W-:Y:S01]  /*65f0*/  FMUL.FTZ R123, R31.reuse, R121 ;  /* 0x000000791f7b7220 */ /* 0x040fe20000410000 */
[-C--:B------:R-:W-:Y:S01]  /*6600*/  FFMA.FTZ R29, R31, R118.reuse, R122 ;  /* 0x000000761f1d7223 */ /* 0x080fe2000001007a */
[----:B------:R-:W-:Y:S02]  /*6610*/  HADD2.F32 R117, -RZ, R117.H1_H1 ;  /* 0x30000075ff757230 */ /* 0x000fe40000004100 */
[----:B------:R-:W-:Y:S01]  /*6620*/  FMUL.FTZ R31, R116, R119 ;  /* 0x00000077741f7220 */ /* 0x000fe20000410000 */
[----:B------:R-:W-:Y:S01]  /*6630*/  FFMA.FTZ R28, R28, R118, -R123 ;  /* 0x000000761c1c7223 */ /* 0x000fe2000001087b */
[----:B------:R-:W-:Y:S01]  /*6640*/  F2FP.F16.E4M3.UNPACK_B R9, R9.H1 ;  /* 0x00000009ff09723e */ /* 0x000fe200030006ff */
[C---:B------:R-:W-:Y:S01]  /*6650*/  FMUL.FTZ R119, R30.reuse, R119 ;  /* 0x000000771e777220 */ /* 0x040fe20000410000 */
[----:B------:R-:W-:Y:S01]  /*6660*/  FFMA.FTZ R123, R30, R117, -R31 ;  /* 0x000000751e7b7223 */ /* 0x000fe2000001081f */
[----:B------:R-:W-:-:S02]  /*6670*/  F2FP.F16.E4M3.UNPACK_B R13, R13.H1 ;  /* 0x0000000dff0d723e */ /* 0x000fc400030006ff */
[----:B------:R-:W-:Y:S01]  /*6680*/  F2FP.F16.E4M3.UNPACK_B R31, R7.H1 ;  /* 0x00000007ff1f723e */ /* 0x000fe200030006ff */
[----:B------:R-:W-:Y:S01]  /*6690*/  FFMA.FTZ R124, R116, R117, R119 ;  /* 0x00000075747c7223 */ /* 0x000fe20000010077 */
[----:B------:R-:W-:Y:S01]  /*66a0*/  HADD2.F32 R7, -RZ, R9.H0_H0 ;  /* 0x20000009ff077230 */ /* 0x000fe20000004100 */
[----:B------:R-:W-:Y:S01]  /*66b0*/  F2FP.F16.E4M3.UNPACK_B R6, R6.H1 ;  /* 0x00000006ff06723e */ /* 0x000fe200030006ff */
[----:B------:R-:W-:Y:S01]  /*66c0*/  HADD2.F32 R30, -RZ, R13.H0_H0 ;  /* 0x2000000dff1e7230 */ /* 0x000fe20000004100 */
[----:B------:R-:W-:Y:S01]  /*66d0*/  F2FP.SATFINITE.E4M3.F32.PACK_AB_MERGE_C R12, R126, R125, R12 ;  /* 0x0000007d7e0c723e */ /* 0x000fe2000480700c */
[----:B------:R-:W-:Y:S01]  /*66e0*/  HADD2.F32 R116, -RZ, R31.H0_H0 ;  /* 0x2000001fff747230 */ /* 0x000fe20000004100 */
[----:B------:R-:W-:Y:S01]  /*66f0*/  F2FP.F16.E4M3.UNPACK_B R119, R5.H1 ;  /* 0x00000005ff77723e */ /* 0x000fe200030006ff */
[----:B------:R-:W-:Y:S02]  /*6700*/  HADD2.F32 R13, -RZ, R13.H1_H1 ;  /* 0x3000000dff0d7230 */ /* 0x000fe40000004100 */
[----:B------:R-:W-:-:S02]  /*6710*/  HADD2.F32 R118, -RZ, R31.H1_H1 ;  /* 0x3000001fff767230 */ /* 0x000fc40000004100 */
[CC--:B------:R-:W-:Y:S01]  /*6720*/  FMUL.FTZ R122, R30.reuse, R116.reuse ;  /* 0x000000741e7a7220 */ /* 0x0c0fe20000410000 */
[----:B------:R-:W-:Y:S02]  /*6730*/  HADD2.F32 R9, -RZ, R9.H1_H1 ;  /* 0x30000009ff097230 */ /* 0x000fe40000004100 */
[----:B------:R-:W-:Y:S01]  /*6740*/  FMUL.FTZ R117, R7, R116 ;  /* 0x0000007407757220 */ /* 0x000fe20000410000 */
[--C-:B------:R-:W-:Y:S02]  /*6750*/  HADD2.F32 R31, -RZ, R6.reuse.H0_H0 ;  /* 0x20000006ff1f7230 */ /* 0x100fe40000004100 */
[----:B------:R-:W-:Y:S02]  /*6760*/  HADD2.F32 R116, -RZ, R6.H1_H1 ;  /* 0x30000006ff747230 */ /* 0x000fe40000004100 */
        /* <DEDUP_REMOVED lines=8> */
[----:B------:R-:W-:Y:S01]  /*67f0*/  F2FP.F16.E4M3.UNPACK_B R6, R11 ;  /* 0x0000000bff06723e */ /* 0x000fe200020006ff */
        /* <DEDUP_REMOVED lines=18> */
[----:B------:R-:W-:Y:S01]  /*6920*/  FFMA.FTZ R122, R13, R116, R122 ;  /* 0x000000740d7a7223 */ /* 0x000fe2000001007a */
[----:B------:R-:W-:Y:S02]  /*6930*/  HADD2.F32 R116, -RZ, R119.H1_H1 ;  /* 0x30000077ff747230 */ /* 0x000fe40000004100 */
[-C--:B------:R-:W-:Y:S01]  /*6940*/  FFMA.FTZ R121, R4, R117.reuse, R121 ;  /* 0x0000007504797223 */ /* 0x080fe20000010079 */
[----:B------:R-:W-:Y:S02]  /*6950*/  HADD2.F32 R11, -RZ, R11.H1_H1 ;  /* 0x3000000bff0b7230 */ /* 0x000fe40000004100 */
[----:B------:R-:W-:Y:S01]  /*6960*/  FFMA.FTZ R132, R9, R117, -R132 ;  /* 0x0000007509847223 */ /* 0x000fe20000010884 */
[----:B------:R-:W-:Y:S01]  /*6970*/  HADD2.F32 R30, -RZ, R30.H1_H1 ;  /* 0x3000001eff1e7230 */ /* 0x000fe20000004100 */
[----:B------:R-:W-:Y:S01]  /*6980*/  F2FP.SATFINITE.E4M3.F32.PACK_AB_MERGE_C R125, R128, R125, RZ ;  /* 0x0000007d807d723e */ /* 0x000fe200048070ff */
[----:B------:R-:W-:-:S02]  /*6990*/  HADD2.F32 R7, -RZ, R118.H1_H1 ;  /* 0x30000076ff077230 */ /* 0x000fc40000004100 */
[-C--:B------:R-:W-:Y:S01]  /*69a0*/  FMUL.FTZ R118, R15, R116.reuse ;  /* 0x000000740f767220 */ /* 0x080fe20000410000 */
[----:B------:R-:W-:Y:S02]  /*69b0*/  HADD2.F32 R4, -RZ, R31.H1_H1 ;  /* 0x3000001fff047230 */ /* 0x000fe40000004100 */
[C---:B------:R-:W-:Y:S01]  /*69c0*/  FMUL.FTZ R116, R11.reuse, R116 ;  /* 0x000000740b747220 */ /* 0x040fe20000410000 */
[----:B------:R-:W-:Y:S02]  /*69d0*/  HADD2.F32 R6, -RZ, R6.H1_H1 ;  /* 0x30000006ff067230 */ /* 0x000fe40000004100 */
[-C--:B------:R-:W-:Y:S01]  /*69e0*/  FMUL.FTZ R9, R30, R7.reuse ;  /* 0x000000071e097220 */ /* 0x080fe20000410000 */
[----:B------:R-:W-:Y:S02]  /*69f0*/  HADD2.F32 R5, -RZ, R5.H1_H1 ;  /* 0x30000005ff057230 */ /* 0x000fe40000004100 */
[-C--:B------:R-:W-:Y:S01]  /*6a00*/  FFMA.FTZ R11, R11, R4.reuse, -R118 ;  /* 0x000000040b0b7223 */ /* 0x080fe20000010876 */
[----:B------:R-:W-:Y:S01]  /*6a10*/  FFMA.FTZ R116, R15, R4, R116 ;  /* 0x000000040f747223 */ /* 0x000fe20000010074 */
[C---:B------:R-:W-:Y:S01]  /*6a20*/  FMUL.FTZ R7, R6.reuse, R7 ;  /* 0x0000000706077220 */ /* 0x040fe20000410000 */
[----:B------:R-:W-:Y:S01]  /*6a30*/  F2FP.SATFINITE.E4M3.F32.PACK_AB_MERGE_C R123, R123, R28, R125 ;  /* 0x0000001c7b7b723e */ /* 0x000fe2000480707d */
[-C--:B------:R-:W-:Y:S01]  /*6a40*/  FFMA.FTZ R9, R6, R5.reuse, -R9 ;  /* 0x0000000506097223 */ /* 0x080fe20000010809 */
[----:B------:R-:W-:Y:S01]  /*6a50*/  F2FP.SATFINITE.E4M3.F32.PACK_AB_MERGE_C R11, R11, R132, RZ ;  /* 0x000000840b0b723e */ /* 0x000fe200048070ff */
[----:B------:R-:W-:Y:S01]  /*6a60*/  FFMA.FTZ R7, R30, R5, R7 ;  /* 0x000000051e077223 */ /* 0x000fe20000010007 */
[----:B------:R-:W-:-:S02]  /*6a70*/  F2FP.SATFINITE.E4M3.F32.PACK_AB_MERGE_C R126, R127, R126, RZ ;  /* 0x0000007e7f7e723e */ /* 0x000fc400048070ff */
[----:B------:R-:W-:Y:S02]  /*6a80*/  F2FP.SATFINITE.E4M3.F32.PACK_AB_MERGE_C R116, R116, R121, RZ ;  /* 0x000000797474723e */ /* 0x000fe400048070ff */
[----:B------:R-:W-:Y:S01]  /*6a90*/  F2FP.SATFINITE.E4M3.F32.PACK_AB_MERGE_C R11, R9, R130, R11 ;  /* 0x00000082090b723e */ /* 0x000fe2000480700b */
[----:B------:R-:W-:Y:S01]  /*6aa0*/  IMAD.MOV.U32 R9, RZ, RZ, R123 ;  /* 0x000000ffff097224 */ /* 0x000fe200078e007b */
[----:B------:R-:W-:Y:S02]  /*6ab0*/  F2FP.SATFINITE.E4M3.F32.PACK_AB_MERGE_C R13, R124, R29, R126 ;  /* 0x0000001d7c0d723e */ /* 0x000fe4000480707e */
[----:B------:R-:W-:-:S07]  /*6ac0*/  F2FP.SATFINITE.E4M3.F32.PACK_AB_MERGE_C R15, R7, R122, R116 ;  /* 0x0000007a070f723e */ /* 0x000fce0004807074 */
.L_x_7451:
[----:B------:R-:W-:Y:S05]  /*6ad0*/  BSYNC B2 ;  /* 0x0000000000027941 */ /* 0x000fea0003800000 */
.L_x_7450:
[----:B------:R-:W-:Y:S01]  /*6ae0*/  ISETP.GE.AND P3, PT, R115, R104, PT ;  /* 0x000000687300720c */ /* 0x000fe20003f66270 */
[----:B--2---:R4:W-:-:S12]  /*6af0*/  ST.E.128 desc[UR60][R98.64], R8 ;  /* 0x0000000862007985 */ /* 0x0049d8000c101d3c */
[----:B------:R-:W-:-:S04]  /*6b00*/  @!P3 IADD3 R4, P4, R105, R115, RZ ;  /* 0x000000736904b210 */ /* 0x000fc80007f9e0ff */
[----:B------:R-:W-:-:S05]  /*6b10*/  @!P3 LEA.HI.X.SX32 R5, R115, R103, 0x1, P4 ;  /* 0x000000677305b211 */ /* 0x000fca00020f0eff */
[----:B---3--:R4:W-:Y:S04]  /*6b20*/  @!P3 ST.E.128 desc[UR60][R4.64], R12 ;  /* 0x0000000c0400b985 */ /* 0x0089e8000c101d3c */
.L_x_7449:
[----:B------:R-:W-:Y:S05]  /*6b30*/  BSYNC B1 ;  /* 0x0000000000017941 */ /* 0x000fea0003800000 */
.L_x_7448:
[----:B------:R-:W-:-:S03]  /*6b40*/  UMOV UR4, 0xffffffff ;  /* 0xffffffff00047882 */ /* 0x000fc60000000000 */
[----:B------:R-:W-:Y:S05]  /*6b50*/  BRA.DIV UR4, `(.L_x_7452) ;  /* 0x0000019e04247947 */ /* 0x000fea000b800000 */
[----:B------:R0:W0:Y:S04]  /*6b60*/  SHFL.IDX PT, R29, R102, 0x1, 0x1c1f ;  /* 0x003c1f00661d7f89 */ /* 0x00002800000e0000 */
[----:B----4-:R4:W0:Y:S02]  /*6b70*/  SHFL.IDX PT, R14, R101, 0x1, 0x1c1f ;  /* 0x003c1f00650e7f89 */ /* 0x01082400000e0000 */
.L_x_7715:
[----:B------:R-:W-:Y:S01]  /*6b80*/  ISETP.GE.OR P3, PT, R221, R97, P1 ;  /* 0x00000061dd00720c */ /* 0x000fe20000f66670 */
[----:B------:R-:W-:-:S12]  /*6b90*/  BSSY B1, `(.L_x_7453) ;  /* 0x00000f7000017945 */ /* 0x000fd80003800000 */
[----:B------:R-:W-:Y:S05]  /*6ba0*/  @P3 BRA `(.L_x_7454) ;  /* 0x0000000c00d43947 */ /* 0x000fea0003800000 */
[----:B------:R-:W-:Y:S01]  /*6bb0*/  SEL R4, R71, R110, !P0 ;  /* 0x0000006e47047207 */ /* 0x000fe20004000000 */
[----:B------:R-:W-:Y:S01]  /*6bc0*/  BSSY B2, `(.L_x_7455) ;  /* 0x00000ee000027945 */ /* 0x000fe20003800000 */
[----:B------:R-:W-:Y:S02]  /*6bd0*/  SHF.R.U32.HI R6, RZ, 0x3, R200 ;  /* 0x00000003ff067819 */ /* 0x000fe400000116c8 */
[----:B------:R-:W-:Y:S02]  /*6be0*/  SHF.R.S32.HI R5, RZ, 0x1f, R4 ;  /* 0x0000001fff057819 */ /* 0x000fe40000011404 */
[----:B0-----:R-:W-:Y:S02]  /*6bf0*/  IADD3 R12, P3, R62, R14, RZ ;  /* 0x0000000e3e0c7210 */ /* 0x001fe40007f7e0ff */
[----:B------:R-:W-:Y:S01]  /*6c00*/  LEA.HI R4, R5, R4, RZ, 0x5 ;  /* 0x0000000405047211 */ /* 0x000fe200078f28ff */
[----:B------:R-:W-:Y:S01]  /*6c10*/  IMAD R5, R192, 0x5000, R3 ;  /* 0x00005000c0057824 */ /* 0x000fe200078e0203 */
[----:B------:R-:W-:-:S02]  /*6c20*/  IADD3.X R13, R29, R60, RZ, P3, !PT ;  /* 0x0000003c1d0d7210 */ /* 0x000fc40001ffe4ff */
[----:B------:R-:W-:Y:S01]  /*6c30*/  LEA.HI.SX32 R4, R4, R63, 0x1b ;  /* 0x0000003f04047211 */ /* 0x000fe200078fdaff */
[----:B------:R-:W-:-:S04]  /*6c40*/  IMAD.IADD R5, R18, 0x1, R5 ;  /* 0x0000000112057824 */ /* 0x000fc800078e0205 */
[----:B------:R-:W-:-:S05]  /*6c50*/  IMAD.SHL.U32 R15, R4, 0x10, RZ ;  /* 0x00000010040f7824 */ /* 0x000fca00078e00ff */
[----:B------:R-:W-:-:S04]  /*6c60*/  LOP3.LUT R4, R200, 0x70, R15, 0xf8, !PT ;  /* 0x00000070c8047812 */ /* 0x000fc800078ef80f */
[----:B------:R-:W-:-:S05]  /*6c70*/  LOP3.LUT R4, R4, R6, RZ, 0x3c, !PT ;  /* 0x0000000604047212 */ /* 0x000fca00078e3cff */
[----:B------:R-:W-:-:S04]  /*6c80*/  IMAD.IADD R7, R205, 0x1, R4 ;  /* 0x00000001cd077824 */ /* 0x000fc800078e0204 */
[----:B------:R-:W-:-:S05]  /*6c90*/  IMAD R7, R192, 0x5000, R7 ;  /* 0x00005000c0077824 */ /* 0x000fca00078e0207 */
[----:B------:R-:W-:Y:S02]  /*6ca0*/  IADD3 R8, R18, R7, RZ ;  /* 0x0000000712087210 */ /* 0x000fe40007ffe0ff */
        /* <DEDUP_REMOVED lines=8> */
[----:B------:R-:W-:Y:S01]  /*6d30*/  IMAD.SHL.U32 R4, R119, 0x100, RZ ;  /* 0x0000010077047824 */ /* 0x000fe200078e00ff */
[----:B------:R-:W-:Y:S01]  /*6d40*/  SHF.R.U32.HI R33, RZ, 0x18, R33 ;  /* 0x00000018ff217819 */ /* 0x000fe20000011621 */
[----:B------:R-:W-:Y:S01]  /*6d50*/  IMAD.MOV.U32 R34, RZ, RZ, R8 ;  /* 0x000000ffff227224 */ /* 0x000fe200078e0008 */
[----:B------:R-:W-:Y:S01]  /*6d60*/  SHF.R.U32.HI R117, RZ, 0x8, R35 ;  /* 0x00000008ff757819 */ /* 0x000fe20000011623 */
[----:B------:R-:W-:Y:S01]  /*6d70*/  IMAD.U32 R8, R121, 0x10000, RZ ;  /* 0x0001000079087824 */ /* 0x000fe200078e00ff */
[----:B------:R-:W-:-:S02]  /*6d80*/  PRMT R33, R33, 0x654, R32 ;  /* 0x0000065421217816 */ /* 0x000fc40000000020 */
[--C-:B------:R-:W-:Y:S02]  /*6d90*/  SHF.R.U32.HI R118, RZ, 0x10, R35.reuse ;  /* 0x00000010ff767819 */ /* 0x100fe40000011623 */
[----:B------:R-:W-:Y:S02]  /*6da0*/  LOP3.LUT R36, R35, 0xff, RZ, 0xc0, !PT ;  /* 0x000000ff23247812 */ /* 0x000fe400078ec0ff */
[----:B------:R-:W-:Y:S02]  /*6db0*/  SHF.R.U32.HI R35, RZ, 0x18, R35 ;  /* 0x00000018ff237819 */ /* 0x000fe40000011623 */
[--C-:B------:R-:W-:Y:S02]  /*6dc0*/  SHF.R.U32.HI R115, RZ, 0x8, R37.reuse ;  /* 0x00000008ff737819 */ /* 0x100fe40000011625 */
[--C-:B------:R-:W-:Y:S02]  /*6dd0*/  SHF.R.U32.HI R116, RZ, 0x10, R37.reuse ;  /* 0x00000010ff747819 */ /* 0x100fe40000011625 */
[----:B------:R-:W-:Y:S01]  /*6de0*/  LOP3.LUT R38, R37, 0xff, RZ, 0xc0, !PT ;  /* 0x000000ff25267812 */ /* 0x000fe200078ec0ff */
[----:B------:R-:W-:Y:S01]  /*6df0*/  IMAD.SHL.U32 R6, R115, 0x100, RZ ;  /* 0x0000010073067824 */ /* 0x000fe200078e00ff */
[----:B--2---:R-:W-:-:S02]  /*6e00*/  SHF.R.U32.HI R103, RZ, 0x18, R37 ;  /* 0x00000018ff677819 */ /* 0x004fc40000011625 */
[----:B------:R-:W-:Y:S01]  /*6e10*/  LOP3.LUT R33, R33, 0xff00, R4, 0xf8, !PT ;  /* 0x0000ff0021217812 */ /* 0x000fe200078ef804 */
[----:B------:R-:W-:Y:S01]  /*6e20*/  IMAD.SHL.U32 R4, R117, 0x100, RZ ;  /* 0x0000010075047824 */ /* 0x000fe200078e00ff */
[----:B------:R-:W-:Y:S02]  /*6e30*/  LOP3.LUT R37, R39, 0xff, RZ, 0xc0, !PT ;  /* 0x000000ff27257812 */ /* 0x000fe400078ec0ff */
[--C-:B------:R-:W-:Y:S02]  /*6e40*/  SHF.R.U32.HI R98, RZ, 0x18, R39.reuse ;  /* 0x00000018ff627819 */ /* 0x100fe40000011627 */
[----:B------:R-:W-:Y:S02]  /*6e50*/  PRMT R35, R35, 0x654, R36 ;  /* 0x0000065423237816 */ /* 0x000fe40000000024 */
[--C-:B---3--:R-:W-:Y:S02]  /*6e60*/  SHF.R.U32.HI R105, RZ, 0x10, R39.reuse ;  /* 0x00000010ff697819 */ /* 0x108fe40000011627 */
[----:B------:R-:W-:-:S02]  /*6e70*/  SHF.R.U32.HI R99, RZ, 0x8, R39 ;  /* 0x00000008ff637819 */ /* 0x000fc40000011627 */
[----:B------:R-:W-:Y:S02]  /*6e80*/  PRMT R39, R103, 0x654, R38 ;  /* 0x0000065467277816 */ /* 0x000fe40000000026 */
[----:B------:R-:W-:Y:S02]  /*6e90*/  PRMT R103, R98, 0x654, R37 ;  /* 0x0000065462677816 */ /* 0x000fe40000000025 */
[----:B------:R-:W-:Y:S02]  /*6ea0*/  MOV R30, R10 ;  /* 0x0000000a001e7202 */ /* 0x000fe40000000f00 */
[----:B------:R-:W-:Y:S01]  /*6eb0*/  LOP3.LUT R37, R35, 0xff00, R4, 0xf8, !PT ;  /* 0x0000ff0023257812 */ /* 0x000fe200078ef804 */
[----:B------:R-:W-:Y:S01]  /*6ec0*/  IMAD.U32 R4, R118, 0x10000, RZ ;  /* 0x0001000076047824 */ /* 0x000fe200078e00ff */
[----:B------:R-:W-:Y:S02]  /*6ed0*/  SHF.L.U32 R10, R99, 0x8, RZ ;  /* 0x00000008630a7819 */ /* 0x000fe400000006ff */
[----:B------:R-:W-:-:S02]  /*6ee0*/  LOP3.LUT R99, R39, 0xff00, R6, 0xf8, !PT ;  /* 0x0000ff0027637812 */ /* 0x000fc400078ef806 */
[----:B------:R-:W-:Y:S02]  /*6ef0*/  F2FP.F16.E4M3.UNPACK_B R39, R114.H1 ;  /* 0x00000072ff27723e */ /* 0x000fe400030006ff */
[----:B------:R-:W-:Y:S02]  /*6f00*/  F2FP.F16.E4M3.UNPACK_B R32, R31.H1 ;  /* 0x0000001fff20723e */ /* 0x000fe400030006ff */
[----:B------:R-:W-:Y:S01]  /*6f10*/  F2FP.F16.E4M3.UNPACK_B R35, R34.H1 ;  /* 0x00000022ff23723e */ /* 0x000fe200030006ff */
[--C-:B------:R-:W-:Y:S01]  /*6f20*/  HADD2.F32 R6, -RZ, R39.reuse.H0_H0 ;  /* 0x20000027ff067230 */ /* 0x100fe20000004100 */
[----:B------:R-:W-:Y:S01]  /*6f30*/  LOP3.LUT R4, R37, 0xff0000, R4, 0xf8, !PT ;  /* 0x00ff000025047812 */ /* 0x000fe200078ef804 */
[----:B------:R-:W-:Y:S01]  /*6f40*/  HADD2.F32 R39, -RZ, R39.H1_H1 ;  /* 0x30000027ff277230 */ /* 0x000fe20000004100 */
[----:B------:R-:W-:Y:S01]  /*6f50*/  LOP3.LUT R8, R33, 0xff0000, R8, 0xf8, !PT ;  /* 0x00ff000021087812 */ /* 0x000fe200078ef808 */
[----:B------:R-:W-:Y:S01]  /*6f60*/  HADD2.F32 R33, -RZ, R32.H0_H0 ;  /* 0x20000020ff217230 */ /* 0x000fe20000004100 */
[----:B------:R-:W-:Y:S01]  /*6f70*/  F2FP.F16.E4M3.UNPACK_B R37, R112.H1 ;  /* 0x00000070ff25723e */ /* 0x000fe200030006ff */
[----:B------:R-:W-:Y:S01]  /*6f80*/  HADD2.F32 R36, -RZ, R35.H0_H0 ;  /* 0x20000023ff247230 */ /* 0x000fe20000004100 */
[----:B------:R-:W-:Y:S01]  /*6f90*/  LOP3.LUT R103, R103, 0xff00, R10, 0xf8, !PT ;  /* 0x0000ff0067677812 */ /* 0x000fe200078ef80a */
[----:B------:R-:W-:Y:S01]  /*6fa0*/  IMAD.U32 R10, R116, 0x10000, RZ ;  /* 0x00010000740a7824 */ /* 0x000fe200078e00ff */
[----:B------:R-:W-:Y:S01]  /*6fb0*/  SHF.L.U32 R98, R105, 0x10, RZ ;  /* 0x0000001069627819 */ /* 0x000fe200000006ff */
[----:B------:R-:W-:-:S02]  /*6fc0*/  HADD2.F32 R38, -RZ, R37.H0_H0 ;  /* 0x20000025ff267230 */ /* 0x000fc40000004100 */
[CC--:B------:R-:W-:Y:S01]  /*6fd0*/  FMUL.FTZ R105, R33.reuse, R6.reuse ;  /* 0x0000000621697220 */ /* 0x0c0fe20000410000 */
[C---:B------:R-:W-:Y:S01]  /*6fe0*/  FMUL.FTZ R116, R36.reuse, R6 ;  /* 0x0000000624747220 */ /* 0x040fe20000410000 */
        /* <DEDUP_REMOVED lines=27> */
[----:B------:R-:W-:Y:S02]  /*71a0*/  F2FP.F16.E4M3.UNPACK_B R32, R113.H1 ;  /* 0x00000071ff20723e */ /* 0x000fe400030006ff */
[----:B------:R-:W-:Y:S02]  /*71b0*/  F2FP.F16.E4M3.UNPACK_B R33, R30.H1 ;  /* 0x0000001eff21723e */ /* 0x000fe400030006ff */
[----:B------:R-:W-:Y:S01]  /*71c0*/  LOP3.LUT R10, R99, 0xff0000, R10, 0xf8, !PT ;  /* 0x00ff0000630a7812 */ /* 0x000fe200078ef80a */
[C---:B------:R-:W-:Y:S01]  /*71d0*/  FMUL.FTZ R99, R31.reuse, R114 ;  /* 0x000000721f637220 */ /* 0x040fe20000410000 */
        /* <DEDUP_REMOVED lines=17> */
[-C--:B------:R-:W-:Y:S01]  /*72f0*/  FMUL.FTZ R32, R33, R38.reuse ;  /* 0x0000002621207220 */ /* 0x080fe20000410000 */
[----:B------:R-:W-:Y:S01]  /*7300*/  F2FP.F16.E4M3.UNPACK_B R111, R111 ;  /* 0x0000006fff6f723e */ /* 0x000fe200020006ff */
[----:B------:R-:W-:Y:S01]  /*7310*/  FMUL.FTZ R124, R31, R38 ;  /* 0x000000261f7c7220 */ /* 0x000fe20000410000 */
[----:B------:R-:W-:Y:S01]  /*7320*/  FFMA.FTZ R38, R35, R34, R112 ;  /* 0x0000002223267223 */ /* 0x000fe20000010070 */
[----:B------:R-:W-:Y:S01]  /*7330*/  FFMA.FTZ R122, R31, R36, -R32 ;  /* 0x000000241f7a7223 */ /* 0x000fe20000010820 */
[----:B------:R-:W-:Y:S01]  /*7340*/  F2FP.F16.E4M3.UNPACK_B R31, R30 ;  /* 0x0000001eff1f723e */ /* 0x000fe200020006ff */
[--C-:B------:R-:W-:Y:S02]  /*7350*/  HADD2.F32 R35, -RZ, R113.reuse.H0_H0 ;  /* 0x20000071ff237230 */ /* 0x100fe40000004100 */
[----:B------:R-:W-:Y:S01]  /*7360*/  FFMA.FTZ R119, R33, R36, R124 ;  /* 0x0000002421777223 */ /* 0x000fe2000001007c */
[----:B------:R-:W-:Y:S01]  /*7370*/  HADD2.F32 R113, -RZ, R113.H1_H1 ;  /* 0x30000071ff717230 */ /* 0x000fe20000004100 */
[----:B------:R-:W-:Y:S01]  /*7380*/  F2FP.SATFINITE.E4M3.F32.PACK_AB_MERGE_C R117, R122, R117, RZ ;  /* 0x000000757a75723e */ /* 0x000fe200048070ff */
[----:B------:R-:W-:-:S02]  /*7390*/  HADD2.F32 R32, -RZ, R31.H0_H0 ;  /* 0x2000001fff207230 */ /* 0x000fc40000004100 */
[--C-:B------:R-:W-:Y:S02]  /*73a0*/  HADD2.F32 R30, -RZ, R28.reuse.H0_H0 ;  /* 0x2000001cff1e7230 */ /* 0x100fe40000004100 */
[----:B------:R-:W-:Y:S02]  /*73b0*/  HADD2.F32 R31, -RZ, R31.H1_H1 ;  /* 0x3000001fff1f7230 */ /* 0x000fe40000004100 */
[-C--:B------:R-:W-:Y:S01]  /*73c0*/  FMUL.FTZ R37, R32, R35.reuse ;  /* 0x0000002320257220 */ /* 0x080fe20000410000 */
[----:B------:R-:W-:Y:S02]  /*73d0*/  HADD2.F32 R28, -RZ, R28.H1_H1 ;  /* 0x3000001cff1c7230 */ /* 0x000fe40000004100 */
[----:B------:R-:W-:Y:S01]  /*73e0*/  FMUL.FTZ R35, R30, R35 ;  /* 0x000000231e237220 */ /* 0x000fe20000410000 */
[--C-:B------:R-:W-:Y:S02]  /*73f0*/  HADD2.F32 R33, -RZ, R111.reuse.H0_H0 ;  /* 0x2000006fff217230 */ /* 0x100fe40000004100 */
[----:B------:R-:W-:Y:S01]  /*7400*/  FMUL.FTZ R115, R31, R113 ;  /* 0x000000711f737220 */ /* 0x000fe20000410000 */
[----:B------:R-:W-:-:S02]  /*7410*/  HADD2.F32 R111, -RZ, R111.H1_H1 ;  /* 0x3000006fff6f7230 */ /* 0x000fc40000004100 */
[----:B------:R-:W-:Y:S01]  /*7420*/  FMUL.FTZ R34, R28, R113 ;  /* 0x000000711c227220 */ /* 0x000fe20000410000 */
[-C--:B------:R-:W-:Y:S01]  /*7430*/  FFMA.FTZ R112, R32, R33.reuse, R35 ;  /* 0x0000002120707223 */ /* 0x080fe20000010023 */
[----:B------:R-:W-:Y:S01]  /*7440*/  FFMA.FTZ R30, R30, R33, -R37 ;  /* 0x000000211e1e7223 */ /* 0x000fe20000010825 */
[-C--:B------:R-:W-:Y:S01]  /*7450*/  FFMA.FTZ R115, R28, R111.reuse, -R115 ;  /* 0x0000006f1c737223 */ /* 0x080fe20000010873 */
[----:B------:R-:W-:Y:S01]  /*7460*/  FFMA.FTZ R111, R31, R111, R34 ;  /* 0x0000006f1f6f7223 */ /* 0x000fe20000010022 */
[----:B------:R-:W-:Y:S02]  /*7470*/  F2FP.SATFINITE.E4M3.F32.PACK_AB_MERGE_C R28, R119, R38, RZ ;  /* 0x00000026771c723e */ /* 0x000fe400048070ff */
[----:B------:R-:W-:Y:S02]  /*7480*/  F2FP.SATFINITE.E4M3.F32.PACK_AB_MERGE_C R31, R118, R105, RZ ;  /* 0x00000069761f723e */ /* 0x000fe400048070ff */
[----:B------:R-:W-:Y:S02]  /*7490*/  F2FP.F16.E4M3.UNPACK_B R35, R9 ;  /* 0x00000009ff23723e */ /* 0x000fe400020006ff */
[----:B------:R-:W-:-:S02]  /*74a0*/  F2FP.F16.E4M3.UNPACK_B R38, R10 ;  /* 0x0000000aff26723e */ /* 0x000fc400020006ff */
[----:B------:R-:W-:Y:S01]  /*74b0*/  F2FP.F16.E4M3.UNPACK_B R33, R5 ;  /* 0x00000005ff21723e */ /* 0x000fe200020006ff */
[----:B------:R-:W-:Y:S01]  /*74c0*/  HADD2.F32 R36, -RZ, R35.H0_H0 ;  /* 0x20000023ff247230 */ /* 0x000fe20000004100 */
[----:B------:R-:W-:Y:S01]  /*74d0*/  F2FP.SATFINITE.E4M3.F32.PACK_AB_MERGE_C R31, R99, R98, R31 ;  /* 0x00000062631f723e */ /* 0x000fe2000480701f */
[--C-:B------:R-:W-:Y:S01]  /*74e0*/  HADD2.F32 R99, -RZ, R38.reuse.H0_H0 ;  /* 0x20000026ff637230 */ /* 0x100fe20000004100 */
[----:B------:R-:W-:Y:S01]  /*74f0*/  F2FP.SATFINITE.E4M3.F32.PACK_AB_MERGE_C R32, R103, R116, RZ ;  /* 0x000000746720723e */ /* 0x000fe200048070ff */
[----:B------:R-:W-:Y:S01]  /*7500*/  HADD2.F32 R34, -RZ, R33.H0_H0 ;  /* 0x20000021ff227230 */ /* 0x000fe20000004100 */
[----:B------:R-:W-:Y:S01]  /*7510*/  F2FP.F16.E4M3.UNPACK_B R37, R8 ;  /* 0x00000008ff25723e */ /* 0x000fe200020006ff */
[----:B------:R-:W-:Y:S01]  /*7520*/  HADD2.F32 R35, -RZ, R35.H1_H1 ;  /* 0x30000023ff237230 */ /* 0x000fe20000004100 */
[----:B------:R-:W-:Y:S01]  /*7530*/  F2FP.SATFINITE.E4M3.F32.PACK_AB_MERGE_C R32, R114, R39, R32 ;  /* 0x000000277220723e */ /* 0x000fe20004807020 */
[-C--:B------:R-:W-:Y:S01]  /*7540*/  FMUL.FTZ R103, R36, R99.reuse ;  /* 0x0000006324677220 */ /* 0x080fe20000410000 */
[----:B------:R-:W-:Y:S01]  /*7550*/  FMUL.FTZ R99, R34, R99 ;  /* 0x0000006322637220 */ /* 0x000fe20000410000 */
[----:B------:R-:W-:Y:S01]  /*7560*/  HADD2.F32 R39, -RZ, R37.H0_H0 ;  /* 0x20000025ff277230 */ /* 0x000fe20000004100 */
[----:B------:R-:W-:Y:S01]  /*7570*/  F2FP.SATFINITE.E4M3.F32.PACK_AB_MERGE_C R28, R111, R112, R28 ;  /* 0x000000706f1c723e */ /* 0x000fe2000480701c */
[----:B------:R-:W-:Y:S01]  /*7580*/  HADD2.F32 R38, -RZ, R38.H1_H1 ;  /* 0x30000026ff267230 */ /* 0x000fe20000004100 */
[----:B------:R-:W-:Y:S01]  /*7590*/  F2FP.F16.E4M3.UNPACK_B R5, R5.H1 ;  /* 0x00000005ff05723e */ /* 0x000fe200030006ff */
[----:B------:R-:W-:-:S02]  /*75a0*/  HADD2.F32 R33, -RZ, R33.H1_H1 ;  /* 0x30000021ff217230 */ /* 0x000fc40000004100 */
        /* <DEDUP_REMOVED lines=12> */
[----:B------:R-:W-:Y:S01]  /*7670*/  HADD2.F32 R35, -RZ, R33.H0_H0 ;  /* 0x20000021ff237230 */ /* 0x000fe20000004100 */
[----:B------:R-:W-:Y:S01]  /*7680*/  F2FP.SATFINITE.E4M3.F32.PACK_AB_MERGE_C R30, R115, R30, R117 ;  /* 0x0000001e731e723e */ /* 0x000fe20004807075 */
        /* <DEDUP_REMOVED lines=65> */
.L_x_7456:
[----:B------:R-:W-:Y:S05]  /*7aa0*/  BSYNC B2 ;  /* 0x0000000000027941 */ /* 0x000fea0003800000 */
.L_x_7455:
[----:B------:R-:W-:Y:S01]  /*7ab0*/  ISETP.GE.AND P3, PT, R15, R104, PT ;  /* 0x000000680f00720c */ /* 0x000fe20003f66270 */
[----:B0-----:R0:W-:-:S12]  /*7ac0*/  ST.E.128 desc[UR60][R12.64], R4 ;  /* 0x000000040c007985 */ /* 0x0011d8000c101d3c */
[----:B------:R-:W-:-:S04]  /*7ad0*/  @!P3 IADD3 R14, P4, R15, R14, RZ ;  /* 0x0000000e0f0eb210 */ /* 0x000fc80007f9e0ff */
[----:B------:R-:W-:-:S05]  /*7ae0*/  @!P3 LEA.HI.X.SX32 R15, R15, R29, 0x1, P4 ;  /* 0x0000001d0f0fb211 */ /* 0x000fca00020f0eff */
[----:B------:R0:W-:Y:S04]  /*7af0*/  @!P3 ST.E.128 desc[UR60][R14.64], R8 ;  /* 0x000000080e00b985 */ /* 0x0001e8000c101d3c */
.L_x_7454:
[----:B------:R-:W-:Y:S05]  /*7b00*/  BSYNC B1 ;  /* 0x0000000000017941 */ /* 0x000fea0003800000 */
.L_x_7453:
[----:B------:R-:W-:-:S03]  /*7b10*/  UMOV UR4, 0xffffffff ;  /* 0xffffffff00047882 */ /* 0x000fc60000000000 */
[----:B------:R-:W-:Y:S05]  /*7b20*/  BRA.DIV UR4, `(.L_x_7457) ;  /* 0x0000018e04787947 */ /* 0x000fea000b800000 */
[----:B0-----:R0:W0:Y:S04]  /*7b30*/  SHFL.IDX PT, R29, R102, 0x2, 0x1c1f ;  /* 0x005c1f00661d7f89 */ /* 0x00102800000e0000 */
[----:B------:R0:W0:Y:S02]  /*7b40*/  SHFL.IDX PT, R14, R101, 0x2, 0x1c1f ;  /* 0x005c1f00650e7f89 */ /* 0x00002400000e0000 */
.L_x_7719:
[----:B------:R-:W-:-:S13]  /*7b50*/  ISETP.GE.OR P3, PT, R227, R97, P1 ;  /* 0x00000061e300720c */ /* 0x000fda0000f66670 */
[----:B------:R-:W-:Y:S05]  /*7b60*/  @P3 BRA `(.L_x_7437) ;  /* 0x0000001400283947 */ /* 0x000fea0003800000 */
[----:B------:R-:W-:Y:S01]  /*7b70*/  SEL R110, R71, R110, !P0 ;  /* 0x0000006e476e7207 */ /* 0x000fe20004000000 */
[----:B------:R-:W-:Y:S01]  /*7b80*/  BSSY B1, `(.L_x_7458) ;  /* 0x00000eb000017945 */ /* 0x000fe20003800000 */
[----:B0-----:R-:W-:Y:S02]  /*7b90*/  IADD3 R12, P3, R62, R14, RZ ;  /* 0x0000000e3e0c7210 */ /* 0x001fe40007f7e0ff */
[----:B------:R-:W-:-:S03]  /*7ba0*/  SHF.R.S32.HI R5, RZ, 0x1f, R110 ;  /* 0x0000001fff057819 */ /* 0x000fc6000001146e */
[----:B------:R-:W-:Y:S01]  /*7bb0*/  IMAD.X R13, R29, 0x1, R60, P3 ;  /* 0x000000011d0d7824 */ /* 0x000fe200018e063c */
[----:B------:R-:W-:-:S04]  /*7bc0*/  LEA.HI R110, R5, R110, RZ, 0x5 ;  /* 0x0000006e056e7211 */ /* 0x000fc800078f28ff */
[----:B------:R-:W-:-:S05]  /*7bd0*/  LEA.HI.SX32 R15, R110, R63, 0x1b ;  /* 0x0000003f6e0f7211 */ /* 0x000fca00078fdaff */
[----:B------:R-:W-:-:S05]  /*7be0*/  IMAD.SHL.U32 R15, R15, 0x10, RZ ;  /* 0x000000100f0f7824 */ /* 0x000fca00078e00ff */
[----:B------:R-:W-:-:S04]  /*7bf0*/  LOP3.LUT R4, R201, 0x70, R15, 0xf8, !PT ;  /* 0x00000070c9047812 */ /* 0x000fc800078ef80f */
[----:B------:R-:W-:-:S05]  /*7c00*/  LOP3.LUT R5, R4, R77, RZ, 0x3c, !PT ;  /* 0x0000004d04057212 */ /* 0x000fca00078e3cff */
[----:B------:R-:W-:Y:S02]  /*7c10*/  IMAD.IADD R7, R206, 0x1, R5 ;  /* 0x00000001ce077824 */ /* 0x000fe400078e0205 */
[C---:B------:R-:W-:Y:S02]  /*7c20*/  IMAD R5, R192.reuse, 0x5000, R0 ;  /* 0x00005000c0057824 */ /* 0x040fe400078e0200 */
[----:B------:R-:W-:-:S03]  /*7c30*/  IMAD R7, R192, 0x5000, R7 ;  /* 0x00005000c0077824 */ /* 0x000fc600078e0207 */
[C---:B------:R-:W-:Y:S01]  /*7c40*/  IADD3 R5, R18.reuse, R5, RZ ;  /* 0x0000000512057210 */ /* 0x040fe20007ffe0ff */
[----:B------:R-:W-:-:S05]  /*7c50*/  IMAD.IADD R8, R18, 0x1, R7 ;  /* 0x0000000112087824 */ /* 0x000fca00078e0207 */
[----:B------:R-:W0:Y:S04]  /*7c60*/  LDS.128 R4, [R5+0x18400] ;  /* 0x0184000005047984 */ /* 0x000e280000000c00 */
[----:B------:R-:W0:Y:S01]  /*7c70*/  LDS.128 R8, [R8+0x18400] ;  /* 0x0184000008087984 */ /* 0x000e220000000c00 */
[----:B------:R-:W-:Y:S05]  /*7c80*/  @P2 BRA `(.L_x_7459) ;  /* 0x0000000c00682947 */ /* 0x000fea0003800000 */
[--C-:B------:R-:W-:Y:S01]  /*7c90*/  SHF.R.U32.HI R31, RZ, 0x8, R41.reuse ;  /* 0x00000008ff1f7819 */ /* 0x100fe20000011629 */
[----:B0-----:R-:W-:Y:S01]  /*7ca0*/  IMAD.MOV.U32 R33, RZ, RZ, R8 ;  /* 0x000000ffff217224 */ /* 0x001fe200078e0008 */
[--C-:B----4-:R-:W-:Y:S01]  /*7cb0*/  SHF.R.U32.HI R101, RZ, 0x18, R41.reuse ;  /* 0x00000018ff657819 */ /* 0x110fe20000011629 */
[----:B------:R-:W-:Y:S01]  /*7cc0*/  IMAD.MOV.U32 R28, RZ, RZ, R4 ;  /* 0x000000ffff1c7224 */ /* 0x000fe200078e0004 */
[----:B------:R-:W-:Y:S01]  /*7cd0*/  LOP3.LUT R30, R41, 0xff, RZ, 0xc0, !PT ;  /* 0x000000ff291e7812 */ /* 0x000fe200078ec0ff */
[----:B------:R-:W-:Y:S01]  /*7ce0*/  IMAD.SHL.U32 R31, R31, 0x100, RZ ;  /* 0x000001001f1f7824 */ /* 0x000fe200078e00ff */
[----:B------:R-:W-:Y:S01]  /*7cf0*/  SHF.R.U32.HI R46, RZ, 0x10, R41 ;  /* 0x00000010ff2e7819 */ /* 0x000fe20000011629 */
[----:B------:R-:W-:Y:S01]  /*7d00*/  IMAD.MOV.U32 R36, RZ, RZ, R10 ;  /* 0x000000ffff247224 */ /* 0x000fe200078e000a */
[----:B------:R-:W-:Y:S02]  /*7d10*/  PRMT R30, R101, 0x654, R30 ;  /* 0x00000654651e7816 */ /* 0x000fe4000000001e */
[----:B------:R-:W-:-:S02]  /*7d20*/  SHF.R.U32.HI R39, RZ, 0x8, R47 ;  /* 0x00000008ff277819 */ /* 0x000fc4000001162f */
[----:B------:R-:W-:Y:S02]  /*7d30*/  SHF.R.U32.HI R44, RZ, 0x8, R43 ;  /* 0x00000008ff2c7819 */ /* 0x000fe4000001162b */
[----:B------:R-:W-:Y:S01]  /*7d40*/  SHF.R.U32.HI R40, RZ, 0x18, R45 ;  /* 0x00000018ff287819 */ /* 0x000fe2000001162d */
[----:B------:R-:W-:Y:S01]  /*7d50*/  IMAD.SHL.U32 R39, R39, 0x100, RZ ;  /* 0x0000010027277824 */ /* 0x000fe200078e00ff */
[----:B------:R-:W-:Y:S02]  /*7d60*/  LOP3.LUT R35, R45, 0xff, RZ, 0xc0, !PT ;  /* 0x000000ff2d237812 */ /* 0x000fe400078ec0ff */
[----:B------:R-:W-:Y:S02]  /*7d70*/  SHF.R.U32.HI R99, RZ, 0x18, R43 ;  /* 0x00000018ff637819 */ /* 0x000fe4000001162b */
[----:B------:R-:W-:Y:S02]  /*7d80*/  LOP3.LUT R34, R43, 0xff, RZ, 0xc0, !PT ;  /* 0x000000ff2b227812 */ /* 0x000fe400078ec0ff */
[----:B------:R-:W-:Y:S01]  /*7d90*/  LOP3.LUT R8, R30, 0xff00, R31, 0xf8, !PT ;  /* 0x0000ff001e087812 */ /* 0x000fe200078ef81f */
[----:B------:R-:W-:Y:S01]  /*7da0*/  IMAD.U32 R31, R46, 0x10000, RZ ;  /* 0x000100002e1f7824 */ /* 0x000fe200078e00ff */
[----:B------:R-:W-:-:S02]  /*7db0*/  MOV R32, R6 ;  /* 0x0000000600207202 */ /* 0x000fc40000000f00 */
[----:B------:R-:W-:Y:S02]  /*7dc0*/  SHF.R.U32.HI R42, RZ, 0x10, R43 ;  /* 0x00000010ff2a7819 */ /* 0x000fe4000001162b */
[----:B------:R-:W-:Y:S01]  /*7dd0*/  PRMT R6, R40, 0x654, R35 ;  /* 0x0000065428067816 */ /* 0x000fe20000000023 */
[----:B------:R-:W-:Y:S01]  /*7de0*/  IMAD.SHL.U32 R35, R44, 0x100, RZ ;  /* 0x000001002c237824 */ /* 0x000fe200078e00ff */
[----:B------:R-:W-:Y:S02]  /*7df0*/  SHF.R.U32.HI R37, RZ, 0x8, R45 ;  /* 0x00000008ff257819 */ /* 0x000fe4000001162d */
[----:B------:R-:W-:Y:S02]  /*7e00*/  LOP3.LUT R38, R47, 0xff0000ff, RZ, 0xc0, !PT ;  /* 0xff0000ff2f267812 */ /* 0x000fe400078ec0ff */
[----:B------:R-:W-:Y:S02]  /*7e10*/  PRMT R34, R99, 0x654, R34 ;  /* 0x0000065463227816 */ /* 0x000fe40000000022 */
[----:B------:R-:W-:Y:S01]  /*7e20*/  LOP3.LUT R8, R8, 0xff0000, R31, 0xf8, !PT ;  /* 0x00ff000008087812 */ /* 0x000fe200078ef81f */
[----:B------:R-:W-:Y:S01]  /*7e30*/  IMAD.U32 R31, R42, 0x10000, RZ ;  /* 0x000100002a1f7824 */ /* 0x000fe200078e00ff */
[----:B------:R-:W-:-:S02]  /*7e40*/  SHF.L.U32 R37, R37, 0x8, RZ ;  /* 0x0000000825257819 */ /* 0x000fc400000006ff */
[----:B------:R-:W-:Y:S02]  /*7e50*/  LOP3.LUT R40, R38, 0xff00, R39, 0xf8, !PT ;  /* 0x0000ff0026287812 */ /* 0x000fe400078ef827 */
[----:B------:R-:W-:Y:S02]  /*7e60*/  LOP3.LUT R4, R34, 0xff00, R35, 0xf8, !PT ;  /* 0x0000ff0022047812 */ /* 0x000fe400078ef823 */
[----:B------:R-:W-:Y:S02]  /*7e70*/  F2FP.F16.E4M3.UNPACK_B R39, R106.H1 ;  /* 0x0000006aff27723e */ /* 0x000fe400030006ff */
[----:B------:R-:W-:Y:S02]  /*7e80*/  F2FP.F16.E4M3.UNPACK_B R30, R28.H1 ;  /* 0x0000001cff1e723e */ /* 0x000fe400030006ff */
[----:B------:R-:W-:Y:S02]  /*7e90*/  F2FP.F16.E4M3.UNPACK_B R34, R33.H1 ;  /* 0x00000021ff22723e */ /* 0x000fe400030006ff */
[----:B------:R-:W-:Y:S01]  /*7ea0*/  LOP3.LUT R10, R6, 0xff00, R37, 0xf8, !PT ;  /* 0x0000ff00060a7812 */ /* 0x000fe200078ef825 */
[----:B------:R-:W-:Y:S01]  /*7eb0*/  HADD2.F32 R6, -RZ, R39.H0_H0 ;  /* 0x20000027ff067230 */ /* 0x000fe20000004100 */
[----:B------:R-:W-:Y:S01]  /*7ec0*/  SHF.R.U32.HI R43, RZ, 0x10, R47 ;  /* 0x00000010ff2b7819 */ /* 0x000fe2000001162f */
[----:B------:R-:W-:Y:S01]  /*7ed0*/  HADD2.F32 R35, -RZ, R34.H0_H0 ;  /* 0x20000022ff237230 */ /* 0x000fe20000004100 */
[----:B------:R-:W-:Y:S01]  /*7ee0*/  LOP3.LUT R4, R4, 0xff0000, R31, 0xf8, !PT ;  /* 0x00ff000004047812 */ /* 0x000fe200078ef81f */
[----:B------:R-:W-:Y:S01]  /*7ef0*/  HADD2.F32 R31, -RZ, R30.H0_H0 ;  /* 0x2000001eff1f7230 */ /* 0x000fe20000004100 */
[----:B------:R-:W-:Y:S01]  /*7f00*/  F2FP.F16.E4M3.UNPACK_B R37, R108.H1 ;  /* 0x0000006cff25723e */ /* 0x000fe200030006ff */
[----:B------:R-:W-:-:S02]  /*7f10*/  IMAD.U32 R43, R43, 0x10000, RZ ;  /* 0x000100002b2b7824 */ /* 0x000fc400078e00ff */
[----:B------:R-:W-:Y:S01]  /*7f20*/  FMUL.FTZ R42, R35, R6 ;  /* 0x00000006232a7220 */ /* 0x000fe20000410000 */
[----:B------:R-:W-:Y:S01]  /*7f30*/  F2FP.F16.E4M3.UNPACK_B R106, R106 ;  /* 0x0000006aff6a723e */ /* 0x000fe200020006ff */
[----:B------:R-:W-:Y:S01]  /*7f40*/  FMUL.FTZ R44, R31, R6 ;  /* 0x000000061f2c7220 */ /* 0x000fe20000410000 */
[----:B------:R-:W-:Y:S01]  /*7f50*/  HADD2.F32 R38, -RZ, R37.H0_H0 ;  /* 0x20000025ff267230 */ /* 0x000fe20000004100 */
[----:B------:R-:W-:Y:S01]  /*7f60*/  LOP3.LUT R6, R40, 0xff0000, R43, 0xf8, !PT ;  /* 0x00ff000028067812 */ /* 0x000fe200078ef82b */
[----:B------:R-:W-:Y:S01]  /*7f70*/  HADD2.F32 R40, -RZ, R39.H1_H1 ;  /* 0x30000027ff287230 */ /* 0x000fe20000004100 */
[----:B------:R-:W-:Y:S02]  /*7f80*/  F2FP.F16.E4M3.UNPACK_B R33, R33 ;  /* 0x00000021ff21723e */ /* 0x000fe400020006ff */
[-C--:B------:R-:W-:Y:S01]  /*7f90*/  FFMA.FTZ R44, R35, R38.reuse, R44 ;  /* 0x00000026232c7223 */ /* 0x080fe2000001002c */
[----:B------:R-:W-:Y:S01]  /*7fa0*/  FFMA.FTZ R43, R31, R38, -R42 ;  /* 0x000000261f2b7223 */ /* 0x000fe2000001082a */
        /* <DEDUP_REMOVED lines=8> */
[----:B------:R-:W-:Y:S01]  /*8030*/  HADD2.F32 R34, -RZ, R33.H0_H0 ;  /* 0x20000021ff227230 */ /* 0x000fe20000004100 */
[----:B------:R-:W-:Y:S01]  /*8040*/  SHF.R.U32.HI R41, RZ, 0x10, R45 ;  /* 0x00000010ff297819 */ /* 0x000fe2000001162d */
[-C--:B------:R-:W-:Y:S01]  /*8050*/  FFMA.FTZ R46, R31, R38.reuse, -R42 ;  /* 0x000000261f2e7223 */ /* 0x080fe2000001082a */
[----:B------:R-:W-:Y:S02]  /*8060*/  HADD2.F32 R30, -RZ, R28.H0_H0 ;  /* 0x2000001cff1e7230 */ /* 0x000fe40000004100 */
[----:B------:R-:W-:Y:S01]  /*8070*/  FFMA.FTZ R45, R35, R38, R40 ;  /* 0x00000026232d7223 */ /* 0x000fe20000010028 */
        /* <DEDUP_REMOVED lines=10> */
[----:B------:R-:W-:Y:S01]  /*8120*/  F2FP.F16.E4M3.UNPACK_B R30, R107.H1 ;  /* 0x0000006bff1e723e */ /* 0x000fe200030006ff */
[C---:B------:R-:W-:Y:S01]  /*8130*/  FMUL.FTZ R106, R28.reuse, R106 ;  /* 0x0000006a1c6a7220 */ /* 0x040fe20000410000 */
[----:B------:R-:W-:Y:S01]  /*8140*/  F2FP.F16.E4M3.UNPACK_B R31, R36.H1 ;  /* 0x00000024ff1f723e */ /* 0x000fe200030006ff */
[----:B------:R-:W-:Y:S01]  /*8150*/  FFMA.FTZ R42, R28, R108, -R35 ;  /* 0x0000006c1c2a7223 */ /* 0x000fe20000010823 */
[----:B------:R-:W-:Y:S01]  /*8160*/  F2FP.F16.E4M3.UNPACK_B R28, R32.H1 ;  /* 0x00000020ff1c723e */ /* 0x000fe200030006ff */
[--C-:B------:R-:W-:Y:S01]  /*8170*/  HADD2.F32 R37, -RZ, R30.reuse.H0_H0 ;  /* 0x2000001eff257230 */ /* 0x100fe20000004100 */
[----:B------:R-:W-:Y:S01]  /*8180*/  SHF.L.U32 R41, R41, 0x10, RZ ;  /* 0x0000001029297819 */ /* 0x000fe200000006ff */
[----:B------:R-:W-:Y:S01]  /*8190*/  HADD2.F32 R34, -RZ, R31.H0_H0 ;  /* 0x2000001fff227230 */ /* 0x000fe20000004100 */
[----:B------:R-:W-:Y:S01]  /*81a0*/  F2FP.F16.E4M3.UNPACK_B R35, R109.H1 ;  /* 0x0000006dff23723e */ /* 0x000fe200030006ff */
[----:B------:R-:W-:Y:S01]  /*81b0*/  HADD2.F32 R38, -RZ, R30.H1_H1 ;  /* 0x3000001eff267230 */ /* 0x000fe20000004100 */
[----:B------:R-:W-:Y:S01]  /*81c0*/  LOP3.LUT R10, R10, 0xff0000, R41, 0xf8, !PT ;  /* 0x00ff00000a0a7812 */ /* 0x000fe200078ef829 */
[----:B------:R-:W-:-:S02]  /*81d0*/  HADD2.F32 R30, -RZ, R28.H0_H0 ;  /* 0x2000001cff1e7230 */ /* 0x000fc40000004100 */
[----:B------:R-:W-:Y:S01]  /*81e0*/  FFMA.FTZ R41, R33, R108, R106 ;  /* 0x0000006c21297223 */ /* 0x000fe2000001006a */
[----:B------:R-:W-:Y:S02]  /*81f0*/  HADD2.F32 R31, -RZ, R31.H1_H1 ;  /* 0x3000001fff1f7230 */ /* 0x000fe40000004100 */
[-C--:B------:R-:W-:Y:S01]  /*8200*/  FMUL.FTZ R47, R34, R37.reuse ;  /* 0x00000025222f7220 */ /* 0x080fe20000410000 */
[--C-:B------:R-:W-:Y:S02]  /*8210*/  HADD2.F32 R33, -RZ, R35.reuse.H0_H0 ;  /* 0x20000023ff217230 */ /* 0x100fe40000004100 */
[C---:B------:R-:W-:Y:S01]  /*8220*/  FMUL.FTZ R37, R30.reuse, R37 ;  /* 0x000000251e257220 */ /* 0x040fe20000410000 */
[----:B------:R-:W-:Y:S01]  /*8230*/  HADD2.F32 R28, -RZ, R28.H1_H1 ;  /* 0x3000001cff1c7230 */ /* 0x000fe20000004100 */
[----:B------:R-:W-:Y:S01]  /*8240*/  F2FP.F16.E4M3.UNPACK_B R107, R107 ;  /* 0x0000006bff6b723e */ /* 0x000fe200020006ff */
[----:B------:R-:W-:Y:S01]  /*8250*/  HADD2.F32 R35, -RZ, R35.H1_H1 ;  /* 0x30000023ff237230 */ /* 0x000fe20000004100 */
[----:B------:R-:W-:Y:S01]  /*8260*/  F2FP.F16.E4M3.UNPACK_B R36, R36 ;  /* 0x00000024ff24723e */ /* 0x000fe200020006ff */
[----:B------:R-:W-:Y:S01]  /*8270*/  FMUL.FTZ R99, R31, R38 ;  /* 0x000000261f637220 */ /* 0x000fe20000410000 */
[----:B------:R-:W-:Y:S01]  /*8280*/  F2FP.F16.E4M3.UNPACK_B R32, R32 ;  /* 0x00000020ff20723e */ /* 0x000fe200020006ff */
[-C--:B------:R-:W-:Y:S01]  /*8290*/  FFMA.FTZ R47, R30, R33.reuse, -R47 ;  /* 0x000000211e2f7223 */ /* 0x080fe2000001082f */
        /* <DEDUP_REMOVED lines=10> */
[----:B------:R-:W-:Y:S01]  /*8340*/  FMUL.FTZ R35, R30, R33 ;  /* 0x000000211e237220 */ /* 0x000fe20000410000 */
        /* <DEDUP_REMOVED lines=8> */
[----:B------:R-:W-:Y:S01]  /*83d0*/  F2FP.SATFINITE.E4M3.F32.PACK_AB_MERGE_C R98, R42, R39, R43 ;  /* 0x000000272a62723e */ /* 0x000fe2000480702b */
[-C--:B------:R-:W-:Y:S01]  /*83e0*/  FFMA.FTZ R35, R28, R31.reuse, -R35 ;  /* 0x0000001f1c237223 */ /* 0x080fe20000010823 */
[----:B------:R-:W-:Y:S01]  /*83f0*/  FFMA.FTZ R38, R30, R31, R33 ;  /* 0x0000001f1e267223 */ /* 0x000fe20000010021 */
[-C--:B------:R-:W-:Y:S01]  /*8400*/  FFMA.FTZ R107, R36, R109.reuse, R107 ;  /* 0x0000006d246b7223 */ /* 0x080fe2000001006b */
[----:B------:R-:W-:Y:S01]  /*8410*/  F2FP.SATFINITE.E4M3.F32.PACK_AB_MERGE_C R36, R99, R34, RZ ;  /* 0x000000226324723e */ /* 0x000fe200048070ff */
[----:B------:R-:W-:Y:S01]  /*8420*/  FFMA.FTZ R30, R32, R109, -R37 ;  /* 0x0000006d201e7223 */ /* 0x000fe20000010825 */
        /* <DEDUP_REMOVED lines=19> */
[----:B------:R-:W-:Y:S01]  /*8560*/  F2FP.SATFINITE.E4M3.F32.PACK_AB_MERGE_C R44, R45, R44, RZ ;  /* 0x0000002c2d2c723e */ /* 0x000fe200048070ff */
[C---:B------:R-:W-:Y:S01]  /*8570*/  FMUL.FTZ R34, R28.reuse, R34 ;  /* 0x000000221c227220 */ /* 0x040fe20000410000 */
[----:B------:R-:W-:Y:S01]  /*8580*/  F2FP.F16.E4M3.UNPACK_B R30, R9.H1 ;  /* 0x00000009ff1e723e */ /* 0x000fe200030006ff */
[----:B------:R-:W-:Y:S01]  /*8590*/  FFMA.FTZ R38, R28, R33, -R35 ;  /* 0x000000211c267223 */ /* 0x000fe20000010823 */
[----:B------:R-:W-:-:S02]  /*85a0*/  F2FP.F16.E4M3.UNPACK_B R28, R10.H1 ;  /* 0x0000000aff1c723e */ /* 0x000fc400030006ff */
[----:B------:R-:W-:Y:S01]  /*85b0*/  F2FP.F16.E4M3.UNPACK_B R5, R5.H1 ;  /* 0x00000005ff05723e */ /* 0x000fe200030006ff */
[----:B------:R-:W-:Y:S01]  /*85c0*/  HADD2.F32 R10, -RZ, R30.H0_H0 ;  /* 0x2000001eff0a7230 */ /* 0x000fe20000004100 */
[----:B------:R-:W-:Y:S01]  /*85d0*/  F2FP.SATFINITE.E4M3.F32.PACK_AB_MERGE_C R101, R41, R40, R44 ;  /* 0x000000282965723e */ /* 0x000fe2000480702c */
[----:B------:R-:W-:Y:S01]  /*85e0*/  FFMA.FTZ R40, R31, R33, R34 ;  /* 0x000000211f287223 */ /* 0x000fe20000010022 */
[----:B------:R-:W-:Y:S01]  /*85f0*/  F2FP.F16.E4M3.UNPACK_B R8, R8.H1 ;  /* 0x00000008ff08723e */ /* 0x000fe200030006ff */
[----:B------:R-:W-:Y:S01]  /*8600*/  HADD2.F32 R31, -RZ, R28.H0_H0 ;  /* 0x2000001cff1f7230 */ /* 0x000fe20000004100 */
[----:B------:R-:W-:Y:S01]  /*8610*/  F2FP.F16.E4M3.UNPACK_B R33, R6 ;  /* 0x00000006ff21723e */ /* 0x000fe200020006ff */
[----:B------:R-:W-:Y:S02]  /*8620*/  HADD2.F32 R9, -RZ, R5.H0_H0 ;  /* 0x20000005ff097230 */ /* 0x000fe40000004100 */
[----:B------:R-:W-:Y:S02]  /*8630*/  HADD2.F32 R30, -RZ, R30.H1_H1 ;  /* 0x3000001eff1e7230 */ /* 0x000fe40000004100 */
[----:B------:R-:W-:Y:S01]  /*8640*/  FMUL.FTZ R34, R10, R31 ;  /* 0x0000001f0a227220 */ /* 0x000fe20000410000 */
[----:B------:R-:W-:-:S02]  /*8650*/  HADD2.F32 R32, -RZ, R28.H1_H1 ;  /* 0x3000001cff207230 */ /* 0x000fc40000004100 */
[C---:B------:R-:W-:Y:S01]  /*8660*/  FMUL.FTZ R31, R9.reuse, R31 ;  /* 0x0000001f091f7220 */ /* 0x040fe20000410000 */
[--C-:B------:R-:W-:Y:S02]  /*8670*/  HADD2.F32 R28, -RZ, R8.reuse.H0_H0 ;  /* 0x20000008ff1c7230 */ /* 0x100fe40000004100 */
[----:B------:R-:W-:Y:S02]  /*8680*/  HADD2.F32 R5, -RZ, R5.H1_H1 ;  /* 0x30000005ff057230 */ /* 0x000fe40000004100 */
[----:B------:R-:W-:Y:S01]  /*8690*/  FMUL.FTZ R36, R30, R32 ;  /* 0x000000201e247220 */ /* 0x000fe20000410000 */
[----:B------:R-:W-:Y:S02]  /*86a0*/  HADD2.F32 R8, -RZ, R8.H1_H1 ;  /* 0x30000008ff087230 */ /* 0x000fe40000004100 */
[-C--:B------:R-:W-:Y:S01]  /*86b0*/  FFMA.FTZ R42, R10, R28.reuse, R31 ;  /* 0x0000001c0a2a7223 */ /* 0x080fe2000001001f */
        /* <DEDUP_REMOVED lines=53> */
[----:B------:R-:W-:Y:S02]  /*8a10*/  F2FP.SATFINITE.E4M3.F32.PACK_AB_MERGE_C R9, R40, R37, R42 ;  /* 0x000000252809723e */ /* 0x000fe4000480702a */
[----:B------:R-:W-:-:S07]  /*8a20*/  MOV R6, R99 ;  /* 0x0000006300067202 */ /* 0x000fce0000000f00 */
.L_x_7459:
[----:B------:R-:W-:Y:S05]  /*8a30*/  BSYNC B1 ;  /* 0x0000000000017941 */ /* 0x000fea0003800000 */
.L_x_7458:
[----:B0-----:R0:W-:Y:S01]  /*8a40*/  ST.E.128 desc[UR60][R12.64], R4 ;  /* 0x000000040c007985 */ /* 0x0011e2000c101d3c */
[----:B------:R-:W-:-:S13]  /*8a50*/  ISETP.GE.AND P2, PT, R15, R104, PT ;  /* 0x000000680f00720c */ /* 0x000fda0003f46270 */
[----:B------:R-:W-:Y:S05]  /*8a60*/  @P2 BRA `(.L_x_7437) ;  /* 0x0000000400682947 */ /* 0x000fea0003800000 */
[----:B------:R-:W-:-:S04]  /*8a70*/  IADD3 R14, P2, R15, R14, RZ ;  /* 0x0000000e0f0e7210 */ /* 0x000fc80007f5e0ff */
[----:B------:R-:W-:-:S05]  /*8a80*/  LEA.HI.X.SX32 R15, R15, R29, 0x1, P2 ;  /* 0x0000001d0f0f7211 */ /* 0x000fca00010f0eff */
[----:B------:R0:W-:Y:S01]  /*8a90*/  ST.E.128 desc[UR60][R14.64], R8 ;  /* 0x000000080e007985 */ /* 0x0001e2000c101d3c */
[----:B------:R-:W-:Y:S05]  /*8aa0*/  BRA `(.L_x_7437) ;  /* 0x0000000400587947 */ /* 0x000fea0003800000 */
.L_x_7407:
[----:B------:R-:W-:-:S13]  /*8ab0*/  ISETP.NE.AND P5, PT, R198, 0x3, PT ;  /* 0x00000003c600780c */ /* 0x000fda0003fa5270 */
[----:B------:R-:W-:Y:S05]  /*8ac0*/  @!P5 BRA `(.L_x_7460) ;  /* 0x000000000004d947 */ /* 0x000fea0003800000 */
[----:B------:R-:W-:Y:S01]  /*8ad0*/  BPT.TRAP 0x1 ;  /* 0x000000040000795c */ /* 0x000fe20000300000 */
.L_x_7460:
[----:B------:R-:W-:Y:S01]  /*8ae0*/  IMAD R88, R192, 0x8, R18 ;  /* 0x00000008c0587824 */ /* 0x000fe200078e0212 */
[----:B------:R-:W-:Y:S01]  /*8af0*/  SHF.L.U32 R100, R196, 0x1f, RZ ;  /* 0x0000001fc4647819 */ /* 0x000fe200000006ff */
[----:B------:R-:W-:Y:S01]  /*8b00*/  BSSY B1, `(.L_x_7461) ;  /* 0x0000004000017945 */ /* 0x000fe20003800000 */
[----:B------:R-:W-:Y:S02]  /*8b10*/  SHF.R.S32.HI R95, RZ, 0x1f, R94 ;  /* 0x0000001fff5f7819 */ /* 0x000fe4000001145e */
[----:B------:R-:W0:Y:S02]  /*8b20*/  SYNCS.PHASECHK.TRANS64.TRYWAIT P2, [R88+URZ+0x22890], R100 ;  /* 0x02289064580075a7 */ /* 0x000e24000804017f */
[----:B0-----:R-:W-:Y:S05]  /*8b30*/  @!P2 BRA `(.L_x_7462) ;  /* 0x0000017c00bca947 */ /* 0x001fea0003800000 */
.L_x_7720:
[----:B------:R-:W-:Y:S05]  /*8b40*/  BSYNC B1 ;  /* 0x0000000000017941 */ /* 0x000fea0003800000 */
.L_x_7461:
        /* <DEDUP_REMOVED lines=14> */
[----:B------:R-:W-:Y:S01]  /*8c30*/  IMAD.IADD R28, R97, 0x1, -R194 ;  /* 0x00000001611c7824 */ /* 0x000fe200078e0ac2 */
[----:B------:R-:W-:Y:S01]  /*8c40*/  IADD3 R5, R5, R7, RZ ;  /* 0x0000000705057210 */ /* 0x000fe20007ffe0ff */
        /* <DEDUP_REMOVED lines=10> */
.L_x_7724:
[----:B------:R-:W-:Y:S04]  /*8cf0*/  BSSY B1, `(.L_x_7464) ;  /* 0x000000d000017945 */ /* 0x000fe80003800000 */
[----:B------:R-:W-:Y:S05]  /*8d00*/  @!P2 BRA `(.L_x_7465) ;  /* 0x00000000002ca947 */ /* 0x000fea0003800000 */
[----:B------:R-:W-:Y:S02]  /*8d10*/  ULDC UR4, c[0x0][0x2f4] ;  /* 0x0000bd0000047ab9 */ /* 0x000fe40000000800 */
[----:B------:R-:W-:-:S13]  /*8d20*/  ISETP.GE.AND P2, PT, R16, UR4, PT ;  /* 0x0000000410007c0c */ /* 0x000fda000bf46270 */
[----:B---3--:R-:W-:-:S05]  /*8d30*/  @!P2 IADD3 R10, P3, R16, R14, RZ ;  /* 0x0000000e100aa210 */ /* 0x008fca0007f7e0ff */
[----:B--2---:R-:W-:Y:S01]  /*8d40*/  @!P2 IMAD.X R11, R4, 0x1, R17, P3 ;  /* 0x00000001040ba824 */ /* 0x004fe200018e0611 */
[----:B------:R-:W-:-:S13]  /*8d50*/  ISETP.GE.AND P3, PT, R19, UR4, PT ;  /* 0x0000000413007c0c */ /* 0x000fda000bf66270 */
[----:B------:R-:W-:-:S05]  /*8d60*/  @!P3 IADD3 R14, P4, R19, R14, RZ ;  /* 0x0000000e130eb210 */ /* 0x000fca0007f9e0ff */
[----:B------:R-:W-:Y:S02]  /*8d70*/  @!P3 IMAD.X R15, R4, 0x1, R193, P4 ;  /* 0x00000001040fb824 */ /* 0x000fe400020e06c1 */
[----:B------:R-:W2:Y:S04]  /*8d80*/  @!P2 LDS.128 R4, [R92+0x18400] ;  /* 0x018400005c04a984 */ /* 0x000ea80000000c00 */
[----:B--2---:R-:W-:Y:S04]  /*8d90*/  @!P2 ST.E.128 desc[UR60][R10.64], R4 ;  /* 0x000000040a00a985 */ /* 0x004fe8000c101d3c */
[----:B------:R-:W2:Y:S04]  /*8da0*/  @!P3 LDS.128 R4, [R91+0x18400] ;  /* 0x018400005b04b984 */ /* 0x000ea80000000c00 */
[----:B--2---:R4:W-:Y:S02]  /*8db0*/  @!P3 ST.E.128 desc[UR60][R14.64], R4 ;  /* 0x000000040e00b985 */ /* 0x0049e4000c101d3c */
.L_x_7465:
[----:B------:R-:W-:Y:S05]  /*8dc0*/  BSYNC B1 ;  /* 0x0000000000017941 */ /* 0x000fea0003800000 */
.L_x_7464:
[----:B------:R-:W-:-:S03]  /*8dd0*/  UMOV UR4, 0xffffffff ;  /* 0xffffffff00047882 */ /* 0x000fc60000000000 */
[----:B------:R-:W-:Y:S05]  /*8de0*/  BRA.DIV UR4, `(.L_x_7466) ;  /* 0x0000017e046c7947 */ /* 0x000fea000b800000 */
[----:B--2-4-:R2:W4:Y:S04]  /*8df0*/  SHFL.IDX PT, R4, R9, 0x1, 0x1c1f ;  /* 0x003c1f0009047f89 */ /* 0x01452800000e0000 */
[----:B---3--:R2:W3:Y:S02]  /*8e00*/  SHFL.IDX PT, R14, R8, 0x1, 0x1c1f ;  /* 0x003c1f00080e7f89 */ /* 0x0084e400000e0000 */
.L_x_7728:
[----:B------:R-:W-:Y:S01]  /*8e10*/  ISETP.GE.AND P2, PT, R28, 0x41, PT ;  /* 0x000000411c00780c */ /* 0x000fe20003f46270 */
[----:B------:R-:W-:-:S12]  /*8e20*/  BSSY B1, `(.L_x_7467) ;  /* 0x000000d000017945 */ /* 0x000fd80003800000 */
[----:B------:R-:W-:Y:S05]  /*8e30*/  @!P2 BRA `(.L_x_7468) ;  /* 0x00000000002ca947 */ /* 0x000fea0003800000 */
[----:B------:R-:W-:Y:S02]  /*8e40*/  ULDC UR4, c[0x0][0x2f4] ;  /* 0x0000bd0000047ab9 */ /* 0x000fe40000000800 */
[----:B------:R-:W-:-:S13]  /*8e50*/  ISETP.GE.AND P2, PT, R16, UR4, PT ;  /* 0x0000000410007c0c */ /* 0x000fda000bf46270 */
[----:B---3--:R-:W-:-:S04]  /*8e60*/  @!P2 IADD3 R10, P3, R16, R14, RZ ;  /* 0x0000000e100aa210 */ /* 0x008fc80007f7e0ff */
[----:B----4-:R-:W-:Y:S02]  /*8e70*/  @!P2 IADD3.X R11, R4, R17, RZ, P3, !PT ;  /* 0x00000011040ba210 */ /* 0x010fe40001ffe4ff */
[----:B------:R-:W-:-:S13]  /*8e80*/  ISETP.GE.AND P3, PT, R19, UR4, PT ;  /* 0x0000000413007c0c */ /* 0x000fda000bf66270 */
[----:B------:R-:W-:-:S05]  /*8e90*/  @!P3 IADD3 R14, P4, R19, R14, RZ ;  /* 0x0000000e130eb210 */ /* 0x000fca0007f9e0ff */
[----:B------:R-:W-:Y:S02]  /*8ea0*/  @!P3 IMAD.X R15, R4, 0x1, R193, P4 ;  /* 0x00000001040fb824 */ /* 0x000fe400020e06c1 */
[----:B------:R-:W3:Y:S04]  /*8eb0*/  @!P2 LDS.128 R4, [R92+0x1a400] ;  /* 0x01a400005c04a984 */ /* 0x000ee80000000c00 */
[----:B---3--:R-:W-:Y:S04]  /*8ec0*/  @!P2 ST.E.128 desc[UR60][R10.64], R4 ;  /* 0x000000040a00a985 */ /* 0x008fe8000c101d3c */
[----:B------:R-:W3:Y:S04]  /*8ed0*/  @!P3 LDS.128 R4, [R91+0x1a400] ;  /* 0x01a400005b04b984 */ /* 0x000ee80000000c00 */
[----:B---3--:R3:W-:Y:S02]  /*8ee0*/  @!P3 ST.E.128 desc[UR60][R14.64], R4 ;  /* 0x000000040e00b985 */ /* 0x0087e4000c101d3c */
.L_x_7468:
[----:B------:R-:W-:Y:S05]  /*8ef0*/  BSYNC B1 ;  /* 0x0000000000017941 */ /* 0x000fea0003800000 */
.L_x_7467:
[----:B------:R-:W-:-:S03]  /*8f00*/  UMOV UR4, 0xffffffff ;  /* 0xffffffff00047882 */ /* 0x000fc60000000000 */
[----:B------:R-:W-:Y:S05]  /*8f10*/  BRA.DIV UR4, `(.L_x_7469) ;  /* 0x0000017e04687947 */ /* 0x000fea000b800000 */
[----:B---34-:R3:W4:Y:S04]  /*8f20*/  SHFL.IDX PT, R4, R9, 0x2, 0x1c1f ;  /* 0x005c1f0009047f89 */ /* 0x01872800000e0000 */
[----:B------:R3:W0:Y:S02]  /*8f30*/  SHFL.IDX PT, R14, R8, 0x2, 0x1c1f ;  /* 0x005c1f00080e7f89 */ /* 0x00062400000e0000 */
.L_x_7732:
[----:B------:R-:W-:-:S13]  /*8f40*/  ISETP.GE.AND P2, PT, R28, 0x81, PT ;  /* 0x000000811c00780c */ /* 0x000fda0003f46270 */
[----:B------:R-:W-:Y:S05]  /*8f50*/  @!P2 BRA `(.L_x_7437) ;  /* 0x00000000002ca947 */ /* 0x000fea0003800000 */
[----:B------:R-:W-:Y:S02]  /*8f60*/  ULDC UR4, c[0x0][0x2f4] ;  /* 0x0000bd0000047ab9 */ /* 0x000fe40000000800 */
[----:B------:R-:W-:-:S13]  /*8f70*/  ISETP.GE.AND P2, PT, R16, UR4, PT ;  /* 0x0000000410007c0c */ /* 0x000fda000bf46270 */
[----:B0123--:R-:W-:-:S05]  /*8f80*/  @!P2 IADD3 R8, P3, R16, R14, RZ ;  /* 0x0000000e1008a210 */ /* 0x00ffca0007f7e0ff */
[----:B----4-:R-:W-:Y:S01]  /*8f90*/  @!P2 IMAD.X R9, R4, 0x1, R17, P3 ;  /* 0x000000010409a824 */ /* 0x010fe200018e0611 */
[----:B------:R-:W-:-:S13]  /*8fa0*/  ISETP.GE.AND P3, PT, R19, UR4, PT ;  /* 0x0000000413007c0c */ /* 0x000fda000bf66270 */
[----:B------:R-:W-:-:S05]  /*8fb0*/  @!P3 IADD3 R14, P4, R19, R14, RZ ;  /* 0x0000000e130eb210 */ /* 0x000fca0007f9e0ff */
[----:B------:R-:W-:Y:S02]  /*8fc0*/  @!P3 IMAD.X R15, R4, 0x1, R193, P4 ;  /* 0x00000001040fb824 */ /* 0x000fe400020e06c1 */
[----:B------:R-:W0:Y:S04]  /*8fd0*/  @!P2 LDS.128 R4, [R92+0x1c400] ;  /* 0x01c400005c04a984 */ /* 0x000e280000000c00 */
[----:B0-----:R-:W-:Y:S04]  /*8fe0*/  @!P2 ST.E.128 desc[UR60][R8.64], R4 ;  /* 0x000000040800a985 */ /* 0x001fe8000c101d3c */
[----:B------:R-:W0:Y:S04]  /*8ff0*/  @!P3 LDS.128 R4, [R91+0x1c400] ;  /* 0x01c400005b04b984 */ /* 0x000e280000000c00 */
[----:B0-----:R0:W-:Y:S02]  /*9000*/  @!P3 ST.E.128 desc[UR60][R14.64], R4 ;  /* 0x000000040e00b985 */ /* 0x0011e4000c101d3c */
.L_x_7437:
[----:B------:R-:W-:Y:S05]  /*9010*/  BSYNC B0 ;  /* 0x0000000000007941 */ /* 0x000fea0003800000 */
.L_x_7406:
        /* <DEDUP_REMOVED lines=11> */
[----:B------:R-:W-:-:S04]  /*90d0*/  @!P2 IADD3 R4, R88, 0x228a0, RZ ;  /* 0x000228a05804a810 */ /* 0x000fc80007ffe0ff */
[----:B------:R-:W-:-:S04]  /*90e0*/  @!P2 PRMT R4, RZ, 0x654, R4 ;  /* 0x00000654ff04a816 */ /* 0x000fc80000000004 */
[----:B------:R2:W-:Y:S01]  /*90f0*/  @!P2 SYNCS.ARRIVE.TRANS64.RED.A1T0 RZ, [R4+URZ], RZ ;  /* 0x000000ff04ffa9a7 */ /* 0x0005e2000810043f */
[----:B------:R-:W-:Y:S05]  /*9100*/  @!P5 BRA `(.L_x_7471) ;  /* 0x000000000004d947 */ /* 0x000fea0003800000 */
[----:B------:R-:W-:Y:S01]  /*9110*/  BPT.TRAP 0x1 ;  /* 0x000000040000795c */ /* 0x000fe20000300000 */
.L_x_7471:
[----:B------:R-:W-:Y:S05]  /*9120*/  BSYNC B0 ;  /* 0x0000000000007941 */ /* 0x000fea0003800000 */
.L_x_7470:
[----:B------:R-:W0:Y:S01]  /*9130*/  SYNCS.PHASECHK.TRANS64.TRYWAIT P3, [R88+URZ+0x228b0], R100 ;  /* 0x0228b064580075a7 */ /* 0x000e22000806017f */
[----:B------:R-:W-:Y:S04]  /*9140*/  BSSY B0, `(.L_x_7472) ;  /* 0x0000002000007945 */ /* 0x000fe80003800000 */
[----:B0-----:R-:W-:Y:S05]  /*9150*/  @!P3 BRA `(.L_x_7473) ;  /* 0x0000017c0020b947 */ /* 0x001fea0003800000 */
.L_x_7733:
[----:B------:R-:W-:Y:S05]  /*9160*/  BSYNC B0 ;  /* 0x0000000000007941 */ /* 0x000fea0003800000 */
.L_x_7472:
[----:B------:R-:W-:Y:S01]  /*9170*/  ULDC.64 UR4, c[0x0][0x328] ;  /* 0x0000ca0000047ab9 */ /* 0x000fe20000000a00 */
[----:B------:R-:W-:Y:S01]  /*9180*/  ULDC.64 UR6, c[0x0][0x318] ;  /* 0x0000c60000067ab9 */ /* 0x000fe20000000a00 */
[----:B------:R-:W-:Y:S01]  /*9190*/  IMAD R95, R95, UR4, RZ ;  /* 0x000000045f5f7c24 */ /* 0x000fe2000f8e02ff */
[----:B------:R-:W-:Y:S01]  /*91a0*/  BSSY B0, `(.L_x_7474) ;  /* 0x000001f000007945 */ /* 0x000fe20003800000 */
[----:B--2---:R-:W-:-:S04]  /*91b0*/  IMAD.WIDE.U32 R4, R94, UR4, RZ ;  /* 0x000000045e047c25 */ /* 0x004fc8000f8e00ff */
        /* <DEDUP_REMOVED lines=14> */
[----:B------:R2:W4:Y:S01]  /*92a0*/  SHFL.IDX PT, R10, R12, RZ, 0x1c1f ;  /* 0x001c1fff0c0a7589 */ /* 0x00052200000e0000 */
[----:B------:R-:W-:-:S03]  /*92b0*/  ISETP.GE.AND P3, PT, R97, 0x1, PT ;  /* 0x000000016100780c */ /* 0x000fc60003f66270 */
[----:B------:R2:W0:Y:S10]  /*92c0*/  SHFL.IDX PT, R4, R13, RZ, 0x1c1f ;  /* 0x001c1fff0d047589 */ /* 0x00043400000e0000 */
[----:B--2---:R-:W-:Y:S05]  /*92d0*/  @!P3 BRA `(.L_x_7475) ;  /* 0x00000000002cb947 */ /* 0x004fea0003800000 */
[----:B------:R-:W-:Y:S02]  /*92e0*/  ULDC UR4, c[0x0][0x2f4] ;  /* 0x0000bd0000047ab9 */ /* 0x000fe40000000800 */
[----:B------:R-:W-:-:S13]  /*92f0*/  ISETP.GE.AND P3, PT, R16, UR4, PT ;  /* 0x0000000410007c0c */ /* 0x000fda000bf66270 */
[----:B-1-34-:R-:W-:-:S04]  /*9300*/  @!P3 IADD3 R8, P4, R16, R10, RZ ;  /* 0x0000000a1008b210 */ /* 0x01afc80007f9e0ff */
[----:B0-----:R-:W-:Y:S02]  /*9310*/  @!P3 IADD3.X R9, R4, R17, RZ, P4, !PT ;  /* 0x000000110409b210 */ /* 0x001fe400027fe4ff */
[----:B------:R-:W-:-:S13]  /*9320*/  ISETP.GE.AND P4, PT, R19, UR4, PT ;  /* 0x0000000413007c0c */ /* 0x000fda000bf86270 */
[----:B------:R-:W-:-:S05]  /*9330*/  @!P4 IADD3 R10, P5, R19, R10, RZ ;  /* 0x0000000a130ac210 */ /* 0x000fca0007fbe0ff */
[----:B------:R-:W-:Y:S02]  /*9340*/  @!P4 IMAD.X R11, R4, 0x1, R193, P5 ;  /* 0x00000001040bc824 */ /* 0x000fe400028e06c1 */
[----:B------:R-:W0:Y:S04]  /*9350*/  @!P3 LDS.128 R4, [R92+0xa400] ;  /* 0x00a400005c04b984 */ /* 0x000e280000000c00 */
[----:B0-----:R-:W-:Y:S04]  /*9360*/  @!P3 ST.E.128 desc[UR60][R8.64], R4 ;  /* 0x000000040800b985 */ /* 0x001fe8000c101d3c */
[----:B------:R-:W0:Y:S04]  /*9370*/  @!P4 LDS.128 R4, [R91+0xa400] ;  /* 0x00a400005b04c984 */ /* 0x000e280000000c00 */
[----:B0-----:R2:W-:Y:S02]  /*9380*/  @!P4 ST.E.128 desc[UR60][R10.64], R4 ;  /* 0x000000040a00c985 */ /* 0x0015e4000c101d3c */
.L_x_7475:
[----:B------:R-:W-:Y:S05]  /*9390*/  BSYNC B0 ;  /* 0x0000000000007941 */ /* 0x000fea0003800000 */
.L_x_7474:
[----:B------:R-:W-:Y:S01]  /*93a0*/  ISETP.GE.AND P3, PT, R97, 0x41, PT ;  /* 0x000000416100780c */ /* 0x000fe20003f66270 */
[----:B0-2---:R0:W2:Y:S01]  /*93b0*/  SHFL.IDX PT, R4, R13, 0x1, 0x1c1f ;  /* 0x003c1f000d047f89 */ /* 0x0050a200000e0000 */
[----:B------:R-:W-:Y:S03]  /*93c0*/  BSSY B0, `(.L_x_7476) ;  /* 0x000000e000007945 */ /* 0x000fe60003800000 */
[----:B----4-:R0:W4:Y:S08]  /*93d0*/  SHFL.IDX PT, R10, R12, 0x1, 0x1c1f ;  /* 0x003c1f000c0a7f89 */ /* 0x01013000000e0000 */
[----:B0-----:R-:W-:Y:S05]  /*93e0*/  @!P3 BRA `(.L_x_7477) ;  /* 0x00000000002cb947 */ /* 0x001fea0003800000 */
[----:B------:R-:W-:Y:S02]  /*93f0*/  ULDC UR4, c[0x0][0x2f4] ;  /* 0x0000bd0000047ab9 */ /* 0x000fe40000000800 */
[----:B------:R-:W-:-:S13]  /*9400*/  ISETP.GE.AND P3, PT, R16, UR4, PT ;  /* 0x0000000410007c0c */ /* 0x000fda000bf66270 */
[----:B-1-34-:R-:W-:-:S05]  /*9410*/  @!P3 IADD3 R8, P4, R16, R10, RZ ;  /* 0x0000000a1008b210 */ /* 0x01afca0007f9e0ff */
        /* <DEDUP_REMOVED lines=8> */
.L_x_7477:
[----:B------:R-:W-:Y:S05]  /*94a0*/  BSYNC B0 ;  /* 0x0000000000007941 */ /* 0x000fea0003800000 */
.L_x_7476:
[----:B------:R-:W-:Y:S01]  /*94b0*/  ISETP.GE.AND P3, PT, R97, 0x81, PT ;  /* 0x000000816100780c */ /* 0x000fe20003f66270 */
[----:B------:R-:W1:Y:S01]  /*94c0*/  SHFL.IDX PT, R13, R13, 0x2, 0x1c1f ;  /* 0x005c1f000d0d7f89 */ /* 0x000e6200000e0000 */
[----:B------:R-:W-:Y:S03]  /*94d0*/  BSSY B0, `(.L_x_7478) ;  /* 0x000000e000007945 */ /* 0x000fe60003800000 */
[----:B0---4-:R0:W4:Y:S08]  /*94e0*/  SHFL.IDX PT, R10, R12, 0x2, 0x1c1f ;  /* 0x005c1f000c0a7f89 */ /* 0x01113000000e0000 */
[----:B0-----:R-:W-:Y:S05]  /*94f0*/  @!P3 BRA `(.L_x_7479) ;  /* 0x00000000002cb947 */ /* 0x001fea0003800000 */
[----:B------:R-:W-:Y:S02]  /*9500*/  ULDC UR4, c[0x0][0x2f4] ;  /* 0x0000bd0000047ab9 */ /* 0x000fe40000000800 */
[----:B------:R-:W-:-:S13]  /*9510*/  ISETP.GE.AND P3, PT, R16, UR4, PT ;  /* 0x0000000410007c0c */ /* 0x000fda000bf66270 */
[----:B--2---:R-:W0:Y:S01]  /*9520*/  @!P3 LDS.128 R4, [R92+0xe400] ;  /* 0x00e400005c04b984 */ /* 0x004e220000000c00 */
[----:B-1-34-:R-:W-:-:S04]  /*9530*/  @!P3 IADD3 R8, P4, R16, R10, RZ ;  /* 0x0000000a1008b210 */ /* 0x01afc80007f9e0ff */
[----:B------:R-:W-:Y:S02]  /*9540*/  @!P3 IADD3.X R9, R13, R17, RZ, P4, !PT ;  /* 0x000000110d09b210 */ /* 0x000fe400027fe4ff */
[----:B------:R-:W-:-:S13]  /*9550*/  ISETP.GE.AND P4, PT, R19, UR4, PT ;  /* 0x0000000413007c0c */ /* 0x000fda000bf86270 */
[----:B------:R-:W-:-:S05]  /*9560*/  @!P4 IADD3 R10, P5, R19, R10, RZ ;  /* 0x0000000a130ac210 */ /* 0x000fca0007fbe0ff */
[----:B------:R-:W-:Y:S01]  /*9570*/  @!P4 IMAD.X R11, R13, 0x1, R193, P5 ;  /* 0x000000010d0bc824 */ /* 0x000fe200028e06c1 */
[----:B0-----:R-:W-:Y:S04]  /*9580*/  @!P3 ST.E.128 desc[UR60][R8.64], R4 ;  /* 0x000000040800b985 */ /* 0x001fe8000c101d3c */
[----:B------:R-:W0:Y:S04]  /*9590*/  @!P4 LDS.128 R4, [R91+0xe400] ;  /* 0x00e400005b04c984 */ /* 0x000e280000000c00 */
[----:B0-----:R0:W-:Y:S02]  /*95a0*/  @!P4 ST.E.128 desc[UR60][R10.64], R4 ;  /* 0x000000040a00c985 */ /* 0x0011e4000c101d3c */
.L_x_7479:
[----:B------:R-:W-:Y:S05]  /*95b0*/  BSYNC B0 ;  /* 0x0000000000007941 */ /* 0x000fea0003800000 */
.L_x_7478:
[----:B------:R-:W-:Y:S01]  /*95c0*/  @!PT LDS RZ, [RZ] ;  /* 0x00000000fffff984 */ /* 0x000fe20000000800 */
[----:B------:R-:W-:Y:S01]  /*95d0*/  @!PT LDS RZ, [RZ] ;  /* 0x00000000fffff984 */ /* 0x000fe20000000800 */
[----:B------:R-:W-:Y:S01]  /*95e0*/  @!PT LDS RZ, [RZ] ;  /* 0x00000000fffff984 */ /* 0x000fe20000000800 */
[----:B------:R-:W-:Y:S01]  /*95f0*/  @!PT LDS RZ, [RZ] ;  /* 0x00000000fffff984 */ /* 0x000fe20000000800 */
[----:B------:R5:W-:Y:S06]  /*9600*/  MEMBAR.ALL.CTA ;  /* 0x0000000000007992 */ /* 0x000bec0000008000 */
[----:B-----5:R-:W5:Y:S01]  /*9610*/  FENCE.VIEW.ASYNC.S ;  /* 0x00000000000073c6 */ /* 0x020f620000000000 */
[----:B-1-3--:R-:W-:Y:S01]  /*9620*/  @!P2 VIADD R88, R88, 0x228c0 ;  /* 0x000228c05858a836 */ /* 0x00afe20000000000 */
[----:B-----5:R1:W-:Y:S01]  /*9630*/  BAR.SYNC.DEFER_BLOCKING R74, 0x80 ;  /* 0x0002004a0000751d */ /* 0x0203e20000010000 */
[----:B------:R-:W-:Y:S01]  /*9640*/  ISETP.NE.AND P3, PT, R90, RZ, PT ;  /* 0x000000ff5a00720c */ /* 0x000fe20003f65270 */
[----:B------:R-:W-:-:S02]  /*9650*/  VIADD R192, R192, 0x1 ;  /* 0x00000001c0c07836 */ /* 0x000fc40000000000 */
[----:B------:R-:W-:-:S04]  /*9660*/  @!P2 PRMT R88, RZ, 0x654, R88 ;  /* 0x00000654ff58a816 */ /* 0x000fc80000000058 */
[----:B------:R1:W-:Y:S01]  /*9670*/  @!P2 SYNCS.ARRIVE.TRANS64.RED.A1T0 RZ, [R88+URZ], RZ ;  /* 0x000000ff58ffa9a7 */ /* 0x0003e2000810043f */
[----:B------:R-:W-:-:S04]  /*9680*/  ISETP.NE.AND P2, PT, R192, 0x2, PT ;  /* 0x00000002c000780c */ /* 0x000fc80003f45270 */
[----:B0-----:R-:W-:Y:S02]  /*9690*/  SEL R5, RZ, 0x1, P2 ;  /* 0x00000001ff057807 */ /* 0x001fe40001000000 */
[----:B------:R-:W-:Y:S02]  /*96a0*/  SEL R192, R192, RZ, P2 ;  /* 0x000000ffc0c07207 */ /* 0x000fe40001000000 */
[----:B------:R-:W-:Y:S01]  /*96b0*/  LOP3.LUT R196, R196, R5, RZ, 0x3c, !PT ;  /* 0x00000005c4c47212 */ /* 0x000fe200078e3cff */
[----:B-1----:R-:W-:Y:S06]  /*96c0*/  @P3 BRA `(.L_x_7480) ;  /* 0xffffff8800083947 */ /* 0x002fec000383ffff */
[----:B--2---:R-:W0:Y:S01]  /*96d0*/  S2R R4, SR_TID.X ;  /* 0x0000000000047919 */ /* 0x004e220000002100 */
[----:B------:R-:W-:Y:S02]  /*96e0*/  PLOP3.LUT P0, PT, PT, PT, PT, 0x8, 0x0 ;  /* 0x000000000000781c */ /* 0x000fe40003f0e170 */
[----:B0-----:R-:W-:-:S04]  /*96f0*/  SHF.R.U32.HI R4, RZ, 0x7, R4 ;  /* 0x00000007ff047819 */ /* 0x001fc80000011604 */
[----:B------:R-:W-:-:S13]  /*9700*/  ISETP.NE.AND P3, PT, R4, 0x1, PT ;  /* 0x000000010400780c */ /* 0x000fda0003f65270 */
[----:B------:R-:W-:Y:S06]  /*9710*/  @!P3 BAR.ARV 0x9, 0x100 ;  /* 0x024400000000bb1d */ /* 0x000fec0000002000 */
.L_x_7401:
[----:B------:R-:W-:Y:S02]  /*9720*/  ISETP.GE.AND P2, PT, R72, 0x1, PT ;  /* 0x000000014800780c */ /* 0x000fe40003f46270 */
[----:B------:R-:W-:Y:S02]  /*9730*/  CS2R R88, SRZ ;  /* 0x0000000000587805 */ /* 0x000fe4000001ff00 */
[----:B------:R-:W-:Y:S02]  /*9740*/  PLOP3.LUT P1, PT, PT, PT, PT, 0x80, 0x0 ;  /* 0x000000000000781c */ /* 0x000fe40003f2f070 */
[----:B------:R-:W-:Y:S02]  /*9750*/  CS2R R6, SRZ ;  /* 0x0000000000067805 */ /* 0x000fe4000001ff00 */
[----:B------:R-:W-:Y:S02]  /*9760*/  MOV R87, RZ ;  /* 0x000000ff00577202 */ /* 0x000fe40000000f00 */
[----:B------:R-:W-:-:S02]  /*9770*/  CS2R R8, SRZ ;  /* 0x0000000000087805 */ /* 0x000fc4000001ff00 */
[----:B----4-:R-:W-:Y:S02]  /*9780*/  CS2R R10, SRZ ;  /* 0x00000000000a7805 */ /* 0x010fe4000001ff00 */
        /* <DEDUP_REMOVED lines=26> */
[----:B------:R-:W-:Y:S02]  /*9930*/  IMAD.MOV.U32 R100, RZ, RZ, RZ ;  /* 0x000000ffff647224 */ /* 0x000fe400078e00ff */
[----:B------:R-:W-:Y:S02]  /*9940*/  IMAD.MOV.U32 R73, RZ, RZ, RZ ;  /* 0x000000ffff497224 */ /* 0x000fe400078e00ff */
[----:B------:R-:W-:Y:S01]  /*9950*/  IMAD.MOV.U32 R76, RZ, RZ, RZ ;  /* 0x000000ffff4c7224 */ /* 0x000fe200078e00ff */
[----:B------:R-:W-:Y:S06]  /*9960*/  @P0 BRA `(.L_x_7481) ;  /* 0x00000000000c0947 */ /* 0x000fec0003800000 */
[----:B------:R-:W0:Y:S01]  /*9970*/  FENCE.VIEW.ASYNC.G ;  /* 0x00000000000073c6 */ /* 0x000e220000000100 */
[----:B------:R-:W-:Y:S05]  /*9980*/  WARPSYNC.ALL ;  /* 0x0000000000007948 */ /* 0x000fea0003800000 */
[----:B0-----:R-:W-:Y:S06]  /*9990*/  BAR.ARV 0xc, 0x180 ;  /* 0x0306000000007b1d */ /* 0x001fec0000002000 */
.L_x_7481:
[----:B------:R-:W-:Y:S01]  /*99a0*/  MOV R101, RZ ;  /* 0x000000ff00657202 */ /* 0x000fe20000000f00 */
[----:B------:R-:W-:Y:S01]  /*99b0*/  IMAD.MOV.U32 R102, RZ, RZ, RZ ;  /* 0x000000ffff667224 */ /* 0x000fe200078e00ff */
[----:B------:R-:W-:Y:S06]  /*99c0*/  @!P2 BRA `(.L_x_7482) ;  /* 0x000000c40004a947 */ /* 0x000fec0003800000 */
[----:B------:R-:W-:-:S03]  /*99d0*/  UMOV UR4, 0xffffffff ;  /* 0xffffffff00047882 */ /* 0x000fc60000000000 */
[----:B------:R-:W-:Y:S05]  /*99e0*/  BRA.DIV UR4, `(.L_x_7483) ;  /* 0x0000017604107947 */ /* 0x000fea000b800000 */
[----:B------:R0:W1:Y:S02]  /*99f0*/  SHFL.IDX PT, R168, R229, RZ, 0x1f ;  /* 0x00001fffe5a87589 */ /* 0x00006400000e0000 */
.L_x_7736:
[----:B-1----:R-:W-:Y:S01]  /*9a00*/  LEA.HI R0, R168, R168, RZ, 0x1 ;  /* 0x000000a8a8007211 */ /* 0x002fe200078f08ff */
[----:B------:R-:W-:Y:S01]  /*9a10*/  VIADD R30, R18, 0x14400 ;  /* 0x00014400121e7836 */ /* 0x000fe20000000000 */
[----:B------:R-:W-:Y:S02]  /*9a20*/  BSSY B6, `(.L_x_7484) ;  /* 0x0000018000067945 */ /* 0x000fe40003800000 */
[----:B------:R-:W-:Y:S02]  /*9a30*/  LOP3.LUT R3, R0, 0x1e, RZ, 0xc0, !PT ;  /* 0x0000001e00037812 */ /* 0x000fe400078ec0ff */
[----:B------:R-:W-:-:S03]  /*9a40*/  LOP3.LUT P0, RZ, R30, 0x9f, RZ, 0xc0, !PT ;  /* 0x0000009f1eff7812 */ /* 0x000fc6000780c0ff */
[----:B------:R-:W-:-:S05]  /*9a50*/  IMAD.IADD R3, R168, 0x1, -R3 ;  /* 0x00000001a8037824 */ /* 0x000fca00078e0a03 */
[----:B------:R-:W-:-:S04]  /*9a60*/  LEA R3, R3, R30, 0xd ;  /* 0x0000001e03037211 */ /* 0x000fc800078e68ff */
        /* <DEDUP_REMOVED lines=16> */
[----:B-1----:R-:W-:-:S07]  /*9b70*/  IMAD.MOV.U32 R13, RZ, RZ, RZ ;  /* 0x000000ffff0d7224 */ /* 0x002fce00078e00ff */
[----:B------:R-:W-:-:S07]  /*9b80*/  LEPC R20, `(.L_x_7485) ;  /* 0x000000001014794e */ /* 0x000fce0000000000 */
[----:B0-2--5:R-:W-:Y:S05]  /*9b90*/  CALL.ABS.NOINC R2 ;  /* 0x0000000002007343 */ /* 0x025fea0003c00000 */
.L_x_7485:
[----:B------:R-:W-:Y:S05]  /*9ba0*/  BSYNC B6 ;  /* 0x0000000000067941 */ /* 0x000fea0003800000 */
.L_x_7484:
[----:B------:R-:W-:Y:S01]  /*9bb0*/  ULDC.64 UR4, c[0x0][0x990] ;  /* 0x0002640000047ab9 */ /* 0x000fe20000000a00 */
[----:B------:R-:W-:Y:S01]  /*9bc0*/  ULDC.64 UR6, c[0x0][0x998] ;  /* 0x0002660000067ab9 */ /* 0x000fe20000000a00 */
[----:B------:R-:W-:Y:S02]  /*9bd0*/  ISETP.NE.U32.AND P0, PT, RZ, UR4, PT ;  /* 0x00000004ff007c0c */ /* 0x000fe4000bf05070 */
[----:B------:R-:W-:Y:S02]  /*9be0*/  ISETP.NE.U32.AND P1, PT, RZ, UR6, PT ;  /* 0x00000006ff007c0c */ /* 0x000fe4000bf25070 */
[----:B------:R-:W-:Y:S02]  /*9bf0*/  ISETP.NE.AND.EX P0, PT, RZ, UR5, PT, P0 ;  /* 0x00000005ff007c0c */ /* 0x000fe4000bf05300 */
[----:B------:R-:W-:-:S11]  /*9c00*/  ISETP.NE.AND.EX P1, PT, RZ, UR7, PT, P1 ;  /* 0x00000007ff007c0c */ /* 0x000fd6000bf25310 */
[----:B------:R-:W1:Y:S01]  /*9c10*/  @P0 LDC.64 R6, c[0x0][0x9a8] ;  /* 0x00026a00ff060b82 */ /* 0x000e620000000a00 */
[----:B------:R-:W-:-:S07]  /*9c20*/  @P0 SHF.R.S32.HI R15, RZ, 0x1f, R170 ;  /* 0x0000001fff0f0819 */ /* 0x000fce00000114aa */
[----:B------:R-:W2:Y:S08]  /*9c30*/  @P1 LDC.64 R8, c[0x0][0x9b8] ;  /* 0x00026e00ff081b82 */ /* 0x000eb00000000a00 */
[----:B------:R-:W3:Y:S08]  /*9c40*/  @P0 LDC.64 R10, c[0x0][0x9b0] ;  /* 0x00026c00ff0a0b82 */ /* 0x000ef00000000a00 */
[----:B------:R-:W4:Y:S01]  /*9c50*/  @P1 LDC.64 R12, c[0x0][0x9c0] ;  /* 0x00027000ff0c1b82 */ /* 0x000f220000000a00 */
[----:B-1----:R-:W-:-:S02]  /*9c60*/  @P0 IMAD R0, R214, R6, RZ ;  /* 0x00000006d6000224 */ /* 0x002fc400078e02ff */
[----:B------:R-:W-:-:S04]  /*9c70*/  @P0 IMAD.WIDE.U32 R2, R207, R6, RZ ;  /* 0x00000006cf020225 */ /* 0x000fc800078e00ff */
[----:B------:R-:W-:Y:S02]  /*9c80*/  @P0 IMAD R7, R207, R7, R0 ;  /* 0x00000007cf070224 */ /* 0x000fe400078e0200 */
[-C--:B--2---:R-:W-:Y:S02]  /*9c90*/  @P1 IMAD R4, R214, R8.reuse, RZ ;  /* 0x00000008d6041224 */ /* 0x084fe400078e02ff */
[----:B------:R-:W-:Y:S01]  /*9ca0*/  @P0 IMAD.IADD R3, R3, 0x1, R7 ;  /* 0x0000000103030824 */ /* 0x000fe200078e0207 */
[----:B------:R-:W-:Y:S01]  /*9cb0*/  @P1 SHF.R.S32.HI R7, RZ, 0x1f, R170 ;  /* 0x0000001fff071819 */ /* 0x000fe200000114aa */
[C---:B------:R-:W-:Y:S02]  /*9cc0*/  @P1 IMAD R9, R207.reuse, R9, R4 ;  /* 0x00000009cf091224 */ /* 0x040fe400078e0204 */
[----:B------:R-:W-:-:S04]  /*9cd0*/  @P1 IMAD.WIDE.U32 R4, R207, R8, RZ ;  /* 0x00000008cf041225 */ /* 0x000fc800078e00ff */
[----:B---3--:R-:W-:Y:S02]  /*9ce0*/  @P0 IMAD R0, R15, R10, RZ ;  /* 0x0000000a0f000224 */ /* 0x008fe400078e02ff */
[----:B------:R-:W-:Y:S02]  /*9cf0*/  @P1 IMAD.IADD R5, R5, 0x1, R9 ;  /* 0x0000000105051824 */ /* 0x000fe400078e0209 */
[C---:B------:R-:W-:Y:S02]  /*9d00*/  @P0 IMAD R9, R170.reuse, R11, R0 ;  /* 0x0000000baa090224 */ /* 0x040fe400078e0200 */
[----:B----4-:R-:W-:Y:S02]  /*9d10*/  @P1 IMAD R6, R7, R12, RZ ;  /* 0x0000000c07061224 */ /* 0x010fe400078e02ff */
[----:B------:R-:W-:-:S04]  /*9d20*/  @P0 IMAD.WIDE.U32 R2, R170, R10, R2 ;  /* 0x0000000aaa020225 */ /* 0x000fc800078e0002 */
[C---:B------:R-:W-:Y:S02]  /*9d30*/  @P1 IMAD R11, R170.reuse, R13, R6 ;  /* 0x0000000daa0b1224 */ /* 0x040fe400078e0206 */
[----:B------:R-:W-:Y:S01]  /*9d40*/  @P1 IMAD.WIDE.U32 R6, R170, R12, R4 ;  /* 0x0000000caa061225 */ /* 0x000fe200078e0004 */
[----:B------:R-:W-:Y:S02]  /*9d50*/  @P0 IADD3 R5, R3, R9, RZ ;  /* 0x0000000903050210 */ /* 0x000fe40007ffe0ff */
[----:B------:R-:W-:Y:S01]  /*9d60*/  @P0 LEA R4, P2, R2, UR4, 0x2 ;  /* 0x0000000402040c11 */ /* 0x000fe2000f8410ff */
[----:B------:R-:W-:Y:S01]  /*9d70*/  @P1 IMAD.IADD R3, R7, 0x1, R11 ;  /* 0x0000000107031824 */ /* 0x000fe200078e020b */
[----:B------:R-:W-:Y:S01]  /*9d80*/  @P1 LEA R8, P3, R6, UR6, 0x2 ;  /* 0x0000000606081c11 */ /* 0x000fe2000f8610ff */
[----:B------:R-:W-:Y:S01]  /*9d90*/  IMAD.MOV.U32 R0, RZ, RZ, 0x3f800000 ;  /* 0x3f800000ff007424 */ /* 0x000fe200078e00ff */
[----:B------:R-:W-:Y:S01]  /*9da0*/  @P0 LEA.HI.X R5, R2, UR5, R5, 0x2, P2 ;  /* 0x0000000502050c11 */ /* 0x000fe200090f1405 */
[----:B------:R-:W-:Y:S01]  /*9db0*/  ULDC UR4, c[0x0][0x3f4] ;  /* 0x0000fd0000047ab9 */ /* 0x000fe20000000800 */
        /* <DEDUP_REMOVED lines=10> */
[----:B------:R-:W-:-:S04]  /*9e60*/  LOP3.LUT R0, R0, 0xfffffffe, RZ, 0xc0, !PT ;  /* 0xfffffffe00007812 */ /* 0x000fc800078ec0ff */
[----:B------:R-:W-:-:S04]  /*9e70*/  IADD3 R0, R213, -R0, RZ ;  /* 0x80000000d5007210 */ /* 0x000fc80007ffe0ff */
[----:B------:R-:W-:-:S04]  /*9e80*/  SHF.L.U32 R3, R0, 0x1f, RZ ;  /* 0x0000001f00037819 */ /* 0x000fc800000006ff */
[----:B------:R1:W2:Y:S03]  /*9e90*/  SYNCS.PHASECHK.TRANS64.TRYWAIT P0, [R18+URZ+0x22800], R3 ;  /* 0x02280003120075a7 */ /* 0x0002a6000800017f */
[----:B--2---:R-:W-:Y:S05]  /*9ea0*/  @!P0 NANOSLEEP.SYNCS 0x989680 ;  /* 0x009896800000895d */ /* 0x004fea0003900000 */
[----:B------:R-:W2:Y:S01]  /*9eb0*/  @!P0 SYNCS.PHASECHK.TRANS64 P0, [R18+URZ+0x22800], R3 ;  /* 0x02280003120085a7 */ /* 0x000ea2000800007f */
[----:B------:R-:W-:Y:S04]  /*9ec0*/  BSSY B0, `(.L_x_7487) ;  /* 0x0000006000007945 */ /* 0x000fe80003800000 */
[----:B--2---:R-:W-:Y:S05]  /*9ed0*/  @P0 BRA `(.L_x_7488) ;  /* 0x0000000000100947 */ /* 0x004fea0003800000 */
.L_x_7489:
[----:B--2---:R2:W3:Y:S02]  /*9ee0*/  SYNCS.PHASECHK.TRANS64.TRYWAIT P0, [R18+URZ+0x22800], R3 ;  /* 0x02280003120075a7 */ /* 0x0044e4000800017f */
[----:B---3--:R-:W-:Y:S05]  /*9ef0*/  @!P0 NANOSLEEP.SYNCS 0x989680 ;  /* 0x009896800000895d */ /* 0x008fea0003900000 */
[----:B------:R-:W3:Y:S02]  /*9f00*/  @!P0 SYNCS.PHASECHK.TRANS64 P0, [R18+URZ+0x22800], R3 ;  /* 0x02280003120085a7 */ /* 0x000ee4000800007f */
[----:B---3--:R-:W-:Y:S05]  /*9f10*/  @!P0 BRA `(.L_x_7489) ;  /* 0xfffffffc00f08947 */ /* 0x008fea000383ffff */
.L_x_7488:
[----:B------:R-:W-:Y:S05]  /*9f20*/  BSYNC B0 ;  /* 0x0000000000007941 */ /* 0x000fea0003800000 */
.L_x_7487:
[----:B------:R-:W-:Y:S05]  /*9f30*/  BRA `(.L_x_7490) ;  /* 0x0000003c00d47947 */ /* 0x000fea0003800000 */
.L_x_7486:
[----:B------:R-:W1:Y:S01]  /*9f40*/  LDC.64 R26, c[0x0][0x3e8] ;  /* 0x0000fa00ff1a7b82 */ /* 0x000e620000000a00 */
[----:B------:R-:W-:Y:S01]  /*9f50*/  LOP3.LUT P0, RZ, R30, 0x3ff, RZ, 0xc0, !PT ;  /* 0x000003ff1eff7812 */ /* 0x000fe2000780c0ff */
[----:B------:R-:W-:Y:S01]  /*9f60*/  ULDC.64 UR4, c[0x0][0x3f8] ;  /* 0x0000fe0000047ab9 */ /* 0x000fe20000000a00 */
[----:B-----5:R-:W-:Y:S01]  /*9f70*/  SHF.R.S32.HI R0, RZ, 0x1f, R24 ;  /* 0x0000001fff007819 */ /* 0x020fe20000011418 */
[----:B------:R-:W-:Y:S01]  /*9f80*/  ULDC.64 UR6, c[0x0][0x408] ;  /* 0x0001020000067ab9 */ /* 0x000fe20000000a00 */
[----:B------:R-:W-:Y:S03]  /*9f90*/  BSSY B6, `(.L_x_7491) ;  /* 0x000001b000067945 */ /* 0x000fe60003800000 */
[----:B------:R-:W2:Y:S01]  /*9fa0*/  LDC.64 R28, c[0x0][0x400] ;  /* 0x00010000ff1c7b82 */ /* 0x000ea20000000a00 */
[C---:B------:R-:W-:Y:S02]  /*9fb0*/  IMAD R3, R0.reuse, UR4, RZ ;  /* 0x0000000400037c24 */ /* 0x040fe4000f8e02ff */
[----:B------:R-:W-:-:S02]  /*9fc0*/  IMAD R5, R0, UR6, RZ ;  /* 0x0000000600057c24 */ /* 0x000fc4000f8e02ff */
[C---:B------:R-:W-:Y:S02]  /*9fd0*/  IMAD R3, R24.reuse, UR5, R3 ;  /* 0x0000000518037c24 */ /* 0x040fe4000f8e0203 */
[C---:B------:R-:W-:Y:S02]  /*9fe0*/  IMAD R5, R24.reuse, UR7, R5 ;  /* 0x0000000718057c24 */ /* 0x040fe4000f8e0205 */
[----:B-1----:R-:W-:-:S04]  /*9ff0*/  IMAD.WIDE.U32 R26, R24, UR4, R26 ;  /* 0x00000004181a7c25 */ /* 0x002fc8000f8e001a */
[----:B--2---:R-:W-:-:S04]  /*a000*/  IMAD.WIDE.U32 R28, R24, UR6, R28 ;  /* 0x00000006181c7c25 */ /* 0x004fc8000f8e001c */
[----:B------:R-:W-:Y:S02]  /*a010*/  IMAD.IADD R24, R3, 0x1, R27 ;  /* 0x0000000103187824 */ /* 0x000fe400078e021b */
[----:B------:R-:W-:Y:S01]  /*a020*/  IMAD.IADD R30, R5, 0x1, R29 ;  /* 0x00000001051e7824 */ /* 0x000fe200078e021d */
        /* <DEDUP_REMOVED lines=14> */
[----:B-1----:R-:W-:-:S07]  /*a110*/  IMAD.MOV.U32 R13, RZ, RZ, RZ ;  /* 0x000000ffff0d7224 */ /* 0x002fce00078e00ff */
[----:B------:R-:W-:-:S07]  /*a120*/  LEPC R20, `(.L_x_7492) ;  /* 0x000000001014794e */ /* 0x000fce0000000000 */
[----:B0-2---:R-:W-:Y:S05]  /*a130*/  CALL.ABS.NOINC R14 ;  /* 0x000000000e007343 */ /* 0x005fea0003c00000 */
.L_x_7492:
[----:B------:R-:W-:Y:S05]  /*a140*/  BSYNC B6 ;  /* 0x0000000000067941 */ /* 0x000fea0003800000 */
.L_x_7491:
[----:B------:R-:W-:Y:S01]  /*a150*/  ULDC.U8 UR4, c[0x0][0x410] ;  /* 0x0001040000047ab9 */ /* 0x000fe20000000000 */
[----:B------:R-:W-:Y:S01]  /*a160*/  BSSY B0, `(.L_x_7493) ;  /* 0x00003ca000007945 */ /* 0x000fe20003800000 */
[----:B------:R-:W-:Y:S02]  /*a170*/  ISETP.NE.AND P0, PT, RZ, UR4, PT ;  /* 0x00000004ff007c0c */ /* 0x000fe4000bf05270 */
[----:B------:R-:W-:-:S11]  /*a180*/  LEA R4, R169, R194, 0x7 ;  /* 0x000000c2a9047211 */ /* 0x000fd600078e38ff */
[----:B------:R-:W-:Y:S05]  /*a190*/  @!P0 BRA `(.L_x_7494) ;  /* 0x0000001c00ac8947 */ /* 0x000fea0003800000 */
[----:B------:R-:W-:-:S03]  /*a1a0*/  UMOV UR4, 0xffffffff ;  /* 0xffffffff00047882 */ /* 0x000fc60000000000 */
[----:B------:R-:W-:Y:S05]  /*a1b0*/  BRA.DIV UR4, `(.L_x_7495) ;  /* 0x0000016e04487947 */ /* 0x000fea000b800000 */
[----:B------:R1:W2:Y:S04]  /*a1c0*/  SHFL.IDX PT, R0, R26, RZ, 0x1c1f ;  /* 0x001c1fff1a007589 */ /* 0x0002a800000e0000 */
[----:B------:R1:W3:Y:S04]  /*a1d0*/  SHFL.IDX PT, R14, R28, RZ, 0x1c1f ;  /* 0x001c1fff1c0e7589 */ /* 0x0002e800000e0000 */
[----:B------:R1:W4:Y:S04]  /*a1e0*/  SHFL.IDX PT, R3, R24, RZ, 0x1c1f ;  /* 0x001c1fff18037589 */ /* 0x00032800000e0000 */
[----:B------:R1:W0:Y:S02]  /*a1f0*/  SHFL.IDX PT, R5, R30, RZ, 0x1c1f ;  /* 0x001c1fff1e057589 */ /* 0x00022400000e0000 */
.L_x_7742:
[C---:B------:R-:W-:Y:S01]  /*a200*/  IMAD.SHL.U32 R6, R204.reuse, 0x80, RZ ;  /* 0x00000080cc067824 */ /* 0x040fe200078e00ff */
[----:B------:R-:W-:Y:S01]  /*a210*/  ULDC UR4, c[0x0][0x448] ;  /* 0x0001120000047ab9 */ /* 0x000fe20000000800 */
[----:B------:R-:W-:Y:S01]  /*a220*/  BSSY B1, `(.L_x_7496) ;  /* 0x0000027000017945 */ /* 0x000fe20003800000 */
[----:B------:R-:W-:Y:S01]  /*a230*/  IMAD R25, R25, UR4, RZ ;  /* 0x0000000419197c24 */ /* 0x000fe2000f8e02ff */
[----:B------:R-:W-:Y:S02]  /*a240*/  LOP3.LUT P0, RZ, R204, 0x4, RZ, 0xc0, !PT ;  /* 0x00000004ccff7812 */ /* 0x000fe4000780c0ff */
[----:B------:R-:W-:Y:S02]  /*a250*/  CS2R R12, SRZ ;  /* 0x00000000000c7805 */ /* 0x000fe4000001ff00 */
[----:B------:R-:W-:Y:S01]  /*a260*/  LOP3.LUT R7, R6, 0x380, RZ, 0xc0, !PT ;  /* 0x0000038006077812 */ /* 0x000fe200078ec0ff */
[----:B-1----:R-:W-:Y:S01]  /*a270*/  IMAD R30, R169, -0x80, R25 ;  /* 0xffffff80a91e7824 */ /* 0x002fe200078e0219 */
[----:B------:R-:W-:-:S02]  /*a280*/  ISETP.GE.AND P1, PT, R4, R25, PT ;  /* 0x000000190400720c */ /* 0x000fc40003f26270 */
[----:B------:R-:W-:Y:S02]  /*a290*/  CS2R R24, SRZ ;  /* 0x0000000000187805 */ /* 0x000fe4000001ff00 */
[----:B------:R-:W-:Y:S02]  /*a2a0*/  LEA.HI R6, R213, R213, RZ, 0x1 ;  /* 0x000000d5d5067211 */ /* 0x000fe400078f08ff */
[----:B------:R-:W-:Y:S02]  /*a2b0*/  CS2R R20, SRZ ;  /* 0x0000000000147805 */ /* 0x000fe4000001ff00 */
[----:B------:R-:W-:Y:S02]  /*a2c0*/  LOP3.LUT R8, R7, 0x30, R16, 0xf8, !PT ;  /* 0x0000003007087812 */ /* 0x000fe400078ef810 */
[----:B------:R-:W-:Y:S02]  /*a2d0*/  SHF.R.U32.HI R7, RZ, 0x3, R7 ;  /* 0x00000003ff077819 */ /* 0x000fe40000011607 */
[----:B------:R-:W-:-:S02]  /*a2e0*/  LOP3.LUT R6, R6, 0xfffffffe, RZ, 0xc0, !PT ;  /* 0xfffffffe06067812 */ /* 0x000fc400078ec0ff */
[----:B------:R-:W-:-:S03]  /*a2f0*/  LOP3.LUT R7, R8, R7, RZ, 0x3c, !PT ;  /* 0x0000000708077212 */ /* 0x000fc600078e3cff */
[----:B------:R-:W-:Y:S01]  /*a300*/  IMAD.IADD R41, R213, 0x1, -R6 ;  /* 0x00000001d5297824 */ /* 0x000fe200078e0a06 */
[----:B------:R-:W-:Y:S02]  /*a310*/  IADD3 R9, R18, R7, R203 ;  /* 0x0000000712097210 */ /* 0x000fe40007ffe0cb */
[----:B------:R-:W-:Y:S02]  /*a320*/  CS2R R6, SRZ ;  /* 0x0000000000067805 */ /* 0x000fe4000001ff00 */
[----:B------:R-:W-:Y:S01]  /*a330*/  SHF.L.U32 R41, R41, 0x1f, RZ ;  /* 0x0000001f29297819 */ /* 0x000fe200000006ff */
[C---:B------:R-:W-:Y:S01]  /*a340*/  VIADD R32, R9.reuse, 0x14400 ;  /* 0x0001440009207836 */ /* 0x040fe20000000000 */
[----:B------:R-:W-:Y:S01]  /*a350*/  IADD3 R8, R9, 0x14440, RZ ;  /* 0x0001444009087810 */ /* 0x000fe20007ffe0ff */
[----:B------:R-:W-:Y:S06]  /*a360*/  @P1 BRA `(.L_x_7497) ;  /* 0x0000000000481947 */ /* 0x000fec0003800000 */
[----:B------:R-:W-:Y:S02]  /*a370*/  ULDC UR4, c[0x0][0x3f4] ;  /* 0x0000fd0000047ab9 */ /* 0x000fe40000000800 */
[----:B------:R-:W-:Y:S02]  /*a380*/  ISETP.GE.AND P2, PT, R22, UR4, PT ;  /* 0x0000000416007c0c */ /* 0x000fe4000bf46270 */
[----:B------:R-:W-:Y:S02]  /*a390*/  ISETP.GE.AND P1, PT, R195, UR4, PT ;  /* 0x00000004c3007c0c */ /* 0x000fe4000bf26270 */
[----:B------:R-:W-:-:S09]  /*a3a0*/  CS2R R24, SRZ ;  /* 0x0000000000187805 */ /* 0x000fd2000001ff00 */
[----:B------:R-:W-:Y:S02]  /*a3b0*/  @!P2 SHF.R.S32.HI R4, RZ, 0x1f, R22 ;  /* 0x0000001fff04a819 */ /* 0x000fe40000011416 */
[-C--:B--2---:R-:W-:Y:S02]  /*a3c0*/  @!P2 IADD3 R10, P3, R22, R0.reuse, RZ ;  /* 0x00000000160aa210 */ /* 0x084fe40007f7e0ff */
[----:B------:R-:W-:-:S03]  /*a3d0*/  @!P1 IADD3 R28, P4, R195, R0, RZ ;  /* 0x00000000c31c9210 */ /* 0x000fc60007f9e0ff */
[----:B----4-:R-:W-:Y:S01]  /*a3e0*/  @!P2 IMAD.X R11, R3, 0x1, R4, P3 ;  /* 0x00000001030ba824 */ /* 0x010fe200018e0604 */
[-C--:B---3--:R-:W-:Y:S02]  /*a3f0*/  @!P2 IADD3 R26, P3, R22, R14.reuse, RZ ;  /* 0x0000000e161aa210 */ /* 0x088fe40007f7e0ff */
[----:B------:R-:W-:Y:S02]  /*a400*/  @!P1 IADD3 R14, P5, R195, R14, RZ ;  /* 0x0000000ec30e9210 */ /* 0x000fe40007fbe0ff */
[----:B------:R-:W-:Y:S01]  /*a410*/  CS2R R6, SRZ ;  /* 0x0000000000067805 */ /* 0x000fe2000001ff00 */
[----:B------:R-:W-:Y:S01]  /*a420*/  @!P1 IMAD.X R29, R3, 0x1, R218, P4 ;  /* 0x00000001031d9824 */ /* 0x000fe200020e06da */
[----:B------:R1:W5:Y:S01]  /*a430*/  @!P2 LD.E.64 R12, desc[UR60][R10.64] ;  /* 0x0000003c0a0ca980 */ /* 0x000362000c101b00 */
[C---:B0-----:R-:W-:Y:S01]  /*a440*/  @!P2 IMAD.X R27, R5.reuse, 0x1, R4, P3 ;  /* 0x00000001051ba824 */ /* 0x041fe200018e0604 */
[----:B------:R-:W-:Y:S02]  /*a450*/  @!P1 IADD3.X R15, R5, R218, RZ, P5, !PT ;  /* 0x000000da050f9210 */ /* 0x000fe40002ffe4ff */
[----:B------:R1:W5:Y:S04]  /*a460*/  @!P1 LD.E.64 R24, desc[UR60][R28.64] ;  /* 0x0000003c1c189980 */ /* 0x000368000c101b00 */
[----:B------:R1:W5:Y:S04]  /*a470*/  @!P2 LD.E.64 R20, desc[UR60][R26.64] ;  /* 0x0000003c1a14a980 */ /* 0x000368000c101b00 */
[----:B------:R1:W5:Y:S02]  /*a480*/  @!P1 LD.E.64 R6, desc[UR60][R14.64] ;  /* 0x0000003c0e069980 */ /* 0x000364000c101b00 */
.L_x_7497:
[----:B------:R-:W-:Y:S05]  /*a490*/  BSYNC B1 ;  /* 0x0000000000017941 */ /* 0x000fea0003800000 */
.L_x_7496:
[----:B------:R-:W-:Y:S01]  /*a4a0*/  @P0 VIADD R8, R32, 0xffffffc0 ;  /* 0xffffffc020080836 */ /* 0x000fe20000000000 */
[----:B------:R-:W0:Y:S01]  /*a4b0*/  SYNCS.PHASECHK.TRANS64.TRYWAIT P0, [R18+URZ+0x22800], R41 ;  /* 0x02280029120075a7 */ /* 0x000e22000800017f */
[----:B--2--5:R-:W-:Y:S01]  /*a4c0*/  SHF.R.U32.HI R0, RZ, 0x8, R12 ;  /* 0x00000008ff007819 */ /* 0x024fe2000001160c */
[----:B------:R-:W-:Y:S01]  /*a4d0*/  BSSY B1, `(.L_x_7498) ;  /* 0x000002e000017945 */ /* 0x000fe20003800000 */
[----:B----4-:R-:W-:Y:S02]  /*a4e0*/  SHF.R.U32.HI R3, RZ, 0x8, R24 ;  /* 0x00000008ff037819 */ /* 0x010fe40000011618 */
[----:B-1----:R-:W-:Y:S02]  /*a4f0*/  SHF.R.U32.HI R26, RZ, 0x8, R25 ;  /* 0x00000008ff1a7819 */ /* 0x002fe40000011619 */
[----:B------:R-:W-:Y:S02]  /*a500*/  LOP3.LUT R4, R12, 0xff, RZ, 0xc0, !PT ;  /* 0x000000ff0c047812 */ /* 0x000fe400078ec0ff */
[----:B---3--:R-:W-:-:S02]  /*a510*/  LOP3.LUT R14, R24, 0xff, RZ, 0xc0, !PT ;  /* 0x000000ff180e7812 */ /* 0x008fc400078ec0ff */
[----:B0-----:R-:W-:Y:S02]  /*a520*/  LOP3.LUT R5, R0, 0xff, RZ, 0xc0, !PT ;  /* 0x000000ff00057812 */ /* 0x001fe400078ec0ff */
[----:B------:R-:W-:Y:S02]  /*a530*/  LOP3.LUT R3, R3, 0xff, RZ, 0xc0, !PT ;  /* 0x000000ff03037812 */ /* 0x000fe400078ec0ff */
[----:B------:R-:W-:Y:S02]  /*a540*/  SHF.R.U32.HI R11, RZ, 0x8, R13 ;  /* 0x00000008ff0b7819 */ /* 0x000fe4000001160d */
[----:B------:R-:W-:Y:S02]  /*a550*/  LOP3.LUT R15, R25, 0xff, RZ, 0xc0, !PT ;  /* 0x000000ff190f7812 */ /* 0x000fe400078ec0ff */
[----:B------:R-:W-:Y:S02]  /*a560*/  LOP3.LUT R0, R26, 0xff, RZ, 0xc0, !PT ;  /* 0x000000ff1a007812 */ /* 0x000fe400078ec0ff */
[----:B------:R-:W-:-:S02]  /*a570*/  PRMT R5, R5, 0x7604, R4 ;  /* 0x0000760405057816 */ /* 0x000fc40000000004 */
[----:B------:R-:W-:Y:S02]  /*a580*/  PRMT R27, R3, 0x7604, R14 ;  /* 0x00007604031b7816 */ /* 0x000fe4000000000e */
[----:B------:R-:W-:Y:S02]  /*a590*/  LOP3.LUT R10, R13, 0xff, RZ, 0xc0, !PT ;  /* 0x000000ff0d0a7812 */ /* 0x000fe400078ec0ff */
[----:B------:R-:W-:Y:S02]  /*a5a0*/  LOP3.LUT R11, R11, 0xff, RZ, 0xc0, !PT ;  /* 0x000000ff0b0b7812 */ /* 0x000fe400078ec0ff */
[----:B------:R-:W-:Y:S02]  /*a5b0*/  PRMT R4, R0, 0x7604, R15 ;  /* 0x0000760400047816 */ /* 0x000fe4000000000f */
[----:B------:R-:W-:Y:S02]  /*a5c0*/  SHF.R.U32.HI R3, RZ, 0x8, R6 ;  /* 0x00000008ff037819 */ /* 0x000fe40000011606 */
[----:B------:R-:W-:-:S02]  /*a5d0*/  SHF.R.U32.HI R0, RZ, 0x8, R20 ;  /* 0x00000008ff007819 */ /* 0x000fc40000011614 */
[----:B------:R-:W-:Y:S02]  /*a5e0*/  PRMT R10, R11, 0x7604, R10 ;  /* 0x000076040b0a7816 */ /* 0x000fe4000000000a */
[----:B------:R-:W-:Y:S02]  /*a5f0*/  LOP3.LUT R26, R6, 0xff, RZ, 0xc0, !PT ;  /* 0x000000ff061a7812 */ /* 0x000fe400078ec0ff */
[----:B------:R-:W-:Y:S02]  /*a600*/  LOP3.LUT R3, R3, 0xff, RZ, 0xc0, !PT ;  /* 0x000000ff03037812 */ /* 0x000fe400078ec0ff */
[----:B------:R-:W-:Y:S02]  /*a610*/  LOP3.LUT R11, R20, 0xff, RZ, 0xc0, !PT ;  /* 0x000000ff140b7812 */ /* 0x000fe400078ec0ff */
[----:B------:R-:W-:Y:S02]  /*a620*/  LOP3.LUT R0, R0, 0xff, RZ, 0xc0, !PT ;  /* 0x000000ff00007812 */ /* 0x000fe400078ec0ff */
[----:B------:R-:W-:-:S02]  /*a630*/  SHF.R.U32.HI R15, RZ, 0x8, R21 ;  /* 0x00000008ff0f7819 */ /* 0x000fc40000011615 */
[----:B------:R-:W-:Y:S02]  /*a640*/  SHF.R.U32.HI R29, RZ, 0x8, R7 ;  /* 0x00000008ff1d7819 */ /* 0x000fe40000011607 */
[----:B------:R-:W-:Y:S02]  /*a650*/  PRMT R37, R3, 0x7604, R26 ;  /* 0x0000760403257816 */ /* 0x000fe4000000001a */
[----:B------:R-:W-:Y:S02]  /*a660*/  PRMT R33, R0, 0x7604, R11 ;  /* 0x0000760400217816 */ /* 0x000fe4000000000b */
[----:B------:R-:W-:Y:S02]  /*a670*/  SHF.R.U32.HI R3, RZ, 0x10, R13 ;  /* 0x00000010ff037819 */ /* 0x000fe4000001160d */
[----:B------:R-:W-:Y:S02]  /*a680*/  SHF.R.U32.HI R11, RZ, 0x10, R25 ;  /* 0x00000010ff0b7819 */ /* 0x000fe40000011619 */
[----:B------:R-:W-:Y:S01]  /*a690*/  SHF.R.U32.HI R39, RZ, 0x10, R7 ;  /* 0x00000010ff277819 */ /* 0x000fe20000011607 */
[----:B------:R-:W-:Y:S01]  /*a6a0*/  IMAD.U32 R3, R3, 0x10000, RZ ;  /* 0x0001000003037824 */ /* 0x000fe200078e00ff */
[----:B------:R-:W-:Y:S01]  /*a6b0*/  LOP3.LUT R14, R21, 0xff, RZ, 0xc0, !PT ;  /* 0x000000ff150e7812 */ /* 0x000fe200078ec0ff */
[----:B------:R-:W-:Y:S01]  /*a6c0*/  IMAD.U32 R11, R11, 0x10000, RZ ;  /* 0x000100000b0b7824 */ /* 0x000fe200078e00ff */
[----:B------:R-:W-:Y:S01]  /*a6d0*/  LOP3.LUT R28, R7, 0xff, RZ, 0xc0, !PT ;  /* 0x000000ff071c7812 */ /* 0x000fe200078ec0ff */
[----:B------:R-:W-:Y:S01]  /*a6e0*/  IMAD.U32 R39, R39, 0x10000, RZ ;  /* 0x0001000027277824 */ /* 0x000fe200078e00ff */
[----:B------:R-:W-:-:S02]  /*a6f0*/  LOP3.LUT R15, R15, 0xff, RZ, 0xc0, !PT ;  /* 0x000000ff0f0f7812 */ /* 0x000fc400078ec0ff */
[----:B------:R-:W-:Y:S02]  /*a700*/  LOP3.LUT R29, R29, 0xff, RZ, 0xc0, !PT ;  /* 0x000000ff1d1d7812 */ /* 0x000fe400078ec0ff */
[----:B------:R-:W-:Y:S02]  /*a710*/  SHF.R.U32.HI R35, RZ, 0x10, R21 ;  /* 0x00000010ff237819 */ /* 0x000fe40000011615 */
[----:B------:R-:W-:Y:S02]  /*a720*/  PRMT R14, R15, 0x7604, R14 ;  /* 0x000076040f0e7816 */ /* 0x000fe4000000000e */
[----:B------:R-:W-:Y:S02]  /*a730*/  PRMT R28, R29, 0x7604, R28 ;  /* 0x000076041d1c7816 */ /* 0x000fe4000000001c */
[----:B------:R-:W-:Y:S02]  /*a740*/  SHF.L.U32 R35, R35, 0x10, RZ ;  /* 0x0000001023237819 */ /* 0x000fe400000006ff */
[----:B------:R-:W-:-:S02]  /*a750*/  LOP3.LUT R15, R10, 0xff0000, R3, 0xf8, !PT ;  /* 0x00ff00000a0f7812 */ /* 0x000fc400078ef803 */
[----:B------:R-:W-:Y:S02]  /*a760*/  LOP3.LUT R29, R4, 0xff0000, R11, 0xf8, !PT ;  /* 0x00ff0000041d7812 */ /* 0x000fe400078ef80b */
[----:B------:R-:W-:Y:S02]  /*a770*/  LOP3.LUT R35, R14, 0xff0000, R35, 0xf8, !PT ;  /* 0x00ff00000e237812 */ /* 0x000fe400078ef823 */
[----:B------:R-:W-:Y:S02]  /*a780*/  LOP3.LUT R39, R28, 0xff0000, R39, 0xf8, !PT ;  /* 0x00ff00001c277812 */ /* 0x000fe400078ef827 */
[----:B------:R-:W-:Y:S01]  /*a790*/  LOP3.LUT R3, R5, 0xff0000, R12, 0xf8, !PT ;  /* 0x00ff000005037812 */ /* 0x000fe200078ef80c */
[----:B------:R-:W-:Y:S06]  /*a7a0*/  @!P0 BRA `(.L_x_7499) ;  /* 0x00000168003c8947 */ /* 0x000fec0003800000 */
.L_x_7743:
[----:B------:R-:W-:Y:S05]  /*a7b0*/  BSYNC B1 ;  /* 0x0000000000017941 */ /* 0x000fea0003800000 */
.L_x_7498:
        /* <DEDUP_REMOVED lines=15> */
[----:B------:R-:W1:Y:S01]  /*a8b0*/  LDC R4, c[0x0][0x3f4] ;  /* 0x0000fd00ff047b82 */ /* 0x000e620000000800 */
[----:B------:R-:W-:Y:S01]  /*a8c0*/  BSSY B2, `(.L_x_7502) ;  /* 0x000005e000027945 */ /* 0x000fe20003800000 */
[-C--:B-1----:R-:W-:Y:S02]  /*a8d0*/  ISETP.GE.AND P0, PT, R22, R4.reuse, PT ;  /* 0x000000041600720c */ /* 0x082fe40003f06270 */
[----:B------:R-:W-:-:S11]  /*a8e0*/  ISETP.GE.AND P1, PT, R195, R4, PT ;  /* 0x00000004c300720c */ /* 0x000fd60003f26270 */
[----:B------:R-:W-:Y:S05]  /*a8f0*/  @P0 BRA `(.L_x_7503) ;  /* 0x0000000400680947 */ /* 0x000fea0003800000 */
[----:B------:R-:W1:Y:S01]  /*a900*/  LDS.128 R4, [R9+0x14400] ;  /* 0x0144000009047984 */ /* 0x000e620000000c00 */
        /* <DEDUP_REMOVED lines=14> */
[CC--:B------:R-:W-:Y:S01]  /*a9f0*/  FMUL.FTZ R5, R21.reuse, R32.reuse ;  /* 0x0000002015057220 */ /* 0x0c0fe20000410000 */
[----:B------:R-:W-:Y:S01]  /*aa00*/  FMUL.FTZ R33, R21, R29 ;  /* 0x0000001d15217220 */ /* 0x000fe20000410000 */
[----:B------:R-:W-:Y:S02]  /*aa10*/  F2FP.F16.E4M3.UNPACK_B R21, R7 ;  /* 0x00000007ff15723e */ /* 0x000fe400020006ff */
[C---:B------:R-:W-:Y:S01]  /*aa20*/  FFMA.FTZ R36, R24.reuse, R29, -R5 ;  /* 0x0000001d18247223 */ /* 0x040fe20000010805 */
        /* <DEDUP_REMOVED lines=35> */
[-C--:B0-----:R-:W-:Y:S01]  /*ac60*/  FMUL.FTZ R41, R5, R24.reuse ;  /* 0x0000001805297220 */ /* 0x081fe20000410000 */
        /* <DEDUP_REMOVED lines=35> */
.L_x_7503:
[----:B------:R-:W-:Y:S05]  /*aea0*/  BSYNC B2 ;  /* 0x0000000000027941 */ /* 0x000fea0003800000 */
.L_x_7502:
[----:B------:R-:W-:Y:S05]  /*aeb0*/  @P1 BRA `(.L_x_7501) ;  /* 0x0000000400681947 */ /* 0x000fea0003800000 */
[----:B-1----:R-:W1:Y:S01]  /*aec0*/  LDS.128 R4, [R8] ;  /* 0x0000000008047984 */ /* 0x002e620000000c00 */
        /* <DEDUP_REMOVED lines=88> */
[----:B------:R2:W-:Y:S02]  /*b450*/  STS.128 [R8], R4 ;  /* 0x0000000408007388 */ /* 0x0005e40000000c00 */
.L_x_7501:
[----:B------:R-:W-:Y:S05]  /*b460*/  BSYNC B1 ;  /* 0x0000000000017941 */ /* 0x000fea0003800000 */
.L_x_7500:
[----:B------:R-:W-:-:S13]  /*b470*/  ISETP.GE.AND P0, PT, R221, R11, PT ;  /* 0x0000000bdd00720c */ /* 0x000fda0003f06270 */
[----:B------:R-:W-:Y:S05]  /*b480*/  @P0 BRA `(.L_x_7504) ;  /* 0x00000028005c0947 */ /* 0x000fea0003800000 */
[----:B-12---:R-:W1:Y:S01]  /*b490*/  LDC R4, c[0x0][0x3f4] ;  /* 0x0000fd00ff047b82 */ /* 0x006e620000000800 */
[----:B------:R-:W-:Y:S01]  /*b4a0*/  BSSY B1, `(.L_x_7505) ;  /* 0x000005e000017945 */ /* 0x000fe20003800000 */
[-C--:B-1----:R-:W-:Y:S02]  /*b4b0*/  ISETP.GE.AND P0, PT, R22, R4.reuse, PT ;  /* 0x000000041600720c */ /* 0x082fe40003f06270 */
[----:B------:R-:W-:-:S11]  /*b4c0*/  ISETP.GE.AND P1, PT, R195, R4, PT ;  /* 0x00000004c300720c */ /* 0x000fd60003f26270 */
[----:B------:R-:W-:Y:S05]  /*b4d0*/  @P0 BRA `(.L_x_7506) ;  /* 0x0000000400680947 */ /* 0x000fea0003800000 */
[----:B------:R-:W1:Y:S01]  /*b4e0*/  LDS.128 R4, [R9+0x16400] ;  /* 0x0164000009047984 */ /* 0x000e620000000c00 */
[----:B------:R-:W-:Y:S02]  /*b4f0*/  F2FP.F16.E4M3.UNPACK_B R32, R15 ;  /* 0x0000000fff20723e */ /* 0x000fe400020006ff */
[----:B------:R-:W-:-:S03]  /*b500*/  F2FP.F16.E4M3.UNPACK_B R29, R3 ;  /* 0x00000003ff1d723e */ /* 0x000fc600020006ff */
[--C-:B------:R-:W-:Y:S02]  /*b510*/  HADD2.F32 R33, -RZ, R32.reuse.H1_H1 ;  /* 0x30000020ff217230 */ /* 0x100fe40000004100 */
[----:B------:R-:W-:Y:S02]  /*b520*/  HADD2.F32 R27, -RZ, R29.H1_H1 ;  /* 0x3000001dff1b7230 */ /* 0x000fe40000004100 */
[----:B------:R-:W-:Y:S01]  /*b530*/  HADD2.F32 R34, -RZ, R32.H0_H0 ;  /* 0x20000020ff227230 */ /* 0x000fe20000004100 */
[----:B------:R-:W-:Y:S02]  /*b540*/  F2FP.F16.E4M3.UNPACK_B R32, R15.H1 ;  /* 0x0000000fff20723e */ /* 0x000fe400030006ff */
        /* <DEDUP_REMOVED lines=26> */
[----:B------:R-:W-:Y:S01]  /*b6f0*/  HADD2.F32 R34, -RZ, R32.H0_H0 ;  /* 0x20000020ff227230 */ /* 0x000fe20000004100 */
[----:B------:R-:W-:Y:S01]  /*b700*/  F2FP.F16.E4M3.UNPACK_B R7, R7.H1 ;  /* 0x00000007ff07723e */ /* 0x000fe200030006ff */
[--C-:B------:R-:W-:Y:S02]  /*b710*/  HADD2.F32 R3, -RZ, R24.reuse.H1_H1 ;  /* 0x30000018ff037230 */ /* 0x100fe40000004100 */
[C---:B------:R-:W-:Y:S01]  /*b720*/  FMUL.FTZ R32, R21.reuse, R5 ;  /* 0x0000000515207220 */ /* 0x040fe20000410000 */
[----:B------:R-:W-:Y:S01]  /*b730*/  FFMA.FTZ R21, R21, R25, -R4 ;  /* 0x0000001915157223 */ /* 0x000fe20000010804 */
[----:B------:R-:W-:Y:S01]  /*b740*/  HADD2.F32 R4, -RZ, R29.H0_H0 ;  /* 0x2000001dff047230 */ /* 0x000fe20000004100 */
[----:B------:R-:W-:Y:S01]  /*b750*/  F2FP.F16.E4M3.UNPACK_B R29, R20 ;  /* 0x00000014ff1d723e */ /* 0x000fe200020006ff */
[----:B------:R-:W-:-:S02]  /*b760*/  HADD2.F32 R24, -RZ, R24.H0_H0 ;  /* 0x20000018ff187230 */ /* 0x000fc40000004100 */
[----:B------:R-:W-:Y:S01]  /*b770*/  FMUL.FTZ R5, R34, R3 ;  /* 0x0000000322057220 */ /* 0x000fe20000410000 */
[----:B------:R-:W-:Y:S01]  /*b780*/  FFMA.FTZ R32, R33, R25, R32 ;  /* 0x0000001921207223 */ /* 0x000fe20000010020 */
[----:B------:R-:W-:Y:S01]  /*b790*/  F2FP.F16.E4M3.UNPACK_B R25, R12 ;  /* 0x0000000cff19723e */ /* 0x000fe200020006ff */
[C---:B------:R-:W-:Y:S01]  /*b7a0*/  FMUL.FTZ R3, R4.reuse, R3 ;  /* 0x0000000304037220 */ /* 0x040fe20000410000 */
[----:B------:R-:W-:Y:S01]  /*b7b0*/  FFMA.FTZ R5, R4, R24, -R5 ;  /* 0x0000001804057223 */ /* 0x000fe20000010805 */
[----:B------:R-:W-:Y:S01]  /*b7c0*/  HADD2.F32 R40, -RZ, R29.H1_H1 ;  /* 0x3000001dff287230 */ /* 0x000fe20000004100 */
[----:B------:R-:W-:Y:S01]  /*b7d0*/  F2FP.F16.E4M3.UNPACK_B R20, R20.H1 ;  /* 0x00000014ff14723e */ /* 0x000fe200030006ff */
[----:B------:R-:W-:Y:S02]  /*b7e0*/  HADD2.F32 R4, -RZ, R6.H1_H1 ;  /* 0x30000006ff047230 */ /* 0x000fe40000004100 */
[----:B------:R-:W-:Y:S01]  /*b7f0*/  FFMA.FTZ R24, R34, R24, R3 ;  /* 0x0000001822187223 */ /* 0x000fe20000010003 */
[--C-:B------:R-:W-:Y:S01]  /*b800*/  HADD2.F32 R36, -RZ, R25.reuse.H1_H1 ;  /* 0x30000019ff247230 */ /* 0x100fe20000004100 */
[----:B------:R-:W-:Y:S01]  /*b810*/  F2FP.SATFINITE.E4M3.F32.PACK_AB_MERGE_C R21, R32, R21, RZ ;  /* 0x000000152015723e */ /* 0x000fe200048070ff */
[----:B------:R-:W-:-:S02]  /*b820*/  HADD2.F32 R34, -RZ, R25.H0_H0 ;  /* 0x20000019ff227230 */ /* 0x000fc40000004100 */
[-C--:B------:R-:W-:Y:S01]  /*b830*/  FMUL.FTZ R25, R40, R4.reuse ;  /* 0x0000000428197220 */ /* 0x080fe20000410000 */
[----:B------:R-:W-:Y:S02]  /*b840*/  HADD2.F32 R6, -RZ, R6.H0_H0 ;  /* 0x20000006ff067230 */ /* 0x000fe40000004100 */
[C---:B------:R-:W-:Y:S01]  /*b850*/  FMUL.FTZ R33, R36.reuse, R4 ;  /* 0x0000000424217220 */ /* 0x040fe20000410000 */
[----:B------:R-:W-:Y:S01]  /*b860*/  HADD2.F32 R38, -RZ, R29.H0_H0 ;  /* 0x2000001dff267230 */ /* 0x000fe20000004100 */
[----:B------:R-:W-:Y:S01]  /*b870*/  F2FP.F16.E4M3.UNPACK_B R4, R12.H1 ;  /* 0x0000000cff04723e */ /* 0x000fe200030006ff */
[--C-:B------:R-:W-:Y:S02]  /*b880*/  HADD2.F32 R3, -RZ, R26.reuse.H1_H1 ;  /* 0x3000001aff037230 */ /* 0x100fe40000004100 */
[-C--:B------:R-:W-:Y:S01]  /*b890*/  FFMA.FTZ R29, R36, R6.reuse, -R25 ;  /* 0x00000006241d7223 */ /* 0x080fe20000010819 */
[----:B------:R-:W-:Y:S02]  /*b8a0*/  HADD2.F32 R26, -RZ, R26.H0_H0 ;  /* 0x2000001aff1a7230 */ /* 0x000fe40000004100 */
[----:B------:R-:W-:Y:S01]  /*b8b0*/  FFMA.FTZ R12, R40, R6, R33 ;  /* 0x00000006280c7223 */ /* 0x000fe20000010021 */
[----:B------:R-:W-:-:S02]  /*b8c0*/  HADD2.F32 R35, -RZ, R4.H1_H1 ;  /* 0x30000004ff237230 */ /* 0x000fc40000004100 */
[-C--:B------:R-:W-:Y:S01]  /*b8d0*/  FMUL.FTZ R25, R38, R3.reuse ;  /* 0x0000000326197220 */ /* 0x080fe20000410000 */
[----:B------:R-:W-:Y:S01]  /*b8e0*/  FMUL.FTZ R3, R34, R3 ;  /* 0x0000000322037220 */ /* 0x000fe20000410000 */
[----:B------:R-:W-:Y:S01]  /*b8f0*/  HADD2.F32 R33, -RZ, R4.H0_H0 ;  /* 0x20000004ff217230 */ /* 0x000fe20000004100 */
[----:B------:R-:W-:Y:S01]  /*b900*/  F2FP.SATFINITE.E4M3.F32.PACK_AB_MERGE_C R12, R12, R29, RZ ;  /* 0x0000001d0c0c723e */ /* 0x000fe200048070ff */
[--C-:B------:R-:W-:Y:S02]  /*b910*/  HADD2.F32 R39, -RZ, R20.reuse.H1_H1 ;  /* 0x30000014ff277230 */ /* 0x100fe40000004100 */
[-C--:B------:R-:W-:Y:S01]  /*b920*/  FFMA.FTZ R6, R34, R26.reuse, -R25 ;  /* 0x0000001a22067223 */ /* 0x080fe20000010819 */
        /* <DEDUP_REMOVED lines=19> */
[----:B------:R-:W-:-:S05]  /*ba60*/  F2FP.SATFINITE.E4M3.F32.PACK_AB_MERGE_C R7, R20, R7, R3 ;  /* 0x000000071407723e */ /* 0x000fca0004807003 */
[----:B------:R1:W-:Y:S02]  /*ba70*/  STS.128 [R9+0x16400], R4 ;  /* 0x0164000409007388 */ /* 0x0003e40000000c00 */
.L_x_7506:
[----:B------:R-:W-:Y:S05]  /*ba80*/  BSYNC B1 ;  /* 0x0000000000017941 */ /* 0x000fea0003800000 */
.L_x_7505:
[----:B------:R-:W-:Y:S05]  /*ba90*/  @P1 BRA `(.L_x_7504) ;  /* 0x0000002000d81947 */ /* 0x000fea0003800000 */
[----:B-1----:R-:W1:Y:S01]  /*baa0*/  LDS.128 R4, [R8+0x2000] ;  /* 0x0020000008047984 */ /* 0x002e620000000c00 */
[-C--:B------:R-:W-:Y:S02]  /*bab0*/  F2FP.F16.E4M3.UNPACK_B R26, R13.reuse ;  /* 0x0000000dff1a723e */ /* 0x080fe400020006ff */
[----:B------:R-:W-:Y:S02]  /*bac0*/  F2FP.F16.E4M3.UNPACK_B R25, R0 ;  /* 0x00000000ff19723e */ /* 0x000fe400020006ff */
[-C--:B------:R-:W-:Y:S01]  /*bad0*/  F2FP.F16.E4M3.UNPACK_B R32, R14.reuse ;  /* 0x0000000eff20723e */ /* 0x080fe200020006ff */
[--C-:B------:R-:W-:Y:S01]  /*bae0*/  HADD2.F32 R27, -RZ, R26.reuse.H1_H1 ;  /* 0x3000001aff1b7230 */ /* 0x100fe20000004100 */
[----:B------:R-:W-:Y:S01]  /*baf0*/  F2FP.F16.E4M3.UNPACK_B R14, R14.H1 ;  /* 0x0000000eff0e723e */ /* 0x000fe200030006ff */
[----:B------:R-:W-:Y:S02]  /*bb00*/  HADD2.F32 R21, -RZ, R25.H1_H1 ;  /* 0x30000019ff157230 */ /* 0x000fe40000004100 */
[----:B------:R-:W-:Y:S01]  /*bb10*/  HADD2.F32 R28, -RZ, R26.H0_H0 ;  /* 0x2000001aff1c7230 */ /* 0x000fe20000004100 */
[----:B------:R-:W-:Y:S01]  /*bb20*/  F2FP.F16.E4M3.UNPACK_B R26, R13.H1 ;  /* 0x0000000dff1a723e */ /* 0x000fe200030006ff */
[----:B------:R-:W-:-:S02]  /*bb30*/  HADD2.F32 R34, -RZ, R32.H1_H1 ;  /* 0x30000020ff227230 */ /* 0x000fc40000004100 */
[----:B------:R-:W-:Y:S02]  /*bb40*/  HADD2.F32 R32, -RZ, R32.H0_H0 ;  /* 0x20000020ff207230 */ /* 0x000fe40000004100 */
[----:B------:R-:W-:Y:S02]  /*bb50*/  HADD2.F32 R29, -RZ, R26.H0_H0 ;  /* 0x2000001aff1d7230 */ /* 0x000fe40000004100 */
[--C-:B------:R-:W-:Y:S02]  /*bb60*/  HADD2.F32 R35, -RZ, R14.reuse.H1_H1 ;  /* 0x3000000eff237230 */ /* 0x100fe40000004100 */
[----:B------:R-:W-:Y:S01]  /*bb70*/  HADD2.F32 R33, -RZ, R14.H0_H0 ;  /* 0x2000000eff217230 */ /* 0x000fe20000004100 */
[-C--:B-1----:R-:W-:Y:S02]  /*bb80*/  F2FP.F16.E4M3.UNPACK_B R3, R4.reuse.H1 ;  /* 0x00000004ff03723e */ /* 0x082fe400030006ff */
[----:B------:R-:W-:Y:S02]  /*bb90*/  F2FP.F16.E4M3.UNPACK_B R4, R4 ;  /* 0x00000004ff04723e */ /* 0x000fe400020006ff */
[-C--:B------:R-:W-:Y:S01]  /*bba0*/  F2FP.F16.E4M3.UNPACK_B R11, R5.reuse ;  /* 0x00000005ff0b723e */ /* 0x080fe200020006ff */
[--C-:B------:R-:W-:Y:S01]  /*bbb0*/  HADD2.F32 R9, -RZ, R3.reuse.H0_H0 ;  /* 0x20000003ff097230 */ /* 0x100fe20000004100 */
[----:B------:R-:W-:Y:S01]  /*bbc0*/  F2FP.F16.E4M3.UNPACK_B R5, R5.H1 ;  /* 0x00000005ff05723e */ /* 0x000fe200030006ff */
[----:B------:R-:W-:Y:S01]  /*bbd0*/  HADD2.F32 R3, -RZ, R3.H1_H1 ;  /* 0x30000003ff037230 */ /* 0x000fe20000004100 */
[----:B------:R-:W-:-:S02]  /*bbe0*/  F2FP.F16.E4M3.UNPACK_B R12, R6 ;  /* 0x00000006ff0c723e */ /* 0x000fc400020006ff */
[----:B------:R-:W-:Y:S02]  /*bbf0*/  F2FP.F16.E4M3.UNPACK_B R6, R6.H1 ;  /* 0x00000006ff06723e */ /* 0x000fe400030006ff */
        /* <DEDUP_REMOVED lines=12> */
[--C-:B------:R-:W-:Y:S02]  /*bcc0*/  HADD2.F32 R3, -RZ, R5.reuse.H1_H1 ;  /* 0x30000005ff037230 */ /* 0x100fe40000004100 */
[-C--:B------:R-:W-:Y:S01]  /*bcd0*/  FFMA.FTZ R9, R24, R4.reuse, -R9 ;  /* 0x0000000418097223 */ /* 0x080fe20000010809 */
[----:B------:R-:W-:Y:S02]  /*bce0*/  HADD2.F32 R5, -RZ, R5.H0_H0 ;  /* 0x20000005ff057230 */ /* 0x000fe40000004100 */
[----:B------:R-:W-:Y:S01]  /*bcf0*/  FFMA.FTZ R4, R28, R4, R13 ;  /* 0x000000041c047223 */ /* 0x000fe2000001000d */
[----:B------:R-:W-:Y:S02]  /*bd00*/  HADD2.F32 R13, -RZ, R25.H1_H1 ;  /* 0x30000019ff0d7230 */ /* 0x000fe40000004100 */
[----:B------:R-:W-:Y:S01]  /*bd10*/  FMUL.FTZ R24, R27, R3 ;  /* 0x000000031b187220 */ /* 0x000fe20000410000 */
[----:B------:R-:W-:Y:S01]  /*bd20*/  HADD2.F32 R0, -RZ, R11.H1_H1 ;  /* 0x3000000bff007230 */ /* 0x000fe20000004100 */
[----:B------:R-:W-:Y:S01]  /*bd30*/  F2FP.F16.E4M3.UNPACK_B R7, R7.H1 ;  /* 0x00000007ff07723e */ /* 0x000fe200030006ff */
[----:B------:R-:W-:-:S02]  /*bd40*/  HADD2.F32 R25, -RZ, R25.H0_H0 ;  /* 0x20000019ff197230 */ /* 0x000fc40000004100 */
[C---:B------:R-:W-:Y:S01]  /*bd50*/  FMUL.FTZ R26, R13.reuse, R3 ;  /* 0x000000030d1a7220 */ /* 0x040fe20000410000 */
[-C--:B------:R-:W-:Y:S01]  /*bd60*/  FFMA.FTZ R13, R13, R5.reuse, -R24 ;  /* 0x000000050d0d7223 */ /* 0x080fe20000010818 */
[----:B------:R-:W-:Y:S02]  /*bd70*/  HADD2.F32 R11, -RZ, R11.H0_H0 ;  /* 0x2000000bff0b7230 */ /* 0x000fe40000004100 */
[----:B------:R-:W-:Y:S01]  /*bd80*/  FMUL.FTZ R24, R29, R0 ;  /* 0x000000001d187220 */ /* 0x000fe20000410000 */
[----:B------:R-:W-:Y:S01]  /*bd90*/  FFMA.FTZ R26, R27, R5, R26 ;  /* 0x000000051b1a7223 */ /* 0x000fe2000001001a */
[----:B------:R-:W-:Y:S01]  /*bda0*/  F2FP.F16.E4M3.UNPACK_B R27, R10 ;  /* 0x0000000aff1b723e */ /* 0x000fe200020006ff */
[C---:B------:R-:W-:Y:S01]  /*bdb0*/  FMUL.FTZ R0, R25.reuse, R0 ;  /* 0x0000000019007220 */ /* 0x040fe20000410000 */
[--C-:B------:R-:W-:Y:S02]  /*bdc0*/  HADD2.F32 R3, -RZ, R6.reuse.H1_H1 ;  /* 0x30000006ff037230 */ /* 0x100fe40000004100 */
[----:B------:R-:W-:Y:S01]  /*bdd0*/  FFMA.FTZ R5, R25, R11, -R24 ;  /* 0x0000000b19057223 */ /* 0x000fe20000010818 */
[----:B------:R-:W-:-:S02]  /*bde0*/  HADD2.F32 R6, -RZ, R6.H0_H0 ;  /* 0x20000006ff067230 */ /* 0x000fc40000004100 */
[----:B------:R-:W-:Y:S01]  /*bdf0*/  FFMA.FTZ R24, R29, R11, R0 ;  /* 0x0000000b1d187223 */ /* 0x000fe20000010000 */
[--C-:B------:R-:W-:Y:S02]  /*be00*/  HADD2.F32 R28, -RZ, R27.reuse.H1_H1 ;  /* 0x3000001bff1c7230 */ /* 0x100fe40000004100 */
[-C--:B------:R-:W-:Y:S01]  /*be10*/  FMUL.FTZ R11, R34, R3.reuse ;  /* 0x00000003220b7220 */ /* 0x080fe20000410000 */
[--C-:B------:R-:W-:Y:S01]  /*be20*/  HADD2.F32 R0, -RZ, R12.reuse.H1_H1 ;  /* 0x3000000cff007230 */ /* 0x100fe20000004100 */
[----:B------:R-:W-:Y:S01]  /*be30*/  F2FP.SATFINITE.E4M3.F32.PACK_AB_MERGE_C R20, R21, R20, RZ ;  /* 0x000000141514723e */ /* 0x000fe200048070ff */
[----:B------:R-:W-:Y:S02]  /*be40*/  HADD2.F32 R30, -RZ, R27.H0_H0 ;  /* 0x2000001bff1e7230 */ /* 0x000fe40000004100 */
[C---:B------:R-:W-:Y:S01]  /*be50*/  FMUL.FTZ R27, R28.reuse, R3 ;  /* 0x000000031c1b7220 */ /* 0x040fe20000410000 */
[----:B------:R-:W-:Y:S01]  /*be60*/  FFMA.FTZ R25, R28, R6, -R11 ;  /* 0x000000061c197223 */ /* 0x000fe2000001080b */
[----:B------:R-:W-:Y:S01]  /*be70*/  HADD2.F32 R12, -RZ, R12.H0_H0 ;  /* 0x2000000cff0c7230 */ /* 0x000fe20000004100 */
[----:B------:R-:W-:Y:S01]  /*be80*/  F2FP.F16.E4M3.UNPACK_B R28, R10.H1 ;  /* 0x0000000aff1c723e */ /* 0x000fe200030006ff */
[----:B------:R-:W-:Y:S01]  /*be90*/  FMUL.FTZ R3, R32, R0 ;  /* 0x0000000020037220 */ /* 0x000fe20000410000 */
[----:B------:R-:W-:Y:S01]  /*bea0*/  FFMA.FTZ R10, R34, R6, R27 ;  /* 0x00000006220a7223 */ /* 0x000fe2000001001b */
[----:B------:R-:W-:Y:S01]  /*beb0*/  FMUL.FTZ R11, R30, R0 ;  /* 0x000000001e0b7220 */ /* 0x000fe20000410000 */
[----:B------:R-:W-:-:S02]  /*bec0*/  HADD2.F32 R0, -RZ, R15.H1_H1 ;  /* 0x3000000fff007230 */ /* 0x000fc40000004100 */
[-C--:B------:R-:W-:Y:S01]  /*bed0*/  FFMA.FTZ R6, R30, R12.reuse, -R3 ;  /* 0x0000000c1e067223 */ /* 0x080fe20000010803 */
[--C-:B------:R-:W-:Y:S02]  /*bee0*/  HADD2.F32 R29, -RZ, R28.reuse.H1_H1 ;  /* 0x3000001cff1d7230 */ /* 0x100fe40000004100 */
[----:B------:R-:W-:Y:S01]  /*bef0*/  FFMA.FTZ R11, R32, R12, R11 ;  /* 0x0000000c200b7223 */ /* 0x000fe2000001000b */
[--C-:B------:R-:W-:Y:S02]  /*bf00*/  HADD2.F32 R3, -RZ, R7.reuse.H1_H1 ;  /* 0x30000007ff037230 */ /* 0x100fe40000004100 */
[----:B------:R-:W-:Y:S01]  /*bf10*/  FMUL.FTZ R12, R33, R0 ;  /* 0x00000000210c7220 */ /* 0x000fe20000410000 */
[----:B------:R-:W-:Y:S01]  /*bf20*/  HADD2.F32 R27, -RZ, R28.H0_H0 ;  /* 0x2000001cff1b7230 */ /* 0x000fe20000004100 */
[----:B------:R-:W-:Y:S01]  /*bf30*/  F2FP.SATFINITE.E4M3.F32.PACK_AB_MERGE_C R13, R26, R13, RZ ;  /* 0x0000000d1a0d723e */ /* 0x000fe200048070ff */
[----:B------:R-:W-:Y:S02]  /*bf40*/  HADD2.F32 R7, -RZ, R7.H0_H0 ;  /* 0x20000007ff077230 */ /* 0x000fe40000004100 */
[-C--:B------:R-:W-:Y:S01]  /*bf50*/  FMUL.FTZ R14, R35, R3.reuse ;  /* 0x00000003230e7220 */ /* 0x080fe20000410000 */
[----:B------:R-:W-:Y:S01]  /*bf60*/  FMUL.FTZ R28, R29, R3 ;  /* 0x000000031d1c7220 */ /* 0x000fe20000410000 */
[----:B------:R-:W-:-:S02]  /*bf70*/  HADD2.F32 R15, -RZ, R15.H0_H0 ;  /* 0x2000000fff0f7230 */ /* 0x000fc40000004100 */
[----:B------:R-:W-:Y:S01]  /*bf80*/  FMUL.FTZ R0, R27, R0 ;  /* 0x000000001b007220 */ /* 0x000fe20000410000 */
[-C--:B------:R-:W-:Y:S01]  /*bf90*/  FFMA.FTZ R14, R29, R7.reuse, -R14 ;  /* 0x000000071d0e7223 */ /* 0x080fe2000001080e */
[----:B------:R-:W-:Y:S01]  /*bfa0*/  FFMA.FTZ R3, R35, R7, R28 ;  /* 0x0000000723037223 */ /* 0x000fe2000001001c */
[----:B------:R-:W-:Y:S01]  /*bfb0*/  F2FP.SATFINITE.E4M3.F32.PACK_AB_MERGE_C R10, R10, R25, RZ ;  /* 0x000000190a0a723e */ /* 0x000fe200048070ff */
[-C--:B------:R-:W-:Y:S01]  /*bfc0*/  FFMA.FTZ R7, R27, R15.reuse, -R12 ;  /* 0x0000000f1b077223 */ /* 0x080fe2000001080c */
[----:B------:R-:W-:Y:S01]  /*bfd0*/  FFMA.FTZ R0, R33, R15, R0 ;  /* 0x0000000f21007223 */ /* 0x000fe20000010000 */
[----:B------:R-:W-:Y:S02]  /*bfe0*/  F2FP.SATFINITE.E4M3.F32.PACK_AB_MERGE_C R4, R4, R9, R20 ;  /* 0x000000090404723e */ /* 0x000fe40004807014 */
[----:B------:R-:W-:Y:S02]  /*bff0*/  F2FP.SATFINITE.E4M3.F32.PACK_AB_MERGE_C R3, R3, R14, RZ ;  /* 0x0000000e0303723e */ /* 0x000fe400048070ff */
[----:B------:R-:W-:-:S02]  /*c000*/  F2FP.SATFINITE.E4M3.F32.PACK_AB_MERGE_C R5, R24, R5, R13 ;  /* 0x000000051805723e */ /* 0x000fc4000480700d */
[----:B------:R-:W-:Y:S02]  /*c010*/  F2FP.SATFINITE.E4M3.F32.PACK_AB_MERGE_C R6, R11, R6, R10 ;  /* 0x000000060b06723e */ /* 0x000fe4000480700a */
[----:B------:R-:W-:-:S05]  /*c020*/  F2FP.SATFINITE.E4M3.F32.PACK_AB_MERGE_C R7, R0, R7, R3 ;  /* 0x000000070007723e */ /* 0x000fca0004807003 */
[----:B------:R3:W-:Y:S01]  /*c030*/  STS.128 [R8+0x2000], R4 ;  /* 0x0020000408007388 */ /* 0x0007e20000000c00 */
[----:B------:R-:W-:Y:S05]  /*c040*/  BRA `(.L_x_7504) ;  /* 0x0000001c006c7947 */ /* 0x000fea0003800000 */
.L_x_7494:
[----:B------:R-:W-:-:S03]  /*c050*/  UMOV UR4, 0xffffffff ;  /* 0xffffffff00047882 */ /* 0x000fc60000000000 */
[----:B------:R-:W-:Y:S05]  /*c060*/  BRA.DIV UR4, `(.L_x_7507) ;  /* 0x0000015204207947 */ /* 0x000fea000b800000 */
[----:B------:R1:W2:Y:S04]  /*c070*/  SHFL.IDX PT, R5, R26, RZ, 0x1c1f ;  /* 0x001c1fff1a057589 */ /* 0x0002a800000e0000 */
[----:B------:R1:W3:Y:S04]  /*c080*/  SHFL.IDX PT, R21, R28, RZ, 0x1c1f ;  /* 0x001c1fff1c157589 */ /* 0x0002e800000e0000 */
[----:B------:R1:W4:Y:S04]  /*c090*/  SHFL.IDX PT, R3, R24, RZ, 0x1c1f ;  /* 0x001c1fff18037589 */ /* 0x00032800000e0000 */
[----:B------:R1:W0:Y:S02]  /*c0a0*/  SHFL.IDX PT, R7, R30, RZ, 0x1c1f ;  /* 0x001c1fff1e077589 */ /* 0x00022400000e0000 */
.L_x_7749:
[----:B------:R-:W-:Y:S01]  /*c0b0*/  ULDC UR4, c[0x0][0x448] ;  /* 0x0001120000047ab9 */ /* 0x000fe20000000800 */
[----:B------:R-:W-:Y:S01]  /*c0c0*/  BSSY B1, `(.L_x_7508) ;  /* 0x0000013000017945 */ /* 0x000fe20003800000 */
[----:B------:R-:W-:Y:S01]  /*c0d0*/  IMAD R25, R25, UR4, RZ ;  /* 0x0000000419197c24 */ /* 0x000fe2000f8e02ff */
[----:B------:R-:W-:Y:S02]  /*c0e0*/  LEA.HI R20, R213, R213, RZ, 0x1 ;  /* 0x000000d5d5147211 */ /* 0x000fe400078f08ff */
[----:B------:R-:W-:Y:S02]  /*c0f0*/  CS2R R8, SRZ ;  /* 0x0000000000087805 */ /* 0x000fe4000001ff00 */
[----:B------:R-:W-:Y:S02]  /*c100*/  CS2R R10, SRZ ;  /* 0x00000000000a7805 */ /* 0x000fe4000001ff00 */
[----:B------:R-:W-:Y:S02]  /*c110*/  CS2R R12, SRZ ;  /* 0x00000000000c7805 */ /* 0x000fe4000001ff00 */
[----:B------:R-:W-:-:S02]  /*c120*/  ISETP.GE.AND P0, PT, R4, R25, PT ;  /* 0x000000190400720c */ /* 0x000fc40003f06270 */
[----:B------:R-:W-:-:S11]  /*c130*/  CS2R R14, SRZ ;  /* 0x00000000000e7805 */ /* 0x000fd6000001ff00 */
[----:B------:R-:W-:Y:S05]  /*c140*/  @P0 BRA `(.L_x_7509) ;  /* 0x0000000000280947 */ /* 0x000fea0003800000 */
[----:B------:R-:W-:Y:S01]  /*c150*/  ULDC UR4, c[0x0][0x3f4] ;  /* 0x0000fd0000047ab9 */ /* 0x000fe20000000800 */
[C---:B--2---:R-:W-:Y:S02]  /*c160*/  IADD3 R4, P0, R16.reuse, R5, RZ ;  /* 0x0000000510047210 */ /* 0x044fe40007f1e0ff */
[----:B------:R-:W-:Y:S02]  /*c170*/  CS2R R8, SRZ ;  /* 0x0000000000087805 */ /* 0x000fe4000001ff00 */
[C---:B------:R-:W-:Y:S02]  /*c180*/  ISETP.GE.AND P2, PT, R16.reuse, UR4, PT ;  /* 0x0000000410007c0c */ /* 0x040fe4000bf46270 */
[----:B---3--:R-:W-:Y:S01]  /*c190*/  IADD3 R6, P1, R16, R21, RZ ;  /* 0x0000001510067210 */ /* 0x008fe20007f3e0ff */
[----:B----4-:R-:W-:-:S04]  /*c1a0*/  IMAD.X R5, R3, 0x1, R17, P0 ;  /* 0x0000000103057824 */ /* 0x010fc800000e0611 */
[----:B0-----:R-:W-:-:S06]  /*c1b0*/  IMAD.X R7, R7, 0x1, R17, P1 ;  /* 0x0000000107077824 */ /* 0x001fcc00008e0611 */
[----:B------:R-:W-:Y:S05]  /*c1c0*/  @P2 BRA `(.L_x_7509) ;  /* 0x0000000000082947 */ /* 0x000fea0003800000 */
[----:B------:R0:W5:Y:S04]  /*c1d0*/  LD.E.128 R8, desc[UR60][R4.64] ;  /* 0x0000003c04087980 */ /* 0x000168000c101d00 */
[----:B------:R0:W5:Y:S02]  /*c1e0*/  LD.E.128 R12, desc[UR60][R6.64] ;  /* 0x0000003c060c7980 */ /* 0x000164000c101d00 */
.L_x_7509:
[----:B------:R-:W-:Y:S05]  /*c1f0*/  BSYNC B1 ;  /* 0x0000000000017941 */ /* 0x000fea0003800000 */
.L_x_7508:
[----:B------:R-:W-:Y:S01]  /*c200*/  LOP3.LUT R20, R20, 0xfffffffe, RZ, 0xc0, !PT ;  /* 0xfffffffe14147812 */ /* 0x000fe200078ec0ff */
[----:B-1----:R-:W-:Y:S01]  /*c210*/  IMAD R30, R169, -0x80, R25 ;  /* 0xffffff80a91e7824 */ /* 0x002fe200078e0219 */
[----:B-----5:R-:W-:Y:S01]  /*c220*/  SHF.R.U32.HI R0, RZ, 0x8, R8 ;  /* 0x00000008ff007819 */ /* 0x020fe20000011608 */
[----:B------:R-:W-:Y:S01]  /*c230*/  BSSY B1, `(.L_x_7510) ;  /* 0x0000034000017945 */ /* 0x000fe20003800000 */
[----:B------:R-:W-:Y:S02]  /*c240*/  IADD3 R20, R213, -R20, RZ ;  /* 0x80000014d5147210 */ /* 0x000fe40007ffe0ff */
[----:B----4-:R-:W-:Y:S02]  /*c250*/  LOP3.LUT R3, R8, 0xff, RZ, 0xc0, !PT ;  /* 0x000000ff08037812 */ /* 0x010fe400078ec0ff */
[----:B------:R-:W-:Y:S02]  /*c260*/  SHF.L.U32 R37, R20, 0x1f, RZ ;  /* 0x0000001f14257819 */ /* 0x000fe400000006ff */
[----:B------:R-:W-:-:S02]  /*c270*/  LOP3.LUT R0, R0, 0xff, RZ, 0xc0, !PT ;  /* 0x000000ff00007812 */ /* 0x000fc400078ec0ff */
[----:B------:R-:W1:Y:S01]  /*c280*/  SYNCS.PHASECHK.TRANS64.TRYWAIT P1, [R18+URZ+0x22800], R37 ;  /* 0x02280025120075a7 */ /* 0x000e62000802017f */
[----:B------:R-:W-:Y:S02]  /*c290*/  SHF.R.U32.HI R25, RZ, 0x8, R11 ;  /* 0x00000008ff197819 */ /* 0x000fe4000001160b */
[----:B0-2---:R-:W-:Y:S02]  /*c2a0*/  PRMT R5, R0, 0x7604, R3 ;  /* 0x0000760400057816 */ /* 0x005fe40000000003 */
[----:B------:R-:W-:Y:S02]  /*c2b0*/  SHF.R.U32.HI R0, RZ, 0x8, R10 ;  /* 0x00000008ff007819 */ /* 0x000fe4000001160a */
[----:B------:R-:W-:Y:S02]  /*c2c0*/  LOP3.LUT R6, R10, 0xff, RZ, 0xc0, !PT ;  /* 0x000000ff0a067812 */ /* 0x000fe400078ec0ff */
[----:B------:R-:W-:Y:S02]  /*c2d0*/  LOP3.LUT R20, R11, 0xff, RZ, 0xc0, !PT ;  /* 0x000000ff0b147812 */ /* 0x000fe400078ec0ff */
[----:B---3--:R-:W-:-:S02]  /*c2e0*/  LOP3.LUT R21, R0, 0xff, RZ, 0xc0, !PT ;  /* 0x000000ff00157812 */ /* 0x008fc400078ec0ff */
[----:B------:R-:W-:Y:S02]  /*c2f0*/  LOP3.LUT R25, R25, 0xff, RZ, 0xc0, !PT ;  /* 0x000000ff19197812 */ /* 0x000fe400078ec0ff */
[----:B------:R-:W-:Y:S01]  /*c300*/  SHF.R.U32.HI R0, RZ, 0x8, R12 ;  /* 0x00000008ff007819 */ /* 0x000fe2000001160c */
[----:B------:R-:W0:Y:S01]  /*c310*/  LDC R3, c[0x0][0x3f4] ;  /* 0x0000fd00ff037b82 */ /* 0x000e220000000800 */
[----:B------:R-:W-:Y:S02]  /*c320*/  SHF.R.U32.HI R29, RZ, 0x8, R13 ;  /* 0x00000008ff1d7819 */ /* 0x000fe4000001160d */
[----:B------:R-:W-:Y:S02]  /*c330*/  SHF.R.U32.HI R7, RZ, 0x8, R9 ;  /* 0x00000008ff077819 */ /* 0x000fe40000011609 */
[----:B------:R-:W-:Y:S02]  /*c340*/  SHF.R.U32.HI R35, RZ, 0x8, R15 ;  /* 0x00000008ff237819 */ /* 0x000fe4000001160f */
[----:B------:R-:W-:-:S02]  /*c350*/  PRMT R21, R21, 0x7604, R6 ;  /* 0x0000760415157816 */ /* 0x000fc40000000006 */
[----:B------:R-:W-:Y:S02]  /*c360*/  PRMT R20, R25, 0x7604, R20 ;  /* 0x0000760419147816 */ /* 0x000fe40000000014 */
[----:B------:R-:W-:Y:S02]  /*c370*/  LOP3.LUT R6, R12, 0xff, RZ, 0xc0, !PT ;  /* 0x000000ff0c067812 */ /* 0x000fe400078ec0ff */
[----:B------:R-:W-:Y:S02]  /*c380*/  LOP3.LUT R24, R13, 0xff, RZ, 0xc0, !PT ;  /* 0x000000ff0d187812 */ /* 0x000fe400078ec0ff */
[----:B------:R-:W-:Y:S02]  /*c390*/  LOP3.LUT R25, R0, 0xff, RZ, 0xc0, !PT ;  /* 0x000000ff00197812 */ /* 0x000fe400078ec0ff */
[----:B------:R-:W-:Y:S02]  /*c3a0*/  LOP3.LUT R29, R29, 0xff, RZ, 0xc0, !PT ;  /* 0x000000ff1d1d7812 */ /* 0x000fe400078ec0ff */
[----:B------:R-:W-:-:S02]  /*c3b0*/  LOP3.LUT R4, R9, 0xff, RZ, 0xc0, !PT ;  /* 0x000000ff09047812 */ /* 0x000fc400078ec0ff */
[----:B------:R-:W-:Y:S02]  /*c3c0*/  LOP3.LUT R7, R7, 0xff, RZ, 0xc0, !PT ;  /* 0x000000ff07077812 */ /* 0x000fe400078ec0ff */
[----:B------:R-:W-:Y:S02]  /*c3d0*/  LOP3.LUT R28, R15, 0xff, RZ, 0xc0, !PT ;  /* 0x000000ff0f1c7812 */ /* 0x000fe400078ec0ff */
[----:B------:R-:W-:Y:S02]  /*c3e0*/  LOP3.LUT R35, R35, 0xff, RZ, 0xc0, !PT ;  /* 0x000000ff23237812 */ /* 0x000fe400078ec0ff */
[----:B------:R-:W-:Y:S02]  /*c3f0*/  PRMT R27, R25, 0x7604, R6 ;  /* 0x00007604191b7816 */ /* 0x000fe40000000006 */
[----:B------:R-:W-:Y:S02]  /*c400*/  PRMT R24, R29, 0x7604, R24 ;  /* 0x000076041d187816 */ /* 0x000fe40000000018 */
[----:B------:R-:W-:-:S02]  /*c410*/  SHF.R.U32.HI R0, RZ, 0x10, R9 ;  /* 0x00000010ff007819 */ /* 0x000fc40000011609 */
[----:B------:R-:W-:Y:S02]  /*c420*/  SHF.R.U32.HI R25, RZ, 0x10, R11 ;  /* 0x00000010ff197819 */ /* 0x000fe4000001160b */
[----:B------:R-:W-:Y:S01]  /*c430*/  SHF.R.U32.HI R29, RZ, 0x10, R13 ;  /* 0x00000010ff1d7819 */ /* 0x000fe2000001160d */
[----:B------:R-:W-:Y:S01]  /*c440*/  IMAD.U32 R0, R0, 0x10000, RZ ;  /* 0x0001000000007824 */ /* 0x000fe200078e00ff */
[----:B------:R-:W-:Y:S01]  /*c450*/  PRMT R7, R7, 0x7604, R4 ;  /* 0x0000760407077816 */ /* 0x000fe20000000004 */
[----:B------:R-:W-:Y:S01]  /*c460*/  IMAD.U32 R25, R25, 0x10000, RZ ;  /* 0x0001000019197824 */ /* 0x000fe200078e00ff */
[----:B------:R-:W-:Y:S01]  /*c470*/  PRMT R28, R35, 0x7604, R28 ;  /* 0x00007604231c7816 */ /* 0x000fe2000000001c */
[----:B------:R-:W-:Y:S01]  /*c480*/  IMAD.U32 R29, R29, 0x10000, RZ ;  /* 0x000100001d1d7824 */ /* 0x000fe200078e00ff */
[----:B------:R-:W-:Y:S02]  /*c490*/  SHF.R.U32.HI R4, RZ, 0x8, R14 ;  /* 0x00000008ff047819 */ /* 0x000fe4000001160e */
[----:B------:R-:W-:-:S02]  /*c4a0*/  SHF.R.U32.HI R35, RZ, 0x10, R15 ;  /* 0x00000010ff237819 */ /* 0x000fc4000001160f */
[----:B------:R-:W-:Y:S02]  /*c4b0*/  LOP3.LUT R26, R14, 0xff, RZ, 0xc0, !PT ;  /* 0x000000ff0e1a7812 */ /* 0x000fe400078ec0ff */
[----:B------:R-:W-:Y:S02]  /*c4c0*/  LOP3.LUT R33, R4, 0xff, RZ, 0xc0, !PT ;  /* 0x000000ff04217812 */ /* 0x000fe400078ec0ff */
[----:B------:R-:W-:Y:S02]  /*c4d0*/  SHF.L.U32 R35, R35, 0x10, RZ ;  /* 0x0000001023237819 */ /* 0x000fe400000006ff */
[----:B------:R-:W-:Y:S02]  /*c4e0*/  PRMT R33, R33, 0x7604, R26 ;  /* 0x0000760421217816 */ /* 0x000fe4000000001a */
[----:B0-----:R-:W-:Y:S02]  /*c4f0*/  ISETP.GE.AND P0, PT, R16, R3, PT ;  /* 0x000000031000720c */ /* 0x001fe40003f06270 */
[----:B------:R-:W-:-:S02]  /*c500*/  LOP3.LUT R7, R7, 0xff0000, R0, 0xf8, !PT ;  /* 0x00ff000007077812 */ /* 0x000fc400078ef800 */
[----:B------:R-:W-:Y:S02]  /*c510*/  LOP3.LUT R25, R20, 0xff0000, R25, 0xf8, !PT ;  /* 0x00ff000014197812 */ /* 0x000fe400078ef819 */
[----:B------:R-:W-:Y:S02]  /*c520*/  LOP3.LUT R29, R24, 0xff0000, R29, 0xf8, !PT ;  /* 0x00ff0000181d7812 */ /* 0x000fe400078ef81d */
[----:B------:R-:W-:Y:S02]  /*c530*/  LOP3.LUT R35, R28, 0xff0000, R35, 0xf8, !PT ;  /* 0x00ff00001c237812 */ /* 0x000fe400078ef823 */
[----:B------:R-:W-:Y:S02]  /*c540*/  VIMNMX R30, R30, 0x80, PT ;  /* 0x000000801e1e7848 */ /* 0x000fe40003fe0100 */
[----:B------:R-:W-:Y:S01]  /*c550*/  LOP3.LUT R5, R5, 0xff0000, R8, 0xf8, !PT ;  /* 0x00ff000005057812 */ /* 0x000fe200078ef808 */
[----:B-1----:R-:W-:Y:S06]  /*c560*/  @!P1 BRA `(.L_x_7511) ;  /* 0x0000014c00549947 */ /* 0x002fec0003800000 */
.L_x_7750:
[----:B------:R-:W-:Y:S05]  /*c570*/  BSYNC B1 ;  /* 0x0000000000017941 */ /* 0x000fea0003800000 */
.L_x_7510:
[----:B------:R-:W-:Y:S01]  /*c580*/  ISETP.GE.OR P1, PT, R194, R30, P0 ;  /* 0x0000001ec200720c */ /* 0x000fe20000726670 */
[----:B------:R-:W-:Y:S01]  /*c590*/  BSSY B1, `(.L_x_7512) ;  /* 0x00000cc000017945 */ /* 0x000fe20003800000 */
[----:B------:R-:W-:Y:S02]  /*c5a0*/  LOP3.LUT R21, R21, 0xff0000, R10, 0xf8, !PT ;  /* 0x00ff000015157812 */ /* 0x000fe400078ef80a */
[----:B------:R-:W-:Y:S02]  /*c5b0*/  LOP3.LUT R27, R27, 0xff0000, R12, 0xf8, !PT ;  /* 0x00ff00001b1b7812 */ /* 0x000fe400078ef80c */
[----:B------:R-:W-:Y:S02]  /*c5c0*/  LOP3.LUT R33, R33, 0xff0000, R14, 0xf8, !PT ;  /* 0x00ff000021217812 */ /* 0x000fe400078ef80e */
[----:B------:R-:W-:Y:S02]  /*c5d0*/  LOP3.LUT R0, R5, 0xff000000, R8, 0xf8, !PT ;  /* 0xff00000005007812 */ /* 0x000fe400078ef808 */
[----:B------:R-:W-:-:S02]  /*c5e0*/  LOP3.LUT R20, R7, 0xff000000, R9, 0xf8, !PT ;  /* 0xff00000007147812 */ /* 0x000fc400078ef809 */
[----:B------:R-:W-:Y:S02]  /*c5f0*/  ISETP.GE.OR P0, PT, R221, R30, P0 ;  /* 0x0000001edd00720c */ /* 0x000fe40000706670 */
[----:B------:R-:W-:Y:S02]  /*c600*/  LOP3.LUT R21, R21, 0xff000000, R10, 0xf8, !PT ;  /* 0xff00000015157812 */ /* 0x000fe400078ef80a */
[----:B------:R-:W-:Y:S02]  /*c610*/  LOP3.LUT R24, R25, 0xff000000, R11, 0xf8, !PT ;  /* 0xff00000019187812 */ /* 0x000fe400078ef80b */
[----:B------:R-:W-:Y:S02]  /*c620*/  LOP3.LUT R12, R27, 0xff000000, R12, 0xf8, !PT ;  /* 0xff0000001b0c7812 */ /* 0x000fe400078ef80c */
[----:B------:R-:W-:Y:S02]  /*c630*/  LOP3.LUT R13, R29, 0xff000000, R13, 0xf8, !PT ;  /* 0xff0000001d0d7812 */ /* 0x000fe400078ef80d */
[----:B------:R-:W-:-:S02]  /*c640*/  LOP3.LUT R14, R33, 0xff000000, R14, 0xf8, !PT ;  /* 0xff000000210e7812 */ /* 0x000fc400078ef80e */
[----:B------:R-:W-:Y:S01]  /*c650*/  LOP3.LUT R15, R35, 0xff000000, R15, 0xf8, !PT ;  /* 0xff000000230f7812 */ /* 0x000fe200078ef80f */
[----:B------:R-:W-:Y:S06]  /*c660*/  @P1 BRA `(.L_x_7513) ;  /* 0x0000000800f81947 */ /* 0x000fec0003800000 */
[----:B------:R-:W-:Y:S01]  /*c670*/  IMAD.SHL.U32 R4, R204, 0x80, RZ ;  /* 0x00000080cc047824 */ /* 0x000fe200078e00ff */
[----:B------:R-:W-:Y:S01]  /*c680*/  F2FP.F16.E4M3.UNPACK_B R38, R0.H1 ;  /* 0x00000000ff26723e */ /* 0x000fe200030006ff */
[----:B------:R-:W-:Y:S01]  /*c690*/  IMAD.IADD R5, R16, 0x1, R3 ;  /* 0x0000000110057824 */ /* 0x000fe200078e0203 */
[-C--:B------:R-:W-:Y:S02]  /*c6a0*/  F2FP.F16.E4M3.UNPACK_B R42, R12.reuse.H1 ;  /* 0x0000000cff2a723e */ /* 0x080fe400030006ff */
[----:B------:R-:W-:Y:S01]  /*c6b0*/  LOP3.LUT R6, R4, 0x380, RZ, 0xc0, !PT ;  /* 0x0000038004067812 */ /* 0x000fe200078ec0ff */
[----:B------:R-:W-:Y:S01]  /*c6c0*/  HADD2.F32 R39, -RZ, R38.H0_H0 ;  /* 0x20000026ff277230 */ /* 0x000fe20000004100 */
[----:B------:R-:W-:Y:S01]  /*c6d0*/  F2FP.F16.E4M3.UNPACK_B R41, R12 ;  /* 0x0000000cff29723e */ /* 0x000fe200020006ff */
[----:B------:R-:W-:Y:S01]  /*c6e0*/  HADD2.F32 R40, -RZ, R42.H0_H0 ;  /* 0x2000002aff287230 */ /* 0x000fe20000004100 */
[----:B------:R-:W-:Y:S02]  /*c6f0*/  LOP3.LUT R4, R6, 0x70, R16, 0xf8, !PT ;  /* 0x0000007006047812 */ /* 0x000fe400078ef810 */
[----:B------:R-:W-:-:S02]  /*c700*/  SHF.R.U32.HI R26, RZ, 0x3, R6 ;  /* 0x00000003ff1a7819 */ /* 0x000fc40000011606 */
[----:B------:R-:W-:Y:S02]  /*c710*/  LOP3.LUT R5, R6, 0x70, R5, 0xf8, !PT ;  /* 0x0000007006057812 */ /* 0x000fe400078ef805 */
[-C--:B------:R-:W-:Y:S02]  /*c720*/  LOP3.LUT R4, R4, R26.reuse, RZ, 0x3c, !PT ;  /* 0x0000001a04047212 */ /* 0x080fe400078e3cff */
[----:B------:R-:W-:Y:S02]  /*c730*/  LOP3.LUT R26, R5, R26, RZ, 0x3c, !PT ;  /* 0x0000001a051a7212 */ /* 0x000fe400078e3cff */
[C-C-:B------:R-:W-:Y:S02]  /*c740*/  IADD3 R25, R18.reuse, R4, R203.reuse ;  /* 0x0000000412197210 */ /* 0x140fe40007ffe0cb */
[----:B------:R-:W-:-:S03]  /*c750*/  IADD3 R26, R18, R26, R203 ;  /* 0x0000001a121a7210 */ /* 0x000fc60007ffe0cb */
[----:B------:R-:W1:Y:S04]  /*c760*/  LDS.128 R4, [R25+0x14400] ;  /* 0x0144000019047984 */ /* 0x000e680000000c00 */
[----:B------:R-:W2:Y:S01]  /*c770*/  LDS.128 R8, [R26+0x14400] ;  /* 0x014400001a087984 */ /* 0x000ea20000000c00 */
[-C--:B-1----:R-:W-:Y:S02]  /*c780*/  F2FP.F16.E4M3.UNPACK_B R27, R4.reuse ;  /* 0x00000004ff1b723e */ /* 0x082fe400020006ff */
[----:B------:R-:W-:Y:S02]  /*c790*/  F2FP.F16.E4M3.UNPACK_B R4, R4.H1 ;  /* 0x00000004ff04723e */ /* 0x000fe400030006ff */
[----:B--2---:R-:W-:Y:S02]  /*c7a0*/  F2FP.F16.E4M3.UNPACK_B R33, R8.H1 ;  /* 0x00000008ff21723e */ /* 0x004fe400030006ff */
[----:B------:R-:W-:-:S02]  /*c7b0*/  F2FP.F16.E4M3.UNPACK_B R28, R5 ;  /* 0x00000005ff1c723e */ /* 0x000fc400020006ff */
[----:B------:R-:W-:Y:S01]  /*c7c0*/  F2FP.F16.E4M3.UNPACK_B R29, R5.H1 ;  /* 0x00000005ff1d723e */ /* 0x000fe200030006ff */
[--C-:B------:R-:W-:Y:S01]  /*c7d0*/  HADD2.F32 R34, -RZ, R33.reuse.H0_H0 ;  /* 0x20000021ff227230 */ /* 0x100fe20000004100 */
[-C--:B------:R-:W-:Y:S01]  /*c7e0*/  F2FP.F16.E4M3.UNPACK_B R35, R9.reuse ;  /* 0x00000009ff23723e */ /* 0x080fe200020006ff */
[----:B------:R-:W-:Y:S01]  /*c7f0*/  HADD2.F32 R5, -RZ, R4.H0_H0 ;  /* 0x20000004ff057230 */ /* 0x000fe20000004100 */
[----:B------:R-:W-:Y:S01]  /*c800*/  F2FP.F16.E4M3.UNPACK_B R36, R9.H1 ;  /* 0x00000009ff24723e */ /* 0x000fe200030006ff */
[----:B------:R-:W-:Y:S02]  /*c810*/  HADD2.F32 R33, -RZ, R33.H1_H1 ;  /* 0x30000021ff217230 */ /* 0x000fe40000004100 */
[CC--:B------:R-:W-:Y:S01]  /*c820*/  FMUL.FTZ R9, R34.reuse, R39.reuse ;  /* 0x0000002722097220 */ /* 0x0c0fe20000410000 */
[----:B------:R-:W-:Y:S01]  /*c830*/  FMUL.FTZ R44, R34, R40 ;  /* 0x00000028222c7220 */ /* 0x000fe20000410000 */
[----:B------:R-:W-:Y:S02]  /*c840*/  F2FP.F16.E4M3.UNPACK_B R8, R8 ;  /* 0x00000008ff08723e */ /* 0x000fe400020006ff */
[C---:B------:R-:W-:Y:S01]  /*c850*/  FFMA.FTZ R46, R5.reuse, R40, R9 ;  /* 0x00000028052e7223 */ /* 0x040fe20000010009 */
[----:B------:R-:W-:Y:S01]  /*c860*/  FFMA.FTZ R45, R5, R39, -R44 ;  /* 0x00000027052d7223 */ /* 0x000fe2000001082c */
[----:B------:R-:W-:Y:S01]  /*c870*/  HADD2.F32 R40, -RZ, R38.H1_H1 ;  /* 0x30000026ff287230 */ /* 0x000fe20000004100 */
[----:B------:R-:W-:Y:S01]  /*c880*/  F2FP.F16.E4M3.UNPACK_B R38, R0 ;  /* 0x00000000ff26723e */ /* 0x000fe200020006ff */
[----:B------:R-:W-:Y:S01]  /*c890*/  HADD2.F32 R44, -RZ, R42.H1_H1 ;  /* 0x3000002aff2c7230 */ /* 0x000fe20000004100 */
[----:B0-----:R-:W-:Y:S01]  /*c8a0*/  F2FP.F16.E4M3.UNPACK_B R37, R10 ;  /* 0x0000000aff25723e */ /* 0x001fe200020006ff */
[----:B------:R-:W-:-:S02]  /*c8b0*/  HADD2.F32 R42, -RZ, R41.H0_H0 ;  /* 0x20000029ff2a7230 */ /* 0x000fc40000004100 */
[C---:B------:R-:W-:Y:S01]  /*c8c0*/  FMUL.FTZ R43, R33.reuse, R40 ;  /* 0x00000028212b7220 */ /* 0x040fe20000410000 */
[----:B------:R-:W-:Y:S02]  /*c8d0*/  HADD2.F32 R9, -RZ, R8.H0_H0 ;  /* 0x20000008ff097230 */ /* 0x000fe40000004100 */
[----:B------:R-:W-:Y:S01]  /*c8e0*/  FMUL.FTZ R48, R33, R44 ;  /* 0x0000002c21307220 */ /* 0x000fe20000410000 */
[----:B------:R-:W-:Y:S01]  /*c8f0*/  HADD2.F32 R5, -RZ, R4.H1_H1 ;  /* 0x30000004ff057230 */ /* 0x000fe20000004100 */
[----:B------:R-:W-:Y:S01]  /*c900*/  F2FP.F16.E4M3.UNPACK_B R10, R10.H1 ;  /* 0x0000000aff0a723e */ /* 0x000fe200030006ff */
[----:B------:R-:W-:Y:S02]  /*c910*/  HADD2.F32 R39, -RZ, R38.H0_H0 ;  /* 0x20000026ff277230 */ /* 0x000fe40000004100 */
[----:B------:R-:W-:Y:S01]  /*c920*/  FMUL.FTZ R33, R9, R42 ;  /* 0x0000002a09217220 */ /* 0x000fe20000410000 */
[----:B------:R-:W-:Y:S02]  /*c930*/  HADD2.F32 R4, -RZ, R27.H0_H0 ;  /* 0x2000001bff047230 */ /* 0x000fe40000004100 */
[C---:B------:R-:W-:Y:S01]  /*c940*/  FFMA.FTZ R47, R5.reuse, R44, R43 ;  /* 0x0000002c052f7223 */ /* 0x040fe2000001002b */
[----:B------:R-:W-:Y:S01]  /*c950*/  FFMA.FTZ R48, R5, R40, -R48 ;  /* 0x0000002805307223 */ /* 0x000fe20000010830 */
[----:B------:R-:W-:Y:S01]  /*c960*/  FMUL.FTZ R9, R9, R39 ;  /* 0x0000002709097220 */ /* 0x000fe20000410000 */
[----:B------:R-:W-:-:S02]  /*c970*/  HADD2.F32 R5, -RZ, R36.H0_H0 ;  /* 0x20000024ff057230 */ /* 0x000fc40000004100 */
[C---:B------:R-:W-:Y:S01]  /*c980*/  FFMA.FTZ R43, R4.reuse, R39, -R33 ;  /* 0x00000027042b7223 */ /* 0x040fe20000010821 */
[----:B------:R-:W-:Y:S01]  /*c990*/  F2FP.F16.E4M3.UNPACK_B R39, R13.H1 ;  /* 0x0000000dff27723e */ /* 0x000fe200030006ff */
[----:B------:R-:W-:Y:S01]  /*c9a0*/  FFMA.FTZ R42, R4, R42, R9 ;  /* 0x0000002a042a7223 */ /* 0x000fe20000010009 */
[----:B------:R-:W-:Y:S01]  /*c9b0*/  F2FP.F16.E4M3.UNPACK_B R9, R20.H1 ;  /* 0x00000014ff09723e */ /* 0x000fe200030006ff */
[----:B------:R-:W-:Y:S01]  /*c9c0*/  HADD2.F32 R41, -RZ, R41.H1_H1 ;  /* 0x30000029ff297230 */ /* 0x000fe20000004100 */
[-C--:B------:R-:W-:Y:S01]  /*c9d0*/  F2FP.F16.E4M3.UNPACK_B R30, R6.reuse ;  /* 0x00000006ff1e723e */ /* 0x080fe200020006ff */
[----:B------:R-:W-:Y:S01]  /*c9e0*/  HADD2.F32 R40, -RZ, R39.H0_H0 ;  /* 0x20000027ff287230 */ /* 0x000fe20000004100 */
[----:B------:R-:W-:Y:S01]  /*c9f0*/  F2FP.F16.E4M3.UNPACK_B R6, R6.H1 ;  /* 0x00000006ff06723e */ /* 0x000fe200030006ff */
[----:B------:R-:W-:Y:S01]  /*ca00*/  HADD2.F32 R8, -RZ, R8.H1_H1 ;  /* 0x30000008ff087230 */ /* 0x000fe20000004100 */
[----:B------:R-:W-:Y:S01]  /*ca10*/  F2FP.F16.E4M3.UNPACK_B R34, R11 ;  /* 0x0000000bff22723e */ /* 0x000fe200020006ff */
        /* <DEDUP_REMOVED lines=10> */
[----:B------:R-:W-:Y:S01]  /*cac0*/  F2FP.F16.E4M3.UNPACK_B R33, R13 ;  /* 0x0000000dff21723e */ /* 0x000fe200020006ff */
[C---:B------:R-:W-:Y:S01]  /*cad0*/  FFMA.FTZ R44, R27.reuse, R38, -R44 ;  /* 0x000000261b2c7223 */ /* 0x040fe2000001082c */
[----:B------:R-:W-:Y:S01]  /*cae0*/  FFMA.FTZ R41, R27, R41, R8 ;  /* 0x000000291b297223 */ /* 0x000fe20000010008 */
[----:B------:R-:W-:Y:S01]  /*caf0*/  HADD2.F32 R36, -RZ, R36.H1_H1 ;  /* 0x30000024ff247230 */ /* 0x000fe20000004100 */
[----:B------:R-:W-:Y:S01]  /*cb00*/  F2FP.F16.E4M3.UNPACK_B R8, R20 ;  /* 0x00000014ff08723e */ /* 0x000fe200020006ff */
[----:B------:R-:W-:Y:S02]  /*cb10*/  HADD2.F32 R27, -RZ, R9.H1_H1 ;  /* 0x30000009ff1b7230 */ /* 0x000fe40000004100 */
[----:B------:R-:W-:Y:S01]  /*cb20*/  FFMA.FTZ R52, R4, R40, R5 ;  /* 0x0000002804347223 */ /* 0x000fe20000010005 */
[----:B------:R-:W-:Y:S02]  /*cb30*/  HADD2.F32 R38, -RZ, R33.H0_H0 ;  /* 0x20000021ff267230 */ /* 0x000fe40000004100 */
[----:B------:R-:W-:Y:S01]  /*cb40*/  FMUL.FTZ R40, R36, R39 ;  /* 0x0000002724287220 */ /* 0x000fe20000410000 */
[----:B------:R-:W-:-:S02]  /*cb50*/  HADD2.F32 R5, -RZ, R35.H0_H0 ;  /* 0x20000023ff057230 */ /* 0x000fc40000004100 */
[----:B------:R-:W-:Y:S01]  /*cb60*/  FMUL.FTZ R36, R36, R27 ;  /* 0x0000001b24247220 */ /* 0x000fe20000410000 */
[----:B------:R-:W-:Y:S01]  /*cb70*/  HADD2.F32 R29, -RZ, R29.H1_H1 ;  /* 0x3000001dff1d7230 */ /* 0x000fe20000004100 */
[----:B------:R-:W-:Y:S01]  /*cb80*/  F2FP.F16.E4M3.UNPACK_B R11, R11.H1 ;  /* 0x0000000bff0b723e */ /* 0x000fe200030006ff */
[----:B------:R-:W-:Y:S02]  /*cb90*/  HADD2.F32 R9, -RZ, R8.H0_H0 ;  /* 0x20000008ff097230 */ /* 0x000fe40000004100 */
[----:B------:R-:W-:Y:S01]  /*cba0*/  FMUL.FTZ R49, R5, R38 ;  /* 0x0000002605317220 */ /* 0x000fe20000410000 */
[----:B------:R-:W-:Y:S02]  /*cbb0*/  HADD2.F32 R4, -RZ, R28.H0_H0 ;  /* 0x2000001cff047230 */ /* 0x000fe40000004100 */
[C---:B------:R-:W-:Y:S01]  /*cbc0*/  FFMA.FTZ R54, R29.reuse, R27, -R40 ;  /* 0x0000001b1d367223 */ /* 0x040fe20000010828 */
[----:B------:R-:W-:Y:S01]  /*cbd0*/  FFMA.FTZ R53, R29, R39, R36 ;  /* 0x000000271d357223 */ /* 0x000fe20000010024 */
[-C--:B------:R-:W-:Y:S01]  /*cbe0*/  FMUL.FTZ R5, R5, R9.reuse ;  /* 0x0000000905057220 */ /* 0x080fe20000410000 */
[----:B------:R-:W-:Y:S01]  /*cbf0*/  F2FP.F16.E4M3.UNPACK_B R29, R14.H1 ;  /* 0x0000000eff1d723e */ /* 0x000fe200030006ff */
[C---:B------:R-:W-:Y:S01]  /*cc00*/  FFMA.FTZ R49, R4.reuse, R9, -R49 ;  /* 0x0000000904317223 */ /* 0x040fe20000010831 */
[----:B------:R-:W-:Y:S01]  /*cc10*/  F2FP.F16.E4M3.UNPACK_B R9, R21.H1 ;  /* 0x00000015ff09723e */ /* 0x000fe200030006ff */
[----:B------:R-:W-:Y:S01]  /*cc20*/  FFMA.FTZ R38, R4, R38, R5 ;  /* 0x0000002604267223 */ /* 0x000fe20000010005 */
[----:B------:R-:W-:Y:S01]  /*cc30*/  HADD2.F32 R8, -RZ, R8.H1_H1 ;  /* 0x30000008ff087230 */ /* 0x000fe20000004100 */
[-C--:B------:R-:W-:Y:S01]  /*cc40*/  F2FP.F16.E4M3.UNPACK_B R32, R7.reuse ;  /* 0x00000007ff20723e */ /* 0x080fe200020006ff */
        /* <DEDUP_REMOVED lines=12> */
[----:B------:R-:W-:Y:S02]  /*cd10*/  HADD2.F32 R29, -RZ, R29.H1_H1 ;  /* 0x3000001dff1d7230 */ /* 0x000fe40000004100 */
[----:B------:R-:W-:Y:S01]  /*cd20*/  FFMA.FTZ R33, R28, R33, R50 ;  /* 0x000000211c217223 */ /* 0x000fe20000010032 */
[----:B------:R-:W-:Y:S02]  /*cd30*/  HADD2.F32 R10, -RZ, R10.H1_H1 ;  /* 0x3000000aff0a7230 */ /* 0x000fe40000004100 */
[----:B------:R-:W-:Y:S01]  /*cd40*/  FFMA.FTZ R50, R4, R27, -R35 ;  /* 0x0000001b04327223 */ /* 0x000fe20000010823 */
[----:B------:R-:W-:Y:S01]  /*cd50*/  HADD2.F32 R9, -RZ, R9.H1_H1 ;  /* 0x30000009ff097230 */ /* 0x000fe20000004100 */
[----:B------:R-:W-:Y:S01]  /*cd60*/  F2FP.F16.E4M3.UNPACK_B R27, R14 ;  /* 0x0000000eff1b723e */ /* 0x000fe200020006ff */
[----:B------:R-:W-:Y:S01]  /*cd70*/  FFMA.FTZ R40, R28, R8, -R39 ;  /* 0x000000081c287223 */ /* 0x000fe20000010827 */
[----:B------:R-:W-:Y:S01]  /*cd80*/  FFMA.FTZ R55, R4, R36, R5 ;  /* 0x0000002404377223 */ /* 0x000fe20000010005 */
[----:B------:R-:W-:Y:S01]  /*cd90*/  HADD2.F32 R6, -RZ, R6.H1_H1 ;  /* 0x30000006ff067230 */ /* 0x000fe20000004100 */
        /* <DEDUP_REMOVED lines=9> */
[C---:B------:R-:W-:Y:S01]  /*ce30*/  FMUL.FTZ R9, R5.reuse, R10 ;  /* 0x0000000a05097220 */ /* 0x040fe20000410000 */
[----:B------:R-:W-:Y:S02]  /*ce40*/  HADD2.F32 R27, -RZ, R27.H1_H1 ;  /* 0x3000001bff1b7230 */ /* 0x000fe40000004100 */
[----:B------:R-:W-:Y:S01]  /*ce50*/  FMUL.FTZ R5, R5, R6 ;  /* 0x0000000605057220 */ /* 0x000fe20000410000 */
[----:B------:R-:W-:-:S02]  /*ce60*/  HADD2.F32 R37, -RZ, R37.H1_H1 ;  /* 0x30000025ff257230 */ /* 0x000fc40000004100 */
        /* <DEDUP_REMOVED lines=10> */
[----:B------:R-:W-:Y:S01]  /*cf10*/  F2FP.SATFINITE.E4M3.F32.PACK_AB_MERGE_C R55, R56, R55, RZ ;  /* 0x000000373837723e */ /* 0x000fe200048070ff */
[----:B------:R-:W-:-:S02]  /*cf20*/  HADD2.F32 R5, -RZ, R11.H0_H0 ;  /* 0x2000000bff057230 */ /* 0x000fc40000004100 */
[----:B------:R-:W-:Y:S01]  /*cf30*/  FFMA.FTZ R30, R30, R27, R6 ;  /* 0x0000001b1e1e7223 */ /* 0x000fe20000010006 */
[--C-:B------:R-:W-:Y:S02]  /*cf40*/  HADD2.F32 R6, -RZ, R4.reuse.H0_H0 ;  /* 0x20000004ff067230 */ /* 0x100fe40000004100 */
[----:B------:R-:W-:Y:S02]  /*cf50*/  HADD2.F32 R8, -RZ, R4.H1_H1 ;  /* 0x30000004ff087230 */ /* 0x000fe40000004100 */
[C---:B------:R-:W-:Y:S01]  /*cf60*/  FMUL.FTZ R27, R5.reuse, R10 ;  /* 0x0000000a051b7220 */ /* 0x040fe20000410000 */
[----:B------:R-:W-:Y:S02]  /*cf70*/  HADD2.F32 R4, -RZ, R7.H0_H0 ;  /* 0x20000007ff047230 */ /* 0x000fe40000004100 */
[----:B------:R-:W-:Y:S02]  /*cf80*/  HADD2.F32 R28, -RZ, R9.H1_H1 ;  /* 0x30000009ff1c7230 */ /* 0x000fe40000004100 */
[----:B------:R-:W-:Y:S01]  /*cf90*/  FMUL.FTZ R9, R5, R6 ;  /* 0x0000000605097220 */ /* 0x000fe20000410000 */
[----:B------:R-:W-:-:S02]  /*cfa0*/  HADD2.F32 R11, -RZ, R11.H1_H1 ;  /* 0x3000000bff0b7230 */ /* 0x000fc40000004100 */
[C---:B------:R-:W-:Y:S01]  /*cfb0*/  FFMA.FTZ R39, R4.reuse, R6, -R27 ;  /* 0x0000000604277223 */ /* 0x040fe2000001081b */
[----:B------:R-:W-:Y:S01]  /*cfc0*/  HADD2.F32 R7, -RZ, R7.H1_H1 ;  /* 0x30000007ff077230 */ /* 0x000fe20000004100 */
[----:B------:R-:W-:Y:S01]  /*cfd0*/  F2FP.F16.E4M3.UNPACK_B R5, R24 ;  /* 0x00000018ff05723e */ /* 0x000fe200020006ff */
[----:B------:R-:W-:Y:S01]  /*cfe0*/  FFMA.FTZ R10, R4, R10, R9 ;  /* 0x0000000a040a7223 */ /* 0x000fe20000010009 */
[C---:B------:R-:W-:Y:S01]  /*cff0*/  FMUL.FTZ R6, R11.reuse, R28 ;  /* 0x0000001c0b067220 */ /* 0x040fe20000410000 */
[-C--:B------:R-:W-:Y:S01]  /*d000*/  FMUL.FTZ R11, R11, R8.reuse ;  /* 0x000000080b0b7220 */ /* 0x080fe20000410000 */
[----:B------:R-:W-:Y:S02]  /*d010*/  F2FP.F16.E4M3.UNPACK_B R4, R15 ;  /* 0x0000000fff04723e */ /* 0x000fe400020006ff */
[C---:B------:R-:W-:Y:S01]  /*d020*/  FFMA.FTZ R58, R7.reuse, R8, -R6 ;  /* 0x00000008073a7223 */ /* 0x040fe20000010806 */
[----:B------:R-:W-:Y:S01]  /*d030*/  FFMA.FTZ R59, R7, R28, R11 ;  /* 0x0000001c073b7223 */ /* 0x000fe2000001000b */
[----:B------:R-:W-:-:S02]  /*d040*/  HADD2.F32 R6, -RZ, R5.H0_H0 ;  /* 0x20000005ff067230 */ /* 0x000fc40000004100 */
[----:B------:R-:W-:Y:S02]  /*d050*/  HADD2.F32 R7, -RZ, R5.H1_H1 ;  /* 0x30000005ff077230 */ /* 0x000fe40000004100 */
[----:B------:R-:W-:Y:S01]  /*d060*/  HADD2.F32 R8, -RZ, R4.H0_H0 ;  /* 0x20000004ff087230 */ /* 0x000fe20000004100 */
[----:B------:R-:W-:Y:S01]  /*d070*/  F2FP.SATFINITE.E4M3.F32.PACK_AB_MERGE_C R59, R59, R10, RZ ;  /* 0x0000000a3b3b723e */ /* 0x000fe200048070ff */
[----:B------:R-:W-:Y:S01]  /*d080*/  HADD2.F32 R5, -RZ, R34.H0_H0 ;  /* 0x20000022ff057230 */ /* 0x000fe20000004100 */
[----:B------:R-:W-:Y:S01]  /*d090*/  F2FP.SATFINITE.E4M3.F32.PACK_AB_MERGE_C R10, R30, R35, R55 ;  /* 0x000000231e0a723e */ /* 0x000fe20004807037 */
        /* <DEDUP_REMOVED lines=27> */
.L_x_7513:
[----:B------:R-:W-:Y:S05]  /*d250*/  BSYNC B1 ;  /* 0x0000000000017941 */ /* 0x000fea0003800000 */
.L_x_7512:
[----:B------:R-:W-:Y:S05]  /*d260*/  @P0 BRA `(.L_x_7504) ;  /* 0x0000000800e40947 */ /* 0x000fea0003800000 */
[----:B------:R-:W-:Y:S01]  /*d270*/  IMAD.IADD R3, R16, 0x1, R3 ;  /* 0x0000000110037824 */ /* 0x000fe200078e0203 */
[----:B-1----:R-:W-:Y:S02]  /*d280*/  SHF.R.U32.HI R4, RZ, 0x3, R200 ;  /* 0x00000003ff047819 */ /* 0x002fe400000116c8 */
[----:B------:R-:W-:Y:S02]  /*d290*/  F2FP.F16.E4M3.UNPACK_B R35, R0.H1 ;  /* 0x00000000ff23723e */ /* 0x000fe400030006ff */
[----:B------:R-:W-:Y:S02]  /*d2a0*/  LOP3.LUT R3, R200, 0x70, R3, 0xf8, !PT ;  /* 0x00000070c8037812 */ /* 0x000fe400078ef803 */
[----:B------:R-:W-:Y:S01]  /*d2b0*/  F2FP.F16.E4M3.UNPACK_B R39, R12.H1 ;  /* 0x0000000cff27723e */ /* 0x000fe200030006ff */
[--C-:B0-----:R-:W-:Y:S01]  /*d2c0*/  HADD2.F32 R37, -RZ, R35.reuse.H0_H0 ;  /* 0x20000023ff257230 */ /* 0x101fe20000004100 */
[----:B------:R-:W-:Y:S01]  /*d2d0*/  LOP3.LUT R3, R3, R4, RZ, 0x3c, !PT ;  /* 0x0000000403037212 */ /* 0x000fe200078e3cff */
[----:B------:R-:W-:Y:S01]  /*d2e0*/  HADD2.F32 R42, -RZ, R35.H1_H1 ;  /* 0x30000023ff2a7230 */ /* 0x000fe20000004100 */
[----:B------:R-:W0:Y:S01]  /*d2f0*/  LDS.128 R4, [R219+0x14400] ;  /* 0x01440000db047984 */ /* 0x000e220000000c00 */
[--C-:B------:R-:W-:Y:S01]  /*d300*/  HADD2.F32 R41, -RZ, R39.reuse.H0_H0 ;  /* 0x20000027ff297230 */ /* 0x100fe20000004100 */
[----:B------:R-:W-:Y:S01]  /*d310*/  IADD3 R3, R18, R3, R205 ;  /* 0x0000000312037210 */ /* 0x000fe20007ffe0cd */
[----:B------:R-:W-:-:S04]  /*d320*/  HADD2.F32 R46, -RZ, R39.H1_H1 ;  /* 0x30000027ff2e7230 */ /* 0x000fc80000004100 */
[----:B------:R-:W1:Y:S01]  /*d330*/  LDS.128 R8, [R3+0x14400] ;  /* 0x0144000003087984 */ /* 0x000e620000000c00 */
[-C--:B0-----:R-:W-:Y:S02]  /*d340*/  F2FP.F16.E4M3.UNPACK_B R25, R4.reuse ;  /* 0x00000004ff19723e */ /* 0x081fe400020006ff */
[----:B------:R-:W-:Y:S02]  /*d350*/  F2FP.F16.E4M3.UNPACK_B R4, R4.H1 ;  /* 0x00000004ff04723e */ /* 0x000fe400030006ff */
[-C--:B------:R-:W-:Y:S02]  /*d360*/  F2FP.F16.E4M3.UNPACK_B R26, R5.reuse ;  /* 0x00000005ff1a723e */ /* 0x080fe400020006ff */
[----:B------:R-:W-:Y:S01]  /*d370*/  F2FP.F16.E4M3.UNPACK_B R27, R5.H1 ;  /* 0x00000005ff1b723e */ /* 0x000fe200030006ff */
[--C-:B------:R-:W-:Y:S01]  /*d380*/  HADD2.F32 R5, -RZ, R4.reuse.H0_H0 ;  /* 0x20000004ff057230 */ /* 0x100fe20000004100 */
[-C--:B-1----:R-:W-:Y:S01]  /*d390*/  F2FP.F16.E4M3.UNPACK_B R30, R8.reuse.H1 ;  /* 0x00000008ff1e723e */ /* 0x082fe200030006ff */
[----:B------:R-:W-:Y:S01]  /*d3a0*/  HADD2.F32 R4, -RZ, R4.H1_H1 ;  /* 0x30000004ff047230 */ /* 0x000fe20000004100 */
[----:B------:R-:W-:-:S02]  /*d3b0*/  F2FP.F16.E4M3.UNPACK_B R8, R8 ;  /* 0x00000008ff08723e */ /* 0x000fc400020006ff */
[-C--:B------:R-:W-:Y:S01]  /*d3c0*/  F2FP.F16.E4M3.UNPACK_B R33, R9.reuse ;  /* 0x00000009ff21723e */ /* 0x080fe200020006ff */
[--C-:B------:R-:W-:Y:S01]  /*d3d0*/  HADD2.F32 R32, -RZ, R30.reuse.H0_H0 ;  /* 0x2000001eff207230 */ /* 0x100fe20000004100 */
[----:B------:R-:W-:Y:S01]  /*d3e0*/  F2FP.F16.E4M3.UNPACK_B R9, R9.H1 ;  /* 0x00000009ff09723e */ /* 0x000fe200030006ff */
[----:B------:R-:W-:Y:S01]  /*d3f0*/  HADD2.F32 R30, -RZ, R30.H1_H1 ;  /* 0x3000001eff1e7230 */ /* 0x000fe20000004100 */
[----:B------:R-:W-:Y:S02]  /*d400*/  F2FP.F16.E4M3.UNPACK_B R34, R10 ;  /* 0x0000000aff22723e */ /* 0x000fe400020006ff */
[-C--:B------:R-:W-:Y:S01]  /*d410*/  FMUL.FTZ R38, R37, R32.reuse ;  /* 0x0000002025267220 */ /* 0x080fe20000410000 */
[C---:B------:R-:W-:Y:S01]  /*d420*/  FMUL.FTZ R36, R41.reuse, R32 ;  /* 0x0000002029247220 */ /* 0x040fe20000410000 */
[----:B------:R-:W-:Y:S01]  /*d430*/  FMUL.FTZ R39, R42, R30 ;  /* 0x0000001e2a277220 */ /* 0x000fe20000410000 */
[----:B------:R-:W-:Y:S01]  /*d440*/  F2FP.F16.E4M3.UNPACK_B R10, R10.H1 ;  /* 0x0000000aff0a723e */ /* 0x000fe200030006ff */
[-C--:B------:R-:W-:Y:S01]  /*d450*/  FFMA.FTZ R38, R41, R5.reuse, R38 ;  /* 0x0000000529267223 */ /* 0x080fe20000010026 */
[----:B------:R-:W-:Y:S01]  /*d460*/  F2FP.F16.E4M3.UNPACK_B R41, R12 ;  /* 0x0000000cff29723e */ /* 0x000fe200020006ff */
[----:B------:R-:W-:Y:S01]  /*d470*/  FFMA.FTZ R36, R37, R5, -R36 ;  /* 0x0000000525247223 */ /* 0x000fe20000010824 */
[----:B------:R-:W-:Y:S01]  /*d480*/  F2FP.F16.E4M3.UNPACK_B R12, R0 ;  /* 0x00000000ff0c723e */ /* 0x000fe200020006ff */
[----:B------:R-:W-:-:S02]  /*d490*/  HADD2.F32 R5, -RZ, R8.H0_H0 ;  /* 0x20000008ff057230 */ /* 0x000fc40000004100 */
[----:B------:R-:W-:Y:S01]  /*d4a0*/  FMUL.FTZ R37, R46, R30 ;  /* 0x0000001e2e257220 */ /* 0x000fe20000410000 */
[----:B------:R-:W-:Y:S01]  /*d4b0*/  HADD2.F32 R44, -RZ, R41.H0_H0 ;  /* 0x20000029ff2c7230 */ /* 0x000fe20000004100 */
[----:B------:R-:W-:Y:S01]  /*d4c0*/  F2FP.F16.E4M3.UNPACK_B R30, R20.H1 ;  /* 0x00000014ff1e723e */ /* 0x000fe200030006ff */
[----:B------:R-:W-:Y:S02]  /*d4d0*/  HADD2.F32 R40, -RZ, R12.H0_H0 ;  /* 0x2000000cff287230 */ /* 0x000fe40000004100 */
[-C--:B------:R-:W-:Y:S01]  /*d4e0*/  FFMA.FTZ R37, R42, R4.reuse, -R37 ;  /* 0x000000042a257223 */ /* 0x080fe20000010825 */
[----:B------:R-:W-:Y:S02]  /*d4f0*/  HADD2.F32 R0, -RZ, R25.H0_H0 ;  /* 0x20000019ff007230 */ /* 0x000fe40000004100 */
[-C--:B------:R-:W-:Y:S01]  /*d500*/  FMUL.FTZ R35, R44, R5.reuse ;  /* 0x000000052c237220 */ /* 0x080fe20000410000 */
[----:B------:R-:W-:Y:S01]  /*d510*/  FFMA.FTZ R39, R46, R4, R39 ;  /* 0x000000042e277223 */ /* 0x000fe20000010027 */
[C---:B------:R-:W-:Y:S01]  /*d520*/  FMUL.FTZ R5, R40.reuse, R5 ;  /* 0x0000000528057220 */ /* 0x040fe20000410000 */
[----:B------:R-:W-:Y:S01]  /*d530*/  F2FP.F16.E4M3.UNPACK_B R42, R13.H1 ;  /* 0x0000000dff2a723e */ /* 0x000fe200030006ff */
[----:B------:R-:W-:Y:S01]  /*d540*/  FFMA.FTZ R35, R40, R0, -R35 ;  /* 0x0000000028237223 */ /* 0x000fe20000010823 */
[----:B------:R-:W-:-:S02]  /*d550*/  HADD2.F32 R4, -RZ, R9.H0_H0 ;  /* 0x20000009ff047230 */ /* 0x000fc40000004100 */
[----:B------:R-:W-:Y:S01]  /*d560*/  FFMA.FTZ R5, R44, R0, R5 ;  /* 0x000000002c057223 */ /* 0x000fe20000010005 */
[----:B------:R-:W-:Y:S01]  /*d570*/  HADD2.F32 R40, -RZ, R30.H0_H0 ;  /* 0x2000001eff287230 */ /* 0x000fe20000004100 */
[-C--:B------:R-:W-:Y:S01]  /*d580*/  F2FP.F16.E4M3.UNPACK_B R28, R6.reuse ;  /* 0x00000006ff1c723e */ /* 0x080fe200020006ff */
[----:B------:R-:W-:Y:S01]  /*d590*/  HADD2.F32 R47, -RZ, R41.H1_H1 ;  /* 0x30000029ff2f7230 */ /* 0x000fe20000004100 */
[----:B------:R-:W-:Y:S01]  /*d5a0*/  F2FP.F16.E4M3.UNPACK_B R6, R6.H1 ;  /* 0x00000006ff06723e */ /* 0x000fe200030006ff */
[----:B------:R-:W-:Y:S02]  /*d5b0*/  HADD2.F32 R8, -RZ, R8.H1_H1 ;  /* 0x30000008ff087230 */ /* 0x000fe40000004100 */
[----:B------:R-:W-:Y:S01]  /*d5c0*/  FMUL.FTZ R43, R40, R4 ;  /* 0x00000004282b7220 */ /* 0x000fe20000410000 */
[----:B------:R-:W-:Y:S01]  /*d5d0*/  HADD2.F32 R45, -RZ, R12.H1_H1 ;  /* 0x3000000cff2d7230 */ /* 0x000fe20000004100 */
[----:B------:R-:W-:Y:S01]  /*d5e0*/  F2FP.F16.E4M3.UNPACK_B R32, R11 ;  /* 0x0000000bff20723e */ /* 0x000fe200020006ff */
[----:B------:R-:W-:-:S02]  /*d5f0*/  HADD2.F32 R44, -RZ, R42.H0_H0 ;  /* 0x2000002aff2c7230 */ /* 0x000fc40000004100 */
[-C--:B------:R-:W-:Y:S01]  /*d600*/  FMUL.FTZ R12, R47, R8.reuse ;  /* 0x000000082f0c7220 */ /* 0x080fe20000410000 */
[----:B------:R-:W-:Y:S02]  /*d610*/  HADD2.F32 R0, -RZ, R27.H0_H0 ;  /* 0x2000001bff007230 */ /* 0x000fe40000004100 */
[C---:B------:R-:W-:Y:S01]  /*d620*/  FMUL.FTZ R8, R45.reuse, R8 ;  /* 0x000000082d087220 */ /* 0x040fe20000410000 */
[----:B------:R-:W-:Y:S02]  /*d630*/  HADD2.F32 R25, -RZ, R25.H1_H1 ;  /* 0x30000019ff197230 */ /* 0x000fe40000004100 */
[C---:B------:R-:W-:Y:S01]  /*d640*/  FMUL.FTZ R41, R44.reuse, R4 ;  /* 0x000000042c297220 */ /* 0x040fe20000410000 */
[----:B------:R-:W-:Y:S02]  /*d650*/  HADD2.F32 R9, -RZ, R9.H1_H1 ;  /* 0x30000009ff097230 */ /* 0x000fe40000004100 */
[----:B------:R-:W-:Y:S01]  /*d660*/  FFMA.FTZ R43, R44, R0, R43 ;  /* 0x000000002c2b7223 */ /* 0x000fe2000001002b */
[----:B------:R-:W-:Y:S01]  /*d670*/  F2FP.F16.E4M3.UNPACK_B R44, R13 ;  /* 0x0000000dff2c723e */ /* 0x000fe200020006ff */
[-C--:B------:R-:W-:Y:S01]  /*d680*/  FFMA.FTZ R12, R45, R25.reuse, -R12 ;  /* 0x000000192d0c7223 */ /* 0x080fe2000001080c */
[----:B------:R-:W-:Y:S01]  /*d690*/  FFMA.FTZ R8, R47, R25, R8 ;  /* 0x000000192f087223 */ /* 0x000fe20000010008 */
[----:B------:R-:W-:Y:S01]  /*d6a0*/  HADD2.F32 R45, -RZ, R30.H1_H1 ;  /* 0x3000001eff2d7230 */ /* 0x000fe20000004100 */
[----:B------:R-:W-:Y:S01]  /*d6b0*/  F2FP.F16.E4M3.UNPACK_B R25, R20 ;  /* 0x00000014ff19723e */ /* 0x000fe200020006ff */
[----:B------:R-:W-:-:S02]  /*d6c0*/  HADD2.F32 R47, -RZ, R42.H1_H1 ;  /* 0x3000002aff2f7230 */ /* 0x000fc40000004100 */
[----:B------:R-:W-:Y:S01]  /*d6d0*/  FFMA.FTZ R41, R40, R0, -R41 ;  /* 0x0000000028297223 */ /* 0x000fe20000010829 */
[----:B------:R-:W-:Y:S02]  /*d6e0*/  HADD2.F32 R46, -RZ, R44.H0_H0 ;  /* 0x2000002cff2e7230 */ /* 0x000fe40000004100 */
[-C--:B------:R-:W-:Y:S01]  /*d6f0*/  FMUL.FTZ R40, R45, R9.reuse ;  /* 0x000000092d287220 */ /* 0x080fe20000410000 */
[----:B------:R-:W-:Y:S02]  /*d700*/  HADD2.F32 R4, -RZ, R33.H0_H0 ;  /* 0x20000021ff047230 */ /* 0x000fe40000004100 */
[----:B------:R-:W-:Y:S01]  /*d710*/  FMUL.FTZ R20, R47, R9 ;  /* 0x000000092f147220 */ /* 0x000fe20000410000 */
[----:B------:R-:W-:Y:S01]  /*d720*/  HADD2.F32 R27, -RZ, R27.H1_H1 ;  /* 0x3000001bff1b7230 */ /* 0x000fe20000004100 */
[----:B------:R-:W-:Y:S01]  /*d730*/  F2FP.F16.E4M3.UNPACK_B R11, R11.H1 ;  /* 0x0000000bff0b723e */ /* 0x000fe200030006ff */
[----:B------:R-:W-:Y:S02]  /*d740*/  HADD2.F32 R42, -RZ, R25.H0_H0 ;  /* 0x20000019ff2a7230 */ /* 0x000fe40000004100 */
[----:B------:R-:W-:Y:S01]  /*d750*/  FMUL.FTZ R9, R46, R4 ;  /* 0x000000042e097220 */ /* 0x000fe20000410000 */
[----:B------:R-:W-:-:S02]  /*d760*/  HADD2.F32 R0, -RZ, R26.H0_H0 ;  /* 0x2000001aff007230 */ /* 0x000fc40000004100 */
[----:B------:R-:W-:Y:S01]  /*d770*/  FFMA.FTZ R40, R47, R27, R40 ;  /* 0x0000001b2f287223 */ /* 0x000fe20000010028 */
[----:B------:R-:W-:Y:S01]  /*d780*/  F2FP.F16.E4M3.UNPACK_B R47, R14.H1 ;  /* 0x0000000eff2f723e */ /* 0x000fe200030006ff */
[C---:B------:R-:W-:Y:S01]  /*d790*/  FMUL.FTZ R13, R42.reuse, R4 ;  /* 0x000000042a0d7220 */ /* 0x040fe20000410000 */
[----:B------:R-:W-:Y:S02]  /*d7a0*/  HADD2.F32 R4, -RZ, R10.H0_H0 ;  /* 0x2000000aff047230 */ /* 0x000fe40000004100 */
[-C--:B------:R-:W-:Y:S01]  /*d7b0*/  FFMA.FTZ R9, R42, R0.reuse, -R9 ;  /* 0x000000002a097223 */ /* 0x080fe20000010809 */
[----:B------:R-:W-:Y:S01]  /*d7c0*/  F2FP.F16.E4M3.UNPACK_B R42, R21.H1 ;  /* 0x00000015ff2a723e */ /* 0x000fe200030006ff */
[----:B------:R-:W-:Y:S01]  /*d7d0*/  FFMA.FTZ R13, R46, R0, R13 ;  /* 0x000000002e0d7223 */ /* 0x000fe2000001000d */
[----:B------:R-:W-:Y:S02]  /*d7e0*/  HADD2.F32 R46, -RZ, R44.H1_H1 ;  /* 0x3000002cff2e7230 */ /* 0x000fe40000004100 */
[----:B------:R-:W-:Y:S01]  /*d7f0*/  FFMA.FTZ R30, R45, R27, -R20 ;  /* 0x0000001b2d1e7223 */ /* 0x000fe20000010814 */
[----:B------:R-:W-:Y:S01]  /*d800*/  HADD2.F32 R48, -RZ, R47.H0_H0 ;  /* 0x2000002fff307230 */ /* 0x000fe20000004100 */
[-C--:B------:R-:W-:Y:S01]  /*d810*/  F2FP.F16.E4M3.UNPACK_B R29, R7.reuse ;  /* 0x00000007ff1d723e */ /* 0x080fe200020006ff */
[----:B------:R-:W-:Y:S01]  /*d820*/  HADD2.F32 R44, -RZ, R42.H0_H0 ;  /* 0x2000002aff2c7230 */ /* 0x000fe20000004100 */
[----:B------:R-:W-:Y:S01]  /*d830*/  F2FP.F16.E4M3.UNPACK_B R7, R7.H1 ;  /* 0x00000007ff07723e */ /* 0x000fe200030006ff */
[----:B------:R-:W-:-:S02]  /*d840*/  HADD2.F32 R33, -RZ, R33.H1_H1 ;  /* 0x30000021ff217230 */ /* 0x000fc40000004100 */
[-C--:B------:R-:W-:Y:S01]  /*d850*/  FMUL.FTZ R27, R48, R4.reuse ;  /* 0x00000004301b7220 */ /* 0x080fe20000410000 */
[----:B------:R-:W-:Y:S02]  /*d860*/  HADD2.F32 R20, -RZ, R25.H1_H1 ;  /* 0x30000019ff147230 */ /* 0x000fe40000004100 */
[----:B------:R-:W-:Y:S01]  /*d870*/  FMUL.FTZ R45, R44, R4 ;  /* 0x000000042c2d7220 */ /* 0x000fe20000410000 */
[----:B------:R-:W-:Y:S02]  /*d880*/  HADD2.F32 R0, -RZ, R6.H0_H0 ;  /* 0x20000006ff007230 */ /* 0x000fe40000004100 */
[-C--:B------:R-:W-:Y:S01]  /*d890*/  FMUL.FTZ R25, R46, R33.reuse ;  /* 0x000000212e197220 */ /* 0x080fe20000410000 */
[----:B------:R-:W-:Y:S02]  /*d8a0*/  HADD2.F32 R26, -RZ, R26.H1_H1 ;  /* 0x3000001aff1a7230 */ /* 0x000fe40000004100 */
[----:B------:R-:W-:Y:S01]  /*d8b0*/  FMUL.FTZ R33, R20, R33 ;  /* 0x0000002114217220 */ /* 0x000fe20000410000 */
[----:B------:R-:W-:-:S02]  /*d8c0*/  HADD2.F32 R10, -RZ, R10.H1_H1 ;  /* 0x3000000aff0a7230 */ /* 0x000fc40000004100 */
[-C--:B------:R-:W-:Y:S01]  /*d8d0*/  FFMA.FTZ R27, R44, R0.reuse, -R27 ;  /* 0x000000002c1b7223 */ /* 0x080fe2000001081b */
[----:B------:R-:W-:Y:S01]  /*d8e0*/  FFMA.FTZ R45, R48, R0, R45 ;  /* 0x00000000302d7223 */ /* 0x000fe2000001002d */
[----:B------:R-:W-:Y:S02]  /*d8f0*/  HADD2.F32 R0, -RZ, R47.H1_H1 ;  /* 0x3000002fff007230 */ /* 0x000fe40000004100 */
[-C--:B------:R-:W-:Y:S01]  /*d900*/  FFMA.FTZ R20, R20, R26.reuse, -R25 ;  /* 0x0000001a14147223 */ /* 0x080fe20000010819 */
[----:B------:R-:W-:Y:S02]  /*d910*/  HADD2.F32 R42, -RZ, R42.H1_H1 ;  /* 0x3000002aff2a7230 */ /* 0x000fe40000004100 */
[----:B------:R-:W-:Y:S01]  /*d920*/  FFMA.FTZ R26, R46, R26, R33 ;  /* 0x0000001a2e1a7223 */ /* 0x000fe20000010021 */
[----:B------:R-:W-:Y:S01]  /*d930*/  HADD2.F32 R6, -RZ, R6.H1_H1 ;  /* 0x30000006ff067230 */ /* 0x000fe20000004100 */
[----:B------:R-:W-:Y:S01]  /*d940*/  F2FP.F16.E4M3.UNPACK_B R33, R21 ;  /* 0x00000015ff21723e */ /* 0x000fe200020006ff */
[----:B------:R-:W-:Y:S01]  /*d950*/  FMUL.FTZ R21, R0, R10 ;  /* 0x0000000a00157220 */ /* 0x000fe20000410000 */
[----:B------:R-:W-:Y:S01]  /*d960*/  F2FP.F16.E4M3.UNPACK_B R44, R14 ;  /* 0x0000000eff2c723e */ /* 0x000fe200020006ff */
[----:B------:R-:W-:Y:S01]  /*d970*/  FMUL.FTZ R25, R42, R10 ;  /* 0x0000000a2a197220 */ /* 0x000fe20000410000 */
[----:B------:R-:W-:-:S02]  /*d980*/  HADD2.F32 R4, -RZ, R34.H0_H0 ;  /* 0x20000022ff047230 */ /* 0x000fc40000004100 */
[-C--:B------:R-:W-:Y:S01]  /*d990*/  FFMA.FTZ R14, R42, R6.reuse, -R21 ;  /* 0x000000062a0e7223 */ /* 0x080fe20000010815 */
[----:B------:R-:W-:Y:S02]  /*d9a0*/  HADD2.F32 R34, -RZ, R34.H1_H1 ;  /* 0x30000022ff227230 */ /* 0x000fe40000004100 */
[----:B------:R-:W-:Y:S01]  /*d9b0*/  FFMA.FTZ R42, R0, R6, R25 ;  /* 0x00000006002a7223 */ /* 0x000fe20000010019 */
[----:B------:R-:W-:Y:S01]  /*d9c0*/  HADD2.F32 R10, -RZ, R44.H0_H0 ;  /* 0x2000002cff0a7230 */ /* 0x000fe20000004100 */
[----:B------:R-:W-:Y:S01]  /*d9d0*/  F2FP.F16.E4M3.UNPACK_B R46, R15.H1 ;  /* 0x0000000fff2e723e */ /* 0x000fe200030006ff */
[----:B------:R-:W-:Y:S01]  /*d9e0*/  HADD2.F32 R6, -RZ, R33.H0_H0 ;  /* 0x20000021ff067230 */ /* 0x000fe20000004100 */
[----:B------:R-:W-:Y:S01]  /*d9f0*/  F2FP.SATFINITE.E4M3.F32.PACK_AB_MERGE_C R38, R39, R38, RZ ;  /* 0x000000262726723e */ /* 0x000fe200048070ff */
        /* <DEDUP_REMOVED lines=8> */
[----:B------:R-:W-:Y:S01]  /*da80*/  FMUL.FTZ R21, R44, R34 ;  /* 0x000000222c157220 */ /* 0x000fe20000410000 */
[----:B------:R-:W-:Y:S01]  /*da90*/  F2FP.F16.E4M3.UNPACK_B R0, R24.H1 ;  /* 0x00000018ff00723e */ /* 0x000fe200030006ff */
[----:B------:R-:W-:Y:S01]  /*daa0*/  FMUL.FTZ R25, R4, R34 ;  /* 0x0000002204197220 */ /* 0x000fe20000410000 */
[----:B------:R-:W-:-:S02]  /*dab0*/  HADD2.F32 R48, -RZ, R46.H0_H0 ;  /* 0x2000002eff307230 */ /* 0x000fc40000004100 */
[-C--:B------:R-:W-:Y:S01]  /*dac0*/  FFMA.FTZ R21, R4, R28.reuse, -R21 ;  /* 0x0000001c04157223 */ /* 0x080fe20000010815 */
[----:B------:R-:W-:Y:S02]  /*dad0*/  HADD2.F32 R4, -RZ, R11.H0_H0 ;  /* 0x2000000bff047230 */ /* 0x000fe40000004100 */
[----:B------:R-:W-:Y:S01]  /*dae0*/  FFMA.FTZ R25, R44, R28, R25 ;  /* 0x0000001c2c197223 */ /* 0x000fe20000010019 */
[--C-:B------:R-:W-:Y:S01]  /*daf0*/  HADD2.F32 R28, -RZ, R0.reuse.H0_H0 ;  /* 0x20000000ff1c7230 */ /* 0x100fe20000004100 */
[----:B------:R-:W-:Y:S01]  /*db00*/  F2FP.F16.E4M3.UNPACK_B R34, R24 ;  /* 0x00000018ff22723e */ /* 0x000fe200020006ff */
[----:B------:R-:W-:Y:S02]  /*db10*/  HADD2.F32 R49, -RZ, R0.H1_H1 ;  /* 0x30000000ff317230 */ /* 0x000fe40000004100 */
[-C--:B------:R-:W-:Y:S01]  /*db20*/  FMUL.FTZ R33, R48, R4.reuse ;  /* 0x0000000430217220 */ /* 0x080fe20000410000 */
[----:B------:R-:W-:Y:S02]  /*db30*/  HADD2.F32 R0, -RZ, R7.H0_H0 ;  /* 0x20000007ff007230 */ /* 0x000fe40000004100 */
[----:B------:R-:W-:Y:S01]  /*db40*/  FMUL.FTZ R47, R28, R4 ;  /* 0x000000041c2f7220 */ /* 0x000fe20000410000 */
[----:B------:R-:W-:Y:S01]  /*db50*/  HADD2.F32 R51, -RZ, R46.H1_H1 ;  /* 0x3000002eff337230 */ /* 0x000fe20000004100 */
[----:B------:R-:W-:Y:S01]  /*db60*/  F2FP.SATFINITE.E4M3.F32.PACK_AB_MERGE_C R30, R30, R41, RZ ;  /* 0x000000291e1e723e */ /* 0x000fe200048070ff */
[----:B------:R-:W-:-:S02]  /*db70*/  HADD2.F32 R11, -RZ, R11.H1_H1 ;  /* 0x3000000bff0b7230 */ /* 0x000fc40000004100 */
[-C--:B------:R-:W-:Y:S01]  /*db80*/  FFMA.FTZ R33, R28, R0.reuse, -R33 ;  /* 0x000000001c217223 */ /* 0x080fe20000010821 */
[----:B------:R-:W-:Y:S02]  /*db90*/  HADD2.F32 R7, -RZ, R7.H1_H1 ;  /* 0x30000007ff077230 */ /* 0x000fe40000004100 */
[----:B------:R-:W-:Y:S01]  /*dba0*/  FFMA.FTZ R47, R48, R0, R47 ;  /* 0x00000000302f7223 */ /* 0x000fe2000001002f */
[----:B------:R-:W-:Y:S01]  /*dbb0*/  F2FP.F16.E4M3.UNPACK_B R0, R15 ;  /* 0x0000000fff00723e */ /* 0x000fe200020006ff */
[-C--:B------:R-:W-:Y:S01]  /*dbc0*/  FMUL.FTZ R4, R51, R11.reuse ;  /* 0x0000000b33047220 */ /* 0x080fe20000410000 */
[--C-:B------:R-:W-:Y:S02]  /*dbd0*/  HADD2.F32 R44, -RZ, R34.reuse.H0_H0 ;  /* 0x20000022ff2c7230 */ /* 0x100fe40000004100 */
[C---:B------:R-:W-:Y:S01]  /*dbe0*/  FMUL.FTZ R28, R49.reuse, R11 ;  /* 0x0000000b311c7220 */ /* 0x040fe20000410000 */
[----:B------:R-:W-:Y:S02]  /*dbf0*/  HADD2.F32 R15, -RZ, R34.H1_H1 ;  /* 0x30000022ff0f7230 */ /* 0x000fe40000004100 */
[----:B------:R-:W-:Y:S01]  /*dc00*/  FFMA.FTZ R24, R49, R7, -R4 ;  /* 0x0000000731187223 */ /* 0x000fe20000010804 */
[----:B------:R-:W-:-:S02]  /*dc10*/  HADD2.F32 R34, -RZ, R0.H0_H0 ;  /* 0x20000000ff227230 */ /* 0x000fc40000004100 */
[----:B------:R-:W-:Y:S01]  /*dc20*/  FFMA.FTZ R28, R51, R7, R28 ;  /* 0x00000007331c7223 */ /* 0x000fe2000001001c */
[----:B------:R-:W-:Y:S01]  /*dc30*/  HADD2.F32 R4, -RZ, R32.H0_H0 ;  /* 0x20000020ff047230 */ /* 0x000fe20000004100 */
[----:B------:R-:W-:Y:S01]  /*dc40*/  F2FP.SATFINITE.E4M3.F32.PACK_AB_MERGE_C R14, R14, R27, RZ ;  /* 0x0000001b0e0e723e */ /* 0x000fe200048070ff */
[----:B------:R-:W-:Y:S01]  /*dc50*/  HADD2.F32 R49, -RZ, R0.H1_H1 ;  /* 0x30000000ff317230 */ /* 0x000fe20000004100 */
[----:B------:R-:W-:Y:S01]  /*dc60*/  F2FP.SATFINITE.E4M3.F32.PACK_AB_MERGE_C R24, R24, R33, RZ ;  /* 0x000000211818723e */ /* 0x000fe200048070ff */
[----:B------:R-:W-:Y:S02]  /*dc70*/  HADD2.F32 R32, -RZ, R32.H1_H1 ;  /* 0x30000020ff207230 */ /* 0x000fe40000004100 */
[-C--:B------:R-:W-:Y:S01]  /*dc80*/  FMUL.FTZ R7, R34, R4.reuse ;  /* 0x0000000422077220 */ /* 0x080fe20000410000 */
[--C-:B------:R-:W-:Y:S02]  /*dc90*/  HADD2.F32 R0, -RZ, R29.reuse.H0_H0 ;  /* 0x2000001dff007230 */ /* 0x100fe40000004100 */
[----:B------:R-:W-:Y:S01]  /*dca0*/  FMUL.FTZ R11, R44, R4 ;  /* 0x000000042c0b7220 */ /* 0x000fe20000410000 */
[----:B------:R-:W-:-:S02]  /*dcb0*/  HADD2.F32 R29, -RZ, R29.H1_H1 ;  /* 0x3000001dff1d7230 */ /* 0x000fc40000004100 */
        /* <DEDUP_REMOVED lines=20> */
.L_x_7504:
[----:B------:R-:W-:Y:S05]  /*de00*/  BSYNC B0 ;  /* 0x0000000000007941 */ /* 0x000fea0003800000 */
.L_x_7493:
[----:B------:R-:W-:Y:S01]  /*de10*/  @!PT LDS RZ, [RZ] ;  /* 0x00000000fffff984 */ /* 0x000fe20000000800 */
[----:B------:R-:W-:Y:S01]  /*de20*/  @!PT LDS RZ, [RZ] ;  /* 0x00000000fffff984 */ /* 0x000fe20000000800 */
[----:B------:R-:W-:Y:S01]  /*de30*/  @!PT LDS RZ, [RZ] ;  /* 0x00000000fffff984 */ /* 0x000fe20000000800 */
[----:B------:R-:W-:Y:S01]  /*de40*/  @!PT LDS RZ, [RZ] ;  /* 0x00000000fffff984 */ /* 0x000fe20000000800 */
[----:B------:R4:W-:Y:S06]  /*de50*/  MEMBAR.ALL.CTA ;  /* 0x0000000000007992 */ /* 0x0009ec0000008000 */
[----:B----4-:R-:W4:Y:S01]  /*de60*/  FENCE.VIEW.ASYNC.S ;  /* 0x00000000000073c6 */ /* 0x010f220000000000 */
[----:B------:R-:W-:Y:S05]  /*de70*/  WARPSYNC.ALL ;  /* 0x0000000000007948 */ /* 0x000fea0003800000 */
[----:B----4-:R-:W-:Y:S06]  /*de80*/  BAR.SYNC.DEFER_BLOCKING 0xd, 0x100 ;  /* 0x0344000000007b1d */ /* 0x010fec0000010000 */
.L_x_7490:
[----:B------:R-:W-:-:S13]  /*de90*/  ISETP.NE.AND P0, PT, R198, 0x3, PT ;  /* 0x00000003c600780c */ /* 0x000fda0003f05270 */
[----:B------:R-:W-:Y:S05]  /*dea0*/  @!P0 BRA `(.L_x_7514) ;  /* 0x0000000000048947 */ /* 0x000fea0003800000 */
[----:B------:R-:W-:Y:S01]  /*deb0*/  BPT.TRAP 0x1 ;  /* 0x000000040000795c */ /* 0x000fe20000300000 */
.L_x_7514:
[----:B-12---:R-:W-:Y:S02]  /*dec0*/  LEA R3, R197, R18, 0x3 ;  /* 0x00000012c5037211 */ /* 0x006fe400078e18ff */
[----:B---3--:R-:W-:-:S04]  /*ded0*/  SHF.L.U32 R4, R199, 0x1f, RZ ;  /* 0x0000001fc7047819 */ /* 0x008fc800000006ff */
[----:B------:R1:W2:Y:S01]  /*dee0*/  SYNCS.PHASECHK.TRANS64.TRYWAIT P1, [R3+URZ+0x22830], R4 ;  /* 0x02283004030075a7 */ /* 0x0002a2000802017f */
[----:B------:R-:W-:Y:S05]  /*def0*/  @!P0 BRA `(.L_x_7515) ;  /* 0x0000000000048947 */ /* 0x000fea0003800000 */
[----:B------:R-:W-:Y:S01]  /*df00*/  BPT.TRAP 0x1 ;  /* 0x000000040000795c */ /* 0x000fe20000300000 */
.L_x_7515:
[----:B------:R-:W-:-:S05]  /*df10*/  VIADD R0, R18, 0x18400 ;  /* 0x0001840012007836 */ /* 0x000fca0000000000 */
[----:B------:R-:W-:-:S04]  /*df20*/  SHF.R.U32.HI R0, RZ, 0x4, R0 ;  /* 0x00000004ff007819 */ /* 0x000fc80000011600 */
[----:B------:R-:W-:-:S04]  /*df30*/  LOP3.LUT R0, R0, 0x3fff, RZ, 0xc0, !PT ;  /* 0x00003fff00007812 */ /* 0x000fc800078ec0ff */
[----:B------:R-:W-:-:S05]  /*df40*/  LOP3.LUT R0, R0, 0x10000, RZ, 0xfc, !PT ;  /* 0x0001000000007812 */ /* 0x000fca00078efcff */
[----:B------:R-:W-:Y:S01]  /*df50*/  IMAD R12, R197, 0x500, R0 ;  /* 0x00000500c50c7824 */ /* 0x000fe200078e0200 */
[----:B--2---:R-:W-:Y:S06]  /*df60*/  @P1 BRA `(.L_x_7516) ;  /* 0x0000000000081947 */ /* 0x004fec0003800000 */
[----:B------:R-:W2:Y:S02]  /*df70*/  SYNCS.PHASECHK.TRANS64.TRYWAIT P1, [R3+URZ+0x22830], R4 ;  /* 0x02283004030075a7 */ /* 0x000ea4000802017f */
[----:B--2---:R-:W-:Y:S05]  /*df80*/  @!P1 BRA `(.L_x_7517) ;  /* 0x0000013000e09947 */ /* 0x004fea0003800000 */
.L_x_7516:
[----:B-12---:R-:W-:Y:S01]  /*df90*/  MOV R4, R12 ;  /* 0x0000000c00047202 */ /* 0x006fe20000000f00 */
[----:B------:R-:W-:Y:S05]  /*dfa0*/  WARPSYNC.ALL ;  /* 0x0000000000007948 */ /* 0x000fea0003800000 */
[----:B------:R-:W-:Y:S01]  /*dfb0*/  IMAD.MOV.U32 R5, RZ, RZ, 0x40000040 ;  /* 0x40000040ff057424 */ /* 0x000fe200078e00ff */
[----:B------:R-:W-:Y:S01]  /*dfc0*/  R2UR UR6, R4 ;  /* 0x00000000040672ca */ /* 0x000fe200000e0000 */
[----:B------:R-:W-:Y:S01]  /*dfd0*/  WARPGROUP.ARRIVE ;  /* 0x00000000000079c5 */ /* 0x000fe20000000000 */
[----:B------:R-:W-:Y:S01]  /*dfe0*/  LOP3.LUT R4, R31, 0x10000, RZ, 0xfc, !PT ;  /* 0x000100001f047812 */ /* 0x000fe200078efcff */
[----:B------:R-:W-:Y:S01]  /*dff0*/  VIADD R6, R12, 0x100 ;  /* 0x000001000c067836 */ /* 0x000fe20000000000 */
[C---:B------:R-:W-:Y:S01]  /*e000*/  R2UR UR7, R5.reuse ;  /* 0x00000000050772ca */ /* 0x040fe200000e0000 */
[----:B------:R-:W-:Y:S01]  /*e010*/  IMAD.MOV.U32 R7, RZ, RZ, 0x40000040 ;  /* 0x40000040ff077424 */ /* 0x000fe200078e00ff */
[----:B------:R-:W-:Y:S01]  /*e020*/  R2UR UR4, R4 ;  /* 0x00000000040472ca */ /* 0x000fe200000e0000 */
[----:B------:R-:W-:Y:S01]  /*e030*/  VIADD R8, R12, 0x200 ;  /* 0x000002000c087836 */ /* 0x000fe20000000000 */
[----:B------:R-:W-:Y:S01]  /*e040*/  R2UR UR5, R5 ;  /* 0x00000000050572ca */ /* 0x000fe200000e0000 */
        /* <DEDUP_REMOVED lines=12> */
[----:B------:R-:W-:Y:S01]  /*e110*/  QGMMA.64x32x32.F32.E4M3.E4M3 R104, gdesc[UR4], RZ, !UPT, gsb0 ;  /* 0x00600000046879f3 */ /* 0x000fe2000c0008ff */
        /* <DEDUP_REMOVED lines=9> */
[----:B------:R-:W-:Y:S01]  /*e1b0*/  IMAD.MOV.U32 R13, RZ, RZ, 0x40000040 ;  /* 0x40000040ff0d7424 */ /* 0x000fe200078e00ff */
[----:B------:R-:W-:Y:S01]  /*e1c0*/  R2UR UR17, R5 ;  /* 0x00000000051172ca */ /* 0x000fe200000e0000 */
[----:B------:R-:W-:Y:S01]  /*e1d0*/  IMAD.MOV.U32 R87, RZ, RZ, RZ ;  /* 0x000000ffff577224 */ /* 0x000fe200078e00ff */
[----:B------:R-:W-:-:S02]  /*e1e0*/  IADD3 R10, R12, 0x400, RZ ;  /* 0x000004000c0a7810 */ /* 0x000fc40007ffe0ff */
[----:B------:R-:W-:Y:S01]  /*e1f0*/  R2UR UR23, R11 ;  /* 0x000000000b1772ca */ /* 0x000fe200000e0000 */
[----:B------:R-:W-:Y:S01]  /*e200*/  IMAD.MOV.U32 R11, RZ, RZ, 0x40000040 ;  /* 0x40000040ff0b7424 */ /* 0x000fe200078e00ff */
[----:B------:R-:W-:Y:S01]  /*e210*/  R2UR UR22, R10 ;  /* 0x000000000a1672ca */ /* 0x000fe200000e0000 */
[C---:B------:R-:W-:Y:S01]  /*e220*/  VIADD R10, R4.reuse, 0x2 ;  /* 0x00000002040a7836 */ /* 0x040fe20000000000 */
[----:B------:R-:W-:Y:S02]  /*e230*/  R2UR UR20, R4 ;  /* 0x00000000041472ca */ /* 0x000fe400000e0000 */
[----:B------:R-:W-:Y:S02]  /*e240*/  R2UR UR21, R5 ;  /* 0x00000000051572ca */ /* 0x000fe400000e0000 */
[----:B------:R-:W-:Y:S01]  /*e250*/  R2UR UR6, R6 ;  /* 0x00000000060672ca */ /* 0x000fe200000e0000 */
[----:B------:R-:W-:Y:S01]  /*e260*/  VIADD R6, R12, 0x202 ;  /* 0x000002020c067836 */ /* 0x000fe20000000000 */
[----:B------:R-:W-:Y:S01]  /*e270*/  R2UR UR7, R7 ;  /* 0x00000000070772ca */ /* 0x000fe200000e0000 */
[----:B------:R-:W-:Y:S01]  /*e280*/  IMAD.MOV.U32 R7, RZ, RZ, 0x40000040 ;  /* 0x40000040ff077424 */ /* 0x000fe200078e00ff */
[----:B------:R-:W-:-:S02]  /*e290*/  R2UR UR4, R10 ;  /* 0x000000000a0472ca */ /* 0x000fc400000e0000 */
[----:B------:R-:W-:Y:S02]  /*e2a0*/  R2UR UR5, R11 ;  /* 0x000000000b0572ca */ /* 0x000fe400000e0000 */
[----:B------:R-:W-:Y:S01]  /*e2b0*/  IADD3 R8, R12, 0x102, RZ ;  /* 0x000001020c087810 */ /* 0x000fe20007ffe0ff */
[----:B------:R-:W-:Y:S02]  /*e2c0*/  WARPGROUP.DEPBAR.LE gsb0, 0x0 ;  /* 0x00008000000079c5 */ /* 0x000fe40000010000 */
[----:B------:R-:W-:-:S06]  /*e2d0*/  WARPGROUP.ARRIVE ;  /* 0x00000000000079c5 */ /* 0x000fcc0000000000 */
[----:B------:R-:W-:Y:S01]  /*e2e0*/  QGMMA.64x32x32.F32.E4M3.E4M3 R88, gdesc[UR8], RZ, !UPT, gsb0 ;  /* 0x00600000085879f3 */ /* 0x000fe2000c0008ff */
[----:B------:R-:W-:Y:S02]  /*e2f0*/  R2UR UR10, R8 ;  /* 0x00000000080a72ca */ /* 0x000fe400000e0000 */
[----:B------:R-:W-:Y:S02]  /*e300*/  R2UR UR11, R9 ;  /* 0x00000000090b72ca */ /* 0x000fe400000e0000 */
[----:B------:R-:W-:Y:S02]  /*e310*/  R2UR UR8, R10 ;  /* 0x000000000a0872ca */ /* 0x000fe400000e0000 */
[----:B------:R-:W-:Y:S02]  /*e320*/  R2UR UR9, R11 ;  /* 0x000000000b0972ca */ /* 0x000fe400000e0000 */
[----:B------:R-:W-:Y:S02]  /*e330*/  IADD3 R8, R12, 0x302, RZ ;  /* 0x000003020c087810 */ /* 0x000fe40007ffe0ff */
[----:B------:R-:W-:Y:S01]  /*e340*/  MOV R9, 0x40000040 ;  /* 0x4000004000097802 */ /* 0x000fe20000000f00 */
[----:B------:R-:W-:-:S02]  /*e350*/  WARPGROUP.DEPBAR.LE gsb0, 0x0 ;  /* 0x00008000000079c5 */ /* 0x000fc40000010000 */
[----:B------:R-:W-:-:S06]  /*e360*/  WARPGROUP.ARRIVE ;  /* 0x00000000000079c5 */ /* 0x000fcc0000000000 */
[----:B------:R-:W-:Y:S01]  /*e370*/  QGMMA.64x32x32.F32.E4M3.E4M3 R56, gdesc[UR12], RZ, !UPT, gsb0 ;  /* 0x006000000c3879f3 */ /* 0x000fe2000c0008ff */
[----:B------:R-:W-:Y:S01]  /*e380*/  R2UR UR14, R6 ;  /* 0x00000000060e72ca */ /* 0x000fe200000e0000 */
[----:B------:R-:W-:Y:S01]  /*e390*/  VIADD R6, R12, 0x4 ;  /* 0x000000040c067836 */ /* 0x000fe20000000000 */
[----:B------:R-:W-:Y:S01]  /*e3a0*/  R2UR UR15, R7 ;  /* 0x00000000070f72ca */ /* 0x000fe200000e0000 */
[----:B------:R-:W-:Y:S01]  /*e3b0*/  IMAD.MOV.U32 R7, RZ, RZ, 0x40000040 ;  /* 0x40000040ff077424 */ /* 0x000fe200078e00ff */
[----:B------:R-:W-:Y:S02]  /*e3c0*/  R2UR UR12, R10 ;  /* 0x000000000a0c72ca */ /* 0x000fe400000e0000 */
[----:B------:R-:W-:Y:S01]  /*e3d0*/  R2UR UR13, R11 ;  /* 0x000000000b0d72ca */ /* 0x000fe200000e0000 */
[----:B------:R-:W-:Y:S02]  /*e3e0*/  WARPGROUP.DEPBAR.LE gsb0, 0x0 ;  /* 0x00008000000079c5 */ /* 0x000fe40000010000 */
[----:B0-----:R-:W-:-:S06]  /*e3f0*/  WARPGROUP.ARRIVE ;  /* 0x00000000000079c5 */ /* 0x001fcc0000000000 */
[----:B------:R-:W-:Y:S01]  /*e400*/  QGMMA.64x32x32.F32.E4M3.E4M3 R40, gdesc[UR16], RZ, !UPT, gsb0 ;  /* 0x00600000102879f3 */ /* 0x000fe2000c0008ff */
[----:B------:R-:W-:Y:S02]  /*e410*/  R2UR UR18, R8 ;  /* 0x00000000081272ca */ /* 0x000fe400000e0000 */
[----:B------:R-:W-:Y:S01]  /*e420*/  R2UR UR19, R9 ;  /* 0x00000000091372ca */ /* 0x000fe200000e0000 */
[----:B------:R-:W-:Y:S01]  /*e430*/  IMAD.MOV.U32 R9, RZ, RZ, 0x40000040 ;  /* 0x40000040ff097424 */ /* 0x000fe200078e00ff */
[----:B------:R-:W-:Y:S02]  /*e440*/  R2UR UR16, R10 ;  /* 0x000000000a1072ca */ /* 0x000fe400000e0000 */
[----:B------:R-:W-:Y:S02]  /*e450*/  R2UR UR17, R11 ;  /* 0x000000000b1172ca */ /* 0x000fe400000e0000 */
[----:B------:R-:W-:Y:S01]  /*e460*/  IADD3 R8, R12, 0x104, RZ ;  /* 0x000001040c087810 */ /* 0x000fe20007ffe0ff */
[----:B------:R-:W-:-:S02]  /*e470*/  WARPGROUP.DEPBAR.LE gsb0, 0x0 ;  /* 0x00008000000079c5 */ /* 0x000fc40000010000 */
[----:B-----5:R-:W-:-:S06]  /*e480*/  WARPGROUP.ARRIVE ;  /* 0x00000000000079c5 */ /* 0x020fcc0000000000 */
        /* <DEDUP_REMOVED lines=9> */
[----:B------:R-:W-:Y:S01]  /*e520*/  QGMMA.64x32x32.F32.E4M3.E4M3 R104, gdesc[UR4], R104, gsb0 ;  /* 0x00600000046879f3 */ /* 0x000fe20008000868 */
[----:B------:R-:W-:Y:S01]  /*e530*/  R2UR UR6, R6 ;  /* 0x00000000060672ca */ /* 0x000fe200000e0000 */
[----:B------:R-:W-:Y:S01]  /*e540*/  VIADD R6, R12, 0x204 ;  /* 0x000002040c067836 */ /* 0x000fe20000000000 */
[----:B------:R-:W-:Y:S01]  /*e550*/  R2UR UR7, R7 ;  /* 0x00000000070772ca */ /* 0x000fe200000e0000 */
[----:B------:R-:W-:Y:S01]  /*e560*/  IMAD.MOV.U32 R7, RZ, RZ, 0x40000040 ;  /* 0x40000040ff077424 */ /* 0x000fe200078e00ff */
[----:B------:R-:W-:Y:S02]  /*e570*/  WARPGROUP.DEPBAR.LE gsb0, 0x0 ;  /* 0x00008000000079c5 */ /* 0x000fe40000010000 */
[----:B------:R-:W-:-:S06]  /*e580*/  WARPGROUP.ARRIVE ;  /* 0x00000000000079c5 */ /* 0x000fcc0000000000 */
[----:B------:R-:W-:Y:S01]  /*e590*/  QGMMA.64x32x32.F32.E4M3.E4M3 R88, gdesc[UR8], R88, gsb0 ;  /* 0x00600000085879f3 */ /* 0x000fe20008000858 */
[----:B------:R-:W-:Y:S01]  /*e5a0*/  R2UR UR10, R8 ;  /* 0x00000000080a72ca */ /* 0x000fe200000e0000 */
[----:B------:R-:W-:Y:S01]  /*e5b0*/  VIADD R8, R4, 0x4 ;  /* 0x0000000404087836 */ /* 0x000fe20000000000 */
[----:B------:R-:W-:Y:S01]  /*e5c0*/  R2UR UR11, R9 ;  /* 0x00000000090b72ca */ /* 0x000fe200000e0000 */
[----:B------:R-:W-:-:S03]  /*e5d0*/  IMAD.MOV.U32 R9, RZ, RZ, 0x40000040 ;  /* 0x40000040ff097424 */ /* 0x000fc600078e00ff */
[C---:B------:R-:W-:Y:S02]  /*e5e0*/  R2UR UR4, R8.reuse ;  /* 0x00000000080472ca */ /* 0x040fe400000e0000 */
[C---:B------:R-:W-:Y:S02]  /*e5f0*/  R2UR UR5, R9.reuse ;  /* 0x00000000090572ca */ /* 0x040fe400000e0000 */
[----:B------:R-:W-:Y:S02]  /*e600*/  R2UR UR8, R8 ;  /* 0x00000000080872ca */ /* 0x000fe400000e0000 */
[----:B------:R-:W-:Y:S01]  /*e610*/  R2UR UR9, R9 ;  /* 0x00000000090972ca */ /* 0x000fe200000e0000 */
[----:B------:R-:W-:Y:S02]  /*e620*/  WARPGROUP.DEPBAR.LE gsb0, 0x0 ;  /* 0x00008000000079c5 */ /* 0x000fe40000010000 */
[----:B------:R-:W-:-:S06]  /*e630*/  WARPGROUP.ARRIVE ;  /* 0x00000000000079c5 */ /* 0x000fcc0000000000 */
[----:B------:R-:W-:Y:S01]  /*e640*/  QGMMA.64x32x32.F32.E4M3.E4M3 R56, gdesc[UR12], R56, gsb0 ;  /* 0x006000000c3879f3 */ /* 0x000fe20008000838 */
[----:B------:R-:W-:Y:S01]  /*e650*/  R2UR UR14, R6 ;  /* 0x00000000060e72ca */ /* 0x000fe200000e0000 */
[----:B------:R-:W-:Y:S01]  /*e660*/  VIADD R6, R12, 0x6 ;  /* 0x000000060c067836 */ /* 0x000fe20000000000 */
[----:B------:R-:W-:Y:S01]  /*e670*/  R2UR UR15, R7 ;  /* 0x00000000070f72ca */ /* 0x000fe200000e0000 */
[----:B------:R-:W-:Y:S01]  /*e680*/  IMAD.MOV.U32 R7, RZ, RZ, 0x40000040 ;  /* 0x40000040ff077424 */ /* 0x000fe200078e00ff */
[----:B------:R-:W-:Y:S02]  /*e690*/  R2UR UR12, R8 ;  /* 0x00000000080c72ca */ /* 0x000fe400000e0000 */
[----:B------:R-:W-:Y:S01]  /*e6a0*/  R2UR UR13, R9 ;  /* 0x00000000090d72ca */ /* 0x000fe200000e0000 */
[----:B------:R-:W-:Y:S02]  /*e6b0*/  WARPGROUP.DEPBAR.LE gsb0, 0x0 ;  /* 0x00008000000079c5 */ /* 0x000fe40000010000 */
[----:B------:R-:W-:-:S06]  /*e6c0*/  WARPGROUP.ARRIVE ;  /* 0x00000000000079c5 */ /* 0x000fcc0000000000 */
[----:B------:R-:W-:Y:S01]  /*e6d0*/  QGMMA.64x32x32.F32.E4M3.E4M3 R40, gdesc[UR16], R40, gsb0 ;  /* 0x00600000102879f3 */ /* 0x000fe20008000828 */
[----:B------:R-:W-:Y:S02]  /*e6e0*/  R2UR UR18, R14 ;  /* 0x000000000e1272ca */ /* 0x000fe400000e0000 */
[----:B------:R-:W-:Y:S01]  /*e6f0*/  R2UR UR19, R15 ;  /* 0x000000000f1372ca */ /* 0x000fe200000e0000 */
[----:B------:R-:W-:Y:S01]  /*e700*/  IMAD.MOV.U32 R15, RZ, RZ, 0x40000040 ;  /* 0x40000040ff0f7424 */ /* 0x000fe200078e00ff */
[----:B------:R-:W-:Y:S02]  /*e710*/  R2UR UR16, R8 ;  /* 0x00000000081072ca */ /* 0x000fe400000e0000 */
[----:B------:R-:W-:Y:S02]  /*e720*/  R2UR UR17, R9 ;  /* 0x00000000091172ca */ /* 0x000fe400000e0000 */
[----:B------:R-:W-:Y:S01]  /*e730*/  IADD3 R14, R12, 0x106, RZ ;  /* 0x000001060c0e7810 */ /* 0x000fe20007ffe0ff */
[----:B------:R-:W-:-:S02]  /*e740*/  WARPGROUP.DEPBAR.LE gsb0, 0x0 ;  /* 0x00008000000079c5 */ /* 0x000fc40000010000 */
[----:B------:R-:W-:-:S06]  /*e750*/  WARPGROUP.ARRIVE ;  /* 0x00000000000079c5 */ /* 0x000fcc0000000000 */
[----:B------:R-:W-:Y:S01]  /*e760*/  QGMMA.64x32x32.F32.E4M3.E4M3 R24, gdesc[UR20], R24, gsb0 ;  /* 0x00600000141879f3 */ /* 0x000fe20008000818 */
[----:B------:R-:W-:Y:S02]  /*e770*/  R2UR UR22, R20 ;  /* 0x00000000141672ca */ /* 0x000fe400000e0000 */
[----:B------:R-:W-:Y:S02]  /*e780*/  R2UR UR23, R21 ;  /* 0x00000000151772ca */ /* 0x000fe400000e0000 */
        /* <DEDUP_REMOVED lines=12> */
[----:B------:R-:W-:Y:S02]  /*e850*/  R2UR UR10, R14 ;  /* 0x000000000e0a72ca */ /* 0x000fe400000e0000 */
[----:B------:R-:W-:Y:S02]  /*e860*/  R2UR UR11, R15 ;  /* 0x000000000f0b72ca */ /* 0x000fe400000e0000 */
[C---:B------:R-:W-:Y:S01]  /*e870*/  IADD3 R14, R12.reuse, 0x306, RZ ;  /* 0x000003060c0e7810 */ /* 0x040fe20007ffe0ff */
[----:B------:R-:W-:Y:S01]  /*e880*/  VIADD R12, R12, 0x406 ;  /* 0x000004060c0c7836 */ /* 0x000fe20000000000 */
[----:B------:R-:W-:Y:S01]  /*e890*/  MOV R15, 0x40000040 ;  /* 0x40000040000f7802 */ /* 0x000fe20000000f00 */
        /* <DEDUP_REMOVED lines=9> */
[C---:B------:R-:W-:Y:S02]  /*e930*/  R2UR UR8, R6.reuse ;  /* 0x00000000060872ca */ /* 0x040fe400000e0000 */
[C---:B------:R-:W-:Y:S02]  /*e940*/  R2UR UR9, R7.reuse ;  /* 0x00000000070972ca */ /* 0x040fe400000e0000 */
[----:B------:R-:W-:Y:S02]  /*e950*/  R2UR UR12, R6 ;  /* 0x00000000060c72ca */ /* 0x000fe400000e0000 */
[----:B------:R-:W-:Y:S01]  /*e960*/  R2UR UR13, R7 ;  /* 0x00000000070d72ca */ /* 0x000fe200000e0000 */
        /* <DEDUP_REMOVED lines=32> */
.L_x_7518:
        /* <DEDUP_REMOVED lines=86> */
[----:B------:R-:W5:Y:S01]  /*f0d0*/  S2R R125, SR_CgaCtaId ;  /* 0x00000000007d7919 */ /* 0x000f620000008800 */
        /* <DEDUP_REMOVED lines=27> */
[----:B--2---:R-:W-:Y:S01]  /*f290*/  IADD3 R33, R121, R72, RZ ;  /* 0x0000004879217210 */ /* 0x004fe20007ffe0ff */
[----:B------:R-:W-:-:S06]  /*f2a0*/  FMUL.FTZ R121, R2, R36 ;  /* 0x0000002402797220 */ /* 0x000fcc0000410000 */
[----:B------:R-:W2:Y:S01]  /*f2b0*/  MUFU.TANH R64, R64 ;  /* 0x0000004000407308 */ /* 0x000ea20000002400 */
[----:B------:R-:W-:-:S05]  /*f2c0*/  IMAD R33, R120, -0xa0, R33 ;  /* 0xffffff6078217824 */ /* 0x000fca00078e0221 */
[C---:B------:R-:W-:Y:S02]  /*f2d0*/  ISETP.GT.AND P1, PT, R33.reuse, RZ, PT ;  /* 0x000000ff2100720c */ /* 0x040fe40003f24270 */
[----:B------:R-:W2:Y:S01]  /*f2e0*/  MUFU.TANH R56, R56 ;  /* 0x0000003800387308 */ /* 0x000ea20000002400 */
[C---:B------:R-:W-:Y:S02]  /*f2f0*/  ISETP.GT.AND P2, PT, R33.reuse, 0x1, PT ;  /* 0x000000012100780c */ /* 0x040fe40003f44270 */
[----:B------:R-:W-:Y:S02]  /*f300*/  ISETP.GT.AND P3, PT, R33, 0x8, PT ;  /* 0x000000082100780c */ /* 0x000fe40003f64270 */
[----:B0-----:R-:W-:Y:S02]  /*f310*/  FSEL R108, R14, -INF , P1 ;  /* 0xff8000000e6c7808 */ /* 0x001fe40000800000 */
[----:B-1----:R-:W-:Y:S01]  /*f320*/  FSEL R15, R15, -INF , P2 ;  /* 0xff8000000f0f7808 */ /* 0x002fe20001000000 */
[----:B------:R-:W0:Y:S01]  /*f330*/  MUFU.TANH R63, R63 ;  /* 0x0000003f003f7308 */ /* 0x000e220000002400 */
[----:B------:R-:W-:-:S02]  /*f340*/  ISETP.GT.AND P4, PT, R33, 0x9, PT ;  /* 0x000000092100780c */ /* 0x000fc40003f84270 */
[----:B---3--:R-:W-:Y:S02]  /*f350*/  FSEL R112, R74, -INF , P3 ;  /* 0xff8000004a707808 */ /* 0x008fe40001800000 */
[----:B------:R-:W-:Y:S02]  /*f360*/  FMNMX.FTZ R123, R108, R15, !PT ;  /* 0x0000000f6c7b7209 */ /* 0x000fe40007810000 */
[----:B------:R-:W-:Y:S01]  /*f370*/  ISETP.GT.AND P5, PT, R33, 0x10, PT ;  /* 0x000000102100780c */ /* 0x000fe20003fa4270 */
[----:B------:R-:W1:Y:S01]  /*f380*/  MUFU.TANH R59, R59 ;  /* 0x0000003b003b7308 */ /* 0x000e620000002400 */
[----:B----4-:R-:W-:Y:S02]  /*f390*/  FSEL R110, R73, -INF , P4 ;  /* 0xff800000496e7808 */ /* 0x010fe40002000000 */
[----:B------:R-:W-:Y:S02]  /*f3a0*/  FMNMX.FTZ R123, R112, R123, !PT ;  /* 0x0000007b707b7209 */ /* 0x000fe40007810000 */
[----:B-----5:R-:W-:-:S02]  /*f3b0*/  FSEL R12, R12, -INF , P1 ;  /* 0xff8000000c0c7808 */ /* 0x020fc40000800000 */
[----:B------:R-:W-:Y:S01]  /*f3c0*/  ISETP.GT.AND P1, PT, R33, 0x11, PT ;  /* 0x000000112100780c */ /* 0x000fe20003f24270 */
[----:B------:R-:W3:Y:S01]  /*f3d0*/  MUFU.TANH R68, R68 ;  /* 0x0000004400447308 */ /* 0x000ee20000002400 */
[----:B------:R-:W-:Y:S02]  /*f3e0*/  FSEL R114, R77, -INF , P5 ;  /* 0xff8000004d727808 */ /* 0x000fe40002800000 */
[----:B------:R-:W-:Y:S02]  /*f3f0*/  FMNMX.FTZ R123, R110, R123, !PT ;  /* 0x0000007b6e7b7209 */ /* 0x000fe40007810000 */
[----:B------:R-:W-:Y:S02]  /*f400*/  FSEL R13, R13, -INF , P2 ;  /* 0xff8000000d0d7808 */ /* 0x000fe40001000000 */
[----:B------:R-:W-:Y:S01]  /*f410*/  ISETP.GT.AND P2, PT, R33, 0x18, PT ;  /* 0x000000182100780c */ /* 0x000fe20003f44270 */
[----:B------:R-:W4:Y:S01]  /*f420*/  MUFU.TANH R58, R58 ;  /* 0x0000003a003a7308 */ /* 0x000f220000002400 */
[----:B------:R-:W-:-:S02]  /*f430*/  FSEL R116, R78, -INF , P1 ;  /* 0xff8000004e747808 */ /* 0x000fc40000800000 */
[----:B------:R-:W-:Y:S02]  /*f440*/  FMNMX.FTZ R123, R114, R123, !PT ;  /* 0x0000007b727b7209 */ /* 0x000fe40007810000 */
[----:B------:R-:W-:Y:S02]  /*f450*/  FSEL R14, R21, -INF , P3 ;  /* 0xff800000150e7808 */ /* 0x000fe40001800000 */
[----:B------:R-:W-:Y:S01]  /*f460*/  ISETP.GT.AND P3, PT, R33, 0x19, PT ;  /* 0x000000192100780c */ /* 0x000fe20003f64270 */
[----:B------:R-:W5:Y:S01]  /*f470*/  MUFU.TANH R67, R67 ;  /* 0x0000004300437308 */ /* 0x000f620000002400 */
[----:B------:R-:W-:Y:S02]  /*f480*/  FSEL R118, R82, -INF , P2 ;  /* 0xff80000052767808 */ /* 0x000fe40001000000 */
[----:B------:R-:W-:Y:S02]  /*f490*/  FMNMX.FTZ R123, R116, R123, !PT ;  /* 0x0000007b747b7209 */ /* 0x000fe40007810000 */
[----:B------:R-:W-:-:S02]  /*f4a0*/  FSEL R20, R20, -INF , P4 ;  /* 0xff80000014147808 */ /* 0x000fc40002000000 */
[----:B------:R-:W-:Y:S01]  /*f4b0*/  ISETP.GT.AND P4, PT, R33, 0x20, PT ;  /* 0x000000202100780c */ /* 0x000fe20003f84270 */
[----:B------:R-:W5:Y:S01]  /*f4c0*/  MUFU.TANH R61, R61 ;  /* 0x0000003d003d7308 */ /* 0x000f620000002400 */
[----:B------:R-:W-:Y:S02]  /*f4d0*/  FSEL R128, R81, -INF , P3 ;  /* 0xff80000051807808 */ /* 0x000fe40001800000 */
[----:B------:R-:W-:Y:S02]  /*f4e0*/  FMNMX.FTZ R123, R118, R123, !PT ;  /* 0x0000007b767b7209 */ /* 0x000fe40007810000 */
[----:B------:R-:W-:Y:S02]  /*f4f0*/  FSEL R24, R76, -INF , P5 ;  /* 0xff8000004c187808 */ /* 0x000fe40002800000 */
[----:B------:R-:W-:Y:S01]  /*f500*/  ISETP.GT.AND P5, PT, R33, 0x21, PT ;  /* 0x000000212100780c */ /* 0x000fe20003fa4270 */
[----:B------:R-:W5:Y:S01]  /*f510*/  MUFU.TANH R71, R71 ;  /* 0x0000004700477308 */ /* 0x000f620000002400 */
        /* <DEDUP_REMOVED lines=10> */
[----:B------:R-:W-:Y:S01]  /*f5c0*/  FSEL R126, R91, -INF , P1 ;  /* 0xff8000005b7e7808 */ /* 0x000fe20000800000 */
[----:B------:R-:W-:Y:S01]  /*f5d0*/  IMAD.U32 R91, RZ, RZ, UR4 ;  /* 0x00000004ff5b7e24 */ /* 0x000fe2000f8e00ff */
        /* <DEDUP_REMOVED lines=12> */
[C---:B------:R-:W-:Y:S01]  /*f6a0*/  ISETP.GT.AND P5, PT, R33.reuse, 0x38, PT ;  /* 0x000000382100780c */ /* 0x040fe20003fa4270 */
        /* <DEDUP_REMOVED lines=36> */
[----:B--2---:R-:W-:-:S02]  /*f8f0*/  FSEL R140, R64, -INF , P1 ;  /* 0xff800000408c7808 */ /* 0x004fc40000800000 */
[----:B------:R-:W-:Y:S02]  /*f900*/  FMNMX.FTZ R123, R92, R123, !PT ;  /* 0x0000007b5c7b7209 */ /* 0x000fe40007810000 */
[----:B------:R-:W-:Y:S02]  /*f910*/  FSEL R54, R56, -INF , P3 ;  /* 0xff80000038367808 */ /* 0x000fe40001800000 */
[----:B------:R-:W-:Y:S01]  /*f920*/  ISETP.GT.AND P3, PT, R33, 0x58, PT ;  /* 0x000000582100780c */ /* 0x000fe20003f64270 */
[----:B------:R-:W2:Y:S01]  /*f930*/  MUFU.TANH R29, R29 ;  /* 0x0000001d001d7308 */ /* 0x000ea20000002400 */
[----:B0-----:R-:W-:Y:S02]  /*f940*/  FSEL R146, R63, -INF , P2 ;  /* 0xff8000003f927808 */ /* 0x001fe40001000000 */
[----:B------:R-:W-:Y:S02]  /*f950*/  FMNMX.FTZ R123, R140, R123, !PT ;  /* 0x0000007b8c7b7209 */ /* 0x000fe40007810000 */
[----:B-1----:R-:W-:-:S02]  /*f960*/  FSEL R56, R59, -INF , P4 ;  /* 0xff8000003b387808 */ /* 0x002fc40002000000 */
[C---:B------:R-:W-:Y:S01]  /*f970*/  ISETP.GT.AND P4, PT, R33.reuse, 0x59, PT ;  /* 0x000000592100780c */ /* 0x040fe20003f84270 */
[----:B------:R-:W0:Y:S01]  /*f980*/  MUFU.TANH R45, R45 ;  /* 0x0000002d002d7308 */ /* 0x000e220000002400 */
[----:B---3--:R-:W-:Y:S02]  /*f990*/  FSEL R152, R68, -INF , P3 ;  /* 0xff80000044987808 */ /* 0x008fe40001800000 */
[----:B------:R-:W-:Y:S02]  /*f9a0*/  FMNMX.FTZ R123, R146, R123, !PT ;  /* 0x0000007b927b7209 */ /* 0x000fe40007810000 */
[----:B----4-:R-:W-:Y:S02]  /*f9b0*/  FSEL R58, R58, -INF , P5 ;  /* 0xff8000003a3a7808 */ /* 0x010fe40002800000 */
[----:B------:R-:W-:Y:S01]  /*f9c0*/  ISETP.GT.AND P5, PT, R33, 0x60, PT ;  /* 0x000000602100780c */ /* 0x000fe20003fa4270 */
[----:B------:R-:W1:Y:S01]  /*f9d0*/  MUFU.TANH R43, R43 ;  /* 0x0000002b002b7308 */ /* 0x000e620000002400 */
[----:B-----5:R-:W-:-:S02]  /*f9e0*/  FSEL R154, R67, -INF , P4 ;  /* 0xff800000439a7808 */ /* 0x020fc40002000000 */
[----:B------:R-:W-:Y:S02]  /*f9f0*/  FMNMX.FTZ R123, R152, R123, !PT ;  /* 0x0000007b987b7209 */ /* 0x000fe40007810000 */
[----:B------:R-:W-:Y:S02]  /*fa00*/  FSEL R60, R61, -INF , P1 ;  /* 0xff8000003d3c7808 */ /* 0x000fe40000800000 */
[----:B------:R-:W-:Y:S01]  /*fa10*/  ISETP.GT.AND P1, PT, R33, 0x61, PT ;  /* 0x000000612100780c */ /* 0x000fe20003f24270 */
[----:B------:R-:W-:Y:S01]  /*fa20*/  MUFU.TANH R49, R49 ;  /* 0x0000003100317308 */ /* 0x000fe20000002400 */
[----:B------:R-:W-:Y:S02]  /*fa30*/  FSEL R150, R71, -INF , P5 ;  /* 0xff80000047967808 */ /* 0x000fe40002800000 */
[----:B------:R-:W-:Y:S02]  /*fa40*/  FMNMX.FTZ R123, R154, R123, !PT ;  /* 0x0000007b9a7b7209 */ /* 0x000fe40007810000 */
[----:B------:R-:W-:-:S02]  /*fa50*/  FSEL R62, R62, -INF , P2 ;  /* 0xff8000003e3e7808 */ /* 0x000fc40001000000 */
        /* <DEDUP_REMOVED lines=10> */
[----:B------:R-:W-:Y:S01]  /*fb00*/  FSEL R70, R70, -INF , P1 ;  /* 0xff80000046467808 */ /* 0x000fe20000800000 */
[----:B------:R-:W5:Y:S01]  /*fb10*/  MUFU.TANH R47, R47 ;  /* 0x0000002f002f7308 */ /* 0x000f620000002400 */
[----:B------:R-:W-:Y:S02]  /*fb20*/  ISETP.GT.AND P4, PT, R33, 0x70, PT ;  /* 0x000000702100780c */ /* 0x000fe40003f84270 */
[----:B------:R-:W-:Y:S02]  /*fb30*/  FSEL R148, R103, -INF , P3 ;  /* 0xff80000067947808 */ /* 0x000fe40001800000 */
[----:B------:R-:W-:-:S02]  /*fb40*/  FMNMX.FTZ R123, R144, R123, !PT ;  /* 0x0000007b907b7209 */ /* 0x000fc40007810000 */
[----:B------:R-:W-:Y:S01]  /*fb50*/  ISETP.GT.AND P1, PT, R33, 0x78, PT ;  /* 0x000000782100780c */ /* 0x000fe20003f24270 */
[----:B------:R-:W5:Y:S01]  /*fb60*/  MUFU.TANH R111, R111 ;  /* 0x0000006f006f7308 */ /* 0x000f620000002400 */
[----:B------:R-:W-:Y:S01]  /*fb70*/  FSEL R68, R41, -INF , P5 ;  /* 0xff80000029447808 */ /* 0x000fe20002800000 */
[----:B------:R-:W-:Y:S01]  /*fb80*/  FMUL.FTZ R41, R2, R39 ;  /* 0x0000002702297220 */ /* 0x000fe20000410000 */
[----:B------:R-:W-:Y:S02]  /*fb90*/  ISETP.GT.AND P5, PT, R33, 0x71, PT ;  /* 0x000000712100780c */ /* 0x000fe40003fa4270 */
[----:B------:R-:W-:Y:S02]  /*fba0*/  FSEL R156, R105, -INF , P4 ;  /* 0xff800000699c7808 */ /* 0x000fe40002000000 */
[----:B------:R-:W-:Y:S01]  /*fbb0*/  FMNMX.FTZ R123, R148, R123, !PT ;  /* 0x0000007b947b7209 */ /* 0x000fe20007810000 */
[----:B------:R-:W5:Y:S01]  /*fbc0*/  MUFU.TANH R115, R115 ;  /* 0x0000007300737308 */ /* 0x000f620000002400 */
[----:B------:R-:W-:-:S02]  /*fbd0*/  FSEL R160, R109, -INF , P1 ;  /* 0xff8000006da07808 */ /* 0x000fc40000800000 */
[----:B------:R-:W-:Y:S02]  /*fbe0*/  FSEL R82, R53, -INF , P1 ;  /* 0xff80000035527808 */ /* 0x000fe40000800000 */
[----:B------:R-:W-:Y:S02]  /*fbf0*/  ISETP.GT.AND P1, PT, R33, 0x89, PT ;  /* 0x000000892100780c */ /* 0x000fe40003f24270 */
[----:B------:R-:W-:Y:S01]  /*fc00*/  FSEL R158, R106, -INF , P5 ;  /* 0xff8000006a9e7808 */ /* 0x000fe20002800000 */
[----:B------:R-:W5:Y:S01]  /*fc10*/  MUFU.TANH R51, R51 ;  /* 0x0000003300337308 */ /* 0x000f620000002400 */
[----:B------:R-:W-:Y:S02]  /*fc20*/  FMNMX.FTZ R123, R156, R123, !PT ;  /* 0x0000007b9c7b7209 */ /* 0x000fe40007810000 */
[----:B--2---:R-:W-:Y:S02]  /*fc30*/  FSEL R174, R29, -INF , P1 ;  /* 0xff8000001dae7808 */ /* 0x004fe40000800000 */
[----:B------:R-:W-:-:S02]  /*fc40*/  FMNMX.FTZ R29, R12, R13, !PT ;  /* 0x0000000d0c1d7209 */ /* 0x000fc40007810000 */
[----:B0-----:R-:W-:Y:S01]  /*fc50*/  FSEL R74, R45, -INF , P2 ;  /* 0xff8000002d4a7808 */ /* 0x001fe20001000000 */
[----:B------:R-:W0:Y:S01]  /*fc60*/  MUFU.TANH R55, R55 ;  /* 0x0000003700377308 */ /* 0x000e220000002400 */
[----:B------:R-:W-:Y:S01]  /*fc70*/  ISETP.GT.AND P2, PT, R33, 0x79, PT ;  /* 0x000000792100780c */ /* 0x000fe20003f44270 */
[----:B------:R-:W-:Y:S01]  /*fc80*/  FMUL.FTZ R45, R2, R34 ;  /* 0x00000022022d7220 */ /* 0x000fe20000410000 */
[----:B------:R-:W-:Y:S02]  /*fc90*/  FMNMX.FTZ R123, R158, R123, !PT ;  /* 0x0000007b9e7b7209 */ /* 0x000fe40007810000 */
[----:B------:R-:W-:Y:S02]  /*fca0*/  FMNMX.FTZ R29, R14, R29, !PT ;  /* 0x0000001d0e1d7209 */ /* 0x000fe40007810000 */
[----:B-1----:R-:W-:Y:S01]  /*fcb0*/  FSEL R76, R43, -INF , P3 ;  /* 0xff8000002b4c7808 */ /* 0x002fe20001800000 */
[----:B------:R-:W1:Y:S01]  /*fcc0*/  MUFU.TANH R25, R25 ;  /* 0x0000001900197308 */ /* 0x000e620000002400 */
[----:B------:R-:W-:Y:S01]  /*fcd0*/  ISETP.GT.AND P3, PT, R33, 0x80, PT ;  /* 0x000000802100780c */ /* 0x000fe20003f64270 */
[----:B------:R-:W-:Y:S01]  /*fce0*/  FMUL.FTZ R43, R2, R38 ;  /* 0x00000026022b7220 */ /* 0x000fe20000410000 */
[----:B---3--:R-:W-:-:S02]  /*fcf0*/  FSEL R162, R107, -INF , P2 ;  /* 0xff8000006ba27808 */ /* 0x008fc40001000000 */
[----:B------:R-:W-:Y:S02]  /*fd00*/  FMNMX.FTZ R123, R160, R123, !PT ;  /* 0x0000007ba07b7209 */ /* 0x000fe40007810000 */
[----:B------:R-:W-:Y:S01]  /*fd10*/  FSEL R78, R49, -INF , P4 ;  /* 0xff800000314e7808 */ /* 0x000fe20002000000 */
[----:B------:R-:W2:Y:S01]  /*fd20*/  MUFU.TANH R27, R27 ;  /* 0x0000001b001b7308 */ /* 0x000ea20000002400 */
[----:B------:R-:W-:Y:S01]  /*fd30*/  FMUL.FTZ R49, R2, R31 ;  /* 0x0000001f02317220 */ /* 0x000fe20000410000 */
[----:B------:R-:W-:Y:S02]  /*fd40*/  FMNMX.FTZ R31, R20, R29, !PT ;  /* 0x0000001d141f7209 */ /* 0x000fe40007810000 */
[----:B------:R-:W-:Y:S02]  /*fd50*/  ISETP.GT.AND P4, PT, R33, 0x81, PT ;  /* 0x000000812100780c */ /* 0x000fe40003f84270 */
[----:B----4-:R-:W-:Y:S02]  /*fd60*/  FSEL R164, R113, -INF , P3 ;  /* 0xff80000071a47808 */ /* 0x010fe40001800000 */
[----:B------:R-:W3:Y:S01]  /*fd70*/  MUFU.TANH R117, R117 ;  /* 0x0000007500757308 */ /* 0x000ee20000002400 */
[----:B------:R-:W-:-:S02]  /*fd80*/  FMNMX.FTZ R123, R162, R123, !PT ;  /* 0x0000007ba27b7209 */ /* 0x000fc40007810000 */
[----:B------:R-:W-:Y:S02]  /*fd90*/  FMNMX.FTZ R31, R24, R31, !PT ;  /* 0x0000001f181f7209 */ /* 0x000fe40007810000 */
[----:B-----5:R-:W-:Y:S01]  /*fda0*/  FSEL R80, R47, -INF , P5 ;  /* 0xff8000002f507808 */ /* 0x020fe20002800000 */
[----:B------:R-:W-:Y:S01]  /*fdb0*/  FMUL.FTZ R47, R2, R35 ;  /* 0x00000023022f7220 */ /* 0x000fe20000410000 */
[----:B------:R-:W-:Y:S01]  /*fdc0*/  ISETP.GT.AND P5, PT, R33, 0x88, PT ;  /* 0x000000882100780c */ /* 0x000fe20003fa4270 */
[----:B------:R-:W4:Y:S01]  /*fdd0*/  MUFU.TANH R119, R119 ;  /* 0x0000007700777308 */ /* 0x000f220000002400 */
[----:B------:R-:W-:Y:S02]  /*fde0*/  FSEL R166, R111, -INF , P4 ;  /* 0xff8000006fa67808 */ /* 0x000fe40002000000 */
[----:B------:R-:W-:Y:S02]  /*fdf0*/  FMNMX.FTZ R123, R164, R123, !PT ;  /* 0x0000007ba47b7209 */ /* 0x000fe40007810000 */
[----:B------:R-:W-:-:S02]  /*fe00*/  FMNMX.FTZ R31, R26, R31, !PT ;  /* 0x0000001f1a1f7209 */ /* 0x000fc40007810000 */
[----:B------:R-:W-:Y:S01]  /*fe10*/  FSEL R172, R115, -INF , P5 ;  /* 0xff80000073ac7808 */ /* 0x000fe20002800000 */
[----:B------:R-:W5:Y:S01]  /*fe20*/  MUFU.TANH R121, R121 ;  /* 0x0000007900797308 */ /* 0x000f620000002400 */
[----:B------:R-:W-:Y:S02]  /*fe30*/  FMNMX.FTZ R123, R166, R123, !PT ;  /* 0x0000007ba67b7209 */ /* 0x000fe40007810000 */
[----:B------:R-:W-:Y:S02]  /*fe40*/  FMNMX.FTZ R31, R28, R31, !PT ;  /* 0x0000001f1c1f7209 */ /* 0x000fe40007810000 */
[----:B------:R-:W-:Y:S02]  /*fe50*/  FSEL R84, R51, -INF , P2 ;  /* 0xff80000033547808 */ /* 0x000fe40001000000 */
[----:B------:R-:W-:Y:S01]  /*fe60*/  ISETP.GT.AND P2, PT, R33, 0x90, PT ;  /* 0x000000902100780c */ /* 0x000fe20003f44270 */
[----:B------:R-:W5:Y:S01]  /*fe70*/  MUFU.TANH R37, R37 ;  /* 0x0000002500257308 */ /* 0x000f620000002400 */
[----:B------:R-:W-:-:S02]  /*fe80*/  FMNMX.FTZ R123, R172, R123, !PT ;  /* 0x0000007bac7b7209 */ /* 0x000fc40007810000 */
[----:B0-----:R-:W-:Y:S02]  /*fe90*/  FSEL R86, R55, -INF , P3 ;  /* 0xff80000037567808 */ /* 0x001fe40001800000 */
[----:B-1----:R-:W-:Y:S02]  /*fea0*/  FSEL R88, R25, -INF , P4 ;  /* 0xff80000019587808 */ /* 0x002fe40002000000 */
[----:B--2---:R-:W-:Y:S01]  /*feb0*/  FSEL R94, R27, -INF , P5 ;  /* 0xff8000001b5e7808 */ /* 0x004fe20002800000 */
[----:B------:R-:W0:Y:S01]  /*fec0*/  MUFU.TANH R49, R49 ;  /* 0x0000003100317308 */ /* 0x000e220000002400 */
[C---:B------:R-:W-:Y:S02]  /*fed0*/  ISETP.GT.AND P3, PT, R33.reuse, 0x91, PT ;  /* 0x000000912100780c */ /* 0x040fe40003f64270 */
[C---:B------:R-:W-:Y:S02]  /*fee0*/  ISETP.GT.AND P4, PT, R33.reuse, 0x98, PT ;  /* 0x000000982100780c */ /* 0x040fe40003f84270 */
[----:B------:R-:W-:-:S02]  /*fef0*/  ISETP.GT.AND P5, PT, R33, 0x99, PT ;  /* 0x000000992100780c */ /* 0x000fc40003fa4270 */
[----:B------:R-:W-:Y:S01]  /*ff00*/  FMNMX.FTZ R33, R30, R31, !PT ;  /* 0x0000001f1e217209 */ /* 0x000fe20007810000 */
[----:B------:R-:W1:Y:S01]  /*ff10*/  MUFU.TANH R45, R45 ;  /* 0x0000002d002d7308 */ /* 0x000e620000002400 */
[----:B---3--:R-:W-:Y:S02]  /*ff20*/  FSEL R176, R117, -INF , P2 ;  /* 0xff80000075b07808 */ /* 0x008fe40001000000 */
[----:B------:R-:W-:Y:S02]  /*ff30*/  FMNMX.FTZ R123, R174, R123, !PT ;  /* 0x0000007bae7b7209 */ /* 0x000fe40007810000 */
[----:B------:R-:W-:Y:S02]  /*ff40*/  FMNMX.FTZ R33, R32, R33, !PT ;  /* 0x0000002120217209 */ /* 0x000fe40007810000 */
[----:B----4-:R-:W-:Y:S01]  /*ff50*/  FSEL R178, R119, -INF , P3 ;  /* 0xff80000077b27808 */ /* 0x010fe20001800000 */
[----:B------:R-:W-:Y:S01]  /*ff60*/  MUFU.TANH R47, R47 ;  /* 0x0000002f002f7308 */ /* 0x000fe20000002400 */
[----:B------:R-:W-:-:S02]  /*ff70*/  FMNMX.FTZ R123, R176, R123, !PT ;  /* 0x0000007bb07b7209 */ /* 0x000fc40007810000 */
[----:B------:R-:W-:Y:S02]  /*ff80*/  FMNMX.FTZ R33, R36, R33, !PT ;  /* 0x0000002124217209 */ /* 0x000fe40007810000 */
[----:B-----5:R-:W-:Y:S02]  /*ff90*/  FSEL R182, R121, -INF , P4 ;  /* 0xff80000079b67808 */ /* 0x020fe40002000000 */
[----:B------:R-:W-:Y:S01]  /*ffa0*/  FMNMX.FTZ R123, R178, R123, !PT ;  /* 0x0000007bb27b7209 */ /* 0x000fe20007810000 */
[----:B------:R-:W-:Y:S01]  /*ffb0*/  MUFU.TANH R43, R43 ;  /* 0x0000002b002b7308 */ /* 0x000fe20000002400 */
[----:B------:R-:W-:Y:S02]  /*ffc0*/  FMNMX.FTZ R33, R40, R33, !PT ;  /* 0x0000002128217209 */ /* 0x000fe40007810000 */
[----:B------:R-:W-:Y:S02]  /*ffd0*/  FSEL R180, R37, -INF , P5 ;  /* 0xff80000025b47808 */ /* 0x000fe40002800000 */
[----:B------:R-:W-:-:S02]  /*ffe0*/  FMNMX.FTZ R123, R182, R123, !PT ;  /* 0x0000007bb67b7209 */ /* 0x000fc40007810000 */
[----:B------:R-:W-:Y:S01]  /*fff0*/  FMNMX.FTZ R35, R42, R33, !PT ;  /* 0x000000212a237209 */ /* 0x000fe20007810000 */
[----:B------:R-:W2:Y:S01]  /*10000*/  MUFU.TANH R41, R41 ;  /* 0x0000002900297308 */ /* 0x000ea20000002400 */
[----:B------:R-:W-:Y:S02]  /*10010*/  FMNMX.FTZ R123, R180, R123, !PT ;  /* 0x0000007bb47b7209 */ /* 0x000fe40007810000 */
[----:B------:R-:W-:-:S03]  /*10020*/  FMNMX.FTZ R35, R44, R35, !PT ;  /* 0x000000232c237209 */ /* 0x000fc60007810000 */
[----:B------:R-:W3:Y:S01]  /*10030*/  SHFL.BFLY PT, R90, R123, 0x2, 0x1f ;  /* 0x0c401f007b5a7f89 */ /* 0x000ee200000e0000 */
[----:B------:R-:W-:-:S04]  /*10040*/  FMNMX.FTZ R35, R46, R35, !PT ;  /* 0x000000232e237209 */ /* 0x000fc80007810000 */
[----:B------:R-:W-:-:S04]  /*10050*/  FMNMX.FTZ R35, R48, R35, !PT ;  /* 0x0000002330237209 */ /* 0x000fc80007810000 */
[----:B------:R-:W-:-:S04]  /*10060*/  FMNMX.FTZ R39, R50, R35, !PT ;  /* 0x0000002332277209 */ /* 0x000fc80007810000 */
        /* <DEDUP_REMOVED lines=19> */
[----:B------:R-:W-:-:S03]  /*101a0*/  FMNMX.FTZ R55, R80, R55, !PT ;  /* 0x0000003750377209 */ /* 0x000fc60007810000 */
[--C-:B------:R-:W-:Y:S01]  /*101b0*/  FFMA.FTZ R57, R102, R91, -R37.reuse ;  /* 0x0000005b66397223 */ /* 0x100fe20000010825 */
[----:B------:R-:W-:Y:S01]  /*101c0*/  FMNMX.FTZ R55, R82, R55, !PT ;  /* 0x0000003752377209 */ /* 0x000fe20007810000 */
[-CC-:B------:R-:W-:Y:S01]  /*101d0*/  FFMA.FTZ R96, R116, R91.reuse, -R37.reuse ;  /* 0x0000005b74607223 */ /* 0x180fe20000010825 */
[----:B0-----:R-:W-:Y:S01]  /*101e0*/  FSEL R116, R49, -INF , P1 ;  /* 0xff80000031747808 */ /* 0x001fe20000800000 */
[----:B------:R0:W-:Y:S01]  /*101f0*/  MUFU.EX2 R51, R57 ;  /* 0x0000003900337308 */ /* 0x0001e20000000800 */
[----:B------:R-:W-:-:S01]  /*10200*/  FFMA.FTZ R27, R118, R91, -R37 ;  /* 0x0000005b761b7223 */ /* 0x000fc20000010825 */
[-CC-:B------:R-:W-:Y:S01]  /*10210*/  FFMA.FTZ R122, R122, R91.reuse, -R37.reuse ;  /* 0x0000005b7a7a7223 */ /* 0x180fe20000010825 */
[----:B-1----:R-:W-:Y:S01]  /*10220*/  FSEL R118, R45, -INF , P2 ;  /* 0xff8000002d767808 */ /* 0x002fe20001000000 */
[-CC-:B------:R-:W-:Y:S01]  /*10230*/  FFMA.FTZ R126, R126, R91.reuse, -R37.reuse ;  /* 0x0000005b7e7e7223 */ /* 0x180fe20000010825 */
[----:B------:R-:W-:-:S01]  /*10240*/  FFMA.FTZ R104, R128, R91, -R37 ;  /* 0x0000005b80687223 */ /* 0x000fc20000010825 */
[----:B--2---:R-:W-:Y:S01]  /*10250*/  FSEL R128, R41, -INF , P5 ;  /* 0xff80000029807808 */ /* 0x004fe20002800000 */
[----:B------:R-:W-:-:S01]  /*10260*/  FFMA.FTZ R102, R92, R91, -R37 ;  /* 0x0000005b5c667223 */ /* 0x000fc20000010825 */
        /* <DEDUP_REMOVED lines=15> */
[----:B------:R-:W-:-:S01]  /*10360*/  FFMA.FTZ R140, R140, R91, -R37 ;  /* 0x0000005b8c8c7223 */ /* 0x000fc20000010825 */
[----:B------:R-:W-:Y:S01]  /*10370*/  MUFU.EX2 R21, R21 ;  /* 0x0000001500157308 */ /* 0x000fe20000000800 */
[----:B------:R-:W-:Y:S01]  /*10380*/  FMNMX.FTZ R57, R116, R57, !PT ;  /* 0x0000003974397209 */ /* 0x000fe20007810000 */
[-CC-:B------:R-:W-:Y:S01]  /*10390*/  FFMA.FTZ R25, R114, R91.reuse, -R37.reuse ;  /* 0x0000005b72197223 */ /* 0x180fe20000010825 */
[----:B0-----:R-:W-:Y:S01]  /*103a0*/  FSEL R126, R43, -INF , P4 ;  /* 0xff8000002b7e7808 */ /* 0x001fe20002000000 */
[--C-:B------:R-:W-:Y:S01]  /*103b0*/  FFMA.FTZ R106, R124, R91, -R37.reuse ;  /* 0x0000005b7c6a7223 */ /* 0x100fe20000010825 */
[----:B------:R-:W-:Y:S01]  /*103c0*/  FMNMX.FTZ R57, R118, R57, !PT ;  /* 0x0000003976397209 */ /* 0x000fe20007810000 */
[-CC-:B------:R-:W-:Y:S01]  /*103d0*/  FFMA.FTZ R108, R130, R91.reuse, -R37.reuse ;  /* 0x0000005b826c7223 */ /* 0x180fe20000010825 */
[----:B------:R-:W-:-:S01]  /*103e0*/  FFMA.FTZ R110, R134, R91, -R37 ;  /* 0x0000005b866e7223 */ /* 0x000fc20000010825 */
[----:B------:R-:W-:Y:S01]  /*103f0*/  MUFU.EX2 R34, R34 ;  /* 0x0000002200227308 */ /* 0x000fe20000000800 */
[----:B------:R-:W-:Y:S01]  /*10400*/  FMNMX.FTZ R57, R122, R57, !PT ;  /* 0x000000397a397209 */ /* 0x000fe20007810000 */
[-CC-:B------:R-:W-:Y:S01]  /*10410*/  FFMA.FTZ R124, R142, R91.reuse, -R37.reuse ;  /* 0x0000005b8e7c7223 */ /* 0x180fe20000010825 */
[----:B------:R-:W-:-:S01]  /*10420*/  FFMA.FTZ R98, R98, R91, -R37 ;  /* 0x0000005b62627223 */ /* 0x000fc20000010825 */
        /* <DEDUP_REMOVED lines=8> */
[-CC-:B------:R-:W-:Y:S01]  /*104b0*/  FFMA.FTZ R130, R148, R91.reuse, -R37.reuse ;  /* 0x0000005b94827223 */ /* 0x180fe20000010825 */
[----:B------:R-:W-:-:S01]  /*104c0*/  FFMA.FTZ R43, R156, R91, -R37 ;  /* 0x0000005b9c2b7223 */ /* 0x000fc20000010825 */
[----:B------:R-:W0:Y:S01]  /*104d0*/  SHFL.BFLY PT, R92, R57, 0x2, 0x1f ;  /* 0x0c401f00395c7f89 */ /* 0x000e2200000e0000 */
[----:B------:R-:W-:-:S01]  /*104e0*/  FFMA.FTZ R47, R160, R91, -R37 ;  /* 0x0000005ba02f7223 */ /* 0x000fc20000010825 */
[----:B------:R-:W1:Y:S01]  /*104f0*/  MUFU.EX2 R38, R38 ;  /* 0x0000002600267308 */ /* 0x000e620000000800 */
[----:B------:R-:W-:-:S01]  /*10500*/  FFMA.FTZ R134, R162, R91, -R37 ;  /* 0x0000005ba2867223 */ /* 0x000fc20000010825 */
[-CC-:B------:R-:W-:Y:S01]  /*10510*/  FFMA.FTZ R49, R164, R91.reuse, -R37.reuse ;  /* 0x0000005ba4317223 */ /* 0x180fe20000010825 */
[----:B------:R-:W-:-:S01]  /*10520*/  FFMA.FTZ R59, R176, R91, -R37 ;  /* 0x0000005bb03b7223 */ /* 0x000fc20000010825 */
[----:B------:R-:W-:-:S04]  /*10530*/  FFMA.FTZ R142, R180, R91, -R37 ;  /* 0x0000005bb48e7223 */ /* 0x000fc80000010825 */
[----:B------:R2:W-:Y:S08]  /*10540*/  MUFU.EX2 R33, R132 ;  /* 0x0000008400217308 */ /* 0x0005f00000000800 */
[----:B------:R3:W-:Y:S01]  /*10550*/  MUFU.EX2 R35, R136 ;  /* 0x0000008800237308 */ /* 0x0007e20000000800 */
[----:B--2---:R-:W-:-:S01]  /*10560*/  FFMA.FTZ R132, R158, R91, -R37 ;  /* 0x0000005b9e847223 */ /* 0x004fc20000010825 */
[----:B0-----:R-:W-:Y:S01]  /*10570*/  FMNMX.FTZ R61, R57, R92, !PT ;  /* 0x0000005c393d7209 */ /* 0x001fe20007810000 */
[----:B------:R-:W-:-:S05]  /*10580*/  FFMA.FTZ R57, R172, R91, -R37 ;  /* 0x0000005bac397223 */ /* 0x000fca0000010825 */
[----:B------:R0:W-:Y:S01]  /*10590*/  MUFU.EX2 R39, R138 ;  /* 0x0000008a00277308 */ /* 0x0001e20000000800 */
[----:B---3--:R-:W-:-:S01]  /*105a0*/  FFMA.FTZ R136, R166, R91, -R37 ;  /* 0x0000005ba6887223 */ /* 0x008fc20000010825 */
[----:B-1----:R-:W-:Y:S01]  /*105b0*/  F2FP.SATFINITE.E4M3.F32.PACK_AB_MERGE_C R172, R38, R15, RZ ;  /* 0x0000000f26ac723e */ /* 0x002fe200048070ff */
[----:B------:R-:W1:Y:S03]  /*105c0*/  SHFL.BFLY PT, R92, R61, 0x1, 0x1f ;  /* 0x0c201f003d5c7f89 */ /* 0x000e6600000e0000 */
[----:B------:R-:W-:Y:S02]  /*105d0*/  F2FP.SATFINITE.E4M3.F32.PACK_AB_MERGE_C R172, R34, R21, R172 ;  /* 0x0000001522ac723e */ /* 0x000fe400048070ac */
[----:B------:R2:W-:Y:S01]  /*105e0*/  MUFU.EX2 R53, R140 ;  /* 0x0000008c00357308 */ /* 0x0005e20000000800 */
[----:B0-----:R-:W-:-:S07]  /*105f0*/  FFMA.FTZ R138, R174, R91, -R37 ;  /* 0x0000005bae8a7223 */ /* 0x001fce0000010825 */
[----:B------:R-:W-:Y:S01]  /*10600*/  MUFU.EX2 R25, R25 ;  /* 0x0000001900197308 */ /* 0x000fe20000000800 */
[----:B--2---:R-:W-:-:S07]  /*10610*/  FFMA.FTZ R140, R178, R91, -R37 ;  /* 0x0000005bb28c7223 */ /* 0x004fce0000010825 */
[----:B------:R-:W-:Y:S01]  /*10620*/  MUFU.EX2 R96, R96 ;  /* 0x0000006000607308 */ /* 0x000fe20000000800 */
[----:B-1----:R-:W-:Y:S01]  /*10630*/  FMNMX.FTZ R92, R61, R92, !PT ;  /* 0x0000005c3d5c7209 */ /* 0x002fe20007810000 */
[----:B------:R-:W-:-:S03]  /*10640*/  FFMA.FTZ R61, R182, R91, -R37 ;  /* 0x0000005bb63d7223 */ /* 0x000fc60000010825 */
[C---:B------:R-:W-:Y:S01]  /*10650*/  FSETP.NEU.FTZ.AND P1, PT, R92.reuse, -INF , PT ;  /* 0xff8000005c00780b */ /* 0x040fe20003f3d000 */
[----:B------:R-:W-:-:S02]  /*10660*/  FFMA.FTZ R63, R92, R91, -8 ;  /* 0xc10000005c3f7423 */ /* 0x000fc4000001005b */
[----:B------:R-:W-:Y:S03]  /*10670*/  MUFU.EX2 R27, R27 ;  /* 0x0000001b001b7308 */ /* 0x000fe60000000800 */
[----:B------:R-:W-:Y:S02]  /*10680*/  FSEL R63, R63, RZ, P1 ;  /* 0x000000ff3f3f7208 */ /* 0x000fe40000800000 */
[----:B------:R-:W-:Y:S01]  /*10690*/  ISETP.GE.AND P1, PT, R72, 0xa1, PT ;  /* 0x000000a14800780c */ /* 0x000fe20003f26270 */
[----:B------:R-:W-:Y:S02]  /*106a0*/  IMAD.MOV.U32 R72, RZ, RZ, R87 ;  /* 0x000000ffff487224 */ /* 0x000fe400078e0057 */
        /* <DEDUP_REMOVED lines=12> */
[----:B------:R-:W-:Y:S01]  /*10770*/  FADD.FTZ R40, R21, R34 ;  /* 0x0000002215287221 */ /* 0x000fe20000010000 */
[----:B------:R-:W-:-:S01]  /*10780*/  FFMA.FTZ R20, R32, R91, -R63 ;  /* 0x0000005b20147223 */ /* 0x000fc2000001083f */
[-CC-:B------:R-:W-:Y:S01]  /*10790*/  FFMA.FTZ R67, R36, R91.reuse, -R63.reuse ;  /* 0x0000005b24437223 */ /* 0x180fe2000001083f */
[----:B------:R-:W-:-:S01]  /*107a0*/  FFMA.FTZ R36, R48, R91, -R63 ;  /* 0x0000005b30247223 */ /* 0x000fc2000001083f */
[----:B------:R-:W1:Y:S01]  /*107b0*/  MUFU.EX2 R13, R13 ;  /* 0x0000000d000d7308 */ /* 0x000e620000000800 */
[----:B------:R-:W-:-:S01]  /*107c0*/  FADD.FTZ R85, R15, R40 ;  /* 0x000000280f557221 */ /* 0x000fc20000010000 */
[-CC-:B------:R-:W-:Y:S01]  /*107d0*/  FFMA.FTZ R75, R42, R91.reuse, -R63.reuse ;  /* 0x0000005b2a4b7223 */ /* 0x180fe2000001083f */
[----:B------:R-:W-:-:S01]  /*107e0*/  FFMA.FTZ R79, R50, R91, -R63 ;  /* 0x0000005b324f7223 */ /* 0x000fc2000001083f */
[-CC-:B------:R-:W-:Y:S01]  /*107f0*/  FFMA.FTZ R69, R46, R91.reuse, -R63.reuse ;  /* 0x0000005b2e457223 */ /* 0x180fe2000001083f */
[----:B------:R-:W-:-:S01]  /*10800*/  FFMA.FTZ R28, R52, R91, -R63 ;  /* 0x0000005b341c7223 */ /* 0x000fc2000001083f */
[-CC-:B------:R-:W-:Y:S01]  /*10810*/  FFMA.FTZ R73, R54, R91.reuse, -R63.reuse ;  /* 0x0000005b36497223 */ /* 0x180fe2000001083f */
[----:B------:R-:W-:-:S01]  /*10820*/  FFMA.FTZ R42, R56, R91, -R63 ;  /* 0x0000005b382a7223 */ /* 0x000fc2000001083f */
[----:B------:R-:W2:Y:S01]  /*10830*/  MUFU.EX2 R65, R65 ;  /* 0x0000004100417308 */ /* 0x000ea20000000800 */
[----:B------:R-:W-:-:S01]  /*10840*/  FFMA.FTZ R81, R58, R91, -R63 ;  /* 0x0000005b3a517223 */ /* 0x000fc2000001083f */
[-CC-:B------:R-:W-:Y:S01]  /*10850*/  FFMA.FTZ R32, R60, R91.reuse, -R63.reuse ;  /* 0x0000005b3c207223 */ /* 0x180fe2000001083f */
[----:B------:R-:W-:-:S01]  /*10860*/  FFMA.FTZ R77, R62, R91, -R63 ;  /* 0x0000005b3e4d7223 */ /* 0x000fc2000001083f */
[--C-:B------:R-:W-:Y:S01]  /*10870*/  FFMA.FTZ R46, R64, R91, -R63.reuse ;  /* 0x0000005b402e7223 */ /* 0x100fe2000001083f */
[----:B0-----:R-:W-:Y:S01]  /*10880*/  F2FP.SATFINITE.E4M3.F32.PACK_AB_MERGE_C R174, R104, R27, RZ ;  /* 0x0000001b68ae723e */ /* 0x001fe200048070ff */
[----:B------:R-:W-:Y:S01]  /*10890*/  FFMA.FTZ R83, R66, R91, -R63 ;  /* 0x0000005b42537223 */ /* 0x000fe2000001083f */
[----:B------:R-:W-:Y:S01]  /*108a0*/  VIADD R40, R3, 0x22840 ;  /* 0x0002284003287836 */ /* 0x000fe20000000000 */
[----:B------:R-:W0:Y:S01]  /*108b0*/  MUFU.EX2 R144, R144 ;  /* 0x0000009000907308 */ /* 0x000e220000000800 */
[----:B-1----:R-:W-:-:S01]  /*108c0*/  FADD.FTZ R44, R12, R13 ;  /* 0x0000000d0c2c7221 */ /* 0x002fc20000010000 */
[-CC-:B------:R-:W-:Y:S01]  /*108d0*/  FFMA.FTZ R68, R68, R91.reuse, -R63.reuse ;  /* 0x0000005b44447223 */ /* 0x180fe2000001083f */
[----:B------:R-:W-:-:S01]  /*108e0*/  FFMA.FTZ R70, R70, R91, -R63 ;  /* 0x0000005b46467223 */ /* 0x000fc2000001083f */
[----:B------:R-:W-:Y:S01]  /*108f0*/  PRMT R40, R125, 0x654, R40 ;  /* 0x000006547d287816 */ /* 0x000fe20000000028 */
[----:B------:R-:W-:-:S01]  /*10900*/  FFMA.FTZ R74, R74, R91, -R63 ;  /* 0x0000005b4a4a7223 */ /* 0x000fc2000001083f */
[----:B------:R-:W-:Y:S01]  /*10910*/  FFMA.FTZ R76, R76, R91, -R63 ;  /* 0x0000005b4c4c7223 */ /* 0x000fe2000001083f */
[----:B------:R-:W-:Y:S01]  /*10920*/  F2FP.SATFINITE.E4M3.F32.PACK_AB_MERGE_C R174, R96, R25, R174 ;  /* 0x0000001960ae723e */ /* 0x000fe200048070ae */
[----:B------:R-:W1:Y:S01]  /*10930*/  MUFU.EX2 R14, R14 ;  /* 0x0000000e000e7308 */ /* 0x000e620000000800 */
[----:B--2---:R-:W-:-:S01]  /*10940*/  FADD.FTZ R89, R65, R44 ;  /* 0x0000002c41597221 */ /* 0x004fc20000010000 */
[----:B------:R-:W-:Y:S01]  /*10950*/  FADD.FTZ R44, R38, R85 ;  /* 0x00000055262c7221 */ /* 0x000fe20000010000 */
[----:B------:R2:W-:Y:S01]  /*10960*/  SYNCS.ARRIVE.TRANS64.RED.A1T0 RZ, [R40+URZ], RZ ;  /* 0x000000ff28ff79a7 */ /* 0x0005e2000810043f */
[----:B------:R-:W-:-:S01]  /*10970*/  FFMA.FTZ R82, R82, R91, -R63 ;  /* 0x0000005b52527223 */ /* 0x000fc2000001083f */
[----:B------:R-:W-:Y:S01]  /*10980*/  FFMA.FTZ R84, R84, R91, -R63 ;  /* 0x0000005b54547223 */ /* 0x000fe2000001083f */
[----:B------:R-:W-:-:S01]  /*10990*/  FADD.FTZ R85, R25, R44 ;  /* 0x0000002c19557221 */ /* 0x000fc20000010000 */
[----:B------:R-:W-:Y:S01]  /*109a0*/  FFMA.FTZ R86, R86, R91, -R63 ;  /* 0x0000005b56567223 */ /* 0x000fe2000001083f */
[----:B------:R-:W3:Y:S01]  /*109b0*/  MUFU.EX2 R37, R37 ;  /* 0x0000002500257308 */ /* 0x000ee20000000800 */
[----:B0-----:R-:W-:-:S01]  /*109c0*/  FADD.FTZ R89, R144, R89 ;  /* 0x0000005990597221 */ /* 0x001fc20000010000 */
[----:B------:R-:W-:Y:S01]  /*109d0*/  FADD.FTZ R48, R96, R85 ;  /* 0x0000005560307221 */ /* 0x000fe20000010000 */
[----:B------:R-:W-:-:S01]  /*109e0*/  FFMA.FTZ R88, R88, R91, -R63 ;  /* 0x0000005b58587223 */ /* 0x000fc2000001083f */
[-CC-:B------:R-:W-:Y:S01]  /*109f0*/  FFMA.FTZ R94, R94, R91.reuse, -R63.reuse ;  /* 0x0000005b5e5e7223 */ /* 0x180fe2000001083f */
[----:B------:R-:W-:-:S01]  /*10a00*/  FFMA.FTZ R116, R116, R91, -R63 ;  /* 0x0000005b74747223 */ /* 0x000fc2000001083f */
[----:B------:R-:W-:Y:S01]  /*10a10*/  FFMA.FTZ R118, R118, R91, -R63 ;  /* 0x0000005b76767223 */ /* 0x000fe2000001083f */
[----:B------:R-:W-:Y:S01]  /*10a20*/  F2FP.SATFINITE.E4M3.F32.PACK_AB_MERGE_C R65, R144, R65, RZ ;  /* 0x000000419041723e */ /* 0x000fe200048070ff */
[----:B------:R-:W0:Y:S01]  /*10a30*/  MUFU.EX2 R26, R26 ;  /* 0x0000001a001a7308 */ /* 0x000e220000000800 */
[----:B-1----:R-:W-:-:S01]  /*10a40*/  FADD.FTZ R44, R14, R89 ;  /* 0x000000590e2c7221 */ /* 0x002fc20000010000 */
[----:B------:R-:W-:Y:S01]  /*10a50*/  FADD.FTZ R89, R27, R48 ;  /* 0x000000301b597221 */ /* 0x000fe20000010000 */
[----:B------:R-:W-:Y:S01]  /*10a60*/  F2FP.SATFINITE.E4M3.F32.PACK_AB_MERGE_C R173, R13, R12, R65 ;  /* 0x0000000c0dad723e */ /* 0x000fe20004807041 */
[-CC-:B------:R-:W-:Y:S01]  /*10a70*/  FFMA.FTZ R122, R122, R91.reuse, -R63.reuse ;  /* 0x0000005b7a7a7223 */ /* 0x180fe2000001083f */
[----:B------:R-:W-:-:S01]  /*10a80*/  FFMA.FTZ R126, R126, R91, -R63 ;  /* 0x0000005b7e7e7223 */ /* 0x000fc2000001083f */
[----:B------:R-:W-:Y:S01]  /*10a90*/  FADD.FTZ R50, R104, R89 ;  /* 0x0000005968327221 */ /* 0x000fe20000010000 */
[----:B------:R-:W-:Y:S01]  /*10aa0*/  IMAD.MOV.U32 R66, RZ, RZ, R87 ;  /* 0x000000ffff427224 */ /* 0x000fe200078e0057 */
[----:B------:R-:W1:Y:S01]  /*10ab0*/  MUFU.EX2 R71, R71 ;  /* 0x0000004700477308 */ /* 0x000e620000000800 */
[----:B---3--:R-:W-:-:S01]  /*10ac0*/  FADD.FTZ R85, R37, R44 ;  /* 0x0000002c25557221 */ /* 0x008fc20000010000 */
[----:B------:R-:W-:Y:S01]  /*10ad0*/  FADD.FTZ R93, R29, R50 ;  /* 0x000000321d5d7221 */ /* 0x000fe20000010000 */
[----:B------:R-:W-:-:S01]  /*10ae0*/  FFMA.FTZ R44, R78, R91, -R63 ;  /* 0x0000005b4e2c7223 */ /* 0x000fc2000001083f */
[--C-:B------:R-:W-:Y:S01]  /*10af0*/  IMAD.MOV.U32 R78, RZ, RZ, R87.reuse ;  /* 0x000000ffff4e7224 */ /* 0x100fe200078e0057 */
[----:B------:R-:W-:Y:S01]  /*10b00*/  MOV R65, R87 ;  /* 0x0000005700417202 */ /* 0x000fe20000000f00 */
[----:B------:R-:W-:-:S02]  /*10b10*/  IMAD.MOV.U32 R64, RZ, RZ, R87 ;  /* 0x000000ffff407224 */ /* 0x000fc400078e0057 */
[----:B------:R-:W3:Y:S01]  /*10b20*/  MUFU.EX2 R20, R20 ;  /* 0x0000001400147308 */ /* 0x000ee20000000800 */
[----:B0-----:R-:W-:-:S01]  /*10b30*/  FADD.FTZ R48, R26, R85 ;  /* 0x000000551a307221 */ /* 0x001fc20000010000 */
[-CC-:B------:R-:W-:Y:S01]  /*10b40*/  FFMA.FTZ R85, R80, R91.reuse, -R63.reuse ;  /* 0x0000005b50557223 */ /* 0x180fe2000001083f */
[----:B------:R-:W-:-:S01]  /*10b50*/  FFMA.FTZ R63, R128, R91, -R63 ;  /* 0x0000005b803f7223 */ /* 0x000fc2000001083f */
[--C-:B------:R-:W-:Y:S02]  /*10b60*/  IMAD.MOV.U32 R80, RZ, RZ, R87.reuse ;  /* 0x000000ffff507224 */ /* 0x100fe400078e0057 */
[----:B------:R-:W-:Y:S02]  /*10b70*/  IMAD.MOV.U32 R62, RZ, RZ, R87 ;  /* 0x000000ffff3e7224 */ /* 0x000fe400078e0057 */
[----:B------:R-:W0:Y:S01]  /*10b80*/  MUFU.EX2 R106, R106 ;  /* 0x0000006a006a7308 */ /* 0x000e220000000800 */
[----:B-1----:R-:W-:-:S01]  /*10b90*/  FADD.FTZ R89, R71, R48 ;  /* 0x0000003047597221 */ /* 0x002fc20000010000 */
[----:B------:R-:W-:Y:S01]  /*10ba0*/  F2FP.SATFINITE.E4M3.F32.PACK_AB_MERGE_C R71, R71, R26, RZ ;  /* 0x0000001a4747723e */ /* 0x000fe200048070ff */
[----:B------:R-:W-:-:S02]  /*10bb0*/  IMAD.MOV.U32 R60, RZ, RZ, R87 ;  /* 0x000000ffff3c7224 */ /* 0x000fc400078e0057 */
[----:B------:R-:W-:Y:S01]  /*10bc0*/  IMAD.MOV.U32 R58, RZ, RZ, R87 ;  /* 0x000000ffff3a7224 */ /* 0x000fe200078e0057 */
[----:B------:R-:W-:Y:S01]  /*10bd0*/  F2FP.SATFINITE.E4M3.F32.PACK_AB_MERGE_C R175, R37, R14, R71 ;  /* 0x0000000e25af723e */ /* 0x000fe20004807047 */
[----:B------:R-:W-:Y:S01]  /*10be0*/  IMAD.MOV.U32 R71, RZ, RZ, R87 ;  /* 0x000000ffff477224 */ /* 0x000fe200078e0057 */
[----:B------:R-:W1:Y:S01]  /*10bf0*/  MUFU.EX2 R67, R67 ;  /* 0x0000004300437308 */ /* 0x000e620000000800 */
[----:B---3--:R-:W-:-:S01]  /*10c00*/  FADD.FTZ R48, R20, R89 ;  /* 0x0000005914307221 */ /* 0x008fc20000010000 */
[--C-:B------:R-:W-:Y:S01]  /*10c10*/  IMAD.MOV.U32 R56, RZ, RZ, R87.reuse ;  /* 0x000000ffff387224 */ /* 0x100fe200078e0057 */
[----:B------:R-:W-:Y:S01]  /*10c20*/  MOV R37, R87 ;  /* 0x0000005700257202 */ /* 0x000fe20000000f00 */
[--C-:B------:R-:W-:Y:S02]  /*10c30*/  IMAD.MOV.U32 R54, RZ, RZ, R87.reuse ;  /* 0x000000ffff367224 */ /* 0x100fe400078e0057 */
[----:B------:R-:W-:Y:S02]  /*10c40*/  IMAD.MOV.U32 R52, RZ, RZ, R87 ;  /* 0x000000ffff347224 */ /* 0x000fe400078e0057 */
[----:B------:R-:W3:Y:S01]  /*10c50*/  MUFU.EX2 R30, R30 ;  /* 0x0000001e001e7308 */ /* 0x000ee20000000800 */
[----:B0-----:R-:W-:-:S01]  /*10c60*/  FADD.FTZ R50, R106, R93 ;  /* 0x0000005d6a327221 */ /* 0x001fc20000010000 */
[----:B------:R-:W-:-:S03]  /*10c70*/  IMAD.MOV.U32 R34, RZ, RZ, R87 ;  /* 0x000000ffff227224 */ /* 0x000fc600078e0057 */
[----:B------:R-:W-:-:S03]  /*10c80*/  FADD.FTZ R95, R31, R50 ;  /* 0x000000321f5f7221 */ /* 0x000fc60000010000 */
[----:B------:R-:W0:Y:S01]  /*10c90*/  MUFU.EX2 R108, R108 ;  /* 0x0000006c006c7308 */ /* 0x000e220000000800 */
[----:B-1----:R-:W-:-:S07]  /*10ca0*/  FADD.FTZ R93, R67, R48 ;  /* 0x00000030435d7221 */ /* 0x002fce0000010000 */
[----:B------:R-:W1:Y:S01]  /*10cb0*/  MUFU.EX2 R75, R75 ;  /* 0x0000004b004b7308 */ /* 0x000e620000000800 */
[----:B---3--:R-:W-:-:S07]  /*10cc0*/  FADD.FTZ R48, R30, R93 ;  /* 0x0000005d1e307221 */ /* 0x008fce0000010000 */
[----:B------:R-:W3:Y:S01]  /*10cd0*/  MUFU.EX2 R24, R24 ;  /* 0x0000001800187308 */ /* 0x000ee20000000800 */
[----:B0-----:R-:W-:-:S01]  /*10ce0*/  FADD.FTZ R50, R108, R95 ;  /* 0x0000005f6c327221 */ /* 0x001fc20000010000 */
[----:B------:R-:W-:-:S03]  /*10cf0*/  F2FP.SATFINITE.E4M3.F32.PACK_AB_MERGE_C R176, R108, R31, RZ ;  /* 0x0000001f6cb0723e */ /* 0x000fc600048070ff */
[----:B------:R-:W-:Y:S01]  /*10d00*/  FADD.FTZ R95, R33, R50 ;  /* 0x00000032215f7221 */ /* 0x000fe20000010000 */
[----:B------:R-:W-:Y:S02]  /*10d10*/  F2FP.SATFINITE.E4M3.F32.PACK_AB_MERGE_C R176, R106, R29, R176 ;  /* 0x0000001d6ab0723e */ /* 0x000fe400048070b0 */
[----:B------:R-:W0:Y:S01]  /*10d20*/  MUFU.EX2 R110, R110 ;  /* 0x0000006e006e7308 */ /* 0x000e220000000800 */
[----:B-1----:R-:W-:-:S01]  /*10d30*/  FADD.FTZ R93, R75, R48 ;  /* 0x000000304b5d7221 */ /* 0x002fc20000010000 */
[----:B------:R-:W-:-:S04]  /*10d40*/  F2FP.SATFINITE.E4M3.F32.PACK_AB_MERGE_C R75, R75, R30, RZ ;  /* 0x0000001e4b4b723e */ /* 0x000fc800048070ff */
[----:B------:R-:W-:Y:S01]  /*10d50*/  F2FP.SATFINITE.E4M3.F32.PACK_AB_MERGE_C R177, R67, R20, R75 ;  /* 0x0000001443b1723e */ /* 0x000fe2000480704b */
[----:B------:R-:W-:Y:S01]  /*10d60*/  IMAD.MOV.U32 R75, RZ, RZ, R87 ;  /* 0x000000ffff4b7224 */ /* 0x000fe200078e0057 */
[----:B------:R-:W1:Y:S01]  /*10d70*/  MUFU.EX2 R69, R69 ;  /* 0x0000004500457308 */ /* 0x000e620000000800 */
[----:B---3--:R-:W-:-:S01]  /*10d80*/  FADD.FTZ R48, R24, R93 ;  /* 0x0000005d18307221 */ /* 0x008fc20000010000 */
[----:B------:R-:W-:-:S06]  /*10d90*/  IMAD.MOV.U32 R67, RZ, RZ, R87 ;  /* 0x000000ffff437224 */ /* 0x000fcc00078e0057 */
[----:B------:R-:W3:Y:S01]  /*10da0*/  MUFU.EX2 R36, R36 ;  /* 0x0000002400247308 */ /* 0x000ee20000000800 */
[----:B0-----:R-:W-:-:S04]  /*10db0*/  FADD.FTZ R50, R110, R95 ;  /* 0x0000005f6e327221 */ /* 0x001fc80000010000 */
        /* <DEDUP_REMOVED lines=9> */
[----:B------:R-:W-:Y:S01]  /*10e50*/  F2FP.SATFINITE.E4M3.F32.PACK_AB_MERGE_C R178, R110, R33, R178 ;  /* 0x000000216eb2723e */ /* 0x000fe200048070b2 */
[----:B------:R-:W-:Y:S01]  /*10e60*/  IMAD.MOV.U32 R50, RZ, RZ, R87 ;  /* 0x000000ffff327224 */ /* 0x000fe200078e0057 */
[----:B------:R-:W0:Y:S01]  /*10e70*/  MUFU.EX2 R100, R100 ;  /* 0x0000006400647308 */ /* 0x000e220000000800 */
[----:B-1----:R-:W-:-:S01]  /*10e80*/  FADD.FTZ R15, R79, R48 ;  /* 0x000000304f0f7221 */ /* 0x002fc20000010000 */
[----:B------:R-:W-:Y:S01]  /*10e90*/  F2FP.SATFINITE.E4M3.F32.PACK_AB_MERGE_C R36, R79, R36, RZ ;  /* 0x000000244f24723e */ /* 0x000fe200048070ff */
[--C-:B------:R-:W-:Y:S01]  /*10ea0*/  IMAD.MOV.U32 R79, RZ, RZ, R87.reuse ;  /* 0x000000ffff4f7224 */ /* 0x100fe200078e0057 */
[----:B------:R-:W-:Y:S02]  /*10eb0*/  MOV R33, R87 ;  /* 0x0000005700217202 */ /* 0x000fe40000000f00 */
[----:B------:R-:W-:Y:S01]  /*10ec0*/  F2FP.SATFINITE.E4M3.F32.PACK_AB_MERGE_C R179, R69, R24, R36 ;  /* 0x0000001845b3723e */ /* 0x000fe20004807024 */
[----:B------:R-:W-:Y:S01]  /*10ed0*/  IMAD.MOV.U32 R36, RZ, RZ, R87 ;  /* 0x000000ffff247224 */ /* 0x000fe200078e0057 */
[----:B------:R-:W1:Y:S01]  /*10ee0*/  MUFU.EX2 R73, R73 ;  /* 0x0000004900497308 */ /* 0x000e620000000800 */
[----:B---3--:R-:W-:-:S01]  /*10ef0*/  FADD.FTZ R38, R28, R15 ;  /* 0x0000000f1c267221 */ /* 0x008fc20000010000 */
[----:B------:R-:W-:Y:S01]  /*10f00*/  MOV R69, R87 ;  /* 0x0000005700457202 */ /* 0x000fe20000000f00 */
[----:B------:R-:W-:-:S05]  /*10f10*/  IMAD.MOV.U32 R24, RZ, RZ, R87 ;  /* 0x000000ffff187224 */ /* 0x000fca00078e0057 */
[----:B------:R-:W3:Y:S01]  /*10f20*/  MUFU.EX2 R42, R42 ;  /* 0x0000002a002a7308 */ /* 0x000ee20000000800 */
[----:B0-----:R-:W-:-:S04]  /*10f30*/  FADD.FTZ R48, R100, R93 ;  /* 0x0000005d64307221 */ /* 0x001fc80000010000 */
[----:B------:R-:W-:Y:S01]  /*10f40*/  FADD.FTZ R31, R51, R48 ;  /* 0x00000030331f7221 */ /* 0x000fe20000010000 */
[----:B------:R-:W-:Y:S02]  /*10f50*/  IMAD.MOV.U32 R48, RZ, RZ, R87 ;  /* 0x000000ffff307224 */ /* 0x000fe400078e0057 */
[----:B------:R-:W0:Y:S01]  /*10f60*/  MUFU.EX2 R102, R102 ;  /* 0x0000006600667308 */ /* 0x000e220000000800 */
[----:B-1----:R-:W-:-:S07]  /*10f70*/  FADD.FTZ R27, R73, R38 ;  /* 0x00000026491b7221 */ /* 0x002fce0000010000 */
[----:B------:R-:W1:Y:S01]  /*10f80*/  MUFU.EX2 R81, R81 ;  /* 0x0000005100517308 */ /* 0x000e620000000800 */
[----:B---3--:R-:W-:-:S07]  /*10f90*/  FADD.FTZ R38, R42, R27 ;  /* 0x0000001b2a267221 */ /* 0x008fce0000010000 */
[----:B------:R-:W3:Y:S01]  /*10fa0*/  MUFU.EX2 R32, R32 ;  /* 0x0000002000207308 */ /* 0x000ee20000000800 */
[C---:B0-----:R-:W-:Y:S01]  /*10fb0*/  F2FP.SATFINITE.E4M3.F32.PACK_AB_MERGE_C R180, R102.reuse, R51, RZ ;  /* 0x0000003366b4723e */ /* 0x041fe200048070ff */
[----:B------:R-:W-:Y:S01]  /*10fc0*/  FADD.FTZ R102, R102, R31 ;  /* 0x0000001f66667221 */ /* 0x000fe20000010000 */
[----:B------:R-:W-:Y:S02]  /*10fd0*/  IMAD.MOV.U32 R51, RZ, RZ, R87 ;  /* 0x000000ffff337224 */ /* 0x000fe400078e0057 */
[----:B------:R-:W-:Y:S01]  /*10fe0*/  F2FP.SATFINITE.E4M3.F32.PACK_AB_MERGE_C R180, R100, R39, R180 ;  /* 0x0000002764b4723e */ /* 0x000fe200048070b4 */
[----:B------:R-:W-:-:S01]  /*10ff0*/  FADD.FTZ R31, R53, R102 ;  /* 0x00000066351f7221 */ /* 0x000fc20000010000 */
        /* <DEDUP_REMOVED lines=9> */
[----:B---3--:R-:W-:-:S01]  /*11090*/  FADD.FTZ R26, R32, R27 ;  /* 0x0000001b201a7221 */ /* 0x008fc20000010000 */
[----:B------:R-:W-:Y:S01]  /*110a0*/  MOV R73, R87 ;  /* 0x0000005700497202 */ /* 0x000fe20000000f00 */
[----:B------:R-:W-:-:S05]  /*110b0*/  IMAD.MOV.U32 R28, RZ, RZ, R87 ;  /* 0x000000ffff1c7224 */ /* 0x000fca00078e0057 */
[----:B------:R-:W3:Y:S01]  /*110c0*/  MUFU.EX2 R55, R152 ;  /* 0x0000009800377308 */ /* 0x000ee20000000800 */
[----:B0-----:R-:W-:-:S07]  /*110d0*/  FADD.FTZ R30, R112, R31 ;  /* 0x0000001f701e7221 */ /* 0x001fce0000010000 */
[----:B------:R-:W0:Y:S01]  /*110e0*/  MUFU.EX2 R46, R46 ;  /* 0x0000002e002e7308 */ /* 0x000e220000000800 */
[----:B-1----:R-:W-:-:S07]  /*110f0*/  FADD.FTZ R31, R77, R26 ;  /* 0x0000001a4d1f7221 */ /* 0x002fce0000010000 */
[----:B------:R-:W1:Y:S01]  /*11100*/  MUFU.EX2 R114, R114 ;  /* 0x0000007200727308 */ /* 0x000e620000000800 */
[----:B---3--:R-:W-:-:S07]  /*11110*/  FADD.FTZ R35, R55, R30 ;  /* 0x0000001e37237221 */ /* 0x008fce0000010000 */
[----:B------:R-:W3:Y:S01]  /*11120*/  MUFU.EX2 R83, R83 ;  /* 0x0000005300537308 */ /* 0x000ee20000000800 */
[----:B0-----:R-:W-:-:S07]  /*11130*/  FADD.FTZ R26, R46, R31 ;  /* 0x0000001f2e1a7221 */ /* 0x001fce0000010000 */
[----:B------:R-:W0:Y:S01]  /*11140*/  MUFU.EX2 R45, R45 ;  /* 0x0000002d002d7308 */ /* 0x000e220000000800 */
[C---:B-1----:R-:W-:Y:S01]  /*11150*/  F2FP.SATFINITE.E4M3.F32.PACK_AB_MERGE_C R182, R114.reuse, R55, RZ ;  /* 0x0000003772b6723e */ /* 0x042fe200048070ff */
[----:B------:R-:W-:Y:S01]  /*11160*/  FADD.FTZ R114, R114, R35 ;  /* 0x0000002372727221 */ /* 0x000fe20000010000 */
[--C-:B------:R-:W-:Y:S02]  /*11170*/  IMAD.MOV.U32 R55, RZ, RZ, R87.reuse ;  /* 0x000000ffff377224 */ /* 0x100fe400078e0057 */
[----:B------:R-:W-:Y:S01]  /*11180*/  F2FP.SATFINITE.E4M3.F32.PACK_AB_MERGE_C R182, R112, R53, R182 ;  /* 0x0000003570b6723e */ /* 0x000fe200048070b6 */
[----:B------:R-:W-:Y:S01]  /*11190*/  IMAD.MOV.U32 R35, RZ, RZ, R87 ;  /* 0x000000ffff237224 */ /* 0x000fe200078e0057 */
[----:B------:R-:W-:Y:S01]  /*111a0*/  MOV R53, R87 ;  /* 0x0000005700357202 */ /* 0x000fe20000000f00 */
[----:B------:R1:W4:Y:S01]  /*111b0*/  MUFU.EX2 R3, R68 ;  /* 0x0000004400037308 */ /* 0x0003220000000800 */
[----:B---3--:R-:W-:-:S01]  /*111c0*/  FADD.FTZ R26, R83, R26 ;  /* 0x0000001a531a7221 */ /* 0x008fc20000010000 */
[----:B------:R-:W-:Y:S01]  /*111d0*/  F2FP.SATFINITE.E4M3.F32.PACK_AB_MERGE_C R46, R83, R46, RZ ;  /* 0x0000002e532e723e */ /* 0x000fe200048070ff */
[----:B------:R-:W-:-:S03]  /*111e0*/  IMAD.MOV.U32 R83, RZ, RZ, R87 ;  /* 0x000000ffff537224 */ /* 0x000fc600078e0057 */
[----:B------:R-:W-:Y:S01]  /*111f0*/  F2FP.SATFINITE.E4M3.F32.PACK_AB_MERGE_C R183, R77, R32, R46 ;  /* 0x000000204db7723e */ /* 0x000fe2000480702e */
[----:B------:R-:W-:Y:S01]  /*11200*/  IMAD.MOV.U32 R46, RZ, RZ, R87 ;  /* 0x000000ffff2e7224 */ /* 0x000fe200078e0057 */
[----:B------:R-:W3:Y:S01]  /*11210*/  MUFU.EX2 R124, R124 ;  /* 0x0000007c007c7308 */ /* 0x000ee20000000800 */
[----:B0-----:R-:W-:-:S01]  /*11220*/  FADD.FTZ R21, R45, R114 ;  /* 0x000000722d157221 */ /* 0x001fc20000010000 */
[----:B------:R-:W-:Y:S01]  /*11230*/  MOV R77, R87 ;  /* 0x00000057004d7202 */ /* 0x000fe20000000f00 */
[--C-:B-1----:R-:W-:Y:S02]  /*11240*/  IMAD.MOV.U32 R68, RZ, RZ, R87.reuse ;  /* 0x000000ffff447224 */ /* 0x102fe400078e0057 */
[----:B------:R-:W-:-:S03]  /*11250*/  IMAD.MOV.U32 R32, RZ, RZ, R87 ;  /* 0x000000ffff207224 */ /* 0x000fc600078e0057 */
[----:B--2---:R0:W1:Y:S01]  /*11260*/  MUFU.EX2 R40, R70 ;  /* 0x0000004600287308 */ /* 0x0040620000000800 */
[----:B----4-:R-:W-:-:S07]  /*11270*/  FADD.FTZ R25, R3, R26 ;  /* 0x0000001a03197221 */ /* 0x010fce0000010000 */
[----:B------:R-:W2:Y:S01]  /*11280*/  MUFU.EX2 R41, R41 ;  /* 0x0000002900297308 */ /* 0x000ea20000000800 */
[----:B---3--:R-:W-:-:S01]  /*11290*/  FADD.FTZ R26, R124, R21 ;  /* 0x000000157c1a7221 */ /* 0x008fc20000010000 */
[----:B0-----:R-:W-:-:S06]  /*112a0*/  IMAD.MOV.U32 R70, RZ, RZ, R87 ;  /* 0x000000ffff467224 */ /* 0x001fcc00078e0057 */
[----:B------:R-:W0:Y:S01]  /*112b0*/  MUFU.EX2 R74, R74 ;  /* 0x0000004a004a7308 */ /* 0x000e220000000800 */
[----:B-1----:R-:W-:-:S07]  /*112c0*/  FADD.FTZ R25, R40, R25 ;  /* 0x0000001928197221 */ /* 0x002fce0000010000 */
[----:B------:R-:W1:Y:S01]  /*112d0*/  MUFU.EX2 R130, R130 ;  /* 0x0000008200827308 */ /* 0x000e620000000800 */
[----:B--2---:R-:W-:-:S07]  /*112e0*/  FADD.FTZ R29, R41, R26 ;  /* 0x0000001a291d7221 */ /* 0x004fce0000010000 */
[----:B------:R2:W3:Y:S01]  /*112f0*/  MUFU.EX2 R89, R76 ;  /* 0x0000004c00597308 */ /* 0x0004e20000000800 */
[----:B0-----:R-:W-:-:S07]  /*11300*/  FADD.FTZ R26, R74, R25 ;  /* 0x000000194a1a7221 */ /* 0x001fce0000010000 */
[----:B------:R-:W0:Y:S01]  /*11310*/  MUFU.EX2 R43, R43 ;  /* 0x0000002b002b7308 */ /* 0x000e220000000800 */
[C---:B-1----:R-:W-:Y:S01]  /*11320*/  F2FP.SATFINITE.E4M3.F32.PACK_AB_MERGE_C R184, R130.reuse, R41, RZ ;  /* 0x0000002982b8723e */ /* 0x042fe200048070ff */
[----:B------:R-:W-:Y:S01]  /*11330*/  FADD.FTZ R130, R130, R29 ;  /* 0x0000001d82827221 */ /* 0x000fe20000010000 */
[----:B--2---:R-:W-:Y:S01]  /*11340*/  IMAD.MOV.U32 R76, RZ, RZ, R87 ;  /* 0x000000ffff4c7224 */ /* 0x004fe200078e0057 */
[----:B------:R-:W-:Y:S02]  /*11350*/  MOV R41, R87 ;  /* 0x0000005700297202 */ /* 0x000fe40000000f00 */
[----:B------:R-:W-:Y:S02]  /*11360*/  F2FP.SATFINITE.E4M3.F32.PACK_AB_MERGE_C R184, R124, R45, R184 ;  /* 0x0000002d7cb8723e */ /* 0x000fe400048070b8 */
[----:B------:R-:W1:Y:S01]  /*11370*/  MUFU.EX2 R44, R44 ;  /* 0x0000002c002c7308 */ /* 0x000e620000000800 */
[C---:B---3--:R-:W-:Y:S01]  /*11380*/  F2FP.SATFINITE.E4M3.F32.PACK_AB_MERGE_C R74, R89.reuse, R74, RZ ;  /* 0x0000004a594a723e */ /* 0x048fe200048070ff */
[----:B------:R-:W-:Y:S01]  /*11390*/  FADD.FTZ R89, R89, R26 ;  /* 0x0000001a59597221 */ /* 0x000fe20000010000 */
[----:B------:R-:W-:-:S02]  /*113a0*/  MOV R45, R87 ;  /* 0x00000057002d7202 */ /* 0x000fc40000000f00 */
[----:B------:R-:W-:Y:S01]  /*113b0*/  F2FP.SATFINITE.E4M3.F32.PACK_AB_MERGE_C R185, R40, R3, R74 ;  /* 0x0000000328b9723e */ /* 0x000fe2000480704a */
[----:B------:R-:W-:Y:S02]  /*113c0*/  IMAD.MOV.U32 R74, RZ, RZ, R87 ;  /* 0x000000ffff4a7224 */ /* 0x000fe400078e0057 */
[----:B------:R-:W2:Y:S01]  /*113d0*/  MUFU.EX2 R132, R132 ;  /* 0x0000008400847308 */ /* 0x000ea20000000800 */
[----:B0-----:R-:W-:-:S01]  /*113e0*/  FADD.FTZ R25, R43, R130 ;  /* 0x000000822b197221 */ /* 0x001fc20000010000 */
[----:B------:R-:W-:-:S06]  /*113f0*/  IMAD.MOV.U32 R40, RZ, RZ, R87 ;  /* 0x000000ffff287224 */ /* 0x000fcc00078e0057 */
[----:B------:R-:W0:Y:S01]  /*11400*/  MUFU.EX2 R85, R85 ;  /* 0x0000005500557308 */ /* 0x000e220000000800 */
[----:B-1----:R-:W-:-:S07]  /*11410*/  FADD.FTZ R26, R44, R89 ;  /* 0x000000592c1a7221 */ /* 0x002fce0000010000 */
[----:B------:R-:W-:Y:S01]  /*11420*/  MUFU.EX2 R47, R47 ;  /* 0x0000002f002f7308 */ /* 0x000fe20000000800 */
[----:B--2---:R-:W-:-:S07]  /*11430*/  FADD.FTZ R30, R132, R25 ;  /* 0x00000019841e7221 */ /* 0x004fce0000010000 */
[----:B------:R-:W1:Y:S01]  /*11440*/  MUFU.EX2 R134, R134 ;  /* 0x0000008600867308 */ /* 0x000e620000000800 */
[----:B0-----:R-:W-:-:S07]  /*11450*/  FADD.FTZ R29, R85, R26 ;  /* 0x0000001a551d7221 */ /* 0x001fce0000010000 */
[----:B------:R-:W0:Y:S08]  /*11460*/  MUFU.EX2 R82, R82 ;  /* 0x0000005200527308 */ /* 0x000e300000000800 */
[----:B------:R2:W3:Y:S01]  /*11470*/  MUFU.EX2 R15, R84 ;  /* 0x00000054000f7308 */ /* 0x0004e20000000800 */
[----:B-1----:R-:W-:Y:S01]  /*11480*/  F2FP.SATFINITE.E4M3.F32.PACK_AB_MERGE_C R31, R134, R47, RZ ;  /* 0x0000002f861f723e */ /* 0x002fe200048070ff */
[----:B------:R-:W-:Y:S01]  /*11490*/  FADD.FTZ R47, R47, R30 ;  /* 0x0000001e2f2f7221 */ /* 0x000fe20000010000 */
[----:B------:R-:W-:-:S02]  /*114a0*/  IMAD.MOV.U32 R30, RZ, RZ, R87 ;  /* 0x000000ffff1e7224 */ /* 0x000fc400078e0057 */
[----:B------:R-:W-:Y:S01]  /*114b0*/  F2FP.SATFINITE.E4M3.F32.PACK_AB_MERGE_C R186, R132, R43, R31 ;  /* 0x0000002b84ba723e */ /* 0x000fe2000480701f */
[----:B------:R-:W-:-:S01]  /*114c0*/  FADD.FTZ R134, R134, R47 ;  /* 0x0000002f86867221 */ /* 0x000fc20000010000 */
[----:B------:R-:W-:Y:S01]  /*114d0*/  IMAD.MOV.U32 R47, RZ, RZ, R87 ;  /* 0x000000ffff2f7224 */ /* 0x000fe200078e0057 */
[----:B------:R-:W-:Y:S01]  /*114e0*/  MUFU.EX2 R57, R57 ;  /* 0x0000003900397308 */ /* 0x000fe20000000800 */
[----:B0-----:R-:W-:-:S01]  /*114f0*/  FADD.FTZ R26, R82, R29 ;  /* 0x0000001d521a7221 */ /* 0x001fc20000010000 */
[--C-:B--2---:R-:W-:Y:S01]  /*11500*/  IMAD.MOV.U32 R84, RZ, RZ, R87.reuse ;  /* 0x000000ffff547224 */ /* 0x104fe200078e0057 */
[----:B------:R-:W-:Y:S01]  /*11510*/  MOV R29, R87 ;  /* 0x00000057001d7202 */ /* 0x000fe20000000f00 */
[--C-:B------:R-:W-:Y:S02]  /*11520*/  IMAD.MOV.U32 R43, RZ, RZ, R87.reuse ;  /* 0x000000ffff2b7224 */ /* 0x100fe400078e0057 */
[----:B------:R-:W-:Y:S02]  /*11530*/  IMAD.MOV.U32 R31, RZ, RZ, R87 ;  /* 0x000000ffff1f7224 */ /* 0x000fe400078e0057 */
[----:B------:R-:W0:Y:S01]  /*11540*/  MUFU.EX2 R138, R138 ;  /* 0x0000008a008a7308 */ /* 0x000e220000000800 */
[C---:B---3--:R-:W-:Y:S01]  /*11550*/  F2FP.SATFINITE.E4M3.F32.PACK_AB_MERGE_C R82, R15.reuse, R82, RZ ;  /* 0x000000520f52723e */ /* 0x048fe200048070ff */
[----:B------:R-:W-:-:S03]  /*11560*/  FADD.FTZ R15, R15, R26 ;  /* 0x0000001a0f0f7221 */ /* 0x000fc60000010000 */
        /* <DEDUP_REMOVED lines=14> */
[----:B------:R-:W-:Y:S01]  /*11650*/  MOV R49, R87 ;  /* 0x0000005700317202 */ /* 0x000fe20000000f00 */
[----:B------:R-:W-:Y:S02]  /*11660*/  IMAD.MOV.U32 R26, RZ, RZ, R87 ;  /* 0x000000ffff1a7224 */ /* 0x000fe400078e0057 */
[----:B------:R-:W-:-:S02]  /*11670*/  FADD.FTZ R57, R57, R136 ;  /* 0x0000008839397221 */ /* 0x000fc40000010000 */
[----:B------:R-:W0:Y:S01]  /*11680*/  MUFU.EX2 R21, R116 ;  /* 0x0000007400157308 */ /* 0x000e220000000800 */
[----:B-1----:R-:W-:-:S01]  /*11690*/  FADD.FTZ R13, R27, R12 ;  /* 0x0000000c1b0d7221 */ /* 0x002fc20000010000 */
[----:B------:R-:W-:Y:S01]  /*116a0*/  FADD.FTZ R138, R138, R57 ;  /* 0x000000398a8a7221 */ /* 0x000fe20000010000 */
[----:B------:R-:W-:-:S05]  /*116b0*/  MOV R57, R87 ;  /* 0x0000005700397202 */ /* 0x000fca0000000f00 */
[----:B------:R-:W-:Y:S01]  /*116c0*/  MUFU.EX2 R61, R61 ;  /* 0x0000003d003d7308 */ /* 0x000fe20000000800 */
[----:B--2---:R-:W-:-:S07]  /*116d0*/  FADD.FTZ R12, R94, R13 ;  /* 0x0000000d5e0c7221 */ /* 0x004fce0000010000 */
[----:B------:R-:W1:Y:S01]  /*116e0*/  MUFU.EX2 R142, R142 ;  /* 0x0000008e008e7308 */ /* 0x000e620000000800 */
[C---:B0-----:R-:W-:Y:S01]  /*116f0*/  F2FP.SATFINITE.E4M3.F32.PACK_AB_MERGE_C R94, R21.reuse, R94, RZ ;  /* 0x0000005e155e723e */ /* 0x041fe200048070ff */
[----:B------:R-:W-:-:S03]  /*11700*/  FADD.FTZ R21, R21, R12 ;  /* 0x0000000c15157221 */ /* 0x000fc60000010000 */
[----:B------:R-:W-:Y:S01]  /*11710*/  F2FP.SATFINITE.E4M3.F32.PACK_AB_MERGE_C R189, R27, R86, R94 ;  /* 0x000000561bbd723e */ /* 0x000fe2000480705e */
[--C-:B------:R-:W-:Y:S02]  /*11720*/  IMAD.MOV.U32 R86, RZ, RZ, R87.reuse ;  /* 0x000000ffff567224 */ /* 0x100fe400078e0057 */
[----:B------:R-:W0:Y:S01]  /*11730*/  MUFU.EX2 R59, R59 ;  /* 0x0000003b003b7308 */ /* 0x000e220000000800 */
[----:B------:R-:W-:-:S07]  /*11740*/  IMAD.MOV.U32 R27, RZ, RZ, R87 ;  /* 0x000000ffff1b7224 */ /* 0x000fce00078e0057 */
        /* <DEDUP_REMOVED lines=14> */
[----:B------:R-:W-:-:S01]  /*11830*/  FADD.FTZ R3, R142, R61 ;  /* 0x0000003d8e037221 */ /* 0x000fc20000010000 */
[-C--:B------:R-:W-:Y:S02]  /*11840*/  MOV R61, R87.reuse ;  /* 0x00000057003d7202 */ /* 0x080fe40000000f00 */
[C---:B-1----:R-:W-:Y:S01]  /*11850*/  F2FP.SATFINITE.E4M3.F32.PACK_AB_MERGE_C R12, R63.reuse, R126, RZ ;  /* 0x0000007e3f0c723e */ /* 0x042fe200048070ff */
[----:B------:R-:W-:Y:S01]  /*11860*/  FADD.FTZ R20, R63, R20 ;  /* 0x000000143f147221 */ /* 0x000fe20000010000 */
[----:B------:R-:W-:Y:S02]  /*11870*/  IMAD.MOV.U32 R63, RZ, RZ, R87 ;  /* 0x000000ffff3f7224 */ /* 0x000fe400078e0057 */
[----:B------:R-:W-:Y:S02]  /*11880*/  F2FP.SATFINITE.E4M3.F32.PACK_AB_MERGE_C R191, R25, R118, R12 ;  /* 0x0000007619bf723e */ /* 0x000fe4000480700c */
[----:B------:R-:W-:Y:S01]  /*11890*/  MOV R25, R87 ;  /* 0x0000005700197202 */ /* 0x000fe20000000f00 */
[----:B------:R-:W-:Y:S06]  /*118a0*/  @!P1 BRA `(.L_x_7519) ;  /* 0x0000003800889947 */ /* 0x000fec0003800000 */
[----:B------:R-:W-:Y:S01]  /*118b0*/  VIADD R21, R120, 0xfffffffe ;  /* 0xfffffffe78157836 */ /* 0x000fe20000000000 */
[----:B------:R-:W-:Y:S01]  /*118c0*/  MOV R171, R90 ;  /* 0x0000005a00ab7202 */ /* 0x000fe20000000f00 */
[----:B------:R-:W-:Y:S01]  /*118d0*/  IMAD.MOV.U32 R169, RZ, RZ, R92 ;  /* 0x000000ffffa97224 */ /* 0x000fe200078e005c */
[----:B------:R-:W-:Y:S01]  /*118e0*/  CS2R R86, SRZ ;  /* 0x0000000000567805 */ /* 0x000fe2000001ff00 */
        /* <DEDUP_REMOVED lines=32> */
[----:B------:R-:W-:-:S07]  /*11af0*/  CS2R R24, SRZ ;  /* 0x0000000000187805 */ /* 0x000fce000001ff00 */
.L_x_7531:
        /* <DEDUP_REMOVED lines=8> */
.L_x_7521:
[----:B------:R-:W-:-:S05]  /*11b80*/  VIADD R12, R220, 0x1 ;  /* 0x00000001dc0c7836 */ /* 0x000fca0000000000 */
[----:B------:R-:W-:-:S04]  /*11b90*/  ISETP.NE.AND P2, PT, R12, 0x2, PT ;  /* 0x000000020c00780c */ /* 0x000fc80003f45270 */
[----:B------:R-:W-:Y:S02]  /*11ba0*/  SEL R13, R12, RZ, P2 ;  /* 0x000000ff0c0d7207 */ /* 0x000fe40001000000 */
[----:B------:R-:W-:Y:S02]  /*11bb0*/  SHF.L.U32 R12, R199, 0x1f, RZ ;  /* 0x0000001fc70c7819 */ /* 0x000fe400000006ff */
[----:B------:R-:W-:-:S04]  /*11bc0*/  LEA R13, R13, R18, 0x3 ;  /* 0x000000120d0d7211 */ /* 0x000fc800078e18ff */
[----:B------:R0:W1:Y:S01]  /*11bd0*/  SYNCS.PHASECHK.TRANS64.TRYWAIT P2, [R13+URZ+0x22830], R12 ;  /* 0x0228300c0d0075a7 */ /* 0x000062000804017f */
[----:B------:R-:W-:Y:S05]  /*11be0*/  @!P0 BRA `(.L_x_7522) ;  /* 0x0000000000048947 */ /* 0x000fea0003800000 */
[----:B------:R-:W-:Y:S01]  /*11bf0*/  BPT.TRAP 0x1 ;  /* 0x000000040000795c */ /* 0x000fe20000300000 */
.L_x_7522:
[----:B------:R-:W-:Y:S04]  /*11c00*/  BSSY B0, `(.L_x_7520) ;  /* 0x0000004000007945 */ /* 0x000fe80003800000 */
[----:B-1----:R-:W-:Y:S05]  /*11c10*/  @P2 BRA `(.L_x_7523) ;  /* 0x0000000000082947 */ /* 0x002fea0003800000 */
[----:B------:R-:W1:Y:S02]  /*11c20*/  SYNCS.PHASECHK.TRANS64.TRYWAIT P2, [R13+URZ+0x22830], R12 ;  /* 0x0228300c0d0075a7 */ /* 0x000e64000804017f */
[----:B-1----:R-:W-:Y:S05]  /*11c30*/  @!P2 BRA `(.L_x_7524) ;  /* 0x000000f400c8a947 */ /* 0x002fea0003800000 */
.L_x_7523:
[----:B------:R-:W-:Y:S05]  /*11c40*/  BSYNC B0 ;  /* 0x0000000000007941 */ /* 0x000fea0003800000 */
.L_x_7520:
[----:B01----:R-:W0:Y:S01]  /*11c50*/  S2R R12, SR_TID.X ;  /* 0x00000000000c7919 */ /* 0x003e220000002100 */
[----:B------:R-:W-:Y:S01]  /*11c60*/  VIADD R197, R220, 0x1 ;  /* 0x00000001dcc57836 */ /* 0x000fe20000000000 */
[----:B------:R-:W-:Y:S05]  /*11c70*/  WARPSYNC.ALL ;  /* 0x0000000000007948 */ /* 0x000fea0003800000 */
[C---:B------:R-:W-:Y:S01]  /*11c80*/  ISETP.NE.AND P2, PT, R197.reuse, 0x2, PT ;  /* 0x00000002c500780c */ /* 0x040fe20003f45270 */
[----:B------:R-:W-:Y:S01]  /*11c90*/  IMAD.MOV.U32 R13, RZ, RZ, 0x40000040 ;  /* 0x40000040ff0d7424 */ /* 0x000fe200078e00ff */
[----:B------:R-:W-:Y:S01]  /*11ca0*/  MOV R15, 0x40000040 ;  /* 0x40000040000f7802 */ /* 0x000fe20000000f00 */
[----:B------:R-:W-:Y:S01]  /*11cb0*/  IMAD.MOV.U32 R89, RZ, RZ, 0x40000040 ;  /* 0x40000040ff597424 */ /* 0x000fe200078e00ff */
[----:B------:R-:W-:Y:S01]  /*11cc0*/  SEL R197, R197, RZ, P2 ;  /* 0x000000ffc5c57207 */ /* 0x000fe20001000000 */
[----:B------:R-:W-:Y:S01]  /*11cd0*/  IMAD.MOV.U32 R91, RZ, RZ, 0x40000040 ;  /* 0x40000040ff5b7424 */ /* 0x000fe200078e00ff */
[----:B------:R-:W-:Y:S01]  /*11ce0*/  R2UR UR47, R15 ;  /* 0x000000000f2f72ca */ /* 0x000fe200000e0000 */
[----:B------:R-:W-:Y:S01]  /*11cf0*/  IMAD.MOV.U32 R93, RZ, RZ, 0x40000040 ;  /* 0x40000040ff5d7424 */ /* 0x000fe200078e00ff */
[----:B------:R-:W-:Y:S01]  /*11d00*/  R2UR UR44, R4 ;  /* 0x00000000042c72ca */ /* 0x000fe200000e0000 */
[----:B------:R-:W-:Y:S01]  /*11d10*/  IMAD R14, R197, 0x500, R0 ;  /* 0x00000500c50e7824 */ /* 0x000fe200078e0200 */
[----:B------:R-:W-:Y:S01]  /*11d20*/  R2UR UR45, R5 ;  /* 0x00000000052d72ca */ /* 0x000fe200000e0000 */
[----:B------:R-:W-:Y:S01]  /*11d30*/  IMAD.MOV.U32 R15, RZ, RZ, 0x40000040 ;  /* 0x40000040ff0f7424 */ /* 0x000fe200078e00ff */
[----:B------:R-:W-:Y:S01]  /*11d40*/  R2UR UR51, R13 ;  /* 0x000000000d3372ca */ /* 0x000fe200000e0000 */
[C---:B------:R-:W-:Y:S01]  /*11d50*/  VIADD R88, R14.reuse, 0x200 ;  /* 0x000002000e587836 */ /* 0x040fe20000000000 */
[C---:B------:R-:W-:Y:S01]  /*11d60*/  R2UR UR46, R14.reuse ;  /* 0x000000000e2e72ca */ /* 0x040fe200000e0000 */
[----:B------:R-:W-:Y:S01]  /*11d70*/  VIADD R90, R14, 0x300 ;  /* 0x000003000e5a7836 */ /* 0x000fe20000000000 */
[----:B------:R-:W-:-:S02]  /*11d80*/  R2UR UR48, R4 ;  /* 0x00000000043072ca */ /* 0x000fc400000e0000 */
[----:B------:R-:W-:Y:S02]  /*11d90*/  R2UR UR49, R5 ;  /* 0x00000000053172ca */ /* 0x000fe400000e0000 */
[----:B------:R-:W-:Y:S01]  /*11da0*/  R2UR UR54, R88 ;  /* 0x00000000583672ca */ /* 0x000fe200000e0000 */
[----:B------:R-:W-:Y:S01]  /*11db0*/  VIADD R88, R14, 0x2 ;  /* 0x000000020e587836 */ /* 0x000fe20000000000 */
[----:B------:R-:W-:Y:S02]  /*11dc0*/  R2UR UR55, R89 ;  /* 0x00000000593772ca */ /* 0x000fe400000e0000 */
[----:B------:R-:W-:Y:S02]  /*11dd0*/  R2UR UR52, R4 ;  /* 0x00000000043472ca */ /* 0x000fe400000e0000 */
[----:B0-----:R-:W-:Y:S02]  /*11de0*/  SHF.R.U32.HI R12, RZ, 0x7, R12 ;  /* 0x00000007ff0c7819 */ /* 0x001fe4000001160c */
[----:B------:R-:W-:-:S02]  /*11df0*/  R2UR UR53, R5 ;  /* 0x00000000053572ca */ /* 0x000fc400000e0000 */
[C---:B------:R-:W-:Y:S01]  /*11e00*/  R2UR UR7, R13.reuse ;  /* 0x000000000d0772ca */ /* 0x040fe200000e0000 */
[----:B------:R-:W-:Y:S01]  /*11e10*/  VIADD R92, R12, 0x8 ;  /* 0x000000080c5c7836 */ /* 0x000fe20000000000 */
[----:B------:R-:W-:Y:S01]  /*11e20*/  R2UR UR11, R13 ;  /* 0x000000000d0b72ca */ /* 0x000fe200000e0000 */
[----:B------:R-:W-:Y:S01]  /*11e30*/  VIADD R12, R14, 0x100 ;  /* 0x000001000e0c7836 */ /* 0x000fe20000000000 */
[----:B------:R-:W-:Y:S01]  /*11e40*/  R2UR UR8, R90 ;  /* 0x000000005a0872ca */ /* 0x000fe200000e0000 */
[----:B------:R-:W-:Y:S01]  /*11e50*/  VIADD R90, R14, 0x202 ;  /* 0x000002020e5a7836 */ /* 0x000fe20000000000 */
[----:B------:R0:W-:Y:S01]  /*11e60*/  BAR.SYNC.DEFER_BLOCKING R92, 0x100 ;  /* 0x0004005c0000751d */ /* 0x0001e20000010000 */
[----:B------:R-:W-:Y:S02]  /*11e70*/  R2UR UR9, R91 ;  /* 0x000000005b0972ca */ /* 0x000fe400000e0000 */
[----:B------:R-:W-:Y:S02]  /*11e80*/  R2UR UR50, R12 ;  /* 0x000000000c3272ca */ /* 0x000fe400000e0000 */
[----:B------:R-:W-:-:S02]  /*11e90*/  IADD3 R12, R14, 0x400, RZ ;  /* 0x000004000e0c7810 */ /* 0x000fc40007ffe0ff */
[----:B------:R-:W-:Y:S01]  /*11ea0*/  MOV R223, UR7 ;  /* 0x0000000700df7c02 */ /* 0x000fe20008000f00 */
[----:B0-----:R-:W-:Y:S01]  /*11eb0*/  VIADD R92, R14, 0x402 ;  /* 0x000004020e5c7836 */ /* 0x001fe20000000000 */
[----:B------:R-:W-:Y:S01]  /*11ec0*/  R2UR UR10, R12 ;  /* 0x000000000c0a72ca */ /* 0x000fe200000e0000 */
[----:B------:R-:W-:Y:S01]  /*11ed0*/  UMOV UR7, UR11 ;  /* 0x0000000b00077c82 */ /* 0x000fe20008000000 */
[----:B------:R-:W-:Y:S02]  /*11ee0*/  IADD3 R12, R14, 0x102, RZ ;  /* 0x000001020e0c7810 */ /* 0x000fe40007ffe0ff */
[----:B------:R-:W-:Y:S02]  /*11ef0*/  R2UR UR11, R91 ;  /* 0x000000005b0b72ca */ /* 0x000fe400000e0000 */
[----:B------:R-:W-:Y:S01]  /*11f00*/  R2UR UR6, R12 ;  /* 0x000000000c0672ca */ /* 0x000fe200000e0000 */
[C---:B------:R-:W-:Y:S01]  /*11f10*/  VIADD R12, R14.reuse, 0x104 ;  /* 0x000001040e0c7836 */ /* 0x040fe20000000000 */
[----:B------:R-:W-:-:S02]  /*11f20*/  IADD3 R94, R14, 0x4, RZ ;  /* 0x000000040e5e7810 */ /* 0x000fc40007ffe0ff */
[----:B------:R-:W-:Y:S02]  /*11f30*/  MOV R95, 0x40000040 ;  /* 0x40000040005f7802 */ /* 0x000fe40000000f00 */
[----:B------:R-:W-:Y:S01]  /*11f40*/  R2UR UR4, R88 ;  /* 0x00000000580472ca */ /* 0x000fe200000e0000 */
[----:B------:R-:W-:Y:S01]  /*11f50*/  VIADD R88, R14, 0x302 ;  /* 0x000003020e587836 */ /* 0x000fe20000000000 */
[----:B------:R-:W-:Y:S01]  /*11f60*/  R2UR UR22, R94 ;  /* 0x000000005e1672ca */ /* 0x000fe200000e0000 */
[----:B------:R-:W-:Y:S01]  /*11f70*/  WARPGROUP.ARRIVE ;  /* 0x00000000000079c5 */ /* 0x000fe20000000000 */
[----:B------:R-:W-:Y:S02]  /*11f80*/  R2UR UR23, R95 ;  /* 0x000000005f1772ca */ /* 0x000fe400000e0000 */
[----:B------:R-:W-:Y:S02]  /*11f90*/  R2UR UR5, R89 ;  /* 0x00000000590572ca */ /* 0x000fe400000e0000 */
[----:B------:R-:W-:Y:S01]  /*11fa0*/  MOV R224, UR6 ;  /* 0x0000000600e07c02 */ /* 0x000fe20008000f00 */
[----:B------:R-:W-:Y:S01]  /*11fb0*/  QGMMA.64x32x32.F32.E4M3.E4M3 R152, gdesc[UR44], RZ, !UPT, gsb0 ;  /* 0x006000002c9879f3 */ /* 0x000fe2000c0008ff */
[----:B------:R-:W-:Y:S01]  /*11fc0*/  UMOV UR6, UR10 ;  /* 0x0000000a00067c82 */ /* 0x000fe20008000000 */
[----:B------:R-:W-:-:S02]  /*11fd0*/  R2UR UR10, R90 ;  /* 0x000000005a0a72ca */ /* 0x000fc400000e0000 */
[----:B------:R-:W-:Y:S01]  /*11fe0*/  MOV R90, UR11 ;  /* 0x0000000b005a7c02 */ /* 0x000fe20008000f00 */
[----:B------:R-:W-:Y:S01]  /*11ff0*/  UMOV UR11, UR9 ;  /* 0x00000009000b7c82 */ /* 0x000fe20008000000 */
[----:B------:R-:W-:Y:S02]  /*12000*/  R2UR UR9, R5 ;  /* 0x00000000050972ca */ /* 0x000fe400000e0000 */
[----:B------:R-:W-:Y:S01]  /*12010*/  R2UR UR14, R88 ;  /* 0x00000000580e72ca */ /* 0x000fe200000e0000 */
[----:B------:R-:W-:Y:S01]  /*12020*/  VIADD R88, R14, 0x204 ;  /* 0x000002040e587836 */ /* 0x000fe20000000000 */
[----:B------:R-:W-:Y:S01]  /*12030*/  MOV R225, UR23 ;  /* 0x0000001700e17c02 */ /* 0x000fe20008000f00 */
[----:B------:R-:W-:Y:S01]  /*12040*/  UMOV UR23, UR5 ;  /* 0x0000000500177c82 */ /* 0x000fe20008000000 */
[----:B------:R-:W-:Y:S01]  /*12050*/  MOV R226, UR22 ;  /* 0x0000001600e27c02 */ /* 0x000fe20008000f00 */
[----:B------:R-:W-:Y:S01]  /*12060*/  UMOV UR22, UR4 ;  /* 0x0000000400167c82 */ /* 0x000fe20008000000 */
[----:B------:R-:W-:Y:S01]  /*12070*/  R2UR UR30, R88 ;  /* 0x00000000581e72ca */ /* 0x000fe200000e0000 */
[----:B------:R-:W-:Y:S01]  /*12080*/  VIADD R88, R14, 0x404 ;  /* 0x000004040e587836 */ /* 0x000fe20000000000 */
[----:B------:R-:W-:Y:S01]  /*12090*/  MOV R91, UR10 ;  /* 0x0000000a005b7c02 */ /* 0x000fe20008000f00 */
[----:B------:R-:W-:Y:S01]  /*120a0*/  UMOV UR10, UR8 ;  /* 0x00000008000a7c82 */ /* 0x000fe20008000000 */
[----:B------:R-:W-:-:S02]  /*120b0*/  R2UR UR8, R4 ;  /* 0x00000000040872ca */ /* 0x000fc400000e0000 */
[C---:B------:R-:W-:Y:S02]  /*120c0*/  R2UR UR15, R89.reuse ;  /* 0x00000000590f72ca */ /* 0x040fe400000e0000 */
[----:B------:R-:W-:Y:S01]  /*120d0*/  R2UR UR18, R92 ;  /* 0x000000005c1272ca */ /* 0x000fe200000e0000 */
[----:B------:R-:W-:Y:S01]  /*120e0*/  VIADD R92, R14, 0x6 ;  /* 0x000000060e5c7836 */ /* 0x000fe20000000000 */
[C---:B------:R-:W-:Y:S02]  /*120f0*/  R2UR UR31, R89.reuse ;  /* 0x00000000591f72ca */ /* 0x040fe400000e0000 */
[----:B------:R-:W-:Y:S01]  /*12100*/  R2UR UR38, R88 ;  /* 0x00000000582672ca */ /* 0x000fe200000e0000 */
[----:B------:R-:W-:Y:S01]  /*12110*/  VIADD R88, R14, 0x206 ;  /* 0x000002060e587836 */ /* 0x000fe20000000000 */
[----:B------:R-:W-:Y:S02]  /*12120*/  R2UR UR39, R89 ;  /* 0x00000000592772ca */ /* 0x000fe400000e0000 */
[----:B------:R-:W-:-:S02]  /*12130*/  R2UR UR4, R4 ;  /* 0x00000000040472ca */ /* 0x000fc400000e0000 */
[----:B------:R-:W-:Y:S02]  /*12140*/  R2UR UR5, R5 ;  /* 0x00000000050572ca */ /* 0x000fe400000e0000 */
[----:B------:R-:W-:Y:S02]  /*12150*/  MOV R89, 0x40000040 ;  /* 0x4000004000597802 */ /* 0x000fe40000000f00 */
[C---:B------:R-:W-:Y:S02]  /*12160*/  R2UR UR19, R93.reuse ;  /* 0x000000005d1372ca */ /* 0x040fe400000e0000 */
[----:B------:R-:W-:Y:S02]  /*12170*/  R2UR UR42, R92 ;  /* 0x000000005c2a72ca */ /* 0x000fe400000e0000 */
[----:B------:R-:W-:Y:S02]  /*12180*/  R2UR UR43, R93 ;  /* 0x000000005d2b72ca */ /* 0x000fe400000e0000 */
[----:B------:R-:W-:-:S02]  /*12190*/  R2UR UR20, R10 ;  /* 0x000000000a1472ca */ /* 0x000fc400000e0000 */
[C---:B------:R-:W-:Y:S02]  /*121a0*/  R2UR UR21, R11.reuse ;  /* 0x000000000b1572ca */ /* 0x040fe400000e0000 */
[C---:B------:R-:W-:Y:S02]  /*121b0*/  R2UR UR12, R10.reuse ;  /* 0x000000000a0c72ca */ /* 0x040fe400000e0000 */
[C---:B------:R-:W-:Y:S02]  /*121c0*/  R2UR UR13, R11.reuse ;  /* 0x000000000b0d72ca */ /* 0x040fe400000e0000 */
[----:B------:R-:W-:Y:S02]  /*121d0*/  R2UR UR16, R10 ;  /* 0x000000000a1072ca */ /* 0x000fe400000e0000 */
[----:B------:R-:W-:Y:S02]  /*121e0*/  R2UR UR17, R11 ;  /* 0x000000000b1172ca */ /* 0x000fe400000e0000 */
[----:B------:R-:W-:Y:S01]  /*121f0*/  R2UR UR26, R12 ;  /* 0x000000000c1a72ca */ /* 0x000fe200000e0000 */
[----:B------:R-:W-:Y:S01]  /*12200*/  VIADD R12, R14, 0x304 ;  /* 0x000003040e0c7836 */ /* 0x000fe20000000000 */
[----:B------:R-:W-:-:S02]  /*12210*/  R2UR UR27, R13 ;  /* 0x000000000d1b72ca */ /* 0x000fc400000e0000 */
[C---:B------:R-:W-:Y:S01]  /*12220*/  R2UR UR24, R8.reuse ;  /* 0x00000000081872ca */ /* 0x040fe200000e0000 */
[----:B------:R-:W-:Y:S02]  /*12230*/  WARPGROUP.DEPBAR.LE gsb0, 0x0 ;  /* 0x00008000000079c5 */ /* 0x000fe40000010000 */
[----:B------:R-:W-:Y:S01]  /*12240*/  WARPGROUP.ARRIVE ;  /* 0x00000000000079c5 */ /* 0x000fe20000000000 */
[C---:B------:R-:W-:Y:S02]  /*12250*/  R2UR UR25, R9.reuse ;  /* 0x00000000091972ca */ /* 0x040fe400000e0000 */
[----:B------:R-:W-:Y:S02]  /*12260*/  R2UR UR28, R8 ;  /* 0x00000000081c72ca */ /* 0x000fe400000e0000 */
[----:B------:R-:W-:Y:S01]  /*12270*/  R2UR UR29, R9 ;  /* 0x00000000091d72ca */ /* 0x000fe200000e0000 */
[----:B------:R-:W-:Y:S01]  /*12280*/  QGMMA.64x32x32.F32.E4M3.E4M3 R136, gdesc[UR48], RZ, !UPT, gsb0 ;  /* 0x00600000308879f3 */ /* 0x000fe2000c0008ff */
[----:B------:R-:W-:-:S02]  /*12290*/  R2UR UR50, R88 ;  /* 0x00000000583272ca */ /* 0x000fc400000e0000 */
[----:B------:R-:W-:Y:S02]  /*122a0*/  R2UR UR51, R89 ;  /* 0x00000000593372ca */ /* 0x000fe400000e0000 */
[----:B------:R-:W-:Y:S02]  /*122b0*/  R2UR UR34, R12 ;  /* 0x000000000c2272ca */ /* 0x000fe400000e0000 */
[----:B------:R-:W-:Y:S02]  /*122c0*/  R2UR UR35, R13 ;  /* 0x000000000d2372ca */ /* 0x000fe400000e0000 */
[C---:B------:R-:W-:Y:S02]  /*122d0*/  R2UR UR32, R8.reuse ;  /* 0x00000000082072ca */ /* 0x040fe400000e0000 */
[----:B------:R-:W-:Y:S02]  /*122e0*/  R2UR UR33, R9 ;  /* 0x00000000092172ca */ /* 0x000fe400000e0000 */
[----:B------:R-:W-:-:S02]  /*122f0*/  R2UR UR36, R8 ;  /* 0x00000000082472ca */ /* 0x000fc400000e0000 */
[----:B------:R-:W-:Y:S02]  /*12300*/  R2UR UR37, R9 ;  /* 0x00000000092572ca */ /* 0x000fe400000e0000 */
[----:B------:R-:W-:Y:S02]  /*12310*/  R2UR UR40, R6 ;  /* 0x00000000062872ca */ /* 0x000fe400000e0000 */
[----:B------:R-:W-:Y:S02]  /*12320*/  R2UR UR41, R7 ;  /* 0x00000000072972ca */ /* 0x000fe400000e0000 */
[----:B------:R-:W-:Y:S02]  /*12330*/  IADD3 R12, R14, 0x106, RZ ;  /* 0x000001060e0c7810 */ /* 0x000fe40007ffe0ff */
[----:B------:R-:W-:Y:S01]  /*12340*/  R2UR UR47, R13 ;  /* 0x000000000d2f72ca */ /* 0x000fe200000e0000 */
[----:B------:R-:W-:Y:S01]  /*12350*/  IMAD.MOV.U32 R13, RZ, RZ, 0x40000040 ;  /* 0x40000040ff0d7424 */ /* 0x000fe200078e00ff */
[----:B------:R-:W-:Y:S01]  /*12360*/  R2UR UR46, R12 ;  /* 0x000000000c2e72ca */ /* 0x000fe200000e0000 */
[----:B------:R-:W-:Y:S01]  /*12370*/  VIADD R12, R14, 0x306 ;  /* 0x000003060e0c7836 */ /* 0x000fe20000000000 */
[----:B------:R-:W-:Y:S01]  /*12380*/  R2UR UR44, R6 ;  /* 0x00000000062c72ca */ /* 0x000fe200000e0000 */
[----:B------:R-:W-:Y:S01]  /*12390*/  VIADD R14, R14, 0x406 ;  /* 0x000004060e0e7836 */ /* 0x000fe20000000000 */
[----:B------:R-:W-:-:S02]  /*123a0*/  R2UR UR45, R7 ;  /* 0x00000000072d72ca */ /* 0x000fc400000e0000 */
[----:B------:R-:W-:Y:S02]  /*123b0*/  R2UR UR48, R6 ;  /* 0x00000000063072ca */ /* 0x000fe400000e0000 */
[----:B------:R-:W-:Y:S02]  /*123c0*/  R2UR UR49, R7 ;  /* 0x00000000073172ca */ /* 0x000fe400000e0000 */
[----:B------:R-:W-:Y:S02]  /*123d0*/  R2UR UR58, R14 ;  /* 0x000000000e3a72ca */ /* 0x000fe400000e0000 */
[----:B------:R-:W-:Y:S02]  /*123e0*/  R2UR UR59, R15 ;  /* 0x000000000f3b72ca */ /* 0x000fe400000e0000 */
[----:B------:R-:W-:Y:S02]  /*123f0*/  R2UR UR56, R6 ;  /* 0x00000000063872ca */ /* 0x000fe400000e0000 */
[----:B------:R-:W-:Y:S01]  /*12400*/  R2UR UR57, R7 ;  /* 0x00000000073972ca */ /* 0x000fe200000e0000 */
[----:B------:R-:W-:-:S02]  /*12410*/  WARPGROUP.DEPBAR.LE gsb0, 0x0 ;  /* 0x00008000000079c5 */ /* 0x000fc40000010000 */
[----:B------:R-:W-:-:S06]  /*12420*/  WARPGROUP.ARRIVE ;  /* 0x00000000000079c5 */ /* 0x000fcc0000000000 */
[----:B------:R-:W-:Y:S01]  /*12430*/  QGMMA.64x32x32.F32.E4M3.E4M3 R120, gdesc[UR52], RZ, !UPT, gsb0 ;  /* 0x00600000347879f3 */ /* 0x000fe2000c0008ff */
[----:B------:R-:W-:Y:S02]  /*12440*/  R2UR UR54, R12 ;  /* 0x000000000c3672ca */ /* 0x000fe400000e0000 */
[----:B------:R-:W-:Y:S02]  /*12450*/  R2UR UR55, R13 ;  /* 0x000000000d3772ca */ /* 0x000fe400000e0000 */
[----:B------:R-:W-:Y:S02]  /*12460*/  R2UR UR52, R6 ;  /* 0x00000000063472ca */ /* 0x000fe400000e0000 */
[----:B------:R-:W-:Y:S01]  /*12470*/  R2UR UR53, R7 ;  /* 0x00000000073572ca */ /* 0x000fe200000e0000 */
[----:B------:R-:W-:Y:S02]  /*12480*/  WARPGROUP.DEPBAR.LE gsb0, 0x0 ;  /* 0x00008000000079c5 */ /* 0x000fe40000010000 */
        /* <DEDUP_REMOVED lines=66> */
.L_x_7526:
[----:B------:R-:W-:Y:S01]  /*128b0*/  SHF.L.U32 R12, R222, 0x1f, RZ ;  /* 0x0000001fde0c7819 */ /* 0x000fe200000006ff */
[----:B------:R-:W-:-:S04]  /*128c0*/  IMAD R13, R220, 0x8, R18 ;  /* 0x00000008dc0d7824 */ /* 0x000fc800078e0212 */
[----:B------:R0:W1:Y:S01]  /*128d0*/  SYNCS.PHASECHK.TRANS64.TRYWAIT P1, [R13+URZ+0x22850], R12 ;  /* 0x0228500c0d0075a7 */ /* 0x000062000802017f */
[----:B------:R-:W-:Y:S05]  /*128e0*/  @!P0 BRA `(.L_x_7527) ;  /* 0x0000000000048947 */ /* 0x000fea0003800000 */
[----:B------:R-:W-:Y:S01]  /*128f0*/  BPT.TRAP 0x1 ;  /* 0x000000040000795c */ /* 0x000fe20000300000 */
.L_x_7527:
[----:B-1----:R-:W-:Y:S05]  /*12900*/  @P1 BRA `(.L_x_7525) ;  /* 0x0000000000081947 */ /* 0x002fea0003800000 */
[----:B------:R-:W1:Y:S02]  /*12910*/  SYNCS.PHASECHK.TRANS64.TRYWAIT P1, [R13+URZ+0x22850], R12 ;  /* 0x0228500c0d0075a7 */ /* 0x000e64000802017f */
[----:B-1----:R-:W-:Y:S05]  /*12920*/  @!P1 BRA `(.L_x_7528) ;  /* 0x000000e800a09947 */ /* 0x002fea0003800000 */
.L_x_7525:
        /* <DEDUP_REMOVED lines=14> */
[----:B------:R-:W-:Y:S01]  /*12a10*/  QGMMA.64x128x32.F32.E4M3.E4M3 R24, R172, gdesc[UR4], R24, gsb0 ;  /* 0x01e00004ac187df3 */ /* 0x000fe20008000818 */
[----:B------:R-:W-:Y:S02]  /*12a20*/  R2UR UR6, R14 ;  /* 0x000000000e0672ca */ /* 0x000fe400000e0000 */
[----:B------:R-:W-:Y:S01]  /*12a30*/  R2UR UR7, R15 ;  /* 0x000000000f0772ca */ /* 0x000fe200000e0000 */
[----:B------:R-:W-:Y:S01]  /*12a40*/  IMAD.MOV.U32 R15, RZ, RZ, -0x3ffffff0 ;  /* 0xc0000010ff0f7424 */ /* 0x000fe200078e00ff */
[----:B------:R-:W-:Y:S02]  /*12a50*/  IADD3 R14, R12, 0x200, RZ ;  /* 0x000002000c0e7810 */ /* 0x000fe40007ffe0ff */
[----:B0-----:R-:W-:Y:S01]  /*12a60*/  SHF.R.U32.HI R222, RZ, 0x7, R222 ;  /* 0x00000007ffde7819 */ /* 0x001fe200000116de */
[----:B------:R-:W-:Y:S02]  /*12a70*/  WARPGROUP.DEPBAR.LE gsb0, 0x0 ;  /* 0x00008000000079c5 */ /* 0x000fe40000010000 */
[----:B------:R-:W-:-:S06]  /*12a80*/  WARPGROUP.ARRIVE ;  /* 0x00000000000079c5 */ /* 0x000fcc0000000000 */
[----:B------:R-:W-:Y:S01]  /*12a90*/  QGMMA.64x128x32.F32.E4M3.E4M3 R24, R176, gdesc[UR4], R24, gsb0 ;  /* 0x01e00004b0187df3 */ /* 0x000fe20008000818 */
[----:B------:R-:W-:Y:S01]  /*12aa0*/  R2UR UR6, R14 ;  /* 0x000000000e0672ca */ /* 0x000fe200000e0000 */
[C---:B------:R-:W-:Y:S01]  /*12ab0*/  VIADD R14, R12.reuse, 0x300 ;  /* 0x000003000c0e7836 */ /* 0x040fe20000000000 */
[----:B------:R-:W-:Y:S01]  /*12ac0*/  R2UR UR7, R15 ;  /* 0x000000000f0772ca */ /* 0x000fe200000e0000 */
[----:B------:R-:W-:Y:S01]  /*12ad0*/  IMAD.MOV.U32 R15, RZ, RZ, -0x3ffffff0 ;  /* 0xc0000010ff0f7424 */ /* 0x000fe200078e00ff */
[----:B------:R-:W-:Y:S01]  /*12ae0*/  IADD3 R12, R12, 0x400, RZ ;  /* 0x000004000c0c7810 */ /* 0x000fe20007ffe0ff */
[----:B------:R-:W-:Y:S02]  /*12af0*/  WARPGROUP.DEPBAR.LE gsb0, 0x0 ;  /* 0x00008000000079c5 */ /* 0x000fe40000010000 */
[----:B------:R-:W-:-:S08]  /*12b00*/  WARPGROUP.ARRIVE ;  /* 0x00000000000079c5 */ /* 0x000fd00000000000 */
[----:B------:R-:W-:Y:S01]  /*12b10*/  QGMMA.64x128x32.F32.E4M3.E4M3 R24, R180, gdesc[UR4], R24, gsb0 ;  /* 0x01e00004b4187df3 */ /* 0x000fe20008000818 */
[----:B------:R-:W-:Y:S02]  /*12b20*/  R2UR UR6, R14 ;  /* 0x000000000e0672ca */ /* 0x000fe400000e0000 */
[----:B------:R-:W-:Y:S01]  /*12b30*/  R2UR UR7, R15 ;  /* 0x000000000f0772ca */ /* 0x000fe200000e0000 */
[----:B------:R-:W-:Y:S02]  /*12b40*/  WARPGROUP.DEPBAR.LE gsb0, 0x0 ;  /* 0x00008000000079c5 */ /* 0x000fe40000010000 */
[----:B------:R-:W-:-:S10]  /*12b50*/  WARPGROUP.ARRIVE ;  /* 0x00000000000079c5 */ /* 0x000fd40000000000 */
[----:B------:R-:W-:Y:S01]  /*12b60*/  QGMMA.64x128x32.F32.E4M3.E4M3 R24, R184, gdesc[UR4], R24, gsb0 ;  /* 0x01e00004b8187df3 */ /* 0x000fe20008000818 */
[----:B------:R-:W-:Y:S02]  /*12b70*/  R2UR UR6, R12 ;  /* 0x000000000c0672ca */ /* 0x000fe400000e0000 */
[----:B------:R-:W-:Y:S02]  /*12b80*/  R2UR UR7, R13 ;  /* 0x000000000d0772ca */ /* 0x000fe400000e0000 */
[----:B------:R-:W-:Y:S01]  /*12b90*/  IADD3 R12, -R222, 0xb, RZ ;  /* 0x0000000bde0c7810 */ /* 0x000fe20007ffe1ff */
[----:B------:R-:W-:Y:S02]  /*12ba0*/  WARPGROUP.DEPBAR.LE gsb0, 0x0 ;  /* 0x00008000000079c5 */ /* 0x000fe40000010000 */
[----:B------:R-:W-:-:S08]  /*12bb0*/  WARPGROUP.ARRIVE ;  /* 0x00000000000079c5 */ /* 0x000fd00000000000 */
[----:B------:R-:W-:Y:S03]  /*12bc0*/  QGMMA.64x128x32.F32.E4M3.E4M3 R24, R188, gdesc[UR4], R24, gsb0 ;  /* 0x01e00004bc187df3 */ /* 0x000fe60008000818 */
[----:B------:R-:W-:Y:S02]  /*12bd0*/  WARPGROUP.DEPBAR.LE gsb0, 0x0 ;  /* 0x00008000000079c5 */ /* 0x000fe40000010000 */
[----:B------:R0:W-:Y:S06]  /*12be0*/  BAR.ARV R12, 0x100 ;  /* 0x0004000c0000751d */ /* 0x0001ec0000002000 */
[----:B------:R-:W-:Y:S05]  /*12bf0*/  @!P0 BRA `(.L_x_7529) ;  /* 0x0000000000048947 */ /* 0x000fea0003800000 */
[----:B------:R-:W-:Y:S01]  /*12c00*/  BPT.TRAP 0x1 ;  /* 0x000000040000795c */ /* 0x000fe20000300000 */
.L_x_7529:
        /* <DEDUP_REMOVED lines=93> */
[----:B------:R-:W2:Y:S01]  /*131e0*/  S2R R189, SR_CgaCtaId ;  /* 0x0000000000bd7919 */ /* 0x000ea20000008800 */
[----:B------:R-:W3:Y:S01]  /*131f0*/  MUFU.TANH R159, R159 ;  /* 0x0000009f009f7308 */ /* 0x000ee20000002400 */
[----:B0-----:R-:W-:-:S07]  /*13200*/  FMNMX.FTZ R186, R158, R107, !PT ;  /* 0x0000006b9eba7209 */ /* 0x001fce0007810000 */
[----:B------:R-:W0:Y:S01]  /*13210*/  MUFU.TANH R160, R160 ;  /* 0x000000a000a07308 */ /* 0x000e220000002400 */
[----:B-1----:R-:W-:Y:S01]  /*13220*/  FMNMX.FTZ R105, R157, R184, !PT ;  /* 0x000000b89d697209 */ /* 0x002fe20007810000 */
[----:B------:R-:W-:-:S06]  /*13230*/  FMUL.FTZ R184, R2, R89 ;  /* 0x0000005902b87220 */ /* 0x000fcc0000410000 */
[----:B------:R-:W1:Y:S01]  /*13240*/  MUFU.TANH R162, R162 ;  /* 0x000000a200a27308 */ /* 0x000e620000002400 */
[----:B---3--:R-:W-:-:S07]  /*13250*/  FMNMX.FTZ R107, R159, R186, !PT ;  /* 0x000000ba9f6b7209 */ /* 0x008fce0007810000 */
[----:B------:R-:W3:Y:S01]  /*13260*/  MUFU.TANH R161, R161 ;  /* 0x000000a100a17308 */ /* 0x000ee20000002400 */
[----:B0-----:R-:W-:-:S07]  /*13270*/  FMNMX.FTZ R186, R160, R105, !PT ;  /* 0x00000069a0ba7209 */ /* 0x001fce0007810000 */
[----:B------:R-:W0:Y:S01]  /*13280*/  MUFU.TANH R163, R163 ;  /* 0x000000a300a37308 */ /* 0x000e220000002400 */
[----:B-1----:R-:W-:-:S07]  /*13290*/  FMNMX.FTZ R188, R162, R107, !PT ;  /* 0x0000006ba2bc7209 */ /* 0x002fce0007810000 */
[----:B------:R-:W1:Y:S01]  /*132a0*/  MUFU.TANH R136, R136 ;  /* 0x0000008800887308 */ /* 0x000e620000002400 */
[----:B---3--:R-:W-:Y:S01]  /*132b0*/  FMNMX.FTZ R89, R161, R186, !PT ;  /* 0x000000baa1597209 */ /* 0x008fe20007810000 */
[----:B------:R-:W-:-:S06]  /*132c0*/  FMUL.FTZ R186, R2, R90 ;  /* 0x0000005a02ba7220 */ /* 0x000fcc0000410000 */
[----:B------:R-:W3:Y:S01]  /*132d0*/  MUFU.TANH R138, R138 ;  /* 0x0000008a008a7308 */ /* 0x000ee20000002400 */
[----:B0-----:R-:W-:-:S07]  /*132e0*/  FMNMX.FTZ R105, R163, R188, !PT ;  /* 0x000000bca3697209 */ /* 0x001fce0007810000 */
[----:B------:R-:W0:Y:S01]  /*132f0*/  MUFU.TANH R137, R137 ;  /* 0x0000008900897308 */ /* 0x000e220000002400 */
[----:B-1----:R-:W-:-:S07]  /*13300*/  FMNMX.FTZ R188, R136, R89, !PT ;  /* 0x0000005988bc7209 */ /* 0x002fce0007810000 */
[----:B------:R-:W1:Y:S01]  /*13310*/  MUFU.TANH R139, R139 ;  /* 0x0000008b008b7308 */ /* 0x000e620000002400 */
[----:B---3--:R-:W-:-:S07]  /*13320*/  FMNMX.FTZ R90, R138, R105, !PT ;  /* 0x000000698a5a7209 */ /* 0x008fce0007810000 */
[----:B------:R-:W3:Y:S01]  /*13330*/  MUFU.TANH R140, R140 ;  /* 0x0000008c008c7308 */ /* 0x000ee20000002400 */
[----:B0-----:R-:W-:Y:S01]  /*13340*/  FMNMX.FTZ R89, R137, R188, !PT ;  /* 0x000000bc89597209 */ /* 0x001fe20007810000 */
[----:B------:R-:W-:-:S06]  /*13350*/  FMUL.FTZ R188, R2, R91 ;  /* 0x0000005b02bc7220 */ /* 0x000fcc0000410000 */
        /* <DEDUP_REMOVED lines=123> */
[----:B0-----:R-:W-:Y:S02]  /*13b10*/  FMNMX.FTZ R92, R102, R91, !PT ;  /* 0x0000005b665c7209 */ /* 0x001fe40007810000 */
[----:B------:R-:W0:Y:S02]  /*13b20*/  LDC R91, c[0x0][0x988] ;  /* 0x00026200ff5b7b82 */ /* 0x000e240000000800 */
[----:B-1----:R-:W-:-:S05]  /*13b30*/  FMNMX.FTZ R99, R95, R92, !PT ;  /* 0x0000005c5f637209 */ /* 0x002fca0007810000 */
[----:B------:R-:W1:Y:S01]  /*13b40*/  SHFL.BFLY PT, R92, R99, 0x2, 0x1f ;  /* 0x0c401f00635c7f89 */ /* 0x000e6200000e0000 */
[----:B---3--:R-:W-:-:S05]  /*13b50*/  FMNMX.FTZ R101, R97, R90, !PT ;  /* 0x0000005a61657209 */ /* 0x008fca0007810000 */
[----:B------:R-:W3:Y:S01]  /*13b60*/  SHFL.BFLY PT, R90, R101, 0x1, 0x1f ;  /* 0x0c201f00655a7f89 */ /* 0x000ee200000e0000 */
[----:B-1----:R-:W-:-:S05]  /*13b70*/  FMNMX.FTZ R103, R99, R92, !PT ;  /* 0x0000005c63677209 */ /* 0x002fca0007810000 */
[----:B------:R-:W1:Y:S01]  /*13b80*/  SHFL.BFLY PT, R92, R103, 0x1, 0x1f ;  /* 0x0c201f00675c7f89 */ /* 0x000e6200000e0000 */
[----:B---3--:R-:W-:-:S05]  /*13b90*/  FMNMX.FTZ R90, R101, R90, !PT ;  /* 0x0000005a655a7209 */ /* 0x008fca0007810000 */
[C---:B0-----:R-:W-:Y:S01]  /*13ba0*/  FFMA.FTZ R101, R90.reuse, R91, -8 ;  /* 0xc10000005a657423 */ /* 0x041fe2000001005b */
[----:B------:R-:W-:-:S03]  /*13bb0*/  FADD.FTZ R105, -R90, R171 ;  /* 0x000000ab5a697221 */ /* 0x000fc60000010100 */
[-CC-:B------:R-:W-:Y:S01]  /*13bc0*/  FFMA.FTZ R119, R124, R91.reuse, -R101.reuse ;  /* 0x0000005b7c777223 */ /* 0x180fe20000010865 */
[----:B------:R-:W-:-:S01]  /*13bd0*/  FFMA.FTZ R124, R125, R91, -R101 ;  /* 0x0000005b7d7c7223 */ /* 0x000fc20000010865 */
[-CC-:B------:R-:W-:Y:S01]  /*13be0*/  FFMA.FTZ R125, R132, R91.reuse, -R101.reuse ;  /* 0x0000005b847d7223 */ /* 0x180fe20000010865 */
[----:B------:R-:W-:-:S01]  /*13bf0*/  FFMA.FTZ R132, R133, R91, -R101 ;  /* 0x0000005b85847223 */ /* 0x000fc20000010865 */
[-C--:B------:R-:W-:Y:S01]  /*13c00*/  FMUL.FTZ R105, R105, R91.reuse ;  /* 0x0000005b69697220 */ /* 0x080fe20000410000 */
[----:B------:R-:W-:-:S01]  /*13c10*/  FFMA.FTZ R133, R172, R91, -R101 ;  /* 0x0000005bac857223 */ /* 0x000fc20000010865 */
[-CC-:B------:R-:W-:Y:S01]  /*13c20*/  FFMA.FTZ R117, R120, R91.reuse, -R101.reuse ;  /* 0x0000005b78757223 */ /* 0x180fe20000010865 */
[----:B-1----:R-:W-:Y:S01]  /*13c30*/  FMNMX.FTZ R92, R103, R92, !PT ;  /* 0x0000005c675c7209 */ /* 0x002fe20007810000 */
[-CC-:B------:R-:W-:Y:S01]  /*13c40*/  FFMA.FTZ R120, R121, R91.reuse, -R101.reuse ;  /* 0x0000005b79787223 */ /* 0x180fe20000010865 */
[----:B------:R-:W-:-:S01]  /*13c50*/  FFMA.FTZ R121, R128, R91, -R101 ;  /* 0x0000005b80797223 */ /* 0x000fc20000010865 */
[----:B------:R0:W-:Y:S01]  /*13c60*/  MUFU.EX2 R99, R105 ;  /* 0x0000006900637308 */ /* 0x0001e20000000800 */
[----:B------:R-:W-:-:S01]  /*13c70*/  FFMA.FTZ R12, R12, R91, -R101 ;  /* 0x0000005b0c0c7223 */ /* 0x000fc20000010865 */
[C---:B------:R-:W-:Y:S01]  /*13c80*/  FADD.FTZ R97, -R92.reuse, R169 ;  /* 0x000000a95c617221 */ /* 0x040fe20000010100 */
[----:B------:R-:W-:-:S01]  /*13c90*/  FFMA.FTZ R172, R92, R91, -8 ;  /* 0xc10000005cac7423 */ /* 0x000fc2000001005b */
[-CC-:B------:R-:W-:Y:S01]  /*13ca0*/  FFMA.FTZ R103, R152, R91.reuse, -R101.reuse ;  /* 0x0000005b98677223 */ /* 0x180fe20000010865 */
[----:B------:R-:W-:-:S01]  /*13cb0*/  FFMA.FTZ R109, R136, R91, -R101 ;  /* 0x0000005b886d7223 */ /* 0x000fc20000010865 */
[-CC-:B------:R-:W-:Y:S01]  /*13cc0*/  FFMA.FTZ R111, R140, R91.reuse, -R101.reuse ;  /* 0x0000005b8c6f7223 */ /* 0x180fe20000010865 */
[----:B------:R-:W-:-:S01]  /*13cd0*/  FFMA.FTZ R113, R144, R91, -R101 ;  /* 0x0000005b90717223 */ /* 0x000fc20000010865 */
[-CC-:B------:R-:W-:Y:S01]  /*13ce0*/  FFMA.FTZ R115, R148, R91.reuse, -R101.reuse ;  /* 0x0000005b94737223 */ /* 0x180fe20000010865 */
[----:B------:R-:W-:-:S01]  /*13cf0*/  FFMA.FTZ R128, R129, R91, -R101 ;  /* 0x0000005b81807223 */ /* 0x000fc20000010865 */
[-C--:B------:R-:W-:Y:S01]  /*13d00*/  FMUL.FTZ R97, R97, R91.reuse ;  /* 0x0000005b61617220 */ /* 0x080fe20000410000 */
[----:B------:R-:W-:-:S01]  /*13d10*/  FFMA.FTZ R152, R153, R91, -R101 ;  /* 0x0000005b99987223 */ /* 0x000fc20000010865 */
[-CC-:B0-----:R-:W-:Y:S01]  /*13d20*/  FFMA.FTZ R105, R156, R91.reuse, -R101.reuse ;  /* 0x0000005b9c697223 */ /* 0x181fe20000010865 */
[----:B------:R-:W-:-:S01]  /*13d30*/  FFMA.FTZ R107, R160, R91, -R101 ;  /* 0x0000005ba06b7223 */ /* 0x000fc20000010865 */
[-CC-:B------:R-:W-:Y:S01]  /*13d40*/  FFMA.FTZ R136, R137, R91.reuse, -R101.reuse ;  /* 0x0000005b89887223 */ /* 0x180fe20000010865 */
[----:B------:R-:W-:-:S01]  /*13d50*/  FFMA.FTZ R140, R141, R91, -R101 ;  /* 0x0000005b8d8c7223 */ /* 0x000fc20000010865 */
[-CC-:B------:R-:W-:Y:S01]  /*13d60*/  FFMA.FTZ R144, R145, R91.reuse, -R101.reuse ;  /* 0x0000005b91907223 */ /* 0x180fe20000010865 */
[----:B------:R-:W-:-:S01]  /*13d70*/  FFMA.FTZ R148, R149, R91, -R101 ;  /* 0x0000005b95947223 */ /* 0x000fc20000010865 */
[-C--:B------:R-:W-:Y:S01]  /*13d80*/  FFMA.FTZ R129, R164, R91.reuse, -R101 ;  /* 0x0000005ba4817223 */ /* 0x080fe20000010865 */
[----:B------:R-:W-:-:S01]  /*13d90*/  FFMA.FTZ R14, R14, R91, -R172 ;  /* 0x0000005b0e0e7223 */ /* 0x000fc200000108ac */
[-CC-:B------:R-:W-:Y:S01]  /*13da0*/  FFMA.FTZ R13, R13, R91.reuse, -R101.reuse ;  /* 0x0000005b0d0d7223 */ /* 0x180fe20000010865 */
        /* <DEDUP_REMOVED lines=20> */
[----:B------:R-:W0:Y:S01]  /*13ef0*/  MUFU.EX2 R12, R12 ;  /* 0x0000000c000c7308 */ /* 0x000e220000000800 */
[----:B------:R-:W-:-:S01]  /*13f00*/  FFMA.FTZ R158, R159, R91, -R172 ;  /* 0x0000005b9f9e7223 */ /* 0x000fc200000108ac */
[----:B------:R-:W-:-:S02]  /*13f10*/  IMAD R159, R197, 0x8, R18 ;  /* 0x00000008c59f7824 */ /* 0x000fc400078e0212 */
[----:B------:R-:W-:-:S01]  /*13f20*/  FFMA.FTZ R157, R162, R91, -R172 ;  /* 0x0000005ba29d7223 */ /* 0x000fc200000108ac */
[-CC-:B------:R-:W-:Y:S01]  /*13f30*/  FFMA.FTZ R162, R163, R91.reuse, -R172.reuse ;  /* 0x0000005ba3a27223 */ /* 0x180fe200000108ac */
[----:B------:R-:W-:-:S01]  /*13f40*/  FFMA.FTZ R138, R138, R91, -R172 ;  /* 0x0000005b8a8a7223 */ /* 0x000fc200000108ac */
[----:B------:R-:W-:Y:S02]  /*13f50*/  VIADD R159, R159, 0x22840 ;  /* 0x000228409f9f7836 */ /* 0x000fe40000000000 */
[----:B------:R-:W-:-:S01]  /*13f60*/  FFMA.FTZ R139, R139, R91, -R172 ;  /* 0x0000005b8b8b7223 */ /* 0x000fc200000108ac */
[----:B------:R-:W-:Y:S01]  /*13f70*/  MUFU.EX2 R97, R97 ;  /* 0x0000006100617308 */ /* 0x000fe20000000800 */
[----:B------:R-:W-:-:S01]  /*13f80*/  FFMA.FTZ R142, R142, R91, -R172 ;  /* 0x0000005b8e8e7223 */ /* 0x000fc200000108ac */
[-CC-:B------:R-:W-:Y:S01]  /*13f90*/  FFMA.FTZ R143, R143, R91.reuse, -R172.reuse ;  /* 0x0000005b8f8f7223 */ /* 0x180fe200000108ac */
[----:B--2---:R-:W-:Y:S01]  /*13fa0*/  PRMT R159, R189, 0x654, R159 ;  /* 0x00000654bd9f7816 */ /* 0x004fe2000000009f */
[-CC-:B------:R-:W-:Y:S01]  /*13fb0*/  FFMA.FTZ R146, R146, R91.reuse, -R172.reuse ;  /* 0x0000005b92927223 */ /* 0x180fe200000108ac */
[----:B------:R-:W-:-:S01]  /*13fc0*/  FFMA.FTZ R147, R147, R91, -R172 ;  /* 0x0000005b93937223 */ /* 0x000fc200000108ac */
[-CC-:B------:R-:W-:Y:S01]  /*13fd0*/  FFMA.FTZ R150, R150, R91.reuse, -R172.reuse ;  /* 0x0000005b96967223 */ /* 0x180fe200000108ac */
[----:B------:R1:W-:Y:S01]  /*13fe0*/  SYNCS.ARRIVE.TRANS64.RED.A1T0 RZ, [R159+URZ], RZ ;  /* 0x000000ff9fff79a7 */ /* 0x0003e2000810043f */
[----:B------:R-:W2:Y:S01]  /*13ff0*/  MUFU.EX2 R14, R14 ;  /* 0x0000000e000e7308 */ /* 0x000ea20000000800 */
[----:B------:R-:W-:-:S01]  /*14000*/  FFMA.FTZ R151, R151, R91, -R172 ;  /* 0x0000005b97977223 */ /* 0x000fc200000108ac */
[-CC-:B------:R-:W-:Y:S01]  /*14010*/  FFMA.FTZ R122, R122, R91.reuse, -R172.reuse ;  /* 0x0000005b7a7a7223 */ /* 0x180fe200000108ac */
[----:B------:R-:W-:-:S01]  /*14020*/  FFMA.FTZ R123, R123, R91, -R172 ;  /* 0x0000005b7b7b7223 */ /* 0x000fc200000108ac */
[-CC-:B------:R-:W-:Y:S01]  /*14030*/  FFMA.FTZ R126, R126, R91.reuse, -R172.reuse ;  /* 0x0000005b7e7e7223 */ /* 0x180fe200000108ac */
[----:B------:R-:W-:-:S01]  /*14040*/  FFMA.FTZ R127, R127, R91, -R172 ;  /* 0x0000005b7f7f7223 */ /* 0x000fc200000108ac */
[-CC-:B------:R-:W-:Y:S01]  /*14050*/  FFMA.FTZ R131, R131, R91.reuse, -R172.reuse ;  /* 0x0000005b83837223 */ /* 0x180fe200000108ac */
[----:B-1----:R-:W-:-:S01]  /*14060*/  FFMA.FTZ R159, R130, R91, -R172 ;  /* 0x0000005b829f7223 */ /* 0x002fc200000108ac */
        /* <DEDUP_REMOVED lines=8> */
[----:B------:R-:W3:Y:S01]  /*140f0*/  MUFU.EX2 R15, R15 ;  /* 0x0000000f000f7308 */ /* 0x000ee20000000800 */
[----:B------:R-:W-:-:S01]  /*14100*/  FFMA.FTZ R178, R178, R91, -R172 ;  /* 0x0000005bb2b27223 */ /* 0x000fc200000108ac */
[-CC-:B------:R-:W-:Y:S01]  /*14110*/  FFMA.FTZ R118, R118, R91.reuse, -R172.reuse ;  /* 0x0000005b76767223 */ /* 0x180fe200000108ac */
[----:B------:R-:W-:-:S01]  /*14120*/  FFMA.FTZ R182, R182, R91, -R172 ;  /* 0x0000005bb6b67223 */ /* 0x000fc200000108ac */
[-CC-:B------:R-:W-:Y:S01]  /*14130*/  FFMA.FTZ R186, R186, R91.reuse, -R172.reuse ;  /* 0x0000005bbaba7223 */ /* 0x180fe200000108ac */
[----:B------:R-:W-:-:S01]  /*14140*/  FFMA.FTZ R188, R188, R91, -R172 ;  /* 0x0000005bbcbc7223 */ /* 0x000fc200000108ac */
[-CC-:B------:R-:W-:Y:S01]  /*14150*/  FFMA.FTZ R94, R94, R91.reuse, -R172.reuse ;  /* 0x0000005b5e5e7223 */ /* 0x180fe200000108ac */
[----:B------:R-:W-:-:S01]  /*14160*/  FFMA.FTZ R224, R224, R91, -R172 ;  /* 0x0000005be0e07223 */ /* 0x000fc200000108ac */
[----:B------:R-:W4:Y:S01]  /*14170*/  MUFU.EX2 R103, R103 ;  /* 0x0000006700677308 */ /* 0x000f220000000800 */
[----:B------:R-:W-:-:S01]  /*14180*/  FFMA.FTZ R98, R98, R91, -R172 ;  /* 0x0000005b62627223 */ /* 0x000fc200000108ac */
[-CC-:B------:R-:W-:Y:S01]  /*14190*/  FFMA.FTZ R89, R89, R91.reuse, -R172.reuse ;  /* 0x0000005b59597223 */ /* 0x180fe200000108ac */
[----:B------:R-:W-:-:S01]  /*141a0*/  FFMA.FTZ R102, R102, R91, -R172 ;  /* 0x0000005b66667223 */ /* 0x000fc200000108ac */
[----:B------:R-:W-:Y:S01]  /*141b0*/  FFMA.FTZ R95, R95, R91, -R172 ;  /* 0x0000005b5f5f7223 */ /* 0x000fe200000108ac */
[----:B0-----:R-:W-:-:S01]  /*141c0*/  FFMA.FTZ R172, R99, R3, R12 ;  /* 0x0000000363ac7223 */ /* 0x001fc2000001000c */
[----:B--2---:R-:W-:-:S02]  /*141d0*/  FFMA.FTZ R20, R97, R20, R14 ;  /* 0x0000001461147223 */ /* 0x004fc4000001000e */
[----:B------:R-:W0:Y:S01]  /*141e0*/  MUFU.EX2 R101, R101 ;  /* 0x0000006500657308 */ /* 0x000e220000000800 */
[----:B-1----:R-:W-:-:S01]  /*141f0*/  FADD.FTZ R172, R13, R172 ;  /* 0x000000ac0dac7221 */ /* 0x002fc20000010000 */
[----:B---3--:R-:W-:-:S06]  /*14200*/  FADD.FTZ R20, R15, R20 ;  /* 0x000000140f147221 */ /* 0x008fcc0000010000 */
[----:B------:R-:W1:Y:S01]  /*14210*/  MUFU.EX2 R152, R152 ;  /* 0x0000009800987308 */ /* 0x000e620000000800 */
[----:B----4-:R-:W-:-:S07]  /*14220*/  FADD.FTZ R3, R103, R172 ;  /* 0x000000ac67037221 */ /* 0x010fce0000010000 */
[----:B------:R-:W2:Y:S08]  /*14230*/  MUFU.EX2 R154, R154 ;  /* 0x0000009a009a7308 */ /* 0x000eb00000000800 */
[----:B------:R-:W3:Y:S08]  /*14240*/  MUFU.EX2 R105, R105 ;  /* 0x0000006900697308 */ /* 0x000ef00000000800 */
[----:B------:R-:W4:Y:S08]  /*14250*/  MUFU.EX2 R155, R155 ;  /* 0x0000009b009b7308 */ /* 0x000f300000000800 */
[----:B------:R-:W5:Y:S08]  /*14260*/  MUFU.EX2 R156, R156 ;  /* 0x0000009c009c7308 */ /* 0x000f700000000800 */
[----:B------:R-:W5:Y:S08]  /*14270*/  MUFU.EX2 R158, R158 ;  /* 0x0000009e009e7308 */ /* 0x000f700000000800 */
[----:B------:R-:W5:Y:S08]  /*14280*/  MUFU.EX2 R107, R107 ;  /* 0x0000006b006b7308 */ /* 0x000f700000000800 */
[----:B------:R-:W5:Y:S08]  /*14290*/  MUFU.EX2 R157, R157 ;  /* 0x0000009d009d7308 */ /* 0x000f700000000800 */
[----:B------:R0:W-:Y:S08]  /*142a0*/  MUFU.EX2 R114, R159 ;  /* 0x0000009f00727308 */ /* 0x0001f00000000800 */
[----:B------:R-:W5:Y:S01]  /*142b0*/  MUFU.EX2 R160, R160 ;  /* 0x000000a000a07308 */ /* 0x000f620000000800 */
[----:B0-----:R-:W-:-:S01]  /*142c0*/  FADD.FTZ R159, R101, R20 ;  /* 0x00000014659f7221 */ /* 0x001fc20000010000 */
[----:B-1----:R-:W-:-:S03]  /*142d0*/  FADD.FTZ R20, R152, R3 ;  /* 0x0000000398147221 */ /* 0x002fc60000010000 */
[----:B--2---:R-:W-:Y:S01]  /*142e0*/  FADD.FTZ R172, R154, R159 ;  /* 0x0000009f9aac7221 */ /* 0x004fe20000010000 */
[----:B---3--:R-:W-:-:S02]  /*142f0*/  FADD.FTZ R3, R105, R20 ;  /* 0x0000001469037221 */ /* 0x008fc40000010000 */
[----:B------:R-:W0:Y:S01]  /*14300*/  MUFU.EX2 R162, R162 ;  /* 0x000000a200a27308 */ /* 0x000e220000000800 */
[----:B----4-:R-:W-:-:S01]  /*14310*/  FADD.FTZ R159, R155, R172 ;  /* 0x000000ac9b9f7221 */ /* 0x010fc20000010000 */
[----:B-----5:R-:W-:-:S03]  /*14320*/  FADD.FTZ R20, R156, R3 ;  /* 0x000000039c147221 */ /* 0x020fc60000010000 */
[----:B------:R-:W-:Y:S01]  /*14330*/  FADD.FTZ R172, R158, R159 ;  /* 0x0000009f9eac7221 */ /* 0x000fe20000010000 */
[----:B------:R-:W-:-:S02]  /*14340*/  FADD.FTZ R3, R107, R20 ;  /* 0x000000146b037221 */ /* 0x000fc40000010000 */
[----:B------:R-:W1:Y:S01]  /*14350*/  MUFU.EX2 R109, R109 ;  /* 0x0000006d006d7308 */ /* 0x000e620000000800 */
[----:B------:R-:W-:-:S01]  /*14360*/  FADD.FTZ R161, R157, R172 ;  /* 0x000000ac9da17221 */ /* 0x000fc20000010000 */
        /* <DEDUP_REMOVED lines=11> */
[----:B------:R-:W-:Y:S01]  /*14420*/  MUFU.EX2 R140, R140 ;  /* 0x0000008c008c7308 */ /* 0x000fe20000000800 */
[----:B--2---:R-:W-:-:S07]  /*14430*/  FADD.FTZ R163, R111, R172 ;  /* 0x000000ac6fa37221 */ /* 0x004fce0000010000 */
[----:B------:R-:W1:Y:S01]  /*14440*/  MUFU.EX2 R143, R143 ;  /* 0x0000008f008f7308 */ /* 0x000e620000000800 */
[----:B0-----:R-:W-:-:S07]  /*14450*/  FADD.FTZ R20, R142, R3 ;  /* 0x000000038e147221 */ /* 0x001fce0000010000 */
[----:B------:R-:W-:Y:S08]  /*14460*/  MUFU.EX2 R113, R113 ;  /* 0x0000007100717308 */ /* 0x000ff00000000800 */
[----:B------:R-:W0:Y:S01]  /*14470*/  MUFU.EX2 R146, R146 ;  /* 0x0000009200927308 */ /* 0x000e220000000800 */
[----:B-1----:R-:W-:-:S07]  /*14480*/  FADD.FTZ R3, R143, R20 ;  /* 0x000000148f037221 */ /* 0x002fce0000010000 */
[----:B------:R-:W-:Y:S08]  /*14490*/  MUFU.EX2 R144, R144 ;  /* 0x0000009000907308 */ /* 0x000ff00000000800 */
[----:B------:R-:W1:Y:S01]  /*144a0*/  MUFU.EX2 R147, R147 ;  /* 0x0000009300937308 */ /* 0x000e620000000800 */
[----:B0-----:R-:W-:-:S07]  /*144b0*/  FADD.FTZ R20, R146, R3 ;  /* 0x0000000392147221 */ /* 0x001fce0000010000 */
[----:B------:R-:W-:Y:S08]  /*144c0*/  MUFU.EX2 R115, R115 ;  /* 0x0000007300737308 */ /* 0x000ff00000000800 */
[----:B------:R-:W0:Y:S01]  /*144d0*/  MUFU.EX2 R150, R150 ;  /* 0x0000009600967308 */ /* 0x000e220000000800 */
[----:B-1----:R-:W-:-:S07]  /*144e0*/  FADD.FTZ R3, R147, R20 ;  /* 0x0000001493037221 */ /* 0x002fce0000010000 */
[----:B------:R-:W1:Y:S08]  /*144f0*/  MUFU.EX2 R148, R148 ;  /* 0x0000009400947308 */ /* 0x000e700000000800 */
[----:B------:R2:W-:Y:S01]  /*14500*/  MUFU.EX2 R159, R166 ;  /* 0x000000a6009f7308 */ /* 0x0005e20000000800 */
[----:B0-----:R-:W-:-:S07]  /*14510*/  FADD.FTZ R20, R150, R3 ;  /* 0x0000000396147221 */ /* 0x001fce0000010000 */
[----:B------:R-:W0:Y:S01]  /*14520*/  MUFU.EX2 R151, R151 ;  /* 0x0000009700977308 */ /* 0x000e220000000800 */
[----:B--2---:R-:W-:-:S04]  /*14530*/  FADD.FTZ R166, R140, R163 ;  /* 0x000000a38ca67221 */ /* 0x004fc80000010000 */
[----:B------:R-:W-:-:S03]  /*14540*/  FADD.FTZ R163, R113, R166 ;  /* 0x000000a671a37221 */ /* 0x000fc60000010000 */
[----:B------:R-:W2:Y:S01]  /*14550*/  MUFU.EX2 R117, R117 ;  /* 0x0000007500757308 */ /* 0x000ea20000000800 */
[----:B------:R-:W-:-:S04]  /*14560*/  FADD.FTZ R166, R144, R163 ;  /* 0x000000a390a67221 */ /* 0x000fc80000010000 */
[----:B------:R-:W-:-:S03]  /*14570*/  FADD.FTZ R165, R115, R166 ;  /* 0x000000a673a57221 */ /* 0x000fc60000010000 */
[----:B------:R-:W3:Y:S01]  /*14580*/  MUFU.EX2 R122, R122 ;  /* 0x0000007a007a7308 */ /* 0x000ee20000000800 */
[----:B-1----:R-:W-:-:S01]  /*14590*/  FADD.FTZ R166, R148, R165 ;  /* 0x000000a594a67221 */ /* 0x002fc20000010000 */
[----:B0-----:R-:W-:-:S06]  /*145a0*/  FADD.FTZ R3, R151, R20 ;  /* 0x0000001497037221 */ /* 0x001fcc0000010000 */
[----:B------:R-:W0:Y:S01]  /*145b0*/  MUFU.EX2 R120, R120 ;  /* 0x0000007800787308 */ /* 0x000e220000000800 */
[----:B--2---:R-:W-:-:S07]  /*145c0*/  FADD.FTZ R165, R117, R166 ;  /* 0x000000a675a57221 */ /* 0x004fce0000010000 */
        /* <DEDUP_REMOVED lines=92> */
.L_x_7530:
[----:B------:R-:W-:Y:S01]  /*14b90*/  F2FP.SATFINITE.E4M3.F32.PACK_AB_MERGE_C R103, R152, R103, RZ ;  /* 0x000000679867723e */ /* 0x000fe200048070ff */
[-C--:B------:R-:W-:Y:S01]  /*14ba0*/  FMUL.FTZ R24, R24, R99.reuse ;  /* 0x0000006318187220 */ /* 0x080fe20000410000 */
[----:B------:R-:W-:Y:S01]  /*14bb0*/  ISETP.GT.AND P1, PT, R21, RZ, PT ;  /* 0x000000ff1500720c */ /* 0x000fe20003f24270 */
[-C--:B------:R-:W-:Y:S01]  /*14bc0*/  FMUL.FTZ R25, R25, R99.reuse ;  /* 0x0000006319197220 */ /* 0x080fe20000410000 */
[----:B------:R-:W-:Y:S01]  /*14bd0*/  F2FP.SATFINITE.E4M3.F32.PACK_AB_MERGE_C R172, R13, R12, R103 ;  /* 0x0000000c0dac723e */ /* 0x000fe20004807067 */
[-C--:B------:R-:W-:Y:S01]  /*14be0*/  FMUL.FTZ R28, R28, R99.reuse ;  /* 0x000000631c1c7220 */ /* 0x080fe20000410000 */
[----:B------:R-:W-:Y:S01]  /*14bf0*/  LEA R12, R220, R18, 0x3 ;  /* 0x00000012dc0c7211 */ /* 0x000fe200078e18ff */
[-C--:B------:R-:W-:Y:S01]  /*14c00*/  FMUL.FTZ R29, R29, R99.reuse ;  /* 0x000000631d1d7220 */ /* 0x080fe20000410000 */
[----:B------:R-:W-:Y:S01]  /*14c10*/  F2FP.SATFINITE.E4M3.F32.PACK_AB_MERGE_C R116, R141, R116, RZ ;  /* 0x000000748d74723e */ /* 0x000fe200048070ff */
[-C--:B------:R-:W-:Y:S01]  /*14c20*/  FMUL.FTZ R32, R32, R99.reuse ;  /* 0x0000006320207220 */ /* 0x080fe20000410000 */
[----:B------:R-:W-:Y:S01]  /*14c30*/  F2FP.SATFINITE.E4M3.F32.PACK_AB_MERGE_C R94, R169, R94, RZ ;  /* 0x0000005ea95e723e */ /* 0x000fe200048070ff */
[----:B------:R-:W-:Y:S01]  /*14c40*/  VIADD R12, R12, 0x22860 ;  /* 0x000228600c0c7836 */ /* 0x000fe20000000000 */
[----:B------:R-:W-:Y:S01]  /*14c50*/  F2FP.SATFINITE.E4M3.F32.PACK_AB_MERGE_C R116, R137, R112, R116 ;  /* 0x000000708974723e */ /* 0x000fe20004807074 */
        /* <DEDUP_REMOVED lines=96> */
[----:B------:R-:W-:Y:S01]  /*15260*/  VIADD R21, R21, 0xffffffff ;  /* 0xffffffff15157836 */ /* 0x000fe20000000000 */
[----:B------:R-:W-:Y:S01]  /*15270*/  MOV R171, R90 ;  /* 0x0000005a00ab7202 */ /* 0x000fe20000000f00 */
[----:B------:R-:W-:-:S02]  /*15280*/  IMAD.MOV.U32 R169, RZ, RZ, R92 ;  /* 0x000000ffffa97224 */ /* 0x000fc400078e005c */
[----:B------:R-:W-:Y:S02]  /*15290*/  IMAD.MOV.U32 R222, RZ, RZ, R199 ;  /* 0x000000ffffde7224 */ /* 0x000fe400078e00c7 */
[----:B------:R-:W-:Y:S02]  /*152a0*/  IMAD.MOV.U32 R220, RZ, RZ, R197 ;  /* 0x000000ffffdc7224 */ /* 0x000fe400078e00c5 */
[----:B------:R-:W-:Y:S01]  /*152b0*/  IMAD.MOV.U32 R186, RZ, RZ, R116 ;  /* 0x000000ffffba7224 */ /* 0x000fe200078e0074 */
[----:B0-----:R-:W-:Y:S06]  /*152c0*/  @P1 BRA `(.L_x_7531) ;  /* 0xffffffc8000c1947 */ /* 0x001fec000383ffff */
.L_x_7519:
[----:B------:R-:W-:Y:S05]  /*152d0*/  WARPSYNC.ALL ;  /* 0x0000000000007948 */ /* 0x000fea0003800000 */
[----:B------:R-:W-:Y:S06]  /*152e0*/  BAR.ARV 0x8, 0x180 ;  /* 0x0206000000007b1d */ /* 0x000fec0000002000 */
[----:B------:R-:W-:Y:S05]  /*152f0*/  @!P0 BRA `(.L_x_7532) ;  /* 0x0000000000048947 */ /* 0x000fea0003800000 */
[----:B------:R-:W-:Y:S01]  /*15300*/  BPT.TRAP 0x1 ;  /* 0x000000040000795c */ /* 0x000fe20000300000 */
.L_x_7532:
[----:B------:R-:W-:Y:S02]  /*15310*/  LEA R11, R197, R18, 0x3 ;  /* 0x00000012c50b7211 */ /* 0x000fe400078e18ff */
[----:B------:R-:W-:-:S04]  /*15320*/  SHF.L.U32 R0, R199, 0x1f, RZ ;  /* 0x0000001fc7007819 */ /* 0x000fc800000006ff */
[----:B------:R0:W1:Y:S01]  /*15330*/  SYNCS.PHASECHK.TRANS64.TRYWAIT P1, [R11+URZ+0x22850], R0 ;  /* 0x022850000b0075a7 */ /* 0x000062000802017f */
[----:B------:R-:W-:Y:S05]  /*15340*/  @!P0 BRA `(.L_x_7533) ;  /* 0x0000000000048947 */ /* 0x000fea0003800000 */
[----:B------:R-:W-:Y:S01]  /*15350*/  BPT.TRAP 0x1 ;  /* 0x000000040000795c */ /* 0x000fe20000300000 */
.L_x_7533:
[----:B------:R-:W-:-:S05]  /*15360*/  VIADD R18, R18, 0x400 ;  /* 0x0000040012127836 */ /* 0x000fca0000000000 */
[----:B------:R-:W-:-:S04]  /*15370*/  SHF.R.U32.HI R18, RZ, 0x4, R18 ;  /* 0x00000004ff127819 */ /* 0x000fc80000011612 */
[----:B------:R-:W-:-:S04]  /*15380*/  LOP3.LUT R18, R18, 0x3fff, RZ, 0xc0, !PT ;  /* 0x00003fff12127812 */ /* 0x000fc800078ec0ff */
[----:B------:R-:W-:Y:S01]  /*15390*/  LOP3.LUT R18, R18, 0x10000, RZ, 0xfc, !PT ;  /* 0x0001000012127812 */ /* 0x000fe200078efcff */
[----:B-1----:R-:W-:Y:S06]  /*153a0*/  @P1 BRA `(.L_x_7534) ;  /* 0x0000000000081947 */ /* 0x002fec0003800000 */
[----:B------:R-:W1:Y:S02]  /*153b0*/  SYNCS.PHASECHK.TRANS64.TRYWAIT P1, [R11+URZ+0x22850], R0 ;  /* 0x022850000b0075a7 */ /* 0x000e64000802017f */
[----:B-1----:R-:W-:Y:S05]  /*153c0*/  @!P1 BRA `(.L_x_7535) ;  /* 0x000000c0000c9947 */ /* 0x002fea0003800000 */
.L_x_7534:
[----:B------:R-:W-:Y:S01]  /*153d0*/  IMAD R4, R197, 0x500, R18 ;  /* 0x00000500c5047824 */ /* 0x000fe200078e0212 */
[----:B------:R-:W-:Y:S05]  /*153e0*/  WARPSYNC.ALL ;  /* 0x0000000000007948 */ /* 0x000fea0003800000 */
[----:B------:R-:W-:Y:S01]  /*153f0*/  IMAD.MOV.U32 R5, RZ, RZ, -0x3ffffff0 ;  /* 0xc0000010ff057424 */ /* 0x000fe200078e00ff */
[C---:B------:R-:W-:Y:S01]  /*15400*/  R2UR UR6, R4.reuse ;  /* 0x00000000040672ca */ /* 0x040fe200000e0000 */
[----:B------:R-:W-:Y:S01]  /*15410*/  WARPGROUP.ARRIVE ;  /* 0x00000000000079c5 */ /* 0x000fe20000000000 */
[C---:B------:R-:W-:Y:S01]  /*15420*/  VIADD R6, R4.reuse, 0x100 ;  /* 0x0000010004067836 */ /* 0x040fe20000000000 */
[----:B------:R-:W-:Y:S01]  /*15430*/  MOV R7, 0xc0000010 ;  /* 0xc000001000077802 */ /* 0x000fe20000000f00 */
[----:B------:R-:W-:Y:S01]  /*15440*/  ULDC.64 UR4, c[0x0][0x9a0] ;  /* 0x0002680000047ab9 */ /* 0x000fe20000000a00 */
[----:B------:R-:W-:Y:S01]  /*15450*/  R2UR UR7, R5 ;  /* 0x00000000050772ca */ /* 0x000fe200000e0000 */
[----:B------:R-:W-:Y:S01]  /*15460*/  VIADD R12, R4, 0x200 ;  /* 0x00000200040c7836 */ /* 0x000fe20000000000 */
[----:B------:R-:W-:-:S04]  /*15470*/  ISETP.NE.U32.AND P1, PT, RZ, UR4, PT ;  /* 0x00000004ff007c0c */ /* 0x000fc8000bf25070 */
[----:B------:R-:W-:-:S07]  /*15480*/  ISETP.NE.AND.EX P1, PT, RZ, UR5, PT, P1 ;  /* 0x00000005ff007c0c */ /* 0x000fce000bf25310 */
[----:B------:R-:W-:Y:S01]  /*15490*/  QGMMA.64x128x32.F32.E4M3.E4M3 R24, R172, gdesc[UR4], R24, gsb0 ;  /* 0x01e00004ac187df3 */ /* 0x000fe20008000818 */
[----:B------:R-:W-:Y:S02]  /*154a0*/  R2UR UR6, R6 ;  /* 0x00000000060672ca */ /* 0x000fe400000e0000 */
[----:B------:R-:W-:-:S03]  /*154b0*/  R2UR UR7, R7 ;  /* 0x00000000070772ca */ /* 0x000fc600000e0000 */
[----:B------:R-:W0:Y:S01]  /*154c0*/  @P1 LDC.64 R6, c[0x0][0x9c8] ;  /* 0x00027200ff061b82 */ /* 0x000e220000000a00 */
[----:B------:R-:W-:-:S07]  /*154d0*/  @P1 SHF.R.S32.HI R13, RZ, 0x1f, R170 ;  /* 0x0000001fff0d1819 */ /* 0x000fce00000114aa */
[----:B------:R-:W2:Y:S01]  /*154e0*/  @P1 LDC.64 R8, c[0x0][0x9d0] ;  /* 0x00027400ff081b82 */ /* 0x000ea20000000a00 */
[----:B01----:R-:W-:-:S04]  /*154f0*/  @P1 IMAD R0, R214, R6, RZ ;  /* 0x00000006d6001224 */ /* 0x003fc800078e02ff */
[C---:B------:R-:W-:Y:S02]  /*15500*/  @P1 IMAD R5, R207.reuse, R7, R0 ;  /* 0x00000007cf051224 */ /* 0x040fe400078e0200 */
[----:B------:R-:W-:-:S04]  /*15510*/  @P1 IMAD.WIDE.U32 R6, R207, R6, RZ ;  /* 0x00000006cf061225 */ /* 0x000fc800078e00ff */
[-C--:B--2---:R-:W-:Y:S02]  /*15520*/  @P1 IMAD R0, R13, R8.reuse, RZ ;  /* 0x000000080d001224 */ /* 0x084fe400078e02ff */
[----:B------:R-:W-:Y:S02]  /*15530*/  IMAD.MOV.U32 R13, RZ, RZ, -0x3ffffff0 ;  /* 0xc0000010ff0d7424 */ /* 0x000fe400078e00ff */
[----:B------:R-:W-:Y:S02]  /*15540*/  @P1 IMAD.IADD R7, R7, 0x1, R5 ;  /* 0x0000000107071824 */ /* 0x000fe400078e0205 */
[C---:B------:R-:W-:Y:S01]  /*15550*/  @P1 IMAD R5, R170.reuse, R9, R0 ;  /* 0x00000009aa051224 */ /* 0x040fe200078e0200 */
[----:B------:R-:W-:Y:S01]  /*15560*/  MOV R0, 0x3f800000 ;  /* 0x3f80000000007802 */ /* 0x000fe20000000f00 */
[----:B------:R-:W-:-:S04]  /*15570*/  @P1 IMAD.WIDE.U32 R6, R170, R8, R6 ;  /* 0x00000008aa061225 */ /* 0x000fc800078e0006 */
[----:B------:R-:W-:Y:S01]  /*15580*/  @P1 IMAD.IADD R5, R7, 0x1, R5 ;  /* 0x0000000107051824 */ /* 0x000fe200078e0205 */
[----:B------:R-:W-:-:S04]  /*15590*/  @P1 LEA R8, P2, R6, UR4, 0x2 ;  /* 0x0000000406081c11 */ /* 0x000fc8000f8410ff */
[----:B------:R-:W-:-:S05]  /*155a0*/  @P1 LEA.HI.X R9, R6, UR5, R5, 0x2, P2 ;  /* 0x0000000506091c11 */ /* 0x000fca00090f1405 */
[----:B------:R0:W2:Y:S01]  /*155b0*/  @P1 LDG.E R0, desc[UR60][R8.64] ;  /* 0x0000003c08001981 */ /* 0x0000a2000c1e1900 */
[----:B------:R-:W-:Y:S02]  /*155c0*/  WARPGROUP.DEPBAR.LE gsb0, 0x0 ;  /* 0x00008000000079c5 */ /* 0x000fe40000010000 */
[----:B------:R-:W-:-:S06]  /*155d0*/  WARPGROUP.ARRIVE ;  /* 0x00000000000079c5 */ /* 0x000fcc0000000000 */
[----:B------:R-:W-:Y:S01]  /*155e0*/  QGMMA.64x128x32.F32.E4M3.E4M3 R24, R176, gdesc[UR4], R24, gsb0 ;  /* 0x01e00004b0187df3 */ /* 0x000fe20008000818 */
[----:B------:R-:W-:Y:S02]  /*155f0*/  R2UR UR6, R12 ;  /* 0x000000000c0672ca */ /* 0x000fe400000e0000 */
[----:B------:R-:W-:Y:S01]  /*15600*/  R2UR UR7, R13 ;  /* 0x000000000d0772ca */ /* 0x000fe200000e0000 */
[----:B------:R-:W-:Y:S02]  /*15610*/  VIADD R6, R4, 0x300 ;  /* 0x0000030004067836 */ /* 0x000fe40000000000 */
[----:B------:R-:W-:Y:S01]  /*15620*/  IMAD.MOV.U32 R7, RZ, RZ, -0x3ffffff0 ;  /* 0xc0000010ff077424 */ /* 0x000fe200078e00ff */
[----:B------:R-:W-:Y:S02]  /*15630*/  WARPGROUP.DEPBAR.LE gsb0, 0x0 ;  /* 0x00008000000079c5 */ /* 0x000fe40000010000 */
[----:B------:R-:W-:-:S07]  /*15640*/  WARPGROUP.ARRIVE ;  /* 0x00000000000079c5 */ /* 0x000fce0000000000 */
[----:B------:R-:W-:Y:S01]  /*15650*/  QGMMA.64x128x32.F32.E4M3.E4M3 R24, R180, gdesc[UR4], R24, gsb0 ;  /* 0x01e00004b4187df3 */ /* 0x000fe20008000818 */
[----:B------:R-:W-:Y:S02]  /*15660*/  R2UR UR6, R6 ;  /* 0x00000000060672ca */ /* 0x000fe400000e0000 */
[----:B------:R-:W-:Y:S01]  /*15670*/  R2UR UR7, R7 ;  /* 0x00000000070772ca */ /* 0x000fe200000e0000 */
[----:B------:R-:W-:Y:S01]  /*15680*/  IMAD.MOV.U32 R5, RZ, RZ, -0x3ffffff0 ;  /* 0xc0000010ff057424 */ /* 0x000fe200078e00ff */
[----:B------:R-:W-:Y:S01]  /*15690*/  IADD3 R4, R4, 0x400, RZ ;  /* 0x0000040004047810 */ /* 0x000fe20007ffe0ff */
[----:B------:R-:W1:Y:S04]  /*156a0*/  SHFL.BFLY PT, R2, R3, 0x2, 0x1f ;  /* 0x0c401f0003027f89 */ /* 0x000e6800000e0000 */
[----:B------:R-:W3:Y:S01]  /*156b0*/  SHFL.BFLY PT, R7, R20, 0x2, 0x1f ;  /* 0x0c401f0014077f89 */ /* 0x000ee200000e0000 */
[----:B------:R-:W-:-:S02]  /*156c0*/  WARPGROUP.DEPBAR.LE gsb0, 0x0 ;  /* 0x00008000000079c5 */ /* 0x000fc40000010000 */
[----:B------:R-:W-:-:S06]  /*156d0*/  WARPGROUP.ARRIVE ;  /* 0x00000000000079c5 */ /* 0x000fcc0000000000 */
[----:B------:R-:W-:Y:S01]  /*156e0*/  QGMMA.64x128x32.F32.E4M3.E4M3 R24, R184, gdesc[UR4], R24, gsb0 ;  /* 0x01e00004b8187df3 */ /* 0x000fe20008000818 */
[----:B------:R-:W-:Y:S02]  /*156f0*/  R2UR UR6, R4 ;  /* 0x00000000040672ca */ /* 0x000fe400000e0000 */
[----:B------:R-:W-:Y:S01]  /*15700*/  R2UR UR7, R5 ;  /* 0x00000000050772ca */ /* 0x000fe200000e0000 */
[----:B-1----:R-:W-:-:S01]  /*15710*/  FADD.FTZ R2, R2, R3 ;  /* 0x0000000302027221 */ /* 0x002fc20000010000 */
[----:B---3--:R-:W-:-:S04]  /*15720*/  FADD.FTZ R7, R7, R20 ;  /* 0x0000001407077221 */ /* 0x008fc80000010000 */
[----:B------:R-:W1:Y:S04]  /*15730*/  SHFL.BFLY PT, R5, R2, 0x1, 0x1f ;  /* 0x0c201f0002057f89 */ /* 0x000e6800000e0000 */
[----:B------:R-:W0:Y:S01]  /*15740*/  SHFL.BFLY PT, R4, R7, 0x1, 0x1f ;  /* 0x0c201f0007047f89 */ /* 0x000e2200000e0000 */
[----:B------:R-:W-:Y:S02]  /*15750*/  IMAD.MOV.U32 R3, RZ, RZ, RZ ;  /* 0x000000ffff037224 */ /* 0x000fe400078e00ff */
[----:B-1----:R-:W-:Y:S01]  /*15760*/  FADD.FTZ R6, R2, R5 ;  /* 0x0000000502067221 */ /* 0x002fe20000010000 */
[----:B0-----:R-:W-:-:S04]  /*15770*/  FADD.FTZ R8, R7, R4 ;  /* 0x0000000407087221 */ /* 0x001fc80000010000 */
        /* <DEDUP_REMOVED lines=13> */
[----:B------:R-:W3:Y:S01]  /*15850*/  @P1 MUFU.RCP R7, R8 ;  /* 0x0000000800071308 */ /* 0x000ee20000001000 */
[C---:B------:R-:W-:Y:S01]  /*15860*/  @P2 FMUL.FTZ R5, R91.reuse, 0.69314718246459960938 ;  /* 0x3f3172185b052820 */ /* 0x040fe20000410000 */
[----:B0-----:R-:W-:Y:S01]  /*15870*/  @P2 FMUL.FTZ R2, R2, 0.69314718246459960938 ;  /* 0x3f31721802022820 */ /* 0x001fe20000410000 */
[----:B------:R-:W-:Y:S01]  /*15880*/  @P3 FMUL.FTZ R12, R91, 0.69314718246459960938 ;  /* 0x3f3172185b0c3820 */ /* 0x000fe20000410000 */
[----:B------:R-:W-:Y:S01]  /*15890*/  MOV R88, 0xff800000 ;  /* 0xff80000000587802 */ /* 0x000fe20000000f00 */
[----:B------:R-:W-:-:S02]  /*158a0*/  IMAD.MOV.U32 R89, RZ, RZ, -0x800000 ;  /* 0xff800000ff597424 */ /* 0x000fc400078e00ff */
[----:B------:R-:W-:Y:S01]  /*158b0*/  @P2 FFMA.FTZ R88, R5, R90, R2 ;  /* 0x0000005a05582223 */ /* 0x000fe20000010002 */
[----:B-1----:R-:W-:Y:S01]  /*158c0*/  @P3 FMUL.FTZ R9, R4, 0.69314718246459960938 ;  /* 0x3f31721804093820 */ /* 0x002fe20000410000 */
[----:B--2---:R-:W-:-:S03]  /*158d0*/  FMUL.FTZ R3, R3, R0 ;  /* 0x0000000003037220 */ /* 0x004fc60000410000 */
[----:B------:R-:W-:Y:S01]  /*158e0*/  @P3 FFMA.FTZ R89, R12, R92, R9 ;  /* 0x0000005c0c593223 */ /* 0x000fe20000010009 */
[----:B---3--:R-:W-:Y:S01]  /*158f0*/  FMUL.FTZ R2, R7, R0 ;  /* 0x0000000007027220 */ /* 0x008fe20000410000 */
[----:B------:R-:W-:Y:S02]  /*15900*/  WARPGROUP.DEPBAR.LE gsb0, 0x0 ;  /* 0x00008000000079c5 */ /* 0x000fe40000010000 */
[----:B------:R-:W-:Y:S05]  /*15910*/  @!P0 BRA `(.L_x_7536) ;  /* 0x0000000000048947 */ /* 0x000fea0003800000 */
[----:B------:R-:W-:Y:S01]  /*15920*/  BPT.TRAP 0x1 ;  /* 0x000000040000795c */ /* 0x000fe20000300000 */
.L_x_7536:
[----:B------:R-:W0:Y:S01]  /*15930*/  S2R R4, SR_CgaCtaId ;  /* 0x0000000000047919 */ /* 0x000e220000008800 */
[----:B------:R-:W-:Y:S02]  /*15940*/  VIADD R0, R11, 0x22860 ;  /* 0x000228600b007836 */ /* 0x000fe40000000000 */
[-C--:B------:R-:W-:Y:S01]  /*15950*/  FMUL.FTZ R90, R48, R3.reuse ;  /* 0x00000003305a7220 */ /* 0x080fe20000410000 */
[----:B------:R-:W-:Y:S02]  /*15960*/  VIADD R197, R197, 0x1 ;  /* 0x00000001c5c57836 */ /* 0x000fe40000000000 */
        /* <DEDUP_REMOVED lines=28> */
[----:B0-----:R-:W-:Y:S01]  /*15b30*/  PRMT R0, R4, 0x654, R0 ;  /* 0x0000065404007816 */ /* 0x001fe20000000000 */
        /* <DEDUP_REMOVED lines=39> */
[----:B------:R-:W-:-:S02]  /*15db0*/  LOP3.LUT R199, R199, R0, RZ, 0x3c, !PT ;  /* 0x00000000c7c77212 */ /* 0x000fc400078e3cff */
[----:B------:R-:W-:Y:S02]  /*15dc0*/  IADD3 R213, R213, 0x1, RZ ;  /* 0x00000001d5d57810 */ /* 0x000fe40007ffe0ff */
[----:B------:R-:W-:-:S07]  /*15dd0*/  SEL R197, R197, RZ, P0 ;  /* 0x000000ffc5c57207 */ /* 0x000fce0000000000 */
.L_x_7482:
[----:B------:R-:W-:Y:S05]  /*15de0*/  WARPSYNC.ALL ;  /* 0x0000000000007948 */ /* 0x000fea0003800000 */
[----:B------:R-:W0:Y:S01]  /*15df0*/  S2R R0, SR_CgaCtaId ;  /* 0x0000000000007919 */ /* 0x000e220000008800 */
[----:B------:R-:W-:Y:S01]  /*15e00*/  MOV R18, 0x400 ;  /* 0x0000040000127802 */ /* 0x000fe20000000f00 */
[----:B------:R-:W-:Y:S01]  /*15e10*/  BSSY B0, `(.L_x_7537) ;  /* 0x0000276000007945 */ /* 0x000fe20003800000 */
[----:B------:R-:W-:Y:S02]  /*15e20*/  BAR.SYNC.DEFER_BLOCKING 0x5, 0x180 ;  /* 0x0146000000007b1d */ /* 0x000fe40000010000 */
[----:B0-----:R-:W-:-:S05]  /*15e30*/  LEA R18, R0, R18, 0x18 ;  /* 0x0000001200127211 */ /* 0x001fca00078ec0ff */
[----:B------:R0:W1:Y:S01]  /*15e40*/  LDS.128 R168, [R18+0x228d0] ;  /* 0x0228d00012a87984 */ /* 0x0000620000000c00 */
[----:B------:R-:W-:Y:S06]  /*15e50*/  BAR.ARV 0x4, 0x180 ;  /* 0x0106000000007b1d */ /* 0x000fec0000002000 */
[----:B------:R-:W-:Y:S05]  /*15e60*/  @P1 BRA `(.L_x_7538) ;  /* 0x0000001800c81947 */ /* 0x000fea0003800000 */
[----:B------:R-:W2:Y:S01]  /*15e70*/  S2R R50, SR_TID.X ;  /* 0x0000000000327919 */ /* 0x000ea20000002100 */
[----:B------:R-:W-:Y:S01]  /*15e80*/  ULDC.64 UR4, c[0x4][0xa8] ;  /* 0x01002a0000047ab9 */ /* 0x000fe20000000a00 */
[----:B-----5:R-:W3:Y:S01]  /*15e90*/  LDL R24, [R1+0x14] ;  /* 0x0000140001187983 */ /* 0x020ee20000100800 */
[----:B--2---:R-:W-:-:S05]  /*15ea0*/  IMAD.SHL.U32 R0, R50, 0x4, RZ ;  /* 0x0000000432007824 */ /* 0x004fca00078e00ff */
[----:B------:R-:W-:-:S04]  /*15eb0*/  LOP3.LUT R0, R0, 0xc, RZ, 0xc0, !PT ;  /* 0x0000000c00007812 */ /* 0x000fc800078ec0ff */
[----:B------:R-:W-:-:S05]  /*15ec0*/  IADD3 R2, P0, R0, UR4, RZ ;  /* 0x0000000400027c10 */ /* 0x000fca000ff1e0ff */
[----:B------:R-:W-:-:S05]  /*15ed0*/  IMAD.X R3, RZ, RZ, UR5, P0 ;  /* 0x00000005ff037e24 */ /* 0x000fca00080e06ff */
[----:B------:R2:W4:Y:S01]  /*15ee0*/  LDG.E.CONSTANT R0, desc[UR60][R2.64] ;  /* 0x0000003c02007981 */ /* 0x000522000c1e9900 */
[----:B------:R-:W-:Y:S01]  /*15ef0*/  F2FP.BF16.F32.PACK_AB R60, R60, R61 ;  /* 0x0000003d3c3c723e */ /* 0x000fe200000010ff */
[----:B------:R-:W-:Y:S01]  /*15f00*/  UMOV UR4, 0xffffffff ;  /* 0xffffffff00047882 */ /* 0x000fe20000000000 */
[----:B------:R-:W-:Y:S01]  /*15f10*/  F2FP.BF16.F32.PACK_AB R61, R42, R43 ;  /* 0x0000002b2a3d723e */ /* 0x000fe200000010ff */
        /* <DEDUP_REMOVED lines=15> */
[----:B--2---:R-:W-:Y:S02]  /*16010*/  LOP3.LUT P0, R2, R50, 0x3, RZ, 0xc0, !PT ;  /* 0x0000000332027812 */ /* 0x004fe4000780c0ff */
[----:B------:R-:W-:-:S02]  /*16020*/  F2FP.BF16.F32.PACK_AB R101, R101, R102 ;  /* 0x000000666565723e */ /* 0x000fc400000010ff */
[----:B------:R-:W-:Y:S02]  /*16030*/  MOV R54, R18 ;  /* 0x0000001200367202 */ /* 0x000fe40000000f00 */
[----:B0-----:R-:W-:Y:S02]  /*16040*/  MOV R55, R25 ;  /* 0x0000001900377202 */ /* 0x001fe40000000f00 */
[----:B------:R-:W-:Y:S02]  /*16050*/  F2FP.BF16.F32.PACK_AB R100, R99, R100 ;  /* 0x000000646364723e */ /* 0x000fe400000010ff */
[----:B------:R-:W-:Y:S02]  /*16060*/  ISETP.EQ.OR P0, PT, R2, 0x3, !P0 ;  /* 0x000000030200780c */ /* 0x000fe40004702670 */
        /* <DEDUP_REMOVED lines=14> */
[----:B------:R-:W-:Y:S02]  /*16150*/  SEL R13, R101, R100, P0 ;  /* 0x00000064650d7207 */ /* 0x000fe40000000000 */
[----:B------:R-:W-:Y:S01]  /*16160*/  SEL R3, R100, R101, P0 ;  /* 0x0000006564037207 */ /* 0x000fe20000000000 */
[----:B---3--:R-:W-:-:S03]  /*16170*/  IMAD.WIDE R4, R24, 0x2, R54 ;  /* 0x0000000218047825 */ /* 0x008fc600078e0236 */
[C---:B------:R-:W-:Y:S02]  /*16180*/  IADD3 R9, P1, R4.reuse, 0x4040, RZ ;  /* 0x0000404004097810 */ /* 0x040fe40007f3e0ff */
[C---:B------:R-:W-:Y:S02]  /*16190*/  IADD3 R7, P5, R4.reuse, 0x4060, RZ ;  /* 0x0000406004077810 */ /* 0x040fe40007fbe0ff */
[----:B------:R-:W-:Y:S02]  /*161a0*/  LOP3.LUT R8, R9, 0x380, RZ, 0xc0, !PT ;  /* 0x0000038009087812 */ /* 0x000fe400078ec0ff */
[----:B------:R-:W-:Y:S02]  /*161b0*/  LOP3.LUT R6, R7, 0x380, RZ, 0xc0, !PT ;  /* 0x0000038007067812 */ /* 0x000fe400078ec0ff */
[----:B------:R-:W-:Y:S02]  /*161c0*/  IADD3 R15, P3, R4, 0x4000, RZ ;  /* 0x00004000040f7810 */ /* 0x000fe40007f7e0ff */
[----:B------:R-:W-:-:S02]  /*161d0*/  SHF.R.U64 R8, R8, 0x3, RZ ;  /* 0x0000000308087819 */ /* 0x000fc400000012ff */
[----:B------:R-:W-:Y:S02]  /*161e0*/  SHF.R.U64 R6, R6, 0x3, RZ ;  /* 0x0000000306067819 */ /* 0x000fe400000012ff */
[----:B------:R-:W-:Y:S02]  /*161f0*/  LOP3.LUT R14, R15, 0x380, RZ, 0xc0, !PT ;  /* 0x000003800f0e7812 */ /* 0x000fe400078ec0ff */
[----:B------:R-:W-:Y:S02]  /*16200*/  LOP3.LUT R8, R8, R9, RZ, 0x3c, !PT ;  /* 0x0000000908087212 */ /* 0x000fe400078e3cff */
[----:B------:R-:W-:Y:S01]  /*16210*/  LOP3.LUT R6, R6, R7, RZ, 0x3c, !PT ;  /* 0x0000000706067212 */ /* 0x000fe200078e3cff */
[----:B------:R-:W-:Y:S01]  /*16220*/  IMAD.X R7, RZ, RZ, R5, P5 ;  /* 0x000000ffff077224 */ /* 0x000fe200028e0605 */
[----:B------:R-:W-:Y:S02]  /*16230*/  SHF.R.U64 R14, R14, 0x3, RZ ;  /* 0x000000030e0e7819 */ /* 0x000fe400000012ff */
[----:B------:R-:W-:-:S02]  /*16240*/  IADD3.X R9, RZ, R5, RZ, P1, !PT ;  /* 0x00000005ff097210 */ /* 0x000fc40000ffe4ff */
[C---:B------:R-:W-:Y:S02]  /*16250*/  IADD3 R11, P2, R4.reuse, 0x4020, RZ ;  /* 0x00004020040b7810 */ /* 0x040fe40007f5e0ff */
[C---:B------:R-:W-:Y:S02]  /*16260*/  IADD3 R21, P4, R4.reuse, 0x60, RZ ;  /* 0x0000006004157810 */ /* 0x040fe40007f9e0ff */
[C---:B------:R-:W-:Y:S02]  /*16270*/  IADD3 R27, P1, R4.reuse, 0x20, RZ ;  /* 0x00000020041b7810 */ /* 0x040fe40007f3e0ff */
[----:B------:R-:W-:Y:S02]  /*16280*/  IADD3 R25, P5, R4, 0x40, RZ ;  /* 0x0000004004197810 */ /* 0x000fe40007fbe0ff */
[----:B------:R-:W-:Y:S02]  /*16290*/  LOP3.LUT R14, R14, R15, RZ, 0x3c, !PT ;  /* 0x0000000f0e0e7212 */ /* 0x000fe400078e3cff */
        /* <DEDUP_REMOVED lines=19> */
[-C--:B------:R-:W-:Y:S02]  /*163d0*/  IADD3.X R25, RZ, R5.reuse, RZ, P5, !PT ;  /* 0x00000005ff197210 */ /* 0x080fe40002ffe4ff */
        /* <DEDUP_REMOVED lines=8> */
[----:B----4-:R-:W-:Y:S01]  /*16460*/  LOP3.LUT R2, R0, 0x2, RZ, 0x3c, !PT ;  /* 0x0000000200027812 */ /* 0x010fe200078e3cff */
[----:B------:R-:W-:Y:S06]  /*16470*/  BRA.DIV UR4, `(.L_x_7539) ;  /* 0x000000ae04f47947 */ /* 0x000fec000b800000 */
        /* <DEDUP_REMOVED lines=16> */
[----:B------:R-:W0:Y:S01]  /*16580*/  SHFL.IDX PT, R10, R5, R0, 0x1c1f ;  /* 0x001c1f00050a7589 */ /* 0x000e2200000e0000 */
        /* <DEDUP_REMOVED lines=26> */
[----:B------:R-:W5:Y:S01]  /*16730*/  SHFL.IDX PT, R30, R25, R0, 0x1c1f ;  /* 0x001c1f00191e7589 */ /* 0x000f6200000e0000 */
[----:B------:R-:W-:-:S02]  /*16740*/  SEL R77, R42, R77, P0 ;  /* 0x0000004d2a4d7207 */ /* 0x000fc40000000000 */
[----:B0-----:R-:W-:Y:S01]  /*16750*/  SEL R8, R10, R7, P0 ;  /* 0x000000070a087207 */ /* 0x001fe20000000000 */
[----:B------:R-:W0:Y:S01]  /*16760*/  SHFL.IDX PT, R34, R29, R0, 0x1c1f ;  /* 0x001c1f001d227589 */ /* 0x000e2200000e0000 */
[----:B------:R-:W-:Y:S02]  /*16770*/  SEL R4, R6, R3, P0 ;  /* 0x0000000306047207 */ /* 0x000fe40000000000 */
[----:B------:R-:W-:Y:S01]  /*16780*/  SEL R10, R7, R10, P0 ;  /* 0x0000000a070a7207 */ /* 0x000fe20000000000 */
[----:B------:R-:W1:Y:S01]  /*16790*/  SHFL.IDX PT, R42, R41, R0, 0x1c1f ;  /* 0x001c1f00292a7589 */ /* 0x000e6200000e0000 */
[----:B--2---:R-:W-:Y:S02]  /*167a0*/  SEL R24, R26, R21, P0 ;  /* 0x000000151a187207 */ /* 0x004fe40000000000 */
[----:B---3--:R-:W-:Y:S01]  /*167b0*/  SEL R12, R37, R20, P0 ;  /* 0x00000014250c7207 */ /* 0x008fe20000000000 */
[----:B------:R-:W-:Y:S01]  /*167c0*/  SHFL.IDX PT, R49, R49, R0, 0x1c1f ;  /* 0x001c1f0031317589 */ /* 0x000fe200000e0000 */
[----:B------:R-:W-:-:S02]  /*167d0*/  SEL R14, R20, R37, P0 ;  /* 0x00000025140e7207 */ /* 0x000fc40000000000 */
[----:B------:R-:W-:Y:S01]  /*167e0*/  SEL R6, R3, R6, P0 ;  /* 0x0000000603067207 */ /* 0x000fe20000000000 */
[----:B------:R-:W-:Y:S01]  /*167f0*/  SHFL.IDX PT, R53, R53, R0, 0x1c1f ;  /* 0x001c1f0035357589 */ /* 0x000fe200000e0000 */
[----:B------:R-:W-:-:S03]  /*16800*/  SEL R26, R21, R26, P0 ;  /* 0x0000001a151a7207 */ /* 0x000fc60000000000 */
[----:B------:R-:W-:Y:S01]  /*16810*/  SHFL.IDX PT, R59, R59, R0, 0x1c1f ;  /* 0x001c1f003b3b7589 */ /* 0x000fe200000e0000 */
[----:B----4-:R-:W-:Y:S02]  /*16820*/  SEL R36, R38, R35, P0 ;  /* 0x0000002326247207 */ /* 0x010fe40000000000 */
[----:B------:R-:W-:Y:S01]  /*16830*/  SEL R38, R35, R38, P0 ;  /* 0x0000002623267207 */ /* 0x000fe20000000000 */
[----:B------:R-:W-:Y:S01]  /*16840*/  SHFL.IDX PT, R63, R63, R0, 0x1c1f ;  /* 0x001c1f003f3f7589 */ /* 0x000fe200000e0000 */
        /* <DEDUP_REMOVED lines=8> */
[----:B------:R0:W1:Y:S04]  /*168d0*/  SHFL.IDX PT, R44, R47, R2, 0x1c1f ;  /* 0x001c1f022f2c7589 */ /* 0x00006800000e0000 */
[----:B------:R-:W2:Y:S04]  /*168e0*/  SHFL.IDX PT, R46, R51, R2, 0x1c1f ;  /* 0x001c1f02332e7589 */ /* 0x000ea800000e0000 */
[----:B------:R-:W3:Y:S01]  /*168f0*/  SHFL.IDX PT, R48, R57, R2, 0x1c1f ;  /* 0x001c1f0239307589 */ /* 0x000ee200000e0000 */
[----:B0-----:R-:W-:-:S03]  /*16900*/  IMAD.MOV.U32 R47, RZ, RZ, RZ ;  /* 0x000000ffff2f7224 */ /* 0x001fc600078e00ff */
[----:B------:R-:W0:Y:S04]  /*16910*/  SHFL.IDX PT, R50, R61, R2, 0x1c1f ;  /* 0x001c1f023d327589 */ /* 0x000e2800000e0000 */
[----:B------:R-:W4:Y:S04]  /*16920*/  SHFL.IDX PT, R52, R65, R2, 0x1c1f ;  /* 0x001c1f0241347589 */ /* 0x000f2800000e0000 */
[----:B------:R-:W5:Y:S04]  /*16930*/  SHFL.IDX PT, R56, R69, R2, 0x1c1f ;  /* 0x001c1f0245387589 */ /* 0x000f6800000e0000 */
[----:B------:R-:W5:Y:S01]  /*16940*/  SHFL.IDX PT, R58, R73, R2, 0x1c1f ;  /* 0x001c1f02493a7589 */ /* 0x000f6200000e0000 */
[----:B-1----:R-:W-:-:S02]  /*16950*/  SEL R5, R45, R44, P0 ;  /* 0x0000002c2d057207 */ /* 0x002fc40000000000 */
[----:B------:R-:W-:Y:S01]  /*16960*/  SEL R7, R44, R45, P0 ;  /* 0x0000002d2c077207 */ /* 0x000fe20000000000 */
[----:B------:R1:W1:Y:S01]  /*16970*/  SHFL.IDX PT, R75, R75, R0, 0x1c1f ;  /* 0x001c1f004b4b7589 */ /* 0x00026200000e0000 */
[----:B--2---:R-:W-:Y:S02]  /*16980*/  SEL R9, R49, R46, P0 ;  /* 0x0000002e31097207 */ /* 0x004fe40000000000 */
[----:B------:R-:W-:Y:S01]  /*16990*/  SEL R11, R46, R49, P0 ;  /* 0x000000312e0b7207 */ /* 0x000fe20000000000 */
[----:B------:R2:W1:Y:S01]  /*169a0*/  SHFL.IDX PT, R60, R77, R2, 0x1c1f ;  /* 0x001c1f024d3c7589 */ /* 0x00046200000e0000 */
[----:B---3--:R-:W-:Y:S02]  /*169b0*/  SEL R25, R53, R48, P0 ;  /* 0x0000003035197207 */ /* 0x008fe40000000000 */
[----:B------:R-:W-:Y:S02]  /*169c0*/  SEL R27, R48, R53, P0 ;  /* 0x00000035301b7207 */ /* 0x000fe40000000000 */
[----:B0-----:R-:W-:-:S02]  /*169d0*/  SEL R29, R59, R50, P0 ;  /* 0x000000323b1d7207 */ /* 0x001fc40000000000 */
[----:B------:R-:W-:Y:S02]  /*169e0*/  SEL R31, R50, R59, P0 ;  /* 0x0000003b321f7207 */ /* 0x000fe40000000000 */
[----:B----4-:R-:W-:Y:S02]  /*169f0*/  SEL R33, R63, R52, P0 ;  /* 0x000000343f217207 */ /* 0x010fe40000000000 */
[----:B------:R-:W-:Y:S02]  /*16a00*/  SEL R35, R52, R63, P0 ;  /* 0x0000003f34237207 */ /* 0x000fe40000000000 */
[----:B-----5:R-:W-:Y:S02]  /*16a10*/  SEL R37, R67, R56, P0 ;  /* 0x0000003843257207 */ /* 0x020fe40000000000 */
[----:B------:R-:W-:Y:S02]  /*16a20*/  SEL R39, R56, R67, P0 ;  /* 0x0000004338277207 */ /* 0x000fe40000000000 */
[----:B------:R-:W-:-:S02]  /*16a30*/  SEL R13, R71, R58, P0 ;  /* 0x0000003a470d7207 */ /* 0x000fc40000000000 */
[----:B--2---:R-:W-:-:S07]  /*16a40*/  SEL R15, R58, R71, P0 ;  /* 0x000000473a0f7207 */ /* 0x004fce0000000000 */
.L_x_7783:
[----:B------:R-:W-:Y:S05]  /*16a50*/  WARPSYNC.ALL ;  /* 0x0000000000007948 */ /* 0x000fea0003800000 */
[----:B------:R-:W-:Y:S01]  /*16a60*/  BAR.SYNC.DEFER_BLOCKING 0x1, 0x100 ;  /* 0x0044000000007b1d */ /* 0x000fe20000010000 */
[----:B-1----:R-:W-:-:S05]  /*16a70*/  SEL R41, R75, R60, P0 ;  /* 0x0000003c4b297207 */ /* 0x002fca0000000000 */
[----:B------:R-:W-:Y:S01]  /*16a80*/  ULDC.64 UR4, c[0x0][0xc00] ;  /* 0x0003000000047ab9 */ /* 0x000fe20000000a00 */
[----:B------:R-:W-:Y:S01]  /*16a90*/  SEL R43, R60, R75, P0 ;  /* 0x0000004b3c2b7207 */ /* 0x000fe20000000000 */
[----:B------:R-:W2:Y:S01]  /*16aa0*/  LDL R44, [R1+0xc] ;  /* 0x00000c00012c7983 */ /* 0x000ea20000100800 */
[----:B------:R-:W-:Y:S01]  /*16ab0*/  ISETP.NE.U32.AND P1, PT, RZ, UR4, PT ;  /* 0x00000004ff007c0c */ /* 0x000fe2000bf25070 */
[----:B------:R-:W0:Y:S01]  /*16ac0*/  LDC R49, c[0x0][0xbe8] ;  /* 0x0002fa00ff317b82 */ /* 0x000e220000000800 */
[----:B------:R-:W-:Y:S02]  /*16ad0*/  IADD3 R20, P2, R211, UR4, RZ ;  /* 0x00000004d3147c10 */ /* 0x000fe4000ff5e0ff */
[----:B------:R-:W-:Y:S02]  /*16ae0*/  ISETP.NE.AND.EX P1, PT, RZ, UR5, PT, P1 ;  /* 0x00000005ff007c0c */ /* 0x000fe4000bf25310 */
[----:B------:R-:W-:Y:S01]  /*16af0*/  IADD3.X R21, R212, UR5, RZ, P2, !PT ;  /* 0x00000005d4157c10 */ /* 0x000fe200097fe4ff */
[----:B------:R-:W-:-:S02]  /*16b00*/  ULDC.64 UR4, c[0x0][0xc08] ;  /* 0x0003020000047ab9 */ /* 0x000fc40000000a00 */
[----:B------:R-:W-:Y:S01]  /*16b10*/  ISETP.NE.U32.AND P0, PT, RZ, UR4, PT ;  /* 0x00000004ff007c0c */ /* 0x000fe2000bf05070 */
[----:B------:R1:W-:Y:S04]  /*16b20*/  STSM.16.M88.4 [R78], R4 ;  /* 0x000000044e007844 */ /* 0x0003e80000000200 */
[----:B------:R-:W-:Y:S04]  /*16b30*/  STSM.16.M88.4 [R76], R8 ;  /* 0x000000084c007844 */ /* 0x000fe80000000200 */
[----:B------:R-:W-:Y:S04]  /*16b40*/  STSM.16.M88.4 [R74], R24 ;  /* 0x000000184a007844 */ /* 0x000fe80000000200 */
[----:B------:R-:W-:Y:S04]  /*16b50*/  STSM.16.M88.4 [R72], R28 ;  /* 0x0000001c48007844 */ /* 0x000fe80000000200 */
[----:B------:R-:W-:Y:S04]  /*16b60*/  STSM.16.M88.4 [R70], R32 ;  /* 0x0000002046007844 */ /* 0x000fe80000000200 */
[----:B------:R-:W-:Y:S04]  /*16b70*/  STSM.16.M88.4 [R66], R36 ;  /* 0x0000002442007844 */ /* 0x000fe80000000200 */
        /* <DEDUP_REMOVED lines=11> */
[----:B-1----:R-:W0:Y:S08]  /*16c30*/  @P2 LDC R4, c[0x0][0xbec] ;  /* 0x0002fb00ff042b82 */ /* 0x002e300000000800 */
[----:B------:R-:W1:Y:S01]  /*16c40*/  @P2 LDC R5, c[0x0][0xbf0] ;  /* 0x0002fc00ff052b82 */ /* 0x000e620000000800 */
[----:B--2---:R-:W-:Y:S01]  /*16c50*/  LEA R13, R215, R44, 0x7 ;  /* 0x0000002cd70d7211 */ /* 0x004fe200078e38ff */
[----:B01-3--:R-:W-:Y:S06]  /*16c60*/  @P0 BRA `(.L_x_7540) ;  /* 0x0000000000100947 */ /* 0x00bfec0003800000 */
[----:B------:R-:W-:Y:S05]  /*16c70*/  @!P1 BRA `(.L_x_7540) ;  /* 0x00000000000c9947 */ /* 0x000fea0003800000 */
[----:B------:R-:W2:Y:S04]  /*16c80*/  LDG.E R3, desc[UR60][R20.64] ;  /* 0x0000003c14037981 */ /* 0x000ea8000c1e1900 */
[----:B-----5:R-:W2:Y:S02]  /*16c90*/  LDG.E R0, desc[UR60][R20.64+0x4] ;  /* 0x0000043c14007981 */ /* 0x020ea4000c1e1900 */
[----:B--2---:R-:W-:-:S07]  /*16ca0*/  IMAD.IADD R0, R0, 0x1, -R3 ;  /* 0x0000000100007824 */ /* 0x004fce00078e0a03 */
.L_x_7540:
[----:B------:R-:W2:Y:S01]  /*16cb0*/  LDL R10, [R1+0x8] ;  /* 0x00000800010a7983 */ /* 0x000ea20000100800 */
[----:B------:R-:W-:Y:S01]  /*16cc0*/  @P2 IMAD.HI.U32 R2, R13, R4, RZ ;  /* 0x000000040d022227 */ /* 0x000fe200078e00ff */
[----:B------:R-:W-:Y:S01]  /*16cd0*/  SHF.R.S32.HI R46, RZ, 0x1f, R210 ;  /* 0x0000001fff2e7819 */ /* 0x000fe200000114d2 */
[----:B------:R-:W-:Y:S01]  /*16ce0*/  ULDC.64 UR4, c[0x0][0xb90] ;  /* 0x0002e40000047ab9 */ /* 0x000fe20000000a00 */
[----:B-----5:R-:W-:Y:S01]  /*16cf0*/  SHF.R.S32.HI R3, RZ, 0x1f, R47 ;  /* 0x0000001fff037819 */ /* 0x020fe2000001142f */
[----:B------:R-:W-:Y:S01]  /*16d00*/  IMAD.MOV.U32 R7, RZ, RZ, R13 ;  /* 0x000000ffff077224 */ /* 0x000fe200078e000d */
[----:B------:R-:W-:Y:S01]  /*16d10*/  @P2 SHF.R.U32.HI R7, RZ, R5, R2 ;  /* 0x00000005ff072219 */ /* 0x000fe20000011602 */
[----:B------:R-:W-:Y:S01]  /*16d20*/  IMAD R9, R46, UR4, RZ ;  /* 0x000000042e097c24 */ /* 0x000fe2000f8e02ff */
[----:B------:R-:W-:Y:S01]  /*16d30*/  SEL R214, R214, RZ, !P1 ;  /* 0x000000ffd6d67207 */ /* 0x000fe20004800000 */
[----:B------:R-:W-:Y:S01]  /*16d40*/  IMAD.MOV.U32 R2, RZ, RZ, R47 ;  /* 0x000000ffff027224 */ /* 0x000fe200078e002f */
[----:B------:R-:W-:Y:S01]  /*16d50*/  SEL R207, R207, RZ, !P1 ;  /* 0x000000ffcfcf7207 */ /* 0x000fe20004800000 */
[----:B------:R-:W-:Y:S01]  /*16d60*/  IMAD R9, R210, UR5, R9 ;  /* 0x00000005d2097c24 */ /* 0x000fe2000f8e0209 */
[----:B------:R-:W-:Y:S01]  /*16d70*/  LEA R11, R216, R202, 0x6 ;  /* 0x000000cad80b7211 */ /* 0x000fe200078e30ff */
[----:B------:R-:W-:Y:S01]  /*16d80*/  IMAD.WIDE.U32 R4, R210, UR4, R2 ;  /* 0x00000004d2047c25 */ /* 0x000fe2000f8e0002 */
[----:B------:R-:W-:Y:S01]  /*16d90*/  ULDC.64 UR4, c[0x0][0xb98] ;  /* 0x0002e60000047ab9 */ /* 0x000fe20000000a00 */
[----:B------:R-:W0:Y:S02]  /*16da0*/  @P2 LDC R53, c[0x0][0xbec] ;  /* 0x0002fb00ff352b82 */ /* 0x000e240000000800 */
[----:B------:R-:W-:-:S02]  /*16db0*/  IMAD.MOV R2, RZ, RZ, -R7 ;  /* 0x000000ffff027224 */ /* 0x000fc400078e0a07 */
[----:B------:R-:W-:Y:S02]  /*16dc0*/  IMAD.IADD R5, R5, 0x1, R9 ;  /* 0x0000000105057824 */ /* 0x000fe400078e0209 */
[----:B------:R-:W-:Y:S02]  /*16dd0*/  IMAD R9, R49, R2, R13 ;  /* 0x0000000231097224 */ /* 0x000fe400078e020d */
        /* <DEDUP_REMOVED lines=13> */
[----:B------:R-:W-:Y:S01]  /*16eb0*/  IADD3 R13, P4, R54, 0x2000, RZ ;  /* 0x00002000360d7810 */ /* 0x000fe20007f9e0ff */
[----:B------:R-:W-:Y:S01]  /*16ec0*/  IMAD R11, R9, UR5, R2 ;  /* 0x00000005090b7c24 */ /* 0x000fe2000f8e0202 */
[----:B------:R-:W-:Y:S01]  /*16ed0*/  LOP3.LUT R28, R29, 0x380, RZ, 0xc0, !PT ;  /* 0x000003801d1c7812 */ /* 0x000fe200078ec0ff */
[----:B------:R-:W-:Y:S01]  /*16ee0*/  IMAD.WIDE.U32 R4, R9, UR4, R4 ;  /* 0x0000000409047c25 */ /* 0x000fe2000f8e0004 */
[----:B------:R-:W-:Y:S01]  /*16ef0*/  ULDC.64 UR4, c[0x0][0xb50] ;  /* 0x0002d40000047ab9 */ /* 0x000fe20000000a00 */
[----:B------:R-:W-:Y:S02]  /*16f00*/  IADD3.X R9, RZ, R55, RZ, P0, !PT ;  /* 0x00000037ff097210 */ /* 0x000fe400007fe4ff */
[----:B------:R-:W-:Y:S01]  /*16f10*/  IMAD.IADD R5, R5, 0x1, R11 ;  /* 0x0000000105057824 */ /* 0x000fe200078e020b */
[----:B------:R-:W-:Y:S02]  /*16f20*/  LEA R2, P1, R4, UR4, 0x2 ;  /* 0x0000000404027c11 */ /* 0x000fe4000f8210ff */
[----:B------:R-:W-:-:S02]  /*16f30*/  LOP3.LUT P0, RZ, R217, 0x3, RZ, 0xc0, !PT ;  /* 0x00000003d9ff7812 */ /* 0x000fc4000780c0ff */
[----:B------:R-:W-:Y:S01]  /*16f40*/  LEA.HI.X R4, R4, UR5, R5, 0x2, P1 ;  /* 0x0000000504047c11 */ /* 0x000fe200088f1405 */
[----:B------:R-:W-:Y:S01]  /*16f50*/  SHFL.IDX PT, R20, R2, RZ, 0x1c1f ;  /* 0x001c1fff02147589 */ /* 0x000fe200000e0000 */
[----:B------:R-:W-:Y:S01]  /*16f60*/  IADD3 R25, P1, R54, 0x3000, RZ ;  /* 0x0000300036197810 */ /* 0x000fe20007f3e0ff */
[----:B------:R-:W-:Y:S01]  /*16f70*/  ULDC.64 UR4, c[0x0][0xaa0] ;  /* 0x0002a80000047ab9 */ /* 0x000fe20000000a00 */
[----:B------:R-:W-:Y:S01]  /*16f80*/  SHF.R.U64 R28, R28, 0x3, RZ ;  /* 0x000000031c1c7819 */ /* 0x000fe200000012ff */
[----:B------:R-:W1:Y:S01]  /*16f90*/  SHFL.IDX PT, R21, R4, RZ, 0x1c1f ;  /* 0x001c1fff04157589 */ /* 0x000e6200000e0000 */
[----:B------:R-:W-:Y:S02]  /*16fa0*/  LOP3.LUT R24, R25, 0x380, RZ, 0xc0, !PT ;  /* 0x0000038019187812 */ /* 0x000fe400078ec0ff */
[----:B------:R-:W-:Y:S01]  /*16fb0*/  LOP3.LUT R28, R28, R29, RZ, 0x3c, !PT ;  /* 0x0000001d1c1c7212 */ /* 0x000fe200078e3cff */
[----:B------:R-:W-:Y:S01]  /*16fc0*/  SHFL.IDX PT, R44, R2, 0x1, 0x1c1f ;  /* 0x003c1f00022c7f89 */ /* 0x000fe200000e0000 */
[----:B------:R-:W-:Y:S01]  /*16fd0*/  SHF.R.U64 R24, R24, 0x3, RZ ;  /* 0x0000000318187819 */ /* 0x000fe200000012ff */
[--C-:B------:R-:W-:Y:S01]  /*16fe0*/  IMAD.X R29, RZ, RZ, R55.reuse, P3 ;  /* 0x000000ffff1d7224 */ /* 0x100fe200018e0637 */
[----:B------:R-:W-:Y:S01]  /*16ff0*/  IADD3 R5, P3, R54, 0x7000, RZ ;  /* 0x0000700036057810 */ /* 0x000fe20007f7e0ff */
[----:B------:R-:W3:Y:S01]  /*17000*/  SHFL.IDX PT, R45, R4, 0x1, 0x1c1f ;  /* 0x003c1f00042d7f89 */ /* 0x000ee200000e0000 */
[----:B------:R-:W-:Y:S01]  /*17010*/  LOP3.LUT R24, R24, R25, RZ, 0x3c, !PT ;  /* 0x0000001918187212 */ /* 0x000fe200078e3cff */
[----:B------:R-:W-:Y:S01]  /*17020*/  IMAD.X R25, RZ, RZ, R55, P1 ;  /* 0x000000ffff197224 */ /* 0x000fe200008e0637 */
[----:B------:R-:W-:-:S02]  /*17030*/  LOP3.LUT R12, R13, 0x380, RZ, 0xc0, !PT ;  /* 0x000003800d0c7812 */ /* 0x000fc400078ec0ff */
[----:B------:R-:W-:Y:S02]  /*17040*/  LOP3.LUT R8, R7, 0x380, RZ, 0xc0, !PT ;  /* 0x0000038007087812 */ /* 0x000fe400078ec0ff */
[----:B------:R-:W-:Y:S02]  /*17050*/  SHF.R.U64 R12, R12, 0x3, RZ ;  /* 0x000000030c0c7819 */ /* 0x000fe400000012ff */
[----:B------:R-:W-:Y:S02]  /*17060*/  IADD3 R33, P5, R54, 0x5000, RZ ;  /* 0x0000500036217810 */ /* 0x000fe40007fbe0ff */
[----:B------:R-:W-:Y:S01]  /*17070*/  LOP3.LUT R12, R12, R13, RZ, 0x3c, !PT ;  /* 0x0000000d0c0c7212 */ /* 0x000fe200078e3cff */
[----:B------:R-:W-:Y:S01]  /*17080*/  IMAD.X R13, RZ, RZ, R55, P4 ;  /* 0x000000ffff0d7224 */ /* 0x000fe200020e0637 */
[----:B------:R-:W-:Y:S02]  /*17090*/  IADD3 R37, P4, R54, 0x6000, RZ ;  /* 0x0000600036257810 */ /* 0x000fe40007f9e0ff */
[----:B------:R-:W-:-:S02]  /*170a0*/  SHF.R.U64 R8, R8, 0x3, RZ ;  /* 0x0000000308087819 */ /* 0x000fc400000012ff */
[----:B------:R-:W-:Y:S02]  /*170b0*/  LOP3.LUT R32, R33, 0x380, RZ, 0xc0, !PT ;  /* 0x0000038021207812 */ /* 0x000fe400078ec0ff */
[----:B------:R-:W-:Y:S02]  /*170c0*/  LOP3.LUT R36, R37, 0x380, RZ, 0xc0, !PT ;  /* 0x0000038025247812 */ /* 0x000fe400078ec0ff */
[----:B------:R-:W-:Y:S02]  /*170d0*/  LOP3.LUT R8, R8, R7, RZ, 0x3c, !PT ;  /* 0x0000000708087212 */ /* 0x000fe400078e3cff */
[----:B------:R-:W-:Y:S02]  /*170e0*/  LOP3.LUT R7, R54, 0x380, RZ, 0xc0, !PT ;  /* 0x0000038036077812 */ /* 0x000fe400078ec0ff */
[----:B------:R-:W-:Y:S02]  /*170f0*/  SHF.R.U64 R32, R32, 0x3, RZ ;  /* 0x0000000320207819 */ /* 0x000fe400000012ff */
[----:B------:R-:W-:-:S02]  /*17100*/  SHF.R.U64 R36, R36, 0x3, RZ ;  /* 0x0000000324247819 */ /* 0x000fc400000012ff */
[----:B------:R-:W-:Y:S02]  /*17110*/  SHF.R.U64 R7, R7, 0x3, RZ ;  /* 0x0000000307077819 */ /* 0x000fe400000012ff */
[----:B------:R-:W-:Y:S01]  /*17120*/  LOP3.LUT R32, R32, R33, RZ, 0x3c, !PT ;  /* 0x0000002120207212 */ /* 0x000fe200078e3cff */
[--C-:B------:R-:W-:Y:S01]  /*17130*/  IMAD.X R33, RZ, RZ, R55.reuse, P5 ;  /* 0x000000ffff217224 */ /* 0x100fe200028e0637 */
[----:B------:R-:W-:Y:S01]  /*17140*/  LOP3.LUT R36, R36, R37, RZ, 0x3c, !PT ;  /* 0x0000002524247212 */ /* 0x000fe200078e3cff */
[----:B------:R-:W-:Y:S01]  /*17150*/  IMAD.X R37, RZ, RZ, R55, P4 ;  /* 0x000000ffff257224 */ /* 0x000fe200020e0637 */
[----:B------:R-:W-:Y:S02]  /*17160*/  IADD3.X R41, RZ, R55, RZ, P3, !PT ;  /* 0x00000037ff297210 */ /* 0x000fe40001ffe4ff */
[----:B------:R-:W-:Y:S01]  /*17170*/  LOP3.LUT R54, R7, R54, RZ, 0x3c, !PT ;  /* 0x0000003607367212 */ /* 0x000fe200078e3cff */
[----:B------:R-:W-:Y:S01]  /*17180*/  BSSY B1, `(.L_x_7541) ;  /* 0x0000054000017945 */ /* 0x000fe20003800000 */
[----:B------:R-:W-:-:S02]  /*17190*/  SHF.R.S32.HI R48, RZ, 0x1f, R208 ;  /* 0x0000001fff307819 */ /* 0x000fc400000114d0 */
[----:B------:R-:W-:Y:S01]  /*171a0*/  SHF.R.S32.HI R50, RZ, 0x1f, R202 ;  /* 0x0000001fff327819 */ /* 0x000fe200000114ca */
[----:B--2---:R-:W-:-:S05]  /*171b0*/  IMAD R6, R215, 0x80, R10 ;  /* 0x00000080d7067824 */ /* 0x004fca00078e020a */
[C---:B------:R-:W-:Y:S02]  /*171c0*/  IADD3 R0, R6.reuse, 0x8, RZ ;  /* 0x0000000806007810 */ /* 0x040fe40007ffe0ff */
[-C--:B------:R-:W-:Y:S02]  /*171d0*/  ISETP.GE.OR P1, PT, R6, R51.reuse, P0 ;  /* 0x000000330600720c */ /* 0x080fe40000726670 */
[----:B------:R-:W-:Y:S02]  /*171e0*/  ISETP.GE.OR P0, PT, R0, R51, P0 ;  /* 0x000000330000720c */ /* 0x000fe40000706670 */
[----:B------:R-:W-:-:S04]  /*171f0*/  LOP3.LUT R0, R5, 0x380, RZ, 0xc0, !PT ;  /* 0x0000038005007812 */ /* 0x000fc800078ec0ff */
[----:B------:R-:W-:-:S04]  /*17200*/  SHF.R.U64 R0, R0, 0x3, RZ ;  /* 0x0000000300007819 */ /* 0x000fc800000012ff */
[----:B------:R-:W-:Y:S01]  /*17210*/  LOP3.LUT R40, R0, R5, RZ, 0x3c, !PT ;  /* 0x0000000500287212 */ /* 0x000fe200078e3cff */
[----:B-1----:R-:W-:Y:S04]  /*17220*/  @!P1 ST.E desc[UR60][R20.64], R88 ;  /* 0x0000005814009985 */ /* 0x002fe8000c10193c */
[----:B---3--:R1:W-:Y:S01]  /*17230*/  @!P0 ST.E desc[UR60][R44.64], R89 ;  /* 0x000000592c008985 */ /* 0x0083e2000c10193c */
[----:B------:R-:W-:Y:S02]  /*17240*/  IMAD R0, R3, UR4, RZ ;  /* 0x0000000403007c24 */ /* 0x000fe4000f8e02ff */
[C---:B------:R-:W-:Y:S01]  /*17250*/  IMAD.WIDE.U32 R2, R47.reuse, UR4, RZ ;  /* 0x000000042f027c25 */ /* 0x040fe2000f8e00ff */
[----:B------:R2:W5:Y:S01]  /*17260*/  LD.E.128 R4, desc[UR60][R54.64] ;  /* 0x0000003c36047980 */ /* 0x000562000c101d00 */
[----:B-1----:R-:W1:Y:S02]  /*17270*/  @P2 LDC R45, c[0x0][0xbf0] ;  /* 0x0002fc00ff2d2b82 */ /* 0x002e640000000800 */
[----:B------:R-:W-:Y:S01]  /*17280*/  IMAD R21, R47, UR5, R0 ;  /* 0x000000052f157c24 */ /* 0x000fe2000f8e0200 */
[----:B------:R-:W-:Y:S01]  /*17290*/  ULDC.64 UR4, c[0x0][0xae8] ;  /* 0x0002ba0000047ab9 */ /* 0x000fe20000000a00 */
[----:B------:R-:W-:Y:S01]  /*172a0*/  IMAD R0, R209, 0x20, R216 ;  /* 0x00000020d1007824 */ /* 0x000fe200078e02d8 */
[----:B------:R-:W5:Y:S01]  /*172b0*/  LD.E.128 R8, desc[UR60][R8.64] ;  /* 0x0000003c08087980 */ /* 0x000f62000c101d00 */
[----:B------:R-:W-:-:S02]  /*172c0*/  IMAD.IADD R3, R3, 0x1, R21 ;  /* 0x0000000103037824 */ /* 0x000fc400078e0215 */
[----:B------:R-:W-:Y:S01]  /*172d0*/  IMAD R21, R46, UR4, RZ ;  /* 0x000000042e157c24 */ /* 0x000fe2000f8e02ff */
[----:B------:R-:W5:Y:S01]  /*172e0*/  LD.E.128 R12, desc[UR60][R12.64] ;  /* 0x0000003c0c0c7980 */ /* 0x000f62000c101d00 */
[----:B------:R-:W-:Y:S02]  /*172f0*/  IMAD R44, R215, 0x80, R0 ;  /* 0x00000080d72c7824 */ /* 0x000fe400078e0200 */
[C---:B------:R-:W-:Y:S01]  /*17300*/  IMAD R21, R210.reuse, UR5, R21 ;  /* 0x00000005d2157c24 */ /* 0x040fe2000f8e0215 */
[----:B------:R-:W5:Y:S01]  /*17310*/  LD.E.128 R24, desc[UR60][R24.64] ;  /* 0x0000003c18187980 */ /* 0x000f62000c101d00 */
[----:B------:R-:W-:Y:S01]  /*17320*/  IMAD.WIDE.U32 R2, R210, UR4, R2 ;  /* 0x00000004d2027c25 */ /* 0x000fe2000f8e0002 */
[----:B------:R-:W-:Y:S02]  /*17330*/  ULDC.64 UR4, c[0x0][0xaf0] ;  /* 0x0002bc0000047ab9 */ /* 0x000fe40000000a00 */
[----:B------:R-:W5:Y:S01]  /*17340*/  LD.E.128 R28, desc[UR60][R28.64] ;  /* 0x0000003c1c1c7980 */ /* 0x000f62000c101d00 */
[----:B0-----:R-:W-:Y:S01]  /*17350*/  @P2 IMAD.HI.U32 R0, R44, R53, RZ ;  /* 0x000000352c002227 */ /* 0x001fe200078e00ff */
[----:B------:R-:W-:-:S02]  /*17360*/  IADD3 R3, R3, R21, RZ ;  /* 0x0000001503037210 */ /* 0x000fc40007ffe0ff */
[----:B------:R-:W5:Y:S01]  /*17370*/  LD.E.128 R32, desc[UR60][R32.64] ;  /* 0x0000003c20207980 */ /* 0x000f62000c101d00 */
[----:B------:R-:W-:Y:S02]  /*17380*/  IMAD.MOV.U32 R21, RZ, RZ, R44 ;  /* 0x000000ffff157224 */ /* 0x000fe400078e002c */
[----:B------:R-:W-:Y:S01]  /*17390*/  IMAD R20, R214, UR4, RZ ;  /* 0x00000004d6147c24 */ /* 0x000fe2000f8e02ff */
[----:B-1----:R-:W-:Y:S01]  /*173a0*/  @P2 SHF.R.U32.HI R21, RZ, R45, R0 ;  /* 0x0000002dff152219 */ /* 0x002fe20000011600 */
[C---:B------:R-:W-:Y:S01]  /*173b0*/  IMAD.WIDE.U32 R2, R207.reuse, UR4, R2 ;  /* 0x00000004cf027c25 */ /* 0x040fe2000f8e0002 */
[----:B------:R-:W5:Y:S02]  /*173c0*/  LD.E.128 R36, desc[UR60][R36.64] ;  /* 0x0000003c24247980 */ /* 0x000f64000c101d00 */
[--C-:B------:R-:W-:Y:S01]  /*173d0*/  SHF.R.S32.HI R0, RZ, 0x1f, R21.reuse ;  /* 0x0000001fff007819 */ /* 0x100fe20000011415 */
[----:B------:R-:W-:Y:S01]  /*173e0*/  IMAD R45, R207, UR5, R20 ;  /* 0x00000005cf2d7c24 */ /* 0x000fe2000f8e0214 */
[----:B------:R-:W-:Y:S01]  /*173f0*/  ULDC.64 UR4, c[0x0][0xae0] ;  /* 0x0002b80000047ab9 */ /* 0x000fe20000000a00 */
[----:B------:R-:W-:Y:S01]  /*17400*/  IMAD.MOV R20, RZ, RZ, -R21 ;  /* 0x000000ffff147224 */ /* 0x000fe200078e0a15 */
[----:B------:R-:W5:Y:S01]  /*17410*/  LD.E.128 R40, desc[UR60][R40.64] ;  /* 0x0000003c28287980 */ /* 0x000f62000c101d00 */
[----:B------:R-:W-:Y:S01]  /*17420*/  IMAD.IADD R3, R3, 0x1, R45 ;  /* 0x0000000103037824 */ /* 0x000fe200078e022d */
[----:B------:R-:W-:Y:S01]  /*17430*/  LEA R46, R215, R216, 0x7 ;  /* 0x000000d8d72e7211 */ /* 0x000fe200078e38ff */
[----:B------:R-:W-:Y:S01]  /*17440*/  IMAD R0, R0, UR4, RZ ;  /* 0x0000000400007c24 */ /* 0x000fe2000f8e02ff */
[----:B------:R-:W-:Y:S01]  /*17450*/  @!PT LDS RZ, [RZ] ;  /* 0x00000000fffff984 */ /* 0x000fe20000000800 */
[----:B------:R-:W-:Y:S01]  /*17460*/  @!PT LDS RZ, [RZ] ;  /* 0x00000000fffff984 */ /* 0x000fe20000000800 */
[----:B------:R-:W-:Y:S01]  /*17470*/  @!PT LDS RZ, [RZ] ;  /* 0x00000000fffff984 */ /* 0x000fe20000000800 */
[----:B------:R-:W-:Y:S01]  /*17480*/  @!PT LDS RZ, [RZ] ;  /* 0x00000000fffff984 */ /* 0x000fe20000000800 */
[----:B------:R0:W-:Y:S06]  /*17490*/  MEMBAR.ALL.CTA ;  /* 0x0000000000007992 */ /* 0x0001ec0000008000 */
[----:B0-----:R-:W0:Y:S01]  /*174a0*/  FENCE.VIEW.ASYNC.S ;  /* 0x00000000000073c6 */ /* 0x001e220000000000 */
[----:B------:R-:W-:Y:S01]  /*174b0*/  IMAD R45, R49, R20, R44 ;  /* 0x00000014312d7224 */ /* 0x000fe200078e022c */
[----:B------:R-:W-:Y:S01]  /*174c0*/  ISETP.GE.AND P2, PT, R46, R51, PT ;  /* 0x000000332e00720c */ /* 0x000fe20003f46270 */
[----:B------:R-:W-:-:S02]  /*174d0*/  IMAD R47, R21, UR5, R0 ;  /* 0x00000005152f7c24 */ /* 0x000fc4000f8e0200 */
[----:B------:R-:W-:Y:S01]  /*174e0*/  IMAD.WIDE.U32 R2, R21, UR4, R2 ;  /* 0x0000000415027c25 */ /* 0x000fe2000f8e0002 */
[----:B------:R-:W-:Y:S01]  /*174f0*/  SHF.R.S32.HI R0, RZ, 0x1f, R45 ;  /* 0x0000001fff007819 */ /* 0x000fe2000001142d */
[----:B------:R-:W-:Y:S02]  /*17500*/  ULDC.64 UR4, c[0x0][0xad8] ;  /* 0x0002b60000047ab9 */ /* 0x000fe40000000a00 */
[----:B------:R-:W-:Y:S02]  /*17510*/  IMAD.IADD R3, R3, 0x1, R47 ;  /* 0x0000000103037824 */ /* 0x000fe400078e022f */
[----:B------:R-:W-:Y:S02]  /*17520*/  IMAD R20, R0, UR4, RZ ;  /* 0x0000000400147c24 */ /* 0x000fe4000f8e02ff */
[C---:B------:R-:W-:Y:S02]  /*17530*/  VIADD R0, R46.reuse, 0x20 ;  /* 0x000000202e007836 */ /* 0x040fe40000000000 */
[C---:B------:R-:W-:Y:S01]  /*17540*/  IMAD R21, R45.reuse, UR5, R20 ;  /* 0x000000052d157c24 */ /* 0x040fe2000f8e0214 */
[----:B------:R-:W-:Y:S01]  /*17550*/  IADD3 R20, R46, 0x40, RZ ;  /* 0x000000402e147810 */ /* 0x000fe20007ffe0ff */
[----:B------:R-:W-:Y:S01]  /*17560*/  IMAD.WIDE.U32 R2, R45, UR4, R2 ;  /* 0x000000042d027c25 */ /* 0x000fe2000f8e0002 */
[----:B------:R-:W-:Y:S01]  /*17570*/  ULDC.64 UR4, c[0x0][0xa80] ;  /* 0x0002a00000047ab9 */ /* 0x000fe20000000a00 */
[----:B------:R-:W-:-:S02]  /*17580*/  ISETP.GE.AND P0, PT, R0, R51, PT ;  /* 0x000000330000720c */ /* 0x000fc40003f06270 */
[----:B------:R-:W-:Y:S01]  /*17590*/  IMAD.IADD R3, R3, 0x1, R21 ;  /* 0x0000000103037824 */ /* 0x000fe200078e0215 */
[----:B------:R-:W-:Y:S01]  /*175a0*/  LEA R44, P3, R2, UR4, 0x1 ;  /* 0x00000004022c7c11 */ /* 0x000fe2000f8608ff */
[----:B------:R-:W-:Y:S01]  /*175b0*/  VIADD R0, R18, 0x22820 ;  /* 0x0002282012007836 */ /* 0x000fe20000000000 */
[----:B------:R-:W-:Y:S02]  /*175c0*/  ISETP.GE.AND P1, PT, R20, R51, PT ;  /* 0x000000331400720c */ /* 0x000fe40003f26270 */
[----:B------:R-:W-:Y:S02]  /*175d0*/  LEA.HI.X R45, R2, UR5, R3, 0x1, P3 ;  /* 0x00000005022d7c11 */ /* 0x000fe400098f0c03 */
[----:B------:R-:W-:Y:S01]  /*175e0*/  PRMT R0, RZ, 0x654, R0 ;  /* 0x00000654ff007816 */ /* 0x000fe20000000000 */
[----:B0-----:R2:W0:Y:S03]  /*175f0*/  SHFL.IDX PT, R3, R44, RZ, 0x181f ;  /* 0x00181fff2c037589 */ /* 0x00142600000e0000 */
[----:B------:R2:W-:Y:S01]  /*17600*/  SYNCS.ARRIVE.TRANS64.RED.A1T0 RZ, [R0+URZ], RZ ;  /* 0x000000ff00ff79a7 */ /* 0x0005e2000810043f */
[----:B------:R2:W1:Y:S01]  /*17610*/  SHFL.IDX PT, R21, R45, RZ, 0x181f ;  /* 0x00181fff2d157589 */ /* 0x00046200000e0000 */
[----:B------:R-:W-:Y:S05]  /*17620*/  @P2 BRA `(.L_x_7542) ;  /* 0x0000000000242947 */ /* 0x000fea0003800000 */
[----:B------:R-:W-:Y:S02]  /*17630*/  ULDC UR4, c[0x0][0xac8] ;  /* 0x0002b20000047ab9 */ /* 0x000fe40000000800 */
[----:B------:R-:W-:Y:S02]  /*17640*/  ISETP.GE.AND P2, PT, R202, UR4, PT ;  /* 0x00000004ca007c0c */ /* 0x000fe4000bf46270 */
[----:B------:R-:W-:-:S11]  /*17650*/  ISETP.GE.AND P3, PT, R208, UR4, PT ;  /* 0x00000004d0007c0c */ /* 0x000fd6000bf66270 */
[-C--:B0-----:R-:W-:Y:S02]  /*17660*/  @!P2 LEA R2, P4, R202, R3.reuse, 0x1 ;  /* 0x00000003ca02a211 */ /* 0x081fe400078808ff */
[----:B------:R-:W-:Y:S02]  /*17670*/  @!P3 LEA R20, P5, R208, R3, 0x1 ;  /* 0x00000003d014b211 */ /* 0x000fe400078a08ff */
[-C--:B-1----:R-:W-:Y:S02]  /*17680*/  @!P2 LEA.HI.X R3, R202, R21.reuse, R50, 0x1, P4 ;  /* 0x00000015ca03a211 */ /* 0x082fe400020f0c32 */
[----:B------:R-:W-:-:S03]  /*17690*/  @!P3 LEA.HI.X R21, R208, R21, R48, 0x1, P5 ;  /* 0x00000015d015b211 */ /* 0x000fc600028f0c30 */
[----:B-----5:R3:W-:Y:S04]  /*176a0*/  @!P2 ST.E.128 desc[UR60][R2.64], R4 ;  /* 0x000000040200a985 */ /* 0x0207e8000c101d3c */
[----:B------:R3:W-:Y:S02]  /*176b0*/  @!P3 ST.E.128 desc[UR60][R20.64], R28 ;  /* 0x0000001c1400b985 */ /* 0x0007e4000c101d3c */
.L_x_7542:
[----:B------:R-:W-:Y:S05]  /*176c0*/  BSYNC B1 ;  /* 0x0000000000017941 */ /* 0x000fea0003800000 */
.L_x_7541:
[----:B---3-5:R3:W4:Y:S01]  /*176d0*/  SHFL.IDX PT, R5, R45, 0x1, 0x181f ;  /* 0x00381f002d057f89 */ /* 0x02872200000e0000 */
[----:B------:R-:W-:Y:S03]  /*176e0*/  BSSY B1, `(.L_x_7543) ;  /* 0x000000c000017945 */ /* 0x000fe60003800000 */
[----:B0-----:R3:W0:Y:S01]  /*176f0*/  SHFL.IDX PT, R3, R44, 0x1, 0x181f ;  /* 0x00381f002c037f89 */ /* 0x00162200000e0000 */
[----:B------:R-:W-:Y:S05]  /*17700*/  @P0 BRA `(.L_x_7544) ;  /* 0x0000000000240947 */ /* 0x000fea0003800000 */
[----:B------:R-:W-:Y:S02]  /*17710*/  ULDC UR4, c[0x0][0xac8] ;  /* 0x0002b20000047ab9 */ /* 0x000fe40000000800 */
[----:B------:R-:W-:Y:S02]  /*17720*/  ISETP.GE.AND P3, PT, R202, UR4, PT ;  /* 0x00000004ca007c0c */ /* 0x000fe4000bf66270 */
[----:B------:R-:W-:-:S11]  /*17730*/  ISETP.GE.AND P4, PT, R208, UR4, PT ;  /* 0x00000004d0007c0c */ /* 0x000fd6000bf86270 */
[-C--:B0-----:R-:W-:Y:S02]  /*17740*/  @!P3 LEA R2, P0, R202, R3.reuse, 0x1 ;  /* 0x00000003ca02b211 */ /* 0x081fe400078008ff */
[----:B------:R-:W-:Y:S02]  /*17750*/  @!P4 LEA R4, P2, R208, R3, 0x1 ;  /* 0x00000003d004c211 */ /* 0x000fe400078408ff */
[-C--:B----4-:R-:W-:Y:S02]  /*17760*/  @!P3 LEA.HI.X R3, R202, R5.reuse, R50, 0x1, P0 ;  /* 0x00000005ca03b211 */ /* 0x090fe400000f0c32 */
[----:B------:R-:W-:-:S03]  /*17770*/  @!P4 LEA.HI.X R5, R208, R5, R48, 0x1, P2 ;  /* 0x00000005d005c211 */ /* 0x000fc600010f0c30 */
[----:B------:R0:W-:Y:S04]  /*17780*/  @!P3 ST.E.128 desc[UR60][R2.64], R8 ;  /* 0x000000080200b985 */ /* 0x0001e8000c101d3c */
[----:B------:R0:W-:Y:S02]  /*17790*/  @!P4 ST.E.128 desc[UR60][R4.64], R32 ;  /* 0x000000200400c985 */ /* 0x0001e4000c101d3c */
.L_x_7544:
[----:B------:R-:W-:Y:S05]  /*177a0*/  BSYNC B1 ;  /* 0x0000000000017941 */ /* 0x000fea0003800000 */
.L_x_7543:
[----:B0---4-:R0:W4:Y:S01]  /*177b0*/  SHFL.IDX PT, R5, R45, 0x2, 0x181f ;  /* 0x00581f002d057f89 */ /* 0x01112200000e0000 */
[----:B------:R-:W-:Y:S03]  /*177c0*/  BSSY B1, `(.L_x_7545) ;  /* 0x000000c000017945 */ /* 0x000fe60003800000 */
[----:B------:R0:W0:Y:S01]  /*177d0*/  SHFL.IDX PT, R3, R44, 0x2, 0x181f ;  /* 0x00581f002c037f89 */ /* 0x00002200000e0000 */
        /* <DEDUP_REMOVED lines=10> */
.L_x_7546:
[----:B------:R-:W-:Y:S05]  /*17880*/  BSYNC B1 ;  /* 0x0000000000017941 */ /* 0x000fea0003800000 */
.L_x_7545:
[----:B--2---:R-:W-:Y:S01]  /*17890*/  VIADD R0, R46, 0x60 ;  /* 0x000000602e007836 */ /* 0x004fe20000000000 */
[----:B0--3--:R-:W2:Y:S04]  /*178a0*/  SHFL.IDX PT, R45, R45, 0x3, 0x181f ;  /* 0x00781f002d2d7f89 */ /* 0x009ea800000e0000 */
[----:B------:R-:W-:Y:S01]  /*178b0*/  ISETP.GE.AND P0, PT, R0, R51, PT ;  /* 0x000000330000720c */ /* 0x000fe20003f06270 */
[----:B----4-:R3:W4:-:S12]  /*178c0*/  SHFL.IDX PT, R5, R44, 0x3, 0x181f ;  /* 0x00781f002c057f89 */ /* 0x01071800000e0000 */
[----:B---3--:R-:W-:Y:S05]  /*178d0*/  @P0 BRA `(.L_x_7547) ;  /* 0x0000000c00240947 */ /* 0x008fea0003800000 */
[----:B------:R-:W-:Y:S02]  /*178e0*/  ULDC UR4, c[0x0][0xac8] ;  /* 0x0002b20000047ab9 */ /* 0x000fe40000000800 */
[----:B------:R-:W-:-:S13]  /*178f0*/  ISETP.GE.AND P1, PT, R202, UR4, PT ;  /* 0x00000004ca007c0c */ /* 0x000fda000bf26270 */
[----:B----4-:R-:W-:-:S04]  /*17900*/  @!P1 LEA R2, P0, R202, R5, 0x1 ;  /* 0x00000005ca029211 */ /* 0x010fc800078008ff */
[----:B--2---:R-:W-:Y:S02]  /*17910*/  @!P1 LEA.HI.X R3, R202, R45, R50, 0x1, P0 ;  /* 0x0000002dca039211 */ /* 0x004fe400000f0c32 */
[----:B------:R-:W-:-:S03]  /*17920*/  ISETP.GE.AND P0, PT, R208, UR4, PT ;  /* 0x00000004d0007c0c */ /* 0x000fc6000bf06270 */
[----:B------:R3:W-:Y:S10]  /*17930*/  @!P1 ST.E.128 desc[UR60][R2.64], R24 ;  /* 0x0000001802009985 */ /* 0x0007f4000c101d3c */
[----:B------:R-:W-:Y:S05]  /*17940*/  @P0 BRA `(.L_x_7547) ;  /* 0x0000000c00080947 */ /* 0x000fea0003800000 */
[----:B---3--:R-:W-:-:S04]  /*17950*/  LEA R2, P0, R208, R5, 0x1 ;  /* 0x00000005d0027211 */ /* 0x008fc800078008ff */
[----:B------:R-:W-:-:S05]  /*17960*/  LEA.HI.X R3, R208, R45, R48, 0x1, P0 ;  /* 0x0000002dd0037211 */ /* 0x000fca00000f0c30 */
[----:B------:R0:W-:Y:S01]  /*17970*/  ST.E.128 desc[UR60][R2.64], R40 ;  /* 0x0000002802007985 */ /* 0x0001e2000c101d3c */
[----:B------:R-:W-:Y:S05]  /*17980*/  BRA `(.L_x_7547) ;  /* 0x0000000800f87947 */ /* 0x000fea0003800000 */
.L_x_7538:
[----:B------:R-:W-:Y:S01]  /*17990*/  ULDC.64 UR4, c[0x0][0xc00] ;  /* 0x0003000000047ab9 */ /* 0x000fe20000000a00 */
[----:B------:R-:W-:Y:S01]  /*179a0*/  IMAD.MOV.U32 R0, RZ, RZ, RZ ;  /* 0x000000ffff007224 */ /* 0x000fe200078e00ff */
[----:B------:R-:W-:Y:S01]  /*179b0*/  ISETP.NE.U32.AND P0, PT, RZ, UR4, PT ;  /* 0x00000004ff007c0c */ /* 0x000fe2000bf05070 */
[----:B------:R-:W2:Y:S01]  /*179c0*/  LDC R21, c[0x0][0xbe8] ;  /* 0x0002fa00ff157b82 */ /* 0x000ea20000000800 */
[----:B------:R-:W-:Y:S02]  /*179d0*/  IADD3 R2, P1, R211, UR4, RZ ;  /* 0x00000004d3027c10 */ /* 0x000fe4000ff3e0ff */
[----:B------:R-:W-:Y:S02]  /*179e0*/  ISETP.NE.AND.EX P0, PT, RZ, UR5, PT, P0 ;  /* 0x00000005ff007c0c */ /* 0x000fe4000bf05300 */
[----:B------:R-:W-:Y:S01]  /*179f0*/  IADD3.X R3, R212, UR5, RZ, P1, !PT ;  /* 0x00000005d4037c10 */ /* 0x000fe20008ffe4ff */
[----:B------:R-:W-:Y:S02]  /*17a00*/  ULDC.64 UR4, c[0x0][0xc08] ;  /* 0x0003020000047ab9 */ /* 0x000fe40000000a00 */
[----:B------:R-:W-:-:S04]  /*17a10*/  ISETP.NE.U32.AND P1, PT, RZ, UR4, PT ;  /* 0x00000004ff007c0c */ /* 0x000fc8000bf25070 */
[----:B------:R-:W-:-:S04]  /*17a20*/  ISETP.NE.AND.EX P1, PT, RZ, UR5, PT, P1 ;  /* 0x00000005ff007c0c */ /* 0x000fc8000bf25310 */
[----:B------:R3:W5:Y:S01]  /*17a30*/  @P0 LDG.E R0, desc[UR60][R2.64] ;  /* 0x0000003c02000981 */ /* 0x000762000c1e1900 */
[----:B------:R-:W4:Y:S08]  /*17a40*/  S2R R7, SR_TID.X ;  /* 0x0000000000077919 */ /* 0x000f300000002100 */
[----:B------:R-:W-:Y:S01]  /*17a50*/  @P1 IADD3 R4, P2, R211, UR4, RZ ;  /* 0x00000004d3041c10 */ /* 0x000fe2000ff5e0ff */
[----:B------:R-:W-:-:S02]  /*17a60*/  ULDC UR4, c[0x0][0xa88] ;  /* 0x0002a20000047ab9 */ /* 0x000fc40000000800 */
[----:B------:R-:W-:Y:S02]  /*17a70*/  MOV R6, UR4 ;  /* 0x0000000400067c02 */ /* 0x000fe40008000f00 */
[----:B------:R-:W-:-:S05]  /*17a80*/  @P1 IADD3.X R5, R212, UR5, RZ, P2, !PT ;  /* 0x00000005d4051c10 */ /* 0x000fca00097fe4ff */
[----:B------:R3:W5:Y:S01]  /*17a90*/  @P1 LDG.E R6, desc[UR60][R4.64] ;  /* 0x0000003c04061981 */ /* 0x000762000c1e1900 */
[----:B--2---:R-:W-:-:S13]  /*17aa0*/  ISETP.NE.AND P2, PT, R21, 0x1, PT ;  /* 0x000000011500780c */ /* 0x004fda0003f45270 */
[----:B------:R-:W2:Y:S01]  /*17ab0*/  @P2 LDC R12, c[0x0][0xbec] ;  /* 0x0002fb00ff0c2b82 */ /* 0x000ea20000000800 */
[----:B----4-:R-:W-:-:S07]  /*17ac0*/  VIADD R7, R7, 0xffffff80 ;  /* 0xffffff8007077836 */ /* 0x010fce0000000000 */
[----:B------:R-:W4:Y:S01]  /*17ad0*/  @P2 LDC R25, c[0x0][0xbf0] ;  /* 0x0002fc00ff192b82 */ /* 0x000f220000000800 */
[----:B------:R-:W-:Y:S01]  /*17ae0*/  ISETP.GE.AND P3, PT, R7, 0x80, PT ;  /* 0x000000800700780c */ /* 0x000fe20003f66270 */
[----:B---3--:R-:W-:-:S12]  /*17af0*/  @P1 BRA `(.L_x_7548) ;  /* 0x0000000000101947 */ /* 0x008fd80003800000 */
[----:B------:R-:W-:Y:S05]  /*17b00*/  @!P0 BRA `(.L_x_7548) ;  /* 0x00000000000c8947 */ /* 0x000fea0003800000 */
[----:B------:R-:W3:Y:S04]  /*17b10*/  LDG.E R5, desc[UR60][R2.64] ;  /* 0x0000003c02057981 */ /* 0x000ee8000c1e1900 */
[----:B-----5:R-:W3:Y:S02]  /*17b20*/  LDG.E R6, desc[UR60][R2.64+0x4] ;  /* 0x0000043c02067981 */ /* 0x020ee4000c1e1900 */
[----:B---3--:R-:W-:-:S07]  /*17b30*/  IMAD.IADD R6, R6, 0x1, -R5 ;  /* 0x0000000106067824 */ /* 0x008fce00078e0a05 */
.L_x_7548:
[----:B------:R-:W-:Y:S01]  /*17b40*/  BSSY B1, `(.L_x_7549) ;  /* 0x000002e000017945 */ /* 0x000fe20003800000 */
[----:B------:R-:W-:Y:S02]  /*17b50*/  SHF.R.S32.HI R10, RZ, 0x1f, R210 ;  /* 0x0000001fff0a7819 */ /* 0x000fe400000114d2 */
[----:B------:R-:W-:Y:S02]  /*17b60*/  SEL R207, R207, RZ, !P0 ;  /* 0x000000ffcfcf7207 */ /* 0x000fe40004000000 */
[----:B------:R-:W-:Y:S02]  /*17b70*/  SEL R214, R214, RZ, !P0 ;  /* 0x000000ffd6d67207 */ /* 0x000fe40004000000 */
[----:B-----5:R-:W-:Y:S01]  /*17b80*/  SHF.R.S32.HI R11, RZ, 0x1f, R0 ;  /* 0x0000001fff0b7819 */ /* 0x020fe20000011400 */
[----:B------:R-:W-:Y:S06]  /*17b90*/  @P3 BRA `(.L_x_7550) ;  /* 0x0000000000a03947 */ /* 0x000fec0003800000 */
[----:B------:R-:W3:Y:S01]  /*17ba0*/  S2R R2, SR_TID.X ;  /* 0x0000000000027919 */ /* 0x000ee20000002100 */
[----:B------:R-:W5:Y:S02]  /*17bb0*/  LDC R9, c[0x0][0xbe8] ;  /* 0x0002fa00ff097b82 */ /* 0x000f640000000800 */
[----:B-----5:R-:W-:Y:S02]  /*17bc0*/  IMAD R3, R6, R9, RZ ;  /* 0x0000000906037224 */ /* 0x020fe400078e02ff */
[----:B---3--:R-:W-:-:S05]  /*17bd0*/  IMAD R2, R215, 0x80, R2 ;  /* 0x00000080d7027824 */ /* 0x008fca00078e0202 */
[----:B------:R-:W-:-:S04]  /*17be0*/  IADD3 R8, R2, -0x80, RZ ;  /* 0xffffff8002087810 */ /* 0x000fc80007ffe0ff */
        /* <DEDUP_REMOVED lines=9> */
[----:B------:R-:W3:Y:S01]  /*17c80*/  @P0 LDC R13, c[0x0][0xbec] ;  /* 0x0002fb00ff0d0b82 */ /* 0x000ee20000000800 */
[----:B------:R-:W-:Y:S01]  /*17c90*/  IMAD R7, R210, UR5, R7 ;  /* 0x00000005d2077c24 */ /* 0x000fe2000f8e0207 */
[----:B------:R-:W-:-:S04]  /*17ca0*/  ULDC.64 UR4, c[0x0][0xb98] ;  /* 0x0002e60000047ab9 */ /* 0x000fc80000000a00 */
[----:B------:R-:W-:Y:S02]  /*17cb0*/  IADD3 R3, R3, R7, RZ ;  /* 0x0000000703037210 */ /* 0x000fe40007ffe0ff */
[----:B------:R-:W5:Y:S01]  /*17cc0*/  @P0 LDC R15, c[0x0][0xbf0] ;  /* 0x0002fc00ff0f0b82 */ /* 0x000f620000000800 */
[----:B------:R-:W-:-:S04]  /*17cd0*/  IMAD.WIDE.U32 R2, R207, UR4, R2 ;  /* 0x00000004cf027c25 */ /* 0x000fc8000f8e0002 */
[----:B---3--:R-:W-:-:S05]  /*17ce0*/  @P0 IMAD.HI.U32 R4, R8, R13, RZ ;  /* 0x0000000d08040227 */ /* 0x008fca00078e00ff */
[----:B-----5:R-:W-:Y:S01]  /*17cf0*/  @P0 SHF.R.U32.HI R5, RZ, R15, R4 ;  /* 0x0000000fff050219 */ /* 0x020fe20000011604 */
        /* <DEDUP_REMOVED lines=18> */
.L_x_7550:
[----:B------:R-:W-:Y:S05]  /*17e20*/  BSYNC B1 ;  /* 0x0000000000017941 */ /* 0x000fea0003800000 */
.L_x_7549:
[----:B------:R-:W-:Y:S02]  /*17e30*/  ULDC.64 UR4, c[0x0][0xaa0] ;  /* 0x0002a80000047ab9 */ /* 0x000fe40000000a00 */
[----:B---3--:R-:W-:-:S04]  /*17e40*/  IMAD R3, R11, UR4, RZ ;  /* 0x000000040b037c24 */ /* 0x008fc8000f8e02ff */
[C---:B------:R-:W-:Y:S02]  /*17e50*/  IMAD R5, R0.reuse, UR5, R3 ;  /* 0x0000000500057c24 */ /* 0x040fe4000f8e0203 */
[----:B------:R-:W-:Y:S01]  /*17e60*/  IMAD.WIDE.U32 R2, R0, UR4, RZ ;  /* 0x0000000400027c25 */ /* 0x000fe2000f8e00ff */
[----:B------:R-:W-:Y:S01]  /*17e70*/  LEA R0, R209, R216, 0x5 ;  /* 0x000000d8d1007211 */ /* 0x000fe200078e28ff */
[----:B------:R-:W-:Y:S02]  /*17e80*/  ULDC.64 UR4, c[0x0][0xae8] ;  /* 0x0002ba0000047ab9 */ /* 0x000fe40000000a00 */
[----:B------:R-:W-:Y:S02]  /*17e90*/  IMAD.IADD R3, R3, 0x1, R5 ;  /* 0x0000000103037824 */ /* 0x000fe400078e0205 */
[----:B------:R-:W-:Y:S02]  /*17ea0*/  IMAD R7, R10, UR4, RZ ;  /* 0x000000040a077c24 */ /* 0x000fe4000f8e02ff */
[----:B------:R-:W-:-:S02]  /*17eb0*/  IMAD R9, R215, 0x80, R0 ;  /* 0x00000080d7097824 */ /* 0x000fc400078e0200 */
[C---:B------:R-:W-:Y:S02]  /*17ec0*/  IMAD R7, R210.reuse, UR5, R7 ;  /* 0x00000005d2077c24 */ /* 0x040fe4000f8e0207 */
[----:B------:R-:W-:Y:S01]  /*17ed0*/  IMAD.WIDE.U32 R2, R210, UR4, R2 ;  /* 0x00000004d2027c25 */ /* 0x000fe2000f8e0002 */
[----:B------:R-:W-:-:S03]  /*17ee0*/  ULDC.64 UR4, c[0x0][0xaf0] ;  /* 0x0002bc0000047ab9 */ /* 0x000fc60000000a00 */
[----:B--2---:R-:W-:Y:S01]  /*17ef0*/  @P2 IMAD.HI.U32 R0, R9, R12, RZ ;  /* 0x0000000c09002227 */ /* 0x004fe200078e00ff */
[----:B------:R-:W-:-:S03]  /*17f00*/  IADD3 R3, R3, R7, RZ ;  /* 0x0000000703037210 */ /* 0x000fc60007ffe0ff */
[----:B------:R-:W-:Y:S01]  /*17f10*/  IMAD.MOV.U32 R5, RZ, RZ, R9 ;  /* 0x000000ffff057224 */ /* 0x000fe200078e0009 */
[----:B----4-:R-:W-:Y:S01]  /*17f20*/  @P2 SHF.R.U32.HI R5, RZ, R25, R0 ;  /* 0x00000019ff052219 */ /* 0x010fe20000011600 */
[----:B------:R-:W-:Y:S02]  /*17f30*/  IMAD R4, R214, UR4, RZ ;  /* 0x00000004d6047c24 */ /* 0x000fe4000f8e02ff */
[----:B------:R-:W-:Y:S01]  /*17f40*/  IMAD.WIDE.U32 R2, R207, UR4, R2 ;  /* 0x00000004cf027c25 */ /* 0x000fe2000f8e0002 */
[----:B------:R-:W-:-:S03]  /*17f50*/  SHF.R.S32.HI R0, RZ, 0x1f, R5 ;  /* 0x0000001fff007819 */ /* 0x000fc60000011405 */
[----:B------:R-:W-:Y:S01]  /*17f60*/  IMAD R7, R207, UR5, R4 ;  /* 0x00000005cf077c24 */ /* 0x000fe2000f8e0204 */
[----:B------:R-:W-:Y:S01]  /*17f70*/  ULDC.64 UR4, c[0x0][0xae0] ;  /* 0x0002b80000047ab9 */ /* 0x000fe20000000a00 */
[----:B------:R-:W-:Y:S02]  /*17f80*/  IMAD.MOV R4, RZ, RZ, -R5 ;  /* 0x000000ffff047224 */ /* 0x000fe400078e0a05 */
[----:B------:R-:W-:Y:S02]  /*17f90*/  IMAD.IADD R3, R3, 0x1, R7 ;  /* 0x0000000103037824 */ /* 0x000fe400078e0207 */
[----:B------:R-:W-:Y:S02]  /*17fa0*/  IMAD R0, R0, UR4, RZ ;  /* 0x0000000400007c24 */ /* 0x000fe4000f8e02ff */
[----:B------:R-:W-:Y:S02]  /*17fb0*/  IMAD R7, R21, R4, R9 ;  /* 0x0000000415077224 */ /* 0x000fe400078e0209 */
[----:B------:R-:W-:-:S02]  /*17fc0*/  IMAD R9, R5, UR5, R0 ;  /* 0x0000000505097c24 */ /* 0x000fc4000f8e0200 */
[----:B------:R-:W-:Y:S01]  /*17fd0*/  IMAD.WIDE.U32 R2, R5, UR4, R2 ;  /* 0x0000000405027c25 */ /* 0x000fe2000f8e0002 */
[----:B------:R-:W-:Y:S01]  /*17fe0*/  SHF.R.S32.HI R0, RZ, 0x1f, R7 ;  /* 0x0000001fff007819 */ /* 0x000fe20000011407 */
[----:B------:R-:W-:Y:S02]  /*17ff0*/  ULDC.64 UR4, c[0x0][0xad8] ;  /* 0x0002b60000047ab9 */ /* 0x000fe40000000a00 */
[----:B------:R-:W-:Y:S02]  /*18000*/  IMAD.IADD R3, R3, 0x1, R9 ;  /* 0x0000000103037824 */ /* 0x000fe400078e0209 */
[----:B------:R-:W-:Y:S02]  /*18010*/  IMAD R0, R0, UR4, RZ ;  /* 0x0000000400007c24 */ /* 0x000fe4000f8e02ff */
[----:B------:R-:W-:-:S04]  /*18020*/  IMAD.WIDE.U32 R2, R7, UR4, R2 ;  /* 0x0000000407027c25 */ /* 0x000fc8000f8e0002 */
[----:B------:R-:W-:Y:S01]  /*18030*/  IMAD R7, R7, UR5, R0 ;  /* 0x0000000507077c24 */ /* 0x000fe2000f8e0200 */
[----:B------:R-:W-:Y:S02]  /*18040*/  ULDC.64 UR4, c[0x0][0xa80] ;  /* 0x0002a00000047ab9 */ /* 0x000fe40000000a00 */
[----:B------:R-:W-:Y:S01]  /*18050*/  LEA R0, P0, R2, UR4, 0x1 ;  /* 0x0000000402007c11 */ /* 0x000fe2000f8008ff */
[----:B------:R-:W-:Y:S01]  /*18060*/  UMOV UR4, 0xffffffff ;  /* 0xffffffff00047882 */ /* 0x000fe20000000000 */
[----:B------:R-:W-:-:S04]  /*18070*/  IADD3 R3, R3, R7, RZ ;  /* 0x0000000703037210 */ /* 0x000fc80007ffe0ff */
[----:B------:R-:W-:Y:S01]  /*18080*/  LEA.HI.X R2, R2, UR5, R3, 0x1, P0 ;  /* 0x0000000502027c11 */ /* 0x000fe200080f0c03 */
[----:B------:R-:W-:Y:S06]  /*18090*/  BRA.DIV UR4, `(.L_x_7551) ;  /* 0x000000a204e87947 */ /* 0x000fec000b800000 */
[----:B------:R2:W3:Y:S04]  /*180a0*/  SHFL.IDX PT, R3, R2, RZ, 0x181f ;  /* 0x00181fff02037589 */ /* 0x0004e800000e0000 */
[----:B------:R2:W4:Y:S02]  /*180b0*/  SHFL.IDX PT, R14, R0, RZ, 0x181f ;  /* 0x00181fff000e7589 */ /* 0x00052400000e0000 */
.L_x_7786:
[----:B------:R-:W-:Y:S01]  /*180c0*/  IMAD R21, R6, R21, RZ ;  /* 0x0000001506157224 */ /* 0x000fe200078e02ff */
[----:B------:R-:W-:Y:S01]  /*180d0*/  BSSY B1, `(.L_x_7552) ;  /* 0x000000f000017945 */ /* 0x000fe20003800000 */
[----:B------:R-:W-:-:S05]  /*180e0*/  IMAD R6, R215, 0x80, R216 ;  /* 0x00000080d7067824 */ /* 0x000fca00078e02d8 */
[----:B------:R-:W-:-:S13]  /*180f0*/  ISETP.GE.AND P0, PT, R6, R21, PT ;  /* 0x000000150600720c */ /* 0x000fda0003f06270 */
[----:B------:R-:W-:Y:S05]  /*18100*/  @P0 BRA `(.L_x_7553) ;  /* 0x00000000002c0947 */ /* 0x000fea0003800000 */
[----:B------:R-:W-:Y:S01]  /*18110*/  ULDC UR4, c[0x0][0xac8] ;  /* 0x0002b20000047ab9 */ /* 0x000fe20000000800 */
[----:B------:R-:W-:Y:S02]  /*18120*/  SHF.R.S32.HI R8, RZ, 0x1f, R202 ;  /* 0x0000001fff087819 */ /* 0x000fe400000114ca */
[----:B------:R-:W-:Y:S02]  /*18130*/  ISETP.GE.AND P2, PT, R202, UR4, PT ;  /* 0x00000004ca007c0c */ /* 0x000fe4000bf46270 */
[----:B------:R-:W-:Y:S02]  /*18140*/  ISETP.GE.AND P3, PT, R208, UR4, PT ;  /* 0x00000004d0007c0c */ /* 0x000fe4000bf66270 */
[----:B------:R-:W-:-:S09]  /*18150*/  SHF.R.S32.HI R7, RZ, 0x1f, R208 ;  /* 0x0000001fff077819 */ /* 0x000fd200000114d0 */
[-C--:B----4-:R-:W-:Y:S02]  /*18160*/  @!P2 LEA R4, P0, R202, R14.reuse, 0x1 ;  /* 0x0000000eca04a211 */ /* 0x090fe400078008ff */
[----:B------:R-:W-:Y:S02]  /*18170*/  @!P3 LEA R14, P1, R208, R14, 0x1 ;  /* 0x0000000ed00eb211 */ /* 0x000fe400078208ff */
[-C--:B---3--:R-:W-:Y:S02]  /*18180*/  @!P2 LEA.HI.X R5, R202, R3.reuse, R8, 0x1, P0 ;  /* 0x00000003ca05a211 */ /* 0x088fe400000f0c08 */
[----:B------:R-:W-:-:S03]  /*18190*/  @!P3 LEA.HI.X R15, R208, R3, R7, 0x1, P1 ;  /* 0x00000003d00fb211 */ /* 0x000fc600008f0c07 */
[----:B------:R3:W-:Y:S04]  /*181a0*/  @!P2 ST.E.128 desc[UR60][R4.64], RZ ;  /* 0x000000ff0400a985 */ /* 0x0007e8000c101d3c */
[----:B------:R3:W-:Y:S02]  /*181b0*/  @!P3 ST.E.128 desc[UR60][R14.64], RZ ;  /* 0x000000ff0e00b985 */ /* 0x0007e4000c101d3c */
.L_x_7553:
[----:B------:R-:W-:Y:S05]  /*181c0*/  BSYNC B1 ;  /* 0x0000000000017941 */ /* 0x000fea0003800000 */
.L_x_7552:
[----:B------:R-:W-:-:S03]  /*181d0*/  UMOV UR4, 0xffffffff ;  /* 0xffffffff00047882 */ /* 0x000fc60000000000 */
[----:B------:R-:W-:Y:S05]  /*181e0*/  BRA.DIV UR4, `(.L_x_7554) ;  /* 0x000000a204c87947 */ /* 0x000fea000b800000 */
[----:B---3--:R3:W0:Y:S04]  /*181f0*/  SHFL.IDX PT, R3, R2, 0x1, 0x181f ;  /* 0x00381f0002037f89 */ /* 0x00862800000e0000 */
[----:B----4-:R3:W4:Y:S02]  /*18200*/  SHFL.IDX PT, R14, R0, 0x1, 0x181f ;  /* 0x00381f00000e7f89 */ /* 0x01072400000e0000 */
.L_x_7790:
[----:B------:R-:W-:Y:S01]  /*18210*/  VIADD R4, R6, 0x20 ;  /* 0x0000002006047836 */ /* 0x000fe20000000000 */
[----:B------:R-:W-:Y:S04]  /*18220*/  BSSY B1, `(.L_x_7555) ;  /* 0x000000e000017945 */ /* 0x000fe80003800000 */
        /* <DEDUP_REMOVED lines=9> */
[-C--:B0-----:R-:W-:Y:S02]  /*182c0*/  @!P2 LEA.HI.X R5, R202, R3.reuse, R8, 0x1, P0 ;  /* 0x00000003ca05a211 */ /* 0x081fe400000f0c08 */
[----:B------:R-:W-:-:S03]  /*182d0*/  @!P3 LEA.HI.X R15, R208, R3, R7, 0x1, P1 ;  /* 0x00000003d00fb211 */ /* 0x000fc600008f0c07 */
[----:B------:R0:W-:Y:S04]  /*182e0*/  @!P2 ST.E.128 desc[UR60][R4.64], RZ ;  /* 0x000000ff0400a985 */ /* 0x0001e8000c101d3c */
[----:B------:R0:W-:Y:S02]  /*182f0*/  @!P3 ST.E.128 desc[UR60][R14.64], RZ ;  /* 0x000000ff0e00b985 */ /* 0x0001e4000c101d3c */
.L_x_7556:
[----:B------:R-:W-:Y:S05]  /*18300*/  BSYNC B1 ;  /* 0x0000000000017941 */ /* 0x000fea0003800000 */
.L_x_7555:
[----:B------:R-:W-:-:S03]  /*18310*/  UMOV UR4, 0xffffffff ;  /* 0xffffffff00047882 */ /* 0x000fc60000000000 */
[----:B------:R-:W-:Y:S05]  /*18320*/  BRA.DIV UR4, `(.L_x_7557) ;  /* 0x000000a204c07947 */ /* 0x000fea000b800000 */
[----:B0-----:R0:W0:Y:S04]  /*18330*/  SHFL.IDX PT, R3, R2, 0x2, 0x181f ;  /* 0x00581f0002037f89 */ /* 0x00102800000e0000 */
[----:B----4-:R4:W0:Y:S02]  /*18340*/  SHFL.IDX PT, R14, R0, 0x2, 0x181f ;  /* 0x00581f00000e7f89 */ /* 0x01082400000e0000 */
.L_x_7794:
        /* <DEDUP_REMOVED lines=9> */
[-C--:B0-----:R-:W-:Y:S02]  /*183e0*/  @!P2 LEA R4, P0, R202, R14.reuse, 0x1 ;  /* 0x0000000eca04a211 */ /* 0x081fe400078008ff */
[----:B------:R-:W-:Y:S02]  /*183f0*/  @!P3 LEA R14, P1, R208, R14, 0x1 ;  /* 0x0000000ed00eb211 */ /* 0x000fe400078208ff */
[-C--:B------:R-:W-:Y:S02]  /*18400*/  @!P2 LEA.HI.X R5, R202, R3.reuse, R8, 0x1, P0 ;  /* 0x00000003ca05a211 */ /* 0x080fe400000f0c08 */
[----:B------:R-:W-:-:S03]  /*18410*/  @!P3 LEA.HI.X R15, R208, R3, R7, 0x1, P1 ;  /* 0x00000003d00fb211 */ /* 0x000fc600008f0c07 */
[----:B------:R0:W-:Y:S04]  /*18420*/  @!P2 ST.E.128 desc[UR60][R4.64], RZ ;  /* 0x000000ff0400a985 */ /* 0x0001e8000c101d3c */
[----:B------:R0:W-:Y:S02]  /*18430*/  @!P3 ST.E.128 desc[UR60][R14.64], RZ ;  /* 0x000000ff0e00b985 */ /* 0x0001e4000c101d3c */
.L_x_7559:
[----:B------:R-:W-:Y:S05]  /*18440*/  BSYNC B1 ;  /* 0x0000000000017941 */ /* 0x000fea0003800000 */
.L_x_7558:
[----:B------:R-:W-:-:S03]  /*18450*/  UMOV UR4, 0xffffffff ;  /* 0xffffffff00047882 */ /* 0x000fc60000000000 */
[----:B------:R-:W-:Y:S05]  /*18460*/  BRA.DIV UR4, `(.L_x_7560) ;  /* 0x000000a204b87947 */ /* 0x000fea000b800000 */
[----:B0-----:R0:W0:Y:S04]  /*18470*/  SHFL.IDX PT, R3, R2, 0x3, 0x181f ;  /* 0x00781f0002037f89 */ /* 0x00102800000e0000 */
[----:B------:R0:W0:Y:S02]  /*18480*/  SHFL.IDX PT, R14, R0, 0x3, 0x181f ;  /* 0x00781f00000e7f89 */ /* 0x00002400000e0000 */
.L_x_7798:
[----:B0-234-:R-:W-:-:S04]  /*18490*/  IADD3 R0, R6, 0x60, RZ ;  /* 0x0000006006007810 */ /* 0x01dfc80007ffe0ff */
[----:B------:R-:W-:-:S13]  /*184a0*/  ISETP.GE.AND P0, PT, R0, R21, PT ;  /* 0x000000150000720c */ /* 0x000fda0003f06270 */
[----:B------:R-:W-:Y:S05]  /*184b0*/  @P0 BRA `(.L_x_7547) ;  /* 0x00000000002c0947 */ /* 0x000fea0003800000 */
[----:B------:R-:W-:Y:S01]  /*184c0*/  ULDC UR4, c[0x0][0xac8] ;  /* 0x0002b20000047ab9 */ /* 0x000fe20000000800 */
[----:B------:R-:W-:Y:S02]  /*184d0*/  SHF.R.S32.HI R7, RZ, 0x1f, R202 ;  /* 0x0000001fff077819 */ /* 0x000fe400000114ca */
[----:B------:R-:W-:Y:S02]  /*184e0*/  ISETP.GE.AND P2, PT, R202, UR4, PT ;  /* 0x00000004ca007c0c */ /* 0x000fe4000bf46270 */
[----:B------:R-:W-:Y:S02]  /*184f0*/  ISETP.GE.AND P3, PT, R208, UR4, PT ;  /* 0x00000004d0007c0c */ /* 0x000fe4000bf66270 */
[----:B------:R-:W-:-:S09]  /*18500*/  SHF.R.S32.HI R2, RZ, 0x1f, R208 ;  /* 0x0000001fff027819 */ /* 0x000fd200000114d0 */
[-C--:B------:R-:W-:Y:S02]  /*18510*/  @!P2 LEA R4, P0, R202, R14.reuse, 0x1 ;  /* 0x0000000eca04a211 */ /* 0x080fe400078008ff */
[----:B------:R-:W-:Y:S02]  /*18520*/  @!P3 LEA R14, P1, R208, R14, 0x1 ;  /* 0x0000000ed00eb211 */ /* 0x000fe400078208ff */
[-C--:B------:R-:W-:Y:S02]  /*18530*/  @!P2 LEA.HI.X R5, R202, R3.reuse, R7, 0x1, P0 ;  /* 0x00000003ca05a211 */ /* 0x080fe400000f0c07 */
[----:B------:R-:W-:-:S03]  /*18540*/  @!P3 LEA.HI.X R15, R208, R3, R2, 0x1, P1 ;  /* 0x00000003d00fb211 */ /* 0x000fc600008f0c02 */
[----:B------:R0:W-:Y:S04]  /*18550*/  @!P2 ST.E.128 desc[UR60][R4.64], RZ ;  /* 0x000000ff0400a985 */ /* 0x0001e8000c101d3c */
[----:B------:R0:W-:Y:S02]  /*18560*/  @!P3 ST.E.128 desc[UR60][R14.64], RZ ;  /* 0x000000ff0e00b985 */ /* 0x0001e4000c101d3c */
.L_x_7547:
[----:B------:R-:W-:Y:S05]  /*18570*/  BSYNC B0 ;  /* 0x0000000000007941 */ /* 0x000fea0003800000 */
.L_x_7537:
[----:B------:R-:W-:Y:S02]  /*18580*/  ULDC UR4, c[0x0][0xc3c] ;  /* 0x00030f0000047ab9 */ /* 0x000fe40000000800 */
[----:B-1----:R-:W-:-:S13]  /*18590*/  ISETP.GE.AND P0, PT, R171, UR4, PT ;  /* 0x00000004ab007c0c */ /* 0x002fda000bf06270 */
[----:B------:R-:W-:Y:S05]  /*185a0*/  @!P0 BRA `(.L_x_7561) ;  /* 0xfffffe8800ac8947 */ /* 0x000fea000383ffff */
[----:B------:R-:W-:Y:S05]  /*185b0*/  BRA `(.L_x_7397) ;  /* 0x0000007c00387947 */ /* 0x000fea0003800000 */
.L_x_7395:
[----:B------:R-:W-:-:S08]  /*185c0*/  NOP ;  /* 0x0000000000007918 */ /* 0x000fd00000000000 */
[----:B--2---:R-:W0:-:S00]  /*185d0*/  USETMAXREG.DEALLOC.CTAPOOL 0x28 ;  /* 0x00000028000079c8 */ /* 0x004e0000080e0500 */
        /* <DEDUP_REMOVED lines=13> */
[----:B0-----:R-:W-:Y:S01]  /*186b0*/  IMAD.MOV.U32 R0, RZ, RZ, RZ ;  /* 0x000000ffff007224 */ /* 0x001fe200078e00ff */
[----:B------:R-:W0:Y:S01]  /*186c0*/  S2UR UR6, SR_CTAID.X ;  /* 0x00000000000679c3 */ /* 0x000e220000002500 */
[----:B------:R-:W-:Y:S01]  /*186d0*/  ULDC UR5, c[0x0][0xc38] ;  /* 0x00030e0000057ab9 */ /* 0x000fe20000000800 */
[----:B--2---:R-:W-:-:S04]  /*186e0*/  LOP3.LUT R5, R2, 0x1f, RZ, 0xc0, !PT ;  /* 0x0000001f02057812 */ /* 0x004fc800078ec0ff */
[----:B------:R-:W-:-:S04]  /*186f0*/  ISETP.NE.AND P0, PT, R5, 0x1f, PT ;  /* 0x0000001f0500780c */ /* 0x000fc80003f05270 */
[----:B------:R-:W-:-:S13]  /*18700*/  ISETP.GE.OR P1, PT, R5, UR4, !P0 ;  /* 0x0000000405007c0c */ /* 0x000fda000c726670 */
[----:B------:R-:W2:Y:S02]  /*18710*/  @!P1 LDC.64 R2, c[0x0][0xc80] ;  /* 0x00032000ff029b82 */ /* 0x000ea40000000a00 */
[----:B--2---:R-:W-:-:S05]  /*18720*/  @!P1 IMAD.WIDE.U32 R2, R5, 0x4, R2 ;  /* 0x0000000405029825 */ /* 0x004fca00078e0002 */
        /* <DEDUP_REMOVED lines=15> */
[----:B-1----:R-:W-:-:S04]  /*18820*/  SEL R3, R6, RZ, P3 ;  /* 0x000000ff06037207 */ /* 0x002fc80001800000 */
[----:B------:R-:W-:-:S05]  /*18830*/  IADD3 R3, R4, R3, RZ ;  /* 0x0000000304037210 */ /* 0x000fca0007ffe0ff */
[----:B------:R-:W1:Y:S02]  /*18840*/  SHFL.UP PT, R2, R3, 0x8, RZ ;  /* 0x0500000003027989 */ /* 0x000e6400000e00ff */
[----:B-1----:R-:W-:-:S05]  /*18850*/  SEL R2, R2, RZ, P4 ;  /* 0x000000ff02027207 */ /* 0x002fca0002000000 */
[----:B------:R-:W-:-:S05]  /*18860*/  IMAD.IADD R2, R3, 0x1, R2 ;  /* 0x0000000103027824 */ /* 0x000fca00078e0202 */
[----:B------:R-:W1:Y:S02]  /*18870*/  SHFL.UP PT, R6, R2, 0x10, RZ ;  /* 0x0600000002067989 */ /* 0x000e6400000e00ff */
[----:B-1----:R-:W-:-:S05]  /*18880*/  SEL R7, R6, RZ, P5 ;  /* 0x000000ff06077207 */ /* 0x002fca0002800000 */
[----:B------:R-:W-:-:S05]  /*18890*/  IMAD.IADD R7, R2, 0x1, R7 ;  /* 0x0000000102077824 */ /* 0x000fca00078e0207 */
[----:B------:R-:W1:Y:S02]  /*188a0*/  SHFL.IDX PT, R4, R7, 0x1f, 0x1f ;  /* 0x03e01f0007047f89 */ /* 0x000e6400000e0000 */
[----:B-1----:R-:W-:-:S05]  /*188b0*/  IMAD R4, R4, UR5, RZ ;  /* 0x0000000504047c24 */ /* 0x002fca000f8e02ff */
[----:B0-----:R-:W-:Y:S02]  /*188c0*/  ISETP.GT.AND P6, PT, R4, UR6, PT ;  /* 0x0000000604007c0c */ /* 0x001fe4000bfc4270 */
[----:B------:R-:W-:-:S11]  /*188d0*/  MOV R3, R4 ;  /* 0x0000000400037202 */ /* 0x000fd60000000f00 */
[----:B------:R-:W-:Y:S05]  /*188e0*/  @P6 BRA `(.L_x_7563) ;  /* 0x00000000009c6947 */ /* 0x000fea0003800000 */
[----:B------:R-:W0:Y:S01]  /*188f0*/  LDC R10, c[0x0][0xc3c] ;  /* 0x00030f00ff0a7b82 */ /* 0x000e220000000800 */
[----:B------:R-:W-:Y:S01]  /*18900*/  IMAD.MOV.U32 R4, RZ, RZ, R3 ;  /* 0x000000ffff047224 */ /* 0x000fe200078e0003 */
[----:B------:R-:W-:Y:S01]  /*18910*/  UMOV UR4, URZ ;  /* 0x0000003f00047c82 */ /* 0x000fe20008000000 */
[----:B------:R-:W-:Y:S01]  /*18920*/  ULDC UR7, c[0x0][0xc3c] ;  /* 0x00030f0000077ab9 */ /* 0x000fe20000000800 */
[----:B------:R-:W-:-:S05]  /*18930*/  ULDC UR5, c[0x0][0xc38] ;  /* 0x00030e0000057ab9 */ /* 0x000fca0000000800 */
.L_x_7567:
[----:B------:R-:W-:Y:S01]  /*18940*/  UIADD3 UR4, UR4, 0x1f, URZ ;  /* 0x0000001f04047890 */ /* 0x000fe2000fffe03f */
[----:B------:R-:W-:-:S05]  /*18950*/  IMAD.U32 R19, RZ, RZ, UR7 ;  /* 0x00000007ff137e24 */ /* 0x000fca000f8e00ff */
[----:B0-----:R-:W-:-:S13]  /*18960*/  ISETP.LE.AND P6, PT, R10, UR4, PT ;  /* 0x000000040a007c0c */ /* 0x001fda000bfc3270 */
[----:B------:R-:W-:Y:S05]  /*18970*/  @P6 BRA `(.L_x_7564) ;  /* 0x0000000400246947 */ /* 0x000fea0003800000 */
[----:B------:R-:W-:Y:S01]  /*18980*/  VIADD R7, R5, UR4 ;  /* 0x0000000405077c36 */ /* 0x000fe20008000000 */
[----:B------:R-:W-:Y:S01]  /*18990*/  BSSY B0, `(.L_x_7565) ;  /* 0x0000007000007945 */ /* 0x000fe20003800000 */
[----:B------:R-:W-:-:S03]  /*189a0*/  MOV R0, RZ ;  /* 0x000000ff00007202 */ /* 0x000fc60000000f00 */
[----:B------:R-:W-:-:S13]  /*189b0*/  ISETP.GE.OR P6, PT, R7, R10, !P0 ;  /* 0x0000000a0700720c */ /* 0x000fda00047c6670 */
[----:B------:R-:W-:Y:S05]  /*189c0*/  @P6 BRA `(.L_x_7566) ;  /* 0x00000000000c6947 */ /* 0x000fea0003800000 */
[----:B------:R-:W0:Y:S02]  /*189d0*/  LDC.64 R2, c[0x0][0xc80] ;  /* 0x00032000ff027b82 */ /* 0x000e240000000a00 */
[----:B0-----:R-:W-:-:S05]  /*189e0*/  IMAD.WIDE R2, R7, 0x4, R2 ;  /* 0x0000000407027825 */ /* 0x001fca00078e0202 */
[----:B------:R0:W5:Y:S02]  /*189f0*/  LDG.E R0, desc[UR60][R2.64] ;  /* 0x0000003c02007981 */ /* 0x000164000c1e1900 */
.L_x_7566:
[----:B------:R-:W-:Y:S05]  /*18a00*/  BSYNC B0 ;  /* 0x0000000000007941 */ /* 0x000fea0003800000 */
.L_x_7565:
        /* <DEDUP_REMOVED lines=20> */
[----:B------:R-:W-:-:S07]  /*18b50*/  IMAD.MOV.U32 R7, RZ, RZ, R9 ;  /* 0x000000ffff077224 */ /* 0x000fce00078e0009 */
.L_x_7563:
[----:B------:R-:W-:-:S05]  /*18b60*/  IADD3 R9, -R3, R4, RZ ;  /* 0x0000000403097210 */ /* 0x000fca0007ffe1ff */
        /* <DEDUP_REMOVED lines=14> */
.L_x_7568:
[----:B---3--:R-:W-:Y:S01]  /*18c50*/  IMAD R16, R16, UR5, R9 ;  /* 0x0000000510107c24 */ /* 0x008fe2000f8e0209 */
[----:B0-----:R-:W-:Y:S01]  /*18c60*/  IABS R2, R0 ;  /* 0x0000000000027213 */ /* 0x001fe20000000000 */
[----:B-12---:R-:W-:Y:S02]  /*18c70*/  IMAD.MOV R7, RZ, RZ, -R3 ;  /* 0x000000ffff077224 */ /* 0x006fe400078e0a03 */
[----:B------:R-:W-:Y:S01]  /*18c80*/  VIADD R19, R19, UR4 ;  /* 0x0000000413137c36 */ /* 0x000fe20008000000 */
[----:B------:R-:W-:Y:S01]  /*18c90*/  IADD3 R9, -R16, UR6, RZ ;  /* 0x0000000610097c10 */ /* 0x000fe2000fffe1ff */
[----:B------:R-:W-:Y:S01]  /*18ca0*/  IMAD R7, R7, R8, RZ ;  /* 0x0000000807077224 */ /* 0x000fe200078e02ff */
[----:B------:R-:W-:Y:S01]  /*18cb0*/  IADD3 R6, RZ, -R2, RZ ;  /* 0x80000002ff067210 */ /* 0x000fe20007ffe0ff */
        /* <DEDUP_REMOVED lines=21> */
.L_x_7564:
[----:B------:R-:W-:Y:S01]  /*18e10*/  IMAD.MOV.U32 R17, RZ, RZ, RZ ;  /* 0x000000ffff117224 */ /* 0x000fe200078e00ff */
[----:B------:R-:W-:Y:S01]  /*18e20*/  MOV R16, UR6 ;  /* 0x0000000600107c02 */ /* 0x000fe20008000f00 */
[----:B------:R-:W-:-:S07]  /*18e30*/  IMAD.MOV.U32 R18, RZ, RZ, RZ ;  /* 0x000000ffff127224 */ /* 0x000fce00078e00ff */
.L_x_7569:
[----:B------:R-:W-:-:S13]  /*18e40*/  ISETP.NE.AND P0, PT, R5, RZ, PT ;  /* 0x000000ff0500720c */ /* 0x000fda0003f05270 */
[----:B------:R-:W0:Y:S01]  /*18e50*/  @!P0 S2R R3, SR_CgaCtaId ;  /* 0x0000000000038919 */ /* 0x000e220000008800 */
[----:B------:R-:W-:-:S04]  /*18e60*/  @!P0 MOV R0, 0x400 ;  /* 0x0000040000008802 */ /* 0x000fc80000000f00 */
[----:B0-----:R-:W-:-:S05]  /*18e70*/  @!P0 LEA R0, R3, R0, 0x18 ;  /* 0x0000000003008211 */ /* 0x001fca00078ec0ff */
[----:B------:R2:W-:Y:S01]  /*18e80*/  @!P0 STS.128 [R0+0x228d0], R16 ;  /* 0x0228d01000008388 */ /* 0x0005e20000000c00 */
[----:B------:R-:W-:Y:S06]  /*18e90*/  BAR.ARV 0x5, 0x180 ;  /* 0x0146000000007b1d */ /* 0x000fec0000002000 */
.L_x_7562:
[----:B0-2---:R-:W-:Y:S01]  /*18ea0*/  IMAD.MOV.U32 R0, RZ, RZ, 0x1 ;  /* 0x00000001ff007424 */ /* 0x005fe200078e00ff */
[----:B------:R-:W-:Y:S01]  /*18eb0*/  ULDC UR4, c[0x0][0xc3c] ;  /* 0x00030f0000047ab9 */ /* 0x000fe20000000800 */
[----:B------:R-:W-:Y:S01]  /*18ec0*/  IMAD.MOV.U32 R34, RZ, RZ, RZ ;  /* 0x000000ffff227224 */ /* 0x000fe200078e00ff */
[----:B-1----:R-:W-:Y:S02]  /*18ed0*/  ISETP.GE.AND P0, PT, R19, UR4, PT ;  /* 0x0000000413007c0c */ /* 0x002fe4000bf06270 */
[----:B------:R0:W-:Y:S04]  /*18ee0*/  STL [R1+0x4], R0 ;  /* 0x0000040001007387 */ /* 0x0001e80000100800 */
[----:B------:R0:W-:Y:S07]  /*18ef0*/  STL [R1+0x48], RZ ;  /* 0x000048ff01007387 */ /* 0x0001ee0000100800 */
[----:B------:R-:W-:Y:S05]  /*18f00*/  @P0 BRA `(.L_x_7570) ;  /* 0x0000006c00e00947 */ /* 0x000fea0003800000 */
[----:B------:R-:W2:Y:S01]  /*18f10*/  LDL R12, [R1+0x20] ;  /* 0x00002000010c7983 */ /* 0x000ea20000100800 */
[----:B------:R-:W1:Y:S01]  /*18f20*/  S2R R14, SR_TID.X ;  /* 0x00000000000e7919 */ /* 0x000e620000002100 */
[----:B------:R-:W3:Y:S01]  /*18f30*/  S2UR UR4, SR_CgaCtaId ;  /* 0x00000000000479c3 */ /* 0x000ee20000008800 */
[----:B------:R-:W-:Y:S02]  /*18f40*/  MOV R22, 0x400 ;  /* 0x0000040000167802 */ /* 0x000fe40000000f00 */
[C---:B-1----:R-:W-:Y:S01]  /*18f50*/  LOP3.LUT R13, R14.reuse, 0x7f, RZ, 0xc0, !PT ;  /* 0x0000007f0e0d7812 */ /* 0x042fe200078ec0ff */
[C---:B------:R-:W-:Y:S01]  /*18f60*/  IMAD.SHL.U32 R28, R14.reuse, 0x80, RZ ;  /* 0x000000800e1c7824 */ /* 0x040fe200078e00ff */
[----:B------:R-:W-:Y:S02]  /*18f70*/  SHF.R.U32.HI R3, RZ, 0x1, R14 ;  /* 0x00000001ff037819 */ /* 0x000fe4000001160e */
[----:B0-----:R-:W-:Y:S01]  /*18f80*/  SHF.L.U32 R0, R14, 0x4, RZ ;  /* 0x000000040e007819 */ /* 0x001fe200000006ff */
[----:B------:R-:W-:Y:S01]  /*18f90*/  IMAD.SHL.U32 R6, R13, 0x10, RZ ;  /* 0x000000100d067824 */ /* 0x000fe200078e00ff */
[----:B------:R-:W-:-:S02]  /*18fa0*/  LOP3.LUT R2, R28, 0x380, RZ, 0xc0, !PT ;  /* 0x000003801c027812 */ /* 0x000fc400078ec0ff */
[C---:B------:R-:W-:Y:S01]  /*18fb0*/  SHF.L.U32 R4, R14.reuse, 0x5, RZ ;  /* 0x000000050e047819 */ /* 0x040fe200000006ff */
[----:B------:R-:W-:Y:S01]  /*18fc0*/  IMAD.SHL.U32 R9, R14, 0x2, RZ ;  /* 0x000000020e097824 */ /* 0x000fe200078e00ff */
[----:B------:R-:W-:Y:S02]  /*18fd0*/  LOP3.LUT R8, R0, 0x3f0, RZ, 0xc0, !PT ;  /* 0x000003f000087812 */ /* 0x000fe400078ec0ff */
[----:B------:R-:W-:Y:S02]  /*18fe0*/  LOP3.LUT R3, R2, 0x30, R3, 0xf8, !PT ;  /* 0x0000003002037812 */ /* 0x000fe400078ef803 */
[----:B------:R-:W-:Y:S02]  /*18ff0*/  LOP3.LUT R5, R4, 0x80, RZ, 0xc0, !PT ;  /* 0x0000008004057812 */ /* 0x000fe400078ec0ff */
[----:B------:R-:W-:Y:S01]  /*19000*/  LOP3.LUT R7, R6, 0x600, RZ, 0xc0, !PT ;  /* 0x0000060006077812 */ /* 0x000fe200078ec0ff */
[C---:B------:R-:W-:Y:S01]  /*19010*/  IMAD.SHL.U32 R10, R14.reuse, 0x4, RZ ;  /* 0x000000040e0a7824 */ /* 0x040fe200078e00ff */
[----:B------:R-:W-:-:S02]  /*19020*/  LOP3.LUT P0, RZ, R14, 0x4, RZ, 0xc0, !PT ;  /* 0x000000040eff7812 */ /* 0x000fc4000780c0ff */
[----:B------:R-:W-:Y:S02]  /*19030*/  LOP3.LUT R9, R8, 0x70, R9, 0x78, !PT ;  /* 0x0000007008097812 */ /* 0x000fe400078e7809 */
[----:B------:R-:W-:Y:S02]  /*19040*/  LOP3.LUT R3, R3, 0x70, R0, 0x78, !PT ;  /* 0x0000007003037812 */ /* 0x000fe400078e7800 */
[----:B------:R-:W-:Y:S02]  /*19050*/  LOP3.LUT R5, R5, 0x10, R14, 0xf8, !PT ;  /* 0x0000001005057812 */ /* 0x000fe400078ef80e */
[----:B------:R-:W-:Y:S02]  /*19060*/  LOP3.LUT R7, R7, 0x60, R4, 0xf8, !PT ;  /* 0x0000006007077812 */ /* 0x000fe400078ef804 */
[----:B------:R-:W-:Y:S02]  /*19070*/  LOP3.LUT R11, R9, 0x400, R6, 0xf8, !PT ;  /* 0x00000400090b7812 */ /* 0x000fe400078ef806 */
[----:B------:R-:W-:-:S02]  /*19080*/  LOP3.LUT R28, R3, 0xc00, R28, 0xf8, !PT ;  /* 0x00000c00031c7812 */ /* 0x000fc400078ef81c */
[----:B------:R-:W-:Y:S02]  /*19090*/  LOP3.LUT R5, R5, 0x10, R10, 0x78, !PT ;  /* 0x0000001005057812 */ /* 0x000fe400078e780a */
[----:B------:R-:W-:Y:S01]  /*190a0*/  LOP3.LUT R24, R7, 0x100, R4, 0xf8, !PT ;  /* 0x0000010007187812 */ /* 0x000fe200078ef804 */
[----:B------:R-:W-:Y:S01]  /*190b0*/  STL [R1+0x24], R11 ;  /* 0x0000240b01007387 */ /* 0x000fe20000100800 */
[----:B------:R-:W-:Y:S01]  /*190c0*/  SHF.R.U32.HI R2, RZ, 0x3, R13 ;  /* 0x00000003ff027819 */ /* 0x000fe2000001160d */
[----:B---3--:R-:W-:Y:S01]  /*190d0*/  IMAD.U32 R4, RZ, RZ, UR4 ;  /* 0x00000004ff047e24 */ /* 0x008fe2000f8e00ff */
[----:B------:R-:W-:Y:S02]  /*190e0*/  LOP3.LUT R24, R24, R5, RZ, 0xfc, !PT ;  /* 0x0000000518187212 */ /* 0x000fe400078efcff */
[----:B------:R-:W-:Y:S02]  /*190f0*/  LOP3.LUT R2, R2, 0x70, R0, 0xf8, !PT ;  /* 0x0000007002027812 */ /* 0x000fe400078ef800 */
[----:B------:R-:W-:Y:S01]  /*19100*/  LOP3.LUT R35, R0, 0x70, RZ, 0xc0, !PT ;  /* 0x0000007000237812 */ /* 0x000fe200078ec0ff */
[----:B------:R-:W-:Y:S01]  /*19110*/  IMAD.MOV.U32 R0, RZ, RZ, 0x1 ;  /* 0x00000001ff007424 */ /* 0x000fe200078e00ff */
[----:B------:R-:W-:Y:S01]  /*19120*/  LEA R22, R4, R22, 0x18 ;  /* 0x0000001604167211 */ /* 0x000fe200078ec0ff */
[----:B------:R-:W-:Y:S01]  /*19130*/  BSSY B7, `(.L_x_7570) ;  /* 0x00006d5000077945 */ /* 0x000fe20003800000 */
[----:B------:R-:W-:-:S02]  /*19140*/  IMAD.MOV.U32 R37, RZ, RZ, RZ ;  /* 0x000000ffff257224 */ /* 0x000fc400078e00ff */
[----:B------:R-:W-:Y:S01]  /*19150*/  IMAD.MOV.U32 R34, RZ, RZ, RZ ;  /* 0x000000ffff227224 */ /* 0x000fe200078e00ff */
[----:B------:R-:W-:Y:S01]  /*19160*/  ULDC.64 UR36, c[0x0][0x198] ;  /* 0x0000660000247ab9 */ /* 0x000fe20000000a00 */
[----:B------:R-:W-:Y:S01]  /*19170*/  ULDC UR38, c[0x0][0xc] ;  /* 0x0000030000267ab9 */ /* 0x000fe20000000800 */
[C---:B--2---:R-:W-:Y:S02]  /*19180*/  LOP3.LUT R3, R12.reuse, 0x2, RZ, 0xfc, !PT ;  /* 0x000000020c037812 */ /* 0x044fe400078efcff */
[----:B------:R-:W-:-:S03]  /*19190*/  LOP3.LUT R5, R12, 0x1, RZ, 0xfc, !PT ;  /* 0x000000010c057812 */ /* 0x000fc600078efcff */
[----:B------:R0:W-:Y:S04]  /*191a0*/  STL [R1+0x4c], R3 ;  /* 0x00004c0301007387 */ /* 0x0001e80000100800 */
[----:B------:R-:W-:Y:S01]  /*191b0*/  STL [R1+0x3c], R5 ;  /* 0x00003c0501007387 */ /* 0x000fe20000100800 */
[C---:B0-----:R-:W-:Y:S01]  /*191c0*/  VIADD R3, R28.reuse, 0x40 ;  /* 0x000000401c037836 */ /* 0x041fe20000000000 */
[----:B------:R-:W-:Y:S02]  /*191d0*/  @P0 IADD3 R3, R28, -0x40, RZ ;  /* 0xffffffc01c030810 */ /* 0x000fe40007ffe0ff */
[----:B------:R-:W-:Y:S04]  /*191e0*/  STL [R1+0x18], R4 ;  /* 0x0000180401007387 */ /* 0x000fe80000100800 */
[----:B------:R0:W-:Y:S04]  /*191f0*/  STL [R1+0x1c], R3 ;  /* 0x00001c0301007387 */ /* 0x0001e80000100800 */
[----:B------:R-:W-:Y:S01]  /*19200*/  STL [R1+0x8], R0 ;  /* 0x0000080001007387 */ /* 0x000fe20000100800 */
[----:B0-----:R-:W-:-:S02]  /*19210*/  LOP3.LUT R3, R2, 0x80, RZ, 0xfc, !PT ;  /* 0x0000008002037812 */ /* 0x001fc400078efcff */
[----:B------:R-:W-:Y:S01]  /*19220*/  IADD3 R2, R22, R11, RZ ;  /* 0x0000000b16027210 */ /* 0x000fe20007ffe0ff */
[----:B------:R-:W-:Y:S01]  /*19230*/  STL [R1+0x48], RZ ;  /* 0x000048ff01007387 */ /* 0x000fe20000100800 */
[----:B------:R-:W-:-:S03]  /*19240*/  LOP3.LUT R3, R24, 0x2800, RZ, 0xfc, !PT ;  /* 0x0000280018037812 */ /* 0x000fc600078efcff */
[----:B------:R0:W-:Y:S04]  /*19250*/  STL [R1+0x4], R0 ;  /* 0x0000040001007387 */ /* 0x0001e80000100800 */
[----:B------:R1:W-:Y:S01]  /*19260*/  STL [R1+0x38], R2 ;  /* 0x0000380201007387 */ /* 0x0003e20000100800 */
[C---:B0-----:R-:W-:Y:S02]  /*19270*/  LOP3.LUT R0, R24.reuse, 0x1800, RZ, 0xfc, !PT ;  /* 0x0000180018007812 */ /* 0x041fe400078efcff */
[C---:B------:R-:W-:Y:S02]  /*19280*/  LOP3.LUT R0, R24.reuse, 0x4800, RZ, 0xfc, !PT ;  /* 0x0000480018007812 */ /* 0x040fe400078efcff */
[----:B-1----:R-:W-:-:S07]  /*19290*/  LOP3.LUT R2, R24, 0x3800, RZ, 0xfc, !PT ;  /* 0x0000380018027812 */ /* 0x002fce00078efcff */
.L_x_7678:
[----:B0----5:R-:W0:Y:S02]  /*192a0*/  LDC.64 R26, c[0x0][0xc88] ;  /* 0x00032200ff1a7b82 */ /* 0x021e240000000a00 */
[----:B0-----:R-:W-:-:S06]  /*192b0*/  IMAD.WIDE R26, R19, 0x4, R26 ;  /* 0x00000004131a7825 */ /* 0x001fcc00078e021a */
[----:B--2---:R-:W2:Y:S01]  /*192c0*/  LDG.E R26, desc[UR60][R26.64] ;  /* 0x0000003c1a1a7981 */ /* 0x004ea2000c1e1900 */
        /* <DEDUP_REMOVED lines=10> */
[----:B--2---:R-:W-:-:S05]  /*19370*/  SHF.R.S32.HI R0, RZ, 0x1f, R26 ;  /* 0x0000001fff007819 */ /* 0x004fca000001141a */
[C---:B-1----:R-:W-:Y:S01]  /*19380*/  @P0 LEA R2, P1, R26.reuse, UR4, 0x2 ;  /* 0x000000041a020c11 */ /* 0x042fe2000f8210ff */
        /* <DEDUP_REMOVED lines=40> */
.L_x_7571:
        /* <DEDUP_REMOVED lines=10> */
.L_x_7572:
        /* <DEDUP_REMOVED lines=9> */
.L_x_7573:
[----:B01----:R-:W2:Y:S04]  /*19740*/  @P1 LDG.E R2, desc[UR60][R4.64] ;  /* 0x0000003c04021981 */ /* 0x003ea8000c1e1900 */
[----:B------:R-:W2:Y:S01]  /*19750*/  @P1 LDG.E R4, desc[UR60][R4.64+0x4] ;  /* 0x0000043c04041981 */ /* 0x000ea2000c1e1900 */
[----:B-----5:R-:W-:Y:S01]  /*19760*/  IADD3 R7, -R9, R7, RZ ;  /* 0x0000000709077210 */ /* 0x020fe20007ffe1ff */
[----:B------:R-:W-:Y:S01]  /*19770*/  BSSY B0, `(.L_x_7574) ;  /* 0x00000e0000007945 */ /* 0x000fe20003800000 */
[----:B--2---:R-:W-:-:S04]  /*19780*/  @P1 IMAD.IADD R6, R4, 0x1, -R2 ;  /* 0x0000000104061824 */ /* 0x004fc800078e0a02 */
        /* <DEDUP_REMOVED lines=27> */
.L_x_7801:
[----:B-1----:R-:W-:Y:S02]  /*19940*/  ISETP.NE.AND P0, PT, R14, RZ, PT ;  /* 0x000000ff0e00720c */ /* 0x002fe40003f05270 */
[----:B------:R-:W-:-:S11]  /*19950*/  PLOP3.LUT P6, PT, PT, PT, PT, 0x8, 0x0 ;  /* 0x000000000000781c */ /* 0x000fd60003fce170 */
[----:B------:R-:W-:Y:S05]  /*19960*/  @P0 BRA `(.L_x_7577) ;  /* 0x00000000000c0947 */ /* 0x000fea0003800000 */
[----:B------:R-:W-:-:S03]  /*19970*/  UMOV UR4, 0xffffffff ;  /* 0xffffffff00047882 */ /* 0x000fc60000000000 */
[----:B------:R-:W-:Y:S05]  /*19980*/  BRA.DIV UR4, `(.L_x_7578) ;  /* 0x0000008e04ec7947 */ /* 0x000fea000b800000 */
[----:B------:R-:W-:-:S13]  /*19990*/  ELECT P6, URZ, PT ;  /* 0x00000000003f782f */ /* 0x000fda00038c0000 */
.L_x_7577:
        /* <DEDUP_REMOVED lines=9> */
.L_x_7804:
[----:B------:R-:W-:Y:S05]  /*19a30*/  BSYNC B1 ;  /* 0x0000000000017941 */ /* 0x000fea0003800000 */
.L_x_7579:
[----:B------:R-:W-:Y:S04]  /*19a40*/  BSSY B1, `(.L_x_7581) ;  /* 0x000004e000017945 */ /* 0x000fe80003800000 */
[----:B------:R-:W-:Y:S05]  /*19a50*/  @!P6 BRA `(.L_x_7582) ;  /* 0x000000040030e947 */ /* 0x000fea0003800000 */
[----:B------:R-:W2:Y:S01]  /*19a60*/  LDL R6, [R1+0x8] ;  /* 0x0000080001067983 */ /* 0x000ea20000100800 */
[----:B0-----:R-:W-:Y:S01]  /*19a70*/  LEA R5, R37, R22, 0x3 ;  /* 0x0000001625057211 */ /* 0x001fe200078e18ff */
[----:B------:R-:W0:Y:S01]  /*19a80*/  S2R R7, SR_TID.X ;  /* 0x0000000000077919 */ /* 0x000e220000002100 */
[----:B------:R-:W-:Y:S01]  /*19a90*/  BSSY B2, `(.L_x_7583) ;  /* 0x0000006000027945 */ /* 0x000fe20003800000 */
[----:B0-----:R-:W-:-:S04]  /*19aa0*/  LOP3.LUT R7, R7, 0x7f, RZ, 0xc0, !PT ;  /* 0x0000007f07077812 */ /* 0x001fc800078ec0ff */
[----:B------:R-:W-:Y:S02]  /*19ab0*/  ISETP.NE.AND P1, PT, R7, RZ, PT ;  /* 0x000000ff0700720c */ /* 0x000fe40003f25270 */
[----:B--2---:R-:W-:-:S04]  /*19ac0*/  SHF.L.U32 R6, R6, 0x1f, RZ ;  /* 0x0000001f06067819 */ /* 0x004fc800000006ff */
[----:B------:R-:W0:Y:S02]  /*19ad0*/  SYNCS.PHASECHK.TRANS64.TRYWAIT P0, [R5+URZ+0x228a0], R6 ;  /* 0x0228a006050075a7 */ /* 0x000e24000800017f */
[----:B0-----:R-:W-:Y:S05]  /*19ae0*/  @!P0 BRA `(.L_x_7584) ;  /* 0x0000008c00c88947 */ /* 0x001fea0003800000 */
.L_x_7805:
[----:B------:R-:W-:Y:S05]  /*19af0*/  BSYNC B2 ;  /* 0x0000000000027941 */ /* 0x000fea0003800000 */
.L_x_7583:
        /* <DEDUP_REMOVED lines=9> */
.L_x_7586:
[----:B------:R-:W-:Y:S05]  /*19b90*/  BSYNC B2 ;  /* 0x0000000000027941 */ /* 0x000fea0003800000 */
.L_x_7585:
[----:B------:R-:W-:Y:S01]  /*19ba0*/  IMAD.MOV.U32 R11, RZ, RZ, RZ ;  /* 0x000000ffff0b7224 */ /* 0x000fe200078e00ff */
[----:B------:R-:W-:Y:S01]  /*19bb0*/  UIADD3 UR4, UP0, UR36, 0x570, URZ ;  /* 0x0000057024047890 */ /* 0x000fe2000ff1e03f */
[----:B------:R-:W-:Y:S01]  /*19bc0*/  IMAD R8, R3, 0xa0, R0 ;  /* 0x000000a003087824 */ /* 0x000fe200078e0200 */
[----:B------:R-:W-:Y:S01]  /*19bd0*/  PLOP3.LUT P0, PT, PT, PT, PT, 0x80, 0x0 ;  /* 0x000000000000781c */ /* 0x000fe20003f0f070 */
[----:B------:R-:W-:Y:S01]  /*19be0*/  IMAD R7, R37, 0x5000, R22 ;  /* 0x0000500025077824 */ /* 0x000fe200078e0216 */
[----:B------:R-:W-:Y:S01]  /*19bf0*/  R2UR UR10, R11 ;  /* 0x000000000b0a72ca */ /* 0x000fe200000e0000 */
[----:B------:R-:W-:Y:S01]  /*19c00*/  VIADD R8, R8, 0xffffff60 ;  /* 0xffffff6008087836 */ /* 0x000fe20000000000 */
[----:B------:R-:W-:Y:S01]  /*19c10*/  IADD3 R9, R5, 0x22890, RZ ;  /* 0x0002289005097810 */ /* 0x000fe20007ffe0ff */
[----:B------:R-:W-:Y:S01]  /*19c20*/  VIADD R10, R7, 0x18400 ;  /* 0x00018400070a7836 */ /* 0x000fe20000000000 */
[----:B------:R-:W-:Y:S01]  /*19c30*/  UIADD3.X UR5, URZ, UR37, URZ, UP0, !UPT ;  /* 0x000000253f057290 */ /* 0x000fe200087fe43f */
[----:B------:R-:W-:Y:S01]  /*19c40*/  UMOV UR6, 0x0 ;  /* 0x0000000000067882 */ /* 0x000fe20000000000 */
[----:B------:R-:W-:-:S10]  /*19c50*/  UMOV UR7, 0x12f00000 ;  /* 0x12f0000000077882 */ /* 0x000fd40000000000 */
.L_x_7587:
        /* <DEDUP_REMOVED lines=13> */
.L_x_7806:
[----:B------:R-:W-:Y:S05]  /*19d30*/  BSYNC B2 ;  /* 0x0000000000027941 */ /* 0x000fea0003800000 */
.L_x_7588:
[----:B------:R-:W-:Y:S01]  /*19d40*/  BSSY B2, `(.L_x_7590) ;  /* 0x000000b000027945 */ /* 0x000fe20003800000 */
[----:B------:R-:W-:Y:S02]  /*19d50*/  IMAD.MOV.U32 R12, RZ, RZ, 0x0 ;  /* 0x00000000ff0c7424 */ /* 0x000fe400078e00ff */
[----:B------:R-:W-:Y:S01]  /*19d60*/  IMAD.MOV.U32 R13, RZ, RZ, 0x12f00000 ;  /* 0x12f00000ff0d7424 */ /* 0x000fe200078e00ff */
[----:B------:R-:W-:Y:S06]  /*19d70*/  @P1 BRA `(.L_x_7591) ;  /* 0x00000000001c1947 */ /* 0x000fec0003800000 */
[----:B------:R-:W2:Y:S01]  /*19d80*/  S2R R9, SR_TID.X ;  /* 0x0000000000097919 */ /* 0x000ea20000002100 */
[----:B01----:R-:W-:-:S04]  /*19d90*/  MOV R6, 0x5000 ;  /* 0x0000500000067802 */ /* 0x003fc80000000f00 */
[----:B------:R3:W-:Y:S01]  /*19da0*/  SYNCS.ARRIVE.TRANS64 RZ, [R5+URZ+0x228b0], R6 ;  /* 0x0228b00605ff79a7 */ /* 0x0007e2000800003f */
[----:B--2---:R-:W-:-:S04]  /*19db0*/  LOP3.LUT R9, R9, 0x1f, RZ, 0xc0, !PT ;  /* 0x0000001f09097812 */ /* 0x004fc800078ec0ff */
[----:B------:R-:W-:-:S13]  /*19dc0*/  ISETP.NE.AND P0, PT, R9, RZ, PT ;  /* 0x000000ff0900720c */ /* 0x000fda0003f05270 */
[----:B---3--:R-:W-:Y:S05]  /*19dd0*/  @!P0 BRA `(.L_x_7591) ;  /* 0x0000000000048947 */ /* 0x008fea0003800000 */
[----:B------:R-:W-:Y:S01]  /*19de0*/  BPT.TRAP 0x1 ;  /* 0x000000040000795c */ /* 0x000fe20000300000 */
.L_x_7591:
[----:B------:R-:W-:Y:S05]  /*19df0*/  BSYNC B2 ;  /* 0x0000000000027941 */ /* 0x000fea0003800000 */
.L_x_7590:
[----:B------:R-:W-:Y:S01]  /*19e00*/  R2UR UR10, R11 ;  /* 0x000000000b0a72ca */ /* 0x000fe200000e0000 */
[----:B------:R-:W-:Y:S01]  /*19e10*/  UIADD3 UR4, UP0, UR36, 0x670, URZ ;  /* 0x0000067024047890 */ /* 0x000fe2000ff1e03f */
[----:B------:R-:W-:Y:S01]  /*19e20*/  R2UR UR6, R12 ;  /* 0x000000000c0672ca */ /* 0x000fe200000e0000 */
[----:B------:R-:W-:Y:S01]  /*19e30*/  VIADD R7, R7, 0xa400 ;  /* 0x0000a40007077836 */ /* 0x000fe20000000000 */
[----:B------:R-:W-:Y:S01]  /*19e40*/  R2UR UR7, R13 ;  /* 0x000000000d0772ca */ /* 0x000fe200000e0000 */
[----:B01----:R-:W-:Y:S01]  /*19e50*/  VIADD R5, R5, 0x228b0 ;  /* 0x000228b005057836 */ /* 0x003fe20000000000 */
[----:B------:R-:W-:Y:S01]  /*19e60*/  PLOP3.LUT P0, PT, PT, PT, PT, 0x80, 0x0 ;  /* 0x000000000000781c */ /* 0x000fe20003f0f070 */
[----:B------:R-:W-:-:S12]  /*19e70*/  UIADD3.X UR5, URZ, UR37, URZ, UP0, !UPT ;  /* 0x000000253f057290 */ /* 0x000fd800087fe43f */
.L_x_7592:
        /* <DEDUP_REMOVED lines=10> */
.L_x_7582:
[----:B------:R-:W-:Y:S05]  /*19f20*/  BSYNC B1 ;  /* 0x0000000000017941 */ /* 0x000fea0003800000 */
.L_x_7581:
[----:B------:R-:W2:Y:S01]  /*19f30*/  LDL.LU R6, [R1+0x8] ;  /* 0x0000080001067983 */ /* 0x000ea20000300800 */
[----:B------:R-:W-:Y:S01]  /*19f40*/  VIADD R37, R37, 0x1 ;  /* 0x0000000125257836 */ /* 0x000fe20000000000 */
[----:B------:R-:W-:Y:S02]  /*19f50*/  IADD3 R3, R3, -0x2, RZ ;  /* 0xfffffffe03037810 */ /* 0x000fe40007ffe0ff */
[----:B------:R-:W-:Y:S02]  /*19f60*/  PLOP3.LUT P0, PT, PT, PT, PT, 0x8, 0x0 ;  /* 0x000000000000781c */ /* 0x000fe40003f0e170 */
[----:B------:R-:W-:Y:S02]  /*19f70*/  ISETP.NE.AND P1, PT, R37, 0x2, PT ;  /* 0x000000022500780c */ /* 0x000fe40003f25270 */
[----:B------:R-:W-:Y:S02]  /*19f80*/  ISETP.GE.AND P2, PT, R3, R4, PT ;  /* 0x000000040300720c */ /* 0x000fe40003f46270 */
[----:B0-----:R-:W-:-:S02]  /*19f90*/  SEL R5, RZ, 0x1, P1 ;  /* 0x00000001ff057807 */ /* 0x001fc40000800000 */
[----:B------:R-:W-:Y:S02]  /*19fa0*/  SEL R37, R37, RZ, P1 ;  /* 0x000000ff25257207 */ /* 0x000fe40000800000 */
[----:B--2---:R-:W-:-:S05]  /*19fb0*/  LOP3.LUT R6, R6, R5, RZ, 0x3c, !PT ;  /* 0x0000000506067212 */ /* 0x004fca00078e3cff */
[----:B------:R0:W-:Y:S02]  /*19fc0*/  STL [R1+0x8], R6 ;  /* 0x0000080601007387 */ /* 0x0001e40000100800 */
[----:B------:R-:W-:Y:S05]  /*19fd0*/  @!P2 BRA `(.L_x_7575) ;  /* 0x000000040064a947 */ /* 0x000fea0003800000 */
.L_x_7605:
[----:B------:R-:W-:Y:S05]  /*19fe0*/  YIELD ;  /* 0x0000000000007946 */ /* 0x000fea0003800000 */
[----:B------:R-:W-:Y:S04]  /*19ff0*/  BSSY B1, `(.L_x_7593) ;  /* 0x000004d000017945 */ /* 0x000fe80003800000 */
[----:B-1----:R-:W-:Y:S05]  /*1a000*/  @!P6 BRA `(.L_x_7594) ;  /* 0x00000004002ce947 */ /* 0x002fea0003800000 */
[----:B0-----:R-:W2:Y:S01]  /*1a010*/  LDL R6, [R1+0x8] ;  /* 0x0000080001067983 */ /* 0x001ea20000100800 */
[----:B------:R-:W0:Y:S02]  /*1a020*/  S2R R5, SR_TID.X ;  /* 0x0000000000057919 */ /* 0x000e240000002100 */
[----:B0-----:R-:W-:Y:S01]  /*1a030*/  LOP3.LUT R7, R5, 0x7f, RZ, 0xc0, !PT ;  /* 0x0000007f05077812 */ /* 0x001fe200078ec0ff */
[----:B------:R-:W-:Y:S01]  /*1a040*/  IMAD R5, R37, 0x8, R22 ;  /* 0x0000000825057824 */ /* 0x000fe200078e0216 */
[----:B------:R-:W-:Y:S02]  /*1a050*/  BSSY B2, `(.L_x_7595) ;  /* 0x0000005000027945 */ /* 0x000fe40003800000 */
[----:B------:R-:W-:Y:S02]  /*1a060*/  ISETP.NE.AND P2, PT, R7, RZ, PT ;  /* 0x000000ff0700720c */ /* 0x000fe40003f45270 */
[----:B--2---:R-:W-:-:S04]  /*1a070*/  SHF.L.U32 R6, R6, 0x1f, RZ ;  /* 0x0000001f06067819 */ /* 0x004fc800000006ff */
[----:B------:R-:W0:Y:S02]  /*1a080*/  SYNCS.PHASECHK.TRANS64.TRYWAIT P1, [R5+URZ+0x228a0], R6 ;  /* 0x0228a006050075a7 */ /* 0x000e24000802017f */
[----:B0-----:R-:W-:Y:S05]  /*1a090*/  @!P1 BRA `(.L_x_7596) ;  /* 0x0000008800849947 */ /* 0x001fea0003800000 */
.L_x_7807:
[----:B------:R-:W-:Y:S05]  /*1a0a0*/  BSYNC B2 ;  /* 0x0000000000027941 */ /* 0x000fea0003800000 */
.L_x_7595:
        /* <DEDUP_REMOVED lines=9> */
.L_x_7598:
[----:B------:R-:W-:Y:S05]  /*1a140*/  BSYNC B2 ;  /* 0x0000000000027941 */ /* 0x000fea0003800000 */
.L_x_7597:
        /* <DEDUP_REMOVED lines=8> */
[----:B------:R-:W-:Y:S01]  /*1a1d0*/  UIADD3.X UR5, URZ, UR37, URZ, UP0, !UPT ;  /* 0x000000253f057290 */ /* 0x000fe200087fe43f */
[----:B------:R-:W-:Y:S01]  /*1a1e0*/  UMOV UR6, 0x0 ;  /* 0x0000000000067882 */ /* 0x000fe20000000000 */
[----:B------:R-:W-:-:S10]  /*1a1f0*/  UMOV UR7, 0x12f00000 ;  /* 0x12f0000000077882 */ /* 0x000fd40000000000 */
.L_x_7599:
        /* <DEDUP_REMOVED lines=13> */
.L_x_7808:
[----:B------:R-:W-:Y:S05]  /*1a2d0*/  BSYNC B2 ;  /* 0x0000000000027941 */ /* 0x000fea0003800000 */
.L_x_7600:
        /* <DEDUP_REMOVED lines=11> */
.L_x_7603:
[----:B------:R-:W-:Y:S05]  /*1a390*/  BSYNC B2 ;  /* 0x0000000000027941 */ /* 0x000fea0003800000 */
.L_x_7602:
        /* <DEDUP_REMOVED lines=8> */
.L_x_7604:
        /* <DEDUP_REMOVED lines=10> */
.L_x_7594:
[----:B------:R-:W-:Y:S05]  /*1a4c0*/  BSYNC B1 ;  /* 0x0000000000017941 */ /* 0x000fea0003800000 */
.L_x_7593:
[----:B0-----:R-:W2:Y:S01]  /*1a4d0*/  LDL.LU R6, [R1+0x8] ;  /* 0x0000080001067983 */ /* 0x001ea20000300800 */
[----:B------:R-:W-:Y:S01]  /*1a4e0*/  VIADD R37, R37, 0x1 ;  /* 0x0000000125257836 */ /* 0x000fe20000000000 */
[C---:B------:R-:W-:Y:S02]  /*1a4f0*/  ISETP.GT.AND P2, PT, R3.reuse, R4, PT ;  /* 0x000000040300720c */ /* 0x040fe40003f44270 */
[----:B------:R-:W-:Y:S02]  /*1a500*/  IADD3 R3, R3, -0x1, RZ ;  /* 0xffffffff03037810 */ /* 0x000fe40007ffe0ff */
[----:B------:R-:W-:-:S04]  /*1a510*/  ISETP.NE.AND P1, PT, R37, 0x2, PT ;  /* 0x000000022500780c */ /* 0x000fc80003f25270 */
[----:B------:R-:W-:Y:S02]  /*1a520*/  SEL R5, RZ, 0x1, P1 ;  /* 0x00000001ff057807 */ /* 0x000fe40000800000 */
[----:B------:R-:W-:Y:S02]  /*1a530*/  SEL R37, R37, RZ, P1 ;  /* 0x000000ff25257207 */ /* 0x000fe40000800000 */
[----:B--2---:R-:W-:-:S05]  /*1a540*/  LOP3.LUT R6, R6, R5, RZ, 0x3c, !PT ;  /* 0x0000000506067212 */ /* 0x004fca00078e3cff */
[----:B------:R1:W-:Y:S01]  /*1a550*/  STL [R1+0x8], R6 ;  /* 0x0000080601007387 */ /* 0x0003e20000100800 */
[----:B------:R-:W-:Y:S05]  /*1a560*/  @P2 BRA `(.L_x_7605) ;  /* 0xfffffff8009c2947 */ /* 0x000fea000383ffff */
.L_x_7575:
[----:B------:R-:W-:Y:S05]  /*1a570*/  BSYNC B0 ;  /* 0x0000000000007941 */ /* 0x000fea0003800000 */
.L_x_7574:
[----:B------:R-:W-:Y:S05]  /*1a580*/  @!P0 WARPSYNC.ALL ;  /* 0x0000000000008948 */ /* 0x000fea0003800000 */
[----:B------:R-:W-:Y:S01]  /*1a590*/  @!P0 BAR.SYNC.DEFER_BLOCKING 0xc, 0x180 ;  /* 0x0306000000008b1d */ /* 0x000fe20000010000 */
[----:B------:R-:W-:-:S13]  /*1a5a0*/  ISETP.GT.AND P0, PT, R27, RZ, PT ;  /* 0x000000ff1b00720c */ /* 0x000fda0003f04270 */
[----:B------:R-:W-:Y:S05]  /*1a5b0*/  @P0 BRA `(.L_x_7606) ;  /* 0x0000000000440947 */ /* 0x000fea0003800000 */
[----:B------:R-:W2:Y:S02]  /*1a5c0*/  S2R R5, SR_TID.X ;  /* 0x0000000000057919 */ /* 0x000ea40000002100 */
[----:B--2---:R-:W-:-:S04]  /*1a5d0*/  LOP3.LUT R5, R5, 0x7f, RZ, 0xc0, !PT ;  /* 0x0000007f05057812 */ /* 0x004fc800078ec0ff */
[----:B------:R-:W-:-:S13]  /*1a5e0*/  ISETP.NE.AND P0, PT, R5, RZ, PT ;  /* 0x000000ff0500720c */ /* 0x000fda0003f05270 */
[----:B------:R-:W-:Y:S05]  /*1a5f0*/  @P0 BRA `(.L_x_7607) ;  /* 0x0000004c009c0947 */ /* 0x000fea0003800000 */
[----:B------:R-:W2:Y:S01]  /*1a600*/  S2R R5, SR_LANEID ;  /* 0x0000000000057919 */ /* 0x000ea20000000000 */
        /* <DEDUP_REMOVED lines=12> */
.L_x_7606:
        /* <DEDUP_REMOVED lines=9> */
[----:B01----:R-:W-:Y:S01]  /*1a760*/  MOV R6, UR8 ;  /* 0x0000000800067c02 */ /* 0x003fe20008000f00 */
        /* <DEDUP_REMOVED lines=10> */
.L_x_7609:
[----:B------:R-:W-:Y:S05]  /*1a810*/  BSYNC B6 ;  /* 0x0000000000067941 */ /* 0x000fea0003800000 */
.L_x_7608:
        /* <DEDUP_REMOVED lines=10> */
[----:B------:R-:W-:Y:S01]  /*1a8c0*/  MOV R4, UR6 ;  /* 0x0000000600047c02 */ /* 0x000fe20008000f00 */
[----:B------:R-:W-:Y:S01]  /*1a8d0*/  IMAD.U32 R5, RZ, RZ, UR7 ;  /* 0x00000007ff057e24 */ /* 0x000fe2000f8e00ff */
[----:B------:R-:W2:Y:S01]  /*1a8e0*/  LDC.64 R2, c[0x4][R2] ;  /* 0x0100000002027b82 */ /* 0x000ea20000000a00 */
[----:B01----:R-:W-:Y:S01]  /*1a8f0*/  IMAD.U32 R6, RZ, RZ, UR8 ;  /* 0x00000008ff067e24 */ /* 0x003fe2000f8e00ff */
[----:B------:R-:W-:Y:S01]  /*1a900*/  MOV R10, UR4 ;  /* 0x00000004000a7c02 */ /* 0x000fe20008000f00 */
[----:B------:R-:W-:Y:S01]  /*1a910*/  IMAD.U32 R7, RZ, RZ, UR9 ;  /* 0x00000009ff077e24 */ /* 0x000fe2000f8e00ff */
[----:B------:R-:W-:Y:S01]  /*1a920*/  MOV R13, RZ ;  /* 0x000000ff000d7202 */ /* 0x000fe20000000f00 */
[----:B------:R-:W-:-:S02]  /*1a930*/  IMAD.U32 R11, RZ, RZ, UR5 ;  /* 0x00000005ff0b7e24 */ /* 0x000fc4000f8e00ff */
[----:B------:R-:W-:Y:S02]  /*1a940*/  IMAD.MOV.U32 R8, RZ, RZ, 0x70 ;  /* 0x00000070ff087424 */ /* 0x000fe400078e00ff */
[----:B------:R-:W-:-:S07]  /*1a950*/  IMAD.MOV.U32 R12, RZ, RZ, 0x1 ;  /* 0x00000001ff0c7424 */ /* 0x000fce00078e00ff */
[----:B------:R-:W-:-:S07]  /*1a960*/  LEPC R20, `(.L_x_7611) ;  /* 0x000000001014794e */ /* 0x000fce0000000000 */
[----:B--2---:R-:W-:Y:S05]  /*1a970*/  CALL.ABS.NOINC R2 ;  /* 0x0000000002007343 */ /* 0x004fea0003c00000 */
.L_x_7611:
[----:B------:R-:W-:Y:S05]  /*1a980*/  BSYNC B6 ;  /* 0x0000000000067941 */ /* 0x000fea0003800000 */
.L_x_7610:
        /* <DEDUP_REMOVED lines=20> */
.L_x_7613:
[----:B------:R-:W-:Y:S05]  /*1aad0*/  BSYNC B6 ;  /* 0x0000000000067941 */ /* 0x000fea0003800000 */
.L_x_7612:
        /* <DEDUP_REMOVED lines=9> */
[----:B------:R-:W2:Y:S01]  /*1ab70*/  LDC.64 R2, c[0x4][R2] ;  /* 0x0100000002027b82 */ /* 0x000ea20000000a00 */
[----:B01----:R-:W-:Y:S01]  /*1ab80*/  IMAD.U32 R6, RZ, RZ, UR6 ;  /* 0x00000006ff067e24 */ /* 0x003fe2000f8e00ff */
[----:B------:R-:W-:Y:S01]  /*1ab90*/  MOV R11, UR9 ;  /* 0x00000009000b7c02 */ /* 0x000fe20008000f00 */
[----:B------:R-:W-:Y:S02]  /*1aba0*/  IMAD.U32 R7, RZ, RZ, UR7 ;  /* 0x00000007ff077e24 */ /* 0x000fe4000f8e00ff */
[----:B------:R-:W-:-:S02]  /*1abb0*/  IMAD.U32 R10, RZ, RZ, UR8 ;  /* 0x00000008ff0a7e24 */ /* 0x000fc4000f8e00ff */
[----:B------:R-:W-:Y:S02]  /*1abc0*/  IMAD.MOV.U32 R8, RZ, RZ, 0x70 ;  /* 0x00000070ff087424 */ /* 0x000fe400078e00ff */
[----:B------:R-:W-:Y:S02]  /*1abd0*/  IMAD.MOV.U32 R12, RZ, RZ, 0x1 ;  /* 0x00000001ff0c7424 */ /* 0x000fe400078e00ff */
[----:B------:R-:W-:-:S07]  /*1abe0*/  IMAD.MOV.U32 R13, RZ, RZ, RZ ;  /* 0x000000ffff0d7224 */ /* 0x000fce00078e00ff */
[----:B------:R-:W-:-:S07]  /*1abf0*/  LEPC R20, `(.L_x_7615) ;  /* 0x000000001014794e */ /* 0x000fce0000000000 */
[----:B--2---:R-:W-:Y:S05]  /*1ac00*/  CALL.ABS.NOINC R2 ;  /* 0x0000000002007343 */ /* 0x004fea0003c00000 */
.L_x_7615:
[----:B------:R-:W-:Y:S05]  /*1ac10*/  BSYNC B6 ;  /* 0x0000000000067941 */ /* 0x000fea0003800000 */
.L_x_7614:
[----:B------:R2:W3:Y:S01]  /*1ac20*/  LDL R21, [R1] ;  /* 0x0000000001157983 */ /* 0x0004e20000100800 */
[----:B------:R-:W-:Y:S01]  /*1ac30*/  ULDC.64 UR4, c[0x0][0x9f8] ;  /* 0x00027e0000047ab9 */ /* 0x000fe20000000a00 */
[----:B------:R-:W4:Y:S01]  /*1ac40*/  LDC R14, c[0x0][0x430] ;  /* 0x00010c00ff0e7b82 */ /* 0x000f220000000800 */
[----:B------:R-:W-:Y:S01]  /*1ac50*/  ISETP.NE.U32.AND P0, PT, RZ, UR4, PT ;  /* 0x00000004ff007c0c */ /* 0x000fe2000bf05070 */
[----:B------:R-:W2:Y:S03]  /*1ac60*/  LDL R31, [R1+0x10] ;  /* 0x00001000011f7983 */ /* 0x000ea60000100800 */
[----:B------:R-:W-:-:S13]  /*1ac70*/  ISETP.NE.AND.EX P0, PT, RZ, UR5, PT, P0 ;  /* 0x00000005ff007c0c */ /* 0x000fda000bf05300 */
[----:B------:R-:W-:-:S04]  /*1ac80*/  @P0 IADD3 R2, P1, R29, UR4, RZ ;  /* 0x000000041d020c10 */ /* 0x000fc8000ff3e0ff */
[----:B------:R-:W-:-:S05]  /*1ac90*/  @P0 IADD3.X R3, R30, UR5, RZ, P1, !PT ;  /* 0x000000051e030c10 */ /* 0x000fca0008ffe4ff */
[----:B---3--:R-:W3:Y:S01]  /*1aca0*/  @P0 LDG.E R21, desc[UR60][R2.64] ;  /* 0x0000003c02150981 */ /* 0x008ee2000c1e1900 */
[----:B------:R-:W0:Y:S01]  /*1acb0*/  S2R R20, SR_TID.X ;  /* 0x0000000000147919 */ /* 0x000e220000002100 */
[----:B------:R-:W1:Y:S01]  /*1acc0*/  S2R R33, SR_TID.X ;  /* 0x0000000000217919 */ /* 0x000e620000002100 */
[----:B0-----:R-:W-:-:S04]  /*1acd0*/  LOP3.LUT R20, R20, 0x7f, RZ, 0xc0, !PT ;  /* 0x0000007f14147812 */ /* 0x001fc800078ec0ff */
[----:B------:R-:W-:Y:S01]  /*1ace0*/  SHF.R.U32.HI R20, RZ, 0x3, R20 ;  /* 0x00000003ff147819 */ /* 0x000fe20000011614 */
[----:B-1----:R-:W-:-:S05]  /*1acf0*/  IMAD.SHL.U32 R33, R33, 0x10, RZ ;  /* 0x0000001021217824 */ /* 0x002fca00078e00ff */
[----:B------:R-:W-:Y:S02]  /*1ad00*/  LOP3.LUT R33, R20, 0x70, R33, 0xf8, !PT ;  /* 0x0000007014217812 */ /* 0x000fe400078ef821 */
[----:B------:R-:W0:Y:S01]  /*1ad10*/  S2R R20, SR_TID.X ;  /* 0x0000000000147919 */ /* 0x000e220000002100 */
[----:B------:R-:W-:-:S05]  /*1ad20*/  MOV R7, 0xa0 ;  /* 0x000000a000077802 */ /* 0x000fca0000000f00 */
[----:B------:R-:W-:-:S04]  /*1ad30*/  IMAD R7, R36, R7, -0xa0 ;  /* 0xffffff6024077424 */ /* 0x000fc800078e0207 */
[----:B------:R-:W-:-:S04]  /*1ad40*/  IMAD.IADD R0, R33, 0x1, R7 ;  /* 0x0000000121007824 */ /* 0x000fc800078e0207 */
[----:B--2---:R-:W-:Y:S01]  /*1ad50*/  IMAD.IADD R10, R0, 0x1, R31 ;  /* 0x00000001000a7824 */ /* 0x004fe200078e021f */
[C---:B0-----:R-:W-:Y:S02]  /*1ad60*/  LOP3.LUT R33, R20.reuse, 0x7f, RZ, 0xc0, !PT ;  /* 0x0000007f14217812 */ /* 0x041fe400078ec0ff */
[----:B------:R-:W-:Y:S02]  /*1ad70*/  SHF.L.U32 R20, R20, 0x4, RZ ;  /* 0x0000000414147819 */ /* 0x000fe400000006ff */
[----:B------:R-:W-:-:S04]  /*1ad80*/  SHF.R.U32.HI R33, RZ, 0x3, R33 ;  /* 0x00000003ff217819 */ /* 0x000fc80000011621 */
[----:B------:R-:W-:-:S04]  /*1ad90*/  LOP3.LUT R20, R33, 0x70, R20, 0xf8, !PT ;  /* 0x0000007021147812 */ /* 0x000fc800078ef814 */
[----:B------:R-:W-:Y:S02]  /*1ada0*/  LOP3.LUT R20, R20, 0x80, RZ, 0xfc, !PT ;  /* 0x0000008014147812 */ /* 0x000fe400078efcff */
[----:B------:R-:W-:-:S03]  /*1adb0*/  ISETP.GE.AND P1, PT, R0, R27, PT ;  /* 0x0000001b0000720c */ /* 0x000fc60003f26270 */
[----:B------:R-:W-:Y:S02]  /*1adc0*/  IMAD.IADD R7, R20, 0x1, R7 ;  /* 0x0000000114077824 */ /* 0x000fe400078e0207 */
[----:B------:R-:W-:Y:S02]  /*1add0*/  IMAD.MOV.U32 R6, RZ, RZ, R10 ;  /* 0x000000ffff067224 */ /* 0x000fe400078e000a */
[----:B------:R-:W-:-:S05]  /*1ade0*/  IMAD.IADD R11, R7, 0x1, R31 ;  /* 0x00000001070b7824 */ /* 0x000fca00078e021f */
[----:B------:R-:W-:Y:S01]  /*1adf0*/  MOV R0, R11 ;  /* 0x0000000b00007202 */ /* 0x000fe20000000f00 */
[----:B---3--:R0:W-:Y:S04]  /*1ae00*/  @P0 STL [R1], R21 ;  /* 0x0000001501000387 */ /* 0x0081e80000100800 */
[----:B------:R-:W2:Y:S01]  /*1ae10*/  LDL R15, [R1+0x4c] ;  /* 0x00004c00010f7983 */ /* 0x000ea20000100800 */
[----:B----4-:R-:W-:-:S13]  /*1ae20*/  ISETP.NE.AND P0, PT, R14, 0x1, PT ;  /* 0x000000010e00780c */ /* 0x010fda0003f05270 */
[----:B------:R-:W1:Y:S08]  /*1ae30*/  @P0 LDC R2, c[0x0][0x434] ;  /* 0x00010d00ff020b82 */ /* 0x000e700000000800 */
[----:B------:R-:W3:Y:S08]  /*1ae40*/  @P0 LDC R3, c[0x0][0x438] ;  /* 0x00010e00ff030b82 */ /* 0x000ef00000000800 */
[----:B------:R-:W4:Y:S08]  /*1ae50*/  @P0 LDC R4, c[0x0][0x434] ;  /* 0x00010d00ff040b82 */ /* 0x000f300000000800 */
[----:B------:R-:W0:Y:S01]  /*1ae60*/  @P0 LDC R5, c[0x0][0x438] ;  /* 0x00010e00ff050b82 */ /* 0x000e220000000800 */
[----:B-1----:R-:W-:-:S05]  /*1ae70*/  @P0 IMAD.HI.U32 R2, R10, R2, RZ ;  /* 0x000000020a020227 */ /* 0x002fca00078e00ff */
[----:B---3--:R-:W-:Y:S01]  /*1ae80*/  @P0 SHF.R.U32.HI R6, RZ, R3, R2 ;  /* 0x00000003ff060219 */ /* 0x008fe20000011602 */
[----:B----4-:R-:W-:-:S05]  /*1ae90*/  @P0 IMAD.HI.U32 R2, R11, R4, RZ ;  /* 0x000000040b020227 */ /* 0x010fca00078e00ff */
[----:B0-----:R-:W-:Y:S02]  /*1aea0*/  @P0 SHF.R.U32.HI R0, RZ, R5, R2 ;  /* 0x00000005ff000219 */ /* 0x001fe40000011602 */
[----:B------:R-:W0:Y:S08]  /*1aeb0*/  @!P1 LDC.64 R2, c[0x0][0x428] ;  /* 0x00010a00ff029b82 */ /* 0x000e300000000a00 */
[----:B------:R-:W1:Y:S01]  /*1aec0*/  @!P1 LDC.64 R4, c[0x0][0x418] ;  /* 0x00010600ff049b82 */ /* 0x000e620000000a00 */
[----:B------:R-:W-:-:S02]  /*1aed0*/  ISETP.GE.AND P0, PT, R7, R27, PT ;  /* 0x0000001b0700720c */ /* 0x000fc40003f06270 */
[--C-:B------:R-:W-:Y:S02]  /*1aee0*/  @!P1 SHF.R.S32.HI R7, RZ, 0x1f, R6.reuse ;  /* 0x0000001fff079819 */ /* 0x100fe40000011406 */
[----:B------:R-:W-:Y:S02]  /*1aef0*/  SHF.R.S32.HI R29, RZ, 0x1f, R21 ;  /* 0x0000001fff1d7819 */ /* 0x000fe40000011415 */
[----:B------:R-:W-:Y:S01]  /*1af00*/  ISETP.GT.U32.OR P0, PT, R20, 0x9f, P0 ;  /* 0x0000009f1400780c */ /* 0x000fe20000704470 */
[-C--:B0-----:R-:W-:Y:S02]  /*1af10*/  @!P1 IMAD.WIDE.U32 R8, R21, R2.reuse, R6 ;  /* 0x0000000215089225 */ /* 0x081fe400078e0006 */
[----:B------:R-:W0:Y:S02]  /*1af20*/  LDC R7, c[0x0][0x2f4] ;  /* 0x0000bd00ff077b82 */ /* 0x000e240000000800 */
[----:B------:R-:W-:-:S04]  /*1af30*/  @!P1 IMAD R2, R29, R2, RZ ;  /* 0x000000021d029224 */ /* 0x000fc800078e02ff */
[----:B------:R-:W-:Y:S01]  /*1af40*/  @!P1 IMAD R2, R21, R3, R2 ;  /* 0x0000000315029224 */ /* 0x000fe200078e0202 */
[----:B-1----:R-:W-:-:S03]  /*1af50*/  @!P1 LEA R12, P2, R8, R4, 0x2 ;  /* 0x00000004080c9211 */ /* 0x002fc600078410ff */
[----:B------:R-:W-:-:S05]  /*1af60*/  @!P1 IMAD.IADD R2, R9, 0x1, R2 ;  /* 0x0000000109029824 */ /* 0x000fca00078e0202 */
[----:B------:R-:W-:Y:S02]  /*1af70*/  @!P1 LEA.HI.X R13, R8, R5, R2, 0x2, P2 ;  /* 0x00000005080d9211 */ /* 0x000fe400010f1402 */
[----:B------:R-:W1:Y:S01]  /*1af80*/  @!P0 LDC.64 R2, c[0x0][0x428] ;  /* 0x00010a00ff028b82 */ /* 0x000e620000000a00 */
[----:B------:R-:W-:Y:S01]  /*1af90*/  IMAD.MOV R8, RZ, RZ, -R6 ;  /* 0x000000ffff087224 */ /* 0x000fe200078e0a06 */
[----:B------:R-:W-:Y:S01]  /*1afa0*/  @!P0 SHF.R.S32.HI R5, RZ, 0x1f, R0 ;  /* 0x0000001fff058819 */ /* 0x000fe20000011400 */
[----:B-1----:R-:W-:-:S04]  /*1afb0*/  @!P0 IMAD R4, R29, R2, RZ ;  /* 0x000000021d048224 */ /* 0x002fc800078e02ff */
[----:B------:R-:W-:Y:S02]  /*1afc0*/  @!P0 IMAD R6, R21, R3, R4 ;  /* 0x0000000315068224 */ /* 0x000fe400078e0204 */
[----:B------:R-:W-:-:S04]  /*1afd0*/  @!P0 IMAD.MOV.U32 R4, RZ, RZ, R0 ;  /* 0x000000ffff048224 */ /* 0x000fc800078e0000 */
[----:B------:R-:W-:Y:S02]  /*1afe0*/  @!P0 IMAD.WIDE.U32 R4, R21, R2, R4 ;  /* 0x0000000215048225 */ /* 0x000fe400078e0004 */
[----:B------:R-:W1:Y:S03]  /*1aff0*/  @!P0 LDC.64 R2, c[0x0][0x418] ;  /* 0x00010600ff028b82 */ /* 0x000e660000000a00 */
[----:B------:R-:W-:Y:S01]  /*1b000*/  @!P0 IADD3 R5, R6, R5, RZ ;  /* 0x0000000506058210 */ /* 0x000fe20007ffe0ff */
[----:B------:R3:W-:Y:S01]  /*1b010*/  STL [R1+0x14], R29 ;  /* 0x0000141d01007387 */ /* 0x0007e20000100800 */
[----:B------:R-:W-:Y:S02]  /*1b020*/  LOP3.LUT R25, R25, 0xfffffffd, RZ, 0xc0, !PT ;  /* 0xfffffffd19197812 */ /* 0x000fe400078ec0ff */
[----:B-1----:R-:W-:-:S04]  /*1b030*/  @!P0 LEA R2, P2, R4, R2, 0x2 ;  /* 0x0000000204028211 */ /* 0x002fc800078410ff */
[----:B------:R-:W-:Y:S02]  /*1b040*/  @!P0 LEA.HI.X R3, R4, R3, R5, 0x2, P2 ;  /* 0x0000000304038211 */ /* 0x000fe400010f1405 */
[----:B------:R-:W-:Y:S02]  /*1b050*/  ISETP.GT.U32.AND P2, PT, R20, 0x9f, PT ;  /* 0x0000009f1400780c */ /* 0x000fe40003f44070 */
[----:B------:R-:W-:-:S06]  /*1b060*/  CS2R R4, SRZ ;  /* 0x0000000000047805 */ /* 0x000fcc000001ff00 */
[----:B------:R3:W5:Y:S01]  /*1b070*/  @!P1 LDG.E R4, desc[UR60][R12.64] ;  /* 0x0000003c0c049981 */ /* 0x000762000c1e1900 */
[----:B0-----:R-:W-:-:S03]  /*1b080*/  ISETP.GE.AND P1, PT, R35, R7, PT ;  /* 0x000000072300720c */ /* 0x001fc60003f26270 */
[----:B------:R3:W5:Y:S01]  /*1b090*/  @!P0 LDG.E R5, desc[UR60][R2.64] ;  /* 0x0000003c02058981 */ /* 0x000762000c1e1900 */
[----:B------:R-:W-:-:S04]  /*1b0a0*/  @P2 LOP3.LUT R25, R25, 0x2, RZ, 0xfc, !PT ;  /* 0x0000000219192812 */ /* 0x000fc800078efcff */
[----:B------:R-:W-:Y:S01]  /*1b0b0*/  LOP3.LUT R25, R25, 0xfffffffb, RZ, 0xc0, !PT ;  /* 0xfffffffb19197812 */ /* 0x000fe200078ec0ff */
[----:B------:R-:W-:-:S03]  /*1b0c0*/  UMOV UR4, 0xffffffff ;  /* 0xffffffff00047882 */ /* 0x000fc60000000000 */
[----:B------:R-:W-:Y:S01]  /*1b0d0*/  LOP3.LUT R25, R25, 0xfffffffe, RZ, 0xc0, !PT ;  /* 0xfffffffe19197812 */ /* 0x000fe200078ec0ff */
[----:B------:R-:W-:-:S03]  /*1b0e0*/  IMAD.MOV R9, RZ, RZ, -R0 ;  /* 0x000000ffff097224 */ /* 0x000fc600078e0a00 */
[----:B------:R-:W-:Y:S01]  /*1b0f0*/  @P1 LOP3.LUT R25, R25, 0x1, RZ, 0xfc, !PT ;  /* 0x0000000119191812 */ /* 0x000fe200078efcff */
[C---:B------:R-:W-:Y:S02]  /*1b100*/  IMAD R8, R14.reuse, R8, R10 ;  /* 0x000000080e087224 */ /* 0x040fe400078e020a */
[----:B------:R-:W-:Y:S01]  /*1b110*/  IMAD R9, R14, R9, R11 ;  /* 0x000000090e097224 */ /* 0x000fe200078e020b */
[----:B--2---:R-:W-:-:S13]  /*1b120*/  ISETP.NE.AND P0, PT, R15, 0x3, PT ;  /* 0x000000030f00780c */ /* 0x004fda0003f05270 */
[----:B------:R-:W-:Y:S01]  /*1b130*/  @P0 LOP3.LUT R25, R25, 0x4, RZ, 0xfc, !PT ;  /* 0x0000000419190812 */ /* 0x000fe200078efcff */
[----:B---3--:R-:W-:Y:S06]  /*1b140*/  BRA.DIV UR4, `(.L_x_7616) ;  /* 0x0000007a04807947 */ /* 0x008fec000b800000 */
.L_x_7811:
[----:B------:R-:W-:Y:S01]  /*1b150*/  SHF.R.S32.HI R0, RZ, 0x1f, R18 ;  /* 0x0000001fff007819 */ /* 0x000fe20000011412 */
[----:B------:R-:W-:-:S04]  /*1b160*/  VIADD R7, R36, 0xffffffff ;  /* 0xffffffff24077836 */ /* 0x000fc80000000000 */
[----:B------:R0:W-:Y:S01]  /*1b170*/  STL [R1+0xc], R0 ;  /* 0x00000c0001007387 */ /* 0x0001e20000100800 */
[----:B------:R-:W-:Y:S05]  /*1b180*/  @!P0 BRA `(.L_x_7617) ;  /* 0x0000000000048947 */ /* 0x000fea0003800000 */
[----:B------:R-:W-:Y:S01]  /*1b190*/  BPT.TRAP 0x1 ;  /* 0x000000040000795c */ /* 0x000fe20000300000 */
.L_x_7617:
[----:B0-----:R-:W2:Y:S01]  /*1b1a0*/  LDL R0, [R1+0x4] ;  /* 0x0000040001007983 */ /* 0x001ea20000100800 */
[----:B------:R-:W-:Y:S01]  /*1b1b0*/  IMAD R6, R34, 0x8, R22 ;  /* 0x0000000822067824 */ /* 0x000fe200078e0216 */
[----:B------:R-:W-:Y:S01]  /*1b1c0*/  BSSY B0, `(.L_x_7618) ;  /* 0x0000007000007945 */ /* 0x000fe20003800000 */
[----:B--2---:R-:W-:-:S04]  /*1b1d0*/  SHF.L.U32 R0, R0, 0x1f, RZ ;  /* 0x0000001f00007819 */ /* 0x004fc800000006ff */
[----:B------:R0:W1:Y:S01]  /*1b1e0*/  SYNCS.PHASECHK.TRANS64.TRYWAIT P0, [R6+URZ+0x22880], R0 ;  /* 0x02288000060075a7 */ /* 0x000062000800017f */
[----:B------:R0:W-:Y:S02]  /*1b1f0*/  STL [R1+0x34], R0 ;  /* 0x0000340001007387 */ /* 0x0001e40000100800 */
[----:B0-----:R-:W-:-:S05]  /*1b200*/  SHF.R.S32.HI R0, RZ, 0x1f, R8 ;  /* 0x0000001fff007819 */ /* 0x001fca0000011408 */
[----:B------:R0:W-:Y:S02]  /*1b210*/  STL [R1+0x30], R0 ;  /* 0x0000300001007387 */ /* 0x0001e40000100800 */
[----:B01----:R-:W-:Y:S05]  /*1b220*/  @!P0 BRA `(.L_x_7619) ;  /* 0x00000078007c8947 */ /* 0x003fea0003800000 */
.L_x_7812:
[----:B------:R-:W-:Y:S05]  /*1b230*/  BSYNC B0 ;  /* 0x0000000000007941 */ /* 0x000fea0003800000 */
.L_x_7618:
[----:B0-----:R-:W2:Y:S04]  /*1b240*/  LDL R0, [R1+0x30] ;  /* 0x0000300001007983 */ /* 0x001ea80000100800 */
[----:B------:R-:W3:Y:S01]  /*1b250*/  LDL R10, [R1+0xc] ;  /* 0x00000c00010a7983 */ /* 0x000ee20000100800 */
[----:B-----5:R-:W-:Y:S01]  /*1b260*/  SHF.R.S32.HI R11, RZ, 0x1f, R4 ;  /* 0x0000001fff0b7819 */ /* 0x020fe20000011404 */
[----:B------:R-:W-:Y:S01]  /*1b270*/  ULDC.64 UR4, c[0x0][0x328] ;  /* 0x0000ca0000047ab9 */ /* 0x000fe20000000a00 */
[----:B------:R-:W-:Y:S01]  /*1b280*/  ULDC.64 UR6, c[0x0][0x338] ;  /* 0x0000ce0000067ab9 */ /* 0x000fe20000000a00 */
[----:B------:R-:W-:Y:S01]  /*1b290*/  IMAD.WIDE.U32 R2, R8, UR4, RZ ;  /* 0x0000000408027c25 */ /* 0x000fe2000f8e00ff */
[----:B------:R-:W-:Y:S01]  /*1b2a0*/  ULDC.64 UR8, c[0x0][0x330] ;  /* 0x0000cc0000087ab9 */ /* 0x000fe20000000a00 */
[----:B------:R0:W-:Y:S01]  /*1b2b0*/  STL [R1+0x28], R11 ;  /* 0x0000280b01007387 */ /* 0x0001e20000100800 */
[----:B------:R-:W-:-:S03]  /*1b2c0*/  ULDC.64 UR10, c[0x0][0x318] ;  /* 0x0000c600000a7ab9 */ /* 0x000fc60000000a00 */
[----:B------:R-:W4:Y:S01]  /*1b2d0*/  LDL R13, [R1+0x24] ;  /* 0x00002400010d7983 */ /* 0x000f220000100800 */
[----:B------:R-:W1:Y:S01]  /*1b2e0*/  S2R R14, SR_TID.X ;  /* 0x00000000000e7919 */ /* 0x000e620000002100 */
[----:B------:R-:W-:Y:S01]  /*1b2f0*/  SHF.R.S32.HI R33, RZ, 0x1f, R5 ;  /* 0x0000001fff217819 */ /* 0x000fe20000011405 */
[----:B------:R-:W-:Y:S01]  /*1b300*/  IMAD R7, R7, -0xa0, R27 ;  /* 0xffffff6007077824 */ /* 0x000fe200078e021b */
[----:B------:R-:W-:Y:S02]  /*1b310*/  LOP3.LUT R25, R25, 0xffffffbf, RZ, 0xc0, !PT ;  /* 0xffffffbf19197812 */ /* 0x000fe400078ec0ff */
[----:B-1----:R-:W-:-:S04]  /*1b320*/  LOP3.LUT R14, R14, 0x7f, RZ, 0xc0, !PT ;  /* 0x0000007f0e0e7812 */ /* 0x002fc800078ec0ff */
[----:B------:R-:W-:-:S04]  /*1b330*/  SHF.R.U32.HI R14, RZ, 0x3, R14 ;  /* 0x00000003ff0e7819 */ /* 0x000fc8000001160e */
[----:B------:R-:W-:-:S04]  /*1b340*/  IADD3 R7, -R14, R7, RZ ;  /* 0x000000070e077210 */ /* 0x000fc80007ffe1ff */
[----:B------:R-:W-:-:S13]  /*1b350*/  ISETP.GE.AND P2, PT, R7, 0x1, PT ;  /* 0x000000010700780c */ /* 0x000fda0003f46270 */
[----:B------:R-:W-:Y:S01]  /*1b360*/  @P2 LOP3.LUT R25, R25, 0x40, RZ, 0xfc, !PT ;  /* 0x0000004019192812 */ /* 0x000fe200078efcff */
[----:B--2---:R-:W-:-:S04]  /*1b370*/  IMAD R0, R0, UR4, RZ ;  /* 0x0000000400007c24 */ /* 0x004fc8000f8e02ff */
[----:B------:R-:W-:-:S05]  /*1b380*/  IMAD R0, R8, UR5, R0 ;  /* 0x0000000508007c24 */ /* 0x000fca000f8e0200 */
[----:B------:R-:W-:Y:S01]  /*1b390*/  IADD3 R3, R3, R0, RZ ;  /* 0x0000000003037210 */ /* 0x000fe20007ffe0ff */
[----:B------:R-:W-:Y:S02]  /*1b3a0*/  IMAD R0, R11, UR6, RZ ;  /* 0x000000060b007c24 */ /* 0x000fe4000f8e02ff */
[----:B0-----:R-:W0:Y:S02]  /*1b3b0*/  LDC R11, c[0x0][0x2f4] ;  /* 0x0000bd00ff0b7b82 */ /* 0x001e240000000800 */
[C---:B------:R-:W-:Y:S02]  /*1b3c0*/  IMAD R0, R4.reuse, UR7, R0 ;  /* 0x0000000704007c24 */ /* 0x040fe4000f8e0200 */
[----:B------:R-:W-:-:S04]  /*1b3d0*/  IMAD.WIDE.U32 R2, R4, UR6, R2 ;  /* 0x0000000604027c25 */ /* 0x000fc8000f8e0002 */
[----:B------:R-:W-:Y:S02]  /*1b3e0*/  IMAD.IADD R3, R3, 0x1, R0 ;  /* 0x0000000103037824 */ /* 0x000fe400078e0200 */
[----:B---3--:R-:W-:Y:S02]  /*1b3f0*/  IMAD R12, R10, UR8, RZ ;  /* 0x000000080a0c7c24 */ /* 0x008fe4000f8e02ff */
[----:B------:R-:W-:Y:S01]  /*1b400*/  IMAD.WIDE.U32 R2, R18, UR8, R2 ;  /* 0x0000000812027c25 */ /* 0x000fe2000f8e0002 */
[----:B------:R-:W-:-:S03]  /*1b410*/  SHF.R.S32.HI R10, RZ, 0x1f, R9 ;  /* 0x0000001fff0a7819 */ /* 0x000fc60000011409 */
[----:B------:R-:W-:Y:S01]  /*1b420*/  IMAD R12, R18, UR9, R12 ;  /* 0x00000009120c7c24 */ /* 0x000fe2000f8e020c */
[----:B------:R-:W-:-:S04]  /*1b430*/  IADD3 R0, P1, R2, UR10, RZ ;  /* 0x0000000a02007c10 */ /* 0x000fc8000ff3e0ff */
[----:B------:R-:W-:Y:S01]  /*1b440*/  IADD3.X R2, R3, UR11, R12, P1, !PT ;  /* 0x0000000b03027c10 */ /* 0x000fe20008ffe40c */
[----:B------:R-:W-:Y:S01]  /*1b450*/  IMAD R3, R10, UR4, RZ ;  /* 0x000000040a037c24 */ /* 0x000fe2000f8e02ff */
[----:B------:R1:W-:Y:S01]  /*1b460*/  STL [R1+0x2c], R10 ;  /* 0x00002c0a01007387 */ /* 0x0003e20000100800 */
[----:B0-----:R-:W-:Y:S02]  /*1b470*/  ISETP.GE.AND P0, PT, R35, R11, PT ;  /* 0x0000000b2300720c */ /* 0x001fe40003f06270 */
[C---:B------:R-:W-:Y:S02]  /*1b480*/  IMAD R3, R9.reuse, UR5, R3 ;  /* 0x0000000509037c24 */ /* 0x040fe4000f8e0203 */
[----:B-1----:R-:W-:-:S04]  /*1b490*/  IMAD.WIDE.U32 R10, R9, UR4, RZ ;  /* 0x00000004090a7c25 */ /* 0x002fc8000f8e00ff */
[----:B------:R-:W-:Y:S02]  /*1b4a0*/  IMAD.IADD R11, R11, 0x1, R3 ;  /* 0x000000010b0b7824 */ /* 0x000fe400078e0203 */
[----:B------:R-:W-:Y:S02]  /*1b4b0*/  IMAD R3, R33, UR6, RZ ;  /* 0x0000000621037c24 */ /* 0x000fe4000f8e02ff */
[----:B------:R-:W-:-:S04]  /*1b4c0*/  IMAD.WIDE.U32 R10, R5, UR6, R10 ;  /* 0x00000006050a7c25 */ /* 0x000fc8000f8e000a */
[----:B------:R-:W-:-:S04]  /*1b4d0*/  IMAD R3, R5, UR7, R3 ;  /* 0x0000000705037c24 */ /* 0x000fc8000f8e0203 */
[----:B------:R-:W-:Y:S02]  /*1b4e0*/  IMAD.IADD R11, R11, 0x1, R3 ;  /* 0x000000010b0b7824 */ /* 0x000fe400078e0203 */
[----:B------:R-:W-:Y:S01]  /*1b4f0*/  IMAD.WIDE.U32 R10, R18, UR8, R10 ;  /* 0x00000008120a7c25 */ /* 0x000fe2000f8e000a */
[----:B------:R-:W-:Y:S02]  /*1b500*/  UMOV UR4, 0xffffffff ;  /* 0xffffffff00047882 */ /* 0x000fe40000000000 */
[----:B------:R-:W-:Y:S01]  /*1b510*/  IADD3 R20, P1, R10, UR10, RZ ;  /* 0x0000000a0a147c10 */ /* 0x000fe2000ff3e0ff */
[----:B----4-:R-:W-:-:S03]  /*1b520*/  IMAD R29, R34, 0x5000, R13 ;  /* 0x00005000221d7824 */ /* 0x010fc600078e020d */
[----:B------:R-:W-:Y:S01]  /*1b530*/  IADD3.X R10, R12, UR11, R11, P1, !PT ;  /* 0x0000000b0c0a7c10 */ /* 0x000fe20008ffe40b */
[----:B------:R-:W-:Y:S08]  /*1b540*/  BRA.DIV UR4, `(.L_x_7620) ;  /* 0x0000007604cc7947 */ /* 0x000ff0000b800000 */
[----:B------:R-:W0:Y:S01]  /*1b550*/  SHFL.IDX PT, R3, R0, RZ, 0x181f ;  /* 0x00181fff00037589 */ /* 0x000e2200000e0000 */
[----:B------:R-:W-:Y:S02]  /*1b560*/  ISETP.GE.AND P2, PT, R7, 0x21, PT ;  /* 0x000000210700780c */ /* 0x000fe40003f46270 */
[----:B------:R-:W-:Y:S01]  /*1b570*/  LOP3.LUT R25, R25, 0xffffffef, RZ, 0xc0, !PT ;  /* 0xffffffef19197812 */ /* 0x000fe200078ec0ff */
[----:B------:R-:W1:Y:S01]  /*1b580*/  SHFL.IDX PT, R21, R2, RZ, 0x181f ;  /* 0x00181fff02157589 */ /* 0x000e6200000e0000 */
[C---:B------:R-:W-:Y:S02]  /*1b590*/  ISETP.GE.AND P3, PT, R7.reuse, 0x91, PT ;  /* 0x000000910700780c */ /* 0x040fe40003f66270 */
[C---:B------:R-:W-:Y:S01]  /*1b5a0*/  ISETP.GE.AND P5, PT, R7.reuse, 0x31, PT ;  /* 0x000000310700780c */ /* 0x040fe20003fa6270 */
[----:B------:R-:W2:Y:S01]  /*1b5b0*/  SHFL.IDX PT, R11, R0, 0x1, 0x181f ;  /* 0x00381f00000b7f89 */ /* 0x000ea200000e0000 */
[----:B------:R-:W-:Y:S02]  /*1b5c0*/  ISETP.GE.AND P4, PT, R7, 0x61, PT ;  /* 0x000000610700780c */ /* 0x000fe40003f86270 */
[----:B0-----:R-:W-:Y:S01]  /*1b5d0*/  IADD3 R12, P1, R35, R3, RZ ;  /* 0x00000003230c7210 */ /* 0x001fe20007f3e0ff */
[----:B------:R-:W-:-:S04]  /*1b5e0*/  IMAD.IADD R3, R22, 0x1, R29 ;  /* 0x0000000116037824 */ /* 0x000fc800078e021d */
[----:B-1----:R-:W-:Y:S01]  /*1b5f0*/  IMAD.X R13, RZ, RZ, R21, P1 ;  /* 0x000000ffff0d7224 */ /* 0x002fe200008e0615 */
[----:B------:R-:W-:Y:S01]  /*1b600*/  ISETP.LT.OR P1, PT, R7, 0x1, P0 ;  /* 0x000000010700780c */ /* 0x000fe20000721670 */
[----:B------:R-:W0:-:S12]  /*1b610*/  SHFL.IDX PT, R21, R2, 0x1, 0x181f ;  /* 0x00381f0002157f89 */ /* 0x000e1800000e0000 */
[----:B------:R2:W-:Y:S02]  /*1b620*/  LDGSTS.E.BYPASS.LTC128B.128 [R3+0xa400], desc[UR60][R12.64], !P1 ;  /* 0x0a4000000c037fae */ /* 0x0005e4000c901d7c */
[----:B--2---:R-:W-:Y:S02]  /*1b630*/  IADD3 R12, P1, R35, R11, RZ ;  /* 0x0000000b230c7210 */ /* 0x004fe40007f3e0ff */
[----:B------:R-:W1:Y:S03]  /*1b640*/  SHFL.IDX PT, R11, R0, 0x2, 0x181f ;  /* 0x00581f00000b7f89 */ /* 0x000e6600000e0000 */
[----:B0-----:R-:W-:Y:S01]  /*1b650*/  IMAD.X R13, RZ, RZ, R21, P1 ;  /* 0x000000ffff0d7224 */ /* 0x001fe200008e0615 */
[----:B------:R-:W-:Y:S01]  /*1b660*/  ISETP.LT.OR P1, PT, R7, 0x11, P0 ;  /* 0x000000110700780c */ /* 0x000fe20000721670 */
[----:B------:R-:W0:-:S12]  /*1b670*/  SHFL.IDX PT, R21, R2, 0x2, 0x181f ;  /* 0x00581f0002157f89 */ /* 0x000e1800000e0000 */
[----:B------:R1:W-:Y:S02]  /*1b680*/  LDGSTS.E.BYPASS.LTC128B.128 [R3+0xac00], desc[UR60][R12.64], !P1 ;  /* 0x0ac000000c037fae */ /* 0x0003e4000c901d7c */
[----:B-1----:R-:W-:Y:S02]  /*1b690*/  IADD3 R12, P1, R35, R11, RZ ;  /* 0x0000000b230c7210 */ /* 0x002fe40007f3e0ff */
[----:B------:R-:W1:Y:S02]  /*1b6a0*/  SHFL.IDX PT, R11, R0, 0x3, 0x181f ;  /* 0x00781f00000b7f89 */ /* 0x000e6400000e0000 */
[----:B0-----:R-:W-:Y:S02]  /*1b6b0*/  IADD3.X R13, RZ, R21, RZ, P1, !PT ;  /* 0x00000015ff0d7210 */ /* 0x001fe40000ffe4ff */
[----:B------:R-:W0:Y:S01]  /*1b6c0*/  SHFL.IDX PT, R21, R2, 0x3, 0x181f ;  /* 0x00781f0002157f89 */ /* 0x000e2200000e0000 */
[----:B------:R-:W-:-:S13]  /*1b6d0*/  ISETP.LT.OR P1, PT, R7, 0x21, P0 ;  /* 0x000000210700780c */ /* 0x000fda0000721670 */
[----:B------:R1:W-:Y:S02]  /*1b6e0*/  LDGSTS.E.BYPASS.LTC128B.128 [R3+0xb400], desc[UR60][R12.64], !P1 ;  /* 0x0b4000000c037fae */ /* 0x0003e4000c901d7c */
[----:B-1----:R-:W-:Y:S02]  /*1b6f0*/  IADD3 R12, P1, R35, R11, RZ ;  /* 0x0000000b230c7210 */ /* 0x002fe40007f3e0ff */
[----:B------:R-:W1:Y:S03]  /*1b700*/  SHFL.IDX PT, R11, R0, 0x4, 0x181f ;  /* 0x00981f00000b7f89 */ /* 0x000e6600000e0000 */
[----:B0-----:R-:W-:Y:S01]  /*1b710*/  IMAD.X R13, RZ, RZ, R21, P1 ;  /* 0x000000ffff0d7224 */ /* 0x001fe200008e0615 */
[----:B------:R-:W-:Y:S01]  /*1b720*/  ISETP.LT.OR P1, PT, R7, 0x31, P0 ;  /* 0x000000310700780c */ /* 0x000fe20000721670 */
[----:B------:R-:W0:-:S12]  /*1b730*/  SHFL.IDX PT, R21, R2, 0x4, 0x181f ;  /* 0x00981f0002157f89 */ /* 0x000e1800000e0000 */
        /* <DEDUP_REMOVED lines=11> */
[----:B------:R-:W0:Y:S04]  /*1b7f0*/  SHFL.IDX PT, R21, R2, 0x6, 0x181f ;  /* 0x00d81f0002157f89 */ /* 0x000e2800000e0000 */
[----:B------:R-:W2:Y:S04]  /*1b800*/  SHFL.IDX PT, R0, R0, 0x7, 0x181f ;  /* 0x00f81f0000007f89 */ /* 0x000ea800000e0000 */
[----:B------:R-:W3:Y:S04]  /*1b810*/  SHFL.IDX PT, R2, R2, 0x7, 0x181f ;  /* 0x00f81f0002027f89 */ /* 0x000ee800000e0000 */
[----:B------:R1:W-:Y:S02]  /*1b820*/  LDGSTS.E.BYPASS.LTC128B.128 [R3+0xcc00], desc[UR60][R12.64], !P1 ;  /* 0x0cc000000c037fae */ /* 0x0003e4000c901d7c */
[----:B-1----:R-:W-:-:S04]  /*1b830*/  IADD3 R12, P1, R35, R11, RZ ;  /* 0x0000000b230c7210 */ /* 0x002fc80007f3e0ff */
[----:B0-----:R-:W-:Y:S02]  /*1b840*/  IADD3.X R13, RZ, R21, RZ, P1, !PT ;  /* 0x00000015ff0d7210 */ /* 0x001fe40000ffe4ff */
[----:B------:R-:W-:-:S13]  /*1b850*/  ISETP.LT.OR P1, PT, R7, 0x61, P0 ;  /* 0x000000610700780c */ /* 0x000fda0000721670 */
[----:B------:R2:W-:Y:S02]  /*1b860*/  LDGSTS.E.BYPASS.LTC128B.128 [R3+0xd400], desc[UR60][R12.64], !P1 ;  /* 0x0d4000000c037fae */ /* 0x0005e4000c901d7c */
[----:B--2---:R-:W-:Y:S02]  /*1b870*/  IADD3 R12, P1, R35, R0, RZ ;  /* 0x00000000230c7210 */ /* 0x004fe40007f3e0ff */
[----:B------:R-:W0:Y:S03]  /*1b880*/  SHFL.IDX PT, R0, R20, RZ, 0x181f ;  /* 0x00181fff14007589 */ /* 0x000e2600000e0000 */
[----:B---3--:R-:W-:Y:S01]  /*1b890*/  IMAD.X R13, RZ, RZ, R2, P1 ;  /* 0x000000ffff0d7224 */ /* 0x008fe200008e0602 */
[----:B------:R-:W-:Y:S01]  /*1b8a0*/  ISETP.LT.OR P1, PT, R7, 0x71, P0 ;  /* 0x000000710700780c */ /* 0x000fe20000721670 */
[----:B------:R-:W1:-:S12]  /*1b8b0*/  SHFL.IDX PT, R2, R10, RZ, 0x181f ;  /* 0x00181fff0a027589 */ /* 0x000e5800000e0000 */
[----:B------:R0:W-:Y:S02]  /*1b8c0*/  LDGSTS.E.BYPASS.LTC128B.128 [R3+0xdc00], desc[UR60][R12.64], !P1 ;  /* 0x0dc000000c037fae */ /* 0x0001e4000c901d7c */
[----:B0-----:R-:W-:Y:S02]  /*1b8d0*/  IADD3 R12, P1, R35, R0, RZ ;  /* 0x00000000230c7210 */ /* 0x001fe40007f3e0ff */
[----:B------:R0:W2:Y:S03]  /*1b8e0*/  SHFL.IDX PT, R0, R10, 0x1, 0x181f ;  /* 0x00381f000a007f89 */ /* 0x0000a600000e0000 */
[----:B-1----:R-:W-:Y:S01]  /*1b8f0*/  IMAD.X R13, RZ, RZ, R2, P1 ;  /* 0x000000ffff0d7224 */ /* 0x002fe200008e0602 */
[----:B------:R-:W-:Y:S01]  /*1b900*/  ISETP.LT.OR P1, PT, R7, 0x81, P0 ;  /* 0x000000810700780c */ /* 0x000fe20000721670 */
[----:B------:R0:W1:-:S12]  /*1b910*/  SHFL.IDX PT, R10, R20, 0x1, 0x181f ;  /* 0x00381f00140a7f89 */ /* 0x00005800000e0000 */
[----:B------:R0:W-:Y:S01]  /*1b920*/  LDGSTS.E.BYPASS.LTC128B.128 [R3+0xe400], desc[UR60][R12.64], !P1 ;  /* 0x0e4000000c037fae */ /* 0x0001e2000c901d7c */
[----:B------:R-:W-:-:S13]  /*1b930*/  ISETP.GE.AND P1, PT, R7, 0x11, PT ;  /* 0x000000110700780c */ /* 0x000fda0003f26270 */
        /* <DEDUP_REMOVED lines=12> */
[----:B012---:R-:W-:-:S07]  /*1ba00*/  @P3 LOP3.LUT R25, R25, 0x100, RZ, 0xfc, !PT ;  /* 0x0000010019193812 */ /* 0x007fce00078efcff */
.L_x_7834:
        /* <DEDUP_REMOVED lines=9> */
.L_x_7621:
[----:B------:R-:W-:Y:S02]  /*1baa0*/  PLOP3.LUT P3, PT, P3, P0, PT, 0xa2, 0x0 ;  /* 0x000000000000781c */ /* 0x000fe40001f61472 */
[----:B------:R-:W-:-:S08]  /*1bab0*/  @P0 R2UR P3, UR4, R6 ;  /* 0x00000000060402ca */ /* 0x000fd00000060000 */
[----:B------:R-:W-:-:S05]  /*1bac0*/  @P0 PLOP3.LUT P0, PT, P3, PT, PT, 0x80, 0x0 ;  /* 0x000000000000081c */ /* 0x000fca0001f0f070 */
[----:B------:R-:W-:Y:S01]  /*1bad0*/  @!P3 SYNCS.ARRIVE.TRANS64.RED.A0T1 RZ, [UR4+0x22870], RZ ;  /* 0x022870ffffffb9a7 */ /* 0x000fe20008200404 */
[----:B------:R-:W-:Y:S07]  /*1bae0*/  @!P3 ARRIVES.LDGSTSBAR.64.TRANSCNT [UR4+0x22870] ;  /* 0x02287000ff00b9b0 */ /* 0x000fee0008000a84 */
[----:B------:R-:W-:Y:S05]  /*1baf0*/  @P0 BRA.U.ANY `(.L_x_7621) ;  /* 0xfffffffd00e80947 */ /* 0x000fea000393ffff */
[----:B------:R-:W-:Y:S01]  /*1bb00*/  NOP ;  /* 0x0000000000007918 */ /* 0x000fe20000000000 */
[----:B------:R-:W2:Y:S02]  /*1bb10*/  LDL R0, [R1+0x4c] ;  /* 0x00004c0001007983 */ /* 0x000ea40000100800 */
[----:B--2---:R-:W-:-:S13]  /*1bb20*/  ISETP.NE.AND P6, PT, R0, 0x3, PT ;  /* 0x000000030000780c */ /* 0x004fda0003fc5270 */
[----:B------:R-:W-:Y:S05]  /*1bb30*/  @!P6 BRA `(.L_x_7622) ;  /* 0x000000000004e947 */ /* 0x000fea0003800000 */
[----:B------:R-:W-:Y:S01]  /*1bb40*/  BPT.TRAP 0x1 ;  /* 0x000000040000795c */ /* 0x000fe20000300000 */
.L_x_7622:
[----:B------:R1:W-:Y:S01]  /*1bb50*/  SYNCS.ARRIVE.TRANS64.A1T0 RZ, [R6+URZ+0x22870], RZ ;  /* 0x022870ff06ff79a7 */ /* 0x0003e2000810003f */
[----:B------:R-:W-:Y:S05]  /*1bb60*/  @!P6 BRA `(.L_x_7623) ;  /* 0x000000000004e947 */ /* 0x000fea0003800000 */
[----:B------:R-:W-:Y:S01]  /*1bb70*/  BPT.TRAP 0x1 ;  /* 0x000000040000795c */ /* 0x000fe20000300000 */
.L_x_7623:
[----:B------:R-:W2:Y:S01]  /*1bb80*/  LDL R0, [R1+0x34] ;  /* 0x0000340001007983 */ /* 0x000ea20000100800 */
[----:B------:R-:W-:Y:S01]  /*1bb90*/  BSSY B0, `(.L_x_7624) ;  /* 0x0000003000007945 */ /* 0x000fe20003800000 */
[----:B--2---:R-:W2:Y:S03]  /*1bba0*/  SYNCS.PHASECHK.TRANS64.TRYWAIT P0, [R6+URZ+0x22840], R0 ;  /* 0x02284000060075a7 */ /* 0x004ea6000800017f */
[----:B--2---:R-:W-:Y:S05]  /*1bbb0*/  @!P0 BRA `(.L_x_7625) ;  /* 0x0000007c006c8947 */ /* 0x004fea0003800000 */
.L_x_7835:
[----:B------:R-:W-:Y:S05]  /*1bbc0*/  BSYNC B0 ;  /* 0x0000000000007941 */ /* 0x000fea0003800000 */
.L_x_7624:
[----:B--2---:R-:W2:Y:S01]  /*1bbd0*/  LDL.LU R0, [R1+0x28] ;  /* 0x0000280001007983 */ /* 0x004ea20000300800 */
[----:B------:R-:W-:Y:S01]  /*1bbe0*/  ULDC.64 UR4, c[0x0][0x310] ;  /* 0x0000c40000047ab9 */ /* 0x000fe20000000a00 */
[----:B------:R-:W-:Y:S02]  /*1bbf0*/  ULDC.64 UR6, c[0x0][0x300] ;  /* 0x0000c00000067ab9 */ /* 0x000fe40000000a00 */
[----:B------:R-:W3:Y:S04]  /*1bc00*/  LDL.LU R12, [R1+0x30] ;  /* 0x00003000010c7983 */ /* 0x000ee80000300800 */
[----:B------:R-:W4:Y:S04]  /*1bc10*/  LDL.LU R7, [R1+0x2c] ;  /* 0x00002c0001077983 */ /* 0x000f280000300800 */
[----:B------:R-:W5:Y:S01]  /*1bc20*/  LDL R2, [R1+0xc] ;  /* 0x00000c0001027983 */ /* 0x000f620000100800 */
[----:B0-----:R-:W-:-:S04]  /*1bc30*/  IMAD.WIDE.U32 R10, R4, UR4, RZ ;  /* 0x00000004040a7c25 */ /* 0x001fc8000f8e00ff */
[----:B------:R-:W-:-:S04]  /*1bc40*/  IMAD R33, R33, UR4, RZ ;  /* 0x0000000421217c24 */ /* 0x000fc8000f8e02ff */
[----:B------:R-:W-:Y:S02]  /*1bc50*/  IMAD R33, R5, UR5, R33 ;  /* 0x0000000505217c24 */ /* 0x000fe4000f8e0221 */
[----:B--2---:R-:W-:-:S04]  /*1bc60*/  IMAD R0, R0, UR4, RZ ;  /* 0x0000000400007c24 */ /* 0x004fc8000f8e02ff */
[----:B------:R-:W-:Y:S02]  /*1bc70*/  IMAD R0, R4, UR5, R0 ;  /* 0x0000000504007c24 */ /* 0x000fe4000f8e0200 */
[----:B------:R-:W-:Y:S01]  /*1bc80*/  IMAD.WIDE.U32 R4, R5, UR4, RZ ;  /* 0x0000000405047c25 */ /* 0x000fe2000f8e00ff */
[----:B------:R-:W-:Y:S02]  /*1bc90*/  ULDC.64 UR4, c[0x0][0x308] ;  /* 0x0000c20000047ab9 */ /* 0x000fe40000000a00 */
[----:B------:R-:W-:Y:S01]  /*1bca0*/  IADD3 R11, R11, R0, RZ ;  /* 0x000000000b0b7210 */ /* 0x000fe20007ffe0ff */
[----:B---3--:R-:W-:Y:S02]  /*1bcb0*/  IMAD R0, R12, UR6, RZ ;  /* 0x000000060c007c24 */ /* 0x008fe4000f8e02ff */
[----:B------:R-:W-:Y:S01]  /*1bcc0*/  IMAD.IADD R5, R5, 0x1, R33 ;  /* 0x0000000105057824 */ /* 0x000fe200078e0221 */
[----:B------:R-:W0:Y:S01]  /*1bcd0*/  LDC R12, c[0x0][0x2f4] ;  /* 0x0000bd00ff0c7b82 */ /* 0x000e220000000800 */
[----:B------:R-:W-:-:S04]  /*1bce0*/  IMAD.WIDE.U32 R10, R8, UR6, R10 ;  /* 0x00000006080a7c25 */ /* 0x000fc8000f8e000a */
[----:B------:R-:W-:Y:S02]  /*1bcf0*/  IMAD R8, R8, UR7, R0 ;  /* 0x0000000708087c24 */ /* 0x000fe4000f8e0200 */
[----:B----4-:R-:W-:Y:S02]  /*1bd00*/  IMAD R0, R7, UR6, RZ ;  /* 0x0000000607007c24 */ /* 0x010fe4000f8e02ff */
[----:B------:R-:W-:Y:S02]  /*1bd10*/  IMAD.IADD R11, R11, 0x1, R8 ;  /* 0x000000010b0b7824 */ /* 0x000fe400078e0208 */
[C---:B------:R-:W-:Y:S02]  /*1bd20*/  IMAD R8, R9.reuse, UR7, R0 ;  /* 0x0000000709087c24 */ /* 0x040fe4000f8e0200 */
[----:B------:R-:W-:Y:S01]  /*1bd30*/  IMAD.WIDE.U32 R4, R9, UR6, R4 ;  /* 0x0000000609047c25 */ /* 0x000fe2000f8e0004 */
[----:B------:R-:W-:-:S03]  /*1bd40*/  ULDC.64 UR6, c[0x0][0x2e8] ;  /* 0x0000ba0000067ab9 */ /* 0x000fc60000000a00 */
[----:B------:R-:W-:-:S04]  /*1bd50*/  IMAD.WIDE.U32 R10, R18, UR4, R10 ;  /* 0x00000004120a7c25 */ /* 0x000fc8000f8e000a */
[----:B-----5:R-:W-:Y:S01]  /*1bd60*/  IMAD R7, R2, UR4, RZ ;  /* 0x0000000402077c24 */ /* 0x020fe2000f8e02ff */
[----:B------:R-:W-:Y:S01]  /*1bd70*/  IADD3 R2, P0, R10, UR6, RZ ;  /* 0x000000060a027c10 */ /* 0x000fe2000ff1e0ff */
[----:B------:R-:W-:Y:S01]  /*1bd80*/  IMAD.IADD R5, R5, 0x1, R8 ;  /* 0x0000000105057824 */ /* 0x000fe200078e0208 */
[----:B0-----:R-:W-:Y:S01]  /*1bd90*/  ISETP.GE.AND P3, PT, R35, R12, PT ;  /* 0x0000000c2300720c */ /* 0x001fe20003f66270 */
[C---:B------:R-:W-:Y:S02]  /*1bda0*/  IMAD R7, R18.reuse, UR5, R7 ;  /* 0x0000000512077c24 */ /* 0x040fe4000f8e0207 */
[----:B------:R-:W-:Y:S01]  /*1bdb0*/  IMAD.WIDE.U32 R8, R18, UR4, R4 ;  /* 0x0000000412087c25 */ /* 0x000fe2000f8e0004 */
[----:B------:R-:W-:Y:S02]  /*1bdc0*/  UMOV UR4, 0xffffffff ;  /* 0xffffffff00047882 */ /* 0x000fe40000000000 */
[----:B------:R-:W-:Y:S02]  /*1bdd0*/  IADD3.X R0, R11, UR7, R7, P0, !PT ;  /* 0x000000070b007c10 */ /* 0x000fe400087fe407 */
[----:B------:R-:W-:-:S04]  /*1bde0*/  IADD3 R5, P0, R8, UR6, RZ ;  /* 0x0000000608057c10 */ /* 0x000fc8000ff1e0ff */
[----:B------:R-:W-:Y:S01]  /*1bdf0*/  IADD3.X R4, R7, UR7, R9, P0, !PT ;  /* 0x0000000707047c10 */ /* 0x000fe200087fe409 */
[----:B------:R-:W-:Y:S08]  /*1be00*/  BRA.DIV UR4, `(.L_x_7626) ;  /* 0x0000007a04f07947 */ /* 0x000ff0000b800000 */
[----:B------:R-:W0:Y:S01]  /*1be10*/  SHFL.IDX PT, R8, R2, RZ, 0x181f ;  /* 0x00181fff02087589 */ /* 0x000e2200000e0000 */
[----:B------:R-:W-:-:S03]  /*1be20*/  LOP3.LUT R25, R25, 0xffffefff, RZ, 0xc0, !PT ;  /* 0xffffefff19197812 */ /* 0x000fc600078ec0ff */
[----:B------:R-:W2:Y:S01]  /*1be30*/  SHFL.IDX PT, R7, R0, RZ, 0x181f ;  /* 0x00181fff00077589 */ /* 0x000ea200000e0000 */
[----:B------:R-:W-:-:S04]  /*1be40*/  @P4 LOP3.LUT R25, R25, 0x1000, RZ, 0xfc, !PT ;  /* 0x0000100019194812 */ /* 0x000fc800078efcff */
[C---:B------:R-:W-:Y:S02]  /*1be50*/  LOP3.LUT P4, RZ, R25.reuse, 0x40, RZ, 0xc0, !PT ;  /* 0x0000004019ff7812 */ /* 0x040fe4000788c0ff */
[----:B------:R-:W-:-:S04]  /*1be60*/  LOP3.LUT R25, R25, 0xfffff7ff, RZ, 0xc0, !PT ;  /* 0xfffff7ff19197812 */ /* 0x000fc800078ec0ff */
[----:B------:R-:W-:-:S04]  /*1be70*/  @P1 LOP3.LUT R25, R25, 0x800, RZ, 0xfc, !PT ;  /* 0x0000080019191812 */ /* 0x000fc800078efcff */
[C---:B------:R-:W-:Y:S02]  /*1be80*/  LOP3.LUT P1, RZ, R25.reuse, 0x10, RZ, 0xc0, !PT ;  /* 0x0000001019ff7812 */ /* 0x040fe4000782c0ff */
[----:B------:R-:W-:Y:S02]  /*1be90*/  LOP3.LUT R25, R25, 0xfffffbff, RZ, 0xc0, !PT ;  /* 0xfffffbff19197812 */ /* 0x000fe400078ec0ff */
[----:B0-----:R-:W-:Y:S02]  /*1bea0*/  @P4 IADD3 R8, P0, R35, R8, RZ ;  /* 0x0000000823084210 */ /* 0x001fe40007f1e0ff */
[----:B------:R-:W-:Y:S02]  /*1beb0*/  @P2 LOP3.LUT R25, R25, 0x400, RZ, 0xfc, !PT ;  /* 0x0000040019192812 */ /* 0x000fe400078efcff */
[----:B--2---:R-:W-:Y:S02]  /*1bec0*/  @P4 IADD3.X R7, RZ, R7, RZ, P0, !PT ;  /* 0x00000007ff074210 */ /* 0x004fe400007fe4ff */
[----:B------:R-:W-:-:S02]  /*1bed0*/  LOP3.LUT P2, RZ, R25, 0x8, RZ, 0xc0, !PT ;  /* 0x0000000819ff7812 */ /* 0x000fc4000784c0ff */
[C---:B------:R-:W-:Y:S01]  /*1bee0*/  LOP3.LUT P6, RZ, R25.reuse, 0x80, RZ, 0xc0, !PT ;  /* 0x0000008019ff7812 */ /* 0x040fe200078cc0ff */
[----:B------:R-:W-:Y:S02]  /*1bef0*/  @P4 IMAD.MOV.U32 R9, RZ, RZ, R7 ;  /* 0x000000ffff094224 */ /* 0x000fe400078e0007 */
[----:B------:R-:W-:Y:S04]  /*1bf00*/  SHFL.IDX PT, R7, R0, 0x1, 0x181f ;  /* 0x00381f0000077f89 */ /* 0x000fe800000e0000 */
[----:B------:R0:W-:Y:S01]  /*1bf10*/  @P4 LDGSTS.E.BYPASS.LTC128B.128 [R3+0x18400], desc[UR60][R8.64], !P3 ;  /* 0x1840000008034fae */ /* 0x0001e2000d901d7c */
[----:B------:R-:W-:-:S03]  /*1bf20*/  LOP3.LUT P4, RZ, R25, 0x1000, RZ, 0xc0, !PT ;  /* 0x0000100019ff7812 */ /* 0x000fc6000788c0ff */
[----:B0-----:R-:W0:Y:S02]  /*1bf30*/  SHFL.IDX PT, R8, R2, 0x1, 0x181f ;  /* 0x00381f0002087f89 */ /* 0x001e2400000e0000 */
[----:B0-----:R-:W-:-:S05]  /*1bf40*/  @P1 IADD3 R8, P0, R35, R8, RZ ;  /* 0x0000000823081210 */ /* 0x001fca0007f1e0ff */
[----:B------:R-:W-:-:S04]  /*1bf50*/  @P1 IMAD.X R7, RZ, RZ, R7, P0 ;  /* 0x000000ffff071224 */ /* 0x000fc800000e0607 */
[----:B------:R-:W-:Y:S02]  /*1bf60*/  @P1 IMAD.MOV.U32 R9, RZ, RZ, R7 ;  /* 0x000000ffff091224 */ /* 0x000fe400078e0007 */
[----:B------:R-:W-:Y:S04]  /*1bf70*/  SHFL.IDX PT, R7, R0, 0x2, 0x181f ;  /* 0x00581f0000077f89 */ /* 0x000fe800000e0000 */
[----:B------:R0:W-:Y:S01]  /*1bf80*/  @P1 LDGSTS.E.BYPASS.LTC128B.128 [R3+0x18c00], desc[UR60][R8.64], !P3 ;  /* 0x18c0000008031fae */ /* 0x0001e2000d901d7c */
[----:B------:R-:W-:-:S03]  /*1bf90*/  LOP3.LUT P1, RZ, R25, 0x800, RZ, 0xc0, !PT ;  /* 0x0000080019ff7812 */ /* 0x000fc6000782c0ff */
[----:B0-----:R-:W0:Y:S02]  /*1bfa0*/  SHFL.IDX PT, R8, R2, 0x2, 0x181f ;  /* 0x00581f0002087f89 */ /* 0x001e2400000e0000 */
[----:B0-----:R-:W-:-:S04]  /*1bfb0*/  @P2 IADD3 R8, P0, R35, R8, RZ ;  /* 0x0000000823082210 */ /* 0x001fc80007f1e0ff */
[----:B------:R-:W-:-:S05]  /*1bfc0*/  @P2 IADD3.X R7, RZ, R7, RZ, P0, !PT ;  /* 0x00000007ff072210 */ /* 0x000fca00007fe4ff */
        /* <DEDUP_REMOVED lines=11> */
[----:B0-----:R-:W0:Y:S10]  /*1c080*/  SHFL.IDX PT, R8, R2, 0x4, 0x181f ;  /* 0x00981f0002087f89 */ /* 0x001e3400000e0000 */
[----:B0-----:R-:W-:-:S04]  /*1c090*/  @P5 IADD3 R8, P0, R35, R8, RZ ;  /* 0x0000000823085210 */ /* 0x001fc80007f1e0ff */
[----:B------:R-:W-:-:S05]  /*1c0a0*/  @P5 IADD3.X R7, RZ, R7, RZ, P0, !PT ;  /* 0x00000007ff075210 */ /* 0x000fca00007fe4ff */
[----:B------:R-:W-:Y:S02]  /*1c0b0*/  @P5 IMAD.MOV.U32 R9, RZ, RZ, R7 ;  /* 0x000000ffff095224 */ /* 0x000fe400078e0007 */
[----:B------:R-:W-:Y:S04]  /*1c0c0*/  SHFL.IDX PT, R7, R0, 0x5, 0x181f ;  /* 0x00b81f0000077f89 */ /* 0x000fe800000e0000 */
[----:B------:R0:W-:Y:S04]  /*1c0d0*/  @P5 LDGSTS.E.BYPASS.LTC128B.128 [R3+0x1a400], desc[UR60][R8.64], !P3 ;  /* 0x1a40000008035fae */ /* 0x0001e8000d901d7c */
[----:B0-----:R-:W0:Y:S02]  /*1c0e0*/  SHFL.IDX PT, R8, R2, 0x5, 0x181f ;  /* 0x00b81f0002087f89 */ /* 0x001e2400000e0000 */
[----:B0-----:R-:W-:-:S05]  /*1c0f0*/  @P6 IADD3 R8, P0, R35, R8, RZ ;  /* 0x0000000823086210 */ /* 0x001fca0007f1e0ff */
[----:B------:R-:W-:-:S04]  /*1c100*/  @P6 IMAD.X R7, RZ, RZ, R7, P0 ;  /* 0x000000ffff076224 */ /* 0x000fc800000e0607 */
[----:B------:R-:W-:Y:S02]  /*1c110*/  @P6 IMAD.MOV.U32 R9, RZ, RZ, R7 ;  /* 0x000000ffff096224 */ /* 0x000fe400078e0007 */
[----:B------:R-:W-:Y:S04]  /*1c120*/  SHFL.IDX PT, R7, R0, 0x6, 0x181f ;  /* 0x00d81f0000077f89 */ /* 0x000fe800000e0000 */
[----:B------:R0:W-:Y:S04]  /*1c130*/  @P6 LDGSTS.E.BYPASS.LTC128B.128 [R3+0x1ac00], desc[UR60][R8.64], !P3 ;  /* 0x1ac0000008036fae */ /* 0x0001e8000d901d7c */
[----:B------:R-:W-:Y:S04]  /*1c140*/  SHFL.IDX PT, R0, R0, 0x7, 0x181f ;  /* 0x00f81f0000007f89 */ /* 0x000fe800000e0000 */
[----:B0-----:R-:W0:Y:S02]  /*1c150*/  SHFL.IDX PT, R8, R2, 0x6, 0x181f ;  /* 0x00d81f0002087f89 */ /* 0x001e2400000e0000 */
[----:B0-----:R-:W-:-:S04]  /*1c160*/  @P4 IADD3 R8, P0, R35, R8, RZ ;  /* 0x0000000823084210 */ /* 0x001fc80007f1e0ff */
[----:B------:R-:W-:-:S05]  /*1c170*/  @P4 IADD3.X R7, RZ, R7, RZ, P0, !PT ;  /* 0x00000007ff074210 */ /* 0x000fca00007fe4ff */
[----:B------:R-:W-:-:S05]  /*1c180*/  @P4 IMAD.MOV.U32 R9, RZ, RZ, R7 ;  /* 0x000000ffff094224 */ /* 0x000fca00078e0007 */
[----:B------:R0:W-:Y:S04]  /*1c190*/  @P4 LDGSTS.E.BYPASS.LTC128B.128 [R3+0x1b400], desc[UR60][R8.64], !P3 ;  /* 0x1b40000008034fae */ /* 0x0001e8000d901d7c */
[----:B0-----:R-:W0:Y:S04]  /*1c1a0*/  SHFL.IDX PT, R8, R2, 0x7, 0x181f ;  /* 0x00f81f0002087f89 */ /* 0x001e2800000e0000 */
[----:B------:R-:W2:Y:S04]  /*1c1b0*/  SHFL.IDX PT, R2, R5, RZ, 0x181f ;  /* 0x00181fff05027589 */ /* 0x000ea800000e0000 */
[----:B------:R-:W-:Y:S01]  /*1c1c0*/  SHFL.IDX PT, R5, R5, 0x1, 0x181f ;  /* 0x00381f0005057f89 */ /* 0x000fe200000e0000 */
[----:B0-----:R-:W-:-:S05]  /*1c1d0*/  @P1 IADD3 R8, P0, R35, R8, RZ ;  /* 0x0000000823081210 */ /* 0x001fca0007f1e0ff */
[----:B------:R-:W-:Y:S01]  /*1c1e0*/  @P1 IMAD.X R9, RZ, RZ, R0, P0 ;  /* 0x000000ffff091224 */ /* 0x000fe200000e0600 */
[----:B--2---:R-:W-:Y:S01]  /*1c1f0*/  @P2 IADD3 R2, P0, R35, R2, RZ ;  /* 0x0000000223022210 */ /* 0x004fe20007f1e0ff */
[----:B------:R-:W0:Y:S04]  /*1c200*/  SHFL.IDX PT, R0, R4, RZ, 0x181f ;  /* 0x00181fff04007589 */ /* 0x000e2800000e0000 */
[----:B------:R2:W-:Y:S04]  /*1c210*/  @P1 LDGSTS.E.BYPASS.LTC128B.128 [R3+0x1bc00], desc[UR60][R8.64], !P3 ;  /* 0x1bc0000008031fae */ /* 0x0005e8000d901d7c */
[----:B------:R-:W3:Y:S01]  /*1c220*/  SHFL.IDX PT, R4, R4, 0x1, 0x181f ;  /* 0x00381f0004047f89 */ /* 0x000ee200000e0000 */
[----:B--2---:R-:W-:Y:S01]  /*1c230*/  @P2 MOV R8, R2 ;  /* 0x0000000200082202 */ /* 0x004fe20000000f00 */
[----:B0-----:R-:W-:-:S04]  /*1c240*/  @P2 IMAD.X R0, RZ, RZ, R0, P0 ;  /* 0x000000ffff002224 */ /* 0x001fc800000e0600 */
[----:B------:R-:W-:-:S05]  /*1c250*/  @P2 IMAD.MOV.U32 R9, RZ, RZ, R0 ;  /* 0x000000ffff092224 */ /* 0x000fca00078e0000 */
[----:B---3--:R0:W-:Y:S02]  /*1c260*/  @P2 LDGSTS.E.BYPASS.LTC128B.128 [R3+0x1c400], desc[UR60][R8.64], !P3 ;  /* 0x1c40000008032fae */ /* 0x0081e4000d901d7c */
.L_x_7857:
[----:B------:R-:W-:-:S13]  /*1c270*/  LOP3.LUT P1, RZ, R25, 0x100, RZ, 0xc0, !PT ;  /* 0x0000010019ff7812 */ /* 0x000fda000782c0ff */
[----:B------:R-:W-:-:S05]  /*1c280*/  @P1 IADD3 R5, P0, R35, R5, RZ ;  /* 0x0000000523051210 */ /* 0x000fca0007f1e0ff */
[----:B------:R-:W-:Y:S01]  /*1c290*/  @P1 IMAD.X R4, RZ, RZ, R4, P0 ;  /* 0x000000ffff041224 */ /* 0x000fe200000e0604 */
[----:B------:R-:W-:-:S04]  /*1c2a0*/  PLOP3.LUT P0, PT, PT, PT, PT, 0x80, 0x0 ;  /* 0x000000000000781c */ /* 0x000fc80003f0f070 */
[----:B------:R-:W-:-:S04]  /*1c2b0*/  @P1 LOP3.LUT R5, R5, R4, RZ, 0x3c, !PT ;  /* 0x0000000405051212 */ /* 0x000fc800078e3cff */
[----:B------:R-:W-:-:S04]  /*1c2c0*/  @P1 LOP3.LUT R4, R5, R4, RZ, 0x3c, !PT ;  /* 0x0000000405041212 */ /* 0x000fc800078e3cff */
[----:B------:R-:W-:-:S05]  /*1c2d0*/  @P1 LOP3.LUT R5, R5, R4, RZ, 0x3c, !PT ;  /* 0x0000000405051212 */ /* 0x000fca00078e3cff */
[----:B------:R-:W-:Y:S01]  /*1c2e0*/  @!PT LDS RZ, [RZ] ;  /* 0x00000000fffff984 */ /* 0x000fe20000000800 */
[----:B------:R-:W-:Y:S01]  /*1c2f0*/  @!PT LDS RZ, [RZ] ;  /* 0x00000000fffff984 */ /* 0x000fe20000000800 */
[----:B------:R-:W-:Y:S01]  /*1c300*/  @!PT LDS RZ, [RZ] ;  /* 0x00000000fffff984 */ /* 0x000fe20000000800 */
[----:B------:R2:W-:Y:S01]  /*1c310*/  @P1 LDGSTS.E.BYPASS.LTC128B.128 [R3+0x1cc00], desc[UR60][R4.64], !P3 ;  /* 0x1cc0000004031fae */ /* 0x0005e2000d901d7c */
[----:B------:R-:W-:Y:S01]  /*1c320*/  NOP ;  /* 0x0000000000007918 */ /* 0x000fe20000000000 */
.L_x_7627:
[----:B------:R-:W-:Y:S02]  /*1c330*/  PLOP3.LUT P1, PT, P1, P0, PT, 0xa2, 0x0 ;  /* 0x000000000000781c */ /* 0x000fe40000f21472 */
[----:B------:R-:W-:-:S08]  /*1c340*/  @P0 R2UR P1, UR4, R6 ;  /* 0x00000000060402ca */ /* 0x000fd00000020000 */
[----:B------:R-:W-:-:S05]  /*1c350*/  @P0 PLOP3.LUT P0, PT, P1, PT, PT, 0x80, 0x0 ;  /* 0x000000000000081c */ /* 0x000fca0000f0f070 */
[----:B------:R-:W-:Y:S01]  /*1c360*/  @!P1 SYNCS.ARRIVE.TRANS64.RED.A0T1 RZ, [UR4+0x22830], RZ ;  /* 0x022830ffffff99a7 */ /* 0x000fe20008200404 */
[----:B------:R-:W-:Y:S07]  /*1c370*/  @!P1 ARRIVES.LDGSTSBAR.64.TRANSCNT [UR4+0x22830] ;  /* 0x02283000ff0099b0 */ /* 0x000fee0008000a84 */
[----:B------:R-:W-:Y:S05]  /*1c380*/  @P0 BRA.U.ANY `(.L_x_7627) ;  /* 0xfffffffd00e80947 */ /* 0x000fea000393ffff */
[----:B------:R-:W-:Y:S01]  /*1c390*/  NOP ;  /* 0x0000000000007918 */ /* 0x000fe20000000000 */
[----:B------:R-:W3:Y:S02]  /*1c3a0*/  LDL R0, [R1+0x4c] ;  /* 0x00004c0001007983 */ /* 0x000ee40000100800 */
[----:B---3--:R-:W-:-:S13]  /*1c3b0*/  ISETP.NE.AND P2, PT, R0, 0x3, PT ;  /* 0x000000030000780c */ /* 0x008fda0003f45270 */
[----:B------:R-:W-:Y:S05]  /*1c3c0*/  @!P2 BRA `(.L_x_7628) ;  /* 0x000000000004a947 */ /* 0x000fea0003800000 */
[----:B------:R-:W-:Y:S01]  /*1c3d0*/  BPT.TRAP 0x1 ;  /* 0x000000040000795c */ /* 0x000fe20000300000 */
.L_x_7628:
[----:B0-2---:R0:W5:Y:S01]  /*1c3e0*/  LDL.LU R3, [R1+0x40] ;  /* 0x0000400001037983 */ /* 0x0051620000300800 */
        /* <DEDUP_REMOVED lines=10> */
[C---:B------:R-:W-:Y:S01]  /*1c490*/  IMAD.WIDE.U32 R30, R32.reuse, UR4, RZ ;  /* 0x00000004201e7c25 */ /* 0x040fe2000f8e00ff */
[----:B------:R-:W-:Y:S02]  /*1c4a0*/  BSSY B6, `(.L_x_7629) ;  /* 0x0000017000067945 */ /* 0x000fe40003800000 */
[----:B------:R-:W-:Y:S01]  /*1c4b0*/  ISETP.NE.AND.EX P0, PT, RZ, UR7, PT, P0 ;  /* 0x00000007ff007c0c */ /* 0x000fe2000bf05300 */
[----:B------:R-:W-:-:S03]  /*1c4c0*/  IMAD R29, R32, UR5, R2 ;  /* 0x00000005201d7c24 */ /* 0x000fc6000f8e0202 */
[----:B------:R-:W-:Y:S02]  /*1c4d0*/  SEL R26, R26, RZ, !P0 ;  /* 0x000000ff1a1a7207 */ /* 0x000fe40004000000 */
[----:B------:R-:W-:Y:S02]  /*1c4e0*/  IADD3 R29, R31, R29, RZ ;  /* 0x0000001d1f1d7210 */ /* 0x000fe40007ffe0ff */
        /* <DEDUP_REMOVED lines=8> */
[----:B------:R-:W2:Y:S01]  /*1c570*/  LDC.64 R2, c[0x4][R2] ;  /* 0x0100000002027b82 */ /* 0x000ea20000000a00 */
[----:B------:R-:W-:Y:S01]  /*1c580*/  IMAD.U32 R5, RZ, RZ, UR5 ;  /* 0x00000005ff057e24 */ /* 0x000fe2000f8e00ff */
[----:B------:R-:W-:Y:S01]  /*1c590*/  MOV R12, 0x1 ;  /* 0x00000001000c7802 */ /* 0x000fe20000000f00 */
[----:B01----:R-:W-:Y:S02]  /*1c5a0*/  IMAD.U32 R6, RZ, RZ, UR6 ;  /* 0x00000006ff067e24 */ /* 0x003fe4000f8e00ff */
[----:B------:R-:W-:-:S02]  /*1c5b0*/  IMAD.U32 R10, RZ, RZ, UR8 ;  /* 0x00000008ff0a7e24 */ /* 0x000fc4000f8e00ff */
[----:B------:R-:W-:Y:S02]  /*1c5c0*/  IMAD.U32 R11, RZ, RZ, UR9 ;  /* 0x00000009ff0b7e24 */ /* 0x000fe4000f8e00ff */
[----:B------:R-:W-:Y:S02]  /*1c5d0*/  IMAD.MOV.U32 R8, RZ, RZ, 0x70 ;  /* 0x00000070ff087424 */ /* 0x000fe400078e00ff */
[----:B------:R-:W-:-:S07]  /*1c5e0*/  IMAD.MOV.U32 R13, RZ, RZ, RZ ;  /* 0x000000ffff0d7224 */ /* 0x000fce00078e00ff */
[----:B------:R-:W-:-:S07]  /*1c5f0*/  LEPC R20, `(.L_x_7630) ;  /* 0x000000001014794e */ /* 0x000fce0000000000 */
[----:B--2---:R-:W-:Y:S05]  /*1c600*/  CALL.ABS.NOINC R2 ;  /* 0x0000000002007343 */ /* 0x004fea0003c00000 */
.L_x_7630:
[----:B------:R-:W-:Y:S05]  /*1c610*/  BSYNC B6 ;  /* 0x0000000000067941 */ /* 0x000fea0003800000 */
.L_x_7629:
[----:B------:R-:W2:Y:S01]  /*1c620*/  LDL R20, [R1+0xc] ;  /* 0x00000c0001147983 */ /* 0x000ea20000100800 */
[----:B------:R-:W3:Y:S01]  /*1c630*/  LDC R7, c[0x0][0x448] ;  /* 0x00011200ff077b82 */ /* 0x000ee20000000800 */
[----:B------:R-:W-:Y:S01]  /*1c640*/  ULDC.64 UR4, c[0x0][0x2d8] ;  /* 0x0000b60000047ab9 */ /* 0x000fe20000000a00 */
[----:B------:R-:W-:Y:S01]  /*1c650*/  IMAD.MOV.U32 R2, RZ, RZ, R30 ;  /* 0x000000ffff027224 */ /* 0x000fe200078e001e */
[----:B------:R4:W5:Y:S01]  /*1c660*/  LDL R10, [R1+0x44] ;  /* 0x00004400010a7983 */ /* 0x0009620000100800 */
[----:B------:R-:W-:Y:S01]  /*1c670*/  IMAD.MOV.U32 R3, RZ, RZ, R29 ;  /* 0x000000ffff037224 */ /* 0x000fe200078e001d */
[----:B------:R-:W-:Y:S02]  /*1c680*/  ULDC.64 UR6, c[0x0][0x280] ;  /* 0x0000a00000067ab9 */ /* 0x000fe40000000a00 */
[----:B------:R4:W5:Y:S01]  /*1c690*/  LDL R9, [R1+0x38] ;  /* 0x0000380001097983 */ /* 0x0009620000100800 */
[----:B---3--:R-:W-:Y:S01]  /*1c6a0*/  ISETP.NE.AND P0, PT, R7, 0x1, PT ;  /* 0x000000010700780c */ /* 0x008fe20003f05270 */
[----:B------:R-:W-:-:S12]  /*1c6b0*/  IMAD.WIDE.U32 R2, R18, UR4, R2 ;  /* 0x0000000412027c25 */ /* 0x000fd8000f8e0002 */
[----:B------:R-:W3:Y:S08]  /*1c6c0*/  @P0 LDC R5, c[0x0][0x44c] ;  /* 0x00011300ff050b82 */ /* 0x000ef00000000800 */
[----:B01----:R-:W0:Y:S01]  /*1c6d0*/  @P0 LDC R6, c[0x0][0x450] ;  /* 0x00011400ff060b82 */ /* 0x003e220000000800 */
[----:B------:R-:W-:Y:S02]  /*1c6e0*/  IMAD.SHL.U32 R17, R17, 0x80, RZ ;  /* 0x0000008011117824 */ /* 0x000fe400078e00ff */
[----:B--2---:R-:W-:-:S02]  /*1c6f0*/  IMAD R0, R20, UR4, RZ ;  /* 0x0000000414007c24 */ /* 0x004fc4000f8e02ff */
        /* <DEDUP_REMOVED lines=8> */
[----:B------:R-:W-:Y:S01]  /*1c780*/  IMAD.IADD R3, R3, 0x1, R0 ;  /* 0x0000000103037824 */ /* 0x000fe200078e0200 */
[C---:B-1----:R-:W-:Y:S01]  /*1c790*/  LOP3.LUT R21, R20.reuse, 0x7f, RZ, 0xc0, !PT ;  /* 0x0000007f14157812 */ /* 0x042fe200078ec0ff */
[----:B------:R-:W-:-:S03]  /*1c7a0*/  IMAD.SHL.U32 R20, R20, 0x10, RZ ;  /* 0x0000001014147824 */ /* 0x000fc600078e00ff */
[----:B------:R-:W-:-:S04]  /*1c7b0*/  SHF.R.U32.HI R21, RZ, 0x3, R21 ;  /* 0x00000003ff157819 */ /* 0x000fc80000011615 */
[----:B------:R-:W-:-:S04]  /*1c7c0*/  LOP3.LUT R20, R21, 0x70, R20, 0xf8, !PT ;  /* 0x0000007015147812 */ /* 0x000fc800078ef814 */
[----:B------:R-:W-:-:S05]  /*1c7d0*/  LOP3.LUT R0, R20, R17, RZ, 0xfc, !PT ;  /* 0x0000001114007212 */ /* 0x000fca00078efcff */
[----:B---3--:R-:W-:Y:S01]  /*1c7e0*/  @P0 IMAD.HI.U32 R5, R0, R5, RZ ;  /* 0x0000000500050227 */ /* 0x008fe200078e00ff */
[----:B------:R-:W-:Y:S01]  /*1c7f0*/  MOV R4, R0 ;  /* 0x0000000000047202 */ /* 0x000fe20000000f00 */
[----:B------:R-:W1:Y:S03]  /*1c800*/  S2R R20, SR_TID.X ;  /* 0x0000000000147919 */ /* 0x000e660000002100 */
[----:B0-----:R-:W-:-:S05]  /*1c810*/  @P0 SHF.R.U32.HI R4, RZ, R6, R5 ;  /* 0x00000006ff040219 */ /* 0x001fca0000011605 */
        /* <DEDUP_REMOVED lines=14> */
[----:B------:R-:W-:Y:S01]  /*1c900*/  ISETP.GE.AND P0, PT, R35, UR4, PT ;  /* 0x0000000423007c0c */ /* 0x000fe2000bf06270 */
[----:B------:R-:W-:Y:S01]  /*1c910*/  UMOV UR4, 0xffffffff ;  /* 0xffffffff00047882 */ /* 0x000fe20000000000 */
[----:B-1----:R-:W-:Y:S02]  /*1c920*/  LOP3.LUT R20, R20, 0x7f, RZ, 0xc0, !PT ;  /* 0x0000007f14147812 */ /* 0x002fe400078ec0ff */
[----:B------:R-:W-:Y:S02]  /*1c930*/  IADD3.X R2, R3, UR7, R4, P1, !PT ;  /* 0x0000000703027c10 */ /* 0x000fe40008ffe404 */
[----:B------:R-:W-:Y:S01]  /*1c940*/  SHF.R.U32.HI R20, RZ, 0x3, R20 ;  /* 0x00000003ff147819 */ /* 0x000fe20000011614 */
[----:B----4-:R-:W-:Y:S06]  /*1c950*/  BRA.DIV UR4, `(.L_x_7631) ;  /* 0x0000007e04047947 */ /* 0x010fec000b800000 */
[----:B------:R-:W-:Y:S01]  /*1c960*/  IMAD.IADD R17, R20, 0x1, R17 ;  /* 0x0000000114117824 */ /* 0x000fe200078e0211 */
[----:B------:R-:W0:Y:S01]  /*1c970*/  SHFL.IDX PT, R5, R0, RZ, 0x181f ;  /* 0x00181fff00057589 */ /* 0x000e2200000e0000 */
[----:B-----5:R-:W-:-:S03]  /*1c980*/  IMAD R3, R10, R7, RZ ;  /* 0x000000070a037224 */ /* 0x020fc600078e02ff */
[C---:B------:R-:W-:Y:S01]  /*1c990*/  IADD3 R4, R17.reuse, 0x10, RZ ;  /* 0x0000001011047810 */ /* 0x040fe20007ffe0ff */
[----:B------:R-:W-:Y:S01]  /*1c9a0*/  SHFL.IDX PT, R6, R0, 0x1, 0x181f ;  /* 0x00381f0000067f89 */ /* 0x000fe200000e0000 */
[-C--:B------:R-:W-:Y:S02]  /*1c9b0*/  ISETP.GE.AND P2, PT, R17, R3.reuse, PT ;  /* 0x000000031100720c */ /* 0x080fe40003f46270 */
[----:B------:R-:W-:Y:S02]  /*1c9c0*/  ISETP.GE.AND P1, PT, R4, R3, PT ;  /* 0x000000030400720c */ /* 0x000fe40003f26270 */
[----:B------:R-:W1:Y:S09]  /*1c9d0*/  SHFL.IDX PT, R4, R2, RZ, 0x181f ;  /* 0x00181fff02047589 */ /* 0x000e7200000e0000 */
[----:B0-----:R-:W-:-:S05]  /*1c9e0*/  @!P2 IADD3 R5, P3, R35, R5, RZ ;  /* 0x000000052305a210 */ /* 0x001fca0007f7e0ff */
[----:B-1----:R-:W-:Y:S01]  /*1c9f0*/  @!P2 IMAD.X R8, RZ, RZ, R4, P3 ;  /* 0x000000ffff08a224 */ /* 0x002fe200018e0604 */
[----:B------:R-:W-:Y:S01]  /*1ca00*/  @!P1 IADD3 R6, P3, R35, R6, RZ ;  /* 0x0000000623069210 */ /* 0x000fe20007f7e0ff */
[----:B------:R-:W0:Y:S04]  /*1ca10*/  SHFL.IDX PT, R4, R2, 0x1, 0x181f ;  /* 0x00381f0002047f89 */ /* 0x000e2800000e0000 */
[----:B0-----:R-:W-:Y:S02]  /*1ca20*/  @!P1 IMAD.X R7, RZ, RZ, R4, P3 ;  /* 0x000000ffff079224 */ /* 0x001fe400018e0604 */
[----:B------:R-:W-:Y:S01]  /*1ca30*/  @!P2 IMAD.MOV.U32 R4, RZ, RZ, R5 ;  /* 0x000000ffff04a224 */ /* 0x000fe200078e0005 */
[----:B------:R-:W-:-:S05]  /*1ca40*/  @!P2 MOV R5, R8 ;  /* 0x000000080005a202 */ /* 0x000fca0000000f00 */
[----:B------:R0:W-:Y:S02]  /*1ca50*/  @!P2 LDGSTS.E.BYPASS.LTC128B.128 [R9+0x14400], desc[UR60][R4.64], !P0 ;  /* 0x144000000409afae */ /* 0x0001e4000c101d7c */
[----:B0-----:R-:W-:Y:S02]  /*1ca60*/  @!P1 IMAD.MOV.U32 R4, RZ, RZ, R6 ;  /* 0x000000ffff049224 */ /* 0x001fe400078e0006 */
[----:B------:R-:W-:-:S05]  /*1ca70*/  @!P1 IMAD.MOV.U32 R5, RZ, RZ, R7 ;  /* 0x000000ffff059224 */ /* 0x000fca00078e0007 */
[----:B------:R0:W-:Y:S02]  /*1ca80*/  @!P1 LDGSTS.E.BYPASS.LTC128B.128 [R9+0x14c00], desc[UR60][R4.64], !P0 ;  /* 0x14c0000004099fae */ /* 0x0001e4000c101d7c */
[----:B0-----:R-:W-:Y:S02]  /*1ca90*/  VIADD R4, R17, 0x20 ;  /* 0x0000002011047836 */ /* 0x001fe40000000000 */
[----:B------:R-:W0:Y:S03]  /*1caa0*/  SHFL.IDX PT, R5, R0, 0x2, 0x181f ;  /* 0x00581f0000057f89 */ /* 0x000e2600000e0000 */
[----:B------:R-:W-:Y:S02]  /*1cab0*/  ISETP.GE.AND P1, PT, R4, R3, PT ;  /* 0x000000030400720c */ /* 0x000fe40003f26270 */
[----:B------:R-:W1:Y:S11]  /*1cac0*/  SHFL.IDX PT, R4, R2, 0x2, 0x181f ;  /* 0x00581f0002047f89 */ /* 0x000e7600000e0000 */
[----:B0-----:R-:W-:-:S04]  /*1cad0*/  @!P1 IADD3 R5, P2, R35, R5, RZ ;  /* 0x0000000523059210 */ /* 0x001fc80007f5e0ff */
[----:B-1----:R-:W-:-:S04]  /*1cae0*/  @!P1 IADD3.X R4, RZ, R4, RZ, P2, !PT ;  /* 0x00000004ff049210 */ /* 0x002fc800017fe4ff */
[----:B------:R-:W-:-:S04]  /*1caf0*/  @!P1 LOP3.LUT R5, R5, R4, RZ, 0x3c, !PT ;  /* 0x0000000405059212 */ /* 0x000fc800078e3cff */
[----:B------:R-:W-:-:S04]  /*1cb00*/  @!P1 LOP3.LUT R4, R5, R4, RZ, 0x3c, !PT ;  /* 0x0000000405049212 */ /* 0x000fc800078e3cff */
[----:B------:R-:W-:-:S05]  /*1cb10*/  @!P1 LOP3.LUT R5, R5, R4, RZ, 0x3c, !PT ;  /* 0x0000000405059212 */ /* 0x000fca00078e3cff */
[----:B------:R0:W-:Y:S02]  /*1cb20*/  @!P1 LDGSTS.E.BYPASS.LTC128B.128 [R9+0x15400], desc[UR60][R4.64], !P0 ;  /* 0x1540000004099fae */ /* 0x0001e4000c101d7c */
[----:B0-----:R-:W-:Y:S02]  /*1cb30*/  VIADD R4, R17, 0x30 ;  /* 0x0000003011047836 */ /* 0x001fe40000000000 */
        /* <DEDUP_REMOVED lines=31> */
[----:B------:R-:W-:Y:S01]  /*1cd30*/  ISETP.GE.AND P2, PT, R4, R3, PT ;  /* 0x000000030400720c */ /* 0x000fe20003f46270 */
[----:B------:R-:W-:Y:S04]  /*1cd40*/  SHFL.IDX PT, R0, R0, 0x7, 0x181f ;  /* 0x00f81f0000007f89 */ /* 0x000fe800000e0000 */
[----:B------:R-:W1:Y:S08]  /*1cd50*/  SHFL.IDX PT, R4, R2, 0x6, 0x181f ;  /* 0x00d81f0002047f89 */ /* 0x000e7000000e0000 */
[----:B0-----:R-:W-:-:S04]  /*1cd60*/  @!P2 IADD3 R5, P1, R35, R5, RZ ;  /* 0x000000052305a210 */ /* 0x001fc80007f3e0ff */
[----:B-1----:R-:W-:-:S04]  /*1cd70*/  @!P2 IADD3.X R4, RZ, R4, RZ, P1, !PT ;  /* 0x00000004ff04a210 */ /* 0x002fc80000ffe4ff */
[----:B------:R-:W-:-:S04]  /*1cd80*/  @!P2 LOP3.LUT R5, R5, R4, RZ, 0x3c, !PT ;  /* 0x000000040505a212 */ /* 0x000fc800078e3cff */
[----:B------:R-:W-:-:S04]  /*1cd90*/  @!P2 LOP3.LUT R4, R5, R4, RZ, 0x3c, !PT ;  /* 0x000000040504a212 */ /* 0x000fc800078e3cff */
[----:B------:R-:W-:-:S05]  /*1cda0*/  @!P2 LOP3.LUT R5, R5, R4, RZ, 0x3c, !PT ;  /* 0x000000040505a212 */ /* 0x000fca00078e3cff */
[----:B------:R0:W-:Y:S04]  /*1cdb0*/  @!P2 LDGSTS.E.BYPASS.LTC128B.128 [R9+0x17400], desc[UR60][R4.64], !P0 ;  /* 0x174000000409afae */ /* 0x0001e8000c101d7c */
[----:B0-----:R0:W1:Y:S02]  /*1cdc0*/  SHFL.IDX PT, R4, R2, 0x7, 0x181f ;  /* 0x00f81f0002047f89 */ /* 0x00106400000e0000 */
.L_x_7874:
[----:B------:R-:W-:-:S05]  /*1cdd0*/  VIADD R17, R17, 0x70 ;  /* 0x0000007011117836 */ /* 0x000fca0000000000 */
[----:B------:R-:W-:-:S13]  /*1cde0*/  ISETP.GE.AND P1, PT, R17, R3, PT ;  /* 0x000000031100720c */ /* 0x000fda0003f26270 */
[----:B0-----:R-:W-:-:S05]  /*1cdf0*/  @!P1 IADD3 R2, P2, R35, R0, RZ ;  /* 0x0000000023029210 */ /* 0x001fca0007f5e0ff */
[----:B-1----:R-:W-:-:S05]  /*1ce00*/  @!P1 IMAD.X R3, RZ, RZ, R4, P2 ;  /* 0x000000ffff039224 */ /* 0x002fca00010e0604 */
[----:B------:R-:W-:Y:S01]  /*1ce10*/  @!PT LDS RZ, [RZ] ;  /* 0x00000000fffff984 */ /* 0x000fe20000000800 */
[----:B------:R-:W-:Y:S01]  /*1ce20*/  @!PT LDS RZ, [RZ] ;  /* 0x00000000fffff984 */ /* 0x000fe20000000800 */
[----:B------:R-:W-:Y:S01]  /*1ce30*/  @!PT LDS RZ, [RZ] ;  /* 0x00000000fffff984 */ /* 0x000fe20000000800 */
[----:B------:R0:W-:Y:S01]  /*1ce40*/  @!P1 LDGSTS.E.BYPASS.LTC128B.128 [R9+0x17c00], desc[UR60][R2.64], !P0 ;  /* 0x17c0000002099fae */ /* 0x0001e2000c101d7c */
[----:B------:R-:W-:Y:S01]  /*1ce50*/  PLOP3.LUT P0, PT, PT, PT, PT, 0x80, 0x0 ;  /* 0x000000000000781c */ /* 0x000fe20003f0f070 */
[----:B------:R-:W-:-:S12]  /*1ce60*/  NOP ;  /* 0x0000000000007918 */ /* 0x000fd80000000000 */
.L_x_7632:
        /* <DEDUP_REMOVED lines=18> */
.L_x_7875:
[----:B------:R-:W-:Y:S05]  /*1cf90*/  BSYNC B0 ;  /* 0x0000000000007941 */ /* 0x000fea0003800000 */
.L_x_7633:
[----:B------:R-:W-:-:S13]  /*1cfa0*/  ISETP.GE.AND P0, PT, R27, 0xa1, PT ;  /* 0x000000a11b00780c */ /* 0x000fda0003f06270 */
[----:B------:R-:W-:Y:S05]  /*1cfb0*/  @!P0 BRA `(.L_x_7635) ;  /* 0x0000001800a88947 */ /* 0x000fea0003800000 */
[----:B------:R1:W5:Y:S01]  /*1cfc0*/  LDL.LU R27, [R1+0x4] ;  /* 0x00000400011b7983 */ /* 0x0003620000300800 */
[----:B------:R-:W-:Y:S02]  /*1cfd0*/  VIADD R36, R36, 0xfffffffe ;  /* 0xfffffffe24247836 */ /* 0x000fe40000000000 */
[----:B------:R-:W-:-:S07]  /*1cfe0*/  IMAD.MOV.U32 R26, RZ, RZ, R34 ;  /* 0x000000ffff1a7224 */ /* 0x000fce00078e0022 */
.L_x_7655:
[----:B0--3--:R-:W2:Y:S01]  /*1cff0*/  LDL R0, [R1+0x10] ;  /* 0x0000100001007983 */ /* 0x009ea20000100800 */
[----:B------:R-:W0:Y:S03]  /*1d000*/  LDC R7, c[0x0][0x430] ;  /* 0x00010c00ff077b82 */ /* 0x000e260000000800 */
[----:B------:R-:W3:Y:S04]  /*1d010*/  LDL R9, [R1+0x14] ;  /* 0x0000140001097983 */ /* 0x000ee80000100800 */
[----:B------:R-:W4:Y:S01]  /*1d020*/  LDL R10, [R1] ;  /* 0x00000000010a7983 */ /* 0x000f220000100800 */
[----:B------:R-:W1:Y:S01]  /*1d030*/  S2R R2, SR_TID.X ;  /* 0x0000000000027919 */ /* 0x000e620000002100 */
[----:B------:R-:W1:Y:S02]  /*1d040*/  S2R R8, SR_TID.X ;  /* 0x0000000000087919 */ /* 0x000e640000002100 */
[----:B------:R-:W4:Y:S01]  /*1d050*/  LDL R12, [R1+0x4c] ;  /* 0x00004c00010c7983 */ /* 0x000f220000100800 */
        /* <DEDUP_REMOVED lines=8> */
[----:B------:R-:W-:-:S03]  /*1d0e0*/  IMAD.SHL.U32 R8, R8, 0x10, RZ ;  /* 0x0000001008087824 */ /* 0x000fc600078e00ff */
[----:B------:R-:W-:-:S04]  /*1d0f0*/  SHF.R.U32.HI R6, RZ, 0x3, R2 ;  /* 0x00000003ff067819 */ /* 0x000fc80000011602 */
[----:B------:R-:W-:Y:S02]  /*1d100*/  LOP3.LUT R8, R6, 0x70, R8, 0xf8, !PT ;  /* 0x0000007006087812 */ /* 0x000fe400078ef808 */
[----:B------:R-:W1:Y:S02]  /*1d110*/  @P0 LDC R6, c[0x0][0x434] ;  /* 0x00010d00ff060b82 */ /* 0x000e640000000800 */
[----:B------:R-:W-:Y:S01]  /*1d120*/  LOP3.LUT R8, R8, 0x80, RZ, 0xfc, !PT ;  /* 0x0000008008087812 */ /* 0x000fe200078efcff */
[----:B------:R-:W-:Y:S05]  /*1d130*/  YIELD ;  /* 0x0000000000007946 */ /* 0x000fea0003800000 */
[----:B------:R-:W-:Y:S01]  /*1d140*/  ULDC.64 UR4, c[0x0][0x428] ;  /* 0x00010a0000047ab9 */ /* 0x000fe20000000a00 */
[----:B------:R-:W-:Y:S01]  /*1d150*/  ISETP.GT.U32.AND P1, PT, R8, 0x9f, PT ;  /* 0x0000009f0800780c */ /* 0x000fe20003f24070 */
[----:B------:R-:W-:Y:S01]  /*1d160*/  ULDC.64 UR6, c[0x0][0x418] ;  /* 0x0001060000067ab9 */ /* 0x000fe20000000a00 */
[----:B--2---:R-:W-:-:S05]  /*1d170*/  IMAD R0, R36, 0xa0, R0 ;  /* 0x000000a024007824 */ /* 0x004fca00078e0200 */
[----:B------:R-:W-:-:S05]  /*1d180*/  IADD3 R4, R4, R0, RZ ;  /* 0x0000000004047210 */ /* 0x000fca0007ffe0ff */
[----:B0-----:R-:W-:-:S04]  /*1d190*/  @P0 IMAD.HI.U32 R5, R4, R5, RZ ;  /* 0x0000000504050227 */ /* 0x001fc800078e00ff */
[----:B------:R-:W-:Y:S01]  /*1d1a0*/  IMAD.MOV.U32 R2, RZ, RZ, R4 ;  /* 0x000000ffff027224 */ /* 0x000fe200078e0004 */
[----:B-1----:R-:W-:Y:S02]  /*1d1b0*/  @P0 SHF.R.U32.HI R2, RZ, R3, R5 ;  /* 0x00000003ff020219 */ /* 0x002fe40000011605 */
[----:B------:R-:W0:Y:S01]  /*1d1c0*/  @P0 LDC R3, c[0x0][0x438] ;  /* 0x00010e00ff030b82 */ /* 0x000e220000000800 */
[----:B------:R-:W-:-:S04]  /*1d1d0*/  IMAD.IADD R0, R8, 0x1, R0 ;  /* 0x0000000108007824 */ /* 0x000fc800078e0200 */
[----:B------:R-:W-:Y:S01]  /*1d1e0*/  @P0 IMAD.HI.U32 R6, R0, R6, RZ ;  /* 0x0000000600060227 */ /* 0x000fe200078e00ff */
[----:B------:R-:W-:-:S04]  /*1d1f0*/  MOV R5, R0 ;  /* 0x0000000000057202 */ /* 0x000fc80000000f00 */
[----:B0-----:R-:W-:Y:S01]  /*1d200*/  @P0 SHF.R.U32.HI R5, RZ, R3, R6 ;  /* 0x00000003ff050219 */ /* 0x001fe20000011606 */
[----:B------:R-:W-:-:S04]  /*1d210*/  IMAD.MOV R6, RZ, RZ, -R2 ;  /* 0x000000ffff067224 */ /* 0x000fc800078e0a02 */
[----:B------:R-:W-:Y:S02]  /*1d220*/  IMAD.MOV R3, RZ, RZ, -R5 ;  /* 0x000000ffff037224 */ /* 0x000fe400078e0a05 */
[C---:B------:R-:W-:Y:S02]  /*1d230*/  IMAD R4, R7.reuse, R6, R4 ;  /* 0x0000000607047224 */ /* 0x040fe400078e0204 */
[----:B------:R-:W-:Y:S01]  /*1d240*/  IMAD R7, R7, R3, R0 ;  /* 0x0000000307077224 */ /* 0x000fe200078e0200 */
[----:B------:R-:W-:Y:S01]  /*1d250*/  SHF.R.S32.HI R3, RZ, 0x1f, R2 ;  /* 0x0000001fff037819 */ /* 0x000fe20000011402 */
[----:B---3--:R-:W-:-:S04]  /*1d260*/  IMAD R0, R9, UR4, RZ ;  /* 0x0000000409007c24 */ /* 0x008fc8000f8e02ff */
[C---:B----4-:R-:W-:Y:S02]  /*1d270*/  IMAD R0, R10.reuse, UR5, R0 ;  /* 0x000000050a007c24 */ /* 0x050fe4000f8e0200 */
[----:B------:R-:W-:-:S04]  /*1d280*/  IMAD.WIDE.U32 R2, R10, UR4, R2 ;  /* 0x000000040a027c25 */ /* 0x000fc8000f8e0002 */
[----:B------:R-:W-:Y:S01]  /*1d290*/  IMAD.IADD R3, R0, 0x1, R3 ;  /* 0x0000000100037824 */ /* 0x000fe200078e0203 */
[----:B------:R-:W-:-:S04]  /*1d2a0*/  LEA R8, P0, R2, UR6, 0x2 ;  /* 0x0000000602087c11 */ /* 0x000fc8000f8010ff */
[----:B------:R-:W-:Y:S02]  /*1d2b0*/  LEA.HI.X R9, R2, UR7, R3, 0x2, P0 ;  /* 0x0000000702097c11 */ /* 0x000fe400080f1403 */
[----:B------:R-:W-:Y:S02]  /*1d2c0*/  @!P1 SHF.R.S32.HI R3, RZ, 0x1f, R5 ;  /* 0x0000001fff039819 */ /* 0x000fe40000011405 */
[----:B------:R-:W-:Y:S02]  /*1d2d0*/  @!P1 MOV R2, R5 ;  /* 0x0000000500029202 */ /* 0x000fe40000000f00 */
[----:B------:R0:W2:Y:S03]  /*1d2e0*/  LDG.E R5, desc[UR60][R8.64] ;  /* 0x0000003c08057981 */ /* 0x0000a6000c1e1900 */
[----:B------:R-:W-:-:S04]  /*1d2f0*/  @!P1 IMAD.WIDE.U32 R2, R10, UR4, R2 ;  /* 0x000000040a029c25 */ /* 0x000fc8000f8e0002 */
[----:B------:R-:W-:Y:S01]  /*1d300*/  @!P1 IMAD.IADD R0, R0, 0x1, R3 ;  /* 0x0000000100009824 */ /* 0x000fe200078e0203 */
[----:B------:R-:W-:Y:S01]  /*1d310*/  @!P1 LEA R10, P0, R2, UR6, 0x2 ;  /* 0x00000006020a9c11 */ /* 0x000fe2000f8010ff */
[----:B------:R-:W-:Y:S02]  /*1d320*/  VIADD R34, R26, 0x1 ;  /* 0x000000011a227836 */ /* 0x000fe40000000000 */
[----:B0-----:R-:W-:Y:S01]  /*1d330*/  IMAD.MOV.U32 R8, RZ, RZ, RZ ;  /* 0x000000ffff087224 */ /* 0x001fe200078e00ff */
[----:B------:R-:W-:Y:S02]  /*1d340*/  @!P1 LEA.HI.X R11, R2, UR7, R0, 0x2, P0 ;  /* 0x00000007020b9c11 */ /* 0x000fe400080f1400 */
[----:B------:R-:W-:Y:S02]  /*1d350*/  MOV R0, R36 ;  /* 0x0000002400007202 */ /* 0x000fe40000000f00 */
[----:B------:R-:W-:Y:S01]  /*1d360*/  ISETP.NE.AND P0, PT, R34, 0x2, PT ;  /* 0x000000022200780c */ /* 0x000fe20003f05270 */
[----:B-----5:R0:W5:Y:S01]  /*1d370*/  @!P1 LDG.E R8, desc[UR60][R10.64] ;  /* 0x0000003c0a089981 */ /* 0x020162000c1e1900 */
[----:B------:R-:W-:-:S02]  /*1d380*/  ISETP.GT.AND P1, PT, R0, RZ, PT ;  /* 0x000000ff0000720c */ /* 0x000fc40003f24270 */
[----:B------:R-:W-:-:S04]  /*1d390*/  SEL R0, RZ, 0x1, P0 ;  /* 0x00000001ff007807 */ /* 0x000fc80000000000 */
[----:B------:R-:W-:-:S05]  /*1d3a0*/  LOP3.LUT R2, R27, R0, RZ, 0x3c, !PT ;  /* 0x000000001b027212 */ /* 0x000fca00078e3cff */
[----:B------:R0:W-:Y:S01]  /*1d3b0*/  STL [R1+0x4], R2 ;  /* 0x0000040201007387 */ /* 0x0001e20000100800 */
[----:B------:R-:W-:Y:S01]  /*1d3c0*/  ISETP.NE.AND P2, PT, R12, 0x3, PT ;  /* 0x000000030c00780c */ /* 0x000fe20003f45270 */
[----:B------:R-:W-:Y:S01]  /*1d3d0*/  VIADD R36, R36, 0xffffffff ;  /* 0xffffffff24247836 */ /* 0x000fe20000000000 */
[----:B------:R-:W-:Y:S02]  /*1d3e0*/  SEL R34, R34, RZ, P0 ;  /* 0x000000ff22227207 */ /* 0x000fe40000000000 */
[----:B--2---:R-:W-:-:S09]  /*1d3f0*/  SHF.R.S32.HI R31, RZ, 0x1f, R5 ;  /* 0x0000001fff1f7819 */ /* 0x004fd20000011405 */
[----:B0-----:R-:W-:Y:S05]  /*1d400*/  @!P2 BRA `(.L_x_7636) ;  /* 0x000000000004a947 */ /* 0x001fea0003800000 */
[----:B------:R-:W-:Y:S01]  /*1d410*/  BPT.TRAP 0x1 ;  /* 0x000000040000795c */ /* 0x000fe20000300000 */
.L_x_7636:
[----:B------:R-:W-:Y:S01]  /*1d420*/  IMAD R0, R34, 0x8, R22 ;  /* 0x0000000822007824 */ /* 0x000fe200078e0216 */
[----:B------:R-:W-:Y:S01]  /*1d430*/  SHF.L.U32 R33, R2, 0x1f, RZ ;  /* 0x0000001f02217819 */ /* 0x000fe200000006ff */
[----:B------:R-:W-:Y:S01]  /*1d440*/  BSSY B0, `(.L_x_7637) ;  /* 0x0000004000007945 */ /* 0x000fe20003800000 */
[----:B------:R-:W-:Y:S02]  /*1d450*/  SHF.R.S32.HI R32, RZ, 0x1f, R4 ;  /* 0x0000001fff207819 */ /* 0x000fe40000011404 */
[----:B------:R-:W0:Y:S02]  /*1d460*/  SYNCS.PHASECHK.TRANS64.TRYWAIT P0, [R0+URZ+0x22880], R33 ;  /* 0x02288021000075a7 */ /* 0x000e24000800017f */
[----:B0-----:R-:W-:Y:S05]  /*1d470*/  @!P0 BRA `(.L_x_7638) ;  /* 0x0000007800ec8947 */ /* 0x001fea0003800000 */
.L_x_7876:
[----:B------:R-:W-:Y:S05]  /*1d480*/  BSYNC B0 ;  /* 0x0000000000007941 */ /* 0x000fea0003800000 */
.L_x_7637:
[----:B------:R-:W2:Y:S01]  /*1d490*/  LDL R9, [R1+0xc] ;  /* 0x00000c0001097983 */ /* 0x000ea20000100800 */
[----:B------:R-:W-:Y:S01]  /*1d4a0*/  ULDC.64 UR4, c[0x0][0x328] ;  /* 0x0000ca0000047ab9 */ /* 0x000fe20000000a00 */
[----:B------:R-:W-:Y:S02]  /*1d4b0*/  ULDC.64 UR6, c[0x0][0x338] ;  /* 0x0000ce0000067ab9 */ /* 0x000fe40000000a00 */
[----:B------:R-:W3:Y:S01]  /*1d4c0*/  LDL R12, [R1+0x24] ;  /* 0x00002400010c7983 */ /* 0x000ee20000100800 */
[----:B------:R-:W-:Y:S01]  /*1d4d0*/  IMAD R6, R32, UR4, RZ ;  /* 0x0000000420067c24 */ /* 0x000fe2000f8e02ff */
[----:B------:R-:W-:Y:S01]  /*1d4e0*/  ULDC.64 UR8, c[0x0][0x330] ;  /* 0x0000cc0000087ab9 */ /* 0x000fe20000000a00 */
[C---:B------:R-:W-:Y:S01]  /*1d4f0*/  IMAD.WIDE.U32 R2, R4.reuse, UR4, RZ ;  /* 0x0000000404027c25 */ /* 0x040fe2000f8e00ff */
[----:B-----5:R-:W-:Y:S01]  /*1d500*/  SHF.R.S32.HI R29, RZ, 0x1f, R8 ;  /* 0x0000001fff1d7819 */ /* 0x020fe20000011408 */
[----:B------:R-:W-:Y:S01]  /*1d510*/  ULDC.64 UR10, c[0x0][0x318] ;  /* 0x0000c600000a7ab9 */ /* 0x000fe20000000a00 */
[----:B------:R-:W-:Y:S01]  /*1d520*/  SHF.R.S32.HI R30, RZ, 0x1f, R7 ;  /* 0x0000001fff1e7819 */ /* 0x000fe20000011407 */
[----:B------:R-:W-:Y:S01]  /*1d530*/  IMAD R6, R4, UR5, R6 ;  /* 0x0000000504067c24 */ /* 0x000fe2000f8e0206 */
[----:B------:R-:W1:Y:S03]  /*1d540*/  LDC R11, c[0x0][0x2f4] ;  /* 0x0000bd00ff0b7b82 */ /* 0x000e660000000800 */
[----:B------:R-:W-:-:S02]  /*1d550*/  IMAD.IADD R3, R3, 0x1, R6 ;  /* 0x0000000103037824 */ /* 0x000fc400078e0206 */
[----:B------:R-:W-:Y:S02]  /*1d560*/  IMAD R6, R31, UR6, RZ ;  /* 0x000000061f067c24 */ /* 0x000fe4000f8e02ff */
[----:B------:R-:W-:-:S04]  /*1d570*/  IMAD.WIDE.U32 R2, R5, UR6, R2 ;  /* 0x0000000605027c25 */ /* 0x000fc8000f8e0002 */
[----:B------:R-:W-:-:S05]  /*1d580*/  IMAD R6, R5, UR7, R6 ;  /* 0x0000000705067c24 */ /* 0x000fca000f8e0206 */
[----:B------:R-:W-:Y:S01]  /*1d590*/  IADD3 R3, R3, R6, RZ ;  /* 0x0000000603037210 */ /* 0x000fe20007ffe0ff */
[----:B------:R-:W-:Y:S02]  /*1d5a0*/  IMAD R6, R29, UR6, RZ ;  /* 0x000000061d067c24 */ /* 0x000fe4000f8e02ff */
[----:B------:R-:W-:Y:S01]  /*1d5b0*/  IMAD.WIDE.U32 R2, R18, UR8, R2 ;  /* 0x0000000812027c25 */ /* 0x000fe2000f8e0002 */
[----:B-1----:R-:W-:-:S03]  /*1d5c0*/  ISETP.GE.AND P2, PT, R35, R11, PT ;  /* 0x0000000b2300720c */ /* 0x002fc60003f46270 */
[----:B------:R-:W-:Y:S02]  /*1d5d0*/  IMAD R6, R8, UR7, R6 ;  /* 0x0000000708067c24 */ /* 0x000fe4000f8e0206 */
[----:B--2---:R-:W-:Y:S01]  /*1d5e0*/  IMAD R17, R9, UR8, RZ ;  /* 0x0000000809117c24 */ /* 0x004fe2000f8e02ff */
[----:B------:R-:W-:-:S03]  /*1d5f0*/  IADD3 R9, P0, R2, UR10, RZ ;  /* 0x0000000a02097c10 */ /* 0x000fc6000ff1e0ff */
[----:B------:R-:W-:-:S05]  /*1d600*/  IMAD R17, R18, UR9, R17 ;  /* 0x0000000912117c24 */ /* 0x000fca000f8e0211 */
[----:B------:R-:W-:Y:S01]  /*1d610*/  IADD3.X R20, R17, UR11, R3, P0, !PT ;  /* 0x0000000b11147c10 */ /* 0x000fe200087fe403 */
[----:B------:R-:W-:-:S04]  /*1d620*/  IMAD.WIDE.U32 R2, R8, UR6, RZ ;  /* 0x0000000608027c25 */ /* 0x000fc8000f8e00ff */
[----:B------:R-:W-:Y:S02]  /*1d630*/  IMAD.IADD R3, R3, 0x1, R6 ;  /* 0x0000000103037824 */ /* 0x000fe400078e0206 */
[----:B------:R-:W-:Y:S02]  /*1d640*/  IMAD R6, R30, UR4, RZ ;  /* 0x000000041e067c24 */ /* 0x000fe4000f8e02ff */
[----:B------:R-:W-:Y:S01]  /*1d650*/  IMAD.WIDE.U32 R2, R7, UR4, R2 ;  /* 0x0000000407027c25 */ /* 0x000fe2000f8e0002 */
[----:B------:R-:W-:-:S03]  /*1d660*/  UMOV UR4, 0xffffffff ;  /* 0xffffffff00047882 */ /* 0x000fc60000000000 */
[----:B------:R-:W-:-:S04]  /*1d670*/  IMAD R6, R7, UR5, R6 ;  /* 0x0000000507067c24 */ /* 0x000fc8000f8e0206 */
[----:B------:R-:W-:Y:S02]  /*1d680*/  IMAD.IADD R3, R3, 0x1, R6 ;  /* 0x0000000103037824 */ /* 0x000fe400078e0206 */
[----:B---3--:R-:W-:Y:S02]  /*1d690*/  IMAD R6, R34, 0x5000, R12 ;  /* 0x0000500022067824 */ /* 0x008fe400078e020c */
[----:B------:R-:W-:-:S03]  /*1d6a0*/  IMAD.WIDE.U32 R2, R18, UR8, R2 ;  /* 0x0000000812027c25 */ /* 0x000fc6000f8e0002 */
[----:B------:R-:W-:-:S04]  /*1d6b0*/  IADD3 R10, P0, R2, UR10, RZ ;  /* 0x0000000a020a7c10 */ /* 0x000fc8000ff1e0ff */
[----:B------:R-:W-:Y:S01]  /*1d6c0*/  IADD3.X R17, R17, UR11, R3, P0, !PT ;  /* 0x0000000b11117c10 */ /* 0x000fe200087fe403 */
[----:B------:R-:W-:Y:S08]  /*1d6d0*/  BRA.DIV UR4, `(.L_x_7639) ;  /* 0x0000007a04687947 */ /* 0x000ff0000b800000 */
[----:B------:R-:W1:Y:S01]  /*1d6e0*/  SHFL.IDX PT, R2, R9, RZ, 0x181f ;  /* 0x00181fff09027589 */ /* 0x000e6200000e0000 */
[----:B------:R-:W-:-:S03]  /*1d6f0*/  IADD3 R6, R22, R6, RZ ;  /* 0x0000000616067210 */ /* 0x000fc60007ffe0ff */
[----:B------:R-:W2:Y:S04]  /*1d700*/  SHFL.IDX PT, R3, R20, RZ, 0x181f ;  /* 0x00181fff14037589 */ /* 0x000ea800000e0000 */
[----:B------:R-:W3:Y:S04]  /*1d710*/  SHFL.IDX PT, R11, R9, 0x1, 0x181f ;  /* 0x00381f00090b7f89 */ /* 0x000ee800000e0000 */
[----:B------:R-:W4:Y:S04]  /*1d720*/  SHFL.IDX PT, R21, R20, 0x1, 0x181f ;  /* 0x00381f0014157f89 */ /* 0x000f2800000e0000 */
[----:B------:R-:W-:Y:S01]  /*1d730*/  SHFL.IDX PT, R12, R10, RZ, 0x181f ;  /* 0x00181fff0a0c7589 */ /* 0x000fe200000e0000 */
[----:B-1----:R-:W-:-:S05]  /*1d740*/  IADD3 R2, P0, R35, R2, RZ ;  /* 0x0000000223027210 */ /* 0x002fca0007f1e0ff */
[----:B--2---:R-:W-:-:S05]  /*1d750*/  IMAD.X R3, RZ, RZ, R3, P0 ;  /* 0x000000ffff037224 */ /* 0x004fca00000e0603 */
[----:B------:R3:W-:Y:S02]  /*1d760*/  LDGSTS.E.BYPASS.LTC128B.128 [R6+0xa400], desc[UR60][R2.64], !P2 ;  /* 0x0a40000002067fae */ /* 0x0007e4000d101d7c */
[C---:B---3--:R-:W-:Y:S02]  /*1d770*/  IADD3 R2, P0, R35.reuse, R11, RZ ;  /* 0x0000000b23027210 */ /* 0x048fe40007f1e0ff */
[----:B------:R-:W-:Y:S03]  /*1d780*/  SHFL.IDX PT, R11, R9, 0x7, 0x181f ;  /* 0x00f81f00090b7f89 */ /* 0x000fe600000e0000 */
[----:B----4-:R-:W-:Y:S02]  /*1d790*/  IMAD.X R3, RZ, RZ, R21, P0 ;  /* 0x000000ffff037224 */ /* 0x010fe400000e0615 */
[----:B------:R-:W-:Y:S04]  /*1d7a0*/  SHFL.IDX PT, R21, R20, 0x6, 0x181f ;  /* 0x00d81f0014157f89 */ /* 0x000fe800000e0000 */
[----:B------:R1:W-:Y:S04]  /*1d7b0*/  LDGSTS.E.BYPASS.LTC128B.128 [R6+0xac00], desc[UR60][R2.64], !P2 ;  /* 0x0ac0000002067fae */ /* 0x0003e8000d101d7c */
[----:B-1----:R-:W1:Y:S04]  /*1d7c0*/  SHFL.IDX PT, R2, R9, 0x2, 0x181f ;  /* 0x00581f0009027f89 */ /* 0x002e6800000e0000 */
[----:B------:R-:W2:Y:S01]  /*1d7d0*/  SHFL.IDX PT, R3, R20, 0x2, 0x181f ;  /* 0x00581f0014037f89 */ /* 0x000ea200000e0000 */
[----:B-1----:R-:W-:-:S05]  /*1d7e0*/  IADD3 R2, P0, R35, R2, RZ ;  /* 0x0000000223027210 */ /* 0x002fca0007f1e0ff */
[----:B--2---:R-:W-:-:S05]  /*1d7f0*/  IMAD.X R3, RZ, RZ, R3, P0 ;  /* 0x000000ffff037224 */ /* 0x004fca00000e0603 */
        /* <DEDUP_REMOVED lines=8> */
[----:B-1----:R-:W-:-:S04]  /*1d880*/  IADD3 R2, P0, R35, R2, RZ ;  /* 0x0000000223027210 */ /* 0x002fc80007f1e0ff */
[----:B--2---:R-:W-:-:S05]  /*1d890*/  IADD3.X R3, RZ, R3, RZ, P0, !PT ;  /* 0x00000003ff037210 */ /* 0x004fca00007fe4ff */
[----:B------:R1:W-:Y:S04]  /*1d8a0*/  LDGSTS.E.BYPASS.LTC128B.128 [R6+0xc400], desc[UR60][R2.64], !P2 ;  /* 0x0c40000002067fae */ /* 0x0003e8000d101d7c */
[----:B-1----:R-:W1:Y:S04]  /*1d8b0*/  SHFL.IDX PT, R2, R9, 0x5, 0x181f ;  /* 0x00b81f0009027f89 */ /* 0x002e6800000e0000 */
[----:B------:R-:W2:Y:S01]  /*1d8c0*/  SHFL.IDX PT, R3, R20, 0x5, 0x181f ;  /* 0x00b81f0014037f89 */ /* 0x000ea200000e0000 */
[----:B-1----:R-:W-:-:S05]  /*1d8d0*/  IADD3 R2, P0, R35, R2, RZ ;  /* 0x0000000223027210 */ /* 0x002fca0007f1e0ff */
[----:B--2---:R-:W-:-:S05]  /*1d8e0*/  IMAD.X R3, RZ, RZ, R3, P0 ;  /* 0x000000ffff037224 */ /* 0x004fca00000e0603 */
[----:B------:R1:W-:Y:S04]  /*1d8f0*/  LDGSTS.E.BYPASS.LTC128B.128 [R6+0xcc00], desc[UR60][R2.64], !P2 ;  /* 0x0cc0000002067fae */ /* 0x0003e8000d101d7c */
[----:B-1----:R-:W1:Y:S04]  /*1d900*/  SHFL.IDX PT, R2, R9, 0x6, 0x181f ;  /* 0x00d81f0009027f89 */ /* 0x002e6800000e0000 */
[----:B------:R-:W-:Y:S04]  /*1d910*/  SHFL.IDX PT, R9, R17, RZ, 0x181f ;  /* 0x00181fff11097589 */ /* 0x000fe800000e0000 */
[----:B------:R-:W-:Y:S01]  /*1d920*/  SHFL.IDX PT, R17, R17, 0x1, 0x181f ;  /* 0x00381f0011117f89 */ /* 0x000fe200000e0000 */
[----:B-1----:R-:W-:-:S05]  /*1d930*/  IADD3 R2, P0, R35, R2, RZ ;  /* 0x0000000223027210 */ /* 0x002fca0007f1e0ff */
[----:B------:R-:W-:-:S05]  /*1d940*/  IMAD.X R3, RZ, RZ, R21, P0 ;  /* 0x000000ffff037224 */ /* 0x000fca00000e0615 */
[----:B------:R1:W-:Y:S04]  /*1d950*/  LDGSTS.E.BYPASS.LTC128B.128 [R6+0xd400], desc[UR60][R2.64], !P2 ;  /* 0x0d40000002067fae */ /* 0x0003e8000d101d7c */
[----:B-1----:R-:W1:Y:S01]  /*1d960*/  SHFL.IDX PT, R3, R20, 0x7, 0x181f ;  /* 0x00f81f0014037f89 */ /* 0x002e6200000e0000 */
[----:B------:R-:W-:-:S05]  /*1d970*/  IADD3 R2, P0, R35, R11, RZ ;  /* 0x0000000b23027210 */ /* 0x000fca0007f1e0ff */
[----:B-1----:R-:W-:-:S05]  /*1d980*/  IMAD.X R3, RZ, RZ, R3, P0 ;  /* 0x000000ffff037224 */ /* 0x002fca00000e0603 */
[----:B------:R1:W-:Y:S02]  /*1d990*/  LDGSTS.E.BYPASS.LTC128B.128 [R6+0xdc00], desc[UR60][R2.64], !P2 ;  /* 0x0dc0000002067fae */ /* 0x0003e4000d101d7c */
[----:B-1----:R-:W-:-:S04]  /*1d9a0*/  IADD3 R2, P0, R35, R12, RZ ;  /* 0x0000000c23027210 */ /* 0x002fc80007f1e0ff */
[----:B------:R-:W-:-:S05]  /*1d9b0*/  IADD3.X R3, RZ, R9, RZ, P0, !PT ;  /* 0x00000009ff037210 */ /* 0x000fca00007fe4ff */
[----:B------:R1:W-:Y:S04]  /*1d9c0*/  LDGSTS.E.BYPASS.LTC128B.128 [R6+0xe400], desc[UR60][R2.64], !P2 ;  /* 0x0e40000002067fae */ /* 0x0003e8000d101d7c */
[----:B-1----:R1:W2:Y:S02]  /*1d9d0*/  SHFL.IDX PT, R2, R10, 0x1, 0x181f ;  /* 0x00381f000a027f89 */ /* 0x0022a400000e0000 */
.L_x_7898:
[----:B--2---:R-:W-:-:S05]  /*1d9e0*/  IADD3 R2, P0, R35, R2, RZ ;  /* 0x0000000223027210 */ /* 0x004fca0007f1e0ff */
[----:B------:R-:W-:Y:S01]  /*1d9f0*/  IMAD.X R3, RZ, RZ, R17, P0 ;  /* 0x000000ffff037224 */ /* 0x000fe200000e0611 */
[----:B------:R-:W-:-:S04]  /*1da00*/  PLOP3.LUT P0, PT, PT, PT, PT, 0x80, 0x0 ;  /* 0x000000000000781c */ /* 0x000fc80003f0f070 */
[----:B------:R-:W-:Y:S01]  /*1da10*/  @!PT LDS RZ, [RZ] ;  /* 0x00000000fffff984 */ /* 0x000fe20000000800 */
[----:B------:R-:W-:Y:S01]  /*1da20*/  @!PT LDS RZ, [RZ] ;  /* 0x00000000fffff984 */ /* 0x000fe20000000800 */
[----:B------:R-:W-:Y:S01]  /*1da30*/  @!PT LDS RZ, [RZ] ;  /* 0x00000000fffff984 */ /* 0x000fe20000000800 */
[----:B------:R2:W-:Y:S01]  /*1da40*/  LDGSTS.E.BYPASS.LTC128B.128 [R6+0xec00], desc[UR60][R2.64], !P2 ;  /* 0x0ec0000002067fae */ /* 0x0005e2000d101d7c */
[----:B------:R-:W-:-:S08]  /*1da50*/  NOP ;  /* 0x0000000000007918 */ /* 0x000fd00000000000 */
.L_x_7640:
[----:B------:R-:W-:Y:S02]  /*1da60*/  PLOP3.LUT P2, PT, P2, P0, PT, 0xa2, 0x0 ;  /* 0x000000000000781c */ /* 0x000fe40001741472 */
[----:B------:R-:W-:-:S08]  /*1da70*/  @P0 R2UR P2, UR4, R0 ;  /* 0x00000000000402ca */ /* 0x000fd00000040000 */
[----:B------:R-:W-:-:S05]  /*1da80*/  @P0 PLOP3.LUT P0, PT, P2, PT, PT, 0x80, 0x0 ;  /* 0x000000000000081c */ /* 0x000fca000170f070 */
[----:B------:R-:W-:Y:S01]  /*1da90*/  @!P2 SYNCS.ARRIVE.TRANS64.RED.A0T1 RZ, [UR4+0x22870], RZ ;  /* 0x022870ffffffa9a7 */ /* 0x000fe20008200404 */
[----:B------:R-:W-:Y:S07]  /*1daa0*/  @!P2 ARRIVES.LDGSTSBAR.64.TRANSCNT [UR4+0x22870] ;  /* 0x02287000ff00a9b0 */ /* 0x000fee0008000a84 */
[----:B------:R-:W-:Y:S05]  /*1dab0*/  @P0 BRA.U.ANY `(.L_x_7640) ;  /* 0xfffffffd00e80947 */ /* 0x000fea000393ffff */
[----:B------:R-:W-:Y:S01]  /*1dac0*/  NOP ;  /* 0x0000000000007918 */ /* 0x000fe20000000000 */
[----:B--2---:R-:W2:Y:S02]  /*1dad0*/  LDL R2, [R1+0x4c] ;  /* 0x00004c0001027983 */ /* 0x004ea40000100800 */
[----:B--2---:R-:W-:-:S13]  /*1dae0*/  ISETP.NE.AND P3, PT, R2, 0x3, PT ;  /* 0x000000030200780c */ /* 0x004fda0003f65270 */
[----:B------:R-:W-:Y:S05]  /*1daf0*/  @!P3 BRA `(.L_x_7641) ;  /* 0x000000000004b947 */ /* 0x000fea0003800000 */
[----:B------:R-:W-:Y:S01]  /*1db00*/  BPT.TRAP 0x1 ;  /* 0x000000040000795c */ /* 0x000fe20000300000 */
.L_x_7641:
[----:B------:R2:W-:Y:S01]  /*1db10*/  SYNCS.ARRIVE.TRANS64.A1T0 RZ, [R0+URZ+0x22870], RZ ;  /* 0x022870ff00ff79a7 */ /* 0x0005e2000810003f */
[----:B------:R-:W-:Y:S05]  /*1db20*/  @!P3 BRA `(.L_x_7642) ;  /* 0x000000000004b947 */ /* 0x000fea0003800000 */
[----:B------:R-:W-:Y:S01]  /*1db30*/  BPT.TRAP 0x1 ;  /* 0x000000040000795c */ /* 0x000fe20000300000 */
.L_x_7642:
[----:B------:R-:W3:Y:S01]  /*1db40*/  SYNCS.PHASECHK.TRANS64.TRYWAIT P0, [R0+URZ+0x22840], R33 ;  /* 0x02284021000075a7 */ /* 0x000ee2000800017f */
[----:B------:R-:W-:Y:S04]  /*1db50*/  BSSY B0, `(.L_x_7643) ;  /* 0x0000002000007945 */ /* 0x000fe80003800000 */
[----:B---3--:R-:W-:Y:S05]  /*1db60*/  @!P0 BRA `(.L_x_7644) ;  /* 0x0000008000008947 */ /* 0x008fea0003800000 */
.L_x_7899:
[----:B------:R-:W-:Y:S05]  /*1db70*/  BSYNC B0 ;  /* 0x0000000000007941 */ /* 0x000fea0003800000 */
.L_x_7643:
[----:B-1----:R-:W4:Y:S01]  /*1db80*/  LDL R10, [R1+0xc] ;  /* 0x00000c00010a7983 */ /* 0x002f220000100800 */
[----:B------:R-:W-:Y:S01]  /*1db90*/  ULDC.64 UR4, c[0x0][0x310] ;  /* 0x0000c40000047ab9 */ /* 0x000fe20000000a00 */
[----:B------:R-:W-:Y:S01]  /*1dba0*/  ULDC.64 UR6, c[0x0][0x300] ;  /* 0x0000c00000067ab9 */ /* 0x000fe20000000a00 */
[----:B------:R-:W-:Y:S02]  /*1dbb0*/  IMAD R9, R31, UR4, RZ ;  /* 0x000000041f097c24 */ /* 0x000fe4000f8e02ff */
[----:B------:R-:W-:-:S04]  /*1dbc0*/  IMAD.WIDE.U32 R2, R5, UR4, RZ ;  /* 0x0000000405027c25 */ /* 0x000fc8000f8e00ff */
[----:B------:R-:W-:Y:S02]  /*1dbd0*/  IMAD R9, R5, UR5, R9 ;  /* 0x0000000505097c24 */ /* 0x000fe4000f8e0209 */
[----:B------:R-:W-:Y:S02]  /*1dbe0*/  IMAD R32, R32, UR6, RZ ;  /* 0x0000000620207c24 */ /* 0x000fe4000f8e02ff */
[----:B------:R-:W-:Y:S02]  /*1dbf0*/  IMAD.IADD R3, R3, 0x1, R9 ;  /* 0x0000000103037824 */ /* 0x000fe400078e0209 */
[----:B------:R-:W-:Y:S02]  /*1dc00*/  IMAD R9, R29, UR4, RZ ;  /* 0x000000041d097c24 */ /* 0x000fe4000f8e02ff */
[----:B------:R-:W-:-:S04]  /*1dc10*/  IMAD.WIDE.U32 R2, R4, UR6, R2 ;  /* 0x0000000604027c25 */ /* 0x000fc8000f8e0002 */
[----:B------:R-:W-:Y:S02]  /*1dc20*/  IMAD R4, R4, UR7, R32 ;  /* 0x0000000704047c24 */ /* 0x000fe4000f8e0220 */
[C---:B------:R-:W-:Y:S02]  /*1dc30*/  IMAD R9, R8.reuse, UR5, R9 ;  /* 0x0000000508097c24 */ /* 0x040fe4000f8e0209 */
[----:B------:R-:W-:Y:S01]  /*1dc40*/  IMAD.IADD R5, R3, 0x1, R4 ;  /* 0x0000000103057824 */ /* 0x000fe200078e0204 */
[----:B------:R-:W-:Y:S01]  /*1dc50*/  MOV R4, R2 ;  /* 0x0000000200047202 */ /* 0x000fe20000000f00 */
        /* <DEDUP_REMOVED lines=13> */
[----:B------:R-:W1:Y:S02]  /*1dd30*/  LDC R10, c[0x0][0x2f4] ;  /* 0x0000bd00ff0a7b82 */ /* 0x000e640000000800 */
[----:B------:R-:W-:-:S05]  /*1dd40*/  IMAD R8, R18, UR5, R8 ;  /* 0x0000000512087c24 */ /* 0x000fca000f8e0208 */
[----:B------:R-:W-:Y:S02]  /*1dd50*/  IADD3.X R5, R8, UR7, R5, P0, !PT ;  /* 0x0000000708057c10 */ /* 0x000fe400087fe405 */
[----:B------:R-:W-:-:S04]  /*1dd60*/  IADD3 R7, P0, R2, UR6, RZ ;  /* 0x0000000602077c10 */ /* 0x000fc8000ff1e0ff */
[----:B------:R-:W-:Y:S02]  /*1dd70*/  IADD3.X R8, R8, UR7, R3, P0, !PT ;  /* 0x0000000708087c10 */ /* 0x000fe400087fe403 */
[----:B-1----:R-:W-:Y:S01]  /*1dd80*/  ISETP.GE.AND P2, PT, R35, R10, PT ;  /* 0x0000000a2300720c */ /* 0x002fe20003f46270 */
[----:B------:R-:W-:-:S12]  /*1dd90*/  BRA.DIV UR4, `(.L_x_7645) ;  /* 0x0000007e04887947 */ /* 0x000fd8000b800000 */
[----:B------:R-:W1:Y:S04]  /*1dda0*/  SHFL.IDX PT, R2, R4, RZ, 0x181f ;  /* 0x00181fff04027589 */ /* 0x000e6800000e0000 */
[----:B------:R-:W4:Y:S04]  /*1ddb0*/  SHFL.IDX PT, R3, R5, RZ, 0x181f ;  /* 0x00181fff05037589 */ /* 0x000f2800000e0000 */
[----:B------:R-:W5:Y:S04]  /*1ddc0*/  SHFL.IDX PT, R10, R4, 0x1, 0x181f ;  /* 0x00381f00040a7f89 */ /* 0x000f6800000e0000 */
[----:B------:R-:W0:Y:S01]  /*1ddd0*/  SHFL.IDX PT, R9, R5, 0x1, 0x181f ;  /* 0x00381f0005097f89 */ /* 0x000e2200000e0000 */
[----:B-1----:R-:W-:-:S05]  /*1dde0*/  IADD3 R2, P0, R35, R2, RZ ;  /* 0x0000000223027210 */ /* 0x002fca0007f1e0ff */
[----:B----4-:R-:W-:-:S05]  /*1ddf0*/  IMAD.X R3, RZ, RZ, R3, P0 ;  /* 0x000000ffff037224 */ /* 0x010fca00000e0603 */
[----:B------:R5:W-:Y:S02]  /*1de00*/  LDGSTS.E.BYPASS.LTC128B.128 [R6+0x18400], desc[UR60][R2.64], !P2 ;  /* 0x1840000002067fae */ /* 0x000be4000d101d7c */
[C---:B-----5:R-:W-:Y:S02]  /*1de10*/  IADD3 R2, P0, R35.reuse, R10, RZ ;  /* 0x0000000a23027210 */ /* 0x060fe40007f1e0ff */
[----:B------:R-:W-:Y:S02]  /*1de20*/  SHFL.IDX PT, R10, R4, 0x7, 0x181f ;  /* 0x00f81f00040a7f89 */ /* 0x000fe400000e0000 */
[----:B0-----:R-:W-:Y:S02]  /*1de30*/  IADD3.X R3, RZ, R9, RZ, P0, !PT ;  /* 0x00000009ff037210 */ /* 0x001fe400007fe4ff */
[----:B------:R-:W-:Y:S04]  /*1de40*/  SHFL.IDX PT, R9, R5, 0x6, 0x181f ;  /* 0x00d81f0005097f89 */ /* 0x000fe800000e0000 */
        /* <DEDUP_REMOVED lines=22> */
[----:B------:R-:W-:Y:S04]  /*1dfb0*/  SHFL.IDX PT, R4, R8, RZ, 0x181f ;  /* 0x00181fff08047589 */ /* 0x000fe800000e0000 */
[----:B------:R-:W-:Y:S01]  /*1dfc0*/  SHFL.IDX PT, R8, R8, 0x1, 0x181f ;  /* 0x00381f0008087f89 */ /* 0x000fe200000e0000 */
[----:B0-----:R-:W-:-:S05]  /*1dfd0*/  IADD3 R2, P0, R35, R2, RZ ;  /* 0x0000000223027210 */ /* 0x001fca0007f1e0ff */
[----:B------:R-:W-:-:S05]  /*1dfe0*/  IMAD.X R3, RZ, RZ, R9, P0 ;  /* 0x000000ffff037224 */ /* 0x000fca00000e0609 */
[----:B------:R0:W-:Y:S04]  /*1dff0*/  LDGSTS.E.BYPASS.LTC128B.128 [R6+0x1b400], desc[UR60][R2.64], !P2 ;  /* 0x1b40000002067fae */ /* 0x0001e8000d101d7c */
[----:B0-----:R-:W0:Y:S01]  /*1e000*/  SHFL.IDX PT, R3, R5, 0x7, 0x181f ;  /* 0x00f81f0005037f89 */ /* 0x001e2200000e0000 */
[----:B------:R-:W-:-:S03]  /*1e010*/  IADD3 R2, P0, R35, R10, RZ ;  /* 0x0000000a23027210 */ /* 0x000fc60007f1e0ff */
[----:B------:R-:W1:Y:S02]  /*1e020*/  SHFL.IDX PT, R5, R7, RZ, 0x181f ;  /* 0x00181fff07057589 */ /* 0x000e6400000e0000 */
[----:B0-----:R-:W-:-:S05]  /*1e030*/  IMAD.X R3, RZ, RZ, R3, P0 ;  /* 0x000000ffff037224 */ /* 0x001fca00000e0603 */
[----:B------:R1:W-:Y:S02]  /*1e040*/  LDGSTS.E.BYPASS.LTC128B.128 [R6+0x1bc00], desc[UR60][R2.64], !P2 ;  /* 0x1bc0000002067fae */ /* 0x0003e4000d101d7c */
[----:B-1----:R-:W-:-:S05]  /*1e050*/  IADD3 R2, P0, R35, R5, RZ ;  /* 0x0000000523027210 */ /* 0x002fca0007f1e0ff */
[----:B------:R-:W-:-:S05]  /*1e060*/  IMAD.X R3, RZ, RZ, R4, P0 ;  /* 0x000000ffff037224 */ /* 0x000fca00000e0604 */
[----:B------:R0:W-:Y:S04]  /*1e070*/  LDGSTS.E.BYPASS.LTC128B.128 [R6+0x1c400], desc[UR60][R2.64], !P2 ;  /* 0x1c40000002067fae */ /* 0x0001e8000d101d7c */
[----:B0-----:R0:W1:Y:S02]  /*1e080*/  SHFL.IDX PT, R2, R7, 0x1, 0x181f ;  /* 0x00381f0007027f89 */ /* 0x00106400000e0000 */
.L_x_7921:
[----:B-1----:R-:W-:-:S04]  /*1e090*/  IADD3 R2, P0, R35, R2, RZ ;  /* 0x0000000223027210 */ /* 0x002fc80007f1e0ff */
[----:B------:R-:W-:Y:S02]  /*1e0a0*/  IADD3.X R3, RZ, R8, RZ, P0, !PT ;  /* 0x00000008ff037210 */ /* 0x000fe400007fe4ff */
[----:B------:R-:W-:-:S03]  /*1e0b0*/  PLOP3.LUT P0, PT, PT, PT, PT, 0x80, 0x0 ;  /* 0x000000000000781c */ /* 0x000fc60003f0f070 */
[----:B------:R-:W-:Y:S01]  /*1e0c0*/  @!PT LDS RZ, [RZ] ;  /* 0x00000000fffff984 */ /* 0x000fe20000000800 */
[----:B------:R-:W-:Y:S01]  /*1e0d0*/  @!PT LDS RZ, [RZ] ;  /* 0x00000000fffff984 */ /* 0x000fe20000000800 */
[----:B------:R-:W-:Y:S01]  /*1e0e0*/  @!PT LDS RZ, [RZ] ;  /* 0x00000000fffff984 */ /* 0x000fe20000000800 */
[----:B------:R1:W-:Y:S01]  /*1e0f0*/  LDGSTS.E.BYPASS.LTC128B.128 [R6+0x1cc00], desc[UR60][R2.64], !P2 ;  /* 0x1cc0000002067fae */ /* 0x0003e2000d101d7c */
[----:B------:R-:W-:-:S09]  /*1e100*/  NOP ;  /* 0x0000000000007918 */ /* 0x000fd20000000000 */
.L_x_7646:
[----:B------:R-:W-:Y:S02]  /*1e110*/  PLOP3.LUT P2, PT, P2, P0, PT, 0xa2, 0x0 ;  /* 0x000000000000781c */ /* 0x000fe40001741472 */
[----:B------:R-:W-:-:S08]  /*1e120*/  @P0 R2UR P2, UR4, R0 ;  /* 0x00000000000402ca */ /* 0x000fd00000040000 */
[----:B------:R-:W-:-:S05]  /*1e130*/  @P0 PLOP3.LUT P0, PT, P2, PT, PT, 0x80, 0x0 ;  /* 0x000000000000081c */ /* 0x000fca000170f070 */
[----:B------:R-:W-:Y:S01]  /*1e140*/  @!P2 SYNCS.ARRIVE.TRANS64.RED.A0T1 RZ, [UR4+0x22830], RZ ;  /* 0x022830ffffffa9a7 */ /* 0x000fe20008200404 */
[----:B------:R-:W-:Y:S07]  /*1e150*/  @!P2 ARRIVES.LDGSTSBAR.64.TRANSCNT [UR4+0x22830] ;  /* 0x02283000ff00a9b0 */ /* 0x000fee0008000a84 */
[----:B------:R-:W-:Y:S05]  /*1e160*/  @P0 BRA.U.ANY `(.L_x_7646) ;  /* 0xfffffffd00e80947 */ /* 0x000fea000393ffff */
[----:B------:R-:W-:Y:S01]  /*1e170*/  NOP ;  /* 0x0000000000007918 */ /* 0x000fe20000000000 */
[----:B-1----:R-:W4:Y:S02]  /*1e180*/  LDL R2, [R1+0x4c] ;  /* 0x00004c0001027983 */ /* 0x002f240000100800 */
[----:B----4-:R-:W-:-:S13]  /*1e190*/  ISETP.NE.AND P3, PT, R2, 0x3, PT ;  /* 0x000000030200780c */ /* 0x010fda0003f65270 */
[----:B------:R-:W-:Y:S05]  /*1e1a0*/  @!P3 BRA `(.L_x_7647) ;  /* 0x000000000004b947 */ /* 0x000fea0003800000 */
[----:B------:R-:W-:Y:S01]  /*1e1b0*/  BPT.TRAP 0x1 ;  /* 0x000000040000795c */ /* 0x000fe20000300000 */
.L_x_7647:
[----:B------:R-:W4:Y:S01]  /*1e1c0*/  LDL R2, [R1+0x3c] ;  /* 0x00003c0001027983 */ /* 0x000f220000100800 */
[----:B------:R1:W-:Y:S01]  /*1e1d0*/  SYNCS.ARRIVE.TRANS64.A1T0 RZ, [R0+URZ+0x22830], RZ ;  /* 0x022830ff00ff79a7 */ /* 0x0003e2000810003f */
[----:B----4-:R-:W-:-:S13]  /*1e1e0*/  ISETP.NE.AND P0, PT, R2, 0x3, PT ;  /* 0x000000030200780c */ /* 0x010fda0003f05270 */
[----:B-1----:R-:W-:Y:S05]  /*1e1f0*/  @!P0 BRA `(.L_x_7648) ;  /* 0x0000000000048947 */ /* 0x002fea0003800000 */
[----:B------:R-:W-:Y:S01]  /*1e200*/  BPT.TRAP 0x1 ;  /* 0x000000040000795c */ /* 0x000fe20000300000 */
.L_x_7648:
[----:B------:R-:W-:Y:S01]  /*1e210*/  LOP3.LUT R2, R27, 0x1, RZ, 0x3c, !PT ;  /* 0x000000011b027812 */ /* 0x000fe200078e3cff */
[----:B--23--:R-:W-:Y:S01]  /*1e220*/  IMAD R0, R26, 0x8, R22 ;  /* 0x000000081a007824 */ /* 0x00cfe200078e0216 */
[----:B------:R-:W-:Y:S02]  /*1e230*/  BSSY B0, `(.L_x_7649) ;  /* 0x0000004000007945 */ /* 0x000fe40003800000 */
[----:B------:R-:W-:-:S04]  /*1e240*/  SHF.L.U32 R2, R2, 0x1f, RZ ;  /* 0x0000001f02027819 */ /* 0x000fc800000006ff */
[----:B------:R-:W1:Y:S02]  /*1e250*/  SYNCS.PHASECHK.TRANS64.TRYWAIT P2, [R0+URZ+0x22870], R2 ;  /* 0x02287002000075a7 */ /* 0x000e64000804017f */
[----:B-1----:R-:W-:Y:S05]  /*1e260*/  @!P2 BRA `(.L_x_7650) ;  /* 0x000000840004a947 */ /* 0x002fea0003800000 */
.L_x_7922:
[----:B------:R-:W-:Y:S05]  /*1e270*/  BSYNC B0 ;  /* 0x0000000000007941 */ /* 0x000fea0003800000 */
.L_x_7649:
[----:B------:R-:W2:Y:S02]  /*1e280*/  LDL R3, [R1+0x4c] ;  /* 0x00004c0001037983 */ /* 0x000ea40000100800 */
[----:B--2---:R-:W-:-:S13]  /*1e290*/  ISETP.NE.AND P2, PT, R3, 0x3, PT ;  /* 0x000000030300780c */ /* 0x004fda0003f45270 */
[----:B------:R-:W-:Y:S05]  /*1e2a0*/  @!P2 BRA `(.L_x_7651) ;  /* 0x000000000004a947 */ /* 0x000fea0003800000 */
[----:B------:R-:W-:Y:S01]  /*1e2b0*/  BPT.TRAP 0x1 ;  /* 0x000000040000795c */ /* 0x000fe20000300000 */
.L_x_7651:
[----:B------:R-:W-:Y:S01]  /*1e2c0*/  SHF.L.U32 R3, R27, 0x1f, RZ ;  /* 0x0000001f1b037819 */ /* 0x000fe200000006ff */
[----:B-1----:R-:W-:-:S03]  /*1e2d0*/  IMAD R2, R26, 0x5000, RZ ;  /* 0x000050001a027824 */ /* 0x002fc600078e02ff */
[----:B------:R-:W1:Y:S02]  /*1e2e0*/  SYNCS.PHASECHK.TRANS64.TRYWAIT P2, [R0+URZ+0x22860], R3 ;  /* 0x02286003000075a7 */ /* 0x000e64000804017f */
[----:B-1----:R-:W-:Y:S05]  /*1e2f0*/  @!P2 BRA `(.L_x_7652) ;  /* 0x0000008000f4a947 */ /* 0x002fea0003800000 */
.L_x_7923:
[----:B------:R-:W2:Y:S01]  /*1e300*/  LDL R12, [R1+0x1c] ;  /* 0x00001c00010c7983 */ /* 0x000ea20000100800 */
[----:B-1----:R-:W-:Y:S01]  /*1e310*/  LOP3.LUT R3, R2, R28, RZ, 0xfc, !PT ;  /* 0x0000001c02037212 */ /* 0x002fe200078efcff */
[----:B------:R-:W-:Y:S05]  /*1e320*/  WARPSYNC.ALL ;  /* 0x0000000000007948 */ /* 0x000fea0003800000 */
[----:B------:R-:W-:Y:S01]  /*1e330*/  IMAD.IADD R3, R22, 0x1, R3 ;  /* 0x0000000116037824 */ /* 0x000fe200078e0203 */
[----:B------:R-:W3:Y:S01]  /*1e340*/  LDL R20, [R1+0x4c] ;  /* 0x00004c0001147983 */ /* 0x000ee20000100800 */
[----:B------:R-:W-:-:S03]  /*1e350*/  LOP3.LUT R17, R24, 0x1800, RZ, 0xfc, !PT ;  /* 0x0000180018117812 */ /* 0x000fc600078efcff */
[----:B0-----:R-:W0:Y:S02]  /*1e360*/  LDSM.16.MT88.4 R4, [R3+0xa400] ;  /* 0x00a400000304783b */ /* 0x001e240000004200 */
[C-C-:B0-----:R-:W-:Y:S02]  /*1e370*/  PRMT R8, R4.reuse, 0x6420, R5.reuse ;  /* 0x0000642004087816 */ /* 0x141fe40000000005 */
[----:B------:R-:W-:Y:S02]  /*1e380*/  PRMT R9, R4, 0x7531, R5 ;  /* 0x0000753104097816 */ /* 0x000fe40000000005 */
[C-C-:B------:R-:W-:Y:S02]  /*1e390*/  PRMT R10, R6.reuse, 0x6420, R7.reuse ;  /* 0x00006420060a7816 */ /* 0x140fe40000000007 */
[----:B------:R-:W-:Y:S02]  /*1e3a0*/  PRMT R11, R6, 0x7531, R7 ;  /* 0x00007531060b7816 */ /* 0x000fe40000000007 */
[----:B--2---:R-:W-:-:S02]  /*1e3b0*/  IADD3 R3, R22, R12, R2 ;  /* 0x0000000c16037210 */ /* 0x004fc40007ffe002 */
[----:B------:R-:W-:-:S03]  /*1e3c0*/  LOP3.LUT R12, R2, R24, RZ, 0xfc, !PT ;  /* 0x00000018020c7212 */ /* 0x000fc600078efcff */
[----:B------:R-:W0:Y:S02]  /*1e3d0*/  LDSM.16.MT88.4 R4, [R3+0xa400] ;  /* 0x00a400000304783b */ /* 0x000e240000004200 */
[----:B------:R-:W-:-:S05]  /*1e3e0*/  IMAD.IADD R12, R23, 0x1, R12 ;  /* 0x00000001170c7824 */ /* 0x000fca00078e020c */
[----:B------:R0:W-:Y:S02]  /*1e3f0*/  STSM.16.M88.4 [R12], R8 ;  /* 0x000000080c007844 */ /* 0x0001e40000000200 */
[C-C-:B0-----:R-:W-:Y:S02]  /*1e400*/  PRMT R12, R4.reuse, 0x6420, R5.reuse ;  /* 0x00006420040c7816 */ /* 0x141fe40000000005 */
[----:B------:R-:W-:Y:S02]  /*1e410*/  PRMT R13, R4, 0x7531, R5 ;  /* 0x00007531040d7816 */ /* 0x000fe40000000005 */
[----:B------:R-:W-:Y:S02]  /*1e420*/  LOP3.LUT R4, R2, 0x800, R24, 0xfe, !PT ;  /* 0x0000080002047812 */ /* 0x000fe400078efe18 */
[C-C-:B------:R-:W-:Y:S02]  /*1e430*/  PRMT R14, R6.reuse, 0x6420, R7.reuse ;  /* 0x00006420060e7816 */ /* 0x140fe40000000007 */
[----:B------:R-:W-:-:S02]  /*1e440*/  PRMT R15, R6, 0x7531, R7 ;  /* 0x00007531060f7816 */ /* 0x000fc40000000007 */
[----:B------:R-:W-:-:S05]  /*1e450*/  IADD3 R4, R23, R4, RZ ;  /* 0x0000000417047210 */ /* 0x000fca0007ffe0ff */
[----:B------:R0:W-:Y:S02]  /*1e460*/  STSM.16.M88.4 [R4], R12 ;  /* 0x0000000c04007844 */ /* 0x0001e40000000200 */
        /* <DEDUP_REMOVED lines=12> */
[----:B-1----:R-:W-:-:S02]  /*1e530*/  IADD3 R4, R23, R17, R2 ;  /* 0x0000001117047210 */ /* 0x002fc40007ffe002 */
[----:B------:R-:W-:Y:S02]  /*1e540*/  LOP3.LUT R17, R24, 0x2800, RZ, 0xfc, !PT ;  /* 0x0000280018117812 */ /* 0x000fe400078efcff */
[C-C-:B0-----:R-:W-:Y:S02]  /*1e550*/  PRMT R12, R8.reuse, 0x6420, R9.reuse ;  /* 0x00006420080c7816 */ /* 0x141fe40000000009 */
[----:B------:R-:W-:Y:S02]  /*1e560*/  PRMT R13, R8, 0x7531, R9 ;  /* 0x00007531080d7816 */ /* 0x000fe40000000009 */
[C-C-:B------:R-:W-:Y:S02]  /*1e570*/  PRMT R14, R10.reuse, 0x6420, R11.reuse ;  /* 0x000064200a0e7816 */ /* 0x140fe4000000000b */
[----:B------:R-:W-:-:S05]  /*1e580*/  PRMT R15, R10, 0x7531, R11 ;  /* 0x000075310a0f7816 */ /* 0x000fca000000000b */
[----:B------:R0:W-:Y:S02]  /*1e590*/  STSM.16.M88.4 [R4], R12 ;  /* 0x0000000c04007844 */ /* 0x0001e40000000200 */
[----:B0-----:R-:W-:-:S04]  /*1e5a0*/  IADD3 R12, R2, 0x2000, RZ ;  /* 0x00002000020c7810 */ /* 0x001fc80007ffe0ff */
        /* <DEDUP_REMOVED lines=21> */
[----:B------:R-:W-:Y:S02]  /*1e700*/  LOP3.LUT R12, R12, R24, RZ, 0xfc, !PT ;  /* 0x000000180c0c7212 */ /* 0x000fe400078efcff */
[C-C-:B0-----:R-:W-:Y:S02]  /*1e710*/  PRMT R4, R8.reuse, 0x6420, R9.reuse ;  /* 0x0000642008047816 */ /* 0x141fe40000000009 */
[----:B------:R-:W-:Y:S02]  /*1e720*/  PRMT R5, R8, 0x7531, R9 ;  /* 0x0000753108057816 */ /* 0x000fe40000000009 */
[C-C-:B------:R-:W-:Y:S02]  /*1e730*/  PRMT R6, R10.reuse, 0x6420, R11.reuse ;  /* 0x000064200a067816 */ /* 0x140fe4000000000b */
[----:B------:R-:W-:Y:S02]  /*1e740*/  PRMT R7, R10, 0x7531, R11 ;  /* 0x000075310a077816 */ /* 0x000fe4000000000b */
[----:B------:R-:W0:Y:S01]  /*1e750*/  LDSM.16.MT88.4 R8, [R3+0xd400] ;  /* 0x00d400000308783b */ /* 0x000e220000004200 */
[----:B------:R-:W-:Y:S01]  /*1e760*/  IMAD.IADD R12, R23, 0x1, R12 ;  /* 0x00000001170c7824 */ /* 0x000fe200078e020c */
[----:B------:R-:W-:-:S04]  /*1e770*/  LOP3.LUT R17, R24, 0x3800, RZ, 0xfc, !PT ;  /* 0x0000380018117812 */ /* 0x000fc800078efcff */
[----:B------:R1:W-:Y:S02]  /*1e780*/  STSM.16.M88.4 [R12], R4 ;  /* 0x000000040c007844 */ /* 0x0003e40000000200 */
[----:B-1----:R-:W-:Y:S01]  /*1e790*/  VIADD R12, R2, 0x4000 ;  /* 0x00004000020c7836 */ /* 0x002fe20000000000 */
[C-C-:B0-----:R-:W-:Y:S02]  /*1e7a0*/  PRMT R4, R8.reuse, 0x6420, R9.reuse ;  /* 0x0000642008047816 */ /* 0x141fe40000000009 */
[----:B------:R-:W-:Y:S02]  /*1e7b0*/  PRMT R5, R8, 0x7531, R9 ;  /* 0x0000753108057816 */ /* 0x000fe40000000009 */
[C-C-:B------:R-:W-:Y:S02]  /*1e7c0*/  PRMT R6, R10.reuse, 0x6420, R11.reuse ;  /* 0x000064200a067816 */ /* 0x140fe4000000000b */
[----:B------:R-:W-:Y:S02]  /*1e7d0*/  PRMT R7, R10, 0x7531, R11 ;  /* 0x000075310a077816 */ /* 0x000fe4000000000b */
[----:B------:R-:W-:-:S05]  /*1e7e0*/  IADD3 R8, R23, R17, R2 ;  /* 0x0000001117087210 */ /* 0x000fca0007ffe002 */
[----:B------:R0:W-:Y:S02]  /*1e7f0*/  STSM.16.M88.4 [R8], R4 ;  /* 0x0000000408007844 */ /* 0x0001e40000000200 */
[----:B0-----:R-:W-:-:S05]  /*1e800*/  LOP3.LUT R4, R12, R28, RZ, 0xfc, !PT ;  /* 0x0000001c0c047212 */ /* 0x001fca00078efcff */
[----:B------:R-:W-:-:S05]  /*1e810*/  IMAD.IADD R4, R22, 0x1, R4 ;  /* 0x0000000116047824 */ /* 0x000fca00078e0204 */
[----:B------:R-:W0:Y:S01]  /*1e820*/  LDSM.16.MT88.4 R8, [R4+0xa400] ;  /* 0x00a400000408783b */ /* 0x000e220000004200 */
[----:B------:R-:W-:Y:S02]  /*1e830*/  LOP3.LUT R12, R12, R24, RZ, 0xfc, !PT ;  /* 0x000000180c0c7212 */ /* 0x000fe400078efcff */
[----:B---3--:R-:W-:Y:S02]  /*1e840*/  ISETP.NE.AND P2, PT, R20, 0x3, PT ;  /* 0x000000031400780c */ /* 0x008fe40003f45270 */
[----:B------:R-:W-:Y:S02]  /*1e850*/  IADD3 R12, R23, R12, RZ ;  /* 0x0000000c170c7210 */ /* 0x000fe40007ffe0ff */
[C-C-:B0-----:R-:W-:Y:S02]  /*1e860*/  PRMT R4, R8.reuse, 0x6420, R9.reuse ;  /* 0x0000642008047816 */ /* 0x141fe40000000009 */
[----:B------:R-:W-:Y:S02]  /*1e870*/  PRMT R5, R8, 0x7531, R9 ;  /* 0x0000753108057816 */ /* 0x000fe40000000009 */
[----:B------:R-:W-:-:S02]  /*1e880*/  PRMT R6, R10, 0x6420, R11 ;  /* 0x000064200a067816 */ /* 0x000fc4000000000b */
[----:B------:R-:W-:Y:S02]  /*1e890*/  PRMT R7, R10, 0x7531, R11 ;  /* 0x000075310a077816 */ /* 0x000fe4000000000b */
[----:B------:R-:W0:Y:S01]  /*1e8a0*/  LDSM.16.MT88.4 R8, [R3+0xe400] ;  /* 0x00e400000308783b */ /* 0x000e220000004200 */
[----:B------:R-:W-:-:S03]  /*1e8b0*/  LOP3.LUT R17, R24, 0x4800, RZ, 0xfc, !PT ;  /* 0x0000480018117812 */ /* 0x000fc600078efcff */
[----:B------:R0:W-:Y:S01]  /*1e8c0*/  STSM.16.M88.4 [R12], R4 ;  /* 0x000000040c007844 */ /* 0x0001e20000000200 */
[----:B------:R-:W-:Y:S02]  /*1e8d0*/  IADD3 R2, R23, R17, R2 ;  /* 0x0000001117027210 */ /* 0x000fe40007ffe002 */
        /* <DEDUP_REMOVED lines=13> */
.L_x_7653:
[----:B-1----:R1:W-:Y:S01]  /*1e9b0*/  SYNCS.ARRIVE.TRANS64.A1T0 RZ, [R0+URZ+0x22850], RZ ;  /* 0x022850ff00ff79a7 */ /* 0x0023e2000810003f */
[----:B------:R-:W-:Y:S06]  /*1e9c0*/  BAR.SYNC.DEFER_BLOCKING 0x2, 0x80 ;  /* 0x0082000000007b1d */ /* 0x000fec0000010000 */
[----:B------:R-:W-:Y:S05]  /*1e9d0*/  @!P0 BRA `(.L_x_7654) ;  /* 0x0000000000048947 */ /* 0x000fea0003800000 */
[----:B------:R-:W-:Y:S01]  /*1e9e0*/  BPT.TRAP 0x1 ;  /* 0x000000040000795c */ /* 0x000fe20000300000 */
.L_x_7654:
[----:B0-----:R-:W2:Y:S01]  /*1e9f0*/  LDL R2, [R1+0x18] ;  /* 0x0000180001027983 */ /* 0x001ea20000100800 */
[----:B-1----:R-:W-:-:S03]  /*1ea00*/  VIADD R0, R0, 0x22880 ;  /* 0x0002288000007836 */ /* 0x002fc60000000000 */
[----:B------:R3:W5:Y:S01]  /*1ea10*/  LDL R27, [R1+0x4] ;  /* 0x00000400011b7983 */ /* 0x0007620000100800 */
[----:B------:R-:W-:Y:S01]  /*1ea20*/  IMAD.MOV.U32 R26, RZ, RZ, R34 ;  /* 0x000000ffff1a7224 */ /* 0x000fe200078e0022 */
[----:B--2---:R-:W-:-:S04]  /*1ea30*/  PRMT R0, R2, 0x654, R0 ;  /* 0x0000065402007816 */ /* 0x004fc80000000000 */
[----:B------:R3:W-:Y:S01]  /*1ea40*/  SYNCS.ARRIVE.TRANS64.RED.A1T0 RZ, [R0+URZ], RZ ;  /* 0x000000ff00ff79a7 */ /* 0x0007e2000810043f */
[----:B------:R-:W-:Y:S05]  /*1ea50*/  @P1 BRA `(.L_x_7655) ;  /* 0xffffffe400641947 */ /* 0x000fea000383ffff */
.L_x_7635:
[----:B0--3--:R-:W0:Y:S02]  /*1ea60*/  S2R R0, SR_TID.X ;  /* 0x0000000000007919 */ /* 0x009e240000002100 */
[----:B0-----:R-:W-:Y:S02]  /*1ea70*/  LOP3.LUT R2, R0, 0x7f, RZ, 0xc0, !PT ;  /* 0x0000007f00027812 */ /* 0x001fe400078ec0ff */
[----:B------:R-:W2:Y:S01]  /*1ea80*/  LDL R0, [R1+0x3c] ;  /* 0x00003c0001007983 */ /* 0x000ea20000100800 */
[----:B------:R-:W-:Y:S01]  /*1ea90*/  BSSY B0, `(.L_x_7656) ;  /* 0x0000010000007945 */ /* 0x000fe20003800000 */
[----:B------:R-:W-:Y:S02]  /*1eaa0*/  ISETP.NE.AND P1, PT, R2, RZ, PT ;  /* 0x000000ff0200720c */ /* 0x000fe40003f25270 */
[----:B--2---:R-:W-:-:S11]  /*1eab0*/  ISETP.NE.AND P0, PT, R0, 0x3, PT ;  /* 0x000000030000780c */ /* 0x004fd60003f05270 */
        /* <DEDUP_REMOVED lines=13> */
.L_x_7657:
[----:B------:R-:W-:Y:S05]  /*1eb90*/  BSYNC B0 ;  /* 0x0000000000007941 */ /* 0x000fea0003800000 */
.L_x_7656:
[----:B------:R-:W-:Y:S05]  /*1eba0*/  @!P0 BRA `(.L_x_7658) ;  /* 0x0000000000048947 */ /* 0x000fea0003800000 */
[----:B------:R-:W-:Y:S01]  /*1ebb0*/  BPT.TRAP 0x1 ;  /* 0x000000040000795c */ /* 0x000fe20000300000 */
.L_x_7658:
[----:B------:R-:W2:Y:S01]  /*1ebc0*/  LDL R0, [R1+0x4] ;  /* 0x0000040001007983 */ /* 0x000ea20000100800 */
[----:B------:R-:W-:Y:S01]  /*1ebd0*/  BSSY B0, `(.L_x_7659) ;  /* 0x0000006000007945 */ /* 0x000fe20003800000 */
[----:B--2---:R-:W-:Y:S01]  /*1ebe0*/  LOP3.LUT R3, R0, 0x1, RZ, 0x3c, !PT ;  /* 0x0000000100037812 */ /* 0x004fe200078e3cff */
[----:B------:R-:W-:-:S03]  /*1ebf0*/  IMAD R0, R34, 0x8, R22 ;  /* 0x0000000822007824 */ /* 0x000fc600078e0216 */
[----:B------:R-:W-:-:S04]  /*1ec00*/  SHF.L.U32 R3, R3, 0x1f, RZ ;  /* 0x0000001f03037819 */ /* 0x000fc800000006ff */
[----:B------:R-:W0:Y:S02]  /*1ec10*/  SYNCS.PHASECHK.TRANS64.TRYWAIT P1, [R0+URZ+0x22870], R3 ;  /* 0x02287003000075a7 */ /* 0x000e24000802017f */
[----:B0-----:R-:W-:Y:S05]  /*1ec20*/  @!P1 BRA `(.L_x_7660) ;  /* 0x0000007800bc9947 */ /* 0x001fea0003800000 */
.L_x_7924:
[----:B------:R-:W-:Y:S05]  /*1ec30*/  BSYNC B0 ;  /* 0x0000000000007941 */ /* 0x000fea0003800000 */
.L_x_7659:
[----:B------:R-:W2:Y:S02]  /*1ec40*/  LDL R2, [R1+0x4c] ;  /* 0x00004c0001027983 */ /* 0x000ea40000100800 */
[----:B--2---:R-:W-:-:S13]  /*1ec50*/  ISETP.NE.AND P1, PT, R2, 0x3, PT ;  /* 0x000000030200780c */ /* 0x004fda0003f25270 */
[----:B------:R-:W-:Y:S05]  /*1ec60*/  @!P1 BRA `(.L_x_7661) ;  /* 0x0000000000049947 */ /* 0x000fea0003800000 */
[----:B------:R-:W-:Y:S01]  /*1ec70*/  BPT.TRAP 0x1 ;  /* 0x000000040000795c */ /* 0x000fe20000300000 */
.L_x_7661:
[----:B------:R-:W0:Y:S02]  /*1ec80*/  LDL R2, [R1+0x4] ;  /* 0x0000040001027983 */ /* 0x000e240000100800 */
[----:B0-----:R-:W-:-:S04]  /*1ec90*/  SHF.L.U32 R3, R2, 0x1f, RZ ;  /* 0x0000001f02037819 */ /* 0x001fc800000006ff */
[----:B------:R-:W0:Y:S02]  /*1eca0*/  SYNCS.PHASECHK.TRANS64.TRYWAIT P1, [R0+URZ+0x22860], R3 ;  /* 0x02286003000075a7 */ /* 0x000e24000802017f */
[----:B0-----:R-:W-:Y:S05]  /*1ecb0*/  @!P1 BRA `(.L_x_7662) ;  /* 0x0000007800ac9947 */ /* 0x001fea0003800000 */
.L_x_7925:
[----:B------:R-:W2:Y:S01]  /*1ecc0*/  LDL R2, [R1+0x1c] ;  /* 0x00001c0001027983 */ /* 0x000ea20000100800 */
[----:B0-----:R-:W-:Y:S01]  /*1ecd0*/  IMAD R3, R34, 0x5000, RZ ;  /* 0x0000500022037824 */ /* 0x001fe200078e02ff */
[----:B------:R-:W-:Y:S05]  /*1ece0*/  WARPSYNC.ALL ;  /* 0x0000000000007948 */ /* 0x000fea0003800000 */
[C---:B------:R-:W-:Y:S02]  /*1ecf0*/  LOP3.LUT R5, R3.reuse, R28, RZ, 0xfc, !PT ;  /* 0x0000001c03057212 */ /* 0x040fe400078efcff */
[----:B------:R-:W-:Y:S02]  /*1ed00*/  LOP3.LUT R12, R3, R24, RZ, 0xfc, !PT ;  /* 0x00000018030c7212 */ /* 0x000fe400078efcff */
[----:B------:R-:W-:-:S02]  /*1ed10*/  IADD3 R13, R22, R5, RZ ;  /* 0x00000005160d7210 */ /* 0x000fc40007ffe0ff */
[----:B------:R-:W-:Y:S01]  /*1ed20*/  LOP3.LUT R18, R24, 0x1800, RZ, 0xfc, !PT ;  /* 0x0000180018127812 */ /* 0x000fe200078efcff */
[----:B------:R-:W-:Y:S02]  /*1ed30*/  IMAD.IADD R12, R23, 0x1, R12 ;  /* 0x00000001170c7824 */ /* 0x000fe400078e020c */
[----:B------:R-:W0:Y:S02]  /*1ed40*/  LDSM.16.MT88.4 R4, [R13+0xa400] ;  /* 0x00a400000d04783b */ /* 0x000e240000004200 */
[C-C-:B0-----:R-:W-:Y:S02]  /*1ed50*/  PRMT R8, R4.reuse, 0x6420, R5.reuse ;  /* 0x0000642004087816 */ /* 0x141fe40000000005 */
[----:B------:R-:W-:Y:S02]  /*1ed60*/  PRMT R9, R4, 0x7531, R5 ;  /* 0x0000753104097816 */ /* 0x000fe40000000005 */
[C-C-:B------:R-:W-:Y:S02]  /*1ed70*/  PRMT R10, R6.reuse, 0x6420, R7.reuse ;  /* 0x00006420060a7816 */ /* 0x140fe40000000007 */
[----:B------:R-:W-:-:S02]  /*1ed80*/  PRMT R11, R6, 0x7531, R7 ;  /* 0x00007531060b7816 */ /* 0x000fc40000000007 */
[----:B--2---:R-:W-:-:S05]  /*1ed90*/  IADD3 R2, R22, R2, R3 ;  /* 0x0000000216027210 */ /* 0x004fca0007ffe003 */
[----:B------:R-:W0:Y:S04]  /*1eda0*/  LDSM.16.MT88.4 R4, [R2+0xa400] ;  /* 0x00a400000204783b */ /* 0x000e280000004200 */
[----:B------:R0:W-:Y:S02]  /*1edb0*/  STSM.16.M88.4 [R12], R8 ;  /* 0x000000080c007844 */ /* 0x0001e40000000200 */
[C-C-:B0-----:R-:W-:Y:S02]  /*1edc0*/  PRMT R8, R4.reuse, 0x6420, R5.reuse ;  /* 0x0000642004087816 */ /* 0x141fe40000000005 */
[----:B------:R-:W-:Y:S02]  /*1edd0*/  PRMT R9, R4, 0x7531, R5 ;  /* 0x0000753104097816 */ /* 0x000fe40000000005 */
[----:B------:R-:W-:-:S02]  /*1ede0*/  LOP3.LUT R4, R3, 0x800, R24, 0xfe, !PT ;  /* 0x0000080003047812 */ /* 0x000fc400078efe18 */
[C-C-:B------:R-:W-:Y:S02]  /*1edf0*/  PRMT R10, R6.reuse, 0x6420, R7.reuse ;  /* 0x00006420060a7816 */ /* 0x140fe40000000007 */
[----:B------:R-:W-:Y:S01]  /*1ee00*/  PRMT R11, R6, 0x7531, R7 ;  /* 0x00007531060b7816 */ /* 0x000fe20000000007 */
[----:B------:R-:W-:-:S05]  /*1ee10*/  IMAD.IADD R4, R23, 0x1, R4 ;  /* 0x0000000117047824 */ /* 0x000fca00078e0204 */
[----:B------:R0:W-:Y:S02]  /*1ee20*/  STSM.16.M88.4 [R4], R8 ;  /* 0x0000000804007844 */ /* 0x0001e40000000200 */
[----:B0-----:R-:W-:-:S05]  /*1ee30*/  VIADD R8, R3, 0x1000 ;  /* 0x0000100003087836 */ /* 0x001fca0000000000 */
[C---:B------:R-:W-:Y:S02]  /*1ee40*/  LOP3.LUT R5, R8.reuse, R28, RZ, 0xfc, !PT ;  /* 0x0000001c08057212 */ /* 0x040fe400078efcff */
[----:B------:R-:W-:Y:S02]  /*1ee50*/  LOP3.LUT R8, R8, R24, RZ, 0xfc, !PT ;  /* 0x0000001808087212 */ /* 0x000fe400078efcff */
[----:B------:R-:W-:-:S03]  /*1ee60*/  IADD3 R17, R22, R5, RZ ;  /* 0x0000000516117210 */ /* 0x000fc60007ffe0ff */
[----:B------:R-:W-:Y:S02]  /*1ee70*/  IMAD.IADD R8, R23, 0x1, R8 ;  /* 0x0000000117087824 */ /* 0x000fe400078e0208 */
[----:B------:R-:W0:Y:S02]  /*1ee80*/  LDSM.16.MT88.4 R4, [R17+0xa400] ;  /* 0x00a400001104783b */ /* 0x000e240000004200 */
[C-C-:B0-----:R-:W-:Y:S02]  /*1ee90*/  PRMT R12, R4.reuse, 0x6420, R5.reuse ;  /* 0x00006420040c7816 */ /* 0x141fe40000000005 */
[----:B------:R-:W-:Y:S02]  /*1eea0*/  PRMT R13, R4, 0x7531, R5 ;  /* 0x00007531040d7816 */ /* 0x000fe40000000005 */
[C-C-:B------:R-:W-:Y:S02]  /*1eeb0*/  PRMT R14, R6.reuse, 0x6420, R7.reuse ;  /* 0x00006420060e7816 */ /* 0x140fe40000000007 */
[----:B------:R-:W-:-:S02]  /*1eec0*/  PRMT R15, R6, 0x7531, R7 ;  /* 0x00007531060f7816 */ /* 0x000fc40000000007 */
[----:B------:R-:W0:Y:S04]  /*1eed0*/  LDSM.16.MT88.4 R4, [R2+0xb400] ;  /* 0x00b400000204783b */ /* 0x000e280000004200 */
[----:B------:R0:W-:Y:S02]  /*1eee0*/  STSM.16.M88.4 [R8], R12 ;  /* 0x0000000c08007844 */ /* 0x0001e40000000200 */
[C-C-:B0-----:R-:W-:Y:S02]  /*1eef0*/  PRMT R8, R4.reuse, 0x6420, R5.reuse ;  /* 0x0000642004087816 */ /* 0x141fe40000000005 */
[----:B------:R-:W-:Y:S02]  /*1ef00*/  PRMT R9, R4, 0x7531, R5 ;  /* 0x0000753104097816 */ /* 0x000fe40000000005 */
[----:B------:R-:W-:-:S02]  /*1ef10*/  PRMT R10, R6, 0x6420, R7 ;  /* 0x00006420060a7816 */ /* 0x000fc40000000007 */
[----:B------:R-:W-:Y:S02]  /*1ef20*/  PRMT R11, R6, 0x7531, R7 ;  /* 0x00007531060b7816 */ /* 0x000fe40000000007 */
[----:B------:R-:W-:Y:S02]  /*1ef30*/  IADD3 R4, R23, R18, R3 ;  /* 0x0000001217047210 */ /* 0x000fe40007ffe003 */
[----:B------:R-:W-:-:S03]  /*1ef40*/  LOP3.LUT R18, R24, 0x2800, RZ, 0xfc, !PT ;  /* 0x0000280018127812 */ /* 0x000fc600078efcff */
[----:B------:R0:W-:Y:S02]  /*1ef50*/  STSM.16.M88.4 [R4], R8 ;  /* 0x0000000804007844 */ /* 0x0001e40000000200 */
[----:B0-----:R-:W-:-:S05]  /*1ef60*/  VIADD R8, R3, 0x2000 ;  /* 0x0000200003087836 */ /* 0x001fca0000000000 */
[C---:B------:R-:W-:Y:S02]  /*1ef70*/  LOP3.LUT R5, R8.reuse, R28, RZ, 0xfc, !PT ;  /* 0x0000001c08057212 */ /* 0x040fe400078efcff */
[----:B------:R-:W-:-:S03]  /*1ef80*/  LOP3.LUT R8, R8, R24, RZ, 0xfc, !PT ;  /* 0x0000001808087212 */ /* 0x000fc600078efcff */
[----:B------:R-:W-:Y:S01]  /*1ef90*/  IMAD.IADD R17, R22, 0x1, R5 ;  /* 0x0000000116117824 */ /* 0x000fe200078e0205 */
[----:B------:R-:W-:-:S04]  /*1efa0*/  IADD3 R8, R23, R8, RZ ;  /* 0x0000000817087210 */ /* 0x000fc80007ffe0ff */
        /* <DEDUP_REMOVED lines=8> */
[----:B------:R-:W-:Y:S02]  /*1f030*/  PRMT R9, R4, 0x7531, R5 ;  /* 0x0000753104097816 */ /* 0x000fe40000000005 */
[----:B------:R-:W-:Y:S02]  /*1f040*/  IADD3 R4, R23, R18, R3 ;  /* 0x0000001217047210 */ /* 0x000fe40007ffe003 */
[----:B------:R-:W2:Y:S01]  /*1f050*/  LDL R18, [R1+0x4c] ;  /* 0x00004c0001127983 */ /* 0x000ea20000100800 */
[C-C-:B------:R-:W-:Y:S02]  /*1f060*/  PRMT R10, R6.reuse, 0x6420, R7.reuse ;  /* 0x00006420060a7816 */ /* 0x140fe40000000007 */
[----:B------:R-:W-:-:S05]  /*1f070*/  PRMT R11, R6, 0x7531, R7 ;  /* 0x00007531060b7816 */ /* 0x000fca0000000007 */
[----:B------:R0:W-:Y:S02]  /*1f080*/  STSM.16.M88.4 [R4], R8 ;  /* 0x0000000804007844 */ /* 0x0001e40000000200 */
[----:B0-----:R-:W-:-:S05]  /*1f090*/  VIADD R8, R3, 0x3000 ;  /* 0x0000300003087836 */ /* 0x001fca0000000000 */
[----:B------:R-:W-:-:S05]  /*1f0a0*/  LOP3.LUT R5, R8, R28, RZ, 0xfc, !PT ;  /* 0x0000001c08057212 */ /* 0x000fca00078efcff */
[----:B------:R-:W-:-:S05]  /*1f0b0*/  IMAD.IADD R17, R22, 0x1, R5 ;  /* 0x0000000116117824 */ /* 0x000fca00078e0205 */
        /* <DEDUP_REMOVED lines=10> */
[C-C-:B0-----:R-:W-:Y:S02]  /*1f160*/  PRMT R8, R4.reuse, 0x6420, R5.reuse ;  /* 0x0000642004087816 */ /* 0x141fe40000000005 */
[----:B------:R-:W-:Y:S02]  /*1f170*/  PRMT R9, R4, 0x7531, R5 ;  /* 0x0000753104097816 */ /* 0x000fe40000000005 */
[C-C-:B------:R-:W-:Y:S02]  /*1f180*/  PRMT R10, R6.reuse, 0x6420, R7.reuse ;  /* 0x00006420060a7816 */ /* 0x140fe40000000007 */
[----:B------:R-:W-:Y:S02]  /*1f190*/  PRMT R11, R6, 0x7531, R7 ;  /* 0x00007531060b7816 */ /* 0x000fe40000000007 */
[----:B------:R-:W-:-:S05]  /*1f1a0*/  IADD3 R4, R23, R20, R3 ;  /* 0x0000001417047210 */ /* 0x000fca0007ffe003 */
[----:B------:R0:W-:Y:S02]  /*1f1b0*/  STSM.16.M88.4 [R4], R8 ;  /* 0x0000000804007844 */ /* 0x0001e40000000200 */
[----:B0-----:R-:W-:-:S04]  /*1f1c0*/  IADD3 R8, R3, 0x4000, RZ ;  /* 0x0000400003087810 */ /* 0x001fc80007ffe0ff */
[----:B------:R-:W-:-:S05]  /*1f1d0*/  LOP3.LUT R5, R8, R28, RZ, 0xfc, !PT ;  /* 0x0000001c08057212 */ /* 0x000fca00078efcff */
[----:B------:R-:W-:-:S05]  /*1f1e0*/  IMAD.IADD R17, R22, 0x1, R5 ;  /* 0x0000000116117824 */ /* 0x000fca00078e0205 */
[----:B------:R-:W0:Y:S01]  /*1f1f0*/  LDSM.16.MT88.4 R4, [R17+0xa400] ;  /* 0x00a400001104783b */ /* 0x000e220000004200 */
[----:B------:R-:W-:Y:S02]  /*1f200*/  LOP3.LUT R20, R24, 0x4800, RZ, 0xfc, !PT ;  /* 0x0000480018147812 */ /* 0x000fe400078efcff */
[----:B------:R-:W-:Y:S02]  /*1f210*/  LOP3.LUT R8, R8, R24, RZ, 0xfc, !PT ;  /* 0x0000001808087212 */ /* 0x000fe400078efcff */
[----:B------:R-:W-:-:S03]  /*1f220*/  IADD3 R3, R23, R20, R3 ;  /* 0x0000001417037210 */ /* 0x000fc60007ffe003 */
[----:B------:R-:W-:Y:S01]  /*1f230*/  IMAD.IADD R23, R23, 0x1, R8 ;  /* 0x0000000117177824 */ /* 0x000fe200078e0208 */
        /* <DEDUP_REMOVED lines=17> */
[----:B--2---:R-:W-:-:S13]  /*1f350*/  ISETP.NE.AND P1, PT, R18, 0x3, PT ;  /* 0x000000031200780c */ /* 0x004fda0003f25270 */
[----:B01----:R-:W-:Y:S05]  /*1f360*/  @!P1 BRA `(.L_x_7663) ;  /* 0x0000000000049947 */ /* 0x003fea0003800000 */
[----:B------:R-:W-:Y:S01]  /*1f370*/  BPT.TRAP 0x1 ;  /* 0x000000040000795c */ /* 0x000fe20000300000 */
.L_x_7663:
[----:B------:R0:W-:Y:S01]  /*1f380*/  SYNCS.ARRIVE.TRANS64.A1T0 RZ, [R0+URZ+0x22850], RZ ;  /* 0x022850ff00ff79a7 */ /* 0x0001e2000810003f */
[----:B------:R-:W-:Y:S06]  /*1f390*/  BAR.SYNC.DEFER_BLOCKING 0x2, 0x80 ;  /* 0x0082000000007b1d */ /* 0x000fec0000010000 */
[----:B------:R-:W-:Y:S05]  /*1f3a0*/  @!P0 BRA `(.L_x_7664) ;  /* 0x0000000000048947 */ /* 0x000fea0003800000 */
[----:B------:R-:W-:Y:S01]  /*1f3b0*/  BPT.TRAP 0x1 ;  /* 0x000000040000795c */ /* 0x000fe20000300000 */
.L_x_7664:
[----:B------:R-:W2:Y:S04]  /*1f3c0*/  LDL R3, [R1+0x18] ;  /* 0x0000180001037983 */ /* 0x000ea80000100800 */
[----:B------:R-:W3:Y:S01]  /*1f3d0*/  LDL.LU R2, [R1+0x4] ;  /* 0x0000040001027983 */ /* 0x000ee20000300800 */
[----:B0-----:R-:W-:Y:S01]  /*1f3e0*/  VIADD R0, R0, 0x22880 ;  /* 0x0002288000007836 */ /* 0x001fe20000000000 */
[----:B------:R-:W-:-:S04]  /*1f3f0*/  IADD3 R34, R34, 0x1, RZ ;  /* 0x0000000122227810 */ /* 0x000fc80007ffe0ff */
[----:B------:R-:W-:-:S04]  /*1f400*/  ISETP.NE.AND P0, PT, R34, 0x2, PT ;  /* 0x000000022200780c */ /* 0x000fc80003f05270 */
[----:B------:R-:W-:Y:S02]  /*1f410*/  SEL R34, R34, RZ, P0 ;  /* 0x000000ff22227207 */ /* 0x000fe40000000000 */
[----:B--2---:R-:W-:-:S04]  /*1f420*/  PRMT R0, R3, 0x654, R0 ;  /* 0x0000065403007816 */ /* 0x004fc80000000000 */
[----:B------:R0:W-:Y:S02]  /*1f430*/  SYNCS.ARRIVE.TRANS64.RED.A1T0 RZ, [R0+URZ], RZ ;  /* 0x000000ff00ff79a7 */ /* 0x0001e4000810043f */
[----:B0-----:R-:W-:-:S04]  /*1f440*/  SEL R0, RZ, 0x1, P0 ;  /* 0x00000001ff007807 */ /* 0x001fc80000000000 */
[----:B---3--:R-:W-:-:S05]  /*1f450*/  LOP3.LUT R2, R2, R0, RZ, 0x3c, !PT ;  /* 0x0000000002027212 */ /* 0x008fca00078e3cff */
[----:B------:R0:W-:Y:S02]  /*1f460*/  STL [R1+0x4], R2 ;  /* 0x0000040201007387 */ /* 0x0001e40000100800 */
.L_x_7607:
        /* <DEDUP_REMOVED lines=8> */
[----:B------:R2:W-:Y:S04]  /*1f4f0*/  STL [R1+0x18], R0 ;  /* 0x0000180001007387 */ /* 0x0005e80000100800 */
[----:B------:R2:W3:Y:S01]  /*1f500*/  LDS.128 R16, [R22+0x228d0] ;  /* 0x0228d00016107984 */ /* 0x0004e20000000c00 */
[----:B------:R-:W-:Y:S06]  /*1f510*/  BAR.ARV 0x4, 0x180 ;  /* 0x0106000000007b1d */ /* 0x000fec0000002000 */
[----:B------:R-:W-:Y:S05]  /*1f520*/  BRA `(.L_x_7666) ;  /* 0x0000000800487947 */ /* 0x000fea0003800000 */
.L_x_7665:
        /* <DEDUP_REMOVED lines=8> */
[----:B0-----:R-:W0:Y:S02]  /*1f5b0*/  @!P1 LDC.64 R2, c[0x0][0xc80] ;  /* 0x00032000ff029b82 */ /* 0x001e240000000a00 */
        /* <DEDUP_REMOVED lines=14> */
[----:B------:R-:W1:Y:S02]  /*1f6a0*/  SHFL.UP PT, R14, R5, 0x2, RZ ;  /* 0x04400000050e7989 */ /* 0x000e6400000e00ff */
[----:B-1----:R-:W-:-:S05]  /*1f6b0*/  SEL R6, R14, RZ, P2 ;  /* 0x000000ff0e067207 */ /* 0x002fca0001000000 */
        /* <DEDUP_REMOVED lines=10> */
[----:B------:R0:W1:Y:S02]  /*1f760*/  SHFL.IDX PT, R14, R3, 0x1f, 0x1f ;  /* 0x03e01f00030e7f89 */ /* 0x00006400000e0000 */
.L_x_7935:
[----:B------:R-:W-:Y:S02]  /*1f770*/  ULDC UR4, c[0x0][0xc38] ;  /* 0x00030e0000047ab9 */ /* 0x000fe40000000800 */
[----:B------:R-:W-:-:S04]  /*1f780*/  IMAD.U32 R16, RZ, RZ, UR4 ;  /* 0x00000004ff107e24 */ /* 0x000fc8000f8e00ff */
[----:B-1----:R-:W-:-:S04]  /*1f790*/  IMAD R5, R14, R16, RZ ;  /* 0x000000100e057224 */ /* 0x002fc800078e02ff */
[----:B------:R-:W-:-:S05]  /*1f7a0*/  IMAD.IADD R4, R4, 0x1, R5 ;  /* 0x0000000104047824 */ /* 0x000fca00078e0205 */
[----:B------:R-:W-:-:S13]  /*1f7b0*/  ISETP.GT.AND P6, PT, R4, R0, PT ;  /* 0x000000000400720c */ /* 0x000fda0003fc4270 */
[----:B------:R-:W-:Y:S05]  /*1f7c0*/  @P6 BRA `(.L_x_7668) ;  /* 0x00000000009c6947 */ /* 0x000fea0003800000 */
.L_x_7673:
[----:B------:R-:W1:Y:S01]  /*1f7d0*/  LDC R6, c[0x0][0xc3c] ;  /* 0x00030f00ff067b82 */ /* 0x000e620000000800 */
[----:B------:R-:W-:-:S04]  /*1f7e0*/  IADD3 R19, R19, 0x1f, RZ ;  /* 0x0000001f13137810 */ /* 0x000fc80007ffe0ff */
[----:B-1----:R-:W-:-:S13]  /*1f7f0*/  ISETP.GE.AND P6, PT, R19, R6, PT ;  /* 0x000000061300720c */ /* 0x002fda0003fc6270 */
[----:B------:R-:W-:Y:S05]  /*1f800*/  @P6 BRA `(.L_x_7669) ;  /* 0x0000000400446947 */ /* 0x000fea0003800000 */
[----:B------:R-:W1:Y:S01]  /*1f810*/  S2R R2, SR_TID.X ;  /* 0x0000000000027919 */ /* 0x000e620000002100 */
[----:B------:R-:W-:Y:S01]  /*1f820*/  BSSY B0, `(.L_x_7670) ;  /* 0x0000009000007945 */ /* 0x000fe20003800000 */
[----:B-1----:R-:W-:-:S05]  /*1f830*/  LOP3.LUT R2, R2, 0x1f, RZ, 0xc0, !PT ;  /* 0x0000001f02027812 */ /* 0x002fca00078ec0ff */
[----:B------:R-:W-:Y:S02]  /*1f840*/  IMAD.IADD R5, R19, 0x1, R2 ;  /* 0x0000000113057824 */ /* 0x000fe400078e0202 */
[----:B------:R-:W-:-:S03]  /*1f850*/  IMAD.MOV.U32 R2, RZ, RZ, RZ ;  /* 0x000000ffff027224 */ /* 0x000fc600078e00ff */
[----:B------:R-:W-:-:S13]  /*1f860*/  ISETP.GE.OR P6, PT, R5, R6, !P0 ;  /* 0x000000060500720c */ /* 0x000fda00047c6670 */
[----:B------:R-:W-:Y:S05]  /*1f870*/  @P6 BRA `(.L_x_7671) ;  /* 0x00000000000c6947 */ /* 0x000fea0003800000 */
[----:B0-----:R-:W0:Y:S02]  /*1f880*/  LDC.64 R2, c[0x0][0xc80] ;  /* 0x00032000ff027b82 */ /* 0x001e240000000a00 */
[----:B0-----:R-:W-:-:S06]  /*1f890*/  IMAD.WIDE R2, R5, 0x4, R2 ;  /* 0x0000000405027825 */ /* 0x001fcc00078e0202 */
[----:B------:R1:W5:Y:S02]  /*1f8a0*/  LDG.E R2, desc[UR60][R2.64] ;  /* 0x0000003c02027981 */ /* 0x000364000c1e1900 */
.L_x_7671:
[----:B------:R-:W-:Y:S05]  /*1f8b0*/  BSYNC B0 ;  /* 0x0000000000007941 */ /* 0x000fea0003800000 */
.L_x_7670:
[----:B------:R-:W-:-:S03]  /*1f8c0*/  UMOV UR4, 0xffffffff ;  /* 0xffffffff00047882 */ /* 0x000fc60000000000 */
[----:B------:R-:W-:Y:S05]  /*1f8d0*/  BRA.DIV UR4, `(.L_x_7672) ;  /* 0x0000007204dc7947 */ /* 0x000fea000b800000 */
[----:B-----5:R-:W2:Y:S02]  /*1f8e0*/  SHFL.UP PT, R14, R2, 0x1, RZ ;  /* 0x04200000020e7989 */ /* 0x020ea400000e00ff */
[----:B--2---:R-:W-:-:S05]  /*1f8f0*/  SEL R13, R14, RZ, P1 ;  /* 0x000000ff0e0d7207 */ /* 0x004fca0000800000 */
[----:B------:R-:W-:-:S05]  /*1f900*/  IMAD.IADD R13, R2, 0x1, R13 ;  /* 0x00000001020d7824 */ /* 0x000fca00078e020d */
[----:B------:R-:W2:Y:S02]  /*1f910*/  SHFL.UP PT, R14, R13, 0x2, RZ ;  /* 0x044000000d0e7989 */ /* 0x000ea400000e00ff */
[----:B--2---:R-:W-:-:S04]  /*1f920*/  SEL R14, R14, RZ, P2 ;  /* 0x000000ff0e0e7207 */ /* 0x004fc80001000000 */
[----:B------:R-:W-:-:S05]  /*1f930*/  IADD3 R5, R13, R14, RZ ;  /* 0x0000000e0d057210 */ /* 0x000fca0007ffe0ff */
[----:B------:R-:W2:Y:S02]  /*1f940*/  SHFL.UP PT, R14, R5, 0x4, RZ ;  /* 0x04800000050e7989 */ /* 0x000ea400000e00ff */
[----:B--2---:R-:W-:-:S05]  /*1f950*/  SEL R6, R14, RZ, P3 ;  /* 0x000000ff0e067207 */ /* 0x004fca0001800000 */
[----:B------:R-:W-:-:S05]  /*1f960*/  IMAD.IADD R6, R5, 0x1, R6 ;  /* 0x0000000105067824 */ /* 0x000fca00078e0206 */
[----:B------:R-:W2:Y:S02]  /*1f970*/  SHFL.UP PT, R14, R6, 0x8, RZ ;  /* 0x05000000060e7989 */ /* 0x000ea400000e00ff */
[----:B--2---:R-:W-:-:S05]  /*1f980*/  SEL R7, R14, RZ, P4 ;  /* 0x000000ff0e077207 */ /* 0x004fca0002000000 */
[----:B------:R-:W-:-:S05]  /*1f990*/  IMAD.IADD R7, R6, 0x1, R7 ;  /* 0x0000000106077824 */ /* 0x000fca00078e0207 */
[----:B------:R-:W2:Y:S02]  /*1f9a0*/  SHFL.UP PT, R14, R7, 0x10, RZ ;  /* 0x06000000070e7989 */ /* 0x000ea400000e00ff */
[----:B--2---:R-:W-:-:S05]  /*1f9b0*/  SEL R14, R14, RZ, P5 ;  /* 0x000000ff0e0e7207 */ /* 0x004fca0002800000 */
[----:B01----:R-:W-:-:S05]  /*1f9c0*/  IMAD.IADD R3, R7, 0x1, R14 ;  /* 0x0000000107037824 */ /* 0x003fca00078e020e */
[----:B------:R0:W1:Y:S02]  /*1f9d0*/  SHFL.IDX PT, R14, R3, 0x1f, 0x1f ;  /* 0x03e01f00030e7f89 */ /* 0x00006400000e0000 */
.L_x_7943:
[----:B------:R-:W-:Y:S02]  /*1f9e0*/  ULDC UR4, c[0x0][0xc38] ;  /* 0x00030e0000047ab9 */ /* 0x000fe40000000800 */
[----:B------:R-:W-:-:S05]  /*1f9f0*/  MOV R16, UR4 ;  /* 0x0000000400107c02 */ /* 0x000fca0008000f00 */
[----:B-1----:R-:W-:-:S04]  /*1fa00*/  IMAD R5, R14, R16, RZ ;  /* 0x000000100e057224 */ /* 0x002fc800078e02ff */
[----:B------:R-:W-:-:S05]  /*1fa10*/  IMAD.IADD R4, R5, 0x1, R4 ;  /* 0x0000000105047824 */ /* 0x000fca00078e0204 */
[----:B------:R-:W-:-:S13]  /*1fa20*/  ISETP.GT.AND P6, PT, R4, R0, PT ;  /* 0x000000000400720c */ /* 0x000fda0003fc4270 */
[----:B------:R-:W-:Y:S05]  /*1fa30*/  @!P6 BRA `(.L_x_7673) ;  /* 0xfffffffc0064e947 */ /* 0x000fea000383ffff */
.L_x_7668:
        /* <DEDUP_REMOVED lines=8> */
.L_x_7947:
[----:B------:R-:W-:Y:S01]  /*1fac0*/  ISETP.NE.AND P0, PT, R5, RZ, PT ;  /* 0x000000ff0500720c */ /* 0x000fe20003f05270 */
[----:B------:R-:W-:-:S12]  /*1fad0*/  IMAD.MOV.U32 R14, RZ, RZ, RZ ;  /* 0x000000ffff0e7224 */ /* 0x000fd800078e00ff */
[----:B------:R-:W-:Y:S05]  /*1fae0*/  @!P0 BRA `(.L_x_7675) ;  /* 0x0000000000108947 */ /* 0x000fea0003800000 */
[----:B------:R-:W-:Y:S01]  /*1faf0*/  UMOV UR4, 0xffffffff ;  /* 0xffffffff00047882 */ /* 0x000fe20000000000 */
[----:B------:R-:W-:Y:S02]  /*1fb00*/  IADD3 R12, R4, -0x1, RZ ;  /* 0xffffffff040c7810 */ /* 0x000fe40007ffe0ff */
[----:B------:R-:W-:Y:S05]  /*1fb10*/  BRA.DIV UR4, `(.L_x_7676) ;  /* 0x0000007604507947 */ /* 0x000fea000b800000 */
[----:B------:R3:W4:Y:S02]  /*1fb20*/  SHFL.IDX PT, R14, R3, R12, 0x1f ;  /* 0x00001f0c030e7589 */ /* 0x00072400000e0000 */
.L_x_7675:
[-C--:B--2---:R-:W-:Y:S01]  /*1fb30*/  IABS R5, R17.reuse ;  /* 0x0000001100057213 */ /* 0x084fe20000000000 */
[----:B----4-:R-:W-:Y:S01]  /*1fb40*/  IMAD R16, R14, R16, R6 ;  /* 0x000000100e107224 */ /* 0x010fe200078e0206 */
[----:B------:R-:W-:Y:S01]  /*1fb50*/  IABS R8, R17 ;  /* 0x0000001100087213 */ /* 0x000fe20000000000 */
[----:B------:R-:W-:Y:S01]  /*1fb60*/  IMAD.IADD R19, R4, 0x1, R19 ;  /* 0x0000000104137824 */ /* 0x000fe200078e0213 */
[----:B------:R-:W2:Y:S02]  /*1fb70*/  I2F.RP R6, R5 ;  /* 0x0000000500067306 */ /* 0x000ea40000209400 */
[----:B------:R-:W-:-:S06]  /*1fb80*/  IADD3 R0, R0, -R16, RZ ;  /* 0x8000001000007210 */ /* 0x000fcc0007ffe0ff */
[----:B--2---:R-:W2:Y:S02]  /*1fb90*/  MUFU.RCP R6, R6 ;  /* 0x0000000600067308 */ /* 0x004ea40000001000 */
[----:B--2---:R-:W-:Y:S02]  /*1fba0*/  VIADD R7, R6, 0xffffffe ;  /* 0x0ffffffe06077836 */ /* 0x004fe40000000000 */
[----:B------:R-:W-:-:S04]  /*1fbb0*/  IMAD.MOV R6, RZ, RZ, -R8 ;  /* 0x000000ffff067224 */ /* 0x000fc800078e0a08 */
[----:B0--3--:R-:W1:Y:S02]  /*1fbc0*/  F2I.FTZ.U32.TRUNC.NTZ R3, R7 ;  /* 0x0000000700037305 */ /* 0x009e64000021f000 */
[----:B-1----:R-:W-:-:S04]  /*1fbd0*/  IMAD.MOV R2, RZ, RZ, -R3 ;  /* 0x000000ffff027224 */ /* 0x002fc800078e0a03 */
[----:B------:R-:W-:Y:S02]  /*1fbe0*/  IMAD R9, R2, R5, RZ ;  /* 0x0000000502097224 */ /* 0x000fe400078e02ff */
[----:B------:R-:W-:-:S04]  /*1fbf0*/  IMAD.MOV.U32 R2, RZ, RZ, RZ ;  /* 0x000000ffff027224 */ /* 0x000fc800078e00ff */
[----:B------:R-:W-:Y:S01]  /*1fc00*/  IMAD.HI.U32 R2, R3, R9, R2 ;  /* 0x0000000903027227 */ /* 0x000fe200078e0002 */
        /* <DEDUP_REMOVED lines=10> */
[----:B------:R-:W-:-:S05]  /*1fcb0*/  @P0 IADD3 R2, R2, 0x1, RZ ;  /* 0x0000000102020810 */ /* 0x000fca0007ffe0ff */
[----:B------:R-:W-:Y:S01]  /*1fcc0*/  @!P2 IMAD.MOV R2, RZ, RZ, -R2 ;  /* 0x000000ffff02a224 */ /* 0x000fe200078e0a02 */
[----:B------:R-:W-:-:S04]  /*1fcd0*/  @!P1 LOP3.LUT R2, RZ, R17, RZ, 0x33, !PT ;  /* 0x00000011ff029212 */ /* 0x000fc800078e33ff */
[----:B------:R-:W-:Y:S01]  /*1fce0*/  MOV R18, R2 ;  /* 0x0000000200127202 */ /* 0x000fe20000000f00 */
[----:B------:R-:W-:-:S04]  /*1fcf0*/  IMAD.MOV R3, RZ, RZ, -R2 ;  /* 0x000000ffff037224 */ /* 0x000fc800078e0a02 */
[----:B------:R-:W-:Y:S01]  /*1fd00*/  IMAD R17, R17, R3, R0 ;  /* 0x0000000311117224 */ /* 0x000fe200078e0200 */
[----:B------:R-:W-:Y:S06]  /*1fd10*/  BRA `(.L_x_7677) ;  /* 0x00000000001c7947 */ /* 0x000fec0003800000 */
.L_x_7669:
[----:B------:R-:W-:Y:S01]  /*1fd20*/  UMOV UR4, URZ ;  /* 0x0000003f00047c82 */ /* 0x000fe20008000000 */
[----:B------:R-:W-:Y:S01]  /*1fd30*/  UMOV UR5, URZ ;  /* 0x0000003f00057c82 */ /* 0x000fe20008000000 */
[----:B------:R-:W-:Y:S01]  /*1fd40*/  ULDC UR6, c[0x0][0xc3c] ;  /* 0x00030f0000067ab9 */ /* 0x000fe20000000800 */
[----:B------:R-:W-:Y:S01]  /*1fd50*/  IMAD.MOV.U32 R16, RZ, RZ, R0 ;  /* 0x000000ffff107224 */ /* 0x000fe200078e0000 */
[----:B------:R-:W-:Y:S01]  /*1fd60*/  MOV R19, UR6 ;  /* 0x0000000600137c02 */ /* 0x000fe20008000f00 */
[----:B------:R-:W-:Y:S02]  /*1fd70*/  IMAD.U32 R17, RZ, RZ, UR4 ;  /* 0x00000004ff117e24 */ /* 0x000fe4000f8e00ff */
[----:B------:R-:W-:-:S07]  /*1fd80*/  IMAD.U32 R18, RZ, RZ, UR5 ;  /* 0x00000005ff127e24 */ /* 0x000fce000f8e00ff */
.L_x_7677:
        /* <DEDUP_REMOVED lines=12> */
.L_x_7666:
[----:B------:R-:W-:Y:S02]  /*1fe50*/  ULDC UR4, c[0x0][0xc3c] ;  /* 0x00030f0000047ab9 */ /* 0x000fe40000000800 */
[----:B---3--:R-:W-:-:S13]  /*1fe60*/  ISETP.GE.AND P0, PT, R19, UR4, PT ;  /* 0x0000000413007c0c */ /* 0x008fda000bf06270 */
[----:B------:R-:W-:Y:S05]  /*1fe70*/  @!P0 BRA `(.L_x_7678) ;  /* 0xffffff9400088947 */ /* 0x000fea000383ffff */
[----:B------:R-:W-:Y:S05]  /*1fe80*/  BSYNC B7 ;  /* 0x0000000000077941 */ /* 0x000fea0003800000 */
.L_x_7570:
[----:B0-2---:R-:W2:Y:S01]  /*1fe90*/  LDL.LU R0, [R1+0x48] ;  /* 0x0000480001007983 */ /* 0x005ea20000300800 */
[----:B------:R-:W-:Y:S01]  /*1fea0*/  BSSY B0, `(.L_x_7679) ;  /* 0x000000b000007945 */ /* 0x000fe20003800000 */
[----:B------:R-:W0:Y:S01]  /*1feb0*/  S2R R5, SR_CgaCtaId ;  /* 0x0000000000057919 */ /* 0x000e220000008800 */
        /* <DEDUP_REMOVED lines=9> */
.L_x_7950:
[----:B------:R-:W-:Y:S05]  /*1ff50*/  BSYNC B0 ;  /* 0x0000000000007941 */ /* 0x000fea0003800000 */
.L_x_7679:
[----:B------:R-:W-:-:S03]  /*1ff60*/  UMOV UR4, 0xffffffff ;  /* 0xffffffff00047882 */ /* 0x000fc60000000000 */
[----:B------:R-:W-:Y:S05]  /*1ff70*/  BRA.DIV UR4, `(.L_x_7681) ;  /* 0x0000007204707947 */ /* 0x000fea000b800000 */
[----:B0-----:R-:W0:Y:S02]  /*1ff80*/  S2R R0, SR_TID.X ;  /* 0x0000000000007919 */ /* 0x001e240000002100 */
[----:B0-----:R-:W-:-:S04]  /*1ff90*/  SHF.R.U32.HI R0, RZ, 0x5, R0 ;  /* 0x00000005ff007819 */ /* 0x001fc80000011600 */
[----:B------:R-:W-:-:S05]  /*1ffa0*/  LOP3.LUT R0, R0, 0x3, RZ, 0xc0, !PT ;  /* 0x0000000300007812 */ /* 0x000fca00078ec0ff */
[----:B------:R0:W1:Y:S02]  /*1ffb0*/  SHFL.IDX PT, R14, R0, RZ, 0x1f ;  /* 0x00001fff000e7589 */ /* 0x00006400000e0000 */
.L_x_7953:
[----:B-1----:R-:W-:-:S13]  /*1ffc0*/  ISETP.NE.AND P0, PT, R14, RZ, PT ;  /* 0x000000ff0e00720c */ /* 0x002fda0003f05270 */
[----:B------:R-:W-:Y:S05]  /*1ffd0*/  @P0 BRA `(.L_x_7397) ;  /* 0x0000000000b00947 */ /* 0x000fea0003800000 */
[----:B------:R-:W-:-:S03]  /*1ffe0*/  UMOV UR4, 0xffffffff ;  /* 0xffffffff00047882 */ /* 0x000fc60000000000 */
[----:B------:R-:W-:Y:S05]  /*1fff0*/  BRA.DIV UR4, `(.L_x_7682) ;  /* 0x0000007204847947 */ /* 0x000fea000b800000 */
[----:B------:R-:W-:-:S13]  /*20000*/  ELECT P6, URZ, PT ;  /* 0x00000000003f782f */ /* 0x000fda00038c0000 */
.L_x_7956:
[----:B------:R-:W-:Y:S05]  /*20010*/  @!P6 BRA `(.L_x_7397) ;  /* 0x0000000000a0e947 */ /* 0x000fea0003800000 */
[----:B0-----:R-:W2:Y:S02]  /*20020*/  LDL.LU R0, [R1+0x20] ;  /* 0x0000200001007983 */ /* 0x001ea40000300800 */
[----:B--2---:R-:W-:-:S04]  /*20030*/  LOP3.LUT R0, R0, 0x2, RZ, 0xfc, !PT ;  /* 0x0000000200007812 */ /* 0x004fc800078efcff */
[----:B------:R-:W-:-:S13]  /*20040*/  ISETP.NE.AND P0, PT, R0, 0x3, PT ;  /* 0x000000030000780c */ /* 0x000fda0003f05270 */
[----:B------:R-:W-:Y:S05]  /*20050*/  @!P0 BRA `(.L_x_7683) ;  /* 0x0000000000048947 */ /* 0x000fea0003800000 */
[----:B------:R-:W-:Y:S01]  /*20060*/  BPT.TRAP 0x1 ;  /* 0x000000040000795c */ /* 0x000fe20000300000 */
.L_x_7683:
[----:B------:R-:W2:Y:S01]  /*20070*/  LDL R0, [R1+0x4] ;  /* 0x0000040001007983 */ /* 0x000ea20000100800 */
[C---:B------:R-:W-:Y:S01]  /*20080*/  IMAD R3, R34.reuse, 0x8, R5 ;  /* 0x0000000822037824 */ /* 0x040fe200078e0205 */
[----:B------:R-:W-:-:S04]  /*20090*/  IADD3 R34, R34, 0x1, RZ ;  /* 0x0000000122227810 */ /* 0x000fc80007ffe0ff */
[----:B------:R-:W-:Y:S02]  /*200a0*/  ISETP.NE.AND P2, PT, R34, 0x2, PT ;  /* 0x000000022200780c */ /* 0x000fe40003f45270 */
[----:B--2---:R-:W-:Y:S02]  /*200b0*/  SHF.L.U32 R2, R0, 0x1f, RZ ;  /* 0x0000001f00027819 */ /* 0x004fe400000006ff */
[----:B------:R-:W-:Y:S02]  /*200c0*/  SEL R0, RZ, 0x1, P2 ;  /* 0x00000001ff007807 */ /* 0x000fe40001000000 */
[----:B------:R-:W0:Y:S02]  /*200d0*/  SYNCS.PHASECHK.TRANS64.TRYWAIT P1, [R3+URZ+0x22840], R2 ;  /* 0x02284002030075a7 */ /* 0x000e24000802017f */
[----:B0-----:R-:W-:Y:S05]  /*200e0*/  @!P1 BRA `(.L_x_7684) ;  /* 0x0000007000689947 */ /* 0x001fea0003800000 */
.L_x_7957:
[----:B------:R-:W2:Y:S01]  /*200f0*/  LDL.LU R4, [R1+0x4] ;  /* 0x0000040001047983 */ /* 0x000ea20000300800 */
[----:B------:R-:W-:Y:S02]  /*20100*/  SEL R34, R34, RZ, P2 ;  /* 0x000000ff22227207 */ /* 0x000fe40001000000 */
[----:B--2---:R-:W-:Y:S01]  /*20110*/  LOP3.LUT R0, R4, R0, RZ, 0x3c, !PT ;  /* 0x0000000004007212 */ /* 0x004fe200078e3cff */
[----:B------:R-:W-:Y:S06]  /*20120*/  @!P0 BRA `(.L_x_7685) ;  /* 0x0000000000048947 */ /* 0x000fec0003800000 */
[----:B------:R-:W-:Y:S01]  /*20130*/  BPT.TRAP 0x1 ;  /* 0x000000040000795c */ /* 0x000fe20000300000 */
.L_x_7685:
[----:B------:R-:W-:Y:S01]  /*20140*/  IMAD R5, R34, 0x8, R5 ;  /* 0x0000000822057824 */ /* 0x000fe200078e0205 */
[----:B------:R-:W-:-:S04]  /*20150*/  SHF.L.U32 R0, R0, 0x1f, RZ ;  /* 0x0000001f00007819 */ /* 0x000fc800000006ff */
[----:B------:R-:W1:Y:S02]  /*20160*/  SYNCS.PHASECHK.TRANS64.TRYWAIT P1, [R5+URZ+0x22840], R0 ;  /* 0x02284000050075a7 */ /* 0x000e64000802017f */
[----:B-1----:R-:W-:Y:S05]  /*20170*/  @!P1 BRA `(.L_x_7686) ;  /* 0x0000007000589947 */ /* 0x002fea0003800000 */
.L_x_7958:
[----:B------:R-:W-:Y:S05]  /*20180*/  @!P0 BRA `(.L_x_7687) ;  /* 0x0000000000048947 */ /* 0x000fea0003800000 */
[----:B------:R-:W-:Y:S01]  /*20190*/  BPT.TRAP 0x1 ;  /* 0x000000040000795c */ /* 0x000fe20000300000 */
.L_x_7687:
[----:B------:R-:W2:Y:S02]  /*201a0*/  SYNCS.PHASECHK.TRANS64.TRYWAIT P1, [R3+URZ+0x22860], R2 ;  /* 0x02286002030075a7 */ /* 0x000ea4000802017f */
[----:B--2---:R-:W-:Y:S05]  /*201b0*/  @!P1 BRA `(.L_x_7688) ;  /* 0x00000070005c9947 */ /* 0x004fea0003800000 */
.L_x_7959:
[----:B------:R-:W-:Y:S05]  /*201c0*/  @!P0 BRA `(.L_x_7689) ;  /* 0x0000000000048947 */ /* 0x000fea0003800000 */
[----:B------:R-:W-:Y:S01]  /*201d0*/  BPT.TRAP 0x1 ;  /* 0x000000040000795c */ /* 0x000fe20000300000 */
.L_x_7689:
[----:B------:R-:W3:Y:S02]  /*201e0*/  SYNCS.PHASECHK.TRANS64.TRYWAIT P1, [R5+URZ+0x22860], R0 ;  /* 0x02286000050075a7 */ /* 0x000ee4000802017f */
[----:B---3--:R-:W-:Y:S05]  /*201f0*/  @!P1 BRA `(.L_x_7690) ;  /* 0x0000007000609947 */ /* 0x008fea0003800000 */
.L_x_7960:
[----:B------:R-:W-:Y:S05]  /*20200*/  @!P0 BRA `(.L_x_7691) ;  /* 0x0000000000048947 */ /* 0x000fea0003800000 */
[----:B------:R-:W-:Y:S01]  /*20210*/  BPT.TRAP 0x1 ;  /* 0x000000040000795c */ /* 0x000fe20000300000 */
.L_x_7691:
[----:B------:R-:W4:Y:S02]  /*20220*/  SYNCS.PHASECHK.TRANS64.TRYWAIT P1, [R3+URZ+0x22880], R2 ;  /* 0x02288002030075a7 */ /* 0x000f24000802017f */
[----:B----4-:R-:W-:Y:S05]  /*20230*/  @!P1 BRA `(.L_x_7692) ;  /* 0x0000007000649947 */ /* 0x010fea0003800000 */
.L_x_7961:
[----:B------:R-:W-:Y:S05]  /*20240*/  @!P0 BRA `(.L_x_7693) ;  /* 0x0000000000048947 */ /* 0x000fea0003800000 */
[----:B------:R-:W-:Y:S01]  /*20250*/  BPT.TRAP 0x1 ;  /* 0x000000040000795c */ /* 0x000fe20000300000 */
.L_x_7693:
[----:B------:R0:W0:Y:S02]  /*20260*/  SYNCS.PHASECHK.TRANS64.TRYWAIT P0, [R5+URZ+0x22880], R0 ;  /* 0x02288000050075a7 */ /* 0x000024000800017f */
[----:B0-----:R-:W-:Y:S05]  /*20270*/  @!P0 NANOSLEEP.SYNCS 0x989680 ;  /* 0x009896800000895d */ /* 0x001fea0003900000 */
[----:B------:R-:W0:Y:S02]  /*20280*/  @!P0 SYNCS.PHASECHK.TRANS64 P0, [R5+URZ+0x22880], R0 ;  /* 0x02288000050085a7 */ /* 0x000e24000800007f */
[----:B0-----:R-:W-:Y:S05]  /*20290*/  @!P0 BRA `(.L_x_7693) ;  /* 0xfffffffc00f08947 */ /* 0x001fea000383ffff */
.L_x_7397:
[----:B------:R-:W-:Y:S05]  /*202a0*/  BSYNC B8 ;  /* 0x0000000000087941 */ /* 0x000fea0003800000 */
.L_x_7394:
[----:B------:R-:W-:Y:S05]  /*202b0*/  EXIT ;  /* 0x000000000000794d */ /* 0x000fea0003800000 */
.L_x_7417:
[----:B---3--:R3:W4:Y:S02]  /*202c0*/  SYNCS.PHASECHK.TRANS64.TRYWAIT P6, [R88+URZ+0x22890], R100 ;  /* 0x02289064580075a7 */ /* 0x00872400080c017f */
[----:B----4-:R-:W-:Y:S05]  /*202d0*/  @!P6 NANOSLEEP.SYNCS 0x989680 ;  /* 0x009896800000e95d */ /* 0x010fea0003900000 */
[----:B------:R-:W4:Y:S02]  /*202e0*/  @!P6 SYNCS.PHASECHK.TRANS64 P6, [R88+URZ+0x22890], R100 ;  /* 0x022890645800e5a7 */ /* 0x000f2400080c007f */
[----:B----4-:R-:W-:Y:S05]  /*202f0*/  @!P6 BRA `(.L_x_7417) ;  /* 0xfffffffc00f0e947 */ /* 0x010fea000383ffff */
[----:B------:R-:W-:Y:S05]  /*20300*/  BRA `(.L_x_7694) ;  /* 0xfffffe2400a07947 */ /* 0x000fea000383ffff */
.L_x_7418:
[----:B------:R-:W-:Y:S01]  /*20310*/  BSSY B1, `(.L_x_7695) ;  /* 0x0000008000017945 */ /* 0x000fe20003800000 */
[----:B01----:R-:W-:Y:S01]  /*20320*/  IMAD.MOV.U32 R13, RZ, RZ, R102 ;  /* 0x000000ffff0d7224 */ /* 0x003fe200078e0066 */
[----:B------:R-:W-:Y:S01]  /*20330*/  MOV R11, 0x1c1f ;  /* 0x00001c1f000b7802 */ /* 0x000fe20000000f00 */
[----:B------:R-:W-:Y:S02]  /*20340*/  IMAD.MOV.U32 R12, RZ, RZ, RZ ;  /* 0x000000ffff0c7224 */ /* 0x000fe400078e00ff */
[----:B------:R-:W-:-:S07]  /*20350*/  IMAD.MOV.U32 R15, RZ, RZ, -0x1 ;  /* 0xffffffffff0f7424 */ /* 0x000fce00078e00ff */
[----:B--23--:R-:W-:Y:S05]  /*20360*/  WARPSYNC.COLLECTIVE R15, `(.L_x_7696) ;  /* 0x000000000f087348 */ /* 0x00cfea0003c00000 */
[----:B------:R0:W1:Y:S02]  /*20370*/  SHFL.IDX P6, R14, R13, R12, R11 ;  /* 0x0000000c0d0e7389 */ /* 0x00006400000c000b */
[----:B0123--:R-:W-:Y:S01]  /*20380*/  ENDCOLLECTIVE ;  /* 0x000000000000791b */ /* 0x00ffe20003800000 */
.L_x_7696:
[----:B------:R-:W-:Y:S05]  /*20390*/  BSYNC B1 ;  /* 0x0000000000017941 */ /* 0x000fea0003800000 */
.L_x_7695:
        /* <DEDUP_REMOVED lines=8> */
.L_x_7697:
[----:B------:R-:W-:Y:S05]  /*20420*/  BRA `(.L_x_7698) ;  /* 0xfffffe24006c7947 */ /* 0x000fea000383ffff */
.L_x_7427:
[----:B------:R-:W-:Y:S01]  /*20430*/  BSSY B1, `(.L_x_7699) ;  /* 0x0000008000017945 */ /* 0x000fe20003800000 */
[----:B01----:R-:W-:Y:S01]  /*20440*/  IMAD.MOV.U32 R13, RZ, RZ, R102 ;  /* 0x000000ffff0d7224 */ /* 0x003fe200078e0066 */
[----:B------:R-:W-:Y:S01]  /*20450*/  MOV R12, 0x1 ;  /* 0x00000001000c7802 */ /* 0x000fe20000000f00 */
[----:B------:R-:W-:Y:S02]  /*20460*/  IMAD.MOV.U32 R11, RZ, RZ, 0x1c1f ;  /* 0x00001c1fff0b7424 */ /* 0x000fe400078e00ff */
[----:B------:R-:W-:-:S07]  /*20470*/  IMAD.MOV.U32 R15, RZ, RZ, -0x1 ;  /* 0xffffffffff0f7424 */ /* 0x000fce00078e00ff */
[----:B--234-:R-:W-:Y:S05]  /*20480*/  WARPSYNC.COLLECTIVE R15, `(.L_x_7700) ;  /* 0x000000000f087348 */ /* 0x01cfea0003c00000 */
[----:B------:R0:W1:Y:S02]  /*20490*/  SHFL.IDX P6, R14, R13, R12, R11 ;  /* 0x0000000c0d0e7389 */ /* 0x00006400000c000b */
[----:B01234-:R-:W-:Y:S01]  /*204a0*/  ENDCOLLECTIVE ;  /* 0x000000000000791b */ /* 0x01ffe20003800000 */
.L_x_7700:
[----:B------:R-:W-:Y:S05]  /*204b0*/  BSYNC B1 ;  /* 0x0000000000017941 */ /* 0x000fea0003800000 */
.L_x_7699:
        /* <DEDUP_REMOVED lines=8> */
.L_x_7701:
[----:B------:R-:W-:Y:S05]  /*20540*/  BRA `(.L_x_7702) ;  /* 0xfffffe3000ec7947 */ /* 0x000fea000383ffff */
.L_x_7436:
[----:B------:R-:W-:Y:S01]  /*20550*/  BSSY B1, `(.L_x_7703) ;  /* 0x0000008000017945 */ /* 0x000fe20003800000 */
[----:B-1----:R-:W-:Y:S01]  /*20560*/  MOV R13, R102 ;  /* 0x00000066000d7202 */ /* 0x002fe20000000f00 */
[----:B------:R-:W-:Y:S02]  /*20570*/  IMAD.MOV.U32 R12, RZ, RZ, 0x2 ;  /* 0x00000002ff0c7424 */ /* 0x000fe400078e00ff */
[----:B0-----:R-:W-:Y:S02]  /*20580*/  IMAD.MOV.U32 R11, RZ, RZ, 0x1c1f ;  /* 0x00001c1fff0b7424 */ /* 0x001fe400078e00ff */
[----:B------:R-:W-:-:S07]  /*20590*/  IMAD.MOV.U32 R15, RZ, RZ, -0x1 ;  /* 0xffffffffff0f7424 */ /* 0x000fce00078e00ff */
[----:B--234-:R-:W-:Y:S05]  /*205a0*/  WARPSYNC.COLLECTIVE R15, `(.L_x_7704) ;  /* 0x000000000f087348 */ /* 0x01cfea0003c00000 */
[----:B------:R0:W1:Y:S02]  /*205b0*/  SHFL.IDX P6, R14, R13, R12, R11 ;  /* 0x0000000c0d0e7389 */ /* 0x00006400000c000b */
[----:B01234-:R-:W-:Y:S01]  /*205c0*/  ENDCOLLECTIVE ;  /* 0x000000000000791b */ /* 0x01ffe20003800000 */
.L_x_7704:
[----:B------:R-:W-:Y:S05]  /*205d0*/  BSYNC B1 ;  /* 0x0000000000017941 */ /* 0x000fea0003800000 */
.L_x_7703:
        /* <DEDUP_REMOVED lines=8> */
.L_x_7705:
[----:B------:R-:W-:Y:S05]  /*20660*/  BRA `(.L_x_7706) ;  /* 0xfffffe4000787947 */ /* 0x000fea000383ffff */
.L_x_7446:
[----:B-1----:R1:W2:Y:S02]  /*20670*/  SYNCS.PHASECHK.TRANS64.TRYWAIT P3, [R88+URZ+0x22890], R100 ;  /* 0x02289064580075a7 */ /* 0x0022a4000806017f */
[----:B--2---:R-:W-:Y:S05]  /*20680*/  @!P3 NANOSLEEP.SYNCS 0x989680 ;  /* 0x009896800000b95d */ /* 0x004fea0003900000 */
[----:B------:R-:W2:Y:S02]  /*20690*/  @!P3 SYNCS.PHASECHK.TRANS64 P3, [R88+URZ+0x22890], R100 ;  /* 0x022890645800b5a7 */ /* 0x000ea4000806007f */
[----:B--2---:R-:W-:Y:S05]  /*206a0*/  @!P3 BRA `(.L_x_7446) ;  /* 0xfffffffc00f0b947 */ /* 0x004fea000383ffff */
[----:B------:R-:W-:Y:S05]  /*206b0*/  BRA `(.L_x_7707) ;  /* 0xfffffe54003c7947 */ /* 0x000fea000383ffff */
.L_x_7447:
        /* <DEDUP_REMOVED lines=8> */
.L_x_7709:
[----:B------:R-:W-:Y:S05]  /*20740*/  BSYNC B1 ;  /* 0x0000000000017941 */ /* 0x000fea0003800000 */
.L_x_7708:
        /* <DEDUP_REMOVED lines=8> */
.L_x_7710:
[----:B------:R-:W-:Y:S01]  /*207d0*/  IMAD.MOV.U32 R105, RZ, RZ, R14 ;  /* 0x000000ffff697224 */ /* 0x000fe200078e000e */
[----:B------:R-:W-:Y:S06]  /*207e0*/  BRA `(.L_x_7711) ;  /* 0xfffffe5400087947 */ /* 0x000fec000383ffff */
.L_x_7452:
        /* <DEDUP_REMOVED lines=8> */
.L_x_7713:
[----:B------:R-:W-:Y:S05]  /*20870*/  BSYNC B1 ;  /* 0x0000000000017941 */ /* 0x000fea0003800000 */
.L_x_7712:
        /* <DEDUP_REMOVED lines=8> */
.L_x_7714:
[----:B------:R-:W-:Y:S05]  /*20900*/  BRA `(.L_x_7715) ;  /* 0xfffffe60009c7947 */ /* 0x000fea000383ffff */
.L_x_7457:
[----:B------:R-:W-:Y:S01]  /*20910*/  BSSY B1, `(.L_x_7716) ;  /* 0x0000008000017945 */ /* 0x000fe20003800000 */
[----:B0-----:R-:W-:Y:S01]  /*20920*/  MOV R13, R102 ;  /* 0x00000066000d7202 */ /* 0x001fe20000000f00 */
[----:B------:R-:W-:Y:S02]  /*20930*/  IMAD.MOV.U32 R12, RZ, RZ, 0x2 ;  /* 0x00000002ff0c7424 */ /* 0x000fe400078e00ff */
[----:B------:R-:W-:Y:S02]  /*20940*/  IMAD.MOV.U32 R11, RZ, RZ, 0x1c1f ;  /* 0x00001c1fff0b7424 */ /* 0x000fe400078e00ff */
[----:B------:R-:W-:-:S07]  /*20950*/  IMAD.MOV.U32 R15, RZ, RZ, -0x1 ;  /* 0xffffffffff0f7424 */ /* 0x000fce00078e00ff */
[----:B-1234-:R-:W-:Y:S05]  /*20960*/  WARPSYNC.COLLECTIVE R15, `(.L_x_7717) ;  /* 0x000000000f087348 */ /* 0x01efea0003c00000 */
[----:B------:R0:W0:Y:S02]  /*20970*/  SHFL.IDX P6, R14, R13, R12, R11 ;  /* 0x0000000c0d0e7389 */ /* 0x00002400000c000b */
[----:B01234-:R-:W-:Y:S01]  /*20980*/  ENDCOLLECTIVE ;  /* 0x000000000000791b */ /* 0x01ffe20003800000 */
.L_x_7717:
[----:B------:R-:W-:Y:S05]  /*20990*/  BSYNC B1 ;  /* 0x0000000000017941 */ /* 0x000fea0003800000 */
.L_x_7716:
        /* <DEDUP_REMOVED lines=8> */
.L_x_7718:
[----:B------:R-:W-:Y:S05]  /*20a20*/  BRA `(.L_x_7719) ;  /* 0xfffffe7000487947 */ /* 0x000fea000383ffff */
.L_x_7462:
[----:B0-----:R0:W1:Y:S02]  /*20a30*/  SYNCS.PHASECHK.TRANS64.TRYWAIT P2, [R88+URZ+0x22890], R100 ;  /* 0x02289064580075a7 */ /* 0x001064000804017f */
[----:B-1----:R-:W-:Y:S05]  /*20a40*/  @!P2 NANOSLEEP.SYNCS 0x989680 ;  /* 0x009896800000a95d */ /* 0x002fea0003900000 */
[----:B------:R-:W1:Y:S02]  /*20a50*/  @!P2 SYNCS.PHASECHK.TRANS64 P2, [R88+URZ+0x22890], R100 ;  /* 0x022890645800a5a7 */ /* 0x000e64000804007f */
[----:B-1----:R-:W-:Y:S05]  /*20a60*/  @!P2 BRA `(.L_x_7462) ;  /* 0xfffffffc00f0a947 */ /* 0x002fea000383ffff */
[----:B------:R-:W-:Y:S05]  /*20a70*/  BRA `(.L_x_7720) ;  /* 0xfffffe8000307947 */ /* 0x000fea000383ffff */
.L_x_7463:
        /* <DEDUP_REMOVED lines=8> */
.L_x_7722:
[----:B------:R-:W-:Y:S05]  /*20b00*/  BSYNC B1 ;  /* 0x0000000000017941 */ /* 0x000fea0003800000 */
.L_x_7721:
        /* <DEDUP_REMOVED lines=8> */
.L_x_7723:
[----:B------:R-:W-:Y:S05]  /*20b90*/  BRA `(.L_x_7724) ;  /* 0xfffffe8000547947 */ /* 0x000fea000383ffff */
.L_x_7466:
[----:B------:R-:W-:Y:S01]  /*20ba0*/  BSSY B1, `(.L_x_7725) ;  /* 0x0000008000017945 */ /* 0x000fe20003800000 */
[----:B------:R-:W-:Y:S01]  /*20bb0*/  IMAD.MOV.U32 R13, RZ, RZ, R9 ;  /* 0x000000ffff0d7224 */ /* 0x000fe200078e0009 */
[----:B------:R-:W-:Y:S01]  /*20bc0*/  MOV R11, 0x1c1f ;  /* 0x00001c1f000b7802 */ /* 0x000fe20000000f00 */
[----:B------:R-:W-:Y:S02]  /*20bd0*/  IMAD.MOV.U32 R12, RZ, RZ, 0x1 ;  /* 0x00000001ff0c7424 */ /* 0x000fe400078e00ff */
[----:B----4-:R-:W-:-:S07]  /*20be0*/  IMAD.MOV.U32 R15, RZ, RZ, -0x1 ;  /* 0xffffffffff0f7424 */ /* 0x010fce00078e00ff */
[----:B0123--:R-:W-:Y:S05]  /*20bf0*/  WARPSYNC.COLLECTIVE R15, `(.L_x_7726) ;  /* 0x000000000f087348 */ /* 0x00ffea0003c00000 */
[----:B---3--:R3:W4:Y:S02]  /*20c00*/  SHFL.IDX P6, R14, R13, R12, R11 ;  /* 0x0000000c0d0e7389 */ /* 0x00872400000c000b */
[----:B01234-:R-:W-:Y:S01]  /*20c10*/  ENDCOLLECTIVE ;  /* 0x000000000000791b */ /* 0x01ffe20003800000 */
.L_x_7726:
[----:B------:R-:W-:Y:S05]  /*20c20*/  BSYNC B1 ;  /* 0x0000000000017941 */ /* 0x000fea0003800000 */
.L_x_7725:
        /* <DEDUP_REMOVED lines=8> */
.L_x_7727:
[----:B------:R-:W-:Y:S05]  /*20cb0*/  BRA `(.L_x_7728) ;  /* 0xfffffe8000547947 */ /* 0x000fea000383ffff */
.L_x_7469:
[----:B------:R-:W-:Y:S01]  /*20cc0*/  BSSY B1, `(.L_x_7729) ;  /* 0x0000008000017945 */ /* 0x000fe20003800000 */
[----:B------:R-:W-:Y:S01]  /*20cd0*/  IMAD.MOV.U32 R13, RZ, RZ, R9 ;  /* 0x000000ffff0d7224 */ /* 0x000fe200078e0009 */
[----:B------:R-:W-:Y:S01]  /*20ce0*/  MOV R12, 0x2 ;  /* 0x00000002000c7802 */ /* 0x000fe20000000f00 */
[----:B------:R-:W-:Y:S02]  /*20cf0*/  IMAD.MOV.U32 R11, RZ, RZ, 0x1c1f ;  /* 0x00001c1fff0b7424 */ /* 0x000fe400078e00ff */
[----:B---3--:R-:W-:-:S07]  /*20d00*/  IMAD.MOV.U32 R15, RZ, RZ, -0x1 ;  /* 0xffffffffff0f7424 */ /* 0x008fce00078e00ff */
[----:B012-4-:R-:W-:Y:S05]  /*20d10*/  WARPSYNC.COLLECTIVE R15, `(.L_x_7730) ;  /* 0x000000000f087348 */ /* 0x017fea0003c00000 */
[----:B------:R3:W0:Y:S02]  /*20d20*/  SHFL.IDX P6, R14, R13, R12, R11 ;  /* 0x0000000c0d0e7389 */ /* 0x00062400000c000b */
[----:B01234-:R-:W-:Y:S01]  /*20d30*/  ENDCOLLECTIVE ;  /* 0x000000000000791b */ /* 0x01ffe20003800000 */
.L_x_7730:
[----:B------:R-:W-:Y:S05]  /*20d40*/  BSYNC B1 ;  /* 0x0000000000017941 */ /* 0x000fea0003800000 */
.L_x_7729:
        /* <DEDUP_REMOVED lines=8> */
.L_x_7731:
[----:B------:R-:W-:Y:S05]  /*20dd0*/  BRA `(.L_x_7732) ;  /* 0xfffffe8000587947 */ /* 0x000fea000383ffff */
.L_x_7473:
[----:B0-----:R0:W4:Y:S02]  /*20de0*/  SYNCS.PHASECHK.TRANS64.TRYWAIT P3, [R88+URZ+0x228b0], R100 ;  /* 0x0228b064580075a7 */ /* 0x001124000806017f */
[----:B----4-:R-:W-:Y:S05]  /*20df0*/  @!P3 NANOSLEEP.SYNCS 0x989680 ;  /* 0x009896800000b95d */ /* 0x010fea0003900000 */
[----:B------:R-:W4:Y:S02]  /*20e00*/  @!P3 SYNCS.PHASECHK.TRANS64 P3, [R88+URZ+0x228b0], R100 ;  /* 0x0228b0645800b5a7 */ /* 0x000f24000806007f */
[----:B----4-:R-:W-:Y:S05]  /*20e10*/  @!P3 BRA `(.L_x_7473) ;  /* 0xfffffffc00f0b947 */ /* 0x010fea000383ffff */
[----:B------:R-:W-:Y:S05]  /*20e20*/  BRA `(.L_x_7733) ;  /* 0xfffffe8000cc7947 */ /* 0x000fea000383ffff */
.L_x_7483:
[----:B------:R-:W-:Y:S01]  /*20e30*/  BSSY B0, `(.L_x_7734) ;  /* 0x0000008000007945 */ /* 0x000fe20003800000 */
[----:B------:R-:W-:Y:S01]  /*20e40*/  MOV R13, R229 ;  /* 0x000000e5000d7202 */ /* 0x000fe20000000f00 */
[----:B------:R-:W-:Y:S02]  /*20e50*/  IMAD.MOV.U32 R12, RZ, RZ, RZ ;  /* 0x000000ffff0c7224 */ /* 0x000fe400078e00ff */
[----:B------:R-:W-:Y:S02]  /*20e60*/  IMAD.MOV.U32 R11, RZ, RZ, 0x1f ;  /* 0x0000001fff0b7424 */ /* 0x000fe400078e00ff */
[----:B------:R-:W-:-:S07]  /*20e70*/  IMAD.MOV.U32 R15, RZ, RZ, -0x1 ;  /* 0xffffffffff0f7424 */ /* 0x000fce00078e00ff */
[----:B-----5:R-:W-:Y:S05]  /*20e80*/  WARPSYNC.COLLECTIVE R15, `(.L_x_7735) ;  /* 0x000000000f087348 */ /* 0x020fea0003c00000 */
[----:B------:R0:W1:Y:S02]  /*20e90*/  SHFL.IDX P6, R14, R13, R12, R11 ;  /* 0x0000000c0d0e7389 */ /* 0x00006400000c000b */
[----:B01---5:R-:W-:Y:S01]  /*20ea0*/  ENDCOLLECTIVE ;  /* 0x000000000000791b */ /* 0x023fe20003800000 */
.L_x_7735:
[----:B------:R-:W-:Y:S05]  /*20eb0*/  BSYNC B0 ;  /* 0x0000000000007941 */ /* 0x000fea0003800000 */
.L_x_7734:
[----:B------:R-:W-:Y:S01]  /*20ec0*/  MOV R168, R14 ;  /* 0x0000000e00a87202 */ /* 0x000fe20000000f00 */
[----:B------:R-:W-:Y:S06]  /*20ed0*/  BRA `(.L_x_7736) ;  /* 0xfffffe8800c87947 */ /* 0x000fec000383ffff */
.L_x_7495:
        /* <DEDUP_REMOVED lines=8> */
.L_x_7738:
[----:B------:R-:W-:Y:S05]  /*20f60*/  BSYNC B1 ;  /* 0x0000000000017941 */ /* 0x000fea0003800000 */
.L_x_7737:
        /* <DEDUP_REMOVED lines=8> */
.L_x_7739:
[----:B------:R-:W-:Y:S02]  /*20ff0*/  IMAD.MOV.U32 R13, RZ, RZ, R30 ;  /* 0x000000ffff0d7224 */ /* 0x000fe400078e001e */
[----:B------:R-:W-:-:S07]  /*21000*/  IMAD.MOV.U32 R0, RZ, RZ, R14 ;  /* 0x000000ffff007224 */ /* 0x000fce00078e000e */
[----:B------:R-:W-:Y:S05]  /*21010*/  WARPSYNC.COLLECTIVE R15, `(.L_x_7740) ;  /* 0x000000000f087348 */ /* 0x000fea0003c00000 */
[----:B------:R0:W1:Y:S02]  /*21020*/  SHFL.IDX P6, R14, R13, R12, R11 ;  /* 0x0000000c0d0e7389 */ /* 0x00006400000c000b */
[----:B01----:R-:W-:Y:S01]  /*21030*/  ENDCOLLECTIVE ;  /* 0x000000000000791b */ /* 0x003fe20003800000 */
.L_x_7740:
[----:B------:R-:W-:Y:S01]  /*21040*/  IMAD.MOV.U32 R13, RZ, RZ, R28 ;  /* 0x000000ffff0d7224 */ /* 0x000fe200078e001c */
[----:B------:R-:W-:-:S07]  /*21050*/  MOV R5, R14 ;  /* 0x0000000e00057202 */ /* 0x000fce0000000f00 */
[----:B------:R-:W-:Y:S05]  /*21060*/  WARPSYNC.COLLECTIVE R15, `(.L_x_7741) ;  /* 0x000000000f087348 */ /* 0x000fea0003c00000 */
[----:B------:R0:W1:Y:S02]  /*21070*/  SHFL.IDX P6, R14, R13, R12, R11 ;  /* 0x0000000c0d0e7389 */ /* 0x00006400000c000b */
[----:B01----:R-:W-:Y:S01]  /*21080*/  ENDCOLLECTIVE ;  /* 0x000000000000791b */ /* 0x003fe20003800000 */
.L_x_7741:
[----:B------:R-:W-:Y:S05]  /*21090*/  BRA `(.L_x_7742) ;  /* 0xfffffe9000587947 */ /* 0x000fea000383ffff */
.L_x_7499:
[----:B0-----:R0:W1:Y:S02]  /*210a0*/  SYNCS.PHASECHK.TRANS64.TRYWAIT P0, [R18+URZ+0x22800], R41 ;  /* 0x02280029120075a7 */ /* 0x001064000800017f */
[----:B-1----:R-:W-:Y:S05]  /*210b0*/  @!P0 NANOSLEEP.SYNCS 0x989680 ;  /* 0x009896800000895d */ /* 0x002fea0003900000 */
[----:B------:R-:W1:Y:S02]  /*210c0*/  @!P0 SYNCS.PHASECHK.TRANS64 P0, [R18+URZ+0x22800], R41 ;  /* 0x02280029120085a7 */ /* 0x000e64000800007f */
[----:B-1----:R-:W-:Y:S05]  /*210d0*/  @!P0 BRA `(.L_x_7499) ;  /* 0xfffffffc00f08947 */ /* 0x002fea000383ffff */
[----:B------:R-:W-:Y:S05]  /*210e0*/  BRA `(.L_x_7743) ;  /* 0xfffffe9400b07947 */ /* 0x000fea000383ffff */
.L_x_7507:
        /* <DEDUP_REMOVED lines=8> */
.L_x_7745:
[----:B------:R-:W-:Y:S05]  /*21170*/  BSYNC B1 ;  /* 0x0000000000017941 */ /* 0x000fea0003800000 */
.L_x_7744:
        /* <DEDUP_REMOVED lines=8> */
.L_x_7746:
[----:B------:R-:W-:Y:S01]  /*21200*/  MOV R13, R30 ;  /* 0x0000001e000d7202 */ /* 0x000fe20000000f00 */
[----:B------:R-:W-:-:S07]  /*21210*/  IMAD.MOV.U32 R5, RZ, RZ, R14 ;  /* 0x000000ffff057224 */ /* 0x000fce00078e000e */
[----:B------:R-:W-:Y:S05]  /*21220*/  WARPSYNC.COLLECTIVE R15, `(.L_x_7747) ;  /* 0x000000000f087348 */ /* 0x000fea0003c00000 */
[----:B------:R0:W1:Y:S02]  /*21230*/  SHFL.IDX P6, R14, R13, R12, R11 ;  /* 0x0000000c0d0e7389 */ /* 0x00006400000c000b */
[----:B01----:R-:W-:Y:S01]  /*21240*/  ENDCOLLECTIVE ;  /* 0x000000000000791b */ /* 0x003fe20003800000 */
.L_x_7747:
[----:B------:R-:W-:Y:S02]  /*21250*/  IMAD.MOV.U32 R13, RZ, RZ, R28 ;  /* 0x000000ffff0d7224 */ /* 0x000fe400078e001c */
[----:B------:R-:W-:-:S07]  /*21260*/  IMAD.MOV.U32 R7, RZ, RZ, R14 ;  /* 0x000000ffff077224 */ /* 0x000fce00078e000e */
[----:B------:R-:W-:Y:S05]  /*21270*/  WARPSYNC.COLLECTIVE R15, `(.L_x_7748) ;  /* 0x000000000f087348 */ /* 0x000fea0003c00000 */
[----:B------:R0:W1:Y:S02]  /*21280*/  SHFL.IDX P6, R14, R13, R12, R11 ;  /* 0x0000000c0d0e7389 */ /* 0x00006400000c000b */
[----:B01----:R-:W-:Y:S01]  /*21290*/  ENDCOLLECTIVE ;  /* 0x000000000000791b */ /* 0x003fe20003800000 */
.L_x_7748:
[----:B------:R-:W-:Y:S01]  /*212a0*/  IMAD.MOV.U32 R21, RZ, RZ, R14 ;  /* 0x000000ffff157224 */ /* 0x000fe200078e000e */
[----:B------:R-:W-:Y:S06]  /*212b0*/  BRA `(.L_x_7749) ;  /* 0xfffffeac007c7947 */ /* 0x000fec000383ffff */
.L_x_7511:
[----:B0-----:R0:W1:Y:S02]  /*212c0*/  SYNCS.PHASECHK.TRANS64.TRYWAIT P1, [R18+URZ+0x22800], R37 ;  /* 0x02280025120075a7 */ /* 0x001064000802017f */
[----:B-1----:R-:W-:Y:S05]  /*212d0*/  @!P1 NANOSLEEP.SYNCS 0x989680 ;  /* 0x009896800000995d */ /* 0x002fea0003900000 */
[----:B------:R-:W1:Y:S02]  /*212e0*/  @!P1 SYNCS.PHASECHK.TRANS64 P1, [R18+URZ+0x22800], R37 ;  /* 0x02280025120095a7 */ /* 0x000e64000802007f */
[----:B-1----:R-:W-:Y:S05]  /*212f0*/  @!P1 BRA `(.L_x_7511) ;  /* 0xfffffffc00f09947 */ /* 0x002fea000383ffff */
[----:B------:R-:W-:Y:S05]  /*21300*/  BRA `(.L_x_7750) ;  /* 0xfffffeb000987947 */ /* 0x000fea000383ffff */
.L_x_7517:
[----:B--2---:R2:W3:Y:S02]  /*21310*/  SYNCS.PHASECHK.TRANS64.TRYWAIT P1, [R3+URZ+0x22830], R4 ;  /* 0x02283004030075a7 */ /* 0x0044e4000802017f */
[----:B---3--:R-:W-:Y:S05]  /*21320*/  @!P1 NANOSLEEP.SYNCS 0x989680 ;  /* 0x009896800000995d */ /* 0x008fea0003900000 */
[----:B------:R-:W3:Y:S02]  /*21330*/  @!P1 SYNCS.PHASECHK.TRANS64 P1, [R3+URZ+0x22830], R4 ;  /* 0x02283004030095a7 */ /* 0x000ee4000802007f */
[----:B---3--:R-:W-:Y:S05]  /*21340*/  @!P1 BRA `(.L_x_7517) ;  /* 0xfffffffc00f09947 */ /* 0x008fea000383ffff */
[----:B------:R-:W-:Y:S05]  /*21350*/  BRA `(.L_x_7516) ;  /* 0xfffffecc000c7947 */ /* 0x000fea000383ffff */
.L_x_7524:
[----:B-1----:R1:W2:Y:S02]  /*21360*/  SYNCS.PHASECHK.TRANS64.TRYWAIT P2, [R13+URZ+0x22830], R12 ;  /* 0x0228300c0d0075a7 */ /* 0x0022a4000804017f */
[----:B--2---:R-:W-:Y:S05]  /*21370*/  @!P2 NANOSLEEP.SYNCS 0x989680 ;  /* 0x009896800000a95d */ /* 0x004fea0003900000 */
[----:B------:R-:W2:Y:S02]  /*21380*/  @!P2 SYNCS.PHASECHK.TRANS64 P2, [R13+URZ+0x22830], R12 ;  /* 0x0228300c0d00a5a7 */ /* 0x000ea4000804007f */
[----:B--2---:R-:W-:Y:S05]  /*21390*/  @!P2 BRA `(.L_x_7524) ;  /* 0xfffffffc00f0a947 */ /* 0x004fea000383ffff */
[----:B------:R-:W-:Y:S05]  /*213a0*/  BRA `(.L_x_7523) ;  /* 0xffffff0800247947 */ /* 0x000fea000383ffff */
.L_x_7528:
[----:B-1----:R1:W2:Y:S02]  /*213b0*/  SYNCS.PHASECHK.TRANS64.TRYWAIT P1, [R13+URZ+0x22850], R12 ;  /* 0x0228500c0d0075a7 */ /* 0x0022a4000802017f */
[----:B--2---:R-:W-:Y:S05]  /*213c0*/  @!P1 NANOSLEEP.SYNCS 0x989680 ;  /* 0x009896800000995d */ /* 0x004fea0003900000 */
[----:B------:R-:W2:Y:S02]  /*213d0*/  @!P1 SYNCS.PHASECHK.TRANS64 P1, [R13+URZ+0x22850], R12 ;  /* 0x0228500c0d0095a7 */ /* 0x000ea4000802007f */
[----:B--2---:R-:W-:Y:S05]  /*213e0*/  @!P1 BRA `(.L_x_7528) ;  /* 0xfffffffc00f09947 */ /* 0x004fea000383ffff */
[----:B------:R-:W-:Y:S05]  /*213f0*/  BRA `(.L_x_7525) ;  /* 0xffffff14004c7947 */ /* 0x000fea000383ffff */
.L_x_7535:
[----:B-1----:R1:W2:Y:S02]  /*21400*/  SYNCS.PHASECHK.TRANS64.TRYWAIT P1, [R11+URZ+0x22850], R0 ;  /* 0x022850000b0075a7 */ /* 0x0022a4000802017f */
[----:B--2---:R-:W-:Y:S05]  /*21410*/  @!P1 NANOSLEEP.SYNCS 0x989680 ;  /* 0x009896800000995d */ /* 0x004fea0003900000 */
[----:B------:R-:W2:Y:S02]  /*21420*/  @!P1 SYNCS.PHASECHK.TRANS64 P1, [R11+URZ+0x22850], R0 ;  /* 0x022850000b0095a7 */ /* 0x000ea4000802007f */
[----:B--2---:R-:W-:Y:S05]  /*21430*/  @!P1 BRA `(.L_x_7535) ;  /* 0xfffffffc00f09947 */ /* 0x004fea000383ffff */
[----:B------:R-:W-:Y:S05]  /*21440*/  BRA `(.L_x_7534) ;  /* 0xffffff3c00e07947 */ /* 0x000fea000383ffff */
.L_x_7539:
[----:B------:R-:W-:Y:S01]  /*21450*/  MOV R12, R0 ;  /* 0x00000000000c7202 */ /* 0x000fe20000000f00 */
[----:B------:R-:W-:Y:S01]  /*21460*/  IMAD.MOV.U32 R11, RZ, RZ, 0x1c1f ;  /* 0x00001c1fff0b7424 */ /* 0x000fe200078e00ff */
[----:B------:R-:W-:Y:S01]  /*21470*/  SEL R5, R97, R96, P0 ;  /* 0x0000006061057207 */ /* 0x000fe20000000000 */
[----:B------:R-:W-:Y:S01]  /*21480*/  IMAD.MOV.U32 R15, RZ, RZ, -0x1 ;  /* 0xffffffffff0f7424 */ /* 0x000fe200078e00ff */
[----:B------:R-:W-:Y:S02]  /*21490*/  SEL R7, R96, R97, P0 ;  /* 0x0000006160077207 */ /* 0x000fe40000000000 */
[----:B------:R-:W-:-:S07]  /*214a0*/  SEL R9, R93, R92, P0 ;  /* 0x0000005c5d097207 */ /* 0x000fce0000000000 */
[----:B-1----:R-:W-:Y:S05]  /*214b0*/  WARPSYNC.COLLECTIVE R15, `(.L_x_7751) ;  /* 0x000000000f087348 */ /* 0x002fea0003c00000 */
[----:B------:R0:W2:Y:S02]  /*214c0*/  SHFL.IDX P6, R14, R13, R12, R11 ;  /* 0x0000000c0d0e7389 */ /* 0x0000a400000c000b */
[----:B012---:R-:W-:Y:S01]  /*214d0*/  ENDCOLLECTIVE ;  /* 0x000000000000791b */ /* 0x007fe20003800000 */
.L_x_7751:
        /* <DEDUP_REMOVED lines=18> */
.L_x_7752:
        /* <DEDUP_REMOVED lines=18> */
.L_x_7753:
[----:B------:R-:W-:Y:S02]  /*21720*/  SEL R59, R46, R61, P0 ;  /* 0x0000003d2e3b7207 */ /* 0x000fe40000000000 */
[----:B------:R-:W-:Y:S02]  /*21730*/  SEL R61, R61, R46, P0 ;  /* 0x0000002e3d3d7207 */ /* 0x000fe40000000000 */
[----:B------:R-:W-:Y:S02]  /*21740*/  SEL R57, R52, R57, P0 ;  /* 0x0000003934397207 */ /* 0x000fe40000000000 */
[----:B------:R-:W-:Y:S02]  /*21750*/  SEL R4, R6, R3, P0 ;  /* 0x0000000306047207 */ /* 0x000fe40000000000 */
[----:B------:R-:W-:Y:S01]  /*21760*/  SEL R6, R3, R6, P0 ;  /* 0x0000000603067207 */ /* 0x000fe20000000000 */
[----:B------:R-:W-:Y:S02]  /*21770*/  IMAD.MOV.U32 R13, RZ, RZ, R7 ;  /* 0x000000ffff0d7224 */ /* 0x000fe400078e0007 */
[----:B------:R-:W-:-:S02]  /*21780*/  IMAD.MOV.U32 R12, RZ, RZ, R2 ;  /* 0x000000ffff0c7224 */ /* 0x000fc400078e0002 */
[----:B------:R-:W-:-:S07]  /*21790*/  IMAD.MOV.U32 R10, RZ, RZ, R14 ;  /* 0x000000ffff0a7224 */ /* 0x000fce00078e000e */
[----:B------:R-:W-:Y:S05]  /*217a0*/  WARPSYNC.COLLECTIVE R15, `(.L_x_7754) ;  /* 0x000000000f087348 */ /* 0x000fea0003c00000 */
[----:B------:R0:W1:Y:S02]  /*217b0*/  SHFL.IDX P6, R14, R13, R12, R11 ;  /* 0x0000000c0d0e7389 */ /* 0x00006400000c000b */
[----:B01----:R-:W-:Y:S01]  /*217c0*/  ENDCOLLECTIVE ;  /* 0x000000000000791b */ /* 0x003fe20003800000 */
.L_x_7754:
[----:B------:R-:W-:Y:S02]  /*217d0*/  IMAD.MOV.U32 R13, RZ, RZ, R9 ;  /* 0x000000ffff0d7224 */ /* 0x000fe400078e0009 */
[----:B------:R-:W-:Y:S01]  /*217e0*/  IMAD.MOV.U32 R12, RZ, RZ, R0 ;  /* 0x000000ffff0c7224 */ /* 0x000fe200078e0000 */
[----:B------:R-:W-:-:S07]  /*217f0*/  MOV R7, R14 ;  /* 0x0000000e00077202 */ /* 0x000fce0000000f00 */
[----:B------:R-:W-:Y:S05]  /*21800*/  WARPSYNC.COLLECTIVE R15, `(.L_x_7755) ;  /* 0x000000000f087348 */ /* 0x000fea0003c00000 */
[----:B------:R0:W1:Y:S02]  /*21810*/  SHFL.IDX P6, R14, R13, R12, R11 ;  /* 0x0000000c0d0e7389 */ /* 0x00006400000c000b */
[----:B01----:R-:W-:Y:S01]  /*21820*/  ENDCOLLECTIVE ;  /* 0x000000000000791b */ /* 0x003fe20003800000 */
.L_x_7755:
        /* <DEDUP_REMOVED lines=8> */
.L_x_7756:
[----:B------:R-:W-:Y:S01]  /*218b0*/  IMAD.MOV.U32 R13, RZ, RZ, R25 ;  /* 0x000000ffff0d7224 */ /* 0x000fe200078e0019 */
[----:B------:R-:W-:Y:S01]  /*218c0*/  MOV R12, R0 ;  /* 0x00000000000c7202 */ /* 0x000fe20000000f00 */
[----:B------:R-:W-:-:S07]  /*218d0*/  IMAD.MOV.U32 R21, RZ, RZ, R14 ;  /* 0x000000ffff157224 */ /* 0x000fce00078e000e */
[----:B------:R-:W-:Y:S05]  /*218e0*/  WARPSYNC.COLLECTIVE R15, `(.L_x_7757) ;  /* 0x000000000f087348 */ /* 0x000fea0003c00000 */
[----:B------:R0:W1:Y:S02]  /*218f0*/  SHFL.IDX P6, R14, R13, R12, R11 ;  /* 0x0000000c0d0e7389 */ /* 0x00006400000c000b */
[----:B01----:R-:W-:Y:S01]  /*21900*/  ENDCOLLECTIVE ;  /* 0x000000000000791b */ /* 0x003fe20003800000 */
.L_x_7757:
        /* <DEDUP_REMOVED lines=8> */
.L_x_7758:
[----:B------:R-:W-:Y:S02]  /*21990*/  IMAD.MOV.U32 R13, RZ, RZ, R29 ;  /* 0x000000ffff0d7224 */ /* 0x000fe400078e001d */
[----:B------:R-:W-:Y:S01]  /*219a0*/  IMAD.MOV.U32 R12, RZ, RZ, R0 ;  /* 0x000000ffff0c7224 */ /* 0x000fe200078e0000 */
[----:B------:R-:W-:-:S07]  /*219b0*/  MOV R27, R14 ;  /* 0x0000000e001b7202 */ /* 0x000fce0000000f00 */
[----:B------:R-:W-:Y:S05]  /*219c0*/  WARPSYNC.COLLECTIVE R15, `(.L_x_7759) ;  /* 0x000000000f087348 */ /* 0x000fea0003c00000 */
[----:B------:R0:W1:Y:S02]  /*219d0*/  SHFL.IDX P6, R14, R13, R12, R11 ;  /* 0x0000000c0d0e7389 */ /* 0x00006400000c000b */
[----:B01----:R-:W-:Y:S01]  /*219e0*/  ENDCOLLECTIVE ;  /* 0x000000000000791b */ /* 0x003fe20003800000 */
.L_x_7759:
        /* <DEDUP_REMOVED lines=8> */
.L_x_7760:
[----:B------:R-:W-:Y:S01]  /*21a70*/  IMAD.MOV.U32 R13, RZ, RZ, R33 ;  /* 0x000000ffff0d7224 */ /* 0x000fe200078e0021 */
[----:B------:R-:W-:Y:S01]  /*21a80*/  MOV R12, R0 ;  /* 0x00000000000c7202 */ /* 0x000fe20000000f00 */
[----:B------:R-:W-:-:S07]  /*21a90*/  IMAD.MOV.U32 R31, RZ, RZ, R14 ;  /* 0x000000ffff1f7224 */ /* 0x000fce00078e000e */
[----:B------:R-:W-:Y:S05]  /*21aa0*/  WARPSYNC.COLLECTIVE R15, `(.L_x_7761) ;  /* 0x000000000f087348 */ /* 0x000fea0003c00000 */
[----:B------:R0:W1:Y:S02]  /*21ab0*/  SHFL.IDX P6, R14, R13, R12, R11 ;  /* 0x0000000c0d0e7389 */ /* 0x00006400000c000b */
[----:B01----:R-:W-:Y:S01]  /*21ac0*/  ENDCOLLECTIVE ;  /* 0x000000000000791b */ /* 0x003fe20003800000 */
.L_x_7761:
        /* <DEDUP_REMOVED lines=8> */
.L_x_7762:
[----:B------:R-:W-:Y:S02]  /*21b50*/  IMAD.MOV.U32 R13, RZ, RZ, R37 ;  /* 0x000000ffff0d7224 */ /* 0x000fe400078e0025 */
[----:B------:R-:W-:Y:S01]  /*21b60*/  IMAD.MOV.U32 R12, RZ, RZ, R0 ;  /* 0x000000ffff0c7224 */ /* 0x000fe200078e0000 */
[----:B------:R-:W-:-:S07]  /*21b70*/  MOV R35, R14 ;  /* 0x0000000e00237202 */ /* 0x000fce0000000f00 */
[----:B------:R-:W-:Y:S05]  /*21b80*/  WARPSYNC.COLLECTIVE R15, `(.L_x_7763) ;  /* 0x000000000f087348 */ /* 0x000fea0003c00000 */
[----:B------:R0:W1:Y:S02]  /*21b90*/  SHFL.IDX P6, R14, R13, R12, R11 ;  /* 0x0000000c0d0e7389 */ /* 0x00006400000c000b */
[----:B01----:R-:W-:Y:S01]  /*21ba0*/  ENDCOLLECTIVE ;  /* 0x000000000000791b */ /* 0x003fe20003800000 */
.L_x_7763:
        /* <DEDUP_REMOVED lines=8> */
.L_x_7764:
[----:B------:R-:W-:Y:S01]  /*21c30*/  IMAD.MOV.U32 R13, RZ, RZ, R41 ;  /* 0x000000ffff0d7224 */ /* 0x000fe200078e0029 */
[----:B------:R-:W-:Y:S01]  /*21c40*/  MOV R12, R0 ;  /* 0x00000000000c7202 */ /* 0x000fe20000000f00 */
[----:B------:R-:W-:-:S07]  /*21c50*/  IMAD.MOV.U32 R20, RZ, RZ, R14 ;  /* 0x000000ffff147224 */ /* 0x000fce00078e000e */
[----:B------:R-:W-:Y:S05]  /*21c60*/  WARPSYNC.COLLECTIVE R15, `(.L_x_7765) ;  /* 0x000000000f087348 */ /* 0x000fea0003c00000 */
[----:B------:R0:W1:Y:S02]  /*21c70*/  SHFL.IDX P6, R14, R13, R12, R11 ;  /* 0x0000000c0d0e7389 */ /* 0x00006400000c000b */
[----:B01----:R-:W-:Y:S01]  /*21c80*/  ENDCOLLECTIVE ;  /* 0x000000000000791b */ /* 0x003fe20003800000 */
.L_x_7765:
[----:B------:R-:W-:Y:S02]  /*21c90*/  IMAD.MOV.U32 R13, RZ, RZ, R43 ;  /* 0x000000ffff0d7224 */ /* 0x000fe400078e002b */
[----:B------:R-:W-:Y:S02]  /*21ca0*/  IMAD.MOV.U32 R12, RZ, RZ, R2 ;  /* 0x000000ffff0c7224 */ /* 0x000fe400078e0002 */
[----:B------:R-:W-:-:S07]  /*21cb0*/  IMAD.MOV.U32 R42, RZ, RZ, R14 ;  /* 0x000000ffff2a7224 */ /* 0x000fce00078e000e */
[----:B------:R-:W-:Y:S05]  /*21cc0*/  WARPSYNC.COLLECTIVE R15, `(.L_x_7766) ;  /* 0x000000000f087348 */ /* 0x000fea0003c00000 */
[----:B------:R0:W1:Y:S02]  /*21cd0*/  SHFL.IDX P6, R14, R13, R12, R11 ;  /* 0x0000000c0d0e7389 */ /* 0x00006400000c000b */
[----:B01----:R-:W-:Y:S01]  /*21ce0*/  ENDCOLLECTIVE ;  /* 0x000000000000791b */ /* 0x003fe20003800000 */
.L_x_7766:
[----:B------:R-:W-:Y:S02]  /*21cf0*/  IMAD.MOV.U32 R13, RZ, RZ, R45 ;  /* 0x000000ffff0d7224 */ /* 0x000fe400078e002d */
[----:B------:R-:W-:Y:S01]  /*21d00*/  IMAD.MOV.U32 R12, RZ, RZ, R0 ;  /* 0x000000ffff0c7224 */ /* 0x000fe200078e0000 */
[----:B------:R-:W-:-:S07]  /*21d10*/  MOV R43, R14 ;  /* 0x0000000e002b7202 */ /* 0x000fce0000000f00 */
[----:B------:R-:W-:Y:S05]  /*21d20*/  WARPSYNC.COLLECTIVE R15, `(.L_x_7767) ;  /* 0x000000000f087348 */ /* 0x000fea0003c00000 */
[----:B------:R0:W1:Y:S02]  /*21d30*/  SHFL.IDX P6, R14, R13, R12, R11 ;  /* 0x0000000c0d0e7389 */ /* 0x00006400000c000b */
[----:B01----:R-:W-:Y:S01]  /*21d40*/  ENDCOLLECTIVE ;  /* 0x000000000000791b */ /* 0x003fe20003800000 */
.L_x_7767:
[----:B------:R-:W-:Y:S02]  /*21d50*/  SEL R40, R42, R43, P0 ;  /* 0x0000002b2a287207 */ /* 0x000fe40000000000 */
[----:B------:R-:W-:Y:S02]  /*21d60*/  SEL R42, R43, R42, P0 ;  /* 0x0000002a2b2a7207 */ /* 0x000fe40000000000 */
[----:B------:R-:W-:Y:S01]  /*21d70*/  MOV R13, R47 ;  /* 0x0000002f000d7202 */ /* 0x000fe20000000f00 */
[----:B------:R-:W-:Y:S02]  /*21d80*/  IMAD.MOV.U32 R12, RZ, RZ, R2 ;  /* 0x000000ffff0c7224 */ /* 0x000fe400078e0002 */
[----:B------:R-:W-:Y:S02]  /*21d90*/  IMAD.MOV.U32 R47, RZ, RZ, RZ ;  /* 0x000000ffff2f7224 */ /* 0x000fe400078e00ff */
[----:B------:R-:W-:-:S07]  /*21da0*/  IMAD.MOV.U32 R45, RZ, RZ, R14 ;  /* 0x000000ffff2d7224 */ /* 0x000fce00078e000e */
[----:B------:R-:W-:Y:S05]  /*21db0*/  WARPSYNC.COLLECTIVE R15, `(.L_x_7768) ;  /* 0x000000000f087348 */ /* 0x000fea0003c00000 */
[----:B------:R0:W1:Y:S02]  /*21dc0*/  SHFL.IDX P6, R14, R13, R12, R11 ;  /* 0x0000000c0d0e7389 */ /* 0x00006400000c000b */
[----:B01----:R-:W-:Y:S01]  /*21dd0*/  ENDCOLLECTIVE ;  /* 0x000000000000791b */ /* 0x003fe20003800000 */
.L_x_7768:
[----:B------:R-:W-:Y:S01]  /*21de0*/  IMAD.MOV.U32 R13, RZ, RZ, R49 ;  /* 0x000000ffff0d7224 */ /* 0x000fe200078e0031 */
[----:B------:R-:W-:Y:S01]  /*21df0*/  MOV R12, R0 ;  /* 0x00000000000c7202 */ /* 0x000fe20000000f00 */
[----:B------:R-:W-:-:S07]  /*21e00*/  IMAD.MOV.U32 R44, RZ, RZ, R14 ;  /* 0x000000ffff2c7224 */ /* 0x000fce00078e000e */
[----:B------:R-:W-:Y:S05]  /*21e10*/  WARPSYNC.COLLECTIVE R15, `(.L_x_7769) ;  /* 0x000000000f087348 */ /* 0x000fea0003c00000 */
[----:B------:R0:W1:Y:S02]  /*21e20*/  SHFL.IDX P6, R14, R13, R12, R11 ;  /* 0x0000000c0d0e7389 */ /* 0x00006400000c000b */
[----:B01----:R-:W-:Y:S01]  /*21e30*/  ENDCOLLECTIVE ;  /* 0x000000000000791b */ /* 0x003fe20003800000 */
.L_x_7769:
        /* <DEDUP_REMOVED lines=8> */
.L_x_7770:
[----:B------:R-:W-:Y:S02]  /*21ec0*/  IMAD.MOV.U32 R13, RZ, RZ, R53 ;  /* 0x000000ffff0d7224 */ /* 0x000fe400078e0035 */
[----:B------:R-:W-:Y:S01]  /*21ed0*/  IMAD.MOV.U32 R12, RZ, RZ, R0 ;  /* 0x000000ffff0c7224 */ /* 0x000fe200078e0000 */
[----:B------:R-:W-:-:S07]  /*21ee0*/  MOV R46, R14 ;  /* 0x0000000e002e7202 */ /* 0x000fce0000000f00 */
[----:B------:R-:W-:Y:S05]  /*21ef0*/  WARPSYNC.COLLECTIVE R15, `(.L_x_7771) ;  /* 0x000000000f087348 */ /* 0x000fea0003c00000 */
[----:B------:R0:W1:Y:S02]  /*21f00*/  SHFL.IDX P6, R14, R13, R12, R11 ;  /* 0x0000000c0d0e7389 */ /* 0x00006400000c000b */
[----:B01----:R-:W-:Y:S01]  /*21f10*/  ENDCOLLECTIVE ;  /* 0x000000000000791b */ /* 0x003fe20003800000 */
.L_x_7771:
[----:B------:R-:W-:Y:S02]  /*21f20*/  SEL R9, R49, R46, P0 ;  /* 0x0000002e31097207 */ /* 0x000fe40000000000 */
[----:B------:R-:W-:Y:S01]  /*21f30*/  MOV R13, R57 ;  /* 0x00000039000d7202 */ /* 0x000fe20000000f00 */
[----:B------:R-:W-:Y:S02]  /*21f40*/  IMAD.MOV.U32 R12, RZ, RZ, R2 ;  /* 0x000000ffff0c7224 */ /* 0x000fe400078e0002 */
[----:B------:R-:W-:-:S07]  /*21f50*/  IMAD.MOV.U32 R53, RZ, RZ, R14 ;  /* 0x000000ffff357224 */ /* 0x000fce00078e000e */
[----:B------:R-:W-:Y:S05]  /*21f60*/  WARPSYNC.COLLECTIVE R15, `(.L_x_7772) ;  /* 0x000000000f087348 */ /* 0x000fea0003c00000 */
[----:B------:R0:W1:Y:S02]  /*21f70*/  SHFL.IDX P6, R14, R13, R12, R11 ;  /* 0x0000000c0d0e7389 */ /* 0x00006400000c000b */
[----:B01----:R-:W-:Y:S01]  /*21f80*/  ENDCOLLECTIVE ;  /* 0x000000000000791b */ /* 0x003fe20003800000 */
.L_x_7772:
[----:B------:R-:W-:Y:S01]  /*21f90*/  IMAD.MOV.U32 R13, RZ, RZ, R59 ;  /* 0x000000ffff0d7224 */ /* 0x000fe200078e003b */
[----:B------:R-:W-:Y:S01]  /*21fa0*/  MOV R12, R0 ;  /* 0x00000000000c7202 */ /* 0x000fe20000000f00 */
[----:B------:R-:W-:-:S07]  /*21fb0*/  IMAD.MOV.U32 R48, RZ, RZ, R14 ;  /* 0x000000ffff307224 */ /* 0x000fce00078e000e */
[----:B------:R-:W-:Y:S05]  /*21fc0*/  WARPSYNC.COLLECTIVE R15, `(.L_x_7773) ;  /* 0x000000000f087348 */ /* 0x000fea0003c00000 */
[----:B------:R0:W1:Y:S02]  /*21fd0*/  SHFL.IDX P6, R14, R13, R12, R11 ;  /* 0x0000000c0d0e7389 */ /* 0x00006400000c000b */
[----:B01----:R-:W-:Y:S01]  /*21fe0*/  ENDCOLLECTIVE ;  /* 0x000000000000791b */ /* 0x003fe20003800000 */
.L_x_7773:
        /* <DEDUP_REMOVED lines=8> */
.L_x_7774:
[----:B------:R-:W-:Y:S02]  /*22070*/  IMAD.MOV.U32 R13, RZ, RZ, R63 ;  /* 0x000000ffff0d7224 */ /* 0x000fe400078e003f */
[----:B------:R-:W-:Y:S01]  /*22080*/  IMAD.MOV.U32 R12, RZ, RZ, R0 ;  /* 0x000000ffff0c7224 */ /* 0x000fe200078e0000 */
[----:B------:R-:W-:-:S07]  /*22090*/  MOV R50, R14 ;  /* 0x0000000e00327202 */ /* 0x000fce0000000f00 */
[----:B------:R-:W-:Y:S05]  /*220a0*/  WARPSYNC.COLLECTIVE R15, `(.L_x_7775) ;  /* 0x000000000f087348 */ /* 0x000fea0003c00000 */
[----:B------:R0:W1:Y:S02]  /*220b0*/  SHFL.IDX P6, R14, R13, R12, R11 ;  /* 0x0000000c0d0e7389 */ /* 0x00006400000c000b */
[----:B01----:R-:W-:Y:S01]  /*220c0*/  ENDCOLLECTIVE ;  /* 0x000000000000791b */ /* 0x003fe20003800000 */
.L_x_7775:
        /* <DEDUP_REMOVED lines=8> */
.L_x_7776:
[----:B------:R-:W-:Y:S01]  /*22150*/  IMAD.MOV.U32 R13, RZ, RZ, R67 ;  /* 0x000000ffff0d7224 */ /* 0x000fe200078e0043 */
[----:B------:R-:W-:Y:S01]  /*22160*/  MOV R12, R0 ;  /* 0x00000000000c7202 */ /* 0x000fe20000000f00 */
[----:B------:R-:W-:-:S07]  /*22170*/  IMAD.MOV.U32 R52, RZ, RZ, R14 ;  /* 0x000000ffff347224 */ /* 0x000fce00078e000e */
[----:B------:R-:W-:Y:S05]  /*22180*/  WARPSYNC.COLLECTIVE R15, `(.L_x_7777) ;  /* 0x000000000f087348 */ /* 0x000fea0003c00000 */
[----:B------:R0:W1:Y:S02]  /*22190*/  SHFL.IDX P6, R14, R13, R12, R11 ;  /* 0x0000000c0d0e7389 */ /* 0x00006400000c000b */
[----:B01----:R-:W-:Y:S01]  /*221a0*/  ENDCOLLECTIVE ;  /* 0x000000000000791b */ /* 0x003fe20003800000 */
.L_x_7777:
        /* <DEDUP_REMOVED lines=8> */
.L_x_7778:
[----:B------:R-:W-:Y:S02]  /*22230*/  IMAD.MOV.U32 R13, RZ, RZ, R71 ;  /* 0x000000ffff0d7224 */ /* 0x000fe400078e0047 */
[----:B------:R-:W-:Y:S01]  /*22240*/  IMAD.MOV.U32 R12, RZ, RZ, R0 ;  /* 0x000000ffff0c7224 */ /* 0x000fe200078e0000 */
[----:B------:R-:W-:-:S07]  /*22250*/  MOV R56, R14 ;  /* 0x0000000e00387202 */ /* 0x000fce0000000f00 */
[----:B------:R-:W-:Y:S05]  /*22260*/  WARPSYNC.COLLECTIVE R15, `(.L_x_7779) ;  /* 0x000000000f087348 */ /* 0x000fea0003c00000 */
[----:B------:R0:W1:Y:S02]  /*22270*/  SHFL.IDX P6, R14, R13, R12, R11 ;  /* 0x0000000c0d0e7389 */ /* 0x00006400000c000b */
[----:B01----:R-:W-:Y:S01]  /*22280*/  ENDCOLLECTIVE ;  /* 0x000000000000791b */ /* 0x003fe20003800000 */
.L_x_7779:
[----:B------:R-:W-:Y:S02]  /*22290*/  SEL R39, R56, R67, P0 ;  /* 0x0000004338277207 */ /* 0x000fe40000000000 */
[----:B------:R-:W-:Y:S01]  /*222a0*/  MOV R13, R73 ;  /* 0x00000049000d7202 */ /* 0x000fe20000000f00 */
[----:B------:R-:W-:Y:S02]  /*222b0*/  IMAD.MOV.U32 R12, RZ, RZ, R2 ;  /* 0x000000ffff0c7224 */ /* 0x000fe400078e0002 */
[----:B------:R-:W-:-:S07]  /*222c0*/  IMAD.MOV.U32 R71, RZ, RZ, R14 ;  /* 0x000000ffff477224 */ /* 0x000fce00078e000e */
[----:B------:R-:W-:Y:S05]  /*222d0*/  WARPSYNC.COLLECTIVE R15, `(.L_x_7780) ;  /* 0x000000000f087348 */ /* 0x000fea0003c00000 */
[----:B------:R0:W1:Y:S02]  /*222e0*/  SHFL.IDX P6, R14, R13, R12, R11 ;  /* 0x0000000c0d0e7389 */ /* 0x00006400000c000b */
[----:B01----:R-:W-:Y:S01]  /*222f0*/  ENDCOLLECTIVE ;  /* 0x000000000000791b */ /* 0x003fe20003800000 */
.L_x_7780:
[----:B------:R-:W-:Y:S01]  /*22300*/  IMAD.MOV.U32 R13, RZ, RZ, R75 ;  /* 0x000000ffff0d7224 */ /* 0x000fe200078e004b */
[----:B------:R-:W-:Y:S01]  /*22310*/  MOV R12, R0 ;  /* 0x00000000000c7202 */ /* 0x000fe20000000f00 */
[----:B------:R-:W-:-:S07]  /*22320*/  IMAD.MOV.U32 R58, RZ, RZ, R14 ;  /* 0x000000ffff3a7224 */ /* 0x000fce00078e000e */
[----:B------:R-:W-:Y:S05]  /*22330*/  WARPSYNC.COLLECTIVE R15, `(.L_x_7781) ;  /* 0x000000000f087348 */ /* 0x000fea0003c00000 */
[----:B------:R0:W1:Y:S02]  /*22340*/  SHFL.IDX P6, R14, R13, R12, R11 ;  /* 0x0000000c0d0e7389 */ /* 0x00006400000c000b */
[----:B01----:R-:W-:Y:S01]  /*22350*/  ENDCOLLECTIVE ;  /* 0x000000000000791b */ /* 0x003fe20003800000 */
.L_x_7781:
[----:B------:R-:W-:Y:S02]  /*22360*/  IMAD.MOV.U32 R13, RZ, RZ, R77 ;  /* 0x000000ffff0d7224 */ /* 0x000fe400078e004d */
[----:B------:R-:W-:Y:S02]  /*22370*/  IMAD.MOV.U32 R12, RZ, RZ, R2 ;  /* 0x000000ffff0c7224 */ /* 0x000fe400078e0002 */
[----:B------:R-:W-:-:S07]  /*22380*/  IMAD.MOV.U32 R75, RZ, RZ, R14 ;  /* 0x000000ffff4b7224 */ /* 0x000fce00078e000e */
[----:B------:R-:W-:Y:S05]  /*22390*/  WARPSYNC.COLLECTIVE R15, `(.L_x_7782) ;  /* 0x000000000f087348 */ /* 0x000fea0003c00000 */
[----:B------:R0:W1:Y:S02]  /*223a0*/  SHFL.IDX P6, R14, R13, R12, R11 ;  /* 0x0000000c0d0e7389 */ /* 0x00006400000c000b */
[----:B01----:R-:W-:Y:S01]  /*223b0*/  ENDCOLLECTIVE ;  /* 0x000000000000791b */ /* 0x003fe20003800000 */
.L_x_7782:
[----:B------:R-:W-:Y:S02]  /*223c0*/  SEL R12, R37, R20, P0 ;  /* 0x00000014250c7207 */ /* 0x000fe40000000000 */
[----:B------:R-:W-:Y:S02]  /*223d0*/  SEL R11, R46, R49, P0 ;  /* 0x000000312e0b7207 */ /* 0x000fe40000000000 */
[----:B------:R-:W-:Y:S02]  /*223e0*/  SEL R13, R71, R58, P0 ;  /* 0x0000003a470d7207 */ /* 0x000fe40000000000 */
[----:B------:R-:W-:Y:S02]  /*223f0*/  SEL R15, R58, R71, P0 ;  /* 0x000000473a0f7207 */ /* 0x000fe40000000000 */
[----:B------:R-:W-:Y:S02]  /*22400*/  MOV R60, R14 ;  /* 0x0000000e003c7202 */ /* 0x000fe40000000f00 */
[----:B------:R-:W-:-:S02]  /*22410*/  SEL R14, R20, R37, P0 ;  /* 0x00000025140e7207 */ /* 0x000fc40000000000 */
[----:B------:R-:W-:Y:S01]  /*22420*/  SEL R37, R67, R56, P0 ;  /* 0x0000003843257207 */ /* 0x000fe20000000000 */
[----:B------:R-:W-:Y:S06]  /*22430*/  BRA `(.L_x_7783) ;  /* 0xffffff4400847947 */ /* 0x000fec000383ffff */
.L_x_7551:
[----:B------:R-:W-:Y:S01]  /*22440*/  IMAD.MOV.U32 R13, RZ, RZ, R2 ;  /* 0x000000ffff0d7224 */ /* 0x000fe200078e0002 */
[----:B------:R-:W-:Y:S01]  /*22450*/  MOV R11, 0x181f ;  /* 0x0000181f000b7802 */ /* 0x000fe20000000f00 */
[----:B------:R-:W-:Y:S02]  /*22460*/  IMAD.MOV.U32 R12, RZ, RZ, RZ ;  /* 0x000000ffff0c7224 */ /* 0x000fe400078e00ff */
[----:B------:R-:W-:-:S07]  /*22470*/  IMAD.MOV.U32 R15, RZ, RZ, -0x1 ;  /* 0xffffffffff0f7424 */ /* 0x000fce00078e00ff */
[----:B01----:R-:W-:Y:S05]  /*22480*/  WARPSYNC.COLLECTIVE R15, `(.L_x_7784) ;  /* 0x000000000f087348 */ /* 0x003fea0003c00000 */
[----:B------:R2:W3:Y:S02]  /*22490*/  SHFL.IDX P6, R14, R13, R12, R11 ;  /* 0x0000000c0d0e7389 */ /* 0x0004e400000c000b */
[----:B0123--:R-:W-:Y:S01]  /*224a0*/  ENDCOLLECTIVE ;  /* 0x000000000000791b */ /* 0x00ffe20003800000 */
.L_x_7784:
[----:B------:R-:W-:Y:S02]  /*224b0*/  IMAD.MOV.U32 R13, RZ, RZ, R0 ;  /* 0x000000ffff0d7224 */ /* 0x000fe400078e0000 */
[----:B------:R-:W-:-:S07]  /*224c0*/  IMAD.MOV.U32 R3, RZ, RZ, R14 ;  /* 0x000000ffff037224 */ /* 0x000fce00078e000e */
[----:B------:R-:W-:Y:S05]  /*224d0*/  WARPSYNC.COLLECTIVE R15, `(.L_x_7785) ;  /* 0x000000000f087348 */ /* 0x000fea0003c00000 */
[----:B------:R0:W1:Y:S02]  /*224e0*/  SHFL.IDX P6, R14, R13, R12, R11 ;  /* 0x0000000c0d0e7389 */ /* 0x00006400000c000b */
[----:B01----:R-:W-:Y:S01]  /*224f0*/  ENDCOLLECTIVE ;  /* 0x000000000000791b */ /* 0x003fe20003800000 */
.L_x_7785:
[----:B------:R-:W-:Y:S05]  /*22500*/  BRA `(.L_x_7786) ;  /* 0xffffff5800ec7947 */ /* 0x000fea000383ffff */
.L_x_7554:
[----:B------:R-:W-:Y:S01]  /*22510*/  BSSY B1, `(.L_x_7787) ;  /* 0x0000008000017945 */ /* 0x000fe20003800000 */
[----:B------:R-:W-:Y:S01]  /*22520*/  MOV R13, R2 ;  /* 0x00000002000d7202 */ /* 0x000fe20000000f00 */
[----:B------:R-:W-:Y:S02]  /*22530*/  IMAD.MOV.U32 R12, RZ, RZ, 0x1 ;  /* 0x00000001ff0c7424 */ /* 0x000fe400078e00ff */
[----:B------:R-:W-:Y:S02]  /*22540*/  IMAD.MOV.U32 R11, RZ, RZ, 0x181f ;  /* 0x0000181fff0b7424 */ /* 0x000fe400078e00ff */
[----:B---3--:R-:W-:-:S07]  /*22550*/  IMAD.MOV.U32 R15, RZ, RZ, -0x1 ;  /* 0xffffffffff0f7424 */ /* 0x008fce00078e00ff */
[----:B012-4-:R-:W-:Y:S05]  /*22560*/  WARPSYNC.COLLECTIVE R15, `(.L_x_7788) ;  /* 0x000000000f087348 */ /* 0x017fea0003c00000 */
[----:B----4-:R3:W4:Y:S02]  /*22570*/  SHFL.IDX P6, R14, R13, R12, R11 ;  /* 0x0000000c0d0e7389 */ /* 0x01072400000c000b */
[----:B01234-:R-:W-:Y:S01]  /*22580*/  ENDCOLLECTIVE ;  /* 0x000000000000791b */ /* 0x01ffe20003800000 */
.L_x_7788:
[----:B------:R-:W-:Y:S05]  /*22590*/  BSYNC B1 ;  /* 0x0000000000017941 */ /* 0x000fea0003800000 */
.L_x_7787:
        /* <DEDUP_REMOVED lines=8> */
.L_x_7789:
[----:B------:R-:W-:Y:S05]  /*22620*/  BRA `(.L_x_7790) ;  /* 0xffffff5800f87947 */ /* 0x000fea000383ffff */
.L_x_7557:
[----:B------:R-:W-:Y:S01]  /*22630*/  BSSY B1, `(.L_x_7791) ;  /* 0x0000008000017945 */ /* 0x000fe20003800000 */
[----:B------:R-:W-:Y:S01]  /*22640*/  IMAD.MOV.U32 R13, RZ, RZ, R2 ;  /* 0x000000ffff0d7224 */ /* 0x000fe200078e0002 */
[----:B0-----:R-:W-:Y:S01]  /*22650*/  MOV R15, 0xffffffff ;  /* 0xffffffff000f7802 */ /* 0x001fe20000000f00 */
[----:B------:R-:W-:Y:S02]  /*22660*/  IMAD.MOV.U32 R12, RZ, RZ, 0x2 ;  /* 0x00000002ff0c7424 */ /* 0x000fe400078e00ff */
[----:B------:R-:W-:-:S07]  /*22670*/  IMAD.MOV.U32 R11, RZ, RZ, 0x181f ;  /* 0x0000181fff0b7424 */ /* 0x000fce00078e00ff */
[----:B-1234-:R-:W-:Y:S05]  /*22680*/  WARPSYNC.COLLECTIVE R15, `(.L_x_7792) ;  /* 0x000000000f087348 */ /* 0x01efea0003c00000 */
[----:B----4-:R0:W4:Y:S02]  /*22690*/  SHFL.IDX P6, R14, R13, R12, R11 ;  /* 0x0000000c0d0e7389 */ /* 0x01012400000c000b */
[----:B01234-:R-:W-:Y:S01]  /*226a0*/  ENDCOLLECTIVE ;  /* 0x000000000000791b */ /* 0x01ffe20003800000 */
.L_x_7792:
[----:B------:R-:W-:Y:S05]  /*226b0*/  BSYNC B1 ;  /* 0x0000000000017941 */ /* 0x000fea0003800000 */
.L_x_7791:
        /* <DEDUP_REMOVED lines=8> */
.L_x_7793:
[----:B------:R-:W-:Y:S05]  /*22740*/  BRA `(.L_x_7794) ;  /* 0xffffff5c00007947 */ /* 0x000fea000383ffff */
.L_x_7560:
[----:B------:R-:W-:Y:S01]  /*22750*/  BSSY B1, `(.L_x_7795) ;  /* 0x0000008000017945 */ /* 0x000fe20003800000 */
[----:B------:R-:W-:Y:S01]  /*22760*/  IMAD.MOV.U32 R13, RZ, RZ, R2 ;  /* 0x000000ffff0d7224 */ /* 0x000fe200078e0002 */
[----:B------:R-:W-:Y:S01]  /*22770*/  MOV R11, 0x181f ;  /* 0x0000181f000b7802 */ /* 0x000fe20000000f00 */
[----:B------:R-:W-:Y:S02]  /*22780*/  IMAD.MOV.U32 R12, RZ, RZ, 0x3 ;  /* 0x00000003ff0c7424 */ /* 0x000fe400078e00ff */
[----:B0-----:R-:W-:-:S07]  /*22790*/  IMAD.MOV.U32 R15, RZ, RZ, -0x1 ;  /* 0xffffffffff0f7424 */ /* 0x001fce00078e00ff */
[----:B-1234-:R-:W-:Y:S05]  /*227a0*/  WARPSYNC.COLLECTIVE R15, `(.L_x_7796) ;  /* 0x000000000f087348 */ /* 0x01efea0003c00000 */
[----:B------:R0:W0:Y:S02]  /*227b0*/  SHFL.IDX P6, R14, R13, R12, R11 ;  /* 0x0000000c0d0e7389 */ /* 0x00002400000c000b */
[----:B01234-:R-:W-:Y:S01]  /*227c0*/  ENDCOLLECTIVE ;  /* 0x000000000000791b */ /* 0x01ffe20003800000 */
.L_x_7796:
[----:B------:R-:W-:Y:S05]  /*227d0*/  BSYNC B1 ;  /* 0x0000000000017941 */ /* 0x000fea0003800000 */
.L_x_7795:
        /* <DEDUP_REMOVED lines=8> */
.L_x_7797:
[----:B------:R-:W-:Y:S05]  /*22860*/  BRA `(.L_x_7798) ;  /* 0xffffff5c00087947 */ /* 0x000fea000383ffff */
.L_x_7576:
[----:B------:R-:W0:Y:S01]  /*22870*/  S2R R8, SR_TID.X ;  /* 0x0000000000087919 */ /* 0x000e220000002100 */
        /* <DEDUP_REMOVED lines=10> */
.L_x_7800:
[----:B------:R-:W-:Y:S05]  /*22920*/  BSYNC B1 ;  /* 0x0000000000017941 */ /* 0x000fea0003800000 */
.L_x_7799:
[----:B------:R-:W-:Y:S05]  /*22930*/  BRA `(.L_x_7801) ;  /* 0xffffff7000007947 */ /* 0x000fea000383ffff */
.L_x_7578:
[----:B------:R-:W-:Y:S01]  /*22940*/  BSSY B1, `(.L_x_7802) ;  /* 0x0000006000017945 */ /* 0x000fe20003800000 */
[----:B------:R-:W-:-:S07]  /*22950*/  IMAD.MOV.U32 R15, RZ, RZ, -0x1 ;  /* 0xffffffffff0f7424 */ /* 0x000fce00078e00ff */
[----:B0-----:R-:W-:Y:S05]  /*22960*/  WARPSYNC.COLLECTIVE R15, `(.L_x_7803) ;  /* 0x000000000f0c7348 */ /* 0x001fea0003c00000 */
[----:B------:R-:W-:Y:S02]  /*22970*/  ELECT P6, UR62, PT ;  /* 0x00000000003e782f */ /* 0x000fe400038c0000 */
[----:B------:R-:W-:Y:S01]  /*22980*/  MOV R14, UR62 ;  /* 0x0000003e000e7c02 */ /* 0x000fe20008000f00 */
[----:B0-----:R-:W-:Y:S10]  /*22990*/  ENDCOLLECTIVE ;  /* 0x000000000000791b */ /* 0x001ff40003800000 */
.L_x_7803:
[----:B------:R-:W-:Y:S05]  /*229a0*/  BSYNC B1 ;  /* 0x0000000000017941 */ /* 0x000fea0003800000 */
.L_x_7802:
[----:B------:R-:W-:Y:S05]  /*229b0*/  BRA `(.L_x_7577) ;  /* 0xffffff6c00f87947 */ /* 0x000fea000383ffff */
.L_x_7580:
[----:B0-----:R0:W1:Y:S02]  /*229c0*/  SYNCS.PHASECHK.TRANS64.TRYWAIT P0, [R22+URZ+0x22820], R5 ;  /* 0x02282005160075a7 */ /* 0x001064000800017f */
[----:B-1----:R-:W-:Y:S05]  /*229d0*/  @!P0 NANOSLEEP.SYNCS 0x989680 ;  /* 0x009896800000895d */ /* 0x002fea0003900000 */
[----:B------:R-:W1:Y:S02]  /*229e0*/  @!P0 SYNCS.PHASECHK.TRANS64 P0, [R22+URZ+0x22820], R5 ;  /* 0x02282005160085a7 */ /* 0x000e64000800007f */
[----:B-1----:R-:W-:Y:S05]  /*229f0*/  @!P0 BRA `(.L_x_7580) ;  /* 0xfffffffc00f08947 */ /* 0x002fea000383ffff */
[----:B------:R-:W-:Y:S05]  /*22a00*/  BRA `(.L_x_7804) ;  /* 0xffffff7000087947 */ /* 0x000fea000383ffff */
.L_x_7584:
[----:B0-----:R0:W1:Y:S02]  /*22a10*/  SYNCS.PHASECHK.TRANS64.TRYWAIT P0, [R5+URZ+0x228a0], R6 ;  /* 0x0228a006050075a7 */ /* 0x001064000800017f */
[----:B-1----:R-:W-:Y:S05]  /*22a20*/  @!P0 NANOSLEEP.SYNCS 0x989680 ;  /* 0x009896800000895d */ /* 0x002fea0003900000 */
[----:B------:R-:W1:Y:S02]  /*22a30*/  @!P0 SYNCS.PHASECHK.TRANS64 P0, [R5+URZ+0x228a0], R6 ;  /* 0x0228a006050085a7 */ /* 0x000e64000800007f */
[----:B-1----:R-:W-:Y:S05]  /*22a40*/  @!P0 BRA `(.L_x_7584) ;  /* 0xfffffffc00f08947 */ /* 0x002fea000383ffff */
[----:B------:R-:W-:Y:S05]  /*22a50*/  BRA `(.L_x_7805) ;  /* 0xffffff7000247947 */ /* 0x000fea000383ffff */
.L_x_7589:
[----:B-1----:R1:W2:Y:S02]  /*22a60*/  SYNCS.PHASECHK.TRANS64.TRYWAIT P0, [R5+URZ+0x228c0], R6 ;  /* 0x0228c006050075a7 */ /* 0x0022a4000800017f */
[----:B--2---:R-:W-:Y:S05]  /*22a70*/  @!P0 NANOSLEEP.SYNCS 0x989680 ;  /* 0x009896800000895d */ /* 0x004fea0003900000 */
[----:B------:R-:W2:Y:S02]  /*22a80*/  @!P0 SYNCS.PHASECHK.TRANS64 P0, [R5+URZ+0x228c0], R6 ;  /* 0x0228c006050085a7 */ /* 0x000ea4000800007f */
[----:B--2---:R-:W-:Y:S05]  /*22a90*/  @!P0 BRA `(.L_x_7589) ;  /* 0xfffffffc00f08947 */ /* 0x004fea000383ffff */
[----:B------:R-:W-:Y:S05]  /*22aa0*/  BRA `(.L_x_7806) ;  /* 0xffffff7000a07947 */ /* 0x000fea000383ffff */
.L_x_7596:
[----:B0-----:R0:W1:Y:S02]  /*22ab0*/  SYNCS.PHASECHK.TRANS64.TRYWAIT P1, [R5+URZ+0x228a0], R6 ;  /* 0x0228a006050075a7 */ /* 0x001064000802017f */
[----:B-1----:R-:W-:Y:S05]  /*22ac0*/  @!P1 NANOSLEEP.SYNCS 0x989680 ;  /* 0x009896800000995d */ /* 0x002fea0003900000 */
[----:B------:R-:W1:Y:S02]  /*22ad0*/  @!P1 SYNCS.PHASECHK.TRANS64 P1, [R5+URZ+0x228a0], R6 ;  /* 0x0228a006050095a7 */ /* 0x000e64000802007f */
[----:B-1----:R-:W-:Y:S05]  /*22ae0*/  @!P1 BRA `(.L_x_7596) ;  /* 0xfffffffc00f09947 */ /* 0x002fea000383ffff */
[----:B------:R-:W-:Y:S05]  /*22af0*/  BRA `(.L_x_7807) ;  /* 0xffffff7400687947 */ /* 0x000fea000383ffff */
.L_x_7601:
[----:B-1----:R1:W2:Y:S02]  /*22b00*/  SYNCS.PHASECHK.TRANS64.TRYWAIT P1, [R5+URZ+0x228c0], R6 ;  /* 0x0228c006050075a7 */ /* 0x0022a4000802017f */
[----:B--2---:R-:W-:Y:S05]  /*22b10*/  @!P1 NANOSLEEP.SYNCS 0x989680 ;  /* 0x009896800000995d */ /* 0x004fea0003900000 */
[----:B------:R-:W2:Y:S02]  /*22b20*/  @!P1 SYNCS.PHASECHK.TRANS64 P1, [R5+URZ+0x228c0], R6 ;  /* 0x0228c006050095a7 */ /* 0x000ea4000802007f */
[----:B--2---:R-:W-:Y:S05]  /*22b30*/  @!P1 BRA `(.L_x_7601) ;  /* 0xfffffffc00f09947 */ /* 0x004fea000383ffff */
[----:B------:R-:W-:Y:S05]  /*22b40*/  BRA `(.L_x_7808) ;  /* 0xffffff7400e07947 */ /* 0x000fea000383ffff */
.L_x_7616:
[----:B------:R-:W0:Y:S01]  /*22b50*/  S2R R20, SR_TID.X ;  /* 0x0000000000147919 */ /* 0x000e220000002100 */
[----:B------:R-:W-:Y:S01]  /*22b60*/  BSSY B0, `(.L_x_7809) ;  /* 0x000000a000007945 */ /* 0x000fe20003800000 */
[----:B------:R-:W-:Y:S02]  /*22b70*/  IMAD.MOV.U32 R12, RZ, RZ, RZ ;  /* 0x000000ffff0c7224 */ /* 0x000fe400078e00ff */
[----:B------:R-:W-:Y:S01]  /*22b80*/  IMAD.MOV.U32 R11, RZ, RZ, 0x1f ;  /* 0x0000001fff0b7424 */ /* 0x000fe200078e00ff */
[----:B0-----:R-:W-:-:S04]  /*22b90*/  SHF.R.U32.HI R15, RZ, 0x5, R20 ;  /* 0x00000005ff0f7819 */ /* 0x001fc80000011614 */
[----:B------:R-:W-:-:S04]  /*22ba0*/  LOP3.LUT R15, R15, 0x3, RZ, 0xc0, !PT ;  /* 0x000000030f0f7812 */ /* 0x000fc800078ec0ff */
[----:B------:R-:W-:Y:S01]  /*22bb0*/  MOV R13, R15 ;  /* 0x0000000f000d7202 */ /* 0x000fe20000000f00 */
[----:B------:R-:W-:-:S07]  /*22bc0*/  IMAD.MOV.U32 R15, RZ, RZ, -0x1 ;  /* 0xffffffffff0f7424 */ /* 0x000fce00078e00ff */
[----:B-----5:R-:W-:Y:S05]  /*22bd0*/  WARPSYNC.COLLECTIVE R15, `(.L_x_7810) ;  /* 0x000000000f087348 */ /* 0x020fea0003c00000 */
[----:B------:R0:W1:Y:S02]  /*22be0*/  SHFL.IDX P6, R14, R13, R12, R11 ;  /* 0x0000000c0d0e7389 */ /* 0x00006400000c000b */
[----:B01---5:R-:W-:Y:S01]  /*22bf0*/  ENDCOLLECTIVE ;  /* 0x000000000000791b */ /* 0x023fe20003800000 */
.L_x_7810:
[----:B------:R-:W-:Y:S05]  /*22c00*/  BSYNC B0 ;  /* 0x0000000000007941 */ /* 0x000fea0003800000 */
.L_x_7809:
[----:B------:R-:W-:Y:S05]  /*22c10*/  BRA `(.L_x_7811) ;  /* 0xffffff84004c7947 */ /* 0x000fea000383ffff */
.L_x_7619:
[----:B0-----:R-:W2:Y:S02]  /*22c20*/  LDL R0, [R1+0x34] ;  /* 0x0000340001007983 */ /* 0x001ea40000100800 */
[----:B--2---:R0:W1:Y:S02]  /*22c30*/  SYNCS.PHASECHK.TRANS64.TRYWAIT P0, [R6+URZ+0x22880], R0 ;  /* 0x02288000060075a7 */ /* 0x004064000800017f */
[----:B-1----:R-:W-:Y:S05]  /*22c40*/  @!P0 NANOSLEEP.SYNCS 0x989680 ;  /* 0x009896800000895d */ /* 0x002fea0003900000 */
[----:B------:R-:W1:Y:S02]  /*22c50*/  @!P0 SYNCS.PHASECHK.TRANS64 P0, [R6+URZ+0x22880], R0 ;  /* 0x02288000060085a7 */ /* 0x000e64000800007f */
[----:B-1----:R-:W-:Y:S05]  /*22c60*/  @!P0 BRA `(.L_x_7619) ;  /* 0xfffffffc00ec8947 */ /* 0x002fea000383ffff */
[----:B------:R-:W-:Y:S05]  /*22c70*/  BRA `(.L_x_7812) ;  /* 0xffffff84006c7947 */ /* 0x000fea000383ffff */
.L_x_7620:
[----:B------:R-:W-:Y:S01]  /*22c80*/  BSSY B0, `(.L_x_7813) ;  /* 0x0000008000007945 */ /* 0x000fe20003800000 */
[----:B------:R-:W-:Y:S01]  /*22c90*/  MOV R13, R2 ;  /* 0x00000002000d7202 */ /* 0x000fe20000000f00 */
[----:B------:R-:W-:Y:S02]  /*22ca0*/  IMAD.MOV.U32 R12, RZ, RZ, RZ ;  /* 0x000000ffff0c7224 */ /* 0x000fe400078e00ff */
[----:B------:R-:W-:Y:S02]  /*22cb0*/  IMAD.MOV.U32 R11, RZ, RZ, 0x181f ;  /* 0x0000181fff0b7424 */ /* 0x000fe400078e00ff */
[----:B------:R-:W-:-:S07]  /*22cc0*/  IMAD.MOV.U32 R15, RZ, RZ, -0x1 ;  /* 0xffffffffff0f7424 */ /* 0x000fce00078e00ff */
[----:B------:R-:W-:Y:S05]  /*22cd0*/  WARPSYNC.COLLECTIVE R15, `(.L_x_7814) ;  /* 0x000000000f087348 */ /* 0x000fea0003c00000 */
[----:B------:R0:W1:Y:S02]  /*22ce0*/  SHFL.IDX P6, R14, R13, R12, R11 ;  /* 0x0000000c0d0e7389 */ /* 0x00006400000c000b */
[----:B01----:R-:W-:Y:S01]  /*22cf0*/  ENDCOLLECTIVE ;  /* 0x000000000000791b */ /* 0x003fe20003800000 */
.L_x_7814:
[----:B------:R-:W-:Y:S05]  /*22d00*/  BSYNC B0 ;  /* 0x0000000000007941 */ /* 0x000fea0003800000 */
.L_x_7813:
[----:B------:R-:W-:Y:S01]  /*22d10*/  IMAD.MOV.U32 R13, RZ, RZ, R0 ;  /* 0x000000ffff0d7224 */ /* 0x000fe200078e0000 */
[----:B------:R-:W-:Y:S01]  /*22d20*/  MOV R15, 0xffffffff ;  /* 0xffffffff000f7802 */ /* 0x000fe20000000f00 */
[----:B------:R-:W-:Y:S01]  /*22d30*/  IMAD.MOV.U32 R12, RZ, RZ, RZ ;  /* 0x000000ffff0c7224 */ /* 0x000fe200078e00ff */
[----:B------:R-:W-:Y:S01]  /*22d40*/  MOV R21, R14 ;  /* 0x0000000e00157202 */ /* 0x000fe20000000f00 */
[----:B------:R-:W-:Y:S01]  /*22d50*/  IMAD.MOV.U32 R11, RZ, RZ, 0x181f ;  /* 0x0000181fff0b7424 */ /* 0x000fe200078e00ff */
[----:B------:R-:W-:Y:S02]  /*22d60*/  ISETP.GE.AND P2, PT, R7, 0x21, PT ;  /* 0x000000210700780c */ /* 0x000fe40003f46270 */
[----:B------:R-:W-:-:S11]  /*22d70*/  LOP3.LUT R25, R25, 0xffffffef, RZ, 0xc0, !PT ;  /* 0xffffffef19197812 */ /* 0x000fd600078ec0ff */
[----:B------:R-:W-:Y:S05]  /*22d80*/  WARPSYNC.COLLECTIVE R15, `(.L_x_7815) ;  /* 0x000000000f087348 */ /* 0x000fea0003c00000 */
[----:B------:R0:W1:Y:S02]  /*22d90*/  SHFL.IDX P6, R14, R13, R12, R11 ;  /* 0x0000000c0d0e7389 */ /* 0x00006400000c000b */
[----:B01----:R-:W-:Y:S01]  /*22da0*/  ENDCOLLECTIVE ;  /* 0x000000000000791b */ /* 0x003fe20003800000 */
.L_x_7815:
[C---:B------:R-:W-:Y:S02]  /*22db0*/  ISETP.GE.AND P3, PT, R7.reuse, 0x91, PT ;  /* 0x000000910700780c */ /* 0x040fe40003f66270 */
[C---:B------:R-:W-:Y:S02]  /*22dc0*/  ISETP.GE.AND P5, PT, R7.reuse, 0x31, PT ;  /* 0x000000310700780c */ /* 0x040fe40003fa6270 */
[----:B------:R-:W-:Y:S02]  /*22dd0*/  ISETP.GE.AND P4, PT, R7, 0x61, PT ;  /* 0x000000610700780c */ /* 0x000fe40003f86270 */
[----:B------:R-:W-:Y:S01]  /*22de0*/  MOV R13, R2 ;  /* 0x00000002000d7202 */ /* 0x000fe20000000f00 */
[----:B------:R-:W-:Y:S02]  /*22df0*/  IMAD.MOV.U32 R12, RZ, RZ, 0x1 ;  /* 0x00000001ff0c7424 */ /* 0x000fe400078e00ff */
[----:B------:R-:W-:-:S08]  /*22e00*/  IMAD.MOV.U32 R3, RZ, RZ, R14 ;  /* 0x000000ffff037224 */ /* 0x000fd000078e000e */
[----:B------:R-:W-:Y:S05]  /*22e10*/  WARPSYNC.COLLECTIVE R15, `(.L_x_7816) ;  /* 0x000000000f087348 */ /* 0x000fea0003c00000 */
[----:B------:R0:W1:Y:S02]  /*22e20*/  SHFL.IDX P6, R14, R13, R12, R11 ;  /* 0x0000000c0d0e7389 */ /* 0x00006400000c000b */
[----:B01----:R-:W-:Y:S01]  /*22e30*/  ENDCOLLECTIVE ;  /* 0x000000000000791b */ /* 0x003fe20003800000 */
.L_x_7816:
[----:B------:R-:W-:Y:S01]  /*22e40*/  IADD3 R30, P1, R35, R3, RZ ;  /* 0x00000003231e7210 */ /* 0x000fe20007f3e0ff */
[----:B------:R-:W-:-:S04]  /*22e50*/  IMAD.IADD R3, R22, 0x1, R29 ;  /* 0x0000000116037824 */ /* 0x000fc800078e021d */
[----:B------:R-:W-:Y:S01]  /*22e60*/  IMAD.X R31, RZ, RZ, R21, P1 ;  /* 0x000000ffff1f7224 */ /* 0x000fe200008e0615 */
[----:B------:R-:W-:Y:S01]  /*22e70*/  ISETP.LT.OR P1, PT, R7, 0x1, P0 ;  /* 0x000000010700780c */ /* 0x000fe20000721670 */
[----:B------:R-:W-:-:S12]  /*22e80*/  IMAD.MOV.U32 R13, RZ, RZ, R0 ;  /* 0x000000ffff0d7224 */ /* 0x000fd800078e0000 */
        /* <DEDUP_REMOVED lines=8> */
.L_x_7817:
[----:B------:R-:W-:Y:S02]  /*22f10*/  IMAD.MOV.U32 R13, RZ, RZ, R2 ;  /* 0x000000ffff0d7224 */ /* 0x000fe400078e0002 */
[----:B------:R-:W-:Y:S01]  /*22f20*/  IMAD.MOV.U32 R12, RZ, RZ, 0x2 ;  /* 0x00000002ff0c7424 */ /* 0x000fe200078e00ff */
[----:B------:R-:W-:-:S04]  /*22f30*/  MOV R11, R14 ;  /* 0x0000000e000b7202 */ /* 0x000fc80000000f00 */
[----:B------:R-:W-:Y:S02]  /*22f40*/  IADD3 R30, P1, R35, R11, RZ ;  /* 0x0000000b231e7210 */ /* 0x000fe40007f3e0ff */
[----:B------:R-:W-:-:S03]  /*22f50*/  MOV R11, 0x181f ;  /* 0x0000181f000b7802 */ /* 0x000fc60000000f00 */
[----:B------:R-:W-:Y:S01]  /*22f60*/  IMAD.X R31, RZ, RZ, R21, P1 ;  /* 0x000000ffff1f7224 */ /* 0x000fe200008e0615 */
[----:B------:R-:W-:-:S13]  /*22f70*/  ISETP.LT.OR P1, PT, R7, 0x11, P0 ;  /* 0x000000110700780c */ /* 0x000fda0000721670 */
[----:B------:R-:W-:Y:S05]  /*22f80*/  WARPSYNC.COLLECTIVE R15, `(.L_x_7818) ;  /* 0x000000000f087348 */ /* 0x000fea0003c00000 */
[----:B------:R0:W1:Y:S02]  /*22f90*/  SHFL.IDX P6, R14, R13, R12, R11 ;  /* 0x0000000c0d0e7389 */ /* 0x00006400000c000b */
[----:B01----:R-:W-:Y:S01]  /*22fa0*/  ENDCOLLECTIVE ;  /* 0x000000000000791b */ /* 0x003fe20003800000 */
.L_x_7818:
        /* <DEDUP_REMOVED lines=9> */
.L_x_7819:
        /* <DEDUP_REMOVED lines=9> */
.L_x_7820:
[----:B------:R-:W-:Y:S01]  /*230d0*/  ISETP.LT.OR P1, PT, R7, 0x21, P0 ;  /* 0x000000210700780c */ /* 0x000fe20000721670 */
[----:B------:R-:W-:-:S12]  /*230e0*/  IMAD.MOV.U32 R13, RZ, RZ, R0 ;  /* 0x000000ffff0d7224 */ /* 0x000fd800078e0000 */
[----:B------:R-:W-:Y:S01]  /*230f0*/  @!PT LDS RZ, [RZ] ;  /* 0x00000000fffff984 */ /* 0x000fe20000000800 */
[----:B------:R-:W-:Y:S01]  /*23100*/  @!PT LDS RZ, [RZ] ;  /* 0x00000000fffff984 */ /* 0x000fe20000000800 */
[----:B------:R-:W-:Y:S01]  /*23110*/  @!PT LDS RZ, [RZ] ;  /* 0x00000000fffff984 */ /* 0x000fe20000000800 */
[----:B------:R0:W-:Y:S01]  /*23120*/  LDGSTS.E.BYPASS.LTC128B.128 [R3+0xb400], desc[UR60][R30.64], !P1 ;  /* 0x0b4000001e037fae */ /* 0x0001e2000c901d7c */
[----:B------:R-:W-:-:S07]  /*23130*/  MOV R21, R14 ;  /* 0x0000000e00157202 */ /* 0x000fce0000000f00 */
[----:B0-----:R-:W-:Y:S05]  /*23140*/  WARPSYNC.COLLECTIVE R15, `(.L_x_7821) ;  /* 0x000000000f087348 */ /* 0x001fea0003c00000 */
[----:B------:R1:W2:Y:S02]  /*23150*/  SHFL.IDX P6, R14, R13, R12, R11 ;  /* 0x0000000c0d0e7389 */ /* 0x0002a400000c000b */
[----:B012---:R-:W-:Y:S01]  /*23160*/  ENDCOLLECTIVE ;  /* 0x000000000000791b */ /* 0x007fe20003800000 */
.L_x_7821:
[----:B------:R-:W-:Y:S01]  /*23170*/  MOV R13, R2 ;  /* 0x00000002000d7202 */ /* 0x000fe20000000f00 */
[----:B------:R-:W-:Y:S02]  /*23180*/  IMAD.MOV.U32 R12, RZ, RZ, 0x4 ;  /* 0x00000004ff0c7424 */ /* 0x000fe400078e00ff */
[----:B------:R-:W-:-:S05]  /*23190*/  IMAD.MOV.U32 R11, RZ, RZ, R14 ;  /* 0x000000ffff0b7224 */ /* 0x000fca00078e000e */
[----:B------:R-:W-:Y:S01]  /*231a0*/  IADD3 R30, P1, R35, R11, RZ ;  /* 0x0000000b231e7210 */ /* 0x000fe20007f3e0ff */
[----:B------:R-:W-:-:S04]  /*231b0*/  IMAD.MOV.U32 R11, RZ, RZ, 0x181f ;  /* 0x0000181fff0b7424 */ /* 0x000fc800078e00ff */
[----:B------:R-:W-:-:S08]  /*231c0*/  IMAD.X R31, RZ, RZ, R21, P1 ;  /* 0x000000ffff1f7224 */ /* 0x000fd000008e0615 */
[----:B------:R-:W-:Y:S05]  /*231d0*/  WARPSYNC.COLLECTIVE R15, `(.L_x_7822) ;  /* 0x000000000f087348 */ /* 0x000fea0003c00000 */
[----:B------:R0:W1:Y:S02]  /*231e0*/  SHFL.IDX P6, R14, R13, R12, R11 ;  /* 0x0000000c0d0e7389 */ /* 0x00006400000c000b */
[----:B01----:R-:W-:Y:S01]  /*231f0*/  ENDCOLLECTIVE ;  /* 0x000000000000791b */ /* 0x003fe20003800000 */
.L_x_7822:
        /* <DEDUP_REMOVED lines=10> */
.L_x_7823:
[----:B------:R-:W-:Y:S01]  /*232a0*/  IMAD.MOV.U32 R13, RZ, RZ, R2 ;  /* 0x000000ffff0d7224 */ /* 0x000fe200078e0002 */
[----:B------:R-:W-:Y:S01]  /*232b0*/  MOV R12, 0x5 ;  /* 0x00000005000c7802 */ /* 0x000fe20000000f00 */
[----:B------:R-:W-:-:S05]  /*232c0*/  IMAD.MOV.U32 R11, RZ, RZ, R14 ;  /* 0x000000ffff0b7224 */ /* 0x000fca00078e000e */
[----:B------:R-:W-:Y:S01]  /*232d0*/  IADD3 R30, P1, R35, R11, RZ ;  /* 0x0000000b231e7210 */ /* 0x000fe20007f3e0ff */
[----:B------:R-:W-:-:S04]  /*232e0*/  IMAD.MOV.U32 R11, RZ, RZ, 0x181f ;  /* 0x0000181fff0b7424 */ /* 0x000fc800078e00ff */
[----:B------:R-:W-:-:S08]  /*232f0*/  IMAD.X R31, RZ, RZ, R21, P1 ;  /* 0x000000ffff1f7224 */ /* 0x000fd000008e0615 */
[----:B------:R-:W-:Y:S05]  /*23300*/  WARPSYNC.COLLECTIVE R15, `(.L_x_7824) ;  /* 0x000000000f087348 */ /* 0x000fea0003c00000 */
[----:B------:R0:W1:Y:S02]  /*23310*/  SHFL.IDX P6, R14, R13, R12, R11 ;  /* 0x0000000c0d0e7389 */ /* 0x00006400000c000b */
[----:B01----:R-:W-:Y:S01]  /*23320*/  ENDCOLLECTIVE ;  /* 0x000000000000791b */ /* 0x003fe20003800000 */
.L_x_7824:
        /* <DEDUP_REMOVED lines=10> */
.L_x_7825:
        /* <DEDUP_REMOVED lines=10> */
.L_x_7826:
        /* <DEDUP_REMOVED lines=9> */
.L_x_7827:
        /* <DEDUP_REMOVED lines=9> */
.L_x_7828:
        /* <DEDUP_REMOVED lines=10> */
.L_x_7829:
[----:B------:R-:W-:Y:S01]  /*23630*/  MOV R13, R10 ;  /* 0x0000000a000d7202 */ /* 0x000fe20000000f00 */
[----:B------:R-:W-:Y:S02]  /*23640*/  IMAD.MOV.U32 R12, RZ, RZ, RZ ;  /* 0x000000ffff0c7224 */ /* 0x000fe400078e00ff */
[----:B------:R-:W-:-:S07]  /*23650*/  IMAD.MOV.U32 R0, RZ, RZ, R14 ;  /* 0x000000ffff007224 */ /* 0x000fce00078e000e */
[----:B------:R-:W-:Y:S05]  /*23660*/  WARPSYNC.COLLECTIVE R15, `(.L_x_7830) ;  /* 0x000000000f087348 */ /* 0x000fea0003c00000 */
[----:B------:R0:W1:Y:S02]  /*23670*/  SHFL.IDX P6, R14, R13, R12, R11 ;  /* 0x0000000c0d0e7389 */ /* 0x00006400000c000b */
[----:B01----:R-:W-:Y:S01]  /*23680*/  ENDCOLLECTIVE ;  /* 0x000000000000791b */ /* 0x003fe20003800000 */
.L_x_7830:
        /* <DEDUP_REMOVED lines=12> */
.L_x_7831:
[----:B------:R-:W-:Y:S02]  /*23750*/  IMAD.MOV.U32 R13, RZ, RZ, R10 ;  /* 0x000000ffff0d7224 */ /* 0x000fe400078e000a */
[----:B------:R-:W-:Y:S01]  /*23760*/  IMAD.MOV.U32 R12, RZ, RZ, 0x1 ;  /* 0x00000001ff0c7424 */ /* 0x000fe200078e00ff */
[----:B------:R-:W-:-:S07]  /*23770*/  MOV R0, R14 ;  /* 0x0000000e00007202 */ /* 0x000fce0000000f00 */
[----:B------:R-:W-:Y:S05]  /*23780*/  WARPSYNC.COLLECTIVE R15, `(.L_x_7832) ;  /* 0x000000000f087348 */ /* 0x000fea0003c00000 */
[----:B------:R0:W1:Y:S02]  /*23790*/  SHFL.IDX P6, R14, R13, R12, R11 ;  /* 0x0000000c0d0e7389 */ /* 0x00006400000c000b */
[----:B01----:R-:W-:Y:S01]  /*237a0*/  ENDCOLLECTIVE ;  /* 0x000000000000791b */ /* 0x003fe20003800000 */
.L_x_7832:
        /* <DEDUP_REMOVED lines=8> */
[----:B------:R-:W-:Y:S02]  /*23830*/  ISETP.GE.AND P1, PT, R7, 0x11, PT ;  /* 0x000000110700780c */ /* 0x000fe40003f26270 */
[----:B------:R-:W-:-:S11]  /*23840*/  MOV R0, R14 ;  /* 0x0000000e00007202 */ /* 0x000fd60000000f00 */
[----:B0-----:R-:W-:Y:S05]  /*23850*/  WARPSYNC.COLLECTIVE R15, `(.L_x_7833) ;  /* 0x000000000f087348 */ /* 0x001fea0003c00000 */
[----:B------:R1:W2:Y:S02]  /*23860*/  SHFL.IDX P6, R14, R13, R12, R11 ;  /* 0x0000000c0d0e7389 */ /* 0x0002a400000c000b */
[----:B012---:R-:W-:Y:S01]  /*23870*/  ENDCOLLECTIVE ;  /* 0x000000000000791b */ /* 0x007fe20003800000 */
.L_x_7833:
        /* <DEDUP_REMOVED lines=12> */
[----:B------:R-:W-:-:S04]  /*23940*/  LOP3.LUT R25, R25, 0xfffffeff, RZ, 0xc0, !PT ;  /* 0xfffffeff19197812 */ /* 0x000fc800078ec0ff */
[----:B------:R-:W-:Y:S01]  /*23950*/  @P3 LOP3.LUT R25, R25, 0x100, RZ, 0xfc, !PT ;  /* 0x0000010019193812 */ /* 0x000fe200078efcff */
[----:B------:R-:W-:Y:S06]  /*23960*/  BRA `(.L_x_7834) ;  /* 0xffffff8000287947 */ /* 0x000fec000383ffff */
.L_x_7625:
[----:B--2---:R-:W2:Y:S02]  /*23970*/  LDL R0, [R1+0x34] ;  /* 0x0000340001007983 */ /* 0x004ea40000100800 */
[----:B--2---:R2:W3:Y:S02]  /*23980*/  SYNCS.PHASECHK.TRANS64.TRYWAIT P0, [R6+URZ+0x22840], R0 ;  /* 0x02284000060075a7 */ /* 0x0044e4000800017f */
[----:B---3--:R-:W-:Y:S05]  /*23990*/  @!P0 NANOSLEEP.SYNCS 0x989680 ;  /* 0x009896800000895d */ /* 0x008fea0003900000 */
[----:B------:R-:W3:Y:S02]  /*239a0*/  @!P0 SYNCS.PHASECHK.TRANS64 P0, [R6+URZ+0x22840], R0 ;  /* 0x02284000060085a7 */ /* 0x000ee4000800007f */
[----:B---3--:R-:W-:Y:S05]  /*239b0*/  @!P0 BRA `(.L_x_7625) ;  /* 0xfffffffc00ec8947 */ /* 0x008fea000383ffff */
[----:B------:R-:W-:Y:S05]  /*239c0*/  BRA `(.L_x_7835) ;  /* 0xffffff80007c7947 */ /* 0x000fea000383ffff */
.L_x_7626:
        /* <DEDUP_REMOVED lines=8> */
.L_x_7837:
[----:B------:R-:W-:Y:S05]  /*23a50*/  BSYNC B0 ;  /* 0x0000000000007941 */ /* 0x000fea0003800000 */
.L_x_7836:
        /* <DEDUP_REMOVED lines=8> */
.L_x_7838:
[----:B------:R-:W-:Y:S01]  /*23ae0*/  IMAD.MOV.U32 R13, RZ, RZ, R0 ;  /* 0x000000ffff0d7224 */ /* 0x000fe200078e0000 */
[----:B------:R-:W-:Y:S02]  /*23af0*/  MOV R12, 0x1 ;  /* 0x00000001000c7802 */ /* 0x000fe40000000f00 */
[----:B------:R-:W-:Y:S02]  /*23b00*/  LOP3.LUT P6, RZ, R25, 0x40, RZ, 0xc0, !PT ;  /* 0x0000004019ff7812 */ /* 0x000fe400078cc0ff */
[----:B------:R-:W-:-:S11]  /*23b10*/  MOV R8, R14 ;  /* 0x0000000e00087202 */ /* 0x000fd60000000f00 */
[----:B------:R-:W-:-:S05]  /*23b20*/  @P6 IADD3 R8, P0, R35, R8, RZ ;  /* 0x0000000823086210 */ /* 0x000fca0007f1e0ff */
[----:B------:R-:W-:-:S04]  /*23b30*/  @P6 IMAD.X R7, RZ, RZ, R7, P0 ;  /* 0x000000ffff076224 */ /* 0x000fc800000e0607 */
        /* <DEDUP_REMOVED lines=8> */
.L_x_7839:
[----:B------:R-:W-:Y:S02]  /*23bc0*/  IMAD.MOV.U32 R13, RZ, RZ, R2 ;  /* 0x000000ffff0d7224 */ /* 0x000fe400078e0002 */
[----:B------:R-:W-:-:S07]  /*23bd0*/  IMAD.MOV.U32 R7, RZ, RZ, R14 ;  /* 0x000000ffff077224 */ /* 0x000fce00078e000e */
[----:B------:R-:W-:Y:S05]  /*23be0*/  WARPSYNC.COLLECTIVE R15, `(.L_x_7840) ;  /* 0x000000000f087348 */ /* 0x000fea0003c00000 */
[----:B------:R0:W1:Y:S02]  /*23bf0*/  SHFL.IDX P6, R14, R13, R12, R11 ;  /* 0x0000000c0d0e7389 */ /* 0x00006400000c000b */
[----:B01----:R-:W-:Y:S01]  /*23c00*/  ENDCOLLECTIVE ;  /* 0x000000000000791b */ /* 0x003fe20003800000 */
.L_x_7840:
[----:B------:R-:W-:Y:S02]  /*23c10*/  IMAD.MOV.U32 R13, RZ, RZ, R0 ;  /* 0x000000ffff0d7224 */ /* 0x000fe400078e0000 */
[----:B------:R-:W-:Y:S01]  /*23c20*/  IMAD.MOV.U32 R12, RZ, RZ, 0x2 ;  /* 0x00000002ff0c7424 */ /* 0x000fe200078e00ff */
[----:B------:R-:W-:Y:S01]  /*23c30*/  LOP3.LUT P6, RZ, R25, 0x10, RZ, 0xc0, !PT ;  /* 0x0000001019ff7812 */ /* 0x000fe200078cc0ff */
[----:B------:R-:W-:-:S12]  /*23c40*/  IMAD.MOV.U32 R8, RZ, RZ, R14 ;  /* 0x000000ffff087224 */ /* 0x000fd800078e000e */
[----:B------:R-:W-:-:S04]  /*23c50*/  @P6 IADD3 R8, P0, R35, R8, RZ ;  /* 0x0000000823086210 */ /* 0x000fc80007f1e0ff */
[----:B------:R-:W-:-:S05]  /*23c60*/  @P6 IADD3.X R7, RZ, R7, RZ, P0, !PT ;  /* 0x00000007ff076210 */ /* 0x000fca00007fe4ff */
        /* <DEDUP_REMOVED lines=8> */
.L_x_7841:
[----:B------:R-:W-:Y:S01]  /*23cf0*/  IMAD.MOV.U32 R13, RZ, RZ, R2 ;  /* 0x000000ffff0d7224 */ /* 0x000fe200078e0002 */
[----:B------:R-:W-:-:S07]  /*23d00*/  MOV R7, R14 ;  /* 0x0000000e00077202 */ /* 0x000fce0000000f00 */
[----:B------:R-:W-:Y:S05]  /*23d10*/  WARPSYNC.COLLECTIVE R15, `(.L_x_7842) ;  /* 0x000000000f087348 */ /* 0x000fea0003c00000 */
[----:B------:R0:W1:Y:S02]  /*23d20*/  SHFL.IDX P6, R14, R13, R12, R11 ;  /* 0x0000000c0d0e7389 */ /* 0x00006400000c000b */
[----:B01----:R-:W-:Y:S01]  /*23d30*/  ENDCOLLECTIVE ;  /* 0x000000000000791b */ /* 0x003fe20003800000 */
.L_x_7842:
[----:B------:R-:W-:Y:S02]  /*23d40*/  IMAD.MOV.U32 R13, RZ, RZ, R0 ;  /* 0x000000ffff0d7224 */ /* 0x000fe400078e0000 */
[----:B------:R-:W-:Y:S01]  /*23d50*/  IMAD.MOV.U32 R12, RZ, RZ, 0x3 ;  /* 0x00000003ff0c7424 */ /* 0x000fe200078e00ff */
[----:B------:R-:W-:Y:S01]  /*23d60*/  LOP3.LUT P6, RZ, R25, 0x8, RZ, 0xc0, !PT ;  /* 0x0000000819ff7812 */ /* 0x000fe200078cc0ff */
[----:B------:R-:W-:-:S12]  /*23d70*/  IMAD.MOV.U32 R8, RZ, RZ, R14 ;  /* 0x000000ffff087224 */ /* 0x000fd800078e000e */
[----:B------:R-:W-:-:S05]  /*23d80*/  @P6 IADD3 R8, P0, R35, R8, RZ ;  /* 0x0000000823086210 */ /* 0x000fca0007f1e0ff */
[----:B------:R-:W-:-:S05]  /*23d90*/  @P6 IMAD.X R7, RZ, RZ, R7, P0 ;  /* 0x000000ffff076224 */ /* 0x000fca00000e0607 */
        /* <DEDUP_REMOVED lines=8> */
.L_x_7843:
[----:B------:R-:W-:Y:S01]  /*23e20*/  MOV R13, R2 ;  /* 0x00000002000d7202 */ /* 0x000fe20000000f00 */
[----:B------:R-:W-:-:S07]  /*23e30*/  IMAD.MOV.U32 R7, RZ, RZ, R14 ;  /* 0x000000ffff077224 */ /* 0x000fce00078e000e */
[----:B------:R-:W-:Y:S05]  /*23e40*/  WARPSYNC.COLLECTIVE R15, `(.L_x_7844) ;  /* 0x000000000f087348 */ /* 0x000fea0003c00000 */
[----:B------:R0:W1:Y:S02]  /*23e50*/  SHFL.IDX P6, R14, R13, R12, R11 ;  /* 0x0000000c0d0e7389 */ /* 0x00006400000c000b */
[----:B01----:R-:W-:Y:S01]  /*23e60*/  ENDCOLLECTIVE ;  /* 0x000000000000791b */ /* 0x003fe20003800000 */
.L_x_7844:
[----:B------:R-:W-:Y:S01]  /*23e70*/  MOV R13, R0 ;  /* 0x00000000000d7202 */ /* 0x000fe20000000f00 */
[----:B------:R-:W-:Y:S02]  /*23e80*/  IMAD.MOV.U32 R12, RZ, RZ, 0x4 ;  /* 0x00000004ff0c7424 */ /* 0x000fe400078e00ff */
[----:B------:R-:W-:-:S07]  /*23e90*/  IMAD.MOV.U32 R8, RZ, RZ, R14 ;  /* 0x000000ffff087224 */ /* 0x000fce00078e000e */
[----:B------:R-:W-:Y:S05]  /*23ea0*/  WARPSYNC.COLLECTIVE R15, `(.L_x_7845) ;  /* 0x000000000f087348 */ /* 0x000fea0003c00000 */
[----:B------:R0:W1:Y:S02]  /*23eb0*/  SHFL.IDX P6, R14, R13, R12, R11 ;  /* 0x0000000c0d0e7389 */ /* 0x00006400000c000b */
[----:B01----:R-:W-:Y:S01]  /*23ec0*/  ENDCOLLECTIVE ;  /* 0x000000000000791b */ /* 0x003fe20003800000 */
.L_x_7845:
[----:B------:R-:W-:-:S05]  /*23ed0*/  @P5 IADD3 R8, P0, R35, R8, RZ ;  /* 0x0000000823085210 */ /* 0x000fca0007f1e0ff */
[----:B------:R-:W-:-:S04]  /*23ee0*/  @P5 IMAD.X R7, RZ, RZ, R7, P0 ;  /* 0x000000ffff075224 */ /* 0x000fc800000e0607 */
[----:B------:R-:W-:Y:S02]  /*23ef0*/  @P5 IMAD.MOV.U32 R9, RZ, RZ, R7 ;  /* 0x000000ffff095224 */ /* 0x000fe400078e0007 */
[----:B------:R-:W-:-:S03]  /*23f00*/  IMAD.MOV.U32 R13, RZ, RZ, R2 ;  /* 0x000000ffff0d7224 */ /* 0x000fc600078e0002 */
[----:B------:R-:W-:Y:S01]  /*23f10*/  @!PT LDS RZ, [RZ] ;  /* 0x00000000fffff984 */ /* 0x000fe20000000800 */
[----:B------:R-:W-:Y:S01]  /*23f20*/  @!PT LDS RZ, [RZ] ;  /* 0x00000000fffff984 */ /* 0x000fe20000000800 */
[----:B------:R-:W-:Y:S01]  /*23f30*/  @!PT LDS RZ, [RZ] ;  /* 0x00000000fffff984 */ /* 0x000fe20000000800 */
[----:B------:R0:W-:Y:S01]  /*23f40*/  @P5 LDGSTS.E.BYPASS.LTC128B.128 [R3+0x19c00], desc[UR60][R8.64], !P3 ;  /* 0x19c0000008035fae */ /* 0x0001e2000d901d7c */
[----:B------:R-:W-:Y:S01]  /*23f50*/  LOP3.LUT P5, RZ, R25, 0x80, RZ, 0xc0, !PT ;  /* 0x0000008019ff7812 */ /* 0x000fe200078ac0ff */
[----:B------:R-:W-:-:S12]  /*23f60*/  IMAD.MOV.U32 R7, RZ, RZ, R14 ;  /* 0x000000ffff077224 */ /* 0x000fd800078e000e */
[----:B0-----:R-:W-:Y:S05]  /*23f70*/  WARPSYNC.COLLECTIVE R15, `(.L_x_7846) ;  /* 0x000000000f087348 */ /* 0x001fea0003c00000 */
[----:B------:R1:W2:Y:S02]  /*23f80*/  SHFL.IDX P6, R14, R13, R12, R11 ;  /* 0x0000000c0d0e7389 */ /* 0x0002a400000c000b */
[----:B012---:R-:W-:Y:S01]  /*23f90*/  ENDCOLLECTIVE ;  /* 0x000000000000791b */ /* 0x007fe20003800000 */
.L_x_7846:
        /* <DEDUP_REMOVED lines=14> */
.L_x_7847:
[----:B------:R-:W-:Y:S02]  /*24080*/  IMAD.MOV.U32 R13, RZ, RZ, R2 ;  /* 0x000000ffff0d7224 */ /* 0x000fe400078e0002 */
[----:B------:R-:W-:-:S07]  /*24090*/  IMAD.MOV.U32 R7, RZ, RZ, R14 ;  /* 0x000000ffff077224 */ /* 0x000fce00078e000e */
[----:B------:R-:W-:Y:S05]  /*240a0*/  WARPSYNC.COLLECTIVE R15, `(.L_x_7848) ;  /* 0x000000000f087348 */ /* 0x000fea0003c00000 */
[----:B------:R0:W1:Y:S02]  /*240b0*/  SHFL.IDX P6, R14, R13, R12, R11 ;  /* 0x0000000c0d0e7389 */ /* 0x00006400000c000b */
[----:B01----:R-:W-:Y:S01]  /*240c0*/  ENDCOLLECTIVE ;  /* 0x000000000000791b */ /* 0x003fe20003800000 */
.L_x_7848:
[----:B------:R-:W-:Y:S02]  /*240d0*/  IMAD.MOV.U32 R13, RZ, RZ, R0 ;  /* 0x000000ffff0d7224 */ /* 0x000fe400078e0000 */
[----:B------:R-:W-:Y:S02]  /*240e0*/  IMAD.MOV.U32 R12, RZ, RZ, 0x6 ;  /* 0x00000006ff0c7424 */ /* 0x000fe400078e00ff */
[----:B------:R-:W-:-:S07]  /*240f0*/  IMAD.MOV.U32 R8, RZ, RZ, R14 ;  /* 0x000000ffff087224 */ /* 0x000fce00078e000e */
[----:B------:R-:W-:Y:S05]  /*24100*/  WARPSYNC.COLLECTIVE R15, `(.L_x_7849) ;  /* 0x000000000f087348 */ /* 0x000fea0003c00000 */
[----:B------:R0:W1:Y:S02]  /*24110*/  SHFL.IDX P6, R14, R13, R12, R11 ;  /* 0x0000000c0d0e7389 */ /* 0x00006400000c000b */
[----:B01----:R-:W-:Y:S01]  /*24120*/  ENDCOLLECTIVE ;  /* 0x000000000000791b */ /* 0x003fe20003800000 */
.L_x_7849:
[----:B------:R-:W-:-:S04]  /*24130*/  @P5 IADD3 R8, P0, R35, R8, RZ ;  /* 0x0000000823085210 */ /* 0x000fc80007f1e0ff */
[----:B------:R-:W-:-:S05]  /*24140*/  @P5 IADD3.X R7, RZ, R7, RZ, P0, !PT ;  /* 0x00000007ff075210 */ /* 0x000fca00007fe4ff */
[----:B------:R-:W-:Y:S02]  /*24150*/  @P5 IMAD.MOV.U32 R9, RZ, RZ, R7 ;  /* 0x000000ffff095224 */ /* 0x000fe400078e0007 */
[----:B------:R-:W-:-:S03]  /*24160*/  IMAD.MOV.U32 R13, RZ, RZ, R2 ;  /* 0x000000ffff0d7224 */ /* 0x000fc600078e0002 */
[----:B------:R-:W-:Y:S01]  /*24170*/  @!PT LDS RZ, [RZ] ;  /* 0x00000000fffff984 */ /* 0x000fe20000000800 */
[----:B------:R-:W-:Y:S01]  /*24180*/  @!PT LDS RZ, [RZ] ;  /* 0x00000000fffff984 */ /* 0x000fe20000000800 */
[----:B------:R-:W-:Y:S01]  /*24190*/  @!PT LDS RZ, [RZ] ;  /* 0x00000000fffff984 */ /* 0x000fe20000000800 */
[----:B------:R0:W-:Y:S01]  /*241a0*/  @P5 LDGSTS.E.BYPASS.LTC128B.128 [R3+0x1ac00], desc[UR60][R8.64], !P3 ;  /* 0x1ac0000008035fae */ /* 0x0001e2000d901d7c */
[----:B------:R-:W-:-:S07]  /*241b0*/  MOV R7, R14 ;  /* 0x0000000e00077202 */ /* 0x000fce0000000f00 */
[----:B0-----:R-:W-:Y:S05]  /*241c0*/  WARPSYNC.COLLECTIVE R15, `(.L_x_7850) ;  /* 0x000000000f087348 */ /* 0x001fea0003c00000 */
[----:B------:R1:W2:Y:S02]  /*241d0*/  SHFL.IDX P6, R14, R13, R12, R11 ;  /* 0x0000000c0d0e7389 */ /* 0x0002a400000c000b */
[----:B012---:R-:W-:Y:S01]  /*241e0*/  ENDCOLLECTIVE ;  /* 0x000000000000791b */ /* 0x007fe20003800000 */
.L_x_7850:
[----:B------:R-:W-:Y:S02]  /*241f0*/  IMAD.MOV.U32 R13, RZ, RZ, R0 ;  /* 0x000000ffff0d7224 */ /* 0x000fe400078e0000 */
[----:B------:R-:W-:Y:S02]  /*24200*/  IMAD.MOV.U32 R12, RZ, RZ, 0x7 ;  /* 0x00000007ff0c7424 */ /* 0x000fe400078e00ff */
[----:B------:R-:W-:-:S07]  /*24210*/  IMAD.MOV.U32 R8, RZ, RZ, R14 ;  /* 0x000000ffff087224 */ /* 0x000fce00078e000e */
[----:B------:R-:W-:Y:S05]  /*24220*/  WARPSYNC.COLLECTIVE R15, `(.L_x_7851) ;  /* 0x000000000f087348 */ /* 0x000fea0003c00000 */
[----:B------:R0:W1:Y:S02]  /*24230*/  SHFL.IDX P6, R14, R13, R12, R11 ;  /* 0x0000000c0d0e7389 */ /* 0x00006400000c000b */
[----:B01----:R-:W-:Y:S01]  /*24240*/  ENDCOLLECTIVE ;  /* 0x000000000000791b */ /* 0x003fe20003800000 */
.L_x_7851:
[----:B------:R-:W-:-:S05]  /*24250*/  @P4 IADD3 R8, P0, R35, R8, RZ ;  /* 0x0000000823084210 */ /* 0x000fca0007f1e0ff */
[----:B------:R-:W-:-:S05]  /*24260*/  @P4 IMAD.X R7, RZ, RZ, R7, P0 ;  /* 0x000000ffff074224 */ /* 0x000fca00000e0607 */
[----:B------:R-:W-:Y:S02]  /*24270*/  @P4 MOV R9, R7 ;  /* 0x0000000700094202 */ /* 0x000fe40000000f00 */
[----:B------:R-:W-:-:S03]  /*24280*/  MOV R13, R2 ;  /* 0x00000002000d7202 */ /* 0x000fc60000000f00 */
        /* <DEDUP_REMOVED lines=8> */
.L_x_7852:
[----:B------:R-:W-:Y:S01]  /*24310*/  IMAD.MOV.U32 R13, RZ, RZ, R4 ;  /* 0x000000ffff0d7224 */ /* 0x000fe200078e0004 */
[----:B------:R-:W-:Y:S01]  /*24320*/  MOV R12, RZ ;  /* 0x000000ff000c7202 */ /* 0x000fe20000000f00 */
[----:B------:R-:W-:-:S07]  /*24330*/  IMAD.MOV.U32 R8, RZ, RZ, R14 ;  /* 0x000000ffff087224 */ /* 0x000fce00078e000e */
[----:B------:R-:W-:Y:S05]  /*24340*/  WARPSYNC.COLLECTIVE R15, `(.L_x_7853) ;  /* 0x000000000f087348 */ /* 0x000fea0003c00000 */
[----:B------:R0:W1:Y:S02]  /*24350*/  SHFL.IDX P6, R14, R13, R12, R11 ;  /* 0x0000000c0d0e7389 */ /* 0x00006400000c000b */
[----:B01----:R-:W-:Y:S01]  /*24360*/  ENDCOLLECTIVE ;  /* 0x000000000000791b */ /* 0x003fe20003800000 */
.L_x_7853:
[----:B------:R-:W-:-:S05]  /*24370*/  @P1 IADD3 R8, P0, R35, R8, RZ ;  /* 0x0000000823081210 */ /* 0x000fca0007f1e0ff */
[----:B------:R-:W-:-:S05]  /*24380*/  @P1 IMAD.X R9, RZ, RZ, R0, P0 ;  /* 0x000000ffff091224 */ /* 0x000fca00000e0600 */
        /* <DEDUP_REMOVED lines=9> */
.L_x_7854:
[----:B------:R-:W-:Y:S01]  /*24420*/  IMAD.MOV.U32 R13, RZ, RZ, R4 ;  /* 0x000000ffff0d7224 */ /* 0x000fe200078e0004 */
[----:B------:R-:W-:Y:S01]  /*24430*/  MOV R12, 0x1 ;  /* 0x00000001000c7802 */ /* 0x000fe20000000f00 */
[----:B------:R-:W-:-:S07]  /*24440*/  IMAD.MOV.U32 R2, RZ, RZ, R14 ;  /* 0x000000ffff027224 */ /* 0x000fce00078e000e */
[----:B------:R-:W-:Y:S05]  /*24450*/  WARPSYNC.COLLECTIVE R15, `(.L_x_7855) ;  /* 0x000000000f087348 */ /* 0x000fea0003c00000 */
[----:B------:R0:W1:Y:S02]  /*24460*/  SHFL.IDX P6, R14, R13, R12, R11 ;  /* 0x0000000c0d0e7389 */ /* 0x00006400000c000b */
[----:B01----:R-:W-:Y:S01]  /*24470*/  ENDCOLLECTIVE ;  /* 0x000000000000791b */ /* 0x003fe20003800000 */
.L_x_7855:
        /* <DEDUP_REMOVED lines=13> */
.L_x_7856:
[----:B------:R-:W-:Y:S01]  /*24550*/  IMAD.MOV.U32 R5, RZ, RZ, R14 ;  /* 0x000000ffff057224 */ /* 0x000fe200078e000e */
[----:B------:R-:W-:Y:S06]  /*24560*/  BRA `(.L_x_7857) ;  /* 0xffffff7c00407947 */ /* 0x000fec000383ffff */
.L_x_7631:
[----:B------:R-:W-:Y:S01]  /*24570*/  MOV R13, R2 ;  /* 0x00000002000d7202 */ /* 0x000fe20000000f00 */
        /* <DEDUP_REMOVED lines=8> */
.L_x_7858:
[----:B------:R-:W-:Y:S01]  /*24600*/  ISETP.GE.AND P1, PT, R17, R3, PT ;  /* 0x000000031100720c */ /* 0x000fe20003f26270 */
[----:B------:R-:W-:Y:S01]  /*24610*/  IMAD.MOV.U32 R13, RZ, RZ, R0 ;  /* 0x000000ffff0d7224 */ /* 0x000fe200078e0000 */
[----:B------:R-:W-:-:S11]  /*24620*/  MOV R4, R14 ;  /* 0x0000000e00047202 */ /* 0x000fd60000000f00 */
[----:B------:R-:W-:Y:S05]  /*24630*/  WARPSYNC.COLLECTIVE R15, `(.L_x_7859) ;  /* 0x000000000f087348 */ /* 0x000fea0003c00000 */
[----:B------:R0:W1:Y:S02]  /*24640*/  SHFL.IDX P6, R14, R13, R12, R11 ;  /* 0x0000000c0d0e7389 */ /* 0x00006400000c000b */
[----:B01----:R-:W-:Y:S01]  /*24650*/  ENDCOLLECTIVE ;  /* 0x000000000000791b */ /* 0x003fe20003800000 */
.L_x_7859:
[----:B------:R-:W-:Y:S01]  /*24660*/  MOV R13, R2 ;  /* 0x00000002000d7202 */ /* 0x000fe20000000f00 */
[----:B------:R-:W-:Y:S02]  /*24670*/  IMAD.MOV.U32 R12, RZ, RZ, 0x1 ;  /* 0x00000001ff0c7424 */ /* 0x000fe400078e00ff */
[----:B------:R-:W-:-:S07]  /*24680*/  IMAD.MOV.U32 R5, RZ, RZ, R14 ;  /* 0x000000ffff057224 */ /* 0x000fce00078e000e */
[----:B------:R-:W-:Y:S05]  /*24690*/  WARPSYNC.COLLECTIVE R15, `(.L_x_7860) ;  /* 0x000000000f087348 */ /* 0x000fea0003c00000 */
[----:B------:R0:W1:Y:S02]  /*246a0*/  SHFL.IDX P6, R14, R13, R12, R11 ;  /* 0x0000000c0d0e7389 */ /* 0x00006400000c000b */
[----:B01----:R-:W-:Y:S01]  /*246b0*/  ENDCOLLECTIVE ;  /* 0x000000000000791b */ /* 0x003fe20003800000 */
.L_x_7860:
[----:B------:R-:W-:-:S04]  /*246c0*/  @!P1 IADD3 R5, P3, R35, R5, RZ ;  /* 0x0000000523059210 */ /* 0x000fc80007f7e0ff */
[----:B------:R-:W-:Y:S01]  /*246d0*/  @!P1 IADD3.X R8, RZ, R4, RZ, P3, !PT ;  /* 0x00000004ff089210 */ /* 0x000fe20001ffe4ff */
[----:B------:R-:W-:-:S04]  /*246e0*/  @!P1 IMAD.MOV.U32 R4, RZ, RZ, R5 ;  /* 0x000000ffff049224 */ /* 0x000fc800078e0005 */
[----:B------:R-:W-:Y:S02]  /*246f0*/  @!P1 IMAD.MOV.U32 R5, RZ, RZ, R8 ;  /* 0x000000ffff059224 */ /* 0x000fe400078e0008 */
[----:B------:R-:W-:-:S03]  /*24700*/  IMAD.MOV.U32 R13, RZ, RZ, R0 ;  /* 0x000000ffff0d7224 */ /* 0x000fc600078e0000 */
[----:B------:R-:W-:Y:S01]  /*24710*/  @!PT LDS RZ, [RZ] ;  /* 0x00000000fffff984 */ /* 0x000fe20000000800 */
[----:B------:R-:W-:Y:S01]  /*24720*/  @!PT LDS RZ, [RZ] ;  /* 0x00000000fffff984 */ /* 0x000fe20000000800 */
[----:B------:R-:W-:Y:S01]  /*24730*/  @!PT LDS RZ, [RZ] ;  /* 0x00000000fffff984 */ /* 0x000fe20000000800 */
[----:B------:R0:W-:Y:S02]  /*24740*/  @!P1 LDGSTS.E.BYPASS.LTC128B.128 [R9+0x14400], desc[UR60][R4.64], !P0 ;  /* 0x1440000004099fae */ /* 0x0001e4000c101d7c */
[----:B0-----:R-:W-:-:S05]  /*24750*/  VIADD R4, R17, 0x10 ;  /* 0x0000001011047836 */ /* 0x001fca0000000000 */
[----:B------:R-:W-:Y:S01]  /*24760*/  ISETP.GE.AND P1, PT, R4, R3, PT ;  /* 0x000000030400720c */ /* 0x000fe20003f26270 */
[----:B------:R-:W-:-:S12]  /*24770*/  IMAD.MOV.U32 R4, RZ, RZ, R14 ;  /* 0x000000ffff047224 */ /* 0x000fd800078e000e */
[----:B------:R-:W-:Y:S05]  /*24780*/  WARPSYNC.COLLECTIVE R15, `(.L_x_7861) ;  /* 0x000000000f087348 */ /* 0x000fea0003c00000 */
[----:B------:R0:W1:Y:S02]  /*24790*/  SHFL.IDX P6, R14, R13, R12, R11 ;  /* 0x0000000c0d0e7389 */ /* 0x00006400000c000b */
[----:B01----:R-:W-:Y:S01]  /*247a0*/  ENDCOLLECTIVE ;  /* 0x000000000000791b */ /* 0x003fe20003800000 */
.L_x_7861:
[----:B------:R-:W-:Y:S02]  /*247b0*/  IMAD.MOV.U32 R13, RZ, RZ, R2 ;  /* 0x000000ffff0d7224 */ /* 0x000fe400078e0002 */
[----:B------:R-:W-:Y:S01]  /*247c0*/  IMAD.MOV.U32 R12, RZ, RZ, 0x2 ;  /* 0x00000002ff0c7424 */ /* 0x000fe200078e00ff */
[----:B------:R-:W-:-:S07]  /*247d0*/  MOV R6, R14 ;  /* 0x0000000e00067202 */ /* 0x000fce0000000f00 */
[----:B------:R-:W-:Y:S05]  /*247e0*/  WARPSYNC.COLLECTIVE R15, `(.L_x_7862) ;  /* 0x000000000f087348 */ /* 0x000fea0003c00000 */
[----:B------:R0:W1:Y:S02]  /*247f0*/  SHFL.IDX P6, R14, R13, R12, R11 ;  /* 0x0000000c0d0e7389 */ /* 0x00006400000c000b */
[----:B01----:R-:W-:Y:S01]  /*24800*/  ENDCOLLECTIVE ;  /* 0x000000000000791b */ /* 0x003fe20003800000 */
.L_x_7862:
[----:B------:R-:W-:-:S05]  /*24810*/  @!P1 IADD3 R6, P3, R35, R6, RZ ;  /* 0x0000000623069210 */ /* 0x000fca0007f7e0ff */
[----:B------:R-:W-:Y:S02]  /*24820*/  @!P1 IMAD.X R7, RZ, RZ, R4, P3 ;  /* 0x000000ffff079224 */ /* 0x000fe400018e0604 */
[----:B------:R-:W-:Y:S02]  /*24830*/  @!P1 IMAD.MOV.U32 R4, RZ, RZ, R6 ;  /* 0x000000ffff049224 */ /* 0x000fe400078e0006 */
[----:B------:R-:W-:Y:S02]  /*24840*/  @!P1 IMAD.MOV.U32 R5, RZ, RZ, R7 ;  /* 0x000000ffff059224 */ /* 0x000fe400078e0007 */
[C---:B------:R-:W-:Y:S01]  /*24850*/  VIADD R6, R17.reuse, 0x60 ;  /* 0x0000006011067836 */ /* 0x040fe20000000000 */
[----:B------:R-:W-:Y:S02]  /*24860*/  MOV R13, R0 ;  /* 0x00000000000d7202 */ /* 0x000fe40000000f00 */
[----:B------:R-:W-:Y:S01]  /*24870*/  @!PT LDS RZ, [RZ] ;  /* 0x00000000fffff984 */ /* 0x000fe20000000800 */
[----:B------:R-:W-:Y:S01]  /*24880*/  @!PT LDS RZ, [RZ] ;  /* 0x00000000fffff984 */ /* 0x000fe20000000800 */
[----:B------:R-:W-:Y:S01]  /*24890*/  @!PT LDS RZ, [RZ] ;  /* 0x00000000fffff984 */ /* 0x000fe20000000800 */
[----:B------:R0:W-:Y:S02]  /*248a0*/  @!P1 LDGSTS.E.BYPASS.LTC128B.128 [R9+0x14c00], desc[UR60][R4.64], !P0 ;  /* 0x14c0000004099fae */ /* 0x0001e4000c101d7c */
[----:B0-----:R-:W-:-:S04]  /*248b0*/  IADD3 R4, R17, 0x20, RZ ;  /* 0x0000002011047810 */ /* 0x001fc80007ffe0ff */
[----:B------:R-:W-:Y:S01]  /*248c0*/  ISETP.GE.AND P1, PT, R4, R3, PT ;  /* 0x000000030400720c */ /* 0x000fe20003f26270 */
[----:B------:R-:W-:-:S12]  /*248d0*/  IMAD.MOV.U32 R4, RZ, RZ, R14 ;  /* 0x000000ffff047224 */ /* 0x000fd800078e000e */
[----:B------:R-:W-:Y:S05]  /*248e0*/  WARPSYNC.COLLECTIVE R15, `(.L_x_7863) ;  /* 0x000000000f087348 */ /* 0x000fea0003c00000 */
[----:B------:R0:W1:Y:S02]  /*248f0*/  SHFL.IDX P6, R14, R13, R12, R11 ;  /* 0x0000000c0d0e7389 */ /* 0x00006400000c000b */
[----:B01----:R-:W-:Y:S01]  /*24900*/  ENDCOLLECTIVE ;  /* 0x000000000000791b */ /* 0x003fe20003800000 */
.L_x_7863:
[----:B------:R-:W-:Y:S01]  /*24910*/  MOV R13, R2 ;  /* 0x00000002000d7202 */ /* 0x000fe20000000f00 */
[----:B------:R-:W-:Y:S02]  /*24920*/  IMAD.MOV.U32 R12, RZ, RZ, 0x3 ;  /* 0x00000003ff0c7424 */ /* 0x000fe400078e00ff */
[----:B------:R-:W-:-:S07]  /*24930*/  IMAD.MOV.U32 R5, RZ, RZ, R14 ;  /* 0x000000ffff057224 */ /* 0x000fce00078e000e */
[----:B------:R-:W-:Y:S05]  /*24940*/  WARPSYNC.COLLECTIVE R15, `(.L_x_7864) ;  /* 0x000000000f087348 */ /* 0x000fea0003c00000 */
[----:B------:R0:W1:Y:S02]  /*24950*/  SHFL.IDX P6, R14, R13, R12, R11 ;  /* 0x0000000c0d0e7389 */ /* 0x00006400000c000b */
[----:B01----:R-:W-:Y:S01]  /*24960*/  ENDCOLLECTIVE ;  /* 0x000000000000791b */ /* 0x003fe20003800000 */
.L_x_7864:
        /* <DEDUP_REMOVED lines=16> */
.L_x_7865:
[----:B------:R-:W-:Y:S01]  /*24a70*/  IMAD.MOV.U32 R13, RZ, RZ, R2 ;  /* 0x000000ffff0d7224 */ /* 0x000fe200078e0002 */
[----:B------:R-:W-:Y:S02]  /*24a80*/  MOV R12, 0x4 ;  /* 0x00000004000c7802 */ /* 0x000fe40000000f00 */
[----:B------:R-:W-:-:S07]  /*24a90*/  MOV R5, R14 ;  /* 0x0000000e00057202 */ /* 0x000fce0000000f00 */
[----:B------:R-:W-:Y:S05]  /*24aa0*/  WARPSYNC.COLLECTIVE R15, `(.L_x_7866) ;  /* 0x000000000f087348 */ /* 0x000fea0003c00000 */
[----:B------:R0:W1:Y:S02]  /*24ab0*/  SHFL.IDX P6, R14, R13, R12, R11 ;  /* 0x0000000c0d0e7389 */ /* 0x00006400000c000b */
[----:B01----:R-:W-:Y:S01]  /*24ac0*/  ENDCOLLECTIVE ;  /* 0x000000000000791b */ /* 0x003fe20003800000 */
.L_x_7866:
        /* <DEDUP_REMOVED lines=16> */
.L_x_7867:
[----:B------:R-:W-:Y:S02]  /*24bd0*/  IMAD.MOV.U32 R13, RZ, RZ, R2 ;  /* 0x000000ffff0d7224 */ /* 0x000fe400078e0002 */
[----:B------:R-:W-:Y:S02]  /*24be0*/  IMAD.MOV.U32 R12, RZ, RZ, 0x5 ;  /* 0x00000005ff0c7424 */ /* 0x000fe400078e00ff */
[----:B------:R-:W-:-:S07]  /*24bf0*/  IMAD.MOV.U32 R5, RZ, RZ, R14 ;  /* 0x000000ffff057224 */ /* 0x000fce00078e000e */
[----:B------:R-:W-:Y:S05]  /*24c00*/  WARPSYNC.COLLECTIVE R15, `(.L_x_7868) ;  /* 0x000000000f087348 */ /* 0x000fea0003c00000 */
[----:B------:R0:W1:Y:S02]  /*24c10*/  SHFL.IDX P6, R14, R13, R12, R11 ;  /* 0x0000000c0d0e7389 */ /* 0x00006400000c000b */
[----:B01----:R-:W-:Y:S01]  /*24c20*/  ENDCOLLECTIVE ;  /* 0x000000000000791b */ /* 0x003fe20003800000 */
.L_x_7868:
        /* <DEDUP_REMOVED lines=11> */
[----:B------:R-:W-:Y:S02]  /*24ce0*/  ISETP.GE.AND P1, PT, R4, R3, PT ;  /* 0x000000030400720c */ /* 0x000fe40003f26270 */
[----:B------:R-:W-:-:S11]  /*24cf0*/  MOV R4, R14 ;  /* 0x0000000e00047202 */ /* 0x000fd60000000f00 */
[----:B------:R-:W-:Y:S05]  /*24d00*/  WARPSYNC.COLLECTIVE R15, `(.L_x_7869) ;  /* 0x000000000f087348 */ /* 0x000fea0003c00000 */
[----:B------:R0:W1:Y:S02]  /*24d10*/  SHFL.IDX P6, R14, R13, R12, R11 ;  /* 0x0000000c0d0e7389 */ /* 0x00006400000c000b */
[----:B01----:R-:W-:Y:S01]  /*24d20*/  ENDCOLLECTIVE ;  /* 0x000000000000791b */ /* 0x003fe20003800000 */
.L_x_7869:
[----:B------:R-:W-:Y:S01]  /*24d30*/  MOV R13, R2 ;  /* 0x00000002000d7202 */ /* 0x000fe20000000f00 */
[----:B------:R-:W-:Y:S02]  /*24d40*/  IMAD.MOV.U32 R12, RZ, RZ, 0x6 ;  /* 0x00000006ff0c7424 */ /* 0x000fe400078e00ff */
[----:B------:R-:W-:-:S07]  /*24d50*/  IMAD.MOV.U32 R5, RZ, RZ, R14 ;  /* 0x000000ffff057224 */ /* 0x000fce00078e000e */
[----:B------:R-:W-:Y:S05]  /*24d60*/  WARPSYNC.COLLECTIVE R15, `(.L_x_7870) ;  /* 0x000000000f087348 */ /* 0x000fea0003c00000 */
[----:B------:R0:W1:Y:S02]  /*24d70*/  SHFL.IDX P6, R14, R13, R12, R11 ;  /* 0x0000000c0d0e7389 */ /* 0x00006400000c000b */
[----:B01----:R-:W-:Y:S01]  /*24d80*/  ENDCOLLECTIVE ;  /* 0x000000000000791b */ /* 0x003fe20003800000 */
.L_x_7870:
[----:B------:R-:W-:-:S05]  /*24d90*/  @!P1 IADD3 R5, P2, R35, R5, RZ ;  /* 0x0000000523059210 */ /* 0x000fca0007f5e0ff */
[----:B------:R-:W-:Y:S01]  /*24da0*/  @!P1 IMAD.X R4, RZ, RZ, R4, P2 ;  /* 0x000000ffff049224 */ /* 0x000fe200010e0604 */
[----:B------:R-:W-:-:S04]  /*24db0*/  ISETP.GE.AND P2, PT, R6, R3, PT ;  /* 0x000000030600720c */ /* 0x000fc80003f46270 */
        /* <DEDUP_REMOVED lines=8> */
[----:B0-----:R-:W-:-:S07]  /*24e40*/  IMAD.MOV.U32 R4, RZ, RZ, R14 ;  /* 0x000000ffff047224 */ /* 0x001fce00078e000e */
[----:B------:R-:W-:Y:S05]  /*24e50*/  WARPSYNC.COLLECTIVE R15, `(.L_x_7871) ;  /* 0x000000000f087348 */ /* 0x000fea0003c00000 */
[----:B------:R0:W1:Y:S02]  /*24e60*/  SHFL.IDX P6, R14, R13, R12, R11 ;  /* 0x0000000c0d0e7389 */ /* 0x00006400000c000b */
[----:B01----:R-:W-:Y:S01]  /*24e70*/  ENDCOLLECTIVE ;  /* 0x000000000000791b */ /* 0x003fe20003800000 */
.L_x_7871:
[----:B------:R-:W-:Y:S01]  /*24e80*/  IMAD.MOV.U32 R13, RZ, RZ, R2 ;  /* 0x000000ffff0d7224 */ /* 0x000fe200078e0002 */
[----:B------:R-:W-:Y:S02]  /*24e90*/  MOV R12, 0x7 ;  /* 0x00000007000c7802 */ /* 0x000fe40000000f00 */
[----:B------:R-:W-:-:S07]  /*24ea0*/  MOV R5, R14 ;  /* 0x0000000e00057202 */ /* 0x000fce0000000f00 */
[----:B------:R-:W-:Y:S05]  /*24eb0*/  WARPSYNC.COLLECTIVE R15, `(.L_x_7872) ;  /* 0x000000000f087348 */ /* 0x000fea0003c00000 */
[----:B------:R0:W1:Y:S02]  /*24ec0*/  SHFL.IDX P6, R14, R13, R12, R11 ;  /* 0x0000000c0d0e7389 */ /* 0x00006400000c000b */
[----:B01----:R-:W-:Y:S01]  /*24ed0*/  ENDCOLLECTIVE ;  /* 0x000000000000791b */ /* 0x003fe20003800000 */
.L_x_7872:
        /* <DEDUP_REMOVED lines=14> */
.L_x_7873:
[----:B------:R-:W-:Y:S01]  /*24fc0*/  IMAD.MOV.U32 R0, RZ, RZ, R14 ;  /* 0x000000ffff007224 */ /* 0x000fe200078e000e */
[----:B------:R-:W-:Y:S06]  /*24fd0*/  BRA `(.L_x_7874) ;  /* 0xffffff7c007c7947 */ /* 0x000fec000383ffff */
.L_x_7634:
[----:B0-----:R0:W1:Y:S02]  /*24fe0*/  SYNCS.PHASECHK.TRANS64.TRYWAIT P0, [R22+URZ+0x22820], R0 ;  /* 0x02282000160075a7 */ /* 0x001064000800017f */
[----:B-1----:R-:W-:Y:S05]  /*24ff0*/  @!P0 NANOSLEEP.SYNCS 0x989680 ;  /* 0x009896800000895d */ /* 0x002fea0003900000 */
[----:B------:R-:W1:Y:S02]  /*25000*/  @!P0 SYNCS.PHASECHK.TRANS64 P0, [R22+URZ+0x22820], R0 ;  /* 0x02282000160085a7 */ /* 0x000e64000800007f */
[----:B-1----:R-:W-:Y:S05]  /*25010*/  @!P0 BRA `(.L_x_7634) ;  /* 0xfffffffc00f08947 */ /* 0x002fea000383ffff */
[----:B------:R-:W-:Y:S05]  /*25020*/  BRA `(.L_x_7875) ;  /* 0xffffff7c00d87947 */ /* 0x000fea000383ffff */
.L_x_7638:
[----:B0-----:R0:W1:Y:S02]  /*25030*/  SYNCS.PHASECHK.TRANS64.TRYWAIT P0, [R0+URZ+0x22880], R33 ;  /* 0x02288021000075a7 */ /* 0x001064000800017f */
[----:B-1----:R-:W-:Y:S05]  /*25040*/  @!P0 NANOSLEEP.SYNCS 0x989680 ;  /* 0x009896800000895d */ /* 0x002fea0003900000 */
[----:B------:R-:W1:Y:S02]  /*25050*/  @!P0 SYNCS.PHASECHK.TRANS64 P0, [R0+URZ+0x22880], R33 ;  /* 0x02288021000085a7 */ /* 0x000e64000800007f */
[----:B-1----:R-:W-:Y:S05]  /*25060*/  @!P0 BRA `(.L_x_7638) ;  /* 0xfffffffc00f08947 */ /* 0x002fea000383ffff */
[----:B------:R-:W-:Y:S05]  /*25070*/  BRA `(.L_x_7876) ;  /* 0xffffff8400007947 */ /* 0x000fea000383ffff */
.L_x_7639:
        /* <DEDUP_REMOVED lines=8> */
.L_x_7878:
[----:B------:R-:W-:Y:S05]  /*25100*/  BSYNC B0 ;  /* 0x0000000000007941 */ /* 0x000fea0003800000 */
.L_x_7877:
[----:B------:R-:W-:Y:S01]  /*25110*/  IMAD.MOV.U32 R13, RZ, RZ, R9 ;  /* 0x000000ffff0d7224 */ /* 0x000fe200078e0009 */
[----:B------:R-:W-:Y:S01]  /*25120*/  MOV R15, 0xffffffff ;  /* 0xffffffff000f7802 */ /* 0x000fe20000000f00 */
[----:B------:R-:W-:Y:S01]  /*25130*/  IMAD.MOV.U32 R12, RZ, RZ, RZ ;  /* 0x000000ffff0c7224 */ /* 0x000fe200078e00ff */
[----:B------:R-:W-:Y:S01]  /*25140*/  MOV R3, R14 ;  /* 0x0000000e00037202 */ /* 0x000fe20000000f00 */
[----:B------:R-:W-:Y:S02]  /*25150*/  IMAD.MOV.U32 R11, RZ, RZ, 0x181f ;  /* 0x0000181fff0b7424 */ /* 0x000fe400078e00ff */
[----:B------:R-:W-:-:S07]  /*25160*/  IMAD.IADD R6, R22, 0x1, R6 ;  /* 0x0000000116067824 */ /* 0x000fce00078e0206 */
[----:B------:R-:W-:Y:S05]  /*25170*/  WARPSYNC.COLLECTIVE R15, `(.L_x_7879) ;  /* 0x000000000f087348 */ /* 0x000fea0003c00000 */
[----:B------:R0:W1:Y:S02]  /*25180*/  SHFL.IDX P6, R14, R13, R12, R11 ;  /* 0x0000000c0d0e7389 */ /* 0x00006400000c000b */
[----:B01----:R-:W-:Y:S01]  /*25190*/  ENDCOLLECTIVE ;  /* 0x000000000000791b */ /* 0x003fe20003800000 */
.L_x_7879:
[----:B------:R-:W-:Y:S01]  /*251a0*/  MOV R13, R20 ;  /* 0x00000014000d7202 */ /* 0x000fe20000000f00 */
[----:B------:R-:W-:Y:S02]  /*251b0*/  IMAD.MOV.U32 R12, RZ, RZ, 0x1 ;  /* 0x00000001ff0c7424 */ /* 0x000fe400078e00ff */
[----:B------:R-:W-:-:S07]  /*251c0*/  IMAD.MOV.U32 R2, RZ, RZ, R14 ;  /* 0x000000ffff027224 */ /* 0x000fce00078e000e */
[----:B------:R-:W-:Y:S05]  /*251d0*/  WARPSYNC.COLLECTIVE R15, `(.L_x_7880) ;  /* 0x000000000f087348 */ /* 0x000fea0003c00000 */
[----:B------:R0:W1:Y:S02]  /*251e0*/  SHFL.IDX P6, R14, R13, R12, R11 ;  /* 0x0000000c0d0e7389 */ /* 0x00006400000c000b */
[----:B01----:R-:W-:Y:S01]  /*251f0*/  ENDCOLLECTIVE ;  /* 0x000000000000791b */ /* 0x003fe20003800000 */
.L_x_7880:
        /* <DEDUP_REMOVED lines=11> */
.L_x_7881:
[----:B------:R-:W-:Y:S02]  /*252b0*/  IMAD.MOV.U32 R13, RZ, RZ, R20 ;  /* 0x000000ffff0d7224 */ /* 0x000fe400078e0014 */
[----:B------:R-:W-:Y:S01]  /*252c0*/  IMAD.MOV.U32 R12, RZ, RZ, 0x2 ;  /* 0x00000002ff0c7424 */ /* 0x000fe200078e00ff */
[----:B------:R-:W-:-:S04]  /*252d0*/  MOV R11, R14 ;  /* 0x0000000e000b7202 */ /* 0x000fc80000000f00 */
[----:B------:R-:W-:Y:S02]  /*252e0*/  IADD3 R2, P0, R35, R11, RZ ;  /* 0x0000000b23027210 */ /* 0x000fe40007f1e0ff */
[----:B------:R-:W-:-:S03]  /*252f0*/  MOV R11, 0x181f ;  /* 0x0000181f000b7802 */ /* 0x000fc60000000f00 */
[----:B------:R-:W-:-:S08]  /*25300*/  IMAD.X R3, RZ, RZ, R21, P0 ;  /* 0x000000ffff037224 */ /* 0x000fd000000e0615 */
[----:B------:R-:W-:Y:S05]  /*25310*/  WARPSYNC.COLLECTIVE R15, `(.L_x_7882) ;  /* 0x000000000f087348 */ /* 0x000fea0003c00000 */
[----:B------:R0:W1:Y:S02]  /*25320*/  SHFL.IDX P6, R14, R13, R12, R11 ;  /* 0x0000000c0d0e7389 */ /* 0x00006400000c000b */
[----:B01----:R-:W-:Y:S01]  /*25330*/  ENDCOLLECTIVE ;  /* 0x000000000000791b */ /* 0x003fe20003800000 */
.L_x_7882:
        /* <DEDUP_REMOVED lines=9> */
.L_x_7883:
[----:B------:R-:W-:Y:S02]  /*253d0*/  IMAD.MOV.U32 R13, RZ, RZ, R20 ;  /* 0x000000ffff0d7224 */ /* 0x000fe400078e0014 */
[----:B------:R-:W-:Y:S02]  /*253e0*/  IMAD.MOV.U32 R12, RZ, RZ, 0x3 ;  /* 0x00000003ff0c7424 */ /* 0x000fe400078e00ff */
[----:B------:R-:W-:-:S07]  /*253f0*/  IMAD.MOV.U32 R2, RZ, RZ, R14 ;  /* 0x000000ffff027224 */ /* 0x000fce00078e000e */
[----:B------:R-:W-:Y:S05]  /*25400*/  WARPSYNC.COLLECTIVE R15, `(.L_x_7884) ;  /* 0x000000000f087348 */ /* 0x000fea0003c00000 */
[----:B------:R0:W1:Y:S02]  /*25410*/  SHFL.IDX P6, R14, R13, R12, R11 ;  /* 0x0000000c0d0e7389 */ /* 0x00006400000c000b */
[----:B01----:R-:W-:Y:S01]  /*25420*/  ENDCOLLECTIVE ;  /* 0x000000000000791b */ /* 0x003fe20003800000 */
.L_x_7884:
[----:B------:R-:W-:-:S04]  /*25430*/  IADD3 R2, P0, R35, R2, RZ ;  /* 0x0000000223027210 */ /* 0x000fc80007f1e0ff */
[----:B------:R-:W-:-:S05]  /*25440*/  IADD3.X R3, RZ, R3, RZ, P0, !PT ;  /* 0x00000003ff037210 */ /* 0x000fca00007fe4ff */
        /* <DEDUP_REMOVED lines=9> */
.L_x_7885:
[----:B------:R-:W-:Y:S01]  /*254e0*/  IMAD.MOV.U32 R13, RZ, RZ, R20 ;  /* 0x000000ffff0d7224 */ /* 0x000fe200078e0014 */
[----:B------:R-:W-:Y:S01]  /*254f0*/  MOV R12, 0x4 ;  /* 0x00000004000c7802 */ /* 0x000fe20000000f00 */
[----:B------:R-:W-:-:S07]  /*25500*/  IMAD.MOV.U32 R2, RZ, RZ, R14 ;  /* 0x000000ffff027224 */ /* 0x000fce00078e000e */
[----:B------:R-:W-:Y:S05]  /*25510*/  WARPSYNC.COLLECTIVE R15, `(.L_x_7886) ;  /* 0x000000000f087348 */ /* 0x000fea0003c00000 */
[----:B------:R0:W1:Y:S02]  /*25520*/  SHFL.IDX P6, R14, R13, R12, R11 ;  /* 0x0000000c0d0e7389 */ /* 0x00006400000c000b */
[----:B01----:R-:W-:Y:S01]  /*25530*/  ENDCOLLECTIVE ;  /* 0x000000000000791b */ /* 0x003fe20003800000 */
.L_x_7886:
        /* <DEDUP_REMOVED lines=11> */
.L_x_7887:
[----:B------:R-:W-:Y:S02]  /*255f0*/  IMAD.MOV.U32 R13, RZ, RZ, R20 ;  /* 0x000000ffff0d7224 */ /* 0x000fe400078e0014 */
[----:B------:R-:W-:Y:S02]  /*25600*/  IMAD.MOV.U32 R12, RZ, RZ, 0x5 ;  /* 0x00000005ff0c7424 */ /* 0x000fe400078e00ff */
[----:B------:R-:W-:-:S07]  /*25610*/  IMAD.MOV.U32 R2, RZ, RZ, R14 ;  /* 0x000000ffff027224 */ /* 0x000fce00078e000e */
[----:B------:R-:W-:Y:S05]  /*25620*/  WARPSYNC.COLLECTIVE R15, `(.L_x_7888) ;  /* 0x000000000f087348 */ /* 0x000fea0003c00000 */
[----:B------:R0:W1:Y:S02]  /*25630*/  SHFL.IDX P6, R14, R13, R12, R11 ;  /* 0x0000000c0d0e7389 */ /* 0x00006400000c000b */
[----:B01----:R-:W-:Y:S01]  /*25640*/  ENDCOLLECTIVE ;  /* 0x000000000000791b */ /* 0x003fe20003800000 */
.L_x_7888:
        /* <DEDUP_REMOVED lines=11> */
.L_x_7889:
[----:B------:R-:W-:Y:S01]  /*25700*/  IMAD.MOV.U32 R13, RZ, RZ, R20 ;  /* 0x000000ffff0d7224 */ /* 0x000fe200078e0014 */
[----:B------:R-:W-:Y:S01]  /*25710*/  MOV R12, 0x6 ;  /* 0x00000006000c7802 */ /* 0x000fe20000000f00 */
[----:B------:R-:W-:-:S07]  /*25720*/  IMAD.MOV.U32 R2, RZ, RZ, R14 ;  /* 0x000000ffff027224 */ /* 0x000fce00078e000e */
[----:B------:R-:W-:Y:S05]  /*25730*/  WARPSYNC.COLLECTIVE R15, `(.L_x_7890) ;  /* 0x000000000f087348 */ /* 0x000fea0003c00000 */
[----:B------:R0:W1:Y:S02]  /*25740*/  SHFL.IDX P6, R14, R13, R12, R11 ;  /* 0x0000000c0d0e7389 */ /* 0x00006400000c000b */
[----:B01----:R-:W-:Y:S01]  /*25750*/  ENDCOLLECTIVE ;  /* 0x000000000000791b */ /* 0x003fe20003800000 */
.L_x_7890:
        /* <DEDUP_REMOVED lines=11> */
.L_x_7891:
[----:B------:R-:W-:Y:S01]  /*25810*/  MOV R13, R20 ;  /* 0x00000014000d7202 */ /* 0x000fe20000000f00 */
[----:B------:R-:W-:Y:S02]  /*25820*/  IMAD.MOV.U32 R12, RZ, RZ, 0x7 ;  /* 0x00000007ff0c7424 */ /* 0x000fe400078e00ff */
[----:B------:R-:W-:-:S07]  /*25830*/  IMAD.MOV.U32 R2, RZ, RZ, R14 ;  /* 0x000000ffff027224 */ /* 0x000fce00078e000e */
[----:B------:R-:W-:Y:S05]  /*25840*/  WARPSYNC.COLLECTIVE R15, `(.L_x_7892) ;  /* 0x000000000f087348 */ /* 0x000fea0003c00000 */
[----:B------:R0:W1:Y:S02]  /*25850*/  SHFL.IDX P6, R14, R13, R12, R11 ;  /* 0x0000000c0d0e7389 */ /* 0x00006400000c000b */
[----:B01----:R-:W-:Y:S01]  /*25860*/  ENDCOLLECTIVE ;  /* 0x000000000000791b */ /* 0x003fe20003800000 */
.L_x_7892:
        /* <DEDUP_REMOVED lines=11> */
.L_x_7893:
[----:B------:R-:W-:Y:S01]  /*25920*/  IMAD.MOV.U32 R13, RZ, RZ, R17 ;  /* 0x000000ffff0d7224 */ /* 0x000fe200078e0011 */
[----:B------:R-:W-:Y:S02]  /*25930*/  MOV R12, RZ ;  /* 0x000000ff000c7202 */ /* 0x000fe40000000f00 */
[----:B------:R-:W-:-:S04]  /*25940*/  MOV R11, R14 ;  /* 0x0000000e000b7202 */ /* 0x000fc80000000f00 */
[----:B------:R-:W-:Y:S01]  /*25950*/  IADD3 R2, P0, R35, R11, RZ ;  /* 0x0000000b23027210 */ /* 0x000fe20007f1e0ff */
[----:B------:R-:W-:-:S04]  /*25960*/  IMAD.MOV.U32 R11, RZ, RZ, 0x181f ;  /* 0x0000181fff0b7424 */ /* 0x000fc800078e00ff */
[----:B------:R-:W-:-:S08]  /*25970*/  IMAD.X R3, RZ, RZ, R3, P0 ;  /* 0x000000ffff037224 */ /* 0x000fd000000e0603 */
[----:B------:R-:W-:Y:S05]  /*25980*/  WARPSYNC.COLLECTIVE R15, `(.L_x_7894) ;  /* 0x000000000f087348 */ /* 0x000fea0003c00000 */
[----:B------:R0:W1:Y:S02]  /*25990*/  SHFL.IDX P6, R14, R13, R12, R11 ;  /* 0x0000000c0d0e7389 */ /* 0x00006400000c000b */
[----:B01----:R-:W-:Y:S01]  /*259a0*/  ENDCOLLECTIVE ;  /* 0x000000000000791b */ /* 0x003fe20003800000 */
.L_x_7894:
        /* <DEDUP_REMOVED lines=9> */
.L_x_7895:
[----:B------:R-:W-:Y:S01]  /*25a40*/  IMAD.MOV.U32 R13, RZ, RZ, R17 ;  /* 0x000000ffff0d7224 */ /* 0x000fe200078e0011 */
[----:B------:R-:W-:-:S04]  /*25a50*/  MOV R12, R14 ;  /* 0x0000000e000c7202 */ /* 0x000fc80000000f00 */
[----:B------:R-:W-:Y:S01]  /*25a60*/  IADD3 R2, P0, R35, R12, RZ ;  /* 0x0000000c23027210 */ /* 0x000fe20007f1e0ff */
[----:B------:R-:W-:-:S04]  /*25a70*/  IMAD.MOV.U32 R12, RZ, RZ, 0x1 ;  /* 0x00000001ff0c7424 */ /* 0x000fc800078e00ff */
[----:B------:R-:W-:-:S08]  /*25a80*/  IMAD.X R3, RZ, RZ, R9, P0 ;  /* 0x000000ffff037224 */ /* 0x000fd000000e0609 */
[----:B------:R-:W-:Y:S05]  /*25a90*/  WARPSYNC.COLLECTIVE R15, `(.L_x_7896) ;  /* 0x000000000f087348 */ /* 0x000fea0003c00000 */
[----:B------:R0:W1:Y:S02]  /*25aa0*/  SHFL.IDX P6, R14, R13, R12, R11 ;  /* 0x0000000c0d0e7389 */ /* 0x00006400000c000b */
[----:B01----:R-:W-:Y:S01]  /*25ab0*/  ENDCOLLECTIVE ;  /* 0x000000000000791b */ /* 0x003fe20003800000 */
.L_x_7896:
        /* <DEDUP_REMOVED lines=9> */
.L_x_7897:
[----:B------:R-:W-:Y:S01]  /*25b50*/  IMAD.MOV.U32 R2, RZ, RZ, R14 ;  /* 0x000000ffff027224 */ /* 0x000fe200078e000e */
[----:B------:R-:W-:Y:S06]  /*25b60*/  BRA `(.L_x_7898) ;  /* 0xffffff7c009c7947 */ /* 0x000fec000383ffff */
.L_x_7644:
[----:B---3--:R3:W4:Y:S02]  /*25b70*/  SYNCS.PHASECHK.TRANS64.TRYWAIT P0, [R0+URZ+0x22840], R33 ;  /* 0x02284021000075a7 */ /* 0x008724000800017f */
[----:B----4-:R-:W-:Y:S05]  /*25b80*/  @!P0 NANOSLEEP.SYNCS 0x989680 ;  /* 0x009896800000895d */ /* 0x010fea0003900000 */
[----:B------:R-:W4:Y:S02]  /*25b90*/  @!P0 SYNCS.PHASECHK.TRANS64 P0, [R0+URZ+0x22840], R33 ;  /* 0x02284021000085a7 */ /* 0x000f24000800007f */
[----:B----4-:R-:W-:Y:S05]  /*25ba0*/  @!P0 BRA `(.L_x_7644) ;  /* 0xfffffffc00f08947 */ /* 0x010fea000383ffff */
[----:B------:R-:W-:Y:S05]  /*25bb0*/  BRA `(.L_x_7899) ;  /* 0xffffff7c00ec7947 */ /* 0x000fea000383ffff */
.L_x_7645:
        /* <DEDUP_REMOVED lines=8> */
.L_x_7901:
[----:B------:R-:W-:Y:S05]  /*25c40*/  BSYNC B0 ;  /* 0x0000000000007941 */ /* 0x000fea0003800000 */
.L_x_7900:
        /* <DEDUP_REMOVED lines=8> */
.L_x_7902:
[----:B------:R-:W-:Y:S02]  /*25cd0*/  IMAD.MOV.U32 R13, RZ, RZ, R5 ;  /* 0x000000ffff0d7224 */ /* 0x000fe400078e0005 */
[----:B------:R-:W-:Y:S01]  /*25ce0*/  IMAD.MOV.U32 R12, RZ, RZ, 0x1 ;  /* 0x00000001ff0c7424 */ /* 0x000fe200078e00ff */
[----:B------:R-:W-:-:S07]  /*25cf0*/  MOV R2, R14 ;  /* 0x0000000e00027202 */ /* 0x000fce0000000f00 */
[----:B------:R-:W-:Y:S05]  /*25d00*/  WARPSYNC.COLLECTIVE R15, `(.L_x_7903) ;  /* 0x000000000f087348 */ /* 0x000fea0003c00000 */
[----:B------:R0:W1:Y:S02]  /*25d10*/  SHFL.IDX P6, R14, R13, R12, R11 ;  /* 0x0000000c0d0e7389 */ /* 0x00006400000c000b */
[----:B01----:R-:W-:Y:S01]  /*25d20*/  ENDCOLLECTIVE ;  /* 0x000000000000791b */ /* 0x003fe20003800000 */
.L_x_7903:
        /* <DEDUP_REMOVED lines=11> */
.L_x_7904:
[----:B------:R-:W-:Y:S01]  /*25de0*/  MOV R13, R5 ;  /* 0x00000005000d7202 */ /* 0x000fe20000000f00 */
[----:B------:R-:W-:Y:S02]  /*25df0*/  IMAD.MOV.U32 R12, RZ, RZ, 0x2 ;  /* 0x00000002ff0c7424 */ /* 0x000fe400078e00ff */
[----:B------:R-:W-:-:S07]  /*25e00*/  IMAD.MOV.U32 R10, RZ, RZ, R14 ;  /* 0x000000ffff0a7224 */ /* 0x000fce00078e000e */
[----:B------:R-:W-:Y:S05]  /*25e10*/  WARPSYNC.COLLECTIVE R15, `(.L_x_7905) ;  /* 0x000000000f087348 */ /* 0x000fea0003c00000 */
[----:B------:R0:W1:Y:S02]  /*25e20*/  SHFL.IDX P6, R14, R13, R12, R11 ;  /* 0x0000000c0d0e7389 */ /* 0x00006400000c000b */
[----:B01----:R-:W-:Y:S01]  /*25e30*/  ENDCOLLECTIVE ;  /* 0x000000000000791b */ /* 0x003fe20003800000 */
.L_x_7905:
        /* <DEDUP_REMOVED lines=11> */
.L_x_7906:
[----:B------:R-:W-:Y:S02]  /*25ef0*/  IMAD.MOV.U32 R13, RZ, RZ, R5 ;  /* 0x000000ffff0d7224 */ /* 0x000fe400078e0005 */
[----:B------:R-:W-:Y:S01]  /*25f00*/  IMAD.MOV.U32 R12, RZ, RZ, 0x3 ;  /* 0x00000003ff0c7424 */ /* 0x000fe200078e00ff */
[----:B------:R-:W-:-:S07]  /*25f10*/  MOV R2, R14 ;  /* 0x0000000e00027202 */ /* 0x000fce0000000f00 */
[----:B------:R-:W-:Y:S05]  /*25f20*/  WARPSYNC.COLLECTIVE R15, `(.L_x_7907) ;  /* 0x000000000f087348 */ /* 0x000fea0003c00000 */
[----:B------:R0:W1:Y:S02]  /*25f30*/  SHFL.IDX P6, R14, R13, R12, R11 ;  /* 0x0000000c0d0e7389 */ /* 0x00006400000c000b */
[----:B01----:R-:W-:Y:S01]  /*25f40*/  ENDCOLLECTIVE ;  /* 0x000000000000791b */ /* 0x003fe20003800000 */
.L_x_7907:
        /* <DEDUP_REMOVED lines=11> */
.L_x_7908:
[----:B------:R-:W-:Y:S01]  /*26000*/  MOV R13, R5 ;  /* 0x00000005000d7202 */ /* 0x000fe20000000f00 */
[----:B------:R-:W-:Y:S02]  /*26010*/  IMAD.MOV.U32 R12, RZ, RZ, 0x4 ;  /* 0x00000004ff0c7424 */ /* 0x000fe400078e00ff */
[----:B------:R-:W-:-:S07]  /*26020*/  IMAD.MOV.U32 R2, RZ, RZ, R14 ;  /* 0x000000ffff027224 */ /* 0x000fce00078e000e */
[----:B------:R-:W-:Y:S05]  /*26030*/  WARPSYNC.COLLECTIVE R15, `(.L_x_7909) ;  /* 0x000000000f087348 */ /* 0x000fea0003c00000 */
[----:B------:R0:W1:Y:S02]  /*26040*/  SHFL.IDX P6, R14, R13, R12, R11 ;  /* 0x0000000c0d0e7389 */ /* 0x00006400000c000b */
[----:B01----:R-:W-:Y:S01]  /*26050*/  ENDCOLLECTIVE ;  /* 0x000000000000791b */ /* 0x003fe20003800000 */
.L_x_7909:
        /* <DEDUP_REMOVED lines=11> */
.L_x_7910:
[----:B------:R-:W-:Y:S01]  /*26110*/  IMAD.MOV.U32 R13, RZ, RZ, R5 ;  /* 0x000000ffff0d7224 */ /* 0x000fe200078e0005 */
[----:B------:R-:W-:Y:S02]  /*26120*/  MOV R12, 0x5 ;  /* 0x00000005000c7802 */ /* 0x000fe40000000f00 */
[----:B------:R-:W-:-:S07]  /*26130*/  MOV R2, R14 ;  /* 0x0000000e00027202 */ /* 0x000fce0000000f00 */
[----:B------:R-:W-:Y:S05]  /*26140*/  WARPSYNC.COLLECTIVE R15, `(.L_x_7911) ;  /* 0x000000000f087348 */ /* 0x000fea0003c00000 */
[----:B------:R0:W1:Y:S02]  /*26150*/  SHFL.IDX P6, R14, R13, R12, R11 ;  /* 0x0000000c0d0e7389 */ /* 0x00006400000c000b */
[----:B01----:R-:W-:Y:S01]  /*26160*/  ENDCOLLECTIVE ;  /* 0x000000000000791b */ /* 0x003fe20003800000 */
.L_x_7911:
        /* <DEDUP_REMOVED lines=11> */
.L_x_7912:
[----:B------:R-:W-:Y:S01]  /*26220*/  IMAD.MOV.U32 R13, RZ, RZ, R5 ;  /* 0x000000ffff0d7224 */ /* 0x000fe200078e0005 */
[----:B------:R-:W-:Y:S02]  /*26230*/  MOV R12, 0x6 ;  /* 0x00000006000c7802 */ /* 0x000fe40000000f00 */
[----:B------:R-:W-:-:S07]  /*26240*/  MOV R2, R14 ;  /* 0x0000000e00027202 */ /* 0x000fce0000000f00 */
[----:B------:R-:W-:Y:S05]  /*26250*/  WARPSYNC.COLLECTIVE R15, `(.L_x_7913) ;  /* 0x000000000f087348 */ /* 0x000fea0003c00000 */
[----:B------:R0:W1:Y:S02]  /*26260*/  SHFL.IDX P6, R14, R13, R12, R11 ;  /* 0x0000000c0d0e7389 */ /* 0x00006400000c000b */
[----:B01----:R-:W-:Y:S01]  /*26270*/  ENDCOLLECTIVE ;  /* 0x000000000000791b */ /* 0x003fe20003800000 */
.L_x_7913:
        /* <DEDUP_REMOVED lines=11> */
.L_x_7914:
[----:B------:R-:W-:Y:S02]  /*26330*/  IMAD.MOV.U32 R13, RZ, RZ, R5 ;  /* 0x000000ffff0d7224 */ /* 0x000fe400078e0005 */
[----:B------:R-:W-:Y:S01]  /*26340*/  IMAD.MOV.U32 R12, RZ, RZ, 0x7 ;  /* 0x00000007ff0c7424 */ /* 0x000fe200078e00ff */
[----:B------:R-:W-:-:S07]  /*26350*/  MOV R2, R14 ;  /* 0x0000000e00027202 */ /* 0x000fce0000000f00 */
[----:B------:R-:W-:Y:S05]  /*26360*/  WARPSYNC.COLLECTIVE R15, `(.L_x_7915) ;  /* 0x000000000f087348 */ /* 0x000fea0003c00000 */
[----:B------:R0:W1:Y:S02]  /*26370*/  SHFL.IDX P6, R14, R13, R12, R11 ;  /* 0x0000000c0d0e7389 */ /* 0x00006400000c000b */
[----:B01----:R-:W-:Y:S01]  /*26380*/  ENDCOLLECTIVE ;  /* 0x000000000000791b */ /* 0x003fe20003800000 */
.L_x_7915:
[----:B------:R-:W-:Y:S01]  /*26390*/  IMAD.MOV.U32 R13, RZ, RZ, R4 ;  /* 0x000000ffff0d7224 */ /* 0x000fe200078e0004 */
[----:B------:R-:W-:-:S04]  /*263a0*/  IADD3 R4, P0, R35, R2, RZ ;  /* 0x0000000223047210 */ /* 0x000fc80007f1e0ff */
[----:B------:R-:W-:Y:S02]  /*263b0*/  IADD3.X R5, RZ, R9, RZ, P0, !PT ;  /* 0x00000009ff057210 */ /* 0x000fe400007fe4ff */
[----:B------:R-:W-:-:S03]  /*263c0*/  MOV R3, R14 ;  /* 0x0000000e00037202 */ /* 0x000fc60000000f00 */
[----:B------:R-:W-:Y:S01]  /*263d0*/  @!PT LDS RZ, [RZ] ;  /* 0x00000000fffff984 */ /* 0x000fe20000000800 */
[----:B------:R-:W-:Y:S01]  /*263e0*/  @!PT LDS RZ, [RZ] ;  /* 0x00000000fffff984 */ /* 0x000fe20000000800 */
[----:B------:R-:W-:Y:S01]  /*263f0*/  @!PT LDS RZ, [RZ] ;  /* 0x00000000fffff984 */ /* 0x000fe20000000800 */
[----:B------:R0:W-:Y:S04]  /*26400*/  LDGSTS.E.BYPASS.LTC128B.128 [R6+0x1b400], desc[UR60][R4.64], !P2 ;  /* 0x1b40000004067fae */ /* 0x0001e8000d101d7c */
[----:B0-----:R-:W-:Y:S05]  /*26410*/  WARPSYNC.COLLECTIVE R15, `(.L_x_7916) ;  /* 0x000000000f087348 */ /* 0x001fea0003c00000 */
[----:B------:R1:W2:Y:S02]  /*26420*/  SHFL.IDX P6, R14, R13, R12, R11 ;  /* 0x0000000c0d0e7389 */ /* 0x0002a400000c000b */
[----:B012---:R-:W-:Y:S01]  /*26430*/  ENDCOLLECTIVE ;  /* 0x000000000000791b */ /* 0x007fe20003800000 */
.L_x_7916:
[----:B------:R-:W-:Y:S01]  /*26440*/  IMAD.MOV.U32 R13, RZ, RZ, R8 ;  /* 0x000000ffff0d7224 */ /* 0x000fe200078e0008 */
[----:B------:R-:W-:Y:S01]  /*26450*/  MOV R12, RZ ;  /* 0x000000ff000c7202 */ /* 0x000fe20000000f00 */
[----:B------:R-:W-:-:S07]  /*26460*/  IMAD.MOV.U32 R10, RZ, RZ, R14 ;  /* 0x000000ffff0a7224 */ /* 0x000fce00078e000e */
[----:B------:R-:W-:Y:S05]  /*26470*/  WARPSYNC.COLLECTIVE R15, `(.L_x_7917) ;  /* 0x000000000f087348 */ /* 0x000fea0003c00000 */
[----:B------:R0:W1:Y:S02]  /*26480*/  SHFL.IDX P6, R14, R13, R12, R11 ;  /* 0x0000000c0d0e7389 */ /* 0x00006400000c000b */
[----:B01----:R-:W-:Y:S01]  /*26490*/  ENDCOLLECTIVE ;  /* 0x000000000000791b */ /* 0x003fe20003800000 */
.L_x_7917:
        /* <DEDUP_REMOVED lines=11> */
.L_x_7918:
[----:B------:R-:W-:Y:S01]  /*26550*/  IMAD.MOV.U32 R13, RZ, RZ, R8 ;  /* 0x000000ffff0d7224 */ /* 0x000fe200078e0008 */
[----:B------:R-:W-:Y:S02]  /*26560*/  MOV R12, 0x1 ;  /* 0x00000001000c7802 */ /* 0x000fe40000000f00 */
[----:B------:R-:W-:-:S07]  /*26570*/  MOV R5, R14 ;  /* 0x0000000e00057202 */ /* 0x000fce0000000f00 */
[----:B------:R-:W-:Y:S05]  /*26580*/  WARPSYNC.COLLECTIVE R15, `(.L_x_7919) ;  /* 0x000000000f087348 */ /* 0x000fea0003c00000 */
[----:B------:R0:W1:Y:S02]  /*26590*/  SHFL.IDX P6, R14, R13, R12, R11 ;  /* 0x0000000c0d0e7389 */ /* 0x00006400000c000b */
[----:B01----:R-:W-:Y:S01]  /*265a0*/  ENDCOLLECTIVE ;  /* 0x000000000000791b */ /* 0x003fe20003800000 */
.L_x_7919:
        /* <DEDUP_REMOVED lines=11> */
.L_x_7920:
[----:B------:R-:W-:Y:S01]  /*26660*/  MOV R2, R14 ;  /* 0x0000000e00027202 */ /* 0x000fe20000000f00 */
[----:B------:R-:W-:Y:S06]  /*26670*/  BRA `(.L_x_7921) ;  /* 0xffffff7800847947 */ /* 0x000fec000383ffff */
.L_x_7650:
[----:B-1----:R1:W2:Y:S02]  /*26680*/  SYNCS.PHASECHK.TRANS64.TRYWAIT P2, [R0+URZ+0x22870], R2 ;  /* 0x02287002000075a7 */ /* 0x0022a4000804017f */
[----:B--2---:R-:W-:Y:S05]  /*26690*/  @!P2 NANOSLEEP.SYNCS 0x989680 ;  /* 0x009896800000a95d */ /* 0x004fea0003900000 */
[----:B------:R-:W2:Y:S02]  /*266a0*/  @!P2 SYNCS.PHASECHK.TRANS64 P2, [R0+URZ+0x22870], R2 ;  /* 0x022870020000a5a7 */ /* 0x000ea4000804007f */
[----:B--2---:R-:W-:Y:S05]  /*266b0*/  @!P2 BRA `(.L_x_7650) ;  /* 0xfffffffc00f0a947 */ /* 0x004fea000383ffff */
[----:B------:R-:W-:Y:S05]  /*266c0*/  BRA `(.L_x_7922) ;  /* 0xffffff7800e87947 */ /* 0x000fea000383ffff */
.L_x_7652:
[----:B-1----:R1:W2:Y:S02]  /*266d0*/  SYNCS.PHASECHK.TRANS64.TRYWAIT P2, [R0+URZ+0x22860], R3 ;  /* 0x02286003000075a7 */ /* 0x0022a4000804017f */
[----:B--2---:R-:W-:Y:S05]  /*266e0*/  @!P2 NANOSLEEP.SYNCS 0x989680 ;  /* 0x009896800000a95d */ /* 0x004fea0003900000 */
[----:B------:R-:W2:Y:S02]  /*266f0*/  @!P2 SYNCS.PHASECHK.TRANS64 P2, [R0+URZ+0x22860], R3 ;  /* 0x022860030000a5a7 */ /* 0x000ea4000804007f */
[----:B--2---:R-:W-:Y:S05]  /*26700*/  @!P2 BRA `(.L_x_7652) ;  /* 0xfffffffc00f0a947 */ /* 0x004fea000383ffff */
[----:B------:R-:W-:Y:S05]  /*26710*/  BRA `(.L_x_7923) ;  /* 0xffffff7800f87947 */ /* 0x000fea000383ffff */
.L_x_7660:
[----:B0-----:R0:W1:Y:S02]  /*26720*/  SYNCS.PHASECHK.TRANS64.TRYWAIT P1, [R0+URZ+0x22870], R3 ;  /* 0x02287003000075a7 */ /* 0x001064000802017f */
[----:B-1----:R-:W-:Y:S05]  /*26730*/  @!P1 NANOSLEEP.SYNCS 0x989680 ;  /* 0x009896800000995d */ /* 0x002fea0003900000 */
[----:B------:R-:W1:Y:S02]  /*26740*/  @!P1 SYNCS.PHASECHK.TRANS64 P1, [R0+URZ+0x22870], R3 ;  /* 0x02287003000095a7 */ /* 0x000e64000802007f */
[----:B-1----:R-:W-:Y:S05]  /*26750*/  @!P1 BRA `(.L_x_7660) ;  /* 0xfffffffc00f09947 */ /* 0x002fea000383ffff */
[----:B------:R-:W-:Y:S05]  /*26760*/  BRA `(.L_x_7924) ;  /* 0xffffff8400307947 */ /* 0x000fea000383ffff */
.L_x_7662:
[----:B0-----:R0:W1:Y:S02]  /*26770*/  SYNCS.PHASECHK.TRANS64.TRYWAIT P1, [R0+URZ+0x22860], R3 ;  /* 0x02286003000075a7 */ /* 0x001064000802017f */
[----:B-1----:R-:W-:Y:S05]  /*26780*/  @!P1 NANOSLEEP.SYNCS 0x989680 ;  /* 0x009896800000995d */ /* 0x002fea0003900000 */
[----:B------:R-:W1:Y:S02]  /*26790*/  @!P1 SYNCS.PHASECHK.TRANS64 P1, [R0+URZ+0x22860], R3 ;  /* 0x02286003000095a7 */ /* 0x000e64000802007f */
[----:B-1----:R-:W-:Y:S05]  /*267a0*/  @!P1 BRA `(.L_x_7662) ;  /* 0xfffffffc00f09947 */ /* 0x002fea000383ffff */
[----:B------:R-:W-:Y:S05]  /*267b0*/  BRA `(.L_x_7925) ;  /* 0xffffff8400407947 */ /* 0x000fea000383ffff */
.L_x_7667:
[----:B------:R-:W-:Y:S01]  /*267c0*/  BSSY B0, `(.L_x_7926) ;  /* 0x0000008000007945 */ /* 0x000fe20003800000 */
[----:B------:R-:W-:Y:S01]  /*267d0*/  IMAD.MOV.U32 R13, RZ, RZ, R16 ;  /* 0x000000ffff0d7224 */ /* 0x000fe200078e0010 */
[----:B------:R-:W-:Y:S01]  /*267e0*/  MOV R11, 0x1f ;  /* 0x0000001f000b7802 */ /* 0x000fe20000000f00 */
[----:B------:R-:W-:Y:S02]  /*267f0*/  IMAD.MOV.U32 R12, RZ, RZ, RZ ;  /* 0x000000ffff0c7224 */ /* 0x000fe400078e00ff */
[----:B------:R-:W-:-:S07]  /*26800*/  IMAD.MOV.U32 R15, RZ, RZ, -0x1 ;  /* 0xffffffffff0f7424 */ /* 0x000fce00078e00ff */
[----:B01---5:R-:W-:Y:S05]  /*26810*/  WARPSYNC.COLLECTIVE R15, `(.L_x_7927) ;  /* 0x000000000f087348 */ /* 0x023fea0003c00000 */
[----:B------:R2:W3:Y:S02]  /*26820*/  SHFL.IDX P6, R14, R13, R12, R11 ;  /* 0x0000000c0d0e7389 */ /* 0x0004e400000c000b */
[----:B0123-5:R-:W-:Y:S01]  /*26830*/  ENDCOLLECTIVE ;  /* 0x000000000000791b */ /* 0x02ffe20003800000 */
.L_x_7927:
[----:B------:R-:W-:Y:S05]  /*26840*/  BSYNC B0 ;  /* 0x0000000000007941 */ /* 0x000fea0003800000 */
.L_x_7926:
        /* <DEDUP_REMOVED lines=9> */
.L_x_7928:
        /* <DEDUP_REMOVED lines=18> */
.L_x_7929:
[----:B------:R-:W-:Y:S02]  /*26a00*/  MOV R12, 0x2 ;  /* 0x00000002000c7802 */ /* 0x000fe40000000f00 */
[----:B------:R-:W-:-:S05]  /*26a10*/  SEL R5, R14, RZ, P1 ;  /* 0x000000ff0e057207 */ /* 0x000fca0000800000 */
[----:B------:R-:W-:-:S04]  /*26a20*/  IMAD.IADD R5, R2, 0x1, R5 ;  /* 0x0000000102057824 */ /* 0x000fc800078e0205 */
[----:B------:R-:W-:-:S07]  /*26a30*/  IMAD.MOV.U32 R13, RZ, RZ, R5 ;  /* 0x000000ffff0d7224 */ /* 0x000fce00078e0005 */
[----:B------:R-:W-:Y:S05]  /*26a40*/  WARPSYNC.COLLECTIVE R15, `(.L_x_7930) ;  /* 0x000000000f087348 */ /* 0x000fea0003c00000 */
[----:B------:R0:W1:Y:S02]  /*26a50*/  SHFL.UP P6, R14, R13, R12, R11 ;  /* 0x0400000c0d0e7389 */ /* 0x00006400000c000b */
[----:B01----:R-:W-:Y:S01]  /*26a60*/  ENDCOLLECTIVE ;  /* 0x000000000000791b */ /* 0x003fe20003800000 */
.L_x_7930:
[----:B------:R-:W-:Y:S02]  /*26a70*/  MOV R12, 0x4 ;  /* 0x00000004000c7802 */ /* 0x000fe40000000f00 */
[----:B------:R-:W-:-:S05]  /*26a80*/  SEL R6, R14, RZ, P2 ;  /* 0x000000ff0e067207 */ /* 0x000fca0001000000 */
[----:B------:R-:W-:-:S04]  /*26a90*/  IMAD.IADD R6, R5, 0x1, R6 ;  /* 0x0000000105067824 */ /* 0x000fc800078e0206 */
[----:B------:R-:W-:-:S07]  /*26aa0*/  IMAD.MOV.U32 R13, RZ, RZ, R6 ;  /* 0x000000ffff0d7224 */ /* 0x000fce00078e0006 */
[----:B------:R-:W-:Y:S05]  /*26ab0*/  WARPSYNC.COLLECTIVE R15, `(.L_x_7931) ;  /* 0x000000000f087348 */ /* 0x000fea0003c00000 */
[----:B------:R0:W1:Y:S02]  /*26ac0*/  SHFL.UP P6, R14, R13, R12, R11 ;  /* 0x0400000c0d0e7389 */ /* 0x00006400000c000b */
[----:B01----:R-:W-:Y:S01]  /*26ad0*/  ENDCOLLECTIVE ;  /* 0x000000000000791b */ /* 0x003fe20003800000 */
.L_x_7931:
[----:B------:R-:W-:Y:S02]  /*26ae0*/  MOV R12, 0x8 ;  /* 0x00000008000c7802 */ /* 0x000fe40000000f00 */
[----:B------:R-:W-:-:S05]  /*26af0*/  SEL R7, R14, RZ, P3 ;  /* 0x000000ff0e077207 */ /* 0x000fca0001800000 */
[----:B------:R-:W-:-:S04]  /*26b00*/  IMAD.IADD R7, R6, 0x1, R7 ;  /* 0x0000000106077824 */ /* 0x000fc800078e0207 */
[----:B------:R-:W-:-:S07]  /*26b10*/  IMAD.MOV.U32 R13, RZ, RZ, R7 ;  /* 0x000000ffff0d7224 */ /* 0x000fce00078e0007 */
[----:B------:R-:W-:Y:S05]  /*26b20*/  WARPSYNC.COLLECTIVE R15, `(.L_x_7932) ;  /* 0x000000000f087348 */ /* 0x000fea0003c00000 */
[----:B------:R0:W1:Y:S02]  /*26b30*/  SHFL.UP P6, R14, R13, R12, R11 ;  /* 0x0400000c0d0e7389 */ /* 0x00006400000c000b */
[----:B01----:R-:W-:Y:S01]  /*26b40*/  ENDCOLLECTIVE ;  /* 0x000000000000791b */ /* 0x003fe20003800000 */
.L_x_7932:
[----:B------:R-:W-:Y:S02]  /*26b50*/  MOV R12, 0x10 ;  /* 0x00000010000c7802 */ /* 0x000fe40000000f00 */
[----:B------:R-:W-:-:S05]  /*26b60*/  SEL R14, R14, RZ, P4 ;  /* 0x000000ff0e0e7207 */ /* 0x000fca0002000000 */
[----:B------:R-:W-:-:S04]  /*26b70*/  IMAD.IADD R5, R7, 0x1, R14 ;  /* 0x0000000107057824 */ /* 0x000fc800078e020e */
[----:B------:R-:W-:-:S07]  /*26b80*/  IMAD.MOV.U32 R13, RZ, RZ, R5 ;  /* 0x000000ffff0d7224 */ /* 0x000fce00078e0005 */
[----:B------:R-:W-:Y:S05]  /*26b90*/  WARPSYNC.COLLECTIVE R15, `(.L_x_7933) ;  /* 0x000000000f087348 */ /* 0x000fea0003c00000 */
[----:B------:R0:W1:Y:S02]  /*26ba0*/  SHFL.UP P6, R14, R13, R12, R11 ;  /* 0x0400000c0d0e7389 */ /* 0x00006400000c000b */
[----:B01----:R-:W-:Y:S01]  /*26bb0*/  ENDCOLLECTIVE ;  /* 0x000000000000791b */ /* 0x003fe20003800000 */
.L_x_7933:
        /* <DEDUP_REMOVED lines=8> */
.L_x_7934:
[----:B------:R-:W-:Y:S05]  /*26c40*/  BRA `(.L_x_7935) ;  /* 0xffffff8800c87947 */ /* 0x000fea000383ffff */
.L_x_7672:
        /* <DEDUP_REMOVED lines=8> */
.L_x_7937:
[----:B------:R-:W-:Y:S05]  /*26cd0*/  BSYNC B0 ;  /* 0x0000000000007941 */ /* 0x000fea0003800000 */
.L_x_7936:
        /* <DEDUP_REMOVED lines=8> */
.L_x_7938:
[----:B------:R-:W-:Y:S02]  /*26d60*/  MOV R12, 0x4 ;  /* 0x00000004000c7802 */ /* 0x000fe40000000f00 */
[----:B------:R-:W-:-:S05]  /*26d70*/  SEL R14, R14, RZ, P2 ;  /* 0x000000ff0e0e7207 */ /* 0x000fca0001000000 */
[----:B------:R-:W-:-:S04]  /*26d80*/  IMAD.IADD R5, R13, 0x1, R14 ;  /* 0x000000010d057824 */ /* 0x000fc800078e020e */
[----:B------:R-:W-:-:S07]  /*26d90*/  IMAD.MOV.U32 R13, RZ, RZ, R5 ;  /* 0x000000ffff0d7224 */ /* 0x000fce00078e0005 */
[----:B------:R-:W-:Y:S05]  /*26da0*/  WARPSYNC.COLLECTIVE R15, `(.L_x_7939) ;  /* 0x000000000f087348 */ /* 0x000fea0003c00000 */
[----:B------:R0:W1:Y:S02]  /*26db0*/  SHFL.UP P6, R14, R13, R12, R11 ;  /* 0x0400000c0d0e7389 */ /* 0x00006400000c000b */
[----:B01----:R-:W-:Y:S01]  /*26dc0*/  ENDCOLLECTIVE ;  /* 0x000000000000791b */ /* 0x003fe20003800000 */
.L_x_7939:
[----:B------:R-:W-:Y:S02]  /*26dd0*/  MOV R12, 0x8 ;  /* 0x00000008000c7802 */ /* 0x000fe40000000f00 */
[----:B------:R-:W-:-:S05]  /*26de0*/  SEL R6, R14, RZ, P3 ;  /* 0x000000ff0e067207 */ /* 0x000fca0001800000 */
[----:B------:R-:W-:-:S04]  /*26df0*/  IMAD.IADD R6, R5, 0x1, R6 ;  /* 0x0000000105067824 */ /* 0x000fc800078e0206 */
[----:B------:R-:W-:-:S07]  /*26e00*/  IMAD.MOV.U32 R13, RZ, RZ, R6 ;  /* 0x000000ffff0d7224 */ /* 0x000fce00078e0006 */
[----:B------:R-:W-:Y:S05]  /*26e10*/  WARPSYNC.COLLECTIVE R15, `(.L_x_7940) ;  /* 0x000000000f087348 */ /* 0x000fea0003c00000 */
[----:B------:R0:W1:Y:S02]  /*26e20*/  SHFL.UP P6, R14, R13, R12, R11 ;  /* 0x0400000c0d0e7389 */ /* 0x00006400000c000b */
[----:B01----:R-:W-:Y:S01]  /*26e30*/  ENDCOLLECTIVE ;  /* 0x000000000000791b */ /* 0x003fe20003800000 */
.L_x_7940:
[----:B------:R-:W-:Y:S02]  /*26e40*/  MOV R12, 0x10 ;  /* 0x00000010000c7802 */ /* 0x000fe40000000f00 */
[----:B------:R-:W-:-:S05]  /*26e50*/  SEL R7, R14, RZ, P4 ;  /* 0x000000ff0e077207 */ /* 0x000fca0002000000 */
[----:B------:R-:W-:-:S04]  /*26e60*/  IMAD.IADD R7, R6, 0x1, R7 ;  /* 0x0000000106077824 */ /* 0x000fc800078e0207 */
[----:B------:R-:W-:-:S07]  /*26e70*/  IMAD.MOV.U32 R13, RZ, RZ, R7 ;  /* 0x000000ffff0d7224 */ /* 0x000fce00078e0007 */
[----:B------:R-:W-:Y:S05]  /*26e80*/  WARPSYNC.COLLECTIVE R15, `(.L_x_7941) ;  /* 0x000000000f087348 */ /* 0x000fea0003c00000 */
[----:B------:R0:W1:Y:S02]  /*26e90*/  SHFL.UP P6, R14, R13, R12, R11 ;  /* 0x0400000c0d0e7389 */ /* 0x00006400000c000b */
[----:B01----:R-:W-:Y:S01]  /*26ea0*/  ENDCOLLECTIVE ;  /* 0x000000000000791b */ /* 0x003fe20003800000 */
.L_x_7941:
        /* <DEDUP_REMOVED lines=8> */
.L_x_7942:
[----:B------:R-:W-:Y:S05]  /*26f30*/  BRA `(.L_x_7943) ;  /* 0xffffff8800a87947 */ /* 0x000fea000383ffff */
.L_x_7674:
[----:B------:R-:W-:Y:S01]  /*26f40*/  BSSY B0, `(.L_x_7944) ;  /* 0x0000006000007945 */ /* 0x000fe20003800000 */
[----:B------:R-:W-:Y:S01]  /*26f50*/  PLOP3.LUT P6, PT, P6, PT, PT, 0x8, 0x0 ;  /* 0x000000000000781c */ /* 0x000fe200037ce170 */
[----:B------:R-:W-:-:S12]  /*26f60*/  IMAD.MOV.U32 R15, RZ, RZ, -0x1 ;  /* 0xffffffffff0f7424 */ /* 0x000fd800078e00ff */
[----:B0----5:R-:W-:Y:S05]  /*26f70*/  WARPSYNC.COLLECTIVE R15, `(.L_x_7945) ;  /* 0x000000000f087348 */ /* 0x021fea0003c00000 */
[----:B------:R-:W-:Y:S01]  /*26f80*/  VOTE.ANY R14, PT, P6 ;  /* 0x00000000000e7806 */ /* 0x000fe200030e0100 */
[----:B0----5:R-:W-:Y:S06]  /*26f90*/  ENDCOLLECTIVE ;  /* 0x000000000000791b */ /* 0x021fec0003800000 */
.L_x_7945:
[----:B------:R-:W-:Y:S05]  /*26fa0*/  BSYNC B0 ;  /* 0x0000000000007941 */ /* 0x000fea0003800000 */
.L_x_7944:
        /* <DEDUP_REMOVED lines=9> */
.L_x_7946:
[----:B------:R-:W-:Y:S01]  /*27040*/  IMAD.MOV.U32 R17, RZ, RZ, R14 ;  /* 0x000000ffff117224 */ /* 0x000fe200078e000e */
[----:B------:R-:W-:Y:S06]  /*27050*/  BRA `(.L_x_7947) ;  /* 0xffffff8800987947 */ /* 0x000fec000383ffff */
.L_x_7676:
[----:B------:R-:W-:Y:S01]  /*27060*/  BSSY B0, `(.L_x_7948) ;  /* 0x0000007000007945 */ /* 0x000fe20003800000 */
[----:B------:R-:W-:Y:S01]  /*27070*/  MOV R13, R3 ;  /* 0x00000003000d7202 */ /* 0x000fe20000000f00 */
[----:B------:R-:W-:Y:S02]  /*27080*/  IMAD.MOV.U32 R11, RZ, RZ, 0x1f ;  /* 0x0000001fff0b7424 */ /* 0x000fe400078e00ff */
[----:B------:R-:W-:-:S07]  /*27090*/  IMAD.MOV.U32 R15, RZ, RZ, -0x1 ;  /* 0xffffffffff0f7424 */ /* 0x000fce00078e00ff */
[----:B012--5:R-:W-:Y:S05]  /*270a0*/  WARPSYNC.COLLECTIVE R15, `(.L_x_7949) ;  /* 0x000000000f087348 */ /* 0x027fea0003c00000 */
[----:B------:R3:W4:Y:S02]  /*270b0*/  SHFL.IDX P6, R14, R13, R12, R11 ;  /* 0x0000000c0d0e7389 */ /* 0x00072400000c000b */
[----:B012345:R-:W-:Y:S01]  /*270c0*/  ENDCOLLECTIVE ;  /* 0x000000000000791b */ /* 0x03ffe20003800000 */
.L_x_7949:
[----:B------:R-:W-:Y:S05]  /*270d0*/  BSYNC B0 ;  /* 0x0000000000007941 */ /* 0x000fea0003800000 */
.L_x_7948:
[----:B------:R-:W-:Y:S05]  /*270e0*/  BRA `(.L_x_7675) ;  /* 0xffffff8800907947 */ /* 0x000fea000383ffff */
.L_x_7680:
[----:B0-----:R0:W1:Y:S02]  /*270f0*/  SYNCS.PHASECHK.TRANS64.TRYWAIT P0, [R5+URZ+0x22820], R0 ;  /* 0x02282000050075a7 */ /* 0x001064000800017f */
[----:B-1----:R-:W-:Y:S05]  /*27100*/  @!P0 NANOSLEEP.SYNCS 0x989680 ;  /* 0x009896800000895d */ /* 0x002fea0003900000 */
[----:B------:R-:W1:Y:S02]  /*27110*/  @!P0 SYNCS.PHASECHK.TRANS64 P0, [R5+URZ+0x22820], R0 ;  /* 0x02282000050085a7 */ /* 0x000e64000800007f */
[----:B-1----:R-:W-:Y:S05]  /*27120*/  @!P0 BRA `(.L_x_7680) ;  /* 0xfffffffc00f08947 */ /* 0x002fea000383ffff */
[----:B------:R-:W-:Y:S05]  /*27130*/  BRA `(.L_x_7950) ;  /* 0xffffff8c00847947 */ /* 0x000fea000383ffff */
.L_x_7681:
        /* <DEDUP_REMOVED lines=8> */
[----:B0----5:R-:W-:Y:S05]  /*271c0*/  WARPSYNC.COLLECTIVE R15, `(.L_x_7952) ;  /* 0x000000000f087348 */ /* 0x021fea0003c00000 */
[----:B------:R1:W2:Y:S02]  /*271d0*/  SHFL.IDX P6, R14, R13, R12, R11 ;  /* 0x0000000c0d0e7389 */ /* 0x0002a400000c000b */
[----:B012--5:R-:W-:Y:S01]  /*271e0*/  ENDCOLLECTIVE ;  /* 0x000000000000791b */ /* 0x027fe20003800000 */
.L_x_7952:
[----:B------:R-:W-:Y:S05]  /*271f0*/  BSYNC B0 ;  /* 0x0000000000007941 */ /* 0x000fea0003800000 */
.L_x_7951:
[----:B------:R-:W-:Y:S05]  /*27200*/  BRA `(.L_x_7953) ;  /* 0xffffff8c006c7947 */ /* 0x000fea000383ffff */
.L_x_7682:
[----:B------:R-:W-:Y:S01]  /*27210*/  BSSY B0, `(.L_x_7954) ;  /* 0x0000006000007945 */ /* 0x000fe20003800000 */
[----:B------:R-:W-:-:S07]  /*27220*/  IMAD.MOV.U32 R15, RZ, RZ, -0x1 ;  /* 0xffffffffff0f7424 */ /* 0x000fce00078e00ff */
[----:B0----5:R-:W-:Y:S05]  /*27230*/  WARPSYNC.COLLECTIVE R15, `(.L_x_7955) ;  /* 0x000000000f0c7348 */ /* 0x021fea0003c00000 */
[----:B------:R-:W-:Y:S02]  /*27240*/  ELECT P6, UR62, PT ;  /* 0x00000000003e782f */ /* 0x000fe400038c0000 */
[----:B------:R-:W-:Y:S01]  /*27250*/  MOV R14, UR62 ;  /* 0x0000003e000e7c02 */ /* 0x000fe20008000f00 */
[----:B0----5:R-:W-:Y:S10]  /*27260*/  ENDCOLLECTIVE ;  /* 0x000000000000791b */ /* 0x021ff40003800000 */
.L_x_7955:
[----:B------:R-:W-:Y:S05]  /*27270*/  BSYNC B0 ;  /* 0x0000000000007941 */ /* 0x000fea0003800000 */
.L_x_7954:
[----:B------:R-:W-:Y:S05]  /*27280*/  BRA `(.L_x_7956) ;  /* 0xffffff8c00607947 */ /* 0x000fea000383ffff */
.L_x_7684:
[----:B0-----:R0:W1:Y:S02]  /*27290*/  SYNCS.PHASECHK.TRANS64.TRYWAIT P1, [R3+URZ+0x22840], R2 ;  /* 0x02284002030075a7 */ /* 0x001064000802017f */
[----:B-1----:R-:W-:Y:S05]  /*272a0*/  @!P1 NANOSLEEP.SYNCS 0x989680 ;  /* 0x009896800000995d */ /* 0x002fea0003900000 */
[----:B------:R-:W1:Y:S02]  /*272b0*/  @!P1 SYNCS.PHASECHK.TRANS64 P1, [R3+URZ+0x22840], R2 ;  /* 0x02284002030095a7 */ /* 0x000e64000802007f */
[----:B-1----:R-:W-:Y:S05]  /*272c0*/  @!P1 BRA `(.L_x_7684) ;  /* 0xfffffffc00f09947 */ /* 0x002fea000383ffff */
[----:B------:R-:W-:Y:S05]  /*272d0*/  BRA `(.L_x_7957) ;  /* 0xffffff8c00847947 */ /* 0x000fea000383ffff */
.L_x_7686:
[----:B-1----:R1:W2:Y:S02]  /*272e0*/  SYNCS.PHASECHK.TRANS64.TRYWAIT P1, [R5+URZ+0x22840], R0 ;  /* 0x02284000050075a7 */ /* 0x0022a4000802017f */
[----:B--2---:R-:W-:Y:S05]  /*272f0*/  @!P1 NANOSLEEP.SYNCS 0x989680 ;  /* 0x009896800000995d */ /* 0x004fea0003900000 */
[----:B------:R-:W2:Y:S02]  /*27300*/  @!P1 SYNCS.PHASECHK.TRANS64 P1, [R5+URZ+0x22840], R0 ;  /* 0x02284000050095a7 */ /* 0x000ea4000802007f */
[----:B--2---:R-:W-:Y:S05]  /*27310*/  @!P1 BRA `(.L_x_7686) ;  /* 0xfffffffc00f09947 */ /* 0x004fea000383ffff */
[----:B------:R-:W-:Y:S05]  /*27320*/  BRA `(.L_x_7958) ;  /* 0xffffff8c00947947 */ /* 0x000fea000383ffff */
.L_x_7688:
[----:B--2---:R2:W3:Y:S02]  /*27330*/  SYNCS.PHASECHK.TRANS64.TRYWAIT P1, [R3+URZ+0x22860], R2 ;  /* 0x02286002030075a7 */ /* 0x0044e4000802017f */
[----:B---3--:R-:W-:Y:S05]  /*27340*/  @!P1 NANOSLEEP.SYNCS 0x989680 ;  /* 0x009896800000995d */ /* 0x008fea0003900000 */
[----:B------:R-:W3:Y:S02]  /*27350*/  @!P1 SYNCS.PHASECHK.TRANS64 P1, [R3+URZ+0x22860], R2 ;  /* 0x02286002030095a7 */ /* 0x000ee4000802007f */
[----:B---3--:R-:W-:Y:S05]  /*27360*/  @!P1 BRA `(.L_x_7688) ;  /* 0xfffffffc00f09947 */ /* 0x008fea000383ffff */
[----:B------:R-:W-:Y:S05]  /*27370*/  BRA `(.L_x_7959) ;  /* 0xffffff8c00907947 */ /* 0x000fea000383ffff */
.L_x_7690:
[----:B---3--:R3:W4:Y:S02]  /*27380*/  SYNCS.PHASECHK.TRANS64.TRYWAIT P1, [R5+URZ+0x22860], R0 ;  /* 0x02286000050075a7 */ /* 0x008724000802017f */
[----:B----4-:R-:W-:Y:S05]  /*27390*/  @!P1 NANOSLEEP.SYNCS 0x989680 ;  /* 0x009896800000995d */ /* 0x010fea0003900000 */
[----:B------:R-:W4:Y:S02]  /*273a0*/  @!P1 SYNCS.PHASECHK.TRANS64 P1, [R5+URZ+0x22860], R0 ;  /* 0x02286000050095a7 */ /* 0x000f24000802007f */
[----:B----4-:R-:W-:Y:S05]  /*273b0*/  @!P1 BRA `(.L_x_7690) ;  /* 0xfffffffc00f09947 */ /* 0x010fea000383ffff */
[----:B------:R-:W-:Y:S05]  /*273c0*/  BRA `(.L_x_7960) ;  /* 0xffffff8c008c7947 */ /* 0x000fea000383ffff */
.L_x_7692:
[----:B----4-:R4:W0:Y:S02]  /*273d0*/  SYNCS.PHASECHK.TRANS64.TRYWAIT P1, [R3+URZ+0x22880], R2 ;  /* 0x02288002030075a7 */ /* 0x010824000802017f */
[----:B0-----:R-:W-:Y:S05]  /*273e0*/  @!P1 NANOSLEEP.SYNCS 0x989680 ;  /* 0x009896800000995d */ /* 0x001fea0003900000 */
[----:B------:R-:W0:Y:S02]  /*273f0*/  @!P1 SYNCS.PHASECHK.TRANS64 P1, [R3+URZ+0x22880], R2 ;  /* 0x02288002030095a7 */ /* 0x000e24000802007f */
[----:B0-----:R-:W-:Y:S05]  /*27400*/  @!P1 BRA `(.L_x_7692) ;  /* 0xfffffffc00f09947 */ /* 0x001fea000383ffff */
[----:B------:R-:W-:Y:S05]  /*27410*/  BRA `(.L_x_7961) ;  /* 0xffffff8c00887947 */ /* 0x000fea000383ffff */
.L_x_7962:
        /* <DEDUP_REMOVED lines=14> */
.L_x_15845:


//--------------------- .text._ZN7cutlass13device_kernelIN5flash11enable_sm90INS1_16FlashAttnFwdSm90INS1_25CollectiveMainloopFwdSm90ILi2EN4cute5tupleIJNS5_1CILi1EEES8_S8_EEENS6_IJNS7_ILi128EEENS7_ILi160EEESA_EEELi128ENS_12float_e4m3_tEfNS_4arch4Sm90ELb0ELb1ELb1ELb0ELb1ELb0ELb0ELb1ELb1ELb1ELb0ELb0EEENS1_21CollectiveEpilogueFwdINS6_IJSA_SA_SB_EEES9_NS_10bfloat16_tESF_Li256ELb0ELb1ELb0ELb1EEENS1_30DynamicPersistentTileSchedulerILi256ELi128ELb0ELb1ELb1EEEEEEEEEvNT_6ParamsE --------------------------
	.section	.text._ZN7cutlass13device_kernelIN5flash11enable_sm90INS1_16FlashAttnFwdSm90INS1_25CollectiveMainloopFwdSm90ILi2EN4cute5tupleIJNS5_1CILi1EEES8_S8_EEENS6_IJNS7_ILi128EEENS7_ILi160EEESA_EEELi128ENS_12float_e4m3_tEfNS_4arch4Sm90ELb0ELb1ELb1ELb0ELb1ELb0ELb0ELb1ELb1ELb1ELb0ELb0EEENS1_21CollectiveEpilogueFwdINS6_IJSA_SA_SB_EEES9_NS_10bfloat16_tESF_Li256ELb0ELb1ELb0ELb1EEENS1_30DynamicPersistentTileSchedulerILi256ELi128ELb0ELb1ELb1EEEEEEEEEvNT_6ParamsE,"ax",@progbits
	.align	128
.text._ZN7cutlass13device_kernelIN5flash11enable_sm90INS1_16FlashAttnFwdSm90INS1_25CollectiveMainloopFwdSm90ILi2EN4cute5tupleIJNS5_1CILi1EEES8_S8_EEENS6_IJNS7_ILi128EEENS7_ILi160EEESA_EEELi128ENS_12float_e4m3_tEfNS_4arch4Sm90ELb0ELb1ELb1ELb0ELb1ELb0ELb0ELb1ELb1ELb1ELb0ELb0EEENS1_21CollectiveEpilogueFwdINS6_IJSA_SA_SB_EEES9_NS_10bfloat16_tESF_Li256ELb0ELb1ELb0ELb1EEENS1_30DynamicPersistentTileSchedulerILi256ELi128ELb0ELb1ELb1EEEEEEEEEvNT_6ParamsE:
        .type           _ZN7cutlass13device_kernelIN5flash11enable_sm90INS1_16FlashAttnFwdSm90INS1_25CollectiveMainloopFwdSm90ILi2EN4cute5tupleIJNS5_1CILi1EEES8_S8_EEENS6_IJNS7_ILi128EEENS7_ILi160EEESA_EEELi128ENS_12float_e4m3_tEfNS_4arch4Sm90ELb0ELb1ELb1ELb0ELb1ELb0ELb0ELb1ELb1ELb1ELb0ELb0EEENS1_21CollectiveEpilogueFwdINS6_IJSA_SA_SB_EEES9_NS_10bfloat16_tESF_Li256ELb0ELb1ELb0ELb1EEENS1_30DynamicPersistentTileSchedulerILi256ELi128ELb0ELb1ELb1EEEEEEEEEvNT_6ParamsE,@function
        .size           _ZN7cutlass13device_kernelIN5flash11enable_sm90INS1_16FlashAttnFwdSm90INS1_25CollectiveMainloopFwdSm90ILi2EN4cute5tupleIJNS5_1CILi1EEES8_S8_EEENS6_IJNS7_ILi128EEENS7_ILi160EEESA_EEELi128ENS_12float_e4m3_tEfNS_4arch4Sm90ELb0ELb1ELb1ELb0ELb1ELb0ELb0ELb1ELb1ELb1ELb0ELb0EEENS1_21CollectiveEpilogueFwdINS6_IJSA_SA_SB_EEES9_NS_10bfloat16_tESF_Li256ELb0ELb1ELb0ELb1EEENS1_30DynamicPersistentTileSchedulerILi256ELi128ELb0ELb1ELb1EEEEEEEEEvNT_6ParamsE,(.L_x_15846 - _ZN7cutlass13device_kernelIN5flash11enable_sm90INS1_16FlashAttnFwdSm90INS1_25CollectiveMainloopFwdSm90ILi2EN4cute5tupleIJNS5_1CILi1EEES8_S8_EEENS6_IJNS7_ILi128EEENS7_ILi160EEESA_EEELi128ENS_12float_e4m3_tEfNS_4arch4Sm90ELb0ELb1ELb1ELb0ELb1ELb0ELb0ELb1ELb1ELb1ELb0ELb0EEENS1_21CollectiveEpilogueFwdINS6_IJSA_SA_SB_EEES9_NS_10bfloat16_tESF_Li256ELb0ELb1ELb0ELb1EEENS1_30DynamicPersistentTileSchedulerILi256ELi128ELb0ELb1ELb1EEEEEEEEEvNT_6ParamsE)
        .other          _ZN7cutlass13device_kernelIN5flash11enable_sm90INS1_16FlashAttnFwdSm90INS1_25CollectiveMainloopFwdSm90ILi2EN4cute5tupleIJNS5_1CILi1EEES8_S8_EEENS6_IJNS7_ILi128EEENS7_ILi160EEESA_EEELi128ENS_12float_e4m3_tEfNS_4arch4Sm90ELb0ELb1ELb1ELb0ELb1ELb0ELb0ELb1ELb1ELb1ELb0ELb0EEENS1_21CollectiveEpilogueFwdINS6_IJSA_SA_SB_EEES9_NS_10bfloat16_tESF_Li256ELb0ELb1ELb0ELb1EEENS1_30DynamicPersistentTileSchedulerILi256ELi128ELb0ELb1ELb1EEEEEEEEEvNT_6ParamsE,@"STO_CUDA_ENTRY STV_DEFAULT"
_ZN7cutlass13device_kernelIN5flash11enable_sm90INS1_16FlashAttnFwdSm90INS1_25CollectiveMainloopFwdSm90ILi2EN4cute5tupleIJNS5_1CILi1EEES8_S8_EEENS6_IJNS7_ILi128EEENS7_ILi160EEESA_EEELi128ENS_12float_e4m3_tEfNS_4arch4Sm90ELb0ELb1ELb1ELb0ELb1ELb0ELb0ELb1ELb1ELb1ELb0ELb0EEENS1_21CollectiveEpilogueFwdINS6_IJSA_SA_SB_EEES9_NS_10bfloat16_tESF_Li256ELb0ELb1ELb0ELb1EEENS1_30DynamicPersistentTileSchedulerILi256ELi128ELb0ELb1ELb1EEEEEEEEEvNT_6ParamsE:
        /* <DEDUP_REMOVED lines=45> */
.L_x_7963:
        /* <DEDUP_REMOVED lines=22> */
.L_x_7964:
        /* <DEDUP_REMOVED lines=18> */
.L_x_7965:
        /* <DEDUP_REMOVED lines=22> */
.L_x_7966:
        /* <DEDUP_REMOVED lines=24> */
.L_x_7967:
        /* <DEDUP_REMOVED lines=10> */
.L_x_7969:
        /* <DEDUP_REMOVED lines=21> */
[CC--:B------:R-:W-:Y:S02]  /*0a20*/  LEA.HI R4, R0.reuse, R197.reuse, RZ, 0x5 ;  /* 0x000000c500047211 */ /* 0x0c0fe400078f28ff */
[----:B------:R-:W-:Y:S02]  /*0a30*/  LOP3.LUT R190, R3, 0xffffff80, RZ, 0xc0, !PT ;  /* 0xffffff8003be7812 */ /* 0x000fe400078ec0ff */
[----:B------:R-:W-:Y:S01]  /*0a40*/  LEA.HI R2, R0, R197, RZ, 0x4 ;  /* 0x000000c500027211 */ /* 0x000fe200078f20ff */
[----:B------:R-:W-:Y:S01]  /*0a50*/  IMAD.SHL.U32 R6, R4, 0x20, RZ ;  /* 0x0000002004067824 */ /* 0x000fe200078e00ff */
[----:B------:R-:W-:Y:S01]  /*0a60*/  SHF.R.S32.HI R192, RZ, 0x7, R3 ;  /* 0x00000007ffc07819 */ /* 0x000fe20000011403 */
        /* <DEDUP_REMOVED lines=8> */
[----:B------:R-:W-:Y:S02]  /*0af0*/  LEA.HI R2, R2, R5, RZ, 0x1 ;  /* 0x0000000502027211 */ /* 0x000fe400078f08ff */
[----:B------:R-:W-:-:S02]  /*0b00*/  SHF.R.S32.HI R6, RZ, 0x2, R8 ;  /* 0x00000002ff067819 */ /* 0x000fc40000011408 */
[----:B------:R-:W-:Y:S02]  /*0b10*/  SHF.R.S32.HI R11, RZ, 0x1f, R8 ;  /* 0x0000001fff0b7819 */ /* 0x000fe40000011408 */
[-C--:B------:R-:W-:Y:S02]  /*0b20*/  LEA.HI R4, R0, R197.reuse, RZ, 0x2 ;  /* 0x000000c500047211 */ /* 0x080fe400078f10ff */
[----:B------:R-:W-:Y:S02]  /*0b30*/  LOP3.LUT R2, R2, 0x1ffffffe, RZ, 0xc0, !PT ;  /* 0x1ffffffe02027812 */ /* 0x000fe400078ec0ff */
[----:B------:R-:W-:Y:S02]  /*0b40*/  LEA.HI R11, R11, R6, RZ, 0x3 ;  /* 0x000000060b0b7211 */ /* 0x000fe400078f18ff */
[----:B------:R-:W-:Y:S01]  /*0b50*/  LOP3.LUT R4, R4, 0xfffffffc, RZ, 0xc0, !PT ;  /* 0xfffffffc04047812 */ /* 0x000fe200078ec0ff */
[----:B------:R-:W-:Y:S01]  /*0b60*/  IMAD.IADD R2, R5, 0x1, -R2 ;  /* 0x0000000105027824 */ /* 0x000fe200078e0a02 */
[----:B------:R-:W-:-:S02]  /*0b70*/  LEA.HI R0, R0, R197, RZ, 0x3 ;  /* 0x000000c500007211 */ /* 0x000fc400078f18ff */
[----:B------:R-:W-:Y:S01]  /*0b80*/  LOP3.LUT R11, R11, 0xfffffff8, RZ, 0xc0, !PT ;  /* 0xfffffff80b0b7812 */ /* 0x000fe200078ec0ff */
[----:B------:R-:W-:Y:S01]  /*0b90*/  IMAD.IADD R4, R197, 0x1, -R4 ;  /* 0x00000001c5047824 */ /* 0x000fe200078e0a04 */
[----:B------:R-:W-:Y:S01]  /*0ba0*/  LEA.HI R9, R9, R190, RZ, 0x5 ;  /* 0x000000be09097211 */ /* 0x000fe200078f28ff */
[----:B------:R-:W-:Y:S01]  /*0bb0*/  IMAD R194, R2, 0x8, R7 ;  /* 0x0000000802c27824 */ /* 0x000fe200078e0207 */
        /* <DEDUP_REMOVED lines=8> */
[----:B------:R-:W-:Y:S01]  /*0c40*/  SHF.R.S32.HI R189, RZ, 0x3, R0 ;  /* 0x00000003ffbd7819 */ /* 0x000fe20000011400 */
[----:B------:R-:W-:Y:S01]  /*0c50*/  IMAD.IADD R3, R192, 0x1, -R3 ;  /* 0x00000001c0037824 */ /* 0x000fe200078e0a03 */
[----:B------:R-:W-:Y:S01]  /*0c60*/  LOP3.LUT R5, R2, 0x1ffffffe, RZ, 0xc0, !PT ;  /* 0x1ffffffe02057812 */ /* 0x000fe200078ec0ff */
[----:B------:R-:W-:-:S02]  /*0c70*/  IMAD.SHL.U32 R22, R188, 0x8, RZ ;  /* 0x00000008bc167824 */ /* 0x000fc400078e00ff */
[----:B------:R-:W-:Y:S01]  /*0c80*/  IMAD R193, R3, 0x40, R6 ;  /* 0x0000004003c17824 */ /* 0x000fe200078e0206 */
[----:B------:R-:W-:Y:S01]  /*0c90*/  LOP3.LUT R3, R8, 0x7ffffffc, RZ, 0xc0, !PT ;  /* 0x7ffffffc08037812 */ /* 0x000fe200078ec0ff */
[----:B------:R-:W-:Y:S01]  /*0ca0*/  VIADD R23, R22, 0x40 ;  /* 0x0000004016177836 */ /* 0x000fe20000000000 */
[----:B------:R-:W-:Y:S01]  /*0cb0*/  SHF.R.S32.HI R196, RZ, 0x1f, R22 ;  /* 0x0000001fffc47819 */ /* 0x000fe20000011416 */
[----:B------:R-:W-:Y:S02]  /*0cc0*/  IMAD.IADD R4, R4, 0x1, -R5 ;  /* 0x0000000104047824 */ /* 0x000fe400078e0a05 */
[----:B------:R-:W-:Y:S01]  /*0cd0*/  IMAD.IADD R18, R190, 0x1, -R3 ;  /* 0x00000001be127824 */ /* 0x000fe200078e0a03 */
[----:B------:R-:W-:Y:S01]  /*0ce0*/  SHF.R.S32.HI R195, RZ, 0x1f, R23 ;  /* 0x0000001fffc37819 */ /* 0x000fe20000011417 */
[----:B------:R-:W-:-:S07]  /*0cf0*/  IMAD R19, R4, 0x8, R193 ;  /* 0x0000000804137824 */ /* 0x000fce00078e02c1 */
.L_x_8074:
        /* <DEDUP_REMOVED lines=21> */
.L_x_7970:
[----:B------:R-:W-:Y:S01]  /*0e50*/  ULDC UR7, c[0x0][0xc54] ;  /* 0x0003150000077ab9 */ /* 0x000fe20000000800 */
[----:B------:R-:W-:Y:S01]  /*0e60*/  UMOV UR6, UR9 ;  /* 0x0000000900067c82 */ /* 0x000fe20008000000 */
[----:B------:R-:W-:-:S11]  /*0e70*/  UISETP.NE.AND UP0, UPT, UR7, 0x1, UPT ;  /* 0x000000010700788c */ /* 0x000fd6000bf05270 */
[----:B------:R-:W-:Y:S02]  /*0e80*/  @UP0 ULDC.64 UR10, c[0x0][0xc58] ;  /* 0x00031600000a0ab9 */ /* 0x000fe40000000a00 */
[----:B------:R-:W-:-:S04]  /*0e90*/  UIMAD.WIDE.U32 UR4, UR9, UR10, URZ ;  /* 0x0000000a090472a5 */ /* 0x000fc8000f8e003f */
[----:B------:R-:W-:-:S04]  /*0ea0*/  @UP0 USHF.R.U32.HI UR6, URZ, UR11, UR5 ;  /* 0x0000000b3f060299 */ /* 0x000fc80008011605 */
[----:B------:R-:W-:-:S12]  /*0eb0*/  UIMAD UR4, UR6, UR7, URZ ;  /* 0x00000007060472a4 */ /* 0x000fd8000f8e023f */
.L_x_7971:
[----:B------:R-:W0:Y:S01]  /*0ec0*/  LDC R191, c[0x0][0x448] ;  /* 0x00011200ffbf7b82 */ /* 0x000e220000000800 */
[----:B------:R-:W-:Y:S01]  /*0ed0*/  ULOP3.LUT UR6, URZ, UR6, URZ, 0x33, !UPT ;  /* 0x000000063f067292 */ /* 0x000fe2000f8e333f */
[----:B------:R-:W-:Y:S01]  /*0ee0*/  LOP3.LUT R2, R2, 0xffffffef, RZ, 0xc0, !PT ;  /* 0xffffffef02027812 */ /* 0x000fe200078ec0ff */
[----:B------:R-:W-:Y:S01]  /*0ef0*/  ULDC UR39, c[0x0][0xc48] ;  /* 0x0003120000277ab9 */ /* 0x000fe20000000800 */
[----:B------:R-:W-:Y:S01]  /*0f00*/  ULDC UR5, c[0x0][0xc3c] ;  /* 0x00030f0000057ab9 */ /* 0x000fe20000000800 */
[----:B------:R-:W-:Y:S02]  /*0f10*/  UISETP.NE.AND UP0, UPT, UR39, 0x1, UPT ;  /* 0x000000012700788c */ /* 0x000fe4000bf05270 */
[----:B------:R-:W-:Y:S01]  /*0f20*/  UIADD3 UR6, UR6, UR5, URZ ;  /* 0x0000000506067290 */ /* 0x000fe2000fffe03f */
[----:B------:R-:W1:Y:S01]  /*0f30*/  LDC.64 R10, c[0x0][0x9e0] ;  /* 0x00027800ff0a7b82 */ /* 0x000e620000000a00 */
[----:B------:R-:W-:Y:S02]  /*0f40*/  UIADD3 UR4, UR9, -UR4, URZ ;  /* 0x8000000409047290 */ /* 0x000fe4000fffe03f */
[----:B------:R-:W-:Y:S01]  /*0f50*/  USHF.L.U32 UR37, UR6, 0x7, URZ ;  /* 0x0000000706257899 */ /* 0x000fe2000800063f */
[----:B------:R-:W-:Y:S01]  /*0f60*/  ULDC.64 UR10, c[0x0][0x418] ;  /* 0x00010600000a7ab9 */ /* 0x000fe20000000a00 */
[----:B------:R-:W-:Y:S01]  /*0f70*/  ULDC UR7, c[0x0][0xc54] ;  /* 0x0003150000077ab9 */ /* 0x000fe20000000800 */
[----:B------:R-:W-:-:S02]  /*0f80*/  ISETP.NE.U32.AND P0, PT, RZ, UR10, PT ;  /* 0x0000000aff007c0c */ /* 0x000fc4000bf05070 */
[----:B------:R-:W2:Y:S01]  /*0f90*/  LDC R105, c[0x0][0x288] ;  /* 0x0000a200ff697b82 */ /* 0x000ea20000000800 */
[----:B------:R-:W-:Y:S02]  /*0fa0*/  UIADD3 UR6, UR37, 0x7f, URZ ;  /* 0x0000007f25067890 */ /* 0x000fe4000fffe03f */
[----:B------:R-:W-:Y:S01]  /*0fb0*/  UIMAD UR8, UR8, UR7, UR4 ;  /* 0x00000007080872a4 */ /* 0x000fe2000f8e0204 */
[----:B------:R-:W-:Y:S02]  /*0fc0*/  ISETP.NE.AND.EX P0, PT, RZ, UR11, PT, P0 ;  /* 0x0000000bff007c0c */ /* 0x000fe4000bf05300 */
[----:B------:R-:W-:Y:S01]  /*0fd0*/  @UP0 ULDC UR4, c[0x0][0xc4c] ;  /* 0x0003130000040ab9 */ /* 0x000fe20000000800 */
[----:B------:R-:W-:Y:S01]  /*0fe0*/  @UP0 ULDC UR7, c[0x0][0xc50] ;  /* 0x0003140000070ab9 */ /* 0x000fe20000000800 */
[----:B0-----:R-:W-:Y:S01]  /*0ff0*/  ISETP.NE.AND P2, PT, R191, 0x1, PT ;  /* 0x00000001bf00780c */ /* 0x001fe20003f45270 */
[----:B------:R-:W0:Y:S01]  /*1000*/  LDC R0, c[0x0][0x424] ;  /* 0x00010900ff007b82 */ /* 0x000e220000000800 */
[----:B------:R-:W-:Y:S01]  /*1010*/  UIMAD.WIDE.U32 UR4, UR8, UR4, URZ ;  /* 0x00000004080472a5 */ /* 0x000fe2000f8e003f */
[----:B------:R-:W-:Y:S01]  /*1020*/  IMAD.U32 R3, RZ, RZ, UR6 ;  /* 0x00000006ff037e24 */ /* 0x000fe2000f8e00ff */
[----:B------:R-:W-:-:S02]  /*1030*/  UMOV UR38, UR8 ;  /* 0x0000000800267c82 */ /* 0x000fc40008000000 */
[----:B------:R-:W-:Y:S01]  /*1040*/  @UP0 USHF.R.U32.HI UR38, URZ, UR7, UR5 ;  /* 0x000000073f260299 */ /* 0x000fe20008011605 */
[----:B-1----:R-:W-:Y:S02]  /*1050*/  ISETP.GE.AND P1, PT, R11, 0x1, PT ;  /* 0x000000010b00780c */ /* 0x002fe40003f26270 */
[----:B------:R-:W1:Y:S01]  /*1060*/  LDC R7, c[0x0][0x2f0] ;  /* 0x0000bc00ff077b82 */ /* 0x000e620000000800 */
[----:B------:R-:W-:-:S03]  /*1070*/  UIADD3 UR4, -UR38, URZ, URZ ;  /* 0x0000003f26047290 */ /* 0x000fc6000fffe13f */
[----:B------:R-:W-:Y:S01]  /*1080*/  @P2 LOP3.LUT R2, R2, 0x10, RZ, 0xfc, !PT ;  /* 0x0000001002022812 */ /* 0x000fe200078efcff */
[----:B------:R-:W-:Y:S01]  /*1090*/  UIMAD UR39, UR39, UR4, UR8 ;  /* 0x00000004272772a4 */ /* 0x000fe2000f8e0208 */
[----:B--2---:R-:W-:Y:S02]  /*10a0*/  IADD3 R5, -R105, 0x1, RZ ;  /* 0x0000000169057810 */ /* 0x004fe40007ffe1ff */
[----:B------:R-:W2:Y:S01]  /*10b0*/  @P2 LDC R4, c[0x0][0x44c] ;  /* 0x00011300ff042b82 */ /* 0x000ea20000000800 */
[----:B------:R-:W-:-:S04]  /*10c0*/  LOP3.LUT R2, R2, 0xfffffff7, RZ, 0xc0, !PT ;  /* 0xfffffff702027812 */ /* 0x000fc800078ec0ff */
[----:B------:R-:W-:-:S03]  /*10d0*/  @P1 LOP3.LUT R2, R2, 0x8, RZ, 0xfc, !PT ;  /* 0x0000000802021812 */ /* 0x000fc600078efcff */
[----:B------:R-:W3:Y:S01]  /*10e0*/  @P2 LDC R9, c[0x0][0x450] ;  /* 0x00011400ff092b82 */ /* 0x000ee20000000800 */
[----:B0-----:R-:W-:-:S05]  /*10f0*/  SEL R0, R0, 0x1, P0 ;  /* 0x0000000100007807 */ /* 0x001fca0000000000 */
[CC--:B-1----:R-:W-:Y:S02]  /*1100*/  IMAD R6, R0.reuse, R7.reuse, R5 ;  /* 0x0000000700067224 */ /* 0x0c2fe400078e0205 */
[----:B------:R-:W-:Y:S02]  /*1110*/  IMAD R17, R0, R7, RZ ;  /* 0x0000000700117224 */ /* 0x000fe400078e02ff */
[----:B--2---:R-:W-:-:S05]  /*1120*/  @P2 IMAD.HI.U32 R4, R4, UR6, RZ ;  /* 0x0000000604042c27 */ /* 0x004fca000f8e00ff */
[----:B---3--:R-:W-:-:S05]  /*1130*/  @P2 SHF.R.U32.HI R3, RZ, R9, R4 ;  /* 0x00000009ff032219 */ /* 0x008fca0000011604 */
[----:B------:R-:W-:-:S04]  /*1140*/  IMAD.IADD R5, R6, 0x1, R3 ;  /* 0x0000000106057824 */ /* 0x000fc800078e0203 */
[----:B------:R-:W-:Y:S01]  /*1150*/  IMAD.IADD R3, R5, 0x1, R10 ;  /* 0x0000000105037824 */ /* 0x000fe200078e020a */
[----:B------:R-:W-:Y:S06]  /*1160*/  @!P1 BRA `(.L_x_7972) ;  /* 0x0000000000409947 */ /* 0x000fec0003800000 */
[C---:B------:R-:W-:Y:S01]  /*1170*/  ISETP.GT.AND P0, PT, R5.reuse, RZ, PT ;  /* 0x000000ff0500720c */ /* 0x040fe20003f04270 */
[----:B------:R-:W-:-:S12]  /*1180*/  VIADD R4, R5, 0xffffffff ;  /* 0xffffffff05047836 */ /* 0x000fd80000000000 */
        /* <DEDUP_REMOVED lines=8> */
.L_x_7973:
[----:B------:R-:W-:-:S13]  /*1210*/  ISETP.NE.AND P0, PT, R11, 0x1, PT ;  /* 0x000000010b00780c */ /* 0x000fda0003f05270 */
[----:B------:R-:W0:Y:S02]  /*1220*/  @P0 LDC.64 R8, c[0x0][0x9e8] ;  /* 0x00027a00ff080b82 */ /* 0x000e240000000a00 */
[----:B0-----:R-:W-:-:S05]  /*1230*/  @P0 IMAD.HI.U32 R6, R4, R8, RZ ;  /* 0x0000000804060227 */ /* 0x001fca00078e00ff */
[----:B------:R-:W-:-:S07]  /*1240*/  @P0 SHF.R.U32.HI R4, RZ, R9, R6 ;  /* 0x00000009ff040219 */ /* 0x000fce0000011606 */
.L_x_7974:
[----:B------:R-:W-:-:S05]  /*1250*/  IMAD R4, R4, R11, R11 ;  /* 0x0000000b04047224 */ /* 0x000fca00078e020b */
[----:B------:R-:W-:-:S07]  /*1260*/  VIMNMX R3, R3, R4, PT ;  /* 0x0000000403037248 */ /* 0x000fce0003fe0100 */
.L_x_7972:
[----:B------:R-:W0:Y:S01]  /*1270*/  @P2 LDC R5, c[0x0][0x44c] ;  /* 0x00011300ff052b82 */ /* 0x000e220000000800 */
[----:B------:R-:W-:Y:S01]  /*1280*/  IMAD.U32 R4, RZ, RZ, UR37 ;  /* 0x00000025ff047e24 */ /* 0x000fe2000f8e00ff */
[----:B------:R-:W-:Y:S01]  /*1290*/  ULDC UR4, c[0x0][0x9dc] ;  /* 0x0002770000047ab9 */ /* 0x000fe20000000800 */
[CC--:B------:R-:W-:Y:S02]  /*12a0*/  IMAD R105, R0.reuse, R7.reuse, -R105 ;  /* 0x0000000700697224 */ /* 0x0c0fe400078e0a69 */
[----:B------:R-:W-:Y:S02]  /*12b0*/  VIADD R3, R3, 0x9f ;  /* 0x0000009f03037836 */ /* 0x000fe40000000000 */
[----:B------:R-:W-:Y:S01]  /*12c0*/  IMAD R0, R0, R7, 0x9f ;  /* 0x0000009f00007424 */ /* 0x000fe200078e0207 */
[----:B------:R-:W1:Y:S03]  /*12d0*/  @P2 LDC R6, c[0x0][0x450] ;  /* 0x00011400ff062b82 */ /* 0x000e660000000800 */
[----:B------:R-:W-:-:S04]  /*12e0*/  IMAD.HI R0, R0, 0x66666667, RZ ;  /* 0x6666666700007827 */ /* 0x000fc800078e02ff */
[----:B0-----:R-:W-:-:S05]  /*12f0*/  @P2 IMAD.HI.U32 R5, R5, UR37, RZ ;  /* 0x0000002505052c27 */ /* 0x001fca000f8e00ff */
[----:B-1----:R-:W-:-:S05]  /*1300*/  @P2 SHF.R.U32.HI R4, RZ, R6, R5 ;  /* 0x00000006ff042219 */ /* 0x002fca0000011605 */
[----:B------:R-:W-:Y:S02]  /*1310*/  IMAD.IADD R6, R105, 0x1, R4 ;  /* 0x0000000169067824 */ /* 0x000fe400078e0204 */
[----:B------:R-:W-:Y:S01]  /*1320*/  IMAD.HI R4, R3, 0x66666667, RZ ;  /* 0x6666666703047827 */ /* 0x000fe200078e02ff */
[----:B------:R-:W-:-:S03]  /*1330*/  SHF.R.U32.HI R3, RZ, 0x1f, R0 ;  /* 0x0000001fff037819 */ /* 0x000fc60000011600 */
[----:B------:R-:W-:Y:S01]  /*1340*/  VIADD R7, R6, -UR4 ;  /* 0x8000000406077c36 */ /* 0x000fe20008000000 */
[----:B------:R-:W-:Y:S02]  /*1350*/  SHF.R.U32.HI R5, RZ, 0x1f, R4 ;  /* 0x0000001fff057819 */ /* 0x000fe40000011604 */
[----:B------:R-:W-:Y:S02]  /*1360*/  LEA.HI.SX32 R3, R0, R3, 0x1a ;  /* 0x0000000300037211 */ /* 0x000fe400078fd2ff */
[----:B------:R-:W-:Y:S02]  /*1370*/  LEA.HI.SX32 R104, R4, R5, 0x1a ;  /* 0x0000000504687211 */ /* 0x000fe400078fd2ff */
[----:B------:R-:W-:Y:S02]  /*1380*/  R2UR UR4, R7 ;  /* 0x00000000070472ca */ /* 0x000fe400000e0000 */
[----:B------:R-:W-:Y:S01]  /*1390*/  VIMNMX R104, R3, R104, PT ;  /* 0x0000006803687248 */ /* 0x000fe20003fe0100 */
[----:B------:R-:W-:-:S12]  /*13a0*/  @!P1 BRA `(.L_x_7975) ;  /* 0x0000000000449947 */ /* 0x000fd80003800000 */
        /* <DEDUP_REMOVED lines=9> */
.L_x_7976:
[----:B------:R-:W-:-:S13]  /*1440*/  ISETP.NE.AND P0, PT, R11, 0x1, PT ;  /* 0x000000010b00780c */ /* 0x000fda0003f05270 */
[----:B------:R-:W0:Y:S02]  /*1450*/  @P0 LDC.64 R4, c[0x0][0x9e8] ;  /* 0x00027a00ff040b82 */ /* 0x000e240000000a00 */
[----:B0-----:R-:W-:-:S05]  /*1460*/  @P0 IMAD.HI.U32 R0, R6, R4, RZ ;  /* 0x0000000406000227 */ /* 0x001fca00078e00ff */
[----:B------:R-:W-:-:S07]  /*1470*/  @P0 SHF.R.U32.HI R6, RZ, R5, R0 ;  /* 0x00000005ff060219 */ /* 0x000fce0000011600 */
.L_x_7977:
[----:B------:R-:W-:-:S05]  /*1480*/  IMAD R6, R6, R11, RZ ;  /* 0x0000000b06067224 */ /* 0x000fca00078e02ff */
[----:B------:R-:W-:-:S13]  /*1490*/  R2UR UR5, R6 ;  /* 0x00000000060572ca */ /* 0x000fda00000e0000 */
[----:B------:R-:W-:-:S04]  /*14a0*/  UISETP.LT.AND UP0, UPT, UR4, UR5, UPT ;  /* 0x000000050400728c */ /* 0x000fc8000bf01270 */
[----:B------:R-:W-:-:S12]  /*14b0*/  USEL UR4, UR4, UR5, !UP0 ;  /* 0x0000000504047287 */ /* 0x000fd8000c000000 */
.L_x_7975:
[----:B------:R-:W-:Y:S01]  /*14c0*/  UIMAD.WIDE UR4, UR4, 0x66666667, URZ ;  /* 0x66666667040478a5 */ /* 0x000fe2000f8e023f */
[----:B------:R-:W-:Y:S01]  /*14d0*/  PLOP3.LUT P0, PT, PT, PT, PT, 0x80, 0x0 ;  /* 0x000000000000781c */ /* 0x000fe20003f0f070 */
[----:B------:R-:W-:Y:S01]  /*14e0*/  IMAD.MOV.U32 R0, RZ, RZ, RZ ;  /* 0x000000ffff007224 */ /* 0x000fe200078e00ff */
[----:B------:R-:W-:Y:S01]  /*14f0*/  CS2R R86, SRZ ;  /* 0x0000000000567805 */ /* 0x000fe2000001ff00 */
[----:B------:R-:W-:Y:S01]  /*1500*/  USHF.R.U32.HI UR4, URZ, 0x1f, UR5 ;  /* 0x0000001f3f047899 */ /* 0x000fe20008011605 */
[----:B------:R-:W-:Y:S01]  /*1510*/  IMAD.MOV.U32 R3, RZ, RZ, RZ ;  /* 0x000000ffff037224 */ /* 0x000fe200078e00ff */
[----:B------:R-:W-:Y:S02]  /*1520*/  CS2R R8, SRZ ;  /* 0x0000000000087805 */ /* 0x000fe4000001ff00 */
[----:B------:R-:W-:Y:S01]  /*1530*/  CS2R R84, SRZ ;  /* 0x0000000000547805 */ /* 0x000fe2000001ff00 */
[----:B------:R-:W-:Y:S01]  /*1540*/  ULEA.HI.SX32 UR4, UR5, UR4, 0x1a ;  /* 0x0000000405047291 */ /* 0x000fe2000f8fd23f */
        /* <DEDUP_REMOVED lines=65> */
.L_x_7979:
        /* <DEDUP_REMOVED lines=16> */
[----:B------:R-:W-:Y:S02]  /*1a60*/  @UP0 UIMAD UR15, UR38, UR15, UR8 ;  /* 0x0000000f260f02a4 */ /* 0x000fe4000f8e0208 */
[----:B------:R-:W-:-:S02]  /*1a70*/  @UP1 UIMAD.WIDE.U32 UR8, UR38, UR16, URZ ;  /* 0x00000010260812a5 */ /* 0x000fc4000f8e003f */
        /* <DEDUP_REMOVED lines=38> */
.L_x_8164:
[----:B------:R-:W-:Y:S05]  /*1ce0*/  @!P0 BRA `(.L_x_7981) ;  /* 0x0000000000048947 */ /* 0x000fea0003800000 */
[----:B------:R-:W-:Y:S01]  /*1cf0*/  BPT.TRAP 0x1 ;  /* 0x000000040000795c */ /* 0x000fe20000300000 */
.L_x_7981:
[----:B------:R-:W-:Y:S02]  /*1d00*/  IMAD.U32 R106, RZ, RZ, UR44 ;  /* 0x0000002cff6a7e24 */ /* 0x000fe4000f8e00ff */
[----:B0-----:R-:W-:-:S03]  /*1d10*/  IMAD.U32 R3, RZ, RZ, UR45 ;  /* 0x0000002dff037e24 */ /* 0x001fc6000f8e00ff */
[----:B------:R-:W-:Y:S02]  /*1d20*/  LEA R106, R106, UR43, 0x3 ;  /* 0x0000002b6a6a7c11 */ /* 0x000fe4000f8e18ff */
[----:B------:R-:W-:-:S04]  /*1d30*/  SHF.L.U32 R3, R3, 0x1f, RZ ;  /* 0x0000001f03037819 */ /* 0x000fc800000006ff */
[----:B------:R0:W1:Y:S01]  /*1d40*/  SYNCS.PHASECHK.TRANS64.TRYWAIT P1, [R106+URZ+0x22830], R3 ;  /* 0x022830036a0075a7 */ /* 0x000062000802017f */
[----:B------:R-:W-:Y:S05]  /*1d50*/  @!P0 BRA `(.L_x_7982) ;  /* 0x0000000000048947 */ /* 0x000fea0003800000 */
[----:B------:R-:W-:Y:S01]  /*1d60*/  BPT.TRAP 0x1 ;  /* 0x000000040000795c */ /* 0x000fe20000300000 */
.L_x_7982:
[----:B-1----:R-:W-:Y:S05]  /*1d70*/  @P1 BRA `(.L_x_7983) ;  /* 0x0000000000081947 */ /* 0x002fea0003800000 */
[----:B------:R-:W1:Y:S02]  /*1d80*/  SYNCS.PHASECHK.TRANS64.TRYWAIT P1, [R106+URZ+0x22830], R3 ;  /* 0x022830036a0075a7 */ /* 0x000e64000802017f */
[----:B-1----:R-:W-:Y:S05]  /*1d90*/  @!P1 BRA `(.L_x_7984) ;  /* 0x000001a800d09947 */ /* 0x002fea0003800000 */
.L_x_7983:
[----:B------:R-:W-:-:S04]  /*1da0*/  UIADD3 UR4, UR43, 0x18400, URZ ;  /* 0x000184002b047890 */ /* 0x000fc8000fffe03f */
[----:B------:R-:W-:-:S04]  /*1db0*/  USHF.R.U32.HI UR4, URZ, 0x4, UR4 ;  /* 0x000000043f047899 */ /* 0x000fc80008011604 */
[----:B------:R-:W-:-:S06]  /*1dc0*/  ULOP3.LUT UR4, UR4, 0x3fff, URZ, 0xc0, !UPT ;  /* 0x00003fff04047892 */ /* 0x000fcc000f8ec03f */
[----:B------:R-:W-:Y:S01]  /*1dd0*/  IMAD.U32 R5, RZ, RZ, UR4 ;  /* 0x00000004ff057e24 */ /* 0x000fe2000f8e00ff */
        /* <DEDUP_REMOVED lines=131> */
.L_x_7985:
[----:B------:R-:W-:Y:S01]  /*2610*/  ISETP.NE.AND P2, PT, R191, 0x1, PT ;  /* 0x00000001bf00780c */ /* 0x000fe20003f45270 */
[C---:B------:R-:W-:Y:S01]  /*2620*/  FMUL.FTZ R9, R0.reuse, R98 ;  /* 0x0000006200097220 */ /* 0x040fe20000410000 */
[C---:B------:R-:W-:Y:S01]  /*2630*/  FMUL.FTZ R98, R0.reuse, R27 ;  /* 0x0000001b00627220 */ /* 0x040fe20000410000 */
[C---:B------:R-:W-:Y:S01]  /*2640*/  FMUL.FTZ R11, R0.reuse, R102 ;  /* 0x00000066000b7220 */ /* 0x040fe20000410000 */
[C---:B------:R-:W-:Y:S01]  /*2650*/  FMUL.FTZ R102, R0.reuse, R31 ;  /* 0x0000001f00667220 */ /* 0x040fe20000410000 */
[C---:B------:R-:W-:Y:S01]  /*2660*/  FMUL.FTZ R4, R0.reuse, R91 ;  /* 0x0000005b00047220 */ /* 0x040fe20000410000 */
[----:B------:R-:W-:Y:S01]  /*2670*/  FMUL.FTZ R91, R0, R93 ;  /* 0x0000005d005b7220 */ /* 0x000fe20000410000 */
[----:B------:R-:W-:Y:S01]  /*2680*/  R2UR UR6, R106 ;  /* 0x000000006a0672ca */ /* 0x000fe200000e0000 */
[C---:B------:R-:W-:Y:S01]  /*2690*/  FMUL.FTZ R93, R0.reuse, R97 ;  /* 0x00000061005d7220 */ /* 0x040fe20000410000 */
[----:B01----:R-:W-:Y:S02]  /*26a0*/  VIADD R106, R19, UR37 ;  /* 0x00000025136a7c36 */ /* 0x003fe40008000000 */
        /* <DEDUP_REMOVED lines=9> */
[----:B------:R1:W2:Y:S01]  /*2740*/  MUFU.TANH R121, R33 ;  /* 0x0000002100797308 */ /* 0x0002a20000002400 */
[----:B------:R-:W-:Y:S01]  /*2750*/  UIADD3 UR6, UR6, 0x22840, URZ ;  /* 0x0002284006067890 */ /* 0x000fe2000fffe03f */
        /* <DEDUP_REMOVED lines=8> */
[----:B------:R-:W4:Y:S01]  /*27e0*/  LDC R90, c[0x0][0x288] ;  /* 0x0000a200ff5a7b82 */ /* 0x000f220000000800 */
        /* <DEDUP_REMOVED lines=15> */
[----:B---3--:R-:W-:Y:S01]  /*28e0*/  @P2 SHF.R.U32.HI R106, RZ, R31, R26 ;  /* 0x0000001fff6a2219 */ /* 0x008fe2000001161a */
[----:B------:R-:W-:Y:S02]  /*28f0*/  IMAD.MOV.U32 R31, RZ, RZ, -0xa0 ;  /* 0xffffff60ff1f7424 */ /* 0x000fe400078e00ff */
[C---:B------:R-:W-:Y:S01]  /*2900*/  FMUL.FTZ R66, R0.reuse, R68 ;  /* 0x0000004400427220 */ /* 0x040fe20000410000 */
[C---:B------:R-:W-:Y:S01]  /*2910*/  FMUL.FTZ R108, R0.reuse, R40 ;  /* 0x00000028006c7220 */ /* 0x040fe20000410000 */
[C---:B------:R-:W-:Y:S01]  /*2920*/  FMUL.FTZ R109, R0.reuse, R41 ;  /* 0x00000029006d7220 */ /* 0x040fe20000410000 */
[----:B-1----:R-:W0:Y:S01]  /*2930*/  SHFL.IDX PT, R33, R106, RZ, 0x1c1f ;  /* 0x001c1fff6a217589 */ /* 0x002e2200000e0000 */
        /* <DEDUP_REMOVED lines=15> */
[----:B------:R1:W3:Y:S01]  /*2a30*/  MUFU.TANH R116, R24 ;  /* 0x0000001800747308 */ /* 0x0002e20000002400 */
[----:B------:R-:W-:-:S02]  /*2a40*/  IMAD R31, R104, R31, 0xa1 ;  /* 0x000000a1681f7424 */ /* 0x000fc400078e021f */
        /* <DEDUP_REMOVED lines=18> */
[C---:B-1----:R-:W-:Y:S01]  /*2b70*/  FMUL.FTZ R24, R0.reuse, R34 ;  /* 0x0000002200187220 */ /* 0x042fe20000410000 */
[C---:B-----5:R-:W-:Y:S01]  /*2b80*/  FMUL.FTZ R25, R0.reuse, R35 ;  /* 0x0000002300197220 */ /* 0x060fe20000410000 */
        /* <DEDUP_REMOVED lines=8> */
[----:B------:R-:W-:Y:S01]  /*2c10*/  FMUL.FTZ R37, R0, R37 ;  /* 0x0000002500257220 */ /* 0x000fe20000410000 */
[----:B------:R-:W-:Y:S01]  /*2c20*/  LOP3.LUT P1, RZ, R2, 0x8, RZ, 0xc0, !PT ;  /* 0x0000000802ff7812 */ /* 0x000fe2000782c0ff */
[----:B------:R-:W-:Y:S01]  /*2c30*/  IMAD R30, R18, -0x2, R31 ;  /* 0xfffffffe121e7824 */ /* 0x000fe200078e021f */
[----:B------:R-:W-:Y:S01]  /*2c40*/  ULDC UR30, c[0x0][0x9dc] ;  /* 0x00027700001e7ab9 */ /* 0x000fe20000000800 */
[----:B------:R-:W0:Y:S01]  /*2c50*/  MUFU.TANH R6, R6 ;  /* 0x0000000600067308 */ /* 0x000e220000002400 */
[----:B-1----:R-:W-:Y:S01]  /*2c60*/  IMAD R28, R104, -0xa0, R17 ;  /* 0xffffff60681c7824 */ /* 0x002fe200078e0211 */
[----:B------:R-:W-:Y:S01]  /*2c70*/  SYNCS.ARRIVE.TRANS64.RED.A1T0 RZ, [UR6], RZ ;  /* 0x000000ffffff79a7 */ /* 0x000fe20008100406 */
[----:B------:R-:W-:Y:S01]  /*2c80*/  ULOP3.LUT UR6, URZ, UR30, URZ, 0x33, !UPT ;  /* 0x0000001e3f067292 */ /* 0x000fe2000f8e333f */
[----:B------:R-:W-:Y:S01]  /*2c90*/  VIADD R127, R31, 0xffffffff ;  /* 0xffffffff1f7f7836 */ /* 0x000fe20000000000 */
[----:B------:R-:W-:Y:S01]  /*2ca0*/  ULDC UR7, c[0x0][0x9e0] ;  /* 0x0002780000077ab9 */ /* 0x000fe20000000800 */
[----:B------:R-:W-:-:S02]  /*2cb0*/  VIADD R128, R30, 0xffffffff ;  /* 0xffffffff1e807836 */ /* 0x000fc40000000000 */
[----:B------:R-:W1:Y:S08]  /*2cc0*/  MUFU.TANH R88, R88 ;  /* 0x0000005800587308 */ /* 0x000e700000002400 */
        /* <DEDUP_REMOVED lines=65> */
[----:B------:R-:W1:Y:S01]  /*30e0*/  MUFU.TANH R100, R100 ;  /* 0x0000006400647308 */ /* 0x000e620000002400 */
[----:B-----5:R-:W-:Y:S01]  /*30f0*/  VIADD R29, R28, 0xa0 ;  /* 0x000000a01c1d7836 */ /* 0x020fe20000000000 */
[----:B----4-:R-:W-:-:S03]  /*3100*/  IADD3 R28, R30, -R90, R17 ;  /* 0x8000005a1e1c7210 */ /* 0x010fc60007ffe011 */
[----:B------:R-:W-:Y:S02]  /*3110*/  IMAD R124, R18, -0x2, R29 ;  /* 0xfffffffe127c7824 */ /* 0x000fe400078e021d */
[C---:B------:R-:W-:Y:S01]  /*3120*/  VIADD R125, R28.reuse, UR7 ;  /* 0x000000071c7d7c36 */ /* 0x040fe20008000000 */
[----:B------:R-:W4:Y:S01]  /*3130*/  MUFU.TANH R102, R102 ;  /* 0x0000006600667308 */ /* 0x000f220000002400 */
[----:B------:R-:W-:-:S03]  /*3140*/  VIADD R126, R28, UR6 ;  /* 0x000000061c7e7c36 */ /* 0x000fc60008000000 */
[----:B0-----:R-:W-:Y:S01]  /*3150*/  VIADDMNMX R112, R33, R125, R124, PT ;  /* 0x0000007d21707246 */ /* 0x001fe2000380017c */
[----:B------:R-:W-:-:S03]  /*3160*/  IMAD.IADD R113, R126, 0x1, R33 ;  /* 0x000000017e717824 */ /* 0x000fc600078e0221 */
[----:B------:R0:W0:Y:S08]  /*3170*/  MUFU.TANH R120, R32 ;  /* 0x0000002000787308 */ /* 0x0000300000002400 */
[----:B------:R-:W0:Y:S08]  /*3180*/  MUFU.TANH R24, R24 ;  /* 0x0000001800187308 */ /* 0x000e300000002400 */
[----:B------:R-:W0:Y:S08]  /*3190*/  MUFU.TANH R25, R25 ;  /* 0x0000001900197308 */ /* 0x000e300000002400 */
[----:B------:R0:W0:Y:S08]  /*31a0*/  MUFU.TANH R122, R36 ;  /* 0x00000024007a7308 */ /* 0x0000300000002400 */
[----:B------:R0:W0:Y:S08]  /*31b0*/  MUFU.TANH R123, R37 ;  /* 0x00000025007b7308 */ /* 0x0000300000002400 */
[----:B------:R-:W0:Y:S08]  /*31c0*/  MUFU.TANH R27, R27 ;  /* 0x0000001b001b7308 */ /* 0x000e300000002400 */
[----:B------:R-:W0:Y:S01]  /*31d0*/  MUFU.TANH R26, R26 ;  /* 0x0000001a001a7308 */ /* 0x000e220000002400 */
[----:B-1234-:R-:W-:Y:S05]  /*31e0*/  @!P1 BRA `(.L_x_7986) ;  /* 0x00000000005c9947 */ /* 0x01efea0003800000 */
[----:B------:R-:W-:Y:S01]  /*31f0*/  IADD3 R31, R17, -R90, R33 ;  /* 0x8000005a111f7210 */ /* 0x000fe20007ffe021 */
[----:B------:R-:W-:Y:S03]  /*3200*/  BSSY B0, `(.L_x_7987) ;  /* 0x0000012000007945 */ /* 0x000fe60003800000 */
[----:B------:R-:W-:-:S13]  /*3210*/  ISETP.GT.AND P1, PT, R31, -0x1, PT ;  /* 0xffffffff1f00780c */ /* 0x000fda0003f24270 */
[----:B------:R-:W-:Y:S05]  /*3220*/  @P1 BRA `(.L_x_7988) ;  /* 0x0000000000241947 */ /* 0x000fea0003800000 */
[----:B------:R-:W-:Y:S01]  /*3230*/  ULDC UR6, c[0x0][0x9e4] ;  /* 0x0002790000067ab9 */ /* 0x000fe20000000800 */
[----:B------:R-:W-:Y:S01]  /*3240*/  LOP3.LUT R31, RZ, R31, RZ, 0x33, !PT ;  /* 0x0000001fff1f7212 */ /* 0x000fe200078e33ff */
[----:B------:R-:W-:-:S05]  /*3250*/  IMAD.U32 R30, RZ, RZ, UR6 ;  /* 0x00000006ff1e7e24 */ /* 0x000fca000f8e00ff */
[----:B------:R-:W-:-:S13]  /*3260*/  ISETP.NE.AND P1, PT, R30, 0x1, PT ;  /* 0x000000011e00780c */ /* 0x000fda0003f25270 */
[----:B------:R-:W1:Y:S02]  /*3270*/  @P1 LDC.64 R28, c[0x0][0x9e8] ;  /* 0x00027a00ff1c1b82 */ /* 0x000e640000000a00 */
[----:B-1----:R-:W-:-:S05]  /*3280*/  @P1 IMAD.HI.U32 R28, R31, R28, RZ ;  /* 0x0000001c1f1c1227 */ /* 0x002fca00078e00ff */
[----:B------:R-:W-:-:S04]  /*3290*/  @P1 SHF.R.U32.HI R31, RZ, R29, R28 ;  /* 0x0000001dff1f1219 */ /* 0x000fc8000001161c */
[----:B------:R-:W-:Y:S01]  /*32a0*/  LOP3.LUT R31, RZ, R31, RZ, 0x33, !PT ;  /* 0x0000001fff1f7212 */ /* 0x000fe200078e33ff */
[----:B------:R-:W-:Y:S06]  /*32b0*/  BRA `(.L_x_7989) ;  /* 0x0000000000187947 */ /* 0x000fec0003800000 */
.L_x_7988:
[----:B------:R-:W-:Y:S02]  /*32c0*/  ULDC UR6, c[0x0][0x9e4] ;  /* 0x0002790000067ab9 */ /* 0x000fe40000000800 */
[----:B------:R-:W-:-:S05]  /*32d0*/  IMAD.U32 R30, RZ, RZ, UR6 ;  /* 0x00000006ff1e7e24 */ /* 0x000fca000f8e00ff */
[----:B------:R-:W-:-:S13]  /*32e0*/  ISETP.NE.AND P1, PT, R30, 0x1, PT ;  /* 0x000000011e00780c */ /* 0x000fda0003f25270 */
[----:B------:R-:W1:Y:S02]  /*32f0*/  @P1 LDC.64 R28, c[0x0][0x9e8] ;  /* 0x00027a00ff1c1b82 */ /* 0x000e640000000a00 */
[----:B-1----:R-:W-:-:S05]  /*3300*/  @P1 IMAD.HI.U32 R28, R31, R28, RZ ;  /* 0x0000001c1f1c1227 */ /* 0x002fca00078e00ff */
[----:B------:R-:W-:-:S07]  /*3310*/  @P1 SHF.R.U32.HI R31, RZ, R29, R28 ;  /* 0x0000001dff1f1219 */ /* 0x000fce000001161c */
.L_x_7989:
[----:B------:R-:W-:Y:S05]  /*3320*/  BSYNC B0 ;  /* 0x0000000000007941 */ /* 0x000fea0003800000 */
.L_x_7987:
[----:B------:R-:W-:-:S05]  /*3330*/  IMAD R31, R31, R30, R128 ;  /* 0x0000001e1f1f7224 */ /* 0x000fca00078e0280 */
[----:B------:R-:W-:Y:S02]  /*3340*/  VIADDMNMX R112, R31, R30, R112, PT ;  /* 0x0000001e1f707246 */ /* 0x000fe40003800170 */
[----:B------:R-:W-:-:S07]  /*3350*/  VIMNMX R113, R113, R31, !PT ;  /* 0x0000001f71717248 */ /* 0x000fce0007fe0100 */
.L_x_7986:
[C---:B------:R-:W-:Y:S02]  /*3360*/  ISETP.GE.AND P1, PT, R127.reuse, 0x2, PT ;  /* 0x000000027f00780c */ /* 0x040fe40003f26270 */
[----:B------:R-:W-:Y:S02]  /*3370*/  ISETP.GE.AND P3, PT, R127, 0x9, PT ;  /* 0x000000097f00780c */ /* 0x000fe40003f66270 */
[C---:B------:R-:W-:Y:S02]  /*3380*/  ISETP.GT.AND P2, PT, R113.reuse, 0x1, !P1 ;  /* 0x000000017100780c */ /* 0x040fe40004f44270 */
[----:B------:R-:W-:Y:S02]  /*3390*/  P2R R129, PR, RZ, 0x8 ;  /* 0x00000008ff817803 */ /* 0x000fe40000000000 */
[----:B------:R-:W-:Y:S02]  /*33a0*/  ISETP.GT.AND P3, PT, R113, 0x8, !P3 ;  /* 0x000000087100780c */ /* 0x000fe40005f64270 */
[----:B------:R-:W-:-:S02]  /*33b0*/  ISETP.LT.OR P2, PT, R112, 0x2, P2 ;  /* 0x000000027000780c */ /* 0x000fc40001741670 */
[----:B------:R-:W-:Y:S02]  /*33c0*/  ISETP.LT.OR P3, PT, R112, 0x9, P3 ;  /* 0x000000097000780c */ /* 0x000fe40001f61670 */
[----:B------:R-:W-:Y:S02]  /*33d0*/  FSEL R88, R88, -INF , !P2 ;  /* 0xff80000058587808 */ /* 0x000fe40005000000 */
[----:B------:R-:W-:Y:S02]  /*33e0*/  ISETP.GE.AND P2, PT, R127, 0xa, PT ;  /* 0x0000000a7f00780c */ /* 0x000fe40003f46270 */
[----:B------:R-:W-:Y:S02]  /*33f0*/  FSEL R89, R89, -INF , !P3 ;  /* 0xff80000059597808 */ /* 0x000fe40005800000 */
[----:B------:R-:W-:Y:S02]  /*3400*/  ISETP.GT.AND P3, PT, R113, 0x9, !P2 ;  /* 0x000000097100780c */ /* 0x000fe40005764270 */
[----:B------:R-:W-:-:S02]  /*3410*/  ISETP.GE.AND P4, PT, R127, 0x11, PT ;  /* 0x000000117f00780c */ /* 0x000fc40003f86270 */
[C---:B------:R-:W-:Y:S02]  /*3420*/  ISETP.LT.OR P3, PT, R112.reuse, 0xa, P3 ;  /* 0x0000000a7000780c */ /* 0x040fe40001f61670 */
        /* <DEDUP_REMOVED lines=37> */
[----:B------:R-:W-:Y:S01]  /*3680*/  ISETP.GT.AND P3, PT, R113, 0x29, !P4 ;  /* 0x000000297100780c */ /* 0x000fe20006764270 */
[----:B------:R-:W1:Y:S01]  /*3690*/  SHFL.IDX PT, R75, R106, 0x1, 0x1c1f ;  /* 0x003c1f006a4b7f89 */ /* 0x000e6200000e0000 */
[----:B------:R-:W-:Y:S02]  /*36a0*/  ISETP.GE.AND P4, PT, R127, 0x31, PT ;  /* 0x000000317f00780c */ /* 0x000fe40003f86270 */
[----:B------:R-:W-:Y:S02]  /*36b0*/  ISETP.LT.OR P3, PT, R112, 0x2a, P3 ;  /* 0x0000002a7000780c */ /* 0x000fe40001f61670 */
[----:B------:R-:W-:-:S02]  /*36c0*/  P2R R138, PR, RZ, 0x10 ;  /* 0x00000010ff8a7803 */ /* 0x000fc40000000000 */
[----:B------:R-:W-:Y:S02]  /*36d0*/  FSEL R82, R76, -INF , !P3 ;  /* 0xff8000004c527808 */ /* 0x000fe40005800000 */
[----:B------:R-:W-:Y:S02]  /*36e0*/  ISETP.GT.AND P3, PT, R113, 0x30, !P4 ;  /* 0x000000307100780c */ /* 0x000fe40006764270 */
[----:B------:R-:W-:Y:S02]  /*36f0*/  ISETP.GE.AND P4, PT, R127, 0x32, PT ;  /* 0x000000327f00780c */ /* 0x000fe40003f86270 */
        /* <DEDUP_REMOVED lines=19> */
[C---:B------:R-:W-:Y:S02]  /*3830*/  ISETP.LT.OR P3, PT, R112.reuse, 0x41, P3 ;  /* 0x000000417000780c */ /* 0x040fe40001f61670 */
        /* <DEDUP_REMOVED lines=36> */
[----:B------:R-:W-:Y:S01]  /*3a80*/  FSEL R51, R68, -INF , !P3 ;  /* 0xff80000044337808 */ /* 0x000fe20005800000 */
[----:B-1----:R-:W-:Y:S01]  /*3a90*/  IMAD.IADD R68, R126, 0x1, R75 ;  /* 0x000000017e447824 */ /* 0x002fe200078e024b */
        /* <DEDUP_REMOVED lines=24> */
[----:B0-----:R-:W-:Y:S02]  /*3c20*/  FSEL R37, R48, -INF , !P3 ;  /* 0xff80000030257808 */ /* 0x001fe40005800000 */
        /* <DEDUP_REMOVED lines=38> */
[----:B------:R-:W-:-:S02]  /*3e90*/  VIADDMNMX R66, R75, R125, R124, PT ;  /* 0x0000007d4b427246 */ /* 0x000fc4000380017c */
        /* <DEDUP_REMOVED lines=10> */
[----:B------:R-:W-:-:S04]  /*3f40*/  ISETP.GT.AND P6, PT, R113, RZ, !P5 ;  /* 0x000000ff7100720c */ /* 0x000fc80006fc4270 */
[----:B------:R-:W-:-:S04]  /*3f50*/  ISETP.LT.OR P6, PT, R112, 0x1, P6 ;  /* 0x000000017000780c */ /* 0x000fc800037c1670 */
[----:B------:R-:W-:Y:S02]  /*3f60*/  FSEL R84, R6, -INF , !P6 ;  /* 0xff80000006547808 */ /* 0x000fe40007000000 */
[----:B------:R-:W-:-:S04]  /*3f70*/  ISETP.GE.AND P6, PT, R127, 0x9a, PT ;  /* 0x0000009a7f00780c */ /* 0x000fc80003fc6270 */
[----:B------:R-:W-:Y:S02]  /*3f80*/  P2R R120, PR, RZ, 0x40 ;  /* 0x00000040ff787803 */ /* 0x000fe40000000000 */
[----:B------:R-:W-:-:S04]  /*3f90*/  ISETP.GT.AND P6, PT, R113, 0x99, !P6 ;  /* 0x000000997100780c */ /* 0x000fc800077c4270 */
[----:B------:R-:W-:-:S04]  /*3fa0*/  ISETP.LT.OR P6, PT, R112, 0x9a, P6 ;  /* 0x0000009a7000780c */ /* 0x000fc800037c1670 */
[----:B------:R-:W-:Y:S02]  /*3fb0*/  FSEL R6, R123, -INF , !P6 ;  /* 0xff8000007b067808 */ /* 0x000fe40007000000 */
[----:B------:R-:W-:-:S13]  /*3fc0*/  LOP3.LUT P6, RZ, R2, 0x8, RZ, 0xc0, !PT ;  /* 0x0000000802ff7812 */ /* 0x000fda00078cc0ff */
[----:B------:R-:W-:Y:S05]  /*3fd0*/  @!P6 BRA `(.L_x_7990) ;  /* 0x00000000005ce947 */ /* 0x000fea0003800000 */
        /* <DEDUP_REMOVED lines=13> */
.L_x_7992:
[----:B------:R-:W-:Y:S02]  /*40b0*/  ULDC UR6, c[0x0][0x9e4] ;  /* 0x0002790000067ab9 */ /* 0x000fe40000000800 */
[----:B------:R-:W-:-:S05]  /*40c0*/  IMAD.U32 R76, RZ, RZ, UR6 ;  /* 0x00000006ff4c7e24 */ /* 0x000fca000f8e00ff */
[----:B------:R-:W-:-:S13]  /*40d0*/  ISETP.NE.AND P6, PT, R76, 0x1, PT ;  /* 0x000000014c00780c */ /* 0x000fda0003fc5270 */
[----:B------:R-:W0:Y:S02]  /*40e0*/  @P6 LDC.64 R48, c[0x0][0x9e8] ;  /* 0x00027a00ff306b82 */ /* 0x000e240000000a00 */
[----:B0-----:R-:W-:-:S05]  /*40f0*/  @P6 IMAD.HI.U32 R48, R75, R48, RZ ;  /* 0x000000304b306227 */ /* 0x001fca00078e00ff */
[----:B------:R-:W-:-:S07]  /*4100*/  @P6 SHF.R.U32.HI R75, RZ, R49, R48 ;  /* 0x00000031ff4b6219 */ /* 0x000fce0000011630 */
.L_x_7993:
[----:B------:R-:W-:Y:S05]  /*4110*/  BSYNC B0 ;  /* 0x0000000000007941 */ /* 0x000fea0003800000 */
.L_x_7991:
[----:B------:R-:W-:-:S05]  /*4120*/  IMAD R75, R75, R76, R128 ;  /* 0x0000004c4b4b7224 */ /* 0x000fca00078e0280 */
[----:B------:R-:W-:Y:S02]  /*4130*/  VIADDMNMX R66, R75, R76, R66, PT ;  /* 0x0000004c4b427246 */ /* 0x000fe40003800142 */
[----:B------:R-:W-:-:S07]  /*4140*/  VIMNMX R68, R68, R75, !PT ;  /* 0x0000004b44447248 */ /* 0x000fce0007fe0100 */
.L_x_7990:
[----:B------:R-:W-:Y:S01]  /*4150*/  ISETP.GT.AND P1, PT, R68, 0x1, !P1 ;  /* 0x000000014400780c */ /* 0x000fe20004f24270 */
[----:B------:R-:W-:Y:S01]  /*4160*/  ULDC UR28, c[0x0][0x988] ;  /* 0x00026200001c7ab9 */ /* 0x000fe20000000800 */
[----:B------:R-:W-:Y:S02]  /*4170*/  ISETP.NE.AND P6, PT, R129, RZ, PT ;  /* 0x000000ff8100720c */ /* 0x000fe40003fc5270 */
[----:B------:R-:W-:Y:S02]  /*4180*/  ISETP.LT.OR P1, PT, R66, 0x2, P1 ;  /* 0x000000024200780c */ /* 0x000fe40000f21670 */
[----:B------:R-:W-:Y:S02]  /*4190*/  ISETP.GT.AND P2, PT, R68, 0x9, !P2 ;  /* 0x000000094400780c */ /* 0x000fe40005744270 */
[----:B------:R-:W-:Y:S02]  /*41a0*/  FSEL R4, R4, -INF , !P1 ;  /* 0xff80000004047808 */ /* 0x000fe40004800000 */
[----:B------:R-:W-:-:S02]  /*41b0*/  ISETP.GT.AND P1, PT, R68, 0x8, !P6 ;  /* 0x000000084400780c */ /* 0x000fc40007724270 */
[C---:B------:R-:W-:Y:S02]  /*41c0*/  ISETP.LT.OR P2, PT, R66.reuse, 0xa, P2 ;  /* 0x0000000a4200780c */ /* 0x040fe40001741670 */
[----:B------:R-:W-:Y:S02]  /*41d0*/  ISETP.LT.OR P1, PT, R66, 0x9, P1 ;  /* 0x000000094200780c */ /* 0x000fe40000f21670 */
[----:B------:R-:W-:Y:S02]  /*41e0*/  FSEL R8, R8, -INF , !P2 ;  /* 0xff80000008087808 */ /* 0x000fe40005000000 */
[----:B------:R-:W-:Y:S02]  /*41f0*/  FSEL R7, R7, -INF , !P1 ;  /* 0xff80000007077808 */ /* 0x000fe40004800000 */
[----:B------:R-:W-:Y:S02]  /*4200*/  ISETP.NE.AND P1, PT, R130, RZ, PT ;  /* 0x000000ff8200720c */ /* 0x000fe40003f25270 */
[----:B------:R-:W-:-:S02]  /*4210*/  ISETP.NE.AND P2, PT, R138, RZ, PT ;  /* 0x000000ff8a00720c */ /* 0x000fc40003f45270 */
[----:B------:R-:W-:Y:S02]  /*4220*/  ISETP.GT.AND P1, PT, R68, 0x10, !P1 ;  /* 0x000000104400780c */ /* 0x000fe40004f24270 */
[----:B------:R-:W-:Y:S02]  /*4230*/  ISETP.NE.AND P6, PT, R77, RZ, PT ;  /* 0x000000ff4d00720c */ /* 0x000fe40003fc5270 */
[----:B------:R-:W-:Y:S02]  /*4240*/  ISETP.LT.OR P1, PT, R66, 0x11, P1 ;  /* 0x000000114200780c */ /* 0x000fe40000f21670 */
[----:B------:R-:W-:Y:S02]  /*4250*/  ISETP.GT.AND P5, PT, R68, RZ, !P5 ;  /* 0x000000ff4400720c */ /* 0x000fe40006fa4270 */
[----:B------:R-:W-:Y:S02]  /*4260*/  FSEL R49, R9, -INF , !P1 ;  /* 0xff80000009317808 */ /* 0x000fe40004800000 */
[----:B------:R-:W-:-:S02]  /*4270*/  ISETP.NE.AND P1, PT, R131, RZ, PT ;  /* 0x000000ff8300720c */ /* 0x000fc40003f25270 */
[----:B------:R-:W-:Y:S02]  /*4280*/  ISETP.LT.OR P5, PT, R66, 0x1, P5 ;  /* 0x000000014200780c */ /* 0x000fe40002fa1670 */
[C---:B------:R-:W-:Y:S02]  /*4290*/  ISETP.GT.AND P1, PT, R68.reuse, 0x11, !P1 ;  /* 0x000000114400780c */ /* 0x040fe40004f24270 */
[----:B------:R-:W-:Y:S02]  /*42a0*/  ISETP.GT.AND P3, PT, R68, 0x91, !P3 ;  /* 0x000000914400780c */ /* 0x000fe40005f64270 */
[----:B------:R-:W-:Y:S02]  /*42b0*/  ISETP.LT.OR P1, PT, R66, 0x12, P1 ;  /* 0x000000124200780c */ /* 0x000fe40000f21670 */
[----:B------:R-:W-:Y:S02]  /*42c0*/  ISETP.GT.AND P4, PT, R68, 0x98, !P4 ;  /* 0x000000984400780c */ /* 0x000fe40006784270 */
        /* <DEDUP_REMOVED lines=43> */
[----:B------:R-:W-:Y:S02]  /*4580*/  ISETP.GT.AND P1, PT, R68, 0x30, !P2 ;  /* 0x000000304400780c */ /* 0x000fe40005724270 */
[----:B------:R-:W-:Y:S02]  /*4590*/  ISETP.NE.AND P2, PT, R141, RZ, PT ;  /* 0x000000ff8d00720c */ /* 0x000fe40003f45270 */
[----:B------:R-:W-:Y:S02]  /*45a0*/  ISETP.LT.OR P1, PT, R66, 0x31, P1 ;  /* 0x000000314200780c */ /* 0x000fe40000f21670 */
[----:B------:R-:W-:Y:S02]  /*45b0*/  FMNMX.FTZ R9, R50, R9, !PT ;  /* 0x0000000932097209 */ /* 0x000fe40007810000 */
[----:B------:R-:W-:Y:S02]  /*45c0*/  FSEL R21, R21, -INF , !P1 ;  /* 0xff80000015157808 */ /* 0x000fe40004800000 */
[----:B------:R-:W-:-:S02]  /*45d0*/  ISETP.GT.AND P1, PT, R68, 0x31, !P6 ;  /* 0x000000314400780c */ /* 0x000fc40007724270 */
[----:B------:R-:W-:Y:S02]  /*45e0*/  ISETP.NE.AND P6, PT, R142, RZ, PT ;  /* 0x000000ff8e00720c */ /* 0x000fe40003fc5270 */
        /* <DEDUP_REMOVED lines=39> */
[----:B------:R-:W-:Y:S01]  /*4860*/  IMAD.U32 R99, RZ, RZ, UR28 ;  /* 0x0000001cff637e24 */ /* 0x000fe2000f8e00ff */
        /* <DEDUP_REMOVED lines=9> */
[----:B------:R-:W-:Y:S01]  /*4900*/  FSEL R101, R3, -INF , !P5 ;  /* 0xff80000003657808 */ /* 0x000fe20006800000 */
[----:B------:R-:W0:Y:S01]  /*4910*/  SHFL.BFLY PT, R10, R9, 0x2, 0x1f ;  /* 0x0c401f00090a7f89 */ /* 0x000e2200000e0000 */
[C---:B------:R-:W-:Y:S02]  /*4920*/  ISETP.LT.OR P1, PT, R66.reuse, 0x51, P1 ;  /* 0x000000514200780c */ /* 0x040fe40000f21670 */
[----:B------:R-:W-:Y:S02]  /*4930*/  ISETP.LT.OR P3, PT, R66, 0x92, P3 ;  /* 0x000000924200780c */ /* 0x000fe40001f61670 */
[----:B------:R-:W-:Y:S02]  /*4940*/  FSEL R60, R60, -INF , !P1 ;  /* 0xff8000003c3c7808 */ /* 0x000fe40004800000 */
[----:B------:R-:W-:-:S02]  /*4950*/  ISETP.NE.AND P1, PT, R103, RZ, PT ;  /* 0x000000ff6700720c */ /* 0x000fc40003f25270 */
[----:B------:R-:W-:Y:S02]  /*4960*/  ISETP.LT.OR P4, PT, R66, 0x99, P4 ;  /* 0x000000994200780c */ /* 0x000fe40002781670 */
[----:B------:R-:W-:Y:S02]  /*4970*/  ISETP.GT.AND P1, PT, R68, 0x51, !P1 ;  /* 0x000000514400780c */ /* 0x000fe40004f24270 */
[----:B------:R-:W-:Y:S02]  /*4980*/  FSEL R25, R25, -INF , !P3 ;  /* 0xff80000019197808 */ /* 0x000fe40005800000 */
[----:B------:R-:W-:-:S04]  /*4990*/  ISETP.LT.OR P1, PT, R66, 0x52, P1 ;  /* 0x000000524200780c */ /* 0x000fc80000f21670 */
[----:B------:R-:W-:Y:S02]  /*49a0*/  FSEL R61, R61, -INF , !P1 ;  /* 0xff8000003d3d7808 */ /* 0x000fe40004800000 */
[----:B------:R-:W-:Y:S02]  /*49b0*/  ISETP.NE.AND P1, PT, R107, RZ, PT ;  /* 0x000000ff6b00720c */ /* 0x000fe40003f25270 */
[----:B0-----:R-:W-:Y:S02]  /*49c0*/  FMNMX.FTZ R85, R9, R10, !PT ;  /* 0x0000000a09557209 */ /* 0x001fe40007810000 */
[----:B------:R-:W-:-:S03]  /*49d0*/  ISETP.GT.AND P1, PT, R68, 0x58, !P1 ;  /* 0x000000584400780c */ /* 0x000fc60004f24270 */
[----:B------:R-:W0:Y:S01]  /*49e0*/  SHFL.BFLY PT, R10, R85, 0x1, 0x1f ;  /* 0x0c201f00550a7f89 */ /* 0x000e2200000e0000 */
[----:B------:R-:W-:-:S04]  /*49f0*/  ISETP.LT.OR P1, PT, R66, 0x59, P1 ;  /* 0x000000594200780c */ /* 0x000fc80000f21670 */
[----:B------:R-:W-:Y:S02]  /*4a00*/  FSEL R62, R62, -INF , !P1 ;  /* 0xff8000003e3e7808 */ /* 0x000fe40004800000 */
[----:B------:R-:W-:Y:S02]  /*4a10*/  ISETP.GT.AND P1, PT, R68, 0x59, !P2 ;  /* 0x000000594400780c */ /* 0x000fe40005724270 */
[----:B------:R-:W-:Y:S02]  /*4a20*/  ISETP.NE.AND P2, PT, R117, RZ, PT ;  /* 0x000000ff7500720c */ /* 0x000fe40003f45270 */
[----:B------:R-:W-:-:S04]  /*4a30*/  ISETP.LT.OR P1, PT, R66, 0x5a, P1 ;  /* 0x0000005a4200780c */ /* 0x000fc80000f21670 */
[----:B------:R-:W-:Y:S02]  /*4a40*/  FSEL R63, R63, -INF , !P1 ;  /* 0xff8000003f3f7808 */ /* 0x000fe40004800000 */
[----:B------:R-:W-:Y:S02]  /*4a50*/  ISETP.GT.AND P1, PT, R68, 0x60, !P6 ;  /* 0x000000604400780c */ /* 0x000fe40007724270 */
[----:B------:R-:W-:Y:S02]  /*4a60*/  ISETP.NE.AND P6, PT, R118, RZ, PT ;  /* 0x000000ff7600720c */ /* 0x000fe40003fc5270 */
[----:B------:R-:W-:Y:S02]  /*4a70*/  ISETP.LT.OR P1, PT, R66, 0x61, P1 ;  /* 0x000000614200780c */ /* 0x000fe40000f21670 */
[----:B0-----:R-:W-:Y:S02]  /*4a80*/  FMNMX.FTZ R10, R85, R10, !PT ;  /* 0x0000000a550a7209 */ /* 0x001fe40007810000 */
[----:B------:R-:W-:-:S02]  /*4a90*/  FSEL R40, R40, -INF , !P1 ;  /* 0xff80000028287808 */ /* 0x000fc40004800000 */
        /* <DEDUP_REMOVED lines=43> */
[----:B------:R-:W-:-:S04]  /*4d50*/  ISETP.LT.OR P1, PT, R66, 0x8a, P1 ;  /* 0x0000008a4200780c */ /* 0x000fc80000f21670 */
[----:B------:R-:W-:Y:S02]  /*4d60*/  FSEL R79, R102, -INF , !P1 ;  /* 0xff800000664f7808 */ /* 0x000fe40004800000 */
[----:B------:R-:W-:-:S04]  /*4d70*/  FSETP.NEU.FTZ.AND P1, PT, R10, -INF , PT ;  /* 0xff8000000a00780b */ /* 0x000fc80003f3d000 */
[----:B------:R-:W-:Y:S02]  /*4d80*/  FSEL R99, R99, RZ, P1 ;  /* 0x000000ff63637208 */ /* 0x000fe40000800000 */
[C---:B------:R-:W-:Y:S02]  /*4d90*/  ISETP.GT.AND P1, PT, R68.reuse, 0x90, !P2 ;  /* 0x000000904400780c */ /* 0x040fe40005724270 */
[----:B------:R-:W-:Y:S01]  /*4da0*/  ISETP.GT.AND P2, PT, R68, 0x99, !P6 ;  /* 0x000000994400780c */ /* 0x000fe20007744270 */
        /* <DEDUP_REMOVED lines=12> */
[C---:B------:R-:W-:Y:S01]  /*4e70*/  ISETP.LT.OR P1, PT, R66.reuse, 0x91, P1 ;  /* 0x000000914200780c */ /* 0x040fe20000f21670 */
        /* <DEDUP_REMOVED lines=45> */
[----:B------:R-:W-:-:S02]  /*5150*/  FMNMX.FTZ R9, R74, R9, !PT ;  /* 0x000000094a097209 */ /* 0x000fc40007810000 */
[----:B0-----:R-:W-:Y:S02]  /*5160*/  F2FP.SATFINITE.E4M3.F32.PACK_AB_MERGE_C R184, R86, R85, RZ ;  /* 0x0000005556b8723e */ /* 0x001fe400048070ff */
[----:B------:R-:W-:Y:S02]  /*5170*/  FMNMX.FTZ R70, R56, R9, !PT ;  /* 0x0000000938467209 */ /* 0x000fe40007810000 */
[----:B------:R-:W-:Y:S01]  /*5180*/  F2FP.SATFINITE.E4M3.F32.PACK_AB_MERGE_C R184, R84, R3, R184 ;  /* 0x0000000354b8723e */ /* 0x000fe200048070b8 */
[----:B------:R-:W-:Y:S01]  /*5190*/  MUFU.EX2 R88, R88 ;  /* 0x0000005800587308 */ /* 0x000fe20000000800 */
[----:B------:R-:W-:Y:S02]  /*51a0*/  FMNMX.FTZ R9, R57, R70, !PT ;  /* 0x0000004639097209 */ /* 0x000fe40007810000 */
[----:B------:R-:W-:Y:S02]  /*51b0*/  ISETP.NE.AND P6, PT, R191, 0x1, PT ;  /* 0x00000001bf00780c */ /* 0x000fe40003fc5270 */
[----:B------:R-:W-:-:S03]  /*51c0*/  FMNMX.FTZ R70, R58, R9, !PT ;  /* 0x000000093a467209 */ /* 0x000fc60007810000 */
[----:B------:R-:W-:Y:S01]  /*51d0*/  MUFU.EX2 R89, R89 ;  /* 0x0000005900597308 */ /* 0x000fe20000000800 */
[----:B------:R-:W-:Y:S01]  /*51e0*/  FMNMX.FTZ R9, R59, R70, !PT ;  /* 0x000000463b097209 */ /* 0x000fe20007810000 */
[--C-:B------:R-:W-:Y:S01]  /*51f0*/  FFMA.FTZ R70, R65, UR28, -R99.reuse ;  /* 0x0000001c41467c23 */ /* 0x100fe20008010863 */
[----:B------:R-:W-:-:S02]  /*5200*/  FFMA.FTZ R65, R50, UR28, -R99 ;  /* 0x0000001c32417c23 */ /* 0x000fc40008010863 */
[----:B------:R-:W-:-:S03]  /*5210*/  FMNMX.FTZ R96, R60, R9, !PT ;  /* 0x000000093c607209 */ /* 0x000fc60007810000 */
[----:B------:R-:W0:Y:S01]  /*5220*/  MUFU.EX2 R92, R92 ;  /* 0x0000005c005c7308 */ /* 0x000e220000000800 */
[----:B------:R-:W-:-:S04]  /*5230*/  FMNMX.FTZ R9, R61, R96, !PT ;  /* 0x000000603d097209 */ /* 0x000fc80007810000 */
[----:B------:R-:W-:-:S03]  /*5240*/  FMNMX.FTZ R96, R62, R9, !PT ;  /* 0x000000093e607209 */ /* 0x000fc60007810000 */
[----:B------:R-:W-:Y:S01]  /*5250*/  MUFU.EX2 R91, R91 ;  /* 0x0000005b005b7308 */ /* 0x000fe20000000800 */
[----:B------:R-:W-:Y:S01]  /*5260*/  FMNMX.FTZ R9, R63, R96, !PT ;  /* 0x000000603f097209 */ /* 0x000fe20007810000 */
[----:B------:R-:W-:Y:S01]  /*5270*/  FFMA.FTZ R96, R47, UR28, -R99 ;  /* 0x0000001c2f607c23 */ /* 0x000fe20008010863 */
[----:B------:R-:W-:Y:S02]  /*5280*/  FSEL R47, R27, -INF , !P4 ;  /* 0xff8000001b2f7808 */ /* 0x000fe40006000000 */
[----:B------:R-:W-:-:S03]  /*5290*/  FMNMX.FTZ R50, R40, R9, !PT ;  /* 0x0000000928327209 */ /* 0x000fc60007810000 */
[----:B------:R-:W-:Y:S01]  /*52a0*/  MUFU.EX2 R83, R83 ;  /* 0x0000005300537308 */ /* 0x000fe20000000800 */
[----:B------:R-:W-:Y:S01]  /*52b0*/  FMNMX.FTZ R9, R41, R50, !PT ;  /* 0x0000003229097209 */ /* 0x000fe20007810000 */
[----:B------:R-:W-:Y:S01]  /*52c0*/  FFMA.FTZ R50, R54, UR28, -R99 ;  /* 0x0000001c36327c23 */ /* 0x000fe20008010863 */
        /* <DEDUP_REMOVED lines=15> */
[----:B------:R-:W-:Y:S01]  /*53c0*/  FSEL R54, R24, -INF , !P1 ;  /* 0xff80000018367808 */ /* 0x000fe20004800000 */
[----:B------:R-:W-:Y:S01]  /*53d0*/  MUFU.EX2 R93, R93 ;  /* 0x0000005d005d7308 */ /* 0x000fe20000000800 */
[----:B------:R-:W-:-:S04]  /*53e0*/  FMNMX.FTZ R9, R79, R68, !PT ;  /* 0x000000444f097209 */ /* 0x000fc80007810000 */
[----:B------:R-:W-:-:S03]  /*53f0*/  FMNMX.FTZ R68, R54, R9, !PT ;  /* 0x0000000936447209 */ /* 0x000fc60007810000 */
[----:B------:R0:W-:Y:S01]  /*5400*/  MUFU.EX2 R24, R95 ;  /* 0x0000005f00187308 */ /* 0x0001e20000000800 */
[----:B------:R-:W-:-:S04]  /*5410*/  FMNMX.FTZ R68, R25, R68, !PT ;  /* 0x0000004419447209 */ /* 0x000fc80007810000 */
[----:B------:R-:W-:-:S03]  /*5420*/  FMNMX.FTZ R68, R47, R68, !PT ;  /* 0x000000442f447209 */ /* 0x000fc60007810000 */
[----:B------:R-:W-:Y:S01]  /*5430*/  MUFU.EX2 R67, R67 ;  /* 0x0000004300437308 */ /* 0x000fe20000000800 */
[----:B------:R-:W-:Y:S01]  /*5440*/  FMNMX.FTZ R68, R55, R68, !PT ;  /* 0x0000004437447209 */ /* 0x000fe20007810000 */
[----:B0-----:R-:W-:-:S04]  /*5450*/  FFMA.FTZ R95, R6, UR28, -R99 ;  /* 0x0000001c065f7c23 */ /* 0x001fc80008010863 */
        /* <DEDUP_REMOVED lines=11> */
[----:B------:R-:W-:-:S03]  /*5510*/  IMAD.U32 R46, RZ, RZ, UR28 ;  /* 0x0000001cff2e7e24 */ /* 0x000fc6000f8e00ff */
        /* <DEDUP_REMOVED lines=29> */
[----:B0-----:R-:W-:-:S01]  /*56f0*/  FFMA.FTZ R13, R56, UR28, -R46 ;  /* 0x0000001c380d7c23 */ /* 0x001fc2000801082e */
        /* <DEDUP_REMOVED lines=12> */
[----:B------:R-:W-:Y:S01]  /*57c0*/  FADD.FTZ R57, R87, R56 ;  /* 0x0000003857397221 */ /* 0x000fe20000010000 */
        /* <DEDUP_REMOVED lines=11> */
[--C-:B------:R-:W-:Y:S01]  /*5880*/  FFMA.FTZ R25, R25, UR28, -R46.reuse ;  /* 0x0000001c19197c23 */ /* 0x100fe2000801082e */
[----:B------:R-:W-:-:S05]  /*5890*/  FFMA.FTZ R47, R47, UR28, -R46 ;  /* 0x0000001c2f2f7c23 */ /* 0x000fca000801082e */
[----:B------:R-:W0:Y:S01]  /*58a0*/  MUFU.EX2 R7, R7 ;  /* 0x0000000700077308 */ /* 0x000e220000000800 */
[----:B-1----:R-:W-:-:S01]  /*58b0*/  FADD.FTZ R56, R66, R57 ;  /* 0x0000003942387221 */ /* 0x002fc20000010000 */
[----:B------:R-:W-:-:S03]  /*58c0*/  F2FP.SATFINITE.E4M3.F32.PACK_AB_MERGE_C R66, R99, R66, RZ ;  /* 0x000000426342723e */ /* 0x000fc600048070ff */
[----:B------:R-:W-:Y:S01]  /*58d0*/  FADD.FTZ R57, R99, R56 ;  /* 0x0000003863397221 */ /* 0x000fe20000010000 */
[----:B------:R-:W-:Y:S02]  /*58e0*/  F2FP.SATFINITE.E4M3.F32.PACK_AB_MERGE_C R185, R97, R6, R66 ;  /* 0x0000000661b9723e */ /* 0x000fe40004807042 */
[----:B------:R-:W1:Y:S01]  /*58f0*/  MUFU.EX2 R48, R48 ;  /* 0x0000003000307308 */ /* 0x000e620000000800 */
[----:B--2---:R-:W-:-:S01]  /*5900*/  FADD.FTZ R56, R4, R57 ;  /* 0x0000003904387221 */ /* 0x004fc20000010000 */
[----:B------:R-:W2:Y:S06]  /*5910*/  @P6 LDC R6, c[0x0][0x44c] ;  /* 0x00011300ff066b82 */ /* 0x000eac0000000800 */
[----:B------:R-:W3:Y:S01]  /*5920*/  MUFU.EX2 R49, R49 ;  /* 0x0000003100317308 */ /* 0x000ee20000000800 */
[----:B0-----:R-:W-:-:S07]  /*5930*/  FADD.FTZ R57, R7, R56 ;  /* 0x0000003807397221 */ /* 0x001fce0000010000 */
[----:B------:R-:W0:Y:S01]  /*5940*/  MUFU.EX2 R8, R8 ;  /* 0x0000000800087308 */ /* 0x000e220000000800 */
[----:B-1----:R-:W-:-:S07]  /*5950*/  FADD.FTZ R56, R48, R57 ;  /* 0x0000003930387221 */ /* 0x002fce0000010000 */
[----:B------:R-:W1:Y:S01]  /*5960*/  MUFU.EX2 R11, R11 ;  /* 0x0000000b000b7308 */ /* 0x000e620000000800 */
[----:B---3--:R-:W-:-:S01]  /*5970*/  FADD.FTZ R3, R49, R56 ;  /* 0x0000003831037221 */ /* 0x008fc20000010000 */
[----:B------:R-:W-:-:S04]  /*5980*/  F2FP.SATFINITE.E4M3.F32.PACK_AB_MERGE_C R49, R49, R48, RZ ;  /* 0x000000303131723e */ /* 0x000fc800048070ff */
[----:B------:R-:W-:Y:S01]  /*5990*/  F2FP.SATFINITE.E4M3.F32.PACK_AB_MERGE_C R187, R7, R4, R49 ;  /* 0x0000000407bb723e */ /* 0x000fe20004807031 */
[----:B--2---:R-:W-:Y:S01]  /*59a0*/  @P6 IMAD.HI.U32 R7, R6, UR37, RZ ;  /* 0x0000002506076c27 */ /* 0x004fe2000f8e00ff */
[----:B------:R2:W3:Y:S03]  /*59b0*/  MUFU.EX2 R101, R20 ;  /* 0x0000001400657308 */ /* 0x0004e60000000800 */
[----:B0-----:R-:W-:-:S01]  /*59c0*/  FADD.FTZ R56, R8, R3 ;  /* 0x0000000308387221 */ /* 0x001fc20000010000 */
[----:B------:R-:W-:-:S04]  /*59d0*/  IMAD.U32 R6, RZ, RZ, UR37 ;  /* 0x00000025ff067e24 */ /* 0x000fc8000f8e00ff */
[----:B------:R-:W0:Y:S01]  /*59e0*/  MUFU.EX2 R12, R12 ;  /* 0x0000000c000c7308 */ /* 0x000e220000000800 */
[----:B--2---:R-:W-:-:S01]  /*59f0*/  FFMA.FTZ R20, R60, UR28, -R46 ;  /* 0x0000001c3c147c23 */ /* 0x004fc2000801082e */
[----:B------:R-:W-:Y:S01]  /*5a00*/  FADD.FTZ R60, R92, R61 ;  /* 0x0000003d5c3c7221 */ /* 0x000fe20000010000 */
[----:B-1----:R-:W-:-:S01]  /*5a10*/  FADD.FTZ R3, R11, R56 ;  /* 0x000000380b037221 */ /* 0x002fc20000010000 */
[----:B------:R-:W-:Y:S02]  /*5a20*/  FFMA.FTZ R46, R55, UR28, -R46 ;  /* 0x0000001c372e7c23 */ /* 0x000fe4000801082e */
[----:B------:R-:W-:-:S01]  /*5a30*/  FADD.FTZ R61, R91, R60 ;  /* 0x0000003c5b3d7221 */ /* 0x000fc20000010000 */
[----:B------:R-:W-:Y:S01]  /*5a40*/  FADD.FTZ R56, R68, R3 ;  /* 0x0000000344387221 */ /* 0x000fe20000010000 */
[----:B------:R-:W1:Y:S01]  /*5a50*/  MUFU.EX2 R15, R15 ;  /* 0x0000000f000f7308 */ /* 0x000e620000000800 */
[C---:B---3--:R-:W-:Y:S01]  /*5a60*/  F2FP.SATFINITE.E4M3.F32.PACK_AB_MERGE_C R68, R101.reuse, R68, RZ ;  /* 0x000000446544723e */ /* 0x048fe200048070ff */
[----:B------:R-:W-:Y:S01]  /*5a70*/  FADD.FTZ R60, R94, R61 ;  /* 0x0000003d5e3c7221 */ /* 0x000fe20000010000 */
[----:B------:R-:W-:-:S02]  /*5a80*/  FADD.FTZ R3, R101, R56 ;  /* 0x0000003865037221 */ /* 0x000fc40000010000 */
[----:B------:R-:W-:Y:S01]  /*5a90*/  F2FP.SATFINITE.E4M3.F32.PACK_AB_MERGE_C R181, R11, R8, R68 ;  /* 0x000000080bb5723e */ /* 0x000fe20004807044 */
[----:B------:R-:W-:-:S01]  /*5aa0*/  FADD.FTZ R61, R83, R60 ;  /* 0x0000003c533d7221 */ /* 0x000fc20000010000 */
[----:B------:R-:W-:Y:S01]  /*5ab0*/  F2FP.SATFINITE.E4M3.F32.PACK_AB_MERGE_C R83, R82, R83, RZ ;  /* 0x000000535253723e */ /* 0x000fe200048070ff */
[----:B------:R-:W2:Y:S01]  /*5ac0*/  MUFU.EX2 R73, R73 ;  /* 0x0000004900497308 */ /* 0x000ea20000000800 */
[----:B0-----:R-:W-:-:S01]  /*5ad0*/  FADD.FTZ R56, R12, R3 ;  /* 0x000000030c387221 */ /* 0x001fc20000010000 */
[----:B------:R-:W-:Y:S01]  /*5ae0*/  FADD.FTZ R82, R82, R61 ;  /* 0x0000003d52527221 */ /* 0x000fe20000010000 */
[----:B------:R-:W0:Y:S01]  /*5af0*/  @P6 LDC R8, c[0x0][0x450] ;  /* 0x00011400ff086b82 */ /* 0x000e220000000800 */
[----:B------:R-:W-:Y:S02]  /*5b00*/  F2FP.SATFINITE.E4M3.F32.PACK_AB_MERGE_C R180, R94, R91, R83 ;  /* 0x0000005b5eb4723e */ /* 0x000fe40004807053 */
[----:B------:R-:W-:Y:S02]  /*5b10*/  FADD.FTZ R57, R81, R82 ;  /* 0x0000005251397221 */ /* 0x000fe40000010000 */
[----:B------:R-:W3:Y:S01]  /*5b20*/  MUFU.EX2 R74, R74 ;  /* 0x0000004a004a7308 */ /* 0x000ee20000000800 */
[----:B-1----:R-:W-:-:S01]  /*5b30*/  FADD.FTZ R56, R15, R56 ;  /* 0x000000380f387221 */ /* 0x002fc20000010000 */
[----:B------:R-:W-:-:S04]  /*5b40*/  FADD.FTZ R57, R80, R57 ;  /* 0x0000003950397221 */ /* 0x000fc80000010000 */
[----:B------:R-:W-:Y:S01]  /*5b50*/  FADD.FTZ R60, R78, R57 ;  /* 0x000000394e3c7221 */ /* 0x000fe20000010000 */
[----:B------:R-:W-:Y:S01]  /*5b60*/  F2FP.SATFINITE.E4M3.F32.PACK_AB_MERGE_C R78, R93, R78, RZ ;  /* 0x0000004e5d4e723e */ /* 0x000fe200048070ff */
[----:B------:R-:W1:Y:S01]  /*5b70*/  MUFU.EX2 R13, R13 ;  /* 0x0000000d000d7308 */ /* 0x000e620000000800 */
[----:B--2---:R-:W-:-:S01]  /*5b80*/  FADD.FTZ R3, R73, R56 ;  /* 0x0000003849037221 */ /* 0x004fc20000010000 */
[----:B------:R-:W-:Y:S01]  /*5b90*/  FADD.FTZ R60, R93, R60 ;  /* 0x0000003c5d3c7221 */ /* 0x000fe20000010000 */
[----:B------:R-:W-:-:S03]  /*5ba0*/  F2FP.SATFINITE.E4M3.F32.PACK_AB_MERGE_C R182, R80, R81, R78 ;  /* 0x0000005150b6723e */ /* 0x000fc6000480704e */
[----:B------:R-:W-:Y:S01]  /*5bb0*/  FADD.FTZ R57, R67, R60 ;  /* 0x0000003c43397221 */ /* 0x000fe20000010000 */
[----:B------:R-:W-:Y:S01]  /*5bc0*/  F2FP.SATFINITE.E4M3.F32.PACK_AB_MERGE_C R60, R65, R64, RZ ;  /* 0x00000040413c723e */ /* 0x000fe200048070ff */
[----:B------:R-:W2:Y:S01]  /*5bd0*/  MUFU.EX2 R14, R14 ;  /* 0x0000000e000e7308 */ /* 0x000ea20000000800 */
[----:B---3--:R-:W-:-:S01]  /*5be0*/  FADD.FTZ R56, R74, R3 ;  /* 0x000000034a387221 */ /* 0x008fc20000010000 */
[C---:B------:R-:W-:Y:S01]  /*5bf0*/  FADD.FTZ R57, R70.reuse, R57 ;  /* 0x0000003946397221 */ /* 0x040fe20000010000 */
[----:B------:R-:W-:Y:S02]  /*5c00*/  F2FP.SATFINITE.E4M3.F32.PACK_AB_MERGE_C R176, R70, R67, R60 ;  /* 0x0000004346b0723e */ /* 0x000fe4000480703c */
[----:B0-----:R-:W-:Y:S01]  /*5c10*/  @P6 SHF.R.U32.HI R6, RZ, R8, R7 ;  /* 0x00000008ff066219 */ /* 0x001fe20000011607 */
[----:B------:R-:W-:-:S01]  /*5c20*/  FADD.FTZ R64, R64, R57 ;  /* 0x0000003940407221 */ /* 0x000fc20000010000 */
[----:B------:R-:W-:Y:S01]  /*5c30*/  F2FP.SATFINITE.E4M3.F32.PACK_AB_MERGE_C R57, R51, R52, RZ ;  /* 0x000000343339723e */ /* 0x000fe200048070ff */
[----:B------:R-:W0:Y:S01]  /*5c40*/  MUFU.EX2 R58, R58 ;  /* 0x0000003a003a7308 */ /* 0x000e220000000800 */
[----:B-1----:R-:W-:-:S01]  /*5c50*/  FADD.FTZ R3, R13, R56 ;  /* 0x000000380d037221 */ /* 0x002fc20000010000 */
[----:B------:R-:W-:Y:S01]  /*5c60*/  FADD.FTZ R65, R65, R64 ;  /* 0x0000004041417221 */ /* 0x000fe20000010000 */
[----:B------:R-:W-:Y:S01]  /*5c70*/  F2FP.SATFINITE.E4M3.F32.PACK_AB_MERGE_C R178, R53, R50, R57 ;  /* 0x0000003235b2723e */ /* 0x000fe20004807039 */
[----:B------:R-:W-:Y:S01]  /*5c80*/  IMAD.IADD R105, R105, 0x1, R6 ;  /* 0x0000000169697824 */ /* 0x000fe200078e0206 */
[----:B------:R-:W-:Y:S01]  /*5c90*/  LOP3.LUT P6, RZ, R2, 0x8, RZ, 0xc0, !PT ;  /* 0x0000000802ff7812 */ /* 0x000fe200078cc0ff */
[----:B------:R-:W-:Y:S01]  /*5ca0*/  FADD.FTZ R60, R50, R65 ;  /* 0x00000041323c7221 */ /* 0x000fe20000010000 */
[----:B------:R-:W-:Y:S01]  /*5cb0*/  F2FP.SATFINITE.E4M3.F32.PACK_AB_MERGE_C R73, R74, R73, RZ ;  /* 0x000000494a49723e */ /* 0x000fe200048070ff */
[----:B------:R-:W1:Y:S01]  /*5cc0*/  MUFU.EX2 R59, R59 ;  /* 0x0000003b003b7308 */ /* 0x000e620000000800 */
[----:B--2---:R-:W-:-:S01]  /*5cd0*/  FADD.FTZ R3, R14, R3 ;  /* 0x000000030e037221 */ /* 0x004fc20000010000 */
[----:B------:R-:W-:Y:S01]  /*5ce0*/  FADD.FTZ R53, R53, R60 ;  /* 0x0000003c35357221 */ /* 0x000fe20000010000 */
[----:B------:R-:W-:Y:S01]  /*5cf0*/  VIADD R7, R105, UR7 ;  /* 0x0000000769077c36 */ /* 0x000fe20008000000 */
[----:B------:R-:W-:Y:S01]  /*5d00*/  F2FP.SATFINITE.E4M3.F32.PACK_AB_MERGE_C R183, R15, R12, R73 ;  /* 0x0000000c0fb7723e */ /* 0x000fe20004807049 */
[----:B------:R-:W-:-:S02]  /*5d10*/  VIADD R8, R104, 0xfffffffe ;  /* 0xfffffffe68087836 */ /* 0x000fc40000000000 */
[----:B------:R-:W-:Y:S01]  /*5d20*/  FADD.FTZ R52, R52, R53 ;  /* 0x0000003534347221 */ /* 0x000fe20000010000 */
[----:B------:R-:W-:Y:S01]  /*5d30*/  F2FP.SATFINITE.E4M3.F32.PACK_AB_MERGE_C R53, R39, R26, RZ ;  /* 0x0000001a2735723e */ /* 0x000fe200048070ff */
[----:B------:R-:W2:Y:S01]  /*5d40*/  MUFU.EX2 R20, R20 ;  /* 0x0000001400147308 */ /* 0x000ea20000000800 */
[----:B0-----:R-:W-:-:S01]  /*5d50*/  FADD.FTZ R56, R58, R3 ;  /* 0x000000033a387221 */ /* 0x001fc20000010000 */
[----:B------:R-:W-:Y:S01]  /*5d60*/  FADD.FTZ R51, R51, R52 ;  /* 0x0000003433337221 */ /* 0x000fe20000010000 */
[----:B------:R-:W-:-:S05]  /*5d70*/  R2UR UR10, R7 ;  /* 0x00000000070a72ca */ /* 0x000fca00000e0000 */
        /* <DEDUP_REMOVED lines=11> */
[----:B--2---:R-:W-:Y:S01]  /*5e30*/  F2FP.SATFINITE.E4M3.F32.PACK_AB_MERGE_C R172, R27, R24, R53 ;  /* 0x000000181bac723e */ /* 0x004fe20004807035 */
[----:B------:R-:W-:-:S04]  /*5e40*/  FADD.FTZ R24, R24, R51 ;  /* 0x0000003318187221 */ /* 0x000fc80000010000 */
[----:B------:R-:W-:Y:S02]  /*5e50*/  FADD.FTZ R27, R27, R24 ;  /* 0x000000181b1b7221 */ /* 0x000fe40000010000 */
        /* <DEDUP_REMOVED lines=20> */
[----:B------:R-:W2:Y:S01]  /*5fa0*/  MUFU.EX2 R45, R45 ;  /* 0x0000002d002d7308 */ /* 0x000ea20000000800 */
[----:B-1----:R-:W-:Y:S01]  /*5fb0*/  F2FP.SATFINITE.E4M3.F32.PACK_AB_MERGE_C R174, R38, R37, R27 ;  /* 0x0000002526ae723e */ /* 0x002fe2000480701b */
[----:B------:R-:W-:-:S04]  /*5fc0*/  FADD.FTZ R37, R37, R48 ;  /* 0x0000003025257221 */ /* 0x000fc80000010000 */
[----:B------:R-:W-:Y:S02]  /*5fd0*/  FADD.FTZ R37, R38, R37 ;  /* 0x0000002526257221 */ /* 0x000fe40000010000 */
[----:B------:R-:W1:Y:S01]  /*5fe0*/  MUFU.EX2 R69, R69 ;  /* 0x0000004500457308 */ /* 0x000e620000000800 */
[----:B0-----:R-:W-:-:S01]  /*5ff0*/  FADD.FTZ R4, R44, R43 ;  /* 0x0000002b2c047221 */ /* 0x001fc20000010000 */
[----:B------:R-:W-:-:S04]  /*6000*/  FADD.FTZ R36, R36, R37 ;  /* 0x0000002524247221 */ /* 0x000fc80000010000 */
[----:B------:R-:W-:Y:S02]  /*6010*/  FADD.FTZ R35, R35, R36 ;  /* 0x0000002423237221 */ /* 0x000fe40000010000 */
[----:B------:R-:W-:Y:S01]  /*6020*/  MUFU.EX2 R32, R32 ;  /* 0x0000002000207308 */ /* 0x000fe20000000800 */
[----:B--2---:R-:W-:-:S07]  /*6030*/  FADD.FTZ R4, R45, R4 ;  /* 0x000000042d047221 */ /* 0x004fce0000010000 */
[----:B------:R-:W0:Y:S01]  /*6040*/  MUFU.EX2 R31, R31 ;  /* 0x0000001f001f7308 */ /* 0x000e220000000800 */
[----:B-1----:R-:W-:-:S07]  /*6050*/  FADD.FTZ R3, R69, R4 ;  /* 0x0000000445037221 */ /* 0x002fce0000010000 */
[----:B------:R-:W1:Y:S08]  /*6060*/  MUFU.EX2 R50, R71 ;  /* 0x0000004700327308 */ /* 0x000e700000000800 */
[----:B------:R-:W-:Y:S01]  /*6070*/  MUFU.EX2 R34, R34 ;  /* 0x0000002200227308 */ /* 0x000fe20000000800 */
[----:B0-----:R-:W-:-:S07]  /*6080*/  F2FP.SATFINITE.E4M3.F32.PACK_AB_MERGE_C R4, R31, R32, RZ ;  /* 0x000000201f04723e */ /* 0x001fce00048070ff */
[----:B------:R-:W0:Y:S01]  /*6090*/  MUFU.EX2 R33, R33 ;  /* 0x0000002100217308 */ /* 0x000e220000000800 */
[C---:B-1----:R-:W-:Y:S01]  /*60a0*/  F2FP.SATFINITE.E4M3.F32.PACK_AB_MERGE_C R69, R50.reuse, R69, RZ ;  /* 0x000000453245723e */ /* 0x042fe200048070ff */
[----:B------:R-:W-:-:S03]  /*60b0*/  FADD.FTZ R50, R50, R3 ;  /* 0x0000000332327221 */ /* 0x000fc60000010000 */
[----:B------:R-:W-:-:S03]  /*60c0*/  F2FP.SATFINITE.E4M3.F32.PACK_AB_MERGE_C R175, R45, R44, R69 ;  /* 0x0000002c2daf723e */ /* 0x000fc60004807045 */
[----:B------:R-:W1:Y:S08]  /*60d0*/  MUFU.EX2 R75, R75 ;  /* 0x0000004b004b7308 */ /* 0x000e700000000800 */
[----:B------:R-:W2:Y:S01]  /*60e0*/  MUFU.EX2 R76, R76 ;  /* 0x0000004c004c7308 */ /* 0x000ea20000000800 */
[----:B0-----:R-:W-:Y:S01]  /*60f0*/  F2FP.SATFINITE.E4M3.F32.PACK_AB_MERGE_C R168, R33, R34, R4 ;  /* 0x0000002221a8723e */ /* 0x001fe20004807004 */
[----:B------:R-:W-:-:S04]  /*6100*/  FADD.FTZ R34, R34, R35 ;  /* 0x0000002322227221 */ /* 0x000fc80000010000 */
[----:B------:R-:W-:Y:S02]  /*6110*/  FADD.FTZ R33, R33, R34 ;  /* 0x0000002221217221 */ /* 0x000fe40000010000 */
[----:B------:R-:W0:Y:S01]  /*6120*/  MUFU.EX2 R77, R77 ;  /* 0x0000004d004d7308 */ /* 0x000e220000000800 */
[----:B-1----:R-:W-:-:S01]  /*6130*/  FADD.FTZ R3, R75, R50 ;  /* 0x000000324b037221 */ /* 0x002fc20000010000 */
[----:B------:R-:W-:-:S04]  /*6140*/  FADD.FTZ R32, R32, R33 ;  /* 0x0000002120207221 */ /* 0x000fc80000010000 */
[----:B------:R-:W-:Y:S02]  /*6150*/  FADD.FTZ R31, R31, R32 ;  /* 0x000000201f1f7221 */ /* 0x000fe40000010000 */
        /* <DEDUP_REMOVED lines=12> */
[----:B------:R-:W2:Y:S01]  /*6220*/  MUFU.EX2 R25, R25 ;  /* 0x0000001900197308 */ /* 0x000ea20000000800 */
[----:B-1----:R-:W-:Y:S01]  /*6230*/  F2FP.SATFINITE.E4M3.F32.PACK_AB_MERGE_C R170, R29, R30, R4 ;  /* 0x0000001e1daa723e */ /* 0x002fe20004807004 */
[----:B------:R-:W-:-:S04]  /*6240*/  FADD.FTZ R30, R30, R31 ;  /* 0x0000001f1e1e7221 */ /* 0x000fc80000010000 */
[----:B------:R-:W-:Y:S02]  /*6250*/  FADD.FTZ R29, R29, R30 ;  /* 0x0000001e1d1d7221 */ /* 0x000fe40000010000 */
[----:B------:R-:W1:Y:S01]  /*6260*/  MUFU.EX2 R47, R47 ;  /* 0x0000002f002f7308 */ /* 0x000e620000000800 */
[----:B0-----:R-:W-:-:S01]  /*6270*/  FADD.FTZ R4, R54, R3 ;  /* 0x0000000336047221 */ /* 0x001fc20000010000 */
[----:B------:R-:W-:-:S06]  /*6280*/  FADD.FTZ R28, R28, R29 ;  /* 0x0000001d1c1c7221 */ /* 0x000fcc0000010000 */
[----:B------:R-:W0:Y:S01]  /*6290*/  MUFU.EX2 R46, R46 ;  /* 0x0000002e002e7308 */ /* 0x000e220000000800 */
[----:B--2---:R-:W-:-:S04]  /*62a0*/  FADD.FTZ R4, R25, R4 ;  /* 0x0000000419047221 */ /* 0x004fc80000010000 */
[----:B-1----:R-:W-:Y:S01]  /*62b0*/  FADD.FTZ R3, R47, R4 ;  /* 0x000000042f037221 */ /* 0x002fe20000010000 */
[----:B------:R-:W-:-:S01]  /*62c0*/  FADD.FTZ R4, R95, R28 ;  /* 0x0000001c5f047221 */ /* 0x000fc20000010000 */
[C---:B0-----:R-:W-:Y:S02]  /*62d0*/  F2FP.SATFINITE.E4M3.F32.PACK_AB_MERGE_C R6, R46.reuse, R47, RZ ;  /* 0x0000002f2e06723e */ /* 0x041fe400048070ff */
[----:B------:R-:W-:-:S02]  /*62e0*/  FADD.FTZ R3, R46, R3 ;  /* 0x000000032e037221 */ /* 0x000fc40000010000 */
[----:B------:R-:W-:Y:S01]  /*62f0*/  F2FP.SATFINITE.E4M3.F32.PACK_AB_MERGE_C R171, R25, R54, R6 ;  /* 0x0000003619ab723e */ /* 0x000fe20004807006 */
[----:B------:R-:W-:Y:S06]  /*6300*/  @!P6 BRA `(.L_x_7994) ;  /* 0x000000000054e947 */ /* 0x000fec0003800000 */
[C---:B------:R-:W-:Y:S01]  /*6310*/  ISETP.GT.AND P1, PT, R105.reuse, RZ, PT ;  /* 0x000000ff6900720c */ /* 0x040fe20003f24270 */
[----:B------:R-:W-:-:S05]  /*6320*/  VIADD R6, R105, 0xffffffff ;  /* 0xffffffff69067836 */ /* 0x000fca0000000000 */
[----:B------:R-:W-:-:S07]  /*6330*/  R2UR UR11, R6 ;  /* 0x00000000060b72ca */ /* 0x000fce00000e0000 */
[----:B------:R-:W-:Y:S08]  /*6340*/  @P1 BRA `(.L_x_7995) ;  /* 0x0000000000241947 */ /* 0x000ff00003800000 */
[----:B------:R-:W-:Y:S01]  /*6350*/  R2UR UR11, R105 ;  /* 0x00000000690b72ca */ /* 0x000fe200000e0000 */
[----:B------:R-:W-:Y:S02]  /*6360*/  ULDC UR14, c[0x0][0x9e4] ;  /* 0x00027900000e7ab9 */ /* 0x000fe40000000800 */
[----:B------:R-:W-:-:S10]  /*6370*/  UISETP.NE.AND UP0, UPT, UR14, 0x1, UPT ;  /* 0x000000010e00788c */ /* 0x000fd4000bf05270 */
[----:B------:R-:W-:Y:S01]  /*6380*/  UIADD3 UR11, -UR11, URZ, URZ ;  /* 0x0000003f0b0b7290 */ /* 0x000fe2000fffe13f */
[----:B------:R-:W-:-:S03]  /*6390*/  @UP0 ULDC.64 UR18, c[0x0][0x9e8] ;  /* 0x00027a0000120ab9 */ /* 0x000fc60000000a00 */
[----:B------:R-:W-:-:S04]  /*63a0*/  UIMAD.WIDE.U32 UR6, UR11, UR18, URZ ;  /* 0x000000120b0672a5 */ /* 0x000fc8000f8e003f */
[----:B------:R-:W-:-:S04]  /*63b0*/  @UP0 USHF.R.U32.HI UR11, URZ, UR19, UR7 ;  /* 0x000000133f0b0299 */ /* 0x000fc80008011607 */
[----:B------:R-:W-:Y:S01]  /*63c0*/  ULOP3.LUT UR11, URZ, UR11, URZ, 0x33, !UPT ;  /* 0x0000000b3f0b7292 */ /* 0x000fe2000f8e333f */
[----:B------:R-:W-:Y:S11]  /*63d0*/  BRA `(.L_x_7996) ;  /* 0x0000000000147947 */ /* 0x000ff60003800000 */
.L_x_7995:
[----:B------:R-:W-:Y:S02]  /*63e0*/  ULDC UR14, c[0x0][0x9e4] ;  /* 0x00027900000e7ab9 */ /* 0x000fe40000000800 */
[----:B------:R-:W-:-:S11]  /*63f0*/  UISETP.NE.AND UP0, UPT, UR14, 0x1, UPT ;  /* 0x000000010e00788c */ /* 0x000fd6000bf05270 */
[----:B------:R-:W-:Y:S02]  /*6400*/  @UP0 ULDC.64 UR18, c[0x0][0x9e8] ;  /* 0x00027a0000120ab9 */ /* 0x000fe40000000a00 */
[----:B------:R-:W-:-:S04]  /*6410*/  UIMAD.WIDE.U32 UR6, UR11, UR18, URZ ;  /* 0x000000120b0672a5 */ /* 0x000fc8000f8e003f */
[----:B------:R-:W-:-:S12]  /*6420*/  @UP0 USHF.R.U32.HI UR11, URZ, UR19, UR7 ;  /* 0x000000133f0b0299 */ /* 0x000fd80008011607 */
.L_x_7996:
[----:B------:R-:W-:-:S04]  /*6430*/  UIMAD UR11, UR11, UR14, UR14 ;  /* 0x0000000e0b0b72a4 */ /* 0x000fc8000f8e020e */
[----:B------:R-:W-:-:S04]  /*6440*/  UISETP.LT.AND UP0, UPT, UR10, UR11, UPT ;  /* 0x0000000b0a00728c */ /* 0x000fc8000bf01270 */
[----:B------:R-:W-:-:S12]  /*6450*/  USEL UR10, UR10, UR11, UP0 ;  /* 0x0000000b0a0a7287 */ /* 0x000fd80008000000 */
.L_x_7994:
[----:B------:R-:W-:Y:S01]  /*6460*/  UIMAD.WIDE UR6, UR10, 0x66666667, URZ ;  /* 0x666666670a0678a5 */ /* 0x000fe2000f8e023f */
[----:B------:R-:W-:Y:S02]  /*6470*/  CS2R R86, SRZ ;  /* 0x0000000000567805 */ /* 0x000fe4000001ff00 */
[----:B------:R-:W-:Y:S02]  /*6480*/  CS2R R84, SRZ ;  /* 0x0000000000547805 */ /* 0x000fe4000001ff00 */
[----:B------:R-:W-:Y:S01]  /*6490*/  CS2R R82, SRZ ;  /* 0x0000000000527805 */ /* 0x000fe2000001ff00 */
[----:B------:R-:W-:Y:S01]  /*64a0*/  USHF.R.U32.HI UR6, URZ, 0x1f, UR7 ;  /* 0x0000001f3f067899 */ /* 0x000fe20008011607 */
[----:B------:R-:W-:Y:S02]  /*64b0*/  CS2R R80, SRZ ;  /* 0x0000000000507805 */ /* 0x000fe4000001ff00 */
[----:B------:R-:W-:Y:S02]  /*64c0*/  CS2R R78, SRZ ;  /* 0x00000000004e7805 */ /* 0x000fe4000001ff00 */
[----:B------:R-:W-:Y:S01]  /*64d0*/  CS2R R76, SRZ ;  /* 0x00000000004c7805 */ /* 0x000fe2000001ff00 */
[----:B------:R-:W-:Y:S01]  /*64e0*/  ULEA.HI.SX32 UR6, UR7, UR6, 0x1a ;  /* 0x0000000607067291 */ /* 0x000fe2000f8fd23f */
        /* <DEDUP_REMOVED lines=39> */
.L_x_8016:
[----:B------:R-:W-:Y:S01]  /*6760*/  ISETP.NE.AND P2, PT, RZ, UR42, PT ;  /* 0x0000002aff007c0c */ /* 0x000fe2000bf45270 */
[----:B------:R-:W-:-:S04]  /*6770*/  UISETP.NE.AND UP0, UPT, UR33, 0x1, UPT ;  /* 0x000000012100788c */ /* 0x000fc8000bf05270 */
[----:B------:R-:W-:-:S04]  /*6780*/  USEL UR45, URZ, 0x1, UP0 ;  /* 0x000000013f2d7887 */ /* 0x000fc80008000000 */
[----:B------:R-:W-:-:S04]  /*6790*/  ULOP3.LUT UR45, UR34, UR45, URZ, 0x3c, !UPT ;  /* 0x0000002d222d7292 */ /* 0x000fc8000f8e3c3f */
[----:B------:R-:W-:Y:S08]  /*67a0*/  @P2 BRA `(.L_x_7998) ;  /* 0x0000000000382947 */ /* 0x000ff00003800000 */
[----:B------:R-:W-:Y:S05]  /*67b0*/  @!P0 BRA `(.L_x_7999) ;  /* 0x0000000000048947 */ /* 0x000fea0003800000 */
[----:B------:R-:W-:Y:S01]  /*67c0*/  BPT.TRAP 0x1 ;  /* 0x000000040000795c */ /* 0x000fe20000300000 */
.L_x_7999:
        /* <DEDUP_REMOVED lines=9> */
.L_x_8000:
[----:B-1----:R-:W-:Y:S05]  /*6860*/  @P1 BRA `(.L_x_7998) ;  /* 0x0000000000081947 */ /* 0x002fea0003800000 */
[----:B------:R-:W1:Y:S02]  /*6870*/  SYNCS.PHASECHK.TRANS64.TRYWAIT P1, [UR6+0x22830], R9 ;  /* 0x02283009ff0075a7 */ /* 0x000e640008020146 */
[----:B-1----:R-:W-:Y:S05]  /*6880*/  @!P1 BRA `(.L_x_8001) ;  /* 0x0000016000289947 */ /* 0x002fea0003800000 */
.L_x_7998:
[----:B-1----:R-:W1:Y:S01]  /*6890*/  S2R R10, SR_TID.X ;  /* 0x00000000000a7919 */ /* 0x002e620000002100 */
[----:B------:R-:W-:Y:S01]  /*68a0*/  R2UR UR35, R5 ;  /* 0x00000000052372ca */ /* 0x000fe200000e0000 */
        /* <DEDUP_REMOVED lines=130> */
.L_x_8003:
[----:B------:R-:W-:Y:S01]  /*70d0*/  ULEA UR6, UR33, UR43, 0x3 ;  /* 0x0000002b21067291 */ /* 0x000fe2000f8e183f */
[----:B------:R-:W-:-:S05]  /*70e0*/  IMAD.U32 R9, RZ, RZ, UR34 ;  /* 0x00000022ff097e24 */ /* 0x000fca000f8e00ff */
[----:B------:R-:W-:-:S04]  /*70f0*/  SHF.L.U32 R9, R9, 0x1f, RZ ;  /* 0x0000001f09097819 */ /* 0x000fc800000006ff */
[----:B------:R0:W1:Y:S01]  /*7100*/  SYNCS.PHASECHK.TRANS64.TRYWAIT P1, [UR6+0x22850], R9 ;  /* 0x02285009ff0075a7 */ /* 0x0000620008020146 */
[----:B------:R-:W-:Y:S05]  /*7110*/  @!P0 BRA `(.L_x_8004) ;  /* 0x0000000000048947 */ /* 0x000fea0003800000 */
[----:B------:R-:W-:Y:S01]  /*7120*/  BPT.TRAP 0x1 ;  /* 0x000000040000795c */ /* 0x000fe20000300000 */
.L_x_8004:
[----:B-1----:R-:W-:Y:S05]  /*7130*/  @P1 BRA `(.L_x_8002) ;  /* 0x0000000000081947 */ /* 0x002fea0003800000 */
[----:B------:R-:W1:Y:S02]  /*7140*/  SYNCS.PHASECHK.TRANS64.TRYWAIT P1, [UR6+0x22850], R9 ;  /* 0x02285009ff0075a7 */ /* 0x000e640008020146 */
[----:B-1----:R-:W-:Y:S05]  /*7150*/  @!P1 BRA `(.L_x_8005) ;  /* 0x00000158000c9947 */ /* 0x002fea0003800000 */
.L_x_8002:
        /* <DEDUP_REMOVED lines=12> */
[----:B-1----:R-:W-:-:S04]  /*7220*/  SHF.R.U32.HI R10, RZ, 0x7, R10 ;  /* 0x00000007ff0a7819 */ /* 0x002fc8000001160a */
[----:B0-----:R-:W-:Y:S01]  /*7230*/  IADD3 R9, -R10, 0xb, RZ ;  /* 0x0000000b0a097810 */ /* 0x001fe20007ffe1ff */
[----:B------:R-:W-:Y:S02]  /*7240*/  WARPGROUP.DEPBAR.LE gsb0, 0x0 ;  /* 0x00008000000079c5 */ /* 0x000fe40000010000 */
[----:B------:R-:W-:-:S06]  /*7250*/  WARPGROUP.ARRIVE ;  /* 0x00000000000079c5 */ /* 0x000fcc0000000000 */
        /* <DEDUP_REMOVED lines=20> */
.L_x_8006:
[----:B------:R-:W-:Y:S01]  /*73a0*/  ISETP.NE.AND P2, PT, R191, 0x1, PT ;  /* 0x00000001bf00780c */ /* 0x000fe20003f45270 */
[C---:B------:R-:W-:Y:S01]  /*73b0*/  FMUL.FTZ R21, R0.reuse, R167 ;  /* 0x000000a700157220 */ /* 0x040fe20000410000 */
[C---:B------:R-:W-:Y:S01]  /*73c0*/  FMUL.FTZ R167, R0.reuse, R88 ;  /* 0x0000005800a77220 */ /* 0x040fe20000410000 */
[C---:B------:R-:W-:Y:S01]  /*73d0*/  FMUL.FTZ R168, R0.reuse, R89 ;  /* 0x0000005900a87220 */ /* 0x040fe20000410000 */
[C---:B------:R-:W-:Y:S01]  /*73e0*/  FMUL.FTZ R12, R0.reuse, R158 ;  /* 0x0000009e000c7220 */ /* 0x040fe20000410000 */
[----:B------:R-:W-:Y:S02]  /*73f0*/  VIADD R173, R19, UR37 ;  /* 0x0000002513ad7c36 */ /* 0x000fe40008000000 */
[C---:B------:R-:W-:Y:S01]  /*7400*/  FMUL.FTZ R158, R0.reuse, R164 ;  /* 0x000000a4009e7220 */ /* 0x040fe20000410000 */
[C---:B------:R-:W-:Y:S01]  /*7410*/  FMUL.FTZ R164, R0.reuse, R112 ;  /* 0x0000007000a47220 */ /* 0x040fe20000410000 */
[C---:B------:R-:W-:Y:S01]  /*7420*/  FMUL.FTZ R112, R0.reuse, R90 ;  /* 0x0000005a00707220 */ /* 0x040fe20000410000 */
[C---:B0-----:R-:W-:Y:S01]  /*7430*/  FMUL.FTZ R9, R0.reuse, R154 ;  /* 0x0000009a00097220 */ /* 0x041fe20000410000 */
[----:B------:R-:W0:Y:S01]  /*7440*/  LDC R90, c[0x0][0x288] ;  /* 0x0000a200ff5a7b82 */ /* 0x000e220000000800 */
[C---:B------:R-:W-:Y:S01]  /*7450*/  FMUL.FTZ R154, R0.reuse, R156 ;  /* 0x0000009c009a7220 */ /* 0x040fe20000410000 */
[C---:B------:R-:W-:Y:S01]  /*7460*/  FMUL.FTZ R156, R0.reuse, R160 ;  /* 0x000000a0009c7220 */ /* 0x040fe20000410000 */
[C---:B------:R-:W-:Y:S01]  /*7470*/  FMUL.FTZ R160, R0.reuse, R136 ;  /* 0x0000008800a07220 */ /* 0x040fe20000410000 */
[----:B------:R-:W-:Y:S01]  /*7480*/  ULEA UR6, UR44, UR43, 0x3 ;  /* 0x0000002b2c067291 */ /* 0x000fe2000f8e183f */
        /* <DEDUP_REMOVED lines=11> */
[----:B------:R-:W2:Y:S01]  /*7540*/  @P2 LDC R89, c[0x0][0x450] ;  /* 0x00011400ff592b82 */ /* 0x000ea20000000800 */
        /* <DEDUP_REMOVED lines=12> */
[----:B------:R-:W-:Y:S01]  /*7610*/  UIADD3 UR6, UR6, 0x22840, URZ ;  /* 0x0002284006067890 */ /* 0x000fe2000fffe03f */
[C---:B------:R-:W-:Y:S01]  /*7620*/  FMUL.FTZ R141, R0.reuse, R147 ;  /* 0x00000093008d7220 */ /* 0x040fe20000410000 */
[----:B------:R-:W-:Y:S01]  /*7630*/  FMUL.FTZ R143, R0, R151 ;  /* 0x00000097008f7220 */ /* 0x000fe20000410000 */
[----:B-1----:R-:W-:-:S04]  /*7640*/  @P2 IMAD.HI.U32 R88, R173, R88, RZ ;  /* 0x00000058ad582227 */ /* 0x002fc800078e00ff */
[C---:B------:R-:W-:Y:S01]  /*7650*/  FMUL.FTZ R148, R0.reuse, R120 ;  /* 0x0000007800947220 */ /* 0x040fe20000410000 */
[C---:B------:R-:W-:Y:S01]  /*7660*/  FMUL.FTZ R149, R0.reuse, R125 ;  /* 0x0000007d00957220 */ /* 0x040fe20000410000 */
[----:B------:R-:W-:Y:S01]  /*7670*/  FMUL.FTZ R124, R0, R130 ;  /* 0x00000082007c7220 */ /* 0x000fe20000410000 */
[----:B------:R-:W-:Y:S02]  /*7680*/  IMAD R177, R8, -0xa0, RZ ;  /* 0xffffff6008b17824 */ /* 0x000fe400078e02ff */
[C---:B------:R-:W-:Y:S01]  /*7690*/  FMUL.FTZ R11, R0.reuse, R152 ;  /* 0x00000098000b7220 */ /* 0x040fe20000410000 */
[C---:B------:R-:W-:Y:S01]  /*76a0*/  FMUL.FTZ R147, R0.reuse, R121 ;  /* 0x0000007900937220 */ /* 0x040fe20000410000 */
[C---:B------:R-:W-:Y:S01]  /*76b0*/  FMUL.FTZ R120, R0.reuse, R122 ;  /* 0x0000007a00787220 */ /* 0x040fe20000410000 */
[----:B--2---:R-:W-:Y:S01]  /*76c0*/  @P2 SHF.R.U32.HI R173, RZ, R89, R88 ;  /* 0x00000059ffad2219 */ /* 0x004fe20000011658 */
[C---:B------:R-:W-:Y:S01]  /*76d0*/  FMUL.FTZ R151, R0.reuse, R128 ;  /* 0x0000008000977220 */ /* 0x040fe20000410000 */
[C---:B------:R-:W-:Y:S01]  /*76e0*/  FMUL.FTZ R125, R0.reuse, R131 ;  /* 0x00000083007d7220 */ /* 0x040fe20000410000 */
[C---:B------:R-:W-:Y:S01]  /*76f0*/  FMUL.FTZ R130, R0.reuse, R132 ;  /* 0x0000008400827220 */ /* 0x040fe20000410000 */
[C---:B------:R-:W-:Y:S01]  /*7700*/  FMUL.FTZ R152, R0.reuse, R153 ;  /* 0x0000009900987220 */ /* 0x040fe20000410000 */
[----:B------:R-:W1:Y:S01]  /*7710*/  SHFL.IDX PT, R99, R173, RZ, 0x1c1f ;  /* 0x001c1fffad637589 */ /* 0x000e6200000e0000 */
        /* <DEDUP_REMOVED lines=23> */
[----:B------:R-:W-:-:S02]  /*7890*/  VIADD R89, R177, 0x1 ;  /* 0x00000001b1597836 */ /* 0x000fc40000000000 */
        /* <DEDUP_REMOVED lines=13> */
[----:B------:R-:W-:Y:S01]  /*7970*/  LOP3.LUT P1, RZ, R2, 0x8, RZ, 0xc0, !PT ;  /* 0x0000000802ff7812 */ /* 0x000fe2000782c0ff */
[----:B------:R-:W-:Y:S01]  /*7980*/  IMAD R89, R18, -0x2, R89 ;  /* 0xfffffffe12597824 */ /* 0x000fe200078e0259 */
[----:B------:R-:W2:Y:S01]  /*7990*/  MUFU.TANH R11, R11 ;  /* 0x0000000b000b7308 */ /* 0x000ea20000002400 */
[----:B------:R-:W-:Y:S01]  /*79a0*/  SYNCS.ARRIVE.TRANS64.RED.A1T0 RZ, [UR6], RZ ;  /* 0x000000ffffff79a7 */ /* 0x000fe20008100406 */
[----:B------:R-:W-:Y:S01]  /*79b0*/  ULOP3.LUT UR6, URZ, UR30, URZ, 0x33, !UPT ;  /* 0x0000001e3f067292 */ /* 0x000fe2000f8e333f */
[C---:B------:R-:W-:Y:S01]  /*79c0*/  VIADD R176, R89.reuse, 0xffffffff ;  /* 0xffffffff59b07836 */ /* 0x040fe20000000000 */
[----:B0-----:R-:W-:-:S04]  /*79d0*/  IADD3 R179, R89, -R90, R17 ;  /* 0x8000005a59b37210 */ /* 0x001fc80007ffe011 */
[----:B------:R-:W0:Y:S01]  /*79e0*/  MUFU.TANH R152, R152 ;  /* 0x0000009800987308 */ /* 0x000e220000002400 */
[C---:B------:R-:W-:Y:S02]  /*79f0*/  VIADD R178, R179.reuse, UR31 ;  /* 0x0000001fb3b27c36 */ /* 0x040fe40008000000 */
[----:B------:R-:W-:Y:S02]  /*7a00*/  VIADD R179, R179, UR6 ;  /* 0x00000006b3b37c36 */ /* 0x000fe40008000000 */
[--C-:B-1----:R-:W-:Y:S02]  /*7a10*/  IMAD.IADD R180, R178, 0x1, R99.reuse ;  /* 0x00000001b2b47824 */ /* 0x102fe400078e0263 */
[----:B------:R-:W-:Y:S01]  /*7a20*/  IMAD.IADD R181, R179, 0x1, R99 ;  /* 0x00000001b3b57824 */ /* 0x000fe200078e0263 */
[----:B------:R-:W1:Y:S08]  /*7a30*/  MUFU.TANH R9, R9 ;  /* 0x0000000900097308 */ /* 0x000e700000002400 */
        /* <DEDUP_REMOVED lines=78> */
[----:B------:R-:W-:Y:S01]  /*7f20*/  IADD3 R99, R17, -R90, R99 ;  /* 0x8000005a11637210 */ /* 0x000fe20007ffe063 */
        /* <DEDUP_REMOVED lines=11> */
.L_x_8009:
[----:B------:R-:W-:-:S05]  /*7fe0*/  IMAD.U32 R98, RZ, RZ, UR29 ;  /* 0x0000001dff627e24 */ /* 0x000fca000f8e00ff */
[----:B------:R-:W-:-:S13]  /*7ff0*/  ISETP.NE.AND P1, PT, R98, 0x1, PT ;  /* 0x000000016200780c */ /* 0x000fda0003f25270 */
[----:B------:R-:W1:Y:S02]  /*8000*/  @P1 LDC.64 R88, c[0x0][0x9e8] ;  /* 0x00027a00ff581b82 */ /* 0x000e640000000a00 */
[----:B-1----:R-:W-:-:S05]  /*8010*/  @P1 IMAD.HI.U32 R88, R99, R88, RZ ;  /* 0x0000005863581227 */ /* 0x002fca00078e00ff */
[----:B------:R-:W-:-:S07]  /*8020*/  @P1 SHF.R.U32.HI R99, RZ, R89, R88 ;  /* 0x00000059ff631219 */ /* 0x000fce0000011658 */
.L_x_8010:
[----:B------:R-:W-:Y:S05]  /*8030*/  BSYNC B0 ;  /* 0x0000000000007941 */ /* 0x000fea0003800000 */
.L_x_8008:
[----:B------:R-:W-:-:S05]  /*8040*/  IMAD R99, R99, R98, R176 ;  /* 0x0000006263637224 */ /* 0x000fca00078e02b0 */
[----:B------:R-:W-:Y:S02]  /*8050*/  VIADDMNMX R180, R99, R98, R180, PT ;  /* 0x0000006263b47246 */ /* 0x000fe400038001b4 */
[----:B------:R-:W-:-:S07]  /*8060*/  VIMNMX R181, R181, R99, !PT ;  /* 0x00000063b5b57248 */ /* 0x000fce0007fe0100 */
.L_x_8007:
[C---:B------:R-:W-:Y:S02]  /*8070*/  ISETP.GE.AND P2, PT, R177.reuse, 0x9, PT ;  /* 0x00000009b100780c */ /* 0x040fe40003f46270 */
[----:B------:R-:W-:Y:S02]  /*8080*/  ISETP.GE.AND P1, PT, R177, 0x2, PT ;  /* 0x00000002b100780c */ /* 0x000fe40003f26270 */
[----:B------:R-:W-:Y:S02]  /*8090*/  LOP3.LUT R16, R16, 0xfffffffd, RZ, 0xc0, !PT ;  /* 0xfffffffd10107812 */ /* 0x000fe400078ec0ff */
[----:B------:R-:W-:Y:S02]  /*80a0*/  ISETP.GT.AND P3, PT, R181, 0x1, !P1 ;  /* 0x00000001b500780c */ /* 0x000fe40004f64270 */
[----:B------:R-:W-:Y:S02]  /*80b0*/  ISETP.GE.AND P4, PT, R177, 0xa, PT ;  /* 0x0000000ab100780c */ /* 0x000fe40003f86270 */
[----:B------:R-:W-:-:S02]  /*80c0*/  ISETP.LT.OR P3, PT, R180, 0x2, P3 ;  /* 0x00000002b400780c */ /* 0x000fc40001f61670 */
[----:B------:R-:W-:Y:S02]  /*80d0*/  LOP3.LUT R2, R2, 0xfffffffd, RZ, 0xc0, !PT ;  /* 0xfffffffd02027812 */ /* 0x000fe400078ec0ff */
[----:B------:R-:W-:Y:S02]  /*80e0*/  @P2 LOP3.LUT R16, R16, 0x2, RZ, 0xfc, !PT ;  /* 0x0000000210102812 */ /* 0x000fe400078efcff */
[----:B------:R-:W-:Y:S02]  /*80f0*/  ISETP.GT.AND P2, PT, R181, 0x8, !P2 ;  /* 0x00000008b500780c */ /* 0x000fe40005744270 */
[----:B0-----:R-:W-:Y:S02]  /*8100*/  FSEL R152, R152, -INF , !P3 ;  /* 0xff80000098987808 */ /* 0x001fe40005800000 */
[----:B------:R-:W-:Y:S02]  /*8110*/  ISETP.LT.OR P2, PT, R180, 0x9, P2 ;  /* 0x00000009b400780c */ /* 0x000fe40001741670 */
[----:B------:R-:W-:-:S02]  /*8120*/  ISETP.GE.AND P3, PT, R177, 0x11, PT ;  /* 0x00000011b100780c */ /* 0x000fc40003f66270 */
[----:B------:R-:W-:Y:S02]  /*8130*/  LOP3.LUT R16, R16, 0xfffffffb, RZ, 0xc0, !PT ;  /* 0xfffffffb10107812 */ /* 0x000fe400078ec0ff */
[----:B------:R-:W-:Y:S02]  /*8140*/  FSEL R154, R154, -INF , !P2 ;  /* 0xff8000009a9a7808 */ /* 0x000fe40005000000 */
[----:B------:R-:W-:Y:S02]  /*8150*/  ISETP.GT.AND P2, PT, R181, 0x9, !P4 ;  /* 0x00000009b500780c */ /* 0x000fe40006744270 */
[----:B------:R-:W-:Y:S02]  /*8160*/  @P4 LOP3.LUT R16, R16, 0x4, RZ, 0xfc, !PT ;  /* 0x0000000410104812 */ /* 0x000fe400078efcff */
[----:B------:R-:W-:Y:S02]  /*8170*/  ISETP.LT.OR P2, PT, R180, 0xa, P2 ;  /* 0x0000000ab400780c */ /* 0x000fe40001741670 */
[----:B------:R-:W-:-:S02]  /*8180*/  LOP3.LUT R16, R16, 0xfffffff7, RZ, 0xc0, !PT ;  /* 0xfffffff710107812 */ /* 0x000fc400078ec0ff */
[----:B------:R-:W-:Y:S02]  /*8190*/  FSEL R153, R153, -INF , !P2 ;  /* 0xff80000099997808 */ /* 0x000fe40005000000 */
[----:B------:R-:W-:Y:S02]  /*81a0*/  @P3 LOP3.LUT R16, R16, 0x8, RZ, 0xfc, !PT ;  /* 0x0000000810103812 */ /* 0x000fe400078efcff */
[----:B------:R-:W-:Y:S02]  /*81b0*/  ISETP.GT.AND P2, PT, R181, 0x10, !P3 ;  /* 0x00000010b500780c */ /* 0x000fe40005f44270 */
[----:B------:R-:W-:Y:S02]  /*81c0*/  ISETP.GE.AND P3, PT, R177, 0x12, PT ;  /* 0x00000012b100780c */ /* 0x000fe40003f66270 */
[----:B------:R-:W-:Y:S02]  /*81d0*/  ISETP.LT.OR P2, PT, R180, 0x11, P2 ;  /* 0x00000011b400780c */ /* 0x000fe40001741670 */
[----:B------:R-:W-:-:S02]  /*81e0*/  LOP3.LUT R16, R16, 0xffffffef, RZ, 0xc0, !PT ;  /* 0xffffffef10107812 */ /* 0x000fc400078ec0ff */
[----:B------:R-:W-:Y:S02]  /*81f0*/  FSEL R156, R156, -INF , !P2 ;  /* 0xff8000009c9c7808 */ /* 0x000fe40005000000 */
[----:B------:R-:W-:-:S04]  /*8200*/  ISETP.GT.AND P2, PT, R181, 0x11, !P3 ;  /* 0x00000011b500780c */ /* 0x000fc80005f44270 */
[----:B------:R-:W-:Y:S02]  /*8210*/  ISETP.LT.OR P2, PT, R180, 0x12, P2 ;  /* 0x00000012b400780c */ /* 0x000fe40001741670 */
[----:B------:R-:W-:Y:S02]  /*8220*/  @P3 LOP3.LUT R16, R16, 0x10, RZ, 0xfc, !PT ;  /* 0x0000001010103812 */ /* 0x000fe400078efcff */
[----:B------:R-:W-:Y:S02]  /*8230*/  ISETP.GE.AND P3, PT, R177, 0x19, PT ;  /* 0x00000019b100780c */ /* 0x000fe40003f66270 */
[----:B------:R-:W-:Y:S02]  /*8240*/  FSEL R155, R155, -INF , !P2 ;  /* 0xff8000009b9b7808 */ /* 0x000fe40005000000 */
[----:B------:R-:W-:Y:S02]  /*8250*/  ISETP.GT.AND P2, PT, R181, 0x18, !P3 ;  /* 0x00000018b500780c */ /* 0x000fe40005f44270 */
[----:B------:R-:W-:-:S02]  /*8260*/  LOP3.LUT R16, R16, 0x7fffffff, RZ, 0xc0, !PT ;  /* 0x7fffffff10107812 */ /* 0x000fc400078ec0ff */
[----:B------:R-:W-:-:S04]  /*8270*/  ISETP.LT.OR P2, PT, R180, 0x19, P2 ;  /* 0x00000019b400780c */ /* 0x000fc80001741670 */
[----:B------:R-:W-:Y:S02]  /*8280*/  FSEL R158, R158, -INF , !P2 ;  /* 0xff8000009e9e7808 */ /* 0x000fe40005000000 */
[----:B------:R-:W-:Y:S02]  /*8290*/  @P3 LOP3.LUT R2, R2, 0x2, RZ, 0xfc, !PT ;  /* 0x0000000202023812 */ /* 0x000fe400078efcff */
[----:B------:R-:W-:Y:S02]  /*82a0*/  ISETP.GE.AND P3, PT, R177, 0x1a, PT ;  /* 0x0000001ab100780c */ /* 0x000fe40003f66270 */
[----:B------:R-:W-:Y:S02]  /*82b0*/  LOP3.LUT R2, R2, 0xfffffffe, RZ, 0xc0, !PT ;  /* 0xfffffffe02027812 */ /* 0x000fe400078ec0ff */
[----:B------:R-:W-:-:S04]  /*82c0*/  ISETP.GT.AND P2, PT, R181, 0x19, !P3 ;  /* 0x00000019b500780c */ /* 0x000fc80005f44270 */
        /* <DEDUP_REMOVED lines=140> */
[----:B------:R-:W-:Y:S01]  /*8b90*/  @P3 LOP3.LUT R16, R16, 0x200, RZ, 0xfc, !PT ;  /* 0x0000020010103812 */ /* 0x000fe200078efcff */
[----:B------:R-:W0:Y:S01]  /*8ba0*/  SHFL.IDX PT, R165, R173, 0x1, 0x1c1f ;  /* 0x003c1f00ada57f89 */ /* 0x000e2200000e0000 */
        /* <DEDUP_REMOVED lines=8> */
[----:B------:R-:W-:Y:S01]  /*8c30*/  ISETP.GT.AND P2, PT, R181, 0x80, !P3 ;  /* 0x00000080b500780c */ /* 0x000fe20005f44270 */
[----:B0-----:R-:W-:-:S03]  /*8c40*/  IMAD.IADD R150, R178, 0x1, R165 ;  /* 0x00000001b2967824 */ /* 0x001fc600078e02a5 */
        /* <DEDUP_REMOVED lines=14> */
[----:B------:R-:W-:Y:S02]  /*8d30*/  ISETP.GE.AND P2, PT, R177, 0x8a, PT ;  /* 0x0000008ab100780c */ /* 0x000fe40003f46270 */
[----:B------:R-:W-:Y:S02]  /*8d40*/  @P3 LOP3.LUT R16, R16, 0x20, RZ, 0xfc, !PT ;  /* 0x0000002010103812 */ /* 0x000fe400078efcff */
[----:B------:R-:W-:Y:S02]  /*8d50*/  ISETP.GT.AND P3, PT, R181, 0x89, !P2 ;  /* 0x00000089b500780c */ /* 0x000fe40005764270 */
[----:B------:R-:W-:Y:S02]  /*8d60*/  LOP3.LUT R16, R16, 0xfffffffe, RZ, 0xc0, !PT ;  /* 0xfffffffe10107812 */ /* 0x000fe400078ec0ff */
        /* <DEDUP_REMOVED lines=14> */
[----:B------:R-:W-:-:S13]  /*8e50*/  ISETP.GE.AND P6, PT, R177, 0x1, PT ;  /* 0x00000001b100780c */ /* 0x000fda0003fc6270 */
[----:B------:R-:W-:Y:S02]  /*8e60*/  @P6 LOP3.LUT R16, R16, 0x1, RZ, 0xfc, !PT ;  /* 0x0000000110106812 */ /* 0x000fe400078efcff */
[----:B------:R-:W-:-:S04]  /*8e70*/  ISETP.GT.AND P6, PT, R181, RZ, !P6 ;  /* 0x000000ffb500720c */ /* 0x000fc800077c4270 */
[----:B------:R-:W-:-:S04]  /*8e80*/  ISETP.LT.OR P6, PT, R180, 0x1, P6 ;  /* 0x00000001b400780c */ /* 0x000fc800037c1670 */
[----:B------:R-:W-:Y:S01]  /*8e90*/  FSEL R163, R11, -INF , !P6 ;  /* 0xff8000000ba37808 */ /* 0x000fe20007000000 */
[----:B------:R-:W-:Y:S01]  /*8ea0*/  IMAD.IADD R11, R179, 0x1, R165 ;  /* 0x00000001b30b7824 */ /* 0x000fe200078e02a5 */
[----:B------:R-:W-:-:S13]  /*8eb0*/  ISETP.GE.AND P6, PT, R177, 0x9a, PT ;  /* 0x0000009ab100780c */ /* 0x000fda0003fc6270 */
[----:B------:R-:W-:Y:S02]  /*8ec0*/  @P6 LOP3.LUT R2, R2, 0x4, RZ, 0xfc, !PT ;  /* 0x0000000402026812 */ /* 0x000fe400078efcff */
        /* <DEDUP_REMOVED lines=17> */
.L_x_8013:
[----:B------:R-:W-:-:S05]  /*8fe0*/  IMAD.U32 R164, RZ, RZ, UR29 ;  /* 0x0000001dffa47e24 */ /* 0x000fca000f8e00ff */
[----:B------:R-:W-:-:S13]  /*8ff0*/  ISETP.NE.AND P6, PT, R164, 0x1, PT ;  /* 0x00000001a400780c */ /* 0x000fda0003fc5270 */
[----:B------:R-:W0:Y:S02]  /*9000*/  @P6 LDC.64 R88, c[0x0][0x9e8] ;  /* 0x00027a00ff586b82 */ /* 0x000e240000000a00 */
[----:B0-----:R-:W-:-:S05]  /*9010*/  @P6 IMAD.HI.U32 R88, R165, R88, RZ ;  /* 0x00000058a5586227 */ /* 0x001fca00078e00ff */
[----:B------:R-:W-:-:S07]  /*9020*/  @P6 SHF.R.U32.HI R165, RZ, R89, R88 ;  /* 0x00000059ffa56219 */ /* 0x000fce0000011658 */
.L_x_8014:
[----:B------:R-:W-:Y:S05]  /*9030*/  BSYNC B0 ;  /* 0x0000000000007941 */ /* 0x000fea0003800000 */
.L_x_8012:
[----:B------:R-:W-:-:S05]  /*9040*/  IMAD R165, R165, R164, R176 ;  /* 0x000000a4a5a57224 */ /* 0x000fca00078e02b0 */
[----:B------:R-:W-:Y:S02]  /*9050*/  VIADDMNMX R150, R165, R164, R150, PT ;  /* 0x000000a4a5967246 */ /* 0x000fe40003800196 */
[----:B------:R-:W-:-:S07]  /*9060*/  VIMNMX R11, R11, R165, !PT ;  /* 0x000000a50b0b7248 */ /* 0x000fce0007fe0100 */
.L_x_8011:
[----:B------:R-:W-:Y:S01]  /*9070*/  ISETP.GT.AND P1, PT, R11, 0x1, !P1 ;  /* 0x000000010b00780c */ /* 0x000fe20004f24270 */
[----:B------:R-:W-:Y:S01]  /*9080*/  IMAD.U32 R167, RZ, RZ, UR28 ;  /* 0x0000001cffa77e24 */ /* 0x000fe2000f8e00ff */
[----:B------:R-:W-:Y:S02]  /*9090*/  LOP3.LUT P6, RZ, R16, 0x8000000, RZ, 0xc0, !PT ;  /* 0x0800000010ff7812 */ /* 0x000fe400078cc0ff */
[----:B------:R-:W-:Y:S02]  /*90a0*/  ISETP.LT.OR P1, PT, R150, 0x2, P1 ;  /* 0x000000029600780c */ /* 0x000fe40000f21670 */
[----:B------:R-:W-:Y:S02]  /*90b0*/  FMNMX.FTZ R89, R163, R6, !PT ;  /* 0x00000006a3597209 */ /* 0x000fe40007810000 */
[----:B------:R-:W-:Y:S02]  /*90c0*/  FSEL R88, R10, -INF , !P1 ;  /* 0xff8000000a587808 */ /* 0x000fe40004800000 */
[----:B------:R-:W-:-:S02]  /*90d0*/  LOP3.LUT P1, RZ, R16, 0x2, RZ, 0xc0, !PT ;  /* 0x0000000210ff7812 */ /* 0x000fc4000782c0ff */
[----:B------:R-:W-:Y:S02]  /*90e0*/  FMNMX.FTZ R89, R152, R89, !PT ;  /* 0x0000005998597209 */ /* 0x000fe40007810000 */
[----:B------:R-:W-:Y:S02]  /*90f0*/  ISETP.GT.AND P1, PT, R11, 0x8, !P1 ;  /* 0x000000080b00780c */ /* 0x000fe40004f24270 */
[----:B------:R-:W-:Y:S02]  /*9100*/  FMNMX.FTZ R10, R154, R89, !PT ;  /* 0x000000599a0a7209 */ /* 0x000fe40007810000 */
[----:B------:R-:W-:Y:S02]  /*9110*/  ISETP.LT.OR P1, PT, R150, 0x9, P1 ;  /* 0x000000099600780c */ /* 0x000fe40000f21670 */
[----:B------:R-:W-:Y:S02]  /*9120*/  FMNMX.FTZ R89, R153, R10, !PT ;  /* 0x0000000a99597209 */ /* 0x000fe40007810000 */
[----:B------:R-:W-:-:S02]  /*9130*/  FSEL R12, R12, -INF , !P1 ;  /* 0xff8000000c0c7808 */ /* 0x000fc40004800000 */
[----:B------:R-:W-:Y:S02]  /*9140*/  LOP3.LUT P1, RZ, R16, 0x4, RZ, 0xc0, !PT ;  /* 0x0000000410ff7812 */ /* 0x000fe4000782c0ff */
[----:B------:R-:W-:Y:S02]  /*9150*/  FMNMX.FTZ R10, R156, R89, !PT ;  /* 0x000000599c0a7209 */ /* 0x000fe40007810000 */
[----:B------:R-:W-:Y:S02]  /*9160*/  ISETP.GT.AND P1, PT, R11, 0x9, !P1 ;  /* 0x000000090b00780c */ /* 0x000fe40004f24270 */
[----:B------:R-:W-:Y:S02]  /*9170*/  FMNMX.FTZ R89, R155, R10, !PT ;  /* 0x0000000a9b597209 */ /* 0x000fe40007810000 */
[----:B------:R-:W-:Y:S02]  /*9180*/  ISETP.LT.OR P1, PT, R150, 0xa, P1 ;  /* 0x0000000a9600780c */ /* 0x000fe40000f21670 */
[----:B------:R-:W-:-:S02]  /*9190*/  FMNMX.FTZ R10, R158, R89, !PT ;  /* 0x000000599e0a7209 */ /* 0x000fc40007810000 */
[----:B------:R-:W-:Y:S02]  /*91a0*/  FSEL R13, R13, -INF , !P1 ;  /* 0xff8000000d0d7808 */ /* 0x000fe40004800000 */
[----:B------:R-:W-:Y:S02]  /*91b0*/  LOP3.LUT P1, RZ, R16, 0x8, RZ, 0xc0, !PT ;  /* 0x0000000810ff7812 */ /* 0x000fe4000782c0ff */
[----:B------:R-:W-:Y:S02]  /*91c0*/  FMNMX.FTZ R89, R157, R10, !PT ;  /* 0x0000000a9d597209 */ /* 0x000fe40007810000 */
[----:B------:R-:W-:Y:S02]  /*91d0*/  ISETP.GT.AND P1, PT, R11, 0x10, !P1 ;  /* 0x000000100b00780c */ /* 0x000fe40004f24270 */
[----:B------:R-:W-:Y:S02]  /*91e0*/  FMNMX.FTZ R10, R160, R89, !PT ;  /* 0x00000059a00a7209 */ /* 0x000fe40007810000 */
[----:B------:R-:W-:-:S02]  /*91f0*/  ISETP.LT.OR P1, PT, R150, 0x11, P1 ;  /* 0x000000119600780c */ /* 0x000fc40000f21670 */
[----:B------:R-:W-:Y:S02]  /*9200*/  FMNMX.FTZ R89, R159, R10, !PT ;  /* 0x0000000a9f597209 */ /* 0x000fe40007810000 */
[----:B------:R-:W-:Y:S02]  /*9210*/  FSEL R14, R14, -INF , !P1 ;  /* 0xff8000000e0e7808 */ /* 0x000fe40004800000 */
[----:B------:R-:W-:Y:S02]  /*9220*/  LOP3.LUT P1, RZ, R16, 0x10, RZ, 0xc0, !PT ;  /* 0x0000001010ff7812 */ /* 0x000fe4000782c0ff */
[----:B------:R-:W-:Y:S02]  /*9230*/  FMNMX.FTZ R10, R162, R89, !PT ;  /* 0x00000059a20a7209 */ /* 0x000fe40007810000 */
[----:B------:R-:W-:Y:S02]  /*9240*/  ISETP.GT.AND P1, PT, R11, 0x11, !P1 ;  /* 0x000000110b00780c */ /* 0x000fe40004f24270 */
[----:B------:R-:W-:-:S02]  /*9250*/  FMNMX.FTZ R89, R161, R10, !PT ;  /* 0x0000000aa1597209 */ /* 0x000fc40007810000 */
[----:B------:R-:W-:Y:S02]  /*9260*/  ISETP.LT.OR P1, PT, R150, 0x12, P1 ;  /* 0x000000129600780c */ /* 0x000fe40000f21670 */
[----:B------:R-:W-:Y:S02]  /*9270*/  FMNMX.FTZ R10, R98, R89, !PT ;  /* 0x00000059620a7209 */ /* 0x000fe40007810000 */
[----:B------:R-:W-:Y:S02]  /*9280*/  FSEL R15, R15, -INF , !P1 ;  /* 0xff8000000f0f7808 */ /* 0x000fe40004800000 */
[----:B------:R-:W-:Y:S02]  /*9290*/  LOP3.LUT P1, RZ, R2, 0x2, RZ, 0xc0, !PT ;  /* 0x0000000202ff7812 */ /* 0x000fe4000782c0ff */
[----:B------:R-:W-:Y:S02]  /*92a0*/  FMNMX.FTZ R89, R99, R10, !PT ;  /* 0x0000000a63597209 */ /* 0x000fe40007810000 */
[----:B------:R-:W-:-:S02]  /*92b0*/  ISETP.GT.AND P1, PT, R11, 0x18, !P1 ;  /* 0x000000180b00780c */ /* 0x000fc40004f24270 */
[----:B------:R-:W-:Y:S02]  /*92c0*/  FMNMX.FTZ R10, R100, R89, !PT ;  /* 0x00000059640a7209 */ /* 0x000fe40007810000 */
[----:B------:R-:W-:Y:S02]  /*92d0*/  ISETP.LT.OR P1, PT, R150, 0x19, P1 ;  /* 0x000000199600780c */ /* 0x000fe40000f21670 */
[----:B------:R-:W-:Y:S02]  /*92e0*/  FMNMX.FTZ R89, R101, R10, !PT ;  /* 0x0000000a65597209 */ /* 0x000fe40007810000 */
[----:B------:R-:W-:Y:S02]  /*92f0*/  FSEL R20, R20, -INF , !P1 ;  /* 0xff80000014147808 */ /* 0x000fe40004800000 */
[----:B------:R-:W-:Y:S02]  /*9300*/  LOP3.LUT P1, RZ, R2, 0x1, RZ, 0xc0, !PT ;  /* 0x0000000102ff7812 */ /* 0x000fe4000782c0ff */
[----:B------:R-:W-:-:S02]  /*9310*/  FMNMX.FTZ R10, R102, R89, !PT ;  /* 0x00000059660a7209 */ /* 0x000fc40007810000 */
[----:B------:R-:W-:Y:S02]  /*9320*/  ISETP.GT.AND P1, PT, R11, 0x19, !P1 ;  /* 0x000000190b00780c */ /* 0x000fe40004f24270 */
[----:B------:R-:W-:Y:S02]  /*9330*/  FMNMX.FTZ R10, R103, R10, !PT ;  /* 0x0000000a670a7209 */ /* 0x000fe40007810000 */
        /* <DEDUP_REMOVED lines=31> */
[----:B------:R-:W-:Y:S02]  /*9530*/  ISETP.GT.AND P1, PT, R11, 0x30, !P6 ;  /* 0x000000300b00780c */ /* 0x000fe40007724270 */
[----:B------:R-:W-:Y:S02]  /*9540*/  LOP3.LUT P6, RZ, R16, 0x10000, RZ, 0xc0, !PT ;  /* 0x0001000010ff7812 */ /* 0x000fe400078cc0ff */
        /* <DEDUP_REMOVED lines=13> */
[----:B------:R-:W-:Y:S02]  /*9620*/  ISETP.GT.AND P2, PT, R11, 0x89, !P2 ;  /* 0x000000890b00780c */ /* 0x000fe40005744270 */
[----:B------:R-:W-:Y:S02]  /*9630*/  ISETP.LT.OR P1, PT, R150, 0x39, P1 ;  /* 0x000000399600780c */ /* 0x000fe40000f21670 */
[----:B------:R-:W-:Y:S02]  /*9640*/  FMNMX.FTZ R10, R132, R89, !PT ;  /* 0x00000059840a7209 */ /* 0x000fe40007810000 */
[----:B------:R-:W-:Y:S02]  /*9650*/  FSEL R142, R142, -INF , !P1 ;  /* 0xff8000008e8e7808 */ /* 0x000fe40004800000 */
[----:B------:R-:W-:Y:S02]  /*9660*/  LOP3.LUT P1, RZ, R16, 0x1000000, RZ, 0xc0, !PT ;  /* 0x0100000010ff7812 */ /* 0x000fe4000782c0ff */
[----:B------:R-:W-:-:S02]  /*9670*/  ISETP.LT.OR P2, PT, R150, 0x8a, P2 ;  /* 0x0000008a9600780c */ /* 0x000fc40001741670 */
[C---:B------:R-:W-:Y:S02]  /*9680*/  ISETP.GT.AND P1, PT, R11.reuse, 0x39, !P1 ;  /* 0x000000390b00780c */ /* 0x040fe40004f24270 */
[----:B------:R-:W-:Y:S02]  /*9690*/  ISETP.GT.AND P3, PT, R11, 0x90, !P3 ;  /* 0x000000900b00780c */ /* 0x000fe40005f64270 */
[----:B------:R-:W-:Y:S02]  /*96a0*/  ISETP.LT.OR P1, PT, R150, 0x3a, P1 ;  /* 0x0000003a9600780c */ /* 0x000fe40000f21670 */
[----:B------:R-:W-:Y:S02]  /*96b0*/  FMNMX.FTZ R89, R131, R10, !PT ;  /* 0x0000000a83597209 */ /* 0x000fe40007810000 */
[----:B------:R-:W-:Y:S02]  /*96c0*/  FSEL R143, R143, -INF , !P1 ;  /* 0xff8000008f8f7808 */ /* 0x000fe40004800000 */
[----:B------:R-:W-:-:S02]  /*96d0*/  LOP3.LUT P1, RZ, R16, 0x800000, RZ, 0xc0, !PT ;  /* 0x0080000010ff7812 */ /* 0x000fc4000782c0ff */
[----:B------:R-:W-:Y:S02]  /*96e0*/  FSEL R93, R93, -INF , !P2 ;  /* 0xff8000005d5d7808 */ /* 0x000fe40005000000 */
[C---:B------:R-:W-:Y:S02]  /*96f0*/  ISETP.GT.AND P1, PT, R11.reuse, 0x40, !P1 ;  /* 0x000000400b00780c */ /* 0x040fe40004f24270 */
[C---:B------:R-:W-:Y:S02]  /*9700*/  ISETP.LT.OR P3, PT, R150.reuse, 0x91, P3 ;  /* 0x000000919600780c */ /* 0x040fe40001f61670 */
[----:B------:R-:W-:Y:S02]  /*9710*/  ISETP.LT.OR P1, PT, R150, 0x41, P1 ;  /* 0x000000419600780c */ /* 0x000fe40000f21670 */
[----:B------:R-:W-:Y:S02]  /*9720*/  ISETP.GT.AND P4, PT, R11, 0x91, !P4 ;  /* 0x000000910b00780c */ /* 0x000fe40006784270 */
[----:B------:R-:W-:-:S02]  /*9730*/  FSEL R120, R120, -INF , !P1 ;  /* 0xff80000078787808 */ /* 0x000fc40004800000 */
[----:B------:R-:W-:Y:S02]  /*9740*/  LOP3.LUT P1, RZ, R16, 0x400000, RZ, 0xc0, !PT ;  /* 0x0040000010ff7812 */ /* 0x000fe4000782c0ff */
[----:B------:R-:W-:Y:S02]  /*9750*/  FMNMX.FTZ R10, R130, R89, !PT ;  /* 0x00000059820a7209 */ /* 0x000fe40007810000 */
[----:B------:R-:W-:Y:S02]  /*9760*/  ISETP.GT.AND P1, PT, R11, 0x41, !P1 ;  /* 0x000000410b00780c */ /* 0x000fe40004f24270 */
[----:B------:R-:W-:Y:S02]  /*9770*/  FSEL R95, R95, -INF , !P3 ;  /* 0xff8000005f5f7808 */ /* 0x000fe40005800000 */
[----:B------:R-:W-:Y:S02]  /*9780*/  ISETP.LT.OR P1, PT, R150, 0x42, P1 ;  /* 0x000000429600780c */ /* 0x000fe40000f21670 */
[----:B------:R-:W-:-:S02]  /*9790*/  ISETP.GT.AND P5, PT, R11, 0x98, !P5 ;  /* 0x000000980b00780c */ /* 0x000fc40006fa4270 */
[----:B------:R-:W-:Y:S02]  /*97a0*/  FSEL R121, R121, -INF , !P1 ;  /* 0xff80000079797808 */ /* 0x000fe40004800000 */
[----:B------:R-:W-:Y:S02]  /*97b0*/  LOP3.LUT P1, RZ, R16, 0x200000, RZ, 0xc0, !PT ;  /* 0x0020000010ff7812 */ /* 0x000fe4000782c0ff */
[C---:B------:R-:W-:Y:S02]  /*97c0*/  ISETP.LT.OR P4, PT, R150.reuse, 0x92, P4 ;  /* 0x000000929600780c */ /* 0x040fe40002781670 */
[----:B------:R-:W-:Y:S02]  /*97d0*/  ISETP.GT.AND P1, PT, R11, 0x48, !P1 ;  /* 0x000000480b00780c */ /* 0x000fe40004f24270 */
[----:B------:R-:W-:Y:S02]  /*97e0*/  FMNMX.FTZ R89, R151, R10, !PT ;  /* 0x0000000a97597209 */ /* 0x000fe40007810000 */
[----:B------:R-:W-:-:S02]  /*97f0*/  ISETP.LT.OR P1, PT, R150, 0x49, P1 ;  /* 0x000000499600780c */ /* 0x000fc40000f21670 */
[----:B------:R-:W-:Y:S01]  /*9800*/  ISETP.LT.OR P5, PT, R150, 0x99, P5 ;  /* 0x000000999600780c */ /* 0x000fe20002fa1670 */
[----:B------:R-:W0:Y:S01]  /*9810*/  SHFL.BFLY PT, R10, R89, 0x2, 0x1f ;  /* 0x0c401f00590a7f89 */ /* 0x000e2200000e0000 */
[----:B------:R-:W-:Y:S02]  /*9820*/  FSEL R122, R122, -INF , !P1 ;  /* 0xff8000007a7a7808 */ /* 0x000fe40004800000 */
[----:B------:R-:W-:Y:S02]  /*9830*/  LOP3.LUT P1, RZ, R16, 0x100000, RZ, 0xc0, !PT ;  /* 0x0010000010ff7812 */ /* 0x000fe4000782c0ff */
[----:B------:R-:W-:Y:S02]  /*9840*/  FSEL R94, R94, -INF , !P4 ;  /* 0xff8000005e5e7808 */ /* 0x000fe40006000000 */
[----:B------:R-:W-:Y:S02]  /*9850*/  ISETP.GT.AND P1, PT, R11, 0x49, !P1 ;  /* 0x000000490b00780c */ /* 0x000fe40004f24270 */
[----:B------:R-:W-:-:S02]  /*9860*/  FSEL R96, R96, -INF , !P5 ;  /* 0xff80000060607808 */ /* 0x000fc40006800000 */
[----:B------:R-:W-:-:S04]  /*9870*/  ISETP.LT.OR P1, PT, R150, 0x4a, P1 ;  /* 0x0000004a9600780c */ /* 0x000fc80000f21670 */
[----:B------:R-:W-:Y:S02]  /*9880*/  FSEL R123, R123, -INF , !P1 ;  /* 0xff8000007b7b7808 */ /* 0x000fe40004800000 */
[----:B------:R-:W-:-:S04]  /*9890*/  LOP3.LUT P1, RZ, R16, 0x80000, RZ, 0xc0, !PT ;  /* 0x0008000010ff7812 */ /* 0x000fc8000782c0ff */
[----:B------:R-:W-:Y:S02]  /*98a0*/  ISETP.GT.AND P1, PT, R11, 0x50, !P1 ;  /* 0x000000500b00780c */ /* 0x000fe40004f24270 */
[----:B0-----:R-:W-:Y:S02]  /*98b0*/  FMNMX.FTZ R165, R89, R10, !PT ;  /* 0x0000000a59a57209 */ /* 0x001fe40007810000 */
[----:B------:R-:W-:-:S03]  /*98c0*/  ISETP.LT.OR P1, PT, R150, 0x51, P1 ;  /* 0x000000519600780c */ /* 0x000fc60000f21670 */
[----:B------:R-:W0:Y:S01]  /*98d0*/  SHFL.BFLY PT, R10, R165, 0x1, 0x1f ;  /* 0x0c201f00a50a7f89 */ /* 0x000e2200000e0000 */
[----:B------:R-:W-:Y:S02]  /*98e0*/  FSEL R124, R124, -INF , !P1 ;  /* 0xff8000007c7c7808 */ /* 0x000fe40004800000 */
[----:B------:R-:W-:-:S04]  /*98f0*/  LOP3.LUT P1, RZ, R16, 0x40000, RZ, 0xc0, !PT ;  /* 0x0004000010ff7812 */ /* 0x000fc8000782c0ff */
[----:B------:R-:W-:-:S04]  /*9900*/  ISETP.GT.AND P1, PT, R11, 0x51, !P1 ;  /* 0x000000510b00780c */ /* 0x000fc80004f24270 */
[----:B------:R-:W-:-:S04]  /*9910*/  ISETP.LT.OR P1, PT, R150, 0x52, P1 ;  /* 0x000000529600780c */ /* 0x000fc80000f21670 */
[----:B------:R-:W-:Y:S02]  /*9920*/  FSEL R125, R125, -INF , !P1 ;  /* 0xff8000007d7d7808 */ /* 0x000fe40004800000 */
[----:B------:R-:W-:-:S04]  /*9930*/  LOP3.LUT P1, RZ, R16, 0x20000, RZ, 0xc0, !PT ;  /* 0x0002000010ff7812 */ /* 0x000fc8000782c0ff */
[----:B------:R-:W-:Y:S02]  /*9940*/  ISETP.GT.AND P1, PT, R11, 0x58, !P1 ;  /* 0x000000580b00780c */ /* 0x000fe40004f24270 */
[----:B0-----:R-:W-:Y:S02]  /*9950*/  FMNMX.FTZ R10, R165, R10, !PT ;  /* 0x0000000aa50a7209 */ /* 0x001fe40007810000 */
[----:B------:R-:W-:-:S03]  /*9960*/  ISETP.LT.OR P1, PT, R150, 0x59, P1 ;  /* 0x000000599600780c */ /* 0x000fc60000f21670 */
[----:B------:R-:W-:Y:S01]  /*9970*/  FFMA.FTZ R166, R10, R167, -8 ;  /* 0xc10000000aa67423 */ /* 0x000fe200000100a7 */
[----:B------:R-:W-:Y:S02]  /*9980*/  FSEL R126, R126, -INF , !P1 ;  /* 0xff8000007e7e7808 */ /* 0x000fe40004800000 */
[----:B------:R-:W-:Y:S02]  /*9990*/  ISETP.GT.AND P1, PT, R11, 0x59, !P6 ;  /* 0x000000590b00780c */ /* 0x000fe40007724270 */
[----:B------:R-:W-:Y:S02]  /*99a0*/  LOP3.LUT P6, RZ, R16, 0x20, RZ, 0xc0, !PT ;  /* 0x0000002010ff7812 */ /* 0x000fe400078cc0ff */
[----:B------:R-:W-:-:S04]  /*99b0*/  ISETP.LT.OR P1, PT, R150, 0x5a, P1 ;  /* 0x0000005a9600780c */ /* 0x000fc80000f21670 */
[----:B------:R-:W-:Y:S02]  /*99c0*/  FSEL R127, R127, -INF , !P1 ;  /* 0xff8000007f7f7808 */ /* 0x000fe40004800000 */
[----:B------:R-:W-:-:S04]  /*99d0*/  LOP3.LUT P1, RZ, R16, 0x8000, RZ, 0xc0, !PT ;  /* 0x0000800010ff7812 */ /* 0x000fc8000782c0ff */
[----:B------:R-:W-:-:S04]  /*99e0*/  ISETP.GT.AND P1, PT, R11, 0x60, !P1 ;  /* 0x000000600b00780c */ /* 0x000fc80004f24270 */
        /* <DEDUP_REMOVED lines=38> */
[----:B------:R-:W-:Y:S02]  /*9c50*/  ISETP.GT.AND P1, PT, R11, 0x88, !P6 ;  /* 0x000000880b00780c */ /* 0x000fe40007724270 */
[----:B------:R-:W-:Y:S02]  /*9c60*/  LOP3.LUT P6, RZ, R16, 0x1, RZ, 0xc0, !PT ;  /* 0x0000000110ff7812 */ /* 0x000fe400078cc0ff */
[----:B------:R-:W-:-:S04]  /*9c70*/  ISETP.LT.OR P1, PT, R150, 0x89, P1 ;  /* 0x000000899600780c */ /* 0x000fc80000f21670 */
[----:B------:R-:W-:Y:S02]  /*9c80*/  FSEL R92, R92, -INF , !P1 ;  /* 0xff8000005c5c7808 */ /* 0x000fe40004800000 */
[C---:B------:R-:W-:Y:S02]  /*9c90*/  ISETP.GT.AND P1, PT, R11.reuse, RZ, !P6 ;  /* 0x000000ff0b00720c */ /* 0x040fe40007724270 */
[----:B------:R-:W-:Y:S02]  /*9ca0*/  LOP3.LUT P6, RZ, R2, 0x4, RZ, 0xc0, !PT ;  /* 0x0000000402ff7812 */ /* 0x000fe400078cc0ff */
[----:B------:R-:W-:Y:S02]  /*9cb0*/  ISETP.LT.OR P1, PT, R150, 0x1, P1 ;  /* 0x000000019600780c */ /* 0x000fe40000f21670 */
[----:B------:R-:W-:Y:S02]  /*9cc0*/  ISETP.GT.AND P2, PT, R11, 0x99, !P6 ;  /* 0x000000990b00780c */ /* 0x000fe40007744270 */
[----:B------:R-:W-:-:S02]  /*9cd0*/  FSEL R164, R9, -INF , !P1 ;  /* 0xff80000009a47808 */ /* 0x000fc40004800000 */
[----:B------:R-:W-:Y:S02]  /*9ce0*/  ISETP.LT.OR P2, PT, R150, 0x9a, P2 ;  /* 0x0000009a9600780c */ /* 0x000fe40001741670 */
[----:B------:R-:W-:Y:S02]  /*9cf0*/  FMNMX.FTZ R9, R164, R7, !PT ;  /* 0x00000007a4097209 */ /* 0x000fe40007810000 */
[----:B------:R-:W-:Y:S02]  /*9d00*/  FSEL R97, R97, -INF , !P2 ;  /* 0xff80000061617808 */ /* 0x000fe40005000000 */
[----:B------:R-:W-:Y:S02]  /*9d10*/  FMNMX.FTZ R9, R88, R9, !PT ;  /* 0x0000000958097209 */ /* 0x000fe40007810000 */
[----:B------:R-:W-:Y:S02]  /*9d20*/  FSETP.NEU.FTZ.AND P1, PT, R10, -INF , PT ;  /* 0xff8000000a00780b */ /* 0x000fe40003f3d000 */
[----:B------:R-:W-:-:S02]  /*9d30*/  FMNMX.FTZ R168, R12, R9, !PT ;  /* 0x000000090ca87209 */ /* 0x000fc40007810000 */
[----:B------:R-:W-:Y:S02]  /*9d40*/  FSEL R166, R166, RZ, P1 ;  /* 0x000000ffa6a67208 */ /* 0x000fe40000800000 */
[----:B------:R-:W-:-:S03]  /*9d50*/  FMNMX.FTZ R9, R13, R168, !PT ;  /* 0x000000a80d097209 */ /* 0x000fc60007810000 */
[--C-:B------:R-:W-:Y:S01]  /*9d60*/  FFMA.FTZ R11, R129, UR28, -R166.reuse ;  /* 0x0000001c810b7c23 */ /* 0x100fe200080108a6 */
[----:B------:R-:W-:Y:S01]  /*9d70*/  FMNMX.FTZ R168, R14, R9, !PT ;  /* 0x000000090ea87209 */ /* 0x000fe20007810000 */
[--C-:B------:R-:W-:Y:S01]  /*9d80*/  FFMA.FTZ R129, R148, UR28, -R166.reuse ;  /* 0x0000001c94817c23 */ /* 0x100fe200080108a6 */
[----:B------:R-:W-:-:S01]  /*9d90*/  FFMA.FTZ R150, R149, UR28, -R166 ;  /* 0x0000001c95967c23 */ /* 0x000fc200080108a6 */
[--C-:B------:R-:W-:Y:S01]  /*9da0*/  FFMA.FTZ R148, R147, UR28, -R166.reuse ;  /* 0x0000001c93947c23 */ /* 0x100fe200080108a6 */
[----:B------:R-:W-:Y:S01]  /*9db0*/  FMNMX.FTZ R9, R15, R168, !PT ;  /* 0x000000a80f097209 */ /* 0x000fe20007810000 */
[--C-:B------:R-:W-:Y:S01]  /*9dc0*/  FFMA.FTZ R89, R163, UR28, -R166.reuse ;  /* 0x0000001ca3597c23 */ /* 0x100fe200080108a6 */
[----:B------:R-:W-:Y:S01]  /*9dd0*/  FSEL R147, R10, RZ, P1 ;  /* 0x000000ff0a937208 */ /* 0x000fe20000800000 */
        /* <DEDUP_REMOVED lines=46> */
[----:B------:R-:W-:Y:S01]  /*a0c0*/  FFMA.FTZ R166, R151, UR28, -R166 ;  /* 0x0000001c97a67c23 */ /* 0x000fe200080108a6 */
[----:B------:R-:W-:-:S01]  /*a0d0*/  FADD.FTZ R6, -R147, R6 ;  /* 0x0000000693067221 */ /* 0x000fc20000010100 */
[----:B------:R-:W-:Y:S01]  /*a0e0*/  MUFU.EX2 R89, R89 ;  /* 0x0000005900597308 */ /* 0x000fe20000000800 */
[----:B------:R-:W-:-:S02]  /*a0f0*/  FMNMX.FTZ R168, R122, R9, !PT ;  /* 0x000000097aa87209 */ /* 0x000fc40007810000 */
[----:B------:R-:W-:Y:S02]  /*a100*/  FMUL.FTZ R6, R6, UR28 ;  /* 0x0000001c06067c20 */ /* 0x000fe40008410000 */
[----:B------:R-:W-:-:S03]  /*a110*/  FMNMX.FTZ R9, R123, R168, !PT ;  /* 0x000000a87b097209 */ /* 0x000fc60007810000 */
[----:B------:R-:W-:Y:S01]  /*a120*/  MUFU.EX2 R152, R152 ;  /* 0x0000009800987308 */ /* 0x000fe20000000800 */
[----:B------:R-:W-:-:S04]  /*a130*/  FMNMX.FTZ R168, R124, R9, !PT ;  /* 0x000000097ca87209 */ /* 0x000fc80007810000 */
[----:B------:R-:W-:-:S03]  /*a140*/  FMNMX.FTZ R9, R125, R168, !PT ;  /* 0x000000a87d097209 */ /* 0x000fc60007810000 */
[----:B------:R-:W0:Y:S01]  /*a150*/  MUFU.EX2 R6, R6 ;  /* 0x0000000600067308 */ /* 0x000e220000000800 */
[----:B------:R-:W-:-:S04]  /*a160*/  FMNMX.FTZ R168, R126, R9, !PT ;  /* 0x000000097ea87209 */ /* 0x000fc80007810000 */
[----:B------:R-:W-:-:S03]  /*a170*/  FMNMX.FTZ R9, R127, R168, !PT ;  /* 0x000000a87f097209 */ /* 0x000fc60007810000 */
[----:B------:R-:W-:Y:S01]  /*a180*/  MUFU.EX2 R154, R154 ;  /* 0x0000009a009a7308 */ /* 0x000fe20000000800 */
[----:B------:R-:W-:-:S04]  /*a190*/  FMNMX.FTZ R168, R104, R9, !PT ;  /* 0x0000000968a87209 */ /* 0x000fc80007810000 */
[----:B------:R-:W-:-:S03]  /*a1a0*/  FMNMX.FTZ R9, R105, R168, !PT ;  /* 0x000000a869097209 */ /* 0x000fc60007810000 */
[----:B------:R-:W-:Y:S01]  /*a1b0*/  MUFU.EX2 R153, R153 ;  /* 0x0000009900997308 */ /* 0x000fe20000000800 */
[----:B------:R-:W-:Y:S01]  /*a1c0*/  FMNMX.FTZ R168, R106, R9, !PT ;  /* 0x000000096aa87209 */ /* 0x000fe20007810000 */
[----:B0-----:R-:W-:-:S03]  /*a1d0*/  FFMA.FTZ R167, R6, R4, R89 ;  /* 0x0000000406a77223 */ /* 0x001fc60000010059 */
[----:B------:R-:W-:Y:S01]  /*a1e0*/  FMNMX.FTZ R9, R107, R168, !PT ;  /* 0x000000a86b097209 */ /* 0x000fe20007810000 */
[----:B------:R-:W-:-:S02]  /*a1f0*/  FADD.FTZ R167, R152, R167 ;  /* 0x000000a798a77221 */ /* 0x000fc40000010000 */
        /* <DEDUP_REMOVED lines=40> */
[----:B------:R-:W-:Y:S01]  /*a480*/  FSEL R142, R9, RZ, P1 ;  /* 0x000000ff098e7208 */ /* 0x000fe20000800000 */
[----:B------:R-:W-:-:S01]  /*a490*/  FFMA.FTZ R164, R164, UR28, -R149 ;  /* 0x0000001ca4a47c23 */ /* 0x000fc20008010895 */
[--C-:B------:R-:W-:Y:S01]  /*a4a0*/  FFMA.FTZ R12, R12, UR28, -R149.reuse ;  /* 0x0000001c0c0c7c23 */ /* 0x100fe20008010895 */
[----:B------:R-:W-:Y:S01]  /*a4b0*/  MUFU.EX2 R151, R151 ;  /* 0x0000009700977308 */ /* 0x000fe20000000800 */
[----:B------:R-:W-:-:S01]  /*a4c0*/  FFMA.FTZ R13, R13, UR28, -R149 ;  /* 0x0000001c0d0d7c23 */ /* 0x000fc20008010895 */
[----:B------:R-:W-:Y:S01]  /*a4d0*/  FADD.FTZ R142, -R142, R7 ;  /* 0x000000078e8e7221 */ /* 0x000fe20000010100 */
[----:B------:R-:W-:-:S01]  /*a4e0*/  FFMA.FTZ R14, R14, UR28, -R149 ;  /* 0x0000001c0e0e7c23 */ /* 0x000fc20008010895 */
[--C-:B------:R-:W-:Y:S01]  /*a4f0*/  FFMA.FTZ R15, R15, UR28, -R149.reuse ;  /* 0x0000001c0f0f7c23 */ /* 0x100fe20008010895 */
[----:B------:R-:W-:-:S01]  /*a500*/  FFMA.FTZ R20, R20, UR28, -R149 ;  /* 0x0000001c14147c23 */ /* 0x000fc20008010895 */
[----:B------:R-:W-:Y:S01]  /*a510*/  FMUL.FTZ R142, R142, UR28 ;  /* 0x0000001c8e8e7c20 */ /* 0x000fe20008410000 */
        /* <DEDUP_REMOVED lines=31> */
[----:B------:R-:W-:Y:S01]  /*a710*/  FADD.FTZ R4, R154, R167 ;  /* 0x000000a79a047221 */ /* 0x000fe20000010000 */
[----:B------:R-:W-:-:S01]  /*a720*/  FFMA.FTZ R96, R96, UR28, -R149 ;  /* 0x0000001c60607c23 */ /* 0x000fc20008010895 */
[----:B------:R-:W0:Y:S01]  /*a730*/  MUFU.EX2 R14, R14 ;  /* 0x0000000e000e7308 */ /* 0x000e220000000800 */
[----:B-1----:R-:W-:-:S01]  /*a740*/  FADD.FTZ R142, R12, R3 ;  /* 0x000000030c8e7221 */ /* 0x002fc20000010000 */
[----:B------:R-:W-:Y:S01]  /*a750*/  FADD.FTZ R3, R153, R4 ;  /* 0x0000000499037221 */ /* 0x000fe20000010000 */
[----:B------:R-:W-:-:S03]  /*a760*/  FFMA.FTZ R97, R97, UR28, -R149 ;  /* 0x0000001c61617c23 */ /* 0x000fc60008010895 */
        /* <DEDUP_REMOVED lines=78> */
[----:B------:R-:W-:-:S06]  /*ac50*/  FFMA.FTZ R92, R95, UR28, -R149 ;  /* 0x0000001c5f5c7c23 */ /* 0x000fcc0008010895 */
        /* <DEDUP_REMOVED lines=35> */
[----:B------:R-:W2:Y:S01]  /*ae90*/  MUFU.EX2 R132, R132 ;  /* 0x0000008400847308 */ /* 0x000ea20000000800 */
[----:B0-----:R-:W-:-:S07]  /*aea0*/  FADD.FTZ R3, R133, R4 ;  /* 0x0000000485037221 */ /* 0x001fce0000010000 */
[----:B------:R-:W0:Y:S01]  /*aeb0*/  MUFU.EX2 R92, R92 ;  /* 0x0000005c005c7308 */ /* 0x000e220000000800 */
[----:B-1----:R-:W-:-:S07]  /*aec0*/  FADD.FTZ R95, R166, R142 ;  /* 0x0000008ea65f7221 */ /* 0x002fce0000010000 */
[----:B------:R-:W1:Y:S01]  /*aed0*/  MUFU.EX2 R131, R131 ;  /* 0x0000008300837308 */ /* 0x000e620000000800 */
[----:B--2---:R-:W-:-:S07]  /*aee0*/  FADD.FTZ R4, R132, R3 ;  /* 0x0000000384047221 */ /* 0x004fce0000010000 */
[----:B------:R0:W2:Y:S08]  /*aef0*/  MUFU.EX2 R93, R94 ;  /* 0x0000005e005d7308 */ /* 0x0000b00000000800 */
[----:B------:R-:W3:Y:S01]  /*af00*/  MUFU.EX2 R130, R130 ;  /* 0x0000008200827308 */ /* 0x000ee20000000800 */
[----:B0-----:R-:W-:-:S01]  /*af10*/  FADD.FTZ R94, R92, R95 ;  /* 0x0000005f5c5e7221 */ /* 0x001fc20000010000 */
[----:B-1----:R-:W-:-:S06]  /*af20*/  FADD.FTZ R3, R131, R4 ;  /* 0x0000000483037221 */ /* 0x002fcc0000010000 */
[----:B------:R-:W0:Y:S01]  /*af30*/  MUFU.EX2 R165, R96 ;  /* 0x0000006000a57308 */ /* 0x000e220000000800 */
[----:B--2---:R-:W-:-:S07]  /*af40*/  FADD.FTZ R94, R93, R94 ;  /* 0x0000005e5d5e7221 */ /* 0x004fce0000010000 */
[----:B------:R-:W1:Y:S01]  /*af50*/  MUFU.EX2 R97, R97 ;  /* 0x0000006100617308 */ /* 0x000e620000000800 */
[----:B---3--:R-:W-:-:S04]  /*af60*/  FADD.FTZ R4, R130, R3 ;  /* 0x0000000382047221 */ /* 0x008fc80000010000 */
[----:B------:R-:W-:Y:S01]  /*af70*/  FADD.FTZ R4, R147, R4 ;  /* 0x0000000493047221 */ /* 0x000fe20000010000 */
[----:B0-----:R-:W-:-:S04]  /*af80*/  FADD.FTZ R94, R165, R94 ;  /* 0x0000005ea55e7221 */ /* 0x001fc80000010000 */
[----:B-1----:R-:W-:Y:S01]  /*af90*/  FADD.FTZ R3, R97, R94 ;  /* 0x0000005e61037221 */ /* 0x002fe20000010000 */
[----:B------:R-:W-:Y:S06]  /*afa0*/  @!P0 BRA `(.L_x_8015) ;  /* 0x0000000000048947 */ /* 0x000fec0003800000 */
[----:B------:R-:W-:Y:S01]  /*afb0*/  BPT.TRAP 0x1 ;  /* 0x000000040000795c */ /* 0x000fe20000300000 */
.L_x_8015:
        /* <DEDUP_REMOVED lines=115> */
.L_x_7997:
[----:B------:R-:W-:Y:S01]  /*b6f0*/  ISETP.NE.AND P2, PT, R191, 0x1, PT ;  /* 0x00000001bf00780c */ /* 0x000fe20003f45270 */
[----:B------:R-:W-:Y:S01]  /*b700*/  UIADD3 UR6, UR37, 0x7f, URZ ;  /* 0x0000007f25067890 */ /* 0x000fe2000fffe03f */
[----:B------:R-:W-:Y:S02]  /*b710*/  IADD3 R7, R17, 0x1, -R90 ;  /* 0x0000000111077810 */ /* 0x000fe40007ffe85a */
[----:B------:R-:W-:-:S09]  /*b720*/  LOP3.LUT P1, RZ, R2, 0x8, RZ, 0xc0, !PT ;  /* 0x0000000802ff7812 */ /* 0x000fd2000782c0ff */
[----:B------:R-:W0:Y:S08]  /*b730*/  @P2 LDC R6, c[0x0][0x44c] ;  /* 0x00011300ff062b82 */ /* 0x000e300000000800 */
[----:B------:R-:W1:Y:S01]  /*b740*/  @P2 LDC R12, c[0x0][0x450] ;  /* 0x00011400ff0c2b82 */ /* 0x000e620000000800 */
[----:B0-----:R-:W-:-:S04]  /*b750*/  @P2 IMAD.HI.U32 R11, R6, UR6, RZ ;  /* 0x00000006060b2c27 */ /* 0x001fc8000f8e00ff */
[----:B------:R-:W-:Y:S01]  /*b760*/  IMAD.U32 R6, RZ, RZ, UR6 ;  /* 0x00000006ff067e24 */ /* 0x000fe2000f8e00ff */
[----:B-1----:R-:W-:-:S05]  /*b770*/  @P2 SHF.R.U32.HI R6, RZ, R12, R11 ;  /* 0x0000000cff062219 */ /* 0x002fca000001160b */
[----:B------:R-:W-:-:S04]  /*b780*/  IMAD.IADD R6, R7, 0x1, R6 ;  /* 0x0000000107067824 */ /* 0x000fc800078e0206 */
[----:B------:R-:W-:-:S05]  /*b790*/  VIADD R7, R6, -UR30 ;  /* 0x8000001e06077c36 */ /* 0x000fca0008000000 */
[----:B------:R-:W-:Y:S01]  /*b7a0*/  R2UR UR11, R7 ;  /* 0x00000000070b72ca */ /* 0x000fe200000e0000 */
[----:B------:R-:W-:-:S14]  /*b7b0*/  @!P1 BRA `(.L_x_8017) ;  /* 0x0000000000509947 */ /* 0x000fdc0003800000 */
[----:B------:R-:W-:-:S13]  /*b7c0*/  R2UR UR10, R6 ;  /* 0x00000000060a72ca */ /* 0x000fda00000e0000 */
        /* <DEDUP_REMOVED lines=11> */
.L_x_8018:
[----:B------:R-:W-:Y:S02]  /*b880*/  ULDC UR14, c[0x0][0x9e4] ;  /* 0x00027900000e7ab9 */ /* 0x000fe40000000800 */
[----:B------:R-:W-:-:S11]  /*b890*/  UISETP.NE.AND UP0, UPT, UR14, 0x1, UPT ;  /* 0x000000010e00788c */ /* 0x000fd6000bf05270 */
[----:B------:R-:W-:Y:S02]  /*b8a0*/  @UP0 ULDC.64 UR18, c[0x0][0x9e8] ;  /* 0x00027a0000120ab9 */ /* 0x000fe40000000a00 */
[----:B------:R-:W-:-:S04]  /*b8b0*/  UIMAD.WIDE.U32 UR6, UR10, UR18, URZ ;  /* 0x000000120a0672a5 */ /* 0x000fc8000f8e003f */
[----:B------:R-:W-:-:S12]  /*b8c0*/  @UP0 USHF.R.U32.HI UR10, URZ, UR19, UR7 ;  /* 0x000000133f0a0299 */ /* 0x000fd80008011607 */
.L_x_8019:
[----:B------:R-:W-:-:S04]  /*b8d0*/  UIMAD UR10, UR10, UR14, URZ ;  /* 0x0000000e0a0a72a4 */ /* 0x000fc8000f8e023f */
[----:B------:R-:W-:-:S04]  /*b8e0*/  UISETP.LT.AND UP0, UPT, UR11, UR10, UPT ;  /* 0x0000000a0b00728c */ /* 0x000fc8000bf01270 */
[----:B------:R-:W-:-:S12]  /*b8f0*/  USEL UR11, UR11, UR10, !UP0 ;  /* 0x0000000a0b0b7287 */ /* 0x000fd8000c000000 */
.L_x_8017:
[----:B------:R-:W-:-:S04]  /*b900*/  UIADD3 UR6, UR11, 0x9f, URZ ;  /* 0x0000009f0b067890 */ /* 0x000fc8000fffe03f */
[----:B------:R-:W-:-:S04]  /*b910*/  UIMAD.WIDE UR6, UR6, 0x66666667, URZ ;  /* 0x66666667060678a5 */ /* 0x000fc8000f8e023f */
[----:B------:R-:W-:-:S04]  /*b920*/  USHF.R.U32.HI UR6, URZ, 0x1f, UR7 ;  /* 0x0000001f3f067899 */ /* 0x000fc80008011607 */
[----:B------:R-:W-:-:S04]  /*b930*/  ULEA.HI.SX32 UR6, UR7, UR6, 0x1a ;  /* 0x0000000607067291 */ /* 0x000fc8000f8fd23f */
        /* <DEDUP_REMOVED lines=9> */
.L_x_8031:
[----:B------:R-:W-:Y:S01]  /*b9d0*/  ISETP.NE.AND P2, PT, RZ, UR42, PT ;  /* 0x0000002aff007c0c */ /* 0x000fe2000bf45270 */
[----:B------:R-:W-:-:S04]  /*b9e0*/  UISETP.NE.AND UP0, UPT, UR30, 0x1, UPT ;  /* 0x000000011e00788c */ /* 0x000fc8000bf05270 */
[----:B------:R-:W-:-:S04]  /*b9f0*/  USEL UR45, URZ, 0x1, UP0 ;  /* 0x000000013f2d7887 */ /* 0x000fc80008000000 */
[----:B------:R-:W-:-:S04]  /*ba00*/  ULOP3.LUT UR45, UR31, UR45, URZ, 0x3c, !UPT ;  /* 0x0000002d1f2d7292 */ /* 0x000fc8000f8e3c3f */
[----:B------:R-:W-:Y:S08]  /*ba10*/  @P2 BRA `(.L_x_8021) ;  /* 0x0000000000382947 */ /* 0x000ff00003800000 */
[----:B------:R-:W-:Y:S05]  /*ba20*/  @!P0 BRA `(.L_x_8022) ;  /* 0x0000000000048947 */ /* 0x000fea0003800000 */
[----:B------:R-:W-:Y:S01]  /*ba30*/  BPT.TRAP 0x1 ;  /* 0x000000040000795c */ /* 0x000fe20000300000 */
.L_x_8022:
        /* <DEDUP_REMOVED lines=9> */
.L_x_8023:
[----:B-1----:R-:W-:Y:S05]  /*bad0*/  @P1 BRA `(.L_x_8021) ;  /* 0x0000000000081947 */ /* 0x002fea0003800000 */
[----:B------:R-:W1:Y:S02]  /*bae0*/  SYNCS.PHASECHK.TRANS64.TRYWAIT P1, [UR6+0x22830], R9 ;  /* 0x02283009ff0075a7 */ /* 0x000e640008020146 */
[----:B-1----:R-:W-:Y:S05]  /*baf0*/  @!P1 BRA `(.L_x_8024) ;  /* 0x0000010c00bc9947 */ /* 0x002fea0003800000 */
.L_x_8021:
        /* <DEDUP_REMOVED lines=132> */
.L_x_8026:
[----:B------:R-:W-:Y:S01]  /*c340*/  ULEA UR6, UR30, UR43, 0x3 ;  /* 0x0000002b1e067291 */ /* 0x000fe2000f8e183f */
[----:B------:R-:W-:-:S05]  /*c350*/  IMAD.U32 R9, RZ, RZ, UR31 ;  /* 0x0000001fff097e24 */ /* 0x000fca000f8e00ff */
[----:B------:R-:W-:-:S04]  /*c360*/  SHF.L.U32 R9, R9, 0x1f, RZ ;  /* 0x0000001f09097819 */ /* 0x000fc800000006ff */
[----:B------:R0:W1:Y:S01]  /*c370*/  SYNCS.PHASECHK.TRANS64.TRYWAIT P1, [UR6+0x22850], R9 ;  /* 0x02285009ff0075a7 */ /* 0x0000620008020146 */
[----:B------:R-:W-:Y:S05]  /*c380*/  @!P0 BRA `(.L_x_8027) ;  /* 0x0000000000048947 */ /* 0x000fea0003800000 */
[----:B------:R-:W-:Y:S01]  /*c390*/  BPT.TRAP 0x1 ;  /* 0x000000040000795c */ /* 0x000fe20000300000 */
.L_x_8027:
[----:B-1----:R-:W-:Y:S05]  /*c3a0*/  @P1 BRA `(.L_x_8025) ;  /* 0x0000000000081947 */ /* 0x002fea0003800000 */
[----:B------:R-:W1:Y:S02]  /*c3b0*/  SYNCS.PHASECHK.TRANS64.TRYWAIT P1, [UR6+0x22850], R9 ;  /* 0x02285009ff0075a7 */ /* 0x000e640008020146 */
[----:B-1----:R-:W-:Y:S05]  /*c3c0*/  @!P1 BRA `(.L_x_8028) ;  /* 0x0000010400a09947 */ /* 0x002fea0003800000 */
.L_x_8025:
        /* <DEDUP_REMOVED lines=36> */
.L_x_8029:
        /* <DEDUP_REMOVED lines=28> */
[----:B------:R-:W-:Y:S01]  /*c7d0*/  FMUL.FTZ R126, R0, R128 ;  /* 0x00000080007e7220 */ /* 0x000fe20000410000 */
[----:B-1----:R-:W-:Y:S01]  /*c7e0*/  FMNMX.FTZ R10, R12, R7, !PT ;  /* 0x000000070c0a7209 */ /* 0x002fe20007810000 */
        /* <DEDUP_REMOVED lines=9> */
[----:B0-----:R-:W-:Y:S01]  /*c880*/  FMNMX.FTZ R9, R13, R6, !PT ;  /* 0x000000060d097209 */ /* 0x001fe20007810000 */
[C---:B------:R-:W-:Y:S01]  /*c890*/  FMUL.FTZ R159, R0.reuse, R166 ;  /* 0x000000a6009f7220 */ /* 0x040fe20000410000 */
[C---:B------:R-:W-:Y:S01]  /*c8a0*/  FMUL.FTZ R127, R0.reuse, R129 ;  /* 0x00000081007f7220 */ /* 0x040fe20000410000 */
[C---:B------:R-:W-:Y:S01]  /*c8b0*/  FMUL.FTZ R134, R0.reuse, R108 ;  /* 0x0000006c00867220 */ /* 0x040fe20000410000 */
[----:B--2---:R-:W-:Y:S01]  /*c8c0*/  FMNMX.FTZ R10, R11, R10, !PT ;  /* 0x0000000a0b0a7209 */ /* 0x004fe20007810000 */
[C---:B------:R-:W-:Y:S01]  /*c8d0*/  FMUL.FTZ R158, R0.reuse, R165 ;  /* 0x000000a5009e7220 */ /* 0x040fe20000410000 */
[C---:B------:R-:W-:Y:S01]  /*c8e0*/  FMUL.FTZ R129, R0.reuse, R131 ;  /* 0x0000008300817220 */ /* 0x040fe20000410000 */
[----:B------:R-:W0:Y:S01]  /*c8f0*/  MUFU.TANH R21, R21 ;  /* 0x0000001500157308 */ /* 0x000e220000002400 */
[C---:B------:R-:W-:Y:S01]  /*c900*/  FMUL.FTZ R108, R0.reuse, R110 ;  /* 0x0000006e006c7220 */ /* 0x040fe20000410000 */
[C---:B------:R-:W-:Y:S01]  /*c910*/  FMUL.FTZ R131, R0.reuse, R133 ;  /* 0x0000008500837220 */ /* 0x040fe20000410000 */
[C---:B------:R-:W-:Y:S01]  /*c920*/  FMUL.FTZ R110, R0.reuse, R114 ;  /* 0x00000072006e7220 */ /* 0x040fe20000410000 */
[----:B------:R-:W-:Y:S01]  /*c930*/  FMUL.FTZ R133, R0, R135 ;  /* 0x0000008700857220 */ /* 0x000fe20000410000 */
[----:B-1----:R-:W-:Y:S01]  /*c940*/  FMNMX.FTZ R114, R14, R9, !PT ;  /* 0x000000090e727209 */ /* 0x002fe20007810000 */
[C---:B------:R-:W-:Y:S01]  /*c950*/  FMUL.FTZ R160, R0.reuse, R167 ;  /* 0x000000a700a07220 */ /* 0x040fe20000410000 */
[C---:B------:R-:W-:Y:S01]  /*c960*/  FMUL.FTZ R135, R0.reuse, R109 ;  /* 0x0000006d00877220 */ /* 0x040fe20000410000 */
[----:B------:R-:W1:Y:S01]  /*c970*/  MUFU.TANH R20, R20 ;  /* 0x0000001400147308 */ /* 0x000e620000002400 */
[----:B---3--:R-:W-:Y:S01]  /*c980*/  FMNMX.FTZ R9, R15, R10, !PT ;  /* 0x0000000a0f097209 */ /* 0x008fe20007810000 */
        /* <DEDUP_REMOVED lines=36> */
[----:B------:R-:W-:Y:S01]  /*cbd0*/  IMAD.U32 R175, RZ, RZ, UR28 ;  /* 0x0000001cffaf7e24 */ /* 0x000fe2000f8e00ff */
[----:B------:R-:W-:Y:S01]  /*cbe0*/  ULEA UR6, UR44, UR43, 0x3 ;  /* 0x0000002b2c067291 */ /* 0x000fe2000f8e183f */
[----:B------:R-:W0:Y:S01]  /*cbf0*/  MUFU.TANH R156, R156 ;  /* 0x0000009c009c7308 */ /* 0x000e220000002400 */
[----:B-1----:R-:W-:-:S02]  /*cc00*/  FMNMX.FTZ R115, R155, R114, !PT ;  /* 0x000000729b737209 */ /* 0x002fc40007810000 */
[----:B------:R-:W-:-:S04]  /*cc10*/  UIADD3 UR6, UR6, 0x22840, URZ ;  /* 0x0002284006067890 */ /* 0x000fc8000fffe03f */
[----:B------:R-:W-:Y:S01]  /*cc20*/  UPRMT UR6, UR41, 0x654, UR6 ;  /* 0x0000065429067896 */ /* 0x000fe20008000006 */
[----:B------:R-:W1:Y:S01]  /*cc30*/  MUFU.TANH R157, R157 ;  /* 0x0000009d009d7308 */ /* 0x000e620000002400 */
[----:B--2---:R-:W-:-:S07]  /*cc40*/  FMNMX.FTZ R10, R154, R9, !PT ;  /* 0x000000099a0a7209 */ /* 0x004fce0007810000 */
[----:B------:R-:W2:Y:S01]  /*cc50*/  MUFU.TANH R159, R159 ;  /* 0x0000009f009f7308 */ /* 0x000ea20000002400 */
[----:B0-----:R-:W-:Y:S01]  /*cc60*/  FMNMX.FTZ R88, R156, R115, !PT ;  /* 0x000000739c587209 */ /* 0x001fe20007810000 */
[----:B------:R-:W-:Y:S06]  /*cc70*/  SYNCS.ARRIVE.TRANS64.RED.A1T0 RZ, [UR6], RZ ;  /* 0x000000ffffff79a7 */ /* 0x000fec0008100406 */
        /* <DEDUP_REMOVED lines=139> */
[----:B0-----:R-:W-:Y:S02]  /*d530*/  FMNMX.FTZ R10, R94, R9, !PT ;  /* 0x000000095e0a7209 */ /* 0x001fe40007810000 */
[----:B-1----:R-:W-:Y:S02]  /*d540*/  FMNMX.FTZ R97, R174, R97, !PT ;  /* 0x00000061ae617209 */ /* 0x002fe40007810000 */
[----:B--2---:R-:W-:-:S03]  /*d550*/  FMNMX.FTZ R96, R95, R10, !PT ;  /* 0x0000000a5f607209 */ /* 0x004fc60007810000 */
        /* <DEDUP_REMOVED lines=11> */
[----:B------:R-:W-:Y:S02]  /*d610*/  IMAD.U32 R158, RZ, RZ, UR28 ;  /* 0x0000001cff9e7e24 */ /* 0x000fe4000f8e00ff */
[----:B------:R-:W-:Y:S01]  /*d620*/  FADD.FTZ R6, -R9, R6 ;  /* 0x0000000609067221 */ /* 0x000fe20000010100 */
[----:B------:R-:W-:Y:S01]  /*d630*/  FMUL.FTZ R7, R7, UR28 ;  /* 0x0000001c07077c20 */ /* 0x000fe20008410000 */
[----:B------:R-:W-:Y:S01]  /*d640*/  FFMA.FTZ R12, R12, UR28, -R175 ;  /* 0x0000001c0c0c7c23 */ /* 0x000fe200080108af */
[----:B------:R-:W-:-:S01]  /*d650*/  FFMA.FTZ R158, R9, R158, -8 ;  /* 0xc1000000099e7423 */ /* 0x000fc2000001009e */
[----:B------:R-:W-:Y:S01]  /*d660*/  FMUL.FTZ R6, R6, UR28 ;  /* 0x0000001c06067c20 */ /* 0x000fe20008410000 */
[----:B------:R-:W-:-:S01]  /*d670*/  FFMA.FTZ R11, R11, UR28, -R175 ;  /* 0x0000001c0b0b7c23 */ /* 0x000fc200080108af */
[----:B------:R-:W-:Y:S01]  /*d680*/  FFMA.FTZ R15, R15, UR28, -R175 ;  /* 0x0000001c0f0f7c23 */ /* 0x000fe200080108af */
[----:B------:R-:W-:-:S01]  /*d690*/  FFMA.FTZ R13, R13, UR28, -R158 ;  /* 0x0000001c0d0d7c23 */ /* 0x000fc2000801089e */
[--C-:B------:R-:W-:Y:S01]  /*d6a0*/  FFMA.FTZ R14, R14, UR28, -R158.reuse ;  /* 0x0000001c0e0e7c23 */ /* 0x100fe2000801089e */
        /* <DEDUP_REMOVED lines=20> */
[----:B------:R-:W-:Y:S01]  /*d7f0*/  FFMA.FTZ R103, R162, UR28, -R175 ;  /* 0x0000001ca2677c23 */ /* 0x000fe200080108af */
[----:B------:R-:W-:-:S01]  /*d800*/  FFMA.FTZ R141, R141, UR28, -R158 ;  /* 0x0000001c8d8d7c23 */ /* 0x000fc2000801089e */
[----:B------:R-:W-:Y:S01]  /*d810*/  FFMA.FTZ R114, R163, UR28, -R175 ;  /* 0x0000001ca3727c23 */ /* 0x000fe200080108af */
[----:B------:R-:W-:-:S01]  /*d820*/  FFMA.FTZ R142, R142, UR28, -R158 ;  /* 0x0000001c8e8e7c23 */ /* 0x000fc2000801089e */
[----:B------:R-:W1:Y:S01]  /*d830*/  MUFU.EX2 R13, R13 ;  /* 0x0000000d000d7308 */ /* 0x000e620000000800 */
        /* <DEDUP_REMOVED lines=16> */
[----:B-1----:R-:W-:-:S01]  /*d940*/  FFMA.FTZ R3, R6, R3, R13 ;  /* 0x0000000306037223 */ /* 0x002fc2000001000d */
[----:B------:R-:W-:Y:S01]  /*d950*/  FFMA.FTZ R126, R126, UR28, -R175 ;  /* 0x0000001c7e7e7c23 */ /* 0x000fe200080108af */
[----:B------:R-:W-:-:S01]  /*d960*/  FFMA.FTZ R128, R128, UR28, -R158 ;  /* 0x0000001c80807c23 */ /* 0x000fc2000801089e */
[----:B------:R-:W-:Y:S01]  /*d970*/  FFMA.FTZ R127, R127, UR28, -R175 ;  /* 0x0000001c7f7f7c23 */ /* 0x000fe200080108af */
[----:B------:R-:W-:-:S01]  /*d980*/  FFMA.FTZ R129, R129, UR28, -R158 ;  /* 0x0000001c81817c23 */ /* 0x000fc2000801089e */
[----:B------:R-:W-:Y:S01]  /*d990*/  FFMA.FTZ R130, R130, UR28, -R175 ;  /* 0x0000001c82827c23 */ /* 0x000fe200080108af */
[----:B------:R-:W-:-:S01]  /*d9a0*/  FFMA.FTZ R132, R132, UR28, -R158 ;  /* 0x0000001c84847c23 */ /* 0x000fc2000801089e */
[----:B------:R-:W1:Y:S01]  /*d9b0*/  MUFU.EX2 R15, R15 ;  /* 0x0000000f000f7308 */ /* 0x000e620000000800 */
        /* <DEDUP_REMOVED lines=29> */
[--C-:B------:R-:W-:Y:S01]  /*db90*/  FFMA.FTZ R150, R169, UR28, -R175.reuse ;  /* 0x0000001ca9967c23 */ /* 0x100fe200080108af */
        /* <DEDUP_REMOVED lines=143> */
[----:B------:R-:W0:Y:S08]  /*e490*/  MUFU.EX2 R154, R154 ;  /* 0x0000009a009a7308 */ /* 0x000e300000000800 */
[----:B------:R2:W3:Y:S08]  /*e4a0*/  MUFU.EX2 R91, R93 ;  /* 0x0000005d005b7308 */ /* 0x0004f00000000800 */
[----:B------:R-:W4:Y:S01]  /*e4b0*/  MUFU.EX2 R157, R157 ;  /* 0x0000009d009d7308 */ /* 0x000f220000000800 */
[----:B--2---:R-:W-:-:S01]  /*e4c0*/  FADD.FTZ R93, R153, R4 ;  /* 0x00000004995d7221 */ /* 0x004fc20000010000 */
[----:B-1----:R-:W-:-:S03]  /*e4d0*/  FADD.FTZ R4, R90, R3 ;  /* 0x000000035a047221 */ /* 0x002fc60000010000 */
[----:B0-----:R-:W-:-:S03]  /*e4e0*/  FADD.FTZ R92, R154, R93 ;  /* 0x0000005d9a5c7221 */ /* 0x001fc60000010000 */
[----:B------:R-:W0:Y:S01]  /*e4f0*/  MUFU.EX2 R163, R94 ;  /* 0x0000005e00a37308 */ /* 0x000e220000000800 */
[----:B---3--:R-:W-:-:S07]  /*e500*/  FADD.FTZ R4, R91, R4 ;  /* 0x000000045b047221 */ /* 0x008fce0000010000 */
[----:B------:R-:W1:Y:S01]  /*e510*/  MUFU.EX2 R162, R162 ;  /* 0x000000a200a27308 */ /* 0x000e620000000800 */
[----:B----4-:R-:W-:-:S07]  /*e520*/  FADD.FTZ R3, R157, R92 ;  /* 0x0000005c9d037221 */ /* 0x010fce0000010000 */
[----:B------:R-:W2:Y:S01]  /*e530*/  MUFU.EX2 R95, R95 ;  /* 0x0000005f005f7308 */ /* 0x000ea20000000800 */
[----:B0-----:R-:W-:-:S01]  /*e540*/  FADD.FTZ R92, R163, R4 ;  /* 0x00000004a35c7221 */ /* 0x001fc20000010000 */
[----:B-1----:R-:W-:-:S03]  /*e550*/  FADD.FTZ R4, R162, R3 ;  /* 0x00000003a2047221 */ /* 0x002fc60000010000 */
[----:B--2---:R-:W-:Y:S01]  /*e560*/  FADD.FTZ R3, R95, R92 ;  /* 0x0000005c5f037221 */ /* 0x004fe20000010000 */
[----:B------:R-:W-:Y:S06]  /*e570*/  @!P0 BRA `(.L_x_8030) ;  /* 0x0000000000048947 */ /* 0x000fec0003800000 */
[----:B------:R-:W-:Y:S01]  /*e580*/  BPT.TRAP 0x1 ;  /* 0x000000040000795c */ /* 0x000fe20000300000 */
.L_x_8030:
        /* <DEDUP_REMOVED lines=113> */
[----:B------:R-:W-:Y:S01]  /*eca0*/  F2FP.SATFINITE.E4M3.F32.PACK_AB_MERGE_C R171, R91, R90, R20 ;  /* 0x0000005a5bab723e */ /* 0x000fe20004807014 */
[----:B------:R-:W-:Y:S06]  /*ecb0*/  @P1 BRA `(.L_x_8031) ;  /* 0xffffffcc00441947 */ /* 0x000fec000383ffff */
.L_x_8020:
        /* <DEDUP_REMOVED lines=11> */
.L_x_8051:
        /* <DEDUP_REMOVED lines=9> */
.L_x_8034:
[----:B------:R-:W-:Y:S01]  /*ee00*/  ULEA UR6, UR44, UR43, 0x3 ;  /* 0x0000002b2c067291 */ /* 0x000fe2000f8e183f */
[----:B------:R-:W-:-:S05]  /*ee10*/  IMAD.U32 R9, RZ, RZ, UR45 ;  /* 0x0000002dff097e24 */ /* 0x000fca000f8e00ff */
[----:B------:R-:W-:-:S04]  /*ee20*/  SHF.L.U32 R9, R9, 0x1f, RZ ;  /* 0x0000001f09097819 */ /* 0x000fc800000006ff */
[----:B------:R0:W1:Y:S01]  /*ee30*/  SYNCS.PHASECHK.TRANS64.TRYWAIT P1, [UR6+0x22830], R9 ;  /* 0x02283009ff0075a7 */ /* 0x0000620008020146 */
[----:B------:R-:W-:Y:S05]  /*ee40*/  @!P0 BRA `(.L_x_8035) ;  /* 0x0000000000048947 */ /* 0x000fea0003800000 */
[----:B------:R-:W-:Y:S01]  /*ee50*/  BPT.TRAP 0x1 ;  /* 0x000000040000795c */ /* 0x000fe20000300000 */
.L_x_8035:
[----:B-1----:R-:W-:Y:S05]  /*ee60*/  @P1 BRA `(.L_x_8033) ;  /* 0x0000000000081947 */ /* 0x002fea0003800000 */
[----:B------:R-:W1:Y:S02]  /*ee70*/  SYNCS.PHASECHK.TRANS64.TRYWAIT P1, [UR6+0x22830], R9 ;  /* 0x02283009ff0075a7 */ /* 0x000e640008020146 */
[----:B-1----:R-:W-:Y:S05]  /*ee80*/  @!P1 BRA `(.L_x_8036) ;  /* 0x000000dc00089947 */ /* 0x002fea0003800000 */
.L_x_8033:
[----:B-1----:R-:W1:Y:S01]  /*ee90*/  S2R R10, SR_TID.X ;  /* 0x00000000000a7919 */ /* 0x002e620000002100 */
[----:B------:R-:W-:Y:S01]  /*eea0*/  R2UR UR35, R5 ;  /* 0x00000000052372ca */ /* 0x000fe200000e0000 */
[----:B------:R-:W-:Y:S01]  /*eeb0*/  UMOV UR19, 0x40000040 ;  /* 0x4000004000137882 */ /* 0x000fe20000000000 */
[----:B------:R-:W-:Y:S01]  /*eec0*/  UMOV UR20, UR16 ;  /* 0x0000001000147c82 */ /* 0x000fe20008000000 */
[----:B------:R-:W-:Y:S01]  /*eed0*/  UMOV UR21, UR17 ;  /* 0x0000001100157c82 */ /* 0x000fe20008000000 */
[----:B------:R-:W-:Y:S01]  /*eee0*/  UMOV UR23, 0x40000040 ;  /* 0x4000004000177882 */ /* 0x000fe20000000000 */
[----:B------:R-:W-:Y:S01]  /*eef0*/  UMOV UR24, UR16 ;  /* 0x0000001000187c82 */ /* 0x000fe20008000000 */
[----:B------:R-:W-:Y:S01]  /*ef00*/  UMOV UR25, UR17 ;  /* 0x0000001100197c82 */ /* 0x000fe20008000000 */
[----:B------:R-:W-:Y:S01]  /*ef10*/  UMOV UR27, 0x40000040 ;  /* 0x40000040001b7882 */ /* 0x000fe20000000000 */
[----:B------:R-:W-:Y:S01]  /*ef20*/  UMOV UR7, 0x40000040 ;  /* 0x4000004000077882 */ /* 0x000fe20000000000 */
[----:B------:R-:W-:Y:S01]  /*ef30*/  UMOV UR11, 0x40000040 ;  /* 0x40000040000b7882 */ /* 0x000fe20000000000 */
[----:B------:R-:W-:-:S03]  /*ef40*/  UMOV UR15, 0x40000040 ;  /* 0x40000040000f7882 */ /* 0x000fc60000000000 */
[----:B------:R-:W-:-:S04]  /*ef50*/  UIMAD UR35, UR44, 0x500, UR35 ;  /* 0x000005002c2378a4 */ /* 0x000fc8000f8e0223 */
[----:B------:R-:W-:Y:S02]  /*ef60*/  UIADD3 UR22, UR35, 0x100, URZ ;  /* 0x0000010023167890 */ /* 0x000fe4000fffe03f */
[----:B------:R-:W-:Y:S02]  /*ef70*/  UIADD3 UR26, UR35, 0x200, URZ ;  /* 0x00000200231a7890 */ /* 0x000fe4000fffe03f */
[----:B------:R-:W-:Y:S01]  /*ef80*/  UMOV UR18, UR35 ;  /* 0x0000002300127c82 */ /* 0x000fe20008000000 */
[----:B------:R-:W-:Y:S02]  /*ef90*/  UIADD3 UR6, UR35, 0x400, URZ ;  /* 0x0000040023067890 */ /* 0x000fe4000fffe03f */
[----:B------:R-:W-:Y:S02]  /*efa0*/  UIADD3 UR10, UR35, 0x402, URZ ;  /* 0x00000402230a7890 */ /* 0x000fe4000fffe03f */
[----:B------:R-:W-:Y:S01]  /*efb0*/  UIADD3 UR14, UR35, 0x6, URZ ;  /* 0x00000006230e7890 */ /* 0x000fe2000fffe03f */
        /* <DEDUP_REMOVED lines=110> */
.L_x_8038:
[----:B------:R-:W-:Y:S01]  /*f6a0*/  ULEA UR6, UR33, UR43, 0x3 ;  /* 0x0000002b21067291 */ /* 0x000fe2000f8e183f */
[----:B------:R-:W-:-:S05]  /*f6b0*/  IMAD.U32 R9, RZ, RZ, UR34 ;  /* 0x00000022ff097e24 */ /* 0x000fca000f8e00ff */
[----:B------:R-:W-:-:S04]  /*f6c0*/  SHF.L.U32 R9, R9, 0x1f, RZ ;  /* 0x0000001f09097819 */ /* 0x000fc800000006ff */
[----:B------:R0:W1:Y:S01]  /*f6d0*/  SYNCS.PHASECHK.TRANS64.TRYWAIT P1, [UR6+0x22850], R9 ;  /* 0x02285009ff0075a7 */ /* 0x0000620008020146 */
[----:B------:R-:W-:Y:S05]  /*f6e0*/  @!P0 BRA `(.L_x_8039) ;  /* 0x0000000000048947 */ /* 0x000fea0003800000 */
[----:B------:R-:W-:Y:S01]  /*f6f0*/  BPT.TRAP 0x1 ;  /* 0x000000040000795c */ /* 0x000fe20000300000 */
.L_x_8039:
[----:B-1----:R-:W-:Y:S05]  /*f700*/  @P1 BRA `(.L_x_8037) ;  /* 0x0000000000081947 */ /* 0x002fea0003800000 */
[----:B------:R-:W1:Y:S02]  /*f710*/  SYNCS.PHASECHK.TRANS64.TRYWAIT P1, [UR6+0x22850], R9 ;  /* 0x02285009ff0075a7 */ /* 0x000e640008020146 */
[----:B-1----:R-:W-:Y:S05]  /*f720*/  @!P1 BRA `(.L_x_8040) ;  /* 0x000000d000f89947 */ /* 0x002fea0003800000 */
.L_x_8037:
        /* <DEDUP_REMOVED lines=36> */
.L_x_8041:
[----:B------:R-:W-:Y:S01]  /*f970*/  ISETP.NE.AND P2, PT, R191, 0x1, PT ;  /* 0x00000001bf00780c */ /* 0x000fe20003f45270 */
[----:B------:R-:W-:Y:S02]  /*f980*/  VIADD R174, R19, UR37 ;  /* 0x0000002513ae7c36 */ /* 0x000fe40008000000 */
[C---:B------:R-:W-:Y:S01]  /*f990*/  FMUL.FTZ R13, R0.reuse, R159 ;  /* 0x0000009f000d7220 */ /* 0x040fe20000410000 */
[C---:B------:R-:W-:Y:S01]  /*f9a0*/  FMUL.FTZ R10, R0.reuse, R155 ;  /* 0x0000009b000a7220 */ /* 0x040fe20000410000 */
[C---:B------:R-:W-:Y:S01]  /*f9b0*/  FMUL.FTZ R159, R0.reuse, R164 ;  /* 0x000000a4009f7220 */ /* 0x040fe20000410000 */
[C---:B------:R-:W-:Y:S01]  /*f9c0*/  FMUL.FTZ R155, R0.reuse, R156 ;  /* 0x0000009c009b7220 */ /* 0x040fe20000410000 */
[C---:B------:R-:W-:Y:S01]  /*f9d0*/  FMUL.FTZ R164, R0.reuse, R144 ;  /* 0x0000009000a47220 */ /* 0x040fe20000410000 */
[C---:B0-----:R-:W-:Y:S01]  /*f9e0*/  FMUL.FTZ R9, R0.reuse, R154 ;  /* 0x0000009a00097220 */ /* 0x041fe20000410000 */
[C---:B------:R-:W-:Y:S01]  /*f9f0*/  FMUL.FTZ R156, R0.reuse, R161 ;  /* 0x000000a1009c7220 */ /* 0x040fe20000410000 */
[C---:B------:R-:W-:Y:S01]  /*fa00*/  FMUL.FTZ R144, R0.reuse, R145 ;  /* 0x0000009100907220 */ /* 0x040fe20000410000 */
[C---:B------:R-:W-:Y:S01]  /*fa10*/  FMUL.FTZ R154, R0.reuse, R157 ;  /* 0x0000009d009a7220 */ /* 0x040fe20000410000 */
[C---:B------:R-:W-:Y:S01]  /*fa20*/  FMUL.FTZ R161, R0.reuse, R136 ;  /* 0x0000008800a17220 */ /* 0x040fe20000410000 */
[C---:B------:R-:W-:Y:S01]  /*fa30*/  FMUL.FTZ R145, R0.reuse, R149 ;  /* 0x0000009500917220 */ /* 0x040fe20000410000 */
[----:B------:R-:W0:Y:S01]  /*fa40*/  @P2 LDC R21, c[0x0][0x44c] ;  /* 0x00011300ff152b82 */ /* 0x000e220000000800 */
[----:B------:R-:W-:Y:S01]  /*fa50*/  ULEA UR6, UR44, UR43, 0x3 ;  /* 0x0000002b2c067291 */ /* 0x000fe2000f8e183f */
        /* <DEDUP_REMOVED lines=22> */
[----:B0-----:R-:W-:-:S04]  /*fbc0*/  @P2 IMAD.HI.U32 R21, R174, R21, RZ ;  /* 0x00000015ae152227 */ /* 0x001fc800078e00ff */
[C---:B------:R-:W-:Y:S01]  /*fbd0*/  FMUL.FTZ R148, R0.reuse, R120 ;  /* 0x0000007800947220 */ /* 0x040fe20000410000 */
[C---:B------:R-:W-:Y:S01]  /*fbe0*/  FMUL.FTZ R124, R0.reuse, R130 ;  /* 0x00000082007c7220 */ /* 0x040fe20000410000 */
[----:B------:R-:W-:Y:S01]  /*fbf0*/  FMUL.FTZ R107, R0, R111 ;  /* 0x0000006f006b7220 */ /* 0x000fe20000410000 */
[----:B------:R-:W-:Y:S02]  /*fc00*/  IMAD R177, R8, -0xa0, RZ ;  /* 0xffffff6008b17824 */ /* 0x000fe400078e02ff */
[C---:B------:R-:W-:Y:S01]  /*fc10*/  FMUL.FTZ R147, R0.reuse, R121 ;  /* 0x0000007900937220 */ /* 0x040fe20000410000 */
[C---:B------:R-:W-:Y:S01]  /*fc20*/  FMUL.FTZ R120, R0.reuse, R122 ;  /* 0x0000007a00787220 */ /* 0x040fe20000410000 */
[C---:B------:R-:W-:Y:S01]  /*fc30*/  FMUL.FTZ R151, R0.reuse, R128 ;  /* 0x0000008000977220 */ /* 0x040fe20000410000 */
[----:B-1----:R-:W-:Y:S01]  /*fc40*/  @P2 SHF.R.U32.HI R174, RZ, R20, R21 ;  /* 0x00000014ffae2219 */ /* 0x002fe20000011615 */
[C---:B------:R-:W-:Y:S01]  /*fc50*/  FMUL.FTZ R130, R0.reuse, R132 ;  /* 0x0000008400827220 */ /* 0x040fe20000410000 */
        /* <DEDUP_REMOVED lines=47> */
[----:B------:R-:W1:Y:S01]  /*ff50*/  MUFU.TANH R11, R11 ;  /* 0x0000000b000b7308 */ /* 0x000e620000002400 */
[----:B------:R-:W-:Y:S01]  /*ff60*/  SYNCS.ARRIVE.TRANS64.RED.A1T0 RZ, [UR6], RZ ;  /* 0x000000ffffff79a7 */ /* 0x000fe20008100406 */
[----:B------:R-:W-:-:S02]  /*ff70*/  ULOP3.LUT UR6, URZ, UR32, URZ, 0x33, !UPT ;  /* 0x000000203f067292 */ /* 0x000fc4000f8e333f */
[C---:B------:R-:W-:Y:S01]  /*ff80*/  IADD3 R179, R178.reuse, -UR31, R17 ;  /* 0x8000001fb2b37c10 */ /* 0x040fe2000fffe011 */
[----:B------:R-:W-:-:S03]  /*ff90*/  VIADD R178, R178, 0xffffffff ;  /* 0xffffffffb2b27836 */ /* 0x000fc60000000000 */
        /* <DEDUP_REMOVED lines=84> */
[----:B------:R-:W-:Y:S01]  /*104e0*/  IADD3 R97, R17, -UR31, R20 ;  /* 0x8000001f11617c10 */ /* 0x000fe2000fffe014 */
        /* <DEDUP_REMOVED lines=11> */
.L_x_8044:
[----:B------:R-:W-:-:S05]  /*105a0*/  IMAD.U32 R96, RZ, RZ, UR29 ;  /* 0x0000001dff607e24 */ /* 0x000fca000f8e00ff */
[----:B------:R-:W-:-:S13]  /*105b0*/  ISETP.NE.AND P1, PT, R96, 0x1, PT ;  /* 0x000000016000780c */ /* 0x000fda0003f25270 */
[----:B------:R-:W1:Y:S02]  /*105c0*/  @P1 LDC.64 R20, c[0x0][0x9e8] ;  /* 0x00027a00ff141b82 */ /* 0x000e640000000a00 */
[----:B-1----:R-:W-:-:S05]  /*105d0*/  @P1 IMAD.HI.U32 R20, R97, R20, RZ ;  /* 0x0000001461141227 */ /* 0x002fca00078e00ff */
[----:B------:R-:W-:-:S07]  /*105e0*/  @P1 SHF.R.U32.HI R97, RZ, R21, R20 ;  /* 0x00000015ff611219 */ /* 0x000fce0000011614 */
.L_x_8045:
[----:B------:R-:W-:Y:S05]  /*105f0*/  BSYNC B0 ;  /* 0x0000000000007941 */ /* 0x000fea0003800000 */
.L_x_8043:
[----:B------:R-:W-:-:S05]  /*10600*/  IMAD R97, R97, R96, R178 ;  /* 0x0000006061617224 */ /* 0x000fca00078e02b2 */
[----:B------:R-:W-:Y:S02]  /*10610*/  VIADDMNMX R181, R97, R96, R181, PT ;  /* 0x0000006061b57246 */ /* 0x000fe400038001b5 */
[----:B------:R-:W-:-:S07]  /*10620*/  VIMNMX R182, R182, R97, !PT ;  /* 0x00000061b6b67248 */ /* 0x000fce0007fe0100 */
.L_x_8042:
[C---:B------:R-:W-:Y:S01]  /*10630*/  ISETP.GE.AND P2, PT, R177.reuse, 0x9, PT ;  /* 0x00000009b100780c */ /* 0x040fe20003f46270 */
[----:B------:R-:W1:Y:S01]  /*10640*/  SHFL.IDX PT, R174, R174, 0x1, 0x1c1f ;  /* 0x003c1f00aeae7f89 */ /* 0x000e6200000e0000 */
[C---:B------:R-:W-:Y:S02]  /*10650*/  ISETP.GE.AND P1, PT, R177.reuse, 0x2, PT ;  /* 0x00000002b100780c */ /* 0x040fe40003f26270 */
[----:B------:R-:W-:Y:S02]  /*10660*/  LOP3.LUT R16, R16, 0xfffffffd, RZ, 0xc0, !PT ;  /* 0xfffffffd10107812 */ /* 0x000fe400078ec0ff */
[----:B------:R-:W-:Y:S02]  /*10670*/  ISETP.GT.AND P3, PT, R182, 0x1, !P1 ;  /* 0x00000001b600780c */ /* 0x000fe40004f64270 */
[----:B------:R-:W-:Y:S02]  /*10680*/  ISETP.GE.AND P4, PT, R177, 0xa, PT ;  /* 0x0000000ab100780c */ /* 0x000fe40003f86270 */
[----:B------:R-:W-:-:S02]  /*10690*/  ISETP.LT.OR P3, PT, R181, 0x2, P3 ;  /* 0x00000002b500780c */ /* 0x000fc40001f61670 */
[----:B------:R-:W-:Y:S02]  /*106a0*/  LOP3.LUT R2, R2, 0xfffffffd, RZ, 0xc0, !PT ;  /* 0xfffffffd02027812 */ /* 0x000fe400078ec0ff */
[----:B------:R-:W-:Y:S02]  /*106b0*/  @P2 LOP3.LUT R16, R16, 0x2, RZ, 0xfc, !PT ;  /* 0x0000000210102812 */ /* 0x000fe400078efcff */
[----:B------:R-:W-:Y:S02]  /*106c0*/  ISETP.GT.AND P2, PT, R182, 0x8, !P2 ;  /* 0x00000008b600780c */ /* 0x000fe40005744270 */
[----:B------:R-:W-:Y:S02]  /*106d0*/  FSEL R168, R168, -INF , !P3 ;  /* 0xff800000a8a87808 */ /* 0x000fe40005800000 */
        /* <DEDUP_REMOVED lines=8> */
[----:B0-----:R-:W-:Y:S02]  /*10760*/  FSEL R154, R154, -INF , !P2 ;  /* 0xff8000009a9a7808 */ /* 0x001fe40005000000 */
        /* <DEDUP_REMOVED lines=92> */
[----:B------:R-:W-:Y:S01]  /*10d30*/  FSEL R113, R149, -INF , !P2 ;  /* 0xff80000095717808 */ /* 0x000fe20005000000 */
[----:B-1----:R-:W-:Y:S01]  /*10d40*/  IMAD.IADD R149, R180, 0x1, R174 ;  /* 0x00000001b4957824 */ /* 0x002fe200078e02ae */
        /* <DEDUP_REMOVED lines=121> */
[----:B------:R-:W-:Y:S01]  /*114e0*/  IADD3 R163, R17, -UR31, R174 ;  /* 0x8000001f11a37c10 */ /* 0x000fe2000fffe0ae */
        /* <DEDUP_REMOVED lines=11> */
.L_x_8048:
[----:B------:R-:W-:-:S05]  /*115a0*/  IMAD.U32 R162, RZ, RZ, UR29 ;  /* 0x0000001dffa27e24 */ /* 0x000fca000f8e00ff */
[----:B------:R-:W-:-:S13]  /*115b0*/  ISETP.NE.AND P6, PT, R162, 0x1, PT ;  /* 0x00000001a200780c */ /* 0x000fda0003fc5270 */
[----:B------:R-:W0:Y:S02]  /*115c0*/  @P6 LDC.64 R20, c[0x0][0x9e8] ;  /* 0x00027a00ff146b82 */ /* 0x000e240000000a00 */
[----:B0-----:R-:W-:-:S05]  /*115d0*/  @P6 IMAD.HI.U32 R20, R163, R20, RZ ;  /* 0x00000014a3146227 */ /* 0x001fca00078e00ff */
[----:B------:R-:W-:-:S07]  /*115e0*/  @P6 SHF.R.U32.HI R163, RZ, R21, R20 ;  /* 0x00000015ffa36219 */ /* 0x000fce0000011614 */
.L_x_8049:
[----:B------:R-:W-:Y:S05]  /*115f0*/  BSYNC B0 ;  /* 0x0000000000007941 */ /* 0x000fea0003800000 */
.L_x_8047:
[----:B------:R-:W-:-:S05]  /*11600*/  IMAD R178, R163, R162, R178 ;  /* 0x000000a2a3b27224 */ /* 0x000fca00078e02b2 */
[----:B------:R-:W-:Y:S02]  /*11610*/  VIADDMNMX R149, R178, R162, R149, PT ;  /* 0x000000a2b2957246 */ /* 0x000fe40003800195 */
[----:B------:R-:W-:-:S07]  /*11620*/  VIMNMX R11, R11, R178, !PT ;  /* 0x000000b20b0b7248 */ /* 0x000fce0007fe0100 */
.L_x_8046:
[----:B------:R-:W-:Y:S02]  /*11630*/  ISETP.GT.AND P1, PT, R11, 0x1, !P1 ;  /* 0x000000010b00780c */ /* 0x000fe40004f24270 */
        /* <DEDUP_REMOVED lines=98> */
[----:B------:R-:W-:Y:S01]  /*11c60*/  ISETP.GT.AND P2, PT, R11, 0x89, !P2 ;  /* 0x000000890b00780c */ /* 0x000fe20005744270 */
[----:B------:R-:W0:Y:S01]  /*11c70*/  SHFL.BFLY PT, R10, R21, 0x2, 0x1f ;  /* 0x0c401f00150a7f89 */ /* 0x000e2200000e0000 */
[----:B------:R-:W-:Y:S02]  /*11c80*/  FSEL R143, R143, -INF , !P1 ;  /* 0xff8000008f8f7808 */ /* 0x000fe40004800000 */
[----:B------:R-:W-:-:S02]  /*11c90*/  LOP3.LUT P1, RZ, R16, 0x800000, RZ, 0xc0, !PT ;  /* 0x0080000010ff7812 */ /* 0x000fc4000782c0ff */
[----:B------:R-:W-:Y:S02]  /*11ca0*/  ISETP.LT.OR P2, PT, R149, 0x8a, P2 ;  /* 0x0000008a9500780c */ /* 0x000fe40001741670 */
[C---:B------:R-:W-:Y:S02]  /*11cb0*/  ISETP.GT.AND P1, PT, R11.reuse, 0x40, !P1 ;  /* 0x000000400b00780c */ /* 0x040fe40004f24270 */
[----:B------:R-:W-:Y:S02]  /*11cc0*/  ISETP.GT.AND P3, PT, R11, 0x90, !P3 ;  /* 0x000000900b00780c */ /* 0x000fe40005f64270 */
[----:B------:R-:W-:Y:S02]  /*11cd0*/  ISETP.LT.OR P1, PT, R149, 0x41, P1 ;  /* 0x000000419500780c */ /* 0x000fe40000f21670 */
[----:B------:R-:W-:Y:S02]  /*11ce0*/  FSEL R91, R91, -INF , !P2 ;  /* 0xff8000005b5b7808 */ /* 0x000fe40005000000 */
[----:B------:R-:W-:-:S02]  /*11cf0*/  FSEL R120, R120, -INF , !P1 ;  /* 0xff80000078787808 */ /* 0x000fc40004800000 */
[----:B------:R-:W-:Y:S02]  /*11d00*/  LOP3.LUT P1, RZ, R16, 0x400000, RZ, 0xc0, !PT ;  /* 0x0040000010ff7812 */ /* 0x000fe4000782c0ff */
[----:B------:R-:W-:Y:S02]  /*11d10*/  ISETP.LT.OR P3, PT, R149, 0x91, P3 ;  /* 0x000000919500780c */ /* 0x000fe40001f61670 */
[C---:B------:R-:W-:Y:S02]  /*11d20*/  ISETP.GT.AND P1, PT, R11.reuse, 0x41, !P1 ;  /* 0x000000410b00780c */ /* 0x040fe40004f24270 */
[----:B------:R-:W-:Y:S02]  /*11d30*/  ISETP.GT.AND P4, PT, R11, 0x91, !P4 ;  /* 0x000000910b00780c */ /* 0x000fe40006784270 */
[----:B------:R-:W-:Y:S02]  /*11d40*/  ISETP.LT.OR P1, PT, R149, 0x42, P1 ;  /* 0x000000429500780c */ /* 0x000fe40000f21670 */
[----:B0-----:R-:W-:-:S02]  /*11d50*/  FMNMX.FTZ R162, R21, R10, !PT ;  /* 0x0000000a15a27209 */ /* 0x001fc40007810000 */
[----:B------:R-:W-:Y:S02]  /*11d60*/  FSEL R121, R121, -INF , !P1 ;  /* 0xff80000079797808 */ /* 0x000fe40004800000 */
[----:B------:R-:W-:Y:S01]  /*11d70*/  LOP3.LUT P1, RZ, R16, 0x200000, RZ, 0xc0, !PT ;  /* 0x0020000010ff7812 */ /* 0x000fe2000782c0ff */
[----:B------:R-:W0:Y:S01]  /*11d80*/  SHFL.BFLY PT, R163, R162, 0x1, 0x1f ;  /* 0x0c201f00a2a37f89 */ /* 0x000e2200000e0000 */
[----:B------:R-:W-:Y:S02]  /*11d90*/  FSEL R93, R93, -INF , !P3 ;  /* 0xff8000005d5d7808 */ /* 0x000fe40005800000 */
[C---:B------:R-:W-:Y:S02]  /*11da0*/  ISETP.GT.AND P1, PT, R11.reuse, 0x48, !P1 ;  /* 0x000000480b00780c */ /* 0x040fe40004f24270 */
[----:B------:R-:W-:Y:S02]  /*11db0*/  ISETP.GT.AND P5, PT, R11, 0x98, !P5 ;  /* 0x000000980b00780c */ /* 0x000fe40006fa4270 */
[----:B------:R-:W-:-:S02]  /*11dc0*/  ISETP.LT.OR P1, PT, R149, 0x49, P1 ;  /* 0x000000499500780c */ /* 0x000fc40000f21670 */
[C---:B------:R-:W-:Y:S02]  /*11dd0*/  ISETP.LT.OR P4, PT, R149.reuse, 0x92, P4 ;  /* 0x000000929500780c */ /* 0x040fe40002781670 */
[----:B------:R-:W-:Y:S02]  /*11de0*/  FSEL R122, R122, -INF , !P1 ;  /* 0xff8000007a7a7808 */ /* 0x000fe40004800000 */
[----:B------:R-:W-:Y:S02]  /*11df0*/  LOP3.LUT P1, RZ, R16, 0x100000, RZ, 0xc0, !PT ;  /* 0x0010000010ff7812 */ /* 0x000fe4000782c0ff */
[----:B------:R-:W-:Y:S02]  /*11e00*/  ISETP.LT.OR P5, PT, R149, 0x99, P5 ;  /* 0x000000999500780c */ /* 0x000fe40002fa1670 */
[----:B------:R-:W-:Y:S02]  /*11e10*/  ISETP.GT.AND P1, PT, R11, 0x49, !P1 ;  /* 0x000000490b00780c */ /* 0x000fe40004f24270 */
[----:B------:R-:W-:-:S02]  /*11e20*/  FSEL R92, R92, -INF , !P4 ;  /* 0xff8000005c5c7808 */ /* 0x000fc40006000000 */
[----:B------:R-:W-:Y:S02]  /*11e30*/  ISETP.LT.OR P1, PT, R149, 0x4a, P1 ;  /* 0x0000004a9500780c */ /* 0x000fe40000f21670 */
[----:B------:R-:W-:Y:S02]  /*11e40*/  FSEL R94, R94, -INF , !P5 ;  /* 0xff8000005e5e7808 */ /* 0x000fe40006800000 */
[----:B------:R-:W-:Y:S02]  /*11e50*/  FSEL R123, R123, -INF , !P1 ;  /* 0xff8000007b7b7808 */ /* 0x000fe40004800000 */
[----:B------:R-:W-:Y:S02]  /*11e60*/  LOP3.LUT P1, RZ, R16, 0x80000, RZ, 0xc0, !PT ;  /* 0x0008000010ff7812 */ /* 0x000fe4000782c0ff */
[----:B0-----:R-:W-:Y:S01]  /*11e70*/  FMNMX.FTZ R10, R162, R163, !PT ;  /* 0x000000a3a20a7209 */ /* 0x001fe20007810000 */
[----:B------:R-:W-:Y:S01]  /*11e80*/  IMAD.U32 R163, RZ, RZ, UR28 ;  /* 0x0000001cffa37e24 */ /* 0x000fe2000f8e00ff */
        /* <DEDUP_REMOVED lines=59> */
[----:B------:R-:W-:Y:S02]  /*12240*/  ISETP.GT.AND P1, PT, R11, RZ, !P6 ;  /* 0x000000ff0b00720c */ /* 0x000fe40007724270 */
[----:B------:R-:W-:Y:S02]  /*12250*/  LOP3.LUT P6, RZ, R2, 0x4, RZ, 0xc0, !PT ;  /* 0x0000000402ff7812 */ /* 0x000fe400078cc0ff */
[----:B------:R-:W-:Y:S02]  /*12260*/  ISETP.LT.OR P1, PT, R149, 0x1, P1 ;  /* 0x000000019500780c */ /* 0x000fe40000f21670 */
[----:B------:R-:W-:Y:S02]  /*12270*/  ISETP.GT.AND P2, PT, R11, 0x99, !P6 ;  /* 0x000000990b00780c */ /* 0x000fe40007744270 */
[----:B------:R-:W-:Y:S01]  /*12280*/  FSEL R164, R9, -INF , !P1 ;  /* 0xff80000009a47808 */ /* 0x000fe20004800000 */
[----:B------:R-:W-:-:S01]  /*12290*/  FFMA.FTZ R9, R10, R163, -8 ;  /* 0xc10000000a097423 */ /* 0x000fc200000100a3 */
[----:B------:R-:W-:-:S02]  /*122a0*/  FSETP.NEU.FTZ.AND P1, PT, R10, -INF , PT ;  /* 0xff8000000a00780b */ /* 0x000fc40003f3d000 */
[----:B------:R-:W-:Y:S02]  /*122b0*/  ISETP.LT.OR P2, PT, R149, 0x9a, P2 ;  /* 0x0000009a9500780c */ /* 0x000fe40001741670 */
[----:B------:R-:W-:Y:S02]  /*122c0*/  FSEL R9, R9, RZ, P1 ;  /* 0x000000ff09097208 */ /* 0x000fe40000800000 */
[----:B------:R-:W-:Y:S02]  /*122d0*/  FSEL R95, R95, -INF , !P2 ;  /* 0xff8000005f5f7808 */ /* 0x000fe40005000000 */
[----:B------:R-:W-:Y:S01]  /*122e0*/  FSEL R149, R10, RZ, P1 ;  /* 0x000000ff0a957208 */ /* 0x000fe20000800000 */
[----:B------:R-:W-:-:S01]  /*122f0*/  FFMA.FTZ R21, R151, UR28, -R9 ;  /* 0x0000001c97157c23 */ /* 0x000fc20008010809 */
[--C-:B------:R-:W-:Y:S01]  /*12300*/  FFMA.FTZ R151, R155, UR28, -R9.reuse ;  /* 0x0000001c9b977c23 */ /* 0x100fe20008010809 */
        /* <DEDUP_REMOVED lines=48> */
[----:B------:R-:W-:-:S01]  /*12610*/  FADD.FTZ R149, -R149, R6 ;  /* 0x0000000695957221 */ /* 0x000fc20000010100 */
        /* <DEDUP_REMOVED lines=31> */
[----:B------:R-:W-:Y:S01]  /*12810*/  FMNMX.FTZ R166, R88, R161, !PT ;  /* 0x000000a158a67209 */ /* 0x000fe20007810000 */
[----:B------:R-:W-:-:S03]  /*12820*/  FFMA.FTZ R161, R148, UR28, -R9 ;  /* 0x0000001c94a17c23 */ /* 0x000fc60008010809 */
[----:B------:R-:W-:Y:S02]  /*12830*/  FMNMX.FTZ R163, R89, R166, !PT ;  /* 0x000000a659a37209 */ /* 0x000fe40007810000 */
[----:B------:R-:W-:Y:S02]  /*12840*/  MUFU.EX2 R97, R97 ;  /* 0x0000006100617308 */ /* 0x000fe40000000800 */
[----:B------:R-:W-:Y:S01]  /*12850*/  FMNMX.FTZ R148, R90, R163, !PT ;  /* 0x000000a35a947209 */ /* 0x000fe20007810000 */
[----:B------:R-:W-:-:S03]  /*12860*/  FFMA.FTZ R163, R150, UR28, -R9 ;  /* 0x0000001c96a37c23 */ /* 0x000fc60008010809 */
[----:B------:R-:W-:Y:S02]  /*12870*/  FMNMX.FTZ R148, R91, R148, !PT ;  /* 0x000000945b947209 */ /* 0x000fe40007810000 */
[----:B------:R-:W-:Y:S02]  /*12880*/  MUFU.EX2 R6, R163 ;  /* 0x000000a300067308 */ /* 0x000fe40000000800 */
[----:B------:R-:W-:-:S04]  /*12890*/  FMNMX.FTZ R147, R93, R148, !PT ;  /* 0x000000945d937209 */ /* 0x000fc80007810000 */
[----:B------:R-:W-:Y:S02]  /*128a0*/  FMNMX.FTZ R147, R92, R147, !PT ;  /* 0x000000935c937209 */ /* 0x000fe40007810000 */
[----:B------:R-:W-:Y:S02]  /*128b0*/  MUFU.EX2 R98, R98 ;  /* 0x0000006200627308 */ /* 0x000fe40000000800 */
[----:B------:R-:W-:-:S04]  /*128c0*/  FMNMX.FTZ R148, R94, R147, !PT ;  /* 0x000000935e947209 */ /* 0x000fc80007810000 */
[----:B------:R-:W-:Y:S02]  /*128d0*/  FMNMX.FTZ R148, R95, R148, !PT ;  /* 0x000000945f947209 */ /* 0x000fe40007810000 */
        /* <DEDUP_REMOVED lines=14> */
[----:B------:R-:W-:Y:S01]  /*129c0*/  FFMA.FTZ R147, R9, R148, -8 ;  /* 0xc100000009937423 */ /* 0x000fe20000010094 */
[----:B------:R-:W-:-:S04]  /*129d0*/  FMUL.FTZ R148, R149, UR28 ;  /* 0x0000001c95947c20 */ /* 0x000fc80008410000 */
[----:B------:R-:W-:Y:S01]  /*129e0*/  FSEL R147, R147, RZ, P1 ;  /* 0x000000ff93937208 */ /* 0x000fe20000800000 */
[----:B------:R-:W-:Y:S04]  /*129f0*/  MUFU.EX2 R115, R115 ;  /* 0x0000007300737308 */ /* 0x000fe80000000800 */
[----:B------:R-:W-:-:S01]  /*12a00*/  FFMA.FTZ R149, R20, UR28, -R147 ;  /* 0x0000001c14957c23 */ /* 0x000fc20008010893 */
[--C-:B------:R-:W-:Y:S01]  /*12a10*/  FFMA.FTZ R20, R152, UR28, -R147.reuse ;  /* 0x0000001c98147c23 */ /* 0x100fe20008010893 */
[----:B------:R-:W-:Y:S01]  /*12a20*/  FSEL R152, R9, RZ, P1 ;  /* 0x000000ff09987208 */ /* 0x000fe20000800000 */
[--C-:B------:R-:W-:Y:S01]  /*12a30*/  FFMA.FTZ R150, R164, UR28, -R147.reuse ;  /* 0x0000001ca4967c23 */ /* 0x100fe20008010893 */
[----:B------:R-:W0:Y:S01]  /*12a40*/  MUFU.EX2 R148, R148 ;  /* 0x0000009400947308 */ /* 0x000e220000000800 */
[----:B------:R-:W-:-:S01]  /*12a50*/  FFMA.FTZ R12, R12, UR28, -R147 ;  /* 0x0000001c0c0c7c23 */ /* 0x000fc20008010893 */
[----:B------:R-:W-:Y:S01]  /*12a60*/  FFMA.FTZ R13, R13, UR28, -R147 ;  /* 0x0000001c0d0d7c23 */ /* 0x000fe20008010893 */
[----:B------:R-:W-:-:S01]  /*12a70*/  FADD.FTZ R152, -R152, R7 ;  /* 0x0000000798987221 */ /* 0x000fc20000010100 */
[--C-:B------:R-:W-:Y:S01]  /*12a80*/  FFMA.FTZ R14, R14, UR28, -R147.reuse ;  /* 0x0000001c0e0e7c23 */ /* 0x100fe20008010893 */
[----:B------:R-:W-:-:S01]  /*12a90*/  FFMA.FTZ R15, R15, UR28, -R147 ;  /* 0x0000001c0f0f7c23 */ /* 0x000fc20008010893 */
[--C-:B------:R-:W-:Y:S01]  /*12aa0*/  FFMA.FTZ R164, R122, UR28, -R147.reuse ;  /* 0x0000001c7aa47c23 */ /* 0x100fe20008010893 */
[----:B------:R-:W-:Y:S01]  /*12ab0*/  FMUL.FTZ R152, R152, UR28 ;  /* 0x0000001c98987c20 */ /* 0x000fe20008410000 */
        /* <DEDUP_REMOVED lines=8> */
[----:B------:R1:W2:Y:S01]  /*12b40*/  MUFU.EX2 R163, R152 ;  /* 0x0000009800a37308 */ /* 0x0002a20000000800 */
        /* <DEDUP_REMOVED lines=11> */
[----:B------:R-:W-:Y:S01]  /*12c00*/  FFMA.FTZ R121, R121, UR28, -R147 ;  /* 0x0000001c79797c23 */ /* 0x000fe20008010893 */
[----:B------:R-:W-:-:S01]  /*12c10*/  FADD.FTZ R127, R151, R152 ;  /* 0x00000098977f7221 */ /* 0x000fc20000010000 */
[--C-:B------:R-:W-:Y:S01]  /*12c20*/  FFMA.FTZ R104, R104, UR28, -R147.reuse ;  /* 0x0000001c68687c23 */ /* 0x100fe20008010893 */
[----:B------:R-:W-:-:S01]  /*12c30*/  FFMA.FTZ R105, R105, UR28, -R147 ;  /* 0x0000001c69697c23 */ /* 0x000fc20008010893 */
[----:B------:R-:W1:Y:S01]  /*12c40*/  MUFU.EX2 R12, R12 ;  /* 0x0000000c000c7308 */ /* 0x000e620000000800 */
[----:B--2---:R-:W-:-:S01]  /*12c50*/  FFMA.FTZ R4, R163, R3, R150 ;  /* 0x00000003a3047223 */ /* 0x004fc20000010096 */
        /* <DEDUP_REMOVED lines=37> */
[----:B------:R-:W-:-:S06]  /*12eb0*/  FADD.FTZ R4, R96, R127 ;  /* 0x0000007f60047221 */ /* 0x000fcc0000010000 */
        /* <DEDUP_REMOVED lines=89> */
[----:B------:R-:W1:Y:S08]  /*13450*/  MUFU.EX2 R129, R129 ;  /* 0x0000008100817308 */ /* 0x000e700000000800 */
[----:B------:R-:W3:Y:S08]  /*13460*/  MUFU.EX2 R90, R90 ;  /* 0x0000005a005a7308 */ /* 0x000ef00000000800 */
[----:B------:R-:W4:Y:S08]  /*13470*/  MUFU.EX2 R128, R128 ;  /* 0x0000008000807308 */ /* 0x000f300000000800 */
[----:B------:R2:W5:Y:S08]  /*13480*/  MUFU.EX2 R91, R92 ;  /* 0x0000005c005b7308 */ /* 0x0005700000000800 */
[----:B------:R-:W5:Y:S01]  /*13490*/  MUFU.EX2 R119, R119 ;  /* 0x0000007700777308 */ /* 0x000f620000000800 */
[----:B--2---:R-:W-:-:S01]  /*134a0*/  FADD.FTZ R92, R130, R3 ;  /* 0x00000003825c7221 */ /* 0x004fc20000010000 */
[----:B0-----:R-:W-:-:S03]  /*134b0*/  FADD.FTZ R3, R164, R4 ;  /* 0x00000004a4037221 */ /* 0x001fc60000010000 */
[----:B-1----:R-:W-:Y:S01]  /*134c0*/  FADD.FTZ R93, R129, R92 ;  /* 0x0000005c815d7221 */ /* 0x002fe20000010000 */
[----:B---3--:R-:W-:-:S02]  /*134d0*/  FADD.FTZ R4, R90, R3 ;  /* 0x000000035a047221 */ /* 0x008fc40000010000 */
[----:B------:R-:W0:Y:S01]  /*134e0*/  MUFU.EX2 R165, R94 ;  /* 0x0000005e00a57308 */ /* 0x000e220000000800 */
[----:B----4-:R-:W-:-:S01]  /*134f0*/  FADD.FTZ R92, R128, R93 ;  /* 0x0000005d805c7221 */ /* 0x010fc20000010000 */
[----:B-----5:R-:W-:-:S06]  /*13500*/  FADD.FTZ R4, R91, R4 ;  /* 0x000000045b047221 */ /* 0x020fcc0000010000 */
[----:B------:R-:W1:Y:S01]  /*13510*/  MUFU.EX2 R95, R95 ;  /* 0x0000005f005f7308 */ /* 0x000e620000000800 */
[----:B------:R-:W-:-:S01]  /*13520*/  FADD.FTZ R3, R119, R92 ;  /* 0x0000005c77037221 */ /* 0x000fc20000010000 */
[----:B0-----:R-:W-:-:S03]  /*13530*/  FADD.FTZ R92, R165, R4 ;  /* 0x00000004a55c7221 */ /* 0x001fc60000010000 */
[----:B------:R-:W-:Y:S01]  /*13540*/  FADD.FTZ R4, R6, R3 ;  /* 0x0000000306047221 */ /* 0x000fe20000010000 */
[----:B-1----:R-:W-:-:S01]  /*13550*/  FADD.FTZ R3, R95, R92 ;  /* 0x0000005c5f037221 */ /* 0x002fc20000010000 */
[----:B------:R-:W-:Y:S06]  /*13560*/  @!P0 BRA `(.L_x_8050) ;  /* 0x0000000000048947 */ /* 0x000fec0003800000 */
[----:B------:R-:W-:Y:S01]  /*13570*/  BPT.TRAP 0x1 ;  /* 0x000000040000795c */ /* 0x000fe20000300000 */
.L_x_8050:
        /* <DEDUP_REMOVED lines=115> */
.L_x_8032:
[----:B------:R-:W-:Y:S06]  /*13cb0*/  BAR.ARV 0x8, 0x180 ;  /* 0x0206000000007b1d */ /* 0x000fec0000002000 */
[----:B------:R-:W-:Y:S05]  /*13cc0*/  @!P0 BRA `(.L_x_8052) ;  /* 0x0000000000048947 */ /* 0x000fea0003800000 */
[----:B------:R-:W-:Y:S01]  /*13cd0*/  BPT.TRAP 0x1 ;  /* 0x000000040000795c */ /* 0x000fe20000300000 */
.L_x_8052:
[----:B------:R-:W-:Y:S01]  /*13ce0*/  ULEA UR9, UR44, UR43, 0x3 ;  /* 0x0000002b2c097291 */ /* 0x000fe2000f8e183f */
[----:B------:R-:W-:-:S05]  /*13cf0*/  IMAD.U32 R0, RZ, RZ, UR45 ;  /* 0x0000002dff007e24 */ /* 0x000fca000f8e00ff */
[----:B------:R-:W-:-:S04]  /*13d00*/  SHF.L.U32 R0, R0, 0x1f, RZ ;  /* 0x0000001f00007819 */ /* 0x000fc800000006ff */
[----:B------:R0:W1:Y:S01]  /*13d10*/  SYNCS.PHASECHK.TRANS64.TRYWAIT P1, [UR9+0x22850], R0 ;  /* 0x02285000ff0075a7 */ /* 0x0000620008020149 */
[----:B------:R-:W-:Y:S05]  /*13d20*/  @!P0 BRA `(.L_x_8053) ;  /* 0x0000000000048947 */ /* 0x000fea0003800000 */
[----:B------:R-:W-:Y:S01]  /*13d30*/  BPT.TRAP 0x1 ;  /* 0x000000040000795c */ /* 0x000fe20000300000 */
.L_x_8053:
[----:B-1----:R-:W-:Y:S05]  /*13d40*/  @P1 BRA `(.L_x_8054) ;  /* 0x0000000000081947 */ /* 0x002fea0003800000 */
[----:B------:R-:W1:Y:S02]  /*13d50*/  SYNCS.PHASECHK.TRANS64.TRYWAIT P1, [UR9+0x22850], R0 ;  /* 0x02285000ff0075a7 */ /* 0x000e640008020149 */
[----:B-1----:R-:W-:Y:S05]  /*13d60*/  @!P1 BRA `(.L_x_8055) ;  /* 0x0000008c00809947 */ /* 0x002fea0003800000 */
.L_x_8054:
[----:B------:R-:W-:Y:S01]  /*13d70*/  UIADD3 UR43, UR43, 0x400, URZ ;  /* 0x000004002b2b7890 */ /* 0x000fe2000fffe03f */
[----:B------:R-:W-:Y:S01]  /*13d80*/  WARPGROUP.ARRIVE ;  /* 0x00000000000079c5 */ /* 0x000fe20000000000 */
[----:B------:R-:W-:Y:S01]  /*13d90*/  UMOV UR7, 0xc0000010 ;  /* 0xc000001000077882 */ /* 0x000fe20000000000 */
[----:B------:R-:W-:Y:S01]  /*13da0*/  ULDC.64 UR10, c[0x0][0x9a0] ;  /* 0x00026800000a7ab9 */ /* 0x000fe20000000a00 */
[----:B------:R-:W-:Y:S01]  /*13db0*/  USHF.R.U32.HI UR43, URZ, 0x4, UR43 ;  /* 0x000000043f2b7899 */ /* 0x000fe2000801162b */
[----:B-1----:R-:W-:Y:S01]  /*13dc0*/  IMAD.MOV.U32 R5, RZ, RZ, 0x3f800000 ;  /* 0x3f800000ff057424 */ /* 0x002fe200078e00ff */
        /* <DEDUP_REMOVED lines=33> */
[----:B------:R1:W2:Y:S01]  /*13fe0*/  @P1 LDG.E R5, desc[UR48][R6.64] ;  /* 0x0000003006051981 */ /* 0x0002a2000c1e1900 */
[----:B------:R-:W-:Y:S02]  /*13ff0*/  WARPGROUP.DEPBAR.LE gsb0, 0x0 ;  /* 0x00008000000079c5 */ /* 0x000fe40000010000 */
[----:B------:R-:W-:-:S06]  /*14000*/  WARPGROUP.ARRIVE ;  /* 0x00000000000079c5 */ /* 0x000fcc0000000000 */
[----:B------:R-:W-:Y:S01]  /*14010*/  QGMMA.64x128x32.F32.E4M3.E4M3 R24, R176, gdesc[UR4], R24, gsb0 ;  /* 0x01e00004b0187df3 */ /* 0x000fe20008000818 */
[----:B------:R-:W-:Y:S01]  /*14020*/  UIADD3 UR4, UR8, 0x300, URZ ;  /* 0x0000030008047890 */ /* 0x000fe2000fffe03f */
[----:B------:R-:W-:-:S06]  /*14030*/  UMOV UR7, 0xc0000010 ;  /* 0xc000001000077882 */ /* 0x000fcc0000000000 */
[----:B------:R-:W-:Y:S01]  /*14040*/  UMOV UR6, UR4 ;  /* 0x0000000400067c82 */ /* 0x000fe20008000000 */
[----:B------:R-:W-:Y:S01]  /*14050*/  UIADD3 UR8, UR8, 0x400, URZ ;  /* 0x0000040008087890 */ /* 0x000fe2000fffe03f */
[----:B------:R-:W3:Y:S04]  /*14060*/  SHFL.BFLY PT, R11, R4, 0x2, 0x1f ;  /* 0x0c401f00040b7f89 */ /* 0x000ee800000e0000 */
[----:B------:R-:W4:Y:S01]  /*14070*/  SHFL.BFLY PT, R8, R3, 0x2, 0x1f ;  /* 0x0c401f0003087f89 */ /* 0x000f2200000e0000 */
[----:B------:R-:W-:Y:S02]  /*14080*/  WARPGROUP.DEPBAR.LE gsb0, 0x0 ;  /* 0x00008000000079c5 */ /* 0x000fe40000010000 */
[----:B------:R-:W-:-:S06]  /*14090*/  WARPGROUP.ARRIVE ;  /* 0x00000000000079c5 */ /* 0x000fcc0000000000 */
[----:B------:R-:W-:Y:S01]  /*140a0*/  QGMMA.64x128x32.F32.E4M3.E4M3 R24, R172, gdesc[UR4], R24, gsb0 ;  /* 0x01e00004ac187df3 */ /* 0x000fe20008000818 */
[----:B------:R-:W-:Y:S01]  /*140b0*/  UMOV UR6, UR8 ;  /* 0x0000000800067c82 */ /* 0x000fe20008000000 */
[----:B------:R-:W-:Y:S01]  /*140c0*/  UMOV UR7, 0xc0000010 ;  /* 0xc000001000077882 */ /* 0x000fe20000000000 */
[----:B---3--:R-:W-:-:S01]  /*140d0*/  FADD.FTZ R11, R11, R4 ;  /* 0x000000040b0b7221 */ /* 0x008fc20000010000 */
[----:B----4-:R-:W-:-:S04]  /*140e0*/  FADD.FTZ R8, R8, R3 ;  /* 0x0000000308087221 */ /* 0x010fc80000010000 */
[----:B0-----:R-:W0:Y:S04]  /*140f0*/  SHFL.BFLY PT, R0, R11, 0x1, 0x1f ;  /* 0x0c201f000b007f89 */ /* 0x001e2800000e0000 */
        /* <DEDUP_REMOVED lines=33> */
.L_x_8056:
        /* <DEDUP_REMOVED lines=18> */
[----:B------:R-:W-:Y:S01]  /*14430*/  FMUL.FTZ R37, R40, R4 ;  /* 0x0000000428257220 */ /* 0x000fe20000410000 */
        /* <DEDUP_REMOVED lines=55> */
.L_x_7978:
        /* <DEDUP_REMOVED lines=39> */
[----:B------:R-:W-:Y:S01]  /*14a20*/  VIADD R59, R19, UR37 ;  /* 0x00000025133b7c36 */ /* 0x000fe20008000000 */
[----:B------:R-:W-:Y:S02]  /*14a30*/  LOP3.LUT R6, R6, 0xc, RZ, 0xc0, !PT ;  /* 0x0000000c06067812 */ /* 0x000fe400078ec0ff */
[----:B------:R-:W-:-:S02]  /*14a40*/  F2FP.BF16.F32.PACK_AB R94, R94, R95 ;  /* 0x0000005f5e5e723e */ /* 0x000fc400000010ff */
[----:B------:R-:W-:Y:S02]  /*14a50*/  F2FP.BF16.F32.PACK_AB R90, R90, R91 ;  /* 0x0000005b5a5a723e */ /* 0x000fe400000010ff */
[----:B------:R-:W-:Y:S02]  /*14a60*/  F2FP.BF16.F32.PACK_AB R56, R56, R57 ;  /* 0x000000393838723e */ /* 0x000fe400000010ff */
[----:B------:R-:W-:Y:S01]  /*14a70*/  F2FP.BF16.F32.PACK_AB R49, R48, R49 ;  /* 0x000000313031723e */ /* 0x000fe200000010ff */
[----:B------:R-:W-:Y:S01]  /*14a80*/  USHF.R.S32.HI UR12, URZ, 0x1f, UR39 ;  /* 0x0000001f3f0c7899 */ /* 0x000fe20008011427 */
[----:B------:R-:W-:Y:S01]  /*14a90*/  BAR.SYNC.DEFER_BLOCKING 0x1, 0x100 ;  /* 0x0044000000007b1d */ /* 0x000fe20000010000 */
[----:B------:R-:W-:-:S05]  /*14aa0*/  IADD3 R6, P0, R6, UR6, RZ ;  /* 0x0000000606067c10 */ /* 0x000fca000ff1e0ff */
[----:B------:R-:W-:Y:S01]  /*14ab0*/  IMAD.X R7, RZ, RZ, UR7, P0 ;  /* 0x00000007ff077e24 */ /* 0x000fe200080e06ff */
[----:B------:R-:W-:Y:S01]  /*14ac0*/  ULDC.64 UR8, c[0x0][0xb90] ;  /* 0x0002e40000087ab9 */ /* 0x000fe20000000a00 */
[----:B------:R-:W-:Y:S01]  /*14ad0*/  USHF.R.S32.HI UR13, URZ, 0x1f, UR38 ;  /* 0x0000001f3f0d7899 */ /* 0x000fe20008011426 */
[----:B------:R-:W-:Y:S02]  /*14ae0*/  ULDC.64 UR10, c[0x0][0xb98] ;  /* 0x0002e600000a7ab9 */ /* 0x000fe40000000a00 */
[----:B------:R0:W2:Y:S01]  /*14af0*/  LDG.E.CONSTANT R17, desc[UR48][R6.64] ;  /* 0x0000003006117981 */ /* 0x0000a2000c1e9900 */
[----:B------:R-:W-:Y:S01]  /*14b00*/  F2FP.BF16.F32.PACK_AB R34, R55, R30 ;  /* 0x0000001e3722723e */ /* 0x000fe200000010ff */
[----:B------:R-:W-:Y:S02]  /*14b10*/  UIMAD UR5, UR12, UR8, URZ ;  /* 0x000000080c0572a4 */ /* 0x000fe4000f8e023f */
[----:B------:R-:W-:Y:S02]  /*14b20*/  UIMAD.WIDE.U32 UR6, UR39, UR8, URZ ;  /* 0x00000008270672a5 */ /* 0x000fe4000f8e003f */
[----:B------:R-:W-:-:S02]  /*14b30*/  UIMAD UR5, UR39, UR9, UR5 ;  /* 0x00000009270572a4 */ /* 0x000fc4000f8e0205 */
[----:B------:R-:W-:Y:S01]  /*14b40*/  UIMAD UR8, UR13, UR10, URZ ;  /* 0x0000000a0d0872a4 */ /* 0x000fe2000f8e023f */
[----:B0-----:R-:W0:Y:S01]  /*14b50*/  S2R R7, SR_SWINHI ;  /* 0x0000000000077919 */ /* 0x001e220000002f00 */
[----:B------:R-:W-:Y:S01]  /*14b60*/  LOP3.LUT P0, R6, R35, 0x3, RZ, 0xc0, !PT ;  /* 0x0000000323067812 */ /* 0x000fe2000780c0ff */
[----:B------:R-:W-:Y:S02]  /*14b70*/  UIADD3 UR7, UR7, UR5, URZ ;  /* 0x0000000507077290 */ /* 0x000fe4000fffe03f */
[----:B------:R-:W-:Y:S01]  /*14b80*/  UIMAD UR8, UR38, UR11, UR8 ;  /* 0x0000000b260872a4 */ /* 0x000fe2000f8e0208 */
[----:B------:R-:W-:Y:S01]  /*14b90*/  ISETP.EQ.OR P0, PT, R6, 0x3, !P0 ;  /* 0x000000030600780c */ /* 0x000fe20004702670 */
[----:B------:R-:W-:Y:S01]  /*14ba0*/  UIMAD.WIDE.U32 UR6, UR38, UR10, UR6 ;  /* 0x0000000a260672a5 */ /* 0x000fe2000f8e0006 */
[----:B------:R-:W-:Y:S02]  /*14bb0*/  ULDC UR5, c[0x0][0xa88] ;  /* 0x0002a20000057ab9 */ /* 0x000fe40000000800 */
[----:B------:R-:W-:Y:S01]  /*14bc0*/  SEL R72, R9, R10, P0 ;  /* 0x0000000a09487207 */ /* 0x000fe20000000000 */
[----:B------:R-:W-:Y:S01]  /*14bd0*/  ULDC.64 UR10, c[0x0][0xaf0] ;  /* 0x0002bc00000a7ab9 */ /* 0x000fe20000000a00 */
[----:B------:R-:W-:Y:S01]  /*14be0*/  SEL R74, R10, R9, P0 ;  /* 0x000000090a4a7207 */ /* 0x000fe20000000000 */
[----:B------:R-:W-:Y:S01]  /*14bf0*/  IMAD R9, R189, 0x40, R22 ;  /* 0x00000040bd097824 */ /* 0x000fe200078e0216 */
        /* <DEDUP_REMOVED lines=10> */
[----:B------:R-:W-:Y:S02]  /*14ca0*/  MOV R30, R4 ;  /* 0x00000004001e7202 */ /* 0x000fe40000000f00 */
[----:B0-----:R-:W-:Y:S02]  /*14cb0*/  MOV R31, R7 ;  /* 0x00000007001f7202 */ /* 0x001fe40000000f00 */
[----:B------:R-:W-:-:S02]  /*14cc0*/  SEL R88, R25, R26, P0 ;  /* 0x0000001a19587207 */ /* 0x000fc40000000000 */
[----:B------:R-:W-:Y:S01]  /*14cd0*/  SEL R92, R26, R25, P0 ;  /* 0x000000191a5c7207 */ /* 0x000fe20000000000 */
[--C-:B------:R-:W-:Y:S01]  /*14ce0*/  IMAD.WIDE R6, R194, 0x2, R30.reuse ;  /* 0x00000002c2067825 */ /* 0x100fe200078e021e */
[----:B------:R-:W-:Y:S02]  /*14cf0*/  SEL R64, R21, R24, P0 ;  /* 0x0000001815407207 */ /* 0x000fe40000000000 */
[----:B------:R-:W-:Y:S01]  /*14d00*/  SEL R66, R24, R21, P0 ;  /* 0x0000001518427207 */ /* 0x000fe20000000000 */
[----:B------:R-:W-:Y:S01]  /*14d10*/  IMAD.WIDE R30, R9, 0x2, R30 ;  /* 0x00000002091e7825 */ /* 0x000fe200078e021e */
[C---:B------:R-:W-:Y:S02]  /*14d20*/  IADD3 R41, P6, R6.reuse, 0x4060, RZ ;  /* 0x0000406006297810 */ /* 0x040fe40007fde0ff */
[----:B------:R-:W-:Y:S02]  /*14d30*/  LOP3.LUT R43, R6, 0x380, RZ, 0xc0, !PT ;  /* 0x00000380062b7812 */ /* 0x000fe400078ec0ff */
[----:B------:R-:W-:-:S02]  /*14d40*/  LOP3.LUT R40, R41, 0x380, RZ, 0xc0, !PT ;  /* 0x0000038029287812 */ /* 0x000fc400078ec0ff */
[----:B------:R-:W-:Y:S02]  /*14d50*/  SHF.R.U64 R43, R43, 0x3, RZ ;  /* 0x000000032b2b7819 */ /* 0x000fe400000012ff */
[----:B------:R-:W-:Y:S02]  /*14d60*/  SHF.R.U64 R40, R40, 0x3, RZ ;  /* 0x0000000328287819 */ /* 0x000fe400000012ff */
[----:B------:R-:W-:Y:S02]  /*14d70*/  IADD3 R11, P3, R6, 0x4000, RZ ;  /* 0x00004000060b7810 */ /* 0x000fe40007f7e0ff */
[----:B------:R-:W-:Y:S01]  /*14d80*/  LOP3.LUT R40, R40, R41, RZ, 0x3c, !PT ;  /* 0x0000002928287212 */ /* 0x000fe200078e3cff */
[--C-:B------:R-:W-:Y:S01]  /*14d90*/  IMAD.X R41, RZ, RZ, R7.reuse, P6 ;  /* 0x000000ffff297224 */ /* 0x100fe200030e0607 */
[C---:B------:R-:W-:Y:S01]  /*14da0*/  IADD3 R14, P5, R6.reuse, 0x4040, RZ ;  /* 0x00004040060e7810 */ /* 0x040fe20007fbe0ff */
[----:B------:R-:W-:Y:S01]  /*14db0*/  IMAD.X R37, RZ, RZ, R7, P3 ;  /* 0x000000ffff257224 */ /* 0x000fe200018e0607 */
[----:B------:R-:W-:-:S02]  /*14dc0*/  IADD3 R12, P4, R6, 0x4020, RZ ;  /* 0x00004020060c7810 */ /* 0x000fc40007f9e0ff */
[C---:B------:R-:W-:Y:S02]  /*14dd0*/  IADD3 R8, P2, R6.reuse, 0x20, RZ ;  /* 0x0000002006087810 */ /* 0x040fe40007f5e0ff */
[C---:B------:R-:W-:Y:S01]  /*14de0*/  IADD3 R10, P1, R6.reuse, 0x60, RZ ;  /* 0x00000060060a7810 */ /* 0x040fe20007f3e0ff */
[--C-:B------:R-:W-:Y:S01]  /*14df0*/  IMAD.X R35, RZ, RZ, R7.reuse, P4 ;  /* 0x000000ffff237224 */ /* 0x100fe200020e0607 */
[----:B------:R-:W-:Y:S01]  /*14e00*/  IADD3 R9, P6, R6, 0x40, RZ ;  /* 0x0000004006097810 */ /* 0x000fe20007fde0ff */
[--C-:B------:R-:W-:Y:S01]  /*14e10*/  IMAD.X R33, RZ, RZ, R7.reuse, P2 ;  /* 0x000000ffff217224 */ /* 0x100fe200010e0607 */
[----:B------:R-:W-:Y:S01]  /*14e20*/  LOP3.LUT R42, R43, R6, RZ, 0x3c, !PT ;  /* 0x000000062b2a7212 */ /* 0x000fe200078e3cff */
[--C-:B------:R-:W-:Y:S01]  /*14e30*/  IMAD.MOV.U32 R43, RZ, RZ, R7.reuse ;  /* 0x000000ffff2b7224 */ /* 0x100fe200078e0007 */
[----:B------:R-:W-:Y:S01]  /*14e40*/  LOP3.LUT R6, R11, 0x380, RZ, 0xc0, !PT ;  /* 0x000003800b067812 */ /* 0x000fe200078ec0ff */
[----:B------:R-:W-:Y:S01]  /*14e50*/  IMAD.X R25, RZ, RZ, R7, P6 ;  /* 0x000000ffff197224 */ /* 0x000fe200030e0607 */
[----:B------:R-:W-:-:S02]  /*14e60*/  LOP3.LUT R5, R8, 0x380, RZ, 0xc0, !PT ;  /* 0x0000038008057812 */ /* 0x000fc400078ec0ff */
[----:B------:R-:W-:Y:S02]  /*14e70*/  SHF.R.U64 R6, R6, 0x3, RZ ;  /* 0x0000000306067819 */ /* 0x000fe400000012ff */
[----:B------:R-:W-:Y:S02]  /*14e80*/  SHF.R.U64 R5, R5, 0x3, RZ ;  /* 0x0000000305057819 */ /* 0x000fe400000012ff */
[----:B------:R-:W-:Y:S02]  /*14e90*/  LOP3.LUT R36, R6, R11, RZ, 0x3c, !PT ;  /* 0x0000000b06247212 */ /* 0x000fe400078e3cff */
[----:B------:R-:W-:Y:S02]  /*14ea0*/  LOP3.LUT R6, R10, 0x380, RZ, 0xc0, !PT ;  /* 0x000003800a067812 */ /* 0x000fe400078ec0ff */
[----:B------:R-:W-:Y:S02]  /*14eb0*/  LOP3.LUT R32, R5, R8, RZ, 0x3c, !PT ;  /* 0x0000000805207212 */ /* 0x000fe400078e3cff */
[----:B------:R-:W-:-:S02]  /*14ec0*/  SHF.R.U64 R5, R6, 0x3, RZ ;  /* 0x0000000306057819 */ /* 0x000fc400000012ff */
[----:B------:R-:W-:Y:S02]  /*14ed0*/  IADD3 R21, P2, R30, 0x2000, RZ ;  /* 0x000020001e157810 */ /* 0x000fe40007f5e0ff */
[----:B------:R-:W-:Y:S02]  /*14ee0*/  LOP3.LUT R26, R5, R10, RZ, 0x3c, !PT ;  /* 0x0000000a051a7212 */ /* 0x000fe400078e3cff */
[----:B------:R-:W0:Y:S01]  /*14ef0*/  LDC R5, c[0x0][0xbe8] ;  /* 0x0002fa00ff057b82 */ /* 0x000e220000000800 */
[----:B------:R-:W-:Y:S02]  /*14f00*/  SEL R96, R15, R20, P0 ;  /* 0x000000140f607207 */ /* 0x000fe40000000000 */
[----:B------:R-:W-:Y:S02]  /*14f10*/  SEL R98, R20, R15, P0 ;  /* 0x0000000f14627207 */ /* 0x000fe40000000000 */
[----:B------:R-:W-:Y:S02]  /*14f20*/  LOP3.LUT R20, R21, 0x380, RZ, 0xc0, !PT ;  /* 0x0000038015147812 */ /* 0x000fe400078ec0ff */
[----:B------:R-:W-:-:S02]  /*14f30*/  SEL R84, R27, R34, P0 ;  /* 0x000000221b547207 */ /* 0x000fc40000000000 */
[----:B------:R-:W-:Y:S02]  /*14f40*/  SHF.R.U64 R20, R20, 0x3, RZ ;  /* 0x0000000314147819 */ /* 0x000fe400000012ff */
[----:B------:R-:W-:Y:S01]  /*14f50*/  SEL R86, R34, R27, P0 ;  /* 0x0000001b22567207 */ /* 0x000fe20000000000 */
[----:B------:R-:W-:Y:S01]  /*14f60*/  IMAD.X R27, RZ, RZ, R7, P1 ;  /* 0x000000ffff1b7224 */ /* 0x000fe200008e0607 */
[----:B------:R-:W-:Y:S01]  /*14f70*/  LOP3.LUT R20, R20, R21, RZ, 0x3c, !PT ;  /* 0x0000001514147212 */ /* 0x000fe200078e3cff */
[----:B------:R-:W-:Y:S01]  /*14f80*/  IMAD.X R21, RZ, RZ, R31, P2 ;  /* 0x000000ffff157224 */ /* 0x000fe200010e061f */
[----:B------:R-:W-:Y:S01]  /*14f90*/  MOV R73, R40 ;  /* 0x0000002800497202 */ /* 0x000fe20000000f00 */
[----:B------:R-:W-:Y:S01]  /*14fa0*/  IMAD.U32 R41, RZ, RZ, UR8 ;  /* 0x00000008ff297e24 */ /* 0x000fe2000f8e00ff */
[----:B------:R-:W-:Y:S01]  /*14fb0*/  MOV R81, R26 ;  /* 0x0000001a00517202 */ /* 0x000fe20000000f00 */
[----:B------:R-:W-:Y:S01]  /*14fc0*/  ULDC.64 UR8, c[0x0][0xae8] ;  /* 0x0002ba0000087ab9 */ /* 0x000fe20000000a00 */
[----:B------:R-:W-:-:S02]  /*14fd0*/  SEL R78, R38, R39, P0 ;  /* 0x00000027264e7207 */ /* 0x000fc40000000000 */
[----:B------:R-:W-:Y:S01]  /*14fe0*/  SEL R80, R39, R38, P0 ;  /* 0x0000002627507207 */ /* 0x000fe20000000000 */
[----:B------:R-:W-:Y:S01]  /*14ff0*/  IMAD.X R39, RZ, RZ, R7, P5 ;  /* 0x000000ffff277224 */ /* 0x000fe200028e0607 */
[----:B------:R-:W-:Y:S02]  /*15000*/  LOP3.LUT R6, R9, 0x380, RZ, 0xc0, !PT ;  /* 0x0000038009067812 */ /* 0x000fe400078ec0ff */
[----:B0-----:R-:W-:Y:S02]  /*15010*/  ISETP.NE.AND P2, PT, R5, 0x1, PT ;  /* 0x000000010500780c */ /* 0x001fe40003f45270 */
[----:B------:R-:W-:Y:S02]  /*15020*/  LOP3.LUT R7, R12, 0x380, RZ, 0xc0, !PT ;  /* 0x000003800c077812 */ /* 0x000fe400078ec0ff */
[----:B------:R-:W-:Y:S02]  /*15030*/  SEL R60, R29, R28, P0 ;  /* 0x0000001c1d3c7207 */ /* 0x000fe40000000000 */
[----:B------:R-:W-:-:S02]  /*15040*/  SEL R62, R28, R29, P0 ;  /* 0x0000001d1c3e7207 */ /* 0x000fc40000000000 */
[----:B------:R-:W-:Y:S02]  /*15050*/  SHF.R.U64 R6, R6, 0x3, RZ ;  /* 0x0000000306067819 */ /* 0x000fe400000012ff */
[----:B------:R-:W-:Y:S02]  /*15060*/  SHF.R.U64 R7, R7, 0x3, RZ ;  /* 0x0000000307077819 */ /* 0x000fe400000012ff */
[----:B------:R-:W-:Y:S01]  /*15070*/  IADD3 R29, P6, R30, 0x1000, RZ ;  /* 0x000010001e1d7810 */ /* 0x000fe20007fde0ff */
[----:B------:R-:W0:Y:S01]  /*15080*/  @P2 LDC R40, c[0x0][0xbec] ;  /* 0x0002fb00ff282b82 */ /* 0x000e220000000800 */
[----:B------:R-:W-:Y:S02]  /*15090*/  LOP3.LUT R24, R6, R9, RZ, 0x3c, !PT ;  /* 0x0000000906187212 */ /* 0x000fe400078e3cff */
[----:B------:R-:W-:Y:S02]  /*150a0*/  LOP3.LUT R34, R7, R12, RZ, 0x3c, !PT ;  /* 0x0000000c07227212 */ /* 0x000fe400078e3cff */
[----:B------:R-:W-:-:S02]  /*150b0*/  LOP3.LUT R28, R29, 0x380, RZ, 0xc0, !PT ;  /* 0x000003801d1c7812 */ /* 0x000fc400078ec0ff */
[----:B------:R-:W-:Y:S01]  /*150c0*/  MOV R63, R42 ;  /* 0x0000002a003f7202 */ /* 0x000fe20000000f00 */
[----:B------:R-:W1:Y:S01]  /*150d0*/  @P2 LDC R26, c[0x0][0xbf0] ;  /* 0x0002fc00ff1a2b82 */ /* 0x000e620000000800 */
[----:B------:R-:W-:Y:S01]  /*150e0*/  MOV R42, R24 ;  /* 0x00000018002a7202 */ /* 0x000fe20000000f00 */
[----:B------:R-:W-:Y:S01]  /*150f0*/  IMAD.MOV.U32 R24, RZ, RZ, R59 ;  /* 0x000000ffff187224 */ /* 0x000fe200078e003b */
[----:B------:R-:W-:Y:S02]  /*15100*/  SEL R44, R94, R93, P0 ;  /* 0x0000005d5e2c7207 */ /* 0x000fe40000000000 */
[----:B------:R-:W-:Y:S02]  /*15110*/  SEL R48, R90, R89, P0 ;  /* 0x000000595a307207 */ /* 0x000fe40000000000 */
[----:B------:R-:W-:Y:S02]  /*15120*/  SHF.R.U64 R28, R28, 0x3, RZ ;  /* 0x000000031c1c7819 */ /* 0x000fe400000012ff */
[----:B------:R-:W-:-:S02]  /*15130*/  MOV R77, R34 ;  /* 0x00000022004d7202 */ /* 0x000fc40000000f00 */
[----:B------:R-:W-:Y:S02]  /*15140*/  SEL R94, R93, R94, P0 ;  /* 0x0000005e5d5e7207 */ /* 0x000fe40000000000 */
[----:B------:R-:W-:Y:S02]  /*15150*/  SEL R90, R89, R90, P0 ;  /* 0x0000005a595a7207 */ /* 0x000fe40000000000 */
[----:B------:R-:W-:Y:S01]  /*15160*/  SEL R76, R56, R49, P0 ;  /* 0x00000031384c7207 */ /* 0x000fe20000000000 */
[----:B0-----:R-:W-:Y:S01]  /*15170*/  @P2 IMAD.HI.U32 R25, R59, R40, RZ ;  /* 0x000000283b192227 */ /* 0x001fe200078e00ff */
[----:B------:R-:W-:Y:S02]  /*15180*/  LOP3.LUT R13, R14, 0x380, RZ, 0xc0, !PT ;  /* 0x000003800e0d7812 */ /* 0x000fe400078ec0ff */
[----:B------:R-:W-:Y:S02]  /*15190*/  SEL R56, R49, R56, P0 ;  /* 0x0000003831387207 */ /* 0x000fe40000000000 */
[----:B------:R-:W-:-:S02]  /*151a0*/  SEL R82, R46, R47, P0 ;  /* 0x0000002f2e527207 */ /* 0x000fc40000000000 */
[----:B------:R-:W-:Y:S01]  /*151b0*/  LOP3.LUT R28, R28, R29, RZ, 0x3c, !PT ;  /* 0x0000001d1c1c7212 */ /* 0x000fe200078e3cff */
[----:B------:R-:W-:Y:S01]  /*151c0*/  IMAD.X R29, RZ, RZ, R31, P6 ;  /* 0x000000ffff1d7224 */ /* 0x000fe200030e061f */
[----:B------:R-:W-:Y:S02]  /*151d0*/  SHF.R.U64 R13, R13, 0x3, RZ ;  /* 0x000000030d0d7819 */ /* 0x000fe400000012ff */
[----:B-1----:R-:W-:Y:S02]  /*151e0*/  @P2 SHF.R.U32.HI R24, RZ, R26, R25 ;  /* 0x0000001aff182219 */ /* 0x002fe40000011619 */
[C---:B------:R-:W-:Y:S02]  /*151f0*/  IADD3 R45, P6, R30.reuse, 0x7000, RZ ;  /* 0x000070001e2d7810 */ /* 0x040fe40007fde0ff */
[----:B------:R-:W-:Y:S01]  /*15200*/  MOV R61, R32 ;  /* 0x00000020003d7202 */ /* 0x000fe20000000f00 */
[----:B------:R-:W-:Y:S01]  /*15210*/  IMAD.MOV R32, RZ, RZ, -R24 ;  /* 0x000000ffff207224 */ /* 0x000fe200078e0a18 */
[----:B------:R-:W-:-:S02]  /*15220*/  IADD3 R15, P1, R30, 0x3000, RZ ;  /* 0x000030001e0f7810 */ /* 0x000fc40007f3e0ff */
[----:B------:R-:W-:Y:S01]  /*15230*/  SEL R46, R47, R46, P0 ;  /* 0x0000002e2f2e7207 */ /* 0x000fe20000000000 */
[----:B------:R-:W-:Y:S01]  /*15240*/  IMAD R59, R5, R32, R59 ;  /* 0x00000020053b7224 */ /* 0x000fe200078e023b */
[----:B------:R-:W-:Y:S02]  /*15250*/  LOP3.LUT R38, R13, R14, RZ, 0x3c, !PT ;  /* 0x0000000e0d267212 */ /* 0x000fe400078e3cff */
[----:B------:R-:W-:Y:S02]  /*15260*/  LOP3.LUT R6, R45, 0x380, RZ, 0xc0, !PT ;  /* 0x000003802d067812 */ /* 0x000fe400078ec0ff */
[----:B------:R-:W-:Y:S02]  /*15270*/  LOP3.LUT R14, R15, 0x380, RZ, 0xc0, !PT ;  /* 0x000003800f0e7812 */ /* 0x000fe400078ec0ff */
[----:B------:R-:W-:Y:S02]  /*15280*/  MOV R79, R36 ;  /* 0x00000024004f7202 */ /* 0x000fe40000000f00 */
[----:B------:R-:W-:-:S02]  /*15290*/  MOV R75, R38 ;  /* 0x00000026004b7202 */ /* 0x000fc40000000f00 */
[----:B------:R-:W-:Y:S02]  /*152a0*/  SHF.R.U64 R6, R6, 0x3, RZ ;  /* 0x0000000306067819 */ /* 0x000fe400000012ff */
[----:B------:R-:W-:Y:S02]  /*152b0*/  SHF.R.U64 R14, R14, 0x3, RZ ;  /* 0x000000030e0e7819 */ /* 0x000fe400000012ff */
[----:B------:R-:W-:Y:S02]  /*152c0*/  LOP3.LUT R6, R6, R45, RZ, 0x3c, !PT ;  /* 0x0000002d06067212 */ /* 0x000fe400078e3cff */
[----:B------:R-:W-:Y:S01]  /*152d0*/  LOP3.LUT R14, R14, R15, RZ, 0x3c, !PT ;  /* 0x0000000f0e0e7212 */ /* 0x000fe200078e3cff */
[----:B------:R-:W-:Y:S01]  /*152e0*/  IMAD.X R15, RZ, RZ, R31, P1 ;  /* 0x000000ffff0f7224 */ /* 0x000fe200008e061f */
[----:B------:R-:W-:Y:S02]  /*152f0*/  SHF.R.S32.HI R26, RZ, 0x1f, R24 ;  /* 0x0000001fff1a7819 */ /* 0x000fe40000011418 */
[----:B------:R-:W-:-:S02]  /*15300*/  IADD3 R40, P1, R24, UR6, RZ ;  /* 0x0000000618287c10 */ /* 0x000fc4000ff3e0ff */
[----:B------:R-:W-:Y:S02]  /*15310*/  IADD3 R11, P4, R30, 0x5000, RZ ;  /* 0x000050001e0b7810 */ /* 0x000fe40007f9e0ff */
[----:B------:R-:W-:Y:S02]  /*15320*/  SHF.R.S32.HI R36, RZ, 0x1f, R59 ;  /* 0x0000001fff247819 */ /* 0x000fe4000001143b */
[----:B------:R-:W-:Y:S01]  /*15330*/  IADD3.X R41, R26, UR7, R41, P1, !PT ;  /* 0x000000071a297c10 */ /* 0x000fe20008ffe429 */
[----:B------:R-:W-:Y:S01]  /*15340*/  ULDC.64 UR6, c[0x0][0xb88] ;  /* 0x0002e20000067ab9 */ /* 0x000fe20000000a00 */
[----:B------:R-:W-:Y:S01]  /*15350*/  IADD3 R13, P3, R30, 0x4000, RZ ;  /* 0x000040001e0d7810 */ /* 0x000fe20007f7e0ff */
[----:B------:R-:W-:Y:S01]  /*15360*/  IMAD R36, R36, UR6, RZ ;  /* 0x0000000624247c24 */ /* 0x000fe2000f8e02ff */
[----:B------:R-:W-:Y:S01]  /*15370*/  LOP3.LUT R10, R11, 0x380, RZ, 0xc0, !PT ;  /* 0x000003800b0a7812 */ /* 0x000fe200078ec0ff */
[----:B------:R-:W-:Y:S01]  /*15380*/  IMAD.WIDE.U32 R40, R59, UR6, R40 ;  /* 0x000000063b287c25 */ /* 0x000fe2000f8e0028 */
[----:B------:R-:W-:-:S02]  /*15390*/  LOP3.LUT R12, R13, 0x380, RZ, 0xc0, !PT ;  /* 0x000003800d0c7812 */ /* 0x000fc400078ec0ff */
[----:B------:R-:W-:Y:S01]  /*153a0*/  SHF.R.U64 R10, R10, 0x3, RZ ;  /* 0x000000030a0a7819 */ /* 0x000fe200000012ff */
[----:B------:R-:W-:Y:S01]  /*153b0*/  IMAD R59, R59, UR7, R36 ;  /* 0x000000073b3b7c24 */ /* 0x000fe2000f8e0224 */
[----:B------:R-:W-:Y:S01]  /*153c0*/  SHF.R.U64 R12, R12, 0x3, RZ ;  /* 0x000000030c0c7819 */ /* 0x000fe200000012ff */
[----:B------:R-:W-:Y:S01]  /*153d0*/  ULDC.64 UR6, c[0x0][0xb50] ;  /* 0x0002d40000067ab9 */ /* 0x000fe20000000a00 */
[----:B------:R-:W-:Y:S01]  /*153e0*/  LOP3.LUT R10, R10, R11, RZ, 0x3c, !PT ;  /* 0x0000000b0a0a7212 */ /* 0x000fe200078e3cff */
[--C-:B------:R-:W-:Y:S01]  /*153f0*/  IMAD.X R11, RZ, RZ, R31.reuse, P4 ;  /* 0x000000ffff0b7224 */ /* 0x100fe200020e061f */
[----:B------:R-:W-:Y:S02]  /*15400*/  LOP3.LUT P1, RZ, R190, 0x3, RZ, 0xc0, !PT ;  /* 0x00000003beff7812 */ /* 0x000fe4000782c0ff */
[----:B------:R-:W-:Y:S01]  /*15410*/  LOP3.LUT R12, R12, R13, RZ, 0x3c, !PT ;  /* 0x0000000d0c0c7212 */ /* 0x000fe200078e3cff */
[----:B------:R-:W-:Y:S01]  /*15420*/  IMAD.X R13, RZ, RZ, R31, P3 ;  /* 0x000000ffff0d7224 */ /* 0x000fe200018e061f */
[----:B------:R-:W-:-:S02]  /*15430*/  IADD3 R9, P5, R30, 0x6000, RZ ;  /* 0x000060001e097810 */ /* 0x000fc40007fbe0ff */
[----:B------:R-:W-:Y:S02]  /*15440*/  LOP3.LUT R7, R30, 0x380, RZ, 0xc0, !PT ;  /* 0x000003801e077812 */ /* 0x000fe400078ec0ff */
[----:B------:R-:W-:Y:S02]  /*15450*/  LOP3.LUT R8, R9, 0x380, RZ, 0xc0, !PT ;  /* 0x0000038009087812 */ /* 0x000fe400078ec0ff */
[----:B------:R-:W-:Y:S02]  /*15460*/  SHF.R.U64 R7, R7, 0x3, RZ ;  /* 0x0000000307077819 */ /* 0x000fe400000012ff */
[----:B------:R-:W-:Y:S02]  /*15470*/  SHF.R.U64 R8, R8, 0x3, RZ ;  /* 0x0000000308087819 */ /* 0x000fe400000012ff */
[----:B------:R-:W-:Y:S01]  /*15480*/  LOP3.LUT R30, R7, R30, RZ, 0x3c, !PT ;  /* 0x0000001e071e7212 */ /* 0x000fe200078e3cff */
[--C-:B------:R-:W-:Y:S01]  /*15490*/  IMAD.X R7, RZ, RZ, R31.reuse, P6 ;  /* 0x000000ffff077224 */ /* 0x100fe200030e061f */
[----:B------:R-:W-:Y:S01]  /*154a0*/  LOP3.LUT R8, R8, R9, RZ, 0x3c, !PT ;  /* 0x0000000908087212 */ /* 0x000fe200078e3cff */
[----:B------:R-:W-:Y:S01]  /*154b0*/  IMAD.X R9, RZ, RZ, R31, P5 ;  /* 0x000000ffff097224 */ /* 0x000fe200028e061f */
[----:B--2---:R-:W-:Y:S01]  /*154c0*/  LOP3.LUT R35, R17, 0x2, RZ, 0x3c, !PT ;  /* 0x0000000211237812 */ /* 0x004fe200078e3cff */
[----:B------:R-:W-:Y:S04]  /*154d0*/  SHFL.IDX PT, R44, R44, R17, 0x1c1f ;  /* 0x001c1f112c2c7589 */ /* 0x000fe800000e0000 */
[----:B------:R-:W-:Y:S04]  /*154e0*/  SHFL.IDX PT, R48, R48, R17, 0x1c1f ;  /* 0x001c1f1130307589 */ /* 0x000fe800000e0000 */
[----:B------:R-:W0:Y:S04]  /*154f0*/  SHFL.IDX PT, R25, R94, R35, 0x1c1f ;  /* 0x001c1f235e197589 */ /* 0x000e2800000e0000 */
[----:B------:R-:W1:Y:S04]  /*15500*/  SHFL.IDX PT, R27, R90, R35, 0x1c1f ;  /* 0x001c1f235a1b7589 */ /* 0x000e6800000e0000 */
[----:B------:R-:W-:Y:S04]  /*15510*/  SHFL.IDX PT, R76, R76, R17, 0x1c1f ;  /* 0x001c1f114c4c7589 */ /* 0x000fe800000e0000 */
[----:B------:R-:W2:Y:S04]  /*15520*/  SHFL.IDX PT, R33, R56, R35, 0x1c1f ;  /* 0x001c1f2338217589 */ /* 0x000ea800000e0000 */
[----:B------:R-:W-:Y:S04]  /*15530*/  SHFL.IDX PT, R50, R50, R17, 0x1c1f ;  /* 0x001c1f1132327589 */ /* 0x000fe800000e0000 */
[----:B------:R-:W-:Y:S04]  /*15540*/  SHFL.IDX PT, R54, R54, R17, 0x1c1f ;  /* 0x001c1f1136367589 */ /* 0x000fe800000e0000 */
[----:B------:R-:W-:Y:S01]  /*15550*/  SHFL.IDX PT, R60, R60, R17, 0x1c1f ;  /* 0x001c1f113c3c7589 */ /* 0x000fe200000e0000 */
[----:B0-----:R-:W-:-:S02]  /*15560*/  SEL R24, R44, R25, P0 ;  /* 0x000000192c187207 */ /* 0x001fc40000000000 */
[----:B------:R-:W-:Y:S01]  /*15570*/  SEL R26, R25, R44, P0 ;  /* 0x0000002c191a7207 */ /* 0x000fe20000000000 */
[----:B------:R-:W-:Y:S01]  /*15580*/  SHFL.IDX PT, R64, R64, R17, 0x1c1f ;  /* 0x001c1f1140407589 */ /* 0x000fe200000e0000 */
[----:B-1----:R-:W-:Y:S01]  /*15590*/  SEL R32, R48, R27, P0 ;  /* 0x0000001b30207207 */ /* 0x002fe20000000000 */
[----:B------:R-:W-:Y:S01]  /*155a0*/  VIADD R44, R193, UR37 ;  /* 0x00000025c12c7c36 */ /* 0x000fe20008000000 */
[----:B------:R-:W-:Y:S01]  /*155b0*/  SEL R34, R27, R48, P0 ;  /* 0x000000301b227207 */ /* 0x000fe20000000000 */
[----:B------:R-:W-:Y:S04]  /*155c0*/  SHFL.IDX PT, R68, R68, R17, 0x1c1f ;  /* 0x001c1f1144447589 */ /* 0x000fe800000e0000 */
[----:B------:R-:W-:Y:S01]  /*155d0*/  SHFL.IDX PT, R72, R72, R17, 0x1c1f ;  /* 0x001c1f1148487589 */ /* 0x000fe200000e0000 */
[----:B--2---:R-:W-:-:S02]  /*155e0*/  SEL R25, R76, R33, P0 ;  /* 0x000000214c197207 */ /* 0x004fc40000000000 */
        /* <DEDUP_REMOVED lines=18> */
[----:B------:R-:W-:Y:S01]  /*15710*/  IMAD R17, R5, UR5, RZ ;  /* 0x0000000505117c24 */ /* 0x000fe2000f8e02ff */
[----:B-1----:R-:W-:Y:S02]  /*15720*/  SEL R33, R78, R37, P0 ;  /* 0x000000254e217207 */ /* 0x002fe40000000000 */
[----:B------:R-:W-:Y:S02]  /*15730*/  SHFL.IDX PT, R57, R98, R35, 0x1c1f ;  /* 0x001c1f2362397589 */ /* 0x000fe400000e0000 */
[----:B------:R-:W-:Y:S02]  /*15740*/  ISETP.GE.OR P3, PT, R44, R17, P1 ;  /* 0x000000112c00720c */ /* 0x000fe40000f66670 */
[----:B------:R-:W0:Y:S04]  /*15750*/  SHFL.IDX PT, R67, R102, R35, 0x1c1f ;  /* 0x001c1f2366437589 */ /* 0x000e2800000e0000 */
[----:B------:R-:W1:Y:S04]  /*15760*/  SHFL.IDX PT, R49, R70, R35, 0x1c1f ;  /* 0x001c1f2346317589 */ /* 0x000e6800000e0000 */
[----:B------:R-:W3:Y:S04]  /*15770*/  SHFL.IDX PT, R71, R106, R35, 0x1c1f ;  /* 0x001c1f236a477589 */ /* 0x000ee800000e0000 */
[----:B------:R4:W3:Y:S04]  /*15780*/  SHFL.IDX PT, R51, R74, R35, 0x1c1f ;  /* 0x001c1f234a337589 */ /* 0x0008e800000e0000 */
[----:B------:R1:W-:Y:S01]  /*15790*/  STSM.16.M88.4 [R63], R24 ;  /* 0x000000183f007844 */ /* 0x0003e20000000200 */
[----:B----4-:R-:W-:-:S02]  /*157a0*/  SEL R35, R37, R78, P0 ;  /* 0x0000004e25237207 */ /* 0x010fc40000000000 */
[----:B--2---:R-:W-:Y:S02]  /*157b0*/  SEL R37, R82, R39, P0 ;  /* 0x0000002752257207 */ /* 0x004fe40000000000 */
[----:B------:R-:W-:Y:S01]  /*157c0*/  SEL R39, R39, R82, P0 ;  /* 0x0000005227277207 */ /* 0x000fe20000000000 */
[----:B------:R2:W-:Y:S01]  /*157d0*/  STSM.16.M88.4 [R61], R32 ;  /* 0x000000203d007844 */ /* 0x0005e20000000200 */
[----:B0-----:R-:W-:Y:S02]  /*157e0*/  SEL R65, R100, R67, P0 ;  /* 0x0000004364417207 */ /* 0x001fe40000000000 */
[----:B-1----:R-:W-:Y:S01]  /*157f0*/  SEL R66, R49, R68, P0 ;  /* 0x0000004431427207 */ /* 0x002fe20000000000 */
[----:B------:R0:W-:Y:S01]  /*15800*/  STSM.16.M88.4 [R42], R36 ;  /* 0x000000242a007844 */ /* 0x0001e20000000200 */
[----:B------:R-:W-:Y:S01]  /*15810*/  VIADD R24, R44, 0x8 ;  /* 0x000000082c187836 */ /* 0x000fe20000000000 */
[----:B------:R-:W-:Y:S01]  /*15820*/  SEL R26, R43, R54, P0 ;  /* 0x000000362b1a7207 */ /* 0x000fe20000000000 */
[----:B------:R-:W-:Y:S01]  /*15830*/  IMAD.IADD R25, R41, 0x1, R59 ;  /* 0x0000000129197824 */ /* 0x000fe200078e023b */
[----:B------:R-:W-:-:S02]  /*15840*/  LEA R41, P4, R40, UR6, 0x2 ;  /* 0x0000000628297c11 */ /* 0x000fc4000f8810ff */
[----:B------:R-:W-:Y:S02]  /*15850*/  ISETP.GE.OR P1, PT, R24, R17, P1 ;  /* 0x000000111800720c */ /* 0x000fe40000f26670 */
[----:B------:R-:W-:Y:S01]  /*15860*/  LEA.HI.X R44, R40, UR7, R25, 0x2, P4 ;  /* 0x00000007282c7c11 */ /* 0x000fe2000a0f1419 */
[----:B------:R-:W-:Y:S01]  /*15870*/  SHFL.IDX PT, R62, R41, 0x1, 0x1c1f ;  /* 0x003c1f00293e7f89 */ /* 0x000fe200000e0000 */
[----:B------:R-:W-:Y:S02]  /*15880*/  SEL R24, R54, R43, P0 ;  /* 0x0000002b36187207 */ /* 0x000fe40000000000 */
[----:B--2---:R-:W-:Y:S01]  /*15890*/  SEL R32, R60, R45, P0 ;  /* 0x0000002d3c207207 */ /* 0x004fe20000000000 */
[----:B------:R-:W-:Y:S01]  /*158a0*/  SHFL.IDX PT, R61, R44, RZ, 0x1c1f ;  /* 0x001c1fff2c3d7589 */ /* 0x000fe200000e0000 */
[----:B------:R-:W-:Y:S02]  /*158b0*/  SEL R34, R45, R60, P0 ;  /* 0x0000003c2d227207 */ /* 0x000fe40000000000 */
[----:B------:R-:W-:Y:S01]  /*158c0*/  SEL R25, R84, R53, P0 ;  /* 0x0000003554197207 */ /* 0x000fe20000000000 */
[----:B------:R1:W2:Y:S01]  /*158d0*/  SHFL.IDX PT, R60, R41, RZ, 0x1c1f ;  /* 0x001c1fff293c7589 */ /* 0x0002a200000e0000 */
[----:B------:R-:W-:-:S02]  /*158e0*/  SEL R27, R53, R84, P0 ;  /* 0x00000054351b7207 */ /* 0x000fc40000000000 */
[----:B------:R-:W-:Y:S01]  /*158f0*/  SEL R33, R88, R55, P0 ;  /* 0x0000003758217207 */ /* 0x000fe20000000000 */
[----:B------:R-:W4:Y:S01]  /*15900*/  SHFL.IDX PT, R63, R44, 0x1, 0x1c1f ;  /* 0x003c1f002c3f7f89 */ /* 0x000f2200000e0000 */
[----:B------:R-:W-:Y:S02]  /*15910*/  SEL R35, R55, R88, P0 ;  /* 0x0000005837237207 */ /* 0x000fe40000000000 */
[----:B------:R-:W-:Y:S01]  /*15920*/  SEL R40, R64, R47, P0 ;  /* 0x0000002f40287207 */ /* 0x000fe20000000000 */
[----:B------:R-:W-:Y:S01]  /*15930*/  STSM.16.M88.4 [R81], R24 ;  /* 0x0000001851007844 */ /* 0x000fe20000000200 */
[----:B0-----:R-:W-:Y:S02]  /*15940*/  SEL R42, R47, R64, P0 ;  /* 0x000000402f2a7207 */ /* 0x001fe40000000000 */
[----:B-1----:R-:W-:Y:S01]  /*15950*/  SEL R41, R96, R57, P0 ;  /* 0x0000003960297207 */ /* 0x002fe20000000000 */
[----:B------:R-:W-:Y:S01]  /*15960*/  STSM.16.M88.4 [R79], R32 ;  /* 0x000000204f007844 */ /* 0x000fe20000000200 */
[----:B------:R-:W-:-:S02]  /*15970*/  SEL R43, R57, R96, P0 ;  /* 0x00000060392b7207 */ /* 0x000fc40000000000 */
[----:B------:R-:W-:Y:S02]  /*15980*/  SEL R64, R68, R49, P0 ;  /* 0x0000003144407207 */ /* 0x000fe40000000000 */
[----:B------:R-:W-:Y:S01]  /*15990*/  SEL R67, R67, R100, P0 ;  /* 0x0000006443437207 */ /* 0x000fe20000000000 */
[----:B------:R-:W-:Y:S01]  /*159a0*/  STSM.16.M88.4 [R77], R40 ;  /* 0x000000284d007844 */ /* 0x000fe20000000200 */
[----:B---3--:R-:W-:Y:S02]  /*159b0*/  SEL R69, R104, R71, P0 ;  /* 0x0000004768457207 */ /* 0x008fe40000000000 */
[----:B------:R-:W-:Y:S01]  /*159c0*/  SEL R68, R72, R51, P0 ;  /* 0x0000003348447207 */ /* 0x000fe20000000000 */
[----:B------:R0:W-:Y:S01]  /*159d0*/  STSM.16.M88.4 [R75], R64 ;  /* 0x000000404b007844 */ /* 0x0001e20000000200 */
[----:B------:R-:W-:Y:S02]  /*159e0*/  SEL R70, R51, R72, P0 ;  /* 0x0000004833467207 */ /* 0x000fe40000000000 */
[----:B------:R-:W-:-:S05]  /*159f0*/  SEL R71, R71, R104, P0 ;  /* 0x0000006847477207 */ /* 0x000fca0000000000 */
[----:B------:R-:W-:Y:S01]  /*15a00*/  STSM.16.M88.4 [R73], R68 ;  /* 0x0000004449007844 */ /* 0x000fe20000000200 */
[----:B------:R-:W-:Y:S08]  /*15a10*/  BAR.SYNC.DEFER_BLOCKING 0x1, 0x100 ;  /* 0x0044000000007b1d */ /* 0x000ff00000010000 */
[----:B0-----:R-:W0:Y:S01]  /*15a20*/  @P2 LDC R64, c[0x0][0xbec] ;  /* 0x0002fb00ff402b82 */ /* 0x001e220000000800 */
[----:B------:R-:W-:Y:S01]  /*15a30*/  UIMAD UR5, UR12, UR8, URZ ;  /* 0x000000080c0572a4 */ /* 0x000fe2000f8e023f */
[----:B--2---:R1:W-:Y:S04]  /*15a40*/  @!P3 ST.E desc[UR48][R60.64], R3 ;  /* 0x000000033c00b985 */ /* 0x0043e8000c101930 */
[----:B----4-:R2:W-:Y:S01]  /*15a50*/  @!P1 ST.E desc[UR48][R62.64], R0 ;  /* 0x000000003e009985 */ /* 0x0105e2000c101930 */
[----:B------:R-:W-:-:S03]  /*15a60*/  UIMAD.WIDE.U32 UR6, UR39, UR8, URZ ;  /* 0x00000008270672a5 */ /* 0x000fc6000f8e003f */
[----:B------:R3:W5:Y:S01]  /*15a70*/  LD.E.128 R40, desc[UR48][R8.64] ;  /* 0x0000003008287980 */ /* 0x000762000c101d00 */
[----:B-1----:R-:W1:Y:S01]  /*15a80*/  @P2 LDC R61, c[0x0][0xbf0] ;  /* 0x0002fc00ff3d2b82 */ /* 0x002e620000000800 */
[----:B--2---:R-:W-:Y:S01]  /*15a90*/  IMAD R0, R188, 0x20, R189 ;  /* 0x00000020bc007824 */ /* 0x004fe200078e02bd */
[----:B------:R-:W-:Y:S01]  /*15aa0*/  UIMAD UR5, UR39, UR9, UR5 ;  /* 0x00000009270572a4 */ /* 0x000fe2000f8e0205 */
[----:B------:R2:W5:Y:S02]  /*15ab0*/  LD.E.128 R32, desc[UR48][R6.64] ;  /* 0x0000003006207980 */ /* 0x000564000c101d00 */
[----:B---3--:R-:W-:Y:S01]  /*15ac0*/  VIADD R9, R0, UR37 ;  /* 0x0000002500097c36 */ /* 0x008fe20008000000 */
[----:B------:R-:W-:Y:S01]  /*15ad0*/  UIMAD UR8, UR13, UR10, URZ ;  /* 0x0000000a0d0872a4 */ /* 0x000fe2000f8e023f */
[----:B------:R-:W5:Y:S02]  /*15ae0*/  LD.E.128 R48, desc[UR48][R30.64] ;  /* 0x000000301e307980 */ /* 0x000f64000c101d00 */
[----:B0-----:R-:W-:Y:S01]  /*15af0*/  @P2 IMAD.HI.U32 R0, R9, R64, RZ ;  /* 0x0000004009002227 */ /* 0x001fe200078e00ff */
[----:B------:R-:W-:Y:S01]  /*15b00*/  UIADD3 UR7, UR7, UR5, URZ ;  /* 0x0000000507077290 */ /* 0x000fe2000fffe03f */
[----:B------:R-:W5:Y:S01]  /*15b10*/  LD.E.128 R44, desc[UR48][R28.64] ;  /* 0x000000301c2c7980 */ /* 0x000f62000c101d00 */
[----:B------:R-:W-:Y:S01]  /*15b20*/  UIMAD UR5, UR38, UR11, UR8 ;  /* 0x0000000b260572a4 */ /* 0x000fe2000f8e0208 */
[----:B------:R-:W-:Y:S01]  /*15b30*/  IMAD.MOV.U32 R3, RZ, RZ, R9 ;  /* 0x000000ffff037224 */ /* 0x000fe200078e0009 */
[----:B------:R-:W-:Y:S01]  /*15b40*/  UIMAD.WIDE.U32 UR38, UR38, UR10, UR6 ;  /* 0x0000000a262672a5 */ /* 0x000fe2000f8e0006 */
[----:B------:R-:W5:Y:S02]  /*15b50*/  LD.E.128 R36, desc[UR48][R20.64] ;  /* 0x0000003014247980 */ /* 0x000f64000c101d00 */
[----:B------:R-:W-:-:S02]  /*15b60*/  ULDC.64 UR6, c[0x0][0xae0] ;  /* 0x0002b80000067ab9 */ /* 0x000fc40000000a00 */
[----:B------:R-:W5:Y:S01]  /*15b70*/  LD.E.128 R24, desc[UR48][R14.64] ;  /* 0x000000300e187980 */ /* 0x000f62000c101d00 */
[----:B-1----:R-:W-:Y:S01]  /*15b80*/  @P2 SHF.R.U32.HI R3, RZ, R61, R0 ;  /* 0x0000003dff032219 */ /* 0x002fe20000011600 */
[----:B------:R-:W-:Y:S02]  /*15b90*/  UIADD3 UR5, UR39, UR5, URZ ;  /* 0x0000000527057290 */ /* 0x000fe4000fffe03f */
[----:B------:R-:W5:Y:S01]  /*15ba0*/  LD.E.128 R56, desc[UR48][R12.64] ;  /* 0x000000300c387980 */ /* 0x000f62000c101d00 */
[--C-:B------:R-:W-:Y:S01]  /*15bb0*/  SHF.R.S32.HI R0, RZ, 0x1f, R3.reuse ;  /* 0x0000001fff007819 */ /* 0x100fe20000011403 */
[----:B------:R-:W-:Y:S02]  /*15bc0*/  IMAD.MOV R8, RZ, RZ, -R3 ;  /* 0x000000ffff087224 */ /* 0x000fe400078e0a03 */
[----:B------:R0:W5:Y:S01]  /*15bd0*/  LD.E.128 R52, desc[UR48][R10.64] ;  /* 0x000000300a347980 */ /* 0x000162000c101d00 */
[----:B--2---:R-:W-:Y:S02]  /*15be0*/  IMAD.U32 R7, RZ, RZ, UR39 ;  /* 0x00000027ff077e24 */ /* 0x004fe4000f8e00ff */
[----:B------:R-:W-:Y:S01]  /*15bf0*/  IMAD R0, R0, UR6, RZ ;  /* 0x0000000600007c24 */ /* 0x000fe2000f8e02ff */
[----:B------:R-:W-:Y:S01]  /*15c00*/  @!PT LDS RZ, [RZ] ;  /* 0x00000000fffff984 */ /* 0x000fe20000000800 */
[----:B------:R-:W-:Y:S01]  /*15c10*/  @!PT LDS RZ, [RZ] ;  /* 0x00000000fffff984 */ /* 0x000fe20000000800 */
[----:B------:R-:W-:Y:S01]  /*15c20*/  @!PT LDS RZ, [RZ] ;  /* 0x00000000fffff984 */ /* 0x000fe20000000800 */
[----:B------:R-:W-:Y:S01]  /*15c30*/  @!PT LDS RZ, [RZ] ;  /* 0x00000000fffff984 */ /* 0x000fe20000000800 */
[----:B------:R1:W-:Y:S06]  /*15c40*/  MEMBAR.ALL.CTA ;  /* 0x0000000000007992 */ /* 0x0003ec0000008000 */
[----:B-1----:R-:W1:Y:S01]  /*15c50*/  FENCE.VIEW.ASYNC.S ;  /* 0x00000000000073c6 */ /* 0x002e620000000000 */
[----:B------:R-:W-:-:S02]  /*15c60*/  IMAD R5, R5, R8, R9 ;  /* 0x0000000805057224 */ /* 0x000fc400078e0209 */
[----:B------:R-:W-:Y:S02]  /*15c70*/  IMAD.U32 R6, RZ, RZ, UR38 ;  /* 0x00000026ff067e24 */ /* 0x000fe4000f8e00ff */
[----:B------:R-:W-:Y:S02]  /*15c80*/  IMAD.U32 R7, RZ, RZ, UR5 ;  /* 0x00000005ff077e24 */ /* 0x000fe4000f8e00ff */
[C---:B------:R-:W-:Y:S01]  /*15c90*/  IMAD R9, R3.reuse, UR7, R0 ;  /* 0x0000000703097c24 */ /* 0x040fe2000f8e0200 */
[----:B------:R-:W-:Y:S01]  /*15ca0*/  SHF.R.S32.HI R0, RZ, 0x1f, R5 ;  /* 0x0000001fff007819 */ /* 0x000fe20000011405 */
[----:B------:R-:W-:Y:S01]  /*15cb0*/  IMAD.WIDE.U32 R6, R3, UR6, R6 ;  /* 0x0000000603067c25 */ /* 0x000fe2000f8e0006 */
[----:B------:R-:W-:-:S03]  /*15cc0*/  ULDC.64 UR6, c[0x0][0xad8] ;  /* 0x0002b60000067ab9 */ /* 0x000fc60000000a00 */
[----:B------:R-:W-:Y:S02]  /*15cd0*/  IMAD.IADD R7, R7, 0x1, R9 ;  /* 0x0000000107077824 */ /* 0x000fe400078e0209 */
[----:B------:R-:W-:Y:S02]  /*15ce0*/  IMAD R8, R0, UR6, RZ ;  /* 0x0000000600087c24 */ /* 0x000fe4000f8e02ff */
[----:B0-----:R-:W-:Y:S02]  /*15cf0*/  VIADD R10, R189, UR37 ;  /* 0x00000025bd0a7c36 */ /* 0x001fe40008000000 */
        /* <DEDUP_REMOVED lines=12> */
[----:B-1----:R0:W1:Y:S01]  /*15dc0*/  SHFL.IDX PT, R6, R8, RZ, 0x181f ;  /* 0x00181fff08067589 */ /* 0x00206200000e0000 */
[----:B------:R-:W-:Y:S01]  /*15dd0*/  ISETP.GE.AND P1, PT, R0, R17, PT ;  /* 0x000000110000720c */ /* 0x000fe20003f26270 */
[----:B------:R-:W-:Y:S01]  /*15de0*/  BSSY B1, `(.L_x_8059) ;  /* 0x000000d000017945 */ /* 0x000fe20003800000 */
[----:B------:R0:W-:Y:S01]  /*15df0*/  SYNCS.ARRIVE.TRANS64.RED.A1T0 RZ, [R4+URZ], RZ ;  /* 0x000000ff04ff79a7 */ /* 0x0001e2000810043f */
[----:B------:R0:W2:Y:S02]  /*15e00*/  SHFL.IDX PT, R0, R3, RZ, 0x181f ;  /* 0x00181fff03007589 */ /* 0x0000a400000e0000 */
[----:B------:R-:W-:Y:S08]  /*15e10*/  @P2 BRA `(.L_x_8060) ;  /* 0x0000000000242947 */ /* 0x000ff00003800000 */
[----:B------:R-:W-:Y:S02]  /*15e20*/  ULDC UR5, c[0x0][0xac8] ;  /* 0x0002b20000057ab9 */ /* 0x000fe40000000800 */
[----:B------:R-:W-:Y:S02]  /*15e30*/  ISETP.GE.AND P2, PT, R22, UR5, PT ;  /* 0x0000000516007c0c */ /* 0x000fe4000bf46270 */
[----:B------:R-:W-:-:S11]  /*15e40*/  ISETP.GE.AND P3, PT, R23, UR5, PT ;  /* 0x0000000517007c0c */ /* 0x000fd6000bf66270 */
[CC--:B01----:R-:W-:Y:S02]  /*15e50*/  @!P2 LEA R4, P4, R22.reuse, R6.reuse, 0x1 ;  /* 0x000000061604a211 */ /* 0x0c3fe400078808ff */
[C---:B------:R-:W-:Y:S02]  /*15e60*/  @!P3 LEA R6, P5, R23.reuse, R6, 0x1 ;  /* 0x000000061706b211 */ /* 0x040fe400078a08ff */
[-C--:B--2---:R-:W-:Y:S02]  /*15e70*/  @!P2 LEA.HI.X R5, R22, R0.reuse, R196, 0x1, P4 ;  /* 0x000000001605a211 */ /* 0x084fe400020f0cc4 */
[----:B------:R-:W-:-:S03]  /*15e80*/  @!P3 LEA.HI.X R7, R23, R0, R195, 0x1, P5 ;  /* 0x000000001707b211 */ /* 0x000fc600028f0cc3 */
[----:B-----5:R3:W-:Y:S04]  /*15e90*/  @!P2 ST.E.128 desc[UR48][R4.64], R48 ;  /* 0x000000300400a985 */ /* 0x0207e8000c101d30 */
[----:B------:R3:W-:Y:S02]  /*15ea0*/  @!P3 ST.E.128 desc[UR48][R6.64], R56 ;  /* 0x000000380600b985 */ /* 0x0007e4000c101d30 */
.L_x_8060:
[----:B------:R-:W-:Y:S05]  /*15eb0*/  BSYNC B1 ;  /* 0x0000000000017941 */ /* 0x000fea0003800000 */
.L_x_8059:
[----:B--2---:R2:W4:Y:S01]  /*15ec0*/  SHFL.IDX PT, R0, R3, 0x1, 0x181f ;  /* 0x00381f0003007f89 */ /* 0x00452200000e0000 */
[----:B------:R-:W-:Y:S03]  /*15ed0*/  BSSY B1, `(.L_x_8061) ;  /* 0x000000c000017945 */ /* 0x000fe60003800000 */
[----:B-1-3--:R2:W1:Y:S01]  /*15ee0*/  SHFL.IDX PT, R6, R8, 0x1, 0x181f ;  /* 0x00381f0008067f89 */ /* 0x00a46200000e0000 */
[----:B------:R-:W-:Y:S05]  /*15ef0*/  @P0 BRA `(.L_x_8062) ;  /* 0x0000000000240947 */ /* 0x000fea0003800000 */
[----:B------:R-:W-:Y:S02]  /*15f00*/  ULDC UR5, c[0x0][0xac8] ;  /* 0x0002b20000057ab9 */ /* 0x000fe40000000800 */
[----:B------:R-:W-:Y:S02]  /*15f10*/  ISETP.GE.AND P3, PT, R22, UR5, PT ;  /* 0x0000000516007c0c */ /* 0x000fe4000bf66270 */
[----:B------:R-:W-:-:S11]  /*15f20*/  ISETP.GE.AND P4, PT, R23, UR5, PT ;  /* 0x0000000517007c0c */ /* 0x000fd6000bf86270 */
[CC--:B01----:R-:W-:Y:S02]  /*15f30*/  @!P3 LEA R4, P0, R22.reuse, R6.reuse, 0x1 ;  /* 0x000000061604b211 */ /* 0x0c3fe400078008ff */
[C---:B------:R-:W-:Y:S02]  /*15f40*/  @!P4 LEA R6, P2, R23.reuse, R6, 0x1 ;  /* 0x000000061706c211 */ /* 0x040fe400078408ff */
[-C--:B----4-:R-:W-:Y:S02]  /*15f50*/  @!P3 LEA.HI.X R5, R22, R0.reuse, R196, 0x1, P0 ;  /* 0x000000001605b211 */ /* 0x090fe400000f0cc4 */
[----:B------:R-:W-:-:S03]  /*15f60*/  @!P4 LEA.HI.X R7, R23, R0, R195, 0x1, P2 ;  /* 0x000000001707c211 */ /* 0x000fc600010f0cc3 */
[----:B-----5:R3:W-:Y:S04]  /*15f70*/  @!P3 ST.E.128 desc[UR48][R4.64], R44 ;  /* 0x0000002c0400b985 */ /* 0x0207e8000c101d30 */
[----:B------:R3:W-:Y:S02]  /*15f80*/  @!P4 ST.E.128 desc[UR48][R6.64], R52 ;  /* 0x000000340600c985 */ /* 0x0007e4000c101d30 */
.L_x_8062:
[----:B------:R-:W-:Y:S05]  /*15f90*/  BSYNC B1 ;  /* 0x0000000000017941 */ /* 0x000fea0003800000 */
.L_x_8061:
[----:B----4-:R4:W0:Y:S01]  /*15fa0*/  SHFL.IDX PT, R0, R3, 0x2, 0x181f ;  /* 0x00581f0003007f89 */ /* 0x01082200000e0000 */
        /* <DEDUP_REMOVED lines=8> */
[-C--:B------:R-:W-:Y:S02]  /*16030*/  @!P2 LEA.HI.X R5, R22, R0.reuse, R196, 0x1, P0 ;  /* 0x000000001605a211 */ /* 0x080fe400000f0cc4 */
[----:B------:R-:W-:-:S03]  /*16040*/  @!P3 LEA.HI.X R7, R23, R0, R195, 0x1, P1 ;  /* 0x000000001707b211 */ /* 0x000fc600008f0cc3 */
[----:B-----5:R3:W-:Y:S04]  /*16050*/  @!P2 ST.E.128 desc[UR48][R4.64], R36 ;  /* 0x000000240400a985 */ /* 0x0207e8000c101d30 */
[----:B------:R3:W-:Y:S02]  /*16060*/  @!P3 ST.E.128 desc[UR48][R6.64], R40 ;  /* 0x000000280600b985 */ /* 0x0007e4000c101d30 */
.L_x_8064:
[----:B------:R-:W-:Y:S05]  /*16070*/  BSYNC B1 ;  /* 0x0000000000017941 */ /* 0x000fea0003800000 */
.L_x_8063:
[----:B0-----:R-:W-:Y:S01]  /*16080*/  VIADD R0, R10, 0x60 ;  /* 0x000000600a007836 */ /* 0x001fe20000000000 */
[----:B--2-4-:R-:W0:Y:S04]  /*16090*/  SHFL.IDX PT, R3, R3, 0x3, 0x181f ;  /* 0x00781f0003037f89 */ /* 0x014e2800000e0000 */
[----:B------:R-:W-:Y:S01]  /*160a0*/  ISETP.GE.AND P0, PT, R0, R17, PT ;  /* 0x000000110000720c */ /* 0x000fe20003f06270 */
[----:B------:R-:W2:-:S12]  /*160b0*/  SHFL.IDX PT, R8, R8, 0x3, 0x181f ;  /* 0x00781f0008087f89 */ /* 0x000e9800000e0000 */
[----:B------:R-:W-:Y:S05]  /*160c0*/  @P0 BRA `(.L_x_8065) ;  /* 0x0000000800800947 */ /* 0x000fea0003800000 */
[----:B------:R-:W-:Y:S02]  /*160d0*/  ULDC UR5, c[0x0][0xac8] ;  /* 0x0002b20000057ab9 */ /* 0x000fe40000000800 */
[----:B------:R-:W-:-:S13]  /*160e0*/  ISETP.GE.AND P1, PT, R22, UR5, PT ;  /* 0x0000000516007c0c */ /* 0x000fda000bf26270 */
[----:B--23--:R-:W-:-:S04]  /*160f0*/  @!P1 LEA R4, P0, R22, R8, 0x1 ;  /* 0x0000000816049211 */ /* 0x00cfc800078008ff */
[----:B0-----:R-:W-:Y:S02]  /*16100*/  @!P1 LEA.HI.X R5, R22, R3, R196, 0x1, P0 ;  /* 0x0000000316059211 */ /* 0x001fe400000f0cc4 */
[----:B------:R-:W-:-:S03]  /*16110*/  ISETP.GE.AND P0, PT, R23, UR5, PT ;  /* 0x0000000517007c0c */ /* 0x000fc6000bf06270 */
[----:B-----5:R4:W-:Y:S10]  /*16120*/  @!P1 ST.E.128 desc[UR48][R4.64], R24 ;  /* 0x0000001804009985 */ /* 0x0209f4000c101d30 */
[----:B------:R-:W-:Y:S05]  /*16130*/  @P0 BRA `(.L_x_8065) ;  /* 0x0000000800640947 */ /* 0x000fea0003800000 */
[----:B----4-:R-:W-:-:S04]  /*16140*/  LEA R4, P0, R23, R8, 0x1 ;  /* 0x0000000817047211 */ /* 0x010fc800078008ff */
[----:B------:R-:W-:-:S05]  /*16150*/  LEA.HI.X R5, R23, R3, R195, 0x1, P0 ;  /* 0x0000000317057211 */ /* 0x000fca00000f0cc3 */
[----:B------:R0:W-:Y:S01]  /*16160*/  ST.E.128 desc[UR48][R4.64], R32 ;  /* 0x0000002004007985 */ /* 0x0001e2000c101d30 */
[----:B------:R-:W-:Y:S05]  /*16170*/  BRA `(.L_x_8065) ;  /* 0x0000000800547947 */ /* 0x000fea0003800000 */
.L_x_8058:
        /* <DEDUP_REMOVED lines=50> */
.L_x_8067:
[----:B------:R-:W-:Y:S05]  /*164a0*/  BSYNC B1 ;  /* 0x0000000000017941 */ /* 0x000fea0003800000 */
.L_x_8066:
        /* <DEDUP_REMOVED lines=48> */
[----:B------:R-:W-:-:S11]  /*167b0*/  ISETP.GE.AND P5, PT, R23, UR5, PT ;  /* 0x0000000517007c0c */ /* 0x000fd6000bfa6270 */
[CC--:B-1----:R-:W-:Y:S02]  /*167c0*/  @!P4 LEA R10, P2, R22.reuse, R4.reuse, 0x1 ;  /* 0x00000004160ac211 */ /* 0x0c2fe400078408ff */
[C---:B------:R-:W-:Y:S02]  /*167d0*/  @!P5 LEA R4, P3, R23.reuse, R4, 0x1 ;  /* 0x000000041704d211 */ /* 0x040fe400078608ff */
[-C--:B--2---:R-:W-:Y:S02]  /*167e0*/  @!P4 LEA.HI.X R11, R22, R0.reuse, R196, 0x1, P2 ;  /* 0x00000000160bc211 */ /* 0x084fe400010f0cc4 */
[----:B------:R-:W-:-:S03]  /*167f0*/  @!P5 LEA.HI.X R5, R23, R0, R195, 0x1, P3 ;  /* 0x000000001705d211 */ /* 0x000fc600018f0cc3 */
[----:B------:R3:W-:Y:S04]  /*16800*/  @!P4 ST.E.128 desc[UR48][R10.64], RZ ;  /* 0x000000ff0a00c985 */ /* 0x0007e8000c101d30 */
[----:B------:R3:W-:Y:S02]  /*16810*/  @!P5 ST.E.128 desc[UR48][R4.64], RZ ;  /* 0x000000ff0400d985 */ /* 0x0007e4000c101d30 */
.L_x_8069:
[----:B------:R-:W-:Y:S05]  /*16820*/  BSYNC B1 ;  /* 0x0000000000017941 */ /* 0x000fea0003800000 */
.L_x_8068:
[----:B--2---:R2:W4:Y:S01]  /*16830*/  SHFL.IDX PT, R0, R7, 0x1, 0x181f ;  /* 0x00381f0007007f89 */ /* 0x00452200000e0000 */
[----:B------:R-:W-:Y:S03]  /*16840*/  BSSY B1, `(.L_x_8070) ;  /* 0x000000c000017945 */ /* 0x000fe60003800000 */
[----:B-1-3--:R2:W1:Y:S01]  /*16850*/  SHFL.IDX PT, R4, R6, 0x1, 0x181f ;  /* 0x00381f0006047f89 */ /* 0x00a46200000e0000 */
[----:B------:R-:W-:Y:S05]  /*16860*/  @P1 BRA `(.L_x_8071) ;  /* 0x0000000000241947 */ /* 0x000fea0003800000 */
[----:B------:R-:W-:Y:S02]  /*16870*/  ULDC UR5, c[0x0][0xac8] ;  /* 0x0002b20000057ab9 */ /* 0x000fe40000000800 */
[----:B------:R-:W-:Y:S02]  /*16880*/  ISETP.GE.AND P3, PT, R22, UR5, PT ;  /* 0x0000000516007c0c */ /* 0x000fe4000bf66270 */
[----:B------:R-:W-:-:S11]  /*16890*/  ISETP.GE.AND P4, PT, R23, UR5, PT ;  /* 0x0000000517007c0c */ /* 0x000fd6000bf86270 */
[CC--:B-1----:R-:W-:Y:S02]  /*168a0*/  @!P3 LEA R10, P1, R22.reuse, R4.reuse, 0x1 ;  /* 0x00000004160ab211 */ /* 0x0c2fe400078208ff */
[C---:B------:R-:W-:Y:S02]  /*168b0*/  @!P4 LEA R4, P2, R23.reuse, R4, 0x1 ;  /* 0x000000041704c211 */ /* 0x040fe400078408ff */
[-C--:B----4-:R-:W-:Y:S02]  /*168c0*/  @!P3 LEA.HI.X R11, R22, R0.reuse, R196, 0x1, P1 ;  /* 0x00000000160bb211 */ /* 0x090fe400008f0cc4 */
[----:B------:R-:W-:-:S03]  /*168d0*/  @!P4 LEA.HI.X R5, R23, R0, R195, 0x1, P2 ;  /* 0x000000001705c211 */ /* 0x000fc600010f0cc3 */
[----:B------:R3:W-:Y:S04]  /*168e0*/  @!P3 ST.E.128 desc[UR48][R10.64], RZ ;  /* 0x000000ff0a00b985 */ /* 0x0007e8000c101d30 */
[----:B------:R3:W-:Y:S02]  /*168f0*/  @!P4 ST.E.128 desc[UR48][R4.64], RZ ;  /* 0x000000ff0400c985 */ /* 0x0007e4000c101d30 */
.L_x_8071:
[----:B------:R-:W-:Y:S05]  /*16900*/  BSYNC B1 ;  /* 0x0000000000017941 */ /* 0x000fea0003800000 */
.L_x_8070:
[----:B----4-:R4:W0:Y:S01]  /*16910*/  SHFL.IDX PT, R0, R7, 0x2, 0x181f ;  /* 0x00581f0007007f89 */ /* 0x01082200000e0000 */
        /* <DEDUP_REMOVED lines=8> */
[-C--:B0-----:R-:W-:Y:S02]  /*169a0*/  @!P2 LEA.HI.X R11, R22, R0.reuse, R196, 0x1, P0 ;  /* 0x00000000160ba211 */ /* 0x081fe400000f0cc4 */
[----:B------:R-:W-:-:S03]  /*169b0*/  @!P3 LEA.HI.X R5, R23, R0, R195, 0x1, P1 ;  /* 0x000000001705b211 */ /* 0x000fc600008f0cc3 */
[----:B------:R3:W-:Y:S04]  /*169c0*/  @!P2 ST.E.128 desc[UR48][R10.64], RZ ;  /* 0x000000ff0a00a985 */ /* 0x0007e8000c101d30 */
[----:B------:R3:W-:Y:S02]  /*169d0*/  @!P3 ST.E.128 desc[UR48][R4.64], RZ ;  /* 0x000000ff0400b985 */ /* 0x0007e4000c101d30 */
.L_x_8073:
[----:B------:R-:W-:Y:S05]  /*169e0*/  BSYNC B1 ;  /* 0x0000000000017941 */ /* 0x000fea0003800000 */
.L_x_8072:
[----:B------:R-:W-:Y:S01]  /*169f0*/  VIADD R3, R8, 0x60 ;  /* 0x0000006008037836 */ /* 0x000fe20000000000 */
[----:B0-----:R0:W0:Y:S04]  /*16a00*/  SHFL.IDX PT, R0, R7, 0x3, 0x181f ;  /* 0x00781f0007007f89 */ /* 0x00102800000e0000 */
[----:B------:R-:W-:Y:S01]  /*16a10*/  ISETP.GE.AND P0, PT, R3, R9, PT ;  /* 0x000000090300720c */ /* 0x000fe20003f06270 */
[----:B-1-3--:R1:W3:-:S12]  /*16a20*/  SHFL.IDX PT, R4, R6, 0x3, 0x181f ;  /* 0x00781f0006047f89 */ /* 0x00a2d800000e0000 */
[----:B-1----:R-:W-:Y:S05]  /*16a30*/  @P0 BRA `(.L_x_8065) ;  /* 0x0000000000240947 */ /* 0x002fea0003800000 */
[----:B------:R-:W-:Y:S02]  /*16a40*/  ULDC UR5, c[0x0][0xac8] ;  /* 0x0002b20000057ab9 */ /* 0x000fe40000000800 */
[----:B------:R-:W-:Y:S02]  /*16a50*/  ISETP.GE.AND P2, PT, R22, UR5, PT ;  /* 0x0000000516007c0c */ /* 0x000fe4000bf46270 */
[----:B------:R-:W-:-:S11]  /*16a60*/  ISETP.GE.AND P3, PT, R23, UR5, PT ;  /* 0x0000000517007c0c */ /* 0x000fd6000bf66270 */
[CC--:B--234-:R-:W-:Y:S02]  /*16a70*/  @!P2 LEA R6, P0, R22.reuse, R4.reuse, 0x1 ;  /* 0x000000041606a211 */ /* 0x0dcfe400078008ff */
[C---:B------:R-:W-:Y:S02]  /*16a80*/  @!P3 LEA R4, P1, R23.reuse, R4, 0x1 ;  /* 0x000000041704b211 */ /* 0x040fe400078208ff */
[-C--:B0-----:R-:W-:Y:S02]  /*16a90*/  @!P2 LEA.HI.X R7, R22, R0.reuse, R196, 0x1, P0 ;  /* 0x000000001607a211 */ /* 0x081fe400000f0cc4 */
[----:B------:R-:W-:-:S03]  /*16aa0*/  @!P3 LEA.HI.X R5, R23, R0, R195, 0x1, P1 ;  /* 0x000000001705b211 */ /* 0x000fc600008f0cc3 */
[----:B------:R0:W-:Y:S04]  /*16ab0*/  @!P2 ST.E.128 desc[UR48][R6.64], RZ ;  /* 0x000000ff0600a985 */ /* 0x0001e8000c101d30 */
[----:B------:R0:W-:Y:S02]  /*16ac0*/  @!P3 ST.E.128 desc[UR48][R4.64], RZ ;  /* 0x000000ff0400b985 */ /* 0x0001e4000c101d30 */
.L_x_8065:
[----:B------:R-:W-:Y:S05]  /*16ad0*/  BSYNC B0 ;  /* 0x0000000000007941 */ /* 0x000fea0003800000 */
.L_x_8057:
[----:B------:R-:W-:Y:S02]  /*16ae0*/  ULDC UR5, c[0x0][0xc38] ;  /* 0x00030e0000057ab9 */ /* 0x000fe40000000800 */
[----:B------:R-:W-:-:S06]  /*16af0*/  UISETP.GE.AND UP0, UPT, UR4, UR5, UPT ;  /* 0x000000050400728c */ /* 0x000fcc000bf06270 */
[----:B------:R-:W-:-:S13]  /*16b00*/  PLOP3.LUT P0, PT, PT, PT, UP0, 0x80, 0x0 ;  /* 0x000000000000781c */ /* 0x000fda0003f0f008 */
[----:B------:R-:W-:Y:S05]  /*16b10*/  @!P0 BRA `(.L_x_8074) ;  /* 0xfffffea000788947 */ /* 0x000fea000383ffff */
[----:B------:R-:W-:Y:S05]  /*16b20*/  EXIT ;  /* 0x000000000000794d */ /* 0x000fea0003800000 */
.L_x_7968:
        /* <DEDUP_REMOVED lines=18> */
[----:B------:R-:W-:Y:S01]  /*16c50*/  MOV R17, 0x400 ;  /* 0x0000040000117802 */ /* 0x000fe20000000f00 */
[----:B------:R-:W-:Y:S01]  /*16c60*/  ULDC.64 UR6, c[0x0][0x418] ;  /* 0x0001060000067ab9 */ /* 0x000fe20000000a00 */
[----:B------:R-:W-:Y:S01]  /*16c70*/  ULDC UR4, c[0x0][0x424] ;  /* 0x0001090000047ab9 */ /* 0x000fe20000000800 */
[----:B------:R-:W-:Y:S01]  /*16c80*/  ULDC UR40, c[0x0][0x288] ;  /* 0x0000a20000287ab9 */ /* 0x000fe20000000800 */
[----:B------:R-:W-:Y:S01]  /*16c90*/  ULDC UR41, c[0x0][0x448] ;  /* 0x0001120000297ab9 */ /* 0x000fe20000000800 */
[C---:B0-----:R-:W-:Y:S01]  /*16ca0*/  IMAD.SHL.U32 R2, R7.reuse, 0x20, RZ ;  /* 0x0000002007027824 */ /* 0x041fe200078e00ff */
[C---:B------:R-:W-:Y:S01]  /*16cb0*/  LOP3.LUT R9, R7.reuse, 0x7f, RZ, 0xc0, !PT ;  /* 0x0000007f07097812 */ /* 0x040fe200078ec0ff */
[C---:B------:R-:W-:Y:S01]  /*16cc0*/  IMAD.SHL.U32 R24, R7.reuse, 0x80, RZ ;  /* 0x0000008007187824 */ /* 0x040fe200078e00ff */
[C---:B------:R-:W-:Y:S01]  /*16cd0*/  LOP3.LUT P0, RZ, R7.reuse, 0x4, RZ, 0xc0, !PT ;  /* 0x0000000407ff7812 */ /* 0x040fe2000780c0ff */
[----:B------:R-:W-:Y:S01]  /*16ce0*/  IMAD.SHL.U32 R8, R7, 0x2, RZ ;  /* 0x0000000207087824 */ /* 0x000fe200078e00ff */
[----:B------:R-:W-:-:S02]  /*16cf0*/  SHF.R.U32.HI R0, RZ, 0x5, R9 ;  /* 0x00000005ff007819 */ /* 0x000fc40000011609 */
[C---:B------:R-:W-:Y:S02]  /*16d00*/  LOP3.LUT R5, R2.reuse, 0x60, RZ, 0xc0, !PT ;  /* 0x0000006002057812 */ /* 0x040fe400078ec0ff */
[----:B------:R-:W-:Y:S02]  /*16d10*/  LOP3.LUT R4, R2, 0x80, RZ, 0xc0, !PT ;  /* 0x0000008002047812 */ /* 0x000fe400078ec0ff */
[----:B------:R-:W-:Y:S01]  /*16d20*/  LOP3.LUT R3, R24, 0x380, RZ, 0xc0, !PT ;  /* 0x0000038018037812 */ /* 0x000fe200078ec0ff */
[----:B------:R-:W-:Y:S01]  /*16d30*/  IMAD R6, R0, 0x200, R5 ;  /* 0x0000020000067824 */ /* 0x000fe200078e0205 */
[----:B------:R-:W-:Y:S01]  /*16d40*/  LOP3.LUT R4, R4, 0x10, R7, 0xf8, !PT ;  /* 0x0000001004047812 */ /* 0x000fe200078ef807 */
[C---:B------:R-:W-:Y:S01]  /*16d50*/  IMAD.SHL.U32 R5, R7.reuse, 0x4, RZ ;  /* 0x0000000407057824 */ /* 0x040fe200078e00ff */
[----:B------:R-:W-:Y:S01]  /*16d60*/  LOP3.LUT R2, R2, 0x100, RZ, 0xc0, !PT ;  /* 0x0000010002027812 */ /* 0x000fe200078ec0ff */
[----:B------:R-:W-:Y:S02]  /*16d70*/  IMAD R3, R0, 0x10, R3 ;  /* 0x0000001000037824 */ /* 0x000fe400078e0203 */
[----:B------:R-:W-:Y:S01]  /*16d80*/  IMAD.SHL.U32 R0, R7, 0x10, RZ ;  /* 0x0000001007007824 */ /* 0x000fe200078e00ff */
[----:B------:R-:W-:-:S04]  /*16d90*/  LOP3.LUT R5, R4, 0x10, R5, 0x78, !PT ;  /* 0x0000001004057812 */ /* 0x000fc800078e7805 */
[----:B------:R-:W-:Y:S02]  /*16da0*/  IADD3 R2, R5, R6, R2 ;  /* 0x0000000605027210 */ /* 0x000fe40007ffe002 */
[C---:B------:R-:W-:Y:S02]  /*16db0*/  LOP3.LUT R7, R0.reuse, 0x3f0, RZ, 0xc0, !PT ;  /* 0x000003f000077812 */ /* 0x040fe400078ec0ff */
[----:B------:R-:W-:Y:S01]  /*16dc0*/  LOP3.LUT R34, R0, 0x70, RZ, 0xc0, !PT ;  /* 0x0000007000227812 */ /* 0x000fe200078ec0ff */
[----:B------:R0:W-:Y:S01]  /*16dd0*/  STL [R1+0x18], R2 ;  /* 0x0000180201007387 */ /* 0x0001e20000100800 */
[----:B------:R-:W-:Y:S02]  /*16de0*/  LOP3.LUT R3, R3, 0x70, R0, 0x78, !PT ;  /* 0x0000007003037812 */ /* 0x000fe400078e7800 */
[----:B------:R-:W-:Y:S02]  /*16df0*/  LOP3.LUT R7, R7, 0x70, R8, 0x78, !PT ;  /* 0x0000007007077812 */ /* 0x000fe400078e7808 */
[----:B------:R-:W-:Y:S01]  /*16e00*/  ISETP.GE.AND P2, PT, R34, UR43, PT ;  /* 0x0000002b22007c0c */ /* 0x000fe2000bf46270 */
[----:B0-----:R-:W-:Y:S01]  /*16e10*/  IMAD.U32 R2, RZ, RZ, UR5 ;  /* 0x00000005ff027e24 */ /* 0x001fe2000f8e00ff */
[----:B------:R-:W-:-:S02]  /*16e20*/  LOP3.LUT R24, R3, 0xc00, R24, 0xf8, !PT ;  /* 0x00000c0003187812 */ /* 0x000fc400078ef818 */
[--C-:B------:R-:W-:Y:S02]  /*16e30*/  LOP3.LUT R3, R7, 0x400, R0.reuse, 0xf8, !PT ;  /* 0x0000040007037812 */ /* 0x100fe400078ef800 */
[----:B------:R0:W-:Y:S01]  /*16e40*/  STL [R1+0x1c], R2 ;  /* 0x00001c0201007387 */ /* 0x0001e20000100800 */
[----:B------:R-:W-:Y:S01]  /*16e50*/  ISETP.GE.AND P1, PT, R34, UR43, PT ;  /* 0x0000002b22007c0c */ /* 0x000fe2000bf26270 */
[----:B------:R-:W-:Y:S01]  /*16e60*/  UISETP.NE.U32.AND UP0, UPT, UR6, URZ, UPT ;  /* 0x0000003f0600728c */ /* 0x000fe2000bf05070 */
[----:B------:R-:W-:Y:S02]  /*16e70*/  LOP3.LUT R16, R16, 0xfffffffe, RZ, 0xc0, !PT ;  /* 0xfffffffe10107812 */ /* 0x000fe400078ec0ff */
[----:B0-----:R-:W-:Y:S01]  /*16e80*/  SHF.R.U32.HI R2, RZ, 0x3, R9 ;  /* 0x00000003ff027819 */ /* 0x001fe20000011609 */
[----:B------:R0:W-:Y:S01]  /*16e90*/  STL [R1+0x24], RZ ;  /* 0x000024ff01007387 */ /* 0x0001e20000100800 */
[----:B------:R-:W-:Y:S02]  /*16ea0*/  ULDC UR6, c[0x0][0x2b8] ;  /* 0x0000ae0000067ab9 */ /* 0x000fe40000000800 */
[----:B------:R-:W-:Y:S01]  /*16eb0*/  LOP3.LUT R4, R2, 0x70, R0, 0xf8, !PT ;  /* 0x0000007002047812 */ /* 0x000fe200078ef800 */
[----:B------:R-:W-:-:S02]  /*16ec0*/  VIADD R2, R24, 0x40 ;  /* 0x0000004018027836 */ /* 0x000fc40000000000 */
[----:B------:R-:W-:Y:S01]  /*16ed0*/  @P0 VIADD R2, R24, 0xffffffc0 ;  /* 0xffffffc018020836 */ /* 0x000fe20000000000 */
[----:B------:R-:W-:Y:S01]  /*16ee0*/  @P2 LOP3.LUT R16, R16, 0x1, RZ, 0xfc, !PT ;  /* 0x0000000110102812 */ /* 0x000fe200078efcff */
[----:B------:R0:W-:Y:S01]  /*16ef0*/  STL [R1+0x14], R3 ;  /* 0x0000140301007387 */ /* 0x0001e20000100800 */
[----:B------:R-:W-:Y:S02]  /*16f00*/  UISETP.NE.AND.EX UP0, UPT, UR7, URZ, UPT, UP0 ;  /* 0x0000003f0700728c */ /* 0x000fe4000bf05300 */
[----:B------:R-:W-:Y:S02]  /*16f10*/  LOP3.LUT R16, R16, 0xfffffdff, RZ, 0xc0, !PT ;  /* 0xfffffdff10107812 */ /* 0x000fe400078ec0ff */
[----:B------:R-:W-:Y:S02]  /*16f20*/  USEL UR4, UR4, 0x1, UP0 ;  /* 0x0000000104047887 */ /* 0x000fe40008000000 */
[----:B------:R-:W-:Y:S02]  /*16f30*/  @P1 LOP3.LUT R16, R16, 0x200, RZ, 0xfc, !PT ;  /* 0x0000020010101812 */ /* 0x000fe400078efcff */
[----:B------:R-:W-:Y:S01]  /*16f40*/  UIMAD UR42, UR4, UR42, URZ ;  /* 0x0000002a042a72a4 */ /* 0x000fe2000f8e023f */
[----:B------:R-:W-:-:S03]  /*16f50*/  ISETP.GE.AND P1, PT, R34, UR6, PT ;  /* 0x0000000622007c0c */ /* 0x000fc6000bf26270 */
[----:B------:R-:W-:Y:S01]  /*16f60*/  UIADD3 UR4, UR42, 0x9f, URZ ;  /* 0x0000009f2a047890 */ /* 0x000fe2000fffe03f */
[----:B------:R-:W-:-:S03]  /*16f70*/  LOP3.LUT R16, R16, 0xfffff7ff, RZ, 0xc0, !PT ;  /* 0xfffff7ff10107812 */ /* 0x000fc600078ec0ff */
[----:B------:R-:W-:Y:S01]  /*16f80*/  UIMAD.WIDE UR4, UR4, 0x66666667, URZ ;  /* 0x66666667040478a5 */ /* 0x000fe2000f8e023f */
[----:B------:R-:W-:Y:S01]  /*16f90*/  IMAD.MOV.U32 R36, RZ, RZ, 0x1 ;  /* 0x00000001ff247424 */ /* 0x000fe200078e00ff */
[----:B------:R-:W-:Y:S01]  /*16fa0*/  LOP3.LUT R4, R4, 0x80, RZ, 0xfc, !PT ;  /* 0x0000008004047812 */ /* 0x000fe200078efcff */
[----:B------:R-:W-:Y:S01]  /*16fb0*/  IMAD.MOV.U32 R31, RZ, RZ, RZ ;  /* 0x000000ffff1f7224 */ /* 0x000fe200078e00ff */
[----:B------:R-:W-:Y:S02]  /*16fc0*/  USHF.R.U32.HI UR39, URZ, 0x1f, UR5 ;  /* 0x0000001f3f277899 */ /* 0x000fe40008011605 */
[----:B------:R-:W-:Y:S01]  /*16fd0*/  @P1 LOP3.LUT R16, R16, 0x800, RZ, 0xfc, !PT ;  /* 0x0000080010101812 */ /* 0x000fe200078efcff */
[----:B------:R-:W-:Y:S02]  /*16fe0*/  UIMAD UR41, UR41, UR40, URZ ;  /* 0x00000028292972a4 */ /* 0x000fe4000f8e023f */
[----:B------:R-:W-:Y:S02]  /*16ff0*/  UIADD3 UR47, UR42, 0x1, -UR40 ;  /* 0x000000012a2f7890 */ /* 0x000fe4000fffe828 */
[----:B------:R-:W-:-:S02]  /*17000*/  ULOP3.LUT UR51, UR36, 0x2, URZ, 0xfc, !UPT ;  /* 0x0000000224337892 */ /* 0x000fc4000f8efc3f */
[----:B------:R-:W-:Y:S02]  /*17010*/  ULOP3.LUT UR50, UR36, 0x1, URZ, 0xfc, !UPT ;  /* 0x0000000124327892 */ /* 0x000fe4000f8efc3f */
[----:B------:R-:W-:Y:S02]  /*17020*/  UIADD3 UR40, UR42, -UR40, URZ ;  /* 0x800000282a287290 */ /* 0x000fe4000fffe03f */
[----:B------:R-:W-:Y:S01]  /*17030*/  ULEA.HI.SX32 UR39, UR5, UR39, 0x1a ;  /* 0x0000002705277291 */ /* 0x000fe2000f8fd23f */
[----:B------:R-:W-:Y:S01]  /*17040*/  ULDC UR46, c[0x0][0xc] ;  /* 0x00000300002e7ab9 */ /* 0x000fe20000000800 */
[----:B--2---:R-:W-:-:S05]  /*17050*/  LEA R17, R10, R17, 0x18 ;  /* 0x000000110a117211 */ /* 0x004fca00078ec0ff */
[----:B------:R-:W-:-:S05]  /*17060*/  IMAD.IADD R0, R17, 0x1, R3 ;  /* 0x0000000111007824 */ /* 0x000fca00078e0203 */
[----:B------:R0:W-:Y:S04]  /*17070*/  STL [R1+0x20], R0 ;  /* 0x0000200001007387 */ /* 0x0001e80000100800 */
[----:B------:R0:W-:Y:S02]  /*17080*/  STL [R1+0x10], R2 ;  /* 0x0000100201007387 */ /* 0x0001e40000100800 */
.L_x_8146:
        /* <DEDUP_REMOVED lines=14> */
[----:B-1----:R-:W-:Y:S05]  /*17170*/  @!P0 BRA `(.L_x_8076) ;  /* 0x0000000000208947 */ /* 0x002fea0003800000 */
        /* <DEDUP_REMOVED lines=8> */
.L_x_8076:
[----:B------:R-:W-:Y:S01]  /*17200*/  ULDC UR8, c[0x0][0xc54] ;  /* 0x0003150000087ab9 */ /* 0x000fe20000000800 */
[----:B------:R-:W-:Y:S01]  /*17210*/  UMOV UR6, UR7 ;  /* 0x0000000700067c82 */ /* 0x000fe20008000000 */
[----:B------:R-:W-:-:S11]  /*17220*/  UISETP.NE.AND UP0, UPT, UR8, 0x1, UPT ;  /* 0x000000010800788c */ /* 0x000fd6000bf05270 */
[----:B------:R-:W-:Y:S02]  /*17230*/  @UP0 ULDC.64 UR10, c[0x0][0xc58] ;  /* 0x00031600000a0ab9 */ /* 0x000fe40000000a00 */
[----:B------:R-:W-:-:S04]  /*17240*/  UIMAD.WIDE.U32 UR4, UR7, UR10, URZ ;  /* 0x0000000a070472a5 */ /* 0x000fc8000f8e003f */
[----:B------:R-:W-:-:S04]  /*17250*/  @UP0 USHF.R.U32.HI UR6, URZ, UR11, UR5 ;  /* 0x0000000b3f060299 */ /* 0x000fc80008011605 */
[----:B------:R-:W-:-:S12]  /*17260*/  UIMAD UR4, UR6, UR8, URZ ;  /* 0x00000008060472a4 */ /* 0x000fd8000f8e023f */
.L_x_8077:
        /* <DEDUP_REMOVED lines=23> */
[----:B------:R-:W-:Y:S02]  /*173e0*/  UISETP.NE.AND UP2, UPT, UR5, 0x1, UPT ;  /* 0x000000010500788c */ /* 0x000fe4000bf45270 */
[----:B------:R-:W-:Y:S02]  /*173f0*/  UIADD3 UR6, UR6, UR4, URZ ;  /* 0x0000000406067290 */ /* 0x000fe4000fffe03f */
[----:B------:R-:W-:Y:S02]  /*17400*/  UP2UR UR52, UPR, URZ, 0x4 ;  /* 0x000000043f347883 */ /* 0x000fe40008000000 */
[----:B------:R-:W-:Y:S01]  /*17410*/  USHF.L.U32 UR43, UR6, 0x7, URZ ;  /* 0x00000007062b7899 */ /* 0x000fe2000800063f */
[----:B------:R-:W-:Y:S02]  /*17420*/  ULDC.64 UR4, c[0x0][0x9e0] ;  /* 0x0002780000047ab9 */ /* 0x000fe40000000a00 */
[----:B------:R-:W-:-:S02]  /*17430*/  UISETP.GE.AND UP0, UPT, UR5, 0x1, UPT ;  /* 0x000000010500788c */ /* 0x000fc4000bf06270 */
[----:B------:R-:W-:Y:S01]  /*17440*/  UIADD3 UR8, UR43, 0x7f, URZ ;  /* 0x0000007f2b087890 */ /* 0x000fe2000fffe03f */
[----:B------:R-:W-:Y:S01]  /*17450*/  @UP2 ULDC UR6, c[0x0][0x44c] ;  /* 0x0001130000062ab9 */ /* 0x000fe20000000800 */
[----:B------:R-:W-:Y:S02]  /*17460*/  @UP2 ULDC UR9, c[0x0][0x450] ;  /* 0x0001140000092ab9 */ /* 0x000fe40000000800 */
[----:B------:R-:W-:Y:S01]  /*17470*/  UIMAD.WIDE.U32 UR6, UR8, UR6, URZ ;  /* 0x00000006080672a5 */ /* 0x000fe2000f8e003f */
[----:B------:R-:W-:-:S03]  /*17480*/  PLOP3.LUT P1, PT, PT, PT, UP0, 0x80, 0x0 ;  /* 0x000000000000781c */ /* 0x000fc60003f2f008 */
[----:B------:R-:W-:-:S04]  /*17490*/  @UP2 USHF.R.U32.HI UR8, URZ, UR9, UR7 ;  /* 0x000000093f082299 */ /* 0x000fc80008011607 */
[----:B------:R-:W-:-:S04]  /*174a0*/  UIADD3 UR6, UR47, UR8, URZ ;  /* 0x000000082f067290 */ /* 0x000fc8000fffe03f */
[----:B------:R-:W-:Y:S01]  /*174b0*/  UIADD3 UR4, UR6, UR4, URZ ;  /* 0x0000000406047290 */ /* 0x000fe2000fffe03f */
[----:B--2---:R0:W-:Y:S01]  /*174c0*/  STL [R1+0x4], R22 ;  /* 0x0000041601007387 */ /* 0x0041e20000100800 */
[----:B------:R-:W-:Y:S10]  /*174d0*/  @!P1 BRA `(.L_x_8078) ;  /* 0x0000000000449947 */ /* 0x000ff40003800000 */
        /* <DEDUP_REMOVED lines=10> */
.L_x_8079:
[----:B------:R-:W-:-:S11]  /*17580*/  UISETP.NE.AND UP0, UPT, UR5, 0x1, UPT ;  /* 0x000000010500788c */ /* 0x000fd6000bf05270 */
[----:B------:R-:W-:Y:S02]  /*17590*/  @UP0 ULDC.64 UR10, c[0x0][0x9e8] ;  /* 0x00027a00000a0ab9 */ /* 0x000fe40000000a00 */
[----:B------:R-:W-:-:S04]  /*175a0*/  UIMAD.WIDE.U32 UR6, UR8, UR10, URZ ;  /* 0x0000000a080672a5 */ /* 0x000fc8000f8e003f */
[----:B------:R-:W-:-:S12]  /*175b0*/  @UP0 USHF.R.U32.HI UR8, URZ, UR11, UR7 ;  /* 0x0000000b3f080299 */ /* 0x000fd80008011607 */
.L_x_8080:
[----:B------:R-:W-:-:S04]  /*175c0*/  UIMAD UR8, UR8, UR5, UR5 ;  /* 0x00000005080872a4 */ /* 0x000fc8000f8e0205 */
[----:B------:R-:W-:-:S04]  /*175d0*/  UISETP.LT.AND UP0, UPT, UR4, UR8, UPT ;  /* 0x000000080400728c */ /* 0x000fc8000bf01270 */
[----:B------:R-:W-:-:S12]  /*175e0*/  USEL UR4, UR4, UR8, UP0 ;  /* 0x0000000804047287 */ /* 0x000fd80008000000 */
.L_x_8078:
[----:B------:R-:W-:Y:S02]  /*175f0*/  UISETP.NE.AND UP0, UPT, UR52, URZ, UPT ;  /* 0x0000003f3400728c */ /* 0x000fe4000bf05270 */
[----:B------:R-:W-:Y:S01]  /*17600*/  UIADD3 UR6, UR4, 0x9f, URZ ;  /* 0x0000009f04067890 */ /* 0x000fe2000fffe03f */
[----:B------:R-:W-:-:S03]  /*17610*/  UMOV UR10, UR43 ;  /* 0x0000002b000a7c82 */ /* 0x000fc60008000000 */
[----:B------:R-:W-:-:S04]  /*17620*/  UIMAD.WIDE UR6, UR6, 0x66666667, URZ ;  /* 0x66666667060678a5 */ /* 0x000fc8000f8e023f */
[----:B------:R-:W-:Y:S01]  /*17630*/  USHF.R.U32.HI UR4, URZ, 0x1f, UR7 ;  /* 0x0000001f3f047899 */ /* 0x000fe20008011607 */
[----:B------:R-:W-:Y:S02]  /*17640*/  @UP0 ULDC UR8, c[0x0][0x44c] ;  /* 0x0001130000080ab9 */ /* 0x000fe40000000800 */
[----:B------:R-:W-:Y:S01]  /*17650*/  @UP0 ULDC UR6, c[0x0][0x450] ;  /* 0x0001140000060ab9 */ /* 0x000fe20000000800 */
[----:B------:R-:W-:Y:S02]  /*17660*/  UIMAD.WIDE.U32 UR8, UR43, UR8, URZ ;  /* 0x000000082b0872a5 */ /* 0x000fe4000f8e003f */
[----:B------:R-:W-:Y:S02]  /*17670*/  ULEA.HI.SX32 UR4, UR7, UR4, 0x1a ;  /* 0x0000000407047291 */ /* 0x000fe4000f8fd23f */
[----:B------:R-:W-:Y:S02]  /*17680*/  @UP0 USHF.R.U32.HI UR10, URZ, UR6, UR9 ;  /* 0x000000063f0a0299 */ /* 0x000fe40008011609 */
[----:B------:R-:W-:-:S02]  /*17690*/  UISETP.LT.AND UP0, UPT, UR39, UR4, UPT ;  /* 0x000000042700728c */ /* 0x000fc4000bf01270 */
[----:B------:R-:W-:Y:S01]  /*176a0*/  UIADD3 UR6, UR40, UR10, URZ ;  /* 0x0000000a28067290 */ /* 0x000fe2000fffe03f */
[----:B------:R-:W-:Y:S01]  /*176b0*/  ULDC UR8, c[0x0][0x9dc] ;  /* 0x0002770000087ab9 */ /* 0x000fe20000000800 */
        /* <DEDUP_REMOVED lines=14> */
.L_x_8082:
[----:B------:R-:W-:-:S11]  /*177a0*/  UISETP.NE.AND UP0, UPT, UR5, 0x1, UPT ;  /* 0x000000010500788c */ /* 0x000fd6000bf05270 */
[----:B------:R-:W-:Y:S02]  /*177b0*/  @UP0 ULDC.64 UR10, c[0x0][0x9e8] ;  /* 0x00027a00000a0ab9 */ /* 0x000fe40000000a00 */
[----:B------:R-:W-:-:S04]  /*177c0*/  UIMAD.WIDE.U32 UR6, UR4, UR10, URZ ;  /* 0x0000000a040672a5 */ /* 0x000fc8000f8e003f */
[----:B------:R-:W-:-:S12]  /*177d0*/  @UP0 USHF.R.U32.HI UR4, URZ, UR11, UR7 ;  /* 0x0000000b3f040299 */ /* 0x000fd80008011607 */
.L_x_8083:
[----:B------:R-:W-:-:S04]  /*177e0*/  UIMAD UR4, UR4, UR5, URZ ;  /* 0x00000005040472a4 */ /* 0x000fc8000f8e023f */
[----:B------:R-:W-:-:S04]  /*177f0*/  UISETP.LT.AND UP0, UPT, UR8, UR4, UPT ;  /* 0x000000040800728c */ /* 0x000fc8000bf01270 */
[----:B------:R-:W-:-:S12]  /*17800*/  USEL UR8, UR8, UR4, !UP0 ;  /* 0x0000000408087287 */ /* 0x000fd8000c000000 */
.L_x_8081:
[----:B------:R-:W-:Y:S01]  /*17810*/  UIMAD.WIDE UR4, UR8, 0x66666667, URZ ;  /* 0x66666667080478a5 */ /* 0x000fe2000f8e023f */
[----:B------:R-:W-:Y:S03]  /*17820*/  BSSY B7, `(.L_x_8084) ;  /* 0x00004a7000077945 */ /* 0x000fe60003800000 */
[----:B------:R-:W-:-:S04]  /*17830*/  USHF.R.U32.HI UR4, URZ, 0x1f, UR5 ;  /* 0x0000001f3f047899 */ /* 0x000fc80008011605 */
[----:B------:R-:W-:-:S04]  /*17840*/  ULEA.HI.SX32 UR4, UR5, UR4, 0x1a ;  /* 0x0000000405047291 */ /* 0x000fc8000f8fd23f */
[----:B------:R-:W-:-:S04]  /*17850*/  UISETP.LT.AND UP0, UPT, URZ, UR4, UPT ;  /* 0x000000043f00728c */ /* 0x000fc8000bf01270 */
[----:B------:R-:W-:-:S04]  /*17860*/  USEL UR45, URZ, UR4, !UP0 ;  /* 0x000000043f2d7287 */ /* 0x000fc8000c000000 */
[----:B------:R-:W-:-:S06]  /*17870*/  UISETP.GT.AND UP0, UPT, UR44, UR45, UPT ;  /* 0x0000002d2c00728c */ /* 0x000fcc000bf04270 */
[----:B------:R-:W-:-:S13]  /*17880*/  PLOP3.LUT P0, PT, PT, PT, UP0, 0x80, 0x0 ;  /* 0x000000000000781c */ /* 0x000fda0003f0f008 */
        /* <DEDUP_REMOVED lines=8> */
[----:B------:R-:W1:Y:S02]  /*17910*/  FLO.U32 R0, UR4 ;  /* 0x0000000400007d00 */ /* 0x000e6400080e0000 */
[----:B-1----:R-:W-:-:S06]  /*17920*/  ISETP.EQ.U32.AND P1, PT, R0, R5, PT ;  /* 0x000000050000720c */ /* 0x002fcc0003f22070 */
[----:B------:R-:W2:Y:S07]  /*17930*/  POPC R5, UR4 ;  /* 0x0000000400057d09 */ /* 0x000eae0008000000 */
        /* <DEDUP_REMOVED lines=8> */
.L_x_8085:
        /* <DEDUP_REMOVED lines=20> */
.L_x_8088:
[----:B------:R-:W-:Y:S05]  /*17b00*/  BSYNC B6 ;  /* 0x0000000000067941 */ /* 0x000fea0003800000 */
.L_x_8087:
        /* <DEDUP_REMOVED lines=22> */
.L_x_8090:
[----:B------:R-:W-:Y:S05]  /*17c70*/  BSYNC B6 ;  /* 0x0000000000067941 */ /* 0x000fea0003800000 */
.L_x_8089:
[----:B------:R-:W-:Y:S01]  /*17c80*/  VIADD R0, R17, 0x400 ;  /* 0x0000040011007836 */ /* 0x000fe20000000000 */
[----:B------:R-:W-:Y:S04]  /*17c90*/  BSSY B6, `(.L_x_8091) ;  /* 0x0000014000067945 */ /* 0x000fe80003800000 */
[----:B------:R1:W-:Y:S01]  /*17ca0*/  STL [R1+0x8], R0 ;  /* 0x0000080001007387 */ /* 0x0003e20000100800 */
[----:B------:R-:W-:-:S13]  /*17cb0*/  LOP3.LUT P0, RZ, R0, 0x9f, RZ, 0xc0, !PT ;  /* 0x0000009f00ff7812 */ /* 0x000fda000780c0ff */
[----:B-1----:R-:W-:Y:S05]  /*17cc0*/  @!P0 BRA `(.L_x_8092) ;  /* 0x0000000000408947 */ /* 0x002fea0003800000 */
        /* <DEDUP_REMOVED lines=16> */
.L_x_8092:
[----:B------:R-:W-:Y:S05]  /*17dd0*/  BSYNC B6 ;  /* 0x0000000000067941 */ /* 0x000fea0003800000 */
.L_x_8091:
        /* <DEDUP_REMOVED lines=19> */
.L_x_8094:
[----:B------:R-:W-:Y:S05]  /*17f10*/  BSYNC B6 ;  /* 0x0000000000067941 */ /* 0x000fea0003800000 */
.L_x_8093:
        /* <DEDUP_REMOVED lines=12> */
[----:B-1----:R-:W-:Y:S01]  /*17fe0*/  ISETP.NE.AND P2, PT, R19, 0x1, PT ;  /* 0x000000011300780c */ /* 0x002fe20003f45270 */
[----:B------:R-:W-:Y:S01]  /*17ff0*/  UMOV UR5, 0xffffffff ;  /* 0xffffffff00057882 */ /* 0x000fe20000000000 */
[----:B------:R-:W-:Y:S01]  /*18000*/  LOP3.LUT R16, R16, 0xfffffff7, RZ, 0xc0, !PT ;  /* 0xfffffff710107812 */ /* 0x000fe200078ec0ff */
[----:B------:R-:W-:-:S10]  /*18010*/  IMAD.U32 R18, RZ, RZ, UR4 ;  /* 0x00000004ff127e24 */ /* 0x000fd4000f8e00ff */
[----:B------:R-:W-:Y:S01]  /*18020*/  @P2 LOP3.LUT R16, R16, 0x8, RZ, 0xfc, !PT ;  /* 0x0000000810102812 */ /* 0x000fe200078efcff */
[----:B--2---:R-:W-:Y:S06]  /*18030*/  BRA.DIV UR5, `(.L_x_8095) ;  /* 0x0000004a05e47947 */ /* 0x004fec000b800000 */
.L_x_8166:
[----:B------:R-:W1:Y:S01]  /*18040*/  S2R R0, SR_TID.X ;  /* 0x0000000000007919 */ /* 0x000e620000002100 */
[----:B------:R-:W-:Y:S01]  /*18050*/  UMOV UR4, 0xa0 ;  /* 0x000000a000047882 */ /* 0x000fe20000000000 */
[----:B------:R-:W2:Y:S01]  /*18060*/  @P2 LDC R3, c[0x0][0x434] ;  /* 0x00010d00ff032b82 */ /* 0x000ea20000000800 */
[----:B------:R-:W-:Y:S01]  /*18070*/  UIMAD UR4, UR44, UR4, -0xa0 ;  /* 0xffffff602c0474a4 */ /* 0x000fe2000f8e0204 */
[----:B------:R-:W3:Y:S01]  /*18080*/  S2R R8, SR_TID.X ;  /* 0x0000000000087919 */ /* 0x000ee20000002100 */
[----:B-----5:R-:W-:-:S05]  /*18090*/  SHF.R.S32.HI R15, RZ, 0x1f, R35 ;  /* 0x0000001fff0f7819 */ /* 0x020fca0000011423 */
[----:B------:R-:W4:Y:S01]  /*180a0*/  @P2 LDC R5, c[0x0][0x438] ;  /* 0x00010e00ff052b82 */ /* 0x000f220000000800 */
[----:B------:R0:W-:Y:S01]  /*180b0*/  STL [R1], R15 ;  /* 0x0000000f01007387 */ /* 0x0001e20000100800 */
[----:B-1----:R-:W-:Y:S01]  /*180c0*/  LOP3.LUT R0, R0, 0x7f, RZ, 0xc0, !PT ;  /* 0x0000007f00007812 */ /* 0x002fe200078ec0ff */
[----:B---3--:R-:W-:-:S03]  /*180d0*/  IMAD.SHL.U32 R14, R8, 0x10, RZ ;  /* 0x00000010080e7824 */ /* 0x008fc600078e00ff */
        /* <DEDUP_REMOVED lines=11> */
[----:B----4-:R-:W-:-:S07]  /*18190*/  @P2 SHF.R.U32.HI R10, RZ, R5, R2 ;  /* 0x00000005ff0a2219 */ /* 0x010fce0000011602 */
[----:B------:R-:W1:Y:S01]  /*181a0*/  @!P0 LDC.64 R6, c[0x0][0x428] ;  /* 0x00010a00ff068b82 */ /* 0x000e620000000a00 */
[----:B------:R-:W-:-:S07]  /*181b0*/  @!P0 SHF.R.S32.HI R3, RZ, 0x1f, R10 ;  /* 0x0000001fff038819 */ /* 0x000fce000001140a */
[----:B------:R-:W2:Y:S01]  /*181c0*/  @!P0 LDC.64 R4, c[0x0][0x418] ;  /* 0x00010600ff048b82 */ /* 0x000ea20000000a00 */
[----:B-1----:R-:W-:-:S04]  /*181d0*/  @!P0 IMAD R2, R15, R6, RZ ;  /* 0x000000060f028224 */ /* 0x002fc800078e02ff */
[----:B------:R-:W-:Y:S02]  /*181e0*/  @!P0 IMAD R7, R35, R7, R2 ;  /* 0x0000000723078224 */ /* 0x000fe400078e0202 */
[----:B------:R-:W-:-:S04]  /*181f0*/  @!P0 IMAD.MOV.U32 R2, RZ, RZ, R10 ;  /* 0x000000ffff028224 */ /* 0x000fc800078e000a */
[----:B------:R-:W-:-:S04]  /*18200*/  @!P0 IMAD.WIDE.U32 R2, R35, R6, R2 ;  /* 0x0000000623028225 */ /* 0x000fc800078e0002 */
[----:B------:R-:W-:Y:S01]  /*18210*/  @!P0 IMAD.IADD R3, R7, 0x1, R3 ;  /* 0x0000000107038824 */ /* 0x000fe200078e0203 */
[----:B--2---:R-:W-:Y:S01]  /*18220*/  @!P0 LEA R12, P1, R2, R4, 0x2 ;  /* 0x00000004020c8211 */ /* 0x004fe200078210ff */
[----:B------:R-:W-:-:S03]  /*18230*/  VIADD R4, R8, UR4 ;  /* 0x0000000408047c36 */ /* 0x000fc60008000000 */
[----:B------:R-:W-:Y:S02]  /*18240*/  @!P0 LEA.HI.X R13, R2, R5, R3, 0x2, P1 ;  /* 0x00000005020d8211 */ /* 0x000fe400008f1403 */
[C---:B------:R-:W-:Y:S01]  /*18250*/  ISETP.GE.AND P1, PT, R4.reuse, UR42, PT ;  /* 0x0000002a04007c0c */ /* 0x040fe2000bf26270 */
[----:B------:R-:W1:Y:S01]  /*18260*/  @P2 LDC R3, c[0x0][0x434] ;  /* 0x00010d00ff032b82 */ /* 0x000e620000000800 */
[----:B------:R-:W-:-:S04]  /*18270*/  IMAD.IADD R4, R4, 0x1, R22 ;  /* 0x0000000104047824 */ /* 0x000fc800078e0216 */
[----:B------:R-:W-:-:S03]  /*18280*/  IMAD.MOV.U32 R11, RZ, RZ, R4 ;  /* 0x000000ffff0b7224 */ /* 0x000fc600078e0004 */
[----:B------:R-:W2:Y:S08]  /*18290*/  @P2 LDC R5, c[0x0][0x438] ;  /* 0x00010e00ff052b82 */ /* 0x000eb00000000800 */
[----:B------:R-:W3:Y:S08]  /*182a0*/  @!P1 LDC.64 R8, c[0x0][0x428] ;  /* 0x00010a00ff089b82 */ /* 0x000ef00000000a00 */
[----:B------:R-:W4:Y:S01]  /*182b0*/  @!P1 LDC.64 R6, c[0x0][0x418] ;  /* 0x00010600ff069b82 */ /* 0x000f220000000a00 */
[----:B-1----:R-:W-:-:S05]  /*182c0*/  @P2 IMAD.HI.U32 R2, R4, R3, RZ ;  /* 0x0000000304022227 */ /* 0x002fca00078e00ff */
[----:B--2---:R-:W-:Y:S01]  /*182d0*/  @P2 SHF.R.U32.HI R11, RZ, R5, R2 ;  /* 0x00000005ff0b2219 */ /* 0x004fe20000011602 */
[----:B------:R-:W-:-:S03]  /*182e0*/  IMAD.MOV.U32 R5, RZ, RZ, RZ ;  /* 0x000000ffff057224 */ /* 0x000fc600078e00ff */
[----:B------:R-:W-:-:S03]  /*182f0*/  @!P1 SHF.R.S32.HI R3, RZ, 0x1f, R11 ;  /* 0x0000001fff039819 */ /* 0x000fc6000001140b */
[----:B------:R1:W5:Y:S01]  /*18300*/  @!P0 LDG.E R5, desc[UR48][R12.64] ;  /* 0x000000300c058981 */ /* 0x000362000c1e1900 */
[----:B---3--:R-:W-:-:S04]  /*18310*/  @!P1 IMAD R2, R15, R8, RZ ;  /* 0x000000080f029224 */ /* 0x008fc800078e02ff */
[----:B------:R-:W-:Y:S02]  /*18320*/  @!P1 IMAD R9, R35, R9, R2 ;  /* 0x0000000923099224 */ /* 0x000fe400078e0202 */
[----:B------:R-:W-:-:S04]  /*18330*/  @!P1 IMAD.MOV.U32 R2, RZ, RZ, R11 ;  /* 0x000000ffff029224 */ /* 0x000fc800078e000b */
[----:B------:R-:W-:-:S04]  /*18340*/  @!P1 IMAD.WIDE.U32 R2, R35, R8, R2 ;  /* 0x0000000823029225 */ /* 0x000fc800078e0002 */
[----:B-1----:R-:W-:Y:S01]  /*18350*/  IMAD.MOV R13, RZ, RZ, -R10 ;  /* 0x000000ffff0d7224 */ /* 0x002fe200078e0a0a */
[C---:B----4-:R-:W-:Y:S01]  /*18360*/  @!P1 LEA R8, P0, R2.reuse, R6, 0x2 ;  /* 0x0000000602089211 */ /* 0x050fe200078010ff */
[----:B------:R-:W-:Y:S02]  /*18370*/  @!P1 IMAD.IADD R3, R3, 0x1, R9 ;  /* 0x0000000103039824 */ /* 0x000fe400078e0209 */
[----:B------:R-:W-:Y:S02]  /*18380*/  IMAD R6, R19, R13, R0 ;  /* 0x0000000d13067224 */ /* 0x000fe400078e0200 */
[----:B------:R-:W-:Y:S01]  /*18390*/  IMAD.U32 R0, RZ, RZ, UR51 ;  /* 0x00000033ff007e24 */ /* 0x000fe2000f8e00ff */
[----:B------:R-:W-:Y:S01]  /*183a0*/  @!P1 LEA.HI.X R9, R2, R7, R3, 0x2, P0 ;  /* 0x0000000702099211 */ /* 0x000fe200000f1403 */
[----:B------:R-:W-:Y:S01]  /*183b0*/  IMAD.MOV.U32 R7, RZ, RZ, RZ ;  /* 0x000000ffff077224 */ /* 0x000fe200078e00ff */
[----:B------:R-:W-:Y:S01]  /*183c0*/  ISETP.GT.U32.AND P0, PT, R14, 0x9f, PT ;  /* 0x0000009f0e00780c */ /* 0x000fe20003f04070 */
[----:B------:R-:W-:Y:S01]  /*183d0*/  IMAD.MOV R3, RZ, RZ, -R11 ;  /* 0x000000ffff037224 */ /* 0x000fe200078e0a0b */
[----:B------:R-:W-:-:S02]  /*183e0*/  ISETP.NE.AND P2, PT, R0, 0x3, PT ;  /* 0x000000030000780c */ /* 0x000fc40003f45270 */
[----:B------:R-:W-:Y:S01]  /*183f0*/  LOP3.LUT R16, R16, 0xfffffffb, RZ, 0xc0, !PT ;  /* 0xfffffffb10107812 */ /* 0x000fe200078ec0ff */
[----:B------:R1:W5:Y:S01]  /*18400*/  @!P1 LDG.E R7, desc[UR48][R8.64] ;  /* 0x0000003008079981 */ /* 0x000362000c1e1900 */
[----:B------:R-:W-:Y:S02]  /*18410*/  IMAD.U32 R11, RZ, RZ, UR44 ;  /* 0x0000002cff0b7e24 */ /* 0x000fe4000f8e00ff */
[----:B------:R-:W-:Y:S02]  /*18420*/  LOP3.LUT R16, R16, 0xfffffffd, RZ, 0xc0, !PT ;  /* 0xfffffffd10107812 */ /* 0x000fe400078ec0ff */
[----:B------:R-:W-:-:S03]  /*18430*/  VIADD R11, R11, 0xffffffff ;  /* 0xffffffff0b0b7836 */ /* 0x000fc60000000000 */
[----:B------:R-:W-:Y:S01]  /*18440*/  @P0 LOP3.LUT R16, R16, 0x2, RZ, 0xfc, !PT ;  /* 0x0000000210100812 */ /* 0x000fe200078efcff */
[----:B-1----:R-:W-:Y:S02]  /*18450*/  IMAD R8, R19, R3, R4 ;  /* 0x0000000313087224 */ /* 0x002fe400078e0204 */
[----:B------:R-:W-:Y:S01]  /*18460*/  IMAD R3, RZ, RZ, -UR37 ;  /* 0x80000025ff037e24 */ /* 0x000fe2000f8e02ff */
[----:B------:R-:W-:-:S03]  /*18470*/  @P2 LOP3.LUT R16, R16, 0x4, RZ, 0xfc, !PT ;  /* 0x0000000410102812 */ /* 0x000fc600078efcff */
[----:B------:R-:W-:-:S05]  /*18480*/  IMAD R18, R18, R3, UR38 ;  /* 0x0000002612127e24 */ /* 0x000fca000f8e0203 */
[----:B------:R-:W-:Y:S01]  /*18490*/  SHF.R.S32.HI R37, RZ, 0x1f, R18 ;  /* 0x0000001fff257819 */ /* 0x000fe20000011412 */
[----:B0-----:R-:W-:Y:S06]  /*184a0*/  @!P2 BRA `(.L_x_8096) ;  /* 0x000000000004a947 */ /* 0x001fec0003800000 */
[----:B------:R-:W-:Y:S01]  /*184b0*/  BPT.TRAP 0x1 ;  /* 0x000000040000795c */ /* 0x000fe20000300000 */
.L_x_8096:
[----:B------:R-:W-:Y:S01]  /*184c0*/  IMAD R0, R31, 0x8, R17 ;  /* 0x000000081f007824 */ /* 0x000fe200078e0211 */
[----:B------:R-:W-:Y:S01]  /*184d0*/  SHF.L.U32 R27, R36, 0x1f, RZ ;  /* 0x0000001f241b7819 */ /* 0x000fe200000006ff */
[----:B------:R-:W-:Y:S01]  /*184e0*/  BSSY B0, `(.L_x_8097) ;  /* 0x0000004000007945 */ /* 0x000fe20003800000 */
[----:B------:R-:W-:Y:S02]  /*184f0*/  SHF.R.S32.HI R22, RZ, 0x1f, R8 ;  /* 0x0000001fff167819 */ /* 0x000fe40000011408 */
[----:B------:R-:W0:Y:S02]  /*18500*/  SYNCS.PHASECHK.TRANS64.TRYWAIT P0, [R0+URZ+0x22880], R27 ;  /* 0x0228801b000075a7 */ /* 0x000e24000800017f */
[----:B0-----:R-:W-:Y:S05]  /*18510*/  @!P0 BRA `(.L_x_8098) ;  /* 0x0000004400d88947 */ /* 0x001fea0003800000 */
.L_x_8167:
[----:B------:R-:W-:Y:S05]  /*18520*/  BSYNC B0 ;  /* 0x0000000000007941 */ /* 0x000fea0003800000 */
.L_x_8097:
[----:B------:R-:W2:Y:S01]  /*18530*/  LDL R12, [R1+0x14] ;  /* 0x00001400010c7983 */ /* 0x000ea20000100800 */
[----:B------:R-:W-:Y:S01]  /*18540*/  ULDC.64 UR4, c[0x0][0x328] ;  /* 0x0000ca0000047ab9 */ /* 0x000fe20000000a00 */
[----:B-----5:R-:W-:Y:S01]  /*18550*/  SHF.R.S32.HI R23, RZ, 0x1f, R7 ;  /* 0x0000001fff177819 */ /* 0x020fe20000011407 */
[----:B------:R-:W-:Y:S01]  /*18560*/  IMAD R3, R22, UR4, RZ ;  /* 0x0000000416037c24 */ /* 0x000fe2000f8e02ff */
[----:B------:R-:W-:Y:S01]  /*18570*/  ULDC.64 UR6, c[0x0][0x338] ;  /* 0x0000ce0000067ab9 */ /* 0x000fe20000000a00 */
[----:B------:R-:W-:Y:S01]  /*18580*/  ULDC.64 UR8, c[0x0][0x330] ;  /* 0x0000cc0000087ab9 */ /* 0x000fe20000000a00 */
[----:B------:R-:W1:Y:S01]  /*18590*/  S2R R13, SR_TID.X ;  /* 0x00000000000d7919 */ /* 0x000e620000002100 */
[C---:B------:R-:W-:Y:S01]  /*185a0*/  IMAD R9, R8.reuse, UR5, R3 ;  /* 0x0000000508097c24 */ /* 0x040fe2000f8e0203 */
[----:B------:R-:W-:Y:S01]  /*185b0*/  SHF.R.S32.HI R25, RZ, 0x1f, R6 ;  /* 0x0000001fff197819 */ /* 0x000fe20000011406 */
[----:B------:R-:W-:Y:S01]  /*185c0*/  IMAD.WIDE.U32 R2, R8, UR4, RZ ;  /* 0x0000000408027c25 */ /* 0x000fe2000f8e00ff */
[----:B------:R-:W-:Y:S01]  /*185d0*/  ULDC.64 UR10, c[0x0][0x318] ;  /* 0x0000c600000a7ab9 */ /* 0x000fe20000000a00 */
[----:B------:R-:W-:-:S02]  /*185e0*/  SHF.R.S32.HI R26, RZ, 0x1f, R5 ;  /* 0x0000001fff1a7819 */ /* 0x000fc40000011405 */
[----:B------:R-:W-:Y:S01]  /*185f0*/  IMAD.IADD R3, R3, 0x1, R9 ;  /* 0x0000000103037824 */ /* 0x000fe200078e0209 */
[----:B------:R-:W-:Y:S01]  /*18600*/  LOP3.LUT R16, R16, 0xffffff7f, RZ, 0xc0, !PT ;  /* 0xffffff7f10107812 */ /* 0x000fe200078ec0ff */
        /* <DEDUP_REMOVED lines=12> */
[----:B-1----:R-:W-:Y:S01]  /*186d0*/  LOP3.LUT R13, R13, 0x7f, RZ, 0xc0, !PT ;  /* 0x0000007f0d0d7812 */ /* 0x002fe200078ec0ff */
[----:B------:R-:W-:Y:S02]  /*186e0*/  UMOV UR4, 0xffffffff ;  /* 0xffffffff00047882 */ /* 0x000fe40000000000 */
[----:B------:R-:W-:Y:S01]  /*186f0*/  IMAD.IADD R3, R3, 0x1, R4 ;  /* 0x0000000103037824 */ /* 0x000fe200078e0204 */
[----:B------:R-:W-:Y:S01]  /*18700*/  SHF.R.U32.HI R13, RZ, 0x3, R13 ;  /* 0x00000003ff0d7819 */ /* 0x000fe2000001160d */
[----:B------:R-:W-:Y:S02]  /*18710*/  IMAD R4, R26, UR6, RZ ;  /* 0x000000061a047c24 */ /* 0x000fe4000f8e02ff */
[----:B------:R-:W-:-:S04]  /*18720*/  IMAD.WIDE.U32 R2, R5, UR6, R2 ;  /* 0x0000000605027c25 */ /* 0x000fc8000f8e0002 */
[----:B------:R-:W-:-:S04]  /*18730*/  IMAD R4, R5, UR7, R4 ;  /* 0x0000000705047c24 */ /* 0x000fc8000f8e0204 */
[----:B------:R-:W-:Y:S02]  /*18740*/  IMAD.IADD R3, R3, 0x1, R4 ;  /* 0x0000000103037824 */ /* 0x000fe400078e0204 */
[----:B------:R-:W-:-:S03]  /*18750*/  IMAD.WIDE.U32 R2, R18, UR8, R2 ;  /* 0x0000000812027c25 */ /* 0x000fc6000f8e0002 */
[----:B------:R-:W-:Y:S01]  /*18760*/  IADD3 R20, P0, R2, UR10, RZ ;  /* 0x0000000a02147c10 */ /* 0x000fe2000ff1e0ff */
[----:B------:R-:W-:-:S03]  /*18770*/  IMAD.MOV.U32 R2, RZ, RZ, -0xa0 ;  /* 0xffffff60ff027424 */ /* 0x000fc600078e00ff */
[----:B------:R-:W-:Y:S01]  /*18780*/  IADD3.X R21, R21, UR11, R3, P0, !PT ;  /* 0x0000000b15157c10 */ /* 0x000fe200087fe403 */
[----:B------:R-:W-:-:S04]  /*18790*/  IMAD R11, R11, R2, UR42 ;  /* 0x0000002a0b0b7e24 */ /* 0x000fc8000f8e0202 */
[----:B------:R-:W-:-:S05]  /*187a0*/  IMAD.IADD R19, R11, 0x1, -R13 ;  /* 0x000000010b137824 */ /* 0x000fca00078e0a0d */
[----:B------:R-:W-:-:S13]  /*187b0*/  ISETP.GE.AND P0, PT, R19, 0x1, PT ;  /* 0x000000011300780c */ /* 0x000fda0003f06270 */
[----:B------:R-:W-:Y:S01]  /*187c0*/  @P0 LOP3.LUT R16, R16, 0x80, RZ, 0xfc, !PT ;  /* 0x0000008010100812 */ /* 0x000fe200078efcff */
[----:B--2---:R-:W-:Y:S01]  /*187d0*/  IMAD R4, R31, 0x5000, R12 ;  /* 0x000050001f047824 */ /* 0x004fe200078e020c */
[----:B------:R-:W-:Y:S06]  /*187e0*/  BRA.DIV UR4, `(.L_x_8099) ;  /* 0x0000004604387947 */ /* 0x000fec000b800000 */
[----:B------:R-:W1:Y:S01]  /*187f0*/  SHFL.IDX PT, R2, R9, RZ, 0x181f ;  /* 0x00181fff09027589 */ /* 0x000e6200000e0000 */
[C---:B------:R-:W-:Y:S01]  /*18800*/  LOP3.LUT P2, RZ, R16.reuse, 0x200, RZ, 0xc0, !PT ;  /* 0x0000020010ff7812 */ /* 0x040fe2000784c0ff */
[----:B------:R-:W-:Y:S01]  /*18810*/  IMAD.IADD R4, R17, 0x1, R4 ;  /* 0x0000000111047824 */ /* 0x000fe200078e0204 */
[C---:B------:R-:W-:Y:S01]  /*18820*/  ISETP.GE.AND P1, PT, R19.reuse, 0x11, PT ;  /* 0x000000111300780c */ /* 0x040fe20003f26270 */
[----:B------:R-:W2:Y:S01]  /*18830*/  SHFL.IDX PT, R3, R10, RZ, 0x181f ;  /* 0x00181fff0a037589 */ /* 0x000ea200000e0000 */
[----:B------:R-:W-:Y:S02]  /*18840*/  LOP3.LUT R16, R16, 0xffffffdf, RZ, 0xc0, !PT ;  /* 0xffffffdf10107812 */ /* 0x000fe400078ec0ff */
[C---:B------:R-:W-:Y:S02]  /*18850*/  ISETP.GE.AND P5, PT, R19.reuse, 0x31, PT ;  /* 0x000000311300780c */ /* 0x040fe40003fa6270 */
[C---:B------:R-:W-:Y:S02]  /*18860*/  ISETP.GE.AND P4, PT, R19.reuse, 0x41, PT ;  /* 0x000000411300780c */ /* 0x040fe40003f86270 */
        /* <DEDUP_REMOVED lines=70> */
.L_x_8189:
[----:B------:R-:W-:Y:S02]  /*18cd0*/  IADD3 R2, P0, R34, R2, RZ ;  /* 0x0000000222027210 */ /* 0x000fe40007f1e0ff */
[----:B------:R-:W-:-:S03]  /*18ce0*/  LOP3.LUT P2, RZ, R16, 0x200, RZ, 0xc0, !PT ;  /* 0x0000020010ff7812 */ /* 0x000fc6000784c0ff */
[----:B------:R-:W-:Y:S01]  /*18cf0*/  IMAD.X R3, RZ, RZ, R21, P0 ;  /* 0x000000ffff037224 */ /* 0x000fe200000e0615 */
[----:B------:R-:W-:-:S13]  /*18d00*/  ISETP.LT.OR P0, PT, R19, 0x91, P2 ;  /* 0x000000911300780c */ /* 0x000fda0001701670 */
[----:B------:R-:W-:Y:S01]  /*18d10*/  @!PT LDS RZ, [RZ] ;  /* 0x00000000fffff984 */ /* 0x000fe20000000800 */
[----:B------:R-:W-:Y:S01]  /*18d20*/  @!PT LDS RZ, [RZ] ;  /* 0x00000000fffff984 */ /* 0x000fe20000000800 */
[----:B------:R-:W-:Y:S01]  /*18d30*/  @!PT LDS RZ, [RZ] ;  /* 0x00000000fffff984 */ /* 0x000fe20000000800 */
[----:B------:R1:W-:Y:S01]  /*18d40*/  LDGSTS.E.BYPASS.LTC128B.128 [R4+0xec00], desc[UR48][R2.64], !P0 ;  /* 0x0ec0000002047fae */ /* 0x0003e2000c101d70 */
[----:B------:R-:W-:Y:S01]  /*18d50*/  PLOP3.LUT P0, PT, PT, PT, PT, 0x80, 0x0 ;  /* 0x000000000000781c */ /* 0x000fe20003f0f070 */
[----:B------:R-:W-:-:S12]  /*18d60*/  NOP ;  /* 0x0000000000007918 */ /* 0x000fd80000000000 */
.L_x_8100:
        /* <DEDUP_REMOVED lines=11> */
.L_x_8101:
[----:B------:R1:W-:Y:S01]  /*18e20*/  SYNCS.ARRIVE.TRANS64.A1T0 RZ, [R0+URZ+0x22870], RZ ;  /* 0x022870ff00ff79a7 */ /* 0x0003e2000810003f */
[----:B------:R-:W-:Y:S05]  /*18e30*/  @!P6 BRA `(.L_x_8102) ;  /* 0x000000000004e947 */ /* 0x000fea0003800000 */
[----:B------:R-:W-:Y:S01]  /*18e40*/  BPT.TRAP 0x1 ;  /* 0x000000040000795c */ /* 0x000fe20000300000 */
.L_x_8102:
[----:B------:R-:W2:Y:S01]  /*18e50*/  SYNCS.PHASECHK.TRANS64.TRYWAIT P0, [R0+URZ+0x22840], R27 ;  /* 0x0228401b000075a7 */ /* 0x000ea2000800017f */
[----:B------:R-:W-:Y:S04]  /*18e60*/  BSSY B0, `(.L_x_8103) ;  /* 0x0000002000007945 */ /* 0x000fe80003800000 */
[----:B--2---:R-:W-:Y:S05]  /*18e70*/  @!P0 BRA `(.L_x_8104) ;  /* 0x0000004800bc8947 */ /* 0x004fea0003800000 */
.L_x_8190:
[----:B------:R-:W-:Y:S05]  /*18e80*/  BSYNC B0 ;  /* 0x0000000000007941 */ /* 0x000fea0003800000 */
.L_x_8103:
[----:B------:R-:W-:Y:S01]  /*18e90*/  ULDC.64 UR4, c[0x0][0x300] ;  /* 0x0000c00000047ab9 */ /* 0x000fe20000000a00 */
[----:B------:R-:W-:Y:S01]  /*18ea0*/  ULDC.64 UR6, c[0x0][0x310] ;  /* 0x0000c40000067ab9 */ /* 0x000fe20000000a00 */
[----:B------:R-:W-:Y:S01]  /*18eb0*/  IMAD R9, R22, UR4, RZ ;  /* 0x0000000416097c24 */ /* 0x000fe2000f8e02ff */
[----:B------:R-:W-:Y:S01]  /*18ec0*/  ULDC.64 UR8, c[0x0][0x308] ;  /* 0x0000c20000087ab9 */ /* 0x000fe20000000a00 */
[----:B------:R-:W-:Y:S01]  /*18ed0*/  IMAD.WIDE.U32 R2, R8, UR4, RZ ;  /* 0x0000000408027c25 */ /* 0x000fe2000f8e00ff */
[----:B------:R-:W-:Y:S01]  /*18ee0*/  ULDC.64 UR10, c[0x0][0x2e8] ;  /* 0x0000ba00000a7ab9 */ /* 0x000fe20000000a00 */
[----:B------:R-:W-:Y:S02]  /*18ef0*/  LOP3.LUT P2, RZ, R16, 0x1, RZ, 0xc0, !PT ;  /* 0x0000000110ff7812 */ /* 0x000fe4000784c0ff */
[----:B------:R-:W-:Y:S02]  /*18f00*/  IMAD R9, R8, UR5, R9 ;  /* 0x0000000508097c24 */ /* 0x000fe4000f8e0209 */
        /* <DEDUP_REMOVED lines=23> */
[----:B------:R-:W3:Y:S01]  /*19080*/  SHFL.IDX PT, R14, R8, RZ, 0x181f ;  /* 0x00181fff080e7589 */ /* 0x000ee200000e0000 */
[C---:B------:R-:W-:Y:S02]  /*19090*/  LOP3.LUT P6, RZ, R16.reuse, 0x80, RZ, 0xc0, !PT ;  /* 0x0000008010ff7812 */ /* 0x040fe400078cc0ff */
[----:B------:R-:W-:Y:S01]  /*190a0*/  P2R R10, PR, RZ, 0x8 ;  /* 0x00000008ff0a7803 */ /* 0x000fe20000000000 */
[----:B------:R-:W4:Y:S01]  /*190b0*/  SHFL.IDX PT, R2, R7, RZ, 0x181f ;  /* 0x00181fff07027589 */ /* 0x000f2200000e0000 */
[C---:B------:R-:W-:Y:S02]  /*190c0*/  LOP3.LUT P3, RZ, R16.reuse, 0x20, RZ, 0xc0, !PT ;  /* 0x0000002010ff7812 */ /* 0x040fe4000786c0ff */
[----:B------:R-:W-:Y:S02]  /*190d0*/  P2R R9, PR, RZ, 0x2 ;  /* 0x00000002ff097803 */ /* 0x000fe40000000000 */
[----:B------:R-:W-:-:S05]  /*190e0*/  LOP3.LUT P1, RZ, R16, 0x10, RZ, 0xc0, !PT ;  /* 0x0000001010ff7812 */ /* 0x000fca000782c0ff */
[----:B---3--:R-:W-:-:S05]  /*190f0*/  @P6 IADD3 R14, P0, R34, R14, RZ ;  /* 0x0000000e220e6210 */ /* 0x008fca0007f1e0ff */
[----:B----4-:R-:W-:Y:S02]  /*19100*/  @P6 IMAD.X R3, RZ, RZ, R2, P0 ;  /* 0x000000ffff036224 */ /* 0x010fe400000e0602 */
[----:B------:R-:W-:Y:S02]  /*19110*/  @P6 IMAD.MOV.U32 R2, RZ, RZ, R14 ;  /* 0x000000ffff026224 */ /* 0x000fe400078e000e */
[----:B------:R-:W3:Y:S04]  /*19120*/  SHFL.IDX PT, R14, R8, 0x1, 0x181f ;  /* 0x00381f00080e7f89 */ /* 0x000ee800000e0000 */
[----:B------:R4:W-:Y:S01]  /*19130*/  @P6 LDGSTS.E.BYPASS.LTC128B.128 [R4+0x18400], desc[UR48][R2.64], !P2 ;  /* 0x1840000002046fae */ /* 0x0009e2000d101d70 */
[----:B------:R-:W-:-:S03]  /*19140*/  LOP3.LUT P6, RZ, R16, 0x100, RZ, 0xc0, !PT ;  /* 0x0000010010ff7812 */ /* 0x000fc600078cc0ff */
[----:B----4-:R-:W4:Y:S01]  /*19150*/  SHFL.IDX PT, R2, R7, 0x1, 0x181f ;  /* 0x00381f0007027f89 */ /* 0x010f2200000e0000 */
[----:B---3--:R-:W-:-:S05]  /*19160*/  @P3 IADD3 R14, P0, R34, R14, RZ ;  /* 0x0000000e220e3210 */ /* 0x008fca0007f1e0ff */
[----:B----4-:R-:W-:Y:S02]  /*19170*/  @P3 IMAD.X R3, RZ, RZ, R2, P0 ;  /* 0x000000ffff033224 */ /* 0x010fe400000e0602 */
[----:B------:R-:W-:Y:S02]  /*19180*/  @P3 IMAD.MOV.U32 R2, RZ, RZ, R14 ;  /* 0x000000ffff023224 */ /* 0x000fe400078e000e */
[----:B------:R-:W3:Y:S04]  /*19190*/  SHFL.IDX PT, R14, R8, 0x2, 0x181f ;  /* 0x00581f00080e7f89 */ /* 0x000ee800000e0000 */
        /* <DEDUP_REMOVED lines=17> */
[----:B------:R-:W-:-:S03]  /*192b0*/  LOP3.LUT P5, RZ, R16, 0x40, RZ, 0xc0, !PT ;  /* 0x0000004010ff7812 */ /* 0x000fc600078ac0ff */
[----:B----4-:R-:W4:Y:S01]  /*192c0*/  SHFL.IDX PT, R2, R7, 0x4, 0x181f ;  /* 0x00981f0007027f89 */ /* 0x010f2200000e0000 */
[----:B---3--:R-:W-:-:S05]  /*192d0*/  @P4 IADD3 R14, P0, R34, R14, RZ ;  /* 0x0000000e220e4210 */ /* 0x008fca0007f1e0ff */
[----:B----4-:R-:W-:Y:S02]  /*192e0*/  @P4 IMAD.X R9, RZ, RZ, R2, P0 ;  /* 0x000000ffff094224 */ /* 0x010fe400000e0602 */
[----:B------:R-:W-:Y:S02]  /*192f0*/  @P4 IMAD.MOV.U32 R2, RZ, RZ, R14 ;  /* 0x000000ffff024224 */ /* 0x000fe400078e000e */
[----:B------:R-:W-:Y:S01]  /*19300*/  @P4 IMAD.MOV.U32 R3, RZ, RZ, R9 ;  /* 0x000000ffff034224 */ /* 0x000fe200078e0009 */
[----:B------:R-:W3:Y:S04]  /*19310*/  SHFL.IDX PT, R14, R8, 0x5, 0x181f ;  /* 0x00b81f00080e7f89 */ /* 0x000ee800000e0000 */
[----:B------:R4:W-:Y:S04]  /*19320*/  @P4 LDGSTS.E.BYPASS.LTC128B.128 [R4+0x1a400], desc[UR48][R2.64], !P2 ;  /* 0x1a40000002044fae */ /* 0x0009e8000d101d70 */
        /* <DEDUP_REMOVED lines=11> */
[----:B------:R-:W3:Y:S01]  /*193e0*/  SHFL.IDX PT, R14, R8, 0x7, 0x181f ;  /* 0x00f81f00080e7f89 */ /* 0x000ee200000e0000 */
[----:B------:R-:W-:-:S03]  /*193f0*/  @P6 IMAD.MOV.U32 R3, RZ, RZ, R9 ;  /* 0x000000ffff036224 */ /* 0x000fc600078e0009 */
[----:B------:R-:W4:Y:S04]  /*19400*/  SHFL.IDX PT, R9, R7, 0x7, 0x181f ;  /* 0x00f81f0007097f89 */ /* 0x000f2800000e0000 */
[----:B------:R5:W-:Y:S04]  /*19410*/  @P6 LDGSTS.E.BYPASS.LTC128B.128 [R4+0x1b400], desc[UR48][R2.64], !P2 ;  /* 0x1b40000002046fae */ /* 0x000be8000d101d70 */
[----:B------:R-:W-:Y:S01]  /*19420*/  SHFL.IDX PT, R7, R5, 0x1, 0x181f ;  /* 0x00381f0005077f89 */ /* 0x000fe200000e0000 */
[----:B---3--:R-:W-:-:S05]  /*19430*/  @P3 IADD3 R14, P0, R34, R14, RZ ;  /* 0x0000000e220e3210 */ /* 0x008fca0007f1e0ff */
[----:B----4-:R-:W-:Y:S02]  /*19440*/  @P3 IMAD.X R9, RZ, RZ, R9, P0 ;  /* 0x000000ffff093224 */ /* 0x010fe400000e0609 */
[----:B-----5:R-:W-:Y:S02]  /*19450*/  @P3 IMAD.MOV.U32 R2, RZ, RZ, R14 ;  /* 0x000000ffff023224 */ /* 0x020fe400078e000e */
[----:B------:R-:W3:Y:S01]  /*19460*/  SHFL.IDX PT, R14, R6, RZ, 0x181f ;  /* 0x00181fff060e7589 */ /* 0x000ee200000e0000 */
[----:B------:R-:W-:-:S03]  /*19470*/  @P3 IMAD.MOV.U32 R3, RZ, RZ, R9 ;  /* 0x000000ffff033224 */ /* 0x000fc600078e0009 */
[----:B------:R-:W4:Y:S04]  /*19480*/  SHFL.IDX PT, R9, R5, RZ, 0x181f ;  /* 0x00181fff05097589 */ /* 0x000f2800000e0000 */
[----:B------:R5:W-:Y:S01]  /*19490*/  @P3 LDGSTS.E.BYPASS.LTC128B.128 [R4+0x1bc00], desc[UR48][R2.64], !P2 ;  /* 0x1bc0000002043fae */ /* 0x000be2000d101d70 */
[----:B---3--:R-:W-:-:S05]  /*194a0*/  @P1 IADD3 R14, P0, R34, R14, RZ ;  /* 0x0000000e220e1210 */ /* 0x008fca0007f1e0ff */
[----:B----4-:R-:W-:Y:S02]  /*194b0*/  @P1 IMAD.X R9, RZ, RZ, R9, P0 ;  /* 0x000000ffff091224 */ /* 0x010fe400000e0609 */
[----:B-----5:R-:W-:Y:S02]  /*194c0*/  @P1 IMAD.MOV.U32 R2, RZ, RZ, R14 ;  /* 0x000000ffff021224 */ /* 0x020fe400078e000e */
[----:B------:R-:W-:Y:S01]  /*194d0*/  @P1 IMAD.MOV.U32 R3, RZ, RZ, R9 ;  /* 0x000000ffff031224 */ /* 0x000fe200078e0009 */
[----:B------:R3:W4:Y:S04]  /*194e0*/  SHFL.IDX PT, R14, R6, 0x1, 0x181f ;  /* 0x00381f00060e7f89 */ /* 0x00072800000e0000 */
[----:B------:R3:W-:Y:S02]  /*194f0*/  @P1 LDGSTS.E.BYPASS.LTC128B.128 [R4+0x1c400], desc[UR48][R2.64], !P2 ;  /* 0x1c40000002041fae */ /* 0x0007e4000d101d70 */
.L_x_8212:
        /* <DEDUP_REMOVED lines=9> */
.L_x_8106:
        /* <DEDUP_REMOVED lines=11> */
.L_x_8107:
[----:B------:R3:W-:Y:S02]  /*19640*/  SYNCS.ARRIVE.TRANS64.A1T0 RZ, [R0+URZ+0x22830], RZ ;  /* 0x022830ff00ff79a7 */ /* 0x0007e4000810003f */
[----:B------:R-:W-:Y:S05]  /*19650*/  WARPSYNC.ALL ;  /* 0x0000000000007948 */ /* 0x000fea0003800000 */
[----:B------:R-:W-:Y:S01]  /*19660*/  BSSY B6, `(.L_x_8108) ;  /* 0x0000015000067945 */ /* 0x000fe20003800000 */
[----:B0123--:R-:W-:Y:S01]  /*19670*/  VIADD R0, R17, 0x14400 ;  /* 0x0001440011007836 */ /* 0x00ffe20000000000 */
        /* <DEDUP_REMOVED lines=19> */
.L_x_8109:
[----:B------:R-:W-:Y:S05]  /*197b0*/  BSYNC B6 ;  /* 0x0000000000067941 */ /* 0x000fea0003800000 */
.L_x_8108:
[----:B------:R0:W5:Y:S01]  /*197c0*/  LDL R8, [R1+0x20] ;  /* 0x0000200001087983 */ /* 0x0001620000100800 */
[----:B------:R-:W-:Y:S01]  /*197d0*/  UISETP.NE.AND UP0, UPT, UR52, URZ, UPT ;  /* 0x0000003f3400728c */ /* 0x000fe2000bf05270 */
[----:B------:R-:W1:Y:S01]  /*197e0*/  S2R R2, SR_TID.X ;  /* 0x0000000000027919 */ /* 0x000e620000002100 */
[----:B------:R-:W-:Y:S01]  /*197f0*/  R2UR UR6, R37 ;  /* 0x00000000250672ca */ /* 0x000fe200000e0000 */
[----:B------:R-:W-:-:S03]  /*19800*/  ULDC.64 UR8, c[0x0][0x2d8] ;  /* 0x0000b60000087ab9 */ /* 0x000fc60000000a00 */
[----:B------:R-:W-:Y:S02]  /*19810*/  PLOP3.LUT P0, PT, PT, PT, UP0, 0x80, 0x0 ;  /* 0x000000000000781c */ /* 0x000fe40003f0f008 */
[----:B------:R-:W-:-:S03]  /*19820*/  LOP3.LUT P5, RZ, R16, 0x800, RZ, 0xc0, !PT ;  /* 0x0000080010ff7812 */ /* 0x000fc600078ac0ff */
[----:B------:R-:W-:Y:S01]  /*19830*/  @UP0 ULDC UR4, c[0x0][0x44c] ;  /* 0x0001130000040ab9 */ /* 0x000fe20000000800 */
[C---:B-1----:R-:W-:Y:S01]  /*19840*/  LOP3.LUT R19, R2.reuse, 0x7f, RZ, 0xc0, !PT ;  /* 0x0000007f02137812 */ /* 0x042fe200078ec0ff */
[----:B------:R-:W-:-:S03]  /*19850*/  IMAD.SHL.U32 R2, R2, 0x10, RZ ;  /* 0x0000001002027824 */ /* 0x000fc600078e00ff */
[----:B------:R-:W-:-:S04]  /*19860*/  SHF.R.U32.HI R19, RZ, 0x3, R19 ;  /* 0x00000003ff137819 */ /* 0x000fc80000011613 */
[----:B------:R-:W-:-:S05]  /*19870*/  LOP3.LUT R2, R19, 0x70, R2, 0xf8, !PT ;  /* 0x0000007013027812 */ /* 0x000fca00078ef802 */
        /* <DEDUP_REMOVED lines=16> */
[----:B------:R-:W1:Y:S01]  /*19980*/  S2R R19, SR_TID.X ;  /* 0x0000000000137919 */ /* 0x000e620000002100 */
        /* <DEDUP_REMOVED lines=20> */
[----:B-1----:R-:W-:Y:S02]  /*19ad0*/  LOP3.LUT R19, R19, 0x7f, RZ, 0xc0, !PT ;  /* 0x0000007f13137812 */ /* 0x002fe400078ec0ff */
[----:B------:R-:W-:Y:S02]  /*19ae0*/  IADD3.X R5, R3, UR5, R5, P0, !PT ;  /* 0x0000000503057c10 */ /* 0x000fe400087fe405 */
[----:B------:R-:W-:Y:S01]  /*19af0*/  SHF.R.U32.HI R10, RZ, 0x3, R19 ;  /* 0x00000003ff0a7819 */ /* 0x000fe20000011613 */
[----:B0-----:R-:W-:Y:S06]  /*19b00*/  BRA.DIV UR4, `(.L_x_8110) ;  /* 0x0000004a04887947 */ /* 0x001fec000b800000 */
        /* <DEDUP_REMOVED lines=14> */
[----:B------:R-:W0:Y:S03]  /*19bf0*/  SHFL.IDX PT, R14, R0, 0x2, 0x181f ;  /* 0x00581f00000e7f89 */ /* 0x000e2600000e0000 */
[----:B------:R-:W-:Y:S02]  /*19c00*/  @!P1 IMAD.X R3, RZ, RZ, R6, P0 ;  /* 0x000000ffff039224 */ /* 0x000fe400000e0606 */
        /* <DEDUP_REMOVED lines=32> */
[----:B------:R0:W2:Y:S03]  /*19e10*/  SHFL.IDX PT, R14, R0, 0x7, 0x181f ;  /* 0x00f81f00000e7f89 */ /* 0x0000a600000e0000 */
[----:B-1----:R-:W-:Y:S02]  /*19e20*/  @!P1 IMAD.X R3, RZ, RZ, R6, P0 ;  /* 0x000000ffff039224 */ /* 0x002fe400000e0606 */
[----:B------:R0:W1:Y:S04]  /*19e30*/  SHFL.IDX PT, R6, R5, 0x7, 0x181f ;  /* 0x00f81f0005067f89 */ /* 0x00006800000e0000 */
[----:B------:R0:W-:Y:S02]  /*19e40*/  @!P1 LDGSTS.E.BYPASS.LTC128B.128 [R8+0x17400], desc[UR48][R2.64], !P5 ;  /* 0x1740000002089fae */ /* 0x0001e4000e901d70 */
.L_x_8229:
        /* <DEDUP_REMOVED lines=8> */
[----:B------:R-:W-:Y:S01]  /*19ed0*/  PLOP3.LUT P0, PT, PT, PT, PT, 0x80, 0x0 ;  /* 0x000000000000781c */ /* 0x000fe20003f0f070 */
[----:B------:R-:W-:-:S12]  /*19ee0*/  NOP ;  /* 0x0000000000007918 */ /* 0x000fd80000000000 */
.L_x_8111:
        /* <DEDUP_REMOVED lines=18> */
.L_x_8230:
[----:B------:R-:W-:Y:S05]  /*1a010*/  BSYNC B0 ;  /* 0x0000000000007941 */ /* 0x000fea0003800000 */
.L_x_8112:
[----:B------:R-:W-:-:S04]  /*1a020*/  UIADD3 UR4, UR44, -0x2, URZ ;  /* 0xfffffffe2c047890 */ /* 0x000fc8000fffe03f */
[----:B------:R-:W-:-:S06]  /*1a030*/  UISETP.GE.AND UP0, UPT, UR4, UR45, UPT ;  /* 0x0000002d0400728c */ /* 0x000fcc000bf06270 */
[----:B------:R-:W-:-:S13]  /*1a040*/  PLOP3.LUT P0, PT, PT, PT, UP0, 0x40, 0x0 ;  /* 0x000000000000781c */ /* 0x000fda0003f0e808 */
[----:B------:R-:W-:Y:S05]  /*1a050*/  @P0 BRA `(.L_x_8114) ;  /* 0x0000001800580947 */ /* 0x000fea0003800000 */
[----:B------:R-:W-:Y:S02]  /*1a060*/  IMAD.MOV.U32 R23, RZ, RZ, R36 ;  /* 0x000000ffff177224 */ /* 0x000fe400078e0024 */
[----:B------:R-:W-:Y:S02]  /*1a070*/  IMAD.MOV.U32 R22, RZ, RZ, R31 ;  /* 0x000000ffff167224 */ /* 0x000fe400078e001f */
[----:B------:R-:W-:-:S07]  /*1a080*/  IMAD.U32 R33, RZ, RZ, UR4 ;  /* 0x00000004ff217e24 */ /* 0x000fce000f8e00ff */
.L_x_8134:
[----:B------:R-:W2:Y:S01]  /*1a090*/  LDL R2, [R1+0x4] ;  /* 0x0000040001027983 */ /* 0x000ea20000100800 */
[----:B-1----:R-:W1:Y:S03]  /*1a0a0*/  LDC R5, c[0x0][0x430] ;  /* 0x00010c00ff057b82 */ /* 0x002e660000000800 */
[----:B------:R-:W3:Y:S01]  /*1a0b0*/  LDL R4, [R1] ;  /* 0x0000000001047983 */ /* 0x000ee20000100800 */
[----:B0-----:R-:W0:Y:S01]  /*1a0c0*/  S2R R0, SR_TID.X ;  /* 0x0000000000007919 */ /* 0x001e220000002100 */
[----:B-1----:R-:W-:Y:S01]  /*1a0d0*/  ISETP.NE.AND P2, PT, R5, 0x1, PT ;  /* 0x000000010500780c */ /* 0x002fe20003f45270 */
[----:B------:R-:W1:Y:S01]  /*1a0e0*/  S2R R6, SR_TID.X ;  /* 0x0000000000067919 */ /* 0x000e620000002100 */
[----:B------:R-:W4:Y:S11]  /*1a0f0*/  S2R R9, SR_TID.X ;  /* 0x0000000000097919 */ /* 0x000f360000002100 */
[----:B------:R-:W2:Y:S01]  /*1a100*/  @P2 LDC R5, c[0x0][0x438] ;  /* 0x00010e00ff052b82 */ /* 0x000ea20000000800 */
[C---:B0-----:R-:W-:Y:S01]  /*1a110*/  LOP3.LUT R3, R0.reuse, 0x7f, RZ, 0xc0, !PT ;  /* 0x0000007f00037812 */ /* 0x041fe200078ec0ff */
[----:B------:R-:W-:-:S03]  /*1a120*/  IMAD.SHL.U32 R0, R0, 0x10, RZ ;  /* 0x0000001000007824 */ /* 0x000fc600078e00ff */
[----:B------:R-:W-:-:S04]  /*1a130*/  SHF.R.U32.HI R3, RZ, 0x3, R3 ;  /* 0x00000003ff037819 */ /* 0x000fc80000011603 */
[----:B------:R-:W-:Y:S02]  /*1a140*/  LOP3.LUT R0, R3, 0x70, R0, 0xf8, !PT ;  /* 0x0000007003007812 */ /* 0x000fe400078ef800 */
[----:B------:R-:W0:Y:S01]  /*1a150*/  @P2 LDC R3, c[0x0][0x434] ;  /* 0x00010d00ff032b82 */ /* 0x000e220000000800 */
[----:B------:R-:W-:Y:S05]  /*1a160*/  YIELD ;  /* 0x0000000000007946 */ /* 0x000fea0003800000 */
[----:B------:R-:W-:Y:S01]  /*1a170*/  ULDC.64 UR4, c[0x0][0x428] ;  /* 0x00010a0000047ab9 */ /* 0x000fe20000000a00 */
[----:B------:R-:W-:Y:S01]  /*1a180*/  ULDC.64 UR6, c[0x0][0x418] ;  /* 0x0001060000067ab9 */ /* 0x000fe20000000a00 */
[----:B-1----:R-:W-:Y:S01]  /*1a190*/  LOP3.LUT R6, R6, 0x7f, RZ, 0xc0, !PT ;  /* 0x0000007f06067812 */ /* 0x002fe200078ec0ff */
[----:B----4-:R-:W-:-:S03]  /*1a1a0*/  IMAD.SHL.U32 R9, R9, 0x10, RZ ;  /* 0x0000001009097824 */ /* 0x010fc600078e00ff */
[----:B------:R-:W-:-:S04]  /*1a1b0*/  SHF.R.U32.HI R11, RZ, 0x3, R6 ;  /* 0x00000003ff0b7819 */ /* 0x000fc80000011606 */
[----:B------:R-:W-:-:S04]  /*1a1c0*/  LOP3.LUT R9, R11, 0x70, R9, 0xf8, !PT ;  /* 0x000000700b097812 */ /* 0x000fc800078ef809 */
[----:B------:R-:W-:-:S04]  /*1a1d0*/  LOP3.LUT R9, R9, 0x80, RZ, 0xfc, !PT ;  /* 0x0000008009097812 */ /* 0x000fc800078efcff */
[----:B------:R-:W-:Y:S01]  /*1a1e0*/  ISETP.GT.U32.AND P1, PT, R9, 0x9f, PT ;  /* 0x0000009f0900780c */ /* 0x000fe20003f24070 */
[----:B--2---:R-:W-:-:S04]  /*1a1f0*/  IMAD R10, R33, 0xa0, R2 ;  /* 0x000000a0210a7824 */ /* 0x004fc800078e0202 */
[----:B------:R-:W-:-:S04]  /*1a200*/  IMAD.IADD R0, R0, 0x1, R10 ;  /* 0x0000000100007824 */ /* 0x000fc800078e020a */
[----:B0-----:R-:W-:-:S04]  /*1a210*/  @P2 IMAD.HI.U32 R2, R0, R3, RZ ;  /* 0x0000000300022227 */ /* 0x001fc800078e00ff */
[----:B------:R-:W-:Y:S01]  /*1a220*/  IMAD.MOV.U32 R8, RZ, RZ, R0 ;  /* 0x000000ffff087224 */ /* 0x000fe200078e0000 */
[----:B------:R-:W-:Y:S01]  /*1a230*/  @P2 SHF.R.U32.HI R8, RZ, R5, R2 ;  /* 0x00000005ff082219 */ /* 0x000fe20000011602 */
        /* <DEDUP_REMOVED lines=8> */
[----:B------:R-:W-:Y:S01]  /*1a2c0*/  IMAD.IADD R10, R9, 0x1, R10 ;  /* 0x00000001090a7824 */ /* 0x000fe200078e020a */
[----:B------:R-:W0:Y:S03]  /*1a2d0*/  @P2 LDC R3, c[0x0][0x434] ;  /* 0x00010d00ff032b82 */ /* 0x000e260000000800 */
[----:B------:R1:W2:Y:S05]  /*1a2e0*/  LDG.E R9, desc[UR48][R6.64] ;  /* 0x0000003006097981 */ /* 0x0002aa000c1e1900 */
[----:B------:R-:W3:Y:S01]  /*1a2f0*/  @P2 LDC R2, c[0x0][0x438] ;  /* 0x00010e00ff022b82 */ /* 0x000ee20000000800 */
[----:B------:R-:W-:-:S02]  /*1a300*/  IMAD.MOV.U32 R11, RZ, RZ, R10 ;  /* 0x000000ffff0b7224 */ /* 0x000fc400078e000a */
[----:B0-----:R-:W-:-:S05]  /*1a310*/  @P2 IMAD.HI.U32 R3, R10, R3, RZ ;  /* 0x000000030a032227 */ /* 0x001fca00078e00ff */
[----:B---3--:R-:W-:-:S04]  /*1a320*/  @P2 SHF.R.U32.HI R11, RZ, R2, R3 ;  /* 0x00000002ff0b2219 */ /* 0x008fc80000011603 */
[--C-:B------:R-:W-:Y:S01]  /*1a330*/  @!P1 SHF.R.S32.HI R3, RZ, 0x1f, R11.reuse ;  /* 0x0000001fff039819 */ /* 0x100fe2000001140b */
[----:B------:R-:W-:Y:S02]  /*1a340*/  @!P1 IMAD.MOV.U32 R2, RZ, RZ, R11 ;  /* 0x000000ffff029224 */ /* 0x000fe400078e000b */
[----:B------:R-:W-:Y:S02]  /*1a350*/  IMAD.U32 R12, RZ, RZ, UR51 ;  /* 0x00000033ff0c7e24 */ /* 0x000fe4000f8e00ff */
[----:B------:R-:W-:Y:S01]  /*1a360*/  @!P1 IMAD.WIDE.U32 R2, R35, UR4, R2 ;  /* 0x0000000423029c25 */ /* 0x000fe2000f8e0002 */
[----:B------:R-:W-:-:S03]  /*1a370*/  ULDC UR4, c[0x0][0x430] ;  /* 0x00010c0000047ab9 */ /* 0x000fc60000000800 */
[----:B------:R-:W-:Y:S01]  /*1a380*/  @!P1 IMAD.IADD R3, R4, 0x1, R3 ;  /* 0x0000000104039824 */ /* 0x000fe200078e0203 */
[----:B------:R-:W-:Y:S02]  /*1a390*/  @!P1 LEA R4, P0, R2, UR6, 0x2 ;  /* 0x0000000602049c11 */ /* 0x000fe4000f8010ff */
[----:B------:R-:W-:Y:S01]  /*1a3a0*/  ISETP.NE.AND P2, PT, R12, 0x3, PT ;  /* 0x000000030c00780c */ /* 0x000fe20003f45270 */
[----:B------:R-:W-:Y:S01]  /*1a3b0*/  VIADD R31, R22, 0x1 ;  /* 0x00000001161f7836 */ /* 0x000fe20000000000 */
[----:B------:R-:W-:Y:S01]  /*1a3c0*/  @!P1 LEA.HI.X R5, R2, UR7, R3, 0x2, P0 ;  /* 0x0000000702059c11 */ /* 0x000fe200080f1403 */
[----:B-1----:R-:W-:Y:S02]  /*1a3d0*/  IMAD.MOV.U32 R7, RZ, RZ, RZ ;  /* 0x000000ffff077224 */ /* 0x002fe400078e00ff */
[----:B------:R-:W-:Y:S01]  /*1a3e0*/  IMAD.MOV R3, RZ, RZ, -R8 ;  /* 0x000000ffff037224 */ /* 0x000fe200078e0a08 */
[----:B------:R-:W-:Y:S01]  /*1a3f0*/  ISETP.NE.AND P0, PT, R31, 0x2, PT ;  /* 0x000000021f00780c */ /* 0x000fe20003f05270 */
[----:B------:R-:W-:-:S02]  /*1a400*/  IMAD.MOV R11, RZ, RZ, -R11 ;  /* 0x000000ffff0b7224 */ /* 0x000fc400078e0a0b */
[----:B------:R0:W5:Y:S01]  /*1a410*/  @!P1 LDG.E R7, desc[UR48][R4.64] ;  /* 0x0000003004079981 */ /* 0x000162000c1e1900 */
[----:B------:R-:W-:Y:S01]  /*1a420*/  SEL R36, RZ, 0x1, P0 ;  /* 0x00000001ff247807 */ /* 0x000fe20000000000 */
[----:B------:R-:W-:Y:S01]  /*1a430*/  IMAD R8, R11, UR4, R10 ;  /* 0x000000040b087c24 */ /* 0x000fe2000f8e020a */
[----:B------:R-:W-:Y:S01]  /*1a440*/  SEL R31, R31, RZ, P0 ;  /* 0x000000ff1f1f7207 */ /* 0x000fe20000000000 */
[----:B0-----:R-:W-:Y:S02]  /*1a450*/  IMAD R4, R3, UR4, R0 ;  /* 0x0000000403047c24 */ /* 0x001fe4000f8e0200 */
[----:B------:R-:W-:Y:S01]  /*1a460*/  IMAD.MOV.U32 R0, RZ, RZ, R33 ;  /* 0x000000ffff007224 */ /* 0x000fe200078e0021 */
[----:B------:R-:W-:Y:S01]  /*1a470*/  LOP3.LUT R36, R23, R36, RZ, 0x3c, !PT ;  /* 0x0000002417247212 */ /* 0x000fe200078e3cff */
[----:B------:R-:W-:-:S03]  /*1a480*/  VIADD R33, R33, 0xffffffff ;  /* 0xffffffff21217836 */ /* 0x000fc60000000000 */
[----:B------:R-:W-:Y:S02]  /*1a490*/  ISETP.GT.AND P1, PT, R0, UR45, PT ;  /* 0x0000002d00007c0c */ /* 0x000fe4000bf24270 */
[----:B--2---:R-:W-:Y:S01]  /*1a4a0*/  SHF.R.S32.HI R26, RZ, 0x1f, R9 ;  /* 0x0000001fff1a7819 */ /* 0x004fe20000011409 */
[----:B------:R-:W-:Y:S10]  /*1a4b0*/  @!P2 BRA `(.L_x_8115) ;  /* 0x000000000004a947 */ /* 0x000ff40003800000 */
[----:B------:R-:W-:Y:S01]  /*1a4c0*/  BPT.TRAP 0x1 ;  /* 0x000000040000795c */ /* 0x000fe20000300000 */
.L_x_8115:
[----:B------:R-:W-:Y:S01]  /*1a4d0*/  IMAD R0, R31, 0x8, R17 ;  /* 0x000000081f007824 */ /* 0x000fe200078e0211 */
[----:B------:R-:W-:Y:S01]  /*1a4e0*/  SHF.L.U32 R29, R36, 0x1f, RZ ;  /* 0x0000001f241d7819 */ /* 0x000fe200000006ff */
[----:B------:R-:W-:Y:S01]  /*1a4f0*/  BSSY B0, `(.L_x_8116) ;  /* 0x0000004000007945 */ /* 0x000fe20003800000 */
[----:B------:R-:W-:Y:S02]  /*1a500*/  SHF.R.S32.HI R28, RZ, 0x1f, R4 ;  /* 0x0000001fff1c7819 */ /* 0x000fe40000011404 */
[----:B------:R-:W0:Y:S02]  /*1a510*/  SYNCS.PHASECHK.TRANS64.TRYWAIT P0, [R0+URZ+0x22880], R29 ;  /* 0x0228801d000075a7 */ /* 0x000e24000800017f */
[----:B0-----:R-:W-:Y:S05]  /*1a520*/  @!P0 BRA `(.L_x_8117) ;  /* 0x0000004800448947 */ /* 0x001fea0003800000 */
.L_x_8231:
[----:B------:R-:W-:Y:S05]  /*1a530*/  BSYNC B0 ;  /* 0x0000000000007941 */ /* 0x000fea0003800000 */
.L_x_8116:
        /* <DEDUP_REMOVED lines=35> */
[----:B------:R-:W1:Y:S04]  /*1a770*/  SHFL.IDX PT, R2, R5, 0x1, 0x181f ;  /* 0x00381f0005027f89 */ /* 0x000e6800000e0000 */
[----:B------:R-:W2:Y:S04]  /*1a780*/  SHFL.IDX PT, R3, R20, 0x1, 0x181f ;  /* 0x00381f0014037f89 */ /* 0x000ea800000e0000 */
[----:B------:R-:W-:Y:S04]  /*1a790*/  SHFL.IDX PT, R14, R5, 0x3, 0x181f ;  /* 0x00781f00050e7f89 */ /* 0x000fe800000e0000 */
[----:B------:R-:W-:Y:S04]  /*1a7a0*/  SHFL.IDX PT, R32, R20, 0x3, 0x181f ;  /* 0x00781f0014207f89 */ /* 0x000fe800000e0000 */
[----:B------:R-:W-:Y:S04]  /*1a7b0*/  SHFL.IDX PT, R12, R5, RZ, 0x181f ;  /* 0x00181fff050c7589 */ /* 0x000fe800000e0000 */
[----:B------:R-:W-:Y:S01]  /*1a7c0*/  SHFL.IDX PT, R6, R20, RZ, 0x181f ;  /* 0x00181fff14067589 */ /* 0x000fe200000e0000 */
[----:B-1----:R-:W-:-:S03]  /*1a7d0*/  IADD3 R10, P0, R34, R2, RZ ;  /* 0x00000002220a7210 */ /* 0x002fc60007f1e0ff */
[----:B------:R-:W1:Y:S02]  /*1a7e0*/  SHFL.IDX PT, R2, R5, 0x2, 0x181f ;  /* 0x00581f0005027f89 */ /* 0x000e6400000e0000 */
[----:B--2---:R-:W-:Y:S02]  /*1a7f0*/  IMAD.X R11, RZ, RZ, R3, P0 ;  /* 0x000000ffff0b7224 */ /* 0x004fe400000e0603 */
[----:B------:R-:W2:Y:S01]  /*1a800*/  SHFL.IDX PT, R3, R20, 0x2, 0x181f ;  /* 0x00581f0014037f89 */ /* 0x000ea200000e0000 */
[----:B-1----:R-:W-:-:S05]  /*1a810*/  IADD3 R2, P0, R34, R2, RZ ;  /* 0x0000000222027210 */ /* 0x002fca0007f1e0ff */
[----:B--2---:R-:W-:Y:S01]  /*1a820*/  IMAD.X R3, RZ, RZ, R3, P0 ;  /* 0x000000ffff037224 */ /* 0x004fe200000e0603 */
[----:B------:R-:W-:-:S05]  /*1a830*/  IADD3 R14, P0, R34, R14, RZ ;  /* 0x0000000e220e7210 */ /* 0x000fca0007f1e0ff */
[----:B------:R-:W-:Y:S01]  /*1a840*/  IMAD.X R15, RZ, RZ, R32, P0 ;  /* 0x000000ffff0f7224 */ /* 0x000fe200000e0620 */
[----:B------:R-:W-:-:S05]  /*1a850*/  IADD3 R12, P0, R34, R12, RZ ;  /* 0x0000000c220c7210 */ /* 0x000fca0007f1e0ff */
[----:B------:R-:W-:Y:S02]  /*1a860*/  IMAD.X R13, RZ, RZ, R6, P0 ;  /* 0x000000ffff0d7224 */ /* 0x000fe400000e0606 */
[----:B------:R-:W-:-:S05]  /*1a870*/  IMAD.IADD R6, R17, 0x1, R30 ;  /* 0x0000000111067824 */ /* 0x000fca00078e021e */
[----:B------:R-:W-:Y:S04]  /*1a880*/  LDGSTS.E.BYPASS.LTC128B.128 [R6+0xa400], desc[UR48][R12.64], !P2 ;  /* 0x0a4000000c067fae */ /* 0x000fe8000d101d70 */
[----:B------:R1:W-:Y:S04]  /*1a890*/  LDGSTS.E.BYPASS.LTC128B.128 [R6+0xac00], desc[UR48][R10.64], !P2 ;  /* 0x0ac000000a067fae */ /* 0x0003e8000d101d70 */
[----:B------:R2:W-:Y:S04]  /*1a8a0*/  LDGSTS.E.BYPASS.LTC128B.128 [R6+0xb400], desc[UR48][R2.64], !P2 ;  /* 0x0b40000002067fae */ /* 0x0005e8000d101d70 */
[----:B------:R3:W-:Y:S04]  /*1a8b0*/  LDGSTS.E.BYPASS.LTC128B.128 [R6+0xbc00], desc[UR48][R14.64], !P2 ;  /* 0x0bc000000e067fae */ /* 0x0007e8000d101d70 */
[----:B-1----:R-:W-:Y:S04]  /*1a8c0*/  SHFL.IDX PT, R10, R20, 0x5, 0x181f ;  /* 0x00b81f00140a7f89 */ /* 0x002fe800000e0000 */
[----:B--2---:R-:W1:Y:S04]  /*1a8d0*/  SHFL.IDX PT, R2, R5, 0x4, 0x181f ;  /* 0x00981f0005027f89 */ /* 0x004e6800000e0000 */
[----:B------:R-:W2:Y:S04]  /*1a8e0*/  SHFL.IDX PT, R3, R20, 0x4, 0x181f ;  /* 0x00981f0014037f89 */ /* 0x000ea800000e0000 */
[----:B---3--:R-:W3:Y:S01]  /*1a8f0*/  SHFL.IDX PT, R14, R5, 0x5, 0x181f ;  /* 0x00b81f00050e7f89 */ /* 0x008ee200000e0000 */
[----:B-1----:R-:W-:-:S05]  /*1a900*/  IADD3 R2, P0, R34, R2, RZ ;  /* 0x0000000222027210 */ /* 0x002fca0007f1e0ff */
[----:B--2---:R-:W-:Y:S01]  /*1a910*/  IMAD.X R3, RZ, RZ, R3, P0 ;  /* 0x000000ffff037224 */ /* 0x004fe200000e0603 */
[----:B---3--:R-:W-:-:S04]  /*1a920*/  IADD3 R14, P0, R34, R14, RZ ;  /* 0x0000000e220e7210 */ /* 0x008fc80007f1e0ff */
[----:B------:R1:W-:Y:S01]  /*1a930*/  LDGSTS.E.BYPASS.LTC128B.128 [R6+0xc400], desc[UR48][R2.64], !P2 ;  /* 0x0c40000002067fae */ /* 0x0003e2000d101d70 */
[----:B------:R-:W-:-:S05]  /*1a940*/  IMAD.X R15, RZ, RZ, R10, P0 ;  /* 0x000000ffff0f7224 */ /* 0x000fca00000e060a */
[----:B------:R-:W-:Y:S04]  /*1a950*/  LDGSTS.E.BYPASS.LTC128B.128 [R6+0xcc00], desc[UR48][R14.64], !P2 ;  /* 0x0cc000000e067fae */ /* 0x000fe8000d101d70 */
[----:B-1----:R-:W1:Y:S04]  /*1a960*/  SHFL.IDX PT, R2, R5, 0x6, 0x181f ;  /* 0x00d81f0005027f89 */ /* 0x002e6800000e0000 */
[----:B------:R-:W2:Y:S04]  /*1a970*/  SHFL.IDX PT, R3, R20, 0x6, 0x181f ;  /* 0x00d81f0014037f89 */ /* 0x000ea800000e0000 */
[----:B------:R-:W3:Y:S04]  /*1a980*/  SHFL.IDX PT, R5, R5, 0x7, 0x181f ;  /* 0x00f81f0005057f89 */ /* 0x000ee800000e0000 */
[----:B------:R-:W4:Y:S01]  /*1a990*/  SHFL.IDX PT, R20, R20, 0x7, 0x181f ;  /* 0x00f81f0014147f89 */ /* 0x000f2200000e0000 */
[----:B-1----:R-:W-:-:S03]  /*1a9a0*/  IADD3 R12, P0, R34, R2, RZ ;  /* 0x00000002220c7210 */ /* 0x002fc60007f1e0ff */
[----:B------:R-:W1:Y:S02]  /*1a9b0*/  SHFL.IDX PT, R2, R19, RZ, 0x181f ;  /* 0x00181fff13027589 */ /* 0x000e6400000e0000 */
[----:B--2---:R-:W-:Y:S02]  /*1a9c0*/  IMAD.X R13, RZ, RZ, R3, P0 ;  /* 0x000000ffff0d7224 */ /* 0x004fe400000e0603 */
[----:B------:R-:W2:Y:S01]  /*1a9d0*/  SHFL.IDX PT, R3, R21, RZ, 0x181f ;  /* 0x00181fff15037589 */ /* 0x000ea200000e0000 */
[----:B---3--:R-:W-:-:S03]  /*1a9e0*/  IADD3 R10, P0, R34, R5, RZ ;  /* 0x00000005220a7210 */ /* 0x008fc60007f1e0ff */
[----:B------:R-:W-:Y:S02]  /*1a9f0*/  LDGSTS.E.BYPASS.LTC128B.128 [R6+0xd400], desc[UR48][R12.64], !P2 ;  /* 0x0d4000000c067fae */ /* 0x000fe4000d101d70 */
[----:B----4-:R-:W-:Y:S02]  /*1aa00*/  IMAD.X R11, RZ, RZ, R20, P0 ;  /* 0x000000ffff0b7224 */ /* 0x010fe400000e0614 */
[----:B------:R-:W3:Y:S04]  /*1aa10*/  SHFL.IDX PT, R21, R21, 0x1, 0x181f ;  /* 0x00381f0015157f89 */ /* 0x000ee800000e0000 */
[----:B------:R-:W-:Y:S01]  /*1aa20*/  LDGSTS.E.BYPASS.LTC128B.128 [R6+0xdc00], desc[UR48][R10.64], !P2 ;  /* 0x0dc000000a067fae */ /* 0x000fe2000d101d70 */
[----:B-1----:R-:W-:-:S05]  /*1aa30*/  IADD3 R2, P0, R34, R2, RZ ;  /* 0x0000000222027210 */ /* 0x002fca0007f1e0ff */
[----:B--2---:R-:W-:-:S05]  /*1aa40*/  IMAD.X R3, RZ, RZ, R3, P0 ;  /* 0x000000ffff037224 */ /* 0x004fca00000e0603 */
[----:B------:R1:W-:Y:S04]  /*1aa50*/  LDGSTS.E.BYPASS.LTC128B.128 [R6+0xe400], desc[UR48][R2.64], !P2 ;  /* 0x0e40000002067fae */ /* 0x0003e8000d101d70 */
[----:B-1-3--:R1:W2:Y:S02]  /*1aa60*/  SHFL.IDX PT, R2, R19, 0x1, 0x181f ;  /* 0x00381f0013027f89 */ /* 0x00a2a400000e0000 */
.L_x_8253:
        /* <DEDUP_REMOVED lines=8> */
.L_x_8119:
        /* <DEDUP_REMOVED lines=11> */
.L_x_8120:
[----:B------:R2:W-:Y:S01]  /*1aba0*/  SYNCS.ARRIVE.TRANS64.A1T0 RZ, [R0+URZ+0x22870], RZ ;  /* 0x022870ff00ff79a7 */ /* 0x0005e2000810003f */
[----:B------:R-:W-:Y:S05]  /*1abb0*/  @!P3 BRA `(.L_x_8121) ;  /* 0x000000000004b947 */ /* 0x000fea0003800000 */
[----:B------:R-:W-:Y:S01]  /*1abc0*/  BPT.TRAP 0x1 ;  /* 0x000000040000795c */ /* 0x000fe20000300000 */
.L_x_8121:
[----:B------:R-:W3:Y:S01]  /*1abd0*/  SYNCS.PHASECHK.TRANS64.TRYWAIT P0, [R0+URZ+0x22840], R29 ;  /* 0x0228401d000075a7 */ /* 0x000ee2000800017f */
[----:B------:R-:W-:Y:S04]  /*1abe0*/  BSSY B0, `(.L_x_8122) ;  /* 0x0000002000007945 */ /* 0x000fe80003800000 */
[----:B---3--:R-:W-:Y:S05]  /*1abf0*/  @!P0 BRA `(.L_x_8123) ;  /* 0x0000004c00508947 */ /* 0x008fea0003800000 */
.L_x_8254:
[----:B------:R-:W-:Y:S05]  /*1ac00*/  BSYNC B0 ;  /* 0x0000000000007941 */ /* 0x000fea0003800000 */
.L_x_8122:
[----:B------:R-:W-:Y:S01]  /*1ac10*/  ULDC.64 UR4, c[0x0][0x310] ;  /* 0x0000c40000047ab9 */ /* 0x000fe20000000a00 */
[----:B------:R-:W-:Y:S01]  /*1ac20*/  ULDC.64 UR6, c[0x0][0x300] ;  /* 0x0000c00000067ab9 */ /* 0x000fe20000000a00 */
[----:B------:R-:W-:Y:S01]  /*1ac30*/  IMAD R5, R26, UR4, RZ ;  /* 0x000000041a057c24 */ /* 0x000fe2000f8e02ff */
[----:B------:R-:W-:Y:S01]  /*1ac40*/  LOP3.LUT P2, RZ, R16, 0x1, RZ, 0xc0, !PT ;  /* 0x0000000110ff7812 */ /* 0x000fe2000784c0ff */
[----:B------:R-:W-:-:S04]  /*1ac50*/  IMAD.WIDE.U32 R2, R9, UR4, RZ ;  /* 0x0000000409027c25 */ /* 0x000fc8000f8e00ff */
[----:B------:R-:W-:Y:S02]  /*1ac60*/  IMAD R5, R9, UR5, R5 ;  /* 0x0000000509057c24 */ /* 0x000fe4000f8e0205 */
[----:B------:R-:W-:Y:S02]  /*1ac70*/  IMAD R28, R28, UR6, RZ ;  /* 0x000000061c1c7c24 */ /* 0x000fe4000f8e02ff */
[----:B------:R-:W-:Y:S02]  /*1ac80*/  IMAD.IADD R3, R3, 0x1, R5 ;  /* 0x0000000103037824 */ /* 0x000fe400078e0205 */
[----:B------:R-:W-:-:S04]  /*1ac90*/  IMAD.WIDE.U32 R2, R4, UR6, R2 ;  /* 0x0000000604027c25 */ /* 0x000fc8000f8e0002 */
[----:B------:R-:W-:-:S04]  /*1aca0*/  IMAD R4, R4, UR7, R28 ;  /* 0x0000000704047c24 */ /* 0x000fc8000f8e021c */
[----:B------:R-:W-:Y:S02]  /*1acb0*/  IMAD.IADD R5, R3, 0x1, R4 ;  /* 0x0000000103057824 */ /* 0x000fe400078e0204 */
[----:B------:R-:W-:Y:S02]  /*1acc0*/  IMAD.MOV.U32 R4, RZ, RZ, R2 ;  /* 0x000000ffff047224 */ /* 0x000fe400078e0002 */
[----:B------:R-:W-:-:S04]  /*1acd0*/  IMAD R2, R25, UR4, RZ ;  /* 0x0000000419027c24 */ /* 0x000fc8000f8e02ff */
        /* <DEDUP_REMOVED lines=19> */
[----:B------:R-:W4:Y:S04]  /*1ae10*/  SHFL.IDX PT, R14, R8, 0x1, 0x181f ;  /* 0x00381f00080e7f89 */ /* 0x000f2800000e0000 */
[----:B------:R-:W5:Y:S04]  /*1ae20*/  SHFL.IDX PT, R3, R10, 0x1, 0x181f ;  /* 0x00381f000a037f89 */ /* 0x000f6800000e0000 */
[----:B------:R-:W0:Y:S04]  /*1ae30*/  SHFL.IDX PT, R2, R8, 0x2, 0x181f ;  /* 0x00581f0008027f89 */ /* 0x000e2800000e0000 */
[----:B------:R-:W-:Y:S04]  /*1ae40*/  SHFL.IDX PT, R12, R8, RZ, 0x181f ;  /* 0x00181fff080c7589 */ /* 0x000fe800000e0000 */
[----:B-1----:R-:W-:Y:S01]  /*1ae50*/  SHFL.IDX PT, R19, R10, RZ, 0x181f ;  /* 0x00181fff0a137589 */ /* 0x002fe200000e0000 */
[----:B----4-:R-:W-:-:S03]  /*1ae60*/  IADD3 R4, P0, R34, R14, RZ ;  /* 0x0000000e22047210 */ /* 0x010fc60007f1e0ff */
[----:B------:R-:W-:Y:S02]  /*1ae70*/  SHFL.IDX PT, R14, R8, 0x3, 0x181f ;  /* 0x00781f00080e7f89 */ /* 0x000fe400000e0000 */
[----:B-----5:R-:W-:Y:S02]  /*1ae80*/  IMAD.X R5, RZ, RZ, R3, P0 ;  /* 0x000000ffff057224 */ /* 0x020fe400000e0603 */
[----:B------:R-:W1:Y:S01]  /*1ae90*/  SHFL.IDX PT, R3, R10, 0x2, 0x181f ;  /* 0x00581f000a037f89 */ /* 0x000e6200000e0000 */
[----:B0-----:R-:W-:-:S05]  /*1aea0*/  IADD3 R2, P0, R34, R2, RZ ;  /* 0x0000000222027210 */ /* 0x001fca0007f1e0ff */
[----:B-1----:R-:W-:Y:S01]  /*1aeb0*/  IMAD.X R3, RZ, RZ, R3, P0 ;  /* 0x000000ffff037224 */ /* 0x002fe200000e0603 */
[----:B------:R-:W-:-:S05]  /*1aec0*/  IADD3 R12, P0, R34, R12, RZ ;  /* 0x0000000c220c7210 */ /* 0x000fca0007f1e0ff */
[----:B------:R-:W-:Y:S01]  /*1aed0*/  IMAD.X R13, RZ, RZ, R19, P0 ;  /* 0x000000ffff0d7224 */ /* 0x000fe200000e0613 */
[----:B------:R-:W-:Y:S01]  /*1aee0*/  IADD3 R14, P0, R34, R14, RZ ;  /* 0x0000000e220e7210 */ /* 0x000fe20007f1e0ff */
[----:B------:R-:W0:Y:S04]  /*1aef0*/  SHFL.IDX PT, R19, R10, 0x3, 0x181f ;  /* 0x00781f000a137f89 */ /* 0x000e2800000e0000 */
[----:B------:R-:W-:Y:S04]  /*1af00*/  LDGSTS.E.BYPASS.LTC128B.128 [R6+0x18400], desc[UR48][R12.64], !P2 ;  /* 0x184000000c067fae */ /* 0x000fe8000d101d70 */
[----:B------:R1:W-:Y:S04]  /*1af10*/  LDGSTS.E.BYPASS.LTC128B.128 [R6+0x18c00], desc[UR48][R4.64], !P2 ;  /* 0x18c0000004067fae */ /* 0x0003e8000d101d70 */
[----:B------:R4:W-:Y:S04]  /*1af20*/  LDGSTS.E.BYPASS.LTC128B.128 [R6+0x19400], desc[UR48][R2.64], !P2 ;  /* 0x1940000002067fae */ /* 0x0009e8000d101d70 */
[----:B-1----:R-:W-:Y:S04]  /*1af30*/  SHFL.IDX PT, R4, R10, 0x5, 0x181f ;  /* 0x00b81f000a047f89 */ /* 0x002fe800000e0000 */
[----:B----4-:R-:W1:Y:S01]  /*1af40*/  SHFL.IDX PT, R2, R8, 0x4, 0x181f ;  /* 0x00981f0008027f89 */ /* 0x010e6200000e0000 */
[----:B0-----:R-:W-:-:S03]  /*1af50*/  IMAD.X R15, RZ, RZ, R19, P0 ;  /* 0x000000ffff0f7224 */ /* 0x001fc600000e0613 */
[----:B------:R-:W0:Y:S04]  /*1af60*/  SHFL.IDX PT, R3, R10, 0x4, 0x181f ;  /* 0x00981f000a037f89 */ /* 0x000e2800000e0000 */
[----:B------:R4:W-:Y:S04]  /*1af70*/  LDGSTS.E.BYPASS.LTC128B.128 [R6+0x19c00], desc[UR48][R14.64], !P2 ;  /* 0x19c000000e067fae */ /* 0x0009e8000d101d70 */
[----:B------:R-:W-:Y:S04]  /*1af80*/  SHFL.IDX PT, R19, R7, 0x1, 0x181f ;  /* 0x00381f0007137f89 */ /* 0x000fe800000e0000 */
[----:B----4-:R-:W4:Y:S01]  /*1af90*/  SHFL.IDX PT, R14, R8, 0x5, 0x181f ;  /* 0x00b81f00080e7f89 */ /* 0x010f2200000e0000 */
[----:B-1----:R-:W-:-:S05]  /*1afa0*/  IADD3 R2, P0, R34, R2, RZ ;  /* 0x0000000222027210 */ /* 0x002fca0007f1e0ff */
[----:B0-----:R-:W-:-:S05]  /*1afb0*/  IMAD.X R3, RZ, RZ, R3, P0 ;  /* 0x000000ffff037224 */ /* 0x001fca00000e0603 */
[----:B------:R0:W-:Y:S01]  /*1afc0*/  LDGSTS.E.BYPASS.LTC128B.128 [R6+0x1a400], desc[UR48][R2.64], !P2 ;  /* 0x1a40000002067fae */ /* 0x0001e2000d101d70 */
[----:B----4-:R-:W-:-:S03]  /*1afd0*/  IADD3 R14, P0, R34, R14, RZ ;  /* 0x0000000e220e7210 */ /* 0x010fc60007f1e0ff */
[----:B0-----:R-:W0:Y:S02]  /*1afe0*/  SHFL.IDX PT, R2, R8, 0x6, 0x181f ;  /* 0x00d81f0008027f89 */ /* 0x001e2400000e0000 */
[----:B------:R-:W-:Y:S02]  /*1aff0*/  IMAD.X R15, RZ, RZ, R4, P0 ;  /* 0x000000ffff0f7224 */ /* 0x000fe400000e0604 */
[----:B------:R-:W1:Y:S04]  /*1b000*/  SHFL.IDX PT, R3, R10, 0x6, 0x181f ;  /* 0x00d81f000a037f89 */ /* 0x000e6800000e0000 */
[----:B------:R-:W4:Y:S04]  /*1b010*/  SHFL.IDX PT, R4, R8, 0x7, 0x181f ;  /* 0x00f81f0008047f89 */ /* 0x000f2800000e0000 */
[----:B------:R-:W5:Y:S04]  /*1b020*/  SHFL.IDX PT, R10, R10, 0x7, 0x181f ;  /* 0x00f81f000a0a7f89 */ /* 0x000f6800000e0000 */
[----:B------:R1:W-:Y:S01]  /*1b030*/  LDGSTS.E.BYPASS.LTC128B.128 [R6+0x1ac00], desc[UR48][R14.64], !P2 ;  /* 0x1ac000000e067fae */ /* 0x0003e2000d101d70 */
[----:B0-----:R-:W-:-:S03]  /*1b040*/  IADD3 R12, P0, R34, R2, RZ ;  /* 0x00000002220c7210 */ /* 0x001fc60007f1e0ff */
[----:B------:R-:W0:Y:S02]  /*1b050*/  SHFL.IDX PT, R2, R7, RZ, 0x181f ;  /* 0x00181fff07027589 */ /* 0x000e2400000e0000 */
[----:B-1----:R-:W-:Y:S02]  /*1b060*/  IMAD.X R13, RZ, RZ, R3, P0 ;  /* 0x000000ffff0d7224 */ /* 0x002fe400000e0603 */
[----:B------:R-:W1:Y:S01]  /*1b070*/  SHFL.IDX PT, R3, R9, RZ, 0x181f ;  /* 0x00181fff09037589 */ /* 0x000e6200000e0000 */
[----:B----4-:R-:W-:-:S03]  /*1b080*/  IADD3 R4, P0, R34, R4, RZ ;  /* 0x0000000422047210 */ /* 0x010fc60007f1e0ff */
[----:B------:R4:W-:Y:S02]  /*1b090*/  LDGSTS.E.BYPASS.LTC128B.128 [R6+0x1b400], desc[UR48][R12.64], !P2 ;  /* 0x1b4000000c067fae */ /* 0x0009e4000d101d70 */
[----:B-----5:R-:W-:Y:S02]  /*1b0a0*/  IMAD.X R5, RZ, RZ, R10, P0 ;  /* 0x000000ffff057224 */ /* 0x020fe400000e060a */
[----:B------:R-:W2:Y:S04]  /*1b0b0*/  SHFL.IDX PT, R9, R9, 0x1, 0x181f ;  /* 0x00381f0009097f89 */ /* 0x000ea800000e0000 */
[----:B------:R4:W-:Y:S01]  /*1b0c0*/  LDGSTS.E.BYPASS.LTC128B.128 [R6+0x1bc00], desc[UR48][R4.64], !P2 ;  /* 0x1bc0000004067fae */ /* 0x0009e2000d101d70 */
[----:B0-----:R-:W-:-:S05]  /*1b0d0*/  IADD3 R2, P0, R34, R2, RZ ;  /* 0x0000000222027210 */ /* 0x001fca0007f1e0ff */
[----:B-1----:R-:W-:-:S05]  /*1b0e0*/  IMAD.X R3, RZ, RZ, R3, P0 ;  /* 0x000000ffff037224 */ /* 0x002fca00000e0603 */
[----:B------:R4:W-:Y:S03]  /*1b0f0*/  LDGSTS.E.BYPASS.LTC128B.128 [R6+0x1c400], desc[UR48][R2.64], !P2 ;  /* 0x1c40000002067fae */ /* 0x0009e6000d101d70 */
.L_x_8276:
[----:B----4-:R-:W-:-:S05]  /*1b100*/  IADD3 R2, P0, R34, R19, RZ ;  /* 0x0000001322027210 */ /* 0x010fca0007f1e0ff */
[----:B--2---:R-:W-:Y:S01]  /*1b110*/  IMAD.X R3, RZ, RZ, R9, P0 ;  /* 0x000000ffff037224 */ /* 0x004fe200000e0609 */
[----:B------:R-:W-:-:S04]  /*1b120*/  PLOP3.LUT P0, PT, PT, PT, PT, 0x80, 0x0 ;  /* 0x000000000000781c */ /* 0x000fc80003f0f070 */
[----:B------:R-:W-:Y:S01]  /*1b130*/  @!PT LDS RZ, [RZ] ;  /* 0x00000000fffff984 */ /* 0x000fe20000000800 */
[----:B------:R-:W-:Y:S01]  /*1b140*/  @!PT LDS RZ, [RZ] ;  /* 0x00000000fffff984 */ /* 0x000fe20000000800 */
[----:B------:R-:W-:Y:S01]  /*1b150*/  @!PT LDS RZ, [RZ] ;  /* 0x00000000fffff984 */ /* 0x000fe20000000800 */
[----:B------:R0:W-:Y:S01]  /*1b160*/  LDGSTS.E.BYPASS.LTC128B.128 [R6+0x1cc00], desc[UR48][R2.64], !P2 ;  /* 0x1cc0000002067fae */ /* 0x0001e2000d101d70 */
[----:B------:R-:W-:-:S08]  /*1b170*/  NOP ;  /* 0x0000000000007918 */ /* 0x000fd00000000000 */
.L_x_8125:
        /* <DEDUP_REMOVED lines=11> */
.L_x_8126:
[----:B------:R3:W-:Y:S02]  /*1b230*/  SYNCS.ARRIVE.TRANS64.A1T0 RZ, [R0+URZ+0x22830], RZ ;  /* 0x022830ff00ff79a7 */ /* 0x0007e4000810003f */
[----:B---3--:R-:W-:-:S05]  /*1b240*/  IMAD.U32 R0, RZ, RZ, UR50 ;  /* 0x00000032ff007e24 */ /* 0x008fca000f8e00ff */
[----:B------:R-:W-:-:S13]  /*1b250*/  ISETP.NE.AND P0, PT, R0, 0x3, PT ;  /* 0x000000030000780c */ /* 0x000fda0003f05270 */
[----:B------:R-:W-:Y:S05]  /*1b260*/  @!P0 BRA `(.L_x_8127) ;  /* 0x0000000000048947 */ /* 0x000fea0003800000 */
[----:B------:R-:W-:Y:S01]  /*1b270*/  BPT.TRAP 0x1 ;  /* 0x000000040000795c */ /* 0x000fe20000300000 */
.L_x_8127:
[----:B------:R-:W-:Y:S01]  /*1b280*/  LOP3.LUT R0, R23, 0x1, RZ, 0x3c, !PT ;  /* 0x0000000117007812 */ /* 0x000fe200078e3cff */
[----:B------:R-:W-:Y:S01]  /*1b290*/  IMAD R3, R22, 0x8, R17 ;  /* 0x0000000816037824 */ /* 0x000fe200078e0211 */
[----:B------:R-:W-:Y:S02]  /*1b2a0*/  BSSY B0, `(.L_x_8128) ;  /* 0x0000004000007945 */ /* 0x000fe40003800000 */
[----:B------:R-:W-:-:S04]  /*1b2b0*/  SHF.L.U32 R0, R0, 0x1f, RZ ;  /* 0x0000001f00007819 */ /* 0x000fc800000006ff */
[----:B------:R-:W0:Y:S02]  /*1b2c0*/  SYNCS.PHASECHK.TRANS64.TRYWAIT P2, [R3+URZ+0x22870], R0 ;  /* 0x02287000030075a7 */ /* 0x000e24000804017f */
[----:B0-----:R-:W-:Y:S05]  /*1b2d0*/  @!P2 BRA `(.L_x_8129) ;  /* 0x000000500050a947 */ /* 0x001fea0003800000 */
.L_x_8277:
[----:B------:R-:W-:Y:S05]  /*1b2e0*/  BSYNC B0 ;  /* 0x0000000000007941 */ /* 0x000fea0003800000 */
.L_x_8128:
[----:B------:R-:W-:-:S05]  /*1b2f0*/  IMAD.U32 R2, RZ, RZ, UR51 ;  /* 0x00000033ff027e24 */ /* 0x000fca000f8e00ff */
[----:B------:R-:W-:-:S13]  /*1b300*/  ISETP.NE.AND P2, PT, R2, 0x3, PT ;  /* 0x000000030200780c */ /* 0x000fda0003f45270 */
[----:B------:R-:W-:Y:S05]  /*1b310*/  @!P2 BRA `(.L_x_8130) ;  /* 0x000000000004a947 */ /* 0x000fea0003800000 */
[----:B------:R-:W-:Y:S01]  /*1b320*/  BPT.TRAP 0x1 ;  /* 0x000000040000795c */ /* 0x000fe20000300000 */
.L_x_8130:
[----:B0-----:R-:W-:Y:S01]  /*1b330*/  SHF.L.U32 R0, R23, 0x1f, RZ ;  /* 0x0000001f17007819 */ /* 0x001fe200000006ff */
[----:B------:R-:W-:-:S03]  /*1b340*/  IMAD R2, R22, 0x5000, RZ ;  /* 0x0000500016027824 */ /* 0x000fc600078e02ff */
[----:B------:R-:W0:Y:S02]  /*1b350*/  SYNCS.PHASECHK.TRANS64.TRYWAIT P2, [R3+URZ+0x22860], R0 ;  /* 0x02286000030075a7 */ /* 0x000e24000804017f */
[----:B0-----:R-:W-:Y:S05]  /*1b360*/  @!P2 BRA `(.L_x_8131) ;  /* 0x000000500040a947 */ /* 0x001fea0003800000 */
.L_x_8278:
        /* <DEDUP_REMOVED lines=90> */
.L_x_8132:
[----:B-1----:R1:W-:Y:S01]  /*1b910*/  SYNCS.ARRIVE.TRANS64.A1T0 RZ, [R3+URZ+0x22850], RZ ;  /* 0x022850ff03ff79a7 */ /* 0x0023e2000810003f */
[----:B------:R-:W-:Y:S06]  /*1b920*/  BAR.SYNC.DEFER_BLOCKING 0x2, 0x80 ;  /* 0x0082000000007b1d */ /* 0x000fec0000010000 */
[----:B------:R-:W-:Y:S05]  /*1b930*/  @!P0 BRA `(.L_x_8133) ;  /* 0x0000000000048947 */ /* 0x000fea0003800000 */
[----:B------:R-:W-:Y:S01]  /*1b940*/  BPT.TRAP 0x1 ;  /* 0x000000040000795c */ /* 0x000fe20000300000 */
.L_x_8133:
[----:B0-----:R-:W2:Y:S01]  /*1b950*/  LDL R0, [R1+0xc] ;  /* 0x00000c0001007983 */ /* 0x001ea20000100800 */
[----:B-1----:R-:W-:Y:S02]  /*1b960*/  VIADD R3, R3, 0x22880 ;  /* 0x0002288003037836 */ /* 0x002fe40000000000 */
[----:B------:R-:W-:Y:S02]  /*1b970*/  IMAD.MOV.U32 R23, RZ, RZ, R36 ;  /* 0x000000ffff177224 */ /* 0x000fe400078e0024 */
[----:B------:R-:W-:Y:S01]  /*1b980*/  IMAD.MOV.U32 R22, RZ, RZ, R31 ;  /* 0x000000ffff167224 */ /* 0x000fe200078e001f */
[----:B--2---:R-:W-:-:S04]  /*1b990*/  PRMT R3, R0, 0x654, R3 ;  /* 0x0000065400037816 */ /* 0x004fc80000000003 */
[----:B------:R1:W-:Y:S01]  /*1b9a0*/  SYNCS.ARRIVE.TRANS64.RED.A1T0 RZ, [R3+URZ], RZ ;  /* 0x000000ff03ff79a7 */ /* 0x0003e2000810043f */
[----:B------:R-:W-:Y:S05]  /*1b9b0*/  @P1 BRA `(.L_x_8134) ;  /* 0xffffffe400b41947 */ /* 0x000fea000383ffff */
.L_x_8114:
[----:B0-----:R-:W0:Y:S01]  /*1b9c0*/  S2R R0, SR_TID.X ;  /* 0x0000000000007919 */ /* 0x001e220000002100 */
[----:B------:R-:W-:Y:S01]  /*1b9d0*/  BSSY B0, `(.L_x_8135) ;  /* 0x0000012000007945 */ /* 0x000fe20003800000 */
[----:B------:R-:W-:Y:S01]  /*1b9e0*/  IMAD.U32 R6, RZ, RZ, UR50 ;  /* 0x00000032ff067e24 */ /* 0x000fe2000f8e00ff */
[----:B0-----:R-:W-:-:S04]  /*1b9f0*/  LOP3.LUT R0, R0, 0x7f, RZ, 0xc0, !PT ;  /* 0x0000007f00007812 */ /* 0x001fc800078ec0ff */
[----:B------:R-:W-:-:S13]  /*1ba00*/  ISETP.NE.AND P0, PT, R0, RZ, PT ;  /* 0x000000ff0000720c */ /* 0x000fda0003f05270 */
        /* <DEDUP_REMOVED lines=12> */
[----:B0-----:R-:W-:-:S05]  /*1bad0*/  IADD3 R0, R0, UR46, R7 ;  /* 0x0000002e00007c10 */ /* 0x001fca000fffe007 */
[----:B------:R0:W-:Y:S02]  /*1bae0*/  STL [R1+0x1c], R0 ;  /* 0x00001c0001007387 */ /* 0x0001e40000100800 */
.L_x_8136:
[----:B------:R-:W-:Y:S05]  /*1baf0*/  BSYNC B0 ;  /* 0x0000000000007941 */ /* 0x000fea0003800000 */
.L_x_8135:
[----:B------:R-:W-:-:S13]  /*1bb00*/  ISETP.NE.AND P1, PT, R6, 0x3, PT ;  /* 0x000000030600780c */ /* 0x000fda0003f25270 */
[----:B------:R-:W-:Y:S05]  /*1bb10*/  @!P1 BRA `(.L_x_8137) ;  /* 0x0000000000049947 */ /* 0x000fea0003800000 */
[----:B------:R-:W-:Y:S01]  /*1bb20*/  BPT.TRAP 0x1 ;  /* 0x000000040000795c */ /* 0x000fe20000300000 */
.L_x_8137:
[----:B0-----:R-:W-:Y:S01]  /*1bb30*/  LOP3.LUT R0, R36, 0x1, RZ, 0x3c, !PT ;  /* 0x0000000124007812 */ /* 0x001fe200078e3cff */
[----:B-1----:R-:W-:Y:S01]  /*1bb40*/  IMAD R3, R31, 0x8, R17 ;  /* 0x000000081f037824 */ /* 0x002fe200078e0211 */
[----:B------:R-:W-:Y:S02]  /*1bb50*/  BSSY B0, `(.L_x_8138) ;  /* 0x0000004000007945 */ /* 0x000fe40003800000 */
[----:B------:R-:W-:-:S04]  /*1bb60*/  SHF.L.U32 R0, R0, 0x1f, RZ ;  /* 0x0000001f00007819 */ /* 0x000fc800000006ff */
[----:B------:R-:W0:Y:S02]  /*1bb70*/  SYNCS.PHASECHK.TRANS64.TRYWAIT P2, [R3+URZ+0x22870], R0 ;  /* 0x02287000030075a7 */ /* 0x000e24000804017f */
[----:B0-----:R-:W-:Y:S05]  /*1bb80*/  @!P2 BRA `(.L_x_8139) ;  /* 0x00000048004ca947 */ /* 0x001fea0003800000 */
.L_x_8279:
[----:B------:R-:W-:Y:S05]  /*1bb90*/  BSYNC B0 ;  /* 0x0000000000007941 */ /* 0x000fea0003800000 */
.L_x_8138:
[----:B------:R-:W-:-:S05]  /*1bba0*/  IMAD.U32 R2, RZ, RZ, UR51 ;  /* 0x00000033ff027e24 */ /* 0x000fca000f8e00ff */
[----:B------:R-:W-:-:S13]  /*1bbb0*/  ISETP.NE.AND P2, PT, R2, 0x3, PT ;  /* 0x000000030200780c */ /* 0x000fda0003f45270 */
[----:B------:R-:W-:Y:S05]  /*1bbc0*/  @!P2 BRA `(.L_x_8140) ;  /* 0x000000000004a947 */ /* 0x000fea0003800000 */
[----:B------:R-:W-:Y:S01]  /*1bbd0*/  BPT.TRAP 0x1 ;  /* 0x000000040000795c */ /* 0x000fe20000300000 */
.L_x_8140:
[----:B0-----:R-:W-:Y:S01]  /*1bbe0*/  SHF.L.U32 R0, R36, 0x1f, RZ ;  /* 0x0000001f24007819 */ /* 0x001fe200000006ff */
[----:B------:R-:W-:-:S03]  /*1bbf0*/  IMAD R2, R31, 0x5000, RZ ;  /* 0x000050001f027824 */ /* 0x000fc600078e02ff */
[----:B------:R-:W0:Y:S02]  /*1bc00*/  SYNCS.PHASECHK.TRANS64.TRYWAIT P2, [R3+URZ+0x22860], R0 ;  /* 0x02286000030075a7 */ /* 0x000e24000804017f */
[----:B0-----:R-:W-:Y:S05]  /*1bc10*/  @!P2 BRA `(.L_x_8141) ;  /* 0x00000048003ca947 */ /* 0x001fea0003800000 */
.L_x_8280:
[----:B------:R-:W2:Y:S04]  /*1bc20*/  LDL R4, [R1+0x10] ;  /* 0x0000100001047983 */ /* 0x000ea80000100800 */
[----:B------:R-:W3:Y:S04]  /*1bc30*/  LDL R20, [R1+0x18] ;  /* 0x0000180001147983 */ /* 0x000ee80000100800 */
[----:B------:R-:W3:Y:S01]  /*1bc40*/  LDL.LU R19, [R1+0x8] ;  /* 0x0000080001137983 */ /* 0x000ee20000300800 */
[----:B0-----:R-:W-:Y:S01]  /*1bc50*/  LOP3.LUT R0, R2, R24, RZ, 0xfc, !PT ;  /* 0x0000001802007212 */ /* 0x001fe200078efcff */
[----:B------:R-:W-:Y:S05]  /*1bc60*/  WARPSYNC.ALL ;  /* 0x0000000000007948 */ /* 0x000fea0003800000 */
[----:B------:R-:W-:-:S06]  /*1bc70*/  IMAD.IADD R10, R17, 0x1, R0 ;  /* 0x00000001110a7824 */ /* 0x000fcc00078e0200 */
[----:B------:R-:W0:Y:S02]  /*1bc80*/  LDSM.16.MT88.4 R8, [R10+0xa400] ;  /* 0x00a400000a08783b */ /* 0x000e240000004200 */
[C-C-:B0-----:R-:W-:Y:S02]  /*1bc90*/  PRMT R12, R8.reuse, 0x6420, R9.reuse ;  /* 0x00006420080c7816 */ /* 0x141fe40000000009 */
[----:B------:R-:W-:Y:S02]  /*1bca0*/  PRMT R13, R8, 0x7531, R9 ;  /* 0x00007531080d7816 */ /* 0x000fe40000000009 */
[C-C-:B------:R-:W-:Y:S02]  /*1bcb0*/  PRMT R14, R10.reuse, 0x6420, R11.reuse ;  /* 0x000064200a0e7816 */ /* 0x140fe4000000000b */
[----:B------:R-:W-:Y:S02]  /*1bcc0*/  PRMT R15, R10, 0x7531, R11 ;  /* 0x000075310a0f7816 */ /* 0x000fe4000000000b */
[----:B--2---:R-:W-:-:S05]  /*1bcd0*/  IADD3 R18, R17, R4, R2 ;  /* 0x0000000411127210 */ /* 0x004fca0007ffe002 */
[----:B------:R-:W0:Y:S01]  /*1bce0*/  LDSM.16.MT88.4 R4, [R18+0xa400] ;  /* 0x00a400001204783b */ /* 0x000e220000004200 */
[----:B---3--:R-:W-:Y:S01]  /*1bcf0*/  IADD3 R0, R19, R2, R20 ;  /* 0x0000000213007210 */ /* 0x008fe20007ffe014 */
[----:B------:R-:W-:-:S04]  /*1bd00*/  IMAD.U32 R20, RZ, RZ, UR51 ;  /* 0x00000033ff147e24 */ /* 0x000fc8000f8e00ff */
[----:B------:R-:W-:Y:S01]  /*1bd10*/  STSM.16.M88.4 [R0], R12 ;  /* 0x0000000c00007844 */ /* 0x000fe20000000200 */
[----:B------:R-:W-:Y:S02]  /*1bd20*/  ISETP.NE.AND P2, PT, R20, 0x3, PT ;  /* 0x000000031400780c */ /* 0x000fe40003f45270 */
        /* <DEDUP_REMOVED lines=73> */
.L_x_8142:
[----:B-1----:R1:W-:Y:S01]  /*1c1c0*/  SYNCS.ARRIVE.TRANS64.A1T0 RZ, [R3+URZ+0x22850], RZ ;  /* 0x022850ff03ff79a7 */ /* 0x0023e2000810003f */
[----:B------:R-:W-:Y:S06]  /*1c1d0*/  BAR.SYNC.DEFER_BLOCKING 0x2, 0x80 ;  /* 0x0082000000007b1d */ /* 0x000fec0000010000 */
[----:B------:R-:W-:Y:S05]  /*1c1e0*/  @!P1 BRA `(.L_x_8143) ;  /* 0x0000000000049947 */ /* 0x000fea0003800000 */
[----:B------:R-:W-:Y:S01]  /*1c1f0*/  BPT.TRAP 0x1 ;  /* 0x000000040000795c */ /* 0x000fe20000300000 */
.L_x_8143:
[----:B0-----:R-:W2:Y:S01]  /*1c200*/  LDL R0, [R1+0xc] ;  /* 0x00000c0001007983 */ /* 0x001ea20000100800 */
[----:B-1----:R-:W-:Y:S02]  /*1c210*/  VIADD R3, R3, 0x22880 ;  /* 0x0002288003037836 */ /* 0x002fe40000000000 */
[----:B------:R-:W-:-:S05]  /*1c220*/  VIADD R31, R31, 0x1 ;  /* 0x000000011f1f7836 */ /* 0x000fca0000000000 */
[----:B------:R-:W-:-:S04]  /*1c230*/  ISETP.NE.AND P1, PT, R31, 0x2, PT ;  /* 0x000000021f00780c */ /* 0x000fc80003f25270 */
[----:B------:R-:W-:Y:S02]  /*1c240*/  SEL R31, R31, RZ, P1 ;  /* 0x000000ff1f1f7207 */ /* 0x000fe40000800000 */
[----:B--2---:R-:W-:-:S04]  /*1c250*/  PRMT R3, R0, 0x654, R3 ;  /* 0x0000065400037816 */ /* 0x004fc80000000003 */
[----:B------:R0:W-:Y:S02]  /*1c260*/  SYNCS.ARRIVE.TRANS64.RED.A1T0 RZ, [R3+URZ], RZ ;  /* 0x000000ff03ff79a7 */ /* 0x0001e4000810043f */
[----:B0-----:R-:W-:-:S04]  /*1c270*/  SEL R3, RZ, 0x1, P1 ;  /* 0x00000001ff037807 */ /* 0x001fc80000800000 */
[----:B------:R-:W-:-:S07]  /*1c280*/  LOP3.LUT R36, R36, R3, RZ, 0x3c, !PT ;  /* 0x0000000324247212 */ /* 0x000fce00078e3cff */
.L_x_8086:
[----:B------:R-:W-:Y:S05]  /*1c290*/  BSYNC B7 ;  /* 0x0000000000077941 */ /* 0x000fea0003800000 */
.L_x_8084:
[----:B-1----:R1:W5:Y:S04]  /*1c2a0*/  LDL R0, [R1+0xc] ;  /* 0x00000c0001007983 */ /* 0x0023680000100800 */
[----:B------:R1:W5:Y:S01]  /*1c2b0*/  LDL R2, [R1+0x1c] ;  /* 0x00001c0001027983 */ /* 0x0003620000100800 */
[----:B------:R-:W-:-:S13]  /*1c2c0*/  LOP3.LUT P1, RZ, R16, 0x1000, RZ, 0xc0, !PT ;  /* 0x0000100010ff7812 */ /* 0x000fda000782c0ff */
[----:B-1----:R-:W-:Y:S05]  /*1c2d0*/  @!P1 BRA `(.L_x_8144) ;  /* 0x0000000000289947 */ /* 0x002fea0003800000 */
[----:B------:R-:W1:Y:S08]  /*1c2e0*/  S2UR UR4, SR_CgaCtaId ;  /* 0x00000000000479c3 */ /* 0x000e700000008800 */
[----:B------:R-:W-:Y:S01]  /*1c2f0*/  BAR.SYNC.DEFER_BLOCKING 0x5, 0x180 ;  /* 0x0146000000007b1d */ /* 0x000fe20000010000 */
[----:B------:R-:W-:Y:S01]  /*1c300*/  MOV R17, 0x400 ;  /* 0x0000040000117802 */ /* 0x000fe20000000f00 */
[----:B-1---5:R-:W-:-:S05]  /*1c310*/  IMAD.U32 R0, RZ, RZ, UR4 ;  /* 0x00000004ff007e24 */ /* 0x022fca000f8e00ff */
[----:B------:R-:W-:Y:S01]  /*1c320*/  LEA R17, R0, R17, 0x18 ;  /* 0x0000001100117211 */ /* 0x000fe200078ec0ff */
[----:B------:R-:W-:Y:S04]  /*1c330*/  STL [R1+0xc], R0 ;  /* 0x00000c0001007387 */ /* 0x000fe80000100800 */
[----:B------:R-:W1:Y:S04]  /*1c340*/  LDS R2, [R17+0x228d0] ;  /* 0x0228d00011027984 */ /* 0x000e680000000800 */
[----:B-1----:R1:W-:Y:S01]  /*1c350*/  STL [R1+0x1c], R2 ;  /* 0x00001c0201007387 */ /* 0x0023e20000100800 */
[----:B------:R-:W-:Y:S06]  /*1c360*/  BAR.ARV 0x4, 0x180 ;  /* 0x0106000000007b1d */ /* 0x000fec0000002000 */
[----:B------:R-:W-:Y:S05]  /*1c370*/  BRA `(.L_x_8145) ;  /* 0x0000000000287947 */ /* 0x000fea0003800000 */
.L_x_8144:
[----:B-----5:R-:W-:Y:S01]  /*1c380*/  IMAD.MOV.U32 R3, RZ, RZ, R0 ;  /* 0x000000ffff037224 */ /* 0x020fe200078e0000 */
[----:B------:R-:W-:Y:S01]  /*1c390*/  @!P0 MOV R0, 0x400 ;  /* 0x0000040000008802 */ /* 0x000fe20000000f00 */
[----:B------:R-:W-:Y:S06]  /*1c3a0*/  BAR.SYNC.DEFER_BLOCKING 0x4, 0x180 ;  /* 0x0106000000007b1d */ /* 0x000fec0000010000 */
[----:B------:R-:W1:Y:S02]  /*1c3b0*/  @!P0 S2R R3, SR_CgaCtaId ;  /* 0x0000000000038919 */ /* 0x000e640000008800 */
[----:B-1----:R-:W-:Y:S01]  /*1c3c0*/  @!P0 LEA R17, R3, R0, 0x18 ;  /* 0x0000000003118211 */ /* 0x002fe200078ec0ff */
[----:B------:R-:W-:Y:S04]  /*1c3d0*/  @!P0 STL [R1+0xc], R3 ;  /* 0x00000c0301008387 */ /* 0x000fe80000100800 */
[----:B------:R-:W1:Y:S04]  /*1c3e0*/  SHFL.IDX PT, R0, R2, RZ, 0x1f ;  /* 0x00001fff02007589 */ /* 0x000e6800000e0000 */
[----:B------:R2:W-:Y:S04]  /*1c3f0*/  @!P0 STS [R17+0x228d0], R2 ;  /* 0x0228d00211008388 */ /* 0x0005e80000000800 */
[----:B-1----:R2:W-:Y:S01]  /*1c400*/  STL [R1+0x1c], R0 ;  /* 0x00001c0001007387 */ /* 0x0025e20000100800 */
[----:B------:R-:W-:Y:S06]  /*1c410*/  BAR.ARV 0x5, 0x180 ;  /* 0x0146000000007b1d */ /* 0x000fec0000002000 */
.L_x_8145:
[----:B--2---:R-:W2:Y:S01]  /*1c420*/  LDL R0, [R1+0x1c] ;  /* 0x00001c0001007983 */ /* 0x004ea20000100800 */
[----:B------:R-:W-:Y:S02]  /*1c430*/  ULDC UR4, c[0x0][0xc38] ;  /* 0x00030e0000047ab9 */ /* 0x000fe40000000800 */
[----:B--2---:R-:W-:-:S13]  /*1c440*/  ISETP.GE.AND P0, PT, R0, UR4, PT ;  /* 0x0000000400007c0c */ /* 0x004fda000bf06270 */
[----:B------:R-:W-:Y:S05]  /*1c450*/  @!P0 BRA `(.L_x_8146) ;  /* 0xffffffac000c8947 */ /* 0x000fea000383ffff */
.L_x_8075:
[----:B------:R-:W2:Y:S01]  /*1c460*/  LDL.LU R0, [R1+0x24] ;  /* 0x0000240001007983 */ /* 0x000ea20000300800 */
[----:B------:R-:W-:Y:S01]  /*1c470*/  BSSY B0, `(.L_x_8147) ;  /* 0x000000b000007945 */ /* 0x000fe20003800000 */
[----:B------:R-:W3:Y:S01]  /*1c480*/  S2R R5, SR_CgaCtaId ;  /* 0x0000000000057919 */ /* 0x000ee20000008800 */
[----:B--2---:R-:W-:-:S05]  /*1c490*/  VIADD R0, R0, 0x1 ;  /* 0x0000000100007836 */ /* 0x004fca0000000000 */
[----:B-1----:R-:W-:-:S04]  /*1c4a0*/  LEA.HI R2, R0, R0, RZ, 0x1 ;  /* 0x0000000000027211 */ /* 0x002fc800078f08ff */
[----:B------:R-:W-:Y:S02]  /*1c4b0*/  LOP3.LUT R3, R2, 0xfffffffe, RZ, 0xc0, !PT ;  /* 0xfffffffe02037812 */ /* 0x000fe400078ec0ff */
[----:B------:R-:W-:-:S03]  /*1c4c0*/  MOV R2, 0x400 ;  /* 0x0000040000027802 */ /* 0x000fc60000000f00 */
[----:B------:R-:W-:Y:S01]  /*1c4d0*/  IMAD.IADD R0, R0, 0x1, -R3 ;  /* 0x0000000100007824 */ /* 0x000fe200078e0a03 */
[----:B---3--:R-:W-:-:S04]  /*1c4e0*/  LEA R4, R5, R2, 0x18 ;  /* 0x0000000205047211 */ /* 0x008fc800078ec0ff */
[----:B------:R-:W-:-:S04]  /*1c4f0*/  SHF.L.U32 R0, R0, 0x1f, RZ ;  /* 0x0000001f00007819 */ /* 0x000fc800000006ff */
[----:B------:R-:W1:Y:S02]  /*1c500*/  SYNCS.PHASECHK.TRANS64.TRYWAIT P0, [R4+URZ+0x22820], R0 ;  /* 0x02282000040075a7 */ /* 0x000e64000800017f */
[----:B-1----:R-:W-:Y:S05]  /*1c510*/  @!P0 BRA `(.L_x_8148) ;  /* 0x0000004000108947 */ /* 0x002fea0003800000 */
.L_x_8281:
[----:B------:R-:W-:Y:S05]  /*1c520*/  BSYNC B0 ;  /* 0x0000000000007941 */ /* 0x000fea0003800000 */
.L_x_8147:
[----:B------:R-:W-:-:S03]  /*1c530*/  UMOV UR4, 0xffffffff ;  /* 0xffffffff00047882 */ /* 0x000fc60000000000 */
[----:B------:R-:W-:Y:S05]  /*1c540*/  BRA.DIV UR4, `(.L_x_8149) ;  /* 0x0000004204187947 */ /* 0x000fea000b800000 */
[----:B-1----:R-:W1:Y:S02]  /*1c550*/  S2R R0, SR_TID.X ;  /* 0x0000000000007919 */ /* 0x002e640000002100 */
[----:B-1----:R-:W-:-:S04]  /*1c560*/  SHF.R.U32.HI R0, RZ, 0x5, R0 ;  /* 0x00000005ff007819 */ /* 0x002fc80000011600 */
[----:B------:R-:W-:-:S05]  /*1c570*/  LOP3.LUT R0, R0, 0x3, RZ, 0xc0, !PT ;  /* 0x0000000300007812 */ /* 0x000fca00078ec0ff */
[----:B------:R1:W2:Y:S02]  /*1c580*/  SHFL.IDX PT, R14, R0, RZ, 0x1f ;  /* 0x00001fff000e7589 */ /* 0x0002a400000e0000 */
.L_x_8284:
[----:B--2---:R-:W-:Y:S01]  /*1c590*/  ISETP.NE.AND P0, PT, R14, RZ, PT ;  /* 0x000000ff0e00720c */ /* 0x004fe20003f05270 */
[----:B------:R-:W-:-:S12]  /*1c5a0*/  BSSY B0, `(.L_x_8150) ;  /* 0x000002c000007945 */ /* 0x000fd80003800000 */
[----:B------:R-:W-:Y:S05]  /*1c5b0*/  @P0 BRA `(.L_x_8151) ;  /* 0x0000000000a80947 */ /* 0x000fea0003800000 */
[----:B------:R-:W-:-:S03]  /*1c5c0*/  UMOV UR4, 0xffffffff ;  /* 0xffffffff00047882 */ /* 0x000fc60000000000 */
[----:B------:R-:W-:Y:S05]  /*1c5d0*/  BRA.DIV UR4, `(.L_x_8152) ;  /* 0x0000004204287947 */ /* 0x000fea000b800000 */
[----:B------:R-:W-:-:S13]  /*1c5e0*/  ELECT P6, URZ, PT ;  /* 0x00000000003f782f */ /* 0x000fda00038c0000 */
.L_x_8287:
[----:B------:R-:W-:Y:S05]  /*1c5f0*/  @!P6 BRA `(.L_x_8151) ;  /* 0x000000000098e947 */ /* 0x000fea0003800000 */
[----:B------:R-:W-:-:S06]  /*1c600*/  ULOP3.LUT UR4, UR36, 0x2, URZ, 0xfc, !UPT ;  /* 0x0000000224047892 */ /* 0x000fcc000f8efc3f */
[----:B-1----:R-:W-:-:S05]  /*1c610*/  IMAD.U32 R0, RZ, RZ, UR4 ;  /* 0x00000004ff007e24 */ /* 0x002fca000f8e00ff */
[----:B------:R-:W-:-:S13]  /*1c620*/  ISETP.NE.AND P0, PT, R0, 0x3, PT ;  /* 0x000000030000780c */ /* 0x000fda0003f05270 */
[----:B------:R-:W-:Y:S05]  /*1c630*/  @!P0 BRA `(.L_x_8153) ;  /* 0x0000000000048947 */ /* 0x000fea0003800000 */
[----:B------:R-:W-:Y:S01]  /*1c640*/  BPT.TRAP 0x1 ;  /* 0x000000040000795c */ /* 0x000fe20000300000 */
.L_x_8153:
[C---:B------:R-:W-:Y:S01]  /*1c650*/  IMAD R5, R31.reuse, 0x8, R4 ;  /* 0x000000081f057824 */ /* 0x040fe200078e0204 */
[----:B------:R-:W-:Y:S01]  /*1c660*/  SHF.L.U32 R0, R36, 0x1f, RZ ;  /* 0x0000001f24007819 */ /* 0x000fe200000006ff */
[----:B------:R-:W-:-:S03]  /*1c670*/  VIADD R31, R31, 0x1 ;  /* 0x000000011f1f7836 */ /* 0x000fc60000000000 */
[----:B------:R-:W1:Y:S02]  /*1c680*/  SYNCS.PHASECHK.TRANS64.TRYWAIT P1, [R5+URZ+0x22840], R0 ;  /* 0x02284000050075a7 */ /* 0x000e64000802017f */
[----:B------:R-:W-:-:S04]  /*1c690*/  ISETP.NE.AND P2, PT, R31, 0x2, PT ;  /* 0x000000021f00780c */ /* 0x000fc80003f45270 */
[----:B------:R-:W-:Y:S01]  /*1c6a0*/  SEL R3, RZ, 0x1, P2 ;  /* 0x00000001ff037807 */ /* 0x000fe20001000000 */
[----:B-1----:R-:W-:Y:S08]  /*1c6b0*/  @!P1 BRA `(.L_x_8154) ;  /* 0x0000004000109947 */ /* 0x002ff00003800000 */
.L_x_8288:
[----:B------:R-:W-:Y:S02]  /*1c6c0*/  SEL R31, R31, RZ, P2 ;  /* 0x000000ff1f1f7207 */ /* 0x000fe40001000000 */
[----:B------:R-:W-:Y:S01]  /*1c6d0*/  LOP3.LUT R2, R36, R3, RZ, 0x3c, !PT ;  /* 0x0000000324027212 */ /* 0x000fe200078e3cff */
[----:B------:R-:W-:Y:S06]  /*1c6e0*/  @!P0 BRA `(.L_x_8155) ;  /* 0x0000000000048947 */ /* 0x000fec0003800000 */
[----:B------:R-:W-:Y:S01]  /*1c6f0*/  BPT.TRAP 0x1 ;  /* 0x000000040000795c */ /* 0x000fe20000300000 */
.L_x_8155:
[----:B------:R-:W-:Y:S01]  /*1c700*/  IMAD R31, R31, 0x8, R4 ;  /* 0x000000081f1f7824 */ /* 0x000fe200078e0204 */
[----:B------:R-:W-:-:S04]  /*1c710*/  SHF.L.U32 R2, R2, 0x1f, RZ ;  /* 0x0000001f02027819 */ /* 0x000fc800000006ff */
[----:B------:R-:W2:Y:S02]  /*1c720*/  SYNCS.PHASECHK.TRANS64.TRYWAIT P1, [R31+URZ+0x22840], R2 ;  /* 0x022840021f0075a7 */ /* 0x000ea4000802017f */
[----:B--2---:R-:W-:Y:S05]  /*1c730*/  @!P1 BRA `(.L_x_8156) ;  /* 0x0000004000049947 */ /* 0x004fea0003800000 */
.L_x_8289:
[----:B------:R-:W-:Y:S05]  /*1c740*/  @!P0 BRA `(.L_x_8157) ;  /* 0x0000000000048947 */ /* 0x000fea0003800000 */
[----:B------:R-:W-:Y:S01]  /*1c750*/  BPT.TRAP 0x1 ;  /* 0x000000040000795c */ /* 0x000fe20000300000 */
.L_x_8157:
[----:B------:R-:W3:Y:S02]  /*1c760*/  SYNCS.PHASECHK.TRANS64.TRYWAIT P1, [R5+URZ+0x22860], R0 ;  /* 0x02286000050075a7 */ /* 0x000ee4000802017f */
[----:B---3--:R-:W-:Y:S05]  /*1c770*/  @!P1 BRA `(.L_x_8158) ;  /* 0x0000004000089947 */ /* 0x008fea0003800000 */
.L_x_8290:
[----:B------:R-:W-:Y:S05]  /*1c780*/  @!P0 BRA `(.L_x_8159) ;  /* 0x0000000000048947 */ /* 0x000fea0003800000 */
[----:B------:R-:W-:Y:S01]  /*1c790*/  BPT.TRAP 0x1 ;  /* 0x000000040000795c */ /* 0x000fe20000300000 */
.L_x_8159:
[----:B------:R-:W4:Y:S02]  /*1c7a0*/  SYNCS.PHASECHK.TRANS64.TRYWAIT P1, [R31+URZ+0x22860], R2 ;  /* 0x022860021f0075a7 */ /* 0x000f24000802017f */
[----:B----4-:R-:W-:Y:S05]  /*1c7b0*/  @!P1 BRA `(.L_x_8160) ;  /* 0x00000040000c9947 */ /* 0x010fea0003800000 */
.L_x_8291:
[----:B------:R-:W-:Y:S05]  /*1c7c0*/  @!P0 BRA `(.L_x_8161) ;  /* 0x0000000000048947 */ /* 0x000fea0003800000 */
[----:B------:R-:W-:Y:S01]  /*1c7d0*/  BPT.TRAP 0x1 ;  /* 0x000000040000795c */ /* 0x000fe20000300000 */
.L_x_8161:
[----:B------:R-:W5:Y:S02]  /*1c7e0*/  SYNCS.PHASECHK.TRANS64.TRYWAIT P1, [R5+URZ+0x22880], R0 ;  /* 0x02288000050075a7 */ /* 0x000f64000802017f */
[----:B-----5:R-:W-:Y:S05]  /*1c7f0*/  @!P1 BRA `(.L_x_8162) ;  /* 0x0000004000109947 */ /* 0x020fea0003800000 */
.L_x_8292:
[----:B------:R-:W-:Y:S05]  /*1c800*/  @!P0 BRA `(.L_x_8163) ;  /* 0x0000000000048947 */ /* 0x000fea0003800000 */
[----:B------:R-:W-:Y:S01]  /*1c810*/  BPT.TRAP 0x1 ;  /* 0x000000040000795c */ /* 0x000fe20000300000 */
.L_x_8163:
[----:B------:R0:W0:Y:S02]  /*1c820*/  SYNCS.PHASECHK.TRANS64.TRYWAIT P0, [R31+URZ+0x22880], R2 ;  /* 0x022880021f0075a7 */ /* 0x000024000800017f */
[----:B0-----:R-:W-:Y:S05]  /*1c830*/  @!P0 NANOSLEEP.SYNCS 0x989680 ;  /* 0x009896800000895d */ /* 0x001fea0003900000 */
[----:B------:R-:W0:Y:S02]  /*1c840*/  @!P0 SYNCS.PHASECHK.TRANS64 P0, [R31+URZ+0x22880], R2 ;  /* 0x022880021f0085a7 */ /* 0x000e24000800007f */
[----:B0-----:R-:W-:Y:S05]  /*1c850*/  @!P0 BRA `(.L_x_8163) ;  /* 0xfffffffc00f08947 */ /* 0x001fea000383ffff */
.L_x_8151:
[----:B------:R-:W-:Y:S05]  /*1c860*/  BSYNC B0 ;  /* 0x0000000000007941 */ /* 0x000fea0003800000 */
.L_x_8150:
[----:B------:R-:W-:Y:S05]  /*1c870*/  EXIT ;  /* 0x000000000000794d */ /* 0x000fea0003800000 */
.L_x_7980:
[----:B0-----:R-:W-:-:S04]  /*1c880*/  IMAD.U32 R3, RZ, RZ, UR43 ;  /* 0x0000002bff037e24 */ /* 0x001fc8000f8e00ff */
[----:B------:R0:W1:Y:S03]  /*1c890*/  SYNCS.PHASECHK.TRANS64.TRYWAIT P1, [R3+URZ+0x22800], R8 ;  /* 0x02280008030075a7 */ /* 0x000066000802017f */
[----:B-1----:R-:W-:Y:S05]  /*1c8a0*/  @!P1 NANOSLEEP.SYNCS 0x989680 ;  /* 0x009896800000995d */ /* 0x002fea0003900000 */
[----:B------:R-:W1:Y:S02]  /*1c8b0*/  @!P1 SYNCS.PHASECHK.TRANS64 P1, [R3+URZ+0x22800], R8 ;  /* 0x02280008030095a7 */ /* 0x000e64000802007f */
[----:B-1----:R-:W-:Y:S05]  /*1c8c0*/  @!P1 BRA `(.L_x_7980) ;  /* 0xfffffffc00ec9947 */ /* 0x002fea000383ffff */
[----:B------:R-:W-:Y:S05]  /*1c8d0*/  BRA `(.L_x_8164) ;  /* 0xfffffe5400007947 */ /* 0x000fea000383ffff */
.L_x_7984:
[----:B-1----:R1:W2:Y:S02]  /*1c8e0*/  SYNCS.PHASECHK.TRANS64.TRYWAIT P1, [R106+URZ+0x22830], R3 ;  /* 0x022830036a0075a7 */ /* 0x0022a4000802017f */
[----:B--2---:R-:W-:Y:S05]  /*1c8f0*/  @!P1 NANOSLEEP.SYNCS 0x989680 ;  /* 0x009896800000995d */ /* 0x004fea0003900000 */
[----:B------:R-:W2:Y:S02]  /*1c900*/  @!P1 SYNCS.PHASECHK.TRANS64 P1, [R106+URZ+0x22830], R3 ;  /* 0x022830036a0095a7 */ /* 0x000ea4000802007f */
[----:B--2---:R-:W-:Y:S05]  /*1c910*/  @!P1 BRA `(.L_x_7984) ;  /* 0xfffffffc00f09947 */ /* 0x004fea000383ffff */
[----:B------:R-:W-:Y:S05]  /*1c920*/  BRA `(.L_x_7983) ;  /* 0xfffffe54001c7947 */ /* 0x000fea000383ffff */
.L_x_8001:
[----:B-1----:R-:W-:-:S04]  /*1c930*/  IMAD.U32 R10, RZ, RZ, UR6 ;  /* 0x00000006ff0a7e24 */ /* 0x002fc8000f8e00ff */
[----:B------:R1:W2:Y:S03]  /*1c940*/  SYNCS.PHASECHK.TRANS64.TRYWAIT P1, [R10+URZ+0x22830], R9 ;  /* 0x022830090a0075a7 */ /* 0x0002a6000802017f */
[----:B--2---:R-:W-:Y:S05]  /*1c950*/  @!P1 NANOSLEEP.SYNCS 0x989680 ;  /* 0x009896800000995d */ /* 0x004fea0003900000 */
[----:B------:R-:W2:Y:S02]  /*1c960*/  @!P1 SYNCS.PHASECHK.TRANS64 P1, [R10+URZ+0x22830], R9 ;  /* 0x022830090a0095a7 */ /* 0x000ea4000802007f */
[----:B--2---:R-:W-:Y:S05]  /*1c970*/  @!P1 BRA `(.L_x_8001) ;  /* 0xfffffffc00ec9947 */ /* 0x004fea000383ffff */
[----:B------:R-:W-:Y:S05]  /*1c980*/  BRA `(.L_x_7998) ;  /* 0xfffffe9c00c07947 */ /* 0x000fea000383ffff */
.L_x_8005:
[----:B-1----:R-:W-:-:S04]  /*1c990*/  IMAD.U32 R10, RZ, RZ, UR6 ;  /* 0x00000006ff0a7e24 */ /* 0x002fc8000f8e00ff */
[----:B------:R1:W2:Y:S03]  /*1c9a0*/  SYNCS.PHASECHK.TRANS64.TRYWAIT P1, [R10+URZ+0x22850], R9 ;  /* 0x022850090a0075a7 */ /* 0x0002a6000802017f */
[----:B--2---:R-:W-:Y:S05]  /*1c9b0*/  @!P1 NANOSLEEP.SYNCS 0x989680 ;  /* 0x009896800000995d */ /* 0x004fea0003900000 */
[----:B------:R-:W2:Y:S02]  /*1c9c0*/  @!P1 SYNCS.PHASECHK.TRANS64 P1, [R10+URZ+0x22850], R9 ;  /* 0x022850090a0095a7 */ /* 0x000ea4000802007f */
[----:B--2---:R-:W-:Y:S05]  /*1c9d0*/  @!P1 BRA `(.L_x_8005) ;  /* 0xfffffffc00ec9947 */ /* 0x004fea000383ffff */
[----:B------:R-:W-:Y:S05]  /*1c9e0*/  BRA `(.L_x_8002) ;  /* 0xfffffea400dc7947 */ /* 0x000fea000383ffff */
.L_x_8024:
[----:B-1----:R-:W-:-:S04]  /*1c9f0*/  IMAD.U32 R10, RZ, RZ, UR6 ;  /* 0x00000006ff0a7e24 */ /* 0x002fc8000f8e00ff */
[----:B------:R1:W2:Y:S03]  /*1ca00*/  SYNCS.PHASECHK.TRANS64.TRYWAIT P1, [R10+URZ+0x22830], R9 ;  /* 0x022830090a0075a7 */ /* 0x0002a6000802017f */
[----:B--2---:R-:W-:Y:S05]  /*1ca10*/  @!P1 NANOSLEEP.SYNCS 0x989680 ;  /* 0x009896800000995d */ /* 0x004fea0003900000 */
[----:B------:R-:W2:Y:S02]  /*1ca20*/  @!P1 SYNCS.PHASECHK.TRANS64 P1, [R10+URZ+0x22830], R9 ;  /* 0x022830090a0095a7 */ /* 0x000ea4000802007f */
[----:B--2---:R-:W-:Y:S05]  /*1ca30*/  @!P1 BRA `(.L_x_8024) ;  /* 0xfffffffc00ec9947 */ /* 0x004fea000383ffff */
[----:B------:R-:W-:Y:S05]  /*1ca40*/  BRA `(.L_x_8021) ;  /* 0xfffffef0002c7947 */ /* 0x000fea000383ffff */
.L_x_8028:
[----:B-1----:R-:W-:-:S04]  /*1ca50*/  IMAD.U32 R10, RZ, RZ, UR6 ;  /* 0x00000006ff0a7e24 */ /* 0x002fc8000f8e00ff */
[----:B------:R1:W2:Y:S03]  /*1ca60*/  SYNCS.PHASECHK.TRANS64.TRYWAIT P1, [R10+URZ+0x22850], R9 ;  /* 0x022850090a0075a7 */ /* 0x0002a6000802017f */
[----:B--2---:R-:W-:Y:S05]  /*1ca70*/  @!P1 NANOSLEEP.SYNCS 0x989680 ;  /* 0x009896800000995d */ /* 0x004fea0003900000 */
[----:B------:R-:W2:Y:S02]  /*1ca80*/  @!P1 SYNCS.PHASECHK.TRANS64 P1, [R10+URZ+0x22850], R9 ;  /* 0x022850090a0095a7 */ /* 0x000ea4000802007f */
[----:B--2---:R-:W-:Y:S05]  /*1ca90*/  @!P1 BRA `(.L_x_8028) ;  /* 0xfffffffc00ec9947 */ /* 0x004fea000383ffff */
[----:B------:R-:W-:Y:S05]  /*1caa0*/  BRA `(.L_x_8025) ;  /* 0xfffffef800487947 */ /* 0x000fea000383ffff */
.L_x_8036:
[----:B-1----:R-:W-:-:S04]  /*1cab0*/  IMAD.U32 R10, RZ, RZ, UR6 ;  /* 0x00000006ff0a7e24 */ /* 0x002fc8000f8e00ff */
[----:B------:R1:W2:Y:S03]  /*1cac0*/  SYNCS.PHASECHK.TRANS64.TRYWAIT P1, [R10+URZ+0x22830], R9 ;  /* 0x022830090a0075a7 */ /* 0x0002a6000802017f */
[----:B--2---:R-:W-:Y:S05]  /*1cad0*/  @!P1 NANOSLEEP.SYNCS 0x989680 ;  /* 0x009896800000995d */ /* 0x004fea0003900000 */
[----:B------:R-:W2:Y:S02]  /*1cae0*/  @!P1 SYNCS.PHASECHK.TRANS64 P1, [R10+URZ+0x22830], R9 ;  /* 0x022830090a0095a7 */ /* 0x000ea4000802007f */
[----:B--2---:R-:W-:Y:S05]  /*1caf0*/  @!P1 BRA `(.L_x_8036) ;  /* 0xfffffffc00ec9947 */ /* 0x004fea000383ffff */
[----:B------:R-:W-:Y:S05]  /*1cb00*/  BRA `(.L_x_8033) ;  /* 0xffffff2000e07947 */ /* 0x000fea000383ffff */
.L_x_8040:
[----:B-1----:R-:W-:-:S04]  /*1cb10*/  IMAD.U32 R10, RZ, RZ, UR6 ;  /* 0x00000006ff0a7e24 */ /* 0x002fc8000f8e00ff */
[----:B------:R1:W2:Y:S03]  /*1cb20*/  SYNCS.PHASECHK.TRANS64.TRYWAIT P1, [R10+URZ+0x22850], R9 ;  /* 0x022850090a0075a7 */ /* 0x0002a6000802017f */
[----:B--2---:R-:W-:Y:S05]  /*1cb30*/  @!P1 NANOSLEEP.SYNCS 0x989680 ;  /* 0x009896800000995d */ /* 0x004fea0003900000 */
[----:B------:R-:W2:Y:S02]  /*1cb40*/  @!P1 SYNCS.PHASECHK.TRANS64 P1, [R10+URZ+0x22850], R9 ;  /* 0x022850090a0095a7 */ /* 0x000ea4000802007f */
[----:B--2---:R-:W-:Y:S05]  /*1cb50*/  @!P1 BRA `(.L_x_8040) ;  /* 0xfffffffc00ec9947 */ /* 0x004fea000383ffff */
[----:B------:R-:W-:Y:S05]  /*1cb60*/  BRA `(.L_x_8037) ;  /* 0xffffff2800f07947 */ /* 0x000fea000383ffff */
.L_x_8055:
[----:B-1----:R-:W-:-:S04]  /*1cb70*/  IMAD.U32 R5, RZ, RZ, UR9 ;  /* 0x00000009ff057e24 */ /* 0x002fc8000f8e00ff */
[----:B------:R1:W2:Y:S03]  /*1cb80*/  SYNCS.PHASECHK.TRANS64.TRYWAIT P1, [R5+URZ+0x22850], R0 ;  /* 0x02285000050075a7 */ /* 0x0002a6000802017f */
[----:B--2---:R-:W-:Y:S05]  /*1cb90*/  @!P1 NANOSLEEP.SYNCS 0x989680 ;  /* 0x009896800000995d */ /* 0x004fea0003900000 */
[----:B------:R-:W2:Y:S02]  /*1cba0*/  @!P1 SYNCS.PHASECHK.TRANS64 P1, [R5+URZ+0x22850], R0 ;  /* 0x02285000050095a7 */ /* 0x000ea4000802007f */
[----:B--2---:R-:W-:Y:S05]  /*1cbb0*/  @!P1 BRA `(.L_x_8055) ;  /* 0xfffffffc00ec9947 */ /* 0x004fea000383ffff */
[----:B------:R-:W-:Y:S05]  /*1cbc0*/  BRA `(.L_x_8054) ;  /* 0xffffff7000687947 */ /* 0x000fea000383ffff */
.L_x_8095:
[----:B------:R-:W1:Y:S01]  /*1cbd0*/  S2R R20, SR_TID.X ;  /* 0x0000000000147919 */ /* 0x000e620000002100 */
[----:B------:R-:W-:Y:S02]  /*1cbe0*/  IMAD.MOV.U32 R12, RZ, RZ, RZ ;  /* 0x000000ffff0c7224 */ /* 0x000fe400078e00ff */
[----:B------:R-:W-:Y:S02]  /*1cbf0*/  IMAD.MOV.U32 R11, RZ, RZ, 0x1f ;  /* 0x0000001fff0b7424 */ /* 0x000fe400078e00ff */
[----:B------:R-:W-:Y:S01]  /*1cc00*/  IMAD.MOV.U32 R15, RZ, RZ, -0x1 ;  /* 0xffffffffff0f7424 */ /* 0x000fe200078e00ff */
[----:B-1----:R-:W-:-:S04]  /*1cc10*/  SHF.R.U32.HI R20, RZ, 0x5, R20 ;  /* 0x00000005ff147819 */ /* 0x002fc80000011614 */
[----:B------:R-:W-:-:S05]  /*1cc20*/  LOP3.LUT R20, R20, 0x3, RZ, 0xc0, !PT ;  /* 0x0000000314147812 */ /* 0x000fca00078ec0ff */
[----:B------:R-:W-:-:S07]  /*1cc30*/  IMAD.MOV.U32 R13, RZ, RZ, R20 ;  /* 0x000000ffff0d7224 */ /* 0x000fce00078e0014 */
[----:B0----5:R-:W-:Y:S05]  /*1cc40*/  WARPSYNC.COLLECTIVE R15, `(.L_x_8165) ;  /* 0x000000000f087348 */ /* 0x021fea0003c00000 */
[----:B------:R1:W2:Y:S02]  /*1cc50*/  SHFL.IDX P6, R14, R13, R12, R11 ;  /* 0x0000000c0d0e7389 */ /* 0x0002a400000c000b */
[----:B012--5:R-:W-:Y:S01]  /*1cc60*/  ENDCOLLECTIVE ;  /* 0x000000000000791b */ /* 0x027fe20003800000 */
.L_x_8165:
[----:B------:R-:W-:Y:S05]  /*1cc70*/  BRA `(.L_x_8166) ;  /* 0xffffffb000f07947 */ /* 0x000fea000383ffff */
.L_x_8098:
[----:B0-----:R0:W1:Y:S02]  /*1cc80*/  SYNCS.PHASECHK.TRANS64.TRYWAIT P0, [R0+URZ+0x22880], R27 ;  /* 0x0228801b000075a7 */ /* 0x001064000800017f */
[----:B-1----:R-:W-:Y:S05]  /*1cc90*/  @!P0 NANOSLEEP.SYNCS 0x989680 ;  /* 0x009896800000895d */ /* 0x002fea0003900000 */
[----:B------:R-:W1:Y:S02]  /*1cca0*/  @!P0 SYNCS.PHASECHK.TRANS64 P0, [R0+URZ+0x22880], R27 ;  /* 0x0228801b000085a7 */ /* 0x000e64000800007f */
[----:B-1----:R-:W-:Y:S05]  /*1ccb0*/  @!P0 BRA `(.L_x_8098) ;  /* 0xfffffffc00f08947 */ /* 0x002fea000383ffff */
[----:B------:R-:W-:Y:S05]  /*1ccc0*/  BRA `(.L_x_8167) ;  /* 0xffffffb800147947 */ /* 0x000fea000383ffff */
.L_x_8099:
        /* <DEDUP_REMOVED lines=8> */
.L_x_8169:
[----:B------:R-:W-:Y:S05]  /*1cd50*/  BSYNC B0 ;  /* 0x0000000000007941 */ /* 0x000fea0003800000 */
.L_x_8168:
[----:B------:R-:W-:Y:S01]  /*1cd60*/  IMAD.MOV.U32 R13, RZ, RZ, R9 ;  /* 0x000000ffff0d7224 */ /* 0x000fe200078e0009 */
[C---:B------:R-:W-:Y:S01]  /*1cd70*/  LOP3.LUT P1, RZ, R16.reuse, 0x200, RZ, 0xc0, !PT ;  /* 0x0000020010ff7812 */ /* 0x040fe2000782c0ff */
        /* <DEDUP_REMOVED lines=12> */
.L_x_8170:
[----:B------:R-:W-:Y:S02]  /*1ce40*/  IMAD.MOV.U32 R13, RZ, RZ, R10 ;  /* 0x000000ffff0d7224 */ /* 0x000fe400078e000a */
[----:B------:R-:W-:Y:S02]  /*1ce50*/  IMAD.MOV.U32 R12, RZ, RZ, 0x1 ;  /* 0x00000001ff0c7424 */ /* 0x000fe400078e00ff */
[----:B------:R-:W-:-:S07]  /*1ce60*/  IMAD.MOV.U32 R2, RZ, RZ, R14 ;  /* 0x000000ffff027224 */ /* 0x000fce00078e000e */
[----:B------:R-:W-:Y:S05]  /*1ce70*/  WARPSYNC.COLLECTIVE R15, `(.L_x_8171) ;  /* 0x000000000f087348 */ /* 0x000fea0003c00000 */
[----:B------:R0:W1:Y:S02]  /*1ce80*/  SHFL.IDX P6, R14, R13, R12, R11 ;  /* 0x0000000c0d0e7389 */ /* 0x00006400000c000b */
[----:B01----:R-:W-:Y:S01]  /*1ce90*/  ENDCOLLECTIVE ;  /* 0x000000000000791b */ /* 0x003fe20003800000 */
.L_x_8171:
[----:B------:R-:W-:-:S05]  /*1cea0*/  IADD3 R2, P0, R34, R2, RZ ;  /* 0x0000000222027210 */ /* 0x000fca0007f1e0ff */
[----:B------:R-:W-:Y:S01]  /*1ceb0*/  IMAD.X R3, RZ, RZ, R3, P0 ;  /* 0x000000ffff037224 */ /* 0x000fe200000e0603 */
[----:B------:R-:W-:Y:S01]  /*1cec0*/  ISETP.LT.OR P0, PT, R19, 0x1, P1 ;  /* 0x000000011300780c */ /* 0x000fe20000f01670 */
[----:B------:R-:W-:-:S12]  /*1ced0*/  IMAD.MOV.U32 R13, RZ, RZ, R9 ;  /* 0x000000ffff0d7224 */ /* 0x000fd800078e0009 */
        /* <DEDUP_REMOVED lines=8> */
.L_x_8172:
[----:B------:R-:W-:Y:S02]  /*1cf60*/  IMAD.MOV.U32 R13, RZ, RZ, R10 ;  /* 0x000000ffff0d7224 */ /* 0x000fe400078e000a */
[----:B------:R-:W-:Y:S02]  /*1cf70*/  IMAD.MOV.U32 R12, RZ, RZ, 0x2 ;  /* 0x00000002ff0c7424 */ /* 0x000fe400078e00ff */
[----:B------:R-:W-:-:S07]  /*1cf80*/  IMAD.MOV.U32 R2, RZ, RZ, R14 ;  /* 0x000000ffff027224 */ /* 0x000fce00078e000e */
[----:B------:R-:W-:Y:S05]  /*1cf90*/  WARPSYNC.COLLECTIVE R15, `(.L_x_8173) ;  /* 0x000000000f087348 */ /* 0x000fea0003c00000 */
[----:B------:R0:W1:Y:S02]  /*1cfa0*/  SHFL.IDX P6, R14, R13, R12, R11 ;  /* 0x0000000c0d0e7389 */ /* 0x00006400000c000b */
[----:B01----:R-:W-:Y:S01]  /*1cfb0*/  ENDCOLLECTIVE ;  /* 0x000000000000791b */ /* 0x003fe20003800000 */
.L_x_8173:
        /* <DEDUP_REMOVED lines=12> */
.L_x_8174:
[----:B------:R-:W-:Y:S02]  /*1d080*/  IMAD.MOV.U32 R13, RZ, RZ, R10 ;  /* 0x000000ffff0d7224 */ /* 0x000fe400078e000a */
[----:B------:R-:W-:Y:S02]  /*1d090*/  IMAD.MOV.U32 R12, RZ, RZ, 0x3 ;  /* 0x00000003ff0c7424 */ /* 0x000fe400078e00ff */
[----:B------:R-:W-:-:S07]  /*1d0a0*/  IMAD.MOV.U32 R2, RZ, RZ, R14 ;  /* 0x000000ffff027224 */ /* 0x000fce00078e000e */
[----:B------:R-:W-:Y:S05]  /*1d0b0*/  WARPSYNC.COLLECTIVE R15, `(.L_x_8175) ;  /* 0x000000000f087348 */ /* 0x000fea0003c00000 */
[----:B------:R0:W1:Y:S02]  /*1d0c0*/  SHFL.IDX P6, R14, R13, R12, R11 ;  /* 0x0000000c0d0e7389 */ /* 0x00006400000c000b */
[----:B01----:R-:W-:Y:S01]  /*1d0d0*/  ENDCOLLECTIVE ;  /* 0x000000000000791b */ /* 0x003fe20003800000 */
.L_x_8175:
        /* <DEDUP_REMOVED lines=12> */
.L_x_8176:
[----:B------:R-:W-:Y:S02]  /*1d1a0*/  IMAD.MOV.U32 R13, RZ, RZ, R10 ;  /* 0x000000ffff0d7224 */ /* 0x000fe400078e000a */
[----:B------:R-:W-:Y:S02]  /*1d1b0*/  IMAD.MOV.U32 R12, RZ, RZ, 0x4 ;  /* 0x00000004ff0c7424 */ /* 0x000fe400078e00ff */
[----:B------:R-:W-:-:S07]  /*1d1c0*/  IMAD.MOV.U32 R2, RZ, RZ, R14 ;  /* 0x000000ffff027224 */ /* 0x000fce00078e000e */
[----:B------:R-:W-:Y:S05]  /*1d1d0*/  WARPSYNC.COLLECTIVE R15, `(.L_x_8177) ;  /* 0x000000000f087348 */ /* 0x000fea0003c00000 */
[----:B------:R0:W1:Y:S02]  /*1d1e0*/  SHFL.IDX P6, R14, R13, R12, R11 ;  /* 0x0000000c0d0e7389 */ /* 0x00006400000c000b */
[----:B01----:R-:W-:Y:S01]  /*1d1f0*/  ENDCOLLECTIVE ;  /* 0x000000000000791b */ /* 0x003fe20003800000 */
.L_x_8177:
        /* <DEDUP_REMOVED lines=12> */
.L_x_8178:
[----:B------:R-:W-:Y:S02]  /*1d2c0*/  IMAD.MOV.U32 R13, RZ, RZ, R10 ;  /* 0x000000ffff0d7224 */ /* 0x000fe400078e000a */
[----:B------:R-:W-:Y:S02]  /*1d2d0*/  IMAD.MOV.U32 R12, RZ, RZ, 0x5 ;  /* 0x00000005ff0c7424 */ /* 0x000fe400078e00ff */
[----:B------:R-:W-:-:S07]  /*1d2e0*/  IMAD.MOV.U32 R2, RZ, RZ, R14 ;  /* 0x000000ffff027224 */ /* 0x000fce00078e000e */
[----:B------:R-:W-:Y:S05]  /*1d2f0*/  WARPSYNC.COLLECTIVE R15, `(.L_x_8179) ;  /* 0x000000000f087348 */ /* 0x000fea0003c00000 */
[----:B------:R0:W1:Y:S02]  /*1d300*/  SHFL.IDX P6, R14, R13, R12, R11 ;  /* 0x0000000c0d0e7389 */ /* 0x00006400000c000b */
[----:B01----:R-:W-:Y:S01]  /*1d310*/  ENDCOLLECTIVE ;  /* 0x000000000000791b */ /* 0x003fe20003800000 */
.L_x_8179:
        /* <DEDUP_REMOVED lines=12> */
.L_x_8180:
[----:B------:R-:W-:Y:S02]  /*1d3e0*/  IMAD.MOV.U32 R13, RZ, RZ, R10 ;  /* 0x000000ffff0d7224 */ /* 0x000fe400078e000a */
[----:B------:R-:W-:Y:S02]  /*1d3f0*/  IMAD.MOV.U32 R12, RZ, RZ, 0x6 ;  /* 0x00000006ff0c7424 */ /* 0x000fe400078e00ff */
[----:B------:R-:W-:-:S07]  /*1d400*/  IMAD.MOV.U32 R2, RZ, RZ, R14 ;  /* 0x000000ffff027224 */ /* 0x000fce00078e000e */
[----:B------:R-:W-:Y:S05]  /*1d410*/  WARPSYNC.COLLECTIVE R15, `(.L_x_8181) ;  /* 0x000000000f087348 */ /* 0x000fea0003c00000 */
[----:B------:R0:W1:Y:S02]  /*1d420*/  SHFL.IDX P6, R14, R13, R12, R11 ;  /* 0x0000000c0d0e7389 */ /* 0x00006400000c000b */
[----:B01----:R-:W-:Y:S01]  /*1d430*/  ENDCOLLECTIVE ;  /* 0x000000000000791b */ /* 0x003fe20003800000 */
.L_x_8181:
        /* <DEDUP_REMOVED lines=12> */
.L_x_8182:
[----:B------:R-:W-:Y:S02]  /*1d500*/  IMAD.MOV.U32 R13, RZ, RZ, R10 ;  /* 0x000000ffff0d7224 */ /* 0x000fe400078e000a */
[----:B------:R-:W-:Y:S02]  /*1d510*/  IMAD.MOV.U32 R12, RZ, RZ, 0x7 ;  /* 0x00000007ff0c7424 */ /* 0x000fe400078e00ff */
[----:B------:R-:W-:-:S07]  /*1d520*/  IMAD.MOV.U32 R2, RZ, RZ, R14 ;  /* 0x000000ffff027224 */ /* 0x000fce00078e000e */
[----:B------:R-:W-:Y:S05]  /*1d530*/  WARPSYNC.COLLECTIVE R15, `(.L_x_8183) ;  /* 0x000000000f087348 */ /* 0x000fea0003c00000 */
[----:B------:R0:W1:Y:S02]  /*1d540*/  SHFL.IDX P6, R14, R13, R12, R11 ;  /* 0x0000000c0d0e7389 */ /* 0x00006400000c000b */
[----:B01----:R-:W-:Y:S01]  /*1d550*/  ENDCOLLECTIVE ;  /* 0x000000000000791b */ /* 0x003fe20003800000 */
.L_x_8183:
        /* <DEDUP_REMOVED lines=12> */
.L_x_8184:
[----:B------:R-:W-:Y:S02]  /*1d620*/  IMAD.MOV.U32 R13, RZ, RZ, R21 ;  /* 0x000000ffff0d7224 */ /* 0x000fe400078e0015 */
[----:B------:R-:W-:Y:S02]  /*1d630*/  IMAD.MOV.U32 R12, RZ, RZ, RZ ;  /* 0x000000ffff0c7224 */ /* 0x000fe400078e00ff */
[----:B------:R-:W-:-:S07]  /*1d640*/  IMAD.MOV.U32 R2, RZ, RZ, R14 ;  /* 0x000000ffff027224 */ /* 0x000fce00078e000e */
[----:B------:R-:W-:Y:S05]  /*1d650*/  WARPSYNC.COLLECTIVE R15, `(.L_x_8185) ;  /* 0x000000000f087348 */ /* 0x000fea0003c00000 */
[----:B------:R0:W1:Y:S02]  /*1d660*/  SHFL.IDX P6, R14, R13, R12, R11 ;  /* 0x0000000c0d0e7389 */ /* 0x00006400000c000b */
[----:B01----:R-:W-:Y:S01]  /*1d670*/  ENDCOLLECTIVE ;  /* 0x000000000000791b */ /* 0x003fe20003800000 */
.L_x_8185:
        /* <DEDUP_REMOVED lines=12> */
.L_x_8186:
[----:B------:R-:W-:Y:S02]  /*1d740*/  IMAD.MOV.U32 R13, RZ, RZ, R21 ;  /* 0x000000ffff0d7224 */ /* 0x000fe400078e0015 */
[----:B------:R-:W-:Y:S02]  /*1d750*/  IMAD.MOV.U32 R12, RZ, RZ, 0x1 ;  /* 0x00000001ff0c7424 */ /* 0x000fe400078e00ff */
[----:B------:R-:W-:-:S07]  /*1d760*/  IMAD.MOV.U32 R2, RZ, RZ, R14 ;  /* 0x000000ffff027224 */ /* 0x000fce00078e000e */
[----:B------:R-:W-:Y:S05]  /*1d770*/  WARPSYNC.COLLECTIVE R15, `(.L_x_8187) ;  /* 0x000000000f087348 */ /* 0x000fea0003c00000 */
[----:B------:R0:W1:Y:S02]  /*1d780*/  SHFL.IDX P6, R14, R13, R12, R11 ;  /* 0x0000000c0d0e7389 */ /* 0x00006400000c000b */
[----:B01----:R-:W-:Y:S01]  /*1d790*/  ENDCOLLECTIVE ;  /* 0x000000000000791b */ /* 0x003fe20003800000 */
.L_x_8187:
        /* <DEDUP_REMOVED lines=9> */
[----:B------:R-:W-:Y:S01]  /*1d830*/  ISETP.GE.AND P0, PT, R19, 0x21, PT ;  /* 0x000000211300780c */ /* 0x000fe20003f06270 */
[----:B------:R-:W-:Y:S01]  /*1d840*/  IMAD.MOV.U32 R21, RZ, RZ, R14 ;  /* 0x000000ffff157224 */ /* 0x000fe200078e000e */
[----:B------:R-:W-:-:S11]  /*1d850*/  @P1 LOP3.LUT R16, R16, 0x20, RZ, 0xfc, !PT ;  /* 0x0000002010101812 */ /* 0x000fd600078efcff */
[----:B0-----:R-:W-:Y:S05]  /*1d860*/  WARPSYNC.COLLECTIVE R15, `(.L_x_8188) ;  /* 0x000000000f087348 */ /* 0x001fea0003c00000 */
[----:B------:R1:W2:Y:S02]  /*1d870*/  SHFL.IDX P6, R14, R13, R12, R11 ;  /* 0x0000000c0d0e7389 */ /* 0x0002a400000c000b */
[----:B012---:R-:W-:Y:S01]  /*1d880*/  ENDCOLLECTIVE ;  /* 0x000000000000791b */ /* 0x007fe20003800000 */
.L_x_8188:
[----:B------:R-:W-:Y:S02]  /*1d890*/  ISETP.GE.AND P1, PT, R19, 0x51, PT ;  /* 0x000000511300780c */ /* 0x000fe40003f26270 */
[----:B------:R-:W-:-:S04]  /*1d8a0*/  LOP3.LUT R16, R16, 0xffffffef, RZ, 0xc0, !PT ;  /* 0xffffffef10107812 */ /* 0x000fc800078ec0ff */
        /* <DEDUP_REMOVED lines=9> */
[----:B------:R-:W-:-:S11]  /*1d940*/  LOP3.LUT R16, R16, 0xfffffbff, RZ, 0xc0, !PT ;  /* 0xfffffbff10107812 */ /* 0x000fd600078ec0ff */
[----:B------:R-:W-:Y:S01]  /*1d950*/  @P0 LOP3.LUT R16, R16, 0x400, RZ, 0xfc, !PT ;  /* 0x0000040010100812 */ /* 0x000fe200078efcff */
[----:B------:R-:W-:Y:S06]  /*1d960*/  BRA `(.L_x_8189) ;  /* 0xffffffb000d87947 */ /* 0x000fec000383ffff */
.L_x_8104:
[----:B--2---:R2:W3:Y:S02]  /*1d970*/  SYNCS.PHASECHK.TRANS64.TRYWAIT P0, [R0+URZ+0x22840], R27 ;  /* 0x0228401b000075a7 */ /* 0x0044e4000800017f */
[----:B---3--:R-:W-:Y:S05]  /*1d980*/  @!P0 NANOSLEEP.SYNCS 0x989680 ;  /* 0x009896800000895d */ /* 0x008fea0003900000 */
[----:B------:R-:W3:Y:S02]  /*1d990*/  @!P0 SYNCS.PHASECHK.TRANS64 P0, [R0+URZ+0x22840], R27 ;  /* 0x0228401b000085a7 */ /* 0x000ee4000800007f */
[----:B---3--:R-:W-:Y:S05]  /*1d9a0*/  @!P0 BRA `(.L_x_8104) ;  /* 0xfffffffc00f08947 */ /* 0x008fea000383ffff */
[----:B------:R-:W-:Y:S05]  /*1d9b0*/  BRA `(.L_x_8190) ;  /* 0xffffffb400307947 */ /* 0x000fea000383ffff */
.L_x_8105:
        /* <DEDUP_REMOVED lines=8> */
.L_x_8192:
[----:B------:R-:W-:Y:S05]  /*1da40*/  BSYNC B0 ;  /* 0x0000000000007941 */ /* 0x000fea0003800000 */
.L_x_8191:
        /* <DEDUP_REMOVED lines=8> */
.L_x_8193:
[----:B------:R-:W-:Y:S02]  /*1dad0*/  IMAD.MOV.U32 R13, RZ, RZ, R7 ;  /* 0x000000ffff0d7224 */ /* 0x000fe400078e0007 */
[----:B------:R-:W-:Y:S01]  /*1dae0*/  IMAD.MOV.U32 R12, RZ, RZ, 0x1 ;  /* 0x00000001ff0c7424 */ /* 0x000fe200078e00ff */
[----:B------:R-:W-:-:S13]  /*1daf0*/  LOP3.LUT P6, RZ, R16, 0x80, RZ, 0xc0, !PT ;  /* 0x0000008010ff7812 */ /* 0x000fda00078cc0ff */
        /* <DEDUP_REMOVED lines=10> */
.L_x_8194:
[----:B------:R-:W-:Y:S02]  /*1dba0*/  IMAD.MOV.U32 R13, RZ, RZ, R8 ;  /* 0x000000ffff0d7224 */ /* 0x000fe400078e0008 */
[----:B------:R-:W-:-:S07]  /*1dbb0*/  IMAD.MOV.U32 R2, RZ, RZ, R14 ;  /* 0x000000ffff027224 */ /* 0x000fce00078e000e */
[----:B------:R-:W-:Y:S05]  /*1dbc0*/  WARPSYNC.COLLECTIVE R15, `(.L_x_8195) ;  /* 0x000000000f087348 */ /* 0x000fea0003c00000 */
[----:B------:R0:W1:Y:S02]  /*1dbd0*/  SHFL.IDX P6, R14, R13, R12, R11 ;  /* 0x0000000c0d0e7389 */ /* 0x00006400000c000b */
[----:B01----:R-:W-:Y:S01]  /*1dbe0*/  ENDCOLLECTIVE ;  /* 0x000000000000791b */ /* 0x003fe20003800000 */
.L_x_8195:
        /* <DEDUP_REMOVED lines=13> */
.L_x_8196:
[----:B------:R-:W-:Y:S02]  /*1dcc0*/  IMAD.MOV.U32 R13, RZ, RZ, R8 ;  /* 0x000000ffff0d7224 */ /* 0x000fe400078e0008 */
[----:B------:R-:W-:-:S07]  /*1dcd0*/  IMAD.MOV.U32 R2, RZ, RZ, R14 ;  /* 0x000000ffff027224 */ /* 0x000fce00078e000e */
[----:B------:R-:W-:Y:S05]  /*1dce0*/  WARPSYNC.COLLECTIVE R15, `(.L_x_8197) ;  /* 0x000000000f087348 */ /* 0x000fea0003c00000 */
[----:B------:R0:W1:Y:S02]  /*1dcf0*/  SHFL.IDX P6, R14, R13, R12, R11 ;  /* 0x0000000c0d0e7389 */ /* 0x00006400000c000b */
[----:B01----:R-:W-:Y:S01]  /*1dd00*/  ENDCOLLECTIVE ;  /* 0x000000000000791b */ /* 0x003fe20003800000 */
.L_x_8197:
        /* <DEDUP_REMOVED lines=14> */
.L_x_8198:
[----:B------:R-:W-:Y:S02]  /*1ddf0*/  IMAD.MOV.U32 R13, RZ, RZ, R8 ;  /* 0x000000ffff0d7224 */ /* 0x000fe400078e0008 */
[----:B------:R-:W-:-:S07]  /*1de00*/  IMAD.MOV.U32 R2, RZ, RZ, R14 ;  /* 0x000000ffff027224 */ /* 0x000fce00078e000e */
[----:B------:R-:W-:Y:S05]  /*1de10*/  WARPSYNC.COLLECTIVE R15, `(.L_x_8199) ;  /* 0x000000000f087348 */ /* 0x000fea0003c00000 */
[----:B------:R0:W1:Y:S02]  /*1de20*/  SHFL.IDX P6, R14, R13, R12, R11 ;  /* 0x0000000c0d0e7389 */ /* 0x00006400000c000b */
[----:B01----:R-:W-:Y:S01]  /*1de30*/  ENDCOLLECTIVE ;  /* 0x000000000000791b */ /* 0x003fe20003800000 */
.L_x_8199:
        /* <DEDUP_REMOVED lines=8> */
.L_x_8200:
        /* <DEDUP_REMOVED lines=11> */
.L_x_8201:
        /* <DEDUP_REMOVED lines=8> */
.L_x_8202:
        /* <DEDUP_REMOVED lines=11> */
.L_x_8203:
        /* <DEDUP_REMOVED lines=8> */
.L_x_8204:
        /* <DEDUP_REMOVED lines=10> */
.L_x_8205:
        /* <DEDUP_REMOVED lines=8> */
.L_x_8206:
        /* <DEDUP_REMOVED lines=10> */
.L_x_8207:
[----:B------:R-:W-:Y:S02]  /*1e2e0*/  IMAD.MOV.U32 R13, RZ, RZ, R5 ;  /* 0x000000ffff0d7224 */ /* 0x000fe400078e0005 */
[----:B------:R-:W-:Y:S01]  /*1e2f0*/  IMAD.MOV.U32 R12, RZ, RZ, RZ ;  /* 0x000000ffff0c7224 */ /* 0x000fe200078e00ff */
[----:B------:R-:W-:-:S05]  /*1e300*/  @P3 IADD3 R14, P0, R34, R14, RZ ;  /* 0x0000000e220e3210 */ /* 0x000fca0007f1e0ff */
[----:B------:R-:W-:-:S08]  /*1e310*/  @P3 IMAD.MOV.U32 R2, RZ, RZ, R14 ;  /* 0x000000ffff023224 */ /* 0x000fd000078e000e */
[----:B------:R-:W-:Y:S05]  /*1e320*/  WARPSYNC.COLLECTIVE R15, `(.L_x_8208) ;  /* 0x000000000f087348 */ /* 0x000fea0003c00000 */
[----:B------:R0:W1:Y:S02]  /*1e330*/  SHFL.IDX P6, R14, R13, R12, R11 ;  /* 0x0000000c0d0e7389 */ /* 0x00006400000c000b */
[----:B01----:R-:W-:Y:S01]  /*1e340*/  ENDCOLLECTIVE ;  /* 0x000000000000791b */ /* 0x003fe20003800000 */
.L_x_8208:
[----:B------:R-:W-:-:S04]  /*1e350*/  @P3 IMAD.X R9, RZ, RZ, R9, P0 ;  /* 0x000000ffff093224 */ /* 0x000fc800000e0609 */
        /* <DEDUP_REMOVED lines=10> */
.L_x_8209:
[----:B------:R-:W-:Y:S02]  /*1e400*/  IMAD.MOV.U32 R13, RZ, RZ, R5 ;  /* 0x000000ffff0d7224 */ /* 0x000fe400078e0005 */
[----:B------:R-:W-:Y:S01]  /*1e410*/  IMAD.MOV.U32 R12, RZ, RZ, 0x1 ;  /* 0x00000001ff0c7424 */ /* 0x000fe200078e00ff */
[----:B------:R-:W-:-:S05]  /*1e420*/  @P1 IADD3 R14, P0, R34, R14, RZ ;  /* 0x0000000e220e1210 */ /* 0x000fca0007f1e0ff */
[----:B------:R-:W-:-:S08]  /*1e430*/  @P1 IMAD.MOV.U32 R2, RZ, RZ, R14 ;  /* 0x000000ffff021224 */ /* 0x000fd000078e000e */
[----:B------:R-:W-:Y:S05]  /*1e440*/  WARPSYNC.COLLECTIVE R15, `(.L_x_8210) ;  /* 0x000000000f087348 */ /* 0x000fea0003c00000 */
[----:B------:R0:W1:Y:S02]  /*1e450*/  SHFL.IDX P6, R14, R13, R12, R11 ;  /* 0x0000000c0d0e7389 */ /* 0x00006400000c000b */
[----:B01----:R-:W-:Y:S01]  /*1e460*/  ENDCOLLECTIVE ;  /* 0x000000000000791b */ /* 0x003fe20003800000 */
.L_x_8210:
        /* <DEDUP_REMOVED lines=11> */
.L_x_8211:
[----:B------:R-:W-:Y:S05]  /*1e520*/  BRA `(.L_x_8212) ;  /* 0xffffffac00f47947 */ /* 0x000fea000383ffff */
.L_x_8110:
        /* <DEDUP_REMOVED lines=8> */
.L_x_8213:
[C---:B------:R-:W-:Y:S01]  /*1e5b0*/  VIADD R6, R4.reuse, 0x10 ;  /* 0x0000001004067836 */ /* 0x040fe20000000000 */
[----:B------:R-:W-:Y:S01]  /*1e5c0*/  ISETP.GE.AND P1, PT, R4, UR41, PT ;  /* 0x0000002904007c0c */ /* 0x000fe2000bf26270 */
[----:B------:R-:W-:Y:S02]  /*1e5d0*/  IMAD.MOV.U32 R13, RZ, RZ, R0 ;  /* 0x000000ffff0d7224 */ /* 0x000fe400078e0000 */
[----:B------:R-:W-:-:S10]  /*1e5e0*/  IMAD.MOV.U32 R2, RZ, RZ, R14 ;  /* 0x000000ffff027224 */ /* 0x000fd400078e000e */
[----:B------:R-:W-:Y:S05]  /*1e5f0*/  WARPSYNC.COLLECTIVE R15, `(.L_x_8214) ;  /* 0x000000000f087348 */ /* 0x000fea0003c00000 */
[----:B------:R0:W1:Y:S02]  /*1e600*/  SHFL.IDX P6, R14, R13, R12, R11 ;  /* 0x0000000c0d0e7389 */ /* 0x00006400000c000b */
[----:B01----:R-:W-:Y:S01]  /*1e610*/  ENDCOLLECTIVE ;  /* 0x000000000000791b */ /* 0x003fe20003800000 */
.L_x_8214:
        /* <DEDUP_REMOVED lines=8> */
.L_x_8215:
        /* <DEDUP_REMOVED lines=10> */
.L_x_8216:
[----:B------:R-:W-:Y:S02]  /*1e740*/  IMAD.MOV.U32 R13, RZ, RZ, R5 ;  /* 0x000000ffff0d7224 */ /* 0x000fe400078e0005 */
[----:B------:R-:W-:Y:S01]  /*1e750*/  IMAD.MOV.U32 R12, RZ, RZ, 0x2 ;  /* 0x00000002ff0c7424 */ /* 0x000fe200078e00ff */
[----:B------:R-:W-:-:S13]  /*1e760*/  @!P1 IADD3 R2, P0, R34, R14, RZ ;  /* 0x0000000e22029210 */ /* 0x000fda0007f1e0ff */
[----:B------:R-:W-:Y:S05]  /*1e770*/  WARPSYNC.COLLECTIVE R15, `(.L_x_8217) ;  /* 0x000000000f087348 */ /* 0x000fea0003c00000 */
[----:B------:R0:W1:Y:S02]  /*1e780*/  SHFL.IDX P6, R14, R13, R12, R11 ;  /* 0x0000000c0d0e7389 */ /* 0x00006400000c000b */
[----:B01----:R-:W-:Y:S01]  /*1e790*/  ENDCOLLECTIVE ;  /* 0x000000000000791b */ /* 0x003fe20003800000 */
.L_x_8217:
        /* <DEDUP_REMOVED lines=12> */
.L_x_8218:
[----:B------:R-:W-:Y:S02]  /*1e860*/  IMAD.MOV.U32 R13, RZ, RZ, R5 ;  /* 0x000000ffff0d7224 */ /* 0x000fe400078e0005 */
[----:B------:R-:W-:Y:S01]  /*1e870*/  IMAD.MOV.U32 R12, RZ, RZ, 0x3 ;  /* 0x00000003ff0c7424 */ /* 0x000fe200078e00ff */
[----:B------:R-:W-:-:S13]  /*1e880*/  @!P1 IADD3 R2, P0, R34, R14, RZ ;  /* 0x0000000e22029210 */ /* 0x000fda0007f1e0ff */
[----:B------:R-:W-:Y:S05]  /*1e890*/  WARPSYNC.COLLECTIVE R15, `(.L_x_8219) ;  /* 0x000000000f087348 */ /* 0x000fea0003c00000 */
[----:B------:R0:W1:Y:S02]  /*1e8a0*/  SHFL.IDX P6, R14, R13, R12, R11 ;  /* 0x0000000c0d0e7389 */ /* 0x00006400000c000b */
[----:B01----:R-:W-:Y:S01]  /*1e8b0*/  ENDCOLLECTIVE ;  /* 0x000000000000791b */ /* 0x003fe20003800000 */
.L_x_8219:
        /* <DEDUP_REMOVED lines=12> */
.L_x_8220:
[----:B------:R-:W-:Y:S02]  /*1e980*/  IMAD.MOV.U32 R13, RZ, RZ, R5 ;  /* 0x000000ffff0d7224 */ /* 0x000fe400078e0005 */
[----:B------:R-:W-:Y:S01]  /*1e990*/  IMAD.MOV.U32 R12, RZ, RZ, 0x4 ;  /* 0x00000004ff0c7424 */ /* 0x000fe200078e00ff */
[----:B------:R-:W-:-:S13]  /*1e9a0*/  @!P1 IADD3 R2, P0, R34, R14, RZ ;  /* 0x0000000e22029210 */ /* 0x000fda0007f1e0ff */
[----:B------:R-:W-:Y:S05]  /*1e9b0*/  WARPSYNC.COLLECTIVE R15, `(.L_x_8221) ;  /* 0x000000000f087348 */ /* 0x000fea0003c00000 */
[----:B------:R0:W1:Y:S02]  /*1e9c0*/  SHFL.IDX P6, R14, R13, R12, R11 ;  /* 0x0000000c0d0e7389 */ /* 0x00006400000c000b */
[----:B01----:R-:W-:Y:S01]  /*1e9d0*/  ENDCOLLECTIVE ;  /* 0x000000000000791b */ /* 0x003fe20003800000 */
.L_x_8221:
        /* <DEDUP_REMOVED lines=12> */
.L_x_8222:
[----:B------:R-:W-:Y:S02]  /*1eaa0*/  IMAD.MOV.U32 R13, RZ, RZ, R5 ;  /* 0x000000ffff0d7224 */ /* 0x000fe400078e0005 */
[----:B------:R-:W-:Y:S01]  /*1eab0*/  IMAD.MOV.U32 R12, RZ, RZ, 0x5 ;  /* 0x00000005ff0c7424 */ /* 0x000fe200078e00ff */
[----:B------:R-:W-:-:S13]  /*1eac0*/  @!P1 IADD3 R2, P0, R34, R14, RZ ;  /* 0x0000000e22029210 */ /* 0x000fda0007f1e0ff */
[----:B------:R-:W-:Y:S05]  /*1ead0*/  WARPSYNC.COLLECTIVE R15, `(.L_x_8223) ;  /* 0x000000000f087348 */ /* 0x000fea0003c00000 */
[----:B------:R0:W1:Y:S02]  /*1eae0*/  SHFL.IDX P6, R14, R13, R12, R11 ;  /* 0x0000000c0d0e7389 */ /* 0x00006400000c000b */
[----:B01----:R-:W-:Y:S01]  /*1eaf0*/  ENDCOLLECTIVE ;  /* 0x000000000000791b */ /* 0x003fe20003800000 */
.L_x_8223:
        /* <DEDUP_REMOVED lines=12> */
.L_x_8224:
[----:B------:R-:W-:Y:S02]  /*1ebc0*/  IMAD.MOV.U32 R13, RZ, RZ, R5 ;  /* 0x000000ffff0d7224 */ /* 0x000fe400078e0005 */
[----:B------:R-:W-:Y:S01]  /*1ebd0*/  IMAD.MOV.U32 R12, RZ, RZ, 0x6 ;  /* 0x00000006ff0c7424 */ /* 0x000fe200078e00ff */
[----:B------:R-:W-:-:S13]  /*1ebe0*/  @!P1 IADD3 R2, P0, R34, R14, RZ ;  /* 0x0000000e22029210 */ /* 0x000fda0007f1e0ff */
[----:B------:R-:W-:Y:S05]  /*1ebf0*/  WARPSYNC.COLLECTIVE R15, `(.L_x_8225) ;  /* 0x000000000f087348 */ /* 0x000fea0003c00000 */
[----:B------:R0:W1:Y:S02]  /*1ec00*/  SHFL.IDX P6, R14, R13, R12, R11 ;  /* 0x0000000c0d0e7389 */ /* 0x00006400000c000b */
[----:B01----:R-:W-:Y:S01]  /*1ec10*/  ENDCOLLECTIVE ;  /* 0x000000000000791b */ /* 0x003fe20003800000 */
.L_x_8225:
        /* <DEDUP_REMOVED lines=12> */
.L_x_8226:
[----:B------:R-:W-:Y:S02]  /*1ece0*/  IMAD.MOV.U32 R13, RZ, RZ, R5 ;  /* 0x000000ffff0d7224 */ /* 0x000fe400078e0005 */
[----:B------:R-:W-:Y:S01]  /*1ecf0*/  IMAD.MOV.U32 R12, RZ, RZ, 0x7 ;  /* 0x00000007ff0c7424 */ /* 0x000fe200078e00ff */
[----:B------:R-:W-:-:S13]  /*1ed00*/  @!P1 IADD3 R2, P0, R34, R14, RZ ;  /* 0x0000000e22029210 */ /* 0x000fda0007f1e0ff */
[----:B------:R-:W-:Y:S05]  /*1ed10*/  WARPSYNC.COLLECTIVE R15, `(.L_x_8227) ;  /* 0x000000000f087348 */ /* 0x000fea0003c00000 */
[----:B------:R0:W1:Y:S02]  /*1ed20*/  SHFL.IDX P6, R14, R13, R12, R11 ;  /* 0x0000000c0d0e7389 */ /* 0x00006400000c000b */
[----:B01----:R-:W-:Y:S01]  /*1ed30*/  ENDCOLLECTIVE ;  /* 0x000000000000791b */ /* 0x003fe20003800000 */
.L_x_8227:
        /* <DEDUP_REMOVED lines=10> */
.L_x_8228:
[----:B------:R-:W-:Y:S05]  /*1ede0*/  BRA `(.L_x_8229) ;  /* 0xffffffb000187947 */ /* 0x000fea000383ffff */
.L_x_8113:
[----:B0-----:R0:W1:Y:S02]  /*1edf0*/  SYNCS.PHASECHK.TRANS64.TRYWAIT P0, [R17+URZ+0x22820], R0 ;  /* 0x02282000110075a7 */ /* 0x001064000800017f */
[----:B-1----:R-:W-:Y:S05]  /*1ee00*/  @!P0 NANOSLEEP.SYNCS 0x989680 ;  /* 0x009896800000895d */ /* 0x002fea0003900000 */
[----:B------:R-:W1:Y:S02]  /*1ee10*/  @!P0 SYNCS.PHASECHK.TRANS64 P0, [R17+URZ+0x22820], R0 ;  /* 0x02282000110085a7 */ /* 0x000e64000800007f */
[----:B-1----:R-:W-:Y:S05]  /*1ee20*/  @!P0 BRA `(.L_x_8113) ;  /* 0xfffffffc00f08947 */ /* 0x002fea000383ffff */
[----:B------:R-:W-:Y:S05]  /*1ee30*/  BRA `(.L_x_8230) ;  /* 0xffffffb000747947 */ /* 0x000fea000383ffff */
.L_x_8117:
[----:B0-----:R0:W1:Y:S02]  /*1ee40*/  SYNCS.PHASECHK.TRANS64.TRYWAIT P0, [R0+URZ+0x22880], R29 ;  /* 0x0228801d000075a7 */ /* 0x001064000800017f */
[----:B-1----:R-:W-:Y:S05]  /*1ee50*/  @!P0 NANOSLEEP.SYNCS 0x989680 ;  /* 0x009896800000895d */ /* 0x002fea0003900000 */
[----:B------:R-:W1:Y:S02]  /*1ee60*/  @!P0 SYNCS.PHASECHK.TRANS64 P0, [R0+URZ+0x22880], R29 ;  /* 0x0228801d000085a7 */ /* 0x000e64000800007f */
[----:B-1----:R-:W-:Y:S05]  /*1ee70*/  @!P0 BRA `(.L_x_8117) ;  /* 0xfffffffc00f08947 */ /* 0x002fea000383ffff */
[----:B------:R-:W-:Y:S05]  /*1ee80*/  BRA `(.L_x_8231) ;  /* 0xffffffb400a87947 */ /* 0x000fea000383ffff */
.L_x_8118:
        /* <DEDUP_REMOVED lines=8> */
.L_x_8233:
[----:B------:R-:W-:Y:S05]  /*1ef10*/  BSYNC B0 ;  /* 0x0000000000007941 */ /* 0x000fea0003800000 */
.L_x_8232:
        /* <DEDUP_REMOVED lines=8> */
.L_x_8234:
        /* <DEDUP_REMOVED lines=8> */
.L_x_8235:
[----:B------:R-:W-:-:S05]  /*1f020*/  IMAD.IADD R6, R17, 0x1, R30 ;  /* 0x0000000111067824 */ /* 0x000fca00078e021e */
        /* <DEDUP_REMOVED lines=9> */
.L_x_8236:
[----:B------:R-:W-:Y:S02]  /*1f0c0*/  IMAD.MOV.U32 R13, RZ, RZ, R20 ;  /* 0x000000ffff0d7224 */ /* 0x000fe400078e0014 */
[----:B------:R-:W-:Y:S02]  /*1f0d0*/  IMAD.MOV.U32 R12, RZ, RZ, 0x2 ;  /* 0x00000002ff0c7424 */ /* 0x000fe400078e00ff */
[----:B------:R-:W-:-:S07]  /*1f0e0*/  IMAD.MOV.U32 R2, RZ, RZ, R14 ;  /* 0x000000ffff027224 */ /* 0x000fce00078e000e */
[----:B------:R-:W-:Y:S05]  /*1f0f0*/  WARPSYNC.COLLECTIVE R15, `(.L_x_8237) ;  /* 0x000000000f087348 */ /* 0x000fea0003c00000 */
[----:B------:R0:W1:Y:S02]  /*1f100*/  SHFL.IDX P6, R14, R13, R12, R11 ;  /* 0x0000000c0d0e7389 */ /* 0x00006400000c000b */
[----:B01----:R-:W-:Y:S01]  /*1f110*/  ENDCOLLECTIVE ;  /* 0x000000000000791b */ /* 0x003fe20003800000 */
.L_x_8237:
        /* <DEDUP_REMOVED lines=11> */
.L_x_8238:
[----:B------:R-:W-:Y:S02]  /*1f1d0*/  IMAD.MOV.U32 R13, RZ, RZ, R20 ;  /* 0x000000ffff0d7224 */ /* 0x000fe400078e0014 */
[----:B------:R-:W-:Y:S02]  /*1f1e0*/  IMAD.MOV.U32 R12, RZ, RZ, 0x3 ;  /* 0x00000003ff0c7424 */ /* 0x000fe400078e00ff */
[----:B------:R-:W-:-:S07]  /*1f1f0*/  IMAD.MOV.U32 R2, RZ, RZ, R14 ;  /* 0x000000ffff027224 */ /* 0x000fce00078e000e */
[----:B------:R-:W-:Y:S05]  /*1f200*/  WARPSYNC.COLLECTIVE R15, `(.L_x_8239) ;  /* 0x000000000f087348 */ /* 0x000fea0003c00000 */
[----:B------:R0:W1:Y:S02]  /*1f210*/  SHFL.IDX P6, R14, R13, R12, R11 ;  /* 0x0000000c0d0e7389 */ /* 0x00006400000c000b */
[----:B01----:R-:W-:Y:S01]  /*1f220*/  ENDCOLLECTIVE ;  /* 0x000000000000791b */ /* 0x003fe20003800000 */
.L_x_8239:
        /* <DEDUP_REMOVED lines=11> */
.L_x_8240:
[----:B------:R-:W-:Y:S02]  /*1f2e0*/  IMAD.MOV.U32 R13, RZ, RZ, R20 ;  /* 0x000000ffff0d7224 */ /* 0x000fe400078e0014 */
[----:B------:R-:W-:Y:S01]  /*1f2f0*/  IMAD.MOV.U32 R12, RZ, RZ, 0x4 ;  /* 0x00000004ff0c7424 */ /* 0x000fe200078e00ff */
[----:B------:R-:W-:-:S13]  /*1f300*/  IADD3 R2, P0, R34, R14, RZ ;  /* 0x0000000e22027210 */ /* 0x000fda0007f1e0ff */
[----:B------:R-:W-:Y:S05]  /*1f310*/  WARPSYNC.COLLECTIVE R15, `(.L_x_8241) ;  /* 0x000000000f087348 */ /* 0x000fea0003c00000 */
[----:B------:R0:W1:Y:S02]  /*1f320*/  SHFL.IDX P6, R14, R13, R12, R11 ;  /* 0x0000000c0d0e7389 */ /* 0x00006400000c000b */
[----:B01----:R-:W-:Y:S01]  /*1f330*/  ENDCOLLECTIVE ;  /* 0x000000000000791b */ /* 0x003fe20003800000 */
.L_x_8241:
        /* <DEDUP_REMOVED lines=10> */
.L_x_8242:
[----:B------:R-:W-:Y:S02]  /*1f3e0*/  IMAD.MOV.U32 R13, RZ, RZ, R20 ;  /* 0x000000ffff0d7224 */ /* 0x000fe400078e0014 */
[----:B------:R-:W-:Y:S02]  /*1f3f0*/  IMAD.MOV.U32 R12, RZ, RZ, 0x5 ;  /* 0x00000005ff0c7424 */ /* 0x000fe400078e00ff */
[----:B------:R-:W-:-:S07]  /*1f400*/  IMAD.MOV.U32 R2, RZ, RZ, R14 ;  /* 0x000000ffff027224 */ /* 0x000fce00078e000e */
[----:B------:R-:W-:Y:S05]  /*1f410*/  WARPSYNC.COLLECTIVE R15, `(.L_x_8243) ;  /* 0x000000000f087348 */ /* 0x000fea0003c00000 */
[----:B------:R0:W1:Y:S02]  /*1f420*/  SHFL.IDX P6, R14, R13, R12, R11 ;  /* 0x0000000c0d0e7389 */ /* 0x00006400000c000b */
[----:B01----:R-:W-:Y:S01]  /*1f430*/  ENDCOLLECTIVE ;  /* 0x000000000000791b */ /* 0x003fe20003800000 */
.L_x_8243:
        /* <DEDUP_REMOVED lines=11> */
.L_x_8244:
[----:B------:R-:W-:Y:S02]  /*1f4f0*/  IMAD.MOV.U32 R13, RZ, RZ, R20 ;  /* 0x000000ffff0d7224 */ /* 0x000fe400078e0014 */
[----:B------:R-:W-:Y:S01]  /*1f500*/  IMAD.MOV.U32 R12, RZ, RZ, 0x6 ;  /* 0x00000006ff0c7424 */ /* 0x000fe200078e00ff */
[----:B------:R-:W-:-:S13]  /*1f510*/  IADD3 R2, P0, R34, R14, RZ ;  /* 0x0000000e22027210 */ /* 0x000fda0007f1e0ff */
[----:B------:R-:W-:Y:S05]  /*1f520*/  WARPSYNC.COLLECTIVE R15, `(.L_x_8245) ;  /* 0x000000000f087348 */ /* 0x000fea0003c00000 */
[----:B------:R0:W1:Y:S02]  /*1f530*/  SHFL.IDX P6, R14, R13, R12, R11 ;  /* 0x0000000c0d0e7389 */ /* 0x00006400000c000b */
[----:B01----:R-:W-:Y:S01]  /*1f540*/  ENDCOLLECTIVE ;  /* 0x000000000000791b */ /* 0x003fe20003800000 */
.L_x_8245:
        /* <DEDUP_REMOVED lines=10> */
.L_x_8246:
[----:B------:R-:W-:Y:S02]  /*1f5f0*/  IMAD.MOV.U32 R13, RZ, RZ, R20 ;  /* 0x000000ffff0d7224 */ /* 0x000fe400078e0014 */
[----:B------:R-:W-:Y:S02]  /*1f600*/  IMAD.MOV.U32 R12, RZ, RZ, 0x7 ;  /* 0x00000007ff0c7424 */ /* 0x000fe400078e00ff */
[----:B------:R-:W-:-:S07]  /*1f610*/  IMAD.MOV.U32 R2, RZ, RZ, R14 ;  /* 0x000000ffff027224 */ /* 0x000fce00078e000e */
[----:B------:R-:W-:Y:S05]  /*1f620*/  WARPSYNC.COLLECTIVE R15, `(.L_x_8247) ;  /* 0x000000000f087348 */ /* 0x000fea0003c00000 */
[----:B------:R0:W1:Y:S02]  /*1f630*/  SHFL.IDX P6, R14, R13, R12, R11 ;  /* 0x0000000c0d0e7389 */ /* 0x00006400000c000b */
[----:B01----:R-:W-:Y:S01]  /*1f640*/  ENDCOLLECTIVE ;  /* 0x000000000000791b */ /* 0x003fe20003800000 */
.L_x_8247:
        /* <DEDUP_REMOVED lines=11> */
.L_x_8248:
[----:B------:R-:W-:Y:S02]  /*1f700*/  IMAD.MOV.U32 R13, RZ, RZ, R21 ;  /* 0x000000ffff0d7224 */ /* 0x000fe400078e0015 */
[----:B------:R-:W-:Y:S02]  /*1f710*/  IMAD.MOV.U32 R12, RZ, RZ, RZ ;  /* 0x000000ffff0c7224 */ /* 0x000fe400078e00ff */
[----:B------:R-:W-:-:S07]  /*1f720*/  IMAD.MOV.U32 R5, RZ, RZ, R14 ;  /* 0x000000ffff057224 */ /* 0x000fce00078e000e */
[----:B------:R-:W-:Y:S05]  /*1f730*/  WARPSYNC.COLLECTIVE R15, `(.L_x_8249) ;  /* 0x000000000f087348 */ /* 0x000fea0003c00000 */
[----:B------:R0:W1:Y:S02]  /*1f740*/  SHFL.IDX P6, R14, R13, R12, R11 ;  /* 0x0000000c0d0e7389 */ /* 0x00006400000c000b */
[----:B01----:R-:W-:Y:S01]  /*1f750*/  ENDCOLLECTIVE ;  /* 0x000000000000791b */ /* 0x003fe20003800000 */
.L_x_8249:
        /* <DEDUP_REMOVED lines=11> */
.L_x_8250:
[----:B------:R-:W-:Y:S02]  /*1f810*/  IMAD.MOV.U32 R13, RZ, RZ, R21 ;  /* 0x000000ffff0d7224 */ /* 0x000fe400078e0015 */
[----:B------:R-:W-:Y:S02]  /*1f820*/  IMAD.MOV.U32 R12, RZ, RZ, 0x1 ;  /* 0x00000001ff0c7424 */ /* 0x000fe400078e00ff */
[----:B------:R-:W-:-:S07]  /*1f830*/  IMAD.MOV.U32 R2, RZ, RZ, R14 ;  /* 0x000000ffff027224 */ /* 0x000fce00078e000e */
[----:B------:R-:W-:Y:S05]  /*1f840*/  WARPSYNC.COLLECTIVE R15, `(.L_x_8251) ;  /* 0x000000000f087348 */ /* 0x000fea0003c00000 */
[----:B------:R0:W1:Y:S02]  /*1f850*/  SHFL.IDX P6, R14, R13, R12, R11 ;  /* 0x0000000c0d0e7389 */ /* 0x00006400000c000b */
[----:B01----:R-:W-:Y:S01]  /*1f860*/  ENDCOLLECTIVE ;  /* 0x000000000000791b */ /* 0x003fe20003800000 */
.L_x_8251:
        /* <DEDUP_REMOVED lines=11> */
.L_x_8252:
[----:B------:R-:W-:Y:S01]  /*1f920*/  IMAD.MOV.U32 R2, RZ, RZ, R14 ;  /* 0x000000ffff027224 */ /* 0x000fe200078e000e */
[----:B------:R-:W-:Y:S06]  /*1f930*/  BRA `(.L_x_8253) ;  /* 0xffffffb0004c7947 */ /* 0x000fec000383ffff */
.L_x_8123:
[----:B---3--:R3:W4:Y:S02]  /*1f940*/  SYNCS.PHASECHK.TRANS64.TRYWAIT P0, [R0+URZ+0x22840], R29 ;  /* 0x0228401d000075a7 */ /* 0x008724000800017f */
[----:B----4-:R-:W-:Y:S05]  /*1f950*/  @!P0 NANOSLEEP.SYNCS 0x989680 ;  /* 0x009896800000895d */ /* 0x010fea0003900000 */
[----:B------:R-:W4:Y:S02]  /*1f960*/  @!P0 SYNCS.PHASECHK.TRANS64 P0, [R0+URZ+0x22840], R29 ;  /* 0x0228401d000085a7 */ /* 0x000f24000800007f */
[----:B----4-:R-:W-:Y:S05]  /*1f970*/  @!P0 BRA `(.L_x_8123) ;  /* 0xfffffffc00f08947 */ /* 0x010fea000383ffff */
[----:B------:R-:W-:Y:S05]  /*1f980*/  BRA `(.L_x_8254) ;  /* 0xffffffb0009c7947 */ /* 0x000fea000383ffff */
.L_x_8124:
        /* <DEDUP_REMOVED lines=8> */
.L_x_8256:
[----:B------:R-:W-:Y:S05]  /*1fa10*/  BSYNC B0 ;  /* 0x0000000000007941 */ /* 0x000fea0003800000 */
.L_x_8255:
        /* <DEDUP_REMOVED lines=8> */
.L_x_8257:
        /* <DEDUP_REMOVED lines=8> */
.L_x_8258:
        /* <DEDUP_REMOVED lines=9> */
.L_x_8259:
[----:B------:R-:W-:Y:S02]  /*1fbb0*/  IMAD.MOV.U32 R13, RZ, RZ, R10 ;  /* 0x000000ffff0d7224 */ /* 0x000fe400078e000a */
[----:B------:R-:W-:Y:S01]  /*1fbc0*/  IMAD.MOV.U32 R12, RZ, RZ, 0x2 ;  /* 0x00000002ff0c7424 */ /* 0x000fe200078e00ff */
[----:B------:R-:W-:-:S13]  /*1fbd0*/  IADD3 R2, P0, R34, R14, RZ ;  /* 0x0000000e22027210 */ /* 0x000fda0007f1e0ff */
[----:B------:R-:W-:Y:S05]  /*1fbe0*/  WARPSYNC.COLLECTIVE R15, `(.L_x_8260) ;  /* 0x000000000f087348 */ /* 0x000fea0003c00000 */
[----:B------:R0:W1:Y:S02]  /*1fbf0*/  SHFL.IDX P6, R14, R13, R12, R11 ;  /* 0x0000000c0d0e7389 */ /* 0x00006400000c000b */
[----:B01----:R-:W-:Y:S01]  /*1fc00*/  ENDCOLLECTIVE ;  /* 0x000000000000791b */ /* 0x003fe20003800000 */
.L_x_8260:
        /* <DEDUP_REMOVED lines=10> */
.L_x_8261:
[----:B------:R-:W-:Y:S02]  /*1fcb0*/  IMAD.MOV.U32 R13, RZ, RZ, R10 ;  /* 0x000000ffff0d7224 */ /* 0x000fe400078e000a */
[----:B------:R-:W-:Y:S02]  /*1fcc0*/  IMAD.MOV.U32 R12, RZ, RZ, 0x3 ;  /* 0x00000003ff0c7424 */ /* 0x000fe400078e00ff */
[----:B------:R-:W-:-:S07]  /*1fcd0*/  IMAD.MOV.U32 R2, RZ, RZ, R14 ;  /* 0x000000ffff027224 */ /* 0x000fce00078e000e */
[----:B------:R-:W-:Y:S05]  /*1fce0*/  WARPSYNC.COLLECTIVE R15, `(.L_x_8262) ;  /* 0x000000000f087348 */ /* 0x000fea0003c00000 */
[----:B------:R0:W1:Y:S02]  /*1fcf0*/  SHFL.IDX P6, R14, R13, R12, R11 ;  /* 0x0000000c0d0e7389 */ /* 0x00006400000c000b */
[----:B01----:R-:W-:Y:S01]  /*1fd00*/  ENDCOLLECTIVE ;  /* 0x000000000000791b */ /* 0x003fe20003800000 */
.L_x_8262:
        /* <DEDUP_REMOVED lines=11> */
.L_x_8263:
[----:B------:R-:W-:Y:S02]  /*1fdc0*/  IMAD.MOV.U32 R13, RZ, RZ, R10 ;  /* 0x000000ffff0d7224 */ /* 0x000fe400078e000a */
[----:B------:R-:W-:Y:S01]  /*1fdd0*/  IMAD.MOV.U32 R12, RZ, RZ, 0x4 ;  /* 0x00000004ff0c7424 */ /* 0x000fe200078e00ff */
[----:B------:R-:W-:-:S13]  /*1fde0*/  IADD3 R2, P0, R34, R14, RZ ;  /* 0x0000000e22027210 */ /* 0x000fda0007f1e0ff */
[----:B------:R-:W-:Y:S05]  /*1fdf0*/  WARPSYNC.COLLECTIVE R15, `(.L_x_8264) ;  /* 0x000000000f087348 */ /* 0x000fea0003c00000 */
[----:B------:R0:W1:Y:S02]  /*1fe00*/  SHFL.IDX P6, R14, R13, R12, R11 ;  /* 0x0000000c0d0e7389 */ /* 0x00006400000c000b */
[----:B01----:R-:W-:Y:S01]  /*1fe10*/  ENDCOLLECTIVE ;  /* 0x000000000000791b */ /* 0x003fe20003800000 */
.L_x_8264:
        /* <DEDUP_REMOVED lines=10> */
.L_x_8265:
[----:B------:R-:W-:Y:S02]  /*1fec0*/  IMAD.MOV.U32 R13, RZ, RZ, R10 ;  /* 0x000000ffff0d7224 */ /* 0x000fe400078e000a */
[----:B------:R-:W-:Y:S02]  /*1fed0*/  IMAD.MOV.U32 R12, RZ, RZ, 0x5 ;  /* 0x00000005ff0c7424 */ /* 0x000fe400078e00ff */
[----:B------:R-:W-:-:S07]  /*1fee0*/  IMAD.MOV.U32 R2, RZ, RZ, R14 ;  /* 0x000000ffff027224 */ /* 0x000fce00078e000e */
[----:B------:R-:W-:Y:S05]  /*1fef0*/  WARPSYNC.COLLECTIVE R15, `(.L_x_8266) ;  /* 0x000000000f087348 */ /* 0x000fea0003c00000 */
[----:B------:R0:W1:Y:S02]  /*1ff00*/  SHFL.IDX P6, R14, R13, R12, R11 ;  /* 0x0000000c0d0e7389 */ /* 0x00006400000c000b */
[----:B01----:R-:W-:Y:S01]  /*1ff10*/  ENDCOLLECTIVE ;  /* 0x000000000000791b */ /* 0x003fe20003800000 */
.L_x_8266:
        /* <DEDUP_REMOVED lines=11> */
.L_x_8267:
[----:B------:R-:W-:Y:S02]  /*1ffd0*/  IMAD.MOV.U32 R13, RZ, RZ, R10 ;  /* 0x000000ffff0d7224 */ /* 0x000fe400078e000a */
[----:B------:R-:W-:Y:S01]  /*1ffe0*/  IMAD.MOV.U32 R12, RZ, RZ, 0x6 ;  /* 0x00000006ff0c7424 */ /* 0x000fe200078e00ff */
[----:B------:R-:W-:-:S13]  /*1fff0*/  IADD3 R2, P0, R34, R14, RZ ;  /* 0x0000000e22027210 */ /* 0x000fda0007f1e0ff */
[----:B------:R-:W-:Y:S05]  /*20000*/  WARPSYNC.COLLECTIVE R15, `(.L_x_8268) ;  /* 0x000000000f087348 */ /* 0x000fea0003c00000 */
[----:B------:R0:W1:Y:S02]  /*20010*/  SHFL.IDX P6, R14, R13, R12, R11 ;  /* 0x0000000c0d0e7389 */ /* 0x00006400000c000b */
[----:B01----:R-:W-:Y:S01]  /*20020*/  ENDCOLLECTIVE ;  /* 0x000000000000791b */ /* 0x003fe20003800000 */
.L_x_8268:
        /* <DEDUP_REMOVED lines=10> */
.L_x_8269:
[----:B------:R-:W-:Y:S02]  /*200d0*/  IMAD.MOV.U32 R13, RZ, RZ, R10 ;  /* 0x000000ffff0d7224 */ /* 0x000fe400078e000a */
[----:B------:R-:W-:Y:S02]  /*200e0*/  IMAD.MOV.U32 R12, RZ, RZ, 0x7 ;  /* 0x00000007ff0c7424 */ /* 0x000fe400078e00ff */
[----:B------:R-:W-:-:S07]  /*200f0*/  IMAD.MOV.U32 R2, RZ, RZ, R14 ;  /* 0x000000ffff027224 */ /* 0x000fce00078e000e */
[----:B------:R-:W-:Y:S05]  /*20100*/  WARPSYNC.COLLECTIVE R15, `(.L_x_8270) ;  /* 0x000000000f087348 */ /* 0x000fea0003c00000 */
[----:B------:R0:W1:Y:S02]  /*20110*/  SHFL.IDX P6, R14, R13, R12, R11 ;  /* 0x0000000c0d0e7389 */ /* 0x00006400000c000b */
[----:B01----:R-:W-:Y:S01]  /*20120*/  ENDCOLLECTIVE ;  /* 0x000000000000791b */ /* 0x003fe20003800000 */
.L_x_8270:
        /* <DEDUP_REMOVED lines=11> */
.L_x_8271:
[----:B------:R-:W-:Y:S02]  /*201e0*/  IMAD.MOV.U32 R13, RZ, RZ, R9 ;  /* 0x000000ffff0d7224 */ /* 0x000fe400078e0009 */
[----:B------:R-:W-:Y:S02]  /*201f0*/  IMAD.MOV.U32 R12, RZ, RZ, RZ ;  /* 0x000000ffff0c7224 */ /* 0x000fe400078e00ff */
[----:B------:R-:W-:-:S07]  /*20200*/  IMAD.MOV.U32 R4, RZ, RZ, R14 ;  /* 0x000000ffff047224 */ /* 0x000fce00078e000e */
[----:B------:R-:W-:Y:S05]  /*20210*/  WARPSYNC.COLLECTIVE R15, `(.L_x_8272) ;  /* 0x000000000f087348 */ /* 0x000fea0003c00000 */
[----:B------:R0:W1:Y:S02]  /*20220*/  SHFL.IDX P6, R14, R13, R12, R11 ;  /* 0x0000000c0d0e7389 */ /* 0x00006400000c000b */
[----:B01----:R-:W-:Y:S01]  /*20230*/  ENDCOLLECTIVE ;  /* 0x000000000000791b */ /* 0x003fe20003800000 */
.L_x_8272:
        /* <DEDUP_REMOVED lines=11> */
.L_x_8273:
[----:B------:R-:W-:Y:S02]  /*202f0*/  IMAD.MOV.U32 R13, RZ, RZ, R9 ;  /* 0x000000ffff0d7224 */ /* 0x000fe400078e0009 */
[----:B------:R-:W-:Y:S02]  /*20300*/  IMAD.MOV.U32 R12, RZ, RZ, 0x1 ;  /* 0x00000001ff0c7424 */ /* 0x000fe400078e00ff */
[----:B------:R-:W-:-:S07]  /*20310*/  IMAD.MOV.U32 R2, RZ, RZ, R14 ;  /* 0x000000ffff027224 */ /* 0x000fce00078e000e */
[----:B------:R-:W-:Y:S05]  /*20320*/  WARPSYNC.COLLECTIVE R15, `(.L_x_8274) ;  /* 0x000000000f087348 */ /* 0x000fea0003c00000 */
[----:B------:R0:W1:Y:S02]  /*20330*/  SHFL.IDX P6, R14, R13, R12, R11 ;  /* 0x0000000c0d0e7389 */ /* 0x00006400000c000b */
[----:B01----:R-:W-:Y:S01]  /*20340*/  ENDCOLLECTIVE ;  /* 0x000000000000791b */ /* 0x003fe20003800000 */
.L_x_8274:
        /* <DEDUP_REMOVED lines=11> */
.L_x_8275:
[----:B------:R-:W-:Y:S01]  /*20400*/  IMAD.MOV.U32 R19, RZ, RZ, R14 ;  /* 0x000000ffff137224 */ /* 0x000fe200078e000e */
[----:B------:R-:W-:Y:S06]  /*20410*/  BRA `(.L_x_8276) ;  /* 0xffffffac00387947 */ /* 0x000fec000383ffff */
.L_x_8129:
[----:B0-----:R0:W1:Y:S02]  /*20420*/  SYNCS.PHASECHK.TRANS64.TRYWAIT P2, [R3+URZ+0x22870], R0 ;  /* 0x02287000030075a7 */ /* 0x001064000804017f */
[----:B-1----:R-:W-:Y:S05]  /*20430*/  @!P2 NANOSLEEP.SYNCS 0x989680 ;  /* 0x009896800000a95d */ /* 0x002fea0003900000 */
[----:B------:R-:W1:Y:S02]  /*20440*/  @!P2 SYNCS.PHASECHK.TRANS64 P2, [R3+URZ+0x22870], R0 ;  /* 0x022870000300a5a7 */ /* 0x000e64000804007f */
[----:B-1----:R-:W-:Y:S05]  /*20450*/  @!P2 BRA `(.L_x_8129) ;  /* 0xfffffffc00f0a947 */ /* 0x002fea000383ffff */
[----:B------:R-:W-:Y:S05]  /*20460*/  BRA `(.L_x_8277) ;  /* 0xffffffac009c7947 */ /* 0x000fea000383ffff */
.L_x_8131:
[----:B0-----:R0:W1:Y:S02]  /*20470*/  SYNCS.PHASECHK.TRANS64.TRYWAIT P2, [R3+URZ+0x22860], R0 ;  /* 0x02286000030075a7 */ /* 0x001064000804017f */
[----:B-1----:R-:W-:Y:S05]  /*20480*/  @!P2 NANOSLEEP.SYNCS 0x989680 ;  /* 0x009896800000a95d */ /* 0x002fea0003900000 */
[----:B------:R-:W1:Y:S02]  /*20490*/  @!P2 SYNCS.PHASECHK.TRANS64 P2, [R3+URZ+0x22860], R0 ;  /* 0x022860000300a5a7 */ /* 0x000e64000804007f */
[----:B-1----:R-:W-:Y:S05]  /*204a0*/  @!P2 BRA `(.L_x_8131) ;  /* 0xfffffffc00f0a947 */ /* 0x002fea000383ffff */
[----:B------:R-:W-:Y:S05]  /*204b0*/  BRA `(.L_x_8278) ;  /* 0xffffffac00ac7947 */ /* 0x000fea000383ffff */
.L_x_8139:
[----:B0-----:R0:W1:Y:S02]  /*204c0*/  SYNCS.PHASECHK.TRANS64.TRYWAIT P2, [R3+URZ+0x22870], R0 ;  /* 0x02287000030075a7 */ /* 0x001064000804017f */
[----:B-1----:R-:W-:Y:S05]  /*204d0*/  @!P2 NANOSLEEP.SYNCS 0x989680 ;  /* 0x009896800000a95d */ /* 0x002fea0003900000 */
[----:B------:R-:W1:Y:S02]  /*204e0*/  @!P2 SYNCS.PHASECHK.TRANS64 P2, [R3+URZ+0x22870], R0 ;  /* 0x022870000300a5a7 */ /* 0x000e64000804007f */
[----:B-1----:R-:W-:Y:S05]  /*204f0*/  @!P2 BRA `(.L_x_8139) ;  /* 0xfffffffc00f0a947 */ /* 0x002fea000383ffff */
[----:B------:R-:W-:Y:S05]  /*20500*/  BRA `(.L_x_8279) ;  /* 0xffffffb400a07947 */ /* 0x000fea000383ffff */
.L_x_8141:
[----:B0-----:R0:W1:Y:S02]  /*20510*/  SYNCS.PHASECHK.TRANS64.TRYWAIT P2, [R3+URZ+0x22860], R0 ;  /* 0x02286000030075a7 */ /* 0x001064000804017f */
[----:B-1----:R-:W-:Y:S05]  /*20520*/  @!P2 NANOSLEEP.SYNCS 0x989680 ;  /* 0x009896800000a95d */ /* 0x002fea0003900000 */
[----:B------:R-:W1:Y:S02]  /*20530*/  @!P2 SYNCS.PHASECHK.TRANS64 P2, [R3+URZ+0x22860], R0 ;  /* 0x022860000300a5a7 */ /* 0x000e64000804007f */
[----:B-1----:R-:W-:Y:S05]  /*20540*/  @!P2 BRA `(.L_x_8141) ;  /* 0xfffffffc00f0a947 */ /* 0x002fea000383ffff */
[----:B------:R-:W-:Y:S05]  /*20550*/  BRA `(.L_x_8280) ;  /* 0xffffffb400b07947 */ /* 0x000fea000383ffff */
.L_x_8148:
[----:B-1----:R1:W2:Y:S02]  /*20560*/  SYNCS.PHASECHK.TRANS64.TRYWAIT P0, [R4+URZ+0x22820], R0 ;  /* 0x02282000040075a7 */ /* 0x0022a4000800017f */
[----:B--2---:R-:W-:Y:S05]  /*20570*/  @!P0 NANOSLEEP.SYNCS 0x989680 ;  /* 0x009896800000895d */ /* 0x004fea0003900000 */
[----:B------:R-:W2:Y:S02]  /*20580*/  @!P0 SYNCS.PHASECHK.TRANS64 P0, [R4+URZ+0x22820], R0 ;  /* 0x02282000040085a7 */ /* 0x000ea4000800007f */
[----:B--2---:R-:W-:Y:S05]  /*20590*/  @!P0 BRA `(.L_x_8148) ;  /* 0xfffffffc00f08947 */ /* 0x004fea000383ffff */
[----:B------:R-:W-:Y:S05]  /*205a0*/  BRA `(.L_x_8281) ;  /* 0xffffffbc00dc7947 */ /* 0x000fea000383ffff */
.L_x_8149:
        /* <DEDUP_REMOVED lines=11> */
.L_x_8283:
[----:B------:R-:W-:Y:S05]  /*20660*/  BSYNC B0 ;  /* 0x0000000000007941 */ /* 0x000fea0003800000 */
.L_x_8282:
[----:B------:R-:W-:Y:S05]  /*20670*/  BRA `(.L_x_8284) ;  /* 0xffffffbc00c47947 */ /* 0x000fea000383ffff */
.L_x_8152:
[----:B------:R-:W-:Y:S01]  /*20680*/  BSSY B1, `(.L_x_8285) ;  /* 0x0000006000017945 */ /* 0x000fe20003800000 */
[----:B------:R-:W-:-:S07]  /*20690*/  IMAD.MOV.U32 R15, RZ, RZ, -0x1 ;  /* 0xffffffffff0f7424 */ /* 0x000fce00078e00ff */
[----:B01----:R-:W-:Y:S05]  /*206a0*/  WARPSYNC.COLLECTIVE R15, `(.L_x_8286) ;  /* 0x000000000f0c7348 */ /* 0x003fea0003c00000 */
[----:B------:R-:W-:Y:S02]  /*206b0*/  ELECT P6, UR62, PT ;  /* 0x00000000003e782f */ /* 0x000fe400038c0000 */
[----:B------:R-:W-:Y:S01]  /*206c0*/  MOV R14, UR62 ;  /* 0x0000003e000e7c02 */ /* 0x000fe20008000f00 */
[----:B01----:R-:W-:Y:S10]  /*206d0*/  ENDCOLLECTIVE ;  /* 0x000000000000791b */ /* 0x003ff40003800000 */
.L_x_8286:
[----:B------:R-:W-:Y:S05]  /*206e0*/  BSYNC B1 ;  /* 0x0000000000017941 */ /* 0x000fea0003800000 */
.L_x_8285:
[----:B------:R-:W-:Y:S05]  /*206f0*/  BRA `(.L_x_8287) ;  /* 0xffffffbc00bc7947 */ /* 0x000fea000383ffff */
.L_x_8154:
[----:B-1----:R1:W2:Y:S02]  /*20700*/  SYNCS.PHASECHK.TRANS64.TRYWAIT P1, [R5+URZ+0x22840], R0 ;  /* 0x02284000050075a7 */ /* 0x0022a4000802017f */
[----:B--2---:R-:W-:Y:S05]  /*20710*/  @!P1 NANOSLEEP.SYNCS 0x989680 ;  /* 0x009896800000995d */ /* 0x004fea0003900000 */
[----:B------:R-:W2:Y:S02]  /*20720*/  @!P1 SYNCS.PHASECHK.TRANS64 P1, [R5+URZ+0x22840], R0 ;  /* 0x02284000050095a7 */ /* 0x000ea4000802007f */
[----:B--2---:R-:W-:Y:S05]  /*20730*/  @!P1 BRA `(.L_x_8154) ;  /* 0xfffffffc00f09947 */ /* 0x004fea000383ffff */
[----:B------:R-:W-:Y:S05]  /*20740*/  BRA `(.L_x_8288) ;  /* 0xffffffbc00dc7947 */ /* 0x000fea000383ffff */
.L_x_8156:
[----:B--2---:R2:W3:Y:S02]  /*20750*/  SYNCS.PHASECHK.TRANS64.TRYWAIT P1, [R31+URZ+0x22840], R2 ;  /* 0x022840021f0075a7 */ /* 0x0044e4000802017f */
[----:B---3--:R-:W-:Y:S05]  /*20760*/  @!P1 NANOSLEEP.SYNCS 0x989680 ;  /* 0x009896800000995d */ /* 0x008fea0003900000 */
[----:B------:R-:W3:Y:S02]  /*20770*/  @!P1 SYNCS.PHASECHK.TRANS64 P1, [R31+URZ+0x22840], R2 ;  /* 0x022840021f0095a7 */ /* 0x000ee4000802007f */
[----:B---3--:R-:W-:Y:S05]  /*20780*/  @!P1 BRA `(.L_x_8156) ;  /* 0xfffffffc00f09947 */ /* 0x008fea000383ffff */
[----:B------:R-:W-:Y:S05]  /*20790*/  BRA `(.L_x_8289) ;  /* 0xffffffbc00e87947 */ /* 0x000fea000383ffff */
.L_x_8158:
[----:B---3--:R3:W4:Y:S02]  /*207a0*/  SYNCS.PHASECHK.TRANS64.TRYWAIT P1, [R5+URZ+0x22860], R0 ;  /* 0x02286000050075a7 */ /* 0x008724000802017f */
[----:B----4-:R-:W-:Y:S05]  /*207b0*/  @!P1 NANOSLEEP.SYNCS 0x989680 ;  /* 0x009896800000995d */ /* 0x010fea0003900000 */
[----:B------:R-:W4:Y:S02]  /*207c0*/  @!P1 SYNCS.PHASECHK.TRANS64 P1, [R5+URZ+0x22860], R0 ;  /* 0x02286000050095a7 */ /* 0x000f24000802007f */
[----:B----4-:R-:W-:Y:S05]  /*207d0*/  @!P1 BRA `(.L_x_8158) ;  /* 0xfffffffc00f09947 */ /* 0x010fea000383ffff */
[----:B------:R-:W-:Y:S05]  /*207e0*/  BRA `(.L_x_8290) ;  /* 0xffffffbc00e47947 */ /* 0x000fea000383ffff */
.L_x_8160:
[----:B----4-:R4:W0:Y:S02]  /*207f0*/  SYNCS.PHASECHK.TRANS64.TRYWAIT P1, [R31+URZ+0x22860], R2 ;  /* 0x022860021f0075a7 */ /* 0x010824000802017f */
[----:B0-----:R-:W-:Y:S05]  /*20800*/  @!P1 NANOSLEEP.SYNCS 0x989680 ;  /* 0x009896800000995d */ /* 0x001fea0003900000 */
[----:B------:R-:W0:Y:S02]  /*20810*/  @!P1 SYNCS.PHASECHK.TRANS64 P1, [R31+URZ+0x22860], R2 ;  /* 0x022860021f0095a7 */ /* 0x000e24000802007f */
[----:B0-----:R-:W-:Y:S05]  /*20820*/  @!P1 BRA `(.L_x_8160) ;  /* 0xfffffffc00f09947 */ /* 0x001fea000383ffff */
[----:B------:R-:W-:Y:S05]  /*20830*/  BRA `(.L_x_8291) ;  /* 0xffffffbc00e07947 */ /* 0x000fea000383ffff */
.L_x_8162:
[----:B------:R0:W0:Y:S02]  /*20840*/  SYNCS.PHASECHK.TRANS64.TRYWAIT P1, [R5+URZ+0x22880], R0 ;  /* 0x02288000050075a7 */ /* 0x000024000802017f */
[----:B0-----:R-:W-:Y:S05]  /*20850*/  @!P1 NANOSLEEP.SYNCS 0x989680 ;  /* 0x009896800000995d */ /* 0x001fea0003900000 */
[----:B------:R-:W0:Y:S02]  /*20860*/  @!P1 SYNCS.PHASECHK.TRANS64 P1, [R5+URZ+0x22880], R0 ;  /* 0x02288000050095a7 */ /* 0x000e24000802007f */
[----:B0-----:R-:W-:Y:S05]  /*20870*/  @!P1 BRA `(.L_x_8162) ;  /* 0xfffffffc00f09947 */ /* 0x001fea000383ffff */
[----:B------:R-:W-:Y:S05]  /*20880*/  BRA `(.L_x_8292) ;  /* 0xffffffbc00dc7947 */ /* 0x000fea000383ffff */
.L_x_8293:
        /* <DEDUP_REMOVED lines=15> */
.L_x_15846:


//--------------------- .text._ZN7cutlass13device_kernelIN5flash11enable_sm90INS1_16FlashAttnFwdSm90INS1_25CollectiveMainloopFwdSm90ILi2EN4cute5tupleIJNS5_1CILi1EEES8_S8_EEENS6_IJNS7_ILi128EEENS7_ILi160EEESA_EEELi128ENS_12float_e4m3_tEfNS_4arch4Sm90ELb0ELb1ELb1ELb1ELb1ELb0ELb0ELb1ELb1ELb1ELb0ELb0EEENS1_21CollectiveEpilogueFwdINS6_IJSA_SA_SB_EEES9_NS_10bfloat16_tESF_Li256ELb1ELb1ELb0ELb1EEENS1_36VarlenDynamicPersistentTileSchedulerILi128ELi160ELi256ELi128ELb0ELb1ELb1ELb1ELb0ELb1EEEEEEEEEvNT_6ParamsE --------------------------
	.section	.text._ZN7cutlass13device_kernelIN5flash11enable_sm90INS1_16FlashAttnFwdSm90INS1_25CollectiveMainloopFwdSm90ILi2EN4cute5tupleIJNS5_1CILi1EEES8_S8_EEENS6_IJNS7_ILi128EEENS7_ILi160EEESA_EEELi128ENS_12float_e4m3_tEfNS_4arch4Sm90ELb0ELb1ELb1ELb1ELb1ELb0ELb0ELb1ELb1ELb1ELb0ELb0EEENS1_21CollectiveEpilogueFwdINS6_IJSA_SA_SB_EEES9_NS_10bfloat16_tESF_Li256ELb1ELb1ELb0ELb1EEENS1_36VarlenDynamicPersistentTileSchedulerILi128ELi160ELi256ELi128ELb0ELb1ELb1ELb1ELb0ELb1EEEEEEEEEvNT_6ParamsE,"ax",@progbits
	.align	128
.text._ZN7cutlass13device_kernelIN5flash11enable_sm90INS1_16FlashAttnFwdSm90INS1_25CollectiveMainloopFwdSm90ILi2EN4cute5tupleIJNS5_1CILi1EEES8_S8_EEENS6_IJNS7_ILi128EEENS7_ILi160EEESA_EEELi128ENS_12float_e4m3_tEfNS_4arch4Sm90ELb0ELb1ELb1ELb1ELb1ELb0ELb0ELb1ELb1ELb1ELb0ELb0EEENS1_21CollectiveEpilogueFwdINS6_IJSA_SA_SB_EEES9_NS_10bfloat16_tESF_Li256ELb1ELb1ELb0ELb1EEENS1_36VarlenDynamicPersistentTileSchedulerILi128ELi160ELi256ELi128ELb0ELb1ELb1ELb1ELb0ELb1EEEEEEEEEvNT_6ParamsE:
        .type           _ZN7cutlass13device_kernelIN5flash11enable_sm90INS1_16FlashAttnFwdSm90INS1_25CollectiveMainloopFwdSm90ILi2EN4cute5tupleIJNS5_1CILi1EEES8_S8_EEENS6_IJNS7_ILi128EEENS7_ILi160EEESA_EEELi128ENS_12float_e4m3_tEfNS_4arch4Sm90ELb0ELb1ELb1ELb1ELb1ELb0ELb0ELb1ELb1ELb1ELb0ELb0EEENS1_21CollectiveEpilogueFwdINS6_IJSA_SA_SB_EEES9_NS_10bfloat16_tESF_Li256ELb1ELb1ELb0ELb1EEENS1_36VarlenDynamicPersistentTileSchedulerILi128ELi160ELi256ELi128ELb0ELb1ELb1ELb1ELb0ELb1EEEEEEEEEvNT_6ParamsE,@function
        .size           _ZN7cutlass13device_kernelIN5flash11enable_sm90INS1_16FlashAttnFwdSm90INS1_25CollectiveMainloopFwdSm90ILi2EN4cute5tupleIJNS5_1CILi1EEES8_S8_EEENS6_IJNS7_ILi128EEENS7_ILi160EEESA_EEELi128ENS_12float_e4m3_tEfNS_4arch4Sm90ELb0ELb1ELb1ELb1ELb1ELb0ELb0ELb1ELb1ELb1ELb0ELb0EEENS1_21CollectiveEpilogueFwdINS6_IJSA_SA_SB_EEES9_NS_10bfloat16_tESF_Li256ELb1ELb1ELb0ELb1EEENS1_36VarlenDynamicPersistentTileSchedulerILi128ELi160ELi256ELi128ELb0ELb1ELb1ELb1ELb0ELb1EEEEEEEEEvNT_6ParamsE,(.L_x_15847 - _ZN7cutlass13device_kernelIN5flash11enable_sm90INS1_16FlashAttnFwdSm90INS1_25CollectiveMainloopFwdSm90ILi2EN4cute5tupleIJNS5_1CILi1EEES8_S8_EEENS6_IJNS7_ILi128EEENS7_ILi160EEESA_EEELi128ENS_12float_e4m3_tEfNS_4arch4Sm90ELb0ELb1ELb1ELb1ELb1ELb0ELb0ELb1ELb1ELb1ELb0ELb0EEENS1_21CollectiveEpilogueFwdINS6_IJSA_SA_SB_EEES9_NS_10bfloat16_tESF_Li256ELb1ELb1ELb0ELb1EEENS1_36VarlenDynamicPersistentTileSchedulerILi128ELi160ELi256ELi128ELb0ELb1ELb1ELb1ELb0ELb1EEEEEEEEEvNT_6ParamsE)
        .other          _ZN7cutlass13device_kernelIN5flash11enable_sm90INS1_16FlashAttnFwdSm90INS1_25CollectiveMainloopFwdSm90ILi2EN4cute5tupleIJNS5_1CILi1EEES8_S8_EEENS6_IJNS7_ILi128EEENS7_ILi160EEESA_EEELi128ENS_12float_e4m3_tEfNS_4arch4Sm90ELb0ELb1ELb1ELb1ELb1ELb0ELb0ELb1ELb1ELb1ELb0ELb0EEENS1_21CollectiveEpilogueFwdINS6_IJSA_SA_SB_EEES9_NS_10bfloat16_tESF_Li256ELb1ELb1ELb0ELb1EEENS1_36VarlenDynamicPersistentTileSchedulerILi128ELi160ELi256ELi128ELb0ELb1ELb1ELb1ELb0ELb1EEEEEEEEEvNT_6ParamsE,@"STO_CUDA_ENTRY STV_DEFAULT"
_ZN7cutlass13device_kernelIN5flash11enable_sm90INS1_16FlashAttnFwdSm90INS1_25CollectiveMainloopFwdSm90ILi2EN4cute5tupleIJNS5_1CILi1EEES8_S8_EEENS6_IJNS7_ILi128EEENS7_ILi160EEESA_EEELi128ENS_12float_e4m3_tEfNS_4arch4Sm90ELb0ELb1ELb1ELb1ELb1ELb0ELb0ELb1ELb1ELb1ELb0ELb0EEENS1_21CollectiveEpilogueFwdINS6_IJSA_SA_SB_EEES9_NS_10bfloat16_tESF_Li256ELb1ELb1ELb0ELb1EEENS1_36VarlenDynamicPersistentTileSchedulerILi128ELi160ELi256ELi128ELb0ELb1ELb1ELb1ELb0ELb1EEEEEEEEEvNT_6ParamsE:
        /* <DEDUP_REMOVED lines=45> */
.L_x_8294:
        /* <DEDUP_REMOVED lines=22> */
.L_x_8295:
        /* <DEDUP_REMOVED lines=18> */
.L_x_8296:
        /* <DEDUP_REMOVED lines=22> */
.L_x_8297:
        /* <DEDUP_REMOVED lines=24> */
.L_x_8298:
        /* <DEDUP_REMOVED lines=8> */
.L_x_8300:
        /* <DEDUP_REMOVED lines=30> */
[----:B------:R-:W-:Y:S01]  /*0a90*/  LEA.HI R2, R0, R199, RZ, 0x4 ;  /* 0x000000c700027211 */ /* 0x000fe200078f20ff */
[----:B------:R-:W-:Y:S01]  /*0aa0*/  IMAD.SHL.U32 R6, R4, 0x20, RZ ;  /* 0x0000002004067824 */ /* 0x000fe200078e00ff */
[----:B------:R-:W-:Y:S01]  /*0ab0*/  SHF.R.S32.HI R194, RZ, 0x7, R3 ;  /* 0x00000007ffc27819 */ /* 0x000fe20000011403 */
[----:B------:R-:W-:Y:S01]  /*0ac0*/  IMAD.IADD R192, R199, 0x1, -R192 ;  /* 0x00000001c7c07824 */ /* 0x000fe200078e0ac0 */
[----:B------:R-:W-:Y:S02]  /*0ad0*/  SHF.R.S32.HI R5, RZ, 0x4, R2 ;  /* 0x00000004ff057819 */ /* 0x000fe40000011402 */
[----:B------:R-:W-:Y:S02]  /*0ae0*/  LOP3.LUT R7, R6, 0xfffffc00, RZ, 0xc0, !PT ;  /* 0xfffffc0006077812 */ /* 0x000fe400078ec0ff */
[----:B------:R-:W-:-:S02]  /*0af0*/  SHF.R.S32.HI R9, RZ, 0x1f, R192 ;  /* 0x0000001fff097819 */ /* 0x000fc400000114c0 */
[----:B------:R-:W-:Y:S02]  /*0b00*/  LEA.HI R6, R0, R199, RZ, 0x2 ;  /* 0x000000c700067211 */ /* 0x000fe400078f10ff */
[----:B------:R-:W-:Y:S02]  /*0b10*/  LEA.HI R8, R9, R192, RZ, 0x2 ;  /* 0x000000c009087211 */ /* 0x000fe400078f10ff */
[----:B------:R-:W-:Y:S02]  /*0b20*/  LOP3.LUT R4, R2, 0x3fffff0, RZ, 0xc0, !PT ;  /* 0x03fffff002047812 */ /* 0x000fe400078ec0ff */
[--C-:B------:R-:W-:Y:S02]  /*0b30*/  SHF.R.S32.HI R10, RZ, 0x2, R8.reuse ;  /* 0x00000002ff0a7819 */ /* 0x100fe40000011408 */
[----:B------:R-:W-:Y:S01]  /*0b40*/  SHF.R.S32.HI R11, RZ, 0x1f, R8 ;  /* 0x0000001fff0b7819 */ /* 0x000fe20000011408 */
[----:B------:R-:W-:Y:S01]  /*0b50*/  IMAD.IADD R4, R199, 0x1, -R4 ;  /* 0x00000001c7047824 */ /* 0x000fe200078e0a04 */
[----:B------:R-:W-:-:S02]  /*0b60*/  LOP3.LUT R6, R6, 0xfffffffc, RZ, 0xc0, !PT ;  /* 0xfffffffc06067812 */ /* 0x000fc400078ec0ff */
[----:B------:R-:W-:Y:S01]  /*0b70*/  LEA.HI R11, R11, R10, RZ, 0x3 ;  /* 0x0000000a0b0b7211 */ /* 0x000fe200078f18ff */
[----:B------:R-:W-:Y:S01]  /*0b80*/  IMAD R7, R4, 0x40, R7 ;  /* 0x0000004004077824 */ /* 0x000fe200078e0207 */
[----:B------:R-:W-:Y:S01]  /*0b90*/  LEA.HI R0, R0, R199, RZ, 0x3 ;  /* 0x000000c700007211 */ /* 0x000fe200078f18ff */
[----:B------:R-:W-:Y:S01]  /*0ba0*/  IMAD.IADD R6, R199, 0x1, -R6 ;  /* 0x00000001c7067824 */ /* 0x000fe200078e0a06 */
[----:B------:R-:W-:Y:S02]  /*0bb0*/  LEA.HI R2, R2, R5, RZ, 0x1 ;  /* 0x0000000502027211 */ /* 0x000fe400078f08ff */
[----:B------:R-:W-:Y:S02]  /*0bc0*/  LOP3.LUT R11, R11, 0xfffffff8, RZ, 0xc0, !PT ;  /* 0xfffffff80b0b7812 */ /* 0x000fe400078ec0ff */
[----:B------:R-:W-:Y:S02]  /*0bd0*/  LEA.HI R9, R9, R192, RZ, 0x5 ;  /* 0x000000c009097211 */ /* 0x000fe400078f28ff */
[----:B------:R-:W-:Y:S01]  /*0be0*/  LEA.HI R3, R3, R194, RZ, 0x1 ;  /* 0x000000c203037211 */ /* 0x000fe200078f08ff */
[----:B------:R-:W-:Y:S01]  /*0bf0*/  IMAD.IADD R10, R10, 0x1, -R11 ;  /* 0x000000010a0a7824 */ /* 0x000fe200078e0a0b */
[----:B------:R-:W-:-:S02]  /*0c00*/  LOP3.LUT R190, R0, 0xfffffff8, RZ, 0xc0, !PT ;  /* 0xfffffff800be7812 */ /* 0x000fc400078ec0ff */
[----:B------:R-:W-:Y:S02]  /*0c10*/  LOP3.LUT R2, R2, 0x1ffffffe, RZ, 0xc0, !PT ;  /* 0x1ffffffe02027812 */ /* 0x000fe400078ec0ff */
[----:B------:R-:W-:Y:S01]  /*0c20*/  SHF.R.S32.HI R9, RZ, 0x5, R9 ;  /* 0x00000005ff097819 */ /* 0x000fe20000011409 */
[----:B------:R-:W-:Y:S01]  /*0c30*/  IMAD.IADD R190, R199, 0x1, -R190 ;  /* 0x00000001c7be7824 */ /* 0x000fe200078e0abe */
        /* <DEDUP_REMOVED lines=13> */
[----:B------:R-:W-:Y:S01]  /*0d10*/  IMAD R196, R2, 0x8, R7 ;  /* 0x0000000802c47824 */ /* 0x000fe200078e0207 */
[----:B------:R-:W-:Y:S01]  /*0d20*/  SHF.R.S32.HI R197, RZ, 0x1f, R189 ;  /* 0x0000001fffc57819 */ /* 0x000fe200000114bd */
[----:B------:R-:W-:Y:S02]  /*0d30*/  IMAD.IADD R22, R192, 0x1, -R3 ;  /* 0x00000001c0167824 */ /* 0x000fe400078e0a03 */
[----:B------:R-:W-:-:S07]  /*0d40*/  IMAD R23, R6, 0x8, R195 ;  /* 0x0000000806177824 */ /* 0x000fce00078e02c3 */
.L_x_8408:
[----:B------:R-:W-:Y:S01]  /*0d50*/  ULDC.64 UR6, c[0x0][0xa28] ;  /* 0x00028a0000067ab9 */ /* 0x000fe20000000a00 */
[----:B01----:R-:W-:Y:S01]  /*0d60*/  IMAD.MOV.U32 R7, RZ, RZ, RZ ;  /* 0x000000ffff077224 */ /* 0x003fe200078e00ff */
[----:B------:R-:W-:Y:S01]  /*0d70*/  UISETP.NE.U32.AND UP0, UPT, UR6, URZ, UPT ;  /* 0x0000003f0600728c */ /* 0x000fe2000bf05070 */
[----:B------:R-:W-:-:S03]  /*0d80*/  ULDC UR4, c[0x0][0x424] ;  /* 0x0001090000047ab9 */ /* 0x000fc60000000800 */
        /* <DEDUP_REMOVED lines=9> */
[----:B--2---:R-:W-:Y:S02]  /*0e20*/  IMAD.U32 R2, RZ, RZ, UR6 ;  /* 0x00000006ff027e24 */ /* 0x004fe4000f8e00ff */
[----:B------:R-:W-:Y:S01]  /*0e30*/  IMAD.U32 R3, RZ, RZ, UR7 ;  /* 0x00000007ff037e24 */ /* 0x000fe2000f8e00ff */
[----:B------:R-:W-:-:S04]  /*0e40*/  @UP1 UIMAD.WIDE UR6, UR48, 0x4, UR8 ;  /* 0x00000004300618a5 */ /* 0x000fc8000f8e0208 */
[----:B------:R0:W5:Y:S02]  /*0e50*/  @P0 LDG.E R7, desc[UR50][R2.64] ;  /* 0x0000003202070981 */ /* 0x000164000c1e1900 */
[----:B------:R-:W-:Y:S02]  /*0e60*/  IMAD.U32 R4, RZ, RZ, UR6 ;  /* 0x00000006ff047e24 */ /* 0x000fe4000f8e00ff */
[----:B------:R-:W-:Y:S01]  /*0e70*/  IMAD.U32 R5, RZ, RZ, UR7 ;  /* 0x00000007ff057e24 */ /* 0x000fe2000f8e00ff */
[----:B------:R-:W-:-:S04]  /*0e80*/  ULDC.64 UR6, c[0x0][0x418] ;  /* 0x0001060000067ab9 */ /* 0x000fc80000000a00 */
[----:B------:R0:W5:Y:S01]  /*0e90*/  @P2 LDG.E R19, desc[UR50][R4.64] ;  /* 0x0000003204132981 */ /* 0x000162000c1e1900 */
[----:B------:R-:W-:-:S04]  /*0ea0*/  UISETP.NE.U32.AND UP0, UPT, UR6, URZ, UPT ;  /* 0x0000003f0600728c */ /* 0x000fc8000bf05070 */
[----:B------:R-:W-:-:S03]  /*0eb0*/  UISETP.NE.AND.EX UP0, UPT, UR7, URZ, UPT, UP0 ;  /* 0x0000003f0700728c */ /* 0x000fc6000bf05300 */
[----:B------:R-:W-:Y:S01]  /*0ec0*/  ULDC.64 UR6, c[0x0][0xa20] ;  /* 0x0002880000067ab9 */ /* 0x000fe20000000a00 */
[----:B------:R-:W-:Y:S01]  /*0ed0*/  USEL UR4, UR4, 0x1, UP0 ;  /* 0x0000000104047887 */ /* 0x000fe20008000000 */
[----:B------:R-:W-:Y:S01]  /*0ee0*/  ISETP.NE.U32.AND P1, PT, RZ, UR6, PT ;  /* 0x00000006ff007c0c */ /* 0x000fe2000bf25070 */
[----:B------:R-:W-:Y:S02]  /*0ef0*/  ULDC UR6, c[0x0][0x2f0] ;  /* 0x0000bc0000067ab9 */ /* 0x000fe40000000800 */
[----:B------:R-:W-:Y:S01]  /*0f00*/  UIMAD UR4, UR4, UR6, URZ ;  /* 0x00000006040472a4 */ /* 0x000fe2000f8e023f */
[----:B------:R-:W-:Y:S01]  /*0f10*/  ISETP.NE.AND.EX P1, PT, RZ, UR7, PT, P1 ;  /* 0x00000007ff007c0c */ /* 0x000fe2000bf25310 */
[----:B0--34-:R-:W-:-:S12]  /*0f20*/  @P2 BRA `(.L_x_8301) ;  /* 0x0000000000302947 */ /* 0x019fd80003800000 */
[----:B------:R-:W-:Y:S01]  /*0f30*/  ULDC.64 UR6, c[0x0][0xa00] ;  /* 0x0002800000067ab9 */ /* 0x000fe20000000a00 */
[----:B-----5:R-:W0:Y:S01]  /*0f40*/  LDC R19, c[0x0][0x288] ;  /* 0x0000a200ff137b82 */ /* 0x020e220000000800 */
[----:B------:R-:W-:-:S04]  /*0f50*/  ISETP.NE.U32.AND P0, PT, RZ, UR6, PT ;  /* 0x00000006ff007c0c */ /* 0x000fc8000bf05070 */
[----:B------:R-:W-:-:S13]  /*0f60*/  ISETP.NE.AND.EX P0, PT, RZ, UR7, PT, P0 ;  /* 0x00000007ff007c0c */ /* 0x000fda000bf05300 */
[----:B------:R-:W-:Y:S05]  /*0f70*/  @!P0 BRA `(.L_x_8301) ;  /* 0x00000000001c8947 */ /* 0x000fea0003800000 */
[----:B------:R-:W-:Y:S02]  /*0f80*/  ULDC.64 UR6, c[0x0][0xa00] ;  /* 0x0002800000067ab9 */ /* 0x000fe40000000a00 */
[----:B------:R-:W-:-:S06]  /*0f90*/  UIMAD.WIDE UR6, UR48, 0x4, UR6 ;  /* 0x00000004300678a5 */ /* 0x000fcc000f8e0206 */
[----:B------:R-:W-:Y:S02]  /*0fa0*/  IMAD.U32 R2, RZ, RZ, UR6 ;  /* 0x00000006ff027e24 */ /* 0x000fe4000f8e00ff */
[----:B------:R-:W-:-:S05]  /*0fb0*/  IMAD.U32 R3, RZ, RZ, UR7 ;  /* 0x00000007ff037e24 */ /* 0x000fca000f8e00ff */
[----:B0-----:R-:W2:Y:S04]  /*0fc0*/  LDG.E R19, desc[UR50][R2.64] ;  /* 0x0000003202137981 */ /* 0x001ea8000c1e1900 */
[----:B------:R-:W2:Y:S02]  /*0fd0*/  LDG.E R0, desc[UR50][R2.64+0x4] ;  /* 0x0000043202007981 */ /* 0x000ea4000c1e1900 */
[----:B--2---:R-:W-:-:S07]  /*0fe0*/  IMAD.IADD R19, R0, 0x1, -R19 ;  /* 0x0000000100137824 */ /* 0x004fce00078e0a13 */
.L_x_8301:
[----:B------:R-:W-:Y:S01]  /*0ff0*/  IMAD.U32 R18, RZ, RZ, UR4 ;  /* 0x00000004ff127e24 */ /* 0x000fe2000f8e00ff */
[----:B------:R-:W-:Y:S01]  /*1000*/  UMOV UR37, UR49 ;  /* 0x0000003100257c82 */ /* 0x000fe20008000000 */
[----:B------:R-:W-:Y:S01]  /*1010*/  UMOV UR38, UR48 ;  /* 0x0000003000267c82 */ /* 0x000fe20008000000 */
[----:B------:R-:W-:Y:S05]  /*1020*/  @!P1 BRA `(.L_x_8302) ;  /* 0x0000000000189947 */ /* 0x000fea0003800000 */
[----:B------:R-:W-:Y:S02]  /*1030*/  ULDC.64 UR6, c[0x0][0xa20] ;  /* 0x0002880000067ab9 */ /* 0x000fe40000000a00 */
[----:B------:R-:W-:-:S06]  /*1040*/  UIMAD.WIDE UR6, UR48, 0x4, UR6 ;  /* 0x00000004300678a5 */ /* 0x000fcc000f8e0206 */
[----:B------:R-:W-:Y:S02]  /*1050*/  IMAD.U32 R2, RZ, RZ, UR6 ;  /* 0x00000006ff027e24 */ /* 0x000fe4000f8e00ff */
[----:B------:R-:W-:-:S05]  /*1060*/  IMAD.U32 R3, RZ, RZ, UR7 ;  /* 0x00000007ff037e24 */ /* 0x000fca000f8e00ff */
[----:B------:R1:W5:Y:S01]  /*1070*/  LDG.E R18, desc[UR50][R2.64] ;  /* 0x0000003202127981 */ /* 0x000362000c1e1900 */
[----:B------:R-:W-:Y:S05]  /*1080*/  BRA `(.L_x_8303) ;  /* 0x00000000002c7947 */ /* 0x000fea0003800000 */
.L_x_8302:
        /* <DEDUP_REMOVED lines=9> */
[----:B------:R-:W2:Y:S02]  /*1120*/  LDG.E R5, desc[UR50][R2.64+0x4] ;  /* 0x0000043202057981 */ /* 0x000ea4000c1e1900 */
[----:B--2---:R-:W-:-:S07]  /*1130*/  IMAD.IADD R18, R5, 0x1, -R18 ;  /* 0x0000000105127824 */ /* 0x004fce00078e0a12 */
.L_x_8303:
[----:B------:R-:W2:Y:S01]  /*1140*/  LDC R193, c[0x0][0x448] ;  /* 0x00011200ffc17b82 */ /* 0x000ea20000000800 */
[----:B------:R-:W-:Y:S01]  /*1150*/  USHF.L.U32 UR39, UR5, 0x7, URZ ;  /* 0x0000000705277899 */ /* 0x000fe2000800063f */
[----:B-----5:R-:W-:Y:S01]  /*1160*/  IMAD.IADD R18, R18, 0x1, -R7 ;  /* 0x0000000112127824 */ /* 0x020fe200078e0a07 */
[----:B------:R-:W-:Y:S02]  /*1170*/  LOP3.LUT R17, R17, 0xffffffef, RZ, 0xc0, !PT ;  /* 0xffffffef11117812 */ /* 0x000fe400078ec0ff */
[----:B------:R-:W-:Y:S02]  /*1180*/  UIADD3 UR4, UR39, 0x7f, URZ ;  /* 0x0000007f27047890 */ /* 0x000fe4000fffe03f */
[----:B01----:R-:W-:Y:S01]  /*1190*/  IADD3 R3, R18, 0x1, -R19 ;  /* 0x0000000112037810 */ /* 0x003fe20007ffe813 */
[----:B------:R-:W0:Y:S03]  /*11a0*/  LDC.64 R8, c[0x0][0x9e0] ;  /* 0x00027800ff087b82 */ /* 0x000e260000000a00 */
[----:B------:R-:W-:Y:S01]  /*11b0*/  IMAD.U32 R0, RZ, RZ, UR4 ;  /* 0x00000004ff007e24 */ /* 0x000fe2000f8e00ff */
[----:B--2---:R-:W-:-:S02]  /*11c0*/  ISETP.NE.AND P2, PT, R193, 0x1, PT ;  /* 0x00000001c100780c */ /* 0x004fc40003f45270 */
[----:B0-----:R-:W-:-:S11]  /*11d0*/  ISETP.GE.AND P1, PT, R9, 0x1, PT ;  /* 0x000000010900780c */ /* 0x001fd60003f26270 */
[----:B------:R-:W0:Y:S01]  /*11e0*/  @P2 LDC R2, c[0x0][0x44c] ;  /* 0x00011300ff022b82 */ /* 0x000e220000000800 */
[----:B------:R-:W-:-:S04]  /*11f0*/  @P2 LOP3.LUT R17, R17, 0x10, RZ, 0xfc, !PT ;  /* 0x0000001011112812 */ /* 0x000fc800078efcff */
[----:B------:R-:W-:-:S03]  /*1200*/  LOP3.LUT R17, R17, 0xfffffff7, RZ, 0xc0, !PT ;  /* 0xfffffff711117812 */ /* 0x000fc600078ec0ff */
[----:B------:R-:W1:Y:S01]  /*1210*/  @P2 LDC R5, c[0x0][0x450] ;  /* 0x00011400ff052b82 */ /* 0x000e620000000800 */
[----:B------:R-:W-:Y:S01]  /*1220*/  @P1 LOP3.LUT R17, R17, 0x8, RZ, 0xfc, !PT ;  /* 0x0000000811111812 */ /* 0x000fe200078efcff */
[----:B0-----:R-:W-:-:S05]  /*1230*/  @P2 IMAD.HI.U32 R2, R2, UR4, RZ ;  /* 0x0000000402022c27 */ /* 0x001fca000f8e00ff */
[----:B-1----:R-:W-:-:S05]  /*1240*/  @P2 SHF.R.U32.HI R0, RZ, R5, R2 ;  /* 0x00000005ff002219 */ /* 0x002fca0000011602 */
        /* <DEDUP_REMOVED lines=13> */
.L_x_8305:
[----:B------:R-:W-:-:S13]  /*1320*/  ISETP.NE.AND P0, PT, R9, 0x1, PT ;  /* 0x000000010900780c */ /* 0x000fda0003f05270 */
[----:B------:R-:W0:Y:S02]  /*1330*/  @P0 LDC.64 R4, c[0x0][0x9e8] ;  /* 0x00027a00ff040b82 */ /* 0x000e240000000a00 */
[----:B0-----:R-:W-:-:S05]  /*1340*/  @P0 IMAD.HI.U32 R4, R2, R4, RZ ;  /* 0x0000000402040227 */ /* 0x001fca00078e00ff */
[----:B------:R-:W-:-:S07]  /*1350*/  @P0 SHF.R.U32.HI R2, RZ, R5, R4 ;  /* 0x00000005ff020219 */ /* 0x000fce0000011604 */
.L_x_8306:
[----:B------:R-:W-:-:S05]  /*1360*/  IMAD R3, R2, R9, R9 ;  /* 0x0000000902037224 */ /* 0x000fca00078e0209 */
[----:B------:R-:W-:-:S07]  /*1370*/  VIMNMX R0, R0, R3, PT ;  /* 0x0000000300007248 */ /* 0x000fce0003fe0100 */
.L_x_8304:
[----:B------:R-:W0:Y:S01]  /*1380*/  @P2 LDC R4, c[0x0][0x44c] ;  /* 0x00011300ff042b82 */ /* 0x000e220000000800 */
[----:B------:R-:W-:Y:S01]  /*1390*/  IMAD.U32 R3, RZ, RZ, UR39 ;  /* 0x00000027ff037e24 */ /* 0x000fe2000f8e00ff */
[----:B------:R-:W-:Y:S01]  /*13a0*/  ULDC UR4, c[0x0][0x9dc] ;  /* 0x0002770000047ab9 */ /* 0x000fe20000000800 */
[----:B------:R-:W-:Y:S02]  /*13b0*/  VIADD R2, R0, 0x9f ;  /* 0x0000009f00027836 */ /* 0x000fe40000000000 */
[C---:B------:R-:W-:Y:S02]  /*13c0*/  VIADD R0, R18.reuse, 0x9f ;  /* 0x0000009f12007836 */ /* 0x040fe40000000000 */
[----:B------:R-:W-:Y:S01]  /*13d0*/  IMAD.IADD R104, R18, 0x1, -R19 ;  /* 0x0000000112687824 */ /* 0x000fe200078e0a13 */
[----:B------:R-:W1:Y:S01]  /*13e0*/  @P2 LDC R5, c[0x0][0x450] ;  /* 0x00011400ff052b82 */ /* 0x000e620000000800 */
[----:B------:R-:W-:-:S04]  /*13f0*/  IMAD.HI R2, R2, 0x66666667, RZ ;  /* 0x6666666702027827 */ /* 0x000fc800078e02ff */
[----:B------:R-:W-:-:S04]  /*1400*/  IMAD.HI R0, R0, 0x66666667, RZ ;  /* 0x6666666700007827 */ /* 0x000fc800078e02ff */
[----:B0-----:R-:W-:-:S05]  /*1410*/  @P2 IMAD.HI.U32 R4, R4, UR39, RZ ;  /* 0x0000002704042c27 */ /* 0x001fca000f8e00ff */
[----:B-1----:R-:W-:Y:S02]  /*1420*/  @P2 SHF.R.U32.HI R3, RZ, R5, R4 ;  /* 0x00000005ff032219 */ /* 0x002fe40000011604 */
[----:B------:R-:W-:-:S03]  /*1430*/  SHF.R.U32.HI R5, RZ, 0x1f, R2 ;  /* 0x0000001fff057819 */ /* 0x000fc60000011602 */
[----:B------:R-:W-:Y:S01]  /*1440*/  IMAD.IADD R4, R104, 0x1, R3 ;  /* 0x0000000168047824 */ /* 0x000fe200078e0203 */
[----:B------:R-:W-:Y:S02]  /*1450*/  SHF.R.U32.HI R3, RZ, 0x1f, R0 ;  /* 0x0000001fff037819 */ /* 0x000fe40000011600 */
[----:B------:R-:W-:Y:S01]  /*1460*/  LEA.HI.SX32 R2, R2, R5, 0x1a ;  /* 0x0000000502027211 */ /* 0x000fe200078fd2ff */
[----:B------:R-:W-:Y:S01]  /*1470*/  VIADD R6, R4, -UR4 ;  /* 0x8000000404067c36 */ /* 0x000fe20008000000 */
[----:B------:R-:W-:-:S04]  /*1480*/  LEA.HI.SX32 R3, R0, R3, 0x1a ;  /* 0x0000000300037211 */ /* 0x000fc800078fd2ff */
        /* <DEDUP_REMOVED lines=12> */
.L_x_8308:
[----:B------:R-:W-:-:S13]  /*1550*/  ISETP.NE.AND P0, PT, R9, 0x1, PT ;  /* 0x000000010900780c */ /* 0x000fda0003f05270 */
[----:B------:R-:W0:Y:S02]  /*1560*/  @P0 LDC.64 R2, c[0x0][0x9e8] ;  /* 0x00027a00ff020b82 */ /* 0x000e240000000a00 */
[----:B0-----:R-:W-:-:S05]  /*1570*/  @P0 IMAD.HI.U32 R0, R4, R2, RZ ;  /* 0x0000000204000227 */ /* 0x001fca00078e00ff */
[----:B------:R-:W-:-:S07]  /*1580*/  @P0 SHF.R.U32.HI R4, RZ, R3, R0 ;  /* 0x00000003ff040219 */ /* 0x000fce0000011600 */
.L_x_8309:
[----:B------:R-:W-:-:S05]  /*1590*/  IMAD R4, R4, R9, RZ ;  /* 0x0000000904047224 */ /* 0x000fca00078e02ff */
[----:B------:R-:W-:-:S13]  /*15a0*/  R2UR UR5, R4 ;  /* 0x00000000040572ca */ /* 0x000fda00000e0000 */
[----:B------:R-:W-:-:S04]  /*15b0*/  UISETP.LT.AND UP0, UPT, UR4, UR5, UPT ;  /* 0x000000050400728c */ /* 0x000fc8000bf01270 */
[----:B------:R-:W-:-:S12]  /*15c0*/  USEL UR4, UR4, UR5, !UP0 ;  /* 0x0000000504047287 */ /* 0x000fd8000c000000 */
.L_x_8307:
        /* <DEDUP_REMOVED lines=74> */
.L_x_8311:
        /* <DEDUP_REMOVED lines=56> */
.L_x_8514:
[----:B------:R-:W-:Y:S05]  /*1df0*/  @!P0 BRA `(.L_x_8313) ;  /* 0x0000000000048947 */ /* 0x000fea0003800000 */
[----:B------:R-:W-:Y:S01]  /*1e00*/  BPT.TRAP 0x1 ;  /* 0x000000040000795c */ /* 0x000fe20000300000 */
.L_x_8313:
[----:B------:R-:W-:Y:S02]  /*1e10*/  IMAD.U32 R106, RZ, RZ, UR44 ;  /* 0x0000002cff6a7e24 */ /* 0x000fe4000f8e00ff */
[----:B0-----:R-:W-:-:S03]  /*1e20*/  IMAD.U32 R3, RZ, RZ, UR45 ;  /* 0x0000002dff037e24 */ /* 0x001fc6000f8e00ff */
[----:B------:R-:W-:Y:S02]  /*1e30*/  LEA R106, R106, UR43, 0x3 ;  /* 0x0000002b6a6a7c11 */ /* 0x000fe4000f8e18ff */
[----:B------:R-:W-:-:S04]  /*1e40*/  SHF.L.U32 R3, R3, 0x1f, RZ ;  /* 0x0000001f03037819 */ /* 0x000fc800000006ff */
[----:B------:R0:W1:Y:S01]  /*1e50*/  SYNCS.PHASECHK.TRANS64.TRYWAIT P1, [R106+URZ+0x22830], R3 ;  /* 0x022830036a0075a7 */ /* 0x000062000802017f */
[----:B------:R-:W-:Y:S05]  /*1e60*/  @!P0 BRA `(.L_x_8314) ;  /* 0x0000000000048947 */ /* 0x000fea0003800000 */
[----:B------:R-:W-:Y:S01]  /*1e70*/  BPT.TRAP 0x1 ;  /* 0x000000040000795c */ /* 0x000fe20000300000 */
.L_x_8314:
[----:B-1----:R-:W-:Y:S05]  /*1e80*/  @P1 BRA `(.L_x_8315) ;  /* 0x0000000000081947 */ /* 0x002fea0003800000 */
[----:B------:R-:W1:Y:S02]  /*1e90*/  SYNCS.PHASECHK.TRANS64.TRYWAIT P1, [R106+URZ+0x22830], R3 ;  /* 0x022830036a0075a7 */ /* 0x000e64000802017f */
[----:B-1----:R-:W-:Y:S05]  /*1ea0*/  @!P1 BRA `(.L_x_8316) ;  /* 0x000001c400889947 */ /* 0x002fea0003800000 */
.L_x_8315:
        /* <DEDUP_REMOVED lines=135> */
.L_x_8317:
[----:B------:R-:W-:Y:S01]  /*2720*/  ISETP.NE.AND P2, PT, R193, 0x1, PT ;  /* 0x00000001c100780c */ /* 0x000fe20003f45270 */
[C---:B01----:R-:W-:Y:S01]  /*2730*/  FMUL.FTZ R3, R0.reuse, R91 ;  /* 0x0000005b00037220 */ /* 0x043fe20000410000 */
        /* <DEDUP_REMOVED lines=8> */
[----:B------:R-:W-:Y:S01]  /*27c0*/  R2UR UR6, R106 ;  /* 0x000000006a0672ca */ /* 0x000fe200000e0000 */
[----:B------:R-:W-:-:S02]  /*27d0*/  VIADD R106, R23, UR39 ;  /* 0x00000027176a7c36 */ /* 0x000fc40008000000 */
        /* <DEDUP_REMOVED lines=10> */
[----:B------:R-:W2:Y:S01]  /*2880*/  MUFU.TANH R119, R33 ;  /* 0x0000002100777308 */ /* 0x000ea20000002400 */
[C---:B------:R-:W-:Y:S01]  /*2890*/  FMUL.FTZ R89, R0.reuse, R92 ;  /* 0x0000005c00597220 */ /* 0x040fe20000410000 */
[C---:B------:R-:W-:Y:S01]  /*28a0*/  FMUL.FTZ R95, R0.reuse, R72 ;  /* 0x00000048005f7220 */ /* 0x040fe20000410000 */
[----:B------:R-:W-:Y:S01]  /*28b0*/  UIADD3 UR6, UR6, 0x22840, URZ ;  /* 0x0002284006067890 */ /* 0x000fe2000fffe03f */
[C---:B------:R-:W-:Y:S01]  /*28c0*/  FMUL.FTZ R92, R0.reuse, R97 ;  /* 0x00000061005c7220 */ /* 0x040fe20000410000 */
[C---:B------:R-:W-:Y:S01]  /*28d0*/  FMUL.FTZ R14, R0.reuse, R78 ;  /* 0x0000004e000e7220 */ /* 0x040fe20000410000 */
[C---:B------:R-:W-:Y:S01]  /*28e0*/  FMUL.FTZ R72, R0.reuse, R86 ;  /* 0x0000005600487220 */ /* 0x040fe20000410000 */
[C---:B------:R-:W-:Y:S01]  /*28f0*/  FMUL.FTZ R24, R0.reuse, R24 ;  /* 0x0000001800187220 */ /* 0x040fe20000410000 */
[----:B------:R3:W4:Y:S01]  /*2900*/  MUFU.TANH R116, R28 ;  /* 0x0000001c00747308 */ /* 0x0007220000002400 */
        /* <DEDUP_REMOVED lines=10> */
[----:B---3--:R-:W-:Y:S02]  /*29b0*/  IMAD.MOV.U32 R28, RZ, RZ, -0xa0 ;  /* 0xffffff60ff1c7424 */ /* 0x008fe400078e00ff */
        /* <DEDUP_REMOVED lines=55> */
[--C-:B------:R-:W-:Y:S01]  /*2d30*/  IMAD R28, R105, -0xa0, R18.reuse ;  /* 0xffffff60691c7824 */ /* 0x100fe200078e0212 */
[----:B------:R-:W1:Y:S01]  /*2d40*/  MUFU.TANH R5, R5 ;  /* 0x0000000500057308 */ /* 0x000e620000002400 */
[----:B------:R-:W-:Y:S01]  /*2d50*/  IMAD R30, R22, -0x2, R31 ;  /* 0xfffffffe161e7824 */ /* 0x000fe200078e021f */
[----:B------:R-:W-:Y:S01]  /*2d60*/  ULDC UR30, c[0x0][0x9dc] ;  /* 0x00027700001e7ab9 */ /* 0x000fe20000000800 */
[----:B------:R-:W-:Y:S01]  /*2d70*/  SYNCS.ARRIVE.TRANS64.RED.A1T0 RZ, [UR6], RZ ;  /* 0x000000ffffff79a7 */ /* 0x000fe20008100406 */
[----:B------:R-:W-:Y:S01]  /*2d80*/  ULOP3.LUT UR6, URZ, UR30, URZ, 0x33, !UPT ;  /* 0x0000001e3f067292 */ /* 0x000fe2000f8e333f */
[----:B------:R-:W-:Y:S01]  /*2d90*/  VIADD R125, R31, 0xffffffff ;  /* 0xffffffff1f7d7836 */ /* 0x000fe20000000000 */
[----:B------:R-:W-:Y:S01]  /*2da0*/  ULDC UR7, c[0x0][0x9e0] ;  /* 0x0002780000077ab9 */ /* 0x000fe20000000800 */
[----:B------:R-:W-:Y:S01]  /*2db0*/  VIADD R126, R30, 0xffffffff ;  /* 0xffffffff1e7e7836 */ /* 0x000fe20000000000 */
        /* <DEDUP_REMOVED lines=68> */
[----:B------:R-:W-:-:S03]  /*3200*/  IADD3 R28, -R19, R30, R18 ;  /* 0x0000001e131c7210 */ /* 0x000fc60007ffe112 */
[----:B------:R-:W-:Y:S02]  /*3210*/  IMAD R122, R22, -0x2, R29 ;  /* 0xfffffffe167a7824 */ /* 0x000fe400078e021d */
[C---:B------:R-:W-:Y:S01]  /*3220*/  VIADD R123, R28.reuse, UR7 ;  /* 0x000000071c7b7c36 */ /* 0x040fe20008000000 */
[----:B------:R-:W1:Y:S01]  /*3230*/  MUFU.TANH R100, R100 ;  /* 0x0000006400647308 */ /* 0x000e620000002400 */
        /* <DEDUP_REMOVED lines=11> */
[----:B------:R-:W-:Y:S01]  /*32f0*/  IADD3 R31, -R19, R18, R33 ;  /* 0x00000012131f7210 */ /* 0x000fe20007ffe121 */
        /* <DEDUP_REMOVED lines=12> */
.L_x_8320:
[----:B------:R-:W-:Y:S02]  /*33c0*/  ULDC UR6, c[0x0][0x9e4] ;  /* 0x0002790000067ab9 */ /* 0x000fe40000000800 */
[----:B------:R-:W-:-:S05]  /*33d0*/  IMAD.U32 R30, RZ, RZ, UR6 ;  /* 0x00000006ff1e7e24 */ /* 0x000fca000f8e00ff */
[----:B------:R-:W-:-:S13]  /*33e0*/  ISETP.NE.AND P1, PT, R30, 0x1, PT ;  /* 0x000000011e00780c */ /* 0x000fda0003f25270 */
[----:B------:R-:W1:Y:S02]  /*33f0*/  @P1 LDC.64 R28, c[0x0][0x9e8] ;  /* 0x00027a00ff1c1b82 */ /* 0x000e640000000a00 */
[----:B-1----:R-:W-:-:S05]  /*3400*/  @P1 IMAD.HI.U32 R28, R31, R28, RZ ;  /* 0x0000001c1f1c1227 */ /* 0x002fca00078e00ff */
[----:B------:R-:W-:-:S07]  /*3410*/  @P1 SHF.R.U32.HI R31, RZ, R29, R28 ;  /* 0x0000001dff1f1219 */ /* 0x000fce000001161c */
.L_x_8321:
[----:B------:R-:W-:Y:S05]  /*3420*/  BSYNC B0 ;  /* 0x0000000000007941 */ /* 0x000fea0003800000 */
.L_x_8319:
[----:B------:R-:W-:-:S05]  /*3430*/  IMAD R31, R31, R30, R126 ;  /* 0x0000001e1f1f7224 */ /* 0x000fca00078e027e */
[----:B------:R-:W-:Y:S02]  /*3440*/  VIADDMNMX R110, R31, R30, R110, PT ;  /* 0x0000001e1f6e7246 */ /* 0x000fe4000380016e */
[----:B------:R-:W-:-:S07]  /*3450*/  VIMNMX R111, R111, R31, !PT ;  /* 0x0000001f6f6f7248 */ /* 0x000fce0007fe0100 */
.L_x_8318:
        /* <DEDUP_REMOVED lines=55> */
[----:B------:R-:W-:Y:S01]  /*37d0*/  ISETP.GT.AND P3, PT, R111, 0x30, !P4 ;  /* 0x000000306f00780c */ /* 0x000fe20006764270 */
[----:B------:R-:W1:Y:S01]  /*37e0*/  SHFL.IDX PT, R75, R106, 0x1, 0x1c1f ;  /* 0x003c1f006a4b7f89 */ /* 0x000e6200000e0000 */
        /* <DEDUP_REMOVED lines=156> */
.L_x_8324:
[----:B------:R-:W-:Y:S02]  /*41b0*/  ULDC UR6, c[0x0][0x9e4] ;  /* 0x0002790000067ab9 */ /* 0x000fe40000000800 */
[----:B------:R-:W-:-:S05]  /*41c0*/  IMAD.U32 R74, RZ, RZ, UR6 ;  /* 0x00000006ff4a7e24 */ /* 0x000fca000f8e00ff */
[----:B------:R-:W-:-:S13]  /*41d0*/  ISETP.NE.AND P6, PT, R74, 0x1, PT ;  /* 0x000000014a00780c */ /* 0x000fda0003fc5270 */
[----:B------:R-:W0:Y:S02]  /*41e0*/  @P6 LDC.64 R48, c[0x0][0x9e8] ;  /* 0x00027a00ff306b82 */ /* 0x000e240000000a00 */
[----:B0-----:R-:W-:-:S05]  /*41f0*/  @P6 IMAD.HI.U32 R48, R75, R48, RZ ;  /* 0x000000304b306227 */ /* 0x001fca00078e00ff */
[----:B------:R-:W-:-:S07]  /*4200*/  @P6 SHF.R.U32.HI R75, RZ, R49, R48 ;  /* 0x00000031ff4b6219 */ /* 0x000fce0000011630 */
.L_x_8325:
[----:B------:R-:W-:Y:S05]  /*4210*/  BSYNC B0 ;  /* 0x0000000000007941 */ /* 0x000fea0003800000 */
.L_x_8323:
[----:B------:R-:W-:-:S05]  /*4220*/  IMAD R75, R75, R74, R126 ;  /* 0x0000004a4b4b7224 */ /* 0x000fca00078e027e */
[----:B------:R-:W-:Y:S02]  /*4230*/  VIADDMNMX R66, R75, R74, R66, PT ;  /* 0x0000004a4b427246 */ /* 0x000fe40003800142 */
[----:B------:R-:W-:-:S07]  /*4240*/  VIMNMX R68, R68, R75, !PT ;  /* 0x0000004b44447248 */ /* 0x000fce0007fe0100 */
.L_x_8322:
[----:B------:R-:W-:Y:S01]  /*4250*/  ISETP.GT.AND P1, PT, R68, 0x1, !P1 ;  /* 0x000000014400780c */ /* 0x000fe20004f24270 */
[----:B------:R-:W-:Y:S01]  /*4260*/  ULDC UR28, c[0x0][0x988] ;  /* 0x00026200001c7ab9 */ /* 0x000fe20000000800 */
[----:B------:R-:W-:Y:S02]  /*4270*/  ISETP.NE.AND P6, PT, R127, RZ, PT ;  /* 0x000000ff7f00720c */ /* 0x000fe40003fc5270 */
[----:B------:R-:W-:Y:S02]  /*4280*/  ISETP.LT.OR P1, PT, R66, 0x2, P1 ;  /* 0x000000024200780c */ /* 0x000fe40000f21670 */
[C---:B------:R-:W-:Y:S02]  /*4290*/  ISETP.GT.AND P2, PT, R68.reuse, 0x9, !P2 ;  /* 0x000000094400780c */ /* 0x040fe40005744270 */
        /* <DEDUP_REMOVED lines=14> */
[----:B------:R-:W-:Y:S02]  /*4380*/  FMNMX.FTZ R8, R83, R88, !PT ;  /* 0x0000005853087209 */ /* 0x000fe40007810000 */
[----:B------:R-:W-:Y:S02]  /*4390*/  ISETP.GT.AND P1, PT, R68, 0x11, !P1 ;  /* 0x000000114400780c */ /* 0x000fe40004f24270 */
[C---:B------:R-:W-:Y:S02]  /*43a0*/  ISETP.LT.OR P5, PT, R66.reuse, 0x1, P5 ;  /* 0x000000014200780c */ /* 0x040fe40002fa1670 */
        /* <DEDUP_REMOVED lines=97> */
[----:B------:R-:W-:Y:S01]  /*49c0*/  ISETP.NE.AND P1, PT, R99, RZ, PT ;  /* 0x000000ff6300720c */ /* 0x000fe20003f25270 */
[----:B------:R-:W0:Y:S01]  /*49d0*/  SHFL.BFLY PT, R9, R8, 0x2, 0x1f ;  /* 0x0c401f0008097f89 */ /* 0x000e2200000e0000 */
[----:B------:R-:W-:-:S02]  /*49e0*/  ISETP.GT.AND P4, PT, R68, 0x98, !P4 ;  /* 0x000000984400780c */ /* 0x000fc40006784270 */
[----:B------:R-:W-:Y:S02]  /*49f0*/  ISETP.GT.AND P1, PT, R68, 0x50, !P1 ;  /* 0x000000504400780c */ /* 0x000fe40004f24270 */
[C---:B------:R-:W-:Y:S02]  /*4a00*/  ISETP.LT.OR P3, PT, R66.reuse, 0x92, P3 ;  /* 0x000000924200780c */ /* 0x040fe40001f61670 */
[C---:B------:R-:W-:Y:S02]  /*4a10*/  ISETP.LT.OR P1, PT, R66.reuse, 0x51, P1 ;  /* 0x000000514200780c */ /* 0x040fe40000f21670 */
[----:B------:R-:W-:Y:S02]  /*4a20*/  ISETP.LT.OR P4, PT, R66, 0x99, P4 ;  /* 0x000000994200780c */ /* 0x000fe40002781670 */
[----:B------:R-:W-:Y:S02]  /*4a30*/  FSEL R60, R60, -INF , !P1 ;  /* 0xff8000003c3c7808 */ /* 0x000fe40004800000 */
[----:B------:R-:W-:-:S02]  /*4a40*/  ISETP.NE.AND P1, PT, R101, RZ, PT ;  /* 0x000000ff6500720c */ /* 0x000fc40003f25270 */
[----:B------:R-:W-:Y:S02]  /*4a50*/  FSEL R25, R25, -INF , !P3 ;  /* 0xff80000019197808 */ /* 0x000fe40005800000 */
        /* <DEDUP_REMOVED lines=57> */
[----:B------:R-:W-:Y:S01]  /*4df0*/  FSEL R76, R98, -INF , !P1 ;  /* 0xff800000624c7808 */ /* 0x000fe20004800000 */
[----:B------:R-:W-:Y:S01]  /*4e00*/  IMAD.U32 R98, RZ, RZ, UR28 ;  /* 0x0000001cff627e24 */ /* 0x000fe2000f8e00ff */
[----:B------:R-:W-:Y:S02]  /*4e10*/  ISETP.GT.AND P1, PT, R68, 0x89, !P6 ;  /* 0x000000894400780c */ /* 0x000fe40007724270 */
[----:B------:R-:W-:Y:S01]  /*4e20*/  ISETP.NE.AND P6, PT, R118, RZ, PT ;  /* 0x000000ff7600720c */ /* 0x000fe20003fc5270 */
[----:B------:R-:W-:-:S01]  /*4e30*/  FFMA.FTZ R98, R9, R98, -8 ;  /* 0xc100000009627423 */ /* 0x000fc20000010062 */
[----:B------:R-:W-:-:S04]  /*4e40*/  ISETP.LT.OR P1, PT, R66, 0x8a, P1 ;  /* 0x0000008a4200780c */ /* 0x000fc80000f21670 */
[----:B------:R-:W-:Y:S02]  /*4e50*/  FSEL R78, R100, -INF , !P1 ;  /* 0xff800000644e7808 */ /* 0x000fe40004800000 */
[----:B------:R-:W-:Y:S02]  /*4e60*/  FSETP.NEU.FTZ.AND P1, PT, R9, -INF , PT ;  /* 0xff8000000900780b */ /* 0x000fe40003f3d000 */
[----:B------:R-:W-:Y:S02]  /*4e70*/  FSEL R100, R2, -INF , !P5 ;  /* 0xff80000002647808 */ /* 0x000fe40006800000 */
[----:B------:R-:W-:Y:S02]  /*4e80*/  FSEL R98, R98, RZ, P1 ;  /* 0x000000ff62627208 */ /* 0x000fe40000800000 */
[C---:B------:R-:W-:Y:S02]  /*4e90*/  ISETP.GT.AND P1, PT, R68.reuse, 0x90, !P2 ;  /* 0x000000904400780c */ /* 0x040fe40005724270 */
[----:B------:R-:W-:Y:S01]  /*4ea0*/  ISETP.GT.AND P2, PT, R68, 0x99, !P6 ;  /* 0x000000994400780c */ /* 0x000fe20007744270 */
        /* <DEDUP_REMOVED lines=11> */
[----:B------:R-:W-:Y:S01]  /*4f60*/  ISETP.LT.OR P1, PT, R66, 0x91, P1 ;  /* 0x000000914200780c */ /* 0x000fe20000f21670 */
[--C-:B------:R-:W-:Y:S01]  /*4f70*/  FFMA.FTZ R94, R50, UR28, -R98.reuse ;  /* 0x0000001c325e7c23 */ /* 0x100fe20008010862 */
[----:B------:R-:W-:Y:S01]  /*4f80*/  FMNMX.FTZ R93, R49, R8, !PT ;  /* 0x00000008315d7209 */ /* 0x000fe20007810000 */
[--C-:B------:R-:W-:Y:S01]  /*4f90*/  FFMA.FTZ R50, R54, UR28, -R98.reuse ;  /* 0x0000001c36327c23 */ /* 0x100fe20008010862 */
[----:B------:R-:W-:Y:S01]  /*4fa0*/  FSEL R54, R24, -INF , !P1 ;  /* 0xff80000018367808 */ /* 0x000fe20004800000 */
[--C-:B------:R-:W-:Y:S01]  /*4fb0*/  FFMA.FTZ R68, R55, UR28, -R98.reuse ;  /* 0x0000001c37447c23 */ /* 0x100fe20008010862 */
[----:B------:R-:W-:Y:S01]  /*4fc0*/  FMNMX.FTZ R93, R48, R93, !PT ;  /* 0x0000005d305d7209 */ /* 0x000fe20007810000 */
[----:B------:R-:W-:Y:S01]  /*4fd0*/  MUFU.EX2 R2, R2 ;  /* 0x0000000200027308 */ /* 0x000fe20000000800 */
        /* <DEDUP_REMOVED lines=23> */
[----:B------:R-:W0:Y:S01]  /*5150*/  MUFU.EX2 R85, R85 ;  /* 0x0000005500557308 */ /* 0x000e220000000800 */
        /* <DEDUP_REMOVED lines=12> */
[----:B------:R-:W-:Y:S01]  /*5220*/  ISETP.NE.AND P6, PT, R193, 0x1, PT ;  /* 0x00000001c100780c */ /* 0x000fe20003fc5270 */
[--C-:B------:R-:W-:Y:S01]  /*5230*/  FFMA.FTZ R31, R31, UR28, -R98.reuse ;  /* 0x0000001c1f1f7c23 */ /* 0x100fe20008010862 */
[----:B------:R-:W-:Y:S01]  /*5240*/  FMNMX.FTZ R93, R73, R8, !PT ;  /* 0x00000008495d7209 */ /* 0x000fe20007810000 */
[----:B------:R-:W-:Y:S01]  /*5250*/  MUFU.EX2 R86, R86 ;  /* 0x0000005600567308 */ /* 0x000fe20000000800 */
[----:B0-----:R-:W-:Y:S01]  /*5260*/  F2FP.SATFINITE.E4M3.F32.PACK_AB_MERGE_C R184, R85, R84, RZ ;  /* 0x0000005455b8723e */ /* 0x001fe200048070ff */
[--C-:B------:R-:W-:Y:S01]  /*5270*/  FFMA.FTZ R34, R34, UR28, -R98.reuse ;  /* 0x0000001c22227c23 */ /* 0x100fe20008010862 */
[----:B------:R-:W-:Y:S01]  /*5280*/  FMNMX.FTZ R8, R56, R93, !PT ;  /* 0x0000005d38087209 */ /* 0x000fe20007810000 */
[----:B------:R-:W-:Y:S01]  /*5290*/  FFMA.FTZ R33, R33, UR28, -R98 ;  /* 0x0000001c21217c23 */ /* 0x000fe20008010862 */
[----:B------:R-:W-:Y:S01]  /*52a0*/  F2FP.SATFINITE.E4M3.F32.PACK_AB_MERGE_C R184, R83, R2, R184 ;  /* 0x0000000253b8723e */ /* 0x000fe200048070b8 */
[--C-:B------:R-:W-:Y:S01]  /*52b0*/  FFMA.FTZ R28, R28, UR28, -R98.reuse ;  /* 0x0000001c1c1c7c23 */ /* 0x100fe20008010862 */
[----:B------:R-:W-:Y:S01]  /*52c0*/  FMNMX.FTZ R93, R57, R8, !PT ;  /* 0x00000008395d7209 */ /* 0x000fe20007810000 */
[----:B------:R-:W-:Y:S01]  /*52d0*/  MUFU.EX2 R87, R87 ;  /* 0x0000005700577308 */ /* 0x000fe20000000800 */
[----:B------:R-:W-:-:S01]  /*52e0*/  FFMA.FTZ R5, R5, UR28, -R98 ;  /* 0x0000001c05057c23 */ /* 0x000fc20008010862 */
[--C-:B------:R-:W-:Y:S01]  /*52f0*/  FFMA.FTZ R30, R30, UR28, -R98.reuse ;  /* 0x0000001c1e1e7c23 */ /* 0x100fe20008010862 */
[----:B------:R-:W-:Y:S01]  /*5300*/  FMNMX.FTZ R8, R58, R93, !PT ;  /* 0x0000005d3a087209 */ /* 0x000fe20007810000 */
[----:B------:R-:W-:-:S03]  /*5310*/  FFMA.FTZ R29, R29, UR28, -R98 ;  /* 0x0000001c1d1d7c23 */ /* 0x000fc60008010862 */
        /* <DEDUP_REMOVED lines=10> */
[----:B------:R1:W-:Y:S01]  /*53c0*/  MUFU.EX2 R65, R94 ;  /* 0x0000005e00417308 */ /* 0x0003e20000000800 */
[----:B0-----:R-:W-:Y:S02]  /*53d0*/  F2FP.SATFINITE.E4M3.F32.PACK_AB_MERGE_C R186, R89, R88, RZ ;  /* 0x0000005859ba723e */ /* 0x001fe400048070ff */
[----:B------:R-:W-:Y:S02]  /*53e0*/  FMNMX.FTZ R8, R42, R93, !PT ;  /* 0x0000005d2a087209 */ /* 0x000fe40007810000 */
[----:B------:R-:W-:Y:S02]  /*53f0*/  F2FP.SATFINITE.E4M3.F32.PACK_AB_MERGE_C R186, R87, R86, R186 ;  /* 0x0000005657ba723e */ /* 0x000fe400048070ba */
[----:B------:R-:W-:Y:S01]  /*5400*/  FMNMX.FTZ R93, R43, R8, !PT ;  /* 0x000000082b5d7209 */ /* 0x000fe20007810000 */
[----:B------:R-:W-:Y:S01]  /*5410*/  MUFU.EX2 R91, R91 ;  /* 0x0000005b005b7308 */ /* 0x000fe20000000800 */
[----:B-1----:R-:W-:-:S01]  /*5420*/  FFMA.FTZ R94, R47, UR28, -R98 ;  /* 0x0000001c2f5e7c23 */ /* 0x002fc20008010862 */
[----:B------:R-:W-:-:S02]  /*5430*/  FSEL R47, R27, -INF , !P4 ;  /* 0xff8000001b2f7808 */ /* 0x000fc40006000000 */
        /* <DEDUP_REMOVED lines=79> */
[----:B0-----:R-:W-:-:S01]  /*5930*/  FADD.FTZ R57, R46, R3 ;  /* 0x000000032e397221 */ /* 0x001fc20000010000 */
[----:B------:R-:W0:Y:S01]  /*5940*/  MUFU.EX2 R6, R6 ;  /* 0x0000000600067308 */ /* 0x000e220000000800 */
[----:B------:R-:W-:-:S01]  /*5950*/  FFMA.FTZ R54, R54, UR28, -R66 ;  /* 0x0000001c36367c23 */ /* 0x000fc20008010842 */
[----:B------:R-:W-:Y:S01]  /*5960*/  FADD.FTZ R61, R87, R56 ;  /* 0x00000038573d7221 */ /* 0x000fe20000010000 */
[----:B--2---:R-:W-:-:S01]  /*5970*/  FADD.FTZ R56, R68, R57 ;  /* 0x0000003944387221 */ /* 0x004fc20000010000 */
[--C-:B------:R-:W-:Y:S01]  /*5980*/  FFMA.FTZ R47, R47, UR28, -R66.reuse ;  /* 0x0000001c2f2f7c23 */ /* 0x100fe20008010842 */
[----:B------:R-:W-:-:S01]  /*5990*/  FFMA.FTZ R55, R55, UR28, -R66 ;  /* 0x0000001c37377c23 */ /* 0x000fc20008010842 */
[----:B------:R-:W-:-:S02]  /*59a0*/  FADD.FTZ R60, R88, R61 ;  /* 0x0000003d583c7221 */ /* 0x000fc40000010000 */
        /* <DEDUP_REMOVED lines=8> */
[----:B------:R-:W-:-:S04]  /*5a30*/  FADD.FTZ R61, R91, R60 ;  /* 0x0000003c5b3d7221 */ /* 0x000fc80000010000 */
[----:B------:R-:W-:Y:S01]  /*5a40*/  FADD.FTZ R60, R82, R61 ;  /* 0x0000003d523c7221 */ /* 0x000fe20000010000 */
[----:B------:R-:W-:Y:S01]  /*5a50*/  F2FP.SATFINITE.E4M3.F32.PACK_AB_MERGE_C R82, R81, R82, RZ ;  /* 0x000000525152723e */ /* 0x000fe200048070ff */
[----:B------:R-:W0:Y:S01]  /*5a60*/  MUFU.EX2 R49, R49 ;  /* 0x0000003100317308 */ /* 0x000e220000000800 */
[----:B--2---:R-:W-:-:S01]  /*5a70*/  FADD.FTZ R57, R7, R56 ;  /* 0x0000003807397221 */ /* 0x004fc20000010000 */
[----:B------:R-:W-:Y:S01]  /*5a80*/  FADD.FTZ R81, R81, R60 ;  /* 0x0000003c51517221 */ /* 0x000fe20000010000 */
[----:B------:R-:W-:-:S05]  /*5a90*/  F2FP.SATFINITE.E4M3.F32.PACK_AB_MERGE_C R180, R91, R90, R82 ;  /* 0x0000005a5bb4723e */ /* 0x000fca0004807052 */
[----:B------:R-:W2:Y:S01]  /*5aa0*/  MUFU.EX2 R10, R10 ;  /* 0x0000000a000a7308 */ /* 0x000ea20000000800 */
[----:B-1----:R-:W-:-:S07]  /*5ab0*/  FADD.FTZ R56, R48, R57 ;  /* 0x0000003930387221 */ /* 0x002fce0000010000 */
        /* <DEDUP_REMOVED lines=9> */
[C---:B------:R-:W-:Y:S02]  /*5b50*/  F2FP.SATFINITE.E4M3.F32.PACK_AB_MERGE_C R77, R70.reuse, R77, RZ ;  /* 0x0000004d464d723e */ /* 0x040fe400048070ff */
[----:B------:R-:W-:Y:S01]  /*5b60*/  F2FP.SATFINITE.E4M3.F32.PACK_AB_MERGE_C R56, R65, R64, RZ ;  /* 0x000000404138723e */ /* 0x000fe200048070ff */
[----:B------:R-:W-:-:S01]  /*5b70*/  FADD.FTZ R70, R70, R61 ;  /* 0x0000003d46467221 */ /* 0x000fc20000010000 */
[----:B------:R-:W-:Y:S01]  /*5b80*/  F2FP.SATFINITE.E4M3.F32.PACK_AB_MERGE_C R182, R79, R80, R77 ;  /* 0x000000504fb6723e */ /* 0x000fe2000480704d */
[----:B------:R-:W2:Y:S01]  /*5b90*/  MUFU.EX2 R12, R12 ;  /* 0x0000000c000c7308 */ /* 0x000ea20000000800 */
[----:B-1----:R-:W-:-:S01]  /*5ba0*/  FADD.FTZ R57, R11, R2 ;  /* 0x000000020b397221 */ /* 0x002fc20000010000 */
[----:B------:R-:W-:Y:S01]  /*5bb0*/  FADD.FTZ R61, R67, R70 ;  /* 0x00000046433d7221 */ /* 0x000fe20000010000 */
[----:B------:R-:W-:-:S02]  /*5bc0*/  F2FP.SATFINITE.E4M3.F32.PACK_AB_MERGE_C R176, R92, R67, R56 ;  /* 0x000000435cb0723e */ /* 0x000fc40004807038 */
[----:B------:R-:W-:Y:S01]  /*5bd0*/  FADD.FTZ R2, R94, R57 ;  /* 0x000000395e027221 */ /* 0x000fe20000010000 */
[----:B------:R-:W-:-:S01]  /*5be0*/  FADD.FTZ R61, R92, R61 ;  /* 0x0000003d5c3d7221 */ /* 0x000fc20000010000 */
[----:B------:R-:W-:Y:S01]  /*5bf0*/  F2FP.SATFINITE.E4M3.F32.PACK_AB_MERGE_C R56, R51, R52, RZ ;  /* 0x000000343338723e */ /* 0x000fe200048070ff */
[----:B------:R-:W1:Y:S01]  /*5c00*/  MUFU.EX2 R15, R15 ;  /* 0x0000000f000f7308 */ /* 0x000e620000000800 */
[----:B0-----:R-:W-:-:S01]  /*5c10*/  FADD.FTZ R57, R95, R2 ;  /* 0x000000025f397221 */ /* 0x001fc20000010000 */
[----:B------:R-:W-:Y:S01]  /*5c20*/  FADD.FTZ R64, R64, R61 ;  /* 0x0000003d40407221 */ /* 0x000fe20000010000 */
[----:B------:R-:W-:Y:S02]  /*5c30*/  F2FP.SATFINITE.E4M3.F32.PACK_AB_MERGE_C R178, R53, R50, R56 ;  /* 0x0000003235b2723e */ /* 0x000fe40004807038 */
[----:B------:R-:W-:Y:S01]  /*5c40*/  F2FP.SATFINITE.E4M3.F32.PACK_AB_MERGE_C R94, R95, R94, RZ ;  /* 0x0000005e5f5e723e */ /* 0x000fe200048070ff */
[----:B------:R-:W-:-:S02]  /*5c50*/  FADD.FTZ R65, R65, R64 ;  /* 0x0000004041417221 */ /* 0x000fc40000010000 */
[----:B------:R-:W0:Y:S01]  /*5c60*/  MUFU.EX2 R72, R72 ;  /* 0x0000004800487308 */ /* 0x000e220000000800 */
[----:B--2---:R-:W-:-:S01]  /*5c70*/  FADD.FTZ R2, R12, R57 ;  /* 0x000000390c027221 */ /* 0x004fc20000010000 */
[----:B------:R-:W-:Y:S01]  /*5c80*/  FADD.FTZ R60, R50, R65 ;  /* 0x00000041323c7221 */ /* 0x000fe20000010000 */
[----:B------:R-:W-:-:S01]  /*5c90*/  FFMA.FTZ R50, R25, UR28, -R66 ;  /* 0x0000001c19327c23 */ /* 0x000fc20008010842 */
[----:B------:R-:W-:Y:S01]  /*5ca0*/  F2FP.SATFINITE.E4M3.F32.PACK_AB_MERGE_C R181, R11, R10, R94 ;  /* 0x0000000a0bb5723e */ /* 0x000fe2000480705e */
[----:B------:R-:W-:-:S02]  /*5cb0*/  IMAD.U32 R11, RZ, RZ, UR39 ;  /* 0x00000027ff0b7e24 */ /* 0x000fc4000f8e00ff */
[----:B------:R-:W-:Y:S01]  /*5cc0*/  FADD.FTZ R53, R53, R60 ;  /* 0x0000003c35357221 */ /* 0x000fe20000010000 */
[----:B------:R-:W2:Y:S01]  /*5cd0*/  @P6 LDC R10, c[0x0][0x44c] ;  /* 0x00011300ff0a6b82 */ /* 0x000ea20000000800 */
[----:B------:R-:W3:Y:S01]  /*5ce0*/  MUFU.EX2 R73, R73 ;  /* 0x0000004900497308 */ /* 0x000ee20000000800 */
[----:B-1----:R-:W-:-:S01]  /*5cf0*/  FADD.FTZ R57, R15, R2 ;  /* 0x000000020f397221 */ /* 0x002fc20000010000 */
[----:B------:R-:W-:-:S04]  /*5d00*/  FADD.FTZ R52, R52, R53 ;  /* 0x0000003534347221 */ /* 0x000fc80000010000 */
[----:B------:R-:W-:Y:S02]  /*5d10*/  FADD.FTZ R51, R51, R52 ;  /* 0x0000003433337221 */ /* 0x000fe40000010000 */
[----:B------:R-:W1:Y:S01]  /*5d20*/  MUFU.EX2 R13, R13 ;  /* 0x0000000d000d7308 */ /* 0x000e620000000800 */
[----:B0-----:R-:W-:-:S07]  /*5d30*/  FADD.FTZ R2, R72, R57 ;  /* 0x0000003948027221 */ /* 0x001fce0000010000 */
[----:B------:R-:W0:Y:S01]  /*5d40*/  MUFU.EX2 R14, R14 ;  /* 0x0000000e000e7308 */ /* 0x000e220000000800 */
[----:B---3--:R-:W-:-:S01]  /*5d50*/  FADD.FTZ R2, R73, R2 ;  /* 0x0000000249027221 */ /* 0x008fc20000010000 */
[----:B------:R-:W-:-:S04]  /*5d60*/  F2FP.SATFINITE.E4M3.F32.PACK_AB_MERGE_C R72, R73, R72, RZ ;  /* 0x000000484948723e */ /* 0x000fc800048070ff */
[----:B------:R-:W-:Y:S01]  /*5d70*/  F2FP.SATFINITE.E4M3.F32.PACK_AB_MERGE_C R183, R15, R12, R72 ;  /* 0x0000000c0fb7723e */ /* 0x000fe20004807048 */
[----:B--2---:R-:W-:Y:S01]  /*5d80*/  @P6 IMAD.HI.U32 R10, R10, UR39, RZ ;  /* 0x000000270a0a6c27 */ /* 0x004fe2000f8e00ff */
[----:B------:R-:W2:Y:S03]  /*5d90*/  MUFU.EX2 R58, R58 ;  /* 0x0000003a003a7308 */ /* 0x000ea60000000800 */
[----:B-1----:R-:W-:-:S01]  /*5da0*/  FADD.FTZ R57, R13, R2 ;  /* 0x000000020d397221 */ /* 0x002fc20000010000 */
[----:B------:R-:W1:Y:S04]  /*5db0*/  @P6 LDC R15, c[0x0][0x450] ;  /* 0x00011400ff0f6b82 */ /* 0x000e680000000800 */
[----:B------:R-:W3:Y:S01]  /*5dc0*/  MUFU.EX2 R59, R59 ;  /* 0x0000003b003b7308 */ /* 0x000ee20000000800 */
[----:B0-----:R-:W-:-:S07]  /*5dd0*/  FADD.FTZ R57, R14, R57 ;  /* 0x000000390e397221 */ /* 0x001fce0000010000 */
[----:B------:R-:W0:Y:S01]  /*5de0*/  MUFU.EX2 R20, R20 ;  /* 0x0000001400147308 */ /* 0x000e220000000800 */
[----:B--2---:R-:W-:-:S07]  /*5df0*/  FADD.FTZ R56, R58, R57 ;  /* 0x000000393a387221 */ /* 0x004fce0000010000 */
[----:B------:R-:W2:Y:S01]  /*5e00*/  MUFU.EX2 R21, R21 ;  /* 0x0000001500157308 */ /* 0x000ea20000000800 */
[----:B---3--:R-:W-:-:S01]  /*5e10*/  FADD.FTZ R25, R59, R56 ;  /* 0x000000383b197221 */ /* 0x008fc20000010000 */
[----:B-1----:R-:W-:Y:S02]  /*5e20*/  @P6 SHF.R.U32.HI R11, RZ, R15, R10 ;  /* 0x0000000fff0b6219 */ /* 0x002fe4000001160a */
[----:B------:R-:W-:Y:S02]  /*5e30*/  LOP3.LUT P6, RZ, R17, 0x8, RZ, 0xc0, !PT ;  /* 0x0000000811ff7812 */ /* 0x000fe400078cc0ff */
[----:B------:R-:W-:Y:S01]  /*5e40*/  F2FP.SATFINITE.E4M3.F32.PACK_AB_MERGE_C R58, R59, R58, RZ ;  /* 0x0000003a3b3a723e */ /* 0x000fe200048070ff */
[----:B------:R-:W-:Y:S01]  /*5e50*/  IMAD.IADD R11, R104, 0x1, R11 ;  /* 0x00000001680b7824 */ /* 0x000fe200078e020b */
[----:B------:R-:W-:Y:S01]  /*5e60*/  MUFU.EX2 R26, R26 ;  /* 0x0000001a001a7308 */ /* 0x000fe20000000800 */
[----:B0-----:R-:W-:-:S01]  /*5e70*/  FADD.FTZ R56, R20, R25 ;  /* 0x0000001914387221 */ /* 0x001fc20000010000 */
[----:B------:R-:W-:-:S06]  /*5e80*/  F2FP.SATFINITE.E4M3.F32.PACK_AB_MERGE_C R177, R14, R13, R58 ;  /* 0x0000000d0eb1723e */ /* 0x000fcc000480703a */
[----:B------:R-:W0:Y:S01]  /*5e90*/  MUFU.EX2 R39, R39 ;  /* 0x0000002700277308 */ /* 0x000e220000000800 */
[----:B--2---:R-:W-:-:S07]  /*5ea0*/  FADD.FTZ R25, R21, R56 ;  /* 0x0000003815197221 */ /* 0x004fce0000010000 */
[----:B------:R-:W1:Y:S08]  /*5eb0*/  MUFU.EX2 R62, R62 ;  /* 0x0000003e003e7308 */ /* 0x000e700000000800 */
[----:B------:R-:W2:Y:S01]  /*5ec0*/  MUFU.EX2 R63, R63 ;  /* 0x0000003f003f7308 */ /* 0x000ea20000000800 */
[----:B0-----:R-:W-:-:S04]  /*5ed0*/  F2FP.SATFINITE.E4M3.F32.PACK_AB_MERGE_C R53, R39, R26, RZ ;  /* 0x0000001a2735723e */ /* 0x001fc800048070ff */
[----:B------:R-:W-:Y:S01]  /*5ee0*/  F2FP.SATFINITE.E4M3.F32.PACK_AB_MERGE_C R172, R27, R24, R53 ;  /* 0x000000181bac723e */ /* 0x000fe20004807035 */
[----:B------:R-:W-:-:S02]  /*5ef0*/  FADD.FTZ R24, R24, R51 ;  /* 0x0000003318187221 */ /* 0x000fc40000010000 */
[----:B------:R-:W0:Y:S01]  /*5f00*/  MUFU.EX2 R40, R40 ;  /* 0x0000002800287308 */ /* 0x000e220000000800 */
[----:B-1----:R-:W-:-:S01]  /*5f10*/  FADD.FTZ R48, R62, R25 ;  /* 0x000000193e307221 */ /* 0x002fc20000010000 */
[----:B------:R-:W-:-:S04]  /*5f20*/  FADD.FTZ R27, R27, R24 ;  /* 0x000000181b1b7221 */ /* 0x000fc80000010000 */
[----:B------:R-:W-:Y:S02]  /*5f30*/  FADD.FTZ R26, R26, R27 ;  /* 0x0000001b1a1a7221 */ /* 0x000fe40000010000 */
[----:B------:R-:W1:Y:S01]  /*5f40*/  MUFU.EX2 R41, R41 ;  /* 0x0000002900297308 */ /* 0x000e620000000800 */
[----:B--2---:R-:W-:-:S01]  /*5f50*/  FADD.FTZ R25, R63, R48 ;  /* 0x000000303f197221 */ /* 0x004fc20000010000 */
[----:B------:R-:W-:Y:S01]  /*5f60*/  FADD.FTZ R26, R39, R26 ;  /* 0x0000001a271a7221 */ /* 0x000fe20000010000 */
[----:B------:R-:W-:-:S04]  /*5f70*/  F2FP.SATFINITE.E4M3.F32.PACK_AB_MERGE_C R62, R63, R62, RZ ;  /* 0x0000003e3f3e723e */ /* 0x000fc800048070ff */
[----:B------:R-:W-:Y:S01]  /*5f80*/  F2FP.SATFINITE.E4M3.F32.PACK_AB_MERGE_C R179, R21, R20, R62 ;  /* 0x0000001415b3723e */ /* 0x000fe2000480703e */
[----:B------:R-:W2:Y:S01]  /*5f90*/  MUFU.EX2 R42, R42 ;  /* 0x0000002a002a7308 */ /* 0x000ea20000000800 */
[----:B0-----:R-:W-:-:S07]  /*5fa0*/  FADD.FTZ R24, R40, R25 ;  /* 0x0000001928187221 */ /* 0x001fce0000010000 */
[----:B------:R-:W0:Y:S01]  /*5fb0*/  MUFU.EX2 R43, R43 ;  /* 0x0000002b002b7308 */ /* 0x000e220000000800 */
[----:B-1----:R-:W-:-:S07]  /*5fc0*/  FADD.FTZ R27, R41, R24 ;  /* 0x00000018291b7221 */ /* 0x002fce0000010000 */
[----:B------:R-:W-:Y:S01]  /*5fd0*/  MUFU.EX2 R36, R36 ;  /* 0x0000002400247308 */ /* 0x000fe20000000800 */
[----:B--2---:R-:W-:-:S07]  /*5fe0*/  FADD.FTZ R24, R42, R27 ;  /* 0x0000001b2a187221 */ /* 0x004fce0000010000 */
[----:B------:R-:W1:Y:S01]  /*5ff0*/  MUFU.EX2 R35, R35 ;  /* 0x0000002300237308 */ /* 0x000e620000000800 */
[C---:B0-----:R-:W-:Y:S01]  /*6000*/  F2FP.SATFINITE.E4M3.F32.PACK_AB_MERGE_C R42, R43.reuse, R42, RZ ;  /* 0x0000002a2b2a723e */ /* 0x041fe200048070ff */
[----:B------:R-:W-:-:S03]  /*6010*/  FADD.FTZ R43, R43, R24 ;  /* 0x000000182b2b7221 */ /* 0x000fc60000010000 */
[----:B------:R-:W-:-:S03]  /*6020*/  F2FP.SATFINITE.E4M3.F32.PACK_AB_MERGE_C R173, R41, R40, R42 ;  /* 0x0000002829ad723e */ /* 0x000fc6000480702a */
        /* <DEDUP_REMOVED lines=17> */
[----:B-1----:R-:W-:-:S01]  /*6140*/  FADD.FTZ R7, R2, R7 ;  /* 0x0000000702077221 */ /* 0x002fc20000010000 */
[----:B------:R-:W-:-:S04]  /*6150*/  F2FP.SATFINITE.E4M3.F32.PACK_AB_MERGE_C R69, R2, R69, RZ ;  /* 0x000000450245723e */ /* 0x000fc800048070ff */
[----:B------:R-:W-:Y:S02]  /*6160*/  F2FP.SATFINITE.E4M3.F32.PACK_AB_MERGE_C R175, R45, R44, R69 ;  /* 0x0000002c2daf723e */ /* 0x000fe40004807045 */
        /* <DEDUP_REMOVED lines=26> */
[----:B------:R-:W-:Y:S01]  /*6310*/  MUFU.EX2 R47, R47 ;  /* 0x0000002f002f7308 */ /* 0x000fe20000000800 */
[----:B-1----:R-:W-:Y:S01]  /*6320*/  F2FP.SATFINITE.E4M3.F32.PACK_AB_MERGE_C R170, R29, R30, R7 ;  /* 0x0000001e1daa723e */ /* 0x002fe20004807007 */
[----:B------:R-:W-:-:S04]  /*6330*/  FADD.FTZ R30, R30, R31 ;  /* 0x0000001f1e1e7221 */ /* 0x000fc80000010000 */
[----:B------:R-:W-:Y:S02]  /*6340*/  FADD.FTZ R29, R29, R30 ;  /* 0x0000001e1d1d7221 */ /* 0x000fe40000010000 */
[----:B------:R-:W1:Y:S01]  /*6350*/  MUFU.EX2 R2, R55 ;  /* 0x0000003700027308 */ /* 0x000e620000000800 */
[----:B0-----:R-:W-:-:S01]  /*6360*/  FADD.FTZ R6, R3, R6 ;  /* 0x0000000603067221 */ /* 0x001fc20000010000 */
[----:B------:R-:W-:Y:S01]  /*6370*/  FADD.FTZ R28, R28, R29 ;  /* 0x0000001d1c1c7221 */ /* 0x000fe20000010000 */
[----:B-1----:R-:W-:Y:S02]  /*6380*/  F2FP.SATFINITE.E4M3.F32.PACK_AB_MERGE_C R7, R2, R47, RZ ;  /* 0x0000002f0207723e */ /* 0x002fe400048070ff */
[----:B------:R-:W-:Y:S01]  /*6390*/  FADD.FTZ R47, R47, R6 ;  /* 0x000000062f2f7221 */ /* 0x000fe20000010000 */
[----:B------:R-:W-:Y:S01]  /*63a0*/  VIADD R6, R11, UR7 ;  /* 0x000000070b067c36 */ /* 0x000fe20008000000 */
[----:B------:R-:W-:Y:S01]  /*63b0*/  F2FP.SATFINITE.E4M3.F32.PACK_AB_MERGE_C R171, R3, R54, R7 ;  /* 0x0000003603ab723e */ /* 0x000fe20004807007 */
[----:B------:R-:W-:-:S01]  /*63c0*/  FADD.FTZ R3, R5, R28 ;  /* 0x0000001c05037221 */ /* 0x000fc20000010000 */
[----:B------:R-:W-:-:S02]  /*63d0*/  FADD.FTZ R2, R2, R47 ;  /* 0x0000002f02027221 */ /* 0x000fc40000010000 */
[----:B------:R-:W-:Y:S01]  /*63e0*/  R2UR UR10, R6 ;  /* 0x00000000060a72ca */ /* 0x000fe200000e0000 */
[----:B------:R-:W-:Y:S01]  /*63f0*/  VIADD R7, R105, 0xfffffffe ;  /* 0xfffffffe69077836 */ /* 0x000fe20000000000 */
[----:B------:R-:W-:-:S13]  /*6400*/  @!P6 BRA `(.L_x_8326) ;  /* 0x000000000054e947 */ /* 0x000fda0003800000 */
        /* <DEDUP_REMOVED lines=13> */
.L_x_8327:
[----:B------:R-:W-:Y:S02]  /*64e0*/  ULDC UR14, c[0x0][0x9e4] ;  /* 0x00027900000e7ab9 */ /* 0x000fe40000000800 */
[----:B------:R-:W-:-:S11]  /*64f0*/  UISETP.NE.AND UP0, UPT, UR14, 0x1, UPT ;  /* 0x000000010e00788c */ /* 0x000fd6000bf05270 */
[----:B------:R-:W-:Y:S02]  /*6500*/  @UP0 ULDC.64 UR18, c[0x0][0x9e8] ;  /* 0x00027a0000120ab9 */ /* 0x000fe40000000a00 */
[----:B------:R-:W-:-:S04]  /*6510*/  UIMAD.WIDE.U32 UR6, UR11, UR18, URZ ;  /* 0x000000120b0672a5 */ /* 0x000fc8000f8e003f */
[----:B------:R-:W-:-:S12]  /*6520*/  @UP0 USHF.R.U32.HI UR11, URZ, UR19, UR7 ;  /* 0x000000133f0b0299 */ /* 0x000fd80008011607 */
.L_x_8328:
[----:B------:R-:W-:-:S04]  /*6530*/  UIMAD UR11, UR11, UR14, UR14 ;  /* 0x0000000e0b0b72a4 */ /* 0x000fc8000f8e020e */
[----:B------:R-:W-:-:S04]  /*6540*/  UISETP.LT.AND UP0, UPT, UR10, UR11, UPT ;  /* 0x0000000b0a00728c */ /* 0x000fc8000bf01270 */
[----:B------:R-:W-:-:S12]  /*6550*/  USEL UR10, UR10, UR11, UP0 ;  /* 0x0000000b0a0a7287 */ /* 0x000fd80008000000 */
.L_x_8326:
        /* <DEDUP_REMOVED lines=48> */
.L_x_8348:
[----:B------:R-:W-:Y:S01]  /*6860*/  ISETP.NE.AND P2, PT, RZ, UR42, PT ;  /* 0x0000002aff007c0c */ /* 0x000fe2000bf45270 */
[----:B------:R-:W-:-:S04]  /*6870*/  UISETP.NE.AND UP0, UPT, UR33, 0x1, UPT ;  /* 0x000000012100788c */ /* 0x000fc8000bf05270 */
[----:B------:R-:W-:-:S04]  /*6880*/  USEL UR45, URZ, 0x1, UP0 ;  /* 0x000000013f2d7887 */ /* 0x000fc80008000000 */
[----:B------:R-:W-:-:S04]  /*6890*/  ULOP3.LUT UR45, UR34, UR45, URZ, 0x3c, !UPT ;  /* 0x0000002d222d7292 */ /* 0x000fc8000f8e3c3f */
[----:B------:R-:W-:Y:S08]  /*68a0*/  @P2 BRA `(.L_x_8330) ;  /* 0x0000000000382947 */ /* 0x000ff00003800000 */
[----:B------:R-:W-:Y:S05]  /*68b0*/  @!P0 BRA `(.L_x_8331) ;  /* 0x0000000000048947 */ /* 0x000fea0003800000 */
[----:B------:R-:W-:Y:S01]  /*68c0*/  BPT.TRAP 0x1 ;  /* 0x000000040000795c */ /* 0x000fe20000300000 */
.L_x_8331:
        /* <DEDUP_REMOVED lines=9> */
.L_x_8332:
[----:B-1----:R-:W-:Y:S05]  /*6960*/  @P1 BRA `(.L_x_8330) ;  /* 0x0000000000081947 */ /* 0x002fea0003800000 */
[----:B------:R-:W1:Y:S02]  /*6970*/  SYNCS.PHASECHK.TRANS64.TRYWAIT P1, [UR6+0x22830], R8 ;  /* 0x02283008ff0075a7 */ /* 0x000e640008020146 */
[----:B-1----:R-:W-:Y:S05]  /*6980*/  @!P1 BRA `(.L_x_8333) ;  /* 0x0000017800e49947 */ /* 0x002fea0003800000 */
.L_x_8330:
        /* <DEDUP_REMOVED lines=132> */
.L_x_8335:
[----:B------:R-:W-:Y:S01]  /*71d0*/  ULEA UR6, UR33, UR43, 0x3 ;  /* 0x0000002b21067291 */ /* 0x000fe2000f8e183f */
[----:B------:R-:W-:-:S05]  /*71e0*/  IMAD.U32 R8, RZ, RZ, UR34 ;  /* 0x00000022ff087e24 */ /* 0x000fca000f8e00ff */
[----:B------:R-:W-:-:S04]  /*71f0*/  SHF.L.U32 R8, R8, 0x1f, RZ ;  /* 0x0000001f08087819 */ /* 0x000fc800000006ff */
[----:B------:R0:W1:Y:S01]  /*7200*/  SYNCS.PHASECHK.TRANS64.TRYWAIT P1, [UR6+0x22850], R8 ;  /* 0x02285008ff0075a7 */ /* 0x0000620008020146 */
[----:B------:R-:W-:Y:S05]  /*7210*/  @!P0 BRA `(.L_x_8336) ;  /* 0x0000000000048947 */ /* 0x000fea0003800000 */
[----:B------:R-:W-:Y:S01]  /*7220*/  BPT.TRAP 0x1 ;  /* 0x000000040000795c */ /* 0x000fe20000300000 */
.L_x_8336:
[----:B-1----:R-:W-:Y:S05]  /*7230*/  @P1 BRA `(.L_x_8334) ;  /* 0x0000000000081947 */ /* 0x002fea0003800000 */
[----:B------:R-:W1:Y:S02]  /*7240*/  SYNCS.PHASECHK.TRANS64.TRYWAIT P1, [UR6+0x22850], R8 ;  /* 0x02285008ff0075a7 */ /* 0x000e640008020146 */
[----:B-1----:R-:W-:Y:S05]  /*7250*/  @!P1 BRA `(.L_x_8337) ;  /* 0x0000017000c89947 */ /* 0x002fea0003800000 */
.L_x_8334:
        /* <DEDUP_REMOVED lines=36> */
.L_x_8338:
[----:B------:R-:W-:Y:S01]  /*74a0*/  ISETP.NE.AND P2, PT, R193, 0x1, PT ;  /* 0x00000001c100780c */ /* 0x000fe20003f45270 */
[C---:B------:R-:W-:Y:S01]  /*74b0*/  FMUL.FTZ R20, R0.reuse, R167 ;  /* 0x000000a700147220 */ /* 0x040fe20000410000 */
[C---:B------:R-:W-:Y:S01]  /*74c0*/  FMUL.FTZ R167, R0.reuse, R89 ;  /* 0x0000005900a77220 */ /* 0x040fe20000410000 */
[C---:B------:R-:W-:Y:S01]  /*74d0*/  FMUL.FTZ R171, R0.reuse, R97 ;  /* 0x0000006100ab7220 */ /* 0x040fe20000410000 */
[----:B------:R-:W-:Y:S02]  /*74e0*/  VIADD R172, R23, UR39 ;  /* 0x0000002717ac7c36 */ /* 0x000fe40008000000 */
[C---:B------:R-:W-:Y:S01]  /*74f0*/  FMUL.FTZ R15, R0.reuse, R166 ;  /* 0x000000a6000f7220 */ /* 0x040fe20000410000 */
[C---:B------:R-:W-:Y:S01]  /*7500*/  FMUL.FTZ R166, R0.reuse, R88 ;  /* 0x0000005800a67220 */ /* 0x040fe20000410000 */
[C---:B0-----:R-:W-:Y:S01]  /*7510*/  FMUL.FTZ R8, R0.reuse, R154 ;  /* 0x0000009a00087220 */ /* 0x041fe20000410000 */
[C---:B------:R-:W-:Y:S01]  /*7520*/  FMUL.FTZ R154, R0.reuse, R156 ;  /* 0x0000009c009a7220 */ /* 0x040fe20000410000 */
[C---:B------:R-:W-:Y:S01]  /*7530*/  FMUL.FTZ R9, R0.reuse, R155 ;  /* 0x0000009b00097220 */ /* 0x040fe20000410000 */
[C---:B------:R-:W-:Y:S01]  /*7540*/  FMUL.FTZ R156, R0.reuse, R160 ;  /* 0x000000a0009c7220 */ /* 0x040fe20000410000 */
[----:B------:R-:W-:Y:S01]  /*7550*/  ULEA UR6, UR44, UR43, 0x3 ;  /* 0x0000002b2c067291 */ /* 0x000fe2000f8e183f */
        /* <DEDUP_REMOVED lines=28> */
[C---:B------:R-:W-:Y:S01]  /*7720*/  FMUL.FTZ R124, R0.reuse, R130 ;  /* 0x00000082007c7220 */ /* 0x040fe20000410000 */
        /* <DEDUP_REMOVED lines=55> */
[----:B------:R-:W-:Y:S01]  /*7aa0*/  ULOP3.LUT UR6, URZ, UR30, URZ, 0x33, !UPT ;  /* 0x0000001e3f067292 */ /* 0x000fe2000f8e333f */
[----:B------:R-:W-:Y:S01]  /*7ab0*/  VIADD R175, R89, 0xffffffff ;  /* 0xffffffff59af7836 */ /* 0x000fe20000000000 */
        /* <DEDUP_REMOVED lines=97> */
.L_x_8341:
[----:B------:R-:W-:-:S05]  /*80d0*/  IMAD.U32 R100, RZ, RZ, UR29 ;  /* 0x0000001dff647e24 */ /* 0x000fca000f8e00ff */
[----:B------:R-:W-:-:S13]  /*80e0*/  ISETP.NE.AND P1, PT, R100, 0x1, PT ;  /* 0x000000016400780c */ /* 0x000fda0003f25270 */
[----:B------:R-:W1:Y:S02]  /*80f0*/  @P1 LDC.64 R88, c[0x0][0x9e8] ;  /* 0x00027a00ff581b82 */ /* 0x000e640000000a00 */
[----:B-1----:R-:W-:-:S05]  /*8100*/  @P1 IMAD.HI.U32 R88, R98, R88, RZ ;  /* 0x0000005862581227 */ /* 0x002fca00078e00ff */
[----:B------:R-:W-:-:S07]  /*8110*/  @P1 SHF.R.U32.HI R98, RZ, R89, R88 ;  /* 0x00000059ff621219 */ /* 0x000fce0000011658 */
.L_x_8342:
[----:B------:R-:W-:Y:S05]  /*8120*/  BSYNC B0 ;  /* 0x0000000000007941 */ /* 0x000fea0003800000 */
.L_x_8340:
[----:B------:R-:W-:-:S05]  /*8130*/  IMAD R98, R98, R100, R175 ;  /* 0x0000006462627224 */ /* 0x000fca00078e02af */
[----:B------:R-:W-:Y:S02]  /*8140*/  VIADDMNMX R179, R98, R100, R179, PT ;  /* 0x0000006462b37246 */ /* 0x000fe400038001b3 */
[----:B------:R-:W-:-:S07]  /*8150*/  VIMNMX R180, R180, R98, !PT ;  /* 0x00000062b4b47248 */ /* 0x000fce0007fe0100 */
.L_x_8339:
        /* <DEDUP_REMOVED lines=247> */
.L_x_8345:
[----:B------:R-:W-:-:S05]  /*90d0*/  IMAD.U32 R164, RZ, RZ, UR29 ;  /* 0x0000001dffa47e24 */ /* 0x000fca000f8e00ff */
[----:B------:R-:W-:-:S13]  /*90e0*/  ISETP.NE.AND P6, PT, R164, 0x1, PT ;  /* 0x00000001a400780c */ /* 0x000fda0003fc5270 */
[----:B------:R-:W0:Y:S02]  /*90f0*/  @P6 LDC.64 R88, c[0x0][0x9e8] ;  /* 0x00027a00ff586b82 */ /* 0x000e240000000a00 */
[----:B0-----:R-:W-:-:S05]  /*9100*/  @P6 IMAD.HI.U32 R88, R151, R88, RZ ;  /* 0x0000005897586227 */ /* 0x001fca00078e00ff */
[----:B------:R-:W-:-:S07]  /*9110*/  @P6 SHF.R.U32.HI R151, RZ, R89, R88 ;  /* 0x00000059ff976219 */ /* 0x000fce0000011658 */
.L_x_8346:
[----:B------:R-:W-:Y:S05]  /*9120*/  BSYNC B0 ;  /* 0x0000000000007941 */ /* 0x000fea0003800000 */
.L_x_8344:
[----:B------:R-:W-:-:S05]  /*9130*/  IMAD R151, R151, R164, R175 ;  /* 0x000000a497977224 */ /* 0x000fca00078e02af */
[----:B------:R-:W-:Y:S02]  /*9140*/  VIADDMNMX R148, R151, R164, R148, PT ;  /* 0x000000a497947246 */ /* 0x000fe40003800194 */
[----:B------:R-:W-:-:S07]  /*9150*/  VIMNMX R10, R10, R151, !PT ;  /* 0x000000970a0a7248 */ /* 0x000fce0007fe0100 */
.L_x_8343:
[----:B------:R-:W-:Y:S02]  /*9160*/  ISETP.GT.AND P1, PT, R10, 0x1, !P1 ;  /* 0x000000010a00780c */ /* 0x000fe40004f24270 */
[----:B------:R-:W-:Y:S02]  /*9170*/  LOP3.LUT P6, RZ, R16, 0x8000000, RZ, 0xc0, !PT ;  /* 0x0800000010ff7812 */ /* 0x000fe400078cc0ff */
[----:B------:R-:W-:Y:S02]  /*9180*/  ISETP.LT.OR P1, PT, R148, 0x2, P1 ;  /* 0x000000029400780c */ /* 0x000fe40000f21670 */
[----:B------:R-:W-:Y:S02]  /*9190*/  ISETP.GT.AND P2, PT, R10, 0x89, !P2 ;  /* 0x000000890a00780c */ /* 0x000fe40005744270 */
        /* <DEDUP_REMOVED lines=97> */
[----:B------:R-:W-:Y:S01]  /*97b0*/  LOP3.LUT P1, RZ, R16, 0x800000, RZ, 0xc0, !PT ;  /* 0x0080000010ff7812 */ /* 0x000fe2000782c0ff */
[----:B------:R-:W0:Y:S01]  /*97c0*/  SHFL.BFLY PT, R9, R164, 0x2, 0x1f ;  /* 0x0c401f00a4097f89 */ /* 0x000e2200000e0000 */
[----:B------:R-:W-:-:S02]  /*97d0*/  ISETP.LT.OR P2, PT, R148, 0x8a, P2 ;  /* 0x0000008a9400780c */ /* 0x000fc40001741670 */
[C---:B------:R-:W-:Y:S02]  /*97e0*/  ISETP.GT.AND P1, PT, R10.reuse, 0x40, !P1 ;  /* 0x000000400a00780c */ /* 0x040fe40004f24270 */
[----:B------:R-:W-:Y:S02]  /*97f0*/  ISETP.GT.AND P3, PT, R10, 0x90, !P3 ;  /* 0x000000900a00780c */ /* 0x000fe40005f64270 */
[----:B------:R-:W-:Y:S02]  /*9800*/  ISETP.LT.OR P1, PT, R148, 0x41, P1 ;  /* 0x000000419400780c */ /* 0x000fe40000f21670 */
[----:B------:R-:W-:Y:S02]  /*9810*/  FSEL R93, R93, -INF , !P2 ;  /* 0xff8000005d5d7808 */ /* 0x000fe40005000000 */
        /* <DEDUP_REMOVED lines=9> */
[----:B0-----:R-:W-:Y:S02]  /*98b0*/  FMNMX.FTZ R89, R164, R9, !PT ;  /* 0x00000009a4597209 */ /* 0x001fe40007810000 */
[C---:B------:R-:W-:Y:S02]  /*98c0*/  ISETP.GT.AND P1, PT, R10.reuse, 0x48, !P1 ;  /* 0x000000480a00780c */ /* 0x040fe40004f24270 */
[----:B------:R-:W-:Y:S01]  /*98d0*/  ISETP.GT.AND P5, PT, R10, 0x98, !P5 ;  /* 0x000000980a00780c */ /* 0x000fe20006fa4270 */
[----:B------:R-:W0:Y:S01]  /*98e0*/  SHFL.BFLY PT, R166, R89, 0x1, 0x1f ;  /* 0x0c201f0059a67f89 */ /* 0x000e2200000e0000 */
[C---:B------:R-:W-:Y:S02]  /*98f0*/  ISETP.LT.OR P1, PT, R148.reuse, 0x49, P1 ;  /* 0x000000499400780c */ /* 0x040fe40000f21670 */
[----:B------:R-:W-:-:S02]  /*9900*/  ISETP.LT.OR P4, PT, R148, 0x92, P4 ;  /* 0x000000929400780c */ /* 0x000fc40002781670 */
[----:B------:R-:W-:Y:S02]  /*9910*/  FSEL R122, R122, -INF , !P1 ;  /* 0xff8000007a7a7808 */ /* 0x000fe40004800000 */
[----:B------:R-:W-:Y:S02]  /*9920*/  LOP3.LUT P1, RZ, R16, 0x100000, RZ, 0xc0, !PT ;  /* 0x0010000010ff7812 */ /* 0x000fe4000782c0ff */
[----:B------:R-:W-:Y:S02]  /*9930*/  ISETP.LT.OR P5, PT, R148, 0x99, P5 ;  /* 0x000000999400780c */ /* 0x000fe40002fa1670 */
[----:B------:R-:W-:Y:S02]  /*9940*/  ISETP.GT.AND P1, PT, R10, 0x49, !P1 ;  /* 0x000000490a00780c */ /* 0x000fe40004f24270 */
[----:B------:R-:W-:Y:S02]  /*9950*/  FSEL R94, R94, -INF , !P4 ;  /* 0xff8000005e5e7808 */ /* 0x000fe40006000000 */
[----:B------:R-:W-:-:S02]  /*9960*/  ISETP.LT.OR P1, PT, R148, 0x4a, P1 ;  /* 0x0000004a9400780c */ /* 0x000fc40000f21670 */
        /* <DEDUP_REMOVED lines=71> */
[----:B------:R-:W-:Y:S02]  /*9de0*/  FMNMX.FTZ R165, R163, R6, !PT ;  /* 0x00000006a3a57209 */ /* 0x000fe40007810000 */
[----:B------:R-:W-:Y:S02]  /*9df0*/  FSEL R8, R8, RZ, P1 ;  /* 0x000000ff08087208 */ /* 0x000fe40000800000 */
[----:B------:R-:W-:-:S03]  /*9e00*/  ISETP.LT.OR P2, PT, R148, 0x9a, P2 ;  /* 0x0000009a9400780c */ /* 0x000fc60001741670 */
[--C-:B------:R-:W-:Y:S01]  /*9e10*/  FFMA.FTZ R89, R152, UR28, -R8.reuse ;  /* 0x0000001c98597c23 */ /* 0x100fe20008010808 */
        /* <DEDUP_REMOVED lines=12> */
[----:B------:R-:W-:Y:S01]  /*9ee0*/  FSEL R128, R97, -INF , !P2 ;  /* 0xff80000061807808 */ /* 0x000fe20005000000 */
        /* <DEDUP_REMOVED lines=75> */
[----:B------:R-:W-:Y:S01]  /*a3a0*/  FSEL R162, R9, RZ, P1 ;  /* 0x000000ff09a27208 */ /* 0x000fe20000800000 */
[----:B------:R-:W-:Y:S01]  /*a3b0*/  MUFU.EX2 R98, R98 ;  /* 0x0000006200627308 */ /* 0x000fe20000000800 */
[----:B------:R-:W-:-:S03]  /*a3c0*/  FMNMX.FTZ R161, R94, R161, !PT ;  /* 0x000000a15ea17209 */ /* 0x000fc60007810000 */
[----:B------:R-:W-:Y:S01]  /*a3d0*/  FADD.FTZ R162, -R162, R5 ;  /* 0x00000005a2a27221 */ /* 0x000fe20000010100 */
[----:B------:R-:W-:-:S03]  /*a3e0*/  FMNMX.FTZ R161, R96, R161, !PT ;  /* 0x000000a160a17209 */ /* 0x000fc60007810000 */
[----:B------:R-:W-:Y:S01]  /*a3f0*/  MUFU.EX2 R99, R99 ;  /* 0x0000006300637308 */ /* 0x000fe20000000800 */
[----:B------:R-:W-:-:S05]  /*a400*/  FMNMX.FTZ R161, R128, R161, !PT ;  /* 0x000000a180a17209 */ /* 0x000fca0007810000 */
[----:B------:R-:W1:Y:S02]  /*a410*/  SHFL.BFLY PT, R148, R161, 0x2, 0x1f ;  /* 0x0c401f00a1947f89 */ /* 0x000e6400000e0000 */
[----:B------:R-:W-:Y:S08]  /*a420*/  MUFU.EX2 R100, R100 ;  /* 0x0000006400647308 */ /* 0x000ff00000000800 */
[----:B------:R-:W-:Y:S08]  /*a430*/  MUFU.EX2 R101, R101 ;  /* 0x0000006500657308 */ /* 0x000ff00000000800 */
[----:B------:R-:W-:Y:S01]  /*a440*/  MUFU.EX2 R102, R102 ;  /* 0x0000006600667308 */ /* 0x000fe20000000800 */
[----:B-1----:R-:W-:Y:S01]  /*a450*/  FMNMX.FTZ R148, R161, R148, !PT ;  /* 0x00000094a1947209 */ /* 0x002fe20007810000 */
[----:B------:R-:W-:-:S06]  /*a460*/  FFMA.FTZ R161, R149, UR28, -R8 ;  /* 0x0000001c95a17c23 */ /* 0x000fcc0008010808 */
[----:B------:R-:W-:Y:S01]  /*a470*/  MUFU.EX2 R103, R103 ;  /* 0x0000006700677308 */ /* 0x000fe20000000800 */
[----:B0-----:R-:W0:Y:S07]  /*a480*/  SHFL.BFLY PT, R147, R148, 0x1, 0x1f ;  /* 0x0c201f0094937f89 */ /* 0x001e2e00000e0000 */
[----:B------:R-:W-:Y:S08]  /*a490*/  MUFU.EX2 R112, R112 ;  /* 0x0000007000707308 */ /* 0x000ff00000000800 */
[----:B------:R-:W-:Y:S08]  /*a4a0*/  MUFU.EX2 R113, R113 ;  /* 0x0000007100717308 */ /* 0x000ff00000000800 */
[----:B------:R-:W-:Y:S01]  /*a4b0*/  MUFU.EX2 R114, R114 ;  /* 0x0000007200727308 */ /* 0x000fe20000000800 */
[----:B0-----:R-:W-:Y:S01]  /*a4c0*/  FMNMX.FTZ R8, R148, R147, !PT ;  /* 0x0000009394087209 */ /* 0x001fe20007810000 */
[----:B------:R-:W-:-:S03]  /*a4d0*/  IMAD.U32 R147, RZ, RZ, UR28 ;  /* 0x0000001cff937e24 */ /* 0x000fc6000f8e00ff */
[C---:B------:R-:W-:Y:S01]  /*a4e0*/  FSETP.NEU.FTZ.AND P1, PT, R8.reuse, -INF , PT ;  /* 0xff8000000800780b */ /* 0x040fe20003f3d000 */
[----:B------:R-:W-:-:S02]  /*a4f0*/  FFMA.FTZ R5, R8, R147, -8 ;  /* 0xc100000008057423 */ /* 0x000fc40000010093 */
[----:B------:R0:W-:Y:S01]  /*a500*/  MUFU.EX2 R148, R161 ;  /* 0x000000a100947308 */ /* 0x0001e20000000800 */
[----:B------:R-:W-:Y:S02]  /*a510*/  FMUL.FTZ R147, R162, UR28 ;  /* 0x0000001ca2937c20 */ /* 0x000fe40008410000 */
[----:B------:R-:W-:-:S05]  /*a520*/  FSEL R5, R5, RZ, P1 ;  /* 0x000000ff05057208 */ /* 0x000fca0000800000 */
[----:B------:R-:W1:Y:S01]  /*a530*/  MUFU.EX2 R147, R147 ;  /* 0x0000009300937308 */ /* 0x000e620000000800 */
[----:B0-----:R-:W-:Y:S01]  /*a540*/  FSEL R161, R8, RZ, P1 ;  /* 0x000000ff08a17208 */ /* 0x001fe20000800000 */
[--C-:B------:R-:W-:Y:S01]  /*a550*/  FFMA.FTZ R162, R122, UR28, -R5.reuse ;  /* 0x0000001c7aa27c23 */ /* 0x100fe20008010805 */
[----:B------:R-:W-:-:S01]  /*a560*/  FFMA.FTZ R149, R163, UR28, -R5 ;  /* 0x0000001ca3957c23 */ /* 0x000fc20008010805 */
[--C-:B------:R-:W-:Y:S01]  /*a570*/  FFMA.FTZ R88, R88, UR28, -R5.reuse ;  /* 0x0000001c58587c23 */ /* 0x100fe20008010805 */
[----:B------:R-:W-:-:S01]  /*a580*/  FFMA.FTZ R11, R11, UR28, -R5 ;  /* 0x0000001c0b0b7c23 */ /* 0x000fc20008010805 */
[----:B------:R-:W-:Y:S01]  /*a590*/  FADD.FTZ R161, -R161, R6 ;  /* 0x00000006a1a17221 */ /* 0x000fe20000010100 */
[----:B------:R-:W-:-:S01]  /*a5a0*/  FFMA.FTZ R12, R12, UR28, -R5 ;  /* 0x0000001c0c0c7c23 */ /* 0x000fc20008010805 */
[--C-:B------:R-:W-:Y:S01]  /*a5b0*/  FFMA.FTZ R13, R13, UR28, -R5.reuse ;  /* 0x0000001c0d0d7c23 */ /* 0x100fe20008010805 */
        /* <DEDUP_REMOVED lines=12> */
[----:B------:R-:W-:Y:S01]  /*a680*/  FFMA.FTZ R140, R140, UR28, -R5 ;  /* 0x0000001c8c8c7c23 */ /* 0x000fe20008010805 */
[----:B------:R-:W-:-:S01]  /*a690*/  FADD.FTZ R164, R89, R164 ;  /* 0x000000a459a47221 */ /* 0x000fc20000010000 */
        /* <DEDUP_REMOVED lines=20> */
[----:B------:R-:W-:Y:S01]  /*a7e0*/  FADD.FTZ R3, R151, R164 ;  /* 0x000000a497037221 */ /* 0x000fe20000010000 */
[----:B------:R-:W-:-:S01]  /*a7f0*/  FFMA.FTZ R110, R110, UR28, -R5 ;  /* 0x0000001c6e6e7c23 */ /* 0x000fc20008010805 */
[--C-:B------:R-:W-:Y:S01]  /*a800*/  FFMA.FTZ R111, R111, UR28, -R5.reuse ;  /* 0x0000001c6f6f7c23 */ /* 0x100fe20008010805 */
[----:B------:R-:W-:-:S01]  /*a810*/  FFMA.FTZ R90, R90, UR28, -R5 ;  /* 0x0000001c5a5a7c23 */ /* 0x000fc20008010805 */
[--C-:B------:R-:W-:Y:S01]  /*a820*/  FFMA.FTZ R91, R91, UR28, -R5.reuse ;  /* 0x0000001c5b5b7c23 */ /* 0x100fe20008010805 */
[----:B------:R-:W-:-:S01]  /*a830*/  FFMA.FTZ R93, R93, UR28, -R5 ;  /* 0x0000001c5d5d7c23 */ /* 0x000fc20008010805 */
[----:B------:R-:W1:Y:S01]  /*a840*/  MUFU.EX2 R13, R13 ;  /* 0x0000000d000d7308 */ /* 0x000e620000000800 */
[----:B--2---:R-:W-:-:S01]  /*a850*/  FADD.FTZ R161, R11, R2 ;  /* 0x000000020ba17221 */ /* 0x004fc20000010000 */
[----:B------:R-:W-:Y:S01]  /*a860*/  FADD.FTZ R2, R152, R3 ;  /* 0x0000000398027221 */ /* 0x000fe20000010000 */
[----:B------:R-:W-:-:S01]  /*a870*/  FFMA.FTZ R94, R94, UR28, -R5 ;  /* 0x0000001c5e5e7c23 */ /* 0x000fc20008010805 */
[----:B------:R-:W-:-:S02]  /*a880*/  FFMA.FTZ R96, R96, UR28, -R5 ;  /* 0x0000001c60607c23 */ /* 0x000fc40008010805 */
[----:B------:R-:W-:-:S02]  /*a890*/  FADD.FTZ R3, R153, R2 ;  /* 0x0000000299037221 */ /* 0x000fc40000010000 */
[----:B------:R-:W2:Y:S02]  /*a8a0*/  MUFU.EX2 R14, R14 ;  /* 0x0000000e000e7308 */ /* 0x000ea40000000800 */
[----:B------:R-:W-:-:S04]  /*a8b0*/  FADD.FTZ R2, R154, R3 ;  /* 0x000000039a027221 */ /* 0x000fc80000010000 */
[----:B------:R-:W-:Y:S02]  /*a8c0*/  FADD.FTZ R3, R155, R2 ;  /* 0x000000029b037221 */ /* 0x000fe40000010000 */
[----:B------:R-:W3:Y:S02]  /*a8d0*/  MUFU.EX2 R15, R15 ;  /* 0x0000000f000f7308 */ /* 0x000ee40000000800 */
[----:B------:R-:W-:-:S04]  /*a8e0*/  FADD.FTZ R2, R156, R3 ;  /* 0x000000039c027221 */ /* 0x000fc80000010000 */
[----:B------:R-:W-:Y:S02]  /*a8f0*/  FADD.FTZ R3, R157, R2 ;  /* 0x000000029d037221 */ /* 0x000fe40000010000 */
[----:B------:R-:W4:Y:S02]  /*a900*/  MUFU.EX2 R20, R20 ;  /* 0x0000001400147308 */ /* 0x000f240000000800 */
[----:B------:R-:W-:-:S04]  /*a910*/  FADD.FTZ R2, R158, R3 ;  /* 0x000000039e027221 */ /* 0x000fc80000010000 */
[----:B------:R-:W-:Y:S02]  /*a920*/  FADD.FTZ R3, R159, R2 ;  /* 0x000000029f037221 */ /* 0x000fe40000010000 */
[----:B------:R0:W-:Y:S02]  /*a930*/  MUFU.EX2 R6, R162 ;  /* 0x000000a200067308 */ /* 0x0001e40000000800 */
[----:B------:R-:W-:-:S06]  /*a940*/  FADD.FTZ R3, R160, R3 ;  /* 0x00000003a0037221 */ /* 0x000fcc0000010000 */
[----:B------:R-:W5:Y:S01]  /*a950*/  MUFU.EX2 R21, R21 ;  /* 0x0000001500157308 */ /* 0x000f620000000800 */
[----:B0-----:R-:W-:-:S04]  /*a960*/  FADD.FTZ R162, R12, R161 ;  /* 0x000000a10ca27221 */ /* 0x001fc80000010000 */
[----:B-1----:R-:W-:-:S03]  /*a970*/  FADD.FTZ R161, R13, R162 ;  /* 0x000000a20da17221 */ /* 0x002fc60000010000 */
[----:B------:R-:W0:Y:S01]  /*a980*/  MUFU.EX2 R136, R136 ;  /* 0x0000008800887308 */ /* 0x000e220000000800 */
[----:B--2---:R-:W-:-:S04]  /*a990*/  FADD.FTZ R162, R14, R161 ;  /* 0x000000a10ea27221 */ /* 0x004fc80000010000 */
[----:B---3--:R-:W-:-:S03]  /*a9a0*/  FADD.FTZ R161, R15, R162 ;  /* 0x000000a20fa17221 */ /* 0x008fc60000010000 */
[----:B------:R-:W1:Y:S01]  /*a9b0*/  MUFU.EX2 R137, R137 ;  /* 0x0000008900897308 */ /* 0x000e620000000800 */
[----:B----4-:R-:W-:-:S04]  /*a9c0*/  FADD.FTZ R162, R20, R161 ;  /* 0x000000a114a27221 */ /* 0x010fc80000010000 */
[----:B-----5:R-:W-:-:S03]  /*a9d0*/  FADD.FTZ R161, R21, R162 ;  /* 0x000000a215a17221 */ /* 0x020fc60000010000 */
[----:B------:R-:W2:Y:S01]  /*a9e0*/  MUFU.EX2 R138, R138 ;  /* 0x0000008a008a7308 */ /* 0x000ea20000000800 */
[----:B0-----:R-:W-:-:S07]  /*a9f0*/  FADD.FTZ R162, R136, R161 ;  /* 0x000000a188a27221 */ /* 0x001fce0000010000 */
        /* <DEDUP_REMOVED lines=8> */
[----:B0-----:R-:W-:-:S01]  /*aa80*/  FADD.FTZ R3, R139, R2 ;  /* 0x000000028b037221 */ /* 0x001fc20000010000 */
[----:B------:R-:W-:-:S06]  /*aa90*/  FADD.FTZ R161, R101, R162 ;  /* 0x000000a265a17221 */ /* 0x000fcc0000010000 */
        /* <DEDUP_REMOVED lines=48> */
[--C-:B------:R-:W-:Y:S01]  /*ada0*/  FFMA.FTZ R92, R95, UR28, -R5.reuse ;  /* 0x0000001c5f5c7c23 */ /* 0x100fe20008010805 */
[----:B------:R-:W-:-:S05]  /*adb0*/  FFMA.FTZ R5, R128, UR28, -R5 ;  /* 0x0000001c80057c23 */ /* 0x000fca0008010805 */
        /* <DEDUP_REMOVED lines=41> */
[----:B------:R-:W-:-:S04]  /*b050*/  FADD.FTZ R3, R129, R94 ;  /* 0x0000005e81037221 */ /* 0x000fc80000010000 */
[----:B------:R-:W-:Y:S01]  /*b060*/  FADD.FTZ R3, R148, R3 ;  /* 0x0000000394037221 */ /* 0x000fe20000010000 */
[----:B0-----:R-:W-:-:S04]  /*b070*/  FADD.FTZ R2, R163, R2 ;  /* 0x00000002a3027221 */ /* 0x001fc80000010000 */
[----:B-1----:R-:W-:Y:S01]  /*b080*/  FADD.FTZ R2, R5, R2 ;  /* 0x0000000205027221 */ /* 0x002fe20000010000 */
[----:B------:R-:W-:Y:S06]  /*b090*/  @!P0 BRA `(.L_x_8347) ;  /* 0x0000000000048947 */ /* 0x000fec0003800000 */
[----:B------:R-:W-:Y:S01]  /*b0a0*/  BPT.TRAP 0x1 ;  /* 0x000000040000795c */ /* 0x000fe20000300000 */
.L_x_8347:
        /* <DEDUP_REMOVED lines=76> */
[----:B------:R-:W-:Y:S01]  /*b570*/  VIADD R7, R7, 0xffffffff ;  /* 0xffffffff07077836 */ /* 0x000fe20000000000 */
        /* <DEDUP_REMOVED lines=38> */
.L_x_8329:
        /* <DEDUP_REMOVED lines=25> */
.L_x_8350:
[----:B------:R-:W-:Y:S02]  /*b970*/  ULDC UR14, c[0x0][0x9e4] ;  /* 0x00027900000e7ab9 */ /* 0x000fe40000000800 */
[----:B------:R-:W-:-:S11]  /*b980*/  UISETP.NE.AND UP0, UPT, UR14, 0x1, UPT ;  /* 0x000000010e00788c */ /* 0x000fd6000bf05270 */
[----:B------:R-:W-:Y:S02]  /*b990*/  @UP0 ULDC.64 UR18, c[0x0][0x9e8] ;  /* 0x00027a0000120ab9 */ /* 0x000fe40000000a00 */
[----:B------:R-:W-:-:S04]  /*b9a0*/  UIMAD.WIDE.U32 UR6, UR10, UR18, URZ ;  /* 0x000000120a0672a5 */ /* 0x000fc8000f8e003f */
[----:B------:R-:W-:-:S12]  /*b9b0*/  @UP0 USHF.R.U32.HI UR10, URZ, UR19, UR7 ;  /* 0x000000133f0a0299 */ /* 0x000fd80008011607 */
.L_x_8351:
[----:B------:R-:W-:-:S04]  /*b9c0*/  UIMAD UR10, UR10, UR14, URZ ;  /* 0x0000000e0a0a72a4 */ /* 0x000fc8000f8e023f */
[----:B------:R-:W-:-:S04]  /*b9d0*/  UISETP.LT.AND UP0, UPT, UR11, UR10, UPT ;  /* 0x0000000a0b00728c */ /* 0x000fc8000bf01270 */
[----:B------:R-:W-:-:S12]  /*b9e0*/  USEL UR11, UR11, UR10, !UP0 ;  /* 0x0000000a0b0b7287 */ /* 0x000fd8000c000000 */
.L_x_8349:
        /* <DEDUP_REMOVED lines=13> */
.L_x_8363:
[----:B------:R-:W-:Y:S01]  /*bac0*/  ISETP.NE.AND P2, PT, RZ, UR42, PT ;  /* 0x0000002aff007c0c */ /* 0x000fe2000bf45270 */
[----:B------:R-:W-:-:S04]  /*bad0*/  UISETP.NE.AND UP0, UPT, UR30, 0x1, UPT ;  /* 0x000000011e00788c */ /* 0x000fc8000bf05270 */
[----:B------:R-:W-:-:S04]  /*bae0*/  USEL UR45, URZ, 0x1, UP0 ;  /* 0x000000013f2d7887 */ /* 0x000fc80008000000 */
[----:B------:R-:W-:-:S04]  /*baf0*/  ULOP3.LUT UR45, UR31, UR45, URZ, 0x3c, !UPT ;  /* 0x0000002d1f2d7292 */ /* 0x000fc8000f8e3c3f */
[----:B------:R-:W-:Y:S08]  /*bb00*/  @P2 BRA `(.L_x_8353) ;  /* 0x0000000000382947 */ /* 0x000ff00003800000 */
[----:B------:R-:W-:Y:S05]  /*bb10*/  @!P0 BRA `(.L_x_8354) ;  /* 0x0000000000048947 */ /* 0x000fea0003800000 */
[----:B------:R-:W-:Y:S01]  /*bb20*/  BPT.TRAP 0x1 ;  /* 0x000000040000795c */ /* 0x000fe20000300000 */
.L_x_8354:
        /* <DEDUP_REMOVED lines=9> */
.L_x_8355:
[----:B-1----:R-:W-:Y:S05]  /*bbc0*/  @P1 BRA `(.L_x_8353) ;  /* 0x0000000000081947 */ /* 0x002fea0003800000 */
[----:B------:R-:W1:Y:S02]  /*bbd0*/  SYNCS.PHASECHK.TRANS64.TRYWAIT P1, [UR6+0x22830], R8 ;  /* 0x02283008ff0075a7 */ /* 0x000e640008020146 */
[----:B-1----:R-:W-:Y:S05]  /*bbe0*/  @!P1 BRA `(.L_x_8356) ;  /* 0x00000128007c9947 */ /* 0x002fea0003800000 */
.L_x_8353:
        /* <DEDUP_REMOVED lines=132> */
.L_x_8358:
[----:B------:R-:W-:Y:S01]  /*c430*/  ULEA UR6, UR30, UR43, 0x3 ;  /* 0x0000002b1e067291 */ /* 0x000fe2000f8e183f */
[----:B------:R-:W-:-:S05]  /*c440*/  IMAD.U32 R8, RZ, RZ, UR31 ;  /* 0x0000001fff087e24 */ /* 0x000fca000f8e00ff */
[----:B------:R-:W-:-:S04]  /*c450*/  SHF.L.U32 R8, R8, 0x1f, RZ ;  /* 0x0000001f08087819 */ /* 0x000fc800000006ff */
[----:B------:R0:W1:Y:S01]  /*c460*/  SYNCS.PHASECHK.TRANS64.TRYWAIT P1, [UR6+0x22850], R8 ;  /* 0x02285008ff0075a7 */ /* 0x0000620008020146 */
[----:B------:R-:W-:Y:S05]  /*c470*/  @!P0 BRA `(.L_x_8359) ;  /* 0x0000000000048947 */ /* 0x000fea0003800000 */
[----:B------:R-:W-:Y:S01]  /*c480*/  BPT.TRAP 0x1 ;  /* 0x000000040000795c */ /* 0x000fe20000300000 */
.L_x_8359:
[----:B-1----:R-:W-:Y:S05]  /*c490*/  @P1 BRA `(.L_x_8357) ;  /* 0x0000000000081947 */ /* 0x002fea0003800000 */
[----:B------:R-:W1:Y:S02]  /*c4a0*/  SYNCS.PHASECHK.TRANS64.TRYWAIT P1, [UR6+0x22850], R8 ;  /* 0x02285008ff0075a7 */ /* 0x000e640008020146 */
[----:B-1----:R-:W-:Y:S05]  /*c4b0*/  @!P1 BRA `(.L_x_8360) ;  /* 0x0000012000609947 */ /* 0x002fea0003800000 */
.L_x_8357:
        /* <DEDUP_REMOVED lines=36> */
.L_x_8361:
        /* <DEDUP_REMOVED lines=25> */
[----:B-1----:R-:W-:Y:S01]  /*c890*/  FMNMX.FTZ R9, R11, R6, !PT ;  /* 0x000000060b097209 */ /* 0x002fe20007810000 */
[C---:B------:R-:W-:Y:S01]  /*c8a0*/  FMUL.FTZ R156, R0.reuse, R164 ;  /* 0x000000a4009c7220 */ /* 0x040fe20000410000 */
[C---:B------:R-:W-:Y:S01]  /*c8b0*/  FMUL.FTZ R150, R0.reuse, R120 ;  /* 0x0000007800967220 */ /* 0x040fe20000410000 */
[C---:B------:R-:W-:Y:S01]  /*c8c0*/  FMUL.FTZ R129, R0.reuse, R131 ;  /* 0x0000008300817220 */ /* 0x040fe20000410000 */
[C---:B------:R-:W-:Y:S01]  /*c8d0*/  FMUL.FTZ R120, R0.reuse, R122 ;  /* 0x0000007a00787220 */ /* 0x040fe20000410000 */
[----:B------:R-:W1:Y:S01]  /*c8e0*/  MUFU.TANH R13, R13 ;  /* 0x0000000d000d7308 */ /* 0x000e620000002400 */
[C---:B------:R-:W-:Y:S01]  /*c8f0*/  FMUL.FTZ R131, R0.reuse, R133 ;  /* 0x0000008500837220 */ /* 0x040fe20000410000 */
[C---:B------:R-:W-:Y:S01]  /*c900*/  FMUL.FTZ R122, R0.reuse, R126 ;  /* 0x0000007e007a7220 */ /* 0x040fe20000410000 */
[----:B------:R-:W-:Y:S01]  /*c910*/  FMUL.FTZ R133, R0, R135 ;  /* 0x0000008700857220 */ /* 0x000fe20000410000 */
[----:B0-----:R-:W-:Y:S01]  /*c920*/  FMNMX.FTZ R8, R12, R5, !PT ;  /* 0x000000050c087209 */ /* 0x001fe20007810000 */
[C---:B------:R-:W-:Y:S01]  /*c930*/  FMUL.FTZ R158, R0.reuse, R166 ;  /* 0x000000a6009e7220 */ /* 0x040fe20000410000 */
[C---:B------:R-:W-:Y:S01]  /*c940*/  FMUL.FTZ R126, R0.reuse, R128 ;  /* 0x00000080007e7220 */ /* 0x040fe20000410000 */
[----:B------:R-:W-:Y:S01]  /*c950*/  FMUL.FTZ R135, R0, R109 ;  /* 0x0000006d00877220 */ /* 0x000fe20000410000 */
        /* <DEDUP_REMOVED lines=53> */
[----:B------:R-:W-:Y:S01]  /*ccb0*/  FMUL.FTZ R173, R0, R101 ;  /* 0x0000006500ad7220 */ /* 0x000fe20000410000 */
[----:B------:R-:W-:Y:S01]  /*ccc0*/  IMAD.U32 R174, RZ, RZ, UR28 ;  /* 0x0000001cffae7e24 */ /* 0x000fe2000f8e00ff */
[----:B------:R-:W-:Y:S01]  /*ccd0*/  ULEA UR6, UR44, UR43, 0x3 ;  /* 0x0000002b2c067291 */ /* 0x000fe2000f8e183f */
[----:B------:R-:W2:Y:S01]  /*cce0*/  MUFU.TANH R155, R155 ;  /* 0x0000009b009b7308 */ /* 0x000ea20000002400 */
[----:B-1----:R-:W-:-:S02]  /*ccf0*/  FMNMX.FTZ R88, R154, R115, !PT ;  /* 0x000000739a587209 */ /* 0x002fc40007810000 */
[----:B------:R-:W-:-:S04]  /*cd00*/  UIADD3 UR6, UR6, 0x22840, URZ ;  /* 0x0002284006067890 */ /* 0x000fc8000fffe03f */
[----:B------:R-:W-:Y:S01]  /*cd10*/  UPRMT UR6, UR41, 0x654, UR6 ;  /* 0x0000065429067896 */ /* 0x000fe20008000006 */
[----:B------:R-:W1:Y:S01]  /*cd20*/  MUFU.TANH R156, R156 ;  /* 0x0000009c009c7308 */ /* 0x000e620000002400 */
[----:B0-----:R-:W-:-:S07]  /*cd30*/  FMNMX.FTZ R9, R153, R8, !PT ;  /* 0x0000000899097209 */ /* 0x001fce0007810000 */
[----:B------:R-:W0:Y:S01]  /*cd40*/  MUFU.TANH R158, R158 ;  /* 0x0000009e009e7308 */ /* 0x000e220000002400 */
[----:B--2---:R-:W-:Y:S01]  /*cd50*/  FMNMX.FTZ R115, R155, R88, !PT ;  /* 0x000000589b737209 */ /* 0x004fe20007810000 */
[----:B------:R-:W-:Y:S06]  /*cd60*/  SYNCS.ARRIVE.TRANS64.RED.A1T0 RZ, [UR6], RZ ;  /* 0x000000ffffff79a7 */ /* 0x000fec0008100406 */
        /* <DEDUP_REMOVED lines=42> */
[----:B------:R-:W-:-:S06]  /*d010*/  FMUL.FTZ R90, R0, R94 ;  /* 0x0000005e005a7220 */ /* 0x000fcc0000410000 */
        /* <DEDUP_REMOVED lines=96> */
[----:B--2---:R-:W-:Y:S02]  /*d620*/  FMNMX.FTZ R96, R94, R97, !PT ;  /* 0x000000615e607209 */ /* 0x004fe40007810000 */
[----:B-1----:R-:W-:-:S05]  /*d630*/  FMNMX.FTZ R97, R173, R8, !PT ;  /* 0x00000008ad617209 */ /* 0x002fca0007810000 */
        /* <DEDUP_REMOVED lines=40> */
[----:B------:R-:W-:Y:S01]  /*d8c0*/  FFMA.FTZ R139, R139, UR28, -R157 ;  /* 0x0000001c8b8b7c23 */ /* 0x000fe2000801089d */
[----:B------:R-:W-:-:S01]  /*d8d0*/  FFMA.FTZ R102, R140, UR28, -R174 ;  /* 0x0000001c8c667c23 */ /* 0x000fc200080108ae */
[----:B------:R-:W-:Y:S01]  /*d8e0*/  FFMA.FTZ R142, R142, UR28, -R157 ;  /* 0x0000001c8e8e7c23 */ /* 0x000fe2000801089d */
[----:B------:R-:W-:-:S01]  /*d8f0*/  FFMA.FTZ R103, R141, UR28, -R174 ;  /* 0x0000001c8d677c23 */ /* 0x000fc200080108ae */
[--C-:B------:R-:W-:Y:S01]  /*d900*/  FFMA.FTZ R143, R143, UR28, -R157.reuse ;  /* 0x0000001c8f8f7c23 */ /* 0x100fe2000801089d */
        /* <DEDUP_REMOVED lines=43> */
[--C-:B------:R-:W-:Y:S01]  /*dbc0*/  FFMA.FTZ R110, R110, UR28, -R157.reuse ;  /* 0x0000001c6e6e7c23 */ /* 0x100fe2000801089d */
        /* <DEDUP_REMOVED lines=171> */
.L_x_8362:
        /* <DEDUP_REMOVED lines=115> */
.L_x_8352:
        /* <DEDUP_REMOVED lines=10> */
.L_x_8383:
        /* <DEDUP_REMOVED lines=9> */
.L_x_8366:
[----:B------:R-:W-:Y:S01]  /*eee0*/  ULEA UR6, UR44, UR43, 0x3 ;  /* 0x0000002b2c067291 */ /* 0x000fe2000f8e183f */
[----:B------:R-:W-:-:S05]  /*eef0*/  IMAD.U32 R8, RZ, RZ, UR45 ;  /* 0x0000002dff087e24 */ /* 0x000fca000f8e00ff */
[----:B------:R-:W-:-:S04]  /*ef00*/  SHF.L.U32 R8, R8, 0x1f, RZ ;  /* 0x0000001f08087819 */ /* 0x000fc800000006ff */
[----:B------:R0:W1:Y:S01]  /*ef10*/  SYNCS.PHASECHK.TRANS64.TRYWAIT P1, [UR6+0x22830], R8 ;  /* 0x02283008ff0075a7 */ /* 0x0000620008020146 */
[----:B------:R-:W-:Y:S05]  /*ef20*/  @!P0 BRA `(.L_x_8367) ;  /* 0x0000000000048947 */ /* 0x000fea0003800000 */
[----:B------:R-:W-:Y:S01]  /*ef30*/  BPT.TRAP 0x1 ;  /* 0x000000040000795c */ /* 0x000fe20000300000 */
.L_x_8367:
[----:B-1----:R-:W-:Y:S05]  /*ef40*/  @P1 BRA `(.L_x_8365) ;  /* 0x0000000000081947 */ /* 0x002fea0003800000 */
[----:B------:R-:W1:Y:S02]  /*ef50*/  SYNCS.PHASECHK.TRANS64.TRYWAIT P1, [UR6+0x22830], R8 ;  /* 0x02283008ff0075a7 */ /* 0x000e640008020146 */
[----:B-1----:R-:W-:Y:S05]  /*ef60*/  @!P1 BRA `(.L_x_8368) ;  /* 0x000000f400cc9947 */ /* 0x002fea0003800000 */
.L_x_8365:
        /* <DEDUP_REMOVED lines=129> */
.L_x_8370:
[----:B------:R-:W-:Y:S01]  /*f780*/  ULEA UR6, UR32, UR43, 0x3 ;  /* 0x0000002b20067291 */ /* 0x000fe2000f8e183f */
[----:B------:R-:W-:-:S05]  /*f790*/  IMAD.U32 R8, RZ, RZ, UR33 ;  /* 0x00000021ff087e24 */ /* 0x000fca000f8e00ff */
[----:B------:R-:W-:-:S04]  /*f7a0*/  SHF.L.U32 R8, R8, 0x1f, RZ ;  /* 0x0000001f08087819 */ /* 0x000fc800000006ff */
[----:B------:R0:W1:Y:S01]  /*f7b0*/  SYNCS.PHASECHK.TRANS64.TRYWAIT P1, [UR6+0x22850], R8 ;  /* 0x02285008ff0075a7 */ /* 0x0000620008020146 */
[----:B------:R-:W-:Y:S05]  /*f7c0*/  @!P0 BRA `(.L_x_8371) ;  /* 0x0000000000048947 */ /* 0x000fea0003800000 */
[----:B------:R-:W-:Y:S01]  /*f7d0*/  BPT.TRAP 0x1 ;  /* 0x000000040000795c */ /* 0x000fe20000300000 */
.L_x_8371:
[----:B-1----:R-:W-:Y:S05]  /*f7e0*/  @P1 BRA `(.L_x_8369) ;  /* 0x0000000000081947 */ /* 0x002fea0003800000 */
[----:B------:R-:W1:Y:S02]  /*f7f0*/  SYNCS.PHASECHK.TRANS64.TRYWAIT P1, [UR6+0x22850], R8 ;  /* 0x02285008ff0075a7 */ /* 0x000e640008020146 */
[----:B-1----:R-:W-:Y:S05]  /*f800*/  @!P1 BRA `(.L_x_8372) ;  /* 0x000000ec00bc9947 */ /* 0x002fea0003800000 */
.L_x_8369:
        /* <DEDUP_REMOVED lines=36> */
.L_x_8373:
[----:B------:R-:W-:Y:S01]  /*fa50*/  ISETP.NE.AND P2, PT, R193, 0x1, PT ;  /* 0x00000001c100780c */ /* 0x000fe20003f45270 */
[C---:B------:R-:W-:Y:S01]  /*fa60*/  FMUL.FTZ R20, R0.reuse, R167 ;  /* 0x000000a700147220 */ /* 0x040fe20000410000 */
[C---:B------:R-:W-:Y:S01]  /*fa70*/  FMUL.FTZ R167, R0.reuse, R89 ;  /* 0x0000005900a77220 */ /* 0x040fe20000410000 */
[C---:B------:R-:W-:Y:S01]  /*fa80*/  FMUL.FTZ R15, R0.reuse, R166 ;  /* 0x000000a6000f7220 */ /* 0x040fe20000410000 */
[C---:B------:R-:W-:Y:S01]  /*fa90*/  FMUL.FTZ R166, R0.reuse, R88 ;  /* 0x0000005800a67220 */ /* 0x040fe20000410000 */
[----:B------:R-:W-:Y:S02]  /*faa0*/  VIADD R172, R23, UR39 ;  /* 0x0000002717ac7c36 */ /* 0x000fe40008000000 */
[C---:B0-----:R-:W-:Y:S01]  /*fab0*/  FMUL.FTZ R8, R0.reuse, R154 ;  /* 0x0000009a00087220 */ /* 0x041fe20000410000 */
[C---:B------:R-:W-:Y:S01]  /*fac0*/  FMUL.FTZ R154, R0.reuse, R156 ;  /* 0x0000009c009a7220 */ /* 0x040fe20000410000 */
[C---:B------:R-:W-:Y:S01]  /*fad0*/  FMUL.FTZ R9, R0.reuse, R155 ;  /* 0x0000009b00097220 */ /* 0x040fe20000410000 */
[C---:B------:R-:W-:Y:S01]  /*fae0*/  FMUL.FTZ R156, R0.reuse, R160 ;  /* 0x000000a0009c7220 */ /* 0x040fe20000410000 */
[----:B------:R-:W-:Y:S01]  /*faf0*/  ULEA UR6, UR44, UR43, 0x3 ;  /* 0x0000002b2c067291 */ /* 0x000fe2000f8e183f */
        /* <DEDUP_REMOVED lines=184> */
.L_x_8376:
[----:B------:R-:W-:-:S05]  /*10680*/  IMAD.U32 R98, RZ, RZ, UR29 ;  /* 0x0000001dff627e24 */ /* 0x000fca000f8e00ff */
[----:B------:R-:W-:-:S13]  /*10690*/  ISETP.NE.AND P1, PT, R98, 0x1, PT ;  /* 0x000000016200780c */ /* 0x000fda0003f25270 */
[----:B------:R-:W1:Y:S02]  /*106a0*/  @P1 LDC.64 R88, c[0x0][0x9e8] ;  /* 0x00027a00ff581b82 */ /* 0x000e640000000a00 */
[----:B-1----:R-:W-:-:S05]  /*106b0*/  @P1 IMAD.HI.U32 R88, R99, R88, RZ ;  /* 0x0000005863581227 */ /* 0x002fca00078e00ff */
[----:B------:R-:W-:-:S07]  /*106c0*/  @P1 SHF.R.U32.HI R99, RZ, R89, R88 ;  /* 0x00000059ff631219 */ /* 0x000fce0000011658 */
.L_x_8377:
[----:B------:R-:W-:Y:S05]  /*106d0*/  BSYNC B0 ;  /* 0x0000000000007941 */ /* 0x000fea0003800000 */
.L_x_8375:
[----:B------:R-:W-:-:S05]  /*106e0*/  IMAD R99, R99, R98, R176 ;  /* 0x0000006263637224 */ /* 0x000fca00078e02b0 */
[----:B------:R-:W-:Y:S02]  /*106f0*/  VIADDMNMX R179, R99, R98, R179, PT ;  /* 0x0000006263b37246 */ /* 0x000fe400038001b3 */
[----:B------:R-:W-:-:S07]  /*10700*/  VIMNMX R180, R180, R99, !PT ;  /* 0x00000063b4b47248 */ /* 0x000fce0007fe0100 */
.L_x_8374:
[C---:B------:R-:W-:Y:S02]  /*10710*/  ISETP.GE.AND P2, PT, R175.reuse, 0x9, PT ;  /* 0x00000009af00780c */ /* 0x040fe40003f46270 */
        /* <DEDUP_REMOVED lines=246> */
.L_x_8380:
[----:B------:R-:W-:-:S05]  /*11680*/  IMAD.U32 R163, RZ, RZ, UR29 ;  /* 0x0000001dffa37e24 */ /* 0x000fca000f8e00ff */
[----:B------:R-:W-:-:S13]  /*11690*/  ISETP.NE.AND P6, PT, R163, 0x1, PT ;  /* 0x00000001a300780c */ /* 0x000fda0003fc5270 */
[----:B------:R-:W0:Y:S02]  /*116a0*/  @P6 LDC.64 R88, c[0x0][0x9e8] ;  /* 0x00027a00ff586b82 */ /* 0x000e240000000a00 */
[----:B0-----:R-:W-:-:S05]  /*116b0*/  @P6 IMAD.HI.U32 R88, R151, R88, RZ ;  /* 0x0000005897586227 */ /* 0x001fca00078e00ff */
[----:B------:R-:W-:-:S07]  /*116c0*/  @P6 SHF.R.U32.HI R151, RZ, R89, R88 ;  /* 0x00000059ff976219 */ /* 0x000fce0000011658 */
.L_x_8381:
[----:B------:R-:W-:Y:S05]  /*116d0*/  BSYNC B0 ;  /* 0x0000000000007941 */ /* 0x000fea0003800000 */
.L_x_8379:
[----:B------:R-:W-:-:S05]  /*116e0*/  IMAD R151, R151, R163, R176 ;  /* 0x000000a397977224 */ /* 0x000fca00078e02b0 */
[----:B------:R-:W-:Y:S02]  /*116f0*/  VIADDMNMX R148, R151, R163, R148, PT ;  /* 0x000000a397947246 */ /* 0x000fe40003800194 */
[----:B------:R-:W-:-:S07]  /*11700*/  VIMNMX R10, R10, R151, !PT ;  /* 0x000000970a0a7248 */ /* 0x000fce0007fe0100 */
.L_x_8378:
        /* <DEDUP_REMOVED lines=501> */
.L_x_8382:
        /* <DEDUP_REMOVED lines=115> */
.L_x_8364:
[----:B------:R-:W-:Y:S06]  /*13d90*/  BAR.ARV 0x8, 0x180 ;  /* 0x0206000000007b1d */ /* 0x000fec0000002000 */
[----:B------:R-:W-:Y:S05]  /*13da0*/  @!P0 BRA `(.L_x_8384) ;  /* 0x0000000000048947 */ /* 0x000fea0003800000 */
[----:B------:R-:W-:Y:S01]  /*13db0*/  BPT.TRAP 0x1 ;  /* 0x000000040000795c */ /* 0x000fe20000300000 */
.L_x_8384:
[----:B------:R-:W-:Y:S01]  /*13dc0*/  ULEA UR9, UR44, UR43, 0x3 ;  /* 0x0000002b2c097291 */ /* 0x000fe2000f8e183f */
[----:B------:R-:W-:-:S05]  /*13dd0*/  IMAD.U32 R0, RZ, RZ, UR45 ;  /* 0x0000002dff007e24 */ /* 0x000fca000f8e00ff */
[----:B------:R-:W-:-:S04]  /*13de0*/  SHF.L.U32 R0, R0, 0x1f, RZ ;  /* 0x0000001f00007819 */ /* 0x000fc800000006ff */
[----:B------:R0:W1:Y:S01]  /*13df0*/  SYNCS.PHASECHK.TRANS64.TRYWAIT P1, [UR9+0x22850], R0 ;  /* 0x02285000ff0075a7 */ /* 0x0000620008020149 */
[----:B------:R-:W-:Y:S05]  /*13e00*/  @!P0 BRA `(.L_x_8385) ;  /* 0x0000000000048947 */ /* 0x000fea0003800000 */
[----:B------:R-:W-:Y:S01]  /*13e10*/  BPT.TRAP 0x1 ;  /* 0x000000040000795c */ /* 0x000fe20000300000 */
.L_x_8385:
[----:B-1----:R-:W-:Y:S05]  /*13e20*/  @P1 BRA `(.L_x_8386) ;  /* 0x0000000000081947 */ /* 0x002fea0003800000 */
[----:B------:R-:W1:Y:S02]  /*13e30*/  SYNCS.PHASECHK.TRANS64.TRYWAIT P1, [UR9+0x22850], R0 ;  /* 0x02285000ff0075a7 */ /* 0x000e640008020149 */
[----:B-1----:R-:W-:Y:S05]  /*13e40*/  @!P1 BRA `(.L_x_8387) ;  /* 0x000000a800449947 */ /* 0x002fea0003800000 */
.L_x_8386:
        /* <DEDUP_REMOVED lines=15> */
[----:B------:R-:W-:Y:S01]  /*13f40*/  QGMMA.64x128x32.F32.E4M3.E4M3 R24, R184, gdesc[UR4], R24, gsb0 ;  /* 0x01e00004b8187df3 */ /* 0x000fe20008000818 */
[----:B------:R-:W-:Y:S01]  /*13f50*/  UIADD3 UR6, UR8, 0x100, URZ ;  /* 0x0000010008067890 */ /* 0x000fe2000fffe03f */
[----:B------:R-:W-:Y:S01]  /*13f60*/  UMOV UR7, 0xc0000010 ;  /* 0xc000001000077882 */ /* 0x000fe20000000000 */
[----:B------:R-:W-:Y:S02]  /*13f70*/  WARPGROUP.DEPBAR.LE gsb0, 0x0 ;  /* 0x00008000000079c5 */ /* 0x000fe40000010000 */
[----:B------:R-:W-:-:S07]  /*13f80*/  WARPGROUP.ARRIVE ;  /* 0x00000000000079c5 */ /* 0x000fce0000000000 */
        /* <DEDUP_REMOVED lines=15> */
[----:B-1----:R-:W-:Y:S01]  /*14080*/  IMAD.U32 R5, RZ, RZ, UR7 ;  /* 0x00000007ff057e24 */ /* 0x002fe2000f8e00ff */
        /* <DEDUP_REMOVED lines=10> */
[----:B0-----:R-:W0:Y:S04]  /*14130*/  SHFL.BFLY PT, R0, R3, 0x2, 0x1f ;  /* 0x0c401f0003007f89 */ /* 0x001e2800000e0000 */
[----:B------:R-:W3:Y:S01]  /*14140*/  SHFL.BFLY PT, R7, R2, 0x2, 0x1f ;  /* 0x0c401f0002077f89 */ /* 0x000ee200000e0000 */
[----:B------:R-:W-:Y:S02]  /*14150*/  WARPGROUP.DEPBAR.LE gsb0, 0x0 ;  /* 0x00008000000079c5 */ /* 0x000fe40000010000 */
[----:B------:R-:W-:-:S06]  /*14160*/  WARPGROUP.ARRIVE ;  /* 0x00000000000079c5 */ /* 0x000fcc0000000000 */
[----:B------:R-:W-:Y:S01]  /*14170*/  QGMMA.64x128x32.F32.E4M3.E4M3 R24, R172, gdesc[UR4], R24, gsb0 ;  /* 0x01e00004ac187df3 */ /* 0x000fe20008000818 */
[----:B------:R-:W-:Y:S01]  /*14180*/  UMOV UR6, UR8 ;  /* 0x0000000800067c82 */ /* 0x000fe20008000000 */
[----:B------:R-:W-:Y:S01]  /*14190*/  UMOV UR7, 0xc0000010 ;  /* 0xc000001000077882 */ /* 0x000fe20000000000 */
[----:B0-----:R-:W-:-:S01]  /*141a0*/  FADD.FTZ R0, R0, R3 ;  /* 0x0000000300007221 */ /* 0x001fc20000010000 */
[----:B---3--:R-:W-:-:S04]  /*141b0*/  FADD.FTZ R7, R7, R2 ;  /* 0x0000000207077221 */ /* 0x008fc80000010000 */
[----:B-1----:R-:W0:Y:S04]  /*141c0*/  SHFL.BFLY PT, R5, R0, 0x1, 0x1f ;  /* 0x0c201f0000057f89 */ /* 0x002e2800000e0000 */
[----:B------:R-:W1:Y:S01]  /*141d0*/  SHFL.BFLY PT, R4, R7, 0x1, 0x1f ;  /* 0x0c201f0007047f89 */ /* 0x000e6200000e0000 */
        /* <DEDUP_REMOVED lines=32> */
.L_x_8388:
        /* <DEDUP_REMOVED lines=74> */
.L_x_8310:
        /* <DEDUP_REMOVED lines=22> */
[----:B------:R-:W-:Y:S02]  /*149e0*/  F2FP.BF16.F32.PACK_AB R44, R44, R89 ;  /* 0x000000592c2c723e */ /* 0x000fe400000010ff */
[----:B------:R-:W-:Y:S01]  /*149f0*/  F2FP.BF16.F32.PACK_AB R11, R78, R11 ;  /* 0x0000000b4e0b723e */ /* 0x000fe200000010ff */
[----:B------:R-:W-:Y:S01]  /*14a00*/  UISETP.NE.AND.EX UP0, UPT, UR7, URZ, UPT, UP0 ;  /* 0x0000003f0700728c */ /* 0x000fe2000bf05300 */
[----:B------:R-:W-:Y:S02]  /*14a10*/  F2FP.BF16.F32.PACK_AB R10, R79, R10 ;  /* 0x0000000a4f0a723e */ /* 0x000fe400000010ff */
[----:B------:R-:W-:Y:S01]  /*14a20*/  F2FP.BF16.F32.PACK_AB R9, R84, R9 ;  /* 0x000000095409723e */ /* 0x000fe200000010ff */
[----:B------:R-:W-:Y:S01]  /*14a30*/  ULDC.64 UR6, c[0x0][0xc00] ;  /* 0x0003000000067ab9 */ /* 0x000fe20000000a00 */
[----:B0-----:R-:W-:Y:S01]  /*14a40*/  LOP3.LUT P0, R4, R18, 0x3, RZ, 0xc0, !PT ;  /* 0x0000000312047812 */ /* 0x001fe2000780c0ff */
[----:B------:R-:W-:Y:S01]  /*14a50*/  UIMAD.WIDE UR6, UR38, 0x4, UR6 ;  /* 0x00000004260678a5 */ /* 0x000fe2000f8e0206 */
[----:B------:R-:W0:Y:S01]  /*14a60*/  S2R R18, SR_SWINHI ;  /* 0x0000000000127919 */ /* 0x000e220000002f00 */
[----:B------:R-:W-:-:S02]  /*14a70*/  F2FP.BF16.F32.PACK_AB R8, R85, R8 ;  /* 0x000000085508723e */ /* 0x000fc400000010ff */
[----:B------:R-:W-:Y:S02]  /*14a80*/  ISETP.EQ.OR P0, PT, R4, 0x3, !P0 ;  /* 0x000000030400780c */ /* 0x000fe40004702670 */
[----:B------:R-:W-:Y:S02]  /*14a90*/  F2FP.BF16.F32.PACK_AB R28, R61, R28 ;  /* 0x0000001c3d1c723e */ /* 0x000fe400000010ff */
[----:B------:R-:W-:Y:S02]  /*14aa0*/  SEL R79, R11, R10, P0 ;  /* 0x0000000a0b4f7207 */ /* 0x000fe40000000000 */
[----:B------:R-:W-:Y:S02]  /*14ab0*/  SEL R81, R10, R11, P0 ;  /* 0x0000000b0a517207 */ /* 0x000fe40000000000 */
[----:B------:R-:W-:Y:S02]  /*14ac0*/  SEL R59, R9, R8, P0 ;  /* 0x00000008093b7207 */ /* 0x000fe40000000000 */
        /* <DEDUP_REMOVED lines=11> */
[----:B0-----:R-:W-:Y:S02]  /*14b80*/  MOV R5, R18 ;  /* 0x0000001200057202 */ /* 0x001fe40000000f00 */
[----:B------:R-:W-:-:S02]  /*14b90*/  F2FP.BF16.F32.PACK_AB R25, R62, R25 ;  /* 0x000000193e19723e */ /* 0x000fc400000010ff */
[----:B------:R-:W-:Y:S01]  /*14ba0*/  F2FP.BF16.F32.PACK_AB R24, R63, R24 ;  /* 0x000000183f18723e */ /* 0x000fe200000010ff */
[----:B------:R-:W-:Y:S01]  /*14bb0*/  IMAD.WIDE R6, R196, 0x2, R4 ;  /* 0x00000002c4067825 */ /* 0x000fe200078e0204 */
[----:B------:R-:W-:Y:S02]  /*14bc0*/  F2FP.BF16.F32.PACK_AB R94, R94, R97 ;  /* 0x000000615e5e723e */ /* 0x000fe400000010ff */
[----:B------:R-:W-:Y:S02]  /*14bd0*/  SEL R49, R21, R20, P0 ;  /* 0x0000001415317207 */ /* 0x000fe40000000000 */
[C---:B------:R-:W-:Y:S02]  /*14be0*/  IADD3 R89, P1, R6.reuse, 0x40, RZ ;  /* 0x0000004006597810 */ /* 0x040fe40007f3e0ff */
[----:B------:R-:W-:Y:S02]  /*14bf0*/  IADD3 R85, P6, R6, 0x20, RZ ;  /* 0x0000002006557810 */ /* 0x000fe40007fde0ff */
[----:B------:R-:W-:-:S02]  /*14c00*/  LOP3.LUT R10, R89, 0x380, RZ, 0xc0, !PT ;  /* 0x00000380590a7812 */ /* 0x000fc400078ec0ff */
[----:B------:R-:W-:Y:S02]  /*14c10*/  LOP3.LUT R8, R85, 0x380, RZ, 0xc0, !PT ;  /* 0x0000038055087812 */ /* 0x000fe400078ec0ff */
[----:B------:R-:W-:Y:S02]  /*14c20*/  IADD3 R93, P2, R6, 0x60, RZ ;  /* 0x00000060065d7810 */ /* 0x000fe40007f5e0ff */
[----:B------:R-:W-:Y:S02]  /*14c30*/  SHF.R.U64 R10, R10, 0x3, RZ ;  /* 0x000000030a0a7819 */ /* 0x000fe400000012ff */
[C---:B------:R-:W-:Y:S01]  /*14c40*/  IADD3 R99, P4, R6.reuse, 0x4020, RZ ;  /* 0x0000402006637810 */ /* 0x040fe20007f9e0ff */
[----:B------:R-:W-:Y:S01]  /*14c50*/  IMAD.X R19, RZ, RZ, R7, P2 ;  /* 0x000000ffff137224 */ /* 0x000fe200010e0607 */
[C---:B------:R-:W-:Y:S02]  /*14c60*/  LOP3.LUT R9, R6.reuse, 0x380, RZ, 0xc0, !PT ;  /* 0x0000038006097812 */ /* 0x040fe400078ec0ff */
[----:B------:R-:W-:-:S02]  /*14c70*/  IADD3 R101, P5, R6, 0x4040, RZ ;  /* 0x0000404006657810 */ /* 0x000fc40007fbe0ff */
[----:B------:R-:W-:Y:S01]  /*14c80*/  SEL R51, R20, R21, P0 ;  /* 0x0000001514337207 */ /* 0x000fe20000000000 */
[--C-:B------:R-:W-:Y:S01]  /*14c90*/  IMAD.X R21, RZ, RZ, R7.reuse, P1 ;  /* 0x000000ffff157224 */ /* 0x100fe200008e0607 */
[----:B------:R-:W-:Y:S01]  /*14ca0*/  SEL R53, R13, R12, P0 ;  /* 0x0000000c0d357207 */ /* 0x000fe20000000000 */
[--C-:B------:R-:W-:Y:S01]  /*14cb0*/  IMAD.X R11, RZ, RZ, R7.reuse, P5 ;  /* 0x000000ffff0b7224 */ /* 0x100fe200028e0607 */
[----:B------:R-:W-:Y:S01]  /*14cc0*/  SEL R55, R12, R13, P0 ;  /* 0x0000000d0c377207 */ /* 0x000fe20000000000 */
[----:B------:R-:W-:Y:S01]  /*14cd0*/  IMAD.X R13, RZ, RZ, R7, P4 ;  /* 0x000000ffff0d7224 */ /* 0x000fe200020e0607 */
[----:B------:R-:W-:Y:S02]  /*14ce0*/  SHF.R.U64 R8, R8, 0x3, RZ ;  /* 0x0000000308087819 */ /* 0x000fe400000012ff */
[----:B------:R-:W-:Y:S02]  /*14cf0*/  SEL R69, R27, R26, P0 ;  /* 0x0000001a1b457207 */ /* 0x000fe40000000000 */
[----:B------:R-:W-:-:S02]  /*14d00*/  IADD3 R97, P3, R6, 0x4000, RZ ;  /* 0x0000400006617810 */ /* 0x000fc40007f7e0ff */
[----:B------:R-:W-:Y:S02]  /*14d10*/  LOP3.LUT R12, R93, 0x380, RZ, 0xc0, !PT ;  /* 0x000003805d0c7812 */ /* 0x000fe400078ec0ff */
[----:B------:R-:W-:Y:S02]  /*14d20*/  LOP3.LUT R20, R10, R89, RZ, 0x3c, !PT ;  /* 0x000000590a147212 */ /* 0x000fe400078e3cff */
[----:B------:R-:W-:Y:S02]  /*14d30*/  F2FP.BF16.F32.PACK_AB R14, R71, R14 ;  /* 0x0000000e470e723e */ /* 0x000fe400000010ff */
[----:B------:R-:W-:Y:S02]  /*14d40*/  SEL R27, R26, R27, P0 ;  /* 0x0000001b1a1b7207 */ /* 0x000fe40000000000 */
[----:B------:R-:W-:Y:S02]  /*14d50*/  LOP3.LUT R10, R99, 0x380, RZ, 0xc0, !PT ;  /* 0x00000380630a7812 */ /* 0x000fe400078ec0ff */
[----:B------:R-:W-:-:S02]  /*14d60*/  SEL R71, R25, R24, P0 ;  /* 0x0000001819477207 */ /* 0x000fc40000000000 */
[----:B------:R-:W-:Y:S01]  /*14d70*/  SEL R73, R24, R25, P0 ;  /* 0x0000001918497207 */ /* 0x000fe20000000000 */
[----:B------:R-:W-:Y:S01]  /*14d80*/  IMAD.X R25, RZ, RZ, R7, P6 ;  /* 0x000000ffff197224 */ /* 0x000fe200030e0607 */
[----:B------:R-:W-:Y:S02]  /*14d90*/  SHF.R.U64 R9, R9, 0x3, RZ ;  /* 0x0000000309097819 */ /* 0x000fe400000012ff */
[----:B------:R-:W-:Y:S02]  /*14da0*/  LOP3.LUT R26, R101, 0x380, RZ, 0xc0, !PT ;  /* 0x00000380651a7812 */ /* 0x000fe400078ec0ff */
[----:B------:R-:W-:Y:S02]  /*14db0*/  LOP3.LUT R24, R8, R85, RZ, 0x3c, !PT ;  /* 0x0000005508187212 */ /* 0x000fe400078e3cff */
[----:B------:R-:W-:Y:S02]  /*14dc0*/  SHF.R.U64 R12, R12, 0x3, RZ ;  /* 0x000000030c0c7819 */ /* 0x000fe400000012ff */
[----:B------:R-:W-:-:S02]  /*14dd0*/  LOP3.LUT R8, R97, 0x380, RZ, 0xc0, !PT ;  /* 0x0000038061087812 */ /* 0x000fc400078ec0ff */
[----:B------:R-:W-:Y:S02]  /*14de0*/  IADD3 R103, P6, R6, 0x4060, RZ ;  /* 0x0000406006677810 */ /* 0x000fe40007fde0ff */
[----:B------:R-:W-:Y:S02]  /*14df0*/  SHF.R.U64 R10, R10, 0x3, RZ ;  /* 0x000000030a0a7819 */ /* 0x000fe400000012ff */
[----:B------:R-:W-:Y:S02]  /*14e00*/  F2FP.BF16.F32.PACK_AB R95, R92, R95 ;  /* 0x0000005f5c5f723e */ /* 0x000fe400000010ff */
[----:B------:R-:W-:Y:S01]  /*14e10*/  LOP3.LUT R6, R9, R6, RZ, 0x3c, !PT ;  /* 0x0000000609067212 */ /* 0x000fe200078e3cff */
[----:B------:R-:W-:Y:S01]  /*14e20*/  IMAD.X R9, RZ, RZ, R7, P6 ;  /* 0x000000ffff097224 */ /* 0x000fe200030e0607 */
[----:B------:R-:W-:Y:S02]  /*14e30*/  SHF.R.U64 R26, R26, 0x3, RZ ;  /* 0x000000031a1a7819 */ /* 0x000fe400000012ff */
[----:B------:R-:W-:-:S02]  /*14e40*/  F2FP.BF16.F32.PACK_AB R57, R57, R64 ;  /* 0x000000403939723e */ /* 0x000fc400000010ff */
[----:B------:R-:W-:Y:S02]  /*14e50*/  F2FP.BF16.F32.PACK_AB R15, R70, R15 ;  /* 0x0000000f460f723e */ /* 0x000fe400000010ff */
[----:B------:R-:W-:Y:S02]  /*14e60*/  F2FP.BF16.F32.PACK_AB R91, R88, R91 ;  /* 0x0000005b585b723e */ /* 0x000fe400000010ff */
[----:B------:R-:W-:Y:S02]  /*14e70*/  LOP3.LUT R18, R12, R93, RZ, 0x3c, !PT ;  /* 0x0000005d0c127212 */ /* 0x000fe400078e3cff */
[----:B------:R-:W-:Y:S02]  /*14e80*/  SHF.R.U64 R8, R8, 0x3, RZ ;  /* 0x0000000308087819 */ /* 0x000fe400000012ff */
[----:B------:R-:W-:Y:S02]  /*14e90*/  F2FP.BF16.F32.PACK_AB R38, R38, R41 ;  /* 0x000000292626723e */ /* 0x000fe400000010ff */
[----:B------:R-:W-:-:S02]  /*14ea0*/  F2FP.BF16.F32.PACK_AB R39, R39, R48 ;  /* 0x000000302727723e */ /* 0x000fc400000010ff */
[----:B------:R-:W-:Y:S02]  /*14eb0*/  F2FP.BF16.F32.PACK_AB R31, R46, R31 ;  /* 0x0000001f2e1f723e */ /* 0x000fe400000010ff */
[----:B------:R-:W-:Y:S02]  /*14ec0*/  F2FP.BF16.F32.PACK_AB R45, R45, R40 ;  /* 0x000000282d2d723e */ /* 0x000fe400000010ff */
[----:B------:R-:W-:Y:S02]  /*14ed0*/  LOP3.LUT R12, R10, R99, RZ, 0x3c, !PT ;  /* 0x000000630a0c7212 */ /* 0x000fe400078e3cff */
[----:B------:R-:W-:Y:S02]  /*14ee0*/  F2FP.BF16.F32.PACK_AB R30, R47, R30 ;  /* 0x0000001e2f1e723e */ /* 0x000fe400000010ff */
[----:B------:R-:W-:Y:S02]  /*14ef0*/  F2FP.BF16.F32.PACK_AB R37, R52, R37 ;  /* 0x000000253425723e */ /* 0x000fe400000010ff */
[----:B------:R-:W-:-:S02]  /*14f00*/  SEL R33, R94, R95, P0 ;  /* 0x0000005f5e217207 */ /* 0x000fc40000000000 */
[----:B------:R-:W-:Y:S02]  /*14f10*/  LOP3.LUT R10, R26, R101, RZ, 0x3c, !PT ;  /* 0x000000651a0a7212 */ /* 0x000fe400078e3cff */
[----:B------:R-:W-:Y:S02]  /*14f20*/  MOV R46, R6 ;  /* 0x00000006002e7202 */ /* 0x000fe40000000f00 */
[----:B------:R-:W-:Y:S02]  /*14f30*/  SEL R95, R95, R94, P0 ;  /* 0x0000005e5f5f7207 */ /* 0x000fe40000000000 */
[----:B------:R-:W-:Y:S02]  /*14f40*/  SEL R63, R57, R56, P0 ;  /* 0x00000038393f7207 */ /* 0x000fe40000000000 */
[----:B------:R-:W-:Y:S02]  /*14f50*/  SEL R75, R15, R14, P0 ;  /* 0x0000000e0f4b7207 */ /* 0x000fe40000000000 */
[----:B------:R-:W-:Y:S01]  /*14f60*/  SEL R77, R14, R15, P0 ;  /* 0x0000000f0e4d7207 */ /* 0x000fe20000000000 */
[----:B------:R-:W-:Y:S01]  /*14f70*/  IMAD.X R15, RZ, RZ, R7, P3 ;  /* 0x000000ffff0f7224 */ /* 0x000fe200018e0607 */
[----:B------:R-:W-:-:S02]  /*14f80*/  F2FP.BF16.F32.PACK_AB R29, R60, R29 ;  /* 0x0000001d3c1d723e */ /* 0x000fc400000010ff */
[----:B------:R-:W-:Y:S02]  /*14f90*/  SEL R35, R90, R91, P0 ;  /* 0x0000005b5a237207 */ /* 0x000fe40000000000 */
[----:B------:R-:W-:Y:S02]  /*14fa0*/  SEL R57, R56, R57, P0 ;  /* 0x0000003938397207 */ /* 0x000fe40000000000 */
[----:B------:R-:W-:Y:S02]  /*14fb0*/  LOP3.LUT R14, R8, R97, RZ, 0x3c, !PT ;  /* 0x00000061080e7212 */ /* 0x000fe400078e3cff */
[----:B------:R-:W-:Y:S02]  /*14fc0*/  SEL R91, R91, R90, P0 ;  /* 0x0000005a5b5b7207 */ /* 0x000fe40000000000 */
[----:B------:R-:W-:Y:S02]  /*14fd0*/  SEL R41, R44, R45, P0 ;  /* 0x0000002d2c297207 */ /* 0x000fe40000000000 */
[----:B------:R-:W-:-:S02]  /*14fe0*/  SEL R65, R38, R39, P0 ;  /* 0x0000002726417207 */ /* 0x000fc40000000000 */
[----:B------:R-:W-:Y:S02]  /*14ff0*/  SEL R45, R45, R44, P0 ;  /* 0x0000002c2d2d7207 */ /* 0x000fe40000000000 */
[----:B------:R-:W-:Y:S02]  /*15000*/  SEL R43, R37, R36, P0 ;  /* 0x00000024252b7207 */ /* 0x000fe40000000000 */
[----:B------:R-:W-:Y:S02]  /*15010*/  SEL R39, R39, R38, P0 ;  /* 0x0000002627277207 */ /* 0x000fe40000000000 */
[----:B------:R-:W-:Y:S02]  /*15020*/  SEL R67, R31, R30, P0 ;  /* 0x0000001e1f437207 */ /* 0x000fe40000000000 */
[----:B------:R-:W-:Y:S02]  /*15030*/  MOV R60, R20 ;  /* 0x00000014003c7202 */ /* 0x000fe40000000f00 */
[----:B------:R-:W-:-:S02]  /*15040*/  SEL R37, R36, R37, P0 ;  /* 0x0000002524257207 */ /* 0x000fc40000000000 */
[----:B------:R-:W-:Y:S02]  /*15050*/  SEL R31, R30, R31, P0 ;  /* 0x0000001f1e1f7207 */ /* 0x000fe40000000000 */
[----:B------:R-:W-:Y:S02]  /*15060*/  MOV R21, R10 ;  /* 0x0000000a00157202 */ /* 0x000fe40000000f00 */
[----:B------:R-:W-:Y:S02]  /*15070*/  SEL R47, R29, R28, P0 ;  /* 0x0000001c1d2f7207 */ /* 0x000fe40000000000 */
[----:B------:R-:W-:Y:S02]  /*15080*/  SEL R29, R28, R29, P0 ;  /* 0x0000001d1c1d7207 */ /* 0x000fe40000000000 */
[----:B------:R-:W-:Y:S02]  /*15090*/  MOV R58, R14 ;  /* 0x0000000e003a7202 */ /* 0x000fe40000000f00 */
[----:B------:R-:W-:-:S02]  /*150a0*/  SEL R83, R86, R87, P0 ;  /* 0x0000005756537207 */ /* 0x000fc40000000000 */
[----:B------:R-:W-:Y:S02]  /*150b0*/  SEL R87, R87, R86, P0 ;  /* 0x0000005657577207 */ /* 0x000fe40000000000 */
[----:B------:R-:W-:Y:S02]  /*150c0*/  MOV R7, R18 ;  /* 0x0000001200077202 */ /* 0x000fe40000000f00 */
[----:B------:R-:W-:Y:S02]  /*150d0*/  LOP3.LUT R28, R103, 0x380, RZ, 0xc0, !PT ;  /* 0x00000380671c7812 */ /* 0x000fe400078ec0ff */
[----:B------:R-:W-:Y:S02]  /*150e0*/  MOV R56, R12 ;  /* 0x0000000c00387202 */ /* 0x000fe40000000f00 */
[----:B------:R-:W-:Y:S02]  /*150f0*/  SHF.R.U64 R28, R28, 0x3, RZ ;  /* 0x000000031c1c7819 */ /* 0x000fe400000012ff */
[----:B------:R-:W-:-:S02]  /*15100*/  MOV R62, R24 ;  /* 0x00000018003e7202 */ /* 0x000fc40000000f00 */
[----:B------:R-:W-:Y:S02]  /*15110*/  LOP3.LUT R8, R28, R103, RZ, 0x3c, !PT ;  /* 0x000000671c087212 */ /* 0x000fe400078e3cff */
[----:B------:R-:W-:Y:S02]  /*15120*/  PLOP3.LUT P2, PT, PT, PT, UP0, 0x80, 0x0 ;  /* 0x000000000000781c */ /* 0x000fe40003f4f008 */
[----:B------:R-:W-:Y:S01]  /*15130*/  MOV R19, R8 ;  /* 0x0000000800137202 */ /* 0x000fe20000000f00 */
[----:B------:R-:W-:Y:S01]  /*15140*/  ULDC UR8, c[0x0][0xa88] ;  /* 0x0002a20000087ab9 */ /* 0x000fe20000000800 */
        /* <DEDUP_REMOVED lines=20> */
[----:B------:R-:W2:Y:S04]  /*15290*/  SHFL.IDX PT, R38, R31, R6, 0x1c1f ;  /* 0x001c1f061f267589 */ /* 0x000ea800000e0000 */
[----:B------:R-:W-:Y:S01]  /*152a0*/  SHFL.IDX PT, R69, R69, R32, 0x1c1f ;  /* 0x001c1f2045457589 */ /* 0x000fe200000e0000 */
[----:B0-----:R-:W-:-:S02]  /*152b0*/  SEL R24, R41, R26, P0 ;  /* 0x0000001a29187207 */ /* 0x001fc40000000000 */
[----:B------:R-:W-:Y:S01]  /*152c0*/  SEL R26, R26, R41, P0 ;  /* 0x000000291a1a7207 */ /* 0x000fe20000000000 */
[----:B------:R0:W4:Y:S01]  /*152d0*/  SHFL.IDX PT, R44, R27, R6, 0x1c1f ;  /* 0x001c1f061b2c7589 */ /* 0x00012200000e0000 */
[----:B---3--:R-:W-:Y:S02]  /*152e0*/  SEL R13, R65, R36, P0 ;  /* 0x00000024410d7207 */ /* 0x008fe40000000000 */
[----:B------:R-:W-:Y:S01]  /*152f0*/  SEL R15, R36, R65, P0 ;  /* 0x00000041240f7207 */ /* 0x000fe20000000000 */
[----:B------:R-:W-:Y:S04]  /*15300*/  SHFL.IDX PT, R47, R47, R32, 0x1c1f ;  /* 0x001c1f202f2f7589 */ /* 0x000fe800000e0000 */
[----:B------:R-:W-:Y:S04]  /*15310*/  SHFL.IDX PT, R71, R71, R32, 0x1c1f ;  /* 0x001c1f2047477589 */ /* 0x000fe800000e0000 */
[----:B------:R4:W3:Y:S01]  /*15320*/  SHFL.IDX PT, R18, R29, R6, 0x1c1f ;  /* 0x001c1f061d127589 */ /* 0x0008e200000e0000 */
[----:B-1----:R-:W-:-:S02]  /*15330*/  SEL R28, R43, R30, P0 ;  /* 0x0000001e2b1c7207 */ /* 0x002fc40000000000 */
[----:B------:R-:W-:Y:S01]  /*15340*/  SEL R30, R30, R43, P0 ;  /* 0x0000002b1e1e7207 */ /* 0x000fe20000000000 */
[----:B------:R-:W1:Y:S01]  /*15350*/  SHFL.IDX PT, R48, R73, R6, 0x1c1f ;  /* 0x001c1f0649307589 */ /* 0x000e6200000e0000 */
[----:B--2---:R-:W-:Y:S02]  /*15360*/  SEL R25, R67, R38, P0 ;  /* 0x0000002643197207 */ /* 0x004fe40000000000 */
[----:B0-----:R-:W-:Y:S01]  /*15370*/  SEL R27, R38, R67, P0 ;  /* 0x00000043261b7207 */ /* 0x001fe20000000000 */
[----:B------:R-:W-:Y:S01]  /*15380*/  BAR.SYNC.DEFER_BLOCKING 0x1, 0x100 ;  /* 0x0044000000007b1d */ /* 0x000fe20000010000 */
[----:B----4-:R-:W-:Y:S02]  /*15390*/  SEL R29, R69, R44, P0 ;  /* 0x0000002c451d7207 */ /* 0x010fe40000000000 */
[----:B------:R-:W-:-:S03]  /*153a0*/  SEL R31, R44, R69, P0 ;  /* 0x000000452c1f7207 */ /* 0x000fc60000000000 */
[----:B------:R-:W-:Y:S04]  /*153b0*/  SHFL.IDX PT, R49, R49, R32, 0x1c1f ;  /* 0x001c1f2031317589 */ /* 0x000fe800000e0000 */
[----:B------:R-:W-:Y:S04]  /*153c0*/  SHFL.IDX PT, R53, R53, R32, 0x1c1f ;  /* 0x001c1f2035357589 */ /* 0x000fe800000e0000 */
[----:B------:R-:W-:Y:S01]  /*153d0*/  SHFL.IDX PT, R75, R75, R32, 0x1c1f ;  /* 0x001c1f204b4b7589 */ /* 0x000fe200000e0000 */
[----:B---3--:R-:W-:-:S03]  /*153e0*/  SEL R34, R18, R47, P0 ;  /* 0x0000002f12227207 */ /* 0x008fc60000000000 */
[----:B------:R-:W0:Y:S01]  /*153f0*/  SHFL.IDX PT, R20, R51, R6, 0x1c1f ;  /* 0x001c1f0633147589 */ /* 0x000e2200000e0000 */
[----:B-1----:R-:W-:Y:S02]  /*15400*/  SEL R33, R71, R48, P0 ;  /* 0x0000003047217207 */ /* 0x002fe40000000000 */
[----:B------:R-:W-:Y:S01]  /*15410*/  SEL R35, R48, R71, P0 ;  /* 0x0000004730237207 */ /* 0x000fe20000000000 */
[----:B------:R-:W1:Y:S01]  /*15420*/  SHFL.IDX PT, R40, R55, R6, 0x1c1f ;  /* 0x001c1f0637287589 */ /* 0x000e6200000e0000 */
[----:B------:R-:W2:Y:S03]  /*15430*/  LDC R48, c[0x0][0xbe8] ;  /* 0x0002fa00ff307b82 */ /* 0x000ea60000000800 */
[----:B------:R-:W3:Y:S04]  /*15440*/  SHFL.IDX PT, R50, R77, R6, 0x1c1f ;  /* 0x001c1f064d327589 */ /* 0x000ee800000e0000 */
[----:B------:R-:W-:Y:S04]  /*15450*/  SHFL.IDX PT, R59, R59, R32, 0x1c1f ;  /* 0x001c1f203b3b7589 */ /* 0x000fe800000e0000 */
[----:B------:R-:W-:Y:S04]  /*15460*/  SHFL.IDX PT, R79, R79, R32, 0x1c1f ;  /* 0x001c1f204f4f7589 */ /* 0x000fe800000e0000 */
[----:B------:R-:W-:Y:S04]  /*15470*/  SHFL.IDX PT, R42, R61, R6, 0x1c1f ;  /* 0x001c1f063d2a7589 */ /* 0x000fe800000e0000 */
[----:B------:R-:W4:Y:S01]  /*15480*/  SHFL.IDX PT, R52, R81, R6, 0x1c1f ;  /* 0x001c1f0651347589 */ /* 0x000f2200000e0000 */
[----:B0-----:R-:W-:-:S02]  /*15490*/  SEL R36, R49, R20, P0 ;  /* 0x0000001431247207 */ /* 0x001fc40000000000 */
[----:B------:R-:W-:Y:S01]  /*154a0*/  SEL R38, R20, R49, P0 ;  /* 0x0000003114267207 */ /* 0x000fe20000000000 */
[----:B------:R0:W-:Y:S01]  /*154b0*/  SHFL.IDX PT, R83, R83, R32, 0x1c1f ;  /* 0x001c1f2053537589 */ /* 0x0001e200000e0000 */
[----:B-1----:R-:W-:-:S03]  /*154c0*/  SEL R44, R53, R40, P0 ;  /* 0x00000028352c7207 */ /* 0x002fc60000000000 */
[----:B------:R1:W2:Y:S01]  /*154d0*/  SHFL.IDX PT, R54, R87, R6, 0x1c1f ;  /* 0x001c1f0657367589 */ /* 0x0002a200000e0000 */
[----:B---3--:R-:W-:Y:S02]  /*154e0*/  SEL R37, R75, R50, P0 ;  /* 0x000000324b257207 */ /* 0x008fe40000000000 */
[----:B------:R-:W-:Y:S01]  /*154f0*/  SEL R39, R50, R75, P0 ;  /* 0x0000004b32277207 */ /* 0x000fe20000000000 */
[----:B------:R3:W-:Y:S01]  /*15500*/  STSM.16.M88.4 [R46], R8 ;  /* 0x000000082e007844 */ /* 0x0007e20000000200 */
[----:B0-----:R-:W-:-:S03]  /*15510*/  SEL R32, R47, R18, P0 ;  /* 0x000000122f207207 */ /* 0x001fc60000000000 */
[----:B------:R-:W-:Y:S01]  /*15520*/  STSM.16.M88.4 [R62], R12 ;  /* 0x0000000c3e007844 */ /* 0x000fe20000000200 */
[----:B-1----:R-:W-:-:S03]  /*15530*/  IMAD.U32 R6, RZ, RZ, UR6 ;  /* 0x00000006ff067e24 */ /* 0x002fc6000f8e00ff */
[----:B------:R-:W-:Y:S01]  /*15540*/  STSM.16.M88.4 [R60], R24 ;  /* 0x000000183c007844 */ /* 0x000fe20000000200 */
[----:B----4-:R-:W-:-:S03]  /*15550*/  SEL R45, R79, R52, P0 ;  /* 0x000000344f2d7207 */ /* 0x010fc60000000000 */
[----:B------:R0:W-:Y:S01]  /*15560*/  STSM.16.M88.4 [R7], R28 ;  /* 0x0000001c07007844 */ /* 0x0001e20000000200 */
[----:B------:R-:W-:Y:S02]  /*15570*/  SEL R47, R52, R79, P0 ;  /* 0x0000004f342f7207 */ /* 0x000fe40000000000 */
[----:B---3--:R-:W-:Y:S01]  /*15580*/  SEL R46, R40, R53, P0 ;  /* 0x00000035282e7207 */ /* 0x008fe20000000000 */
[----:B------:R1:W-:Y:S01]  /*15590*/  STSM.16.M88.4 [R58], R32 ;  /* 0x000000203a007844 */ /* 0x0003e20000000200 */
[----:B------:R-:W-:Y:S02]  /*155a0*/  SEL R40, R59, R42, P0 ;  /* 0x0000002a3b287207 */ /* 0x000fe40000000000 */
[----:B------:R-:W-:Y:S01]  /*155b0*/  SEL R42, R42, R59, P0 ;  /* 0x0000003b2a2a7207 */ /* 0x000fe20000000000 */
[----:B------:R1:W-:Y:S01]  /*155c0*/  STSM.16.M88.4 [R56], R36 ;  /* 0x0000002438007844 */ /* 0x0003e20000000200 */
[----:B--2---:R-:W-:Y:S02]  /*155d0*/  SEL R41, R83, R54, P0 ;  /* 0x0000003653297207 */ /* 0x004fe40000000000 */
[----:B------:R-:W-:Y:S01]  /*155e0*/  SEL R43, R54, R83, P0 ;  /* 0x00000053362b7207 */ /* 0x000fe20000000000 */
[----:B------:R1:W-:Y:S04]  /*155f0*/  STSM.16.M88.4 [R21], R44 ;  /* 0x0000002c15007844 */ /* 0x0003e80000000200 */
[----:B------:R1:W-:Y:S01]  /*15600*/  STSM.16.M88.4 [R19], R40 ;  /* 0x0000002813007844 */ /* 0x0003e20000000200 */
[----:B0-----:R-:W-:Y:S01]  /*15610*/  IMAD.U32 R7, RZ, RZ, UR7 ;  /* 0x00000007ff077e24 */ /* 0x001fe2000f8e00ff */
[----:B------:R-:W-:Y:S01]  /*15620*/  ULDC.64 UR6, c[0x0][0xc08] ;  /* 0x0003020000067ab9 */ /* 0x000fe20000000a00 */
[----:B------:R-:W-:Y:S01]  /*15630*/  BAR.SYNC.DEFER_BLOCKING 0x1, 0x100 ;  /* 0x0044000000007b1d */ /* 0x000fe20000010000 */
[----:B------:R-:W-:-:S04]  /*15640*/  UISETP.NE.U32.AND UP1, UPT, UR6, URZ, UPT ;  /* 0x0000003f0600728c */ /* 0x000fc8000bf25070 */
[----:B------:R-:W-:-:S06]  /*15650*/  UISETP.NE.AND.EX UP1, UPT, UR7, URZ, UPT, UP1 ;  /* 0x0000003f0700728c */ /* 0x000fcc000bf25310 */
[----:B------:R-:W-:-:S05]  /*15660*/  PLOP3.LUT P0, PT, PT, PT, UP1, 0x80, 0x0 ;  /* 0x000000000000781c */ /* 0x000fca0003f0f018 */
[----:B------:R-:W-:Y:S02]  /*15670*/  @UP1 ULDC.64 UR6, c[0x0][0xc08] ;  /* 0x0003020000061ab9 */ /* 0x000fe40000000a00 */
[----:B------:R-:W-:Y:S01]  /*15680*/  @UP1 UIMAD.WIDE UR6, UR38, 0x4, UR6 ;  /* 0x00000004260618a5 */ /* 0x000fe2000f8e0206 */
[----:B------:R-:W-:Y:S01]  /*15690*/  IMAD.U32 R9, RZ, RZ, UR8 ;  /* 0x00000008ff097e24 */ /* 0x000fe2000f8e00ff */
[----:B------:R-:W2:Y:S04]  /*156a0*/  @P2 LDG.E R8, desc[UR50][R6.64] ;  /* 0x0000003206082981 */ /* 0x000ea8000c1e1900 */
[----:B------:R-:W-:Y:S01]  /*156b0*/  IMAD.U32 R14, RZ, RZ, UR6 ;  /* 0x00000006ff0e7e24 */ /* 0x000fe2000f8e00ff */
[----:B------:R-:W-:Y:S01]  /*156c0*/  ISETP.NE.AND P1, PT, R48, 0x1, PT ;  /* 0x000000013000780c */ /* 0x000fe20003f25270 */
[----:B------:R-:W-:Y:S01]  /*156d0*/  IMAD.U32 R15, RZ, RZ, UR7 ;  /* 0x00000007ff0f7e24 */ /* 0x000fe2000f8e00ff */
[----:B------:R-:W-:-:S04]  /*156e0*/  UMOV UR4, URZ ;  /* 0x0000003f00047c82 */ /* 0x000fc80008000000 */
[----:B------:R1:W5:Y:S07]  /*156f0*/  @P0 LDG.E R9, desc[UR50][R14.64] ;  /* 0x000000320e090981 */ /* 0x00036e000c1e1900 */
[----:B------:R-:W0:Y:S08]  /*15700*/  @P1 LDC R10, c[0x0][0xbec] ;  /* 0x0002fb00ff0a1b82 */ /* 0x000e300000000800 */
[----:B------:R-:W3:Y:S01]  /*15710*/  @P1 LDC R12, c[0x0][0xbf0] ;  /* 0x0002fc00ff0c1b82 */ /* 0x000ee20000000800 */
[----:B--2---:R-:W-:Y:S01]  /*15720*/  @P2 R2UR UR4, R8 ;  /* 0x00000000080422ca */ /* 0x004fe200000e0000 */
[----:B01-3--:R-:W-:-:S14]  /*15730*/  @P0 BRA `(.L_x_8391) ;  /* 0x0000000000100947 */ /* 0x00bfdc0003800000 */
[----:B------:R-:W-:Y:S05]  /*15740*/  @!P2 BRA `(.L_x_8391) ;  /* 0x00000000000ca947 */ /* 0x000fea0003800000 */
[----:B------:R-:W2:Y:S04]  /*15750*/  LDG.E R8, desc[UR50][R6.64] ;  /* 0x0000003206087981 */ /* 0x000ea8000c1e1900 */
[----:B-----5:R-:W2:Y:S02]  /*15760*/  LDG.E R9, desc[UR50][R6.64+0x4] ;  /* 0x0000043206097981 */ /* 0x020ea4000c1e1900 */
[----:B--2---:R-:W-:-:S07]  /*15770*/  IMAD.IADD R9, R9, 0x1, -R8 ;  /* 0x0000000109097824 */ /* 0x004fce00078e0a08 */
.L_x_8391:
        /* <DEDUP_REMOVED lines=31> */
[----:B------:R-:W-:Y:S01]  /*15970*/  SHF.R.S32.HI R8, RZ, 0x1f, R11 ;  /* 0x0000001fff087819 */ /* 0x000fe2000001140b */
[----:B------:R-:W-:Y:S01]  /*15980*/  IMAD.X R9, RZ, RZ, R5, P3 ;  /* 0x000000ffff097224 */ /* 0x000fe200018e0605 */
        /* <DEDUP_REMOVED lines=8> */
[----:B------:R-:W-:Y:S01]  /*15a10*/  SHF.R.U64 R12, R12, 0x3, RZ ;  /* 0x000000030c0c7819 */ /* 0x000fe200000012ff */
[----:B------:R-:W-:Y:S01]  /*15a20*/  IMAD R19, R11, UR9, R14 ;  /* 0x000000090b137c24 */ /* 0x000fe2000f8e020e */
[----:B------:R-:W-:Y:S01]  /*15a30*/  LOP3.LUT R8, R8, R13, RZ, 0x3c, !PT ;  /* 0x0000000d08087212 */ /* 0x000fe200078e3cff */
[----:B------:R-:W-:Y:S01]  /*15a40*/  ULDC.64 UR8, c[0x0][0xb50] ;  /* 0x0002d40000087ab9 */ /* 0x000fe20000000a00 */
[----:B------:R-:W-:Y:S01]  /*15a50*/  LOP3.LUT R12, R12, R15, RZ, 0x3c, !PT ;  /* 0x0000000f0c0c7212 */ /* 0x000fe200078e3cff */
[----:B------:R-:W-:Y:S01]  /*15a60*/  IMAD.IADD R13, R7, 0x1, R19 ;  /* 0x00000001070d7824 */ /* 0x000fe200078e0213 */
[----:B------:R-:W-:Y:S01]  /*15a70*/  LEA R14, P4, R6, UR8, 0x2 ;  /* 0x00000008060e7c11 */ /* 0x000fe2000f8810ff */
[----:B------:R-:W-:Y:S01]  /*15a80*/  VIADD R10, R24, 0x8 ;  /* 0x00000008180a7836 */ /* 0x000fe20000000000 */
[----:B------:R-:W-:Y:S02]  /*15a90*/  IADD3 R11, P2, R4, 0x3000, RZ ;  /* 0x00003000040b7810 */ /* 0x000fe40007f5e0ff */
[----:B------:R-:W-:Y:S01]  /*15aa0*/  LEA.HI.X R15, R6, UR9, R13, 0x2, P4 ;  /* 0x00000009060f7c11 */ /* 0x000fe2000a0f140d */
[----:B------:R-:W-:Y:S01]  /*15ab0*/  SHFL.IDX PT, R18, R14, RZ, 0x1c1f ;  /* 0x001c1fff0e127589 */ /* 0x000fe200000e0000 */
[----:B------:R-:W-:Y:S01]  /*15ac0*/  LOP3.LUT R7, R11, 0x380, RZ, 0xc0, !PT ;  /* 0x000003800b077812 */ /* 0x000fe200078ec0ff */
[--C-:B------:R-:W-:Y:S01]  /*15ad0*/  IMAD.X R13, RZ, RZ, R5.reuse, P0 ;  /* 0x000000ffff0d7224 */ /* 0x100fe200000e0605 */
[----:B------:R-:W-:Y:S01]  /*15ae0*/  LOP3.LUT P0, RZ, R192, 0x3, RZ, 0xc0, !PT ;  /* 0x00000003c0ff7812 */ /* 0x000fe2000780c0ff */
[----:B------:R-:W1:Y:S01]  /*15af0*/  SHFL.IDX PT, R19, R15, RZ, 0x1c1f ;  /* 0x001c1fff0f137589 */ /* 0x000e6200000e0000 */
[----:B------:R-:W-:Y:S01]  /*15b00*/  SHF.R.U64 R6, R7, 0x3, RZ ;  /* 0x0000000307067819 */ /* 0x000fe200000012ff */
[----:B------:R-:W-:Y:S01]  /*15b10*/  IMAD.X R7, RZ, RZ, R5, P2 ;  /* 0x000000ffff077224 */ /* 0x000fe200010e0605 */
[-C--:B------:R-:W-:Y:S01]  /*15b20*/  ISETP.GE.OR P2, PT, R24, R49.reuse, P0 ;  /* 0x000000311800720c */ /* 0x080fe20000746670 */
[----:B------:R-:W-:Y:S01]  /*15b30*/  SHFL.IDX PT, R20, R14, 0x1, 0x1c1f ;  /* 0x003c1f000e147f89 */ /* 0x000fe200000e0000 */
[----:B------:R-:W-:Y:S01]  /*15b40*/  ISETP.GE.OR P0, PT, R10, R49, P0 ;  /* 0x000000310a00720c */ /* 0x000fe20000706670 */
[----:B------:R-:W-:Y:S01]  /*15b50*/  UIMAD UR8, UR7, UR10, URZ ;  /* 0x0000000a070872a4 */ /* 0x000fe2000f8e023f */
[C---:B------:R-:W-:Y:S01]  /*15b60*/  IADD3 R41, P6, R4.reuse, 0x4000, RZ ;  /* 0x0000400004297810 */ /* 0x040fe20007fde0ff */
[----:B------:R-:W2:Y:S01]  /*15b70*/  SHFL.IDX PT, R21, R15, 0x1, 0x1c1f ;  /* 0x003c1f000f157f89 */ /* 0x000ea200000e0000 */
[----:B------:R-:W-:Y:S01]  /*15b80*/  UIMAD.WIDE.U32 UR6, UR4, UR10, URZ ;  /* 0x0000000a040672a5 */ /* 0x000fe2000f8e003f */
[----:B------:R-:W-:-:S02]  /*15b90*/  IADD3 R37, P5, R4, 0x5000, RZ ;  /* 0x0000500004257810 */ /* 0x000fc40007fbe0ff */
[----:B------:R-:W-:Y:S02]  /*15ba0*/  IADD3 R33, P4, R4, 0x6000, RZ ;  /* 0x0000600004217810 */ /* 0x000fe40007f9e0ff */
[----:B------:R-:W-:Y:S02]  /*15bb0*/  LOP3.LUT R6, R6, R11, RZ, 0x3c, !PT ;  /* 0x0000000b06067212 */ /* 0x000fe400078e3cff */
[C---:B------:R-:W-:Y:S01]  /*15bc0*/  LOP3.LUT R25, R4.reuse, 0x380, RZ, 0xc0, !PT ;  /* 0x0000038004197812 */ /* 0x040fe200078ec0ff */
[----:B-1----:R1:W-:Y:S01]  /*15bd0*/  @!P2 ST.E desc[UR50][R18.64], R2 ;  /* 0x000000021200a985 */ /* 0x0023e2000c101932 */
[----:B------:R-:W-:Y:S01]  /*15be0*/  UIMAD UR8, UR4, UR11, UR8 ;  /* 0x0000000b040872a4 */ /* 0x000fe2000f8e0208 */
[----:B------:R-:W-:Y:S02]  /*15bf0*/  IADD3 R11, P3, R4, 0x7000, RZ ;  /* 0x00007000040b7810 */ /* 0x000fe40007f7e0ff */
[----:B------:R-:W-:Y:S01]  /*15c00*/  ULDC.64 UR10, c[0x0][0xae8] ;  /* 0x0002ba00000a7ab9 */ /* 0x000fe20000000a00 */
[----:B------:R-:W-:-:S02]  /*15c10*/  LOP3.LUT R40, R41, 0x380, RZ, 0xc0, !PT ;  /* 0x0000038029287812 */ /* 0x000fc400078ec0ff */
[----:B------:R-:W-:Y:S01]  /*15c20*/  LOP3.LUT R36, R37, 0x380, RZ, 0xc0, !PT ;  /* 0x0000038025247812 */ /* 0x000fe200078ec0ff */
[----:B--2---:R2:W-:Y:S01]  /*15c30*/  @!P0 ST.E desc[UR50][R20.64], R0 ;  /* 0x0000000014008985 */ /* 0x0045e2000c101932 */
[----:B------:R-:W-:Y:S02]  /*15c40*/  LOP3.LUT R32, R33, 0x380, RZ, 0xc0, !PT ;  /* 0x0000038021207812 */ /* 0x000fe400078ec0ff */
[----:B------:R-:W-:Y:S01]  /*15c50*/  SHF.R.U64 R25, R25, 0x3, RZ ;  /* 0x0000000319197819 */ /* 0x000fe200000012ff */
[----:B-1----:R-:W1:Y:S01]  /*15c60*/  @P1 LDC R19, c[0x0][0xbec] ;  /* 0x0002fb00ff131b82 */ /* 0x002e620000000800 */
[----:B------:R-:W-:Y:S01]  /*15c70*/  UIADD3 UR7, UR7, UR8, URZ ;  /* 0x0000000807077290 */ /* 0x000fe2000fffe03f */
[----:B------:R-:W-:Y:S01]  /*15c80*/  LOP3.LUT R10, R11, 0x380, RZ, 0xc0, !PT ;  /* 0x000003800b0a7812 */ /* 0x000fe200078ec0ff */
[----:B------:R-:W-:Y:S01]  /*15c90*/  UIMAD UR4, UR16, UR10, URZ ;  /* 0x0000000a100472a4 */ /* 0x000fe2000f8e023f */
[----:B------:R-:W-:Y:S01]  /*15ca0*/  SHF.R.U64 R40, R40, 0x3, RZ ;  /* 0x0000000328287819 */ /* 0x000fe200000012ff */
[----:B------:R-:W-:Y:S01]  /*15cb0*/  IMAD.X R29, RZ, RZ, R5, P3 ;  /* 0x000000ffff1d7224 */ /* 0x000fe200018e0605 */
[----:B------:R-:W-:Y:S01]  /*15cc0*/  SHF.R.U64 R36, R36, 0x3, RZ ;  /* 0x0000000324247819 */ /* 0x000fe200000012ff */
[----:B--2---:R-:W-:Y:S01]  /*15cd0*/  IMAD R0, R190, 0x20, R191 ;  /* 0x00000020be007824 */ /* 0x004fe200078e02bf */
[----:B------:R-:W-:Y:S01]  /*15ce0*/  UIMAD UR4, UR37, UR11, UR4 ;  /* 0x0000000b250472a4 */ /* 0x000fe2000f8e0204 */
[----:B------:R-:W-:Y:S01]  /*15cf0*/  SHF.R.U64 R32, R32, 0x3, RZ ;  /* 0x0000000320207819 */ /* 0x000fe200000012ff */
[----:B------:R-:W-:Y:S01]  /*15d00*/  UIMAD.WIDE.U32 UR6, UR37, UR10, UR6 ;  /* 0x0000000a250672a5 */ /* 0x000fe2000f8e0006 */
[----:B------:R-:W-:Y:S01]  /*15d10*/  VIADD R2, R0, UR39 ;  /* 0x0000002700027c36 */ /* 0x000fe20008000000 */
[----:B------:R-:W-:Y:S01]  /*15d20*/  ULDC.64 UR8, c[0x0][0xaf0] ;  /* 0x0002bc0000087ab9 */ /* 0x000fe20000000a00 */
[----:B------:R-:W-:Y:S01]  /*15d30*/  LOP3.LUT R24, R25, R4, RZ, 0x3c, !PT ;  /* 0x0000000419187212 */ /* 0x000fe200078e3cff */
[----:B------:R-:W-:Y:S01]  /*15d40*/  UIADD3 UR7, UR7, UR4, URZ ;  /* 0x0000000407077290 */ /* 0x000fe2000fffe03f */
[----:B------:R-:W-:Y:S01]  /*15d50*/  IMAD.MOV.U32 R21, RZ, RZ, R2 ;  /* 0x000000ffff157224 */ /* 0x000fe200078e0002 */
[----:B------:R-:W-:Y:S01]  /*15d60*/  UIMAD UR4, UR15, UR8, URZ ;  /* 0x000000080f0472a4 */ /* 0x000fe2000f8e023f */
[----:B------:R-:W-:Y:S01]  /*15d70*/  SHF.R.U64 R4, R10, 0x3, RZ ;  /* 0x000000030a047819 */ /* 0x000fe200000012ff */
[----:B------:R-:W5:Y:S01]  /*15d80*/  LD.E.128 R12, desc[UR50][R12.64] ;  /* 0x000000320c0c7980 */ /* 0x000f62000c101d00 */
[----:B------:R-:W-:-:S02]  /*15d90*/  LOP3.LUT R40, R40, R41, RZ, 0x3c, !PT ;  /* 0x0000002928287212 */ /* 0x000fc400078e3cff */
[----:B------:R-:W-:Y:S01]  /*15da0*/  LOP3.LUT R36, R36, R37, RZ, 0x3c, !PT ;  /* 0x0000002524247212 */ /* 0x000fe200078e3cff */
[----:B-1----:R-:W-:Y:S01]  /*15db0*/  @P1 IMAD.HI.U32 R0, R2, R19, RZ ;  /* 0x0000001302001227 */ /* 0x002fe200078e00ff */
[----:B------:R-:W-:Y:S01]  /*15dc0*/  UIMAD UR4, UR14, UR9, UR4 ;  /* 0x000000090e0472a4 */ /* 0x000fe2000f8e0204 */
[----:B------:R-:W-:Y:S01]  /*15dd0*/  LOP3.LUT R32, R32, R33, RZ, 0x3c, !PT ;  /* 0x0000002120207212 */ /* 0x000fe200078e3cff */
[----:B------:R-:W-:Y:S01]  /*15de0*/  UIMAD.WIDE.U32 UR6, UR14, UR8, UR6 ;  /* 0x000000080e0672a5 */ /* 0x000fe2000f8e0006 */
[--C-:B------:R-:W-:Y:S01]  /*15df0*/  IMAD.X R41, RZ, RZ, R5.reuse, P6 ;  /* 0x000000ffff297224 */ /* 0x100fe200030e0605 */
[----:B0-----:R-:W-:Y:S01]  /*15e00*/  @P1 SHF.R.U32.HI R21, RZ, R45, R0 ;  /* 0x0000002dff151219 */ /* 0x001fe20000011600 */
[--C-:B------:R-:W-:Y:S01]  /*15e10*/  IMAD.X R37, RZ, RZ, R5.reuse, P5 ;  /* 0x000000ffff257224 */ /* 0x100fe200028e0605 */
[----:B------:R-:W-:Y:S01]  /*15e20*/  UIADD3 UR4, UR7, UR4, URZ ;  /* 0x0000000407047290 */ /* 0x000fe2000fffe03f */
[----:B------:R-:W-:Y:S01]  /*15e30*/  IMAD.X R33, RZ, RZ, R5, P4 ;  /* 0x000000ffff217224 */ /* 0x000fe200020e0605 */
[--C-:B------:R-:W-:Y:S01]  /*15e40*/  SHF.R.S32.HI R0, RZ, 0x1f, R21.reuse ;  /* 0x0000001fff007819 */ /* 0x100fe20000011415 */
[----:B------:R-:W-:Y:S01]  /*15e50*/  IMAD.MOV R45, RZ, RZ, -R21 ;  /* 0x000000ffff2d7224 */ /* 0x000fe200078e0a15 */
[----:B------:R-:W-:Y:S01]  /*15e60*/  LOP3.LUT R28, R4, R11, RZ, 0x3c, !PT ;  /* 0x0000000b041c7212 */ /* 0x000fe200078e3cff */
[----:B------:R-:W-:Y:S01]  /*15e70*/  IMAD.MOV.U32 R25, RZ, RZ, R5 ;  /* 0x000000ffff197224 */ /* 0x000fe200078e0005 */
        /* <DEDUP_REMOVED lines=47> */
[CC--:B-1----:R-:W-:Y:S02]  /*16170*/  @!P2 LEA R2, P4, R188.reuse, R18.reuse, 0x1 ;  /* 0x00000012bc02a211 */ /* 0x0c2fe400078808ff */
[C---:B------:R-:W-:Y:S02]  /*16180*/  @!P3 LEA R18, P5, R189.reuse, R18, 0x1 ;  /* 0x00000012bd12b211 */ /* 0x040fe400078a08ff */
[-C--:B0-2---:R-:W-:Y:S02]  /*16190*/  @!P2 LEA.HI.X R3, R188, R0.reuse, R198, 0x1, P4 ;  /* 0x00000000bc03a211 */ /* 0x085fe400020f0cc6 */
[----:B------:R-:W-:-:S03]  /*161a0*/  @!P3 LEA.HI.X R19, R189, R0, R197, 0x1, P5 ;  /* 0x00000000bd13b211 */ /* 0x000fc600028f0cc5 */
[----:B-----5:R3:W-:Y:S04]  /*161b0*/  @!P2 ST.E.128 desc[UR50][R2.64], R24 ;  /* 0x000000180200a985 */ /* 0x0207e8000c101d32 */
[----:B------:R3:W-:Y:S02]  /*161c0*/  @!P3 ST.E.128 desc[UR50][R18.64], R40 ;  /* 0x000000281200b985 */ /* 0x0007e4000c101d32 */
.L_x_8393:
[----:B------:R-:W-:Y:S05]  /*161d0*/  BSYNC B1 ;  /* 0x0000000000017941 */ /* 0x000fea0003800000 */
.L_x_8392:
        /* <DEDUP_REMOVED lines=9> */
[-C--:B0---4-:R-:W-:Y:S02]  /*16270*/  @!P3 LEA.HI.X R3, R188, R0.reuse, R198, 0x1, P0 ;  /* 0x00000000bc03b211 */ /* 0x091fe400000f0cc6 */
[----:B------:R-:W-:-:S03]  /*16280*/  @!P4 LEA.HI.X R19, R189, R0, R197, 0x1, P2 ;  /* 0x00000000bd13c211 */ /* 0x000fc600010f0cc5 */
[----:B-----5:R3:W-:Y:S04]  /*16290*/  @!P3 ST.E.128 desc[UR50][R2.64], R12 ;  /* 0x0000000c0200b985 */ /* 0x0207e8000c101d32 */
[----:B------:R3:W-:Y:S02]  /*162a0*/  @!P4 ST.E.128 desc[UR50][R18.64], R36 ;  /* 0x000000241200c985 */ /* 0x0007e4000c101d32 */
.L_x_8395:
[----:B------:R-:W-:Y:S05]  /*162b0*/  BSYNC B1 ;  /* 0x0000000000017941 */ /* 0x000fea0003800000 */
.L_x_8394:
[----:B----4-:R4:W0:Y:S01]  /*162c0*/  SHFL.IDX PT, R0, R21, 0x2, 0x181f ;  /* 0x00581f0015007f89 */ /* 0x01082200000e0000 */
[----:B------:R-:W-:Y:S03]  /*162d0*/  BSSY B1, `(.L_x_8396) ;  /* 0x000000c000017945 */ /* 0x000fe60003800000 */
[----:B---3-5:R4:W3:Y:S01]  /*162e0*/  SHFL.IDX PT, R12, R20, 0x2, 0x181f ;  /* 0x00581f00140c7f89 */ /* 0x0288e200000e0000 */
[----:B------:R-:W-:Y:S05]  /*162f0*/  @P1 BRA `(.L_x_8397) ;  /* 0x0000000000241947 */ /* 0x000fea0003800000 */
[----:B------:R-:W-:Y:S02]  /*16300*/  ULDC UR4, c[0x0][0xac8] ;  /* 0x0002b20000047ab9 */ /* 0x000fe40000000800 */
[----:B------:R-:W-:Y:S02]  /*16310*/  ISETP.GE.AND P2, PT, R188, UR4, PT ;  /* 0x00000004bc007c0c */ /* 0x000fe4000bf46270 */
[----:B------:R-:W-:-:S11]  /*16320*/  ISETP.GE.AND P3, PT, R189, UR4, PT ;  /* 0x00000004bd007c0c */ /* 0x000fd6000bf66270 */
[CC--:B---3--:R-:W-:Y:S02]  /*16330*/  @!P2 LEA R2, P0, R188.reuse, R12.reuse, 0x1 ;  /* 0x0000000cbc02a211 */ /* 0x0c8fe400078008ff */
[C---:B------:R-:W-:Y:S02]  /*16340*/  @!P3 LEA R12, P1, R189.reuse, R12, 0x1 ;  /* 0x0000000cbd0cb211 */ /* 0x040fe400078208ff */
[-C--:B0-----:R-:W-:Y:S02]  /*16350*/  @!P2 LEA.HI.X R3, R188, R0.reuse, R198, 0x1, P0 ;  /* 0x00000000bc03a211 */ /* 0x081fe400000f0cc6 */
[----:B------:R-:W-:-:S03]  /*16360*/  @!P3 LEA.HI.X R13, R189, R0, R197, 0x1, P1 ;  /* 0x00000000bd0db211 */ /* 0x000fc600008f0cc5 */
[----:B------:R0:W-:Y:S04]  /*16370*/  @!P2 ST.E.128 desc[UR50][R2.64], R8 ;  /* 0x000000080200a985 */ /* 0x0001e8000c101d32 */
[----:B------:R0:W-:Y:S02]  /*16380*/  @!P3 ST.E.128 desc[UR50][R12.64], R32 ;  /* 0x000000200c00b985 */ /* 0x0001e4000c101d32 */
.L_x_8397:
[----:B------:R-:W-:Y:S05]  /*16390*/  BSYNC B1 ;  /* 0x0000000000017941 */ /* 0x000fea0003800000 */
.L_x_8396:
[----:B0-----:R-:W-:Y:S01]  /*163a0*/  VIADD R0, R44, 0x60 ;  /* 0x000000602c007836 */ /* 0x001fe20000000000 */
[----:B--2-4-:R-:W4:Y:S04]  /*163b0*/  SHFL.IDX PT, R21, R21, 0x3, 0x181f ;  /* 0x00781f0015157f89 */ /* 0x014f2800000e0000 */
[----:B------:R-:W-:Y:S01]  /*163c0*/  ISETP.GE.AND P0, PT, R0, R49, PT ;  /* 0x000000310000720c */ /* 0x000fe20003f06270 */
[----:B------:R-:W0:-:S12]  /*163d0*/  SHFL.IDX PT, R20, R20, 0x3, 0x181f ;  /* 0x00781f0014147f89 */ /* 0x000e1800000e0000 */
[----:B------:R-:W-:Y:S05]  /*163e0*/  @P0 BRA `(.L_x_8398) ;  /* 0x0000000c000c0947 */ /* 0x000fea0003800000 */
[----:B------:R-:W-:Y:S02]  /*163f0*/  ULDC UR4, c[0x0][0xac8] ;  /* 0x0002b20000047ab9 */ /* 0x000fe40000000800 */
[----:B------:R-:W-:-:S13]  /*16400*/  ISETP.GE.AND P1, PT, R188, UR4, PT ;  /* 0x00000004bc007c0c */ /* 0x000fda000bf26270 */
[----:B0-----:R-:W-:-:S04]  /*16410*/  @!P1 LEA R2, P0, R188, R20, 0x1 ;  /* 0x00000014bc029211 */ /* 0x001fc800078008ff */
[----:B----4-:R-:W-:Y:S02]  /*16420*/  @!P1 LEA.HI.X R3, R188, R21, R198, 0x1, P0 ;  /* 0x00000015bc039211 */ /* 0x010fe400000f0cc6 */
[----:B------:R-:W-:-:S03]  /*16430*/  ISETP.GE.AND P0, PT, R189, UR4, PT ;  /* 0x00000004bd007c0c */ /* 0x000fc6000bf06270 */
[----:B------:R0:W-:Y:S10]  /*16440*/  @!P1 ST.E.128 desc[UR50][R2.64], R4 ;  /* 0x0000000402009985 */ /* 0x0001f4000c101d32 */
[----:B------:R-:W-:Y:S05]  /*16450*/  @P0 BRA `(.L_x_8398) ;  /* 0x0000000800f00947 */ /* 0x000fea0003800000 */
[----:B0-----:R-:W-:-:S04]  /*16460*/  LEA R2, P0, R189, R20, 0x1 ;  /* 0x00000014bd027211 */ /* 0x001fc800078008ff */
[----:B------:R-:W-:-:S05]  /*16470*/  LEA.HI.X R3, R189, R21, R197, 0x1, P0 ;  /* 0x00000015bd037211 */ /* 0x000fca00000f0cc5 */
[----:B------:R0:W-:Y:S01]  /*16480*/  ST.E.128 desc[UR50][R2.64], R28 ;  /* 0x0000001c02007985 */ /* 0x0001e2000c101d32 */
[----:B------:R-:W-:Y:S05]  /*16490*/  BRA `(.L_x_8398) ;  /* 0x0000000800e07947 */ /* 0x000fea0003800000 */
.L_x_8390:
        /* <DEDUP_REMOVED lines=32> */
.L_x_8399:
        /* <DEDUP_REMOVED lines=47> */
.L_x_8401:
[----:B------:R-:W-:Y:S05]  /*16990*/  BSYNC B1 ;  /* 0x0000000000017941 */ /* 0x000fea0003800000 */
.L_x_8400:
        /* <DEDUP_REMOVED lines=61> */
.L_x_8403:
[----:B------:R-:W-:Y:S05]  /*16d70*/  BSYNC B1 ;  /* 0x0000000000017941 */ /* 0x000fea0003800000 */
.L_x_8402:
        /* <DEDUP_REMOVED lines=13> */
.L_x_8405:
[----:B------:R-:W-:Y:S05]  /*16e50*/  BSYNC B1 ;  /* 0x0000000000017941 */ /* 0x000fea0003800000 */
.L_x_8404:
        /* <DEDUP_REMOVED lines=13> */
.L_x_8407:
[----:B------:R-:W-:Y:S05]  /*16f30*/  BSYNC B1 ;  /* 0x0000000000017941 */ /* 0x000fea0003800000 */
.L_x_8406:
        /* <DEDUP_REMOVED lines=11> */
[----:B------:R-:W-:-:S03]  /*16ff0*/  @!P3 LEA.HI.X R3, R189, R5, R197, 0x1, P1 ;  /* 0x00000005bd03b211 */ /* 0x000fc600008f0cc5 */
[----:B------:R1:W-:Y:S04]  /*17000*/  @!P2 ST.E.128 desc[UR50][R6.64], RZ ;  /* 0x000000ff0600a985 */ /* 0x0003e8000c101d32 */
[----:B------:R1:W-:Y:S02]  /*17010*/  @!P3 ST.E.128 desc[UR50][R2.64], RZ ;  /* 0x000000ff0200b985 */ /* 0x0003e4000c101d32 */
.L_x_8398:
[----:B------:R-:W-:Y:S05]  /*17020*/  BSYNC B0 ;  /* 0x0000000000007941 */ /* 0x000fea0003800000 */
.L_x_8389:
[----:B------:R-:W-:Y:S02]  /*17030*/  ULDC UR4, c[0x0][0xc3c] ;  /* 0x00030f0000047ab9 */ /* 0x000fe40000000800 */
[----:B------:R-:W-:-:S06]  /*17040*/  UISETP.GE.AND UP0, UPT, UR48, UR4, UPT ;  /* 0x000000043000728c */ /* 0x000fcc000bf06270 */
[----:B------:R-:W-:-:S13]  /*17050*/  PLOP3.LUT P0, PT, PT, PT, UP0, 0x80, 0x0 ;  /* 0x000000000000781c */ /* 0x000fda0003f0f008 */
[----:B------:R-:W-:Y:S05]  /*17060*/  @!P0 BRA `(.L_x_8408) ;  /* 0xfffffe9c00388947 */ /* 0x000fea000383ffff */
[----:B------:R-:W-:Y:S05]  /*17070*/  EXIT ;  /* 0x000000000000794d */ /* 0x000fea0003800000 */
.L_x_8299:
        /* <DEDUP_REMOVED lines=55> */
.L_x_8414:
        /* <DEDUP_REMOVED lines=11> */
.L_x_8413:
[----:B------:R-:W-:Y:S05]  /*174a0*/  BSYNC B0 ;  /* 0x0000000000007941 */ /* 0x000fea0003800000 */
.L_x_8412:
        /* <DEDUP_REMOVED lines=21> */
.L_x_8410:
        /* <DEDUP_REMOVED lines=21> */
.L_x_8415:
        /* <DEDUP_REMOVED lines=67> */
.L_x_8411:
[----:B------:R-:W0:Y:S01]  /*17b80*/  LDC R27, c[0x0][0xc3c] ;  /* 0x00030f00ff1b7b82 */ /* 0x000e220000000800 */
[----:B------:R-:W-:Y:S01]  /*17b90*/  IMAD.MOV.U32 R24, RZ, RZ, R7 ;  /* 0x000000ffff187224 */ /* 0x000fe200078e0007 */
[----:B------:R-:W-:Y:S01]  /*17ba0*/  UMOV UR4, URZ ;  /* 0x0000003f00047c82 */ /* 0x000fe20008000000 */
[----:B------:R-:W-:-:S07]  /*17bb0*/  IMAD.MOV.U32 R26, RZ, RZ, RZ ;  /* 0x000000ffff1a7224 */ /* 0x000fce00078e00ff */
.L_x_8416:
[----:B------:R-:W-:Y:S01]  /*17bc0*/  ISETP.NE.AND P0, PT, R5, RZ, PT ;  /* 0x000000ff0500720c */ /* 0x000fe20003f05270 */
[----:B------:R-:W-:-:S12]  /*17bd0*/  IMAD.U32 R25, RZ, RZ, UR4 ;  /* 0x00000004ff197e24 */ /* 0x000fd8000f8e00ff */
[----:B------:R-:W1:Y:S01]  /*17be0*/  @!P0 S2R R3, SR_CgaCtaId ;  /* 0x0000000000038919 */ /* 0x000e620000008800 */
[----:B------:R-:W-:-:S04]  /*17bf0*/  @!P0 MOV R0, 0x400 ;  /* 0x0000040000008802 */ /* 0x000fc80000000f00 */
[----:B-1----:R-:W-:-:S05]  /*17c00*/  @!P0 LEA R0, R3, R0, 0x18 ;  /* 0x0000000003008211 */ /* 0x002fca00078ec0ff */
[----:B0-----:R0:W-:Y:S01]  /*17c10*/  @!P0 STS.128 [R0+0x228d0], R24 ;  /* 0x0228d01800008388 */ /* 0x0011e20000000c00 */
[----:B------:R-:W-:Y:S06]  /*17c20*/  BAR.ARV 0x5, 0x180 ;  /* 0x0146000000007b1d */ /* 0x000fec0000002000 */
.L_x_8409:
[----:B0-----:R-:W-:Y:S01]  /*17c30*/  IMAD.MOV.U32 R0, RZ, RZ, 0x1 ;  /* 0x00000001ff007424 */ /* 0x001fe200078e00ff */
[----:B------:R-:W-:Y:S01]  /*17c40*/  ULDC UR5, c[0x0][0xc3c] ;  /* 0x00030f0000057ab9 */ /* 0x000fe20000000800 */
[----:B------:R-:W-:Y:S01]  /*17c50*/  IMAD.MOV.U32 R35, RZ, RZ, RZ ;  /* 0x000000ffff237224 */ /* 0x000fe200078e00ff */
[----:B------:R-:W-:Y:S02]  /*17c60*/  ISETP.GE.AND P0, PT, R27, UR5, PT ;  /* 0x000000051b007c0c */ /* 0x000fe4000bf06270 */
[----:B------:R0:W-:Y:S04]  /*17c70*/  STL [R1], R0 ;  /* 0x0000000001007387 */ /* 0x0001e80000100800 */
[----:B------:R0:W-:Y:S07]  /*17c80*/  STL [R1+0x24], RZ ;  /* 0x000024ff01007387 */ /* 0x0001ee0000100800 */
[----:B------:R-:W-:Y:S05]  /*17c90*/  @P0 BRA `(.L_x_8417) ;  /* 0x0000006000e40947 */ /* 0x000fea0003800000 */
[----:B------:R-:W1:Y:S01]  /*17ca0*/  S2R R8, SR_TID.X ;  /* 0x0000000000087919 */ /* 0x000e620000002100 */
[----:B------:R-:W2:Y:S01]  /*17cb0*/  S2UR UR5, SR_CgaCtaId ;  /* 0x00000000000579c3 */ /* 0x000ea20000008800 */
[----:B------:R-:W-:Y:S01]  /*17cc0*/  MOV R18, 0x400 ;  /* 0x0000040000127802 */ /* 0x000fe20000000f00 */
[----:B------:R-:W-:Y:S01]  /*17cd0*/  IMAD.MOV.U32 R35, RZ, RZ, RZ ;  /* 0x000000ffff237224 */ /* 0x000fe200078e00ff */
[----:B------:R-:W-:Y:S02]  /*17ce0*/  ULOP3.LUT UR43, UR36, 0x2, URZ, 0xfc, !UPT ;  /* 0x00000002242b7892 */ /* 0x000fe4000f8efc3f */
[----:B------:R-:W-:Y:S01]  /*17cf0*/  ULOP3.LUT UR44, UR36, 0x1, URZ, 0xfc, !UPT ;  /* 0x00000001242c7892 */ /* 0x000fe2000f8efc3f */
[----:B------:R-:W-:Y:S01]  /*17d00*/  ULDC UR45, c[0x0][0xc] ;  /* 0x00000300002d7ab9 */ /* 0x000fe20000000800 */
[C---:B-1----:R-:W-:Y:S01]  /*17d10*/  IMAD.SHL.U32 R2, R8.reuse, 0x20, RZ ;  /* 0x0000002008027824 */ /* 0x042fe200078e00ff */
[C---:B------:R-:W-:Y:S01]  /*17d20*/  LOP3.LUT R6, R8.reuse, 0x7f, RZ, 0xc0, !PT ;  /* 0x0000007f08067812 */ /* 0x040fe200078ec0ff */
[C---:B------:R-:W-:Y:S01]  /*17d30*/  IMAD.SHL.U32 R28, R8.reuse, 0x80, RZ ;  /* 0x00000080081c7824 */ /* 0x040fe200078e00ff */
[C---:B------:R-:W-:Y:S01]  /*17d40*/  LOP3.LUT P0, RZ, R8.reuse, 0x4, RZ, 0xc0, !PT ;  /* 0x0000000408ff7812 */ /* 0x040fe2000780c0ff */
[----:B------:R-:W-:Y:S01]  /*17d50*/  IMAD.SHL.U32 R7, R8, 0x4, RZ ;  /* 0x0000000408077824 */ /* 0x000fe200078e00ff */
[----:B------:R-:W-:Y:S01]  /*17d60*/  LOP3.LUT R4, R2, 0x80, RZ, 0xc0, !PT ;  /* 0x0000008002047812 */ /* 0x000fe200078ec0ff */
[----:B------:R-:W-:Y:S01]  /*17d70*/  IMAD.SHL.U32 R34, R8, 0x10, RZ ;  /* 0x0000001008227824 */ /* 0x000fe200078e00ff */
[----:B0-----:R-:W-:-:S02]  /*17d80*/  SHF.R.U32.HI R0, RZ, 0x5, R6 ;  /* 0x00000005ff007819 */ /* 0x001fc40000011606 */
[----:B------:R-:W-:Y:S02]  /*17d90*/  LOP3.LUT R3, R28, 0x380, RZ, 0xc0, !PT ;  /* 0x000003801c037812 */ /* 0x000fe400078ec0ff */
[----:B------:R-:W-:Y:S02]  /*17da0*/  LOP3.LUT R5, R2, 0x60, RZ, 0xc0, !PT ;  /* 0x0000006002057812 */ /* 0x000fe400078ec0ff */
[----:B------:R-:W-:Y:S01]  /*17db0*/  LOP3.LUT R4, R4, 0x10, R8, 0xf8, !PT ;  /* 0x0000001004047812 */ /* 0x000fe200078ef808 */
[----:B------:R-:W-:Y:S01]  /*17dc0*/  IMAD R3, R0, 0x10, R3 ;  /* 0x0000001000037824 */ /* 0x000fe200078e0203 */
[----:B------:R-:W-:Y:S01]  /*17dd0*/  LOP3.LUT R2, R2, 0x100, RZ, 0xc0, !PT ;  /* 0x0000010002027812 */ /* 0x000fe200078ec0ff */
[----:B------:R-:W-:Y:S01]  /*17de0*/  IMAD R0, R0, 0x200, R5 ;  /* 0x0000020000007824 */ /* 0x000fe200078e0205 */
[----:B------:R-:W-:Y:S01]  /*17df0*/  LOP3.LUT R5, R4, 0x10, R7, 0x78, !PT ;  /* 0x0000001004057812 */ /* 0x000fe200078e7807 */
[----:B------:R-:W-:Y:S01]  /*17e00*/  IMAD.SHL.U32 R7, R8, 0x2, RZ ;  /* 0x0000000208077824 */ /* 0x000fe200078e00ff */
[----:B------:R-:W-:-:S02]  /*17e10*/  LOP3.LUT R3, R3, 0x70, R34, 0x78, !PT ;  /* 0x0000007003037812 */ /* 0x000fc400078e7822 */
[----:B------:R-:W-:Y:S01]  /*17e20*/  IADD3 R0, R5, R0, R2 ;  /* 0x0000000005007210 */ /* 0x000fe20007ffe002 */
[----:B--2---:R-:W-:Y:S01]  /*17e30*/  IMAD.U32 R2, RZ, RZ, UR5 ;  /* 0x00000005ff027e24 */ /* 0x004fe2000f8e00ff */
[----:B------:R-:W-:Y:S02]  /*17e40*/  LOP3.LUT R4, R34, 0x3f0, RZ, 0xc0, !PT ;  /* 0x000003f022047812 */ /* 0x000fe400078ec0ff */
[----:B------:R-:W-:Y:S01]  /*17e50*/  LOP3.LUT R28, R3, 0xc00, R28, 0xf8, !PT ;  /* 0x00000c00031c7812 */ /* 0x000fe200078ef81c */
[----:B------:R-:W-:Y:S01]  /*17e60*/  IMAD.MOV.U32 R3, RZ, RZ, 0x1 ;  /* 0x00000001ff037424 */ /* 0x000fe200078e00ff */
[----:B------:R0:W-:Y:S01]  /*17e70*/  STL [R1+0x1c], R0 ;  /* 0x00001c0001007387 */ /* 0x0001e20000100800 */
[----:B------:R-:W-:Y:S02]  /*17e80*/  LOP3.LUT R7, R4, 0x70, R7, 0x78, !PT ;  /* 0x0000007004077812 */ /* 0x000fe400078e7807 */
[----:B------:R-:W-:Y:S01]  /*17e90*/  LEA R18, R2, R18, 0x18 ;  /* 0x0000001202127211 */ /* 0x000fe200078ec0ff */
[----:B------:R1:W-:Y:S04]  /*17ea0*/  STL [R1], R3 ;  /* 0x0000000301007387 */ /* 0x0003e80000100800 */
[----:B------:R-:W-:Y:S01]  /*17eb0*/  STL [R1+0x24], RZ ;  /* 0x000024ff01007387 */ /* 0x000fe20000100800 */
[----:B0-----:R-:W-:-:S03]  /*17ec0*/  SHF.R.U32.HI R0, RZ, 0x3, R6 ;  /* 0x00000003ff007819 */ /* 0x001fc60000011606 */
[----:B------:R0:W-:Y:S01]  /*17ed0*/  STL [R1+0x10], R2 ;  /* 0x0000100201007387 */ /* 0x0001e20000100800 */
[--C-:B-1----:R-:W-:Y:S02]  /*17ee0*/  LOP3.LUT R3, R0, 0x70, R34.reuse, 0xf8, !PT ;  /* 0x0000007000037812 */ /* 0x102fe400078ef822 */
[----:B------:R-:W-:Y:S02]  /*17ef0*/  LOP3.LUT R0, R7, 0x400, R34, 0xf8, !PT ;  /* 0x0000040007007812 */ /* 0x000fe400078ef822 */
[----:B------:R-:W-:Y:S02]  /*17f00*/  LOP3.LUT R34, R34, 0x70, RZ, 0xc0, !PT ;  /* 0x0000007022227812 */ /* 0x000fe400078ec0ff */
[----:B------:R-:W-:Y:S01]  /*17f10*/  LOP3.LUT R3, R3, 0x80, RZ, 0xfc, !PT ;  /* 0x0000008003037812 */ /* 0x000fe200078efcff */
[----:B------:R1:W-:Y:S01]  /*17f20*/  STL [R1+0x18], R0 ;  /* 0x0000180001007387 */ /* 0x0003e20000100800 */
[C---:B0-----:R-:W-:Y:S02]  /*17f30*/  VIADD R2, R28.reuse, 0x40 ;  /* 0x000000401c027836 */ /* 0x041fe40000000000 */
[----:B------:R-:W-:-:S05]  /*17f40*/  @P0 VIADD R2, R28, 0xffffffc0 ;  /* 0xffffffc01c020836 */ /* 0x000fca0000000000 */
[----:B------:R0:W-:Y:S01]  /*17f50*/  STL [R1+0x14], R2 ;  /* 0x0000140201007387 */ /* 0x0001e20000100800 */
[----:B-1----:R-:W-:-:S05]  /*17f60*/  IMAD.IADD R0, R18, 0x1, R0 ;  /* 0x0000000112007824 */ /* 0x002fca00078e0200 */
[----:B------:R0:W-:Y:S02]  /*17f70*/  STL [R1+0x20], R0 ;  /* 0x0000200001007387 */ /* 0x0001e40000100800 */
.L_x_8496:
[----:B-1----:R-:W1:Y:S08]  /*17f80*/  LDC.64 R4, c[0x0][0xa18] ;  /* 0x00028600ff047b82 */ /* 0x002e700000000a00 */
[----:B0-----:R-:W0:Y:S08]  /*17f90*/  LDC.64 R2, c[0x0][0xa28] ;  /* 0x00028a00ff027b82 */ /* 0x001e300000000a00 */
[----:B------:R-:W2:Y:S01]  /*17fa0*/  LDC.64 R8, c[0x0][0xa00] ;  /* 0x00028000ff087b82 */ /* 0x000ea20000000a00 */
[----:B-1----:R-:W-:-:S04]  /*17fb0*/  ISETP.NE.U32.AND P1, PT, R4, RZ, PT ;  /* 0x000000ff0400720c */ /* 0x002fc80003f25070 */
[----:B------:R-:W-:Y:S02]  /*17fc0*/  ISETP.NE.AND.EX P2, PT, R5, RZ, PT, P1 ;  /* 0x000000ff0500720c */ /* 0x000fe40003f45310 */
[----:B0-----:R-:W-:-:S04]  /*17fd0*/  ISETP.NE.U32.AND P0, PT, R2, RZ, PT ;  /* 0x000000ff0200720c */ /* 0x001fc80003f05070 */
[----:B------:R-:W-:Y:S02]  /*17fe0*/  ISETP.NE.AND.EX P0, PT, R3, RZ, PT, P0 ;  /* 0x000000ff0300720c */ /* 0x000fe40003f05300 */
[----:B------:R-:W0:Y:S08]  /*17ff0*/  LDC.64 R2, c[0x0][0xa00] ;  /* 0x00028000ff027b82 */ /* 0x000e300000000a00 */
[----:B------:R-:W1:Y:S08]  /*18000*/  @P2 LDC.64 R6, c[0x0][0xa18] ;  /* 0x00028600ff062b82 */ /* 0x000e700000000a00 */
[----:B------:R-:W3:Y:S01]  /*18010*/  @P0 LDC.64 R4, c[0x0][0xa28] ;  /* 0x00028a00ff040b82 */ /* 0x000ee20000000a00 */
[----:B0-----:R-:W-:-:S04]  /*18020*/  ISETP.NE.U32.AND P1, PT, R2, RZ, PT ;  /* 0x000000ff0200720c */ /* 0x001fc80003f25070 */
[----:B------:R-:W-:Y:S01]  /*18030*/  ISETP.NE.AND.EX P3, PT, R3, RZ, PT, P1 ;  /* 0x000000ff0300720c */ /* 0x000fe20003f65310 */
[----:B-1----:R-:W-:-:S04]  /*18040*/  @P2 IMAD.WIDE R2, R27, 0x4, R6 ;  /* 0x000000041b022825 */ /* 0x002fc800078e0206 */
[----:B------:R-:W-:Y:S01]  /*18050*/  IMAD.MOV.U32 R22, RZ, RZ, RZ ;  /* 0x000000ffff167224 */ /* 0x000fe200078e00ff */
[----:B------:R2:W4:Y:S01]  /*18060*/  @P2 LDG.E R0, desc[UR50][R2.64] ;  /* 0x0000003202002981 */ /* 0x000522000c1e1900 */
[----:B---3--:R-:W-:-:S06]  /*18070*/  @P0 IMAD.WIDE R4, R27, 0x4, R4 ;  /* 0x000000041b040825 */ /* 0x008fcc00078e0204 */
[----:B-----5:R0:W5:Y:S01]  /*18080*/  @P0 LDG.E R4, desc[UR50][R4.64] ;  /* 0x0000003204040981 */ /* 0x020162000c1e1900 */
[----:B--2---:R-:W-:Y:S01]  /*18090*/  IMAD.WIDE R2, R27, 0x4, R8 ;  /* 0x000000041b027825 */ /* 0x004fe200078e0208 */
[----:B------:R-:W-:-:S04]  /*180a0*/  LOP3.LUT R16, R16, 0xfffffbff, RZ, 0xc0, !PT ;  /* 0xfffffbff10107812 */ /* 0x000fc800078ec0ff */
[----:B------:R0:W5:Y:S01]  /*180b0*/  @P3 LDG.E R22, desc[UR50][R2.64] ;  /* 0x0000003202163981 */ /* 0x000162000c1e1900 */
[----:B------:R-:W-:Y:S02]  /*180c0*/  @P3 LOP3.LUT R16, R16, 0x400, RZ, 0xfc, !PT ;  /* 0x0000040010103812 */ /* 0x000fe400078efcff */
[----:B----4-:R-:W-:Y:S01]  /*180d0*/  @P2 R2UR UR38, R0 ;  /* 0x00000000002622ca */ /* 0x010fe200000e0000 */
        /* <DEDUP_REMOVED lines=8> */
.L_x_8418:
        /* <DEDUP_REMOVED lines=18> */
.L_x_8419:
        /* <DEDUP_REMOVED lines=11> */
.L_x_8420:
        /* <DEDUP_REMOVED lines=27> */
.L_x_8422:
[----:B------:R-:W-:-:S11]  /*184e0*/  UISETP.NE.AND UP0, UPT, UR5, 0x1, UPT ;  /* 0x000000010500788c */ /* 0x000fd6000bf05270 */
[----:B------:R-:W-:Y:S02]  /*184f0*/  @UP0 ULDC.64 UR10, c[0x0][0x9e8] ;  /* 0x00027a00000a0ab9 */ /* 0x000fe40000000a00 */
[----:B------:R-:W-:-:S04]  /*18500*/  UIMAD.WIDE.U32 UR6, UR8, UR10, URZ ;  /* 0x0000000a080672a5 */ /* 0x000fc8000f8e003f */
[----:B------:R-:W-:-:S12]  /*18510*/  @UP0 USHF.R.U32.HI UR8, URZ, UR11, UR7 ;  /* 0x0000000b3f080299 */ /* 0x000fd80008011607 */
.L_x_8423:
[----:B------:R-:W-:-:S04]  /*18520*/  UIMAD UR8, UR8, UR5, UR5 ;  /* 0x00000005080872a4 */ /* 0x000fc8000f8e0205 */
[----:B------:R-:W-:-:S04]  /*18530*/  UISETP.LT.AND UP0, UPT, UR4, UR8, UPT ;  /* 0x000000080400728c */ /* 0x000fc8000bf01270 */
[----:B------:R-:W-:-:S12]  /*18540*/  USEL UR4, UR4, UR8, UP0 ;  /* 0x0000000804047287 */ /* 0x000fd80008000000 */
.L_x_8421:
[----:B------:R-:W-:Y:S02]  /*18550*/  UISETP.NE.AND UP0, UPT, UR46, URZ, UPT ;  /* 0x0000003f2e00728c */ /* 0x000fe4000bf05270 */
[----:B------:R-:W-:Y:S02]  /*18560*/  UIADD3 UR6, UR40, 0x9f, URZ ;  /* 0x0000009f28067890 */ /* 0x000fe4000fffe03f */
[----:B------:R-:W-:Y:S02]  /*18570*/  UIADD3 UR8, UR4, 0x9f, URZ ;  /* 0x0000009f04087890 */ /* 0x000fe4000fffe03f */
[----:B------:R-:W-:Y:S02]  /*18580*/  UIMAD.WIDE UR6, UR6, 0x66666667, URZ ;  /* 0x66666667060678a5 */ /* 0x000fe4000f8e023f */
[----:B------:R-:W-:Y:S02]  /*18590*/  UIMAD.WIDE UR8, UR8, 0x66666667, URZ ;  /* 0x66666667080878a5 */ /* 0x000fe4000f8e023f */
[----:B------:R-:W-:Y:S01]  /*185a0*/  USHF.R.U32.HI UR4, URZ, 0x1f, UR7 ;  /* 0x0000001f3f047899 */ /* 0x000fe20008011607 */
[----:B------:R-:W-:Y:S01]  /*185b0*/  @UP0 ULDC UR10, c[0x0][0x44c] ;  /* 0x00011300000a0ab9 */ /* 0x000fe20000000800 */
[----:B------:R-:W-:-:S02]  /*185c0*/  USHF.R.U32.HI UR6, URZ, 0x1f, UR9 ;  /* 0x0000001f3f067899 */ /* 0x000fc40008011609 */
[----:B------:R-:W-:Y:S01]  /*185d0*/  UIMAD.WIDE.U32 UR10, UR39, UR10, URZ ;  /* 0x0000000a270a72a5 */ /* 0x000fe2000f8e003f */
[----:B------:R-:W-:Y:S01]  /*185e0*/  @UP0 ULDC UR13, c[0x0][0x450] ;  /* 0x00011400000d0ab9 */ /* 0x000fe20000000800 */
[----:B------:R-:W-:Y:S02]  /*185f0*/  UMOV UR12, UR39 ;  /* 0x00000027000c7c82 */ /* 0x000fe40008000000 */
[----:B------:R-:W-:Y:S02]  /*18600*/  @UP0 USHF.R.U32.HI UR12, URZ, UR13, UR11 ;  /* 0x0000000d3f0c0299 */ /* 0x000fe4000801160b */
[----:B------:R-:W-:Y:S02]  /*18610*/  ULEA.HI.SX32 UR4, UR7, UR4, 0x1a ;  /* 0x0000000407047291 */ /* 0x000fe4000f8fd23f */
[----:B------:R-:W-:Y:S02]  /*18620*/  ULEA.HI.SX32 UR6, UR9, UR6, 0x1a ;  /* 0x0000000609067291 */ /* 0x000fe4000f8fd23f */
[----:B------:R-:W-:-:S02]  /*18630*/  UIADD3 UR7, UR12, UR40, -UR38 ;  /* 0x000000280c077290 */ /* 0x000fc4000fffe826 */
[----:B------:R-:W-:Y:S01]  /*18640*/  UISETP.LT.AND UP0, UPT, UR4, UR6, UPT ;  /* 0x000000060400728c */ /* 0x000fe2000bf01270 */
[----:B------:R-:W-:Y:S02]  /*18650*/  ULDC UR8, c[0x0][0x9dc] ;  /* 0x0002770000087ab9 */ /* 0x000fe40000000800 */
[----:B------:R-:W-:Y:S02]  /*18660*/  UIADD3 UR8, UR7, -UR8, URZ ;  /* 0x8000000807087290 */ /* 0x000fe4000fffe03f */
[----:B------:R-:W-:Y:S01]  /*18670*/  USEL UR41, UR4, UR6, UP0 ;  /* 0x0000000604297287 */ /* 0x000fe20008000000 */
        /* <DEDUP_REMOVED lines=12> */
.L_x_8425:
[----:B------:R-:W-:-:S11]  /*18740*/  UISETP.NE.AND UP0, UPT, UR5, 0x1, UPT ;  /* 0x000000010500788c */ /* 0x000fd6000bf05270 */
[----:B------:R-:W-:Y:S02]  /*18750*/  @UP0 ULDC.64 UR10, c[0x0][0x9e8] ;  /* 0x00027a00000a0ab9 */ /* 0x000fe40000000a00 */
[----:B------:R-:W-:-:S04]  /*18760*/  UIMAD.WIDE.U32 UR6, UR4, UR10, URZ ;  /* 0x0000000a040672a5 */ /* 0x000fc8000f8e003f */
[----:B------:R-:W-:-:S12]  /*18770*/  @UP0 USHF.R.U32.HI UR4, URZ, UR11, UR7 ;  /* 0x0000000b3f040299 */ /* 0x000fd80008011607 */
.L_x_8426:
[----:B------:R-:W-:-:S04]  /*18780*/  UIMAD UR4, UR4, UR5, URZ ;  /* 0x00000005040472a4 */ /* 0x000fc8000f8e023f */
[----:B------:R-:W-:-:S04]  /*18790*/  UISETP.LT.AND UP0, UPT, UR8, UR4, UPT ;  /* 0x000000040800728c */ /* 0x000fc8000bf01270 */
[----:B------:R-:W-:-:S12]  /*187a0*/  USEL UR8, UR8, UR4, !UP0 ;  /* 0x0000000408087287 */ /* 0x000fd8000c000000 */
.L_x_8424:
        /* <DEDUP_REMOVED lines=26> */
.L_x_8428:
        /* <DEDUP_REMOVED lines=20> */
.L_x_8431:
[----:B------:R-:W-:Y:S05]  /*18a90*/  BSYNC B6 ;  /* 0x0000000000067941 */ /* 0x000fea0003800000 */
.L_x_8430:
        /* <DEDUP_REMOVED lines=22> */
.L_x_8433:
[----:B------:R-:W-:Y:S05]  /*18c00*/  BSYNC B6 ;  /* 0x0000000000067941 */ /* 0x000fea0003800000 */
.L_x_8432:
        /* <DEDUP_REMOVED lines=21> */
.L_x_8435:
[----:B------:R-:W-:Y:S05]  /*18d60*/  BSYNC B6 ;  /* 0x0000000000067941 */ /* 0x000fea0003800000 */
.L_x_8434:
        /* <DEDUP_REMOVED lines=19> */
.L_x_8437:
[----:B------:R-:W-:Y:S05]  /*18ea0*/  BSYNC B6 ;  /* 0x0000000000067941 */ /* 0x000fea0003800000 */
.L_x_8436:
[----:B------:R-:W0:Y:S01]  /*18eb0*/  LDC.64 R2, c[0x0][0x9f8] ;  /* 0x00027e00ff027b82 */ /* 0x000e220000000a00 */
[----:B------:R-:W-:-:S07]  /*18ec0*/  IMAD.MOV.U32 R37, RZ, RZ, R27 ;  /* 0x000000ffff257224 */ /* 0x000fce00078e001b */
[----:B------:R-:W1:Y:S01]  /*18ed0*/  LDC R19, c[0x0][0x430] ;  /* 0x00010c00ff137b82 */ /* 0x000e620000000800 */
[----:B0-----:R-:W-:-:S04]  /*18ee0*/  ISETP.NE.U32.AND P0, PT, R2, RZ, PT ;  /* 0x000000ff0200720c */ /* 0x001fc80003f05070 */
[----:B------:R-:W-:-:S13]  /*18ef0*/  ISETP.NE.AND.EX P0, PT, R3, RZ, PT, P0 ;  /* 0x000000ff0300720c */ /* 0x000fda0003f05300 */
[----:B------:R-:W0:Y:S02]  /*18f00*/  @P0 LDC.64 R2, c[0x0][0x9f8] ;  /* 0x00027e00ff020b82 */ /* 0x000e240000000a00 */
[----:B0-----:R-:W-:-:S05]  /*18f10*/  @P0 IMAD.WIDE R2, R27, 0x4, R2 ;  /* 0x000000041b020825 */ /* 0x001fca00078e0202 */
[----:B------:R0:W5:Y:S01]  /*18f20*/  @P0 LDG.E R37, desc[UR50][R2.64] ;  /* 0x0000003202250981 */ /* 0x000162000c1e1900 */
[----:B-1----:R-:W-:Y:S01]  /*18f30*/  ISETP.NE.AND P2, PT, R19, 0x1, PT ;  /* 0x000000011300780c */ /* 0x002fe20003f45270 */
[----:B------:R-:W-:Y:S01]  /*18f40*/  UMOV UR4, 0xffffffff ;  /* 0xffffffff00047882 */ /* 0x000fe20000000000 */
[----:B------:R-:W-:-:S11]  /*18f50*/  LOP3.LUT R16, R16, 0xfffffff7, RZ, 0xc0, !PT ;  /* 0xfffffff710107812 */ /* 0x000fd600078ec0ff */
[----:B------:R-:W-:Y:S01]  /*18f60*/  @P2 LOP3.LUT R16, R16, 0x8, RZ, 0xfc, !PT ;  /* 0x0000000810102812 */ /* 0x000fe200078efcff */
[----:B0-----:R-:W-:Y:S06]  /*18f70*/  BRA.DIV UR4, `(.L_x_8438) ;  /* 0x0000005a04107947 */ /* 0x001fec000b800000 */
.L_x_8516:
[----:B------:R-:W0:Y:S01]  /*18f80*/  S2R R0, SR_TID.X ;  /* 0x0000000000007919 */ /* 0x000e220000002100 */
[----:B------:R-:W-:Y:S01]  /*18f90*/  UMOV UR4, 0xa0 ;  /* 0x000000a000047882 */ /* 0x000fe20000000000 */
[----:B------:R-:W1:Y:S01]  /*18fa0*/  @P2 LDC R5, c[0x0][0x434] ;  /* 0x00010d00ff052b82 */ /* 0x000e620000000800 */
[----:B------:R-:W-:Y:S01]  /*18fb0*/  UIMAD UR4, UR41, UR4, -0xa0 ;  /* 0xffffff60290474a4 */ /* 0x000fe2000f8e0204 */
[----:B------:R-:W2:Y:S01]  /*18fc0*/  S2R R11, SR_TID.X ;  /* 0x00000000000b7919 */ /* 0x000ea20000002100 */
[----:B-----5:R-:W-:-:S05]  /*18fd0*/  SHF.R.S32.HI R14, RZ, 0x1f, R37 ;  /* 0x0000001fff0e7819 */ /* 0x020fca0000011425 */
[----:B------:R-:W3:Y:S01]  /*18fe0*/  @P2 LDC R7, c[0x0][0x438] ;  /* 0x00010e00ff072b82 */ /* 0x000ee20000000800 */
[----:B------:R4:W-:Y:S01]  /*18ff0*/  STL [R1+0x8], R14 ;  /* 0x0000080e01007387 */ /* 0x0009e20000100800 */
[----:B0-----:R-:W-:Y:S01]  /*19000*/  LOP3.LUT R0, R0, 0x7f, RZ, 0xc0, !PT ;  /* 0x0000007f00007812 */ /* 0x001fe200078ec0ff */
[----:B--2---:R-:W-:-:S03]  /*19010*/  IMAD.SHL.U32 R13, R11, 0x10, RZ ;  /* 0x000000100b0d7824 */ /* 0x004fc600078e00ff */
[----:B------:R-:W-:Y:S01]  /*19020*/  SHF.R.U32.HI R10, RZ, 0x3, R0 ;  /* 0x00000003ff0a7819 */ /* 0x000fe20000011600 */
[----:B------:R-:W-:-:S03]  /*19030*/  IMAD.SHL.U32 R12, R11, 0x10, RZ ;  /* 0x000000100b0c7824 */ /* 0x000fc600078e00ff */
[C---:B------:R-:W-:Y:S02]  /*19040*/  LOP3.LUT R13, R10.reuse, 0x70, R13, 0xf8, !PT ;  /* 0x000000700a0d7812 */ /* 0x040fe400078ef80d */
[----:B------:R-:W-:Y:S02]  /*19050*/  LOP3.LUT R12, R10, 0x70, R12, 0xf8, !PT ;  /* 0x000000700a0c7812 */ /* 0x000fe400078ef80c */
[----:B------:R-:W-:-:S05]  /*19060*/  LOP3.LUT R13, R13, 0x80, RZ, 0xfc, !PT ;  /* 0x000000800d0d7812 */ /* 0x000fca00078efcff */
[----:B------:R-:W-:-:S05]  /*19070*/  VIADD R0, R13, UR4 ;  /* 0x000000040d007c36 */ /* 0x000fca0008000000 */
[C---:B------:R-:W-:Y:S01]  /*19080*/  ISETP.GE.AND P0, PT, R0.reuse, UR40, PT ;  /* 0x0000002800007c0c */ /* 0x040fe2000bf06270 */
[----:B------:R-:W-:-:S03]  /*19090*/  VIADD R0, R0, UR37 ;  /* 0x0000002500007c36 */ /* 0x000fc60008000000 */
[----:B------:R-:W-:Y:S01]  /*190a0*/  ISETP.GT.U32.OR P0, PT, R13, 0x9f, P0 ;  /* 0x0000009f0d00780c */ /* 0x000fe20000704470 */
[----:B-1----:R-:W-:-:S04]  /*190b0*/  @P2 IMAD.HI.U32 R4, R0, R5, RZ ;  /* 0x0000000500042227 */ /* 0x002fc800078e00ff */
[----:B------:R-:W-:Y:S01]  /*190c0*/  IMAD.MOV.U32 R8, RZ, RZ, R0 ;  /* 0x000000ffff087224 */ /* 0x000fe200078e0000 */
[----:B---3--:R-:W-:-:S07]  /*190d0*/  @P2 SHF.R.U32.HI R8, RZ, R7, R4 ;  /* 0x00000007ff082219 */ /* 0x008fce0000011604 */
[----:B------:R-:W0:Y:S01]  /*190e0*/  @!P0 LDC.64 R2, c[0x0][0x428] ;  /* 0x00010a00ff028b82 */ /* 0x000e220000000a00 */
[----:B------:R-:W-:-:S07]  /*190f0*/  @!P0 SHF.R.S32.HI R7, RZ, 0x1f, R8 ;  /* 0x0000001fff078819 */ /* 0x000fce0000011408 */
[----:B------:R-:W1:Y:S01]  /*19100*/  @!P0 LDC.64 R4, c[0x0][0x418] ;  /* 0x00010600ff048b82 */ /* 0x000e620000000a00 */
[----:B0-----:R-:W-:-:S04]  /*19110*/  @!P0 IMAD R6, R14, R2, RZ ;  /* 0x000000020e068224 */ /* 0x001fc800078e02ff */
[----:B------:R-:W-:Y:S02]  /*19120*/  @!P0 IMAD R9, R37, R3, R6 ;  /* 0x0000000325098224 */ /* 0x000fe400078e0206 */
[----:B------:R-:W-:-:S04]  /*19130*/  @!P0 IMAD.MOV.U32 R6, RZ, RZ, R8 ;  /* 0x000000ffff068224 */ /* 0x000fc800078e0008 */
[----:B------:R-:W-:Y:S02]  /*19140*/  @!P0 IMAD.WIDE.U32 R2, R37, R2, R6 ;  /* 0x0000000225028225 */ /* 0x000fe400078e0006 */
[----:B------:R-:W0:Y:S02]  /*19150*/  @P2 LDC R6, c[0x0][0x434] ;  /* 0x00010d00ff062b82 */ /* 0x000e240000000800 */
[----:B------:R-:W-:Y:S01]  /*19160*/  @!P0 IMAD.IADD R3, R9, 0x1, R3 ;  /* 0x0000000109038824 */ /* 0x000fe200078e0203 */
[----:B-1----:R-:W-:Y:S01]  /*19170*/  @!P0 LEA R10, P1, R2, R4, 0x2 ;  /* 0x00000004020a8211 */ /* 0x002fe200078210ff */
[----:B------:R-:W-:-:S03]  /*19180*/  VIADD R9, R12, UR4 ;  /* 0x000000040c097c36 */ /* 0x000fc60008000000 */
[----:B------:R-:W-:Y:S02]  /*19190*/  @!P0 LEA.HI.X R11, R2, R5, R3, 0x2, P1 ;  /* 0x00000005020b8211 */ /* 0x000fe400008f1403 */
[C---:B------:R-:W-:Y:S01]  /*191a0*/  ISETP.GE.AND P1, PT, R9.reuse, UR40, PT ;  /* 0x0000002809007c0c */ /* 0x040fe2000bf26270 */
[----:B------:R-:W1:Y:S01]  /*191b0*/  @P2 LDC R2, c[0x0][0x438] ;  /* 0x00010e00ff022b82 */ /* 0x000e620000000800 */
[----:B------:R-:W-:-:S04]  /*191c0*/  VIADD R9, R9, UR37 ;  /* 0x0000002509097c36 */ /* 0x000fc80008000000 */
[----:B------:R-:W-:-:S07]  /*191d0*/  IMAD.MOV.U32 R12, RZ, RZ, R9 ;  /* 0x000000ffff0c7224 */ /* 0x000fce00078e0009 */
[----:B------:R-:W2:Y:S01]  /*191e0*/  @!P1 LDC.64 R4, c[0x0][0x428] ;  /* 0x00010a00ff049b82 */ /* 0x000ea20000000a00 */
[----:B0-----:R-:W-:-:S04]  /*191f0*/  @P2 IMAD.HI.U32 R3, R9, R6, RZ ;  /* 0x0000000609032227 */ /* 0x001fc800078e00ff */
[----:B------:R-:W-:Y:S01]  /*19200*/  IMAD.MOV.U32 R6, RZ, RZ, RZ ;  /* 0x000000ffff067224 */ /* 0x000fe200078e00ff */
[----:B-1----:R-:W-:-:S05]  /*19210*/  @P2 SHF.R.U32.HI R12, RZ, R2, R3 ;  /* 0x00000002ff0c2219 */ /* 0x002fca0000011603 */
[----:B------:R0:W5:Y:S01]  /*19220*/  @!P0 LDG.E R6, desc[UR50][R10.64] ;  /* 0x000000320a068981 */ /* 0x000162000c1e1900 */
[----:B------:R-:W-:Y:S01]  /*19230*/  @!P1 SHF.R.S32.HI R3, RZ, 0x1f, R12 ;  /* 0x0000001fff039819 */ /* 0x000fe2000001140c */
[----:B--2---:R-:W-:-:S04]  /*19240*/  @!P1 IMAD R2, R14, R4, RZ ;  /* 0x000000040e029224 */ /* 0x004fc800078e02ff */
[----:B------:R-:W-:Y:S02]  /*19250*/  @!P1 IMAD R7, R37, R5, R2 ;  /* 0x0000000525079224 */ /* 0x000fe400078e0202 */
[----:B------:R-:W-:-:S04]  /*19260*/  @!P1 IMAD.MOV.U32 R2, RZ, RZ, R12 ;  /* 0x000000ffff029224 */ /* 0x000fc800078e000c */
[----:B------:R-:W-:Y:S02]  /*19270*/  @!P1 IMAD.WIDE.U32 R2, R37, R4, R2 ;  /* 0x0000000425029225 */ /* 0x000fe400078e0002 */
[----:B------:R-:W1:Y:S02]  /*19280*/  @!P1 LDC.64 R4, c[0x0][0x418] ;  /* 0x00010600ff049b82 */ /* 0x000e640000000a00 */
[----:B------:R-:W-:Y:S02]  /*19290*/  @!P1 IMAD.IADD R7, R3, 0x1, R7 ;  /* 0x0000000103079824 */ /* 0x000fe400078e0207 */
[----:B------:R-:W-:Y:S01]  /*192a0*/  IMAD.MOV R3, RZ, RZ, -R8 ;  /* 0x000000ffff037224 */ /* 0x000fe200078e0a08 */
[----:B-1----:R-:W-:-:S04]  /*192b0*/  @!P1 LEA R4, P0, R2, R4, 0x2 ;  /* 0x0000000402049211 */ /* 0x002fc800078010ff */
[----:B------:R-:W-:Y:S01]  /*192c0*/  @!P1 LEA.HI.X R5, R2, R5, R7, 0x2, P0 ;  /* 0x0000000502059211 */ /* 0x000fe200000f1407 */
[----:B------:R-:W-:-:S06]  /*192d0*/  IMAD.MOV.U32 R7, RZ, RZ, RZ ;  /* 0x000000ffff077224 */ /* 0x000fcc00078e00ff */
[----:B------:R1:W5:Y:S01]  /*192e0*/  @!P1 LDG.E R7, desc[UR50][R4.64] ;  /* 0x0000003204079981 */ /* 0x000362000c1e1900 */
[----:B------:R-:W-:Y:S01]  /*192f0*/  ISETP.GT.U32.AND P0, PT, R13, 0x9f, PT ;  /* 0x0000009f0d00780c */ /* 0x000fe20003f04070 */
[----:B------:R-:W-:Y:S01]  /*19300*/  IMAD.MOV R8, RZ, RZ, -R12 ;  /* 0x000000ffff087224 */ /* 0x000fe200078e0a0c */
[----:B------:R-:W-:Y:S01]  /*19310*/  LOP3.LUT R16, R16, 0xfffffffd, RZ, 0xc0, !PT ;  /* 0xfffffffd10107812 */ /* 0x000fe200078ec0ff */
[----:B0-----:R-:W-:Y:S02]  /*19320*/  IMAD.U32 R11, RZ, RZ, UR41 ;  /* 0x00000029ff0b7e24 */ /* 0x001fe4000f8e00ff */
[----:B------:R-:W-:Y:S02]  /*19330*/  IMAD R8, R19, R8, R9 ;  /* 0x0000000813087224 */ /* 0x000fe400078e0209 */
[----:B------:R-:W-:Y:S02]  /*19340*/  VIADD R11, R11, 0xffffffff ;  /* 0xffffffff0b0b7836 */ /* 0x000fe40000000000 */
[----:B-1----:R-:W-:-:S02]  /*19350*/  IMAD R5, R19, R3, R0 ;  /* 0x0000000313057224 */ /* 0x002fc400078e0200 */
[----:B------:R-:W-:Y:S02]  /*19360*/  IMAD.U32 R0, RZ, RZ, UR43 ;  /* 0x0000002bff007e24 */ /* 0x000fe4000f8e00ff */
[----:B------:R-:W-:-:S03]  /*19370*/  @P0 LOP3.LUT R16, R16, 0x2, RZ, 0xfc, !PT ;  /* 0x0000000210100812 */ /* 0x000fc600078efcff */
[----:B------:R-:W-:Y:S02]  /*19380*/  ISETP.NE.AND P2, PT, R0, 0x3, PT ;  /* 0x000000030000780c */ /* 0x000fe40003f45270 */
[----:B------:R-:W-:Y:S02]  /*19390*/  SHF.R.S32.HI R0, RZ, 0x1f, R26 ;  /* 0x0000001fff007819 */ /* 0x000fe4000001141a */
[----:B------:R-:W-:-:S03]  /*193a0*/  LOP3.LUT R16, R16, 0xfffffffb, RZ, 0xc0, !PT ;  /* 0xfffffffb10107812 */ /* 0x000fc600078ec0ff */
[----:B------:R4:W-:Y:S06]  /*193b0*/  STL [R1+0x4], R0 ;  /* 0x0000040001007387 */ /* 0x0009ec0000100800 */
[----:B------:R-:W-:Y:S01]  /*193c0*/  @P2 LOP3.LUT R16, R16, 0x4, RZ, 0xfc, !PT ;  /* 0x0000000410102812 */ /* 0x000fe200078efcff */
[----:B------:R-:W-:Y:S06]  /*193d0*/  @!P2 BRA `(.L_x_8439) ;  /* 0x000000000004a947 */ /* 0x000fec0003800000 */
[----:B------:R-:W-:Y:S01]  /*193e0*/  BPT.TRAP 0x1 ;  /* 0x000000040000795c */ /* 0x000fe20000300000 */
.L_x_8439:
[----:B------:R-:W2:Y:S01]  /*193f0*/  LDL R2, [R1] ;  /* 0x0000000001027983 */ /* 0x000ea20000100800 */
[----:B----4-:R-:W-:Y:S01]  /*19400*/  IMAD R0, R35, 0x8, R18 ;  /* 0x0000000823007824 */ /* 0x010fe200078e0212 */
[----:B------:R-:W-:Y:S01]  /*19410*/  BSSY B0, `(.L_x_8440) ;  /* 0x0000005000007945 */ /* 0x000fe20003800000 */
[----:B------:R-:W-:Y:S02]  /*19420*/  SHF.R.S32.HI R25, RZ, 0x1f, R8 ;  /* 0x0000001fff197819 */ /* 0x000fe40000011408 */
[----:B--2---:R-:W-:-:S04]  /*19430*/  SHF.L.U32 R31, R2, 0x1f, RZ ;  /* 0x0000001f021f7819 */ /* 0x004fc800000006ff */
[----:B------:R-:W0:Y:S02]  /*19440*/  SYNCS.PHASECHK.TRANS64.TRYWAIT P0, [R0+URZ+0x22880], R31 ;  /* 0x0228801f000075a7 */ /* 0x000e24000800017f */
[----:B0-----:R-:W-:Y:S05]  /*19450*/  @!P0 BRA `(.L_x_8441) ;  /* 0x0000005400048947 */ /* 0x001fea0003800000 */
.L_x_8517:
[----:B------:R-:W-:Y:S05]  /*19460*/  BSYNC B0 ;  /* 0x0000000000007941 */ /* 0x000fea0003800000 */
.L_x_8440:
[----:B------:R-:W2:Y:S01]  /*19470*/  LDL R9, [R1+0x4] ;  /* 0x0000040001097983 */ /* 0x000ea20000100800 */
[----:B------:R-:W-:-:S03]  /*19480*/  ULDC.64 UR4, c[0x0][0x328] ;  /* 0x0000ca0000047ab9 */ /* 0x000fc60000000a00 */
[----:B------:R-:W3:Y:S01]  /*19490*/  LDL R12, [R1+0x18] ;  /* 0x00001800010c7983 */ /* 0x000ee20000100800 */
[----:B------:R-:W-:Y:S01]  /*194a0*/  IMAD R4, R25, UR4, RZ ;  /* 0x0000000419047c24 */ /* 0x000fe2000f8e02ff */
[----:B-----5:R-:W-:Y:S01]  /*194b0*/  SHF.R.S32.HI R29, RZ, 0x1f, R7 ;  /* 0x0000001fff1d7819 */ /* 0x020fe20000011407 */
[C---:B------:R-:W-:Y:S01]  /*194c0*/  IMAD.WIDE.U32 R2, R8.reuse, UR4, RZ ;  /* 0x0000000408027c25 */ /* 0x040fe2000f8e00ff */
[----:B------:R-:W-:Y:S01]  /*194d0*/  ULDC.64 UR6, c[0x0][0x338] ;  /* 0x0000ce0000067ab9 */ /* 0x000fe20000000a00 */
[----:B------:R-:W1:Y:S01]  /*194e0*/  LDC R13, c[0x0][0x2f4] ;  /* 0x0000bd00ff0d7b82 */ /* 0x000e620000000800 */
[----:B------:R-:W-:Y:S01]  /*194f0*/  ULDC.64 UR8, c[0x0][0x330] ;  /* 0x0000cc0000087ab9 */ /* 0x000fe20000000a00 */
[----:B------:R-:W-:Y:S01]  /*19500*/  IMAD R4, R8, UR5, R4 ;  /* 0x0000000508047c24 */ /* 0x000fe2000f8e0204 */
[----:B------:R-:W-:Y:S01]  /*19510*/  ULDC.64 UR10, c[0x0][0x318] ;  /* 0x0000c600000a7ab9 */ /* 0x000fe20000000a00 */
[----:B------:R-:W-:Y:S02]  /*19520*/  SHF.R.S32.HI R23, RZ, 0x1f, R5 ;  /* 0x0000001fff177819 */ /* 0x000fe40000011405 */
[----:B------:R-:W-:Y:S01]  /*19530*/  IMAD.IADD R3, R3, 0x1, R4 ;  /* 0x0000000103037824 */ /* 0x000fe200078e0204 */
[----:B------:R-:W-:Y:S01]  /*19540*/  SHF.R.S32.HI R30, RZ, 0x1f, R6 ;  /* 0x0000001fff1e7819 */ /* 0x000fe20000011406 */
[----:B------:R-:W-:Y:S01]  /*19550*/  IMAD R4, R29, UR6, RZ ;  /* 0x000000061d047c24 */ /* 0x000fe2000f8e02ff */
[----:B------:R-:W-:Y:S01]  /*19560*/  LOP3.LUT R16, R16, 0xfffffffe, RZ, 0xc0, !PT ;  /* 0xfffffffe10107812 */ /* 0x000fe200078ec0ff */
[----:B------:R-:W-:-:S04]  /*19570*/  IMAD.WIDE.U32 R2, R7, UR6, R2 ;  /* 0x0000000607027c25 */ /* 0x000fc8000f8e0002 */
[----:B------:R-:W-:-:S04]  /*19580*/  IMAD R4, R7, UR7, R4 ;  /* 0x0000000707047c24 */ /* 0x000fc8000f8e0204 */
[----:B------:R-:W-:Y:S02]  /*19590*/  IMAD.IADD R3, R3, 0x1, R4 ;  /* 0x0000000103037824 */ /* 0x000fe400078e0204 */
[----:B------:R-:W-:Y:S02]  /*195a0*/  IMAD R4, R23, UR4, RZ ;  /* 0x0000000417047c24 */ /* 0x000fe4000f8e02ff */
[----:B------:R-:W-:Y:S01]  /*195b0*/  IMAD.WIDE.U32 R2, R26, UR8, R2 ;  /* 0x000000081a027c25 */ /* 0x000fe2000f8e0002 */
[----:B-1----:R-:W-:-:S03]  /*195c0*/  ISETP.GE.AND P1, PT, R34, R13, PT ;  /* 0x0000000d2200720c */ /* 0x002fc60003f26270 */
[----:B------:R-:W-:-:S10]  /*195d0*/  IMAD R4, R5, UR5, R4 ;  /* 0x0000000505047c24 */ /* 0x000fd4000f8e0204 */
[----:B------:R-:W-:-:S04]  /*195e0*/  @P1 LOP3.LUT R16, R16, 0x1, RZ, 0xfc, !PT ;  /* 0x0000000110101812 */ /* 0x000fc800078efcff */
[----:B------:R-:W-:Y:S01]  /*195f0*/  LOP3.LUT R16, R16, 0xffffff7f, RZ, 0xc0, !PT ;  /* 0xffffff7f10107812 */ /* 0x000fe200078ec0ff */
[----:B--2---:R-:W-:Y:S01]  /*19600*/  IMAD R21, R9, UR8, RZ ;  /* 0x0000000809157c24 */ /* 0x004fe2000f8e02ff */
[----:B------:R-:W-:-:S03]  /*19610*/  IADD3 R9, P0, R2, UR10, RZ ;  /* 0x0000000a02097c10 */ /* 0x000fc6000ff1e0ff */
[----:B------:R-:W-:-:S05]  /*19620*/  IMAD R21, R26, UR9, R21 ;  /* 0x000000091a157c24 */ /* 0x000fca000f8e0215 */
[----:B------:R-:W-:Y:S01]  /*19630*/  IADD3.X R10, R3, UR11, R21, P0, !PT ;  /* 0x0000000b030a7c10 */ /* 0x000fe200087fe415 */
[----:B------:R-:W-:Y:S01]  /*19640*/  IMAD.WIDE.U32 R2, R5, UR4, RZ ;  /* 0x0000000405027c25 */ /* 0x000fe2000f8e00ff */
[----:B------:R-:W-:Y:S01]  /*19650*/  ISETP.GE.AND P0, PT, R34, R13, PT ;  /* 0x0000000d2200720c */ /* 0x000fe20003f06270 */
[----:B------:R-:W-:Y:S01]  /*19660*/  UMOV UR4, 0xffffffff ;  /* 0xffffffff00047882 */ /* 0x000fe20000000000 */
[----:B------:R-:W1:Y:S01]  /*19670*/  S2R R13, SR_TID.X ;  /* 0x00000000000d7919 */ /* 0x000e620000002100 */
[----:B------:R-:W-:Y:S02]  /*19680*/  IMAD.IADD R3, R3, 0x1, R4 ;  /* 0x0000000103037824 */ /* 0x000fe400078e0204 */
[----:B------:R-:W-:Y:S02]  /*19690*/  IMAD R4, R30, UR6, RZ ;  /* 0x000000061e047c24 */ /* 0x000fe4000f8e02ff */
[----:B------:R-:W-:-:S04]  /*196a0*/  IMAD.WIDE.U32 R2, R6, UR6, R2 ;  /* 0x0000000606027c25 */ /* 0x000fc8000f8e0002 */
[----:B------:R-:W-:-:S04]  /*196b0*/  IMAD R4, R6, UR7, R4 ;  /* 0x0000000706047c24 */ /* 0x000fc8000f8e0204 */
[----:B------:R-:W-:Y:S02]  /*196c0*/  IMAD.IADD R3, R3, 0x1, R4 ;  /* 0x0000000103037824 */ /* 0x000fe400078e0204 */
[----:B---3--:R-:W-:Y:S02]  /*196d0*/  IMAD R4, R35, 0x5000, R12 ;  /* 0x0000500023047824 */ /* 0x008fe400078e020c */
[----:B------:R-:W-:-:S03]  /*196e0*/  IMAD.WIDE.U32 R2, R26, UR8, R2 ;  /* 0x000000081a027c25 */ /* 0x000fc6000f8e0002 */
[----:B------:R-:W-:Y:S01]  /*196f0*/  IADD3 R19, P1, R2, UR10, RZ ;  /* 0x0000000a02137c10 */ /* 0x000fe2000ff3e0ff */
[----:B------:R-:W-:-:S03]  /*19700*/  IMAD.MOV.U32 R2, RZ, RZ, -0xa0 ;  /* 0xffffff60ff027424 */ /* 0x000fc600078e00ff */
[----:B------:R-:W-:Y:S01]  /*19710*/  IADD3.X R21, R21, UR11, R3, P1, !PT ;  /* 0x0000000b15157c10 */ /* 0x000fe20008ffe403 */
[----:B------:R-:W-:Y:S01]  /*19720*/  IMAD R11, R11, R2, UR40 ;  /* 0x000000280b0b7e24 */ /* 0x000fe2000f8e0202 */
[----:B-1----:R-:W-:-:S04]  /*19730*/  LOP3.LUT R13, R13, 0x7f, RZ, 0xc0, !PT ;  /* 0x0000007f0d0d7812 */ /* 0x002fc800078ec0ff */
[----:B------:R-:W-:-:S05]  /*19740*/  SHF.R.U32.HI R13, RZ, 0x3, R13 ;  /* 0x00000003ff0d7819 */ /* 0x000fca000001160d */
[----:B------:R-:W-:-:S05]  /*19750*/  IMAD.IADD R20, R11, 0x1, -R13 ;  /* 0x000000010b147824 */ /* 0x000fca00078e0a0d */
[----:B------:R-:W-:-:S13]  /*19760*/  ISETP.GE.AND P1, PT, R20, 0x1, PT ;  /* 0x000000011400780c */ /* 0x000fda0003f26270 */
[----:B------:R-:W-:Y:S01]  /*19770*/  @P1 LOP3.LUT R16, R16, 0x80, RZ, 0xfc, !PT ;  /* 0x0000008010101812 */ /* 0x000fe200078efcff */
[----:B------:R-:W-:Y:S06]  /*19780*/  BRA.DIV UR4, `(.L_x_8442) ;  /* 0x00000052044c7947 */ /* 0x000fec000b800000 */
[----:B------:R-:W1:Y:S01]  /*19790*/  SHFL.IDX PT, R2, R9, RZ, 0x181f ;  /* 0x00181fff09027589 */ /* 0x000e6200000e0000 */
[----:B------:R-:W-:Y:S01]  /*197a0*/  IMAD.IADD R4, R18, 0x1, R4 ;  /* 0x0000000112047824 */ /* 0x000fe200078e0204 */
[----:B------:R-:W-:Y:S02]  /*197b0*/  ISETP.GE.AND P3, PT, R20, 0x41, PT ;  /* 0x000000411400780c */ /* 0x000fe40003f66270 */
[----:B------:R-:W2:Y:S01]  /*197c0*/  SHFL.IDX PT, R3, R10, RZ, 0x181f ;  /* 0x00181fff0a037589 */ /* 0x000ea200000e0000 */
[----:B------:R-:W-:Y:S02]  /*197d0*/  LOP3.LUT R16, R16, 0xffffffef, RZ, 0xc0, !PT ;  /* 0xffffffef10107812 */ /* 0x000fe400078ec0ff */
[C---:B------:R-:W-:Y:S02]  /*197e0*/  ISETP.GE.AND P2, PT, R20.reuse, 0x61, PT ;  /* 0x000000611400780c */ /* 0x040fe40003f46270 */
[C---:B------:R-:W-:Y:S02]  /*197f0*/  ISETP.GE.AND P5, PT, R20.reuse, 0x21, PT ;  /* 0x000000211400780c */ /* 0x040fe40003fa6270 */
[----:B------:R-:W-:-:S02]  /*19800*/  ISETP.GE.AND P4, PT, R20, 0x31, PT ;  /* 0x000000311400780c */ /* 0x000fc40003f86270 */
        /* <DEDUP_REMOVED lines=69> */
.L_x_8539:
        /* <DEDUP_REMOVED lines=9> */
.L_x_8443:
        /* <DEDUP_REMOVED lines=11> */
.L_x_8444:
[----:B------:R1:W-:Y:S01]  /*19da0*/  SYNCS.ARRIVE.TRANS64.A1T0 RZ, [R0+URZ+0x22870], RZ ;  /* 0x022870ff00ff79a7 */ /* 0x0003e2000810003f */
[----:B------:R-:W-:Y:S05]  /*19db0*/  @!P6 BRA `(.L_x_8445) ;  /* 0x000000000004e947 */ /* 0x000fea0003800000 */
[----:B------:R-:W-:Y:S01]  /*19dc0*/  BPT.TRAP 0x1 ;  /* 0x000000040000795c */ /* 0x000fe20000300000 */
.L_x_8445:
[----:B------:R-:W2:Y:S01]  /*19dd0*/  SYNCS.PHASECHK.TRANS64.TRYWAIT P0, [R0+URZ+0x22840], R31 ;  /* 0x0228401f000075a7 */ /* 0x000ea2000800017f */
[----:B------:R-:W-:Y:S04]  /*19de0*/  BSSY B0, `(.L_x_8446) ;  /* 0x0000002000007945 */ /* 0x000fe80003800000 */
[----:B--2---:R-:W-:Y:S05]  /*19df0*/  @!P0 BRA `(.L_x_8447) ;  /* 0x0000005400d48947 */ /* 0x004fea0003800000 */
.L_x_8540:
[----:B------:R-:W-:Y:S05]  /*19e00*/  BSYNC B0 ;  /* 0x0000000000007941 */ /* 0x000fea0003800000 */
.L_x_8446:
[----:B------:R-:W3:Y:S01]  /*19e10*/  LDL R12, [R1+0x4] ;  /* 0x00000400010c7983 */ /* 0x000ee20000100800 */
[----:B------:R-:W-:Y:S01]  /*19e20*/  ULDC.64 UR4, c[0x0][0x300] ;  /* 0x0000c00000047ab9 */ /* 0x000fe20000000a00 */
[----:B------:R-:W-:Y:S01]  /*19e30*/  ULDC.64 UR6, c[0x0][0x310] ;  /* 0x0000c40000067ab9 */ /* 0x000fe20000000a00 */
[----:B------:R-:W-:Y:S01]  /*19e40*/  IMAD R9, R25, UR4, RZ ;  /* 0x0000000419097c24 */ /* 0x000fe2000f8e02ff */
[----:B------:R-:W-:Y:S01]  /*19e50*/  ULDC.64 UR8, c[0x0][0x2e8] ;  /* 0x0000ba0000087ab9 */ /* 0x000fe20000000a00 */
        /* <DEDUP_REMOVED lines=8> */
[C---:B------:R-:W-:Y:S02]  /*19ee0*/  IMAD R23, R5.reuse, UR5, R23 ;  /* 0x0000000505177c24 */ /* 0x040fe4000f8e0217 */
[----:B------:R-:W-:Y:S01]  /*19ef0*/  IMAD.WIDE.U32 R10, R5, UR4, RZ ;  /* 0x00000004050a7c25 */ /* 0x000fe2000f8e00ff */
[----:B------:R-:W-:-:S03]  /*19f00*/  ULDC.64 UR4, c[0x0][0x308] ;  /* 0x0000c20000047ab9 */ /* 0x000fc60000000a00 */
[----:B------:R-:W-:-:S04]  /*19f10*/  IMAD.WIDE.U32 R2, R26, UR4, R2 ;  /* 0x000000041a027c25 */ /* 0x000fc8000f8e0002 */
[----:B------:R-:W-:Y:S01]  /*19f20*/  IMAD.IADD R11, R11, 0x1, R23 ;  /* 0x000000010b0b7824 */ /* 0x000fe200078e0217 */
[----:B------:R-:W-:Y:S01]  /*19f30*/  IADD3 R8, P0, R2, UR8, RZ ;  /* 0x0000000802087c10 */ /* 0x000fe2000ff1e0ff */
[----:B------:R-:W-:-:S04]  /*19f40*/  IMAD R30, R30, UR6, RZ ;  /* 0x000000061e1e7c24 */ /* 0x000fc8000f8e02ff */
[----:B------:R-:W-:Y:S02]  /*19f50*/  IMAD R30, R6, UR7, R30 ;  /* 0x00000007061e7c24 */ /* 0x000fe4000f8e021e */
[----:B---3--:R-:W-:Y:S02]  /*19f60*/  IMAD R5, R12, UR4, RZ ;  /* 0x000000040c057c24 */ /* 0x008fe4000f8e02ff */
[----:B------:R-:W3:Y:S02]  /*19f70*/  LDC R12, c[0x0][0x2f4] ;  /* 0x0000bd00ff0c7b82 */ /* 0x000ee40000000800 */
[----:B------:R-:W-:-:S05]  /*19f80*/  IMAD R5, R26, UR5, R5 ;  /* 0x000000051a057c24 */ /* 0x000fca000f8e0205 */
[----:B------:R-:W-:Y:S01]  /*19f90*/  IADD3.X R7, R3, UR9, R5, P0, !PT ;  /* 0x0000000903077c10 */ /* 0x000fe200087fe405 */
[----:B------:R-:W-:-:S04]  /*19fa0*/  IMAD.WIDE.U32 R2, R6, UR6, R10 ;  /* 0x0000000606027c25 */ /* 0x000fc8000f8e000a */
[----:B------:R-:W-:Y:S02]  /*19fb0*/  IMAD.IADD R3, R3, 0x1, R30 ;  /* 0x0000000103037824 */ /* 0x000fe400078e021e */
[----:B------:R-:W-:Y:S01]  /*19fc0*/  IMAD.WIDE.U32 R2, R26, UR4, R2 ;  /* 0x000000041a027c25 */ /* 0x000fe2000f8e0002 */
[----:B------:R-:W-:Y:S02]  /*19fd0*/  UMOV UR4, 0xffffffff ;  /* 0xffffffff00047882 */ /* 0x000fe40000000000 */
[----:B------:R-:W-:Y:S02]  /*19fe0*/  IADD3 R6, P0, R2, UR8, RZ ;  /* 0x0000000802067c10 */ /* 0x000fe4000ff1e0ff */
[----:B---3--:R-:W-:Y:S02]  /*19ff0*/  ISETP.GE.AND P2, PT, R34, R12, PT ;  /* 0x0000000c2200720c */ /* 0x008fe40003f46270 */
[----:B------:R-:W-:Y:S01]  /*1a000*/  IADD3.X R5, R5, UR9, R3, P0, !PT ;  /* 0x0000000905057c10 */ /* 0x000fe200087fe403 */
[----:B------:R-:W-:Y:S10]  /*1a010*/  BRA.DIV UR4, `(.L_x_8448) ;  /* 0x0000005604607947 */ /* 0x000ff4000b800000 */
[----:B------:R-:W3:Y:S01]  /*1a020*/  SHFL.IDX PT, R3, R8, RZ, 0x181f ;  /* 0x00181fff08037589 */ /* 0x000ee200000e0000 */
[C---:B------:R-:W-:Y:S02]  /*1a030*/  LOP3.LUT P6, RZ, R16.reuse, 0x80, RZ, 0xc0, !PT ;  /* 0x0000008010ff7812 */ /* 0x040fe400078cc0ff */
[----:B------:R-:W-:Y:S01]  /*1a040*/  LOP3.LUT R17, R17, 0xffffffdf, RZ, 0xc0, !PT ;  /* 0xffffffdf11117812 */ /* 0x000fe200078ec0ff */
[----:B------:R-:W4:Y:S03]  /*1a050*/  SHFL.IDX PT, R2, R7, RZ, 0x181f ;  /* 0x00181fff07027589 */ /* 0x000f2600000e0000 */
[----:B------:R-:W-:Y:S01]  /*1a060*/  @P1 LOP3.LUT R17, R17, 0x20, RZ, 0xfc, !PT ;  /* 0x0000002011111812 */ /* 0x000fe200078efcff */
[----:B------:R-:W-:Y:S01]  /*1a070*/  SHFL.IDX PT, R14, R8, 0x7, 0x181f ;  /* 0x00f81f00080e7f89 */ /* 0x000fe200000e0000 */
[----:B------:R-:W-:-:S05]  /*1a080*/  LOP3.LUT P1, RZ, R16, 0x10, RZ, 0xc0, !PT ;  /* 0x0000001010ff7812 */ /* 0x000fca000782c0ff */
[----:B---3--:R-:W-:-:S05]  /*1a090*/  @P6 IADD3 R3, P0, R34, R3, RZ ;  /* 0x0000000322036210 */ /* 0x008fca0007f1e0ff */
[----:B----4-:R-:W-:-:S05]  /*1a0a0*/  @P6 IMAD.X R2, RZ, RZ, R2, P0 ;  /* 0x000000ffff026224 */ /* 0x010fca00000e0602 */
[----:B------:R-:W-:-:S04]  /*1a0b0*/  @P6 LOP3.LUT R3, R3, R2, RZ, 0x3c, !PT ;  /* 0x0000000203036212 */ /* 0x000fc800078e3cff */
[----:B------:R-:W-:-:S04]  /*1a0c0*/  @P6 LOP3.LUT R2, R3, R2, RZ, 0x3c, !PT ;  /* 0x0000000203026212 */ /* 0x000fc800078e3cff */
[----:B------:R-:W-:-:S05]  /*1a0d0*/  @P6 LOP3.LUT R3, R3, R2, RZ, 0x3c, !PT ;  /* 0x0000000203036212 */ /* 0x000fca00078e3cff */
[----:B------:R3:W-:Y:S01]  /*1a0e0*/  @P6 LDGSTS.E.BYPASS.LTC128B.128 [R4+0x18400], desc[UR50][R2.64], !P2 ;  /* 0x1840000002046fae */ /* 0x0007e2000d101d72 */
[----:B------:R-:W-:-:S03]  /*1a0f0*/  LOP3.LUT P6, RZ, R16, 0x100, RZ, 0xc0, !PT ;  /* 0x0000010010ff7812 */ /* 0x000fc600078cc0ff */
[----:B---3--:R-:W3:Y:S04]  /*1a100*/  SHFL.IDX PT, R3, R8, 0x1, 0x181f ;  /* 0x00381f0008037f89 */ /* 0x008ee800000e0000 */
[----:B------:R-:W4:Y:S01]  /*1a110*/  SHFL.IDX PT, R2, R7, 0x1, 0x181f ;  /* 0x00381f0007027f89 */ /* 0x000f2200000e0000 */
        /* <DEDUP_REMOVED lines=26> */
[----:B------:R-:W4:Y:S06]  /*1a2c0*/  SHFL.IDX PT, R2, R7, 0x4, 0x181f ;  /* 0x00981f0007027f89 */ /* 0x000f2c00000e0000 */
[----:B---3--:R-:W-:-:S05]  /*1a2d0*/  @P4 IADD3 R3, P0, R34, R3, RZ ;  /* 0x0000000322034210 */ /* 0x008fca0007f1e0ff */
[----:B----4-:R-:W-:-:S05]  /*1a2e0*/  @P4 IMAD.X R2, RZ, RZ, R2, P0 ;  /* 0x000000ffff024224 */ /* 0x010fca00000e0602 */
[----:B------:R-:W-:-:S04]  /*1a2f0*/  @P4 LOP3.LUT R3, R3, R2, RZ, 0x3c, !PT ;  /* 0x0000000203034212 */ /* 0x000fc800078e3cff */
[----:B------:R-:W-:-:S04]  /*1a300*/  @P4 LOP3.LUT R2, R3, R2, RZ, 0x3c, !PT ;  /* 0x0000000203024212 */ /* 0x000fc800078e3cff */
[----:B------:R-:W-:-:S05]  /*1a310*/  @P4 LOP3.LUT R3, R3, R2, RZ, 0x3c, !PT ;  /* 0x0000000203034212 */ /* 0x000fca00078e3cff */
[----:B------:R3:W-:Y:S04]  /*1a320*/  @P4 LDGSTS.E.BYPASS.LTC128B.128 [R4+0x1a400], desc[UR50][R2.64], !P2 ;  /* 0x1a40000002044fae */ /* 0x0007e8000d101d72 */
[----:B---3--:R-:W3:Y:S04]  /*1a330*/  SHFL.IDX PT, R3, R8, 0x5, 0x181f ;  /* 0x00b81f0008037f89 */ /* 0x008ee800000e0000 */
[----:B------:R-:W4:Y:S01]  /*1a340*/  SHFL.IDX PT, R2, R7, 0x5, 0x181f ;  /* 0x00b81f0007027f89 */ /* 0x000f2200000e0000 */
[----:B---3--:R-:W-:-:S05]  /*1a350*/  @P5 IADD3 R3, P0, R34, R3, RZ ;  /* 0x0000000322035210 */ /* 0x008fca0007f1e0ff */
[----:B----4-:R-:W-:-:S05]  /*1a360*/  @P5 IMAD.X R2, RZ, RZ, R2, P0 ;  /* 0x000000ffff025224 */ /* 0x010fca00000e0602 */
[----:B------:R-:W-:-:S04]  /*1a370*/  @P5 LOP3.LUT R3, R3, R2, RZ, 0x3c, !PT ;  /* 0x0000000203035212 */ /* 0x000fc800078e3cff */
[----:B------:R-:W-:-:S04]  /*1a380*/  @P5 LOP3.LUT R2, R3, R2, RZ, 0x3c, !PT ;  /* 0x0000000203025212 */ /* 0x000fc800078e3cff */
[----:B------:R-:W-:-:S05]  /*1a390*/  @P5 LOP3.LUT R3, R3, R2, RZ, 0x3c, !PT ;  /* 0x0000000203035212 */ /* 0x000fca00078e3cff */
[----:B------:R3:W-:Y:S04]  /*1a3a0*/  @P5 LDGSTS.E.BYPASS.LTC128B.128 [R4+0x1ac00], desc[UR50][R2.64], !P2 ;  /* 0x1ac0000002045fae */ /* 0x0007e8000d101d72 */
[----:B---3--:R-:W3:Y:S04]  /*1a3b0*/  SHFL.IDX PT, R3, R8, 0x6, 0x181f ;  /* 0x00d81f0008037f89 */ /* 0x008ee800000e0000 */
[----:B------:R-:W4:Y:S04]  /*1a3c0*/  SHFL.IDX PT, R2, R7, 0x6, 0x181f ;  /* 0x00d81f0007027f89 */ /* 0x000f2800000e0000 */
[----:B------:R-:W5:Y:S01]  /*1a3d0*/  SHFL.IDX PT, R7, R7, 0x7, 0x181f ;  /* 0x00f81f0007077f89 */ /* 0x000f6200000e0000 */
[----:B---3--:R-:W-:-:S05]  /*1a3e0*/  @P6 IADD3 R3, P0, R34, R3, RZ ;  /* 0x0000000322036210 */ /* 0x008fca0007f1e0ff */
[----:B----4-:R-:W-:Y:S01]  /*1a3f0*/  @P6 IMAD.X R2, RZ, RZ, R2, P0 ;  /* 0x000000ffff026224 */ /* 0x010fe200000e0602 */
[----:B------:R-:W-:-:S04]  /*1a400*/  @P3 IADD3 R14, P0, R34, R14, RZ ;  /* 0x0000000e220e3210 */ /* 0x000fc80007f1e0ff */
[----:B------:R-:W-:Y:S01]  /*1a410*/  @P6 LOP3.LUT R3, R3, R2, RZ, 0x3c, !PT ;  /* 0x0000000203036212 */ /* 0x000fe200078e3cff */
[----:B-----5:R-:W-:-:S03]  /*1a420*/  @P3 IMAD.X R9, RZ, RZ, R7, P0 ;  /* 0x000000ffff093224 */ /* 0x020fc600000e0607 */
[----:B------:R-:W-:-:S04]  /*1a430*/  @P6 LOP3.LUT R2, R3, R2, RZ, 0x3c, !PT ;  /* 0x0000000203026212 */ /* 0x000fc800078e3cff */
[----:B------:R-:W-:-:S05]  /*1a440*/  @P6 LOP3.LUT R3, R3, R2, RZ, 0x3c, !PT ;  /* 0x0000000203036212 */ /* 0x000fca00078e3cff */
[----:B------:R3:W-:Y:S02]  /*1a450*/  @P6 LDGSTS.E.BYPASS.LTC128B.128 [R4+0x1b400], desc[UR50][R2.64], !P2 ;  /* 0x1b40000002046fae */ /* 0x0007e4000d101d72 */
[----:B---3--:R-:W-:Y:S02]  /*1a460*/  @P3 IMAD.MOV.U32 R2, RZ, RZ, R14 ;  /* 0x000000ffff023224 */ /* 0x008fe400078e000e */
        /* <DEDUP_REMOVED lines=11> */
.L_x_8562:
        /* <DEDUP_REMOVED lines=9> */
.L_x_8449:
        /* <DEDUP_REMOVED lines=11> */
.L_x_8450:
[----:B------:R0:W-:Y:S02]  /*1a660*/  SYNCS.ARRIVE.TRANS64.A1T0 RZ, [R0+URZ+0x22830], RZ ;  /* 0x022830ff00ff79a7 */ /* 0x0001e4000810003f */
[----:B------:R-:W-:Y:S05]  /*1a670*/  WARPSYNC.ALL ;  /* 0x0000000000007948 */ /* 0x000fea0003800000 */
[----:B012---:R-:W-:Y:S01]  /*1a680*/  SHF.R.S32.HI R0, RZ, 0x1f, R22 ;  /* 0x0000001fff007819 */ /* 0x007fe20000011416 */
[----:B------:R-:W-:Y:S01]  /*1a690*/  ULDC.64 UR4, c[0x0][0x298] ;  /* 0x0000a60000047ab9 */ /* 0x000fe20000000a00 */
[----:B------:R-:W-:Y:S03]  /*1a6a0*/  BSSY B6, `(.L_x_8451) ;  /* 0x0000019000067945 */ /* 0x000fe60003800000 */
[----:B------:R-:W-:-:S02]  /*1a6b0*/  IMAD R3, R0, UR4, RZ ;  /* 0x0000000400037c24 */ /* 0x000fc4000f8e02ff */
[----:B------:R-:W-:Y:S02]  /*1a6c0*/  VIADD R0, R18, 0x14400 ;  /* 0x0001440012007836 */ /* 0x000fe40000000000 */
[C---:B------:R-:W-:Y:S02]  /*1a6d0*/  IMAD R3, R22.reuse, UR5, R3 ;  /* 0x0000000516037c24 */ /* 0x040fe4000f8e0203 */
[----:B------:R-:W-:Y:S01]  /*1a6e0*/  IMAD.WIDE.U32 R22, R22, UR4, RZ ;  /* 0x0000000416167c25 */ /* 0x000fe2000f8e00ff */
[----:B------:R-:W-:Y:S01]  /*1a6f0*/  BAR.SYNC.DEFER_BLOCKING 0x8, 0x180 ;  /* 0x0206000000007b1d */ /* 0x000fe20000010000 */
[----:B------:R-:W-:Y:S02]  /*1a700*/  LOP3.LUT P0, RZ, R0, 0x3ff, RZ, 0xc0, !PT ;  /* 0x000003ff00ff7812 */ /* 0x000fe4000780c0ff */
[----:B------:R-:W-:-:S11]  /*1a710*/  IMAD.IADD R19, R23, 0x1, R3 ;  /* 0x0000000117137824 */ /* 0x000fd600078e0203 */
        /* <DEDUP_REMOVED lines=17> */
.L_x_8452:
[----:B------:R-:W-:Y:S05]  /*1a830*/  BSYNC B6 ;  /* 0x0000000000067941 */ /* 0x000fea0003800000 */
.L_x_8451:
[----:B------:R-:W2:Y:S01]  /*1a840*/  LDL R20, [R1+0x4] ;  /* 0x0000040001147983 */ /* 0x000ea20000100800 */
[----:B------:R-:W-:Y:S01]  /*1a850*/  ULDC.64 UR4, c[0x0][0x2d8] ;  /* 0x0000b60000047ab9 */ /* 0x000fe20000000a00 */
[----:B------:R-:W-:Y:S01]  /*1a860*/  UISETP.NE.AND UP0, UPT, UR46, URZ, UPT ;  /* 0x0000003f2e00728c */ /* 0x000fe2000bf05270 */
[----:B------:R-:W-:Y:S01]  /*1a870*/  IMAD.MOV.U32 R2, RZ, RZ, R22 ;  /* 0x000000ffff027224 */ /* 0x000fe200078e0016 */
[----:B------:R0:W5:Y:S01]  /*1a880*/  LDL R9, [R1+0x20] ;  /* 0x0000200001097983 */ /* 0x0001620000100800 */
[----:B------:R-:W-:Y:S01]  /*1a890*/  IMAD.MOV.U32 R3, RZ, RZ, R19 ;  /* 0x000000ffff037224 */ /* 0x000fe200078e0013 */
[----:B------:R-:W-:Y:S02]  /*1a8a0*/  LOP3.LUT P6, RZ, R16, 0x400, RZ, 0xc0, !PT ;  /* 0x0000040010ff7812 */ /* 0x000fe400078cc0ff */
[----:B------:R-:W-:Y:S01]  /*1a8b0*/  PLOP3.LUT P0, PT, PT, PT, UP0, 0x80, 0x0 ;  /* 0x000000000000781c */ /* 0x000fe20003f0f008 */
[----:B------:R-:W-:Y:S01]  /*1a8c0*/  IMAD.WIDE.U32 R2, R26, UR4, R2 ;  /* 0x000000041a027c25 */ /* 0x000fe2000f8e0002 */
[----:B------:R-:W-:-:S02]  /*1a8d0*/  SHF.R.S32.HI R0, RZ, 0x1f, R27 ;  /* 0x0000001fff007819 */ /* 0x000fc4000001141b */
[----:B------:R-:W-:Y:S01]  /*1a8e0*/  PLOP3.LUT P1, PT, PT, PT, UP0, 0x80, 0x0 ;  /* 0x000000000000781c */ /* 0x000fe20003f2f008 */
[----:B------:R-:W-:Y:S01]  /*1a8f0*/  @UP0 ULDC UR6, c[0x0][0x44c] ;  /* 0x0001130000060ab9 */ /* 0x000fe20000000800 */
[----:B------:R-:W-:Y:S02]  /*1a900*/  SEL R4, R0, RZ, !P6 ;  /* 0x000000ff00047207 */ /* 0x000fe40007000000 */
[----:B------:R-:W-:Y:S01]  /*1a910*/  SEL R7, R27, RZ, !P6 ;  /* 0x000000ff1b077207 */ /* 0x000fe20007000000 */
[----:B--2---:R-:W-:Y:S02]  /*1a920*/  IMAD R5, R20, UR4, RZ ;  /* 0x0000000414057c24 */ /* 0x004fe4000f8e02ff */
[----:B------:R-:W1:Y:S02]  /*1a930*/  S2R R20, SR_TID.X ;  /* 0x0000000000147919 */ /* 0x000e640000002100 */
[----:B------:R-:W-:Y:S01]  /*1a940*/  IMAD R5, R26, UR5, R5 ;  /* 0x000000051a057c24 */ /* 0x000fe2000f8e0205 */
[----:B------:R-:W-:-:S03]  /*1a950*/  ULDC.64 UR4, c[0x0][0x2e0] ;  /* 0x0000b80000047ab9 */ /* 0x000fc60000000a00 */
[----:B------:R-:W-:Y:S02]  /*1a960*/  IMAD.IADD R3, R3, 0x1, R5 ;  /* 0x0000000103037824 */ /* 0x000fe400078e0205 */
[----:B------:R-:W2:Y:S01]  /*1a970*/  LDC R5, c[0x0][0x448] ;  /* 0x00011200ff057b82 */ /* 0x000ea20000000800 */
[----:B------:R-:W-:Y:S01]  /*1a980*/  IMAD R6, R4, UR4, RZ ;  /* 0x0000000404067c24 */ /* 0x000fe2000f8e02ff */
[C---:B-1----:R-:W-:Y:S01]  /*1a990*/  LOP3.LUT R21, R20.reuse, 0x7f, RZ, 0xc0, !PT ;  /* 0x0000007f14157812 */ /* 0x042fe200078ec0ff */
[----:B------:R-:W-:-:S03]  /*1a9a0*/  IMAD.SHL.U32 R20, R20, 0x10, RZ ;  /* 0x0000001014147824 */ /* 0x000fc600078e00ff */
[----:B------:R-:W-:-:S04]  /*1a9b0*/  SHF.R.U32.HI R21, RZ, 0x3, R21 ;  /* 0x00000003ff157819 */ /* 0x000fc80000011615 */
[----:B------:R-:W-:-:S05]  /*1a9c0*/  LOP3.LUT R20, R21, 0x70, R20, 0xf8, !PT ;  /* 0x0000007015147812 */ /* 0x000fca00078ef814 */
[----:B------:R-:W-:-:S04]  /*1a9d0*/  VIADD R0, R20, UR39 ;  /* 0x0000002714007c36 */ /* 0x000fc80008000000 */
[----:B------:R-:W-:Y:S01]  /*1a9e0*/  @P0 IMAD.HI.U32 R8, R0, UR6, RZ ;  /* 0x0000000600080c27 */ /* 0x000fe2000f8e00ff */
[----:B------:R-:W-:-:S03]  /*1a9f0*/  @UP0 ULDC UR6, c[0x0][0x450] ;  /* 0x0001140000060ab9 */ /* 0x000fc60000000800 */
[----:B------:R-:W-:Y:S01]  /*1aa00*/  IMAD.MOV.U32 R4, RZ, RZ, R0 ;  /* 0x000000ffff047224 */ /* 0x000fe200078e0000 */
[----:B------:R-:W-:Y:S01]  /*1aa10*/  @P1 SHF.R.U32.HI R4, RZ, UR6, R8 ;  /* 0x00000006ff041c19 */ /* 0x000fe20008011608 */
[C---:B------:R-:W-:Y:S02]  /*1aa20*/  IMAD R6, R7.reuse, UR5, R6 ;  /* 0x0000000507067c24 */ /* 0x040fe4000f8e0206 */
[----:B------:R-:W-:Y:S01]  /*1aa30*/  IMAD.WIDE.U32 R2, R7, UR4, R2 ;  /* 0x0000000407027c25 */ /* 0x000fe2000f8e0002 */
[----:B------:R-:W-:Y:S01]  /*1aa40*/  SHF.R.S32.HI R7, RZ, 0x1f, R4 ;  /* 0x0000001fff077819 */ /* 0x000fe20000011404 */
[----:B------:R-:W-:Y:S01]  /*1aa50*/  ULDC.64 UR4, c[0x0][0x2d0] ;  /* 0x0000b40000047ab9 */ /* 0x000fe20000000a00 */
[----:B------:R-:W1:Y:S01]  /*1aa60*/  S2R R20, SR_TID.X ;  /* 0x0000000000147919 */ /* 0x000e620000002100 */
[----:B------:R-:W-:Y:S02]  /*1aa70*/  IMAD.IADD R3, R3, 0x1, R6 ;  /* 0x0000000103037824 */ /* 0x000fe400078e0206 */
[----:B------:R-:W-:-:S02]  /*1aa80*/  IMAD R7, R7, UR4, RZ ;  /* 0x0000000407077c24 */ /* 0x000fc4000f8e02ff */
[----:B------:R-:W-:-:S04]  /*1aa90*/  IMAD.WIDE.U32 R2, R4, UR4, R2 ;  /* 0x0000000404027c25 */ /* 0x000fc8000f8e0002 */
[----:B------:R-:W-:Y:S01]  /*1aaa0*/  IMAD R6, R4, UR5, R7 ;  /* 0x0000000504067c24 */ /* 0x000fe2000f8e0207 */
[----:B------:R-:W-:Y:S01]  /*1aab0*/  ULDC.64 UR4, c[0x0][0x2c8] ;  /* 0x0000b20000047ab9 */ /* 0x000fe20000000a00 */
[----:B------:R-:W-:-:S04]  /*1aac0*/  IMAD.MOV R4, RZ, RZ, -R4 ;  /* 0x000000ffff047224 */ /* 0x000fc800078e0a04 */
[----:B--2---:R-:W-:Y:S02]  /*1aad0*/  IMAD R0, R5, R4, R0 ;  /* 0x0000000405007224 */ /* 0x004fe400078e0200 */
        /* <DEDUP_REMOVED lines=24> */
[----:B-----5:R1:W-:Y:S01]  /*1ac60*/  @!P2 LDGSTS.E.BYPASS.LTC128B.128 [R9+0x14400], desc[UR50][R2.64], !P0 ;  /* 0x144000000209afae */ /* 0x0203e2000c101d72 */
[----:B------:R-:W-:Y:S01]  /*1ac70*/  ISETP.GE.AND P2, PT, R8, R5, PT ;  /* 0x000000050800720c */ /* 0x000fe20003f46270 */
[----:B------:R-:W-:-:S02]  /*1ac80*/  VIADD R8, R4, 0x20 ;  /* 0x0000002004087836 */ /* 0x000fc40000000000 */
[----:B-1----:R-:W1:Y:S10]  /*1ac90*/  SHFL.IDX PT, R2, R6, 0x1, 0x181f ;  /* 0x00381f0006027f89 */ /* 0x002e7400000e0000 */
[----:B0-----:R-:W-:-:S05]  /*1aca0*/  @!P2 IADD3 R14, P1, R34, R14, RZ ;  /* 0x0000000e220ea210 */ /* 0x001fca0007f3e0ff */
[----:B-1----:R-:W-:Y:S02]  /*1acb0*/  @!P2 IMAD.X R3, RZ, RZ, R2, P1 ;  /* 0x000000ffff03a224 */ /* 0x002fe400008e0602 */
[----:B------:R-:W-:Y:S02]  /*1acc0*/  @!P2 IMAD.MOV.U32 R2, RZ, RZ, R14 ;  /* 0x000000ffff02a224 */ /* 0x000fe400078e000e */
[----:B------:R-:W0:Y:S04]  /*1acd0*/  SHFL.IDX PT, R14, R0, 0x2, 0x181f ;  /* 0x00581f00000e7f89 */ /* 0x000e2800000e0000 */
[----:B------:R1:W-:Y:S01]  /*1ace0*/  @!P2 LDGSTS.E.BYPASS.LTC128B.128 [R9+0x14c00], desc[UR50][R2.64], !P0 ;  /* 0x14c000000209afae */ /* 0x0003e2000c101d72 */
        /* <DEDUP_REMOVED lines=32> */
[----:B------:R-:W-:-:S03]  /*1aef0*/  ISETP.GE.AND P2, PT, R8, R5, PT ;  /* 0x000000050800720c */ /* 0x000fc60003f46270 */
[----:B-1----:R-:W1:Y:S04]  /*1af00*/  SHFL.IDX PT, R2, R6, 0x6, 0x181f ;  /* 0x00d81f0006027f89 */ /* 0x002e6800000e0000 */
[----:B------:R-:W2:Y:S06]  /*1af10*/  SHFL.IDX PT, R6, R6, 0x7, 0x181f ;  /* 0x00f81f0006067f89 */ /* 0x000eac00000e0000 */
[----:B0-----:R-:W-:-:S05]  /*1af20*/  @!P2 IADD3 R14, P1, R34, R14, RZ ;  /* 0x0000000e220ea210 */ /* 0x001fca0007f3e0ff */
[----:B-1----:R-:W-:Y:S02]  /*1af30*/  @!P2 IMAD.X R3, RZ, RZ, R2, P1 ;  /* 0x000000ffff03a224 */ /* 0x002fe400008e0602 */
[----:B------:R-:W-:Y:S02]  /*1af40*/  @!P2 IMAD.MOV.U32 R2, RZ, RZ, R14 ;  /* 0x000000ffff02a224 */ /* 0x000fe400078e000e */
[----:B------:R0:W1:Y:S04]  /*1af50*/  SHFL.IDX PT, R14, R0, 0x7, 0x181f ;  /* 0x00f81f00000e7f89 */ /* 0x00006800000e0000 */
[----:B--2---:R0:W-:Y:S02]  /*1af60*/  @!P2 LDGSTS.E.BYPASS.LTC128B.128 [R9+0x17400], desc[UR50][R2.64], !P0 ;  /* 0x174000000209afae */ /* 0x0041e4000c101d72 */
.L_x_8579:
[----:B------:R-:W-:-:S05]  /*1af70*/  VIADD R4, R4, 0x70 ;  /* 0x0000007004047836 */ /* 0x000fca0000000000 */
[----:B------:R-:W-:-:S13]  /*1af80*/  ISETP.GE.AND P1, PT, R4, R5, PT ;  /* 0x000000050400720c */ /* 0x000fda0003f26270 */
[----:B01----:R-:W-:-:S05]  /*1af90*/  @!P1 IADD3 R2, P2, R34, R14, RZ ;  /* 0x0000000e22029210 */ /* 0x003fca0007f5e0ff */
[----:B------:R-:W-:-:S05]  /*1afa0*/  @!P1 IMAD.X R3, RZ, RZ, R6, P2 ;  /* 0x000000ffff039224 */ /* 0x000fca00010e0606 */
[----:B------:R-:W-:Y:S01]  /*1afb0*/  @!PT LDS RZ, [RZ] ;  /* 0x00000000fffff984 */ /* 0x000fe20000000800 */
[----:B------:R-:W-:Y:S01]  /*1afc0*/  @!PT LDS RZ, [RZ] ;  /* 0x00000000fffff984 */ /* 0x000fe20000000800 */
[----:B------:R-:W-:Y:S01]  /*1afd0*/  @!PT LDS RZ, [RZ] ;  /* 0x00000000fffff984 */ /* 0x000fe20000000800 */
[----:B------:R0:W-:Y:S01]  /*1afe0*/  @!P1 LDGSTS.E.BYPASS.LTC128B.128 [R9+0x17c00], desc[UR50][R2.64], !P0 ;  /* 0x17c0000002099fae */ /* 0x0001e2000c101d72 */
[----:B------:R-:W-:Y:S01]  /*1aff0*/  PLOP3.LUT P0, PT, PT, PT, PT, 0x80, 0x0 ;  /* 0x000000000000781c */ /* 0x000fe20003f0f070 */
[----:B------:R-:W-:-:S12]  /*1b000*/  NOP ;  /* 0x0000000000007918 */ /* 0x000fd80000000000 */
.L_x_8454:
        /* <DEDUP_REMOVED lines=18> */
.L_x_8580:
[----:B------:R-:W-:Y:S05]  /*1b130*/  BSYNC B0 ;  /* 0x0000000000007941 */ /* 0x000fea0003800000 */
.L_x_8455:
[----:B------:R-:W-:-:S04]  /*1b140*/  UIADD3 UR4, UR41, -0x2, URZ ;  /* 0xfffffffe29047890 */ /* 0x000fc8000fffe03f */
[----:B------:R-:W-:-:S06]  /*1b150*/  UISETP.GE.AND UP0, UPT, UR4, UR42, UPT ;  /* 0x0000002a0400728c */ /* 0x000fcc000bf06270 */
[----:B------:R-:W-:-:S13]  /*1b160*/  PLOP3.LUT P0, PT, PT, PT, UP0, 0x80, 0x0 ;  /* 0x000000000000781c */ /* 0x000fda0003f0f008 */
[----:B------:R-:W-:Y:S05]  /*1b170*/  @!P0 BRA `(.L_x_8457) ;  /* 0x00000018005c8947 */ /* 0x000fea0003800000 */
[----:B------:R1:W5:Y:S01]  /*1b180*/  LDL.LU R23, [R1] ;  /* 0x0000000001177983 */ /* 0x0003620000300800 */
[----:B------:R-:W-:Y:S02]  /*1b190*/  IMAD.MOV.U32 R22, RZ, RZ, R35 ;  /* 0x000000ffff167224 */ /* 0x000fe400078e0023 */
[----:B------:R-:W-:-:S07]  /*1b1a0*/  IMAD.U32 R36, RZ, RZ, UR4 ;  /* 0x00000004ff247e24 */ /* 0x000fce000f8e00ff */
.L_x_8477:
[----:B------:R-:W2:Y:S01]  /*1b1b0*/  LDL R11, [R1+0x8] ;  /* 0x00000800010b7983 */ /* 0x000ea20000100800 */
[----:B---3--:R-:W3:Y:S01]  /*1b1c0*/  LDC R2, c[0x0][0x430] ;  /* 0x00010c00ff027b82 */ /* 0x008ee20000000800 */
[----:B------:R-:W4:Y:S01]  /*1b1d0*/  S2R R0, SR_TID.X ;  /* 0x0000000000007919 */ /* 0x000f220000002100 */
[----:B------:R-:W1:Y:S01]  /*1b1e0*/  S2R R8, SR_TID.X ;  /* 0x0000000000087919 */ /* 0x000e620000002100 */
[----:B---3--:R-:W-:Y:S01]  /*1b1f0*/  ISETP.NE.AND P0, PT, R2, 0x1, PT ;  /* 0x000000010200780c */ /* 0x008fe20003f05270 */
[----:B------:R-:W-:-:S12]  /*1b200*/  IMAD.MOV.U32 R7, RZ, RZ, 0xa0 ;  /* 0x000000a0ff077424 */ /* 0x000fd800078e00ff */
[----:B------:R-:W3:Y:S01]  /*1b210*/  @P0 LDC R5, c[0x0][0x434] ;  /* 0x00010d00ff050b82 */ /* 0x000ee20000000800 */
[C---:B----4-:R-:W-:Y:S01]  /*1b220*/  LOP3.LUT R2, R0.reuse, 0x7f, RZ, 0xc0, !PT ;  /* 0x0000007f00027812 */ /* 0x050fe200078ec0ff */
[----:B------:R-:W-:-:S06]  /*1b230*/  IMAD.SHL.U32 R0, R0, 0x10, RZ ;  /* 0x0000001000007824 */ /* 0x000fcc00078e00ff */
[----:B0-----:R-:W0:Y:S01]  /*1b240*/  @P0 LDC R3, c[0x0][0x438] ;  /* 0x00010e00ff030b82 */ /* 0x001e220000000800 */
[----:B------:R-:W-:Y:S01]  /*1b250*/  SHF.R.U32.HI R6, RZ, 0x3, R2 ;  /* 0x00000003ff067819 */ /* 0x000fe20000011602 */
[----:B-1----:R-:W-:-:S06]  /*1b260*/  IMAD.SHL.U32 R9, R8, 0x10, RZ ;  /* 0x0000001008097824 */ /* 0x002fcc00078e00ff */
[----:B------:R-:W1:Y:S01]  /*1b270*/  @P0 LDC R4, c[0x0][0x434] ;  /* 0x00010d00ff040b82 */ /* 0x000e620000000800 */
[----:B------:R-:W-:Y:S01]  /*1b280*/  LOP3.LUT R0, R6, 0x70, R0, 0xf8, !PT ;  /* 0x0000007006007812 */ /* 0x000fe200078ef800 */
[----:B------:R-:W-:-:S06]  /*1b290*/  IMAD R7, R36, R7, UR37 ;  /* 0x0000002524077e24 */ /* 0x000fcc000f8e0207 */
[----:B------:R-:W4:Y:S01]  /*1b2a0*/  @P0 LDC R2, c[0x0][0x438] ;  /* 0x00010e00ff020b82 */ /* 0x000f220000000800 */
[----:B------:R-:W-:Y:S01]  /*1b2b0*/  LOP3.LUT R9, R6, 0x70, R9, 0xf8, !PT ;  /* 0x0000007006097812 */ /* 0x000fe200078ef809 */
[----:B------:R-:W-:-:S03]  /*1b2c0*/  IMAD.IADD R0, R0, 0x1, R7 ;  /* 0x0000000100007824 */ /* 0x000fc600078e0207 */
[----:B------:R-:W-:Y:S01]  /*1b2d0*/  LOP3.LUT R9, R9, 0x80, RZ, 0xfc, !PT ;  /* 0x0000008009097812 */ /* 0x000fe200078efcff */
[----:B---3--:R-:W-:-:S04]  /*1b2e0*/  @P0 IMAD.HI.U32 R8, R0, R5, RZ ;  /* 0x0000000500080227 */ /* 0x008fc800078e00ff */
[----:B------:R-:W-:Y:S02]  /*1b2f0*/  IMAD.IADD R7, R9, 0x1, R7 ;  /* 0x0000000109077824 */ /* 0x000fe400078e0207 */
[----:B------:R-:W-:Y:S01]  /*1b300*/  IMAD.MOV.U32 R6, RZ, RZ, R0 ;  /* 0x000000ffff067224 */ /* 0x000fe200078e0000 */
[----:B0-----:R-:W-:Y:S01]  /*1b310*/  @P0 SHF.R.U32.HI R6, RZ, R3, R8 ;  /* 0x00000003ff060219 */ /* 0x001fe20000011608 */
[----:B-1----:R-:W-:Y:S01]  /*1b320*/  @P0 IMAD.HI.U32 R3, R7, R4, RZ ;  /* 0x0000000407030227 */ /* 0x002fe200078e00ff */
[----:B------:R-:W-:Y:S05]  /*1b330*/  YIELD ;  /* 0x0000000000007946 */ /* 0x000fea0003800000 */
[----:B------:R-:W-:Y:S01]  /*1b340*/  IMAD.MOV.U32 R10, RZ, RZ, R7 ;  /* 0x000000ffff0a7224 */ /* 0x000fe200078e0007 */
[----:B------:R-:W-:Y:S01]  /*1b350*/  ULDC.64 UR4, c[0x0][0x428] ;  /* 0x00010a0000047ab9 */ /* 0x000fe20000000a00 */
[----:B----4-:R-:W-:Y:S01]  /*1b360*/  @P0 SHF.R.U32.HI R10, RZ, R2, R3 ;  /* 0x00000002ff0a0219 */ /* 0x010fe20000011603 */
[--C-:B------:R-:W-:Y:S01]  /*1b370*/  IMAD.MOV.U32 R2, RZ, RZ, R6.reuse ;  /* 0x000000ffff027224 */ /* 0x100fe200078e0006 */
[----:B------:R-:W-:Y:S01]  /*1b380*/  SHF.R.S32.HI R3, RZ, 0x1f, R6 ;  /* 0x0000001fff037819 */ /* 0x000fe20000011406 */
[----:B------:R-:W-:-:S02]  /*1b390*/  ULDC.64 UR6, c[0x0][0x418] ;  /* 0x0001060000067ab9 */ /* 0x000fc40000000a00 */
[----:B------:R-:W-:-:S03]  /*1b3a0*/  IMAD.WIDE.U32 R2, R37, UR4, R2 ;  /* 0x0000000425027c25 */ /* 0x000fc6000f8e0002 */
[----:B------:R-:W-:Y:S02]  /*1b3b0*/  LEA R4, P0, R2, UR6, 0x2 ;  /* 0x0000000602047c11 */ /* 0x000fe4000f8010ff */
[----:B------:R-:W-:Y:S01]  /*1b3c0*/  ISETP.GT.U32.AND P1, PT, R9, 0x9f, PT ;  /* 0x0000009f0900780c */ /* 0x000fe20003f24070 */
[----:B--2---:R-:W-:-:S04]  /*1b3d0*/  IMAD R8, R11, UR4, RZ ;  /* 0x000000040b087c24 */ /* 0x004fc8000f8e02ff */
[----:B------:R-:W-:-:S04]  /*1b3e0*/  IMAD R8, R37, UR5, R8 ;  /* 0x0000000525087c24 */ /* 0x000fc8000f8e0208 */
[----:B------:R-:W-:-:S05]  /*1b3f0*/  IMAD.IADD R3, R8, 0x1, R3 ;  /* 0x0000000108037824 */ /* 0x000fca00078e0203 */
[----:B------:R-:W-:-:S05]  /*1b400*/  LEA.HI.X R5, R2, UR7, R3, 0x2, P0 ;  /* 0x0000000702057c11 */ /* 0x000fca00080f1403 */
[----:B------:R0:W2:Y:S01]  /*1b410*/  LDG.E R9, desc[UR50][R4.64] ;  /* 0x0000003204097981 */ /* 0x0000a2000c1e1900 */
[--C-:B------:R-:W-:Y:S01]  /*1b420*/  @!P1 SHF.R.S32.HI R3, RZ, 0x1f, R10.reuse ;  /* 0x0000001fff039819 */ /* 0x100fe2000001140a */
[----:B------:R-:W-:-:S04]  /*1b430*/  @!P1 IMAD.MOV.U32 R2, RZ, RZ, R10 ;  /* 0x000000ffff029224 */ /* 0x000fc800078e000a */
[----:B------:R-:W-:Y:S01]  /*1b440*/  @!P1 IMAD.WIDE.U32 R2, R37, UR4, R2 ;  /* 0x0000000425029c25 */ /* 0x000fe2000f8e0002 */
[----:B------:R-:W-:-:S03]  /*1b450*/  ULDC UR4, c[0x0][0x430] ;  /* 0x00010c0000047ab9 */ /* 0x000fc60000000800 */
[----:B------:R-:W-:Y:S01]  /*1b460*/  @!P1 IMAD.IADD R8, R8, 0x1, R3 ;  /* 0x0000000108089824 */ /* 0x000fe200078e0203 */
[----:B0-----:R-:W-:Y:S01]  /*1b470*/  @!P1 LEA R4, P0, R2, UR6, 0x2 ;  /* 0x0000000602049c11 */ /* 0x001fe2000f8010ff */
[----:B------:R-:W-:-:S03]  /*1b480*/  VIADD R35, R22, 0x1 ;  /* 0x0000000116237836 */ /* 0x000fc60000000000 */
[----:B------:R-:W-:Y:S01]  /*1b490*/  @!P1 LEA.HI.X R5, R2, UR7, R8, 0x2, P0 ;  /* 0x0000000702059c11 */ /* 0x000fe200080f1408 */
[----:B------:R-:W-:Y:S01]  /*1b4a0*/  IMAD.MOV.U32 R8, RZ, RZ, RZ ;  /* 0x000000ffff087224 */ /* 0x000fe200078e00ff */
[----:B------:R-:W-:Y:S01]  /*1b4b0*/  ISETP.NE.AND P0, PT, R35, 0x2, PT ;  /* 0x000000022300780c */ /* 0x000fe20003f05270 */
[----:B------:R-:W-:Y:S02]  /*1b4c0*/  IMAD.MOV R3, RZ, RZ, -R6 ;  /* 0x000000ffff037224 */ /* 0x000fe400078e0a06 */
[----:B------:R-:W-:Y:S02]  /*1b4d0*/  IMAD.MOV R2, RZ, RZ, -R10 ;  /* 0x000000ffff027224 */ /* 0x000fe400078e0a0a */
[----:B-----5:R0:W5:Y:S02]  /*1b4e0*/  @!P1 LDG.E R8, desc[UR50][R4.64] ;  /* 0x0000003204089981 */ /* 0x020164000c1e1900 */
[----:B------:R-:W-:Y:S02]  /*1b4f0*/  IMAD R7, R2, UR4, R7 ;  /* 0x0000000402077c24 */ /* 0x000fe4000f8e0207 */
[----:B0-----:R-:W-:Y:S01]  /*1b500*/  IMAD R4, R3, UR4, R0 ;  /* 0x0000000403047c24 */ /* 0x001fe2000f8e0200 */
[----:B------:R-:W-:-:S04]  /*1b510*/  SEL R0, RZ, 0x1, P0 ;  /* 0x00000001ff007807 */ /* 0x000fc80000000000 */
[----:B------:R-:W-:Y:S01]  /*1b520*/  LOP3.LUT R2, R23, R0, RZ, 0x3c, !PT ;  /* 0x0000000017027212 */ /* 0x000fe200078e3cff */
[----:B------:R-:W-:-:S04]  /*1b530*/  IMAD.U32 R11, RZ, RZ, UR43 ;  /* 0x0000002bff0b7e24 */ /* 0x000fc8000f8e00ff */
[----:B------:R0:W-:Y:S01]  /*1b540*/  STL [R1], R2 ;  /* 0x0000000201007387 */ /* 0x0001e20000100800 */
[----:B------:R-:W-:Y:S02]  /*1b550*/  ISETP.NE.AND P2, PT, R11, 0x3, PT ;  /* 0x000000030b00780c */ /* 0x000fe40003f45270 */
[C---:B------:R-:W-:Y:S01]  /*1b560*/  ISETP.GT.AND P1, PT, R36.reuse, UR42, PT ;  /* 0x0000002a24007c0c */ /* 0x040fe2000bf24270 */
[----:B------:R-:W-:Y:S01]  /*1b570*/  VIADD R36, R36, 0xffffffff ;  /* 0xffffffff24247836 */ /* 0x000fe20000000000 */
[----:B------:R-:W-:Y:S02]  /*1b580*/  SEL R35, R35, RZ, P0 ;  /* 0x000000ff23237207 */ /* 0x000fe40000000000 */
[----:B--2---:R-:W-:-:S07]  /*1b590*/  SHF.R.S32.HI R29, RZ, 0x1f, R9 ;  /* 0x0000001fff1d7819 */ /* 0x004fce0000011409 */
[----:B0-----:R-:W-:Y:S05]  /*1b5a0*/  @!P2 BRA `(.L_x_8458) ;  /* 0x000000000004a947 */ /* 0x001fea0003800000 */
[----:B------:R-:W-:Y:S01]  /*1b5b0*/  BPT.TRAP 0x1 ;  /* 0x000000040000795c */ /* 0x000fe20000300000 */
.L_x_8458:
[----:B------:R-:W-:Y:S01]  /*1b5c0*/  IMAD R0, R35, 0x8, R18 ;  /* 0x0000000823007824 */ /* 0x000fe200078e0212 */
[----:B------:R-:W-:Y:S01]  /*1b5d0*/  SHF.L.U32 R32, R2, 0x1f, RZ ;  /* 0x0000001f02207819 */ /* 0x000fe200000006ff */
[----:B------:R-:W-:Y:S01]  /*1b5e0*/  BSSY B0, `(.L_x_8459) ;  /* 0x0000004000007945 */ /* 0x000fe20003800000 */
[----:B------:R-:W-:Y:S02]  /*1b5f0*/  SHF.R.S32.HI R31, RZ, 0x1f, R4 ;  /* 0x0000001fff1f7819 */ /* 0x000fe40000011404 */
[----:B------:R-:W0:Y:S02]  /*1b600*/  SYNCS.PHASECHK.TRANS64.TRYWAIT P0, [R0+URZ+0x22880], R32 ;  /* 0x02288020000075a7 */ /* 0x000e24000800017f */
[----:B0-----:R-:W-:Y:S05]  /*1b610*/  @!P0 BRA `(.L_x_8460) ;  /* 0x00000054005c8947 */ /* 0x001fea0003800000 */
.L_x_8581:
[----:B------:R-:W-:Y:S05]  /*1b620*/  BSYNC B0 ;  /* 0x0000000000007941 */ /* 0x000fea0003800000 */
.L_x_8459:
[----:B------:R-:W2:Y:S01]  /*1b630*/  LDL R10, [R1+0x4] ;  /* 0x00000400010a7983 */ /* 0x000ea20000100800 */
        /* <DEDUP_REMOVED lines=10> */
[----:B------:R-:W1:Y:S03]  /*1b6e0*/  LDC R11, c[0x0][0x2f4] ;  /* 0x0000bd00ff0b7b82 */ /* 0x000e660000000800 */
[----:B------:R-:W-:-:S02]  /*1b6f0*/  IMAD.IADD R3, R3, 0x1, R5 ;  /* 0x0000000103037824 */ /* 0x000fc400078e0205 */
[----:B------:R-:W-:Y:S02]  /*1b700*/  IMAD R5, R29, UR6, RZ ;  /* 0x000000061d057c24 */ /* 0x000fe4000f8e02ff */
[----:B------:R-:W-:-:S04]  /*1b710*/  IMAD.WIDE.U32 R2, R9, UR6, R2 ;  /* 0x0000000609027c25 */ /* 0x000fc8000f8e0002 */
[----:B------:R-:W-:-:S04]  /*1b720*/  IMAD R5, R9, UR7, R5 ;  /* 0x0000000709057c24 */ /* 0x000fc8000f8e0205 */
[----:B------:R-:W-:Y:S02]  /*1b730*/  IMAD.IADD R3, R3, 0x1, R5 ;  /* 0x0000000103037824 */ /* 0x000fe400078e0205 */
[----:B------:R-:W-:Y:S02]  /*1b740*/  IMAD R5, R30, UR4, RZ ;  /* 0x000000041e057c24 */ /* 0x000fe4000f8e02ff */
[----:B------:R-:W-:-:S04]  /*1b750*/  IMAD.WIDE.U32 R2, R26, UR8, R2 ;  /* 0x000000081a027c25 */ /* 0x000fc8000f8e0002 */
[----:B------:R-:W-:Y:S01]  /*1b760*/  IMAD R5, R7, UR5, R5 ;  /* 0x0000000507057c24 */ /* 0x000fe2000f8e0205 */
[----:B------:R-:W-:Y:S02]  /*1b770*/  IADD3 R19, P0, R2, UR10, RZ ;  /* 0x0000000a02137c10 */ /* 0x000fe4000ff1e0ff */
[----:B-1----:R-:W-:Y:S01]  /*1b780*/  ISETP.GE.AND P2, PT, R34, R11, PT ;  /* 0x0000000b2200720c */ /* 0x002fe20003f46270 */
[----:B--2---:R-:W-:-:S04]  /*1b790*/  IMAD R10, R10, UR8, RZ ;  /* 0x000000080a0a7c24 */ /* 0x004fc8000f8e02ff */
        /* <DEDUP_REMOVED lines=24> */
[C---:B---3--:R-:W-:Y:S02]  /*1b920*/  IADD3 R2, P0, R34.reuse, R12, RZ ;  /* 0x0000000c22027210 */ /* 0x048fe40007f1e0ff */
[----:B------:R-:W-:Y:S03]  /*1b930*/  SHFL.IDX PT, R12, R5, RZ, 0x181f ;  /* 0x00181fff050c7589 */ /* 0x000fe600000e0000 */
[----:B----4-:R-:W-:Y:S02]  /*1b940*/  IMAD.X R3, RZ, RZ, R33, P0 ;  /* 0x000000ffff037224 */ /* 0x010fe400000e0621 */
[----:B------:R-:W-:Y:S04]  /*1b950*/  SHFL.IDX PT, R33, R20, 0x7, 0x181f ;  /* 0x00f81f0014217f89 */ /* 0x000fe800000e0000 */
[----:B------:R5:W-:Y:S02]  /*1b960*/  LDGSTS.E.BYPASS.LTC128B.128 [R6+0xac00], desc[UR50][R2.64], !P2 ;  /* 0x0ac0000002067fae */ /* 0x000be4000d101d72 */
[----:B-----5:R-:W-:-:S02]  /*1b970*/  IADD3 R2, P0, R34, R11, RZ ;  /* 0x0000000b22027210 */ /* 0x020fc40007f1e0ff */
        /* <DEDUP_REMOVED lines=20> */
[----:B------:R-:W2:Y:S04]  /*1bac0*/  SHFL.IDX PT, R19, R10, RZ, 0x181f ;  /* 0x00181fff0a137589 */ /* 0x000ea800000e0000 */
[----:B------:R-:W3:Y:S01]  /*1bad0*/  SHFL.IDX PT, R10, R10, 0x1, 0x181f ;  /* 0x00381f000a0a7f89 */ /* 0x000ee200000e0000 */
[----:B0-----:R-:W-:-:S05]  /*1bae0*/  IADD3 R2, P0, R34, R2, RZ ;  /* 0x0000000222027210 */ /* 0x001fca0007f1e0ff */
[----:B-1----:R-:W-:-:S05]  /*1baf0*/  IMAD.X R3, RZ, RZ, R3, P0 ;  /* 0x000000ffff037224 */ /* 0x002fca00000e0603 */
[----:B------:R0:W-:Y:S02]  /*1bb00*/  LDGSTS.E.BYPASS.LTC128B.128 [R6+0xd400], desc[UR50][R2.64], !P2 ;  /* 0x0d40000002067fae */ /* 0x0001e4000d101d72 */
[----:B0-----:R-:W-:-:S05]  /*1bb10*/  IADD3 R2, P0, R34, R11, RZ ;  /* 0x0000000b22027210 */ /* 0x001fca0007f1e0ff */
[----:B------:R-:W-:-:S05]  /*1bb20*/  IMAD.X R3, RZ, RZ, R33, P0 ;  /* 0x000000ffff037224 */ /* 0x000fca00000e0621 */
[----:B------:R0:W-:Y:S02]  /*1bb30*/  LDGSTS.E.BYPASS.LTC128B.128 [R6+0xdc00], desc[UR50][R2.64], !P2 ;  /* 0x0dc0000002067fae */ /* 0x0001e4000d101d72 */
[----:B0-----:R-:W-:-:S05]  /*1bb40*/  IADD3 R2, P0, R34, R12, RZ ;  /* 0x0000000c22027210 */ /* 0x001fca0007f1e0ff */
[----:B--2---:R-:W-:-:S05]  /*1bb50*/  IMAD.X R3, RZ, RZ, R19, P0 ;  /* 0x000000ffff037224 */ /* 0x004fca00000e0613 */
[----:B------:R0:W-:Y:S04]  /*1bb60*/  LDGSTS.E.BYPASS.LTC128B.128 [R6+0xe400], desc[UR50][R2.64], !P2 ;  /* 0x0e40000002067fae */ /* 0x0001e8000d101d72 */
[----:B0--3--:R0:W1:Y:S02]  /*1bb70*/  SHFL.IDX PT, R2, R5, 0x1, 0x181f ;  /* 0x00381f0005027f89 */ /* 0x00906400000e0000 */
.L_x_8603:
        /* <DEDUP_REMOVED lines=8> */
.L_x_8462:
        /* <DEDUP_REMOVED lines=11> */
.L_x_8463:
[----:B------:R1:W-:Y:S01]  /*1bcb0*/  SYNCS.ARRIVE.TRANS64.A1T0 RZ, [R0+URZ+0x22870], RZ ;  /* 0x022870ff00ff79a7 */ /* 0x0003e2000810003f */
[----:B------:R-:W-:Y:S05]  /*1bcc0*/  @!P3 BRA `(.L_x_8464) ;  /* 0x000000000004b947 */ /* 0x000fea0003800000 */
[----:B------:R-:W-:Y:S01]  /*1bcd0*/  BPT.TRAP 0x1 ;  /* 0x000000040000795c */ /* 0x000fe20000300000 */
.L_x_8464:
[----:B------:R-:W2:Y:S01]  /*1bce0*/  SYNCS.PHASECHK.TRANS64.TRYWAIT P0, [R0+URZ+0x22840], R32 ;  /* 0x02284020000075a7 */ /* 0x000ea2000800017f */
[----:B------:R-:W-:Y:S04]  /*1bcf0*/  BSSY B0, `(.L_x_8465) ;  /* 0x0000002000007945 */ /* 0x000fe80003800000 */
[----:B--2---:R-:W-:Y:S05]  /*1bd00*/  @!P0 BRA `(.L_x_8466) ;  /* 0x0000005800708947 */ /* 0x004fea0003800000 */
.L_x_8604:
[----:B------:R-:W-:Y:S05]  /*1bd10*/  BSYNC B0 ;  /* 0x0000000000007941 */ /* 0x000fea0003800000 */
.L_x_8465:
[----:B------:R-:W3:Y:S01]  /*1bd20*/  LDL R10, [R1+0x4] ;  /* 0x00000400010a7983 */ /* 0x000ee20000100800 */
[----:B------:R-:W-:Y:S01]  /*1bd30*/  ULDC.64 UR4, c[0x0][0x310] ;  /* 0x0000c40000047ab9 */ /* 0x000fe20000000a00 */
[----:B------:R-:W-:Y:S01]  /*1bd40*/  ULDC.64 UR6, c[0x0][0x300] ;  /* 0x0000c00000067ab9 */ /* 0x000fe20000000a00 */
[----:B0-----:R-:W-:Y:S02]  /*1bd50*/  IMAD R5, R29, UR4, RZ ;  /* 0x000000041d057c24 */ /* 0x001fe4000f8e02ff */
        /* <DEDUP_REMOVED lines=22> */
[----:B------:R-:W-:Y:S01]  /*1bec0*/  UMOV UR4, 0xffffffff ;  /* 0xffffffff00047882 */ /* 0x000fe20000000000 */
[----:B------:R-:W0:Y:S02]  /*1bed0*/  LDC R10, c[0x0][0x2f4] ;  /* 0x0000bd00ff0a7b82 */ /* 0x000e240000000800 */
[----:B------:R-:W-:-:S05]  /*1bee0*/  IMAD R8, R26, UR5, R8 ;  /* 0x000000051a087c24 */ /* 0x000fca000f8e0208 */
[----:B------:R-:W-:Y:S02]  /*1bef0*/  IADD3.X R4, R8, UR7, R5, P0, !PT ;  /* 0x0000000708047c10 */ /* 0x000fe400087fe405 */
[----:B------:R-:W-:-:S04]  /*1bf00*/  IADD3 R7, P0, R2, UR6, RZ ;  /* 0x0000000602077c10 */ /* 0x000fc8000ff1e0ff */
[----:B------:R-:W-:Y:S02]  /*1bf10*/  IADD3.X R8, R8, UR7, R3, P0, !PT ;  /* 0x0000000708087c10 */ /* 0x000fe400087fe403 */
[----:B0-----:R-:W-:Y:S01]  /*1bf20*/  ISETP.GE.AND P2, PT, R34, R10, PT ;  /* 0x0000000a2200720c */ /* 0x001fe20003f46270 */
[----:B------:R-:W-:-:S12]  /*1bf30*/  BRA.DIV UR4, `(.L_x_8467) ;  /* 0x0000005604f87947 */ /* 0x000fd8000b800000 */
[----:B------:R-:W0:Y:S04]  /*1bf40*/  SHFL.IDX PT, R2, R9, RZ, 0x181f ;  /* 0x00181fff09027589 */ /* 0x000e2800000e0000 */
[----:B------:R-:W3:Y:S04]  /*1bf50*/  SHFL.IDX PT, R3, R4, RZ, 0x181f ;  /* 0x00181fff04037589 */ /* 0x000ee800000e0000 */
[----:B------:R-:W4:Y:S04]  /*1bf60*/  SHFL.IDX PT, R12, R9, 0x1, 0x181f ;  /* 0x00381f00090c7f89 */ /* 0x000f2800000e0000 */
[----:B------:R-:W5:Y:S04]  /*1bf70*/  SHFL.IDX PT, R10, R4, 0x1, 0x181f ;  /* 0x00381f00040a7f89 */ /* 0x000f6800000e0000 */
[----:B------:R-:W1:Y:S04]  /*1bf80*/  SHFL.IDX PT, R11, R9, 0x2, 0x181f ;  /* 0x00581f00090b7f89 */ /* 0x000e6800000e0000 */
[----:B------:R-:W2:Y:S01]  /*1bf90*/  SHFL.IDX PT, R5, R4, 0x2, 0x181f ;  /* 0x00581f0004057f89 */ /* 0x000ea200000e0000 */
[----:B0-----:R-:W-:-:S03]  /*1bfa0*/  IADD3 R2, P0, R34, R2, RZ ;  /* 0x0000000222027210 */ /* 0x001fc60007f1e0ff */
[----:B------:R-:W-:Y:S02]  /*1bfb0*/  SHFL.IDX PT, R14, R7, 0x1, 0x181f ;  /* 0x00381f00070e7f89 */ /* 0x000fe400000e0000 */
[----:B---3--:R-:W-:-:S05]  /*1bfc0*/  IMAD.X R3, RZ, RZ, R3, P0 ;  /* 0x000000ffff037224 */ /* 0x008fca00000e0603 */
        /* <DEDUP_REMOVED lines=32> */
[----:B--2---:R-:W-:-:S05]  /*1c1d0*/  IADD3 R2, P0, R34, R9, RZ ;  /* 0x0000000922027210 */ /* 0x004fca0007f1e0ff */
[----:B------:R-:W-:-:S05]  /*1c1e0*/  IMAD.X R3, RZ, RZ, R10, P0 ;  /* 0x000000ffff037224 */ /* 0x000fca00000e060a */
[----:B------:R0:W-:Y:S02]  /*1c1f0*/  LDGSTS.E.BYPASS.LTC128B.128 [R6+0x1bc00], desc[UR50][R2.64], !P2 ;  /* 0x1bc0000002067fae */ /* 0x0001e4000d101d72 */
[----:B0-----:R-:W-:-:S05]  /*1c200*/  IADD3 R2, P0, R34, R5, RZ ;  /* 0x0000000522027210 */ /* 0x001fca0007f1e0ff */
[----:B---3--:R-:W-:-:S05]  /*1c210*/  IMAD.X R3, RZ, RZ, R4, P0 ;  /* 0x000000ffff037224 */ /* 0x008fca00000e0604 */
[----:B----4-:R0:W-:Y:S03]  /*1c220*/  LDGSTS.E.BYPASS.LTC128B.128 [R6+0x1c400], desc[UR50][R2.64], !P2 ;  /* 0x1c40000002067fae */ /* 0x0101e6000d101d72 */
.L_x_8626:
        /* <DEDUP_REMOVED lines=8> */
.L_x_8468:
        /* <DEDUP_REMOVED lines=11> */
.L_x_8469:
[----:B------:R0:W-:Y:S02]  /*1c360*/  SYNCS.ARRIVE.TRANS64.A1T0 RZ, [R0+URZ+0x22830], RZ ;  /* 0x022830ff00ff79a7 */ /* 0x0001e4000810003f */
[----:B0-----:R-:W-:-:S05]  /*1c370*/  IMAD.U32 R0, RZ, RZ, UR44 ;  /* 0x0000002cff007e24 */ /* 0x001fca000f8e00ff */
[----:B------:R-:W-:-:S13]  /*1c380*/  ISETP.NE.AND P0, PT, R0, 0x3, PT ;  /* 0x000000030000780c */ /* 0x000fda0003f05270 */
[----:B------:R-:W-:Y:S05]  /*1c390*/  @!P0 BRA `(.L_x_8470) ;  /* 0x0000000000048947 */ /* 0x000fea0003800000 */
[----:B------:R-:W-:Y:S01]  /*1c3a0*/  BPT.TRAP 0x1 ;  /* 0x000000040000795c */ /* 0x000fe20000300000 */
.L_x_8470:
[----:B------:R-:W-:Y:S01]  /*1c3b0*/  LOP3.LUT R0, R23, 0x1, RZ, 0x3c, !PT ;  /* 0x0000000117007812 */ /* 0x000fe200078e3cff */
[----:B------:R-:W-:Y:S01]  /*1c3c0*/  IMAD R3, R22, 0x8, R18 ;  /* 0x0000000816037824 */ /* 0x000fe200078e0212 */
[----:B------:R-:W-:Y:S02]  /*1c3d0*/  BSSY B0, `(.L_x_8471) ;  /* 0x0000004000007945 */ /* 0x000fe40003800000 */
[----:B------:R-:W-:-:S04]  /*1c3e0*/  SHF.L.U32 R0, R0, 0x1f, RZ ;  /* 0x0000001f00007819 */ /* 0x000fc800000006ff */
[----:B------:R-:W0:Y:S02]  /*1c3f0*/  SYNCS.PHASECHK.TRANS64.TRYWAIT P2, [R3+URZ+0x22870], R0 ;  /* 0x02287000030075a7 */ /* 0x000e24000804017f */
[----:B0-----:R-:W-:Y:S05]  /*1c400*/  @!P2 BRA `(.L_x_8472) ;  /* 0x0000005c0074a947 */ /* 0x001fea0003800000 */
.L_x_8627:
[----:B------:R-:W-:Y:S05]  /*1c410*/  BSYNC B0 ;  /* 0x0000000000007941 */ /* 0x000fea0003800000 */
.L_x_8471:
[----:B------:R-:W-:-:S05]  /*1c420*/  IMAD.U32 R2, RZ, RZ, UR43 ;  /* 0x0000002bff027e24 */ /* 0x000fca000f8e00ff */
[----:B------:R-:W-:-:S13]  /*1c430*/  ISETP.NE.AND P2, PT, R2, 0x3, PT ;  /* 0x000000030200780c */ /* 0x000fda0003f45270 */
[----:B------:R-:W-:Y:S05]  /*1c440*/  @!P2 BRA `(.L_x_8473) ;  /* 0x000000000004a947 */ /* 0x000fea0003800000 */
[----:B------:R-:W-:Y:S01]  /*1c450*/  BPT.TRAP 0x1 ;  /* 0x000000040000795c */ /* 0x000fe20000300000 */
.L_x_8473:
[----:B0-----:R-:W-:Y:S01]  /*1c460*/  SHF.L.U32 R0, R23, 0x1f, RZ ;  /* 0x0000001f17007819 */ /* 0x001fe200000006ff */
[----:B------:R-:W-:-:S03]  /*1c470*/  IMAD R2, R22, 0x5000, RZ ;  /* 0x0000500016027824 */ /* 0x000fc600078e02ff */
[----:B------:R-:W0:Y:S02]  /*1c480*/  SYNCS.PHASECHK.TRANS64.TRYWAIT P2, [R3+URZ+0x22860], R0 ;  /* 0x02286000030075a7 */ /* 0x000e24000804017f */
[----:B0-----:R-:W-:Y:S05]  /*1c490*/  @!P2 BRA `(.L_x_8474) ;  /* 0x0000005c0064a947 */ /* 0x001fea0003800000 */
.L_x_8628:
[----:B------:R-:W2:Y:S04]  /*1c4a0*/  LDL R15, [R1+0x14] ;  /* 0x00001400010f7983 */ /* 0x000ea80000100800 */
[----:B------:R-:W0:Y:S04]  /*1c4b0*/  LDL R13, [R1+0x1c] ;  /* 0x00001c00010d7983 */ /* 0x000e280000100800 */
[----:B------:R-:W0:Y:S01]  /*1c4c0*/  LDL R12, [R1+0xc] ;  /* 0x00000c00010c7983 */ /* 0x000e220000100800 */
[----:B------:R-:W-:Y:S01]  /*1c4d0*/  LOP3.LUT R5, R2, R28, RZ, 0xfc, !PT ;  /* 0x0000001c02057212 */ /* 0x000fe200078efcff */
[----:B------:R-:W-:Y:S05]  /*1c4e0*/  WARPSYNC.ALL ;  /* 0x0000000000007948 */ /* 0x000fea0003800000 */
[----:B------:R-:W-:-:S02]  /*1c4f0*/  IMAD.IADD R14, R18, 0x1, R5 ;  /* 0x00000001120e7824 */ /* 0x000fc400078e0205 */
        /* <DEDUP_REMOVED lines=8> */
[----:B------:R-:W1:Y:S01]  /*1c580*/  LDSM.16.MT88.4 R4, [R19+0xa400] ;  /* 0x00a400001304783b */ /* 0x000e620000004200 */
[----:B0-----:R-:W-:-:S05]  /*1c590*/  IADD3 R0, R12, R2, R13 ;  /* 0x000000020c007210 */ /* 0x001fca0007ffe00d */
[----:B------:R-:W-:Y:S01]  /*1c5a0*/  STSM.16.M88.4 [R0], R8 ;  /* 0x0000000800007844 */ /* 0x000fe20000000200 */
[C-C-:B-1----:R-:W-:Y:S02]  /*1c5b0*/  PRMT R12, R4.reuse, 0x6420, R5.reuse ;  /* 0x00006420040c7816 */ /* 0x142fe40000000005 */
        /* <DEDUP_REMOVED lines=72> */
.L_x_8475:
[----:B-1----:R1:W-:Y:S01]  /*1ca40*/  SYNCS.ARRIVE.TRANS64.A1T0 RZ, [R3+URZ+0x22850], RZ ;  /* 0x022850ff03ff79a7 */ /* 0x0023e2000810003f */
[----:B------:R-:W-:Y:S06]  /*1ca50*/  BAR.SYNC.DEFER_BLOCKING 0x2, 0x80 ;  /* 0x0082000000007b1d */ /* 0x000fec0000010000 */
[----:B------:R-:W-:Y:S05]  /*1ca60*/  @!P0 BRA `(.L_x_8476) ;  /* 0x0000000000048947 */ /* 0x000fea0003800000 */
[----:B------:R-:W-:Y:S01]  /*1ca70*/  BPT.TRAP 0x1 ;  /* 0x000000040000795c */ /* 0x000fe20000300000 */
.L_x_8476:
[----:B0-----:R-:W2:Y:S01]  /*1ca80*/  LDL R0, [R1+0x10] ;  /* 0x0000100001007983 */ /* 0x001ea20000100800 */
[----:B-1----:R-:W-:-:S03]  /*1ca90*/  VIADD R3, R3, 0x22880 ;  /* 0x0002288003037836 */ /* 0x002fc60000000000 */
[----:B------:R3:W5:Y:S01]  /*1caa0*/  LDL R23, [R1] ;  /* 0x0000000001177983 */ /* 0x0007620000100800 */
[----:B------:R-:W-:Y:S01]  /*1cab0*/  IMAD.MOV.U32 R22, RZ, RZ, R35 ;  /* 0x000000ffff167224 */ /* 0x000fe200078e0023 */
[----:B--2---:R-:W-:-:S04]  /*1cac0*/  PRMT R3, R0, 0x654, R3 ;  /* 0x0000065400037816 */ /* 0x004fc80000000003 */
[----:B------:R3:W-:Y:S01]  /*1cad0*/  SYNCS.ARRIVE.TRANS64.RED.A1T0 RZ, [R3+URZ], RZ ;  /* 0x000000ff03ff79a7 */ /* 0x0007e2000810043f */
[----:B------:R-:W-:Y:S05]  /*1cae0*/  @P1 BRA `(.L_x_8477) ;  /* 0xffffffe400b01947 */ /* 0x000fea000383ffff */
.L_x_8457:
[----:B------:R-:W1:Y:S01]  /*1caf0*/  S2R R0, SR_TID.X ;  /* 0x0000000000007919 */ /* 0x000e620000002100 */
        /* <DEDUP_REMOVED lines=12> */
[----:B0-----:R-:W2:Y:S01]  /*1cbc0*/  @P1 ATOMG.E.ADD.STRONG.GPU PT, R3, desc[UR50][R2.64], R5 ;  /* 0x00000005020319a8 */ /* 0x001ea200081ee1f2 */
[----:B------:R-:W0:Y:S02]  /*1cbd0*/  S2R R4, SR_LTMASK ;  /* 0x0000000000047919 */ /* 0x000e240000003900 */
[----:B0-----:R-:W-:-:S04]  /*1cbe0*/  LOP3.LUT R4, R4, UR4, RZ, 0xc0, !PT ;  /* 0x0000000404047c12 */ /* 0x001fc8000f8ec0ff */
[----:B------:R-:W0:Y:S01]  /*1cbf0*/  POPC R7, R4 ;  /* 0x0000000400077309 */ /* 0x000e220000000000 */
[----:B--2---:R-:W0:Y:S02]  /*1cc00*/  SHFL.IDX PT, R0, R3, R0, 0x1f ;  /* 0x00001f0003007589 */ /* 0x004e2400000e0000 */
[----:B0-----:R-:W-:-:S07]  /*1cc10*/  IADD3 R24, R0, UR45, R7 ;  /* 0x0000002d00187c10 */ /* 0x001fce000fffe007 */
.L_x_8479:
[----:B------:R-:W-:Y:S05]  /*1cc20*/  BSYNC B0 ;  /* 0x0000000000007941 */ /* 0x000fea0003800000 */
.L_x_8478:
[----:B------:R-:W-:Y:S05]  /*1cc30*/  @!P0 BRA `(.L_x_8480) ;  /* 0x0000000000048947 */ /* 0x000fea0003800000 */
[----:B------:R-:W-:Y:S01]  /*1cc40*/  BPT.TRAP 0x1 ;  /* 0x000000040000795c */ /* 0x000fe20000300000 */
.L_x_8480:
[----:B------:R-:W0:Y:S01]  /*1cc50*/  LDL R0, [R1] ;  /* 0x0000000001007983 */ /* 0x000e220000100800 */
[----:B------:R-:W-:Y:S01]  /*1cc60*/  IMAD R2, R35, 0x8, R18 ;  /* 0x0000000823027824 */ /* 0x000fe200078e0212 */
[----:B------:R-:W-:Y:S01]  /*1cc70*/  BSSY B0, `(.L_x_8481) ;  /* 0x0000005000007945 */ /* 0x000fe20003800000 */
[----:B0--3--:R-:W-:-:S04]  /*1cc80*/  LOP3.LUT R3, R0, 0x1, RZ, 0x3c, !PT ;  /* 0x0000000100037812 */ /* 0x009fc800078e3cff */
[----:B------:R-:W-:-:S04]  /*1cc90*/  SHF.L.U32 R3, R3, 0x1f, RZ ;  /* 0x0000001f03037819 */ /* 0x000fc800000006ff */
[----:B------:R-:W0:Y:S02]  /*1cca0*/  SYNCS.PHASECHK.TRANS64.TRYWAIT P1, [R2+URZ+0x22870], R3 ;  /* 0x02287003020075a7 */ /* 0x000e24000802017f */
[----:B0-----:R-:W-:Y:S05]  /*1ccb0*/  @!P1 BRA `(.L_x_8482) ;  /* 0x0000005400709947 */ /* 0x001fea0003800000 */
.L_x_8629:
[----:B------:R-:W-:Y:S05]  /*1ccc0*/  BSYNC B0 ;  /* 0x0000000000007941 */ /* 0x000fea0003800000 */
.L_x_8481:
[----:B------:R-:W-:-:S05]  /*1ccd0*/  IMAD.U32 R0, RZ, RZ, UR43 ;  /* 0x0000002bff007e24 */ /* 0x000fca000f8e00ff */
[----:B------:R-:W-:-:S13]  /*1cce0*/  ISETP.NE.AND P1, PT, R0, 0x3, PT ;  /* 0x000000030000780c */ /* 0x000fda0003f25270 */
[----:B------:R-:W-:Y:S05]  /*1ccf0*/  @!P1 BRA `(.L_x_8483) ;  /* 0x0000000000049947 */ /* 0x000fea0003800000 */
[----:B------:R-:W-:Y:S01]  /*1cd00*/  BPT.TRAP 0x1 ;  /* 0x000000040000795c */ /* 0x000fe20000300000 */
.L_x_8483:
[----:B------:R-:W0:Y:S02]  /*1cd10*/  LDL R0, [R1] ;  /* 0x0000000001007983 */ /* 0x000e240000100800 */
[----:B0-----:R-:W-:-:S04]  /*1cd20*/  SHF.L.U32 R3, R0, 0x1f, RZ ;  /* 0x0000001f00037819 */ /* 0x001fc800000006ff */
[----:B------:R-:W0:Y:S02]  /*1cd30*/  SYNCS.PHASECHK.TRANS64.TRYWAIT P1, [R2+URZ+0x22860], R3 ;  /* 0x02286003020075a7 */ /* 0x000e24000802017f */
[----:B0-----:R-:W-:Y:S05]  /*1cd40*/  @!P1 BRA `(.L_x_8484) ;  /* 0x0000005400609947 */ /* 0x001fea0003800000 */
.L_x_8630:
[----:B------:R-:W2:Y:S04]  /*1cd50*/  LDL R4, [R1+0x14] ;  /* 0x0000140001047983 */ /* 0x000ea80000100800 */
[----:B------:R-:W3:Y:S04]  /*1cd60*/  LDL R20, [R1+0x1c] ;  /* 0x00001c0001147983 */ /* 0x000ee80000100800 */
[----:B------:R-:W3:Y:S01]  /*1cd70*/  LDL.LU R0, [R1+0xc] ;  /* 0x00000c0001007983 */ /* 0x000ee20000300800 */
[----:B------:R-:W-:Y:S01]  /*1cd80*/  IMAD R19, R35, 0x5000, RZ ;  /* 0x0000500023137824 */ /* 0x000fe200078e02ff */
[----:B------:R-:W-:Y:S05]  /*1cd90*/  WARPSYNC.ALL ;  /* 0x0000000000007948 */ /* 0x000fea0003800000 */
[----:B0-----:R-:W-:Y:S01]  /*1cda0*/  LOP3.LUT R3, R19, R28, RZ, 0xfc, !PT ;  /* 0x0000001c13037212 */ /* 0x001fe200078efcff */
[----:B------:R-:W-:-:S04]  /*1cdb0*/  IMAD.U32 R21, RZ, RZ, UR43 ;  /* 0x0000002bff157e24 */ /* 0x000fc8000f8e00ff */
[----:B------:R-:W-:Y:S01]  /*1cdc0*/  IMAD.IADD R10, R18, 0x1, R3 ;  /* 0x00000001120a7824 */ /* 0x000fe200078e0203 */
[----:B------:R-:W-:-:S05]  /*1cdd0*/  ISETP.NE.AND P1, PT, R21, 0x3, PT ;  /* 0x000000031500780c */ /* 0x000fca0003f25270 */
        /* <DEDUP_REMOVED lines=58> */
[----:B------:R-:W-:Y:S01]  /*1d180*/  STSM.16.M88.4 [R0+0x3000], R12 ;  /* 0x0030000c00007844 */ /* 0x000fe20000000200 */
        /* <DEDUP_REMOVED lines=23> */
.L_x_8485:
[----:B-1----:R1:W-:Y:S01]  /*1d300*/  SYNCS.ARRIVE.TRANS64.A1T0 RZ, [R2+URZ+0x22850], RZ ;  /* 0x022850ff02ff79a7 */ /* 0x0023e2000810003f */
[----:B------:R-:W-:Y:S06]  /*1d310*/  BAR.SYNC.DEFER_BLOCKING 0x2, 0x80 ;  /* 0x0082000000007b1d */ /* 0x000fec0000010000 */
[----:B------:R-:W-:Y:S05]  /*1d320*/  @!P0 BRA `(.L_x_8486) ;  /* 0x0000000000048947 */ /* 0x000fea0003800000 */
[----:B------:R-:W-:Y:S01]  /*1d330*/  BPT.TRAP 0x1 ;  /* 0x000000040000795c */ /* 0x000fe20000300000 */
.L_x_8486:
[----:B0-----:R-:W2:Y:S04]  /*1d340*/  LDL R0, [R1+0x10] ;  /* 0x0000100001007983 */ /* 0x001ea80000100800 */
[----:B------:R-:W3:Y:S01]  /*1d350*/  LDL.LU R3, [R1] ;  /* 0x0000000001037983 */ /* 0x000ee20000300800 */
[----:B------:R-:W-:Y:S02]  /*1d360*/  VIADD R35, R35, 0x1 ;  /* 0x0000000123237836 */ /* 0x000fe40000000000 */
[----:B-1----:R-:W-:-:S03]  /*1d370*/  VIADD R2, R2, 0x22880 ;  /* 0x0002288002027836 */ /* 0x002fc60000000000 */
[----:B------:R-:W-:-:S04]  /*1d380*/  ISETP.NE.AND P0, PT, R35, 0x2, PT ;  /* 0x000000022300780c */ /* 0x000fc80003f05270 */
[----:B------:R-:W-:Y:S02]  /*1d390*/  SEL R35, R35, RZ, P0 ;  /* 0x000000ff23237207 */ /* 0x000fe40000000000 */
[----:B--2---:R-:W-:Y:S02]  /*1d3a0*/  PRMT R2, R0, 0x654, R2 ;  /* 0x0000065400027816 */ /* 0x004fe40000000002 */
[----:B------:R-:W-:Y:S02]  /*1d3b0*/  SEL R0, RZ, 0x1, P0 ;  /* 0x00000001ff007807 */ /* 0x000fe40000000000 */
[----:B------:R0:W-:Y:S02]  /*1d3c0*/  SYNCS.ARRIVE.TRANS64.RED.A1T0 RZ, [R2+URZ], RZ ;  /* 0x000000ff02ff79a7 */ /* 0x0001e4000810043f */
[----:B---3--:R-:W-:-:S05]  /*1d3d0*/  LOP3.LUT R3, R3, R0, RZ, 0x3c, !PT ;  /* 0x0000000003037212 */ /* 0x008fca00078e3cff */
[----:B------:R0:W-:Y:S02]  /*1d3e0*/  STL [R1], R3 ;  /* 0x0000000301007387 */ /* 0x0001e40000100800 */
.L_x_8429:
[----:B------:R-:W-:Y:S05]  /*1d3f0*/  BSYNC B7 ;  /* 0x0000000000077941 */ /* 0x000fea0003800000 */
.L_x_8427:
[----:B------:R-:W-:-:S13]  /*1d400*/  LOP3.LUT P0, RZ, R16, 0x800, RZ, 0xc0, !PT ;  /* 0x0000080010ff7812 */ /* 0x000fda000780c0ff */
[----:B------:R-:W-:Y:S05]  /*1d410*/  @!P0 BRA `(.L_x_8487) ;  /* 0x0000000000288947 */ /* 0x000fea0003800000 */
[----:B------:R-:W1:Y:S08]  /*1d420*/  S2UR UR4, SR_CgaCtaId ;  /* 0x00000000000479c3 */ /* 0x000e700000008800 */
[----:B------:R-:W-:Y:S01]  /*1d430*/  BAR.SYNC.DEFER_BLOCKING 0x5, 0x180 ;  /* 0x0146000000007b1d */ /* 0x000fe20000010000 */
[----:B------:R-:W-:Y:S01]  /*1d440*/  MOV R18, 0x400 ;  /* 0x0000040000127802 */ /* 0x000fe20000000f00 */
[----:B-1----:R-:W-:-:S05]  /*1d450*/  IMAD.U32 R0, RZ, RZ, UR4 ;  /* 0x00000004ff007e24 */ /* 0x002fca000f8e00ff */
[----:B------:R-:W-:Y:S01]  /*1d460*/  LEA R18, R0, R18, 0x18 ;  /* 0x0000001200127211 */ /* 0x000fe200078ec0ff */
[----:B------:R-:W-:Y:S04]  /*1d470*/  STL [R1+0x10], R0 ;  /* 0x0000100001007387 */ /* 0x000fe80000100800 */
[----:B------:R-:W1:Y:S02]  /*1d480*/  LDS.128 R24, [R18+0x228d0] ;  /* 0x0228d00012187984 */ /* 0x000e640000000c00 */
[----:B-1----:R-:W-:Y:S01]  /*1d490*/  R2UR UR4, R25 ;  /* 0x00000000190472ca */ /* 0x002fe200000e0000 */
[----:B------:R-:W-:Y:S06]  /*1d4a0*/  BAR.ARV 0x4, 0x180 ;  /* 0x0106000000007b1d */ /* 0x000fec0000002000 */
[----:B------:R-:W-:Y:S08]  /*1d4b0*/  BRA `(.L_x_8488) ;  /* 0x0000000800d07947 */ /* 0x000ff00003800000 */
.L_x_8487:
[----:B------:R-:W1:Y:S01]  /*1d4c0*/  S2R R0, SR_TID.X ;  /* 0x0000000000007919 */ /* 0x000e620000002100 */
[----:B------:R-:W-:Y:S01]  /*1d4d0*/  ULDC UR4, c[0x0][0xc3c] ;  /* 0x00030f0000047ab9 */ /* 0x000fe20000000800 */
[----:B------:R-:W-:Y:S01]  /*1d4e0*/  IMAD.MOV.U32 R4, RZ, RZ, RZ ;  /* 0x000000ffff047224 */ /* 0x000fe200078e00ff */
[----:B-1----:R-:W-:-:S04]  /*1d4f0*/  LOP3.LUT R7, R0, 0x1f, RZ, 0xc0, !PT ;  /* 0x0000001f00077812 */ /* 0x002fc800078ec0ff */
[----:B------:R-:W-:Y:S01]  /*1d500*/  ISETP.NE.AND P0, PT, R7, 0x1f, PT ;  /* 0x0000001f0700780c */ /* 0x000fe20003f05270 */
[----:B------:R-:W-:-:S05]  /*1d510*/  IMAD.IADD R5, R27, 0x1, R7 ;  /* 0x000000011b057824 */ /* 0x000fca00078e0207 */
        /* <DEDUP_REMOVED lines=33> */
.L_x_8493:
        /* <DEDUP_REMOVED lines=13> */
.L_x_8492:
[----:B------:R-:W-:Y:S05]  /*1d800*/  BSYNC B0 ;  /* 0x0000000000007941 */ /* 0x000fea0003800000 */
.L_x_8491:
        /* <DEDUP_REMOVED lines=23> */
.L_x_8489:
        /* <DEDUP_REMOVED lines=22> */
.L_x_8494:
        /* <DEDUP_REMOVED lines=66> */
.L_x_8490:
[----:B------:R-:W0:Y:S01]  /*1df00*/  LDC R27, c[0x0][0xc3c] ;  /* 0x00030f00ff1b7b82 */ /* 0x000e220000000800 */
[----:B------:R-:W-:Y:S01]  /*1df10*/  IMAD.MOV.U32 R24, RZ, RZ, R5 ;  /* 0x000000ffff187224 */ /* 0x000fe200078e0005 */
[----:B------:R-:W-:Y:S01]  /*1df20*/  UMOV UR4, URZ ;  /* 0x0000003f00047c82 */ /* 0x000fe20008000000 */
[----:B------:R-:W-:-:S07]  /*1df30*/  IMAD.MOV.U32 R26, RZ, RZ, RZ ;  /* 0x000000ffff1a7224 */ /* 0x000fce00078e00ff */
.L_x_8495:
[----:B------:R1:W2:Y:S01]  /*1df40*/  LDL R2, [R1+0x10] ;  /* 0x0000100001027983 */ /* 0x0002a20000100800 */
[----:B------:R-:W3:Y:S02]  /*1df50*/  S2R R0, SR_TID.X ;  /* 0x0000000000007919 */ /* 0x000ee40000002100 */
[----:B---3--:R-:W-:Y:S01]  /*1df60*/  LOP3.LUT R0, R0, 0x1f, RZ, 0xc0, !PT ;  /* 0x0000001f00007812 */ /* 0x008fe200078ec0ff */
[----:B------:R-:W-:Y:S03]  /*1df70*/  BAR.SYNC.DEFER_BLOCKING 0x4, 0x180 ;  /* 0x0106000000007b1d */ /* 0x000fe60000010000 */
[----:B------:R-:W-:Y:S01]  /*1df80*/  ISETP.NE.AND P0, PT, R0, RZ, PT ;  /* 0x000000ff0000720c */ /* 0x000fe20003f05270 */
[----:B------:R-:W-:-:S12]  /*1df90*/  IMAD.U32 R25, RZ, RZ, UR4 ;  /* 0x00000004ff197e24 */ /* 0x000fd8000f8e00ff */
[----:B------:R-:W-:Y:S01]  /*1dfa0*/  @!P0 MOV R0, 0x400 ;  /* 0x0000040000008802 */ /* 0x000fe20000000f00 */
[----:B--2---:R-:W2:Y:S03]  /*1dfb0*/  @!P0 S2R R2, SR_CgaCtaId ;  /* 0x0000000000028919 */ /* 0x004ea60000008800 */
[----:B--2---:R-:W-:Y:S01]  /*1dfc0*/  @!P0 LEA R18, R2, R0, 0x18 ;  /* 0x0000000002128211 */ /* 0x004fe200078ec0ff */
[----:B------:R1:W-:Y:S04]  /*1dfd0*/  @!P0 STL [R1+0x10], R2 ;  /* 0x0000100201008387 */ /* 0x0003e80000100800 */
[----:B0-----:R1:W-:Y:S01]  /*1dfe0*/  @!P0 STS.128 [R18+0x228d0], R24 ;  /* 0x0228d01812008388 */ /* 0x0013e20000000c00 */
[----:B------:R-:W-:Y:S06]  /*1dff0*/  BAR.ARV 0x5, 0x180 ;  /* 0x0146000000007b1d */ /* 0x000fec0000002000 */
.L_x_8488:
[----:B------:R-:W-:Y:S02]  /*1e000*/  ULDC UR5, c[0x0][0xc3c] ;  /* 0x00030f0000057ab9 */ /* 0x000fe40000000800 */
[----:B------:R-:W-:-:S13]  /*1e010*/  ISETP.GE.AND P0, PT, R27, UR5, PT ;  /* 0x000000051b007c0c */ /* 0x000fda000bf06270 */
[----:B------:R-:W-:Y:S05]  /*1e020*/  @!P0 BRA `(.L_x_8496) ;  /* 0xffffff9c00d48947 */ /* 0x000fea000383ffff */
.L_x_8417:
[----:B0-----:R-:W2:Y:S01]  /*1e030*/  LDL.LU R0, [R1+0x24] ;  /* 0x0000240001007983 */ /* 0x001ea20000300800 */
        /* <DEDUP_REMOVED lines=11> */
.L_x_8631:
[----:B------:R-:W-:Y:S05]  /*1e0f0*/  BSYNC B0 ;  /* 0x0000000000007941 */ /* 0x000fea0003800000 */
.L_x_8497:
[----:B------:R-:W-:-:S03]  /*1e100*/  UMOV UR4, 0xffffffff ;  /* 0xffffffff00047882 */ /* 0x000fc60000000000 */
[----:B------:R-:W-:Y:S05]  /*1e110*/  BRA.DIV UR4, `(.L_x_8499) ;  /* 0x0000004204947947 */ /* 0x000fea000b800000 */
[----:B0-----:R-:W0:Y:S02]  /*1e120*/  S2R R0, SR_TID.X ;  /* 0x0000000000007919 */ /* 0x001e240000002100 */
[----:B0-----:R-:W-:-:S04]  /*1e130*/  SHF.R.U32.HI R0, RZ, 0x5, R0 ;  /* 0x00000005ff007819 */ /* 0x001fc80000011600 */
[----:B------:R-:W-:-:S05]  /*1e140*/  LOP3.LUT R0, R0, 0x3, RZ, 0xc0, !PT ;  /* 0x0000000300007812 */ /* 0x000fca00078ec0ff */
[----:B------:R0:W1:Y:S02]  /*1e150*/  SHFL.IDX PT, R14, R0, RZ, 0x1f ;  /* 0x00001fff000e7589 */ /* 0x00006400000e0000 */
.L_x_8634:
[----:B-1----:R-:W-:Y:S01]  /*1e160*/  ISETP.NE.AND P0, PT, R14, RZ, PT ;  /* 0x000000ff0e00720c */ /* 0x002fe20003f05270 */
[----:B------:R-:W-:-:S12]  /*1e170*/  BSSY B0, `(.L_x_8500) ;  /* 0x000002e000007945 */ /* 0x000fd80003800000 */
[----:B------:R-:W-:Y:S05]  /*1e180*/  @P0 BRA `(.L_x_8501) ;  /* 0x0000000000b00947 */ /* 0x000fea0003800000 */
[----:B------:R-:W-:-:S03]  /*1e190*/  UMOV UR4, 0xffffffff ;  /* 0xffffffff00047882 */ /* 0x000fc60000000000 */
[----:B------:R-:W-:Y:S05]  /*1e1a0*/  BRA.DIV UR4, `(.L_x_8502) ;  /* 0x0000004204a47947 */ /* 0x000fea000b800000 */
[----:B------:R-:W-:-:S13]  /*1e1b0*/  ELECT P6, URZ, PT ;  /* 0x00000000003f782f */ /* 0x000fda00038c0000 */
.L_x_8637:
[----:B------:R-:W-:Y:S05]  /*1e1c0*/  @!P6 BRA `(.L_x_8501) ;  /* 0x0000000000a0e947 */ /* 0x000fea0003800000 */
[----:B------:R-:W-:-:S06]  /*1e1d0*/  ULOP3.LUT UR4, UR36, 0x2, URZ, 0xfc, !UPT ;  /* 0x0000000224047892 */ /* 0x000fcc000f8efc3f */
[----:B0-----:R-:W-:-:S05]  /*1e1e0*/  IMAD.U32 R0, RZ, RZ, UR4 ;  /* 0x00000004ff007e24 */ /* 0x001fca000f8e00ff */
[----:B------:R-:W-:-:S13]  /*1e1f0*/  ISETP.NE.AND P0, PT, R0, 0x3, PT ;  /* 0x000000030000780c */ /* 0x000fda0003f05270 */
[----:B------:R-:W-:Y:S05]  /*1e200*/  @!P0 BRA `(.L_x_8503) ;  /* 0x0000000000048947 */ /* 0x000fea0003800000 */
[----:B------:R-:W-:Y:S01]  /*1e210*/  BPT.TRAP 0x1 ;  /* 0x000000040000795c */ /* 0x000fe20000300000 */
.L_x_8503:
[----:B------:R-:W2:Y:S01]  /*1e220*/  LDL R0, [R1] ;  /* 0x0000000001007983 */ /* 0x000ea20000100800 */
[C---:B------:R-:W-:Y:S02]  /*1e230*/  IMAD R3, R35.reuse, 0x8, R5 ;  /* 0x0000000823037824 */ /* 0x040fe400078e0205 */
[----:B------:R-:W-:-:S05]  /*1e240*/  VIADD R35, R35, 0x1 ;  /* 0x0000000123237836 */ /* 0x000fca0000000000 */
[----:B------:R-:W-:Y:S02]  /*1e250*/  ISETP.NE.AND P2, PT, R35, 0x2, PT ;  /* 0x000000022300780c */ /* 0x000fe40003f45270 */
[----:B--2---:R-:W-:Y:S02]  /*1e260*/  SHF.L.U32 R2, R0, 0x1f, RZ ;  /* 0x0000001f00027819 */ /* 0x004fe400000006ff */
[----:B------:R-:W-:Y:S02]  /*1e270*/  SEL R0, RZ, 0x1, P2 ;  /* 0x00000001ff007807 */ /* 0x000fe40001000000 */
[----:B------:R-:W0:Y:S02]  /*1e280*/  SYNCS.PHASECHK.TRANS64.TRYWAIT P1, [R3+URZ+0x22840], R2 ;  /* 0x02284002030075a7 */ /* 0x000e24000802017f */
[----:B0-----:R-:W-:Y:S05]  /*1e290*/  @!P1 BRA `(.L_x_8504) ;  /* 0x0000004000889947 */ /* 0x001fea0003800000 */
.L_x_8638:
[----:B------:R-:W2:Y:S01]  /*1e2a0*/  LDL.LU R4, [R1] ;  /* 0x0000000001047983 */ /* 0x000ea20000300800 */
[----:B------:R-:W-:Y:S02]  /*1e2b0*/  SEL R35, R35, RZ, P2 ;  /* 0x000000ff23237207 */ /* 0x000fe40001000000 */
[----:B--2---:R-:W-:Y:S01]  /*1e2c0*/  LOP3.LUT R0, R4, R0, RZ, 0x3c, !PT ;  /* 0x0000000004007212 */ /* 0x004fe200078e3cff */
[----:B------:R-:W-:Y:S06]  /*1e2d0*/  @!P0 BRA `(.L_x_8505) ;  /* 0x0000000000048947 */ /* 0x000fec0003800000 */
[----:B------:R-:W-:Y:S01]  /*1e2e0*/  BPT.TRAP 0x1 ;  /* 0x000000040000795c */ /* 0x000fe20000300000 */
.L_x_8505:
[----:B------:R-:W-:Y:S01]  /*1e2f0*/  IMAD R35, R35, 0x8, R5 ;  /* 0x0000000823237824 */ /* 0x000fe200078e0205 */
[----:B------:R-:W-:-:S04]  /*1e300*/  SHF.L.U32 R0, R0, 0x1f, RZ ;  /* 0x0000001f00007819 */ /* 0x000fc800000006ff */
[----:B------:R-:W1:Y:S02]  /*1e310*/  SYNCS.PHASECHK.TRANS64.TRYWAIT P1, [R35+URZ+0x22840], R0 ;  /* 0x02284000230075a7 */ /* 0x000e64000802017f */
[----:B-1----:R-:W-:Y:S05]  /*1e320*/  @!P1 BRA `(.L_x_8506) ;  /* 0x0000004000789947 */ /* 0x002fea0003800000 */
.L_x_8639:
[----:B------:R-:W-:Y:S05]  /*1e330*/  @!P0 BRA `(.L_x_8507) ;  /* 0x0000000000048947 */ /* 0x000fea0003800000 */
[----:B------:R-:W-:Y:S01]  /*1e340*/  BPT.TRAP 0x1 ;  /* 0x000000040000795c */ /* 0x000fe20000300000 */
.L_x_8507:
[----:B------:R-:W2:Y:S02]  /*1e350*/  SYNCS.PHASECHK.TRANS64.TRYWAIT P1, [R3+URZ+0x22860], R2 ;  /* 0x02286002030075a7 */ /* 0x000ea4000802017f */
[----:B--2---:R-:W-:Y:S05]  /*1e360*/  @!P1 BRA `(.L_x_8508) ;  /* 0x00000040007c9947 */ /* 0x004fea0003800000 */
.L_x_8640:
[----:B------:R-:W-:Y:S05]  /*1e370*/  @!P0 BRA `(.L_x_8509) ;  /* 0x0000000000048947 */ /* 0x000fea0003800000 */
[----:B------:R-:W-:Y:S01]  /*1e380*/  BPT.TRAP 0x1 ;  /* 0x000000040000795c */ /* 0x000fe20000300000 */
.L_x_8509:
[----:B------:R-:W3:Y:S02]  /*1e390*/  SYNCS.PHASECHK.TRANS64.TRYWAIT P1, [R35+URZ+0x22860], R0 ;  /* 0x02286000230075a7 */ /* 0x000ee4000802017f */
[----:B---3--:R-:W-:Y:S05]  /*1e3a0*/  @!P1 BRA `(.L_x_8510) ;  /* 0x0000004000809947 */ /* 0x008fea0003800000 */
.L_x_8641:
[----:B------:R-:W-:Y:S05]  /*1e3b0*/  @!P0 BRA `(.L_x_8511) ;  /* 0x0000000000048947 */ /* 0x000fea0003800000 */
[----:B------:R-:W-:Y:S01]  /*1e3c0*/  BPT.TRAP 0x1 ;  /* 0x000000040000795c */ /* 0x000fe20000300000 */
.L_x_8511:
[----:B------:R-:W4:Y:S02]  /*1e3d0*/  SYNCS.PHASECHK.TRANS64.TRYWAIT P1, [R3+URZ+0x22880], R2 ;  /* 0x02288002030075a7 */ /* 0x000f24000802017f */
[----:B----4-:R-:W-:Y:S05]  /*1e3e0*/  @!P1 BRA `(.L_x_8512) ;  /* 0x0000004000849947 */ /* 0x010fea0003800000 */
.L_x_8642:
[----:B------:R-:W-:Y:S05]  /*1e3f0*/  @!P0 BRA `(.L_x_8513) ;  /* 0x0000000000048947 */ /* 0x000fea0003800000 */
[----:B------:R-:W-:Y:S01]  /*1e400*/  BPT.TRAP 0x1 ;  /* 0x000000040000795c */ /* 0x000fe20000300000 */
.L_x_8513:
[----:B------:R0:W0:Y:S02]  /*1e410*/  SYNCS.PHASECHK.TRANS64.TRYWAIT P0, [R35+URZ+0x22880], R0 ;  /* 0x02288000230075a7 */ /* 0x000024000800017f */
[----:B0-----:R-:W-:Y:S05]  /*1e420*/  @!P0 NANOSLEEP.SYNCS 0x989680 ;  /* 0x009896800000895d */ /* 0x001fea0003900000 */
[----:B------:R-:W0:Y:S02]  /*1e430*/  @!P0 SYNCS.PHASECHK.TRANS64 P0, [R35+URZ+0x22880], R0 ;  /* 0x02288000230085a7 */ /* 0x000e24000800007f */
[----:B0-----:R-:W-:Y:S05]  /*1e440*/  @!P0 BRA `(.L_x_8513) ;  /* 0xfffffffc00f08947 */ /* 0x001fea000383ffff */
.L_x_8501:
[----:B------:R-:W-:Y:S05]  /*1e450*/  BSYNC B0 ;  /* 0x0000000000007941 */ /* 0x000fea0003800000 */
.L_x_8500:
[----:B------:R-:W-:Y:S05]  /*1e460*/  EXIT ;  /* 0x000000000000794d */ /* 0x000fea0003800000 */
.L_x_8312:
[----:B0-----:R-:W-:-:S04]  /*1e470*/  IMAD.U32 R3, RZ, RZ, UR43 ;  /* 0x0000002bff037e24 */ /* 0x001fc8000f8e00ff */
[----:B------:R0:W1:Y:S03]  /*1e480*/  SYNCS.PHASECHK.TRANS64.TRYWAIT P1, [R3+URZ+0x22800], R6 ;  /* 0x02280006030075a7 */ /* 0x000066000802017f */
[----:B-1----:R-:W-:Y:S05]  /*1e490*/  @!P1 NANOSLEEP.SYNCS 0x989680 ;  /* 0x009896800000995d */ /* 0x002fea0003900000 */
[----:B------:R-:W1:Y:S02]  /*1e4a0*/  @!P1 SYNCS.PHASECHK.TRANS64 P1, [R3+URZ+0x22800], R6 ;  /* 0x02280006030095a7 */ /* 0x000e64000802007f */
[----:B-1----:R-:W-:Y:S05]  /*1e4b0*/  @!P1 BRA `(.L_x_8312) ;  /* 0xfffffffc00ec9947 */ /* 0x002fea000383ffff */
[----:B------:R-:W-:Y:S05]  /*1e4c0*/  BRA `(.L_x_8514) ;  /* 0xfffffe3800487947 */ /* 0x000fea000383ffff */
.L_x_8316:
[----:B-1----:R1:W2:Y:S02]  /*1e4d0*/  SYNCS.PHASECHK.TRANS64.TRYWAIT P1, [R106+URZ+0x22830], R3 ;  /* 0x022830036a0075a7 */ /* 0x0022a4000802017f */
[----:B--2---:R-:W-:Y:S05]  /*1e4e0*/  @!P1 NANOSLEEP.SYNCS 0x989680 ;  /* 0x009896800000995d */ /* 0x004fea0003900000 */
[----:B------:R-:W2:Y:S02]  /*1e4f0*/  @!P1 SYNCS.PHASECHK.TRANS64 P1, [R106+URZ+0x22830], R3 ;  /* 0x022830036a0095a7 */ /* 0x000ea4000802007f */
[----:B--2---:R-:W-:Y:S05]  /*1e500*/  @!P1 BRA `(.L_x_8316) ;  /* 0xfffffffc00f09947 */ /* 0x004fea000383ffff */
[----:B------:R-:W-:Y:S05]  /*1e510*/  BRA `(.L_x_8315) ;  /* 0xfffffe3800647947 */ /* 0x000fea000383ffff */
.L_x_8333:
[----:B-1----:R-:W-:-:S04]  /*1e520*/  IMAD.U32 R9, RZ, RZ, UR6 ;  /* 0x00000006ff097e24 */ /* 0x002fc8000f8e00ff */
[----:B------:R1:W2:Y:S03]  /*1e530*/  SYNCS.PHASECHK.TRANS64.TRYWAIT P1, [R9+URZ+0x22830], R8 ;  /* 0x02283008090075a7 */ /* 0x0002a6000802017f */
[----:B--2---:R-:W-:Y:S05]  /*1e540*/  @!P1 NANOSLEEP.SYNCS 0x989680 ;  /* 0x009896800000995d */ /* 0x004fea0003900000 */
[----:B------:R-:W2:Y:S02]  /*1e550*/  @!P1 SYNCS.PHASECHK.TRANS64 P1, [R9+URZ+0x22830], R8 ;  /* 0x02283008090095a7 */ /* 0x000ea4000802007f */
[----:B--2---:R-:W-:Y:S05]  /*1e560*/  @!P1 BRA `(.L_x_8333) ;  /* 0xfffffffc00ec9947 */ /* 0x004fea000383ffff */
[----:B------:R-:W-:Y:S05]  /*1e570*/  BRA `(.L_x_8330) ;  /* 0xfffffe8400047947 */ /* 0x000fea000383ffff */
.L_x_8337:
[----:B-1----:R-:W-:-:S04]  /*1e580*/  IMAD.U32 R9, RZ, RZ, UR6 ;  /* 0x00000006ff097e24 */ /* 0x002fc8000f8e00ff */
[----:B------:R1:W2:Y:S03]  /*1e590*/  SYNCS.PHASECHK.TRANS64.TRYWAIT P1, [R9+URZ+0x22850], R8 ;  /* 0x02285008090075a7 */ /* 0x0002a6000802017f */
[----:B--2---:R-:W-:Y:S05]  /*1e5a0*/  @!P1 NANOSLEEP.SYNCS 0x989680 ;  /* 0x009896800000995d */ /* 0x004fea0003900000 */
[----:B------:R-:W2:Y:S02]  /*1e5b0*/  @!P1 SYNCS.PHASECHK.TRANS64 P1, [R9+URZ+0x22850], R8 ;  /* 0x02285008090095a7 */ /* 0x000ea4000802007f */
[----:B--2---:R-:W-:Y:S05]  /*1e5c0*/  @!P1 BRA `(.L_x_8337) ;  /* 0xfffffffc00ec9947 */ /* 0x004fea000383ffff */
[----:B------:R-:W-:Y:S05]  /*1e5d0*/  BRA `(.L_x_8334) ;  /* 0xfffffe8c00207947 */ /* 0x000fea000383ffff */
.L_x_8356:
[----:B-1----:R-:W-:-:S04]  /*1e5e0*/  IMAD.U32 R9, RZ, RZ, UR6 ;  /* 0x00000006ff097e24 */ /* 0x002fc8000f8e00ff */
[----:B------:R1:W2:Y:S03]  /*1e5f0*/  SYNCS.PHASECHK.TRANS64.TRYWAIT P1, [R9+URZ+0x22830], R8 ;  /* 0x02283008090075a7 */ /* 0x0002a6000802017f */
[----:B--2---:R-:W-:Y:S05]  /*1e600*/  @!P1 NANOSLEEP.SYNCS 0x989680 ;  /* 0x009896800000995d */ /* 0x004fea0003900000 */
[----:B------:R-:W2:Y:S02]  /*1e610*/  @!P1 SYNCS.PHASECHK.TRANS64 P1, [R9+URZ+0x22830], R8 ;  /* 0x02283008090095a7 */ /* 0x000ea4000802007f */
[----:B--2---:R-:W-:Y:S05]  /*1e620*/  @!P1 BRA `(.L_x_8356) ;  /* 0xfffffffc00ec9947 */ /* 0x004fea000383ffff */
[----:B------:R-:W-:Y:S05]  /*1e630*/  BRA `(.L_x_8353) ;  /* 0xfffffed4006c7947 */ /* 0x000fea000383ffff */
.L_x_8360:
[----:B-1----:R-:W-:-:S04]  /*1e640*/  IMAD.U32 R9, RZ, RZ, UR6 ;  /* 0x00000006ff097e24 */ /* 0x002fc8000f8e00ff */
[----:B------:R1:W2:Y:S03]  /*1e650*/  SYNCS.PHASECHK.TRANS64.TRYWAIT P1, [R9+URZ+0x22850], R8 ;  /* 0x02285008090075a7 */ /* 0x0002a6000802017f */
[----:B--2---:R-:W-:Y:S05]  /*1e660*/  @!P1 NANOSLEEP.SYNCS 0x989680 ;  /* 0x009896800000995d */ /* 0x004fea0003900000 */
[----:B------:R-:W2:Y:S02]  /*1e670*/  @!P1 SYNCS.PHASECHK.TRANS64 P1, [R9+URZ+0x22850], R8 ;  /* 0x02285008090095a7 */ /* 0x000ea4000802007f */
[----:B--2---:R-:W-:Y:S05]  /*1e680*/  @!P1 BRA `(.L_x_8360) ;  /* 0xfffffffc00ec9947 */ /* 0x004fea000383ffff */
[----:B------:R-:W-:Y:S05]  /*1e690*/  BRA `(.L_x_8357) ;  /* 0xfffffedc00887947 */ /* 0x000fea000383ffff */
.L_x_8368:
[----:B-1----:R-:W-:-:S04]  /*1e6a0*/  IMAD.U32 R9, RZ, RZ, UR6 ;  /* 0x00000006ff097e24 */ /* 0x002fc8000f8e00ff */
[----:B------:R1:W2:Y:S03]  /*1e6b0*/  SYNCS.PHASECHK.TRANS64.TRYWAIT P1, [R9+URZ+0x22830], R8 ;  /* 0x02283008090075a7 */ /* 0x0002a6000802017f */
[----:B--2---:R-:W-:Y:S05]  /*1e6c0*/  @!P1 NANOSLEEP.SYNCS 0x989680 ;  /* 0x009896800000995d */ /* 0x004fea0003900000 */
[----:B------:R-:W2:Y:S02]  /*1e6d0*/  @!P1 SYNCS.PHASECHK.TRANS64 P1, [R9+URZ+0x22830], R8 ;  /* 0x02283008090095a7 */ /* 0x000ea4000802007f */
[----:B--2---:R-:W-:Y:S05]  /*1e6e0*/  @!P1 BRA `(.L_x_8368) ;  /* 0xfffffffc00ec9947 */ /* 0x004fea000383ffff */
[----:B------:R-:W-:Y:S05]  /*1e6f0*/  BRA `(.L_x_8365) ;  /* 0xffffff08001c7947 */ /* 0x000fea000383ffff */
.L_x_8372:
[----:B-1----:R-:W-:-:S04]  /*1e700*/  IMAD.U32 R9, RZ, RZ, UR6 ;  /* 0x00000006ff097e24 */ /* 0x002fc8000f8e00ff */
[----:B------:R1:W2:Y:S03]  /*1e710*/  SYNCS.PHASECHK.TRANS64.TRYWAIT P1, [R9+URZ+0x22850], R8 ;  /* 0x02285008090075a7 */ /* 0x0002a6000802017f */
[----:B--2---:R-:W-:Y:S05]  /*1e720*/  @!P1 NANOSLEEP.SYNCS 0x989680 ;  /* 0x009896800000995d */ /* 0x004fea0003900000 */
[----:B------:R-:W2:Y:S02]  /*1e730*/  @!P1 SYNCS.PHASECHK.TRANS64 P1, [R9+URZ+0x22850], R8 ;  /* 0x02285008090095a7 */ /* 0x000ea4000802007f */
[----:B--2---:R-:W-:Y:S05]  /*1e740*/  @!P1 BRA `(.L_x_8372) ;  /* 0xfffffffc00ec9947 */ /* 0x004fea000383ffff */
[----:B------:R-:W-:Y:S05]  /*1e750*/  BRA `(.L_x_8369) ;  /* 0xffffff10002c7947 */ /* 0x000fea000383ffff */
.L_x_8387:
[----:B-1----:R-:W-:-:S04]  /*1e760*/  IMAD.U32 R5, RZ, RZ, UR9 ;  /* 0x00000009ff057e24 */ /* 0x002fc8000f8e00ff */
[----:B------:R1:W2:Y:S03]  /*1e770*/  SYNCS.PHASECHK.TRANS64.TRYWAIT P1, [R5+URZ+0x22850], R0 ;  /* 0x02285000050075a7 */ /* 0x0002a6000802017f */
[----:B--2---:R-:W-:Y:S05]  /*1e780*/  @!P1 NANOSLEEP.SYNCS 0x989680 ;  /* 0x009896800000995d */ /* 0x004fea0003900000 */
[----:B------:R-:W2:Y:S02]  /*1e790*/  @!P1 SYNCS.PHASECHK.TRANS64 P1, [R5+URZ+0x22850], R0 ;  /* 0x02285000050095a7 */ /* 0x000ea4000802007f */
[----:B--2---:R-:W-:Y:S05]  /*1e7a0*/  @!P1 BRA `(.L_x_8387) ;  /* 0xfffffffc00ec9947 */ /* 0x004fea000383ffff */
[----:B------:R-:W-:Y:S05]  /*1e7b0*/  BRA `(.L_x_8386) ;  /* 0xffffff5400a47947 */ /* 0x000fea000383ffff */
.L_x_8438:
        /* <DEDUP_REMOVED lines=10> */
.L_x_8515:
[----:B------:R-:W-:Y:S05]  /*1e860*/  BRA `(.L_x_8516) ;  /* 0xffffffa400c47947 */ /* 0x000fea000383ffff */
.L_x_8441:
[----:B0-----:R0:W1:Y:S02]  /*1e870*/  SYNCS.PHASECHK.TRANS64.TRYWAIT P0, [R0+URZ+0x22880], R31 ;  /* 0x0228801f000075a7 */ /* 0x001064000800017f */
[----:B-1----:R-:W-:Y:S05]  /*1e880*/  @!P0 NANOSLEEP.SYNCS 0x989680 ;  /* 0x009896800000895d */ /* 0x002fea0003900000 */
[----:B------:R-:W1:Y:S02]  /*1e890*/  @!P0 SYNCS.PHASECHK.TRANS64 P0, [R0+URZ+0x22880], R31 ;  /* 0x0228801f000085a7 */ /* 0x000e64000800007f */
[----:B-1----:R-:W-:Y:S05]  /*1e8a0*/  @!P0 BRA `(.L_x_8441) ;  /* 0xfffffffc00f08947 */ /* 0x002fea000383ffff */
[----:B------:R-:W-:Y:S05]  /*1e8b0*/  BRA `(.L_x_8517) ;  /* 0xffffffa800e87947 */ /* 0x000fea000383ffff */
.L_x_8442:
        /* <DEDUP_REMOVED lines=8> */
.L_x_8519:
[----:B------:R-:W-:Y:S05]  /*1e940*/  BSYNC B0 ;  /* 0x0000000000007941 */ /* 0x000fea0003800000 */
.L_x_8518:
[----:B------:R-:W-:Y:S01]  /*1e950*/  IMAD.MOV.U32 R13, RZ, RZ, R9 ;  /* 0x000000ffff0d7224 */ /* 0x000fe200078e0009 */
[----:B------:R-:W-:Y:S01]  /*1e960*/  ISETP.GE.AND P3, PT, R20, 0x41, PT ;  /* 0x000000411400780c */ /* 0x000fe20003f66270 */
        /* <DEDUP_REMOVED lines=12> */
.L_x_8520:
[----:B------:R-:W-:Y:S02]  /*1ea30*/  IMAD.MOV.U32 R13, RZ, RZ, R10 ;  /* 0x000000ffff0d7224 */ /* 0x000fe400078e000a */
[----:B------:R-:W-:Y:S02]  /*1ea40*/  IMAD.MOV.U32 R12, RZ, RZ, 0x1 ;  /* 0x00000001ff0c7424 */ /* 0x000fe400078e00ff */
[----:B------:R-:W-:-:S07]  /*1ea50*/  IMAD.MOV.U32 R2, RZ, RZ, R14 ;  /* 0x000000ffff027224 */ /* 0x000fce00078e000e */
[----:B------:R-:W-:Y:S05]  /*1ea60*/  WARPSYNC.COLLECTIVE R15, `(.L_x_8521) ;  /* 0x000000000f087348 */ /* 0x000fea0003c00000 */
[----:B------:R0:W1:Y:S02]  /*1ea70*/  SHFL.IDX P6, R14, R13, R12, R11 ;  /* 0x0000000c0d0e7389 */ /* 0x00006400000c000b */
[----:B01----:R-:W-:Y:S01]  /*1ea80*/  ENDCOLLECTIVE ;  /* 0x000000000000791b */ /* 0x003fe20003800000 */
.L_x_8521:
        /* <DEDUP_REMOVED lines=12> */
.L_x_8522:
[----:B------:R-:W-:Y:S02]  /*1eb50*/  IMAD.MOV.U32 R13, RZ, RZ, R10 ;  /* 0x000000ffff0d7224 */ /* 0x000fe400078e000a */
[----:B------:R-:W-:Y:S02]  /*1eb60*/  IMAD.MOV.U32 R12, RZ, RZ, 0x2 ;  /* 0x00000002ff0c7424 */ /* 0x000fe400078e00ff */
[----:B------:R-:W-:-:S07]  /*1eb70*/  IMAD.MOV.U32 R2, RZ, RZ, R14 ;  /* 0x000000ffff027224 */ /* 0x000fce00078e000e */
[----:B------:R-:W-:Y:S05]  /*1eb80*/  WARPSYNC.COLLECTIVE R15, `(.L_x_8523) ;  /* 0x000000000f087348 */ /* 0x000fea0003c00000 */
[----:B------:R0:W1:Y:S02]  /*1eb90*/  SHFL.IDX P6, R14, R13, R12, R11 ;  /* 0x0000000c0d0e7389 */ /* 0x00006400000c000b */
[----:B01----:R-:W-:Y:S01]  /*1eba0*/  ENDCOLLECTIVE ;  /* 0x000000000000791b */ /* 0x003fe20003800000 */
.L_x_8523:
        /* <DEDUP_REMOVED lines=12> */
.L_x_8524:
[----:B------:R-:W-:Y:S02]  /*1ec70*/  IMAD.MOV.U32 R13, RZ, RZ, R10 ;  /* 0x000000ffff0d7224 */ /* 0x000fe400078e000a */
[----:B------:R-:W-:Y:S02]  /*1ec80*/  IMAD.MOV.U32 R12, RZ, RZ, 0x3 ;  /* 0x00000003ff0c7424 */ /* 0x000fe400078e00ff */
[----:B------:R-:W-:-:S07]  /*1ec90*/  IMAD.MOV.U32 R2, RZ, RZ, R14 ;  /* 0x000000ffff027224 */ /* 0x000fce00078e000e */
[----:B------:R-:W-:Y:S05]  /*1eca0*/  WARPSYNC.COLLECTIVE R15, `(.L_x_8525) ;  /* 0x000000000f087348 */ /* 0x000fea0003c00000 */
[----:B------:R0:W1:Y:S02]  /*1ecb0*/  SHFL.IDX P6, R14, R13, R12, R11 ;  /* 0x0000000c0d0e7389 */ /* 0x00006400000c000b */
[----:B01----:R-:W-:Y:S01]  /*1ecc0*/  ENDCOLLECTIVE ;  /* 0x000000000000791b */ /* 0x003fe20003800000 */
.L_x_8525:
        /* <DEDUP_REMOVED lines=12> */
.L_x_8526:
[----:B------:R-:W-:Y:S02]  /*1ed90*/  IMAD.MOV.U32 R13, RZ, RZ, R10 ;  /* 0x000000ffff0d7224 */ /* 0x000fe400078e000a */
[----:B------:R-:W-:Y:S02]  /*1eda0*/  IMAD.MOV.U32 R12, RZ, RZ, 0x4 ;  /* 0x00000004ff0c7424 */ /* 0x000fe400078e00ff */
[----:B------:R-:W-:-:S07]  /*1edb0*/  IMAD.MOV.U32 R2, RZ, RZ, R14 ;  /* 0x000000ffff027224 */ /* 0x000fce00078e000e */
[----:B------:R-:W-:Y:S05]  /*1edc0*/  WARPSYNC.COLLECTIVE R15, `(.L_x_8527) ;  /* 0x000000000f087348 */ /* 0x000fea0003c00000 */
[----:B------:R0:W1:Y:S02]  /*1edd0*/  SHFL.IDX P6, R14, R13, R12, R11 ;  /* 0x0000000c0d0e7389 */ /* 0x00006400000c000b */
[----:B01----:R-:W-:Y:S01]  /*1ede0*/  ENDCOLLECTIVE ;  /* 0x000000000000791b */ /* 0x003fe20003800000 */
.L_x_8527:
        /* <DEDUP_REMOVED lines=12> */
.L_x_8528:
[----:B------:R-:W-:Y:S02]  /*1eeb0*/  IMAD.MOV.U32 R13, RZ, RZ, R10 ;  /* 0x000000ffff0d7224 */ /* 0x000fe400078e000a */
[----:B------:R-:W-:Y:S02]  /*1eec0*/  IMAD.MOV.U32 R12, RZ, RZ, 0x5 ;  /* 0x00000005ff0c7424 */ /* 0x000fe400078e00ff */
[----:B------:R-:W-:-:S07]  /*1eed0*/  IMAD.MOV.U32 R2, RZ, RZ, R14 ;  /* 0x000000ffff027224 */ /* 0x000fce00078e000e */
[----:B------:R-:W-:Y:S05]  /*1eee0*/  WARPSYNC.COLLECTIVE R15, `(.L_x_8529) ;  /* 0x000000000f087348 */ /* 0x000fea0003c00000 */
[----:B------:R0:W1:Y:S02]  /*1eef0*/  SHFL.IDX P6, R14, R13, R12, R11 ;  /* 0x0000000c0d0e7389 */ /* 0x00006400000c000b */
[----:B01----:R-:W-:Y:S01]  /*1ef00*/  ENDCOLLECTIVE ;  /* 0x000000000000791b */ /* 0x003fe20003800000 */
.L_x_8529:
        /* <DEDUP_REMOVED lines=12> */
.L_x_8530:
[----:B------:R-:W-:Y:S02]  /*1efd0*/  IMAD.MOV.U32 R13, RZ, RZ, R10 ;  /* 0x000000ffff0d7224 */ /* 0x000fe400078e000a */
[----:B------:R-:W-:Y:S02]  /*1efe0*/  IMAD.MOV.U32 R12, RZ, RZ, 0x6 ;  /* 0x00000006ff0c7424 */ /* 0x000fe400078e00ff */
[----:B------:R-:W-:-:S07]  /*1eff0*/  IMAD.MOV.U32 R2, RZ, RZ, R14 ;  /* 0x000000ffff027224 */ /* 0x000fce00078e000e */
[----:B------:R-:W-:Y:S05]  /*1f000*/  WARPSYNC.COLLECTIVE R15, `(.L_x_8531) ;  /* 0x000000000f087348 */ /* 0x000fea0003c00000 */
[----:B------:R0:W1:Y:S02]  /*1f010*/  SHFL.IDX P6, R14, R13, R12, R11 ;  /* 0x0000000c0d0e7389 */ /* 0x00006400000c000b */
[----:B01----:R-:W-:Y:S01]  /*1f020*/  ENDCOLLECTIVE ;  /* 0x000000000000791b */ /* 0x003fe20003800000 */
.L_x_8531:
        /* <DEDUP_REMOVED lines=12> */
.L_x_8532:
[----:B------:R-:W-:Y:S02]  /*1f0f0*/  IMAD.MOV.U32 R13, RZ, RZ, R10 ;  /* 0x000000ffff0d7224 */ /* 0x000fe400078e000a */
[----:B------:R-:W-:Y:S02]  /*1f100*/  IMAD.MOV.U32 R12, RZ, RZ, 0x7 ;  /* 0x00000007ff0c7424 */ /* 0x000fe400078e00ff */
[----:B------:R-:W-:-:S07]  /*1f110*/  IMAD.MOV.U32 R2, RZ, RZ, R14 ;  /* 0x000000ffff027224 */ /* 0x000fce00078e000e */
[----:B------:R-:W-:Y:S05]  /*1f120*/  WARPSYNC.COLLECTIVE R15, `(.L_x_8533) ;  /* 0x000000000f087348 */ /* 0x000fea0003c00000 */
[----:B------:R0:W1:Y:S02]  /*1f130*/  SHFL.IDX P6, R14, R13, R12, R11 ;  /* 0x0000000c0d0e7389 */ /* 0x00006400000c000b */
[----:B01----:R-:W-:Y:S01]  /*1f140*/  ENDCOLLECTIVE ;  /* 0x000000000000791b */ /* 0x003fe20003800000 */
.L_x_8533:
        /* <DEDUP_REMOVED lines=12> */
.L_x_8534:
[----:B------:R-:W-:Y:S02]  /*1f210*/  IMAD.MOV.U32 R13, RZ, RZ, R21 ;  /* 0x000000ffff0d7224 */ /* 0x000fe400078e0015 */
[----:B------:R-:W-:Y:S02]  /*1f220*/  IMAD.MOV.U32 R12, RZ, RZ, RZ ;  /* 0x000000ffff0c7224 */ /* 0x000fe400078e00ff */
[----:B------:R-:W-:-:S07]  /*1f230*/  IMAD.MOV.U32 R2, RZ, RZ, R14 ;  /* 0x000000ffff027224 */ /* 0x000fce00078e000e */
[----:B------:R-:W-:Y:S05]  /*1f240*/  WARPSYNC.COLLECTIVE R15, `(.L_x_8535) ;  /* 0x000000000f087348 */ /* 0x000fea0003c00000 */
[----:B------:R0:W1:Y:S02]  /*1f250*/  SHFL.IDX P6, R14, R13, R12, R11 ;  /* 0x0000000c0d0e7389 */ /* 0x00006400000c000b */
[----:B01----:R-:W-:Y:S01]  /*1f260*/  ENDCOLLECTIVE ;  /* 0x000000000000791b */ /* 0x003fe20003800000 */
.L_x_8535:
        /* <DEDUP_REMOVED lines=12> */
.L_x_8536:
[----:B------:R-:W-:Y:S02]  /*1f330*/  IMAD.MOV.U32 R13, RZ, RZ, R21 ;  /* 0x000000ffff0d7224 */ /* 0x000fe400078e0015 */
[----:B------:R-:W-:Y:S02]  /*1f340*/  IMAD.MOV.U32 R12, RZ, RZ, 0x1 ;  /* 0x00000001ff0c7424 */ /* 0x000fe400078e00ff */
[----:B------:R-:W-:-:S07]  /*1f350*/  IMAD.MOV.U32 R2, RZ, RZ, R14 ;  /* 0x000000ffff027224 */ /* 0x000fce00078e000e */
[----:B------:R-:W-:Y:S05]  /*1f360*/  WARPSYNC.COLLECTIVE R15, `(.L_x_8537) ;  /* 0x000000000f087348 */ /* 0x000fea0003c00000 */
[----:B------:R0:W1:Y:S02]  /*1f370*/  SHFL.IDX P6, R14, R13, R12, R11 ;  /* 0x0000000c0d0e7389 */ /* 0x00006400000c000b */
[----:B01----:R-:W-:Y:S01]  /*1f380*/  ENDCOLLECTIVE ;  /* 0x000000000000791b */ /* 0x003fe20003800000 */
.L_x_8537:
        /* <DEDUP_REMOVED lines=13> */
.L_x_8538:
        /* <DEDUP_REMOVED lines=15> */
.L_x_8447:
[----:B--2---:R2:W3:Y:S02]  /*1f550*/  SYNCS.PHASECHK.TRANS64.TRYWAIT P0, [R0+URZ+0x22840], R31 ;  /* 0x0228401f000075a7 */ /* 0x0044e4000800017f */
[----:B---3--:R-:W-:Y:S05]  /*1f560*/  @!P0 NANOSLEEP.SYNCS 0x989680 ;  /* 0x009896800000895d */ /* 0x008fea0003900000 */
[----:B------:R-:W3:Y:S02]  /*1f570*/  @!P0 SYNCS.PHASECHK.TRANS64 P0, [R0+URZ+0x22840], R31 ;  /* 0x0228401f000085a7 */ /* 0x000ee4000800007f */
[----:B---3--:R-:W-:Y:S05]  /*1f580*/  @!P0 BRA `(.L_x_8447) ;  /* 0xfffffffc00f08947 */ /* 0x008fea000383ffff */
[----:B------:R-:W-:Y:S05]  /*1f590*/  BRA `(.L_x_8540) ;  /* 0xffffffa800187947 */ /* 0x000fea000383ffff */
.L_x_8448:
        /* <DEDUP_REMOVED lines=8> */
.L_x_8542:
[----:B------:R-:W-:Y:S05]  /*1f620*/  BSYNC B0 ;  /* 0x0000000000007941 */ /* 0x000fea0003800000 */
.L_x_8541:
        /* <DEDUP_REMOVED lines=8> */
.L_x_8543:
        /* <DEDUP_REMOVED lines=16> */
.L_x_8544:
[----:B------:R-:W-:Y:S02]  /*1f7b0*/  IMAD.MOV.U32 R13, RZ, RZ, R8 ;  /* 0x000000ffff0d7224 */ /* 0x000fe400078e0008 */
[----:B------:R-:W-:-:S07]  /*1f7c0*/  IMAD.MOV.U32 R2, RZ, RZ, R14 ;  /* 0x000000ffff027224 */ /* 0x000fce00078e000e */
[----:B------:R-:W-:Y:S05]  /*1f7d0*/  WARPSYNC.COLLECTIVE R15, `(.L_x_8545) ;  /* 0x000000000f087348 */ /* 0x000fea0003c00000 */
[----:B------:R0:W1:Y:S02]  /*1f7e0*/  SHFL.IDX P6, R14, R13, R12, R11 ;  /* 0x0000000c0d0e7389 */ /* 0x00006400000c000b */
[----:B01----:R-:W-:Y:S01]  /*1f7f0*/  ENDCOLLECTIVE ;  /* 0x000000000000791b */ /* 0x003fe20003800000 */
.L_x_8545:
        /* <DEDUP_REMOVED lines=16> */
.L_x_8546:
[----:B------:R-:W-:Y:S02]  /*1f900*/  IMAD.MOV.U32 R13, RZ, RZ, R8 ;  /* 0x000000ffff0d7224 */ /* 0x000fe400078e0008 */
[----:B------:R-:W-:-:S07]  /*1f910*/  IMAD.MOV.U32 R2, RZ, RZ, R14 ;  /* 0x000000ffff027224 */ /* 0x000fce00078e000e */
[----:B------:R-:W-:Y:S05]  /*1f920*/  WARPSYNC.COLLECTIVE R15, `(.L_x_8547) ;  /* 0x000000000f087348 */ /* 0x000fea0003c00000 */
[----:B------:R0:W1:Y:S02]  /*1f930*/  SHFL.IDX P6, R14, R13, R12, R11 ;  /* 0x0000000c0d0e7389 */ /* 0x00006400000c000b */
[----:B01----:R-:W-:Y:S01]  /*1f940*/  ENDCOLLECTIVE ;  /* 0x000000000000791b */ /* 0x003fe20003800000 */
.L_x_8547:
[----:B------:R-:W-:Y:S02]  /*1f950*/  IMAD.MOV.U32 R13, RZ, RZ, R7 ;  /* 0x000000ffff0d7224 */ /* 0x000fe400078e0007 */
[----:B------:R-:W-:Y:S02]  /*1f960*/  IMAD.MOV.U32 R12, RZ, RZ, 0x3 ;  /* 0x00000003ff0c7424 */ /* 0x000fe400078e00ff */
[----:B------:R-:W-:-:S07]  /*1f970*/  IMAD.MOV.U32 R3, RZ, RZ, R14 ;  /* 0x000000ffff037224 */ /* 0x000fce00078e000e */
[----:B------:R-:W-:Y:S05]  /*1f980*/  WARPSYNC.COLLECTIVE R15, `(.L_x_8548) ;  /* 0x000000000f087348 */ /* 0x000fea0003c00000 */
[----:B------:R0:W1:Y:S02]  /*1f990*/  SHFL.IDX P6, R14, R13, R12, R11 ;  /* 0x0000000c0d0e7389 */ /* 0x00006400000c000b */
[----:B01----:R-:W-:Y:S01]  /*1f9a0*/  ENDCOLLECTIVE ;  /* 0x000000000000791b */ /* 0x003fe20003800000 */
.L_x_8548:
        /* <DEDUP_REMOVED lines=9> */
[----:B------:R0:W-:Y:S01]  /*1fa40*/  @P5 LDGSTS.E.BYPASS.LTC128B.128 [R4+0x19400], desc[UR50][R2.64], !P2 ;  /* 0x1940000002045fae */ /* 0x0001e2000d101d72 */
[----:B------:R-:W-:Y:S01]  /*1fa50*/  LOP3.LUT P5, RZ, R16, 0x40, RZ, 0xc0, !PT ;  /* 0x0000004010ff7812 */ /* 0x000fe200078ac0ff */
[----:B0-----:R-:W-:-:S12]  /*1fa60*/  IMAD.MOV.U32 R2, RZ, RZ, R14 ;  /* 0x000000ffff027224 */ /* 0x001fd800078e000e */
[----:B------:R-:W-:Y:S05]  /*1fa70*/  WARPSYNC.COLLECTIVE R15, `(.L_x_8549) ;  /* 0x000000000f087348 */ /* 0x000fea0003c00000 */
[----:B------:R0:W1:Y:S02]  /*1fa80*/  SHFL.IDX P6, R14, R13, R12, R11 ;  /* 0x0000000c0d0e7389 */ /* 0x00006400000c000b */
[----:B01----:R-:W-:Y:S01]  /*1fa90*/  ENDCOLLECTIVE ;  /* 0x000000000000791b */ /* 0x003fe20003800000 */
.L_x_8549:
[----:B------:R-:W-:Y:S02]  /*1faa0*/  IMAD.MOV.U32 R13, RZ, RZ, R7 ;  /* 0x000000ffff0d7224 */ /* 0x000fe400078e0007 */
[----:B------:R-:W-:Y:S02]  /*1fab0*/  IMAD.MOV.U32 R12, RZ, RZ, 0x4 ;  /* 0x00000004ff0c7424 */ /* 0x000fe400078e00ff */
[----:B------:R-:W-:-:S07]  /*1fac0*/  IMAD.MOV.U32 R3, RZ, RZ, R14 ;  /* 0x000000ffff037224 */ /* 0x000fce00078e000e */
[----:B------:R-:W-:Y:S05]  /*1fad0*/  WARPSYNC.COLLECTIVE R15, `(.L_x_8550) ;  /* 0x000000000f087348 */ /* 0x000fea0003c00000 */
[----:B------:R0:W1:Y:S02]  /*1fae0*/  SHFL.IDX P6, R14, R13, R12, R11 ;  /* 0x0000000c0d0e7389 */ /* 0x00006400000c000b */
[----:B01----:R-:W-:Y:S01]  /*1faf0*/  ENDCOLLECTIVE ;  /* 0x000000000000791b */ /* 0x003fe20003800000 */
.L_x_8550:
        /* <DEDUP_REMOVED lines=15> */
.L_x_8551:
[----:B------:R-:W-:Y:S02]  /*1fbf0*/  IMAD.MOV.U32 R13, RZ, RZ, R7 ;  /* 0x000000ffff0d7224 */ /* 0x000fe400078e0007 */
[----:B------:R-:W-:Y:S02]  /*1fc00*/  IMAD.MOV.U32 R12, RZ, RZ, 0x5 ;  /* 0x00000005ff0c7424 */ /* 0x000fe400078e00ff */
[----:B------:R-:W-:-:S07]  /*1fc10*/  IMAD.MOV.U32 R3, RZ, RZ, R14 ;  /* 0x000000ffff037224 */ /* 0x000fce00078e000e */
[----:B------:R-:W-:Y:S05]  /*1fc20*/  WARPSYNC.COLLECTIVE R15, `(.L_x_8552) ;  /* 0x000000000f087348 */ /* 0x000fea0003c00000 */
[----:B------:R0:W1:Y:S02]  /*1fc30*/  SHFL.IDX P6, R14, R13, R12, R11 ;  /* 0x0000000c0d0e7389 */ /* 0x00006400000c000b */
[----:B01----:R-:W-:Y:S01]  /*1fc40*/  ENDCOLLECTIVE ;  /* 0x000000000000791b */ /* 0x003fe20003800000 */
.L_x_8552:
        /* <DEDUP_REMOVED lines=15> */
.L_x_8553:
[----:B------:R-:W-:Y:S02]  /*1fd40*/  IMAD.MOV.U32 R13, RZ, RZ, R7 ;  /* 0x000000ffff0d7224 */ /* 0x000fe400078e0007 */
[----:B------:R-:W-:Y:S02]  /*1fd50*/  IMAD.MOV.U32 R12, RZ, RZ, 0x6 ;  /* 0x00000006ff0c7424 */ /* 0x000fe400078e00ff */
[----:B------:R-:W-:-:S07]  /*1fd60*/  IMAD.MOV.U32 R3, RZ, RZ, R14 ;  /* 0x000000ffff037224 */ /* 0x000fce00078e000e */
[----:B------:R-:W-:Y:S05]  /*1fd70*/  WARPSYNC.COLLECTIVE R15, `(.L_x_8554) ;  /* 0x000000000f087348 */ /* 0x000fea0003c00000 */
[----:B------:R0:W1:Y:S02]  /*1fd80*/  SHFL.IDX P6, R14, R13, R12, R11 ;  /* 0x0000000c0d0e7389 */ /* 0x00006400000c000b */
[----:B01----:R-:W-:Y:S01]  /*1fd90*/  ENDCOLLECTIVE ;  /* 0x000000000000791b */ /* 0x003fe20003800000 */
.L_x_8554:
        /* <DEDUP_REMOVED lines=9> */
[----:B------:R0:W-:Y:S02]  /*1fe30*/  @P5 LDGSTS.E.BYPASS.LTC128B.128 [R4+0x1ac00], desc[UR50][R2.64], !P2 ;  /* 0x1ac0000002045fae */ /* 0x0001e4000d101d72 */
[----:B0-----:R-:W-:-:S07]  /*1fe40*/  IMAD.MOV.U32 R2, RZ, RZ, R14 ;  /* 0x000000ffff027224 */ /* 0x001fce00078e000e */
[----:B------:R-:W-:Y:S05]  /*1fe50*/  WARPSYNC.COLLECTIVE R15, `(.L_x_8555) ;  /* 0x000000000f087348 */ /* 0x000fea0003c00000 */
[----:B------:R0:W1:Y:S02]  /*1fe60*/  SHFL.IDX P6, R14, R13, R12, R11 ;  /* 0x0000000c0d0e7389 */ /* 0x00006400000c000b */
[----:B01----:R-:W-:Y:S01]  /*1fe70*/  ENDCOLLECTIVE ;  /* 0x000000000000791b */ /* 0x003fe20003800000 */
.L_x_8555:
[----:B------:R-:W-:Y:S02]  /*1fe80*/  IMAD.MOV.U32 R13, RZ, RZ, R7 ;  /* 0x000000ffff0d7224 */ /* 0x000fe400078e0007 */
[----:B------:R-:W-:Y:S02]  /*1fe90*/  IMAD.MOV.U32 R12, RZ, RZ, 0x7 ;  /* 0x00000007ff0c7424 */ /* 0x000fe400078e00ff */
[----:B------:R-:W-:-:S07]  /*1fea0*/  IMAD.MOV.U32 R3, RZ, RZ, R14 ;  /* 0x000000ffff037224 */ /* 0x000fce00078e000e */
[----:B------:R-:W-:Y:S05]  /*1feb0*/  WARPSYNC.COLLECTIVE R15, `(.L_x_8556) ;  /* 0x000000000f087348 */ /* 0x000fea0003c00000 */
[----:B------:R0:W1:Y:S02]  /*1fec0*/  SHFL.IDX P6, R14, R13, R12, R11 ;  /* 0x0000000c0d0e7389 */ /* 0x00006400000c000b */
[----:B01----:R-:W-:Y:S01]  /*1fed0*/  ENDCOLLECTIVE ;  /* 0x000000000000791b */ /* 0x003fe20003800000 */
.L_x_8556:
        /* <DEDUP_REMOVED lines=10> */
.L_x_8557:
[----:B------:R-:W-:Y:S01]  /*1ff80*/  @!PT LDS RZ, [RZ] ;  /* 0x00000000fffff984 */ /* 0x000fe20000000800 */
[----:B------:R-:W-:Y:S01]  /*1ff90*/  @!PT LDS RZ, [RZ] ;  /* 0x00000000fffff984 */ /* 0x000fe20000000800 */
[----:B------:R-:W-:Y:S01]  /*1ffa0*/  @!PT LDS RZ, [RZ] ;  /* 0x00000000fffff984 */ /* 0x000fe20000000800 */
        /* <DEDUP_REMOVED lines=8> */
.L_x_8558:
[----:B------:R-:W-:-:S04]  /*20030*/  @P3 IMAD.X R9, RZ, RZ, R7, P0 ;  /* 0x000000ffff093224 */ /* 0x000fc800000e0607 */
        /* <DEDUP_REMOVED lines=10> */
.L_x_8559:
        /* <DEDUP_REMOVED lines=8> */
.L_x_8560:
        /* <DEDUP_REMOVED lines=10> */
.L_x_8561:
[----:B------:R-:W-:Y:S05]  /*20200*/  BRA `(.L_x_8562) ;  /* 0xffffffa000c47947 */ /* 0x000fea000383ffff */
.L_x_8453:
        /* <DEDUP_REMOVED lines=9> */
.L_x_8563:
[C---:B------:R-:W-:Y:S01]  /*202a0*/  VIADD R8, R4.reuse, 0x10 ;  /* 0x0000001004087836 */ /* 0x040fe20000000000 */
[----:B------:R-:W-:Y:S01]  /*202b0*/  ISETP.GE.AND P2, PT, R4, R5, PT ;  /* 0x000000050400720c */ /* 0x000fe20003f46270 */
[----:B------:R-:W-:Y:S02]  /*202c0*/  IMAD.MOV.U32 R13, RZ, RZ, R0 ;  /* 0x000000ffff0d7224 */ /* 0x000fe400078e0000 */
[----:B------:R-:W-:-:S10]  /*202d0*/  IMAD.MOV.U32 R2, RZ, RZ, R14 ;  /* 0x000000ffff027224 */ /* 0x000fd400078e000e */
[----:B------:R-:W-:Y:S05]  /*202e0*/  WARPSYNC.COLLECTIVE R15, `(.L_x_8564) ;  /* 0x000000000f087348 */ /* 0x000fea0003c00000 */
[----:B------:R0:W1:Y:S02]  /*202f0*/  SHFL.IDX P6, R14, R13, R12, R11 ;  /* 0x0000000c0d0e7389 */ /* 0x00006400000c000b */
[----:B01----:R-:W-:Y:S01]  /*20300*/  ENDCOLLECTIVE ;  /* 0x000000000000791b */ /* 0x003fe20003800000 */
.L_x_8564:
        /* <DEDUP_REMOVED lines=8> */
.L_x_8565:
[----:B------:R-:W-:Y:S01]  /*20390*/  @!PT LDS RZ, [RZ] ;  /* 0x00000000fffff984 */ /* 0x000fe20000000800 */
[----:B------:R-:W-:Y:S01]  /*203a0*/  @!PT LDS RZ, [RZ] ;  /* 0x00000000fffff984 */ /* 0x000fe20000000800 */
[----:B------:R-:W-:Y:S01]  /*203b0*/  @!PT LDS RZ, [RZ] ;  /* 0x00000000fffff984 */ /* 0x000fe20000000800 */
        /* <DEDUP_REMOVED lines=8> */
.L_x_8566:
        /* <DEDUP_REMOVED lines=8> */
.L_x_8567:
        /* <DEDUP_REMOVED lines=11> */
.L_x_8568:
        /* <DEDUP_REMOVED lines=8> */
.L_x_8569:
        /* <DEDUP_REMOVED lines=11> */
.L_x_8570:
        /* <DEDUP_REMOVED lines=8> */
.L_x_8571:
        /* <DEDUP_REMOVED lines=11> */
.L_x_8572:
        /* <DEDUP_REMOVED lines=8> */
.L_x_8573:
        /* <DEDUP_REMOVED lines=11> */
.L_x_8574:
        /* <DEDUP_REMOVED lines=8> */
.L_x_8575:
[----:B------:R-:W-:Y:S01]  /*20980*/  @!PT LDS RZ, [RZ] ;  /* 0x00000000fffff984 */ /* 0x000fe20000000800 */
[----:B------:R-:W-:Y:S01]  /*20990*/  @!PT LDS RZ, [RZ] ;  /* 0x00000000fffff984 */ /* 0x000fe20000000800 */
[----:B------:R-:W-:Y:S01]  /*209a0*/  @!PT LDS RZ, [RZ] ;  /* 0x00000000fffff984 */ /* 0x000fe20000000800 */
[----:B------:R0:W-:Y:S01]  /*209b0*/  @!P2 LDGSTS.E.BYPASS.LTC128B.128 [R9+0x16c00], desc[UR50][R2.64], !P0 ;  /* 0x16c000000209afae */ /* 0x0001e2000c101d72 */
[----:B------:R-:W-:Y:S01]  /*209c0*/  ISETP.GE.AND P2, PT, R8, R5, PT ;  /* 0x000000050800720c */ /* 0x000fe20003f46270 */
[----:B------:R-:W-:Y:S02]  /*209d0*/  IMAD.MOV.U32 R13, RZ, RZ, R0 ;  /* 0x000000ffff0d7224 */ /* 0x000fe400078e0000 */
[----:B0-----:R-:W-:-:S10]  /*209e0*/  IMAD.MOV.U32 R2, RZ, RZ, R14 ;  /* 0x000000ffff027224 */ /* 0x001fd400078e000e */
[----:B------:R-:W-:Y:S05]  /*209f0*/  WARPSYNC.COLLECTIVE R15, `(.L_x_8576) ;  /* 0x000000000f087348 */ /* 0x000fea0003c00000 */
[----:B------:R0:W1:Y:S02]  /*20a00*/  SHFL.IDX P6, R14, R13, R12, R11 ;  /* 0x0000000c0d0e7389 */ /* 0x00006400000c000b */
[----:B01----:R-:W-:Y:S01]  /*20a10*/  ENDCOLLECTIVE ;  /* 0x000000000000791b */ /* 0x003fe20003800000 */
.L_x_8576:
        /* <DEDUP_REMOVED lines=8> */
.L_x_8577:
        /* <DEDUP_REMOVED lines=9> */
.L_x_8578:
[----:B------:R-:W-:Y:S05]  /*20b30*/  BRA `(.L_x_8579) ;  /* 0xffffffa4000c7947 */ /* 0x000fea000383ffff */
.L_x_8456:
[----:B0-----:R0:W1:Y:S02]  /*20b40*/  SYNCS.PHASECHK.TRANS64.TRYWAIT P0, [R18+URZ+0x22820], R3 ;  /* 0x02282003120075a7 */ /* 0x001064000800017f */
[----:B-1----:R-:W-:Y:S05]  /*20b50*/  @!P0 NANOSLEEP.SYNCS 0x989680 ;  /* 0x009896800000895d */ /* 0x002fea0003900000 */
[----:B------:R-:W1:Y:S02]  /*20b60*/  @!P0 SYNCS.PHASECHK.TRANS64 P0, [R18+URZ+0x22820], R3 ;  /* 0x02282003120085a7 */ /* 0x000e64000800007f */
[----:B-1----:R-:W-:Y:S05]  /*20b70*/  @!P0 BRA `(.L_x_8456) ;  /* 0xfffffffc00f08947 */ /* 0x002fea000383ffff */
[----:B------:R-:W-:Y:S05]  /*20b80*/  BRA `(.L_x_8580) ;  /* 0xffffffa400687947 */ /* 0x000fea000383ffff */
.L_x_8460:
[----:B0-----:R0:W1:Y:S02]  /*20b90*/  SYNCS.PHASECHK.TRANS64.TRYWAIT P0, [R0+URZ+0x22880], R32 ;  /* 0x02288020000075a7 */ /* 0x001064000800017f */
[----:B-1----:R-:W-:Y:S05]  /*20ba0*/  @!P0 NANOSLEEP.SYNCS 0x989680 ;  /* 0x009896800000895d */ /* 0x002fea0003900000 */
[----:B------:R-:W1:Y:S02]  /*20bb0*/  @!P0 SYNCS.PHASECHK.TRANS64 P0, [R0+URZ+0x22880], R32 ;  /* 0x02288020000085a7 */ /* 0x000e64000800007f */
[----:B-1----:R-:W-:Y:S05]  /*20bc0*/  @!P0 BRA `(.L_x_8460) ;  /* 0xfffffffc00f08947 */ /* 0x002fea000383ffff */
[----:B------:R-:W-:Y:S05]  /*20bd0*/  BRA `(.L_x_8581) ;  /* 0xffffffa800907947 */ /* 0x000fea000383ffff */
.L_x_8461:
        /* <DEDUP_REMOVED lines=8> */
.L_x_8583:
[----:B------:R-:W-:Y:S05]  /*20c60*/  BSYNC B0 ;  /* 0x0000000000007941 */ /* 0x000fea0003800000 */
.L_x_8582:
        /* <DEDUP_REMOVED lines=9> */
.L_x_8584:
[----:B------:R-:W-:Y:S02]  /*20d00*/  IMAD.MOV.U32 R13, RZ, RZ, R20 ;  /* 0x000000ffff0d7224 */ /* 0x000fe400078e0014 */
[----:B------:R-:W-:Y:S02]  /*20d10*/  IMAD.MOV.U32 R12, RZ, RZ, 0x1 ;  /* 0x00000001ff0c7424 */ /* 0x000fe400078e00ff */
[----:B------:R-:W-:-:S07]  /*20d20*/  IMAD.MOV.U32 R2, RZ, RZ, R14 ;  /* 0x000000ffff027224 */ /* 0x000fce00078e000e */
[----:B------:R-:W-:Y:S05]  /*20d30*/  WARPSYNC.COLLECTIVE R15, `(.L_x_8585) ;  /* 0x000000000f087348 */ /* 0x000fea0003c00000 */
[----:B------:R0:W1:Y:S02]  /*20d40*/  SHFL.IDX P6, R14, R13, R12, R11 ;  /* 0x0000000c0d0e7389 */ /* 0x00006400000c000b */
[----:B01----:R-:W-:Y:S01]  /*20d50*/  ENDCOLLECTIVE ;  /* 0x000000000000791b */ /* 0x003fe20003800000 */
.L_x_8585:
        /* <DEDUP_REMOVED lines=11> */
.L_x_8586:
        /* <DEDUP_REMOVED lines=8> */
.L_x_8587:
        /* <DEDUP_REMOVED lines=9> */
.L_x_8588:
[----:B------:R-:W-:Y:S02]  /*20f20*/  IMAD.MOV.U32 R13, RZ, RZ, R20 ;  /* 0x000000ffff0d7224 */ /* 0x000fe400078e0014 */
        /* <DEDUP_REMOVED lines=8> */
.L_x_8589:
        /* <DEDUP_REMOVED lines=9> */
.L_x_8590:
[----:B------:R-:W-:Y:S02]  /*21040*/  IMAD.MOV.U32 R13, RZ, RZ, R20 ;  /* 0x000000ffff0d7224 */ /* 0x000fe400078e0014 */
[----:B------:R-:W-:Y:S02]  /*21050*/  IMAD.MOV.U32 R12, RZ, RZ, 0x4 ;  /* 0x00000004ff0c7424 */ /* 0x000fe400078e00ff */
[----:B------:R-:W-:-:S07]  /*21060*/  IMAD.MOV.U32 R2, RZ, RZ, R14 ;  /* 0x000000ffff027224 */ /* 0x000fce00078e000e */
[----:B------:R-:W-:Y:S05]  /*21070*/  WARPSYNC.COLLECTIVE R15, `(.L_x_8591) ;  /* 0x000000000f087348 */ /* 0x000fea0003c00000 */
[----:B------:R0:W1:Y:S02]  /*21080*/  SHFL.IDX P6, R14, R13, R12, R11 ;  /* 0x0000000c0d0e7389 */ /* 0x00006400000c000b */
[----:B01----:R-:W-:Y:S01]  /*21090*/  ENDCOLLECTIVE ;  /* 0x000000000000791b */ /* 0x003fe20003800000 */
.L_x_8591:
        /* <DEDUP_REMOVED lines=11> */
.L_x_8592:
[----:B------:R-:W-:Y:S02]  /*21150*/  IMAD.MOV.U32 R13, RZ, RZ, R20 ;  /* 0x000000ffff0d7224 */ /* 0x000fe400078e0014 */
[----:B------:R-:W-:Y:S02]  /*21160*/  IMAD.MOV.U32 R12, RZ, RZ, 0x5 ;  /* 0x00000005ff0c7424 */ /* 0x000fe400078e00ff */
[----:B------:R-:W-:-:S07]  /*21170*/  IMAD.MOV.U32 R2, RZ, RZ, R14 ;  /* 0x000000ffff027224 */ /* 0x000fce00078e000e */
[----:B------:R-:W-:Y:S05]  /*21180*/  WARPSYNC.COLLECTIVE R15, `(.L_x_8593) ;  /* 0x000000000f087348 */ /* 0x000fea0003c00000 */
[----:B------:R0:W1:Y:S02]  /*21190*/  SHFL.IDX P6, R14, R13, R12, R11 ;  /* 0x0000000c0d0e7389 */ /* 0x00006400000c000b */
[----:B01----:R-:W-:Y:S01]  /*211a0*/  ENDCOLLECTIVE ;  /* 0x000000000000791b */ /* 0x003fe20003800000 */
.L_x_8593:
        /* <DEDUP_REMOVED lines=11> */
.L_x_8594:
[----:B------:R-:W-:Y:S02]  /*21260*/  IMAD.MOV.U32 R13, RZ, RZ, R20 ;  /* 0x000000ffff0d7224 */ /* 0x000fe400078e0014 */
[----:B------:R-:W-:Y:S02]  /*21270*/  IMAD.MOV.U32 R12, RZ, RZ, 0x6 ;  /* 0x00000006ff0c7424 */ /* 0x000fe400078e00ff */
[----:B------:R-:W-:-:S07]  /*21280*/  IMAD.MOV.U32 R2, RZ, RZ, R14 ;  /* 0x000000ffff027224 */ /* 0x000fce00078e000e */
[----:B------:R-:W-:Y:S05]  /*21290*/  WARPSYNC.COLLECTIVE R15, `(.L_x_8595) ;  /* 0x000000000f087348 */ /* 0x000fea0003c00000 */
[----:B------:R0:W1:Y:S02]  /*212a0*/  SHFL.IDX P6, R14, R13, R12, R11 ;  /* 0x0000000c0d0e7389 */ /* 0x00006400000c000b */
[----:B01----:R-:W-:Y:S01]  /*212b0*/  ENDCOLLECTIVE ;  /* 0x000000000000791b */ /* 0x003fe20003800000 */
.L_x_8595:
        /* <DEDUP_REMOVED lines=11> */
.L_x_8596:
[----:B------:R-:W-:Y:S02]  /*21370*/  IMAD.MOV.U32 R13, RZ, RZ, R20 ;  /* 0x000000ffff0d7224 */ /* 0x000fe400078e0014 */
[----:B------:R-:W-:Y:S02]  /*21380*/  IMAD.MOV.U32 R12, RZ, RZ, 0x7 ;  /* 0x00000007ff0c7424 */ /* 0x000fe400078e00ff */
[----:B------:R-:W-:-:S07]  /*21390*/  IMAD.MOV.U32 R2, RZ, RZ, R14 ;  /* 0x000000ffff027224 */ /* 0x000fce00078e000e */
[----:B------:R-:W-:Y:S05]  /*213a0*/  WARPSYNC.COLLECTIVE R15, `(.L_x_8597) ;  /* 0x000000000f087348 */ /* 0x000fea0003c00000 */
[----:B------:R0:W1:Y:S02]  /*213b0*/  SHFL.IDX P6, R14, R13, R12, R11 ;  /* 0x0000000c0d0e7389 */ /* 0x00006400000c000b */
[----:B01----:R-:W-:Y:S01]  /*213c0*/  ENDCOLLECTIVE ;  /* 0x000000000000791b */ /* 0x003fe20003800000 */
.L_x_8597:
        /* <DEDUP_REMOVED lines=11> */
.L_x_8598:
        /* <DEDUP_REMOVED lines=9> */
.L_x_8599:
        /* <DEDUP_REMOVED lines=9> */
.L_x_8600:
        /* <DEDUP_REMOVED lines=8> */
.L_x_8601:
        /* <DEDUP_REMOVED lines=9> */
.L_x_8602:
[----:B------:R-:W-:Y:S01]  /*216b0*/  IMAD.MOV.U32 R2, RZ, RZ, R14 ;  /* 0x000000ffff027224 */ /* 0x000fe200078e000e */
[----:B------:R-:W-:Y:S06]  /*216c0*/  BRA `(.L_x_8603) ;  /* 0xffffffa4002c7947 */ /* 0x000fec000383ffff */
.L_x_8466:
[----:B--2---:R2:W3:Y:S02]  /*216d0*/  SYNCS.PHASECHK.TRANS64.TRYWAIT P0, [R0+URZ+0x22840], R32 ;  /* 0x02284020000075a7 */ /* 0x0044e4000800017f */
[----:B---3--:R-:W-:Y:S05]  /*216e0*/  @!P0 NANOSLEEP.SYNCS 0x989680 ;  /* 0x009896800000895d */ /* 0x008fea0003900000 */
[----:B------:R-:W3:Y:S02]  /*216f0*/  @!P0 SYNCS.PHASECHK.TRANS64 P0, [R0+URZ+0x22840], R32 ;  /* 0x02284020000085a7 */ /* 0x000ee4000800007f */
[----:B---3--:R-:W-:Y:S05]  /*21700*/  @!P0 BRA `(.L_x_8466) ;  /* 0xfffffffc00f08947 */ /* 0x008fea000383ffff */
[----:B------:R-:W-:Y:S05]  /*21710*/  BRA `(.L_x_8604) ;  /* 0xffffffa4007c7947 */ /* 0x000fea000383ffff */
.L_x_8467:
        /* <DEDUP_REMOVED lines=8> */
.L_x_8606:
[----:B------:R-:W-:Y:S05]  /*217a0*/  BSYNC B0 ;  /* 0x0000000000007941 */ /* 0x000fea0003800000 */
.L_x_8605:
        /* <DEDUP_REMOVED lines=8> */
.L_x_8607:
[----:B------:R-:W-:Y:S02]  /*21830*/  IMAD.MOV.U32 R13, RZ, RZ, R4 ;  /* 0x000000ffff0d7224 */ /* 0x000fe400078e0004 */
[----:B------:R-:W-:Y:S02]  /*21840*/  IMAD.MOV.U32 R12, RZ, RZ, 0x1 ;  /* 0x00000001ff0c7424 */ /* 0x000fe400078e00ff */
[----:B------:R-:W-:-:S07]  /*21850*/  IMAD.MOV.U32 R2, RZ, RZ, R14 ;  /* 0x000000ffff027224 */ /* 0x000fce00078e000e */
[----:B------:R-:W-:Y:S05]  /*21860*/  WARPSYNC.COLLECTIVE R15, `(.L_x_8608) ;  /* 0x000000000f087348 */ /* 0x000fea0003c00000 */
[----:B------:R0:W1:Y:S02]  /*21870*/  SHFL.IDX P6, R14, R13, R12, R11 ;  /* 0x0000000c0d0e7389 */ /* 0x00006400000c000b */
[----:B01----:R-:W-:Y:S01]  /*21880*/  ENDCOLLECTIVE ;  /* 0x000000000000791b */ /* 0x003fe20003800000 */
.L_x_8608:
        /* <DEDUP_REMOVED lines=11> */
.L_x_8609:
        /* <DEDUP_REMOVED lines=8> */
.L_x_8610:
        /* <DEDUP_REMOVED lines=9> */
.L_x_8611:
        /* <DEDUP_REMOVED lines=9> */
.L_x_8612:
        /* <DEDUP_REMOVED lines=9> */
.L_x_8613:
[----:B------:R-:W-:Y:S02]  /*21b70*/  IMAD.MOV.U32 R13, RZ, RZ, R4 ;  /* 0x000000ffff0d7224 */ /* 0x000fe400078e0004 */
[----:B------:R-:W-:Y:S02]  /*21b80*/  IMAD.MOV.U32 R12, RZ, RZ, 0x4 ;  /* 0x00000004ff0c7424 */ /* 0x000fe400078e00ff */
[----:B------:R-:W-:-:S07]  /*21b90*/  IMAD.MOV.U32 R2, RZ, RZ, R14 ;  /* 0x000000ffff027224 */ /* 0x000fce00078e000e */
[----:B------:R-:W-:Y:S05]  /*21ba0*/  WARPSYNC.COLLECTIVE R15, `(.L_x_8614) ;  /* 0x000000000f087348 */ /* 0x000fea0003c00000 */
[----:B------:R0:W1:Y:S02]  /*21bb0*/  SHFL.IDX P6, R14, R13, R12, R11 ;  /* 0x0000000c0d0e7389 */ /* 0x00006400000c000b */
[----:B01----:R-:W-:Y:S01]  /*21bc0*/  ENDCOLLECTIVE ;  /* 0x000000000000791b */ /* 0x003fe20003800000 */
.L_x_8614:
        /* <DEDUP_REMOVED lines=11> */
.L_x_8615:
[----:B------:R-:W-:Y:S02]  /*21c80*/  IMAD.MOV.U32 R13, RZ, RZ, R4 ;  /* 0x000000ffff0d7224 */ /* 0x000fe400078e0004 */
[----:B------:R-:W-:Y:S02]  /*21c90*/  IMAD.MOV.U32 R12, RZ, RZ, 0x5 ;  /* 0x00000005ff0c7424 */ /* 0x000fe400078e00ff */
[----:B------:R-:W-:-:S07]  /*21ca0*/  IMAD.MOV.U32 R2, RZ, RZ, R14 ;  /* 0x000000ffff027224 */ /* 0x000fce00078e000e */
[----:B------:R-:W-:Y:S05]  /*21cb0*/  WARPSYNC.COLLECTIVE R15, `(.L_x_8616) ;  /* 0x000000000f087348 */ /* 0x000fea0003c00000 */
[----:B------:R0:W1:Y:S02]  /*21cc0*/  SHFL.IDX P6, R14, R13, R12, R11 ;  /* 0x0000000c0d0e7389 */ /* 0x00006400000c000b */
[----:B01----:R-:W-:Y:S01]  /*21cd0*/  ENDCOLLECTIVE ;  /* 0x000000000000791b */ /* 0x003fe20003800000 */
.L_x_8616:
        /* <DEDUP_REMOVED lines=11> */
.L_x_8617:
[----:B------:R-:W-:Y:S02]  /*21d90*/  IMAD.MOV.U32 R13, RZ, RZ, R4 ;  /* 0x000000ffff0d7224 */ /* 0x000fe400078e0004 */
[----:B------:R-:W-:Y:S02]  /*21da0*/  IMAD.MOV.U32 R12, RZ, RZ, 0x6 ;  /* 0x00000006ff0c7424 */ /* 0x000fe400078e00ff */
[----:B------:R-:W-:-:S07]  /*21db0*/  IMAD.MOV.U32 R2, RZ, RZ, R14 ;  /* 0x000000ffff027224 */ /* 0x000fce00078e000e */
[----:B------:R-:W-:Y:S05]  /*21dc0*/  WARPSYNC.COLLECTIVE R15, `(.L_x_8618) ;  /* 0x000000000f087348 */ /* 0x000fea0003c00000 */
[----:B------:R0:W1:Y:S02]  /*21dd0*/  SHFL.IDX P6, R14, R13, R12, R11 ;  /* 0x0000000c0d0e7389 */ /* 0x00006400000c000b */
[----:B01----:R-:W-:Y:S01]  /*21de0*/  ENDCOLLECTIVE ;  /* 0x000000000000791b */ /* 0x003fe20003800000 */
.L_x_8618:
        /* <DEDUP_REMOVED lines=11> */
.L_x_8619:
[----:B------:R-:W-:Y:S02]  /*21ea0*/  IMAD.MOV.U32 R13, RZ, RZ, R4 ;  /* 0x000000ffff0d7224 */ /* 0x000fe400078e0004 */
[----:B------:R-:W-:Y:S02]  /*21eb0*/  IMAD.MOV.U32 R12, RZ, RZ, 0x7 ;  /* 0x00000007ff0c7424 */ /* 0x000fe400078e00ff */
[----:B------:R-:W-:-:S07]  /*21ec0*/  IMAD.MOV.U32 R2, RZ, RZ, R14 ;  /* 0x000000ffff027224 */ /* 0x000fce00078e000e */
[----:B------:R-:W-:Y:S05]  /*21ed0*/  WARPSYNC.COLLECTIVE R15, `(.L_x_8620) ;  /* 0x000000000f087348 */ /* 0x000fea0003c00000 */
[----:B------:R0:W1:Y:S02]  /*21ee0*/  SHFL.IDX P6, R14, R13, R12, R11 ;  /* 0x0000000c0d0e7389 */ /* 0x00006400000c000b */
[----:B01----:R-:W-:Y:S01]  /*21ef0*/  ENDCOLLECTIVE ;  /* 0x000000000000791b */ /* 0x003fe20003800000 */
.L_x_8620:
        /* <DEDUP_REMOVED lines=11> */
.L_x_8621:
[----:B------:R-:W-:Y:S02]  /*21fb0*/  IMAD.MOV.U32 R13, RZ, RZ, R8 ;  /* 0x000000ffff0d7224 */ /* 0x000fe400078e0008 */
[----:B------:R-:W-:Y:S02]  /*21fc0*/  IMAD.MOV.U32 R12, RZ, RZ, RZ ;  /* 0x000000ffff0c7224 */ /* 0x000fe400078e00ff */
[----:B------:R-:W-:-:S07]  /*21fd0*/  IMAD.MOV.U32 R9, RZ, RZ, R14 ;  /* 0x000000ffff097224 */ /* 0x000fce00078e000e */
[----:B------:R-:W-:Y:S05]  /*21fe0*/  WARPSYNC.COLLECTIVE R15, `(.L_x_8622) ;  /* 0x000000000f087348 */ /* 0x000fea0003c00000 */
[----:B------:R0:W1:Y:S02]  /*21ff0*/  SHFL.IDX P6, R14, R13, R12, R11 ;  /* 0x0000000c0d0e7389 */ /* 0x00006400000c000b */
[----:B01----:R-:W-:Y:S01]  /*22000*/  ENDCOLLECTIVE ;  /* 0x000000000000791b */ /* 0x003fe20003800000 */
.L_x_8622:
        /* <DEDUP_REMOVED lines=11> */
.L_x_8623:
[----:B------:R-:W-:Y:S02]  /*220c0*/  IMAD.MOV.U32 R13, RZ, RZ, R8 ;  /* 0x000000ffff0d7224 */ /* 0x000fe400078e0008 */
[----:B------:R-:W-:Y:S02]  /*220d0*/  IMAD.MOV.U32 R12, RZ, RZ, 0x1 ;  /* 0x00000001ff0c7424 */ /* 0x000fe400078e00ff */
[----:B------:R-:W-:-:S07]  /*220e0*/  IMAD.MOV.U32 R5, RZ, RZ, R14 ;  /* 0x000000ffff057224 */ /* 0x000fce00078e000e */
[----:B------:R-:W-:Y:S05]  /*220f0*/  WARPSYNC.COLLECTIVE R15, `(.L_x_8624) ;  /* 0x000000000f087348 */ /* 0x000fea0003c00000 */
[----:B------:R0:W1:Y:S02]  /*22100*/  SHFL.IDX P6, R14, R13, R12, R11 ;  /* 0x0000000c0d0e7389 */ /* 0x00006400000c000b */
[----:B01----:R-:W-:Y:S01]  /*22110*/  ENDCOLLECTIVE ;  /* 0x000000000000791b */ /* 0x003fe20003800000 */
.L_x_8624:
        /* <DEDUP_REMOVED lines=11> */
.L_x_8625:
[----:B------:R-:W-:Y:S05]  /*221d0*/  BRA `(.L_x_8626) ;  /* 0xffffffa000147947 */ /* 0x000fea000383ffff */
.L_x_8472:
[----:B0-----:R0:W1:Y:S02]  /*221e0*/  SYNCS.PHASECHK.TRANS64.TRYWAIT P2, [R3+URZ+0x22870], R0 ;  /* 0x02287000030075a7 */ /* 0x001064000804017f */
[----:B-1----:R-:W-:Y:S05]  /*221f0*/  @!P2 NANOSLEEP.SYNCS 0x989680 ;  /* 0x009896800000a95d */ /* 0x002fea0003900000 */
[----:B------:R-:W1:Y:S02]  /*22200*/  @!P2 SYNCS.PHASECHK.TRANS64 P2, [R3+URZ+0x22870], R0 ;  /* 0x022870000300a5a7 */ /* 0x000e64000804007f */
[----:B-1----:R-:W-:Y:S05]  /*22210*/  @!P2 BRA `(.L_x_8472) ;  /* 0xfffffffc00f0a947 */ /* 0x002fea000383ffff */
[----:B------:R-:W-:Y:S05]  /*22220*/  BRA `(.L_x_8627) ;  /* 0xffffffa000787947 */ /* 0x000fea000383ffff */
.L_x_8474:
[----:B0-----:R0:W1:Y:S02]  /*22230*/  SYNCS.PHASECHK.TRANS64.TRYWAIT P2, [R3+URZ+0x22860], R0 ;  /* 0x02286000030075a7 */ /* 0x001064000804017f */
[----:B-1----:R-:W-:Y:S05]  /*22240*/  @!P2 NANOSLEEP.SYNCS 0x989680 ;  /* 0x009896800000a95d */ /* 0x002fea0003900000 */
[----:B------:R-:W1:Y:S02]  /*22250*/  @!P2 SYNCS.PHASECHK.TRANS64 P2, [R3+URZ+0x22860], R0 ;  /* 0x022860000300a5a7 */ /* 0x000e64000804007f */
[----:B-1----:R-:W-:Y:S05]  /*22260*/  @!P2 BRA `(.L_x_8474) ;  /* 0xfffffffc00f0a947 */ /* 0x002fea000383ffff */
[----:B------:R-:W-:Y:S05]  /*22270*/  BRA `(.L_x_8628) ;  /* 0xffffffa000887947 */ /* 0x000fea000383ffff */
.L_x_8482:
[----:B0-----:R0:W1:Y:S02]  /*22280*/  SYNCS.PHASECHK.TRANS64.TRYWAIT P1, [R2+URZ+0x22870], R3 ;  /* 0x02287003020075a7 */ /* 0x001064000802017f */
[----:B-1----:R-:W-:Y:S05]  /*22290*/  @!P1 NANOSLEEP.SYNCS 0x989680 ;  /* 0x009896800000995d */ /* 0x002fea0003900000 */
[----:B------:R-:W1:Y:S02]  /*222a0*/  @!P1 SYNCS.PHASECHK.TRANS64 P1, [R2+URZ+0x22870], R3 ;  /* 0x02287003020095a7 */ /* 0x000e64000802007f */
[----:B-1----:R-:W-:Y:S05]  /*222b0*/  @!P1 BRA `(.L_x_8482) ;  /* 0xfffffffc00f09947 */ /* 0x002fea000383ffff */
[----:B------:R-:W-:Y:S05]  /*222c0*/  BRA `(.L_x_8629) ;  /* 0xffffffa8007c7947 */ /* 0x000fea000383ffff */
.L_x_8484:
[----:B0-----:R0:W1:Y:S02]  /*222d0*/  SYNCS.PHASECHK.TRANS64.TRYWAIT P1, [R2+URZ+0x22860], R3 ;  /* 0x02286003020075a7 */ /* 0x001064000802017f */
[----:B-1----:R-:W-:Y:S05]  /*222e0*/  @!P1 NANOSLEEP.SYNCS 0x989680 ;  /* 0x009896800000995d */ /* 0x002fea0003900000 */
[----:B------:R-:W1:Y:S02]  /*222f0*/  @!P1 SYNCS.PHASECHK.TRANS64 P1, [R2+URZ+0x22860], R3 ;  /* 0x02286003020095a7 */ /* 0x000e64000802007f */
[----:B-1----:R-:W-:Y:S05]  /*22300*/  @!P1 BRA `(.L_x_8484) ;  /* 0xfffffffc00f09947 */ /* 0x002fea000383ffff */
[----:B------:R-:W-:Y:S05]  /*22310*/  BRA `(.L_x_8630) ;  /* 0xffffffa8008c7947 */ /* 0x000fea000383ffff */
.L_x_8498:
[----:B0-----:R0:W1:Y:S02]  /*22320*/  SYNCS.PHASECHK.TRANS64.TRYWAIT P0, [R5+URZ+0x22820], R0 ;  /* 0x02282000050075a7 */ /* 0x001064000800017f */
[----:B-1----:R-:W-:Y:S05]  /*22330*/  @!P0 NANOSLEEP.SYNCS 0x989680 ;  /* 0x009896800000895d */ /* 0x002fea0003900000 */
[----:B------:R-:W1:Y:S02]  /*22340*/  @!P0 SYNCS.PHASECHK.TRANS64 P0, [R5+URZ+0x22820], R0 ;  /* 0x02282000050085a7 */ /* 0x000e64000800007f */
[----:B-1----:R-:W-:Y:S05]  /*22350*/  @!P0 BRA `(.L_x_8498) ;  /* 0xfffffffc00f08947 */ /* 0x002fea000383ffff */
[----:B------:R-:W-:Y:S05]  /*22360*/  BRA `(.L_x_8631) ;  /* 0xffffffbc00607947 */ /* 0x000fea000383ffff */
.L_x_8499:
        /* <DEDUP_REMOVED lines=11> */
.L_x_8633:
[----:B------:R-:W-:Y:S05]  /*22420*/  BSYNC B0 ;  /* 0x0000000000007941 */ /* 0x000fea0003800000 */
.L_x_8632:
[----:B------:R-:W-:Y:S05]  /*22430*/  BRA `(.L_x_8634) ;  /* 0xffffffbc00487947 */ /* 0x000fea000383ffff */
.L_x_8502:
[----:B------:R-:W-:Y:S01]  /*22440*/  BSSY B1, `(.L_x_8635) ;  /* 0x0000006000017945 */ /* 0x000fe20003800000 */
[----:B------:R-:W-:-:S07]  /*22450*/  IMAD.MOV.U32 R15, RZ, RZ, -0x1 ;  /* 0xffffffffff0f7424 */ /* 0x000fce00078e00ff */
[----:B0----5:R-:W-:Y:S05]  /*22460*/  WARPSYNC.COLLECTIVE R15, `(.L_x_8636) ;  /* 0x000000000f0c7348 */ /* 0x021fea0003c00000 */
[----:B------:R-:W-:Y:S02]  /*22470*/  ELECT P6, UR62, PT ;  /* 0x00000000003e782f */ /* 0x000fe400038c0000 */
[----:B------:R-:W-:Y:S01]  /*22480*/  MOV R14, UR62 ;  /* 0x0000003e000e7c02 */ /* 0x000fe20008000f00 */
[----:B0----5:R-:W-:Y:S10]  /*22490*/  ENDCOLLECTIVE ;  /* 0x000000000000791b */ /* 0x021ff40003800000 */
.L_x_8636:
[----:B------:R-:W-:Y:S05]  /*224a0*/  BSYNC B1 ;  /* 0x0000000000017941 */ /* 0x000fea0003800000 */
.L_x_8635:
[----:B------:R-:W-:Y:S05]  /*224b0*/  BRA `(.L_x_8637) ;  /* 0xffffffbc00407947 */ /* 0x000fea000383ffff */
.L_x_8504:
[----:B0-----:R0:W1:Y:S02]  /*224c0*/  SYNCS.PHASECHK.TRANS64.TRYWAIT P1, [R3+URZ+0x22840], R2 ;  /* 0x02284002030075a7 */ /* 0x001064000802017f */
[----:B-1----:R-:W-:Y:S05]  /*224d0*/  @!P1 NANOSLEEP.SYNCS 0x989680 ;  /* 0x009896800000995d */ /* 0x002fea0003900000 */
[----:B------:R-:W1:Y:S02]  /*224e0*/  @!P1 SYNCS.PHASECHK.TRANS64 P1, [R3+URZ+0x22840], R2 ;  /* 0x02284002030095a7 */ /* 0x000e64000802007f */
[----:B-1----:R-:W-:Y:S05]  /*224f0*/  @!P1 BRA `(.L_x_8504) ;  /* 0xfffffffc00f09947 */ /* 0x002fea000383ffff */
[----:B------:R-:W-:Y:S05]  /*22500*/  BRA `(.L_x_8638) ;  /* 0xffffffbc00647947 */ /* 0x000fea000383ffff */
.L_x_8506:
[----:B-1----:R1:W2:Y:S02]  /*22510*/  SYNCS.PHASECHK.TRANS64.TRYWAIT P1, [R35+URZ+0x22840], R0 ;  /* 0x02284000230075a7 */ /* 0x0022a4000802017f */
[----:B--2---:R-:W-:Y:S05]  /*22520*/  @!P1 NANOSLEEP.SYNCS 0x989680 ;  /* 0x009896800000995d */ /* 0x004fea0003900000 */
[----:B------:R-:W2:Y:S02]  /*22530*/  @!P1 SYNCS.PHASECHK.TRANS64 P1, [R35+URZ+0x22840], R0 ;  /* 0x02284000230095a7 */ /* 0x000ea4000802007f */
[----:B--2---:R-:W-:Y:S05]  /*22540*/  @!P1 BRA `(.L_x_8506) ;  /* 0xfffffffc00f09947 */ /* 0x004fea000383ffff */
[----:B------:R-:W-:Y:S05]  /*22550*/  BRA `(.L_x_8639) ;  /* 0xffffffbc00747947 */ /* 0x000fea000383ffff */
.L_x_8508:
[----:B--2---:R2:W3:Y:S02]  /*22560*/  SYNCS.PHASECHK.TRANS64.TRYWAIT P1, [R3+URZ+0x22860], R2 ;  /* 0x02286002030075a7 */ /* 0x0044e4000802017f */
[----:B---3--:R-:W-:Y:S05]  /*22570*/  @!P1 NANOSLEEP.SYNCS 0x989680 ;  /* 0x009896800000995d */ /* 0x008fea0003900000 */
[----:B------:R-:W3:Y:S02]  /*22580*/  @!P1 SYNCS.PHASECHK.TRANS64 P1, [R3+URZ+0x22860], R2 ;  /* 0x02286002030095a7 */ /* 0x000ee4000802007f */
[----:B---3--:R-:W-:Y:S05]  /*22590*/  @!P1 BRA `(.L_x_8508) ;  /* 0xfffffffc00f09947 */ /* 0x008fea000383ffff */
[----:B------:R-:W-:Y:S05]  /*225a0*/  BRA `(.L_x_8640) ;  /* 0xffffffbc00707947 */ /* 0x000fea000383ffff */
.L_x_8510:
[----:B---3--:R3:W4:Y:S02]  /*225b0*/  SYNCS.PHASECHK.TRANS64.TRYWAIT P1, [R35+URZ+0x22860], R0 ;  /* 0x02286000230075a7 */ /* 0x008724000802017f */
[----:B----4-:R-:W-:Y:S05]  /*225c0*/  @!P1 NANOSLEEP.SYNCS 0x989680 ;  /* 0x009896800000995d */ /* 0x010fea0003900000 */
[----:B------:R-:W4:Y:S02]  /*225d0*/  @!P1 SYNCS.PHASECHK.TRANS64 P1, [R35+URZ+0x22860], R0 ;  /* 0x02286000230095a7 */ /* 0x000f24000802007f */
[----:B----4-:R-:W-:Y:S05]  /*225e0*/  @!P1 BRA `(.L_x_8510) ;  /* 0xfffffffc00f09947 */ /* 0x010fea000383ffff */
[----:B------:R-:W-:Y:S05]  /*225f0*/  BRA `(.L_x_8641) ;  /* 0xffffffbc006c7947 */ /* 0x000fea000383ffff */
.L_x_8512:
[----:B----4-:R4:W0:Y:S02]  /*22600*/  SYNCS.PHASECHK.TRANS64.TRYWAIT P1, [R3+URZ+0x22880], R2 ;  /* 0x02288002030075a7 */ /* 0x010824000802017f */
[----:B0-----:R-:W-:Y:S05]  /*22610*/  @!P1 NANOSLEEP.SYNCS 0x989680 ;  /* 0x009896800000995d */ /* 0x001fea0003900000 */
[----:B------:R-:W0:Y:S02]  /*22620*/  @!P1 SYNCS.PHASECHK.TRANS64 P1, [R3+URZ+0x22880], R2 ;  /* 0x02288002030095a7 */ /* 0x000e24000802007f */
[----:B0-----:R-:W-:Y:S05]  /*22630*/  @!P1 BRA `(.L_x_8512) ;  /* 0xfffffffc00f09947 */ /* 0x001fea000383ffff */
[----:B------:R-:W-:Y:S05]  /*22640*/  BRA `(.L_x_8642) ;  /* 0xffffffbc00687947 */ /* 0x000fea000383ffff */
.L_x_8643:
        /* <DEDUP_REMOVED lines=11> */
.L_x_15847:


//--------------------- .text._ZN7cutlass13device_kernelIN5flash11enable_sm90INS1_16FlashAttnFwdSm90INS1_25CollectiveMainloopFwdSm90ILi2EN4cute5tupleIJNS5_1CILi1EEES8_S8_EEENS6_IJNS7_ILi128EEENS7_ILi160EEESA_EEELi128ENS_12float_e4m3_tEfNS_4arch4Sm90ELb0ELb1ELb1ELb1ELb1ELb1ELb0ELb1ELb1ELb1ELb0ELb0EEENS1_21CollectiveEpilogueFwdINS6_IJSA_SA_SB_EEES9_NS_10bfloat16_tESF_Li256ELb1ELb1ELb0ELb1EEENS1_36VarlenDynamicPersistentTileSchedulerILi128ELi160ELi256ELi128ELb0ELb1ELb1ELb1ELb0ELb1EEEEEEEEEvNT_6ParamsE --------------------------
	.section	.text._ZN7cutlass13device_kernelIN5flash11enable_sm90INS1_16FlashAttnFwdSm90INS1_25CollectiveMainloopFwdSm90ILi2EN4cute5tupleIJNS5_1CILi1EEES8_S8_EEENS6_IJNS7_ILi128EEENS7_ILi160EEESA_EEELi128ENS_12float_e4m3_tEfNS_4arch4Sm90ELb0ELb1ELb1ELb1ELb1ELb1ELb0ELb1ELb1ELb1ELb0ELb0EEENS1_21CollectiveEpilogueFwdINS6_IJSA_SA_SB_EEES9_NS_10bfloat16_tESF_Li256ELb1ELb1ELb0ELb1EEENS1_36VarlenDynamicPersistentTileSchedulerILi128ELi160ELi256ELi128ELb0ELb1ELb1ELb1ELb0ELb1EEEEEEEEEvNT_6ParamsE,"ax",@progbits
	.align	128
.text._ZN7cutlass13device_kernelIN5flash11enable_sm90INS1_16FlashAttnFwdSm90INS1_25CollectiveMainloopFwdSm90ILi2EN4cute5tupleIJNS5_1CILi1EEES8_S8_EEENS6_IJNS7_ILi128EEENS7_ILi160EEESA_EEELi128ENS_12float_e4m3_tEfNS_4arch4Sm90ELb0ELb1ELb1ELb1ELb1ELb1ELb0ELb1ELb1ELb1ELb0ELb0EEENS1_21CollectiveEpilogueFwdINS6_IJSA_SA_SB_EEES9_NS_10bfloat16_tESF_Li256ELb1ELb1ELb0ELb1EEENS1_36VarlenDynamicPersistentTileSchedulerILi128ELi160ELi256ELi128ELb0ELb1ELb1ELb1ELb0ELb1EEEEEEEEEvNT_6ParamsE:
        .type           _ZN7cutlass13device_kernelIN5flash11enable_sm90INS1_16FlashAttnFwdSm90INS1_25CollectiveMainloopFwdSm90ILi2EN4cute5tupleIJNS5_1CILi1EEES8_S8_EEENS6_IJNS7_ILi128EEENS7_ILi160EEESA_EEELi128ENS_12float_e4m3_tEfNS_4arch4Sm90ELb0ELb1ELb1ELb1ELb1ELb1ELb0ELb1ELb1ELb1ELb0ELb0EEENS1_21CollectiveEpilogueFwdINS6_IJSA_SA_SB_EEES9_NS_10bfloat16_tESF_Li256ELb1ELb1ELb0ELb1EEENS1_36VarlenDynamicPersistentTileSchedulerILi128ELi160ELi256ELi128ELb0ELb1ELb1ELb1ELb0ELb1EEEEEEEEEvNT_6ParamsE,@function
        .size           _ZN7cutlass13device_kernelIN5flash11enable_sm90INS1_16FlashAttnFwdSm90INS1_25CollectiveMainloopFwdSm90ILi2EN4cute5tupleIJNS5_1CILi1EEES8_S8_EEENS6_IJNS7_ILi128EEENS7_ILi160EEESA_EEELi128ENS_12float_e4m3_tEfNS_4arch4Sm90ELb0ELb1ELb1ELb1ELb1ELb1ELb0ELb1ELb1ELb1ELb0ELb0EEENS1_21CollectiveEpilogueFwdINS6_IJSA_SA_SB_EEES9_NS_10bfloat16_tESF_Li256ELb1ELb1ELb0ELb1EEENS1_36VarlenDynamicPersistentTileSchedulerILi128ELi160ELi256ELi128ELb0ELb1ELb1ELb1ELb0ELb1EEEEEEEEEvNT_6ParamsE,(.L_x_15848 - _ZN7cutlass13device_kernelIN5flash11enable_sm90INS1_16FlashAttnFwdSm90INS1_25CollectiveMainloopFwdSm90ILi2EN4cute5tupleIJNS5_1CILi1EEES8_S8_EEENS6_IJNS7_ILi128EEENS7_ILi160EEESA_EEELi128ENS_12float_e4m3_tEfNS_4arch4Sm90ELb0ELb1ELb1ELb1ELb1ELb1ELb0ELb1ELb1ELb1ELb0ELb0EEENS1_21CollectiveEpilogueFwdINS6_IJSA_SA_SB_EEES9_NS_10bfloat16_tESF_Li256ELb1ELb1ELb0ELb1EEENS1_36VarlenDynamicPersistentTileSchedulerILi128ELi160ELi256ELi128ELb0ELb1ELb1ELb1ELb0ELb1EEEEEEEEEvNT_6ParamsE)
        .other          _ZN7cutlass13device_kernelIN5flash11enable_sm90INS1_16FlashAttnFwdSm90INS1_25CollectiveMainloopFwdSm90ILi2EN4cute5tupleIJNS5_1CILi1EEES8_S8_EEENS6_IJNS7_ILi128EEENS7_ILi160EEESA_EEELi128ENS_12float_e4m3_tEfNS_4arch4Sm90ELb0ELb1ELb1ELb1ELb1ELb1ELb0ELb1ELb1ELb1ELb0ELb0EEENS1_21CollectiveEpilogueFwdINS6_IJSA_SA_SB_EEES9_NS_10bfloat16_tESF_Li256ELb1ELb1ELb0ELb1EEENS1_36VarlenDynamicPersistentTileSchedulerILi128ELi160ELi256ELi128ELb0ELb1ELb1ELb1ELb0ELb1EEEEEEEEEvNT_6ParamsE,@"STO_CUDA_ENTRY STV_DEFAULT"
_ZN7cutlass13device_kernelIN5flash11enable_sm90INS1_16FlashAttnFwdSm90INS1_25CollectiveMainloopFwdSm90ILi2EN4cute5tupleIJNS5_1CILi1EEES8_S8_EEENS6_IJNS7_ILi128EEENS7_ILi160EEESA_EEELi128ENS_12float_e4m3_tEfNS_4arch4Sm90ELb0ELb1ELb1ELb1ELb1ELb1ELb0ELb1ELb1ELb1ELb0ELb0EEENS1_21CollectiveEpilogueFwdINS6_IJSA_SA_SB_EEES9_NS_10bfloat16_tESF_Li256ELb1ELb1ELb0ELb1EEENS1_36VarlenDynamicPersistentTileSchedulerILi128ELi160ELi256ELi128ELb0ELb1ELb1ELb1ELb0ELb1EEEEEEEEEvNT_6ParamsE:
        /* <DEDUP_REMOVED lines=17> */
.L_x_8645:
[----:B------:R-:W-:Y:S05]  /*0110*/  BSYNC B0 ;  /* 0x0000000000007941 */ /* 0x000fea0003800000 */
.L_x_8644:
        /* <DEDUP_REMOVED lines=40> */
.L_x_8646:
        /* <DEDUP_REMOVED lines=22> */
.L_x_8647:
        /* <DEDUP_REMOVED lines=18> */
.L_x_8648:
        /* <DEDUP_REMOVED lines=22> */
.L_x_8649:
        /* <DEDUP_REMOVED lines=23> */
.L_x_8650:
        /* <DEDUP_REMOVED lines=9> */
.L_x_8653:
[----:B------:R-:W-:-:S08]  /*0980*/  NOP ;  /* 0x0000000000007918 */ /* 0x000fd00000000000 */
[----:B------:R-:W0:Y:S02]  /*0990*/  USETMAXREG.TRY_ALLOC.CTAPOOL UP0, 0xe8 ;  /* 0x000000e8000079c8 */ /* 0x000e240008000600 */
[----:B0-----:R-:W-:-:S13]  /*09a0*/  PLOP3.LUT P0, PT, PT, PT, UP0, 0x80, 0x0 ;  /* 0x000000000000781c */ /* 0x001fda0003f0f008 */
[----:B------:R-:W-:Y:S05]  /*09b0*/  @!P0 BRA `(.L_x_8653) ;  /* 0xfffffffc00f08947 */ /* 0x000fea000383ffff */
[----:B------:R-:W2:Y:S01]  /*09c0*/  S2R R0, SR_TID.X ;  /* 0x0000000000007919 */ /* 0x000ea20000002100 */
[----:B------:R-:W-:Y:S01]  /*09d0*/  MOV R17, 0x400 ;  /* 0x0000040000117802 */ /* 0x000fe20000000f00 */
[----:B------:R-:W-:Y:S01]  /*09e0*/  ULDC UR4, c[0x0][0xc3c] ;  /* 0x00030f0000047ab9 */ /* 0x000fe20000000800 */
[----:B------:R-:W-:Y:S02]  /*09f0*/  LOP3.LUT R22, R22, 0xffffffdf, RZ, 0xc0, !PT ;  /* 0xffffffdf16167812 */ /* 0x000fe400078ec0ff */
[----:B--2---:R-:W-:Y:S02]  /*0a00*/  SHF.R.U32.HI R2, RZ, 0x7, R0 ;  /* 0x00000007ff027819 */ /* 0x004fe40000011600 */
[----:B------:R-:W0:Y:S01]  /*0a10*/  S2R R0, SR_CgaCtaId ;  /* 0x0000000000007919 */ /* 0x000e220000008800 */
[----:B------:R-:W-:Y:S06]  /*0a20*/  BAR.ARV 0x8, 0x180 ;  /* 0x0206000000007b1d */ /* 0x000fec0000002000 */
[----:B------:R-:W-:-:S13]  /*0a30*/  ISETP.NE.AND P0, PT, R2, 0x1, PT ;  /* 0x000000010200780c */ /* 0x000fda0003f05270 */
[----:B------:R-:W-:Y:S06]  /*0a40*/  @!P0 BAR.ARV 0x9, 0x100 ;  /* 0x0244000000008b1d */ /* 0x000fec0000002000 */
[----:B------:R-:W-:Y:S02]  /*0a50*/  @P0 LOP3.LUT R22, R22, 0x20, RZ, 0xfc, !PT ;  /* 0x0000002016160812 */ /* 0x000fe400078efcff */
        /* <DEDUP_REMOVED lines=10> */
[----:B------:R-:W-:-:S04]  /*0b00*/  LEA.HI R2, R0, R12, RZ, 0x7 ;  /* 0x0000000c00027211 */ /* 0x000fc800078f38ff */
[----:B------:R-:W-:-:S05]  /*0b10*/  LOP3.LUT R3, R2, 0xffffff80, RZ, 0xc0, !PT ;  /* 0xffffff8002037812 */ /* 0x000fca00078ec0ff */
[----:B------:R-:W-:-:S05]  /*0b20*/  IMAD.IADD R11, R12, 0x1, -R3 ;  /* 0x000000010c0b7824 */ /* 0x000fca00078e0a03 */
[----:B------:R-:W-:-:S04]  /*0b30*/  SHF.R.S32.HI R6, RZ, 0x1f, R11 ;  /* 0x0000001fff067819 */ /* 0x000fc8000001140b */
[----:B------:R-:W-:-:S04]  /*0b40*/  LEA.HI R8, R6, R11, RZ, 0x2 ;  /* 0x0000000b06087211 */ /* 0x000fc800078f10ff */
[--C-:B------:R-:W-:Y:S02]  /*0b50*/  SHF.R.S32.HI R5, RZ, 0x2, R8.reuse ;  /* 0x00000002ff057819 */ /* 0x100fe40000011408 */
[----:B------:R-:W-:Y:S02]  /*0b60*/  SHF.R.S32.HI R4, RZ, 0x1f, R8 ;  /* 0x0000001fff047819 */ /* 0x000fe40000011408 */
[----:B------:R-:W-:Y:S02]  /*0b70*/  SHF.R.S32.HI R14, RZ, 0x7, R2 ;  /* 0x00000007ff0e7819 */ /* 0x000fe40000011402 */
[----:B------:R-:W-:Y:S02]  /*0b80*/  LEA.HI R3, R4, R5, RZ, 0x3 ;  /* 0x0000000504037211 */ /* 0x000fe400078f18ff */
[----:B------:R-:W-:Y:S02]  /*0b90*/  LEA.HI R4, R0, R12, RZ, 0x4 ;  /* 0x0000000c00047211 */ /* 0x000fe400078f20ff */
[----:B------:R-:W-:-:S02]  /*0ba0*/  LOP3.LUT R10, R3, 0xfffffff8, RZ, 0xc0, !PT ;  /* 0xfffffff8030a7812 */ /* 0x000fc400078ec0ff */
[----:B------:R-:W-:Y:S02]  /*0bb0*/  LEA.HI R2, R2, R14, RZ, 0x1 ;  /* 0x0000000e02027211 */ /* 0x000fe400078f08ff */
[----:B------:R-:W-:Y:S02]  /*0bc0*/  LEA.HI R6, R6, R11, RZ, 0x5 ;  /* 0x0000000b06067211 */ /* 0x000fe400078f28ff */
[-C--:B------:R-:W-:Y:S01]  /*0bd0*/  LEA.HI R3, R0, R12.reuse, RZ, 0x5 ;  /* 0x0000000c00037211 */ /* 0x080fe200078f28ff */
[----:B------:R-:W-:Y:S01]  /*0be0*/  IMAD.IADD R9, R5, 0x1, -R10 ;  /* 0x0000000105097824 */ /* 0x000fe200078e0a0a */
[----:B------:R-:W-:Y:S02]  /*0bf0*/  SHF.R.S32.HI R7, RZ, 0x4, R4 ;  /* 0x00000004ff077819 */ /* 0x000fe40000011404 */
[----:B------:R-:W-:Y:S02]  /*0c00*/  SHF.R.S32.HI R6, RZ, 0x5, R6 ;  /* 0x00000005ff067819 */ /* 0x000fe40000011406 */
[----:B------:R-:W-:Y:S01]  /*0c10*/  LOP3.LUT R2, R2, 0x3fffffe, RZ, 0xc0, !PT ;  /* 0x03fffffe02027812 */ /* 0x000fe200078ec0ff */
[----:B------:R-:W-:Y:S01]  /*0c20*/  IMAD.SHL.U32 R3, R3, 0x20, RZ ;  /* 0x0000002003037824 */ /* 0x000fe200078e00ff */
[----:B------:R-:W-:Y:S01]  /*0c30*/  LOP3.LUT R5, R4, 0x3fffff0, RZ, 0xc0, !PT ;  /* 0x03fffff004057812 */ /* 0x000fe200078ec0ff */
[----:B------:R-:W-:Y:S01]  /*0c40*/  IMAD R9, R6, 0x10, R9 ;  /* 0x0000001006097824 */ /* 0x000fe200078e0209 */
[----:B------:R-:W-:Y:S01]  /*0c50*/  LEA.HI R4, R4, R7, RZ, 0x1 ;  /* 0x0000000704047211 */ /* 0x000fe200078f08ff */
[----:B------:R-:W-:Y:S01]  /*0c60*/  IMAD.IADD R2, R14, 0x1, -R2 ;  /* 0x000000010e027824 */ /* 0x000fe200078e0a02 */
[----:B------:R-:W-:Y:S01]  /*0c70*/  LOP3.LUT R210, R3, 0xfffffc00, RZ, 0xc0, !PT ;  /* 0xfffffc0003d27812 */ /* 0x000fe200078ec0ff */
[----:B------:R-:W-:Y:S01]  /*0c80*/  IMAD.IADD R5, R12, 0x1, -R5 ;  /* 0x000000010c057824 */ /* 0x000fe200078e0a05 */
[----:B------:R-:W-:Y:S01]  /*0c90*/  LOP3.LUT R4, R4, 0x1ffffffe, RZ, 0xc0, !PT ;  /* 0x1ffffffe04047812 */ /* 0x000fe200078ec0ff */
[----:B------:R-:W-:Y:S01]  /*0ca0*/  IMAD R6, R2, 0x40, R9 ;  /* 0x0000004002067824 */ /* 0x000fe200078e0209 */
[----:B------:R-:W-:Y:S01]  /*0cb0*/  LEA.HI R2, R0, R12, RZ, 0x2 ;  /* 0x0000000c00027211 */ /* 0x000fe200078f10ff */
[----:B------:R-:W-:-:S02]  /*0cc0*/  IMAD R5, R5, 0x40, R210 ;  /* 0x0000004005057824 */ /* 0x000fc400078e02d2 */
[----:B------:R-:W-:Y:S01]  /*0cd0*/  IMAD.IADD R4, R7, 0x1, -R4 ;  /* 0x0000000107047824 */ /* 0x000fe200078e0a04 */
[----:B------:R-:W-:-:S03]  /*0ce0*/  SHF.R.S32.HI R198, RZ, 0x2, R2 ;  /* 0x00000002ffc67819 */ /* 0x000fc60000011402 */
[----:B------:R-:W-:Y:S01]  /*0cf0*/  IMAD R3, R4, 0x8, R5 ;  /* 0x0000000804037824 */ /* 0x000fe200078e0205 */
[----:B------:R-:W-:Y:S01]  /*0d00*/  LEA.HI R0, R0, R12, RZ, 0x3 ;  /* 0x0000000c00007211 */ /* 0x000fe200078f18ff */
[----:B------:R-:W-:Y:S01]  /*0d10*/  VIADD R7, R198, 0x40 ;  /* 0x00000040c6077836 */ /* 0x000fe20000000000 */
[----:B------:R-:W-:Y:S02]  /*0d20*/  LOP3.LUT R229, R2, 0xfffffffc, RZ, 0xc0, !PT ;  /* 0xfffffffc02e57812 */ /* 0x000fe400078ec0ff */
[----:B------:R0:W-:Y:S01]  /*0d30*/  STL [R1+0x2c], R3 ;  /* 0x00002c0301007387 */ /* 0x0001e20000100800 */
[----:B------:R-:W-:Y:S01]  /*0d40*/  LOP3.LUT R218, R0, 0xfffffff8, RZ, 0xc0, !PT ;  /* 0xfffffff800da7812 */ /* 0x000fe200078ec0ff */
[----:B------:R-:W-:Y:S02]  /*0d50*/  VIADD R5, R198, 0x80 ;  /* 0x00000080c6057836 */ /* 0x000fe40000000000 */
[----:B------:R-:W-:Y:S01]  /*0d60*/  IMAD.IADD R229, R12, 0x1, -R229 ;  /* 0x000000010ce57824 */ /* 0x000fe200078e0ae5 */
[----:B0-----:R-:W-:-:S02]  /*0d70*/  SHF.R.S32.HI R3, RZ, 0x1f, R2 ;  /* 0x0000001fff037819 */ /* 0x001fc40000011402 */
[----:B------:R-:W-:Y:S01]  /*0d80*/  SHF.R.S32.HI R2, RZ, 0x1f, R7 ;  /* 0x0000001fff027819 */ /* 0x000fe20000011407 */
[----:B------:R-:W-:Y:S01]  /*0d90*/  IMAD.IADD R218, R12, 0x1, -R218 ;  /* 0x000000010cda7824 */ /* 0x000fe200078e0ada */
[----:B------:R-:W-:Y:S01]  /*0da0*/  LEA.HI R3, R3, R198, RZ, 0x3 ;  /* 0x000000c603037211 */ /* 0x000fe200078f18ff */
[----:B------:R-:W-:Y:S01]  /*0db0*/  IMAD.SHL.U32 R206, R7, 0x80, RZ ;  /* 0x0000008007ce7824 */ /* 0x000fe200078e00ff */
[----:B------:R-:W-:Y:S01]  /*0dc0*/  LEA.HI R2, R2, R7, RZ, 0x3 ;  /* 0x0000000702027211 */ /* 0x000fe200078f18ff */
[----:B------:R-:W-:Y:S01]  /*0dd0*/  IMAD.SHL.U32 R208, R218, 0x8, RZ ;  /* 0x00000008dad07824 */ /* 0x000fe200078e00ff */
[----:B------:R-:W-:Y:S01]  /*0de0*/  LOP3.LUT R3, R3, 0xfffffff8, RZ, 0xc0, !PT ;  /* 0xfffffff803037812 */ /* 0x000fe200078ec0ff */
[----:B------:R-:W-:Y:S01]  /*0df0*/  IMAD.SHL.U32 R18, R229, 0x10, RZ ;  /* 0x00000010e5127824 */ /* 0x000fe200078e00ff */
[----:B------:R-:W-:Y:S01]  /*0e00*/  SHF.R.S32.HI R4, RZ, 0x1f, R5 ;  /* 0x0000001fff047819 */ /* 0x000fe20000011405 */
[----:B------:R-:W-:Y:S01]  /*0e10*/  IMAD.SHL.U32 R2, R2, 0x80, RZ ;  /* 0x0000008002027824 */ /* 0x000fe200078e00ff */
[----:B------:R-:W-:Y:S01]  /*0e20*/  LOP3.LUT R206, R206, 0x380, RZ, 0xc0, !PT ;  /* 0x00000380cece7812 */ /* 0x000fe200078ec0ff */
[----:B------:R-:W-:Y:S01]  /*0e30*/  IMAD.IADD R211, R198, 0x1, -R3 ;  /* 0x00000001c6d37824 */ /* 0x000fe200078e0a03 */
[----:B------:R-:W-:Y:S01]  /*0e40*/  LEA.HI R4, R4, R5, RZ, 0x3 ;  /* 0x0000000504047211 */ /* 0x000fe200078f18ff */
[----:B------:R-:W-:Y:S01]  /*0e50*/  IMAD.SHL.U32 R207, R5, 0x80, RZ ;  /* 0x0000008005cf7824 */ /* 0x000fe200078e00ff */
[----:B------:R-:W-:-:S02]  /*0e60*/  SHF.R.S32.HI R3, RZ, 0x1f, R208 ;  /* 0x0000001fff037819 */ /* 0x000fc400000114d0 */
[----:B------:R-:W-:Y:S02]  /*0e70*/  SHF.R.U32.HI R5, RZ, 0x3, R206 ;  /* 0x00000003ff057819 */ /* 0x000fe400000116ce */
[----:B------:R-:W-:Y:S02]  /*0e80*/  LOP3.LUT R3, R206, 0x70, R18, 0xf8, !PT ;  /* 0x00000070ce037812 */ /* 0x000fe400078ef812 */
[----:B------:R-:W-:-:S04]  /*0e90*/  LOP3.LUT R212, R2, 0xfffffc00, RZ, 0xc0, !PT ;  /* 0xfffffc0002d47812 */ /* 0x000fc800078ec0ff */
[----:B------:R-:W-:Y:S01]  /*0ea0*/  LOP3.LUT R2, R212, R3, R5, 0xf6, !PT ;  /* 0x00000003d4027212 */ /* 0x000fe200078ef605 */
[----:B------:R0:W-:Y:S04]  /*0eb0*/  STL [R1+0x24], R6 ;  /* 0x0000240601007387 */ /* 0x0001e80000100800 */
[----:B------:R-:W-:-:S05]  /*0ec0*/  IMAD.IADD R2, R17, 0x1, R2 ;  /* 0x0000000111027824 */ /* 0x000fca00078e0202 */
[----:B------:R0:W-:Y:S01]  /*0ed0*/  STL [R1+0xc], R2 ;  /* 0x00000c0201007387 */ /* 0x0001e20000100800 */
[----:B------:R-:W-:Y:S02]  /*0ee0*/  SHF.R.S32.HI R227, RZ, 0x3, R0 ;  /* 0x00000003ffe37819 */ /* 0x000fe40000011400 */
[C---:B------:R-:W-:Y:S01]  /*0ef0*/  LEA.HI R0, R229.reuse, R229, RZ, 0x1 ;  /* 0x000000e5e5007211 */ /* 0x040fe200078f08ff */
[----:B------:R-:W-:-:S03]  /*0f00*/  IMAD.SHL.U32 R192, R229, 0x8, RZ ;  /* 0x00000008e5c07824 */ /* 0x000fc600078e00ff */
[----:B------:R-:W-:Y:S01]  /*0f10*/  LOP3.LUT R0, R0, 0x1ffffffe, RZ, 0xc0, !PT ;  /* 0x1ffffffe00007812 */ /* 0x000fe200078ec0ff */
[----:B------:R-:W-:Y:S01]  /*0f20*/  VIADD R23, R18, 0x40 ;  /* 0x0000004012177836 */ /* 0x000fe20000000000 */
[----:B------:R-:W-:Y:S01]  /*0f30*/  LOP3.LUT R204, R8, 0x7ffffffc, RZ, 0xc0, !PT ;  /* 0x7ffffffc08cc7812 */ /* 0x000fe200078ec0ff */
[----:B------:R-:W-:Y:S02]  /*0f40*/  VIADD R214, R208, 0x40 ;  /* 0x00000040d0d67836 */ /* 0x000fe40000000000 */
[----:B------:R-:W-:Y:S02]  /*0f50*/  VIADD R199, R192, 0x20 ;  /* 0x00000020c0c77836 */ /* 0x000fe40000000000 */
[----:B------:R-:W-:Y:S02]  /*0f60*/  IMAD.SHL.U32 R4, R4, 0x80, RZ ;  /* 0x0000008004047824 */ /* 0x000fe400078e00ff */
[----:B------:R-:W-:Y:S01]  /*0f70*/  IMAD.IADD R0, R229, 0x1, -R0 ;  /* 0x00000001e5007824 */ /* 0x000fe200078e0a00 */
[----:B------:R-:W-:Y:S01]  /*0f80*/  CS2R R194, SRZ ;  /* 0x0000000000c27805 */ /* 0x000fe2000001ff00 */
[----:B------:R-:W-:Y:S01]  /*0f90*/  IMAD.MOV.U32 R226, RZ, RZ, RZ ;  /* 0x000000ffffe27224 */ /* 0x000fe200078e00ff */
[----:B------:R-:W-:Y:S01]  /*0fa0*/  LOP3.LUT R207, R207, 0x380, RZ, 0xc0, !PT ;  /* 0x00000380cfcf7812 */ /* 0x000fe200078ec0ff */
[----:B------:R-:W-:Y:S01]  /*0fb0*/  IMAD.MOV.U32 R201, RZ, RZ, RZ ;  /* 0x000000ffffc97224 */ /* 0x000fe200078e00ff */
[----:B------:R-:W-:Y:S01]  /*0fc0*/  SHF.R.S32.HI R19, RZ, 0x1f, R18 ;  /* 0x0000001fff137819 */ /* 0x000fe20000011412 */
[----:B------:R-:W-:Y:S01]  /*0fd0*/  IMAD.MOV.U32 R196, RZ, RZ, RZ ;  /* 0x000000ffffc47224 */ /* 0x000fe200078e00ff */
[----:B------:R-:W-:Y:S01]  /*0fe0*/  SHF.R.S32.HI R197, RZ, 0x1f, R23 ;  /* 0x0000001fffc57819 */ /* 0x000fe20000011417 */
[----:B------:R-:W-:Y:S01]  /*0ff0*/  IMAD.IADD R204, R11, 0x1, -R204 ;  /* 0x000000010bcc7824 */ /* 0x000fe200078e0acc */
[----:B------:R-:W-:Y:S01]  /*1000*/  SHF.R.S32.HI R7, RZ, 0x1f, R214 ;  /* 0x0000001fff077819 */ /* 0x000fe200000114d6 */
[----:B------:R-:W-:Y:S01]  /*1010*/  IMAD R205, R0, 0x8, R6 ;  /* 0x0000000800cd7824 */ /* 0x000fe200078e0206 */
[----:B------:R-:W-:-:S02]  /*1020*/  SHF.R.S32.HI R228, RZ, 0x1f, R199 ;  /* 0x0000001fffe47819 */ /* 0x000fc400000114c7 */
[----:B------:R-:W-:Y:S02]  /*1030*/  LOP3.LUT R213, R4, 0xfffffc00, RZ, 0xc0, !PT ;  /* 0xfffffc0004d57812 */ /* 0x000fe400078ec0ff */
[----:B0-2---:R-:W-:-:S07]  /*1040*/  LOP3.LUT R200, R13, 0x1, RZ, 0xfc, !PT ;  /* 0x000000010dc87812 */ /* 0x005fce00078efcff */
.L_x_8895:
        /* <DEDUP_REMOVED lines=12> */
[----:B--2-4-:R-:W1:Y:S01]  /*1110*/  @P1 LDC.64 R2, c[0x0][0xa28] ;  /* 0x00028a00ff021b82 */ /* 0x014e620000000a00 */
        /* <DEDUP_REMOVED lines=20> */
[----:B-1----:R-:W-:Y:S06]  /*1260*/  @P2 BRA `(.L_x_8655) ;  /* 0x0000000000242947 */ /* 0x002fec0003800000 */
        /* <DEDUP_REMOVED lines=9> */
.L_x_8655:
        /* <DEDUP_REMOVED lines=10> */
.L_x_8656:
[----:B------:R-:W-:Y:S05]  /*13a0*/  @!P0 BRA `(.L_x_8657) ;  /* 0x00000000000c8947 */ /* 0x000fea0003800000 */
[----:B------:R-:W2:Y:S04]  /*13b0*/  LDG.E R3, desc[UR60][R8.64] ;  /* 0x0000003c08037981 */ /* 0x000ea8000c1e1900 */
[----:B------:R-:W2:Y:S02]  /*13c0*/  LDG.E R28, desc[UR60][R8.64+0x4] ;  /* 0x0000043c081c7981 */ /* 0x000ea4000c1e1900 */
[----:B--2---:R-:W-:-:S07]  /*13d0*/  IMAD.IADD R28, R28, 0x1, -R3 ;  /* 0x000000011c1c7824 */ /* 0x004fce00078e0a03 */
.L_x_8657:
        /* <DEDUP_REMOVED lines=25> */
[----:B-1----:R-:W-:-:S04]  /*1570*/  @P1 IMAD.HI.U32 R4, R3, R8, RZ ;  /* 0x0000000803041227 */ /* 0x002fc800078e00ff */
[C---:B------:R-:W-:Y:S01]  /*1580*/  VIADD R0, R189.reuse, 0x9f ;  /* 0x0000009fbd007836 */ /* 0x040fe20000000000 */
[----:B--2---:R-:W-:Y:S02]  /*1590*/  @P1 SHF.R.U32.HI R3, RZ, R9, R4 ;  /* 0x00000009ff031219 */ /* 0x004fe40000011604 */
[----:B------:R-:W-:Y:S01]  /*15a0*/  IADD3 R4, R189, 0x1, -R188 ;  /* 0x00000001bd047810 */ /* 0x000fe20007ffe8bc */
[----:B------:R-:W-:-:S04]  /*15b0*/  IMAD.HI R0, R0, 0x66666667, RZ ;  /* 0x6666666700007827 */ /* 0x000fc800078e02ff */
[----:B0-----:R-:W-:Y:S01]  /*15c0*/  IMAD.IADD R7, R4, 0x1, R3 ;  /* 0x0000000104077824 */ /* 0x001fe200078e0203 */
[----:B------:R-:W-:-:S04]  /*15d0*/  SHF.R.U32.HI R27, RZ, 0x1f, R0 ;  /* 0x0000001fff1b7819 */ /* 0x000fc80000011600 */
[----:B------:R-:W-:Y:S01]  /*15e0*/  LEA.HI.SX32 R27, R0, R27, 0x1a ;  /* 0x0000001b001b7211 */ /* 0x000fe200078fd2ff */
        /* <DEDUP_REMOVED lines=13> */
.L_x_8660:
[----:B------:R-:W-:-:S13]  /*16c0*/  ISETP.NE.AND P0, PT, R13, 0x1, PT ;  /* 0x000000010d00780c */ /* 0x000fda0003f05270 */
[----:B------:R-:W0:Y:S02]  /*16d0*/  @P0 LDC.64 R4, c[0x0][0x9e8] ;  /* 0x00027a00ff040b82 */ /* 0x000e240000000a00 */
[----:B0-----:R-:W-:-:S05]  /*16e0*/  @P0 IMAD.HI.U32 R4, R3, R4, RZ ;  /* 0x0000000403040227 */ /* 0x001fca00078e00ff */
[----:B------:R-:W-:-:S07]  /*16f0*/  @P0 SHF.R.U32.HI R3, RZ, R5, R4 ;  /* 0x00000005ff030219 */ /* 0x000fce0000011604 */
.L_x_8661:
[----:B------:R-:W-:Y:S05]  /*1700*/  BSYNC B0 ;  /* 0x0000000000007941 */ /* 0x000fea0003800000 */
.L_x_8659:
[----:B------:R-:W-:-:S05]  /*1710*/  IMAD R3, R3, R13, R13 ;  /* 0x0000000d03037224 */ /* 0x000fca00078e020d */
[----:B------:R-:W-:-:S07]  /*1720*/  VIMNMX R0, R0, R3, PT ;  /* 0x0000000300007248 */ /* 0x000fce0003fe0100 */
.L_x_8658:
[----:B------:R-:W0:Y:S01]  /*1730*/  @P1 LDC R3, c[0x0][0x44c] ;  /* 0x00011300ff031b82 */ /* 0x000e220000000800 */
[----:B------:R-:W-:Y:S01]  /*1740*/  IMAD.IADD R104, R189, 0x1, -R188 ;  /* 0x00000001bd687824 */ /* 0x000fe200078e0abc */
[----:B------:R-:W-:-:S06]  /*1750*/  ULDC UR4, c[0x0][0x9dc] ;  /* 0x0002770000047ab9 */ /* 0x000fcc0000000800 */
[----:B------:R-:W1:Y:S01]  /*1760*/  @P1 LDC R5, c[0x0][0x450] ;  /* 0x00011400ff051b82 */ /* 0x000e620000000800 */
[----:B0-----:R-:W-:-:S04]  /*1770*/  @P1 IMAD.HI.U32 R4, R202, R3, RZ ;  /* 0x00000003ca041227 */ /* 0x001fc800078e00ff */
[----:B------:R-:W-:Y:S01]  /*1780*/  IMAD.MOV.U32 R3, RZ, RZ, R202 ;  /* 0x000000ffff037224 */ /* 0x000fe200078e00ca */
        /* <DEDUP_REMOVED lines=14> */
.L_x_8664:
[----:B------:R-:W-:-:S13]  /*1870*/  ISETP.NE.AND P0, PT, R13, 0x1, PT ;  /* 0x000000010d00780c */ /* 0x000fda0003f05270 */
[----:B------:R-:W0:Y:S02]  /*1880*/  @P0 LDC.64 R6, c[0x0][0x9e8] ;  /* 0x00027a00ff060b82 */ /* 0x000e240000000a00 */
[----:B0-----:R-:W-:-:S05]  /*1890*/  @P0 IMAD.HI.U32 R6, R3, R6, RZ ;  /* 0x0000000603060227 */ /* 0x001fca00078e00ff */
[----:B------:R-:W-:-:S07]  /*18a0*/  @P0 SHF.R.U32.HI R3, RZ, R7, R6 ;  /* 0x00000007ff030219 */ /* 0x000fce0000011606 */
.L_x_8665:
[----:B------:R-:W-:Y:S05]  /*18b0*/  BSYNC B0 ;  /* 0x0000000000007941 */ /* 0x000fea0003800000 */
.L_x_8663:
[----:B------:R-:W-:-:S05]  /*18c0*/  IMAD R3, R3, R13, RZ ;  /* 0x0000000d03037224 */ /* 0x000fca00078e02ff */
[----:B------:R-:W-:-:S07]  /*18d0*/  VIMNMX R4, R4, R3, !PT ;  /* 0x0000000304047248 */ /* 0x000fce0007fe0100 */
.L_x_8662:
[----:B------:R-:W-:Y:S02]  /*18e0*/  VIADD R0, R0, 0x9f ;  /* 0x0000009f00007836 */ /* 0x000fe40000000000 */
[----:B------:R-:W-:-:S04]  /*18f0*/  IMAD.HI R4, R4, 0x66666667, RZ ;  /* 0x6666666704047827 */ /* 0x000fc800078e02ff */
[----:B------:R-:W-:Y:S01]  /*1900*/  IMAD.HI R0, R0, 0x66666667, RZ ;  /* 0x6666666700007827 */ /* 0x000fe200078e02ff */
[----:B------:R-:W-:-:S04]  /*1910*/  SHF.R.U32.HI R5, RZ, 0x1f, R4 ;  /* 0x0000001fff057819 */ /* 0x000fc80000011604 */
[----:B------:R-:W-:Y:S02]  /*1920*/  SHF.R.U32.HI R3, RZ, 0x1f, R0 ;  /* 0x0000001fff037819 */ /* 0x000fe40000011600 */
[----:B------:R-:W-:Y:S02]  /*1930*/  LEA.HI.SX32 R5, R4, R5, 0x1a ;  /* 0x0000000504057211 */ /* 0x000fe400078fd2ff */
[----:B------:R-:W-:Y:S02]  /*1940*/  LEA.HI.SX32 R0, R0, R3, 0x1a ;  /* 0x0000000300007211 */ /* 0x000fe400078fd2ff */
[----:B------:R-:W-:Y:S02]  /*1950*/  VIMNMX R5, RZ, R5, !PT ;  /* 0x00000005ff057248 */ /* 0x000fe40007fe0100 */
[----:B------:R-:W-:-:S03]  /*1960*/  VIMNMX R0, R27, R0, PT ;  /* 0x000000001b007248 */ /* 0x000fc60003fe0100 */
[--C-:B------:R-:W-:Y:S02]  /*1970*/  IMAD R5, R5, 0xa0, -R11.reuse ;  /* 0x000000a005057824 */ /* 0x100fe400078e0a0b */
[----:B------:R-:W-:-:S03]  /*1980*/  IMAD R3, R0, 0xa0, -R11 ;  /* 0x000000a000037824 */ /* 0x000fc600078e0a0b */
[----:B------:R-:W-:Y:S02]  /*1990*/  VIMNMX R5, RZ, R5, !PT ;  /* 0x00000005ff057248 */ /* 0x000fe40007fe0100 */
[----:B------:R-:W-:-:S04]  /*19a0*/  VIMNMX R0, R3, R2, PT ;  /* 0x0000000203007248 */ /* 0x000fc80003fe0100 */
        /* <DEDUP_REMOVED lines=31> */
.L_x_8668:
[----:B------:R-:W-:Y:S05]  /*1ba0*/  BSYNC B6 ;  /* 0x0000000000067941 */ /* 0x000fea0003800000 */
.L_x_8667:
        /* <DEDUP_REMOVED lines=20> */
.L_x_8670:
[----:B------:R-:W-:Y:S05]  /*1cf0*/  BSYNC B6 ;  /* 0x0000000000067941 */ /* 0x000fea0003800000 */
.L_x_8669:
[----:B------:R-:W-:Y:S01]  /*1d00*/  ULDC.64 UR4, c[0x0][0x9f8] ;  /* 0x00027e0000047ab9 */ /* 0x000fe20000000a00 */
[----:B------:R-:W-:Y:S01]  /*1d10*/  IMAD.MOV.U32 R86, RZ, RZ, R191 ;  /* 0x000000ffff567224 */ /* 0x000fe200078e00bf */
[----:B------:R-:W-:Y:S01]  /*1d20*/  ISETP.NE.U32.AND P0, PT, RZ, UR4, PT ;  /* 0x00000004ff007c0c */ /* 0x000fe2000bf05070 */
[----:B------:R-:W0:Y:S03]  /*1d30*/  LDC.64 R50, c[0x0][0x3f8] ;  /* 0x0000fe00ff327b82 */ /* 0x000e260000000a00 */
[----:B------:R-:W-:-:S05]  /*1d40*/  ISETP.NE.AND.EX P0, PT, RZ, UR5, PT, P0 ;  /* 0x00000005ff007c0c */ /* 0x000fca000bf05300 */
[----:B------:R-:W1:Y:S08]  /*1d50*/  LDC.64 R56, c[0x0][0x408] ;  /* 0x00010200ff387b82 */ /* 0x000e700000000a00 */
[----:B------:R-:W2:Y:S08]  /*1d60*/  @P0 LDC.64 R4, c[0x0][0x9f8] ;  /* 0x00027e00ff040b82 */ /* 0x000eb00000000a00 */
[----:B------:R-:W3:Y:S01]  /*1d70*/  LDC R29, c[0x0][0x3f4] ;  /* 0x0000fd00ff1d7b82 */ /* 0x000ee20000000800 */
[----:B--2---:R-:W-:-:S05]  /*1d80*/  @P0 IMAD.WIDE R4, R191, 0x4, R4 ;  /* 0x00000004bf040825 */ /* 0x004fca00078e0204 */
[----:B------:R2:W4:Y:S01]  /*1d90*/  @P0 LDG.E R86, desc[UR60][R4.64] ;  /* 0x0000003c04560981 */ /* 0x000522000c1e1900 */
[----:B------:R-:W-:Y:S01]  /*1da0*/  SHF.R.S32.HI R3, RZ, 0x1f, R198 ;  /* 0x0000001fff037819 */ /* 0x000fe200000114c6 */
[-C--:B0-----:R-:W-:Y:S01]  /*1db0*/  IMAD.WIDE.U32 R8, R198, R50.reuse, R18 ;  /* 0x00000032c6087225 */ /* 0x081fe200078e0012 */
[----:B------:R-:W-:Y:S01]  /*1dc0*/  SHF.R.S32.HI R193, RZ, 0x1f, R192 ;  /* 0x0000001fffc17819 */ /* 0x000fe200000114c0 */
[----:B------:R-:W0:Y:S01]  /*1dd0*/  S2R R30, SR_TID.X ;  /* 0x00000000001e7919 */ /* 0x000e220000002100 */
[----:B---3--:R-:W-:Y:S01]  /*1de0*/  ISETP.GE.AND P0, PT, R18, R29, PT ;  /* 0x0000001d1200720c */ /* 0x008fe20003f06270 */
[C---:B------:R-:W-:Y:S01]  /*1df0*/  IMAD R0, R3.reuse, R50, RZ ;  /* 0x0000003203007224 */ /* 0x040fe200078e02ff */
[C-C-:B-1----:R-:W-:Y:S01]  /*1e00*/  SHF.L.U64.HI R80, R56.reuse, 0x6, R57.reuse ;  /* 0x0000000638507819 */ /* 0x142fe20000010239 */
[----:B------:R-:W-:Y:S01]  /*1e10*/  IMAD R3, R3, R56, RZ ;  /* 0x0000003803037224 */ /* 0x000fe200078e02ff */
[----:B------:R-:W-:Y:S01]  /*1e20*/  SHF.L.U64.HI R79, R56, 0x7, R57 ;  /* 0x00000007384f7819 */ /* 0x000fe20000010239 */
[C---:B------:R-:W-:Y:S01]  /*1e30*/  IMAD R13, R198.reuse, R51, R0 ;  /* 0x00000033c60d7224 */ /* 0x040fe200078e0200 */
[----:B------:R-:W-:Y:S01]  /*1e40*/  SHF.R.U32.HI R76, RZ, 0x3, R207 ;  /* 0x00000003ff4c7819 */ /* 0x000fe200000116cf */
[----:B------:R-:W-:Y:S01]  /*1e50*/  IMAD.WIDE.U32 R6, R198, R50, R192 ;  /* 0x00000032c6067225 */ /* 0x000fe200078e00c0 */
[----:B------:R-:W-:-:S02]  /*1e60*/  SHF.L.U64.HI R84, R50, 0x6, R51 ;  /* 0x0000000632547819 */ /* 0x000fc40000010233 */
[----:B------:R-:W-:Y:S01]  /*1e70*/  SHF.L.U64.HI R83, R50, 0x7, R51 ;  /* 0x0000000732537819 */ /* 0x000fe20000010233 */
[C---:B------:R-:W-:Y:S01]  /*1e80*/  IMAD R15, R198.reuse, R57, R3 ;  /* 0x00000039c60f7224 */ /* 0x040fe200078e0203 */
[----:B------:R-:W-:Y:S01]  /*1e90*/  SEL R3, R29, RZ, P0 ;  /* 0x000000ff1d037207 */ /* 0x000fe20000000000 */
[----:B------:R-:W-:Y:S01]  /*1ea0*/  IMAD.IADD R7, R7, 0x1, R13 ;  /* 0x0000000107077824 */ /* 0x000fe200078e020d */
[----:B------:R-:W-:Y:S01]  /*1eb0*/  LOP3.LUT P1, RZ, R211, 0x4, RZ, 0xc0, !PT ;  /* 0x00000004d3ff7812 */ /* 0x000fe2000782c0ff */
[----:B------:R-:W-:Y:S01]  /*1ec0*/  IMAD.IADD R9, R13, 0x1, R9 ;  /* 0x000000010d097824 */ /* 0x000fe200078e0209 */
[----:B-----5:R-:W-:Y:S01]  /*1ed0*/  SHF.R.S32.HI R13, RZ, 0x1f, R24 ;  /* 0x0000001fff0d7819 */ /* 0x020fe20000011418 */
[----:B--2---:R-:W-:Y:S01]  /*1ee0*/  IMAD.WIDE.U32 R4, R198, R56, R192 ;  /* 0x00000038c6047225 */ /* 0x004fe200078e00c0 */
[----:B------:R-:W-:-:S03]  /*1ef0*/  SHF.R.S32.HI R74, RZ, 0x1f, R190 ;  /* 0x0000001fff4a7819 */ /* 0x000fc600000114be */
[----:B------:R-:W-:Y:S02]  /*1f00*/  IMAD.SHL.U32 R75, R211, 0x80, RZ ;  /* 0x00000080d34b7824 */ /* 0x000fe400078e00ff */
[----:B------:R-:W-:-:S03]  /*1f10*/  IMAD.WIDE.U32 R10, R198, R56, R18 ;  /* 0x00000038c60a7225 */ /* 0x000fc600078e0012 */
[----:B------:R-:W-:Y:S01]  /*1f20*/  LOP3.LUT R75, R75, 0x380, RZ, 0xc0, !PT ;  /* 0x000003804b4b7812 */ /* 0x000fe200078ec0ff */
[----:B------:R-:W-:Y:S02]  /*1f30*/  IMAD.IADD R3, R18, 0x1, R3 ;  /* 0x0000000112037824 */ /* 0x000fe400078e0203 */
[----:B------:R-:W-:Y:S01]  /*1f40*/  IMAD.IADD R5, R5, 0x1, R15 ;  /* 0x0000000105057824 */ /* 0x000fe200078e020f */
[----:B------:R-:W-:Y:S01]  /*1f50*/  SHF.R.U32.HI R71, RZ, 0x3, R75 ;  /* 0x00000003ff477819 */ /* 0x000fe2000001164b */
[----:B------:R-:W-:Y:S01]  /*1f60*/  IMAD R12, R13, R50, RZ ;  /* 0x000000320d0c7224 */ /* 0x000fe200078e02ff */
[----:B0-----:R-:W-:Y:S01]  /*1f70*/  SHF.R.U32.HI R30, RZ, 0x7, R30 ;  /* 0x00000007ff1e7819 */ /* 0x001fe2000001161e */
[----:B------:R-:W-:Y:S01]  /*1f80*/  IMAD.IADD R11, R15, 0x1, R11 ;  /* 0x000000010f0b7824 */ /* 0x000fe200078e020b */
[----:B------:R-:W-:Y:S01]  /*1f90*/  SHF.R.S32.HI R0, RZ, 0x1f, R3 ;  /* 0x0000001fff007819 */ /* 0x000fe20000011403 */
[----:B------:R-:W-:Y:S01]  /*1fa0*/  IMAD R13, R13, R56, RZ ;  /* 0x000000380d0d7224 */ /* 0x000fe200078e02ff */
[----:B------:R-:W-:Y:S01]  /*1fb0*/  ISETP.NE.AND P6, PT, R30, 0x1, PT ;  /* 0x000000011e00780c */ /* 0x000fe20003fc5270 */
[----:B------:R-:W-:Y:S01]  /*1fc0*/  IMAD.WIDE.U32 R20, R24, R50, R6 ;  /* 0x0000003218147225 */ /* 0x000fe200078e0006 */
[----:B------:R-:W-:-:S03]  /*1fd0*/  LEA.HI R0, R0, R3, RZ, 0x4 ;  /* 0x0000000300007211 */ /* 0x000fc600078f20ff */
[-C--:B------:R-:W-:Y:S01]  /*1fe0*/  IMAD.WIDE.U32 R52, R24, R56.reuse, R4 ;  /* 0x0000003818347225 */ /* 0x080fe200078e0004 */
[----:B------:R-:W-:Y:S02]  /*1ff0*/  LOP3.LUT R4, R75, 0x30, R18, 0xf8, !PT ;  /* 0x000000304b047812 */ /* 0x000fe400078ef812 */
[--C-:B------:R-:W-:Y:S01]  /*2000*/  LOP3.LUT R5, R206, 0x70, R0.reuse, 0xf8, !PT ;  /* 0x00000070ce057812 */ /* 0x100fe200078ef800 */
[----:B------:R-:W-:Y:S01]  /*2010*/  IMAD R13, R24, R57, R13 ;  /* 0x00000039180d7224 */ /* 0x000fe200078e020d */
[----:B------:R-:W-:Y:S01]  /*2020*/  LOP3.LUT R67, R4, R71, RZ, 0x3c, !PT ;  /* 0x0000004704437212 */ /* 0x000fe200078e3cff */
[----:B------:R-:W-:Y:S01]  /*2030*/  IMAD R7, R57, 0xa0, RZ ;  /* 0x000000a039077824 */ /* 0x000fe200078e02ff */
[--C-:B------:R-:W-:Y:S01]  /*2040*/  LOP3.LUT R4, R75, 0x70, R0.reuse, 0xf8, !PT ;  /* 0x000000704b047812 */ /* 0x100fe200078ef800 */
[----:B------:R-:W-:Y:S05]  /*2050*/  @!P6 WARPSYNC.ALL ;  /* 0x000000000000e948 */ /* 0x000fea0003800000 */
[C---:B------:R-:W-:Y:S01]  /*2060*/  IMAD.SHL.U32 R78, R56.reuse, 0x40, RZ ;  /* 0x00000040384e7824 */ /* 0x040fe200078e00ff */
[----:B------:R-:W-:Y:S01]  /*2070*/  ULDC UR4, c[0x0][0x2f4] ;  /* 0x0000bd0000047ab9 */ /* 0x000fe20000000800 */
[----:B------:R-:W-:Y:S01]  /*2080*/  IMAD.SHL.U32 R77, R56, 0x80, RZ ;  /* 0x00000080384d7824 */ /* 0x000fe200078e00ff */
[----:B------:R-:W-:Y:S01]  /*2090*/  SHF.R.S32.HI R61, RZ, 0x4, R0 ;  /* 0x00000004ff3d7819 */ /* 0x000fe20000011400 */
[----:B------:R-:W-:Y:S01]  /*20a0*/  IMAD.WIDE.U32 R54, R24, R56, R10 ;  /* 0x0000003818367225 */ /* 0x000fe200078e000a */
[----:B------:R-:W-:-:S02]  /*20b0*/  LOP3.LUT R60, R0, 0xfffffff0, RZ, 0xc0, !PT ;  /* 0xfffffff0003c7812 */ /* 0x000fc400078ec0ff */
[----:B------:R-:W-:Y:S01]  /*20c0*/  ISETP.GE.AND P2, PT, R23, UR4, PT ;  /* 0x0000000417007c0c */ /* 0x000fe2000bf46270 */
[----:B------:R-:W-:Y:S01]  /*20d0*/  IMAD.WIDE.U32 R56, R56, 0xa0, RZ ;  /* 0x000000a038387825 */ /* 0x000fe200078e00ff */
[----:B------:R-:W-:Y:S02]  /*20e0*/  ISETP.GE.AND P1, PT, R18, UR4, PT ;  /* 0x0000000412007c0c */ /* 0x000fe4000bf26270 */
[----:B------:R-:W-:Y:S01]  /*20f0*/  P2R R88, PR, RZ, 0x4 ;  /* 0x00000004ff587803 */ /* 0x000fe20000000000 */
[C---:B------:R-:W-:Y:S01]  /*2100*/  IMAD R3, R24.reuse, R51, R12 ;  /* 0x0000003318037224 */ /* 0x040fe200078e020c */
[----:B------:R-:W-:Y:S01]  /*2110*/  SHF.R.S32.HI R59, RZ, 0x1f, R60 ;  /* 0x0000001fff3b7819 */ /* 0x000fe2000001143c */
[----:B------:R-:W-:-:S04]  /*2120*/  IMAD.WIDE.U32 R48, R24, R50, R8 ;  /* 0x0000003218307225 */ /* 0x000fc800078e0008 */
[----:B------:R-:W-:Y:S01]  /*2130*/  VIADD R73, R30, 0x8 ;  /* 0x000000081e497836 */ /* 0x000fe20000000000 */
[----:B------:R-:W-:Y:S01]  /*2140*/  SHF.R.U32.HI R30, RZ, 0x3, R206 ;  /* 0x00000003ff1e7819 */ /* 0x000fe200000116ce */
[----:B------:R-:W-:Y:S01]  /*2150*/  IMAD.IADD R68, R57, 0x1, R7 ;  /* 0x0000000139447824 */ /* 0x000fe200078e0207 */
[----:B------:R-:W-:Y:S01]  /*2160*/  LOP3.LUT R7, R207, 0x70, R0, 0xf8, !PT ;  /* 0x00000070cf077812 */ /* 0x000fe200078ef800 */
[----:B------:R-:W-:Y:S01]  /*2170*/  IMAD.IADD R65, R21, 0x1, R3 ;  /* 0x0000000115417824 */ /* 0x000fe200078e0203 */
[----:B------:R-:W-:Y:S01]  /*2180*/  LOP3.LUT R5, R5, R30, RZ, 0x3c, !PT ;  /* 0x0000001e05057212 */ /* 0x000fe200078e3cff */
[----:B------:R-:W-:Y:S01]  /*2190*/  IMAD.IADD R64, R3, 0x1, R49 ;  /* 0x0000000103407824 */ /* 0x000fe200078e0231 */
[----:B------:R-:W-:Y:S01]  /*21a0*/  LOP3.LUT R3, R4, R71, RZ, 0x3c, !PT ;  /* 0x0000004704037212 */ /* 0x000fe200078e3cff */
[----:B------:R-:W-:Y:S01]  /*21b0*/  IMAD R69, R51, 0xa0, RZ ;  /* 0x000000a033457824 */ /* 0x000fe200078e02ff */
[----:B------:R-:W-:Y:S01]  /*21c0*/  LOP3.LUT R0, R7, R76, RZ, 0x3c, !PT ;  /* 0x0000004c07007212 */ /* 0x000fe200078e3cff */
[----:B------:R-:W-:-:S02]  /*21d0*/  IMAD.SHL.U32 R82, R50, 0x40, RZ ;  /* 0x0000004032527824 */ /* 0x000fc400078e00ff */
[C---:B------:R-:W-:Y:S02]  /*21e0*/  IMAD.SHL.U32 R81, R50.reuse, 0x80, RZ ;  /* 0x0000008032517824 */ /* 0x040fe400078e00ff */
[----:B------:R-:W-:-:S04]  /*21f0*/  IMAD.WIDE.U32 R50, R50, 0xa0, RZ ;  /* 0x000000a032327825 */ /* 0x000fc800078e00ff */
[C---:B------:R-:W-:Y:S02]  /*2200*/  IMAD.IADD R58, R210.reuse, 0x1, R3 ;  /* 0x00000001d23a7824 */ /* 0x040fe400078e0203 */
[----:B------:R-:W-:Y:S02]  /*2210*/  IMAD.IADD R85, R85, 0x1, R28 ;  /* 0x0000000155557824 */ /* 0x000fe400078e021c */
[----:B------:R-:W-:Y:S02]  /*2220*/  IMAD R72, R229, 0x40, R198 ;  /* 0x00000040e5487824 */ /* 0x000fe400078e02c6 */
[----:B------:R-:W-:Y:S02]  /*2230*/  IMAD.SHL.U32 R70, R29, 0x2, RZ ;  /* 0x000000021d467824 */ /* 0x000fe400078e00ff */
[----:B------:R-:W-:Y:S02]  /*2240*/  IMAD.IADD R69, R51, 0x1, R69 ;  /* 0x0000000133457824 */ /* 0x000fe400078e0245 */
[----:B------:R-:W-:-:S02]  /*2250*/  IMAD.IADD R67, R210, 0x1, R67 ;  /* 0x00000001d2437824 */ /* 0x000fc400078e0243 */
[----:B------:R-:W-:Y:S02]  /*2260*/  IMAD.IADD R63, R53, 0x1, R13 ;  /* 0x00000001353f7824 */ /* 0x000fe400078e020d */
[----:B------:R-:W-:Y:S02]  /*2270*/  IMAD.IADD R62, R13, 0x1, R55 ;  /* 0x000000010d3e7824 */ /* 0x000fe400078e0237 */
[----:B------:R-:W-:Y:S02]  /*2280*/  IMAD.IADD R3, R212, 0x1, R5 ;  /* 0x00000001d4037824 */ /* 0x000fe400078e0205 */
[----:B------:R-:W-:Y:S01]  /*2290*/  IMAD.IADD R0, R213, 0x1, R0 ;  /* 0x00000001d5007824 */ /* 0x000fe200078e0200 */
[----:B----4-:R-:W-:Y:S01]  /*22a0*/  SHF.R.S32.HI R66, RZ, 0x1f, R86 ;  /* 0x0000001fff427819 */ /* 0x010fe20000011456 */
[----:B------:R-:W-:Y:S06]  /*22b0*/  @!P6 BAR.SYNC.DEFER_BLOCKING 0x9, 0x100 ;  /* 0x024400000000eb1d */ /* 0x000fec0000010000 */
.L_x_8745:
[----:B0-----:R-:W0:Y:S01]  /*22c0*/  LDC R93, c[0x0][0x430] ;  /* 0x00010c00ff5d7b82 */ /* 0x001e220000000800 */
[----:B------:R-:W-:Y:S02]  /*22d0*/  VIADD R25, R25, 0xffffffff ;  /* 0xffffffff19197836 */ /* 0x000fe40000000000 */
[----:B------:R-:W-:Y:S02]  /*22e0*/  IMAD.MOV.U32 R92, RZ, RZ, RZ ;  /* 0x000000ffff5c7224 */ /* 0x000fe400078e00ff */
[----:B--23--:R-:W-:-:S03]  /*22f0*/  IMAD R8, R25, 0xa0, R72 ;  /* 0x000000a019087824 */ /* 0x00cfc600078e0248 */
[----:B------:R-:W1:Y:S01]  /*2300*/  LDC R103, c[0x0][0x3f4] ;  /* 0x0000fd00ff677b82 */ /* 0x000e620000000800 */
[----:B------:R-:W-:Y:S01]  /*2310*/  IMAD.IADD R11, R85, 0x1, R8 ;  /* 0x00000001550b7824 */ /* 0x000fe200078e0208 */
[----:B------:R-:W-:-:S03]  /*2320*/  ISETP.GE.AND P2, PT, R8, R2, PT ;  /* 0x000000020800720c */ /* 0x000fc60003f46270 */
[----:B------:R-:W-:Y:S01]  /*2330*/  IMAD.MOV.U32 R9, RZ, RZ, R11 ;  /* 0x000000ffff097224 */ /* 0x000fe200078e000b */
[----:B------:R-:W-:Y:S02]  /*2340*/  ISETP.GT.OR P2, PT, R72, 0x9f, P2 ;  /* 0x0000009f4800780c */ /* 0x000fe40001744670 */
[----:B0-----:R-:W-:-:S11]  /*2350*/  ISETP.NE.AND P3, PT, R93, 0x1, PT ;  /* 0x000000015d00780c */ /* 0x001fd60003f65270 */
[----:B------:R-:W0:Y:S08]  /*2360*/  @!P2 LDC.64 R6, c[0x0][0x428] ;  /* 0x00010a00ff06ab82 */ /* 0x000e300000000a00 */
[----:B------:R-:W2:Y:S08]  /*2370*/  @!P2 LDC.64 R12, c[0x0][0x418] ;  /* 0x00010600ff0cab82 */ /* 0x000eb00000000a00 */
[----:B------:R-:W3:Y:S08]  /*2380*/  @P3 LDC R4, c[0x0][0x434] ;  /* 0x00010d00ff043b82 */ /* 0x000ef00000000800 */
[----:B------:R-:W4:Y:S01]  /*2390*/  @P3 LDC R5, c[0x0][0x438] ;  /* 0x00010e00ff053b82 */ /* 0x000f220000000800 */
[----:B---3--:R-:W-:-:S05]  /*23a0*/  @P3 IMAD.HI.U32 R4, R11, R4, RZ ;  /* 0x000000040b043227 */ /* 0x008fca00078e00ff */
[----:B----4-:R-:W-:Y:S01]  /*23b0*/  @P3 SHF.R.U32.HI R9, RZ, R5, R4 ;  /* 0x00000005ff093219 */ /* 0x010fe20000011604 */
[----:B0-----:R-:W-:-:S03]  /*23c0*/  @!P2 IMAD R4, R66, R6, RZ ;  /* 0x000000064204a224 */ /* 0x001fc600078e02ff */
[--C-:B------:R-:W-:Y:S01]  /*23d0*/  @!P2 SHF.R.S32.HI R5, RZ, 0x1f, R9.reuse ;  /* 0x0000001fff05a819 */ /* 0x100fe20000011409 */
[----:B------:R-:W-:Y:S02]  /*23e0*/  @!P2 IMAD R7, R86, R7, R4 ;  /* 0x000000075607a224 */ /* 0x000fe400078e0204 */
[----:B------:R-:W-:-:S04]  /*23f0*/  @!P2 IMAD.MOV.U32 R4, RZ, RZ, R9 ;  /* 0x000000ffff04a224 */ /* 0x000fc800078e0009 */
[----:B------:R-:W-:-:S04]  /*2400*/  @!P2 IMAD.WIDE.U32 R4, R86, R6, R4 ;  /* 0x000000065604a225 */ /* 0x000fc800078e0004 */
[----:B------:R-:W-:Y:S01]  /*2410*/  @!P2 IMAD.IADD R5, R5, 0x1, R7 ;  /* 0x000000010505a824 */ /* 0x000fe200078e0207 */
[----:B--2---:R-:W-:-:S04]  /*2420*/  @!P2 LEA R6, P3, R4, R12, 0x2 ;  /* 0x0000000c0406a211 */ /* 0x004fc800078610ff */
[----:B------:R-:W-:-:S05]  /*2430*/  @!P2 LEA.HI.X R7, R4, R13, R5, 0x2, P3 ;  /* 0x0000000d0407a211 */ /* 0x000fca00018f1405 */
[----:B------:R0:W5:Y:S01]  /*2440*/  @!P2 LDG.E R92, desc[UR60][R6.64] ;  /* 0x0000003c065ca981 */ /* 0x000162000c1e1900 */
[----:B------:R-:W-:Y:S01]  /*2450*/  ISETP.GT.AND P2, PT, R25, R26, PT ;  /* 0x0000001a1900720c */ /* 0x000fe20003f44270 */
[----:B------:R-:W-:Y:S01]  /*2460*/  IMAD R4, R195, 0x5000, R67 ;  /* 0x00005000c3047824 */ /* 0x000fe200078e0243 */
[----:B------:R-:W-:Y:S01]  /*2470*/  LOP3.LUT P4, RZ, R211, 0x4, RZ, 0xc0, !PT ;  /* 0x00000004d3ff7812 */ /* 0x000fe2000788c0ff */
[----:B------:R-:W-:Y:S01]  /*2480*/  IMAD.MOV R8, RZ, RZ, -R9 ;  /* 0x000000ffff087224 */ /* 0x000fe200078e0a09 */
[----:B------:R-:W-:Y:S01]  /*2490*/  P2R R89, PR, RZ, 0x4 ;  /* 0x00000004ff597803 */ /* 0x000fe20000000000 */
[----:B------:R-:W-:Y:S01]  /*24a0*/  VIADD R90, R4, 0x40 ;  /* 0x00000040045a7836 */ /* 0x000fe20000000000 */
[----:B-1----:R-:W-:Y:S01]  /*24b0*/  ISETP.GE.AND P2, PT, R103, 0x1, PT ;  /* 0x000000016700780c */ /* 0x002fe20003f46270 */
[----:B------:R-:W-:Y:S05]  /*24c0*/  YIELD ;  /* 0x0000000000007946 */ /* 0x000fea0003800000 */
[----:B------:R-:W-:Y:S01]  /*24d0*/  BSSY B0, `(.L_x_8671) ;  /* 0x00006f6000007945 */ /* 0x000fe20003800000 */
[----:B------:R-:W-:-:S02]  /*24e0*/  IMAD R93, R93, R8, R11 ;  /* 0x000000085d5d7224 */ /* 0x000fc400078e020b */
        /* <DEDUP_REMOVED lines=29> */
[----:B------:R-:W-:Y:S01]  /*26c0*/  IMAD R96, R25, -0xa0, R2 ;  /* 0xffffff6019607824 */ /* 0x000fe200078e0202 */
[----:B------:R-:W-:Y:S01]  /*26d0*/  ISETP.NE.AND P2, PT, RZ, UR4, PT ;  /* 0x00000004ff007c0c */ /* 0x000fe2000bf45270 */
[----:B------:R-:W-:-:S03]  /*26e0*/  IMAD.WIDE.U32 R4, R50, R25, RZ ;  /* 0x0000001932047225 */ /* 0x000fc600078e00ff */
[----:B------:R-:W-:Y:S01]  /*26f0*/  VIMNMX R96, R96, 0xa0, PT ;  /* 0x000000a060607848 */ /* 0x000fe20003fe0100 */
        /* <DEDUP_REMOVED lines=35> */
.L_x_8675:
[----:B------:R-:W-:Y:S05]  /*2930*/  BSYNC B1 ;  /* 0x0000000000017941 */ /* 0x000fea0003800000 */
.L_x_8674:
[----:B0-----:R-:W-:Y:S01]  /*2940*/  VIADD R10, R198, 0x40 ;  /* 0x00000040c60a7836 */ /* 0x001fe20000000000 */
[----:B------:R-:W-:Y:S01]  /*2950*/  BSSY B1, `(.L_x_8676) ;  /* 0x0000019000017945 */ /* 0x000fe20003800000 */
[----:B-----5:R-:W-:Y:S02]  /*2960*/  IMAD.MOV.U32 R111, RZ, RZ, R42 ;  /* 0x000000ffff6f7224 */ /* 0x020fe400078e002a */
[----:B------:R-:W-:Y:S01]  /*2970*/  IMAD.MOV.U32 R115, RZ, RZ, R46 ;  /* 0x000000ffff737224 */ /* 0x000fe200078e002e */
        /* <DEDUP_REMOVED lines=22> */
.L_x_8677:
[----:B------:R-:W-:Y:S05]  /*2ae0*/  BSYNC B1 ;  /* 0x0000000000017941 */ /* 0x000fea0003800000 */
.L_x_8676:
[----:B0-----:R-:W-:Y:S01]  /*2af0*/  VIADD R10, R198, 0x80 ;  /* 0x00000080c60a7836 */ /* 0x001fe20000000000 */
[----:B------:R-:W-:Y:S04]  /*2b00*/  BSSY B1, `(.L_x_8678) ;  /* 0x0000015000017945 */ /* 0x000fe80003800000 */
[----:B------:R-:W-:-:S13]  /*2b10*/  ISETP.GE.AND P4, PT, R10, R96, PT ;  /* 0x000000600a00720c */ /* 0x000fda0003f86270 */
        /* <DEDUP_REMOVED lines=19> */
.L_x_8679:
[----:B------:R-:W-:Y:S05]  /*2c50*/  BSYNC B1 ;  /* 0x0000000000017941 */ /* 0x000fea0003800000 */
.L_x_8678:
[----:B------:R-:W-:Y:S01]  /*2c60*/  ISETP.NE.AND P5, PT, R200, 0x3, PT ;  /* 0x00000003c800780c */ /* 0x000fe20003fa5270 */
[----:B------:R-:W-:Y:S02]  /*2c70*/  IMAD.MOV.U32 R114, RZ, RZ, R44 ;  /* 0x000000ffff727224 */ /* 0x000fe400078e002c */
[----:B------:R-:W-:Y:S02]  /*2c80*/  IMAD.MOV.U32 R121, RZ, RZ, R98 ;  /* 0x000000ffff797224 */ /* 0x000fe400078e0062 */
[----:B-----5:R-:W-:Y:S02]  /*2c90*/  IMAD.MOV.U32 R109, RZ, RZ, R34 ;  /* 0x000000ffff6d7224 */ /* 0x020fe400078e0022 */
        /* <DEDUP_REMOVED lines=9> */
.L_x_8680:
[----:B------:R-:W-:Y:S01]  /*2d30*/  IMAD R87, R195, 0x8, R17 ;  /* 0x00000008c3577824 */ /* 0x000fe200078e0211 */
[----:B------:R-:W-:Y:S01]  /*2d40*/  SHF.L.U32 R97, R201, 0x1f, RZ ;  /* 0x0000001fc9617819 */ /* 0x000fe200000006ff */
[----:B------:R-:W-:Y:S03]  /*2d50*/  BSSY B1, `(.L_x_8681) ;  /* 0x0000003000017945 */ /* 0x000fe60003800000 */
[----:B------:R-:W1:Y:S02]  /*2d60*/  SYNCS.PHASECHK.TRANS64.TRYWAIT P6, [R87+URZ+0x22890], R97 ;  /* 0x02289061570075a7 */ /* 0x000e6400080c017f */
[----:B-1----:R-:W-:Y:S05]  /*2d70*/  @!P6 BRA `(.L_x_8682) ;  /* 0x000002b400a0e947 */ /* 0x002fea0003800000 */
.L_x_9044:
[----:B------:R-:W-:Y:S05]  /*2d80*/  BSYNC B1 ;  /* 0x0000000000017941 */ /* 0x000fea0003800000 */
.L_x_8681:
[----:B------:R-:W-:-:S03]  /*2d90*/  UMOV UR4, 0xffffffff ;  /* 0xffffffff00047882 */ /* 0x000fc60000000000 */
[----:B------:R-:W-:Y:S05]  /*2da0*/  BRA.DIV UR4, `(.L_x_8683) ;  /* 0x000002b604a87947 */ /* 0x000fea000b800000 */
[----:B------:R2:W3:Y:S04]  /*2db0*/  SHFL.IDX PT, R102, R101, RZ, 0x1c1f ;  /* 0x001c1fff65667589 */ /* 0x0004e800000e0000 */
[----:B------:R2:W4:Y:S02]  /*2dc0*/  SHFL.IDX PT, R14, R100, RZ, 0x1c1f ;  /* 0x001c1fff640e7589 */ /* 0x00052400000e0000 */
.L_x_9048:
[----:B------:R-:W-:Y:S04]  /*2dd0*/  BSSY B1, `(.L_x_8684) ;  /* 0x00000ed000017945 */ /* 0x000fe80003800000 */
[----:B------:R-:W-:Y:S05]  /*2de0*/  @P2 BRA `(.L_x_8685) ;  /* 0x0000000c00ac2947 */ /* 0x000fea0003800000 */
[----:B------:R-:W-:Y:S04]  /*2df0*/  BSSY B2, `(.L_x_8686) ;  /* 0x0000075000027945 */ /* 0x000fe80003800000 */
[----:B------:R-:W-:Y:S05]  /*2e00*/  @P1 BRA `(.L_x_8687) ;  /* 0x0000000400cc1947 */ /* 0x000fea0003800000 */
        /* <DEDUP_REMOVED lines=8> */
[----:B------:R-:W-:Y:S02]  /*2e90*/  SHF.R.U32.HI R98, RZ, 0x18, R99 ;  /* 0x00000018ff627819 */ /* 0x000fe40000011663 */
[----:B------:R-:W-:Y:S02]  /*2ea0*/  LOP3.LUT R12, R47, 0xff, RZ, 0xc0, !PT ;  /* 0x000000ff2f0c7812 */ /* 0x000fe400078ec0ff */
[----:B------:R-:W-:Y:S02]  /*2eb0*/  SHF.R.U32.HI R117, RZ, 0x18, R47 ;  /* 0x00000018ff757819 */ /* 0x000fe4000001162f */
[----:B------:R-:W-:-:S02]  /*2ec0*/  SHF.R.U32.HI R15, RZ, 0x8, R99 ;  /* 0x00000008ff0f7819 */ /* 0x000fc40000011663 */
[----:B------:R-:W-:Y:S01]  /*2ed0*/  PRMT R98, R98, 0x654, R13 ;  /* 0x0000065462627816 */ /* 0x000fe2000000000d */
[----:B------:R-:W-:Y:S01]  /*2ee0*/  IMAD.SHL.U32 R13, R116, 0x100, RZ ;  /* 0x00000100740d7824 */ /* 0x000fe200078e00ff */
[----:B------:R-:W-:Y:S01]  /*2ef0*/  SHF.R.U32.HI R118, RZ, 0x10, R47 ;  /* 0x00000010ff767819 */ /* 0x000fe2000001162f */
[----:B------:R-:W-:Y:S01]  /*2f00*/  IMAD.SHL.U32 R15, R15, 0x100, RZ ;  /* 0x000001000f0f7824 */ /* 0x000fe200078e00ff */
[----:B------:R-:W-:Y:S01]  /*2f10*/  PRMT R46, R117, 0x654, R12 ;  /* 0x00000654752e7816 */ /* 0x000fe2000000000c */
[----:B0-----:R-:W-:Y:S01]  /*2f20*/  IMAD.MOV.U32 R12, RZ, RZ, R4 ;  /* 0x000000ffff0c7224 */ /* 0x001fe200078e0004 */
[----:B------:R-:W-:Y:S02]  /*2f30*/  SHF.R.U32.HI R47, RZ, 0x10, R99 ;  /* 0x00000010ff2f7819 */ /* 0x000fe40000011663 */
[----:B------:R-:W-:Y:S01]  /*2f40*/  LOP3.LUT R46, R46, 0xff00, R13, 0xf8, !PT ;  /* 0x0000ff002e2e7812 */ /* 0x000fe200078ef80d */
[----:B------:R-:W-:Y:S01]  /*2f50*/  IMAD.U32 R13, R118, 0x10000, RZ ;  /* 0x00010000760d7824 */ /* 0x000fe200078e00ff */
[----:B------:R-:W-:Y:S01]  /*2f60*/  LOP3.LUT R116, R98, 0xff00, R15, 0xf8, !PT ;  /* 0x0000ff0062747812 */ /* 0x000fe200078ef80f */
[----:B------:R-:W-:Y:S01]  /*2f70*/  IMAD.U32 R47, R47, 0x10000, RZ ;  /* 0x000100002f2f7824 */ /* 0x000fe200078e00ff */
        /* <DEDUP_REMOVED lines=90> */
.L_x_8689:
[----:B------:R-:W-:Y:S05]  /*3520*/  BSYNC B3 ;  /* 0x0000000000037941 */ /* 0x000fea0003800000 */
.L_x_8688:
[----:B0-----:R0:W-:Y:S02]  /*3530*/  ST.E.128 desc[UR60][R10.64], R4 ;  /* 0x000000040a007985 */ /* 0x0011e4000c101d3c */
.L_x_8687:
[----:B------:R-:W-:Y:S05]  /*3540*/  BSYNC B2 ;  /* 0x0000000000027941 */ /* 0x000fea0003800000 */
.L_x_8686:
[----:B------:R-:W-:-:S13]  /*3550*/  ISETP.NE.AND P2, PT, R88, RZ, PT ;  /* 0x000000ff5800720c */ /* 0x000fda0003f45270 */
[----:B------:R-:W-:Y:S05]  /*3560*/  @P2 BRA `(.L_x_8685) ;  /* 0x0000000400cc2947 */ /* 0x000fea0003800000 */
[----:B0-----:R0:W0:Y:S01]  /*3570*/  LDS.128 R4, [R90+0x18400] ;  /* 0x018400005a047984 */ /* 0x0010220000000c00 */
[----:B----4-:R-:W-:Y:S01]  /*3580*/  IADD3 R10, P2, R23, R14, RZ ;  /* 0x0000000e170a7210 */ /* 0x010fe20007f5e0ff */
[----:B------:R-:W-:Y:S04]  /*3590*/  BSSY B2, `(.L_x_8690) ;  /* 0x000006f000027945 */ /* 0x000fe80003800000 */
[----:B---3--:R-:W-:Y:S01]  /*35a0*/  IMAD.X R11, R102, 0x1, R197, P2 ;  /* 0x00000001660b7824 */ /* 0x008fe200010e06c5 */
[----:B------:R-:W-:-:S13]  /*35b0*/  ISETP.GE.AND P2, PT, R199, R103, PT ;  /* 0x00000067c700720c */ /* 0x000fda0003f46270 */
[----:B------:R-:W-:Y:S05]  /*35c0*/  @P2 BRA `(.L_x_8691) ;  /* 0x0000000400ac2947 */ /* 0x000fea0003800000 */
[----:B------:R-:W-:Y:S01]  /*35d0*/  SHF.R.U32.HI R42, RZ, 0x8, R45 ;  /* 0x00000008ff2a7819 */ /* 0x000fe2000001162d */
[----:B0-----:R-:W-:Y:S01]  /*35e0*/  IMAD.MOV.U32 R14, RZ, RZ, R7 ;  /* 0x000000ffff0e7224 */ /* 0x001fe200078e0007 */
[----:B------:R-:W-:Y:S02]  /*35f0*/  SHF.R.U32.HI R15, RZ, 0x8, R43 ;  /* 0x00000008ff0f7819 */ /* 0x000fe4000001162b */
[----:B------:R-:W-:Y:S01]  /*3600*/  SHF.R.U32.HI R46, RZ, 0x18, R45 ;  /* 0x00000018ff2e7819 */ /* 0x000fe2000001162d */
[----:B------:R-:W-:Y:S01]  /*3610*/  IMAD.SHL.U32 R42, R42, 0x100, RZ ;  /* 0x000001002a2a7824 */ /* 0x000fe200078e00ff */
[----:B------:R-:W-:Y:S01]  /*3620*/  LOP3.LUT R13, R45, 0xff, RZ, 0xc0, !PT ;  /* 0x000000ff2d0d7812 */ /* 0x000fe200078ec0ff */
[----:B------:R-:W-:Y:S01]  /*3630*/  IMAD.SHL.U32 R7, R15, 0x100, RZ ;  /* 0x000001000f077824 */ /* 0x000fe200078e00ff */
[----:B------:R-:W-:Y:S02]  /*3640*/  SHF.R.U32.HI R47, RZ, 0x18, R43 ;  /* 0x00000018ff2f7819 */ /* 0x000fe4000001162b */
[----:B------:R-:W-:-:S02]  /*3650*/  LOP3.LUT R12, R43, 0xff, RZ, 0xc0, !PT ;  /* 0x000000ff2b0c7812 */ /* 0x000fc400078ec0ff */
[----:B------:R-:W-:Y:S02]  /*3660*/  SHF.R.U32.HI R44, RZ, 0x10, R45 ;  /* 0x00000010ff2c7819 */ /* 0x000fe4000001162d */
[----:B------:R-:W-:Y:S02]  /*3670*/  SHF.R.U32.HI R43, RZ, 0x10, R43 ;  /* 0x00000010ff2b7819 */ /* 0x000fe4000001162b */
[----:B------:R-:W-:Y:S01]  /*3680*/  PRMT R13, R46, 0x654, R13 ;  /* 0x000006542e0d7816 */ /* 0x000fe2000000000d */
[----:B------:R-:W-:Y:S01]  /*3690*/  IMAD.U32 R44, R44, 0x10000, RZ ;  /* 0x000100002c2c7824 */ /* 0x000fe200078e00ff */
[----:B------:R-:W-:Y:S02]  /*36a0*/  PRMT R12, R47, 0x654, R12 ;  /* 0x000006542f0c7816 */ /* 0x000fe4000000000c */
        /* <DEDUP_REMOVED lines=93> */
.L_x_8691:
[----:B------:R-:W-:Y:S05]  /*3c80*/  BSYNC B2 ;  /* 0x0000000000027941 */ /* 0x000fea0003800000 */
.L_x_8690:
[----:B0-----:R0:W-:Y:S02]  /*3c90*/  ST.E.128 desc[UR60][R10.64], R4 ;  /* 0x000000040a007985 */ /* 0x0011e4000c101d3c */
.L_x_8685:
[----:B------:R-:W-:Y:S05]  /*3ca0*/  BSYNC B1 ;  /* 0x0000000000017941 */ /* 0x000fea0003800000 */
.L_x_8684:
[----:B------:R-:W-:-:S03]  /*3cb0*/  UMOV UR4, 0xffffffff ;  /* 0xffffffff00047882 */ /* 0x000fc60000000000 */
[----:B------:R-:W-:Y:S05]  /*3cc0*/  BRA.DIV UR4, `(.L_x_8692) ;  /* 0x000002aa04287947 */ /* 0x000fea000b800000 */
[----:B------:R0:W0:Y:S04]  /*3cd0*/  SHFL.IDX PT, R42, R101, 0x1, 0x1c1f ;  /* 0x003c1f00652a7f89 */ /* 0x00002800000e0000 */
[----:B----4-:R4:W0:Y:S02]  /*3ce0*/  SHFL.IDX PT, R14, R100, 0x1, 0x1c1f ;  /* 0x003c1f00640e7f89 */ /* 0x01082400000e0000 */
.L_x_9052:
[----:B------:R-:W-:Y:S04]  /*3cf0*/  BSSY B1, `(.L_x_8693) ;  /* 0x00000f0000017945 */ /* 0x000fe80003800000 */
[----:B------:R-:W-:Y:S05]  /*3d00*/  @P3 BRA `(.L_x_8694) ;  /* 0x0000000c00b83947 */ /* 0x000fea0003800000 */
[----:B------:R-:W-:Y:S04]  /*3d10*/  BSSY B2, `(.L_x_8695) ;  /* 0x0000076000027945 */ /* 0x000fe80003800000 */
[----:B------:R-:W-:Y:S05]  /*3d20*/  @P1 BRA `(.L_x_8696) ;  /* 0x0000000400d01947 */ /* 0x000fea0003800000 */
[----:B0-----:R0:W0:Y:S01]  /*3d30*/  LDS.128 R4, [R91+0x1a400] ;  /* 0x01a400005b047984 */ /* 0x0010220000000c00 */
[----:B------:R-:W-:Y:S01]  /*3d40*/  IADD3 R10, P2, R18, R14, RZ ;  /* 0x0000000e120a7210 */ /* 0x000fe20007f5e0ff */
[----:B------:R-:W-:Y:S04]  /*3d50*/  BSSY B3, `(.L_x_8697) ;  /* 0x0000070000037945 */ /* 0x000fe80003800000 */
[----:B------:R-:W-:Y:S01]  /*3d60*/  IMAD.X R11, R42, 0x1, R19, P2 ;  /* 0x000000012a0b7824 */ /* 0x000fe200010e0613 */
[----:B------:R-:W-:-:S13]  /*3d70*/  ISETP.GE.AND P2, PT, R192, R103, PT ;  /* 0x00000067c000720c */ /* 0x000fda0003f46270 */
[----:B------:R-:W-:Y:S05]  /*3d80*/  @P2 BRA `(.L_x_8698) ;  /* 0x0000000400b02947 */ /* 0x000fea0003800000 */
[----:B------:R-:W-:Y:S01]  /*3d90*/  SHF.R.U32.HI R45, RZ, 0x18, R39 ;  /* 0x00000018ff2d7819 */ /* 0x000fe20000011627 */
[----:B0-----:R-:W-:Y:S01]  /*3da0*/  IMAD.MOV.U32 R15, RZ, RZ, R7 ;  /* 0x000000ffff0f7224 */ /* 0x001fe200078e0007 */
[----:B------:R-:W-:Y:S01]  /*3db0*/  LOP3.LUT R12, R39, 0xff, RZ, 0xc0, !PT ;  /* 0x000000ff270c7812 */ /* 0x000fe200078ec0ff */
[----:B------:R-:W-:Y:S01]  /*3dc0*/  IMAD.MOV.U32 R13, RZ, RZ, R6 ;  /* 0x000000ffff0d7224 */ /* 0x000fe200078e0006 */
        /* <DEDUP_REMOVED lines=38> */
[----:B---3--:R-:W-:Y:S01]  /*4030*/  FFMA.FTZ R102, R12, R38, R43 ;  /* 0x000000260c667223 */ /* 0x008fe2000001002b */
[----:B------:R-:W-:Y:S01]  /*4040*/  F2FP.F16.E4M3.UNPACK_B R4, R4 ;  /* 0x00000004ff04723e */ /* 0x000fe200020006ff */
[----:B------:R-:W-:-:S02]  /*4050*/  HADD2.F32 R38, -RZ, R113.H1_H1 ;  /* 0x30000071ff267230 */ /* 0x000fc40000004100 */
[--C-:B------:R-:W-:Y:S02]  /*4060*/  HADD2.F32 R6, -RZ, R5.reuse.H0_H0 ;  /* 0x20000005ff067230 */ /* 0x100fe40000004100 */
        /* <DEDUP_REMOVED lines=21> */
[----:B------:R-:W-:Y:S01]  /*41c0*/  F2FP.F16.E4M3.UNPACK_B R4, R13.H1 ;  /* 0x0000000dff04723e */ /* 0x000fe200030006ff */
[----:B------:R-:W-:Y:S01]  /*41d0*/  HADD2.F32 R7, -RZ, R5.H1_H1 ;  /* 0x30000005ff077230 */ /* 0x000fe20000004100 */
[----:B------:R-:W-:Y:S01]  /*41e0*/  F2FP.F16.E4M3.UNPACK_B R44, R44 ;  /* 0x0000002cff2c723e */ /* 0x000fe200020006ff */
[----:B------:R-:W-:Y:S01]  /*41f0*/  HADD2.F32 R43, -RZ, R39.H1_H1 ;  /* 0x30000027ff2b7230 */ /* 0x000fe20000004100 */
[----:B------:R-:W-:Y:S01]  /*4200*/  F2FP.SATFINITE.E4M3.F32.PACK_AB_MERGE_C R113, R102, R41, RZ ;  /* 0x000000296671723e */ /* 0x000fe200048070ff */
        /* <DEDUP_REMOVED lines=25> */
[----:B------:R-:W-:Y:S01]  /*43a0*/  F2FP.SATFINITE.E4M3.F32.PACK_AB_MERGE_C R99, R102, R99, RZ ;  /* 0x000000636663723e */ /* 0x000fe200048070ff */
        /* <DEDUP_REMOVED lines=10> */
.L_x_8698:
[----:B------:R-:W-:Y:S05]  /*4450*/  BSYNC B3 ;  /* 0x0000000000037941 */ /* 0x000fea0003800000 */
.L_x_8697:
[----:B0-----:R0:W-:Y:S02]  /*4460*/  ST.E.128 desc[UR60][R10.64], R4 ;  /* 0x000000040a007985 */ /* 0x0011e4000c101d3c */
.L_x_8696:
[----:B------:R-:W-:Y:S05]  /*4470*/  BSYNC B2 ;  /* 0x0000000000027941 */ /* 0x000fea0003800000 */
.L_x_8695:
[----:B------:R-:W-:-:S13]  /*4480*/  ISETP.NE.AND P2, PT, R88, RZ, PT ;  /* 0x000000ff5800720c */ /* 0x000fda0003f45270 */
[----:B------:R-:W-:Y:S05]  /*4490*/  @P2 BRA `(.L_x_8694) ;  /* 0x0000000400d42947 */ /* 0x000fea0003800000 */
[----:B0-----:R0:W0:Y:S01]  /*44a0*/  LDS.128 R4, [R90+0x1a400] ;  /* 0x01a400005a047984 */ /* 0x0010220000000c00 */
[----:B------:R-:W-:Y:S01]  /*44b0*/  IADD3 R10, P2, R23, R14, RZ ;  /* 0x0000000e170a7210 */ /* 0x000fe20007f5e0ff */
[----:B------:R-:W-:Y:S04]  /*44c0*/  BSSY B2, `(.L_x_8699) ;  /* 0x0000071000027945 */ /* 0x000fe80003800000 */
[----:B------:R-:W-:Y:S01]  /*44d0*/  IMAD.X R11, R42, 0x1, R197, P2 ;  /* 0x000000012a0b7824 */ /* 0x000fe200010e06c5 */
        /* <DEDUP_REMOVED lines=111> */
.L_x_8700:
[----:B------:R-:W-:Y:S05]  /*4bd0*/  BSYNC B2 ;  /* 0x0000000000027941 */ /* 0x000fea0003800000 */
.L_x_8699:
[----:B0-----:R0:W-:Y:S02]  /*4be0*/  ST.E.128 desc[UR60][R10.64], R4 ;  /* 0x000000040a007985 */ /* 0x0011e4000c101d3c */
.L_x_8694:
[----:B------:R-:W-:Y:S05]  /*4bf0*/  BSYNC B1 ;  /* 0x0000000000017941 */ /* 0x000fea0003800000 */
.L_x_8693:
[----:B------:R-:W-:-:S03]  /*4c00*/  UMOV UR4, 0xffffffff ;  /* 0xffffffff00047882 */ /* 0x000fc60000000000 */
[----:B------:R-:W-:Y:S05]  /*4c10*/  BRA.DIV UR4, `(.L_x_8701) ;  /* 0x0000029a049c7947 */ /* 0x000fea000b800000 */
[----:B0-2---:R-:W0:Y:S04]  /*4c20*/  SHFL.IDX PT, R101, R101, 0x2, 0x1c1f ;  /* 0x005c1f0065657f89 */ /* 0x005e2800000e0000 */
[----:B------:R2:W0:Y:S02]  /*4c30*/  SHFL.IDX PT, R14, R100, 0x2, 0x1c1f ;  /* 0x005c1f00640e7f89 */ /* 0x00042400000e0000 */
.L_x_9056:
[----:B------:R-:W-:Y:S05]  /*4c40*/  @P4 BRA `(.L_x_8702) ;  /* 0x0000004400f84947 */ /* 0x000fea0003800000 */
[----:B------:R-:W-:Y:S04]  /*4c50*/  BSSY B1, `(.L_x_8703) ;  /* 0x0000076000017945 */ /* 0x000fe80003800000 */
[----:B------:R-:W-:Y:S05]  /*4c60*/  @P1 BRA `(.L_x_8704) ;  /* 0x0000000400d01947 */ /* 0x000fea0003800000 */
[----:B------:R1:W1:Y:S01]  /*4c70*/  LDS.128 R4, [R91+0x1c400] ;  /* 0x01c400005b047984 */ /* 0x0002620000000c00 */
[----:B0-----:R-:W-:Y:S01]  /*4c80*/  IADD3 R10, P2, R18, R14, RZ ;  /* 0x0000000e120a7210 */ /* 0x001fe20007f5e0ff */
[----:B------:R-:W-:Y:S04]  /*4c90*/  BSSY B2, `(.L_x_8705) ;  /* 0x0000070000027945 */ /* 0x000fe80003800000 */
[----:B------:R-:W-:Y:S01]  /*4ca0*/  IMAD.X R11, R101, 0x1, R19, P2 ;  /* 0x00000001650b7824 */ /* 0x000fe200010e0613 */
        /* <DEDUP_REMOVED lines=110> */
.L_x_8706:
[----:B------:R-:W-:Y:S05]  /*5390*/  BSYNC B2 ;  /* 0x0000000000027941 */ /* 0x000fea0003800000 */
.L_x_8705:
[----:B-1----:R0:W-:Y:S02]  /*53a0*/  ST.E.128 desc[UR60][R10.64], R4 ;  /* 0x000000040a007985 */ /* 0x0021e4000c101d3c */
.L_x_8704:
[----:B------:R-:W-:Y:S05]  /*53b0*/  BSYNC B1 ;  /* 0x0000000000017941 */ /* 0x000fea0003800000 */
.L_x_8703:
        /* <DEDUP_REMOVED lines=115> */
.L_x_8708:
[----:B------:R-:W-:Y:S05]  /*5af0*/  BSYNC B1 ;  /* 0x0000000000017941 */ /* 0x000fea0003800000 */
.L_x_8707:
[----:B0-----:R0:W-:Y:S01]  /*5b00*/  ST.E.128 desc[UR60][R14.64], R4 ;  /* 0x000000040e007985 */ /* 0x0011e2000c101d3c */
[----:B------:R-:W-:Y:S05]  /*5b10*/  BRA `(.L_x_8702) ;  /* 0x0000003800447947 */ /* 0x000fea0003800000 */
.L_x_8673:
[----:B------:R-:W-:Y:S01]  /*5b20*/  VIADD R8, R198, 0x40 ;  /* 0x00000040c6087836 */ /* 0x000fe20000000000 */
[----:B------:R-:W-:Y:S02]  /*5b30*/  CS2R R30, SRZ ;  /* 0x00000000001e7805 */ /* 0x000fe4000001ff00 */
[----:B------:R-:W-:Y:S02]  /*5b40*/  CS2R R28, SRZ ;  /* 0x00000000001c7805 */ /* 0x000fe4000001ff00 */
[----:B------:R-:W-:Y:S01]  /*5b50*/  ISETP.GE.AND P3, PT, R8, R96, PT ;  /* 0x000000600800720c */ /* 0x000fe20003f66270 */
[----:B------:R-:W-:-:S03]  /*5b60*/  VIADD R8, R198, 0x80 ;  /* 0x00000080c6087836 */ /* 0x000fc60000000000 */
        /* <DEDUP_REMOVED lines=35> */
[----:B0-----:R-:W-:-:S05]  /*5da0*/  @!P2 IADD3 R8, P5, R5, R8, RZ ;  /* 0x000000080508a210 */ /* 0x001fca0007fbe0ff */
[----:B------:R-:W-:Y:S02]  /*5db0*/  @!P2 IMAD.X R9, R10, 0x1, R9, P5 ;  /* 0x000000010a09a824 */ /* 0x000fe400028e0609 */
        /* <DEDUP_REMOVED lines=11> */
[----:B------:R-:W-:Y:S01]  /*5e70*/  ISETP.GE.AND P2, PT, R18, R103, PT ;  /* 0x000000671200720c */ /* 0x000fe20003f46270 */
[----:B--2---:R-:W-:Y:S02]  /*5e80*/  IMAD.MOV.U32 R117, RZ, RZ, R30 ;  /* 0x000000ffff757224 */ /* 0x004fe400078e001e */
[----:B------:R-:W-:Y:S02]  /*5e90*/  IMAD.MOV.U32 R119, RZ, RZ, R28 ;  /* 0x000000ffff777224 */ /* 0x000fe400078e001c */
[----:B---3--:R-:W-:Y:S02]  /*5ea0*/  IMAD.MOV.U32 R113, RZ, RZ, R38 ;  /* 0x000000ffff717224 */ /* 0x008fe400078e0026 */
[----:B------:R-:W-:-:S02]  /*5eb0*/  IMAD.MOV.U32 R114, RZ, RZ, R36 ;  /* 0x000000ffff727224 */ /* 0x000fc400078e0024 */
[----:B----4-:R-:W-:Y:S02]  /*5ec0*/  IMAD.MOV.U32 R109, RZ, RZ, R42 ;  /* 0x000000ffff6d7224 */ /* 0x010fe400078e002a */
[----:B------:R-:W-:Y:S02]  /*5ed0*/  IMAD.MOV.U32 R108, RZ, RZ, R40 ;  /* 0x000000ffff6c7224 */ /* 0x000fe400078e0028 */
[----:B-----5:R-:W-:Y:S02]  /*5ee0*/  IMAD.MOV.U32 R107, RZ, RZ, R46 ;  /* 0x000000ffff6b7224 */ /* 0x020fe400078e002e */
[----:B------:R-:W-:Y:S02]  /*5ef0*/  IMAD.MOV.U32 R106, RZ, RZ, R44 ;  /* 0x000000ffff6a7224 */ /* 0x000fe400078e002c */
[----:B------:R-:W-:Y:S02]  /*5f00*/  IMAD.MOV.U32 R115, RZ, RZ, R6 ;  /* 0x000000ffff737224 */ /* 0x000fe400078e0006 */
[----:B------:R-:W-:-:S02]  /*5f10*/  IMAD.MOV.U32 R118, RZ, RZ, R4 ;  /* 0x000000ffff767224 */ /* 0x000fc400078e0004 */
[----:B------:R-:W-:Y:S02]  /*5f20*/  IMAD.MOV.U32 R110, RZ, RZ, R34 ;  /* 0x000000ffff6e7224 */ /* 0x000fe400078e0022 */
[----:B------:R-:W-:Y:S01]  /*5f30*/  IMAD.MOV.U32 R112, RZ, RZ, R32 ;  /* 0x000000ffff707224 */ /* 0x000fe200078e0020 */
[----:B------:R-:W-:Y:S06]  /*5f40*/  @!P5 BRA `(.L_x_8709) ;  /* 0x000000000004d947 */ /* 0x000fec0003800000 */
[----:B------:R-:W-:Y:S01]  /*5f50*/  BPT.TRAP 0x1 ;  /* 0x000000040000795c */ /* 0x000fe20000300000 */
.L_x_8709:
[----:B------:R-:W-:Y:S01]  /*5f60*/  IMAD R87, R195, 0x8, R17 ;  /* 0x00000008c3577824 */ /* 0x000fe200078e0211 */
[----:B------:R-:W-:Y:S01]  /*5f70*/  SHF.L.U32 R97, R201, 0x1f, RZ ;  /* 0x0000001fc9617819 */ /* 0x000fe200000006ff */
[----:B------:R-:W0:Y:S01]  /*5f80*/  LDC R105, c[0x0][0x2f4] ;  /* 0x0000bd00ff697b82 */ /* 0x000e220000000800 */
[----:B------:R-:W-:Y:S02]  /*5f90*/  BSSY B1, `(.L_x_8710) ;  /* 0x0000003000017945 */ /* 0x000fe40003800000 */
[----:B------:R-:W1:Y:S02]  /*5fa0*/  SYNCS.PHASECHK.TRANS64.TRYWAIT P3, [R87+URZ+0x22890], R97 ;  /* 0x02289061570075a7 */ /* 0x000e64000806017f */
[----:B-1----:R-:W-:Y:S05]  /*5fb0*/  @!P3 BRA `(.L_x_8711) ;  /* 0x0000028400fcb947 */ /* 0x002fea0003800000 */
.L_x_9057:
[----:B------:R-:W-:Y:S05]  /*5fc0*/  BSYNC B1 ;  /* 0x0000000000017941 */ /* 0x000fea0003800000 */
.L_x_8710:
[----:B------:R-:W-:Y:S01]  /*5fd0*/  UMOV UR4, 0xffffffff ;  /* 0xffffffff00047882 */ /* 0x000fe20000000000 */
[----:B0-----:R-:W-:Y:S02]  /*5fe0*/  IMAD.IADD R111, R105, 0x1, -R70 ;  /* 0x00000001696f7824 */ /* 0x001fe400078e0a46 */
[----:B------:R-:W-:Y:S05]  /*5ff0*/  BRA.DIV UR4, `(.L_x_8712) ;  /* 0x0000028a04007947 */ /* 0x000fea000b800000 */
[----:B------:R0:W2:Y:S04]  /*6000*/  SHFL.IDX PT, R102, R101, RZ, 0x1c1f ;  /* 0x001c1fff65667589 */ /* 0x0000a800000e0000 */
[----:B------:R0:W3:Y:S02]  /*6010*/  SHFL.IDX PT, R103, R100, RZ, 0x1c1f ;  /* 0x001c1fff64677589 */ /* 0x0000e400000e0000 */
.L_x_9061:
[----:B------:R-:W-:Y:S01]  /*6020*/  ISETP.GE.OR P3, PT, R198, R96, P1 ;  /* 0x00000060c600720c */ /* 0x000fe20000f66670 */
[----:B------:R-:W-:-:S12]  /*6030*/  BSSY B1, `(.L_x_8713) ;  /* 0x00000f0000017945 */ /* 0x000fd80003800000 */
[----:B------:R-:W-:Y:S05]  /*6040*/  @P3 BRA `(.L_x_8714) ;  /* 0x0000000c00b83947 */ /* 0x000fea0003800000 */
[----:B------:R-:W-:Y:S01]  /*6050*/  SEL R8, R70, R111, !P0 ;  /* 0x0000006f46087207 */ /* 0x000fe20004000000 */
[----:B------:R-:W-:Y:S01]  /*6060*/  BSSY B2, `(.L_x_8715) ;  /* 0x00000e7000027945 */ /* 0x000fe20003800000 */
[----:B---3--:R-:W-:Y:S02]  /*6070*/  IADD3 R98, P3, R60, R103, RZ ;  /* 0x000000673c627210 */ /* 0x008fe40007f7e0ff */
[----:B------:R-:W-:-:S03]  /*6080*/  SHF.R.S32.HI R9, RZ, 0x1f, R8 ;  /* 0x0000001fff097819 */ /* 0x000fc60000011408 */
[----:B--2---:R-:W-:Y:S01]  /*6090*/  IMAD.X R99, R102, 0x1, R59, P3 ;  /* 0x0000000166637824 */ /* 0x004fe200018e063b */
        /* <DEDUP_REMOVED lines=8> */
[----:B------:R-:W-:-:S04]  /*6120*/  IMAD R10, R195, 0x5000, R10 ;  /* 0x00005000c30a7824 */ /* 0x000fc800078e020a */
[----:B------:R-:W-:Y:S02]  /*6130*/  IMAD.IADD R12, R17, 0x1, R10 ;  /* 0x00000001110c7824 */ /* 0x000fe400078e020a */
[----:B------:R-:W2:Y:S04]  /*6140*/  LDS.128 R8, [R8+0x18400] ;  /* 0x0184000008087984 */ /* 0x000ea80000000c00 */
[----:B------:R-:W3:Y:S01]  /*6150*/  LDS.128 R12, [R12+0x18400] ;  /* 0x018400000c0c7984 */ /* 0x000ee20000000c00 */
[----:B------:R-:W-:Y:S05]  /*6160*/  @P2 BRA `(.L_x_8716) ;  /* 0x0000000c00582947 */ /* 0x000fea0003800000 */
[--C-:B------:R-:W-:Y:S01]  /*6170*/  SHF.R.U32.HI R125, RZ, 0x18, R7.reuse ;  /* 0x00000018ff7d7819 */ /* 0x100fe20000011607 */
[----:B--2---:R-:W-:Y:S01]  /*6180*/  IMAD.MOV.U32 R28, RZ, RZ, R8 ;  /* 0x000000ffff1c7224 */ /* 0x004fe200078e0008 */
[----:B------:R-:W-:Y:S02]  /*6190*/  LOP3.LUT R6, R7, 0xff, RZ, 0xc0, !PT ;  /* 0x000000ff07067812 */ /* 0x000fe400078ec0ff */
[--C-:B------:R-:W-:Y:S02]  /*61a0*/  SHF.R.U32.HI R123, RZ, 0x8, R7.reuse ;  /* 0x00000008ff7b7819 */ /* 0x100fe40000011607 */
[----:B------:R-:W-:Y:S02]  /*61b0*/  SHF.R.U32.HI R127, RZ, 0x10, R7 ;  /* 0x00000010ff7f7819 */ /* 0x000fe40000011607 */
[----:B------:R-:W-:Y:S02]  /*61c0*/  SHF.R.U32.HI R129, RZ, 0x8, R5 ;  /* 0x00000008ff817819 */ /* 0x000fe40000011605 */
[----:B------:R-:W-:-:S02]  /*61d0*/  SHF.R.U32.HI R122, RZ, 0x18, R29 ;  /* 0x00000018ff7a7819 */ /* 0x000fc4000001161d */
[----:B------:R-:W-:Y:S02]  /*61e0*/  LOP3.LUT R7, R29, 0xff, RZ, 0xc0, !PT ;  /* 0x000000ff1d077812 */ /* 0x000fe400078ec0ff */
[--C-:B------:R-:W-:Y:S02]  /*61f0*/  SHF.R.U32.HI R120, RZ, 0x8, R29.reuse ;  /* 0x00000008ff787819 */ /* 0x100fe4000001161d */
[----:B------:R-:W-:Y:S02]  /*6200*/  SHF.R.U32.HI R124, RZ, 0x10, R29 ;  /* 0x00000010ff7c7819 */ /* 0x000fe4000001161d */
[----:B------:R-:W-:Y:S02]  /*6210*/  SHF.R.U32.HI R30, RZ, 0x18, R31 ;  /* 0x00000018ff1e7819 */ /* 0x000fe4000001161f */
[----:B------:R-:W-:Y:S01]  /*6220*/  LOP3.LUT R29, R31, 0xff, RZ, 0xc0, !PT ;  /* 0x000000ff1f1d7812 */ /* 0x000fe200078ec0ff */
[----:B------:R-:W-:Y:S01]  /*6230*/  IMAD.U32 R124, R124, 0x10000, RZ ;  /* 0x000100007c7c7824 */ /* 0x000fe200078e00ff */
[----:B------:R-:W-:-:S02]  /*6240*/  SHF.R.U32.HI R131, RZ, 0x18, R5 ;  /* 0x00000018ff837819 */ /* 0x000fc40000011605 */
[----:B------:R-:W-:Y:S02]  /*6250*/  LOP3.LUT R4, R5, 0xff, RZ, 0xc0, !PT ;  /* 0x000000ff05047812 */ /* 0x000fe400078ec0ff */
[--C-:B------:R-:W-:Y:S02]  /*6260*/  SHF.R.U32.HI R121, RZ, 0x8, R31.reuse ;  /* 0x00000008ff797819 */ /* 0x100fe4000001161f */
[----:B------:R-:W-:Y:S01]  /*6270*/  SHF.R.U32.HI R126, RZ, 0x10, R31 ;  /* 0x00000010ff7e7819 */ /* 0x000fe2000001161f */
[----:B---3--:R-:W-:Y:S01]  /*6280*/  IMAD.MOV.U32 R31, RZ, RZ, R12 ;  /* 0x000000ffff1f7224 */ /* 0x008fe200078e000c */
[----:B------:R-:W-:Y:S01]  /*6290*/  SHF.R.U32.HI R128, RZ, 0x10, R5 ;  /* 0x00000010ff807819 */ /* 0x000fe20000011605 */
[----:B------:R-:W-:Y:S01]  /*62a0*/  IMAD.SHL.U32 R5, R129, 0x100, RZ ;  /* 0x0000010081057824 */ /* 0x000fe200078e00ff */
[----:B------:R-:W-:Y:S01]  /*62b0*/  PRMT R12, R30, 0x654, R29 ;  /* 0x000006541e0c7816 */ /* 0x000fe2000000001d */
[----:B------:R-:W-:Y:S01]  /*62c0*/  IMAD.SHL.U32 R29, R120, 0x100, RZ ;  /* 0x00000100781d7824 */ /* 0x000fe200078e00ff */
[----:B------:R-:W-:Y:S01]  /*62d0*/  PRMT R4, R131, 0x654, R4 ;  /* 0x0000065483047816 */ /* 0x000fe20000000004 */
[----:B------:R-:W-:Y:S01]  /*62e0*/  IMAD.SHL.U32 R121, R121, 0x100, RZ ;  /* 0x0000010079797824 */ /* 0x000fe200078e00ff */
[----:B------:R-:W-:Y:S01]  /*62f0*/  PRMT R8, R122, 0x654, R7 ;  /* 0x000006547a087816 */ /* 0x000fe20000000007 */
[----:B------:R-:W-:Y:S01]  /*6300*/  IMAD.SHL.U32 R7, R123, 0x100, RZ ;  /* 0x000001007b077824 */ /* 0x000fe200078e00ff */
[----:B------:R-:W-:Y:S01]  /*6310*/  LOP3.LUT R4, R4, 0xff00, R5, 0xf8, !PT ;  /* 0x0000ff0004047812 */ /* 0x000fe200078ef805 */
[----:B------:R-:W-:Y:S01]  /*6320*/  IMAD.U32 R5, R128, 0x10000, RZ ;  /* 0x0001000080057824 */ /* 0x000fe200078e00ff */
[----:B------:R-:W-:Y:S01]  /*6330*/  PRMT R6, R125, 0x654, R6 ;  /* 0x000006547d067816 */ /* 0x000fe20000000006 */
[----:B------:R-:W-:Y:S01]  /*6340*/  IMAD.U32 R126, R126, 0x10000, RZ ;  /* 0x000100007e7e7824 */ /* 0x000fe200078e00ff */
[----:B------:R-:W-:-:S02]  /*6350*/  LOP3.LUT R123, R8, 0xff00, R29, 0xf8, !PT ;  /* 0x0000ff00087b7812 */ /* 0x000fc400078ef81d */
[----:B------:R-:W-:Y:S02]  /*6360*/  F2FP.F16.E4M3.UNPACK_B R122, R119.H1 ;  /* 0x00000077ff7a723e */ /* 0x000fe400030006ff */
[----:B------:R-:W-:Y:S02]  /*6370*/  F2FP.F16.E4M3.UNPACK_B R120, R31.H1 ;  /* 0x0000001fff78723e */ /* 0x000fe400030006ff */
[----:B------:R-:W-:Y:S02]  /*6380*/  F2FP.F16.E4M3.UNPACK_B R29, R28.H1 ;  /* 0x0000001cff1d723e */ /* 0x000fe400030006ff */
[----:B------:R-:W-:Y:S02]  /*6390*/  LOP3.LUT R7, R6, 0xff00, R7, 0xf8, !PT ;  /* 0x0000ff0006077812 */ /* 0x000fe400078ef807 */
[----:B------:R-:W-:Y:S01]  /*63a0*/  LOP3.LUT R125, R12, 0xff00, R121, 0xf8, !PT ;  /* 0x0000ff000c7d7812 */ /* 0x000fe200078ef879 */
[----:B------:R-:W-:Y:S01]  /*63b0*/  HADD2.F32 R12, -RZ, R120.H0_H0 ;  /* 0x20000078ff0c7230 */ /* 0x000fe20000004100 */
[----:B------:R-:W-:Y:S01]  /*63c0*/  LOP3.LUT R6, R4, 0xff0000, R5, 0xf8, !PT ;  /* 0x00ff000004067812 */ /* 0x000fe200078ef805 */
[----:B------:R-:W-:Y:S01]  /*63d0*/  HADD2.F32 R5, -RZ, R122.H0_H0 ;  /* 0x2000007aff057230 */ /* 0x000fe20000004100 */
[----:B------:R-:W-:Y:S01]  /*63e0*/  F2FP.F16.E4M3.UNPACK_B R30, R118.H1 ;  /* 0x00000076ff1e723e */ /* 0x000fe200030006ff */
[----:B------:R-:W-:Y:S01]  /*63f0*/  HADD2.F32 R8, -RZ, R29.H0_H0 ;  /* 0x2000001dff087230 */ /* 0x000fe20000004100 */
[----:B------:R-:W-:Y:S01]  /*6400*/  F2FP.F16.E4M3.UNPACK_B R28, R28 ;  /* 0x0000001cff1c723e */ /* 0x000fe200020006ff */
[----:B------:R-:W-:-:S02]  /*6410*/  IMAD.U32 R4, R127, 0x10000, RZ ;  /* 0x000100007f047824 */ /* 0x000fc400078e00ff */
        /* <DEDUP_REMOVED lines=13> */
[----:B------:R-:W-:Y:S01]  /*64f0*/  LOP3.LUT R7, R123, 0xff0000, R124, 0xf8, !PT ;  /* 0x00ff00007b077812 */ /* 0x000fe200078ef87c */
        /* <DEDUP_REMOVED lines=45> */
[--C-:B------:R-:W-:Y:S01]  /*67d0*/  HADD2.F32 R31, -RZ, R117.reuse.H0_H0 ;  /* 0x20000075ff1f7230 */ /* 0x100fe20000004100 */
[----:B------:R-:W-:Y:S01]  /*67e0*/  F2FP.SATFINITE.E4M3.F32.PACK_AB_MERGE_C R8, R127, R8, RZ ;  /* 0x000000087f08723e */ /* 0x000fe200048070ff */
[----:B------:R-:W-:Y:S01]  /*67f0*/  HADD2.F32 R14, -RZ, R10.H0_H0 ;  /* 0x2000000aff0e7230 */ /* 0x000fe20000004100 */
[----:B------:R-:W-:Y:S01]  /*6800*/  F2FP.SATFINITE.E4M3.F32.PACK_AB_MERGE_C R12, R129, R12, RZ ;  /* 0x0000000c810c723e */ /* 0x000fe200048070ff */
[----:B------:R-:W-:Y:S01]  /*6810*/  HADD2.F32 R29, -RZ, R28.H0_H0 ;  /* 0x2000001cff1d7230 */ /* 0x000fe20000004100 */
[----:B------:R-:W-:Y:S01]  /*6820*/  F2FP.SATFINITE.E4M3.F32.PACK_AB_MERGE_C R133, R133, R120, RZ ;  /* 0x000000788585723e */ /* 0x000fe200048070ff */
[----:B------:R-:W-:-:S02]  /*6830*/  HADD2.F32 R117, -RZ, R117.H1_H1 ;  /* 0x30000075ff757230 */ /* 0x000fc40000004100 */
[-C--:B------:R-:W-:Y:S01]  /*6840*/  FMUL.FTZ R118, R14, R31.reuse ;  /* 0x0000001f0e767220 */ /* 0x080fe20000410000 */
[----:B------:R-:W-:Y:S02]  /*6850*/  HADD2.F32 R28, -RZ, R28.H1_H1 ;  /* 0x3000001cff1c7230 */ /* 0x000fe40000004100 */
[C---:B------:R-:W-:Y:S01]  /*6860*/  FMUL.FTZ R119, R29.reuse, R31 ;  /* 0x0000001f1d777220 */ /* 0x040fe20000410000 */
[--C-:B------:R-:W-:Y:S01]  /*6870*/  HADD2.F32 R30, -RZ, R115.reuse.H0_H0 ;  /* 0x20000073ff1e7230 */ /* 0x100fe20000004100 */
[----:B------:R-:W-:Y:S01]  /*6880*/  F2FP.SATFINITE.E4M3.F32.PACK_AB_MERGE_C R8, R122, R123, R8 ;  /* 0x0000007b7a08723e */ /* 0x000fe20004807008 */
        /* <DEDUP_REMOVED lines=12> */
[----:B------:R-:W-:Y:S01]  /*6950*/  F2FP.SATFINITE.E4M3.F32.PACK_AB_MERGE_C R10, R131, R126, RZ ;  /* 0x0000007e830a723e */ /* 0x000fe200048070ff */
[----:B------:R-:W-:Y:S01]  /*6960*/  HADD2.F32 R120, -RZ, R119.H0_H0 ;  /* 0x20000077ff787230 */ /* 0x000fe20000004100 */
[----:B------:R-:W-:Y:S01]  /*6970*/  F2FP.F16.E4M3.UNPACK_B R117, R6 ;  /* 0x00000006ff75723e */ /* 0x000fe200020006ff */
[----:B------:R-:W-:Y:S01]  /*6980*/  HADD2.F32 R28, -RZ, R29.H0_H0 ;  /* 0x2000001dff1c7230 */ /* 0x000fe20000004100 */
[----:B------:R-:W-:Y:S01]  /*6990*/  F2FP.SATFINITE.E4M3.F32.PACK_AB_MERGE_C R10, R121, R14, R10 ;  /* 0x0000000e790a723e */ /* 0x000fe2000480700a */
[----:B------:R-:W-:Y:S01]  /*69a0*/  HADD2.F32 R119, -RZ, R119.H1_H1 ;  /* 0x30000077ff777230 */ /* 0x000fe20000004100 */
[----:B------:R-:W-:Y:S01]  /*69b0*/  F2FP.SATFINITE.E4M3.F32.PACK_AB_MERGE_C R14, R115, R118, R133 ;  /* 0x00000076730e723e */ /* 0x000fe20004807085 */
        /* <DEDUP_REMOVED lines=8> */
[-C--:B------:R-:W-:Y:S01]  /*6a40*/  FMUL.FTZ R31, R115, R119.reuse ;  /* 0x00000077731f7220 */ /* 0x080fe20000410000 */
[----:B------:R-:W-:Y:S01]  /*6a50*/  FMUL.FTZ R118, R30, R119 ;  /* 0x000000771e767220 */ /* 0x000fe20000410000 */
[----:B------:R-:W-:-:S02]  /*6a60*/  F2FP.F16.E4M3.UNPACK_B R13, R13.H1 ;  /* 0x0000000dff0d723e */ /* 0x000fc400030006ff */
[----:B------:R-:W-:Y:S01]  /*6a70*/  FFMA.FTZ R123, R30, R117, -R31 ;  /* 0x000000751e7b7223 */ /* 0x000fe2000001081f */
[----:B------:R-:W-:Y:S01]  /*6a80*/  F2FP.F16.E4M3.UNPACK_B R31, R7.H1 ;  /* 0x00000007ff1f723e */ /* 0x000fe200030006ff */
[----:B------:R-:W-:Y:S01]  /*6a90*/  FFMA.FTZ R122, R115, R117, R118 ;  /* 0x00000075737a7223 */ /* 0x000fe20000010076 */
[----:B------:R-:W-:Y:S01]  /*6aa0*/  F2FP.F16.E4M3.UNPACK_B R9, R9.H1 ;  /* 0x00000009ff09723e */ /* 0x000fe200030006ff */
[----:B------:R-:W-:Y:S01]  /*6ab0*/  HADD2.F32 R30, -RZ, R13.H0_H0 ;  /* 0x2000000dff1e7230 */ /* 0x000fe20000004100 */
[----:B------:R-:W-:Y:S01]  /*6ac0*/  F2FP.F16.E4M3.UNPACK_B R6, R6.H1 ;  /* 0x00000006ff06723e */ /* 0x000fe200030006ff */
[----:B------:R-:W-:Y:S01]  /*6ad0*/  HADD2.F32 R115, -RZ, R31.H0_H0 ;  /* 0x2000001fff737230 */ /* 0x000fe20000004100 */
[----:B------:R-:W-:Y:S01]  /*6ae0*/  F2FP.SATFINITE.E4M3.F32.PACK_AB_MERGE_C R12, R125, R124, R12 ;  /* 0x0000007c7d0c723e */ /* 0x000fe2000480700c */
[----:B------:R-:W-:Y:S01]  /*6af0*/  HADD2.F32 R7, -RZ, R9.H0_H0 ;  /* 0x20000009ff077230 */ /* 0x000fe20000004100 */
[----:B------:R-:W-:Y:S01]  /*6b00*/  F2FP.F16.E4M3.UNPACK_B R117, R5 ;  /* 0x00000005ff75723e */ /* 0x000fe200020006ff */
[----:B------:R-:W-:-:S02]  /*6b10*/  HADD2.F32 R13, -RZ, R13.H1_H1 ;  /* 0x3000000dff0d7230 */ /* 0x000fc40000004100 */
[CC--:B------:R-:W-:Y:S01]  /*6b20*/  FMUL.FTZ R124, R30.reuse, R115.reuse ;  /* 0x000000731e7c7220 */ /* 0x0c0fe20000410000 */
[----:B------:R-:W-:Y:S02]  /*6b30*/  HADD2.F32 R120, -RZ, R31.H1_H1 ;  /* 0x3000001fff787230 */ /* 0x000fe40000004100 */
[----:B------:R-:W-:Y:S01]  /*6b40*/  FMUL.FTZ R115, R7, R115 ;  /* 0x0000007307737220 */ /* 0x000fe20000410000 */
[--C-:B------:R-:W-:Y:S01]  /*6b50*/  HADD2.F32 R31, -RZ, R6.reuse.H0_H0 ;  /* 0x20000006ff1f7230 */ /* 0x100fe20000004100 */
[----:B------:R-:W-:Y:S01]  /*6b60*/  F2FP.F16.E4M3.UNPACK_B R119, R5.H1 ;  /* 0x00000005ff77723e */ /* 0x000fe200030006ff */
[----:B------:R-:W-:Y:S01]  /*6b70*/  HADD2.F32 R9, -RZ, R9.H1_H1 ;  /* 0x30000009ff097230 */ /* 0x000fe20000004100 */
[----:B------:R-:W-:Y:S01]  /*6b80*/  F2FP.F16.E4M3.UNPACK_B R5, R4 ;  /* 0x00000004ff05723e */ /* 0x000fe200020006ff */
[----:B------:R-:W-:Y:S02]  /*6b90*/  HADD2.F32 R118, -RZ, R6.H1_H1 ;  /* 0x30000006ff767230 */ /* 0x000fe40000004100 */
[-C--:B------:R-:W-:Y:S01]  /*6ba0*/  FMUL.FTZ R6, R13, R120.reuse ;  /* 0x000000780d067220 */ /* 0x080fe20000410000 */
[----:B------:R-:W-:Y:S01]  /*6bb0*/  FFMA.FTZ R125, R30, R31, R115 ;  /* 0x0000001f1e7d7223 */ /* 0x000fe20000010073 */
[C---:B------:R-:W-:Y:S01]  /*6bc0*/  FMUL.FTZ R120, R9.reuse, R120 ;  /* 0x0000007809787220 */ /* 0x040fe20000410000 */
[----:B------:R-:W-:Y:S01]  /*6bd0*/  F2FP.F16.E4M3.UNPACK_B R30, R15 ;  /* 0x0000000fff1e723e */ /* 0x000fe200020006ff */
[-C--:B------:R-:W-:Y:S01]  /*6be0*/  FFMA.FTZ R127, R9, R118.reuse, -R6 ;  /* 0x00000076097f7223 */ /* 0x080fe20000010806 */
[----:B------:R-:W-:Y:S01]  /*6bf0*/  F2FP.F16.E4M3.UNPACK_B R6, R11 ;  /* 0x0000000bff06723e */ /* 0x000fe200020006ff */
[----:B------:R-:W-:Y:S01]  /*6c00*/  FFMA.FTZ R126, R13, R118, R120 ;  /* 0x000000760d7e7223 */ /* 0x000fe20000010078 */
[----:B------:R-:W-:Y:S01]  /*6c10*/  FFMA.FTZ R124, R7, R31, -R124 ;  /* 0x0000001f077c7223 */ /* 0x000fe2000001087c */
        /* <DEDUP_REMOVED lines=8> */
[-C--:B------:R-:W-:Y:S01]  /*6ca0*/  FMUL.FTZ R128, R13, R120.reuse ;  /* 0x000000780d807220 */ /* 0x080fe20000410000 */
[----:B------:R-:W-:Y:S02]  /*6cb0*/  HADD2.F32 R121, -RZ, R119.H0_H0 ;  /* 0x20000077ff797230 */ /* 0x000fe40000004100 */
[C---:B------:R-:W-:Y:S01]  /*6cc0*/  FMUL.FTZ R120, R7.reuse, R120 ;  /* 0x0000007807787220 */ /* 0x040fe20000410000 */
[----:B------:R-:W-:Y:S01]  /*6cd0*/  HADD2.F32 R118, -RZ, R5.H0_H0 ;  /* 0x20000005ff767230 */ /* 0x000fe20000004100 */
[----:B------:R-:W-:Y:S01]  /*6ce0*/  F2FP.SATFINITE.E4M3.F32.PACK_AB_MERGE_C R125, R126, R125, RZ ;  /* 0x0000007d7e7d723e */ /* 0x000fe200048070ff */
[----:B------:R-:W-:Y:S02]  /*6cf0*/  HADD2.F32 R9, -RZ, R11.H0_H0 ;  /* 0x2000000bff097230 */ /* 0x000fe40000004100 */
[-C--:B------:R-:W-:Y:S01]  /*6d00*/  FMUL.FTZ R130, R4, R121.reuse ;  /* 0x0000007904827220 */ /* 0x080fe20000410000 */
[----:B------:R-:W-:Y:S02]  /*6d10*/  HADD2.F32 R115, -RZ, R31.H0_H0 ;  /* 0x2000001fff737230 */ /* 0x000fe40000004100 */
[-C--:B------:R-:W-:Y:S01]  /*6d20*/  FFMA.FTZ R128, R7, R118.reuse, -R128 ;  /* 0x0000007607807223 */ /* 0x080fe20000010880 */
[----:B------:R-:W-:Y:S01]  /*6d30*/  FFMA.FTZ R120, R13, R118, R120 ;  /* 0x000000760d787223 */ /* 0x000fe20000010078 */
[----:B------:R-:W-:Y:S01]  /*6d40*/  FMUL.FTZ R121, R9, R121 ;  /* 0x0000007909797220 */ /* 0x000fe20000410000 */
[----:B------:R-:W-:-:S02]  /*6d50*/  HADD2.F32 R15, -RZ, R15.H1_H1 ;  /* 0x3000000fff0f7230 */ /* 0x000fc40000004100 */
[-C--:B------:R-:W-:Y:S01]  /*6d60*/  FFMA.FTZ R130, R9, R115.reuse, -R130 ;  /* 0x0000007309827223 */ /* 0x080fe20000010882 */
[----:B------:R-:W-:Y:S02]  /*6d70*/  HADD2.F32 R118, -RZ, R119.H1_H1 ;  /* 0x30000077ff767230 */ /* 0x000fe40000004100 */
[----:B------:R-:W-:Y:S01]  /*6d80*/  FFMA.FTZ R121, R4, R115, R121 ;  /* 0x0000007304797223 */ /* 0x000fe20000010079 */
[----:B------:R-:W-:Y:S01]  /*6d90*/  HADD2.F32 R11, -RZ, R11.H1_H1 ;  /* 0x3000000bff0b7230 */ /* 0x000fe20000004100 */
[----:B------:R-:W-:Y:S01]  /*6da0*/  F2FP.SATFINITE.E4M3.F32.PACK_AB_MERGE_C R9, R123, R28, R124 ;  /* 0x0000001c7b09723e */ /* 0x000fe2000480707c */
[----:B------:R-:W-:Y:S02]  /*6db0*/  HADD2.F32 R30, -RZ, R30.H1_H1 ;  /* 0x3000001eff1e7230 */ /* 0x000fe40000004100 */
[-C--:B------:R-:W-:Y:S01]  /*6dc0*/  FMUL.FTZ R132, R15, R118.reuse ;  /* 0x000000760f847220 */ /* 0x080fe20000410000 */
[----:B------:R-:W-:Y:S02]  /*6dd0*/  HADD2.F32 R117, -RZ, R117.H1_H1 ;  /* 0x30000075ff757230 */ /* 0x000fe40000004100 */
[----:B------:R-:W-:Y:S01]  /*6de0*/  FMUL.FTZ R118, R11, R118 ;  /* 0x000000760b767220 */ /* 0x000fe20000410000 */
[----:B------:R-:W-:Y:S01]  /*6df0*/  HADD2.F32 R6, -RZ, R6.H1_H1 ;  /* 0x30000006ff067230 */ /* 0x000fe20000004100 */
[----:B------:R-:W-:Y:S01]  /*6e00*/  F2FP.SATFINITE.E4M3.F32.PACK_AB_MERGE_C R13, R122, R29, R125 ;  /* 0x0000001d7a0d723e */ /* 0x000fe2000480707d */
[----:B------:R-:W-:-:S02]  /*6e10*/  HADD2.F32 R4, -RZ, R31.H1_H1 ;  /* 0x3000001fff047230 */ /* 0x000fc40000004100 */
[-C--:B------:R-:W-:Y:S01]  /*6e20*/  FMUL.FTZ R7, R30, R117.reuse ;  /* 0x000000751e077220 */ /* 0x080fe20000410000 */
[----:B------:R-:W-:Y:S02]  /*6e30*/  HADD2.F32 R5, -RZ, R5.H1_H1 ;  /* 0x30000005ff057230 */ /* 0x000fe40000004100 */
[C---:B------:R-:W-:Y:S01]  /*6e40*/  FMUL.FTZ R117, R6.reuse, R117 ;  /* 0x0000007506757220 */ /* 0x040fe20000410000 */
[-C--:B------:R-:W-:Y:S01]  /*6e50*/  FFMA.FTZ R11, R11, R4.reuse, -R132 ;  /* 0x000000040b0b7223 */ /* 0x080fe20000010884 */
[----:B------:R-:W-:Y:S01]  /*6e60*/  FFMA.FTZ R118, R15, R4, R118 ;  /* 0x000000040f767223 */ /* 0x000fe20000010076 */
[-C--:B------:R-:W-:Y:S01]  /*6e70*/  FFMA.FTZ R7, R6, R5.reuse, -R7 ;  /* 0x0000000506077223 */ /* 0x080fe20000010807 */
[----:B------:R-:W-:Y:S02]  /*6e80*/  FFMA.FTZ R117, R30, R5, R117 ;  /* 0x000000051e757223 */ /* 0x000fe40000010075 */
[----:B------:R-:W-:Y:S02]  /*6e90*/  F2FP.SATFINITE.E4M3.F32.PACK_AB_MERGE_C R11, R11, R130, RZ ;  /* 0x000000820b0b723e */ /* 0x000fe400048070ff */
[----:B------:R-:W-:-:S02]  /*6ea0*/  F2FP.SATFINITE.E4M3.F32.PACK_AB_MERGE_C R118, R118, R121, RZ ;  /* 0x000000797676723e */ /* 0x000fc400048070ff */
[----:B------:R-:W-:Y:S02]  /*6eb0*/  F2FP.SATFINITE.E4M3.F32.PACK_AB_MERGE_C R11, R7, R128, R11 ;  /* 0x00000080070b723e */ /* 0x000fe4000480700b */
[----:B------:R-:W-:-:S07]  /*6ec0*/  F2FP.SATFINITE.E4M3.F32.PACK_AB_MERGE_C R15, R117, R120, R118 ;  /* 0x00000078750f723e */ /* 0x000fce0004807076 */
.L_x_8716:
[----:B------:R-:W-:Y:S05]  /*6ed0*/  BSYNC B2 ;  /* 0x0000000000027941 */ /* 0x000fea0003800000 */
.L_x_8715:
[----:B------:R-:W-:Y:S01]  /*6ee0*/  ISETP.GE.AND P3, PT, R116, R105, PT ;  /* 0x000000697400720c */ /* 0x000fe20003f66270 */
[----:B--2---:R4:W-:-:S12]  /*6ef0*/  ST.E.128 desc[UR60][R98.64], R8 ;  /* 0x0000000862007985 */ /* 0x0049d8000c101d3c */
[----:B------:R-:W-:-:S04]  /*6f00*/  @!P3 IADD3 R4, P4, R103, R116, RZ ;  /* 0x000000746704b210 */ /* 0x000fc80007f9e0ff */
[----:B------:R-:W-:-:S05]  /*6f10*/  @!P3 LEA.HI.X.SX32 R5, R116, R102, 0x1, P4 ;  /* 0x000000667405b211 */ /* 0x000fca00020f0eff */
[----:B---3--:R4:W-:Y:S04]  /*6f20*/  @!P3 ST.E.128 desc[UR60][R4.64], R12 ;  /* 0x0000000c0400b985 */ /* 0x0089e8000c101d3c */
.L_x_8714:
[----:B------:R-:W-:Y:S05]  /*6f30*/  BSYNC B1 ;  /* 0x0000000000017941 */ /* 0x000fea0003800000 */
.L_x_8713:
[----:B------:R-:W-:-:S03]  /*6f40*/  UMOV UR4, 0xffffffff ;  /* 0xffffffff00047882 */ /* 0x000fc60000000000 */
[----:B------:R-:W-:Y:S05]  /*6f50*/  BRA.DIV UR4, `(.L_x_8717) ;  /* 0x0000027a04747947 */ /* 0x000fea000b800000 */
[----:B------:R0:W0:Y:S04]  /*6f60*/  SHFL.IDX PT, R28, R101, 0x1, 0x1c1f ;  /* 0x003c1f00651c7f89 */ /* 0x00002800000e0000 */
[----:B----4-:R4:W0:Y:S02]  /*6f70*/  SHFL.IDX PT, R14, R100, 0x1, 0x1c1f ;  /* 0x003c1f00640e7f89 */ /* 0x01082400000e0000 */
.L_x_9065:
[----:B------:R-:W-:Y:S01]  /*6f80*/  VIADD R4, R198, 0x40 ;  /* 0x00000040c6047836 */ /* 0x000fe20000000000 */
[----:B------:R-:W-:Y:S04]  /*6f90*/  BSSY B1, `(.L_x_8718) ;  /* 0x00000f8000017945 */ /* 0x000fe80003800000 */
[----:B------:R-:W-:-:S13]  /*6fa0*/  ISETP.GE.OR P3, PT, R4, R96, P1 ;  /* 0x000000600400720c */ /* 0x000fda0000f66670 */
[----:B------:R-:W-:Y:S05]  /*6fb0*/  @P3 BRA `(.L_x_8719) ;  /* 0x0000000c00d43947 */ /* 0x000fea0003800000 */
[----:B------:R-:W-:Y:S01]  /*6fc0*/  SEL R4, R70, R111, !P0 ;  /* 0x0000006f46047207 */ /* 0x000fe20004000000 */
[----:B------:R-:W-:Y:S01]  /*6fd0*/  BSSY B2, `(.L_x_8720) ;  /* 0x00000ee000027945 */ /* 0x000fe20003800000 */
[----:B------:R-:W-:Y:S02]  /*6fe0*/  SHF.R.U32.HI R6, RZ, 0x3, R206 ;  /* 0x00000003ff067819 */ /* 0x000fe400000116ce */
[----:B------:R-:W-:Y:S02]  /*6ff0*/  SHF.R.S32.HI R5, RZ, 0x1f, R4 ;  /* 0x0000001fff057819 */ /* 0x000fe40000011404 */
[----:B0-----:R-:W-:Y:S02]  /*7000*/  IADD3 R12, P3, R60, R14, RZ ;  /* 0x0000000e3c0c7210 */ /* 0x001fe40007f7e0ff */
[----:B------:R-:W-:-:S03]  /*7010*/  LEA.HI R4, R5, R4, RZ, 0x5 ;  /* 0x0000000405047211 */ /* 0x000fc600078f28ff */
[----:B------:R-:W-:Y:S01]  /*7020*/  IMAD.X R13, R28, 0x1, R59, P3 ;  /* 0x000000011c0d7824 */ /* 0x000fe200018e063b */
        /* <DEDUP_REMOVED lines=20> */
[--C-:B------:R-:W-:Y:S01]  /*7170*/  SHF.R.U32.HI R117, RZ, 0x8, R35.reuse ;  /* 0x00000008ff757819 */ /* 0x100fe20000011623 */
[----:B------:R-:W-:Y:S01]  /*7180*/  IMAD.MOV.U32 R30, RZ, RZ, R10 ;  /* 0x000000ffff1e7224 */ /* 0x000fe200078e000a */
[----:B------:R-:W-:Y:S01]  /*7190*/  PRMT R33, R33, 0x654, R32 ;  /* 0x0000065421217816 */ /* 0x000fe20000000020 */
[----:B------:R-:W-:Y:S01]  /*71a0*/  IMAD.U32 R8, R120, 0x10000, RZ ;  /* 0x0001000078087824 */ /* 0x000fe200078e00ff */
[----:B------:R-:W-:-:S02]  /*71b0*/  SHF.R.U32.HI R118, RZ, 0x10, R35 ;  /* 0x00000010ff767819 */ /* 0x000fc40000011623 */
[----:B------:R-:W-:Y:S02]  /*71c0*/  LOP3.LUT R36, R35, 0xff, RZ, 0xc0, !PT ;  /* 0x000000ff23247812 */ /* 0x000fe400078ec0ff */
[----:B------:R-:W-:Y:S02]  /*71d0*/  SHF.R.U32.HI R35, RZ, 0x18, R35 ;  /* 0x00000018ff237819 */ /* 0x000fe40000011623 */
[--C-:B------:R-:W-:Y:S02]  /*71e0*/  SHF.R.U32.HI R115, RZ, 0x8, R37.reuse ;  /* 0x00000008ff737819 */ /* 0x100fe40000011625 */
[--C-:B------:R-:W-:Y:S02]  /*71f0*/  SHF.R.U32.HI R116, RZ, 0x10, R37.reuse ;  /* 0x00000010ff747819 */ /* 0x100fe40000011625 */
[----:B------:R-:W-:Y:S01]  /*7200*/  LOP3.LUT R38, R37, 0xff, RZ, 0xc0, !PT ;  /* 0x000000ff25267812 */ /* 0x000fe200078ec0ff */
[----:B------:R-:W-:Y:S01]  /*7210*/  IMAD.SHL.U32 R6, R115, 0x100, RZ ;  /* 0x0000010073067824 */ /* 0x000fe200078e00ff */
[----:B---3--:R-:W-:-:S02]  /*7220*/  SHF.R.U32.HI R103, RZ, 0x18, R37 ;  /* 0x00000018ff677819 */ /* 0x008fc40000011625 */
[----:B------:R-:W-:Y:S01]  /*7230*/  LOP3.LUT R33, R33, 0xff00, R4, 0xf8, !PT ;  /* 0x0000ff0021217812 */ /* 0x000fe200078ef804 */
[----:B------:R-:W-:Y:S01]  /*7240*/  IMAD.SHL.U32 R4, R117, 0x100, RZ ;  /* 0x0000010075047824 */ /* 0x000fe200078e00ff */
[----:B------:R-:W-:Y:S02]  /*7250*/  LOP3.LUT R37, R39, 0xff, RZ, 0xc0, !PT ;  /* 0x000000ff27257812 */ /* 0x000fe400078ec0ff */
[--C-:B------:R-:W-:Y:S02]  /*7260*/  SHF.R.U32.HI R98, RZ, 0x18, R39.reuse ;  /* 0x00000018ff627819 */ /* 0x100fe40000011627 */
[--C-:B------:R-:W-:Y:S02]  /*7270*/  SHF.R.U32.HI R99, RZ, 0x8, R39.reuse ;  /* 0x00000008ff637819 */ /* 0x100fe40000011627 */
[----:B------:R-:W-:Y:S02]  /*7280*/  PRMT R35, R35, 0x654, R36 ;  /* 0x0000065423237816 */ /* 0x000fe40000000024 */
[----:B--2---:R-:W-:Y:S01]  /*7290*/  SHF.R.U32.HI R102, RZ, 0x10, R39 ;  /* 0x00000010ff667819 */ /* 0x004fe20000011627 */
[----:B------:R-:W-:Y:S01]  /*72a0*/  IMAD.SHL.U32 R10, R99, 0x100, RZ ;  /* 0x00000100630a7824 */ /* 0x000fe200078e00ff */
[----:B------:R-:W-:-:S02]  /*72b0*/  PRMT R39, R103, 0x654, R38 ;  /* 0x0000065467277816 */ /* 0x000fc40000000026 */
[----:B------:R-:W-:Y:S01]  /*72c0*/  PRMT R103, R98, 0x654, R37 ;  /* 0x0000065462677816 */ /* 0x000fe20000000025 */
[----:B------:R-:W-:Y:S01]  /*72d0*/  IMAD.U32 R98, R102, 0x10000, RZ ;  /* 0x0001000066627824 */ /* 0x000fe200078e00ff */
[----:B------:R-:W-:Y:S01]  /*72e0*/  LOP3.LUT R37, R35, 0xff00, R4, 0xf8, !PT ;  /* 0x0000ff0023257812 */ /* 0x000fe200078ef804 */
[----:B------:R-:W-:Y:S01]  /*72f0*/  IMAD.U32 R4, R118, 0x10000, RZ ;  /* 0x0001000076047824 */ /* 0x000fe200078e00ff */
[----:B------:R-:W-:Y:S02]  /*7300*/  LOP3.LUT R99, R39, 0xff00, R6, 0xf8, !PT ;  /* 0x0000ff0027637812 */ /* 0x000fe400078ef806 */
        /* <DEDUP_REMOVED lines=11> */
[----:B------:R-:W-:-:S02]  /*73c0*/  IMAD.U32 R10, R116, 0x10000, RZ ;  /* 0x00010000740a7824 */ /* 0x000fc400078e00ff */
[-C--:B------:R-:W-:Y:S01]  /*73d0*/  FMUL.FTZ R115, R33, R6.reuse ;  /* 0x0000000621737220 */ /* 0x080fe20000410000 */
[--C-:B------:R-:W-:Y:S02]  /*73e0*/  HADD2.F32 R38, -RZ, R37.reuse.H0_H0 ;  /* 0x20000025ff267230 */ /* 0x100fe40000004100 */
[C---:B------:R-:W-:Y:S01]  /*73f0*/  FMUL.FTZ R102, R36.reuse, R6 ;  /* 0x0000000624667220 */ /* 0x040fe20000410000 */
        /* <DEDUP_REMOVED lines=29> */
[----:B------:R-:W-:Y:S01]  /*75d0*/  FFMA.FTZ R102, R31, R112, -R36 ;  /* 0x000000701f667223 */ /* 0x000fe20000010824 */
[----:B------:R-:W-:Y:S01]  /*75e0*/  LOP3.LUT R10, R99, 0xff0000, R10, 0xf8, !PT ;  /* 0x00ff0000630a7812 */ /* 0x000fe200078ef80a */
[----:B------:R-:W-:Y:S01]  /*75f0*/  FMUL.FTZ R99, R31, R114 ;  /* 0x000000721f637220 */ /* 0x000fe20000410000 */
        /* <DEDUP_REMOVED lines=22> */
[----:B------:R-:W-:-:S02]  /*7760*/  HADD2.F32 R35, -RZ, R113.H0_H0 ;  /* 0x20000071ff237230 */ /* 0x000fc40000004100 */
[----:B------:R-:W-:Y:S01]  /*7770*/  FFMA.FTZ R119, R33, R36, R120 ;  /* 0x0000002421777223 */ /* 0x000fe20000010078 */
[----:B------:R-:W-:Y:S01]  /*7780*/  HADD2.F32 R34, -RZ, R113.H1_H1 ;  /* 0x30000071ff227230 */ /* 0x000fe20000004100 */
[----:B------:R-:W-:Y:S01]  /*7790*/  F2FP.SATFINITE.E4M3.F32.PACK_AB_MERGE_C R114, R114, R117, RZ ;  /* 0x000000757272723e */ /* 0x000fe200048070ff */
[----:B------:R-:W-:Y:S02]  /*77a0*/  HADD2.F32 R32, -RZ, R31.H0_H0 ;  /* 0x2000001fff207230 */ /* 0x000fe40000004100 */
[----:B------:R-:W-:Y:S01]  /*77b0*/  HADD2.F32 R30, -RZ, R29.H0_H0 ;  /* 0x2000001dff1e7230 */ /* 0x000fe20000004100 */
[----:B------:R-:W-:Y:S01]  /*77c0*/  F2FP.SATFINITE.E4M3.F32.PACK_AB_MERGE_C R119, R119, R38, RZ ;  /* 0x000000267777723e */ /* 0x000fe200048070ff */
[----:B------:R-:W-:Y:S02]  /*77d0*/  HADD2.F32 R31, -RZ, R31.H1_H1 ;  /* 0x3000001fff1f7230 */ /* 0x000fe40000004100 */
[----:B------:R-:W-:Y:S01]  /*77e0*/  FMUL.FTZ R37, R32, R35 ;  /* 0x0000002320257220 */ /* 0x000fe20000410000 */
[----:B------:R-:W-:-:S02]  /*77f0*/  HADD2.F32 R29, -RZ, R29.H1_H1 ;  /* 0x3000001dff1d7230 */ /* 0x000fc40000004100 */
[----:B------:R-:W-:Y:S01]  /*7800*/  FMUL.FTZ R35, R30, R35 ;  /* 0x000000231e237220 */ /* 0x000fe20000410000 */
[--C-:B------:R-:W-:Y:S02]  /*7810*/  HADD2.F32 R33, -RZ, R110.reuse.H0_H0 ;  /* 0x2000006eff217230 */ /* 0x100fe40000004100 */
[-C--:B------:R-:W-:Y:S01]  /*7820*/  FMUL.FTZ R36, R31, R34.reuse ;  /* 0x000000221f247220 */ /* 0x080fe20000410000 */
[----:B------:R-:W-:Y:S02]  /*7830*/  HADD2.F32 R110, -RZ, R110.H1_H1 ;  /* 0x3000006eff6e7230 */ /* 0x000fe40000004100 */
[----:B------:R-:W-:Y:S01]  /*7840*/  FMUL.FTZ R34, R29, R34 ;  /* 0x000000221d227220 */ /* 0x000fe20000410000 */
[----:B------:R-:W-:Y:S01]  /*7850*/  F2FP.F16.E4M3.UNPACK_B R38, R10 ;  /* 0x0000000aff26723e */ /* 0x000fe200020006ff */
[-C--:B------:R-:W-:Y:S01]  /*7860*/  FFMA.FTZ R112, R32, R33.reuse, R35 ;  /* 0x0000002120707223 */ /* 0x080fe20000010023 */
[----:B------:R-:W-:Y:S01]  /*7870*/  FFMA.FTZ R30, R30, R33, -R37 ;  /* 0x000000211e1e7223 */ /* 0x000fe20000010825 */
[-C--:B------:R-:W-:Y:S01]  /*7880*/  FFMA.FTZ R113, R31, R110.reuse, R34 ;  /* 0x0000006e1f717223 */ /* 0x080fe20000010022 */
[----:B------:R-:W-:Y:S01]  /*7890*/  F2FP.SATFINITE.E4M3.F32.PACK_AB_MERGE_C R31, R118, R115, RZ ;  /* 0x00000073761f723e */ /* 0x000fe200048070ff */
[----:B------:R-:W-:Y:S01]  /*78a0*/  FFMA.FTZ R29, R29, R110, -R36 ;  /* 0x0000006e1d1d7223 */ /* 0x000fe20000010824 */
[----:B------:R-:W-:-:S02]  /*78b0*/  F2FP.F16.E4M3.UNPACK_B R35, R9 ;  /* 0x00000009ff23723e */ /* 0x000fc400020006ff */
        /* <DEDUP_REMOVED lines=8> */
[----:B------:R-:W-:Y:S02]  /*7940*/  HADD2.F32 R35, -RZ, R35.H1_H1 ;  /* 0x30000023ff237230 */ /* 0x000fe40000004100 */
[----:B------:R-:W-:Y:S01]  /*7950*/  FMUL.FTZ R103, R36, R99 ;  /* 0x0000006324677220 */ /* 0x000fe20000410000 */
[----:B------:R-:W-:-:S02]  /*7960*/  HADD2.F32 R39, -RZ, R37.H0_H0 ;  /* 0x20000025ff277230 */ /* 0x000fc40000004100 */
        /* <DEDUP_REMOVED lines=14> */
[--C-:B------:R-:W-:Y:S01]  /*7a50*/  HADD2.F32 R10, -RZ, R34.reuse.H0_H0 ;  /* 0x20000022ff0a7230 */ /* 0x100fe20000004100 */
[----:B------:R-:W-:Y:S01]  /*7a60*/  F2FP.SATFINITE.E4M3.F32.PACK_AB_MERGE_C R30, R29, R30, R114 ;  /* 0x0000001e1d1e723e */ /* 0x000fe20004807072 */
[----:B------:R-:W-:Y:S01]  /*7a70*/  HADD2.F32 R35, -RZ, R33.H0_H0 ;  /* 0x20000021ff237230 */ /* 0x000fe20000004100 */
[----:B------:R-:W-:Y:S01]  /*7a80*/  F2FP.SATFINITE.E4M3.F32.PACK_AB_MERGE_C R29, R113, R112, R119 ;  /* 0x00000070711d723e */ /* 0x000fe20004807077 */
[----:B------:R-:W-:Y:S01]  /*7a90*/  HADD2.F32 R9, -RZ, R5.H0_H0 ;  /* 0x20000005ff097230 */ /* 0x000fe20000004100 */
[----:B------:R-:W-:Y:S01]  /*7aa0*/  F2FP.F16.E4M3.UNPACK_B R37, R6 ;  /* 0x00000006ff25723e */ /* 0x000fe200020006ff */
[----:B------:R-:W-:-:S02]  /*7ab0*/  HADD2.F32 R34, -RZ, R34.H1_H1 ;  /* 0x30000022ff227230 */ /* 0x000fc40000004100 */
[-C--:B------:R-:W-:Y:S01]  /*7ac0*/  FMUL.FTZ R38, R10, R35.reuse ;  /* 0x000000230a267220 */ /* 0x080fe20000410000 */
[----:B------:R-:W-:Y:S02]  /*7ad0*/  HADD2.F32 R36, -RZ, R33.H1_H1 ;  /* 0x30000021ff247230 */ /* 0x000fe40000004100 */
[C---:B------:R-:W-:Y:S01]  /*7ae0*/  FMUL.FTZ R35, R9.reuse, R35 ;  /* 0x0000002309237220 */ /* 0x040fe20000410000 */
[--C-:B------:R-:W-:Y:S02]  /*7af0*/  HADD2.F32 R33, -RZ, R8.reuse.H0_H0 ;  /* 0x20000008ff217230 */ /* 0x100fe40000004100 */
        /* <DEDUP_REMOVED lines=59> */
.L_x_8721:
[----:B------:R-:W-:Y:S05]  /*7eb0*/  BSYNC B2 ;  /* 0x0000000000027941 */ /* 0x000fea0003800000 */
.L_x_8720:
[----:B------:R-:W-:Y:S01]  /*7ec0*/  ISETP.GE.AND P3, PT, R15, R105, PT ;  /* 0x000000690f00720c */ /* 0x000fe20003f66270 */
[----:B0-----:R0:W-:-:S12]  /*7ed0*/  ST.E.128 desc[UR60][R12.64], R4 ;  /* 0x000000040c007985 */ /* 0x0011d8000c101d3c */
[----:B------:R-:W-:-:S04]  /*7ee0*/  @!P3 IADD3 R14, P4, R15, R14, RZ ;  /* 0x0000000e0f0eb210 */ /* 0x000fc80007f9e0ff */
[----:B------:R-:W-:-:S05]  /*7ef0*/  @!P3 LEA.HI.X.SX32 R15, R15, R28, 0x1, P4 ;  /* 0x0000001c0f0fb211 */ /* 0x000fca00020f0eff */
[----:B------:R0:W-:Y:S04]  /*7f00*/  @!P3 ST.E.128 desc[UR60][R14.64], R8 ;  /* 0x000000080e00b985 */ /* 0x0001e8000c101d3c */
.L_x_8719:
[----:B------:R-:W-:Y:S05]  /*7f10*/  BSYNC B1 ;  /* 0x0000000000017941 */ /* 0x000fea0003800000 */
.L_x_8718:
[----:B------:R-:W-:-:S03]  /*7f20*/  UMOV UR4, 0xffffffff ;  /* 0xffffffff00047882 */ /* 0x000fc60000000000 */
[----:B------:R-:W-:Y:S05]  /*7f30*/  BRA.DIV UR4, `(.L_x_8722) ;  /* 0x0000026a04c47947 */ /* 0x000fea000b800000 */
[----:B0-----:R0:W0:Y:S04]  /*7f40*/  SHFL.IDX PT, R28, R101, 0x2, 0x1c1f ;  /* 0x005c1f00651c7f89 */ /* 0x00102800000e0000 */
[----:B------:R0:W0:Y:S02]  /*7f50*/  SHFL.IDX PT, R14, R100, 0x2, 0x1c1f ;  /* 0x005c1f00640e7f89 */ /* 0x00002400000e0000 */
.L_x_9069:
[----:B------:R-:W-:-:S05]  /*7f60*/  VIADD R4, R198, 0x80 ;  /* 0x00000080c6047836 */ /* 0x000fca0000000000 */
        /* <DEDUP_REMOVED lines=28> */
[----:B------:R-:W-:Y:S01]  /*8130*/  PRMT R30, R101, 0x654, R30 ;  /* 0x00000654651e7816 */ /* 0x000fe2000000001e */
[----:B------:R-:W-:Y:S01]  /*8140*/  IMAD.MOV.U32 R36, RZ, RZ, R10 ;  /* 0x000000ffff247224 */ /* 0x000fe200078e000a */
        /* <DEDUP_REMOVED lines=9> */
[----:B------:R-:W-:-:S02]  /*81e0*/  SHF.R.U32.HI R37, RZ, 0x8, R45 ;  /* 0x00000008ff257819 */ /* 0x000fc4000001162d */
[----:B------:R-:W-:Y:S02]  /*81f0*/  SHF.R.U32.HI R42, RZ, 0x10, R43 ;  /* 0x00000010ff2a7819 */ /* 0x000fe4000001162b */
[----:B------:R-:W-:Y:S01]  /*8200*/  PRMT R6, R40, 0x654, R35 ;  /* 0x0000065428067816 */ /* 0x000fe20000000023 */
[----:B------:R-:W-:Y:S01]  /*8210*/  IMAD.SHL.U32 R35, R44, 0x100, RZ ;  /* 0x000001002c237824 */ /* 0x000fe200078e00ff */
[----:B------:R-:W-:Y:S01]  /*8220*/  LOP3.LUT R38, R47, 0xff0000ff, RZ, 0xc0, !PT ;  /* 0xff0000ff2f267812 */ /* 0x000fe200078ec0ff */
[----:B------:R-:W-:Y:S01]  /*8230*/  IMAD.SHL.U32 R37, R37, 0x100, RZ ;  /* 0x0000010025257824 */ /* 0x000fe200078e00ff */
[----:B------:R-:W-:Y:S02]  /*8240*/  PRMT R34, R99, 0x654, R34 ;  /* 0x0000065463227816 */ /* 0x000fe40000000022 */
[----:B------:R-:W-:Y:S01]  /*8250*/  LOP3.LUT R8, R8, 0xff0000, R31, 0xf8, !PT ;  /* 0x00ff000008087812 */ /* 0x000fe200078ef81f */
        /* <DEDUP_REMOVED lines=33> */
[----:B------:R-:W-:Y:S02]  /*8470*/  HADD2.F32 R30, -RZ, R29.H0_H0 ;  /* 0x2000001dff1e7230 */ /* 0x000fe40000004100 */
[-C--:B------:R-:W-:Y:S01]  /*8480*/  FFMA.FTZ R46, R31, R38.reuse, -R42 ;  /* 0x000000261f2e7223 */ /* 0x080fe2000001082a */
[----:B------:R-:W-:Y:S01]  /*8490*/  FFMA.FTZ R45, R35, R38, R40 ;  /* 0x00000026232d7223 */ /* 0x000fe20000010028 */
[----:B------:R-:W-:-:S02]  /*84a0*/  HADD2.F32 R31, -RZ, R108.H0_H0 ;  /* 0x2000006cff1f7230 */ /* 0x000fc40000004100 */
[-C--:B------:R-:W-:Y:S01]  /*84b0*/  FMUL.FTZ R35, R34, R37.reuse ;  /* 0x0000002522237220 */ /* 0x080fe20000410000 */
[----:B------:R-:W-:Y:S01]  /*84c0*/  FMUL.FTZ R37, R30, R37 ;  /* 0x000000251e257220 */ /* 0x000fe20000410000 */
[----:B------:R-:W-:Y:S01]  /*84d0*/  HADD2.F32 R106, -RZ, R106.H1_H1 ;  /* 0x3000006aff6a7230 */ /* 0x000fe20000004100 */
[----:B------:R-:W-:Y:S01]  /*84e0*/  F2FP.SATFINITE.E4M3.F32.PACK_AB_MERGE_C R43, R46, R43, RZ ;  /* 0x0000002b2e2b723e */ /* 0x000fe200048070ff */
[----:B------:R-:W-:Y:S02]  /*84f0*/  HADD2.F32 R33, -RZ, R33.H1_H1 ;  /* 0x30000021ff217230 */ /* 0x000fe40000004100 */
[-C--:B------:R-:W-:Y:S01]  /*8500*/  FFMA.FTZ R40, R34, R31.reuse, R37 ;  /* 0x0000001f22287223 */ /* 0x080fe20000010025 */
[----:B------:R-:W-:Y:S02]  /*8510*/  HADD2.F32 R29, -RZ, R29.H1_H1 ;  /* 0x3000001dff1d7230 */ /* 0x000fe40000004100 */
[----:B------:R-:W-:Y:S01]  /*8520*/  FFMA.FTZ R39, R30, R31, -R35 ;  /* 0x0000001f1e277223 */ /* 0x000fe20000010823 */
[----:B------:R-:W-:-:S02]  /*8530*/  HADD2.F32 R108, -RZ, R108.H1_H1 ;  /* 0x3000006cff6c7230 */ /* 0x000fc40000004100 */
[----:B------:R-:W-:Y:S01]  /*8540*/  FMUL.FTZ R34, R33, R106 ;  /* 0x0000006a21227220 */ /* 0x000fe20000410000 */
[----:B------:R-:W-:Y:S01]  /*8550*/  F2FP.F16.E4M3.UNPACK_B R30, R107.H1 ;  /* 0x0000006bff1e723e */ /* 0x000fe200030006ff */
[----:B------:R-:W-:Y:S01]  /*8560*/  IMAD.U32 R41, R41, 0x10000, RZ ;  /* 0x0001000029297824 */ /* 0x000fe200078e00ff */
[----:B------:R-:W-:Y:S01]  /*8570*/  F2FP.F16.E4M3.UNPACK_B R31, R36.H1 ;  /* 0x00000024ff1f723e */ /* 0x000fe200030006ff */
[C---:B------:R-:W-:Y:S01]  /*8580*/  FMUL.FTZ R106, R29.reuse, R106 ;  /* 0x0000006a1d6a7220 */ /* 0x040fe20000410000 */
[----:B------:R-:W-:Y:S01]  /*8590*/  FFMA.FTZ R42, R29, R108, -R34 ;  /* 0x0000006c1d2a7223 */ /* 0x000fe20000010822 */
[----:B------:R-:W-:Y:S01]  /*85a0*/  F2FP.F16.E4M3.UNPACK_B R35, R109.H1 ;  /* 0x0000006dff23723e */ /* 0x000fe200030006ff */
[--C-:B------:R-:W-:Y:S01]  /*85b0*/  HADD2.F32 R37, -RZ, R30.reuse.H0_H0 ;  /* 0x2000001eff257230 */ /* 0x100fe20000004100 */
[----:B------:R-:W-:Y:S01]  /*85c0*/  F2FP.F16.E4M3.UNPACK_B R29, R32.H1 ;  /* 0x00000020ff1d723e */ /* 0x000fe200030006ff */
[----:B------:R-:W-:Y:S01]  /*85d0*/  HADD2.F32 R34, -RZ, R31.H0_H0 ;  /* 0x2000001fff227230 */ /* 0x000fe20000004100 */
[----:B------:R-:W-:Y:S01]  /*85e0*/  LOP3.LUT R10, R10, 0xff0000, R41, 0xf8, !PT ;  /* 0x00ff00000a0a7812 */ /* 0x000fe200078ef829 */
        /* <DEDUP_REMOVED lines=12> */
[----:B----4-:R-:W-:Y:S01]  /*86b0*/  FMUL.FTZ R100, R31, R38 ;  /* 0x000000261f647220 */ /* 0x010fe20000410000 */
        /* <DEDUP_REMOVED lines=10> */
[----:B------:R-:W-:Y:S01]  /*8760*/  F2FP.SATFINITE.E4M3.F32.PACK_AB_MERGE_C R47, R42, R39, R43 ;  /* 0x000000272a2f723e */ /* 0x000fe2000480702b */
        /* <DEDUP_REMOVED lines=13> */
[----:B------:R-:W-:Y:S01]  /*8840*/  FFMA.FTZ R30, R32, R109, -R37 ;  /* 0x0000006d201e7223 */ /* 0x000fe20000010825 */
[----:B------:R-:W-:Y:S02]  /*8850*/  F2FP.F16.E4M3.UNPACK_B R34, R10 ;  /* 0x0000000aff22723e */ /* 0x000fe400020006ff */
[----:B------:R-:W-:Y:S01]  /*8860*/  F2FP.F16.E4M3.UNPACK_B R29, R5 ;  /* 0x00000005ff1d723e */ /* 0x000fe200020006ff */
[----:B------:R-:W-:Y:S01]  /*8870*/  HADD2.F32 R32, -RZ, R31.H0_H0 ;  /* 0x2000001fff207230 */ /* 0x000fe20000004100 */
[----:B------:R-:W-:Y:S01]  /*8880*/  F2FP.F16.E4M3.UNPACK_B R33, R8 ;  /* 0x00000008ff21723e */ /* 0x000fe200020006ff */
[----:B------:R-:W-:Y:S01]  /*8890*/  HADD2.F32 R37, -RZ, R34.H0_H0 ;  /* 0x20000022ff257230 */ /* 0x000fe20000004100 */
[----:B------:R-:W-:Y:S01]  /*88a0*/  F2FP.SATFINITE.E4M3.F32.PACK_AB_MERGE_C R100, R30, R35, R100 ;  /* 0x000000231e64723e */ /* 0x000fe20004807064 */
[----:B------:R-:W-:-:S02]  /*88b0*/  HADD2.F32 R30, -RZ, R29.H0_H0 ;  /* 0x2000001dff1e7230 */ /* 0x000fc40000004100 */
[----:B------:R-:W-:Y:S01]  /*88c0*/  FFMA.FTZ R107, R36, R109, R107 ;  /* 0x0000006d246b7223 */ /* 0x000fe2000001006b */
[----:B------:R-:W-:Y:S02]  /*88d0*/  HADD2.F32 R35, -RZ, R33.H0_H0 ;  /* 0x20000021ff237230 */ /* 0x000fe40000004100 */
[-C--:B------:R-:W-:Y:S01]  /*88e0*/  FMUL.FTZ R39, R32, R37.reuse ;  /* 0x0000002520277220 */ /* 0x080fe20000410000 */
[----:B------:R-:W-:Y:S02]  /*88f0*/  HADD2.F32 R31, -RZ, R31.H1_H1 ;  /* 0x3000001fff1f7230 */ /* 0x000fe40000004100 */
[----:B------:R-:W-:Y:S01]  /*8900*/  FMUL.FTZ R37, R30, R37 ;  /* 0x000000251e257220 */ /* 0x000fe20000410000 */
[----:B------:R-:W-:Y:S01]  /*8910*/  HADD2.F32 R34, -RZ, R34.H1_H1 ;  /* 0x30000022ff227230 */ /* 0x000fe20000004100 */
[----:B------:R-:W-:Y:S01]  /*8920*/  F2FP.SATFINITE.E4M3.F32.PACK_AB_MERGE_C R107, R107, R38, R98 ;  /* 0x000000266b6b723e */ /* 0x000fe20004807062 */
[----:B------:R-:W-:Y:S02]  /*8930*/  HADD2.F32 R29, -RZ, R29.H1_H1 ;  /* 0x3000001dff1d7230 */ /* 0x000fe40000004100 */
[----:B------:R-:W-:Y:S01]  /*8940*/  FFMA.FTZ R37, R32, R35, R37 ;  /* 0x0000002320257223 */ /* 0x000fe20000010025 */
[----:B------:R-:W-:-:S02]  /*8950*/  HADD2.F32 R32, -RZ, R33.H1_H1 ;  /* 0x30000021ff207230 */ /* 0x000fc40000004100 */
[----:B------:R-:W-:Y:S01]  /*8960*/  FMUL.FTZ R36, R31, R34 ;  /* 0x000000221f247220 */ /* 0x000fe20000410000 */
[----:B------:R-:W-:Y:S01]  /*8970*/  F2FP.SATFINITE.E4M3.F32.PACK_AB_MERGE_C R44, R45, R44, RZ ;  /* 0x0000002c2d2c723e */ /* 0x000fe200048070ff */
[----:B------:R-:W-:Y:S01]  /*8980*/  FFMA.FTZ R39, R30, R35, -R39 ;  /* 0x000000231e277223 */ /* 0x000fe20000010827 */
[C---:B------:R-:W-:Y:S01]  /*8990*/  FMUL.FTZ R34, R29.reuse, R34 ;  /* 0x000000221d227220 */ /* 0x040fe20000410000 */
[----:B------:R-:W-:Y:S01]  /*89a0*/  FFMA.FTZ R38, R29, R32, -R36 ;  /* 0x000000201d267223 */ /* 0x000fe20000010824 */
[----:B------:R-:W-:Y:S02]  /*89b0*/  F2FP.F16.E4M3.UNPACK_B R30, R9.H1 ;  /* 0x00000009ff1e723e */ /* 0x000fe400030006ff */
[----:B------:R-:W-:Y:S02]  /*89c0*/  F2FP.F16.E4M3.UNPACK_B R29, R10.H1 ;  /* 0x0000000aff1d723e */ /* 0x000fe400030006ff */
        /* <DEDUP_REMOVED lines=72> */
.L_x_8724:
[----:B------:R-:W-:Y:S05]  /*8e50*/  BSYNC B1 ;  /* 0x0000000000017941 */ /* 0x000fea0003800000 */
.L_x_8723:
[----:B0-----:R0:W-:Y:S01]  /*8e60*/  ST.E.128 desc[UR60][R12.64], R4 ;  /* 0x000000040c007985 */ /* 0x0011e2000c101d3c */
[----:B------:R-:W-:-:S13]  /*8e70*/  ISETP.GE.AND P2, PT, R15, R105, PT ;  /* 0x000000690f00720c */ /* 0x000fda0003f46270 */
[----:B------:R-:W-:Y:S05]  /*8e80*/  @P2 BRA `(.L_x_8702) ;  /* 0x0000000400682947 */ /* 0x000fea0003800000 */
[----:B------:R-:W-:-:S04]  /*8e90*/  IADD3 R14, P2, R15, R14, RZ ;  /* 0x0000000e0f0e7210 */ /* 0x000fc80007f5e0ff */
[----:B------:R-:W-:-:S05]  /*8ea0*/  LEA.HI.X.SX32 R15, R15, R28, 0x1, P2 ;  /* 0x0000001c0f0f7211 */ /* 0x000fca00010f0eff */
[----:B------:R0:W-:Y:S01]  /*8eb0*/  ST.E.128 desc[UR60][R14.64], R8 ;  /* 0x000000080e007985 */ /* 0x0001e2000c101d3c */
[----:B------:R-:W-:Y:S05]  /*8ec0*/  BRA `(.L_x_8702) ;  /* 0x0000000400587947 */ /* 0x000fea0003800000 */
.L_x_8672:
[----:B------:R-:W-:-:S13]  /*8ed0*/  ISETP.NE.AND P5, PT, R200, 0x3, PT ;  /* 0x00000003c800780c */ /* 0x000fda0003fa5270 */
[----:B------:R-:W-:Y:S05]  /*8ee0*/  @!P5 BRA `(.L_x_8725) ;  /* 0x000000000004d947 */ /* 0x000fea0003800000 */
[----:B------:R-:W-:Y:S01]  /*8ef0*/  BPT.TRAP 0x1 ;  /* 0x000000040000795c */ /* 0x000fe20000300000 */
.L_x_8725:
[----:B------:R-:W-:Y:S01]  /*8f00*/  IMAD R87, R195, 0x8, R17 ;  /* 0x00000008c3577824 */ /* 0x000fe200078e0211 */
[----:B------:R-:W-:Y:S01]  /*8f10*/  SHF.L.U32 R97, R201, 0x1f, RZ ;  /* 0x0000001fc9617819 */ /* 0x000fe200000006ff */
[----:B------:R-:W-:Y:S01]  /*8f20*/  BSSY B1, `(.L_x_8726) ;  /* 0x0000004000017945 */ /* 0x000fe20003800000 */
[----:B------:R-:W-:Y:S02]  /*8f30*/  SHF.R.S32.HI R94, RZ, 0x1f, R93 ;  /* 0x0000001fff5e7819 */ /* 0x000fe4000001145d */
[----:B------:R-:W0:Y:S02]  /*8f40*/  SYNCS.PHASECHK.TRANS64.TRYWAIT P2, [R87+URZ+0x22890], R97 ;  /* 0x02289061570075a7 */ /* 0x000e24000804017f */
[----:B0-----:R-:W-:Y:S05]  /*8f50*/  @!P2 BRA `(.L_x_8727) ;  /* 0x0000025c0004a947 */ /* 0x001fea0003800000 */
.L_x_9070:
[----:B------:R-:W-:Y:S05]  /*8f60*/  BSYNC B1 ;  /* 0x0000000000017941 */ /* 0x000fea0003800000 */
.L_x_8726:
        /* <DEDUP_REMOVED lines=26> */
.L_x_9074:
        /* <DEDUP_REMOVED lines=13> */
.L_x_8730:
[----:B------:R-:W-:Y:S05]  /*91e0*/  BSYNC B1 ;  /* 0x0000000000017941 */ /* 0x000fea0003800000 */
.L_x_8729:
[----:B------:R-:W-:-:S03]  /*91f0*/  UMOV UR4, 0xffffffff ;  /* 0xffffffff00047882 */ /* 0x000fc60000000000 */
[----:B------:R-:W-:Y:S05]  /*9200*/  BRA.DIV UR4, `(.L_x_8731) ;  /* 0x0000025a04b47947 */ /* 0x000fea000b800000 */
[----:B--2-4-:R2:W4:Y:S04]  /*9210*/  SHFL.IDX PT, R4, R9, 0x1, 0x1c1f ;  /* 0x003c1f0009047f89 */ /* 0x01452800000e0000 */
[----:B---3--:R2:W3:Y:S02]  /*9220*/  SHFL.IDX PT, R14, R8, 0x1, 0x1c1f ;  /* 0x003c1f00080e7f89 */ /* 0x0084e400000e0000 */
.L_x_9078:
[----:B------:R-:W-:Y:S01]  /*9230*/  ISETP.GE.AND P2, PT, R28, 0x41, PT ;  /* 0x000000411c00780c */ /* 0x000fe20003f46270 */
[----:B------:R-:W-:-:S12]  /*9240*/  BSSY B1, `(.L_x_8732) ;  /* 0x000000d000017945 */ /* 0x000fd80003800000 */
[----:B------:R-:W-:Y:S05]  /*9250*/  @!P2 BRA `(.L_x_8733) ;  /* 0x00000000002ca947 */ /* 0x000fea0003800000 */
[----:B------:R-:W-:Y:S02]  /*9260*/  ULDC UR4, c[0x0][0x2f4] ;  /* 0x0000bd0000047ab9 */ /* 0x000fe40000000800 */
[----:B------:R-:W-:-:S13]  /*9270*/  ISETP.GE.AND P2, PT, R18, UR4, PT ;  /* 0x0000000412007c0c */ /* 0x000fda000bf46270 */
[----:B---3--:R-:W-:-:S05]  /*9280*/  @!P2 IADD3 R10, P3, R18, R14, RZ ;  /* 0x0000000e120aa210 */ /* 0x008fca0007f7e0ff */
[----:B----4-:R-:W-:Y:S01]  /*9290*/  @!P2 IMAD.X R11, R4, 0x1, R19, P3 ;  /* 0x00000001040ba824 */ /* 0x010fe200018e0613 */
[----:B------:R-:W-:-:S13]  /*92a0*/  ISETP.GE.AND P3, PT, R23, UR4, PT ;  /* 0x0000000417007c0c */ /* 0x000fda000bf66270 */
[----:B------:R-:W-:-:S05]  /*92b0*/  @!P3 IADD3 R14, P4, R23, R14, RZ ;  /* 0x0000000e170eb210 */ /* 0x000fca0007f9e0ff */
[----:B------:R-:W-:Y:S02]  /*92c0*/  @!P3 IMAD.X R15, R4, 0x1, R197, P4 ;  /* 0x00000001040fb824 */ /* 0x000fe400020e06c5 */
[----:B------:R-:W3:Y:S04]  /*92d0*/  @!P2 LDS.128 R4, [R91+0x1a400] ;  /* 0x01a400005b04a984 */ /* 0x000ee80000000c00 */
[----:B---3--:R-:W-:Y:S04]  /*92e0*/  @!P2 ST.E.128 desc[UR60][R10.64], R4 ;  /* 0x000000040a00a985 */ /* 0x008fe8000c101d3c */
[----:B------:R-:W3:Y:S04]  /*92f0*/  @!P3 LDS.128 R4, [R90+0x1a400] ;  /* 0x01a400005a04b984 */ /* 0x000ee80000000c00 */
[----:B---3--:R3:W-:Y:S02]  /*9300*/  @!P3 ST.E.128 desc[UR60][R14.64], R4 ;  /* 0x000000040e00b985 */ /* 0x0087e4000c101d3c */
.L_x_8733:
[----:B------:R-:W-:Y:S05]  /*9310*/  BSYNC B1 ;  /* 0x0000000000017941 */ /* 0x000fea0003800000 */
.L_x_8732:
[----:B------:R-:W-:-:S03]  /*9320*/  UMOV UR4, 0xffffffff ;  /* 0xffffffff00047882 */ /* 0x000fc60000000000 */
[----:B------:R-:W-:Y:S05]  /*9330*/  BRA.DIV UR4, `(.L_x_8734) ;  /* 0x0000025a04b07947 */ /* 0x000fea000b800000 */
[----:B---34-:R3:W4:Y:S04]  /*9340*/  SHFL.IDX PT, R4, R9, 0x2, 0x1c1f ;  /* 0x005c1f0009047f89 */ /* 0x01872800000e0000 */
[----:B------:R3:W0:Y:S02]  /*9350*/  SHFL.IDX PT, R14, R8, 0x2, 0x1c1f ;  /* 0x005c1f00080e7f89 */ /* 0x00062400000e0000 */
.L_x_9082:
        /* <DEDUP_REMOVED lines=13> */
.L_x_8702:
[----:B------:R-:W-:Y:S05]  /*9430*/  BSYNC B0 ;  /* 0x0000000000007941 */ /* 0x000fea0003800000 */
.L_x_8671:
[----:B0---4-:R-:W0:Y:S01]  /*9440*/  S2R R4, SR_TID.X ;  /* 0x0000000000047919 */ /* 0x011e220000002100 */
[----:B------:R-:W-:Y:S01]  /*9450*/  @!PT LDS RZ, [RZ] ;  /* 0x00000000fffff984 */ /* 0x000fe20000000800 */
[----:B------:R-:W-:Y:S01]  /*9460*/  @!PT LDS RZ, [RZ] ;  /* 0x00000000fffff984 */ /* 0x000fe20000000800 */
[----:B------:R-:W-:Y:S01]  /*9470*/  @!PT LDS RZ, [RZ] ;  /* 0x00000000fffff984 */ /* 0x000fe20000000800 */
[----:B------:R-:W-:Y:S01]  /*9480*/  @!PT LDS RZ, [RZ] ;  /* 0x00000000fffff984 */ /* 0x000fe20000000800 */
[----:B------:R4:W-:Y:S06]  /*9490*/  MEMBAR.ALL.CTA ;  /* 0x0000000000007992 */ /* 0x0009ec0000008000 */
[----:B----4-:R-:W4:Y:S01]  /*94a0*/  FENCE.VIEW.ASYNC.S ;  /* 0x00000000000073c6 */ /* 0x010f220000000000 */
[----:B------:R-:W-:Y:S05]  /*94b0*/  WARPSYNC.ALL ;  /* 0x0000000000007948 */ /* 0x000fea0003800000 */
[----:B------:R-:W-:Y:S01]  /*94c0*/  BSSY B0, `(.L_x_8735) ;  /* 0x0000008000007945 */ /* 0x000fe20003800000 */
[----:B----4-:R4:W-:Y:S01]  /*94d0*/  BAR.SYNC.DEFER_BLOCKING R73, 0x80 ;  /* 0x000200490000751d */ /* 0x0109e20000010000 */
[----:B0-----:R-:W-:-:S13]  /*94e0*/  LOP3.LUT P2, RZ, R4, 0x7f, RZ, 0xc0, !PT ;  /* 0x0000007f04ff7812 */ /* 0x001fda000784c0ff */
[----:B------:R-:W-:-:S05]  /*94f0*/  @!P2 VIADD R4, R87, 0x228a0 ;  /* 0x000228a05704a836 */ /* 0x000fca0000000000 */
[----:B------:R-:W-:-:S04]  /*9500*/  @!P2 PRMT R4, RZ, 0x654, R4 ;  /* 0x00000654ff04a816 */ /* 0x000fc80000000004 */
[----:B------:R4:W-:Y:S01]  /*9510*/  @!P2 SYNCS.ARRIVE.TRANS64.RED.A1T0 RZ, [R4+URZ], RZ ;  /* 0x000000ff04ffa9a7 */ /* 0x0009e2000810043f */
[----:B------:R-:W-:Y:S05]  /*9520*/  @!P5 BRA `(.L_x_8736) ;  /* 0x000000000004d947 */ /* 0x000fea0003800000 */
[----:B------:R-:W-:Y:S01]  /*9530*/  BPT.TRAP 0x1 ;  /* 0x000000040000795c */ /* 0x000fe20000300000 */
.L_x_8736:
[----:B------:R-:W-:Y:S05]  /*9540*/  BSYNC B0 ;  /* 0x0000000000007941 */ /* 0x000fea0003800000 */
.L_x_8735:
[----:B------:R-:W0:Y:S01]  /*9550*/  SYNCS.PHASECHK.TRANS64.TRYWAIT P3, [R87+URZ+0x228b0], R97 ;  /* 0x0228b061570075a7 */ /* 0x000e22000806017f */
[----:B------:R-:W-:Y:S04]  /*9560*/  BSSY B0, `(.L_x_8737) ;  /* 0x0000002000007945 */ /* 0x000fe80003800000 */
[----:B0-----:R-:W-:Y:S05]  /*9570*/  @!P3 BRA `(.L_x_8738) ;  /* 0x000002580068b947 */ /* 0x001fea0003800000 */
.L_x_9083:
[----:B------:R-:W-:Y:S05]  /*9580*/  BSYNC B0 ;  /* 0x0000000000007941 */ /* 0x000fea0003800000 */
.L_x_8737:
[----:B------:R-:W-:Y:S01]  /*9590*/  ULDC.64 UR4, c[0x0][0x328] ;  /* 0x0000ca0000047ab9 */ /* 0x000fe20000000a00 */
[----:B------:R-:W-:Y:S01]  /*95a0*/  ULDC.64 UR6, c[0x0][0x318] ;  /* 0x0000c60000067ab9 */ /* 0x000fe20000000a00 */
[----:B------:R-:W-:Y:S01]  /*95b0*/  IMAD R94, R94, UR4, RZ ;  /* 0x000000045e5e7c24 */ /* 0x000fe2000f8e02ff */
[----:B------:R-:W-:Y:S01]  /*95c0*/  BSSY B0, `(.L_x_8739) ;  /* 0x000001f000007945 */ /* 0x000fe20003800000 */
[----:B----4-:R-:W-:-:S04]  /*95d0*/  IMAD.WIDE.U32 R4, R93, UR4, RZ ;  /* 0x000000045d047c25 */ /* 0x010fc8000f8e00ff */
        /* <DEDUP_REMOVED lines=17> */
[----:B------:R-:W-:Y:S05]  /*96f0*/  @!P3 BRA `(.L_x_8740) ;  /* 0x00000000002cb947 */ /* 0x000fea0003800000 */
[----:B------:R-:W-:Y:S02]  /*9700*/  ULDC UR4, c[0x0][0x2f4] ;  /* 0x0000bd0000047ab9 */ /* 0x000fe40000000800 */
[----:B------:R-:W-:-:S13]  /*9710*/  ISETP.GE.AND P3, PT, R18, UR4, PT ;  /* 0x0000000412007c0c */ /* 0x000fda000bf66270 */
[----:B-1234-:R-:W-:-:S05]  /*9720*/  @!P3 IADD3 R8, P4, R18, R10, RZ ;  /* 0x0000000a1208b210 */ /* 0x01efca0007f9e0ff */
[----:B0-----:R-:W-:Y:S01]  /*9730*/  @!P3 IMAD.X R9, R4, 0x1, R19, P4 ;  /* 0x000000010409b824 */ /* 0x001fe200020e0613 */
[----:B------:R-:W-:-:S13]  /*9740*/  ISETP.GE.AND P4, PT, R23, UR4, PT ;  /* 0x0000000417007c0c */ /* 0x000fda000bf86270 */
[----:B------:R-:W-:-:S05]  /*9750*/  @!P4 IADD3 R10, P5, R23, R10, RZ ;  /* 0x0000000a170ac210 */ /* 0x000fca0007fbe0ff */
[----:B------:R-:W-:Y:S02]  /*9760*/  @!P4 IMAD.X R11, R4, 0x1, R197, P5 ;  /* 0x00000001040bc824 */ /* 0x000fe400028e06c5 */
[----:B------:R-:W0:Y:S04]  /*9770*/  @!P3 LDS.128 R4, [R91+0xa400] ;  /* 0x00a400005b04b984 */ /* 0x000e280000000c00 */
[----:B0-----:R-:W-:Y:S04]  /*9780*/  @!P3 ST.E.128 desc[UR60][R8.64], R4 ;  /* 0x000000040800b985 */ /* 0x001fe8000c101d3c */
[----:B------:R-:W0:Y:S04]  /*9790*/  @!P4 LDS.128 R4, [R90+0xa400] ;  /* 0x00a400005a04c984 */ /* 0x000e280000000c00 */
[----:B0-----:R0:W-:Y:S02]  /*97a0*/  @!P4 ST.E.128 desc[UR60][R10.64], R4 ;  /* 0x000000040a00c985 */ /* 0x0011e4000c101d3c */
.L_x_8740:
[----:B------:R-:W-:Y:S05]  /*97b0*/  BSYNC B0 ;  /* 0x0000000000007941 */ /* 0x000fea0003800000 */
.L_x_8739:
[----:B------:R-:W-:Y:S01]  /*97c0*/  ISETP.GE.AND P3, PT, R96, 0x41, PT ;  /* 0x000000416000780c */ /* 0x000fe20003f66270 */
[----:B0-----:R0:W0:Y:S01]  /*97d0*/  SHFL.IDX PT, R4, R13, 0x1, 0x1c1f ;  /* 0x003c1f000d047f89 */ /* 0x00102200000e0000 */
[----:B------:R-:W-:Y:S03]  /*97e0*/  BSSY B0, `(.L_x_8741) ;  /* 0x000000e000007945 */ /* 0x000fe60003800000 */
[----:B----4-:R4:W0:Y:S08]  /*97f0*/  SHFL.IDX PT, R10, R12, 0x1, 0x1c1f ;  /* 0x003c1f000c0a7f89 */ /* 0x01083000000e0000 */
[----:B----4-:R-:W-:Y:S05]  /*9800*/  @!P3 BRA `(.L_x_8742) ;  /* 0x00000000002cb947 */ /* 0x010fea0003800000 */
[----:B------:R-:W-:Y:S02]  /*9810*/  ULDC UR4, c[0x0][0x2f4] ;  /* 0x0000bd0000047ab9 */ /* 0x000fe40000000800 */
[----:B------:R-:W-:-:S13]  /*9820*/  ISETP.GE.AND P3, PT, R18, UR4, PT ;  /* 0x0000000412007c0c */ /* 0x000fda000bf66270 */
[----:B0123--:R-:W-:-:S05]  /*9830*/  @!P3 IADD3 R8, P4, R18, R10, RZ ;  /* 0x0000000a1208b210 */ /* 0x00ffca0007f9e0ff */
[----:B------:R-:W-:Y:S01]  /*9840*/  @!P3 IMAD.X R9, R4, 0x1, R19, P4 ;  /* 0x000000010409b824 */ /* 0x000fe200020e0613 */
[----:B------:R-:W-:-:S13]  /*9850*/  ISETP.GE.AND P4, PT, R23, UR4, PT ;  /* 0x0000000417007c0c */ /* 0x000fda000bf86270 */
[----:B------:R-:W-:-:S05]  /*9860*/  @!P4 IADD3 R10, P5, R23, R10, RZ ;  /* 0x0000000a170ac210 */ /* 0x000fca0007fbe0ff */
[----:B------:R-:W-:Y:S02]  /*9870*/  @!P4 IMAD.X R11, R4, 0x1, R197, P5 ;  /* 0x00000001040bc824 */ /* 0x000fe400028e06c5 */
[----:B------:R-:W0:Y:S04]  /*9880*/  @!P3 LDS.128 R4, [R91+0xc400] ;  /* 0x00c400005b04b984 */ /* 0x000e280000000c00 */
[----:B0-----:R-:W-:Y:S04]  /*9890*/  @!P3 ST.E.128 desc[UR60][R8.64], R4 ;  /* 0x000000040800b985 */ /* 0x001fe8000c101d3c */
[----:B------:R-:W0:Y:S04]  /*98a0*/  @!P4 LDS.128 R4, [R90+0xc400] ;  /* 0x00c400005a04c984 */ /* 0x000e280000000c00 */
[----:B0-----:R4:W-:Y:S02]  /*98b0*/  @!P4 ST.E.128 desc[UR60][R10.64], R4 ;  /* 0x000000040a00c985 */ /* 0x0019e4000c101d3c */
.L_x_8742:
[----:B------:R-:W-:Y:S05]  /*98c0*/  BSYNC B0 ;  /* 0x0000000000007941 */ /* 0x000fea0003800000 */
.L_x_8741:
[----:B------:R-:W-:Y:S01]  /*98d0*/  ISETP.GE.AND P3, PT, R96, 0x81, PT ;  /* 0x000000816000780c */ /* 0x000fe20003f66270 */
[----:B0-----:R-:W0:Y:S01]  /*98e0*/  SHFL.IDX PT, R13, R13, 0x2, 0x1c1f ;  /* 0x005c1f000d0d7f89 */ /* 0x001e2200000e0000 */
[----:B------:R-:W-:Y:S03]  /*98f0*/  BSSY B0, `(.L_x_8743) ;  /* 0x000000e000007945 */ /* 0x000fe60003800000 */
[----:B----4-:R4:W0:Y:S08]  /*9900*/  SHFL.IDX PT, R10, R12, 0x2, 0x1c1f ;  /* 0x005c1f000c0a7f89 */ /* 0x01083000000e0000 */
[----:B----4-:R-:W-:Y:S05]  /*9910*/  @!P3 BRA `(.L_x_8744) ;  /* 0x00000000002cb947 */ /* 0x010fea0003800000 */
[----:B------:R-:W-:Y:S02]  /*9920*/  ULDC UR4, c[0x0][0x2f4] ;  /* 0x0000bd0000047ab9 */ /* 0x000fe40000000800 */
[----:B------:R-:W-:-:S13]  /*9930*/  ISETP.GE.AND P3, PT, R18, UR4, PT ;  /* 0x0000000412007c0c */ /* 0x000fda000bf66270 */
[----:B------:R-:W4:Y:S01]  /*9940*/  @!P3 LDS.128 R4, [R91+0xe400] ;  /* 0x00e400005b04b984 */ /* 0x000f220000000c00 */
[----:B0123--:R-:W-:-:S05]  /*9950*/  @!P3 IADD3 R8, P4, R18, R10, RZ ;  /* 0x0000000a1208b210 */ /* 0x00ffca0007f9e0ff */
[----:B------:R-:W-:Y:S01]  /*9960*/  @!P3 IMAD.X R9, R13, 0x1, R19, P4 ;  /* 0x000000010d09b824 */ /* 0x000fe200020e0613 */
[----:B------:R-:W-:-:S13]  /*9970*/  ISETP.GE.AND P4, PT, R23, UR4, PT ;  /* 0x0000000417007c0c */ /* 0x000fda000bf86270 */
[----:B------:R-:W-:-:S05]  /*9980*/  @!P4 IADD3 R10, P5, R23, R10, RZ ;  /* 0x0000000a170ac210 */ /* 0x000fca0007fbe0ff */
[----:B------:R-:W-:Y:S01]  /*9990*/  @!P4 IMAD.X R11, R13, 0x1, R197, P5 ;  /* 0x000000010d0bc824 */ /* 0x000fe200028e06c5 */
[----:B----4-:R-:W-:Y:S04]  /*99a0*/  @!P3 ST.E.128 desc[UR60][R8.64], R4 ;  /* 0x000000040800b985 */ /* 0x010fe8000c101d3c */
[----:B------:R-:W0:Y:S04]  /*99b0*/  @!P4 LDS.128 R4, [R90+0xe400] ;  /* 0x00e400005a04c984 */ /* 0x000e280000000c00 */
[----:B0-----:R4:W-:Y:S02]  /*99c0*/  @!P4 ST.E.128 desc[UR60][R10.64], R4 ;  /* 0x000000040a00c985 */ /* 0x0019e4000c101d3c */
.L_x_8744:
[----:B------:R-:W-:Y:S05]  /*99d0*/  BSYNC B0 ;  /* 0x0000000000007941 */ /* 0x000fea0003800000 */
.L_x_8743:
        /* <DEDUP_REMOVED lines=22> */
.L_x_8666:
[----:B------:R-:W1:Y:S01]  /*9b40*/  LDC R0, c[0x0][0x448] ;  /* 0x00011200ff007b82 */ /* 0x000e620000000800 */
[----:B------:R-:W-:-:S07]  /*9b50*/  IADD3 R5, R189, 0x1, -R188 ;  /* 0x00000001bd057810 */ /* 0x000fce0007ffe8bc */
[----:B------:R-:W4:Y:S01]  /*9b60*/  LDC.64 R6, c[0x0][0x9e0] ;  /* 0x00027800ff067b82 */ /* 0x000f220000000a00 */
[----:B-1----:R-:W-:Y:S01]  /*9b70*/  ISETP.NE.AND P1, PT, R0, 0x1, PT ;  /* 0x000000010000780c */ /* 0x002fe20003f25270 */
[----:B------:R-:W-:Y:S01]  /*9b80*/  VIADD R0, R202, 0x7f ;  /* 0x0000007fca007836 */ /* 0x000fe20000000000 */
[----:B----4-:R-:W-:-:S11]  /*9b90*/  ISETP.GE.AND P2, PT, R7, 0x1, PT ;  /* 0x000000010700780c */ /* 0x010fd60003f46270 */
[----:B------:R-:W1:Y:S08]  /*9ba0*/  @P1 LDC R3, c[0x0][0x44c] ;  /* 0x00011300ff031b82 */ /* 0x000e700000000800 */
[----:B------:R-:W4:Y:S01]  /*9bb0*/  @P1 LDC R2, c[0x0][0x450] ;  /* 0x00011400ff021b82 */ /* 0x000f220000000800 */
[----:B-1----:R-:W-:-:S05]  /*9bc0*/  @P1 IMAD.HI.U32 R3, R0, R3, RZ ;  /* 0x0000000300031227 */ /* 0x002fca00078e00ff */
[----:B----4-:R-:W-:-:S05]  /*9bd0*/  @P1 SHF.R.U32.HI R0, RZ, R2, R3 ;  /* 0x00000002ff001219 */ /* 0x010fca0000011603 */
[----:B------:R-:W-:Y:S01]  /*9be0*/  IMAD.IADD R3, R5, 0x1, R0 ;  /* 0x0000000105037824 */ /* 0x000fe200078e0200 */
[----:B------:R-:W-:Y:S06]  /*9bf0*/  @P0 BRA `(.L_x_8746) ;  /* 0x00000000000c0947 */ /* 0x000fec0003800000 */
[----:B------:R-:W1:Y:S01]  /*9c00*/  FENCE.VIEW.ASYNC.G ;  /* 0x00000000000073c6 */ /* 0x000e620000000100 */
[----:B------:R-:W-:Y:S05]  /*9c10*/  WARPSYNC.ALL ;  /* 0x0000000000007948 */ /* 0x000fea0003800000 */
[----:B-1----:R-:W-:Y:S06]  /*9c20*/  BAR.ARV 0xc, 0x180 ;  /* 0x0306000000007b1d */ /* 0x002fec0000002000 */
.L_x_8746:
        /* <DEDUP_REMOVED lines=13> */
.L_x_8749:
[----:B------:R-:W-:-:S13]  /*9d00*/  ISETP.NE.AND P0, PT, R7, 0x1, PT ;  /* 0x000000010700780c */ /* 0x000fda0003f05270 */
[----:B------:R-:W1:Y:S02]  /*9d10*/  @P0 LDC.64 R4, c[0x0][0x9e8] ;  /* 0x00027a00ff040b82 */ /* 0x000e640000000a00 */
[----:B-1----:R-:W-:-:S05]  /*9d20*/  @P0 IMAD.HI.U32 R4, R2, R4, RZ ;  /* 0x0000000402040227 */ /* 0x002fca00078e00ff */
[----:B------:R-:W-:-:S07]  /*9d30*/  @P0 SHF.R.U32.HI R2, RZ, R5, R4 ;  /* 0x00000005ff020219 */ /* 0x000fce0000011604 */
.L_x_8750:
[----:B------:R-:W-:Y:S05]  /*9d40*/  BSYNC B0 ;  /* 0x0000000000007941 */ /* 0x000fea0003800000 */
.L_x_8748:
[----:B------:R-:W-:-:S05]  /*9d50*/  IMAD R3, R2, R7, R7 ;  /* 0x0000000702037224 */ /* 0x000fca00078e0207 */
[----:B------:R-:W-:-:S07]  /*9d60*/  VIMNMX R0, R0, R3, PT ;  /* 0x0000000300007248 */ /* 0x000fce0003fe0100 */
.L_x_8747:
[----:B------:R-:W1:Y:S01]  /*9d70*/  @P1 LDC R3, c[0x0][0x44c] ;  /* 0x00011300ff031b82 */ /* 0x000e620000000800 */
[----:B------:R-:W-:Y:S01]  /*9d80*/  VIADD R0, R0, 0x9f ;  /* 0x0000009f00007836 */ /* 0x000fe20000000000 */
[----:B------:R-:W-:Y:S01]  /*9d90*/  ULDC UR4, c[0x0][0x9dc] ;  /* 0x0002770000047ab9 */ /* 0x000fe20000000800 */
[----:B------:R-:W-:Y:S02]  /*9da0*/  IMAD.MOV.U32 R5, RZ, RZ, R202 ;  /* 0x000000ffff057224 */ /* 0x000fe400078e00ca */
[----:B------:R-:W-:-:S03]  /*9db0*/  IMAD.HI R0, R0, 0x66666667, RZ ;  /* 0x6666666700007827 */ /* 0x000fc600078e02ff */
[----:B--23--:R-:W2:Y:S01]  /*9dc0*/  @P1 LDC R9, c[0x0][0x450] ;  /* 0x00011400ff091b82 */ /* 0x00cea20000000800 */
[----:B-1----:R-:W-:Y:S01]  /*9dd0*/  @P1 IMAD.HI.U32 R2, R202, R3, RZ ;  /* 0x00000003ca021227 */ /* 0x002fe200078e00ff */
[----:B------:R-:W-:-:S04]  /*9de0*/  SHF.R.U32.HI R3, RZ, 0x1f, R0 ;  /* 0x0000001fff037819 */ /* 0x000fc80000011600 */
[----:B------:R-:W-:Y:S02]  /*9df0*/  LEA.HI.SX32 R106, R0, R3, 0x1a ;  /* 0x00000003006a7211 */ /* 0x000fe400078fd2ff */
[----:B--2---:R-:W-:Y:S02]  /*9e00*/  @P1 SHF.R.U32.HI R5, RZ, R9, R2 ;  /* 0x00000009ff051219 */ /* 0x004fe40000011602 */
[----:B------:R-:W-:-:S03]  /*9e10*/  VIMNMX R106, R27, R106, PT ;  /* 0x0000006a1b6a7248 */ /* 0x000fc60003fe0100 */
        /* <DEDUP_REMOVED lines=13> */
.L_x_8753:
[----:B------:R-:W-:-:S13]  /*9ef0*/  ISETP.NE.AND P0, PT, R7, 0x1, PT ;  /* 0x000000010700780c */ /* 0x000fda0003f05270 */
[----:B------:R-:W1:Y:S02]  /*9f00*/  @P0 LDC.64 R4, c[0x0][0x9e8] ;  /* 0x00027a00ff040b82 */ /* 0x000e640000000a00 */
[----:B-1----:R-:W-:-:S05]  /*9f10*/  @P0 IMAD.HI.U32 R4, R0, R4, RZ ;  /* 0x0000000400040227 */ /* 0x002fca00078e00ff */
[----:B------:R-:W-:-:S07]  /*9f20*/  @P0 SHF.R.U32.HI R0, RZ, R5, R4 ;  /* 0x00000005ff000219 */ /* 0x000fce0000011604 */
.L_x_8754:
[----:B------:R-:W-:Y:S05]  /*9f30*/  BSYNC B0 ;  /* 0x0000000000007941 */ /* 0x000fea0003800000 */
.L_x_8752:
[----:B------:R-:W-:-:S05]  /*9f40*/  IMAD R3, R0, R7, RZ ;  /* 0x0000000700037224 */ /* 0x000fca00078e02ff */
[----:B------:R-:W-:-:S07]  /*9f50*/  VIMNMX R2, R2, R3, !PT ;  /* 0x0000000302027248 */ /* 0x000fce0007fe0100 */
.L_x_8751:
[----:B------:R-:W-:Y:S01]  /*9f60*/  IMAD.HI R2, R2, 0x66666667, RZ ;  /* 0x6666666702027827 */ /* 0x000fe200078e02ff */
[----:B------:R-:W-:Y:S02]  /*9f70*/  PLOP3.LUT P0, PT, PT, PT, PT, 0x80, 0x0 ;  /* 0x000000000000781c */ /* 0x000fe40003f0f070 */
[----:B------:R-:W-:Y:S02]  /*9f80*/  CS2R R88, SRZ ;  /* 0x0000000000587805 */ /* 0x000fe4000001ff00 */
[----:B------:R-:W-:Y:S02]  /*9f90*/  CS2R R86, SRZ ;  /* 0x0000000000567805 */ /* 0x000fe4000001ff00 */
[----:B------:R-:W-:Y:S02]  /*9fa0*/  CS2R R6, SRZ ;  /* 0x0000000000067805 */ /* 0x000fe4000001ff00 */
[----:B------:R-:W-:Y:S02]  /*9fb0*/  SHF.R.U32.HI R3, RZ, 0x1f, R2 ;  /* 0x0000001fff037819 */ /* 0x000fe40000011602 */
[----:B------:R-:W-:-:S02]  /*9fc0*/  CS2R R84, SRZ ;  /* 0x0000000000547805 */ /* 0x000fc4000001ff00 */
[----:B------:R-:W-:Y:S02]  /*9fd0*/  CS2R R8, SRZ ;  /* 0x0000000000087805 */ /* 0x000fe4000001ff00 */
[----:B------:R-:W-:Y:S02]  /*9fe0*/  CS2R R4, SRZ ;  /* 0x0000000000047805 */ /* 0x000fe4000001ff00 */
[----:B------:R-:W-:Y:S02]  /*9ff0*/  LEA.HI.SX32 R3, R2, R3, 0x1a ;  /* 0x0000000302037211 */ /* 0x000fe400078fd2ff */
[----:B------:R-:W-:Y:S02]  /*a000*/  CS2R R78, SRZ ;  /* 0x00000000004e7805 */ /* 0x000fe4000001ff00 */
[----:B------:R-:W-:Y:S02]  /*a010*/  CS2R R76, SRZ ;  /* 0x00000000004c7805 */ /* 0x000fe4000001ff00 */
[----:B0-----:R-:W-:-:S02]  /*a020*/  CS2R R10, SRZ ;  /* 0x00000000000a7805 */ /* 0x001fc4000001ff00 */
[----:B------:R-:W-:Y:S02]  /*a030*/  VIMNMX R209, RZ, R3, !PT ;  /* 0x00000003ffd17248 */ /* 0x000fe40007fe0100 */
[----:B------:R-:W-:Y:S02]  /*a040*/  CS2R R70, SRZ ;  /* 0x0000000000467805 */ /* 0x000fe4000001ff00 */
[----:B------:R-:W-:Y:S02]  /*a050*/  CS2R R12, SRZ ;  /* 0x00000000000c7805 */ /* 0x000fe4000001ff00 */
[----:B------:R-:W-:Y:S02]  /*a060*/  CS2R R68, SRZ ;  /* 0x0000000000447805 */ /* 0x000fe4000001ff00 */
[----:B------:R-:W-:Y:S02]  /*a070*/  ISETP.GT.AND P1, PT, R106, R209, PT ;  /* 0x000000d16a00720c */ /* 0x000fe40003f24270 */
        /* <DEDUP_REMOVED lines=20> */
[----:B------:R-:W-:Y:S01]  /*a1c0*/  CS2R R94, SRZ ;  /* 0x00000000005e7805 */ /* 0x000fe2000001ff00 */
[----:B------:R-:W-:-:S02]  /*a1d0*/  IMAD.MOV.U32 R57, RZ, RZ, RZ ;  /* 0x000000ffff397224 */ /* 0x000fc400078e00ff */
        /* <DEDUP_REMOVED lines=10> */
.L_x_9086:
[----:B01----:R-:W-:Y:S01]  /*a280*/  LEA.HI R0, R203, R203, RZ, 0x1 ;  /* 0x000000cbcb007211 */ /* 0x003fe200078f08ff */
[----:B------:R-:W-:Y:S01]  /*a290*/  VIADD R25, R17, 0x14400 ;  /* 0x0001440011197836 */ /* 0x000fe20000000000 */
[----:B------:R-:W-:Y:S02]  /*a2a0*/  BSSY B6, `(.L_x_8757) ;  /* 0x0000018000067945 */ /* 0x000fe40003800000 */
[----:B------:R-:W-:Y:S02]  /*a2b0*/  LOP3.LUT R0, R0, 0x1e, RZ, 0xc0, !PT ;  /* 0x0000001e00007812 */ /* 0x000fe400078ec0ff */
[----:B------:R-:W-:-:S03]  /*a2c0*/  LOP3.LUT P0, RZ, R25, 0x9f, RZ, 0xc0, !PT ;  /* 0x0000009f19ff7812 */ /* 0x000fc6000780c0ff */
[----:B------:R-:W-:-:S04]  /*a2d0*/  IMAD.IADD R0, R203, 0x1, -R0 ;  /* 0x00000001cb007824 */ /* 0x000fc800078e0a00 */
[----:B------:R-:W-:-:S05]  /*a2e0*/  IMAD R0, R0, 0x2000, R25 ;  /* 0x0000200000007824 */ /* 0x000fca00078e0219 */
        /* <DEDUP_REMOVED lines=19> */
.L_x_8758:
[----:B------:R-:W-:Y:S05]  /*a420*/  BSYNC B6 ;  /* 0x0000000000067941 */ /* 0x000fea0003800000 */
.L_x_8757:
        /* <DEDUP_REMOVED lines=53> */
.L_x_8762:
[----:B-1----:R1:W2:Y:S02]  /*a780*/  SYNCS.PHASECHK.TRANS64.TRYWAIT P0, [R17+URZ+0x22800], R0 ;  /* 0x02280000110075a7 */ /* 0x0022a4000800017f */
[----:B--2---:R-:W-:Y:S05]  /*a790*/  @!P0 NANOSLEEP.SYNCS 0x989680 ;  /* 0x009896800000895d */ /* 0x004fea0003900000 */
[----:B------:R-:W2:Y:S02]  /*a7a0*/  @!P0 SYNCS.PHASECHK.TRANS64 P0, [R17+URZ+0x22800], R0 ;  /* 0x02280000110085a7 */ /* 0x000ea4000800007f */
[----:B--2---:R-:W-:Y:S05]  /*a7b0*/  @!P0 BRA `(.L_x_8762) ;  /* 0xfffffffc00f08947 */ /* 0x004fea000383ffff */
.L_x_8761:
[----:B------:R-:W-:Y:S05]  /*a7c0*/  BSYNC B0 ;  /* 0x0000000000007941 */ /* 0x000fea0003800000 */
.L_x_8760:
[----:B------:R-:W-:Y:S05]  /*a7d0*/  BRA `(.L_x_8763) ;  /* 0x0000004c00987947 */ /* 0x000fea0003800000 */
.L_x_8759:
[----:B------:R-:W-:Y:S01]  /*a7e0*/  LOP3.LUT P0, RZ, R25, 0x3ff, RZ, 0xc0, !PT ;  /* 0x000003ff19ff7812 */ /* 0x000fe2000780c0ff */
[----:B------:R-:W-:Y:S01]  /*a7f0*/  ULDC.64 UR4, c[0x0][0x3f8] ;  /* 0x0000fe0000047ab9 */ /* 0x000fe20000000a00 */
[----:B-----5:R-:W-:Y:S01]  /*a800*/  SHF.R.S32.HI R0, RZ, 0x1f, R24 ;  /* 0x0000001fff007819 */ /* 0x020fe20000011418 */
[----:B------:R-:W-:Y:S01]  /*a810*/  ULDC.64 UR6, c[0x0][0x408] ;  /* 0x0001020000067ab9 */ /* 0x000fe20000000a00 */
[----:B------:R-:W-:Y:S01]  /*a820*/  IMAD.WIDE.U32 R26, R24, UR4, RZ ;  /* 0x00000004181a7c25 */ /* 0x000fe2000f8e00ff */
[----:B------:R-:W-:Y:S03]  /*a830*/  BSSY B6, `(.L_x_8764) ;  /* 0x0000019000067945 */ /* 0x000fe60003800000 */
        /* <DEDUP_REMOVED lines=24> */
.L_x_8765:
[----:B------:R-:W-:Y:S05]  /*a9c0*/  BSYNC B6 ;  /* 0x0000000000067941 */ /* 0x000fea0003800000 */
.L_x_8764:
[----:B------:R-:W-:Y:S01]  /*a9d0*/  ULDC.U8 UR4, c[0x0][0x410] ;  /* 0x0001040000047ab9 */ /* 0x000fe20000000000 */
[----:B------:R-:W-:Y:S01]  /*a9e0*/  BSSY B0, `(.L_x_8766) ;  /* 0x00004bd000007945 */ /* 0x000fe20003800000 */
[----:B------:R-:W-:Y:S01]  /*a9f0*/  ISETP.NE.AND P0, PT, RZ, UR4, PT ;  /* 0x00000004ff007c0c */ /* 0x000fe2000bf05270 */
[----:B------:R-:W-:-:S12]  /*aa00*/  IMAD.IADD R36, R198, 0x1, R202 ;  /* 0x00000001c6247824 */ /* 0x000fd800078e02ca */
[----:B------:R-:W-:Y:S05]  /*aa10*/  @!P0 BRA `(.L_x_8767) ;  /* 0x0000002400a48947 */ /* 0x000fea0003800000 */
[----:B------:R-:W0:Y:S01]  /*aa20*/  LDC R35, c[0x0][0x448] ;  /* 0x00011200ff237b82 */ /* 0x000e220000000800 */
[----:B------:R-:W-:Y:S01]  /*aa30*/  IMAD R3, R229, 0x40, R36 ;  /* 0x00000040e5037824 */ /* 0x000fe200078e0224 */
[----:B------:R-:W-:Y:S01]  /*aa40*/  ULDC.64 UR4, c[0x0][0x3f8] ;  /* 0x0000fe0000047ab9 */ /* 0x000fe20000000a00 */
[----:B------:R-:W-:Y:S01]  /*aa50*/  IMAD.MOV.U32 R8, RZ, RZ, R24 ;  /* 0x000000ffff087224 */ /* 0x000fe200078e0018 */
[----:B------:R-:W-:Y:S01]  /*aa60*/  ULDC.64 UR6, c[0x0][0x408] ;  /* 0x0001020000067ab9 */ /* 0x000fe20000000a00 */
[----:B------:R-:W-:Y:S01]  /*aa70*/  IMAD.MOV.U32 R9, RZ, RZ, R31 ;  /* 0x000000ffff097224 */ /* 0x000fe200078e001f */
[----:B------:R-:W-:Y:S01]  /*aa80*/  ULDC.64 UR8, c[0x0][0x400] ;  /* 0x0001000000087ab9 */ /* 0x000fe20000000a00 */
[----:B------:R-:W-:Y:S01]  /*aa90*/  IMAD.MOV.U32 R4, RZ, RZ, R26 ;  /* 0x000000ffff047224 */ /* 0x000fe200078e001a */
[----:B0-----:R-:W-:-:S13]  /*aaa0*/  ISETP.NE.AND P0, PT, R35, 0x1, PT ;  /* 0x000000012300780c */ /* 0x001fda0003f05270 */
[----:B------:R-:W0:Y:S08]  /*aab0*/  @P0 LDC R0, c[0x0][0x44c] ;  /* 0x00011300ff000b82 */ /* 0x000e300000000800 */
[----:B------:R-:W1:Y:S01]  /*aac0*/  @P0 LDC R5, c[0x0][0x450] ;  /* 0x00011400ff050b82 */ /* 0x000e620000000800 */
[----:B0-----:R-:W-:-:S05]  /*aad0*/  @P0 IMAD.HI.U32 R0, R3, R0, RZ ;  /* 0x0000000003000227 */ /* 0x001fca00078e00ff */
[----:B-1----:R-:W-:Y:S01]  /*aae0*/  @P0 SHF.R.U32.HI R3, RZ, R5, R0 ;  /* 0x00000005ff030219 */ /* 0x002fe20000011600 */
[----:B------:R-:W-:-:S03]  /*aaf0*/  IMAD.MOV.U32 R5, RZ, RZ, R29 ;  /* 0x000000ffff057224 */ /* 0x000fc600078e001d */
        /* <DEDUP_REMOVED lines=18> */
.L_x_9092:
        /* <DEDUP_REMOVED lines=11> */
[----:B------:R-:W-:-:S11]  /*acd0*/  ISETP.GE.AND P3, PT, R192, UR4, PT ;  /* 0x00000004c0007c0c */ /* 0x000fd6000bf66270 */
[----:B--2---:R-:W-:Y:S02]  /*ace0*/  @!P4 IADD3 R24, P0, R199, R0, RZ ;  /* 0x00000000c718c210 */ /* 0x004fe40007f1e0ff */
[----:B----4-:R-:W-:-:S03]  /*acf0*/  @!P3 IADD3 R12, P1, R192, R14, RZ ;  /* 0x0000000ec00cb210 */ /* 0x010fc60007f3e0ff */
[----:B-1----:R-:W-:Y:S01]  /*ad00*/  @!P4 IMAD.X R25, R3, 0x1, R228, P0 ;  /* 0x000000010319c824 */ /* 0x002fe200000e06e4 */
[----:B------:R-:W-:Y:S02]  /*ad10*/  @!P3 IADD3 R10, P0, R192, R0, RZ ;  /* 0x00000000c00ab210 */ /* 0x000fe40007f1e0ff */
[----:B------:R-:W-:Y:S02]  /*ad20*/  @!P3 SHF.R.S32.HI R0, RZ, 0x1f, R192 ;  /* 0x0000001fff00b819 */ /* 0x000fe400000114c0 */
[----:B------:R-:W-:Y:S02]  /*ad30*/  @!P4 IADD3 R14, P2, R199, R14, RZ ;  /* 0x0000000ec70ec210 */ /* 0x000fe40007f5e0ff */
[----:B------:R-:W-:Y:S02]  /*ad40*/  CS2R R30, SRZ ;  /* 0x00000000001e7805 */ /* 0x000fe4000001ff00 */
[----:B------:R-:W-:Y:S02]  /*ad50*/  CS2R R28, SRZ ;  /* 0x00000000001c7805 */ /* 0x000fe4000001ff00 */
[----:B------:R-:W-:Y:S01]  /*ad60*/  CS2R R26, SRZ ;  /* 0x00000000001a7805 */ /* 0x000fe2000001ff00 */
[--C-:B------:R-:W-:Y:S01]  /*ad70*/  @!P3 IMAD.X R11, R3, 0x1, R0.reuse, P0 ;  /* 0x00000001030bb824 */ /* 0x100fe200000e0600 */
[----:B------:R1:W5:Y:S01]  /*ad80*/  @!P4 LD.E.64 R20, desc[UR60][R24.64] ;  /* 0x0000003c1814c980 */ /* 0x000362000c101b00 */
[----:B---3--:R-:W-:-:S02]  /*ad90*/  @!P3 IMAD.X R13, R5, 0x1, R0, P1 ;  /* 0x00000001050db824 */ /* 0x008fc400008e0600 */
[----:B------:R-:W-:Y:S01]  /*ada0*/  @!P4 IMAD.X R15, R5, 0x1, R228, P2 ;  /* 0x00000001050fc824 */ /* 0x000fe200010e06e4 */
[----:B------:R1:W5:Y:S04]  /*adb0*/  @!P3 LD.E.64 R30, desc[UR60][R10.64] ;  /* 0x0000003c0a1eb980 */ /* 0x000368000c101b00 */
[----:B------:R1:W5:Y:S04]  /*adc0*/  @!P3 LD.E.64 R28, desc[UR60][R12.64] ;  /* 0x0000003c0c1cb980 */ /* 0x000368000c101b00 */
[----:B------:R1:W5:Y:S02]  /*add0*/  @!P4 LD.E.64 R26, desc[UR60][R14.64] ;  /* 0x0000003c0e1ac980 */ /* 0x000364000c101b00 */
.L_x_8770:
[----:B------:R-:W-:Y:S05]  /*ade0*/  BSYNC B1 ;  /* 0x0000000000017941 */ /* 0x000fea0003800000 */
.L_x_8769:
[----:B------:R-:W-:Y:S01]  /*adf0*/  UMOV UR4, 0xffffffff ;  /* 0xffffffff00047882 */ /* 0x000fe20000000000 */
[----:B-1----:R-:W-:Y:S02]  /*ae00*/  CS2R R24, SRZ ;  /* 0x0000000000187805 */ /* 0x002fe4000001ff00 */
[----:B------:R-:W-:Y:S05]  /*ae10*/  BRA.DIV UR4, `(.L_x_8771) ;  /* 0x0000024604047947 */ /* 0x000fea000b800000 */
[----:B------:R1:W0:Y:S04]  /*ae20*/  SHFL.IDX PT, R3, R6, 0x1, 0x1c1f ;  /* 0x003c1f0006037f89 */ /* 0x00022800000e0000 */
[----:B--2---:R1:W2:Y:S04]  /*ae30*/  SHFL.IDX PT, R0, R4, 0x1, 0x1c1f ;  /* 0x003c1f0004007f89 */ /* 0x0042a800000e0000 */
[----:B---3--:R1:W3:Y:S04]  /*ae40*/  SHFL.IDX PT, R5, R8, 0x1, 0x1c1f ;  /* 0x003c1f0008057f89 */ /* 0x0082e800000e0000 */
[----:B----4-:R1:W4:Y:S02]  /*ae50*/  SHFL.IDX PT, R14, R7, 0x1, 0x1c1f ;  /* 0x003c1f00070e7f89 */ /* 0x01032400000e0000 */
.L_x_9098:
[----:B01----:R-:W-:Y:S01]  /*ae60*/  VIADD R4, R36, 0x40 ;  /* 0x0000004024047836 */ /* 0x003fe20000000000 */
[----:B------:R-:W-:Y:S01]  /*ae70*/  LEA.HI R6, R226, R226, RZ, 0x1 ;  /* 0x000000e2e2067211 */ /* 0x000fe200078f08ff */
[----:B------:R-:W-:Y:S01]  /*ae80*/  BSSY B1, `(.L_x_8772) ;  /* 0x000001d000017945 */ /* 0x000fe20003800000 */
[----:B------:R-:W-:Y:S02]  /*ae90*/  CS2R R10, SRZ ;  /* 0x00000000000a7805 */ /* 0x000fe4000001ff00 */
[----:B------:R-:W-:Y:S02]  /*aea0*/  CS2R R8, SRZ ;  /* 0x0000000000087805 */ /* 0x000fe4000001ff00 */
        /* <DEDUP_REMOVED lines=9> */
[----:B------:R-:W-:-:S11]  /*af40*/  ISETP.GE.AND P3, PT, R192, UR4, PT ;  /* 0x00000004c0007c0c */ /* 0x000fd6000bf66270 */
[----:B--2---:R-:W-:Y:S02]  /*af50*/  @!P4 IADD3 R36, P0, R199, R0, RZ ;  /* 0x00000000c724c210 */ /* 0x004fe40007f1e0ff */
[----:B----4-:R-:W-:-:S03]  /*af60*/  @!P3 IADD3 R32, P1, R192, R14, RZ ;  /* 0x0000000ec020b210 */ /* 0x010fc60007f3e0ff */
[----:B------:R-:W-:Y:S01]  /*af70*/  @!P4 IMAD.X R37, R3, 0x1, R228, P0 ;  /* 0x000000010325c824 */ /* 0x000fe200000e06e4 */
        /* <DEDUP_REMOVED lines=13> */
.L_x_8773:
[----:B------:R-:W-:Y:S05]  /*b050*/  BSYNC B1 ;  /* 0x0000000000017941 */ /* 0x000fea0003800000 */
.L_x_8772:
[----:B------:R-:W1:Y:S01]  /*b060*/  SYNCS.PHASECHK.TRANS64.TRYWAIT P0, [R17+URZ+0x22800], R38 ;  /* 0x02280026110075a7 */ /* 0x000e62000800017f */
[----:B--2---:R-:W-:Y:S01]  /*b070*/  IMAD.SHL.U32 R0, R211, 0x80, RZ ;  /* 0x00000080d3007824 */ /* 0x004fe200078e00ff */
[----:B0-----:R-:W-:Y:S01]  /*b080*/  VIADDMNMX R15, R35, -R202, 0x80, PT ;  /* 0x00000080230f7446 */ /* 0x001fe200038009ca */
[----:B------:R-:W-:Y:S01]  /*b090*/  BSSY B1, `(.L_x_8774) ;  /* 0x000000b000017945 */ /* 0x000fe20003800000 */
[----:B------:R-:W-:Y:S02]  /*b0a0*/  LOP3.LUT P2, RZ, R211, 0x4, RZ, 0xc0, !PT ;  /* 0x00000004d3ff7812 */ /* 0x000fe4000784c0ff */
[----:B------:R-:W-:Y:S02]  /*b0b0*/  LOP3.LUT R3, R0, 0x380, RZ, 0xc0, !PT ;  /* 0x0000038000037812 */ /* 0x000fe400078ec0ff */
[----:B------:R-:W-:Y:S02]  /*b0c0*/  ISETP.GE.AND P1, PT, R198, R15, PT ;  /* 0x0000000fc600720c */ /* 0x000fe40003f26270 */
[----:B------:R-:W-:-:S02]  /*b0d0*/  LOP3.LUT R0, R3, 0x30, R18, 0xf8, !PT ;  /* 0x0000003003007812 */ /* 0x000fc400078ef812 */
[----:B------:R-:W-:-:S04]  /*b0e0*/  SHF.R.U32.HI R3, RZ, 0x3, R3 ;  /* 0x00000003ff037819 */ /* 0x000fc80000011603 */
[----:B------:R-:W-:-:S04]  /*b0f0*/  LOP3.LUT R3, R0, R3, RZ, 0x3c, !PT ;  /* 0x0000000300037212 */ /* 0x000fc800078e3cff */
[----:B------:R-:W-:-:S05]  /*b100*/  IADD3 R3, R17, R3, R210 ;  /* 0x0000000311037210 */ /* 0x000fca0007ffe0d2 */
[C---:B------:R-:W-:Y:S02]  /*b110*/  VIADD R4, R3.reuse, 0x14400 ;  /* 0x0001440003047836 */ /* 0x040fe40000000000 */
[----:B------:R-:W-:Y:S01]  /*b120*/  VIADD R0, R3, 0x14440 ;  /* 0x0001444003007836 */ /* 0x000fe20000000000 */
[----:B-1----:R-:W-:Y:S06]  /*b130*/  @!P0 BRA `(.L_x_8775) ;  /* 0x0000024000ac8947 */ /* 0x002fec0003800000 */
.L_x_9099:
[----:B------:R-:W-:Y:S05]  /*b140*/  BSYNC B1 ;  /* 0x0000000000017941 */ /* 0x000fea0003800000 */
.L_x_8774:
[----:B------:R-:W-:Y:S01]  /*b150*/  BSSY B1, `(.L_x_8776) ;  /* 0x00000fa000017945 */ /* 0x000fe20003800000 */
[----:B------:R-:W-:-:S03]  /*b160*/  @P2 VIADD R0, R4, 0xffffffc0 ;  /* 0xffffffc004002836 */ /* 0x000fc60000000000 */
[----:B------:R-:W-:Y:S05]  /*b170*/  @P1 BRA `(.L_x_8777) ;  /* 0x0000000c00dc1947 */ /* 0x000fea0003800000 */
[----:B------:R-:W1:Y:S01]  /*b180*/  LDC R4, c[0x0][0x3f4] ;  /* 0x0000fd00ff047b82 */ /* 0x000e620000000800 */
[----:B------:R-:W-:Y:S01]  /*b190*/  BSSY B2, `(.L_x_8778) ;  /* 0x000007a000027945 */ /* 0x000fe20003800000 */
[-C--:B-1----:R-:W-:Y:S02]  /*b1a0*/  ISETP.GE.AND P0, PT, R192, R4.reuse, PT ;  /* 0x00000004c000720c */ /* 0x082fe40003f06270 */
[----:B------:R-:W-:-:S11]  /*b1b0*/  ISETP.GE.AND P1, PT, R199, R4, PT ;  /* 0x00000004c700720c */ /* 0x000fd60003f26270 */
[----:B------:R-:W-:Y:S05]  /*b1c0*/  @P0 BRA `(.L_x_8779) ;  /* 0x0000000400d80947 */ /* 0x000fea0003800000 */
[----:B---3--:R-:W1:Y:S01]  /*b1d0*/  LDS.128 R4, [R3+0x14400] ;  /* 0x0144000003047984 */ /* 0x008e620000000c00 */
[----:B-----5:R-:W-:Y:S02]  /*b1e0*/  SHF.R.U32.HI R32, RZ, 0x8, R30 ;  /* 0x00000008ff207819 */ /* 0x020fe4000001161e */
[----:B------:R-:W-:Y:S02]  /*b1f0*/  SHF.R.U32.HI R36, RZ, 0x8, R31 ;  /* 0x00000008ff247819 */ /* 0x000fe4000001161f */
[----:B------:R-:W-:Y:S02]  /*b200*/  LOP3.LUT R33, R32, 0xff, RZ, 0xc0, !PT ;  /* 0x000000ff20217812 */ /* 0x000fe400078ec0ff */
[----:B------:R-:W-:Y:S02]  /*b210*/  LOP3.LUT R35, R31, 0xff, RZ, 0xc0, !PT ;  /* 0x000000ff1f237812 */ /* 0x000fe400078ec0ff */
[----:B------:R-:W-:Y:S02]  /*b220*/  LOP3.LUT R32, R36, 0xff, RZ, 0xc0, !PT ;  /* 0x000000ff24207812 */ /* 0x000fe400078ec0ff */
[----:B------:R-:W-:-:S02]  /*b230*/  SHF.R.U32.HI R39, RZ, 0x8, R29 ;  /* 0x00000008ff277819 */ /* 0x000fc4000001161d */
[----:B------:R-:W-:Y:S02]  /*b240*/  PRMT R32, R32, 0x7604, R35 ;  /* 0x0000760420207816 */ /* 0x000fe40000000023 */
[----:B------:R-:W-:Y:S02]  /*b250*/  SHF.R.U32.HI R40, RZ, 0x10, R31 ;  /* 0x00000010ff287819 */ /* 0x000fe4000001161f */
[----:B------:R-:W-:Y:S02]  /*b260*/  SHF.R.U32.HI R35, RZ, 0x8, R28 ;  /* 0x00000008ff237819 */ /* 0x000fe4000001161c */
[----:B------:R-:W-:Y:S02]  /*b270*/  LOP3.LUT R36, R29, 0xff, RZ, 0xc0, !PT ;  /* 0x000000ff1d247812 */ /* 0x000fe400078ec0ff */
[----:B------:R-:W-:Y:S02]  /*b280*/  LOP3.LUT R39, R39, 0xff, RZ, 0xc0, !PT ;  /* 0x000000ff27277812 */ /* 0x000fe400078ec0ff */
[----:B0-----:R-:W-:-:S02]  /*b290*/  SHF.R.U32.HI R38, RZ, 0x10, R29 ;  /* 0x00000010ff267819 */ /* 0x001fc4000001161d */
[----:B------:R-:W-:Y:S01]  /*b2a0*/  LOP3.LUT R37, R35, 0xff, RZ, 0xc0, !PT ;  /* 0x000000ff23257812 */ /* 0x000fe200078ec0ff */
[----:B------:R-:W-:Y:S01]  /*b2b0*/  IMAD.U32 R35, R40, 0x10000, RZ ;  /* 0x0001000028237824 */ /* 0x000fe200078e00ff */
[----:B------:R-:W-:Y:S01]  /*b2c0*/  PRMT R36, R39, 0x7604, R36 ;  /* 0x0000760427247816 */ /* 0x000fe20000000024 */
[----:B------:R-:W-:Y:S01]  /*b2d0*/  IMAD.U32 R39, R38, 0x10000, RZ ;  /* 0x0001000026277824 */ /* 0x000fe200078e00ff */
[----:B----4-:R-:W-:Y:S02]  /*b2e0*/  LOP3.LUT R14, R30, 0xff, RZ, 0xc0, !PT ;  /* 0x000000ff1e0e7812 */ /* 0x010fe400078ec0ff */
[----:B------:R-:W-:Y:S02]  /*b2f0*/  LOP3.LUT R35, R32, 0xff0000, R35, 0xf8, !PT ;  /* 0x00ff000020237812 */ /* 0x000fe400078ef823 */
[----:B------:R-:W-:Y:S02]  /*b300*/  PRMT R33, R33, 0x7604, R14 ;  /* 0x0000760421217816 */ /* 0x000fe4000000000e */
[----:B------:R-:W-:-:S02]  /*b310*/  LOP3.LUT R14, R28, 0xff, RZ, 0xc0, !PT ;  /* 0x000000ff1c0e7812 */ /* 0x000fc400078ec0ff */
[----:B------:R-:W-:Y:S02]  /*b320*/  LOP3.LUT R39, R36, 0xff0000, R39, 0xf8, !PT ;  /* 0x00ff000024277812 */ /* 0x000fe400078ef827 */
[----:B------:R-:W-:Y:S02]  /*b330*/  PRMT R37, R37, 0x7604, R14 ;  /* 0x0000760425257816 */ /* 0x000fe4000000000e */
[----:B------:R-:W-:Y:S02]  /*b340*/  LOP3.LUT R39, R39, 0xff000000, R29, 0xf8, !PT ;  /* 0xff00000027277812 */ /* 0x000fe400078ef81d */
[----:B------:R-:W-:Y:S02]  /*b350*/  LOP3.LUT R35, R35, 0xff000000, R31, 0xf8, !PT ;  /* 0xff00000023237812 */ /* 0x000fe400078ef81f */
[----:B------:R-:W-:Y:S02]  /*b360*/  LOP3.LUT R33, R33, 0xff0000, R30, 0xf8, !PT ;  /* 0x00ff000021217812 */ /* 0x000fe400078ef81e */
[----:B-1----:R-:W-:-:S02]  /*b370*/  F2FP.F16.E4M3.UNPACK_B R14, R6.H1 ;  /* 0x00000006ff0e723e */ /* 0x002fc400030006ff */
[----:B------:R-:W-:Y:S02]  /*b380*/  LOP3.LUT R37, R37, 0xff0000, R28, 0xf8, !PT ;  /* 0x00ff000025257812 */ /* 0x000fe400078ef81c */
[----:B------:R-:W-:Y:S02]  /*b390*/  F2FP.F16.E4M3.UNPACK_B R38, R39 ;  /* 0x00000027ff26723e */ /* 0x000fe400020006ff */
[----:B------:R-:W-:Y:S02]  /*b3a0*/  F2FP.F16.E4M3.UNPACK_B R32, R35 ;  /* 0x00000023ff20723e */ /* 0x000fe400020006ff */
[----:B------:R-:W-:Y:S01]  /*b3b0*/  LOP3.LUT R33, R33, 0xff000000, R30, 0xf8, !PT ;  /* 0xff00000021217812 */ /* 0x000fe200078ef81e */
[--C-:B------:R-:W-:Y:S01]  /*b3c0*/  HADD2.F32 R30, -RZ, R14.reuse.H0_H0 ;  /* 0x2000000eff1e7230 */ /* 0x100fe20000004100 */
[----:B------:R-:W-:Y:S01]  /*b3d0*/  LOP3.LUT R36, R37, 0xff000000, R28, 0xf8, !PT ;  /* 0xff00000025247812 */ /* 0x000fe200078ef81c */
[----:B------:R-:W-:Y:S01]  /*b3e0*/  HADD2.F32 R14, -RZ, R14.H1_H1 ;  /* 0x3000000eff0e7230 */ /* 0x000fe20000004100 */
[----:B------:R-:W-:Y:S01]  /*b3f0*/  F2FP.F16.E4M3.UNPACK_B R29, R6 ;  /* 0x00000006ff1d723e */ /* 0x000fe200020006ff */
[----:B------:R-:W-:Y:S01]  /*b400*/  HADD2.F32 R41, -RZ, R38.H1_H1 ;  /* 0x30000026ff297230 */ /* 0x000fe20000004100 */
[----:B------:R-:W-:Y:S01]  /*b410*/  F2FP.F16.E4M3.UNPACK_B R28, R5.H1 ;  /* 0x00000005ff1c723e */ /* 0x000fe200030006ff */
[----:B------:R-:W-:Y:S01]  /*b420*/  HADD2.F32 R37, -RZ, R32.H1_H1 ;  /* 0x30000020ff257230 */ /* 0x000fe20000004100 */
[----:B------:R-:W-:Y:S01]  /*b430*/  F2FP.F16.E4M3.UNPACK_B R31, R7 ;  /* 0x00000007ff1f723e */ /* 0x000fe200020006ff */
[----:B------:R-:W-:-:S02]  /*b440*/  HADD2.F32 R38, -RZ, R38.H0_H0 ;  /* 0x20000026ff267230 */ /* 0x000fc40000004100 */
[C---:B------:R-:W-:Y:S01]  /*b450*/  FMUL.FTZ R43, R14.reuse, R41 ;  /* 0x000000290e2b7220 */ /* 0x040fe20000410000 */
[----:B------:R-:W-:Y:S02]  /*b460*/  HADD2.F32 R32, -RZ, R32.H0_H0 ;  /* 0x20000020ff207230 */ /* 0x000fe40000004100 */
[----:B------:R-:W-:Y:S01]  /*b470*/  FMUL.FTZ R40, R14, R37 ;  /* 0x000000250e287220 */ /* 0x000fe20000410000 */
[----:B------:R-:W-:Y:S01]  /*b480*/  F2FP.F16.E4M3.UNPACK_B R14, R5 ;  /* 0x00000005ff0e723e */ /* 0x000fe200020006ff */
[--C-:B------:R-:W-:Y:S01]  /*b490*/  HADD2.F32 R5, -RZ, R29.reuse.H1_H1 ;  /* 0x3000001dff057230 */ /* 0x100fe20000004100 */
[----:B------:R-:W-:Y:S01]  /*b4a0*/  F2FP.F16.E4M3.UNPACK_B R39, R39.H1 ;  /* 0x00000027ff27723e */ /* 0x000fe200030006ff */
[C---:B------:R-:W-:Y:S01]  /*b4b0*/  FFMA.FTZ R43, R30.reuse, R37, -R43 ;  /* 0x000000251e2b7223 */ /* 0x040fe2000001082b */
[----:B------:R-:W-:Y:S01]  /*b4c0*/  FFMA.FTZ R44, R30, R41, R40 ;  /* 0x000000291e2c7223 */ /* 0x000fe20000010028 */
[----:B------:R-:W-:Y:S01]  /*b4d0*/  HADD2.F32 R29, -RZ, R29.H0_H0 ;  /* 0x2000001dff1d7230 */ /* 0x000fe20000004100 */
[----:B------:R-:W-:Y:S01]  /*b4e0*/  F2FP.F16.E4M3.UNPACK_B R35, R35.H1 ;  /* 0x00000023ff23723e */ /* 0x000fe200030006ff */
[C---:B------:R-:W-:Y:S01]  /*b4f0*/  FMUL.FTZ R30, R5.reuse, R38 ;  /* 0x00000026051e7220 */ /* 0x040fe20000410000 */
[----:B------:R-:W-:Y:S01]  /*b500*/  FMUL.FTZ R37, R5, R32 ;  /* 0x0000002005257220 */ /* 0x000fe20000410000 */
[----:B------:R-:W-:Y:S01]  /*b510*/  HADD2.F32 R5, -RZ, R31.H1_H1 ;  /* 0x3000001fff057230 */ /* 0x000fe20000004100 */
[----:B------:R-:W-:Y:S01]  /*b520*/  F2FP.F16.E4M3.UNPACK_B R7, R7.H1 ;  /* 0x00000007ff07723e */ /* 0x000fe200030006ff */
        /* <DEDUP_REMOVED lines=12> */
[----:B------:R-:W-:Y:S01]  /*b5f0*/  F2FP.F16.E4M3.UNPACK_B R6, R4 ;  /* 0x00000004ff06723e */ /* 0x000fe200020006ff */
[----:B------:R-:W-:Y:S02]  /*b600*/  HADD2.F32 R5, -RZ, R7.H0_H0 ;  /* 0x20000007ff057230 */ /* 0x000fe40000004100 */
[C---:B------:R-:W-:Y:S01]  /*b610*/  FMUL.FTZ R32, R29.reuse, R38 ;  /* 0x000000261d207220 */ /* 0x040fe20000410000 */
[----:B------:R-:W-:Y:S01]  /*b620*/  FMUL.FTZ R40, R29, R30 ;  /* 0x0000001e1d287220 */ /* 0x000fe20000410000 */
[----:B------:R-:W-:Y:S02]  /*b630*/  F2FP.F16.E4M3.UNPACK_B R4, R4.H1 ;  /* 0x00000004ff04723e */ /* 0x000fe400030006ff */
        /* <DEDUP_REMOVED lines=10> */
[C---:B------:R-:W-:Y:S01]  /*b6e0*/  FMUL.FTZ R38, R7.reuse, R32 ;  /* 0x0000002007267220 */ /* 0x040fe20000410000 */
[----:B------:R-:W-:Y:S02]  /*b6f0*/  HADD2.F32 R31, -RZ, R31.H0_H0 ;  /* 0x2000001fff1f7230 */ /* 0x000fe40000004100 */
[-C--:B------:R-:W-:Y:S01]  /*b700*/  FMUL.FTZ R40, R7, R30.reuse ;  /* 0x0000001e07287220 */ /* 0x080fe20000410000 */
[--C-:B------:R-:W-:Y:S02]  /*b710*/  HADD2.F32 R4, -RZ, R6.reuse.H1_H1 ;  /* 0x30000006ff047230 */ /* 0x100fe40000004100 */
[C---:B------:R-:W-:Y:S01]  /*b720*/  FFMA.FTZ R38, R5.reuse, R30, -R38 ;  /* 0x0000001e05267223 */ /* 0x040fe20000010826 */
[----:B------:R-:W-:Y:S02]  /*b730*/  HADD2.F32 R29, -RZ, R29.H0_H0 ;  /* 0x2000001dff1d7230 */ /* 0x000fe40000004100 */
[----:B------:R-:W-:Y:S01]  /*b740*/  FFMA.FTZ R35, R5, R32, R40 ;  /* 0x0000002005237223 */ /* 0x000fe20000010028 */
[----:B------:R-:W-:-:S02]  /*b750*/  HADD2.F32 R6, -RZ, R6.H0_H0 ;  /* 0x20000006ff067230 */ /* 0x000fc40000004100 */
[C---:B------:R-:W-:Y:S01]  /*b760*/  FMUL.FTZ R7, R4.reuse, R31 ;  /* 0x0000001f04077220 */ /* 0x040fe20000410000 */
[--C-:B------:R-:W-:Y:S02]  /*b770*/  HADD2.F32 R5, -RZ, R28.reuse.H1_H1 ;  /* 0x3000001cff057230 */ /* 0x100fe40000004100 */
[-C--:B------:R-:W-:Y:S01]  /*b780*/  FMUL.FTZ R4, R4, R29.reuse ;  /* 0x0000001d04047220 */ /* 0x080fe20000410000 */
[----:B------:R-:W-:Y:S02]  /*b790*/  HADD2.F32 R28, -RZ, R28.H0_H0 ;  /* 0x2000001cff1c7230 */ /* 0x000fe40000004100 */
[C---:B------:R-:W-:Y:S01]  /*b7a0*/  FFMA.FTZ R30, R6.reuse, R29, -R7 ;  /* 0x0000001d061e7223 */ /* 0x040fe20000010807 */
[----:B------:R-:W-:Y:S02]  /*b7b0*/  HADD2.F32 R29, -RZ, R36.H1_H1 ;  /* 0x30000024ff1d7230 */ /* 0x000fe40000004100 */
[----:B------:R-:W-:Y:S01]  /*b7c0*/  FFMA.FTZ R31, R6, R31, R4 ;  /* 0x0000001f061f7223 */ /* 0x000fe20000010004 */
[----:B------:R-:W-:-:S02]  /*b7d0*/  HADD2.F32 R6, -RZ, R33.H1_H1 ;  /* 0x30000021ff067230 */ /* 0x000fc40000004100 */
[----:B------:R-:W-:Y:S02]  /*b7e0*/  HADD2.F32 R7, -RZ, R36.H0_H0 ;  /* 0x20000024ff077230 */ /* 0x000fe40000004100 */
[C---:B------:R-:W-:Y:S01]  /*b7f0*/  FMUL.FTZ R37, R5.reuse, R29 ;  /* 0x0000001d05257220 */ /* 0x040fe20000410000 */
[--C-:B------:R-:W-:Y:S02]  /*b800*/  HADD2.F32 R4, -RZ, R14.reuse.H1_H1 ;  /* 0x3000000eff047230 */ /* 0x100fe40000004100 */
[-C--:B------:R-:W-:Y:S01]  /*b810*/  FMUL.FTZ R32, R5, R6.reuse ;  /* 0x0000000605207220 */ /* 0x080fe20000410000 */
[----:B------:R-:W-:Y:S02]  /*b820*/  HADD2.F32 R33, -RZ, R33.H0_H0 ;  /* 0x20000021ff217230 */ /* 0x000fe40000004100 */
[----:B------:R-:W-:Y:S01]  /*b830*/  FFMA.FTZ R37, R28, R6, -R37 ;  /* 0x000000061c257223 */ /* 0x000fe20000010825 */
[----:B------:R-:W-:Y:S02]  /*b840*/  HADD2.F32 R14, -RZ, R14.H0_H0 ;  /* 0x2000000eff0e7230 */ /* 0x000fe40000004100 */
[----:B------:R-:W-:Y:S01]  /*b850*/  FMUL.FTZ R5, R4, R7 ;  /* 0x0000000704057220 */ /* 0x000fe20000410000 */
[----:B------:R-:W-:Y:S01]  /*b860*/  FFMA.FTZ R32, R28, R29, R32 ;  /* 0x0000001d1c207223 */ /* 0x000fe20000010020 */
[----:B------:R-:W-:Y:S01]  /*b870*/  FMUL.FTZ R4, R4, R33 ;  /* 0x0000002104047220 */ /* 0x000fe20000410000 */
[----:B------:R-:W-:Y:S01]  /*b880*/  F2FP.SATFINITE.E4M3.F32.PACK_AB_MERGE_C R6, R44, R43, RZ ;  /* 0x0000002b2c06723e */ /* 0x000fe200048070ff */
[----:B------:R-:W-:-:S02]  /*b890*/  FFMA.FTZ R5, R14, R33, -R5 ;  /* 0x000000210e057223 */ /* 0x000fc40000010805 */
[----:B------:R-:W-:Y:S01]  /*b8a0*/  FFMA.FTZ R14, R14, R7, R4 ;  /* 0x000000070e0e7223 */ /* 0x000fe20000010004 */
        /* <DEDUP_REMOVED lines=8> */
.L_x_8779:
[----:B------:R-:W-:Y:S05]  /*b930*/  BSYNC B2 ;  /* 0x0000000000027941 */ /* 0x000fea0003800000 */
.L_x_8778:
[----:B------:R-:W-:Y:S05]  /*b940*/  @P1 BRA `(.L_x_8777) ;  /* 0x0000000400e81947 */ /* 0x000fea0003800000 */
[----:B-1-3--:R-:W1:Y:S01]  /*b950*/  LDS.128 R4, [R0] ;  /* 0x0000000000047984 */ /* 0x00ae620000000c00 */
[----:B-----5:R-:W-:Y:S02]  /*b960*/  SHF.R.U32.HI R28, RZ, 0x8, R21 ;  /* 0x00000008ff1c7819 */ /* 0x020fe40000011615 */
[----:B------:R-:W-:Y:S02]  /*b970*/  SHF.R.U32.HI R32, RZ, 0x8, R27 ;  /* 0x00000008ff207819 */ /* 0x000fe4000001161b */
[----:B------:R-:W-:Y:S02]  /*b980*/  LOP3.LUT R31, R21, 0xff, RZ, 0xc0, !PT ;  /* 0x000000ff151f7812 */ /* 0x000fe400078ec0ff */
[----:B------:R-:W-:Y:S02]  /*b990*/  LOP3.LUT R35, R27, 0xff, RZ, 0xc0, !PT ;  /* 0x000000ff1b237812 */ /* 0x000fe400078ec0ff */
[----:B------:R-:W-:Y:S02]  /*b9a0*/  LOP3.LUT R28, R28, 0xff, RZ, 0xc0, !PT ;  /* 0x000000ff1c1c7812 */ /* 0x000fe400078ec0ff */
[----:B------:R-:W-:-:S02]  /*b9b0*/  LOP3.LUT R32, R32, 0xff, RZ, 0xc0, !PT ;  /* 0x000000ff20207812 */ /* 0x000fc400078ec0ff */
[----:B----4-:R-:W-:Y:S02]  /*b9c0*/  SHF.R.U32.HI R14, RZ, 0x8, R20 ;  /* 0x00000008ff0e7819 */ /* 0x010fe40000011614 */
        /* <DEDUP_REMOVED lines=23> */
[-C--:B-1----:R-:W-:Y:S02]  /*bb40*/  F2FP.F16.E4M3.UNPACK_B R14, R6.reuse.H1 ;  /* 0x00000006ff0e723e */ /* 0x082fe400030006ff */
[----:B------:R-:W-:Y:S02]  /*bb50*/  F2FP.F16.E4M3.UNPACK_B R32, R35 ;  /* 0x00000023ff20723e */ /* 0x000fe400020006ff */
[----:B------:R-:W-:Y:S02]  /*bb60*/  F2FP.F16.E4M3.UNPACK_B R28, R31 ;  /* 0x0000001fff1c723e */ /* 0x000fe400020006ff */
[----:B------:R-:W-:Y:S01]  /*bb70*/  LOP3.LUT R30, R33, 0xff000000, R26, 0xf8, !PT ;  /* 0xff000000211e7812 */ /* 0x000fe200078ef81a */
[--C-:B------:R-:W-:Y:S01]  /*bb80*/  HADD2.F32 R26, -RZ, R14.reuse.H0_H0 ;  /* 0x2000000eff1a7230 */ /* 0x100fe20000004100 */
[----:B------:R-:W-:Y:S01]  /*bb90*/  F2FP.F16.E4M3.UNPACK_B R21, R6 ;  /* 0x00000006ff15723e */ /* 0x000fe200020006ff */
[----:B------:R-:W-:Y:S01]  /*bba0*/  HADD2.F32 R14, -RZ, R14.H1_H1 ;  /* 0x3000000eff0e7230 */ /* 0x000fe20000004100 */
[----:B------:R-:W-:Y:S01]  /*bbb0*/  LOP3.LUT R29, R29, 0xff000000, R20, 0xf8, !PT ;  /* 0xff0000001d1d7812 */ /* 0x000fe200078ef814 */
        /* <DEDUP_REMOVED lines=22> */
[----:B0-----:R-:W-:Y:S01]  /*bd20*/  FFMA.FTZ R38, R21, R32, R33 ;  /* 0x0000002015267223 */ /* 0x001fe20000010021 */
        /* <DEDUP_REMOVED lines=59> */
[----:B------:R2:W-:Y:S02]  /*c0e0*/  STS.128 [R0], R4 ;  /* 0x0000000400007388 */ /* 0x0005e40000000c00 */
.L_x_8777:
[----:B------:R-:W-:Y:S05]  /*c0f0*/  BSYNC B1 ;  /* 0x0000000000017941 */ /* 0x000fea0003800000 */
.L_x_8776:
[----:B-12---:R-:W-:-:S05]  /*c100*/  VIADD R4, R198, 0x40 ;  /* 0x00000040c6047836 */ /* 0x006fca0000000000 */
[----:B------:R-:W-:-:S13]  /*c110*/  ISETP.GE.AND P0, PT, R4, R15, PT ;  /* 0x0000000f0400720c */ /* 0x000fda0003f06270 */
        /* <DEDUP_REMOVED lines=18> */
[----:B------:R-:W-:-:S02]  /*c240*/  LOP3.LUT R15, R10, 0xff, RZ, 0xc0, !PT ;  /* 0x000000ff0a0f7812 */ /* 0x000fc400078ec0ff */
[----:B------:R-:W-:Y:S02]  /*c250*/  LOP3.LUT R14, R14, 0xff, RZ, 0xc0, !PT ;  /* 0x000000ff0e0e7812 */ /* 0x000fe400078ec0ff */
[----:B------:R-:W-:Y:S02]  /*c260*/  SHF.R.U32.HI R20, RZ, 0x10, R11 ;  /* 0x00000010ff147819 */ /* 0x000fe4000001160b */
[----:B------:R-:W-:Y:S02]  /*c270*/  LOP3.LUT R27, R12, 0xff, RZ, 0xc0, !PT ;  /* 0x000000ff0c1b7812 */ /* 0x000fe400078ec0ff */
[----:B------:R-:W-:Y:S02]  /*c280*/  LOP3.LUT R26, R26, 0xff, RZ, 0xc0, !PT ;  /* 0x000000ff1a1a7812 */ /* 0x000fe400078ec0ff */
[----:B------:R-:W-:Y:S02]  /*c290*/  LOP3.LUT R28, R28, 0xff, RZ, 0xc0, !PT ;  /* 0x000000ff1c1c7812 */ /* 0x000fe400078ec0ff */
[----:B------:R-:W-:-:S02]  /*c2a0*/  PRMT R15, R14, 0x7604, R15 ;  /* 0x000076040e0f7816 */ /* 0x000fc4000000000f */
[----:B------:R-:W-:Y:S02]  /*c2b0*/  LOP3.LUT R20, R20, 0xff, RZ, 0xc0, !PT ;  /* 0x000000ff14147812 */ /* 0x000fe400078ec0ff */
[----:B------:R-:W-:Y:S02]  /*c2c0*/  SHF.R.U32.HI R14, RZ, 0x10, R10 ;  /* 0x00000010ff0e7819 */ /* 0x000fe4000001160a */
[----:B------:R-:W-:Y:S02]  /*c2d0*/  PRMT R27, R26, 0x7604, R27 ;  /* 0x000076041a1b7816 */ /* 0x000fe4000000001b */
        /* <DEDUP_REMOVED lines=8> */
[----:B-1----:R-:W-:-:S02]  /*c360*/  F2FP.F16.E4M3.UNPACK_B R14, R6.H1 ;  /* 0x00000006ff0e723e */ /* 0x002fc400030006ff */
[----:B------:R-:W-:Y:S02]  /*c370*/  PRMT R27, R26, 0x7054, R27 ;  /* 0x000070541a1b7816 */ /* 0x000fe4000000001b */
[----:B------:R-:W-:Y:S01]  /*c380*/  F2FP.F16.E4M3.UNPACK_B R30, R29 ;  /* 0x0000001dff1e723e */ /* 0x000fe200020006ff */
[--C-:B------:R-:W-:Y:S01]  /*c390*/  HADD2.F32 R13, -RZ, R14.reuse.H0_H0 ;  /* 0x2000000eff0d7230 */ /* 0x100fe20000004100 */
[----:B------:R-:W-:Y:S01]  /*c3a0*/  F2FP.F16.E4M3.UNPACK_B R26, R21 ;  /* 0x00000015ff1a723e */ /* 0x000fe200020006ff */
[----:B------:R-:W-:Y:S01]  /*c3b0*/  HADD2.F32 R14, -RZ, R14.H1_H1 ;  /* 0x3000000eff0e7230 */ /* 0x000fe20000004100 */
[----:B------:R-:W-:Y:S01]  /*c3c0*/  LOP3.LUT R28, R27, 0xff000000, R12, 0xf8, !PT ;  /* 0xff0000001b1c7812 */ /* 0x000fe200078ef80c */
[----:B------:R-:W-:Y:S01]  /*c3d0*/  HADD2.F32 R31, -RZ, R30.H1_H1 ;  /* 0x3000001eff1f7230 */ /* 0x000fe20000004100 */
[----:B------:R-:W-:Y:S01]  /*c3e0*/  F2FP.F16.E4M3.UNPACK_B R12, R6 ;  /* 0x00000006ff0c723e */ /* 0x000fe200020006ff */
[----:B------:R-:W-:Y:S01]  /*c3f0*/  HADD2.F32 R27, -RZ, R26.H1_H1 ;  /* 0x3000001aff1b7230 */ /* 0x000fe20000004100 */
[----:B------:R-:W-:Y:S01]  /*c400*/  LOP3.LUT R20, R15, 0xff000000, R10, 0xf8, !PT ;  /* 0xff0000000f147812 */ /* 0x000fe200078ef80a */
[----:B------:R-:W-:-:S02]  /*c410*/  HADD2.F32 R30, -RZ, R30.H0_H0 ;  /* 0x2000001eff1e7230 */ /* 0x000fc40000004100 */
[C---:B------:R-:W-:Y:S01]  /*c420*/  FMUL.FTZ R32, R14.reuse, R31 ;  /* 0x0000001f0e207220 */ /* 0x040fe20000410000 */
[----:B------:R-:W-:Y:S01]  /*c430*/  F2FP.F16.E4M3.UNPACK_B R10, R5 ;  /* 0x00000005ff0a723e */ /* 0x000fe200020006ff */
[----:B------:R-:W-:Y:S01]  /*c440*/  FMUL.FTZ R14, R14, R27 ;  /* 0x0000001b0e0e7220 */ /* 0x000fe20000410000 */
[----:B------:R-:W-:Y:S01]  /*c450*/  F2FP.F16.E4M3.UNPACK_B R11, R5.H1 ;  /* 0x00000005ff0b723e */ /* 0x000fe200030006ff */
[----:B------:R-:W-:Y:S01]  /*c460*/  HADD2.F32 R5, -RZ, R12.H1_H1 ;  /* 0x3000000cff057230 */ /* 0x000fe20000004100 */
[----:B------:R-:W-:Y:S01]  /*c470*/  F2FP.F16.E4M3.UNPACK_B R15, R7 ;  /* 0x00000007ff0f723e */ /* 0x000fe200020006ff */
[----:B------:R-:W-:Y:S01]  /*c480*/  HADD2.F32 R26, -RZ, R26.H0_H0 ;  /* 0x2000001aff1a7230 */ /* 0x000fe20000004100 */
[----:B------:R-:W-:Y:S01]  /*c490*/  F2FP.F16.E4M3.UNPACK_B R29, R29.H1 ;  /* 0x0000001dff1d723e */ /* 0x000fe200030006ff */
[C---:B------:R-:W-:Y:S01]  /*c4a0*/  FFMA.FTZ R33, R13.reuse, R27, -R32 ;  /* 0x0000001b0d217223 */ /* 0x040fe20000010820 */
[----:B------:R-:W-:Y:S01]  /*c4b0*/  F2FP.F16.E4M3.UNPACK_B R21, R21.H1 ;  /* 0x00000015ff15723e */ /* 0x000fe200030006ff */
[----:B0-----:R-:W-:Y:S01]  /*c4c0*/  FFMA.FTZ R38, R13, R31, R14 ;  /* 0x0000001f0d267223 */ /* 0x001fe2000001000e */
[----:B------:R-:W-:-:S02]  /*c4d0*/  HADD2.F32 R12, -RZ, R12.H0_H0 ;  /* 0x2000000cff0c7230 */ /* 0x000fc40000004100 */
[C---:B------:R-:W-:Y:S01]  /*c4e0*/  FMUL.FTZ R13, R5.reuse, R30 ;  /* 0x0000001e050d7220 */ /* 0x040fe20000410000 */
[-C--:B------:R-:W-:Y:S01]  /*c4f0*/  FMUL.FTZ R27, R5, R26.reuse ;  /* 0x0000001a051b7220 */ /* 0x080fe20000410000 */
[----:B------:R-:W-:Y:S01]  /*c500*/  F2FP.F16.E4M3.UNPACK_B R7, R7.H1 ;  /* 0x00000007ff07723e */ /* 0x000fe200030006ff */
[----:B------:R-:W-:Y:S02]  /*c510*/  HADD2.F32 R5, -RZ, R15.H1_H1 ;  /* 0x3000000fff057230 */ /* 0x000fe40000004100 */
        /* <DEDUP_REMOVED lines=15> */
[----:B------:R-:W-:Y:S01]  /*c610*/  F2FP.F16.E4M3.UNPACK_B R4, R4.H1 ;  /* 0x00000004ff04723e */ /* 0x000fe200030006ff */
[-C--:B------:R-:W-:Y:S01]  /*c620*/  FMUL.FTZ R30, R12, R21.reuse ;  /* 0x000000150c1e7220 */ /* 0x080fe20000410000 */
        /* <DEDUP_REMOVED lines=47> */
.L_x_8782:
[----:B------:R-:W-:Y:S05]  /*c920*/  BSYNC B1 ;  /* 0x0000000000017941 */ /* 0x000fea0003800000 */
.L_x_8781:
[----:B------:R-:W-:Y:S05]  /*c930*/  @P1 BRA `(.L_x_8780) ;  /* 0x0000002c001c1947 */ /* 0x000fea0003800000 */
[----:B-1-3--:R-:W1:Y:S01]  /*c940*/  LDS.128 R4, [R0+0x2000] ;  /* 0x0020000000047984 */ /* 0x00ae620000000c00 */
        /* <DEDUP_REMOVED lines=11> */
[----:B----4-:R-:W-:-:S02]  /*ca00*/  LOP3.LUT R14, R9, 0xff, RZ, 0xc0, !PT ;  /* 0x000000ff090e7812 */ /* 0x010fc400078ec0ff */
        /* <DEDUP_REMOVED lines=14> */
[-C--:B-1----:R-:W-:Y:S02]  /*caf0*/  F2FP.F16.E4M3.UNPACK_B R3, R6.reuse.H1 ;  /* 0x00000006ff03723e */ /* 0x082fe400030006ff */
[--C-:B------:R-:W-:Y:S02]  /*cb00*/  LOP3.LUT R15, R15, 0xff0000, R8.reuse, 0xf8, !PT ;  /* 0x00ff00000f0f7812 */ /* 0x100fe400078ef808 */
[----:B------:R-:W-:Y:S01]  /*cb10*/  F2FP.F16.E4M3.UNPACK_B R24, R21 ;  /* 0x00000015ff18723e */ /* 0x000fe200020006ff */
[--C-:B------:R-:W-:Y:S01]  /*cb20*/  HADD2.F32 R9, -RZ, R3.reuse.H0_H0 ;  /* 0x20000003ff097230 */ /* 0x100fe20000004100 */
[----:B------:R-:W-:Y:S02]  /*cb30*/  F2FP.F16.E4M3.UNPACK_B R14, R13 ;  /* 0x0000000dff0e723e */ /* 0x000fe400020006ff */
        /* <DEDUP_REMOVED lines=87> */
.L_x_8767:
        /* <DEDUP_REMOVED lines=40> */
[----:B------:R-:W-:Y:S02]  /*d330*/  @!P1 IMAD.MOV.U32 R4, RZ, RZ, R0 ;  /* 0x000000ffff049224 */ /* 0x000fe400078e0000 */
[----:B------:R-:W-:Y:S02]  /*d340*/  @!P1 IMAD.MOV.U32 R24, RZ, RZ, R14 ;  /* 0x000000ffff189224 */ /* 0x000fe400078e000e */
[----:B------:R-:W-:Y:S02]  /*d350*/  @!P1 IMAD.MOV.U32 R25, RZ, RZ, R3 ;  /* 0x000000ffff199224 */ /* 0x000fe400078e0003 */
[----:B------:R-:W2:Y:S04]  /*d360*/  @!P1 LD.E.128 R4, desc[UR60][R4.64] ;  /* 0x0000003c04049980 */ /* 0x000ea8000c101d00 */
[----:B------:R-:W3:Y:S01]  /*d370*/  @!P1 LD.E.128 R24, desc[UR60][R24.64] ;  /* 0x0000003c18189980 */ /* 0x000ee2000c101d00 */
[----:B------:R-:W-:-:S02]  /*d380*/  CS2R R32, SRZ ;  /* 0x0000000000207805 */ /* 0x000fc4000001ff00 */
[----:B------:R-:W-:Y:S02]  /*d390*/  CS2R R30, SRZ ;  /* 0x00000000001e7805 */ /* 0x000fe4000001ff00 */
[----:B------:R-:W-:Y:S01]  /*d3a0*/  CS2R R28, SRZ ;  /* 0x00000000001c7805 */ /* 0x000fe2000001ff00 */
[----:B------:R-:W0:Y:S01]  /*d3b0*/  SHFL.IDX PT, R35, R35, 0x1, 0x1c1f ;  /* 0x003c1f0023237f89 */ /* 0x000e2200000e0000 */
[----:B------:R-:W-:-:S03]  /*d3c0*/  CS2R R20, SRZ ;  /* 0x0000000000147805 */ /* 0x000fc6000001ff00 */
[----:B------:R1:W4:Y:S04]  /*d3d0*/  SHFL.IDX PT, R3, R8, 0x1, 0x1c1f ;  /* 0x003c1f0008037f89 */ /* 0x00032800000e0000 */
[----:B------:R1:W0:Y:S04]  /*d3e0*/  SHFL.IDX PT, R14, R9, 0x1, 0x1c1f ;  /* 0x003c1f00090e7f89 */ /* 0x00022800000e0000 */
[----:B------:R-:W0:Y:S01]  /*d3f0*/  SHFL.IDX PT, R37, R37, 0x1, 0x1c1f ;  /* 0x003c1f0025257f89 */ /* 0x000e2200000e0000 */
[----:B--2---:R-:W-:Y:S02]  /*d400*/  @!P1 IMAD.MOV.U32 R32, RZ, RZ, R4 ;  /* 0x000000ffff209224 */ /* 0x004fe400078e0004 */
[----:B------:R-:W-:Y:S01]  /*d410*/  @!P1 IMAD.MOV.U32 R33, RZ, RZ, R5 ;  /* 0x000000ffff219224 */ /* 0x000fe200078e0005 */
[----:B------:R-:W-:Y:S01]  /*d420*/  CS2R R4, SRZ ;  /* 0x0000000000047805 */ /* 0x000fe2000001ff00 */
[----:B------:R-:W-:-:S02]  /*d430*/  @!P1 IMAD.MOV.U32 R30, RZ, RZ, R6 ;  /* 0x000000ffff1e9224 */ /* 0x000fc400078e0006 */
[----:B------:R-:W-:Y:S02]  /*d440*/  @!P1 IMAD.MOV.U32 R31, RZ, RZ, R7 ;  /* 0x000000ffff1f9224 */ /* 0x000fe400078e0007 */
[----:B---3--:R-:W-:Y:S02]  /*d450*/  @!P1 IMAD.MOV.U32 R28, RZ, RZ, R24 ;  /* 0x000000ffff1c9224 */ /* 0x008fe400078e0018 */
[----:B------:R-:W-:Y:S02]  /*d460*/  @!P1 IMAD.MOV.U32 R29, RZ, RZ, R25 ;  /* 0x000000ffff1d9224 */ /* 0x000fe400078e0019 */
[----:B------:R-:W-:Y:S02]  /*d470*/  @!P1 IMAD.MOV.U32 R20, RZ, RZ, R26 ;  /* 0x000000ffff149224 */ /* 0x000fe400078e001a */
[----:B01--4-:R-:W-:-:S07]  /*d480*/  @!P1 IMAD.MOV.U32 R21, RZ, RZ, R27 ;  /* 0x000000ffff159224 */ /* 0x013fce00078e001b */
.L_x_9109:
[----:B------:R-:W-:Y:S01]  /*d490*/  VIADD R36, R36, 0x40 ;  /* 0x0000004024247836 */ /* 0x000fe20000000000 */
[----:B------:R-:W-:Y:S01]  /*d4a0*/  LEA.HI R0, R226, R226, RZ, 0x1 ;  /* 0x000000e2e2007211 */ /* 0x000fe200078f08ff */
[----:B------:R-:W-:Y:S01]  /*d4b0*/  BSSY B1, `(.L_x_8784) ;  /* 0x0000013000017945 */ /* 0x000fe20003800000 */
[----:B------:R-:W-:Y:S02]  /*d4c0*/  CS2R R8, SRZ ;  /* 0x0000000000087805 */ /* 0x000fe4000001ff00 */
[----:B------:R-:W-:Y:S02]  /*d4d0*/  CS2R R10, SRZ ;  /* 0x00000000000a7805 */ /* 0x000fe4000001ff00 */
[----:B------:R-:W-:Y:S02]  /*d4e0*/  ISETP.GE.AND P1, PT, R36, R39, PT ;  /* 0x000000272400720c */ /* 0x000fe40003f26270 */
        /* <DEDUP_REMOVED lines=15> */
.L_x_8785:
[----:B------:R-:W-:Y:S05]  /*d5e0*/  BSYNC B1 ;  /* 0x0000000000017941 */ /* 0x000fea0003800000 */
.L_x_8784:
[----:B------:R-:W0:Y:S01]  /*d5f0*/  SYNCS.PHASECHK.TRANS64.TRYWAIT P1, [R17+URZ+0x22800], R0 ;  /* 0x02280000110075a7 */ /* 0x000e22000802017f */
[C---:B------:R-:W-:Y:S01]  /*d600*/  VIADD R3, R198.reuse, 0x40 ;  /* 0x00000040c6037836 */ /* 0x040fe20000000000 */
[----:B------:R-:W-:Y:S01]  /*d610*/  VIADDMNMX R39, R39, -R202, 0x80, PT ;  /* 0x0000008027277446 */ /* 0x000fe200038009ca */
[----:B------:R-:W-:Y:S03]  /*d620*/  BSSY B1, `(.L_x_8786) ;  /* 0x0000004000017945 */ /* 0x000fe60003800000 */
[-C--:B------:R-:W-:Y:S02]  /*d630*/  ISETP.GE.OR P2, PT, R198, R39.reuse, P0 ;  /* 0x00000027c600720c */ /* 0x080fe40000746670 */
[----:B------:R-:W-:Y:S01]  /*d640*/  ISETP.GE.OR P0, PT, R3, R39, P0 ;  /* 0x000000270300720c */ /* 0x000fe20000706670 */
[----:B0-----:R-:W-:-:S12]  /*d650*/  @!P1 BRA `(.L_x_8787) ;  /* 0x0000022000a09947 */ /* 0x001fd80003800000 */
.L_x_9110:
[----:B------:R-:W-:Y:S05]  /*d660*/  BSYNC B1 ;  /* 0x0000000000017941 */ /* 0x000fea0003800000 */
.L_x_8786:
[----:B------:R-:W-:Y:S04]  /*d670*/  BSSY B1, `(.L_x_8788) ;  /* 0x0000100000017945 */ /* 0x000fe80003800000 */
[----:B------:R-:W-:Y:S05]  /*d680*/  @P2 BRA `(.L_x_8789) ;  /* 0x0000000c00f82947 */ /* 0x000fea0003800000 */
[----:B0-----:R-:W-:Y:S02]  /*d690*/  SHF.R.U32.HI R0, RZ, 0x8, R32 ;  /* 0x00000008ff007819 */ /* 0x001fe40000011620 */
[----:B------:R-:W-:Y:S02]  /*d6a0*/  LOP3.LUT R3, R32, 0xff, RZ, 0xc0, !PT ;  /* 0x000000ff20037812 */ /* 0x000fe400078ec0ff */
[----:B------:R-:W-:Y:S02]  /*d6b0*/  LOP3.LUT R0, R0, 0xff, RZ, 0xc0, !PT ;  /* 0x000000ff00007812 */ /* 0x000fe400078ec0ff */
[----:B------:R-:W-:Y:S02]  /*d6c0*/  SHF.R.U32.HI R12, RZ, 0x8, R33 ;  /* 0x00000008ff0c7819 */ /* 0x000fe40000011621 */
[----:B------:R-:W-:Y:S01]  /*d6d0*/  PRMT R36, R0, 0x7604, R3 ;  /* 0x0000760400247816 */ /* 0x000fe20000000003 */
[----:B------:R-:W-:Y:S01]  /*d6e0*/  IMAD.SHL.U32 R3, R211, 0x80, RZ ;  /* 0x00000080d3037824 */ /* 0x000fe200078e00ff */
[----:B------:R-:W-:-:S02]  /*d6f0*/  LOP3.LUT R13, R33, 0xff, RZ, 0xc0, !PT ;  /* 0x000000ff210d7812 */ /* 0x000fc400078ec0ff */
[----:B------:R-:W-:Y:S02]  /*d700*/  LOP3.LUT R12, R12, 0xff, RZ, 0xc0, !PT ;  /* 0x000000ff0c0c7812 */ /* 0x000fe400078ec0ff */
[----:B------:R-:W-:Y:S02]  /*d710*/  SHF.R.U32.HI R14, RZ, 0x8, R30 ;  /* 0x00000008ff0e7819 */ /* 0x000fe4000001161e */
[----:B------:R-:W-:Y:S02]  /*d720*/  PRMT R38, R12, 0x7604, R13 ;  /* 0x000076040c267816 */ /* 0x000fe4000000000d */
[----:B------:R-:W-:Y:S02]  /*d730*/  SHF.R.U32.HI R12, RZ, 0x8, R31 ;  /* 0x00000008ff0c7819 */ /* 0x000fe4000001161f */
[----:B------:R-:W-:Y:S01]  /*d740*/  LOP3.LUT R24, R3, 0x380, RZ, 0xc0, !PT ;  /* 0x0000038003187812 */ /* 0x000fe200078ec0ff */
[----:B------:R-:W-:Y:S01]  /*d750*/  IMAD.IADD R3, R18, 0x1, R41 ;  /* 0x0000000112037824 */ /* 0x000fe200078e0229 */
[----:B------:R-:W-:-:S02]  /*d760*/  LOP3.LUT R15, R30, 0xff, RZ, 0xc0, !PT ;  /* 0x000000ff1e0f7812 */ /* 0x000fc400078ec0ff */
[----:B------:R-:W-:Y:S02]  /*d770*/  LOP3.LUT R14, R14, 0xff, RZ, 0xc0, !PT ;  /* 0x000000ff0e0e7812 */ /* 0x000fe400078ec0ff */
[----:B------:R-:W-:Y:S02]  /*d780*/  SHF.R.U32.HI R0, RZ, 0x8, R28 ;  /* 0x00000008ff007819 */ /* 0x000fe4000001161c */
[----:B------:R-:W-:Y:S02]  /*d790*/  LOP3.LUT R13, R31, 0xff, RZ, 0xc0, !PT ;  /* 0x000000ff1f0d7812 */ /* 0x000fe400078ec0ff */
[----:B------:R-:W-:Y:S02]  /*d7a0*/  LOP3.LUT R12, R12, 0xff, RZ, 0xc0, !PT ;  /* 0x000000ff0c0c7812 */ /* 0x000fe400078ec0ff */
[----:B------:R-:W-:Y:S02]  /*d7b0*/  PRMT R40, R14, 0x7604, R15 ;  /* 0x000076040e287816 */ /* 0x000fe4000000000f */
[----:B------:R-:W-:-:S02]  /*d7c0*/  SHF.R.U32.HI R25, RZ, 0x3, R24 ;  /* 0x00000003ff197819 */ /* 0x000fc40000011618 */
[----:B------:R-:W-:Y:S02]  /*d7d0*/  LOP3.LUT R3, R24, 0x70, R3, 0xf8, !PT ;  /* 0x0000007018037812 */ /* 0x000fe400078ef803 */
[----:B------:R-:W-:Y:S02]  /*d7e0*/  LOP3.LUT R14, R0, 0xff, RZ, 0xc0, !PT ;  /* 0x000000ff000e7812 */ /* 0x000fe400078ec0ff */
[----:B------:R-:W-:Y:S02]  /*d7f0*/  LOP3.LUT R0, R24, 0x70, R18, 0xf8, !PT ;  /* 0x0000007018007812 */ /* 0x000fe400078ef812 */
[----:B------:R-:W-:Y:S02]  /*d800*/  PRMT R43, R12, 0x7604, R13 ;  /* 0x000076040c2b7816 */ /* 0x000fe4000000000d */
[----:B------:R-:W-:Y:S02]  /*d810*/  SHF.R.U32.HI R24, RZ, 0x8, R29 ;  /* 0x00000008ff187819 */ /* 0x000fe4000001161d */
[----:B------:R-:W-:-:S02]  /*d820*/  SHF.R.U32.HI R12, RZ, 0x8, R20 ;  /* 0x00000008ff0c7819 */ /* 0x000fc40000011614 */
[-C--:B------:R-:W-:Y:S02]  /*d830*/  LOP3.LUT R3, R3, R25.reuse, RZ, 0x3c, !PT ;  /* 0x0000001903037212 */ /* 0x080fe400078e3cff */
[----:B------:R-:W-:Y:S02]  /*d840*/  LOP3.LUT R0, R0, R25, RZ, 0x3c, !PT ;  /* 0x0000001900007212 */ /* 0x000fe400078e3cff */
[----:B------:R-:W-:Y:S02]  /*d850*/  LOP3.LUT R25, R29, 0xff, RZ, 0xc0, !PT ;  /* 0x000000ff1d197812 */ /* 0x000fe400078ec0ff */
[----:B------:R-:W-:Y:S02]  /*d860*/  LOP3.LUT R27, R20, 0xff, RZ, 0xc0, !PT ;  /* 0x000000ff141b7812 */ /* 0x000fe400078ec0ff */
[----:B------:R-:W-:Y:S02]  /*d870*/  LOP3.LUT R24, R24, 0xff, RZ, 0xc0, !PT ;  /* 0x000000ff18187812 */ /* 0x000fe400078ec0ff */
[----:B------:R-:W-:-:S02]  /*d880*/  LOP3.LUT R26, R12, 0xff, RZ, 0xc0, !PT ;  /* 0x000000ff0c1a7812 */ /* 0x000fc400078ec0ff */
[C-C-:B------:R-:W-:Y:S02]  /*d890*/  IADD3 R3, R17.reuse, R3, R210.reuse ;  /* 0x0000000311037210 */ /* 0x140fe40007ffe0d2 */
[----:B------:R-:W-:Y:S02]  /*d8a0*/  LOP3.LUT R15, R28, 0xff, RZ, 0xc0, !PT ;  /* 0x000000ff1c0f7812 */ /* 0x000fe400078ec0ff */
[----:B------:R-:W-:Y:S02]  /*d8b0*/  IADD3 R0, R17, R0, R210 ;  /* 0x0000000011007210 */ /* 0x000fe40007ffe0d2 */
[----:B------:R-:W-:Y:S02]  /*d8c0*/  PRMT R47, R24, 0x7604, R25 ;  /* 0x00007604182f7816 */ /* 0x000fe40000000019 */
[----:B------:R-:W-:Y:S02]  /*d8d0*/  PRMT R51, R26, 0x7604, R27 ;  /* 0x000076041a337816 */ /* 0x000fe4000000001b */
[----:B------:R-:W0:Y:S01]  /*d8e0*/  LDS.128 R24, [R3+0x14400] ;  /* 0x0144000003187984 */ /* 0x000e220000000c00 */
[----:B------:R-:W-:-:S02]  /*d8f0*/  PRMT R45, R14, 0x7604, R15 ;  /* 0x000076040e2d7816 */ /* 0x000fc4000000000f */
[----:B------:R-:W-:Y:S01]  /*d900*/  SHF.R.U32.HI R35, RZ, 0x8, R21 ;  /* 0x00000008ff237819 */ /* 0x000fe20000011615 */
[----:B------:R-:W1:Y:S01]  /*d910*/  LDS.128 R12, [R0+0x14400] ;  /* 0x01440000000c7984 */ /* 0x000e620000000c00 */
[----:B------:R-:W-:Y:S02]  /*d920*/  SHF.R.U32.HI R37, RZ, 0x10, R33 ;  /* 0x00000010ff257819 */ /* 0x000fe40000011621 */
[----:B------:R-:W-:Y:S02]  /*d930*/  LOP3.LUT R42, R21, 0xff, RZ, 0xc0, !PT ;  /* 0x000000ff152a7812 */ /* 0x000fe400078ec0ff */
[----:B------:R-:W-:Y:S02]  /*d940*/  LOP3.LUT R35, R35, 0xff, RZ, 0xc0, !PT ;  /* 0x000000ff23237812 */ /* 0x000fe400078ec0ff */
[----:B------:R-:W-:Y:S02]  /*d950*/  LOP3.LUT R37, R37, 0xff, RZ, 0xc0, !PT ;  /* 0x000000ff25257812 */ /* 0x000fe400078ec0ff */
[----:B------:R-:W-:-:S02]  /*d960*/  PRMT R53, R35, 0x7604, R42 ;  /* 0x0000760423357816 */ /* 0x000fc4000000002a */
[----:B------:R-:W-:Y:S02]  /*d970*/  SHF.R.U32.HI R39, RZ, 0x10, R30 ;  /* 0x00000010ff277819 */ /* 0x000fe4000001161e */
[----:B------:R-:W-:Y:S02]  /*d980*/  SHF.R.U32.HI R42, RZ, 0x10, R31 ;  /* 0x00000010ff2a7819 */ /* 0x000fe4000001161f */
[----:B------:R-:W-:Y:S02]  /*d990*/  SHF.R.U32.HI R35, RZ, 0x10, R32 ;  /* 0x00000010ff237819 */ /* 0x000fe40000011620 */
[----:B------:R-:W-:Y:S02]  /*d9a0*/  PRMT R37, R37, 0x7054, R38 ;  /* 0x0000705425257816 */ /* 0x000fe40000000026 */
[----:B------:R-:W-:Y:S02]  /*d9b0*/  SHF.R.U32.HI R38, RZ, 0x10, R29 ;  /* 0x00000010ff267819 */ /* 0x000fe4000001161d */
[----:B------:R-:W-:-:S02]  /*d9c0*/  LOP3.LUT R39, R39, 0xff, RZ, 0xc0, !PT ;  /* 0x000000ff27277812 */ /* 0x000fc400078ec0ff */
[----:B------:R-:W-:Y:S02]  /*d9d0*/  LOP3.LUT R42, R42, 0xff, RZ, 0xc0, !PT ;  /* 0x000000ff2a2a7812 */ /* 0x000fe400078ec0ff */
[----:B------:R-:W-:Y:S02]  /*d9e0*/  LOP3.LUT R35, R35, 0xff, RZ, 0xc0, !PT ;  /* 0x000000ff23237812 */ /* 0x000fe400078ec0ff */
[----:B------:R-:W-:Y:S02]  /*d9f0*/  LOP3.LUT R38, R38, 0xff, RZ, 0xc0, !PT ;  /* 0x000000ff26267812 */ /* 0x000fe400078ec0ff */
[----:B------:R-:W-:Y:S02]  /*da00*/  PRMT R39, R39, 0x7054, R40 ;  /* 0x0000705427277816 */ /* 0x000fe40000000028 */
[----:B------:R-:W-:Y:S02]  /*da10*/  PRMT R43, R42, 0x7054, R43 ;  /* 0x000070542a2b7816 */ /* 0x000fe4000000002b */
[----:B------:R-:W-:-:S02]  /*da20*/  PRMT R35, R35, 0x7054, R36 ;  /* 0x0000705423237816 */ /* 0x000fc40000000024 */
[----:B------:R-:W-:Y:S02]  /*da30*/  SHF.R.U32.HI R40, RZ, 0x10, R20 ;  /* 0x00000010ff287819 */ /* 0x000fe40000011614 */
[----:B------:R-:W-:Y:S02]  /*da40*/  SHF.R.U32.HI R42, RZ, 0x10, R21 ;  /* 0x00000010ff2a7819 */ /* 0x000fe40000011615 */
[----:B------:R-:W-:Y:S02]  /*da50*/  SHF.R.U32.HI R36, RZ, 0x10, R28 ;  /* 0x00000010ff247819 */ /* 0x000fe4000001161c */
[----:B------:R-:W-:Y:S02]  /*da60*/  PRMT R49, R38, 0x7054, R47 ;  /* 0x0000705426317816 */ /* 0x000fe4000000002f */
[----:B------:R-:W-:Y:S02]  /*da70*/  LOP3.LUT R40, R40, 0xff, RZ, 0xc0, !PT ;  /* 0x000000ff28287812 */ /* 0x000fe400078ec0ff */
[----:B------:R-:W-:-:S02]  /*da80*/  LOP3.LUT R42, R42, 0xff, RZ, 0xc0, !PT ;  /* 0x000000ff2a2a7812 */ /* 0x000fc400078ec0ff */
[----:B------:R-:W-:Y:S02]  /*da90*/  LOP3.LUT R36, R36, 0xff, RZ, 0xc0, !PT ;  /* 0x000000ff24247812 */ /* 0x000fe400078ec0ff */
[----:B------:R-:W-:Y:S02]  /*daa0*/  LOP3.LUT R49, R49, 0xff000000, R29, 0xf8, !PT ;  /* 0xff00000031317812 */ /* 0x000fe400078ef81d */
[----:B------:R-:W-:Y:S02]  /*dab0*/  PRMT R51, R40, 0x7054, R51 ;  /* 0x0000705428337816 */ /* 0x000fe40000000033 */
[----:B------:R-:W-:Y:S02]  /*dac0*/  PRMT R53, R42, 0x7054, R53 ;  /* 0x000070542a357816 */ /* 0x000fe40000000035 */
[----:B------:R-:W-:Y:S02]  /*dad0*/  PRMT R45, R36, 0x7054, R45 ;  /* 0x00007054242d7816 */ /* 0x000fe4000000002d */
[----:B------:R-:W-:-:S02]  /*dae0*/  LOP3.LUT R40, R35, 0xff000000, R32, 0xf8, !PT ;  /* 0xff00000023287812 */ /* 0x000fc400078ef820 */
[----:B------:R-:W-:Y:S02]  /*daf0*/  LOP3.LUT R42, R37, 0xff000000, R33, 0xf8, !PT ;  /* 0xff000000252a7812 */ /* 0x000fe400078ef821 */
[----:B------:R-:W-:Y:S02]  /*db00*/  F2FP.F16.E4M3.UNPACK_B R48, R49.H1 ;  /* 0x00000031ff30723e */ /* 0x000fe400030006ff */
[----:B0-----:R-:W-:Y:S02]  /*db10*/  F2FP.F16.E4M3.UNPACK_B R35, R25.H1 ;  /* 0x00000019ff23723e */ /* 0x001fe400030006ff */
[----:B------:R-:W-:Y:S02]  /*db20*/  LOP3.LUT R46, R43, 0xff000000, R31, 0xf8, !PT ;  /* 0xff0000002b2e7812 */ /* 0x000fe400078ef81f */
[----:B------:R-:W-:Y:S02]  /*db30*/  LOP3.LUT R47, R45, 0xff000000, R28, 0xf8, !PT ;  /* 0xff0000002d2f7812 */ /* 0x000fe400078ef81c */
[----:B------:R-:W-:Y:S01]  /*db40*/  LOP3.LUT R50, R51, 0xff000000, R20, 0xf8, !PT ;  /* 0xff00000033327812 */ /* 0x000fe200078ef814 */
[--C-:B------:R-:W-:Y:S01]  /*db50*/  HADD2.F32 R51, -RZ, R48.reuse.H0_H0 ;  /* 0x20000030ff337230 */ /* 0x100fe20000004100 */
[----:B------:R-:W-:Y:S01]  /*db60*/  F2FP.F16.E4M3.UNPACK_B R43, R42.H1 ;  /* 0x0000002aff2b723e */ /* 0x000fe200030006ff */
[----:B------:R-:W-:Y:S01]  /*db70*/  HADD2.F32 R48, -RZ, R48.H1_H1 ;  /* 0x30000030ff307230 */ /* 0x000fe20000004100 */
[----:B-1----:R-:W-:-:S02]  /*db80*/  F2FP.F16.E4M3.UNPACK_B R31, R15 ;  /* 0x0000000fff1f723e */ /* 0x002fc400020006ff */
[----:B------:R-:W-:Y:S01]  /*db90*/  F2FP.F16.E4M3.UNPACK_B R32, R15.H1 ;  /* 0x0000000fff20723e */ /* 0x000fe200030006ff */
[--C-:B------:R-:W-:Y:S01]  /*dba0*/  HADD2.F32 R45, -RZ, R43.reuse.H0_H0 ;  /* 0x2000002bff2d7230 */ /* 0x100fe20000004100 */
[-C--:B------:R-:W-:Y:S01]  /*dbb0*/  F2FP.F16.E4M3.UNPACK_B R28, R13.reuse.H1 ;  /* 0x0000000dff1c723e */ /* 0x080fe200030006ff */
[----:B------:R-:W-:Y:S01]  /*dbc0*/  HADD2.F32 R44, -RZ, R43.H1_H1 ;  /* 0x3000002bff2c7230 */ /* 0x000fe20000004100 */
[-C--:B------:R-:W-:Y:S02]  /*dbd0*/  F2FP.F16.E4M3.UNPACK_B R15, R12.reuse ;  /* 0x0000000cff0f723e */ /* 0x080fe400020006ff */
[----:B------:R-:W-:Y:S01]  /*dbe0*/  F2FP.F16.E4M3.UNPACK_B R20, R12.H1 ;  /* 0x0000000cff14723e */ /* 0x000fe200030006ff */
[--C-:B------:R-:W-:Y:S01]  /*dbf0*/  HADD2.F32 R12, -RZ, R35.reuse.H0_H0 ;  /* 0x20000023ff0c7230 */ /* 0x100fe20000004100 */
[----:B------:R-:W-:Y:S01]  /*dc00*/  LOP3.LUT R53, R53, 0xff000000, R21, 0xf8, !PT ;  /* 0xff00000035357812 */ /* 0x000fe200078ef815 */
[----:B------:R-:W-:Y:S01]  /*dc10*/  HADD2.F32 R35, -RZ, R35.H1_H1 ;  /* 0x30000023ff237230 */ /* 0x000fe20000004100 */
[----:B------:R-:W-:-:S02]  /*dc20*/  F2FP.F16.E4M3.UNPACK_B R21, R13 ;  /* 0x0000000dff15723e */ /* 0x000fc400020006ff */
[-C--:B------:R-:W-:Y:S01]  /*dc30*/  F2FP.F16.E4M3.UNPACK_B R13, R14.reuse ;  /* 0x0000000eff0d723e */ /* 0x080fe200020006ff */
[----:B------:R-:W-:Y:S01]  /*dc40*/  FMUL.FTZ R55, R12, R51 ;  /* 0x000000330c377220 */ /* 0x000fe20000410000 */
[----:B------:R-:W-:Y:S01]  /*dc50*/  F2FP.F16.E4M3.UNPACK_B R29, R14.H1 ;  /* 0x0000000eff1d723e */ /* 0x000fe200030006ff */
[--C-:B------:R-:W-:Y:S01]  /*dc60*/  HADD2.F32 R14, -RZ, R28.reuse.H0_H0 ;  /* 0x2000001cff0e7230 */ /* 0x100fe20000004100 */
[----:B------:R-:W-:Y:S01]  /*dc70*/  LOP3.LUT R30, R39, 0xff000000, R30, 0xf8, !PT ;  /* 0xff000000271e7812 */ /* 0x000fe200078ef81e */
[----:B------:R-:W-:Y:S01]  /*dc80*/  HADD2.F32 R28, -RZ, R28.H1_H1 ;  /* 0x3000001cff1c7230 */ /* 0x000fe20000004100 */
[----:B------:R-:W-:Y:S01]  /*dc90*/  F2FP.F16.E4M3.UNPACK_B R33, R25 ;  /* 0x00000019ff21723e */ /* 0x000fe200020006ff */
[----:B------:R-:W-:Y:S01]  /*dca0*/  FMUL.FTZ R57, R35, R44 ;  /* 0x0000002c23397220 */ /* 0x000fe20000410000 */
[----:B------:R-:W-:Y:S02]  /*dcb0*/  F2FP.F16.E4M3.UNPACK_B R49, R49 ;  /* 0x00000031ff31723e */ /* 0x000fe400020006ff */
[-C--:B------:R-:W-:Y:S01]  /*dcc0*/  F2FP.F16.E4M3.UNPACK_B R38, R27.reuse ;  /* 0x0000001bff26723e */ /* 0x080fe200020006ff */
[----:B------:R-:W-:Y:S01]  /*dcd0*/  FFMA.FTZ R57, R28, R48, R57 ;  /* 0x000000301c397223 */ /* 0x000fe20000010039 */
[----:B------:R-:W-:-:S02]  /*dce0*/  F2FP.F16.E4M3.UNPACK_B R39, R27.H1 ;  /* 0x0000001bff27723e */ /* 0x000fc400030006ff */
[-C--:B------:R-:W-:Y:S02]  /*dcf0*/  F2FP.F16.E4M3.UNPACK_B R25, R24.reuse ;  /* 0x00000018ff19723e */ /* 0x080fe400020006ff */
[----:B------:R-:W-:Y:S01]  /*dd00*/  F2FP.F16.E4M3.UNPACK_B R27, R24.H1 ;  /* 0x00000018ff1b723e */ /* 0x000fe200030006ff */
[-C--:B------:R-:W-:Y:S01]  /*dd10*/  FMUL.FTZ R24, R12, R45.reuse ;  /* 0x0000002d0c187220 */ /* 0x080fe20000410000 */
[-C--:B------:R-:W-:Y:S01]  /*dd20*/  F2FP.F16.E4M3.UNPACK_B R36, R26.reuse ;  /* 0x0000001aff24723e */ /* 0x080fe200020006ff */
[C---:B------:R-:W-:Y:S01]  /*dd30*/  FFMA.FTZ R12, R14.reuse, R45, -R55 ;  /* 0x0000002d0e0c7223 */ /* 0x040fe20000010837 */
[----:B------:R-:W-:Y:S01]  /*dd40*/  F2FP.F16.E4M3.UNPACK_B R37, R26.H1 ;  /* 0x0000001aff25723e */ /* 0x000fe200030006ff */
[----:B------:R-:W-:Y:S01]  /*dd50*/  HADD2.F32 R45, -RZ, R49.H0_H0 ;  /* 0x20000031ff2d7230 */ /* 0x000fe20000004100 */
[----:B------:R-:W-:Y:S01]  /*dd60*/  F2FP.F16.E4M3.UNPACK_B R42, R42 ;  /* 0x0000002aff2a723e */ /* 0x000fe200020006ff */
[----:B------:R-:W-:Y:S02]  /*dd70*/  HADD2.F32 R26, -RZ, R33.H0_H0 ;  /* 0x20000021ff1a7230 */ /* 0x000fe40000004100 */
[----:B------:R-:W-:Y:S01]  /*dd80*/  FFMA.FTZ R14, R14, R51, R24 ;  /* 0x000000330e0e7223 */ /* 0x000fe20000010018 */
[----:B------:R-:W-:-:S02]  /*dd90*/  HADD2.F32 R24, -RZ, R21.H0_H0 ;  /* 0x20000015ff187230 */ /* 0x000fc40000004100 */
[----:B------:R-:W-:Y:S01]  /*dda0*/  FMUL.FTZ R51, R35, R48 ;  /* 0x0000003023337220 */ /* 0x000fe20000410000 */
[----:B------:R-:W-:Y:S02]  /*ddb0*/  HADD2.F32 R43, -RZ, R42.H0_H0 ;  /* 0x2000002aff2b7230 */ /* 0x000fe40000004100 */
[----:B------:R-:W-:Y:S01]  /*ddc0*/  FMUL.FTZ R35, R26, R45 ;  /* 0x0000002d1a237220 */ /* 0x000fe20000410000 */
[----:B------:R-:W-:Y:S02]  /*ddd0*/  HADD2.F32 R33, -RZ, R33.H1_H1 ;  /* 0x30000021ff217230 */ /* 0x000fe40000004100 */
[----:B------:R-:W-:Y:S01]  /*dde0*/  FFMA.FTZ R55, R28, R44, -R51 ;  /* 0x0000002c1c377223 */ /* 0x000fe20000010833 */
[----:B------:R-:W-:Y:S01]  /*ddf0*/  F2FP.F16.E4M3.UNPACK_B R28, R46.H1 ;  /* 0x0000002eff1c723e */ /* 0x000fe200030006ff */
[-C--:B------:R-:W-:Y:S01]  /*de00*/  FMUL.FTZ R26, R26, R43.reuse ;  /* 0x0000002b1a1a7220 */ /* 0x080fe20000410000 */
[----:B------:R-:W-:Y:S01]  /*de10*/  FFMA.FTZ R48, R24, R43, -R35 ;  /* 0x0000002b18307223 */ /* 0x000fe20000010823 */
[----:B------:R-:W-:Y:S01]  /*de20*/  F2FP.F16.E4M3.UNPACK_B R43, R53.H1 ;  /* 0x00000035ff2b723e */ /* 0x000fe200030006ff */
[----:B------:R-:W-:-:S02]  /*de30*/  HADD2.F32 R44, -RZ, R49.H1_H1 ;  /* 0x30000031ff2c7230 */ /* 0x000fc40000004100 */
[----:B------:R-:W-:Y:S01]  /*de40*/  FFMA.FTZ R51, R24, R45, R26 ;  /* 0x0000002d18337223 */ /* 0x000fe2000001001a */
[----:B------:R-:W-:Y:S01]  /*de50*/  HADD2.F32 R26, -RZ, R39.H0_H0 ;  /* 0x20000027ff1a7230 */ /* 0x000fe20000004100 */
[----:B------:R-:W-:Y:S01]  /*de60*/  F2FP.F16.E4M3.UNPACK_B R53, R53 ;  /* 0x00000035ff35723e */ /* 0x000fe200020006ff */
[----:B------:R-:W-:Y:S02]  /*de70*/  HADD2.F32 R45, -RZ, R43.H0_H0 ;  /* 0x2000002bff2d7230 */ /* 0x000fe40000004100 */
[----:B------:R-:W-:Y:S01]  /*de80*/  FMUL.FTZ R52, R33, R44 ;  /* 0x0000002c21347220 */ /* 0x000fe20000410000 */
[----:B------:R-:W-:Y:S01]  /*de90*/  HADD2.F32 R42, -RZ, R42.H1_H1 ;  /* 0x3000002aff2a7230 */ /* 0x000fe20000004100 */
[----:B------:R-:W-:Y:S01]  /*dea0*/  F2FP.F16.E4M3.UNPACK_B R46, R46 ;  /* 0x0000002eff2e723e */ /* 0x000fe200020006ff */
[----:B------:R-:W-:Y:S02]  /*deb0*/  HADD2.F32 R35, -RZ, R28.H0_H0 ;  /* 0x2000001cff237230 */ /* 0x000fe40000004100 */
[----:B------:R-:W-:Y:S01]  /*dec0*/  FMUL.FTZ R59, R26, R45 ;  /* 0x0000002d1a3b7220 */ /* 0x000fe20000410000 */
[----:B------:R-:W-:-:S02]  /*ded0*/  HADD2.F32 R21, -RZ, R21.H1_H1 ;  /* 0x30000015ff157230 */ /* 0x000fc40000004100 */
[----:B------:R-:W-:Y:S01]  /*dee0*/  FMUL.FTZ R33, R33, R42 ;  /* 0x0000002a21217220 */ /* 0x000fe20000410000 */
[----:B------:R-:W-:Y:S02]  /*def0*/  HADD2.F32 R24, -RZ, R32.H0_H0 ;  /* 0x20000020ff187230 */ /* 0x000fe40000004100 */
[-C--:B------:R-:W-:Y:S01]  /*df00*/  FMUL.FTZ R26, R26, R35.reuse ;  /* 0x000000231a1a7220 */ /* 0x080fe20000410000 */
[----:B------:R-:W-:Y:S02]  /*df10*/  HADD2.F32 R28, -RZ, R28.H1_H1 ;  /* 0x3000001cff1c7230 */ /* 0x000fe40000004100 */
[----:B------:R-:W-:Y:S01]  /*df20*/  FFMA.FTZ R44, R21, R44, R33 ;  /* 0x0000002c152c7223 */ /* 0x000fe20000010021 */
[----:B------:R-:W-:Y:S02]  /*df30*/  HADD2.F32 R43, -RZ, R43.H1_H1 ;  /* 0x3000002bff2b7230 */ /* 0x000fe40000004100 */
[C---:B------:R-:W-:Y:S01]  /*df40*/  FFMA.FTZ R59, R24.reuse, R35, -R59 ;  /* 0x00000023183b7223 */ /* 0x040fe2000001083b */
[----:B------:R-:W-:Y:S01]  /*df50*/  FFMA.FTZ R58, R24, R45, R26 ;  /* 0x0000002d183a7223 */ /* 0x000fe2000001001a */
[----:B------:R-:W-:-:S02]  /*df60*/  HADD2.F32 R39, -RZ, R39.H1_H1 ;  /* 0x30000027ff277230 */ /* 0x000fc40000004100 */
[----:B------:R-:W-:Y:S01]  /*df70*/  FFMA.FTZ R49, R21, R42, -R52 ;  /* 0x0000002a15317223 */ /* 0x000fe20000010834 */
[----:B------:R-:W-:Y:S02]  /*df80*/  HADD2.F32 R33, -RZ, R53.H0_H0 ;  /* 0x20000035ff217230 */ /* 0x000fe40000004100 */
[----:B------:R-:W-:Y:S02]  /*df90*/  HADD2.F32 R24, -RZ, R38.H0_H0 ;  /* 0x20000026ff187230 */ /* 0x000fe40000004100 */
[C---:B------:R-:W-:Y:S01]  /*dfa0*/  FMUL.FTZ R35, R39.reuse, R43 ;  /* 0x0000002b27237220 */ /* 0x040fe20000410000 */
[----:B------:R-:W-:Y:S02]  /*dfb0*/  HADD2.F32 R32, -RZ, R32.H1_H1 ;  /* 0x30000020ff207230 */ /* 0x000fe40000004100 */
[----:B------:R-:W-:Y:S01]  /*dfc0*/  FMUL.FTZ R52, R39, R28 ;  /* 0x0000001c27347220 */ /* 0x000fe20000410000 */
[----:B------:R-:W-:Y:S02]  /*dfd0*/  HADD2.F32 R26, -RZ, R46.H0_H0 ;  /* 0x2000002eff1a7230 */ /* 0x000fe40000004100 */
[----:B------:R-:W-:Y:S01]  /*dfe0*/  FMUL.FTZ R42, R24, R33 ;  /* 0x00000021182a7220 */ /* 0x000fe20000410000 */
[----:B------:R-:W-:-:S02]  /*dff0*/  HADD2.F32 R21, -RZ, R31.H0_H0 ;  /* 0x2000001fff157230 */ /* 0x000fc40000004100 */
[C---:B------:R-:W-:Y:S01]  /*e000*/  FFMA.FTZ R60, R32.reuse, R28, -R35 ;  /* 0x0000001c203c7223 */ /* 0x040fe20000010823 */
[----:B------:R-:W-:Y:S01]  /*e010*/  FFMA.FTZ R61, R32, R43, R52 ;  /* 0x0000002b203d7223 */ /* 0x000fe20000010034 */
[-C--:B------:R-:W-:Y:S01]  /*e020*/  FMUL.FTZ R24, R24, R26.reuse ;  /* 0x0000001a18187220 */ /* 0x080fe20000410000 */
        /* <DEDUP_REMOVED lines=19> */
[C---:B------:R-:W-:Y:S01]  /*e160*/  FFMA.FTZ R56, R31.reuse, R46, -R42 ;  /* 0x0000002e1f387223 */ /* 0x040fe2000001082a */
[----:B------:R-:W-:Y:S02]  /*e170*/  HADD2.F32 R27, -RZ, R27.H1_H1 ;  /* 0x3000001bff1b7230 */ /* 0x000fe40000004100 */
[----:B------:R-:W-:Y:S01]  /*e180*/  FFMA.FTZ R53, R31, R53, R52 ;  /* 0x000000351f357223 */ /* 0x000fe20000010034 */
[----:B------:R-:W-:Y:S02]  /*e190*/  HADD2.F32 R26, -RZ, R26.H1_H1 ;  /* 0x3000001aff1a7230 */ /* 0x000fe40000004100 */
[C---:B------:R-:W-:Y:S01]  /*e1a0*/  FFMA.FTZ R35, R21.reuse, R33, R24 ;  /* 0x0000002115237223 */ /* 0x040fe20000010018 */
[----:B------:R-:W-:Y:S01]  /*e1b0*/  FFMA.FTZ R38, R21, R28, -R38 ;  /* 0x0000001c15267223 */ /* 0x000fe20000010826 */
[----:B------:R-:W-:-:S02]  /*e1c0*/  HADD2.F32 R20, -RZ, R20.H1_H1 ;  /* 0x30000014ff147230 */ /* 0x000fc40000004100 */
[C---:B------:R-:W-:Y:S01]  /*e1d0*/  FMUL.FTZ R31, R27.reuse, R32 ;  /* 0x000000201b1f7220 */ /* 0x040fe20000410000 */
[----:B------:R-:W-:Y:S01]  /*e1e0*/  FMUL.FTZ R33, R27, R26 ;  /* 0x0000001a1b217220 */ /* 0x000fe20000410000 */
[----:B------:R-:W-:Y:S01]  /*e1f0*/  HADD2.F32 R27, -RZ, R47.H0_H0 ;  /* 0x2000002fff1b7230 */ /* 0x000fe20000004100 */
[----:B------:R-:W-:Y:S01]  /*e200*/  F2FP.F16.E4M3.UNPACK_B R28, R50.H1 ;  /* 0x00000032ff1c723e */ /* 0x000fe200030006ff */
[----:B------:R-:W-:Y:S02]  /*e210*/  HADD2.F32 R21, -RZ, R25.H0_H0 ;  /* 0x20000019ff157230 */ /* 0x000fe40000004100 */
[C---:B------:R-:W-:Y:S01]  /*e220*/  FFMA.FTZ R39, R20.reuse, R26, -R31 ;  /* 0x0000001a14277223 */ /* 0x040fe2000001081f */
[----:B------:R-:W-:Y:S02]  /*e230*/  HADD2.F32 R24, -RZ, R40.H0_H0 ;  /* 0x20000028ff187230 */ /* 0x000fe40000004100 */
[----:B------:R-:W-:Y:S01]  /*e240*/  FFMA.FTZ R42, R20, R32, R33 ;  /* 0x00000020142a7223 */ /* 0x000fe20000010021 */
        /* <DEDUP_REMOVED lines=25> */
[----:B------:R-:W-:Y:S01]  /*e3e0*/  F2FP.F16.E4M3.UNPACK_B R50, R50 ;  /* 0x00000032ff32723e */ /* 0x000fe200020006ff */
[----:B------:R-:W-:-:S03]  /*e3f0*/  HADD2.F32 R29, -RZ, R29.H1_H1 ;  /* 0x3000001dff1d7230 */ /* 0x000fc60000004100 */
[C---:B------:R-:W-:Y:S01]  /*e400*/  FMUL.FTZ R24, R37.reuse, R28 ;  /* 0x0000001c25187220 */ /* 0x040fe20000410000 */
[-C--:B------:R-:W-:Y:S01]  /*e410*/  FMUL.FTZ R21, R37, R26.reuse ;  /* 0x0000001a25157220 */ /* 0x080fe20000410000 */
[----:B------:R-:W-:Y:S01]  /*e420*/  FFMA.FTZ R37, R15, R25, R20 ;  /* 0x000000190f257223 */ /* 0x000fe20000010014 */
[----:B------:R-:W-:Y:S02]  /*e430*/  HADD2.F32 R20, -RZ, R36.H0_H0 ;  /* 0x20000024ff147230 */ /* 0x000fe40000004100 */
[C---:B------:R-:W-:Y:S01]  /*e440*/  FFMA.FTZ R43, R29.reuse, R26, -R24 ;  /* 0x0000001a1d2b7223 */ /* 0x040fe20000010818 */
[----:B------:R-:W-:Y:S01]  /*e450*/  FFMA.FTZ R52, R29, R28, R21 ;  /* 0x0000001c1d347223 */ /* 0x000fe20000010015 */
[----:B------:R-:W-:Y:S02]  /*e460*/  HADD2.F32 R21, -RZ, R30.H0_H0 ;  /* 0x2000001eff157230 */ /* 0x000fe40000004100 */
[----:B------:R-:W-:Y:S02]  /*e470*/  HADD2.F32 R24, -RZ, R50.H0_H0 ;  /* 0x20000032ff187230 */ /* 0x000fe40000004100 */
[----:B------:R-:W-:-:S02]  /*e480*/  HADD2.F32 R30, -RZ, R30.H1_H1 ;  /* 0x3000001eff1e7230 */ /* 0x000fc40000004100 */
[C---:B------:R-:W-:Y:S01]  /*e490*/  FMUL.FTZ R25, R20.reuse, R21 ;  /* 0x0000001514197220 */ /* 0x040fe20000410000 */
[----:B------:R-:W-:Y:S02]  /*e4a0*/  HADD2.F32 R50, -RZ, R50.H1_H1 ;  /* 0x30000032ff327230 */ /* 0x000fe40000004100 */
[----:B------:R-:W-:Y:S01]  /*e4b0*/  FMUL.FTZ R26, R20, R24 ;  /* 0x00000018141a7220 */ /* 0x000fe20000410000 */
[----:B------:R-:W-:Y:S01]  /*e4c0*/  HADD2.F32 R36, -RZ, R36.H1_H1 ;  /* 0x30000024ff247230 */ /* 0x000fe20000004100 */
[----:B------:R-:W-:Y:S01]  /*e4d0*/  F2FP.SATFINITE.E4M3.F32.PACK_AB_MERGE_C R37, R52, R37, RZ ;  /* 0x000000253425723e */ /* 0x000fe200048070ff */
[--C-:B------:R-:W-:Y:S02]  /*e4e0*/  HADD2.F32 R15, -RZ, R13.reuse.H0_H0 ;  /* 0x2000000dff0f7230 */ /* 0x100fe40000004100 */
        /* <DEDUP_REMOVED lines=24> */
.L_x_8789:
[----:B------:R-:W-:Y:S05]  /*e670*/  BSYNC B1 ;  /* 0x0000000000017941 */ /* 0x000fea0003800000 */
.L_x_8788:
[----:B------:R-:W-:Y:S05]  /*e680*/  @P0 BRA `(.L_x_8780) ;  /* 0x0000000c00c80947 */ /* 0x000fea0003800000 */
[----:B------:R-:W2:Y:S01]  /*e690*/  LDL R49, [R1+0xc] ;  /* 0x00000c0001317983 */ /* 0x000ea20000100800 */
[----:B-1---5:R-:W-:Y:S01]  /*e6a0*/  SHF.R.U32.HI R13, RZ, 0x8, R9 ;  /* 0x00000008ff0d7819 */ /* 0x022fe20000011609 */
[----:B------:R-:W-:Y:S01]  /*e6b0*/  IMAD.IADD R41, R18, 0x1, R41 ;  /* 0x0000000112297824 */ /* 0x000fe200078e0229 */
[----:B------:R-:W-:Y:S02]  /*e6c0*/  SHF.R.U32.HI R3, RZ, 0x8, R8 ;  /* 0x00000008ff037819 */ /* 0x000fe40000011608 */
[----:B------:R-:W-:Y:S02]  /*e6d0*/  LOP3.LUT R12, R9, 0xff, RZ, 0xc0, !PT ;  /* 0x000000ff090c7812 */ /* 0x000fe400078ec0ff */
[----:B------:R-:W-:Y:S02]  /*e6e0*/  LOP3.LUT R13, R13, 0xff, RZ, 0xc0, !PT ;  /* 0x000000ff0d0d7812 */ /* 0x000fe400078ec0ff */
[----:B0-----:R-:W-:Y:S02]  /*e6f0*/  LOP3.LUT R0, R8, 0xff, RZ, 0xc0, !PT ;  /* 0x000000ff08007812 */ /* 0x001fe400078ec0ff */
[----:B------:R-:W-:-:S02]  /*e700*/  LOP3.LUT R3, R3, 0xff, RZ, 0xc0, !PT ;  /* 0x000000ff03037812 */ /* 0x000fc400078ec0ff */
[----:B------:R-:W-:Y:S02]  /*e710*/  PRMT R20, R13, 0x7604, R12 ;  /* 0x000076040d147816 */ /* 0x000fe4000000000c */
[----:B------:R-:W-:Y:S02]  /*e720*/  SHF.R.U32.HI R12, RZ, 0x8, R10 ;  /* 0x00000008ff0c7819 */ /* 0x000fe4000001160a */
[----:B------:R-:W-:Y:S02]  /*e730*/  PRMT R3, R3, 0x7604, R0 ;  /* 0x0000760403037816 */ /* 0x000fe40000000000 */
[----:B------:R-:W-:Y:S02]  /*e740*/  LOP3.LUT R0, R10, 0xff, RZ, 0xc0, !PT ;  /* 0x000000ff0a007812 */ /* 0x000fe400078ec0ff */
[----:B------:R-:W-:Y:S02]  /*e750*/  LOP3.LUT R13, R12, 0xff, RZ, 0xc0, !PT ;  /* 0x000000ff0c0d7812 */ /* 0x000fe400078ec0ff */
[----:B------:R-:W-:-:S02]  /*e760*/  SHF.R.U32.HI R24, RZ, 0x3, R206 ;  /* 0x00000003ff187819 */ /* 0x000fc400000116ce */
[----:B------:R-:W-:Y:S02]  /*e770*/  PRMT R29, R13, 0x7604, R0 ;  /* 0x000076040d1d7816 */ /* 0x000fe40000000000 */
[----:B------:R-:W-:Y:S02]  /*e780*/  LOP3.LUT R0, R206, 0x70, R41, 0xf8, !PT ;  /* 0x00000070ce007812 */ /* 0x000fe400078ef829 */
[----:B------:R-:W-:Y:S02]  /*e790*/  SHF.R.U32.HI R15, RZ, 0x8, R11 ;  /* 0x00000008ff0f7819 */ /* 0x000fe4000001160b */
[----:B------:R-:W-:Y:S02]  /*e7a0*/  LOP3.LUT R0, R0, R24, RZ, 0x3c, !PT ;  /* 0x0000001800007212 */ /* 0x000fe400078e3cff */
[----:B------:R-:W-:Y:S02]  /*e7b0*/  SHF.R.U32.HI R21, RZ, 0x8, R4 ;  /* 0x00000008ff157819 */ /* 0x000fe40000011604 */
[----:B------:R-:W-:-:S02]  /*e7c0*/  IADD3 R0, R17, R0, R212 ;  /* 0x0000000011007210 */ /* 0x000fc40007ffe0d4 */
[----:B------:R-:W-:Y:S02]  /*e7d0*/  LOP3.LUT R14, R11, 0xff, RZ, 0xc0, !PT ;  /* 0x000000ff0b0e7812 */ /* 0x000fe400078ec0ff */
[----:B------:R-:W-:Y:S01]  /*e7e0*/  LOP3.LUT R12, R4, 0xff, RZ, 0xc0, !PT ;  /* 0x000000ff040c7812 */ /* 0x000fe200078ec0ff */
[----:B------:R-:W0:Y:S01]  /*e7f0*/  LDS.128 R24, [R0+0x14400] ;  /* 0x0144000000187984 */ /* 0x000e220000000c00 */
[----:B------:R-:W-:Y:S02]  /*e800*/  LOP3.LUT R15, R15, 0xff, RZ, 0xc0, !PT ;  /* 0x000000ff0f0f7812 */ /* 0x000fe400078ec0ff */
[----:B------:R-:W-:Y:S02]  /*e810*/  LOP3.LUT R21, R21, 0xff, RZ, 0xc0, !PT ;  /* 0x000000ff15157812 */ /* 0x000fe400078ec0ff */
[----:B------:R-:W-:Y:S02]  /*e820*/  PRMT R28, R15, 0x7604, R14 ;  /* 0x000076040f1c7816 */ /* 0x000fe4000000000e */
[----:B------:R-:W-:-:S02]  /*e830*/  PRMT R35, R21, 0x7604, R12 ;  /* 0x0000760415237816 */ /* 0x000fc4000000000c */
[----:B------:R-:W-:Y:S02]  /*e840*/  SHF.R.U32.HI R30, RZ, 0x8, R5 ;  /* 0x00000008ff1e7819 */ /* 0x000fe40000011605 */
[----:B------:R-:W-:Y:S02]  /*e850*/  SHF.R.U32.HI R32, RZ, 0x8, R6 ;  /* 0x00000008ff207819 */ /* 0x000fe40000011606 */
[----:B------:R-:W-:Y:S02]  /*e860*/  LOP3.LUT R21, R5, 0xff, RZ, 0xc0, !PT ;  /* 0x000000ff05157812 */ /* 0x000fe400078ec0ff */
[----:B------:R-:W-:Y:S02]  /*e870*/  LOP3.LUT R30, R30, 0xff, RZ, 0xc0, !PT ;  /* 0x000000ff1e1e7812 */ /* 0x000fe400078ec0ff */
[----:B------:R-:W-:Y:S02]  /*e880*/  LOP3.LUT R31, R6, 0xff, RZ, 0xc0, !PT ;  /* 0x000000ff061f7812 */ /* 0x000fe400078ec0ff */
[----:B------:R-:W-:-:S02]  /*e890*/  LOP3.LUT R32, R32, 0xff, RZ, 0xc0, !PT ;  /* 0x000000ff20207812 */ /* 0x000fc400078ec0ff */
[----:B------:R-:W-:Y:S02]  /*e8a0*/  PRMT R30, R30, 0x7604, R21 ;  /* 0x000076041e1e7816 */ /* 0x000fe40000000015 */
[----:B------:R-:W-:Y:S02]  /*e8b0*/  SHF.R.U32.HI R37, RZ, 0x10, R5 ;  /* 0x00000010ff257819 */ /* 0x000fe40000011605 */
[----:B------:R-:W-:Y:S02]  /*e8c0*/  SHF.R.U32.HI R21, RZ, 0x10, R9 ;  /* 0x00000010ff157819 */ /* 0x000fe40000011609 */
[----:B------:R-:W-:Y:S01]  /*e8d0*/  PRMT R39, R32, 0x7604, R31 ;  /* 0x0000760420277816 */ /* 0x000fe2000000001f */
[----:B------:R-:W-:Y:S01]  /*e8e0*/  IMAD.U32 R37, R37, 0x10000, RZ ;  /* 0x0001000025257824 */ /* 0x000fe200078e00ff */
[----:B------:R-:W-:Y:S01]  /*e8f0*/  SHF.R.U32.HI R31, RZ, 0x10, R11 ;  /* 0x00000010ff1f7819 */ /* 0x000fe2000001160b */
[----:B------:R-:W-:Y:S01]  /*e900*/  IMAD.U32 R21, R21, 0x10000, RZ ;  /* 0x0001000015157824 */ /* 0x000fe200078e00ff */
[----:B------:R-:W-:-:S02]  /*e910*/  SHF.R.U32.HI R36, RZ, 0x8, R7 ;  /* 0x00000008ff247819 */ /* 0x000fc40000011607 */
[----:B------:R-:W-:Y:S01]  /*e920*/  LOP3.LUT R33, R7, 0xff, RZ, 0xc0, !PT ;  /* 0x000000ff07217812 */ /* 0x000fe200078ec0ff */
[----:B------:R-:W-:Y:S01]  /*e930*/  IMAD.U32 R31, R31, 0x10000, RZ ;  /* 0x000100001f1f7824 */ /* 0x000fe200078e00ff */
[----:B------:R-:W-:Y:S02]  /*e940*/  LOP3.LUT R36, R36, 0xff, RZ, 0xc0, !PT ;  /* 0x000000ff24247812 */ /* 0x000fe400078ec0ff */
[----:B------:R-:W-:Y:S02]  /*e950*/  SHF.R.U32.HI R41, RZ, 0x10, R7 ;  /* 0x00000010ff297819 */ /* 0x000fe40000011607 */
[----:B------:R-:W-:Y:S02]  /*e960*/  LOP3.LUT R37, R30, 0xff0000, R37, 0xf8, !PT ;  /* 0x00ff00001e257812 */ /* 0x000fe400078ef825 */
        /* <DEDUP_REMOVED lines=15> */
[----:B------:R-:W-:Y:S01]  /*ea60*/  F2FP.F16.E4M3.UNPACK_B R11, R20 ;  /* 0x00000014ff0b723e */ /* 0x000fe200020006ff */
[----:B------:R-:W-:Y:S01]  /*ea70*/  HADD2.F32 R38, -RZ, R33.H0_H0 ;  /* 0x20000021ff267230 */ /* 0x000fe20000004100 */
[----:B------:R-:W-:Y:S01]  /*ea80*/  LOP3.LUT R41, R36, 0xff0000, R41, 0xf8, !PT ;  /* 0x00ff000024297812 */ /* 0x000fe200078ef829 */
[----:B------:R-:W-:Y:S01]  /*ea90*/  HADD2.F32 R5, -RZ, R6.H0_H0 ;  /* 0x20000006ff057230 */ /* 0x000fe20000004100 */
[----:B------:R-:W-:Y:S01]  /*eaa0*/  LOP3.LUT R36, R3, 0xff000000, R4, 0xf8, !PT ;  /* 0xff00000003247812 */ /* 0x000fe200078ef804 */
[----:B------:R-:W-:Y:S01]  /*eab0*/  HADD2.F32 R30, -RZ, R11.H0_H0 ;  /* 0x2000000bff1e7230 */ /* 0x000fe20000004100 */
[----:B------:R-:W-:Y:S02]  /*eac0*/  LOP3.LUT R32, R31, 0xff000000, R10, 0xf8, !PT ;  /* 0xff0000001f207812 */ /* 0x000fe400078ef80a */
[C---:B------:R-:W-:Y:S01]  /*ead0*/  FMUL.FTZ R42, R5.reuse, R38 ;  /* 0x00000026052a7220 */ /* 0x040fe20000410000 */
[----:B------:R-:W-:Y:S01]  /*eae0*/  F2FP.F16.E4M3.UNPACK_B R25, R25.H1 ;  /* 0x00000019ff19723e */ /* 0x000fe200030006ff */
[----:B------:R-:W-:Y:S01]  /*eaf0*/  FMUL.FTZ R31, R5, R30 ;  /* 0x0000001e051f7220 */ /* 0x000fe20000410000 */
[----:B------:R-:W-:-:S02]  /*eb00*/  F2FP.F16.E4M3.UNPACK_B R37, R37.H1 ;  /* 0x00000025ff25723e */ /* 0x000fc400030006ff */
[----:B------:R-:W-:Y:S02]  /*eb10*/  LOP3.LUT R41, R41, 0xff000000, R7, 0xf8, !PT ;  /* 0xff00000029297812 */ /* 0x000fe400078ef807 */
[-C--:B------:R-:W-:Y:S01]  /*eb20*/  F2FP.F16.E4M3.UNPACK_B R28, R27.reuse ;  /* 0x0000001bff1c723e */ /* 0x080fe200020006ff */
[----:B------:R-:W-:Y:S01]  /*eb30*/  HADD2.F32 R39, -RZ, R37.H0_H0 ;  /* 0x20000025ff277230 */ /* 0x000fe20000004100 */
        /* <DEDUP_REMOVED lines=8> */
[-C--:B------:R-:W-:Y:S01]  /*ebc0*/  F2FP.F16.E4M3.UNPACK_B R8, R15.reuse ;  /* 0x0000000fff08723e */ /* 0x080fe200020006ff */
        /* <DEDUP_REMOVED lines=15> */
[CC--:B------:R-:W-:Y:S01]  /*ecc0*/  FMUL.FTZ R43, R11.reuse, R38.reuse ;  /* 0x000000260b2b7220 */ /* 0x0c0fe20000410000 */
[----:B------:R-:W-:Y:S02]  /*ecd0*/  HADD2.F32 R6, -RZ, R13.H0_H0 ;  /* 0x2000000dff067230 */ /* 0x000fe40000004100 */
[C---:B------:R-:W-:Y:S01]  /*ece0*/  FMUL.FTZ R45, R20.reuse, R39 ;  /* 0x00000027142d7220 */ /* 0x040fe20000410000 */
[----:B------:R-:W-:Y:S01]  /*ecf0*/  FMUL.FTZ R11, R11, R31 ;  /* 0x0000001f0b0b7220 */ /* 0x000fe20000410000 */
[----:B------:R-:W-:Y:S01]  /*ed00*/  FMUL.FTZ R20, R20, R33 ;  /* 0x0000002114147220 */ /* 0x000fe20000410000 */
[----:B------:R-:W-:Y:S01]  /*ed10*/  FFMA.FTZ R42, R4, R31, -R43 ;  /* 0x0000001f042a7223 */ /* 0x000fe2000001082b */
[----:B------:R-:W-:Y:S01]  /*ed20*/  FFMA.FTZ R45, R6, R33, -R45 ;  /* 0x00000021062d7223 */ /* 0x000fe2000001082d */
[----:B------:R-:W-:Y:S01]  /*ed30*/  FFMA.FTZ R38, R4, R38, R11 ;  /* 0x0000002604267223 */ /* 0x000fe2000001000b */
[----:B------:R-:W-:Y:S01]  /*ed40*/  F2FP.F16.E4M3.UNPACK_B R33, R41 ;  /* 0x00000029ff21723e */ /* 0x000fe200020006ff */
[----:B------:R-:W-:Y:S01]  /*ed50*/  FFMA.FTZ R39, R6, R39, R20 ;  /* 0x0000002706277223 */ /* 0x000fe20000010014 */
[----:B------:R-:W-:Y:S01]  /*ed60*/  F2FP.F16.E4M3.UNPACK_B R11, R35 ;  /* 0x00000023ff0b723e */ /* 0x000fe200020006ff */
        /* <DEDUP_REMOVED lines=16> */
[----:B------:R-:W-:Y:S01]  /*ee70*/  FFMA.FTZ R30, R13, R20, R25 ;  /* 0x000000140d1e7223 */ /* 0x000fe20000010019 */
[C---:B------:R-:W-:Y:S01]  /*ee80*/  FFMA.FTZ R37, R4.reuse, R37, R6 ;  /* 0x0000002504257223 */ /* 0x040fe20000010006 */
[----:B------:R-:W-:Y:S02]  /*ee90*/  HADD2.F32 R25, -RZ, R41.H0_H0 ;  /* 0x20000029ff197230 */ /* 0x000fe40000004100 */
[----:B------:R-:W-:Y:S01]  /*eea0*/  FFMA.FTZ R43, R4, R31, -R43 ;  /* 0x0000001f042b7223 */ /* 0x000fe2000001082b */
[----:B------:R-:W-:Y:S01]  /*eeb0*/  HADD2.F32 R6, -RZ, R27.H0_H0 ;  /* 0x2000001bff067230 */ /* 0x000fe20000004100 */
[----:B------:R-:W-:Y:S01]  /*eec0*/  F2FP.SATFINITE.E4M3.F32.PACK_AB_MERGE_C R44, R44, R45, RZ ;  /* 0x0000002d2c2c723e */ /* 0x000fe200048070ff */
[----:B------:R-:W-:Y:S01]  /*eed0*/  HADD2.F32 R28, -RZ, R28.H1_H1 ;  /* 0x3000001cff1c7230 */ /* 0x000fe20000004100 */
[----:B------:R-:W-:Y:S01]  /*eee0*/  F2FP.SATFINITE.E4M3.F32.PACK_AB_MERGE_C R30, R30, R39, RZ ;  /* 0x000000271e1e723e */ /* 0x000fe200048070ff */
[----:B------:R-:W-:-:S02]  /*eef0*/  HADD2.F32 R11, -RZ, R11.H1_H1 ;  /* 0x3000000bff0b7230 */ /* 0x000fc40000004100 */
[----:B------:R-:W-:Y:S01]  /*ef00*/  FMUL.FTZ R47, R6, R25 ;  /* 0x00000019062f7220 */ /* 0x000fe20000410000 */
[----:B------:R-:W-:Y:S02]  /*ef10*/  HADD2.F32 R13, -RZ, R35.H0_H0 ;  /* 0x20000023ff0d7230 */ /* 0x000fe40000004100 */
[C---:B------:R-:W-:Y:S01]  /*ef20*/  FMUL.FTZ R31, R28.reuse, R33 ;  /* 0x000000211c1f7220 */ /* 0x040fe20000410000 */
[----:B------:R-:W-:Y:S02]  /*ef30*/  HADD2.F32 R4, -RZ, R15.H0_H0 ;  /* 0x2000000fff047230 */ /* 0x000fe40000004100 */
[----:B------:R-:W-:Y:S01]  /*ef40*/  FMUL.FTZ R28, R28, R11 ;  /* 0x0000000b1c1c7220 */ /* 0x000fe20000410000 */
[----:B------:R-:W-:Y:S02]  /*ef50*/  HADD2.F32 R8, -RZ, R8.H1_H1 ;  /* 0x30000008ff087230 */ /* 0x000fe40000004100 */
[----:B------:R-:W-:Y:S01]  /*ef60*/  FMUL.FTZ R6, R6, R13 ;  /* 0x0000000d06067220 */ /* 0x000fe20000410000 */
[----:B------:R-:W-:-:S02]  /*ef70*/  HADD2.F32 R20, -RZ, R35.H1_H1 ;  /* 0x30000023ff147230 */ /* 0x000fc40000004100 */
[----:B------:R-:W-:Y:S01]  /*ef80*/  FFMA.FTZ R47, R4, R13, -R47 ;  /* 0x0000000d042f7223 */ /* 0x000fe2000001082f */
[-C--:B------:R-:W-:Y:S01]  /*ef90*/  F2FP.F16.E4M3.UNPACK_B R13, R36.reuse.H1 ;  /* 0x00000024ff0d723e */ /* 0x080fe200030006ff */
[C---:B------:R-:W-:Y:S01]  /*efa0*/  FFMA.FTZ R46, R8.reuse, R11, -R31 ;  /* 0x0000000b082e7223 */ /* 0x040fe2000001081f */
[----:B------:R-:W-:Y:S01]  /*efb0*/  FFMA.FTZ R48, R8, R33, R28 ;  /* 0x0000002108307223 */ /* 0x000fe2000001001c */
[----:B------:R-:W-:Y:S01]  /*efc0*/  HADD2.F32 R28, -RZ, R41.H1_H1 ;  /* 0x30000029ff1c7230 */ /* 0x000fe20000004100 */
[----:B------:R-:W-:Y:S01]  /*efd0*/  F2FP.F16.E4M3.UNPACK_B R8, R29.H1 ;  /* 0x0000001dff08723e */ /* 0x000fe200030006ff */
[----:B------:R-:W-:Y:S02]  /*efe0*/  HADD2.F32 R27, -RZ, R27.H1_H1 ;  /* 0x3000001bff1b7230 */ /* 0x000fe40000004100 */
[----:B------:R-:W-:Y:S01]  /*eff0*/  FFMA.FTZ R33, R4, R25, R6 ;  /* 0x0000001904217223 */ /* 0x000fe20000010006 */
[----:B------:R-:W-:Y:S01]  /*f000*/  HADD2.F32 R25, -RZ, R13.H0_H0 ;  /* 0x2000000dff197230 */ /* 0x000fe20000004100 */
[----:B------:R-:W-:Y:S01]  /*f010*/  F2FP.F16.E4M3.UNPACK_B R36, R36 ;  /* 0x00000024ff24723e */ /* 0x000fe200020006ff */
[----:B------:R-:W-:-:S02]  /*f020*/  HADD2.F32 R6, -RZ, R24.H0_H0 ;  /* 0x20000018ff067230 */ /* 0x000fc40000004100 */
[C---:B------:R-:W-:Y:S01]  /*f030*/  FMUL.FTZ R50, R27.reuse, R28 ;  /* 0x0000001c1b327220 */ /* 0x040fe20000410000 */
[----:B------:R-:W-:Y:S02]  /*f040*/  HADD2.F32 R15, -RZ, R15.H1_H1 ;  /* 0x3000000fff0f7230 */ /* 0x000fe40000004100 */
[-C--:B------:R-:W-:Y:S01]  /*f050*/  FMUL.FTZ R31, R27, R20.reuse ;  /* 0x000000141b1f7220 */ /* 0x080fe20000410000 */
[----:B------:R-:W-:Y:S02]  /*f060*/  HADD2.F32 R11, -RZ, R8.H0_H0 ;  /* 0x20000008ff0b7230 */ /* 0x000fe40000004100 */
[C---:B------:R-:W-:Y:S01]  /*f070*/  FMUL.FTZ R27, R6.reuse, R25 ;  /* 0x00000019061b7220 */ /* 0x040fe20000410000 */
[----:B------:R-:W-:Y:S02]  /*f080*/  HADD2.F32 R4, -RZ, R12.H0_H0 ;  /* 0x2000000cff047230 */ /* 0x000fe40000004100 */
[C---:B------:R-:W-:Y:S01]  /*f090*/  FFMA.FTZ R50, R15.reuse, R20, -R50 ;  /* 0x000000140f327223 */ /* 0x040fe20000010832 */
[----:B------:R-:W-:Y:S01]  /*f0a0*/  FFMA.FTZ R52, R15, R28, R31 ;  /* 0x0000001c0f347223 */ /* 0x000fe2000001001f */
[----:B------:R-:W-:Y:S01]  /*f0b0*/  FMUL.FTZ R6, R6, R11 ;  /* 0x0000000b06067220 */ /* 0x000fe20000410000 */
[----:B------:R-:W-:-:S02]  /*f0c0*/  HADD2.F32 R15, -RZ, R13.H1_H1 ;  /* 0x3000000dff0f7230 */ /* 0x000fc40000004100 */
[C---:B------:R-:W-:Y:S01]  /*f0d0*/  FFMA.FTZ R27, R4.reuse, R11, -R27 ;  /* 0x0000000b041b7223 */ /* 0x040fe2000001081b */
[----:B------:R-:W-:Y:S02]  /*f0e0*/  HADD2.F32 R24, -RZ, R24.H1_H1 ;  /* 0x30000018ff187230 */ /* 0x000fe40000004100 */
[----:B------:R-:W-:Y:S01]  /*f0f0*/  FFMA.FTZ R28, R4, R25, R6 ;  /* 0x00000019041c7223 */ /* 0x000fe20000010006 */
[----:B------:R-:W-:Y:S01]  /*f100*/  HADD2.F32 R11, -RZ, R8.H1_H1 ;  /* 0x30000008ff0b7230 */ /* 0x000fe20000004100 */
[----:B------:R-:W-:Y:S01]  /*f110*/  F2FP.F16.E4M3.UNPACK_B R29, R29 ;  /* 0x0000001dff1d723e */ /* 0x000fe200020006ff */
[----:B------:R-:W-:Y:S02]  /*f120*/  HADD2.F32 R12, -RZ, R12.H1_H1 ;  /* 0x3000000cff0c7230 */ /* 0x000fe40000004100 */
[C---:B------:R-:W-:Y:S01]  /*f130*/  FMUL.FTZ R25, R24.reuse, R15 ;  /* 0x0000000f18197220 */ /* 0x040fe20000410000 */
[----:B------:R-:W-:Y:S02]  /*f140*/  HADD2.F32 R13, -RZ, R36.H0_H0 ;  /* 0x20000024ff0d7230 */ /* 0x000fe40000004100 */
[----:B------:R-:W-:Y:S01]  /*f150*/  FMUL.FTZ R4, R24, R11 ;  /* 0x0000000b18047220 */ /* 0x000fe20000410000 */
        /* <DEDUP_REMOVED lines=8> */
[----:B------:R-:W-:Y:S01]  /*f1e0*/  HADD2.F32 R10, -RZ, R10.H1_H1 ;  /* 0x3000000aff0a7230 */ /* 0x000fe20000004100 */
[----:B------:R-:W-:Y:S01]  /*f1f0*/  F2FP.F16.E4M3.UNPACK_B R12, R40.H1 ;  /* 0x00000028ff0c723e */ /* 0x000fe200030006ff */
[----:B------:R-:W-:-:S02]  /*f200*/  HADD2.F32 R29, -RZ, R29.H1_H1 ;  /* 0x3000001dff1d7230 */ /* 0x000fc40000004100 */
[----:B------:R-:W-:Y:S01]  /*f210*/  FFMA.FTZ R15, R4, R11, -R15 ;  /* 0x0000000b040f7223 */ /* 0x000fe2000001080f */
[----:B------:R-:W-:Y:S02]  /*f220*/  HADD2.F32 R3, -RZ, R3.H1_H1 ;  /* 0x30000003ff037230 */ /* 0x000fe40000004100 */
[----:B------:R-:W-:Y:S01]  /*f230*/  FMUL.FTZ R8, R10, R36 ;  /* 0x000000240a087220 */ /* 0x000fe20000410000 */
[----:B------:R-:W-:Y:S01]  /*f240*/  FFMA.FTZ R25, R4, R13, R25 ;  /* 0x0000000d04197223 */ /* 0x000fe20000010019 */
[----:B------:R-:W-:Y:S01]  /*f250*/  F2FP.F16.E4M3.UNPACK_B R6, R32.H1 ;  /* 0x00000020ff06723e */ /* 0x000fe200030006ff */
[-C--:B------:R-:W-:Y:S01]  /*f260*/  FMUL.FTZ R11, R10, R29.reuse ;  /* 0x0000001d0a0b7220 */ /* 0x080fe20000410000 */
[----:B------:R-:W-:Y:S02]  /*f270*/  HADD2.F32 R10, -RZ, R12.H0_H0 ;  /* 0x2000000cff0a7230 */ /* 0x000fe40000004100 */
[----:B------:R-:W-:Y:S01]  /*f280*/  FFMA.FTZ R20, R3, R29, -R8 ;  /* 0x0000001d03147223 */ /* 0x000fe20000010808 */
        /* <DEDUP_REMOVED lines=9> */
[----:B------:R-:W-:Y:S01]  /*f320*/  F2FP.F16.E4M3.UNPACK_B R40, R40 ;  /* 0x00000028ff28723e */ /* 0x000fe200020006ff */
[----:B------:R-:W-:-:S02]  /*f330*/  HADD2.F32 R13, -RZ, R12.H1_H1 ;  /* 0x3000000cff0d7230 */ /* 0x000fc40000004100 */
[C---:B------:R-:W-:Y:S01]  /*f340*/  FFMA.FTZ R12, R3.reuse, R8, -R6 ;  /* 0x00000008030c7223 */ /* 0x040fe20000010806 */
[----:B------:R-:W-:Y:S02]  /*f350*/  HADD2.F32 R14, -RZ, R14.H1_H1 ;  /* 0x3000000eff0e7230 */ /* 0x000fe40000004100 */
[C---:B------:R-:W-:Y:S01]  /*f360*/  FMUL.FTZ R6, R26.reuse, R11 ;  /* 0x0000000b1a067220 */ /* 0x040fe20000410000 */
[----:B------:R-:W-:Y:S02]  /*f370*/  HADD2.F32 R8, -RZ, R40.H0_H0 ;  /* 0x20000028ff087230 */ /* 0x000fe40000004100 */
[-C--:B------:R-:W-:Y:S01]  /*f380*/  FMUL.FTZ R29, R26, R13.reuse ;  /* 0x0000000d1a1d7220 */ /* 0x080fe20000410000 */
[----:B------:R-:W-:Y:S01]  /*f390*/  FFMA.FTZ R26, R3, R10, R4 ;  /* 0x0000000a031a7223 */ /* 0x000fe20000010004 */
[C---:B------:R-:W-:Y:S01]  /*f3a0*/  FFMA.FTZ R13, R14.reuse, R13, R6 ;  /* 0x0000000d0e0d7223 */ /* 0x040fe20000010006 */
[----:B------:R-:W-:Y:S02]  /*f3b0*/  HADD2.F32 R6, -RZ, R32.H0_H0 ;  /* 0x20000020ff067230 */ /* 0x000fe40000004100 */
[----:B------:R-:W-:Y:S01]  /*f3c0*/  FFMA.FTZ R29, R14, R11, -R29 ;  /* 0x0000000b0e1d7223 */ /* 0x000fe2000001081d */
[--C-:B------:R-:W-:Y:S01]  /*f3d0*/  HADD2.F32 R4, -RZ, R21.reuse.H0_H0 ;  /* 0x20000015ff047230 */ /* 0x100fe20000004100 */
[----:B------:R-:W-:Y:S01]  /*f3e0*/  F2FP.SATFINITE.E4M3.F32.PACK_AB_MERGE_C R5, R42, R5, R44 ;  /* 0x000000052a05723e */ /* 0x000fe2000480702c */
[----:B------:R-:W-:Y:S01]  /*f3f0*/  HADD2.F32 R40, -RZ, R40.H1_H1 ;  /* 0x30000028ff287230 */ /* 0x000fe20000004100 */
[----:B------:R-:W-:Y:S01]  /*f400*/  F2FP.SATFINITE.E4M3.F32.PACK_AB_MERGE_C R13, R13, R26, RZ ;  /* 0x0000001a0d0d723e */ /* 0x000fe200048070ff */
        /* <DEDUP_REMOVED lines=26> */
.L_x_8780:
[----:B------:R-:W-:Y:S05]  /*f5b0*/  BSYNC B0 ;  /* 0x0000000000007941 */ /* 0x000fea0003800000 */
.L_x_8766:
        /* <DEDUP_REMOVED lines=8> */
.L_x_8763:
[----:B------:R-:W-:-:S13]  /*f640*/  ISETP.NE.AND P0, PT, R200, 0x3, PT ;  /* 0x00000003c800780c */ /* 0x000fda0003f05270 */
[----:B------:R-:W-:Y:S05]  /*f650*/  @!P0 BRA `(.L_x_8790) ;  /* 0x0000000000048947 */ /* 0x000fea0003800000 */
[----:B------:R-:W-:Y:S01]  /*f660*/  BPT.TRAP 0x1 ;  /* 0x000000040000795c */ /* 0x000fe20000300000 */
.L_x_8790:
[----:B-1--4-:R-:W-:Y:S01]  /*f670*/  IMAD R14, R194, 0x8, R17 ;  /* 0x00000008c20e7824 */ /* 0x012fe200078e0211 */
[----:B------:R-:W-:-:S04]  /*f680*/  SHF.L.U32 R3, R196, 0x1f, RZ ;  /* 0x0000001fc4037819 */ /* 0x000fc800000006ff */
[----:B------:R1:W4:Y:S01]  /*f690*/  SYNCS.PHASECHK.TRANS64.TRYWAIT P1, [R14+URZ+0x22830], R3 ;  /* 0x022830030e0075a7 */ /* 0x000322000802017f */
[----:B------:R-:W-:Y:S05]  /*f6a0*/  @!P0 BRA `(.L_x_8791) ;  /* 0x0000000000048947 */ /* 0x000fea0003800000 */
[----:B------:R-:W-:Y:S01]  /*f6b0*/  BPT.TRAP 0x1 ;  /* 0x000000040000795c */ /* 0x000fe20000300000 */
.L_x_8791:
[----:B0-2---:R-:W-:-:S05]  /*f6c0*/  VIADD R0, R17, 0x18400 ;  /* 0x0001840011007836 */ /* 0x005fca0000000000 */
[----:B------:R-:W-:-:S04]  /*f6d0*/  SHF.R.U32.HI R0, RZ, 0x4, R0 ;  /* 0x00000004ff007819 */ /* 0x000fc80000011600 */
[----:B------:R-:W-:-:S04]  /*f6e0*/  LOP3.LUT R0, R0, 0x3fff, RZ, 0xc0, !PT ;  /* 0x00003fff00007812 */ /* 0x000fc800078ec0ff */
[----:B-----5:R-:W-:-:S05]  /*f6f0*/  LOP3.LUT R13, R0, 0x10000, RZ, 0xfc, !PT ;  /* 0x00010000000d7812 */ /* 0x020fca00078efcff */
[----:B------:R-:W-:Y:S01]  /*f700*/  IMAD R4, R194, 0x500, R13 ;  /* 0x00000500c2047824 */ /* 0x000fe200078e020d */
[----:B----4-:R-:W-:Y:S06]  /*f710*/  @P1 BRA `(.L_x_8792) ;  /* 0x0000000000081947 */ /* 0x010fec0003800000 */
[----:B------:R-:W0:Y:S02]  /*f720*/  SYNCS.PHASECHK.TRANS64.TRYWAIT P1, [R14+URZ+0x22830], R3 ;  /* 0x022830030e0075a7 */ /* 0x000e24000802017f */
[----:B0-----:R-:W-:Y:S05]  /*f730*/  @!P1 BRA `(.L_x_8793) ;  /* 0x00000200007c9947 */ /* 0x001fea0003800000 */
.L_x_8792:
[----:B---3--:R-:W-:Y:S01]  /*f740*/  IMAD.MOV.U32 R5, RZ, RZ, 0x40000040 ;  /* 0x40000040ff057424 */ /* 0x008fe200078e00ff */
[----:B------:R-:W-:Y:S01]  /*f750*/  LOP3.LUT R10, R34, 0x10000, RZ, 0xfc, !PT ;  /* 0x00010000220a7812 */ /* 0x000fe200078efcff */
[----:B------:R-:W-:Y:S01]  /*f760*/  IMAD.MOV.U32 R11, RZ, RZ, 0x40000040 ;  /* 0x40000040ff0b7424 */ /* 0x000fe200078e00ff */
[----:B------:R-:W-:Y:S05]  /*f770*/  WARPSYNC.ALL ;  /* 0x0000000000007948 */ /* 0x000fea0003800000 */
[C---:B------:R-:W-:Y:S01]  /*f780*/  R2UR UR6, R4.reuse ;  /* 0x00000000040672ca */ /* 0x040fe200000e0000 */
[----:B------:R-:W-:Y:S01]  /*f790*/  WARPGROUP.ARRIVE ;  /* 0x00000000000079c5 */ /* 0x000fe20000000000 */
        /* <DEDUP_REMOVED lines=42> */
[----:B------:R-:W-:-:S02]  /*fa40*/  WARPGROUP.DEPBAR.LE gsb0, 0x0 ;  /* 0x00008000000079c5 */ /* 0x000fc40000010000 */
[----:B------:R-:W-:-:S06]  /*fa50*/  WARPGROUP.ARRIVE ;  /* 0x00000000000079c5 */ /* 0x000fcc0000000000 */
[----:B------:R-:W-:Y:S01]  /*fa60*/  QGMMA.64x32x32.F32.E4M3.E4M3 R72, gdesc[UR8], RZ, !UPT, gsb0 ;  /* 0x00600000084879f3 */ /* 0x000fe2000c0008ff */
        /* <DEDUP_REMOVED lines=87> */
[----:B------:R-:W-:Y:S01]  /*ffe0*/  R2UR UR5, R5 ;  /* 0x00000000050572ca */ /* 0x000fe200000e0000 */
[----:B------:R-:W-:Y:S02]  /*fff0*/  WARPGROUP.DEPBAR.LE gsb0, 0x0 ;  /* 0x00008000000079c5 */ /* 0x000fe40000010000 */
[----:B------:R-:W-:-:S06]  /*10000*/  WARPGROUP.ARRIVE ;  /* 0x00000000000079c5 */ /* 0x000fcc0000000000 */
[----:B------:R-:W-:Y:S01]  /*10010*/  QGMMA.64x32x32.F32.E4M3.E4M3 R72, gdesc[UR8], R72, gsb0 ;  /* 0x00600000084879f3 */ /* 0x000fe20008000848 */
[----:B------:R-:W-:Y:S01]  /*10020*/  R2UR UR10, R108 ;  /* 0x000000006c0a72ca */ /* 0x000fe200000e0000 */
[----:B------:R-:W-:Y:S01]  /*10030*/  VIADD R108, R4, 0x306 ;  /* 0x00000306046c7836 */ /* 0x000fe20000000000 */
[----:B------:R-:W-:Y:S01]  /*10040*/  R2UR UR11, R109 ;  /* 0x000000006d0b72ca */ /* 0x000fe200000e0000 */
[----:B------:R-:W-:Y:S01]  /*10050*/  VIADD R4, R10, 0x6 ;  /* 0x000000060a047836 */ /* 0x000fe20000000000 */
[----:B------:R-:W-:Y:S01]  /*10060*/  R2UR UR9, R5 ;  /* 0x00000000050972ca */ /* 0x000fe200000e0000 */
[----:B------:R-:W-:-:S03]  /*10070*/  IMAD.MOV.U32 R109, RZ, RZ, 0x40000040 ;  /* 0x40000040ff6d7424 */ /* 0x000fc600078e00ff */
[C---:B------:R-:W-:Y:S02]  /*10080*/  R2UR UR4, R4.reuse ;  /* 0x00000000040472ca */ /* 0x040fe400000e0000 */
        /* <DEDUP_REMOVED lines=40> */
.L_x_8794:
[----:B------:R-:W2:Y:S01]  /*10310*/  LDC R145, c[0x0][0x448] ;  /* 0x00011200ff917b82 */ /* 0x000ea20000000800 */
[----:B------:R-:W3:Y:S01]  /*10320*/  S2R R109, SR_CgaCtaId ;  /* 0x00000000006d7919 */ /* 0x000ee20000008800 */
[C---:B------:R-:W-:Y:S01]  /*10330*/  FMUL.FTZ R130, R2.reuse, R24 ;  /* 0x0000001802827220 */ /* 0x040fe20000410000 */
[C---:B------:R-:W-:Y:S01]  /*10340*/  FMUL.FTZ R132, R2.reuse, R25 ;  /* 0x0000001902847220 */ /* 0x040fe20000410000 */
[C---:B------:R-:W-:Y:S01]  /*10350*/  FMUL.FTZ R124, R2.reuse, R49 ;  /* 0x00000031027c7220 */ /* 0x040fe20000410000 */
[----:B------:R-:W-:Y:S02]  /*10360*/  IMAD.IADD R49, R205, 0x1, R202 ;  /* 0x00000001cd317824 */ /* 0x000fe400078e02ca */
[C---:B------:R-:W-:Y:S01]  /*10370*/  FMUL.FTZ R12, R2.reuse, R88 ;  /* 0x00000058020c7220 */ /* 0x040fe20000410000 */
[C---:B------:R-:W-:Y:S01]  /*10380*/  FMUL.FTZ R116, R2.reuse, R41 ;  /* 0x0000002902747220 */ /* 0x040fe20000410000 */
[----:B------:R-:W4:Y:S01]  /*10390*/  LDC.64 R24, c[0x0][0x9e0] ;  /* 0x00027800ff187b82 */ /* 0x000f220000000a00 */
        /* <DEDUP_REMOVED lines=16> */
[----:B------:R-:W-:-:S02]  /*104a0*/  IMAD.MOV.U32 R55, RZ, RZ, -0xa0 ;  /* 0xffffff60ff377424 */ /* 0x000fc400078e00ff */
[C---:B------:R-:W-:Y:S01]  /*104b0*/  FMUL.FTZ R99, R2.reuse, R72 ;  /* 0x0000004802637220 */ /* 0x040fe20000410000 */
[C---:B------:R-:W-:Y:S01]  /*104c0*/  FMUL.FTZ R98, R2.reuse, R73 ;  /* 0x0000004902627220 */ /* 0x040fe20000410000 */
[C---:B------:R-:W-:Y:S01]  /*104d0*/  FMUL.FTZ R76, R2.reuse, R82 ;  /* 0x00000052024c7220 */ /* 0x040fe20000410000 */
[----:B------:R-:W-:Y:S01]  /*104e0*/  FMUL.FTZ R77, R2, R83 ;  /* 0x00000053024d7220 */ /* 0x000fe20000410000 */
[----:B01----:R-:W-:Y:S02]  /*104f0*/  VIADD R14, R14, 0x22840 ;  /* 0x000228400e0e7836 */ /* 0x003fe40000000000 */
        /* <DEDUP_REMOVED lines=19> */
[----:B------:R-:W-:Y:S01]  /*10630*/  FMUL.FTZ R28, R2, R30 ;  /* 0x0000001e021c7220 */ /* 0x000fe20000410000 */
[----:B------:R-:W-:Y:S01]  /*10640*/  LOP3.LUT R22, R22, 0xffffffef, RZ, 0xc0, !PT ;  /* 0xffffffef16167812 */ /* 0x000fe200078ec0ff */
[----:B------:R-:W-:-:S02]  /*10650*/  IMAD R55, R106, R55, 0xa1 ;  /* 0x000000a16a377424 */ /* 0x000fc400078e0237 */
        /* <DEDUP_REMOVED lines=40> */
[----:B---3--:R-:W-:Y:S01]  /*108e0*/  PRMT R14, R109, 0x654, R14 ;  /* 0x000006546d0e7816 */ /* 0x008fe2000000000e */
[----:B------:R-:W-:Y:S01]  /*108f0*/  FMUL.FTZ R33, R2, R39 ;  /* 0x0000002702217220 */ /* 0x000fe20000410000 */
[----:B------:R-:W-:Y:S01]  /*10900*/  @P1 LOP3.LUT R22, R22, 0x10, RZ, 0xfc, !PT ;  /* 0x0000001016161812 */ /* 0x000fe200078efcff */
[----:B------:R-:W-:Y:S01]  /*10910*/  IMAD R144, R204, -0x2, R55 ;  /* 0xfffffffecc907824 */ /* 0x000fe200078e0237 */
[----:B----4-:R-:W-:Y:S01]  /*10920*/  ISETP.GE.AND P1, PT, R25, 0x1, PT ;  /* 0x000000011900780c */ /* 0x010fe20003f26270 */
[----:B------:R1:W-:Y:S01]  /*10930*/  SYNCS.ARRIVE.TRANS64.RED.A1T0 RZ, [R14+URZ], RZ ;  /* 0x000000ff0eff79a7 */ /* 0x0003e2000810043f */
[----:B------:R-:W-:Y:S01]  /*10940*/  ULDC UR4, c[0x0][0x9dc] ;  /* 0x0002770000047ab9 */ /* 0x000fe20000000800 */
[----:B------:R-:W2:Y:S01]  /*10950*/  MUFU.TANH R12, R12 ;  /* 0x0000000c000c7308 */ /* 0x000ea20000002400 */
[----:B------:R-:W-:Y:S01]  /*10960*/  ULOP3.LUT UR5, URZ, UR4, URZ, 0x33, !UPT ;  /* 0x000000043f057292 */ /* 0x000fe2000f8e333f */
[----:B------:R-:W-:Y:S01]  /*10970*/  IADD3 R39, -R188, R144, R189 ;  /* 0x00000090bc277210 */ /* 0x000fe20007ffe1bd */
[----:B------:R-:W-:Y:S01]  /*10980*/  VIADD R55, R55, 0xffffffff ;  /* 0xffffffff37377836 */ /* 0x000fe20000000000 */
[----:B------:R-:W-:Y:S01]  /*10990*/  LOP3.LUT R22, R22, 0xfffffff7, RZ, 0xc0, !PT ;  /* 0xfffffff716167812 */ /* 0x000fe200078ec0ff */
[----:B------:R-:W-:-:S02]  /*109a0*/  VIADD R144, R144, 0xffffffff ;  /* 0xffffffff90907836 */ /* 0x000fc40000000000 */
[----:B-1----:R-:W-:Y:S01]  /*109b0*/  IMAD R14, R106, -0xa0, R189 ;  /* 0xffffff606a0e7824 */ /* 0x002fe200078e02bd */
[----:B------:R-:W1:Y:S01]  /*109c0*/  MUFU.TANH R105, R105 ;  /* 0x0000006900697308 */ /* 0x000e620000002400 */
[C---:B------:R-:W-:Y:S01]  /*109d0*/  VIADD R37, R39.reuse, UR5 ;  /* 0x0000000527257c36 */ /* 0x040fe20008000000 */
[----:B------:R-:W-:Y:S01]  /*109e0*/  @P1 LOP3.LUT R22, R22, 0x8, RZ, 0xfc, !PT ;  /* 0x0000000816161812 */ /* 0x000fe200078efcff */
[----:B------:R-:W-:Y:S02]  /*109f0*/  VIADD R21, R14, 0xa0 ;  /* 0x000000a00e157836 */ /* 0x000fe40000000000 */
[----:B------:R-:W-:Y:S02]  /*10a00*/  IMAD.IADD R39, R39, 0x1, R24 ;  /* 0x0000000127277824 */ /* 0x000fe400078e0218 */
[----:B------:R-:W-:Y:S01]  /*10a10*/  IMAD R180, R204, -0x2, R21 ;  /* 0xfffffffeccb47824 */ /* 0x000fe200078e0215 */
[----:B------:R-:W3:Y:S01]  /*10a20*/  MUFU.TANH R0, R0 ;  /* 0x0000000000007308 */ /* 0x000ee20000002400 */
[----:B------:R-:W-:-:S02]  /*10a30*/  IMAD.U32 R14, RZ, RZ, UR5 ;  /* 0x00000005ff0e7e24 */ /* 0x000fc4000f8e00ff */
[----:B0-----:R-:W-:Y:S01]  /*10a40*/  IMAD.IADD R53, R37, 0x1, R20 ;  /* 0x0000000125357824 */ /* 0x001fe200078e0214 */
[----:B------:R-:W-:-:S04]  /*10a50*/  VIADDMNMX R146, R20, R39, R180, PT ;  /* 0x0000002714927246 */ /* 0x000fc800038001b4 */
        /* <DEDUP_REMOVED lines=89> */
.L_x_8797:
[----:B------:R-:W-:-:S13]  /*10ff0*/  ISETP.NE.AND P1, PT, R25, 0x1, PT ;  /* 0x000000011900780c */ /* 0x000fda0003f25270 */
[----:B------:R-:W1:Y:S02]  /*11000*/  @P1 LDC.64 R20, c[0x0][0x9e8] ;  /* 0x00027a00ff141b82 */ /* 0x000e640000000a00 */
[----:B-1----:R-:W-:-:S05]  /*11010*/  @P1 IMAD.HI.U32 R20, R51, R20, RZ ;  /* 0x0000001433141227 */ /* 0x002fca00078e00ff */
[----:B------:R-:W-:-:S07]  /*11020*/  @P1 SHF.R.U32.HI R51, RZ, R21, R20 ;  /* 0x00000015ff331219 */ /* 0x000fce0000011614 */
.L_x_8798:
[----:B------:R-:W-:Y:S05]  /*11030*/  BSYNC B0 ;  /* 0x0000000000007941 */ /* 0x000fea0003800000 */
.L_x_8796:
[----:B------:R-:W-:-:S05]  /*11040*/  IMAD R20, R51, R25, R144 ;  /* 0x0000001933147224 */ /* 0x000fca00078e0290 */
[----:B------:R-:W-:Y:S02]  /*11050*/  VIMNMX R53, R53, R20, !PT ;  /* 0x0000001435357248 */ /* 0x000fe40007fe0100 */
[----:B------:R-:W-:-:S07]  /*11060*/  VIADDMNMX R146, R20, R25, R146, PT ;  /* 0x0000001914927246 */ /* 0x000fce0003800192 */
.L_x_8795:
[C---:B------:R-:W-:Y:S01]  /*11070*/  ISETP.GE.AND P1, PT, R55.reuse, 0x2, PT ;  /* 0x000000023700780c */ /* 0x040fe20003f26270 */
[----:B------:R-:W1:Y:S01]  /*11080*/  SHFL.IDX PT, R20, R49, 0x1, 0x1c1f ;  /* 0x003c1f0031147f89 */ /* 0x000e6200000e0000 */
[----:B------:R-:W-:Y:S02]  /*11090*/  ISETP.GE.AND P5, PT, R55, 0x11, PT ;  /* 0x000000113700780c */ /* 0x000fe40003fa6270 */
[----:B------:R-:W-:Y:S02]  /*110a0*/  ISETP.GT.AND P2, PT, R53, 0x1, !P1 ;  /* 0x000000013500780c */ /* 0x000fe40004f44270 */
[----:B------:R-:W-:Y:S02]  /*110b0*/  P2R R121, PR, RZ, 0x20 ;  /* 0x00000020ff797803 */ /* 0x000fe40000000000 */
[----:B------:R-:W-:Y:S02]  /*110c0*/  ISETP.LT.OR P3, PT, R146, 0x2, P2 ;  /* 0x000000029200780c */ /* 0x000fe40001761670 */
[----:B------:R-:W-:-:S02]  /*110d0*/  ISETP.GE.AND P2, PT, R55, 0x9, PT ;  /* 0x000000093700780c */ /* 0x000fc40003f46270 */
[----:B------:R-:W-:Y:S02]  /*110e0*/  FSEL R34, R105, -INF , !P3 ;  /* 0xff80000069227808 */ /* 0x000fe40005800000 */
[----:B------:R-:W-:-:S04]  /*110f0*/  ISETP.GT.AND P3, PT, R53, 0x8, !P2 ;  /* 0x000000083500780c */ /* 0x000fc80005764270 */
[----:B------:R-:W-:-:S04]  /*11100*/  ISETP.LT.OR P3, PT, R146, 0x9, P3 ;  /* 0x000000099200780c */ /* 0x000fc80001f61670 */
[----:B------:R-:W-:Y:S02]  /*11110*/  FSEL R36, R107, -INF , !P3 ;  /* 0xff8000006b247808 */ /* 0x000fe40005800000 */
[----:B------:R-:W-:Y:S02]  /*11120*/  ISETP.GE.AND P3, PT, R55, 0xa, PT ;  /* 0x0000000a3700780c */ /* 0x000fe40003f66270 */
[----:B-1----:R-:W-:Y:S02]  /*11130*/  VIADDMNMX R180, R20, R39, R180, PT ;  /* 0x0000002714b47246 */ /* 0x002fe400038001b4 */
[----:B------:R-:W-:-:S04]  /*11140*/  ISETP.GT.AND P4, PT, R53, 0x9, !P3 ;  /* 0x000000093500780c */ /* 0x000fc80005f84270 */
[----:B------:R-:W-:-:S04]  /*11150*/  ISETP.LT.OR P4, PT, R146, 0xa, P4 ;  /* 0x0000000a9200780c */ /* 0x000fc80002781670 */
[----:B0-----:R-:W-:Y:S02]  /*11160*/  FSEL R38, R93, -INF , !P4 ;  /* 0xff8000005d267808 */ /* 0x001fe40006000000 */
        /* <DEDUP_REMOVED lines=181> */
[----:B------:R-:W-:Y:S01]  /*11cc0*/  IMAD.IADD R35, R37, 0x1, R20 ;  /* 0x0000000125237824 */ /* 0x000fe200078e0214 */
[----:B------:R-:W-:-:S13]  /*11cd0*/  ISETP.GE.AND P6, PT, R25, 0x1, PT ;  /* 0x000000011900780c */ /* 0x000fda0003fc6270 */
[----:B------:R-:W-:Y:S05]  /*11ce0*/  @!P6 BRA `(.L_x_8799) ;  /* 0x00000000004ce947 */ /* 0x000fea0003800000 */
        /* <DEDUP_REMOVED lines=11> */
.L_x_8801:
[----:B------:R-:W-:-:S13]  /*11da0*/  ISETP.NE.AND P6, PT, R25, 0x1, PT ;  /* 0x000000011900780c */ /* 0x000fda0003fc5270 */
[----:B------:R-:W0:Y:S02]  /*11db0*/  @P6 LDC.64 R20, c[0x0][0x9e8] ;  /* 0x00027a00ff146b82 */ /* 0x000e240000000a00 */
[----:B0-----:R-:W-:-:S05]  /*11dc0*/  @P6 IMAD.HI.U32 R20, R37, R20, RZ ;  /* 0x0000001425146227 */ /* 0x001fca00078e00ff */
[----:B------:R-:W-:-:S07]  /*11dd0*/  @P6 SHF.R.U32.HI R37, RZ, R21, R20 ;  /* 0x00000015ff256219 */ /* 0x000fce0000011614 */
.L_x_8802:
[----:B------:R-:W-:Y:S05]  /*11de0*/  BSYNC B0 ;  /* 0x0000000000007941 */ /* 0x000fea0003800000 */
.L_x_8800:
[----:B------:R-:W-:-:S05]  /*11df0*/  IMAD R144, R37, R25, R144 ;  /* 0x0000001925907224 */ /* 0x000fca00078e0290 */
[----:B------:R-:W-:Y:S02]  /*11e00*/  VIMNMX R35, R35, R144, !PT ;  /* 0x0000009023237248 */ /* 0x000fe40007fe0100 */
[----:B------:R-:W-:-:S07]  /*11e10*/  VIADDMNMX R180, R144, R25, R180, PT ;  /* 0x0000001990b47246 */ /* 0x000fce00038001b4 */
.L_x_8799:
[----:B------:R-:W-:Y:S01]  /*11e20*/  ISETP.GT.AND P1, PT, R35, 0x1, !P1 ;  /* 0x000000012300780c */ /* 0x000fe20004f24270 */
[----:B------:R-:W-:Y:S01]  /*11e30*/  ULDC UR4, c[0x0][0x988] ;  /* 0x0002620000047ab9 */ /* 0x000fe20000000800 */
[----:B------:R-:W-:Y:S01]  /*11e40*/  ISETP.NE.AND P6, PT, R125, RZ, PT ;  /* 0x000000ff7d00720c */ /* 0x000fe20003fc5270 */
[----:B------:R-:W-:Y:S01]  /*11e50*/  IMAD.U32 R21, RZ, RZ, UR4 ;  /* 0x00000004ff157e24 */ /* 0x000fe2000f8e00ff */
[----:B------:R-:W-:Y:S02]  /*11e60*/  ISETP.LT.OR P1, PT, R180, 0x2, P1 ;  /* 0x00000002b400780c */ /* 0x000fe40000f21670 */
[----:B------:R-:W-:Y:S02]  /*11e70*/  ISETP.GT.AND P3, PT, R35, 0x9, !P3 ;  /* 0x000000092300780c */ /* 0x000fe40005f64270 */
[----:B------:R-:W-:Y:S02]  /*11e80*/  FSEL R20, R3, -INF , !P1 ;  /* 0xff80000003147808 */ /* 0x000fe40004800000 */
[----:B------:R-:W-:-:S02]  /*11e90*/  ISETP.NE.AND P1, PT, R121, RZ, PT ;  /* 0x000000ff7900720c */ /* 0x000fc40003f25270 */
[----:B------:R-:W-:Y:S02]  /*11ea0*/  ISETP.LT.OR P3, PT, R180, 0xa, P3 ;  /* 0x0000000ab400780c */ /* 0x000fe40001f61670 */
[C---:B------:R-:W-:Y:S02]  /*11eb0*/  ISETP.GT.AND P1, PT, R35.reuse, 0x10, !P1 ;  /* 0x000000102300780c */ /* 0x040fe40004f24270 */
[----:B------:R-:W-:Y:S02]  /*11ec0*/  FSEL R88, R88, -INF , !P3 ;  /* 0xff80000058587808 */ /* 0x000fe40005800000 */
        /* <DEDUP_REMOVED lines=8> */
[----:B------:R-:W-:-:S02]  /*11f50*/  ISETP.NE.AND P1, PT, R119, RZ, PT ;  /* 0x000000ff7700720c */ /* 0x000fc40003f25270 */
[----:B------:R-:W-:Y:S02]  /*11f60*/  FSEL R144, R15, -INF , !P2 ;  /* 0xff8000000f907808 */ /* 0x000fe40005000000 */
[----:B------:R-:W-:Y:S02]  /*11f70*/  ISETP.GT.AND P1, PT, R35, 0x18, !P1 ;  /* 0x000000182300780c */ /* 0x000fe40004f24270 */
[----:B------:R-:W-:Y:S02]  /*11f80*/  ISETP.NE.AND P2, PT, R141, RZ, PT ;  /* 0x000000ff8d00720c */ /* 0x000fe40003f45270 */
[----:B------:R-:W-:Y:S02]  /*11f90*/  ISETP.LT.OR P1, PT, R180, 0x19, P1 ;  /* 0x00000019b400780c */ /* 0x000fe40000f21670 */
[----:B------:R-:W-:Y:S02]  /*11fa0*/  ISETP.NE.AND P6, PT, R139, RZ, PT ;  /* 0x000000ff8b00720c */ /* 0x000fe40003fc5270 */
        /* <DEDUP_REMOVED lines=53> */
[----:B------:R-:W-:Y:S02]  /*12300*/  ISETP.GT.AND P1, PT, R35, 0x39, !P6 ;  /* 0x000000392300780c */ /* 0x000fe40007724270 */
[----:B------:R-:W-:-:S02]  /*12310*/  ISETP.NE.AND P6, PT, R133, RZ, PT ;  /* 0x000000ff8500720c */ /* 0x000fc40003fc5270 */
        /* <DEDUP_REMOVED lines=47> */
[C---:B------:R-:W-:Y:S02]  /*12610*/  ISETP.GT.AND P4, PT, R35.reuse, 0x91, !P4 ;  /* 0x000000912300780c */ /* 0x040fe40006784270 */
[----:B------:R-:W-:-:S02]  /*12620*/  ISETP.GT.AND P1, PT, R35, 0x58, !P1 ;  /* 0x000000582300780c */ /* 0x000fc40004f24270 */
[C---:B------:R-:W-:Y:S02]  /*12630*/  ISETP.GT.AND P5, PT, R35.reuse, 0x98, !P5 ;  /* 0x000000982300780c */ /* 0x040fe40006fa4270 */
[C---:B------:R-:W-:Y:S02]  /*12640*/  ISETP.LT.OR P1, PT, R180.reuse, 0x59, P1 ;  /* 0x00000059b400780c */ /* 0x040fe40000f21670 */
[----:B------:R-:W-:Y:S02]  /*12650*/  ISETP.LT.OR P4, PT, R180, 0x92, P4 ;  /* 0x00000092b400780c */ /* 0x000fe40002781670 */
[----:B------:R-:W-:Y:S02]  /*12660*/  FSEL R62, R62, -INF , !P1 ;  /* 0xff8000003e3e7808 */ /* 0x000fe40004800000 */
[----:B------:R-:W-:Y:S02]  /*12670*/  ISETP.GT.AND P1, PT, R35, 0x59, !P3 ;  /* 0x000000592300780c */ /* 0x000fe40005f24270 */
[----:B------:R-:W-:-:S02]  /*12680*/  ISETP.NE.AND P3, PT, R131, RZ, PT ;  /* 0x000000ff8300720c */ /* 0x000fc40003f65270 */
[C---:B------:R-:W-:Y:S02]  /*12690*/  ISETP.LT.OR P1, PT, R180.reuse, 0x5a, P1 ;  /* 0x0000005ab400780c */ /* 0x040fe40000f21670 */
[C---:B------:R-:W-:Y:S02]  /*126a0*/  ISETP.LT.OR P5, PT, R180.reuse, 0x99, P5 ;  /* 0x00000099b400780c */ /* 0x040fe40002fa1670 */
[----:B------:R-:W-:Y:S02]  /*126b0*/  FSEL R164, R63, -INF , !P1 ;  /* 0xff8000003fa47808 */ /* 0x000fe40004800000 */
[----:B------:R-:W-:Y:S02]  /*126c0*/  ISETP.GT.AND P1, PT, R35, 0x60, !P2 ;  /* 0x000000602300780c */ /* 0x000fe40005724270 */
[----:B0-----:R-:W-:Y:S02]  /*126d0*/  FMNMX.FTZ R182, R3, R182, !PT ;  /* 0x000000b603b67209 */ /* 0x001fe40007810000 */
[----:B------:R-:W-:-:S02]  /*126e0*/  ISETP.LT.OR P1, PT, R180, 0x61, P1 ;  /* 0x00000061b400780c */ /* 0x000fc40000f21670 */
[----:B------:R-:W-:Y:S01]  /*126f0*/  ISETP.NE.AND P2, PT, R129, RZ, PT ;  /* 0x000000ff8100720c */ /* 0x000fe20003f45270 */
[----:B------:R-:W0:Y:S01]  /*12700*/  SHFL.BFLY PT, R15, R182, 0x1, 0x1f ;  /* 0x0c201f00b60f7f89 */ /* 0x000e2200000e0000 */
[----:B------:R-:W-:Y:S02]  /*12710*/  FSEL R40, R40, -INF , !P1 ;  /* 0xff80000028287808 */ /* 0x000fe40004800000 */
[----:B------:R-:W-:Y:S02]  /*12720*/  ISETP.GT.AND P1, PT, R35, 0x61, !P6 ;  /* 0x000000612300780c */ /* 0x000fe40007724270 */
[----:B------:R-:W-:Y:S02]  /*12730*/  ISETP.NE.AND P6, PT, R143, RZ, PT ;  /* 0x000000ff8f00720c */ /* 0x000fe40003fc5270 */
[----:B------:R-:W-:Y:S02]  /*12740*/  ISETP.LT.OR P1, PT, R180, 0x62, P1 ;  /* 0x00000062b400780c */ /* 0x000fe40000f21670 */
[----:B------:R-:W-:-:S02]  /*12750*/  FSEL R30, R30, -INF , !P4 ;  /* 0xff8000001e1e7808 */ /* 0x000fc40006000000 */
[----:B------:R-:W-:Y:S02]  /*12760*/  FSEL R166, R41, -INF , !P1 ;  /* 0xff80000029a67808 */ /* 0x000fe40004800000 */
[----:B------:R-:W-:Y:S02]  /*12770*/  ISETP.NE.AND P1, PT, R87, RZ, PT ;  /* 0x000000ff5700720c */ /* 0x000fe40003f25270 */
[----:B------:R-:W-:Y:S02]  /*12780*/  FSEL R32, R32, -INF , !P5 ;  /* 0xff80000020207808 */ /* 0x000fe40006800000 */
[----:B------:R-:W-:-:S04]  /*12790*/  ISETP.GT.AND P1, PT, R35, 0x68, !P1 ;  /* 0x000000682300780c */ /* 0x000fc80004f24270 */
[----:B------:R-:W-:Y:S02]  /*127a0*/  ISETP.LT.OR P1, PT, R180, 0x69, P1 ;  /* 0x00000069b400780c */ /* 0x000fe40000f21670 */
[----:B0-----:R-:W-:Y:S02]  /*127b0*/  FMNMX.FTZ R220, R182, R15, !PT ;  /* 0x0000000fb6dc7209 */ /* 0x001fe40007810000 */
[----:B------:R-:W-:Y:S02]  /*127c0*/  FSEL R42, R42, -INF , !P1 ;  /* 0xff8000002a2a7808 */ /* 0x000fe40004800000 */
[----:B------:R-:W-:-:S04]  /*127d0*/  ISETP.NE.AND P1, PT, R85, RZ, PT ;  /* 0x000000ff5500720c */ /* 0x000fc80003f25270 */
[----:B------:R-:W-:-:S04]  /*127e0*/  ISETP.GT.AND P1, PT, R35, 0x69, !P1 ;  /* 0x000000692300780c */ /* 0x000fc80004f24270 */
[----:B------:R-:W-:-:S04]  /*127f0*/  ISETP.LT.OR P1, PT, R180, 0x6a, P1 ;  /* 0x0000006ab400780c */ /* 0x000fc80000f21670 */
[----:B------:R-:W-:Y:S01]  /*12800*/  FSEL R168, R43, -INF , !P1 ;  /* 0xff8000002ba87808 */ /* 0x000fe20004800000 */
[----:B------:R-:W-:-:S01]  /*12810*/  FFMA.FTZ R43, R220, R21, -8 ;  /* 0xc1000000dc2b7423 */ /* 0x000fc20000010015 */
        /* <DEDUP_REMOVED lines=24> */
[----:B------:R-:W-:-:S04]  /*129a0*/  ISETP.GT.AND P1, PT, R35, 0x88, !P3 ;  /* 0x000000882300780c */ /* 0x000fc80005f24270 */
[----:B------:R-:W-:-:S04]  /*129b0*/  ISETP.LT.OR P1, PT, R180, 0x89, P1 ;  /* 0x00000089b400780c */ /* 0x000fc80000f21670 */
[----:B------:R-:W-:Y:S02]  /*129c0*/  FSEL R28, R28, -INF , !P1 ;  /* 0xff8000001c1c7808 */ /* 0x000fe40004800000 */
[----:B------:R-:W-:-:S04]  /*129d0*/  ISETP.GT.AND P1, PT, R35, 0x89, !P2 ;  /* 0x000000892300780c */ /* 0x000fc80005724270 */
        /* <DEDUP_REMOVED lines=8> */
[----:B------:R-:W-:Y:S02]  /*12a60*/  ISETP.GT.AND P1, PT, R35, RZ, !P6 ;  /* 0x000000ff2300720c */ /* 0x000fe40007724270 */
[----:B------:R-:W-:Y:S01]  /*12a70*/  ISETP.NE.AND P6, PT, R55, RZ, PT ;  /* 0x000000ff3700720c */ /* 0x000fe20003fc5270 */
[----:B------:R-:W-:-:S01]  /*12a80*/  FFMA.FTZ R64, R64, R21, -R43 ;  /* 0x0000001540407223 */ /* 0x000fc2000001082b */
[----:B------:R-:W-:Y:S01]  /*12a90*/  ISETP.LT.OR P1, PT, R180, 0x1, P1 ;  /* 0x00000001b400780c */ /* 0x000fe20000f21670 */
[----:B------:R-:W-:-:S01]  /*12aa0*/  FFMA.FTZ R27, R36, R21, -R43 ;  /* 0x00000015241b7223 */ /* 0x000fc2000001082b */
[-CC-:B------:R-:W-:Y:S01]  /*12ab0*/  FFMA.FTZ R36, R38, R21.reuse, -R43.reuse ;  /* 0x0000001526247223 */ /* 0x180fe2000001082b */
[----:B------:R-:W-:-:S01]  /*12ac0*/  FFMA.FTZ R38, R96, R21, -R43 ;  /* 0x0000001560267223 */ /* 0x000fc2000001082b */
[----:B------:R-:W-:Y:S01]  /*12ad0*/  FSEL R45, R0, -INF , !P1 ;  /* 0xff800000002d7808 */ /* 0x000fe20004800000 */
[----:B------:R-:W-:-:S01]  /*12ae0*/  FFMA.FTZ R0, R51, R21, -R43 ;  /* 0x0000001533007223 */ /* 0x000fc2000001082b */
[----:B------:R-:W-:Y:S01]  /*12af0*/  ISETP.GT.AND P1, PT, R35, 0x99, !P6 ;  /* 0x000000992300780c */ /* 0x000fe20007724270 */
[----:B------:R-:W-:-:S01]  /*12b00*/  FFMA.FTZ R102, R102, R21, -R43 ;  /* 0x0000001566667223 */ /* 0x000fc2000001082b */
[----:B------:R-:W-:Y:S01]  /*12b10*/  FMNMX.FTZ R31, R45, R20, !PT ;  /* 0x000000142d1f7209 */ /* 0x000fe20007810000 */
[----:B------:R-:W-:-:S01]  /*12b20*/  FFMA.FTZ R3, R34, R21, -R43 ;  /* 0x0000001522037223 */ /* 0x000fc2000001082b */
[----:B------:R-:W-:Y:S01]  /*12b30*/  ISETP.LT.OR P1, PT, R180, 0x9a, P1 ;  /* 0x0000009ab400780c */ /* 0x000fe20000f21670 */
[----:B------:R-:W-:-:S01]  /*12b40*/  FFMA.FTZ R52, R52, R21, -R43 ;  /* 0x0000001534347223 */ /* 0x000fc2000001082b */
[----:B------:R-:W-:Y:S01]  /*12b50*/  FMNMX.FTZ R37, R144, R31, !PT ;  /* 0x0000001f90257209 */ /* 0x000fe20007810000 */
[----:B------:R-:W-:-:S01]  /*12b60*/  FFMA.FTZ R54, R54, R21, -R43 ;  /* 0x0000001536367223 */ /* 0x000fc2000001082b */
[----:B------:R-:W-:Y:S01]  /*12b70*/  MUFU.EX2 R0, R0 ;  /* 0x0000000000007308 */ /* 0x000fe20000000800 */
[----:B------:R-:W-:-:S01]  /*12b80*/  FFMA.FTZ R68, R68, R21, -R43 ;  /* 0x0000001544447223 */ /* 0x000fc2000001082b */
[----:B------:R-:W-:Y:S01]  /*12b90*/  FMNMX.FTZ R37, R88, R37, !PT ;  /* 0x0000002558257209 */ /* 0x000fe20007810000 */
[----:B------:R-:W-:-:S01]  /*12ba0*/  FFMA.FTZ R80, R80, R21, -R43 ;  /* 0x0000001550507223 */ /* 0x000fc2000001082b */
[-CC-:B------:R-:W-:Y:S01]  /*12bb0*/  FFMA.FTZ R84, R84, R21.reuse, -R43.reuse ;  /* 0x0000001554547223 */ /* 0x180fe2000001082b */
        /* <DEDUP_REMOVED lines=11> */
[----:B------:R0:W-:Y:S01]  /*12c70*/  MUFU.EX2 R31, R52 ;  /* 0x00000034001f7308 */ /* 0x0001e20000000800 */
        /* <DEDUP_REMOVED lines=8> */
[----:B0-----:R-:W-:-:S01]  /*12d00*/  FFMA.FTZ R52, R66, R21, -R43 ;  /* 0x0000001542347223 */ /* 0x001fc2000001082b */
[----:B------:R-:W-:Y:S01]  /*12d10*/  FMNMX.FTZ R39, R150, R39, !PT ;  /* 0x0000002796277209 */ /* 0x000fe20007810000 */
[----:B------:R-:W-:-:S01]  /*12d20*/  FFMA.FTZ R66, R86, R21, -R43 ;  /* 0x0000001556427223 */ /* 0x000fc2000001082b */
[-CC-:B------:R-:W-:Y:S01]  /*12d30*/  FFMA.FTZ R86, R124, R21.reuse, -R43.reuse ;  /* 0x000000157c567223 */ /* 0x180fe2000001082b */
[----:B------:R-:W-:-:S01]  /*12d40*/  FFMA.FTZ R63, R138, R21, -R43 ;  /* 0x000000158a3f7223 */ /* 0x000fc2000001082b */
[----:B------:R-:W-:Y:S01]  /*12d50*/  FMNMX.FTZ R41, R74, R39, !PT ;  /* 0x000000274a297209 */ /* 0x000fe20007810000 */
[----:B------:R-:W-:-:S01]  /*12d60*/  FFMA.FTZ R100, R142, R21, -R43 ;  /* 0x000000158e647223 */ /* 0x000fc2000001082b */
[----:B------:R0:W-:Y:S01]  /*12d70*/  MUFU.EX2 R39, R64 ;  /* 0x0000004000277308 */ /* 0x0001e20000000800 */
[----:B-1----:R-:W-:-:S01]  /*12d80*/  FFMA.FTZ R54, R70, R21, -R43 ;  /* 0x0000001546367223 */ /* 0x002fc2000001082b */
[----:B------:R-:W-:Y:S01]  /*12d90*/  FMNMX.FTZ R41, R152, R41, !PT ;  /* 0x0000002998297209 */ /* 0x000fe20007810000 */
[----:B------:R-:W-:-:S01]  /*12da0*/  FFMA.FTZ R70, R112, R21, -R43 ;  /* 0x0000001570467223 */ /* 0x000fc2000001082b */
[----:B------:R-:W-:Y:S01]  /*12db0*/  FFMA.FTZ R12, R12, R21, -R43 ;  /* 0x000000150c0c7223 */ /* 0x000fe2000001082b */
[----:B------:R-:W-:-:S02]  /*12dc0*/  ISETP.NE.AND P6, PT, R145, 0x1, PT ;  /* 0x000000019100780c */ /* 0x000fc40003fc5270 */
[----:B------:R-:W-:Y:S01]  /*12dd0*/  FMNMX.FTZ R41, R76, R41, !PT ;  /* 0x000000294c297209 */ /* 0x000fe20007810000 */
[----:B------:R-:W-:Y:S01]  /*12de0*/  MUFU.EX2 R27, R27 ;  /* 0x0000001b001b7308 */ /* 0x000fe20000000800 */
[----:B0-----:R-:W-:-:S01]  /*12df0*/  FFMA.FTZ R64, R82, R21, -R43 ;  /* 0x0000001552407223 */ /* 0x001fc2000001082b */
[----:B------:R-:W-:Y:S01]  /*12e00*/  FSEL R82, R33, -INF , !P1 ;  /* 0xff80000021527808 */ /* 0x000fe20004800000 */
[----:B------:R-:W-:-:S01]  /*12e10*/  FFMA.FTZ R33, R118, R21, -R43 ;  /* 0x0000001576217223 */ /* 0x000fc2000001082b */
[----:B------:R-:W-:-:S04]  /*12e20*/  FMNMX.FTZ R41, R154, R41, !PT ;  /* 0x000000299a297209 */ /* 0x000fc80007810000 */
[----:B------:R-:W-:Y:S01]  /*12e30*/  FMNMX.FTZ R47, R78, R41, !PT ;  /* 0x000000294e2f7209 */ /* 0x000fe20007810000 */
[----:B------:R-:W0:Y:S03]  /*12e40*/  MUFU.EX2 R36, R36 ;  /* 0x0000002400247308 */ /* 0x000e260000000800 */
[----:B------:R-:W-:-:S04]  /*12e50*/  FMNMX.FTZ R47, R156, R47, !PT ;  /* 0x0000002f9c2f7209 */ /* 0x000fc80007810000 */
[----:B------:R-:W-:Y:S01]  /*12e60*/  FMNMX.FTZ R47, R56, R47, !PT ;  /* 0x0000002f382f7209 */ /* 0x000fe20007810000 */
[----:B------:R1:W-:Y:S03]  /*12e70*/  MUFU.EX2 R41, R68 ;  /* 0x0000004400297308 */ /* 0x0003e60000000800 */
[----:B------:R-:W-:-:S04]  /*12e80*/  FMNMX.FTZ R47, R158, R47, !PT ;  /* 0x0000002f9e2f7209 */ /* 0x000fc80007810000 */
[----:B------:R-:W-:Y:S01]  /*12e90*/  FMNMX.FTZ R49, R58, R47, !PT ;  /* 0x0000002f3a317209 */ /* 0x000fe20007810000 */
[----:B------:R-:W-:Y:S01]  /*12ea0*/  MUFU.EX2 R15, R15 ;  /* 0x0000000f000f7308 */ /* 0x000fe20000000800 */
[----:B-1----:R-:W-:-:S01]  /*12eb0*/  FFMA.FTZ R68, R108, R21, -R43 ;  /* 0x000000156c447223 */ /* 0x002fc2000001082b */
[----:B0-----:R-:W-:Y:S02]  /*12ec0*/  F2FP.SATFINITE.E4M3.F32.PACK_AB_MERGE_C R184, R36, R27, RZ ;  /* 0x0000001b24b8723e */ /* 0x001fe400048070ff */
[----:B------:R-:W-:Y:S02]  /*12ed0*/  FMNMX.FTZ R49, R160, R49, !PT ;  /* 0x00000031a0317209 */ /* 0x000fe40007810000 */
[----:B------:R-:W-:Y:S02]  /*12ee0*/  F2FP.SATFINITE.E4M3.F32.PACK_AB_MERGE_C R184, R3, R0, R184 ;  /* 0x0000000003b8723e */ /* 0x000fe400048070b8 */
[----:B------:R-:W-:Y:S01]  /*12ef0*/  FMNMX.FTZ R49, R60, R49, !PT ;  /* 0x000000313c317209 */ /* 0x000fe20007810000 */
[----:B------:R0:W-:Y:S03]  /*12f00*/  MUFU.EX2 R47, R80 ;  /* 0x00000050002f7308 */ /* 0x0001e60000000800 */
[----:B------:R-:W-:-:S04]  /*12f10*/  FMNMX.FTZ R49, R162, R49, !PT ;  /* 0x00000031a2317209 */ /* 0x000fc80007810000 */
[----:B------:R-:W-:Y:S01]  /*12f20*/  FMNMX.FTZ R51, R62, R49, !PT ;  /* 0x000000313e337209 */ /* 0x000fe20007810000 */
[----:B------:R-:W-:Y:S01]  /*12f30*/  MUFU.EX2 R34, R34 ;  /* 0x0000002200227308 */ /* 0x000fe20000000800 */
[----:B0-----:R-:W-:-:S02]  /*12f40*/  FFMA.FTZ R80, R116, R21, -R43 ;  /* 0x0000001574507223 */ /* 0x001fc4000001082b */
[----:B------:R-:W-:-:S04]  /*12f50*/  FMNMX.FTZ R51, R164, R51, !PT ;  /* 0x00000033a4337209 */ /* 0x000fc80007810000 */
        /* <DEDUP_REMOVED lines=25> */
[----:B------:R-:W0:Y:S01]  /*130f0*/  MUFU.EX2 R54, R54 ;  /* 0x0000003600367308 */ /* 0x000e220000000800 */
[----:B-1----:R-:W-:Y:S02]  /*13100*/  F2FP.SATFINITE.E4M3.F32.PACK_AB_MERGE_C R180, R50, R37, RZ ;  /* 0x0000002532b4723e */ /* 0x002fe400048070ff */
[----:B------:R-:W-:Y:S01]  /*13110*/  FMNMX.FTZ R59, R82, R55, !PT ;  /* 0x00000037523b7209 */ /* 0x000fe20007810000 */
[----:B------:R-:W-:-:S01]  /*13120*/  FFMA.FTZ R55, R122, R21, -R43 ;  /* 0x000000157a377223 */ /* 0x000fc2000001082b */
[----:B------:R-:W-:-:S03]  /*13130*/  F2FP.SATFINITE.E4M3.F32.PACK_AB_MERGE_C R180, R48, R31, R180 ;  /* 0x0000001f30b4723e */ /* 0x000fc600048070b4 */
[----:B------:R-:W1:Y:S01]  /*13140*/  SHFL.BFLY PT, R96, R59, 0x2, 0x1f ;  /* 0x0c401f003b607f89 */ /* 0x000e6200000e0000 */
[----:B------:R-:W-:Y:S08]  /*13150*/  MUFU.EX2 R64, R64 ;  /* 0x0000004000407308 */ /* 0x000ff00000000800 */
[----:B------:R-:W-:Y:S01]  /*13160*/  MUFU.EX2 R66, R66 ;  /* 0x0000004200427308 */ /* 0x000fe20000000800 */
[----:B0-----:R-:W-:-:S04]  /*13170*/  F2FP.SATFINITE.E4M3.F32.PACK_AB_MERGE_C R182, R54, R41, RZ ;  /* 0x0000002936b6723e */ /* 0x001fc800048070ff */
[----:B------:R-:W-:-:S03]  /*13180*/  F2FP.SATFINITE.E4M3.F32.PACK_AB_MERGE_C R182, R52, R39, R182 ;  /* 0x0000002734b6723e */ /* 0x000fc600048070b6 */
[----:B------:R-:W-:Y:S01]  /*13190*/  MUFU.EX2 R53, R110 ;  /* 0x0000006e00357308 */ /* 0x000fe20000000800 */
[----:B-1----:R-:W-:Y:S01]  /*131a0*/  FMNMX.FTZ R65, R59, R96, !PT ;  /* 0x000000603b417209 */ /* 0x002fe20007810000 */
[----:B------:R-:W-:-:S06]  /*131b0*/  FFMA.FTZ R96, R132, R21, -R43 ;  /* 0x0000001584607223 */ /* 0x000fcc000001082b */
[----:B------:R-:W-:Y:S01]  /*131c0*/  MUFU.EX2 R70, R70 ;  /* 0x0000004600467308 */ /* 0x000fe20000000800 */
[----:B------:R-:W0:Y:S07]  /*131d0*/  SHFL.BFLY PT, R102, R65, 0x1, 0x1f ;  /* 0x0c201f0041667f89 */ /* 0x000e2e00000e0000 */
[----:B------:R-:W-:Y:S08]  /*131e0*/  MUFU.EX2 R68, R68 ;  /* 0x0000004400447308 */ /* 0x000ff00000000800 */
[----:B------:R-:W-:Y:S08]  /*131f0*/  MUFU.EX2 R33, R33 ;  /* 0x0000002100217308 */ /* 0x000ff00000000800 */
[----:B------:R-:W-:Y:S01]  /*13200*/  MUFU.EX2 R84, R84 ;  /* 0x0000005400547308 */ /* 0x000fe20000000800 */
[----:B0-----:R-:W-:Y:S01]  /*13210*/  FMNMX.FTZ R219, R65, R102, !PT ;  /* 0x0000006641db7209 */ /* 0x001fe20007810000 */
[----:B------:R-:W-:-:S03]  /*13220*/  FFMA.FTZ R65, R140, R21, -R43 ;  /* 0x000000158c417223 */ /* 0x000fc6000001082b */
[C---:B------:R-:W-:Y:S01]  /*13230*/  FSETP.NEU.FTZ.AND P1, PT, R219.reuse, -INF , PT ;  /* 0xff800000db00780b */ /* 0x040fe20003f3d000 */
[----:B------:R-:W-:-:S02]  /*13240*/  FFMA.FTZ R67, R219, R21, -8 ;  /* 0xc1000000db437423 */ /* 0x000fc40000010015 */
[----:B------:R-:W-:Y:S03]  /*13250*/  MUFU.EX2 R35, R114 ;  /* 0x0000007200237308 */ /* 0x000fe60000000800 */
[----:B------:R-:W-:-:S05]  /*13260*/  FSEL R43, R67, RZ, P1 ;  /* 0x000000ff432b7208 */ /* 0x000fca0000800000 */
[----:B------:R-:W-:Y:S01]  /*13270*/  MUFU.EX2 R80, R80 ;  /* 0x0000005000507308 */ /* 0x000fe20000000800 */
[----:B------:R-:W-:-:S01]  /*13280*/  FFMA.FTZ R45, R45, R21, -R43 ;  /* 0x000000152d2d7223 */ /* 0x000fc2000001082b */
[-CC-:B------:R-:W-:Y:S01]  /*13290*/  FFMA.FTZ R20, R20, R21.reuse, -R43.reuse ;  /* 0x0000001514147223 */ /* 0x180fe2000001082b */
[----:B------:R-:W-:-:S01]  /*132a0*/  FFMA.FTZ R102, R88, R21, -R43 ;  /* 0x0000001558667223 */ /* 0x000fc2000001082b */
[-CC-:B------:R-:W-:Y:S01]  /*132b0*/  FFMA.FTZ R67, R144, R21.reuse, -R43.reuse ;  /* 0x0000001590437223 */ /* 0x180fe2000001082b */
[----:B------:R-:W-:-:S01]  /*132c0*/  FFMA.FTZ R88, R90, R21, -R43 ;  /* 0x000000155a587223 */ /* 0x000fc2000001082b */
[----:B------:R-:W-:Y:S01]  /*132d0*/  FFMA.FTZ R90, R92, R21, -R43 ;  /* 0x000000155c5a7223 */ /* 0x000fe2000001082b */
[----:B------:R-:W-:-:S01]  /*132e0*/  FADD.FTZ R92, R0, R3 ;  /* 0x00000003005c7221 */ /* 0x000fc20000010000 */
[----:B------:R-:W-:Y:S01]  /*132f0*/  MUFU.EX2 R45, R45 ;  /* 0x0000002d002d7308 */ /* 0x000fe20000000800 */
[----:B------:R-:W-:-:S01]  /*13300*/  FFMA.FTZ R69, R146, R21, -R43 ;  /* 0x0000001592457223 */ /* 0x000fc2000001082b */
[----:B------:R-:W-:Y:S01]  /*13310*/  FFMA.FTZ R71, R148, R21, -R43 ;  /* 0x0000001594477223 */ /* 0x000fe2000001082b */
[----:B------:R-:W-:-:S01]  /*13320*/  FADD.FTZ R87, R27, R92 ;  /* 0x0000005c1b577221 */ /* 0x000fc20000010000 */
[-CC-:B------:R-:W-:Y:S01]  /*13330*/  FFMA.FTZ R72, R72, R21.reuse, -R43.reuse ;  /* 0x0000001548487223 */ /* 0x180fe2000001082b */
[----:B------:R-:W-:-:S01]  /*13340*/  FFMA.FTZ R73, R150, R21, -R43 ;  /* 0x0000001596497223 */ /* 0x000fc2000001082b */
[----:B------:R-:W-:Y:S01]  /*13350*/  FFMA.FTZ R74, R74, R21, -R43 ;  /* 0x000000154a4a7223 */ /* 0x000fe2000001082b */
[----:B------:R-:W-:-:S01]  /*13360*/  FADD.FTZ R92, R36, R87 ;  /* 0x00000057245c7221 */ /* 0x000fc20000010000 */
[----:B------:R-:W0:Y:S01]  /*13370*/  MUFU.EX2 R20, R20 ;  /* 0x0000001400147308 */ /* 0x000e220000000800 */
[----:B------:R-:W-:-:S01]  /*13380*/  FFMA.FTZ R77, R152, R21, -R43 ;  /* 0x00000015984d7223 */ /* 0x000fc2000001082b */
[----:B------:R-:W-:Y:S01]  /*13390*/  FFMA.FTZ R75, R76, R21, -R43 ;  /* 0x000000154c4b7223 */ /* 0x000fe2000001082b */
[----:B------:R-:W-:-:S01]  /*133a0*/  FADD.FTZ R89, R15, R92 ;  /* 0x0000005c0f597221 */ /* 0x000fc20000010000 */
[-CC-:B------:R-:W-:Y:S01]  /*133b0*/  FFMA.FTZ R76, R154, R21.reuse, -R43.reuse ;  /* 0x000000159a4c7223 */ /* 0x180fe2000001082b */
[----:B------:R-:W-:-:S01]  /*133c0*/  FFMA.FTZ R78, R78, R21, -R43 ;  /* 0x000000154e4e7223 */ /* 0x000fc2000001082b */
[----:B------:R-:W-:Y:S01]  /*133d0*/  FFMA.FTZ R81, R156, R21, -R43 ;  /* 0x000000159c517223 */ /* 0x000fe2000001082b */
[----:B------:R-:W-:-:S01]  /*133e0*/  FADD.FTZ R108, R34, R89 ;  /* 0x00000059226c7221 */ /* 0x000fc20000010000 */
[----:B------:R-:W1:Y:S01]  /*133f0*/  MUFU.EX2 R67, R67 ;  /* 0x0000004300437308 */ /* 0x000e620000000800 */
[----:B------:R-:W-:-:S01]  /*13400*/  FFMA.FTZ R56, R56, R21, -R43 ;  /* 0x0000001538387223 */ /* 0x000fc2000001082b */
[----:B------:R-:W-:Y:S01]  /*13410*/  FFMA.FTZ R79, R158, R21, -R43 ;  /* 0x000000159e4f7223 */ /* 0x000fe2000001082b */
[----:B------:R-:W-:-:S01]  /*13420*/  FADD.FTZ R91, R29, R108 ;  /* 0x0000006c1d5b7221 */ /* 0x000fc20000010000 */
[-CC-:B------:R-:W-:Y:S01]  /*13430*/  FFMA.FTZ R58, R58, R21.reuse, -R43.reuse ;  /* 0x000000153a3a7223 */ /* 0x180fe2000001082b */
[----:B------:R-:W-:-:S01]  /*13440*/  FFMA.FTZ R85, R160, R21, -R43 ;  /* 0x00000015a0557223 */ /* 0x000fc2000001082b */
[----:B------:R-:W-:Y:S01]  /*13450*/  FFMA.FTZ R60, R60, R21, -R43 ;  /* 0x000000153c3c7223 */ /* 0x000fe2000001082b */
[----:B------:R-:W-:-:S01]  /*13460*/  FADD.FTZ R108, R38, R91 ;  /* 0x0000005b266c7221 */ /* 0x000fc20000010000 */
[----:B------:R-:W2:Y:S01]  /*13470*/  MUFU.EX2 R102, R102 ;  /* 0x0000006600667308 */ /* 0x000ea20000000800 */
[----:B0-----:R-:W-:-:S01]  /*13480*/  FADD.FTZ R92, R45, R20 ;  /* 0x000000142d5c7221 */ /* 0x001fc20000010000 */
[----:B------:R-:W-:Y:S01]  /*13490*/  FFMA.FTZ R83, R162, R21, -R43 ;  /* 0x00000015a2537223 */ /* 0x000fe2000001082b */
[----:B------:R-:W-:-:S01]  /*134a0*/  FADD.FTZ R91, R31, R108 ;  /* 0x0000006c1f5b7221 */ /* 0x000fc20000010000 */
[----:B------:R-:W-:Y:S01]  /*134b0*/  F2FP.SATFINITE.E4M3.F32.PACK_AB_MERGE_C R31, R66, R49, RZ ;  /* 0x00000031421f723e */ /* 0x000fe200048070ff */
        /* <DEDUP_REMOVED lines=15> */
[----:B------:R-:W-:Y:S01]  /*135b0*/  F2FP.SATFINITE.E4M3.F32.PACK_AB_MERGE_C R67, R102, R67, RZ ;  /* 0x000000436643723e */ /* 0x000fe200048070ff */
[----:B------:R-:W-:-:S01]  /*135c0*/  FFMA.FTZ R30, R30, R21, -R43 ;  /* 0x000000151e1e7223 */ /* 0x000fc2000001082b */
[-CC-:B------:R-:W-:Y:S01]  /*135d0*/  FFMA.FTZ R28, R28, R21.reuse, -R43.reuse ;  /* 0x000000151c1c7223 */ /* 0x180fe2000001082b */
[----:B------:R-:W-:-:S01]  /*135e0*/  FFMA.FTZ R176, R176, R21, -R43 ;  /* 0x00000015b0b07223 */ /* 0x000fc2000001082b */
[----:B------:R-:W2:Y:S01]  /*135f0*/  MUFU.EX2 R71, R71 ;  /* 0x0000004700477308 */ /* 0x000ea20000000800 */
[----:B0-----:R-:W-:-:S01]  /*13600*/  FADD.FTZ R89, R69, R92 ;  /* 0x0000005c45597221 */ /* 0x001fc20000010000 */
[----:B------:R-:W-:Y:S01]  /*13610*/  FADD.FTZ R92, R48, R91 ;  /* 0x0000005b305c7221 */ /* 0x000fe20000010000 */
[----:B------:R-:W-:Y:S01]  /*13620*/  F2FP.SATFINITE.E4M3.F32.PACK_AB_MERGE_C R185, R20, R45, R67 ;  /* 0x0000002d14b9723e */ /* 0x000fe20004807043 */
[-CC-:B------:R-:W-:Y:S01]  /*13630*/  FFMA.FTZ R178, R178, R21.reuse, -R43.reuse ;  /* 0x00000015b2b27223 */ /* 0x180fe2000001082b */
[----:B------:R-:W-:-:S01]  /*13640*/  FFMA.FTZ R32, R32, R21, -R43 ;  /* 0x0000001520207223 */ /* 0x000fc2000001082b */
[----:B------:R-:W-:-:S02]  /*13650*/  FADD.FTZ R91, R37, R92 ;  /* 0x0000005c255b7221 */ /* 0x000fc40000010000 */
[----:B------:R-:W0:Y:S01]  /*13660*/  MUFU.EX2 R90, R90 ;  /* 0x0000005a005a7308 */ /* 0x000e220000000800 */
[----:B-1----:R-:W-:-:S07]  /*13670*/  FADD.FTZ R36, R88, R89 ;  /* 0x0000005958247221 */ /* 0x002fce0000010000 */
[----:B------:R-:W1:Y:S01]  /*13680*/  MUFU.EX2 R72, R72 ;  /* 0x0000004800487308 */ /* 0x000e620000000800 */
[----:B--2---:R-:W-:-:S01]  /*13690*/  FADD.FTZ R89, R71, R36 ;  /* 0x0000002447597221 */ /* 0x004fc20000010000 */
[----:B------:R-:W-:-:S04]  /*136a0*/  FADD.FTZ R36, R50, R91 ;  /* 0x0000005b32247221 */ /* 0x000fc80000010000 */
[----:B------:R-:W-:Y:S02]  /*136b0*/  FADD.FTZ R37, R39, R36 ;  /* 0x0000002427257221 */ /* 0x000fe40000010000 */
[----:B------:R-:W2:Y:S01]  /*136c0*/  MUFU.EX2 R73, R73 ;  /* 0x0000004900497308 */ /* 0x000ea20000000800 */
[----:B0-----:R-:W-:-:S01]  /*136d0*/  FADD.FTZ R89, R90, R89 ;  /* 0x000000595a597221 */ /* 0x001fc20000010000 */
[----:B------:R-:W-:Y:S01]  /*136e0*/  FADD.FTZ R36, R52, R37 ;  /* 0x0000002534247221 */ /* 0x000fe20000010000 */
[----:B------:R-:W-:-:S03]  /*136f0*/  F2FP.SATFINITE.E4M3.F32.PACK_AB_MERGE_C R71, R90, R71, RZ ;  /* 0x000000475a47723e */ /* 0x000fc600048070ff */
[----:B------:R-:W-:Y:S01]  /*13700*/  FADD.FTZ R15, R41, R36 ;  /* 0x00000024290f7221 */ /* 0x000fe20000010000 */
[----:B------:R-:W-:Y:S01]  /*13710*/  F2FP.SATFINITE.E4M3.F32.PACK_AB_MERGE_C R36, R70, R53, RZ ;  /* 0x000000354624723e */ /* 0x000fe200048070ff */
[----:B------:R-:W0:Y:S01]  /*13720*/  MUFU.EX2 R74, R74 ;  /* 0x0000004a004a7308 */ /* 0x000e220000000800 */
[----:B-1----:R-:W-:-:S01]  /*13730*/  FADD.FTZ R0, R72, R89 ;  /* 0x0000005948007221 */ /* 0x002fc20000010000 */
[----:B------:R-:W-:Y:S01]  /*13740*/  FADD.FTZ R54, R54, R15 ;  /* 0x0000000f36367221 */ /* 0x000fe20000010000 */
[----:B------:R-:W-:-:S03]  /*13750*/  F2FP.SATFINITE.E4M3.F32.PACK_AB_MERGE_C R187, R88, R69, R71 ;  /* 0x0000004558bb723e */ /* 0x000fc60004807047 */
[----:B------:R-:W-:Y:S01]  /*13760*/  FADD.FTZ R15, R47, R54 ;  /* 0x000000362f0f7221 */ /* 0x000fe20000010000 */
[----:B------:R-:W-:Y:S01]  /*13770*/  F2FP.SATFINITE.E4M3.F32.PACK_AB_MERGE_C R47, R64, R47, R31 ;  /* 0x0000002f402f723e */ /* 0x000fe2000480701f */
[----:B------:R-:W1:Y:S01]  /*13780*/  MUFU.EX2 R77, R77 ;  /* 0x0000004d004d7308 */ /* 0x000e620000000800 */
[----:B--2---:R-:W-:-:S01]  /*13790*/  FADD.FTZ R3, R73, R0 ;  /* 0x0000000049037221 */ /* 0x004fc20000010000 */
[-CC-:B------:R-:W-:Y:S01]  /*137a0*/  FFMA.FTZ R0, R44, R21.reuse, -R43.reuse ;  /* 0x000000152c007223 */ /* 0x180fe2000001082b */
[----:B------:R-:W-:-:S05]  /*137b0*/  FFMA.FTZ R43, R82, R21, -R43 ;  /* 0x00000015522b7223 */ /* 0x000fca000001082b */
        /* <DEDUP_REMOVED lines=8> */
[----:B------:R-:W-:-:S04]  /*13840*/  FADD.FTZ R34, R64, R15 ;  /* 0x0000000f40227221 */ /* 0x000fc80000010000 */
[----:B------:R-:W-:Y:S02]  /*13850*/  FADD.FTZ R49, R49, R34 ;  /* 0x0000002231317221 */ /* 0x000fe40000010000 */
[----:B------:R-:W2:Y:S01]  /*13860*/  MUFU.EX2 R81, R81 ;  /* 0x0000005100517308 */ /* 0x000ea20000000800 */
[----:B0-----:R-:W-:-:S01]  /*13870*/  FADD.FTZ R15, R76, R3 ;  /* 0x000000034c0f7221 */ /* 0x001fc20000010000 */
[----:B------:R-:W-:-:S04]  /*13880*/  FADD.FTZ R66, R66, R49 ;  /* 0x0000003142427221 */ /* 0x000fc80000010000 */
[----:B------:R-:W-:Y:S01]  /*13890*/  FADD.FTZ R31, R51, R66 ;  /* 0x00000042331f7221 */ /* 0x000fe20000010000 */
[----:B------:R-:W-:Y:S01]  /*138a0*/  F2FP.SATFINITE.E4M3.F32.PACK_AB_MERGE_C R51, R68, R51, R36 ;  /* 0x000000334433723e */ /* 0x000fe20004807024 */
[----:B------:R-:W0:Y:S01]  /*138b0*/  MUFU.EX2 R56, R56 ;  /* 0x0000003800387308 */ /* 0x000e220000000800 */
[----:B-1----:R-:W-:-:S01]  /*138c0*/  FADD.FTZ R34, R78, R15 ;  /* 0x0000000f4e227221 */ /* 0x002fc20000010000 */
[----:B------:R-:W-:Y:S01]  /*138d0*/  FADD.FTZ R68, R68, R31 ;  /* 0x0000001f44447221 */ /* 0x000fe20000010000 */
[----:B------:R-:W-:-:S03]  /*138e0*/  F2FP.SATFINITE.E4M3.F32.PACK_AB_MERGE_C R36, R84, R33, RZ ;  /* 0x000000215424723e */ /* 0x000fc600048070ff */
        /* <DEDUP_REMOVED lines=20> */
[----:B------:R-:W-:Y:S01]  /*13a30*/  MUFU.EX2 R40, R40 ;  /* 0x0000002800287308 */ /* 0x000fe20000000800 */
[----:B0-----:R-:W-:-:S01]  /*13a40*/  FADD.FTZ R34, R62, R37 ;  /* 0x000000253e227221 */ /* 0x001fc20000010000 */
[----:B------:R-:W-:-:S06]  /*13a50*/  FADD.FTZ R37, R35, R70 ;  /* 0x0000004623257221 */ /* 0x000fcc0000010000 */
[----:B------:R-:W-:Y:S01]  /*13a60*/  MUFU.EX2 R27, R166 ;  /* 0x000000a6001b7308 */ /* 0x000fe20000000800 */
[----:B-1----:R-:W-:-:S04]  /*13a70*/  F2FP.SATFINITE.E4M3.F32.PACK_AB_MERGE_C R62, R87, R62, RZ ;  /* 0x0000003e573e723e */ /* 0x002fc800048070ff */
[----:B------:R-:W-:-:S03]  /*13a80*/  F2FP.SATFINITE.E4M3.F32.PACK_AB_MERGE_C R179, R83, R60, R62 ;  /* 0x0000003c53b3723e */ /* 0x000fc6000480703e */
[----:B------:R-:W-:Y:S08]  /*13a90*/  MUFU.EX2 R29, R29 ;  /* 0x0000001d001d7308 */ /* 0x000ff00000000800 */
[----:B------:R-:W-:Y:S08]  /*13aa0*/  MUFU.EX2 R57, R57 ;  /* 0x0000003900397308 */ /* 0x000ff00000000800 */
[----:B------:R-:W0:Y:S08]  /*13ab0*/  MUFU.EX2 R94, R94 ;  /* 0x0000005e005e7308 */ /* 0x000e300000000800 */
[----:B------:R1:W-:Y:S08]  /*13ac0*/  MUFU.EX2 R15, R172 ;  /* 0x000000ac000f7308 */ /* 0x0003f00000000800 */
[----:B------:R-:W2:Y:S01]  /*13ad0*/  MUFU.EX2 R168, R168 ;  /* 0x000000a800a87308 */ /* 0x000ea20000000800 */
[C---:B-1----:R-:W-:Y:S01]  /*13ae0*/  F2FP.SATFINITE.E4M3.F32.PACK_AB_MERGE_C R172, R80.reuse, R35, R36 ;  /* 0x0000002350ac723e */ /* 0x042fe20004807024 */
[----:B------:R-:W-:Y:S01]  /*13af0*/  FADD.FTZ R35, R87, R34 ;  /* 0x0000002257237221 */ /* 0x000fe20000010000 */
[----:B------:R-:W-:-:S01]  /*13b00*/  FADD.FTZ R80, R80, R37 ;  /* 0x0000002550507221 */ /* 0x000fc20000010000 */
[----:B0-----:R-:W-:Y:S01]  /*13b10*/  F2FP.SATFINITE.E4M3.F32.PACK_AB_MERGE_C R36, R94, R57, RZ ;  /* 0x000000395e24723e */ /* 0x001fe200048070ff */
[----:B------:R-:W0:Y:S01]  /*13b20*/  @P6 LDC R37, c[0x0][0x44c] ;  /* 0x00011300ff256b82 */ /* 0x000e220000000800 */
[----:B------:R-:W-:-:S01]  /*13b30*/  FADD.FTZ R34, R40, R35 ;  /* 0x0000002328227221 */ /* 0x000fc20000010000 */
[----:B------:R-:W-:Y:S01]  /*13b40*/  FADD.FTZ R35, R33, R80 ;  /* 0x0000005021237221 */ /* 0x000fe20000010000 */
[----:B------:R-:W-:Y:S02]  /*13b50*/  MUFU.EX2 R55, R55 ;  /* 0x0000003700377308 */ /* 0x000fe40000000800 */
[----:B------:R-:W-:-:S01]  /*13b60*/  FADD.FTZ R34, R27, R34 ;  /* 0x000000221b227221 */ /* 0x000fc20000010000 */
[----:B------:R-:W-:-:S03]  /*13b70*/  FADD.FTZ R84, R84, R35 ;  /* 0x0000002354547221 */ /* 0x000fc60000010000 */
[----:B------:R-:W-:Y:S02]  /*13b80*/  FADD.FTZ R35, R29, R34 ;  /* 0x000000221d237221 */ /* 0x000fe40000010000 */
[----:B------:R-:W-:Y:S01]  /*13b90*/  MUFU.EX2 R86, R86 ;  /* 0x0000005600567308 */ /* 0x000fe20000000800 */
[C---:B--2---:R-:W-:Y:S01]  /*13ba0*/  F2FP.SATFINITE.E4M3.F32.PACK_AB_MERGE_C R34, R168.reuse, R29, RZ ;  /* 0x0000001da822723e */ /* 0x044fe200048070ff */
[----:B------:R-:W-:-:S03]  /*13bb0*/  FADD.FTZ R35, R168, R35 ;  /* 0x00000023a8237221 */ /* 0x000fc60000010000 */
[----:B------:R-:W-:-:S03]  /*13bc0*/  F2FP.SATFINITE.E4M3.F32.PACK_AB_MERGE_C R173, R27, R40, R34 ;  /* 0x000000281bad723e */ /* 0x000fc60004807022 */
[----:B------:R-:W1:Y:S01]  /*13bd0*/  MUFU.EX2 R0, R0 ;  /* 0x0000000000007308 */ /* 0x000e620000000800 */
[----:B0-----:R-:W-:-:S07]  /*13be0*/  @P6 IMAD.HI.U32 R37, R202, R37, RZ ;  /* 0x00000025ca256227 */ /* 0x001fce00078e00ff */
[----:B------:R-:W0:Y:S08]  /*13bf0*/  MUFU.EX2 R3, R170 ;  /* 0x000000aa00037308 */ /* 0x000e300000000800 */
[----:B------:R-:W2:Y:S01]  /*13c00*/  MUFU.EX2 R46, R46 ;  /* 0x0000002e002e7308 */ /* 0x000ea20000000800 */
[----:B-1----:R-:W-:-:S07]  /*13c10*/  FADD.FTZ R20, R0, R35 ;  /* 0x0000002300147221 */ /* 0x002fce0000010000 */
[----:B------:R-:W-:Y:S01]  /*13c20*/  MUFU.EX2 R61, R61 ;  /* 0x0000003d003d7308 */ /* 0x000fe20000000800 */
[----:B0-----:R-:W-:-:S07]  /*13c30*/  FADD.FTZ R35, R3, R20 ;  /* 0x0000001403237221 */ /* 0x001fce0000010000 */
[----:B------:R-:W0:Y:S01]  /*13c40*/  MUFU.EX2 R98, R98 ;  /* 0x0000006200627308 */ /* 0x000e220000000800 */
[----:B--2---:R-:W-:-:S01]  /*13c50*/  FADD.FTZ R20, R46, R35 ;  /* 0x000000232e147221 */ /* 0x004fc20000010000 */
[----:B------:R-:W-:-:S03]  /*13c60*/  F2FP.SATFINITE.E4M3.F32.PACK_AB_MERGE_C R46, R15, R46, RZ ;  /* 0x0000002e0f2e723e */ /* 0x000fc600048070ff */
[----:B------:R-:W-:Y:S01]  /*13c70*/  FADD.FTZ R15, R15, R20 ;  /* 0x000000140f0f7221 */ /* 0x000fe20000010000 */
[----:B------:R-:W-:Y:S02]  /*13c80*/  F2FP.SATFINITE.E4M3.F32.PACK_AB_MERGE_C R175, R3, R0, R46 ;  /* 0x0000000003af723e */ /* 0x000fe4000480702e */
[----:B------:R-:W-:Y:S08]  /*13c90*/  MUFU.EX2 R59, R130 ;  /* 0x00000082003b7308 */ /* 0x000ff00000000800 */
[----:B------:R-:W1:Y:S01]  /*13ca0*/  MUFU.EX2 R96, R96 ;  /* 0x0000006000607308 */ /* 0x000e620000000800 */
[----:B0-----:R-:W-:-:S07]  /*13cb0*/  F2FP.SATFINITE.E4M3.F32.PACK_AB_MERGE_C R35, R98, R61, RZ ;  /* 0x0000003d6223723e */ /* 0x001fce00048070ff */
[----:B------:R0:W-:Y:S08]  /*13cc0*/  MUFU.EX2 R31, R174 ;  /* 0x000000ae001f7308 */ /* 0x0001f00000000800 */
[----:B------:R-:W2:Y:S01]  /*13cd0*/  MUFU.EX2 R26, R26 ;  /* 0x0000001a001a7308 */ /* 0x000ea20000000800 */
[----:B0-----:R-:W-:Y:S01]  /*13ce0*/  F2FP.SATFINITE.E4M3.F32.PACK_AB_MERGE_C R174, R86, R55, R36 ;  /* 0x0000003756ae723e */ /* 0x001fe20004807024 */
[----:B------:R-:W-:Y:S01]  /*13cf0*/  FADD.FTZ R55, R55, R84 ;  /* 0x0000005437377221 */ /* 0x000fe20000010000 */
[----:B-1----:R-:W-:-:S03]  /*13d00*/  F2FP.SATFINITE.E4M3.F32.PACK_AB_MERGE_C R168, R96, R59, R35 ;  /* 0x0000003b60a8723e */ /* 0x002fc60004807023 */
[----:B------:R-:W-:Y:S02]  /*13d10*/  FADD.FTZ R86, R86, R55 ;  /* 0x0000003756567221 */ /* 0x000fe40000010000 */
[----:B------:R0:W-:Y:S02]  /*13d20*/  MUFU.EX2 R29, R30 ;  /* 0x0000001e001d7308 */ /* 0x0001e40000000800 */
[----:B------:R-:W-:-:S04]  /*13d30*/  FADD.FTZ R57, R57, R86 ;  /* 0x0000005639397221 */ /* 0x000fc80000010000 */
[----:B------:R-:W-:Y:S02]  /*13d40*/  FADD.FTZ R94, R94, R57 ;  /* 0x000000395e5e7221 */ /* 0x000fe40000010000 */
[----:B------:R-:W1:Y:S01]  /*13d50*/  MUFU.EX2 R28, R28 ;  /* 0x0000001c001c7308 */ /* 0x000e620000000800 */
[----:B0-----:R-:W0:Y:S01]  /*13d60*/  @P6 LDC R30, c[0x0][0x450] ;  /* 0x00011400ff1e6b82 */ /* 0x001e220000000800 */
[----:B------:R-:W-:-:S01]  /*13d70*/  FADD.FTZ R59, R59, R94 ;  /* 0x0000005e3b3b7221 */ /* 0x000fc20000010000 */
[----:B--2---:R-:W-:-:S03]  /*13d80*/  FADD.FTZ R20, R26, R15 ;  /* 0x0000000f1a147221 */ /* 0x004fc60000010000 */
[----:B------:R-:W-:Y:S01]  /*13d90*/  FADD.FTZ R96, R96, R59 ;  /* 0x0000003b60607221 */ /* 0x000fe20000010000 */
[----:B------:R-:W-:-:S01]  /*13da0*/  FADD.FTZ R15, R31, R20 ;  /* 0x000000141f0f7221 */ /* 0x000fc20000010000 */
[----:B------:R-:W-:Y:S02]  /*13db0*/  MUFU.EX2 R65, R65 ;  /* 0x0000004100417308 */ /* 0x000fe40000000800 */
[----:B------:R-:W-:-:S04]  /*13dc0*/  FADD.FTZ R61, R61, R96 ;  /* 0x000000603d3d7221 */ /* 0x000fc80000010000 */
[----:B------:R-:W-:Y:S02]  /*13dd0*/  FADD.FTZ R98, R98, R61 ;  /* 0x0000003d62627221 */ /* 0x000fe40000010000 */
[----:B------:R-:W2:Y:S01]  /*13de0*/  MUFU.EX2 R12, R12 ;  /* 0x0000000c000c7308 */ /* 0x000ea20000000800 */
[----:B-1----:R-:W-:-:S01]  /*13df0*/  FADD.FTZ R0, R28, R15 ;  /* 0x0000000f1c007221 */ /* 0x002fc20000010000 */
[----:B------:R-:W-:-:S06]  /*13e00*/  IMAD.MOV.U32 R15, RZ, RZ, R202 ;  /* 0x000000ffff0f7224 */ /* 0x000fcc00078e00ca */
[----:B------:R1:W3:Y:S01]  /*13e10*/  MUFU.EX2 R33, R176 ;  /* 0x000000b000217308 */ /* 0x0002e20000000800 */
[----:B0-----:R-:W-:Y:S02]  /*13e20*/  @P6 SHF.R.U32.HI R15, RZ, R30, R37 ;  /* 0x0000001eff0f6219 */ /* 0x001fe40000011625 */
[----:B------:R-:W-:-:S03]  /*13e30*/  ISETP.GE.AND P6, PT, R25, 0x1, PT ;  /* 0x000000011900780c */ /* 0x000fc60003fc6270 */
[----:B------:R-:W-:Y:S02]  /*13e40*/  IMAD.IADD R27, R104, 0x1, R15 ;  /* 0x00000001681b7824 */ /* 0x000fe400078e020f */
[----:B------:R-:W-:Y:S01]  /*13e50*/  MUFU.EX2 R63, R63 ;  /* 0x0000003f003f7308 */ /* 0x000fe20000000800 */
[----:B--2---:R-:W-:Y:S01]  /*13e60*/  F2FP.SATFINITE.E4M3.F32.PACK_AB_MERGE_C R3, R12, R65, RZ ;  /* 0x000000410c03723e */ /* 0x004fe200048070ff */
[----:B------:R-:W-:Y:S02]  /*13e70*/  IMAD.IADD R24, R27, 0x1, R24 ;  /* 0x000000011b187824 */ /* 0x000fe400078e0218 */
[----:B-1----:R-:W-:-:S04]  /*13e80*/  IMAD.MOV.U32 R176, RZ, RZ, R47 ;  /* 0x000000ffffb07224 */ /* 0x002fc800078e002f */
[----:B------:R-:W0:Y:S01]  /*13e90*/  MUFU.EX2 R100, R100 ;  /* 0x0000006400647308 */ /* 0x000e220000000800 */
[C---:B---3--:R-:W-:Y:S01]  /*13ea0*/  F2FP.SATFINITE.E4M3.F32.PACK_AB_MERGE_C R28, R33.reuse, R28, RZ ;  /* 0x0000001c211c723e */ /* 0x048fe200048070ff */
[----:B------:R-:W-:-:S03]  /*13eb0*/  FADD.FTZ R33, R33, R0 ;  /* 0x0000000021217221 */ /* 0x000fc60000010000 */
[----:B------:R-:W-:-:S03]  /*13ec0*/  F2FP.SATFINITE.E4M3.F32.PACK_AB_MERGE_C R169, R31, R26, R28 ;  /* 0x0000001a1fa9723e */ /* 0x000fc6000480701c */
[----:B------:R-:W1:Y:S08]  /*13ed0*/  MUFU.EX2 R178, R178 ;  /* 0x000000b200b27308 */ /* 0x000e700000000800 */
[----:B------:R-:W-:Y:S01]  /*13ee0*/  MUFU.EX2 R32, R32 ;  /* 0x0000002000207308 */ /* 0x000fe20000000800 */
[----:B0-----:R-:W-:Y:S01]  /*13ef0*/  F2FP.SATFINITE.E4M3.F32.PACK_AB_MERGE_C R170, R100, R63, R3 ;  /* 0x0000003f64aa723e */ /* 0x001fe20004807003 */
[----:B------:R-:W-:-:S04]  /*13f00*/  FADD.FTZ R63, R63, R98 ;  /* 0x000000623f3f7221 */ /* 0x000fc80000010000 */
[----:B------:R-:W-:Y:S02]  /*13f10*/  FADD.FTZ R100, R100, R63 ;  /* 0x0000003f64647221 */ /* 0x000fe40000010000 */
[----:B------:R-:W0:Y:S01]  /*13f20*/  MUFU.EX2 R43, R43 ;  /* 0x0000002b002b7308 */ /* 0x000e220000000800 */
[----:B-1----:R-:W-:-:S01]  /*13f30*/  FADD.FTZ R0, R178, R33 ;  /* 0x00000021b2007221 */ /* 0x002fc20000010000 */
[----:B------:R-:W-:-:S03]  /*13f40*/  FADD.FTZ R65, R65, R100 ;  /* 0x0000006441417221 */ /* 0x000fc60000010000 */
[----:B------:R-:W-:Y:S01]  /*13f50*/  FADD.FTZ R3, R29, R0 ;  /* 0x000000001d037221 */ /* 0x000fe20000010000 */
[----:B------:R-:W-:-:S01]  /*13f60*/  FADD.FTZ R12, R12, R65 ;  /* 0x000000410c0c7221 */ /* 0x000fc20000010000 */
[----:B0-----:R-:W-:Y:S02]  /*13f70*/  F2FP.SATFINITE.E4M3.F32.PACK_AB_MERGE_C R0, R43, R32, RZ ;  /* 0x000000202b00723e */ /* 0x001fe400048070ff */
[----:B------:R-:W-:-:S02]  /*13f80*/  FADD.FTZ R32, R32, R3 ;  /* 0x0000000320207221 */ /* 0x000fc40000010000 */
[----:B------:R-:W-:Y:S02]  /*13f90*/  F2FP.SATFINITE.E4M3.F32.PACK_AB_MERGE_C R171, R29, R178, R0 ;  /* 0x000000b21dab723e */ /* 0x000fe40004807000 */
[----:B------:R-:W-:-:S01]  /*13fa0*/  FADD.FTZ R3, R43, R32 ;  /* 0x000000202b037221 */ /* 0x000fc20000010000 */
[----:B------:R-:W-:Y:S02]  /*13fb0*/  VIADD R0, R106, 0xfffffffe ;  /* 0xfffffffe6a007836 */ /* 0x000fe40000000000 */
[----:B------:R-:W-:Y:S01]  /*13fc0*/  IMAD.MOV.U32 R178, RZ, RZ, R51 ;  /* 0x000000ffffb27224 */ /* 0x000fe200078e0033 */
        /* <DEDUP_REMOVED lines=12> */
.L_x_8805:
[----:B------:R-:W-:-:S13]  /*14090*/  ISETP.NE.AND P1, PT, R25, 0x1, PT ;  /* 0x000000011900780c */ /* 0x000fda0003f25270 */
[----:B------:R-:W0:Y:S02]  /*140a0*/  @P1 LDC.64 R26, c[0x0][0x9e8] ;  /* 0x00027a00ff1a1b82 */ /* 0x000e240000000a00 */
[----:B0-----:R-:W-:-:S05]  /*140b0*/  @P1 IMAD.HI.U32 R20, R15, R26, RZ ;  /* 0x0000001a0f141227 */ /* 0x001fca00078e00ff */
[----:B------:R-:W-:-:S07]  /*140c0*/  @P1 SHF.R.U32.HI R15, RZ, R27, R20 ;  /* 0x0000001bff0f1219 */ /* 0x000fce0000011614 */
.L_x_8806:
[----:B------:R-:W-:Y:S05]  /*140d0*/  BSYNC B0 ;  /* 0x0000000000007941 */ /* 0x000fea0003800000 */
.L_x_8804:
[----:B------:R-:W-:-:S05]  /*140e0*/  IMAD R15, R15, R25, R25 ;  /* 0x000000190f0f7224 */ /* 0x000fca00078e0219 */
[----:B------:R-:W-:-:S07]  /*140f0*/  VIMNMX R24, R24, R15, PT ;  /* 0x0000000f18187248 */ /* 0x000fce0003fe0100 */
.L_x_8803:
[----:B------:R-:W-:Y:S01]  /*14100*/  IMAD.HI R24, R24, 0x66666667, RZ ;  /* 0x6666666718187827 */ /* 0x000fe200078e02ff */
[----:B------:R-:W-:Y:S02]  /*14110*/  CS2R R86, SRZ ;  /* 0x0000000000567805 */ /* 0x000fe4000001ff00 */
        /* <DEDUP_REMOVED lines=10> */
[----:B------:R-:W-:-:S02]  /*141c0*/  CS2R R68, SRZ ;  /* 0x0000000000447805 */ /* 0x000fc4000001ff00 */
[----:B------:R-:W-:Y:S02]  /*141d0*/  VIMNMX R15, R209, R24, !PT ;  /* 0x00000018d10f7248 */ /* 0x000fe40007fe0100 */
        /* <DEDUP_REMOVED lines=24> */
[----:B------:R-:W-:-:S07]  /*14360*/  IMAD.MOV.U32 R87, RZ, RZ, RZ ;  /* 0x000000ffff577224 */ /* 0x000fce00078e00ff */
.L_x_8827:
        /* <DEDUP_REMOVED lines=10> */
.L_x_8809:
[----:B------:R-:W-:Y:S01]  /*14410*/  IMAD R21, R215, 0x8, R17 ;  /* 0x00000008d7157824 */ /* 0x000fe200078e0211 */
[----:B------:R-:W-:-:S04]  /*14420*/  SHF.L.U32 R20, R216, 0x1f, RZ ;  /* 0x0000001fd8147819 */ /* 0x000fc800000006ff */
[----:B------:R0:W1:Y:S01]  /*14430*/  SYNCS.PHASECHK.TRANS64.TRYWAIT P2, [R21+URZ+0x22830], R20 ;  /* 0x02283014150075a7 */ /* 0x000062000804017f */
[----:B------:R-:W-:Y:S05]  /*14440*/  @!P0 BRA `(.L_x_8810) ;  /* 0x0000000000048947 */ /* 0x000fea0003800000 */
[----:B------:R-:W-:Y:S01]  /*14450*/  BPT.TRAP 0x1 ;  /* 0x000000040000795c */ /* 0x000fe20000300000 */
.L_x_8810:
[----:B------:R-:W-:Y:S04]  /*14460*/  BSSY B0, `(.L_x_8808) ;  /* 0x0000004000007945 */ /* 0x000fe80003800000 */
[----:B-1----:R-:W-:Y:S05]  /*14470*/  @P2 BRA `(.L_x_8811) ;  /* 0x0000000000082947 */ /* 0x002fea0003800000 */
[----:B------:R-:W1:Y:S02]  /*14480*/  SYNCS.PHASECHK.TRANS64.TRYWAIT P2, [R21+URZ+0x22830], R20 ;  /* 0x02283014150075a7 */ /* 0x000e64000804017f */
[----:B-1----:R-:W-:Y:S05]  /*14490*/  @!P2 BRA `(.L_x_8812) ;  /* 0x000001b40038a947 */ /* 0x002fea0003800000 */
.L_x_8811:
[----:B------:R-:W-:Y:S05]  /*144a0*/  BSYNC B0 ;  /* 0x0000000000007941 */ /* 0x000fea0003800000 */
.L_x_8808:
[----:B01----:R-:W0:Y:S01]  /*144b0*/  S2R R20, SR_TID.X ;  /* 0x0000000000147919 */ /* 0x003e220000002100 */
[----:B------:R-:W-:Y:S05]  /*144c0*/  WARPSYNC.ALL ;  /* 0x0000000000007948 */ /* 0x000fea0003800000 */
[----:B------:R-:W-:Y:S01]  /*144d0*/  IMAD R88, R215, 0x500, R13 ;  /* 0x00000500d7587824 */ /* 0x000fe200078e020d */
[----:B------:R-:W-:Y:S01]  /*144e0*/  R2UR UR28, R10 ;  /* 0x000000000a1c72ca */ /* 0x000fe200000e0000 */
[----:B------:R-:W-:Y:S01]  /*144f0*/  IMAD.MOV.U32 R89, RZ, RZ, 0x40000040 ;  /* 0x40000040ff597424 */ /* 0x000fe200078e00ff */
[----:B------:R-:W-:Y:S01]  /*14500*/  R2UR UR29, R11 ;  /* 0x000000000b1d72ca */ /* 0x000fe200000e0000 */
[----:B------:R-:W-:Y:S01]  /*14510*/  IMAD.MOV.U32 R21, RZ, RZ, 0x40000040 ;  /* 0x40000040ff157424 */ /* 0x000fe200078e00ff */
[C---:B------:R-:W-:Y:S01]  /*14520*/  R2UR UR30, R88.reuse ;  /* 0x00000000581e72ca */ /* 0x040fe200000e0000 */
[C---:B------:R-:W-:Y:S01]  /*14530*/  VIADD R90, R88.reuse, 0x200 ;  /* 0x00000200585a7836 */ /* 0x040fe20000000000 */
        /* <DEDUP_REMOVED lines=12> */
[----:B------:R-:W-:-:S02]  /*14600*/  R2UR UR36, R10 ;  /* 0x000000000a2472ca */ /* 0x000fc400000e0000 */
[----:B------:R-:W-:Y:S02]  /*14610*/  R2UR UR37, R11 ;  /* 0x000000000b2572ca */ /* 0x000fe400000e0000 */
[----:B------:R-:W-:Y:S01]  /*14620*/  R2UR UR50, R90 ;  /* 0x000000005a3272ca */ /* 0x000fe200000e0000 */
[----:B------:R-:W-:Y:S01]  /*14630*/  VIADD R90, R88, 0x402 ;  /* 0x00000402585a7836 */ /* 0x000fe20000000000 */
[----:B------:R-:W-:Y:S02]  /*14640*/  R2UR UR51, R91 ;  /* 0x000000005b3372ca */ /* 0x000fe400000e0000 */
[----:B0-----:R-:W-:Y:S02]  /*14650*/  SHF.R.U32.HI R20, RZ, 0x7, R20 ;  /* 0x00000007ff147819 */ /* 0x001fe40000011614 */
[----:B------:R-:W-:Y:S01]  /*14660*/  R2UR UR6, R92 ;  /* 0x000000005c0672ca */ /* 0x000fe200000e0000 */
[----:B------:R-:W-:Y:S01]  /*14670*/  VIADD R92, R88, 0x2 ;  /* 0x00000002585c7836 */ /* 0x000fe20000000000 */
[----:B------:R-:W-:Y:S01]  /*14680*/  R2UR UR7, R93 ;  /* 0x000000005d0772ca */ /* 0x000fe200000e0000 */
[----:B------:R-:W-:Y:S01]  /*14690*/  VIADD R94, R20, 0x8 ;  /* 0x00000008145e7836 */ /* 0x000fe20000000000 */
[----:B------:R-:W-:Y:S01]  /*146a0*/  R2UR UR48, R10 ;  /* 0x000000000a3072ca */ /* 0x000fe200000e0000 */
[----:B------:R-:W-:Y:S01]  /*146b0*/  VIADD R20, R88, 0x100 ;  /* 0x0000010058147836 */ /* 0x000fe20000000000 */
[----:B------:R-:W-:-:S02]  /*146c0*/  R2UR UR49, R11 ;  /* 0x000000000b3172ca */ /* 0x000fc400000e0000 */
[----:B------:R0:W-:Y:S01]  /*146d0*/  BAR.SYNC.DEFER_BLOCKING R94, 0x100 ;  /* 0x0004005e0000751d */ /* 0x0001e20000010000 */
[----:B------:R-:W-:Y:S02]  /*146e0*/  R2UR UR4, R92 ;  /* 0x000000005c0472ca */ /* 0x000fe400000e0000 */
[----:B------:R-:W-:Y:S01]  /*146f0*/  R2UR UR34, R20 ;  /* 0x00000000142272ca */ /* 0x000fe200000e0000 */
[----:B------:R-:W-:Y:S01]  /*14700*/  VIADD R20, R88, 0x400 ;  /* 0x0000040058147836 */ /* 0x000fe20000000000 */
[----:B------:R-:W-:Y:S02]  /*14710*/  R2UR UR5, R93 ;  /* 0x000000005d0572ca */ /* 0x000fe400000e0000 */
[----:B------:R-:W-:Y:S01]  /*14720*/  MOV R92, UR51 ;  /* 0x00000033005c7c02 */ /* 0x000fe20008000f00 */
[----:B------:R-:W-:Y:S01]  /*14730*/  UMOV UR51, UR7 ;  /* 0x0000000700337c82 */ /* 0x000fe20008000000 */
[----:B------:R-:W-:Y:S01]  /*14740*/  MOV R93, UR50 ;  /* 0x00000032005d7c02 */ /* 0x000fe20008000f00 */
[----:B------:R-:W-:Y:S01]  /*14750*/  UMOV UR50, UR6 ;  /* 0x0000000600327c82 */ /* 0x000fe20008000000 */
[----:B------:R-:W-:Y:S01]  /*14760*/  R2UR UR8, R20 ;  /* 0x00000000140872ca */ /* 0x000fe200000e0000 */
[----:B------:R-:W-:Y:S01]  /*14770*/  VIADD R20, R88, 0x302 ;  /* 0x0000030258147836 */ /* 0x000fe20000000000 */
[----:B------:R-:W-:Y:S01]  /*14780*/  R2UR UR58, R90 ;  /* 0x000000005a3a72ca */ /* 0x000fe200000e0000 */
[C---:B0-----:R-:W-:Y:S01]  /*14790*/  VIADD R94, R88.reuse, 0x102 ;  /* 0x00000102585e7836 */ /* 0x041fe20000000000 */
        /* <DEDUP_REMOVED lines=9> */
[----:B------:R-:W-:Y:S01]  /*14830*/  WARPGROUP.ARRIVE ;  /* 0x00000000000079c5 */ /* 0x000fe20000000000 */
[----:B------:R-:W-:Y:S01]  /*14840*/  VIADD R20, R88, 0x304 ;  /* 0x0000030458147836 */ /* 0x000fe20000000000 */
[----:B------:R-:W-:-:S02]  /*14850*/  R2UR UR9, R21 ;  /* 0x00000000150972ca */ /* 0x000fc400000e0000 */
[----:B------:R-:W-:Y:S01]  /*14860*/  R2UR UR6, R94 ;  /* 0x000000005e0672ca */ /* 0x000fe200000e0000 */
[----:B------:R-:W-:Y:S01]  /*14870*/  VIADD R94, R88, 0x6 ;  /* 0x00000006585e7836 */ /* 0x000fe20000000000 */
[----:B------:R-:W-:Y:S01]  /*14880*/  QGMMA.64x32x32.F32.E4M3.E4M3 R152, gdesc[UR28], RZ, !UPT, gsb0 ;  /* 0x006000001c9879f3 */ /* 0x000fe2000c0008ff */
[----:B------:R-:W-:Y:S01]  /*14890*/  R2UR UR18, R20 ;  /* 0x00000000141272ca */ /* 0x000fe200000e0000 */
[----:B------:R-:W-:Y:S01]  /*148a0*/  VIADD R20, R88, 0x106 ;  /* 0x0000010658147836 */ /* 0x000fe20000000000 */
[----:B------:R-:W-:Y:S01]  /*148b0*/  R2UR UR22, R90 ;  /* 0x000000005a1672ca */ /* 0x000fe200000e0000 */
[----:B------:R-:W-:Y:S01]  /*148c0*/  VIADD R90, R88, 0x206 ;  /* 0x00000206585a7836 */ /* 0x000fe20000000000 */
[C---:B------:R-:W-:Y:S02]  /*148d0*/  R2UR UR59, R91.reuse ;  /* 0x000000005b3b72ca */ /* 0x040fe400000e0000 */
        /* <DEDUP_REMOVED lines=8> */
[C---:B------:R-:W-:Y:S02]  /*14960*/  R2UR UR7, R95.reuse ;  /* 0x000000005f0772ca */ /* 0x040fe400000e0000 */
[----:B------:R-:W-:Y:S02]  /*14970*/  R2UR UR26, R94 ;  /* 0x000000005e1a72ca */ /* 0x000fe400000e0000 */
[----:B------:R-:W-:Y:S02]  /*14980*/  R2UR UR27, R95 ;  /* 0x000000005f1b72ca */ /* 0x000fe400000e0000 */
[----:B------:R-:W-:Y:S02]  /*14990*/  R2UR UR42, R88 ;  /* 0x00000000582a72ca */ /* 0x000fe400000e0000 */
[----:B------:R-:W-:-:S02]  /*149a0*/  R2UR UR43, R89 ;  /* 0x00000000592b72ca */ /* 0x000fc400000e0000 */
[----:B------:R-:W-:Y:S01]  /*149b0*/  MOV R224, UR47 ;  /* 0x0000002f00e07c02 */ /* 0x000fe20008000f00 */
[----:B------:R-:W-:Y:S01]  /*149c0*/  UMOV UR47, UR9 ;  /* 0x00000009002f7c82 */ /* 0x000fe20008000000 */
[----:B------:R-:W-:Y:S01]  /*149d0*/  MOV R223, UR46 ;  /* 0x0000002e00df7c02 */ /* 0x000fe20008000f00 */
[----:B------:R-:W-:Y:S01]  /*149e0*/  UMOV UR46, UR8 ;  /* 0x00000008002e7c82 */ /* 0x000fe20008000000 */
[----:B------:R-:W-:Y:S01]  /*149f0*/  MOV R217, UR7 ;  /* 0x0000000700d97c02 */ /* 0x000fe20008000f00 */
[----:B------:R-:W-:Y:S01]  /*14a00*/  UMOV UR7, UR5 ;  /* 0x0000000500077c82 */ /* 0x000fe20008000000 */
[----:B------:R-:W-:Y:S01]  /*14a10*/  MOV R222, UR6 ;  /* 0x0000000600de7c02 */ /* 0x000fe20008000f00 */
[----:B------:R-:W-:Y:S01]  /*14a20*/  UMOV UR6, UR4 ;  /* 0x0000000400067c82 */ /* 0x000fe20008000000 */
[----:B------:R-:W-:Y:S02]  /*14a30*/  R2UR UR4, R8 ;  /* 0x00000000080472ca */ /* 0x000fe400000e0000 */
[----:B------:R-:W-:-:S02]  /*14a40*/  R2UR UR5, R9 ;  /* 0x00000000090572ca */ /* 0x000fc400000e0000 */
[----:B------:R-:W-:Y:S02]  /*14a50*/  R2UR UR55, R21 ;  /* 0x00000000153772ca */ /* 0x000fe400000e0000 */
[C---:B------:R-:W-:Y:S02]  /*14a60*/  R2UR UR52, R8.reuse ;  /* 0x00000000083472ca */ /* 0x040fe400000e0000 */
        /* <DEDUP_REMOVED lines=8> */
[----:B------:R-:W-:Y:S01]  /*14af0*/  R2UR UR19, R21 ;  /* 0x00000000151372ca */ /* 0x000fe200000e0000 */
[----:B------:R-:W-:Y:S02]  /*14b00*/  WARPGROUP.DEPBAR.LE gsb0, 0x0 ;  /* 0x00008000000079c5 */ /* 0x000fe40000010000 */
[----:B------:R-:W-:Y:S01]  /*14b10*/  WARPGROUP.ARRIVE ;  /* 0x00000000000079c5 */ /* 0x000fe20000000000 */
[----:B------:R-:W-:-:S02]  /*14b20*/  R2UR UR16, R6 ;  /* 0x00000000061072ca */ /* 0x000fc400000e0000 */
[----:B------:R-:W-:Y:S02]  /*14b30*/  R2UR UR17, R7 ;  /* 0x00000000071172ca */ /* 0x000fe400000e0000 */
[----:B------:R-:W-:Y:S01]  /*14b40*/  R2UR UR20, R6 ;  /* 0x00000000061472ca */ /* 0x000fe200000e0000 */
[----:B------:R-:W-:Y:S01]  /*14b50*/  QGMMA.64x32x32.F32.E4M3.E4M3 R136, gdesc[UR32], RZ, !UPT, gsb0 ;  /* 0x00600000208879f3 */ /* 0x000fe2000c0008ff */
[----:B------:R-:W-:Y:S02]  /*14b60*/  R2UR UR34, R90 ;  /* 0x000000005a2272ca */ /* 0x000fe400000e0000 */
[----:B------:R-:W-:Y:S02]  /*14b70*/  R2UR UR35, R91 ;  /* 0x000000005b2372ca */ /* 0x000fe400000e0000 */
[----:B------:R-:W-:Y:S02]  /*14b80*/  R2UR UR21, R7 ;  /* 0x00000000071572ca */ /* 0x000fe400000e0000 */
[----:B------:R-:W-:-:S02]  /*14b90*/  R2UR UR24, R4 ;  /* 0x00000000041872ca */ /* 0x000fc400000e0000 */
[----:B------:R-:W-:Y:S02]  /*14ba0*/  R2UR UR25, R5 ;  /* 0x00000000051972ca */ /* 0x000fe400000e0000 */
[----:B------:R-:W-:Y:S01]  /*14bb0*/  R2UR UR31, R21 ;  /* 0x00000000151f72ca */ /* 0x000fe200000e0000 */
[----:B------:R-:W-:Y:S01]  /*14bc0*/  IMAD.MOV.U32 R21, RZ, RZ, 0x40000040 ;  /* 0x40000040ff157424 */ /* 0x000fe200078e00ff */
[C---:B------:R-:W-:Y:S02]  /*14bd0*/  R2UR UR28, R4.reuse ;  /* 0x00000000041c72ca */ /* 0x040fe400000e0000 */
[C---:B------:R-:W-:Y:S02]  /*14be0*/  R2UR UR29, R5.reuse ;  /* 0x00000000051d72ca */ /* 0x040fe400000e0000 */
[----:B------:R-:W-:Y:S02]  /*14bf0*/  R2UR UR32, R4 ;  /* 0x00000000042072ca */ /* 0x000fe400000e0000 */
[----:B------:R-:W-:-:S02]  /*14c00*/  R2UR UR33, R5 ;  /* 0x00000000052172ca */ /* 0x000fc400000e0000 */
        /* <DEDUP_REMOVED lines=76> */
.L_x_8814:
[----:B------:R-:W-:Y:S01]  /*150d0*/  SHF.L.U32 R20, R196, 0x1f, RZ ;  /* 0x0000001fc4147819 */ /* 0x000fe200000006ff */
[----:B------:R-:W-:-:S04]  /*150e0*/  IMAD R21, R194, 0x8, R17 ;  /* 0x00000008c2157824 */ /* 0x000fc800078e0211 */
[----:B------:R0:W1:Y:S01]  /*150f0*/  SYNCS.PHASECHK.TRANS64.TRYWAIT P1, [R21+URZ+0x22850], R20 ;  /* 0x02285014150075a7 */ /* 0x000062000802017f */
[----:B------:R-:W-:Y:S05]  /*15100*/  @!P0 BRA `(.L_x_8815) ;  /* 0x0000000000048947 */ /* 0x000fea0003800000 */
[----:B------:R-:W-:Y:S01]  /*15110*/  BPT.TRAP 0x1 ;  /* 0x000000040000795c */ /* 0x000fe20000300000 */
.L_x_8815:
[----:B-1----:R-:W-:Y:S05]  /*15120*/  @P1 BRA `(.L_x_8813) ;  /* 0x0000000000081947 */ /* 0x002fea0003800000 */
[----:B------:R-:W1:Y:S02]  /*15130*/  SYNCS.PHASECHK.TRANS64.TRYWAIT P1, [R21+URZ+0x22850], R20 ;  /* 0x02285014150075a7 */ /* 0x000e64000802017f */
[----:B-1----:R-:W-:Y:S05]  /*15140*/  @!P1 BRA `(.L_x_8816) ;  /* 0x000001a800209947 */ /* 0x002fea0003800000 */
.L_x_8813:
[----:B01----:R-:W-:Y:S01]  /*15150*/  VIADD R20, R17, 0x400 ;  /* 0x0000040011147836 */ /* 0x003fe20000000000 */
[----:B------:R-:W-:Y:S05]  /*15160*/  WARPSYNC.ALL ;  /* 0x0000000000007948 */ /* 0x000fea0003800000 */
[----:B------:R-:W-:Y:S01]  /*15170*/  SHF.R.U32.HI R20, RZ, 0x4, R20 ;  /* 0x00000004ff147819 */ /* 0x000fe20000011614 */
[----:B------:R-:W-:Y:S01]  /*15180*/  IMAD.MOV.U32 R21, RZ, RZ, -0x3ffffff0 ;  /* 0xc0000010ff157424 */ /* 0x000fe200078e00ff */
[----:B------:R-:W-:-:S06]  /*15190*/  WARPGROUP.ARRIVE ;  /* 0x00000000000079c5 */ /* 0x000fcc0000000000 */
[----:B------:R-:W0:Y:S01]  /*151a0*/  S2R R196, SR_TID.X ;  /* 0x0000000000c47919 */ /* 0x000e220000002100 */
[----:B------:R-:W-:Y:S02]  /*151b0*/  LOP3.LUT R20, R20, 0x3fff, RZ, 0xc0, !PT ;  /* 0x00003fff14147812 */ /* 0x000fe400078ec0ff */
[----:B------:R-:W-:Y:S01]  /*151c0*/  R2UR UR7, R21 ;  /* 0x00000000150772ca */ /* 0x000fe200000e0000 */
[----:B------:R-:W-:Y:S01]  /*151d0*/  IMAD.MOV.U32 R21, RZ, RZ, -0x3ffffff0 ;  /* 0xc0000010ff157424 */ /* 0x000fe200078e00ff */
[----:B------:R-:W-:-:S05]  /*151e0*/  LOP3.LUT R20, R20, 0x10000, RZ, 0xfc, !PT ;  /* 0x0001000014147812 */ /* 0x000fca00078efcff */
[----:B------:R-:W-:-:S05]  /*151f0*/  IMAD R20, R194, 0x500, R20 ;  /* 0x00000500c2147824 */ /* 0x000fca00078e0214 */
[----:B------:R-:W-:-:S13]  /*15200*/  R2UR UR6, R20 ;  /* 0x00000000140672ca */ /* 0x000fda00000e0000 */
[----:B------:R-:W-:Y:S01]  /*15210*/  QGMMA.64x128x32.F32.E4M3.E4M3 R24, R184, gdesc[UR4], R24, gsb0 ;  /* 0x01e00004b8187df3 */ /* 0x000fe20008000818 */
[----:B0-----:R-:W-:Y:S02]  /*15220*/  SHF.R.U32.HI R196, RZ, 0x7, R196 ;  /* 0x00000007ffc47819 */ /* 0x001fe400000116c4 */
[----:B------:R-:W-:Y:S02]  /*15230*/  WARPGROUP.DEPBAR.LE gsb0, 0x0 ;  /* 0x00008000000079c5 */ /* 0x000fe40000010000 */
[----:B------:R-:W-:Y:S01]  /*15240*/  VIADD R184, R20, 0x100 ;  /* 0x0000010014b87836 */ /* 0x000fe20000000000 */
[----:B------:R-:W-:Y:S01]  /*15250*/  WARPGROUP.ARRIVE ;  /* 0x00000000000079c5 */ /* 0x000fe20000000000 */
[----:B------:R-:W-:-:S03]  /*15260*/  IMAD.MOV.U32 R185, RZ, RZ, -0x3ffffff0 ;  /* 0xc0000010ffb97424 */ /* 0x000fc600078e00ff */
[----:B------:R-:W-:Y:S02]  /*15270*/  R2UR UR6, R184 ;  /* 0x00000000b80672ca */ /* 0x000fe400000e0000 */
[----:B------:R-:W-:-:S13]  /*15280*/  R2UR UR7, R185 ;  /* 0x00000000b90772ca */ /* 0x000fda00000e0000 */
[----:B------:R-:W-:Y:S03]  /*15290*/  QGMMA.64x128x32.F32.E4M3.E4M3 R24, R180, gdesc[UR4], R24, gsb0 ;  /* 0x01e00004b4187df3 */ /* 0x000fe60008000818 */
        /* <DEDUP_REMOVED lines=8> */
[C---:B------:R-:W-:Y:S01]  /*15320*/  VIADD R176, R20.reuse, 0x300 ;  /* 0x0000030014b07836 */ /* 0x040fe20000000000 */
[----:B------:R-:W-:Y:S01]  /*15330*/  WARPGROUP.ARRIVE ;  /* 0x00000000000079c5 */ /* 0x000fe20000000000 */
[----:B------:R-:W-:Y:S02]  /*15340*/  IMAD.MOV.U32 R177, RZ, RZ, -0x3ffffff0 ;  /* 0xc0000010ffb17424 */ /* 0x000fe400078e00ff */
[----:B------:R-:W-:Y:S01]  /*15350*/  VIADD R20, R20, 0x400 ;  /* 0x0000040014147836 */ /* 0x000fe20000000000 */
[----:B------:R-:W-:-:S02]  /*15360*/  R2UR UR6, R176 ;  /* 0x00000000b00672ca */ /* 0x000fc400000e0000 */
[----:B------:R-:W-:-:S13]  /*15370*/  R2UR UR7, R177 ;  /* 0x00000000b10772ca */ /* 0x000fda00000e0000 */
        /* <DEDUP_REMOVED lines=11> */
.L_x_8817:
[----:B0-----:R-:W0:Y:S01]  /*15430*/  LDC R20, c[0x0][0x448] ;  /* 0x00011200ff147b82 */ /* 0x001e220000000800 */
[----:B------:R-:W1:Y:S01]  /*15440*/  S2R R217, SR_CgaCtaId ;  /* 0x0000000000d97919 */ /* 0x000e620000008800 */
[C---:B------:R-:W-:Y:S01]  /*15450*/  FMUL.FTZ R169, R2.reuse, R92 ;  /* 0x0000005c02a97220 */ /* 0x040fe20000410000 */
[C---:B------:R-:W-:Y:S01]  /*15460*/  FMUL.FTZ R92, R2.reuse, R94 ;  /* 0x0000005e025c7220 */ /* 0x040fe20000410000 */
[C---:B------:R-:W-:Y:S01]  /*15470*/  FMUL.FTZ R94, R2.reuse, R98 ;  /* 0x00000062025e7220 */ /* 0x040fe20000410000 */
[----:B------:R-:W-:Y:S01]  /*15480*/  FMUL.FTZ R98, R2, R102 ;  /* 0x0000006602627220 */ /* 0x000fe20000410000 */
[----:B------:R-:W-:Y:S02]  /*15490*/  IMAD R102, R0, -0xa0, RZ ;  /* 0xffffff6000667824 */ /* 0x000fe400078e02ff */
        /* <DEDUP_REMOVED lines=17> */
[----:B0-----:R-:W-:Y:S01]  /*155b0*/  ISETP.NE.AND P1, PT, R20, 0x1, PT ;  /* 0x000000011400780c */ /* 0x001fe20003f25270 */
[----:B------:R-:W-:-:S02]  /*155c0*/  IMAD.IADD R20, R205, 0x1, R202 ;  /* 0x00000001cd147824 */ /* 0x000fc400078e02ca */
        /* <DEDUP_REMOVED lines=22> */
[----:B------:R-:W-:Y:S01]  /*15730*/  FMUL.FTZ R100, R2, R103 ;  /* 0x0000006702647220 */ /* 0x000fe20000410000 */
[----:B------:R-:W-:Y:S01]  /*15740*/  R2UR UR4, R14 ;  /* 0x000000000e0472ca */ /* 0x000fe200000e0000 */
[----:B------:R-:W3:Y:S01]  /*15750*/  MUFU.TANH R136, R136 ;  /* 0x0000008800887308 */ /* 0x000ee20000002400 */
[----:B------:R-:W-:-:S07]  /*15760*/  ULDC UR5, c[0x0][0x9e0] ;  /* 0x0002780000057ab9 */ /* 0x000fce0000000800 */
[----:B------:R-:W4:Y:S01]  /*15770*/  MUFU.TANH R137, R137 ;  /* 0x0000008900897308 */ /* 0x000f220000002400 */
[----:B0-----:R-:W-:-:S07]  /*15780*/  @P1 IMAD.HI.U32 R21, R20, R21, RZ ;  /* 0x0000001514151227 */ /* 0x001fce00078e00ff */
[----:B------:R-:W0:Y:S01]  /*15790*/  MUFU.TANH R138, R138 ;  /* 0x0000008a008a7308 */ /* 0x000e220000002400 */
[----:B--2---:R-:W-:Y:S01]  /*157a0*/  @P1 SHF.R.U32.HI R20, RZ, R168, R21 ;  /* 0x000000a8ff141219 */ /* 0x004fe20000011615 */
        /* <DEDUP_REMOVED lines=28> */
[----:B------:R-:W2:Y:S01]  /*15970*/  SHFL.IDX PT, R175, R20, RZ, 0x1c1f ;  /* 0x001c1fff14af7589 */ /* 0x000ea200000e0000 */
        /* <DEDUP_REMOVED lines=10> */
[----:B------:R-:W-:Y:S01]  /*15a20*/  FMUL.FTZ R118, R2, R88 ;  /* 0x0000005802767220 */ /* 0x000fe20000410000 */
[----:B------:R-:W-:Y:S01]  /*15a30*/  IMAD R88, R215, 0x8, R17 ;  /* 0x00000008d7587824 */ /* 0x000fe200078e0211 */
[----:B------:R-:W-:Y:S01]  /*15a40*/  LOP3.LUT P1, RZ, R22, 0x8, RZ, 0xc0, !PT ;  /* 0x0000000816ff7812 */ /* 0x000fe2000782c0ff */
[----:B------:R-:W-:Y:S01]  /*15a50*/  IMAD R89, R204, -0x2, R89 ;  /* 0xfffffffecc597824 */ /* 0x000fe200078e0259 */
[----:B------:R-:W0:Y:S01]  /*15a60*/  MUFU.TANH R21, R21 ;  /* 0x0000001500157308 */ /* 0x000e220000002400 */
[----:B------:R-:W-:Y:S02]  /*15a70*/  VIADD R88, R88, 0x22840 ;  /* 0x0002284058587836 */ /* 0x000fe40000000000 */
[----:B------:R-:W-:Y:S01]  /*15a80*/  VIADD R99, R89, 0xffffffff ;  /* 0xffffffff59637836 */ /* 0x000fe20000000000 */
[----:B------:R-:W-:Y:S02]  /*15a90*/  IADD3 R172, -R188, R89, R189 ;  /* 0x00000059bcac7210 */ /* 0x000fe40007ffe1bd */
[----:B-1----:R-:W-:-:S02]  /*15aa0*/  PRMT R88, R217, 0x654, R88 ;  /* 0x00000654d9587816 */ /* 0x002fc40000000058 */
[----:B------:R-:W1:Y:S01]  /*15ab0*/  MUFU.TANH R152, R152 ;  /* 0x0000009800987308 */ /* 0x000e620000002400 */
[C---:B------:R-:W-:Y:S01]  /*15ac0*/  VIADD R103, R172.reuse, UR5 ;  /* 0x00000005ac677c36 */ /* 0x040fe20008000000 */
[----:B------:R0:W-:Y:S01]  /*15ad0*/  SYNCS.ARRIVE.TRANS64.RED.A1T0 RZ, [R88+URZ], RZ ;  /* 0x000000ff58ff79a7 */ /* 0x0001e2000810043f */
[----:B------:R-:W-:Y:S02]  /*15ae0*/  VIADD R172, R172, UR4 ;  /* 0x00000004acac7c36 */ /* 0x000fe40008000000 */
[--C-:B--2---:R-:W-:Y:S02]  /*15af0*/  IMAD.IADD R173, R103, 0x1, R175.reuse ;  /* 0x0000000167ad7824 */ /* 0x104fe400078e02af */
[----:B------:R-:W-:Y:S01]  /*15b00*/  IMAD.IADD R174, R172, 0x1, R175 ;  /* 0x00000001acae7824 */ /* 0x000fe200078e02af */
[----:B------:R-:W2:Y:S08]  /*15b10*/  MUFU.TANH R153, R153 ;  /* 0x0000009900997308 */ /* 0x000eb00000002400 */
        /* <DEDUP_REMOVED lines=83> */
[----:B0-----:R-:W0:Y:S02]  /*16050*/  @P1 LDC.64 R88, c[0x0][0x9e8] ;  /* 0x00027a00ff581b82 */ /* 0x001e240000000a00 */
[----:B0-----:R-:W-:-:S05]  /*16060*/  @P1 IMAD.HI.U32 R88, R175, R88, RZ ;  /* 0x00000058af581227 */ /* 0x001fca00078e00ff */
[----:B------:R-:W-:-:S04]  /*16070*/  @P1 SHF.R.U32.HI R175, RZ, R89, R88 ;  /* 0x00000059ffaf1219 */ /* 0x000fc80000011658 */
[----:B------:R-:W-:Y:S01]  /*16080*/  LOP3.LUT R175, RZ, R175, RZ, 0x33, !PT ;  /* 0x000000afffaf7212 */ /* 0x000fe200078e33ff */
[----:B------:R-:W-:Y:S06]  /*16090*/  BRA `(.L_x_8821) ;  /* 0x0000000000187947 */ /* 0x000fec0003800000 */
.L_x_8820:
[----:B------:R-:W-:Y:S02]  /*160a0*/  ULDC UR4, c[0x0][0x9e4] ;  /* 0x0002790000047ab9 */ /* 0x000fe40000000800 */
[----:B------:R-:W-:-:S05]  /*160b0*/  IMAD.U32 R176, RZ, RZ, UR4 ;  /* 0x00000004ffb07e24 */ /* 0x000fca000f8e00ff */
[----:B------:R-:W-:-:S13]  /*160c0*/  ISETP.NE.AND P1, PT, R176, 0x1, PT ;  /* 0x00000001b000780c */ /* 0x000fda0003f25270 */
[----:B0-----:R-:W0:Y:S02]  /*160d0*/  @P1 LDC.64 R88, c[0x0][0x9e8] ;  /* 0x00027a00ff581b82 */ /* 0x001e240000000a00 */
[----:B0-----:R-:W-:-:S05]  /*160e0*/  @P1 IMAD.HI.U32 R88, R175, R88, RZ ;  /* 0x00000058af581227 */ /* 0x001fca00078e00ff */
[----:B------:R-:W-:-:S07]  /*160f0*/  @P1 SHF.R.U32.HI R175, RZ, R89, R88 ;  /* 0x00000059ffaf1219 */ /* 0x000fce0000011658 */
.L_x_8821:
[----:B------:R-:W-:Y:S05]  /*16100*/  BSYNC B0 ;  /* 0x0000000000007941 */ /* 0x000fea0003800000 */
.L_x_8819:
[----:B------:R-:W-:-:S05]  /*16110*/  IMAD R175, R175, R176, R99 ;  /* 0x000000b0afaf7224 */ /* 0x000fca00078e0263 */
[----:B------:R-:W-:Y:S02]  /*16120*/  VIADDMNMX R173, R175, R176, R173, PT ;  /* 0x000000b0afad7246 */ /* 0x000fe400038001ad */
[----:B------:R-:W-:-:S07]  /*16130*/  VIMNMX R174, R174, R175, !PT ;  /* 0x000000afaeae7248 */ /* 0x000fce0007fe0100 */
.L_x_8818:
[C---:B------:R-:W-:Y:S01]  /*16140*/  ISETP.GE.AND P1, PT, R102.reuse, 0x2, PT ;  /* 0x000000026600780c */ /* 0x040fe20003f26270 */
[----:B------:R-:W1:Y:S01]  /*16150*/  SHFL.IDX PT, R20, R20, 0x1, 0x1c1f ;  /* 0x003c1f0014147f89 */ /* 0x000e6200000e0000 */
[----:B------:R-:W-:Y:S02]  /*16160*/  ISETP.GE.AND P3, PT, R102, 0x9, PT ;  /* 0x000000096600780c */ /* 0x000fe40003f66270 */
[----:B------:R-:W-:Y:S02]  /*16170*/  ISETP.GT.AND P2, PT, R174, 0x1, !P1 ;  /* 0x00000001ae00780c */ /* 0x000fe40004f44270 */
[----:B------:R-:W-:Y:S02]  /*16180*/  LOP3.LUT R16, R16, 0xfffffffd, RZ, 0xc0, !PT ;  /* 0xfffffffd10107812 */ /* 0x000fe400078ec0ff */
[----:B------:R-:W-:Y:S02]  /*16190*/  ISETP.LT.OR P2, PT, R173, 0x2, P2 ;  /* 0x00000002ad00780c */ /* 0x000fe40001741670 */
[----:B------:R-:W-:-:S02]  /*161a0*/  LOP3.LUT R22, R22, 0xfffffffd, RZ, 0xc0, !PT ;  /* 0xfffffffd16167812 */ /* 0x000fc400078ec0ff */
[----:B------:R-:W-:Y:S02]  /*161b0*/  FSEL R152, R152, -INF , !P2 ;  /* 0xff80000098987808 */ /* 0x000fe40005000000 */
[----:B------:R-:W-:Y:S02]  /*161c0*/  ISETP.GT.AND P2, PT, R174, 0x8, !P3 ;  /* 0x00000008ae00780c */ /* 0x000fe40005f44270 */
[----:B------:R-:W-:Y:S02]  /*161d0*/  @P3 LOP3.LUT R16, R16, 0x2, RZ, 0xfc, !PT ;  /* 0x0000000210103812 */ /* 0x000fe400078efcff */
[----:B------:R-:W-:Y:S02]  /*161e0*/  ISETP.GE.AND P3, PT, R102, 0xa, PT ;  /* 0x0000000a6600780c */ /* 0x000fe40003f66270 */
[----:B------:R-:W-:Y:S02]  /*161f0*/  ISETP.LT.OR P2, PT, R173, 0x9, P2 ;  /* 0x00000009ad00780c */ /* 0x000fe40001741670 */
[----:B------:R-:W-:-:S02]  /*16200*/  LOP3.LUT R16, R16, 0xfffffffb, RZ, 0xc0, !PT ;  /* 0xfffffffb10107812 */ /* 0x000fc400078ec0ff */
[----:B0-----:R-:W-:Y:S01]  /*16210*/  FSEL R155, R155, -INF , !P2 ;  /* 0xff8000009b9b7808 */ /* 0x001fe20005000000 */
[--C-:B-1----:R-:W-:Y:S01]  /*16220*/  IMAD.IADD R103, R103, 0x1, R20.reuse ;  /* 0x0000000167677824 */ /* 0x102fe200078e0214 */
[----:B------:R-:W-:Y:S01]  /*16230*/  ISETP.GT.AND P2, PT, R174, 0x9, !P3 ;  /* 0x00000009ae00780c */ /* 0x000fe20005f44270 */
[----:B------:R-:W-:-:S03]  /*16240*/  IMAD.IADD R172, R172, 0x1, R20 ;  /* 0x00000001acac7824 */ /* 0x000fc600078e0214 */
[----:B------:R-:W-:Y:S02]  /*16250*/  ISETP.LT.OR P2, PT, R173, 0xa, P2 ;  /* 0x0000000aad00780c */ /* 0x000fe40001741670 */
[----:B------:R-:W-:Y:S02]  /*16260*/  @P3 LOP3.LUT R16, R16, 0x4, RZ, 0xfc, !PT ;  /* 0x0000000410103812 */ /* 0x000fe400078efcff */
[----:B------:R-:W-:Y:S02]  /*16270*/  ISETP.GE.AND P3, PT, R102, 0x11, PT ;  /* 0x000000116600780c */ /* 0x000fe40003f66270 */
[----:B------:R-:W-:Y:S02]  /*16280*/  LOP3.LUT R16, R16, 0xfffffff7, RZ, 0xc0, !PT ;  /* 0xfffffff710107812 */ /* 0x000fe400078ec0ff */
[----:B------:R-:W-:Y:S02]  /*16290*/  FSEL R156, R156, -INF , !P2 ;  /* 0xff8000009c9c7808 */ /* 0x000fe40005000000 */
[----:B------:R-:W-:-:S04]  /*162a0*/  ISETP.GT.AND P2, PT, R174, 0x10, !P3 ;  /* 0x00000010ae00780c */ /* 0x000fc80005f44270 */
[----:B------:R-:W-:-:S03]  /*162b0*/  ISETP.LT.OR P2, PT, R173, 0x11, P2 ;  /* 0x00000011ad00780c */ /* 0x000fc60001741670 */
        /* <DEDUP_REMOVED lines=8> */
[----:B------:R-:W-:Y:S02]  /*16340*/  FSEL R160, R160, -INF , !P2 ;  /* 0xff800000a0a07808 */ /* 0x000fe40005000000 */
[----:B------:R-:W-:Y:S02]  /*16350*/  ISETP.GT.AND P2, PT, R174, 0x18, !P3 ;  /* 0x00000018ae00780c */ /* 0x000fe40005f44270 */
[----:B------:R-:W-:Y:S02]  /*16360*/  LOP3.LUT R16, R16, 0x7fffffff, RZ, 0xc0, !PT ;  /* 0x7fffffff10107812 */ /* 0x000fe400078ec0ff */
        /* <DEDUP_REMOVED lines=192> */
[----:B------:R-:W-:Y:S02]  /*16f70*/  FSEL R89, R21, -INF , !P6 ;  /* 0xff80000015597808 */ /* 0x000fe40007000000 */
        /* <DEDUP_REMOVED lines=20> */
.L_x_8824:
[----:B------:R-:W-:Y:S02]  /*170c0*/  ULDC UR4, c[0x0][0x9e4] ;  /* 0x0002790000047ab9 */ /* 0x000fe40000000800 */
[----:B------:R-:W-:-:S05]  /*170d0*/  IMAD.U32 R174, RZ, RZ, UR4 ;  /* 0x00000004ffae7e24 */ /* 0x000fca000f8e00ff */
[----:B------:R-:W-:-:S13]  /*170e0*/  ISETP.NE.AND P6, PT, R174, 0x1, PT ;  /* 0x00000001ae00780c */ /* 0x000fda0003fc5270 */
[----:B------:R-:W0:Y:S02]  /*170f0*/  @P6 LDC.64 R20, c[0x0][0x9e8] ;  /* 0x00027a00ff146b82 */ /* 0x000e240000000a00 */
[----:B0-----:R-:W-:-:S05]  /*17100*/  @P6 IMAD.HI.U32 R20, R101, R20, RZ ;  /* 0x0000001465146227 */ /* 0x001fca00078e00ff */
[----:B------:R-:W-:-:S07]  /*17110*/  @P6 SHF.R.U32.HI R101, RZ, R21, R20 ;  /* 0x00000015ff656219 */ /* 0x000fce0000011614 */
.L_x_8825:
[----:B------:R-:W-:Y:S05]  /*17120*/  BSYNC B0 ;  /* 0x0000000000007941 */ /* 0x000fea0003800000 */
.L_x_8823:
[----:B------:R-:W-:-:S05]  /*17130*/  IMAD R99, R101, R174, R99 ;  /* 0x000000ae65637224 */ /* 0x000fca00078e0263 */
[----:B------:R-:W-:Y:S02]  /*17140*/  VIADDMNMX R103, R99, R174, R103, PT ;  /* 0x000000ae63677246 */ /* 0x000fe40003800167 */
[----:B------:R-:W-:-:S07]  /*17150*/  VIMNMX R172, R172, R99, !PT ;  /* 0x00000063acac7248 */ /* 0x000fce0007fe0100 */
.L_x_8822:
[----:B------:R-:W-:Y:S02]  /*17160*/  ISETP.GT.AND P1, PT, R172, 0x1, !P1 ;  /* 0x00000001ac00780c */ /* 0x000fe40004f24270 */
[----:B------:R-:W-:Y:S02]  /*17170*/  LOP3.LUT P6, RZ, R16, 0x8000000, RZ, 0xc0, !PT ;  /* 0x0800000010ff7812 */ /* 0x000fe400078cc0ff */
[----:B------:R-:W-:Y:S02]  /*17180*/  ISETP.LT.OR P1, PT, R103, 0x2, P1 ;  /* 0x000000026700780c */ /* 0x000fe40000f21670 */
[----:B------:R-:W-:Y:S02]  /*17190*/  FMNMX.FTZ R21, R89, R220, !PT ;  /* 0x000000dc59157209 */ /* 0x000fe40007810000 */
[----:B------:R-:W-:Y:S02]  /*171a0*/  FSEL R154, R154, -INF , !P1 ;  /* 0xff8000009a9a7808 */ /* 0x000fe40004800000 */
[----:B------:R-:W-:-:S02]  /*171b0*/  LOP3.LUT P1, RZ, R16, 0x2, RZ, 0xc0, !PT ;  /* 0x0000000210ff7812 */ /* 0x000fc4000782c0ff */
[C---:B------:R-:W-:Y:S02]  /*171c0*/  ISETP.GT.AND P2, PT, R172.reuse, 0x89, !P2 ;  /* 0x00000089ac00780c */ /* 0x040fe40005744270 */
[----:B------:R-:W-:Y:S02]  /*171d0*/  ISETP.GT.AND P1, PT, R172, 0x8, !P1 ;  /* 0x00000008ac00780c */ /* 0x000fe40004f24270 */
[C---:B------:R-:W-:Y:S02]  /*171e0*/  ISETP.LT.OR P2, PT, R103.reuse, 0x8a, P2 ;  /* 0x0000008a6700780c */ /* 0x040fe40001741670 */
[----:B------:R-:W-:Y:S02]  /*171f0*/  ISETP.LT.OR P1, PT, R103, 0x9, P1 ;  /* 0x000000096700780c */ /* 0x000fe40000f21670 */
[----:B------:R-:W-:Y:S02]  /*17200*/  FSEL R93, R93, -INF , !P2 ;  /* 0xff8000005d5d7808 */ /* 0x000fe40005000000 */
[----:B------:R-:W-:-:S02]  /*17210*/  FSEL R20, R157, -INF , !P1 ;  /* 0xff8000009d147808 */ /* 0x000fc40004800000 */
[----:B------:R-:W-:Y:S02]  /*17220*/  LOP3.LUT P1, RZ, R16, 0x4, RZ, 0xc0, !PT ;  /* 0x0000000410ff7812 */ /* 0x000fe4000782c0ff */
[C---:B------:R-:W-:Y:S02]  /*17230*/  ISETP.GT.AND P3, PT, R172.reuse, 0x90, !P3 ;  /* 0x00000090ac00780c */ /* 0x040fe40005f64270 */
[C---:B------:R-:W-:Y:S02]  /*17240*/  ISETP.GT.AND P1, PT, R172.reuse, 0x9, !P1 ;  /* 0x00000009ac00780c */ /* 0x040fe40004f24270 */
[C---:B------:R-:W-:Y:S02]  /*17250*/  ISETP.GT.AND P4, PT, R172.reuse, 0x91, !P4 ;  /* 0x00000091ac00780c */ /* 0x040fe40006784270 */
[----:B------:R-:W-:Y:S02]  /*17260*/  ISETP.LT.OR P1, PT, R103, 0xa, P1 ;  /* 0x0000000a6700780c */ /* 0x000fe40000f21670 */
[----:B------:R-:W-:-:S02]  /*17270*/  ISETP.GT.AND P5, PT, R172, 0x98, !P5 ;  /* 0x00000098ac00780c */ /* 0x000fc40006fa4270 */
[----:B------:R-:W-:Y:S02]  /*17280*/  FSEL R158, R158, -INF , !P1 ;  /* 0xff8000009e9e7808 */ /* 0x000fe40004800000 */
[----:B------:R-:W-:Y:S02]  /*17290*/  LOP3.LUT P1, RZ, R16, 0x8, RZ, 0xc0, !PT ;  /* 0x0000000810ff7812 */ /* 0x000fe4000782c0ff */
[C---:B------:R-:W-:Y:S02]  /*172a0*/  ISETP.LT.OR P3, PT, R103.reuse, 0x91, P3 ;  /* 0x000000916700780c */ /* 0x040fe40001f61670 */
[----:B------:R-:W-:Y:S02]  /*172b0*/  ISETP.GT.AND P1, PT, R172, 0x10, !P1 ;  /* 0x00000010ac00780c */ /* 0x000fe40004f24270 */
[C---:B------:R-:W-:Y:S02]  /*172c0*/  ISETP.LT.OR P4, PT, R103.reuse, 0x92, P4 ;  /* 0x000000926700780c */ /* 0x040fe40002781670 */
[----:B------:R-:W-:-:S02]  /*172d0*/  ISETP.LT.OR P1, PT, R103, 0x11, P1 ;  /* 0x000000116700780c */ /* 0x000fc40000f21670 */
[----:B------:R-:W-:Y:S02]  /*172e0*/  ISETP.LT.OR P5, PT, R103, 0x99, P5 ;  /* 0x000000996700780c */ /* 0x000fe40002fa1670 */
        /* <DEDUP_REMOVED lines=115> */
[----:B------:R-:W-:Y:S02]  /*17a20*/  FMNMX.FTZ R90, R152, R21, !PT ;  /* 0x00000015985a7209 */ /* 0x000fe40007810000 */
[----:B------:R-:W-:Y:S02]  /*17a30*/  LOP3.LUT P1, RZ, R16, 0x40, RZ, 0xc0, !PT ;  /* 0x0000004010ff7812 */ /* 0x000fe4000782c0ff */
[----:B------:R-:W-:Y:S02]  /*17a40*/  FMNMX.FTZ R21, R155, R90, !PT ;  /* 0x0000005a9b157209 */ /* 0x000fe40007810000 */
[----:B------:R-:W-:Y:S02]  /*17a50*/  ISETP.GT.AND P1, PT, R172, 0x81, !P1 ;  /* 0x00000081ac00780c */ /* 0x000fe40004f24270 */
[----:B------:R-:W-:-:S02]  /*17a60*/  FMNMX.FTZ R90, R156, R21, !PT ;  /* 0x000000159c5a7209 */ /* 0x000fc40007810000 */
[----:B------:R-:W-:Y:S02]  /*17a70*/  ISETP.LT.OR P1, PT, R103, 0x82, P1 ;  /* 0x000000826700780c */ /* 0x000fe40000f21670 */
[----:B------:R-:W-:Y:S02]  /*17a80*/  FMNMX.FTZ R21, R159, R90, !PT ;  /* 0x0000005a9f157209 */ /* 0x000fe40007810000 */
[----:B------:R-:W-:Y:S02]  /*17a90*/  FSEL R91, R91, -INF , !P1 ;  /* 0xff8000005b5b7808 */ /* 0x000fe40004800000 */
[----:B------:R-:W-:Y:S02]  /*17aa0*/  FMNMX.FTZ R90, R160, R21, !PT ;  /* 0x00000015a05a7209 */ /* 0x000fe40007810000 */
[----:B------:R-:W-:Y:S02]  /*17ab0*/  ISETP.GT.AND P1, PT, R172, 0x88, !P6 ;  /* 0x00000088ac00780c */ /* 0x000fe40007724270 */
[----:B------:R-:W-:-:S02]  /*17ac0*/  FMNMX.FTZ R21, R163, R90, !PT ;  /* 0x0000005aa3157209 */ /* 0x000fc40007810000 */
[----:B------:R-:W-:Y:S02]  /*17ad0*/  ISETP.LT.OR P1, PT, R103, 0x89, P1 ;  /* 0x000000896700780c */ /* 0x000fe40000f21670 */
[----:B------:R-:W-:Y:S02]  /*17ae0*/  FMNMX.FTZ R21, R164, R21, !PT ;  /* 0x00000015a4157209 */ /* 0x000fe40007810000 */
[----:B------:R-:W-:Y:S02]  /*17af0*/  FSEL R92, R92, -INF , !P1 ;  /* 0xff8000005c5c7808 */ /* 0x000fe40004800000 */
[----:B------:R-:W-:Y:S02]  /*17b00*/  FMNMX.FTZ R90, R136, R21, !PT ;  /* 0x00000015885a7209 */ /* 0x000fe40007810000 */
[----:B------:R-:W-:Y:S02]  /*17b10*/  LOP3.LUT P1, RZ, R16, 0x1, RZ, 0xc0, !PT ;  /* 0x0000000110ff7812 */ /* 0x000fe4000782c0ff */
[----:B------:R-:W-:-:S02]  /*17b20*/  FMNMX.FTZ R21, R137, R90, !PT ;  /* 0x0000005a89157209 */ /* 0x000fc40007810000 */
[----:B------:R-:W-:Y:S02]  /*17b30*/  ISETP.GT.AND P1, PT, R172, RZ, !P1 ;  /* 0x000000ffac00720c */ /* 0x000fe40004f24270 */
[----:B------:R-:W-:Y:S02]  /*17b40*/  FMNMX.FTZ R21, R140, R21, !PT ;  /* 0x000000158c157209 */ /* 0x000fe40007810000 */
[----:B------:R-:W-:Y:S02]  /*17b50*/  ISETP.LT.OR P1, PT, R103, 0x1, P1 ;  /* 0x000000016700780c */ /* 0x000fe40000f21670 */
[----:B------:R-:W-:Y:S02]  /*17b60*/  FMNMX.FTZ R21, R88, R21, !PT ;  /* 0x0000001558157209 */ /* 0x000fe40007810000 */
[----:B------:R-:W-:Y:S02]  /*17b70*/  FSEL R153, R153, -INF , !P1 ;  /* 0xff80000099997808 */ /* 0x000fe40004800000 */
[----:B------:R-:W-:-:S02]  /*17b80*/  FMNMX.FTZ R21, R144, R21, !PT ;  /* 0x0000001590157209 */ /* 0x000fc40007810000 */
[----:B------:R-:W-:Y:S02]  /*17b90*/  FMNMX.FTZ R129, R153, R219, !PT ;  /* 0x000000db99817209 */ /* 0x000fe40007810000 */
[----:B------:R-:W-:Y:S02]  /*17ba0*/  FMNMX.FTZ R21, R176, R21, !PT ;  /* 0x00000015b0157209 */ /* 0x000fe40007810000 */
[----:B------:R-:W-:Y:S02]  /*17bb0*/  FMNMX.FTZ R129, R154, R129, !PT ;  /* 0x000000819a817209 */ /* 0x000fe40007810000 */
[----:B------:R-:W-:Y:S02]  /*17bc0*/  FMNMX.FTZ R21, R148, R21, !PT ;  /* 0x0000001594157209 */ /* 0x000fe40007810000 */
[----:B------:R-:W-:Y:S02]  /*17bd0*/  LOP3.LUT P6, RZ, R22, 0x4, RZ, 0xc0, !PT ;  /* 0x0000000416ff7812 */ /* 0x000fe400078cc0ff */
[----:B------:R-:W-:-:S02]  /*17be0*/  FMNMX.FTZ R21, R178, R21, !PT ;  /* 0x00000015b2157209 */ /* 0x000fc40007810000 */
[----:B------:R-:W-:Y:S02]  /*17bf0*/  FMNMX.FTZ R129, R20, R129, !PT ;  /* 0x0000008114817209 */ /* 0x000fe40007810000 */
[----:B------:R-:W-:Y:S02]  /*17c00*/  FMNMX.FTZ R21, R180, R21, !PT ;  /* 0x00000015b4157209 */ /* 0x000fe40007810000 */
[----:B------:R-:W-:Y:S02]  /*17c10*/  ISETP.GT.AND P2, PT, R172, 0x99, !P6 ;  /* 0x00000099ac00780c */ /* 0x000fe40007744270 */
[----:B------:R-:W-:Y:S02]  /*17c20*/  FMNMX.FTZ R21, R168, R21, !PT ;  /* 0x00000015a8157209 */ /* 0x000fe40007810000 */
[----:B------:R-:W-:Y:S02]  /*17c30*/  FMNMX.FTZ R129, R158, R129, !PT ;  /* 0x000000819e817209 */ /* 0x000fe40007810000 */
[----:B------:R-:W-:-:S02]  /*17c40*/  FMNMX.FTZ R21, R124, R21, !PT ;  /* 0x000000157c157209 */ /* 0x000fc40007810000 */
[----:B------:R-:W-:Y:S02]  /*17c50*/  ISETP.LT.OR P2, PT, R103, 0x9a, P2 ;  /* 0x0000009a6700780c */ /* 0x000fe40001741670 */
[----:B------:R-:W-:Y:S02]  /*17c60*/  FMNMX.FTZ R21, R182, R21, !PT ;  /* 0x00000015b6157209 */ /* 0x000fe40007810000 */
[----:B------:R-:W-:Y:S02]  /*17c70*/  FMNMX.FTZ R133, R174, R129, !PT ;  /* 0x00000081ae857209 */ /* 0x000fe40007810000 */
[----:B------:R-:W-:Y:S02]  /*17c80*/  FMNMX.FTZ R21, R128, R21, !PT ;  /* 0x0000001580157209 */ /* 0x000fe40007810000 */
[----:B------:R-:W-:Y:S02]  /*17c90*/  FSEL R100, R100, -INF , !P2 ;  /* 0xff80000064647808 */ /* 0x000fe40005000000 */
        /* <DEDUP_REMOVED lines=18> */
[----:B------:R-:W-:Y:S02]  /*17dc0*/  FMNMX.FTZ R109, R102, R21, !PT ;  /* 0x00000015666d7209 */ /* 0x000fe40007810000 */
[----:B------:R-:W0:Y:S03]  /*17dd0*/  LDC R21, c[0x0][0x988] ;  /* 0x00026200ff157b82 */ /* 0x000e260000000800 */
[----:B------:R-:W1:Y:S02]  /*17de0*/  SHFL.BFLY PT, R90, R109, 0x2, 0x1f ;  /* 0x0c401f006d5a7f89 */ /* 0x000e6400000e0000 */
[----:B-1----:R-:W-:-:S05]  /*17df0*/  FMNMX.FTZ R113, R109, R90, !PT ;  /* 0x0000005a6d717209 */ /* 0x002fca0007810000 */
[----:B------:R-:W1:Y:S02]  /*17e00*/  SHFL.BFLY PT, R90, R113, 0x1, 0x1f ;  /* 0x0c201f00715a7f89 */ /* 0x000e6400000e0000 */
[----:B-1----:R-:W-:-:S04]  /*17e10*/  FMNMX.FTZ R90, R113, R90, !PT ;  /* 0x0000005a715a7209 */ /* 0x002fc80007810000 */
[C---:B------:R-:W-:Y:S01]  /*17e20*/  FSETP.NEU.FTZ.AND P1, PT, R90.reuse, -INF , PT ;  /* 0xff8000005a00780b */ /* 0x040fe20003f3d000 */
[----:B0-----:R-:W-:-:S05]  /*17e30*/  FFMA.FTZ R101, R90, R21, -8 ;  /* 0xc10000005a657423 */ /* 0x001fca0000010015 */
[----:B------:R-:W-:-:S05]  /*17e40*/  FSEL R101, R101, RZ, P1 ;  /* 0x000000ff65657208 */ /* 0x000fca0000800000 */
        /* <DEDUP_REMOVED lines=10> */
[--C-:B------:R-:W-:Y:S01]  /*17ef0*/  FFMA.FTZ R159, R108, R21, -R101.reuse ;  /* 0x000000156c9f7223 */ /* 0x100fe20000010865 */
[----:B------:R-:W-:Y:S01]  /*17f00*/  FMNMX.FTZ R133, R166, R133, !PT ;  /* 0x00000085a6857209 */ /* 0x000fe20007810000 */
[-CC-:B------:R-:W-:Y:S01]  /*17f10*/  FFMA.FTZ R125, R163, R21.reuse, -R101.reuse ;  /* 0x00000015a37d7223 */ /* 0x180fe20000010865 */
[----:B------:R-:W-:Y:S01]  /*17f20*/  FSEL R108, R98, -INF , !P5 ;  /* 0xff800000626c7808 */ /* 0x000fe20006800000 */
[--C-:B------:R-:W-:Y:S01]  /*17f30*/  FFMA.FTZ R163, R96, R21, -R101.reuse ;  /* 0x0000001560a37223 */ /* 0x100fe20000010865 */
[----:B------:R-:W-:Y:S01]  /*17f40*/  FMNMX.FTZ R140, R138, R133, !PT ;  /* 0x000000858a8c7209 */ /* 0x000fe20007810000 */
[-CC-:B------:R-:W-:Y:S01]  /*17f50*/  FFMA.FTZ R89, R89, R21.reuse, -R101.reuse ;  /* 0x0000001559597223 */ /* 0x180fe20000010865 */
        /* <DEDUP_REMOVED lines=18> */
[----:B0-----:R-:W-:Y:S01]  /*18080*/  FMNMX.FTZ R137, R147, R144, !PT ;  /* 0x0000009093897209 */ /* 0x001fe20007810000 */
        /* <DEDUP_REMOVED lines=14> */
[----:B------:R-:W-:Y:S01]  /*18170*/  MUFU.EX2 R89, R89 ;  /* 0x0000005900597308 */ /* 0x000fe20000000800 */
[----:B-1----:R-:W-:Y:S01]  /*18180*/  FMNMX.FTZ R141, R121, R148, !PT ;  /* 0x00000094798d7209 */ /* 0x002fe20007810000 */
[----:B------:R-:W-:-:S03]  /*18190*/  FFMA.FTZ R148, R168, R21, -R101 ;  /* 0x00000015a8947223 */ /* 0x000fc60000010865 */
        /* <DEDUP_REMOVED lines=8> */
[----:B--2---:R-:W-:-:S04]  /*18220*/  FMNMX.FTZ R145, R131, R168, !PT ;  /* 0x000000a883917209 */ /* 0x004fc80007810000 */
        /* <DEDUP_REMOVED lines=28> */
[----:B0-----:R-:W-:Y:S01]  /*183f0*/  FMNMX.FTZ R167, R161, R168, !PT ;  /* 0x000000a8a1a77209 */ /* 0x001fe20007810000 */
[-CC-:B------:R-:W-:Y:S01]  /*18400*/  FFMA.FTZ R168, R170, R21.reuse, -R101.reuse ;  /* 0x00000015aaa87223 */ /* 0x180fe20000010865 */
[----:B------:R-:W-:-:S01]  /*18410*/  FFMA.FTZ R161, R169, R21, -R101 ;  /* 0x00000015a9a17223 */ /* 0x000fc20000010865 */
[-CC-:B------:R-:W-:Y:S01]  /*18420*/  FFMA.FTZ R170, R97, R21.reuse, -R101.reuse ;  /* 0x0000001561aa7223 */ /* 0x180fe20000010865 */
[----:B------:R-:W-:-:S01]  /*18430*/  FFMA.FTZ R97, R171, R21, -R101 ;  /* 0x00000015ab617223 */ /* 0x000fc20000010865 */
[----:B------:R-:W0:Y:S01]  /*18440*/  SHFL.BFLY PT, R172, R167, 0x1, 0x1f ;  /* 0x0c201f00a7ac7f89 */ /* 0x000e2200000e0000 */
[----:B------:R-:W-:-:S01]  /*18450*/  FFMA.FTZ R169, R102, R21, -R101 ;  /* 0x0000001566a97223 */ /* 0x000fc20000010865 */
[----:B------:R-:W-:Y:S01]  /*18460*/  FSEL R101, R90, RZ, P1 ;  /* 0x000000ff5a657208 */ /* 0x000fe20000800000 */
[----:B------:R-:W-:Y:S04]  /*18470*/  MUFU.EX2 R124, R124 ;  /* 0x0000007c007c7308 */ /* 0x000fe80000000800 */
[----:B------:R-:W-:-:S04]  /*18480*/  FADD.FTZ R102, -R101, R220 ;  /* 0x000000dc65667221 */ /* 0x000fc80000010100 */
[----:B------:R-:W-:Y:S01]  /*18490*/  FMUL.FTZ R102, R102, R21 ;  /* 0x0000001566667220 */ /* 0x000fe20000410000 */
[----:B------:R-:W-:Y:S08]  /*184a0*/  MUFU.EX2 R141, R182 ;  /* 0x000000b6008d7308 */ /* 0x000ff00000000800 */
[----:B------:R-:W1:Y:S01]  /*184b0*/  MUFU.EX2 R102, R102 ;  /* 0x0000006600667308 */ /* 0x000e620000000800 */
[----:B0-----:R-:W-:-:S04]  /*184c0*/  FMNMX.FTZ R96, R167, R172, !PT ;  /* 0x000000aca7607209 */ /* 0x001fc80007810000 */
[C---:B------:R-:W-:Y:S01]  /*184d0*/  FSETP.NEU.FTZ.AND P1, PT, R96.reuse, -INF , PT ;  /* 0xff8000006000780b */ /* 0x040fe20003f3d000 */
[----:B------:R-:W-:-:S02]  /*184e0*/  FFMA.FTZ R176, R96, R21, -8 ;  /* 0xc100000060b07423 */ /* 0x000fc40000010015 */
[----:B------:R0:W-:Y:S03]  /*184f0*/  MUFU.EX2 R172, R169 ;  /* 0x000000a900ac7308 */ /* 0x0001e60000000800 */
[----:B------:R-:W-:Y:S01]  /*18500*/  FSEL R176, R176, RZ, P1 ;  /* 0x000000ffb0b07208 */ /* 0x000fe20000800000 */
[----:B-1----:R-:W-:-:S04]  /*18510*/  FFMA.FTZ R171, R102, R12, R89 ;  /* 0x0000000c66ab7223 */ /* 0x002fc80000010059 */
[----:B------:R-:W-:Y:S01]  /*18520*/  MUFU.EX2 R128, R128 ;  /* 0x0000008000807308 */ /* 0x000fe20000000800 */
[----:B------:R-:W-:-:S01]  /*18530*/  FFMA.FTZ R167, R162, R21, -R176 ;  /* 0x00000015a2a77223 */ /* 0x000fc200000108b0 */
[----:B------:R-:W-:Y:S01]  /*18540*/  FSEL R162, R96, RZ, P1 ;  /* 0x000000ff60a27208 */ /* 0x000fe20000800000 */
[----:B------:R-:W-:-:S01]  /*18550*/  FFMA.FTZ R178, R153, R21, -R176 ;  /* 0x0000001599b27223 */ /* 0x000fc200000108b0 */
[-CC-:B------:R-:W-:Y:S01]  /*18560*/  FFMA.FTZ R153, R158, R21.reuse, -R176.reuse ;  /* 0x000000159e997223 */ /* 0x180fe200000108b0 */
[----:B------:R-:W-:-:S01]  /*18570*/  FFMA.FTZ R158, R165, R21, -R176 ;  /* 0x00000015a59e7223 */ /* 0x000fc200000108b0 */
[----:B------:R-:W-:Y:S01]  /*18580*/  FFMA.FTZ R165, R166, R21, -R176 ;  /* 0x00000015a6a57223 */ /* 0x000fe200000108b0 */
[----:B------:R-:W-:-:S01]  /*18590*/  FADD.FTZ R162, -R162, R219 ;  /* 0x000000dba2a27221 */ /* 0x000fc20000010100 */
[-CC-:B------:R-:W-:Y:S01]  /*185a0*/  FFMA.FTZ R101, R154, R21.reuse, -R176.reuse ;  /* 0x000000159a657223 */ /* 0x180fe200000108b0 */
[----:B------:R-:W-:-:S01]  /*185b0*/  FFMA.FTZ R166, R126, R21, -R176 ;  /* 0x000000157ea67223 */ /* 0x000fc200000108b0 */
[-CC-:B------:R-:W-:Y:S01]  /*185c0*/  FFMA.FTZ R126, R127, R21.reuse, -R176.reuse ;  /* 0x000000157f7e7223 */ /* 0x180fe200000108b0 */
[-C--:B0-----:R-:W-:Y:S01]  /*185d0*/  FMUL.FTZ R169, R162, R21.reuse ;  /* 0x00000015a2a97220 */ /* 0x081fe20000410000 */
        /* <DEDUP_REMOVED lines=38> */
[----:B------:R-:W-:-:S02]  /*18840*/  FFMA.FTZ R100, R100, R21, -R176 ;  /* 0x0000001564647223 */ /* 0x000fc400000108b0 */
[----:B------:R-:W1:Y:S01]  /*18850*/  MUFU.EX2 R154, R154 ;  /* 0x0000009a009a7308 */ /* 0x000e620000000800 */
[----:B--2---:R-:W-:-:S07]  /*18860*/  FADD.FTZ R12, R20, R3 ;  /* 0x00000003140c7221 */ /* 0x004fce0000010000 */
[----:B------:R2:W-:Y:S01]  /*18870*/  MUFU.EX2 R110, R166 ;  /* 0x000000a6006e7308 */ /* 0x0005e20000000800 */
[----:B0-----:R-:W-:-:S07]  /*18880*/  FADD.FTZ R3, R153, R12 ;  /* 0x0000000c99037221 */ /* 0x001fce0000010000 */
[----:B------:R-:W0:Y:S01]  /*18890*/  MUFU.EX2 R167, R167 ;  /* 0x000000a700a77308 */ /* 0x000e220000000800 */
[----:B--2---:R-:W-:-:S01]  /*188a0*/  FADD.FTZ R166, R152, R171 ;  /* 0x000000ab98a67221 */ /* 0x004fc20000010000 */
[----:B-1----:R-:W-:-:S03]  /*188b0*/  FADD.FTZ R12, R154, R3 ;  /* 0x000000039a0c7221 */ /* 0x002fc60000010000 */
[----:B------:R-:W-:-:S03]  /*188c0*/  FADD.FTZ R171, R109, R166 ;  /* 0x000000a66dab7221 */ /* 0x000fc60000010000 */
[----:B------:R-:W1:Y:S08]  /*188d0*/  MUFU.EX2 R158, R158 ;  /* 0x0000009e009e7308 */ /* 0x000e700000000800 */
[----:B------:R2:W-:Y:S01]  /*188e0*/  MUFU.EX2 R169, R126 ;  /* 0x0000007e00a97308 */ /* 0x0005e20000000800 */
[----:B0-----:R-:W-:-:S07]  /*188f0*/  FADD.FTZ R3, R167, R12 ;  /* 0x0000000ca7037221 */ /* 0x001fce0000010000 */
[----:B------:R-:W0:Y:S01]  /*18900*/  MUFU.EX2 R165, R165 ;  /* 0x000000a500a57308 */ /* 0x000e220000000800 */
[----:B--2---:R-:W-:-:S01]  /*18910*/  FADD.FTZ R126, R156, R171 ;  /* 0x000000ab9c7e7221 */ /* 0x004fc20000010000 */
[----:B-1----:R-:W-:-:S03]  /*18920*/  FADD.FTZ R12, R158, R3 ;  /* 0x000000039e0c7221 */ /* 0x002fc60000010000 */
[----:B------:R-:W-:-:S03]  /*18930*/  FADD.FTZ R171, R113, R126 ;  /* 0x0000007e71ab7221 */ /* 0x000fc60000010000 */
[----:B------:R-:W1:Y:S01]  /*18940*/  MUFU.EX2 R138, R138 ;  /* 0x0000008a008a7308 */ /* 0x000e620000000800 */
[----:B------:R-:W-:-:S04]  /*18950*/  FADD.FTZ R126, R160, R171 ;  /* 0x000000aba07e7221 */ /* 0x000fc80000010000 */
[----:B------:R-:W-:-:S03]  /*18960*/  FADD.FTZ R171, R125, R126 ;  /* 0x0000007e7dab7221 */ /* 0x000fc60000010000 */
[----:B------:R-:W2:Y:S01]  /*18970*/  MUFU.EX2 R139, R139 ;  /* 0x0000008b008b7308 */ /* 0x000ea20000000800 */
[----:B------:R-:W-:-:S01]  /*18980*/  FADD.FTZ R126, R164, R171 ;  /* 0x000000aba47e7221 */ /* 0x000fc20000010000 */
[----:B0-----:R-:W-:-:S03]  /*18990*/  FADD.FTZ R3, R165, R12 ;  /* 0x0000000ca5037221 */ /* 0x001fc60000010000 */
[----:B------:R-:W-:-:S03]  /*189a0*/  FADD.FTZ R171, R103, R126 ;  /* 0x0000007e67ab7221 */ /* 0x000fc60000010000 */
        /* <DEDUP_REMOVED lines=35> */
[----:B0-----:R-:W-:-:S04]  /*18be0*/  FADD.FTZ R171, R123, R126 ;  /* 0x0000007e7bab7221 */ /* 0x001fc80000010000 */
[----:B------:R-:W-:-:S03]  /*18bf0*/  FADD.FTZ R126, R110, R171 ;  /* 0x000000ab6e7e7221 */ /* 0x000fc60000010000 */
        /* <DEDUP_REMOVED lines=47> */
[----:B--2---:R-:W-:-:S04]  /*18ef0*/  FADD.FTZ R3, R99, R166 ;  /* 0x000000a663037221 */ /* 0x004fc80000010000 */
[----:B------:R-:W-:-:S03]  /*18f00*/  FADD.FTZ R3, R126, R3 ;  /* 0x000000037e037221 */ /* 0x000fc60000010000 */
        /* <DEDUP_REMOVED lines=25> */
.L_x_8826:
[----:B------:R-:W-:Y:S01]  /*190a0*/  F2FP.SATFINITE.E4M3.F32.PACK_AB_MERGE_C R20, R153, R20, RZ ;  /* 0x000000149914723e */ /* 0x000fe200048070ff */
[-C--:B------:R-:W-:Y:S01]  /*190b0*/  FMUL.FTZ R24, R24, R102.reuse ;  /* 0x0000006618187220 */ /* 0x080fe20000410000 */
[----:B------:R-:W-:Y:S01]  /*190c0*/  ISETP.GT.AND P1, PT, R0, R15, PT ;  /* 0x0000000f0000720c */ /* 0x000fe20003f24270 */
[----:B------:R-:W-:Y:S01]  /*190d0*/  FMUL.FTZ R25, R25, R102 ;  /* 0x0000006619197220 */ /* 0x000fe20000410000 */
[----:B------:R-:W-:Y:S01]  /*190e0*/  F2FP.SATFINITE.E4M3.F32.PACK_AB_MERGE_C R185, R101, R178, R20 ;  /* 0x000000b265b9723e */ /* 0x000fe20004807014 */
[----:B------:R-:W-:Y:S01]  /*190f0*/  IMAD R20, R194, 0x8, R17 ;  /* 0x00000008c2147824 */ /* 0x000fe200078e0211 */
[----:B------:R-:W-:Y:S01]  /*19100*/  F2FP.SATFINITE.E4M3.F32.PACK_AB_MERGE_C R130, R131, R130, RZ ;  /* 0x000000828382723e */ /* 0x000fe200048070ff */
[-C--:B------:R-:W-:Y:S01]  /*19110*/  FMUL.FTZ R28, R28, R102.reuse ;  /* 0x000000661c1c7220 */ /* 0x080fe20000410000 */
[----:B------:R-:W-:Y:S01]  /*19120*/  F2FP.SATFINITE.E4M3.F32.PACK_AB_MERGE_C R109, R156, R109, RZ ;  /* 0x0000006d9c6d723e */ /* 0x000fe200048070ff */
[----:B------:R-:W-:Y:S01]  /*19130*/  VIADD R20, R20, 0x22860 ;  /* 0x0002286014147836 */ /* 0x000fe20000000000 */
[----:B------:R-:W-:Y:S01]  /*19140*/  F2FP.SATFINITE.E4M3.F32.PACK_AB_MERGE_C R125, R164, R125, RZ ;  /* 0x0000007da47d723e */ /* 0x000fe200048070ff */
[----:B------:R-:W-:Y:S01]  /*19150*/  FMUL.FTZ R29, R29, R102 ;  /* 0x000000661d1d7220 */ /* 0x000fe20000410000 */
        /* <DEDUP_REMOVED lines=101> */
[----:B------:R-:W-:Y:S01]  /*197b0*/  IMAD.MOV.U32 R194, RZ, RZ, R215 ;  /* 0x000000ffffc27224 */ /* 0x000fe200078e00d7 */
[----:B0-----:R-:W-:Y:S06]  /*197c0*/  @P1 BRA `(.L_x_8827) ;  /* 0xffffffa800e81947 */ /* 0x001fec000383ffff */
[----:B------:R-:W-:Y:S02]  /*197d0*/  IMAD.MOV.U32 R219, RZ, RZ, R96 ;  /* 0x000000ffffdb7224 */ /* 0x000fe400078e0060 */
[----:B------:R-:W-:Y:S02]  /*197e0*/  IMAD.MOV.U32 R220, RZ, RZ, R90 ;  /* 0x000000ffffdc7224 */ /* 0x000fe400078e005a */
[----:B------:R-:W-:Y:S02]  /*197f0*/  IMAD.MOV.U32 R194, RZ, RZ, R215 ;  /* 0x000000ffffc27224 */ /* 0x000fe400078e00d7 */
[----:B------:R-:W-:-:S07]  /*19800*/  IMAD.MOV.U32 R196, RZ, RZ, R216 ;  /* 0x000000ffffc47224 */ /* 0x000fce00078e00d8 */
.L_x_8807:
[----:B------:R-:W0:Y:S01]  /*19810*/  LDC R15, c[0x0][0x448] ;  /* 0x00011200ff0f7b82 */ /* 0x000e220000000800 */
[----:B------:R-:W-:Y:S01]  /*19820*/  LOP3.LUT R22, R22, 0xfffffff7, RZ, 0xc0, !PT ;  /* 0xfffffff716167812 */ /* 0x000fe200078ec0ff */
[----:B------:R-:W-:Y:S01]  /*19830*/  ULDC UR4, c[0x0][0x9dc] ;  /* 0x0002770000047ab9 */ /* 0x000fe20000000800 */
[----:B------:R-:W-:-:S05]  /*19840*/  IADD3 R88, R189, 0x1, -R188 ;  /* 0x00000001bd587810 */ /* 0x000fca0007ffe8bc */
[----:B------:R-:W1:Y:S01]  /*19850*/  LDC R90, c[0x0][0x9e4] ;  /* 0x00027900ff5a7b82 */ /* 0x000e620000000800 */
[----:B0-----:R-:W-:Y:S01]  /*19860*/  ISETP.NE.AND P1, PT, R15, 0x1, PT ;  /* 0x000000010f00780c */ /* 0x001fe20003f25270 */
[----:B------:R-:W-:-:S12]  /*19870*/  VIADD R15, R202, 0x7f ;  /* 0x0000007fca0f7836 */ /* 0x000fd80000000000 */
[----:B------:R-:W0:Y:S01]  /*19880*/  @P1 LDC R20, c[0x0][0x44c] ;  /* 0x00011300ff141b82 */ /* 0x000e220000000800 */
[----:B------:R-:W-:-:S04]  /*19890*/  @P1 LOP3.LUT R22, R22, 0x8, RZ, 0xfc, !PT ;  /* 0x0000000816161812 */ /* 0x000fc800078efcff */
[----:B------:R-:W-:-:S03]  /*198a0*/  LOP3.LUT R22, R22, 0xffffffef, RZ, 0xc0, !PT ;  /* 0xffffffef16167812 */ /* 0x000fc600078ec0ff */
[----:B------:R-:W2:Y:S01]  /*198b0*/  @P1 LDC R89, c[0x0][0x450] ;  /* 0x00011400ff591b82 */ /* 0x000ea20000000800 */
[----:B0-----:R-:W-:-:S05]  /*198c0*/  @P1 IMAD.HI.U32 R20, R15, R20, RZ ;  /* 0x000000140f141227 */ /* 0x001fca00078e00ff */
[----:B--2---:R-:W-:Y:S02]  /*198d0*/  @P1 SHF.R.U32.HI R15, RZ, R89, R20 ;  /* 0x00000059ff0f1219 */ /* 0x004fe40000011614 */
[----:B-1----:R-:W-:-:S03]  /*198e0*/  ISETP.GE.AND P1, PT, R90, 0x1, PT ;  /* 0x000000015a00780c */ /* 0x002fc60003f26270 */
[----:B------:R-:W-:-:S04]  /*198f0*/  IMAD.IADD R15, R88, 0x1, R15 ;  /* 0x00000001580f7824 */ /* 0x000fc800078e020f */
[----:B------:R-:W-:-:S06]  /*19900*/  VIADD R20, R15, -UR4 ;  /* 0x800000040f147c36 */ /* 0x000fcc0008000000 */
[----:B------:R-:W-:Y:S01]  /*19910*/  @P1 LOP3.LUT R22, R22, 0x10, RZ, 0xfc, !PT ;  /* 0x0000001016161812 */ /* 0x000fe200078efcff */
        /* <DEDUP_REMOVED lines=11> */
.L_x_8830:
[----:B------:R-:W-:-:S13]  /*199d0*/  ISETP.NE.AND P1, PT, R90, 0x1, PT ;  /* 0x000000015a00780c */ /* 0x000fda0003f25270 */
[----:B------:R-:W0:Y:S02]  /*199e0*/  @P1 LDC.64 R88, c[0x0][0x9e8] ;  /* 0x00027a00ff581b82 */ /* 0x000e240000000a00 */
[----:B0-----:R-:W-:-:S05]  /*199f0*/  @P1 IMAD.HI.U32 R88, R15, R88, RZ ;  /* 0x000000580f581227 */ /* 0x001fca00078e00ff */
[----:B------:R-:W-:-:S07]  /*19a00*/  @P1 SHF.R.U32.HI R15, RZ, R89, R88 ;  /* 0x00000059ff0f1219 */ /* 0x000fce0000011658 */
.L_x_8831:
[----:B------:R-:W-:Y:S05]  /*19a10*/  BSYNC B0 ;  /* 0x0000000000007941 */ /* 0x000fea0003800000 */
.L_x_8829:
[----:B------:R-:W-:-:S05]  /*19a20*/  IMAD R15, R15, R90, RZ ;  /* 0x0000005a0f0f7224 */ /* 0x000fca00078e02ff */
[----:B------:R-:W-:-:S07]  /*19a30*/  VIMNMX R20, R20, R15, !PT ;  /* 0x0000000f14147248 */ /* 0x000fce0007fe0100 */
.L_x_8828:
[----:B------:R-:W-:-:S04]  /*19a40*/  VIADD R20, R20, 0x9f ;  /* 0x0000009f14147836 */ /* 0x000fc80000000000 */
[----:B------:R-:W-:-:S05]  /*19a50*/  IMAD.HI R20, R20, 0x66666667, RZ ;  /* 0x6666666714147827 */ /* 0x000fca00078e02ff */
[----:B------:R-:W-:-:S04]  /*19a60*/  SHF.R.U32.HI R15, RZ, 0x1f, R20 ;  /* 0x0000001fff0f7819 */ /* 0x000fc80000011614 */
[----:B------:R-:W-:-:S04]  /*19a70*/  LEA.HI.SX32 R20, R20, R15, 0x1a ;  /* 0x0000000f14147211 */ /* 0x000fc800078fd2ff */
[----:B------:R-:W-:-:S04]  /*19a80*/  VIMNMX R15, R209, R20, !PT ;  /* 0x00000014d10f7248 */ /* 0x000fc80007fe0100 */
[----:B------:R-:W-:-:S13]  /*19a90*/  ISETP.GE.AND P1, PT, R0, R15, PT ;  /* 0x0000000f0000720c */ /* 0x000fda0003f26270 */
[----:B------:R-:W-:Y:S05]  /*19aa0*/  @!P1 BRA `(.L_x_8832) ;  /* 0x0000003400fc9947 */ /* 0x000fea0003800000 */
[----:B------:R-:W-:Y:S02]  /*19ab0*/  IMAD.MOV.U32 R215, RZ, RZ, R219 ;  /* 0x000000ffffd77224 */ /* 0x000fe400078e00db */
[----:B------:R-:W-:Y:S02]  /*19ac0*/  IMAD.MOV.U32 R216, RZ, RZ, R220 ;  /* 0x000000ffffd87224 */ /* 0x000fe400078e00dc */
[----:B------:R-:W-:Y:S02]  /*19ad0*/  IMAD.MOV.U32 R222, RZ, RZ, R196 ;  /* 0x000000ffffde7224 */ /* 0x000fe400078e00c4 */
[----:B------:R-:W-:-:S07]  /*19ae0*/  IMAD.MOV.U32 R217, RZ, RZ, R194 ;  /* 0x000000ffffd97224 */ /* 0x000fce00078e00c2 */
.L_x_8844:
        /* <DEDUP_REMOVED lines=8> */
.L_x_8834:
        /* <DEDUP_REMOVED lines=8> */
.L_x_8835:
[----:B------:R-:W-:Y:S04]  /*19bf0*/  BSSY B0, `(.L_x_8833) ;  /* 0x0000004000007945 */ /* 0x000fe80003800000 */
[----:B-1----:R-:W-:Y:S05]  /*19c00*/  @P2 BRA `(.L_x_8836) ;  /* 0x0000000000082947 */ /* 0x002fea0003800000 */
[----:B------:R-:W1:Y:S02]  /*19c10*/  SYNCS.PHASECHK.TRANS64.TRYWAIT P2, [R20+URZ+0x22830], R21 ;  /* 0x02283015140075a7 */ /* 0x000e64000804017f */
[----:B-1----:R-:W-:Y:S05]  /*19c20*/  @!P2 BRA `(.L_x_8837) ;  /* 0x0000015c007ca947 */ /* 0x002fea0003800000 */
.L_x_8836:
[----:B------:R-:W-:Y:S05]  /*19c30*/  BSYNC B0 ;  /* 0x0000000000007941 */ /* 0x000fea0003800000 */
.L_x_8833:
[----:B01----:R-:W0:Y:S01]  /*19c40*/  S2R R20, SR_TID.X ;  /* 0x0000000000147919 */ /* 0x003e220000002100 */
[----:B------:R-:W-:Y:S01]  /*19c50*/  VIADD R194, R217, 0x1 ;  /* 0x00000001d9c27836 */ /* 0x000fe20000000000 */
[----:B------:R-:W-:Y:S05]  /*19c60*/  WARPSYNC.ALL ;  /* 0x0000000000007948 */ /* 0x000fea0003800000 */
[----:B------:R-:W-:Y:S01]  /*19c70*/  ISETP.NE.AND P2, PT, R194, 0x2, PT ;  /* 0x00000002c200780c */ /* 0x000fe20003f45270 */
[----:B------:R-:W-:Y:S01]  /*19c80*/  IMAD.MOV.U32 R89, RZ, RZ, 0x40000040 ;  /* 0x40000040ff597424 */ /* 0x000fe200078e00ff */
[----:B------:R-:W-:Y:S01]  /*19c90*/  R2UR UR28, R10 ;  /* 0x000000000a1c72ca */ /* 0x000fe200000e0000 */
        /* <DEDUP_REMOVED lines=13> */
[----:B------:R-:W-:Y:S01]  /*19d70*/  R2UR UR33, R11 ;  /* 0x000000000b2172ca */ /* 0x000fe200000e0000 */
[----:B------:R-:W-:Y:S01]  /*19d80*/  IMAD.MOV.U32 R89, RZ, RZ, 0x40000040 ;  /* 0x40000040ff597424 */ /* 0x000fe200078e00ff */
[----:B------:R-:W-:Y:S01]  /*19d90*/  R2UR UR34, R90 ;  /* 0x000000005a2272ca */ /* 0x000fe200000e0000 */
[----:B------:R-:W-:Y:S01]  /*19da0*/  VIADD R90, R88, 0x400 ;  /* 0x00000400585a7836 */ /* 0x000fe20000000000 */
[----:B------:R-:W-:-:S02]  /*19db0*/  R2UR UR39, R21 ;  /* 0x00000000152772ca */ /* 0x000fc400000e0000 */
[----:B------:R-:W-:Y:S02]  /*19dc0*/  R2UR UR36, R10 ;  /* 0x000000000a2472ca */ /* 0x000fe400000e0000 */
        /* <DEDUP_REMOVED lines=8> */
[----:B------:R-:W-:Y:S01]  /*19e50*/  R2UR UR50, R90 ;  /* 0x000000005a3272ca */ /* 0x000fe200000e0000 */
[C---:B------:R-:W-:Y:S01]  /*19e60*/  VIADD R92, R88.reuse, 0x102 ;  /* 0x00000102585c7836 */ /* 0x040fe20000000000 */
[----:B------:R0:W-:Y:S01]  /*19e70*/  BAR.SYNC.DEFER_BLOCKING R94, 0x100 ;  /* 0x0004005e0000751d */ /* 0x0001e20000010000 */
[----:B------:R-:W-:Y:S01]  /*19e80*/  R2UR UR7, R93 ;  /* 0x000000005d0772ca */ /* 0x000fe200000e0000 */
[----:B------:R-:W-:Y:S01]  /*19e90*/  VIADD R90, R88, 0x402 ;  /* 0x00000402585a7836 */ /* 0x000fe20000000000 */
[----:B------:R-:W-:Y:S01]  /*19ea0*/  R2UR UR38, R20 ;  /* 0x00000000142672ca */ /* 0x000fe200000e0000 */
[----:B------:R-:W-:Y:S01]  /*19eb0*/  VIADD R20, R88, 0x2 ;  /* 0x0000000258147836 */ /* 0x000fe20000000000 */
[----:B------:R-:W-:-:S02]  /*19ec0*/  R2UR UR48, R10 ;  /* 0x000000000a3072ca */ /* 0x000fc400000e0000 */
[----:B------:R-:W-:Y:S01]  /*19ed0*/  R2UR UR49, R11 ;  /* 0x000000000b3172ca */ /* 0x000fe200000e0000 */
[----:B0-----:R-:W-:Y:S01]  /*19ee0*/  VIADD R94, R88, 0x4 ;  /* 0x00000004585e7836 */ /* 0x001fe20000000000 */
[----:B------:R-:W-:Y:S02]  /*19ef0*/  R2UR UR46, R92 ;  /* 0x000000005c2e72ca */ /* 0x000fe400000e0000 */
        /* <DEDUP_REMOVED lines=8> */
[----:B------:R-:W-:Y:S01]  /*19f80*/  VIADD R90, R88, 0x204 ;  /* 0x00000204585a7836 */ /* 0x000fe20000000000 */
[----:B------:R-:W-:-:S02]  /*19f90*/  R2UR UR9, R91 ;  /* 0x000000005b0972ca */ /* 0x000fc400000e0000 */
[----:B------:R-:W-:Y:S01]  /*19fa0*/  R2UR UR54, R20 ;  /* 0x00000000143672ca */ /* 0x000fe200000e0000 */
[----:B------:R-:W-:Y:S01]  /*19fb0*/  WARPGROUP.ARRIVE ;  /* 0x00000000000079c5 */ /* 0x000fe20000000000 */
[----:B------:R-:W-:Y:S01]  /*19fc0*/  VIADD R20, R88, 0x104 ;  /* 0x0000010458147836 */ /* 0x000fe20000000000 */
[----:B------:R-:W-:Y:S01]  /*19fd0*/  R2UR UR14, R90 ;  /* 0x000000005a0e72ca */ /* 0x000fe200000e0000 */
[----:B------:R-:W-:Y:S01]  /*19fe0*/  VIADD R90, R88, 0x404 ;  /* 0x00000404585a7836 */ /* 0x000fe20000000000 */
[----:B------:R-:W-:Y:S01]  /*19ff0*/  R2UR UR6, R94 ;  /* 0x000000005e0672ca */ /* 0x000fe200000e0000 */
[----:B------:R-:W-:Y:S01]  /*1a000*/  VIADD R94, R88, 0x6 ;  /* 0x00000006585e7836 */ /* 0x000fe20000000000 */
[----:B------:R-:W-:Y:S01]  /*1a010*/  QGMMA.64x32x32.F32.E4M3.E4M3 R152, gdesc[UR28], RZ, !UPT, gsb0 ;  /* 0x006000001c9879f3 */ /* 0x000fe2000c0008ff */
[----:B------:R-:W-:Y:S01]  /*1a020*/  R2UR UR10, R20 ;  /* 0x00000000140a72ca */ /* 0x000fe200000e0000 */
[----:B------:R-:W-:Y:S01]  /*1a030*/  VIADD R20, R88, 0x304 ;  /* 0x0000030458147836 */ /* 0x000fe20000000000 */
[----:B------:R-:W-:Y:S01]  /*1a040*/  R2UR UR22, R90 ;  /* 0x000000005a1672ca */ /* 0x000fe200000e0000 */
[----:B------:R-:W-:Y:S01]  /*1a050*/  VIADD R90, R88, 0x206 ;  /* 0x00000206585a7836 */ /* 0x000fe20000000000 */
[----:B------:R-:W-:-:S02]  /*1a060*/  R2UR UR59, R91 ;  /* 0x000000005b3b72ca */ /* 0x000fc400000e0000 */
[----:B------:R-:W-:Y:S01]  /*1a070*/  R2UR UR18, R20 ;  /* 0x00000000141272ca */ /* 0x000fe200000e0000 */
[----:B------:R-:W-:Y:S01]  /*1a080*/  VIADD R20, R88, 0x106 ;  /* 0x0000010658147836 */ /* 0x000fe20000000000 */
[C---:B------:R-:W-:Y:S02]  /*1a090*/  R2UR UR15, R91.reuse ;  /* 0x000000005b0f72ca */ /* 0x040fe400000e0000 */
[----:B------:R-:W-:Y:S01]  /*1a0a0*/  R2UR UR23, R91 ;  /* 0x000000005b1772ca */ /* 0x000fe200000e0000 */
[----:B------:R-:W-:Y:S01]  /*1a0b0*/  IMAD.MOV.U32 R91, RZ, RZ, 0x40000040 ;  /* 0x40000040ff5b7424 */ /* 0x000fe200078e00ff */
[----:B------:R-:W-:Y:S01]  /*1a0c0*/  R2UR UR30, R20 ;  /* 0x00000000141e72ca */ /* 0x000fe200000e0000 */
[----:B------:R-:W-:Y:S01]  /*1a0d0*/  VIADD R20, R88, 0x306 ;  /* 0x0000030658147836 */ /* 0x000fe20000000000 */
[----:B------:R-:W-:Y:S01]  /*1a0e0*/  R2UR UR44, R10 ;  /* 0x000000000a2c72ca */ /* 0x000fe200000e0000 */
[----:B------:R-:W-:Y:S01]  /*1a0f0*/  VIADD R88, R88, 0x406 ;  /* 0x0000040658587836 */ /* 0x000fe20000000000 */
[----:B------:R-:W-:-:S02]  /*1a100*/  R2UR UR45, R11 ;  /* 0x000000000b2d72ca */ /* 0x000fc400000e0000 */
[C---:B------:R-:W-:Y:S02]  /*1a110*/  R2UR UR7, R95.reuse ;  /* 0x000000005f0772ca */ /* 0x040fe400000e0000 */
[----:B------:R-:W-:Y:S02]  /*1a120*/  R2UR UR26, R94 ;  /* 0x000000005e1a72ca */ /* 0x000fe400000e0000 */
[----:B------:R-:W-:Y:S02]  /*1a130*/  R2UR UR27, R95 ;  /* 0x000000005f1b72ca */ /* 0x000fe400000e0000 */
[----:B------:R-:W-:Y:S02]  /*1a140*/  R2UR UR42, R88 ;  /* 0x00000000582a72ca */ /* 0x000fe400000e0000 */
[----:B------:R-:W-:Y:S02]  /*1a150*/  R2UR UR43, R89 ;  /* 0x00000000592b72ca */ /* 0x000fe400000e0000 */
[----:B------:R-:W-:Y:S01]  /*1a160*/  MOV R224, UR47 ;  /* 0x0000002f00e07c02 */ /* 0x000fe20008000f00 */
[----:B------:R-:W-:Y:S01]  /*1a170*/  UMOV UR47, UR9 ;  /* 0x00000009002f7c82 */ /* 0x000fe20008000000 */
[----:B------:R-:W-:Y:S01]  /*1a180*/  MOV R223, UR46 ;  /* 0x0000002e00df7c02 */ /* 0x000fe20008000f00 */
[----:B------:R-:W-:Y:S01]  /*1a190*/  UMOV UR46, UR8 ;  /* 0x00000008002e7c82 */ /* 0x000fe20008000000 */
[----:B------:R-:W-:-:S02]  /*1a1a0*/  R2UR UR5, R21 ;  /* 0x00000000150572ca */ /* 0x000fc400000e0000 */
[----:B------:R-:W-:Y:S02]  /*1a1b0*/  MOV R219, UR7 ;  /* 0x0000000700db7c02 */ /* 0x000fe40008000f00 */
[----:B------:R-:W-:Y:S01]  /*1a1c0*/  MOV R220, UR6 ;  /* 0x0000000600dc7c02 */ /* 0x000fe20008000f00 */
[----:B------:R-:W-:Y:S01]  /*1a1d0*/  UMOV UR6, UR4 ;  /* 0x0000000400067c82 */ /* 0x000fe20008000000 */
[C---:B------:R-:W-:Y:S02]  /*1a1e0*/  R2UR UR4, R8.reuse ;  /* 0x00000000080472ca */ /* 0x040fe400000e0000 */
[----:B------:R-:W-:Y:S02]  /*1a1f0*/  R2UR UR55, R21 ;  /* 0x00000000153772ca */ /* 0x000fe400000e0000 */
[----:B------:R-:W-:Y:S02]  /*1a200*/  R2UR UR52, R8 ;  /* 0x00000000083472ca */ /* 0x000fe400000e0000 */
[C---:B------:R-:W-:Y:S01]  /*1a210*/  R2UR UR53, R9.reuse ;  /* 0x00000000093572ca */ /* 0x040fe200000e0000 */
[----:B------:R-:W-:Y:S01]  /*1a220*/  UMOV UR7, UR5 ;  /* 0x0000000500077c82 */ /* 0x000fe20008000000 */
[----:B------:R-:W-:-:S02]  /*1a230*/  R2UR UR5, R9 ;  /* 0x00000000090572ca */ /* 0x000fc400000e0000 */
[----:B------:R-:W-:Y:S02]  /*1a240*/  R2UR UR56, R8 ;  /* 0x00000000083872ca */ /* 0x000fe400000e0000 */
[----:B------:R-:W-:Y:S02]  /*1a250*/  R2UR UR57, R9 ;  /* 0x00000000093972ca */ /* 0x000fe400000e0000 */
[----:B------:R-:W-:Y:S02]  /*1a260*/  R2UR UR11, R21 ;  /* 0x00000000150b72ca */ /* 0x000fe400000e0000 */
[C---:B------:R-:W-:Y:S02]  /*1a270*/  R2UR UR8, R6.reuse ;  /* 0x00000000060872ca */ /* 0x040fe400000e0000 */
[----:B------:R-:W-:Y:S02]  /*1a280*/  R2UR UR9, R7 ;  /* 0x00000000070972ca */ /* 0x000fe400000e0000 */
[----:B------:R-:W-:Y:S01]  /*1a290*/  R2UR UR12, R6 ;  /* 0x00000000060c72ca */ /* 0x000fe200000e0000 */
[----:B------:R-:W-:-:S02]  /*1a2a0*/  WARPGROUP.DEPBAR.LE gsb0, 0x0 ;  /* 0x00008000000079c5 */ /* 0x000fc40000010000 */
[----:B------:R-:W-:Y:S01]  /*1a2b0*/  WARPGROUP.ARRIVE ;  /* 0x00000000000079c5 */ /* 0x000fe20000000000 */
[----:B------:R-:W-:Y:S02]  /*1a2c0*/  R2UR UR13, R7 ;  /* 0x00000000070d72ca */ /* 0x000fe400000e0000 */
[----:B------:R-:W-:Y:S02]  /*1a2d0*/  R2UR UR19, R21 ;  /* 0x00000000151372ca */ /* 0x000fe400000e0000 */
[----:B------:R-:W-:Y:S01]  /*1a2e0*/  R2UR UR16, R6 ;  /* 0x00000000061072ca */ /* 0x000fe200000e0000 */
[----:B------:R-:W-:Y:S01]  /*1a2f0*/  QGMMA.64x32x32.F32.E4M3.E4M3 R136, gdesc[UR32], RZ, !UPT, gsb0 ;  /* 0x00600000208879f3 */ /* 0x000fe2000c0008ff */
[----:B------:R-:W-:Y:S02]  /*1a300*/  R2UR UR34, R90 ;  /* 0x000000005a2272ca */ /* 0x000fe400000e0000 */
[----:B------:R-:W-:Y:S02]  /*1a310*/  R2UR UR35, R91 ;  /* 0x000000005b2372ca */ /* 0x000fe400000e0000 */
[----:B------:R-:W-:-:S02]  /*1a320*/  R2UR UR17, R7 ;  /* 0x00000000071172ca */ /* 0x000fc400000e0000 */
[----:B------:R-:W-:Y:S02]  /*1a330*/  R2UR UR20, R6 ;  /* 0x00000000061472ca */ /* 0x000fe400000e0000 */
[----:B------:R-:W-:Y:S02]  /*1a340*/  R2UR UR21, R7 ;  /* 0x00000000071572ca */ /* 0x000fe400000e0000 */
[C---:B------:R-:W-:Y:S02]  /*1a350*/  R2UR UR24, R4.reuse ;  /* 0x00000000041872ca */ /* 0x040fe400000e0000 */
[----:B------:R-:W-:Y:S02]  /*1a360*/  R2UR UR25, R5 ;  /* 0x00000000051972ca */ /* 0x000fe400000e0000 */
[----:B------:R-:W-:Y:S01]  /*1a370*/  R2UR UR31, R21 ;  /* 0x00000000151f72ca */ /* 0x000fe200000e0000 */
[----:B------:R-:W-:Y:S01]  /*1a380*/  IMAD.MOV.U32 R21, RZ, RZ, 0x40000040 ;  /* 0x40000040ff157424 */ /* 0x000fe200078e00ff */
[----:B------:R-:W-:-:S02]  /*1a390*/  R2UR UR28, R4 ;  /* 0x00000000041c72ca */ /* 0x000fc400000e0000 */
[C---:B------:R-:W-:Y:S02]  /*1a3a0*/  R2UR UR29, R5.reuse ;  /* 0x00000000051d72ca */ /* 0x040fe400000e0000 */
[C---:B------:R-:W-:Y:S02]  /*1a3b0*/  R2UR UR32, R4.reuse ;  /* 0x00000000042072ca */ /* 0x040fe400000e0000 */
[C---:B------:R-:W-:Y:S02]  /*1a3c0*/  R2UR UR33, R5.reuse ;  /* 0x00000000052172ca */ /* 0x040fe400000e0000 */
        /* <DEDUP_REMOVED lines=76> */
.L_x_8839:
[----:B------:R-:W-:Y:S01]  /*1a890*/  SHF.L.U32 R20, R222, 0x1f, RZ ;  /* 0x0000001fde147819 */ /* 0x000fe200000006ff */
[----:B------:R-:W-:-:S04]  /*1a8a0*/  IMAD R21, R217, 0x8, R17 ;  /* 0x00000008d9157824 */ /* 0x000fc800078e0211 */
[----:B------:R0:W1:Y:S01]  /*1a8b0*/  SYNCS.PHASECHK.TRANS64.TRYWAIT P1, [R21+URZ+0x22850], R20 ;  /* 0x02285014150075a7 */ /* 0x000062000802017f */
[----:B------:R-:W-:Y:S05]  /*1a8c0*/  @!P0 BRA `(.L_x_8840) ;  /* 0x0000000000048947 */ /* 0x000fea0003800000 */
[----:B------:R-:W-:Y:S01]  /*1a8d0*/  BPT.TRAP 0x1 ;  /* 0x000000040000795c */ /* 0x000fe20000300000 */
.L_x_8840:
[----:B-1----:R-:W-:Y:S05]  /*1a8e0*/  @P1 BRA `(.L_x_8838) ;  /* 0x0000000000081947 */ /* 0x002fea0003800000 */
[----:B------:R-:W1:Y:S02]  /*1a8f0*/  SYNCS.PHASECHK.TRANS64.TRYWAIT P1, [R21+URZ+0x22850], R20 ;  /* 0x02285014150075a7 */ /* 0x000e64000802017f */
[----:B-1----:R-:W-:Y:S05]  /*1a900*/  @!P1 BRA `(.L_x_8841) ;  /* 0x0000015000589947 */ /* 0x002fea0003800000 */
.L_x_8838:
        /* <DEDUP_REMOVED lines=46> */
.L_x_8842:
        /* <DEDUP_REMOVED lines=104> */
[----:B------:R-:W1:Y:S06]  /*1b270*/  S2R R223, SR_CgaCtaId ;  /* 0x0000000000df7919 */ /* 0x000e6c0000008800 */
[----:B------:R-:W3:Y:S01]  /*1b280*/  MUFU.TANH R166, R166 ;  /* 0x000000a600a67308 */ /* 0x000ee20000002400 */
[----:B--2---:R-:W-:-:S07]  /*1b290*/  FMNMX.FTZ R21, R176, R21, !PT ;  /* 0x00000015b0157209 */ /* 0x004fce0007810000 */
[----:B------:R-:W2:Y:S01]  /*1b2a0*/  MUFU.TANH R178, R178 ;  /* 0x000000b200b27308 */ /* 0x000ea20000002400 */
[----:B0-----:R-:W-:-:S07]  /*1b2b0*/  FMNMX.FTZ R143, R164, R143, !PT ;  /* 0x0000008fa48f7209 */ /* 0x001fce0007810000 */
[----:B------:R-:W0:Y:S01]  /*1b2c0*/  MUFU.TANH R180, R180 ;  /* 0x000000b400b47308 */ /* 0x000e220000002400 */
[----:B---3--:R-:W-:-:S07]  /*1b2d0*/  FMNMX.FTZ R21, R166, R21, !PT ;  /* 0x00000015a6157209 */ /* 0x008fce0007810000 */
        /* <DEDUP_REMOVED lines=127> */
[----:B--2---:R-:W-:-:S05]  /*1bad0*/  FMNMX.FTZ R143, R101, R220, !PT ;  /* 0x000000dc658f7209 */ /* 0x004fca0007810000 */
[----:B------:R-:W2:Y:S01]  /*1bae0*/  SHFL.BFLY PT, R220, R143, 0x2, 0x1f ;  /* 0x0c401f008fdc7f89 */ /* 0x000ea200000e0000 */
[----:B0-----:R-:W-:-:S04]  /*1baf0*/  FMNMX.FTZ R21, R102, R21, !PT ;  /* 0x0000001566157209 */ /* 0x001fc80007810000 */
[----:B---3--:R-:W-:-:S05]  /*1bb00*/  FMNMX.FTZ R145, R103, R21, !PT ;  /* 0x0000001567917209 */ /* 0x008fca0007810000 */
[----:B------:R-:W0:Y:S01]  /*1bb10*/  SHFL.BFLY PT, R21, R145, 0x2, 0x1f ;  /* 0x0c401f0091157f89 */ /* 0x000e2200000e0000 */
[----:B--2---:R-:W-:-:S05]  /*1bb20*/  FMNMX.FTZ R147, R143, R220, !PT ;  /* 0x000000dc8f937209 */ /* 0x004fca0007810000 */
[----:B------:R-:W2:Y:S01]  /*1bb30*/  SHFL.BFLY PT, R220, R147, 0x1, 0x1f ;  /* 0x0c201f0093dc7f89 */ /* 0x000ea200000e0000 */
[----:B0-----:R-:W-:Y:S02]  /*1bb40*/  FMNMX.FTZ R149, R145, R21, !PT ;  /* 0x0000001591957209 */ /* 0x001fe40007810000 */
[----:B------:R-:W0:Y:S03]  /*1bb50*/  LDC R21, c[0x0][0x988] ;  /* 0x00026200ff157b82 */ /* 0x000e260000000800 */
[----:B------:R-:W3:Y:S01]  /*1bb60*/  SHFL.BFLY PT, R219, R149, 0x1, 0x1f ;  /* 0x0c201f0095db7f89 */ /* 0x000ee200000e0000 */
[----:B--2---:R-:W-:-:S05]  /*1bb70*/  FMNMX.FTZ R220, R147, R220, !PT ;  /* 0x000000dc93dc7209 */ /* 0x004fca0007810000 */
[C---:B------:R-:W-:Y:S01]  /*1bb80*/  FADD.FTZ R216, -R220.reuse, R216 ;  /* 0x000000d8dcd87221 */ /* 0x040fe20000010100 */
[----:B0-----:R-:W-:-:S03]  /*1bb90*/  FFMA.FTZ R145, R220, R21, -8 ;  /* 0xc1000000dc917423 */ /* 0x001fc60000010015 */
[----:B------:R-:W-:Y:S01]  /*1bba0*/  FMUL.FTZ R151, R216, R21 ;  /* 0x00000015d8977220 */ /* 0x000fe20000410000 */
[----:B---3--:R-:W-:Y:S01]  /*1bbb0*/  FMNMX.FTZ R219, R149, R219, !PT ;  /* 0x000000db95db7209 */ /* 0x008fe20007810000 */
[-CC-:B------:R-:W-:Y:S02]  /*1bbc0*/  FFMA.FTZ R153, R164, R21.reuse, -R145.reuse ;  /* 0x00000015a4997223 */ /* 0x180fe40000010891 */
[----:B------:R0:W-:Y:S01]  /*1bbd0*/  MUFU.EX2 R143, R151 ;  /* 0x00000097008f7308 */ /* 0x0001e20000000800 */
[----:B------:R-:W-:-:S01]  /*1bbe0*/  FFMA.FTZ R147, R152, R21, -R145 ;  /* 0x0000001598937223 */ /* 0x000fc20000010891 */
[----:B------:R-:W-:Y:S01]  /*1bbf0*/  FFMA.FTZ R149, R156, R21, -R145 ;  /* 0x000000159c957223 */ /* 0x000fe20000010891 */
[----:B------:R-:W-:-:S01]  /*1bc00*/  FADD.FTZ R216, -R219, R215 ;  /* 0x000000d7dbd87221 */ /* 0x000fc20000010100 */
[-C--:B------:R-:W-:Y:S01]  /*1bc10*/  FFMA.FTZ R164, R219, R21.reuse, -8 ;  /* 0xc1000000dba47423 */ /* 0x080fe20000010015 */
[----:B------:R-:W-:-:S01]  /*1bc20*/  FFMA.FTZ R20, R20, R21, -R145 ;  /* 0x0000001514147223 */ /* 0x000fc20000010891 */
[-CC-:B------:R-:W-:Y:S01]  /*1bc30*/  FFMA.FTZ R152, R170, R21.reuse, -R145.reuse ;  /* 0x00000015aa987223 */ /* 0x180fe20000010891 */
[----:B------:R-:W-:-:S01]  /*1bc40*/  FFMA.FTZ R156, R174, R21, -R145 ;  /* 0x00000015ae9c7223 */ /* 0x000fc20000010891 */
[-CC-:B------:R-:W-:Y:S01]  /*1bc50*/  FFMA.FTZ R136, R136, R21.reuse, -R145.reuse ;  /* 0x0000001588887223 */ /* 0x180fe20000010891 */
[----:B0-----:R-:W-:-:S01]  /*1bc60*/  FFMA.FTZ R151, R160, R21, -R145 ;  /* 0x00000015a0977223 */ /* 0x001fc20000010891 */
        /* <DEDUP_REMOVED lines=34> */
[-CC-:B------:R-:W-:Y:S01]  /*1be90*/  FFMA.FTZ R154, R168, R21.reuse, -R164.reuse ;  /* 0x00000015a89a7223 */ /* 0x180fe200000108a4 */
        /* <DEDUP_REMOVED lines=33> */
[----:B--2---:R-:W-:-:S01]  /*1c0b0*/  FFMA.FTZ R3, R216, R3, R145 ;  /* 0x00000003d8037223 */ /* 0x004fc20000010091 */
        /* <DEDUP_REMOVED lines=12> */
[----:B------:R-:W-:Y:S01]  /*1c180*/  FFMA.FTZ R103, R103, R21, -R164 ;  /* 0x0000001567677223 */ /* 0x000fe200000108a4 */
[----:B------:R-:W-:Y:S01]  /*1c190*/  IMAD R168, R194, 0x8, R17 ;  /* 0x00000008c2a87824 */ /* 0x000fe200078e0211 */
[----:B------:R-:W0:Y:S01]  /*1c1a0*/  MUFU.EX2 R158, R158 ;  /* 0x0000009e009e7308 */ /* 0x000e220000000800 */
[----:B---3--:R-:W-:-:S02]  /*1c1b0*/  FADD.FTZ R3, R154, R3 ;  /* 0x000000039a037221 */ /* 0x008fc40000010000 */
[----:B------:R-:W-:-:S05]  /*1c1c0*/  VIADD R168, R168, 0x22840 ;  /* 0x00022840a8a87836 */ /* 0x000fca0000000000 */
[----:B------:R-:W3:Y:S01]  /*1c1d0*/  MUFU.EX2 R152, R152 ;  /* 0x0000009800987308 */ /* 0x000ee20000000800 */
[----:B--2---:R-:W-:-:S01]  /*1c1e0*/  FADD.FTZ R171, R149, R12 ;  /* 0x0000000c95ab7221 */ /* 0x004fc20000010000 */
[----:B-1----:R-:W-:-:S04]  /*1c1f0*/  PRMT R168, R223, 0x654, R168 ;  /* 0x00000654dfa87816 */ /* 0x002fc800000000a8 */
[----:B------:R1:W-:Y:S02]  /*1c200*/  SYNCS.ARRIVE.TRANS64.RED.A1T0 RZ, [R168+URZ], RZ ;  /* 0x000000ffa8ff79a7 */ /* 0x0003e4000810043f */
[----:B------:R-:W2:Y:S01]  /*1c210*/  MUFU.EX2 R161, R161 ;  /* 0x000000a100a17308 */ /* 0x000ea20000000800 */
[----:B0-----:R-:W-:-:S07]  /*1c220*/  FADD.FTZ R12, R158, R3 ;  /* 0x000000039e0c7221 */ /* 0x001fce0000010000 */
[----:B------:R-:W0:Y:S01]  /*1c230*/  MUFU.EX2 R151, R151 ;  /* 0x0000009700977308 */ /* 0x000e220000000800 */
[----:B---3--:R-:W-:-:S07]  /*1c240*/  FADD.FTZ R164, R152, R171 ;  /* 0x000000ab98a47221 */ /* 0x008fce0000010000 */
[----:B------:R-:W3:Y:S01]  /*1c250*/  MUFU.EX2 R162, R162 ;  /* 0x000000a200a27308 */ /* 0x000ee20000000800 */
[----:B--2---:R-:W-:-:S07]  /*1c260*/  FADD.FTZ R3, R161, R12 ;  /* 0x0000000ca1037221 */ /* 0x004fce0000010000 */
        /* <DEDUP_REMOVED lines=139> */
[----:B0-----:R-:W-:-:S01]  /*1cb20*/  FADD.FTZ R164, R102, R171 ;  /* 0x000000ab66a47221 */ /* 0x001fc20000010000 */
[----:B---3--:R-:W-:-:S03]  /*1cb30*/  FADD.FTZ R12, R101, R12 ;  /* 0x0000000c650c7221 */ /* 0x008fc60000010000 */
[----:B--2---:R-:W-:Y:S01]  /*1cb40*/  FADD.FTZ R3, R103, R164 ;  /* 0x000000a467037221 */ /* 0x004fe20000010000 */
[----:B-1----:R-:W-:Y:S06]  /*1cb50*/  @!P0 BRA `(.L_x_8843) ;  /* 0x0000000000048947 */ /* 0x002fec0003800000 */
[----:B------:R-:W-:Y:S01]  /*1cb60*/  BPT.TRAP 0x1 ;  /* 0x000000040000795c */ /* 0x000fe20000300000 */
.L_x_8843:
        /* <DEDUP_REMOVED lines=115> */
.L_x_8832:
[----:B------:R-:W-:-:S13]  /*1d2a0*/  ISETP.GE.AND P1, PT, R0, R209, PT ;  /* 0x000000d10000720c */ /* 0x000fda0003f26270 */
[----:B------:R-:W-:Y:S05]  /*1d2b0*/  @!P1 BRA `(.L_x_8845) ;  /* 0x00000054003c9947 */ /* 0x000fea0003800000 */
[----:B------:R-:W-:Y:S02]  /*1d2c0*/  IMAD.MOV.U32 R15, RZ, RZ, R219 ;  /* 0x000000ffff0f7224 */ /* 0x000fe400078e00db */
[----:B------:R-:W-:Y:S02]  /*1d2d0*/  IMAD.MOV.U32 R215, RZ, RZ, R220 ;  /* 0x000000ffffd77224 */ /* 0x000fe400078e00dc */
[----:B------:R-:W-:Y:S02]  /*1d2e0*/  IMAD.MOV.U32 R217, RZ, RZ, R196 ;  /* 0x000000ffffd97224 */ /* 0x000fe400078e00c4 */
[----:B------:R-:W-:-:S07]  /*1d2f0*/  IMAD.MOV.U32 R216, RZ, RZ, R194 ;  /* 0x000000ffffd87224 */ /* 0x000fce00078e00c2 */
.L_x_8865:
        /* <DEDUP_REMOVED lines=8> */
.L_x_8847:
        /* <DEDUP_REMOVED lines=8> */
.L_x_8848:
[----:B------:R-:W-:Y:S04]  /*1d400*/  BSSY B0, `(.L_x_8846) ;  /* 0x0000004000007945 */ /* 0x000fe80003800000 */
[----:B-1----:R-:W-:Y:S05]  /*1d410*/  @P2 BRA `(.L_x_8849) ;  /* 0x0000000000082947 */ /* 0x002fea0003800000 */
[----:B------:R-:W1:Y:S02]  /*1d420*/  SYNCS.PHASECHK.TRANS64.TRYWAIT P2, [R20+URZ+0x22830], R21 ;  /* 0x02283015140075a7 */ /* 0x000e64000804017f */
[----:B-1----:R-:W-:Y:S05]  /*1d430*/  @!P2 BRA `(.L_x_8850) ;  /* 0x0000012400a0a947 */ /* 0x002fea0003800000 */
.L_x_8849:
[----:B------:R-:W-:Y:S05]  /*1d440*/  BSYNC B0 ;  /* 0x0000000000007941 */ /* 0x000fea0003800000 */
.L_x_8846:
        /* <DEDUP_REMOVED lines=197> */
.L_x_8852:
[----:B------:R-:W-:Y:S01]  /*1e0a0*/  SHF.L.U32 R20, R217, 0x1f, RZ ;  /* 0x0000001fd9147819 */ /* 0x000fe200000006ff */
[----:B------:R-:W-:-:S04]  /*1e0b0*/  IMAD R21, R216, 0x8, R17 ;  /* 0x00000008d8157824 */ /* 0x000fc800078e0211 */
[----:B------:R0:W1:Y:S01]  /*1e0c0*/  SYNCS.PHASECHK.TRANS64.TRYWAIT P1, [R21+URZ+0x22850], R20 ;  /* 0x02285014150075a7 */ /* 0x000062000802017f */
[----:B------:R-:W-:Y:S05]  /*1e0d0*/  @!P0 BRA `(.L_x_8853) ;  /* 0x0000000000048947 */ /* 0x000fea0003800000 */
[----:B------:R-:W-:Y:S01]  /*1e0e0*/  BPT.TRAP 0x1 ;  /* 0x000000040000795c */ /* 0x000fe20000300000 */
.L_x_8853:
[----:B-1----:R-:W-:Y:S05]  /*1e0f0*/  @P1 BRA `(.L_x_8851) ;  /* 0x0000000000081947 */ /* 0x002fea0003800000 */
[----:B------:R-:W1:Y:S02]  /*1e100*/  SYNCS.PHASECHK.TRANS64.TRYWAIT P1, [R21+URZ+0x22850], R20 ;  /* 0x02285014150075a7 */ /* 0x000e64000802017f */
[----:B-1----:R-:W-:Y:S05]  /*1e110*/  @!P1 BRA `(.L_x_8854) ;  /* 0x00000118007c9947 */ /* 0x002fea0003800000 */
.L_x_8851:
        /* <DEDUP_REMOVED lines=46> */
.L_x_8855:
[----:B0-----:R-:W0:Y:S01]  /*1e400*/  LDC R20, c[0x0][0x448] ;  /* 0x00011200ff147b82 */ /* 0x001e220000000800 */
[----:B------:R-:W1:Y:S01]  /*1e410*/  S2R R217, SR_CgaCtaId ;  /* 0x0000000000d97919 */ /* 0x000e620000008800 */
[C---:B------:R-:W-:Y:S01]  /*1e420*/  FMUL.FTZ R171, R2.reuse, R97 ;  /* 0x0000006102ab7220 */ /* 0x040fe20000410000 */
[----:B------:R-:W-:Y:S01]  /*1e430*/  FMUL.FTZ R97, R2, R102 ;  /* 0x0000006602617220 */ /* 0x000fe20000410000 */
[----:B------:R-:W-:Y:S02]  /*1e440*/  IMAD R102, R0, -0xa0, RZ ;  /* 0xffffff6000667824 */ /* 0x000fe400078e02ff */
[C---:B------:R-:W-:Y:S01]  /*1e450*/  FMUL.FTZ R169, R2.reuse, R92 ;  /* 0x0000005c02a97220 */ /* 0x040fe20000410000 */
[C---:B------:R-:W-:Y:S01]  /*1e460*/  FMUL.FTZ R170, R2.reuse, R93 ;  /* 0x0000005d02aa7220 */ /* 0x040fe20000410000 */
[C---:B------:R-:W-:Y:S01]  /*1e470*/  FMUL.FTZ R92, R2.reuse, R94 ;  /* 0x0000005e025c7220 */ /* 0x040fe20000410000 */
[----:B------:R-:W2:Y:S01]  /*1e480*/  LDC R177, c[0x0][0x9e4] ;  /* 0x00027900ffb17b82 */ /* 0x000ea20000000800 */
        /* <DEDUP_REMOVED lines=36> */
[----:B------:R-:W3:Y:S01]  /*1e6d0*/  @P1 LDC R168, c[0x0][0x450] ;  /* 0x00011400ffa81b82 */ /* 0x000ee20000000800 */
[C---:B------:R-:W-:Y:S01]  /*1e6e0*/  FMUL.FTZ R96, R2.reuse, R96 ;  /* 0x0000006002607220 */ /* 0x040fe20000410000 */
[C---:B------:R-:W-:Y:S01]  /*1e6f0*/  FMUL.FTZ R95, R2.reuse, R99 ;  /* 0x00000063025f7220 */ /* 0x040fe20000410000 */
[C---:B------:R-:W-:Y:S01]  /*1e700*/  FMUL.FTZ R100, R2.reuse, R100 ;  /* 0x0000006402647220 */ /* 0x040fe20000410000 */
[C---:B------:R-:W-:Y:S01]  /*1e710*/  FMUL.FTZ R101, R2.reuse, R101 ;  /* 0x0000006502657220 */ /* 0x040fe20000410000 */
[----:B------:R-:W-:Y:S01]  /*1e720*/  FMUL.FTZ R98, R2, R103 ;  /* 0x0000006702627220 */ /* 0x000fe20000410000 */
[----:B------:R-:W-:Y:S01]  /*1e730*/  R2UR UR4, R14 ;  /* 0x000000000e0472ca */ /* 0x000fe200000e0000 */
[----:B------:R-:W4:Y:S01]  /*1e740*/  MUFU.TANH R153, R153 ;  /* 0x0000009900997308 */ /* 0x000f220000002400 */
[----:B------:R-:W-:-:S07]  /*1e750*/  ULDC UR5, c[0x0][0x9e0] ;  /* 0x0002780000057ab9 */ /* 0x000fce0000000800 */
[----:B------:R-:W0:Y:S02]  /*1e760*/  MUFU.TANH R136, R136 ;  /* 0x0000008800887308 */ /* 0x000e240000002400 */
[----:B0-----:R-:W-:-:S06]  /*1e770*/  @P1 IMAD.HI.U32 R21, R20, R21, RZ ;  /* 0x0000001514151227 */ /* 0x001fcc00078e00ff */
[----:B------:R-:W0:Y:S01]  /*1e780*/  MUFU.TANH R137, R137 ;  /* 0x0000008900897308 */ /* 0x000e220000002400 */
[----:B---3--:R-:W-:Y:S01]  /*1e790*/  @P1 SHF.R.U32.HI R20, RZ, R168, R21 ;  /* 0x000000a8ff141219 */ /* 0x008fe20000011615 */
        /* <DEDUP_REMOVED lines=27> */
[----:B------:R-:W3:Y:S01]  /*1e950*/  SHFL.IDX PT, R175, R20, RZ, 0x1c1f ;  /* 0x001c1fff14af7589 */ /* 0x000ee200000e0000 */
        /* <DEDUP_REMOVED lines=12> */
[----:B--2---:R-:W-:Y:S01]  /*1ea20*/  ISETP.GE.AND P1, PT, R177, 0x1, PT ;  /* 0x00000001b100780c */ /* 0x004fe20003f26270 */
[----:B------:R-:W-:Y:S01]  /*1ea30*/  IMAD R89, R204, -0x2, R89 ;  /* 0xfffffffecc597824 */ /* 0x000fe200078e0259 */
[----:B------:R-:W2:Y:S01]  /*1ea40*/  MUFU.TANH R21, R21 ;  /* 0x0000001500157308 */ /* 0x000ea20000002400 */
        /* <DEDUP_REMOVED lines=8> */
[--C-:B---3--:R-:W-:Y:S02]  /*1ead0*/  IMAD.IADD R173, R103, 0x1, R175.reuse ;  /* 0x0000000167ad7824 */ /* 0x108fe400078e02af */
        /* <DEDUP_REMOVED lines=90> */
.L_x_8858:
[----:B------:R-:W-:Y:S02]  /*1f080*/  ULDC UR4, c[0x0][0x9e4] ;  /* 0x0002790000047ab9 */ /* 0x000fe40000000800 */
[----:B------:R-:W-:-:S05]  /*1f090*/  IMAD.U32 R176, RZ, RZ, UR4 ;  /* 0x00000004ffb07e24 */ /* 0x000fca000f8e00ff */
[----:B------:R-:W-:-:S13]  /*1f0a0*/  ISETP.NE.AND P1, PT, R176, 0x1, PT ;  /* 0x00000001b000780c */ /* 0x000fda0003f25270 */
[----:B0-----:R-:W0:Y:S02]  /*1f0b0*/  @P1 LDC.64 R88, c[0x0][0x9e8] ;  /* 0x00027a00ff581b82 */ /* 0x001e240000000a00 */
[----:B0-----:R-:W-:-:S05]  /*1f0c0*/  @P1 IMAD.HI.U32 R88, R175, R88, RZ ;  /* 0x00000058af581227 */ /* 0x001fca00078e00ff */
[----:B------:R-:W-:-:S07]  /*1f0d0*/  @P1 SHF.R.U32.HI R175, RZ, R89, R88 ;  /* 0x00000059ffaf1219 */ /* 0x000fce0000011658 */
.L_x_8859:
[----:B------:R-:W-:Y:S05]  /*1f0e0*/  BSYNC B0 ;  /* 0x0000000000007941 */ /* 0x000fea0003800000 */
.L_x_8857:
[----:B------:R-:W-:-:S05]  /*1f0f0*/  IMAD R175, R175, R176, R99 ;  /* 0x000000b0afaf7224 */ /* 0x000fca00078e0263 */
[----:B------:R-:W-:Y:S02]  /*1f100*/  VIADDMNMX R173, R175, R176, R173, PT ;  /* 0x000000b0afad7246 */ /* 0x000fe400038001ad */
[----:B------:R-:W-:-:S07]  /*1f110*/  VIMNMX R174, R174, R175, !PT ;  /* 0x000000afaeae7248 */ /* 0x000fce0007fe0100 */
.L_x_8856:
        /* <DEDUP_REMOVED lines=233> */
[----:B------:R-:W-:-:S13]  /*1ffb0*/  ISETP.GE.AND P6, PT, R177, 0x1, PT ;  /* 0x00000001b100780c */ /* 0x000fda0003fc6270 */
        /* <DEDUP_REMOVED lines=14> */
.L_x_8862:
[----:B------:R-:W-:Y:S02]  /*200a0*/  ULDC UR4, c[0x0][0x9e4] ;  /* 0x0002790000047ab9 */ /* 0x000fe40000000800 */
[----:B------:R-:W-:-:S05]  /*200b0*/  IMAD.U32 R174, RZ, RZ, UR4 ;  /* 0x00000004ffae7e24 */ /* 0x000fca000f8e00ff */
[----:B------:R-:W-:-:S13]  /*200c0*/  ISETP.NE.AND P6, PT, R174, 0x1, PT ;  /* 0x00000001ae00780c */ /* 0x000fda0003fc5270 */
[----:B------:R-:W0:Y:S02]  /*200d0*/  @P6 LDC.64 R20, c[0x0][0x9e8] ;  /* 0x00027a00ff146b82 */ /* 0x000e240000000a00 */
[----:B0-----:R-:W-:-:S05]  /*200e0*/  @P6 IMAD.HI.U32 R20, R89, R20, RZ ;  /* 0x0000001459146227 */ /* 0x001fca00078e00ff */
[----:B------:R-:W-:-:S07]  /*200f0*/  @P6 SHF.R.U32.HI R89, RZ, R21, R20 ;  /* 0x00000015ff596219 */ /* 0x000fce0000011614 */
.L_x_8863:
[----:B------:R-:W-:Y:S05]  /*20100*/  BSYNC B0 ;  /* 0x0000000000007941 */ /* 0x000fea0003800000 */
.L_x_8861:
[----:B------:R-:W-:-:S05]  /*20110*/  IMAD R89, R89, R174, R99 ;  /* 0x000000ae59597224 */ /* 0x000fca00078e0263 */
[----:B------:R-:W-:Y:S02]  /*20120*/  VIADDMNMX R103, R89, R174, R103, PT ;  /* 0x000000ae59677246 */ /* 0x000fe40003800167 */
[----:B------:R-:W-:-:S07]  /*20130*/  VIMNMX R172, R172, R89, !PT ;  /* 0x00000059acac7248 */ /* 0x000fce0007fe0100 */
.L_x_8860:
        /* <DEDUP_REMOVED lines=98> */
[----:B------:R-:W-:Y:S01]  /*20760*/  ISETP.LT.OR P1, PT, R103, 0x3a, P1 ;  /* 0x0000003a6700780c */ /* 0x000fe20000f21670 */
[----:B------:R-:W0:Y:S01]  /*20770*/  LDC R21, c[0x0][0x988] ;  /* 0x00026200ff157b82 */ /* 0x000e220000000800 */
[----:B------:R-:W-:Y:S01]  /*20780*/  ISETP.GT.AND P2, PT, R172, 0x89, !P2 ;  /* 0x00000089ac00780c */ /* 0x000fe20005744270 */
[----:B------:R-:W1:Y:S01]  /*20790*/  SHFL.BFLY PT, R220, R89, 0x2, 0x1f ;  /* 0x0c401f0059dc7f89 */ /* 0x000e6200000e0000 */
[----:B------:R-:W-:Y:S02]  /*207a0*/  FSEL R184, R151, -INF , !P1 ;  /* 0xff80000097b87808 */ /* 0x000fe40004800000 */
[----:B------:R-:W-:-:S02]  /*207b0*/  LOP3.LUT P1, RZ, R16, 0x800000, RZ, 0xc0, !PT ;  /* 0x0080000010ff7812 */ /* 0x000fc4000782c0ff */
[----:B------:R-:W-:Y:S02]  /*207c0*/  ISETP.LT.OR P2, PT, R103, 0x8a, P2 ;  /* 0x0000008a6700780c */ /* 0x000fe40001741670 */
[C---:B------:R-:W-:Y:S02]  /*207d0*/  ISETP.GT.AND P1, PT, R172.reuse, 0x40, !P1 ;  /* 0x00000040ac00780c */ /* 0x040fe40004f24270 */
[----:B------:R-:W-:Y:S02]  /*207e0*/  FSEL R93, R93, -INF , !P2 ;  /* 0xff8000005d5d7808 */ /* 0x000fe40005000000 */
[----:B------:R-:W-:Y:S02]  /*207f0*/  ISETP.LT.OR P1, PT, R103, 0x41, P1 ;  /* 0x000000416700780c */ /* 0x000fe40000f21670 */
[----:B------:R-:W-:Y:S02]  /*20800*/  ISETP.GT.AND P3, PT, R172, 0x90, !P3 ;  /* 0x00000090ac00780c */ /* 0x000fe40005f64270 */
[----:B------:R-:W-:-:S02]  /*20810*/  FSEL R120, R120, -INF , !P1 ;  /* 0xff80000078787808 */ /* 0x000fc40004800000 */
[----:B------:R-:W-:Y:S02]  /*20820*/  LOP3.LUT P1, RZ, R16, 0x400000, RZ, 0xc0, !PT ;  /* 0x0040000010ff7812 */ /* 0x000fe4000782c0ff */
[C---:B------:R-:W-:Y:S02]  /*20830*/  ISETP.GT.AND P4, PT, R172.reuse, 0x91, !P4 ;  /* 0x00000091ac00780c */ /* 0x040fe40006784270 */
[C---:B------:R-:W-:Y:S02]  /*20840*/  ISETP.GT.AND P1, PT, R172.reuse, 0x41, !P1 ;  /* 0x00000041ac00780c */ /* 0x040fe40004f24270 */
[----:B------:R-:W-:Y:S02]  /*20850*/  ISETP.GT.AND P5, PT, R172, 0x98, !P5 ;  /* 0x00000098ac00780c */ /* 0x000fe40006fa4270 */
[----:B------:R-:W-:Y:S02]  /*20860*/  ISETP.LT.OR P1, PT, R103, 0x42, P1 ;  /* 0x000000426700780c */ /* 0x000fe40000f21670 */
[----:B-1----:R-:W-:-:S02]  /*20870*/  FMNMX.FTZ R101, R89, R220, !PT ;  /* 0x000000dc59657209 */ /* 0x002fc40007810000 */
[----:B------:R-:W-:Y:S02]  /*20880*/  FSEL R186, R121, -INF , !P1 ;  /* 0xff80000079ba7808 */ /* 0x000fe40004800000 */
[----:B------:R-:W-:Y:S01]  /*20890*/  LOP3.LUT P1, RZ, R16, 0x200000, RZ, 0xc0, !PT ;  /* 0x0020000010ff7812 */ /* 0x000fe2000782c0ff */
[----:B------:R-:W1:Y:S01]  /*208a0*/  SHFL.BFLY PT, R220, R101, 0x1, 0x1f ;  /* 0x0c201f0065dc7f89 */ /* 0x000e6200000e0000 */
        /* <DEDUP_REMOVED lines=10> */
[----:B------:R-:W-:Y:S02]  /*20950*/  ISETP.LT.OR P1, PT, R103, 0x4a, P1 ;  /* 0x0000004a6700780c */ /* 0x000fe40000f21670 */
[----:B-1----:R-:W-:Y:S02]  /*20960*/  FMNMX.FTZ R220, R101, R220, !PT ;  /* 0x000000dc65dc7209 */ /* 0x002fe40007810000 */
[----:B------:R-:W-:Y:S02]  /*20970*/  FSEL R222, R123, -INF , !P1 ;  /* 0xff8000007bde7808 */ /* 0x000fe40004800000 */
[----:B------:R-:W-:Y:S01]  /*20980*/  LOP3.LUT P1, RZ, R16, 0x80000, RZ, 0xc0, !PT ;  /* 0x0008000010ff7812 */ /* 0x000fe2000782c0ff */
[----:B0-----:R-:W-:-:S03]  /*20990*/  FFMA.FTZ R99, R220, R21, -8 ;  /* 0xc1000000dc637423 */ /* 0x001fc60000010015 */
        /* <DEDUP_REMOVED lines=57> */
[----:B------:R-:W-:Y:S02]  /*20d30*/  ISETP.LT.OR P1, PT, R103, 0x89, P1 ;  /* 0x000000896700780c */ /* 0x000fe40000f21670 */
[----:B------:R-:W-:Y:S02]  /*20d40*/  ISETP.GT.AND P2, PT, R172, 0x99, !P6 ;  /* 0x00000099ac00780c */ /* 0x000fe40007744270 */
[----:B------:R-:W-:-:S02]  /*20d50*/  FSEL R92, R92, -INF , !P1 ;  /* 0xff8000005c5c7808 */ /* 0x000fc40004800000 */
[----:B------:R-:W-:Y:S02]  /*20d60*/  LOP3.LUT P1, RZ, R16, 0x1, RZ, 0xc0, !PT ;  /* 0x0000000110ff7812 */ /* 0x000fe4000782c0ff */
[C---:B------:R-:W-:Y:S02]  /*20d70*/  ISETP.LT.OR P2, PT, R103.reuse, 0x9a, P2 ;  /* 0x0000009a6700780c */ /* 0x040fe40001741670 */
[----:B------:R-:W-:Y:S02]  /*20d80*/  ISETP.GT.AND P1, PT, R172, RZ, !P1 ;  /* 0x000000ffac00720c */ /* 0x000fe40004f24270 */
[----:B------:R-:W-:Y:S02]  /*20d90*/  FSEL R98, R98, -INF , !P2 ;  /* 0xff80000062627808 */ /* 0x000fe40005000000 */
[----:B------:R-:W-:-:S04]  /*20da0*/  ISETP.LT.OR P1, PT, R103, 0x1, P1 ;  /* 0x000000016700780c */ /* 0x000fc80000f21670 */
[----:B------:R-:W-:Y:S02]  /*20db0*/  FSEL R152, R152, -INF , !P1 ;  /* 0xff80000098987808 */ /* 0x000fe40004800000 */
[----:B------:R-:W-:Y:S02]  /*20dc0*/  FSETP.NEU.FTZ.AND P1, PT, R220, -INF , PT ;  /* 0xff800000dc00780b */ /* 0x000fe40003f3d000 */
[----:B------:R-:W-:Y:S02]  /*20dd0*/  FMNMX.FTZ R127, R152, R15, !PT ;  /* 0x0000000f987f7209 */ /* 0x000fe40007810000 */
[----:B------:R-:W-:Y:S02]  /*20de0*/  FSEL R99, R99, RZ, P1 ;  /* 0x000000ff63637208 */ /* 0x000fe40000800000 */
[----:B------:R-:W-:-:S03]  /*20df0*/  FMNMX.FTZ R127, R154, R127, !PT ;  /* 0x0000007f9a7f7209 */ /* 0x000fc60007810000 */
[--C-:B------:R-:W-:Y:S01]  /*20e00*/  FFMA.FTZ R103, R136, R21, -R99.reuse ;  /* 0x0000001588677223 */ /* 0x100fe20000010863 */
[----:B------:R-:W-:Y:S01]  /*20e10*/  FMNMX.FTZ R127, R20, R127, !PT ;  /* 0x0000007f147f7209 */ /* 0x000fe20007810000 */
[-CC-:B------:R-:W-:Y:S01]  /*20e20*/  FFMA.FTZ R136, R137, R21.reuse, -R99.reuse ;  /* 0x0000001589887223 */ /* 0x180fe20000010863 */
[----:B------:R-:W-:-:S01]  /*20e30*/  FFMA.FTZ R143, R140, R21, -R99 ;  /* 0x000000158c8f7223 */ /* 0x000fc20000010863 */
[--C-:B------:R-:W-:Y:S01]  /*20e40*/  FFMA.FTZ R140, R141, R21, -R99.reuse ;  /* 0x000000158d8c7223 */ /* 0x100fe20000010863 */
[----:B------:R-:W-:Y:S01]  /*20e50*/  FMNMX.FTZ R127, R158, R127, !PT ;  /* 0x0000007f9e7f7209 */ /* 0x000fe20007810000 */
[-CC-:B------:R-:W-:Y:S01]  /*20e60*/  FFMA.FTZ R147, R144, R21.reuse, -R99.reuse ;  /* 0x0000001590937223 */ /* 0x180fe20000010863 */
[----:B------:R-:W-:-:S01]  /*20e70*/  FFMA.FTZ R144, R145, R21, -R99 ;  /* 0x0000001591907223 */ /* 0x000fc20000010863 */
[--C-:B------:R-:W-:Y:S01]  /*20e80*/  FFMA.FTZ R145, R148, R21, -R99.reuse ;  /* 0x0000001594917223 */ /* 0x100fe20000010863 */
[----:B------:R-:W-:Y:S01]  /*20e90*/  FMNMX.FTZ R137, R174, R127, !PT ;  /* 0x0000007fae897209 */ /* 0x000fe20007810000 */
[-CC-:B------:R-:W-:Y:S01]  /*20ea0*/  FFMA.FTZ R89, R88, R21.reuse, -R99.reuse ;  /* 0x0000001558597223 */ /* 0x180fe20000010863 */
        /* <DEDUP_REMOVED lines=25> */
[----:B0-----:R-:W-:-:S01]  /*21040*/  FFMA.FTZ R147, R108, R21, -R99 ;  /* 0x000000156c937223 */ /* 0x001fc20000010863 */
[----:B------:R-:W-:Y:S01]  /*21050*/  FMNMX.FTZ R139, R180, R139, !PT ;  /* 0x0000008bb48b7209 */ /* 0x000fe20007810000 */
[----:B------:R-:W-:-:S01]  /*21060*/  FFMA.FTZ R135, R135, R21, -R99 ;  /* 0x0000001587877223 */ /* 0x000fc20000010863 */
[----:B------:R-:W-:Y:S01]  /*21070*/  FSEL R108, R97, -INF , !P5 ;  /* 0xff800000616c7808 */ /* 0x000fe20006800000 */
[----:B------:R-:W-:-:S01]  /*21080*/  FFMA.FTZ R170, R170, R21, -R99 ;  /* 0x00000015aaaa7223 */ /* 0x000fc20000010863 */
[----:B------:R-:W-:Y:S01]  /*21090*/  FMNMX.FTZ R141, R146, R139, !PT ;  /* 0x0000008b928d7209 */ /* 0x000fe20007810000 */
[----:B------:R0:W-:Y:S01]  /*210a0*/  MUFU.EX2 R97, R147 ;  /* 0x0000009300617308 */ /* 0x0001e20000000800 */
[----:B------:R-:W-:-:S01]  /*210b0*/  FFMA.FTZ R96, R96, R21, -R99 ;  /* 0x0000001560607223 */ /* 0x000fc20000010863 */
[----:B------:R-:W-:Y:S01]  /*210c0*/  FFMA.FTZ R102, R102, R21, -R99 ;  /* 0x0000001566667223 */ /* 0x000fe20000010863 */
[----:B------:R-:W-:-:S04]  /*210d0*/  FMNMX.FTZ R141, R182, R141, !PT ;  /* 0x0000008db68d7209 */ /* 0x000fc80007810000 */
[----:B------:R-:W-:Y:S01]  /*210e0*/  FMNMX.FTZ R141, R150, R141, !PT ;  /* 0x0000008d968d7209 */ /* 0x000fe20007810000 */
[----:B------:R1:W-:Y:S01]  /*210f0*/  MUFU.EX2 R139, R145 ;  /* 0x00000091008b7308 */ /* 0x0003e20000000800 */
[----:B0-----:R-:W-:-:S01]  /*21100*/  FFMA.FTZ R147, R100, R21, -R99 ;  /* 0x0000001564937223 */ /* 0x001fc20000010863 */
[----:B------:R-:W-:Y:S02]  /*21110*/  FSEL R100, R220, RZ, P1 ;  /* 0x000000ffdc647208 */ /* 0x000fe40000800000 */
[----:B------:R-:W-:-:S03]  /*21120*/  FMNMX.FTZ R141, R184, R141, !PT ;  /* 0x0000008db88d7209 */ /* 0x000fc60007810000 */
[----:B------:R-:W-:Y:S01]  /*21130*/  FADD.FTZ R100, -R100, R215 ;  /* 0x000000d764647221 */ /* 0x000fe20000010100 */
[----:B------:R-:W-:Y:S01]  /*21140*/  FMNMX.FTZ R143, R120, R141, !PT ;  /* 0x0000008d788f7209 */ /* 0x000fe20007810000 */
[----:B------:R-:W-:Y:S02]  /*21150*/  MUFU.EX2 R89, R89 ;  /* 0x0000005900597308 */ /* 0x000fe40000000800 */
[----:B------:R-:W-:Y:S01]  /*21160*/  FMUL.FTZ R100, R100, R21 ;  /* 0x0000001564647220 */ /* 0x000fe20000410000 */
        /* <DEDUP_REMOVED lines=41> */
[----:B------:R-:W-:Y:S02]  /*21400*/  MUFU.EX2 R140, R140 ;  /* 0x0000008c008c7308 */ /* 0x000fe40000000800 */
[----:B-1----:R-:W1:Y:S06]  /*21410*/  SHFL.BFLY PT, R145, R143, 0x2, 0x1f ;  /* 0x0c401f008f917f89 */ /* 0x002e6c00000e0000 */
[----:B------:R-:W-:Y:S08]  /*21420*/  MUFU.EX2 R144, R144 ;  /* 0x0000009000907308 */ /* 0x000ff00000000800 */
[----:B------:R-:W-:Y:S08]  /*21430*/  MUFU.EX2 R148, R148 ;  /* 0x0000009400947308 */ /* 0x000ff00000000800 */
[----:B------:R-:W-:Y:S01]  /*21440*/  MUFU.EX2 R141, R167 ;  /* 0x000000a7008d7308 */ /* 0x000fe20000000800 */
[----:B-1----:R-:W-:Y:S01]  /*21450*/  FMNMX.FTZ R145, R143, R145, !PT ;  /* 0x000000918f917209 */ /* 0x002fe20007810000 */
[----:B------:R-:W-:-:S04]  /*21460*/  FFMA.FTZ R143, R171, R21, -R99 ;  /* 0x00000015ab8f7223 */ /* 0x000fc80000010863 */
[----:B------:R-:W1:Y:S02]  /*21470*/  SHFL.BFLY PT, R219, R145, 0x1, 0x1f ;  /* 0x0c201f0091db7f89 */ /* 0x000e6400000e0000 */
[----:B------:R2:W-:Y:S08]  /*21480*/  MUFU.EX2 R99, R147 ;  /* 0x0000009300637308 */ /* 0x0005f00000000800 */
[----:B------:R-:W-:Y:S08]  /*21490*/  MUFU.EX2 R168, R168 ;  /* 0x000000a800a87308 */ /* 0x000ff00000000800 */
[----:B------:R-:W-:Y:S01]  /*214a0*/  MUFU.EX2 R124, R124 ;  /* 0x0000007c007c7308 */ /* 0x000fe20000000800 */
[----:B-1----:R-:W-:-:S07]  /*214b0*/  FMNMX.FTZ R219, R145, R219, !PT ;  /* 0x000000db91db7209 */ /* 0x002fce0007810000 */
[----:B------:R-:W-:Y:S01]  /*214c0*/  MUFU.EX2 R125, R125 ;  /* 0x0000007d007d7308 */ /* 0x000fe20000000800 */
[C---:B------:R-:W-:Y:S01]  /*214d0*/  FSETP.NEU.FTZ.AND P1, PT, R219.reuse, -INF , PT ;  /* 0xff800000db00780b */ /* 0x040fe20003f3d000 */
[----:B------:R-:W-:-:S06]  /*214e0*/  FFMA.FTZ R145, R219, R21, -8 ;  /* 0xc1000000db917423 */ /* 0x000fcc0000010015 */
[----:B------:R-:W-:Y:S01]  /*214f0*/  MUFU.EX2 R128, R128 ;  /* 0x0000008000807308 */ /* 0x000fe20000000800 */
[----:B------:R-:W-:-:S05]  /*21500*/  FSEL R145, R145, RZ, P1 ;  /* 0x000000ff91917208 */ /* 0x000fca0000800000 */
[-CC-:B--2---:R-:W-:Y:S01]  /*21510*/  FFMA.FTZ R147, R154, R21.reuse, -R145.reuse ;  /* 0x000000159a937223 */ /* 0x184fe20000010891 */
[----:B------:R-:W-:-:S01]  /*21520*/  FFMA.FTZ R154, R162, R21, -R145 ;  /* 0x00000015a29a7223 */ /* 0x000fc20000010891 */
[----:B------:R-:W-:Y:S01]  /*21530*/  FSEL R162, R219, RZ, P1 ;  /* 0x000000ffdba27208 */ /* 0x000fe20000800000 */
[----:B------:R-:W-:-:S01]  /*21540*/  FFMA.FTZ R152, R152, R21, -R145 ;  /* 0x0000001598987223 */ /* 0x000fc20000010891 */
[-CC-:B------:R-:W-:Y:S01]  /*21550*/  FFMA.FTZ R20, R20, R21.reuse, -R145.reuse ;  /* 0x0000001514147223 */ /* 0x180fe20000010891 */
[----:B------:R-:W-:-:S01]  /*21560*/  FFMA.FTZ R149, R158, R21, -R145 ;  /* 0x000000159e957223 */ /* 0x000fc20000010891 */
[----:B------:R-:W-:Y:S01]  /*21570*/  MUFU.EX2 R147, R147 ;  /* 0x0000009300937308 */ /* 0x000fe20000000800 */
[----:B------:R-:W-:-:S01]  /*21580*/  FADD.FTZ R162, -R162, R15 ;  /* 0x0000000fa2a27221 */ /* 0x000fc20000010100 */
[-CC-:B------:R-:W-:Y:S01]  /*21590*/  FFMA.FTZ R151, R174, R21.reuse, -R145.reuse ;  /* 0x00000015ae977223 */ /* 0x180fe20000010891 */
[----:B------:R-:W-:-:S01]  /*215a0*/  FFMA.FTZ R153, R176, R21, -R145 ;  /* 0x00000015b0997223 */ /* 0x000fc20000010891 */
[-CC-:B------:R-:W-:Y:S01]  /*215b0*/  FFMA.FTZ R158, R166, R21.reuse, -R145.reuse ;  /* 0x00000015a69e7223 */ /* 0x180fe20000010891 */
[-C--:B------:R-:W-:Y:S01]  /*215c0*/  FMUL.FTZ R165, R162, R21.reuse ;  /* 0x00000015a2a57220 */ /* 0x080fe20000410000 */
        /* <DEDUP_REMOVED lines=37> */
[----:B0-----:R-:W-:-:S01]  /*21820*/  FFMA.FTZ R145, R100, R12, R89 ;  /* 0x0000000c64917223 */ /* 0x001fc20000010059 */
[----:B-1----:R-:W-:-:S04]  /*21830*/  FFMA.FTZ R12, R165, R3, R152 ;  /* 0x00000003a50c7223 */ /* 0x002fc80000010098 */
[----:B------:R-:W-:Y:S02]  /*21840*/  FADD.FTZ R3, R147, R12 ;  /* 0x0000000c93037221 */ /* 0x000fe40000010000 */
[----:B------:R0:W-:Y:S02]  /*21850*/  MUFU.EX2 R110, R162 ;  /* 0x000000a2006e7308 */ /* 0x0001e40000000800 */
[----:B--2---:R-:W-:-:S04]  /*21860*/  FADD.FTZ R12, R20, R3 ;  /* 0x00000003140c7221 */ /* 0x004fc80000010000 */
[----:B---3--:R-:W-:Y:S02]  /*21870*/  FADD.FTZ R12, R149, R12 ;  /* 0x0000000c950c7221 */ /* 0x008fe40000010000 */
[----:B------:R-:W1:Y:S01]  /*21880*/  MUFU.EX2 R154, R154 ;  /* 0x0000009a009a7308 */ /* 0x000e620000000800 */
[----:B0-----:R-:W-:-:S04]  /*21890*/  FADD.FTZ R162, R88, R145 ;  /* 0x0000009158a27221 */ /* 0x001fc80000010000 */
[----:B------:R-:W-:-:S03]  /*218a0*/  FADD.FTZ R145, R101, R162 ;  /* 0x000000a265917221 */ /* 0x000fc60000010000 */
[----:B------:R-:W0:Y:S01]  /*218b0*/  MUFU.EX2 R153, R153 ;  /* 0x0000009900997308 */ /* 0x000e220000000800 */
[----:B------:R-:W-:-:S01]  /*218c0*/  FADD.FTZ R162, R156, R145 ;  /* 0x000000919ca27221 */ /* 0x000fc20000010000 */
[----:B----4-:R-:W-:-:S03]  /*218d0*/  FADD.FTZ R145, R151, R12 ;  /* 0x0000000c97917221 */ /* 0x010fc60000010000 */
[----:B------:R-:W-:-:S03]  /*218e0*/  FADD.FTZ R3, R121, R162 ;  /* 0x000000a279037221 */ /* 0x000fc60000010000 */
[----:B------:R-:W2:Y:S01]  /*218f0*/  MUFU.EX2 R158, R158 ;  /* 0x0000009e009e7308 */ /* 0x000ea20000000800 */
[----:B------:R-:W-:-:S01]  /*21900*/  FADD.FTZ R12, R160, R3 ;  /* 0x00000003a00c7221 */ /* 0x000fc20000010000 */
[----:B-1----:R-:W-:-:S03]  /*21910*/  FADD.FTZ R162, R154, R145 ;  /* 0x000000919aa27221 */ /* 0x002fc60000010000 */
[----:B------:R-:W-:-:S03]  /*21920*/  FADD.FTZ R3, R123, R12 ;  /* 0x0000000c7b037221 */ /* 0x000fc60000010000 */
[----:B------:R-:W1:Y:S01]  /*21930*/  MUFU.EX2 R138, R138 ;  /* 0x0000008a008a7308 */ /* 0x000e620000000800 */
[----:B0-----:R-:W-:-:S01]  /*21940*/  FADD.FTZ R145, R153, R162 ;  /* 0x000000a299917221 */ /* 0x001fc20000010000 */
[----:B------:R-:W-:-:S04]  /*21950*/  FADD.FTZ R12, R164, R3 ;  /* 0x00000003a40c7221 */ /* 0x000fc80000010000 */
[----:B------:R-:W-:Y:S02]  /*21960*/  FADD.FTZ R3, R103, R12 ;  /* 0x0000000c67037221 */ /* 0x000fe40000010000 */
[----:B------:R-:W0:Y:S01]  /*21970*/  MUFU.EX2 R155, R155 ;  /* 0x0000009b009b7308 */ /* 0x000e220000000800 */
[----:B--2---:R-:W-:-:S01]  /*21980*/  FADD.FTZ R145, R158, R145 ;  /* 0x000000919e917221 */ /* 0x004fc20000010000 */
[----:B------:R-:W-:-:S06]  /*21990*/  FADD.FTZ R162, R136, R3 ;  /* 0x0000000388a27221 */ /* 0x000fcc0000010000 */
[----:B------:R-:W2:Y:S01]  /*219a0*/  MUFU.EX2 R142, R142 ;  /* 0x0000008e008e7308 */ /* 0x000ea20000000800 */
[----:B-1----:R-:W-:-:S01]  /*219b0*/  FADD.FTZ R12, R138, R145 ;  /* 0x000000918a0c7221 */ /* 0x002fc20000010000 */
[----:B------:R-:W-:-:S04]  /*219c0*/  FADD.FTZ R145, R127, R162 ;  /* 0x000000a27f917221 */ /* 0x000fc80000010000 */
[----:B------:R-:W-:Y:S02]  /*219d0*/  FADD.FTZ R162, R140, R145 ;  /* 0x000000918ca27221 */ /* 0x000fe40000010000 */
[----:B------:R-:W1:Y:S01]  /*219e0*/  MUFU.EX2 R157, R157 ;  /* 0x0000009d009d7308 */ /* 0x000e620000000800 */
[----:B0-----:R-:W-:-:S01]  /*219f0*/  FADD.FTZ R3, R155, R12 ;  /* 0x0000000c9b037221 */ /* 0x001fc20000010000 */
[----:B------:R-:W-:-:S04]  /*21a00*/  FADD.FTZ R145, R137, R162 ;  /* 0x000000a289917221 */ /* 0x000fc80000010000 */
[----:B------:R-:W-:Y:S02]  /*21a10*/  FADD.FTZ R162, R144, R145 ;  /* 0x0000009190a27221 */ /* 0x000fe40000010000 */
[----:B------:R-:W0:Y:S01]  /*21a20*/  MUFU.EX2 R146, R146 ;  /* 0x0000009200927308 */ /* 0x000e220000000800 */
[----:B--2---:R-:W-:-:S01]  /*21a30*/  FADD.FTZ R12, R142, R3 ;  /* 0x000000038e0c7221 */ /* 0x004fc20000010000 */
[----:B------:R-:W-:-:S04]  /*21a40*/  FADD.FTZ R145, R139, R162 ;  /* 0x000000a28b917221 */ /* 0x000fc80000010000 */
[----:B------:R-:W-:Y:S02]  /*21a50*/  FADD.FTZ R162, R148, R145 ;  /* 0x0000009194a27221 */ /* 0x000fe40000010000 */
[----:B------:R-:W2:Y:S01]  /*21a60*/  MUFU.EX2 R159, R159 ;  /* 0x0000009f009f7308 */ /* 0x000ea20000000800 */
[----:B-1----:R-:W-:-:S01]  /*21a70*/  FADD.FTZ R3, R157, R12 ;  /* 0x0000000c9d037221 */ /* 0x002fc20000010000 */
[----:B------:R-:W-:-:S04]  /*21a80*/  FADD.FTZ R145, R141, R162 ;  /* 0x000000a28d917221 */ /* 0x000fc80000010000 */
[----:B------:R-:W-:Y:S02]  /*21a90*/  FADD.FTZ R145, R168, R145 ;  /* 0x00000091a8917221 */ /* 0x000fe40000010000 */
        /* <DEDUP_REMOVED lines=12> */
[----:B------:R-:W-:-:S06]  /*21b60*/  FADD.FTZ R12, R124, R145 ;  /* 0x000000917c0c7221 */ /* 0x000fcc0000010000 */
[----:B------:R-:W1:Y:S01]  /*21b70*/  MUFU.EX2 R129, R129 ;  /* 0x0000008100817308 */ /* 0x000e620000000800 */
[----:B0-----:R-:W-:-:S01]  /*21b80*/  FADD.FTZ R162, R122, R3 ;  /* 0x000000037aa27221 */ /* 0x001fc20000010000 */
[----:B------:R-:W-:-:S04]  /*21b90*/  FADD.FTZ R3, R125, R12 ;  /* 0x0000000c7d037221 */ /* 0x000fc80000010000 */
[----:B------:R-:W-:Y:S02]  /*21ba0*/  FADD.FTZ R12, R128, R3 ;  /* 0x00000003800c7221 */ /* 0x000fe40000010000 */
[----:B------:R-:W0:Y:S01]  /*21bb0*/  MUFU.EX2 R167, R224 ;  /* 0x000000e000a77308 */ /* 0x000e220000000800 */
[----:B--2---:R-:W-:-:S04]  /*21bc0*/  FADD.FTZ R145, R15, R162 ;  /* 0x000000a20f917221 */ /* 0x004fc80000010000 */
[----:B------:R-:W-:-:S03]  /*21bd0*/  FADD.FTZ R162, R110, R145 ;  /* 0x000000916ea27221 */ /* 0x000fc60000010000 */
        /* <DEDUP_REMOVED lines=64> */
[----:B0-----:R-:W-:-:S04]  /*21fe0*/  FADD.FTZ R12, R143, R12 ;  /* 0x0000000c8f0c7221 */ /* 0x001fc80000010000 */
[----:B------:R-:W-:-:S03]  /*21ff0*/  FADD.FTZ R169, R99, R12 ;  /* 0x0000000c63a97221 */ /* 0x000fc60000010000 */
        /* <DEDUP_REMOVED lines=8> */
.L_x_8864:
[----:B------:R-:W-:Y:S01]  /*22080*/  F2FP.SATFINITE.E4M3.F32.PACK_AB_MERGE_C R15, R15, R122, RZ ;  /* 0x0000007a0f0f723e */ /* 0x000fe200048070ff */
[-C--:B------:R-:W-:Y:S01]  /*22090*/  FMUL.FTZ R24, R24, R100.reuse ;  /* 0x0000006418187220 */ /* 0x080fe20000410000 */
[----:B------:R-:W-:Y:S01]  /*220a0*/  ISETP.GT.AND P1, PT, R0, R209, PT ;  /* 0x000000d10000720c */ /* 0x000fe20003f24270 */
[----:B------:R-:W-:Y:S01]  /*220b0*/  FMUL.FTZ R25, R25, R100 ;  /* 0x0000006419197220 */ /* 0x000fe20000410000 */
[----:B------:R-:W-:Y:S01]  /*220c0*/  F2FP.SATFINITE.E4M3.F32.PACK_AB_MERGE_C R177, R163, R120, R15 ;  /* 0x00000078a3b1723e */ /* 0x000fe2000480700f */
[----:B------:R-:W-:Y:S01]  /*220d0*/  IMAD R15, R216, 0x8, R17 ;  /* 0x00000008d80f7824 */ /* 0x000fe200078e0211 */
[----:B------:R-:W-:Y:S01]  /*220e0*/  F2FP.SATFINITE.E4M3.F32.PACK_AB_MERGE_C R124, R125, R124, RZ ;  /* 0x0000007c7d7c723e */ /* 0x000fe200048070ff */
[----:B------:R-:W-:Y:S01]  /*220f0*/  FMUL.FTZ R28, R28, R100 ;  /* 0x000000641c1c7220 */ /* 0x000fe20000410000 */
        /* <DEDUP_REMOVED lines=102> */
[----:B0-----:R-:W-:Y:S02]  /*22760*/  IMAD.MOV.U32 R15, RZ, RZ, R219 ;  /* 0x000000ffff0f7224 */ /* 0x001fe400078e00db */
[----:B------:R-:W-:Y:S02]  /*22770*/  IMAD.MOV.U32 R215, RZ, RZ, R220 ;  /* 0x000000ffffd77224 */ /* 0x000fe400078e00dc */
[----:B------:R-:W-:Y:S02]  /*22780*/  IMAD.MOV.U32 R217, RZ, RZ, R196 ;  /* 0x000000ffffd97224 */ /* 0x000fe400078e00c4 */
[----:B------:R-:W-:Y:S01]  /*22790*/  IMAD.MOV.U32 R216, RZ, RZ, R194 ;  /* 0x000000ffffd87224 */ /* 0x000fe200078e00c2 */
[----:B------:R-:W-:Y:S06]  /*227a0*/  @P1 BRA `(.L_x_8865) ;  /* 0xffffffa800d41947 */ /* 0x000fec000383ffff */
.L_x_8845:
[----:B------:R-:W-:Y:S05]  /*227b0*/  WARPSYNC.ALL ;  /* 0x0000000000007948 */ /* 0x000fea0003800000 */
[----:B------:R-:W-:Y:S06]  /*227c0*/  BAR.ARV 0x8, 0x180 ;  /* 0x0206000000007b1d */ /* 0x000fec0000002000 */
[----:B------:R-:W-:Y:S05]  /*227d0*/  @!P0 BRA `(.L_x_8866) ;  /* 0x0000000000048947 */ /* 0x000fea0003800000 */
[----:B------:R-:W-:Y:S01]  /*227e0*/  BPT.TRAP 0x1 ;  /* 0x000000040000795c */ /* 0x000fe20000300000 */
.L_x_8866:
[----:B------:R-:W-:Y:S01]  /*227f0*/  IMAD R11, R194, 0x8, R17 ;  /* 0x00000008c20b7824 */ /* 0x000fe200078e0211 */
[----:B------:R-:W-:-:S04]  /*22800*/  SHF.L.U32 R0, R196, 0x1f, RZ ;  /* 0x0000001fc4007819 */ /* 0x000fc800000006ff */
[----:B------:R0:W1:Y:S01]  /*22810*/  SYNCS.PHASECHK.TRANS64.TRYWAIT P1, [R11+URZ+0x22850], R0 ;  /* 0x022850000b0075a7 */ /* 0x000062000802017f */
[----:B------:R-:W-:Y:S05]  /*22820*/  @!P0 BRA `(.L_x_8867) ;  /* 0x0000000000048947 */ /* 0x000fea0003800000 */
[----:B------:R-:W-:Y:S01]  /*22830*/  BPT.TRAP 0x1 ;  /* 0x000000040000795c */ /* 0x000fe20000300000 */
.L_x_8867:
[----:B------:R-:W-:-:S05]  /*22840*/  VIADD R17, R17, 0x400 ;  /* 0x0000040011117836 */ /* 0x000fca0000000000 */
[----:B------:R-:W-:-:S04]  /*22850*/  SHF.R.U32.HI R17, RZ, 0x4, R17 ;  /* 0x00000004ff117819 */ /* 0x000fc80000011611 */
[----:B------:R-:W-:-:S04]  /*22860*/  LOP3.LUT R17, R17, 0x3fff, RZ, 0xc0, !PT ;  /* 0x00003fff11117812 */ /* 0x000fc800078ec0ff */
[----:B------:R-:W-:Y:S01]  /*22870*/  LOP3.LUT R17, R17, 0x10000, RZ, 0xfc, !PT ;  /* 0x0001000011117812 */ /* 0x000fe200078efcff */
[----:B-1----:R-:W-:Y:S06]  /*22880*/  @P1 BRA `(.L_x_8868) ;  /* 0x0000000000081947 */ /* 0x002fec0003800000 */
[----:B------:R-:W1:Y:S02]  /*22890*/  SYNCS.PHASECHK.TRANS64.TRYWAIT P1, [R11+URZ+0x22850], R0 ;  /* 0x022850000b0075a7 */ /* 0x000e64000802017f */
[----:B-1----:R-:W-:Y:S05]  /*228a0*/  @!P1 BRA `(.L_x_8869) ;  /* 0x000000d000ac9947 */ /* 0x002fea0003800000 */
.L_x_8868:
[----:B------:R-:W-:Y:S01]  /*228b0*/  IMAD R4, R194, 0x500, R17 ;  /* 0x00000500c2047824 */ /* 0x000fe200078e0211 */
[----:B------:R-:W-:Y:S05]  /*228c0*/  WARPSYNC.ALL ;  /* 0x0000000000007948 */ /* 0x000fea0003800000 */
[----:B------:R-:W-:Y:S01]  /*228d0*/  IMAD.MOV.U32 R5, RZ, RZ, -0x3ffffff0 ;  /* 0xc0000010ff057424 */ /* 0x000fe200078e00ff */
[C---:B------:R-:W-:Y:S01]  /*228e0*/  R2UR UR6, R4.reuse ;  /* 0x00000000040672ca */ /* 0x040fe200000e0000 */
[----:B------:R-:W-:Y:S01]  /*228f0*/  WARPGROUP.ARRIVE ;  /* 0x00000000000079c5 */ /* 0x000fe20000000000 */
[C---:B------:R-:W-:Y:S01]  /*22900*/  VIADD R6, R4.reuse, 0x100 ;  /* 0x0000010004067836 */ /* 0x040fe20000000000 */
[----:B------:R-:W-:Y:S01]  /*22910*/  ULDC.64 UR4, c[0x0][0x9a0] ;  /* 0x0002680000047ab9 */ /* 0x000fe20000000a00 */
[----:B------:R-:W-:Y:S01]  /*22920*/  R2UR UR7, R5 ;  /* 0x00000000050772ca */ /* 0x000fe200000e0000 */
[----:B------:R-:W-:Y:S01]  /*22930*/  IMAD.MOV.U32 R7, RZ, RZ, -0x3ffffff0 ;  /* 0xc0000010ff077424 */ /* 0x000fe200078e00ff */
[----:B------:R-:W-:Y:S01]  /*22940*/  ISETP.NE.U32.AND P1, PT, RZ, UR4, PT ;  /* 0x00000004ff007c0c */ /* 0x000fe2000bf25070 */
[----:B------:R-:W-:-:S02]  /*22950*/  VIADD R14, R4, 0x200 ;  /* 0x00000200040e7836 */ /* 0x000fc40000000000 */
[----:B------:R-:W-:Y:S01]  /*22960*/  IMAD.MOV.U32 R15, RZ, RZ, -0x3ffffff0 ;  /* 0xc0000010ff0f7424 */ /* 0x000fe200078e00ff */
[----:B------:R-:W-:-:S07]  /*22970*/  ISETP.NE.AND.EX P1, PT, RZ, UR5, PT, P1 ;  /* 0x00000005ff007c0c */ /* 0x000fce000bf25310 */
[----:B------:R-:W-:Y:S01]  /*22980*/  QGMMA.64x128x32.F32.E4M3.E4M3 R24, R184, gdesc[UR4], R24, gsb0 ;  /* 0x01e00004b8187df3 */ /* 0x000fe20008000818 */
[----:B------:R-:W-:Y:S02]  /*22990*/  R2UR UR6, R6 ;  /* 0x00000000060672ca */ /* 0x000fe400000e0000 */
[----:B------:R-:W-:-:S03]  /*229a0*/  R2UR UR7, R7 ;  /* 0x00000000070772ca */ /* 0x000fc600000e0000 */
[----:B------:R-:W0:Y:S01]  /*229b0*/  @P1 LDC.64 R6, c[0x0][0x9c8] ;  /* 0x00027200ff061b82 */ /* 0x000e220000000a00 */
[----:B------:R-:W-:Y:S02]  /*229c0*/  @P1 SHF.R.S32.HI R5, RZ, 0x1f, R191 ;  /* 0x0000001fff051819 */ /* 0x000fe400000114bf */
[----:B------:R-:W-:-:S05]  /*229d0*/  @P1 SHF.R.S32.HI R13, RZ, 0x1f, R190 ;  /* 0x0000001fff0d1819 */ /* 0x000fca00000114be */
[----:B------:R-:W2:Y:S01]  /*229e0*/  @P1 LDC.64 R8, c[0x0][0x9d0] ;  /* 0x00027400ff081b82 */ /* 0x000ea20000000a00 */
[----:B01----:R-:W-:-:S04]  /*229f0*/  @P1 IMAD R0, R5, R6, RZ ;  /* 0x0000000605001224 */ /* 0x003fc800078e02ff */
[C---:B------:R-:W-:Y:S02]  /*22a00*/  @P1 IMAD R5, R191.reuse, R7, R0 ;  /* 0x00000007bf051224 */ /* 0x040fe400078e0200 */
[----:B------:R-:W-:-:S04]  /*22a10*/  @P1 IMAD.WIDE.U32 R6, R191, R6, RZ ;  /* 0x00000006bf061225 */ /* 0x000fc800078e00ff */
[-C--:B--2---:R-:W-:Y:S02]  /*22a20*/  @P1 IMAD R0, R13, R8.reuse, RZ ;  /* 0x000000080d001224 */ /* 0x084fe400078e02ff */
        /* <DEDUP_REMOVED lines=20> */
[----:B------:R-:W-:Y:S02]  /*22b70*/  VIADD R4, R4, 0x400 ;  /* 0x0000040004047836 */ /* 0x000fe40000000000 */
[----:B------:R-:W-:Y:S01]  /*22b80*/  IMAD.MOV.U32 R5, RZ, RZ, -0x3ffffff0 ;  /* 0xc0000010ff057424 */ /* 0x000fe200078e00ff */
[----:B------:R-:W1:Y:S01]  /*22b90*/  SHFL.BFLY PT, R7, R12, 0x2, 0x1f ;  /* 0x0c401f000c077f89 */ /* 0x000e6200000e0000 */
[----:B------:R-:W-:Y:S02]  /*22ba0*/  WARPGROUP.DEPBAR.LE gsb0, 0x0 ;  /* 0x00008000000079c5 */ /* 0x000fe40000010000 */
[----:B------:R-:W-:-:S06]  /*22bb0*/  WARPGROUP.ARRIVE ;  /* 0x00000000000079c5 */ /* 0x000fcc0000000000 */
[----:B------:R-:W-:Y:S01]  /*22bc0*/  QGMMA.64x128x32.F32.E4M3.E4M3 R24, R172, gdesc[UR4], R24, gsb0 ;  /* 0x01e00004ac187df3 */ /* 0x000fe20008000818 */
[----:B------:R-:W-:Y:S02]  /*22bd0*/  R2UR UR6, R4 ;  /* 0x00000000040672ca */ /* 0x000fe400000e0000 */
[----:B------:R-:W-:Y:S01]  /*22be0*/  R2UR UR7, R5 ;  /* 0x00000000050772ca */ /* 0x000fe200000e0000 */
[----:B------:R-:W3:Y:S01]  /*22bf0*/  SHFL.BFLY PT, R4, R3, 0x2, 0x1f ;  /* 0x0c401f0003047f89 */ /* 0x000ee200000e0000 */
[----:B-1----:R-:W-:-:S05]  /*22c00*/  FADD.FTZ R7, R7, R12 ;  /* 0x0000000c07077221 */ /* 0x002fca0000010000 */
[----:B------:R-:W1:Y:S01]  /*22c10*/  SHFL.BFLY PT, R2, R7, 0x1, 0x1f ;  /* 0x0c201f0007027f89 */ /* 0x000e6200000e0000 */
[----:B---3--:R-:W-:-:S05]  /*22c20*/  FADD.FTZ R4, R4, R3 ;  /* 0x0000000304047221 */ /* 0x008fca0000010000 */
[----:B------:R-:W3:Y:S01]  /*22c30*/  SHFL.BFLY PT, R5, R4, 0x1, 0x1f ;  /* 0x0c201f0004057f89 */ /* 0x000ee200000e0000 */
[----:B-1----:R-:W-:-:S05]  /*22c40*/  FADD.FTZ R6, R7, R2 ;  /* 0x0000000207067221 */ /* 0x002fca0000010000 */
[C---:B------:R-:W-:Y:S01]  /*22c50*/  FSETP.NE.FTZ.AND P1, PT, R6.reuse, RZ, PT ;  /* 0x000000ff0600720b */ /* 0x040fe20003f35000 */
[----:B0-----:R-:W-:Y:S01]  /*22c60*/  FMUL.FTZ R9, R6, 0.00390625 ;  /* 0x3b80000006097820 */ /* 0x001fe20000410000 */
[----:B------:R-:W-:-:S04]  /*22c70*/  IMAD.MOV.U32 R3, RZ, RZ, RZ ;  /* 0x000000ffff037224 */ /* 0x000fc800078e00ff */
[----:B------:R-:W-:Y:S01]  /*22c80*/  FSETP.NE.FTZ.AND P2, PT, R9, RZ, PT ;  /* 0x000000ff0900720b */ /* 0x000fe20003f55000 */
[----:B---3--:R-:W-:-:S04]  /*22c90*/  FADD.FTZ R8, R4, R5 ;  /* 0x0000000504087221 */ /* 0x008fc80000010000 */
[----:B------:R-:W-:Y:S02]  /*22ca0*/  FMUL.FTZ R10, R8, 0.00390625 ;  /* 0x3b800000080a7820 */ /* 0x000fe40000410000 */
[----:B------:R-:W-:Y:S03]  /*22cb0*/  @P1 MUFU.RCP R3, R6 ;  /* 0x0000000600031308 */ /* 0x000fe60000001000 */
[----:B------:R-:W-:Y:S01]  /*22cc0*/  FSETP.NE.FTZ.AND P3, PT, R10, RZ, PT ;  /* 0x000000ff0a00720b */ /* 0x000fe20003f75000 */
[----:B------:R-:W-:Y:S02]  /*22cd0*/  WARPGROUP.DEPBAR.LE gsb0, 0x0 ;  /* 0x00008000000079c5 */ /* 0x000fe40000010000 */
[----:B------:R-:W-:-:S06]  /*22ce0*/  WARPGROUP.ARRIVE ;  /* 0x00000000000079c5 */ /* 0x000fcc0000000000 */
[----:B------:R-:W-:Y:S01]  /*22cf0*/  QGMMA.64x128x32.F32.E4M3.E4M3 R24, R168, gdesc[UR4], R24, gsb0 ;  /* 0x01e00004a8187df3 */ /* 0x000fe20008000818 */
[----:B------:R-:W-:Y:S01]  /*22d00*/  FSETP.NE.FTZ.AND P1, PT, R8, RZ, PT ;  /* 0x000000ff0800720b */ /* 0x000fe20003f35000 */
[----:B------:R-:W-:Y:S01]  /*22d10*/  IMAD.MOV.U32 R7, RZ, RZ, RZ ;  /* 0x000000ffff077224 */ /* 0x000fe200078e00ff */
[----:B------:R-:W0:Y:S08]  /*22d20*/  @P2 MUFU.LG2 R2, R9 ;  /* 0x0000000900022308 */ /* 0x000e300000000c00 */
[----:B------:R-:W1:Y:S08]  /*22d30*/  @P3 MUFU.LG2 R4, R10 ;  /* 0x0000000a00043308 */ /* 0x000e700000000c00 */
[----:B------:R-:W3:Y:S01]  /*22d40*/  @P1 MUFU.RCP R7, R8 ;  /* 0x0000000800071308 */ /* 0x000ee20000001000 */
[C---:B------:R-:W-:Y:S01]  /*22d50*/  @P2 FMUL.FTZ R5, R21.reuse, 0.69314718246459960938 ;  /* 0x3f31721815052820 */ /* 0x040fe20000410000 */
[----:B0-----:R-:W-:Y:S01]  /*22d60*/  @P2 FMUL.FTZ R2, R2, 0.69314718246459960938 ;  /* 0x3f31721802022820 */ /* 0x001fe20000410000 */
[----:B------:R-:W-:Y:S01]  /*22d70*/  @P3 FMUL.FTZ R21, R21, 0.69314718246459960938 ;  /* 0x3f31721815153820 */ /* 0x000fe20000410000 */
[----:B------:R-:W-:-:S02]  /*22d80*/  IMAD.MOV.U32 R88, RZ, RZ, -0x800000 ;  /* 0xff800000ff587424 */ /* 0x000fc400078e00ff */
[----:B--2---:R-:W-:Y:S01]  /*22d90*/  FMUL.FTZ R3, R3, R0 ;  /* 0x0000000003037220 */ /* 0x004fe20000410000 */
[----:B------:R-:W-:Y:S02]  /*22da0*/  IMAD.MOV.U32 R89, RZ, RZ, -0x800000 ;  /* 0xff800000ff597424 */ /* 0x000fe400078e00ff */
[----:B-1----:R-:W-:Y:S01]  /*22db0*/  @P3 FMUL.FTZ R4, R4, 0.69314718246459960938 ;  /* 0x3f31721804043820 */ /* 0x002fe20000410000 */
[----:B------:R-:W-:-:S03]  /*22dc0*/  @P2 FFMA.FTZ R88, R5, R220, R2 ;  /* 0x000000dc05582223 */ /* 0x000fc60000010002 */
[----:B------:R-:W-:Y:S01]  /*22dd0*/  @P3 FFMA.FTZ R89, R21, R219, R4 ;  /* 0x000000db15593223 */ /* 0x000fe20000010004 */
[----:B---3--:R-:W-:Y:S01]  /*22de0*/  FMUL.FTZ R2, R7, R0 ;  /* 0x0000000007027220 */ /* 0x008fe20000410000 */
[----:B------:R-:W-:Y:S02]  /*22df0*/  WARPGROUP.DEPBAR.LE gsb0, 0x0 ;  /* 0x00008000000079c5 */ /* 0x000fe40000010000 */
[----:B------:R-:W-:Y:S05]  /*22e00*/  @!P0 BRA `(.L_x_8870) ;  /* 0x0000000000048947 */ /* 0x000fea0003800000 */
[----:B------:R-:W-:Y:S01]  /*22e10*/  BPT.TRAP 0x1 ;  /* 0x000000040000795c */ /* 0x000fe20000300000 */
.L_x_8870:
        /* <DEDUP_REMOVED lines=37> */
[----:B------:R-:W-:Y:S01]  /*23070*/  FMUL.FTZ R85, R85, R3 ;  /* 0x0000000355557220 */ /* 0x000fe20000410000 */
        /* <DEDUP_REMOVED lines=35> */
[----:B------:R-:W-:Y:S01]  /*232b0*/  VIADD R226, R226, 0x1 ;  /* 0x00000001e2e27836 */ /* 0x000fe20000000000 */
[----:B0-----:R-:W-:-:S07]  /*232c0*/  SEL R194, R194, RZ, P1 ;  /* 0x000000ffc2c27207 */ /* 0x001fce0000800000 */
.L_x_8755:
        /* <DEDUP_REMOVED lines=11> */
[----:B------:R-:W3:Y:S01]  /*23380*/  LDL R42, [R1+0x2c] ;  /* 0x00002c00012a7983 */ /* 0x000ee20000100800 */
        /* <DEDUP_REMOVED lines=8> */
[----:B-----5:R-:W0:Y:S01]  /*23410*/  S2R R24, SR_SWINHI ;  /* 0x0000000000187919 */ /* 0x020e220000002f00 */
        /* <DEDUP_REMOVED lines=16> */
[----:B------:R-:W-:Y:S02]  /*23520*/  MOV R56, R17 ;  /* 0x0000001100387202 */ /* 0x000fe40000000f00 */
[----:B0-----:R-:W-:Y:S02]  /*23530*/  MOV R57, R24 ;  /* 0x0000001800397202 */ /* 0x001fe40000000f00 */
[----:B------:R-:W-:Y:S02]  /*23540*/  F2FP.BF16.F32.PACK_AB R65, R55, R26 ;  /* 0x0000001a3741723e */ /* 0x000fe400000010ff */
[----:B------:R-:W-:Y:S02]  /*23550*/  F2FP.BF16.F32.PACK_AB R67, R63, R20 ;  /* 0x000000143f43723e */ /* 0x000fe400000010ff */
[----:B--2---:R-:W-:Y:S02]  /*23560*/  LOP3.LUT P0, R2, R50, 0x3, RZ, 0xc0, !PT ;  /* 0x0000000332027812 */ /* 0x004fe4000780c0ff */
[----:B------:R-:W-:-:S02]  /*23570*/  F2FP.BF16.F32.PACK_AB R95, R95, R96 ;  /* 0x000000605f5f723e */ /* 0x000fc400000010ff */
[----:B------:R-:W-:Y:S02]  /*23580*/  F2FP.BF16.F32.PACK_AB R94, R93, R94 ;  /* 0x0000005e5d5e723e */ /* 0x000fe400000010ff */
[----:B------:R-:W-:Y:S02]  /*23590*/  ISETP.EQ.OR P0, PT, R2, 0x3, !P0 ;  /* 0x000000030200780c */ /* 0x000fe40004702670 */
        /* <DEDUP_REMOVED lines=9> */
[----:B------:R-:W-:-:S02]  /*23630*/  SEL R13, R95, R94, P0 ;  /* 0x0000005e5f0d7207 */ /* 0x000fc40000000000 */
[----:B------:R-:W-:Y:S01]  /*23640*/  SEL R3, R94, R95, P0 ;  /* 0x0000005f5e037207 */ /* 0x000fe20000000000 */
[----:B---3--:R-:W-:Y:S01]  /*23650*/  IMAD.WIDE R4, R42, 0x2, R56 ;  /* 0x000000022a047825 */ /* 0x008fe200078e0238 */
[----:B------:R-:W-:Y:S02]  /*23660*/  F2FP.BF16.F32.PACK_AB R42, R85, R8 ;  /* 0x00000008552a723e */ /* 0x000fe400000010ff */
[C---:B------:R-:W-:Y:S02]  /*23670*/  IADD3 R7, P5, R4.reuse, 0x4060, RZ ;  /* 0x0000406004077810 */ /* 0x040fe40007fbe0ff */
[----:B------:R-:W-:Y:S02]  /*23680*/  IADD3 R9, P1, R4, 0x4040, RZ ;  /* 0x0000404004097810 */ /* 0x000fe40007f3e0ff */
[----:B------:R-:W-:Y:S02]  /*23690*/  LOP3.LUT R6, R7, 0x380, RZ, 0xc0, !PT ;  /* 0x0000038007067812 */ /* 0x000fe400078ec0ff */
[----:B------:R-:W-:-:S02]  /*236a0*/  LOP3.LUT R8, R9, 0x380, RZ, 0xc0, !PT ;  /* 0x0000038009087812 */ /* 0x000fc400078ec0ff */
[----:B------:R-:W-:Y:S02]  /*236b0*/  IADD3 R15, P3, R4, 0x4000, RZ ;  /* 0x00004000040f7810 */ /* 0x000fe40007f7e0ff */
[----:B------:R-:W-:Y:S02]  /*236c0*/  SHF.R.U64 R6, R6, 0x3, RZ ;  /* 0x0000000306067819 */ /* 0x000fe400000012ff */
[----:B------:R-:W-:Y:S02]  /*236d0*/  SHF.R.U64 R8, R8, 0x3, RZ ;  /* 0x0000000308087819 */ /* 0x000fe400000012ff */
[----:B------:R-:W-:Y:S02]  /*236e0*/  LOP3.LUT R14, R15, 0x380, RZ, 0xc0, !PT ;  /* 0x000003800f0e7812 */ /* 0x000fe400078ec0ff */
[----:B------:R-:W-:Y:S01]  /*236f0*/  LOP3.LUT R6, R6, R7, RZ, 0x3c, !PT ;  /* 0x0000000706067212 */ /* 0x000fe200078e3cff */
[--C-:B------:R-:W-:Y:S01]  /*23700*/  IMAD.X R7, RZ, RZ, R5.reuse, P5 ;  /* 0x000000ffff077224 */ /* 0x100fe200028e0605 */
[----:B------:R-:W-:Y:S01]  /*23710*/  LOP3.LUT R8, R8, R9, RZ, 0x3c, !PT ;  /* 0x0000000908087212 */ /* 0x000fe200078e3cff */
[----:B------:R-:W-:Y:S01]  /*23720*/  IMAD.X R9, RZ, RZ, R5, P1 ;  /* 0x000000ffff097224 */ /* 0x000fe200008e0605 */
[----:B------:R-:W-:-:S02]  /*23730*/  SHF.R.U64 R14, R14, 0x3, RZ ;  /* 0x000000030e0e7819 */ /* 0x000fc400000012ff */
        /* <DEDUP_REMOVED lines=78> */
[----:B------:R-:W4:Y:S01]  /*23c20*/  SHFL.IDX PT, R20, R39, R2, 0x1c1f ;  /* 0x001c1f0227147589 */ /* 0x000f2200000e0000 */
[----:B------:R-:W-:-:S02]  /*23c30*/  SEL R77, R44, R77, P0 ;  /* 0x0000004d2c4d7207 */ /* 0x000fc40000000000 */
[----:B0-----:R-:W-:Y:S01]  /*23c40*/  SEL R8, R10, R7, P0 ;  /* 0x000000070a087207 */ /* 0x001fe20000000000 */
[----:B------:R-:W-:Y:S01]  /*23c50*/  SHFL.IDX PT, R41, R41, R0, 0x1c1f ;  /* 0x001c1f0029297589 */ /* 0x000fe200000e0000 */
[----:B------:R-:W-:Y:S02]  /*23c60*/  SEL R28, R30, R27, P0 ;  /* 0x0000001b1e1c7207 */ /* 0x000fe40000000000 */
[----:B------:R-:W-:Y:S01]  /*23c70*/  SEL R4, R6, R3, P0 ;  /* 0x0000000306047207 */ /* 0x000fe20000000000 */
[----:B------:R-:W0:Y:S01]  /*23c80*/  SHFL.IDX PT, R42, R43, R2, 0x1c1f ;  /* 0x001c1f022b2a7589 */ /* 0x000e2200000e0000 */
[----:B------:R-:W-:Y:S02]  /*23c90*/  SEL R10, R7, R10, P0 ;  /* 0x0000000a070a7207 */ /* 0x000fe40000000000 */
[----:B------:R-:W-:Y:S01]  /*23ca0*/  SEL R24, R26, R21, P0 ;  /* 0x000000151a187207 */ /* 0x000fe20000000000 */
[----:B------:R-:W-:Y:S01]  /*23cb0*/  SHFL.IDX PT, R45, R45, R0, 0x1c1f ;  /* 0x001c1f002d2d7589 */ /* 0x000fe200000e0000 */
[----:B--2---:R-:W-:-:S02]  /*23cc0*/  SEL R32, R34, R31, P0 ;  /* 0x0000001f22207207 */ /* 0x004fc40000000000 */
[----:B------:R-:W-:Y:S01]  /*23cd0*/  SEL R30, R27, R30, P0 ;  /* 0x0000001e1b1e7207 */ /* 0x000fe20000000000 */
[----:B------:R-:W-:Y:S01]  /*23ce0*/  SHFL.IDX PT, R49, R49, R0, 0x1c1f ;  /* 0x001c1f0031317589 */ /* 0x000fe200000e0000 */
[----:B------:R-:W-:Y:S02]  /*23cf0*/  SEL R34, R31, R34, P0 ;  /* 0x000000221f227207 */ /* 0x000fe40000000000 */
        /* <DEDUP_REMOVED lines=8> */
[----:B------:R-:W-:-:S03]  /*23d80*/  SEL R26, R21, R26, P0 ;  /* 0x0000001a151a7207 */ /* 0x000fc60000000000 */
[----:B------:R-:W-:Y:S01]  /*23d90*/  SHFL.IDX PT, R71, R71, R0, 0x1c1f ;  /* 0x001c1f0047477589 */ /* 0x000fe200000e0000 */
[----:B0-----:R-:W-:Y:S02]  /*23da0*/  SEL R40, R41, R42, P0 ;  /* 0x0000002a29287207 */ /* 0x001fe40000000000 */
[----:B------:R-:W-:Y:S01]  /*23db0*/  SEL R42, R42, R41, P0 ;  /* 0x000000292a2a7207 */ /* 0x000fe20000000000 */
[----:B------:R0:W2:Y:S04]  /*23dc0*/  SHFL.IDX PT, R44, R47, R2, 0x1c1f ;  /* 0x001c1f022f2c7589 */ /* 0x0000a800000e0000 */
[----:B------:R-:W3:Y:S04]  /*23dd0*/  SHFL.IDX PT, R46, R51, R2, 0x1c1f ;  /* 0x001c1f02332e7589 */ /* 0x000ee800000e0000 */
[----:B------:R-:W4:Y:S01]  /*23de0*/  SHFL.IDX PT, R48, R55, R2, 0x1c1f ;  /* 0x001c1f0237307589 */ /* 0x000f2200000e0000 */
[----:B0-----:R-:W-:-:S03]  /*23df0*/  IMAD.MOV.U32 R47, RZ, RZ, RZ ;  /* 0x000000ffff2f7224 */ /* 0x001fc600078e00ff */
[----:B------:R-:W0:Y:S04]  /*23e00*/  SHFL.IDX PT, R50, R61, R2, 0x1c1f ;  /* 0x001c1f023d327589 */ /* 0x000e2800000e0000 */
[----:B------:R-:W5:Y:S04]  /*23e10*/  SHFL.IDX PT, R52, R65, R2, 0x1c1f ;  /* 0x001c1f0241347589 */ /* 0x000f6800000e0000 */
[----:B------:R-:W1:Y:S04]  /*23e20*/  SHFL.IDX PT, R54, R69, R2, 0x1c1f ;  /* 0x001c1f0245367589 */ /* 0x000e6800000e0000 */
[----:B------:R-:W1:Y:S01]  /*23e30*/  SHFL.IDX PT, R58, R73, R2, 0x1c1f ;  /* 0x001c1f02493a7589 */ /* 0x000e6200000e0000 */
[----:B--2---:R-:W-:-:S02]  /*23e40*/  SEL R5, R45, R44, P0 ;  /* 0x0000002c2d057207 */ /* 0x004fc40000000000 */
[----:B------:R-:W-:Y:S01]  /*23e50*/  SEL R7, R44, R45, P0 ;  /* 0x0000002d2c077207 */ /* 0x000fe20000000000 */
[----:B------:R2:W2:Y:S01]  /*23e60*/  SHFL.IDX PT, R75, R75, R0, 0x1c1f ;  /* 0x001c1f004b4b7589 */ /* 0x0004a200000e0000 */
[----:B---3--:R-:W-:Y:S02]  /*23e70*/  SEL R9, R49, R46, P0 ;  /* 0x0000002e31097207 */ /* 0x008fe40000000000 */
[----:B------:R-:W-:Y:S01]  /*23e80*/  SEL R11, R46, R49, P0 ;  /* 0x000000312e0b7207 */ /* 0x000fe20000000000 */
[----:B------:R3:W2:Y:S01]  /*23e90*/  SHFL.IDX PT, R60, R77, R2, 0x1c1f ;  /* 0x001c1f024d3c7589 */ /* 0x0006a200000e0000 */
[----:B----4-:R-:W-:Y:S02]  /*23ea0*/  SEL R25, R53, R48, P0 ;  /* 0x0000003035197207 */ /* 0x010fe40000000000 */
[----:B------:R-:W-:Y:S02]  /*23eb0*/  SEL R27, R48, R53, P0 ;  /* 0x00000035301b7207 */ /* 0x000fe40000000000 */
[----:B0-----:R-:W-:-:S02]  /*23ec0*/  SEL R29, R59, R50, P0 ;  /* 0x000000323b1d7207 */ /* 0x001fc40000000000 */
[----:B------:R-:W-:Y:S02]  /*23ed0*/  SEL R31, R50, R59, P0 ;  /* 0x0000003b321f7207 */ /* 0x000fe40000000000 */
[----:B-----5:R-:W-:Y:S02]  /*23ee0*/  SEL R33, R63, R52, P0 ;  /* 0x000000343f217207 */ /* 0x020fe40000000000 */
[----:B------:R-:W-:Y:S02]  /*23ef0*/  SEL R35, R52, R63, P0 ;  /* 0x0000003f34237207 */ /* 0x000fe40000000000 */
[----:B-1----:R-:W-:Y:S02]  /*23f00*/  SEL R37, R67, R54, P0 ;  /* 0x0000003643257207 */ /* 0x002fe40000000000 */
[----:B------:R-:W-:Y:S02]  /*23f10*/  SEL R39, R54, R67, P0 ;  /* 0x0000004336277207 */ /* 0x000fe40000000000 */
[----:B------:R-:W-:-:S02]  /*23f20*/  SEL R13, R71, R58, P0 ;  /* 0x0000003a470d7207 */ /* 0x000fc40000000000 */
[----:B---3--:R-:W-:-:S07]  /*23f30*/  SEL R15, R58, R71, P0 ;  /* 0x000000473a0f7207 */ /* 0x008fce0000000000 */
.L_x_9143:
[----:B------:R-:W-:Y:S05]  /*23f40*/  WARPSYNC.ALL ;  /* 0x0000000000007948 */ /* 0x000fea0003800000 */
[----:B------:R-:W-:Y:S01]  /*23f50*/  BAR.SYNC.DEFER_BLOCKING 0x1, 0x100 ;  /* 0x0044000000007b1d */ /* 0x000fe20000010000 */
[----:B--2---:R-:W-:Y:S02]  /*23f60*/  SEL R41, R75, R60, P0 ;  /* 0x0000003c4b297207 */ /* 0x004fe40000000000 */
        /* <DEDUP_REMOVED lines=9> */
[----:B------:R-:W-:Y:S04]  /*24000*/  STSM.16.M88.4 [R79], R4 ;  /* 0x000000044f007844 */ /* 0x000fe80000000200 */
[----:B------:R-:W-:Y:S01]  /*24010*/  STSM.16.M88.4 [R78], R8 ;  /* 0x000000084e007844 */ /* 0x000fe20000000200 */
[----:B0-----:R-:W-:-:S03]  /*24020*/  IMAD.WIDE R20, R225, 0x4, R2 ;  /* 0x00000004e1147825 */ /* 0x001fc600078e0202 */
[----:B------:R-:W-:Y:S04]  /*24030*/  STSM.16.M88.4 [R76], R24 ;  /* 0x000000184c007844 */ /* 0x000fe80000000200 */
[----:B------:R-:W0:Y:S01]  /*24040*/  @P0 LDC.64 R2, c[0x0][0xc08] ;  /* 0x00030200ff020b82 */ /* 0x000e220000000a00 */
[----:B------:R-:W-:Y:S04]  /*24050*/  STSM.16.M88.4 [R74], R28 ;  /* 0x0000001c4a007844 */ /* 0x000fe80000000200 */
[----:B------:R-:W-:Y:S04]  /*24060*/  STSM.16.M88.4 [R72], R32 ;  /* 0x0000002048007844 */ /* 0x000fe80000000200 */
[----:B------:R-:W-:Y:S04]  /*24070*/  STSM.16.M88.4 [R68], R36 ;  /* 0x0000002444007844 */ /* 0x000fe80000000200 */
[----:B------:R2:W-:Y:S04]  /*24080*/  STSM.16.M88.4 [R66], R12 ;  /* 0x0000000c42007844 */ /* 0x0005e80000000200 */
[----:B------:R3:W-:Y:S01]  /*24090*/  STSM.16.M88.4 [R64], R40 ;  /* 0x0000002840007844 */ /* 0x0007e20000000200 */
[----:B------:R-:W-:Y:S01]  /*240a0*/  BAR.SYNC.DEFER_BLOCKING 0x1, 0x100 ;  /* 0x0044000000007b1d */ /* 0x000fe20000010000 */
[----:B0-----:R-:W-:-:S05]  /*240b0*/  @P0 IMAD.WIDE R2, R225, 0x4, R2 ;  /* 0x00000004e1020825 */ /* 0x001fca00078e0202 */
[----:B------:R-:W-:Y:S02]  /*240c0*/  ULDC UR4, c[0x0][0xa88] ;  /* 0x0002a20000047ab9 */ /* 0x000fe40000000800 */
[----:B------:R-:W-:Y:S01]  /*240d0*/  IMAD.U32 R0, RZ, RZ, UR4 ;  /* 0x00000004ff007e24 */ /* 0x000fe2000f8e00ff */
[----:B------:R3:W5:Y:S01]  /*240e0*/  @P2 LDG.E R47, desc[UR60][R20.64] ;  /* 0x0000003c142f2981 */ /* 0x000762000c1e1900 */
[----:B-1----:R-:W-:Y:S01]  /*240f0*/  ISETP.NE.AND P1, PT, R49, 0x1, PT ;  /* 0x000000013100780c */ /* 0x002fe20003f25270 */
[----:B--2---:R-:W-:-:S03]  /*24100*/  IMAD.IADD R13, R205, 0x1, R202 ;  /* 0x00000001cd0d7824 */ /* 0x004fc600078e02ca */
        /* <DEDUP_REMOVED lines=8> */
.L_x_8874:
[----:B------:R-:W2:Y:S01]  /*24190*/  LDL R10, [R1+0x24] ;  /* 0x00002400010a7983 */ /* 0x000ea20000100800 */
[----:B0-----:R-:W-:Y:S01]  /*241a0*/  @P1 IMAD.HI.U32 R2, R13, R4, RZ ;  /* 0x000000040d021227 */ /* 0x001fe200078e00ff */
[----:B------:R-:W-:Y:S01]  /*241b0*/  SHF.R.S32.HI R48, RZ, 0x1f, R221 ;  /* 0x0000001fff307819 */ /* 0x000fe200000114dd */
[----:B------:R-:W-:Y:S01]  /*241c0*/  ULDC.64 UR4, c[0x0][0xb90] ;  /* 0x0002e40000047ab9 */ /* 0x000fe20000000a00 */
[----:B------:R-:W0:Y:S01]  /*241d0*/  S2R R14, SR_TID.X ;  /* 0x00000000000e7919 */ /* 0x000e220000002100 */
[----:B------:R-:W-:Y:S01]  /*241e0*/  IMAD.MOV.U32 R7, RZ, RZ, R13 ;  /* 0x000000ffff077224 */ /* 0x000fe200078e000d */
[--C-:B-----5:R-:W-:Y:S01]  /*241f0*/  SHF.R.S32.HI R3, RZ, 0x1f, R47.reuse ;  /* 0x0000001fff037819 */ /* 0x120fe2000001142f */
[----:B------:R-:W-:Y:S01]  /*24200*/  IMAD R6, R48, UR4, RZ ;  /* 0x0000000430067c24 */ /* 0x000fe2000f8e02ff */
[----:B-1----:R-:W-:Y:S01]  /*24210*/  @P1 SHF.R.U32.HI R7, RZ, R5, R2 ;  /* 0x00000005ff071219 */ /* 0x002fe20000011602 */
[----:B------:R-:W-:Y:S01]  /*24220*/  IMAD.MOV.U32 R2, RZ, RZ, R47 ;  /* 0x000000ffff027224 */ /* 0x000fe200078e002f */
[----:B------:R-:W-:Y:S01]  /*24230*/  SHF.R.S32.HI R46, RZ, 0x1f, R225 ;  /* 0x0000001fff2e7819 */ /* 0x000fe200000114e1 */
[----:B------:R-:W-:Y:S01]  /*24240*/  IMAD R9, R221, UR5, R6 ;  /* 0x00000005dd097c24 */ /* 0x000fe2000f8e0206 */
[----:B------:R-:W-:Y:S01]  /*24250*/  SEL R51, R225, RZ, !P2 ;  /* 0x000000ffe1337207 */ /* 0x000fe20005000000 */
[----:B------:R-:W-:Y:S01]  /*24260*/  IMAD.WIDE.U32 R4, R221, UR4, R2 ;  /* 0x00000004dd047c25 */ /* 0x000fe2000f8e0002 */
[----:B------:R-:W-:Y:S01]  /*24270*/  SEL R46, R46, RZ, !P2 ;  /* 0x000000ff2e2e7207 */ /* 0x000fe20005000000 */
[----:B------:R-:W-:Y:S01]  /*24280*/  ULDC.64 UR4, c[0x0][0xb98] ;  /* 0x0002e60000047ab9 */ /* 0x000fe20000000a00 */
[----:B------:R-:W1:Y:S01]  /*24290*/  @P1 LDC R55, c[0x0][0xbec] ;  /* 0x0002fb00ff371b82 */ /* 0x000e620000000800 */
[----:B------:R-:W-:-:S02]  /*242a0*/  IMAD.MOV R2, RZ, RZ, -R7 ;  /* 0x000000ffff027224 */ /* 0x000fc400078e0a07 */
[----:B------:R-:W-:Y:S02]  /*242b0*/  IMAD.IADD R5, R5, 0x1, R9 ;  /* 0x0000000105057824 */ /* 0x000fe400078e0209 */
[----:B------:R-:W-:Y:S02]  /*242c0*/  IMAD R9, R49, R2, R13 ;  /* 0x0000000231097224 */ /* 0x000fe400078e020d */
[----:B------:R-:W-:Y:S02]  /*242d0*/  IMAD R11, R227, 0x40, R208 ;  /* 0x00000040e30b7824 */ /* 0x000fe400078e02d0 */
        /* <DEDUP_REMOVED lines=8> */
[----:B0-----:R-:W-:Y:S01]  /*24360*/  VIADD R15, R14, 0xffffff80 ;  /* 0xffffff800e0f7836 */ /* 0x001fe20000000000 */
[----:B------:R-:W-:Y:S01]  /*24370*/  IADD3 R7, P0, R56, 0x1000, RZ ;  /* 0x0000100038077810 */ /* 0x000fe20007f1e0ff */
[----:B------:R-:W-:Y:S01]  /*24380*/  IMAD R53, R0, R49, RZ ;  /* 0x0000003100357224 */ /* 0x000fe200078e02ff */
[----:B------:R-:W-:Y:S01]  /*24390*/  IADD3.X R5, R11, R5, R6, P2, !PT ;  /* 0x000000050b057210 */ /* 0x000fe200017fe406 */
[----:B------:R-:W-:Y:S01]  /*243a0*/  IMAD R2, R2, UR4, RZ ;  /* 0x0000000402027c24 */ /* 0x000fe2000f8e02ff */
[----:B------:R-:W-:-:S02]  /*243b0*/  SHF.R.S32.HI R14, RZ, 0x1f, R15 ;  /* 0x0000001fff0e7819 */ /* 0x000fc4000001140f */
[----:B------:R-:W-:Y:S01]  /*243c0*/  IADD3 R29, P3, R56, 0x4000, RZ ;  /* 0x00004000381d7810 */ /* 0x000fe20007f7e0ff */
[C---:B------:R-:W-:Y:S01]  /*243d0*/  IMAD R11, R9.reuse, UR5, R2 ;  /* 0x00000005090b7c24 */ /* 0x040fe2000f8e0202 */
[----:B------:R-:W-:Y:S01]  /*243e0*/  LEA.HI R14, R14, R15, RZ, 0x7 ;  /* 0x0000000f0e0e7211 */ /* 0x000fe200078f38ff */
[----:B------:R-:W-:Y:S01]  /*243f0*/  IMAD.WIDE.U32 R4, R9, UR4, R4 ;  /* 0x0000000409047c25 */ /* 0x000fe2000f8e0004 */
[----:B------:R-:W-:Y:S01]  /*24400*/  ULDC.64 UR4, c[0x0][0xb50] ;  /* 0x0002d40000047ab9 */ /* 0x000fe20000000a00 */
[----:B------:R-:W-:Y:S02]  /*24410*/  LOP3.LUT R28, R29, 0x380, RZ, 0xc0, !PT ;  /* 0x000003801d1c7812 */ /* 0x000fe400078ec0ff */
[----:B------:R-:W-:Y:S01]  /*24420*/  IMAD.IADD R5, R5, 0x1, R11 ;  /* 0x0000000105057824 */ /* 0x000fe200078e020b */
[----:B------:R-:W-:Y:S01]  /*24430*/  LEA R2, P2, R4, UR4, 0x2 ;  /* 0x0000000404027c11 */ /* 0x000fe2000f8410ff */
[----:B------:R-:W-:Y:S01]  /*24440*/  IMAD.X R9, RZ, RZ, R57, P0 ;  /* 0x000000ffff097224 */ /* 0x000fe200000e0639 */
[----:B------:R-:W-:-:S02]  /*24450*/  LOP3.LUT R14, R14, 0xffffff80, RZ, 0xc0, !PT ;  /* 0xffffff800e0e7812 */ /* 0x000fc400078ec0ff */
[----:B------:R-:W-:Y:S01]  /*24460*/  LEA.HI.X R4, R4, UR5, R5, 0x2, P2 ;  /* 0x0000000504047c11 */ /* 0x000fe200090f1405 */
[----:B------:R-:W-:Y:S01]  /*24470*/  SHFL.IDX PT, R20, R2, RZ, 0x1c1f ;  /* 0x001c1fff02147589 */ /* 0x000fe200000e0000 */
[----:B------:R-:W-:Y:S01]  /*24480*/  IADD3 R25, P2, R56, 0x3000, RZ ;  /* 0x0000300038197810 */ /* 0x000fe20007f5e0ff */
[----:B------:R-:W-:Y:S01]  /*24490*/  IMAD.IADD R14, R15, 0x1, -R14 ;  /* 0x000000010f0e7824 */ /* 0x000fe200078e0a0e */
[----:B------:R-:W-:Y:S01]  /*244a0*/  SHF.R.U64 R28, R28, 0x3, RZ ;  /* 0x000000031c1c7819 */ /* 0x000fe200000012ff */
[----:B------:R-:W0:Y:S01]  /*244b0*/  SHFL.IDX PT, R21, R4, RZ, 0x1c1f ;  /* 0x001c1fff04157589 */ /* 0x000e2200000e0000 */
[----:B------:R-:W-:Y:S01]  /*244c0*/  LOP3.LUT R24, R25, 0x380, RZ, 0xc0, !PT ;  /* 0x0000038019187812 */ /* 0x000fe200078ec0ff */
[----:B------:R-:W-:Y:S01]  /*244d0*/  ULDC.64 UR4, c[0x0][0xaa0] ;  /* 0x0002a80000047ab9 */ /* 0x000fe20000000a00 */
[----:B------:R-:W-:Y:S01]  /*244e0*/  LOP3.LUT P0, RZ, R14, 0x3, RZ, 0xc0, !PT ;  /* 0x000000030eff7812 */ /* 0x000fe2000780c0ff */
[----:B------:R-:W-:Y:S01]  /*244f0*/  SHFL.IDX PT, R44, R2, 0x1, 0x1c1f ;  /* 0x003c1f00022c7f89 */ /* 0x000fe200000e0000 */
[----:B------:R-:W-:-:S02]  /*24500*/  SHF.R.U64 R24, R24, 0x3, RZ ;  /* 0x0000000318187819 */ /* 0x000fc400000012ff */
[----:B------:R-:W-:Y:S01]  /*24510*/  LOP3.LUT R28, R28, R29, RZ, 0x3c, !PT ;  /* 0x0000001d1c1c7212 */ /* 0x000fe200078e3cff */
[----:B------:R-:W3:Y:S01]  /*24520*/  SHFL.IDX PT, R45, R4, 0x1, 0x1c1f ;  /* 0x003c1f00042d7f89 */ /* 0x000ee200000e0000 */
[----:B------:R-:W-:Y:S01]  /*24530*/  LOP3.LUT R24, R24, R25, RZ, 0x3c, !PT ;  /* 0x0000001918187212 */ /* 0x000fe200078e3cff */
[--C-:B------:R-:W-:Y:S01]  /*24540*/  IMAD.X R25, RZ, RZ, R57.reuse, P2 ;  /* 0x000000ffff197224 */ /* 0x100fe200010e0639 */
[C---:B------:R-:W-:Y:S01]  /*24550*/  IADD3 R13, P4, R56.reuse, 0x2000, RZ ;  /* 0x00002000380d7810 */ /* 0x040fe20007f9e0ff */
[--C-:B------:R-:W-:Y:S01]  /*24560*/  IMAD.X R29, RZ, RZ, R57.reuse, P3 ;  /* 0x000000ffff1d7224 */ /* 0x100fe200018e0639 */
[----:B------:R-:W-:Y:S02]  /*24570*/  IADD3 R5, P3, R56, 0x7000, RZ ;  /* 0x0000700038057810 */ /* 0x000fe40007f7e0ff */
[----:B------:R-:W-:Y:S02]  /*24580*/  LOP3.LUT R12, R13, 0x380, RZ, 0xc0, !PT ;  /* 0x000003800d0c7812 */ /* 0x000fe400078ec0ff */
[----:B------:R-:W-:Y:S01]  /*24590*/  LOP3.LUT R8, R7, 0x380, RZ, 0xc0, !PT ;  /* 0x0000038007087812 */ /* 0x000fe200078ec0ff */
[----:B------:R-:W-:Y:S01]  /*245a0*/  IMAD.X R41, RZ, RZ, R57, P3 ;  /* 0x000000ffff297224 */ /* 0x000fe200018e0639 */
[----:B------:R-:W-:-:S02]  /*245b0*/  SHF.R.U64 R12, R12, 0x3, RZ ;  /* 0x000000030c0c7819 */ /* 0x000fc400000012ff */
[----:B------:R-:W-:Y:S02]  /*245c0*/  IADD3 R33, P5, R56, 0x5000, RZ ;  /* 0x0000500038217810 */ /* 0x000fe40007fbe0ff */
[----:B------:R-:W-:Y:S01]  /*245d0*/  LOP3.LUT R12, R12, R13, RZ, 0x3c, !PT ;  /* 0x0000000d0c0c7212 */ /* 0x000fe200078e3cff */
[----:B------:R-:W-:Y:S01]  /*245e0*/  IMAD.X R13, RZ, RZ, R57, P4 ;  /* 0x000000ffff0d7224 */ /* 0x000fe200020e0639 */
[----:B------:R-:W-:Y:S02]  /*245f0*/  IADD3 R37, P4, R56, 0x6000, RZ ;  /* 0x0000600038257810 */ /* 0x000fe40007f9e0ff */
[----:B------:R-:W-:Y:S02]  /*24600*/  SHF.R.U64 R8, R8, 0x3, RZ ;  /* 0x0000000308087819 */ /* 0x000fe400000012ff */
[----:B------:R-:W-:Y:S02]  /*24610*/  LOP3.LUT R32, R33, 0x380, RZ, 0xc0, !PT ;  /* 0x0000038021207812 */ /* 0x000fe400078ec0ff */
[----:B------:R-:W-:-:S02]  /*24620*/  LOP3.LUT R36, R37, 0x380, RZ, 0xc0, !PT ;  /* 0x0000038025247812 */ /* 0x000fc400078ec0ff */
[----:B------:R-:W-:Y:S02]  /*24630*/  LOP3.LUT R8, R8, R7, RZ, 0x3c, !PT ;  /* 0x0000000708087212 */ /* 0x000fe400078e3cff */
[----:B------:R-:W-:Y:S02]  /*24640*/  LOP3.LUT R7, R56, 0x380, RZ, 0xc0, !PT ;  /* 0x0000038038077812 */ /* 0x000fe400078ec0ff */
[----:B------:R-:W-:Y:S02]  /*24650*/  SHF.R.U64 R32, R32, 0x3, RZ ;  /* 0x0000000320207819 */ /* 0x000fe400000012ff */
[----:B------:R-:W-:Y:S02]  /*24660*/  SHF.R.U64 R36, R36, 0x3, RZ ;  /* 0x0000000324247819 */ /* 0x000fe400000012ff */
[----:B------:R-:W-:Y:S02]  /*24670*/  SHF.R.U64 R7, R7, 0x3, RZ ;  /* 0x0000000307077819 */ /* 0x000fe400000012ff */
[----:B------:R-:W-:Y:S01]  /*24680*/  LOP3.LUT R32, R32, R33, RZ, 0x3c, !PT ;  /* 0x0000002120207212 */ /* 0x000fe200078e3cff */
[--C-:B------:R-:W-:Y:S01]  /*24690*/  IMAD.X R33, RZ, RZ, R57.reuse, P5 ;  /* 0x000000ffff217224 */ /* 0x100fe200028e0639 */
[----:B------:R-:W-:Y:S01]  /*246a0*/  LOP3.LUT R36, R36, R37, RZ, 0x3c, !PT ;  /* 0x0000002524247212 */ /* 0x000fe200078e3cff */
[----:B------:R-:W-:Y:S01]  /*246b0*/  IMAD.X R37, RZ, RZ, R57, P4 ;  /* 0x000000ffff257224 */ /* 0x000fe200020e0639 */
[----:B------:R-:W-:Y:S01]  /*246c0*/  LOP3.LUT R56, R7, R56, RZ, 0x3c, !PT ;  /* 0x0000003807387212 */ /* 0x000fe200078e3cff */
[----:B------:R-:W-:Y:S01]  /*246d0*/  BSSY B1, `(.L_x_8875) ;  /* 0x0000054000017945 */ /* 0x000fe20003800000 */
[----:B------:R-:W-:-:S02]  /*246e0*/  SHF.R.S32.HI R50, RZ, 0x1f, R214 ;  /* 0x0000001fff327819 */ /* 0x000fc400000114d6 */
[----:B------:R-:W-:Y:S01]  /*246f0*/  SHF.R.S32.HI R52, RZ, 0x1f, R208 ;  /* 0x0000001fff347819 */ /* 0x000fe200000114d0 */
[----:B--2---:R-:W-:-:S04]  /*24700*/  IMAD.IADD R6, R10, 0x1, R202 ;  /* 0x000000010a067824 */ /* 0x004fc800078e02ca */
[C---:B------:R-:W-:Y:S01]  /*24710*/  VIADD R0, R6.reuse, 0x8 ;  /* 0x0000000806007836 */ /* 0x040fe20000000000 */
[----:B------:R-:W-:-:S04]  /*24720*/  ISETP.GE.OR P2, PT, R6, R53, P0 ;  /* 0x000000350600720c */ /* 0x000fc80000746670 */
[----:B------:R-:W-:Y:S02]  /*24730*/  ISETP.GE.OR P0, PT, R0, R53, P0 ;  /* 0x000000350000720c */ /* 0x000fe40000706670 */
[----:B------:R-:W-:-:S04]  /*24740*/  LOP3.LUT R0, R5, 0x380, RZ, 0xc0, !PT ;  /* 0x0000038005007812 */ /* 0x000fc800078ec0ff */
[----:B------:R-:W-:-:S03]  /*24750*/  SHF.R.U64 R0, R0, 0x3, RZ ;  /* 0x0000000300007819 */ /* 0x000fc600000012ff */
[----:B0-----:R-:W-:Y:S01]  /*24760*/  @!P2 ST.E desc[UR60][R20.64], R88 ;  /* 0x000000581400a985 */ /* 0x001fe2000c10193c */
[----:B------:R-:W-:-:S03]  /*24770*/  LOP3.LUT R40, R0, R5, RZ, 0x3c, !PT ;  /* 0x0000000500287212 */ /* 0x000fc600078e3cff */
[----:B---3--:R0:W-:Y:S01]  /*24780*/  @!P0 ST.E desc[UR60][R44.64], R89 ;  /* 0x000000592c008985 */ /* 0x0081e2000c10193c */
[----:B------:R-:W-:Y:S02]  /*24790*/  IMAD R0, R3, UR4, RZ ;  /* 0x0000000403007c24 */ /* 0x000fe4000f8e02ff */
[C---:B------:R-:W-:Y:S01]  /*247a0*/  IMAD.WIDE.U32 R2, R47.reuse, UR4, RZ ;  /* 0x000000042f027c25 */ /* 0x040fe2000f8e00ff */
[----:B------:R2:W5:Y:S01]  /*247b0*/  LD.E.128 R4, desc[UR60][R56.64] ;  /* 0x0000003c38047980 */ /* 0x000562000c101d00 */
[----:B0-----:R-:W0:Y:S02]  /*247c0*/  @P1 LDC R45, c[0x0][0xbf0] ;  /* 0x0002fc00ff2d1b82 */ /* 0x001e240000000800 */
[----:B------:R-:W-:Y:S01]  /*247d0*/  IMAD R21, R47, UR5, R0 ;  /* 0x000000052f157c24 */ /* 0x000fe2000f8e0200 */
[----:B------:R-:W-:Y:S01]  /*247e0*/  ULDC.64 UR4, c[0x0][0xae8] ;  /* 0x0002ba0000047ab9 */ /* 0x000fe20000000a00 */
[----:B------:R-:W5:Y:S02]  /*247f0*/  LD.E.128 R8, desc[UR60][R8.64] ;  /* 0x0000003c08087980 */ /* 0x000f64000c101d00 */
[----:B------:R-:W-:-:S02]  /*24800*/  IMAD.IADD R3, R3, 0x1, R21 ;  /* 0x0000000103037824 */ /* 0x000fc400078e0215 */
        /* <DEDUP_REMOVED lines=9> */
[----:B-1----:R-:W-:-:S02]  /*248a0*/  @P1 IMAD.HI.U32 R0, R44, R55, RZ ;  /* 0x000000372c001227 */ /* 0x002fc400078e00ff */
[----:B------:R-:W5:Y:S02]  /*248b0*/  LD.E.128 R32, desc[UR60][R32.64] ;  /* 0x0000003c20207980 */ /* 0x000f64000c101d00 */
[----:B------:R-:W-:Y:S02]  /*248c0*/  IMAD.IADD R3, R3, 0x1, R21 ;  /* 0x0000000103037824 */ /* 0x000fe400078e0215 */
[----:B------:R-:W-:Y:S01]  /*248d0*/  IMAD.MOV.U32 R21, RZ, RZ, R44 ;  /* 0x000000ffff157224 */ /* 0x000fe200078e002c */
[----:B0-----:R-:W-:Y:S01]  /*248e0*/  @P1 SHF.R.U32.HI R21, RZ, R45, R0 ;  /* 0x0000002dff151219 */ /* 0x001fe20000011600 */
        /* <DEDUP_REMOVED lines=16> */
[----:B------:R-:W-:Y:S02]  /*249f0*/  IMAD R45, R49, R20, R44 ;  /* 0x00000014312d7224 */ /* 0x000fe400078e022c */
[C---:B------:R-:W-:Y:S02]  /*24a00*/  IMAD R47, R21.reuse, UR5, R0 ;  /* 0x00000005152f7c24 */ /* 0x040fe4000f8e0200 */
[----:B------:R-:W-:Y:S01]  /*24a10*/  IMAD.WIDE.U32 R2, R21, UR4, R2 ;  /* 0x0000000415027c25 */ /* 0x000fe2000f8e0002 */
[----:B------:R-:W-:Y:S01]  /*24a20*/  SHF.R.S32.HI R0, RZ, 0x1f, R45 ;  /* 0x0000001fff007819 */ /* 0x000fe2000001142d */
[----:B------:R-:W-:Y:S02]  /*24a30*/  ULDC.64 UR4, c[0x0][0xad8] ;  /* 0x0002b60000047ab9 */ /* 0x000fe40000000a00 */
[----:B------:R-:W-:-:S02]  /*24a40*/  IMAD.IADD R202, R227, 0x1, R202 ;  /* 0x00000001e3ca7824 */ /* 0x000fc400078e02ca */
[----:B------:R-:W-:Y:S02]  /*24a50*/  IMAD.IADD R3, R3, 0x1, R47 ;  /* 0x0000000103037824 */ /* 0x000fe400078e022f */
[----:B------:R-:W-:Y:S01]  /*24a60*/  IMAD R20, R0, UR4, RZ ;  /* 0x0000000400147c24 */ /* 0x000fe2000f8e02ff */
[CC--:B------:R-:W-:Y:S01]  /*24a70*/  ISETP.GE.AND P2, PT, R202.reuse, R53.reuse, PT ;  /* 0x00000035ca00720c */ /* 0x0c0fe20003f46270 */
[----:B------:R-:W-:Y:S02]  /*24a80*/  VIADD R0, R202, 0x20 ;  /* 0x00000020ca007836 */ /* 0x000fe40000000000 */
[C---:B------:R-:W-:Y:S02]  /*24a90*/  IMAD R21, R45.reuse, UR5, R20 ;  /* 0x000000052d157c24 */ /* 0x040fe4000f8e0214 */
[----:B------:R-:W-:Y:S01]  /*24aa0*/  IMAD.WIDE.U32 R2, R45, UR4, R2 ;  /* 0x000000042d027c25 */ /* 0x000fe2000f8e0002 */
[----:B------:R-:W-:Y:S01]  /*24ab0*/  ULDC.64 UR4, c[0x0][0xa80] ;  /* 0x0002a00000047ab9 */ /* 0x000fe20000000a00 */
[----:B------:R-:W-:-:S02]  /*24ac0*/  ISETP.GE.AND P0, PT, R0, R53, PT ;  /* 0x000000350000720c */ /* 0x000fc40003f06270 */
[----:B------:R-:W-:Y:S01]  /*24ad0*/  IMAD.IADD R3, R3, 0x1, R21 ;  /* 0x0000000103037824 */ /* 0x000fe200078e0215 */
[----:B------:R-:W-:Y:S01]  /*24ae0*/  LEA R44, P3, R2, UR4, 0x1 ;  /* 0x00000004022c7c11 */ /* 0x000fe2000f8608ff */
[----:B------:R-:W-:Y:S02]  /*24af0*/  VIADD R0, R17, 0x22820 ;  /* 0x0002282011007836 */ /* 0x000fe40000000000 */
[----:B------:R-:W-:Y:S01]  /*24b00*/  VIADD R20, R202, 0x40 ;  /* 0x00000040ca147836 */ /* 0x000fe20000000000 */
[----:B------:R-:W-:Y:S02]  /*24b10*/  LEA.HI.X R45, R2, UR5, R3, 0x1, P3 ;  /* 0x00000005022d7c11 */ /* 0x000fe400098f0c03 */
[----:B------:R-:W-:Y:S01]  /*24b20*/  PRMT R0, RZ, 0x654, R0 ;  /* 0x00000654ff007816 */ /* 0x000fe20000000000 */
[----:B0-----:R2:W0:Y:S01]  /*24b30*/  SHFL.IDX PT, R3, R44, RZ, 0x181f ;  /* 0x00181fff2c037589 */ /* 0x00142200000e0000 */
[----:B------:R-:W-:Y:S02]  /*24b40*/  ISETP.GE.AND P1, PT, R20, R53, PT ;  /* 0x000000351400720c */ /* 0x000fe40003f26270 */
[----:B------:R2:W-:Y:S01]  /*24b50*/  SYNCS.ARRIVE.TRANS64.RED.A1T0 RZ, [R0+URZ], RZ ;  /* 0x000000ff00ff79a7 */ /* 0x0005e2000810043f */
[----:B------:R2:W1:Y:S01]  /*24b60*/  SHFL.IDX PT, R21, R45, RZ, 0x181f ;  /* 0x00181fff2d157589 */ /* 0x00046200000e0000 */
[----:B------:R-:W-:Y:S09]  /*24b70*/  @P2 BRA `(.L_x_8876) ;  /* 0x0000000000242947 */ /* 0x000ff20003800000 */
        /* <DEDUP_REMOVED lines=9> */
.L_x_8876:
[----:B------:R-:W-:Y:S05]  /*24c10*/  BSYNC B1 ;  /* 0x0000000000017941 */ /* 0x000fea0003800000 */
.L_x_8875:
        /* <DEDUP_REMOVED lines=13> */
.L_x_8878:
[----:B------:R-:W-:Y:S05]  /*24cf0*/  BSYNC B1 ;  /* 0x0000000000017941 */ /* 0x000fea0003800000 */
.L_x_8877:
        /* <DEDUP_REMOVED lines=13> */
.L_x_8880:
[----:B------:R-:W-:Y:S05]  /*24dd0*/  BSYNC B1 ;  /* 0x0000000000017941 */ /* 0x000fea0003800000 */
.L_x_8879:
[----:B--2---:R-:W-:Y:S01]  /*24de0*/  VIADD R0, R202, 0x60 ;  /* 0x00000060ca007836 */ /* 0x004fe20000000000 */
[----:B0--3--:R-:W0:Y:S04]  /*24df0*/  SHFL.IDX PT, R45, R45, 0x3, 0x181f ;  /* 0x00781f002d2d7f89 */ /* 0x009e2800000e0000 */
[----:B------:R-:W-:Y:S01]  /*24e00*/  ISETP.GE.AND P0, PT, R0, R53, PT ;  /* 0x000000350000720c */ /* 0x000fe20003f06270 */
[----:B----4-:R2:W3:-:S12]  /*24e10*/  SHFL.IDX PT, R5, R44, 0x3, 0x181f ;  /* 0x00781f002c057f89 */ /* 0x0104d800000e0000 */
[----:B--2---:R-:W-:Y:S05]  /*24e20*/  @P0 BRA `(.L_x_8881) ;  /* 0x0000000c00240947 */ /* 0x004fea0003800000 */
[----:B------:R-:W-:Y:S02]  /*24e30*/  ULDC UR4, c[0x0][0xac8] ;  /* 0x0002b20000047ab9 */ /* 0x000fe40000000800 */
[----:B------:R-:W-:-:S13]  /*24e40*/  ISETP.GE.AND P1, PT, R208, UR4, PT ;  /* 0x00000004d0007c0c */ /* 0x000fda000bf26270 */
[----:B---3--:R-:W-:-:S04]  /*24e50*/  @!P1 LEA R2, P0, R208, R5, 0x1 ;  /* 0x00000005d0029211 */ /* 0x008fc800078008ff */
[----:B0-----:R-:W-:Y:S02]  /*24e60*/  @!P1 LEA.HI.X R3, R208, R45, R52, 0x1, P0 ;  /* 0x0000002dd0039211 */ /* 0x001fe400000f0c34 */
[----:B------:R-:W-:-:S03]  /*24e70*/  ISETP.GE.AND P0, PT, R214, UR4, PT ;  /* 0x00000004d6007c0c */ /* 0x000fc6000bf06270 */
[----:B------:R2:W-:Y:S10]  /*24e80*/  @!P1 ST.E.128 desc[UR60][R2.64], R24 ;  /* 0x0000001802009985 */ /* 0x0005f4000c101d3c */
[----:B------:R-:W-:Y:S05]  /*24e90*/  @P0 BRA `(.L_x_8881) ;  /* 0x0000000c00080947 */ /* 0x000fea0003800000 */
[----:B--2---:R-:W-:-:S04]  /*24ea0*/  LEA R2, P0, R214, R5, 0x1 ;  /* 0x00000005d6027211 */ /* 0x004fc800078008ff */
[----:B------:R-:W-:-:S05]  /*24eb0*/  LEA.HI.X R3, R214, R45, R50, 0x1, P0 ;  /* 0x0000002dd6037211 */ /* 0x000fca00000f0c32 */
[----:B------:R4:W-:Y:S01]  /*24ec0*/  ST.E.128 desc[UR60][R2.64], R40 ;  /* 0x0000002802007985 */ /* 0x0009e2000c101d3c */
[----:B------:R-:W-:Y:S05]  /*24ed0*/  BRA `(.L_x_8881) ;  /* 0x0000000800f87947 */ /* 0x000fea0003800000 */
.L_x_8872:
        /* <DEDUP_REMOVED lines=17> */
[----:B---3--:R-:W-:Y:S01]  /*24ff0*/  ISETP.NE.AND P2, PT, R21, 0x1, PT ;  /* 0x000000011500780c */ /* 0x008fe20003f45270 */
[----:B0-----:R-:W-:-:S12]  /*25000*/  VIADD R7, R7, 0xffffff80 ;  /* 0xffffff8007077836 */ /* 0x001fd80000000000 */
[----:B------:R-:W0:Y:S01]  /*25010*/  @P2 LDC R20, c[0x0][0xbec] ;  /* 0x0002fb00ff142b82 */ /* 0x000e220000000800 */
[----:B------:R-:W-:Y:S02]  /*25020*/  ISETP.GE.AND P3, PT, R7, 0x80, PT ;  /* 0x000000800700780c */ /* 0x000fe40003f66270 */
[----:B------:R-:W-:-:S05]  /*25030*/  SHF.R.S32.HI R7, RZ, 0x1f, R225 ;  /* 0x0000001fff077819 */ /* 0x000fca00000114e1 */
[----:B------:R-:W2:Y:S01]  /*25040*/  @P2 LDC R25, c[0x0][0xbf0] ;  /* 0x0002fc00ff192b82 */ /* 0x000ea20000000800 */
[----:B----4-:R-:W-:Y:S05]  /*25050*/  @P1 BRA `(.L_x_8882) ;  /* 0x0000000000101947 */ /* 0x010fea0003800000 */
[----:B------:R-:W-:Y:S05]  /*25060*/  @!P0 BRA `(.L_x_8882) ;  /* 0x00000000000c8947 */ /* 0x000fea0003800000 */
[----:B------:R-:W3:Y:S04]  /*25070*/  LDG.E R5, desc[UR60][R2.64] ;  /* 0x0000003c02057981 */ /* 0x000ee8000c1e1900 */
[----:B-----5:R-:W3:Y:S02]  /*25080*/  LDG.E R6, desc[UR60][R2.64+0x4] ;  /* 0x0000043c02067981 */ /* 0x020ee4000c1e1900 */
[----:B---3--:R-:W-:-:S07]  /*25090*/  IMAD.IADD R6, R6, 0x1, -R5 ;  /* 0x0000000106067824 */ /* 0x008fce00078e0a05 */
.L_x_8882:
[----:B------:R-:W-:Y:S01]  /*250a0*/  BSSY B1, `(.L_x_8883) ;  /* 0x000002d000017945 */ /* 0x000fe20003800000 */
[----:B------:R-:W-:Y:S02]  /*250b0*/  SHF.R.S32.HI R10, RZ, 0x1f, R221 ;  /* 0x0000001fff0a7819 */ /* 0x000fe400000114dd */
[----:B------:R-:W-:Y:S02]  /*250c0*/  SEL R13, R225, RZ, !P0 ;  /* 0x000000ffe10d7207 */ /* 0x000fe40004000000 */
[----:B------:R-:W-:Y:S02]  /*250d0*/  SEL R12, R7, RZ, !P0 ;  /* 0x000000ff070c7207 */ /* 0x000fe40004000000 */
[----:B-----5:R-:W-:Y:S01]  /*250e0*/  SHF.R.S32.HI R11, RZ, 0x1f, R0 ;  /* 0x0000001fff0b7819 */ /* 0x020fe20000011400 */
[----:B------:R-:W-:Y:S06]  /*250f0*/  @P3 BRA `(.L_x_8884) ;  /* 0x00000000009c3947 */ /* 0x000fec0003800000 */
[----:B------:R-:W3:Y:S01]  /*25100*/  S2R R3, SR_TID.X ;  /* 0x0000000000037919 */ /* 0x000ee20000002100 */
[----:B------:R-:W4:Y:S02]  /*25110*/  LDC R14, c[0x0][0xbe8] ;  /* 0x0002fa00ff0e7b82 */ /* 0x000f240000000800 */
[----:B----4-:R-:W-:Y:S01]  /*25120*/  IMAD R2, R6, R14, RZ ;  /* 0x0000000e06027224 */ /* 0x010fe200078e02ff */
[----:B---3--:R-:W-:-:S04]  /*25130*/  IADD3 R9, R202, -0x80, R3 ;  /* 0xffffff80ca097810 */ /* 0x008fc80007ffe003 */
        /* <DEDUP_REMOVED lines=11> */
[----:B------:R-:W-:-:S03]  /*251f0*/  ULDC.64 UR4, c[0x0][0xb98] ;  /* 0x0002e60000047ab9 */ /* 0x000fc60000000a00 */
[----:B------:R-:W-:-:S03]  /*25200*/  IMAD.IADD R3, R3, 0x1, R7 ;  /* 0x0000000103037824 */ /* 0x000fc600078e0207 */
[----:B------:R-:W4:Y:S01]  /*25210*/  @P0 LDC R15, c[0x0][0xbf0] ;  /* 0x0002fc00ff0f0b82 */ /* 0x000f220000000800 */
[----:B------:R-:W-:-:S04]  /*25220*/  IMAD.WIDE.U32 R2, R13, UR4, R2 ;  /* 0x000000040d027c25 */ /* 0x000fc8000f8e0002 */
[----:B---3--:R-:W-:-:S05]  /*25230*/  @P0 IMAD.HI.U32 R4, R9, R4, RZ ;  /* 0x0000000409040227 */ /* 0x008fca00078e00ff */
[----:B----4-:R-:W-:Y:S01]  /*25240*/  @P0 SHF.R.U32.HI R5, RZ, R15, R4 ;  /* 0x0000000fff050219 */ /* 0x010fe20000011604 */
        /* <DEDUP_REMOVED lines=18> */
.L_x_8884:
[----:B------:R-:W-:Y:S05]  /*25370*/  BSYNC B1 ;  /* 0x0000000000017941 */ /* 0x000fea0003800000 */
.L_x_8883:
[----:B------:R-:W-:Y:S01]  /*25380*/  ULDC.64 UR4, c[0x0][0xaa0] ;  /* 0x0002a80000047ab9 */ /* 0x000fe20000000a00 */
[----:B------:R-:W-:Y:S02]  /*25390*/  IMAD R7, R218, 0x20, R227 ;  /* 0x00000020da077824 */ /* 0x000fe400078e02e3 */
[----:B---3--:R-:W-:Y:S02]  /*253a0*/  IMAD R3, R11, UR4, RZ ;  /* 0x000000040b037c24 */ /* 0x008fe4000f8e02ff */
        /* <DEDUP_REMOVED lines=11> */
[----:B--2---:R-:W-:Y:S01]  /*25460*/  @P2 SHF.R.U32.HI R5, RZ, R25, R0 ;  /* 0x00000019ff052219 */ /* 0x004fe20000011600 */
        /* <DEDUP_REMOVED lines=24> */
[----:B------:R0:W2:Y:S04]  /*255f0*/  SHFL.IDX PT, R3, R2, RZ, 0x181f ;  /* 0x00181fff02037589 */ /* 0x0000a800000e0000 */
[----:B------:R0:W3:Y:S02]  /*25600*/  SHFL.IDX PT, R14, R0, RZ, 0x181f ;  /* 0x00181fff000e7589 */ /* 0x0000e400000e0000 */
.L_x_9146:
[----:B------:R-:W-:Y:S01]  /*25610*/  IMAD R21, R6, R21, RZ ;  /* 0x0000001506157224 */ /* 0x000fe200078e02ff */
[----:B------:R-:W-:Y:S01]  /*25620*/  BSSY B1, `(.L_x_8886) ;  /* 0x000000f000017945 */ /* 0x000fe20003800000 */
[----:B------:R-:W-:-:S05]  /*25630*/  IMAD.IADD R202, R227, 0x1, R202 ;  /* 0x00000001e3ca7824 */ /* 0x000fca00078e02ca */
[----:B------:R-:W-:-:S13]  /*25640*/  ISETP.GE.AND P0, PT, R202, R21, PT ;  /* 0x00000015ca00720c */ /* 0x000fda0003f06270 */
[----:B------:R-:W-:Y:S05]  /*25650*/  @P0 BRA `(.L_x_8887) ;  /* 0x00000000002c0947 */ /* 0x000fea0003800000 */
[----:B------:R-:W-:Y:S01]  /*25660*/  ULDC UR4, c[0x0][0xac8] ;  /* 0x0002b20000047ab9 */ /* 0x000fe20000000800 */
[----:B------:R-:W-:Y:S02]  /*25670*/  SHF.R.S32.HI R8, RZ, 0x1f, R208 ;  /* 0x0000001fff087819 */ /* 0x000fe400000114d0 */
[----:B------:R-:W-:Y:S02]  /*25680*/  ISETP.GE.AND P2, PT, R208, UR4, PT ;  /* 0x00000004d0007c0c */ /* 0x000fe4000bf46270 */
[----:B------:R-:W-:Y:S02]  /*25690*/  ISETP.GE.AND P3, PT, R214, UR4, PT ;  /* 0x00000004d6007c0c */ /* 0x000fe4000bf66270 */
[----:B------:R-:W-:-:S09]  /*256a0*/  SHF.R.S32.HI R7, RZ, 0x1f, R214 ;  /* 0x0000001fff077819 */ /* 0x000fd200000114d6 */
[-C--:B---3--:R-:W-:Y:S02]  /*256b0*/  @!P2 LEA R4, P0, R208, R14.reuse, 0x1 ;  /* 0x0000000ed004a211 */ /* 0x088fe400078008ff */
[----:B------:R-:W-:Y:S02]  /*256c0*/  @!P3 LEA R14, P1, R214, R14, 0x1 ;  /* 0x0000000ed60eb211 */ /* 0x000fe400078208ff */
[-C--:B--2---:R-:W-:Y:S02]  /*256d0*/  @!P2 LEA.HI.X R5, R208, R3.reuse, R8, 0x1, P0 ;  /* 0x00000003d005a211 */ /* 0x084fe400000f0c08 */
[----:B------:R-:W-:-:S03]  /*256e0*/  @!P3 LEA.HI.X R15, R214, R3, R7, 0x1, P1 ;  /* 0x00000003d60fb211 */ /* 0x000fc600008f0c07 */
[----:B------:R4:W-:Y:S04]  /*256f0*/  @!P2 ST.E.128 desc[UR60][R4.64], RZ ;  /* 0x000000ff0400a985 */ /* 0x0009e8000c101d3c */
[----:B------:R4:W-:Y:S02]  /*25700*/  @!P3 ST.E.128 desc[UR60][R14.64], RZ ;  /* 0x000000ff0e00b985 */ /* 0x0009e4000c101d3c */
.L_x_8887:
[----:B------:R-:W-:Y:S05]  /*25710*/  BSYNC B1 ;  /* 0x0000000000017941 */ /* 0x000fea0003800000 */
.L_x_8886:
[----:B------:R-:W-:-:S03]  /*25720*/  UMOV UR4, 0xffffffff ;  /* 0xffffffff00047882 */ /* 0x000fc60000000000 */
[----:B------:R-:W-:Y:S05]  /*25730*/  BRA.DIV UR4, `(.L_x_8888) ;  /* 0x000000b6044c7947 */ /* 0x000fea000b800000 */
[----:B--2---:R2:W0:Y:S04]  /*25740*/  SHFL.IDX PT, R3, R2, 0x1, 0x181f ;  /* 0x00381f0002037f89 */ /* 0x00442800000e0000 */
[----:B---34-:R2:W3:Y:S02]  /*25750*/  SHFL.IDX PT, R14, R0, 0x1, 0x181f ;  /* 0x00381f00000e7f89 */ /* 0x0184e400000e0000 */
.L_x_9150:
        /* <DEDUP_REMOVED lines=11> */
[-C--:B0-----:R-:W-:Y:S02]  /*25810*/  @!P2 LEA.HI.X R5, R208, R3.reuse, R7, 0x1, P0 ;  /* 0x00000003d005a211 */ /* 0x081fe400000f0c07 */
[----:B------:R-:W-:-:S03]  /*25820*/  @!P3 LEA.HI.X R15, R214, R3, R6, 0x1, P1 ;  /* 0x00000003d60fb211 */ /* 0x000fc600008f0c06 */
[----:B------:R4:W-:Y:S04]  /*25830*/  @!P2 ST.E.128 desc[UR60][R4.64], RZ ;  /* 0x000000ff0400a985 */ /* 0x0009e8000c101d3c */
[----:B------:R4:W-:Y:S02]  /*25840*/  @!P3 ST.E.128 desc[UR60][R14.64], RZ ;  /* 0x000000ff0e00b985 */ /* 0x0009e4000c101d3c */
.L_x_8890:
[----:B------:R-:W-:Y:S05]  /*25850*/  BSYNC B1 ;  /* 0x0000000000017941 */ /* 0x000fea0003800000 */
.L_x_8889:
[----:B------:R-:W-:-:S03]  /*25860*/  UMOV UR4, 0xffffffff ;  /* 0xffffffff00047882 */ /* 0x000fc60000000000 */
[----:B------:R-:W-:Y:S05]  /*25870*/  BRA.DIV UR4, `(.L_x_8891) ;  /* 0x000000b604447947 */ /* 0x000fea000b800000 */
[----:B0-----:R0:W0:Y:S04]  /*25880*/  SHFL.IDX PT, R3, R2, 0x2, 0x181f ;  /* 0x00581f0002037f89 */ /* 0x00102800000e0000 */
[----:B---34-:R3:W4:Y:S02]  /*25890*/  SHFL.IDX PT, R14, R0, 0x2, 0x181f ;  /* 0x00581f00000e7f89 */ /* 0x01872400000e0000 */
.L_x_9154:
        /* <DEDUP_REMOVED lines=15> */
.L_x_8893:
[----:B------:R-:W-:Y:S05]  /*25990*/  BSYNC B1 ;  /* 0x0000000000017941 */ /* 0x000fea0003800000 */
.L_x_8892:
[----:B------:R-:W-:-:S03]  /*259a0*/  UMOV UR4, 0xffffffff ;  /* 0xffffffff00047882 */ /* 0x000fc60000000000 */
[----:B------:R-:W-:Y:S05]  /*259b0*/  BRA.DIV UR4, `(.L_x_8894) ;  /* 0x000000b6043c7947 */ /* 0x000fea000b800000 */
[----:B0-----:R0:W0:Y:S04]  /*259c0*/  SHFL.IDX PT, R3, R2, 0x3, 0x181f ;  /* 0x00781f0002037f89 */ /* 0x00102800000e0000 */
[----:B----4-:R4:W0:Y:S02]  /*259d0*/  SHFL.IDX PT, R14, R0, 0x3, 0x181f ;  /* 0x00781f00000e7f89 */ /* 0x01082400000e0000 */
.L_x_9158:
[----:B--234-:R-:W-:-:S05]  /*259e0*/  VIADD R0, R202, 0x60 ;  /* 0x00000060ca007836 */ /* 0x01cfca0000000000 */
[----:B------:R-:W-:-:S13]  /*259f0*/  ISETP.GE.AND P0, PT, R0, R21, PT ;  /* 0x000000150000720c */ /* 0x000fda0003f06270 */
[----:B------:R-:W-:Y:S05]  /*25a00*/  @P0 BRA `(.L_x_8881) ;  /* 0x00000000002c0947 */ /* 0x000fea0003800000 */
[----:B------:R-:W-:Y:S01]  /*25a10*/  ULDC UR4, c[0x0][0xac8] ;  /* 0x0002b20000047ab9 */ /* 0x000fe20000000800 */
[----:B------:R-:W-:Y:S02]  /*25a20*/  SHF.R.S32.HI R6, RZ, 0x1f, R208 ;  /* 0x0000001fff067819 */ /* 0x000fe400000114d0 */
[----:B------:R-:W-:Y:S02]  /*25a30*/  ISETP.GE.AND P2, PT, R208, UR4, PT ;  /* 0x00000004d0007c0c */ /* 0x000fe4000bf46270 */
[----:B------:R-:W-:Y:S02]  /*25a40*/  ISETP.GE.AND P3, PT, R214, UR4, PT ;  /* 0x00000004d6007c0c */ /* 0x000fe4000bf66270 */
[----:B0-----:R-:W-:-:S09]  /*25a50*/  SHF.R.S32.HI R2, RZ, 0x1f, R214 ;  /* 0x0000001fff027819 */ /* 0x001fd200000114d6 */
[-C--:B------:R-:W-:Y:S02]  /*25a60*/  @!P2 LEA R4, P0, R208, R14.reuse, 0x1 ;  /* 0x0000000ed004a211 */ /* 0x080fe400078008ff */
[----:B------:R-:W-:Y:S02]  /*25a70*/  @!P3 LEA R14, P1, R214, R14, 0x1 ;  /* 0x0000000ed60eb211 */ /* 0x000fe400078208ff */
[-C--:B------:R-:W-:Y:S02]  /*25a80*/  @!P2 LEA.HI.X R5, R208, R3.reuse, R6, 0x1, P0 ;  /* 0x00000003d005a211 */ /* 0x080fe400000f0c06 */
[----:B------:R-:W-:-:S03]  /*25a90*/  @!P3 LEA.HI.X R15, R214, R3, R2, 0x1, P1 ;  /* 0x00000003d60fb211 */ /* 0x000fc600008f0c02 */
[----:B------:R0:W-:Y:S04]  /*25aa0*/  @!P2 ST.E.128 desc[UR60][R4.64], RZ ;  /* 0x000000ff0400a985 */ /* 0x0001e8000c101d3c */
[----:B------:R0:W-:Y:S02]  /*25ab0*/  @!P3 ST.E.128 desc[UR60][R14.64], RZ ;  /* 0x000000ff0e00b985 */ /* 0x0001e4000c101d3c */
.L_x_8881:
[----:B------:R-:W-:Y:S05]  /*25ac0*/  BSYNC B0 ;  /* 0x0000000000007941 */ /* 0x000fea0003800000 */
.L_x_8871:
[----:B------:R-:W-:Y:S02]  /*25ad0*/  ULDC UR4, c[0x0][0xc3c] ;  /* 0x00030f0000047ab9 */ /* 0x000fe40000000800 */
[----:B-1----:R-:W-:-:S13]  /*25ae0*/  ISETP.GE.AND P0, PT, R191, UR4, PT ;  /* 0x00000004bf007c0c */ /* 0x002fda000bf06270 */
[----:B------:R-:W-:Y:S05]  /*25af0*/  @!P0 BRA `(.L_x_8895) ;  /* 0xfffffdb400548947 */ /* 0x000fea000383ffff */
[----:B------:R-:W-:Y:S05]  /*25b00*/  BRA `(.L_x_8654) ;  /* 0x0000008800347947 */ /* 0x000fea0003800000 */
.L_x_8652:
        /* <DEDUP_REMOVED lines=46> */
[----:B------:R-:W1:Y:S02]  /*25df0*/  SHFL.IDX PT, R4, R6, 0x1f, 0x1f ;  /* 0x03e01f0006047f89 */ /* 0x000e6400000e0000 */
[----:B-1----:R-:W-:-:S04]  /*25e00*/  IMAD R4, R4, UR5, RZ ;  /* 0x0000000504047c24 */ /* 0x002fc8000f8e02ff */
[----:B------:R-:W-:Y:S01]  /*25e10*/  IMAD.MOV.U32 R3, RZ, RZ, R4 ;  /* 0x000000ffff037224 */ /* 0x000fe200078e0004 */
[----:B0-----:R-:W-:-:S13]  /*25e20*/  ISETP.GT.AND P6, PT, R4, UR6, PT ;  /* 0x0000000604007c0c */ /* 0x001fda000bfc4270 */
[----:B------:R-:W-:Y:S05]  /*25e30*/  @P6 BRA `(.L_x_8897) ;  /* 0x0000000000986947 */ /* 0x000fea0003800000 */
[----:B------:R-:W0:Y:S01]  /*25e40*/  LDC R10, c[0x0][0xc3c] ;  /* 0x00030f00ff0a7b82 */ /* 0x000e220000000800 */
[----:B------:R-:W-:Y:S01]  /*25e50*/  IMAD.MOV.U32 R4, RZ, RZ, R3 ;  /* 0x000000ffff047224 */ /* 0x000fe200078e0003 */
[----:B------:R-:W-:Y:S01]  /*25e60*/  UMOV UR4, URZ ;  /* 0x0000003f00047c82 */ /* 0x000fe20008000000 */
[----:B------:R-:W-:Y:S01]  /*25e70*/  ULDC UR7, c[0x0][0xc3c] ;  /* 0x00030f0000077ab9 */ /* 0x000fe20000000800 */
[----:B------:R-:W-:-:S05]  /*25e80*/  ULDC UR5, c[0x0][0xc38] ;  /* 0x00030e0000057ab9 */ /* 0x000fca0000000800 */
.L_x_8901:
        /* <DEDUP_REMOVED lines=12> */
.L_x_8900:
[----:B------:R-:W-:Y:S05]  /*25f50*/  BSYNC B0 ;  /* 0x0000000000007941 */ /* 0x000fea0003800000 */
.L_x_8899:
        /* <DEDUP_REMOVED lines=20> */
.L_x_8897:
        /* <DEDUP_REMOVED lines=20> */
.L_x_8902:
        /* <DEDUP_REMOVED lines=57> */
[----:B------:R-:W-:-:S04]  /*26570*/  IMAD R26, R2, R26, R3 ;  /* 0x0000001a021a7224 */ /* 0x000fc800078e0203 */
[----:B------:R-:W-:Y:S01]  /*26580*/  IMAD.IADD R25, R0, 0x1, R25 ;  /* 0x0000000100197824 */ /* 0x000fe200078e0219 */
[----:B------:R-:W-:Y:S06]  /*26590*/  BRA `(.L_x_8903) ;  /* 0x00000000000c7947 */ /* 0x000fec0003800000 */
.L_x_8898:
[----:B------:R-:W-:Y:S02]  /*265a0*/  IMAD.MOV.U32 R25, RZ, RZ, RZ ;  /* 0x000000ffff197224 */ /* 0x000fe400078e00ff */
[----:B------:R-:W-:Y:S02]  /*265b0*/  IMAD.U32 R24, RZ, RZ, UR6 ;  /* 0x00000006ff187e24 */ /* 0x000fe4000f8e00ff */
[----:B------:R-:W-:-:S07]  /*265c0*/  IMAD.MOV.U32 R26, RZ, RZ, RZ ;  /* 0x000000ffff1a7224 */ /* 0x000fce00078e00ff */
.L_x_8903:
[----:B------:R-:W-:-:S13]  /*265d0*/  ISETP.NE.AND P0, PT, R5, RZ, PT ;  /* 0x000000ff0500720c */ /* 0x000fda0003f05270 */
[----:B------:R-:W0:Y:S01]  /*265e0*/  @!P0 S2R R3, SR_CgaCtaId ;  /* 0x0000000000038919 */ /* 0x000e220000008800 */
[----:B------:R-:W-:-:S04]  /*265f0*/  @!P0 MOV R0, 0x400 ;  /* 0x0000040000008802 */ /* 0x000fc80000000f00 */
[----:B0-----:R-:W-:-:S05]  /*26600*/  @!P0 LEA R0, R3, R0, 0x18 ;  /* 0x0000000003008211 */ /* 0x001fca00078ec0ff */
[----:B------:R2:W-:Y:S01]  /*26610*/  @!P0 STS.128 [R0+0x228d0], R24 ;  /* 0x0228d01800008388 */ /* 0x0005e20000000c00 */
[----:B------:R-:W-:Y:S06]  /*26620*/  BAR.ARV 0x5, 0x180 ;  /* 0x0146000000007b1d */ /* 0x000fec0000002000 */
.L_x_8896:
        /* <DEDUP_REMOVED lines=12> */
[C---:B------:R-:W-:Y:S02]  /*266f0*/  IMAD.SHL.U32 R29, R14.reuse, 0x80, RZ ;  /* 0x000000800e1d7824 */ /* 0x040fe400078e00ff */
[----:B------:R-:W-:Y:S02]  /*26700*/  IMAD.SHL.U32 R4, R14, 0x20, RZ ;  /* 0x000000200e047824 */ /* 0x000fe400078e00ff */
[----:B------:R-:W-:-:S02]  /*26710*/  IMAD.SHL.U32 R6, R13, 0x10, RZ ;  /* 0x000000100d067824 */ /* 0x000fc400078e00ff */
[C---:B0-----:R-:W-:Y:S01]  /*26720*/  IMAD.SHL.U32 R0, R14.reuse, 0x10, RZ ;  /* 0x000000100e007824 */ /* 0x041fe200078e00ff */
[----:B------:R-:W-:Y:S01]  /*26730*/  SHF.R.U32.HI R3, RZ, 0x1, R14 ;  /* 0x00000001ff037819 */ /* 0x000fe2000001160e */
[----:B------:R-:W-:Y:S01]  /*26740*/  IMAD.SHL.U32 R9, R14, 0x2, RZ ;  /* 0x000000020e097824 */ /* 0x000fe200078e00ff */
[----:B------:R-:W-:Y:S02]  /*26750*/  LOP3.LUT R2, R29, 0x380, RZ, 0xc0, !PT ;  /* 0x000003801d027812 */ /* 0x000fe400078ec0ff */
[----:B------:R-:W-:Y:S02]  /*26760*/  LOP3.LUT R5, R4, 0x80, RZ, 0xc0, !PT ;  /* 0x0000008004057812 */ /* 0x000fe400078ec0ff */
[----:B------:R-:W-:Y:S02]  /*26770*/  LOP3.LUT R7, R6, 0x600, RZ, 0xc0, !PT ;  /* 0x0000060006077812 */ /* 0x000fe400078ec0ff */
[----:B------:R-:W-:Y:S01]  /*26780*/  LOP3.LUT R8, R0, 0x3f0, RZ, 0xc0, !PT ;  /* 0x000003f000087812 */ /* 0x000fe200078ec0ff */
[----:B------:R-:W-:Y:S01]  /*26790*/  IMAD.SHL.U32 R10, R14, 0x4, RZ ;  /* 0x000000040e0a7824 */ /* 0x000fe200078e00ff */
[----:B------:R-:W-:-:S02]  /*267a0*/  LOP3.LUT R3, R2, 0x30, R3, 0xf8, !PT ;  /* 0x0000003002037812 */ /* 0x000fc400078ef803 */
[----:B------:R-:W-:Y:S02]  /*267b0*/  LOP3.LUT P0, RZ, R14, 0x4, RZ, 0xc0, !PT ;  /* 0x000000040eff7812 */ /* 0x000fe4000780c0ff */
        /* <DEDUP_REMOVED lines=8> */
[----:B------:R-:W-:Y:S01]  /*26840*/  LOP3.LUT R23, R4, R5, RZ, 0xfc, !PT ;  /* 0x0000000504177212 */ /* 0x000fe200078efcff */
[----:B------:R-:W-:Y:S01]  /*26850*/  STL [R1+0x2c], R11 ;  /* 0x00002c0b01007387 */ /* 0x000fe20000100800 */
[----:B---3--:R-:W-:Y:S01]  /*26860*/  IMAD.U32 R4, RZ, RZ, UR4 ;  /* 0x00000004ff047e24 */ /* 0x008fe2000f8e00ff */
[----:B------:R-:W-:Y:S02]  /*26870*/  SHF.R.U32.HI R2, RZ, 0x3, R13 ;  /* 0x00000003ff027819 */ /* 0x000fe4000001160d */
[----:B------:R-:W-:-:S02]  /*26880*/  LOP3.LUT R36, R0, 0x70, RZ, 0xc0, !PT ;  /* 0x0000007000247812 */ /* 0x000fc400078ec0ff */
[----:B------:R-:W-:Y:S01]  /*26890*/  LOP3.LUT R2, R2, 0x70, R0, 0xf8, !PT ;  /* 0x0000007002027812 */ /* 0x000fe200078ef800 */
[----:B------:R-:W-:Y:S01]  /*268a0*/  IMAD.MOV.U32 R0, RZ, RZ, 0x1 ;  /* 0x00000001ff007424 */ /* 0x000fe200078e00ff */
[----:B------:R-:W-:Y:S01]  /*268b0*/  LEA R17, R4, R17, 0x18 ;  /* 0x0000001104117211 */ /* 0x000fe200078ec0ff */
[----:B------:R-:W-:Y:S01]  /*268c0*/  BSSY B7, `(.L_x_8904) ;  /* 0x0000770000077945 */ /* 0x000fe20003800000 */
[----:B------:R-:W-:Y:S01]  /*268d0*/  IMAD.MOV.U32 R35, RZ, RZ, RZ ;  /* 0x000000ffff237224 */ /* 0x000fe200078e00ff */
[----:B------:R-:W-:Y:S01]  /*268e0*/  ULDC.64 UR36, c[0x0][0x198] ;  /* 0x0000660000247ab9 */ /* 0x000fe20000000a00 */
[----:B------:R-:W-:Y:S01]  /*268f0*/  ULDC UR38, c[0x0][0xc] ;  /* 0x0000030000267ab9 */ /* 0x000fe20000000800 */
[C---:B--2---:R-:W-:Y:S02]  /*26900*/  LOP3.LUT R3, R12.reuse, 0x2, RZ, 0xfc, !PT ;  /* 0x000000020c037812 */ /* 0x044fe400078efcff */
[----:B------:R-:W-:-:S03]  /*26910*/  LOP3.LUT R5, R12, 0x1, RZ, 0xfc, !PT ;  /* 0x000000010c057812 */ /* 0x000fc600078efcff */
[----:B------:R0:W-:Y:S04]  /*26920*/  STL [R1+0x48], R3 ;  /* 0x0000480301007387 */ /* 0x0001e80000100800 */
[----:B------:R-:W-:Y:S01]  /*26930*/  STL [R1+0x40], R5 ;  /* 0x0000400501007387 */ /* 0x000fe20000100800 */
[C---:B0-----:R-:W-:Y:S02]  /*26940*/  VIADD R3, R29.reuse, 0x40 ;  /* 0x000000401d037836 */ /* 0x041fe40000000000 */
[----:B------:R-:W-:Y:S01]  /*26950*/  @P0 VIADD R3, R29, 0xffffffc0 ;  /* 0xffffffc01d030836 */ /* 0x000fe20000000000 */
[----:B------:R-:W-:Y:S04]  /*26960*/  STL [R1+0x20], R4 ;  /* 0x0000200401007387 */ /* 0x000fe80000100800 */
[----:B------:R0:W-:Y:S04]  /*26970*/  STL [R1+0x24], R3 ;  /* 0x0000240301007387 */ /* 0x0001e80000100800 */
[----:B------:R-:W-:Y:S01]  /*26980*/  STL [R1+0xc], R0 ;  /* 0x00000c0001007387 */ /* 0x000fe20000100800 */
[----:B0-----:R-:W-:Y:S01]  /*26990*/  LOP3.LUT R3, R2, 0x80, RZ, 0xfc, !PT ;  /* 0x0000008002037812 */ /* 0x001fe200078efcff */
[----:B------:R-:W-:-:S02]  /*269a0*/  IMAD.IADD R2, R17, 0x1, R11 ;  /* 0x0000000111027824 */ /* 0x000fc400078e020b */
[----:B------:R-:W-:Y:S01]  /*269b0*/  STL [R1+0x44], RZ ;  /* 0x000044ff01007387 */ /* 0x000fe20000100800 */
[----:B------:R-:W-:-:S03]  /*269c0*/  LOP3.LUT R3, R23, 0x2800, RZ, 0xfc, !PT ;  /* 0x0000280017037812 */ /* 0x000fc600078efcff */
[----:B------:R-:W-:Y:S04]  /*269d0*/  STL [R1], RZ ;  /* 0x000000ff01007387 */ /* 0x000fe80000100800 */
[----:B------:R0:W-:Y:S04]  /*269e0*/  STL [R1+0x8], R0 ;  /* 0x0000080001007387 */ /* 0x0001e80000100800 */
[----:B------:R1:W-:Y:S01]  /*269f0*/  STL [R1+0x3c], R2 ;  /* 0x00003c0201007387 */ /* 0x0003e20000100800 */
[C---:B0-----:R-:W-:Y:S02]  /*26a00*/  LOP3.LUT R0, R23.reuse, 0x1800, RZ, 0xfc, !PT ;  /* 0x0000180017007812 */ /* 0x041fe400078efcff */
[----:B------:R-:W-:-:S02]  /*26a10*/  LOP3.LUT R0, R23, 0x4800, RZ, 0xfc, !PT ;  /* 0x0000480017007812 */ /* 0x000fc400078efcff */
[----:B-1----:R-:W-:-:S07]  /*26a20*/  LOP3.LUT R2, R23, 0x3800, RZ, 0xfc, !PT ;  /* 0x0000380017027812 */ /* 0x002fce00078efcff */
.L_x_9028:
[----:B------:R-:W-:Y:S05]  /*26a30*/  YIELD ;  /* 0x0000000000007946 */ /* 0x000fea0003800000 */
[----:B------:R-:W-:Y:S01]  /*26a40*/  ULDC.64 UR4, c[0x0][0xa28] ;  /* 0x00028a0000047ab9 */ /* 0x000fe20000000a00 */
[----:B------:R-:W-:Y:S01]  /*26a50*/  IMAD.MOV.U32 R8, RZ, RZ, RZ ;  /* 0x000000ffff087224 */ /* 0x000fe200078e00ff */
[----:B------:R-:W-:Y:S01]  /*26a60*/  ISETP.NE.U32.AND P0, PT, RZ, UR4, PT ;  /* 0x00000004ff007c0c */ /* 0x000fe2000bf05070 */
[----:B01----:R-:W0:Y:S01]  /*26a70*/  LDC.64 R4, c[0x0][0xa00] ;  /* 0x00028000ff047b82 */ /* 0x003e220000000a00 */
[----:B------:R-:W-:Y:S02]  /*26a80*/  ULDC.64 UR6, c[0x0][0xa10] ;  /* 0x0002840000067ab9 */ /* 0x000fe40000000a00 */
[----:B------:R-:W-:Y:S01]  /*26a90*/  ISETP.NE.AND.EX P0, PT, RZ, UR5, PT, P0 ;  /* 0x00000005ff007c0c */ /* 0x000fe2000bf05300 */
[----:B------:R-:W-:-:S12]  /*26aa0*/  ULDC.64 UR4, c[0x0][0xa18] ;  /* 0x0002860000047ab9 */ /* 0x000fd80000000a00 */
[----:B------:R-:W1:Y:S01]  /*26ab0*/  @P0 LDC.64 R2, c[0x0][0xa28] ;  /* 0x00028a00ff020b82 */ /* 0x000e620000000a00 */
[----:B------:R-:W-:Y:S01]  /*26ac0*/  ISETP.NE.U32.AND P1, PT, RZ, UR6, PT ;  /* 0x00000006ff007c0c */ /* 0x000fe2000bf25070 */
[----:B-1----:R-:W-:-:S05]  /*26ad0*/  @P0 IMAD.WIDE R2, R27, 0x4, R2 ;  /* 0x000000041b020825 */ /* 0x002fca00078e0202 */
[----:B--2---:R1:W2:Y:S01]  /*26ae0*/  @P0 LDG.E R8, desc[UR60][R2.64] ;  /* 0x0000003c02080981 */ /* 0x0042a2000c1e1900 */
[----:B------:R-:W-:Y:S01]  /*26af0*/  ISETP.NE.U32.AND P0, PT, RZ, UR4, PT ;  /* 0x00000004ff007c0c */ /* 0x000fe2000bf05070 */
[----:B------:R-:W-:Y:S01]  /*26b00*/  IMAD.MOV.U32 R33, RZ, RZ, RZ ;  /* 0x000000ffff217224 */ /* 0x000fe200078e00ff */
[----:B------:R-:W-:Y:S01]  /*26b10*/  ISETP.NE.AND.EX P1, PT, RZ, UR7, PT, P1 ;  /* 0x00000007ff007c0c */ /* 0x000fe2000bf25310 */
[----:B------:R-:W-:Y:S01]  /*26b20*/  IMAD.MOV.U32 R0, RZ, RZ, RZ ;  /* 0x000000ffff007224 */ /* 0x000fe200078e00ff */
[----:B------:R-:W-:Y:S01]  /*26b30*/  ISETP.NE.AND.EX P2, PT, RZ, UR5, PT, P0 ;  /* 0x00000005ff007c0c */ /* 0x000fe2000bf45300 */
[----:B------:R-:W-:Y:S01]  /*26b40*/  ULDC.64 UR4, c[0x0][0xa00] ;  /* 0x0002800000047ab9 */ /* 0x000fe20000000a00 */
[----:B0-----:R-:W-:Y:S01]  /*26b50*/  IMAD.WIDE R4, R27, 0x4, R4 ;  /* 0x000000041b047825 */ /* 0x001fe200078e0204 */
[----:B------:R-:W-:Y:S01]  /*26b60*/  ISETP.NE.U32.AND P0, PT, RZ, UR4, PT ;  /* 0x00000004ff007c0c */ /* 0x000fe2000bf05070 */
[----:B-1----:R-:W0:Y:S03]  /*26b70*/  LDC.64 R2, c[0x0][0xa10] ;  /* 0x00028400ff027b82 */ /* 0x002e260000000a00 */
[----:B------:R-:W-:-:S06]  /*26b80*/  ISETP.NE.AND.EX P0, PT, RZ, UR5, PT, P0 ;  /* 0x00000005ff007c0c */ /* 0x000fcc000bf05300 */
[----:B------:R-:W1:Y:S07]  /*26b90*/  @P2 LDC.64 R6, c[0x0][0xa18] ;  /* 0x00028600ff062b82 */ /* 0x000e6e0000000a00 */
[----:B-----5:R-:W5:Y:S01]  /*26ba0*/  @P0 LDG.E R33, desc[UR60][R4.64] ;  /* 0x0000003c04210981 */ /* 0x020f62000c1e1900 */
        /* <DEDUP_REMOVED lines=21> */
[----:B--2---:R-:W-:-:S07]  /*26d00*/  IMAD.IADD R28, R4, 0x1, -R28 ;  /* 0x00000001041c7824 */ /* 0x004fce00078e0a1c */
.L_x_8905:
        /* <DEDUP_REMOVED lines=8> */
.L_x_8906:
        /* <DEDUP_REMOVED lines=9> */
.L_x_8907:
[----:B-1----:R-:W2:Y:S04]  /*26e20*/  @P1 LDG.E R4, desc[UR60][R2.64] ;  /* 0x0000003c02041981 */ /* 0x002ea8000c1e1900 */
[----:B------:R1:W2:Y:S01]  /*26e30*/  @P1 LDG.E R5, desc[UR60][R2.64+0x4] ;  /* 0x0000043c02051981 */ /* 0x0002a2000c1e1900 */
[----:B-----5:R-:W-:Y:S02]  /*26e40*/  IMAD.IADD R7, R7, 0x1, -R8 ;  /* 0x0000000107077824 */ /* 0x020fe400078e0a08 */
[----:B------:R-:W-:-:S04]  /*26e50*/  IMAD.SHL.U32 R25, R25, 0x80, RZ ;  /* 0x0000008019197824 */ /* 0x000fc800078e00ff */
[----:B------:R-:W-:Y:S01]  /*26e60*/  VIADD R9, R25, 0x7f ;  /* 0x0000007f19097836 */ /* 0x000fe20000000000 */
[----:B-1----:R-:W1:Y:S02]  /*26e70*/  LDC R2, c[0x0][0x448] ;  /* 0x00011200ff027b82 */ /* 0x002e640000000800 */
[----:B-1----:R-:W-:-:S13]  /*26e80*/  ISETP.NE.AND P2, PT, R2, 0x1, PT ;  /* 0x000000010200780c */ /* 0x002fda0003f45270 */
[----:B------:R-:W1:Y:S08]  /*26e90*/  @P2 LDC R3, c[0x0][0x44c] ;  /* 0x00011300ff032b82 */ /* 0x000e700000000800 */
[----:B------:R-:W3:Y:S01]  /*26ea0*/  @P2 LDC R2, c[0x0][0x450] ;  /* 0x00011400ff022b82 */ /* 0x000ee20000000800 */
[----:B-1----:R-:W-:-:S05]  /*26eb0*/  @P2 IMAD.HI.U32 R3, R9, R3, RZ ;  /* 0x0000000309032227 */ /* 0x002fca00078e00ff */
[----:B---3--:R-:W-:Y:S01]  /*26ec0*/  @P2 SHF.R.U32.HI R9, RZ, R2, R3 ;  /* 0x00000002ff092219 */ /* 0x008fe20000011603 */
[----:B--2---:R-:W-:-:S04]  /*26ed0*/  @P1 IMAD.IADD R6, R5, 0x1, -R4 ;  /* 0x0000000105061824 */ /* 0x004fc800078e0a04 */
[----:B------:R-:W-:-:S04]  /*26ee0*/  IMAD.IADD R19, R7, 0x1, R6 ;  /* 0x0000000107137824 */ /* 0x000fc800078e0206 */
[C---:B------:R-:W-:Y:S01]  /*26ef0*/  VIADD R20, R19.reuse, 0x9f ;  /* 0x0000009f13147836 */ /* 0x040fe20000000000 */
[----:B0-----:R-:W-:-:S03]  /*26f00*/  IADD3 R8, R19, 0x1, -R28 ;  /* 0x0000000113087810 */ /* 0x001fc60007ffe81c */
[----:B------:R-:W-:-:S04]  /*26f10*/  IMAD.HI R20, R20, 0x66666667, RZ ;  /* 0x6666666714147827 */ /* 0x000fc800078e02ff */
[----:B------:R-:W-:Y:S01]  /*26f20*/  IMAD.IADD R9, R8, 0x1, R9 ;  /* 0x0000000108097824 */ /* 0x000fe200078e0209 */
[----:B------:R-:W-:-:S04]  /*26f30*/  SHF.R.U32.HI R2, RZ, 0x1f, R20 ;  /* 0x0000001fff027819 */ /* 0x000fc80000011614 */
[----:B------:R-:W-:Y:S02]  /*26f40*/  LEA.HI.SX32 R20, R20, R2, 0x1a ;  /* 0x0000000214147211 */ /* 0x000fe400078fd2ff */
        /* <DEDUP_REMOVED lines=15> */
.L_x_8910:
[----:B------:R-:W-:-:S13]  /*27040*/  ISETP.NE.AND P0, PT, R3, 0x1, PT ;  /* 0x000000010300780c */ /* 0x000fda0003f05270 */
[----:B------:R-:W0:Y:S02]  /*27050*/  @P0 LDC.64 R4, c[0x0][0x9e8] ;  /* 0x00027a00ff040b82 */ /* 0x000e240000000a00 */
[----:B0-----:R-:W-:-:S05]  /*27060*/  @P0 IMAD.HI.U32 R4, R10, R4, RZ ;  /* 0x000000040a040227 */ /* 0x001fca00078e00ff */
[----:B------:R-:W-:-:S07]  /*27070*/  @P0 SHF.R.U32.HI R10, RZ, R5, R4 ;  /* 0x00000005ff0a0219 */ /* 0x000fce0000011604 */
.L_x_8911:
[----:B------:R-:W-:Y:S05]  /*27080*/  BSYNC B0 ;  /* 0x0000000000007941 */ /* 0x000fea0003800000 */
.L_x_8909:
[----:B------:R-:W-:-:S05]  /*27090*/  IMAD R10, R10, R3, R3 ;  /* 0x000000030a0a7224 */ /* 0x000fca00078e0203 */
[----:B------:R-:W-:-:S07]  /*270a0*/  VIMNMX R2, R2, R10, PT ;  /* 0x0000000a02027248 */ /* 0x000fce0003fe0100 */
.L_x_8908:
        /* <DEDUP_REMOVED lines=20> */
.L_x_8914:
[----:B------:R-:W-:-:S13]  /*271f0*/  ISETP.NE.AND P0, PT, R3, 0x1, PT ;  /* 0x000000010300780c */ /* 0x000fda0003f05270 */
[----:B------:R-:W0:Y:S02]  /*27200*/  @P0 LDC.64 R4, c[0x0][0x9e8] ;  /* 0x00027a00ff040b82 */ /* 0x000e240000000a00 */
[----:B0-----:R-:W-:-:S05]  /*27210*/  @P0 IMAD.HI.U32 R4, R10, R4, RZ ;  /* 0x000000040a040227 */ /* 0x001fca00078e00ff */
[----:B------:R-:W-:-:S07]  /*27220*/  @P0 SHF.R.U32.HI R10, RZ, R5, R4 ;  /* 0x00000005ff0a0219 */ /* 0x000fce0000011604 */
.L_x_8915:
[----:B------:R-:W-:Y:S05]  /*27230*/  BSYNC B0 ;  /* 0x0000000000007941 */ /* 0x000fea0003800000 */
.L_x_8913:
[----:B------:R-:W-:-:S05]  /*27240*/  IMAD R3, R10, R3, RZ ;  /* 0x000000030a037224 */ /* 0x000fca00078e02ff */
[----:B------:R-:W-:-:S07]  /*27250*/  VIMNMX R9, R9, R3, !PT ;  /* 0x0000000309097248 */ /* 0x000fce0007fe0100 */
.L_x_8912:
[----:B------:R-:W-:Y:S01]  /*27260*/  VIADD R3, R2, 0x9f ;  /* 0x0000009f02037836 */ /* 0x000fe20000000000 */
[----:B------:R-:W-:Y:S01]  /*27270*/  BSSY B0, `(.L_x_8916) ;  /* 0x00000ea000007945 */ /* 0x000fe20003800000 */
[----:B------:R-:W-:-:S04]  /*27280*/  IMAD.HI R9, R9, 0x66666667, RZ ;  /* 0x6666666709097827 */ /* 0x000fc800078e02ff */
[----:B------:R-:W-:-:S05]  /*27290*/  IMAD.HI R3, R3, 0x66666667, RZ ;  /* 0x6666666703037827 */ /* 0x000fca00078e02ff */
[----:B------:R-:W-:-:S04]  /*272a0*/  SHF.R.U32.HI R2, RZ, 0x1f, R3 ;  /* 0x0000001fff027819 */ /* 0x000fc80000011603 */
[----:B------:R-:W-:Y:S02]  /*272b0*/  LEA.HI.SX32 R3, R3, R2, 0x1a ;  /* 0x0000000203037211 */ /* 0x000fe400078fd2ff */
[----:B------:R-:W-:Y:S02]  /*272c0*/  SHF.R.U32.HI R2, RZ, 0x1f, R9 ;  /* 0x0000001fff027819 */ /* 0x000fe40000011609 */
[----:B------:R-:W-:Y:S02]  /*272d0*/  VIMNMX R3, R20, R3, PT ;  /* 0x0000000314037248 */ /* 0x000fe40003fe0100 */
[----:B------:R-:W-:-:S03]  /*272e0*/  LEA.HI.SX32 R2, R9, R2, 0x1a ;  /* 0x0000000209027211 */ /* 0x000fc600078fd2ff */
[----:B------:R-:W-:Y:S01]  /*272f0*/  IMAD R3, R3, 0xa0, -R7 ;  /* 0x000000a003037824 */ /* 0x000fe200078e0a07 */
[----:B------:R-:W-:-:S04]  /*27300*/  VIMNMX R2, RZ, R2, !PT ;  /* 0x00000002ff027248 */ /* 0x000fc80007fe0100 */
[----:B------:R-:W-:Y:S01]  /*27310*/  VIMNMX R6, R3, R6, PT ;  /* 0x0000000603067248 */ /* 0x000fe20003fe0100 */
[----:B------:R-:W-:-:S05]  /*27320*/  IMAD R2, R2, 0xa0, -R7 ;  /* 0x000000a002027824 */ /* 0x000fca00078e0a07 */
        /* <DEDUP_REMOVED lines=19> */
.L_x_9161:
[----:B-1----:R-:W-:Y:S02]  /*27460*/  ISETP.NE.AND P0, PT, R14, RZ, PT ;  /* 0x000000ff0e00720c */ /* 0x002fe40003f05270 */
[----:B------:R-:W-:-:S11]  /*27470*/  PLOP3.LUT P6, PT, PT, PT, PT, 0x8, 0x0 ;  /* 0x000000000000781c */ /* 0x000fd60003fce170 */
[----:B------:R-:W-:Y:S05]  /*27480*/  @P0 BRA `(.L_x_8919) ;  /* 0x00000000000c0947 */ /* 0x000fea0003800000 */
[----:B------:R-:W-:-:S03]  /*27490*/  UMOV UR4, 0xffffffff ;  /* 0xffffffff00047882 */ /* 0x000fc60000000000 */
[----:B------:R-:W-:Y:S05]  /*274a0*/  BRA.DIV UR4, `(.L_x_8920) ;  /* 0x0000009a04fc7947 */ /* 0x000fea000b800000 */
[----:B------:R-:W-:-:S13]  /*274b0*/  ELECT P6, URZ, PT ;  /* 0x00000000003f782f */ /* 0x000fda00038c0000 */
.L_x_8919:
        /* <DEDUP_REMOVED lines=9> */
.L_x_9164:
[----:B------:R-:W-:Y:S05]  /*27550*/  BSYNC B1 ;  /* 0x0000000000017941 */ /* 0x000fea0003800000 */
.L_x_8921:
[----:B------:R-:W-:Y:S04]  /*27560*/  BSSY B1, `(.L_x_8923) ;  /* 0x0000050000017945 */ /* 0x000fe80003800000 */
[----:B------:R-:W-:Y:S05]  /*27570*/  @!P6 BRA `(.L_x_8924) ;  /* 0x000000040038e947 */ /* 0x000fea0003800000 */
[----:B------:R-:W0:Y:S04]  /*27580*/  LDL R9, [R1] ;  /* 0x0000000001097983 */ /* 0x000e280000100800 */
[----:B------:R-:W2:Y:S01]  /*27590*/  LDL R6, [R1+0xc] ;  /* 0x00000c0001067983 */ /* 0x000ea20000100800 */
[----:B------:R-:W1:Y:S01]  /*275a0*/  S2R R7, SR_TID.X ;  /* 0x0000000000077919 */ /* 0x000e620000002100 */
[----:B------:R-:W-:Y:S01]  /*275b0*/  BSSY B2, `(.L_x_8925) ;  /* 0x0000007000027945 */ /* 0x000fe20003800000 */
[----:B-1----:R-:W-:-:S04]  /*275c0*/  LOP3.LUT R7, R7, 0x7f, RZ, 0xc0, !PT ;  /* 0x0000007f07077812 */ /* 0x002fc800078ec0ff */
[----:B------:R-:W-:Y:S01]  /*275d0*/  ISETP.NE.AND P1, PT, R7, RZ, PT ;  /* 0x000000ff0700720c */ /* 0x000fe20003f25270 */
[----:B0-----:R-:W-:Y:S01]  /*275e0*/  IMAD R5, R9, 0x8, R17 ;  /* 0x0000000809057824 */ /* 0x001fe200078e0211 */
[----:B--2---:R-:W-:-:S04]  /*275f0*/  SHF.L.U32 R6, R6, 0x1f, RZ ;  /* 0x0000001f06067819 */ /* 0x004fc800000006ff */
[----:B------:R-:W0:Y:S02]  /*27600*/  SYNCS.PHASECHK.TRANS64.TRYWAIT P0, [R5+URZ+0x228a0], R6 ;  /* 0x0228a006050075a7 */ /* 0x000e24000800017f */
[----:B0-----:R-:W-:Y:S05]  /*27610*/  @!P0 BRA `(.L_x_8926) ;  /* 0x0000009800d48947 */ /* 0x001fea0003800000 */
.L_x_9165:
[----:B------:R-:W-:Y:S05]  /*27620*/  BSYNC B2 ;  /* 0x0000000000027941 */ /* 0x000fea0003800000 */
.L_x_8925:
        /* <DEDUP_REMOVED lines=9> */
.L_x_8928:
[----:B------:R-:W-:Y:S05]  /*276c0*/  BSYNC B2 ;  /* 0x0000000000027941 */ /* 0x000fea0003800000 */
.L_x_8927:
[----:B------:R-:W2:Y:S01]  /*276d0*/  LDL R7, [R1] ;  /* 0x0000000001077983 */ /* 0x000ea20000100800 */
[----:B------:R-:W-:Y:S01]  /*276e0*/  IMAD.MOV.U32 R12, RZ, RZ, RZ ;  /* 0x000000ffff0c7224 */ /* 0x000fe200078e00ff */
[----:B------:R-:W-:Y:S01]  /*276f0*/  UIADD3 UR4, UP0, UR36, 0x570, URZ ;  /* 0x0000057024047890 */ /* 0x000fe2000ff1e03f */
[----:B------:R-:W-:Y:S01]  /*27700*/  IMAD R9, R3, 0xa0, R0 ;  /* 0x000000a003097824 */ /* 0x000fe200078e0200 */
[----:B------:R-:W-:Y:S01]  /*27710*/  PLOP3.LUT P0, PT, PT, PT, PT, 0x80, 0x0 ;  /* 0x000000000000781c */ /* 0x000fe20003f0f070 */
[----:B------:R-:W-:Y:S01]  /*27720*/  VIADD R10, R5, 0x22890 ;  /* 0x00022890050a7836 */ /* 0x000fe20000000000 */
[----:B------:R-:W-:Y:S01]  /*27730*/  R2UR UR10, R12 ;  /* 0x000000000c0a72ca */ /* 0x000fe200000e0000 */
[----:B------:R-:W-:Y:S01]  /*27740*/  VIADD R9, R9, 0xffffff60 ;  /* 0xffffff6009097836 */ /* 0x000fe20000000000 */
[----:B------:R-:W-:Y:S01]  /*27750*/  UIADD3.X UR5, URZ, UR37, URZ, UP0, !UPT ;  /* 0x000000253f057290 */ /* 0x000fe200087fe43f */
[----:B------:R-:W-:Y:S01]  /*27760*/  UMOV UR6, 0x0 ;  /* 0x0000000000067882 */ /* 0x000fe20000000000 */
[----:B------:R-:W-:Y:S01]  /*27770*/  UMOV UR7, 0x12f00000 ;  /* 0x12f0000000077882 */ /* 0x000fe20000000000 */
[----:B--2---:R-:W-:-:S04]  /*27780*/  IMAD R7, R7, 0x5000, R17 ;  /* 0x0000500007077824 */ /* 0x004fc800078e0211 */
[----:B------:R-:W-:-:S07]  /*27790*/  VIADD R11, R7, 0x18400 ;  /* 0x00018400070b7836 */ /* 0x000fce0000000000 */
.L_x_8929:
        /* <DEDUP_REMOVED lines=13> */
.L_x_9166:
[----:B------:R-:W-:Y:S05]  /*27870*/  BSYNC B2 ;  /* 0x0000000000027941 */ /* 0x000fea0003800000 */
.L_x_8930:
[----:B------:R-:W-:Y:S01]  /*27880*/  BSSY B2, `(.L_x_8932) ;  /* 0x000000b000027945 */ /* 0x000fe20003800000 */
[----:B------:R-:W-:Y:S02]  /*27890*/  IMAD.MOV.U32 R10, RZ, RZ, 0x0 ;  /* 0x00000000ff0a7424 */ /* 0x000fe400078e00ff */
[----:B------:R-:W-:Y:S01]  /*278a0*/  IMAD.MOV.U32 R11, RZ, RZ, 0x12f00000 ;  /* 0x12f00000ff0b7424 */ /* 0x000fe200078e00ff */
[----:B------:R-:W-:Y:S06]  /*278b0*/  @P1 BRA `(.L_x_8933) ;  /* 0x00000000001c1947 */ /* 0x000fec0003800000 */
[----:B------:R-:W2:Y:S01]  /*278c0*/  S2R R13, SR_TID.X ;  /* 0x00000000000d7919 */ /* 0x000ea20000002100 */
[----:B01----:R-:W-:-:S04]  /*278d0*/  IMAD.MOV.U32 R6, RZ, RZ, 0x5000 ;  /* 0x00005000ff067424 */ /* 0x003fc800078e00ff */
[----:B------:R3:W-:Y:S01]  /*278e0*/  SYNCS.ARRIVE.TRANS64 RZ, [R5+URZ+0x228b0], R6 ;  /* 0x0228b00605ff79a7 */ /* 0x0007e2000800003f */
[----:B--2---:R-:W-:-:S04]  /*278f0*/  LOP3.LUT R13, R13, 0x1f, RZ, 0xc0, !PT ;  /* 0x0000001f0d0d7812 */ /* 0x004fc800078ec0ff */
[----:B------:R-:W-:-:S13]  /*27900*/  ISETP.NE.AND P0, PT, R13, RZ, PT ;  /* 0x000000ff0d00720c */ /* 0x000fda0003f05270 */
[----:B---3--:R-:W-:Y:S05]  /*27910*/  @!P0 BRA `(.L_x_8933) ;  /* 0x0000000000048947 */ /* 0x008fea0003800000 */
[----:B------:R-:W-:Y:S01]  /*27920*/  BPT.TRAP 0x1 ;  /* 0x000000040000795c */ /* 0x000fe20000300000 */
.L_x_8933:
[----:B------:R-:W-:Y:S05]  /*27930*/  BSYNC B2 ;  /* 0x0000000000027941 */ /* 0x000fea0003800000 */
.L_x_8932:
        /* <DEDUP_REMOVED lines=8> */
.L_x_8934:
        /* <DEDUP_REMOVED lines=10> */
.L_x_8924:
[----:B------:R-:W-:Y:S05]  /*27a60*/  BSYNC B1 ;  /* 0x0000000000017941 */ /* 0x000fea0003800000 */
.L_x_8923:
[----:B------:R-:W0:Y:S04]  /*27a70*/  LDL.LU R6, [R1] ;  /* 0x0000000001067983 */ /* 0x000e280000300800 */
[----:B------:R-:W2:Y:S01]  /*27a80*/  LDL.LU R10, [R1+0xc] ;  /* 0x00000c00010a7983 */ /* 0x000ea20000300800 */
[----:B------:R-:W-:Y:S01]  /*27a90*/  VIADD R3, R3, 0xfffffffe ;  /* 0xfffffffe03037836 */ /* 0x000fe20000000000 */
[----:B------:R-:W-:-:S04]  /*27aa0*/  PLOP3.LUT P0, PT, PT, PT, PT, 0x8, 0x0 ;  /* 0x000000000000781c */ /* 0x000fc80003f0e170 */
[----:B------:R-:W-:Y:S01]  /*27ab0*/  ISETP.GE.AND P2, PT, R3, R4, PT ;  /* 0x000000040300720c */ /* 0x000fe20003f46270 */
[----:B0-----:R-:W-:-:S05]  /*27ac0*/  VIADD R5, R6, 0x1 ;  /* 0x0000000106057836 */ /* 0x001fca0000000000 */
[----:B------:R-:W-:-:S04]  /*27ad0*/  ISETP.NE.AND P1, PT, R5, 0x2, PT ;  /* 0x000000020500780c */ /* 0x000fc80003f25270 */
[----:B------:R-:W-:Y:S02]  /*27ae0*/  SEL R6, RZ, 0x1, P1 ;  /* 0x00000001ff067807 */ /* 0x000fe40000800000 */
[----:B------:R-:W-:Y:S02]  /*27af0*/  SEL R5, R5, RZ, P1 ;  /* 0x000000ff05057207 */ /* 0x000fe40000800000 */
[----:B--2---:R-:W-:-:S03]  /*27b00*/  LOP3.LUT R10, R10, R6, RZ, 0x3c, !PT ;  /* 0x000000060a0a7212 */ /* 0x004fc600078e3cff */
[----:B------:R0:W-:Y:S04]  /*27b10*/  STL [R1], R5 ;  /* 0x0000000501007387 */ /* 0x0001e80000100800 */
[----:B------:R0:W-:Y:S01]  /*27b20*/  STL [R1+0xc], R10 ;  /* 0x00000c0a01007387 */ /* 0x0001e20000100800 */
[----:B------:R-:W-:Y:S05]  /*27b30*/  @!P2 BRA `(.L_x_8917) ;  /* 0x000000040074a947 */ /* 0x000fea0003800000 */
.L_x_8947:
[----:B------:R-:W-:Y:S05]  /*27b40*/  YIELD ;  /* 0x0000000000007946 */ /* 0x000fea0003800000 */
[----:B------:R-:W-:Y:S04]  /*27b50*/  BSSY B1, `(.L_x_8935) ;  /* 0x000004f000017945 */ /* 0x000fe80003800000 */
[----:B-1----:R-:W-:Y:S05]  /*27b60*/  @!P6 BRA `(.L_x_8936) ;  /* 0x000000040034e947 */ /* 0x002fea0003800000 */
[----:B0-----:R-:W2:Y:S04]  /*27b70*/  LDL R5, [R1] ;  /* 0x0000000001057983 */ /* 0x001ea80000100800 */
[----:B------:R-:W3:Y:S01]  /*27b80*/  LDL R6, [R1+0xc] ;  /* 0x00000c0001067983 */ /* 0x000ee20000100800 */
[----:B------:R-:W0:Y:S01]  /*27b90*/  S2R R7, SR_TID.X ;  /* 0x0000000000077919 */ /* 0x000e220000002100 */
[----:B------:R-:W-:Y:S01]  /*27ba0*/  BSSY B2, `(.L_x_8937) ;  /* 0x0000007000027945 */ /* 0x000fe20003800000 */
[----:B0-----:R-:W-:-:S04]  /*27bb0*/  LOP3.LUT R7, R7, 0x7f, RZ, 0xc0, !PT ;  /* 0x0000007f07077812 */ /* 0x001fc800078ec0ff */
[----:B------:R-:W-:Y:S01]  /*27bc0*/  ISETP.NE.AND P2, PT, R7, RZ, PT ;  /* 0x000000ff0700720c */ /* 0x000fe20003f45270 */
[----:B--2---:R-:W-:Y:S01]  /*27bd0*/  IMAD R5, R5, 0x8, R17 ;  /* 0x0000000805057824 */ /* 0x004fe200078e0211 */
[----:B---3--:R-:W-:-:S04]  /*27be0*/  SHF.L.U32 R6, R6, 0x1f, RZ ;  /* 0x0000001f06067819 */ /* 0x008fc800000006ff */
[----:B------:R-:W0:Y:S02]  /*27bf0*/  SYNCS.PHASECHK.TRANS64.TRYWAIT P1, [R5+URZ+0x228a0], R6 ;  /* 0x0228a006050075a7 */ /* 0x000e24000802017f */
[----:B0-----:R-:W-:Y:S05]  /*27c00*/  @!P1 BRA `(.L_x_8938) ;  /* 0x0000009400809947 */ /* 0x001fea0003800000 */
.L_x_9167:
[----:B------:R-:W-:Y:S05]  /*27c10*/  BSYNC B2 ;  /* 0x0000000000027941 */ /* 0x000fea0003800000 */
.L_x_8937:
        /* <DEDUP_REMOVED lines=9> */
.L_x_8940:
[----:B------:R-:W-:Y:S05]  /*27cb0*/  BSYNC B2 ;  /* 0x0000000000027941 */ /* 0x000fea0003800000 */
.L_x_8939:
[----:B------:R-:W2:Y:S01]  /*27cc0*/  LDL R7, [R1] ;  /* 0x0000000001077983 */ /* 0x000ea20000100800 */
[----:B------:R-:W-:Y:S01]  /*27cd0*/  IMAD.MOV.U32 R12, RZ, RZ, RZ ;  /* 0x000000ffff0c7224 */ /* 0x000fe200078e00ff */
[----:B------:R-:W-:Y:S01]  /*27ce0*/  UIADD3 UR4, UP0, UR36, 0x570, URZ ;  /* 0x0000057024047890 */ /* 0x000fe2000ff1e03f */
[----:B------:R-:W-:Y:S01]  /*27cf0*/  PLOP3.LUT P1, PT, PT, PT, PT, 0x80, 0x0 ;  /* 0x000000000000781c */ /* 0x000fe20003f2f070 */
[----:B------:R-:W-:Y:S01]  /*27d00*/  IMAD R9, R3, 0xa0, R0 ;  /* 0x000000a003097824 */ /* 0x000fe200078e0200 */
[----:B------:R-:W-:Y:S01]  /*27d10*/  UMOV UR6, 0x0 ;  /* 0x0000000000067882 */ /* 0x000fe20000000000 */
[----:B------:R-:W-:Y:S01]  /*27d20*/  R2UR UR10, R12 ;  /* 0x000000000c0a72ca */ /* 0x000fe200000e0000 */
[----:B------:R-:W-:Y:S01]  /*27d30*/  VIADD R10, R5, 0x22890 ;  /* 0x00022890050a7836 */ /* 0x000fe20000000000 */
[----:B------:R-:W-:Y:S01]  /*27d40*/  UIADD3.X UR5, URZ, UR37, URZ, UP0, !UPT ;  /* 0x000000253f057290 */ /* 0x000fe200087fe43f */
[----:B------:R-:W-:Y:S01]  /*27d50*/  UMOV UR7, 0x12f00000 ;  /* 0x12f0000000077882 */ /* 0x000fe20000000000 */
[----:B--2---:R-:W-:-:S04]  /*27d60*/  IMAD R7, R7, 0x5000, R17 ;  /* 0x0000500007077824 */ /* 0x004fc800078e0211 */
[----:B------:R-:W-:-:S07]  /*27d70*/  VIADD R11, R7, 0x18400 ;  /* 0x00018400070b7836 */ /* 0x000fce0000000000 */
.L_x_8941:
        /* <DEDUP_REMOVED lines=13> */
.L_x_9168:
[----:B------:R-:W-:Y:S05]  /*27e50*/  BSYNC B2 ;  /* 0x0000000000027941 */ /* 0x000fea0003800000 */
.L_x_8942:
        /* <DEDUP_REMOVED lines=11> */
.L_x_8945:
[----:B------:R-:W-:Y:S05]  /*27f10*/  BSYNC B2 ;  /* 0x0000000000027941 */ /* 0x000fea0003800000 */
.L_x_8944:
        /* <DEDUP_REMOVED lines=8> */
.L_x_8946:
        /* <DEDUP_REMOVED lines=10> */
.L_x_8936:
[----:B------:R-:W-:Y:S05]  /*28040*/  BSYNC B1 ;  /* 0x0000000000017941 */ /* 0x000fea0003800000 */
.L_x_8935:
[----:B------:R-:W2:Y:S04]  /*28050*/  LDL.LU R6, [R1] ;  /* 0x0000000001067983 */ /* 0x000ea80000300800 */
[----:B0-----:R-:W3:Y:S01]  /*28060*/  LDL.LU R10, [R1+0xc] ;  /* 0x00000c00010a7983 */ /* 0x001ee20000300800 */
[C---:B------:R-:W-:Y:S01]  /*28070*/  ISETP.GT.AND P2, PT, R3.reuse, R4, PT ;  /* 0x000000040300720c */ /* 0x040fe20003f44270 */
[----:B------:R-:W-:Y:S02]  /*28080*/  VIADD R3, R3, 0xffffffff ;  /* 0xffffffff03037836 */ /* 0x000fe40000000000 */
[----:B--2---:R-:W-:-:S05]  /*28090*/  VIADD R5, R6, 0x1 ;  /* 0x0000000106057836 */ /* 0x004fca0000000000 */
[----:B------:R-:W-:-:S04]  /*280a0*/  ISETP.NE.AND P1, PT, R5, 0x2, PT ;  /* 0x000000020500780c */ /* 0x000fc80003f25270 */
[----:B------:R-:W-:Y:S02]  /*280b0*/  SEL R6, RZ, 0x1, P1 ;  /* 0x00000001ff067807 */ /* 0x000fe40000800000 */
[----:B------:R-:W-:Y:S02]  /*280c0*/  SEL R5, R5, RZ, P1 ;  /* 0x000000ff05057207 */ /* 0x000fe40000800000 */
[----:B---3--:R-:W-:-:S05]  /*280d0*/  LOP3.LUT R10, R10, R6, RZ, 0x3c, !PT ;  /* 0x000000060a0a7212 */ /* 0x008fca00078e3cff */
[----:B------:R1:W-:Y:S04]  /*280e0*/  STL [R1+0xc], R10 ;  /* 0x00000c0a01007387 */ /* 0x0003e80000100800 */
[----:B------:R1:W-:Y:S01]  /*280f0*/  STL [R1], R5 ;  /* 0x0000000501007387 */ /* 0x0003e20000100800 */
[----:B------:R-:W-:Y:S05]  /*28100*/  @P2 BRA `(.L_x_8947) ;  /* 0xfffffff8008c2947 */ /* 0x000fea000383ffff */
.L_x_8917:
[----:B------:R-:W-:Y:S05]  /*28110*/  BSYNC B0 ;  /* 0x0000000000007941 */ /* 0x000fea0003800000 */
.L_x_8916:
[----:B------:R-:W2:Y:S01]  /*28120*/  LDC R0, c[0x0][0x448] ;  /* 0x00011200ff007b82 */ /* 0x000ea20000000800 */
[----:B------:R-:W-:Y:S01]  /*28130*/  VIADD R2, R25, 0x7f ;  /* 0x0000007f19027836 */ /* 0x000fe20000000000 */
[----:B------:R-:W-:Y:S06]  /*28140*/  @!P0 WARPSYNC.ALL ;  /* 0x0000000000008948 */ /* 0x000fec0003800000 */
[----:B------:R-:W-:Y:S01]  /*28150*/  @!P0 BAR.SYNC.DEFER_BLOCKING 0xc, 0x180 ;  /* 0x0306000000008b1d */ /* 0x000fe20000010000 */
[----:B--2---:R-:W-:-:S13]  /*28160*/  ISETP.NE.AND P1, PT, R0, 0x1, PT ;  /* 0x000000010000780c */ /* 0x004fda0003f25270 */
[----:B------:R-:W2:Y:S08]  /*28170*/  @P1 LDC R3, c[0x0][0x44c] ;  /* 0x00011300ff031b82 */ /* 0x000eb00000000800 */
[----:B------:R-:W3:Y:S01]  /*28180*/  @P1 LDC R0, c[0x0][0x450] ;  /* 0x00011400ff001b82 */ /* 0x000ee20000000800 */
[----:B--2---:R-:W-:-:S05]  /*28190*/  @P1 IMAD.HI.U32 R3, R2, R3, RZ ;  /* 0x0000000302031227 */ /* 0x004fca00078e00ff */
[----:B---3--:R-:W-:-:S05]  /*281a0*/  @P1 SHF.R.U32.HI R2, RZ, R0, R3 ;  /* 0x00000000ff021219 */ /* 0x008fca0000011603 */
[----:B------:R-:W-:Y:S02]  /*281b0*/  IMAD.IADD R8, R8, 0x1, R2 ;  /* 0x0000000108087824 */ /* 0x000fe400078e0202 */
[----:B------:R-:W2:Y:S02]  /*281c0*/  LDC.64 R2, c[0x0][0x9e0] ;  /* 0x00027800ff027b82 */ /* 0x000ea40000000a00 */
[----:B--2---:R-:W-:Y:S01]  /*281d0*/  ISETP.GE.AND P2, PT, R3, 0x1, PT ;  /* 0x000000010300780c */ /* 0x004fe20003f46270 */
        /* <DEDUP_REMOVED lines=8> */
[----:B01----:R-:W0:Y:S02]  /*28260*/  @P0 LDC.64 R4, c[0x0][0x9e8] ;  /* 0x00027a00ff040b82 */ /* 0x003e240000000a00 */
[----:B0-----:R-:W-:-:S05]  /*28270*/  @P0 IMAD.HI.U32 R4, R0, R4, RZ ;  /* 0x0000000400040227 */ /* 0x001fca00078e00ff */
[----:B------:R-:W-:-:S04]  /*28280*/  @P0 SHF.R.U32.HI R0, RZ, R5, R4 ;  /* 0x00000005ff000219 */ /* 0x000fc80000011604 */
[----:B------:R-:W-:Y:S01]  /*28290*/  LOP3.LUT R0, RZ, R0, RZ, 0x33, !PT ;  /* 0x00000000ff007212 */ /* 0x000fe200078e33ff */
[----:B------:R-:W-:Y:S06]  /*282a0*/  BRA `(.L_x_8951) ;  /* 0x0000000000107947 */ /* 0x000fec0003800000 */
.L_x_8950:
[----:B------:R-:W-:-:S13]  /*282b0*/  ISETP.NE.AND P0, PT, R3, 0x1, PT ;  /* 0x000000010300780c */ /* 0x000fda0003f05270 */
[----:B01----:R-:W0:Y:S02]  /*282c0*/  @P0 LDC.64 R4, c[0x0][0x9e8] ;  /* 0x00027a00ff040b82 */ /* 0x003e240000000a00 */
[----:B0-----:R-:W-:-:S05]  /*282d0*/  @P0 IMAD.HI.U32 R4, R0, R4, RZ ;  /* 0x0000000400040227 */ /* 0x001fca00078e00ff */
[----:B------:R-:W-:-:S07]  /*282e0*/  @P0 SHF.R.U32.HI R0, RZ, R5, R4 ;  /* 0x00000005ff000219 */ /* 0x000fce0000011604 */
.L_x_8951:
[----:B------:R-:W-:Y:S05]  /*282f0*/  BSYNC B0 ;  /* 0x0000000000007941 */ /* 0x000fea0003800000 */
.L_x_8949:
[----:B------:R-:W-:-:S05]  /*28300*/  IMAD R0, R0, R3, R3 ;  /* 0x0000000300007224 */ /* 0x000fca00078e0203 */
[----:B------:R-:W-:-:S07]  /*28310*/  VIMNMX R2, R2, R0, PT ;  /* 0x0000000002027248 */ /* 0x000fce0003fe0100 */
.L_x_8948:
[----:B------:R-:W-:Y:S01]  /*28320*/  VIADD R0, R2, 0x9f ;  /* 0x0000009f02007836 */ /* 0x000fe20000000000 */
[----:B------:R-:W-:Y:S01]  /*28330*/  ULDC UR4, c[0x0][0x9dc] ;  /* 0x0002770000047ab9 */ /* 0x000fe20000000800 */
[----:B------:R-:W-:Y:S02]  /*28340*/  IMAD.MOV.U32 R4, RZ, RZ, R25 ;  /* 0x000000ffff047224 */ /* 0x000fe400078e0019 */
[----:B------:R-:W-:-:S05]  /*28350*/  IMAD.HI R0, R0, 0x66666667, RZ ;  /* 0x6666666700007827 */ /* 0x000fca00078e02ff */
[----:B------:R-:W-:-:S04]  /*28360*/  SHF.R.U32.HI R2, RZ, 0x1f, R0 ;  /* 0x0000001fff027819 */ /* 0x000fc80000011600 */
[----:B------:R-:W-:Y:S02]  /*28370*/  LEA.HI.SX32 R2, R0, R2, 0x1a ;  /* 0x0000000200027211 */ /* 0x000fe400078fd2ff */
[----:B------:R-:W2:Y:S02]  /*28380*/  @P1 LDC R0, c[0x0][0x450] ;  /* 0x00011400ff001b82 */ /* 0x000ea40000000800 */
[----:B------:R-:W-:-:S06]  /*28390*/  VIMNMX R32, R20, R2, PT ;  /* 0x0000000214207248 */ /* 0x000fcc0003fe0100 */
[----:B------:R-:W3:Y:S02]  /*283a0*/  @P1 LDC R2, c[0x0][0x44c] ;  /* 0x00011300ff021b82 */ /* 0x000ee40000000800 */
[----:B---3--:R-:W-:-:S05]  /*283b0*/  @P1 IMAD.HI.U32 R2, R25, R2, RZ ;  /* 0x0000000219021227 */ /* 0x008fca00078e00ff */
        /* <DEDUP_REMOVED lines=9> */
[----:B01----:R-:W0:Y:S02]  /*28450*/  @P0 LDC.64 R4, c[0x0][0x9e8] ;  /* 0x00027a00ff040b82 */ /* 0x003e240000000a00 */
[----:B0-----:R-:W-:-:S05]  /*28460*/  @P0 IMAD.HI.U32 R4, R2, R4, RZ ;  /* 0x0000000402040227 */ /* 0x001fca00078e00ff */
[----:B------:R-:W-:-:S04]  /*28470*/  @P0 SHF.R.U32.HI R2, RZ, R5, R4 ;  /* 0x00000005ff020219 */ /* 0x000fc80000011604 */
[----:B------:R-:W-:Y:S01]  /*28480*/  LOP3.LUT R2, RZ, R2, RZ, 0x33, !PT ;  /* 0x00000002ff027212 */ /* 0x000fe200078e33ff */
[----:B------:R-:W-:Y:S06]  /*28490*/  BRA `(.L_x_8955) ;  /* 0x0000000000107947 */ /* 0x000fec0003800000 */
.L_x_8954:
[----:B------:R-:W-:-:S13]  /*284a0*/  ISETP.NE.AND P0, PT, R3, 0x1, PT ;  /* 0x000000010300780c */ /* 0x000fda0003f05270 */
[----:B01----:R-:W0:Y:S02]  /*284b0*/  @P0 LDC.64 R4, c[0x0][0x9e8] ;  /* 0x00027a00ff040b82 */ /* 0x003e240000000a00 */
[----:B0-----:R-:W-:-:S05]  /*284c0*/  @P0 IMAD.HI.U32 R4, R2, R4, RZ ;  /* 0x0000000402040227 */ /* 0x001fca00078e00ff */
[----:B------:R-:W-:-:S07]  /*284d0*/  @P0 SHF.R.U32.HI R2, RZ, R5, R4 ;  /* 0x00000005ff020219 */ /* 0x000fce0000011604 */
.L_x_8955:
[----:B------:R-:W-:Y:S05]  /*284e0*/  BSYNC B0 ;  /* 0x0000000000007941 */ /* 0x000fea0003800000 */
.L_x_8953:
[----:B------:R-:W-:-:S05]  /*284f0*/  IMAD R2, R2, R3, RZ ;  /* 0x0000000302027224 */ /* 0x000fca00078e02ff */
[----:B------:R-:W-:-:S07]  /*28500*/  VIMNMX R0, R0, R2, !PT ;  /* 0x0000000200007248 */ /* 0x000fce0007fe0100 */
.L_x_8952:
[----:B------:R-:W-:-:S05]  /*28510*/  IMAD.HI R0, R0, 0x66666667, RZ ;  /* 0x6666666700007827 */ /* 0x000fca00078e02ff */
[----:B------:R-:W-:-:S04]  /*28520*/  SHF.R.U32.HI R2, RZ, 0x1f, R0 ;  /* 0x0000001fff027819 */ /* 0x000fc80000011600 */
[----:B------:R-:W-:-:S04]  /*28530*/  LEA.HI.SX32 R2, R0, R2, 0x1a ;  /* 0x0000000200027211 */ /* 0x000fc800078fd2ff */
[----:B------:R-:W-:-:S04]  /*28540*/  VIMNMX R3, RZ, R2, !PT ;  /* 0x00000002ff037248 */ /* 0x000fc80007fe0100 */
[----:B------:R-:W-:Y:S01]  /*28550*/  ISETP.GT.AND P0, PT, R32, R3, PT ;  /* 0x000000032000720c */ /* 0x000fe20003f04270 */
[----:B------:R2:W-:-:S12]  /*28560*/  STL [R1+0x1c], R3 ;  /* 0x00001c0301007387 */ /* 0x0005d80000100800 */
[----:B--2---:R-:W-:Y:S05]  /*28570*/  @P0 BRA `(.L_x_8956) ;  /* 0x0000000000440947 */ /* 0x004fea0003800000 */
[----:B------:R-:W2:Y:S02]  /*28580*/  S2R R3, SR_TID.X ;  /* 0x0000000000037919 */ /* 0x000ea40000002100 */
[----:B--2---:R-:W-:-:S04]  /*28590*/  LOP3.LUT R3, R3, 0x7f, RZ, 0xc0, !PT ;  /* 0x0000007f03037812 */ /* 0x004fc800078ec0ff */
[----:B------:R-:W-:-:S13]  /*285a0*/  ISETP.NE.AND P0, PT, R3, RZ, PT ;  /* 0x000000ff0300720c */ /* 0x000fda0003f05270 */
[----:B------:R-:W-:Y:S05]  /*285b0*/  @P0 BRA `(.L_x_8957) ;  /* 0x0000004c00700947 */ /* 0x000fea0003800000 */
[----:B01----:R-:W0:Y:S01]  /*285c0*/  S2R R5, SR_LANEID ;  /* 0x0000000000057919 */ /* 0x003e220000000000 */
        /* <DEDUP_REMOVED lines=12> */
.L_x_8956:
        /* <DEDUP_REMOVED lines=9> */
[----:B------:R-:W2:Y:S01]  /*28720*/  LDC.64 R2, c[0x4][R2] ;  /* 0x0100000002027b82 */ /* 0x000ea20000000a00 */
[----:B01----:R-:W-:Y:S02]  /*28730*/  IMAD.U32 R5, RZ, RZ, UR7 ;  /* 0x00000007ff057e24 */ /* 0x003fe4000f8e00ff */
        /* <DEDUP_REMOVED lines=8> */
[----:B--2---:R-:W-:Y:S05]  /*287c0*/  CALL.ABS.NOINC R2 ;  /* 0x0000000002007343 */ /* 0x004fea0003c00000 */
.L_x_8959:
[----:B------:R-:W-:Y:S05]  /*287d0*/  BSYNC B6 ;  /* 0x0000000000067941 */ /* 0x000fea0003800000 */
.L_x_8958:
        /* <DEDUP_REMOVED lines=22> */
.L_x_8961:
[----:B------:R-:W-:Y:S05]  /*28940*/  BSYNC B6 ;  /* 0x0000000000067941 */ /* 0x000fea0003800000 */
.L_x_8960:
        /* <DEDUP_REMOVED lines=20> */
.L_x_8963:
[----:B------:R-:W-:Y:S05]  /*28a90*/  BSYNC B6 ;  /* 0x0000000000067941 */ /* 0x000fea0003800000 */
.L_x_8962:
        /* <DEDUP_REMOVED lines=19> */
.L_x_8965:
[----:B------:R-:W-:Y:S05]  /*28bd0*/  BSYNC B6 ;  /* 0x0000000000067941 */ /* 0x000fea0003800000 */
.L_x_8964:
[----:B------:R-:W-:Y:S01]  /*28be0*/  ULDC.64 UR4, c[0x0][0x9f8] ;  /* 0x00027e0000047ab9 */ /* 0x000fe20000000a00 */
[----:B------:R-:W2:Y:S01]  /*28bf0*/  LDL R21, [R1+0x14] ;  /* 0x0000140001157983 */ /* 0x000ea20000100800 */
[----:B------:R-:W-:Y:S01]  /*28c00*/  ISETP.NE.U32.AND P0, PT, RZ, UR4, PT ;  /* 0x00000004ff007c0c */ /* 0x000fe2000bf05070 */
[----:B------:R-:W-:Y:S01]  /*28c10*/  IMAD.MOV.U32 R14, RZ, RZ, R27 ;  /* 0x000000ffff0e7224 */ /* 0x000fe200078e001b */
[----:B------:R-:W3:Y:S01]  /*28c20*/  LDC R12, c[0x0][0x430] ;  /* 0x00010c00ff0c7b82 */ /* 0x000ee20000000800 */
[----:B------:R-:W4:Y:S01]  /*28c30*/  LDL R13, [R1+0x48] ;  /* 0x00004800010d7983 */ /* 0x000f220000100800 */
[----:B------:R-:W-:Y:S01]  /*28c40*/  ISETP.NE.AND.EX P0, PT, RZ, UR5, PT, P0 ;  /* 0x00000005ff007c0c */ /* 0x000fe2000bf05300 */
[----:B------:R-:W0:-:S12]  /*28c50*/  S2R R20, SR_TID.X ;  /* 0x0000000000147919 */ /* 0x000e180000002100 */
[----:B------:R-:W1:Y:S02]  /*28c60*/  @P0 LDC.64 R2, c[0x0][0x9f8] ;  /* 0x00027e00ff020b82 */ /* 0x000e640000000a00 */
[----:B-1----:R-:W-:-:S05]  /*28c70*/  @P0 IMAD.WIDE R2, R27, 0x4, R2 ;  /* 0x000000041b020825 */ /* 0x002fca00078e0202 */
[----:B------:R1:W4:Y:S01]  /*28c80*/  @P0 LDG.E R14, desc[UR60][R2.64] ;  /* 0x0000003c020e0981 */ /* 0x000322000c1e1900 */
[----:B0-----:R-:W-:Y:S01]  /*28c90*/  LOP3.LUT R20, R20, 0x7f, RZ, 0xc0, !PT ;  /* 0x0000007f14147812 */ /* 0x001fe200078ec0ff */
[----:B------:R-:W-:Y:S01]  /*28ca0*/  IMAD.MOV.U32 R4, RZ, RZ, 0xa0 ;  /* 0x000000a0ff047424 */ /* 0x000fe200078e00ff */
[----:B---3--:R-:W-:Y:S01]  /*28cb0*/  ISETP.NE.AND P0, PT, R12, 0x1, PT ;  /* 0x000000010c00780c */ /* 0x008fe20003f05270 */
[----:B------:R-:W0:Y:S01]  /*28cc0*/  S2R R30, SR_TID.X ;  /* 0x00000000001e7919 */ /* 0x000e220000002100 */
[----:B------:R-:W-:Y:S01]  /*28cd0*/  SHF.R.U32.HI R20, RZ, 0x3, R20 ;  /* 0x00000003ff147819 */ /* 0x000fe20000011614 */
[----:B------:R-:W-:-:S10]  /*28ce0*/  IMAD R4, R32, R4, -0xa0 ;  /* 0xffffff6020047424 */ /* 0x000fd400078e0204 */
[----:B------:R-:W3:Y:S08]  /*28cf0*/  @P0 LDC R0, c[0x0][0x434] ;  /* 0x00010d00ff000b82 */ /* 0x000ef00000000800 */
[----:B-1----:R-:W1:Y:S08]  /*28d00*/  @P0 LDC R2, c[0x0][0x438] ;  /* 0x00010e00ff020b82 */ /* 0x002e700000000800 */
[----:B------:R-:W1:Y:S01]  /*28d10*/  @P0 LDC R5, c[0x0][0x434] ;  /* 0x00010d00ff050b82 */ /* 0x000e620000000800 */
[----:B0-----:R-:W-:-:S07]  /*28d20*/  IMAD.SHL.U32 R30, R30, 0x10, RZ ;  /* 0x000000101e1e7824 */ /* 0x001fce00078e00ff */
[----:B------:R-:W0:Y:S01]  /*28d30*/  @P0 LDC R7, c[0x0][0x438] ;  /* 0x00010e00ff070b82 */ /* 0x000e220000000800 */
[----:B------:R-:W-:Y:S02]  /*28d40*/  LOP3.LUT R30, R20, 0x70, R30, 0xf8, !PT ;  /* 0x00000070141e7812 */ /* 0x000fe400078ef81e */
[----:B------:R-:W3:Y:S03]  /*28d50*/  S2R R20, SR_TID.X ;  /* 0x0000000000147919 */ /* 0x000ee60000002100 */
[----:B------:R-:W-:-:S05]  /*28d60*/  IMAD.IADD R8, R30, 0x1, R4 ;  /* 0x000000011e087824 */ /* 0x000fca00078e0204 */
[----:B------:R-:W-:Y:S02]  /*28d70*/  ISETP.GE.AND P1, PT, R8, R19, PT ;  /* 0x000000130800720c */ /* 0x000fe40003f26270 */
[C---:B---3--:R-:W-:Y:S01]  /*28d80*/  LOP3.LUT R30, R20.reuse, 0x7f, RZ, 0xc0, !PT ;  /* 0x0000007f141e7812 */ /* 0x048fe200078ec0ff */
[----:B------:R-:W-:-:S03]  /*28d90*/  IMAD.SHL.U32 R20, R20, 0x10, RZ ;  /* 0x0000001014147824 */ /* 0x000fc600078e00ff */
[----:B------:R-:W-:-:S04]  /*28da0*/  SHF.R.U32.HI R30, RZ, 0x3, R30 ;  /* 0x00000003ff1e7819 */ /* 0x000fc8000001161e */
[----:B------:R-:W-:-:S04]  /*28db0*/  LOP3.LUT R20, R30, 0x70, R20, 0xf8, !PT ;  /* 0x000000701e147812 */ /* 0x000fc800078ef814 */
[----:B------:R-:W-:-:S05]  /*28dc0*/  LOP3.LUT R20, R20, 0x80, RZ, 0xfc, !PT ;  /* 0x0000008014147812 */ /* 0x000fca00078efcff */
[----:B------:R-:W-:Y:S01]  /*28dd0*/  IMAD.IADD R4, R20, 0x1, R4 ;  /* 0x0000000114047824 */ /* 0x000fe200078e0204 */
[----:B------:R-:W-:Y:S01]  /*28de0*/  LOP3.LUT R16, R16, 0xfffffffd, RZ, 0xc0, !PT ;  /* 0xfffffffd10107812 */ /* 0x000fe200078ec0ff */
[----:B------:R-:W-:Y:S01]  /*28df0*/  UMOV UR4, 0xffffffff ;  /* 0xffffffff00047882 */ /* 0x000fe20000000000 */
[--C-:B--2---:R-:W-:Y:S02]  /*28e00*/  IMAD.IADD R8, R8, 0x1, R21.reuse ;  /* 0x0000000108087824 */ /* 0x104fe400078e0215 */
[----:B------:R-:W-:Y:S02]  /*28e10*/  IMAD.IADD R9, R4, 0x1, R21 ;  /* 0x0000000104097824 */ /* 0x000fe400078e0215 */
[----:B------:R-:W-:-:S04]  /*28e20*/  @P0 IMAD.HI.U32 R0, R8, R0, RZ ;  /* 0x0000000008000227 */ /* 0x000fc800078e00ff */
[----:B------:R-:W-:Y:S01]  /*28e30*/  IMAD.MOV.U32 R6, RZ, RZ, R8 ;  /* 0x000000ffff067224 */ /* 0x000fe200078e0008 */
[----:B-1----:R-:W-:Y:S02]  /*28e40*/  @P0 SHF.R.U32.HI R6, RZ, R2, R0 ;  /* 0x00000002ff060219 */ /* 0x002fe40000011600 */
[----:B------:R-:W1:Y:S01]  /*28e50*/  @!P1 LDC.64 R2, c[0x0][0x428] ;  /* 0x00010a00ff029b82 */ /* 0x000e620000000a00 */
[----:B------:R-:W-:-:S04]  /*28e60*/  @P0 IMAD.HI.U32 R5, R9, R5, RZ ;  /* 0x0000000509050227 */ /* 0x000fc800078e00ff */
[----:B------:R-:W-:Y:S01]  /*28e70*/  IMAD.MOV.U32 R0, RZ, RZ, R9 ;  /* 0x000000ffff007224 */ /* 0x000fe200078e0009 */
[----:B0-----:R-:W-:Y:S02]  /*28e80*/  @P0 SHF.R.U32.HI R0, RZ, R7, R5 ;  /* 0x00000007ff000219 */ /* 0x001fe40000011605 */
[----:B------:R-:W-:Y:S02]  /*28e90*/  ISETP.GE.AND P0, PT, R4, R19, PT ;  /* 0x000000130400720c */ /* 0x000fe40003f06270 */
[----:B------:R-:W0:Y:S02]  /*28ea0*/  @!P1 LDC.64 R4, c[0x0][0x418] ;  /* 0x00010600ff049b82 */ /* 0x000e240000000a00 */
[----:B------:R-:W-:Y:S02]  /*28eb0*/  ISETP.GT.U32.OR P0, PT, R20, 0x9f, P0 ;  /* 0x0000009f1400780c */ /* 0x000fe40000704470 */
[----:B----4-:R-:W-:-:S05]  /*28ec0*/  SHF.R.S32.HI R15, RZ, 0x1f, R14 ;  /* 0x0000001fff0f7819 */ /* 0x010fca000001140e */
[----:B-1----:R-:W-:-:S04]  /*28ed0*/  @!P1 IMAD R7, R15, R2, RZ ;  /* 0x000000020f079224 */ /* 0x002fc800078e02ff */
[----:B------:R-:W-:Y:S01]  /*28ee0*/  @!P1 IMAD R10, R14, R3, R7 ;  /* 0x000000030e0a9224 */ /* 0x000fe200078e0207 */
[----:B------:R-:W-:-:S03]  /*28ef0*/  @!P1 SHF.R.S32.HI R7, RZ, 0x1f, R6 ;  /* 0x0000001fff079819 */ /* 0x000fc60000011406 */
[----:B------:R-:W-:-:S03]  /*28f00*/  @!P1 IMAD.WIDE.U32 R2, R14, R2, R6 ;  /* 0x000000020e029225 */ /* 0x000fc600078e0006 */
[----:B------:R-:W1:Y:S01]  /*28f10*/  LDC R7, c[0x0][0x2f4] ;  /* 0x0000bd00ff077b82 */ /* 0x000e620000000800 */
[----:B------:R-:W-:Y:S01]  /*28f20*/  @!P1 IMAD.IADD R3, R3, 0x1, R10 ;  /* 0x0000000103039824 */ /* 0x000fe200078e020a */
[----:B0-----:R-:W-:-:S04]  /*28f30*/  @!P1 LEA R10, P2, R2, R4, 0x2 ;  /* 0x00000004020a9211 */ /* 0x001fc800078410ff */
[----:B------:R-:W-:Y:S02]  /*28f40*/  @!P1 LEA.HI.X R11, R2, R5, R3, 0x2, P2 ;  /* 0x00000005020b9211 */ /* 0x000fe400010f1403 */
[----:B------:R-:W0:Y:S01]  /*28f50*/  @!P0 LDC.64 R2, c[0x0][0x428] ;  /* 0x00010a00ff028b82 */ /* 0x000e220000000a00 */
[----:B------:R-:W-:-:S04]  /*28f60*/  IMAD.MOV R4, RZ, RZ, -R6 ;  /* 0x000000ffff047224 */ /* 0x000fc800078e0a06 */
[----:B------:R-:W-:Y:S01]  /*28f70*/  IMAD R8, R12, R4, R8 ;  /* 0x000000040c087224 */ /* 0x000fe200078e0208 */
[----:B------:R-:W-:Y:S01]  /*28f80*/  @!P0 SHF.R.S32.HI R5, RZ, 0x1f, R0 ;  /* 0x0000001fff058819 */ /* 0x000fe20000011400 */
[----:B0-----:R-:W-:-:S04]  /*28f90*/  @!P0 IMAD R4, R15, R2, RZ ;  /* 0x000000020f048224 */ /* 0x001fc800078e02ff */
[----:B------:R-:W-:Y:S02]  /*28fa0*/  @!P0 IMAD R6, R14, R3, R4 ;  /* 0x000000030e068224 */ /* 0x000fe400078e0204 */
[----:B------:R-:W-:-:S04]  /*28fb0*/  @!P0 IMAD.MOV.U32 R4, RZ, RZ, R0 ;  /* 0x000000ffff048224 */ /* 0x000fc800078e0000 */
[----:B------:R-:W-:Y:S02]  /*28fc0*/  @!P0 IMAD.WIDE.U32 R4, R14, R2, R4 ;  /* 0x000000020e048225 */ /* 0x000fe400078e0004 */
[----:B------:R-:W0:Y:S02]  /*28fd0*/  @!P0 LDC.64 R2, c[0x0][0x418] ;  /* 0x00010600ff028b82 */ /* 0x000e240000000a00 */
[----:B------:R-:W-:Y:S02]  /*28fe0*/  @!P0 IMAD.IADD R5, R6, 0x1, R5 ;  /* 0x0000000106058824 */ /* 0x000fe400078e0205 */
[----:B------:R-:W-:Y:S01]  /*28ff0*/  IMAD.MOV.U32 R6, RZ, RZ, RZ ;  /* 0x000000ffff067224 */ /* 0x000fe200078e00ff */
[----:B------:R2:W-:Y:S04]  /*29000*/  STL [R1+0x4], R14 ;  /* 0x0000040e01007387 */ /* 0x0005e80000100800 */
[----:B------:R2:W-:Y:S04]  /*29010*/  STL [R1+0x18], R15 ;  /* 0x0000180f01007387 */ /* 0x0005e80000100800 */
[----:B------:R2:W5:Y:S01]  /*29020*/  @!P1 LDG.E R6, desc[UR60][R10.64] ;  /* 0x0000003c0a069981 */ /* 0x000562000c1e1900 */
[----:B0-----:R-:W-:-:S04]  /*29030*/  @!P0 LEA R2, P2, R4, R2, 0x2 ;  /* 0x0000000204028211 */ /* 0x001fc800078410ff */
[----:B------:R-:W-:Y:S02]  /*29040*/  @!P0 LEA.HI.X R3, R4, R3, R5, 0x2, P2 ;  /* 0x0000000304038211 */ /* 0x000fe400010f1405 */
[----:B------:R-:W-:Y:S01]  /*29050*/  ISETP.GT.U32.AND P2, PT, R20, 0x9f, PT ;  /* 0x0000009f1400780c */ /* 0x000fe20003f44070 */
[----:B------:R-:W-:Y:S01]  /*29060*/  IMAD.MOV.U32 R5, RZ, RZ, RZ ;  /* 0x000000ffff057224 */ /* 0x000fe200078e00ff */
[----:B-1----:R-:W-:-:S05]  /*29070*/  ISETP.GE.AND P1, PT, R36, R7, PT ;  /* 0x000000072400720c */ /* 0x002fca0003f26270 */
[----:B------:R2:W5:Y:S01]  /*29080*/  @!P0 LDG.E R5, desc[UR60][R2.64] ;  /* 0x0000003c02058981 */ /* 0x000562000c1e1900 */
[----:B------:R-:W-:-:S05]  /*29090*/  ISETP.NE.AND P0, PT, R13, 0x3, PT ;  /* 0x000000030d00780c */ /* 0x000fca0003f05270 */
[----:B------:R-:W-:-:S04]  /*290a0*/  @P2 LOP3.LUT R16, R16, 0x2, RZ, 0xfc, !PT ;  /* 0x0000000210102812 */ /* 0x000fc800078efcff */
[----:B------:R-:W-:-:S04]  /*290b0*/  LOP3.LUT R16, R16, 0xfffffffb, RZ, 0xc0, !PT ;  /* 0xfffffffb10107812 */ /* 0x000fc800078ec0ff */
[----:B------:R-:W-:Y:S01]  /*290c0*/  LOP3.LUT R16, R16, 0xfffffffe, RZ, 0xc0, !PT ;  /* 0xfffffffe10107812 */ /* 0x000fe200078ec0ff */
[----:B------:R-:W-:-:S03]  /*290d0*/  IMAD.MOV R0, RZ, RZ, -R0 ;  /* 0x000000ffff007224 */ /* 0x000fc600078e0a00 */
[----:B------:R-:W-:Y:S01]  /*290e0*/  @P1 LOP3.LUT R16, R16, 0x1, RZ, 0xfc, !PT ;  /* 0x0000000110101812 */ /* 0x000fe200078efcff */
[----:B------:R-:W-:-:S03]  /*290f0*/  IMAD R9, R12, R0, R9 ;  /* 0x000000000c097224 */ /* 0x000fc600078e0209 */
[----:B------:R-:W-:Y:S01]  /*29100*/  @P0 LOP3.LUT R16, R16, 0x4, RZ, 0xfc, !PT ;  /* 0x0000000410100812 */ /* 0x000fe200078efcff */
[----:B--2---:R-:W-:Y:S06]  /*29110*/  BRA.DIV UR4, `(.L_x_8966) ;  /* 0x0000008204647947 */ /* 0x004fec000b800000 */
.L_x_9171:
[----:B------:R-:W-:Y:S01]  /*29120*/  SHF.R.S32.HI R0, RZ, 0x1f, R26 ;  /* 0x0000001fff007819 */ /* 0x000fe2000001141a */
[----:B------:R-:W-:-:S04]  /*29130*/  VIADD R7, R32, 0xffffffff ;  /* 0xffffffff20077836 */ /* 0x000fc80000000000 */
[----:B------:R0:W-:Y:S01]  /*29140*/  STL [R1+0x10], R0 ;  /* 0x0000100001007387 */ /* 0x0001e20000100800 */
[----:B------:R-:W-:Y:S05]  /*29150*/  @!P0 BRA `(.L_x_8967) ;  /* 0x0000000000048947 */ /* 0x000fea0003800000 */
[----:B------:R-:W-:Y:S01]  /*29160*/  BPT.TRAP 0x1 ;  /* 0x000000040000795c */ /* 0x000fe20000300000 */
.L_x_8967:
        /* <DEDUP_REMOVED lines=9> */
.L_x_9172:
[----:B------:R-:W-:Y:S05]  /*29200*/  BSYNC B0 ;  /* 0x0000000000007941 */ /* 0x000fea0003800000 */
.L_x_8968:
[----:B0-----:R-:W2:Y:S01]  /*29210*/  LDL R0, [R1+0x34] ;  /* 0x0000340001007983 */ /* 0x001ea20000100800 */
[----:B------:R-:W-:-:S03]  /*29220*/  ULDC.64 UR4, c[0x0][0x328] ;  /* 0x0000ca0000047ab9 */ /* 0x000fc60000000a00 */
[----:B------:R-:W3:Y:S04]  /*29230*/  LDL R10, [R1+0x10] ;  /* 0x00001000010a7983 */ /* 0x000ee80000100800 */
[----:B------:R-:W4:Y:S01]  /*29240*/  LDL R13, [R1+0x2c] ;  /* 0x00002c00010d7983 */ /* 0x000f220000100800 */
[----:B------:R-:W-:Y:S01]  /*29250*/  IMAD.WIDE.U32 R2, R8, UR4, RZ ;  /* 0x0000000408027c25 */ /* 0x000fe2000f8e00ff */
[----:B-----5:R-:W-:Y:S01]  /*29260*/  SHF.R.S32.HI R37, RZ, 0x1f, R6 ;  /* 0x0000001fff257819 */ /* 0x020fe20000011406 */
[----:B------:R-:W-:Y:S01]  /*29270*/  ULDC.64 UR6, c[0x0][0x338] ;  /* 0x0000ce0000067ab9 */ /* 0x000fe20000000a00 */
[----:B------:R-:W0:Y:S01]  /*29280*/  S2R R14, SR_TID.X ;  /* 0x00000000000e7919 */ /* 0x000e220000002100 */
[----:B------:R-:W1:Y:S01]  /*29290*/  LDC R11, c[0x0][0x2f4] ;  /* 0x0000bd00ff0b7b82 */ /* 0x000e620000000800 */
[----:B------:R-:W-:Y:S01]  /*292a0*/  ULDC.64 UR8, c[0x0][0x330] ;  /* 0x0000cc0000087ab9 */ /* 0x000fe20000000a00 */
[----:B------:R-:W-:Y:S01]  /*292b0*/  ULDC.64 UR10, c[0x0][0x318] ;  /* 0x0000c600000a7ab9 */ /* 0x000fe20000000a00 */
[----:B------:R-:W-:Y:S01]  /*292c0*/  SHF.R.S32.HI R34, RZ, 0x1f, R5 ;  /* 0x0000001fff227819 */ /* 0x000fe20000011405 */
[----:B------:R-:W-:Y:S01]  /*292d0*/  IMAD R7, R7, -0xa0, R19 ;  /* 0xffffff6007077824 */ /* 0x000fe200078e0213 */
[----:B-1----:R-:W-:-:S02]  /*292e0*/  ISETP.GE.AND P0, PT, R36, R11, PT ;  /* 0x0000000b2400720c */ /* 0x002fc40003f06270 */
[----:B0-----:R-:W-:-:S04]  /*292f0*/  LOP3.LUT R14, R14, 0x7f, RZ, 0xc0, !PT ;  /* 0x0000007f0e0e7812 */ /* 0x001fc800078ec0ff */
[----:B------:R-:W-:-:S05]  /*29300*/  SHF.R.U32.HI R14, RZ, 0x3, R14 ;  /* 0x00000003ff0e7819 */ /* 0x000fca000001160e */
[----:B------:R-:W-:-:S05]  /*29310*/  IMAD.IADD R7, R7, 0x1, -R14 ;  /* 0x0000000107077824 */ /* 0x000fca00078e0a0e */
[----:B------:R-:W-:Y:S02]  /*29320*/  ISETP.GE.AND P2, PT, R7, 0x1, PT ;  /* 0x000000010700780c */ /* 0x000fe40003f46270 */
[----:B------:R-:W-:-:S11]  /*29330*/  LOP3.LUT R16, R16, 0xffffffbf, RZ, 0xc0, !PT ;  /* 0xffffffbf10107812 */ /* 0x000fd600078ec0ff */
[----:B------:R-:W-:Y:S01]  /*29340*/  @P2 LOP3.LUT R16, R16, 0x40, RZ, 0xfc, !PT ;  /* 0x0000004010102812 */ /* 0x000fe200078efcff */
[----:B--2---:R-:W-:-:S04]  /*29350*/  IMAD R0, R0, UR4, RZ ;  /* 0x0000000400007c24 */ /* 0x004fc8000f8e02ff */
[----:B------:R-:W-:-:S04]  /*29360*/  IMAD R0, R8, UR5, R0 ;  /* 0x0000000508007c24 */ /* 0x000fc8000f8e0200 */
[----:B------:R-:W-:Y:S02]  /*29370*/  IMAD.IADD R3, R3, 0x1, R0 ;  /* 0x0000000103037824 */ /* 0x000fe400078e0200 */
[----:B------:R-:W-:Y:S02]  /*29380*/  IMAD R0, R37, UR6, RZ ;  /* 0x0000000625007c24 */ /* 0x000fe4000f8e02ff */
[----:B------:R-:W-:-:S04]  /*29390*/  IMAD.WIDE.U32 R2, R6, UR6, R2 ;  /* 0x0000000606027c25 */ /* 0x000fc8000f8e0002 */
[----:B------:R-:W-:-:S04]  /*293a0*/  IMAD R0, R6, UR7, R0 ;  /* 0x0000000706007c24 */ /* 0x000fc8000f8e0200 */
        /* <DEDUP_REMOVED lines=8> */
[----:B------:R0:W-:Y:S03]  /*29430*/  STL [R1+0x30], R10 ;  /* 0x0000300a01007387 */ /* 0x0001e60000100800 */
[C---:B------:R-:W-:Y:S02]  /*29440*/  IMAD R3, R9.reuse, UR5, R3 ;  /* 0x0000000509037c24 */ /* 0x040fe4000f8e0203 */
[----:B0-----:R-:W-:-:S04]  /*29450*/  IMAD.WIDE.U32 R10, R9, UR4, RZ ;  /* 0x00000004090a7c25 */ /* 0x001fc8000f8e00ff */
        /* <DEDUP_REMOVED lines=12> */
[C---:B------:R-:W-:Y:S02]  /*29520*/  ISETP.GE.AND P2, PT, R7.reuse, 0x21, PT ;  /* 0x000000210700780c */ /* 0x040fe40003f46270 */
        /* <DEDUP_REMOVED lines=36> */
[C---:B-1----:R-:W-:Y:S02]  /*29770*/  IADD3 R12, P1, R36.reuse, R11, RZ ;  /* 0x0000000b240c7210 */ /* 0x042fe40007f3e0ff */
[----:B------:R-:W1:Y:S03]  /*29780*/  SHFL.IDX PT, R11, R0, 0x6, 0x181f ;  /* 0x00d81f00000b7f89 */ /* 0x000e6600000e0000 */
[----:B0-----:R-:W-:Y:S01]  /*29790*/  IMAD.X R13, RZ, RZ, R20, P1 ;  /* 0x000000ffff0d7224 */ /* 0x001fe200008e0614 */
[----:B------:R-:W-:Y:S01]  /*297a0*/  ISETP.LT.OR P1, PT, R7, 0x51, P0 ;  /* 0x000000510700780c */ /* 0x000fe20000721670 */
[----:B------:R-:W0:Y:S04]  /*297b0*/  SHFL.IDX PT, R20, R2, 0x6, 0x181f ;  /* 0x00d81f0002147f89 */ /* 0x000e2800000e0000 */
[----:B------:R-:W2:Y:S04]  /*297c0*/  SHFL.IDX PT, R0, R0, 0x7, 0x181f ;  /* 0x00f81f0000007f89 */ /* 0x000ea800000e0000 */
[----:B------:R-:W3:Y:S04]  /*297d0*/  SHFL.IDX PT, R2, R2, 0x7, 0x181f ;  /* 0x00f81f0002027f89 */ /* 0x000ee800000e0000 */
[----:B------:R1:W-:Y:S02]  /*297e0*/  LDGSTS.E.BYPASS.LTC128B.128 [R3+0xcc00], desc[UR60][R12.64], !P1 ;  /* 0x0cc000000c037fae */ /* 0x0003e4000c901d7c */
[----:B-1----:R-:W-:-:S05]  /*297f0*/  IADD3 R12, P1, R36, R11, RZ ;  /* 0x0000000b240c7210 */ /* 0x002fca0007f3e0ff */
[----:B0-----:R-:W-:Y:S01]  /*29800*/  IMAD.X R13, RZ, RZ, R20, P1 ;  /* 0x000000ffff0d7224 */ /* 0x001fe200008e0614 */
        /* <DEDUP_REMOVED lines=28> */
.L_x_9194:
        /* <DEDUP_REMOVED lines=9> */
.L_x_8971:
        /* <DEDUP_REMOVED lines=11> */
.L_x_8972:
[----:B------:R1:W-:Y:S01]  /*29b10*/  SYNCS.ARRIVE.TRANS64.A1T0 RZ, [R4+URZ+0x22870], RZ ;  /* 0x022870ff04ff79a7 */ /* 0x0003e2000810003f */
[----:B------:R-:W-:Y:S05]  /*29b20*/  @!P6 BRA `(.L_x_8973) ;  /* 0x000000000004e947 */ /* 0x000fea0003800000 */
[----:B------:R-:W-:Y:S01]  /*29b30*/  BPT.TRAP 0x1 ;  /* 0x000000040000795c */ /* 0x000fe20000300000 */
.L_x_8973:
[----:B------:R-:W2:Y:S01]  /*29b40*/  LDL R0, [R1+0x38] ;  /* 0x0000380001007983 */ /* 0x000ea20000100800 */
[----:B------:R-:W-:Y:S01]  /*29b50*/  BSSY B0, `(.L_x_8974) ;  /* 0x0000003000007945 */ /* 0x000fe20003800000 */
[----:B--2---:R-:W2:Y:S03]  /*29b60*/  SYNCS.PHASECHK.TRANS64.TRYWAIT P0, [R4+URZ+0x22840], R0 ;  /* 0x02284000040075a7 */ /* 0x004ea6000800017f */
[----:B--2---:R-:W-:Y:S05]  /*29b70*/  @!P0 BRA `(.L_x_8975) ;  /* 0x0000008400508947 */ /* 0x004fea0003800000 */
.L_x_9195:
[----:B------:R-:W-:Y:S05]  /*29b80*/  BSYNC B0 ;  /* 0x0000000000007941 */ /* 0x000fea0003800000 */
.L_x_8974:
[----:B--2---:R-:W2:Y:S01]  /*29b90*/  LDL.LU R0, [R1+0x34] ;  /* 0x0000340001007983 */ /* 0x004ea20000300800 */
[----:B------:R-:W-:Y:S01]  /*29ba0*/  ULDC.64 UR4, c[0x0][0x310] ;  /* 0x0000c40000047ab9 */ /* 0x000fe20000000a00 */
[----:B------:R-:W-:Y:S02]  /*29bb0*/  ULDC.64 UR6, c[0x0][0x300] ;  /* 0x0000c00000067ab9 */ /* 0x000fe40000000a00 */
[----:B------:R-:W3:Y:S04]  /*29bc0*/  LDL.LU R12, [R1+0x30] ;  /* 0x00003000010c7983 */ /* 0x000ee80000300800 */
[----:B------:R-:W4:Y:S01]  /*29bd0*/  LDL R2, [R1+0x10] ;  /* 0x0000100001027983 */ /* 0x000f220000100800 */
[----:B------:R-:W-:Y:S02]  /*29be0*/  IMAD R37, R37, UR4, RZ ;  /* 0x0000000425257c24 */ /* 0x000fe4000f8e02ff */
[----:B------:R-:W-:-:S02]  /*29bf0*/  IMAD R34, R34, UR4, RZ ;  /* 0x0000000422227c24 */ /* 0x000fc4000f8e02ff */
[C---:B------:R-:W-:Y:S02]  /*29c00*/  IMAD R37, R6.reuse, UR5, R37 ;  /* 0x0000000506257c24 */ /* 0x040fe4000f8e0225 */
[----:B------:R-:W-:-:S04]  /*29c10*/  IMAD.WIDE.U32 R6, R6, UR4, RZ ;  /* 0x0000000406067c25 */ /* 0x000fc8000f8e00ff */
[----:B------:R-:W-:Y:S02]  /*29c20*/  IMAD.IADD R7, R7, 0x1, R37 ;  /* 0x0000000107077824 */ /* 0x000fe400078e0225 */
[----:B------:R-:W-:Y:S02]  /*29c30*/  IMAD R34, R5, UR5, R34 ;  /* 0x0000000505227c24 */ /* 0x000fe4000f8e0222 */
[----:B------:R-:W-:-:S04]  /*29c40*/  IMAD.WIDE.U32 R6, R8, UR6, R6 ;  /* 0x0000000608067c25 */ /* 0x000fc8000f8e0006 */
[----:B0-----:R-:W-:Y:S02]  /*29c50*/  IMAD.MOV.U32 R10, RZ, RZ, R6 ;  /* 0x000000ffff0a7224 */ /* 0x001fe400078e0006 */
[----:B--2---:R-:W-:-:S04]  /*29c60*/  IMAD R0, R0, UR6, RZ ;  /* 0x0000000600007c24 */ /* 0x004fc8000f8e02ff */
[----:B------:R-:W-:Y:S02]  /*29c70*/  IMAD R8, R8, UR7, R0 ;  /* 0x0000000708087c24 */ /* 0x000fe4000f8e0200 */
[----:B---3--:R-:W-:Y:S02]  /*29c80*/  IMAD R0, R12, UR6, RZ ;  /* 0x000000060c007c24 */ /* 0x008fe4000f8e02ff */
[----:B------:R-:W-:Y:S01]  /*29c90*/  IMAD.IADD R11, R7, 0x1, R8 ;  /* 0x00000001070b7824 */ /* 0x000fe200078e0208 */
[----:B------:R-:W0:Y:S01]  /*29ca0*/  LDC R12, c[0x0][0x2f4] ;  /* 0x0000bd00ff0c7b82 */ /* 0x000e220000000800 */
[----:B------:R-:W-:Y:S01]  /*29cb0*/  IMAD.WIDE.U32 R6, R5, UR4, RZ ;  /* 0x0000000405067c25 */ /* 0x000fe2000f8e00ff */
[----:B------:R-:W-:-:S03]  /*29cc0*/  ULDC.64 UR4, c[0x0][0x308] ;  /* 0x0000c20000047ab9 */ /* 0x000fc60000000a00 */
[----:B------:R-:W-:Y:S02]  /*29cd0*/  IMAD.IADD R7, R7, 0x1, R34 ;  /* 0x0000000107077824 */ /* 0x000fe400078e0222 */
[C---:B------:R-:W-:Y:S02]  /*29ce0*/  IMAD R8, R9.reuse, UR7, R0 ;  /* 0x0000000709087c24 */ /* 0x040fe4000f8e0200 */
[----:B------:R-:W-:Y:S01]  /*29cf0*/  IMAD.WIDE.U32 R6, R9, UR6, R6 ;  /* 0x0000000609067c25 */ /* 0x000fe2000f8e0006 */
[----:B------:R-:W-:-:S03]  /*29d00*/  ULDC.64 UR6, c[0x0][0x2e8] ;  /* 0x0000ba0000067ab9 */ /* 0x000fc60000000a00 */
[----:B------:R-:W-:-:S04]  /*29d10*/  IMAD.WIDE.U32 R10, R26, UR4, R10 ;  /* 0x000000041a0a7c25 */ /* 0x000fc8000f8e000a */
[----:B----4-:R-:W-:Y:S01]  /*29d20*/  IMAD R5, R2, UR4, RZ ;  /* 0x0000000402057c24 */ /* 0x010fe2000f8e02ff */
[----:B------:R-:W-:Y:S01]  /*29d30*/  IADD3 R2, P0, R10, UR6, RZ ;  /* 0x000000060a027c10 */ /* 0x000fe2000ff1e0ff */
[----:B------:R-:W-:Y:S02]  /*29d40*/  IMAD.IADD R7, R7, 0x1, R8 ;  /* 0x0000000107077824 */ /* 0x000fe400078e0208 */
[C---:B------:R-:W-:Y:S02]  /*29d50*/  IMAD R5, R26.reuse, UR5, R5 ;  /* 0x000000051a057c24 */ /* 0x040fe4000f8e0205 */
[----:B------:R-:W-:Y:S01]  /*29d60*/  IMAD.WIDE.U32 R6, R26, UR4, R6 ;  /* 0x000000041a067c25 */ /* 0x000fe2000f8e0006 */
[----:B------:R-:W-:Y:S01]  /*29d70*/  UMOV UR4, 0xffffffff ;  /* 0xffffffff00047882 */ /* 0x000fe20000000000 */
[----:B0-----:R-:W-:Y:S02]  /*29d80*/  ISETP.GE.AND P3, PT, R36, R12, PT ;  /* 0x0000000c2400720c */ /* 0x001fe40003f66270 */
[----:B------:R-:W-:-:S02]  /*29d90*/  IADD3.X R0, R11, UR7, R5, P0, !PT ;  /* 0x000000070b007c10 */ /* 0x000fc400087fe405 */
[----:B------:R-:W-:-:S04]  /*29da0*/  IADD3 R6, P0, R6, UR6, RZ ;  /* 0x0000000606067c10 */ /* 0x000fc8000ff1e0ff */
[----:B------:R-:W-:Y:S01]  /*29db0*/  IADD3.X R5, R5, UR7, R7, P0, !PT ;  /* 0x0000000705057c10 */ /* 0x000fe200087fe407 */
[----:B------:R-:W-:Y:S08]  /*29dc0*/  BRA.DIV UR4, `(.L_x_8976) ;  /* 0x0000008204d47947 */ /* 0x000ff0000b800000 */
[----:B------:R-:W0:Y:S01]  /*29dd0*/  SHFL.IDX PT, R8, R2, RZ, 0x181f ;  /* 0x00181fff02087589 */ /* 0x000e2200000e0000 */
[----:B------:R-:W-:Y:S02]  /*29de0*/  LOP3.LUT R22, R22, 0xfffffeff, RZ, 0xc0, !PT ;  /* 0xfffffeff16167812 */ /* 0x000fe400078ec0ff */
[----:B------:R-:W-:Y:S01]  /*29df0*/  LOP3.LUT P6, RZ, R16, 0x80, RZ, 0xc0, !PT ;  /* 0x0000008010ff7812 */ /* 0x000fe200078cc0ff */
[----:B------:R-:W2:Y:S01]  /*29e00*/  SHFL.IDX PT, R7, R0, RZ, 0x181f ;  /* 0x00181fff00077589 */ /* 0x000ea200000e0000 */
[----:B------:R-:W-:Y:S02]  /*29e10*/  @P4 LOP3.LUT R22, R22, 0x100, RZ, 0xfc, !PT ;  /* 0x0000010016164812 */ /* 0x000fe400078efcff */
[----:B------:R-:W-:Y:S02]  /*29e20*/  LOP3.LUT P4, RZ, R16, 0x40, RZ, 0xc0, !PT ;  /* 0x0000004010ff7812 */ /* 0x000fe4000788c0ff */
[----:B------:R-:W-:-:S04]  /*29e30*/  LOP3.LUT R22, R22, 0xffffff7f, RZ, 0xc0, !PT ;  /* 0xffffff7f16167812 */ /* 0x000fc800078ec0ff */
[----:B------:R-:W-:Y:S02]  /*29e40*/  @P1 LOP3.LUT R22, R22, 0x80, RZ, 0xfc, !PT ;  /* 0x0000008016161812 */ /* 0x000fe400078efcff */
[----:B------:R-:W-:Y:S02]  /*29e50*/  LOP3.LUT P1, RZ, R16, 0x10, RZ, 0xc0, !PT ;  /* 0x0000001010ff7812 */ /* 0x000fe4000782c0ff */
[----:B------:R-:W-:-:S04]  /*29e60*/  LOP3.LUT R22, R22, 0xffffffbf, RZ, 0xc0, !PT ;  /* 0xffffffbf16167812 */ /* 0x000fc800078ec0ff */
[----:B------:R-:W-:Y:S02]  /*29e70*/  @P2 LOP3.LUT R22, R22, 0x40, RZ, 0xfc, !PT ;  /* 0x0000004016162812 */ /* 0x000fe400078efcff */
[----:B------:R-:W-:Y:S02]  /*29e80*/  LOP3.LUT P2, RZ, R16, 0x8, RZ, 0xc0, !PT ;  /* 0x0000000810ff7812 */ /* 0x000fe4000784c0ff */
[----:B0-----:R-:W-:-:S05]  /*29e90*/  @P4 IADD3 R8, P0, R36, R8, RZ ;  /* 0x0000000824084210 */ /* 0x001fca0007f1e0ff */
[----:B--2---:R-:W-:-:S04]  /*29ea0*/  @P4 IMAD.X R7, RZ, RZ, R7, P0 ;  /* 0x000000ffff074224 */ /* 0x004fc800000e0607 */
        /* <DEDUP_REMOVED lines=26> */
[----:B0-----:R-:W-:-:S05]  /*2a050*/  @P5 IADD3 R8, P0, R36, R8, RZ ;  /* 0x0000000824085210 */ /* 0x001fca0007f1e0ff */
[----:B------:R-:W-:-:S04]  /*2a060*/  @P5 IMAD.X R7, RZ, RZ, R7, P0 ;  /* 0x000000ffff075224 */ /* 0x000fc800000e0607 */
        /* <DEDUP_REMOVED lines=11> */
[----:B0-----:R-:W-:-:S05]  /*2a120*/  @P4 IADD3 R8, P0, R36, R8, RZ ;  /* 0x0000000824084210 */ /* 0x001fca0007f1e0ff */
[----:B------:R-:W-:-:S04]  /*2a130*/  @P4 IMAD.X R7, RZ, RZ, R7, P0 ;  /* 0x000000ffff074224 */ /* 0x000fc800000e0607 */
        /* <DEDUP_REMOVED lines=11> */
[----:B--2---:R-:W-:-:S02]  /*2a1f0*/  @P2 IMAD.MOV.U32 R8, RZ, RZ, R2 ;  /* 0x000000ffff082224 */ /* 0x004fc400078e0002 */
[----:B0-----:R-:W-:-:S04]  /*2a200*/  @P2 IMAD.X R0, RZ, RZ, R0, P0 ;  /* 0x000000ffff002224 */ /* 0x001fc800000e0600 */
[----:B------:R-:W-:-:S05]  /*2a210*/  @P2 IMAD.MOV.U32 R9, RZ, RZ, R0 ;  /* 0x000000ffff092224 */ /* 0x000fca00078e0000 */
[----:B---3--:R0:W-:Y:S02]  /*2a220*/  @P2 LDGSTS.E.BYPASS.LTC128B.128 [R3+0x1c400], desc[UR60][R8.64], !P3 ;  /* 0x1c40000008032fae */ /* 0x0081e4000d901d7c */
.L_x_9217:
[----:B------:R-:W-:-:S13]  /*2a230*/  LOP3.LUT P1, RZ, R16, 0x100, RZ, 0xc0, !PT ;  /* 0x0000010010ff7812 */ /* 0x000fda000782c0ff */
[----:B------:R-:W-:-:S05]  /*2a240*/  @P1 IADD3 R6, P0, R36, R6, RZ ;  /* 0x0000000624061210 */ /* 0x000fca0007f1e0ff */
[----:B------:R-:W-:Y:S01]  /*2a250*/  @P1 IMAD.X R5, RZ, RZ, R5, P0 ;  /* 0x000000ffff051224 */ /* 0x000fe200000e0605 */
[----:B------:R-:W-:-:S03]  /*2a260*/  PLOP3.LUT P0, PT, PT, PT, PT, 0x80, 0x0 ;  /* 0x000000000000781c */ /* 0x000fc60003f0f070 */
[----:B------:R-:W-:-:S05]  /*2a270*/  @P1 IMAD.MOV.U32 R7, RZ, RZ, R5 ;  /* 0x000000ffff071224 */ /* 0x000fca00078e0005 */
[----:B------:R-:W-:Y:S01]  /*2a280*/  @!PT LDS RZ, [RZ] ;  /* 0x00000000fffff984 */ /* 0x000fe20000000800 */
[----:B------:R-:W-:Y:S01]  /*2a290*/  @!PT LDS RZ, [RZ] ;  /* 0x00000000fffff984 */ /* 0x000fe20000000800 */
[----:B------:R-:W-:Y:S01]  /*2a2a0*/  @!PT LDS RZ, [RZ] ;  /* 0x00000000fffff984 */ /* 0x000fe20000000800 */
[----:B------:R2:W-:Y:S01]  /*2a2b0*/  @P1 LDGSTS.E.BYPASS.LTC128B.128 [R3+0x1cc00], desc[UR60][R6.64], !P3 ;  /* 0x1cc0000006031fae */ /* 0x0005e2000d901d7c */
[----:B------:R-:W-:-:S04]  /*2a2c0*/  NOP ;  /* 0x0000000000007918 */ /* 0x000fc80000000000 */
.L_x_8977:
        /* <DEDUP_REMOVED lines=11> */
.L_x_8978:
[----:B------:R-:W-:Y:S01]  /*2a380*/  VIADD R0, R17, 0x14400 ;  /* 0x0001440011007836 */ /* 0x000fe20000000000 */
[----:B------:R-:W-:Y:S01]  /*2a390*/  SHF.R.S32.HI R2, RZ, 0x1f, R33 ;  /* 0x0000001fff027819 */ /* 0x000fe20000011421 */
[----:B------:R3:W-:Y:S06]  /*2a3a0*/  SYNCS.ARRIVE.TRANS64.A1T0 RZ, [R4+URZ+0x22830], RZ ;  /* 0x022830ff04ff79a7 */ /* 0x0007ec000810003f */
[----:B------:R-:W-:Y:S05]  /*2a3b0*/  WARPSYNC.ALL ;  /* 0x0000000000007948 */ /* 0x000fea0003800000 */
[----:B------:R-:W-:Y:S01]  /*2a3c0*/  BAR.SYNC.DEFER_BLOCKING 0x8, 0x180 ;  /* 0x0206000000007b1d */ /* 0x000fe20000010000 */
[----:B------:R-:W-:Y:S02]  /*2a3d0*/  LOP3.LUT P1, RZ, R0, 0x3ff, RZ, 0xc0, !PT ;  /* 0x000003ff00ff7812 */ /* 0x000fe4000782c0ff */
[----:B------:R-:W-:-:S03]  /*2a3e0*/  SHF.R.S32.HI R34, RZ, 0x1f, R27 ;  /* 0x0000001fff227819 */ /* 0x000fc6000001141b */
        /* <DEDUP_REMOVED lines=8> */
[----:B------:R-:W-:Y:S01]  /*2a470*/  SEL R34, R34, RZ, !P0 ;  /* 0x000000ff22227207 */ /* 0x000fe20004000000 */
[----:B------:R-:W-:Y:S01]  /*2a480*/  IMAD.IADD R33, R31, 0x1, R0 ;  /* 0x000000011f217824 */ /* 0x000fe200078e0200 */
[----:B------:R-:W-:Y:S01]  /*2a490*/  SEL R19, R27, RZ, !P0 ;  /* 0x000000ff1b137207 */ /* 0x000fe20004000000 */
[----:B------:R-:W-:Y:S06]  /*2a4a0*/  @!P1 BRA `(.L_x_8980) ;  /* 0x0000000000409947 */ /* 0x000fec0003800000 */
[----:B------:R-:W-:Y:S01]  /*2a4b0*/  MOV R2, 0x0 ;  /* 0x0000000000027802 */ /* 0x000fe20000000f00 */
[----:B------:R-:W-:Y:S01]  /*2a4c0*/  ULDC.64 UR4, c[0x4][0x1b0] ;  /* 0x01006c0000047ab9 */ /* 0x000fe20000000a00 */
[----:B------:R-:W-:Y:S01]  /*2a4d0*/  ULDC.64 UR6, c[0x4][0x1b8] ;  /* 0x01006e0000067ab9 */ /* 0x000fe20000000a00 */
[----:B------:R-:W-:Y:S01]  /*2a4e0*/  ULDC.64 UR8, c[0x4][0x98] ;  /* 0x0100260000087ab9 */ /* 0x000fe20000000a00 */
[----:B-1-3--:R-:W-:Y:S02]  /*2a4f0*/  IMAD.U32 R4, RZ, RZ, UR4 ;  /* 0x00000004ff047e24 */ /* 0x00afe4000f8e00ff */
[----:B0-2---:R-:W0:Y:S01]  /*2a500*/  LDC.64 R2, c[0x4][R2] ;  /* 0x0100000002027b82 */ /* 0x005e220000000a00 */
        /* <DEDUP_REMOVED lines=10> */
.L_x_8980:
[----:B------:R-:W-:Y:S05]  /*2a5b0*/  BSYNC B6 ;  /* 0x0000000000067941 */ /* 0x000fea0003800000 */
.L_x_8979:
[----:B------:R-:W4:Y:S01]  /*2a5c0*/  LDL R20, [R1+0x10] ;  /* 0x0000100001147983 */ /* 0x000f220000100800 */
[----:B--2---:R-:W2:Y:S01]  /*2a5d0*/  LDC R7, c[0x0][0x448] ;  /* 0x00011200ff077b82 */ /* 0x004ea20000000800 */
[----:B------:R-:W-:Y:S01]  /*2a5e0*/  ULDC.64 UR4, c[0x0][0x2d8] ;  /* 0x0000b60000047ab9 */ /* 0x000fe20000000a00 */
[----:B------:R-:W-:Y:S01]  /*2a5f0*/  IMAD.MOV.U32 R2, RZ, RZ, R30 ;  /* 0x000000ffff027224 */ /* 0x000fe200078e001e */
[----:B0-----:R0:W5:Y:S01]  /*2a600*/  LDL R8, [R1+0x3c] ;  /* 0x00003c0001087983 */ /* 0x0011620000100800 */
[----:B------:R-:W-:Y:S01]  /*2a610*/  IMAD.MOV.U32 R3, RZ, RZ, R33 ;  /* 0x000000ffff037224 */ /* 0x000fe200078e0021 */
[----:B------:R-:W-:Y:S01]  /*2a620*/  ULDC.64 UR6, c[0x0][0x280] ;  /* 0x0000a00000067ab9 */ /* 0x000fe20000000a00 */
[----:B------:R-:W-:Y:S01]  /*2a630*/  IMAD.WIDE.U32 R2, R26, UR4, R2 ;  /* 0x000000041a027c25 */ /* 0x000fe2000f8e0002 */
[----:B--2---:R-:W-:-:S13]  /*2a640*/  ISETP.NE.AND P0, PT, R7, 0x1, PT ;  /* 0x000000010700780c */ /* 0x004fda0003f05270 */
[----:B------:R-:W2:Y:S08]  /*2a650*/  @P0 LDC R5, c[0x0][0x44c] ;  /* 0x00011300ff050b82 */ /* 0x000eb00000000800 */
[----:B------:R-:W0:Y:S01]  /*2a660*/  @P0 LDC R6, c[0x0][0x450] ;  /* 0x00011400ff060b82 */ /* 0x000e220000000800 */
[----:B----4-:R-:W-:Y:S02]  /*2a670*/  IMAD R0, R20, UR4, RZ ;  /* 0x0000000414007c24 */ /* 0x010fe4000f8e02ff */
[----:B------:R-:W4:Y:S02]  /*2a680*/  S2R R20, SR_TID.X ;  /* 0x0000000000147919 */ /* 0x000f240000002100 */
[----:B------:R-:W-:Y:S01]  /*2a690*/  IMAD R0, R26, UR5, R0 ;  /* 0x000000051a007c24 */ /* 0x000fe2000f8e0200 */
[----:B------:R-:W-:-:S03]  /*2a6a0*/  ULDC.64 UR4, c[0x0][0x2e0] ;  /* 0x0000b80000047ab9 */ /* 0x000fc60000000a00 */
[----:B------:R-:W-:Y:S02]  /*2a6b0*/  IMAD.IADD R3, R3, 0x1, R0 ;  /* 0x0000000103037824 */ /* 0x000fe400078e0200 */
[----:B------:R-:W-:Y:S02]  /*2a6c0*/  IMAD R0, R34, UR4, RZ ;  /* 0x0000000422007c24 */ /* 0x000fe4000f8e02ff */
[----:B------:R-:W-:-:S04]  /*2a6d0*/  IMAD.WIDE.U32 R2, R19, UR4, R2 ;  /* 0x0000000413027c25 */ /* 0x000fc8000f8e0002 */
[----:B------:R-:W-:Y:S01]  /*2a6e0*/  IMAD R0, R19, UR5, R0 ;  /* 0x0000000513007c24 */ /* 0x000fe2000f8e0200 */
[----:B------:R-:W-:-:S03]  /*2a6f0*/  ULDC.64 UR4, c[0x0][0x2d0] ;  /* 0x0000b40000047ab9 */ /* 0x000fc60000000a00 */
[----:B------:R-:W-:Y:S01]  /*2a700*/  IMAD.IADD R3, R3, 0x1, R0 ;  /* 0x0000000103037824 */ /* 0x000fe200078e0200 */
[C---:B----4-:R-:W-:Y:S01]  /*2a710*/  LOP3.LUT R21, R20.reuse, 0x7f, RZ, 0xc0, !PT ;  /* 0x0000007f14157812 */ /* 0x050fe200078ec0ff */
[----:B------:R-:W-:-:S03]  /*2a720*/  IMAD.SHL.U32 R20, R20, 0x10, RZ ;  /* 0x0000001014147824 */ /* 0x000fc600078e00ff */
[----:B------:R-:W-:-:S04]  /*2a730*/  SHF.R.U32.HI R21, RZ, 0x3, R21 ;  /* 0x00000003ff157819 */ /* 0x000fc80000011615 */
[----:B------:R-:W-:-:S05]  /*2a740*/  LOP3.LUT R20, R21, 0x70, R20, 0xf8, !PT ;  /* 0x0000007015147812 */ /* 0x000fca00078ef814 */
[----:B------:R-:W-:-:S04]  /*2a750*/  IMAD.IADD R0, R20, 0x1, R25 ;  /* 0x0000000114007824 */ /* 0x000fc800078e0219 */
[----:B--2---:R-:W-:-:S04]  /*2a760*/  @P0 IMAD.HI.U32 R5, R0, R5, RZ ;  /* 0x0000000500050227 */ /* 0x004fc800078e00ff */
[----:B-1-3--:R-:W-:Y:S01]  /*2a770*/  IMAD.MOV.U32 R4, RZ, RZ, R0 ;  /* 0x000000ffff047224 */ /* 0x00afe200078e0000 */
[----:B0-----:R-:W-:Y:S01]  /*2a780*/  @P0 SHF.R.U32.HI R4, RZ, R6, R5 ;  /* 0x00000006ff040219 */ /* 0x001fe20000011605 */
        /* <DEDUP_REMOVED lines=17> */
[----:B0-----:R-:W-:Y:S02]  /*2a8a0*/  LOP3.LUT R20, R20, 0x7f, RZ, 0xc0, !PT ;  /* 0x0000007f14147812 */ /* 0x001fe400078ec0ff */
[----:B------:R-:W-:Y:S02]  /*2a8b0*/  IADD3.X R2, R3, UR7, R4, P1, !PT ;  /* 0x0000000703027c10 */ /* 0x000fe40008ffe404 */
[----:B------:R-:W-:Y:S01]  /*2a8c0*/  SHF.R.U32.HI R9, RZ, 0x3, R20 ;  /* 0x00000003ff097819 */ /* 0x000fe20000011614 */
[----:B------:R-:W-:Y:S06]  /*2a8d0*/  BRA.DIV UR4, `(.L_x_8981) ;  /* 0x0000008204f87947 */ /* 0x000fec000b800000 */
[----:B------:R-:W-:Y:S01]  /*2a8e0*/  IMAD.IADD R25, R9, 0x1, R25 ;  /* 0x0000000109197824 */ /* 0x000fe200078e0219 */
[----:B------:R-:W0:Y:S01]  /*2a8f0*/  SHFL.IDX PT, R4, R0, RZ, 0x181f ;  /* 0x00181fff00047589 */ /* 0x000e2200000e0000 */
[----:B------:R-:W-:Y:S02]  /*2a900*/  IMAD R28, R28, R7, RZ ;  /* 0x000000071c1c7224 */ /* 0x000fe400078e02ff */
[C---:B------:R-:W-:Y:S01]  /*2a910*/  VIADD R3, R25.reuse, 0x10 ;  /* 0x0000001019037836 */ /* 0x040fe20000000000 */
[----:B------:R-:W-:Y:S02]  /*2a920*/  SHFL.IDX PT, R6, R2, 0x1, 0x181f ;  /* 0x00381f0002067f89 */ /* 0x000fe400000e0000 */
[-C--:B------:R-:W-:Y:S02]  /*2a930*/  ISETP.GE.AND P2, PT, R25, R28.reuse, PT ;  /* 0x0000001c1900720c */ /* 0x080fe40003f46270 */
[----:B------:R-:W-:Y:S02]  /*2a940*/  ISETP.GE.AND P1, PT, R3, R28, PT ;  /* 0x0000001c0300720c */ /* 0x000fe40003f26270 */
[----:B------:R-:W1:Y:S09]  /*2a950*/  SHFL.IDX PT, R3, R2, RZ, 0x181f ;  /* 0x00181fff02037589 */ /* 0x000e7200000e0000 */
[----:B0-----:R-:W-:-:S05]  /*2a960*/  @!P2 IADD3 R4, P3, R36, R4, RZ ;  /* 0x000000042404a210 */ /* 0x001fca0007f7e0ff */
[----:B-1----:R-:W-:Y:S02]  /*2a970*/  @!P2 IMAD.X R5, RZ, RZ, R3, P3 ;  /* 0x000000ffff05a224 */ /* 0x002fe400018e0603 */
[----:B------:R-:W0:Y:S04]  /*2a980*/  SHFL.IDX PT, R3, R0, 0x1, 0x181f ;  /* 0x00381f0000037f89 */ /* 0x000e2800000e0000 */
[----:B-----5:R1:W-:Y:S01]  /*2a990*/  @!P2 LDGSTS.E.BYPASS.LTC128B.128 [R8+0x14400], desc[UR60][R4.64], !P0 ;  /* 0x144000000408afae */ /* 0x0203e2000c101d7c */
[----:B0-----:R-:W-:-:S05]  /*2a9a0*/  @!P1 IADD3 R3, P3, R36, R3, RZ ;  /* 0x0000000324039210 */ /* 0x001fca0007f7e0ff */
[----:B------:R-:W-:Y:S02]  /*2a9b0*/  @!P1 IMAD.X R6, RZ, RZ, R6, P3 ;  /* 0x000000ffff069224 */ /* 0x000fe400018e0606 */
[----:B-1----:R-:W-:Y:S02]  /*2a9c0*/  @!P1 IMAD.MOV.U32 R4, RZ, RZ, R3 ;  /* 0x000000ffff049224 */ /* 0x002fe400078e0003 */
[----:B------:R-:W-:Y:S02]  /*2a9d0*/  @!P1 IMAD.MOV.U32 R5, RZ, RZ, R6 ;  /* 0x000000ffff059224 */ /* 0x000fe400078e0006 */
[----:B------:R-:W-:-:S03]  /*2a9e0*/  VIADD R3, R25, 0x20 ;  /* 0x0000002019037836 */ /* 0x000fc60000000000 */
[----:B------:R0:W-:Y:S02]  /*2a9f0*/  @!P1 LDGSTS.E.BYPASS.LTC128B.128 [R8+0x14c00], desc[UR60][R4.64], !P0 ;  /* 0x14c0000004089fae */ /* 0x0001e4000c101d7c */
[----:B------:R-:W-:Y:S02]  /*2aa00*/  ISETP.GE.AND P1, PT, R3, R28, PT ;  /* 0x0000001c0300720c */ /* 0x000fe40003f26270 */
[----:B------:R-:W-:Y:S04]  /*2aa10*/  SHFL.IDX PT, R3, R2, 0x2, 0x181f ;  /* 0x00581f0002037f89 */ /* 0x000fe800000e0000 */
[----:B0-----:R-:W0:Y:S07]  /*2aa20*/  SHFL.IDX PT, R4, R0, 0x2, 0x181f ;  /* 0x00581f0000047f89 */ /* 0x001e2e00000e0000 */
[----:B0-----:R-:W-:-:S05]  /*2aa30*/  @!P1 IADD3 R4, P2, R36, R4, RZ ;  /* 0x0000000424049210 */ /* 0x001fca0007f5e0ff */
[----:B------:R-:W-:-:S04]  /*2aa40*/  @!P1 IMAD.X R3, RZ, RZ, R3, P2 ;  /* 0x000000ffff039224 */ /* 0x000fc800010e0603 */
        /* <DEDUP_REMOVED lines=29> */
[----:B0-----:R-:W0:Y:S04]  /*2ac20*/  SHFL.IDX PT, R4, R0, 0x6, 0x181f ;  /* 0x00d81f0000047f89 */ /* 0x001e2800000e0000 */
[----:B------:R-:W1:Y:S03]  /*2ac30*/  SHFL.IDX PT, R0, R0, 0x7, 0x181f ;  /* 0x00f81f0000007f89 */ /* 0x000e6600000e0000 */
[----:B0-----:R-:W-:-:S05]  /*2ac40*/  @!P2 IADD3 R4, P1, R36, R4, RZ ;  /* 0x000000042404a210 */ /* 0x001fca0007f3e0ff */
[----:B------:R-:W-:-:S04]  /*2ac50*/  @!P2 IMAD.X R3, RZ, RZ, R3, P1 ;  /* 0x000000ffff03a224 */ /* 0x000fc800008e0603 */
[----:B------:R-:W-:Y:S02]  /*2ac60*/  @!P2 IMAD.MOV.U32 R5, RZ, RZ, R3 ;  /* 0x000000ffff05a224 */ /* 0x000fe400078e0003 */
[----:B------:R0:W2:Y:S04]  /*2ac70*/  SHFL.IDX PT, R3, R2, 0x7, 0x181f ;  /* 0x00f81f0002037f89 */ /* 0x0000a800000e0000 */
[----:B-1----:R0:W-:Y:S02]  /*2ac80*/  @!P2 LDGSTS.E.BYPASS.LTC128B.128 [R8+0x17400], desc[UR60][R4.64], !P0 ;  /* 0x174000000408afae */ /* 0x0021e4000c101d7c */
.L_x_9234:
[----:B------:R-:W-:-:S05]  /*2ac90*/  VIADD R25, R25, 0x70 ;  /* 0x0000007019197836 */ /* 0x000fca0000000000 */
[----:B------:R-:W-:-:S13]  /*2aca0*/  ISETP.GE.AND P1, PT, R25, R28, PT ;  /* 0x0000001c1900720c */ /* 0x000fda0003f26270 */
[----:B0-----:R-:W-:-:S05]  /*2acb0*/  @!P1 IADD3 R2, P2, R36, R0, RZ ;  /* 0x0000000024029210 */ /* 0x001fca0007f5e0ff */
[----:B--2---:R-:W-:-:S05]  /*2acc0*/  @!P1 IMAD.X R3, RZ, RZ, R3, P2 ;  /* 0x000000ffff039224 */ /* 0x004fca00010e0603 */
[----:B------:R-:W-:Y:S01]  /*2acd0*/  @!PT LDS RZ, [RZ] ;  /* 0x00000000fffff984 */ /* 0x000fe20000000800 */
[----:B------:R-:W-:Y:S01]  /*2ace0*/  @!PT LDS RZ, [RZ] ;  /* 0x00000000fffff984 */ /* 0x000fe20000000800 */
[----:B------:R-:W-:Y:S01]  /*2acf0*/  @!PT LDS RZ, [RZ] ;  /* 0x00000000fffff984 */ /* 0x000fe20000000800 */
[----:B------:R0:W-:Y:S01]  /*2ad00*/  @!P1 LDGSTS.E.BYPASS.LTC128B.128 [R8+0x17c00], desc[UR60][R2.64], !P0 ;  /* 0x17c0000002089fae */ /* 0x0001e2000c101d7c */
[----:B------:R-:W-:Y:S01]  /*2ad10*/  PLOP3.LUT P0, PT, PT, PT, PT, 0x80, 0x0 ;  /* 0x000000000000781c */ /* 0x000fe20003f0f070 */
[----:B------:R-:W-:-:S12]  /*2ad20*/  NOP ;  /* 0x0000000000007918 */ /* 0x000fd80000000000 */
.L_x_8982:
        /* <DEDUP_REMOVED lines=18> */
.L_x_9235:
[----:B------:R-:W-:Y:S05]  /*2ae50*/  BSYNC B0 ;  /* 0x0000000000007941 */ /* 0x000fea0003800000 */
.L_x_8983:
[----:B------:R-:W2:Y:S01]  /*2ae60*/  LDL R2, [R1+0x1c] ;  /* 0x00001c0001027983 */ /* 0x000ea20000100800 */
[----:B------:R-:W-:-:S05]  /*2ae70*/  VIADD R32, R32, 0xfffffffe ;  /* 0xfffffffe20207836 */ /* 0x000fca0000000000 */
[----:B--2---:R-:W-:-:S13]  /*2ae80*/  ISETP.GE.AND P0, PT, R32, R2, PT ;  /* 0x000000022000720c */ /* 0x004fda0003f06270 */
[----:B------:R-:W-:Y:S05]  /*2ae90*/  @!P0 BRA `(.L_x_8985) ;  /* 0x0000001800b48947 */ /* 0x000fea0003800000 */
[----:B------:R1:W5:Y:S01]  /*2aea0*/  LDL.LU R28, [R1+0x8] ;  /* 0x00000800011c7983 */ /* 0x0003620000300800 */
[----:B------:R-:W-:Y:S02]  /*2aeb0*/  IMAD.MOV.U32 R37, RZ, RZ, R32 ;  /* 0x000000ffff257224 */ /* 0x000fe400078e0020 */
[----:B------:R-:W-:-:S07]  /*2aec0*/  IMAD.MOV.U32 R25, RZ, RZ, R35 ;  /* 0x000000ffff197224 */ /* 0x000fce00078e0023 */
.L_x_9005:
[----:B0-----:R-:W2:Y:S01]  /*2aed0*/  LDL R0, [R1+0x14] ;  /* 0x0000140001007983 */ /* 0x001ea20000100800 */
[----:B------:R-:W0:Y:S03]  /*2aee0*/  LDC R8, c[0x0][0x430] ;  /* 0x00010c00ff087b82 */ /* 0x000e260000000800 */
[----:B---3--:R-:W3:Y:S04]  /*2aef0*/  LDL R11, [R1+0x18] ;  /* 0x00001800010b7983 */ /* 0x008ee80000100800 */
[----:B------:R-:W4:Y:S01]  /*2af00*/  LDL R10, [R1+0x4] ;  /* 0x00000400010a7983 */ /* 0x000f220000100800 */
[----:B------:R-:W1:Y:S01]  /*2af10*/  S2R R2, SR_TID.X ;  /* 0x0000000000027919 */ /* 0x000e620000002100 */
[----:B------:R-:W1:Y:S01]  /*2af20*/  S2R R3, SR_TID.X ;  /* 0x0000000000037919 */ /* 0x000e620000002100 */
[----:B------:R-:W1:Y:S01]  /*2af30*/  S2R R7, SR_TID.X ;  /* 0x0000000000077919 */ /* 0x000e620000002100 */
[----:B------:R-:W4:Y:S01]  /*2af40*/  LDL R13, [R1+0x1c] ;  /* 0x00001c00010d7983 */ /* 0x000f220000100800 */
[----:B0-----:R-:W-:-:S03]  /*2af50*/  ISETP.NE.AND P0, PT, R8, 0x1, PT ;  /* 0x000000010800780c */ /* 0x001fc60003f05270 */
[----:B------:R-:W4:Y:S10]  /*2af60*/  LDL R12, [R1+0x48] ;  /* 0x00004800010c7983 */ /* 0x000f340000100800 */
[----:B------:R-:W0:Y:S01]  /*2af70*/  @P0 LDC R5, c[0x0][0x434] ;  /* 0x00010d00ff050b82 */ /* 0x000e220000000800 */
[----:B-1----:R-:W-:-:S07]  /*2af80*/  LOP3.LUT R2, R2, 0x7f, RZ, 0xc0, !PT ;  /* 0x0000007f02027812 */ /* 0x002fce00078ec0ff */
[----:B------:R-:W1:Y:S01]  /*2af90*/  @P0 LDC R4, c[0x0][0x438] ;  /* 0x00010e00ff040b82 */ /* 0x000e620000000800 */
[----:B------:R-:W-:Y:S01]  /*2afa0*/  SHF.R.U32.HI R2, RZ, 0x3, R2 ;  /* 0x00000003ff027819 */ /* 0x000fe20000011602 */
[----:B------:R-:W-:-:S05]  /*2afb0*/  IMAD.SHL.U32 R3, R3, 0x10, RZ ;  /* 0x0000001003037824 */ /* 0x000fca00078e00ff */
[----:B------:R-:W-:Y:S02]  /*2afc0*/  LOP3.LUT R3, R2, 0x70, R3, 0xf8, !PT ;  /* 0x0000007002037812 */ /* 0x000fe400078ef803 */
[----:B------:R-:W0:Y:S01]  /*2afd0*/  S2R R2, SR_TID.X ;  /* 0x0000000000027919 */ /* 0x000e220000002100 */
[----:B------:R-:W-:Y:S01]  /*2afe0*/  IMAD.SHL.U32 R9, R7, 0x10, RZ ;  /* 0x0000001007097824 */ /* 0x000fe200078e00ff */
[----:B0-----:R-:W-:-:S04]  /*2aff0*/  LOP3.LUT R2, R2, 0x7f, RZ, 0xc0, !PT ;  /* 0x0000007f02027812 */ /* 0x001fc800078ec0ff */
[----:B------:R-:W-:-:S04]  /*2b000*/  SHF.R.U32.HI R6, RZ, 0x3, R2 ;  /* 0x00000003ff067819 */ /* 0x000fc80000011602 */
[----:B------:R-:W-:Y:S02]  /*2b010*/  LOP3.LUT R9, R6, 0x70, R9, 0xf8, !PT ;  /* 0x0000007006097812 */ /* 0x000fe400078ef809 */
[----:B------:R-:W0:Y:S02]  /*2b020*/  @P0 LDC R6, c[0x0][0x434] ;  /* 0x00010d00ff060b82 */ /* 0x000e240000000800 */
[----:B------:R-:W-:Y:S01]  /*2b030*/  LOP3.LUT R9, R9, 0x80, RZ, 0xfc, !PT ;  /* 0x0000008009097812 */ /* 0x000fe200078efcff */
[----:B------:R-:W-:Y:S05]  /*2b040*/  YIELD ;  /* 0x0000000000007946 */ /* 0x000fea0003800000 */
[----:B------:R-:W-:Y:S01]  /*2b050*/  ULDC.64 UR4, c[0x0][0x428] ;  /* 0x00010a0000047ab9 */ /* 0x000fe20000000a00 */
[----:B------:R-:W-:Y:S01]  /*2b060*/  ISETP.GT.U32.AND P1, PT, R9, 0x9f, PT ;  /* 0x0000009f0900780c */ /* 0x000fe20003f24070 */
[----:B------:R-:W-:Y:S01]  /*2b070*/  ULDC.64 UR6, c[0x0][0x418] ;  /* 0x0001060000067ab9 */ /* 0x000fe20000000a00 */
[----:B--2---:R-:W-:-:S04]  /*2b080*/  IMAD R0, R37, 0xa0, R0 ;  /* 0x000000a025007824 */ /* 0x004fc800078e0200 */
[----:B------:R-:W-:-:S04]  /*2b090*/  IMAD.IADD R3, R3, 0x1, R0 ;  /* 0x0000000103037824 */ /* 0x000fc800078e0200 */
[----:B------:R-:W-:-:S04]  /*2b0a0*/  @P0 IMAD.HI.U32 R5, R3, R5, RZ ;  /* 0x0000000503050227 */ /* 0x000fc800078e00ff */
[----:B------:R-:W-:Y:S01]  /*2b0b0*/  IMAD.MOV.U32 R2, RZ, RZ, R3 ;  /* 0x000000ffff027224 */ /* 0x000fe200078e0003 */
[----:B-1----:R-:W-:Y:S02]  /*2b0c0*/  @P0 SHF.R.U32.HI R2, RZ, R4, R5 ;  /* 0x00000004ff020219 */ /* 0x002fe40000011605 */
[----:B------:R-:W1:Y:S01]  /*2b0d0*/  @P0 LDC R4, c[0x0][0x438] ;  /* 0x00010e00ff040b82 */ /* 0x000e620000000800 */
[----:B------:R-:W-:-:S04]  /*2b0e0*/  IMAD.IADD R0, R9, 0x1, R0 ;  /* 0x0000000109007824 */ /* 0x000fc800078e0200 */
[----:B0-----:R-:W-:-:S04]  /*2b0f0*/  @P0 IMAD.HI.U32 R6, R0, R6, RZ ;  /* 0x0000000600060227 */ /* 0x001fc800078e00ff */
[----:B------:R-:W-:Y:S01]  /*2b100*/  IMAD.MOV.U32 R5, RZ, RZ, R0 ;  /* 0x000000ffff057224 */ /* 0x000fe200078e0000 */
[----:B-1----:R-:W-:Y:S01]  /*2b110*/  @P0 SHF.R.U32.HI R5, RZ, R4, R6 ;  /* 0x00000004ff050219 */ /* 0x002fe20000011606 */
[----:B------:R-:W-:-:S04]  /*2b120*/  IMAD.MOV R4, RZ, RZ, -R2 ;  /* 0x000000ffff047224 */ /* 0x000fc800078e0a02 */
[----:B------:R-:W-:Y:S02]  /*2b130*/  IMAD.MOV R7, RZ, RZ, -R5 ;  /* 0x000000ffff077224 */ /* 0x000fe400078e0a05 */
[C---:B------:R-:W-:Y:S01]  /*2b140*/  IMAD R4, R8.reuse, R4, R3 ;  /* 0x0000000408047224 */ /* 0x040fe200078e0203 */
[----:B------:R-:W-:Y:S01]  /*2b150*/  SHF.R.S32.HI R3, RZ, 0x1f, R2 ;  /* 0x0000001fff037819 */ /* 0x000fe20000011402 */
[----:B------:R-:W-:Y:S02]  /*2b160*/  IMAD R7, R8, R7, R0 ;  /* 0x0000000708077224 */ /* 0x000fe400078e0200 */
[----:B---3--:R-:W-:Y:S02]  /*2b170*/  IMAD R0, R11, UR4, RZ ;  /* 0x000000040b007c24 */ /* 0x008fe4000f8e02ff */
[----:B----4-:R-:W-:-:S04]  /*2b180*/  IMAD.WIDE.U32 R2, R10, UR4, R2 ;  /* 0x000000040a027c25 */ /* 0x010fc8000f8e0002 */
[----:B------:R-:W-:Y:S01]  /*2b190*/  IMAD R0, R10, UR5, R0 ;  /* 0x000000050a007c24 */ /* 0x000fe2000f8e0200 */
[----:B------:R-:W-:-:S03]  /*2b1a0*/  LEA R8, P0, R2, UR6, 0x2 ;  /* 0x0000000602087c11 */ /* 0x000fc6000f8010ff */
[----:B------:R-:W-:-:S05]  /*2b1b0*/  IMAD.IADD R3, R0, 0x1, R3 ;  /* 0x0000000100037824 */ /* 0x000fca00078e0203 */
[----:B------:R-:W-:Y:S01]  /*2b1c0*/  LEA.HI.X R9, R2, UR7, R3, 0x2, P0 ;  /* 0x0000000702097c11 */ /* 0x000fe200080f1403 */
[--C-:B------:R-:W-:Y:S01]  /*2b1d0*/  @!P1 IMAD.MOV.U32 R2, RZ, RZ, R5.reuse ;  /* 0x000000ffff029224 */ /* 0x100fe200078e0005 */
[----:B------:R-:W-:-:S03]  /*2b1e0*/  @!P1 SHF.R.S32.HI R3, RZ, 0x1f, R5 ;  /* 0x0000001fff039819 */ /* 0x000fc60000011405 */
[----:B------:R0:W2:Y:S01]  /*2b1f0*/  LDG.E R5, desc[UR60][R8.64] ;  /* 0x0000003c08057981 */ /* 0x0000a2000c1e1900 */
[----:B------:R-:W-:-:S04]  /*2b200*/  @!P1 IMAD.WIDE.U32 R2, R10, UR4, R2 ;  /* 0x000000040a029c25 */ /* 0x000fc8000f8e0002 */
[----:B------:R-:W-:Y:S01]  /*2b210*/  @!P1 IMAD.IADD R0, R0, 0x1, R3 ;  /* 0x0000000100009824 */ /* 0x000fe200078e0203 */
[C---:B------:R-:W-:Y:S01]  /*2b220*/  @!P1 LEA R10, P0, R2.reuse, UR6, 0x2 ;  /* 0x00000006020a9c11 */ /* 0x040fe2000f8010ff */
[----:B------:R-:W-:Y:S02]  /*2b230*/  VIADD R35, R25, 0x1 ;  /* 0x0000000119237836 */ /* 0x000fe40000000000 */
[----:B0-----:R-:W-:Y:S01]  /*2b240*/  IMAD.MOV.U32 R8, RZ, RZ, RZ ;  /* 0x000000ffff087224 */ /* 0x001fe200078e00ff */
[----:B------:R-:W-:Y:S01]  /*2b250*/  @!P1 LEA.HI.X R11, R2, UR7, R0, 0x2, P0 ;  /* 0x00000007020b9c11 */ /* 0x000fe200080f1400 */
[----:B------:R-:W-:Y:S01]  /*2b260*/  IMAD.MOV.U32 R0, RZ, RZ, R37 ;  /* 0x000000ffff007224 */ /* 0x000fe200078e0025 */
[----:B------:R-:W-:-:S03]  /*2b270*/  ISETP.NE.AND P0, PT, R35, 0x2, PT ;  /* 0x000000022300780c */ /* 0x000fc60003f05270 */
[----:B-----5:R0:W5:Y:S01]  /*2b280*/  @!P1 LDG.E R8, desc[UR60][R10.64] ;  /* 0x0000003c0a089981 */ /* 0x020162000c1e1900 */
[----:B------:R-:W-:Y:S02]  /*2b290*/  ISETP.GT.AND P1, PT, R0, R13, PT ;  /* 0x0000000d0000720c */ /* 0x000fe40003f24270 */
        /* <DEDUP_REMOVED lines=9> */
.L_x_8986:
[----:B------:R-:W-:Y:S01]  /*2b330*/  IMAD R0, R35, 0x8, R17 ;  /* 0x0000000823007824 */ /* 0x000fe200078e0211 */
[----:B------:R-:W-:Y:S01]  /*2b340*/  SHF.L.U32 R34, R2, 0x1f, RZ ;  /* 0x0000001f02227819 */ /* 0x000fe200000006ff */
[----:B------:R-:W-:Y:S01]  /*2b350*/  BSSY B0, `(.L_x_8987) ;  /* 0x0000004000007945 */ /* 0x000fe20003800000 */
[----:B------:R-:W-:Y:S02]  /*2b360*/  SHF.R.S32.HI R33, RZ, 0x1f, R4 ;  /* 0x0000001fff217819 */ /* 0x000fe40000011404 */
[----:B------:R-:W0:Y:S02]  /*2b370*/  SYNCS.PHASECHK.TRANS64.TRYWAIT P0, [R0+URZ+0x22880], R34 ;  /* 0x02288022000075a7 */ /* 0x000e24000800017f */
[----:B0-----:R-:W-:Y:S05]  /*2b380*/  @!P0 BRA `(.L_x_8988) ;  /* 0x0000008000cc8947 */ /* 0x001fea0003800000 */
.L_x_9236:
[----:B------:R-:W-:Y:S05]  /*2b390*/  BSYNC B0 ;  /* 0x0000000000007941 */ /* 0x000fea0003800000 */
.L_x_8987:
        /* <DEDUP_REMOVED lines=20> */
[----:B-1----:R-:W-:Y:S01]  /*2b4e0*/  ISETP.GE.AND P2, PT, R36, R11, PT ;  /* 0x0000000b2400720c */ /* 0x002fe20003f46270 */
        /* <DEDUP_REMOVED lines=60> */
[----:B-1----:R-:W-:-:S05]  /*2b8b0*/  IADD3 R2, P0, R36, R12, RZ ;  /* 0x0000000c24027210 */ /* 0x002fca0007f1e0ff */
[----:B------:R-:W-:-:S05]  /*2b8c0*/  IMAD.X R3, RZ, RZ, R9, P0 ;  /* 0x000000ffff037224 */ /* 0x000fca00000e0609 */
[----:B------:R1:W-:Y:S04]  /*2b8d0*/  LDGSTS.E.BYPASS.LTC128B.128 [R6+0xe400], desc[UR60][R2.64], !P2 ;  /* 0x0e40000002067fae */ /* 0x0003e8000d101d7c */
[----:B-1----:R1:W2:Y:S02]  /*2b8e0*/  SHFL.IDX PT, R2, R10, 0x1, 0x181f ;  /* 0x00381f000a027f89 */ /* 0x0022a400000e0000 */
.L_x_9258:
        /* <DEDUP_REMOVED lines=8> */
.L_x_8990:
        /* <DEDUP_REMOVED lines=11> */
.L_x_8991:
[----:B------:R2:W-:Y:S01]  /*2ba20*/  SYNCS.ARRIVE.TRANS64.A1T0 RZ, [R0+URZ+0x22870], RZ ;  /* 0x022870ff00ff79a7 */ /* 0x0005e2000810003f */
[----:B------:R-:W-:Y:S05]  /*2ba30*/  @!P3 BRA `(.L_x_8992) ;  /* 0x000000000004b947 */ /* 0x000fea0003800000 */
[----:B------:R-:W-:Y:S01]  /*2ba40*/  BPT.TRAP 0x1 ;  /* 0x000000040000795c */ /* 0x000fe20000300000 */
.L_x_8992:
[----:B------:R-:W3:Y:S01]  /*2ba50*/  SYNCS.PHASECHK.TRANS64.TRYWAIT P0, [R0+URZ+0x22840], R34 ;  /* 0x02284022000075a7 */ /* 0x000ee2000800017f */
[----:B------:R-:W-:Y:S04]  /*2ba60*/  BSSY B0, `(.L_x_8993) ;  /* 0x0000002000007945 */ /* 0x000fe80003800000 */
[----:B---3--:R-:W-:Y:S05]  /*2ba70*/  @!P0 BRA `(.L_x_8994) ;  /* 0x0000008400e08947 */ /* 0x008fea0003800000 */
.L_x_9259:
[----:B------:R-:W-:Y:S05]  /*2ba80*/  BSYNC B0 ;  /* 0x0000000000007941 */ /* 0x000fea0003800000 */
.L_x_8993:
        /* <DEDUP_REMOVED lines=42> */
[----:B------:R-:W-:Y:S03]  /*2bd30*/  SHFL.IDX PT, R10, R4, 0x7, 0x181f ;  /* 0x00f81f00040a7f89 */ /* 0x000fe600000e0000 */
[----:B0-----:R-:W-:Y:S02]  /*2bd40*/  IMAD.X R3, RZ, RZ, R9, P0 ;  /* 0x000000ffff037224 */ /* 0x001fe400000e0609 */
        /* <DEDUP_REMOVED lines=37> */
.L_x_9281:
        /* <DEDUP_REMOVED lines=8> */
.L_x_8996:
        /* <DEDUP_REMOVED lines=11> */
.L_x_8997:
[----:B------:R-:W4:Y:S01]  /*2c0d0*/  LDL R2, [R1+0x40] ;  /* 0x0000400001027983 */ /* 0x000f220000100800 */
[----:B------:R1:W-:Y:S01]  /*2c0e0*/  SYNCS.ARRIVE.TRANS64.A1T0 RZ, [R0+URZ+0x22830], RZ ;  /* 0x022830ff00ff79a7 */ /* 0x0003e2000810003f */
[----:B----4-:R-:W-:-:S13]  /*2c0f0*/  ISETP.NE.AND P0, PT, R2, 0x3, PT ;  /* 0x000000030200780c */ /* 0x010fda0003f05270 */
[----:B-1----:R-:W-:Y:S05]  /*2c100*/  @!P0 BRA `(.L_x_8998) ;  /* 0x0000000000048947 */ /* 0x002fea0003800000 */
[----:B------:R-:W-:Y:S01]  /*2c110*/  BPT.TRAP 0x1 ;  /* 0x000000040000795c */ /* 0x000fe20000300000 */
.L_x_8998:
[----:B--23--:R-:W-:Y:S01]  /*2c120*/  LOP3.LUT R0, R28, 0x1, RZ, 0x3c, !PT ;  /* 0x000000011c007812 */ /* 0x00cfe200078e3cff */
[----:B------:R-:W-:Y:S01]  /*2c130*/  IMAD R2, R25, 0x8, R17 ;  /* 0x0000000819027824 */ /* 0x000fe200078e0211 */
[----:B------:R-:W-:Y:S02]  /*2c140*/  BSSY B0, `(.L_x_8999) ;  /* 0x0000004000007945 */ /* 0x000fe40003800000 */
[----:B------:R-:W-:-:S04]  /*2c150*/  SHF.L.U32 R0, R0, 0x1f, RZ ;  /* 0x0000001f00007819 */ /* 0x000fc800000006ff */
[----:B------:R-:W1:Y:S02]  /*2c160*/  SYNCS.PHASECHK.TRANS64.TRYWAIT P2, [R2+URZ+0x22870], R0 ;  /* 0x02287000020075a7 */ /* 0x000e64000804017f */
[----:B-1----:R-:W-:Y:S05]  /*2c170*/  @!P2 BRA `(.L_x_9000) ;  /* 0x0000008800e4a947 */ /* 0x002fea0003800000 */
.L_x_9282:
[----:B------:R-:W-:Y:S05]  /*2c180*/  BSYNC B0 ;  /* 0x0000000000007941 */ /* 0x000fea0003800000 */
.L_x_8999:
[----:B------:R-:W2:Y:S02]  /*2c190*/  LDL R3, [R1+0x48] ;  /* 0x0000480001037983 */ /* 0x000ea40000100800 */
[----:B--2---:R-:W-:-:S13]  /*2c1a0*/  ISETP.NE.AND P2, PT, R3, 0x3, PT ;  /* 0x000000030300780c */ /* 0x004fda0003f45270 */
[----:B------:R-:W-:Y:S05]  /*2c1b0*/  @!P2 BRA `(.L_x_9001) ;  /* 0x000000000004a947 */ /* 0x000fea0003800000 */
[----:B------:R-:W-:Y:S01]  /*2c1c0*/  BPT.TRAP 0x1 ;  /* 0x000000040000795c */ /* 0x000fe20000300000 */
.L_x_9001:
[----:B------:R-:W-:Y:S01]  /*2c1d0*/  SHF.L.U32 R3, R28, 0x1f, RZ ;  /* 0x0000001f1c037819 */ /* 0x000fe200000006ff */
[----:B-1----:R-:W-:-:S03]  /*2c1e0*/  IMAD R0, R25, 0x5000, RZ ;  /* 0x0000500019007824 */ /* 0x002fc600078e02ff */
[----:B------:R-:W1:Y:S02]  /*2c1f0*/  SYNCS.PHASECHK.TRANS64.TRYWAIT P2, [R2+URZ+0x22860], R3 ;  /* 0x02286003020075a7 */ /* 0x000e64000804017f */
[----:B-1----:R-:W-:Y:S05]  /*2c200*/  @!P2 BRA `(.L_x_9002) ;  /* 0x0000008800d4a947 */ /* 0x002fea0003800000 */
.L_x_9283:
[----:B------:R-:W2:Y:S01]  /*2c210*/  LDL R12, [R1+0x24] ;  /* 0x00002400010c7983 */ /* 0x000ea20000100800 */
[----:B-1----:R-:W-:Y:S01]  /*2c220*/  LOP3.LUT R3, R0, R29, RZ, 0xfc, !PT ;  /* 0x0000001d00037212 */ /* 0x002fe200078efcff */
[----:B------:R-:W-:Y:S05]  /*2c230*/  WARPSYNC.ALL ;  /* 0x0000000000007948 */ /* 0x000fea0003800000 */
[----:B------:R-:W-:Y:S01]  /*2c240*/  IMAD.IADD R3, R17, 0x1, R3 ;  /* 0x0000000111037824 */ /* 0x000fe200078e0203 */
[----:B------:R-:W-:Y:S01]  /*2c250*/  LOP3.LUT R19, R23, 0x1800, RZ, 0xfc, !PT ;  /* 0x0000180017137812 */ /* 0x000fe200078efcff */
[----:B------:R-:W3:Y:S04]  /*2c260*/  LDL R20, [R1+0x48] ;  /* 0x0000480001147983 */ /* 0x000ee80000100800 */
[----:B------:R-:W1:Y:S02]  /*2c270*/  LDSM.16.MT88.4 R8, [R3+0xa400] ;  /* 0x00a400000308783b */ /* 0x000e640000004200 */
[----:B-1----:R-:W-:-:S02]  /*2c280*/  PRMT R4, R8, 0x6420, R9 ;  /* 0x0000642008047816 */ /* 0x002fc40000000009 */
[----:B------:R-:W-:Y:S02]  /*2c290*/  PRMT R5, R8, 0x7531, R9 ;  /* 0x0000753108057816 */ /* 0x000fe40000000009 */
[C-C-:B------:R-:W-:Y:S02]  /*2c2a0*/  PRMT R6, R10.reuse, 0x6420, R11.reuse ;  /* 0x000064200a067816 */ /* 0x140fe4000000000b */
[----:B0-----:R-:W-:Y:S02]  /*2c2b0*/  PRMT R7, R10, 0x7531, R11 ;  /* 0x000075310a077816 */ /* 0x001fe4000000000b */
[----:B--2---:R-:W-:Y:S02]  /*2c2c0*/  IADD3 R3, R17, R12, R0 ;  /* 0x0000000c11037210 */ /* 0x004fe40007ffe000 */
[----:B------:R-:W-:-:S03]  /*2c2d0*/  LOP3.LUT R12, R0, R23, RZ, 0xfc, !PT ;  /* 0x00000017000c7212 */ /* 0x000fc600078efcff */
[----:B------:R-:W0:Y:S02]  /*2c2e0*/  LDSM.16.MT88.4 R8, [R3+0xa400] ;  /* 0x00a400000308783b */ /* 0x000e240000004200 */
[----:B------:R-:W-:-:S05]  /*2c2f0*/  IMAD.IADD R12, R18, 0x1, R12 ;  /* 0x00000001120c7824 */ /* 0x000fca00078e020c */
[----:B------:R1:W-:Y:S02]  /*2c300*/  STSM.16.M88.4 [R12], R4 ;  /* 0x000000040c007844 */ /* 0x0003e40000000200 */
[----:B-1----:R-:W-:-:S05]  /*2c310*/  LOP3.LUT R4, R0, 0x800, R23, 0xfe, !PT ;  /* 0x0000080000047812 */ /* 0x002fca00078efe17 */
[----:B------:R-:W-:Y:S01]  /*2c320*/  IMAD.IADD R4, R18, 0x1, R4 ;  /* 0x0000000112047824 */ /* 0x000fe200078e0204 */
[C-C-:B0-----:R-:W-:Y:S02]  /*2c330*/  PRMT R12, R8.reuse, 0x6420, R9.reuse ;  /* 0x00006420080c7816 */ /* 0x141fe40000000009 */
[----:B------:R-:W-:Y:S02]  /*2c340*/  PRMT R13, R8, 0x7531, R9 ;  /* 0x00007531080d7816 */ /* 0x000fe40000000009 */
[C-C-:B------:R-:W-:Y:S02]  /*2c350*/  PRMT R14, R10.reuse, 0x6420, R11.reuse ;  /* 0x000064200a0e7816 */ /* 0x140fe4000000000b */
[----:B------:R-:W-:-:S05]  /*2c360*/  PRMT R15, R10, 0x7531, R11 ;  /* 0x000075310a0f7816 */ /* 0x000fca000000000b */
        /* <DEDUP_REMOVED lines=43> */
[----:B------:R-:W-:Y:S02]  /*2c620*/  LOP3.LUT R19, R23, 0x3800, RZ, 0xfc, !PT ;  /* 0x0000380017137812 */ /* 0x000fe400078efcff */
[C-C-:B0-----:R-:W-:Y:S02]  /*2c630*/  PRMT R4, R8.reuse, 0x6420, R9.reuse ;  /* 0x0000642008047816 */ /* 0x141fe40000000009 */
[----:B------:R-:W-:Y:S02]  /*2c640*/  PRMT R5, R8, 0x7531, R9 ;  /* 0x0000753108057816 */ /* 0x000fe40000000009 */
[C-C-:B------:R-:W-:Y:S02]  /*2c650*/  PRMT R6, R10.reuse, 0x6420, R11.reuse ;  /* 0x000064200a067816 */ /* 0x140fe4000000000b */
[----:B------:R-:W-:-:S02]  /*2c660*/  PRMT R7, R10, 0x7531, R11 ;  /* 0x000075310a077816 */ /* 0x000fc4000000000b */
[----:B------:R-:W0:Y:S01]  /*2c670*/  LDSM.16.MT88.4 R8, [R3+0xd400] ;  /* 0x00d400000308783b */ /* 0x000e220000004200 */
[----:B------:R-:W-:-:S05]  /*2c680*/  IMAD.IADD R12, R18, 0x1, R12 ;  /* 0x00000001120c7824 */ /* 0x000fca00078e020c */
[----:B------:R1:W-:Y:S02]  /*2c690*/  STSM.16.M88.4 [R12], R4 ;  /* 0x000000040c007844 */ /* 0x0003e40000000200 */
[----:B-1----:R-:W-:Y:S02]  /*2c6a0*/  IADD3 R4, R18, R19, R0 ;  /* 0x0000001312047210 */ /* 0x002fe40007ffe000 */
        /* <DEDUP_REMOVED lines=10> */
[----:B---3--:R-:W-:Y:S02]  /*2c750*/  ISETP.NE.AND P2, PT, R20, 0x3, PT ;  /* 0x000000031400780c */ /* 0x008fe40003f45270 */
[C-C-:B0-----:R-:W-:Y:S02]  /*2c760*/  PRMT R4, R8.reuse, 0x6420, R9.reuse ;  /* 0x0000642008047816 */ /* 0x141fe40000000009 */
[----:B------:R-:W-:Y:S02]  /*2c770*/  PRMT R5, R8, 0x7531, R9 ;  /* 0x0000753108057816 */ /* 0x000fe40000000009 */
[C-C-:B------:R-:W-:Y:S02]  /*2c780*/  PRMT R6, R10.reuse, 0x6420, R11.reuse ;  /* 0x000064200a067816 */ /* 0x140fe4000000000b */
[----:B------:R-:W-:-:S02]  /*2c790*/  PRMT R7, R10, 0x7531, R11 ;  /* 0x000075310a077816 */ /* 0x000fc4000000000b */
[----:B------:R-:W0:Y:S01]  /*2c7a0*/  LDSM.16.MT88.4 R8, [R3+0xe400] ;  /* 0x00e400000308783b */ /* 0x000e220000004200 */
[----:B------:R-:W-:Y:S01]  /*2c7b0*/  IMAD.IADD R12, R18, 0x1, R12 ;  /* 0x00000001120c7824 */ /* 0x000fe200078e020c */
[----:B------:R-:W-:-:S04]  /*2c7c0*/  LOP3.LUT R19, R23, 0x4800, RZ, 0xfc, !PT ;  /* 0x0000480017137812 */ /* 0x000fc800078efcff */
        /* <DEDUP_REMOVED lines=15> */
.L_x_9003:
[----:B-1----:R1:W-:Y:S01]  /*2c8c0*/  SYNCS.ARRIVE.TRANS64.A1T0 RZ, [R2+URZ+0x22850], RZ ;  /* 0x022850ff02ff79a7 */ /* 0x0023e2000810003f */
[----:B------:R-:W-:Y:S06]  /*2c8d0*/  BAR.SYNC.DEFER_BLOCKING 0x2, 0x80 ;  /* 0x0082000000007b1d */ /* 0x000fec0000010000 */
[----:B------:R-:W-:Y:S05]  /*2c8e0*/  @!P0 BRA `(.L_x_9004) ;  /* 0x0000000000048947 */ /* 0x000fea0003800000 */
[----:B------:R-:W-:Y:S01]  /*2c8f0*/  BPT.TRAP 0x1 ;  /* 0x000000040000795c */ /* 0x000fe20000300000 */
.L_x_9004:
[----:B0-----:R-:W2:Y:S01]  /*2c900*/  LDL R0, [R1+0x20] ;  /* 0x0000200001007983 */ /* 0x001ea20000100800 */
[----:B-1----:R-:W-:Y:S02]  /*2c910*/  VIADD R2, R2, 0x22880 ;  /* 0x0002288002027836 */ /* 0x002fe40000000000 */
[----:B------:R-:W-:Y:S01]  /*2c920*/  IMAD.MOV.U32 R25, RZ, RZ, R35 ;  /* 0x000000ffff197224 */ /* 0x000fe200078e0023 */
[----:B------:R3:W5:Y:S02]  /*2c930*/  LDL R28, [R1+0x8] ;  /* 0x00000800011c7983 */ /* 0x0007640000100800 */
[----:B--2---:R-:W-:-:S04]  /*2c940*/  PRMT R2, R0, 0x654, R2 ;  /* 0x0000065400027816 */ /* 0x004fc80000000002 */
[----:B------:R3:W-:Y:S01]  /*2c950*/  SYNCS.ARRIVE.TRANS64.RED.A1T0 RZ, [R2+URZ], RZ ;  /* 0x000000ff02ff79a7 */ /* 0x0007e2000810043f */
[----:B------:R-:W-:Y:S05]  /*2c960*/  @P1 BRA `(.L_x_9005) ;  /* 0xffffffe400581947 */ /* 0x000fea000383ffff */
.L_x_8985:
[----:B0-----:R-:W3:Y:S02]  /*2c970*/  S2R R0, SR_TID.X ;  /* 0x0000000000007919 */ /* 0x001ee40000002100 */
[----:B---3--:R-:W-:Y:S02]  /*2c980*/  LOP3.LUT R2, R0, 0x7f, RZ, 0xc0, !PT ;  /* 0x0000007f00027812 */ /* 0x008fe400078ec0ff */
        /* <DEDUP_REMOVED lines=17> */
.L_x_9007:
[----:B------:R-:W-:Y:S05]  /*2caa0*/  BSYNC B0 ;  /* 0x0000000000007941 */ /* 0x000fea0003800000 */
.L_x_9006:
[----:B------:R-:W-:Y:S05]  /*2cab0*/  @!P0 BRA `(.L_x_9008) ;  /* 0x0000000000048947 */ /* 0x000fea0003800000 */
[----:B------:R-:W-:Y:S01]  /*2cac0*/  BPT.TRAP 0x1 ;  /* 0x000000040000795c */ /* 0x000fe20000300000 */
.L_x_9008:
[----:B------:R-:W2:Y:S01]  /*2cad0*/  LDL R0, [R1+0x8] ;  /* 0x0000080001007983 */ /* 0x000ea20000100800 */
[----:B------:R-:W-:Y:S01]  /*2cae0*/  BSSY B0, `(.L_x_9009) ;  /* 0x0000006000007945 */ /* 0x000fe20003800000 */
[----:B--2---:R-:W-:Y:S01]  /*2caf0*/  LOP3.LUT R3, R0, 0x1, RZ, 0x3c, !PT ;  /* 0x0000000100037812 */ /* 0x004fe200078e3cff */
[----:B------:R-:W-:-:S03]  /*2cb00*/  IMAD R0, R35, 0x8, R17 ;  /* 0x0000000823007824 */ /* 0x000fc600078e0211 */
[----:B------:R-:W-:-:S04]  /*2cb10*/  SHF.L.U32 R3, R3, 0x1f, RZ ;  /* 0x0000001f03037819 */ /* 0x000fc800000006ff */
[----:B------:R-:W0:Y:S02]  /*2cb20*/  SYNCS.PHASECHK.TRANS64.TRYWAIT P1, [R0+URZ+0x22870], R3 ;  /* 0x02287003000075a7 */ /* 0x000e24000802017f */
[----:B0-----:R-:W-:Y:S05]  /*2cb30*/  @!P1 BRA `(.L_x_9010) ;  /* 0x00000080009c9947 */ /* 0x001fea0003800000 */
.L_x_9284:
[----:B------:R-:W-:Y:S05]  /*2cb40*/  BSYNC B0 ;  /* 0x0000000000007941 */ /* 0x000fea0003800000 */
.L_x_9009:
[----:B------:R-:W2:Y:S02]  /*2cb50*/  LDL R2, [R1+0x48] ;  /* 0x0000480001027983 */ /* 0x000ea40000100800 */
[----:B--2---:R-:W-:-:S13]  /*2cb60*/  ISETP.NE.AND P1, PT, R2, 0x3, PT ;  /* 0x000000030200780c */ /* 0x004fda0003f25270 */
[----:B------:R-:W-:Y:S05]  /*2cb70*/  @!P1 BRA `(.L_x_9011) ;  /* 0x0000000000049947 */ /* 0x000fea0003800000 */
[----:B------:R-:W-:Y:S01]  /*2cb80*/  BPT.TRAP 0x1 ;  /* 0x000000040000795c */ /* 0x000fe20000300000 */
.L_x_9011:
[----:B------:R-:W0:Y:S02]  /*2cb90*/  LDL R2, [R1+0x8] ;  /* 0x0000080001027983 */ /* 0x000e240000100800 */
[----:B0-----:R-:W-:-:S04]  /*2cba0*/  SHF.L.U32 R3, R2, 0x1f, RZ ;  /* 0x0000001f02037819 */ /* 0x001fc800000006ff */
[----:B------:R-:W0:Y:S02]  /*2cbb0*/  SYNCS.PHASECHK.TRANS64.TRYWAIT P1, [R0+URZ+0x22860], R3 ;  /* 0x02286003000075a7 */ /* 0x000e24000802017f */
[----:B0-----:R-:W-:Y:S05]  /*2cbc0*/  @!P1 BRA `(.L_x_9012) ;  /* 0x00000080008c9947 */ /* 0x001fea0003800000 */
.L_x_9285:
[----:B------:R-:W2:Y:S01]  /*2cbd0*/  LDL R12, [R1+0x24] ;  /* 0x00002400010c7983 */ /* 0x000ea20000100800 */
[----:B0-----:R-:W-:Y:S01]  /*2cbe0*/  IMAD R3, R35, 0x5000, RZ ;  /* 0x0000500023037824 */ /* 0x001fe200078e02ff */
[----:B------:R-:W-:Y:S05]  /*2cbf0*/  WARPSYNC.ALL ;  /* 0x0000000000007948 */ /* 0x000fea0003800000 */
[----:B------:R-:W-:Y:S02]  /*2cc00*/  LOP3.LUT R2, R3, R29, RZ, 0xfc, !PT ;  /* 0x0000001d03027212 */ /* 0x000fe400078efcff */
[----:B------:R-:W-:-:S03]  /*2cc10*/  LOP3.LUT R20, R23, 0x1800, RZ, 0xfc, !PT ;  /* 0x0000180017147812 */ /* 0x000fc600078efcff */
[----:B------:R-:W-:-:S05]  /*2cc20*/  IMAD.IADD R13, R17, 0x1, R2 ;  /* 0x00000001110d7824 */ /* 0x000fca00078e0202 */
[----:B------:R-:W0:Y:S02]  /*2cc30*/  LDSM.16.MT88.4 R4, [R13+0xa400] ;  /* 0x00a400000d04783b */ /* 0x000e240000004200 */
        /* <DEDUP_REMOVED lines=13> */
[----:B------:R-:W-:Y:S01]  /*2cd10*/  PRMT R11, R6, 0x7531, R7 ;  /* 0x00007531060b7816 */ /* 0x000fe20000000007 */
[----:B------:R-:W-:-:S05]  /*2cd20*/  IMAD.IADD R4, R18, 0x1, R4 ;  /* 0x0000000112047824 */ /* 0x000fca00078e0204 */
        /* <DEDUP_REMOVED lines=16> */
[----:B------:R-:W-:Y:S02]  /*2ce30*/  PRMT R11, R6, 0x7531, R7 ;  /* 0x00007531060b7816 */ /* 0x000fe40000000007 */
[----:B------:R-:W-:Y:S02]  /*2ce40*/  IADD3 R4, R18, R20, R3 ;  /* 0x0000001412047210 */ /* 0x000fe40007ffe003 */
[----:B------:R-:W-:-:S03]  /*2ce50*/  LOP3.LUT R20, R23, 0x2800, RZ, 0xfc, !PT ;  /* 0x0000280017147812 */ /* 0x000fc600078efcff */
        /* <DEDUP_REMOVED lines=39> */
[----:B0-----:R-:W-:-:S05]  /*2d0d0*/  VIADD R8, R3, 0x4000 ;  /* 0x0000400003087836 */ /* 0x001fca0000000000 */
        /* <DEDUP_REMOVED lines=27> */
.L_x_9013:
[----:B------:R0:W-:Y:S01]  /*2d290*/  SYNCS.ARRIVE.TRANS64.A1T0 RZ, [R0+URZ+0x22850], RZ ;  /* 0x022850ff00ff79a7 */ /* 0x0001e2000810003f */
[----:B------:R-:W-:Y:S06]  /*2d2a0*/  BAR.SYNC.DEFER_BLOCKING 0x2, 0x80 ;  /* 0x0082000000007b1d */ /* 0x000fec0000010000 */
[----:B------:R-:W-:Y:S05]  /*2d2b0*/  @!P0 BRA `(.L_x_9014) ;  /* 0x0000000000048947 */ /* 0x000fea0003800000 */
[----:B------:R-:W-:Y:S01]  /*2d2c0*/  BPT.TRAP 0x1 ;  /* 0x000000040000795c */ /* 0x000fe20000300000 */
.L_x_9014:
[----:B------:R-:W2:Y:S04]  /*2d2d0*/  LDL R3, [R1+0x20] ;  /* 0x0000200001037983 */ /* 0x000ea80000100800 */
[----:B------:R-:W3:Y:S01]  /*2d2e0*/  LDL.LU R2, [R1+0x8] ;  /* 0x0000080001027983 */ /* 0x000ee20000300800 */
[----:B0-----:R-:W-:Y:S02]  /*2d2f0*/  VIADD R0, R0, 0x22880 ;  /* 0x0002288000007836 */ /* 0x001fe40000000000 */
[----:B------:R-:W-:-:S05]  /*2d300*/  VIADD R35, R35, 0x1 ;  /* 0x0000000123237836 */ /* 0x000fca0000000000 */
[----:B------:R-:W-:-:S04]  /*2d310*/  ISETP.NE.AND P0, PT, R35, 0x2, PT ;  /* 0x000000022300780c */ /* 0x000fc80003f05270 */
[----:B------:R-:W-:Y:S02]  /*2d320*/  SEL R35, R35, RZ, P0 ;  /* 0x000000ff23237207 */ /* 0x000fe40000000000 */
[----:B--2---:R-:W-:-:S04]  /*2d330*/  PRMT R0, R3, 0x654, R0 ;  /* 0x0000065403007816 */ /* 0x004fc80000000000 */
[----:B------:R0:W-:Y:S02]  /*2d340*/  SYNCS.ARRIVE.TRANS64.RED.A1T0 RZ, [R0+URZ], RZ ;  /* 0x000000ff00ff79a7 */ /* 0x0001e4000810043f */
[----:B0-----:R-:W-:-:S04]  /*2d350*/  SEL R0, RZ, 0x1, P0 ;  /* 0x00000001ff007807 */ /* 0x001fc80000000000 */
[----:B---3--:R-:W-:-:S05]  /*2d360*/  LOP3.LUT R2, R2, R0, RZ, 0x3c, !PT ;  /* 0x0000000002027212 */ /* 0x008fca00078e3cff */
[----:B------:R0:W-:Y:S02]  /*2d370*/  STL [R1+0x8], R2 ;  /* 0x0000080201007387 */ /* 0x0001e40000100800 */
.L_x_8957:
        /* <DEDUP_REMOVED lines=12> */
.L_x_9015:
[----:B------:R-:W2:Y:S01]  /*2d440*/  S2R R0, SR_TID.X ;  /* 0x0000000000007919 */ /* 0x000ea20000002100 */
[----:B------:R-:W-:Y:S01]  /*2d450*/  UMOV UR4, 0xffffffff ;  /* 0xffffffff00047882 */ /* 0x000fe20000000000 */
[----:B--2---:R-:W-:-:S04]  /*2d460*/  LOP3.LUT R4, R0, 0x1f, RZ, 0xc0, !PT ;  /* 0x0000001f00047812 */ /* 0x004fc800078ec0ff */
[----:B------:R-:W-:Y:S01]  /*2d470*/  ISETP.NE.AND P0, PT, R4, 0x1f, PT ;  /* 0x0000001f0400780c */ /* 0x000fe20003f05270 */
[----:B------:R-:W-:-:S12]  /*2d480*/  BRA.DIV UR4, `(.L_x_9017) ;  /* 0x0000007a04707947 */ /* 0x000fd8000b800000 */
[----:B01----:R-:W-:Y:S01]  /*2d490*/  IMAD.IADD R5, R27, 0x1, R4 ;  /* 0x000000011b057824 */ /* 0x003fe200078e0204 */
        /* <DEDUP_REMOVED lines=9> */
[C---:B------:R-:W-:Y:S01]  /*2d530*/  ISETP.GE.U32.AND P5, PT, R4.reuse, 0x10, PT ;  /* 0x000000100400780c */ /* 0x040fe20003fa6070 */
[----:B0-----:R-:W-:Y:S02]  /*2d540*/  IMAD.MOV.U32 R2, RZ, RZ, RZ ;  /* 0x000000ffff027224 */ /* 0x001fe400078e00ff */
[----:B--2---:R-:W-:Y:S01]  /*2d550*/  @!P1 IMAD.MOV.U32 R2, RZ, RZ, R3 ;  /* 0x000000ffff029224 */ /* 0x004fe200078e0003 */
[----:B------:R-:W-:-:S04]  /*2d560*/  ISETP.NE.AND P1, PT, R4, RZ, PT ;  /* 0x000000ff0400720c */ /* 0x000fc80003f25270 */
        /* <DEDUP_REMOVED lines=17> */
.L_x_9295:
[----:B------:R-:W-:Y:S02]  /*2d680*/  ULDC UR4, c[0x0][0xc38] ;  /* 0x00030e0000047ab9 */ /* 0x000fe40000000800 */
[----:B------:R-:W-:-:S04]  /*2d690*/  IMAD.U32 R4, RZ, RZ, UR4 ;  /* 0x00000004ff047e24 */ /* 0x000fc8000f8e00ff */
[----:B-1----:R-:W-:-:S04]  /*2d6a0*/  IMAD R14, R14, R4, RZ ;  /* 0x000000040e0e7224 */ /* 0x002fc800078e02ff */
[----:B------:R-:W-:-:S05]  /*2d6b0*/  IMAD.IADD R5, R5, 0x1, R14 ;  /* 0x0000000105057824 */ /* 0x000fca00078e020e */
[----:B------:R-:W-:-:S13]  /*2d6c0*/  ISETP.GT.AND P6, PT, R5, R0, PT ;  /* 0x000000000500720c */ /* 0x000fda0003fc4270 */
[----:B------:R-:W-:Y:S05]  /*2d6d0*/  @P6 BRA `(.L_x_9018) ;  /* 0x00000000009c6947 */ /* 0x000fea0003800000 */
.L_x_9023:
[----:B------:R-:W1:Y:S01]  /*2d6e0*/  LDC R4, c[0x0][0xc3c] ;  /* 0x00030f00ff047b82 */ /* 0x000e620000000800 */
[----:B------:R-:W-:-:S05]  /*2d6f0*/  VIADD R27, R27, 0x1f ;  /* 0x0000001f1b1b7836 */ /* 0x000fca0000000000 */
        /* <DEDUP_REMOVED lines=12> */
.L_x_9021:
[----:B------:R-:W-:Y:S05]  /*2d7c0*/  BSYNC B0 ;  /* 0x0000000000007941 */ /* 0x000fea0003800000 */
.L_x_9020:
[----:B------:R-:W-:-:S03]  /*2d7d0*/  UMOV UR4, 0xffffffff ;  /* 0xffffffff00047882 */ /* 0x000fc60000000000 */
[----:B------:R-:W-:Y:S05]  /*2d7e0*/  BRA.DIV UR4, `(.L_x_9022) ;  /* 0x0000007a04bc7947 */ /* 0x000fea000b800000 */
[----:B-----5:R-:W2:Y:S02]  /*2d7f0*/  SHFL.UP PT, R14, R2, 0x1, RZ ;  /* 0x04200000020e7989 */ /* 0x020ea400000e00ff */
[----:B--2---:R-:W-:-:S05]  /*2d800*/  SEL R13, R14, RZ, P1 ;  /* 0x000000ff0e0d7207 */ /* 0x004fca0000800000 */
[----:B------:R-:W-:-:S05]  /*2d810*/  IMAD.IADD R13, R2, 0x1, R13 ;  /* 0x00000001020d7824 */ /* 0x000fca00078e020d */
[----:B------:R-:W2:Y:S02]  /*2d820*/  SHFL.UP PT, R14, R13, 0x2, RZ ;  /* 0x044000000d0e7989 */ /* 0x000ea400000e00ff */
[----:B--2---:R-:W-:-:S05]  /*2d830*/  SEL R4, R14, RZ, P2 ;  /* 0x000000ff0e047207 */ /* 0x004fca0001000000 */
[----:B------:R-:W-:-:S05]  /*2d840*/  IMAD.IADD R4, R13, 0x1, R4 ;  /* 0x000000010d047824 */ /* 0x000fca00078e0204 */
[----:B------:R-:W0:Y:S02]  /*2d850*/  SHFL.UP PT, R14, R4, 0x4, RZ ;  /* 0x04800000040e7989 */ /* 0x000e2400000e00ff */
[----:B01----:R-:W-:-:S05]  /*2d860*/  SEL R3, R14, RZ, P3 ;  /* 0x000000ff0e037207 */ /* 0x003fca0001800000 */
        /* <DEDUP_REMOVED lines=8> */
.L_x_9303:
[----:B------:R-:W-:Y:S02]  /*2d8f0*/  ULDC UR4, c[0x0][0xc38] ;  /* 0x00030e0000047ab9 */ /* 0x000fe40000000800 */
[----:B------:R-:W-:-:S04]  /*2d900*/  IMAD.U32 R4, RZ, RZ, UR4 ;  /* 0x00000004ff047e24 */ /* 0x000fc8000f8e00ff */
[----:B-1----:R-:W-:-:S04]  /*2d910*/  IMAD R14, R14, R4, RZ ;  /* 0x000000040e0e7224 */ /* 0x002fc800078e02ff */
[----:B------:R-:W-:-:S05]  /*2d920*/  IMAD.IADD R5, R14, 0x1, R5 ;  /* 0x000000010e057824 */ /* 0x000fca00078e0205 */
[----:B------:R-:W-:-:S13]  /*2d930*/  ISETP.GT.AND P6, PT, R5, R0, PT ;  /* 0x000000000500720c */ /* 0x000fda0003fc4270 */
[----:B------:R-:W-:Y:S05]  /*2d940*/  @!P6 BRA `(.L_x_9023) ;  /* 0xfffffffc0064e947 */ /* 0x000fea000383ffff */
.L_x_9018:
        /* <DEDUP_REMOVED lines=8> */
.L_x_9307:
[----:B------:R-:W-:Y:S01]  /*2d9d0*/  ISETP.NE.AND P0, PT, R5, RZ, PT ;  /* 0x000000ff0500720c */ /* 0x000fe20003f05270 */
[----:B------:R-:W-:-:S12]  /*2d9e0*/  IMAD.MOV.U32 R5, RZ, RZ, RZ ;  /* 0x000000ffff057224 */ /* 0x000fd800078e00ff */
[----:B------:R-:W-:Y:S05]  /*2d9f0*/  @!P0 BRA `(.L_x_9025) ;  /* 0x0000000000108947 */ /* 0x000fea0003800000 */
[----:B------:R-:W-:Y:S01]  /*2da00*/  UMOV UR4, 0xffffffff ;  /* 0xffffffff00047882 */ /* 0x000fe20000000000 */
[----:B------:R-:W-:Y:S02]  /*2da10*/  VIADD R12, R6, 0xffffffff ;  /* 0xffffffff060c7836 */ /* 0x000fe40000000000 */
[----:B------:R-:W-:Y:S05]  /*2da20*/  BRA.DIV UR4, `(.L_x_9026) ;  /* 0x0000007e04307947 */ /* 0x000fea000b800000 */
[----:B------:R3:W4:Y:S02]  /*2da30*/  SHFL.IDX PT, R5, R3, R12, 0x1f ;  /* 0x00001f0c03057589 */ /* 0x00072400000e0000 */
.L_x_9025:
        /* <DEDUP_REMOVED lines=66> */
.L_x_9019:
[----:B------:R-:W-:Y:S01]  /*2de60*/  UMOV UR4, URZ ;  /* 0x0000003f00047c82 */ /* 0x000fe20008000000 */
[----:B------:R-:W-:Y:S01]  /*2de70*/  UMOV UR5, URZ ;  /* 0x0000003f00057c82 */ /* 0x000fe20008000000 */
[----:B------:R-:W-:Y:S01]  /*2de80*/  ULDC UR6, c[0x0][0xc3c] ;  /* 0x00030f0000067ab9 */ /* 0x000fe20000000800 */
[----:B------:R-:W-:Y:S02]  /*2de90*/  IMAD.MOV.U32 R24, RZ, RZ, R0 ;  /* 0x000000ffff187224 */ /* 0x000fe400078e0000 */
[----:B------:R-:W-:Y:S02]  /*2dea0*/  IMAD.U32 R25, RZ, RZ, UR4 ;  /* 0x00000004ff197e24 */ /* 0x000fe4000f8e00ff */
[----:B------:R-:W-:Y:S02]  /*2deb0*/  IMAD.U32 R26, RZ, RZ, UR5 ;  /* 0x00000005ff1a7e24 */ /* 0x000fe4000f8e00ff */
[----:B------:R-:W-:-:S07]  /*2dec0*/  IMAD.U32 R27, RZ, RZ, UR6 ;  /* 0x00000006ff1b7e24 */ /* 0x000fce000f8e00ff */
.L_x_9027:
        /* <DEDUP_REMOVED lines=12> */
.L_x_9016:
[----:B------:R-:W-:Y:S02]  /*2df90*/  ULDC UR4, c[0x0][0xc3c] ;  /* 0x00030f0000047ab9 */ /* 0x000fe40000000800 */
[----:B---3--:R-:W-:-:S13]  /*2dfa0*/  ISETP.GE.AND P0, PT, R27, UR4, PT ;  /* 0x000000041b007c0c */ /* 0x008fda000bf06270 */
[----:B------:R-:W-:Y:S05]  /*2dfb0*/  @!P0 BRA `(.L_x_9028) ;  /* 0xffffff88009c8947 */ /* 0x000fea000383ffff */
[----:B------:R-:W-:Y:S05]  /*2dfc0*/  BSYNC B7 ;  /* 0x0000000000077941 */ /* 0x000fea0003800000 */
.L_x_8904:
[----:B0-2---:R-:W2:Y:S01]  /*2dfd0*/  LDL.LU R0, [R1+0x44] ;  /* 0x0000440001007983 */ /* 0x005ea20000300800 */
[----:B------:R-:W-:Y:S01]  /*2dfe0*/  BSSY B0, `(.L_x_9029) ;  /* 0x000000b000007945 */ /* 0x000fe20003800000 */
[----:B-1----:R-:W0:Y:S01]  /*2dff0*/  S2R R5, SR_CgaCtaId ;  /* 0x0000000000057919 */ /* 0x002e220000008800 */
        /* <DEDUP_REMOVED lines=9> */
.L_x_9310:
[----:B------:R-:W-:Y:S05]  /*2e090*/  BSYNC B0 ;  /* 0x0000000000007941 */ /* 0x000fea0003800000 */
.L_x_9029:
[----:B------:R-:W-:-:S03]  /*2e0a0*/  UMOV UR4, 0xffffffff ;  /* 0xffffffff00047882 */ /* 0x000fc60000000000 */
[----:B------:R-:W-:Y:S05]  /*2e0b0*/  BRA.DIV UR4, `(.L_x_9031) ;  /* 0x0000007604c87947 */ /* 0x000fea000b800000 */
[----:B0-----:R-:W0:Y:S02]  /*2e0c0*/  S2R R0, SR_TID.X ;  /* 0x0000000000007919 */ /* 0x001e240000002100 */
[----:B0-----:R-:W-:-:S04]  /*2e0d0*/  SHF.R.U32.HI R0, RZ, 0x5, R0 ;  /* 0x00000005ff007819 */ /* 0x001fc80000011600 */
[----:B------:R-:W-:-:S05]  /*2e0e0*/  LOP3.LUT R0, R0, 0x3, RZ, 0xc0, !PT ;  /* 0x0000000300007812 */ /* 0x000fca00078ec0ff */
[----:B------:R0:W1:Y:S02]  /*2e0f0*/  SHFL.IDX PT, R14, R0, RZ, 0x1f ;  /* 0x00001fff000e7589 */ /* 0x00006400000e0000 */
.L_x_9313:
[----:B-1----:R-:W-:-:S13]  /*2e100*/  ISETP.NE.AND P0, PT, R14, RZ, PT ;  /* 0x000000ff0e00720c */ /* 0x002fda0003f05270 */
[----:B------:R-:W-:Y:S05]  /*2e110*/  @P0 BRA `(.L_x_8654) ;  /* 0x0000000000b00947 */ /* 0x000fea0003800000 */
[----:B------:R-:W-:-:S03]  /*2e120*/  UMOV UR4, 0xffffffff ;  /* 0xffffffff00047882 */ /* 0x000fc60000000000 */
[----:B------:R-:W-:Y:S05]  /*2e130*/  BRA.DIV UR4, `(.L_x_9032) ;  /* 0x0000007604dc7947 */ /* 0x000fea000b800000 */
[----:B------:R-:W-:-:S13]  /*2e140*/  ELECT P6, URZ, PT ;  /* 0x00000000003f782f */ /* 0x000fda00038c0000 */
.L_x_9316:
[----:B------:R-:W-:Y:S05]  /*2e150*/  @!P6 BRA `(.L_x_8654) ;  /* 0x0000000000a0e947 */ /* 0x000fea0003800000 */
[----:B0-----:R-:W2:Y:S02]  /*2e160*/  LDL.LU R0, [R1+0x28] ;  /* 0x0000280001007983 */ /* 0x001ea40000300800 */
[----:B--2---:R-:W-:-:S04]  /*2e170*/  LOP3.LUT R0, R0, 0x2, RZ, 0xfc, !PT ;  /* 0x0000000200007812 */ /* 0x004fc800078efcff */
[----:B------:R-:W-:-:S13]  /*2e180*/  ISETP.NE.AND P0, PT, R0, 0x3, PT ;  /* 0x000000030000780c */ /* 0x000fda0003f05270 */
[----:B------:R-:W-:Y:S05]  /*2e190*/  @!P0 BRA `(.L_x_9033) ;  /* 0x0000000000048947 */ /* 0x000fea0003800000 */
[----:B------:R-:W-:Y:S01]  /*2e1a0*/  BPT.TRAP 0x1 ;  /* 0x000000040000795c */ /* 0x000fe20000300000 */
.L_x_9033:
[----:B------:R-:W2:Y:S01]  /*2e1b0*/  LDL R0, [R1+0x8] ;  /* 0x0000080001007983 */ /* 0x000ea20000100800 */
[C---:B------:R-:W-:Y:S02]  /*2e1c0*/  IMAD R3, R35.reuse, 0x8, R5 ;  /* 0x0000000823037824 */ /* 0x040fe400078e0205 */
[----:B------:R-:W-:-:S05]  /*2e1d0*/  VIADD R35, R35, 0x1 ;  /* 0x0000000123237836 */ /* 0x000fca0000000000 */
[----:B------:R-:W-:Y:S02]  /*2e1e0*/  ISETP.NE.AND P2, PT, R35, 0x2, PT ;  /* 0x000000022300780c */ /* 0x000fe40003f45270 */
[----:B--2---:R-:W-:Y:S02]  /*2e1f0*/  SHF.L.U32 R2, R0, 0x1f, RZ ;  /* 0x0000001f00027819 */ /* 0x004fe400000006ff */
[----:B------:R-:W-:Y:S02]  /*2e200*/  SEL R0, RZ, 0x1, P2 ;  /* 0x00000001ff007807 */ /* 0x000fe40001000000 */
[----:B------:R-:W0:Y:S02]  /*2e210*/  SYNCS.PHASECHK.TRANS64.TRYWAIT P1, [R3+URZ+0x22840], R2 ;  /* 0x02284002030075a7 */ /* 0x000e24000802017f */
[----:B0-----:R-:W-:Y:S05]  /*2e220*/  @!P1 BRA `(.L_x_9034) ;  /* 0x0000007400c09947 */ /* 0x001fea0003800000 */
.L_x_9317:
[----:B------:R-:W2:Y:S01]  /*2e230*/  LDL.LU R4, [R1+0x8] ;  /* 0x0000080001047983 */ /* 0x000ea20000300800 */
[----:B------:R-:W-:Y:S02]  /*2e240*/  SEL R35, R35, RZ, P2 ;  /* 0x000000ff23237207 */ /* 0x000fe40001000000 */
[----:B--2---:R-:W-:Y:S01]  /*2e250*/  LOP3.LUT R0, R4, R0, RZ, 0x3c, !PT ;  /* 0x0000000004007212 */ /* 0x004fe200078e3cff */
[----:B------:R-:W-:Y:S06]  /*2e260*/  @!P0 BRA `(.L_x_9035) ;  /* 0x0000000000048947 */ /* 0x000fec0003800000 */
[----:B------:R-:W-:Y:S01]  /*2e270*/  BPT.TRAP 0x1 ;  /* 0x000000040000795c */ /* 0x000fe20000300000 */
.L_x_9035:
[----:B------:R-:W-:Y:S01]  /*2e280*/  IMAD R35, R35, 0x8, R5 ;  /* 0x0000000823237824 */ /* 0x000fe200078e0205 */
[----:B------:R-:W-:-:S04]  /*2e290*/  SHF.L.U32 R0, R0, 0x1f, RZ ;  /* 0x0000001f00007819 */ /* 0x000fc800000006ff */
[----:B------:R-:W1:Y:S02]  /*2e2a0*/  SYNCS.PHASECHK.TRANS64.TRYWAIT P1, [R35+URZ+0x22840], R0 ;  /* 0x02284000230075a7 */ /* 0x000e64000802017f */
[----:B-1----:R-:W-:Y:S05]  /*2e2b0*/  @!P1 BRA `(.L_x_9036) ;  /* 0x0000007400b09947 */ /* 0x002fea0003800000 */
.L_x_9318:
[----:B------:R-:W-:Y:S05]  /*2e2c0*/  @!P0 BRA `(.L_x_9037) ;  /* 0x0000000000048947 */ /* 0x000fea0003800000 */
[----:B------:R-:W-:Y:S01]  /*2e2d0*/  BPT.TRAP 0x1 ;  /* 0x000000040000795c */ /* 0x000fe20000300000 */
.L_x_9037:
[----:B------:R-:W2:Y:S02]  /*2e2e0*/  SYNCS.PHASECHK.TRANS64.TRYWAIT P1, [R3+URZ+0x22860], R2 ;  /* 0x02286002030075a7 */ /* 0x000ea4000802017f */
[----:B--2---:R-:W-:Y:S05]  /*2e2f0*/  @!P1 BRA `(.L_x_9038) ;  /* 0x0000007400b49947 */ /* 0x004fea0003800000 */
.L_x_9319:
[----:B------:R-:W-:Y:S05]  /*2e300*/  @!P0 BRA `(.L_x_9039) ;  /* 0x0000000000048947 */ /* 0x000fea0003800000 */
[----:B------:R-:W-:Y:S01]  /*2e310*/  BPT.TRAP 0x1 ;  /* 0x000000040000795c */ /* 0x000fe20000300000 */
.L_x_9039:
[----:B------:R-:W3:Y:S02]  /*2e320*/  SYNCS.PHASECHK.TRANS64.TRYWAIT P1, [R35+URZ+0x22860], R0 ;  /* 0x02286000230075a7 */ /* 0x000ee4000802017f */
[----:B---3--:R-:W-:Y:S05]  /*2e330*/  @!P1 BRA `(.L_x_9040) ;  /* 0x0000007400b89947 */ /* 0x008fea0003800000 */
.L_x_9320:
[----:B------:R-:W-:Y:S05]  /*2e340*/  @!P0 BRA `(.L_x_9041) ;  /* 0x0000000000048947 */ /* 0x000fea0003800000 */
[----:B------:R-:W-:Y:S01]  /*2e350*/  BPT.TRAP 0x1 ;  /* 0x000000040000795c */ /* 0x000fe20000300000 */
.L_x_9041:
[----:B------:R-:W4:Y:S02]  /*2e360*/  SYNCS.PHASECHK.TRANS64.TRYWAIT P1, [R3+URZ+0x22880], R2 ;  /* 0x02288002030075a7 */ /* 0x000f24000802017f */
[----:B----4-:R-:W-:Y:S05]  /*2e370*/  @!P1 BRA `(.L_x_9042) ;  /* 0x0000007400bc9947 */ /* 0x010fea0003800000 */
.L_x_9321:
[----:B------:R-:W-:Y:S05]  /*2e380*/  @!P0 BRA `(.L_x_9043) ;  /* 0x0000000000048947 */ /* 0x000fea0003800000 */
[----:B------:R-:W-:Y:S01]  /*2e390*/  BPT.TRAP 0x1 ;  /* 0x000000040000795c */ /* 0x000fe20000300000 */
.L_x_9043:
[----:B------:R0:W0:Y:S02]  /*2e3a0*/  SYNCS.PHASECHK.TRANS64.TRYWAIT P0, [R35+URZ+0x22880], R0 ;  /* 0x02288000230075a7 */ /* 0x000024000800017f */
[----:B0-----:R-:W-:Y:S05]  /*2e3b0*/  @!P0 NANOSLEEP.SYNCS 0x989680 ;  /* 0x009896800000895d */ /* 0x001fea0003900000 */
[----:B------:R-:W0:Y:S02]  /*2e3c0*/  @!P0 SYNCS.PHASECHK.TRANS64 P0, [R35+URZ+0x22880], R0 ;  /* 0x02288000230085a7 */ /* 0x000e24000800007f */
[----:B0-----:R-:W-:Y:S05]  /*2e3d0*/  @!P0 BRA `(.L_x_9043) ;  /* 0xfffffffc00f08947 */ /* 0x001fea000383ffff */
.L_x_8654:
[----:B------:R-:W-:Y:S05]  /*2e3e0*/  BSYNC B8 ;  /* 0x0000000000087941 */ /* 0x000fea0003800000 */
.L_x_8651:
[----:B------:R-:W-:Y:S05]  /*2e3f0*/  EXIT ;  /* 0x000000000000794d */ /* 0x000fea0003800000 */
.L_x_8682:
[----:B-1----:R1:W2:Y:S02]  /*2e400*/  SYNCS.PHASECHK.TRANS64.TRYWAIT P6, [R87+URZ+0x22890], R97 ;  /* 0x02289061570075a7 */ /* 0x0022a400080c017f */
[----:B--2---:R-:W-:Y:S05]  /*2e410*/  @!P6 NANOSLEEP.SYNCS 0x989680 ;  /* 0x009896800000e95d */ /* 0x004fea0003900000 */
[----:B------:R-:W2:Y:S02]  /*2e420*/  @!P6 SYNCS.PHASECHK.TRANS64 P6, [R87+URZ+0x22890], R97 ;  /* 0x022890615700e5a7 */ /* 0x000ea400080c007f */
[----:B--2---:R-:W-:Y:S05]  /*2e430*/  @!P6 BRA `(.L_x_8682) ;  /* 0xfffffffc00f0e947 */ /* 0x004fea000383ffff */
[----:B------:R-:W-:Y:S05]  /*2e440*/  BRA `(.L_x_9044) ;  /* 0xfffffd48004c7947 */ /* 0x000fea000383ffff */
.L_x_8683:
        /* <DEDUP_REMOVED lines=8> */
.L_x_9046:
[----:B------:R-:W-:Y:S05]  /*2e4d0*/  BSYNC B1 ;  /* 0x0000000000017941 */ /* 0x000fea0003800000 */
.L_x_9045:
        /* <DEDUP_REMOVED lines=8> */
.L_x_9047:
[----:B------:R-:W-:Y:S05]  /*2e560*/  BRA `(.L_x_9048) ;  /* 0xfffffd4800187947 */ /* 0x000fea000383ffff */
.L_x_8692:
[----:B------:R-:W-:Y:S01]  /*2e570*/  BSSY B1, `(.L_x_9049) ;  /* 0x0000008000017945 */ /* 0x000fe20003800000 */
[----:B------:R-:W-:Y:S02]  /*2e580*/  IMAD.MOV.U32 R13, RZ, RZ, R101 ;  /* 0x000000ffff0d7224 */ /* 0x000fe400078e0065 */
[----:B------:R-:W-:Y:S02]  /*2e590*/  IMAD.MOV.U32 R12, RZ, RZ, 0x1 ;  /* 0x00000001ff0c7424 */ /* 0x000fe400078e00ff */
[----:B0-----:R-:W-:Y:S02]  /*2e5a0*/  IMAD.MOV.U32 R11, RZ, RZ, 0x1c1f ;  /* 0x00001c1fff0b7424 */ /* 0x001fe400078e00ff */
[----:B------:R-:W-:-:S07]  /*2e5b0*/  IMAD.MOV.U32 R15, RZ, RZ, -0x1 ;  /* 0xffffffffff0f7424 */ /* 0x000fce00078e00ff */
[----:B-1234-:R-:W-:Y:S05]  /*2e5c0*/  WARPSYNC.COLLECTIVE R15, `(.L_x_9050) ;  /* 0x000000000f087348 */ /* 0x01efea0003c00000 */
[----:B----4-:R0:W4:Y:S02]  /*2e5d0*/  SHFL.IDX P6, R14, R13, R12, R11 ;  /* 0x0000000c0d0e7389 */ /* 0x01012400000c000b */
[----:B01234-:R-:W-:Y:S01]  /*2e5e0*/  ENDCOLLECTIVE ;  /* 0x000000000000791b */ /* 0x01ffe20003800000 */
.L_x_9050:
[----:B------:R-:W-:Y:S05]  /*2e5f0*/  BSYNC B1 ;  /* 0x0000000000017941 */ /* 0x000fea0003800000 */
.L_x_9049:
        /* <DEDUP_REMOVED lines=8> */
.L_x_9051:
[----:B------:R-:W-:Y:S05]  /*2e680*/  BRA `(.L_x_9052) ;  /* 0xfffffd5400987947 */ /* 0x000fea000383ffff */
.L_x_8701:
[----:B------:R-:W-:Y:S01]  /*2e690*/  BSSY B1, `(.L_x_9053) ;  /* 0x0000008000017945 */ /* 0x000fe20003800000 */
[----:B------:R-:W-:Y:S02]  /*2e6a0*/  IMAD.MOV.U32 R13, RZ, RZ, R101 ;  /* 0x000000ffff0d7224 */ /* 0x000fe400078e0065 */
[----:B------:R-:W-:Y:S02]  /*2e6b0*/  IMAD.MOV.U32 R12, RZ, RZ, 0x2 ;  /* 0x00000002ff0c7424 */ /* 0x000fe400078e00ff */
[----:B0-----:R-:W-:Y:S02]  /*2e6c0*/  IMAD.MOV.U32 R11, RZ, RZ, 0x1c1f ;  /* 0x00001c1fff0b7424 */ /* 0x001fe400078e00ff */
[----:B------:R-:W-:-:S07]  /*2e6d0*/  IMAD.MOV.U32 R15, RZ, RZ, -0x1 ;  /* 0xffffffffff0f7424 */ /* 0x000fce00078e00ff */
[----:B-1234-:R-:W-:Y:S05]  /*2e6e0*/  WARPSYNC.COLLECTIVE R15, `(.L_x_9054) ;  /* 0x000000000f087348 */ /* 0x01efea0003c00000 */
[----:B------:R0:W0:Y:S02]  /*2e6f0*/  SHFL.IDX P6, R14, R13, R12, R11 ;  /* 0x0000000c0d0e7389 */ /* 0x00002400000c000b */
[----:B01234-:R-:W-:Y:S01]  /*2e700*/  ENDCOLLECTIVE ;  /* 0x000000000000791b */ /* 0x01ffe20003800000 */
.L_x_9054:
[----:B------:R-:W-:Y:S05]  /*2e710*/  BSYNC B1 ;  /* 0x0000000000017941 */ /* 0x000fea0003800000 */
.L_x_9053:
        /* <DEDUP_REMOVED lines=8> */
.L_x_9055:
[----:B------:R-:W-:Y:S05]  /*2e7a0*/  BRA `(.L_x_9056) ;  /* 0xfffffd6400247947 */ /* 0x000fea000383ffff */
.L_x_8711:
[----:B-1----:R1:W2:Y:S02]  /*2e7b0*/  SYNCS.PHASECHK.TRANS64.TRYWAIT P3, [R87+URZ+0x22890], R97 ;  /* 0x02289061570075a7 */ /* 0x0022a4000806017f */
[----:B--2---:R-:W-:Y:S05]  /*2e7c0*/  @!P3 NANOSLEEP.SYNCS 0x989680 ;  /* 0x009896800000b95d */ /* 0x004fea0003900000 */
[----:B------:R-:W2:Y:S02]  /*2e7d0*/  @!P3 SYNCS.PHASECHK.TRANS64 P3, [R87+URZ+0x22890], R97 ;  /* 0x022890615700b5a7 */ /* 0x000ea4000806007f */
[----:B--2---:R-:W-:Y:S05]  /*2e7e0*/  @!P3 BRA `(.L_x_8711) ;  /* 0xfffffffc00f0b947 */ /* 0x004fea000383ffff */
[----:B------:R-:W-:Y:S05]  /*2e7f0*/  BRA `(.L_x_9057) ;  /* 0xfffffd7400f07947 */ /* 0x000fea000383ffff */
.L_x_8712:
        /* <DEDUP_REMOVED lines=8> */
.L_x_9059:
[----:B------:R-:W-:Y:S05]  /*2e880*/  BSYNC B1 ;  /* 0x0000000000017941 */ /* 0x000fea0003800000 */
.L_x_9058:
        /* <DEDUP_REMOVED lines=8> */
.L_x_9060:
[----:B------:R-:W-:Y:S01]  /*2e910*/  IMAD.MOV.U32 R103, RZ, RZ, R14 ;  /* 0x000000ffff677224 */ /* 0x000fe200078e000e */
[----:B------:R-:W-:Y:S06]  /*2e920*/  BRA `(.L_x_9061) ;  /* 0xfffffd7400bc7947 */ /* 0x000fec000383ffff */
.L_x_8717:
[----:B------:R-:W-:Y:S01]  /*2e930*/  BSSY B1, `(.L_x_9062) ;  /* 0x0000008000017945 */ /* 0x000fe20003800000 */
[----:B----4-:R-:W-:Y:S02]  /*2e940*/  IMAD.MOV.U32 R13, RZ, RZ, R101 ;  /* 0x000000ffff0d7224 */ /* 0x010fe400078e0065 */
[----:B------:R-:W-:Y:S02]  /*2e950*/  IMAD.MOV.U32 R12, RZ, RZ, 0x1 ;  /* 0x00000001ff0c7424 */ /* 0x000fe400078e00ff */
[----:B------:R-:W-:Y:S02]  /*2e960*/  IMAD.MOV.U32 R11, RZ, RZ, 0x1c1f ;  /* 0x00001c1fff0b7424 */ /* 0x000fe400078e00ff */
[----:B------:R-:W-:-:S07]  /*2e970*/  IMAD.MOV.U32 R15, RZ, RZ, -0x1 ;  /* 0xffffffffff0f7424 */ /* 0x000fce00078e00ff */
[----:B0123--:R-:W-:Y:S05]  /*2e980*/  WARPSYNC.COLLECTIVE R15, `(.L_x_9063) ;  /* 0x000000000f087348 */ /* 0x00ffea0003c00000 */
[----:B------:R4:W0:Y:S02]  /*2e990*/  SHFL.IDX P6, R14, R13, R12, R11 ;  /* 0x0000000c0d0e7389 */ /* 0x00082400000c000b */
[----:B01234-:R-:W-:Y:S01]  /*2e9a0*/  ENDCOLLECTIVE ;  /* 0x000000000000791b */ /* 0x01ffe20003800000 */
.L_x_9063:
[----:B------:R-:W-:Y:S05]  /*2e9b0*/  BSYNC B1 ;  /* 0x0000000000017941 */ /* 0x000fea0003800000 */
.L_x_9062:
        /* <DEDUP_REMOVED lines=8> */
.L_x_9064:
[----:B------:R-:W-:Y:S05]  /*2ea40*/  BRA `(.L_x_9065) ;  /* 0xfffffd84004c7947 */ /* 0x000fea000383ffff */
.L_x_8722:
        /* <DEDUP_REMOVED lines=8> */
.L_x_9067:
[----:B------:R-:W-:Y:S05]  /*2ead0*/  BSYNC B1 ;  /* 0x0000000000017941 */ /* 0x000fea0003800000 */
.L_x_9066:
        /* <DEDUP_REMOVED lines=8> */
.L_x_9068:
[----:B------:R-:W-:Y:S05]  /*2eb60*/  BRA `(.L_x_9069) ;  /* 0xfffffd9000fc7947 */ /* 0x000fea000383ffff */
.L_x_8727:
[----:B0-----:R0:W1:Y:S02]  /*2eb70*/  SYNCS.PHASECHK.TRANS64.TRYWAIT P2, [R87+URZ+0x22890], R97 ;  /* 0x02289061570075a7 */ /* 0x001064000804017f */
[----:B-1----:R-:W-:Y:S05]  /*2eb80*/  @!P2 NANOSLEEP.SYNCS 0x989680 ;  /* 0x009896800000a95d */ /* 0x002fea0003900000 */
[----:B------:R-:W1:Y:S02]  /*2eb90*/  @!P2 SYNCS.PHASECHK.TRANS64 P2, [R87+URZ+0x22890], R97 ;  /* 0x022890615700a5a7 */ /* 0x000e64000804007f */
[----:B-1----:R-:W-:Y:S05]  /*2eba0*/  @!P2 BRA `(.L_x_8727) ;  /* 0xfffffffc00f0a947 */ /* 0x002fea000383ffff */
[----:B------:R-:W-:Y:S05]  /*2ebb0*/  BRA `(.L_x_9070) ;  /* 0xfffffda000e87947 */ /* 0x000fea000383ffff */
.L_x_8728:
        /* <DEDUP_REMOVED lines=8> */
.L_x_9072:
[----:B------:R-:W-:Y:S05]  /*2ec40*/  BSYNC B1 ;  /* 0x0000000000017941 */ /* 0x000fea0003800000 */
.L_x_9071:
        /* <DEDUP_REMOVED lines=8> */
.L_x_9073:
[----:B------:R-:W-:Y:S05]  /*2ecd0*/  BRA `(.L_x_9074) ;  /* 0xfffffda4000c7947 */ /* 0x000fea000383ffff */
.L_x_8731:
[----:B------:R-:W-:Y:S01]  /*2ece0*/  BSSY B1, `(.L_x_9075) ;  /* 0x0000008000017945 */ /* 0x000fe20003800000 */
[----:B------:R-:W-:Y:S02]  /*2ecf0*/  IMAD.MOV.U32 R13, RZ, RZ, R9 ;  /* 0x000000ffff0d7224 */ /* 0x000fe400078e0009 */
[----:B------:R-:W-:Y:S02]  /*2ed00*/  IMAD.MOV.U32 R12, RZ, RZ, 0x1 ;  /* 0x00000001ff0c7424 */ /* 0x000fe400078e00ff */
[----:B------:R-:W-:Y:S02]  /*2ed10*/  IMAD.MOV.U32 R11, RZ, RZ, 0x1c1f ;  /* 0x00001c1fff0b7424 */ /* 0x000fe400078e00ff */
[----:B----4-:R-:W-:-:S07]  /*2ed20*/  IMAD.MOV.U32 R15, RZ, RZ, -0x1 ;  /* 0xffffffffff0f7424 */ /* 0x010fce00078e00ff */
[----:B0123--:R-:W-:Y:S05]  /*2ed30*/  WARPSYNC.COLLECTIVE R15, `(.L_x_9076) ;  /* 0x000000000f087348 */ /* 0x00ffea0003c00000 */
[----:B---3--:R3:W4:Y:S02]  /*2ed40*/  SHFL.IDX P6, R14, R13, R12, R11 ;  /* 0x0000000c0d0e7389 */ /* 0x00872400000c000b */
[----:B01234-:R-:W-:Y:S01]  /*2ed50*/  ENDCOLLECTIVE ;  /* 0x000000000000791b */ /* 0x01ffe20003800000 */
.L_x_9076:
[----:B------:R-:W-:Y:S05]  /*2ed60*/  BSYNC B1 ;  /* 0x0000000000017941 */ /* 0x000fea0003800000 */
.L_x_9075:
        /* <DEDUP_REMOVED lines=8> */
.L_x_9077:
[----:B------:R-:W-:Y:S05]  /*2edf0*/  BRA `(.L_x_9078) ;  /* 0xfffffda4000c7947 */ /* 0x000fea000383ffff */
.L_x_8734:
[----:B------:R-:W-:Y:S01]  /*2ee00*/  BSSY B1, `(.L_x_9079) ;  /* 0x0000008000017945 */ /* 0x000fe20003800000 */
[----:B------:R-:W-:Y:S02]  /*2ee10*/  IMAD.MOV.U32 R13, RZ, RZ, R9 ;  /* 0x000000ffff0d7224 */ /* 0x000fe400078e0009 */
[----:B------:R-:W-:Y:S02]  /*2ee20*/  IMAD.MOV.U32 R12, RZ, RZ, 0x2 ;  /* 0x00000002ff0c7424 */ /* 0x000fe400078e00ff */
[----:B------:R-:W-:Y:S02]  /*2ee30*/  IMAD.MOV.U32 R11, RZ, RZ, 0x1c1f ;  /* 0x00001c1fff0b7424 */ /* 0x000fe400078e00ff */
[----:B---3--:R-:W-:-:S07]  /*2ee40*/  IMAD.MOV.U32 R15, RZ, RZ, -0x1 ;  /* 0xffffffffff0f7424 */ /* 0x008fce00078e00ff */
[----:B012-4-:R-:W-:Y:S05]  /*2ee50*/  WARPSYNC.COLLECTIVE R15, `(.L_x_9080) ;  /* 0x000000000f087348 */ /* 0x017fea0003c00000 */
[----:B------:R3:W0:Y:S02]  /*2ee60*/  SHFL.IDX P6, R14, R13, R12, R11 ;  /* 0x0000000c0d0e7389 */ /* 0x00062400000c000b */
[----:B01234-:R-:W-:Y:S01]  /*2ee70*/  ENDCOLLECTIVE ;  /* 0x000000000000791b */ /* 0x01ffe20003800000 */
.L_x_9080:
[----:B------:R-:W-:Y:S05]  /*2ee80*/  BSYNC B1 ;  /* 0x0000000000017941 */ /* 0x000fea0003800000 */
.L_x_9079:
        /* <DEDUP_REMOVED lines=8> */
.L_x_9081:
[----:B------:R-:W-:Y:S05]  /*2ef10*/  BRA `(.L_x_9082) ;  /* 0xfffffda400107947 */ /* 0x000fea000383ffff */
.L_x_8738:
[----:B------:R0:W0:Y:S02]  /*2ef20*/  SYNCS.PHASECHK.TRANS64.TRYWAIT P3, [R87+URZ+0x228b0], R97 ;  /* 0x0228b061570075a7 */ /* 0x000024000806017f */
[----:B0-----:R-:W-:Y:S05]  /*2ef30*/  @!P3 NANOSLEEP.SYNCS 0x989680 ;  /* 0x009896800000b95d */ /* 0x001fea0003900000 */
[----:B------:R-:W0:Y:S02]  /*2ef40*/  @!P3 SYNCS.PHASECHK.TRANS64 P3, [R87+URZ+0x228b0], R97 ;  /* 0x0228b0615700b5a7 */ /* 0x000e24000806007f */
[----:B0-----:R-:W-:Y:S05]  /*2ef50*/  @!P3 BRA `(.L_x_8738) ;  /* 0xfffffffc00f0b947 */ /* 0x001fea000383ffff */
[----:B------:R-:W-:Y:S05]  /*2ef60*/  BRA `(.L_x_9083) ;  /* 0xfffffda400847947 */ /* 0x000fea000383ffff */
.L_x_8756:
        /* <DEDUP_REMOVED lines=13> */
.L_x_9085:
[----:B------:R-:W-:Y:S05]  /*2f040*/  BSYNC B0 ;  /* 0x0000000000007941 */ /* 0x000fea0003800000 */
.L_x_9084:
[----:B------:R-:W-:Y:S01]  /*2f050*/  IMAD.MOV.U32 R203, RZ, RZ, R14 ;  /* 0x000000ffffcb7224 */ /* 0x000fe200078e000e */
[----:B------:R-:W-:Y:S06]  /*2f060*/  BRA `(.L_x_9086) ;  /* 0xfffffdb000847947 */ /* 0x000fec000383ffff */
.L_x_8768:
        /* <DEDUP_REMOVED lines=8> */
.L_x_9088:
[----:B------:R-:W-:Y:S05]  /*2f0f0*/  BSYNC B1 ;  /* 0x0000000000017941 */ /* 0x000fea0003800000 */
.L_x_9087:
        /* <DEDUP_REMOVED lines=8> */
.L_x_9089:
[----:B------:R-:W-:Y:S02]  /*2f180*/  IMAD.MOV.U32 R13, RZ, RZ, R8 ;  /* 0x000000ffff0d7224 */ /* 0x000fe400078e0008 */
[----:B------:R-:W-:-:S07]  /*2f190*/  IMAD.MOV.U32 R0, RZ, RZ, R14 ;  /* 0x000000ffff007224 */ /* 0x000fce00078e000e */
[----:B------:R-:W-:Y:S05]  /*2f1a0*/  WARPSYNC.COLLECTIVE R15, `(.L_x_9090) ;  /* 0x000000000f087348 */ /* 0x000fea0003c00000 */
[----:B------:R0:W1:Y:S02]  /*2f1b0*/  SHFL.IDX P6, R14, R13, R12, R11 ;  /* 0x0000000c0d0e7389 */ /* 0x00006400000c000b */
[----:B01----:R-:W-:Y:S01]  /*2f1c0*/  ENDCOLLECTIVE ;  /* 0x000000000000791b */ /* 0x003fe20003800000 */
.L_x_9090:
[----:B------:R-:W-:Y:S02]  /*2f1d0*/  IMAD.MOV.U32 R13, RZ, RZ, R7 ;  /* 0x000000ffff0d7224 */ /* 0x000fe400078e0007 */
[----:B------:R-:W-:-:S07]  /*2f1e0*/  IMAD.MOV.U32 R5, RZ, RZ, R14 ;  /* 0x000000ffff057224 */ /* 0x000fce00078e000e */
[----:B------:R-:W-:Y:S05]  /*2f1f0*/  WARPSYNC.COLLECTIVE R15, `(.L_x_9091) ;  /* 0x000000000f087348 */ /* 0x000fea0003c00000 */
[----:B------:R0:W1:Y:S02]  /*2f200*/  SHFL.IDX P6, R14, R13, R12, R11 ;  /* 0x0000000c0d0e7389 */ /* 0x00006400000c000b */
[----:B01----:R-:W-:Y:S01]  /*2f210*/  ENDCOLLECTIVE ;  /* 0x000000000000791b */ /* 0x003fe20003800000 */
.L_x_9091:
[----:B------:R-:W-:Y:S05]  /*2f220*/  BRA `(.L_x_9092) ;  /* 0xfffffdb8007c7947 */ /* 0x000fea000383ffff */
.L_x_8771:
        /* <DEDUP_REMOVED lines=8> */
.L_x_9094:
[----:B------:R-:W-:Y:S05]  /*2f2b0*/  BSYNC B1 ;  /* 0x0000000000017941 */ /* 0x000fea0003800000 */
.L_x_9093:
        /* <DEDUP_REMOVED lines=8> */
.L_x_9095:
[----:B------:R-:W-:Y:S02]  /*2f340*/  IMAD.MOV.U32 R13, RZ, RZ, R8 ;  /* 0x000000ffff0d7224 */ /* 0x000fe400078e0008 */
[----:B------:R-:W-:-:S07]  /*2f350*/  IMAD.MOV.U32 R0, RZ, RZ, R14 ;  /* 0x000000ffff007224 */ /* 0x000fce00078e000e */
[----:B------:R-:W-:Y:S05]  /*2f360*/  WARPSYNC.COLLECTIVE R15, `(.L_x_9096) ;  /* 0x000000000f087348 */ /* 0x000fea0003c00000 */
[----:B------:R0:W1:Y:S02]  /*2f370*/  SHFL.IDX P6, R14, R13, R12, R11 ;  /* 0x0000000c0d0e7389 */ /* 0x00006400000c000b */
[----:B01----:R-:W-:Y:S01]  /*2f380*/  ENDCOLLECTIVE ;  /* 0x000000000000791b */ /* 0x003fe20003800000 */
.L_x_9096:
[----:B------:R-:W-:Y:S02]  /*2f390*/  IMAD.MOV.U32 R13, RZ, RZ, R7 ;  /* 0x000000ffff0d7224 */ /* 0x000fe400078e0007 */
[----:B------:R-:W-:-:S07]  /*2f3a0*/  IMAD.MOV.U32 R5, RZ, RZ, R14 ;  /* 0x000000ffff057224 */ /* 0x000fce00078e000e */
[----:B------:R-:W-:Y:S05]  /*2f3b0*/  WARPSYNC.COLLECTIVE R15, `(.L_x_9097) ;  /* 0x000000000f087348 */ /* 0x000fea0003c00000 */
[----:B------:R0:W1:Y:S02]  /*2f3c0*/  SHFL.IDX P6, R14, R13, R12, R11 ;  /* 0x0000000c0d0e7389 */ /* 0x00006400000c000b */
[----:B01----:R-:W-:Y:S01]  /*2f3d0*/  ENDCOLLECTIVE ;  /* 0x000000000000791b */ /* 0x003fe20003800000 */
.L_x_9097:
[----:B------:R-:W-:Y:S05]  /*2f3e0*/  BRA `(.L_x_9098) ;  /* 0xfffffdb8009c7947 */ /* 0x000fea000383ffff */
.L_x_8775:
[----:B0-----:R0:W1:Y:S02]  /*2f3f0*/  SYNCS.PHASECHK.TRANS64.TRYWAIT P0, [R17+URZ+0x22800], R38 ;  /* 0x02280026110075a7 */ /* 0x001064000800017f */
[----:B-1----:R-:W-:Y:S05]  /*2f400*/  @!P0 NANOSLEEP.SYNCS 0x989680 ;  /* 0x009896800000895d */ /* 0x002fea0003900000 */
[----:B------:R-:W1:Y:S02]  /*2f410*/  @!P0 SYNCS.PHASECHK.TRANS64 P0, [R17+URZ+0x22800], R38 ;  /* 0x02280026110085a7 */ /* 0x000e64000800007f */
[----:B-1----:R-:W-:Y:S05]  /*2f420*/  @!P0 BRA `(.L_x_8775) ;  /* 0xfffffffc00f08947 */ /* 0x002fea000383ffff */
[----:B------:R-:W-:Y:S05]  /*2f430*/  BRA `(.L_x_9099) ;  /* 0xfffffdbc00407947 */ /* 0x000fea000383ffff */
.L_x_8783:
[----:B------:R-:W0:Y:S01]  /*2f440*/  LDC R41, c[0x0][0x3f4] ;  /* 0x0000fd00ff297b82 */ /* 0x000e220000000800 */
        /* <DEDUP_REMOVED lines=8> */
.L_x_9101:
[----:B------:R-:W-:Y:S05]  /*2f4d0*/  BSYNC B1 ;  /* 0x0000000000017941 */ /* 0x000fea0003800000 */
.L_x_9100:
[----:B------:R-:W-:Y:S01]  /*2f4e0*/  IMAD.MOV.U32 R13, RZ, RZ, R35 ;  /* 0x000000ffff0d7224 */ /* 0x000fe200078e0023 */
[----:B------:R-:W-:Y:S01]  /*2f4f0*/  ISETP.GE.AND P0, PT, R18, R41, PT ;  /* 0x000000291200720c */ /* 0x000fe20003f06270 */
[----:B------:R-:W-:Y:S02]  /*2f500*/  IMAD.MOV.U32 R12, RZ, RZ, RZ ;  /* 0x000000ffff0c7224 */ /* 0x000fe400078e00ff */
[----:B------:R-:W-:Y:S02]  /*2f510*/  IMAD.MOV.U32 R11, RZ, RZ, 0x1c1f ;  /* 0x00001c1fff0b7424 */ /* 0x000fe400078e00ff */
[----:B------:R-:W-:Y:S02]  /*2f520*/  IMAD.MOV.U32 R15, RZ, RZ, -0x1 ;  /* 0xffffffffff0f7424 */ /* 0x000fe400078e00ff */
[----:B------:R-:W-:Y:S02]  /*2f530*/  IMAD.MOV.U32 R3, RZ, RZ, R14 ;  /* 0x000000ffff037224 */ /* 0x000fe400078e000e */
[----:B------:R-:W-:-:S07]  /*2f540*/  IMAD R39, R188, R39, RZ ;  /* 0x00000027bc277224 */ /* 0x000fce00078e02ff */
[----:B------:R-:W-:Y:S05]  /*2f550*/  WARPSYNC.COLLECTIVE R15, `(.L_x_9102) ;  /* 0x000000000f087348 */ /* 0x000fea0003c00000 */
[----:B------:R0:W1:Y:S02]  /*2f560*/  SHFL.IDX P6, R14, R13, R12, R11 ;  /* 0x0000000c0d0e7389 */ /* 0x00006400000c000b */
[----:B01----:R-:W-:Y:S01]  /*2f570*/  ENDCOLLECTIVE ;  /* 0x000000000000791b */ /* 0x003fe20003800000 */
.L_x_9102:
[----:B------:R-:W-:Y:S01]  /*2f580*/  ISETP.GE.OR P1, PT, R36, R39, P0 ;  /* 0x000000272400720c */ /* 0x000fe20000726670 */
[----:B------:R-:W-:Y:S02]  /*2f590*/  IMAD.MOV.U32 R13, RZ, RZ, R37 ;  /* 0x000000ffff0d7224 */ /* 0x000fe400078e0025 */
[----:B------:R-:W-:-:S10]  /*2f5a0*/  IMAD.MOV.U32 R5, RZ, RZ, R14 ;  /* 0x000000ffff057224 */ /* 0x000fd400078e000e */
[----:B------:R-:W-:Y:S05]  /*2f5b0*/  WARPSYNC.COLLECTIVE R15, `(.L_x_9103) ;  /* 0x000000000f087348 */ /* 0x000fea0003c00000 */
[----:B------:R0:W1:Y:S02]  /*2f5c0*/  SHFL.IDX P6, R14, R13, R12, R11 ;  /* 0x0000000c0d0e7389 */ /* 0x00006400000c000b */
[----:B01----:R-:W-:Y:S01]  /*2f5d0*/  ENDCOLLECTIVE ;  /* 0x000000000000791b */ /* 0x003fe20003800000 */
.L_x_9103:
        /* <DEDUP_REMOVED lines=8> */
.L_x_9104:
[----:B------:R-:W-:-:S05]  /*2f660*/  @!P1 IADD3 R14, P3, R18, R14, RZ ;  /* 0x0000000e120e9210 */ /* 0x000fca0007f7e0ff */
[----:B------:R-:W-:Y:S02]  /*2f670*/  @!P1 IMAD.X R3, R7, 0x1, R19, P3 ;  /* 0x0000000107039824 */ /* 0x000fe400018e0613 */
[----:B------:R-:W-:Y:S01]  /*2f680*/  @!P1 IMAD.MOV.U32 R24, RZ, RZ, R14 ;  /* 0x000000ffff189224 */ /* 0x000fe200078e000e */
[----:B------:R-:W5:Y:S01]  /*2f690*/  @!P1 LD.E.128 R4, desc[UR60][R4.64] ;  /* 0x0000003c04049980 */ /* 0x000f62000c101d00 */
        /* <DEDUP_REMOVED lines=11> */
.L_x_9105:
[----:B------:R-:W-:Y:S02]  /*2f750*/  IMAD.MOV.U32 R13, RZ, RZ, R35 ;  /* 0x000000ffff0d7224 */ /* 0x000fe400078e0023 */
[----:B------:R-:W-:-:S07]  /*2f760*/  IMAD.MOV.U32 R3, RZ, RZ, R14 ;  /* 0x000000ffff037224 */ /* 0x000fce00078e000e */
[----:B------:R-:W-:Y:S05]  /*2f770*/  WARPSYNC.COLLECTIVE R15, `(.L_x_9106) ;  /* 0x000000000f087348 */ /* 0x000fea0003c00000 */
[----:B------:R0:W1:Y:S02]  /*2f780*/  SHFL.IDX P6, R14, R13, R12, R11 ;  /* 0x0000000c0d0e7389 */ /* 0x00006400000c000b */
[----:B01----:R-:W-:Y:S01]  /*2f790*/  ENDCOLLECTIVE ;  /* 0x000000000000791b */ /* 0x003fe20003800000 */
.L_x_9106:
[----:B------:R-:W-:Y:S02]  /*2f7a0*/  IMAD.MOV.U32 R13, RZ, RZ, R37 ;  /* 0x000000ffff0d7224 */ /* 0x000fe400078e0025 */
[----:B------:R-:W-:-:S07]  /*2f7b0*/  IMAD.MOV.U32 R35, RZ, RZ, R14 ;  /* 0x000000ffff237224 */ /* 0x000fce00078e000e */
[----:B------:R-:W-:Y:S05]  /*2f7c0*/  WARPSYNC.COLLECTIVE R15, `(.L_x_9107) ;  /* 0x000000000f087348 */ /* 0x000fea0003c00000 */
[----:B------:R0:W1:Y:S02]  /*2f7d0*/  SHFL.IDX P6, R14, R13, R12, R11 ;  /* 0x0000000c0d0e7389 */ /* 0x00006400000c000b */
[----:B01----:R-:W-:Y:S01]  /*2f7e0*/  ENDCOLLECTIVE ;  /* 0x000000000000791b */ /* 0x003fe20003800000 */
.L_x_9107:
[----:B------:R-:W-:Y:S02]  /*2f7f0*/  IMAD.MOV.U32 R13, RZ, RZ, R9 ;  /* 0x000000ffff0d7224 */ /* 0x000fe400078e0009 */
[----:B------:R-:W-:-:S07]  /*2f800*/  IMAD.MOV.U32 R37, RZ, RZ, R14 ;  /* 0x000000ffff257224 */ /* 0x000fce00078e000e */
[----:B------:R-:W-:Y:S05]  /*2f810*/  WARPSYNC.COLLECTIVE R15, `(.L_x_9108) ;  /* 0x000000000f087348 */ /* 0x000fea0003c00000 */
[----:B------:R0:W1:Y:S02]  /*2f820*/  SHFL.IDX P6, R14, R13, R12, R11 ;  /* 0x0000000c0d0e7389 */ /* 0x00006400000c000b */
[----:B01----:R-:W-:Y:S01]  /*2f830*/  ENDCOLLECTIVE ;  /* 0x000000000000791b */ /* 0x003fe20003800000 */
.L_x_9108:
[----:B------:R-:W-:Y:S02]  /*2f840*/  @!P1 IMAD.MOV.U32 R32, RZ, RZ, R4 ;  /* 0x000000ffff209224 */ /* 0x000fe400078e0004 */
[----:B------:R-:W-:Y:S01]  /*2f850*/  @!P1 IMAD.MOV.U32 R33, RZ, RZ, R5 ;  /* 0x000000ffff219224 */ /* 0x000fe200078e0005 */
[----:B------:R-:W-:Y:S01]  /*2f860*/  CS2R R4, SRZ ;  /* 0x0000000000047805 */ /* 0x000fe2000001ff00 */
[----:B------:R-:W-:Y:S02]  /*2f870*/  @!P1 IMAD.MOV.U32 R30, RZ, RZ, R6 ;  /* 0x000000ffff1e9224 */ /* 0x000fe400078e0006 */
[----:B------:R-:W-:Y:S02]  /*2f880*/  @!P1 IMAD.MOV.U32 R31, RZ, RZ, R7 ;  /* 0x000000ffff1f9224 */ /* 0x000fe400078e0007 */
[----:B------:R-:W-:Y:S02]  /*2f890*/  @!P1 IMAD.MOV.U32 R28, RZ, RZ, R24 ;  /* 0x000000ffff1c9224 */ /* 0x000fe400078e0018 */
[----:B------:R-:W-:-:S02]  /*2f8a0*/  @!P1 IMAD.MOV.U32 R29, RZ, RZ, R25 ;  /* 0x000000ffff1d9224 */ /* 0x000fc400078e0019 */
[----:B------:R-:W-:Y:S02]  /*2f8b0*/  @!P1 IMAD.MOV.U32 R20, RZ, RZ, R26 ;  /* 0x000000ffff149224 */ /* 0x000fe400078e001a */
[----:B------:R-:W-:Y:S01]  /*2f8c0*/  @!P1 IMAD.MOV.U32 R21, RZ, RZ, R27 ;  /* 0x000000ffff159224 */ /* 0x000fe200078e001b */
[----:B------:R-:W-:Y:S06]  /*2f8d0*/  BRA `(.L_x_9109) ;  /* 0xfffffdd800ec7947 */ /* 0x000fec000383ffff */
.L_x_8787:
[----:B0-----:R0:W1:Y:S02]  /*2f8e0*/  SYNCS.PHASECHK.TRANS64.TRYWAIT P1, [R17+URZ+0x22800], R0 ;  /* 0x02280000110075a7 */ /* 0x001064000802017f */
[----:B-1----:R-:W-:Y:S05]  /*2f8f0*/  @!P1 NANOSLEEP.SYNCS 0x989680 ;  /* 0x009896800000995d */ /* 0x002fea0003900000 */
[----:B------:R-:W1:Y:S02]  /*2f900*/  @!P1 SYNCS.PHASECHK.TRANS64 P1, [R17+URZ+0x22800], R0 ;  /* 0x02280000110095a7 */ /* 0x000e64000802007f */
[----:B-1----:R-:W-:Y:S05]  /*2f910*/  @!P1 BRA `(.L_x_8787) ;  /* 0xfffffffc00f09947 */ /* 0x002fea000383ffff */
[----:B------:R-:W-:Y:S05]  /*2f920*/  BRA `(.L_x_9110) ;  /* 0xfffffddc004c7947 */ /* 0x000fea000383ffff */
.L_x_8793:
[----:B0-----:R0:W2:Y:S02]  /*2f930*/  SYNCS.PHASECHK.TRANS64.TRYWAIT P1, [R14+URZ+0x22830], R3 ;  /* 0x022830030e0075a7 */ /* 0x0010a4000802017f */
[----:B--2---:R-:W-:Y:S05]  /*2f940*/  @!P1 NANOSLEEP.SYNCS 0x989680 ;  /* 0x009896800000995d */ /* 0x004fea0003900000 */
[----:B------:R-:W2:Y:S02]  /*2f950*/  @!P1 SYNCS.PHASECHK.TRANS64 P1, [R14+URZ+0x22830], R3 ;  /* 0x022830030e0095a7 */ /* 0x000ea4000802007f */
[----:B--2---:R-:W-:Y:S05]  /*2f960*/  @!P1 BRA `(.L_x_8793) ;  /* 0xfffffffc00f09947 */ /* 0x004fea000383ffff */
[----:B------:R-:W-:Y:S05]  /*2f970*/  BRA `(.L_x_8792) ;  /* 0xfffffdfc00707947 */ /* 0x000fea000383ffff */
.L_x_8812:
[----:B-1----:R1:W2:Y:S02]  /*2f980*/  SYNCS.PHASECHK.TRANS64.TRYWAIT P2, [R21+URZ+0x22830], R20 ;  /* 0x02283014150075a7 */ /* 0x0022a4000804017f */
[----:B--2---:R-:W-:Y:S05]  /*2f990*/  @!P2 NANOSLEEP.SYNCS 0x989680 ;  /* 0x009896800000a95d */ /* 0x004fea0003900000 */
[----:B------:R-:W2:Y:S02]  /*2f9a0*/  @!P2 SYNCS.PHASECHK.TRANS64 P2, [R21+URZ+0x22830], R20 ;  /* 0x022830141500a5a7 */ /* 0x000ea4000804007f */
[----:B--2---:R-:W-:Y:S05]  /*2f9b0*/  @!P2 BRA `(.L_x_8812) ;  /* 0xfffffffc00f0a947 */ /* 0x004fea000383ffff */
[----:B------:R-:W-:Y:S05]  /*2f9c0*/  BRA `(.L_x_8811) ;  /* 0xfffffe4800b47947 */ /* 0x000fea000383ffff */
.L_x_8816:
[----:B-1----:R1:W2:Y:S02]  /*2f9d0*/  SYNCS.PHASECHK.TRANS64.TRYWAIT P1, [R21+URZ+0x22850], R20 ;  /* 0x02285014150075a7 */ /* 0x0022a4000802017f */
[----:B--2---:R-:W-:Y:S05]  /*2f9e0*/  @!P1 NANOSLEEP.SYNCS 0x989680 ;  /* 0x009896800000995d */ /* 0x004fea0003900000 */
[----:B------:R-:W2:Y:S02]  /*2f9f0*/  @!P1 SYNCS.PHASECHK.TRANS64 P1, [R21+URZ+0x22850], R20 ;  /* 0x02285014150095a7 */ /* 0x000ea4000802007f */
[----:B--2---:R-:W-:Y:S05]  /*2fa00*/  @!P1 BRA `(.L_x_8816) ;  /* 0xfffffffc00f09947 */ /* 0x004fea000383ffff */
[----:B------:R-:W-:Y:S05]  /*2fa10*/  BRA `(.L_x_8813) ;  /* 0xfffffe5400cc7947 */ /* 0x000fea000383ffff */
.L_x_8837:
[----:B-1----:R1:W2:Y:S02]  /*2fa20*/  SYNCS.PHASECHK.TRANS64.TRYWAIT P2, [R20+URZ+0x22830], R21 ;  /* 0x02283015140075a7 */ /* 0x0022a4000804017f */
[----:B--2---:R-:W-:Y:S05]  /*2fa30*/  @!P2 NANOSLEEP.SYNCS 0x989680 ;  /* 0x009896800000a95d */ /* 0x004fea0003900000 */
[----:B------:R-:W2:Y:S02]  /*2fa40*/  @!P2 SYNCS.PHASECHK.TRANS64 P2, [R20+URZ+0x22830], R21 ;  /* 0x022830151400a5a7 */ /* 0x000ea4000804007f */
[----:B--2---:R-:W-:Y:S05]  /*2fa50*/  @!P2 BRA `(.L_x_8837) ;  /* 0xfffffffc00f0a947 */ /* 0x004fea000383ffff */
[----:B------:R-:W-:Y:S05]  /*2fa60*/  BRA `(.L_x_8836) ;  /* 0xfffffea000707947 */ /* 0x000fea000383ffff */
.L_x_8841:
[----:B-1----:R1:W2:Y:S02]  /*2fa70*/  SYNCS.PHASECHK.TRANS64.TRYWAIT P1, [R21+URZ+0x22850], R20 ;  /* 0x02285014150075a7 */ /* 0x0022a4000802017f */
[----:B--2---:R-:W-:Y:S05]  /*2fa80*/  @!P1 NANOSLEEP.SYNCS 0x989680 ;  /* 0x009896800000995d */ /* 0x004fea0003900000 */
[----:B------:R-:W2:Y:S02]  /*2fa90*/  @!P1 SYNCS.PHASECHK.TRANS64 P1, [R21+URZ+0x22850], R20 ;  /* 0x02285014150095a7 */ /* 0x000ea4000802007f */
[----:B--2---:R-:W-:Y:S05]  /*2faa0*/  @!P1 BRA `(.L_x_8841) ;  /* 0xfffffffc00f09947 */ /* 0x004fea000383ffff */
[----:B------:R-:W-:Y:S05]  /*2fab0*/  BRA `(.L_x_8838) ;  /* 0xfffffeac00947947 */ /* 0x000fea000383ffff */
.L_x_8850:
[----:B-1----:R1:W2:Y:S02]  /*2fac0*/  SYNCS.PHASECHK.TRANS64.TRYWAIT P2, [R20+URZ+0x22830], R21 ;  /* 0x02283015140075a7 */ /* 0x0022a4000804017f */
[----:B--2---:R-:W-:Y:S05]  /*2fad0*/  @!P2 NANOSLEEP.SYNCS 0x989680 ;  /* 0x009896800000a95d */ /* 0x004fea0003900000 */
[----:B------:R-:W2:Y:S02]  /*2fae0*/  @!P2 SYNCS.PHASECHK.TRANS64 P2, [R20+URZ+0x22830], R21 ;  /* 0x022830151400a5a7 */ /* 0x000ea4000804007f */
[----:B--2---:R-:W-:Y:S05]  /*2faf0*/  @!P2 BRA `(.L_x_8850) ;  /* 0xfffffffc00f0a947 */ /* 0x004fea000383ffff */
[----:B------:R-:W-:Y:S05]  /*2fb00*/  BRA `(.L_x_8849) ;  /* 0xfffffed8004c7947 */ /* 0x000fea000383ffff */
.L_x_8854:
[----:B-1----:R1:W2:Y:S02]  /*2fb10*/  SYNCS.PHASECHK.TRANS64.TRYWAIT P1, [R21+URZ+0x22850], R20 ;  /* 0x02285014150075a7 */ /* 0x0022a4000802017f */
[----:B--2---:R-:W-:Y:S05]  /*2fb20*/  @!P1 NANOSLEEP.SYNCS 0x989680 ;  /* 0x009896800000995d */ /* 0x004fea0003900000 */
[----:B------:R-:W2:Y:S02]  /*2fb30*/  @!P1 SYNCS.PHASECHK.TRANS64 P1, [R21+URZ+0x22850], R20 ;  /* 0x02285014150095a7 */ /* 0x000ea4000802007f */
[----:B--2---:R-:W-:Y:S05]  /*2fb40*/  @!P1 BRA `(.L_x_8854) ;  /* 0xfffffffc00f09947 */ /* 0x004fea000383ffff */
[----:B------:R-:W-:Y:S05]  /*2fb50*/  BRA `(.L_x_8851) ;  /* 0xfffffee400707947 */ /* 0x000fea000383ffff */
.L_x_8869:
[----:B-1----:R1:W2:Y:S02]  /*2fb60*/  SYNCS.PHASECHK.TRANS64.TRYWAIT P1, [R11+URZ+0x22850], R0 ;  /* 0x022850000b0075a7 */ /* 0x0022a4000802017f */
[----:B--2---:R-:W-:Y:S05]  /*2fb70*/  @!P1 NANOSLEEP.SYNCS 0x989680 ;  /* 0x009896800000995d */ /* 0x004fea0003900000 */
[----:B------:R-:W2:Y:S02]  /*2fb80*/  @!P1 SYNCS.PHASECHK.TRANS64 P1, [R11+URZ+0x22850], R0 ;  /* 0x022850000b0095a7 */ /* 0x000ea4000802007f */
[----:B--2---:R-:W-:Y:S05]  /*2fb90*/  @!P1 BRA `(.L_x_8869) ;  /* 0xfffffffc00f09947 */ /* 0x004fea000383ffff */
[----:B------:R-:W-:Y:S05]  /*2fba0*/  BRA `(.L_x_8868) ;  /* 0xffffff2c00407947 */ /* 0x000fea000383ffff */
.L_x_8873:
[----:B------:R-:W-:Y:S01]  /*2fbb0*/  IMAD.MOV.U32 R12, RZ, RZ, R0 ;  /* 0x000000ffff0c7224 */ /* 0x000fe200078e0000 */
[----:B------:R-:W-:Y:S01]  /*2fbc0*/  SEL R5, R91, R90, P0 ;  /* 0x0000005a5b057207 */ /* 0x000fe20000000000 */
        /* <DEDUP_REMOVED lines=8> */
.L_x_9111:
        /* <DEDUP_REMOVED lines=19> */
.L_x_9112:
        /* <DEDUP_REMOVED lines=19> */
.L_x_9113:
        /* <DEDUP_REMOVED lines=8> */
.L_x_9114:
[----:B------:R-:W-:Y:S02]  /*2ff30*/  IMAD.MOV.U32 R13, RZ, RZ, R9 ;  /* 0x000000ffff0d7224 */ /* 0x000fe400078e0009 */
[----:B------:R-:W-:Y:S02]  /*2ff40*/  IMAD.MOV.U32 R12, RZ, RZ, R0 ;  /* 0x000000ffff0c7224 */ /* 0x000fe400078e0000 */
[----:B------:R-:W-:-:S07]  /*2ff50*/  IMAD.MOV.U32 R7, RZ, RZ, R14 ;  /* 0x000000ffff077224 */ /* 0x000fce00078e000e */
[----:B------:R-:W-:Y:S05]  /*2ff60*/  WARPSYNC.COLLECTIVE R15, `(.L_x_9115) ;  /* 0x000000000f087348 */ /* 0x000fea0003c00000 */
[----:B------:R0:W1:Y:S02]  /*2ff70*/  SHFL.IDX P6, R14, R13, R12, R11 ;  /* 0x0000000c0d0e7389 */ /* 0x00006400000c000b */
[----:B01----:R-:W-:Y:S01]  /*2ff80*/  ENDCOLLECTIVE ;  /* 0x000000000000791b */ /* 0x003fe20003800000 */
.L_x_9115:
        /* <DEDUP_REMOVED lines=8> */
.L_x_9116:
[----:B------:R-:W-:Y:S02]  /*30010*/  IMAD.MOV.U32 R13, RZ, RZ, R25 ;  /* 0x000000ffff0d7224 */ /* 0x000fe400078e0019 */
[----:B------:R-:W-:Y:S02]  /*30020*/  IMAD.MOV.U32 R12, RZ, RZ, R0 ;  /* 0x000000ffff0c7224 */ /* 0x000fe400078e0000 */
[----:B------:R-:W-:-:S07]  /*30030*/  IMAD.MOV.U32 R21, RZ, RZ, R14 ;  /* 0x000000ffff157224 */ /* 0x000fce00078e000e */
[----:B------:R-:W-:Y:S05]  /*30040*/  WARPSYNC.COLLECTIVE R15, `(.L_x_9117) ;  /* 0x000000000f087348 */ /* 0x000fea0003c00000 */
[----:B------:R0:W1:Y:S02]  /*30050*/  SHFL.IDX P6, R14, R13, R12, R11 ;  /* 0x0000000c0d0e7389 */ /* 0x00006400000c000b */
[----:B01----:R-:W-:Y:S01]  /*30060*/  ENDCOLLECTIVE ;  /* 0x000000000000791b */ /* 0x003fe20003800000 */
.L_x_9117:
        /* <DEDUP_REMOVED lines=8> */
.L_x_9118:
[----:B------:R-:W-:Y:S02]  /*300f0*/  IMAD.MOV.U32 R13, RZ, RZ, R29 ;  /* 0x000000ffff0d7224 */ /* 0x000fe400078e001d */
[----:B------:R-:W-:Y:S02]  /*30100*/  IMAD.MOV.U32 R12, RZ, RZ, R0 ;  /* 0x000000ffff0c7224 */ /* 0x000fe400078e0000 */
[----:B------:R-:W-:-:S07]  /*30110*/  IMAD.MOV.U32 R27, RZ, RZ, R14 ;  /* 0x000000ffff1b7224 */ /* 0x000fce00078e000e */
[----:B------:R-:W-:Y:S05]  /*30120*/  WARPSYNC.COLLECTIVE R15, `(.L_x_9119) ;  /* 0x000000000f087348 */ /* 0x000fea0003c00000 */
[----:B------:R0:W1:Y:S02]  /*30130*/  SHFL.IDX P6, R14, R13, R12, R11 ;  /* 0x0000000c0d0e7389 */ /* 0x00006400000c000b */
[----:B01----:R-:W-:Y:S01]  /*30140*/  ENDCOLLECTIVE ;  /* 0x000000000000791b */ /* 0x003fe20003800000 */
.L_x_9119:
        /* <DEDUP_REMOVED lines=8> */
.L_x_9120:
[----:B------:R-:W-:Y:S02]  /*301d0*/  IMAD.MOV.U32 R13, RZ, RZ, R33 ;  /* 0x000000ffff0d7224 */ /* 0x000fe400078e0021 */
[----:B------:R-:W-:Y:S02]  /*301e0*/  IMAD.MOV.U32 R12, RZ, RZ, R0 ;  /* 0x000000ffff0c7224 */ /* 0x000fe400078e0000 */
[----:B------:R-:W-:-:S07]  /*301f0*/  IMAD.MOV.U32 R31, RZ, RZ, R14 ;  /* 0x000000ffff1f7224 */ /* 0x000fce00078e000e */
[----:B------:R-:W-:Y:S05]  /*30200*/  WARPSYNC.COLLECTIVE R15, `(.L_x_9121) ;  /* 0x000000000f087348 */ /* 0x000fea0003c00000 */
[----:B------:R0:W1:Y:S02]  /*30210*/  SHFL.IDX P6, R14, R13, R12, R11 ;  /* 0x0000000c0d0e7389 */ /* 0x00006400000c000b */
[----:B01----:R-:W-:Y:S01]  /*30220*/  ENDCOLLECTIVE ;  /* 0x000000000000791b */ /* 0x003fe20003800000 */
.L_x_9121:
        /* <DEDUP_REMOVED lines=8> */
.L_x_9122:
[----:B------:R-:W-:Y:S02]  /*302b0*/  IMAD.MOV.U32 R13, RZ, RZ, R37 ;  /* 0x000000ffff0d7224 */ /* 0x000fe400078e0025 */
[----:B------:R-:W-:Y:S02]  /*302c0*/  IMAD.MOV.U32 R12, RZ, RZ, R0 ;  /* 0x000000ffff0c7224 */ /* 0x000fe400078e0000 */
[----:B------:R-:W-:-:S07]  /*302d0*/  IMAD.MOV.U32 R35, RZ, RZ, R14 ;  /* 0x000000ffff237224 */ /* 0x000fce00078e000e */
[----:B------:R-:W-:Y:S05]  /*302e0*/  WARPSYNC.COLLECTIVE R15, `(.L_x_9123) ;  /* 0x000000000f087348 */ /* 0x000fea0003c00000 */
[----:B------:R0:W1:Y:S02]  /*302f0*/  SHFL.IDX P6, R14, R13, R12, R11 ;  /* 0x0000000c0d0e7389 */ /* 0x00006400000c000b */
[----:B01----:R-:W-:Y:S01]  /*30300*/  ENDCOLLECTIVE ;  /* 0x000000000000791b */ /* 0x003fe20003800000 */
.L_x_9123:
        /* <DEDUP_REMOVED lines=8> */
.L_x_9124:
[----:B------:R-:W-:Y:S02]  /*30390*/  IMAD.MOV.U32 R13, RZ, RZ, R41 ;  /* 0x000000ffff0d7224 */ /* 0x000fe400078e0029 */
[----:B------:R-:W-:Y:S02]  /*303a0*/  IMAD.MOV.U32 R12, RZ, RZ, R0 ;  /* 0x000000ffff0c7224 */ /* 0x000fe400078e0000 */
[----:B------:R-:W-:-:S07]  /*303b0*/  IMAD.MOV.U32 R20, RZ, RZ, R14 ;  /* 0x000000ffff147224 */ /* 0x000fce00078e000e */
[----:B------:R-:W-:Y:S05]  /*303c0*/  WARPSYNC.COLLECTIVE R15, `(.L_x_9125) ;  /* 0x000000000f087348 */ /* 0x000fea0003c00000 */
[----:B------:R0:W1:Y:S02]  /*303d0*/  SHFL.IDX P6, R14, R13, R12, R11 ;  /* 0x0000000c0d0e7389 */ /* 0x00006400000c000b */
[----:B01----:R-:W-:Y:S01]  /*303e0*/  ENDCOLLECTIVE ;  /* 0x000000000000791b */ /* 0x003fe20003800000 */
.L_x_9125:
[----:B------:R-:W-:Y:S02]  /*303f0*/  IMAD.MOV.U32 R13, RZ, RZ, R43 ;  /* 0x000000ffff0d7224 */ /* 0x000fe400078e002b */
[----:B------:R-:W-:Y:S02]  /*30400*/  IMAD.MOV.U32 R12, RZ, RZ, R2 ;  /* 0x000000ffff0c7224 */ /* 0x000fe400078e0002 */
[----:B------:R-:W-:-:S07]  /*30410*/  IMAD.MOV.U32 R41, RZ, RZ, R14 ;  /* 0x000000ffff297224 */ /* 0x000fce00078e000e */
[----:B------:R-:W-:Y:S05]  /*30420*/  WARPSYNC.COLLECTIVE R15, `(.L_x_9126) ;  /* 0x000000000f087348 */ /* 0x000fea0003c00000 */
[----:B------:R0:W1:Y:S02]  /*30430*/  SHFL.IDX P6, R14, R13, R12, R11 ;  /* 0x0000000c0d0e7389 */ /* 0x00006400000c000b */
[----:B01----:R-:W-:Y:S01]  /*30440*/  ENDCOLLECTIVE ;  /* 0x000000000000791b */ /* 0x003fe20003800000 */
.L_x_9126:
[----:B------:R-:W-:Y:S02]  /*30450*/  IMAD.MOV.U32 R13, RZ, RZ, R45 ;  /* 0x000000ffff0d7224 */ /* 0x000fe400078e002d */
[----:B------:R-:W-:Y:S02]  /*30460*/  IMAD.MOV.U32 R12, RZ, RZ, R0 ;  /* 0x000000ffff0c7224 */ /* 0x000fe400078e0000 */
[----:B------:R-:W-:-:S07]  /*30470*/  IMAD.MOV.U32 R42, RZ, RZ, R14 ;  /* 0x000000ffff2a7224 */ /* 0x000fce00078e000e */
[----:B------:R-:W-:Y:S05]  /*30480*/  WARPSYNC.COLLECTIVE R15, `(.L_x_9127) ;  /* 0x000000000f087348 */ /* 0x000fea0003c00000 */
[----:B------:R0:W1:Y:S02]  /*30490*/  SHFL.IDX P6, R14, R13, R12, R11 ;  /* 0x0000000c0d0e7389 */ /* 0x00006400000c000b */
[----:B01----:R-:W-:Y:S01]  /*304a0*/  ENDCOLLECTIVE ;  /* 0x000000000000791b */ /* 0x003fe20003800000 */
.L_x_9127:
[----:B------:R-:W-:Y:S02]  /*304b0*/  SEL R40, R41, R42, P0 ;  /* 0x0000002a29287207 */ /* 0x000fe40000000000 */
[----:B------:R-:W-:Y:S01]  /*304c0*/  SEL R42, R42, R41, P0 ;  /* 0x000000292a2a7207 */ /* 0x000fe20000000000 */
[----:B------:R-:W-:Y:S02]  /*304d0*/  IMAD.MOV.U32 R13, RZ, RZ, R47 ;  /* 0x000000ffff0d7224 */ /* 0x000fe400078e002f */
[----:B------:R-:W-:Y:S02]  /*304e0*/  IMAD.MOV.U32 R12, RZ, RZ, R2 ;  /* 0x000000ffff0c7224 */ /* 0x000fe400078e0002 */
[----:B------:R-:W-:Y:S02]  /*304f0*/  IMAD.MOV.U32 R47, RZ, RZ, RZ ;  /* 0x000000ffff2f7224 */ /* 0x000fe400078e00ff */
[----:B------:R-:W-:-:S07]  /*30500*/  IMAD.MOV.U32 R45, RZ, RZ, R14 ;  /* 0x000000ffff2d7224 */ /* 0x000fce00078e000e */
[----:B------:R-:W-:Y:S05]  /*30510*/  WARPSYNC.COLLECTIVE R15, `(.L_x_9128) ;  /* 0x000000000f087348 */ /* 0x000fea0003c00000 */
[----:B------:R0:W1:Y:S02]  /*30520*/  SHFL.IDX P6, R14, R13, R12, R11 ;  /* 0x0000000c0d0e7389 */ /* 0x00006400000c000b */
[----:B01----:R-:W-:Y:S01]  /*30530*/  ENDCOLLECTIVE ;  /* 0x000000000000791b */ /* 0x003fe20003800000 */
.L_x_9128:
[----:B------:R-:W-:Y:S02]  /*30540*/  IMAD.MOV.U32 R13, RZ, RZ, R49 ;  /* 0x000000ffff0d7224 */ /* 0x000fe400078e0031 */
[----:B------:R-:W-:Y:S02]  /*30550*/  IMAD.MOV.U32 R12, RZ, RZ, R0 ;  /* 0x000000ffff0c7224 */ /* 0x000fe400078e0000 */
[----:B------:R-:W-:-:S07]  /*30560*/  IMAD.MOV.U32 R44, RZ, RZ, R14 ;  /* 0x000000ffff2c7224 */ /* 0x000fce00078e000e */
[----:B------:R-:W-:Y:S05]  /*30570*/  WARPSYNC.COLLECTIVE R15, `(.L_x_9129) ;  /* 0x000000000f087348 */ /* 0x000fea0003c00000 */
[----:B------:R0:W1:Y:S02]  /*30580*/  SHFL.IDX P6, R14, R13, R12, R11 ;  /* 0x0000000c0d0e7389 */ /* 0x00006400000c000b */
[----:B01----:R-:W-:Y:S01]  /*30590*/  ENDCOLLECTIVE ;  /* 0x000000000000791b */ /* 0x003fe20003800000 */
.L_x_9129:
        /* <DEDUP_REMOVED lines=8> */
.L_x_9130:
[----:B------:R-:W-:Y:S02]  /*30620*/  IMAD.MOV.U32 R13, RZ, RZ, R53 ;  /* 0x000000ffff0d7224 */ /* 0x000fe400078e0035 */
[----:B------:R-:W-:Y:S02]  /*30630*/  IMAD.MOV.U32 R12, RZ, RZ, R0 ;  /* 0x000000ffff0c7224 */ /* 0x000fe400078e0000 */
[----:B------:R-:W-:-:S07]  /*30640*/  IMAD.MOV.U32 R46, RZ, RZ, R14 ;  /* 0x000000ffff2e7224 */ /* 0x000fce00078e000e */
[----:B------:R-:W-:Y:S05]  /*30650*/  WARPSYNC.COLLECTIVE R15, `(.L_x_9131) ;  /* 0x000000000f087348 */ /* 0x000fea0003c00000 */
[----:B------:R0:W1:Y:S02]  /*30660*/  SHFL.IDX P6, R14, R13, R12, R11 ;  /* 0x0000000c0d0e7389 */ /* 0x00006400000c000b */
[----:B01----:R-:W-:Y:S01]  /*30670*/  ENDCOLLECTIVE ;  /* 0x000000000000791b */ /* 0x003fe20003800000 */
.L_x_9131:
[----:B------:R-:W-:Y:S01]  /*30680*/  SEL R9, R49, R46, P0 ;  /* 0x0000002e31097207 */ /* 0x000fe20000000000 */
[----:B------:R-:W-:Y:S02]  /*30690*/  IMAD.MOV.U32 R13, RZ, RZ, R55 ;  /* 0x000000ffff0d7224 */ /* 0x000fe400078e0037 */
[----:B------:R-:W-:Y:S02]  /*306a0*/  IMAD.MOV.U32 R12, RZ, RZ, R2 ;  /* 0x000000ffff0c7224 */ /* 0x000fe400078e0002 */
[----:B------:R-:W-:-:S07]  /*306b0*/  IMAD.MOV.U32 R53, RZ, RZ, R14 ;  /* 0x000000ffff357224 */ /* 0x000fce00078e000e */
[----:B------:R-:W-:Y:S05]  /*306c0*/  WARPSYNC.COLLECTIVE R15, `(.L_x_9132) ;  /* 0x000000000f087348 */ /* 0x000fea0003c00000 */
[----:B------:R0:W1:Y:S02]  /*306d0*/  SHFL.IDX P6, R14, R13, R12, R11 ;  /* 0x0000000c0d0e7389 */ /* 0x00006400000c000b */
[----:B01----:R-:W-:Y:S01]  /*306e0*/  ENDCOLLECTIVE ;  /* 0x000000000000791b */ /* 0x003fe20003800000 */
.L_x_9132:
[----:B------:R-:W-:Y:S02]  /*306f0*/  IMAD.MOV.U32 R13, RZ, RZ, R59 ;  /* 0x000000ffff0d7224 */ /* 0x000fe400078e003b */
[----:B------:R-:W-:Y:S02]  /*30700*/  IMAD.MOV.U32 R12, RZ, RZ, R0 ;  /* 0x000000ffff0c7224 */ /* 0x000fe400078e0000 */
[----:B------:R-:W-:-:S07]  /*30710*/  IMAD.MOV.U32 R48, RZ, RZ, R14 ;  /* 0x000000ffff307224 */ /* 0x000fce00078e000e */
[----:B------:R-:W-:Y:S05]  /*30720*/  WARPSYNC.COLLECTIVE R15, `(.L_x_9133) ;  /* 0x000000000f087348 */ /* 0x000fea0003c00000 */
[----:B------:R0:W1:Y:S02]  /*30730*/  SHFL.IDX P6, R14, R13, R12, R11 ;  /* 0x0000000c0d0e7389 */ /* 0x00006400000c000b */
[----:B01----:R-:W-:Y:S01]  /*30740*/  ENDCOLLECTIVE ;  /* 0x000000000000791b */ /* 0x003fe20003800000 */
.L_x_9133:
        /* <DEDUP_REMOVED lines=8> */
.L_x_9134:
[----:B------:R-:W-:Y:S02]  /*307d0*/  IMAD.MOV.U32 R13, RZ, RZ, R63 ;  /* 0x000000ffff0d7224 */ /* 0x000fe400078e003f */
[----:B------:R-:W-:Y:S02]  /*307e0*/  IMAD.MOV.U32 R12, RZ, RZ, R0 ;  /* 0x000000ffff0c7224 */ /* 0x000fe400078e0000 */
[----:B------:R-:W-:-:S07]  /*307f0*/  IMAD.MOV.U32 R50, RZ, RZ, R14 ;  /* 0x000000ffff327224 */ /* 0x000fce00078e000e */
[----:B------:R-:W-:Y:S05]  /*30800*/  WARPSYNC.COLLECTIVE R15, `(.L_x_9135) ;  /* 0x000000000f087348 */ /* 0x000fea0003c00000 */
[----:B------:R0:W1:Y:S02]  /*30810*/  SHFL.IDX P6, R14, R13, R12, R11 ;  /* 0x0000000c0d0e7389 */ /* 0x00006400000c000b */
[----:B01----:R-:W-:Y:S01]  /*30820*/  ENDCOLLECTIVE ;  /* 0x000000000000791b */ /* 0x003fe20003800000 */
.L_x_9135:
        /* <DEDUP_REMOVED lines=8> */
.L_x_9136:
[----:B------:R-:W-:Y:S02]  /*308b0*/  IMAD.MOV.U32 R13, RZ, RZ, R67 ;  /* 0x000000ffff0d7224 */ /* 0x000fe400078e0043 */
[----:B------:R-:W-:Y:S02]  /*308c0*/  IMAD.MOV.U32 R12, RZ, RZ, R0 ;  /* 0x000000ffff0c7224 */ /* 0x000fe400078e0000 */
[----:B------:R-:W-:-:S07]  /*308d0*/  IMAD.MOV.U32 R52, RZ, RZ, R14 ;  /* 0x000000ffff347224 */ /* 0x000fce00078e000e */
[----:B------:R-:W-:Y:S05]  /*308e0*/  WARPSYNC.COLLECTIVE R15, `(.L_x_9137) ;  /* 0x000000000f087348 */ /* 0x000fea0003c00000 */
[----:B------:R0:W1:Y:S02]  /*308f0*/  SHFL.IDX P6, R14, R13, R12, R11 ;  /* 0x0000000c0d0e7389 */ /* 0x00006400000c000b */
[----:B01----:R-:W-:Y:S01]  /*30900*/  ENDCOLLECTIVE ;  /* 0x000000000000791b */ /* 0x003fe20003800000 */
.L_x_9137:
        /* <DEDUP_REMOVED lines=8> */
.L_x_9138:
[----:B------:R-:W-:Y:S02]  /*30990*/  IMAD.MOV.U32 R13, RZ, RZ, R71 ;  /* 0x000000ffff0d7224 */ /* 0x000fe400078e0047 */
[----:B------:R-:W-:Y:S02]  /*309a0*/  IMAD.MOV.U32 R12, RZ, RZ, R0 ;  /* 0x000000ffff0c7224 */ /* 0x000fe400078e0000 */
[----:B------:R-:W-:-:S07]  /*309b0*/  IMAD.MOV.U32 R54, RZ, RZ, R14 ;  /* 0x000000ffff367224 */ /* 0x000fce00078e000e */
[----:B------:R-:W-:Y:S05]  /*309c0*/  WARPSYNC.COLLECTIVE R15, `(.L_x_9139) ;  /* 0x000000000f087348 */ /* 0x000fea0003c00000 */
[----:B------:R0:W1:Y:S02]  /*309d0*/  SHFL.IDX P6, R14, R13, R12, R11 ;  /* 0x0000000c0d0e7389 */ /* 0x00006400000c000b */
[----:B01----:R-:W-:Y:S01]  /*309e0*/  ENDCOLLECTIVE ;  /* 0x000000000000791b */ /* 0x003fe20003800000 */
.L_x_9139:
[----:B------:R-:W-:Y:S01]  /*309f0*/  SEL R39, R54, R67, P0 ;  /* 0x0000004336277207 */ /* 0x000fe20000000000 */
[----:B------:R-:W-:Y:S02]  /*30a00*/  IMAD.MOV.U32 R13, RZ, RZ, R73 ;  /* 0x000000ffff0d7224 */ /* 0x000fe400078e0049 */
[----:B------:R-:W-:Y:S02]  /*30a10*/  IMAD.MOV.U32 R12, RZ, RZ, R2 ;  /* 0x000000ffff0c7224 */ /* 0x000fe400078e0002 */
[----:B------:R-:W-:-:S07]  /*30a20*/  IMAD.MOV.U32 R71, RZ, RZ, R14 ;  /* 0x000000ffff477224 */ /* 0x000fce00078e000e */
[----:B------:R-:W-:Y:S05]  /*30a30*/  WARPSYNC.COLLECTIVE R15, `(.L_x_9140) ;  /* 0x000000000f087348 */ /* 0x000fea0003c00000 */
[----:B------:R0:W1:Y:S02]  /*30a40*/  SHFL.IDX P6, R14, R13, R12, R11 ;  /* 0x0000000c0d0e7389 */ /* 0x00006400000c000b */
[----:B01----:R-:W-:Y:S01]  /*30a50*/  ENDCOLLECTIVE ;  /* 0x000000000000791b */ /* 0x003fe20003800000 */
.L_x_9140:
[----:B------:R-:W-:Y:S02]  /*30a60*/  IMAD.MOV.U32 R13, RZ, RZ, R75 ;  /* 0x000000ffff0d7224 */ /* 0x000fe400078e004b */
[----:B------:R-:W-:Y:S02]  /*30a70*/  IMAD.MOV.U32 R12, RZ, RZ, R0 ;  /* 0x000000ffff0c7224 */ /* 0x000fe400078e0000 */
[----:B------:R-:W-:-:S07]  /*30a80*/  IMAD.MOV.U32 R58, RZ, RZ, R14 ;  /* 0x000000ffff3a7224 */ /* 0x000fce00078e000e */
[----:B------:R-:W-:Y:S05]  /*30a90*/  WARPSYNC.COLLECTIVE R15, `(.L_x_9141) ;  /* 0x000000000f087348 */ /* 0x000fea0003c00000 */
[----:B------:R0:W1:Y:S02]  /*30aa0*/  SHFL.IDX P6, R14, R13, R12, R11 ;  /* 0x0000000c0d0e7389 */ /* 0x00006400000c000b */
[----:B01----:R-:W-:Y:S01]  /*30ab0*/  ENDCOLLECTIVE ;  /* 0x000000000000791b */ /* 0x003fe20003800000 */
.L_x_9141:
[----:B------:R-:W-:Y:S02]  /*30ac0*/  IMAD.MOV.U32 R13, RZ, RZ, R77 ;  /* 0x000000ffff0d7224 */ /* 0x000fe400078e004d */
[----:B------:R-:W-:Y:S02]  /*30ad0*/  IMAD.MOV.U32 R12, RZ, RZ, R2 ;  /* 0x000000ffff0c7224 */ /* 0x000fe400078e0002 */
[----:B------:R-:W-:-:S07]  /*30ae0*/  IMAD.MOV.U32 R75, RZ, RZ, R14 ;  /* 0x000000ffff4b7224 */ /* 0x000fce00078e000e */
[----:B------:R-:W-:Y:S05]  /*30af0*/  WARPSYNC.COLLECTIVE R15, `(.L_x_9142) ;  /* 0x000000000f087348 */ /* 0x000fea0003c00000 */
[----:B------:R0:W1:Y:S02]  /*30b00*/  SHFL.IDX P6, R14, R13, R12, R11 ;  /* 0x0000000c0d0e7389 */ /* 0x00006400000c000b */
[----:B01----:R-:W-:Y:S01]  /*30b10*/  ENDCOLLECTIVE ;  /* 0x000000000000791b */ /* 0x003fe20003800000 */
.L_x_9142:
[----:B------:R-:W-:Y:S02]  /*30b20*/  SEL R12, R37, R20, P0 ;  /* 0x00000014250c7207 */ /* 0x000fe40000000000 */
[----:B------:R-:W-:Y:S02]  /*30b30*/  SEL R11, R46, R49, P0 ;  /* 0x000000312e0b7207 */ /* 0x000fe40000000000 */
[----:B------:R-:W-:Y:S02]  /*30b40*/  SEL R13, R71, R58, P0 ;  /* 0x0000003a470d7207 */ /* 0x000fe40000000000 */
[----:B------:R-:W-:Y:S01]  /*30b50*/  SEL R15, R58, R71, P0 ;  /* 0x000000473a0f7207 */ /* 0x000fe20000000000 */
[----:B------:R-:W-:Y:S01]  /*30b60*/  IMAD.MOV.U32 R60, RZ, RZ, R14 ;  /* 0x000000ffff3c7224 */ /* 0x000fe200078e000e */
[----:B------:R-:W-:Y:S02]  /*30b70*/  SEL R14, R20, R37, P0 ;  /* 0x00000025140e7207 */ /* 0x000fe40000000000 */
[----:B------:R-:W-:Y:S01]  /*30b80*/  SEL R37, R67, R54, P0 ;  /* 0x0000003643257207 */ /* 0x000fe20000000000 */
[----:B------:R-:W-:Y:S06]  /*30b90*/  BRA `(.L_x_9143) ;  /* 0xffffff3000e87947 */ /* 0x000fec000383ffff */
.L_x_8885:
[----:B------:R-:W-:Y:S02]  /*30ba0*/  IMAD.MOV.U32 R13, RZ, RZ, R2 ;  /* 0x000000ffff0d7224 */ /* 0x000fe400078e0002 */
[----:B------:R-:W-:Y:S02]  /*30bb0*/  IMAD.MOV.U32 R12, RZ, RZ, RZ ;  /* 0x000000ffff0c7224 */ /* 0x000fe400078e00ff */
[----:B------:R-:W-:Y:S02]  /*30bc0*/  IMAD.MOV.U32 R11, RZ, RZ, 0x181f ;  /* 0x0000181fff0b7424 */ /* 0x000fe400078e00ff */
[----:B------:R-:W-:-:S07]  /*30bd0*/  IMAD.MOV.U32 R15, RZ, RZ, -0x1 ;  /* 0xffffffffff0f7424 */ /* 0x000fce00078e00ff */
[----:B-1----:R-:W-:Y:S05]  /*30be0*/  WARPSYNC.COLLECTIVE R15, `(.L_x_9144) ;  /* 0x000000000f087348 */ /* 0x002fea0003c00000 */
[----:B------:R0:W2:Y:S02]  /*30bf0*/  SHFL.IDX P6, R14, R13, R12, R11 ;  /* 0x0000000c0d0e7389 */ /* 0x0000a400000c000b */
[----:B012---:R-:W-:Y:S01]  /*30c00*/  ENDCOLLECTIVE ;  /* 0x000000000000791b */ /* 0x007fe20003800000 */
.L_x_9144:
[----:B------:R-:W-:Y:S02]  /*30c10*/  IMAD.MOV.U32 R13, RZ, RZ, R0 ;  /* 0x000000ffff0d7224 */ /* 0x000fe400078e0000 */
[----:B------:R-:W-:-:S07]  /*30c20*/  IMAD.MOV.U32 R3, RZ, RZ, R14 ;  /* 0x000000ffff037224 */ /* 0x000fce00078e000e */
[----:B------:R-:W-:Y:S05]  /*30c30*/  WARPSYNC.COLLECTIVE R15, `(.L_x_9145) ;  /* 0x000000000f087348 */ /* 0x000fea0003c00000 */
[----:B------:R0:W1:Y:S02]  /*30c40*/  SHFL.IDX P6, R14, R13, R12, R11 ;  /* 0x0000000c0d0e7389 */ /* 0x00006400000c000b */
[----:B01----:R-:W-:Y:S01]  /*30c50*/  ENDCOLLECTIVE ;  /* 0x000000000000791b */ /* 0x003fe20003800000 */
.L_x_9145:
[----:B------:R-:W-:Y:S05]  /*30c60*/  BRA `(.L_x_9146) ;  /* 0xffffff4800687947 */ /* 0x000fea000383ffff */
.L_x_8888:
        /* <DEDUP_REMOVED lines=8> */
.L_x_9148:
[----:B------:R-:W-:Y:S05]  /*30cf0*/  BSYNC B1 ;  /* 0x0000000000017941 */ /* 0x000fea0003800000 */
.L_x_9147:
        /* <DEDUP_REMOVED lines=8> */
.L_x_9149:
[----:B------:R-:W-:Y:S05]  /*30d80*/  BRA `(.L_x_9150) ;  /* 0xffffff4800747947 */ /* 0x000fea000383ffff */
.L_x_8891:
        /* <DEDUP_REMOVED lines=8> */
.L_x_9152:
[----:B------:R-:W-:Y:S05]  /*30e10*/  BSYNC B1 ;  /* 0x0000000000017941 */ /* 0x000fea0003800000 */
.L_x_9151:
        /* <DEDUP_REMOVED lines=8> */
.L_x_9153:
[----:B------:R-:W-:Y:S05]  /*30ea0*/  BRA `(.L_x_9154) ;  /* 0xffffff48007c7947 */ /* 0x000fea000383ffff */
.L_x_8894:
[----:B------:R-:W-:Y:S01]  /*30eb0*/  BSSY B1, `(.L_x_9155) ;  /* 0x0000008000017945 */ /* 0x000fe20003800000 */
[----:B------:R-:W-:Y:S02]  /*30ec0*/  IMAD.MOV.U32 R13, RZ, RZ, R2 ;  /* 0x000000ffff0d7224 */ /* 0x000fe400078e0002 */
[----:B------:R-:W-:Y:S02]  /*30ed0*/  IMAD.MOV.U32 R12, RZ, RZ, 0x3 ;  /* 0x00000003ff0c7424 */ /* 0x000fe400078e00ff */
[----:B------:R-:W-:Y:S02]  /*30ee0*/  IMAD.MOV.U32 R11, RZ, RZ, 0x181f ;  /* 0x0000181fff0b7424 */ /* 0x000fe400078e00ff */
[----:B0-----:R-:W-:-:S07]  /*30ef0*/  IMAD.MOV.U32 R15, RZ, RZ, -0x1 ;  /* 0xffffffffff0f7424 */ /* 0x001fce00078e00ff */
[----:B-1234-:R-:W-:Y:S05]  /*30f00*/  WARPSYNC.COLLECTIVE R15, `(.L_x_9156) ;  /* 0x000000000f087348 */ /* 0x01efea0003c00000 */
[----:B----4-:R0:W4:Y:S02]  /*30f10*/  SHFL.IDX P6, R14, R13, R12, R11 ;  /* 0x0000000c0d0e7389 */ /* 0x01012400000c000b */
[----:B01234-:R-:W-:Y:S01]  /*30f20*/  ENDCOLLECTIVE ;  /* 0x000000000000791b */ /* 0x01ffe20003800000 */
.L_x_9156:
[----:B------:R-:W-:Y:S05]  /*30f30*/  BSYNC B1 ;  /* 0x0000000000017941 */ /* 0x000fea0003800000 */
.L_x_9155:
        /* <DEDUP_REMOVED lines=8> */
.L_x_9157:
[----:B------:R-:W-:Y:S05]  /*30fc0*/  BRA `(.L_x_9158) ;  /* 0xffffff4800847947 */ /* 0x000fea000383ffff */
.L_x_8918:
        /* <DEDUP_REMOVED lines=11> */
.L_x_9160:
[----:B------:R-:W-:Y:S05]  /*31080*/  BSYNC B1 ;  /* 0x0000000000017941 */ /* 0x000fea0003800000 */
.L_x_9159:
[----:B------:R-:W-:Y:S05]  /*31090*/  BRA `(.L_x_9161) ;  /* 0xffffff6000f07947 */ /* 0x000fea000383ffff */
.L_x_8920:
[----:B------:R-:W-:Y:S01]  /*310a0*/  BSSY B1, `(.L_x_9162) ;  /* 0x0000006000017945 */ /* 0x000fe20003800000 */
[----:B------:R-:W-:-:S07]  /*310b0*/  IMAD.MOV.U32 R15, RZ, RZ, -0x1 ;  /* 0xffffffffff0f7424 */ /* 0x000fce00078e00ff */
[----:B0-----:R-:W-:Y:S05]  /*310c0*/  WARPSYNC.COLLECTIVE R15, `(.L_x_9163) ;  /* 0x000000000f0c7348 */ /* 0x001fea0003c00000 */
[----:B------:R-:W-:Y:S02]  /*310d0*/  ELECT P6, UR62, PT ;  /* 0x00000000003e782f */ /* 0x000fe400038c0000 */
[----:B------:R-:W-:Y:S01]  /*310e0*/  MOV R14, UR62 ;  /* 0x0000003e000e7c02 */ /* 0x000fe20008000f00 */
[----:B0-----:R-:W-:Y:S10]  /*310f0*/  ENDCOLLECTIVE ;  /* 0x000000000000791b */ /* 0x001ff40003800000 */
.L_x_9163:
[----:B------:R-:W-:Y:S05]  /*31100*/  BSYNC B1 ;  /* 0x0000000000017941 */ /* 0x000fea0003800000 */
.L_x_9162:
[----:B------:R-:W-:Y:S05]  /*31110*/  BRA `(.L_x_8919) ;  /* 0xffffff6000e87947 */ /* 0x000fea000383ffff */
.L_x_8922:
[----:B0-----:R0:W1:Y:S02]  /*31120*/  SYNCS.PHASECHK.TRANS64.TRYWAIT P0, [R17+URZ+0x22820], R5 ;  /* 0x02282005110075a7 */ /* 0x001064000800017f */
[----:B-1----:R-:W-:Y:S05]  /*31130*/  @!P0 NANOSLEEP.SYNCS 0x989680 ;  /* 0x009896800000895d */ /* 0x002fea0003900000 */
[----:B------:R-:W1:Y:S02]  /*31140*/  @!P0 SYNCS.PHASECHK.TRANS64 P0, [R17+URZ+0x22820], R5 ;  /* 0x02282005110085a7 */ /* 0x000e64000800007f */
[----:B-1----:R-:W-:Y:S05]  /*31150*/  @!P0 BRA `(.L_x_8922) ;  /* 0xfffffffc00f08947 */ /* 0x002fea000383ffff */
[----:B------:R-:W-:Y:S05]  /*31160*/  BRA `(.L_x_9164) ;  /* 0xffffff6000f87947 */ /* 0x000fea000383ffff */
.L_x_8926:
[----:B0-----:R0:W1:Y:S02]  /*31170*/  SYNCS.PHASECHK.TRANS64.TRYWAIT P0, [R5+URZ+0x228a0], R6 ;  /* 0x0228a006050075a7 */ /* 0x001064000800017f */
[----:B-1----:R-:W-:Y:S05]  /*31180*/  @!P0 NANOSLEEP.SYNCS 0x989680 ;  /* 0x009896800000895d */ /* 0x002fea0003900000 */
[----:B------:R-:W1:Y:S02]  /*31190*/  @!P0 SYNCS.PHASECHK.TRANS64 P0, [R5+URZ+0x228a0], R6 ;  /* 0x0228a006050085a7 */ /* 0x000e64000800007f */
[----:B-1----:R-:W-:Y:S05]  /*311a0*/  @!P0 BRA `(.L_x_8926) ;  /* 0xfffffffc00f08947 */ /* 0x002fea000383ffff */
[----:B------:R-:W-:Y:S05]  /*311b0*/  BRA `(.L_x_9165) ;  /* 0xffffff6400187947 */ /* 0x000fea000383ffff */
.L_x_8931:
[----:B-1----:R1:W2:Y:S02]  /*311c0*/  SYNCS.PHASECHK.TRANS64.TRYWAIT P0, [R5+URZ+0x228c0], R6 ;  /* 0x0228c006050075a7 */ /* 0x0022a4000800017f */
[----:B--2---:R-:W-:Y:S05]  /*311d0*/  @!P0 NANOSLEEP.SYNCS 0x989680 ;  /* 0x009896800000895d */ /* 0x004fea0003900000 */
[----:B------:R-:W2:Y:S02]  /*311e0*/  @!P0 SYNCS.PHASECHK.TRANS64 P0, [R5+URZ+0x228c0], R6 ;  /* 0x0228c006050085a7 */ /* 0x000ea4000800007f */
[----:B--2---:R-:W-:Y:S05]  /*311f0*/  @!P0 BRA `(.L_x_8931) ;  /* 0xfffffffc00f08947 */ /* 0x004fea000383ffff */
[----:B------:R-:W-:Y:S05]  /*31200*/  BRA `(.L_x_9166) ;  /* 0xffffff6400987947 */ /* 0x000fea000383ffff */
.L_x_8938:
[----:B0-----:R0:W1:Y:S02]  /*31210*/  SYNCS.PHASECHK.TRANS64.TRYWAIT P1, [R5+URZ+0x228a0], R6 ;  /* 0x0228a006050075a7 */ /* 0x001064000802017f */
[----:B-1----:R-:W-:Y:S05]  /*31220*/  @!P1 NANOSLEEP.SYNCS 0x989680 ;  /* 0x009896800000995d */ /* 0x002fea0003900000 */
[----:B------:R-:W1:Y:S02]  /*31230*/  @!P1 SYNCS.PHASECHK.TRANS64 P1, [R5+URZ+0x228a0], R6 ;  /* 0x0228a006050095a7 */ /* 0x000e64000802007f */
[----:B-1----:R-:W-:Y:S05]  /*31240*/  @!P1 BRA `(.L_x_8938) ;  /* 0xfffffffc00f09947 */ /* 0x002fea000383ffff */
[----:B------:R-:W-:Y:S05]  /*31250*/  BRA `(.L_x_9167) ;  /* 0xffffff68006c7947 */ /* 0x000fea000383ffff */
.L_x_8943:
[----:B-1----:R1:W2:Y:S02]  /*31260*/  SYNCS.PHASECHK.TRANS64.TRYWAIT P1, [R5+URZ+0x228c0], R6 ;  /* 0x0228c006050075a7 */ /* 0x0022a4000802017f */
[----:B--2---:R-:W-:Y:S05]  /*31270*/  @!P1 NANOSLEEP.SYNCS 0x989680 ;  /* 0x009896800000995d */ /* 0x004fea0003900000 */
[----:B------:R-:W2:Y:S02]  /*31280*/  @!P1 SYNCS.PHASECHK.TRANS64 P1, [R5+URZ+0x228c0], R6 ;  /* 0x0228c006050095a7 */ /* 0x000ea4000802007f */
[----:B--2---:R-:W-:Y:S05]  /*31290*/  @!P1 BRA `(.L_x_8943) ;  /* 0xfffffffc00f09947 */ /* 0x004fea000383ffff */
[----:B------:R-:W-:Y:S05]  /*312a0*/  BRA `(.L_x_9168) ;  /* 0xffffff6800e87947 */ /* 0x000fea000383ffff */
.L_x_8966:
[----:B------:R-:W0:Y:S01]  /*312b0*/  S2R R20, SR_TID.X ;  /* 0x0000000000147919 */ /* 0x000e220000002100 */
[----:B------:R-:W-:Y:S01]  /*312c0*/  BSSY B0, `(.L_x_9169) ;  /* 0x0000009000007945 */ /* 0x000fe20003800000 */
[----:B------:R-:W-:Y:S02]  /*312d0*/  IMAD.MOV.U32 R12, RZ, RZ, RZ ;  /* 0x000000ffff0c7224 */ /* 0x000fe400078e00ff */
[----:B------:R-:W-:Y:S02]  /*312e0*/  IMAD.MOV.U32 R11, RZ, RZ, 0x1f ;  /* 0x0000001fff0b7424 */ /* 0x000fe400078e00ff */
[----:B------:R-:W-:Y:S01]  /*312f0*/  IMAD.MOV.U32 R15, RZ, RZ, -0x1 ;  /* 0xffffffffff0f7424 */ /* 0x000fe200078e00ff */
[----:B0-----:R-:W-:-:S04]  /*31300*/  SHF.R.U32.HI R13, RZ, 0x5, R20 ;  /* 0x00000005ff0d7819 */ /* 0x001fc80000011614 */
[----:B------:R-:W-:-:S07]  /*31310*/  LOP3.LUT R13, R13, 0x3, RZ, 0xc0, !PT ;  /* 0x000000030d0d7812 */ /* 0x000fce00078ec0ff */
[----:B-----5:R-:W-:Y:S05]  /*31320*/  WARPSYNC.COLLECTIVE R15, `(.L_x_9170) ;  /* 0x000000000f087348 */ /* 0x020fea0003c00000 */
[----:B------:R0:W1:Y:S02]  /*31330*/  SHFL.IDX P6, R14, R13, R12, R11 ;  /* 0x0000000c0d0e7389 */ /* 0x00006400000c000b */
[----:B01---5:R-:W-:Y:S01]  /*31340*/  ENDCOLLECTIVE ;  /* 0x000000000000791b */ /* 0x023fe20003800000 */
.L_x_9170:
[----:B------:R-:W-:Y:S05]  /*31350*/  BSYNC B0 ;  /* 0x0000000000007941 */ /* 0x000fea0003800000 */
.L_x_9169:
[----:B------:R-:W-:Y:S05]  /*31360*/  BRA `(.L_x_9171) ;  /* 0xffffff7c006c7947 */ /* 0x000fea000383ffff */
.L_x_8969:
[----:B0-----:R-:W2:Y:S02]  /*31370*/  LDL R0, [R1+0x38] ;  /* 0x0000380001007983 */ /* 0x001ea40000100800 */
[----:B--2---:R0:W1:Y:S02]  /*31380*/  SYNCS.PHASECHK.TRANS64.TRYWAIT P0, [R4+URZ+0x22880], R0 ;  /* 0x02288000040075a7 */ /* 0x004064000800017f */
[----:B-1----:R-:W-:Y:S05]  /*31390*/  @!P0 NANOSLEEP.SYNCS 0x989680 ;  /* 0x009896800000895d */ /* 0x002fea0003900000 */
[----:B------:R-:W1:Y:S02]  /*313a0*/  @!P0 SYNCS.PHASECHK.TRANS64 P0, [R4+URZ+0x22880], R0 ;  /* 0x02288000040085a7 */ /* 0x000e64000800007f */
[----:B-1----:R-:W-:Y:S05]  /*313b0*/  @!P0 BRA `(.L_x_8969) ;  /* 0xfffffffc00ec8947 */ /* 0x002fea000383ffff */
[----:B------:R-:W-:Y:S05]  /*313c0*/  BRA `(.L_x_9172) ;  /* 0xffffff7c008c7947 */ /* 0x000fea000383ffff */
.L_x_8970:
        /* <DEDUP_REMOVED lines=8> */
.L_x_9174:
[----:B------:R-:W-:Y:S05]  /*31450*/  BSYNC B0 ;  /* 0x0000000000007941 */ /* 0x000fea0003800000 */
.L_x_9173:
        /* <DEDUP_REMOVED lines=9> */
[----:B------:R-:W-:-:S13]  /*314f0*/  ISETP.GE.AND P4, PT, R7, 0x61, PT ;  /* 0x000000610700780c */ /* 0x000fda0003f86270 */
[----:B------:R-:W-:Y:S05]  /*31500*/  WARPSYNC.COLLECTIVE R15, `(.L_x_9175) ;  /* 0x000000000f087348 */ /* 0x000fea0003c00000 */
[----:B------:R0:W1:Y:S02]  /*31510*/  SHFL.IDX P6, R14, R13, R12, R11 ;  /* 0x0000000c0d0e7389 */ /* 0x00006400000c000b */
[----:B01----:R-:W-:Y:S01]  /*31520*/  ENDCOLLECTIVE ;  /* 0x000000000000791b */ /* 0x003fe20003800000 */
.L_x_9175:
[----:B------:R-:W-:Y:S02]  /*31530*/  IMAD.MOV.U32 R13, RZ, RZ, R2 ;  /* 0x000000ffff0d7224 */ /* 0x000fe400078e0002 */
[----:B------:R-:W-:Y:S02]  /*31540*/  IMAD.MOV.U32 R12, RZ, RZ, 0x1 ;  /* 0x00000001ff0c7424 */ /* 0x000fe400078e00ff */
[----:B------:R-:W-:-:S07]  /*31550*/  IMAD.MOV.U32 R3, RZ, RZ, R14 ;  /* 0x000000ffff037224 */ /* 0x000fce00078e000e */
[----:B------:R-:W-:Y:S05]  /*31560*/  WARPSYNC.COLLECTIVE R15, `(.L_x_9176) ;  /* 0x000000000f087348 */ /* 0x000fea0003c00000 */
[----:B------:R0:W1:Y:S02]  /*31570*/  SHFL.IDX P6, R14, R13, R12, R11 ;  /* 0x0000000c0d0e7389 */ /* 0x00006400000c000b */
[----:B01----:R-:W-:Y:S01]  /*31580*/  ENDCOLLECTIVE ;  /* 0x000000000000791b */ /* 0x003fe20003800000 */
.L_x_9176:
        /* <DEDUP_REMOVED lines=13> */
.L_x_9177:
        /* <DEDUP_REMOVED lines=9> */
.L_x_9178:
        /* <DEDUP_REMOVED lines=10> */
.L_x_9179:
        /* <DEDUP_REMOVED lines=9> */
.L_x_9180:
        /* <DEDUP_REMOVED lines=10> */
.L_x_9181:
        /* <DEDUP_REMOVED lines=9> */
.L_x_9182:
        /* <DEDUP_REMOVED lines=10> */
.L_x_9183:
        /* <DEDUP_REMOVED lines=9> */
.L_x_9184:
        /* <DEDUP_REMOVED lines=10> */
.L_x_9185:
        /* <DEDUP_REMOVED lines=9> */
.L_x_9186:
        /* <DEDUP_REMOVED lines=10> */
.L_x_9187:
        /* <DEDUP_REMOVED lines=9> */
.L_x_9188:
        /* <DEDUP_REMOVED lines=10> */
.L_x_9189:
[----:B------:R-:W-:Y:S02]  /*31d80*/  IMAD.MOV.U32 R13, RZ, RZ, R10 ;  /* 0x000000ffff0d7224 */ /* 0x000fe400078e000a */
[----:B------:R-:W-:Y:S02]  /*31d90*/  IMAD.MOV.U32 R12, RZ, RZ, RZ ;  /* 0x000000ffff0c7224 */ /* 0x000fe400078e00ff */
[----:B------:R-:W-:-:S07]  /*31da0*/  IMAD.MOV.U32 R0, RZ, RZ, R14 ;  /* 0x000000ffff007224 */ /* 0x000fce00078e000e */
[----:B------:R-:W-:Y:S05]  /*31db0*/  WARPSYNC.COLLECTIVE R15, `(.L_x_9190) ;  /* 0x000000000f087348 */ /* 0x000fea0003c00000 */
[----:B------:R0:W1:Y:S02]  /*31dc0*/  SHFL.IDX P6, R14, R13, R12, R11 ;  /* 0x0000000c0d0e7389 */ /* 0x00006400000c000b */
[----:B01----:R-:W-:Y:S01]  /*31dd0*/  ENDCOLLECTIVE ;  /* 0x000000000000791b */ /* 0x003fe20003800000 */
.L_x_9190:
        /* <DEDUP_REMOVED lines=12> */
.L_x_9191:
[----:B------:R-:W-:Y:S02]  /*31ea0*/  IMAD.MOV.U32 R13, RZ, RZ, R10 ;  /* 0x000000ffff0d7224 */ /* 0x000fe400078e000a */
[----:B------:R-:W-:Y:S02]  /*31eb0*/  IMAD.MOV.U32 R12, RZ, RZ, 0x1 ;  /* 0x00000001ff0c7424 */ /* 0x000fe400078e00ff */
[----:B------:R-:W-:-:S07]  /*31ec0*/  IMAD.MOV.U32 R0, RZ, RZ, R14 ;  /* 0x000000ffff007224 */ /* 0x000fce00078e000e */
[----:B------:R-:W-:Y:S05]  /*31ed0*/  WARPSYNC.COLLECTIVE R15, `(.L_x_9192) ;  /* 0x000000000f087348 */ /* 0x000fea0003c00000 */
[----:B------:R0:W1:Y:S02]  /*31ee0*/  SHFL.IDX P6, R14, R13, R12, R11 ;  /* 0x0000000c0d0e7389 */ /* 0x00006400000c000b */
[----:B01----:R-:W-:Y:S01]  /*31ef0*/  ENDCOLLECTIVE ;  /* 0x000000000000791b */ /* 0x003fe20003800000 */
.L_x_9192:
        /* <DEDUP_REMOVED lines=13> */
.L_x_9193:
        /* <DEDUP_REMOVED lines=15> */
.L_x_8975:
[----:B--2---:R-:W2:Y:S02]  /*320c0*/  LDL R0, [R1+0x38] ;  /* 0x0000380001007983 */ /* 0x004ea40000100800 */
[----:B--2---:R2:W3:Y:S02]  /*320d0*/  SYNCS.PHASECHK.TRANS64.TRYWAIT P0, [R4+URZ+0x22840], R0 ;  /* 0x02284000040075a7 */ /* 0x0044e4000800017f */
[----:B---3--:R-:W-:Y:S05]  /*320e0*/  @!P0 NANOSLEEP.SYNCS 0x989680 ;  /* 0x009896800000895d */ /* 0x008fea0003900000 */
[----:B------:R-:W3:Y:S02]  /*320f0*/  @!P0 SYNCS.PHASECHK.TRANS64 P0, [R4+URZ+0x22840], R0 ;  /* 0x02284000040085a7 */ /* 0x000ee4000800007f */
[----:B---3--:R-:W-:Y:S05]  /*32100*/  @!P0 BRA `(.L_x_8975) ;  /* 0xfffffffc00ec8947 */ /* 0x008fea000383ffff */
[----:B------:R-:W-:Y:S05]  /*32110*/  BRA `(.L_x_9195) ;  /* 0xffffff7800987947 */ /* 0x000fea000383ffff */
.L_x_8976:
        /* <DEDUP_REMOVED lines=8> */
.L_x_9197:
[----:B------:R-:W-:Y:S05]  /*321a0*/  BSYNC B0 ;  /* 0x0000000000007941 */ /* 0x000fea0003800000 */
.L_x_9196:
        /* <DEDUP_REMOVED lines=8> */
.L_x_9198:
[----:B------:R-:W-:Y:S02]  /*32230*/  IMAD.MOV.U32 R13, RZ, RZ, R0 ;  /* 0x000000ffff0d7224 */ /* 0x000fe400078e0000 */
[----:B------:R-:W-:Y:S01]  /*32240*/  IMAD.MOV.U32 R12, RZ, RZ, 0x1 ;  /* 0x00000001ff0c7424 */ /* 0x000fe200078e00ff */
[----:B------:R-:W-:Y:S01]  /*32250*/  LOP3.LUT P6, RZ, R16, 0x40, RZ, 0xc0, !PT ;  /* 0x0000004010ff7812 */ /* 0x000fe200078cc0ff */
[----:B------:R-:W-:-:S12]  /*32260*/  IMAD.MOV.U32 R8, RZ, RZ, R14 ;  /* 0x000000ffff087224 */ /* 0x000fd800078e000e */
        /* <DEDUP_REMOVED lines=10> */
.L_x_9199:
[----:B------:R-:W-:Y:S02]  /*32310*/  IMAD.MOV.U32 R13, RZ, RZ, R2 ;  /* 0x000000ffff0d7224 */ /* 0x000fe400078e0002 */
[----:B------:R-:W-:-:S07]  /*32320*/  IMAD.MOV.U32 R7, RZ, RZ, R14 ;  /* 0x000000ffff077224 */ /* 0x000fce00078e000e */
[----:B------:R-:W-:Y:S05]  /*32330*/  WARPSYNC.COLLECTIVE R15, `(.L_x_9200) ;  /* 0x000000000f087348 */ /* 0x000fea0003c00000 */
[----:B------:R0:W1:Y:S02]  /*32340*/  SHFL.IDX P6, R14, R13, R12, R11 ;  /* 0x0000000c0d0e7389 */ /* 0x00006400000c000b */
[----:B01----:R-:W-:Y:S01]  /*32350*/  ENDCOLLECTIVE ;  /* 0x000000000000791b */ /* 0x003fe20003800000 */
.L_x_9200:
        /* <DEDUP_REMOVED lines=14> */
.L_x_9201:
[----:B------:R-:W-:Y:S02]  /*32440*/  IMAD.MOV.U32 R13, RZ, RZ, R2 ;  /* 0x000000ffff0d7224 */ /* 0x000fe400078e0002 */
[----:B------:R-:W-:-:S07]  /*32450*/  IMAD.MOV.U32 R7, RZ, RZ, R14 ;  /* 0x000000ffff077224 */ /* 0x000fce00078e000e */
[----:B------:R-:W-:Y:S05]  /*32460*/  WARPSYNC.COLLECTIVE R15, `(.L_x_9202) ;  /* 0x000000000f087348 */ /* 0x000fea0003c00000 */
[----:B------:R0:W1:Y:S02]  /*32470*/  SHFL.IDX P6, R14, R13, R12, R11 ;  /* 0x0000000c0d0e7389 */ /* 0x00006400000c000b */
[----:B01----:R-:W-:Y:S01]  /*32480*/  ENDCOLLECTIVE ;  /* 0x000000000000791b */ /* 0x003fe20003800000 */
.L_x_9202:
        /* <DEDUP_REMOVED lines=14> */
.L_x_9203:
[----:B------:R-:W-:Y:S02]  /*32570*/  IMAD.MOV.U32 R13, RZ, RZ, R2 ;  /* 0x000000ffff0d7224 */ /* 0x000fe400078e0002 */
[----:B------:R-:W-:-:S07]  /*32580*/  IMAD.MOV.U32 R7, RZ, RZ, R14 ;  /* 0x000000ffff077224 */ /* 0x000fce00078e000e */
[----:B------:R-:W-:Y:S05]  /*32590*/  WARPSYNC.COLLECTIVE R15, `(.L_x_9204) ;  /* 0x000000000f087348 */ /* 0x000fea0003c00000 */
[----:B------:R0:W1:Y:S02]  /*325a0*/  SHFL.IDX P6, R14, R13, R12, R11 ;  /* 0x0000000c0d0e7389 */ /* 0x00006400000c000b */
[----:B01----:R-:W-:Y:S01]  /*325b0*/  ENDCOLLECTIVE ;  /* 0x000000000000791b */ /* 0x003fe20003800000 */
.L_x_9204:
[----:B------:R-:W-:Y:S02]  /*325c0*/  IMAD.MOV.U32 R13, RZ, RZ, R0 ;  /* 0x000000ffff0d7224 */ /* 0x000fe400078e0000 */
[----:B------:R-:W-:Y:S02]  /*325d0*/  IMAD.MOV.U32 R12, RZ, RZ, 0x4 ;  /* 0x00000004ff0c7424 */ /* 0x000fe400078e00ff */
[----:B------:R-:W-:-:S07]  /*325e0*/  IMAD.MOV.U32 R8, RZ, RZ, R14 ;  /* 0x000000ffff087224 */ /* 0x000fce00078e000e */
[----:B------:R-:W-:Y:S05]  /*325f0*/  WARPSYNC.COLLECTIVE R15, `(.L_x_9205) ;  /* 0x000000000f087348 */ /* 0x000fea0003c00000 */
[----:B------:R0:W1:Y:S02]  /*32600*/  SHFL.IDX P6, R14, R13, R12, R11 ;  /* 0x0000000c0d0e7389 */ /* 0x00006400000c000b */
[----:B01----:R-:W-:Y:S01]  /*32610*/  ENDCOLLECTIVE ;  /* 0x000000000000791b */ /* 0x003fe20003800000 */
.L_x_9205:
        /* <DEDUP_REMOVED lines=13> */
.L_x_9206:
        /* <DEDUP_REMOVED lines=14> */
.L_x_9207:
[----:B------:R-:W-:Y:S02]  /*327d0*/  IMAD.MOV.U32 R13, RZ, RZ, R2 ;  /* 0x000000ffff0d7224 */ /* 0x000fe400078e0002 */
[----:B------:R-:W-:-:S07]  /*327e0*/  IMAD.MOV.U32 R7, RZ, RZ, R14 ;  /* 0x000000ffff077224 */ /* 0x000fce00078e000e */
[----:B------:R-:W-:Y:S05]  /*327f0*/  WARPSYNC.COLLECTIVE R15, `(.L_x_9208) ;  /* 0x000000000f087348 */ /* 0x000fea0003c00000 */
[----:B------:R0:W1:Y:S02]  /*32800*/  SHFL.IDX P6, R14, R13, R12, R11 ;  /* 0x0000000c0d0e7389 */ /* 0x00006400000c000b */
[----:B01----:R-:W-:Y:S01]  /*32810*/  ENDCOLLECTIVE ;  /* 0x000000000000791b */ /* 0x003fe20003800000 */
.L_x_9208:
[----:B------:R-:W-:Y:S02]  /*32820*/  IMAD.MOV.U32 R13, RZ, RZ, R0 ;  /* 0x000000ffff0d7224 */ /* 0x000fe400078e0000 */
[----:B------:R-:W-:Y:S02]  /*32830*/  IMAD.MOV.U32 R12, RZ, RZ, 0x6 ;  /* 0x00000006ff0c7424 */ /* 0x000fe400078e00ff */
[----:B------:R-:W-:-:S07]  /*32840*/  IMAD.MOV.U32 R8, RZ, RZ, R14 ;  /* 0x000000ffff087224 */ /* 0x000fce00078e000e */
[----:B------:R-:W-:Y:S05]  /*32850*/  WARPSYNC.COLLECTIVE R15, `(.L_x_9209) ;  /* 0x000000000f087348 */ /* 0x000fea0003c00000 */
[----:B------:R0:W1:Y:S02]  /*32860*/  SHFL.IDX P6, R14, R13, R12, R11 ;  /* 0x0000000c0d0e7389 */ /* 0x00006400000c000b */
[----:B01----:R-:W-:Y:S01]  /*32870*/  ENDCOLLECTIVE ;  /* 0x000000000000791b */ /* 0x003fe20003800000 */
.L_x_9209:
        /* <DEDUP_REMOVED lines=12> */
.L_x_9210:
[----:B------:R-:W-:Y:S02]  /*32940*/  IMAD.MOV.U32 R13, RZ, RZ, R0 ;  /* 0x000000ffff0d7224 */ /* 0x000fe400078e0000 */
[----:B------:R-:W-:Y:S02]  /*32950*/  IMAD.MOV.U32 R12, RZ, RZ, 0x7 ;  /* 0x00000007ff0c7424 */ /* 0x000fe400078e00ff */
[----:B------:R-:W-:-:S07]  /*32960*/  IMAD.MOV.U32 R8, RZ, RZ, R14 ;  /* 0x000000ffff087224 */ /* 0x000fce00078e000e */
[----:B------:R-:W-:Y:S05]  /*32970*/  WARPSYNC.COLLECTIVE R15, `(.L_x_9211) ;  /* 0x000000000f087348 */ /* 0x000fea0003c00000 */
[----:B------:R0:W1:Y:S02]  /*32980*/  SHFL.IDX P6, R14, R13, R12, R11 ;  /* 0x0000000c0d0e7389 */ /* 0x00006400000c000b */
[----:B01----:R-:W-:Y:S01]  /*32990*/  ENDCOLLECTIVE ;  /* 0x000000000000791b */ /* 0x003fe20003800000 */
.L_x_9211:
        /* <DEDUP_REMOVED lines=12> */
.L_x_9212:
[----:B------:R-:W-:Y:S02]  /*32a60*/  IMAD.MOV.U32 R13, RZ, RZ, R5 ;  /* 0x000000ffff0d7224 */ /* 0x000fe400078e0005 */
[----:B------:R-:W-:Y:S02]  /*32a70*/  IMAD.MOV.U32 R12, RZ, RZ, RZ ;  /* 0x000000ffff0c7224 */ /* 0x000fe400078e00ff */
[----:B------:R-:W-:-:S07]  /*32a80*/  IMAD.MOV.U32 R8, RZ, RZ, R14 ;  /* 0x000000ffff087224 */ /* 0x000fce00078e000e */
[----:B------:R-:W-:Y:S05]  /*32a90*/  WARPSYNC.COLLECTIVE R15, `(.L_x_9213) ;  /* 0x000000000f087348 */ /* 0x000fea0003c00000 */
[----:B------:R0:W1:Y:S02]  /*32aa0*/  SHFL.IDX P6, R14, R13, R12, R11 ;  /* 0x0000000c0d0e7389 */ /* 0x00006400000c000b */
[----:B01----:R-:W-:Y:S01]  /*32ab0*/  ENDCOLLECTIVE ;  /* 0x000000000000791b */ /* 0x003fe20003800000 */
.L_x_9213:
        /* <DEDUP_REMOVED lines=11> */
.L_x_9214:
[----:B------:R-:W-:Y:S02]  /*32b70*/  IMAD.MOV.U32 R13, RZ, RZ, R5 ;  /* 0x000000ffff0d7224 */ /* 0x000fe400078e0005 */
[----:B------:R-:W-:Y:S02]  /*32b80*/  IMAD.MOV.U32 R12, RZ, RZ, 0x1 ;  /* 0x00000001ff0c7424 */ /* 0x000fe400078e00ff */
[----:B------:R-:W-:-:S07]  /*32b90*/  IMAD.MOV.U32 R2, RZ, RZ, R14 ;  /* 0x000000ffff027224 */ /* 0x000fce00078e000e */
[----:B------:R-:W-:Y:S05]  /*32ba0*/  WARPSYNC.COLLECTIVE R15, `(.L_x_9215) ;  /* 0x000000000f087348 */ /* 0x000fea0003c00000 */
[----:B------:R0:W1:Y:S02]  /*32bb0*/  SHFL.IDX P6, R14, R13, R12, R11 ;  /* 0x0000000c0d0e7389 */ /* 0x00006400000c000b */
[----:B01----:R-:W-:Y:S01]  /*32bc0*/  ENDCOLLECTIVE ;  /* 0x000000000000791b */ /* 0x003fe20003800000 */
.L_x_9215:
        /* <DEDUP_REMOVED lines=13> */
.L_x_9216:
[----:B------:R-:W-:Y:S01]  /*32ca0*/  IMAD.MOV.U32 R6, RZ, RZ, R14 ;  /* 0x000000ffff067224 */ /* 0x000fe200078e000e */
[----:B------:R-:W-:Y:S06]  /*32cb0*/  BRA `(.L_x_9217) ;  /* 0xffffff74005c7947 */ /* 0x000fec000383ffff */
.L_x_8981:
        /* <DEDUP_REMOVED lines=9> */
.L_x_9218:
[----:B------:R-:W-:Y:S01]  /*32d50*/  ISETP.GE.AND P1, PT, R25, R28, PT ;  /* 0x0000001c1900720c */ /* 0x000fe20003f26270 */
[----:B------:R-:W-:Y:S02]  /*32d60*/  IMAD.MOV.U32 R13, RZ, RZ, R0 ;  /* 0x000000ffff0d7224 */ /* 0x000fe400078e0000 */
[----:B------:R-:W-:-:S10]  /*32d70*/  IMAD.MOV.U32 R3, RZ, RZ, R14 ;  /* 0x000000ffff037224 */ /* 0x000fd400078e000e */
[----:B------:R-:W-:Y:S05]  /*32d80*/  WARPSYNC.COLLECTIVE R15, `(.L_x_9219) ;  /* 0x000000000f087348 */ /* 0x000fea0003c00000 */
[----:B------:R0:W1:Y:S02]  /*32d90*/  SHFL.IDX P6, R14, R13, R12, R11 ;  /* 0x0000000c0d0e7389 */ /* 0x00006400000c000b */
[----:B01----:R-:W-:Y:S01]  /*32da0*/  ENDCOLLECTIVE ;  /* 0x000000000000791b */ /* 0x003fe20003800000 */
.L_x_9219:
[----:B------:R-:W-:Y:S02]  /*32db0*/  IMAD.MOV.U32 R13, RZ, RZ, R2 ;  /* 0x000000ffff0d7224 */ /* 0x000fe400078e0002 */
[----:B------:R-:W-:Y:S02]  /*32dc0*/  IMAD.MOV.U32 R12, RZ, RZ, 0x1 ;  /* 0x00000001ff0c7424 */ /* 0x000fe400078e00ff */
[----:B------:R-:W-:-:S07]  /*32dd0*/  IMAD.MOV.U32 R4, RZ, RZ, R14 ;  /* 0x000000ffff047224 */ /* 0x000fce00078e000e */
[----:B------:R-:W-:Y:S05]  /*32de0*/  WARPSYNC.COLLECTIVE R15, `(.L_x_9220) ;  /* 0x000000000f087348 */ /* 0x000fea0003c00000 */
[----:B------:R0:W1:Y:S02]  /*32df0*/  SHFL.IDX P6, R14, R13, R12, R11 ;  /* 0x0000000c0d0e7389 */ /* 0x00006400000c000b */
[----:B01----:R-:W-:Y:S01]  /*32e00*/  ENDCOLLECTIVE ;  /* 0x000000000000791b */ /* 0x003fe20003800000 */
.L_x_9220:
[----:B------:R-:W-:-:S05]  /*32e10*/  @!P1 IADD3 R4, P3, R36, R4, RZ ;  /* 0x0000000424049210 */ /* 0x000fca0007f7e0ff */
[----:B------:R-:W-:Y:S02]  /*32e20*/  @!P1 IMAD.X R5, RZ, RZ, R3, P3 ;  /* 0x000000ffff059224 */ /* 0x000fe400018e0603 */
[----:B------:R-:W-:-:S03]  /*32e30*/  VIADD R3, R25, 0x10 ;  /* 0x0000001019037836 */ /* 0x000fc60000000000 */
[----:B------:R-:W-:Y:S01]  /*32e40*/  @!PT LDS RZ, [RZ] ;  /* 0x00000000fffff984 */ /* 0x000fe20000000800 */
[----:B------:R-:W-:Y:S01]  /*32e50*/  @!PT LDS RZ, [RZ] ;  /* 0x00000000fffff984 */ /* 0x000fe20000000800 */
[----:B------:R-:W-:Y:S01]  /*32e60*/  @!PT LDS RZ, [RZ] ;  /* 0x00000000fffff984 */ /* 0x000fe20000000800 */
[----:B------:R0:W-:Y:S01]  /*32e70*/  @!P1 LDGSTS.E.BYPASS.LTC128B.128 [R8+0x14400], desc[UR60][R4.64], !P0 ;  /* 0x1440000004089fae */ /* 0x0001e2000c101d7c */
[----:B------:R-:W-:Y:S01]  /*32e80*/  IMAD.MOV.U32 R13, RZ, RZ, R0 ;  /* 0x000000ffff0d7224 */ /* 0x000fe200078e0000 */
[----:B------:R-:W-:Y:S01]  /*32e90*/  ISETP.GE.AND P1, PT, R3, R28, PT ;  /* 0x0000001c0300720c */ /* 0x000fe20003f26270 */
[----:B------:R-:W-:-:S12]  /*32ea0*/  IMAD.MOV.U32 R6, RZ, RZ, R14 ;  /* 0x000000ffff067224 */ /* 0x000fd800078e000e */
[----:B0-----:R-:W-:Y:S05]  /*32eb0*/  WARPSYNC.COLLECTIVE R15, `(.L_x_9221) ;  /* 0x000000000f087348 */ /* 0x001fea0003c00000 */
[----:B------:R1:W2:Y:S02]  /*32ec0*/  SHFL.IDX P6, R14, R13, R12, R11 ;  /* 0x0000000c0d0e7389 */ /* 0x0002a400000c000b */
[----:B012---:R-:W-:Y:S01]  /*32ed0*/  ENDCOLLECTIVE ;  /* 0x000000000000791b */ /* 0x007fe20003800000 */
.L_x_9221:
[----:B------:R-:W-:Y:S02]  /*32ee0*/  IMAD.MOV.U32 R13, RZ, RZ, R2 ;  /* 0x000000ffff0d7224 */ /* 0x000fe400078e0002 */
[----:B------:R-:W-:Y:S02]  /*32ef0*/  IMAD.MOV.U32 R12, RZ, RZ, 0x2 ;  /* 0x00000002ff0c7424 */ /* 0x000fe400078e00ff */
[----:B------:R-:W-:-:S07]  /*32f00*/  IMAD.MOV.U32 R3, RZ, RZ, R14 ;  /* 0x000000ffff037224 */ /* 0x000fce00078e000e */
[----:B------:R-:W-:Y:S05]  /*32f10*/  WARPSYNC.COLLECTIVE R15, `(.L_x_9222) ;  /* 0x000000000f087348 */ /* 0x000fea0003c00000 */
[----:B------:R0:W1:Y:S02]  /*32f20*/  SHFL.IDX P6, R14, R13, R12, R11 ;  /* 0x0000000c0d0e7389 */ /* 0x00006400000c000b */
[----:B01----:R-:W-:Y:S01]  /*32f30*/  ENDCOLLECTIVE ;  /* 0x000000000000791b */ /* 0x003fe20003800000 */
.L_x_9222:
[----:B------:R-:W-:-:S05]  /*32f40*/  @!P1 IADD3 R3, P3, R36, R3, RZ ;  /* 0x0000000324039210 */ /* 0x000fca0007f7e0ff */
[----:B------:R-:W-:Y:S02]  /*32f50*/  @!P1 IMAD.X R6, RZ, RZ, R6, P3 ;  /* 0x000000ffff069224 */ /* 0x000fe400018e0606 */
[----:B------:R-:W-:Y:S02]  /*32f60*/  @!P1 IMAD.MOV.U32 R4, RZ, RZ, R3 ;  /* 0x000000ffff049224 */ /* 0x000fe400078e0003 */
[----:B------:R-:W-:Y:S02]  /*32f70*/  @!P1 IMAD.MOV.U32 R5, RZ, RZ, R6 ;  /* 0x000000ffff059224 */ /* 0x000fe400078e0006 */
[----:B------:R-:W-:Y:S02]  /*32f80*/  VIADD R3, R25, 0x20 ;  /* 0x0000002019037836 */ /* 0x000fe40000000000 */
[----:B------:R-:W-:Y:S01]  /*32f90*/  IMAD.MOV.U32 R13, RZ, RZ, R0 ;  /* 0x000000ffff0d7224 */ /* 0x000fe200078e0000 */
[----:B------:R-:W-:Y:S01]  /*32fa0*/  @!PT LDS RZ, [RZ] ;  /* 0x00000000fffff984 */ /* 0x000fe20000000800 */
[----:B------:R-:W-:Y:S01]  /*32fb0*/  @!PT LDS RZ, [RZ] ;  /* 0x00000000fffff984 */ /* 0x000fe20000000800 */
[----:B------:R-:W-:Y:S01]  /*32fc0*/  @!PT LDS RZ, [RZ] ;  /* 0x00000000fffff984 */ /* 0x000fe20000000800 */
[----:B------:R0:W-:Y:S02]  /*32fd0*/  @!P1 LDGSTS.E.BYPASS.LTC128B.128 [R8+0x14c00], desc[UR60][R4.64], !P0 ;  /* 0x14c0000004089fae */ /* 0x0001e4000c101d7c */
[----:B------:R-:W-:Y:S01]  /*32fe0*/  ISETP.GE.AND P1, PT, R3, R28, PT ;  /* 0x0000001c0300720c */ /* 0x000fe20003f26270 */
[----:B------:R-:W-:-:S12]  /*32ff0*/  IMAD.MOV.U32 R3, RZ, RZ, R14 ;  /* 0x000000ffff037224 */ /* 0x000fd800078e000e */
[----:B0-----:R-:W-:Y:S05]  /*33000*/  WARPSYNC.COLLECTIVE R15, `(.L_x_9223) ;  /* 0x000000000f087348 */ /* 0x001fea0003c00000 */
[----:B------:R1:W2:Y:S02]  /*33010*/  SHFL.IDX P6, R14, R13, R12, R11 ;  /* 0x0000000c0d0e7389 */ /* 0x0002a400000c000b */
[----:B012---:R-:W-:Y:S01]  /*33020*/  ENDCOLLECTIVE ;  /* 0x000000000000791b */ /* 0x007fe20003800000 */
.L_x_9223:
[----:B------:R-:W-:Y:S02]  /*33030*/  IMAD.MOV.U32 R13, RZ, RZ, R2 ;  /* 0x000000ffff0d7224 */ /* 0x000fe400078e0002 */
[----:B------:R-:W-:Y:S02]  /*33040*/  IMAD.MOV.U32 R12, RZ, RZ, 0x3 ;  /* 0x00000003ff0c7424 */ /* 0x000fe400078e00ff */
[----:B------:R-:W-:-:S07]  /*33050*/  IMAD.MOV.U32 R4, RZ, RZ, R14 ;  /* 0x000000ffff047224 */ /* 0x000fce00078e000e */
[----:B------:R-:W-:Y:S05]  /*33060*/  WARPSYNC.COLLECTIVE R15, `(.L_x_9224) ;  /* 0x000000000f087348 */ /* 0x000fea0003c00000 */
[----:B------:R0:W1:Y:S02]  /*33070*/  SHFL.IDX P6, R14, R13, R12, R11 ;  /* 0x0000000c0d0e7389 */ /* 0x00006400000c000b */
[----:B01----:R-:W-:Y:S01]  /*33080*/  ENDCOLLECTIVE ;  /* 0x000000000000791b */ /* 0x003fe20003800000 */
.L_x_9224:
[----:B------:R-:W-:-:S05]  /*33090*/  @!P1 IADD3 R4, P2, R36, R4, RZ ;  /* 0x0000000424049210 */ /* 0x000fca0007f5e0ff */
[----:B------:R-:W-:-:S04]  /*330a0*/  @!P1 IMAD.X R3, RZ, RZ, R3, P2 ;  /* 0x000000ffff039224 */ /* 0x000fc800010e0603 */
        /* <DEDUP_REMOVED lines=12> */
.L_x_9225:
[----:B------:R-:W-:Y:S02]  /*33170*/  IMAD.MOV.U32 R13, RZ, RZ, R2 ;  /* 0x000000ffff0d7224 */ /* 0x000fe400078e0002 */
[----:B------:R-:W-:Y:S02]  /*33180*/  IMAD.MOV.U32 R12, RZ, RZ, 0x4 ;  /* 0x00000004ff0c7424 */ /* 0x000fe400078e00ff */
[----:B------:R-:W-:-:S07]  /*33190*/  IMAD.MOV.U32 R4, RZ, RZ, R14 ;  /* 0x000000ffff047224 */ /* 0x000fce00078e000e */
[----:B------:R-:W-:Y:S05]  /*331a0*/  WARPSYNC.COLLECTIVE R15, `(.L_x_9226) ;  /* 0x000000000f087348 */ /* 0x000fea0003c00000 */
[----:B------:R0:W1:Y:S02]  /*331b0*/  SHFL.IDX P6, R14, R13, R12, R11 ;  /* 0x0000000c0d0e7389 */ /* 0x00006400000c000b */
[----:B01----:R-:W-:Y:S01]  /*331c0*/  ENDCOLLECTIVE ;  /* 0x000000000000791b */ /* 0x003fe20003800000 */
.L_x_9226:
        /* <DEDUP_REMOVED lines=14> */
.L_x_9227:
[----:B------:R-:W-:Y:S02]  /*332b0*/  IMAD.MOV.U32 R13, RZ, RZ, R2 ;  /* 0x000000ffff0d7224 */ /* 0x000fe400078e0002 */
[----:B------:R-:W-:Y:S02]  /*332c0*/  IMAD.MOV.U32 R12, RZ, RZ, 0x5 ;  /* 0x00000005ff0c7424 */ /* 0x000fe400078e00ff */
[----:B------:R-:W-:-:S07]  /*332d0*/  IMAD.MOV.U32 R4, RZ, RZ, R14 ;  /* 0x000000ffff047224 */ /* 0x000fce00078e000e */
[----:B------:R-:W-:Y:S05]  /*332e0*/  WARPSYNC.COLLECTIVE R15, `(.L_x_9228) ;  /* 0x000000000f087348 */ /* 0x000fea0003c00000 */
[----:B------:R0:W1:Y:S02]  /*332f0*/  SHFL.IDX P6, R14, R13, R12, R11 ;  /* 0x0000000c0d0e7389 */ /* 0x00006400000c000b */
[----:B01----:R-:W-:Y:S01]  /*33300*/  ENDCOLLECTIVE ;  /* 0x000000000000791b */ /* 0x003fe20003800000 */
.L_x_9228:
        /* <DEDUP_REMOVED lines=14> */
.L_x_9229:
[----:B------:R-:W-:Y:S02]  /*333f0*/  IMAD.MOV.U32 R13, RZ, RZ, R2 ;  /* 0x000000ffff0d7224 */ /* 0x000fe400078e0002 */
[----:B------:R-:W-:Y:S02]  /*33400*/  IMAD.MOV.U32 R12, RZ, RZ, 0x6 ;  /* 0x00000006ff0c7424 */ /* 0x000fe400078e00ff */
[----:B------:R-:W-:-:S07]  /*33410*/  IMAD.MOV.U32 R4, RZ, RZ, R14 ;  /* 0x000000ffff047224 */ /* 0x000fce00078e000e */
[----:B------:R-:W-:Y:S05]  /*33420*/  WARPSYNC.COLLECTIVE R15, `(.L_x_9230) ;  /* 0x000000000f087348 */ /* 0x000fea0003c00000 */
[----:B------:R0:W1:Y:S02]  /*33430*/  SHFL.IDX P6, R14, R13, R12, R11 ;  /* 0x0000000c0d0e7389 */ /* 0x00006400000c000b */
[----:B01----:R-:W-:Y:S01]  /*33440*/  ENDCOLLECTIVE ;  /* 0x000000000000791b */ /* 0x003fe20003800000 */
.L_x_9230:
[----:B------:R-:W-:-:S05]  /*33450*/  @!P1 IADD3 R4, P2, R36, R4, RZ ;  /* 0x0000000424049210 */ /* 0x000fca0007f5e0ff */
[----:B------:R-:W-:-:S04]  /*33460*/  @!P1 IMAD.X R3, RZ, RZ, R3, P2 ;  /* 0x000000ffff039224 */ /* 0x000fc800010e0603 */
[----:B------:R-:W-:Y:S02]  /*33470*/  @!P1 IMAD.MOV.U32 R5, RZ, RZ, R3 ;  /* 0x000000ffff059224 */ /* 0x000fe400078e0003 */
[----:B------:R-:W-:-:S03]  /*33480*/  IMAD.MOV.U32 R13, RZ, RZ, R0 ;  /* 0x000000ffff0d7224 */ /* 0x000fc600078e0000 */
[----:B------:R-:W-:Y:S01]  /*33490*/  @!PT LDS RZ, [RZ] ;  /* 0x00000000fffff984 */ /* 0x000fe20000000800 */
[----:B------:R-:W-:Y:S01]  /*334a0*/  @!PT LDS RZ, [RZ] ;  /* 0x00000000fffff984 */ /* 0x000fe20000000800 */
[----:B------:R-:W-:Y:S01]  /*334b0*/  @!PT LDS RZ, [RZ] ;  /* 0x00000000fffff984 */ /* 0x000fe20000000800 */
[----:B------:R0:W-:Y:S01]  /*334c0*/  @!P1 LDGSTS.E.BYPASS.LTC128B.128 [R8+0x16c00], desc[UR60][R4.64], !P0 ;  /* 0x16c0000004089fae */ /* 0x0001e2000c101d7c */
[----:B------:R-:W-:-:S07]  /*334d0*/  IMAD.MOV.U32 R3, RZ, RZ, R14 ;  /* 0x000000ffff037224 */ /* 0x000fce00078e000e */
[----:B0-----:R-:W-:Y:S05]  /*334e0*/  WARPSYNC.COLLECTIVE R15, `(.L_x_9231) ;  /* 0x000000000f087348 */ /* 0x001fea0003c00000 */
[----:B------:R1:W2:Y:S02]  /*334f0*/  SHFL.IDX P6, R14, R13, R12, R11 ;  /* 0x0000000c0d0e7389 */ /* 0x0002a400000c000b */
[----:B012---:R-:W-:Y:S01]  /*33500*/  ENDCOLLECTIVE ;  /* 0x000000000000791b */ /* 0x007fe20003800000 */
.L_x_9231:
[----:B------:R-:W-:-:S05]  /*33510*/  VIADD R5, R25, 0x60 ;  /* 0x0000006019057836 */ /* 0x000fca0000000000 */
[----:B------:R-:W-:Y:S01]  /*33520*/  ISETP.GE.AND P2, PT, R5, R28, PT ;  /* 0x0000001c0500720c */ /* 0x000fe20003f46270 */
[----:B------:R-:W-:Y:S02]  /*33530*/  IMAD.MOV.U32 R13, RZ, RZ, R2 ;  /* 0x000000ffff0d7224 */ /* 0x000fe400078e0002 */
[----:B------:R-:W-:Y:S02]  /*33540*/  IMAD.MOV.U32 R12, RZ, RZ, 0x7 ;  /* 0x00000007ff0c7424 */ /* 0x000fe400078e00ff */
[----:B------:R-:W-:-:S08]  /*33550*/  IMAD.MOV.U32 R4, RZ, RZ, R14 ;  /* 0x000000ffff047224 */ /* 0x000fd000078e000e */
[----:B------:R-:W-:Y:S05]  /*33560*/  WARPSYNC.COLLECTIVE R15, `(.L_x_9232) ;  /* 0x000000000f087348 */ /* 0x000fea0003c00000 */
[----:B------:R0:W1:Y:S02]  /*33570*/  SHFL.IDX P6, R14, R13, R12, R11 ;  /* 0x0000000c0d0e7389 */ /* 0x00006400000c000b */
[----:B01----:R-:W-:Y:S01]  /*33580*/  ENDCOLLECTIVE ;  /* 0x000000000000791b */ /* 0x003fe20003800000 */
.L_x_9232:
        /* <DEDUP_REMOVED lines=12> */
.L_x_9233:
[----:B------:R-:W-:Y:S01]  /*33650*/  IMAD.MOV.U32 R0, RZ, RZ, R14 ;  /* 0x000000ffff007224 */ /* 0x000fe200078e000e */
[----:B------:R-:W-:Y:S06]  /*33660*/  BRA `(.L_x_9234) ;  /* 0xffffff7400887947 */ /* 0x000fec000383ffff */
.L_x_8984:
[----:B0-----:R0:W1:Y:S02]  /*33670*/  SYNCS.PHASECHK.TRANS64.TRYWAIT P0, [R17+URZ+0x22820], R0 ;  /* 0x02282000110075a7 */ /* 0x001064000800017f */
[----:B-1----:R-:W-:Y:S05]  /*33680*/  @!P0 NANOSLEEP.SYNCS 0x989680 ;  /* 0x009896800000895d */ /* 0x002fea0003900000 */
[----:B------:R-:W1:Y:S02]  /*33690*/  @!P0 SYNCS.PHASECHK.TRANS64 P0, [R17+URZ+0x22820], R0 ;  /* 0x02282000110085a7 */ /* 0x000e64000800007f */
[----:B-1----:R-:W-:Y:S05]  /*336a0*/  @!P0 BRA `(.L_x_8984) ;  /* 0xfffffffc00f08947 */ /* 0x002fea000383ffff */
[----:B------:R-:W-:Y:S05]  /*336b0*/  BRA `(.L_x_9235) ;  /* 0xffffff7400e47947 */ /* 0x000fea000383ffff */
.L_x_8988:
[----:B0-----:R0:W1:Y:S02]  /*336c0*/  SYNCS.PHASECHK.TRANS64.TRYWAIT P0, [R0+URZ+0x22880], R34 ;  /* 0x02288022000075a7 */ /* 0x001064000800017f */
[----:B-1----:R-:W-:Y:S05]  /*336d0*/  @!P0 NANOSLEEP.SYNCS 0x989680 ;  /* 0x009896800000895d */ /* 0x002fea0003900000 */
[----:B------:R-:W1:Y:S02]  /*336e0*/  @!P0 SYNCS.PHASECHK.TRANS64 P0, [R0+URZ+0x22880], R34 ;  /* 0x02288022000085a7 */ /* 0x000e64000800007f */
[----:B-1----:R-:W-:Y:S05]  /*336f0*/  @!P0 BRA `(.L_x_8988) ;  /* 0xfffffffc00f08947 */ /* 0x002fea000383ffff */
[----:B------:R-:W-:Y:S05]  /*33700*/  BRA `(.L_x_9236) ;  /* 0xffffff7c00207947 */ /* 0x000fea000383ffff */
.L_x_8989:
        /* <DEDUP_REMOVED lines=8> */
.L_x_9238:
[----:B------:R-:W-:Y:S05]  /*33790*/  BSYNC B0 ;  /* 0x0000000000007941 */ /* 0x000fea0003800000 */
.L_x_9237:
        /* <DEDUP_REMOVED lines=9> */
.L_x_9239:
[----:B------:R-:W-:Y:S02]  /*33830*/  IMAD.MOV.U32 R13, RZ, RZ, R20 ;  /* 0x000000ffff0d7224 */ /* 0x000fe400078e0014 */
[----:B------:R-:W-:Y:S02]  /*33840*/  IMAD.MOV.U32 R12, RZ, RZ, 0x1 ;  /* 0x00000001ff0c7424 */ /* 0x000fe400078e00ff */
[----:B------:R-:W-:-:S07]  /*33850*/  IMAD.MOV.U32 R2, RZ, RZ, R14 ;  /* 0x000000ffff027224 */ /* 0x000fce00078e000e */
[----:B------:R-:W-:Y:S05]  /*33860*/  WARPSYNC.COLLECTIVE R15, `(.L_x_9240) ;  /* 0x000000000f087348 */ /* 0x000fea0003c00000 */
[----:B------:R0:W1:Y:S02]  /*33870*/  SHFL.IDX P6, R14, R13, R12, R11 ;  /* 0x0000000c0d0e7389 */ /* 0x00006400000c000b */
[----:B01----:R-:W-:Y:S01]  /*33880*/  ENDCOLLECTIVE ;  /* 0x000000000000791b */ /* 0x003fe20003800000 */
.L_x_9240:
        /* <DEDUP_REMOVED lines=11> */
.L_x_9241:
        /* <DEDUP_REMOVED lines=9> */
.L_x_9242:
        /* <DEDUP_REMOVED lines=9> */
.L_x_9243:
[----:B------:R-:W-:Y:S02]  /*33a60*/  IMAD.MOV.U32 R13, RZ, RZ, R20 ;  /* 0x000000ffff0d7224 */ /* 0x000fe400078e0014 */
[----:B------:R-:W-:Y:S02]  /*33a70*/  IMAD.MOV.U32 R12, RZ, RZ, 0x3 ;  /* 0x00000003ff0c7424 */ /* 0x000fe400078e00ff */
[----:B------:R-:W-:-:S07]  /*33a80*/  IMAD.MOV.U32 R2, RZ, RZ, R14 ;  /* 0x000000ffff027224 */ /* 0x000fce00078e000e */
[----:B------:R-:W-:Y:S05]  /*33a90*/  WARPSYNC.COLLECTIVE R15, `(.L_x_9244) ;  /* 0x000000000f087348 */ /* 0x000fea0003c00000 */
[----:B------:R0:W1:Y:S02]  /*33aa0*/  SHFL.IDX P6, R14, R13, R12, R11 ;  /* 0x0000000c0d0e7389 */ /* 0x00006400000c000b */
[----:B01----:R-:W-:Y:S01]  /*33ab0*/  ENDCOLLECTIVE ;  /* 0x000000000000791b */ /* 0x003fe20003800000 */
.L_x_9244:
        /* <DEDUP_REMOVED lines=11> */
.L_x_9245:
[----:B------:R-:W-:Y:S02]  /*33b70*/  IMAD.MOV.U32 R13, RZ, RZ, R20 ;  /* 0x000000ffff0d7224 */ /* 0x000fe400078e0014 */
[----:B------:R-:W-:Y:S02]  /*33b80*/  IMAD.MOV.U32 R12, RZ, RZ, 0x4 ;  /* 0x00000004ff0c7424 */ /* 0x000fe400078e00ff */
[----:B------:R-:W-:-:S07]  /*33b90*/  IMAD.MOV.U32 R2, RZ, RZ, R14 ;  /* 0x000000ffff027224 */ /* 0x000fce00078e000e */
[----:B------:R-:W-:Y:S05]  /*33ba0*/  WARPSYNC.COLLECTIVE R15, `(.L_x_9246) ;  /* 0x000000000f087348 */ /* 0x000fea0003c00000 */
[----:B------:R0:W1:Y:S02]  /*33bb0*/  SHFL.IDX P6, R14, R13, R12, R11 ;  /* 0x0000000c0d0e7389 */ /* 0x00006400000c000b */
[----:B01----:R-:W-:Y:S01]  /*33bc0*/  ENDCOLLECTIVE ;  /* 0x000000000000791b */ /* 0x003fe20003800000 */
.L_x_9246:
        /* <DEDUP_REMOVED lines=11> */
.L_x_9247:
[----:B------:R-:W-:Y:S02]  /*33c80*/  IMAD.MOV.U32 R13, RZ, RZ, R20 ;  /* 0x000000ffff0d7224 */ /* 0x000fe400078e0014 */
[----:B------:R-:W-:Y:S02]  /*33c90*/  IMAD.MOV.U32 R12, RZ, RZ, 0x5 ;  /* 0x00000005ff0c7424 */ /* 0x000fe400078e00ff */
[----:B------:R-:W-:-:S07]  /*33ca0*/  IMAD.MOV.U32 R2, RZ, RZ, R14 ;  /* 0x000000ffff027224 */ /* 0x000fce00078e000e */
[----:B------:R-:W-:Y:S05]  /*33cb0*/  WARPSYNC.COLLECTIVE R15, `(.L_x_9248) ;  /* 0x000000000f087348 */ /* 0x000fea0003c00000 */
[----:B------:R0:W1:Y:S02]  /*33cc0*/  SHFL.IDX P6, R14, R13, R12, R11 ;  /* 0x0000000c0d0e7389 */ /* 0x00006400000c000b */
[----:B01----:R-:W-:Y:S01]  /*33cd0*/  ENDCOLLECTIVE ;  /* 0x000000000000791b */ /* 0x003fe20003800000 */
.L_x_9248:
        /* <DEDUP_REMOVED lines=11> */
.L_x_9249:
[----:B------:R-:W-:Y:S02]  /*33d90*/  IMAD.MOV.U32 R13, RZ, RZ, R20 ;  /* 0x000000ffff0d7224 */ /* 0x000fe400078e0014 */
[----:B------:R-:W-:Y:S02]  /*33da0*/  IMAD.MOV.U32 R12, RZ, RZ, 0x6 ;  /* 0x00000006ff0c7424 */ /* 0x000fe400078e00ff */
[----:B------:R-:W-:-:S07]  /*33db0*/  IMAD.MOV.U32 R2, RZ, RZ, R14 ;  /* 0x000000ffff027224 */ /* 0x000fce00078e000e */
[----:B------:R-:W-:Y:S05]  /*33dc0*/  WARPSYNC.COLLECTIVE R15, `(.L_x_9250) ;  /* 0x000000000f087348 */ /* 0x000fea0003c00000 */
[----:B------:R0:W1:Y:S02]  /*33dd0*/  SHFL.IDX P6, R14, R13, R12, R11 ;  /* 0x0000000c0d0e7389 */ /* 0x00006400000c000b */
[----:B01----:R-:W-:Y:S01]  /*33de0*/  ENDCOLLECTIVE ;  /* 0x000000000000791b */ /* 0x003fe20003800000 */
.L_x_9250:
        /* <DEDUP_REMOVED lines=11> */
.L_x_9251:
[----:B------:R-:W-:Y:S02]  /*33ea0*/  IMAD.MOV.U32 R13, RZ, RZ, R20 ;  /* 0x000000ffff0d7224 */ /* 0x000fe400078e0014 */
[----:B------:R-:W-:Y:S02]  /*33eb0*/  IMAD.MOV.U32 R12, RZ, RZ, 0x7 ;  /* 0x00000007ff0c7424 */ /* 0x000fe400078e00ff */
[----:B------:R-:W-:-:S07]  /*33ec0*/  IMAD.MOV.U32 R2, RZ, RZ, R14 ;  /* 0x000000ffff027224 */ /* 0x000fce00078e000e */
[----:B------:R-:W-:Y:S05]  /*33ed0*/  WARPSYNC.COLLECTIVE R15, `(.L_x_9252) ;  /* 0x000000000f087348 */ /* 0x000fea0003c00000 */
[----:B------:R0:W1:Y:S02]  /*33ee0*/  SHFL.IDX P6, R14, R13, R12, R11 ;  /* 0x0000000c0d0e7389 */ /* 0x00006400000c000b */
[----:B01----:R-:W-:Y:S01]  /*33ef0*/  ENDCOLLECTIVE ;  /* 0x000000000000791b */ /* 0x003fe20003800000 */
.L_x_9252:
        /* <DEDUP_REMOVED lines=11> */
.L_x_9253:
        /* <DEDUP_REMOVED lines=9> */
.L_x_9254:
        /* <DEDUP_REMOVED lines=9> */
.L_x_9255:
        /* <DEDUP_REMOVED lines=8> */
.L_x_9256:
        /* <DEDUP_REMOVED lines=9> */
.L_x_9257:
[----:B------:R-:W-:Y:S01]  /*341e0*/  IMAD.MOV.U32 R2, RZ, RZ, R14 ;  /* 0x000000ffff027224 */ /* 0x000fe200078e000e */
[----:B------:R-:W-:Y:S06]  /*341f0*/  BRA `(.L_x_9258) ;  /* 0xffffff7400bc7947 */ /* 0x000fec000383ffff */
.L_x_8994:
[----:B---3--:R3:W4:Y:S02]  /*34200*/  SYNCS.PHASECHK.TRANS64.TRYWAIT P0, [R0+URZ+0x22840], R34 ;  /* 0x02284022000075a7 */ /* 0x008724000800017f */
[----:B----4-:R-:W-:Y:S05]  /*34210*/  @!P0 NANOSLEEP.SYNCS 0x989680 ;  /* 0x009896800000895d */ /* 0x010fea0003900000 */
[----:B------:R-:W4:Y:S02]  /*34220*/  @!P0 SYNCS.PHASECHK.TRANS64 P0, [R0+URZ+0x22840], R34 ;  /* 0x02284022000085a7 */ /* 0x000f24000800007f */
[----:B----4-:R-:W-:Y:S05]  /*34230*/  @!P0 BRA `(.L_x_8994) ;  /* 0xfffffffc00f08947 */ /* 0x010fea000383ffff */
[----:B------:R-:W-:Y:S05]  /*34240*/  BRA `(.L_x_9259) ;  /* 0xffffff78000c7947 */ /* 0x000fea000383ffff */
.L_x_8995:
        /* <DEDUP_REMOVED lines=8> */
.L_x_9261:
[----:B------:R-:W-:Y:S05]  /*342d0*/  BSYNC B0 ;  /* 0x0000000000007941 */ /* 0x000fea0003800000 */
.L_x_9260:
        /* <DEDUP_REMOVED lines=8> */
.L_x_9262:
[----:B------:R-:W-:Y:S02]  /*34360*/  IMAD.MOV.U32 R13, RZ, RZ, R5 ;  /* 0x000000ffff0d7224 */ /* 0x000fe400078e0005 */
[----:B------:R-:W-:Y:S02]  /*34370*/  IMAD.MOV.U32 R12, RZ, RZ, 0x1 ;  /* 0x00000001ff0c7424 */ /* 0x000fe400078e00ff */
[----:B------:R-:W-:-:S07]  /*34380*/  IMAD.MOV.U32 R2, RZ, RZ, R14 ;  /* 0x000000ffff027224 */ /* 0x000fce00078e000e */
[----:B------:R-:W-:Y:S05]  /*34390*/  WARPSYNC.COLLECTIVE R15, `(.L_x_9263) ;  /* 0x000000000f087348 */ /* 0x000fea0003c00000 */
[----:B------:R0:W1:Y:S02]  /*343a0*/  SHFL.IDX P6, R14, R13, R12, R11 ;  /* 0x0000000c0d0e7389 */ /* 0x00006400000c000b */
[----:B01----:R-:W-:Y:S01]  /*343b0*/  ENDCOLLECTIVE ;  /* 0x000000000000791b */ /* 0x003fe20003800000 */
.L_x_9263:
        /* <DEDUP_REMOVED lines=11> */
.L_x_9264:
[----:B------:R-:W-:Y:S02]  /*34470*/  IMAD.MOV.U32 R13, RZ, RZ, R5 ;  /* 0x000000ffff0d7224 */ /* 0x000fe400078e0005 */
[----:B------:R-:W-:Y:S02]  /*34480*/  IMAD.MOV.U32 R12, RZ, RZ, 0x2 ;  /* 0x00000002ff0c7424 */ /* 0x000fe400078e00ff */
[----:B------:R-:W-:-:S07]  /*34490*/  IMAD.MOV.U32 R10, RZ, RZ, R14 ;  /* 0x000000ffff0a7224 */ /* 0x000fce00078e000e */
[----:B------:R-:W-:Y:S05]  /*344a0*/  WARPSYNC.COLLECTIVE R15, `(.L_x_9265) ;  /* 0x000000000f087348 */ /* 0x000fea0003c00000 */
[----:B------:R0:W1:Y:S02]  /*344b0*/  SHFL.IDX P6, R14, R13, R12, R11 ;  /* 0x0000000c0d0e7389 */ /* 0x00006400000c000b */
[----:B01----:R-:W-:Y:S01]  /*344c0*/  ENDCOLLECTIVE ;  /* 0x000000000000791b */ /* 0x003fe20003800000 */
.L_x_9265:
        /* <DEDUP_REMOVED lines=11> */
.L_x_9266:
[----:B------:R-:W-:Y:S02]  /*34580*/  IMAD.MOV.U32 R13, RZ, RZ, R5 ;  /* 0x000000ffff0d7224 */ /* 0x000fe400078e0005 */
[----:B------:R-:W-:Y:S02]  /*34590*/  IMAD.MOV.U32 R12, RZ, RZ, 0x3 ;  /* 0x00000003ff0c7424 */ /* 0x000fe400078e00ff */
[----:B------:R-:W-:-:S07]  /*345a0*/  IMAD.MOV.U32 R2, RZ, RZ, R14 ;  /* 0x000000ffff027224 */ /* 0x000fce00078e000e */
[----:B------:R-:W-:Y:S05]  /*345b0*/  WARPSYNC.COLLECTIVE R15, `(.L_x_9267) ;  /* 0x000000000f087348 */ /* 0x000fea0003c00000 */
[----:B------:R0:W1:Y:S02]  /*345c0*/  SHFL.IDX P6, R14, R13, R12, R11 ;  /* 0x0000000c0d0e7389 */ /* 0x00006400000c000b */
[----:B01----:R-:W-:Y:S01]  /*345d0*/  ENDCOLLECTIVE ;  /* 0x000000000000791b */ /* 0x003fe20003800000 */
.L_x_9267:
        /* <DEDUP_REMOVED lines=11> */
.L_x_9268:
[----:B------:R-:W-:Y:S02]  /*34690*/  IMAD.MOV.U32 R13, RZ, RZ, R5 ;  /* 0x000000ffff0d7224 */ /* 0x000fe400078e0005 */
[----:B------:R-:W-:Y:S02]  /*346a0*/  IMAD.MOV.U32 R12, RZ, RZ, 0x4 ;  /* 0x00000004ff0c7424 */ /* 0x000fe400078e00ff */
[----:B------:R-:W-:-:S07]  /*346b0*/  IMAD.MOV.U32 R2, RZ, RZ, R14 ;  /* 0x000000ffff027224 */ /* 0x000fce00078e000e */
[----:B------:R-:W-:Y:S05]  /*346c0*/  WARPSYNC.COLLECTIVE R15, `(.L_x_9269) ;  /* 0x000000000f087348 */ /* 0x000fea0003c00000 */
[----:B------:R0:W1:Y:S02]  /*346d0*/  SHFL.IDX P6, R14, R13, R12, R11 ;  /* 0x0000000c0d0e7389 */ /* 0x00006400000c000b */
[----:B01----:R-:W-:Y:S01]  /*346e0*/  ENDCOLLECTIVE ;  /* 0x000000000000791b */ /* 0x003fe20003800000 */
.L_x_9269:
        /* <DEDUP_REMOVED lines=11> */
.L_x_9270:
[----:B------:R-:W-:Y:S02]  /*347a0*/  IMAD.MOV.U32 R13, RZ, RZ, R5 ;  /* 0x000000ffff0d7224 */ /* 0x000fe400078e0005 */
[----:B------:R-:W-:Y:S02]  /*347b0*/  IMAD.MOV.U32 R12, RZ, RZ, 0x5 ;  /* 0x00000005ff0c7424 */ /* 0x000fe400078e00ff */
[----:B------:R-:W-:-:S07]  /*347c0*/  IMAD.MOV.U32 R2, RZ, RZ, R14 ;  /* 0x000000ffff027224 */ /* 0x000fce00078e000e */
[----:B------:R-:W-:Y:S05]  /*347d0*/  WARPSYNC.COLLECTIVE R15, `(.L_x_9271) ;  /* 0x000000000f087348 */ /* 0x000fea0003c00000 */
[----:B------:R0:W1:Y:S02]  /*347e0*/  SHFL.IDX P6, R14, R13, R12, R11 ;  /* 0x0000000c0d0e7389 */ /* 0x00006400000c000b */
[----:B01----:R-:W-:Y:S01]  /*347f0*/  ENDCOLLECTIVE ;  /* 0x000000000000791b */ /* 0x003fe20003800000 */
.L_x_9271:
        /* <DEDUP_REMOVED lines=11> */
.L_x_9272:
[----:B------:R-:W-:Y:S02]  /*348b0*/  IMAD.MOV.U32 R13, RZ, RZ, R5 ;  /* 0x000000ffff0d7224 */ /* 0x000fe400078e0005 */
[----:B------:R-:W-:Y:S02]  /*348c0*/  IMAD.MOV.U32 R12, RZ, RZ, 0x6 ;  /* 0x00000006ff0c7424 */ /* 0x000fe400078e00ff */
[----:B------:R-:W-:-:S07]  /*348d0*/  IMAD.MOV.U32 R2, RZ, RZ, R14 ;  /* 0x000000ffff027224 */ /* 0x000fce00078e000e */
[----:B------:R-:W-:Y:S05]  /*348e0*/  WARPSYNC.COLLECTIVE R15, `(.L_x_9273) ;  /* 0x000000000f087348 */ /* 0x000fea0003c00000 */
[----:B------:R0:W1:Y:S02]  /*348f0*/  SHFL.IDX P6, R14, R13, R12, R11 ;  /* 0x0000000c0d0e7389 */ /* 0x00006400000c000b */
[----:B01----:R-:W-:Y:S01]  /*34900*/  ENDCOLLECTIVE ;  /* 0x000000000000791b */ /* 0x003fe20003800000 */
.L_x_9273:
        /* <DEDUP_REMOVED lines=11> */
.L_x_9274:
[----:B------:R-:W-:Y:S02]  /*349c0*/  IMAD.MOV.U32 R13, RZ, RZ, R5 ;  /* 0x000000ffff0d7224 */ /* 0x000fe400078e0005 */
[----:B------:R-:W-:Y:S02]  /*349d0*/  IMAD.MOV.U32 R12, RZ, RZ, 0x7 ;  /* 0x00000007ff0c7424 */ /* 0x000fe400078e00ff */
[----:B------:R-:W-:-:S07]  /*349e0*/  IMAD.MOV.U32 R2, RZ, RZ, R14 ;  /* 0x000000ffff027224 */ /* 0x000fce00078e000e */
[----:B------:R-:W-:Y:S05]  /*349f0*/  WARPSYNC.COLLECTIVE R15, `(.L_x_9275) ;  /* 0x000000000f087348 */ /* 0x000fea0003c00000 */
[----:B------:R0:W1:Y:S02]  /*34a00*/  SHFL.IDX P6, R14, R13, R12, R11 ;  /* 0x0000000c0d0e7389 */ /* 0x00006400000c000b */
[----:B01----:R-:W-:Y:S01]  /*34a10*/  ENDCOLLECTIVE ;  /* 0x000000000000791b */ /* 0x003fe20003800000 */
.L_x_9275:
[----:B------:R-:W-:Y:S01]  /*34a20*/  IMAD.MOV.U32 R13, RZ, RZ, R4 ;  /* 0x000000ffff0d7224 */ /* 0x000fe200078e0004 */
[----:B------:R-:W-:-:S05]  /*34a30*/  IADD3 R4, P0, R36, R2, RZ ;  /* 0x0000000224047210 */ /* 0x000fca0007f1e0ff */
[----:B------:R-:W-:Y:S02]  /*34a40*/  IMAD.X R5, RZ, RZ, R9, P0 ;  /* 0x000000ffff057224 */ /* 0x000fe400000e0609 */
[----:B------:R-:W-:-:S03]  /*34a50*/  IMAD.MOV.U32 R3, RZ, RZ, R14 ;  /* 0x000000ffff037224 */ /* 0x000fc600078e000e */
[----:B------:R-:W-:Y:S01]  /*34a60*/  @!PT LDS RZ, [RZ] ;  /* 0x00000000fffff984 */ /* 0x000fe20000000800 */
[----:B------:R-:W-:Y:S01]  /*34a70*/  @!PT LDS RZ, [RZ] ;  /* 0x00000000fffff984 */ /* 0x000fe20000000800 */
[----:B------:R-:W-:Y:S01]  /*34a80*/  @!PT LDS RZ, [RZ] ;  /* 0x00000000fffff984 */ /* 0x000fe20000000800 */
[----:B------:R0:W-:Y:S04]  /*34a90*/  LDGSTS.E.BYPASS.LTC128B.128 [R6+0x1b400], desc[UR60][R4.64], !P2 ;  /* 0x1b40000004067fae */ /* 0x0001e8000d101d7c */
[----:B0-----:R-:W-:Y:S05]  /*34aa0*/  WARPSYNC.COLLECTIVE R15, `(.L_x_9276) ;  /* 0x000000000f087348 */ /* 0x001fea0003c00000 */
[----:B------:R1:W2:Y:S02]  /*34ab0*/  SHFL.IDX P6, R14, R13, R12, R11 ;  /* 0x0000000c0d0e7389 */ /* 0x0002a400000c000b */
[----:B012---:R-:W-:Y:S01]  /*34ac0*/  ENDCOLLECTIVE ;  /* 0x000000000000791b */ /* 0x007fe20003800000 */
.L_x_9276:
[----:B------:R-:W-:Y:S02]  /*34ad0*/  IMAD.MOV.U32 R13, RZ, RZ, R8 ;  /* 0x000000ffff0d7224 */ /* 0x000fe400078e0008 */
[----:B------:R-:W-:Y:S02]  /*34ae0*/  IMAD.MOV.U32 R12, RZ, RZ, RZ ;  /* 0x000000ffff0c7224 */ /* 0x000fe400078e00ff */
[----:B------:R-:W-:-:S07]  /*34af0*/  IMAD.MOV.U32 R10, RZ, RZ, R14 ;  /* 0x000000ffff0a7224 */ /* 0x000fce00078e000e */
[----:B------:R-:W-:Y:S05]  /*34b00*/  WARPSYNC.COLLECTIVE R15, `(.L_x_9277) ;  /* 0x000000000f087348 */ /* 0x000fea0003c00000 */
[----:B------:R0:W1:Y:S02]  /*34b10*/  SHFL.IDX P6, R14, R13, R12, R11 ;  /* 0x0000000c0d0e7389 */ /* 0x00006400000c000b */
[----:B01----:R-:W-:Y:S01]  /*34b20*/  ENDCOLLECTIVE ;  /* 0x000000000000791b */ /* 0x003fe20003800000 */
.L_x_9277:
        /* <DEDUP_REMOVED lines=11> */
.L_x_9278:
[----:B------:R-:W-:Y:S02]  /*34be0*/  IMAD.MOV.U32 R13, RZ, RZ, R8 ;  /* 0x000000ffff0d7224 */ /* 0x000fe400078e0008 */
[----:B------:R-:W-:Y:S02]  /*34bf0*/  IMAD.MOV.U32 R12, RZ, RZ, 0x1 ;  /* 0x00000001ff0c7424 */ /* 0x000fe400078e00ff */
[----:B------:R-:W-:-:S07]  /*34c00*/  IMAD.MOV.U32 R5, RZ, RZ, R14 ;  /* 0x000000ffff057224 */ /* 0x000fce00078e000e */
[----:B------:R-:W-:Y:S05]  /*34c10*/  WARPSYNC.COLLECTIVE R15, `(.L_x_9279) ;  /* 0x000000000f087348 */ /* 0x000fea0003c00000 */
[----:B------:R0:W1:Y:S02]  /*34c20*/  SHFL.IDX P6, R14, R13, R12, R11 ;  /* 0x0000000c0d0e7389 */ /* 0x00006400000c000b */
[----:B01----:R-:W-:Y:S01]  /*34c30*/  ENDCOLLECTIVE ;  /* 0x000000000000791b */ /* 0x003fe20003800000 */
.L_x_9279:
        /* <DEDUP_REMOVED lines=11> */
.L_x_9280:
[----:B------:R-:W-:Y:S01]  /*34cf0*/  IMAD.MOV.U32 R2, RZ, RZ, R14 ;  /* 0x000000ffff027224 */ /* 0x000fe200078e000e */
[----:B------:R-:W-:Y:S06]  /*34d00*/  BRA `(.L_x_9281) ;  /* 0xffffff7000a47947 */ /* 0x000fec000383ffff */
.L_x_9000:
[----:B-1----:R1:W2:Y:S02]  /*34d10*/  SYNCS.PHASECHK.TRANS64.TRYWAIT P2, [R2+URZ+0x22870], R0 ;  /* 0x02287000020075a7 */ /* 0x0022a4000804017f */
[----:B--2---:R-:W-:Y:S05]  /*34d20*/  @!P2 NANOSLEEP.SYNCS 0x989680 ;  /* 0x009896800000a95d */ /* 0x004fea0003900000 */
[----:B------:R-:W2:Y:S02]  /*34d30*/  @!P2 SYNCS.PHASECHK.TRANS64 P2, [R2+URZ+0x22870], R0 ;  /* 0x022870000200a5a7 */ /* 0x000ea4000804007f */
[----:B--2---:R-:W-:Y:S05]  /*34d40*/  @!P2 BRA `(.L_x_9000) ;  /* 0xfffffffc00f0a947 */ /* 0x004fea000383ffff */
[----:B------:R-:W-:Y:S05]  /*34d50*/  BRA `(.L_x_9282) ;  /* 0xffffff7400087947 */ /* 0x000fea000383ffff */
.L_x_9002:
[----:B-1----:R1:W2:Y:S02]  /*34d60*/  SYNCS.PHASECHK.TRANS64.TRYWAIT P2, [R2+URZ+0x22860], R3 ;  /* 0x02286003020075a7 */ /* 0x0022a4000804017f */
[----:B--2---:R-:W-:Y:S05]  /*34d70*/  @!P2 NANOSLEEP.SYNCS 0x989680 ;  /* 0x009896800000a95d */ /* 0x004fea0003900000 */
[----:B------:R-:W2:Y:S02]  /*34d80*/  @!P2 SYNCS.PHASECHK.TRANS64 P2, [R2+URZ+0x22860], R3 ;  /* 0x022860030200a5a7 */ /* 0x000ea4000804007f */
[----:B--2---:R-:W-:Y:S05]  /*34d90*/  @!P2 BRA `(.L_x_9002) ;  /* 0xfffffffc00f0a947 */ /* 0x004fea000383ffff */
[----:B------:R-:W-:Y:S05]  /*34da0*/  BRA `(.L_x_9283) ;  /* 0xffffff7400187947 */ /* 0x000fea000383ffff */
.L_x_9010:
[----:B0-----:R0:W1:Y:S02]  /*34db0*/  SYNCS.PHASECHK.TRANS64.TRYWAIT P1, [R0+URZ+0x22870], R3 ;  /* 0x02287003000075a7 */ /* 0x001064000802017f */
[----:B-1----:R-:W-:Y:S05]  /*34dc0*/  @!P1 NANOSLEEP.SYNCS 0x989680 ;  /* 0x009896800000995d */ /* 0x002fea0003900000 */
[----:B------:R-:W1:Y:S02]  /*34dd0*/  @!P1 SYNCS.PHASECHK.TRANS64 P1, [R0+URZ+0x22870], R3 ;  /* 0x02287003000095a7 */ /* 0x000e64000802007f */
[----:B-1----:R-:W-:Y:S05]  /*34de0*/  @!P1 BRA `(.L_x_9010) ;  /* 0xfffffffc00f09947 */ /* 0x002fea000383ffff */
[----:B------:R-:W-:Y:S05]  /*34df0*/  BRA `(.L_x_9284) ;  /* 0xffffff7c00507947 */ /* 0x000fea000383ffff */
.L_x_9012:
[----:B0-----:R0:W1:Y:S02]  /*34e00*/  SYNCS.PHASECHK.TRANS64.TRYWAIT P1, [R0+URZ+0x22860], R3 ;  /* 0x02286003000075a7 */ /* 0x001064000802017f */
[----:B-1----:R-:W-:Y:S05]  /*34e10*/  @!P1 NANOSLEEP.SYNCS 0x989680 ;  /* 0x009896800000995d */ /* 0x002fea0003900000 */
[----:B------:R-:W1:Y:S02]  /*34e20*/  @!P1 SYNCS.PHASECHK.TRANS64 P1, [R0+URZ+0x22860], R3 ;  /* 0x02286003000095a7 */ /* 0x000e64000802007f */
[----:B-1----:R-:W-:Y:S05]  /*34e30*/  @!P1 BRA `(.L_x_9012) ;  /* 0xfffffffc00f09947 */ /* 0x002fea000383ffff */
[----:B------:R-:W-:Y:S05]  /*34e40*/  BRA `(.L_x_9285) ;  /* 0xffffff7c00607947 */ /* 0x000fea000383ffff */
.L_x_9017:
[----:B------:R-:W-:Y:S01]  /*34e50*/  BSSY B0, `(.L_x_9286) ;  /* 0x0000008000007945 */ /* 0x000fe20003800000 */
[----:B------:R-:W-:Y:S02]  /*34e60*/  IMAD.MOV.U32 R13, RZ, RZ, R24 ;  /* 0x000000ffff0d7224 */ /* 0x000fe400078e0018 */
[----:B------:R-:W-:Y:S02]  /*34e70*/  IMAD.MOV.U32 R12, RZ, RZ, RZ ;  /* 0x000000ffff0c7224 */ /* 0x000fe400078e00ff */
[----:B------:R-:W-:Y:S02]  /*34e80*/  IMAD.MOV.U32 R11, RZ, RZ, 0x1f ;  /* 0x0000001fff0b7424 */ /* 0x000fe400078e00ff */
[----:B------:R-:W-:-:S07]  /*34e90*/  IMAD.MOV.U32 R15, RZ, RZ, -0x1 ;  /* 0xffffffffff0f7424 */ /* 0x000fce00078e00ff */
[----:B01---5:R-:W-:Y:S05]  /*34ea0*/  WARPSYNC.COLLECTIVE R15, `(.L_x_9287) ;  /* 0x000000000f087348 */ /* 0x023fea0003c00000 */
[----:B------:R2:W3:Y:S02]  /*34eb0*/  SHFL.IDX P6, R14, R13, R12, R11 ;  /* 0x0000000c0d0e7389 */ /* 0x0004e400000c000b */
[----:B0123-5:R-:W-:Y:S01]  /*34ec0*/  ENDCOLLECTIVE ;  /* 0x000000000000791b */ /* 0x02ffe20003800000 */
.L_x_9287:
[----:B------:R-:W-:Y:S05]  /*34ed0*/  BSYNC B0 ;  /* 0x0000000000007941 */ /* 0x000fea0003800000 */
.L_x_9286:
[----:B------:R-:W-:Y:S02]  /*34ee0*/  IMAD.MOV.U32 R13, RZ, RZ, R24 ;  /* 0x000000ffff0d7224 */ /* 0x000fe400078e0018 */
        /* <DEDUP_REMOVED lines=8> */
.L_x_9288:
        /* <DEDUP_REMOVED lines=18> */
.L_x_9289:
[----:B------:R-:W-:Y:S01]  /*35090*/  IMAD.MOV.U32 R12, RZ, RZ, 0x2 ;  /* 0x00000002ff0c7424 */ /* 0x000fe200078e00ff */
[----:B------:R-:W-:-:S05]  /*350a0*/  SEL R7, R14, RZ, P1 ;  /* 0x000000ff0e077207 */ /* 0x000fca0000800000 */
[----:B------:R-:W-:-:S04]  /*350b0*/  IMAD.IADD R3, R2, 0x1, R7 ;  /* 0x0000000102037824 */ /* 0x000fc800078e0207 */
[----:B------:R-:W-:-:S07]  /*350c0*/  IMAD.MOV.U32 R13, RZ, RZ, R3 ;  /* 0x000000ffff0d7224 */ /* 0x000fce00078e0003 */
[----:B------:R-:W-:Y:S05]  /*350d0*/  WARPSYNC.COLLECTIVE R15, `(.L_x_9290) ;  /* 0x000000000f087348 */ /* 0x000fea0003c00000 */
[----:B------:R0:W1:Y:S02]  /*350e0*/  SHFL.UP P6, R14, R13, R12, R11 ;  /* 0x0400000c0d0e7389 */ /* 0x00006400000c000b */
[----:B01----:R-:W-:Y:S01]  /*350f0*/  ENDCOLLECTIVE ;  /* 0x000000000000791b */ /* 0x003fe20003800000 */
.L_x_9290:
[----:B------:R-:W-:Y:S01]  /*35100*/  IMAD.MOV.U32 R12, RZ, RZ, 0x4 ;  /* 0x00000004ff0c7424 */ /* 0x000fe200078e00ff */
[----:B------:R-:W-:-:S05]  /*35110*/  SEL R14, R14, RZ, P2 ;  /* 0x000000ff0e0e7207 */ /* 0x000fca0001000000 */
[----:B------:R-:W-:-:S04]  /*35120*/  IMAD.IADD R3, R3, 0x1, R14 ;  /* 0x0000000103037824 */ /* 0x000fc800078e020e */
[----:B------:R-:W-:-:S07]  /*35130*/  IMAD.MOV.U32 R13, RZ, RZ, R3 ;  /* 0x000000ffff0d7224 */ /* 0x000fce00078e0003 */
[----:B------:R-:W-:Y:S05]  /*35140*/  WARPSYNC.COLLECTIVE R15, `(.L_x_9291) ;  /* 0x000000000f087348 */ /* 0x000fea0003c00000 */
[----:B------:R0:W1:Y:S02]  /*35150*/  SHFL.UP P6, R14, R13, R12, R11 ;  /* 0x0400000c0d0e7389 */ /* 0x00006400000c000b */
[----:B01----:R-:W-:Y:S01]  /*35160*/  ENDCOLLECTIVE ;  /* 0x000000000000791b */ /* 0x003fe20003800000 */
.L_x_9291:
[----:B------:R-:W-:Y:S01]  /*35170*/  IMAD.MOV.U32 R12, RZ, RZ, 0x8 ;  /* 0x00000008ff0c7424 */ /* 0x000fe200078e00ff */
[----:B------:R-:W-:-:S05]  /*35180*/  SEL R14, R14, RZ, P3 ;  /* 0x000000ff0e0e7207 */ /* 0x000fca0001800000 */
[----:B------:R-:W-:-:S04]  /*35190*/  IMAD.IADD R3, R3, 0x1, R14 ;  /* 0x0000000103037824 */ /* 0x000fc800078e020e */
[----:B------:R-:W-:-:S07]  /*351a0*/  IMAD.MOV.U32 R13, RZ, RZ, R3 ;  /* 0x000000ffff0d7224 */ /* 0x000fce00078e0003 */
[----:B------:R-:W-:Y:S05]  /*351b0*/  WARPSYNC.COLLECTIVE R15, `(.L_x_9292) ;  /* 0x000000000f087348 */ /* 0x000fea0003c00000 */
[----:B------:R0:W1:Y:S02]  /*351c0*/  SHFL.UP P6, R14, R13, R12, R11 ;  /* 0x0400000c0d0e7389 */ /* 0x00006400000c000b */
[----:B01----:R-:W-:Y:S01]  /*351d0*/  ENDCOLLECTIVE ;  /* 0x000000000000791b */ /* 0x003fe20003800000 */
.L_x_9292:
[----:B------:R-:W-:Y:S01]  /*351e0*/  IMAD.MOV.U32 R12, RZ, RZ, 0x10 ;  /* 0x00000010ff0c7424 */ /* 0x000fe200078e00ff */
[----:B------:R-:W-:-:S05]  /*351f0*/  SEL R14, R14, RZ, P4 ;  /* 0x000000ff0e0e7207 */ /* 0x000fca0002000000 */
[----:B------:R-:W-:-:S04]  /*35200*/  IMAD.IADD R3, R3, 0x1, R14 ;  /* 0x0000000103037824 */ /* 0x000fc800078e020e */
[----:B------:R-:W-:-:S07]  /*35210*/  IMAD.MOV.U32 R13, RZ, RZ, R3 ;  /* 0x000000ffff0d7224 */ /* 0x000fce00078e0003 */
[----:B------:R-:W-:Y:S05]  /*35220*/  WARPSYNC.COLLECTIVE R15, `(.L_x_9293) ;  /* 0x000000000f087348 */ /* 0x000fea0003c00000 */
[----:B------:R0:W1:Y:S02]  /*35230*/  SHFL.UP P6, R14, R13, R12, R11 ;  /* 0x0400000c0d0e7389 */ /* 0x00006400000c000b */
[----:B01----:R-:W-:Y:S01]  /*35240*/  ENDCOLLECTIVE ;  /* 0x000000000000791b */ /* 0x003fe20003800000 */
.L_x_9293:
        /* <DEDUP_REMOVED lines=8> */
.L_x_9294:
[----:B------:R-:W-:Y:S05]  /*352d0*/  BRA `(.L_x_9295) ;  /* 0xffffff8000e87947 */ /* 0x000fea000383ffff */
.L_x_9022:
[----:B------:R-:W-:Y:S01]  /*352e0*/  BSSY B0, `(.L_x_9296) ;  /* 0x0000008000007945 */ /* 0x000fe20003800000 */
[----:B-----5:R-:W-:Y:S02]  /*352f0*/  IMAD.MOV.U32 R13, RZ, RZ, R2 ;  /* 0x000000ffff0d7224 */ /* 0x020fe400078e0002 */
[----:B------:R-:W-:Y:S02]  /*35300*/  IMAD.MOV.U32 R12, RZ, RZ, 0x1 ;  /* 0x00000001ff0c7424 */ /* 0x000fe400078e00ff */
[----:B------:R-:W-:Y:S02]  /*35310*/  IMAD.MOV.U32 R11, RZ, RZ, RZ ;  /* 0x000000ffff0b7224 */ /* 0x000fe400078e00ff */
[----:B------:R-:W-:-:S07]  /*35320*/  IMAD.MOV.U32 R15, RZ, RZ, -0x1 ;  /* 0xffffffffff0f7424 */ /* 0x000fce00078e00ff */
[----:B01----:R-:W-:Y:S05]  /*35330*/  WARPSYNC.COLLECTIVE R15, `(.L_x_9297) ;  /* 0x000000000f087348 */ /* 0x003fea0003c00000 */
[----:B------:R2:W3:Y:S02]  /*35340*/  SHFL.UP P6, R14, R13, R12, R11 ;  /* 0x0400000c0d0e7389 */ /* 0x0004e400000c000b */
[----:B0123--:R-:W-:Y:S01]  /*35350*/  ENDCOLLECTIVE ;  /* 0x000000000000791b */ /* 0x00ffe20003800000 */
.L_x_9297:
[----:B------:R-:W-:Y:S05]  /*35360*/  BSYNC B0 ;  /* 0x0000000000007941 */ /* 0x000fea0003800000 */
.L_x_9296:
        /* <DEDUP_REMOVED lines=8> */
.L_x_9298:
[----:B------:R-:W-:Y:S01]  /*353f0*/  IMAD.MOV.U32 R12, RZ, RZ, 0x4 ;  /* 0x00000004ff0c7424 */ /* 0x000fe200078e00ff */
[----:B------:R-:W-:-:S05]  /*35400*/  SEL R4, R14, RZ, P2 ;  /* 0x000000ff0e047207 */ /* 0x000fca0001000000 */
[----:B------:R-:W-:-:S04]  /*35410*/  IMAD.IADD R4, R13, 0x1, R4 ;  /* 0x000000010d047824 */ /* 0x000fc800078e0204 */
[----:B------:R-:W-:-:S07]  /*35420*/  IMAD.MOV.U32 R13, RZ, RZ, R4 ;  /* 0x000000ffff0d7224 */ /* 0x000fce00078e0004 */
[----:B------:R-:W-:Y:S05]  /*35430*/  WARPSYNC.COLLECTIVE R15, `(.L_x_9299) ;  /* 0x000000000f087348 */ /* 0x000fea0003c00000 */
[----:B------:R0:W1:Y:S02]  /*35440*/  SHFL.UP P6, R14, R13, R12, R11 ;  /* 0x0400000c0d0e7389 */ /* 0x00006400000c000b */
[----:B01----:R-:W-:Y:S01]  /*35450*/  ENDCOLLECTIVE ;  /* 0x000000000000791b */ /* 0x003fe20003800000 */
.L_x_9299:
[----:B------:R-:W-:Y:S01]  /*35460*/  IMAD.MOV.U32 R12, RZ, RZ, 0x8 ;  /* 0x00000008ff0c7424 */ /* 0x000fe200078e00ff */
[----:B------:R-:W-:-:S05]  /*35470*/  SEL R3, R14, RZ, P3 ;  /* 0x000000ff0e037207 */ /* 0x000fca0001800000 */
[----:B------:R-:W-:-:S04]  /*35480*/  IMAD.IADD R6, R4, 0x1, R3 ;  /* 0x0000000104067824 */ /* 0x000fc800078e0203 */
[----:B------:R-:W-:-:S07]  /*35490*/  IMAD.MOV.U32 R13, RZ, RZ, R6 ;  /* 0x000000ffff0d7224 */ /* 0x000fce00078e0006 */
[----:B------:R-:W-:Y:S05]  /*354a0*/  WARPSYNC.COLLECTIVE R15, `(.L_x_9300) ;  /* 0x000000000f087348 */ /* 0x000fea0003c00000 */
[----:B------:R0:W1:Y:S02]  /*354b0*/  SHFL.UP P6, R14, R13, R12, R11 ;  /* 0x0400000c0d0e7389 */ /* 0x00006400000c000b */
[----:B01----:R-:W-:Y:S01]  /*354c0*/  ENDCOLLECTIVE ;  /* 0x000000000000791b */ /* 0x003fe20003800000 */
.L_x_9300:
[----:B------:R-:W-:Y:S01]  /*354d0*/  IMAD.MOV.U32 R12, RZ, RZ, 0x10 ;  /* 0x00000010ff0c7424 */ /* 0x000fe200078e00ff */
[----:B------:R-:W-:-:S05]  /*354e0*/  SEL R7, R14, RZ, P4 ;  /* 0x000000ff0e077207 */ /* 0x000fca0002000000 */
[----:B------:R-:W-:-:S04]  /*354f0*/  IMAD.IADD R7, R6, 0x1, R7 ;  /* 0x0000000106077824 */ /* 0x000fc800078e0207 */
[----:B------:R-:W-:-:S07]  /*35500*/  IMAD.MOV.U32 R13, RZ, RZ, R7 ;  /* 0x000000ffff0d7224 */ /* 0x000fce00078e0007 */
[----:B------:R-:W-:Y:S05]  /*35510*/  WARPSYNC.COLLECTIVE R15, `(.L_x_9301) ;  /* 0x000000000f087348 */ /* 0x000fea0003c00000 */
[----:B------:R0:W1:Y:S02]  /*35520*/  SHFL.UP P6, R14, R13, R12, R11 ;  /* 0x0400000c0d0e7389 */ /* 0x00006400000c000b */
[----:B01----:R-:W-:Y:S01]  /*35530*/  ENDCOLLECTIVE ;  /* 0x000000000000791b */ /* 0x003fe20003800000 */
.L_x_9301:
        /* <DEDUP_REMOVED lines=8> */
.L_x_9302:
[----:B------:R-:W-:Y:S05]  /*355c0*/  BRA `(.L_x_9303) ;  /* 0xffffff8000c87947 */ /* 0x000fea000383ffff */
.L_x_9024:
[----:B------:R-:W-:Y:S01]  /*355d0*/  BSSY B0, `(.L_x_9304) ;  /* 0x0000006000007945 */ /* 0x000fe20003800000 */
[----:B------:R-:W-:Y:S01]  /*355e0*/  PLOP3.LUT P6, PT, P6, PT, PT, 0x8, 0x0 ;  /* 0x000000000000781c */ /* 0x000fe200037ce170 */
[----:B------:R-:W-:-:S12]  /*355f0*/  IMAD.MOV.U32 R15, RZ, RZ, -0x1 ;  /* 0xffffffffff0f7424 */ /* 0x000fd800078e00ff */
[----:B0----5:R-:W-:Y:S05]  /*35600*/  WARPSYNC.COLLECTIVE R15, `(.L_x_9305) ;  /* 0x000000000f087348 */ /* 0x021fea0003c00000 */
[----:B------:R-:W-:Y:S01]  /*35610*/  VOTE.ANY R14, PT, P6 ;  /* 0x00000000000e7806 */ /* 0x000fe200030e0100 */
[----:B0----5:R-:W-:Y:S06]  /*35620*/  ENDCOLLECTIVE ;  /* 0x000000000000791b */ /* 0x021fec0003800000 */
.L_x_9305:
[----:B------:R-:W-:Y:S05]  /*35630*/  BSYNC B0 ;  /* 0x0000000000007941 */ /* 0x000fea0003800000 */
.L_x_9304:
        /* <DEDUP_REMOVED lines=9> */
.L_x_9306:
[----:B------:R-:W-:Y:S01]  /*356d0*/  IMAD.MOV.U32 R25, RZ, RZ, R14 ;  /* 0x000000ffff197224 */ /* 0x000fe200078e000e */
[----:B------:R-:W-:Y:S06]  /*356e0*/  BRA `(.L_x_9307) ;  /* 0xffffff8000b87947 */ /* 0x000fec000383ffff */
.L_x_9026:
[----:B------:R-:W-:Y:S01]  /*356f0*/  BSSY B0, `(.L_x_9308) ;  /* 0x0000007000007945 */ /* 0x000fe20003800000 */
[----:B------:R-:W-:Y:S02]  /*35700*/  IMAD.MOV.U32 R13, RZ, RZ, R3 ;  /* 0x000000ffff0d7224 */ /* 0x000fe400078e0003 */
[----:B------:R-:W-:Y:S02]  /*35710*/  IMAD.MOV.U32 R11, RZ, RZ, 0x1f ;  /* 0x0000001fff0b7424 */ /* 0x000fe400078e00ff */
[----:B------:R-:W-:-:S07]  /*35720*/  IMAD.MOV.U32 R15, RZ, RZ, -0x1 ;  /* 0xffffffffff0f7424 */ /* 0x000fce00078e00ff */
[----:B012--5:R-:W-:Y:S05]  /*35730*/  WARPSYNC.COLLECTIVE R15, `(.L_x_9309) ;  /* 0x000000000f087348 */ /* 0x027fea0003c00000 */
[----:B------:R3:W4:Y:S02]  /*35740*/  SHFL.IDX P6, R14, R13, R12, R11 ;  /* 0x0000000c0d0e7389 */ /* 0x00072400000c000b */
[----:B012345:R-:W-:Y:S01]  /*35750*/  ENDCOLLECTIVE ;  /* 0x000000000000791b */ /* 0x03ffe20003800000 */
.L_x_9309:
[----:B------:R-:W-:Y:S05]  /*35760*/  BSYNC B0 ;  /* 0x0000000000007941 */ /* 0x000fea0003800000 */
.L_x_9308:
[----:B------:R-:W-:Y:S01]  /*35770*/  IMAD.MOV.U32 R5, RZ, RZ, R14 ;  /* 0x000000ffff057224 */ /* 0x000fe200078e000e */
[----:B------:R-:W-:Y:S06]  /*35780*/  BRA `(.L_x_9025) ;  /* 0xffffff8000ac7947 */ /* 0x000fec000383ffff */
.L_x_9030:
[----:B0-----:R0:W1:Y:S02]  /*35790*/  SYNCS.PHASECHK.TRANS64.TRYWAIT P0, [R5+URZ+0x22820], R0 ;  /* 0x02282000050075a7 */ /* 0x001064000800017f */
[----:B-1----:R-:W-:Y:S05]  /*357a0*/  @!P0 NANOSLEEP.SYNCS 0x989680 ;  /* 0x009896800000895d */ /* 0x002fea0003900000 */
[----:B------:R-:W1:Y:S02]  /*357b0*/  @!P0 SYNCS.PHASECHK.TRANS64 P0, [R5+URZ+0x22820], R0 ;  /* 0x02282000050085a7 */ /* 0x000e64000800007f */
[----:B-1----:R-:W-:Y:S05]  /*357c0*/  @!P0 BRA `(.L_x_9030) ;  /* 0xfffffffc00f08947 */ /* 0x002fea000383ffff */
[----:B------:R-:W-:Y:S05]  /*357d0*/  BRA `(.L_x_9310) ;  /* 0xffffff88002c7947 */ /* 0x000fea000383ffff */
.L_x_9031:
        /* <DEDUP_REMOVED lines=11> */
.L_x_9312:
[----:B------:R-:W-:Y:S05]  /*35890*/  BSYNC B0 ;  /* 0x0000000000007941 */ /* 0x000fea0003800000 */
.L_x_9311:
[----:B------:R-:W-:Y:S05]  /*358a0*/  BRA `(.L_x_9313) ;  /* 0xffffff8800147947 */ /* 0x000fea000383ffff */
.L_x_9032:
[----:B------:R-:W-:Y:S01]  /*358b0*/  BSSY B0, `(.L_x_9314) ;  /* 0x0000006000007945 */ /* 0x000fe20003800000 */
[----:B------:R-:W-:-:S07]  /*358c0*/  IMAD.MOV.U32 R15, RZ, RZ, -0x1 ;  /* 0xffffffffff0f7424 */ /* 0x000fce00078e00ff */
[----:B0----5:R-:W-:Y:S05]  /*358d0*/  WARPSYNC.COLLECTIVE R15, `(.L_x_9315) ;  /* 0x000000000f0c7348 */ /* 0x021fea0003c00000 */
[----:B------:R-:W-:Y:S02]  /*358e0*/  ELECT P6, UR62, PT ;  /* 0x00000000003e782f */ /* 0x000fe400038c0000 */
[----:B------:R-:W-:Y:S01]  /*358f0*/  MOV R14, UR62 ;  /* 0x0000003e000e7c02 */ /* 0x000fe20008000f00 */
[----:B0----5:R-:W-:Y:S10]  /*35900*/  ENDCOLLECTIVE ;  /* 0x000000000000791b */ /* 0x021ff40003800000 */
.L_x_9315:
[----:B------:R-:W-:Y:S05]  /*35910*/  BSYNC B0 ;  /* 0x0000000000007941 */ /* 0x000fea0003800000 */
.L_x_9314:
[----:B------:R-:W-:Y:S05]  /*35920*/  BRA `(.L_x_9316) ;  /* 0xffffff8800087947 */ /* 0x000fea000383ffff */
.L_x_9034:
[----:B0-----:R0:W1:Y:S02]  /*35930*/  SYNCS.PHASECHK.TRANS64.TRYWAIT P1, [R3+URZ+0x22840], R2 ;  /* 0x02284002030075a7 */ /* 0x001064000802017f */
[----:B-1----:R-:W-:Y:S05]  /*35940*/  @!P1 NANOSLEEP.SYNCS 0x989680 ;  /* 0x009896800000995d */ /* 0x002fea0003900000 */
[----:B------:R-:W1:Y:S02]  /*35950*/  @!P1 SYNCS.PHASECHK.TRANS64 P1, [R3+URZ+0x22840], R2 ;  /* 0x02284002030095a7 */ /* 0x000e64000802007f */
[----:B-1----:R-:W-:Y:S05]  /*35960*/  @!P1 BRA `(.L_x_9034) ;  /* 0xfffffffc00f09947 */ /* 0x002fea000383ffff */
[----:B------:R-:W-:Y:S05]  /*35970*/  BRA `(.L_x_9317) ;  /* 0xffffff88002c7947 */ /* 0x000fea000383ffff */
.L_x_9036:
[----:B-1----:R1:W2:Y:S02]  /*35980*/  SYNCS.PHASECHK.TRANS64.TRYWAIT P1, [R35+URZ+0x22840], R0 ;  /* 0x02284000230075a7 */ /* 0x0022a4000802017f */
[----:B--2---:R-:W-:Y:S05]  /*35990*/  @!P1 NANOSLEEP.SYNCS 0x989680 ;  /* 0x009896800000995d */ /* 0x004fea0003900000 */
[----:B------:R-:W2:Y:S02]  /*359a0*/  @!P1 SYNCS.PHASECHK.TRANS64 P1, [R35+URZ+0x22840], R0 ;  /* 0x02284000230095a7 */ /* 0x000ea4000802007f */
[----:B--2---:R-:W-:Y:S05]  /*359b0*/  @!P1 BRA `(.L_x_9036) ;  /* 0xfffffffc00f09947 */ /* 0x004fea000383ffff */
[----:B------:R-:W-:Y:S05]  /*359c0*/  BRA `(.L_x_9318) ;  /* 0xffffff88003c7947 */ /* 0x000fea000383ffff */
.L_x_9038:
[----:B--2---:R2:W3:Y:S02]  /*359d0*/  SYNCS.PHASECHK.TRANS64.TRYWAIT P1, [R3+URZ+0x22860], R2 ;  /* 0x02286002030075a7 */ /* 0x0044e4000802017f */
[----:B---3--:R-:W-:Y:S05]  /*359e0*/  @!P1 NANOSLEEP.SYNCS 0x989680 ;  /* 0x009896800000995d */ /* 0x008fea0003900000 */
[----:B------:R-:W3:Y:S02]  /*359f0*/  @!P1 SYNCS.PHASECHK.TRANS64 P1, [R3+URZ+0x22860], R2 ;  /* 0x02286002030095a7 */ /* 0x000ee4000802007f */
[----:B---3--:R-:W-:Y:S05]  /*35a00*/  @!P1 BRA `(.L_x_9038) ;  /* 0xfffffffc00f09947 */ /* 0x008fea000383ffff */
[----:B------:R-:W-:Y:S05]  /*35a10*/  BRA `(.L_x_9319) ;  /* 0xffffff8800387947 */ /* 0x000fea000383ffff */
.L_x_9040:
[----:B---3--:R3:W4:Y:S02]  /*35a20*/  SYNCS.PHASECHK.TRANS64.TRYWAIT P1, [R35+URZ+0x22860], R0 ;  /* 0x02286000230075a7 */ /* 0x008724000802017f */
[----:B----4-:R-:W-:Y:S05]  /*35a30*/  @!P1 NANOSLEEP.SYNCS 0x989680 ;  /* 0x009896800000995d */ /* 0x010fea0003900000 */
[----:B------:R-:W4:Y:S02]  /*35a40*/  @!P1 SYNCS.PHASECHK.TRANS64 P1, [R35+URZ+0x22860], R0 ;  /* 0x02286000230095a7 */ /* 0x000f24000802007f */
[----:B----4-:R-:W-:Y:S05]  /*35a50*/  @!P1 BRA `(.L_x_9040) ;  /* 0xfffffffc00f09947 */ /* 0x010fea000383ffff */
[----:B------:R-:W-:Y:S05]  /*35a60*/  BRA `(.L_x_9320) ;  /* 0xffffff8800347947 */ /* 0x000fea000383ffff */
.L_x_9042:
[----:B----4-:R4:W0:Y:S02]  /*35a70*/  SYNCS.PHASECHK.TRANS64.TRYWAIT P1, [R3+URZ+0x22880], R2 ;  /* 0x02288002030075a7 */ /* 0x010824000802017f */
[----:B0-----:R-:W-:Y:S05]  /*35a80*/  @!P1 NANOSLEEP.SYNCS 0x989680 ;  /* 0x009896800000995d */ /* 0x001fea0003900000 */
[----:B------:R-:W0:Y:S02]  /*35a90*/  @!P1 SYNCS.PHASECHK.TRANS64 P1, [R3+URZ+0x22880], R2 ;  /* 0x02288002030095a7 */ /* 0x000e24000802007f */
[----:B0-----:R-:W-:Y:S05]  /*35aa0*/  @!P1 BRA `(.L_x_9042) ;  /* 0xfffffffc00f09947 */ /* 0x001fea000383ffff */
[----:B------:R-:W-:Y:S05]  /*35ab0*/  BRA `(.L_x_9321) ;  /* 0xffffff8800307947 */ /* 0x000fea000383ffff */
.L_x_9322:
        /* <DEDUP_REMOVED lines=12> */
.L_x_15848:


//--------------------- .text._ZN7cutlass13device_kernelIN5flash11enable_sm90INS1_16FlashAttnFwdSm90INS1_25CollectiveMainloopFwdSm90ILi2EN4cute5tupleIJNS5_1CILi1EEES8_S8_EEENS6_IJNS7_ILi128EEENS7_ILi160EEESA_EEELi128ENS_12float_e4m3_tEfNS_4arch4Sm90ELb1ELb0ELb1ELb0ELb1ELb0ELb0ELb1ELb1ELb1ELb0ELb0EEENS1_21CollectiveEpilogueFwdINS6_IJSA_SA_SB_EEES9_NS_10bfloat16_tESF_Li256ELb0ELb1ELb0ELb1EEENS1_30DynamicPersistentTileSchedulerILi256ELi128ELb0ELb1ELb1EEEEEEEEEvNT_6ParamsE --------------------------
	.section	.text._ZN7cutlass13device_kernelIN5flash11enable_sm90INS1_16FlashAttnFwdSm90INS1_25CollectiveMainloopFwdSm90ILi2EN4cute5tupleIJNS5_1CILi1EEES8_S8_EEENS6_IJNS7_ILi128EEENS7_ILi160EEESA_EEELi128ENS_12float_e4m3_tEfNS_4arch4Sm90ELb1ELb0ELb1ELb0ELb1ELb0ELb0ELb1ELb1ELb1ELb0ELb0EEENS1_21CollectiveEpilogueFwdINS6_IJSA_SA_SB_EEES9_NS_10bfloat16_tESF_Li256ELb0ELb1ELb0ELb1EEENS1_30DynamicPersistentTileSchedulerILi256ELi128ELb0ELb1ELb1EEEEEEEEEvNT_6ParamsE,"ax",@progbits
	.align	128
.text._ZN7cutlass13device_kernelIN5flash11enable_sm90INS1_16FlashAttnFwdSm90INS1_25CollectiveMainloopFwdSm90ILi2EN4cute5tupleIJNS5_1CILi1EEES8_S8_EEENS6_IJNS7_ILi128EEENS7_ILi160EEESA_EEELi128ENS_12float_e4m3_tEfNS_4arch4Sm90ELb1ELb0ELb1ELb0ELb1ELb0ELb0ELb1ELb1ELb1ELb0ELb0EEENS1_21CollectiveEpilogueFwdINS6_IJSA_SA_SB_EEES9_NS_10bfloat16_tESF_Li256ELb0ELb1ELb0ELb1EEENS1_30DynamicPersistentTileSchedulerILi256ELi128ELb0ELb1ELb1EEEEEEEEEvNT_6ParamsE:
        .type           _ZN7cutlass13device_kernelIN5flash11enable_sm90INS1_16FlashAttnFwdSm90INS1_25CollectiveMainloopFwdSm90ILi2EN4cute5tupleIJNS5_1CILi1EEES8_S8_EEENS6_IJNS7_ILi128EEENS7_ILi160EEESA_EEELi128ENS_12float_e4m3_tEfNS_4arch4Sm90ELb1ELb0ELb1ELb0ELb1ELb0ELb0ELb1ELb1ELb1ELb0ELb0EEENS1_21CollectiveEpilogueFwdINS6_IJSA_SA_SB_EEES9_NS_10bfloat16_tESF_Li256ELb0ELb1ELb0ELb1EEENS1_30DynamicPersistentTileSchedulerILi256ELi128ELb0ELb1ELb1EEEEEEEEEvNT_6ParamsE,@function
        .size           _ZN7cutlass13device_kernelIN5flash11enable_sm90INS1_16FlashAttnFwdSm90INS1_25CollectiveMainloopFwdSm90ILi2EN4cute5tupleIJNS5_1CILi1EEES8_S8_EEENS6_IJNS7_ILi128EEENS7_ILi160EEESA_EEELi128ENS_12float_e4m3_tEfNS_4arch4Sm90ELb1ELb0ELb1ELb0ELb1ELb0ELb0ELb1ELb1ELb1ELb0ELb0EEENS1_21CollectiveEpilogueFwdINS6_IJSA_SA_SB_EEES9_NS_10bfloat16_tESF_Li256ELb0ELb1ELb0ELb1EEENS1_30DynamicPersistentTileSchedulerILi256ELi128ELb0ELb1ELb1EEEEEEEEEvNT_6ParamsE,(.L_x_15849 - _ZN7cutlass13device_kernelIN5flash11enable_sm90INS1_16FlashAttnFwdSm90INS1_25CollectiveMainloopFwdSm90ILi2EN4cute5tupleIJNS5_1CILi1EEES8_S8_EEENS6_IJNS7_ILi128EEENS7_ILi160EEESA_EEELi128ENS_12float_e4m3_tEfNS_4arch4Sm90ELb1ELb0ELb1ELb0ELb1ELb0ELb0ELb1ELb1ELb1ELb0ELb0EEENS1_21CollectiveEpilogueFwdINS6_IJSA_SA_SB_EEES9_NS_10bfloat16_tESF_Li256ELb0ELb1ELb0ELb1EEENS1_30DynamicPersistentTileSchedulerILi256ELi128ELb0ELb1ELb1EEEEEEEEEvNT_6ParamsE)
        .other          _ZN7cutlass13device_kernelIN5flash11enable_sm90INS1_16FlashAttnFwdSm90INS1_25CollectiveMainloopFwdSm90ILi2EN4cute5tupleIJNS5_1CILi1EEES8_S8_EEENS6_IJNS7_ILi128EEENS7_ILi160EEESA_EEELi128ENS_12float_e4m3_tEfNS_4arch4Sm90ELb1ELb0ELb1ELb0ELb1ELb0ELb0ELb1ELb1ELb1ELb0ELb0EEENS1_21CollectiveEpilogueFwdINS6_IJSA_SA_SB_EEES9_NS_10bfloat16_tESF_Li256ELb0ELb1ELb0ELb1EEENS1_30DynamicPersistentTileSchedulerILi256ELi128ELb0ELb1ELb1EEEEEEEEEvNT_6ParamsE,@"STO_CUDA_ENTRY STV_DEFAULT"
_ZN7cutlass13device_kernelIN5flash11enable_sm90INS1_16FlashAttnFwdSm90INS1_25CollectiveMainloopFwdSm90ILi2EN4cute5tupleIJNS5_1CILi1EEES8_S8_EEENS6_IJNS7_ILi128EEENS7_ILi160EEESA_EEELi128ENS_12float_e4m3_tEfNS_4arch4Sm90ELb1ELb0ELb1ELb0ELb1ELb0ELb0ELb1ELb1ELb1ELb0ELb0EEENS1_21CollectiveEpilogueFwdINS6_IJSA_SA_SB_EEES9_NS_10bfloat16_tESF_Li256ELb0ELb1ELb0ELb1EEENS1_30DynamicPersistentTileSchedulerILi256ELi128ELb0ELb1ELb1EEEEEEEEEvNT_6ParamsE:
        /* <DEDUP_REMOVED lines=45> */
.L_x_9323:
        /* <DEDUP_REMOVED lines=22> */
.L_x_9324:
        /* <DEDUP_REMOVED lines=18> */
.L_x_9325:
        /* <DEDUP_REMOVED lines=22> */
.L_x_9326:
        /* <DEDUP_REMOVED lines=24> */
.L_x_9327:
        /* <DEDUP_REMOVED lines=10> */
.L_x_9329:
        /* <DEDUP_REMOVED lines=27> */
[----:B------:R-:W-:-:S02]  /*0a80*/  SHF.R.S32.HI R7, RZ, 0x4, R2 ;  /* 0x00000004ff077819 */ /* 0x000fc40000011402 */
[----:B------:R-:W-:Y:S02]  /*0a90*/  LOP3.LUT R5, R2, 0x3fffff0, RZ, 0xc0, !PT ;  /* 0x03fffff002057812 */ /* 0x000fe400078ec0ff */
[----:B------:R-:W-:Y:S02]  /*0aa0*/  SHF.R.S32.HI R9, RZ, 0x1f, R188 ;  /* 0x0000001fff097819 */ /* 0x000fe400000114bc */
[----:B------:R-:W-:Y:S01]  /*0ab0*/  LOP3.LUT R4, R4, 0xfffffc00, RZ, 0xc0, !PT ;  /* 0xfffffc0004047812 */ /* 0x000fe200078ec0ff */
[----:B------:R-:W-:Y:S01]  /*0ac0*/  IMAD.IADD R5, R194, 0x1, -R5 ;  /* 0x00000001c2057824 */ /* 0x000fe200078e0a05 */
[----:B------:R-:W-:Y:S02]  /*0ad0*/  LEA.HI R2, R2, R7, RZ, 0x1 ;  /* 0x0000000702027211 */ /* 0x000fe400078f08ff */
[----:B------:R-:W-:Y:S01]  /*0ae0*/  LEA.HI R6, R9, R188, RZ, 0x2 ;  /* 0x000000bc09067211 */ /* 0x000fe200078f10ff */
[----:B------:R-:W-:Y:S01]  /*0af0*/  IMAD R5, R5, 0x40, R4 ;  /* 0x0000004005057824 */ /* 0x000fe200078e0204 */
[----:B------:R-:W-:-:S02]  /*0b00*/  LOP3.LUT R2, R2, 0x1ffffffe, RZ, 0xc0, !PT ;  /* 0x1ffffffe02027812 */ /* 0x000fc400078ec0ff */
[----:B------:R-:W-:Y:S02]  /*0b10*/  LEA.HI R4, R3, R194, RZ, 0x2 ;  /* 0x000000c203047211 */ /* 0x000fe400078f10ff */
[----:B------:R-:W-:Y:S01]  /*0b20*/  SHF.R.S32.HI R8, RZ, 0x2, R6 ;  /* 0x00000002ff087819 */ /* 0x000fe20000011406 */
[----:B------:R-:W-:Y:S01]  /*0b30*/  IMAD.IADD R2, R7, 0x1, -R2 ;  /* 0x0000000107027824 */ /* 0x000fe200078e0a02 */
[----:B------:R-:W-:Y:S02]  /*0b40*/  SHF.R.S32.HI R11, RZ, 0x1f, R6 ;  /* 0x0000001fff0b7819 */ /* 0x000fe40000011406 */
[----:B------:R-:W-:Y:S01]  /*0b50*/  LOP3.LUT R7, R4, 0xfffffffc, RZ, 0xc0, !PT ;  /* 0xfffffffc04077812 */ /* 0x000fe200078ec0ff */
[----:B------:R-:W-:Y:S01]  /*0b60*/  IMAD R191, R2, 0x8, R5 ;  /* 0x0000000802bf7824 */ /* 0x000fe200078e0205 */
[----:B------:R-:W-:Y:S02]  /*0b70*/  LEA.HI R11, R11, R8, RZ, 0x3 ;  /* 0x000000080b0b7211 */ /* 0x000fe400078f18ff */
[----:B------:R-:W-:Y:S01]  /*0b80*/  LEA.HI R3, R3, R194, RZ, 0x3 ;  /* 0x000000c203037211 */ /* 0x000fe200078f18ff */
[----:B------:R-:W-:Y:S01]  /*0b90*/  IMAD.IADD R7, R194, 0x1, -R7 ;  /* 0x00000001c2077824 */ /* 0x000fe200078e0a07 */
[----:B------:R-:W-:-:S02]  /*0ba0*/  LOP3.LUT R11, R11, 0xfffffff8, RZ, 0xc0, !PT ;  /* 0xfffffff80b0b7812 */ /* 0x000fc400078ec0ff */
[----:B------:R-:W-:Y:S02]  /*0bb0*/  LEA.HI R9, R9, R188, RZ, 0x5 ;  /* 0x000000bc09097211 */ /* 0x000fe400078f28ff */
[----:B------:R-:W-:Y:S02]  /*0bc0*/  LEA.HI R0, R0, R189, RZ, 0x1 ;  /* 0x000000bd00007211 */ /* 0x000fe400078f08ff */
[----:B------:R-:W-:Y:S02]  /*0bd0*/  LOP3.LUT R5, R3, 0xfffffff8, RZ, 0xc0, !PT ;  /* 0xfffffff803057812 */ /* 0x000fe400078ec0ff */
[----:B------:R-:W-:Y:S02]  /*0be0*/  IADD3 R8, R8, -R11, RZ ;  /* 0x8000000b08087210 */ /* 0x000fe40007ffe0ff */
[----:B------:R-:W-:Y:S01]  /*0bf0*/  LEA.HI R2, R7, R7, RZ, 0x1 ;  /* 0x0000000707027211 */ /* 0x000fe200078f08ff */
[----:B------:R-:W-:Y:S01]  /*0c00*/  IMAD.IADD R22, R194, 0x1, -R5 ;  /* 0x00000001c2167824 */ /* 0x000fe200078e0a05 */
[----:B------:R-:W-:-:S02]  /*0c10*/  SHF.R.S32.HI R9, RZ, 0x5, R9 ;  /* 0x00000005ff097819 */ /* 0x000fc40000011409 */
[----:B------:R-:W-:Y:S01]  /*0c20*/  LOP3.LUT R0, R0, 0x3fffffe, RZ, 0xc0, !PT ;  /* 0x03fffffe00007812 */ /* 0x000fe200078ec0ff */
[----:B------:R-:W-:Y:S01]  /*0c30*/  IMAD.SHL.U32 R16, R22, 0x8, RZ ;  /* 0x0000000816107824 */ /* 0x000fe200078e00ff */
[----:B------:R-:W-:Y:S01]  /*0c40*/  LOP3.LUT R2, R2, 0x1ffffffe, RZ, 0xc0, !PT ;  /* 0x1ffffffe02027812 */ /* 0x000fe200078ec0ff */
[----:B------:R-:W-:Y:S01]  /*0c50*/  IMAD R9, R9, 0x10, R8 ;  /* 0x0000001009097824 */ /* 0x000fe200078e0208 */
[----:B------:R-:W-:Y:S01]  /*0c60*/  LOP3.LUT R17, R6, 0x7ffffffc, RZ, 0xc0, !PT ;  /* 0x7ffffffc06117812 */ /* 0x000fe200078ec0ff */
[----:B------:R-:W-:Y:S01]  /*0c70*/  IMAD.IADD R0, R189, 0x1, -R0 ;  /* 0x00000001bd007824 */ /* 0x000fe200078e0a00 */
[----:B------:R-:W-:Y:S01]  /*0c80*/  SHF.R.S32.HI R23, RZ, 0x3, R3 ;  /* 0x00000003ff177819 */ /* 0x000fe20000011403 */
[----:B------:R-:W-:Y:S01]  /*0c90*/  IMAD.IADD R7, R7, 0x1, -R2 ;  /* 0x0000000107077824 */ /* 0x000fe200078e0a02 */
[----:B------:R-:W-:Y:S01]  /*0ca0*/  SHF.R.S32.HI R193, RZ, 0x1f, R16 ;  /* 0x0000001fffc17819 */ /* 0x000fe20000011410 */
[----:B------:R-:W-:Y:S02]  /*0cb0*/  IMAD R190, R0, 0x40, R9 ;  /* 0x0000004000be7824 */ /* 0x000fe400078e0209 */
[----:B------:R-:W-:-:S02]  /*0cc0*/  VIADD R19, R16, 0x40 ;  /* 0x0000004010137836 */ /* 0x000fc40000000000 */
[----:B------:R-:W-:Y:S01]  /*0cd0*/  IMAD.IADD R17, R188, 0x1, -R17 ;  /* 0x00000001bc117824 */ /* 0x000fe200078e0a11 */
[----:B------:R-:W-:Y:S02]  /*0ce0*/  LEA R18, R7, R190, 0x3 ;  /* 0x000000be07127211 */ /* 0x000fe400078e18ff */
[----:B------:R-:W-:-:S07]  /*0cf0*/  SHF.R.S32.HI R192, RZ, 0x1f, R19 ;  /* 0x0000001fffc07819 */ /* 0x000fce0000011413 */
.L_x_9386:
        /* <DEDUP_REMOVED lines=21> */
.L_x_9330:
[----:B------:R-:W-:Y:S01]  /*0e50*/  ULDC UR8, c[0x0][0xc54] ;  /* 0x0003150000087ab9 */ /* 0x000fe20000000800 */
[----:B------:R-:W-:Y:S01]  /*0e60*/  UMOV UR4, UR9 ;  /* 0x0000000900047c82 */ /* 0x000fe20008000000 */
[----:B------:R-:W-:-:S11]  /*0e70*/  UISETP.NE.AND UP0, UPT, UR8, 0x1, UPT ;  /* 0x000000010800788c */ /* 0x000fd6000bf05270 */
[----:B------:R-:W-:Y:S02]  /*0e80*/  @UP0 ULDC.64 UR10, c[0x0][0xc58] ;  /* 0x00031600000a0ab9 */ /* 0x000fe40000000a00 */
[----:B------:R-:W-:-:S04]  /*0e90*/  UIMAD.WIDE.U32 UR6, UR9, UR10, URZ ;  /* 0x0000000a090672a5 */ /* 0x000fc8000f8e003f */
[----:B------:R-:W-:-:S04]  /*0ea0*/  @UP0 USHF.R.U32.HI UR4, URZ, UR11, UR7 ;  /* 0x0000000b3f040299 */ /* 0x000fc80008011607 */
[----:B------:R-:W-:-:S12]  /*0eb0*/  UIMAD UR6, UR4, UR8, URZ ;  /* 0x00000008040672a4 */ /* 0x000fd8000f8e023f */
.L_x_9331:
        /* <DEDUP_REMOVED lines=65> */
[----:B------:R-:W-:Y:S01]  /*12d0*/  CS2R R38, SRZ ;  /* 0x0000000000267805 */ /* 0x000fe2000001ff00 */
[----:B------:R-:W-:Y:S01]  /*12e0*/  IMAD.MOV.U32 R34, RZ, RZ, RZ ;  /* 0x000000ffff227224 */ /* 0x000fe200078e00ff */
        /* <DEDUP_REMOVED lines=9> */
[----:B------:R-:W-:Y:S01]  /*1380*/  CS2R R92, SRZ ;  /* 0x00000000005c7805 */ /* 0x000fe2000001ff00 */
[----:B------:R-:W-:Y:S01]  /*1390*/  IMAD.MOV.U32 R57, RZ, RZ, RZ ;  /* 0x000000ffff397224 */ /* 0x000fe200078e00ff */
[----:B------:R-:W-:Y:S01]  /*13a0*/  UIADD3 UR4, -UR39, URZ, URZ ;  /* 0x0000003f27047290 */ /* 0x000fe2000fffe13f */
[----:B------:R-:W-:-:S03]  /*13b0*/  CS2R R94, SRZ ;  /* 0x00000000005e7805 */ /* 0x000fc6000001ff00 */
[----:B------:R-:W-:Y:S01]  /*13c0*/  UIMAD UR40, UR40, UR4, UR11 ;  /* 0x00000004282872a4 */ /* 0x000fe2000f8e020b */
[----:B------:R-:W-:Y:S11]  /*13d0*/  @!P1 BRA `(.L_x_9332) ;  /* 0x000000bc000c9947 */ /* 0x000ff60003800000 */
        /* <DEDUP_REMOVED lines=31> */
.L_x_9333:
        /* <DEDUP_REMOVED lines=49> */
[----:B------:R-:W-:Y:S01]  /*18e0*/  MOV R6, UR4 ;  /* 0x0000000400067c02 */ /* 0x000fe20008000f00 */
[----:B------:R-:W-:-:S03]  /*18f0*/  ULDC UR4, c[0x0][0x9d8] ;  /* 0x0002760000047ab9 */ /* 0x000fc60000000800 */
[----:B------:R-:W-:-:S04]  /*1900*/  SHF.L.U32 R6, R6, 0x1f, RZ ;  /* 0x0000001f06067819 */ /* 0x000fc800000006ff */
[----:B------:R-:W0:Y:S01]  /*1910*/  SYNCS.PHASECHK.TRANS64.TRYWAIT P1, [UR43+0x22800], R6 ;  /* 0x02280006ff0075a7 */ /* 0x000e22000802016b */
[----:B--2---:R-:W-:-:S04]  /*1920*/  FMUL.FTZ R0, R7, R0 ;  /* 0x0000000007007220 */ /* 0x004fc80000410000 */
[----:B------:R-:W-:Y:S01]  /*1930*/  FMUL.FTZ R0, R0, UR4 ;  /* 0x0000000400007c20 */ /* 0x000fe20008410000 */
[----:B0-----:R-:W-:Y:S06]  /*1940*/  @!P1 BRA `(.L_x_9334) ;  /* 0x0000013400049947 */ /* 0x001fec0003800000 */
.L_x_9470:
[----:B------:R-:W-:Y:S05]  /*1950*/  @!P0 BRA `(.L_x_9335) ;  /* 0x0000000000048947 */ /* 0x000fea0003800000 */
[----:B------:R-:W-:Y:S01]  /*1960*/  BPT.TRAP 0x1 ;  /* 0x000000040000795c */ /* 0x000fe20000300000 */
.L_x_9335:
[----:B------:R-:W-:Y:S02]  /*1970*/  IMAD.U32 R2, RZ, RZ, UR36 ;  /* 0x00000024ff027e24 */ /* 0x000fe4000f8e00ff */
[----:B0-----:R-:W-:-:S03]  /*1980*/  IMAD.U32 R3, RZ, RZ, UR44 ;  /* 0x0000002cff037e24 */ /* 0x001fc6000f8e00ff */
[----:B------:R-:W-:Y:S02]  /*1990*/  LEA R2, R2, UR43, 0x3 ;  /* 0x0000002b02027c11 */ /* 0x000fe4000f8e18ff */
[----:B------:R-:W-:-:S04]  /*19a0*/  SHF.L.U32 R3, R3, 0x1f, RZ ;  /* 0x0000001f03037819 */ /* 0x000fc800000006ff */
[----:B------:R0:W1:Y:S01]  /*19b0*/  SYNCS.PHASECHK.TRANS64.TRYWAIT P1, [R2+URZ+0x22830], R3 ;  /* 0x02283003020075a7 */ /* 0x000062000802017f */
[----:B------:R-:W-:Y:S05]  /*19c0*/  @!P0 BRA `(.L_x_9336) ;  /* 0x0000000000048947 */ /* 0x000fea0003800000 */
[----:B------:R-:W-:Y:S01]  /*19d0*/  BPT.TRAP 0x1 ;  /* 0x000000040000795c */ /* 0x000fe20000300000 */
.L_x_9336:
[----:B-1----:R-:W-:Y:S05]  /*19e0*/  @P1 BRA `(.L_x_9337) ;  /* 0x0000000000081947 */ /* 0x002fea0003800000 */
[----:B------:R-:W1:Y:S02]  /*19f0*/  SYNCS.PHASECHK.TRANS64.TRYWAIT P1, [R2+URZ+0x22830], R3 ;  /* 0x02283003020075a7 */ /* 0x000e64000802017f */
[----:B-1----:R-:W-:Y:S05]  /*1a00*/  @!P1 BRA `(.L_x_9338) ;  /* 0x0000013000ec9947 */ /* 0x002fea0003800000 */
.L_x_9337:
        /* <DEDUP_REMOVED lines=135> */
.L_x_9339:
[----:B------:R-:W-:Y:S01]  /*2280*/  UISETP.NE.AND UP0, UPT, UR48, URZ, UPT ;  /* 0x0000003f3000728c */ /* 0x000fe2000bf05270 */
[C---:B------:R-:W-:Y:S01]  /*2290*/  FMUL.FTZ R78, R0.reuse, R78 ;  /* 0x0000004e004e7220 */ /* 0x040fe20000410000 */
[C---:B------:R-:W-:Y:S01]  /*22a0*/  FMUL.FTZ R20, R0.reuse, R77 ;  /* 0x0000004d00147220 */ /* 0x040fe20000410000 */
[C---:B------:R-:W-:Y:S01]  /*22b0*/  FMUL.FTZ R7, R0.reuse, R58 ;  /* 0x0000003a00077220 */ /* 0x040fe20000410000 */
[----:B------:R-:W-:Y:S01]  /*22c0*/  ULDC UR11, c[0x0][0x2f0] ;  /* 0x0000bc00000b7ab9 */ /* 0x000fe20000000800 */
[----:B------:R2:W-:Y:S01]  /*22d0*/  MUFU.TANH R77, R78 ;  /* 0x0000004e004d7308 */ /* 0x0005e20000002400 */
[----:B------:R-:W-:Y:S01]  /*22e0*/  PLOP3.LUT P1, PT, PT, PT, UP0, 0x80, 0x0 ;  /* 0x000000000000781c */ /* 0x000fe20003f2f008 */
[C---:B------:R-:W-:Y:S01]  /*22f0*/  FMUL.FTZ R21, R0.reuse, R80 ;  /* 0x0000005000157220 */ /* 0x040fe20000410000 */
[----:B------:R-:W-:Y:S01]  /*2300*/  PLOP3.LUT P2, PT, PT, PT, UP0, 0x80, 0x0 ;  /* 0x000000000000781c */ /* 0x000fe20003f4f008 */
[C---:B------:R-:W-:Y:S01]  /*2310*/  FMUL.FTZ R63, R0.reuse, R63 ;  /* 0x0000003f003f7220 */ /* 0x040fe20000410000 */
[C---:B------:R-:W-:Y:S01]  /*2320*/  FMUL.FTZ R90, R0.reuse, R90 ;  /* 0x0000005a005a7220 */ /* 0x040fe20000410000 */
[----:B------:R-:W-:Y:S01]  /*2330*/  @UP0 ULDC UR6, c[0x0][0x44c] ;  /* 0x0001130000060ab9 */ /* 0x000fe20000000800 */
[----:B------:R-:W-:Y:S01]  /*2340*/  FMUL.FTZ R91, R0, R91 ;  /* 0x0000005b005b7220 */ /* 0x000fe20000410000 */
[----:B------:R3:W-:Y:S01]  /*2350*/  MUFU.TANH R105, R7 ;  /* 0x0000000700697308 */ /* 0x0007e20000002400 */
[----:B--2---:R-:W-:-:S02]  /*2360*/  VIADD R78, R18, UR38 ;  /* 0x00000026124e7c36 */ /* 0x004fc40008000000 */
[C---:B------:R-:W-:Y:S01]  /*2370*/  FMUL.FTZ R82, R0.reuse, R82 ;  /* 0x0000005200527220 */ /* 0x040fe20000410000 */
[C---:B------:R-:W-:Y:S01]  /*2380*/  FMUL.FTZ R94, R0.reuse, R94 ;  /* 0x0000005e005e7220 */ /* 0x040fe20000410000 */
[C---:B------:R-:W-:Y:S01]  /*2390*/  FMUL.FTZ R9, R0.reuse, R96 ;  /* 0x0000006000097220 */ /* 0x040fe20000410000 */
[C---:B------:R-:W-:Y:S01]  /*23a0*/  FMUL.FTZ R95, R0.reuse, R95 ;  /* 0x0000005f005f7220 */ /* 0x040fe20000410000 */
[----:B------:R-:W-:Y:S01]  /*23b0*/  FMUL.FTZ R74, R0, R74 ;  /* 0x0000004a004a7220 */ /* 0x000fe20000410000 */
[----:B------:R-:W-:Y:S01]  /*23c0*/  ULDC UR14, c[0x0][0x288] ;  /* 0x0000a200000e7ab9 */ /* 0x000fe20000000800 */
[----:B------:R2:W-:Y:S01]  /*23d0*/  MUFU.TANH R108, R63 ;  /* 0x0000003f006c7308 */ /* 0x0005e20000002400 */
[----:B---3--:R-:W-:Y:S01]  /*23e0*/  @P1 IMAD.HI.U32 R7, R78, UR6, RZ ;  /* 0x000000064e071c27 */ /* 0x008fe2000f8e00ff */
[----:B------:R-:W-:-:S03]  /*23f0*/  @UP0 ULDC UR6, c[0x0][0x450] ;  /* 0x0001140000060ab9 */ /* 0x000fc60000000800 */
[C---:B01----:R-:W-:Y:S01]  /*2400*/  FMUL.FTZ R3, R0.reuse, R88 ;  /* 0x0000005800037220 */ /* 0x043fe20000410000 */
[C---:B------:R-:W-:Y:S01]  /*2410*/  FMUL.FTZ R98, R0.reuse, R98 ;  /* 0x0000006200627220 */ /* 0x040fe20000410000 */
[C---:B------:R-:W-:Y:S01]  /*2420*/  FMUL.FTZ R99, R0.reuse, R99 ;  /* 0x0000006300637220 */ /* 0x040fe20000410000 */
[----:B------:R-:W-:Y:S01]  /*2430*/  @P2 SHF.R.U32.HI R78, RZ, UR6, R7 ;  /* 0x00000006ff4e2c19 */ /* 0x000fe20008011607 */
[----:B------:R-:W-:Y:S01]  /*2440*/  UIMAD UR6, UR49, -0xa0, URZ ;  /* 0xffffff60310678a4 */ /* 0x000fe2000f8e023f */
[----:B------:R0:W-:Y:S01]  /*2450*/  MUFU.TANH R96, R82 ;  /* 0x0000005200607308 */ /* 0x0001e20000002400 */
[----:B--2---:R-:W-:Y:S02]  /*2460*/  IMAD.U32 R63, RZ, RZ, UR11 ;  /* 0x0000000bff3f7e24 */ /* 0x004fe4000f8e00ff */
[C---:B------:R-:W-:Y:S01]  /*2470*/  FMUL.FTZ R103, R0.reuse, R103 ;  /* 0x0000006700677220 */ /* 0x040fe20000410000 */
[----:B------:R-:W1:Y:S01]  /*2480*/  SHFL.IDX PT, R7, R78, 0x1, 0x1c1f ;  /* 0x003c1f004e077f89 */ /* 0x000e6200000e0000 */
[----:B------:R-:W-:Y:S01]  /*2490*/  UIADD3 UR7, UR6, 0xa1, URZ ;  /* 0x000000a106077890 */ /* 0x000fe2000fffe03f */
[C---:B------:R-:W-:Y:S01]  /*24a0*/  FMUL.FTZ R102, R0.reuse, R102 ;  /* 0x0000006600667220 */ /* 0x040fe20000410000 */
[----:B------:R-:W-:Y:S01]  /*24b0*/  UIMAD UR6, UR47, UR11, UR6 ;  /* 0x0000000b2f0672a4 */ /* 0x000fe2000f8e0206 */
[C---:B------:R-:W-:Y:S01]  /*24c0*/  FMUL.FTZ R5, R0.reuse, R89 ;  /* 0x0000005900057220 */ /* 0x040fe20000410000 */
[----:B------:R-:W-:Y:S01]  /*24d0*/  MUFU.TANH R90, R90 ;  /* 0x0000005a005a7308 */ /* 0x000fe20000002400 */
[C---:B------:R-:W-:Y:S01]  /*24e0*/  FMUL.FTZ R8, R0.reuse, R93 ;  /* 0x0000005d00087220 */ /* 0x040fe20000410000 */
[----:B------:R-:W-:Y:S01]  /*24f0*/  IMAD.U32 R80, RZ, RZ, UR7 ;  /* 0x00000007ff507e24 */ /* 0x000fe2000f8e00ff */
[----:B------:R-:W-:Y:S01]  /*2500*/  UIADD3 UR6, UR6, 0xa0, URZ ;  /* 0x000000a006067890 */ /* 0x000fe2000fffe03f */
[C---:B------:R-:W-:Y:S01]  /*2510*/  FMUL.FTZ R11, R0.reuse, R101 ;  /* 0x00000065000b7220 */ /* 0x040fe20000410000 */
[----:B------:R-:W-:Y:S01]  /*2520*/  FMUL.FTZ R15, R0, R76 ;  /* 0x0000004c000f7220 */ /* 0x000fe20000410000 */
[----:B------:R-:W-:-:S02]  /*2530*/  IMAD R80, R17, -0x2, R80 ;  /* 0xfffffffe11507824 */ /* 0x000fc400078e0250 */
[C---:B------:R-:W-:Y:S01]  /*2540*/  FMUL.FTZ R76, R0.reuse, R59 ;  /* 0x0000003b004c7220 */ /* 0x040fe20000410000 */
[----:B------:R-:W2:Y:S01]  /*2550*/  MUFU.TANH R91, R91 ;  /* 0x0000005b005b7308 */ /* 0x000ea20000002400 */
[----:B0-----:R-:W-:Y:S02]  /*2560*/  IMAD.U32 R82, RZ, RZ, UR6 ;  /* 0x00000006ff527e24 */ /* 0x001fe4000f8e00ff */
[C---:B------:R-:W-:Y:S01]  /*2570*/  FMUL.FTZ R59, R0.reuse, R64 ;  /* 0x00000040003b7220 */ /* 0x040fe20000410000 */
[----:B------:R-:W-:Y:S02]  /*2580*/  IMAD R80, R63, UR47, R80 ;  /* 0x0000002f3f507c24 */ /* 0x000fe4000f8e0250 */
[C---:B------:R-:W-:Y:S01]  /*2590*/  FMUL.FTZ R10, R0.reuse, R97 ;  /* 0x00000061000a7220 */ /* 0x040fe20000410000 */
[----:B------:R-:W-:Y:S02]  /*25a0*/  IMAD R82, R17, -0x2, R82 ;  /* 0xfffffffe11527824 */ /* 0x000fe400078e0252 */
[C---:B------:R-:W-:Y:S01]  /*25b0*/  FMUL.FTZ R75, R0.reuse, R75 ;  /* 0x0000004b004b7220 */ /* 0x040fe20000410000 */
[C---:B------:R-:W-:Y:S01]  /*25c0*/  FMUL.FTZ R6, R0.reuse, R92 ;  /* 0x0000005c00067220 */ /* 0x040fe20000410000 */
[----:B------:R-:W0:Y:S01]  /*25d0*/  MUFU.TANH R94, R94 ;  /* 0x0000005e005e7308 */ /* 0x000e220000002400 */
[C---:B------:R-:W-:Y:S01]  /*25e0*/  FMUL.FTZ R79, R0.reuse, R79 ;  /* 0x0000004f004f7220 */ /* 0x040fe20000410000 */
[C---:B------:R-:W-:Y:S01]  /*25f0*/  FMUL.FTZ R87, R0.reuse, R87 ;  /* 0x0000005700577220 */ /* 0x040fe20000410000 */
[----:B-1----:R-:W-:Y:S01]  /*2600*/  IADD3 R7, R7, -UR14, R80 ;  /* 0x8000000e07077c10 */ /* 0x002fe2000fffe050 */
        /* <DEDUP_REMOVED lines=13> */
[----:B-1----:R-:W-:Y:S01]  /*26e0*/  FMUL.FTZ R74, R0, R84 ;  /* 0x00000054004a7220 */ /* 0x002fe20000410000 */
[----:B------:R-:W-:Y:S01]  /*26f0*/  VIMNMX R84, R82, R7, PT ;  /* 0x0000000752547248 */ /* 0x000fe20003fe0100 */
[C---:B------:R-:W-:Y:S01]  /*2700*/  FMUL.FTZ R70, R0.reuse, R70 ;  /* 0x0000004600467220 */ /* 0x040fe20000410000 */
[C---:B------:R-:W-:Y:S01]  /*2710*/  FMUL.FTZ R67, R0.reuse, R67 ;  /* 0x0000004300437220 */ /* 0x040fe20000410000 */
[----:B------:R-:W-:Y:S01]  /*2720*/  FMUL.FTZ R58, R0, R61 ;  /* 0x0000003d003a7220 */ /* 0x000fe20000410000 */
[----:B------:R-:W-:Y:S01]  /*2730*/  ISETP.GT.AND P1, PT, R84, RZ, PT ;  /* 0x000000ff5400720c */ /* 0x000fe20003f24270 */
[----:B------:R-:W-:Y:S01]  /*2740*/  FMUL.FTZ R61, R0, R69 ;  /* 0x00000045003d7220 */ /* 0x000fe20000410000 */
[----:B------:R-:W1:Y:S01]  /*2750*/  MUFU.TANH R98, R98 ;  /* 0x0000006200627308 */ /* 0x000e620000002400 */
[----:B------:R-:W-:Y:S01]  /*2760*/  ISETP.GT.AND P2, PT, R84, 0x1, PT ;  /* 0x000000015400780c */ /* 0x000fe20003f44270 */
[----:B------:R-:W-:Y:S01]  /*2770*/  FMUL.FTZ R51, R0, R51 ;  /* 0x0000003300337220 */ /* 0x000fe20000410000 */
[----:B------:R-:W-:Y:S01]  /*2780*/  ISETP.GT.AND P3, PT, R84, 0x8, PT ;  /* 0x000000085400780c */ /* 0x000fe20003f64270 */
[C---:B------:R-:W-:Y:S01]  /*2790*/  FMUL.FTZ R47, R0.reuse, R47 ;  /* 0x0000002f002f7220 */ /* 0x040fe20000410000 */
[----:B--2---:R-:W-:Y:S01]  /*27a0*/  FSEL R101, R91, -INF , P2 ;  /* 0xff8000005b657808 */ /* 0x004fe20001000000 */
[----:B------:R-:W-:Y:S01]  /*27b0*/  FMUL.FTZ R43, R0, R43 ;  /* 0x0000002b002b7220 */ /* 0x000fe20000410000 */
[----:B------:R-:W-:Y:S01]  /*27c0*/  ISETP.GT.AND P2, PT, R84, 0x10, PT ;  /* 0x000000105400780c */ /* 0x000fe20003f44270 */
        /* <DEDUP_REMOVED lines=9> */
[----:B0-----:R-:W-:Y:S01]  /*2860*/  FSEL R99, R94, -INF , P3 ;  /* 0xff8000005e637808 */ /* 0x001fe20001800000 */
[C---:B------:R-:W-:Y:S01]  /*2870*/  FMUL.FTZ R34, R0.reuse, R34 ;  /* 0x0000002200227220 */ /* 0x040fe20000410000 */
[C---:B------:R-:W-:Y:S01]  /*2880*/  FMUL.FTZ R35, R0.reuse, R35 ;  /* 0x0000002300237220 */ /* 0x040fe20000410000 */
[C---:B------:R-:W-:Y:S01]  /*2890*/  FMUL.FTZ R39, R0.reuse, R39 ;  /* 0x0000002700277220 */ /* 0x040fe20000410000 */
[----:B------:R-:W-:Y:S01]  /*28a0*/  SHFL.IDX PT, R78, R78, RZ, 0x1c1f ;  /* 0x001c1fff4e4e7589 */ /* 0x000fe200000e0000 */
[----:B------:R-:W-:Y:S01]  /*28b0*/  FMUL.FTZ R24, R0, R24 ;  /* 0x0000001800187220 */ /* 0x000fe20000410000 */
[----:B------:R-:W-:Y:S01]  /*28c0*/  ULDC UR28, c[0x0][0x988] ;  /* 0x00026200001c7ab9 */ /* 0x000fe20000000800 */
[----:B------:R-:W0:Y:S01]  /*28d0*/  MUFU.TANH R102, R102 ;  /* 0x0000006600667308 */ /* 0x000e220000002400 */
[----:B----4-:R-:W-:Y:S01]  /*28e0*/  FSEL R103, R90, -INF , P1 ;  /* 0xff8000005a677808 */ /* 0x010fe20000800000 */
[----:B------:R-:W-:Y:S01]  /*28f0*/  FMUL.FTZ R45, R0, R45 ;  /* 0x0000002d002d7220 */ /* 0x000fe20000410000 */
[----:B------:R-:W-:Y:S01]  /*2900*/  ISETP.GT.AND P1, PT, R84, 0x9, PT ;  /* 0x000000095400780c */ /* 0x000fe20003f24270 */
[C---:B------:R-:W-:Y:S01]  /*2910*/  FMUL.FTZ R48, R0.reuse, R48 ;  /* 0x0000003000307220 */ /* 0x040fe20000410000 */
[----:B------:R-:W-:Y:S01]  /*2920*/  FMNMX.FTZ R64, R103, R101, !PT ;  /* 0x0000006567407209 */ /* 0x000fe20007810000 */
[C---:B------:R-:W-:Y:S01]  /*2930*/  FMUL.FTZ R49, R0.reuse, R49 ;  /* 0x0000003100317220 */ /* 0x040fe20000410000 */
[----:B---3--:R-:W-:Y:S01]  /*2940*/  FSEL R97, R95, -INF , P1 ;  /* 0xff8000005f617808 */ /* 0x008fe20000800000 */
[----:B------:R3:W4:Y:S01]  /*2950*/  MUFU.TANH R92, R75 ;  /* 0x0000004b005c7308 */ /* 0x0007220000002400 */
[----:B------:R-:W-:Y:S01]  /*2960*/  FMNMX.FTZ R64, R99, R64, !PT ;  /* 0x0000004063407209 */ /* 0x000fe20007810000 */
[----:B------:R-:W-:Y:S01]  /*2970*/  FMUL.FTZ R52, R0, R52 ;  /* 0x0000003400347220 */ /* 0x000fe20000410000 */
[----:B------:R-:W-:Y:S01]  /*2980*/  ISETP.GT.AND P1, PT, R84, 0x11, PT ;  /* 0x000000115400780c */ /* 0x000fe20003f24270 */
[----:B------:R-:W-:Y:S01]  /*2990*/  FMUL.FTZ R53, R0, R53 ;  /* 0x0000003500357220 */ /* 0x000fe20000410000 */
[----:B-1----:R-:W-:Y:S01]  /*29a0*/  FSEL R95, R98, -INF , P2 ;  /* 0xff800000625f7808 */ /* 0x002fe20001000000 */
[----:B------:R-:W-:Y:S01]  /*29b0*/  FMUL.FTZ R25, R0, R25 ;  /* 0x0000001900197220 */ /* 0x000fe20000410000 */
[----:B------:R-:W-:Y:S01]  /*29c0*/  FMNMX.FTZ R64, R97, R64, !PT ;  /* 0x0000004061407209 */ /* 0x000fe20007810000 */
[----:B------:R-:W1:Y:S01]  /*29d0*/  MUFU.TANH R79, R79 ;  /* 0x0000004f004f7308 */ /* 0x000e620000002400 */
[----:B------:R-:W-:Y:S01]  /*29e0*/  ISETP.GT.AND P2, PT, R84, 0x18, PT ;  /* 0x000000185400780c */ /* 0x000fe20003f44270 */
[C---:B---3--:R-:W-:Y:S01]  /*29f0*/  FMUL.FTZ R75, R0.reuse, R56 ;  /* 0x00000038004b7220 */ /* 0x048fe20000410000 */
[----:B--2---:R-:W-:Y:S01]  /*2a00*/  FSEL R93, R93, -INF , P1 ;  /* 0xff8000005d5d7808 */ /* 0x004fe20000800000 */
[C---:B------:R-:W-:Y:S01]  /*2a10*/  FMUL.FTZ R56, R0.reuse, R57 ;  /* 0x0000003900387220 */ /* 0x040fe20000410000 */
[----:B------:R-:W-:Y:S01]  /*2a20*/  FMNMX.FTZ R64, R95, R64, !PT ;  /* 0x000000405f407209 */ /* 0x000fe20007810000 */
[----:B------:R-:W-:Y:S01]  /*2a30*/  FMUL.FTZ R57, R0, R60 ;  /* 0x0000003c00397220 */ /* 0x000fe20000410000 */
[----:B------:R-:W-:Y:S01]  /*2a40*/  ISETP.GT.AND P1, PT, R84, 0x19, PT ;  /* 0x000000195400780c */ /* 0x000fe20003f24270 */
[----:B------:R2:W-:Y:S01]  /*2a50*/  MUFU.TANH R104, R87 ;  /* 0x0000005700687308 */ /* 0x0005e20000002400 */
[----:B0-----:R-:W-:Y:S01]  /*2a60*/  FSEL R91, R102, -INF , P2 ;  /* 0xff800000665b7808 */ /* 0x001fe20001000000 */
[C---:B------:R-:W-:Y:S01]  /*2a70*/  FMUL.FTZ R60, R0.reuse, R65 ;  /* 0x00000041003c7220 */ /* 0x040fe20000410000 */
[----:B------:R-:W-:Y:S01]  /*2a80*/  FMNMX.FTZ R64, R93, R64, !PT ;  /* 0x000000405d407209 */ /* 0x000fe20007810000 */
[----:B------:R-:W-:Y:S01]  /*2a90*/  FMUL.FTZ R28, R0, R28 ;  /* 0x0000001c001c7220 */ /* 0x000fe20000410000 */
[----:B------:R-:W-:Y:S01]  /*2aa0*/  ISETP.GT.AND P2, PT, R84, 0x20, PT ;  /* 0x000000205400780c */ /* 0x000fe20003f44270 */
[----:B------:R-:W-:Y:S01]  /*2ab0*/  FMUL.FTZ R102, R0, R29 ;  /* 0x0000001d00667220 */ /* 0x000fe20000410000 */
[----:B------:R-:W-:Y:S01]  /*2ac0*/  FSEL R89, R89, -INF , P1 ;  /* 0xff80000059597808 */ /* 0x000fe20000800000 */
[----:B------:R4:W0:Y:S01]  /*2ad0*/  MUFU.TANH R100, R83 ;  /* 0x0000005300647308 */ /* 0x0008220000002400 */
[----:B------:R-:W-:Y:S01]  /*2ae0*/  FMNMX.FTZ R64, R91, R64, !PT ;  /* 0x000000405b407209 */ /* 0x000fe20007810000 */
[----:B------:R-:W-:Y:S01]  /*2af0*/  @UP0 ULDC UR6, c[0x0][0x44c] ;  /* 0x0001130000060ab9 */ /* 0x000fe20000000800 */
[----:B------:R-:W-:Y:S01]  /*2b00*/  ISETP.GT.AND P1, PT, R84, 0x21, PT ;  /* 0x000000215400780c */ /* 0x000fe20003f24270 */
[----:B------:R-:W-:Y:S01]  /*2b10*/  UIMAD.WIDE.U32 UR6, UR38, UR6, URZ ;  /* 0x00000006260672a5 */ /* 0x000fe2000f8e003f */
[----:B--2---:R-:W-:Y:S01]  /*2b20*/  FSEL R87, R88, -INF , P2 ;  /* 0xff80000058577808 */ /* 0x004fe20001000000 */
[----:B------:R-:W-:Y:S01]  /*2b30*/  @UP0 ULDC UR18, c[0x0][0x450] ;  /* 0x0001140000120ab9 */ /* 0x000fe20000000800 */
[----:B------:R-:W-:Y:S01]  /*2b40*/  FMNMX.FTZ R64, R89, R64, !PT ;  /* 0x0000004059407209 */ /* 0x000fe20007810000 */
[----:B------:R-:W2:Y:S01]  /*2b50*/  MUFU.TANH R86, R86 ;  /* 0x0000005600567308 */ /* 0x000ea20000002400 */
[----:B------:R-:W-:Y:S01]  /*2b60*/  ISETP.GT.AND P2, PT, R84, 0x28, PT ;  /* 0x000000285400780c */ /* 0x000fe20003f44270 */
[----:B------:R-:W-:Y:S01]  /*2b70*/  UMOV UR10, UR38 ;  /* 0x00000026000a7c82 */ /* 0x000fe20008000000 */
[----:B----4-:R-:W-:Y:S01]  /*2b80*/  FSEL R83, R92, -INF , P1 ;  /* 0xff8000005c537808 */ /* 0x010fe20000800000 */
[----:B------:R-:W-:Y:S01]  /*2b90*/  UIMAD UR11, UR47, UR11, -UR14 ;  /* 0x0000000b2f0b72a4 */ /* 0x000fe2000f8e0a0e */
[----:B------:R-:W-:Y:S01]  /*2ba0*/  FMNMX.FTZ R64, R87, R64, !PT ;  /* 0x0000004057407209 */ /* 0x000fe20007810000 */
[----:B------:R-:W-:Y:S01]  /*2bb0*/  @UP0 USHF.R.U32.HI UR10, URZ, UR18, UR7 ;  /* 0x000000123f0a0299 */ /* 0x000fe20008011607 */
[C---:B------:R-:W-:Y:S01]  /*2bc0*/  ISETP.GT.AND P1, PT, R84.reuse, 0x29, PT ;  /* 0x000000295400780c */ /* 0x040fe20003f24270 */
[----:B------:R-:W3:Y:S01]  /*2bd0*/  MUFU.TANH R106, R76 ;  /* 0x0000004c006a7308 */ /* 0x000ee20000002400 */
[----:B------:R-:W-:Y:S01]  /*2be0*/  FSEL R85, R77, -INF , P2 ;  /* 0xff8000004d557808 */ /* 0x000fe20001000000 */
[----:B------:R-:W-:Y:S01]  /*2bf0*/  UIADD3 UR6, UR11, UR10, URZ ;  /* 0x0000000a0b067290 */ /* 0x000fe2000fffe03f */
[----:B------:R-:W-:Y:S01]  /*2c00*/  FMNMX.FTZ R64, R83, R64, !PT ;  /* 0x0000004053407209 */ /* 0x000fe20007810000 */
[----:B------:R-:W-:Y:S01]  /*2c10*/  UIADD3 UR32, UR49, -0x2, URZ ;  /* 0xfffffffe31207890 */ /* 0x000fe2000fffe03f */
[C---:B------:R-:W-:Y:S01]  /*2c20*/  ISETP.GT.AND P2, PT, R84.reuse, 0x30, PT ;  /* 0x000000305400780c */ /* 0x040fe20003f44270 */
[----:B------:R-:W-:Y:S01]  /*2c30*/  UIMAD.WIDE UR6, UR6, 0x66666667, URZ ;  /* 0x66666667060678a5 */ /* 0x000fe2000f8e023f */
[----:B-1----:R-:W-:Y:S01]  /*2c40*/  FSEL R81, R79, -INF , P1 ;  /* 0xff8000004f517808 */ /* 0x002fe20000800000 */
[----:B------:R1:W4:Y:S01]  /*2c50*/  MUFU.TANH R107, R62 ;  /* 0x0000003e006b7308 */ /* 0x0003220000002400 */
[----:B------:R-:W-:Y:S01]  /*2c60*/  FMNMX.FTZ R64, R85, R64, !PT ;  /* 0x0000004055407209 */ /* 0x000fe20007810000 */
[----:B------:R-:W-:Y:S01]  /*2c70*/  USHF.R.U32.HI UR6, URZ, 0x1f, UR7 ;  /* 0x0000001f3f067899 */ /* 0x000fe20008011607 */
[----:B------:R-:W-:-:S02]  /*2c80*/  ISETP.GT.AND P1, PT, R84, 0x31, PT ;  /* 0x000000315400780c */ /* 0x000fc40003f24270 */
[----:B------:R-:W-:Y:S01]  /*2c90*/  FSEL R79, R96, -INF , P2 ;  /* 0xff800000604f7808 */ /* 0x000fe20001000000 */
[----:B------:R-:W-:Y:S01]  /*2ca0*/  ULEA.HI.SX32 UR7, UR7, UR6, 0x1a ;  /* 0x0000000607077291 */ /* 0x000fe2000f8fd23f */
[----:B------:R-:W-:Y:S01]  /*2cb0*/  FMNMX.FTZ R64, R81, R64, !PT ;  /* 0x0000004051407209 */ /* 0x000fe20007810000 */
[----:B------:R5:W-:Y:S01]  /*2cc0*/  MUFU.TANH R109, R71 ;  /* 0x00000047006d7308 */ /* 0x000be20000002400 */
[----:B------:R-:W-:Y:S01]  /*2cd0*/  ISETP.GT.AND P2, PT, R84, 0x38, PT ;  /* 0x000000385400780c */ /* 0x000fe20003f44270 */
[----:B-1----:R-:W-:Y:S01]  /*2ce0*/  FMUL.FTZ R62, R0, R68 ;  /* 0x00000044003e7220 */ /* 0x002fe20000410000 */
[----:B0-----:R-:W-:Y:S01]  /*2cf0*/  FSEL R77, R100, -INF , P1 ;  /* 0xff800000644d7808 */ /* 0x001fe20000800000 */
[----:B------:R-:W-:Y:S01]  /*2d00*/  UISETP.LT.AND UP0, UPT, URZ, UR7, UPT ;  /* 0x000000073f00728c */ /* 0x000fe2000bf01270 */
[----:B------:R-:W-:Y:S02]  /*2d10*/  FMNMX.FTZ R64, R79, R64, !PT ;  /* 0x000000404f407209 */ /* 0x000fe40007810000 */
[----:B------:R-:W-:Y:S01]  /*2d20*/  ISETP.GT.AND P1, PT, R84, 0x39, PT ;  /* 0x000000395400780c */ /* 0x000fe20003f24270 */
[----:B------:R0:W-:Y:S01]  /*2d30*/  MUFU.TANH R90, R42 ;  /* 0x0000002a005a7308 */ /* 0x0001e20000002400 */
[----:B--2---:R-:W-:Y:S01]  /*2d40*/  FSEL R76, R86, -INF , P2 ;  /* 0xff800000564c7808 */ /* 0x004fe20001000000 */
[----:B------:R-:W-:Y:S01]  /*2d50*/  USEL UR30, URZ, UR7, !UP0 ;  /* 0x000000073f1e7287 */ /* 0x000fe2000c000000 */
[----:B------:R-:W-:-:S02]  /*2d60*/  FMNMX.FTZ R7, R77, R64, !PT ;  /* 0x000000404d077209 */ /* 0x000fc40007810000 */
[----:B------:R-:W-:Y:S01]  /*2d70*/  ISETP.GT.AND P2, PT, R84, 0x40, PT ;  /* 0x000000405400780c */ /* 0x000fe20003f44270 */
[----:B------:R-:W-:Y:S01]  /*2d80*/  UISETP.GE.AND UP0, UPT, UR32, UR30, UPT ;  /* 0x0000001e2000728c */ /* 0x000fe2000bf06270 */
[----:B-----5:R-:W-:Y:S01]  /*2d90*/  FSEL R71, R104, -INF , P1 ;  /* 0xff80000068477808 */ /* 0x020fe20000800000 */
[----:B------:R-:W1:Y:S01]  /*2da0*/  MUFU.TANH R66, R66 ;  /* 0x0000004200427308 */ /* 0x000e620000002400 */
[----:B0-----:R-:W-:Y:S02]  /*2db0*/  FMNMX.FTZ R42, R76, R7, !PT ;  /* 0x000000074c2a7209 */ /* 0x001fe40007810000 */
[----:B------:R-:W-:Y:S02]  /*2dc0*/  ISETP.GT.AND P1, PT, R84, 0x41, PT ;  /* 0x000000415400780c */ /* 0x000fe40003f24270 */
[----:B------:R-:W-:Y:S02]  /*2dd0*/  FMNMX.FTZ R7, R71, R42, !PT ;  /* 0x0000002a47077209 */ /* 0x000fe40007810000 */
[----:B---3--:R-:W-:Y:S01]  /*2de0*/  FSEL R69, R106, -INF , P1 ;  /* 0xff8000006a457808 */ /* 0x008fe20000800000 */
[----:B------:R0:W-:Y:S01]  /*2df0*/  MUFU.TANH R65, R70 ;  /* 0x0000004600417308 */ /* 0x0001e20000002400 */
[----:B------:R-:W-:-:S02]  /*2e00*/  ISETP.GT.AND P1, PT, R84, 0x49, PT ;  /* 0x000000495400780c */ /* 0x000fc40003f24270 */
[----:B------:R-:W-:-:S05]  /*2e10*/  R2UR UR15, R2 ;  /* 0x00000000020f72ca */ /* 0x000fca00000e0000 */
[----:B------:R-:W2:Y:S01]  /*2e20*/  MUFU.TANH R67, R67 ;  /* 0x0000004300437308 */ /* 0x000ea20000002400 */
[----:B0-----:R-:W-:Y:S02]  /*2e30*/  FSEL R70, R105, -INF , P2 ;  /* 0xff80000069467808 */ /* 0x001fe40001000000 */
[----:B------:R-:W-:Y:S02]  /*2e40*/  ISETP.GT.AND P2, PT, R84, 0x48, PT ;  /* 0x000000485400780c */ /* 0x000fe40003f44270 */
[----:B------:R-:W-:Y:S02]  /*2e50*/  FMNMX.FTZ R42, R70, R7, !PT ;  /* 0x00000007462a7209 */ /* 0x000fe40007810000 */
[----:B----4-:R-:W-:Y:S01]  /*2e60*/  FSEL R68, R107, -INF , P2 ;  /* 0xff8000006b447808 */ /* 0x010fe20001000000 */
[----:B------:R0:W-:Y:S01]  /*2e70*/  MUFU.TANH R64, R51 ;  /* 0x0000003300407308 */ /* 0x0001e20000002400 */
[----:B------:R-:W-:Y:S01]  /*2e80*/  FMNMX.FTZ R7, R69, R42, !PT ;  /* 0x0000002a45077209 */ /* 0x000fe20007810000 */
[----:B------:R-:W-:Y:S01]  /*2e90*/  UIADD3 UR6, UR15, 0x22840, URZ ;  /* 0x000228400f067890 */ /* 0x000fe2000fffe03f */
[----:B------:R-:W-:-:S02]  /*2ea0*/  ISETP.GT.AND P2, PT, R84, 0x50, PT ;  /* 0x000000505400780c */ /* 0x000fc40003f44270 */
[----:B------:R-:W-:Y:S01]  /*2eb0*/  FMNMX.FTZ R42, R68, R7, !PT ;  /* 0x00000007442a7209 */ /* 0x000fe20007810000 */
[----:B------:R-:W-:Y:S01]  /*2ec0*/  FMUL.FTZ R7, R0, R27 ;  /* 0x0000001b00077220 */ /* 0x000fe20000410000 */
[----:B------:R-:W-:Y:S01]  /*2ed0*/  UPRMT UR6, UR41, 0x654, UR6 ;  /* 0x0000065429067896 */ /* 0x000fe20008000006 */
[----:B------:R1:W-:Y:S01]  /*2ee0*/  MUFU.TANH R92, R47 ;  /* 0x0000002f005c7308 */ /* 0x0003e20000002400 */
[----:B0-----:R-:W-:Y:S02]  /*2ef0*/  FSEL R51, R108, -INF , P1 ;  /* 0xff8000006c337808 */ /* 0x001fe40000800000 */
[----:B------:R-:W-:Y:S02]  /*2f00*/  ISETP.GT.AND P1, PT, R84, 0x51, PT ;  /* 0x000000515400780c */ /* 0x000fe40003f24270 */
[----:B------:R-:W-:-:S03]  /*2f10*/  FMNMX.FTZ R42, R51, R42, !PT ;  /* 0x0000002a332a7209 */ /* 0x000fc60007810000 */
[----:B------:R2:W0:Y:S01]  /*2f20*/  MUFU.TANH R94, R43 ;  /* 0x0000002b005e7308 */ /* 0x0004220000002400 */
[----:B-1----:R-:W-:Y:S01]  /*2f30*/  FSEL R47, R66, -INF , P2 ;  /* 0xff800000422f7808 */ /* 0x002fe20001000000 */
[----:B------:R-:W-:Y:S01]  /*2f40*/  SYNCS.ARRIVE.TRANS64.RED.A1T0 RZ, [UR6], RZ ;  /* 0x000000ffffff79a7 */ /* 0x000fe20008100406 */
[----:B------:R-:W-:-:S05]  /*2f50*/  ISETP.GT.AND P2, PT, R84, 0x58, PT ;  /* 0x000000585400780c */ /* 0x000fca0003f44270 */
[----:B------:R1:W3:Y:S01]  /*2f60*/  MUFU.TANH R88, R46 ;  /* 0x0000002e00587308 */ /* 0x0002e20000002400 */
[----:B--2---:R-:W-:Y:S02]  /*2f70*/  FSEL R43, R67, -INF , P1 ;  /* 0xff800000432b7808 */ /* 0x004fe40000800000 */
[----:B------:R-:W-:-:S04]  /*2f80*/  ISETP.GT.AND P1, PT, R84, 0x59, PT ;  /* 0x000000595400780c */ /* 0x000fc80003f24270 */
[----:B------:R-:W-:Y:S01]  /*2f90*/  FSEL R41, R109, -INF , P1 ;  /* 0xff8000006d297808 */ /* 0x000fe20000800000 */
[----:B------:R-:W2:Y:S01]  /*2fa0*/  MUFU.TANH R96, R50 ;  /* 0x0000003200607308 */ /* 0x000ea20000002400 */
[----:B-1----:R-:W-:Y:S02]  /*2fb0*/  FMNMX.FTZ R46, R47, R42, !PT ;  /* 0x0000002a2f2e7209 */ /* 0x002fe40007810000 */
[----:B------:R-:W-:Y:S02]  /*2fc0*/  FSEL R42, R65, -INF , P2 ;  /* 0xff800000412a7808 */ /* 0x000fe40001000000 */
[----:B------:R-:W-:Y:S02]  /*2fd0*/  FMNMX.FTZ R27, R43, R46, !PT ;  /* 0x0000002e2b1b7209 */ /* 0x000fe40007810000 */
[----:B------:R-:W-:Y:S01]  /*2fe0*/  ISETP.GT.AND P2, PT, R84, 0x60, PT ;  /* 0x000000605400780c */ /* 0x000fe20003f44270 */
[----:B------:R1:W-:Y:S01]  /*2ff0*/  MUFU.TANH R100, R26 ;  /* 0x0000001a00647308 */ /* 0x0003e20000002400 */
[----:B------:R-:W-:-:S02]  /*3000*/  FMNMX.FTZ R46, R42, R27, !PT ;  /* 0x0000001b2a2e7209 */ /* 0x000fc40007810000 */
[----:B------:R-:W-:Y:S02]  /*3010*/  ISETP.GT.AND P1, PT, R84, 0x61, PT ;  /* 0x000000615400780c */ /* 0x000fe40003f24270 */
[----:B------:R-:W-:Y:S02]  /*3020*/  FSEL R27, R90, -INF , P2 ;  /* 0xff8000005a1b7808 */ /* 0x000fe40001000000 */
[----:B------:R-:W-:Y:S01]  /*3030*/  FMNMX.FTZ R46, R41, R46, !PT ;  /* 0x0000002e292e7209 */ /* 0x000fe20007810000 */
[----:B------:R4:W-:Y:S01]  /*3040*/  MUFU.TANH R98, R55 ;  /* 0x0000003700627308 */ /* 0x0009e20000002400 */
[----:B-1----:R-:W-:Y:S01]  /*3050*/  FMUL.FTZ R26, R0, R30 ;  /* 0x0000001e001a7220 */ /* 0x002fe20000410000 */
[----:B------:R-:W-:Y:S02]  /*3060*/  ISETP.GT.AND P2, PT, R84, 0x68, PT ;  /* 0x000000685400780c */ /* 0x000fe40003f44270 */
[----:B0-----:R-:W-:Y:S02]  /*3070*/  FSEL R30, R94, -INF , P1 ;  /* 0xff8000005e1e7808 */ /* 0x001fe40000800000 */
[----:B------:R-:W-:-:S02]  /*3080*/  ISETP.GT.AND P1, PT, R84, 0x69, PT ;  /* 0x000000695400780c */ /* 0x000fc40003f24270 */
[----:B------:R0:W-:Y:S01]  /*3090*/  MUFU.TANH R65, R7 ;  /* 0x0000000700417308 */ /* 0x0001e20000002400 */
[----:B----4-:R-:W-:Y:S02]  /*30a0*/  FMNMX.FTZ R55, R27, R46, !PT ;  /* 0x0000002e1b377209 */ /* 0x010fe40007810000 */
[----:B------:R-:W-:Y:S02]  /*30b0*/  FSEL R46, R92, -INF , P1 ;  /* 0xff8000005c2e7808 */ /* 0x000fe40000800000 */
[----:B------:R-:W-:Y:S02]  /*30c0*/  FMNMX.FTZ R50, R30, R55, !PT ;  /* 0x000000371e327209 */ /* 0x000fe40007810000 */
[----:B------:R-:W-:Y:S01]  /*30d0*/  ISETP.GT.AND P1, PT, R84, 0x71, PT ;  /* 0x000000715400780c */ /* 0x000fe20003f24270 */
[----:B------:R1:W4:Y:S01]  /*30e0*/  MUFU.TANH R86, R54 ;  /* 0x0000003600567308 */ /* 0x0003220000002400 */
[----:B0-----:R-:W-:Y:S01]  /*30f0*/  FMUL.FTZ R7, R0, R31 ;  /* 0x0000001f00077220 */ /* 0x001fe20000410000 */
[----:B---3--:R-:W-:-:S02]  /*3100*/  FSEL R31, R88, -INF , P2 ;  /* 0xff800000581f7808 */ /* 0x008fc40001000000 */
[----:B------:R-:W-:Y:S02]  /*3110*/  ISETP.GT.AND P2, PT, R84, 0x70, PT ;  /* 0x000000705400780c */ /* 0x000fe40003f44270 */
[----:B------:R-:W-:Y:S02]  /*3120*/  FMNMX.FTZ R55, R31, R50, !PT ;  /* 0x000000321f377209 */ /* 0x000fe40007810000 */
[----:B--2---:R-:W-:Y:S01]  /*3130*/  FSEL R50, R96, -INF , P2 ;  /* 0xff80000060327808 */ /* 0x004fe20001000000 */
[----:B------:R-:W0:Y:S01]  /*3140*/  MUFU.TANH R90, R26 ;  /* 0x0000001a005a7308 */ /* 0x000e220000002400 */
[----:B------:R-:W-:Y:S01]  /*3150*/  FMNMX.FTZ R55, R46, R55, !PT ;  /* 0x000000372e377209 */ /* 0x000fe20007810000 */
[----:B------:R-:W-:Y:S01]  /*3160*/  FMUL.FTZ R96, R0, R32 ;  /* 0x0000002000607220 */ /* 0x000fe20000410000 */
[----:B------:R-:W-:Y:S02]  /*3170*/  ISETP.GT.AND P2, PT, R84, 0x78, PT ;  /* 0x000000785400780c */ /* 0x000fe40003f44270 */
[----:B-1----:R-:W-:-:S02]  /*3180*/  FSEL R54, R64, -INF , P1 ;  /* 0xff80000040367808 */ /* 0x002fc40000800000 */
[----:B------:R-:W-:Y:S01]  /*3190*/  FMNMX.FTZ R55, R50, R55, !PT ;  /* 0x0000003732377209 */ /* 0x000fe20007810000 */
[----:B------:R1:W2:Y:S01]  /*31a0*/  MUFU.TANH R88, R7 ;  /* 0x0000000700587308 */ /* 0x0002a20000002400 */
[----:B------:R-:W-:Y:S02]  /*31b0*/  ISETP.GT.AND P1, PT, R84, 0x79, PT ;  /* 0x000000795400780c */ /* 0x000fe40003f24270 */
[----:B----4-:R-:W-:Y:S02]  /*31c0*/  FSEL R66, R86, -INF , P2 ;  /* 0xff80000056427808 */ /* 0x010fe40001000000 */
[----:B------:R-:W-:-:S03]  /*31d0*/  ISETP.GT.AND P2, PT, R84, 0x80, PT ;  /* 0x000000805400780c */ /* 0x000fc60003f44270 */
[----:B------:R-:W3:Y:S01]  /*31e0*/  MUFU.TANH R34, R34 ;  /* 0x0000002200227308 */ /* 0x000ee20000002400 */
[----:B-1----:R-:W-:Y:S02]  /*31f0*/  FMNMX.FTZ R7, R54, R55, !PT ;  /* 0x0000003736077209 */ /* 0x002fe40007810000 */
[----:B------:R-:W-:Y:S01]  /*3200*/  FSEL R55, R98, -INF , P1 ;  /* 0xff80000062377808 */ /* 0x000fe20000800000 */
[----:B------:R-:W-:Y:S01]  /*3210*/  FMUL.FTZ R98, R0, R36 ;  /* 0x0000002400627220 */ /* 0x000fe20000410000 */
[----:B------:R-:W-:Y:S01]  /*3220*/  FMNMX.FTZ R26, R66, R7, !PT ;  /* 0x00000007421a7209 */ /* 0x000fe20007810000 */
[----:B------:R-:W-:Y:S01]  /*3230*/  FMUL.FTZ R7, R0, R38 ;  /* 0x0000002600077220 */ /* 0x000fe20000410000 */
[----:B------:R-:W-:Y:S01]  /*3240*/  ISETP.GT.AND P1, PT, R84, 0x81, PT ;  /* 0x000000815400780c */ /* 0x000fe20003f24270 */
[----:B------:R1:W4:Y:S01]  /*3250*/  MUFU.TANH R86, R35 ;  /* 0x0000002300567308 */ /* 0x0003220000002400 */
[----:B------:R-:W-:Y:S01]  /*3260*/  FSEL R67, R100, -INF , P2 ;  /* 0xff80000064437808 */ /* 0x000fe20001000000 */
[----:B------:R-:W-:Y:S01]  /*3270*/  FMUL.FTZ R100, R0, R44 ;  /* 0x0000002c00647220 */ /* 0x000fe20000410000 */
[----:B------:R-:W-:-:S02]  /*3280*/  FMNMX.FTZ R26, R55, R26, !PT ;  /* 0x0000001a371a7209 */ /* 0x000fc40007810000 */
[C---:B------:R-:W-:Y:S02]  /*3290*/  ISETP.GT.AND P2, PT, R84.reuse, 0x88, PT ;  /* 0x000000885400780c */ /* 0x040fe40003f44270 */
[----:B------:R-:W-:Y:S01]  /*32a0*/  FSEL R65, R65, -INF , P1 ;  /* 0xff80000041417808 */ /* 0x000fe20000800000 */
[----:B------:R5:W4:Y:S01]  /*32b0*/  MUFU.TANH R92, R7 ;  /* 0x00000007005c7308 */ /* 0x000b220000002400 */
[----:B------:R-:W-:Y:S02]  /*32c0*/  FMNMX.FTZ R26, R67, R26, !PT ;  /* 0x0000001a431a7209 */ /* 0x000fe40007810000 */
[----:B------:R-:W-:Y:S02]  /*32d0*/  ISETP.GT.AND P1, PT, R84, 0x89, PT ;  /* 0x000000895400780c */ /* 0x000fe40003f24270 */
[----:B0-----:R-:W-:Y:S02]  /*32e0*/  FSEL R64, R90, -INF , P2 ;  /* 0xff8000005a407808 */ /* 0x001fe40001000000 */
[----:B-1----:R-:W-:Y:S01]  /*32f0*/  FMNMX.FTZ R35, R65, R26, !PT ;  /* 0x0000001a41237209 */ /* 0x002fe20007810000 */
[----:B------:R-:W0:Y:S01]  /*3300*/  MUFU.TANH R90, R39 ;  /* 0x00000027005a7308 */ /* 0x000e220000002400 */
[----:B------:R-:W-:-:S02]  /*3310*/  ISETP.GT.AND P2, PT, R84, 0x90, PT ;  /* 0x000000905400780c */ /* 0x000fc40003f44270 */
[----:B--2---:R-:W-:Y:S01]  /*3320*/  FSEL R38, R88, -INF , P1 ;  /* 0xff80000058267808 */ /* 0x004fe20000800000 */
[----:B------:R-:W-:Y:S01]  /*3330*/  FMUL.FTZ R88, R0, R37 ;  /* 0x0000002500587220 */ /* 0x000fe20000410000 */
[----:B-----5:R-:W-:Y:S02]  /*3340*/  FMNMX.FTZ R7, R64, R35, !PT ;  /* 0x0000002340077209 */ /* 0x020fe40007810000 */
[----:B------:R-:W-:Y:S01]  /*3350*/  ISETP.GT.AND P1, PT, R84, 0x91, PT ;  /* 0x000000915400780c */ /* 0x000fe20003f24270 */
[----:B------:R1:W-:Y:S01]  /*3360*/  MUFU.TANH R109, R24 ;  /* 0x00000018006d7308 */ /* 0x0003e20000002400 */
[----:B---3--:R-:W-:Y:S02]  /*3370*/  FSEL R35, R34, -INF , P2 ;  /* 0xff80000022237808 */ /* 0x008fe40001000000 */
[----:B------:R-:W-:Y:S02]  /*3380*/  FMNMX.FTZ R26, R38, R7, !PT ;  /* 0x00000007261a7209 */ /* 0x000fe40007810000 */
[----:B------:R-:W-:-:S02]  /*3390*/  ISETP.GT.AND P2, PT, R84, 0x98, PT ;  /* 0x000000985400780c */ /* 0x000fc40003f44270 */
[----:B----4-:R-:W-:Y:S01]  /*33a0*/  FSEL R34, R86, -INF , P1 ;  /* 0xff80000056227808 */ /* 0x010fe20000800000 */
[----:B------:R-:W2:Y:S01]  /*33b0*/  MUFU.TANH R3, R3 ;  /* 0x0000000300037308 */ /* 0x000ea20000002400 */
[----:B------:R-:W-:Y:S01]  /*33c0*/  FMNMX.FTZ R7, R35, R26, !PT ;  /* 0x0000001a23077209 */ /* 0x000fe20007810000 */
[----:B-1----:R-:W-:Y:S01]  /*33d0*/  IMAD.U32 R24, RZ, RZ, UR28 ;  /* 0x0000001cff187e24 */ /* 0x002fe2000f8e00ff */
[----:B------:R-:W-:Y:S01]  /*33e0*/  ISETP.GT.AND P1, PT, R84, 0x99, PT ;  /* 0x000000995400780c */ /* 0x000fe20003f24270 */
[----:B------:R-:W-:Y:S01]  /*33f0*/  FMUL.FTZ R86, R0, R33 ;  /* 0x0000002100567220 */ /* 0x000fe20000410000 */
[----:B------:R-:W-:Y:S02]  /*3400*/  FSEL R39, R92, -INF , P2 ;  /* 0xff8000005c277808 */ /* 0x000fe40001000000 */
[----:B------:R-:W-:Y:S01]  /*3410*/  FMNMX.FTZ R44, R34, R7, !PT ;  /* 0x00000007222c7209 */ /* 0x000fe20007810000 */
[----:B------:R-:W1:Y:S01]  /*3420*/  MUFU.TANH R5, R5 ;  /* 0x0000000500057308 */ /* 0x000e620000002400 */
[----:B0-----:R-:W-:-:S02]  /*3430*/  FSEL R26, R90, -INF , P1 ;  /* 0xff8000005a1a7808 */ /* 0x001fc40000800000 */
[----:B------:R-:W-:Y:S02]  /*3440*/  FMNMX.FTZ R7, R39, R44, !PT ;  /* 0x0000002c27077209 */ /* 0x000fe40007810000 */
[----:B------:R-:W-:Y:S02]  /*3450*/  IADD3 R33, R80, -UR14, RZ ;  /* 0x8000000e50217c10 */ /* 0x000fe4000fffe0ff */
        /* <DEDUP_REMOVED lines=8> */
[----:B------:R-:W3:Y:S07]  /*34e0*/  SHFL.BFLY PT, R7, R44, 0x1, 0x1f ;  /* 0x0c201f002c077f89 */ /* 0x000eee00000e0000 */
[----:B------:R1:W-:Y:S08]  /*34f0*/  MUFU.TANH R105, R48 ;  /* 0x0000003000697308 */ /* 0x0003f00000002400 */
[----:B------:R-:W5:Y:S08]  /*3500*/  MUFU.TANH R12, R12 ;  /* 0x0000000c000c7308 */ /* 0x000f700000002400 */
[----:B------:R-:W5:Y:S01]  /*3510*/  MUFU.TANH R11, R11 ;  /* 0x0000000b000b7308 */ /* 0x000f620000002400 */
[----:B---3--:R-:W-:-:S04]  /*3520*/  FMNMX.FTZ R7, R44, R7, !PT ;  /* 0x000000072c077209 */ /* 0x008fc80007810000 */
[C---:B------:R-:W-:Y:S01]  /*3530*/  FSETP.NEU.FTZ.AND P1, PT, R7.reuse, -INF , PT ;  /* 0xff8000000700780b */ /* 0x040fe20003f3d000 */
[----:B------:R-:W-:-:S02]  /*3540*/  FFMA.FTZ R24, R7, R24, -8 ;  /* 0xc100000007187423 */ /* 0x000fc40000010018 */
[----:B------:R-:W3:Y:S03]  /*3550*/  MUFU.TANH R13, R13 ;  /* 0x0000000d000d7308 */ /* 0x000ee60000002400 */
        /* <DEDUP_REMOVED lines=8> */
[C---:B------:R-:W-:Y:S01]  /*35e0*/  ISETP.GT.AND P2, PT, R97.reuse, 0x1, PT ;  /* 0x000000016100780c */ /* 0x040fe20003f44270 */
[--C-:B------:R-:W-:Y:S01]  /*35f0*/  FFMA.FTZ R70, R70, UR28, -R24.reuse ;  /* 0x0000001c46467c23 */ /* 0x100fe20008010818 */
[----:B------:R-:W-:Y:S01]  /*3600*/  ISETP.GT.AND P3, PT, R97, 0x8, PT ;  /* 0x000000086100780c */ /* 0x000fe20003f64270 */
[----:B------:R-:W3:Y:S01]  /*3610*/  MUFU.TANH R14, R14 ;  /* 0x0000000e000e7308 */ /* 0x000ee20000002400 */
[----:B--2---:R-:W-:Y:S01]  /*3620*/  FSEL R45, R3, -INF , P1 ;  /* 0xff800000032d7808 */ /* 0x004fe20000800000 */
[--C-:B------:R-:W-:Y:S01]  /*3630*/  FFMA.FTZ R71, R71, UR28, -R24.reuse ;  /* 0x0000001c47477c23 */ /* 0x100fe20008010818 */
[----:B-1----:R-:W-:Y:S01]  /*3640*/  FSEL R48, R5, -INF , P2 ;  /* 0xff80000005307808 */ /* 0x002fe20001000000 */
[--C-:B------:R-:W-:Y:S01]  /*3650*/  FFMA.FTZ R77, R77, UR28, -R24.reuse ;  /* 0x0000001c4d4d7c23 */ /* 0x100fe20008010818 */
[----:B------:R-:W-:Y:S01]  /*3660*/  ISETP.GT.AND P1, PT, R97, 0x9, PT ;  /* 0x000000096100780c */ /* 0x000fe20003f24270 */
[--C-:B------:R-:W-:Y:S01]  /*3670*/  FFMA.FTZ R81, R81, UR28, -R24.reuse ;  /* 0x0000001c51517c23 */ /* 0x100fe20008010818 */
[----:B0-----:R-:W-:Y:S01]  /*3680*/  FSEL R44, R6, -INF , P3 ;  /* 0xff800000062c7808 */ /* 0x001fe20001800000 */
[----:B------:R0:W-:Y:S01]  /*3690*/  MUFU.TANH R107, R52 ;  /* 0x00000034006b7308 */ /* 0x0001e20000002400 */
[----:B------:R-:W-:Y:S01]  /*36a0*/  FMNMX.FTZ R3, R45, R48, !PT ;  /* 0x000000302d037209 */ /* 0x000fe20007810000 */
[--C-:B------:R-:W-:Y:S01]  /*36b0*/  FFMA.FTZ R33, R95, UR28, -R24.reuse ;  /* 0x0000001c5f217c23 */ /* 0x100fe20008010818 */
[----:B----4-:R-:W-:Y:S01]  /*36c0*/  FSEL R37, R8, -INF , P1 ;  /* 0xff80000008257808 */ /* 0x010fe20000800000 */
[--C-:B------:R-:W-:Y:S01]  /*36d0*/  FFMA.FTZ R29, R99, UR28, -R24.reuse ;  /* 0x0000001c631d7c23 */ /* 0x100fe20008010818 */
[----:B------:R-:W-:Y:S01]  /*36e0*/  ISETP.GT.AND P2, PT, R97, 0x10, PT ;  /* 0x000000106100780c */ /* 0x000fe20003f44270 */
        /* <DEDUP_REMOVED lines=11> */
[----:B0-----:R-:W-:Y:S01]  /*37a0*/  FSEL R52, R10, -INF , P1 ;  /* 0xff8000000a347808 */ /* 0x001fe20000800000 */
[--C-:B------:R-:W-:Y:S01]  /*37b0*/  FFMA.FTZ R30, R30, UR28, -R24.reuse ;  /* 0x0000001c1e1e7c23 */ /* 0x100fe20008010818 */
[----:B------:R-:W-:Y:S01]  /*37c0*/  FMNMX.FTZ R5, R49, R8, !PT ;  /* 0x0000000831057209 */ /* 0x000fe20007810000 */
[--C-:B------:R-:W-:Y:S01]  /*37d0*/  FFMA.FTZ R31, R31, UR28, -R24.reuse ;  /* 0x0000001c1f1f7c23 */ /* 0x100fe20008010818 */
[----:B------:R-:W-:Y:S01]  /*37e0*/  ISETP.GT.AND P1, PT, R97, 0x19, PT ;  /* 0x000000196100780c */ /* 0x000fe20003f24270 */
[--C-:B------:R-:W-:Y:S01]  /*37f0*/  FFMA.FTZ R55, R55, UR28, -R24.reuse ;  /* 0x0000001c37377c23 */ /* 0x100fe20008010818 */
[----:B------:R-:W-:Y:S01]  /*3800*/  FMNMX.FTZ R10, R52, R5, !PT ;  /* 0x00000005340a7209 */ /* 0x000fe20007810000 */
[----:B------:R-:W0:Y:S01]  /*3810*/  MUFU.TANH R20, R20 ;  /* 0x0000001400147308 */ /* 0x000e220000002400 */
[----:B--2---:R-:W-:Y:S01]  /*3820*/  FSEL R53, R12, -INF , P2 ;  /* 0xff8000000c357808 */ /* 0x004fe20001000000 */
[--C-:B------:R-:W-:Y:S01]  /*3830*/  FFMA.FTZ R5, R87, UR28, -R24.reuse ;  /* 0x0000001c57057c23 */ /* 0x100fe20008010818 */
[----:B------:R-:W-:Y:S01]  /*3840*/  ISETP.GT.AND P2, PT, R97, 0x20, PT ;  /* 0x000000206100780c */ /* 0x000fe20003f44270 */
[--C-:B------:R-:W-:Y:S01]  /*3850*/  FFMA.FTZ R87, R54, UR28, -R24.reuse ;  /* 0x0000001c36577c23 */ /* 0x100fe20008010818 */
[----:B------:R-:W-:Y:S01]  /*3860*/  FSEL R78, R11, -INF , P1 ;  /* 0xff8000000b4e7808 */ /* 0x000fe20000800000 */
[--C-:B------:R-:W-:Y:S01]  /*3870*/  FFMA.FTZ R54, R67, UR28, -R24.reuse ;  /* 0x0000001c43367c23 */ /* 0x100fe20008010818 */
[----:B------:R-:W-:Y:S01]  /*3880*/  FMNMX.FTZ R9, R53, R10, !PT ;  /* 0x0000000a35097209 */ /* 0x000fe20007810000 */
[----:B------:R-:W2:Y:S01]  /*3890*/  MUFU.TANH R21, R21 ;  /* 0x0000001500157308 */ /* 0x000ea20000002400 */
[----:B------:R-:W-:Y:S01]  /*38a0*/  ISETP.GT.AND P1, PT, R97, 0x21, PT ;  /* 0x000000216100780c */ /* 0x000fe20003f24270 */
[--C-:B------:R-:W-:Y:S01]  /*38b0*/  FFMA.FTZ R10, R83, UR28, -R24.reuse ;  /* 0x0000001c530a7c23 */ /* 0x100fe20008010818 */
[----:B---3--:R-:W-:Y:S01]  /*38c0*/  FSEL R80, R13, -INF , P2 ;  /* 0xff8000000d507808 */ /* 0x008fe20001000000 */
[--C-:B------:R-:W-:Y:S01]  /*38d0*/  FFMA.FTZ R13, R79, UR28, -R24.reuse ;  /* 0x0000001c4f0d7c23 */ /* 0x100fe20008010818 */
[----:B------:R-:W-:Y:S01]  /*38e0*/  FMNMX.FTZ R9, R78, R9, !PT ;  /* 0x000000094e097209 */ /* 0x000fe20007810000 */
[--C-:B------:R-:W-:Y:S01]  /*38f0*/  FFMA.FTZ R67, R38, UR28, -R24.reuse ;  /* 0x0000001c26437c23 */ /* 0x100fe20008010818 */
[----:B------:R-:W-:Y:S01]  /*3900*/  ISETP.GT.AND P2, PT, R97, 0x28, PT ;  /* 0x000000286100780c */ /* 0x000fe20003f44270 */
[----:B------:R-:W3:Y:S01]  /*3910*/  MUFU.TANH R72, R72 ;  /* 0x0000004800487308 */ /* 0x000ee20000002400 */
[----:B------:R-:W-:Y:S01]  /*3920*/  FSEL R82, R14, -INF , P1 ;  /* 0xff8000000e527808 */ /* 0x000fe20000800000 */
[--C-:B------:R-:W-:Y:S01]  /*3930*/  FFMA.FTZ R65, R65, UR28, -R24.reuse ;  /* 0x0000001c41417c23 */ /* 0x100fe20008010818 */
[----:B------:R-:W-:Y:S01]  /*3940*/  FMNMX.FTZ R9, R80, R9, !PT ;  /* 0x0000000950097209 */ /* 0x000fe20007810000 */
[--C-:B------:R-:W-:Y:S01]  /*3950*/  FFMA.FTZ R64, R64, UR28, -R24.reuse ;  /* 0x0000001c40407c23 */ /* 0x100fe20008010818 */
[----:B------:R-:W-:Y:S01]  /*3960*/  ISETP.GT.AND P1, PT, R97, 0x29, PT ;  /* 0x000000296100780c */ /* 0x000fe20003f24270 */
[--C-:B------:R-:W-:Y:S01]  /*3970*/  FFMA.FTZ R35, R35, UR28, -R24.reuse ;  /* 0x0000001c23237c23 */ /* 0x100fe20008010818 */
[----:B-1----:R-:W-:Y:S01]  /*3980*/  FSEL R83, R15, -INF , P2 ;  /* 0xff8000000f537808 */ /* 0x002fe20001000000 */
[----:B------:R-:W1:Y:S01]  /*3990*/  MUFU.TANH R74, R74 ;  /* 0x0000004a004a7308 */ /* 0x000e620000002400 */
[----:B------:R-:W-:Y:S01]  /*39a0*/  FMNMX.FTZ R12, R82, R9, !PT ;  /* 0x00000009520c7209 */ /* 0x000fe20007810000 */
[--C-:B------:R-:W-:Y:S01]  /*39b0*/  FFMA.FTZ R9, R85, UR28, -R24.reuse ;  /* 0x0000001c55097c23 */ /* 0x100fe20008010818 */
[----:B------:R-:W-:Y:S01]  /*39c0*/  ISETP.GT.AND P2, PT, R97, 0x30, PT ;  /* 0x000000306100780c */ /* 0x000fe20003f44270 */
[--C-:B------:R-:W-:Y:S01]  /*39d0*/  FFMA.FTZ R34, R34, UR28, -R24.reuse ;  /* 0x0000001c22227c23 */ /* 0x100fe20008010818 */
[----:B0-----:R-:W-:Y:S01]  /*39e0*/  FSEL R84, R20, -INF , P1 ;  /* 0xff80000014547808 */ /* 0x001fe20000800000 */
[----:B------:R-:W-:Y:S01]  /*39f0*/  FFMA.FTZ R26, R26, UR28, -R24 ;  /* 0x0000001c1a1a7c23 */ /* 0x000fe20008010818 */
[----:B------:R-:W-:Y:S01]  /*3a00*/  FMNMX.FTZ R11, R83, R12, !PT ;  /* 0x0000000c530b7209 */ /* 0x000fe20007810000 */
[----:B------:R-:W0:Y:S01]  /*3a10*/  MUFU.TANH R73, R73 ;  /* 0x0000004900497308 */ /* 0x000e220000002400 */
[----:B------:R-:W-:-:S02]  /*3a20*/  ISETP.GT.AND P1, PT, R97, 0x31, PT ;  /* 0x000000316100780c */ /* 0x000fc40003f24270 */
[----:B--2---:R-:W-:Y:S02]  /*3a30*/  FSEL R85, R21, -INF , P2 ;  /* 0xff80000015557808 */ /* 0x004fe40001000000 */
[----:B------:R-:W-:Y:S02]  /*3a40*/  FMNMX.FTZ R12, R84, R11, !PT ;  /* 0x0000000b540c7209 */ /* 0x000fe40007810000 */
[----:B------:R-:W-:Y:S01]  /*3a50*/  ISETP.GT.AND P2, PT, R97, 0x38, PT ;  /* 0x000000386100780c */ /* 0x000fe20003f44270 */
[----:B------:R-:W2:Y:S01]  /*3a60*/  MUFU.TANH R75, R75 ;  /* 0x0000004b004b7308 */ /* 0x000ea20000002400 */
[----:B---3--:R-:W-:Y:S02]  /*3a70*/  FSEL R72, R72, -INF , P1 ;  /* 0xff80000048487808 */ /* 0x008fe40000800000 */
[----:B------:R-:W-:Y:S02]  /*3a80*/  FMNMX.FTZ R11, R85, R12, !PT ;  /* 0x0000000c550b7209 */ /* 0x000fe40007810000 */
[----:B------:R-:W-:-:S02]  /*3a90*/  ISETP.GT.AND P1, PT, R97, 0x39, PT ;  /* 0x000000396100780c */ /* 0x000fc40003f24270 */
[----:B-1----:R-:W-:Y:S01]  /*3aa0*/  FSEL R74, R74, -INF , P2 ;  /* 0xff8000004a4a7808 */ /* 0x002fe20001000000 */
[----:B------:R-:W1:Y:S01]  /*3ab0*/  MUFU.TANH R56, R56 ;  /* 0x0000003800387308 */ /* 0x000e620000002400 */
[----:B------:R-:W-:Y:S02]  /*3ac0*/  FMNMX.FTZ R11, R72, R11, !PT ;  /* 0x0000000b480b7209 */ /* 0x000fe40007810000 */
[----:B------:R-:W-:Y:S02]  /*3ad0*/  ISETP.GT.AND P2, PT, R97, 0x40, PT ;  /* 0x000000406100780c */ /* 0x000fe40003f44270 */
[----:B0-----:R-:W-:Y:S02]  /*3ae0*/  FSEL R73, R73, -INF , P1 ;  /* 0xff80000049497808 */ /* 0x001fe40000800000 */
[----:B------:R-:W-:Y:S01]  /*3af0*/  FMNMX.FTZ R14, R74, R11, !PT ;  /* 0x0000000b4a0e7209 */ /* 0x000fe20007810000 */
[----:B------:R-:W0:Y:S01]  /*3b00*/  MUFU.TANH R57, R57 ;  /* 0x0000003900397308 */ /* 0x000e220000002400 */
[----:B------:R-:W-:-:S02]  /*3b10*/  ISETP.GT.AND P1, PT, R97, 0x41, PT ;  /* 0x000000416100780c */ /* 0x000fc40003f24270 */
[----:B--2---:R-:W-:Y:S02]  /*3b20*/  FSEL R75, R75, -INF , P2 ;  /* 0xff8000004b4b7808 */ /* 0x004fe40001000000 */
[----:B------:R-:W-:Y:S02]  /*3b30*/  FMNMX.FTZ R14, R73, R14, !PT ;  /* 0x0000000e490e7209 */ /* 0x000fe40007810000 */
[----:B------:R-:W-:Y:S01]  /*3b40*/  ISETP.GT.AND P2, PT, R97, 0x48, PT ;  /* 0x000000486100780c */ /* 0x000fe20003f44270 */
[----:B------:R-:W2:Y:S01]  /*3b50*/  MUFU.TANH R58, R58 ;  /* 0x0000003a003a7308 */ /* 0x000ea20000002400 */
[----:B-1----:R-:W-:Y:S01]  /*3b60*/  FSEL R79, R56, -INF , P1 ;  /* 0xff800000384f7808 */ /* 0x002fe20000800000 */
[----:B------:R-:W-:Y:S01]  /*3b70*/  FFMA.FTZ R56, R51, UR28, -R24 ;  /* 0x0000001c33387c23 */ /* 0x000fe20008010818 */
[----:B------:R-:W-:Y:S02]  /*3b80*/  FMNMX.FTZ R20, R75, R14, !PT ;  /* 0x0000000e4b147209 */ /* 0x000fe40007810000 */
[----:B------:R-:W-:-:S02]  /*3b90*/  ISETP.GT.AND P1, PT, R97, 0x49, PT ;  /* 0x000000496100780c */ /* 0x000fc40003f24270 */
[----:B------:R-:W-:Y:S01]  /*3ba0*/  FMNMX.FTZ R20, R79, R20, !PT ;  /* 0x000000144f147209 */ /* 0x000fe20007810000 */
        /* <DEDUP_REMOVED lines=9> */
[----:B------:R-:W-:Y:S01]  /*3c40*/  MUFU.TANH R61, R61 ;  /* 0x0000003d003d7308 */ /* 0x000fe20000002400 */
[----:B0-----:R-:W-:Y:S02]  /*3c50*/  FSEL R90, R60, -INF , P1 ;  /* 0xff8000003c5a7808 */ /* 0x001fe40000800000 */
[----:B------:R-:W-:-:S05]  /*3c60*/  ISETP.GT.AND P1, PT, R97, 0x59, PT ;  /* 0x000000596100780c */ /* 0x000fca0003f24270 */
[----:B------:R-:W0:Y:S08]  /*3c70*/  MUFU.TANH R63, R63 ;  /* 0x0000003f003f7308 */ /* 0x000e300000002400 */
[----:B------:R2:W-:Y:S08]  /*3c80*/  MUFU.EX2 R8, R89 ;  /* 0x0000005900087308 */ /* 0x0005f00000000800 */
[----:B------:R-:W-:Y:S01]  /*3c90*/  MUFU.TANH R40, R40 ;  /* 0x0000002800287308 */ /* 0x000fe20000002400 */
[----:B--2---:R-:W-:-:S02]  /*3ca0*/  FSEL R89, R59, -INF , P2 ;  /* 0xff8000003b597808 */ /* 0x004fc40001000000 */
[----:B------:R-:W-:Y:S02]  /*3cb0*/  ISETP.GT.AND P2, PT, R97, 0x58, PT ;  /* 0x000000586100780c */ /* 0x000fe40003f44270 */
[----:B------:R-:W-:Y:S02]  /*3cc0*/  FMNMX.FTZ R15, R89, R20, !PT ;  /* 0x00000014590f7209 */ /* 0x000fe40007810000 */
[----:B-1----:R-:W-:Y:S01]  /*3cd0*/  FSEL R92, R62, -INF , P2 ;  /* 0xff8000003e5c7808 */ /* 0x002fe20001000000 */
[----:B------:R-:W1:Y:S01]  /*3ce0*/  MUFU.TANH R100, R100 ;  /* 0x0000006400647308 */ /* 0x000e620000002400 */
[----:B------:R-:W-:Y:S02]  /*3cf0*/  FMNMX.FTZ R15, R90, R15, !PT ;  /* 0x0000000f5a0f7209 */ /* 0x000fe40007810000 */
[----:B------:R-:W-:Y:S02]  /*3d00*/  ISETP.GT.AND P2, PT, R97, 0x60, PT ;  /* 0x000000606100780c */ /* 0x000fe40003f44270 */
[----:B------:R-:W-:-:S02]  /*3d10*/  FMNMX.FTZ R36, R92, R15, !PT ;  /* 0x0000000f5c247209 */ /* 0x000fc40007810000 */
[----:B0-----:R-:W-:Y:S01]  /*3d20*/  FSEL R94, R63, -INF , P2 ;  /* 0xff8000003f5e7808 */ /* 0x001fe20001000000 */
[----:B------:R0:W-:Y:S01]  /*3d30*/  MUFU.EX2 R6, R93 ;  /* 0x0000005d00067308 */ /* 0x0001e20000000800 */
[----:B------:R-:W-:-:S07]  /*3d40*/  ISETP.GT.AND P2, PT, R97, 0x68, PT ;  /* 0x000000686100780c */ /* 0x000fce0003f44270 */
[----:B------:R2:W-:Y:S01]  /*3d50*/  MUFU.EX2 R3, R91 ;  /* 0x0000005b00037308 */ /* 0x0005e20000000800 */
[----:B0-----:R-:W-:Y:S02]  /*3d60*/  FSEL R93, R61, -INF , P1 ;  /* 0xff8000003d5d7808 */ /* 0x001fe40000800000 */
[----:B------:R-:W-:Y:S02]  /*3d70*/  ISETP.GT.AND P1, PT, R97, 0x61, PT ;  /* 0x000000616100780c */ /* 0x000fe40003f24270 */
[----:B------:R-:W-:Y:S01]  /*3d80*/  FMNMX.FTZ R21, R93, R36, !PT ;  /* 0x000000245d157209 */ /* 0x000fe20007810000 */
[--C-:B------:R-:W-:Y:S01]  /*3d90*/  FFMA.FTZ R36, R69, UR28, -R24.reuse ;  /* 0x0000001c45247c23 */ /* 0x100fe20008010818 */
[----:B-1----:R-:W-:Y:S01]  /*3da0*/  FSEL R61, R100, -INF , P2 ;  /* 0xff800000643d7808 */ /* 0x002fe20001000000 */
[----:B------:R0:W1:Y:S01]  /*3db0*/  MUFU.TANH R110, R25 ;  /* 0x00000019006e7308 */ /* 0x0000620000002400 */
[----:B--2---:R-:W-:Y:S02]  /*3dc0*/  FSEL R91, R40, -INF , P1 ;  /* 0xff800000285b7808 */ /* 0x004fe40000800000 */
[----:B------:R-:W-:Y:S01]  /*3dd0*/  FMNMX.FTZ R40, R94, R21, !PT ;  /* 0x000000155e287209 */ /* 0x000fe20007810000 */
[----:B------:R-:W-:-:S01]  /*3de0*/  FFMA.FTZ R21, R68, UR28, -R24 ;  /* 0x0000001c44157c23 */ /* 0x000fc20008010818 */
[----:B------:R-:W-:-:S02]  /*3df0*/  ISETP.GT.AND P1, PT, R97, 0x69, PT ;  /* 0x000000696100780c */ /* 0x000fc40003f24270 */
[----:B------:R-:W-:Y:S01]  /*3e00*/  FMNMX.FTZ R40, R91, R40, !PT ;  /* 0x000000285b287209 */ /* 0x000fe20007810000 */
[----:B------:R2:W3:Y:S01]  /*3e10*/  MUFU.TANH R111, R28 ;  /* 0x0000001c006f7308 */ /* 0x0004e20000002400 */
[----:B------:R-:W-:Y:S01]  /*3e20*/  ISETP.GT.AND P2, PT, R97, 0x70, PT ;  /* 0x000000706100780c */ /* 0x000fe20003f44270 */
[--C-:B0-----:R-:W-:Y:S01]  /*3e30*/  FFMA.FTZ R25, R103, UR28, -R24.reuse ;  /* 0x0000001c67197c23 */ /* 0x101fe20008010818 */
[----:B------:R-:W-:Y:S02]  /*3e40*/  FSEL R59, R104, -INF , P1 ;  /* 0xff800000683b7808 */ /* 0x000fe40000800000 */
[----:B------:R-:W-:Y:S02]  /*3e50*/  FMNMX.FTZ R40, R61, R40, !PT ;  /* 0x000000283d287209 */ /* 0x000fe40007810000 */
[----:B------:R-:W-:Y:S01]  /*3e60*/  ISETP.GT.AND P1, PT, R97, 0x71, PT ;  /* 0x000000716100780c */ /* 0x000fe20003f24270 */
[----:B------:R-:W0:Y:S01]  /*3e70*/  MUFU.TANH R102, R102 ;  /* 0x0000006600667308 */ /* 0x000e220000002400 */
[----:B------:R-:W-:Y:S01]  /*3e80*/  FSEL R60, R105, -INF , P2 ;  /* 0xff800000693c7808 */ /* 0x000fe20001000000 */
[----:B--2---:R-:W-:Y:S01]  /*3e90*/  FFMA.FTZ R28, R101, UR28, -R24 ;  /* 0x0000001c651c7c23 */ /* 0x004fe20008010818 */
[----:B------:R-:W-:-:S02]  /*3ea0*/  FMNMX.FTZ R63, R59, R40, !PT ;  /* 0x000000283b3f7209 */ /* 0x000fc40007810000 */
[C---:B------:R-:W-:Y:S02]  /*3eb0*/  ISETP.GT.AND P2, PT, R97.reuse, 0x78, PT ;  /* 0x000000786100780c */ /* 0x040fe40003f44270 */
[----:B------:R-:W-:Y:S01]  /*3ec0*/  FSEL R62, R106, -INF , P1 ;  /* 0xff8000006a3e7808 */ /* 0x000fe20000800000 */
[----:B------:R2:W-:Y:S01]  /*3ed0*/  MUFU.EX2 R15, R70 ;  /* 0x00000046000f7308 */ /* 0x0005e20000000800 */
[----:B------:R-:W-:Y:S02]  /*3ee0*/  FMNMX.FTZ R63, R60, R63, !PT ;  /* 0x0000003f3c3f7209 */ /* 0x000fe40007810000 */
[----:B------:R-:W-:Y:S02]  /*3ef0*/  ISETP.GT.AND P1, PT, R97, 0x79, PT ;  /* 0x000000796100780c */ /* 0x000fe40003f24270 */
[----:B------:R-:W-:Y:S02]  /*3f00*/  FSEL R51, R107, -INF , P2 ;  /* 0xff8000006b337808 */ /* 0x000fe40001000000 */
[----:B------:R-:W-:Y:S01]  /*3f10*/  FMNMX.FTZ R40, R62, R63, !PT ;  /* 0x0000003f3e287209 */ /* 0x000fe20007810000 */
[----:B------:R-:W-:Y:S01]  /*3f20*/  MUFU.TANH R96, R96 ;  /* 0x0000006000607308 */ /* 0x000fe20000002400 */
[----:B------:R-:W-:-:S02]  /*3f30*/  ISETP.GT.AND P2, PT, R97, 0x80, PT ;  /* 0x000000806100780c */ /* 0x000fc40003f44270 */
[----:B------:R-:W-:Y:S02]  /*3f40*/  FSEL R63, R108, -INF , P1 ;  /* 0xff8000006c3f7808 */ /* 0x000fe40000800000 */
[----:B--2---:R-:W-:Y:S02]  /*3f50*/  FMNMX.FTZ R70, R51, R40, !PT ;  /* 0x0000002833467209 */ /* 0x004fe40007810000 */
[----:B------:R-:W-:Y:S01]  /*3f60*/  ISETP.GT.AND P1, PT, R97, 0x81, PT ;  /* 0x000000816100780c */ /* 0x000fe20003f24270 */
[----:B------:R2:W-:Y:S01]  /*3f70*/  MUFU.EX2 R20, R71 ;  /* 0x0000004700147308 */ /* 0x0005e20000000800 */
[----:B------:R-:W-:Y:S02]  /*3f80*/  FSEL R68, R109, -INF , P2 ;  /* 0xff8000006d447808 */ /* 0x000fe40001000000 */
[----:B------:R-:W-:Y:S02]  /*3f90*/  FMNMX.FTZ R69, R63, R70, !PT ;  /* 0x000000463f457209 */ /* 0x000fe40007810000 */
[----:B------:R-:W-:-:S02]  /*3fa0*/  ISETP.GT.AND P2, PT, R97, 0x88, PT ;  /* 0x000000886100780c */ /* 0x000fc40003f44270 */
[----:B------:R-:W-:Y:S01]  /*3fb0*/  FMNMX.FTZ R70, R68, R69, !PT ;  /* 0x0000004544467209 */ /* 0x000fe20007810000 */
[----:B------:R-:W4:Y:S01]  /*3fc0*/  MUFU.TANH R86, R86 ;  /* 0x0000005600567308 */ /* 0x000f220000002400 */
[----:B--2---:R-:W-:-:S01]  /*3fd0*/  FFMA.FTZ R71, R47, UR28, -R24 ;  /* 0x0000001c2f477c23 */ /* 0x004fc20008010818 */
[----:B-1----:R-:W-:Y:S02]  /*3fe0*/  FSEL R47, R110, -INF , P1 ;  /* 0xff8000006e2f7808 */ /* 0x002fe40000800000 */
[----:B------:R-:W-:Y:S02]  /*3ff0*/  ISETP.GT.AND P1, PT, R97, 0x89, PT ;  /* 0x000000896100780c */ /* 0x000fe40003f24270 */
[----:B---3--:R-:W-:Y:S02]  /*4000*/  FSEL R69, R111, -INF , P2 ;  /* 0xff8000006f457808 */ /* 0x008fe40001000000 */
[----:B------:R1:W-:Y:S01]  /*4010*/  MUFU.EX2 R11, R13 ;  /* 0x0000000d000b7308 */ /* 0x0003e20000000800 */
[----:B------:R-:W-:-:S07]  /*4020*/  ISETP.GT.AND P2, PT, R97, 0x90, PT ;  /* 0x000000906100780c */ /* 0x000fce0003f44270 */
[----:B------:R-:W2:Y:S01]  /*4030*/  MUFU.TANH R98, R98 ;  /* 0x0000006200627308 */ /* 0x000ea20000002400 */
[----:B-1----:R-:W-:-:S01]  /*4040*/  FFMA.FTZ R13, R76, UR28, -R24 ;  /* 0x0000001c4c0d7c23 */ /* 0x002fc20008010818 */
[----:B------:R-:W-:Y:S02]  /*4050*/  FMNMX.FTZ R76, R47, R70, !PT ;  /* 0x000000462f4c7209 */ /* 0x000fe40007810000 */
[----:B0-----:R-:W-:Y:S02]  /*4060*/  FSEL R70, R102, -INF , P1 ;  /* 0xff80000066467808 */ /* 0x001fe40000800000 */
[----:B------:R-:W-:Y:S02]  /*4070*/  ISETP.GT.AND P1, PT, R97, 0x91, PT ;  /* 0x000000916100780c */ /* 0x000fe40003f24270 */
[----:B------:R-:W0:Y:S08]  /*4080*/  MUFU.TANH R88, R88 ;  /* 0x0000005800587308 */ /* 0x000e300000002400 */
[----:B------:R1:W-:Y:S08]  /*4090*/  MUFU.EX2 R14, R77 ;  /* 0x0000004d000e7308 */ /* 0x0003f00000000800 */
[----:B------:R3:W-:Y:S01]  /*40a0*/  MUFU.EX2 R40, R71 ;  /* 0x0000004700287308 */ /* 0x0007e20000000800 */
[----:B-1----:R-:W-:-:S02]  /*40b0*/  FMNMX.FTZ R77, R69, R76, !PT ;  /* 0x0000004c454d7209 */ /* 0x002fc40007810000 */
[----:B----4-:R-:W-:Y:S02]  /*40c0*/  FSEL R76, R86, -INF , P1 ;  /* 0xff800000564c7808 */ /* 0x010fe40000800000 */
[----:B------:R-:W-:-:S03]  /*40d0*/  ISETP.GT.AND P1, PT, R97, 0x99, PT ;  /* 0x000000996100780c */ /* 0x000fc60003f24270 */
[----:B------:R1:W-:Y:S01]  /*40e0*/  MUFU.EX2 R12, R81 ;  /* 0x00000051000c7308 */ /* 0x0003e20000000800 */
[----:B---3--:R-:W-:Y:S02]  /*40f0*/  FSEL R71, R96, -INF , P2 ;  /* 0xff80000060477808 */ /* 0x008fe40001000000 */
[----:B------:R-:W-:Y:S02]  /*4100*/  FMNMX.FTZ R96, R70, R77, !PT ;  /* 0x0000004d46607209 */ /* 0x000fe40007810000 */
[----:B------:R-:W-:-:S03]  /*4110*/  ISETP.GT.AND P2, PT, R97, 0x98, PT ;  /* 0x000000986100780c */ /* 0x000fc60003f44270 */
[----:B------:R-:W-:Y:S01]  /*4120*/  MUFU.EX2 R25, R25 ;  /* 0x0000001900197308 */ /* 0x000fe20000000800 */
[----:B-1----:R-:W-:Y:S02]  /*4130*/  FMNMX.FTZ R81, R71, R96, !PT ;  /* 0x0000006047517209 */ /* 0x002fe40007810000 */
[----:B--2---:R-:W-:Y:S02]  /*4140*/  FSEL R77, R98, -INF , P2 ;  /* 0xff800000624d7808 */ /* 0x004fe40001000000 */
[----:B------:R-:W-:Y:S02]  /*4150*/  FMNMX.FTZ R86, R76, R81, !PT ;  /* 0x000000514c567209 */ /* 0x000fe40007810000 */
[----:B0-----:R-:W-:Y:S01]  /*4160*/  FSEL R81, R88, -INF , P1 ;  /* 0xff80000058517808 */ /* 0x001fe20000800000 */
[----:B------:R-:W0:Y:S01]  /*4170*/  MUFU.EX2 R28, R28 ;  /* 0x0000001c001c7308 */ /* 0x000e220000000800 */
[----:B------:R-:W-:-:S04]  /*4180*/  FMNMX.FTZ R86, R77, R86, !PT ;  /* 0x000000564d567209 */ /* 0x000fc80007810000 */
[----:B------:R-:W-:Y:S01]  /*4190*/  FMNMX.FTZ R88, R81, R86, !PT ;  /* 0x0000005651587209 */ /* 0x000fe20007810000 */
[----:B------:R-:W-:-:S01]  /*41a0*/  FFMA.FTZ R86, R46, UR28, -R24 ;  /* 0x0000001c2e567c23 */ /* 0x000fc20008010818 */
[--C-:B------:R-:W-:Y:S01]  /*41b0*/  FFMA.FTZ R46, R50, UR28, -R24.reuse ;  /* 0x0000001c322e7c23 */ /* 0x100fe20008010818 */
[----:B------:R-:W-:-:S01]  /*41c0*/  FFMA.FTZ R50, R66, UR28, -R24 ;  /* 0x0000001c42327c23 */ /* 0x000fc20008010818 */
[----:B------:R-:W1:Y:S01]  /*41d0*/  MUFU.EX2 R29, R29 ;  /* 0x0000001d001d7308 */ /* 0x000e620000000800 */
[----:B------:R-:W2:Y:S07]  /*41e0*/  SHFL.BFLY PT, R95, R88, 0x2, 0x1f ;  /* 0x0c401f00585f7f89 */ /* 0x000eae00000e0000 */
[----:B------:R-:W3:Y:S01]  /*41f0*/  MUFU.EX2 R32, R32 ;  /* 0x0000002000207308 */ /* 0x000ee20000000800 */
[----:B0-----:R-:W-:-:S07]  /*4200*/  FADD.FTZ R98, R25, R28 ;  /* 0x0000001c19627221 */ /* 0x001fce0000010000 */
[----:B------:R-:W0:Y:S08]  /*4210*/  MUFU.EX2 R33, R33 ;  /* 0x0000002100217308 */ /* 0x000e300000000800 */
[----:B------:R-:W-:Y:S01]  /*4220*/  MUFU.EX2 R5, R5 ;  /* 0x0000000500057308 */ /* 0x000fe20000000800 */
[----:B--2---:R-:W-:-:S05]  /*4230*/  FMNMX.FTZ R95, R88, R95, !PT ;  /* 0x0000005f585f7209 */ /* 0x004fca0007810000 */
[----:B------:R-:W2:Y:S02]  /*4240*/  SHFL.BFLY PT, R88, R95, 0x1, 0x1f ;  /* 0x0c201f005f587f89 */ /* 0x000ea400000e0000 */
[----:B------:R-:W-:Y:S08]  /*4250*/  MUFU.EX2 R10, R10 ;  /* 0x0000000a000a7308 */ /* 0x000ff00000000800 */
[----:B------:R-:W-:Y:S08]  /*4260*/  MUFU.EX2 R9, R9 ;  /* 0x0000000900097308 */ /* 0x000ff00000000800 */
[----:B------:R-:W-:Y:S01]  /*4270*/  MUFU.EX2 R13, R13 ;  /* 0x0000000d000d7308 */ /* 0x000fe20000000800 */
[----:B--2---:R-:W-:Y:S01]  /*4280*/  FMNMX.FTZ R88, R95, R88, !PT ;  /* 0x000000585f587209 */ /* 0x004fe20007810000 */
[----:B------:R-:W-:-:S06]  /*4290*/  IMAD.U32 R95, RZ, RZ, UR28 ;  /* 0x0000001cff5f7e24 */ /* 0x000fcc000f8e00ff */
[----:B------:R-:W-:Y:S01]  /*42a0*/  MUFU.EX2 R36, R36 ;  /* 0x0000002400247308 */ /* 0x000fe20000000800 */
[C---:B------:R-:W-:Y:S01]  /*42b0*/  FSETP.NEU.FTZ.AND P1, PT, R88.reuse, -INF , PT ;  /* 0xff8000005800780b */ /* 0x040fe20003f3d000 */
[----:B------:R-:W-:-:S05]  /*42c0*/  FFMA.FTZ R38, R88, R95, -8 ;  /* 0xc100000058267423 */ /* 0x000fca000001005f */
[----:B------:R-:W-:Y:S01]  /*42d0*/  FSEL R66, R38, RZ, P1 ;  /* 0x000000ff26427208 */ /* 0x000fe20000800000 */
[----:B------:R-:W-:-:S01]  /*42e0*/  FFMA.FTZ R38, R39, UR28, -R24 ;  /* 0x0000001c27267c23 */ /* 0x000fc20008010818 */
        /* <DEDUP_REMOVED lines=22> */
[--C-:B------:R-:W-:Y:S01]  /*4450*/  FFMA.FTZ R57, R57, UR28, -R66.reuse ;  /* 0x0000001c39397c23 */ /* 0x100fe20008010842 */
[----:B------:R-:W-:-:S01]  /*4460*/  FFMA.FTZ R62, R62, UR28, -R66 ;  /* 0x0000001c3e3e7c23 */ /* 0x000fc20008010842 */
[----:B------:R4:W5:Y:S01]  /*4470*/  MUFU.EX2 R95, R45 ;  /* 0x0000002d005f7308 */ /* 0x0009620000000800 */
        /* <DEDUP_REMOVED lines=8> */
[----:B----4-:R-:W-:-:S01]  /*4500*/  FFMA.FTZ R45, R85, UR28, -R66 ;  /* 0x0000001c552d7c23 */ /* 0x010fc20008010842 */
[----:B-1----:R-:W-:Y:S01]  /*4510*/  FADD.FTZ R85, R29, R98 ;  /* 0x000000621d557221 */ /* 0x002fe20000010000 */
[----:B------:R-:W-:-:S01]  /*4520*/  FFMA.FTZ R61, R61, UR28, -R66 ;  /* 0x0000001c3d3d7c23 */ /* 0x000fc20008010842 */
[--C-:B------:R-:W-:Y:S01]  /*4530*/  FFMA.FTZ R60, R60, UR28, -R66.reuse ;  /* 0x0000001c3c3c7c23 */ /* 0x100fe20008010842 */
[----:B------:R-:W-:-:S01]  /*4540*/  FFMA.FTZ R51, R51, UR28, -R66 ;  /* 0x0000001c33337c23 */ /* 0x000fc20008010842 */
[----:B---3--:R-:W-:Y:S01]  /*4550*/  FADD.FTZ R98, R32, R85 ;  /* 0x0000005520627221 */ /* 0x008fe20000010000 */
[----:B------:R-:W-:-:S01]  /*4560*/  FFMA.FTZ R63, R63, UR28, -R66 ;  /* 0x0000001c3f3f7c23 */ /* 0x000fc20008010842 */
[----:B------:R-:W1:Y:S01]  /*4570*/  MUFU.EX2 R37, R37 ;  /* 0x0000002500257308 */ /* 0x000e620000000800 */
[----:B------:R-:W-:-:S01]  /*4580*/  FFMA.FTZ R68, R68, UR28, -R66 ;  /* 0x0000001c44447c23 */ /* 0x000fc20008010842 */
[----:B0-----:R-:W-:Y:S01]  /*4590*/  FADD.FTZ R85, R33, R98 ;  /* 0x0000006221557221 */ /* 0x001fe20000010000 */
[----:B------:R-:W-:-:S01]  /*45a0*/  FFMA.FTZ R69, R69, UR28, -R66 ;  /* 0x0000001c45457c23 */ /* 0x000fc20008010842 */
[--C-:B------:R-:W-:Y:S01]  /*45b0*/  FFMA.FTZ R70, R70, UR28, -R66.reuse ;  /* 0x0000001c46467c23 */ /* 0x100fe20008010842 */
[----:B------:R-:W-:-:S01]  /*45c0*/  FFMA.FTZ R71, R71, UR28, -R66 ;  /* 0x0000001c47477c23 */ /* 0x000fc20008010842 */
[--C-:B------:R-:W-:Y:S01]  /*45d0*/  FFMA.FTZ R76, R76, UR28, -R66.reuse ;  /* 0x0000001c4c4c7c23 */ /* 0x100fe20008010842 */
[----:B------:R-:W-:-:S01]  /*45e0*/  FFMA.FTZ R77, R77, UR28, -R66 ;  /* 0x0000001c4d4d7c23 */ /* 0x000fc20008010842 */
[----:B------:R-:W0:Y:S08]  /*45f0*/  MUFU.EX2 R44, R44 ;  /* 0x0000002c002c7308 */ /* 0x000e300000000800 */
[----:B------:R2:W-:Y:S08]  /*4600*/  MUFU.EX2 R97, R82 ;  /* 0x0000005200617308 */ /* 0x0005f00000000800 */
[----:B------:R-:W3:Y:S01]  /*4610*/  MUFU.EX2 R53, R53 ;  /* 0x0000003500357308 */ /* 0x000ee20000000800 */
[----:B--2---:R-:W-:-:S07]  /*4620*/  FADD.FTZ R82, R39, R48 ;  /* 0x0000003027527221 */ /* 0x004fce0000010000 */
[----:B------:R5:W-:Y:S08]  /*4630*/  MUFU.EX2 R52, R79 ;  /* 0x0000004f00347308 */ /* 0x000bf00000000800 */
[----:B------:R-:W2:Y:S01]  /*4640*/  MUFU.EX2 R78, R78 ;  /* 0x0000004e004e7308 */ /* 0x000ea20000000800 */
[----:B-----5:R-:W-:-:S01]  /*4650*/  FADD.FTZ R79, R95, R82 ;  /* 0x000000525f4f7221 */ /* 0x020fc20000010000 */
[----:B------:R-:W-:-:S03]  /*4660*/  F2FP.SATFINITE.E4M3.F32.PACK_AB_MERGE_C R95, R96, R95, RZ ;  /* 0x0000005f605f723e */ /* 0x000fc600048070ff */
[----:B------:R-:W-:Y:S01]  /*4670*/  FADD.FTZ R82, R96, R79 ;  /* 0x0000004f60527221 */ /* 0x000fe20000010000 */
[----:B------:R-:W-:Y:S02]  /*4680*/  F2FP.SATFINITE.E4M3.F32.PACK_AB_MERGE_C R184, R48, R39, R95 ;  /* 0x0000002730b8723e */ /* 0x000fe4000480705f */
[----:B------:R-:W4:Y:S01]  /*4690*/  MUFU.EX2 R80, R80 ;  /* 0x0000005000507308 */ /* 0x000f220000000800 */
[----:B-1----:R-:W-:-:S01]  /*46a0*/  FADD.FTZ R79, R37, R82 ;  /* 0x00000052254f7221 */ /* 0x002fc20000010000 */
[----:B------:R-:W-:-:S03]  /*46b0*/  FADD.FTZ R82, R6, R85 ;  /* 0x0000005506527221 */ /* 0x000fc60000010000 */
[----:B0-----:R-:W-:Y:S01]  /*46c0*/  FADD.FTZ R2, R44, R79 ;  /* 0x0000004f2c027221 */ /* 0x001fe20000010000 */
[----:B------:R-:W-:-:S02]  /*46d0*/  FADD.FTZ R85, R3, R82 ;  /* 0x0000005203557221 */ /* 0x000fc40000010000 */
[----:B------:R-:W0:Y:S01]  /*46e0*/  MUFU.EX2 R83, R83 ;  /* 0x0000005300537308 */ /* 0x000e220000000800 */
[----:B---3--:R-:W-:-:S01]  /*46f0*/  FADD.FTZ R79, R53, R2 ;  /* 0x00000002354f7221 */ /* 0x008fc20000010000 */
[----:B------:R-:W-:Y:S01]  /*4700*/  FADD.FTZ R24, R8, R85 ;  /* 0x0000005508187221 */ /* 0x000fe20000010000 */
[C---:B--2---:R-:W-:Y:S02]  /*4710*/  F2FP.SATFINITE.E4M3.F32.PACK_AB_MERGE_C R53, R78.reuse, R53, RZ ;  /* 0x000000354e35723e */ /* 0x044fe400048070ff */
[----:B------:R-:W-:Y:S01]  /*4720*/  FADD.FTZ R79, R78, R79 ;  /* 0x0000004f4e4f7221 */ /* 0x000fe20000010000 */
[----:B------:R-:W-:-:S01]  /*4730*/  FADD.FTZ R85, R5, R24 ;  /* 0x0000001805557221 */ /* 0x000fc20000010000 */
[----:B------:R-:W-:Y:S01]  /*4740*/  F2FP.SATFINITE.E4M3.F32.PACK_AB_MERGE_C R186, R44, R37, R53 ;  /* 0x000000252cba723e */ /* 0x000fe20004807035 */
[----:B------:R-:W1:Y:S01]  /*4750*/  MUFU.EX2 R84, R84 ;  /* 0x0000005400547308 */ /* 0x000e620000000800 */
[----:B----4-:R-:W-:-:S01]  /*4760*/  FADD.FTZ R24, R80, R79 ;  /* 0x0000004f50187221 */ /* 0x010fc20000010000 */
[----:B------:R-:W-:-:S03]  /*4770*/  FADD.FTZ R98, R10, R85 ;  /* 0x000000550a627221 */ /* 0x000fc60000010000 */
[----:B------:R-:W-:Y:S01]  /*4780*/  FADD.FTZ R82, R97, R24 ;  /* 0x0000001861527221 */ /* 0x000fe20000010000 */
[----:B------:R-:W-:-:S01]  /*4790*/  FADD.FTZ R79, R9, R98 ;  /* 0x00000062094f7221 */ /* 0x000fc20000010000 */
[----:B------:R-:W-:Y:S01]  /*47a0*/  FFMA.FTZ R24, R47, UR28, -R66 ;  /* 0x0000001c2f187c23 */ /* 0x000fe20008010842 */
[----:B------:R-:W2:Y:S01]  /*47b0*/  MUFU.EX2 R45, R45 ;  /* 0x0000002d002d7308 */ /* 0x000ea20000000800 */
[----:B0-----:R-:W-:-:S01]  /*47c0*/  FADD.FTZ R47, R83, R82 ;  /* 0x00000052532f7221 */ /* 0x001fc20000010000 */
[----:B------:R-:W-:Y:S01]  /*47d0*/  FADD.FTZ R98, R12, R79 ;  /* 0x0000004f0c627221 */ /* 0x000fe20000010000 */
[----:B------:R-:W-:-:S03]  /*47e0*/  FFMA.FTZ R66, R81, UR28, -R66 ;  /* 0x0000001c51427c23 */ /* 0x000fc60008010842 */
[----:B------:R-:W-:Y:S02]  /*47f0*/  FADD.FTZ R79, R11, R98 ;  /* 0x000000620b4f7221 */ /* 0x000fe40000010000 */
[----:B------:R-:W0:Y:S01]  /*4800*/  MUFU.EX2 R72, R72 ;  /* 0x0000004800487308 */ /* 0x000e220000000800 */
[----:B-1----:R-:W-:-:S01]  /*4810*/  FADD.FTZ R82, R84, R47 ;  /* 0x0000002f54527221 */ /* 0x002fc20000010000 */
[----:B------:R-:W-:Y:S02]  /*4820*/  F2FP.SATFINITE.E4M3.F32.PACK_AB_MERGE_C R83, R84, R83, RZ ;  /* 0x000000535453723e */ /* 0x000fe400048070ff */
[----:B------:R-:W-:Y:S02]  /*4830*/  CS2R R84, SRZ ;  /* 0x0000000000547805 */ /* 0x000fe4000001ff00 */
[----:B------:R-:W-:Y:S02]  /*4840*/  F2FP.SATFINITE.E4M3.F32.PACK_AB_MERGE_C R180, R97, R80, R83 ;  /* 0x0000005061b4723e */ /* 0x000fe40004807053 */
[----:B------:R-:W-:Y:S01]  /*4850*/  CS2R R80, SRZ ;  /* 0x0000000000507805 */ /* 0x000fe2000001ff00 */
[----:B------:R-:W1:Y:S08]  /*4860*/  MUFU.EX2 R74, R74 ;  /* 0x0000004a004a7308 */ /* 0x000e700000000800 */
[----:B------:R-:W3:Y:S08]  /*4870*/  MUFU.EX2 R73, R73 ;  /* 0x0000004900497308 */ /* 0x000ef00000000800 */
[----:B------:R-:W4:Y:S08]  /*4880*/  MUFU.EX2 R75, R75 ;  /* 0x0000004b004b7308 */ /* 0x000f300000000800 */
[----:B------:R2:W-:Y:S08]  /*4890*/  MUFU.EX2 R2, R59 ;  /* 0x0000003b00027308 */ /* 0x0005f00000000800 */
[----:B------:R-:W5:Y:S01]  /*48a0*/  MUFU.EX2 R57, R57 ;  /* 0x0000003900397308 */ /* 0x000f620000000800 */
[----:B--2---:R-:W-:-:S01]  /*48b0*/  FADD.FTZ R59, R45, R82 ;  /* 0x000000522d3b7221 */ /* 0x004fc20000010000 */
[----:B------:R-:W-:-:S03]  /*48c0*/  FADD.FTZ R82, R14, R79 ;  /* 0x0000004f0e527221 */ /* 0x000fc60000010000 */
[----:B0-----:R-:W-:Y:S01]  /*48d0*/  FADD.FTZ R59, R72, R59 ;  /* 0x0000003b483b7221 */ /* 0x001fe20000010000 */
[----:B------:R-:W-:-:S01]  /*48e0*/  FADD.FTZ R79, R13, R82 ;  /* 0x000000520d4f7221 */ /* 0x000fc20000010000 */
[----:B------:R-:W-:Y:S01]  /*48f0*/  CS2R R82, SRZ ;  /* 0x0000000000527805 */ /* 0x000fe2000001ff00 */
[----:B------:R1:W-:Y:S08]  /*4900*/  MUFU.EX2 R47, R62 ;  /* 0x0000003e002f7308 */ /* 0x0003f00000000800 */
[----:B------:R-:W0:Y:S01]  /*4910*/  MUFU.EX2 R56, R56 ;  /* 0x0000003800387308 */ /* 0x000e220000000800 */
[----:B-1----:R-:W-:-:S01]  /*4920*/  FADD.FTZ R62, R74, R59 ;  /* 0x0000003b4a3e7221 */ /* 0x002fc20000010000 */
[----:B------:R-:W-:Y:S01]  /*4930*/  F2FP.SATFINITE.E4M3.F32.PACK_AB_MERGE_C R59, R32, R29, RZ ;  /* 0x0000001d203b723e */ /* 0x000fe200048070ff */
[----:B------:R-:W-:-:S01]  /*4940*/  FADD.FTZ R32, R20, R79 ;  /* 0x0000004f14207221 */ /* 0x000fc20000010000 */
[----:B------:R-:W-:Y:S01]  /*4950*/  F2FP.SATFINITE.E4M3.F32.PACK_AB_MERGE_C R79, R8, R3, RZ ;  /* 0x00000003084f723e */ /* 0x000fe200048070ff */
[----:B---3--:R-:W-:-:S01]  /*4960*/  FADD.FTZ R62, R73, R62 ;  /* 0x0000003e493e7221 */ /* 0x008fc20000010000 */
[----:B------:R-:W-:Y:S01]  /*4970*/  F2FP.SATFINITE.E4M3.F32.PACK_AB_MERGE_C R73, R73, R74, RZ ;  /* 0x0000004a4949723e */ /* 0x000fe200048070ff */
[----:B------:R-:W-:-:S01]  /*4980*/  FADD.FTZ R29, R15, R32 ;  /* 0x000000200f1d7221 */ /* 0x000fc20000010000 */
[----:B------:R-:W1:Y:S01]  /*4990*/  MUFU.EX2 R58, R58 ;  /* 0x0000003a003a7308 */ /* 0x000e620000000800 */
[----:B----4-:R-:W-:-:S01]  /*49a0*/  FADD.FTZ R3, R75, R62 ;  /* 0x0000003e4b037221 */ /* 0x010fc20000010000 */
[----:B------:R-:W-:Y:S01]  /*49b0*/  F2FP.SATFINITE.E4M3.F32.PACK_AB_MERGE_C R187, R6, R33, R79 ;  /* 0x0000002106bb723e */ /* 0x000fe2000480704f */
[----:B------:R-:W-:-:S01]  /*49c0*/  FADD.FTZ R62, R36, R29 ;  /* 0x0000001d243e7221 */ /* 0x000fc20000010000 */
[----:B------:R-:W-:Y:S01]  /*49d0*/  F2FP.SATFINITE.E4M3.F32.PACK_AB_MERGE_C R185, R28, R25, R59 ;  /* 0x000000191cb9723e */ /* 0x000fe2000480703b */
[----:B------:R-:W-:-:S01]  /*49e0*/  FADD.FTZ R32, R52, R3 ;  /* 0x0000000334207221 */ /* 0x000fc20000010000 */
[----:B------:R-:W-:Y:S01]  /*49f0*/  F2FP.SATFINITE.E4M3.F32.PACK_AB_MERGE_C R182, R72, R45, R73 ;  /* 0x0000002d48b6723e */ /* 0x000fe20004807049 */
[----:B------:R-:W-:-:S01]  /*4a00*/  FADD.FTZ R29, R21, R62 ;  /* 0x0000003e151d7221 */ /* 0x000fc20000010000 */
[----:B------:R-:W2:Y:S01]  /*4a10*/  MUFU.EX2 R49, R49 ;  /* 0x0000003100317308 */ /* 0x000ea20000000800 */
[----:B-----5:R-:W-:-:S01]  /*4a20*/  FADD.FTZ R3, R57, R32 ;  /* 0x0000002039037221 */ /* 0x020fc20000010000 */
[----:B------:R-:W-:Y:S01]  /*4a30*/  F2FP.SATFINITE.E4M3.F32.PACK_AB_MERGE_C R62, R12, R9, RZ ;  /* 0x000000090c3e723e */ /* 0x000fe200048070ff */
[----:B0-----:R-:W-:-:S01]  /*4a40*/  FADD.FTZ R29, R56, R29 ;  /* 0x0000001d381d7221 */ /* 0x001fc20000010000 */
[----:B------:R-:W-:-:S02]  /*4a50*/  F2FP.SATFINITE.E4M3.F32.PACK_AB_MERGE_C R32, R20, R13, RZ ;  /* 0x0000000d1420723e */ /* 0x000fc400048070ff */
[----:B------:R-:W-:Y:S02]  /*4a60*/  CS2R R78, SRZ ;  /* 0x00000000004e7805 */ /* 0x000fe4000001ff00 */
[----:B------:R-:W-:Y:S01]  /*4a70*/  F2FP.SATFINITE.E4M3.F32.PACK_AB_MERGE_C R181, R10, R5, R62 ;  /* 0x000000050ab5723e */ /* 0x000fe2000480703e */
[----:B------:R-:W-:-:S01]  /*4a80*/  FADD.FTZ R20, R40, R29 ;  /* 0x0000001d28147221 */ /* 0x000fc20000010000 */
[----:B------:R-:W0:Y:S01]  /*4a90*/  MUFU.EX2 R43, R43 ;  /* 0x0000002b002b7308 */ /* 0x000e220000000800 */
[----:B-1----:R-:W-:-:S01]  /*4aa0*/  FADD.FTZ R12, R58, R3 ;  /* 0x000000033a0c7221 */ /* 0x002fc20000010000 */
[----:B------:R-:W-:Y:S02]  /*4ab0*/  F2FP.SATFINITE.E4M3.F32.PACK_AB_MERGE_C R183, R14, R11, R32 ;  /* 0x0000000b0eb7723e */ /* 0x000fe40004807020 */
[----:B------:R-:W-:Y:S02]  /*4ac0*/  CS2R R72, SRZ ;  /* 0x0000000000487805 */ /* 0x000fe4000001ff00 */
[----:B------:R-:W-:-:S02]  /*4ad0*/  F2FP.SATFINITE.E4M3.F32.PACK_AB_MERGE_C R57, R58, R57, RZ ;  /* 0x000000393a39723e */ /* 0x000fc400048070ff */
[----:B------:R-:W-:Y:S02]  /*4ae0*/  CS2R R58, SRZ ;  /* 0x00000000003a7805 */ /* 0x000fe4000001ff00 */
[----:B------:R-:W-:Y:S02]  /*4af0*/  F2FP.SATFINITE.E4M3.F32.PACK_AB_MERGE_C R21, R56, R21, RZ ;  /* 0x000000153815723e */ /* 0x000fe400048070ff */
[----:B------:R-:W-:Y:S01]  /*4b00*/  CS2R R44, SRZ ;  /* 0x00000000002c7805 */ /* 0x000fe2000001ff00 */
[----:B------:R-:W1:Y:S01]  /*4b10*/  MUFU.EX2 R90, R90 ;  /* 0x0000005a005a7308 */ /* 0x000e620000000800 */
[----:B--2---:R-:W-:-:S01]  /*4b20*/  FADD.FTZ R9, R49, R12 ;  /* 0x0000000c31097221 */ /* 0x004fc20000010000 */
[----:B------:R-:W-:Y:S02]  /*4b30*/  F2FP.SATFINITE.E4M3.F32.PACK_AB_MERGE_C R176, R52, R75, R57 ;  /* 0x0000004b34b0723e */ /* 0x000fe40004807039 */
[----:B------:R-:W-:Y:S02]  /*4b40*/  CS2R R74, SRZ ;  /* 0x00000000004a7805 */ /* 0x000fe4000001ff00 */
[----:B------:R-:W-:-:S02]  /*4b50*/  F2FP.SATFINITE.E4M3.F32.PACK_AB_MERGE_C R177, R36, R15, R21 ;  /* 0x0000000f24b1723e */ /* 0x000fc40004807015 */
[----:B------:R-:W-:Y:S02]  /*4b60*/  CS2R R56, SRZ ;  /* 0x0000000000387805 */ /* 0x000fe4000001ff00 */
[----:B------:R-:W-:Y:S02]  /*4b70*/  CS2R R52, SRZ ;  /* 0x0000000000347805 */ /* 0x000fe4000001ff00 */
[----:B------:R-:W-:Y:S01]  /*4b80*/  CS2R R36, SRZ ;  /* 0x0000000000247805 */ /* 0x000fe2000001ff00 */
[----:B------:R-:W2:Y:S01]  /*4b90*/  MUFU.EX2 R42, R42 ;  /* 0x0000002a002a7308 */ /* 0x000ea20000000800 */
[----:B0-----:R-:W-:-:S01]  /*4ba0*/  FADD.FTZ R13, R43, R20 ;  /* 0x000000142b0d7221 */ /* 0x001fc20000010000 */
[----:B------:R-:W-:Y:S02]  /*4bb0*/  CS2R R32, SRZ ;  /* 0x0000000000207805 */ /* 0x000fe4000001ff00 */
[----:B------:R-:W-:-:S04]  /*4bc0*/  CS2R R28, SRZ ;  /* 0x00000000001c7805 */ /* 0x000fc8000001ff00 */
        /* <DEDUP_REMOVED lines=13> */
[----:B------:R-:W-:Y:S01]  /*4ca0*/  FADD.FTZ R93, R93, R6 ;  /* 0x000000065d5d7221 */ /* 0x000fe20000010000 */
[----:B------:R-:W-:Y:S02]  /*4cb0*/  CS2R R40, SRZ ;  /* 0x0000000000287805 */ /* 0x000fe4000001ff00 */
[----:B------:R-:W-:Y:S02]  /*4cc0*/  F2FP.SATFINITE.E4M3.F32.PACK_AB_MERGE_C R178, R90, R49, R92 ;  /* 0x000000315ab2723e */ /* 0x000fe4000480705c */
        /* <DEDUP_REMOVED lines=20> */
[----:B------:R-:W-:Y:S01]  /*4e10*/  CS2R R30, SRZ ;  /* 0x00000000001e7805 */ /* 0x000fe2000001ff00 */
        /* <DEDUP_REMOVED lines=12> */
[C---:B0-----:R-:W-:Y:S01]  /*4ee0*/  F2FP.SATFINITE.E4M3.F32.PACK_AB_MERGE_C R50, R55.reuse, R50, RZ ;  /* 0x000000323732723e */ /* 0x041fe200048070ff */
[----:B------:R-:W-:Y:S01]  /*4ef0*/  FADD.FTZ R55, R55, R6 ;  /* 0x0000000637377221 */ /* 0x000fe20000010000 */
        /* <DEDUP_REMOVED lines=10> */
[----:B------:R-:W-:Y:S02]  /*4fa0*/  CS2R R50, SRZ ;  /* 0x0000000000327805 */ /* 0x000fe4000001ff00 */
[----:B------:R-:W-:-:S04]  /*4fb0*/  CS2R R46, SRZ ;  /* 0x00000000002e7805 */ /* 0x000fc8000001ff00 */
        /* <DEDUP_REMOVED lines=23> */
[----:B------:R-:W-:-:S06]  /*5130*/  CS2R R54, SRZ ;  /* 0x0000000000367805 */ /* 0x000fcc000001ff00 */
        /* <DEDUP_REMOVED lines=30> */
.L_x_9351:
[----:B------:R-:W-:Y:S01]  /*5320*/  ISETP.NE.AND P2, PT, RZ, UR42, PT ;  /* 0x0000002aff007c0c */ /* 0x000fe2000bf45270 */
[----:B------:R-:W-:-:S04]  /*5330*/  UISETP.NE.AND UP0, UPT, UR31, 0x1, UPT ;  /* 0x000000011f00788c */ /* 0x000fc8000bf05270 */
[----:B------:R-:W-:-:S04]  /*5340*/  USEL UR44, URZ, 0x1, UP0 ;  /* 0x000000013f2c7887 */ /* 0x000fc80008000000 */
[----:B------:R-:W-:-:S04]  /*5350*/  ULOP3.LUT UR44, UR33, UR44, URZ, 0x3c, !UPT ;  /* 0x0000002c212c7292 */ /* 0x000fc8000f8e3c3f */
[----:B------:R-:W-:Y:S08]  /*5360*/  @P2 BRA `(.L_x_9341) ;  /* 0x0000000000382947 */ /* 0x000ff00003800000 */
[----:B------:R-:W-:Y:S05]  /*5370*/  @!P0 BRA `(.L_x_9342) ;  /* 0x0000000000048947 */ /* 0x000fea0003800000 */
[----:B------:R-:W-:Y:S01]  /*5380*/  BPT.TRAP 0x1 ;  /* 0x000000040000795c */ /* 0x000fe20000300000 */
.L_x_9342:
        /* <DEDUP_REMOVED lines=9> */
.L_x_9343:
[----:B-1----:R-:W-:Y:S05]  /*5420*/  @P1 BRA `(.L_x_9341) ;  /* 0x0000000000081947 */ /* 0x002fea0003800000 */
[----:B------:R-:W1:Y:S02]  /*5430*/  SYNCS.PHASECHK.TRANS64.TRYWAIT P1, [UR6+0x22830], R7 ;  /* 0x02283007ff0075a7 */ /* 0x000e640008020146 */
[----:B-1----:R-:W-:Y:S05]  /*5440*/  @!P1 BRA `(.L_x_9344) ;  /* 0x000000f800709947 */ /* 0x002fea0003800000 */
.L_x_9341:
        /* <DEDUP_REMOVED lines=132> */
.L_x_9346:
[----:B------:R-:W-:Y:S01]  /*5c90*/  ULEA UR6, UR31, UR43, 0x3 ;  /* 0x0000002b1f067291 */ /* 0x000fe2000f8e183f */
[----:B------:R-:W-:-:S05]  /*5ca0*/  IMAD.U32 R7, RZ, RZ, UR33 ;  /* 0x00000021ff077e24 */ /* 0x000fca000f8e00ff */
[----:B------:R-:W-:-:S04]  /*5cb0*/  SHF.L.U32 R7, R7, 0x1f, RZ ;  /* 0x0000001f07077819 */ /* 0x000fc800000006ff */
[----:B------:R0:W1:Y:S01]  /*5cc0*/  SYNCS.PHASECHK.TRANS64.TRYWAIT P1, [UR6+0x22850], R7 ;  /* 0x02285007ff0075a7 */ /* 0x0000620008020146 */
[----:B------:R-:W-:Y:S05]  /*5cd0*/  @!P0 BRA `(.L_x_9347) ;  /* 0x0000000000048947 */ /* 0x000fea0003800000 */
[----:B------:R-:W-:Y:S01]  /*5ce0*/  BPT.TRAP 0x1 ;  /* 0x000000040000795c */ /* 0x000fe20000300000 */
.L_x_9347:
[----:B-1----:R-:W-:Y:S05]  /*5cf0*/  @P1 BRA `(.L_x_9345) ;  /* 0x0000000000081947 */ /* 0x002fea0003800000 */
[----:B------:R-:W1:Y:S02]  /*5d00*/  SYNCS.PHASECHK.TRANS64.TRYWAIT P1, [UR6+0x22850], R7 ;  /* 0x02285007ff0075a7 */ /* 0x000e640008020146 */
[----:B-1----:R-:W-:Y:S05]  /*5d10*/  @!P1 BRA `(.L_x_9348) ;  /* 0x000000f000549947 */ /* 0x002fea0003800000 */
.L_x_9345:
        /* <DEDUP_REMOVED lines=36> */
.L_x_9349:
[----:B------:R-:W-:Y:S01]  /*5f60*/  UISETP.NE.AND UP0, UPT, UR48, URZ, UPT ;  /* 0x0000003f3000728c */ /* 0x000fe2000bf05270 */
[C---:B0-----:R-:W-:Y:S01]  /*5f70*/  FMUL.FTZ R7, R0.reuse, R154 ;  /* 0x0000009a00077220 */ /* 0x041fe20000410000 */
[C---:B------:R-:W-:Y:S01]  /*5f80*/  FMUL.FTZ R154, R0.reuse, R156 ;  /* 0x0000009c009a7220 */ /* 0x040fe20000410000 */
[C---:B------:R-:W-:Y:S01]  /*5f90*/  FMUL.FTZ R156, R0.reuse, R161 ;  /* 0x000000a1009c7220 */ /* 0x040fe20000410000 */
[C---:B------:R-:W-:Y:S01]  /*5fa0*/  FMUL.FTZ R161, R0.reuse, R137 ;  /* 0x0000008900a17220 */ /* 0x040fe20000410000 */
[----:B------:R-:W-:Y:S01]  /*5fb0*/  FMUL.FTZ R137, R0, R146 ;  /* 0x0000009200897220 */ /* 0x000fe20000410000 */
[----:B------:R-:W-:Y:S01]  /*5fc0*/  PLOP3.LUT P1, PT, PT, PT, UP0, 0x80, 0x0 ;  /* 0x000000000000781c */ /* 0x000fe20003f2f008 */
[----:B------:R-:W-:Y:S01]  /*5fd0*/  VIADD R146, R18, UR38 ;  /* 0x0000002612927c36 */ /* 0x000fe20008000000 */
[----:B------:R-:W-:Y:S01]  /*5fe0*/  PLOP3.LUT P2, PT, PT, PT, UP0, 0x80, 0x0 ;  /* 0x000000000000781c */ /* 0x000fe20003f4f008 */
[C---:B------:R-:W-:Y:S01]  /*5ff0*/  FMUL.FTZ R168, R0.reuse, R124 ;  /* 0x0000007c00a87220 */ /* 0x040fe20000410000 */
[C---:B------:R-:W-:Y:S01]  /*6000*/  FMUL.FTZ R21, R0.reuse, R142 ;  /* 0x0000008e00157220 */ /* 0x040fe20000410000 */
        /* <DEDUP_REMOVED lines=23> */
[----:B------:R-:W-:Y:S01]  /*6180*/  IMAD.U32 R144, RZ, RZ, UR6 ;  /* 0x00000006ff907e24 */ /* 0x000fe2000f8e00ff */
[----:B------:R-:W3:Y:S01]  /*6190*/  MUFU.TANH R153, R153 ;  /* 0x0000009900997308 */ /* 0x000ee20000002400 */
[C---:B------:R-:W-:Y:S01]  /*61a0*/  FMUL.FTZ R125, R0.reuse, R130 ;  /* 0x00000082007d7220 */ /* 0x040fe20000410000 */
[----:B------:R-:W-:Y:S01]  /*61b0*/  FMUL.FTZ R130, R0, R132 ;  /* 0x0000008400827220 */ /* 0x000fe20000410000 */
[----:B------:R-:W-:-:S02]  /*61c0*/  IMAD R144, R17, -0x2, R144 ;  /* 0xfffffffe11907824 */ /* 0x000fc400078e0290 */
[C---:B------:R-:W-:Y:S01]  /*61d0*/  FMUL.FTZ R10, R0.reuse, R159 ;  /* 0x0000009f000a7220 */ /* 0x040fe20000410000 */
[C---:B------:R-:W-:Y:S01]  /*61e0*/  FMUL.FTZ R159, R0.reuse, R165 ;  /* 0x000000a5009f7220 */ /* 0x040fe20000410000 */
[C---:B------:R-:W-:Y:S01]  /*61f0*/  FMUL.FTZ R20, R0.reuse, R139 ;  /* 0x0000008b00147220 */ /* 0x040fe20000410000 */
[----:B0-----:R-:W-:Y:S01]  /*6200*/  IMAD R144, R145, UR47, R144 ;  /* 0x0000002f91907c24 */ /* 0x001fe2000f8e0290 */
        /* <DEDUP_REMOVED lines=10> */
[----:B--2---:R-:W-:Y:S01]  /*62b0*/  IADD3 R131, R131, -UR29, R144 ;  /* 0x8000001d83837c10 */ /* 0x004fe2000fffe090 */
[C---:B------:R-:W-:Y:S01]  /*62c0*/  FMUL.FTZ R138, R0.reuse, R147 ;  /* 0x00000093008a7220 */ /* 0x040fe20000410000 */
[C---:B------:R-:W-:Y:S01]  /*62d0*/  FMUL.FTZ R140, R0.reuse, R150 ;  /* 0x00000096008c7220 */ /* 0x040fe20000410000 */
[C---:B------:R-:W-:Y:S01]  /*62e0*/  FMUL.FTZ R150, R0.reuse, R120 ;  /* 0x0000007800967220 */ /* 0x040fe20000410000 */
[C---:B------:R-:W-:Y:S01]  /*62f0*/  ISETP.GT.AND P1, PT, R131.reuse, RZ, PT ;  /* 0x000000ff8300720c */ /* 0x040fe20003f24270 */
[C---:B------:R-:W-:Y:S01]  /*6300*/  FMUL.FTZ R13, R0.reuse, R166 ;  /* 0x000000a6000d7220 */ /* 0x040fe20000410000 */
[----:B------:R-:W2:Y:S01]  /*6310*/  MUFU.TANH R157, R157 ;  /* 0x0000009d009d7308 */ /* 0x000ea20000002400 */
[C---:B------:R-:W-:Y:S01]  /*6320*/  ISETP.GT.AND P2, PT, R131.reuse, 0x1, PT ;  /* 0x000000018300780c */ /* 0x040fe20003f44270 */
[----:B------:R-:W-:Y:S01]  /*6330*/  FMUL.FTZ R166, R0, R121 ;  /* 0x0000007900a67220 */ /* 0x000fe20000410000 */
[----:B-1----:R-:W-:Y:S01]  /*6340*/  FSEL R149, R152, -INF , P1 ;  /* 0xff80000098957808 */ /* 0x002fe20000800000 */
[C---:B------:R-:W-:Y:S01]  /*6350*/  FMUL.FTZ R105, R0.reuse, R105 ;  /* 0x0000006900697220 */ /* 0x040fe20000410000 */
[----:B------:R-:W-:Y:S01]  /*6360*/  ISETP.GT.AND P1, PT, R131, 0x8, PT ;  /* 0x000000088300780c */ /* 0x000fe20003f24270 */
[C---:B------:R-:W-:Y:S01]  /*6370*/  FMUL.FTZ R104, R0.reuse, R104 ;  /* 0x0000006800687220 */ /* 0x040fe20000410000 */
[----:B---3--:R-:W-:Y:S01]  /*6380*/  FSEL R153, R153, -INF , P2 ;  /* 0xff80000099997808 */ /* 0x008fe20001000000 */
[----:B------:R-:W1:Y:S01]  /*6390*/  MUFU.TANH R156, R156 ;  /* 0x0000009c009c7308 */ /* 0x000e620000002400 */
[----:B------:R-:W-:Y:S01]  /*63a0*/  FMNMX.FTZ R132, R149, R5, !PT ;  /* 0x0000000595847209 */ /* 0x000fe20007810000 */
[C---:B------:R-:W-:Y:S01]  /*63b0*/  FMUL.FTZ R120, R0.reuse, R123 ;  /* 0x0000007b00787220 */ /* 0x040fe20000410000 */
[----:B------:R-:W-:Y:S01]  /*63c0*/  ISETP.GT.AND P2, PT, R131, 0x9, PT ;  /* 0x000000098300780c */ /* 0x000fe20003f44270 */
[----:B------:R-:W-:Y:S01]  /*63d0*/  FMUL.FTZ R128, R0, R128 ;  /* 0x0000008000807220 */ /* 0x000fe20000410000 */
[----:B0-----:R-:W-:Y:S01]  /*63e0*/  FSEL R151, R154, -INF , P1 ;  /* 0xff8000009a977808 */ /* 0x001fe20000800000 */
[C---:B------:R-:W-:Y:S01]  /*63f0*/  FMUL.FTZ R123, R0.reuse, R126 ;  /* 0x0000007e007b7220 */ /* 0x040fe20000410000 */
[----:B------:R-:W-:Y:S01]  /*6400*/  FMNMX.FTZ R132, R153, R132, !PT ;  /* 0x0000008499847209 */ /* 0x000fe20007810000 */
[----:B------:R-:W0:Y:S01]  /*6410*/  MUFU.TANH R158, R158 ;  /* 0x0000009e009e7308 */ /* 0x000e220000002400 */
[----:B------:R-:W-:Y:S01]  /*6420*/  ISETP.GT.AND P1, PT, R131, 0x10, PT ;  /* 0x000000108300780c */ /* 0x000fe20003f24270 */
[C---:B------:R-:W-:Y:S01]  /*6430*/  FMUL.FTZ R126, R0.reuse, R135 ;  /* 0x00000087007e7220 */ /* 0x040fe20000410000 */
[----:B----4-:R-:W-:Y:S01]  /*6440*/  FSEL R163, R155, -INF , P2 ;  /* 0xff8000009ba37808 */ /* 0x010fe20001000000 */
[C---:B------:R-:W-:Y:S01]  /*6450*/  FMUL.FTZ R121, R0.reuse, R122 ;  /* 0x0000007a00797220 */ /* 0x040fe20000410000 */
[----:B------:R-:W-:Y:S01]  /*6460*/  FMNMX.FTZ R132, R151, R132, !PT ;  /* 0x0000008497847209 */ /* 0x000fe20007810000 */
[C---:B------:R-:W-:Y:S01]  /*6470*/  FMUL.FTZ R129, R0.reuse, R129 ;  /* 0x0000008100817220 */ /* 0x040fe20000410000 */
[----:B------:R-:W-:Y:S01]  /*6480*/  ISETP.GT.AND P2, PT, R131, 0x11, PT ;  /* 0x000000118300780c */ /* 0x000fe20003f44270 */
[----:B------:R-:W3:Y:S01]  /*6490*/  MUFU.TANH R159, R159 ;  /* 0x0000009f009f7308 */ /* 0x000ee20000002400 */
[----:B--2---:R-:W-:Y:S01]  /*64a0*/  FSEL R167, R157, -INF , P1 ;  /* 0xff8000009da77808 */ /* 0x004fe20000800000 */
[C---:B------:R-:W-:Y:S01]  /*64b0*/  FMUL.FTZ R122, R0.reuse, R127 ;  /* 0x0000007f007a7220 */ /* 0x040fe20000410000 */
[----:B------:R-:W-:Y:S01]  /*64c0*/  FMNMX.FTZ R132, R163, R132, !PT ;  /* 0x00000084a3847209 */ /* 0x000fe20007810000 */
[C---:B------:R-:W-:Y:S01]  /*64d0*/  FMUL.FTZ R127, R0.reuse, R134 ;  /* 0x00000086007f7220 */ /* 0x040fe20000410000 */
[----:B------:R-:W-:Y:S01]  /*64e0*/  ISETP.GT.AND P1, PT, R131, 0x18, PT ;  /* 0x000000188300780c */ /* 0x000fe20003f24270 */
[----:B------:R-:W-:Y:S01]  /*64f0*/  FMUL.FTZ R171, R0, R133 ;  /* 0x0000008500ab7220 */ /* 0x000fe20000410000 */
[----:B-1----:R-:W-:Y:S01]  /*6500*/  FSEL R169, R156, -INF , P2 ;  /* 0xff8000009ca97808 */ /* 0x002fe20001000000 */
        /* <DEDUP_REMOVED lines=11> */
[----:B---3--:R-:W-:Y:S01]  /*65c0*/  FSEL R159, R159, -INF , P2 ;  /* 0xff8000009f9f7808 */ /* 0x008fe20001000000 */
[C---:B------:R-:W-:Y:S01]  /*65d0*/  FMUL.FTZ R113, R0.reuse, R113 ;  /* 0x0000007100717220 */ /* 0x040fe20000410000 */
[----:B------:R-:W-:Y:S01]  /*65e0*/  FMNMX.FTZ R132, R165, R132, !PT ;  /* 0x00000084a5847209 */ /* 0x000fe20007810000 */
[----:B------:R-:W-:Y:S01]  /*65f0*/  FMUL.FTZ R116, R0, R116 ;  /* 0x0000007400747220 */ /* 0x000fe20000410000 */
[----:B------:R-:W-:Y:S01]  /*6600*/  ISETP.GT.AND P2, PT, R131, 0x21, PT ;  /* 0x000000218300780c */ /* 0x000fe20003f44270 */
[----:B------:R-:W2:Y:S01]  /*6610*/  MUFU.TANH R162, R162 ;  /* 0x000000a200a27308 */ /* 0x000ea20000002400 */
[----:B-1----:R-:W-:Y:S01]  /*6620*/  FSEL R157, R160, -INF , P1 ;  /* 0xff800000a09d7808 */ /* 0x002fe20000800000 */
[C---:B------:R-:W-:Y:S01]  /*6630*/  FMUL.FTZ R90, R0.reuse, R90 ;  /* 0x0000005a005a7220 */ /* 0x040fe20000410000 */
[----:B------:R-:W-:Y:S01]  /*6640*/  FMNMX.FTZ R132, R159, R132, !PT ;  /* 0x000000849f847209 */ /* 0x000fe20007810000 */
[C---:B------:R-:W-:Y:S01]  /*6650*/  FMUL.FTZ R91, R0.reuse, R91 ;  /* 0x0000005b005b7220 */ /* 0x040fe20000410000 */
[----:B------:R-:W-:Y:S01]  /*6660*/  ISETP.GT.AND P1, PT, R131, 0x28, PT ;  /* 0x000000288300780c */ /* 0x000fe20003f24270 */
[C---:B------:R-:W-:Y:S01]  /*6670*/  FMUL.FTZ R94, R0.reuse, R94 ;  /* 0x0000005e005e7220 */ /* 0x040fe20000410000 */
[----:B------:R-:W-:Y:S01]  /*6680*/  FMNMX.FTZ R132, R157, R132, !PT ;  /* 0x000000849d847209 */ /* 0x000fe20007810000 */
[----:B------:R-:W1:Y:S01]  /*6690*/  MUFU.TANH R141, R141 ;  /* 0x0000008d008d7308 */ /* 0x000e620000002400 */
[----:B0-----:R-:W-:Y:S01]  /*66a0*/  FSEL R155, R161, -INF , P2 ;  /* 0xff800000a19b7808 */ /* 0x001fe20001000000 */
[C---:B------:R-:W-:Y:S01]  /*66b0*/  FMUL.FTZ R95, R0.reuse, R95 ;  /* 0x0000005f005f7220 */ /* 0x040fe20000410000 */
[----:B------:R-:W-:Y:S01]  /*66c0*/  ISETP.GT.AND P2, PT, R131, 0x29, PT ;  /* 0x000000298300780c */ /* 0x000fe20003f44270 */
[C---:B------:R-:W-:Y:S01]  /*66d0*/  FMUL.FTZ R98, R0.reuse, R98 ;  /* 0x0000006200627220 */ /* 0x040fe20000410000 */
[----:B------:R-:W-:Y:S01]  /*66e0*/  FMNMX.FTZ R132, R155, R132, !PT ;  /* 0x000000849b847209 */ /* 0x000fe20007810000 */
[C---:B------:R-:W-:Y:S01]  /*66f0*/  FMUL.FTZ R99, R0.reuse, R99 ;  /* 0x0000006300637220 */ /* 0x040fe20000410000 */
[----:B------:R-:W-:Y:S01]  /*6700*/  FMUL.FTZ R103, R0, R103 ;  /* 0x0000006700677220 */ /* 0x000fe20000410000 */
[----:B------:R-:W0:Y:S01]  /*6710*/  MUFU.TANH R143, R143 ;  /* 0x0000008f008f7308 */ /* 0x000e220000002400 */
[----:B--2---:R-:W-:Y:S01]  /*6720*/  FSEL R147, R162, -INF , P1 ;  /* 0xff800000a2937808 */ /* 0x004fe20000800000 */
[----:B------:R-:W-:Y:S01]  /*6730*/  ULEA UR6, UR36, UR43, 0x3 ;  /* 0x0000002b24067291 */ /* 0x000fe2000f8e183f */
[----:B------:R-:W-:-:S02]  /*6740*/  ISETP.GT.AND P1, PT, R131, 0x30, PT ;  /* 0x000000308300780c */ /* 0x000fc40003f24270 */
[----:B------:R-:W-:Y:S01]  /*6750*/  FMNMX.FTZ R132, R147, R132, !PT ;  /* 0x0000008493847209 */ /* 0x000fe20007810000 */
[----:B------:R-:W-:Y:S02]  /*6760*/  UIADD3 UR6, UR6, 0x22840, URZ ;  /* 0x0002284006067890 */ /* 0x000fe4000fffe03f */
[----:B------:R-:W2:Y:S01]  /*6770*/  MUFU.TANH R142, R142 ;  /* 0x0000008e008e7308 */ /* 0x000ea20000002400 */
[----:B-1----:R-:W-:Y:S01]  /*6780*/  FSEL R145, R141, -INF , P2 ;  /* 0xff8000008d917808 */ /* 0x002fe20001000000 */
[----:B------:R-:W-:Y:S01]  /*6790*/  UPRMT UR6, UR41, 0x654, UR6 ;  /* 0x0000065429067896 */ /* 0x000fe20008000006 */
[----:B------:R-:W-:Y:S02]  /*67a0*/  ISETP.GT.AND P2, PT, R131, 0x31, PT ;  /* 0x000000318300780c */ /* 0x000fe40003f44270 */
[----:B------:R-:W-:-:S03]  /*67b0*/  FMNMX.FTZ R132, R145, R132, !PT ;  /* 0x0000008491847209 */ /* 0x000fc60007810000 */
[----:B------:R-:W1:Y:S01]  /*67c0*/  MUFU.TANH R148, R148 ;  /* 0x0000009400947308 */ /* 0x000e620000002400 */
[----:B0-----:R-:W-:Y:S02]  /*67d0*/  FSEL R143, R143, -INF , P1 ;  /* 0xff8000008f8f7808 */ /* 0x001fe40000800000 */
[C---:B------:R-:W-:Y:S01]  /*67e0*/  ISETP.GT.AND P1, PT, R131.reuse, 0x38, PT ;  /* 0x000000388300780c */ /* 0x040fe20003f24270 */
[----:B------:R-:W-:Y:S04]  /*67f0*/  SYNCS.ARRIVE.TRANS64.RED.A1T0 RZ, [UR6], RZ ;  /* 0x000000ffffff79a7 */ /* 0x000fe80008100406 */
[----:B------:R-:W0:Y:S01]  /*6800*/  MUFU.TANH R164, R164 ;  /* 0x000000a400a47308 */ /* 0x000e220000002400 */
[----:B--2---:R-:W-:Y:S02]  /*6810*/  FSEL R142, R142, -INF , P2 ;  /* 0xff8000008e8e7808 */ /* 0x004fe40001000000 */
[----:B------:R-:W-:-:S05]  /*6820*/  ISETP.GT.AND P2, PT, R131, 0x39, PT ;  /* 0x000000398300780c */ /* 0x000fca0003f44270 */
[----:B------:R-:W2:Y:S01]  /*6830*/  MUFU.TANH R150, R150 ;  /* 0x0000009600967308 */ /* 0x000ea20000002400 */
[----:B-1----:R-:W-:Y:S02]  /*6840*/  FSEL R141, R148, -INF , P1 ;  /* 0xff800000948d7808 */ /* 0x002fe40000800000 */
[----:B------:R-:W-:-:S05]  /*6850*/  ISETP.GT.AND P1, PT, R131, 0x40, PT ;  /* 0x000000408300780c */ /* 0x000fca0003f24270 */
[----:B------:R1:W-:Y:S01]  /*6860*/  MUFU.TANH R154, R105 ;  /* 0x00000069009a7308 */ /* 0x0003e20000002400 */
[----:B0-----:R-:W-:Y:S01]  /*6870*/  FSEL R135, R164, -INF , P2 ;  /* 0xff800000a4877808 */ /* 0x001fe20001000000 */
[C---:B------:R-:W-:Y:S01]  /*6880*/  FMUL.FTZ R164, R0.reuse, R115 ;  /* 0x0000007300a47220 */ /* 0x040fe20000410000 */
[----:B------:R-:W-:Y:S01]  /*6890*/  ISETP.GT.AND P2, PT, R131, 0x41, PT ;  /* 0x000000418300780c */ /* 0x000fe20003f44270 */
[----:B------:R-:W-:-:S04]  /*68a0*/  FMUL.FTZ R115, R0, R102 ;  /* 0x0000006600737220 */ /* 0x000fc80000410000 */
[----:B------:R-:W0:Y:S01]  /*68b0*/  MUFU.TANH R166, R166 ;  /* 0x000000a600a67308 */ /* 0x000e220000002400 */
[----:B-1----:R-:W-:Y:S01]  /*68c0*/  FMUL.FTZ R105, R0, R107 ;  /* 0x0000006b00697220 */ /* 0x002fe20000410000 */
[----:B------:R-:W-:Y:S02]  /*68d0*/  FMNMX.FTZ R107, R143, R132, !PT ;  /* 0x000000848f6b7209 */ /* 0x000fe40007810000 */
[----:B--2---:R-:W-:Y:S02]  /*68e0*/  FSEL R134, R150, -INF , P1 ;  /* 0xff80000096867808 */ /* 0x004fe40000800000 */
[----:B------:R-:W-:Y:S02]  /*68f0*/  ISETP.GT.AND P1, PT, R131, 0x48, PT ;  /* 0x000000488300780c */ /* 0x000fe40003f24270 */
[----:B------:R1:W-:Y:S08]  /*6900*/  MUFU.TANH R152, R104 ;  /* 0x0000006800987308 */ /* 0x0003f00000002400 */
[----:B------:R-:W2:Y:S01]  /*6910*/  MUFU.TANH R168, R168 ;  /* 0x000000a800a87308 */ /* 0x000ea20000002400 */
[----:B-1----:R-:W-:Y:S01]  /*6920*/  FMUL.FTZ R104, R0, R106 ;  /* 0x0000006a00687220 */ /* 0x002fe20000410000 */
[----:B------:R-:W-:-:S02]  /*6930*/  FMNMX.FTZ R106, R142, R107, !PT ;  /* 0x0000006b8e6a7209 */ /* 0x000fc40007810000 */
[----:B0-----:R-:W-:Y:S01]  /*6940*/  FSEL R133, R166, -INF , P2 ;  /* 0xff800000a6857808 */ /* 0x001fe20001000000 */
[----:B------:R-:W-:Y:S01]  /*6950*/  FMUL.FTZ R166, R0, R118 ;  /* 0x0000007600a67220 */ /* 0x000fe20000410000 */
[----:B------:R-:W-:Y:S02]  /*6960*/  FMNMX.FTZ R106, R141, R106, !PT ;  /* 0x0000006a8d6a7209 */ /* 0x000fe40007810000 */
[----:B------:R-:W0:Y:S01]  /*6970*/  MUFU.TANH R170, R170 ;  /* 0x000000aa00aa7308 */ /* 0x000e220000002400 */
[----:B------:R-:W-:Y:S02]  /*6980*/  ISETP.GT.AND P2, PT, R131, 0x49, PT ;  /* 0x000000498300780c */ /* 0x000fe40003f44270 */
[----:B------:R-:W-:-:S04]  /*6990*/  FMNMX.FTZ R107, R135, R106, !PT ;  /* 0x0000006a876b7209 */ /* 0x000fc80007810000 */
[----:B------:R-:W-:Y:S01]  /*69a0*/  FMNMX.FTZ R106, R134, R107, !PT ;  /* 0x0000006b866a7209 */ /* 0x000fe20007810000 */
[----:B------:R-:W-:Y:S01]  /*69b0*/  MUFU.TANH R128, R128 ;  /* 0x0000008000807308 */ /* 0x000fe20000002400 */
[----:B--2---:R-:W-:Y:S01]  /*69c0*/  FSEL R132, R168, -INF , P1 ;  /* 0xff800000a8847808 */ /* 0x004fe20000800000 */
[----:B------:R-:W-:Y:S01]  /*69d0*/  FMUL.FTZ R107, R0, R117 ;  /* 0x00000075006b7220 */ /* 0x000fe20000410000 */
[----:B------:R-:W-:-:S05]  /*69e0*/  ISETP.GT.AND P1, PT, R131, 0x50, PT ;  /* 0x000000508300780c */ /* 0x000fca0003f24270 */
[----:B------:R-:W1:Y:S01]  /*69f0*/  MUFU.TANH R129, R129 ;  /* 0x0000008100817308 */ /* 0x000e620000002400 */
[----:B0-----:R-:W-:Y:S02]  /*6a00*/  FSEL R117, R170, -INF , P2 ;  /* 0xff800000aa757808 */ /* 0x001fe40001000000 */
[----:B------:R-:W-:-:S05]  /*6a10*/  ISETP.GT.AND P2, PT, R131, 0x51, PT ;  /* 0x000000518300780c */ /* 0x000fca0003f44270 */
[----:B------:R-:W0:Y:S08]  /*6a20*/  MUFU.TANH R130, R130 ;  /* 0x0000008200827308 */ /* 0x000e300000002400 */
[----:B------:R2:W-:Y:S08]  /*6a30*/  MUFU.TANH R158, R109 ;  /* 0x0000006d009e7308 */ /* 0x0005f00000002400 */
[----:B------:R-:W3:Y:S01]  /*6a40*/  MUFU.TANH R171, R171 ;  /* 0x000000ab00ab7308 */ /* 0x000ee20000002400 */
[----:B--2---:R-:W-:-:S04]  /*6a50*/  FMNMX.FTZ R109, R133, R106, !PT ;  /* 0x0000006a856d7209 */ /* 0x004fc80007810000 */
[----:B------:R-:W-:-:S03]  /*6a60*/  FMNMX.FTZ R106, R132, R109, !PT ;  /* 0x0000006d846a7209 */ /* 0x000fc60007810000 */
[----:B------:R2:W-:Y:S01]  /*6a70*/  MUFU.TANH R160, R112 ;  /* 0x0000007000a07308 */ /* 0x0005e20000002400 */
[----:B------:R-:W-:Y:S02]  /*6a80*/  FMNMX.FTZ R109, R117, R106, !PT ;  /* 0x0000006a756d7209 */ /* 0x000fe40007810000 */
[----:B-1----:R-:W-:Y:S02]  /*6a90*/  FSEL R106, R129, -INF , P2 ;  /* 0xff800000816a7808 */ /* 0x002fe40001000000 */
[----:B------:R-:W-:-:S03]  /*6aa0*/  ISETP.GT.AND P2, PT, R131, 0x59, PT ;  /* 0x000000598300780c */ /* 0x000fc60003f44270 */
[----:B------:R1:W-:Y:S01]  /*6ab0*/  MUFU.TANH R161, R107 ;  /* 0x0000006b00a17308 */ /* 0x0003e20000002400 */
[----:B--2---:R-:W-:Y:S02]  /*6ac0*/  FSEL R112, R128, -INF , P1 ;  /* 0xff80000080707808 */ /* 0x004fe40000800000 */
[----:B------:R-:W-:-:S05]  /*6ad0*/  ISETP.GT.AND P1, PT, R131, 0x58, PT ;  /* 0x000000588300780c */ /* 0x000fca0003f24270 */
[----:B------:R2:W4:Y:S01]  /*6ae0*/  MUFU.TANH R156, R108 ;  /* 0x0000006c009c7308 */ /* 0x0005220000002400 */
[----:B-1----:R-:W-:Y:S01]  /*6af0*/  FMNMX.FTZ R107, R112, R109, !PT ;  /* 0x0000006d706b7209 */ /* 0x002fe20007810000 */
[----:B------:R-:W-:Y:S01]  /*6b00*/  FMUL.FTZ R109, R0, R89 ;  /* 0x00000059006d7220 */ /* 0x000fe20000410000 */
[----:B0-----:R-:W-:Y:S02]  /*6b10*/  FSEL R89, R130, -INF , P1 ;  /* 0xff80000082597808 */ /* 0x001fe40000800000 */
[----:B------:R-:W-:-:S03]  /*6b20*/  ISETP.GT.AND P1, PT, R131, 0x60, PT ;  /* 0x000000608300780c */ /* 0x000fc60003f24270 */
[----:B------:R0:W-:Y:S01]  /*6b30*/  MUFU.TANH R162, R88 ;  /* 0x0000005800a27308 */ /* 0x0001e20000002400 */
[----:B--2---:R-:W-:Y:S02]  /*6b40*/  FMNMX.FTZ R108, R106, R107, !PT ;  /* 0x0000006b6a6c7209 */ /* 0x004fe40007810000 */
[----:B---3--:R-:W-:Y:S02]  /*6b50*/  FSEL R107, R171, -INF , P2 ;  /* 0xff800000ab6b7808 */ /* 0x008fe40001000000 */
[----:B------:R-:W-:Y:S02]  /*6b60*/  FMNMX.FTZ R108, R89, R108, !PT ;  /* 0x0000006c596c7209 */ /* 0x000fe40007810000 */
[----:B------:R-:W-:Y:S01]  /*6b70*/  ISETP.GT.AND P2, PT, R131, 0x61, PT ;  /* 0x000000618300780c */ /* 0x000fe20003f44270 */
[----:B------:R1:W2:Y:S01]  /*6b80*/  MUFU.TANH R148, R113 ;  /* 0x0000007100947308 */ /* 0x0002a20000002400 */
[----:B0-----:R-:W-:Y:S01]  /*6b90*/  FMUL.FTZ R88, R0, R92 ;  /* 0x0000005c00587220 */ /* 0x001fe20000410000 */
[----:B------:R-:W-:-:S02]  /*6ba0*/  FSEL R92, R152, -INF , P1 ;  /* 0xff800000985c7808 */ /* 0x000fc40000800000 */
[----:B------:R-:W-:-:S04]  /*6bb0*/  ISETP.GT.AND P1, PT, R131, 0x68, PT ;  /* 0x000000688300780c */ /* 0x000fc80003f24270 */
[----:B------:R0:W3:Y:S01]  /*6bc0*/  MUFU.TANH R150, R116 ;  /* 0x0000007400967308 */ /* 0x0000e20000002400 */
[----:B-1----:R-:W-:Y:S02]  /*6bd0*/  FMNMX.FTZ R113, R107, R108, !PT ;  /* 0x0000006c6b717209 */ /* 0x002fe40007810000 */
[----:B------:R-:W-:Y:S02]  /*6be0*/  FSEL R108, R154, -INF , P2 ;  /* 0xff8000009a6c7808 */ /* 0x000fe40001000000 */
[----:B------:R-:W-:Y:S02]  /*6bf0*/  FMNMX.FTZ R113, R92, R113, !PT ;  /* 0x000000715c717209 */ /* 0x000fe40007810000 */
[----:B------:R-:W-:Y:S01]  /*6c00*/  ISETP.GT.AND P2, PT, R131, 0x69, PT ;  /* 0x000000698300780c */ /* 0x000fe20003f44270 */
[----:B------:R1:W5:Y:S01]  /*6c10*/  MUFU.TANH R130, R109 ;  /* 0x0000006d00827308 */ /* 0x0003620000002400 */
[----:B0-----:R-:W-:Y:S01]  /*6c20*/  FMUL.FTZ R116, R0, R93 ;  /* 0x0000005d00747220 */ /* 0x001fe20000410000 */
[----:B----4-:R-:W-:-:S02]  /*6c30*/  FSEL R93, R156, -INF , P1 ;  /* 0xff8000009c5d7808 */ /* 0x010fc40000800000 */
[----:B------:R-:W-:Y:S02]  /*6c40*/  FMNMX.FTZ R128, R108, R113, !PT ;  /* 0x000000716c807209 */ /* 0x000fe40007810000 */
[----:B------:R-:W-:Y:S02]  /*6c50*/  ISETP.GT.AND P1, PT, R131, 0x70, PT ;  /* 0x000000708300780c */ /* 0x000fe40003f24270 */
[----:B------:R-:W-:Y:S01]  /*6c60*/  FMNMX.FTZ R128, R93, R128, !PT ;  /* 0x000000805d807209 */ /* 0x000fe20007810000 */
[----:B------:R0:W4:Y:S01]  /*6c70*/  MUFU.TANH R152, R88 ;  /* 0x0000005800987308 */ /* 0x0001220000002400 */
[----:B-1----:R-:W-:Y:S02]  /*6c80*/  FSEL R109, R158, -INF , P2 ;  /* 0xff8000009e6d7808 */ /* 0x002fe40001000000 */
[----:B------:R-:W-:Y:S02]  /*6c90*/  ISETP.GT.AND P2, PT, R131, 0x71, PT ;  /* 0x000000718300780c */ /* 0x000fe40003f44270 */
[----:B------:R-:W-:-:S02]  /*6ca0*/  FMNMX.FTZ R129, R109, R128, !PT ;  /* 0x000000806d817209 */ /* 0x000fc40007810000 */
[----:B--2---:R-:W-:Y:S01]  /*6cb0*/  FSEL R113, R148, -INF , P2 ;  /* 0xff80000094717808 */ /* 0x004fe20001000000 */
[----:B------:R1:W2:Y:S01]  /*6cc0*/  MUFU.TANH R154, R116 ;  /* 0x00000074009a7308 */ /* 0x0002a20000002400 */
[----:B0-----:R-:W-:Y:S01]  /*6cd0*/  FMUL.FTZ R88, R0, R96 ;  /* 0x0000006000587220 */ /* 0x001fe20000410000 */
[----:B------:R-:W-:Y:S01]  /*6ce0*/  FSEL R96, R160, -INF , P1 ;  /* 0xff800000a0607808 */ /* 0x000fe20000800000 */
[C---:B------:R-:W-:Y:S01]  /*6cf0*/  FMUL.FTZ R148, R0.reuse, R101 ;  /* 0x0000006500947220 */ /* 0x040fe20000410000 */
[C---:B------:R-:W-:Y:S01]  /*6d00*/  ISETP.GT.AND P1, PT, R131.reuse, 0x78, PT ;  /* 0x000000788300780c */ /* 0x040fe20003f24270 */
[----:B------:R-:W-:Y:S01]  /*6d10*/  FMUL.FTZ R160, R0, R110 ;  /* 0x0000006e00a07220 */ /* 0x000fe20000410000 */
[----:B------:R-:W-:Y:S02]  /*6d20*/  ISETP.GT.AND P2, PT, R131, 0x79, PT ;  /* 0x000000798300780c */ /* 0x000fe40003f44270 */
[----:B------:R0:W2:Y:S01]  /*6d30*/  MUFU.TANH R156, R88 ;  /* 0x00000058009c7308 */ /* 0x0000a20000002400 */
[----:B-1----:R-:W-:Y:S01]  /*6d40*/  FMNMX.FTZ R116, R96, R129, !PT ;  /* 0x0000008160747209 */ /* 0x002fe20007810000 */
[----:B------:R-:W-:Y:S01]  /*6d50*/  FMUL.FTZ R129, R0, R97 ;  /* 0x0000006100817220 */ /* 0x000fe20000410000 */
[----:B---3--:R-:W-:-:S02]  /*6d60*/  FSEL R97, R150, -INF , P1 ;  /* 0xff80000096617808 */ /* 0x008fc40000800000 */
[----:B------:R-:W-:Y:S02]  /*6d70*/  FMNMX.FTZ R128, R113, R116, !PT ;  /* 0x0000007471807209 */ /* 0x000fe40007810000 */
[----:B------:R-:W-:Y:S01]  /*6d80*/  FSEL R116, R161, -INF , P2 ;  /* 0xff800000a1747808 */ /* 0x000fe20001000000 */
[----:B------:R2:W1:Y:S01]  /*6d90*/  MUFU.TANH R150, R129 ;  /* 0x0000008100967308 */ /* 0x0004620000002400 */
[----:B------:R-:W-:Y:S01]  /*6da0*/  ISETP.GT.AND P1, PT, R131, 0x80, PT ;  /* 0x000000808300780c */ /* 0x000fe20003f24270 */
[----:B0-----:R-:W-:Y:S01]  /*6db0*/  FMUL.FTZ R88, R0, R100 ;  /* 0x0000006400587220 */ /* 0x001fe20000410000 */
[----:B------:R-:W-:Y:S02]  /*6dc0*/  FMNMX.FTZ R161, R97, R128, !PT ;  /* 0x0000008061a17209 */ /* 0x000fe40007810000 */
[C---:B------:R-:W-:Y:S02]  /*6dd0*/  ISETP.GT.AND P2, PT, R131.reuse, 0x81, PT ;  /* 0x000000818300780c */ /* 0x040fe40003f44270 */
[----:B------:R-:W-:Y:S01]  /*6de0*/  FSEL R100, R162, -INF , P1 ;  /* 0xff800000a2647808 */ /* 0x000fe20000800000 */
[----:B------:R0:W3:Y:S01]  /*6df0*/  MUFU.TANH R158, R88 ;  /* 0x00000058009e7308 */ /* 0x0000e20000002400 */
[----:B------:R-:W-:Y:S01]  /*6e00*/  FMNMX.FTZ R161, R116, R161, !PT ;  /* 0x000000a174a17209 */ /* 0x000fe20007810000 */
[C---:B------:R-:W-:Y:S01]  /*6e10*/  FMUL.FTZ R162, R0.reuse, R114 ;  /* 0x0000007200a27220 */ /* 0x040fe20000410000 */
[----:B------:R-:W-:Y:S01]  /*6e20*/  ISETP.GT.AND P1, PT, R131, 0x88, PT ;  /* 0x000000888300780c */ /* 0x000fe20003f24270 */
[----:B------:R-:W-:Y:S01]  /*6e30*/  FMUL.FTZ R114, R0, R119 ;  /* 0x0000007700727220 */ /* 0x000fe20000410000 */
[----:B-----5:R-:W-:-:S02]  /*6e40*/  FSEL R128, R130, -INF , P2 ;  /* 0xff80000082807808 */ /* 0x020fc40001000000 */
[----:B------:R-:W-:Y:S01]  /*6e50*/  FMNMX.FTZ R161, R100, R161, !PT ;  /* 0x000000a164a17209 */ /* 0x000fe20007810000 */
[----:B------:R-:W5:Y:S01]  /*6e60*/  MUFU.TANH R148, R148 ;  /* 0x0000009400947308 */ /* 0x000f620000002400 */
[C---:B------:R-:W-:Y:S02]  /*6e70*/  ISETP.GT.AND P2, PT, R131.reuse, 0x89, PT ;  /* 0x000000898300780c */ /* 0x040fe40003f44270 */
[----:B----4-:R-:W-:Y:S02]  /*6e80*/  FSEL R101, R152, -INF , P1 ;  /* 0xff80000098657808 */ /* 0x010fe40000800000 */
[----:B------:R-:W-:Y:S02]  /*6e90*/  FMNMX.FTZ R130, R128, R161, !PT ;  /* 0x000000a180827209 */ /* 0x000fe40007810000 */
[----:B------:R-:W-:Y:S01]  /*6ea0*/  ISETP.GT.AND P1, PT, R131, 0x90, PT ;  /* 0x000000908300780c */ /* 0x000fe20003f24270 */
[----:B------:R-:W4:Y:S01]  /*6eb0*/  MUFU.TANH R7, R7 ;  /* 0x0000000700077308 */ /* 0x000f220000002400 */
[----:B--2---:R-:W-:-:S02]  /*6ec0*/  FSEL R129, R154, -INF , P2 ;  /* 0xff8000009a817808 */ /* 0x004fc40001000000 */
[----:B0-----:R-:W-:Y:S02]  /*6ed0*/  FMNMX.FTZ R88, R101, R130, !PT ;  /* 0x0000008265587209 */ /* 0x001fe40007810000 */
[----:B------:R-:W-:Y:S02]  /*6ee0*/  ISETP.GT.AND P2, PT, R131, 0x91, PT ;  /* 0x000000918300780c */ /* 0x000fe40003f44270 */
[----:B------:R-:W-:Y:S01]  /*6ef0*/  FSEL R130, R156, -INF , P1 ;  /* 0xff8000009c827808 */ /* 0x000fe20000800000 */
[----:B------:R-:W0:Y:S01]  /*6f00*/  MUFU.TANH R8, R8 ;  /* 0x0000000800087308 */ /* 0x000e220000002400 */
[----:B------:R-:W-:Y:S02]  /*6f10*/  FMNMX.FTZ R161, R129, R88, !PT ;  /* 0x0000005881a17209 */ /* 0x000fe40007810000 */
[----:B------:R-:W-:Y:S02]  /*6f20*/  ISETP.GT.AND P1, PT, R131, 0x98, PT ;  /* 0x000000988300780c */ /* 0x000fe40003f24270 */
[----:B-1----:R-:W-:-:S02]  /*6f30*/  FSEL R110, R150, -INF , P2 ;  /* 0xff800000966e7808 */ /* 0x002fc40001000000 */
[----:B------:R-:W-:Y:S01]  /*6f40*/  FMNMX.FTZ R171, R130, R161, !PT ;  /* 0x000000a182ab7209 */ /* 0x000fe20007810000 */
[----:B------:R-:W-:Y:S01]  /*6f50*/  FMUL.FTZ R161, R0, R111 ;  /* 0x0000006f00a17220 */ /* 0x000fe20000410000 */
[----:B------:R-:W-:Y:S01]  /*6f60*/  ISETP.GT.AND P2, PT, R131, 0x99, PT ;  /* 0x000000998300780c */ /* 0x000fe20003f44270 */
[----:B------:R-:W1:Y:S01]  /*6f70*/  MUFU.TANH R9, R9 ;  /* 0x0000000900097308 */ /* 0x000e620000002400 */
[----:B---3--:R-:W-:Y:S02]  /*6f80*/  FSEL R111, R158, -INF , P1 ;  /* 0xff8000009e6f7808 */ /* 0x008fe40000800000 */
[----:B------:R-:W-:Y:S02]  /*6f90*/  FMNMX.FTZ R88, R110, R171, !PT ;  /* 0x000000ab6e587209 */ /* 0x000fe40007810000 */
[----:B-----5:R-:W-:Y:S02]  /*6fa0*/  FSEL R131, R148, -INF , P2 ;  /* 0xff80000094837808 */ /* 0x020fe40001000000 */
[----:B------:R-:W-:Y:S01]  /*6fb0*/  FMNMX.FTZ R88, R111, R88, !PT ;  /* 0x000000586f587209 */ /* 0x000fe20007810000 */
[----:B------:R-:W2:Y:S01]  /*6fc0*/  MUFU.TANH R10, R10 ;  /* 0x0000000a000a7308 */ /* 0x000ea20000002400 */
[----:B------:R-:W-:-:S02]  /*6fd0*/  MOV R119, UR28 ;  /* 0x0000001c00777c02 */ /* 0x000fc40008000f00 */
[----:B------:R-:W-:-:S05]  /*6fe0*/  FMNMX.FTZ R88, R131, R88, !PT ;  /* 0x0000005883587209 */ /* 0x000fca0007810000 */
[----:B------:R-:W3:Y:S01]  /*6ff0*/  SHFL.BFLY PT, R171, R88, 0x2, 0x1f ;  /* 0x0c401f0058ab7f89 */ /* 0x000ee200000e0000 */
[----:B------:R-:W5:Y:S08]  /*7000*/  MUFU.TANH R11, R11 ;  /* 0x0000000b000b7308 */ /* 0x000f700000002400 */
[----:B------:R-:W5:Y:S08]  /*7010*/  MUFU.TANH R12, R12 ;  /* 0x0000000c000c7308 */ /* 0x000f700000002400 */
[----:B------:R-:W5:Y:S01]  /*7020*/  MUFU.TANH R13, R13 ;  /* 0x0000000d000d7308 */ /* 0x000f620000002400 */
[----:B---3--:R-:W-:-:S07]  /*7030*/  FMNMX.FTZ R171, R88, R171, !PT ;  /* 0x000000ab58ab7209 */ /* 0x008fce0007810000 */
[----:B------:R-:W3:Y:S01]  /*7040*/  MUFU.TANH R14, R14 ;  /* 0x0000000e000e7308 */ /* 0x000ee20000002400 */
[----:B------:R-:W4:Y:S07]  /*7050*/  SHFL.BFLY PT, R88, R171, 0x1, 0x1f ;  /* 0x0c201f00ab587f89 */ /* 0x000f2e00000e0000 */
[----:B------:R-:W3:Y:S08]  /*7060*/  MUFU.TANH R15, R15 ;  /* 0x0000000f000f7308 */ /* 0x000ef00000002400 */
[----:B------:R-:W3:Y:S08]  /*7070*/  MUFU.TANH R20, R20 ;  /* 0x0000001400147308 */ /* 0x000ef00000002400 */
[----:B------:R-:W3:Y:S01]  /*7080*/  MUFU.TANH R21, R21 ;  /* 0x0000001500157308 */ /* 0x000ee20000002400 */
[----:B----4-:R-:W-:-:S02]  /*7090*/  FMNMX.FTZ R88, R171, R88, !PT ;  /* 0x00000058ab587209 */ /* 0x010fc40007810000 */
[----:B------:R4:W0:Y:S02]  /*70a0*/  SHFL.IDX PT, R171, R146, 0x1, 0x1c1f ;  /* 0x003c1f0092ab7f89 */ /* 0x00082400000e0000 */
[C---:B------:R-:W-:Y:S01]  /*70b0*/  FSETP.NEU.FTZ.AND P1, PT, R88.reuse, -INF , PT ;  /* 0xff8000005800780b */ /* 0x040fe20003f3d000 */
[----:B------:R-:W-:-:S02]  /*70c0*/  FFMA.FTZ R102, R88, R119, -8 ;  /* 0xc100000058667423 */ /* 0x000fc40000010077 */
[----:B------:R-:W3:Y:S03]  /*70d0*/  MUFU.TANH R136, R136 ;  /* 0x0000008800887308 */ /* 0x000ee60000002400 */
[----:B------:R-:W-:-:S05]  /*70e0*/  FSEL R102, R102, RZ, P1 ;  /* 0x000000ff66667208 */ /* 0x000fca0000800000 */
        /* <DEDUP_REMOVED lines=10> */
[--C-:B----4-:R-:W-:Y:S01]  /*7190*/  FFMA.FTZ R146, R159, UR28, -R102.reuse ;  /* 0x0000001c9f927c23 */ /* 0x110fe20008010866 */
[----:B------:R-:W-:-:S01]  /*71a0*/  FFMA.FTZ R107, R107, UR28, -R102 ;  /* 0x0000001c6b6b7c23 */ /* 0x000fc20008010866 */
[----:B0-----:R-:W-:Y:S01]  /*71b0*/  IADD3 R163, R171, -UR29, R144 ;  /* 0x8000001daba37c10 */ /* 0x001fe2000fffe090 */
[----:B------:R-:W-:-:S01]  /*71c0*/  FFMA.FTZ R148, R151, UR28, -R102 ;  /* 0x0000001c97947c23 */ /* 0x000fc20008010866 */
[--C-:B------:R-:W-:Y:S01]  /*71d0*/  FFMA.FTZ R150, R167, UR28, -R102.reuse ;  /* 0x0000001ca7967c23 */ /* 0x100fe20008010866 */
[----:B------:R-:W-:-:S01]  /*71e0*/  FFMA.FTZ R151, R169, UR28, -R102 ;  /* 0x0000001ca9977c23 */ /* 0x000fc20008010866 */
[C---:B------:R-:W-:Y:S01]  /*71f0*/  ISETP.GT.AND P2, PT, R163.reuse, RZ, PT ;  /* 0x000000ffa300720c */ /* 0x040fe20003f44270 */
[----:B------:R-:W0:Y:S01]  /*7200*/  MUFU.TANH R140, R140 ;  /* 0x0000008c008c7308 */ /* 0x000e220000002400 */
[----:B------:R-:W-:Y:S01]  /*7210*/  ISETP.GT.AND P3, PT, R163, 0x1, PT ;  /* 0x00000001a300780c */ /* 0x000fe20003f64270 */
[--C-:B------:R-:W-:Y:S01]  /*7220*/  FFMA.FTZ R165, R165, UR28, -R102.reuse ;  /* 0x0000001ca5a57c23 */ /* 0x100fe20008010866 */
[----:B------:R-:W-:Y:S01]  /*7230*/  FSEL R153, R7, -INF , P2 ;  /* 0xff80000007997808 */ /* 0x000fe20001000000 */
[--C-:B------:R-:W-:Y:S01]  /*7240*/  FFMA.FTZ R132, R132, UR28, -R102.reuse ;  /* 0x0000001c84847c23 */ /* 0x100fe20008010866 */
[----:B------:R-:W-:Y:S01]  /*7250*/  ISETP.GT.AND P2, PT, R163, 0x8, PT ;  /* 0x00000008a300780c */ /* 0x000fe20003f44270 */
[--C-:B------:R-:W-:Y:S01]  /*7260*/  FFMA.FTZ R117, R117, UR28, -R102.reuse ;  /* 0x0000001c75757c23 */ /* 0x100fe20008010866 */
[----:B------:R-:W-:Y:S01]  /*7270*/  FSEL R8, R8, -INF , P3 ;  /* 0xff80000008087808 */ /* 0x000fe20001800000 */
[----:B------:R-:W4:Y:S01]  /*7280*/  MUFU.TANH R139, R139 ;  /* 0x0000008b008b7308 */ /* 0x000f220000002400 */
[----:B------:R-:W-:Y:S01]  /*7290*/  FMNMX.FTZ R7, R153, R6, !PT ;  /* 0x0000000699077209 */ /* 0x000fe20007810000 */
[--C-:B------:R-:W-:Y:S01]  /*72a0*/  FFMA.FTZ R112, R112, UR28, -R102.reuse ;  /* 0x0000001c70707c23 */ /* 0x100fe20008010866 */
[----:B------:R-:W-:Y:S01]  /*72b0*/  ISETP.GT.AND P3, PT, R163, 0x9, PT ;  /* 0x00000009a300780c */ /* 0x000fe20003f64270 */
[--C-:B------:R-:W-:Y:S01]  /*72c0*/  FFMA.FTZ R89, R89, UR28, -R102.reuse ;  /* 0x0000001c59597c23 */ /* 0x100fe20008010866 */
[----:B-1----:R-:W-:Y:S01]  /*72d0*/  FSEL R144, R9, -INF , P2 ;  /* 0xff80000009907808 */ /* 0x002fe20001000000 */
[--C-:B------:R-:W-:Y:S01]  /*72e0*/  FFMA.FTZ R92, R92, UR28, -R102.reuse ;  /* 0x0000001c5c5c7c23 */ /* 0x100fe20008010866 */
[----:B------:R-:W-:Y:S01]  /*72f0*/  FMNMX.FTZ R7, R8, R7, !PT ;  /* 0x0000000708077209 */ /* 0x000fe20007810000 */
[----:B------:R-:W1:Y:S01]  /*7300*/  MUFU.TANH R121, R121 ;  /* 0x0000007900797308 */ /* 0x000e620000002400 */
[----:B------:R-:W-:Y:S01]  /*7310*/  ISETP.GT.AND P2, PT, R163, 0x10, PT ;  /* 0x00000010a300780c */ /* 0x000fe20003f44270 */
[--C-:B------:R-:W-:Y:S01]  /*7320*/  FFMA.FTZ R93, R93, UR28, -R102.reuse ;  /* 0x0000001c5d5d7c23 */ /* 0x100fe20008010866 */
[----:B--2---:R-:W-:Y:S01]  /*7330*/  FSEL R10, R10, -INF , P3 ;  /* 0xff8000000a0a7808 */ /* 0x004fe20001800000 */
[--C-:B------:R-:W-:Y:S01]  /*7340*/  FFMA.FTZ R96, R96, UR28, -R102.reuse ;  /* 0x0000001c60607c23 */ /* 0x100fe20008010866 */
[----:B------:R-:W-:Y:S01]  /*7350*/  FMNMX.FTZ R7, R144, R7, !PT ;  /* 0x0000000790077209 */ /* 0x000fe20007810000 */
[--C-:B------:R-:W-:Y:S01]  /*7360*/  FFMA.FTZ R97, R97, UR28, -R102.reuse ;  /* 0x0000001c61617c23 */ /* 0x100fe20008010866 */
[----:B------:R-:W-:Y:S01]  /*7370*/  ISETP.GT.AND P3, PT, R163, 0x11, PT ;  /* 0x00000011a300780c */ /* 0x000fe20003f64270 */
[----:B------:R-:W2:Y:S01]  /*7380*/  MUFU.TANH R120, R120 ;  /* 0x0000007800787308 */ /* 0x000ea20000002400 */
[----:B-----5:R-:W-:Y:S01]  /*7390*/  FSEL R11, R11, -INF , P2 ;  /* 0xff8000000b0b7808 */ /* 0x020fe20001000000 */
[--C-:B------:R-:W-:Y:S01]  /*73a0*/  FFMA.FTZ R116, R116, UR28, -R102.reuse ;  /* 0x0000001c74747c23 */ /* 0x100fe20008010866 */
[----:B------:R-:W-:Y:S01]  /*73b0*/  FMNMX.FTZ R152, R10, R7, !PT ;  /* 0x000000070a987209 */ /* 0x000fe20007810000 */
[--C-:B------:R-:W-:Y:S01]  /*73c0*/  FFMA.FTZ R100, R100, UR28, -R102.reuse ;  /* 0x0000001c64647c23 */ /* 0x100fe20008010866 */
[----:B------:R-:W-:Y:S01]  /*73d0*/  ISETP.GT.AND P2, PT, R163, 0x18, PT ;  /* 0x00000018a300780c */ /* 0x000fe20003f44270 */
[--C-:B------:R-:W-:Y:S01]  /*73e0*/  FFMA.FTZ R101, R101, UR28, -R102.reuse ;  /* 0x0000001c65657c23 */ /* 0x100fe20008010866 */
[----:B------:R-:W-:Y:S01]  /*73f0*/  FSEL R12, R12, -INF , P3 ;  /* 0xff8000000c0c7808 */ /* 0x000fe20001800000 */
[----:B------:R-:W5:Y:S01]  /*7400*/  MUFU.TANH R123, R123 ;  /* 0x0000007b007b7308 */ /* 0x000f620000002400 */
[----:B------:R-:W-:Y:S01]  /*7410*/  FMNMX.FTZ R7, R11, R152, !PT ;  /* 0x000000980b077209 */ /* 0x000fe20007810000 */
[--C-:B------:R-:W-:Y:S01]  /*7420*/  FFMA.FTZ R110, R110, UR28, -R102.reuse ;  /* 0x0000001c6e6e7c23 */ /* 0x100fe20008010866 */
[----:B------:R-:W-:Y:S01]  /*7430*/  ISETP.GT.AND P3, PT, R163, 0x19, PT ;  /* 0x00000019a300780c */ /* 0x000fe20003f64270 */
[----:B------:R-:W-:Y:S01]  /*7440*/  FFMA.FTZ R111, R111, UR28, -R102 ;  /* 0x0000001c6f6f7c23 */ /* 0x000fe20008010866 */
[----:B------:R-:W-:-:S02]  /*7450*/  FSEL R152, R13, -INF , P2 ;  /* 0xff8000000d987808 */ /* 0x000fc40001000000 */
[----:B------:R-:W-:Y:S01]  /*7460*/  FMNMX.FTZ R7, R12, R7, !PT ;  /* 0x000000070c077209 */ /* 0x000fe20007810000 */
[----:B------:R-:W5:Y:S01]  /*7470*/  MUFU.TANH R122, R122 ;  /* 0x0000007a007a7308 */ /* 0x000f620000002400 */
[C---:B------:R-:W-:Y:S02]  /*7480*/  ISETP.GT.AND P2, PT, R163.reuse, 0x20, PT ;  /* 0x00000020a300780c */ /* 0x040fe40003f44270 */
[----:B---3--:R-:W-:Y:S02]  /*7490*/  FSEL R14, R14, -INF , P3 ;  /* 0xff8000000e0e7808 */ /* 0x008fe40001800000 */
[----:B------:R-:W-:Y:S02]  /*74a0*/  FMNMX.FTZ R7, R152, R7, !PT ;  /* 0x0000000798077209 */ /* 0x000fe40007810000 */
[----:B------:R-:W-:Y:S01]  /*74b0*/  ISETP.GT.AND P3, PT, R163, 0x21, PT ;  /* 0x00000021a300780c */ /* 0x000fe20003f64270 */
[----:B------:R-:W3:Y:S01]  /*74c0*/  MUFU.TANH R125, R125 ;  /* 0x0000007d007d7308 */ /* 0x000ee20000002400 */
[----:B------:R-:W-:-:S02]  /*74d0*/  FSEL R15, R15, -INF , P2 ;  /* 0xff8000000f0f7808 */ /* 0x000fc40001000000 */
        /* <DEDUP_REMOVED lines=8> */
[----:B------:R0:W-:Y:S01]  /*7560*/  MUFU.EX2 R21, R155 ;  /* 0x0000009b00157308 */ /* 0x0001e20000000800 */
[----:B------:R-:W-:Y:S02]  /*7570*/  ISETP.GT.AND P2, PT, R163, 0x30, PT ;  /* 0x00000030a300780c */ /* 0x000fe40003f44270 */
[----:B------:R-:W-:Y:S02]  /*7580*/  FSEL R136, R136, -INF , P3 ;  /* 0xff80000088887808 */ /* 0x000fe40001800000 */
[----:B------:R-:W-:Y:S02]  /*7590*/  FMNMX.FTZ R7, R147, R156, !PT ;  /* 0x0000009c93077209 */ /* 0x000fe40007810000 */
[----:B------:R-:W-:Y:S01]  /*75a0*/  ISETP.GT.AND P3, PT, R163, 0x31, PT ;  /* 0x00000031a300780c */ /* 0x000fe20003f64270 */
[----:B------:R4:W-:Y:S01]  /*75b0*/  MUFU.EX2 R156, R145 ;  /* 0x00000091009c7308 */ /* 0x0009e20000000800 */
[----:B------:R-:W-:Y:S01]  /*75c0*/  FSEL R137, R137, -INF , P2 ;  /* 0xff80000089897808 */ /* 0x000fe20001000000 */
[----:B0-----:R-:W-:Y:S01]  /*75d0*/  FFMA.FTZ R155, R143, UR28, -R102 ;  /* 0x0000001c8f9b7c23 */ /* 0x001fe20008010866 */
[----:B------:R-:W-:-:S02]  /*75e0*/  FMNMX.FTZ R158, R136, R7, !PT ;  /* 0x00000007889e7209 */ /* 0x000fc40007810000 */
[----:B------:R-:W-:Y:S02]  /*75f0*/  ISETP.GT.AND P2, PT, R163, 0x38, PT ;  /* 0x00000038a300780c */ /* 0x000fe40003f44270 */
[----:B------:R-:W-:Y:S01]  /*7600*/  FSEL R138, R138, -INF , P3 ;  /* 0xff8000008a8a7808 */ /* 0x000fe20001800000 */
[----:B------:R-:W0:Y:S01]  /*7610*/  MUFU.TANH R127, R127 ;  /* 0x0000007f007f7308 */ /* 0x000e220000002400 */
[----:B------:R-:W-:Y:S01]  /*7620*/  FMNMX.FTZ R7, R137, R158, !PT ;  /* 0x0000009e89077209 */ /* 0x000fe20007810000 */
[----:B----4-:R-:W-:Y:S01]  /*7630*/  FFMA.FTZ R145, R142, UR28, -R102 ;  /* 0x0000001c8e917c23 */ /* 0x010fe20008010866 */
[C---:B------:R-:W-:Y:S02]  /*7640*/  ISETP.GT.AND P3, PT, R163.reuse, 0x39, PT ;  /* 0x00000039a300780c */ /* 0x040fe40003f64270 */
[----:B------:R-:W-:Y:S02]  /*7650*/  FSEL R143, R140, -INF , P2 ;  /* 0xff8000008c8f7808 */ /* 0x000fe40001000000 */
[----:B------:R-:W-:Y:S01]  /*7660*/  FMNMX.FTZ R158, R138, R7, !PT ;  /* 0x000000078a9e7209 */ /* 0x000fe20007810000 */
[----:B------:R4:W-:Y:S01]  /*7670*/  MUFU.EX2 R140, R155 ;  /* 0x0000009b008c7308 */ /* 0x0009e20000000800 */
[----:B------:R-:W-:-:S02]  /*7680*/  ISETP.GT.AND P2, PT, R163, 0x40, PT ;  /* 0x00000040a300780c */ /* 0x000fc40003f44270 */
[----:B------:R-:W-:Y:S02]  /*7690*/  FSEL R139, R139, -INF , P3 ;  /* 0xff8000008b8b7808 */ /* 0x000fe40001800000 */
[----:B------:R-:W-:Y:S02]  /*76a0*/  FMNMX.FTZ R158, R143, R158, !PT ;  /* 0x0000009e8f9e7209 */ /* 0x000fe40007810000 */
[----:B------:R-:W-:Y:S01]  /*76b0*/  ISETP.GT.AND P3, PT, R163, 0x41, PT ;  /* 0x00000041a300780c */ /* 0x000fe20003f64270 */
[----:B------:R-:W0:Y:S01]  /*76c0*/  MUFU.TANH R126, R126 ;  /* 0x0000007e007e7308 */ /* 0x000e220000002400 */
[----:B-1----:R-:W-:Y:S01]  /*76d0*/  FSEL R142, R121, -INF , P2 ;  /* 0xff800000798e7808 */ /* 0x002fe20001000000 */
[----:B----4-:R-:W-:Y:S01]  /*76e0*/  FFMA.FTZ R155, R141, UR28, -R102 ;  /* 0x0000001c8d9b7c23 */ /* 0x010fe20008010866 */
[----:B------:R-:W-:Y:S02]  /*76f0*/  FMNMX.FTZ R7, R139, R158, !PT ;  /* 0x0000009e8b077209 */ /* 0x000fe40007810000 */
[----:B------:R-:W-:-:S02]  /*7700*/  ISETP.GT.AND P2, PT, R163, 0x48, PT ;  /* 0x00000048a300780c */ /* 0x000fc40003f44270 */
[----:B--2---:R-:W-:Y:S01]  /*7710*/  FSEL R120, R120, -INF , P3 ;  /* 0xff80000078787808 */ /* 0x004fe20001800000 */
[----:B------:R-:W-:Y:S01]  /*7720*/  MUFU.TANH R104, R104 ;  /* 0x0000006800687308 */ /* 0x000fe20000002400 */
[----:B------:R-:W-:Y:S02]  /*7730*/  FMNMX.FTZ R7, R142, R7, !PT ;  /* 0x000000078e077209 */ /* 0x000fe40007810000 */
[----:B------:R-:W-:Y:S02]  /*7740*/  ISETP.GT.AND P3, PT, R163, 0x49, PT ;  /* 0x00000049a300780c */ /* 0x000fe40003f64270 */
[----:B-----5:R-:W-:Y:S02]  /*7750*/  FSEL R141, R123, -INF , P2 ;  /* 0xff8000007b8d7808 */ /* 0x020fe40001000000 */
[----:B------:R-:W-:Y:S01]  /*7760*/  FMNMX.FTZ R158, R120, R7, !PT ;  /* 0x00000007789e7209 */ /* 0x000fe20007810000 */
[----:B------:R-:W1:Y:S01]  /*7770*/  MUFU.TANH R105, R105 ;  /* 0x0000006900697308 */ /* 0x000e620000002400 */
[----:B------:R-:W-:-:S02]  /*7780*/  ISETP.GT.AND P2, PT, R163, 0x50, PT ;  /* 0x00000050a300780c */ /* 0x000fc40003f44270 */
[----:B------:R-:W-:Y:S02]  /*7790*/  FSEL R122, R122, -INF , P3 ;  /* 0xff8000007a7a7808 */ /* 0x000fe40001800000 */
[----:B------:R-:W-:Y:S02]  /*77a0*/  FMNMX.FTZ R7, R141, R158, !PT ;  /* 0x0000009e8d077209 */ /* 0x000fe40007810000 */
[----:B------:R-:W-:Y:S01]  /*77b0*/  ISETP.GT.AND P3, PT, R163, 0x51, PT ;  /* 0x00000051a300780c */ /* 0x000fe20003f64270 */
[----:B------:R2:W-:Y:S01]  /*77c0*/  MUFU.EX2 R121, R145 ;  /* 0x0000009100797308 */ /* 0x0005e20000000800 */
[----:B---3--:R-:W-:Y:S02]  /*77d0*/  FSEL R125, R125, -INF , P2 ;  /* 0xff8000007d7d7808 */ /* 0x008fe40001000000 */
[----:B------:R-:W-:Y:S02]  /*77e0*/  FMNMX.FTZ R168, R122, R7, !PT ;  /* 0x000000077aa87209 */ /* 0x000fe40007810000 */
[----:B------:R-:W-:-:S02]  /*77f0*/  ISETP.GT.AND P2, PT, R163, 0x58, PT ;  /* 0x00000058a300780c */ /* 0x000fc40003f44270 */
[----:B------:R-:W-:Y:S01]  /*7800*/  FSEL R124, R124, -INF , P3 ;  /* 0xff8000007c7c7808 */ /* 0x000fe20001800000 */
[----:B------:R-:W3:Y:S01]  /*7810*/  MUFU.TANH R160, R160 ;  /* 0x000000a000a07308 */ /* 0x000ee20000002400 */
[----:B------:R-:W-:Y:S01]  /*7820*/  FMNMX.FTZ R7, R125, R168, !PT ;  /* 0x000000a87d077209 */ /* 0x000fe20007810000 */
[----:B--2---:R-:W-:Y:S01]  /*7830*/  FFMA.FTZ R145, R134, UR28, -R102 ;  /* 0x0000001c86917c23 */ /* 0x004fe20008010866 */
[----:B------:R-:W-:Y:S02]  /*7840*/  ISETP.GT.AND P3, PT, R163, 0x59, PT ;  /* 0x00000059a300780c */ /* 0x000fe40003f64270 */
[----:B0-----:R-:W-:Y:S02]  /*7850*/  FSEL R134, R127, -INF , P2 ;  /* 0xff8000007f867808 */ /* 0x001fe40001000000 */
[----:B------:R-:W-:Y:S01]  /*7860*/  FMNMX.FTZ R7, R124, R7, !PT ;  /* 0x000000077c077209 */ /* 0x000fe20007810000 */
[----:B------:R-:W0:Y:S01]  /*7870*/  MUFU.TANH R161, R161 ;  /* 0x000000a100a17308 */ /* 0x000e220000002400 */
[----:B------:R-:W-:-:S02]  /*7880*/  ISETP.GT.AND P2, PT, R163, 0x60, PT ;  /* 0x00000060a300780c */ /* 0x000fc40003f44270 */
[----:B------:R-:W-:Y:S02]  /*7890*/  FSEL R126, R126, -INF , P3 ;  /* 0xff8000007e7e7808 */ /* 0x000fe40001800000 */
[----:B------:R-:W-:Y:S02]  /*78a0*/  FMNMX.FTZ R7, R134, R7, !PT ;  /* 0x0000000786077209 */ /* 0x000fe40007810000 */
[----:B------:R-:W-:Y:S01]  /*78b0*/  ISETP.GT.AND P3, PT, R163, 0x61, PT ;  /* 0x00000061a300780c */ /* 0x000fe20003f64270 */
[----:B------:R2:W-:Y:S01]  /*78c0*/  MUFU.EX2 R123, R155 ;  /* 0x0000009b007b7308 */ /* 0x0005e20000000800 */
[----:B------:R-:W-:Y:S02]  /*78d0*/  FMNMX.FTZ R168, R126, R7, !PT ;  /* 0x000000077ea87209 */ /* 0x000fe40007810000 */
[----:B-1----:R-:W-:Y:S02]  /*78e0*/  FSEL R105, R105, -INF , P3 ;  /* 0xff80000069697808 */ /* 0x002fe40001800000 */
[----:B------:R-:W-:-:S03]  /*78f0*/  ISETP.GT.AND P3, PT, R163, 0x69, PT ;  /* 0x00000069a300780c */ /* 0x000fc60003f64270 */
[----:B------:R-:W1:Y:S01]  /*7900*/  MUFU.TANH R162, R162 ;  /* 0x000000a200a27308 */ /* 0x000e620000002400 */
[----:B--2---:R-:W-:-:S01]  /*7910*/  FFMA.FTZ R155, R133, UR28, -R102 ;  /* 0x0000001c859b7c23 */ /* 0x004fc20008010866 */
[----:B------:R-:W-:Y:S02]  /*7920*/  FSEL R133, R104, -INF , P2 ;  /* 0xff80000068857808 */ /* 0x000fe40001000000 */
[----:B------:R-:W-:Y:S02]  /*7930*/  ISETP.GT.AND P2, PT, R163, 0x68, PT ;  /* 0x00000068a300780c */ /* 0x000fe40003f44270 */
[----:B------:R-:W-:Y:S02]  /*7940*/  FMNMX.FTZ R168, R133, R168, !PT ;  /* 0x000000a885a87209 */ /* 0x000fe40007810000 */
[----:B------:R-:W-:Y:S02]  /*7950*/  MUFU.TANH R164, R164 ;  /* 0x000000a400a47308 */ /* 0x000fe40000002400 */
[----:B------:R-:W-:-:S06]  /*7960*/  FMNMX.FTZ R168, R105, R168, !PT ;  /* 0x000000a869a87209 */ /* 0x000fcc0007810000 */
[----:B------:R-:W2:Y:S08]  /*7970*/  MUFU.TANH R166, R166 ;  /* 0x000000a600a67308 */ /* 0x000eb00000002400 */
[----:B------:R3:W-:Y:S08]  /*7980*/  MUFU.EX2 R158, R135 ;  /* 0x00000087009e7308 */ /* 0x0007f00000000800 */
[----:B------:R-:W-:Y:S01]  /*7990*/  MUFU.TANH R114, R114 ;  /* 0x0000007200727308 */ /* 0x000fe20000002400 */
[----:B---3--:R-:W-:-:S02]  /*79a0*/  FSEL R135, R160, -INF , P2 ;  /* 0xff800000a0877808 */ /* 0x008fc40001000000 */
[----:B------:R-:W-:Y:S02]  /*79b0*/  ISETP.GT.AND P2, PT, R163, 0x70, PT ;  /* 0x00000070a300780c */ /* 0x000fe40003f44270 */
[----:B------:R-:W-:-:S03]  /*79c0*/  FMNMX.FTZ R168, R135, R168, !PT ;  /* 0x000000a887a87209 */ /* 0x000fc60007810000 */
[----:B------:R0:W-:Y:S08]  /*79d0*/  MUFU.EX2 R127, R145 ;  /* 0x00000091007f7308 */ /* 0x0001f00000000800 */
[----:B------:R-:W3:Y:S01]  /*79e0*/  MUFU.TANH R90, R90 ;  /* 0x0000005a005a7308 */ /* 0x000ee20000002400 */
[----:B0-----:R-:W-:Y:S01]  /*79f0*/  FSEL R145, R161, -INF , P3 ;  /* 0xff800000a1917808 */ /* 0x001fe20001800000 */
[----:B------:R-:W-:Y:S01]  /*7a00*/  FFMA.FTZ R161, R106, UR28, -R102 ;  /* 0x0000001c6aa17c23 */ /* 0x000fe20008010866 */
[----:B------:R-:W-:-:S02]  /*7a10*/  ISETP.GT.AND P3, PT, R163, 0x71, PT ;  /* 0x00000071a300780c */ /* 0x000fc40003f64270 */
[----:B------:R-:W-:-:S03]  /*7a20*/  FMNMX.FTZ R168, R145, R168, !PT ;  /* 0x000000a891a87209 */ /* 0x000fc60007810000 */
[----:B------:R1:W-:Y:S08]  /*7a30*/  MUFU.EX2 R104, R155 ;  /* 0x0000009b00687308 */ /* 0x0003f00000000800 */
[----:B------:R-:W0:Y:S01]  /*7a40*/  MUFU.TANH R91, R91 ;  /* 0x0000005b005b7308 */ /* 0x000e220000002400 */
[----:B-1----:R-:W-:Y:S02]  /*7a50*/  FSEL R155, R162, -INF , P2 ;  /* 0xff800000a29b7808 */ /* 0x002fe40001000000 */
[----:B------:R-:W-:-:S02]  /*7a60*/  ISETP.GT.AND P2, PT, R163, 0x78, PT ;  /* 0x00000078a300780c */ /* 0x000fc40003f44270 */
[----:B------:R-:W-:Y:S02]  /*7a70*/  FMNMX.FTZ R168, R155, R168, !PT ;  /* 0x000000a89ba87209 */ /* 0x000fe40007810000 */
[----:B--2---:R-:W-:Y:S01]  /*7a80*/  FSEL R159, R166, -INF , P2 ;  /* 0xff800000a69f7808 */ /* 0x004fe20001000000 */
[----:B------:R1:W-:Y:S01]  /*7a90*/  MUFU.EX2 R13, R157 ;  /* 0x0000009d000d7308 */ /* 0x0003e20000000800 */
[----:B------:R-:W-:-:S04]  /*7aa0*/  ISETP.GT.AND P2, PT, R163, 0x80, PT ;  /* 0x00000080a300780c */ /* 0x000fc80003f44270 */
[----:B---3--:R-:W-:Y:S02]  /*7ab0*/  FSEL R90, R90, -INF , P2 ;  /* 0xff8000005a5a7808 */ /* 0x008fe40001000000 */
[C---:B------:R-:W-:Y:S01]  /*7ac0*/  ISETP.GT.AND P2, PT, R163.reuse, 0x88, PT ;  /* 0x00000088a300780c */ /* 0x040fe20003f44270 */
[----:B------:R-:W2:Y:S01]  /*7ad0*/  MUFU.TANH R94, R94 ;  /* 0x0000005e005e7308 */ /* 0x000ea20000002400 */
[----:B-1----:R-:W-:Y:S02]  /*7ae0*/  FSEL R157, R164, -INF , P3 ;  /* 0xff800000a49d7808 */ /* 0x002fe40001800000 */
[----:B------:R-:W-:Y:S02]  /*7af0*/  ISETP.GT.AND P3, PT, R163, 0x79, PT ;  /* 0x00000079a300780c */ /* 0x000fe40003f64270 */
[----:B------:R-:W-:Y:S02]  /*7b00*/  FMNMX.FTZ R168, R157, R168, !PT ;  /* 0x000000a89da87209 */ /* 0x000fe40007810000 */
[----:B------:R-:W-:Y:S01]  /*7b10*/  FSEL R114, R114, -INF , P3 ;  /* 0xff80000072727808 */ /* 0x000fe20001800000 */
[----:B------:R-:W1:Y:S01]  /*7b20*/  MUFU.TANH R95, R95 ;  /* 0x0000005f005f7308 */ /* 0x000e620000002400 */
[----:B------:R-:W-:-:S02]  /*7b30*/  FMNMX.FTZ R7, R159, R168, !PT ;  /* 0x000000a89f077209 */ /* 0x000fc40007810000 */
[----:B------:R-:W-:Y:S02]  /*7b40*/  ISETP.GT.AND P3, PT, R163, 0x81, PT ;  /* 0x00000081a300780c */ /* 0x000fe40003f64270 */
[----:B------:R-:W-:Y:S02]  /*7b50*/  FMNMX.FTZ R7, R114, R7, !PT ;  /* 0x0000000772077209 */ /* 0x000fe40007810000 */
[----:B0-----:R-:W-:Y:S01]  /*7b60*/  FSEL R91, R91, -INF , P3 ;  /* 0xff8000005b5b7808 */ /* 0x001fe20001800000 */
[----:B------:R-:W0:Y:S01]  /*7b70*/  MUFU.TANH R98, R98 ;  /* 0x0000006200627308 */ /* 0x000e220000002400 */
[----:B------:R-:W-:Y:S02]  /*7b80*/  FMNMX.FTZ R106, R90, R7, !PT ;  /* 0x000000075a6a7209 */ /* 0x000fe40007810000 */
[----:B------:R-:W-:Y:S02]  /*7b90*/  ISETP.GT.AND P3, PT, R163, 0x89, PT ;  /* 0x00000089a300780c */ /* 0x000fe40003f64270 */
[----:B--2---:R-:W-:-:S02]  /*7ba0*/  FSEL R94, R94, -INF , P2 ;  /* 0xff8000005e5e7808 */ /* 0x004fc40001000000 */
[----:B------:R-:W-:Y:S01]  /*7bb0*/  FMNMX.FTZ R7, R91, R106, !PT ;  /* 0x0000006a5b077209 */ /* 0x000fe20007810000 */
[----:B------:R-:W2:Y:S01]  /*7bc0*/  MUFU.TANH R99, R99 ;  /* 0x0000006300637308 */ /* 0x000ea20000002400 */
[----:B------:R-:W-:Y:S02]  /*7bd0*/  ISETP.GT.AND P2, PT, R163, 0x90, PT ;  /* 0x00000090a300780c */ /* 0x000fe40003f44270 */
[----:B-1----:R-:W-:Y:S02]  /*7be0*/  FSEL R95, R95, -INF , P3 ;  /* 0xff8000005f5f7808 */ /* 0x002fe40001800000 */
[----:B------:R-:W-:Y:S02]  /*7bf0*/  FMNMX.FTZ R160, R94, R7, !PT ;  /* 0x000000075ea07209 */ /* 0x000fe40007810000 */
[----:B------:R-:W-:Y:S01]  /*7c00*/  ISETP.GT.AND P3, PT, R163, 0x91, PT ;  /* 0x00000091a300780c */ /* 0x000fe20003f64270 */
[----:B------:R-:W1:Y:S01]  /*7c10*/  MUFU.TANH R115, R115 ;  /* 0x0000007300737308 */ /* 0x000e620000002400 */
[----:B0-----:R-:W-:-:S02]  /*7c20*/  FSEL R106, R98, -INF , P2 ;  /* 0xff800000626a7808 */ /* 0x001fc40001000000 */
[----:B------:R-:W-:Y:S02]  /*7c30*/  FMNMX.FTZ R7, R95, R160, !PT ;  /* 0x000000a05f077209 */ /* 0x000fe40007810000 */
[----:B------:R-:W-:Y:S02]  /*7c40*/  ISETP.GT.AND P2, PT, R163, 0x98, PT ;  /* 0x00000098a300780c */ /* 0x000fe40003f44270 */
[----:B------:R-:W-:Y:S01]  /*7c50*/  FMNMX.FTZ R160, R106, R7, !PT ;  /* 0x000000076aa07209 */ /* 0x000fe20007810000 */
[----:B------:R-:W0:Y:S01]  /*7c60*/  MUFU.TANH R103, R103 ;  /* 0x0000006700677308 */ /* 0x000e220000002400 */
[----:B--2---:R-:W-:Y:S02]  /*7c70*/  FSEL R99, R99, -INF , P3 ;  /* 0xff80000063637808 */ /* 0x004fe40001800000 */
[----:B------:R-:W-:Y:S02]  /*7c80*/  ISETP.GT.AND P3, PT, R163, 0x99, PT ;  /* 0x00000099a300780c */ /* 0x000fe40003f64270 */
[----:B------:R-:W-:-:S03]  /*7c90*/  FMNMX.FTZ R160, R99, R160, !PT ;  /* 0x000000a063a07209 */ /* 0x000fc60007810000 */
[----:B------:R2:W-:Y:S01]  /*7ca0*/  MUFU.EX2 R98, R107 ;  /* 0x0000006b00627308 */ /* 0x0005e20000000800 */
[----:B-1----:R-:W-:-:S04]  /*7cb0*/  FSEL R115, R115, -INF , P2 ;  /* 0xff80000073737808 */ /* 0x002fc80001000000 */
[----:B------:R-:W-:-:S03]  /*7cc0*/  FMNMX.FTZ R160, R115, R160, !PT ;  /* 0x000000a073a07209 */ /* 0x000fc60007810000 */
[----:B------:R1:W-:Y:S01]  /*7cd0*/  MUFU.EX2 R9, R165 ;  /* 0x000000a500097308 */ /* 0x0003e20000000800 */
[----:B0-----:R-:W-:Y:S01]  /*7ce0*/  FSEL R103, R103, -INF , P3 ;  /* 0xff80000067677808 */ /* 0x001fe20001800000 */
[--C-:B--2---:R-:W-:Y:S01]  /*7cf0*/  FFMA.FTZ R107, R108, UR28, -R102.reuse ;  /* 0x0000001c6c6b7c23 */ /* 0x104fe20008010866 */
[----:B------:R-:W-:-:S01]  /*7d00*/  FFMA.FTZ R108, R109, UR28, -R102 ;  /* 0x0000001c6d6c7c23 */ /* 0x000fc20008010866 */
[--C-:B------:R-:W-:Y:S01]  /*7d10*/  FFMA.FTZ R109, R113, UR28, -R102.reuse ;  /* 0x0000001c716d7c23 */ /* 0x100fe20008010866 */
[----:B------:R-:W-:Y:S01]  /*7d20*/  FMNMX.FTZ R160, R103, R160, !PT ;  /* 0x000000a067a07209 */ /* 0x000fe20007810000 */
[--C-:B------:R-:W-:Y:S01]  /*7d30*/  FFMA.FTZ R113, R128, UR28, -R102.reuse ;  /* 0x0000001c80717c23 */ /* 0x100fe20008010866 */
[----:B------:R-:W-:-:S01]  /*7d40*/  FFMA.FTZ R128, R129, UR28, -R102 ;  /* 0x0000001c81807c23 */ /* 0x000fc20008010866 */
[--C-:B------:R-:W-:Y:S01]  /*7d50*/  FFMA.FTZ R129, R130, UR28, -R102.reuse ;  /* 0x0000001c82817c23 */ /* 0x100fe20008010866 */
[----:B------:R-:W-:-:S01]  /*7d60*/  FFMA.FTZ R130, R131, UR28, -R102 ;  /* 0x0000001c83827c23 */ /* 0x000fc20008010866 */
[----:B------:R-:W0:Y:S01]  /*7d70*/  SHFL.BFLY PT, R7, R160, 0x2, 0x1f ;  /* 0x0c401f00a0077f89 */ /* 0x000e2200000e0000 */
[----:B------:R-:W-:Y:S08]  /*7d80*/  MUFU.EX2 R118, R118 ;  /* 0x0000007600767308 */ /* 0x000ff00000000800 */
[----:B------:R-:W-:Y:S08]  /*7d90*/  MUFU.EX2 R119, R119 ;  /* 0x0000007700777308 */ /* 0x000ff00000000800 */
[----:B------:R-:W-:Y:S01]  /*7da0*/  MUFU.EX2 R148, R148 ;  /* 0x0000009400947308 */ /* 0x000fe20000000800 */
[----:B0-----:R-:W-:Y:S01]  /*7db0*/  FMNMX.FTZ R162, R160, R7, !PT ;  /* 0x00000007a0a27209 */ /* 0x001fe20007810000 */
[----:B------:R-:W-:-:S06]  /*7dc0*/  IMAD.U32 R160, RZ, RZ, UR28 ;  /* 0x0000001cffa07e24 */ /* 0x000fcc000f8e00ff */
[----:B------:R-:W-:Y:S01]  /*7dd0*/  MUFU.EX2 R149, R149 ;  /* 0x0000009500957308 */ /* 0x000fe20000000800 */
[----:B------:R-:W0:Y:S07]  /*7de0*/  SHFL.BFLY PT, R7, R162, 0x1, 0x1f ;  /* 0x0c201f00a2077f89 */ /* 0x000e2e00000e0000 */
[----:B------:R-:W-:Y:S08]  /*7df0*/  MUFU.EX2 R150, R150 ;  /* 0x0000009600967308 */ /* 0x000ff00000000800 */
[----:B------:R-:W-:Y:S08]  /*7e00*/  MUFU.EX2 R151, R151 ;  /* 0x0000009700977308 */ /* 0x000ff00000000800 */
[----:B------:R-:W-:Y:S01]  /*7e10*/  MUFU.EX2 R146, R146 ;  /* 0x0000009200927308 */ /* 0x000fe20000000800 */
[----:B0-----:R-:W-:-:S04]  /*7e20*/  FMNMX.FTZ R7, R162, R7, !PT ;  /* 0x00000007a2077209 */ /* 0x001fc80007810000 */
[C---:B------:R-:W-:Y:S01]  /*7e30*/  FSETP.NEU.FTZ.AND P2, PT, R7.reuse, -INF , PT ;  /* 0xff8000000700780b */ /* 0x040fe20003f5d000 */
[----:B------:R-:W-:-:S02]  /*7e40*/  FFMA.FTZ R160, R7, R160, -8 ;  /* 0xc100000007a07423 */ /* 0x000fc400000100a0 */
[----:B------:R-:W-:Y:S01]  /*7e50*/  MUFU.EX2 R154, R154 ;  /* 0x0000009a009a7308 */ /* 0x000fe20000000800 */
[----:B-1----:R-:W-:Y:S02]  /*7e60*/  FSEL R165, R7, RZ, P2 ;  /* 0x000000ff07a57208 */ /* 0x002fe40001000000 */
[----:B------:R-:W-:-:S03]  /*7e70*/  FSEL R102, R160, RZ, P2 ;  /* 0x000000ffa0667208 */ /* 0x000fc60001000000 */
[----:B------:R-:W-:Y:S02]  /*7e80*/  FADD.FTZ R165, -R165, R6 ;  /* 0x00000006a5a57221 */ /* 0x000fe40000010100 */
[----:B------:R-:W-:Y:S01]  /*7e90*/  MUFU.EX2 R132, R132 ;  /* 0x0000008400847308 */ /* 0x000fe20000000800 */
[----:B------:R-:W-:-:S01]  /*7ea0*/  FFMA.FTZ R131, R153, UR28, -R102 ;  /* 0x0000001c99837c23 */ /* 0x000fc20008010866 */
[--C-:B------:R-:W-:Y:S01]  /*7eb0*/  FFMA.FTZ R153, R10, UR28, -R102.reuse ;  /* 0x0000001c0a997c23 */ /* 0x100fe20008010866 */
[----:B------:R-:W-:-:S01]  /*7ec0*/  FFMA.FTZ R10, R11, UR28, -R102 ;  /* 0x0000001c0b0a7c23 */ /* 0x000fc20008010866 */
[--C-:B------:R-:W-:Y:S01]  /*7ed0*/  FFMA.FTZ R11, R12, UR28, -R102.reuse ;  /* 0x0000001c0c0b7c23 */ /* 0x100fe20008010866 */
[----:B------:R-:W-:-:S01]  /*7ee0*/  FFMA.FTZ R12, R152, UR28, -R102 ;  /* 0x0000001c980c7c23 */ /* 0x000fc20008010866 */
[----:B------:R-:W-:Y:S01]  /*7ef0*/  FSEL R152, R88, RZ, P1 ;  /* 0x000000ff58987208 */ /* 0x000fe20000800000 */
[----:B------:R-:W-:Y:S01]  /*7f00*/  FMUL.FTZ R6, R165, UR28 ;  /* 0x0000001ca5067c20 */ /* 0x000fe20008410000 */
        /* <DEDUP_REMOVED lines=35> */
[----:B------:R-:W-:Y:S01]  /*8140*/  FFMA.FTZ R3, R6, R2, R131 ;  /* 0x0000000206037223 */ /* 0x000fe20000010083 */
[----:B------:R-:W-:-:S02]  /*8150*/  FFMA.FTZ R115, R115, UR28, -R102 ;  /* 0x0000001c73737c23 */ /* 0x000fc40008010866 */
[----:B------:R-:W-:-:S03]  /*8160*/  FADD.FTZ R167, R119, R134 ;  /* 0x0000008677a77221 */ /* 0x000fc60000010000 */
        /* <DEDUP_REMOVED lines=9> */
[----:B------:R-:W-:Y:S01]  /*8200*/  FADD.FTZ R2, R151, R2 ;  /* 0x0000000297027221 */ /* 0x000fe20000010000 */
[----:B------:R-:W-:-:S03]  /*8210*/  FFMA.FTZ R126, R133, UR28, -R102 ;  /* 0x0000001c857e7c23 */ /* 0x000fc60008010866 */
[----:B------:R-:W-:Y:S02]  /*8220*/  FADD.FTZ R133, R9, R2 ;  /* 0x0000000209857221 */ /* 0x000fe40000010000 */
[----:B------:R-:W0:Y:S01]  /*8230*/  MUFU.EX2 R12, R12 ;  /* 0x0000000c000c7308 */ /* 0x000e220000000800 */
[----:B-1----:R-:W-:-:S07]  /*8240*/  FADD.FTZ R134, R10, R167 ;  /* 0x000000a70a867221 */ /* 0x002fce0000010000 */
[----:B------:R-:W1:Y:S01]  /*8250*/  MUFU.EX2 R163, R163 ;  /* 0x000000a300a37308 */ /* 0x000e620000000800 */
[----:B--2---:R-:W-:-:S01]  /*8260*/  FADD.FTZ R3, R11, R134 ;  /* 0x000000860b037221 */ /* 0x004fc20000010000 */
[----:B------:R-:W-:Y:S01]  /*8270*/  FADD.FTZ R134, R146, R133 ;  /* 0x0000008592867221 */ /* 0x000fe20000010000 */
[----:B------:R-:W-:-:S03]  /*8280*/  FFMA.FTZ R133, R135, UR28, -R102 ;  /* 0x0000001c87857c23 */ /* 0x000fc60008010866 */
[----:B------:R-:W-:Y:S01]  /*8290*/  FADD.FTZ R135, R13, R134 ;  /* 0x000000860d877221 */ /* 0x000fe20000010000 */
[----:B------:R-:W-:-:S01]  /*82a0*/  FFMA.FTZ R134, R145, UR28, -R102 ;  /* 0x0000001c91867c23 */ /* 0x000fc20008010866 */
        /* <DEDUP_REMOVED lines=22> */
[----:B------:R-:W-:-:S01]  /*8410*/  FFMA.FTZ R145, R159, UR28, -R102 ;  /* 0x0000001c9f917c23 */ /* 0x000fc20008010866 */
[----:B------:R-:W0:Y:S01]  /*8420*/  MUFU.EX2 R139, R139 ;  /* 0x0000008b008b7308 */ /* 0x000e220000000800 */
[----:B-1----:R-:W-:-:S01]  /*8430*/  FADD.FTZ R3, R137, R152 ;  /* 0x0000009889037221 */ /* 0x002fc20000010000 */
[----:B------:R-:W-:Y:S01]  /*8440*/  FADD.FTZ R155, R127, R160 ;  /* 0x000000a07f9b7221 */ /* 0x000fe20000010000 */
[----:B------:R-:W-:-:S01]  /*8450*/  FFMA.FTZ R152, R157, UR28, -R102 ;  /* 0x0000001c9d987c23 */ /* 0x000fc20008010866 */
[----:B------:R-:W-:Y:S02]  /*8460*/  FFMA.FTZ R102, R103, UR28, -R102 ;  /* 0x0000001c67667c23 */ /* 0x000fe40008010866 */
[----:B------:R-:W-:-:S02]  /*8470*/  FADD.FTZ R155, R104, R155 ;  /* 0x0000009b689b7221 */ /* 0x000fc40000010000 */
        /* <DEDUP_REMOVED lines=56> */
[----:B------:R-:W-:Y:S08]  /*8800*/  MUFU.EX2 R114, R114 ;  /* 0x0000007200727308 */ /* 0x000ff00000000800 */
[----:B------:R-:W1:Y:S01]  /*8810*/  MUFU.EX2 R100, R100 ;  /* 0x0000006400647308 */ /* 0x000e620000000800 */
[----:B0-----:R-:W-:-:S07]  /*8820*/  FADD.FTZ R3, R116, R3 ;  /* 0x0000000374037221 */ /* 0x001fce0000010000 */
[----:B------:R-:W-:Y:S08]  /*8830*/  MUFU.EX2 R90, R90 ;  /* 0x0000005a005a7308 */ /* 0x000ff00000000800 */
[----:B------:R-:W0:Y:S08]  /*8840*/  MUFU.EX2 R113, R113 ;  /* 0x0000007100717308 */ /* 0x000e300000000800 */
[----:B------:R-:W-:Y:S08]  /*8850*/  MUFU.EX2 R91, R91 ;  /* 0x0000005b005b7308 */ /* 0x000ff00000000800 */
[----:B------:R-:W2:Y:S08]  /*8860*/  MUFU.EX2 R101, R101 ;  /* 0x0000006500657308 */ /* 0x000eb00000000800 */
[----:B------:R-:W-:Y:S08]  /*8870*/  MUFU.EX2 R157, R94 ;  /* 0x0000005e009d7308 */ /* 0x000ff00000000800 */
[----:B------:R3:W-:Y:S08]  /*8880*/  MUFU.EX2 R159, R95 ;  /* 0x0000005f009f7308 */ /* 0x0007f00000000800 */
[----:B------:R-:W4:Y:S01]  /*8890*/  MUFU.EX2 R128, R128 ;  /* 0x0000008000807308 */ /* 0x000f220000000800 */
[----:B---3--:R-:W-:-:S01]  /*88a0*/  FADD.FTZ R95, R145, R2 ;  /* 0x00000002915f7221 */ /* 0x008fc20000010000 */
[----:B-1----:R-:W-:-:S03]  /*88b0*/  FADD.FTZ R2, R100, R3 ;  /* 0x0000000364027221 */ /* 0x002fc60000010000 */
[----:B------:R-:W-:Y:S01]  /*88c0*/  FADD.FTZ R95, R114, R95 ;  /* 0x0000005f725f7221 */ /* 0x000fe20000010000 */
[----:B0-----:R-:W-:-:S02]  /*88d0*/  FADD.FTZ R2, R113, R2 ;  /* 0x0000000271027221 */ /* 0x001fc40000010000 */
[----:B------:R-:W0:Y:S02]  /*88e0*/  MUFU.EX2 R129, R129 ;  /* 0x0000008100817308 */ /* 0x000e240000000800 */
[----:B--2---:R-:W-:-:S06]  /*88f0*/  FADD.FTZ R3, R101, R2 ;  /* 0x0000000265037221 */ /* 0x004fcc0000010000 */
[----:B------:R1:W2:Y:S01]  /*8900*/  MUFU.EX2 R94, R106 ;  /* 0x0000006a005e7308 */ /* 0x0002a20000000800 */
[----:B----4-:R-:W-:-:S07]  /*8910*/  FADD.FTZ R2, R128, R3 ;  /* 0x0000000380027221 */ /* 0x010fce0000010000 */
[----:B------:R-:W3:Y:S01]  /*8920*/  MUFU.EX2 R110, R110 ;  /* 0x0000006e006e7308 */ /* 0x000ee20000000800 */
[----:B-1----:R-:W-:-:S01]  /*8930*/  FADD.FTZ R106, R90, R95 ;  /* 0x0000005f5a6a7221 */ /* 0x002fc20000010000 */
[----:B0-----:R-:W-:-:S03]  /*8940*/  FADD.FTZ R95, R129, R2 ;  /* 0x00000002815f7221 */ /* 0x001fc60000010000 */
[----:B------:R-:W-:-:S03]  /*8950*/  FADD.FTZ R106, R91, R106 ;  /* 0x0000006a5b6a7221 */ /* 0x000fc60000010000 */
[----:B------:R-:W0:Y:S01]  /*8960*/  MUFU.EX2 R160, R99 ;  /* 0x0000006300a07308 */ /* 0x000e220000000800 */
[----:B------:R-:W-:-:S04]  /*8970*/  FADD.FTZ R106, R157, R106 ;  /* 0x0000006a9d6a7221 */ /* 0x000fc80000010000 */
[----:B------:R-:W-:-:S03]  /*8980*/  FADD.FTZ R3, R159, R106 ;  /* 0x0000006a9f037221 */ /* 0x000fc60000010000 */
[----:B------:R-:W1:Y:S01]  /*8990*/  MUFU.EX2 R111, R111 ;  /* 0x0000006f006f7308 */ /* 0x000e620000000800 */
[----:B--2---:R-:W-:-:S01]  /*89a0*/  FADD.FTZ R3, R94, R3 ;  /* 0x000000035e037221 */ /* 0x004fc20000010000 */
[----:B---3--:R-:W-:-:S06]  /*89b0*/  FADD.FTZ R2, R110, R95 ;  /* 0x0000005f6e027221 */ /* 0x008fcc0000010000 */
        /* <DEDUP_REMOVED lines=10> */
.L_x_9350:
        /* <DEDUP_REMOVED lines=116> */
.L_x_9340:
[----:B------:R-:W-:-:S13]  /*91a0*/  ISETP.LE.AND P1, PT, RZ, UR32, PT ;  /* 0x00000020ff007c0c */ /* 0x000fda000bf23270 */
[----:B------:R-:W-:Y:S05]  /*91b0*/  @!P1 BRA `(.L_x_9352) ;  /* 0x0000003000d49947 */ /* 0x000fea0003800000 */
[----:B------:R-:W-:Y:S01]  /*91c0*/  IMAD.MOV.U32 R6, RZ, RZ, R7 ;  /* 0x000000ffff067224 */ /* 0x000fe200078e0007 */
[----:B------:R-:W-:Y:S01]  /*91d0*/  UMOV UR30, UR44 ;  /* 0x0000002c001e7c82 */ /* 0x000fe20008000000 */
[----:B------:R-:W-:Y:S01]  /*91e0*/  IMAD.MOV.U32 R5, RZ, RZ, R88 ;  /* 0x000000ffff057224 */ /* 0x000fe200078e0058 */
[----:B------:R-:W-:Y:S01]  /*91f0*/  UMOV UR29, UR36 ;  /* 0x00000024001d7c82 */ /* 0x000fe20008000000 */
[----:B------:R-:W-:-:S05]  /*9200*/  ULDC UR28, c[0x0][0x988] ;  /* 0x00026200001c7ab9 */ /* 0x000fca0000000800 */
.L_x_9363:
[----:B------:R-:W-:Y:S01]  /*9210*/  ISETP.NE.AND P2, PT, RZ, UR42, PT ;  /* 0x0000002aff007c0c */ /* 0x000fe2000bf45270 */
[----:B------:R-:W-:-:S04]  /*9220*/  UISETP.NE.AND UP0, UPT, UR29, 0x1, UPT ;  /* 0x000000011d00788c */ /* 0x000fc8000bf05270 */
[----:B------:R-:W-:-:S04]  /*9230*/  USEL UR44, URZ, 0x1, UP0 ;  /* 0x000000013f2c7887 */ /* 0x000fc80008000000 */
[----:B------:R-:W-:-:S04]  /*9240*/  ULOP3.LUT UR44, UR30, UR44, URZ, 0x3c, !UPT ;  /* 0x0000002c1e2c7292 */ /* 0x000fc8000f8e3c3f */
[----:B------:R-:W-:Y:S08]  /*9250*/  @P2 BRA `(.L_x_9353) ;  /* 0x0000000000382947 */ /* 0x000ff00003800000 */
[----:B------:R-:W-:Y:S05]  /*9260*/  @!P0 BRA `(.L_x_9354) ;  /* 0x0000000000048947 */ /* 0x000fea0003800000 */
[----:B------:R-:W-:Y:S01]  /*9270*/  BPT.TRAP 0x1 ;  /* 0x000000040000795c */ /* 0x000fe20000300000 */
.L_x_9354:
        /* <DEDUP_REMOVED lines=9> */
.L_x_9355:
[----:B-1----:R-:W-:Y:S05]  /*9310*/  @P1 BRA `(.L_x_9353) ;  /* 0x0000000000081947 */ /* 0x002fea0003800000 */
[----:B------:R-:W1:Y:S02]  /*9320*/  SYNCS.PHASECHK.TRANS64.TRYWAIT P1, [UR6+0x22830], R7 ;  /* 0x02283007ff0075a7 */ /* 0x000e640008020146 */
[----:B-1----:R-:W-:Y:S05]  /*9330*/  @!P1 BRA `(.L_x_9356) ;  /* 0x000000b800e49947 */ /* 0x002fea0003800000 */
.L_x_9353:
        /* <DEDUP_REMOVED lines=132> */
.L_x_9358:
[----:B------:R-:W-:Y:S01]  /*9b80*/  ULEA UR6, UR29, UR43, 0x3 ;  /* 0x0000002b1d067291 */ /* 0x000fe2000f8e183f */
[----:B------:R-:W-:-:S05]  /*9b90*/  IMAD.U32 R7, RZ, RZ, UR30 ;  /* 0x0000001eff077e24 */ /* 0x000fca000f8e00ff */
[----:B------:R-:W-:-:S04]  /*9ba0*/  SHF.L.U32 R7, R7, 0x1f, RZ ;  /* 0x0000001f07077819 */ /* 0x000fc800000006ff */
[----:B------:R0:W1:Y:S01]  /*9bb0*/  SYNCS.PHASECHK.TRANS64.TRYWAIT P1, [UR6+0x22850], R7 ;  /* 0x02285007ff0075a7 */ /* 0x0000620008020146 */
[----:B------:R-:W-:Y:S05]  /*9bc0*/  @!P0 BRA `(.L_x_9359) ;  /* 0x0000000000048947 */ /* 0x000fea0003800000 */
[----:B------:R-:W-:Y:S01]  /*9bd0*/  BPT.TRAP 0x1 ;  /* 0x000000040000795c */ /* 0x000fe20000300000 */
.L_x_9359:
[----:B-1----:R-:W-:Y:S05]  /*9be0*/  @P1 BRA `(.L_x_9357) ;  /* 0x0000000000081947 */ /* 0x002fea0003800000 */
[----:B------:R-:W1:Y:S02]  /*9bf0*/  SYNCS.PHASECHK.TRANS64.TRYWAIT P1, [UR6+0x22850], R7 ;  /* 0x02285007ff0075a7 */ /* 0x000e640008020146 */
[----:B-1----:R-:W-:Y:S05]  /*9c00*/  @!P1 BRA `(.L_x_9360) ;  /* 0x000000b000c89947 */ /* 0x002fea0003800000 */
.L_x_9357:
        /* <DEDUP_REMOVED lines=36> */
.L_x_9361:
        /* <DEDUP_REMOVED lines=25> */
[----:B------:R-:W-:Y:S01]  /*9fe0*/  FMUL.FTZ R131, R0, R135 ;  /* 0x0000008700837220 */ /* 0x000fe20000410000 */
[----:B-1----:R-:W-:Y:S01]  /*9ff0*/  FMNMX.FTZ R112, R14, R5, !PT ;  /* 0x000000050e707209 */ /* 0x002fe20007810000 */
[C---:B------:R-:W-:Y:S01]  /*a000*/  FMUL.FTZ R156, R0.reuse, R164 ;  /* 0x000000a4009c7220 */ /* 0x040fe20000410000 */
[C---:B------:R-:W-:Y:S01]  /*a010*/  FMUL.FTZ R135, R0.reuse, R105 ;  /* 0x0000006900877220 */ /* 0x040fe20000410000 */
[C---:B------:R-:W-:Y:S01]  /*a020*/  FMUL.FTZ R105, R0.reuse, R107 ;  /* 0x0000006b00697220 */ /* 0x040fe20000410000 */
[----:B------:R-:W1:Y:S01]  /*a030*/  MUFU.TANH R8, R8 ;  /* 0x0000000800087308 */ /* 0x000e620000002400 */
[C---:B------:R-:W-:Y:S01]  /*a040*/  FMUL.FTZ R107, R0.reuse, R111 ;  /* 0x0000006f006b7220 */ /* 0x040fe20000410000 */
[----:B0-----:R-:W-:Y:S01]  /*a050*/  FMNMX.FTZ R7, R9, R6, !PT ;  /* 0x0000000609077209 */ /* 0x001fe20007810000 */
        /* <DEDUP_REMOVED lines=59> */
[----:B------:R-:W-:Y:S01]  /*a410*/  FMUL.FTZ R170, R0, R101 ;  /* 0x0000006500aa7220 */ /* 0x000fe20000410000 */
[----:B------:R-:W-:Y:S01]  /*a420*/  MOV R171, UR28 ;  /* 0x0000001c00ab7c02 */ /* 0x000fe20008000f00 */
[----:B------:R-:W2:Y:S01]  /*a430*/  MUFU.TANH R13, R13 ;  /* 0x0000000d000d7308 */ /* 0x000ea20000002400 */
[----:B-1----:R-:W-:Y:S01]  /*a440*/  FMNMX.FTZ R88, R12, R113, !PT ;  /* 0x000000710c587209 */ /* 0x002fe20007810000 */
[----:B------:R-:W-:-:S04]  /*a450*/  ULEA UR6, UR36, UR43, 0x3 ;  /* 0x0000002b24067291 */ /* 0x000fc8000f8e183f */
[----:B------:R-:W-:Y:S02]  /*a460*/  UIADD3 UR6, UR6, 0x22840, URZ ;  /* 0x0002284006067890 */ /* 0x000fe4000fffe03f */
[----:B------:R-:W1:Y:S01]  /*a470*/  MUFU.TANH R156, R156 ;  /* 0x0000009c009c7308 */ /* 0x000e620000002400 */
[----:B0-----:R-:W-:Y:S01]  /*a480*/  FMNMX.FTZ R7, R155, R112, !PT ;  /* 0x000000709b077209 */ /* 0x001fe20007810000 */
[----:B------:R-:W-:-:S06]  /*a490*/  UPRMT UR6, UR41, 0x654, UR6 ;  /* 0x0000065429067896 */ /* 0x000fcc0008000006 */
[----:B------:R-:W0:Y:S01]  /*a4a0*/  MUFU.TANH R20, R20 ;  /* 0x0000001400147308 */ /* 0x000e220000002400 */
[----:B--2---:R-:W-:Y:S02]  /*a4b0*/  FMNMX.FTZ R113, R13, R88, !PT ;  /* 0x000000580d717209 */ /* 0x004fe40007810000 */
[----:B------:R-:W-:Y:S05]  /*a4c0*/  SYNCS.ARRIVE.TRANS64.RED.A1T0 RZ, [UR6], RZ ;  /* 0x000000ffffff79a7 */ /* 0x000fea0008100406 */
        /* <DEDUP_REMOVED lines=151> */
[----:B------:R-:W-:Y:S01]  /*ae40*/  FFMA.FTZ R103, R158, UR28, -R171 ;  /* 0x0000001c9e677c23 */ /* 0x000fe200080108ab */
[----:B------:R-:W-:Y:S02]  /*ae50*/  IMAD.U32 R158, RZ, RZ, UR28 ;  /* 0x0000001cff9e7e24 */ /* 0x000fe4000f8e00ff */
[----:B------:R-:W-:Y:S01]  /*ae60*/  FMUL.FTZ R98, R5, UR28 ;  /* 0x0000001c05627c20 */ /* 0x000fe20008410000 */
[----:B------:R-:W-:-:S01]  /*ae70*/  FADD.FTZ R5, -R7, R6 ;  /* 0x0000000607057221 */ /* 0x000fc20000010100 */
[----:B------:R-:W-:Y:S01]  /*ae80*/  FFMA.FTZ R115, R142, UR28, -R171 ;  /* 0x0000001c8e737c23 */ /* 0x000fe200080108ab */
[----:B------:R-:W-:-:S01]  /*ae90*/  FFMA.FTZ R158, R7, R158, -8 ;  /* 0xc1000000079e7423 */ /* 0x000fc2000001009e */
[--C-:B------:R-:W-:Y:S01]  /*aea0*/  FFMA.FTZ R142, R150, UR28, -R171.reuse ;  /* 0x0000001c968e7c23 */ /* 0x100fe200080108ab */
[----:B------:R-:W-:-:S01]  /*aeb0*/  FFMA.FTZ R97, R14, UR28, -R171 ;  /* 0x0000001c0e617c23 */ /* 0x000fc200080108ab */
[--C-:B------:R-:W-:Y:S01]  /*aec0*/  FFMA.FTZ R150, R162, UR28, -R171.reuse ;  /* 0x0000001ca2967c23 */ /* 0x100fe200080108ab */
[----:B------:R-:W-:Y:S01]  /*aed0*/  FMUL.FTZ R5, R5, UR28 ;  /* 0x0000001c05057c20 */ /* 0x000fe20008410000 */
[----:B------:R-:W-:Y:S01]  /*aee0*/  FFMA.FTZ R162, R9, UR28, -R158 ;  /* 0x0000001c09a27c23 */ /* 0x000fe2000801089e */
[----:B------:R-:W-:-:S01]  /*aef0*/  FFMA.FTZ R14, R15, UR28, -R171 ;  /* 0x0000001c0f0e7c23 */ /* 0x000fc200080108ab */
[----:B------:R-:W-:Y:S01]  /*af00*/  FFMA.FTZ R9, R8, UR28, -R158 ;  /* 0x0000001c08097c23 */ /* 0x000fe2000801089e */
[----:B------:R-:W-:Y:S01]  /*af10*/  MUFU.EX2 R6, R98 ;  /* 0x0000006200067308 */ /* 0x000fe20000000800 */
[----:B------:R-:W-:-:S01]  /*af20*/  FFMA.FTZ R15, R152, UR28, -R171 ;  /* 0x0000001c980f7c23 */ /* 0x000fc200080108ab */
[--C-:B------:R-:W-:Y:S01]  /*af30*/  FFMA.FTZ R8, R10, UR28, -R158.reuse ;  /* 0x0000001c0a087c23 */ /* 0x100fe2000801089e */
[----:B------:R-:W-:-:S01]  /*af40*/  FFMA.FTZ R11, R11, UR28, -R158 ;  /* 0x0000001c0b0b7c23 */ /* 0x000fc2000801089e */
[--C-:B------:R-:W-:Y:S01]  /*af50*/  FFMA.FTZ R153, R153, UR28, -R171.reuse ;  /* 0x0000001c99997c23 */ /* 0x100fe200080108ab */
[----:B------:R-:W-:-:S01]  /*af60*/  FFMA.FTZ R99, R154, UR28, -R171 ;  /* 0x0000001c9a637c23 */ /* 0x000fc200080108ab */
[----:B------:R-:W-:Y:S01]  /*af70*/  FFMA.FTZ R10, R12, UR28, -R158 ;  /* 0x0000001c0c0a7c23 */ /* 0x000fe2000801089e */
[----:B------:R-:W-:-:S01]  /*af80*/  FFMA.FTZ R100, R155, UR28, -R171 ;  /* 0x0000001c9b647c23 */ /* 0x000fc200080108ab */
[----:B------:R-:W0:Y:S01]  /*af90*/  MUFU.EX2 R97, R97 ;  /* 0x0000006100617308 */ /* 0x000e220000000800 */
[----:B------:R-:W-:-:S01]  /*afa0*/  FFMA.FTZ R13, R13, UR28, -R158 ;  /* 0x0000001c0d0d7c23 */ /* 0x000fc2000801089e */
[--C-:B------:R-:W-:Y:S01]  /*afb0*/  FFMA.FTZ R12, R20, UR28, -R158.reuse ;  /* 0x0000001c140c7c23 */ /* 0x100fe2000801089e */
        /* <DEDUP_REMOVED lines=17> */
[--C-:B------:R-:W-:Y:S01]  /*b0d0*/  FFMA.FTZ R140, R146, UR28, -R171.reuse ;  /* 0x0000001c928c7c23 */ /* 0x100fe200080108ab */
        /* <DEDUP_REMOVED lines=31> */
[--C-:B------:R-:W-:Y:S01]  /*b2d0*/  FFMA.FTZ R107, R107, UR28, -R158.reuse ;  /* 0x0000001c6b6b7c23 */ /* 0x100fe2000801089e */
[----:B------:R-:W-:-:S01]  /*b2e0*/  FFMA.FTZ R108, R108, UR28, -R158 ;  /* 0x0000001c6c6c7c23 */ /* 0x000fc2000801089e */
[----:B------:R-:W-:Y:S01]  /*b2f0*/  FFMA.FTZ R151, R163, UR28, -R171 ;  /* 0x0000001ca3977c23 */ /* 0x000fe200080108ab */
[----:B------:R-:W-:-:S01]  /*b300*/  FFMA.FTZ R109, R109, UR28, -R158 ;  /* 0x0000001c6d6d7c23 */ /* 0x000fc2000801089e */
[----:B------:R2:W3:Y:S01]  /*b310*/  MUFU.EX2 R98, R153 ;  /* 0x0000009900627308 */ /* 0x0004e20000000800 */
        /* <DEDUP_REMOVED lines=11> */
[----:B--2---:R-:W-:Y:S01]  /*b3d0*/  FFMA.FTZ R153, R165, UR28, -R171 ;  /* 0x0000001ca5997c23 */ /* 0x004fe200080108ab */
[----:B------:R-:W-:-:S01]  /*b3e0*/  FFMA.FTZ R91, R91, UR28, -R158 ;  /* 0x0000001c5b5b7c23 */ /* 0x000fc2000801089e */
[----:B------:R-:W-:Y:S01]  /*b3f0*/  FFMA.FTZ R92, R92, UR28, -R158 ;  /* 0x0000001c5c5c7c23 */ /* 0x000fe2000801089e */
[----:B------:R-:W-:-:S01]  /*b400*/  FFMA.FTZ R154, R166, UR28, -R171 ;  /* 0x0000001ca69a7c23 */ /* 0x000fc200080108ab */
[----:B------:R-:W0:Y:S01]  /*b410*/  MUFU.EX2 R99, R99 ;  /* 0x0000006300637308 */ /* 0x000e220000000800 */
[----:B---3--:R-:W-:-:S01]  /*b420*/  FADD.FTZ R148, R98, R159 ;  /* 0x0000009f62947221 */ /* 0x008fc20000010000 */
        /* <DEDUP_REMOVED lines=112> */
[----:B------:R-:W-:Y:S01]  /*bb30*/  MUFU.EX2 R110, R110 ;  /* 0x0000006e006e7308 */ /* 0x000fe20000000800 */
[----:B0-----:R-:W-:-:S07]  /*bb40*/  FADD.FTZ R159, R109, R148 ;  /* 0x000000946d9f7221 */ /* 0x001fce0000010000 */
[----:B------:R-:W0:Y:S01]  /*bb50*/  MUFU.EX2 R117, R117 ;  /* 0x0000007500757308 */ /* 0x000e220000000800 */
[----:B--2---:R-:W-:-:S07]  /*bb60*/  FADD.FTZ R2, R152, R3 ;  /* 0x0000000398027221 */ /* 0x004fce0000010000 */
[----:B------:R-:W-:Y:S08]  /*bb70*/  MUFU.EX2 R111, R111 ;  /* 0x0000006f006f7308 */ /* 0x000ff00000000800 */
        /* <DEDUP_REMOVED lines=9> */
[----:B------:R2:W3:Y:S08]  /*bc10*/  MUFU.EX2 R161, R92 ;  /* 0x0000005c00a17308 */ /* 0x0004f00000000800 */
[----:B------:R-:W4:Y:S01]  /*bc20*/  MUFU.EX2 R154, R154 ;  /* 0x0000009a009a7308 */ /* 0x000f220000000800 */
[----:B--2---:R-:W-:-:S04]  /*bc30*/  FADD.FTZ R92, R110, R159 ;  /* 0x0000009f6e5c7221 */ /* 0x004fc80000010000 */
[----:B------:R-:W-:-:S03]  /*bc40*/  FADD.FTZ R92, R111, R92 ;  /* 0x0000005c6f5c7221 */ /* 0x000fc60000010000 */
[----:B------:R-:W2:Y:S01]  /*bc50*/  MUFU.EX2 R155, R155 ;  /* 0x0000009b009b7308 */ /* 0x000ea20000000800 */
[----:B------:R-:W-:-:S04]  /*bc60*/  FADD.FTZ R3, R89, R92 ;  /* 0x0000005c59037221 */ /* 0x000fc80000010000 */
[----:B-1----:R-:W-:-:S03]  /*bc70*/  FADD.FTZ R3, R90, R3 ;  /* 0x000000035a037221 */ /* 0x002fc60000010000 */
[----:B------:R1:W5:Y:S01]  /*bc80*/  MUFU.EX2 R91, R93 ;  /* 0x0000005d005b7308 */ /* 0x0003620000000800 */
[----:B0-----:R-:W-:-:S04]  /*bc90*/  FADD.FTZ R3, R164, R3 ;  /* 0x00000003a4037221 */ /* 0x001fc80000010000 */
[----:B---3--:R-:W-:-:S03]  /*bca0*/  FADD.FTZ R92, R161, R3 ;  /* 0x00000003a15c7221 */ /* 0x008fc60000010000 */
[----:B------:R-:W0:Y:S01]  /*bcb0*/  MUFU.EX2 R156, R156 ;  /* 0x0000009c009c7308 */ /* 0x000e220000000800 */
[----:B-1----:R-:W-:-:S04]  /*bcc0*/  FADD.FTZ R93, R153, R2 ;  /* 0x00000002995d7221 */ /* 0x002fc80000010000 */
[----:B----4-:R-:W-:-:S03]  /*bcd0*/  FADD.FTZ R2, R154, R93 ;  /* 0x0000005d9a027221 */ /* 0x010fc60000010000 */
[----:B------:R-:W1:Y:S01]  /*bce0*/  MUFU.EX2 R171, R94 ;  /* 0x0000005e00ab7308 */ /* 0x000e620000000800 */
[----:B--2---:R-:W-:-:S01]  /*bcf0*/  FADD.FTZ R3, R155, R2 ;  /* 0x000000029b037221 */ /* 0x004fc20000010000 */
[----:B-----5:R-:W-:-:S06]  /*bd00*/  FADD.FTZ R92, R91, R92 ;  /* 0x0000005c5b5c7221 */ /* 0x020fcc0000010000 */
        /* <DEDUP_REMOVED lines=12> */
.L_x_9362:
        /* <DEDUP_REMOVED lines=116> */
.L_x_9352:
[----:B------:R-:W-:Y:S06]  /*c510*/  BAR.ARV 0x8, 0x180 ;  /* 0x0206000000007b1d */ /* 0x000fec0000002000 */
[----:B------:R-:W-:Y:S05]  /*c520*/  @!P0 BRA `(.L_x_9364) ;  /* 0x0000000000048947 */ /* 0x000fea0003800000 */
[----:B------:R-:W-:Y:S01]  /*c530*/  BPT.TRAP 0x1 ;  /* 0x000000040000795c */ /* 0x000fe20000300000 */
.L_x_9364:
[----:B------:R-:W-:Y:S01]  /*c540*/  ULEA UR9, UR36, UR43, 0x3 ;  /* 0x0000002b24097291 */ /* 0x000fe2000f8e183f */
[----:B------:R-:W-:-:S05]  /*c550*/  IMAD.U32 R0, RZ, RZ, UR44 ;  /* 0x0000002cff007e24 */ /* 0x000fca000f8e00ff */
[----:B------:R-:W-:-:S04]  /*c560*/  SHF.L.U32 R0, R0, 0x1f, RZ ;  /* 0x0000001f00007819 */ /* 0x000fc800000006ff */
[----:B------:R0:W1:Y:S01]  /*c570*/  SYNCS.PHASECHK.TRANS64.TRYWAIT P1, [UR9+0x22850], R0 ;  /* 0x02285000ff0075a7 */ /* 0x0000620008020149 */
[----:B------:R-:W-:Y:S05]  /*c580*/  @!P0 BRA `(.L_x_9365) ;  /* 0x0000000000048947 */ /* 0x000fea0003800000 */
[----:B------:R-:W-:Y:S01]  /*c590*/  BPT.TRAP 0x1 ;  /* 0x000000040000795c */ /* 0x000fe20000300000 */
.L_x_9365:
[----:B-1----:R-:W-:Y:S05]  /*c5a0*/  @P1 BRA `(.L_x_9366) ;  /* 0x0000000000081947 */ /* 0x002fea0003800000 */
[----:B------:R-:W1:Y:S02]  /*c5b0*/  SYNCS.PHASECHK.TRANS64.TRYWAIT P1, [UR9+0x22850], R0 ;  /* 0x02285000ff0075a7 */ /* 0x000e640008020149 */
[----:B-1----:R-:W-:Y:S05]  /*c5c0*/  @!P1 BRA `(.L_x_9367) ;  /* 0x0000008800709947 */ /* 0x002fea0003800000 */
.L_x_9366:
        /* <DEDUP_REMOVED lines=67> */
[----:B------:R-:W-:Y:S02]  /*ca00*/  FSETP.NE.FTZ.AND P1, PT, R10, RZ, PT ;  /* 0x000000ff0a00720b */ /* 0x000fe40003f35000 */
[----:B------:R-:W-:Y:S01]  /*ca10*/  MOV R9, RZ ;  /* 0x000000ff00097202 */ /* 0x000fe20000000f00 */
        /* <DEDUP_REMOVED lines=21> */
.L_x_9368:
        /* <DEDUP_REMOVED lines=74> */
.L_x_9332:
        /* <DEDUP_REMOVED lines=44> */
[----:B------:R-:W-:Y:S01]  /*d2d0*/  USHF.R.S32.HI UR12, URZ, 0x1f, UR40 ;  /* 0x0000001f3f0c7899 */ /* 0x000fe20008011428 */
[----:B------:R-:W-:Y:S01]  /*d2e0*/  LOP3.LUT R24, R24, 0xc, RZ, 0xc0, !PT ;  /* 0x0000000c18187812 */ /* 0x000fe200078ec0ff */
[----:B------:R-:W-:Y:S01]  /*d2f0*/  ULDC.64 UR8, c[0x0][0xb90] ;  /* 0x0002e40000087ab9 */ /* 0x000fe20000000a00 */
[----:B------:R-:W-:Y:S01]  /*d300*/  USHF.R.S32.HI UR13, URZ, 0x1f, UR39 ;  /* 0x0000001f3f0d7899 */ /* 0x000fe20008011427 */
[----:B------:R-:W-:Y:S01]  /*d310*/  BAR.SYNC.DEFER_BLOCKING 0x1, 0x100 ;  /* 0x0044000000007b1d */ /* 0x000fe20000010000 */
[----:B------:R-:W-:-:S05]  /*d320*/  IADD3 R24, P0, R24, UR6, RZ ;  /* 0x0000000618187c10 */ /* 0x000fca000ff1e0ff */
[----:B------:R-:W-:Y:S01]  /*d330*/  IMAD.X R25, RZ, RZ, UR7, P0 ;  /* 0x00000007ff197e24 */ /* 0x000fe200080e06ff */
[----:B------:R-:W-:-:S04]  /*d340*/  ULDC.64 UR10, c[0x0][0xb98] ;  /* 0x0002e600000a7ab9 */ /* 0x000fc80000000a00 */
[----:B------:R0:W2:Y:S01]  /*d350*/  LDG.E.CONSTANT R24, desc[UR50][R24.64] ;  /* 0x0000003218187981 */ /* 0x0000a2000c1e9900 */
[----:B------:R-:W-:Y:S02]  /*d360*/  UIMAD UR5, UR12, UR8, URZ ;  /* 0x000000080c0572a4 */ /* 0x000fe4000f8e023f */
[----:B------:R-:W-:Y:S01]  /*d370*/  UIMAD.WIDE.U32 UR6, UR40, UR8, URZ ;  /* 0x00000008280672a5 */ /* 0x000fe2000f8e003f */
[----:B------:R-:W1:Y:S01]  /*d380*/  S2R R34, SR_SWINHI ;  /* 0x0000000000227919 */ /* 0x000e620000002f00 */
[----:B------:R-:W-:Y:S02]  /*d390*/  UIMAD UR5, UR40, UR9, UR5 ;  /* 0x00000009280572a4 */ /* 0x000fe4000f8e0205 */
[----:B------:R-:W-:Y:S02]  /*d3a0*/  UIMAD UR8, UR13, UR10, URZ ;  /* 0x0000000a0d0872a4 */ /* 0x000fe4000f8e023f */
[----:B------:R-:W-:Y:S01]  /*d3b0*/  UIADD3 UR7, UR7, UR5, URZ ;  /* 0x0000000507077290 */ /* 0x000fe2000fffe03f */
[----:B0-----:R-:W-:Y:S01]  /*d3c0*/  LOP3.LUT P0, R25, R35, 0x3, RZ, 0xc0, !PT ;  /* 0x0000000323197812 */ /* 0x001fe2000780c0ff */
[----:B------:R-:W-:-:S02]  /*d3d0*/  UIMAD UR8, UR39, UR11, UR8 ;  /* 0x0000000b270872a4 */ /* 0x000fc4000f8e0208 */
[----:B------:R-:W-:Y:S01]  /*d3e0*/  UIMAD.WIDE.U32 UR6, UR39, UR10, UR6 ;  /* 0x0000000a270672a5 */ /* 0x000fe2000f8e0006 */
[----:B------:R-:W-:Y:S01]  /*d3f0*/  ISETP.EQ.OR P0, PT, R25, 0x3, !P0 ;  /* 0x000000031900780c */ /* 0x000fe20004702670 */
[----:B------:R-:W-:Y:S01]  /*d400*/  ULDC UR5, c[0x0][0xa88] ;  /* 0x0002a20000057ab9 */ /* 0x000fe20000000800 */
[----:B------:R-:W-:Y:S02]  /*d410*/  ULDC.64 UR10, c[0x0][0xaf0] ;  /* 0x0002bc00000a7ab9 */ /* 0x000fe40000000a00 */
[----:B------:R-:W-:Y:S02]  /*d420*/  SEL R61, R7, R6, P0 ;  /* 0x00000006073d7207 */ /* 0x000fe40000000000 */
[----:B------:R-:W-:Y:S02]  /*d430*/  SEL R58, R6, R7, P0 ;  /* 0x00000007063a7207 */ /* 0x000fe40000000000 */
[----:B------:R-:W-:Y:S02]  /*d440*/  SEL R55, R29, R28, P0 ;  /* 0x0000001c1d377207 */ /* 0x000fe40000000000 */
[----:B------:R-:W-:Y:S01]  /*d450*/  SEL R52, R28, R29, P0 ;  /* 0x0000001d1c347207 */ /* 0x000fe20000000000 */
[----:B------:R-:W-:Y:S01]  /*d460*/  IMAD R29, R23, 0x40, R16 ;  /* 0x00000040171d7824 */ /* 0x000fe200078e0210 */
[----:B------:R-:W-:-:S02]  /*d470*/  SEL R65, R31, R30, P0 ;  /* 0x0000001e1f417207 */ /* 0x000fc40000000000 */
[----:B------:R-:W-:Y:S02]  /*d480*/  SEL R62, R30, R31, P0 ;  /* 0x0000001f1e3e7207 */ /* 0x000fe40000000000 */
[----:B------:R-:W0:Y:S01]  /*d490*/  LDC R30, c[0x0][0xbe8] ;  /* 0x0002fa00ff1e7b82 */ /* 0x000e220000000800 */
[----:B------:R-:W-:Y:S02]  /*d4a0*/  SEL R73, R9, R8, P0 ;  /* 0x0000000809497207 */ /* 0x000fe40000000000 */
[----:B------:R-:W-:Y:S02]  /*d4b0*/  SEL R70, R8, R9, P0 ;  /* 0x0000000908467207 */ /* 0x000fe40000000000 */
[----:B------:R-:W-:Y:S02]  /*d4c0*/  SEL R67, R27, R26, P0 ;  /* 0x0000001a1b437207 */ /* 0x000fe40000000000 */
[----:B------:R-:W-:Y:S02]  /*d4d0*/  MOV R4, R3 ;  /* 0x0000000300047202 */ /* 0x000fe40000000f00 */
[----:B-1----:R-:W-:-:S02]  /*d4e0*/  MOV R5, R34 ;  /* 0x0000002200057202 */ /* 0x002fc40000000f00 */
[----:B------:R-:W-:Y:S02]  /*d4f0*/  SEL R64, R26, R27, P0 ;  /* 0x0000001b1a407207 */ /* 0x000fe40000000000 */
[----:B------:R-:W-:Y:S01]  /*d500*/  SEL R57, R15, R14, P0 ;  /* 0x0000000e0f397207 */ /* 0x000fe20000000000 */
[--C-:B------:R-:W-:Y:S01]  /*d510*/  IMAD.WIDE R6, R191, 0x2, R4.reuse ;  /* 0x00000002bf067825 */ /* 0x100fe200078e0204 */
[----:B------:R-:W-:Y:S02]  /*d520*/  SEL R54, R14, R15, P0 ;  /* 0x0000000f0e367207 */ /* 0x000fe40000000000 */
[----:B------:R-:W-:Y:S01]  /*d530*/  SEL R69, R21, R20, P0 ;  /* 0x0000001415457207 */ /* 0x000fe20000000000 */
[----:B------:R-:W-:Y:S01]  /*d540*/  IMAD.WIDE R28, R29, 0x2, R4 ;  /* 0x000000021d1c7825 */ /* 0x000fe200078e0204 */
[C---:B------:R-:W-:Y:S02]  /*d550*/  IADD3 R43, P6, R6.reuse, 0x4060, RZ ;  /* 0x00004060062b7810 */ /* 0x040fe40007fde0ff */
[----:B------:R-:W-:-:S02]  /*d560*/  IADD3 R5, P2, R6, 0x20, RZ ;  /* 0x0000002006057810 */ /* 0x000fc40007f5e0ff */
[----:B------:R-:W-:Y:S02]  /*d570*/  LOP3.LUT R42, R43, 0x380, RZ, 0xc0, !PT ;  /* 0x000003802b2a7812 */ /* 0x000fe400078ec0ff */
[----:B------:R-:W-:Y:S01]  /*d580*/  SEL R66, R20, R21, P0 ;  /* 0x0000001514427207 */ /* 0x000fe20000000000 */
[--C-:B------:R-:W-:Y:S01]  /*d590*/  IMAD.X R35, RZ, RZ, R7.reuse, P2 ;  /* 0x000000ffff237224 */ /* 0x100fe200010e0607 */
[----:B------:R-:W-:Y:S02]  /*d5a0*/  SHF.R.U64 R42, R42, 0x3, RZ ;  /* 0x000000032a2a7819 */ /* 0x000fe400000012ff */
[----:B------:R-:W-:Y:S02]  /*d5b0*/  LOP3.LUT R4, R5, 0x380, RZ, 0xc0, !PT ;  /* 0x0000038005047812 */ /* 0x000fe400078ec0ff */
[----:B------:R-:W-:Y:S01]  /*d5c0*/  LOP3.LUT R42, R42, R43, RZ, 0x3c, !PT ;  /* 0x0000002b2a2a7212 */ /* 0x000fe200078e3cff */
[----:B------:R-:W-:Y:S01]  /*d5d0*/  IMAD.X R43, RZ, RZ, R7, P6 ;  /* 0x000000ffff2b7224 */ /* 0x000fe200030e0607 */
[----:B------:R-:W-:-:S02]  /*d5e0*/  IADD3 R9, P6, R6, 0x40, RZ ;  /* 0x0000004006097810 */ /* 0x000fc40007fde0ff */
[----:B------:R-:W-:Y:S02]  /*d5f0*/  IADD3 R15, P2, R28, 0x2000, RZ ;  /* 0x000020001c0f7810 */ /* 0x000fe40007f5e0ff */
[----:B------:R-:W-:Y:S01]  /*d600*/  LOP3.LUT R45, R6, 0x380, RZ, 0xc0, !PT ;  /* 0x00000380062d7812 */ /* 0x000fe200078ec0ff */
[----:B------:R-:W-:Y:S01]  /*d610*/  IMAD.X R27, RZ, RZ, R7, P6 ;  /* 0x000000ffff1b7224 */ /* 0x000fe200030e0607 */
[----:B------:R-:W-:Y:S02]  /*d620*/  IADD3 R21, P6, R28, 0x1000, RZ ;  /* 0x000010001c157810 */ /* 0x000fe40007fde0ff */
[----:B------:R-:W-:Y:S02]  /*d630*/  SHF.R.U64 R4, R4, 0x3, RZ ;  /* 0x0000000304047819 */ /* 0x000fe400000012ff */
[----:B------:R-:W-:Y:S02]  /*d640*/  LOP3.LUT R20, R21, 0x380, RZ, 0xc0, !PT ;  /* 0x0000038015147812 */ /* 0x000fe400078ec0ff */
[----:B------:R-:W-:-:S02]  /*d650*/  LOP3.LUT R14, R15, 0x380, RZ, 0xc0, !PT ;  /* 0x000003800f0e7812 */ /* 0x000fc400078ec0ff */
[----:B------:R-:W-:Y:S02]  /*d660*/  SEL R59, R11, R10, P0 ;  /* 0x0000000a0b3b7207 */ /* 0x000fe40000000000 */
[----:B------:R-:W-:Y:S02]  /*d670*/  SEL R56, R10, R11, P0 ;  /* 0x0000000b0a387207 */ /* 0x000fe40000000000 */
[----:B------:R-:W-:Y:S02]  /*d680*/  SHF.R.U64 R45, R45, 0x3, RZ ;  /* 0x000000032d2d7819 */ /* 0x000fe400000012ff */
[----:B------:R-:W-:Y:S02]  /*d690*/  IADD3 R11, P3, R6, 0x4000, RZ ;  /* 0x00004000060b7810 */ /* 0x000fe40007f7e0ff */
[----:B------:R-:W-:Y:S02]  /*d6a0*/  LOP3.LUT R34, R4, R5, RZ, 0x3c, !PT ;  /* 0x0000000504227212 */ /* 0x000fe400078e3cff */
[----:B------:R-:W-:-:S02]  /*d6b0*/  SHF.R.U64 R20, R20, 0x3, RZ ;  /* 0x0000000314147819 */ /* 0x000fc400000012ff */
[----:B------:R-:W-:Y:S02]  /*d6c0*/  SHF.R.U64 R14, R14, 0x3, RZ ;  /* 0x000000030e0e7819 */ /* 0x000fe400000012ff */
[----:B------:R-:W-:Y:S02]  /*d6d0*/  LOP3.LUT R4, R9, 0x380, RZ, 0xc0, !PT ;  /* 0x0000038009047812 */ /* 0x000fe400078ec0ff */
[----:B------:R-:W-:Y:S02]  /*d6e0*/  SEL R71, R13, R12, P0 ;  /* 0x0000000c0d477207 */ /* 0x000fe40000000000 */
[----:B------:R-:W-:Y:S02]  /*d6f0*/  SEL R68, R12, R13, P0 ;  /* 0x0000000d0c447207 */ /* 0x000fe40000000000 */
[C---:B------:R-:W-:Y:S02]  /*d700*/  IADD3 R13, P5, R6.reuse, 0x4040, RZ ;  /* 0x00004040060d7810 */ /* 0x040fe40007fbe0ff */
[----:B------:R-:W-:-:S02]  /*d710*/  IADD3 R10, P4, R6, 0x4020, RZ ;  /* 0x00004020060a7810 */ /* 0x000fc40007f9e0ff */
[----:B------:R-:W-:Y:S02]  /*d720*/  IADD3 R8, P1, R6, 0x60, RZ ;  /* 0x0000006006087810 */ /* 0x000fe40007f3e0ff */
[----:B------:R-:W-:Y:S01]  /*d730*/  LOP3.LUT R44, R45, R6, RZ, 0x3c, !PT ;  /* 0x000000062d2c7212 */ /* 0x000fe200078e3cff */
[----:B------:R-:W-:Y:S01]  /*d740*/  IMAD.MOV.U32 R45, RZ, RZ, R7 ;  /* 0x000000ffff2d7224 */ /* 0x000fe200078e0007 */
[----:B------:R-:W-:Y:S02]  /*d750*/  LOP3.LUT R6, R11, 0x380, RZ, 0xc0, !PT ;  /* 0x000003800b067812 */ /* 0x000fe400078ec0ff */
[----:B------:R-:W-:Y:S01]  /*d760*/  LOP3.LUT R20, R20, R21, RZ, 0x3c, !PT ;  /* 0x0000001514147212 */ /* 0x000fe200078e3cff */
[--C-:B------:R-:W-:Y:S01]  /*d770*/  IMAD.X R21, RZ, RZ, R29.reuse, P6 ;  /* 0x000000ffff157224 */ /* 0x100fe200030e061d */
[----:B------:R-:W-:Y:S01]  /*d780*/  LOP3.LUT R14, R14, R15, RZ, 0x3c, !PT ;  /* 0x0000000f0e0e7212 */ /* 0x000fe200078e3cff */
[----:B------:R-:W-:Y:S01]  /*d790*/  IMAD.X R15, RZ, RZ, R29, P2 ;  /* 0x000000ffff0f7224 */ /* 0x000fe200010e061d */
[----:B------:R-:W-:-:S02]  /*d7a0*/  SHF.R.U64 R4, R4, 0x3, RZ ;  /* 0x0000000304047819 */ /* 0x000fc400000012ff */
[----:B------:R-:W-:Y:S02]  /*d7b0*/  IADD3 R31, P6, R28, 0x7000, RZ ;  /* 0x000070001c1f7810 */ /* 0x000fe40007fde0ff */
[----:B0-----:R-:W-:Y:S02]  /*d7c0*/  ISETP.NE.AND P2, PT, R30, 0x1, PT ;  /* 0x000000011e00780c */ /* 0x001fe40003f45270 */
[----:B------:R-:W-:Y:S02]  /*d7d0*/  SHF.R.U64 R6, R6, 0x3, RZ ;  /* 0x0000000306067819 */ /* 0x000fe400000012ff */
[----:B------:R-:W-:Y:S02]  /*d7e0*/  SEL R63, R48, R49, P0 ;  /* 0x00000031303f7207 */ /* 0x000fe40000000000 */
[----:B------:R-:W-:Y:S02]  /*d7f0*/  LOP3.LUT R26, R4, R9, RZ, 0x3c, !PT ;  /* 0x00000009041a7212 */ /* 0x000fe400078e3cff */
[----:B------:R-:W-:-:S02]  /*d800*/  SEL R48, R49, R48, P0 ;  /* 0x0000003031307207 */ /* 0x000fc40000000000 */
[----:B------:R-:W-:Y:S02]  /*d810*/  LOP3.LUT R4, R31, 0x380, RZ, 0xc0, !PT ;  /* 0x000003801f047812 */ /* 0x000fe400078ec0ff */
[----:B------:R-:W-:Y:S02]  /*d820*/  SEL R49, R38, R39, P0 ;  /* 0x0000002726317207 */ /* 0x000fe40000000000 */
[----:B------:R-:W-:Y:S01]  /*d830*/  SEL R60, R39, R38, P0 ;  /* 0x00000026273c7207 */ /* 0x000fe20000000000 */
[----:B------:R-:W-:Y:S01]  /*d840*/  IMAD.X R39, RZ, RZ, R7, P3 ;  /* 0x000000ffff277224 */ /* 0x000fe200018e0607 */
[----:B------:R-:W-:Y:S02]  /*d850*/  LOP3.LUT R38, R6, R11, RZ, 0x3c, !PT ;  /* 0x0000000b06267212 */ /* 0x000fe400078e3cff */
[----:B------:R-:W-:Y:S02]  /*d860*/  LOP3.LUT R6, R8, 0x380, RZ, 0xc0, !PT ;  /* 0x0000038008067812 */ /* 0x000fe400078ec0ff */
[----:B------:R-:W-:-:S02]  /*d870*/  SHF.R.U64 R4, R4, 0x3, RZ ;  /* 0x0000000304047819 */ /* 0x000fc400000012ff */
[----:B------:R-:W-:Y:S02]  /*d880*/  SHF.R.U64 R5, R6, 0x3, RZ ;  /* 0x0000000306057819 */ /* 0x000fe400000012ff */
[----:B------:R-:W-:Y:S02]  /*d890*/  LOP3.LUT R4, R4, R31, RZ, 0x3c, !PT ;  /* 0x0000001f04047212 */ /* 0x000fe400078e3cff */
[----:B------:R-:W0:Y:S01]  /*d8a0*/  @P2 LDC R31, c[0x0][0xbec] ;  /* 0x0002fb00ff1f2b82 */ /* 0x000e220000000800 */
[----:B------:R-:W-:Y:S02]  /*d8b0*/  SEL R53, R33, R32, P0 ;  /* 0x0000002021357207 */ /* 0x000fe40000000000 */
[----:B------:R-:W-:Y:S01]  /*d8c0*/  SEL R50, R32, R33, P0 ;  /* 0x0000002120327207 */ /* 0x000fe20000000000 */
[----:B------:R-:W-:Y:S01]  /*d8d0*/  IMAD.X R33, RZ, RZ, R7, P1 ;  /* 0x000000ffff217224 */ /* 0x000fe200008e0607 */
[----:B------:R-:W-:Y:S02]  /*d8e0*/  LOP3.LUT R32, R5, R8, RZ, 0x3c, !PT ;  /* 0x0000000805207212 */ /* 0x000fe400078e3cff */
[----:B------:R-:W-:-:S02]  /*d8f0*/  MOV R83, R44 ;  /* 0x0000002c00537202 */ /* 0x000fc40000000f00 */
[----:B------:R-:W-:Y:S02]  /*d900*/  MOV R82, R32 ;  /* 0x0000002000527202 */ /* 0x000fe40000000f00 */
[----:B------:R-:W1:Y:S01]  /*d910*/  @P2 LDC R32, c[0x0][0xbf0] ;  /* 0x0002fc00ff202b82 */ /* 0x000e620000000800 */
[----:B------:R-:W-:Y:S01]  /*d920*/  MOV R44, R34 ;  /* 0x00000022002c7202 */ /* 0x000fe20000000f00 */
[----:B------:R-:W-:Y:S01]  /*d930*/  VIADD R34, R18, UR38 ;  /* 0x0000002612227c36 */ /* 0x000fe20008000000 */
[----:B------:R-:W-:Y:S02]  /*d940*/  LOP3.LUT R12, R13, 0x380, RZ, 0xc0, !PT ;  /* 0x000003800d0c7812 */ /* 0x000fe400078ec0ff */
[----:B------:R-:W-:Y:S02]  /*d950*/  SEL R51, R37, R36, P0 ;  /* 0x0000002425337207 */ /* 0x000fe40000000000 */
[----:B------:R-:W-:Y:S01]  /*d960*/  SEL R46, R36, R37, P0 ;  /* 0x00000025242e7207 */ /* 0x000fe20000000000 */
[----:B------:R-:W-:Y:S01]  /*d970*/  IMAD.X R37, RZ, RZ, R7, P4 ;  /* 0x000000ffff257224 */ /* 0x000fe200020e0607 */
[----:B------:R-:W-:-:S02]  /*d980*/  SEL R47, R90, R89, P0 ;  /* 0x000000595a2f7207 */ /* 0x000fc40000000000 */
[----:B------:R-:W-:Y:S02]  /*d990*/  IADD3.X R41, RZ, R7, RZ, P5, !PT ;  /* 0x00000007ff297210 */ /* 0x000fe40002ffe4ff */
[----:B------:R-:W-:Y:S01]  /*d9a0*/  MOV R45, R26 ;  /* 0x0000001a002d7202 */ /* 0x000fe20000000f00 */
[----:B0-----:R-:W-:Y:S01]  /*d9b0*/  @P2 IMAD.HI.U32 R27, R34, R31, RZ ;  /* 0x0000001f221b2227 */ /* 0x001fe200078e00ff */
[----:B------:R-:W-:Y:S02]  /*d9c0*/  SEL R25, R94, R93, P0 ;  /* 0x0000005d5e197207 */ /* 0x000fe40000000000 */
[----:B------:R-:W-:Y:S01]  /*d9d0*/  SEL R90, R89, R90, P0 ;  /* 0x0000005a595a7207 */ /* 0x000fe20000000000 */
[----:B------:R-:W-:Y:S01]  /*d9e0*/  IMAD.MOV.U32 R26, RZ, RZ, R34 ;  /* 0x000000ffff1a7224 */ /* 0x000fe200078e0022 */
[----:B------:R-:W-:Y:S02]  /*d9f0*/  LOP3.LUT R7, R10, 0x380, RZ, 0xc0, !PT ;  /* 0x000003800a077812 */ /* 0x000fe400078ec0ff */
[----:B------:R-:W-:-:S02]  /*da00*/  SEL R94, R93, R94, P0 ;  /* 0x0000005e5d5e7207 */ /* 0x000fc40000000000 */
[----:B------:R-:W-:Y:S02]  /*da10*/  SHF.R.U64 R12, R12, 0x3, RZ ;  /* 0x000000030c0c7819 */ /* 0x000fe400000012ff */
[----:B------:R-:W-:Y:S02]  /*da20*/  SHF.R.U64 R7, R7, 0x3, RZ ;  /* 0x0000000307077819 */ /* 0x000fe400000012ff */
[----:B------:R-:W-:Y:S02]  /*da30*/  LOP3.LUT R40, R12, R13, RZ, 0x3c, !PT ;  /* 0x0000000d0c287212 */ /* 0x000fe400078e3cff */
[----:B------:R-:W-:Y:S02]  /*da40*/  IADD3 R13, P1, R28, 0x3000, RZ ;  /* 0x000030001c0d7810 */ /* 0x000fe40007f3e0ff */
[----:B------:R-:W-:Y:S02]  /*da50*/  LOP3.LUT R36, R7, R10, RZ, 0x3c, !PT ;  /* 0x0000000a07247212 */ /* 0x000fe400078e3cff */
[----:B-1----:R-:W-:Y:S01]  /*da60*/  @P2 SHF.R.U32.HI R26, RZ, R32, R27 ;  /* 0x00000020ff1a2219 */ /* 0x002fe2000001161b */
[----:B------:R-:W-:Y:S01]  /*da70*/  IMAD.U32 R27, RZ, RZ, UR8 ;  /* 0x00000008ff1b7e24 */ /* 0x000fe2000f8e00ff */
[----:B------:R-:W-:Y:S01]  /*da80*/  LOP3.LUT R12, R13, 0x380, RZ, 0xc0, !PT ;  /* 0x000003800d0c7812 */ /* 0x000fe200078ec0ff */
[----:B------:R-:W-:Y:S01]  /*da90*/  ULDC.64 UR8, c[0x0][0xae8] ;  /* 0x0002ba0000087ab9 */ /* 0x000fe20000000a00 */
[----:B------:R-:W-:Y:S01]  /*daa0*/  MOV R80, R36 ;  /* 0x0000002400507202 */ /* 0x000fe20000000f00 */
[----:B------:R-:W-:Y:S01]  /*dab0*/  IMAD.MOV R37, RZ, RZ, -R26 ;  /* 0x000000ffff257224 */ /* 0x000fe200078e0a1a */
[----:B------:R-:W-:-:S02]  /*dac0*/  SEL R75, R86, R87, P0 ;  /* 0x00000057564b7207 */ /* 0x000fc40000000000 */
[----:B------:R-:W-:Y:S01]  /*dad0*/  SHF.R.U64 R12, R12, 0x3, RZ ;  /* 0x000000030c0c7819 */ /* 0x000fe200000012ff */
[----:B------:R-:W-:Y:S01]  /*dae0*/  IMAD R37, R30, R37, R34 ;  /* 0x000000251e257224 */ /* 0x000fe200078e0222 */
[----:B------:R-:W-:Y:S02]  /*daf0*/  SEL R86, R87, R86, P0 ;  /* 0x0000005657567207 */ /* 0x000fe40000000000 */
[----:B------:R-:W-:Y:S02]  /*db00*/  LOP3.LUT R12, R12, R13, RZ, 0x3c, !PT ;  /* 0x0000000d0c0c7212 */ /* 0x000fe400078e3cff */
[----:B------:R-:W-:Y:S02]  /*db10*/  MOV R77, R42 ;  /* 0x0000002a004d7202 */ /* 0x000fe40000000f00 */
[----:B------:R-:W-:Y:S02]  /*db20*/  IADD3.X R13, RZ, R29, RZ, P1, !PT ;  /* 0x0000001dff0d7210 */ /* 0x000fe40000ffe4ff */
[----:B------:R-:W-:-:S02]  /*db30*/  MOV R79, R40 ;  /* 0x00000028004f7202 */ /* 0x000fc40000000f00 */
[----:B------:R-:W-:Y:S02]  /*db40*/  IADD3 R40, P1, R26, UR6, RZ ;  /* 0x000000061a287c10 */ /* 0x000fe4000ff3e0ff */
[----:B------:R-:W-:Y:S02]  /*db50*/  SHF.R.S32.HI R36, RZ, 0x1f, R37 ;  /* 0x0000001fff247819 */ /* 0x000fe40000011425 */
[C---:B------:R-:W-:Y:S02]  /*db60*/  IADD3 R9, P4, R28.reuse, 0x5000, RZ ;  /* 0x000050001c097810 */ /* 0x040fe40007f9e0ff */
[----:B------:R-:W-:Y:S02]  /*db70*/  IADD3 R11, P3, R28, 0x4000, RZ ;  /* 0x000040001c0b7810 */ /* 0x000fe40007f7e0ff */
[----:B------:R-:W-:Y:S02]  /*db80*/  LOP3.LUT R8, R9, 0x380, RZ, 0xc0, !PT ;  /* 0x0000038009087812 */ /* 0x000fe400078ec0ff */
[----:B------:R-:W-:-:S02]  /*db90*/  MOV R81, R38 ;  /* 0x0000002600517202 */ /* 0x000fc40000000f00 */
[----:B------:R-:W-:Y:S02]  /*dba0*/  LOP3.LUT R10, R11, 0x380, RZ, 0xc0, !PT ;  /* 0x000003800b0a7812 */ /* 0x000fe400078ec0ff */
[----:B------:R-:W-:Y:S02]  /*dbb0*/  SHF.R.U64 R8, R8, 0x3, RZ ;  /* 0x0000000308087819 */ /* 0x000fe400000012ff */
[----:B------:R-:W-:Y:S02]  /*dbc0*/  SHF.R.U64 R10, R10, 0x3, RZ ;  /* 0x000000030a0a7819 */ /* 0x000fe400000012ff */
[----:B------:R-:W-:Y:S01]  /*dbd0*/  LOP3.LUT R8, R8, R9, RZ, 0x3c, !PT ;  /* 0x0000000908087212 */ /* 0x000fe200078e3cff */
[--C-:B------:R-:W-:Y:S01]  /*dbe0*/  IMAD.X R9, RZ, RZ, R29.reuse, P4 ;  /* 0x000000ffff097224 */ /* 0x100fe200020e061d */
        /* <DEDUP_REMOVED lines=13> */
[----:B------:R-:W0:Y:S04]  /*dcc0*/  SHFL.IDX PT, R90, R90, R31, 0x1c1f ;  /* 0x001c1f1f5a5a7589 */ /* 0x000e2800000e0000 */
[----:B------:R-:W-:Y:S04]  /*dcd0*/  SHFL.IDX PT, R25, R25, R24, 0x1c1f ;  /* 0x001c1f1819197589 */ /* 0x000fe800000e0000 */
[----:B------:R-:W-:Y:S04]  /*dce0*/  SHFL.IDX PT, R94, R94, R31, 0x1c1f ;  /* 0x001c1f1f5e5e7589 */ /* 0x000fe800000e0000 */
[----:B------:R-:W-:Y:S04]  /*dcf0*/  SHFL.IDX PT, R51, R51, R24, 0x1c1f ;  /* 0x001c1f1833337589 */ /* 0x000fe800000e0000 */
[----:B------:R-:W-:Y:S04]  /*dd00*/  SHFL.IDX PT, R63, R63, R24, 0x1c1f ;  /* 0x001c1f183f3f7589 */ /* 0x000fe800000e0000 */
[----:B------:R-:W-:Y:S04]  /*dd10*/  SHFL.IDX PT, R48, R48, R31, 0x1c1f ;  /* 0x001c1f1f30307589 */ /* 0x000fe800000e0000 */
[----:B------:R-:W1:Y:S01]  /*dd20*/  SHFL.IDX PT, R46, R46, R31, 0x1c1f ;  /* 0x001c1f1f2e2e7589 */ /* 0x000e6200000e0000 */
[----:B0-----:R-:W-:-:S02]  /*dd30*/  SEL R32, R47, R90, P0 ;  /* 0x0000005a2f207207 */ /* 0x001fc40000000000 */
[----:B------:R-:W-:Y:S01]  /*dd40*/  SEL R34, R90, R47, P0 ;  /* 0x0000002f5a227207 */ /* 0x000fe20000000000 */
[----:B------:R-:W-:Y:S04]  /*dd50*/  SHFL.IDX PT, R49, R49, R24, 0x1c1f ;  /* 0x001c1f1831317589 */ /* 0x000fe800000e0000 */
[----:B------:R-:W0:Y:S04]  /*dd60*/  SHFL.IDX PT, R60, R60, R31, 0x1c1f ;  /* 0x001c1f1f3c3c7589 */ /* 0x000e2800000e0000 */
[----:B------:R-:W-:Y:S04]  /*dd70*/  SHFL.IDX PT, R65, R65, R24, 0x1c1f ;  /* 0x001c1f1841417589 */ /* 0x000fe800000e0000 */
[----:B------:R-:W2:Y:S04]  /*dd80*/  SHFL.IDX PT, R62, R62, R31, 0x1c1f ;  /* 0x001c1f1f3e3e7589 */ /* 0x000ea800000e0000 */
[----:B------:R-:W-:Y:S04]  /*dd90*/  SHFL.IDX PT, R53, R53, R24, 0x1c1f ;  /* 0x001c1f1835357589 */ /* 0x000fe800000e0000 */
[----:B------:R-:W-:Y:S01]  /*dda0*/  SHFL.IDX PT, R55, R55, R24, 0x1c1f ;  /* 0x001c1f1837377589 */ /* 0x000fe200000e0000 */
[----:B-1----:R-:W-:-:S03]  /*ddb0*/  SEL R38, R46, R51, P0 ;  /* 0x000000332e267207 */ /* 0x002fc60000000000 */
[----:B------:R-:W-:Y:S04]  /*ddc0*/  SHFL.IDX PT, R57, R57, R24, 0x1c1f ;  /* 0x001c1f1839397589 */ /* 0x000fe800000e0000 */
[----:B------:R-:W-:Y:S01]  /*ddd0*/  SHFL.IDX PT, R59, R59, R24, 0x1c1f ;  /* 0x001c1f183b3b7589 */ /* 0x000fe200000e0000 */
[----:B0-----:R-:W-:Y:S02]  /*dde0*/  SEL R33, R49, R60, P0 ;  /* 0x0000003c31217207 */ /* 0x001fe40000000000 */
[----:B------:R-:W-:Y:S01]  /*ddf0*/  SEL R35, R60, R49, P0 ;  /* 0x000000313c237207 */ /* 0x000fe20000000000 */
[----:B------:R-:W-:Y:S04]  /*de00*/  SHFL.IDX PT, R42, R61, R24, 0x1c1f ;  /* 0x001c1f183d2a7589 */ /* 0x000fe800000e0000 */
[----:B------:R-:W-:Y:S01]  /*de10*/  SHFL.IDX PT, R67, R67, R24, 0x1c1f ;  /* 0x001c1f1843437589 */ /* 0x000fe200000e0000 */
[----:B--2---:R-:W-:-:S03]  /*de20*/  SEL R39, R62, R65, P0 ;  /* 0x000000413e277207 */ /* 0x004fc60000000000 */
[----:B------:R-:W-:Y:S04]  /*de30*/  SHFL.IDX PT, R69, R69, R24, 0x1c1f ;  /* 0x001c1f1845457589 */ /* 0x000fe800000e0000 */
[----:B------:R-:W-:Y:S04]  /*de40*/  SHFL.IDX PT, R71, R71, R24, 0x1c1f ;  /* 0x001c1f1847477589 */ /* 0x000fe800000e0000 */
[----:B------:R-:W-:Y:S04]  /*de50*/  SHFL.IDX PT, R73, R73, R24, 0x1c1f ;  /* 0x001c1f1849497589 */ /* 0x000fe800000e0000 */
[----:B------:R0:W-:Y:S04]  /*de60*/  SHFL.IDX PT, R75, R75, R24, 0x1c1f ;  /* 0x001c1f184b4b7589 */ /* 0x0001e800000e0000 */
[----:B------:R-:W-:Y:S04]  /*de70*/  SHFL.IDX PT, R50, R50, R31, 0x1c1f ;  /* 0x001c1f1f32327589 */ /* 0x000fe800000e0000 */
[----:B------:R-:W-:Y:S01]  /*de80*/  SHFL.IDX PT, R72, R64, R31, 0x1c1f ;  /* 0x001c1f1f40487589 */ /* 0x000fe200000e0000 */
[----:B0-----:R-:W-:-:S03]  /*de90*/  SHF.R.S32.HI R24, RZ, 0x1f, R26 ;  /* 0x0000001fff187819 */ /* 0x001fc6000001141a */
[----:B------:R-:W-:Y:S01]  /*dea0*/  SHFL.IDX PT, R52, R52, R31, 0x1c1f ;  /* 0x001c1f1f34347589 */ /* 0x000fe200000e0000 */
[----:B------:R-:W-:Y:S02]  /*deb0*/  SEL R26, R94, R25, P0 ;  /* 0x000000195e1a7207 */ /* 0x000fe40000000000 */
[----:B------:R-:W-:Y:S01]  /*dec0*/  IADD3.X R41, R24, UR7, R27, P1, !PT ;  /* 0x0000000718297c10 */ /* 0x000fe20008ffe41b */
[----:B------:R-:W-:Y:S01]  /*ded0*/  SHFL.IDX PT, R74, R66, R31, 0x1c1f ;  /* 0x001c1f1f424a7589 */ /* 0x000fe200000e0000 */
[----:B------:R-:W-:Y:S01]  /*dee0*/  ULDC.64 UR6, c[0x0][0xb88] ;  /* 0x0002e20000067ab9 */ /* 0x000fe20000000a00 */
[----:B------:R-:W-:Y:S01]  /*def0*/  SEL R24, R25, R94, P0 ;  /* 0x0000005e19187207 */ /* 0x000fe20000000000 */
[----:B------:R-:W-:Y:S01]  /*df00*/  IMAD R36, R36, UR6, RZ ;  /* 0x0000000624247c24 */ /* 0x000fe2000f8e02ff */
[----:B------:R-:W-:Y:S01]  /*df10*/  SHFL.IDX PT, R54, R54, R31, 0x1c1f ;  /* 0x001c1f1f36367589 */ /* 0x000fe200000e0000 */
[----:B------:R-:W-:Y:S01]  /*df20*/  SEL R25, R63, R48, P0 ;  /* 0x000000303f197207 */ /* 0x000fe20000000000 */
[C---:B------:R-:W-:Y:S01]  /*df30*/  IMAD.WIDE.U32 R40, R37.reuse, UR6, R40 ;  /* 0x0000000625287c25 */ /* 0x040fe2000f8e0028 */
[----:B------:R-:W-:Y:S01]  /*df40*/  SEL R27, R48, R63, P0 ;  /* 0x0000003f301b7207 */ /* 0x000fe20000000000 */
[----:B------:R-:W-:Y:S01]  /*df50*/  SHFL.IDX PT, R76, R68, R31, 0x1c1f ;  /* 0x001c1f1f444c7589 */ /* 0x000fe200000e0000 */
[----:B------:R-:W-:Y:S01]  /*df60*/  LOP3.LUT P1, RZ, R188, 0x3, RZ, 0xc0, !PT ;  /* 0x00000003bcff7812 */ /* 0x000fe2000782c0ff */
[----:B------:R-:W-:Y:S01]  /*df70*/  IMAD R47, R37, UR7, R36 ;  /* 0x00000007252f7c24 */ /* 0x000fe2000f8e0224 */
[----:B------:R-:W-:Y:S01]  /*df80*/  SEL R36, R51, R46, P0 ;  /* 0x0000002e33247207 */ /* 0x000fe20000000000 */
[----:B------:R-:W0:Y:S01]  /*df90*/  SHFL.IDX PT, R56, R56, R31, 0x1c1f ;  /* 0x001c1f1f38387589 */ /* 0x000e2200000e0000 */
[----:B------:R-:W-:Y:S01]  /*dfa0*/  IADD3 R46, R190, UR38, RZ ;  /* 0x00000026be2e7c10 */ /* 0x000fe2000fffe0ff */
[----:B------:R-:W-:Y:S01]  /*dfb0*/  ULDC.64 UR6, c[0x0][0xb50] ;  /* 0x0002d40000067ab9 */ /* 0x000fe20000000a00 */
[----:B------:R-:W-:Y:S01]  /*dfc0*/  SEL R37, R65, R62, P0 ;  /* 0x0000003e41257207 */ /* 0x000fe20000000000 */
[----:B------:R-:W1:Y:S04]  /*dfd0*/  SHFL.IDX PT, R78, R70, R31, 0x1c1f ;  /* 0x001c1f1f464e7589 */ /* 0x000e6800000e0000 */
[----:B------:R-:W2:Y:S04]  /*dfe0*/  SHFL.IDX PT, R43, R58, R31, 0x1c1f ;  /* 0x001c1f1f3a2b7589 */ /* 0x000ea800000e0000 */
[----:B------:R3:W4:Y:S04]  /*dff0*/  SHFL.IDX PT, R86, R86, R31, 0x1c1f ;  /* 0x001c1f1f56567589 */ /* 0x00072800000e0000 */
[----:B------:R2:W-:Y:S04]  /*e000*/  STSM.16.M88.4 [R83], R24 ;  /* 0x0000001853007844 */ /* 0x0005e80000000200 */
[----:B------:R4:W-:Y:S01]  /*e010*/  STSM.16.M88.4 [R44], R32 ;  /* 0x000000202c007844 */ /* 0x0009e20000000200 */
[----:B---3--:R-:W-:-:S03]  /*e020*/  IMAD R31, R30, UR5, RZ ;  /* 0x000000051e1f7c24 */ /* 0x008fc6000f8e02ff */
[----:B------:R3:W-:Y:S01]  /*e030*/  STSM.16.M88.4 [R45], R36 ;  /* 0x000000242d007844 */ /* 0x0007e20000000200 */
[----:B0-----:R-:W-:Y:S02]  /*e040*/  SEL R64, R59, R56, P0 ;  /* 0x000000383b407207 */ /* 0x001fe40000000000 */
[----:B------:R-:W-:Y:S02]  /*e050*/  ISETP.GE.OR P3, PT, R46, R31, P1 ;  /* 0x0000001f2e00720c */ /* 0x000fe40000f66670 */
[----:B------:R-:W-:Y:S02]  /*e060*/  SEL R66, R56, R59, P0 ;  /* 0x0000003b38427207 */ /* 0x000fe40000000000 */
[----:B-1----:R-:W-:Y:S01]  /*e070*/  SEL R65, R73, R78, P0 ;  /* 0x0000004e49417207 */ /* 0x002fe20000000000 */
[----:B--2---:R-:W-:Y:S01]  /*e080*/  VIADD R24, R46, 0x8 ;  /* 0x000000082e187836 */ /* 0x004fe20000000000 */
[----:B------:R-:W-:Y:S01]  /*e090*/  SEL R26, R50, R53, P0 ;  /* 0x00000035321a7207 */ /* 0x000fe20000000000 */
[----:B------:R-:W-:Y:S01]  /*e0a0*/  IMAD.IADD R25, R41, 0x1, R47 ;  /* 0x0000000129197824 */ /* 0x000fe200078e022f */
[----:B------:R-:W-:-:S02]  /*e0b0*/  LEA R41, P4, R40, UR6, 0x2 ;  /* 0x0000000628297c11 */ /* 0x000fc4000f8810ff */
[----:B------:R-:W-:Y:S02]  /*e0c0*/  ISETP.GE.OR P1, PT, R24, R31, P1 ;  /* 0x0000001f1800720c */ /* 0x000fe40000f26670 */
[----:B------:R-:W-:Y:S01]  /*e0d0*/  LEA.HI.X R40, R40, UR7, R25, 0x2, P4 ;  /* 0x0000000728287c11 */ /* 0x000fe2000a0f1419 */
[----:B------:R-:W-:Y:S01]  /*e0e0*/  SHFL.IDX PT, R60, R41, RZ, 0x1c1f ;  /* 0x001c1fff293c7589 */ /* 0x000fe200000e0000 */
[----:B------:R-:W-:Y:S02]  /*e0f0*/  SEL R24, R53, R50, P0 ;  /* 0x0000003235187207 */ /* 0x000fe40000000000 */
[----:B------:R-:W-:Y:S01]  /*e100*/  SEL R25, R67, R72, P0 ;  /* 0x0000004843197207 */ /* 0x000fe20000000000 */
[----:B------:R-:W0:Y:S01]  /*e110*/  SHFL.IDX PT, R61, R40, RZ, 0x1c1f ;  /* 0x001c1fff283d7589 */ /* 0x000e2200000e0000 */
[----:B------:R-:W-:Y:S02]  /*e120*/  SEL R27, R72, R67, P0 ;  /* 0x00000043481b7207 */ /* 0x000fe40000000000 */
[----:B----4-:R-:W-:Y:S01]  /*e130*/  SEL R32, R55, R52, P0 ;  /* 0x0000003437207207 */ /* 0x010fe20000000000 */
[----:B------:R-:W-:Y:S01]  /*e140*/  SHFL.IDX PT, R62, R41, 0x1, 0x1c1f ;  /* 0x003c1f00293e7f89 */ /* 0x000fe200000e0000 */
[----:B------:R-:W-:-:S02]  /*e150*/  SEL R34, R52, R55, P0 ;  /* 0x0000003734227207 */ /* 0x000fc40000000000 */
[----:B------:R-:W-:Y:S01]  /*e160*/  SEL R33, R69, R74, P0 ;  /* 0x0000004a45217207 */ /* 0x000fe20000000000 */
[----:B------:R-:W-:Y:S01]  /*e170*/  STSM.16.M88.4 [R82], R24 ;  /* 0x0000001852007844 */ /* 0x000fe20000000200 */
[----:B------:R-:W-:Y:S02]  /*e180*/  SEL R35, R74, R69, P0 ;  /* 0x000000454a237207 */ /* 0x000fe40000000000 */
[----:B------:R-:W-:Y:S01]  /*e190*/  SEL R44, R57, R54, P0 ;  /* 0x00000036392c7207 */ /* 0x000fe20000000000 */
[----:B------:R-:W1:Y:S01]  /*e1a0*/  SHFL.IDX PT, R63, R40, 0x1, 0x1c1f ;  /* 0x003c1f00283f7f89 */ /* 0x000e6200000e0000 */
[----:B------:R-:W-:Y:S02]  /*e1b0*/  SEL R46, R54, R57, P0 ;  /* 0x00000039362e7207 */ /* 0x000fe40000000000 */
[----:B---3--:R-:W-:Y:S01]  /*e1c0*/  SEL R45, R71, R76, P0 ;  /* 0x0000004c472d7207 */ /* 0x008fe20000000000 */
[----:B------:R-:W-:Y:S01]  /*e1d0*/  STSM.16.M88.4 [R81], R32 ;  /* 0x0000002051007844 */ /* 0x000fe20000000200 */
[----:B------:R-:W-:-:S02]  /*e1e0*/  SEL R47, R76, R71, P0 ;  /* 0x000000474c2f7207 */ /* 0x000fc40000000000 */
[----:B------:R-:W-:Y:S02]  /*e1f0*/  SEL R67, R78, R73, P0 ;  /* 0x000000494e437207 */ /* 0x000fe40000000000 */
[----:B------:R-:W-:Y:S01]  /*e200*/  SEL R68, R42, R43, P0 ;  /* 0x0000002b2a447207 */ /* 0x000fe20000000000 */
[----:B------:R-:W-:Y:S01]  /*e210*/  STSM.16.M88.4 [R80], R44 ;  /* 0x0000002c50007844 */ /* 0x000fe20000000200 */
[----:B------:R-:W-:Y:S02]  /*e220*/  SEL R70, R43, R42, P0 ;  /* 0x0000002a2b467207 */ /* 0x000fe40000000000 */
[----:B------:R-:W-:Y:S01]  /*e230*/  SEL R69, R75, R86, P0 ;  /* 0x000000564b457207 */ /* 0x000fe20000000000 */
[----:B------:R2:W-:Y:S01]  /*e240*/  STSM.16.M88.4 [R79], R64 ;  /* 0x000000404f007844 */ /* 0x0005e20000000200 */
[----:B------:R-:W-:-:S05]  /*e250*/  SEL R71, R86, R75, P0 ;  /* 0x0000004b56477207 */ /* 0x000fca0000000000 */
[----:B------:R-:W-:Y:S01]  /*e260*/  STSM.16.M88.4 [R77], R68 ;  /* 0x000000444d007844 */ /* 0x000fe20000000200 */
[----:B------:R-:W-:Y:S08]  /*e270*/  BAR.SYNC.DEFER_BLOCKING 0x1, 0x100 ;  /* 0x0044000000007b1d */ /* 0x000ff00000010000 */
[----:B--2---:R-:W2:Y:S01]  /*e280*/  @P2 LDC R65, c[0x0][0xbec] ;  /* 0x0002fb00ff412b82 */ /* 0x004ea20000000800 */
[----:B------:R-:W-:Y:S01]  /*e290*/  UIMAD UR5, UR12, UR8, URZ ;  /* 0x000000080c0572a4 */ /* 0x000fe2000f8e023f */
[----:B0-----:R0:W-:Y:S01]  /*e2a0*/  @!P3 ST.E desc[UR50][R60.64], R0 ;  /* 0x000000003c00b985 */ /* 0x0011e2000c101932 */
[----:B------:R-:W-:-:S03]  /*e2b0*/  UIMAD.WIDE.U32 UR6, UR40, UR8, URZ ;  /* 0x00000008280672a5 */ /* 0x000fc6000f8e003f */
[----:B-1----:R1:W-:Y:S02]  /*e2c0*/  @!P1 ST.E desc[UR50][R62.64], R2 ;  /* 0x000000023e009985 */ /* 0x0023e4000c101932 */
[----:B0-----:R-:W0:Y:S01]  /*e2d0*/  @P2 LDC R61, c[0x0][0xbf0] ;  /* 0x0002fc00ff3d2b82 */ /* 0x001e220000000800 */
[----:B------:R-:W-:Y:S01]  /*e2e0*/  IMAD R0, R22, 0x20, R23 ;  /* 0x0000002016007824 */ /* 0x000fe200078e0217 */
[----:B------:R-:W-:Y:S01]  /*e2f0*/  UIMAD UR5, UR40, UR9, UR5 ;  /* 0x00000009280572a4 */ /* 0x000fe2000f8e0205 */
[----:B------:R3:W5:Y:S02]  /*e300*/  LD.E.128 R44, desc[UR50][R6.64] ;  /* 0x00000032062c7980 */ /* 0x000764000c101d00 */
[----:B-1----:R-:W-:Y:S01]  /*e310*/  VIADD R2, R0, UR38 ;  /* 0x0000002600027c36 */ /* 0x002fe20008000000 */
[----:B------:R-:W-:Y:S01]  /*e320*/  UIMAD UR8, UR13, UR10, URZ ;  /* 0x0000000a0d0872a4 */ /* 0x000fe2000f8e023f */
[----:B------:R1:W5:Y:S01]  /*e330*/  LD.E.128 R52, desc[UR50][R8.64] ;  /* 0x0000003208347980 */ /* 0x000362000c101d00 */
[----:B------:R-:W-:Y:S01]  /*e340*/  UIADD3 UR7, UR7, UR5, URZ ;  /* 0x0000000507077290 */ /* 0x000fe2000fffe03f */
[----:B--2---:R-:W-:Y:S01]  /*e350*/  @P2 IMAD.HI.U32 R0, R2, R65, RZ ;  /* 0x0000004102002227 */ /* 0x004fe200078e00ff */
[----:B------:R-:W-:Y:S01]  /*e360*/  UIMAD UR5, UR39, UR11, UR8 ;  /* 0x0000000b270572a4 */ /* 0x000fe2000f8e0208 */
[----:B------:R2:W5:Y:S01]  /*e370*/  LD.E.128 R32, desc[UR50][R4.64] ;  /* 0x0000003204207980 */ /* 0x000562000c101d00 */
[----:B------:R-:W-:Y:S01]  /*e380*/  UIMAD.WIDE.U32 UR6, UR39, UR10, UR6 ;  /* 0x0000000a270672a5 */ /* 0x000fe2000f8e0006 */
[----:B---3--:R-:W-:Y:S01]  /*e390*/  IMAD.MOV.U32 R7, RZ, RZ, R2 ;  /* 0x000000ffff077224 */ /* 0x008fe200078e0002 */
[----:B------:R-:W-:Y:S01]  /*e3a0*/  ULDC.64 UR8, c[0x0][0xae0] ;  /* 0x0002b80000087ab9 */ /* 0x000fe20000000a00 */
[----:B------:R-:W5:Y:S01]  /*e3b0*/  LD.E.128 R48, desc[UR50][R28.64] ;  /* 0x000000321c307980 */ /* 0x000f62000c101d00 */
[----:B------:R-:W-:-:S03]  /*e3c0*/  UIADD3 UR5, UR7, UR5, URZ ;  /* 0x0000000507057290 */ /* 0x000fc6000fffe03f */
[----:B------:R-:W5:Y:S04]  /*e3d0*/  LD.E.128 R40, desc[UR50][R20.64] ;  /* 0x0000003214287980 */ /* 0x000f68000c101d00 */
[----:B------:R-:W5:Y:S01]  /*e3e0*/  LD.E.128 R36, desc[UR50][R14.64] ;  /* 0x000000320e247980 */ /* 0x000f62000c101d00 */
[----:B0-----:R-:W-:-:S03]  /*e3f0*/  @P2 SHF.R.U32.HI R7, RZ, R61, R0 ;  /* 0x0000003dff072219 */ /* 0x001fc60000011600 */
[----:B------:R-:W5:Y:S01]  /*e400*/  LD.E.128 R24, desc[UR50][R12.64] ;  /* 0x000000320c187980 */ /* 0x000f62000c101d00 */
[--C-:B------:R-:W-:Y:S01]  /*e410*/  SHF.R.S32.HI R0, RZ, 0x1f, R7.reuse ;  /* 0x0000001fff007819 */ /* 0x100fe20000011407 */
[----:B-1----:R-:W-:Y:S02]  /*e420*/  IMAD.MOV R9, RZ, RZ, -R7 ;  /* 0x000000ffff097224 */ /* 0x002fe400078e0a07 */
[----:B--2---:R-:W-:Y:S01]  /*e430*/  IMAD.U32 R5, RZ, RZ, UR7 ;  /* 0x00000007ff057e24 */ /* 0x004fe2000f8e00ff */
[----:B------:R-:W-:Y:S01]  /*e440*/  MOV R5, UR5 ;  /* 0x0000000500057c02 */ /* 0x000fe20008000f00 */
[----:B------:R-:W-:Y:S01]  /*e450*/  IMAD R0, R0, UR8, RZ ;  /* 0x0000000800007c24 */ /* 0x000fe2000f8e02ff */
[----:B------:R0:W5:Y:S01]  /*e460*/  LD.E.128 R56, desc[UR50][R10.64] ;  /* 0x000000320a387980 */ /* 0x000162000c101d00 */
[----:B------:R-:W-:Y:S02]  /*e470*/  IMAD R9, R30, R9, R2 ;  /* 0x000000091e097224 */ /* 0x000fe400078e0202 */
[----:B------:R-:W-:Y:S01]  /*e480*/  IMAD.U32 R4, RZ, RZ, UR6 ;  /* 0x00000006ff047e24 */ /* 0x000fe2000f8e00ff */
[----:B------:R-:W-:Y:S01]  /*e490*/  @!PT LDS RZ, [RZ] ;  /* 0x00000000fffff984 */ /* 0x000fe20000000800 */
[----:B------:R-:W-:Y:S01]  /*e4a0*/  @!PT LDS RZ, [RZ] ;  /* 0x00000000fffff984 */ /* 0x000fe20000000800 */
[----:B------:R-:W-:Y:S01]  /*e4b0*/  @!PT LDS RZ, [RZ] ;  /* 0x00000000fffff984 */ /* 0x000fe20000000800 */
[----:B------:R-:W-:Y:S01]  /*e4c0*/  @!PT LDS RZ, [RZ] ;  /* 0x00000000fffff984 */ /* 0x000fe20000000800 */
[----:B------:R1:W-:Y:S06]  /*e4d0*/  MEMBAR.ALL.CTA ;  /* 0x0000000000007992 */ /* 0x0003ec0000008000 */
[----:B-1----:R-:W1:Y:S01]  /*e4e0*/  FENCE.VIEW.ASYNC.S ;  /* 0x00000000000073c6 */ /* 0x002e620000000000 */
[----:B------:R-:W-:Y:S01]  /*e4f0*/  ULDC.64 UR6, c[0x0][0xad8] ;  /* 0x0002b60000067ab9 */ /* 0x000fe20000000a00 */
[----:B------:R-:W-:-:S04]  /*e500*/  IMAD.WIDE.U32 R4, R7, UR8, R4 ;  /* 0x0000000807047c25 */ /* 0x000fc8000f8e0004 */
[----:B0-----:R-:W-:Y:S01]  /*e510*/  IMAD R11, R7, UR9, R0 ;  /* 0x00000009070b7c24 */ /* 0x001fe2000f8e0200 */
[----:B------:R-:W-:Y:S01]  /*e520*/  SHF.R.S32.HI R0, RZ, 0x1f, R9 ;  /* 0x0000001fff007819 */ /* 0x000fe20000011409 */
[----:B------:R-:W-:Y:S02]  /*e530*/  VIADD R8, R23, UR38 ;  /* 0x0000002617087c36 */ /* 0x000fe40008000000 */
[----:B------:R-:W-:Y:S02]  /*e540*/  IMAD.IADD R5, R5, 0x1, R11 ;  /* 0x0000000105057824 */ /* 0x000fe400078e020b */
[----:B------:R-:W-:Y:S02]  /*e550*/  IMAD R2, R0, UR6, RZ ;  /* 0x0000000600027c24 */ /* 0x000fe4000f8e02ff */
[----:B------:R-:W-:Y:S01]  /*e560*/  IMAD.WIDE.U32 R4, R9, UR6, R4 ;  /* 0x0000000609047c25 */ /* 0x000fe2000f8e0004 */
[----:B------:R-:W-:-:S03]  /*e570*/  ISETP.GE.AND P2, PT, R8, R31, PT ;  /* 0x0000001f0800720c */ /* 0x000fc60003f46270 */
[----:B------:R-:W-:Y:S01]  /*e580*/  IMAD R7, R9, UR7, R2 ;  /* 0x0000000709077c24 */ /* 0x000fe2000f8e0202 */
[----:B------:R-:W-:Y:S01]  /*e590*/  ULDC.64 UR6, c[0x0][0xa80] ;  /* 0x0002a00000067ab9 */ /* 0x000fe20000000a00 */
        /* <DEDUP_REMOVED lines=23> */
.L_x_9372:
[----:B------:R-:W-:Y:S05]  /*e710*/  BSYNC B1 ;  /* 0x0000000000017941 */ /* 0x000fea0003800000 */
.L_x_9371:
        /* <DEDUP_REMOVED lines=13> */
.L_x_9374:
[----:B------:R-:W-:Y:S05]  /*e7f0*/  BSYNC B1 ;  /* 0x0000000000017941 */ /* 0x000fea0003800000 */
.L_x_9373:
        /* <DEDUP_REMOVED lines=11> */
[----:B-----5:R3:W-:Y:S04]  /*e8b0*/  @!P2 ST.E.128 desc[UR50][R2.64], R36 ;  /* 0x000000240200a985 */ /* 0x0207e8000c101d32 */
[----:B------:R3:W-:Y:S02]  /*e8c0*/  @!P3 ST.E.128 desc[UR50][R4.64], R44 ;  /* 0x0000002c0400b985 */ /* 0x0007e4000c101d32 */
.L_x_9376:
[----:B------:R-:W-:Y:S05]  /*e8d0*/  BSYNC B1 ;  /* 0x0000000000017941 */ /* 0x000fea0003800000 */
.L_x_9375:
        /* <DEDUP_REMOVED lines=16> */
.L_x_9370:
        /* <DEDUP_REMOVED lines=12> */
[----:B------:R-:W-:Y:S01]  /*eaa0*/  MOV R4, UR38 ;  /* 0x0000002600047c02 */ /* 0x000fe20008000f00 */
[----:B------:R-:W-:Y:S02]  /*eab0*/  ULDC UR5, c[0x0][0xa88] ;  /* 0x0002a20000057ab9 */ /* 0x000fe40000000800 */
[----:B---3--:R-:W-:Y:S01]  /*eac0*/  IMAD R5, R3, UR5, RZ ;  /* 0x0000000503057c24 */ /* 0x008fe2000f8e02ff */
        /* <DEDUP_REMOVED lines=35> */
.L_x_9379:
[----:B------:R-:W-:Y:S05]  /*ed00*/  BSYNC B1 ;  /* 0x0000000000017941 */ /* 0x000fea0003800000 */
.L_x_9378:
        /* <DEDUP_REMOVED lines=17> */
[----:B------:R-:W-:Y:S01]  /*ee20*/  UIADD3 UR5, UR7, UR5, URZ ;  /* 0x0000000507057290 */ /* 0x000fe2000fffe03f */
[----:B------:R-:W-:Y:S01]  /*ee30*/  MOV R2, UR6 ;  /* 0x0000000600027c02 */ /* 0x000fe20008000f00 */
[----:B------:R-:W-:-:S02]  /*ee40*/  IMAD R0, R0, UR8, RZ ;  /* 0x0000000800007c24 */ /* 0x000fc4000f8e02ff */
        /* <DEDUP_REMOVED lines=35> */
.L_x_9381:
[----:B------:R-:W-:Y:S05]  /*f080*/  BSYNC B1 ;  /* 0x0000000000017941 */ /* 0x000fea0003800000 */
.L_x_9380:
        /* <DEDUP_REMOVED lines=13> */
.L_x_9383:
[----:B------:R-:W-:Y:S05]  /*f160*/  BSYNC B1 ;  /* 0x0000000000017941 */ /* 0x000fea0003800000 */
.L_x_9382:
        /* <DEDUP_REMOVED lines=13> */
.L_x_9385:
[----:B------:R-:W-:Y:S05]  /*f240*/  BSYNC B1 ;  /* 0x0000000000017941 */ /* 0x000fea0003800000 */
.L_x_9384:
[----:B---3--:R-:W-:Y:S01]  /*f250*/  VIADD R3, R6, 0x60 ;  /* 0x0000006006037836 */ /* 0x008fe20000000000 */
[----:B0-----:R0:W3:Y:S04]  /*f260*/  SHFL.IDX PT, R0, R5, 0x3, 0x181f ;  /* 0x00781f0005007f89 */ /* 0x0010e800000e0000 */
[----:B------:R-:W-:Y:S01]  /*f270*/  ISETP.GE.AND P0, PT, R3, R9, PT ;  /* 0x000000090300720c */ /* 0x000fe20003f06270 */
[----:B-1----:R0:W1:-:S12]  /*f280*/  SHFL.IDX PT, R2, R4, 0x3, 0x181f ;  /* 0x00781f0004027f89 */ /* 0x00205800000e0000 */
[----:B0-----:R-:W-:Y:S05]  /*f290*/  @P0 BRA `(.L_x_9377) ;  /* 0x0000000000240947 */ /* 0x001fea0003800000 */
[----:B------:R-:W-:Y:S02]  /*f2a0*/  ULDC UR5, c[0x0][0xac8] ;  /* 0x0002b20000057ab9 */ /* 0x000fe40000000800 */
[----:B------:R-:W-:Y:S02]  /*f2b0*/  ISETP.GE.AND P2, PT, R16, UR5, PT ;  /* 0x0000000510007c0c */ /* 0x000fe4000bf46270 */
[----:B------:R-:W-:-:S11]  /*f2c0*/  ISETP.GE.AND P3, PT, R19, UR5, PT ;  /* 0x0000000513007c0c */ /* 0x000fd6000bf66270 */
[CC--:B-12-4-:R-:W-:Y:S02]  /*f2d0*/  @!P2 LEA R4, P0, R16.reuse, R2.reuse, 0x1 ;  /* 0x000000021004a211 */ /* 0x0d6fe400078008ff */
[C---:B------:R-:W-:Y:S02]  /*f2e0*/  @!P3 LEA R2, P1, R19.reuse, R2, 0x1 ;  /* 0x000000021302b211 */ /* 0x040fe400078208ff */
[-C--:B---3--:R-:W-:Y:S02]  /*f2f0*/  @!P2 LEA.HI.X R5, R16, R0.reuse, R193, 0x1, P0 ;  /* 0x000000001005a211 */ /* 0x088fe400000f0cc1 */
[----:B------:R-:W-:-:S03]  /*f300*/  @!P3 LEA.HI.X R3, R19, R0, R192, 0x1, P1 ;  /* 0x000000001303b211 */ /* 0x000fc600008f0cc0 */
[----:B------:R0:W-:Y:S04]  /*f310*/  @!P2 ST.E.128 desc[UR50][R4.64], RZ ;  /* 0x000000ff0400a985 */ /* 0x0001e8000c101d32 */
[----:B------:R0:W-:Y:S02]  /*f320*/  @!P3 ST.E.128 desc[UR50][R2.64], RZ ;  /* 0x000000ff0200b985 */ /* 0x0001e4000c101d32 */
.L_x_9377:
[----:B------:R-:W-:Y:S05]  /*f330*/  BSYNC B0 ;  /* 0x0000000000007941 */ /* 0x000fea0003800000 */
.L_x_9369:
[----:B------:R-:W-:Y:S02]  /*f340*/  ULDC UR5, c[0x0][0xc38] ;  /* 0x00030e0000057ab9 */ /* 0x000fe40000000800 */
[----:B------:R-:W-:-:S06]  /*f350*/  UISETP.GE.AND UP0, UPT, UR4, UR5, UPT ;  /* 0x000000050400728c */ /* 0x000fcc000bf06270 */
[----:B------:R-:W-:-:S13]  /*f360*/  PLOP3.LUT P0, PT, PT, PT, UP0, 0x80, 0x0 ;  /* 0x000000000000781c */ /* 0x000fda0003f0f008 */
[----:B------:R-:W-:Y:S05]  /*f370*/  @!P0 BRA `(.L_x_9386) ;  /* 0xffffff1800608947 */ /* 0x000fea000383ffff */
[----:B------:R-:W-:Y:S05]  /*f380*/  EXIT ;  /* 0x000000000000794d */ /* 0x000fea0003800000 */
.L_x_9328:
[----:B------:R-:W-:-:S08]  /*f390*/  NOP ;  /* 0x0000000000007918 */ /* 0x000fd00000000000 */
[----:B------:R-:W0:-:S00]  /*f3a0*/  USETMAXREG.DEALLOC.CTAPOOL 0x28 ;  /* 0x00000028000079c8 */ /* 0x000e0000080e0500 */
[----:B0-----:R-:W-:-:S06]  /*f3b0*/  LOP3.LUT R0, R0, 0x3, RZ, 0xc0, !PT ;  /* 0x0000000300007812 */ /* 0x001fcc00078ec0ff */
[----:B------:R-:W0:Y:S01]  /*f3c0*/  S2UR UR5, SR_CTAID.X ;  /* 0x00000000000579c3 */ /* 0x000e220000002500 */
[----:B------:R-:W-:Y:S01]  /*f3d0*/  LOP3.LUT R16, R16, 0xffffefff, RZ, 0xc0, !PT ;  /* 0xffffefff10107812 */ /* 0x000fe200078ec0ff */
[----:B------:R-:W-:Y:S01]  /*f3e0*/  STL [R1+0x24], RZ ;  /* 0x000024ff01007387 */ /* 0x000fe20000100800 */
[----:B------:R-:W-:Y:S01]  /*f3f0*/  MOV R31, RZ ;  /* 0x000000ff001f7202 */ /* 0x000fe20000000f00 */
[----:B------:R-:W-:Y:S02]  /*f400*/  IMAD.MOV.U32 R36, RZ, RZ, 0x1 ;  /* 0x00000001ff247424 */ /* 0x000fe400078e00ff */
        /* <DEDUP_REMOVED lines=9> */
[----:B------:R-:W-:Y:S01]  /*f4a0*/  ULDC UR4, c[0x0][0x424] ;  /* 0x0001090000047ab9 */ /* 0x000fe20000000800 */
[----:B------:R-:W0:Y:S01]  /*f4b0*/  S2R R7, SR_TID.X ;  /* 0x0000000000077919 */ /* 0x000e220000002100 */
[----:B------:R-:W-:Y:S01]  /*f4c0*/  UISETP.NE.U32.AND UP0, UPT, UR6, URZ, UPT ;  /* 0x0000003f0600728c */ /* 0x000fe2000bf05070 */
[----:B------:R-:W-:Y:S01]  /*f4d0*/  MOV R17, 0x400 ;  /* 0x0000040000117802 */ /* 0x000fe20000000f00 */
[----:B------:R-:W-:Y:S01]  /*f4e0*/  ULDC UR8, c[0x0][0x2b8] ;  /* 0x0000ae0000087ab9 */ /* 0x000fe20000000800 */
[----:B------:R-:W-:Y:S01]  /*f4f0*/  ULDC UR39, c[0x0][0x288] ;  /* 0x0000a20000277ab9 */ /* 0x000fe20000000800 */
[----:B------:R-:W-:Y:S01]  /*f500*/  UISETP.NE.AND.EX UP0, UPT, UR7, URZ, UPT, UP0 ;  /* 0x0000003f0700728c */ /* 0x000fe2000bf05300 */
[----:B------:R-:W-:Y:S02]  /*f510*/  ULDC UR38, c[0x0][0x448] ;  /* 0x0001120000267ab9 */ /* 0x000fe40000000800 */
[----:B------:R-:W-:Y:S01]  /*f520*/  ULDC.64 UR6, c[0x0][0x2f0] ;  /* 0x0000bc0000067ab9 */ /* 0x000fe20000000a00 */
        /* <DEDUP_REMOVED lines=22> */
[----:B------:R-:W-:-:S02]  /*f690*/  ISETP.GE.AND P2, PT, R34, UR7, PT ;  /* 0x0000000722007c0c */ /* 0x000fc4000bf46270 */
[----:B0-----:R-:W-:Y:S02]  /*f6a0*/  MOV R2, UR5 ;  /* 0x0000000500027c02 */ /* 0x001fe40008000f00 */
[----:B------:R-:W-:Y:S02]  /*f6b0*/  LOP3.LUT R24, R3, 0xc00, R24, 0xf8, !PT ;  /* 0x00000c0003187812 */ /* 0x000fe400078ef818 */
[----:B------:R-:W-:Y:S01]  /*f6c0*/  LOP3.LUT R3, R7, 0x400, R0, 0xf8, !PT ;  /* 0x0000040007037812 */ /* 0x000fe200078ef800 */
[----:B------:R0:W-:Y:S01]  /*f6d0*/  STL [R1+0x1c], R2 ;  /* 0x00001c0201007387 */ /* 0x0001e20000100800 */
[----:B------:R-:W-:Y:S02]  /*f6e0*/  ISETP.GE.AND P1, PT, R34, UR7, PT ;  /* 0x0000000722007c0c */ /* 0x000fe4000bf26270 */
[----:B------:R-:W-:Y:S02]  /*f6f0*/  LOP3.LUT R16, R16, 0xfffffffe, RZ, 0xc0, !PT ;  /* 0xfffffffe10107812 */ /* 0x000fe400078ec0ff */
[----:B0-----:R-:W-:-:S04]  /*f700*/  SHF.R.U32.HI R2, RZ, 0x3, R9 ;  /* 0x00000003ff027819 */ /* 0x001fc80000011609 */
[----:B------:R-:W-:Y:S01]  /*f710*/  LOP3.LUT R4, R2, 0x70, R0, 0xf8, !PT ;  /* 0x0000007002047812 */ /* 0x000fe200078ef800 */
[C---:B------:R-:W-:Y:S02]  /*f720*/  VIADD R2, R24.reuse, 0x40 ;  /* 0x0000004018027836 */ /* 0x040fe40000000000 */
[----:B------:R-:W-:Y:S01]  /*f730*/  @P0 VIADD R2, R24, 0xffffffc0 ;  /* 0xffffffc018020836 */ /* 0x000fe20000000000 */
[----:B------:R0:W-:Y:S01]  /*f740*/  STL [R1+0x24], RZ ;  /* 0x000024ff01007387 */ /* 0x0001e20000100800 */
[----:B------:R-:W-:-:S03]  /*f750*/  @P2 LOP3.LUT R16, R16, 0x1, RZ, 0xfc, !PT ;  /* 0x0000000110102812 */ /* 0x000fc600078efcff */
[----:B------:R0:W-:Y:S01]  /*f760*/  STL [R1+0x14], R3 ;  /* 0x0000140301007387 */ /* 0x0001e20000100800 */
[----:B------:R-:W-:Y:S01]  /*f770*/  LOP3.LUT R16, R16, 0xfffffdff, RZ, 0xc0, !PT ;  /* 0xfffffdff10107812 */ /* 0x000fe200078ec0ff */
[----:B------:R-:W-:-:S03]  /*f780*/  USEL UR4, UR4, 0x1, UP0 ;  /* 0x0000000104047887 */ /* 0x000fc60008000000 */
[----:B------:R-:W-:Y:S01]  /*f790*/  @P1 LOP3.LUT R16, R16, 0x200, RZ, 0xfc, !PT ;  /* 0x0000020010101812 */ /* 0x000fe200078efcff */
        /* <DEDUP_REMOVED lines=11> */
[----:B------:R-:W-:Y:S02]  /*f850*/  ULOP3.LUT UR45, UR37, 0x2, URZ, 0xfc, !UPT ;  /* 0x00000002252d7892 */ /* 0x000fe4000f8efc3f */
[----:B------:R-:W-:-:S02]  /*f860*/  ULOP3.LUT UR46, UR37, 0x1, URZ, 0xfc, !UPT ;  /* 0x00000001252e7892 */ /* 0x000fc4000f8efc3f */
[----:B------:R-:W-:Y:S02]  /*f870*/  UIADD3 UR39, UR36, 0xa0, -UR39 ;  /* 0x000000a024277890 */ /* 0x000fe4000fffe827 */
[----:B------:R-:W-:Y:S01]  /*f880*/  ULEA.HI.SX32 UR40, UR5, UR40, 0x1a ;  /* 0x0000002805287291 */ /* 0x000fe2000f8fd23f */
[----:B------:R-:W-:Y:S01]  /*f890*/  ULDC UR47, c[0x0][0xc] ;  /* 0x00000300002f7ab9 */ /* 0x000fe20000000800 */
[----:B--2---:R-:W-:-:S05]  /*f8a0*/  LEA R17, R10, R17, 0x18 ;  /* 0x000000110a117211 */ /* 0x004fca00078ec0ff */
[----:B------:R-:W-:-:S05]  /*f8b0*/  IMAD.IADD R0, R17, 0x1, R3 ;  /* 0x0000000111007824 */ /* 0x000fca00078e0203 */
[----:B------:R0:W-:Y:S04]  /*f8c0*/  STL [R1+0x20], R0 ;  /* 0x0000200001007387 */ /* 0x0001e80000100800 */
[----:B------:R0:W-:Y:S02]  /*f8d0*/  STL [R1+0x10], R2 ;  /* 0x0000100201007387 */ /* 0x0001e40000100800 */
.L_x_9452:
        /* <DEDUP_REMOVED lines=23> */
.L_x_9388:
[----:B------:R-:W-:Y:S01]  /*fa50*/  ULDC UR8, c[0x0][0xc54] ;  /* 0x0003150000087ab9 */ /* 0x000fe20000000800 */
[----:B------:R-:W-:Y:S01]  /*fa60*/  UMOV UR6, UR7 ;  /* 0x0000000700067c82 */ /* 0x000fe20008000000 */
[----:B------:R-:W-:-:S11]  /*fa70*/  UISETP.NE.AND UP0, UPT, UR8, 0x1, UPT ;  /* 0x000000010800788c */ /* 0x000fd6000bf05270 */
[----:B------:R-:W-:Y:S02]  /*fa80*/  @UP0 ULDC.64 UR10, c[0x0][0xc58] ;  /* 0x00031600000a0ab9 */ /* 0x000fe40000000a00 */
[----:B------:R-:W-:-:S04]  /*fa90*/  UIMAD.WIDE.U32 UR4, UR7, UR10, URZ ;  /* 0x0000000a070472a5 */ /* 0x000fc8000f8e003f */
[----:B------:R-:W-:-:S04]  /*faa0*/  @UP0 USHF.R.U32.HI UR6, URZ, UR11, UR5 ;  /* 0x0000000b3f060299 */ /* 0x000fc80008011605 */
[----:B------:R-:W-:-:S12]  /*fab0*/  UIMAD UR4, UR6, UR8, URZ ;  /* 0x00000008060472a4 */ /* 0x000fd8000f8e023f */
.L_x_9389:
        /* <DEDUP_REMOVED lines=60> */
.L_x_9391:
[----:B------:R-:W-:Y:S01]  /*fe80*/  IADD3 R0, R17, 0x18400, RZ ;  /* 0x0001840011007810 */ /* 0x000fe20007ffe0ff */
[----:B------:R-:W-:Y:S03]  /*fe90*/  BSSY B6, `(.L_x_9393) ;  /* 0x0000013000067945 */ /* 0x000fe60003800000 */
        /* <DEDUP_REMOVED lines=8> */
[----:B------:R-:W1:Y:S01]  /*ff20*/  LDC.64 R2, c[0x4][R2] ;  /* 0x0100000002027b82 */ /* 0x000e620000000a00 */
        /* <DEDUP_REMOVED lines=9> */
.L_x_9394:
[----:B------:R-:W-:Y:S05]  /*ffc0*/  BSYNC B6 ;  /* 0x0000000000067941 */ /* 0x000fea0003800000 */
.L_x_9393:
        /* <DEDUP_REMOVED lines=11> */
[----:B------:R-:W-:Y:S01]  /*10080*/  MOV R12, 0x1 ;  /* 0x00000001000c7802 */ /* 0x000fe20000000f00 */
[----:B------:R-:W1:Y:S01]  /*10090*/  LDC.64 R2, c[0x4][R2] ;  /* 0x0100000002027b82 */ /* 0x000e620000000a00 */
        /* <DEDUP_REMOVED lines=9> */
.L_x_9396:
[----:B------:R-:W-:Y:S05]  /*10130*/  BSYNC B6 ;  /* 0x0000000000067941 */ /* 0x000fea0003800000 */
.L_x_9395:
        /* <DEDUP_REMOVED lines=21> */
.L_x_9398:
[----:B------:R-:W-:Y:S05]  /*10290*/  BSYNC B6 ;  /* 0x0000000000067941 */ /* 0x000fea0003800000 */
.L_x_9397:
        /* <DEDUP_REMOVED lines=19> */
.L_x_9400:
[----:B------:R-:W-:Y:S05]  /*103d0*/  BSYNC B6 ;  /* 0x0000000000067941 */ /* 0x000fea0003800000 */
.L_x_9399:
        /* <DEDUP_REMOVED lines=18> */
.L_x_9472:
        /* <DEDUP_REMOVED lines=16> */
[C---:B------:R-:W-:Y:S02]  /*10600*/  ISETP.GE.AND P0, PT, R0.reuse, UR36, PT ;  /* 0x0000002400007c0c */ /* 0x040fe4000bf06270 */
[----:B------:R-:W-:Y:S02]  /*10610*/  IADD3 R0, R0, R22, RZ ;  /* 0x0000001600007210 */ /* 0x000fe40007ffe0ff */
[----:B------:R-:W-:-:S03]  /*10620*/  ISETP.GT.U32.OR P0, PT, R14, 0x9f, P0 ;  /* 0x0000009f0e00780c */ /* 0x000fc60000704470 */
[----:B--2---:R-:W-:-:S04]  /*10630*/  @P2 IMAD.HI.U32 R2, R0, R3, RZ ;  /* 0x0000000300022227 */ /* 0x004fc800078e00ff */
[----:B------:R-:W-:Y:S01]  /*10640*/  IMAD.MOV.U32 R10, RZ, RZ, R0 ;  /* 0x000000ffff0a7224 */ /* 0x000fe200078e0000 */
[----:B----4-:R-:W-:-:S05]  /*10650*/  @P2 SHF.R.U32.HI R10, RZ, R5, R2 ;  /* 0x00000005ff0a2219 */ /* 0x010fca0000011602 */
        /* <DEDUP_REMOVED lines=20> */
[----:B------:R-:W-:Y:S02]  /*107a0*/  IMAD.MOV.U32 R5, RZ, RZ, RZ ;  /* 0x000000ffff057224 */ /* 0x000fe400078e00ff */
[----:B---3--:R-:W-:Y:S01]  /*107b0*/  @!P1 IMAD R2, R15, R8, RZ ;  /* 0x000000080f029224 */ /* 0x008fe200078e02ff */
[----:B------:R-:W-:-:S03]  /*107c0*/  @!P1 SHF.R.S32.HI R3, RZ, 0x1f, R11 ;  /* 0x0000001fff039819 */ /* 0x000fc6000001140b */
[----:B------:R1:W5:Y:S01]  /*107d0*/  @!P0 LDG.E R5, desc[UR50][R12.64] ;  /* 0x000000320c058981 */ /* 0x000362000c1e1900 */
[----:B------:R-:W-:Y:S01]  /*107e0*/  @!P1 IMAD R9, R35, R9, R2 ;  /* 0x0000000923099224 */ /* 0x000fe200078e0202 */
[----:B------:R-:W-:-:S05]  /*107f0*/  @!P1 MOV R2, R11 ;  /* 0x0000000b00029202 */ /* 0x000fca0000000f00 */
        /* <DEDUP_REMOVED lines=24> */
.L_x_9402:
[----:B------:R-:W-:Y:S01]  /*10980*/  LEA R0, R31, R17, 0x3 ;  /* 0x000000111f007211 */ /* 0x000fe200078e18ff */
[----:B------:R-:W-:Y:S01]  /*10990*/  BSSY B0, `(.L_x_9403) ;  /* 0x0000005000007945 */ /* 0x000fe20003800000 */
[----:B------:R-:W-:Y:S02]  /*109a0*/  SHF.L.U32 R27, R36, 0x1f, RZ ;  /* 0x0000001f241b7819 */ /* 0x000fe400000006ff */
[----:B------:R-:W-:Y:S02]  /*109b0*/  SHF.R.S32.HI R22, RZ, 0x1f, R8 ;  /* 0x0000001fff167819 */ /* 0x000fe40000011408 */
[----:B------:R-:W0:Y:S02]  /*109c0*/  SYNCS.PHASECHK.TRANS64.TRYWAIT P0, [R0+URZ+0x22880], R27 ;  /* 0x0228801b000075a7 */ /* 0x000e24000800017f */
[----:B0-----:R-:W-:Y:S05]  /*109d0*/  @!P0 BRA `(.L_x_9404) ;  /* 0x0000004400b08947 */ /* 0x001fea0003800000 */
.L_x_9473:
[----:B------:R-:W-:Y:S05]  /*109e0*/  BSYNC B0 ;  /* 0x0000000000007941 */ /* 0x000fea0003800000 */
.L_x_9403:
        /* <DEDUP_REMOVED lines=122> */
.L_x_9495:
        /* <DEDUP_REMOVED lines=10> */
.L_x_9406:
        /* <DEDUP_REMOVED lines=11> */
.L_x_9407:
[----:B------:R1:W-:Y:S01]  /*112e0*/  SYNCS.ARRIVE.TRANS64.A1T0 RZ, [R0+URZ+0x22870], RZ ;  /* 0x022870ff00ff79a7 */ /* 0x0003e2000810003f */
[----:B------:R-:W-:Y:S05]  /*112f0*/  @!P6 BRA `(.L_x_9408) ;  /* 0x000000000004e947 */ /* 0x000fea0003800000 */
[----:B------:R-:W-:Y:S01]  /*11300*/  BPT.TRAP 0x1 ;  /* 0x000000040000795c */ /* 0x000fe20000300000 */
.L_x_9408:
[----:B------:R-:W2:Y:S01]  /*11310*/  SYNCS.PHASECHK.TRANS64.TRYWAIT P0, [R0+URZ+0x22840], R27 ;  /* 0x0228401b000075a7 */ /* 0x000ea2000800017f */
[----:B------:R-:W-:Y:S04]  /*11320*/  BSSY B0, `(.L_x_9409) ;  /* 0x0000002000007945 */ /* 0x000fe80003800000 */
[----:B--2---:R-:W-:Y:S05]  /*11330*/  @!P0 BRA `(.L_x_9410) ;  /* 0x0000004800948947 */ /* 0x004fea0003800000 */
.L_x_9496:
[----:B------:R-:W-:Y:S05]  /*11340*/  BSYNC B0 ;  /* 0x0000000000007941 */ /* 0x000fea0003800000 */
.L_x_9409:
        /* <DEDUP_REMOVED lines=52> */
[----:B---3--:R-:W-:-:S04]  /*11690*/  @P1 IADD3 R14, P0, R34, R14, RZ ;  /* 0x0000000e220e1210 */ /* 0x008fc80007f1e0ff */
[----:B----4-:R-:W-:Y:S01]  /*116a0*/  @P1 IADD3.X R19, RZ, R2, RZ, P0, !PT ;  /* 0x00000002ff131210 */ /* 0x010fe200007fe4ff */
[----:B------:R-:W-:Y:S02]  /*116b0*/  @P1 IMAD.MOV.U32 R2, RZ, RZ, R14 ;  /* 0x000000ffff021224 */ /* 0x000fe400078e000e */
[----:B------:R-:W3:Y:S02]  /*116c0*/  SHFL.IDX PT, R14, R8, 0x3, 0x181f ;  /* 0x00781f00080e7f89 */ /* 0x000ee400000e0000 */
[----:B------:R-:W-:-:S05]  /*116d0*/  @P1 IMAD.MOV.U32 R3, RZ, RZ, R19 ;  /* 0x000000ffff031224 */ /* 0x000fca00078e0013 */
        /* <DEDUP_REMOVED lines=18> */
[----:B---3--:R-:W-:-:S04]  /*11800*/  @P5 IADD3 R14, P0, R34, R14, RZ ;  /* 0x0000000e220e5210 */ /* 0x008fc80007f1e0ff */
[----:B----4-:R-:W-:Y:S01]  /*11810*/  @P5 IADD3.X R9, RZ, R2, RZ, P0, !PT ;  /* 0x00000002ff095210 */ /* 0x010fe200007fe4ff */
[----:B------:R-:W-:Y:S02]  /*11820*/  @P5 IMAD.MOV.U32 R2, RZ, RZ, R14 ;  /* 0x000000ffff025224 */ /* 0x000fe400078e000e */
[----:B------:R-:W3:Y:S02]  /*11830*/  SHFL.IDX PT, R14, R8, 0x6, 0x181f ;  /* 0x00d81f00080e7f89 */ /* 0x000ee400000e0000 */
[----:B------:R-:W-:-:S05]  /*11840*/  @P5 IMAD.MOV.U32 R3, RZ, RZ, R9 ;  /* 0x000000ffff035224 */ /* 0x000fca00078e0009 */
        /* <DEDUP_REMOVED lines=17> */
[----:B---3--:R-:W-:-:S04]  /*11960*/  @P1 IADD3 R14, P0, R34, R14, RZ ;  /* 0x0000000e220e1210 */ /* 0x008fc80007f1e0ff */
[----:B----4-:R-:W-:Y:S01]  /*11970*/  @P1 IADD3.X R9, RZ, R9, RZ, P0, !PT ;  /* 0x00000009ff091210 */ /* 0x010fe200007fe4ff */
[----:B-----5:R-:W-:Y:S02]  /*11980*/  @P1 IMAD.MOV.U32 R2, RZ, RZ, R14 ;  /* 0x000000ffff021224 */ /* 0x020fe400078e000e */
[----:B------:R3:W4:Y:S02]  /*11990*/  SHFL.IDX PT, R14, R6, 0x1, 0x181f ;  /* 0x00381f00060e7f89 */ /* 0x00072400000e0000 */
[----:B------:R-:W-:-:S05]  /*119a0*/  @P1 IMAD.MOV.U32 R3, RZ, RZ, R9 ;  /* 0x000000ffff031224 */ /* 0x000fca00078e0009 */
[----:B------:R3:W-:Y:S02]  /*119b0*/  @P1 LDGSTS.E.BYPASS.LTC128B.128 [R4+0x1c400], desc[UR50][R2.64], !P2 ;  /* 0x1c40000002041fae */ /* 0x0007e4000d101d72 */
.L_x_9518:
        /* <DEDUP_REMOVED lines=9> */
.L_x_9412:
        /* <DEDUP_REMOVED lines=11> */
.L_x_9413:
        /* <DEDUP_REMOVED lines=23> */
.L_x_9415:
[----:B------:R-:W-:Y:S05]  /*11c70*/  BSYNC B6 ;  /* 0x0000000000067941 */ /* 0x000fea0003800000 */
.L_x_9414:
[----:B------:R0:W5:Y:S01]  /*11c80*/  LDL R8, [R1+0x20] ;  /* 0x0000200001087983 */ /* 0x0001620000100800 */
[----:B------:R-:W-:Y:S01]  /*11c90*/  UISETP.NE.AND UP0, UPT, UR48, URZ, UPT ;  /* 0x0000003f3000728c */ /* 0x000fe2000bf05270 */
[----:B------:R-:W-:Y:S01]  /*11ca0*/  IMAD.U32 R4, RZ, RZ, UR43 ;  /* 0x0000002bff047e24 */ /* 0x000fe2000f8e00ff */
[----:B------:R-:W1:Y:S01]  /*11cb0*/  S2R R2, SR_TID.X ;  /* 0x0000000000027919 */ /* 0x000e620000002100 */
[----:B------:R-:W-:Y:S01]  /*11cc0*/  R2UR UR6, R37 ;  /* 0x00000000250672ca */ /* 0x000fe200000e0000 */
[----:B------:R-:W-:Y:S02]  /*11cd0*/  ULDC.64 UR8, c[0x0][0x2d8] ;  /* 0x0000b60000087ab9 */ /* 0x000fe40000000a00 */
[----:B------:R-:W-:Y:S02]  /*11ce0*/  PLOP3.LUT P0, PT, PT, PT, UP0, 0x80, 0x0 ;  /* 0x000000000000781c */ /* 0x000fe40003f0f008 */
[----:B------:R-:W-:-:S03]  /*11cf0*/  LOP3.LUT P5, RZ, R16, 0x800, RZ, 0xc0, !PT ;  /* 0x0000080010ff7812 */ /* 0x000fc600078ac0ff */
[----:B------:R-:W-:Y:S01]  /*11d00*/  @UP0 ULDC UR4, c[0x0][0x44c] ;  /* 0x0001130000040ab9 */ /* 0x000fe20000000800 */
[C---:B-1----:R-:W-:Y:S01]  /*11d10*/  LOP3.LUT R19, R2.reuse, 0x7f, RZ, 0xc0, !PT ;  /* 0x0000007f02137812 */ /* 0x042fe200078ec0ff */
[----:B------:R-:W-:-:S03]  /*11d20*/  IMAD.SHL.U32 R2, R2, 0x10, RZ ;  /* 0x0000001002027824 */ /* 0x000fc600078e00ff */
[----:B------:R-:W-:-:S04]  /*11d30*/  SHF.R.U32.HI R19, RZ, 0x3, R19 ;  /* 0x00000003ff137819 */ /* 0x000fc80000011613 */
[----:B------:R-:W-:-:S05]  /*11d40*/  LOP3.LUT R2, R19, 0x70, R2, 0xf8, !PT ;  /* 0x0000007013027812 */ /* 0x000fca00078ef802 */
[----:B------:R-:W-:-:S04]  /*11d50*/  IMAD R4, R4, 0x80, R2 ;  /* 0x0000008004047824 */ /* 0x000fc800078e0202 */
[----:B------:R-:W-:Y:S01]  /*11d60*/  @P0 IMAD.HI.U32 R2, R4, UR4, RZ ;  /* 0x0000000404020c27 */ /* 0x000fe2000f8e00ff */
[----:B------:R-:W-:Y:S01]  /*11d70*/  PLOP3.LUT P0, PT, PT, PT, UP0, 0x80, 0x0 ;  /* 0x000000000000781c */ /* 0x000fe20003f0f008 */
[----:B------:R-:W-:Y:S01]  /*11d80*/  @UP0 ULDC UR4, c[0x0][0x450] ;  /* 0x0001140000040ab9 */ /* 0x000fe20000000800 */
[----:B------:R-:W-:Y:S02]  /*11d90*/  MOV R0, R4 ;  /* 0x0000000400007202 */ /* 0x000fe40000000f00 */
[----:B------:R-:W-:-:S09]  /*11da0*/  R2UR UR7, R18 ;  /* 0x00000000120772ca */ /* 0x000fd200000e0000 */
[----:B------:R-:W-:Y:S02]  /*11db0*/  @P0 SHF.R.U32.HI R0, RZ, UR4, R2 ;  /* 0x00000004ff000c19 */ /* 0x000fe40008011602 */
[----:B------:R-:W-:Y:S01]  /*11dc0*/  R2UR UR4, R18 ;  /* 0x00000000120472ca */ /* 0x000fe200000e0000 */
[----:B------:R-:W-:-:S04]  /*11dd0*/  UIMAD UR6, UR6, UR8, URZ ;  /* 0x00000008060672a4 */ /* 0x000fc8000f8e023f */
[----:B------:R-:W-:Y:S02]  /*11de0*/  UIMAD UR7, UR7, UR9, UR6 ;  /* 0x00000009070772a4 */ /* 0x000fe4000f8e0206 */
[----:B------:R-:W-:-:S06]  /*11df0*/  USHF.R.S32.HI UR6, URZ, 0x1f, UR42 ;  /* 0x0000001f3f067899 */ /* 0x000fcc000801142a */
[----:B------:R-:W-:-:S03]  /*11e00*/  UIMAD.WIDE.U32 UR4, UR4, UR8, URZ ;  /* 0x00000008040472a5 */ /* 0x000fc6000f8e003f */
[----:B------:R-:W-:Y:S01]  /*11e10*/  ULDC.64 UR8, c[0x0][0x2e0] ;  /* 0x0000b80000087ab9 */ /* 0x000fe20000000a00 */
[----:B------:R-:W-:Y:S02]  /*11e20*/  UIADD3 UR5, UR5, UR7, URZ ;  /* 0x0000000705057290 */ /* 0x000fe4000fffe03f */
[----:B------:R-:W-:Y:S01]  /*11e30*/  UIMAD UR6, UR6, UR8, URZ ;  /* 0x00000008060672a4 */ /* 0x000fe2000f8e023f */
[----:B------:R-:W-:Y:S01]  /*11e40*/  SHF.R.S32.HI R2, RZ, 0x1f, R0 ;  /* 0x0000001fff027819 */ /* 0x000fe20000011400 */
[----:B------:R-:W-:Y:S01]  /*11e50*/  UIMAD.WIDE.U32 UR4, UR42, UR8, UR4 ;  /* 0x000000082a0472a5 */ /* 0x000fe2000f8e0004 */
[----:B------:R-:W1:Y:S01]  /*11e60*/  S2R R19, SR_TID.X ;  /* 0x0000000000137919 */ /* 0x000e620000002100 */
        /* <DEDUP_REMOVED lines=76> */
.L_x_9535:
        /* <DEDUP_REMOVED lines=10> */
.L_x_9417:
        /* <DEDUP_REMOVED lines=18> */
.L_x_9536:
[----:B------:R-:W-:Y:S05]  /*124f0*/  BSYNC B0 ;  /* 0x0000000000007941 */ /* 0x000fea0003800000 */
.L_x_9418:
[----:B------:R-:W-:-:S06]  /*12500*/  UISETP.GE.AND UP0, UPT, UR44, 0x2, UPT ;  /* 0x000000022c00788c */ /* 0x000fcc000bf06270 */
[----:B------:R-:W-:-:S13]  /*12510*/  PLOP3.LUT P0, PT, PT, PT, UP0, 0x40, 0x0 ;  /* 0x000000000000781c */ /* 0x000fda0003f0e808 */
[----:B------:R-:W-:Y:S05]  /*12520*/  @P0 BRA `(.L_x_9420) ;  /* 0x00000018005c0947 */ /* 0x000fea0003800000 */
[----:B------:R-:W-:Y:S01]  /*12530*/  UIADD3 UR4, UR44, -0x2, URZ ;  /* 0xfffffffe2c047890 */ /* 0x000fe2000fffe03f */
[----:B------:R-:W-:Y:S02]  /*12540*/  IMAD.MOV.U32 R23, RZ, RZ, R36 ;  /* 0x000000ffff177224 */ /* 0x000fe400078e0024 */
[----:B------:R-:W-:-:S03]  /*12550*/  IMAD.MOV.U32 R22, RZ, RZ, R31 ;  /* 0x000000ffff167224 */ /* 0x000fc600078e001f */
[----:B------:R-:W-:-:S07]  /*12560*/  IMAD.U32 R33, RZ, RZ, UR4 ;  /* 0x00000004ff217e24 */ /* 0x000fce000f8e00ff */
.L_x_9440:
        /* <DEDUP_REMOVED lines=8> */
[----:B0-----:R-:W-:-:S02]  /*125f0*/  LOP3.LUT R3, R0, 0x7f, RZ, 0xc0, !PT ;  /* 0x0000007f00037812 */ /* 0x001fc400078ec0ff */
[----:B------:R-:W-:Y:S02]  /*12600*/  SHF.L.U32 R0, R0, 0x4, RZ ;  /* 0x0000000400007819 */ /* 0x000fe400000006ff */
        /* <DEDUP_REMOVED lines=36> */
[----:B------:R-:W-:Y:S02]  /*12850*/  ULDC UR4, c[0x0][0x430] ;  /* 0x00010c0000047ab9 */ /* 0x000fe40000000800 */
[----:B------:R-:W-:Y:S02]  /*12860*/  ISETP.NE.AND P2, PT, R12, 0x3, PT ;  /* 0x000000030c00780c */ /* 0x000fe40003f45270 */
[----:B------:R-:W-:-:S02]  /*12870*/  @!P1 IADD3 R3, R4, R3, RZ ;  /* 0x0000000304039210 */ /* 0x000fc40007ffe0ff */
[----:B------:R-:W-:Y:S01]  /*12880*/  @!P1 LEA R4, P0, R2, UR6, 0x2 ;  /* 0x0000000602049c11 */ /* 0x000fe2000f8010ff */
[----:B------:R-:W-:Y:S02]  /*12890*/  VIADD R31, R22, 0x1 ;  /* 0x00000001161f7836 */ /* 0x000fe40000000000 */
[----:B-1----:R-:W-:Y:S01]  /*128a0*/  IMAD.MOV.U32 R7, RZ, RZ, RZ ;  /* 0x000000ffff077224 */ /* 0x002fe200078e00ff */
[----:B------:R-:W-:Y:S01]  /*128b0*/  @!P1 LEA.HI.X R5, R2, UR7, R3, 0x2, P0 ;  /* 0x0000000702059c11 */ /* 0x000fe200080f1403 */
[----:B------:R-:W-:Y:S01]  /*128c0*/  IMAD.MOV R3, RZ, RZ, -R8 ;  /* 0x000000ffff037224 */ /* 0x000fe200078e0a08 */
[----:B------:R-:W-:Y:S01]  /*128d0*/  ISETP.NE.AND P0, PT, R31, 0x2, PT ;  /* 0x000000021f00780c */ /* 0x000fe20003f05270 */
[----:B------:R-:W-:Y:S02]  /*128e0*/  IMAD.MOV R11, RZ, RZ, -R11 ;  /* 0x000000ffff0b7224 */ /* 0x000fe400078e0a0b */
[----:B------:R0:W5:Y:S01]  /*128f0*/  @!P1 LDG.E R7, desc[UR50][R4.64] ;  /* 0x0000003204079981 */ /* 0x000162000c1e1900 */
[----:B------:R-:W-:Y:S01]  /*12900*/  SEL R36, RZ, 0x1, P0 ;  /* 0x00000001ff247807 */ /* 0x000fe20000000000 */
[----:B------:R-:W-:Y:S01]  /*12910*/  IMAD R8, R11, UR4, R10 ;  /* 0x000000040b087c24 */ /* 0x000fe2000f8e020a */
[----:B------:R-:W-:Y:S01]  /*12920*/  SEL R31, R31, RZ, P0 ;  /* 0x000000ff1f1f7207 */ /* 0x000fe20000000000 */
[----:B0-----:R-:W-:-:S02]  /*12930*/  IMAD R4, R3, UR4, R0 ;  /* 0x0000000403047c24 */ /* 0x001fc4000f8e0200 */
[----:B------:R-:W-:Y:S01]  /*12940*/  IMAD.MOV.U32 R0, RZ, RZ, R33 ;  /* 0x000000ffff007224 */ /* 0x000fe200078e0021 */
[----:B------:R-:W-:Y:S01]  /*12950*/  LOP3.LUT R36, R23, R36, RZ, 0x3c, !PT ;  /* 0x0000002417247212 */ /* 0x000fe200078e3cff */
[----:B------:R-:W-:-:S03]  /*12960*/  VIADD R33, R33, 0xffffffff ;  /* 0xffffffff21217836 */ /* 0x000fc60000000000 */
[----:B------:R-:W-:Y:S02]  /*12970*/  ISETP.GT.AND P1, PT, R0, RZ, PT ;  /* 0x000000ff0000720c */ /* 0x000fe40003f24270 */
[----:B--2---:R-:W-:Y:S01]  /*12980*/  SHF.R.S32.HI R26, RZ, 0x1f, R9 ;  /* 0x0000001fff1a7819 */ /* 0x004fe20000011409 */
[----:B------:R-:W-:Y:S10]  /*12990*/  @!P2 BRA `(.L_x_9421) ;  /* 0x000000000004a947 */ /* 0x000ff40003800000 */
[----:B------:R-:W-:Y:S01]  /*129a0*/  BPT.TRAP 0x1 ;  /* 0x000000040000795c */ /* 0x000fe20000300000 */
.L_x_9421:
[----:B------:R-:W-:Y:S01]  /*129b0*/  IMAD R0, R31, 0x8, R17 ;  /* 0x000000081f007824 */ /* 0x000fe200078e0211 */
[----:B------:R-:W-:Y:S01]  /*129c0*/  SHF.L.U32 R29, R36, 0x1f, RZ ;  /* 0x0000001f241d7819 */ /* 0x000fe200000006ff */
[----:B------:R-:W-:Y:S01]  /*129d0*/  BSSY B0, `(.L_x_9422) ;  /* 0x0000004000007945 */ /* 0x000fe20003800000 */
[----:B------:R-:W-:Y:S02]  /*129e0*/  SHF.R.S32.HI R28, RZ, 0x1f, R4 ;  /* 0x0000001fff1c7819 */ /* 0x000fe40000011404 */
[----:B------:R-:W0:Y:S02]  /*129f0*/  SYNCS.PHASECHK.TRANS64.TRYWAIT P0, [R0+URZ+0x22880], R29 ;  /* 0x0228801d000075a7 */ /* 0x000e24000800017f */
[----:B0-----:R-:W-:Y:S05]  /*12a00*/  @!P0 BRA `(.L_x_9423) ;  /* 0x0000004800188947 */ /* 0x001fea0003800000 */
.L_x_9537:
[----:B------:R-:W-:Y:S05]  /*12a10*/  BSYNC B0 ;  /* 0x0000000000007941 */ /* 0x000fea0003800000 */
.L_x_9422:
        /* <DEDUP_REMOVED lines=12> */
[----:B------:R-:W-:Y:S01]  /*12ae0*/  IMAD R6, R27, UR4, RZ ;  /* 0x000000041b067c24 */ /* 0x000fe2000f8e02ff */
[----:B------:R-:W-:Y:S01]  /*12af0*/  IADD3 R3, R3, R5, RZ ;  /* 0x0000000503037210 */ /* 0x000fe20007ffe0ff */
[----:B------:R-:W-:Y:S02]  /*12b00*/  IMAD R5, R26, UR6, RZ ;  /* 0x000000061a057c24 */ /* 0x000fe4000f8e02ff */
[----:B------:R-:W-:Y:S02]  /*12b10*/  IMAD R21, R18, UR9, R21 ;  /* 0x0000000912157c24 */ /* 0x000fe4000f8e0215 */
[C---:B------:R-:W-:Y:S02]  /*12b20*/  IMAD R5, R9.reuse, UR7, R5 ;  /* 0x0000000709057c24 */ /* 0x040fe4000f8e0205 */
[----:B------:R-:W-:-:S04]  /*12b30*/  IMAD.WIDE.U32 R2, R9, UR6, R2 ;  /* 0x0000000609027c25 */ /* 0x000fc8000f8e0002 */
[----:B------:R-:W-:Y:S02]  /*12b40*/  IMAD.IADD R3, R3, 0x1, R5 ;  /* 0x0000000103037824 */ /* 0x000fe400078e0205 */
[----:B------:R-:W-:Y:S02]  /*12b50*/  IMAD R6, R8, UR5, R6 ;  /* 0x0000000508067c24 */ /* 0x000fe4000f8e0206 */
[----:B------:R-:W-:-:S03]  /*12b60*/  IMAD.WIDE.U32 R2, R18, UR8, R2 ;  /* 0x0000000812027c25 */ /* 0x000fc6000f8e0002 */
        /* <DEDUP_REMOVED lines=39> */
[----:B-1----:R-:W-:-:S04]  /*12de0*/  IADD3 R2, P0, R34, R2, RZ ;  /* 0x0000000222027210 */ /* 0x002fc80007f1e0ff */
[----:B--2---:R-:W-:Y:S02]  /*12df0*/  IADD3.X R3, RZ, R3, RZ, P0, !PT ;  /* 0x00000003ff037210 */ /* 0x004fe400007fe4ff */
[----:B---3--:R-:W-:-:S03]  /*12e00*/  IADD3 R14, P0, R34, R14, RZ ;  /* 0x0000000e220e7210 */ /* 0x008fc60007f1e0ff */
[----:B------:R1:W-:Y:S02]  /*12e10*/  LDGSTS.E.BYPASS.LTC128B.128 [R6+0xc400], desc[UR50][R2.64], !P2 ;  /* 0x0c40000002067fae */ /* 0x0003e4000d101d72 */
        /* <DEDUP_REMOVED lines=19> */
.L_x_9559:
        /* <DEDUP_REMOVED lines=8> */
.L_x_9425:
        /* <DEDUP_REMOVED lines=11> */
.L_x_9426:
[----:B------:R2:W-:Y:S01]  /*13080*/  SYNCS.ARRIVE.TRANS64.A1T0 RZ, [R0+URZ+0x22870], RZ ;  /* 0x022870ff00ff79a7 */ /* 0x0005e2000810003f */
[----:B------:R-:W-:Y:S05]  /*13090*/  @!P3 BRA `(.L_x_9427) ;  /* 0x000000000004b947 */ /* 0x000fea0003800000 */
[----:B------:R-:W-:Y:S01]  /*130a0*/  BPT.TRAP 0x1 ;  /* 0x000000040000795c */ /* 0x000fe20000300000 */
.L_x_9427:
[----:B------:R-:W3:Y:S01]  /*130b0*/  SYNCS.PHASECHK.TRANS64.TRYWAIT P0, [R0+URZ+0x22840], R29 ;  /* 0x0228401d000075a7 */ /* 0x000ee2000800017f */
[----:B------:R-:W-:Y:S04]  /*130c0*/  BSSY B0, `(.L_x_9428) ;  /* 0x0000002000007945 */ /* 0x000fe80003800000 */
[----:B---3--:R-:W-:Y:S05]  /*130d0*/  @!P0 BRA `(.L_x_9429) ;  /* 0x0000004c00248947 */ /* 0x008fea0003800000 */
.L_x_9560:
[----:B------:R-:W-:Y:S05]  /*130e0*/  BSYNC B0 ;  /* 0x0000000000007941 */ /* 0x000fea0003800000 */
.L_x_9428:
        /* <DEDUP_REMOVED lines=10> */
[----:B------:R-:W-:Y:S01]  /*13190*/  IMAD.IADD R5, R3, 0x1, R4 ;  /* 0x0000000103057824 */ /* 0x000fe200078e0204 */
[----:B------:R-:W-:Y:S01]  /*131a0*/  MOV R4, R2 ;  /* 0x0000000200047202 */ /* 0x000fe20000000f00 */
        /* <DEDUP_REMOVED lines=56> */
[----:B------:R-:W0:Y:S01]  /*13530*/  SHFL.IDX PT, R2, R7, RZ, 0x181f ;  /* 0x00181fff07027589 */ /* 0x000e2200000e0000 */
[----:B-1----:R-:W-:-:S03]  /*13540*/  IADD3.X R13, RZ, R3, RZ, P0, !PT ;  /* 0x00000003ff0d7210 */ /* 0x002fc600007fe4ff */
        /* <DEDUP_REMOVED lines=9> */
.L_x_9582:
        /* <DEDUP_REMOVED lines=8> */
.L_x_9431:
        /* <DEDUP_REMOVED lines=11> */
.L_x_9432:
[----:B------:R3:W-:Y:S02]  /*13710*/  SYNCS.ARRIVE.TRANS64.A1T0 RZ, [R0+URZ+0x22830], RZ ;  /* 0x022830ff00ff79a7 */ /* 0x0007e4000810003f */
[----:B---3--:R-:W-:-:S05]  /*13720*/  IMAD.U32 R0, RZ, RZ, UR46 ;  /* 0x0000002eff007e24 */ /* 0x008fca000f8e00ff */
[----:B------:R-:W-:-:S13]  /*13730*/  ISETP.NE.AND P0, PT, R0, 0x3, PT ;  /* 0x000000030000780c */ /* 0x000fda0003f05270 */
[----:B------:R-:W-:Y:S05]  /*13740*/  @!P0 BRA `(.L_x_9433) ;  /* 0x0000000000048947 */ /* 0x000fea0003800000 */
[----:B------:R-:W-:Y:S01]  /*13750*/  BPT.TRAP 0x1 ;  /* 0x000000040000795c */ /* 0x000fe20000300000 */
.L_x_9433:
[----:B------:R-:W-:Y:S01]  /*13760*/  LOP3.LUT R0, R23, 0x1, RZ, 0x3c, !PT ;  /* 0x0000000117007812 */ /* 0x000fe200078e3cff */
[----:B------:R-:W-:Y:S01]  /*13770*/  IMAD R3, R22, 0x8, R17 ;  /* 0x0000000816037824 */ /* 0x000fe200078e0211 */
[----:B------:R-:W-:Y:S02]  /*13780*/  BSSY B0, `(.L_x_9434) ;  /* 0x0000004000007945 */ /* 0x000fe40003800000 */
[----:B------:R-:W-:-:S04]  /*13790*/  SHF.L.U32 R0, R0, 0x1f, RZ ;  /* 0x0000001f00007819 */ /* 0x000fc800000006ff */
[----:B------:R-:W0:Y:S02]  /*137a0*/  SYNCS.PHASECHK.TRANS64.TRYWAIT P2, [R3+URZ+0x22870], R0 ;  /* 0x02287000030075a7 */ /* 0x000e24000804017f */
[----:B0-----:R-:W-:Y:S05]  /*137b0*/  @!P2 BRA `(.L_x_9435) ;  /* 0x000000500024a947 */ /* 0x001fea0003800000 */
.L_x_9583:
[----:B------:R-:W-:Y:S05]  /*137c0*/  BSYNC B0 ;  /* 0x0000000000007941 */ /* 0x000fea0003800000 */
.L_x_9434:
[----:B------:R-:W-:-:S05]  /*137d0*/  IMAD.U32 R2, RZ, RZ, UR45 ;  /* 0x0000002dff027e24 */ /* 0x000fca000f8e00ff */
[----:B------:R-:W-:-:S13]  /*137e0*/  ISETP.NE.AND P2, PT, R2, 0x3, PT ;  /* 0x000000030200780c */ /* 0x000fda0003f45270 */
[----:B------:R-:W-:Y:S05]  /*137f0*/  @!P2 BRA `(.L_x_9436) ;  /* 0x000000000004a947 */ /* 0x000fea0003800000 */
[----:B------:R-:W-:Y:S01]  /*13800*/  BPT.TRAP 0x1 ;  /* 0x000000040000795c */ /* 0x000fe20000300000 */
.L_x_9436:
[----:B0-----:R-:W-:Y:S01]  /*13810*/  SHF.L.U32 R0, R23, 0x1f, RZ ;  /* 0x0000001f17007819 */ /* 0x001fe200000006ff */
[----:B------:R-:W-:-:S03]  /*13820*/  IMAD R2, R22, 0x5000, RZ ;  /* 0x0000500016027824 */ /* 0x000fc600078e02ff */
[----:B------:R-:W0:Y:S02]  /*13830*/  SYNCS.PHASECHK.TRANS64.TRYWAIT P2, [R3+URZ+0x22860], R0 ;  /* 0x02286000030075a7 */ /* 0x000e24000804017f */
[----:B0-----:R-:W-:Y:S05]  /*13840*/  @!P2 BRA `(.L_x_9437) ;  /* 0x000000500014a947 */ /* 0x001fea0003800000 */
.L_x_9584:
        /* <DEDUP_REMOVED lines=18> */
[----:B------:R-:W-:Y:S02]  /*13970*/  PRMT R13, R4, 0x7531, R5 ;  /* 0x00007531040d7816 */ /* 0x000fe40000000005 */
[----:B------:R-:W-:Y:S02]  /*13980*/  IADD3 R5, R2, 0x1000, RZ ;  /* 0x0000100002057810 */ /* 0x000fe40007ffe0ff */
[C-C-:B------:R-:W-:Y:S02]  /*13990*/  PRMT R14, R6.reuse, 0x6420, R7.reuse ;  /* 0x00006420060e7816 */ /* 0x140fe40000000007 */
[----:B------:R-:W-:Y:S02]  /*139a0*/  LOP3.LUT R4, R5, R24, RZ, 0xfc, !PT ;  /* 0x0000001805047212 */ /* 0x000fe400078efcff */
[----:B------:R-:W-:-:S03]  /*139b0*/  PRMT R15, R6, 0x7531, R7 ;  /* 0x00007531060f7816 */ /* 0x000fc60000000007 */
[----:B------:R-:W-:Y:S02]  /*139c0*/  IMAD.IADD R20, R17, 0x1, R4 ;  /* 0x0000000111147824 */ /* 0x000fe400078e0204 */
[----:B------:R-:W-:Y:S04]  /*139d0*/  STSM.16.M88.4 [R0+0x800], R12 ;  /* 0x0008000c00007844 */ /* 0x000fe80000000200 */
[----:B------:R-:W0:Y:S02]  /*139e0*/  LDSM.16.MT88.4 R8, [R20+0xa400] ;  /* 0x00a400001408783b */ /* 0x000e240000004200 */
[C-C-:B0-----:R-:W-:Y:S02]  /*139f0*/  PRMT R4, R8.reuse, 0x6420, R9.reuse ;  /* 0x0000642008047816 */ /* 0x141fe40000000009 */
[----:B------:R-:W-:-:S02]  /*13a00*/  PRMT R5, R8, 0x7531, R9 ;  /* 0x0000753108057816 */ /* 0x000fc40000000009 */
[C-C-:B------:R-:W-:Y:S02]  /*13a10*/  PRMT R6, R10.reuse, 0x6420, R11.reuse ;  /* 0x000064200a067816 */ /* 0x140fe4000000000b */
        /* <DEDUP_REMOVED lines=61> */
.L_x_9438:
[----:B-1----:R1:W-:Y:S01]  /*13df0*/  SYNCS.ARRIVE.TRANS64.A1T0 RZ, [R3+URZ+0x22850], RZ ;  /* 0x022850ff03ff79a7 */ /* 0x0023e2000810003f */
[----:B------:R-:W-:Y:S06]  /*13e00*/  BAR.SYNC.DEFER_BLOCKING 0x2, 0x80 ;  /* 0x0082000000007b1d */ /* 0x000fec0000010000 */
[----:B------:R-:W-:Y:S05]  /*13e10*/  @!P0 BRA `(.L_x_9439) ;  /* 0x0000000000048947 */ /* 0x000fea0003800000 */
[----:B------:R-:W-:Y:S01]  /*13e20*/  BPT.TRAP 0x1 ;  /* 0x000000040000795c */ /* 0x000fe20000300000 */
.L_x_9439:
[----:B0-----:R-:W2:Y:S01]  /*13e30*/  LDL R0, [R1+0xc] ;  /* 0x00000c0001007983 */ /* 0x001ea20000100800 */
[----:B-1----:R-:W-:Y:S01]  /*13e40*/  IADD3 R3, R3, 0x22880, RZ ;  /* 0x0002288003037810 */ /* 0x002fe20007ffe0ff */
[----:B------:R-:W-:Y:S02]  /*13e50*/  IMAD.MOV.U32 R23, RZ, RZ, R36 ;  /* 0x000000ffff177224 */ /* 0x000fe400078e0024 */
[----:B------:R-:W-:Y:S01]  /*13e60*/  IMAD.MOV.U32 R22, RZ, RZ, R31 ;  /* 0x000000ffff167224 */ /* 0x000fe200078e001f */
[----:B--2---:R-:W-:-:S04]  /*13e70*/  PRMT R3, R0, 0x654, R3 ;  /* 0x0000065400037816 */ /* 0x004fc80000000003 */
[----:B------:R1:W-:Y:S01]  /*13e80*/  SYNCS.ARRIVE.TRANS64.RED.A1T0 RZ, [R3+URZ], RZ ;  /* 0x000000ff03ff79a7 */ /* 0x0003e2000810043f */
[----:B------:R-:W-:Y:S05]  /*13e90*/  @P1 BRA `(.L_x_9440) ;  /* 0xffffffe400b41947 */ /* 0x000fea000383ffff */
.L_x_9420:
        /* <DEDUP_REMOVED lines=19> */
.L_x_9442:
[----:B------:R-:W-:Y:S05]  /*13fd0*/  BSYNC B0 ;  /* 0x0000000000007941 */ /* 0x000fea0003800000 */
.L_x_9441:
[----:B------:R-:W-:-:S13]  /*13fe0*/  ISETP.NE.AND P1, PT, R6, 0x3, PT ;  /* 0x000000030600780c */ /* 0x000fda0003f25270 */
[----:B------:R-:W-:Y:S05]  /*13ff0*/  @!P1 BRA `(.L_x_9443) ;  /* 0x0000000000049947 */ /* 0x000fea0003800000 */
[----:B------:R-:W-:Y:S01]  /*14000*/  BPT.TRAP 0x1 ;  /* 0x000000040000795c */ /* 0x000fe20000300000 */
.L_x_9443:
[----:B0-----:R-:W-:Y:S01]  /*14010*/  LOP3.LUT R0, R36, 0x1, RZ, 0x3c, !PT ;  /* 0x0000000124007812 */ /* 0x001fe200078e3cff */
[----:B-1----:R-:W-:Y:S01]  /*14020*/  IMAD R3, R31, 0x8, R17 ;  /* 0x000000081f037824 */ /* 0x002fe200078e0211 */
[----:B------:R-:W-:Y:S02]  /*14030*/  BSSY B0, `(.L_x_9444) ;  /* 0x0000004000007945 */ /* 0x000fe40003800000 */
[----:B------:R-:W-:-:S04]  /*14040*/  SHF.L.U32 R0, R0, 0x1f, RZ ;  /* 0x0000001f00007819 */ /* 0x000fc800000006ff */
[----:B------:R-:W0:Y:S02]  /*14050*/  SYNCS.PHASECHK.TRANS64.TRYWAIT P2, [R3+URZ+0x22870], R0 ;  /* 0x02287000030075a7 */ /* 0x000e24000804017f */
[----:B0-----:R-:W-:Y:S05]  /*14060*/  @!P2 BRA `(.L_x_9445) ;  /* 0x000000480020a947 */ /* 0x001fea0003800000 */
.L_x_9585:
[----:B------:R-:W-:Y:S05]  /*14070*/  BSYNC B0 ;  /* 0x0000000000007941 */ /* 0x000fea0003800000 */
.L_x_9444:
[----:B------:R-:W-:-:S05]  /*14080*/  IMAD.U32 R2, RZ, RZ, UR45 ;  /* 0x0000002dff027e24 */ /* 0x000fca000f8e00ff */
[----:B------:R-:W-:-:S13]  /*14090*/  ISETP.NE.AND P2, PT, R2, 0x3, PT ;  /* 0x000000030200780c */ /* 0x000fda0003f45270 */
[----:B------:R-:W-:Y:S05]  /*140a0*/  @!P2 BRA `(.L_x_9446) ;  /* 0x000000000004a947 */ /* 0x000fea0003800000 */
[----:B------:R-:W-:Y:S01]  /*140b0*/  BPT.TRAP 0x1 ;  /* 0x000000040000795c */ /* 0x000fe20000300000 */
.L_x_9446:
[----:B0-----:R-:W-:Y:S01]  /*140c0*/  SHF.L.U32 R0, R36, 0x1f, RZ ;  /* 0x0000001f24007819 */ /* 0x001fe200000006ff */
[----:B------:R-:W-:-:S03]  /*140d0*/  IMAD R2, R31, 0x5000, RZ ;  /* 0x000050001f027824 */ /* 0x000fc600078e02ff */
[----:B------:R-:W0:Y:S02]  /*140e0*/  SYNCS.PHASECHK.TRANS64.TRYWAIT P2, [R3+URZ+0x22860], R0 ;  /* 0x02286000030075a7 */ /* 0x000e24000804017f */
[----:B0-----:R-:W-:Y:S05]  /*140f0*/  @!P2 BRA `(.L_x_9447) ;  /* 0x000000480010a947 */ /* 0x001fea0003800000 */
.L_x_9586:
        /* <DEDUP_REMOVED lines=30> */
[----:B------:R-:W-:Y:S02]  /*142e0*/  PRMT R9, R4, 0x7531, R5 ;  /* 0x0000753104097816 */ /* 0x000fe40000000005 */
[----:B------:R-:W-:Y:S02]  /*142f0*/  IADD3 R5, R2, 0x2000, RZ ;  /* 0x0000200002057810 */ /* 0x000fe40007ffe0ff */
[----:B------:R-:W-:Y:S02]  /*14300*/  PRMT R14, R10, 0x6420, R11 ;  /* 0x000064200a0e7816 */ /* 0x000fe4000000000b */
[----:B------:R-:W-:-:S02]  /*14310*/  LOP3.LUT R4, R5, R24, RZ, 0xfc, !PT ;  /* 0x0000001805047212 */ /* 0x000fc400078efcff */
[----:B------:R-:W-:Y:S02]  /*14320*/  PRMT R15, R10, 0x7531, R11 ;  /* 0x000075310a0f7816 */ /* 0x000fe4000000000b */
[C-C-:B------:R-:W-:Y:S01]  /*14330*/  PRMT R10, R6.reuse, 0x6420, R7.reuse ;  /* 0x00006420060a7816 */ /* 0x140fe20000000007 */
[----:B------:R-:W-:Y:S01]  /*14340*/  IMAD.IADD R19, R17, 0x1, R4 ;  /* 0x0000000111137824 */ /* 0x000fe200078e0204 */
[----:B------:R-:W-:Y:S01]  /*14350*/  PRMT R11, R6, 0x7531, R7 ;  /* 0x00007531060b7816 */ /* 0x000fe20000000007 */
[----:B------:R-:W-:Y:S04]  /*14360*/  STSM.16.M88.4 [R0+0x1000], R12 ;  /* 0x0010000c00007844 */ /* 0x000fe80000000200 */
[----:B------:R-:W-:Y:S04]  /*14370*/  STSM.16.M88.4 [R0+0x1800], R8 ;  /* 0x0018000800007844 */ /* 0x000fe80000000200 */
[----:B------:R-:W0:Y:S04]  /*14380*/  LDSM.16.MT88.4 R8, [R19+0xa400] ;  /* 0x00a400001308783b */ /* 0x000e280000004200 */
        /* <DEDUP_REMOVED lines=49> */
.L_x_9448:
[----:B-1----:R1:W-:Y:S01]  /*146a0*/  SYNCS.ARRIVE.TRANS64.A1T0 RZ, [R3+URZ+0x22850], RZ ;  /* 0x022850ff03ff79a7 */ /* 0x0023e2000810003f */
[----:B------:R-:W-:Y:S06]  /*146b0*/  BAR.SYNC.DEFER_BLOCKING 0x2, 0x80 ;  /* 0x0082000000007b1d */ /* 0x000fec0000010000 */
[----:B------:R-:W-:Y:S05]  /*146c0*/  @!P1 BRA `(.L_x_9449) ;  /* 0x0000000000049947 */ /* 0x000fea0003800000 */
[----:B------:R-:W-:Y:S01]  /*146d0*/  BPT.TRAP 0x1 ;  /* 0x000000040000795c */ /* 0x000fe20000300000 */
.L_x_9449:
        /* <DEDUP_REMOVED lines=9> */
.L_x_9392:
[----:B------:R-:W-:Y:S05]  /*14770*/  BSYNC B7 ;  /* 0x0000000000077941 */ /* 0x000fea0003800000 */
.L_x_9390:
[----:B-1----:R1:W5:Y:S04]  /*14780*/  LDL R0, [R1+0xc] ;  /* 0x00000c0001007983 */ /* 0x0023680000100800 */
[----:B------:R1:W5:Y:S01]  /*14790*/  LDL R2, [R1+0x1c] ;  /* 0x00001c0001027983 */ /* 0x0003620000100800 */
[----:B------:R-:W-:-:S13]  /*147a0*/  LOP3.LUT P1, RZ, R16, 0x1000, RZ, 0xc0, !PT ;  /* 0x0000100010ff7812 */ /* 0x000fda000782c0ff */
[----:B-1----:R-:W-:Y:S05]  /*147b0*/  @!P1 BRA `(.L_x_9450) ;  /* 0x0000000000289947 */ /* 0x002fea0003800000 */
[----:B------:R-:W1:Y:S08]  /*147c0*/  S2UR UR4, SR_CgaCtaId ;  /* 0x00000000000479c3 */ /* 0x000e700000008800 */
[----:B------:R-:W-:Y:S01]  /*147d0*/  BAR.SYNC.DEFER_BLOCKING 0x5, 0x180 ;  /* 0x0146000000007b1d */ /* 0x000fe20000010000 */
[----:B------:R-:W-:Y:S02]  /*147e0*/  MOV R17, 0x400 ;  /* 0x0000040000117802 */ /* 0x000fe40000000f00 */
[----:B-1---5:R-:W-:-:S04]  /*147f0*/  MOV R0, UR4 ;  /* 0x0000000400007c02 */ /* 0x022fc80008000f00 */
[----:B------:R-:W-:Y:S01]  /*14800*/  LEA R17, R0, R17, 0x18 ;  /* 0x0000001100117211 */ /* 0x000fe200078ec0ff */
[----:B------:R-:W-:Y:S04]  /*14810*/  STL [R1+0xc], R0 ;  /* 0x00000c0001007387 */ /* 0x000fe80000100800 */
[----:B------:R-:W1:Y:S04]  /*14820*/  LDS R2, [R17+0x228d0] ;  /* 0x0228d00011027984 */ /* 0x000e680000000800 */
[----:B-1----:R1:W-:Y:S01]  /*14830*/  STL [R1+0x1c], R2 ;  /* 0x00001c0201007387 */ /* 0x0023e20000100800 */
[----:B------:R-:W-:Y:S06]  /*14840*/  BAR.ARV 0x4, 0x180 ;  /* 0x0106000000007b1d */ /* 0x000fec0000002000 */
[----:B------:R-:W-:Y:S05]  /*14850*/  BRA `(.L_x_9451) ;  /* 0x0000000000287947 */ /* 0x000fea0003800000 */
.L_x_9450:
        /* <DEDUP_REMOVED lines=10> */
.L_x_9451:
[----:B--2---:R-:W2:Y:S01]  /*14900*/  LDL R0, [R1+0x1c] ;  /* 0x00001c0001007983 */ /* 0x004ea20000100800 */
[----:B------:R-:W-:Y:S02]  /*14910*/  ULDC UR4, c[0x0][0xc38] ;  /* 0x00030e0000047ab9 */ /* 0x000fe40000000800 */
[----:B--2---:R-:W-:-:S13]  /*14920*/  ISETP.GE.AND P0, PT, R0, UR4, PT ;  /* 0x0000000400007c0c */ /* 0x004fda000bf06270 */
[----:B------:R-:W-:Y:S05]  /*14930*/  @!P0 BRA `(.L_x_9452) ;  /* 0xffffffac00e88947 */ /* 0x000fea000383ffff */
.L_x_9387:
        /* <DEDUP_REMOVED lines=12> */
.L_x_9587:
[----:B------:R-:W-:Y:S05]  /*14a00*/  BSYNC B0 ;  /* 0x0000000000007941 */ /* 0x000fea0003800000 */
.L_x_9453:
[----:B------:R-:W-:-:S03]  /*14a10*/  UMOV UR4, 0xffffffff ;  /* 0xffffffff00047882 */ /* 0x000fc60000000000 */
[----:B------:R-:W-:Y:S05]  /*14a20*/  BRA.DIV UR4, `(.L_x_9455) ;  /* 0x0000003e04ec7947 */ /* 0x000fea000b800000 */
[----:B-1----:R-:W1:Y:S02]  /*14a30*/  S2R R0, SR_TID.X ;  /* 0x0000000000007919 */ /* 0x002e640000002100 */
[----:B-1----:R-:W-:-:S04]  /*14a40*/  SHF.R.U32.HI R0, RZ, 0x5, R0 ;  /* 0x00000005ff007819 */ /* 0x002fc80000011600 */
[----:B------:R-:W-:-:S05]  /*14a50*/  LOP3.LUT R0, R0, 0x3, RZ, 0xc0, !PT ;  /* 0x0000000300007812 */ /* 0x000fca00078ec0ff */
[----:B------:R1:W2:Y:S02]  /*14a60*/  SHFL.IDX PT, R14, R0, RZ, 0x1f ;  /* 0x00001fff000e7589 */ /* 0x0002a400000e0000 */
.L_x_9590:
[----:B--2---:R-:W-:Y:S01]  /*14a70*/  ISETP.NE.AND P0, PT, R14, RZ, PT ;  /* 0x000000ff0e00720c */ /* 0x004fe20003f05270 */
[----:B------:R-:W-:-:S12]  /*14a80*/  BSSY B0, `(.L_x_9456) ;  /* 0x000002c000007945 */ /* 0x000fd80003800000 */
[----:B------:R-:W-:Y:S05]  /*14a90*/  @P0 BRA `(.L_x_9457) ;  /* 0x0000000000a80947 */ /* 0x000fea0003800000 */
[----:B------:R-:W-:-:S03]  /*14aa0*/  UMOV UR4, 0xffffffff ;  /* 0xffffffff00047882 */ /* 0x000fc60000000000 */
[----:B------:R-:W-:Y:S05]  /*14ab0*/  BRA.DIV UR4, `(.L_x_9458) ;  /* 0x0000003e04fc7947 */ /* 0x000fea000b800000 */
[----:B------:R-:W-:-:S13]  /*14ac0*/  ELECT P6, URZ, PT ;  /* 0x00000000003f782f */ /* 0x000fda00038c0000 */
.L_x_9593:
[----:B------:R-:W-:Y:S05]  /*14ad0*/  @!P6 BRA `(.L_x_9457) ;  /* 0x000000000098e947 */ /* 0x000fea0003800000 */
[----:B------:R-:W-:-:S06]  /*14ae0*/  ULOP3.LUT UR4, UR37, 0x2, URZ, 0xfc, !UPT ;  /* 0x0000000225047892 */ /* 0x000fcc000f8efc3f */
[----:B-1----:R-:W-:-:S05]  /*14af0*/  IMAD.U32 R0, RZ, RZ, UR4 ;  /* 0x00000004ff007e24 */ /* 0x002fca000f8e00ff */
[----:B------:R-:W-:-:S13]  /*14b00*/  ISETP.NE.AND P0, PT, R0, 0x3, PT ;  /* 0x000000030000780c */ /* 0x000fda0003f05270 */
[----:B------:R-:W-:Y:S05]  /*14b10*/  @!P0 BRA `(.L_x_9459) ;  /* 0x0000000000048947 */ /* 0x000fea0003800000 */
[----:B------:R-:W-:Y:S01]  /*14b20*/  BPT.TRAP 0x1 ;  /* 0x000000040000795c */ /* 0x000fe20000300000 */
.L_x_9459:
[C---:B------:R-:W-:Y:S01]  /*14b30*/  IMAD R5, R31.reuse, 0x8, R4 ;  /* 0x000000081f057824 */ /* 0x040fe200078e0204 */
[----:B------:R-:W-:Y:S01]  /*14b40*/  SHF.L.U32 R0, R36, 0x1f, RZ ;  /* 0x0000001f24007819 */ /* 0x000fe200000006ff */
[----:B------:R-:W-:-:S03]  /*14b50*/  VIADD R31, R31, 0x1 ;  /* 0x000000011f1f7836 */ /* 0x000fc60000000000 */
[----:B------:R-:W1:Y:S02]  /*14b60*/  SYNCS.PHASECHK.TRANS64.TRYWAIT P1, [R5+URZ+0x22840], R0 ;  /* 0x02284000050075a7 */ /* 0x000e64000802017f */
[----:B------:R-:W-:-:S04]  /*14b70*/  ISETP.NE.AND P2, PT, R31, 0x2, PT ;  /* 0x000000021f00780c */ /* 0x000fc80003f45270 */
[----:B------:R-:W-:Y:S01]  /*14b80*/  SEL R3, RZ, 0x1, P2 ;  /* 0x00000001ff037807 */ /* 0x000fe20001000000 */
[----:B-1----:R-:W-:Y:S08]  /*14b90*/  @!P1 BRA `(.L_x_9460) ;  /* 0x0000003c00e49947 */ /* 0x002ff00003800000 */
.L_x_9594:
[----:B------:R-:W-:Y:S02]  /*14ba0*/  SEL R31, R31, RZ, P2 ;  /* 0x000000ff1f1f7207 */ /* 0x000fe40001000000 */
[----:B------:R-:W-:Y:S01]  /*14bb0*/  LOP3.LUT R2, R36, R3, RZ, 0x3c, !PT ;  /* 0x0000000324027212 */ /* 0x000fe200078e3cff */
[----:B------:R-:W-:Y:S06]  /*14bc0*/  @!P0 BRA `(.L_x_9461) ;  /* 0x0000000000048947 */ /* 0x000fec0003800000 */
[----:B------:R-:W-:Y:S01]  /*14bd0*/  BPT.TRAP 0x1 ;  /* 0x000000040000795c */ /* 0x000fe20000300000 */
.L_x_9461:
[----:B------:R-:W-:Y:S01]  /*14be0*/  IMAD R31, R31, 0x8, R4 ;  /* 0x000000081f1f7824 */ /* 0x000fe200078e0204 */
[----:B------:R-:W-:-:S04]  /*14bf0*/  SHF.L.U32 R2, R2, 0x1f, RZ ;  /* 0x0000001f02027819 */ /* 0x000fc800000006ff */
[----:B------:R-:W2:Y:S02]  /*14c00*/  SYNCS.PHASECHK.TRANS64.TRYWAIT P1, [R31+URZ+0x22840], R2 ;  /* 0x022840021f0075a7 */ /* 0x000ea4000802017f */
[----:B--2---:R-:W-:Y:S05]  /*14c10*/  @!P1 BRA `(.L_x_9462) ;  /* 0x0000003c00d89947 */ /* 0x004fea0003800000 */
.L_x_9595:
[----:B------:R-:W-:Y:S05]  /*14c20*/  @!P0 BRA `(.L_x_9463) ;  /* 0x0000000000048947 */ /* 0x000fea0003800000 */
[----:B------:R-:W-:Y:S01]  /*14c30*/  BPT.TRAP 0x1 ;  /* 0x000000040000795c */ /* 0x000fe20000300000 */
.L_x_9463:
[----:B------:R-:W3:Y:S02]  /*14c40*/  SYNCS.PHASECHK.TRANS64.TRYWAIT P1, [R5+URZ+0x22860], R0 ;  /* 0x02286000050075a7 */ /* 0x000ee4000802017f */
[----:B---3--:R-:W-:Y:S05]  /*14c50*/  @!P1 BRA `(.L_x_9464) ;  /* 0x0000003c00dc9947 */ /* 0x008fea0003800000 */
.L_x_9596:
[----:B------:R-:W-:Y:S05]  /*14c60*/  @!P0 BRA `(.L_x_9465) ;  /* 0x0000000000048947 */ /* 0x000fea0003800000 */
[----:B------:R-:W-:Y:S01]  /*14c70*/  BPT.TRAP 0x1 ;  /* 0x000000040000795c */ /* 0x000fe20000300000 */
.L_x_9465:
[----:B------:R-:W4:Y:S02]  /*14c80*/  SYNCS.PHASECHK.TRANS64.TRYWAIT P1, [R31+URZ+0x22860], R2 ;  /* 0x022860021f0075a7 */ /* 0x000f24000802017f */
[----:B----4-:R-:W-:Y:S05]  /*14c90*/  @!P1 BRA `(.L_x_9466) ;  /* 0x0000003c00e09947 */ /* 0x010fea0003800000 */
.L_x_9597:
[----:B------:R-:W-:Y:S05]  /*14ca0*/  @!P0 BRA `(.L_x_9467) ;  /* 0x0000000000048947 */ /* 0x000fea0003800000 */
[----:B------:R-:W-:Y:S01]  /*14cb0*/  BPT.TRAP 0x1 ;  /* 0x000000040000795c */ /* 0x000fe20000300000 */
.L_x_9467:
[----:B------:R-:W5:Y:S02]  /*14cc0*/  SYNCS.PHASECHK.TRANS64.TRYWAIT P1, [R5+URZ+0x22880], R0 ;  /* 0x02288000050075a7 */ /* 0x000f64000802017f */
[----:B-----5:R-:W-:Y:S05]  /*14cd0*/  @!P1 BRA `(.L_x_9468) ;  /* 0x0000003c00e49947 */ /* 0x020fea0003800000 */
.L_x_9598:
[----:B------:R-:W-:Y:S05]  /*14ce0*/  @!P0 BRA `(.L_x_9469) ;  /* 0x0000000000048947 */ /* 0x000fea0003800000 */
[----:B------:R-:W-:Y:S01]  /*14cf0*/  BPT.TRAP 0x1 ;  /* 0x000000040000795c */ /* 0x000fe20000300000 */
.L_x_9469:
[----:B------:R0:W0:Y:S02]  /*14d00*/  SYNCS.PHASECHK.TRANS64.TRYWAIT P0, [R31+URZ+0x22880], R2 ;  /* 0x022880021f0075a7 */ /* 0x000024000800017f */
[----:B0-----:R-:W-:Y:S05]  /*14d10*/  @!P0 NANOSLEEP.SYNCS 0x989680 ;  /* 0x009896800000895d */ /* 0x001fea0003900000 */
[----:B------:R-:W0:Y:S02]  /*14d20*/  @!P0 SYNCS.PHASECHK.TRANS64 P0, [R31+URZ+0x22880], R2 ;  /* 0x022880021f0085a7 */ /* 0x000e24000800007f */
[----:B0-----:R-:W-:Y:S05]  /*14d30*/  @!P0 BRA `(.L_x_9469) ;  /* 0xfffffffc00f08947 */ /* 0x001fea000383ffff */
.L_x_9457:
[----:B------:R-:W-:Y:S05]  /*14d40*/  BSYNC B0 ;  /* 0x0000000000007941 */ /* 0x000fea0003800000 */
.L_x_9456:
[----:B------:R-:W-:Y:S05]  /*14d50*/  EXIT ;  /* 0x000000000000794d */ /* 0x000fea0003800000 */
.L_x_9334:
[----:B0-----:R-:W-:-:S04]  /*14d60*/  IMAD.U32 R3, RZ, RZ, UR43 ;  /* 0x0000002bff037e24 */ /* 0x001fc8000f8e00ff */
[----:B------:R0:W1:Y:S03]  /*14d70*/  SYNCS.PHASECHK.TRANS64.TRYWAIT P1, [R3+URZ+0x22800], R6 ;  /* 0x02280006030075a7 */ /* 0x000066000802017f */
[----:B-1----:R-:W-:Y:S05]  /*14d80*/  @!P1 NANOSLEEP.SYNCS 0x989680 ;  /* 0x009896800000995d */ /* 0x002fea0003900000 */
[----:B------:R-:W1:Y:S02]  /*14d90*/  @!P1 SYNCS.PHASECHK.TRANS64 P1, [R3+URZ+0x22800], R6 ;  /* 0x02280006030095a7 */ /* 0x000e64000802007f */
[----:B-1----:R-:W-:Y:S05]  /*14da0*/  @!P1 BRA `(.L_x_9334) ;  /* 0xfffffffc00ec9947 */ /* 0x002fea000383ffff */
[----:B------:R-:W-:Y:S05]  /*14db0*/  BRA `(.L_x_9470) ;  /* 0xfffffec800e47947 */ /* 0x000fea000383ffff */
.L_x_9338:
[----:B-1----:R1:W2:Y:S02]  /*14dc0*/  SYNCS.PHASECHK.TRANS64.TRYWAIT P1, [R2+URZ+0x22830], R3 ;  /* 0x02283003020075a7 */ /* 0x0022a4000802017f */
[----:B--2---:R-:W-:Y:S05]  /*14dd0*/  @!P1 NANOSLEEP.SYNCS 0x989680 ;  /* 0x009896800000995d */ /* 0x004fea0003900000 */
[----:B------:R-:W2:Y:S02]  /*14de0*/  @!P1 SYNCS.PHASECHK.TRANS64 P1, [R2+URZ+0x22830], R3 ;  /* 0x02283003020095a7 */ /* 0x000ea4000802007f */
[----:B--2---:R-:W-:Y:S05]  /*14df0*/  @!P1 BRA `(.L_x_9338) ;  /* 0xfffffffc00f09947 */ /* 0x004fea000383ffff */
[----:B------:R-:W-:Y:S05]  /*14e00*/  BRA `(.L_x_9337) ;  /* 0xfffffecc00007947 */ /* 0x000fea000383ffff */
.L_x_9344:
[----:B-1----:R-:W-:-:S04]  /*14e10*/  MOV R8, UR6 ;  /* 0x0000000600087c02 */ /* 0x002fc80008000f00 */
[----:B------:R1:W2:Y:S03]  /*14e20*/  SYNCS.PHASECHK.TRANS64.TRYWAIT P1, [R8+URZ+0x22830], R7 ;  /* 0x02283007080075a7 */ /* 0x0002a6000802017f */
[----:B--2---:R-:W-:Y:S05]  /*14e30*/  @!P1 NANOSLEEP.SYNCS 0x989680 ;  /* 0x009896800000995d */ /* 0x004fea0003900000 */
[----:B------:R-:W2:Y:S02]  /*14e40*/  @!P1 SYNCS.PHASECHK.TRANS64 P1, [R8+URZ+0x22830], R7 ;  /* 0x02283007080095a7 */ /* 0x000ea4000802007f */
[----:B--2---:R-:W-:Y:S05]  /*14e50*/  @!P1 BRA `(.L_x_9344) ;  /* 0xfffffffc00ec9947 */ /* 0x004fea000383ffff */
[----:B------:R-:W-:Y:S05]  /*14e60*/  BRA `(.L_x_9341) ;  /* 0xffffff0400787947 */ /* 0x000fea000383ffff */
.L_x_9348:
[----:B-1----:R-:W-:-:S04]  /*14e70*/  IMAD.U32 R8, RZ, RZ, UR6 ;  /* 0x00000006ff087e24 */ /* 0x002fc8000f8e00ff */
[----:B------:R1:W2:Y:S03]  /*14e80*/  SYNCS.PHASECHK.TRANS64.TRYWAIT P1, [R8+URZ+0x22850], R7 ;  /* 0x02285007080075a7 */ /* 0x0002a6000802017f */
[----:B--2---:R-:W-:Y:S05]  /*14e90*/  @!P1 NANOSLEEP.SYNCS 0x989680 ;  /* 0x009896800000995d */ /* 0x004fea0003900000 */
[----:B------:R-:W2:Y:S02]  /*14ea0*/  @!P1 SYNCS.PHASECHK.TRANS64 P1, [R8+URZ+0x22850], R7 ;  /* 0x02285007080095a7 */ /* 0x000ea4000802007f */
[----:B--2---:R-:W-:Y:S05]  /*14eb0*/  @!P1 BRA `(.L_x_9348) ;  /* 0xfffffffc00ec9947 */ /* 0x004fea000383ffff */
[----:B------:R-:W-:Y:S05]  /*14ec0*/  BRA `(.L_x_9345) ;  /* 0xffffff0c00947947 */ /* 0x000fea000383ffff */
.L_x_9356:
[----:B-1----:R-:W-:-:S04]  /*14ed0*/  IMAD.U32 R8, RZ, RZ, UR6 ;  /* 0x00000006ff087e24 */ /* 0x002fc8000f8e00ff */
[----:B------:R1:W2:Y:S03]  /*14ee0*/  SYNCS.PHASECHK.TRANS64.TRYWAIT P1, [R8+URZ+0x22830], R7 ;  /* 0x02283007080075a7 */ /* 0x0002a6000802017f */
[----:B--2---:R-:W-:Y:S05]  /*14ef0*/  @!P1 NANOSLEEP.SYNCS 0x989680 ;  /* 0x009896800000995d */ /* 0x004fea0003900000 */
[----:B------:R-:W2:Y:S02]  /*14f00*/  @!P1 SYNCS.PHASECHK.TRANS64 P1, [R8+URZ+0x22830], R7 ;  /* 0x02283007080095a7 */ /* 0x000ea4000802007f */
[----:B--2---:R-:W-:Y:S05]  /*14f10*/  @!P1 BRA `(.L_x_9356) ;  /* 0xfffffffc00ec9947 */ /* 0x004fea000383ffff */
[----:B------:R-:W-:Y:S05]  /*14f20*/  BRA `(.L_x_9353) ;  /* 0xffffff4400047947 */ /* 0x000fea000383ffff */
.L_x_9360:
[----:B-1----:R-:W-:-:S04]  /*14f30*/  IMAD.U32 R8, RZ, RZ, UR6 ;  /* 0x00000006ff087e24 */ /* 0x002fc8000f8e00ff */
[----:B------:R1:W2:Y:S03]  /*14f40*/  SYNCS.PHASECHK.TRANS64.TRYWAIT P1, [R8+URZ+0x22850], R7 ;  /* 0x02285007080075a7 */ /* 0x0002a6000802017f */
[----:B--2---:R-:W-:Y:S05]  /*14f50*/  @!P1 NANOSLEEP.SYNCS 0x989680 ;  /* 0x009896800000995d */ /* 0x004fea0003900000 */
[----:B------:R-:W2:Y:S02]  /*14f60*/  @!P1 SYNCS.PHASECHK.TRANS64 P1, [R8+URZ+0x22850], R7 ;  /* 0x02285007080095a7 */ /* 0x000ea4000802007f */
[----:B--2---:R-:W-:Y:S05]  /*14f70*/  @!P1 BRA `(.L_x_9360) ;  /* 0xfffffffc00ec9947 */ /* 0x004fea000383ffff */
[----:B------:R-:W-:Y:S05]  /*14f80*/  BRA `(.L_x_9357) ;  /* 0xffffff4c00207947 */ /* 0x000fea000383ffff */
.L_x_9367:
[----:B-1----:R-:W-:-:S04]  /*14f90*/  IMAD.U32 R5, RZ, RZ, UR9 ;  /* 0x00000009ff057e24 */ /* 0x002fc8000f8e00ff */
[----:B------:R1:W2:Y:S03]  /*14fa0*/  SYNCS.PHASECHK.TRANS64.TRYWAIT P1, [R5+URZ+0x22850], R0 ;  /* 0x02285000050075a7 */ /* 0x0002a6000802017f */
[----:B--2---:R-:W-:Y:S05]  /*14fb0*/  @!P1 NANOSLEEP.SYNCS 0x989680 ;  /* 0x009896800000995d */ /* 0x004fea0003900000 */
[----:B------:R-:W2:Y:S02]  /*14fc0*/  @!P1 SYNCS.PHASECHK.TRANS64 P1, [R5+URZ+0x22850], R0 ;  /* 0x02285000050095a7 */ /* 0x000ea4000802007f */
[----:B--2---:R-:W-:Y:S05]  /*14fd0*/  @!P1 BRA `(.L_x_9367) ;  /* 0xfffffffc00ec9947 */ /* 0x004fea000383ffff */
[----:B------:R-:W-:Y:S05]  /*14fe0*/  BRA `(.L_x_9366) ;  /* 0xffffff7400787947 */ /* 0x000fea000383ffff */
.L_x_9401:
        /* <DEDUP_REMOVED lines=10> */
.L_x_9471:
[----:B------:R-:W-:Y:S05]  /*15090*/  BRA `(.L_x_9472) ;  /* 0xffffffb400187947 */ /* 0x000fea000383ffff */
.L_x_9404:
[----:B0-----:R0:W1:Y:S02]  /*150a0*/  SYNCS.PHASECHK.TRANS64.TRYWAIT P0, [R0+URZ+0x22880], R27 ;  /* 0x0228801b000075a7 */ /* 0x001064000800017f */
[----:B-1----:R-:W-:Y:S05]  /*150b0*/  @!P0 NANOSLEEP.SYNCS 0x989680 ;  /* 0x009896800000895d */ /* 0x002fea0003900000 */
[----:B------:R-:W1:Y:S02]  /*150c0*/  @!P0 SYNCS.PHASECHK.TRANS64 P0, [R0+URZ+0x22880], R27 ;  /* 0x0228801b000085a7 */ /* 0x000e64000800007f */
[----:B-1----:R-:W-:Y:S05]  /*150d0*/  @!P0 BRA `(.L_x_9404) ;  /* 0xfffffffc00f08947 */ /* 0x002fea000383ffff */
[----:B------:R-:W-:Y:S05]  /*150e0*/  BRA `(.L_x_9473) ;  /* 0xffffffb8003c7947 */ /* 0x000fea000383ffff */
.L_x_9405:
        /* <DEDUP_REMOVED lines=8> */
.L_x_9475:
[----:B------:R-:W-:Y:S05]  /*15170*/  BSYNC B0 ;  /* 0x0000000000007941 */ /* 0x000fea0003800000 */
.L_x_9474:
        /* <DEDUP_REMOVED lines=14> */
.L_x_9476:
[----:B------:R-:W-:Y:S02]  /*15260*/  IMAD.MOV.U32 R13, RZ, RZ, R10 ;  /* 0x000000ffff0d7224 */ /* 0x000fe400078e000a */
[----:B------:R-:W-:Y:S01]  /*15270*/  IMAD.MOV.U32 R12, RZ, RZ, 0x1 ;  /* 0x00000001ff0c7424 */ /* 0x000fe200078e00ff */
[----:B------:R-:W-:-:S07]  /*15280*/  MOV R2, R14 ;  /* 0x0000000e00027202 */ /* 0x000fce0000000f00 */
[----:B------:R-:W-:Y:S05]  /*15290*/  WARPSYNC.COLLECTIVE R15, `(.L_x_9477) ;  /* 0x000000000f087348 */ /* 0x000fea0003c00000 */
[----:B------:R0:W1:Y:S02]  /*152a0*/  SHFL.IDX P6, R14, R13, R12, R11 ;  /* 0x0000000c0d0e7389 */ /* 0x00006400000c000b */
[----:B01----:R-:W-:Y:S01]  /*152b0*/  ENDCOLLECTIVE ;  /* 0x000000000000791b */ /* 0x003fe20003800000 */
.L_x_9477:
        /* <DEDUP_REMOVED lines=12> */
.L_x_9478:
[----:B------:R-:W-:Y:S01]  /*15380*/  MOV R13, R10 ;  /* 0x0000000a000d7202 */ /* 0x000fe20000000f00 */
[----:B------:R-:W-:Y:S02]  /*15390*/  IMAD.MOV.U32 R12, RZ, RZ, 0x2 ;  /* 0x00000002ff0c7424 */ /* 0x000fe400078e00ff */
[----:B------:R-:W-:-:S07]  /*153a0*/  IMAD.MOV.U32 R2, RZ, RZ, R14 ;  /* 0x000000ffff027224 */ /* 0x000fce00078e000e */
[----:B------:R-:W-:Y:S05]  /*153b0*/  WARPSYNC.COLLECTIVE R15, `(.L_x_9479) ;  /* 0x000000000f087348 */ /* 0x000fea0003c00000 */
[----:B------:R0:W1:Y:S02]  /*153c0*/  SHFL.IDX P6, R14, R13, R12, R11 ;  /* 0x0000000c0d0e7389 */ /* 0x00006400000c000b */
[----:B01----:R-:W-:Y:S01]  /*153d0*/  ENDCOLLECTIVE ;  /* 0x000000000000791b */ /* 0x003fe20003800000 */
.L_x_9479:
        /* <DEDUP_REMOVED lines=12> */
.L_x_9480:
[----:B------:R-:W-:Y:S02]  /*154a0*/  IMAD.MOV.U32 R13, RZ, RZ, R10 ;  /* 0x000000ffff0d7224 */ /* 0x000fe400078e000a */
[----:B------:R-:W-:Y:S02]  /*154b0*/  IMAD.MOV.U32 R12, RZ, RZ, 0x3 ;  /* 0x00000003ff0c7424 */ /* 0x000fe400078e00ff */
[----:B------:R-:W-:-:S07]  /*154c0*/  IMAD.MOV.U32 R2, RZ, RZ, R14 ;  /* 0x000000ffff027224 */ /* 0x000fce00078e000e */
[----:B------:R-:W-:Y:S05]  /*154d0*/  WARPSYNC.COLLECTIVE R15, `(.L_x_9481) ;  /* 0x000000000f087348 */ /* 0x000fea0003c00000 */
[----:B------:R0:W1:Y:S02]  /*154e0*/  SHFL.IDX P6, R14, R13, R12, R11 ;  /* 0x0000000c0d0e7389 */ /* 0x00006400000c000b */
[----:B01----:R-:W-:Y:S01]  /*154f0*/  ENDCOLLECTIVE ;  /* 0x000000000000791b */ /* 0x003fe20003800000 */
.L_x_9481:
        /* <DEDUP_REMOVED lines=12> */
.L_x_9482:
[----:B------:R-:W-:Y:S02]  /*155c0*/  IMAD.MOV.U32 R13, RZ, RZ, R10 ;  /* 0x000000ffff0d7224 */ /* 0x000fe400078e000a */
[----:B------:R-:W-:Y:S02]  /*155d0*/  IMAD.MOV.U32 R12, RZ, RZ, 0x4 ;  /* 0x00000004ff0c7424 */ /* 0x000fe400078e00ff */
[----:B------:R-:W-:-:S07]  /*155e0*/  IMAD.MOV.U32 R2, RZ, RZ, R14 ;  /* 0x000000ffff027224 */ /* 0x000fce00078e000e */
[----:B------:R-:W-:Y:S05]  /*155f0*/  WARPSYNC.COLLECTIVE R15, `(.L_x_9483) ;  /* 0x000000000f087348 */ /* 0x000fea0003c00000 */
[----:B------:R0:W1:Y:S02]  /*15600*/  SHFL.IDX P6, R14, R13, R12, R11 ;  /* 0x0000000c0d0e7389 */ /* 0x00006400000c000b */
[----:B01----:R-:W-:Y:S01]  /*15610*/  ENDCOLLECTIVE ;  /* 0x000000000000791b */ /* 0x003fe20003800000 */
.L_x_9483:
        /* <DEDUP_REMOVED lines=12> */
.L_x_9484:
[----:B------:R-:W-:Y:S01]  /*156e0*/  MOV R13, R10 ;  /* 0x0000000a000d7202 */ /* 0x000fe20000000f00 */
[----:B------:R-:W-:Y:S02]  /*156f0*/  IMAD.MOV.U32 R12, RZ, RZ, 0x5 ;  /* 0x00000005ff0c7424 */ /* 0x000fe400078e00ff */
[----:B------:R-:W-:-:S07]  /*15700*/  IMAD.MOV.U32 R2, RZ, RZ, R14 ;  /* 0x000000ffff027224 */ /* 0x000fce00078e000e */
[----:B------:R-:W-:Y:S05]  /*15710*/  WARPSYNC.COLLECTIVE R15, `(.L_x_9485) ;  /* 0x000000000f087348 */ /* 0x000fea0003c00000 */
[----:B------:R0:W1:Y:S02]  /*15720*/  SHFL.IDX P6, R14, R13, R12, R11 ;  /* 0x0000000c0d0e7389 */ /* 0x00006400000c000b */
[----:B01----:R-:W-:Y:S01]  /*15730*/  ENDCOLLECTIVE ;  /* 0x000000000000791b */ /* 0x003fe20003800000 */
.L_x_9485:
        /* <DEDUP_REMOVED lines=12> */
.L_x_9486:
[----:B------:R-:W-:Y:S02]  /*15800*/  IMAD.MOV.U32 R13, RZ, RZ, R10 ;  /* 0x000000ffff0d7224 */ /* 0x000fe400078e000a */
[----:B------:R-:W-:Y:S02]  /*15810*/  IMAD.MOV.U32 R12, RZ, RZ, 0x6 ;  /* 0x00000006ff0c7424 */ /* 0x000fe400078e00ff */
[----:B------:R-:W-:-:S07]  /*15820*/  IMAD.MOV.U32 R2, RZ, RZ, R14 ;  /* 0x000000ffff027224 */ /* 0x000fce00078e000e */
[----:B------:R-:W-:Y:S05]  /*15830*/  WARPSYNC.COLLECTIVE R15, `(.L_x_9487) ;  /* 0x000000000f087348 */ /* 0x000fea0003c00000 */
[----:B------:R0:W1:Y:S02]  /*15840*/  SHFL.IDX P6, R14, R13, R12, R11 ;  /* 0x0000000c0d0e7389 */ /* 0x00006400000c000b */
[----:B01----:R-:W-:Y:S01]  /*15850*/  ENDCOLLECTIVE ;  /* 0x000000000000791b */ /* 0x003fe20003800000 */
.L_x_9487:
        /* <DEDUP_REMOVED lines=12> */
.L_x_9488:
[----:B------:R-:W-:Y:S02]  /*15920*/  IMAD.MOV.U32 R13, RZ, RZ, R10 ;  /* 0x000000ffff0d7224 */ /* 0x000fe400078e000a */
[----:B------:R-:W-:Y:S02]  /*15930*/  IMAD.MOV.U32 R12, RZ, RZ, 0x7 ;  /* 0x00000007ff0c7424 */ /* 0x000fe400078e00ff */
[----:B------:R-:W-:-:S07]  /*15940*/  IMAD.MOV.U32 R2, RZ, RZ, R14 ;  /* 0x000000ffff027224 */ /* 0x000fce00078e000e */
[----:B------:R-:W-:Y:S05]  /*15950*/  WARPSYNC.COLLECTIVE R15, `(.L_x_9489) ;  /* 0x000000000f087348 */ /* 0x000fea0003c00000 */
[----:B------:R0:W1:Y:S02]  /*15960*/  SHFL.IDX P6, R14, R13, R12, R11 ;  /* 0x0000000c0d0e7389 */ /* 0x00006400000c000b */
[----:B01----:R-:W-:Y:S01]  /*15970*/  ENDCOLLECTIVE ;  /* 0x000000000000791b */ /* 0x003fe20003800000 */
.L_x_9489:
        /* <DEDUP_REMOVED lines=12> */
.L_x_9490:
[----:B------:R-:W-:Y:S01]  /*15a40*/  MOV R13, R21 ;  /* 0x00000015000d7202 */ /* 0x000fe20000000f00 */
[----:B------:R-:W-:Y:S02]  /*15a50*/  IMAD.MOV.U32 R12, RZ, RZ, RZ ;  /* 0x000000ffff0c7224 */ /* 0x000fe400078e00ff */
[----:B------:R-:W-:-:S07]  /*15a60*/  IMAD.MOV.U32 R2, RZ, RZ, R14 ;  /* 0x000000ffff027224 */ /* 0x000fce00078e000e */
[----:B------:R-:W-:Y:S05]  /*15a70*/  WARPSYNC.COLLECTIVE R15, `(.L_x_9491) ;  /* 0x000000000f087348 */ /* 0x000fea0003c00000 */
[----:B------:R0:W1:Y:S02]  /*15a80*/  SHFL.IDX P6, R14, R13, R12, R11 ;  /* 0x0000000c0d0e7389 */ /* 0x00006400000c000b */
[----:B01----:R-:W-:Y:S01]  /*15a90*/  ENDCOLLECTIVE ;  /* 0x000000000000791b */ /* 0x003fe20003800000 */
.L_x_9491:
        /* <DEDUP_REMOVED lines=12> */
.L_x_9492:
[----:B------:R-:W-:Y:S02]  /*15b60*/  IMAD.MOV.U32 R13, RZ, RZ, R21 ;  /* 0x000000ffff0d7224 */ /* 0x000fe400078e0015 */
[----:B------:R-:W-:Y:S02]  /*15b70*/  IMAD.MOV.U32 R12, RZ, RZ, 0x1 ;  /* 0x00000001ff0c7424 */ /* 0x000fe400078e00ff */
[----:B------:R-:W-:-:S07]  /*15b80*/  IMAD.MOV.U32 R2, RZ, RZ, R14 ;  /* 0x000000ffff027224 */ /* 0x000fce00078e000e */
[----:B------:R-:W-:Y:S05]  /*15b90*/  WARPSYNC.COLLECTIVE R15, `(.L_x_9493) ;  /* 0x000000000f087348 */ /* 0x000fea0003c00000 */
[----:B------:R0:W1:Y:S02]  /*15ba0*/  SHFL.IDX P6, R14, R13, R12, R11 ;  /* 0x0000000c0d0e7389 */ /* 0x00006400000c000b */
[----:B01----:R-:W-:Y:S01]  /*15bb0*/  ENDCOLLECTIVE ;  /* 0x000000000000791b */ /* 0x003fe20003800000 */
.L_x_9493:
[----:B------:R-:W-:-:S05]  /*15bc0*/  IADD3 R2, P0, R34, R2, RZ ;  /* 0x0000000222027210 */ /* 0x000fca0007f1e0ff */
[----:B------:R-:W-:Y:S01]  /*15bd0*/  IMAD.X R3, RZ, RZ, R3, P0 ;  /* 0x000000ffff037224 */ /* 0x000fe200000e0603 */
[C---:B------:R-:W-:Y:S02]  /*15be0*/  ISETP.LT.OR P0, PT, R19.reuse, 0x81, P1 ;  /* 0x000000811300780c */ /* 0x040fe40000f01670 */
[----:B------:R-:W-:Y:S02]  /*15bf0*/  ISETP.GE.AND P1, PT, R19, 0x11, PT ;  /* 0x000000111300780c */ /* 0x000fe40003f26270 */
[----:B------:R-:W-:-:S09]  /*15c00*/  MOV R13, R20 ;  /* 0x00000014000d7202 */ /* 0x000fd20000000f00 */
        /* <DEDUP_REMOVED lines=10> */
.L_x_9494:
        /* <DEDUP_REMOVED lines=14> */
.L_x_9410:
[----:B--2---:R2:W3:Y:S02]  /*15d90*/  SYNCS.PHASECHK.TRANS64.TRYWAIT P0, [R0+URZ+0x22840], R27 ;  /* 0x0228401b000075a7 */ /* 0x0044e4000800017f */
[----:B---3--:R-:W-:Y:S05]  /*15da0*/  @!P0 NANOSLEEP.SYNCS 0x989680 ;  /* 0x009896800000895d */ /* 0x008fea0003900000 */
[----:B------:R-:W3:Y:S02]  /*15db0*/  @!P0 SYNCS.PHASECHK.TRANS64 P0, [R0+URZ+0x22840], R27 ;  /* 0x0228401b000085a7 */ /* 0x000ee4000800007f */
[----:B---3--:R-:W-:Y:S05]  /*15dc0*/  @!P0 BRA `(.L_x_9410) ;  /* 0xfffffffc00f08947 */ /* 0x008fea000383ffff */
[----:B------:R-:W-:Y:S05]  /*15dd0*/  BRA `(.L_x_9496) ;  /* 0xffffffb400587947 */ /* 0x000fea000383ffff */
.L_x_9411:
        /* <DEDUP_REMOVED lines=8> */
.L_x_9498:
[----:B------:R-:W-:Y:S05]  /*15e60*/  BSYNC B0 ;  /* 0x0000000000007941 */ /* 0x000fea0003800000 */
.L_x_9497:
        /* <DEDUP_REMOVED lines=8> */
.L_x_9499:
        /* <DEDUP_REMOVED lines=13> */
.L_x_9500:
[----:B------:R-:W-:Y:S02]  /*15fc0*/  IMAD.MOV.U32 R13, RZ, RZ, R8 ;  /* 0x000000ffff0d7224 */ /* 0x000fe400078e0008 */
[----:B------:R-:W-:-:S07]  /*15fd0*/  IMAD.MOV.U32 R2, RZ, RZ, R14 ;  /* 0x000000ffff027224 */ /* 0x000fce00078e000e */
[----:B------:R-:W-:Y:S05]  /*15fe0*/  WARPSYNC.COLLECTIVE R15, `(.L_x_9501) ;  /* 0x000000000f087348 */ /* 0x000fea0003c00000 */
[----:B------:R0:W1:Y:S02]  /*15ff0*/  SHFL.IDX P6, R14, R13, R12, R11 ;  /* 0x0000000c0d0e7389 */ /* 0x00006400000c000b */
[----:B01----:R-:W-:Y:S01]  /*16000*/  ENDCOLLECTIVE ;  /* 0x000000000000791b */ /* 0x003fe20003800000 */
.L_x_9501:
        /* <DEDUP_REMOVED lines=13> */
.L_x_9502:
[----:B------:R-:W-:Y:S02]  /*160e0*/  IMAD.MOV.U32 R13, RZ, RZ, R8 ;  /* 0x000000ffff0d7224 */ /* 0x000fe400078e0008 */
[----:B------:R-:W-:-:S07]  /*160f0*/  IMAD.MOV.U32 R2, RZ, RZ, R14 ;  /* 0x000000ffff027224 */ /* 0x000fce00078e000e */
[----:B------:R-:W-:Y:S05]  /*16100*/  WARPSYNC.COLLECTIVE R15, `(.L_x_9503) ;  /* 0x000000000f087348 */ /* 0x000fea0003c00000 */
[----:B------:R0:W1:Y:S02]  /*16110*/  SHFL.IDX P6, R14, R13, R12, R11 ;  /* 0x0000000c0d0e7389 */ /* 0x00006400000c000b */
[----:B01----:R-:W-:Y:S01]  /*16120*/  ENDCOLLECTIVE ;  /* 0x000000000000791b */ /* 0x003fe20003800000 */
.L_x_9503:
        /* <DEDUP_REMOVED lines=14> */
.L_x_9504:
[----:B------:R-:W-:Y:S02]  /*16210*/  IMAD.MOV.U32 R13, RZ, RZ, R8 ;  /* 0x000000ffff0d7224 */ /* 0x000fe400078e0008 */
[----:B------:R-:W-:-:S07]  /*16220*/  IMAD.MOV.U32 R2, RZ, RZ, R14 ;  /* 0x000000ffff027224 */ /* 0x000fce00078e000e */
[----:B------:R-:W-:Y:S05]  /*16230*/  WARPSYNC.COLLECTIVE R15, `(.L_x_9505) ;  /* 0x000000000f087348 */ /* 0x000fea0003c00000 */
[----:B------:R0:W1:Y:S02]  /*16240*/  SHFL.IDX P6, R14, R13, R12, R11 ;  /* 0x0000000c0d0e7389 */ /* 0x00006400000c000b */
[----:B01----:R-:W-:Y:S01]  /*16250*/  ENDCOLLECTIVE ;  /* 0x000000000000791b */ /* 0x003fe20003800000 */
.L_x_9505:
        /* <DEDUP_REMOVED lines=8> */
.L_x_9506:
        /* <DEDUP_REMOVED lines=11> */
.L_x_9507:
        /* <DEDUP_REMOVED lines=8> */
.L_x_9508:
        /* <DEDUP_REMOVED lines=11> */
.L_x_9509:
        /* <DEDUP_REMOVED lines=8> */
.L_x_9510:
        /* <DEDUP_REMOVED lines=10> */
.L_x_9511:
[----:B------:R-:W-:Y:S01]  /*165e0*/  MOV R13, R7 ;  /* 0x00000007000d7202 */ /* 0x000fe20000000f00 */
[----:B------:R-:W-:Y:S01]  /*165f0*/  IMAD.MOV.U32 R12, RZ, RZ, 0x7 ;  /* 0x00000007ff0c7424 */ /* 0x000fe200078e00ff */
[----:B------:R-:W-:-:S05]  /*16600*/  @P5 IADD3 R14, P0, R34, R14, RZ ;  /* 0x0000000e220e5210 */ /* 0x000fca0007f1e0ff */
[----:B------:R-:W-:Y:S02]  /*16610*/  @P5 IMAD.X R9, RZ, RZ, R2, P0 ;  /* 0x000000ffff095224 */ /* 0x000fe400000e0602 */
[----:B------:R-:W-:-:S07]  /*16620*/  @P5 IMAD.MOV.U32 R2, RZ, RZ, R14 ;  /* 0x000000ffff025224 */ /* 0x000fce00078e000e */
[----:B------:R-:W-:Y:S05]  /*16630*/  WARPSYNC.COLLECTIVE R15, `(.L_x_9512) ;  /* 0x000000000f087348 */ /* 0x000fea0003c00000 */
[----:B------:R0:W1:Y:S02]  /*16640*/  SHFL.IDX P6, R14, R13, R12, R11 ;  /* 0x0000000c0d0e7389 */ /* 0x00006400000c000b */
[----:B01----:R-:W-:Y:S01]  /*16650*/  ENDCOLLECTIVE ;  /* 0x000000000000791b */ /* 0x003fe20003800000 */
.L_x_9512:
        /* <DEDUP_REMOVED lines=10> */
.L_x_9513:
[----:B------:R-:W-:Y:S02]  /*16700*/  IMAD.MOV.U32 R13, RZ, RZ, R5 ;  /* 0x000000ffff0d7224 */ /* 0x000fe400078e0005 */
[----:B------:R-:W-:Y:S01]  /*16710*/  IMAD.MOV.U32 R12, RZ, RZ, RZ ;  /* 0x000000ffff0c7224 */ /* 0x000fe200078e00ff */
[----:B------:R-:W-:-:S05]  /*16720*/  @P3 IADD3 R14, P0, R34, R14, RZ ;  /* 0x0000000e220e3210 */ /* 0x000fca0007f1e0ff */
[----:B------:R-:W-:-:S08]  /*16730*/  @P3 IMAD.MOV.U32 R2, RZ, RZ, R14 ;  /* 0x000000ffff023224 */ /* 0x000fd000078e000e */
[----:B------:R-:W-:Y:S05]  /*16740*/  WARPSYNC.COLLECTIVE R15, `(.L_x_9514) ;  /* 0x000000000f087348 */ /* 0x000fea0003c00000 */
[----:B------:R0:W1:Y:S02]  /*16750*/  SHFL.IDX P6, R14, R13, R12, R11 ;  /* 0x0000000c0d0e7389 */ /* 0x00006400000c000b */
[----:B01----:R-:W-:Y:S01]  /*16760*/  ENDCOLLECTIVE ;  /* 0x000000000000791b */ /* 0x003fe20003800000 */
.L_x_9514:
[----:B------:R-:W-:-:S04]  /*16770*/  @P3 IMAD.X R9, RZ, RZ, R9, P0 ;  /* 0x000000ffff093224 */ /* 0x000fc800000e0609 */
[----:B------:R-:W-:-:S05]  /*16780*/  @P3 IMAD.MOV.U32 R3, RZ, RZ, R9 ;  /* 0x000000ffff033224 */ /* 0x000fca00078e0009 */
[----:B------:R-:W-:Y:S01]  /*16790*/  @!PT LDS RZ, [RZ] ;  /* 0x00000000fffff984 */ /* 0x000fe20000000800 */
[----:B------:R-:W-:Y:S01]  /*167a0*/  @!PT LDS RZ, [RZ] ;  /* 0x00000000fffff984 */ /* 0x000fe20000000800 */
[----:B------:R-:W-:Y:S01]  /*167b0*/  @!PT LDS RZ, [RZ] ;  /* 0x00000000fffff984 */ /* 0x000fe20000000800 */
[----:B------:R0:W-:Y:S01]  /*167c0*/  @P3 LDGSTS.E.BYPASS.LTC128B.128 [R4+0x1bc00], desc[UR50][R2.64], !P2 ;  /* 0x1bc0000002043fae */ /* 0x0001e2000d101d72 */
[----:B------:R-:W-:Y:S01]  /*167d0*/  IMAD.MOV.U32 R13, RZ, RZ, R6 ;  /* 0x000000ffff0d7224 */ /* 0x000fe200078e0006 */
[----:B------:R-:W-:-:S07]  /*167e0*/  MOV R9, R14 ;  /* 0x0000000e00097202 */ /* 0x000fce0000000f00 */
[----:B0-----:R-:W-:Y:S05]  /*167f0*/  WARPSYNC.COLLECTIVE R15, `(.L_x_9515) ;  /* 0x000000000f087348 */ /* 0x001fea0003c00000 */
[----:B------:R1:W2:Y:S02]  /*16800*/  SHFL.IDX P6, R14, R13, R12, R11 ;  /* 0x0000000c0d0e7389 */ /* 0x0002a400000c000b */
[----:B012---:R-:W-:Y:S01]  /*16810*/  ENDCOLLECTIVE ;  /* 0x000000000000791b */ /* 0x007fe20003800000 */
.L_x_9515:
[----:B------:R-:W-:Y:S02]  /*16820*/  IMAD.MOV.U32 R13, RZ, RZ, R5 ;  /* 0x000000ffff0d7224 */ /* 0x000fe400078e0005 */
[----:B------:R-:W-:Y:S01]  /*16830*/  IMAD.MOV.U32 R12, RZ, RZ, 0x1 ;  /* 0x00000001ff0c7424 */ /* 0x000fe200078e00ff */
[----:B------:R-:W-:-:S05]  /*16840*/  @P1 IADD3 R14, P0, R34, R14, RZ ;  /* 0x0000000e220e1210 */ /* 0x000fca0007f1e0ff */
[----:B------:R-:W-:-:S08]  /*16850*/  @P1 IMAD.MOV.U32 R2, RZ, RZ, R14 ;  /* 0x000000ffff021224 */ /* 0x000fd000078e000e */
[----:B------:R-:W-:Y:S05]  /*16860*/  WARPSYNC.COLLECTIVE R15, `(.L_x_9516) ;  /* 0x000000000f087348 */ /* 0x000fea0003c00000 */
[----:B------:R0:W1:Y:S02]  /*16870*/  SHFL.IDX P6, R14, R13, R12, R11 ;  /* 0x0000000c0d0e7389 */ /* 0x00006400000c000b */
[----:B01----:R-:W-:Y:S01]  /*16880*/  ENDCOLLECTIVE ;  /* 0x000000000000791b */ /* 0x003fe20003800000 */
.L_x_9516:
        /* <DEDUP_REMOVED lines=11> */
.L_x_9517:
[----:B------:R-:W-:Y:S05]  /*16940*/  BRA `(.L_x_9518) ;  /* 0xffffffb0001c7947 */ /* 0x000fea000383ffff */
.L_x_9416:
[----:B------:R-:W-:Y:S01]  /*16950*/  MOV R13, R5 ;  /* 0x00000005000d7202 */ /* 0x000fe20000000f00 */
[----:B------:R-:W-:Y:S02]  /*16960*/  IMAD.MOV.U32 R12, RZ, RZ, RZ ;  /* 0x000000ffff0c7224 */ /* 0x000fe400078e00ff */
[----:B------:R-:W-:Y:S02]  /*16970*/  IMAD.MOV.U32 R11, RZ, RZ, 0x181f ;  /* 0x0000181fff0b7424 */ /* 0x000fe400078e00ff */
[----:B------:R-:W-:Y:S02]  /*16980*/  IMAD.MOV.U32 R15, RZ, RZ, -0x1 ;  /* 0xffffffffff0f7424 */ /* 0x000fe400078e00ff */
[----:B------:R-:W-:-:S07]  /*16990*/  IMAD.U32 R4, RZ, RZ, UR43 ;  /* 0x0000002bff047e24 */ /* 0x000fce000f8e00ff */
[----:B-----5:R-:W-:Y:S05]  /*169a0*/  WARPSYNC.COLLECTIVE R15, `(.L_x_9519) ;  /* 0x000000000f087348 */ /* 0x020fea0003c00000 */
[----:B------:R0:W1:Y:S02]  /*169b0*/  SHFL.IDX P6, R14, R13, R12, R11 ;  /* 0x0000000c0d0e7389 */ /* 0x00006400000c000b */
[----:B01---5:R-:W-:Y:S01]  /*169c0*/  ENDCOLLECTIVE ;  /* 0x000000000000791b */ /* 0x023fe20003800000 */
.L_x_9519:
        /* <DEDUP_REMOVED lines=8> */
.L_x_9520:
[----:B------:R-:W-:Y:S02]  /*16a50*/  IMAD.MOV.U32 R13, RZ, RZ, R5 ;  /* 0x000000ffff0d7224 */ /* 0x000fe400078e0005 */
[----:B------:R-:W-:Y:S01]  /*16a60*/  IMAD.MOV.U32 R12, RZ, RZ, 0x1 ;  /* 0x00000001ff0c7424 */ /* 0x000fe200078e00ff */
[----:B------:R-:W-:-:S05]  /*16a70*/  @!P1 IADD3 R14, P0, R34, R14, RZ ;  /* 0x0000000e220e9210 */ /* 0x000fca0007f1e0ff */
[----:B------:R-:W-:Y:S01]  /*16a80*/  @!P1 IMAD.X R3, RZ, RZ, R2, P0 ;  /* 0x000000ffff039224 */ /* 0x000fe200000e0602 */
[----:B------:R-:W-:-:S07]  /*16a90*/  @!P1 MOV R2, R14 ;  /* 0x0000000e00029202 */ /* 0x000fce0000000f00 */
[----:B------:R-:W-:Y:S05]  /*16aa0*/  WARPSYNC.COLLECTIVE R15, `(.L_x_9521) ;  /* 0x000000000f087348 */ /* 0x000fea0003c00000 */
[----:B------:R0:W1:Y:S02]  /*16ab0*/  SHFL.IDX P6, R14, R13, R12, R11 ;  /* 0x0000000c0d0e7389 */ /* 0x00006400000c000b */
[----:B01----:R-:W-:Y:S01]  /*16ac0*/  ENDCOLLECTIVE ;  /* 0x000000000000791b */ /* 0x003fe20003800000 */
.L_x_9521:
        /* <DEDUP_REMOVED lines=10> */
.L_x_9522:
[----:B------:R-:W-:Y:S01]  /*16b70*/  IMAD.MOV.U32 R13, RZ, RZ, R5 ;  /* 0x000000ffff0d7224 */ /* 0x000fe200078e0005 */
[----:B------:R-:W-:Y:S02]  /*16b80*/  MOV R12, 0x2 ;  /* 0x00000002000c7802 */ /* 0x000fe40000000f00 */
[----:B------:R-:W-:-:S13]  /*16b90*/  @!P1 IADD3 R2, P0, R34, R14, RZ ;  /* 0x0000000e22029210 */ /* 0x000fda0007f1e0ff */
[----:B------:R-:W-:Y:S05]  /*16ba0*/  WARPSYNC.COLLECTIVE R15, `(.L_x_9523) ;  /* 0x000000000f087348 */ /* 0x000fea0003c00000 */
[----:B------:R0:W1:Y:S02]  /*16bb0*/  SHFL.IDX P6, R14, R13, R12, R11 ;  /* 0x0000000c0d0e7389 */ /* 0x00006400000c000b */
[----:B01----:R-:W-:Y:S01]  /*16bc0*/  ENDCOLLECTIVE ;  /* 0x000000000000791b */ /* 0x003fe20003800000 */
.L_x_9523:
        /* <DEDUP_REMOVED lines=12> */
.L_x_9524:
[----:B------:R-:W-:Y:S02]  /*16c90*/  IMAD.MOV.U32 R13, RZ, RZ, R5 ;  /* 0x000000ffff0d7224 */ /* 0x000fe400078e0005 */
[----:B------:R-:W-:Y:S01]  /*16ca0*/  IMAD.MOV.U32 R12, RZ, RZ, 0x3 ;  /* 0x00000003ff0c7424 */ /* 0x000fe200078e00ff */
[----:B------:R-:W-:-:S13]  /*16cb0*/  @!P1 IADD3 R2, P0, R34, R14, RZ ;  /* 0x0000000e22029210 */ /* 0x000fda0007f1e0ff */
[----:B------:R-:W-:Y:S05]  /*16cc0*/  WARPSYNC.COLLECTIVE R15, `(.L_x_9525) ;  /* 0x000000000f087348 */ /* 0x000fea0003c00000 */
[----:B------:R0:W1:Y:S02]  /*16cd0*/  SHFL.IDX P6, R14, R13, R12, R11 ;  /* 0x0000000c0d0e7389 */ /* 0x00006400000c000b */
[----:B01----:R-:W-:Y:S01]  /*16ce0*/  ENDCOLLECTIVE ;  /* 0x000000000000791b */ /* 0x003fe20003800000 */
.L_x_9525:
        /* <DEDUP_REMOVED lines=12> */
.L_x_9526:
[----:B------:R-:W-:Y:S02]  /*16db0*/  IMAD.MOV.U32 R13, RZ, RZ, R5 ;  /* 0x000000ffff0d7224 */ /* 0x000fe400078e0005 */
[----:B------:R-:W-:Y:S01]  /*16dc0*/  IMAD.MOV.U32 R12, RZ, RZ, 0x4 ;  /* 0x00000004ff0c7424 */ /* 0x000fe200078e00ff */
[----:B------:R-:W-:-:S13]  /*16dd0*/  @!P1 IADD3 R2, P0, R34, R14, RZ ;  /* 0x0000000e22029210 */ /* 0x000fda0007f1e0ff */
[----:B------:R-:W-:Y:S05]  /*16de0*/  WARPSYNC.COLLECTIVE R15, `(.L_x_9527) ;  /* 0x000000000f087348 */ /* 0x000fea0003c00000 */
[----:B------:R0:W1:Y:S02]  /*16df0*/  SHFL.IDX P6, R14, R13, R12, R11 ;  /* 0x0000000c0d0e7389 */ /* 0x00006400000c000b */
[----:B01----:R-:W-:Y:S01]  /*16e00*/  ENDCOLLECTIVE ;  /* 0x000000000000791b */ /* 0x003fe20003800000 */
.L_x_9527:
[----:B------:R-:W-:Y:S01]  /*16e10*/  @!P1 IADD3.X R3, RZ, R6, RZ, P0, !PT ;  /* 0x00000006ff039210 */ /* 0x000fe200007fe4ff */
[----:B------:R-:W-:-:S04]  /*16e20*/  VIADD R6, R4, 0x40 ;  /* 0x0000004004067836 */ /* 0x000fc80000000000 */
        /* <DEDUP_REMOVED lines=10> */
.L_x_9528:
[----:B------:R-:W-:Y:S01]  /*16ed0*/  IMAD.MOV.U32 R13, RZ, RZ, R5 ;  /* 0x000000ffff0d7224 */ /* 0x000fe200078e0005 */
[----:B------:R-:W-:Y:S02]  /*16ee0*/  MOV R12, 0x5 ;  /* 0x00000005000c7802 */ /* 0x000fe40000000f00 */
[----:B------:R-:W-:-:S13]  /*16ef0*/  @!P1 IADD3 R2, P0, R34, R14, RZ ;  /* 0x0000000e22029210 */ /* 0x000fda0007f1e0ff */
[----:B------:R-:W-:Y:S05]  /*16f00*/  WARPSYNC.COLLECTIVE R15, `(.L_x_9529) ;  /* 0x000000000f087348 */ /* 0x000fea0003c00000 */
[----:B------:R0:W1:Y:S02]  /*16f10*/  SHFL.IDX P6, R14, R13, R12, R11 ;  /* 0x0000000c0d0e7389 */ /* 0x00006400000c000b */
[----:B01----:R-:W-:Y:S01]  /*16f20*/  ENDCOLLECTIVE ;  /* 0x000000000000791b */ /* 0x003fe20003800000 */
.L_x_9529:
        /* <DEDUP_REMOVED lines=12> */
.L_x_9530:
[----:B------:R-:W-:Y:S02]  /*16ff0*/  IMAD.MOV.U32 R13, RZ, RZ, R5 ;  /* 0x000000ffff0d7224 */ /* 0x000fe400078e0005 */
[----:B------:R-:W-:Y:S01]  /*17000*/  IMAD.MOV.U32 R12, RZ, RZ, 0x6 ;  /* 0x00000006ff0c7424 */ /* 0x000fe200078e00ff */
[----:B------:R-:W-:-:S13]  /*17010*/  @!P1 IADD3 R2, P0, R34, R14, RZ ;  /* 0x0000000e22029210 */ /* 0x000fda0007f1e0ff */
[----:B------:R-:W-:Y:S05]  /*17020*/  WARPSYNC.COLLECTIVE R15, `(.L_x_9531) ;  /* 0x000000000f087348 */ /* 0x000fea0003c00000 */
[----:B------:R0:W1:Y:S02]  /*17030*/  SHFL.IDX P6, R14, R13, R12, R11 ;  /* 0x0000000c0d0e7389 */ /* 0x00006400000c000b */
[----:B01----:R-:W-:Y:S01]  /*17040*/  ENDCOLLECTIVE ;  /* 0x000000000000791b */ /* 0x003fe20003800000 */
.L_x_9531:
        /* <DEDUP_REMOVED lines=12> */
.L_x_9532:
[----:B------:R-:W-:Y:S02]  /*17110*/  IMAD.MOV.U32 R13, RZ, RZ, R5 ;  /* 0x000000ffff0d7224 */ /* 0x000fe400078e0005 */
[----:B------:R-:W-:Y:S01]  /*17120*/  IMAD.MOV.U32 R12, RZ, RZ, 0x7 ;  /* 0x00000007ff0c7424 */ /* 0x000fe200078e00ff */
[----:B------:R-:W-:-:S13]  /*17130*/  @!P1 IADD3 R2, P0, R34, R14, RZ ;  /* 0x0000000e22029210 */ /* 0x000fda0007f1e0ff */
[----:B------:R-:W-:Y:S05]  /*17140*/  WARPSYNC.COLLECTIVE R15, `(.L_x_9533) ;  /* 0x000000000f087348 */ /* 0x000fea0003c00000 */
[----:B------:R0:W1:Y:S02]  /*17150*/  SHFL.IDX P6, R14, R13, R12, R11 ;  /* 0x0000000c0d0e7389 */ /* 0x00006400000c000b */
[----:B01----:R-:W-:Y:S01]  /*17160*/  ENDCOLLECTIVE ;  /* 0x000000000000791b */ /* 0x003fe20003800000 */
.L_x_9533:
[----:B------:R-:W-:-:S05]  /*17170*/  @!P1 IADD3.X R3, RZ, R6, RZ, P0, !PT ;  /* 0x00000006ff039210 */ /* 0x000fca00007fe4ff */
        /* <DEDUP_REMOVED lines=9> */
.L_x_9534:
[----:B------:R-:W-:Y:S05]  /*17210*/  BRA `(.L_x_9535) ;  /* 0xffffffb000447947 */ /* 0x000fea000383ffff */
.L_x_9419:
[----:B0-----:R0:W1:Y:S02]  /*17220*/  SYNCS.PHASECHK.TRANS64.TRYWAIT P0, [R17+URZ+0x22820], R0 ;  /* 0x02282000110075a7 */ /* 0x001064000800017f */
[----:B-1----:R-:W-:Y:S05]  /*17230*/  @!P0 NANOSLEEP.SYNCS 0x989680 ;  /* 0x009896800000895d */ /* 0x002fea0003900000 */
[----:B------:R-:W1:Y:S02]  /*17240*/  @!P0 SYNCS.PHASECHK.TRANS64 P0, [R17+URZ+0x22820], R0 ;  /* 0x02282000110085a7 */ /* 0x000e64000800007f */
[----:B-1----:R-:W-:Y:S05]  /*17250*/  @!P0 BRA `(.L_x_9419) ;  /* 0xfffffffc00f08947 */ /* 0x002fea000383ffff */
[----:B------:R-:W-:Y:S05]  /*17260*/  BRA `(.L_x_9536) ;  /* 0xffffffb000a07947 */ /* 0x000fea000383ffff */
.L_x_9423:
[----:B0-----:R0:W1:Y:S02]  /*17270*/  SYNCS.PHASECHK.TRANS64.TRYWAIT P0, [R0+URZ+0x22880], R29 ;  /* 0x0228801d000075a7 */ /* 0x001064000800017f */
[----:B-1----:R-:W-:Y:S05]  /*17280*/  @!P0 NANOSLEEP.SYNCS 0x989680 ;  /* 0x009896800000895d */ /* 0x002fea0003900000 */
[----:B------:R-:W1:Y:S02]  /*17290*/  @!P0 SYNCS.PHASECHK.TRANS64 P0, [R0+URZ+0x22880], R29 ;  /* 0x0228801d000085a7 */ /* 0x000e64000800007f */
[----:B-1----:R-:W-:Y:S05]  /*172a0*/  @!P0 BRA `(.L_x_9423) ;  /* 0xfffffffc00f08947 */ /* 0x002fea000383ffff */
[----:B------:R-:W-:Y:S05]  /*172b0*/  BRA `(.L_x_9537) ;  /* 0xffffffb400d47947 */ /* 0x000fea000383ffff */
.L_x_9424:
        /* <DEDUP_REMOVED lines=8> */
.L_x_9539:
[----:B------:R-:W-:Y:S05]  /*17340*/  BSYNC B0 ;  /* 0x0000000000007941 */ /* 0x000fea0003800000 */
.L_x_9538:
        /* <DEDUP_REMOVED lines=8> */
.L_x_9540:
        /* <DEDUP_REMOVED lines=8> */
.L_x_9541:
        /* <DEDUP_REMOVED lines=10> */
.L_x_9542:
[----:B------:R-:W-:Y:S02]  /*174f0*/  IMAD.MOV.U32 R13, RZ, RZ, R20 ;  /* 0x000000ffff0d7224 */ /* 0x000fe400078e0014 */
[----:B------:R-:W-:Y:S02]  /*17500*/  IMAD.MOV.U32 R12, RZ, RZ, 0x2 ;  /* 0x00000002ff0c7424 */ /* 0x000fe400078e00ff */
[----:B------:R-:W-:-:S07]  /*17510*/  IMAD.MOV.U32 R2, RZ, RZ, R14 ;  /* 0x000000ffff027224 */ /* 0x000fce00078e000e */
[----:B------:R-:W-:Y:S05]  /*17520*/  WARPSYNC.COLLECTIVE R15, `(.L_x_9543) ;  /* 0x000000000f087348 */ /* 0x000fea0003c00000 */
[----:B------:R0:W1:Y:S02]  /*17530*/  SHFL.IDX P6, R14, R13, R12, R11 ;  /* 0x0000000c0d0e7389 */ /* 0x00006400000c000b */
[----:B01----:R-:W-:Y:S01]  /*17540*/  ENDCOLLECTIVE ;  /* 0x000000000000791b */ /* 0x003fe20003800000 */
.L_x_9543:
        /* <DEDUP_REMOVED lines=11> */
.L_x_9544:
[----:B------:R-:W-:Y:S02]  /*17600*/  IMAD.MOV.U32 R13, RZ, RZ, R20 ;  /* 0x000000ffff0d7224 */ /* 0x000fe400078e0014 */
[----:B------:R-:W-:Y:S01]  /*17610*/  IMAD.MOV.U32 R12, RZ, RZ, 0x3 ;  /* 0x00000003ff0c7424 */ /* 0x000fe200078e00ff */
[----:B------:R-:W-:-:S07]  /*17620*/  MOV R2, R14 ;  /* 0x0000000e00027202 */ /* 0x000fce0000000f00 */
[----:B------:R-:W-:Y:S05]  /*17630*/  WARPSYNC.COLLECTIVE R15, `(.L_x_9545) ;  /* 0x000000000f087348 */ /* 0x000fea0003c00000 */
[----:B------:R0:W1:Y:S02]  /*17640*/  SHFL.IDX P6, R14, R13, R12, R11 ;  /* 0x0000000c0d0e7389 */ /* 0x00006400000c000b */
[----:B01----:R-:W-:Y:S01]  /*17650*/  ENDCOLLECTIVE ;  /* 0x000000000000791b */ /* 0x003fe20003800000 */
.L_x_9545:
        /* <DEDUP_REMOVED lines=11> */
.L_x_9546:
[----:B------:R-:W-:Y:S02]  /*17710*/  IMAD.MOV.U32 R13, RZ, RZ, R20 ;  /* 0x000000ffff0d7224 */ /* 0x000fe400078e0014 */
[----:B------:R-:W-:Y:S01]  /*17720*/  IMAD.MOV.U32 R12, RZ, RZ, 0x4 ;  /* 0x00000004ff0c7424 */ /* 0x000fe200078e00ff */
[----:B------:R-:W-:-:S13]  /*17730*/  IADD3 R2, P0, R34, R14, RZ ;  /* 0x0000000e22027210 */ /* 0x000fda0007f1e0ff */
[----:B------:R-:W-:Y:S05]  /*17740*/  WARPSYNC.COLLECTIVE R15, `(.L_x_9547) ;  /* 0x000000000f087348 */ /* 0x000fea0003c00000 */
[----:B------:R0:W1:Y:S02]  /*17750*/  SHFL.IDX P6, R14, R13, R12, R11 ;  /* 0x0000000c0d0e7389 */ /* 0x00006400000c000b */
[----:B01----:R-:W-:Y:S01]  /*17760*/  ENDCOLLECTIVE ;  /* 0x000000000000791b */ /* 0x003fe20003800000 */
.L_x_9547:
        /* <DEDUP_REMOVED lines=10> */
.L_x_9548:
[----:B------:R-:W-:Y:S02]  /*17810*/  IMAD.MOV.U32 R13, RZ, RZ, R20 ;  /* 0x000000ffff0d7224 */ /* 0x000fe400078e0014 */
[----:B------:R-:W-:Y:S02]  /*17820*/  IMAD.MOV.U32 R12, RZ, RZ, 0x5 ;  /* 0x00000005ff0c7424 */ /* 0x000fe400078e00ff */
[----:B------:R-:W-:-:S07]  /*17830*/  IMAD.MOV.U32 R2, RZ, RZ, R14 ;  /* 0x000000ffff027224 */ /* 0x000fce00078e000e */
[----:B------:R-:W-:Y:S05]  /*17840*/  WARPSYNC.COLLECTIVE R15, `(.L_x_9549) ;  /* 0x000000000f087348 */ /* 0x000fea0003c00000 */
[----:B------:R0:W1:Y:S02]  /*17850*/  SHFL.IDX P6, R14, R13, R12, R11 ;  /* 0x0000000c0d0e7389 */ /* 0x00006400000c000b */
[----:B01----:R-:W-:Y:S01]  /*17860*/  ENDCOLLECTIVE ;  /* 0x000000000000791b */ /* 0x003fe20003800000 */
.L_x_9549:
        /* <DEDUP_REMOVED lines=11> */
.L_x_9550:
[----:B------:R-:W-:Y:S01]  /*17920*/  MOV R13, R20 ;  /* 0x00000014000d7202 */ /* 0x000fe20000000f00 */
[----:B------:R-:W-:Y:S01]  /*17930*/  IMAD.MOV.U32 R12, RZ, RZ, 0x6 ;  /* 0x00000006ff0c7424 */ /* 0x000fe200078e00ff */
[----:B------:R-:W-:-:S13]  /*17940*/  IADD3 R2, P0, R34, R14, RZ ;  /* 0x0000000e22027210 */ /* 0x000fda0007f1e0ff */
[----:B------:R-:W-:Y:S05]  /*17950*/  WARPSYNC.COLLECTIVE R15, `(.L_x_9551) ;  /* 0x000000000f087348 */ /* 0x000fea0003c00000 */
[----:B------:R0:W1:Y:S02]  /*17960*/  SHFL.IDX P6, R14, R13, R12, R11 ;  /* 0x0000000c0d0e7389 */ /* 0x00006400000c000b */
[----:B01----:R-:W-:Y:S01]  /*17970*/  ENDCOLLECTIVE ;  /* 0x000000000000791b */ /* 0x003fe20003800000 */
.L_x_9551:
        /* <DEDUP_REMOVED lines=10> */
.L_x_9552:
[----:B------:R-:W-:Y:S02]  /*17a20*/  IMAD.MOV.U32 R13, RZ, RZ, R20 ;  /* 0x000000ffff0d7224 */ /* 0x000fe400078e0014 */
[----:B------:R-:W-:Y:S02]  /*17a30*/  IMAD.MOV.U32 R12, RZ, RZ, 0x7 ;  /* 0x00000007ff0c7424 */ /* 0x000fe400078e00ff */
[----:B------:R-:W-:-:S07]  /*17a40*/  IMAD.MOV.U32 R2, RZ, RZ, R14 ;  /* 0x000000ffff027224 */ /* 0x000fce00078e000e */
[----:B------:R-:W-:Y:S05]  /*17a50*/  WARPSYNC.COLLECTIVE R15, `(.L_x_9553) ;  /* 0x000000000f087348 */ /* 0x000fea0003c00000 */
[----:B------:R0:W1:Y:S02]  /*17a60*/  SHFL.IDX P6, R14, R13, R12, R11 ;  /* 0x0000000c0d0e7389 */ /* 0x00006400000c000b */
[----:B01----:R-:W-:Y:S01]  /*17a70*/  ENDCOLLECTIVE ;  /* 0x000000000000791b */ /* 0x003fe20003800000 */
.L_x_9553:
        /* <DEDUP_REMOVED lines=11> */
.L_x_9554:
[----:B------:R-:W-:Y:S02]  /*17b30*/  IMAD.MOV.U32 R13, RZ, RZ, R21 ;  /* 0x000000ffff0d7224 */ /* 0x000fe400078e0015 */
[----:B------:R-:W-:Y:S02]  /*17b40*/  IMAD.MOV.U32 R12, RZ, RZ, RZ ;  /* 0x000000ffff0c7224 */ /* 0x000fe400078e00ff */
[----:B------:R-:W-:-:S07]  /*17b50*/  IMAD.MOV.U32 R5, RZ, RZ, R14 ;  /* 0x000000ffff057224 */ /* 0x000fce00078e000e */
[----:B------:R-:W-:Y:S05]  /*17b60*/  WARPSYNC.COLLECTIVE R15, `(.L_x_9555) ;  /* 0x000000000f087348 */ /* 0x000fea0003c00000 */
[----:B------:R0:W1:Y:S02]  /*17b70*/  SHFL.IDX P6, R14, R13, R12, R11 ;  /* 0x0000000c0d0e7389 */ /* 0x00006400000c000b */
[----:B01----:R-:W-:Y:S01]  /*17b80*/  ENDCOLLECTIVE ;  /* 0x000000000000791b */ /* 0x003fe20003800000 */
.L_x_9555:
        /* <DEDUP_REMOVED lines=11> */
.L_x_9556:
[----:B------:R-:W-:Y:S01]  /*17c40*/  MOV R13, R21 ;  /* 0x00000015000d7202 */ /* 0x000fe20000000f00 */
[----:B------:R-:W-:Y:S02]  /*17c50*/  IMAD.MOV.U32 R12, RZ, RZ, 0x1 ;  /* 0x00000001ff0c7424 */ /* 0x000fe400078e00ff */
[----:B------:R-:W-:-:S07]  /*17c60*/  IMAD.MOV.U32 R2, RZ, RZ, R14 ;  /* 0x000000ffff027224 */ /* 0x000fce00078e000e */
[----:B------:R-:W-:Y:S05]  /*17c70*/  WARPSYNC.COLLECTIVE R15, `(.L_x_9557) ;  /* 0x000000000f087348 */ /* 0x000fea0003c00000 */
[----:B------:R0:W1:Y:S02]  /*17c80*/  SHFL.IDX P6, R14, R13, R12, R11 ;  /* 0x0000000c0d0e7389 */ /* 0x00006400000c000b */
[----:B01----:R-:W-:Y:S01]  /*17c90*/  ENDCOLLECTIVE ;  /* 0x000000000000791b */ /* 0x003fe20003800000 */
.L_x_9557:
        /* <DEDUP_REMOVED lines=11> */
.L_x_9558:
[----:B------:R-:W-:Y:S01]  /*17d50*/  IMAD.MOV.U32 R2, RZ, RZ, R14 ;  /* 0x000000ffff027224 */ /* 0x000fe200078e000e */
[----:B------:R-:W-:Y:S06]  /*17d60*/  BRA `(.L_x_9559) ;  /* 0xffffffb000787947 */ /* 0x000fec000383ffff */
.L_x_9429:
[----:B---3--:R3:W4:Y:S02]  /*17d70*/  SYNCS.PHASECHK.TRANS64.TRYWAIT P0, [R0+URZ+0x22840], R29 ;  /* 0x0228401d000075a7 */ /* 0x008724000800017f */
[----:B----4-:R-:W-:Y:S05]  /*17d80*/  @!P0 NANOSLEEP.SYNCS 0x989680 ;  /* 0x009896800000895d */ /* 0x010fea0003900000 */
[----:B------:R-:W4:Y:S02]  /*17d90*/  @!P0 SYNCS.PHASECHK.TRANS64 P0, [R0+URZ+0x22840], R29 ;  /* 0x0228401d000085a7 */ /* 0x000f24000800007f */
[----:B----4-:R-:W-:Y:S05]  /*17da0*/  @!P0 BRA `(.L_x_9429) ;  /* 0xfffffffc00f08947 */ /* 0x010fea000383ffff */
[----:B------:R-:W-:Y:S05]  /*17db0*/  BRA `(.L_x_9560) ;  /* 0xffffffb000c87947 */ /* 0x000fea000383ffff */
.L_x_9430:
        /* <DEDUP_REMOVED lines=8> */
.L_x_9562:
[----:B------:R-:W-:Y:S05]  /*17e40*/  BSYNC B0 ;  /* 0x0000000000007941 */ /* 0x000fea0003800000 */
.L_x_9561:
        /* <DEDUP_REMOVED lines=8> */
.L_x_9563:
        /* <DEDUP_REMOVED lines=8> */
.L_x_9564:
        /* <DEDUP_REMOVED lines=9> */
.L_x_9565:
[----:B------:R-:W-:Y:S02]  /*17fe0*/  IMAD.MOV.U32 R13, RZ, RZ, R10 ;  /* 0x000000ffff0d7224 */ /* 0x000fe400078e000a */
[----:B------:R-:W-:Y:S01]  /*17ff0*/  IMAD.MOV.U32 R12, RZ, RZ, 0x2 ;  /* 0x00000002ff0c7424 */ /* 0x000fe200078e00ff */
[----:B------:R-:W-:-:S13]  /*18000*/  IADD3 R2, P0, R34, R14, RZ ;  /* 0x0000000e22027210 */ /* 0x000fda0007f1e0ff */
[----:B------:R-:W-:Y:S05]  /*18010*/  WARPSYNC.COLLECTIVE R15, `(.L_x_9566) ;  /* 0x000000000f087348 */ /* 0x000fea0003c00000 */
[----:B------:R0:W1:Y:S02]  /*18020*/  SHFL.IDX P6, R14, R13, R12, R11 ;  /* 0x0000000c0d0e7389 */ /* 0x00006400000c000b */
[----:B01----:R-:W-:Y:S01]  /*18030*/  ENDCOLLECTIVE ;  /* 0x000000000000791b */ /* 0x003fe20003800000 */
.L_x_9566:
        /* <DEDUP_REMOVED lines=10> */
.L_x_9567:
[----:B------:R-:W-:Y:S01]  /*180e0*/  MOV R13, R10 ;  /* 0x0000000a000d7202 */ /* 0x000fe20000000f00 */
[----:B------:R-:W-:Y:S02]  /*180f0*/  IMAD.MOV.U32 R12, RZ, RZ, 0x3 ;  /* 0x00000003ff0c7424 */ /* 0x000fe400078e00ff */
[----:B------:R-:W-:-:S07]  /*18100*/  IMAD.MOV.U32 R2, RZ, RZ, R14 ;  /* 0x000000ffff027224 */ /* 0x000fce00078e000e */
[----:B------:R-:W-:Y:S05]  /*18110*/  WARPSYNC.COLLECTIVE R15, `(.L_x_9568) ;  /* 0x000000000f087348 */ /* 0x000fea0003c00000 */
[----:B------:R0:W1:Y:S02]  /*18120*/  SHFL.IDX P6, R14, R13, R12, R11 ;  /* 0x0000000c0d0e7389 */ /* 0x00006400000c000b */
[----:B01----:R-:W-:Y:S01]  /*18130*/  ENDCOLLECTIVE ;  /* 0x000000000000791b */ /* 0x003fe20003800000 */
.L_x_9568:
        /* <DEDUP_REMOVED lines=11> */
.L_x_9569:
[----:B------:R-:W-:Y:S02]  /*181f0*/  IMAD.MOV.U32 R13, RZ, RZ, R10 ;  /* 0x000000ffff0d7224 */ /* 0x000fe400078e000a */
[----:B------:R-:W-:Y:S01]  /*18200*/  IMAD.MOV.U32 R12, RZ, RZ, 0x4 ;  /* 0x00000004ff0c7424 */ /* 0x000fe200078e00ff */
[----:B------:R-:W-:-:S13]  /*18210*/  IADD3 R2, P0, R34, R14, RZ ;  /* 0x0000000e22027210 */ /* 0x000fda0007f1e0ff */
[----:B------:R-:W-:Y:S05]  /*18220*/  WARPSYNC.COLLECTIVE R15, `(.L_x_9570) ;  /* 0x000000000f087348 */ /* 0x000fea0003c00000 */
[----:B------:R0:W1:Y:S02]  /*18230*/  SHFL.IDX P6, R14, R13, R12, R11 ;  /* 0x0000000c0d0e7389 */ /* 0x00006400000c000b */
[----:B01----:R-:W-:Y:S01]  /*18240*/  ENDCOLLECTIVE ;  /* 0x000000000000791b */ /* 0x003fe20003800000 */
.L_x_9570:
        /* <DEDUP_REMOVED lines=10> */
.L_x_9571:
[----:B------:R-:W-:Y:S02]  /*182f0*/  IMAD.MOV.U32 R13, RZ, RZ, R10 ;  /* 0x000000ffff0d7224 */ /* 0x000fe400078e000a */
[----:B------:R-:W-:Y:S01]  /*18300*/  IMAD.MOV.U32 R12, RZ, RZ, 0x5 ;  /* 0x00000005ff0c7424 */ /* 0x000fe200078e00ff */
[----:B------:R-:W-:-:S07]  /*18310*/  MOV R2, R14 ;  /* 0x0000000e00027202 */ /* 0x000fce0000000f00 */
[----:B------:R-:W-:Y:S05]  /*18320*/  WARPSYNC.COLLECTIVE R15, `(.L_x_9572) ;  /* 0x000000000f087348 */ /* 0x000fea0003c00000 */
[----:B------:R0:W1:Y:S02]  /*18330*/  SHFL.IDX P6, R14, R13, R12, R11 ;  /* 0x0000000c0d0e7389 */ /* 0x00006400000c000b */
[----:B01----:R-:W-:Y:S01]  /*18340*/  ENDCOLLECTIVE ;  /* 0x000000000000791b */ /* 0x003fe20003800000 */
.L_x_9572:
        /* <DEDUP_REMOVED lines=11> */
.L_x_9573:
[----:B------:R-:W-:Y:S02]  /*18400*/  IMAD.MOV.U32 R13, RZ, RZ, R10 ;  /* 0x000000ffff0d7224 */ /* 0x000fe400078e000a */
[----:B------:R-:W-:Y:S01]  /*18410*/  IMAD.MOV.U32 R12, RZ, RZ, 0x6 ;  /* 0x00000006ff0c7424 */ /* 0x000fe200078e00ff */
[----:B------:R-:W-:-:S13]  /*18420*/  IADD3 R2, P0, R34, R14, RZ ;  /* 0x0000000e22027210 */ /* 0x000fda0007f1e0ff */
[----:B------:R-:W-:Y:S05]  /*18430*/  WARPSYNC.COLLECTIVE R15, `(.L_x_9574) ;  /* 0x000000000f087348 */ /* 0x000fea0003c00000 */
[----:B------:R0:W1:Y:S02]  /*18440*/  SHFL.IDX P6, R14, R13, R12, R11 ;  /* 0x0000000c0d0e7389 */ /* 0x00006400000c000b */
[----:B01----:R-:W-:Y:S01]  /*18450*/  ENDCOLLECTIVE ;  /* 0x000000000000791b */ /* 0x003fe20003800000 */
.L_x_9574:
        /* <DEDUP_REMOVED lines=10> */
.L_x_9575:
[----:B------:R-:W-:Y:S02]  /*18500*/  IMAD.MOV.U32 R13, RZ, RZ, R10 ;  /* 0x000000ffff0d7224 */ /* 0x000fe400078e000a */
[----:B------:R-:W-:Y:S02]  /*18510*/  IMAD.MOV.U32 R12, RZ, RZ, 0x7 ;  /* 0x00000007ff0c7424 */ /* 0x000fe400078e00ff */
[----:B------:R-:W-:-:S07]  /*18520*/  IMAD.MOV.U32 R2, RZ, RZ, R14 ;  /* 0x000000ffff027224 */ /* 0x000fce00078e000e */
[----:B------:R-:W-:Y:S05]  /*18530*/  WARPSYNC.COLLECTIVE R15, `(.L_x_9576) ;  /* 0x000000000f087348 */ /* 0x000fea0003c00000 */
[----:B------:R0:W1:Y:S02]  /*18540*/  SHFL.IDX P6, R14, R13, R12, R11 ;  /* 0x0000000c0d0e7389 */ /* 0x00006400000c000b */
[----:B01----:R-:W-:Y:S01]  /*18550*/  ENDCOLLECTIVE ;  /* 0x000000000000791b */ /* 0x003fe20003800000 */
.L_x_9576:
        /* <DEDUP_REMOVED lines=11> */
.L_x_9577:
[----:B------:R-:W-:Y:S02]  /*18610*/  IMAD.MOV.U32 R13, RZ, RZ, R9 ;  /* 0x000000ffff0d7224 */ /* 0x000fe400078e0009 */
[----:B------:R-:W-:Y:S02]  /*18620*/  IMAD.MOV.U32 R12, RZ, RZ, RZ ;  /* 0x000000ffff0c7224 */ /* 0x000fe400078e00ff */
[----:B------:R-:W-:-:S07]  /*18630*/  IMAD.MOV.U32 R4, RZ, RZ, R14 ;  /* 0x000000ffff047224 */ /* 0x000fce00078e000e */
[----:B------:R-:W-:Y:S05]  /*18640*/  WARPSYNC.COLLECTIVE R15, `(.L_x_9578) ;  /* 0x000000000f087348 */ /* 0x000fea0003c00000 */
[----:B------:R0:W1:Y:S02]  /*18650*/  SHFL.IDX P6, R14, R13, R12, R11 ;  /* 0x0000000c0d0e7389 */ /* 0x00006400000c000b */
[----:B01----:R-:W-:Y:S01]  /*18660*/  ENDCOLLECTIVE ;  /* 0x000000000000791b */ /* 0x003fe20003800000 */
.L_x_9578:
        /* <DEDUP_REMOVED lines=11> */
.L_x_9579:
[----:B------:R-:W-:Y:S02]  /*18720*/  IMAD.MOV.U32 R13, RZ, RZ, R9 ;  /* 0x000000ffff0d7224 */ /* 0x000fe400078e0009 */
[----:B------:R-:W-:Y:S02]  /*18730*/  IMAD.MOV.U32 R12, RZ, RZ, 0x1 ;  /* 0x00000001ff0c7424 */ /* 0x000fe400078e00ff */
[----:B------:R-:W-:-:S07]  /*18740*/  IMAD.MOV.U32 R2, RZ, RZ, R14 ;  /* 0x000000ffff027224 */ /* 0x000fce00078e000e */
[----:B------:R-:W-:Y:S05]  /*18750*/  WARPSYNC.COLLECTIVE R15, `(.L_x_9580) ;  /* 0x000000000f087348 */ /* 0x000fea0003c00000 */
[----:B------:R0:W1:Y:S02]  /*18760*/  SHFL.IDX P6, R14, R13, R12, R11 ;  /* 0x0000000c0d0e7389 */ /* 0x00006400000c000b */
[----:B01----:R-:W-:Y:S01]  /*18770*/  ENDCOLLECTIVE ;  /* 0x000000000000791b */ /* 0x003fe20003800000 */
.L_x_9580:
        /* <DEDUP_REMOVED lines=11> */
.L_x_9581:
[----:B------:R-:W-:Y:S01]  /*18830*/  IMAD.MOV.U32 R19, RZ, RZ, R14 ;  /* 0x000000ffff137224 */ /* 0x000fe200078e000e */
[----:B------:R-:W-:Y:S06]  /*18840*/  BRA `(.L_x_9582) ;  /* 0xffffffac00647947 */ /* 0x000fec000383ffff */
.L_x_9435:
[----:B0-----:R0:W1:Y:S02]  /*18850*/  SYNCS.PHASECHK.TRANS64.TRYWAIT P2, [R3+URZ+0x22870], R0 ;  /* 0x02287000030075a7 */ /* 0x001064000804017f */
[----:B-1----:R-:W-:Y:S05]  /*18860*/  @!P2 NANOSLEEP.SYNCS 0x989680 ;  /* 0x009896800000a95d */ /* 0x002fea0003900000 */
[----:B------:R-:W1:Y:S02]  /*18870*/  @!P2 SYNCS.PHASECHK.TRANS64 P2, [R3+URZ+0x22870], R0 ;  /* 0x022870000300a5a7 */ /* 0x000e64000804007f */
[----:B-1----:R-:W-:Y:S05]  /*18880*/  @!P2 BRA `(.L_x_9435) ;  /* 0xfffffffc00f0a947 */ /* 0x002fea000383ffff */
[----:B------:R-:W-:Y:S05]  /*18890*/  BRA `(.L_x_9583) ;  /* 0xffffffac00c87947 */ /* 0x000fea000383ffff */
.L_x_9437:
[----:B0-----:R0:W1:Y:S02]  /*188a0*/  SYNCS.PHASECHK.TRANS64.TRYWAIT P2, [R3+URZ+0x22860], R0 ;  /* 0x02286000030075a7 */ /* 0x001064000804017f */
[----:B-1----:R-:W-:Y:S05]  /*188b0*/  @!P2 NANOSLEEP.SYNCS 0x989680 ;  /* 0x009896800000a95d */ /* 0x002fea0003900000 */
[----:B------:R-:W1:Y:S02]  /*188c0*/  @!P2 SYNCS.PHASECHK.TRANS64 P2, [R3+URZ+0x22860], R0 ;  /* 0x022860000300a5a7 */ /* 0x000e64000804007f */
[----:B-1----:R-:W-:Y:S05]  /*188d0*/  @!P2 BRA `(.L_x_9437) ;  /* 0xfffffffc00f0a947 */ /* 0x002fea000383ffff */
[----:B------:R-:W-:Y:S05]  /*188e0*/  BRA `(.L_x_9584) ;  /* 0xffffffac00d87947 */ /* 0x000fea000383ffff */
.L_x_9445:
[----:B0-----:R0:W1:Y:S02]  /*188f0*/  SYNCS.PHASECHK.TRANS64.TRYWAIT P2, [R3+URZ+0x22870], R0 ;  /* 0x02287000030075a7 */ /* 0x001064000804017f */
[----:B-1----:R-:W-:Y:S05]  /*18900*/  @!P2 NANOSLEEP.SYNCS 0x989680 ;  /* 0x009896800000a95d */ /* 0x002fea0003900000 */
[----:B------:R-:W1:Y:S02]  /*18910*/  @!P2 SYNCS.PHASECHK.TRANS64 P2, [R3+URZ+0x22870], R0 ;  /* 0x022870000300a5a7 */ /* 0x000e64000804007f */
[----:B-1----:R-:W-:Y:S05]  /*18920*/  @!P2 BRA `(.L_x_9445) ;  /* 0xfffffffc00f0a947 */ /* 0x002fea000383ffff */
[----:B------:R-:W-:Y:S05]  /*18930*/  BRA `(.L_x_9585) ;  /* 0xffffffb400cc7947 */ /* 0x000fea000383ffff */
.L_x_9447:
[----:B0-----:R0:W1:Y:S02]  /*18940*/  SYNCS.PHASECHK.TRANS64.TRYWAIT P2, [R3+URZ+0x22860], R0 ;  /* 0x02286000030075a7 */ /* 0x001064000804017f */
[----:B-1----:R-:W-:Y:S05]  /*18950*/  @!P2 NANOSLEEP.SYNCS 0x989680 ;  /* 0x009896800000a95d */ /* 0x002fea0003900000 */
[----:B------:R-:W1:Y:S02]  /*18960*/  @!P2 SYNCS.PHASECHK.TRANS64 P2, [R3+URZ+0x22860], R0 ;  /* 0x022860000300a5a7 */ /* 0x000e64000804007f */
[----:B-1----:R-:W-:Y:S05]  /*18970*/  @!P2 BRA `(.L_x_9447) ;  /* 0xfffffffc00f0a947 */ /* 0x002fea000383ffff */
[----:B------:R-:W-:Y:S05]  /*18980*/  BRA `(.L_x_9586) ;  /* 0xffffffb400dc7947 */ /* 0x000fea000383ffff */
.L_x_9454:
[----:B-1----:R1:W2:Y:S02]  /*18990*/  SYNCS.PHASECHK.TRANS64.TRYWAIT P0, [R4+URZ+0x22820], R0 ;  /* 0x02282000040075a7 */ /* 0x0022a4000800017f */
[----:B--2---:R-:W-:Y:S05]  /*189a0*/  @!P0 NANOSLEEP.SYNCS 0x989680 ;  /* 0x009896800000895d */ /* 0x004fea0003900000 */
[----:B------:R-:W2:Y:S02]  /*189b0*/  @!P0 SYNCS.PHASECHK.TRANS64 P0, [R4+URZ+0x22820], R0 ;  /* 0x02282000040085a7 */ /* 0x000ea4000800007f */
[----:B--2---:R-:W-:Y:S05]  /*189c0*/  @!P0 BRA `(.L_x_9454) ;  /* 0xfffffffc00f08947 */ /* 0x004fea000383ffff */
[----:B------:R-:W-:Y:S05]  /*189d0*/  BRA `(.L_x_9587) ;  /* 0xffffffc000087947 */ /* 0x000fea000383ffff */
.L_x_9455:
        /* <DEDUP_REMOVED lines=11> */
.L_x_9589:
[----:B------:R-:W-:Y:S05]  /*18a90*/  BSYNC B0 ;  /* 0x0000000000007941 */ /* 0x000fea0003800000 */
.L_x_9588:
[----:B------:R-:W-:Y:S05]  /*18aa0*/  BRA `(.L_x_9590) ;  /* 0xffffffbc00f07947 */ /* 0x000fea000383ffff */
.L_x_9458:
[----:B------:R-:W-:Y:S01]  /*18ab0*/  BSSY B1, `(.L_x_9591) ;  /* 0x0000006000017945 */ /* 0x000fe20003800000 */
[----:B------:R-:W-:-:S07]  /*18ac0*/  IMAD.MOV.U32 R15, RZ, RZ, -0x1 ;  /* 0xffffffffff0f7424 */ /* 0x000fce00078e00ff */
[----:B01----:R-:W-:Y:S05]  /*18ad0*/  WARPSYNC.COLLECTIVE R15, `(.L_x_9592) ;  /* 0x000000000f0c7348 */ /* 0x003fea0003c00000 */
[----:B------:R-:W-:Y:S02]  /*18ae0*/  ELECT P6, UR62, PT ;  /* 0x00000000003e782f */ /* 0x000fe400038c0000 */
[----:B------:R-:W-:Y:S01]  /*18af0*/  MOV R14, UR62 ;  /* 0x0000003e000e7c02 */ /* 0x000fe20008000f00 */
[----:B01----:R-:W-:Y:S10]  /*18b00*/  ENDCOLLECTIVE ;  /* 0x000000000000791b */ /* 0x003ff40003800000 */
.L_x_9592:
[----:B------:R-:W-:Y:S05]  /*18b10*/  BSYNC B1 ;  /* 0x0000000000017941 */ /* 0x000fea0003800000 */
.L_x_9591:
[----:B------:R-:W-:Y:S05]  /*18b20*/  BRA `(.L_x_9593) ;  /* 0xffffffbc00e87947 */ /* 0x000fea000383ffff */
.L_x_9460:
[----:B-1----:R1:W2:Y:S02]  /*18b30*/  SYNCS.PHASECHK.TRANS64.TRYWAIT P1, [R5+URZ+0x22840], R0 ;  /* 0x02284000050075a7 */ /* 0x0022a4000802017f */
[----:B--2---:R-:W-:Y:S05]  /*18b40*/  @!P1 NANOSLEEP.SYNCS 0x989680 ;  /* 0x009896800000995d */ /* 0x004fea0003900000 */
[----:B------:R-:W2:Y:S02]  /*18b50*/  @!P1 SYNCS.PHASECHK.TRANS64 P1, [R5+URZ+0x22840], R0 ;  /* 0x02284000050095a7 */ /* 0x000ea4000802007f */
[----:B--2---:R-:W-:Y:S05]  /*18b60*/  @!P1 BRA `(.L_x_9460) ;  /* 0xfffffffc00f09947 */ /* 0x004fea000383ffff */
[----:B------:R-:W-:Y:S05]  /*18b70*/  BRA `(.L_x_9594) ;  /* 0xffffffc000087947 */ /* 0x000fea000383ffff */
.L_x_9462:
[----:B--2---:R2:W3:Y:S02]  /*18b80*/  SYNCS.PHASECHK.TRANS64.TRYWAIT P1, [R31+URZ+0x22840], R2 ;  /* 0x022840021f0075a7 */ /* 0x0044e4000802017f */
[----:B---3--:R-:W-:Y:S05]  /*18b90*/  @!P1 NANOSLEEP.SYNCS 0x989680 ;  /* 0x009896800000995d */ /* 0x008fea0003900000 */
[----:B------:R-:W3:Y:S02]  /*18ba0*/  @!P1 SYNCS.PHASECHK.TRANS64 P1, [R31+URZ+0x22840], R2 ;  /* 0x022840021f0095a7 */ /* 0x000ee4000802007f */
[----:B---3--:R-:W-:Y:S05]  /*18bb0*/  @!P1 BRA `(.L_x_9462) ;  /* 0xfffffffc00f09947 */ /* 0x008fea000383ffff */
[----:B------:R-:W-:Y:S05]  /*18bc0*/  BRA `(.L_x_9595) ;  /* 0xffffffc000147947 */ /* 0x000fea000383ffff */
.L_x_9464:
[----:B---3--:R3:W4:Y:S02]  /*18bd0*/  SYNCS.PHASECHK.TRANS64.TRYWAIT P1, [R5+URZ+0x22860], R0 ;  /* 0x02286000050075a7 */ /* 0x008724000802017f */
[----:B----4-:R-:W-:Y:S05]  /*18be0*/  @!P1 NANOSLEEP.SYNCS 0x989680 ;  /* 0x009896800000995d */ /* 0x010fea0003900000 */
[----:B------:R-:W4:Y:S02]  /*18bf0*/  @!P1 SYNCS.PHASECHK.TRANS64 P1, [R5+URZ+0x22860], R0 ;  /* 0x02286000050095a7 */ /* 0x000f24000802007f */
[----:B----4-:R-:W-:Y:S05]  /*18c00*/  @!P1 BRA `(.L_x_9464) ;  /* 0xfffffffc00f09947 */ /* 0x010fea000383ffff */
[----:B------:R-:W-:Y:S05]  /*18c10*/  BRA `(.L_x_9596) ;  /* 0xffffffc000107947 */ /* 0x000fea000383ffff */
.L_x_9466:
[----:B----4-:R4:W0:Y:S02]  /*18c20*/  SYNCS.PHASECHK.TRANS64.TRYWAIT P1, [R31+URZ+0x22860], R2 ;  /* 0x022860021f0075a7 */ /* 0x010824000802017f */
[----:B0-----:R-:W-:Y:S05]  /*18c30*/  @!P1 NANOSLEEP.SYNCS 0x989680 ;  /* 0x009896800000995d */ /* 0x001fea0003900000 */
[----:B------:R-:W0:Y:S02]  /*18c40*/  @!P1 SYNCS.PHASECHK.TRANS64 P1, [R31+URZ+0x22860], R2 ;  /* 0x022860021f0095a7 */ /* 0x000e24000802007f */
[----:B0-----:R-:W-:Y:S05]  /*18c50*/  @!P1 BRA `(.L_x_9466) ;  /* 0xfffffffc00f09947 */ /* 0x001fea000383ffff */
[----:B------:R-:W-:Y:S05]  /*18c60*/  BRA `(.L_x_9597) ;  /* 0xffffffc0000c7947 */ /* 0x000fea000383ffff */
.L_x_9468:
[----:B------:R0:W0:Y:S02]  /*18c70*/  SYNCS.PHASECHK.TRANS64.TRYWAIT P1, [R5+URZ+0x22880], R0 ;  /* 0x02288000050075a7 */ /* 0x000024000802017f */
[----:B0-----:R-:W-:Y:S05]  /*18c80*/  @!P1 NANOSLEEP.SYNCS 0x989680 ;  /* 0x009896800000995d */ /* 0x001fea0003900000 */
[----:B------:R-:W0:Y:S02]  /*18c90*/  @!P1 SYNCS.PHASECHK.TRANS64 P1, [R5+URZ+0x22880], R0 ;  /* 0x02288000050095a7 */ /* 0x000e24000802007f */
[----:B0-----:R-:W-:Y:S05]  /*18ca0*/  @!P1 BRA `(.L_x_9468) ;  /* 0xfffffffc00f09947 */ /* 0x001fea000383ffff */
[----:B------:R-:W-:Y:S05]  /*18cb0*/  BRA `(.L_x_9598) ;  /* 0xffffffc000087947 */ /* 0x000fea000383ffff */
.L_x_9599:
        /* <DEDUP_REMOVED lines=12> */
.L_x_15849:


//--------------------- .text._ZN7cutlass13device_kernelIN5flash11enable_sm90INS1_16FlashAttnFwdSm90INS1_25CollectiveMainloopFwdSm90ILi2EN4cute5tupleIJNS5_1CILi1EEES8_S8_EEENS6_IJNS7_ILi128EEENS7_ILi160EEESA_EEELi128ENS_12float_e4m3_tEfNS_4arch4Sm90ELb1ELb0ELb1ELb1ELb1ELb0ELb0ELb1ELb1ELb1ELb0ELb0EEENS1_21CollectiveEpilogueFwdINS6_IJSA_SA_SB_EEES9_NS_10bfloat16_tESF_Li256ELb1ELb1ELb0ELb1EEENS1_36VarlenDynamicPersistentTileSchedulerILi128ELi160ELi256ELi128ELb0ELb1ELb1ELb1ELb1ELb1EEEEEEEEEvNT_6ParamsE --------------------------
	.section	.text._ZN7cutlass13device_kernelIN5flash11enable_sm90INS1_16FlashAttnFwdSm90INS1_25CollectiveMainloopFwdSm90ILi2EN4cute5tupleIJNS5_1CILi1EEES8_S8_EEENS6_IJNS7_ILi128EEENS7_ILi160EEESA_EEELi128ENS_12float_e4m3_tEfNS_4arch4Sm90ELb1ELb0ELb1ELb1ELb1ELb0ELb0ELb1ELb1ELb1ELb0ELb0EEENS1_21CollectiveEpilogueFwdINS6_IJSA_SA_SB_EEES9_NS_10bfloat16_tESF_Li256ELb1ELb1ELb0ELb1EEENS1_36VarlenDynamicPersistentTileSchedulerILi128ELi160ELi256ELi128ELb0ELb1ELb1ELb1ELb1ELb1EEEEEEEEEvNT_6ParamsE,"ax",@progbits
	.align	128
.text._ZN7cutlass13device_kernelIN5flash11enable_sm90INS1_16FlashAttnFwdSm90INS1_25CollectiveMainloopFwdSm90ILi2EN4cute5tupleIJNS5_1CILi1EEES8_S8_EEENS6_IJNS7_ILi128EEENS7_ILi160EEESA_EEELi128ENS_12float_e4m3_tEfNS_4arch4Sm90ELb1ELb0ELb1ELb1ELb1ELb0ELb0ELb1ELb1ELb1ELb0ELb0EEENS1_21CollectiveEpilogueFwdINS6_IJSA_SA_SB_EEES9_NS_10bfloat16_tESF_Li256ELb1ELb1ELb0ELb1EEENS1_36VarlenDynamicPersistentTileSchedulerILi128ELi160ELi256ELi128ELb0ELb1ELb1ELb1ELb1ELb1EEEEEEEEEvNT_6ParamsE:
        .type           _ZN7cutlass13device_kernelIN5flash11enable_sm90INS1_16FlashAttnFwdSm90INS1_25CollectiveMainloopFwdSm90ILi2EN4cute5tupleIJNS5_1CILi1EEES8_S8_EEENS6_IJNS7_ILi128EEENS7_ILi160EEESA_EEELi128ENS_12float_e4m3_tEfNS_4arch4Sm90ELb1ELb0ELb1ELb1ELb1ELb0ELb0ELb1ELb1ELb1ELb0ELb0EEENS1_21CollectiveEpilogueFwdINS6_IJSA_SA_SB_EEES9_NS_10bfloat16_tESF_Li256ELb1ELb1ELb0ELb1EEENS1_36VarlenDynamicPersistentTileSchedulerILi128ELi160ELi256ELi128ELb0ELb1ELb1ELb1ELb1ELb1EEEEEEEEEvNT_6ParamsE,@function
        .size           _ZN7cutlass13device_kernelIN5flash11enable_sm90INS1_16FlashAttnFwdSm90INS1_25CollectiveMainloopFwdSm90ILi2EN4cute5tupleIJNS5_1CILi1EEES8_S8_EEENS6_IJNS7_ILi128EEENS7_ILi160EEESA_EEELi128ENS_12float_e4m3_tEfNS_4arch4Sm90ELb1ELb0ELb1ELb1ELb1ELb0ELb0ELb1ELb1ELb1ELb0ELb0EEENS1_21CollectiveEpilogueFwdINS6_IJSA_SA_SB_EEES9_NS_10bfloat16_tESF_Li256ELb1ELb1ELb0ELb1EEENS1_36VarlenDynamicPersistentTileSchedulerILi128ELi160ELi256ELi128ELb0ELb1ELb1ELb1ELb1ELb1EEEEEEEEEvNT_6ParamsE,(.L_x_15850 - _ZN7cutlass13device_kernelIN5flash11enable_sm90INS1_16FlashAttnFwdSm90INS1_25CollectiveMainloopFwdSm90ILi2EN4cute5tupleIJNS5_1CILi1EEES8_S8_EEENS6_IJNS7_ILi128EEENS7_ILi160EEESA_EEELi128ENS_12float_e4m3_tEfNS_4arch4Sm90ELb1ELb0ELb1ELb1ELb1ELb0ELb0ELb1ELb1ELb1ELb0ELb0EEENS1_21CollectiveEpilogueFwdINS6_IJSA_SA_SB_EEES9_NS_10bfloat16_tESF_Li256ELb1ELb1ELb0ELb1EEENS1_36VarlenDynamicPersistentTileSchedulerILi128ELi160ELi256ELi128ELb0ELb1ELb1ELb1ELb1ELb1EEEEEEEEEvNT_6ParamsE)
        .other          _ZN7cutlass13device_kernelIN5flash11enable_sm90INS1_16FlashAttnFwdSm90INS1_25CollectiveMainloopFwdSm90ILi2EN4cute5tupleIJNS5_1CILi1EEES8_S8_EEENS6_IJNS7_ILi128EEENS7_ILi160EEESA_EEELi128ENS_12float_e4m3_tEfNS_4arch4Sm90ELb1ELb0ELb1ELb1ELb1ELb0ELb0ELb1ELb1ELb1ELb0ELb0EEENS1_21CollectiveEpilogueFwdINS6_IJSA_SA_SB_EEES9_NS_10bfloat16_tESF_Li256ELb1ELb1ELb0ELb1EEENS1_36VarlenDynamicPersistentTileSchedulerILi128ELi160ELi256ELi128ELb0ELb1ELb1ELb1ELb1ELb1EEEEEEEEEvNT_6ParamsE,@"STO_CUDA_ENTRY STV_DEFAULT"
_ZN7cutlass13device_kernelIN5flash11enable_sm90INS1_16FlashAttnFwdSm90INS1_25CollectiveMainloopFwdSm90ILi2EN4cute5tupleIJNS5_1CILi1EEES8_S8_EEENS6_IJNS7_ILi128EEENS7_ILi160EEESA_EEELi128ENS_12float_e4m3_tEfNS_4arch4Sm90ELb1ELb0ELb1ELb1ELb1ELb0ELb0ELb1ELb1ELb1ELb0ELb0EEENS1_21CollectiveEpilogueFwdINS6_IJSA_SA_SB_EEES9_NS_10bfloat16_tESF_Li256ELb1ELb1ELb0ELb1EEENS1_36VarlenDynamicPersistentTileSchedulerILi128ELi160ELi256ELi128ELb0ELb1ELb1ELb1ELb1ELb1EEEEEEEEEvNT_6ParamsE:
        /* <DEDUP_REMOVED lines=45> */
.L_x_9600:
        /* <DEDUP_REMOVED lines=22> */
.L_x_9601:
        /* <DEDUP_REMOVED lines=18> */
.L_x_9602:
        /* <DEDUP_REMOVED lines=22> */
.L_x_9603:
        /* <DEDUP_REMOVED lines=24> */
.L_x_9604:
        /* <DEDUP_REMOVED lines=8> */
.L_x_9606:
        /* <DEDUP_REMOVED lines=38> */
[----:B------:R-:W-:Y:S01]  /*0b10*/  LEA.HI R6, R9, R188, RZ, 0x2 ;  /* 0x000000bc09067211 */ /* 0x000fe200078f10ff */
[----:B------:R-:W-:Y:S01]  /*0b20*/  IMAD R191, R5, 0x40, R4 ;  /* 0x0000004005bf7824 */ /* 0x000fe200078e0204 */
[----:B------:R-:W-:Y:S02]  /*0b30*/  LEA.HI R2, R2, R7, RZ, 0x1 ;  /* 0x0000000702027211 */ /* 0x000fe400078f08ff */
[--C-:B------:R-:W-:Y:S02]  /*0b40*/  SHF.R.S32.HI R8, RZ, 0x2, R6.reuse ;  /* 0x00000002ff087819 */ /* 0x100fe40000011406 */
[----:B------:R-:W-:Y:S02]  /*0b50*/  SHF.R.S32.HI R11, RZ, 0x1f, R6 ;  /* 0x0000001fff0b7819 */ /* 0x000fe40000011406 */
[----:B------:R-:W-:Y:S02]  /*0b60*/  LOP3.LUT R5, R10, 0xfffffffc, RZ, 0xc0, !PT ;  /* 0xfffffffc0a057812 */ /* 0x000fe400078ec0ff */
[----:B------:R-:W-:-:S02]  /*0b70*/  LEA.HI R3, R3, R194, RZ, 0x3 ;  /* 0x000000c203037211 */ /* 0x000fc400078f18ff */
[----:B------:R-:W-:Y:S02]  /*0b80*/  LEA.HI R11, R11, R8, RZ, 0x3 ;  /* 0x000000080b0b7211 */ /* 0x000fe400078f18ff */
[----:B------:R-:W-:Y:S02]  /*0b90*/  SHF.R.S32.HI R189, RZ, 0x7, R0 ;  /* 0x00000007ffbd7819 */ /* 0x000fe40000011400 */
[----:B------:R-:W-:Y:S02]  /*0ba0*/  LOP3.LUT R2, R2, 0x1ffffffe, RZ, 0xc0, !PT ;  /* 0x1ffffffe02027812 */ /* 0x000fe400078ec0ff */
[----:B------:R-:W-:Y:S02]  /*0bb0*/  IADD3 R4, R194, -R5, RZ ;  /* 0x80000005c2047210 */ /* 0x000fe40007ffe0ff */
[----:B------:R-:W-:Y:S01]  /*0bc0*/  LOP3.LUT R5, R3, 0xfffffff8, RZ, 0xc0, !PT ;  /* 0xfffffff803057812 */ /* 0x000fe200078ec0ff */
[----:B------:R-:W-:Y:S01]  /*0bd0*/  IMAD.IADD R2, R7, 0x1, -R2 ;  /* 0x0000000107027824 */ /* 0x000fe200078e0a02 */
[----:B------:R-:W-:-:S02]  /*0be0*/  LOP3.LUT R11, R11, 0xfffffff8, RZ, 0xc0, !PT ;  /* 0xfffffff80b0b7812 */ /* 0x000fc400078ec0ff */
        /* <DEDUP_REMOVED lines=15> */
[----:B------:R-:W-:Y:S01]  /*0ce0*/  IMAD.IADD R7, R4, 0x1, -R7 ;  /* 0x0000000104077824 */ /* 0x000fe200078e0a07 */
[----:B------:R-:W-:Y:S01]  /*0cf0*/  SHF.R.S32.HI R193, RZ, 0x1f, R16 ;  /* 0x0000001fffc17819 */ /* 0x000fe20000011410 */
[----:B------:R-:W-:Y:S01]  /*0d00*/  IMAD R190, R0, 0x40, R9 ;  /* 0x0000004000be7824 */ /* 0x000fe200078e0209 */
[----:B------:R-:W-:-:S02]  /*0d10*/  SHF.R.S32.HI R192, RZ, 0x1f, R19 ;  /* 0x0000001fffc07819 */ /* 0x000fc40000011413 */
[----:B------:R-:W-:Y:S01]  /*0d20*/  IADD3 R17, R188, -R17, RZ ;  /* 0x80000011bc117210 */ /* 0x000fe20007ffe0ff */
[----:B------:R-:W-:-:S07]  /*0d30*/  IMAD R18, R7, 0x8, R190 ;  /* 0x0000000807127824 */ /* 0x000fce00078e02be */
.L_x_9666:
        /* <DEDUP_REMOVED lines=51> */
.L_x_9607:
[----:B------:R-:W-:Y:S01]  /*1070*/  UMOV UR39, UR48 ;  /* 0x0000003000277c82 */ /* 0x000fe20008000000 */
[----:B------:R-:W-:Y:S05]  /*1080*/  @!P1 BRA `(.L_x_9608) ;  /* 0x00000000001c9947 */ /* 0x000fea0003800000 */
[----:B------:R-:W-:-:S04]  /*1090*/  ULEA UR4, UP0, UR37, UR8, 0x2 ;  /* 0x0000000825047291 */ /* 0x000fc8000f80103f */
[----:B------:R-:W-:Y:S02]  /*10a0*/  ULEA.HI.X UR6, UR37, UR9, UR38, 0x2, UP0 ;  /* 0x0000000925067291 */ /* 0x000fe400080f1426 */
[----:B------:R-:W-:-:S04]  /*10b0*/  IMAD.U32 R2, RZ, RZ, UR4 ;  /* 0x00000004ff027e24 */ /* 0x000fc8000f8e00ff */
[----:B------:R-:W-:-:S05]  /*10c0*/  MOV R3, UR6 ;  /* 0x0000000600037c02 */ /* 0x000fca0008000f00 */
[----:B------:R-:W2:Y:S02]  /*10d0*/  LDG.E R2, desc[UR52][R2.64] ;  /* 0x0000003402027981 */ /* 0x000ea4000c1e1900 */
[----:B--2---:R-:W-:Y:S01]  /*10e0*/  R2UR UR4, R2 ;  /* 0x00000000020472ca */ /* 0x004fe200000e0000 */
[----:B------:R-:W-:-:S14]  /*10f0*/  BRA `(.L_x_9609) ;  /* 0x0000000000347947 */ /* 0x000fdc0003800000 */
.L_x_9608:
        /* <DEDUP_REMOVED lines=13> */
.L_x_9609:
        /* <DEDUP_REMOVED lines=49> */
[----:B------:R-:W-:Y:S01]  /*14e0*/  IMAD.MOV.U32 R34, RZ, RZ, RZ ;  /* 0x000000ffff227224 */ /* 0x000fe200078e00ff */
[----:B------:R-:W-:Y:S02]  /*14f0*/  CS2R R88, SRZ ;  /* 0x0000000000587805 */ /* 0x000fe4000001ff00 */
[----:B------:R-:W-:Y:S01]  /*1500*/  CS2R R48, SRZ ;  /* 0x0000000000307805 */ /* 0x000fe2000001ff00 */
[----:B------:R-:W-:Y:S01]  /*1510*/  UISETP.GE.AND UP0, UPT, UR54, 0x1, UPT ;  /* 0x000000013600788c */ /* 0x000fe2000bf06270 */
[----:B------:R-:W-:Y:S02]  /*1520*/  CS2R R90, SRZ ;  /* 0x00000000005a7805 */ /* 0x000fe4000001ff00 */
[----:B------:R-:W-:-:S02]  /*1530*/  CS2R R56, SRZ ;  /* 0x0000000000387805 */ /* 0x000fc4000001ff00 */
[----:B------:R-:W-:Y:S01]  /*1540*/  CS2R R92, SRZ ;  /* 0x00000000005c7805 */ /* 0x000fe2000001ff00 */
[----:B------:R-:W-:Y:S01]  /*1550*/  IMAD.MOV.U32 R65, RZ, RZ, RZ ;  /* 0x000000ffff417224 */ /* 0x000fe200078e00ff */
[----:B------:R-:W-:Y:S02]  /*1560*/  CS2R R94, SRZ ;  /* 0x00000000005e7805 */ /* 0x000fe4000001ff00 */
[----:B------:R-:W-:-:S13]  /*1570*/  PLOP3.LUT P1, PT, PT, PT, UP0, 0x80, 0x0 ;  /* 0x000000000000781c */ /* 0x000fda0003f2f008 */
[----:B------:R-:W-:Y:S05]  /*1580*/  @!P1 BRA `(.L_x_9610) ;  /* 0x000000b800d49947 */ /* 0x000fea0003800000 */
        /* <DEDUP_REMOVED lines=31> */
.L_x_9611:
        /* <DEDUP_REMOVED lines=35> */
[----:B------:R-:W-:Y:S01]  /*19b0*/  MOV R2, UR6 ;  /* 0x0000000600027c02 */ /* 0x000fe20008000f00 */
        /* <DEDUP_REMOVED lines=18> */
.L_x_9766:
[----:B------:R-:W-:Y:S05]  /*1ae0*/  @!P0 BRA `(.L_x_9613) ;  /* 0x0000000000048947 */ /* 0x000fea0003800000 */
[----:B------:R-:W-:Y:S01]  /*1af0*/  BPT.TRAP 0x1 ;  /* 0x000000040000795c */ /* 0x000fe20000300000 */
.L_x_9613:
[----:B------:R-:W-:Y:S02]  /*1b00*/  IMAD.U32 R2, RZ, RZ, UR44 ;  /* 0x0000002cff027e24 */ /* 0x000fe4000f8e00ff */
[----:B0-----:R-:W-:-:S03]  /*1b10*/  IMAD.U32 R3, RZ, RZ, UR45 ;  /* 0x0000002dff037e24 */ /* 0x001fc6000f8e00ff */
[----:B------:R-:W-:Y:S02]  /*1b20*/  LEA R2, R2, UR43, 0x3 ;  /* 0x0000002b02027c11 */ /* 0x000fe4000f8e18ff */
[----:B------:R-:W-:-:S04]  /*1b30*/  SHF.L.U32 R3, R3, 0x1f, RZ ;  /* 0x0000001f03037819 */ /* 0x000fc800000006ff */
[----:B------:R0:W1:Y:S01]  /*1b40*/  SYNCS.PHASECHK.TRANS64.TRYWAIT P1, [R2+URZ+0x22830], R3 ;  /* 0x02283003020075a7 */ /* 0x000062000802017f */
[----:B------:R-:W-:Y:S05]  /*1b50*/  @!P0 BRA `(.L_x_9614) ;  /* 0x0000000000048947 */ /* 0x000fea0003800000 */
[----:B------:R-:W-:Y:S01]  /*1b60*/  BPT.TRAP 0x1 ;  /* 0x000000040000795c */ /* 0x000fe20000300000 */
.L_x_9614:
[----:B-1----:R-:W-:Y:S05]  /*1b70*/  @P1 BRA `(.L_x_9615) ;  /* 0x0000000000081947 */ /* 0x002fea0003800000 */
[----:B------:R-:W1:Y:S02]  /*1b80*/  SYNCS.PHASECHK.TRANS64.TRYWAIT P1, [R2+URZ+0x22830], R3 ;  /* 0x02283003020075a7 */ /* 0x000e64000802017f */
[----:B-1----:R-:W-:Y:S05]  /*1b90*/  @!P1 BRA `(.L_x_9616) ;  /* 0x0000014c00609947 */ /* 0x002fea0003800000 */
.L_x_9615:
        /* <DEDUP_REMOVED lines=135> */
.L_x_9617:
[----:B------:R-:W-:Y:S01]  /*2410*/  UISETP.NE.AND UP0, UPT, UR51, URZ, UPT ;  /* 0x0000003f3300728c */ /* 0x000fe2000bf05270 */
[C---:B------:R-:W-:Y:S01]  /*2420*/  FMUL.FTZ R20, R0.reuse, R77 ;  /* 0x0000004d00147220 */ /* 0x040fe20000410000 */
[----:B------:R-:W-:Y:S01]  /*2430*/  FMUL.FTZ R7, R0, R58 ;  /* 0x0000003a00077220 */ /* 0x000fe20000410000 */
[----:B------:R-:W-:Y:S01]  /*2440*/  IADD3 R77, R18, UR40, RZ ;  /* 0x00000028124d7c10 */ /* 0x000fe2000fffe0ff */
[C---:B------:R-:W-:Y:S01]  /*2450*/  FMUL.FTZ R14, R0.reuse, R73 ;  /* 0x00000049000e7220 */ /* 0x040fe20000410000 */
[C---:B------:R-:W-:Y:S01]  /*2460*/  FMUL.FTZ R73, R0.reuse, R85 ;  /* 0x0000005500497220 */ /* 0x040fe20000410000 */
[----:B------:R-:W-:Y:S01]  /*2470*/  PLOP3.LUT P1, PT, PT, PT, UP0, 0x80, 0x0 ;  /* 0x000000000000781c */ /* 0x000fe20003f2f008 */
[----:B------:R2:W-:Y:S01]  /*2480*/  MUFU.TANH R85, R7 ;  /* 0x0000000700557308 */ /* 0x0005e20000002400 */
[----:B------:R-:W-:Y:S01]  /*2490*/  PLOP3.LUT P2, PT, PT, PT, UP0, 0x80, 0x0 ;  /* 0x000000000000781c */ /* 0x000fe20003f4f008 */
[C---:B------:R-:W-:Y:S01]  /*24a0*/  FMUL.FTZ R63, R0.reuse, R63 ;  /* 0x0000003f003f7220 */ /* 0x040fe20000410000 */
[----:B------:R-:W-:Y:S01]  /*24b0*/  UMOV UR7, 0xffffff60 ;  /* 0xffffff6000077882 */ /* 0x000fe20000000000 */
[----:B------:R-:W-:Y:S01]  /*24c0*/  @UP0 ULDC UR6, c[0x0][0x44c] ;  /* 0x0001130000060ab9 */ /* 0x000fe20000000800 */
[----:B------:R-:W-:Y:S01]  /*24d0*/  UIMAD UR7, UR54, UR7, 0xa1 ;  /* 0x000000a1360774a4 */ /* 0x000fe2000f8e0207 */
[C---:B------:R-:W-:Y:S01]  /*24e0*/  FMUL.FTZ R86, R0.reuse, R86 ;  /* 0x0000005600567220 */ /* 0x040fe20000410000 */
[C---:B------:R-:W-:Y:S01]  /*24f0*/  FMUL.FTZ R103, R0.reuse, R103 ;  /* 0x0000006700677220 */ /* 0x040fe20000410000 */
[----:B------:R3:W-:Y:S01]  /*2500*/  MUFU.TANH R105, R63 ;  /* 0x0000003f00697308 */ /* 0x0007e20000002400 */
[C---:B------:R-:W-:Y:S01]  /*2510*/  FMUL.FTZ R13, R0.reuse, R72 ;  /* 0x00000048000d7220 */ /* 0x040fe20000410000 */
[C---:B------:R-:W-:Y:S01]  /*2520*/  FMUL.FTZ R90, R0.reuse, R90 ;  /* 0x0000005a005a7220 */ /* 0x040fe20000410000 */
[----:B------:R-:W-:Y:S01]  /*2530*/  FMUL.FTZ R91, R0, R91 ;  /* 0x0000005b005b7220 */ /* 0x000fe20000410000 */
[----:B--2---:R-:W-:Y:S01]  /*2540*/  @P1 IMAD.HI.U32 R7, R77, UR6, RZ ;  /* 0x000000064d071c27 */ /* 0x004fe2000f8e00ff */
[----:B------:R-:W-:-:S03]  /*2550*/  @UP0 ULDC UR6, c[0x0][0x450] ;  /* 0x0001140000060ab9 */ /* 0x000fc60000000800 */
[C---:B------:R-:W-:Y:S01]  /*2560*/  FMUL.FTZ R72, R0.reuse, R81 ;  /* 0x0000005100487220 */ /* 0x040fe20000410000 */
[C---:B------:R-:W-:Y:S01]  /*2570*/  FMUL.FTZ R62, R0.reuse, R62 ;  /* 0x0000003e003e7220 */ /* 0x040fe20000410000 */
[----:B------:R2:W-:Y:S01]  /*2580*/  MUFU.TANH R81, R86 ;  /* 0x0000005600517308 */ /* 0x0005e20000002400 */
[----:B------:R-:W-:Y:S01]  /*2590*/  @P2 SHF.R.U32.HI R77, RZ, UR6, R7 ;  /* 0x00000006ff4d2c19 */ /* 0x000fe20008011607 */
[----:B------:R-:W-:Y:S01]  /*25a0*/  UIMAD UR6, UR54, -0xa0, UR49 ;  /* 0xffffff60360678a4 */ /* 0x000fe2000f8e0231 */
[C---:B------:R-:W-:Y:S01]  /*25b0*/  FMUL.FTZ R67, R0.reuse, R67 ;  /* 0x0000004300437220 */ /* 0x040fe20000410000 */
[C---:B------:R-:W-:Y:S01]  /*25c0*/  FMUL.FTZ R6, R0.reuse, R92 ;  /* 0x0000005c00067220 */ /* 0x040fe20000410000 */
[----:B------:R-:W-:Y:S01]  /*25d0*/  FMUL.FTZ R15, R0, R76 ;  /* 0x0000004c000f7220 */ /* 0x000fe20000410000 */
[----:B---3--:R-:W3:Y:S01]  /*25e0*/  SHFL.IDX PT, R63, R77, 0x1, 0x1c1f ;  /* 0x003c1f004d3f7f89 */ /* 0x008ee200000e0000 */
[----:B------:R-:W-:Y:S01]  /*25f0*/  UIADD3 UR6, UR6, 0xa0, URZ ;  /* 0x000000a006067890 */ /* 0x000fe2000fffe03f */
[----:B------:R-:W-:Y:S01]  /*2600*/  MUFU.TANH R92, R103 ;  /* 0x00000067005c7308 */ /* 0x000fe20000002400 */
[----:B--2---:R-:W-:-:S02]  /*2610*/  IMAD.U32 R86, RZ, RZ, UR7 ;  /* 0x00000007ff567e24 */ /* 0x004fc4000f8e00ff */
[C---:B------:R-:W-:Y:S01]  /*2620*/  FMUL.FTZ R76, R0.reuse, R59 ;  /* 0x0000003b004c7220 */ /* 0x040fe20000410000 */
[C---:B------:R-:W-:Y:S01]  /*2630*/  FMUL.FTZ R94, R0.reuse, R94 ;  /* 0x0000005e005e7220 */ /* 0x040fe20000410000 */
[C---:B------:R-:W-:Y:S01]  /*2640*/  FMUL.FTZ R59, R0.reuse, R64 ;  /* 0x00000040003b7220 */ /* 0x040fe20000410000 */
[----:B------:R-:W-:Y:S02]  /*2650*/  IMAD R86, R17, -0x2, R86 ;  /* 0xfffffffe11567824 */ /* 0x000fe400078e0256 */
[C---:B------:R-:W-:Y:S01]  /*2660*/  FMUL.FTZ R95, R0.reuse, R95 ;  /* 0x0000005f005f7220 */ /* 0x040fe20000410000 */
[C---:B------:R-:W-:Y:S01]  /*2670*/  FMUL.FTZ R99, R0.reuse, R99 ;  /* 0x0000006300637220 */ /* 0x040fe20000410000 */
[----:B------:R2:W-:Y:S01]  /*2680*/  MUFU.TANH R103, R62 ;  /* 0x0000003e00677308 */ /* 0x0005e20000002400 */
[C---:B------:R-:W-:Y:S01]  /*2690*/  FMUL.FTZ R7, R0.reuse, R71 ;  /* 0x0000004700077220 */ /* 0x040fe20000410000 */
[C---:B------:R-:W-:Y:S01]  /*26a0*/  FMUL.FTZ R79, R0.reuse, R79 ;  /* 0x0000004f004f7220 */ /* 0x040fe20000410000 */
[C---:B------:R-:W-:Y:S01]  /*26b0*/  FMUL.FTZ R9, R0.reuse, R96 ;  /* 0x0000006000097220 */ /* 0x040fe20000410000 */
[C---:B------:R-:W-:Y:S01]  /*26c0*/  FMUL.FTZ R98, R0.reuse, R98 ;  /* 0x0000006200627220 */ /* 0x040fe20000410000 */
[C---:B01----:R-:W-:Y:S01]  /*26d0*/  FMUL.FTZ R3, R0.reuse, R88 ;  /* 0x0000005800037220 */ /* 0x043fe20000410000 */
[C---:B------:R-:W-:Y:S01]  /*26e0*/  FMUL.FTZ R102, R0.reuse, R102 ;  /* 0x0000006600667220 */ /* 0x040fe20000410000 */
[C---:B------:R-:W-:Y:S01]  /*26f0*/  FMUL.FTZ R5, R0.reuse, R89 ;  /* 0x0000005900057220 */ /* 0x040fe20000410000 */
[----:B------:R0:W-:Y:S01]  /*2700*/  MUFU.TANH R64, R67 ;  /* 0x0000004300407308 */ /* 0x0001e20000002400 */
[----:B--2---:R-:W-:Y:S01]  /*2710*/  FMUL.FTZ R62, R0, R68 ;  /* 0x00000044003e7220 */ /* 0x004fe20000410000 */
[----:B------:R-:W-:-:S02]  /*2720*/  IMAD.U32 R68, RZ, RZ, UR6 ;  /* 0x00000006ff447e24 */ /* 0x000fc4000f8e00ff */
[C---:B------:R-:W-:Y:S01]  /*2730*/  FMUL.FTZ R74, R0.reuse, R74 ;  /* 0x0000004a004a7220 */ /* 0x040fe20000410000 */
[C---:B------:R-:W-:Y:S01]  /*2740*/  FMUL.FTZ R8, R0.reuse, R93 ;  /* 0x0000005d00087220 */ /* 0x040fe20000410000 */
[C---:B------:R-:W-:Y:S01]  /*2750*/  FMUL.FTZ R12, R0.reuse, R100 ;  /* 0x00000064000c7220 */ /* 0x040fe20000410000 */
[----:B------:R-:W-:Y:S02]  /*2760*/  IMAD R71, R17, -0x2, R68 ;  /* 0xfffffffe11477824 */ /* 0x000fe400078e0244 */
[C---:B------:R-:W-:Y:S01]  /*2770*/  FMUL.FTZ R75, R0.reuse, R75 ;  /* 0x0000004b004b7220 */ /* 0x040fe20000410000 */
[----:B------:R-:W1:Y:S01]  /*2780*/  MUFU.TANH R90, R90 ;  /* 0x0000005a005a7308 */ /* 0x000e620000002400 */
[----:B0-----:R-:W-:Y:S02]  /*2790*/  IMAD.U32 R67, RZ, RZ, UR50 ;  /* 0x00000032ff437e24 */ /* 0x001fe4000f8e00ff */
[C---:B------:R-:W-:Y:S01]  /*27a0*/  FMUL.FTZ R78, R0.reuse, R78 ;  /* 0x0000004e004e7220 */ /* 0x040fe20000410000 */
[C---:B------:R-:W-:Y:S01]  /*27b0*/  FMUL.FTZ R10, R0.reuse, R97 ;  /* 0x00000061000a7220 */ /* 0x040fe20000410000 */
[C---:B------:R-:W-:Y:S01]  /*27c0*/  FMUL.FTZ R82, R0.reuse, R82 ;  /* 0x0000005200527220 */ /* 0x040fe20000410000 */
[C---:B------:R-:W-:Y:S01]  /*27d0*/  FMUL.FTZ R83, R0.reuse, R83 ;  /* 0x0000005300537220 */ /* 0x040fe20000410000 */
[----:B------:R-:W-:Y:S01]  /*27e0*/  IADD3 R86, -R67, UR49, R86 ;  /* 0x0000003143567c10 */ /* 0x000fe2000fffe156 */
        /* <DEDUP_REMOVED lines=20> */
[----:B------:R-:W-:Y:S01]  /*2930*/  SHFL.IDX PT, R77, R77, RZ, 0x1c1f ;  /* 0x001c1fff4d4d7589 */ /* 0x000fe200000e0000 */
[C---:B------:R-:W-:Y:S01]  /*2940*/  FMUL.FTZ R24, R0.reuse, R24 ;  /* 0x0000001800187220 */ /* 0x040fe20000410000 */
[----:B------:R-:W-:Y:S01]  /*2950*/  ULDC UR28, c[0x0][0x988] ;  /* 0x00026200001c7ab9 */ /* 0x000fe20000000800 */
        /* <DEDUP_REMOVED lines=8> */
[----:B------:R-:W-:Y:S01]  /*29e0*/  FMUL.FTZ R29, R0, R29 ;  /* 0x0000001d001d7220 */ /* 0x000fe20000410000 */
[----:B------:R-:W-:Y:S01]  /*29f0*/  R2UR UR11, R2 ;  /* 0x00000000020b72ca */ /* 0x000fe200000e0000 */
[----:B------:R3:W-:Y:S01]  /*2a00*/  MUFU.TANH R99, R79 ;  /* 0x0000004f00637308 */ /* 0x0007e20000002400 */
[----:B------:R-:W-:Y:S01]  /*2a10*/  @UP0 ULDC UR6, c[0x0][0x44c] ;  /* 0x0001130000060ab9 */ /* 0x000fe20000000800 */
[----:B------:R-:W-:Y:S01]  /*2a20*/  @UP0 ULDC UR14, c[0x0][0x450] ;  /* 0x00011400000e0ab9 */ /* 0x000fe20000000800 */
[----:B------:R-:W-:-:S02]  /*2a30*/  UIMAD.WIDE.U32 UR6, UR40, UR6, URZ ;  /* 0x00000006280672a5 */ /* 0x000fc4000f8e003f */
[----:B------:R-:W-:Y:S01]  /*2a40*/  UMOV UR10, UR40 ;  /* 0x00000028000a7c82 */ /* 0x000fe20008000000 */
[----:B------:R-:W-:Y:S02]  /*2a50*/  UIADD3 UR31, UR54, -0x2, URZ ;  /* 0xfffffffe361f7890 */ /* 0x000fe4000fffe03f */
[----:B------:R-:W5:Y:S01]  /*2a60*/  MUFU.TANH R88, R98 ;  /* 0x0000006200587308 */ /* 0x000f620000002400 */
[----:B---3--:R-:W-:Y:S01]  /*2a70*/  VIADDMNMX R79, R63, R86, R71, PT ;  /* 0x000000563f4f7246 */ /* 0x008fe20003800147 */
[C---:B------:R-:W-:Y:S01]  /*2a80*/  FMUL.FTZ R63, R0.reuse, R40 ;  /* 0x00000028003f7220 */ /* 0x040fe20000410000 */
[----:B------:R-:W-:Y:S01]  /*2a90*/  FMUL.FTZ R40, R0, R41 ;  /* 0x0000002900287220 */ /* 0x000fe20000410000 */
[----:B------:R-:W-:Y:S01]  /*2aa0*/  @UP0 USHF.R.U32.HI UR10, URZ, UR14, UR7 ;  /* 0x0000000e3f0a0299 */ /* 0x000fe20008011607 */
[C---:B------:R-:W-:Y:S02]  /*2ab0*/  ISETP.GT.AND P1, PT, R79.reuse, RZ, PT ;  /* 0x000000ff4f00720c */ /* 0x040fe40003f24270 */
[C---:B------:R-:W-:Y:S01]  /*2ac0*/  ISETP.GT.AND P2, PT, R79.reuse, 0x1, PT ;  /* 0x000000014f00780c */ /* 0x040fe20003f44270 */
[----:B------:R2:W3:Y:S01]  /*2ad0*/  MUFU.TANH R89, R102 ;  /* 0x0000006600597308 */ /* 0x0004e20000002400 */
[----:B------:R-:W-:Y:S01]  /*2ae0*/  ISETP.GT.AND P3, PT, R79, 0x8, PT ;  /* 0x000000084f00780c */ /* 0x000fe20003f64270 */
[----:B------:R-:W-:Y:S01]  /*2af0*/  UIADD3 UR6, UR10, UR49, -UR50 ;  /* 0x000000310a067290 */ /* 0x000fe2000fffe832 */
[----:B-1----:R-:W-:-:S02]  /*2b00*/  FSEL R106, R90, -INF , P1 ;  /* 0xff8000005a6a7808 */ /* 0x002fc40000800000 */
[----:B0-----:R-:W-:Y:S01]  /*2b10*/  FSEL R104, R91, -INF , P2 ;  /* 0xff8000005b687808 */ /* 0x001fe20001000000 */
[----:B------:R-:W-:Y:S01]  /*2b20*/  UIMAD.WIDE UR6, UR6, 0x66666667, URZ ;  /* 0x66666667060678a5 */ /* 0x000fe2000f8e023f */
[C---:B------:R-:W-:Y:S01]  /*2b30*/  ISETP.GT.AND P1, PT, R79.reuse, 0x9, PT ;  /* 0x000000094f00780c */ /* 0x040fe20003f24270 */
[----:B------:R0:W-:Y:S01]  /*2b40*/  MUFU.TANH R107, R7 ;  /* 0x00000007006b7308 */ /* 0x0001e20000002400 */
[----:B--2---:R-:W-:Y:S01]  /*2b50*/  FSEL R102, R94, -INF , P3 ;  /* 0xff8000005e667808 */ /* 0x004fe20001800000 */
[----:B------:R-:W-:Y:S01]  /*2b60*/  USHF.R.U32.HI UR6, URZ, 0x1f, UR7 ;  /* 0x0000001f3f067899 */ /* 0x000fe20008011607 */
[----:B------:R-:W-:Y:S02]  /*2b70*/  ISETP.GT.AND P2, PT, R79, 0x10, PT ;  /* 0x000000104f00780c */ /* 0x000fe40003f44270 */
[----:B----4-:R-:W-:Y:S01]  /*2b80*/  FSEL R98, R95, -INF , P1 ;  /* 0xff8000005f627808 */ /* 0x010fe20000800000 */
[----:B------:R-:W-:Y:S01]  /*2b90*/  ULEA.HI.SX32 UR7, UR7, UR6, 0x1a ;  /* 0x0000000607077291 */ /* 0x000fe2000f8fd23f */
[C---:B------:R-:W-:Y:S01]  /*2ba0*/  ISETP.GT.AND P1, PT, R79.reuse, 0x11, PT ;  /* 0x000000114f00780c */ /* 0x040fe20003f24270 */
[----:B------:R1:W2:Y:S01]  /*2bb0*/  MUFU.TANH R93, R74 ;  /* 0x0000004a005d7308 */ /* 0x0002a20000002400 */
[----:B0-----:R-:W-:Y:S01]  /*2bc0*/  FMNMX.FTZ R7, R106, R104, !PT ;  /* 0x000000686a077209 */ /* 0x001fe20007810000 */
[----:B------:R-:W-:Y:S01]  /*2bd0*/  UISETP.LT.AND UP0, UPT, URZ, UR7, UPT ;  /* 0x000000073f00728c */ /* 0x000fe2000bf01270 */
[----:B-----5:R-:W-:Y:S01]  /*2be0*/  FSEL R100, R88, -INF , P2 ;  /* 0xff80000058647808 */ /* 0x020fe20001000000 */
[----:B------:R-:W-:Y:S01]  /*2bf0*/  UIADD3 UR6, UR11, 0x22840, URZ ;  /* 0x000228400b067890 */ /* 0x000fe2000fffe03f */
[----:B------:R-:W-:Y:S01]  /*2c00*/  FMNMX.FTZ R7, R102, R7, !PT ;  /* 0x0000000766077209 */ /* 0x000fe20007810000 */
[----:B------:R-:W-:Y:S01]  /*2c10*/  USEL UR29, URZ, UR7, !UP0 ;  /* 0x000000073f1d7287 */ /* 0x000fe2000c000000 */
[C---:B------:R-:W-:Y:S01]  /*2c20*/  ISETP.GT.AND P2, PT, R79.reuse, 0x18, PT ;  /* 0x000000184f00780c */ /* 0x040fe20003f44270 */
[----:B------:R0:W4:Y:S01]  /*2c30*/  MUFU.TANH R97, R75 ;  /* 0x0000004b00617308 */ /* 0x0001220000002400 */
[----:B------:R-:W-:Y:S01]  /*2c40*/  FMNMX.FTZ R7, R98, R7, !PT ;  /* 0x0000000762077209 */ /* 0x000fe20007810000 */
[----:B-1----:R-:W-:Y:S01]  /*2c50*/  FMUL.FTZ R74, R0, R84 ;  /* 0x00000054004a7220 */ /* 0x002fe20000410000 */
[----:B------:R-:W-:Y:S01]  /*2c60*/  FSEL R96, R96, -INF , P1 ;  /* 0xff80000060607808 */ /* 0x000fe20000800000 */
[----:B------:R-:W-:Y:S01]  /*2c70*/  UISETP.GE.AND UP0, UPT, UR31, UR29, UPT ;  /* 0x0000001d1f00728c */ /* 0x000fe2000bf06270 */
[----:B------:R-:W-:Y:S01]  /*2c80*/  FMNMX.FTZ R7, R100, R7, !PT ;  /* 0x0000000764077209 */ /* 0x000fe20007810000 */
[----:B------:R-:W-:Y:S01]  /*2c90*/  UPRMT UR6, UR41, 0x654, UR6 ;  /* 0x0000065429067896 */ /* 0x000fe20008000006 */
[----:B------:R-:W-:Y:S01]  /*2ca0*/  ISETP.GT.AND P1, PT, R79, 0x19, PT ;  /* 0x000000194f00780c */ /* 0x000fe20003f24270 */
[----:B------:R-:W1:Y:S01]  /*2cb0*/  MUFU.TANH R78, R78 ;  /* 0x0000004e004e7308 */ /* 0x000e620000002400 */
[----:B---3--:R-:W-:Y:S01]  /*2cc0*/  FSEL R94, R89, -INF , P2 ;  /* 0xff800000595e7808 */ /* 0x008fe20001000000 */
[----:B0-----:R-:W-:Y:S01]  /*2cd0*/  FMUL.FTZ R75, R0, R56 ;  /* 0x00000038004b7220 */ /* 0x001fe20000410000 */
[----:B------:R-:W-:Y:S01]  /*2ce0*/  FMNMX.FTZ R7, R96, R7, !PT ;  /* 0x0000000760077209 */ /* 0x000fe20007810000 */
[C---:B------:R-:W-:Y:S01]  /*2cf0*/  FMUL.FTZ R56, R0.reuse, R57 ;  /* 0x0000003900387220 */ /* 0x040fe20000410000 */
[C---:B------:R-:W-:Y:S01]  /*2d00*/  ISETP.GT.AND P2, PT, R79.reuse, 0x20, PT ;  /* 0x000000204f00780c */ /* 0x040fe20003f44270 */
[----:B------:R-:W-:Y:S01]  /*2d10*/  FMUL.FTZ R57, R0, R60 ;  /* 0x0000003c00397220 */ /* 0x000fe20000410000 */
[----:B------:R-:W-:Y:S01]  /*2d20*/  FSEL R92, R92, -INF , P1 ;  /* 0xff8000005c5c7808 */ /* 0x000fe20000800000 */
[----:B------:R0:W3:Y:S01]  /*2d30*/  MUFU.TANH R80, R82 ;  /* 0x0000005200507308 */ /* 0x0000e20000002400 */
[----:B------:R-:W-:Y:S01]  /*2d40*/  FMNMX.FTZ R7, R94, R7, !PT ;  /* 0x000000075e077209 */ /* 0x000fe20007810000 */
[----:B------:R-:W-:Y:S01]  /*2d50*/  FMUL.FTZ R60, R0, R65 ;  /* 0x00000041003c7220 */ /* 0x000fe20000410000 */
[----:B------:R-:W-:Y:S01]  /*2d60*/  ISETP.GT.AND P1, PT, R79, 0x21, PT ;  /* 0x000000214f00780c */ /* 0x000fe20003f24270 */
[----:B------:R-:W-:Y:S01]  /*2d70*/  SYNCS.ARRIVE.TRANS64.RED.A1T0 RZ, [UR6], RZ ;  /* 0x000000ffffff79a7 */ /* 0x000fe20008100406 */
[----:B--2---:R-:W-:-:S02]  /*2d80*/  FSEL R90, R93, -INF , P2 ;  /* 0xff8000005d5a7808 */ /* 0x004fc40001000000 */
[----:B------:R-:W-:Y:S01]  /*2d90*/  FMNMX.FTZ R7, R92, R7, !PT ;  /* 0x000000075c077209 */ /* 0x000fe20007810000 */
[----:B------:R-:W2:Y:S01]  /*2da0*/  MUFU.TANH R83, R83 ;  /* 0x0000005300537308 */ /* 0x000ea20000002400 */
[----:B------:R-:W-:Y:S02]  /*2db0*/  ISETP.GT.AND P2, PT, R79, 0x28, PT ;  /* 0x000000284f00780c */ /* 0x000fe40003f44270 */
[----:B----4-:R-:W-:Y:S02]  /*2dc0*/  FSEL R88, R97, -INF , P1 ;  /* 0xff80000061587808 */ /* 0x010fe40000800000 */
[----:B------:R-:W-:Y:S02]  /*2dd0*/  FMNMX.FTZ R7, R90, R7, !PT ;  /* 0x000000075a077209 */ /* 0x000fe40007810000 */
[----:B------:R-:W-:Y:S01]  /*2de0*/  ISETP.GT.AND P1, PT, R79, 0x29, PT ;  /* 0x000000294f00780c */ /* 0x000fe20003f24270 */
[----:B------:R-:W4:Y:S01]  /*2df0*/  MUFU.TANH R87, R87 ;  /* 0x0000005700577308 */ /* 0x000f220000002400 */
[----:B-1----:R-:W-:-:S02]  /*2e00*/  FSEL R84, R78, -INF , P2 ;  /* 0xff8000004e547808 */ /* 0x002fc40001000000 */
[----:B------:R-:W-:Y:S02]  /*2e10*/  FMNMX.FTZ R7, R88, R7, !PT ;  /* 0x0000000758077209 */ /* 0x000fe40007810000 */
[----:B------:R-:W-:Y:S02]  /*2e20*/  ISETP.GT.AND P2, PT, R79, 0x30, PT ;  /* 0x000000304f00780c */ /* 0x000fe40003f44270 */
[----:B0-----:R-:W-:Y:S01]  /*2e30*/  FSEL R82, R99, -INF , P1 ;  /* 0xff80000063527808 */ /* 0x001fe20000800000 */
[----:B------:R0:W1:Y:S01]  /*2e40*/  MUFU.TANH R101, R76 ;  /* 0x0000004c00657308 */ /* 0x0000620000002400 */
[----:B------:R-:W-:Y:S01]  /*2e50*/  FMNMX.FTZ R7, R84, R7, !PT ;  /* 0x0000000754077209 */ /* 0x000fe20007810000 */
[----:B------:R-:W-:Y:S01]  /*2e60*/  FMUL.FTZ R99, R0, R44 ;  /* 0x0000002c00637220 */ /* 0x000fe20000410000 */
[----:B------:R-:W-:Y:S02]  /*2e70*/  ISETP.GT.AND P1, PT, R79, 0x31, PT ;  /* 0x000000314f00780c */ /* 0x000fe40003f24270 */
[----:B---3--:R-:W-:-:S02]  /*2e80*/  FSEL R80, R80, -INF , P2 ;  /* 0xff80000050507808 */ /* 0x008fc40001000000 */
[----:B------:R-:W-:Y:S01]  /*2e90*/  FMNMX.FTZ R7, R82, R7, !PT ;  /* 0x0000000752077209 */ /* 0x000fe20007810000 */
[----:B------:R4:W-:Y:S01]  /*2ea0*/  MUFU.TANH R65, R70 ;  /* 0x0000004600417308 */ /* 0x0009e20000002400 */
[----:B------:R-:W-:Y:S02]  /*2eb0*/  ISETP.GT.AND P2, PT, R79, 0x38, PT ;  /* 0x000000384f00780c */ /* 0x000fe40003f44270 */
[----:B--2---:R-:W-:Y:S02]  /*2ec0*/  FSEL R78, R83, -INF , P1 ;  /* 0xff800000534e7808 */ /* 0x004fe40000800000 */
[----:B------:R-:W-:Y:S02]  /*2ed0*/  FMNMX.FTZ R7, R80, R7, !PT ;  /* 0x0000000750077209 */ /* 0x000fe40007810000 */
[----:B------:R-:W-:Y:S01]  /*2ee0*/  ISETP.GT.AND P1, PT, R79, 0x39, PT ;  /* 0x000000394f00780c */ /* 0x000fe20003f24270 */
[----:B------:R-:W2:Y:S01]  /*2ef0*/  MUFU.TANH R66, R66 ;  /* 0x0000004200427308 */ /* 0x000ea20000002400 */
[----:B0-----:R-:W-:-:S02]  /*2f00*/  FSEL R76, R81, -INF , P2 ;  /* 0xff800000514c7808 */ /* 0x001fc40001000000 */
[----:B------:R-:W-:Y:S02]  /*2f10*/  FMNMX.FTZ R7, R78, R7, !PT ;  /* 0x000000074e077209 */ /* 0x000fe40007810000 */
[----:B------:R-:W-:Y:S02]  /*2f20*/  ISETP.GT.AND P2, PT, R79, 0x40, PT ;  /* 0x000000404f00780c */ /* 0x000fe40003f44270 */
[----:B----4-:R-:W-:Y:S01]  /*2f30*/  FSEL R70, R87, -INF , P1 ;  /* 0xff80000057467808 */ /* 0x010fe20000800000 */
[----:B------:R0:W3:Y:S01]  /*2f40*/  MUFU.TANH R91, R42 ;  /* 0x0000002a005b7308 */ /* 0x0000e20000002400 */
[----:B------:R-:W-:Y:S01]  /*2f50*/  FMNMX.FTZ R41, R76, R7, !PT ;  /* 0x000000074c297209 */ /* 0x000fe20007810000 */
[----:B------:R-:W-:Y:S01]  /*2f60*/  FMUL.FTZ R7, R0, R54 ;  /* 0x0000003600077220 */ /* 0x000fe20000410000 */
[----:B------:R-:W-:Y:S02]  /*2f70*/  ISETP.GT.AND P1, PT, R79, 0x41, PT ;  /* 0x000000414f00780c */ /* 0x000fe40003f24270 */
[----:B------:R-:W-:-:S02]  /*2f80*/  FSEL R69, R85, -INF , P2 ;  /* 0xff80000055457808 */ /* 0x000fc40001000000 */
[----:B------:R-:W-:Y:S01]  /*2f90*/  ISETP.GT.AND P2, PT, R79, 0x48, PT ;  /* 0x000000484f00780c */ /* 0x000fe20003f44270 */
[----:B------:R4:W-:Y:S01]  /*2fa0*/  MUFU.TANH R83, R7 ;  /* 0x0000000700537308 */ /* 0x0009e20000002400 */
[----:B0-----:R-:W-:Y:S02]  /*2fb0*/  FMNMX.FTZ R42, R70, R41, !PT ;  /* 0x00000029462a7209 */ /* 0x001fe40007810000 */
[----:B-1----:R-:W-:Y:S01]  /*2fc0*/  FSEL R68, R101, -INF , P1 ;  /* 0xff80000065447808 */ /* 0x002fe20000800000 */
[----:B------:R-:W-:Y:S01]  /*2fd0*/  FMUL.FTZ R101, R0, R36 ;  /* 0x0000002400657220 */ /* 0x000fe20000410000 */
[----:B------:R-:W-:Y:S02]  /*2fe0*/  FMNMX.FTZ R41, R69, R42, !PT ;  /* 0x0000002a45297209 */ /* 0x000fe40007810000 */
[----:B------:R-:W-:Y:S01]  /*2ff0*/  ISETP.GT.AND P1, PT, R79, 0x49, PT ;  /* 0x000000494f00780c */ /* 0x000fe20003f24270 */
[----:B------:R2:W-:Y:S01]  /*3000*/  MUFU.TANH R95, R47 ;  /* 0x0000002f005f7308 */ /* 0x0005e20000002400 */
[----:B------:R-:W-:-:S02]  /*3010*/  FSEL R67, R103, -INF , P2 ;  /* 0xff80000067437808 */ /* 0x000fc40001000000 */
[----:B------:R-:W-:Y:S02]  /*3020*/  FMNMX.FTZ R42, R68, R41, !PT ;  /* 0x00000029442a7209 */ /* 0x000fe40007810000 */
[----:B------:R-:W-:Y:S02]  /*3030*/  ISETP.GT.AND P2, PT, R79, 0x50, PT ;  /* 0x000000504f00780c */ /* 0x000fe40003f44270 */
[----:B------:R-:W-:Y:S01]  /*3040*/  FSEL R54, R105, -INF , P1 ;  /* 0xff80000069367808 */ /* 0x000fe20000800000 */
[----:B------:R0:W1:Y:S01]  /*3050*/  MUFU.TANH R89, R43 ;  /* 0x0000002b00597308 */ /* 0x0000620000002400 */
[----:B----4-:R-:W-:Y:S02]  /*3060*/  FMNMX.FTZ R7, R67, R42, !PT ;  /* 0x0000002a43077209 */ /* 0x010fe40007810000 */
[----:B------:R-:W-:Y:S02]  /*3070*/  ISETP.GT.AND P1, PT, R79, 0x51, PT ;  /* 0x000000514f00780c */ /* 0x000fe40003f24270 */
[----:B--2---:R-:W-:-:S02]  /*3080*/  FSEL R47, R66, -INF , P2 ;  /* 0xff800000422f7808 */ /* 0x004fc40001000000 */
[----:B------:R-:W-:Y:S01]  /*3090*/  FMNMX.FTZ R42, R54, R7, !PT ;  /* 0x00000007362a7209 */ /* 0x000fe20007810000 */
[----:B------:R2:W4:Y:S01]  /*30a0*/  MUFU.TANH R93, R46 ;  /* 0x0000002e005d7308 */ /* 0x0005220000002400 */
[C---:B------:R-:W-:Y:S01]  /*30b0*/  ISETP.GT.AND P2, PT, R79.reuse, 0x58, PT ;  /* 0x000000584f00780c */ /* 0x040fe20003f44270 */
[----:B------:R-:W-:Y:S01]  /*30c0*/  FMUL.FTZ R7, R0, R27 ;  /* 0x0000001b00077220 */ /* 0x000fe20000410000 */
[----:B0-----:R-:W-:Y:S02]  /*30d0*/  FSEL R43, R64, -INF , P1 ;  /* 0xff800000402b7808 */ /* 0x001fe40000800000 */
[----:B------:R-:W-:-:S03]  /*30e0*/  ISETP.GT.AND P1, PT, R79, 0x59, PT ;  /* 0x000000594f00780c */ /* 0x000fc60003f24270 */
[----:B------:R-:W-:Y:S01]  /*30f0*/  MUFU.TANH R97, R50 ;  /* 0x0000003200617308 */ /* 0x000fe20000002400 */
[----:B--2---:R-:W-:Y:S02]  /*3100*/  FMNMX.FTZ R46, R47, R42, !PT ;  /* 0x0000002a2f2e7209 */ /* 0x004fe40007810000 */
[----:B------:R-:W-:Y:S02]  /*3110*/  FSEL R42, R65, -INF , P2 ;  /* 0xff800000412a7808 */ /* 0x000fe40001000000 */
[----:B------:R-:W-:Y:S02]  /*3120*/  FMNMX.FTZ R27, R43, R46, !PT ;  /* 0x0000002e2b1b7209 */ /* 0x000fe40007810000 */
[----:B------:R-:W-:Y:S01]  /*3130*/  ISETP.GT.AND P2, PT, R79, 0x60, PT ;  /* 0x000000604f00780c */ /* 0x000fe20003f44270 */
[----:B------:R0:W-:Y:S01]  /*3140*/  MUFU.TANH R66, R26 ;  /* 0x0000001a00427308 */ /* 0x0001e20000002400 */
[----:B------:R-:W-:Y:S02]  /*3150*/  FSEL R41, R107, -INF , P1 ;  /* 0xff8000006b297808 */ /* 0x000fe40000800000 */
[----:B------:R-:W-:-:S02]  /*3160*/  FMNMX.FTZ R46, R42, R27, !PT ;  /* 0x0000001b2a2e7209 */ /* 0x000fc40007810000 */
[----:B------:R-:W-:Y:S02]  /*3170*/  ISETP.GT.AND P1, PT, R79, 0x61, PT ;  /* 0x000000614f00780c */ /* 0x000fe40003f24270 */
[----:B---3--:R-:W-:Y:S01]  /*3180*/  FSEL R27, R91, -INF , P2 ;  /* 0xff8000005b1b7808 */ /* 0x008fe20001000000 */
[----:B------:R2:W3:Y:S01]  /*3190*/  MUFU.TANH R81, R51 ;  /* 0x0000003300517308 */ /* 0x0004e20000002400 */
[----:B------:R-:W-:Y:S01]  /*31a0*/  FMNMX.FTZ R46, R41, R46, !PT ;  /* 0x0000002e292e7209 */ /* 0x000fe20007810000 */
[----:B0-----:R-:W-:Y:S01]  /*31b0*/  FMUL.FTZ R26, R0, R30 ;  /* 0x0000001e001a7220 */ /* 0x001fe20000410000 */
[----:B------:R-:W-:Y:S02]  /*31c0*/  ISETP.GT.AND P2, PT, R79, 0x68, PT ;  /* 0x000000684f00780c */ /* 0x000fe40003f44270 */
[----:B-1----:R-:W-:Y:S02]  /*31d0*/  FSEL R30, R89, -INF , P1 ;  /* 0xff800000591e7808 */ /* 0x002fe40000800000 */
[----:B------:R-:W-:Y:S01]  /*31e0*/  ISETP.GT.AND P1, PT, R79, 0x69, PT ;  /* 0x000000694f00780c */ /* 0x000fe20003f24270 */
[----:B------:R0:W-:Y:S01]  /*31f0*/  MUFU.TANH R65, R7 ;  /* 0x0000000700417308 */ /* 0x0001e20000002400 */
[----:B--2---:R-:W-:-:S02]  /*3200*/  FMNMX.FTZ R51, R27, R46, !PT ;  /* 0x0000002e1b337209 */ /* 0x004fc40007810000 */
[----:B------:R-:W-:Y:S01]  /*3210*/  FSEL R46, R95, -INF , P1 ;  /* 0xff8000005f2e7808 */ /* 0x000fe20000800000 */
[----:B------:R-:W-:Y:S01]  /*3220*/  FMUL.FTZ R95, R0, R37 ;  /* 0x00000025005f7220 */ /* 0x000fe20000410000 */
[----:B------:R-:W-:Y:S02]  /*3230*/  FMNMX.FTZ R50, R30, R51, !PT ;  /* 0x000000331e327209 */ /* 0x000fe40007810000 */
[----:B------:R-:W-:Y:S01]  /*3240*/  ISETP.GT.AND P1, PT, R79, 0x71, PT ;  /* 0x000000714f00780c */ /* 0x000fe20003f24270 */
[----:B------:R-:W1:Y:S01]  /*3250*/  MUFU.TANH R55, R55 ;  /* 0x0000003700377308 */ /* 0x000e620000002400 */
[----:B0-----:R-:W-:Y:S01]  /*3260*/  FMUL.FTZ R7, R0, R31 ;  /* 0x0000001f00077220 */ /* 0x001fe20000410000 */
[----:B----4-:R-:W-:Y:S02]  /*3270*/  FSEL R31, R93, -INF , P2 ;  /* 0xff8000005d1f7808 */ /* 0x010fe40001000000 */
[----:B------:R-:W-:Y:S02]  /*3280*/  ISETP.GT.AND P2, PT, R79, 0x70, PT ;  /* 0x000000704f00780c */ /* 0x000fe40003f44270 */
[----:B------:R-:W-:-:S02]  /*3290*/  FMNMX.FTZ R51, R31, R50, !PT ;  /* 0x000000321f337209 */ /* 0x000fc40007810000 */
[----:B------:R0:W2:Y:S01]  /*32a0*/  MUFU.TANH R85, R26 ;  /* 0x0000001a00557308 */ /* 0x0000a20000002400 */
[----:B---3--:R-:W-:Y:S02]  /*32b0*/  FSEL R50, R81, -INF , P1 ;  /* 0xff80000051327808 */ /* 0x008fe40000800000 */
[----:B------:R-:W-:Y:S02]  /*32c0*/  FMNMX.FTZ R51, R46, R51, !PT ;  /* 0x000000332e337209 */ /* 0x000fe40007810000 */
[----:B------:R-:W-:-:S03]  /*32d0*/  ISETP.GT.AND P1, PT, R79, 0x79, PT ;  /* 0x000000794f00780c */ /* 0x000fc60003f24270 */
[----:B------:R3:W4:Y:S01]  /*32e0*/  MUFU.TANH R87, R7 ;  /* 0x0000000700577308 */ /* 0x0007220000002400 */
[C---:B0-----:R-:W-:Y:S01]  /*32f0*/  FMUL.FTZ R26, R0.reuse, R34 ;  /* 0x00000022001a7220 */ /* 0x041fe20000410000 */
[----:B------:R-:W-:Y:S01]  /*3300*/  FSEL R34, R97, -INF , P2 ;  /* 0xff80000061227808 */ /* 0x000fe20001000000 */
[----:B------:R-:W-:Y:S01]  /*3310*/  FMUL.FTZ R97, R0, R32 ;  /* 0x0000002000617220 */ /* 0x000fe20000410000 */
[----:B------:R-:W-:Y:S02]  /*3320*/  ISETP.GT.AND P2, PT, R79, 0x78, PT ;  /* 0x000000784f00780c */ /* 0x000fe40003f44270 */
[----:B-1----:R-:W-:Y:S02]  /*3330*/  FSEL R55, R55, -INF , P1 ;  /* 0xff80000037377808 */ /* 0x002fe40000800000 */
[----:B------:R0:W1:Y:S01]  /*3340*/  MUFU.TANH R89, R26 ;  /* 0x0000001a00597308 */ /* 0x0000620000002400 */
[----:B---3--:R-:W-:Y:S02]  /*3350*/  FMNMX.FTZ R7, R34, R51, !PT ;  /* 0x0000003322077209 */ /* 0x008fe40007810000 */
[----:B------:R-:W-:-:S02]  /*3360*/  FSEL R51, R83, -INF , P2 ;  /* 0xff80000053337808 */ /* 0x000fc40001000000 */
[----:B------:R-:W-:Y:S02]  /*3370*/  FMNMX.FTZ R64, R50, R7, !PT ;  /* 0x0000000732407209 */ /* 0x000fe40007810000 */
[----:B------:R-:W-:Y:S01]  /*3380*/  ISETP.GT.AND P2, PT, R79, 0x80, PT ;  /* 0x000000804f00780c */ /* 0x000fe20003f44270 */
[----:B------:R3:W5:Y:S01]  /*3390*/  MUFU.TANH R83, R35 ;  /* 0x0000002300537308 */ /* 0x0007620000002400 */
[----:B------:R-:W-:Y:S02]  /*33a0*/  FMNMX.FTZ R64, R51, R64, !PT ;  /* 0x0000004033407209 */ /* 0x000fe40007810000 */
[----:B------:R-:W-:Y:S02]  /*33b0*/  ISETP.GT.AND P1, PT, R79, 0x81, PT ;  /* 0x000000814f00780c */ /* 0x000fe40003f24270 */
[----:B------:R-:W-:Y:S02]  /*33c0*/  FSEL R66, R66, -INF , P2 ;  /* 0xff80000042427808 */ /* 0x000fe40001000000 */
[----:B------:R-:W-:Y:S01]  /*33d0*/  FMNMX.FTZ R7, R55, R64, !PT ;  /* 0x0000004037077209 */ /* 0x000fe20007810000 */
[----:B------:R-:W5:Y:S01]  /*33e0*/  MUFU.TANH R91, R38 ;  /* 0x00000026005b7308 */ /* 0x000f620000002400 */
[----:B------:R-:W-:-:S02]  /*33f0*/  ISETP.GT.AND P2, PT, R79, 0x88, PT ;  /* 0x000000884f00780c */ /* 0x000fc40003f44270 */
[----:B------:R-:W-:Y:S02]  /*3400*/  FSEL R65, R65, -INF , P1 ;  /* 0xff80000041417808 */ /* 0x000fe40000800000 */
[----:B0-----:R-:W-:Y:S01]  /*3410*/  FMNMX.FTZ R26, R66, R7, !PT ;  /* 0x00000007421a7209 */ /* 0x001fe20007810000 */
[----:B------:R-:W-:Y:S01]  /*3420*/  FMUL.FTZ R7, R0, R39 ;  /* 0x0000002700077220 */ /* 0x000fe20000410000 */
[----:B------:R-:W-:Y:S01]  /*3430*/  ISETP.GT.AND P1, PT, R79, 0x89, PT ;  /* 0x000000894f00780c */ /* 0x000fe20003f24270 */
[----:B------:R0:W-:Y:S01]  /*3440*/  MUFU.TANH R111, R24 ;  /* 0x00000018006f7308 */ /* 0x0001e20000002400 */
[----:B--2---:R-:W-:Y:S02]  /*3450*/  FSEL R64, R85, -INF , P2 ;  /* 0xff80000055407808 */ /* 0x004fe40001000000 */
[----:B---3--:R-:W-:Y:S02]  /*3460*/  FMNMX.FTZ R35, R65, R26, !PT ;  /* 0x0000001a41237209 */ /* 0x008fe40007810000 */
[----:B------:R-:W-:-:S02]  /*3470*/  ISETP.GT.AND P2, PT, R79, 0x90, PT ;  /* 0x000000904f00780c */ /* 0x000fc40003f44270 */
[----:B----4-:R-:W-:Y:S01]  /*3480*/  FSEL R39, R87, -INF , P1 ;  /* 0xff80000057277808 */ /* 0x010fe20000800000 */
[----:B------:R2:W3:Y:S01]  /*3490*/  MUFU.TANH R85, R7 ;  /* 0x0000000700557308 */ /* 0x0004e20000002400 */
[----:B------:R-:W-:Y:S01]  /*34a0*/  FMNMX.FTZ R26, R64, R35, !PT ;  /* 0x00000023401a7209 */ /* 0x000fe20007810000 */
[----:B0-----:R-:W-:Y:S01]  /*34b0*/  IMAD.U32 R24, RZ, RZ, UR28 ;  /* 0x0000001cff187e24 */ /* 0x001fe2000f8e00ff */
[----:B------:R-:W-:Y:S02]  /*34c0*/  ISETP.GT.AND P1, PT, R79, 0x91, PT ;  /* 0x000000914f00780c */ /* 0x000fe40003f24270 */
[----:B-1----:R-:W-:Y:S02]  /*34d0*/  FSEL R38, R89, -INF , P2 ;  /* 0xff80000059267808 */ /* 0x002fe40001000000 */
[----:B------:R-:W-:Y:S01]  /*34e0*/  FMNMX.FTZ R81, R39, R26, !PT ;  /* 0x0000001a27517209 */ /* 0x000fe20007810000 */
[----:B------:R0:W-:Y:S01]  /*34f0*/  MUFU.TANH R112, R25 ;  /* 0x0000001900707308 */ /* 0x0001e20000002400 */
[----:B------:R-:W-:-:S02]  /*3500*/  ISETP.GT.AND P2, PT, R79, 0x98, PT ;  /* 0x000000984f00780c */ /* 0x000fc40003f44270 */
[----:B-----5:R-:W-:Y:S02]  /*3510*/  FSEL R35, R83, -INF , P1 ;  /* 0xff80000053237808 */ /* 0x020fe40000800000 */
[----:B------:R-:W-:Y:S02]  /*3520*/  FMNMX.FTZ R26, R38, R81, !PT ;  /* 0x00000051261a7209 */ /* 0x000fe40007810000 */
[----:B------:R-:W-:Y:S01]  /*3530*/  ISETP.GT.AND P1, PT, R79, 0x99, PT ;  /* 0x000000994f00780c */ /* 0x000fe20003f24270 */
[----:B------:R-:W1:Y:S01]  /*3540*/  MUFU.TANH R3, R3 ;  /* 0x0000000300037308 */ /* 0x000e620000002400 */
[----:B------:R-:W-:Y:S02]  /*3550*/  FSEL R44, R91, -INF , P2 ;  /* 0xff8000005b2c7808 */ /* 0x000fe40001000000 */
[----:B--2---:R-:W-:Y:S02]  /*3560*/  FMNMX.FTZ R7, R35, R26, !PT ;  /* 0x0000001a23077209 */ /* 0x004fe40007810000 */
[----:B---3--:R-:W-:Y:S01]  /*3570*/  FSEL R26, R85, -INF , P1 ;  /* 0xff800000551a7808 */ /* 0x008fe20000800000 */
[----:B------:R-:W-:Y:S01]  /*3580*/  FMUL.FTZ R85, R0, R33 ;  /* 0x0000002100557220 */ /* 0x000fe20000410000 */
[----:B------:R-:W-:Y:S01]  /*3590*/  FMNMX.FTZ R7, R44, R7, !PT ;  /* 0x000000072c077209 */ /* 0x000fe20007810000 */
[----:B------:R-:W2:Y:S03]  /*35a0*/  MUFU.TANH R5, R5 ;  /* 0x0000000500057308 */ /* 0x000ea60000002400 */
[----:B------:R-:W-:-:S05]  /*35b0*/  FMNMX.FTZ R7, R26, R7, !PT ;  /* 0x000000071a077209 */ /* 0x000fca0007810000 */
[----:B------:R-:W3:Y:S01]  /*35c0*/  SHFL.BFLY PT, R108, R7, 0x2, 0x1f ;  /* 0x0c401f00076c7f89 */ /* 0x000ee200000e0000 */
[----:B------:R-:W4:Y:S08]  /*35d0*/  MUFU.TANH R6, R6 ;  /* 0x0000000600067308 */ /* 0x000f300000002400 */
[----:B------:R-:W5:Y:S08]  /*35e0*/  MUFU.TANH R8, R8 ;  /* 0x0000000800087308 */ /* 0x000f700000002400 */
[----:B------:R-:W5:Y:S01]  /*35f0*/  MUFU.TANH R9, R9 ;  /* 0x0000000900097308 */ /* 0x000f620000002400 */
[----:B---3--:R-:W-:-:S07]  /*3600*/  FMNMX.FTZ R108, R7, R108, !PT ;  /* 0x0000006c076c7209 */ /* 0x008fce0007810000 */
[----:B------:R-:W-:Y:S01]  /*3610*/  MUFU.TANH R10, R10 ;  /* 0x0000000a000a7308 */ /* 0x000fe20000002400 */
[----:B------:R-:W3:Y:S07]  /*3620*/  SHFL.BFLY PT, R7, R108, 0x1, 0x1f ;  /* 0x0c201f006c077f89 */ /* 0x000eee00000e0000 */
[----:B------:R1:W-:Y:S08]  /*3630*/  MUFU.TANH R103, R45 ;  /* 0x0000002d00677308 */ /* 0x0003f00000002400 */
[----:B------:R2:W-:Y:S08]  /*3640*/  MUFU.TANH R105, R48 ;  /* 0x0000003000697308 */ /* 0x0005f00000002400 */
[----:B------:R-:W5:Y:S01]  /*3650*/  MUFU.TANH R12, R12 ;  /* 0x0000000c000c7308 */ /* 0x000f620000002400 */
[----:B---3--:R-:W-:-:S04]  /*3660*/  FMNMX.FTZ R7, R108, R7, !PT ;  /* 0x000000076c077209 */ /* 0x008fc80007810000 */
[C---:B------:R-:W-:Y:S01]  /*3670*/  FSETP.NEU.FTZ.AND P1, PT, R7.reuse, -INF , PT ;  /* 0xff8000000700780b */ /* 0x040fe20003f3d000 */
[----:B0-----:R-:W-:-:S02]  /*3680*/  FFMA.FTZ R25, R7, R24, -8 ;  /* 0xc100000007197423 */ /* 0x001fc40000010018 */
[----:B------:R-:W0:Y:S03]  /*3690*/  MUFU.TANH R11, R11 ;  /* 0x0000000b000b7308 */ /* 0x000e260000002400 */
[----:B------:R-:W-:-:S05]  /*36a0*/  FSEL R25, R25, RZ, P1 ;  /* 0x000000ff19197208 */ /* 0x000fca0000800000 */
[----:B------:R3:W-:Y:S01]  /*36b0*/  MUFU.TANH R110, R53 ;  /* 0x00000035006e7308 */ /* 0x0007e20000002400 */
[----:B------:R-:W-:-:S01]  /*36c0*/  FFMA.FTZ R33, R98, UR28, -R25 ;  /* 0x0000001c62217c23 */ /* 0x000fc20008010819 */
[----:B------:R-:W-:Y:S01]  /*36d0*/  VIADDMNMX R98, R77, R86, R71, PT ;  /* 0x000000564d627246 */ /* 0x000fe20003800147 */
[----:B------:R-:W-:-:S01]  /*36e0*/  FFMA.FTZ R92, R92, UR28, -R25 ;  /* 0x0000001c5c5c7c23 */ /* 0x000fc20008010819 */
[--C-:B------:R-:W-:Y:S01]  /*36f0*/  FFMA.FTZ R90, R90, UR28, -R25.reuse ;  /* 0x0000001c5a5a7c23 */ /* 0x100fe20008010819 */
[----:B------:R-:W-:-:S01]  /*3700*/  FFMA.FTZ R82, R82, UR28, -R25 ;  /* 0x0000001c52527c23 */ /* 0x000fc20008010819 */
[----:B------:R-:W-:Y:S01]  /*3710*/  ISETP.GT.AND P1, PT, R98, RZ, PT ;  /* 0x000000ff6200720c */ /* 0x000fe20003f24270 */
[----:B------:R-:W-:-:S01]  /*3720*/  FFMA.FTZ R24, R106, UR28, -R25 ;  /* 0x0000001c6a187c23 */ /* 0x000fc20008010819 */
[C---:B------:R-:W-:Y:S01]  /*3730*/  ISETP.GT.AND P2, PT, R98.reuse, 0x1, PT ;  /* 0x000000016200780c */ /* 0x040fe20003f44270 */
[----:B------:R-:W0:Y:S01]  /*3740*/  MUFU.TANH R13, R13 ;  /* 0x0000000d000d7308 */ /* 0x000e220000002400 */
[----:B------:R-:W-:Y:S01]  /*3750*/  ISETP.GT.AND P3, PT, R98, 0x8, PT ;  /* 0x000000086200780c */ /* 0x000fe20003f64270 */
[--C-:B------:R-:W-:Y:S01]  /*3760*/  FFMA.FTZ R32, R100, UR28, -R25.reuse ;  /* 0x0000001c64207c23 */ /* 0x100fe20008010819 */
[----:B-1----:R-:W-:Y:S01]  /*3770*/  FSEL R45, R3, -INF , P1 ;  /* 0xff800000032d7808 */ /* 0x002fe20000800000 */
[--C-:B------:R-:W-:Y:S01]  /*3780*/  FFMA.FTZ R3, R96, UR28, -R25.reuse ;  /* 0x0000001c60037c23 */ /* 0x100fe20008010819 */
[----:B--2---:R-:W-:Y:S01]  /*3790*/  FSEL R48, R5, -INF , P2 ;  /* 0xff80000005307808 */ /* 0x004fe20001000000 */
[--C-:B------:R-:W-:Y:S01]  /*37a0*/  FFMA.FTZ R5, R94, UR28, -R25.reuse ;  /* 0x0000001c5e057c23 */ /* 0x100fe20008010819 */
[----:B----4-:R-:W-:Y:S01]  /*37b0*/  FSEL R37, R6, -INF , P3 ;  /* 0xff80000006257808 */ /* 0x010fe20001800000 */
[----:B------:R1:W-:Y:S01]  /*37c0*/  MUFU.TANH R107, R49 ;  /* 0x00000031006b7308 */ /* 0x0003e20000002400 */
[----:B------:R-:W-:Y:S01]  /*37d0*/  ISETP.GT.AND P1, PT, R98, 0x9, PT ;  /* 0x000000096200780c */ /* 0x000fe20003f24270 */
[--C-:B------:R-:W-:Y:S01]  /*37e0*/  FFMA.FTZ R47, R47, UR28, -R25.reuse ;  /* 0x0000001c2f2f7c23 */ /* 0x100fe20008010819 */
[----:B------:R-:W-:Y:S01]  /*37f0*/  FMNMX.FTZ R6, R45, R48, !PT ;  /* 0x000000302d067209 */ /* 0x000fe20007810000 */
[--C-:B------:R-:W-:Y:S01]  /*3800*/  FFMA.FTZ R42, R42, UR28, -R25.reuse ;  /* 0x0000001c2a2a7c23 */ /* 0x100fe20008010819 */
[----:B------:R-:W-:Y:S01]  /*3810*/  ISETP.GT.AND P2, PT, R98, 0x10, PT ;  /* 0x000000106200780c */ /* 0x000fe20003f44270 */
[--C-:B------:R-:W-:Y:S01]  /*3820*/  FFMA.FTZ R41, R41, UR28, -R25.reuse ;  /* 0x0000001c29297c23 */ /* 0x100fe20008010819 */
[----:B-----5:R-:W-:Y:S01]  /*3830*/  FSEL R36, R8, -INF , P1 ;  /* 0xff80000008247808 */ /* 0x020fe20000800000 */
[----:B------:R-:W2:Y:S01]  /*3840*/  MUFU.TANH R14, R14 ;  /* 0x0000000e000e7308 */ /* 0x000ea20000002400 */
[----:B---3--:R-:W-:Y:S01]  /*3850*/  FMNMX.FTZ R53, R37, R6, !PT ;  /* 0x0000000625357209 */ /* 0x008fe20007810000 */
[--C-:B------:R-:W-:Y:S01]  /*3860*/  FFMA.FTZ R27, R27, UR28, -R25.reuse ;  /* 0x0000001c1b1b7c23 */ /* 0x100fe20008010819 */
[----:B------:R-:W-:Y:S01]  /*3870*/  ISETP.GT.AND P1, PT, R98, 0x11, PT ;  /* 0x000000116200780c */ /* 0x000fe20003f24270 */
[--C-:B------:R-:W-:Y:S01]  /*3880*/  FFMA.FTZ R30, R30, UR28, -R25.reuse ;  /* 0x0000001c1e1e7c23 */ /* 0x100fe20008010819 */
[----:B-1----:R-:W-:Y:S01]  /*3890*/  FSEL R49, R9, -INF , P2 ;  /* 0xff80000009317808 */ /* 0x002fe20001000000 */
[--C-:B------:R-:W-:Y:S01]  /*38a0*/  FFMA.FTZ R31, R31, UR28, -R25.reuse ;  /* 0x0000001c1f1f7c23 */ /* 0x100fe20008010819 */
[----:B------:R-:W-:Y:S01]  /*38b0*/  FMNMX.FTZ R6, R36, R53, !PT ;  /* 0x0000003524067209 */ /* 0x000fe20007810000 */
[----:B------:R1:W-:Y:S01]  /*38c0*/  MUFU.TANH R109, R52 ;  /* 0x00000034006d7308 */ /* 0x0003e20000002400 */
[----:B------:R-:W-:Y:S01]  /*38d0*/  ISETP.GT.AND P2, PT, R98, 0x18, PT ;  /* 0x000000186200780c */ /* 0x000fe20003f44270 */
[--C-:B------:R-:W-:Y:S01]  /*38e0*/  FFMA.FTZ R46, R46, UR28, -R25.reuse ;  /* 0x0000001c2e2e7c23 */ /* 0x100fe20008010819 */
[----:B------:R-:W-:Y:S01]  /*38f0*/  FMNMX.FTZ R9, R49, R6, !PT ;  /* 0x0000000631097209 */ /* 0x000fe20007810000 */
[--C-:B------:R-:W-:Y:S01]  /*3900*/  FFMA.FTZ R34, R34, UR28, -R25.reuse ;  /* 0x0000001c22227c23 */ /* 0x100fe20008010819 */
[----:B------:R-:W-:Y:S01]  /*3910*/  FSEL R53, R12, -INF , P2 ;  /* 0xff8000000c357808 */ /* 0x000fe20001000000 */
[--C-:B------:R-:W-:Y:S01]  /*3920*/  FFMA.FTZ R55, R55, UR28, -R25.reuse ;  /* 0x0000001c37377c23 */ /* 0x100fe20008010819 */
[----:B------:R-:W-:Y:S01]  /*3930*/  ISETP.GT.AND P2, PT, R98, 0x20, PT ;  /* 0x000000206200780c */ /* 0x000fe20003f44270 */
[----:B------:R-:W3:Y:S01]  /*3940*/  MUFU.TANH R15, R15 ;  /* 0x0000000f000f7308 */ /* 0x000ee20000002400 */
[----:B-1----:R-:W-:Y:S01]  /*3950*/  FSEL R52, R10, -INF , P1 ;  /* 0xff8000000a347808 */ /* 0x002fe20000800000 */
[--C-:B------:R-:W-:Y:S01]  /*3960*/  FFMA.FTZ R64, R64, UR28, -R25.reuse ;  /* 0x0000001c40407c23 */ /* 0x100fe20008010819 */
[----:B------:R-:W-:Y:S01]  /*3970*/  ISETP.GT.AND P1, PT, R98, 0x19, PT ;  /* 0x000000196200780c */ /* 0x000fe20003f24270 */
[--C-:B------:R-:W-:Y:S01]  /*3980*/  FFMA.FTZ R39, R39, UR28, -R25.reuse ;  /* 0x0000001c27277c23 */ /* 0x100fe20008010819 */
[----:B------:R-:W-:Y:S01]  /*3990*/  FMNMX.FTZ R8, R52, R9, !PT ;  /* 0x0000000934087209 */ /* 0x000fe20007810000 */
[--C-:B------:R-:W-:Y:S01]  /*39a0*/  FFMA.FTZ R9, R88, UR28, -R25.reuse ;  /* 0x0000001c58097c23 */ /* 0x100fe20008010819 */
[----:B0-----:R-:W-:Y:S01]  /*39b0*/  FSEL R71, R11, -INF , P1 ;  /* 0xff8000000b477808 */ /* 0x001fe20000800000 */
[----:B------:R-:W0:Y:S01]  /*39c0*/  MUFU.TANH R20, R20 ;  /* 0x0000001400147308 */ /* 0x000e220000002400 */
[----:B------:R-:W-:Y:S01]  /*39d0*/  FMNMX.FTZ R10, R53, R8, !PT ;  /* 0x00000008350a7209 */ /* 0x000fe20007810000 */
[--C-:B------:R-:W-:Y:S01]  /*39e0*/  FFMA.FTZ R38, R38, UR28, -R25.reuse ;  /* 0x0000001c26267c23 */ /* 0x100fe20008010819 */
[----:B------:R-:W-:Y:S01]  /*39f0*/  ISETP.GT.AND P1, PT, R98, 0x21, PT ;  /* 0x000000216200780c */ /* 0x000fe20003f24270 */
[--C-:B------:R-:W-:Y:S01]  /*3a00*/  FFMA.FTZ R35, R35, UR28, -R25.reuse ;  /* 0x0000001c23237c23 */ /* 0x100fe20008010819 */
[----:B------:R-:W-:Y:S01]  /*3a10*/  FSEL R77, R13, -INF , P2 ;  /* 0xff8000000d4d7808 */ /* 0x000fe20001000000 */
[--C-:B------:R-:W-:Y:S01]  /*3a20*/  FFMA.FTZ R44, R44, UR28, -R25.reuse ;  /* 0x0000001c2c2c7c23 */ /* 0x100fe20008010819 */
[----:B------:R-:W-:Y:S01]  /*3a30*/  FMNMX.FTZ R10, R71, R10, !PT ;  /* 0x0000000a470a7209 */ /* 0x000fe20007810000 */
[----:B------:R-:W1:Y:S01]  /*3a40*/  MUFU.TANH R21, R21 ;  /* 0x0000001500157308 */ /* 0x000e620000002400 */
[----:B------:R-:W-:Y:S01]  /*3a50*/  ISETP.GT.AND P2, PT, R98, 0x28, PT ;  /* 0x000000286200780c */ /* 0x000fe20003f44270 */
[--C-:B------:R-:W-:Y:S01]  /*3a60*/  FFMA.FTZ R26, R26, UR28, -R25.reuse ;  /* 0x0000001c1a1a7c23 */ /* 0x100fe20008010819 */
[----:B--2---:R-:W-:Y:S01]  /*3a70*/  FSEL R79, R14, -INF , P1 ;  /* 0xff8000000e4f7808 */ /* 0x004fe20000800000 */
[----:B------:R-:W-:Y:S01]  /*3a80*/  FFMA.FTZ R14, R84, UR28, -R25 ;  /* 0x0000001c540e7c23 */ /* 0x000fe20008010819 */
[----:B------:R-:W-:-:S02]  /*3a90*/  FMNMX.FTZ R10, R77, R10, !PT ;  /* 0x0000000a4d0a7209 */ /* 0x000fc40007810000 */
[C---:B------:R-:W-:Y:S01]  /*3aa0*/  ISETP.GT.AND P1, PT, R98.reuse, 0x29, PT ;  /* 0x000000296200780c */ /* 0x040fe20003f24270 */
[----:B------:R-:W2:Y:S01]  /*3ab0*/  MUFU.TANH R72, R72 ;  /* 0x0000004800487308 */ /* 0x000ea20000002400 */
[----:B---3--:R-:W-:Y:S02]  /*3ac0*/  FSEL R81, R15, -INF , P2 ;  /* 0xff8000000f517808 */ /* 0x008fe40001000000 */
[----:B------:R-:W-:Y:S02]  /*3ad0*/  FMNMX.FTZ R10, R79, R10, !PT ;  /* 0x0000000a4f0a7209 */ /* 0x000fe40007810000 */
[----:B------:R-:W-:Y:S02]  /*3ae0*/  ISETP.GT.AND P2, PT, R98, 0x30, PT ;  /* 0x000000306200780c */ /* 0x000fe40003f44270 */
[----:B0-----:R-:W-:Y:S01]  /*3af0*/  FSEL R83, R20, -INF , P1 ;  /* 0xff80000014537808 */ /* 0x001fe20000800000 */
[----:B------:R-:W0:Y:S01]  /*3b00*/  MUFU.TANH R74, R74 ;  /* 0x0000004a004a7308 */ /* 0x000e220000002400 */
[----:B------:R-:W-:-:S02]  /*3b10*/  FMNMX.FTZ R12, R81, R10, !PT ;  /* 0x0000000a510c7209 */ /* 0x000fc40007810000 */
[----:B------:R-:W-:Y:S02]  /*3b20*/  ISETP.GT.AND P1, PT, R98, 0x31, PT ;  /* 0x000000316200780c */ /* 0x000fe40003f24270 */
[----:B-1----:R-:W-:Y:S01]  /*3b30*/  FSEL R84, R21, -INF , P2 ;  /* 0xff80000015547808 */ /* 0x002fe20001000000 */
[--C-:B------:R-:W-:Y:S01]  /*3b40*/  FFMA.FTZ R21, R70, UR28, -R25.reuse ;  /* 0x0000001c46157c23 */ /* 0x100fe20008010819 */
[----:B------:R-:W-:Y:S01]  /*3b50*/  FMNMX.FTZ R11, R83, R12, !PT ;  /* 0x0000000c530b7209 */ /* 0x000fe20007810000 */
[----:B------:R-:W1:Y:S01]  /*3b60*/  MUFU.TANH R73, R73 ;  /* 0x0000004900497308 */ /* 0x000e620000002400 */
[----:B------:R-:W-:Y:S01]  /*3b70*/  ISETP.GT.AND P2, PT, R98, 0x38, PT ;  /* 0x000000386200780c */ /* 0x000fe20003f44270 */
[----:B------:R-:W-:Y:S01]  /*3b80*/  FFMA.FTZ R12, R80, UR28, -R25 ;  /* 0x0000001c500c7c23 */ /* 0x000fe20008010819 */
[----:B--2---:R-:W-:Y:S02]  /*3b90*/  FSEL R72, R72, -INF , P1 ;  /* 0xff80000048487808 */ /* 0x004fe40000800000 */
[----:B------:R-:W-:-:S02]  /*3ba0*/  FMNMX.FTZ R13, R84, R11, !PT ;  /* 0x0000000b540d7209 */ /* 0x000fc40007810000 */
[----:B------:R-:W-:Y:S01]  /*3bb0*/  ISETP.GT.AND P1, PT, R98, 0x39, PT ;  /* 0x000000396200780c */ /* 0x000fe20003f24270 */
[----:B------:R-:W2:Y:S01]  /*3bc0*/  MUFU.TANH R75, R75 ;  /* 0x0000004b004b7308 */ /* 0x000ea20000002400 */
[----:B0-----:R-:W-:Y:S02]  /*3bd0*/  FSEL R74, R74, -INF , P2 ;  /* 0xff8000004a4a7808 */ /* 0x001fe40001000000 */
[----:B------:R-:W-:Y:S02]  /*3be0*/  FMNMX.FTZ R13, R72, R13, !PT ;  /* 0x0000000d480d7209 */ /* 0x000fe40007810000 */
[----:B------:R-:W-:-:S03]  /*3bf0*/  ISETP.GT.AND P2, PT, R98, 0x40, PT ;  /* 0x000000406200780c */ /* 0x000fc60003f44270 */
[----:B------:R-:W0:Y:S01]  /*3c00*/  MUFU.TANH R56, R56 ;  /* 0x0000003800387308 */ /* 0x000e220000002400 */
[----:B-1----:R-:W-:Y:S02]  /*3c10*/  FSEL R73, R73, -INF , P1 ;  /* 0xff80000049497808 */ /* 0x002fe40000800000 */
[----:B------:R-:W-:-:S05]  /*3c20*/  ISETP.GT.AND P1, PT, R98, 0x41, PT ;  /* 0x000000416200780c */ /* 0x000fca0003f24270 */
[----:B------:R-:W1:Y:S01]  /*3c30*/  MUFU.TANH R57, R57 ;  /* 0x0000003900397308 */ /* 0x000e620000002400 */
[----:B--2---:R-:W-:Y:S02]  /*3c40*/  FSEL R75, R75, -INF , P2 ;  /* 0xff8000004b4b7808 */ /* 0x004fe40001000000 */
[----:B------:R-:W-:-:S05]  /*3c50*/  ISETP.GT.AND P2, PT, R98, 0x48, PT ;  /* 0x000000486200780c */ /* 0x000fca0003f44270 */
[----:B------:R-:W2:Y:S01]  /*3c60*/  MUFU.TANH R58, R58 ;  /* 0x0000003a003a7308 */ /* 0x000ea20000002400 */
[----:B0-----:R-:W-:Y:S02]  /*3c70*/  FSEL R56, R56, -INF , P1 ;  /* 0xff80000038387808 */ /* 0x001fe40000800000 */
[----:B------:R-:W-:-:S05]  /*3c80*/  ISETP.GT.AND P1, PT, R98, 0x49, PT ;  /* 0x000000496200780c */ /* 0x000fca0003f24270 */
[----:B------:R0:W-:Y:S08]  /*3c90*/  MUFU.EX2 R10, R14 ;  /* 0x0000000e000a7308 */ /* 0x0001f00000000800 */
[----:B------:R-:W3:Y:S01]  /*3ca0*/  MUFU.TANH R59, R59 ;  /* 0x0000003b003b7308 */ /* 0x000ee20000002400 */
[----:B0-----:R-:W-:Y:S01]  /*3cb0*/  FMNMX.FTZ R14, R74, R13, !PT ;  /* 0x0000000d4a0e7209 */ /* 0x001fe20007810000 */
[----:B------:R-:W-:Y:S01]  /*3cc0*/  FFMA.FTZ R13, R78, UR28, -R25 ;  /* 0x0000001c4e0d7c23 */ /* 0x000fe20008010819 */
[----:B-1----:R-:W-:-:S02]  /*3cd0*/  FSEL R78, R57, -INF , P2 ;  /* 0xff800000394e7808 */ /* 0x002fc40001000000 */
[----:B------:R-:W-:Y:S02]  /*3ce0*/  FMNMX.FTZ R14, R73, R14, !PT ;  /* 0x0000000e490e7209 */ /* 0x000fe40007810000 */
[----:B------:R-:W-:Y:S01]  /*3cf0*/  ISETP.GT.AND P2, PT, R98, 0x50, PT ;  /* 0x000000506200780c */ /* 0x000fe20003f44270 */
[----:B------:R-:W0:Y:S01]  /*3d00*/  MUFU.TANH R60, R60 ;  /* 0x0000003c003c7308 */ /* 0x000e220000002400 */
[----:B------:R-:W-:Y:S01]  /*3d10*/  FMNMX.FTZ R15, R75, R14, !PT ;  /* 0x0000000e4b0f7209 */ /* 0x000fe20007810000 */
[----:B------:R-:W-:Y:S01]  /*3d20*/  FFMA.FTZ R14, R76, UR28, -R25 ;  /* 0x0000001c4c0e7c23 */ /* 0x000fe20008010819 */
[----:B--2---:R-:W-:Y:S02]  /*3d30*/  FSEL R86, R58, -INF , P1 ;  /* 0xff8000003a567808 */ /* 0x004fe40000800000 */
[----:B------:R-:W-:Y:S02]  /*3d40*/  FMNMX.FTZ R15, R56, R15, !PT ;  /* 0x0000000f380f7209 */ /* 0x000fe40007810000 */
[----:B------:R-:W-:Y:S01]  /*3d50*/  ISETP.GT.AND P1, PT, R98, 0x51, PT ;  /* 0x000000516200780c */ /* 0x000fe20003f24270 */
[----:B------:R-:W1:Y:S01]  /*3d60*/  MUFU.TANH R62, R62 ;  /* 0x0000003e003e7308 */ /* 0x000e620000002400 */
[----:B------:R-:W-:-:S02]  /*3d70*/  FMNMX.FTZ R15, R78, R15, !PT ;  /* 0x0000000f4e0f7209 */ /* 0x000fc40007810000 */
[----:B---3--:R-:W-:Y:S02]  /*3d80*/  FSEL R87, R59, -INF , P2 ;  /* 0xff8000003b577808 */ /* 0x008fe40001000000 */
[----:B------:R-:W-:Y:S01]  /*3d90*/  FMNMX.FTZ R20, R86, R15, !PT ;  /* 0x0000000f56147209 */ /* 0x000fe20007810000 */
[----:B------:R-:W-:Y:S01]  /*3da0*/  FFMA.FTZ R15, R69, UR28, -R25 ;  /* 0x0000001c450f7c23 */ /* 0x000fe20008010819 */
[----:B------:R-:W-:Y:S01]  /*3db0*/  ISETP.GT.AND P2, PT, R98, 0x58, PT ;  /* 0x000000586200780c */ /* 0x000fe20003f44270 */
[----:B------:R-:W-:Y:S01]  /*3dc0*/  MUFU.TANH R61, R61 ;  /* 0x0000003d003d7308 */ /* 0x000fe20000002400 */
[----:B0-----:R-:W-:Y:S02]  /*3dd0*/  FSEL R89, R60, -INF , P1 ;  /* 0xff8000003c597808 */ /* 0x001fe40000800000 */
[----:B------:R-:W-:Y:S02]  /*3de0*/  FMNMX.FTZ R20, R87, R20, !PT ;  /* 0x0000001457147209 */ /* 0x000fe40007810000 */
[----:B------:R-:W-:-:S02]  /*3df0*/  ISETP.GT.AND P1, PT, R98, 0x59, PT ;  /* 0x000000596200780c */ /* 0x000fc40003f24270 */
[----:B------:R-:W-:Y:S01]  /*3e00*/  FMNMX.FTZ R20, R89, R20, !PT ;  /* 0x0000001459147209 */ /* 0x000fe20007810000 */
[----:B------:R-:W0:Y:S01]  /*3e10*/  MUFU.TANH R63, R63 ;  /* 0x0000003f003f7308 */ /* 0x000e220000002400 */
[----:B-1----:R-:W-:Y:S02]  /*3e20*/  FSEL R91, R62, -INF , P2 ;  /* 0xff8000003e5b7808 */ /* 0x002fe40001000000 */
[----:B------:R-:W-:Y:S02]  /*3e30*/  ISETP.GT.AND P2, PT, R98, 0x60, PT ;  /* 0x000000606200780c */ /* 0x000fe40003f44270 */
[----:B------:R-:W-:-:S03]  /*3e40*/  FMNMX.FTZ R57, R91, R20, !PT ;  /* 0x000000145b397209 */ /* 0x000fc60007810000 */
[----:B------:R-:W-:Y:S08]  /*3e50*/  MUFU.TANH R40, R40 ;  /* 0x0000002800287308 */ /* 0x000ff00000002400 */
[----:B------:R-:W1:Y:S01]  /*3e60*/  MUFU.TANH R99, R99 ;  /* 0x0000006300637308 */ /* 0x000e620000002400 */
[----:B0-----:R-:W-:Y:S02]  /*3e70*/  FSEL R93, R63, -INF , P2 ;  /* 0xff8000003f5d7808 */ /* 0x001fe40001000000 */
[----:B------:R-:W-:-:S05]  /*3e80*/  ISETP.GT.AND P2, PT, R98, 0x68, PT ;  /* 0x000000686200780c */ /* 0x000fca0003f44270 */
[----:B------:R0:W-:Y:S08]  /*3e90*/  MUFU.EX2 R6, R92 ;  /* 0x0000005c00067308 */ /* 0x0001f00000000800 */
[----:B------:R2:W-:Y:S01]  /*3ea0*/  MUFU.EX2 R8, R90 ;  /* 0x0000005a00087308 */ /* 0x0005e20000000800 */
[----:B0-----:R-:W-:Y:S01]  /*3eb0*/  FSEL R92, R61, -INF , P1 ;  /* 0xff8000003d5c7808 */ /* 0x001fe20000800000 */
[----:B------:R-:W-:Y:S01]  /*3ec0*/  FFMA.FTZ R61, R68, UR28, -R25 ;  /* 0x0000001c443d7c23 */ /* 0x000fe20008010819 */
[----:B------:R-:W-:-:S02]  /*3ed0*/  ISETP.GT.AND P1, PT, R98, 0x61, PT ;  /* 0x000000616200780c */ /* 0x000fc40003f24270 */
[----:B------:R-:W-:Y:S02]  /*3ee0*/  FMNMX.FTZ R20, R92, R57, !PT ;  /* 0x000000395c147209 */ /* 0x000fe40007810000 */
[----:B-1----:R-:W-:Y:S01]  /*3ef0*/  FSEL R60, R99, -INF , P2 ;  /* 0xff800000633c7808 */ /* 0x002fe20001000000 */
[----:B------:R0:W1:Y:S01]  /*3f00*/  MUFU.TANH R113, R28 ;  /* 0x0000001c00717308 */ /* 0x0000620000002400 */
[----:B--2---:R-:W-:Y:S01]  /*3f10*/  FSEL R90, R40, -INF , P1 ;  /* 0xff800000285a7808 */ /* 0x004fe20000800000 */
[--C-:B------:R-:W-:Y:S01]  /*3f20*/  FFMA.FTZ R40, R67, UR28, -R25.reuse ;  /* 0x0000001c43287c23 */ /* 0x100fe20008010819 */
[----:B------:R-:W-:Y:S02]  /*3f30*/  FMNMX.FTZ R57, R93, R20, !PT ;  /* 0x000000145d397209 */ /* 0x000fe40007810000 */
[----:B------:R-:W-:Y:S02]  /*3f40*/  ISETP.GT.AND P1, PT, R98, 0x69, PT ;  /* 0x000000696200780c */ /* 0x000fe40003f24270 */
[----:B------:R-:W-:Y:S01]  /*3f50*/  FMNMX.FTZ R57, R90, R57, !PT ;  /* 0x000000395a397209 */ /* 0x000fe20007810000 */
[----:B------:R-:W-:Y:S01]  /*3f60*/  MUFU.EX2 R20, R61 ;  /* 0x0000003d00147308 */ /* 0x000fe20000000800 */
[----:B------:R-:W-:Y:S01]  /*3f70*/  ISETP.GT.AND P2, PT, R98, 0x70, PT ;  /* 0x000000706200780c */ /* 0x000fe20003f44270 */
[----:B0-----:R-:W-:Y:S01]  /*3f80*/  FFMA.FTZ R28, R102, UR28, -R25 ;  /* 0x0000001c661c7c23 */ /* 0x001fe20008010819 */
[----:B------:R-:W-:-:S02]  /*3f90*/  FSEL R58, R103, -INF , P1 ;  /* 0xff800000673a7808 */ /* 0x000fc40000800000 */
[----:B------:R-:W-:Y:S02]  /*3fa0*/  FMNMX.FTZ R57, R60, R57, !PT ;  /* 0x000000393c397209 */ /* 0x000fe40007810000 */
[----:B------:R-:W-:Y:S01]  /*3fb0*/  ISETP.GT.AND P1, PT, R98, 0x71, PT ;  /* 0x000000716200780c */ /* 0x000fe20003f24270 */
[----:B------:R0:W2:Y:S01]  /*3fc0*/  MUFU.TANH R114, R29 ;  /* 0x0000001d00727308 */ /* 0x0000a20000002400 */
[----:B------:R-:W-:Y:S02]  /*3fd0*/  FSEL R59, R105, -INF , P2 ;  /* 0xff800000693b7808 */ /* 0x000fe40001000000 */
[----:B------:R-:W-:Y:S01]  /*3fe0*/  FMNMX.FTZ R68, R58, R57, !PT ;  /* 0x000000393a447209 */ /* 0x000fe20007810000 */
[----:B------:R-:W-:-:S01]  /*3ff0*/  FFMA.FTZ R57, R54, UR28, -R25 ;  /* 0x0000001c36397c23 */ /* 0x000fc20008010819 */
[----:B------:R-:W-:Y:S02]  /*4000*/  ISETP.GT.AND P2, PT, R98, 0x78, PT ;  /* 0x000000786200780c */ /* 0x000fe40003f44270 */
[----:B------:R-:W-:Y:S01]  /*4010*/  FSEL R62, R107, -INF , P1 ;  /* 0xff8000006b3e7808 */ /* 0x000fe20000800000 */
[----:B------:R-:W3:Y:S01]  /*4020*/  MUFU.TANH R97, R97 ;  /* 0x0000006100617308 */ /* 0x000ee20000002400 */
[----:B------:R-:W-:Y:S01]  /*4030*/  FMNMX.FTZ R63, R59, R68, !PT ;  /* 0x000000443b3f7209 */ /* 0x000fe20007810000 */
[----:B0-----:R-:W-:Y:S01]  /*4040*/  FFMA.FTZ R29, R104, UR28, -R25 ;  /* 0x0000001c681d7c23 */ /* 0x001fe20008010819 */
[----:B------:R-:W-:-:S02]  /*4050*/  ISETP.GT.AND P1, PT, R98, 0x79, PT ;  /* 0x000000796200780c */ /* 0x000fc40003f24270 */
[----:B------:R-:W-:Y:S02]  /*4060*/  FSEL R61, R109, -INF , P2 ;  /* 0xff8000006d3d7808 */ /* 0x000fe40001000000 */
[----:B------:R-:W-:Y:S01]  /*4070*/  FMNMX.FTZ R54, R62, R63, !PT ;  /* 0x0000003f3e367209 */ /* 0x000fe20007810000 */
[----:B------:R-:W0:Y:S01]  /*4080*/  MUFU.TANH R85, R85 ;  /* 0x0000005500557308 */ /* 0x000e220000002400 */
[----:B------:R-:W-:Y:S02]  /*4090*/  ISETP.GT.AND P2, PT, R98, 0x80, PT ;  /* 0x000000806200780c */ /* 0x000fe40003f44270 */
[----:B------:R-:W-:Y:S02]  /*40a0*/  FSEL R63, R110, -INF , P1 ;  /* 0xff8000006e3f7808 */ /* 0x000fe40000800000 */
[----:B------:R-:W-:Y:S02]  /*40b0*/  FMNMX.FTZ R54, R61, R54, !PT ;  /* 0x000000363d367209 */ /* 0x000fe40007810000 */
[----:B------:R-:W-:Y:S01]  /*40c0*/  ISETP.GT.AND P1, PT, R98, 0x81, PT ;  /* 0x000000816200780c */ /* 0x000fe20003f24270 */
[----:B------:R-:W4:Y:S01]  /*40d0*/  MUFU.TANH R101, R101 ;  /* 0x0000006500657308 */ /* 0x000f220000002400 */
[----:B------:R-:W-:-:S02]  /*40e0*/  FSEL R68, R111, -INF , P2 ;  /* 0xff8000006f447808 */ /* 0x000fc40001000000 */
[----:B------:R-:W-:Y:S01]  /*40f0*/  FMNMX.FTZ R69, R63, R54, !PT ;  /* 0x000000363f457209 */ /* 0x000fe20007810000 */
[----:B------:R-:W-:-:S01]  /*4100*/  FFMA.FTZ R54, R43, UR28, -R25 ;  /* 0x0000001c2b367c23 */ /* 0x000fc20008010819 */
[----:B------:R-:W-:Y:S02]  /*4110*/  ISETP.GT.AND P2, PT, R98, 0x88, PT ;  /* 0x000000886200780c */ /* 0x000fe40003f44270 */
[----:B------:R-:W-:Y:S01]  /*4120*/  FSEL R67, R112, -INF , P1 ;  /* 0xff80000070437808 */ /* 0x000fe20000800000 */
[----:B------:R-:W5:Y:S01]  /*4130*/  MUFU.TANH R95, R95 ;  /* 0x0000005f005f7308 */ /* 0x000f620000002400 */
[----:B------:R-:W-:Y:S02]  /*4140*/  FMNMX.FTZ R70, R68, R69, !PT ;  /* 0x0000004544467209 */ /* 0x000fe40007810000 */
[----:B------:R-:W-:Y:S02]  /*4150*/  ISETP.GT.AND P1, PT, R98, 0x89, PT ;  /* 0x000000896200780c */ /* 0x000fe40003f24270 */
[----:B-1----:R-:W-:-:S02]  /*4160*/  FSEL R43, R113, -INF , P2 ;  /* 0xff800000712b7808 */ /* 0x002fc40001000000 */
[----:B------:R-:W-:Y:S01]  /*4170*/  FMNMX.FTZ R70, R67, R70, !PT ;  /* 0x0000004643467209 */ /* 0x000fe20007810000 */
[----:B------:R5:W-:Y:S01]  /*4180*/  MUFU.EX2 R11, R82 ;  /* 0x00000052000b7308 */ /* 0x000be20000000800 */
[----:B------:R-:W-:Y:S02]  /*4190*/  ISETP.GT.AND P2, PT, R98, 0x90, PT ;  /* 0x000000906200780c */ /* 0x000fe40003f44270 */
[----:B--2---:R-:W-:Y:S02]  /*41a0*/  FSEL R69, R114, -INF , P1 ;  /* 0xff80000072457808 */ /* 0x004fe40000800000 */
[----:B------:R-:W-:Y:S02]  /*41b0*/  FMNMX.FTZ R76, R43, R70, !PT ;  /* 0x000000462b4c7209 */ /* 0x000fe40007810000 */
[----:B---3--:R-:W-:Y:S01]  /*41c0*/  FSEL R70, R97, -INF , P2 ;  /* 0xff80000061467808 */ /* 0x008fe20001000000 */
[----:B------:R-:W-:Y:S01]  /*41d0*/  MUFU.EX2 R24, R24 ;  /* 0x0000001800187308 */ /* 0x000fe20000000800 */
[----:B------:R-:W-:-:S02]  /*41e0*/  ISETP.GT.AND P1, PT, R98, 0x91, PT ;  /* 0x000000916200780c */ /* 0x000fc40003f24270 */
[----:B------:R-:W-:Y:S02]  /*41f0*/  FMNMX.FTZ R97, R69, R76, !PT ;  /* 0x0000004c45617209 */ /* 0x000fe40007810000 */
[----:B------:R-:W-:Y:S02]  /*4200*/  ISETP.GT.AND P2, PT, R98, 0x98, PT ;  /* 0x000000986200780c */ /* 0x000fe40003f44270 */
[----:B0-----:R-:W-:Y:S01]  /*4210*/  FSEL R76, R85, -INF , P1 ;  /* 0xff800000554c7808 */ /* 0x001fe20000800000 */
[----:B------:R-:W-:-:S01]  /*4220*/  FFMA.FTZ R85, R50, UR28, -R25 ;  /* 0x0000001c32557c23 */ /* 0x000fc20008010819 */
[----:B------:R-:W-:Y:S01]  /*4230*/  FMNMX.FTZ R97, R70, R97, !PT ;  /* 0x0000006146617209 */ /* 0x000fe20007810000 */
[----:B------:R-:W-:-:S01]  /*4240*/  FFMA.FTZ R50, R51, UR28, -R25 ;  /* 0x0000001c33327c23 */ /* 0x000fc20008010819 */
[----:B------:R-:W-:Y:S01]  /*4250*/  ISETP.GT.AND P1, PT, R98, 0x99, PT ;  /* 0x000000996200780c */ /* 0x000fe20003f24270 */
[----:B------:R-:W-:-:S01]  /*4260*/  FFMA.FTZ R51, R66, UR28, -R25 ;  /* 0x0000001c42337c23 */ /* 0x000fc20008010819 */
[----:B----4-:R-:W-:Y:S01]  /*4270*/  FSEL R80, R101, -INF , P2 ;  /* 0xff80000065507808 */ /* 0x010fe20001000000 */
[----:B------:R-:W-:-:S01]  /*4280*/  FFMA.FTZ R66, R65, UR28, -R25 ;  /* 0x0000001c41427c23 */ /* 0x000fc20008010819 */
[----:B------:R-:W-:Y:S01]  /*4290*/  FMNMX.FTZ R97, R76, R97, !PT ;  /* 0x000000614c617209 */ /* 0x000fe20007810000 */
[----:B------:R-:W-:Y:S01]  /*42a0*/  IMAD.U32 R65, RZ, RZ, UR28 ;  /* 0x0000001cff417e24 */ /* 0x000fe2000f8e00ff */
[----:B-----5:R-:W-:Y:S01]  /*42b0*/  FSEL R82, R95, -INF , P1 ;  /* 0xff8000005f527808 */ /* 0x020fe20000800000 */
        /* <DEDUP_REMOVED lines=66> */
[----:B------:R3:W-:Y:S08]  /*46e0*/  MUFU.EX2 R100, R79 ;  /* 0x0000004f00647308 */ /* 0x0007f00000000800 */
[----:B------:R-:W4:Y:S01]  /*46f0*/  MUFU.EX2 R37, R37 ;  /* 0x0000002500257308 */ /* 0x000f220000000800 */
[----:B---3--:R-:W-:-:S07]  /*4700*/  FADD.FTZ R79, R24, R29 ;  /* 0x0000001d184f7221 */ /* 0x008fce0000010000 */
[----:B------:R-:W-:Y:S08]  /*4710*/  MUFU.EX2 R98, R71 ;  /* 0x0000004700627308 */ /* 0x000ff00000000800 */
[----:B------:R3:W-:Y:S08]  /*4720*/  MUFU.EX2 R71, R86 ;  /* 0x0000005600477308 */ /* 0x0007f00000000800 */
[----:B------:R-:W5:Y:S01]  /*4730*/  MUFU.EX2 R53, R53 ;  /* 0x0000003500357308 */ /* 0x000f620000000800 */
[----:B---3--:R-:W-:-:S01]  /*4740*/  FADD.FTZ R86, R28, R79 ;  /* 0x0000004f1c567221 */ /* 0x008fc20000010000 */
[----:B-1----:R-:W-:Y:S01]  /*4750*/  FADD.FTZ R79, R65, R84 ;  /* 0x00000054414f7221 */ /* 0x002fe20000010000 */
[----:B--2---:R-:W-:-:S03]  /*4760*/  F2FP.SATFINITE.E4M3.F32.PACK_AB_MERGE_C R65, R96, R65, RZ ;  /* 0x000000416041723e */ /* 0x004fc600048070ff */
[----:B------:R-:W-:Y:S01]  /*4770*/  FADD.FTZ R79, R96, R79 ;  /* 0x0000004f604f7221 */ /* 0x000fe20000010000 */
[----:B------:R-:W-:Y:S01]  /*4780*/  F2FP.SATFINITE.E4M3.F32.PACK_AB_MERGE_C R184, R48, R45, R65 ;  /* 0x0000002d30b8723e */ /* 0x000fe20004807041 */
[----:B------:R1:W-:Y:S02]  /*4790*/  MUFU.EX2 R102, R83 ;  /* 0x0000005300667308 */ /* 0x0003e40000000800 */
[----:B0-----:R-:W-:-:S04]  /*47a0*/  FADD.FTZ R2, R36, R79 ;  /* 0x0000004f24027221 */ /* 0x001fc80000010000 */
[----:B----4-:R-:W-:Y:S02]  /*47b0*/  FADD.FTZ R2, R37, R2 ;  /* 0x0000000225027221 */ /* 0x010fe40000010000 */
[----:B------:R-:W0:Y:S01]  /*47c0*/  MUFU.EX2 R77, R77 ;  /* 0x0000004d004d7308 */ /* 0x000e220000000800 */
[----:B-1----:R-:W-:-:S01]  /*47d0*/  FADD.FTZ R83, R33, R86 ;  /* 0x0000005621537221 */ /* 0x002fc20000010000 */
[----:B-----5:R-:W-:Y:S01]  /*47e0*/  FADD.FTZ R25, R53, R2 ;  /* 0x0000000235197221 */ /* 0x020fe20000010000 */
[----:B------:R-:W-:Y:S02]  /*47f0*/  F2FP.SATFINITE.E4M3.F32.PACK_AB_MERGE_C R53, R98, R53, RZ ;  /* 0x000000356235723e */ /* 0x000fe400048070ff */
[----:B------:R-:W-:Y:S01]  /*4800*/  CS2R R86, SRZ ;  /* 0x0000000000567805 */ /* 0x000fe2000001ff00 */
[----:B------:R-:W-:-:S01]  /*4810*/  FADD.FTZ R84, R32, R83 ;  /* 0x0000005320547221 */ /* 0x000fc20000010000 */
[----:B------:R-:W-:Y:S01]  /*4820*/  FADD.FTZ R2, R98, R25 ;  /* 0x0000001962027221 */ /* 0x000fe20000010000 */
[----:B------:R-:W-:Y:S01]  /*4830*/  F2FP.SATFINITE.E4M3.F32.PACK_AB_MERGE_C R186, R37, R36, R53 ;  /* 0x0000002425ba723e */ /* 0x000fe20004807035 */
[----:B------:R-:W1:Y:S01]  /*4840*/  MUFU.EX2 R81, R81 ;  /* 0x0000005100517308 */ /* 0x000e620000000800 */
[----:B------:R-:W-:-:S01]  /*4850*/  FADD.FTZ R84, R3, R84 ;  /* 0x0000005403547221 */ /* 0x000fc20000010000 */
[----:B------:R-:W-:-:S03]  /*4860*/  CS2R R36, SRZ ;  /* 0x0000000000247805 */ /* 0x000fc6000001ff00 */
[----:B------:R-:W-:-:S03]  /*4870*/  FADD.FTZ R79, R5, R84 ;  /* 0x00000054054f7221 */ /* 0x000fc60000010000 */
[----:B------:R-:W2:Y:S01]  /*4880*/  MUFU.EX2 R49, R49 ;  /* 0x0000003100317308 */ /* 0x000ea20000000800 */
[----:B------:R-:W-:-:S04]  /*4890*/  FADD.FTZ R79, R6, R79 ;  /* 0x0000004f064f7221 */ /* 0x000fc80000010000 */
[----:B------:R-:W-:Y:S01]  /*48a0*/  FADD.FTZ R84, R8, R79 ;  /* 0x0000004f08547221 */ /* 0x000fe20000010000 */
[----:B0-----:R-:W-:-:S02]  /*48b0*/  FADD.FTZ R79, R77, R2 ;  /* 0x000000024d4f7221 */ /* 0x001fc40000010000 */
[----:B------:R-:W0:Y:S01]  /*48c0*/  MUFU.EX2 R72, R72 ;  /* 0x0000004800487308 */ /* 0x000e220000000800 */
[----:B------:R-:W-:-:S01]  /*48d0*/  FADD.FTZ R83, R9, R84 ;  /* 0x0000005409537221 */ /* 0x000fc20000010000 */
[----:B------:R-:W-:-:S03]  /*48e0*/  FADD.FTZ R2, R100, R79 ;  /* 0x0000004f64027221 */ /* 0x000fc60000010000 */
[----:B------:R-:W-:Y:S01]  /*48f0*/  FADD.FTZ R84, R10, R83 ;  /* 0x000000530a547221 */ /* 0x000fe20000010000 */
[----:B-1----:R-:W-:-:S01]  /*4900*/  FADD.FTZ R79, R81, R2 ;  /* 0x00000002514f7221 */ /* 0x002fc20000010000 */
[----:B------:R-:W-:Y:S01]  /*4910*/  F2FP.SATFINITE.E4M3.F32.PACK_AB_MERGE_C R81, R102, R81, RZ ;  /* 0x000000516651723e */ /* 0x000fe200048070ff */
[----:B------:R-:W1:Y:S01]  /*4920*/  MUFU.EX2 R74, R74 ;  /* 0x0000004a004a7308 */ /* 0x000e620000000800 */
[----:B------:R-:W-:-:S01]  /*4930*/  FADD.FTZ R83, R11, R84 ;  /* 0x000000540b537221 */ /* 0x000fc20000010000 */
[----:B------:R-:W-:Y:S01]  /*4940*/  FADD.FTZ R2, R102, R79 ;  /* 0x0000004f66027221 */ /* 0x000fe20000010000 */
[----:B------:R-:W-:-:S03]  /*4950*/  F2FP.SATFINITE.E4M3.F32.PACK_AB_MERGE_C R180, R100, R77, R81 ;  /* 0x0000004d64b4723e */ /* 0x000fc60004807051 */
[----:B--2---:R-:W-:Y:S02]  /*4960*/  FADD.FTZ R79, R49, R2 ;  /* 0x00000002314f7221 */ /* 0x004fe40000010000 */
[----:B------:R-:W-:Y:S02]  /*4970*/  MUFU.EX2 R21, R21 ;  /* 0x0000001500157308 */ /* 0x000fe40000000800 */
[----:B0-----:R-:W-:-:S06]  /*4980*/  FADD.FTZ R79, R72, R79 ;  /* 0x0000004f484f7221 */ /* 0x001fcc0000010000 */
[----:B------:R-:W0:Y:S01]  /*4990*/  MUFU.EX2 R73, R73 ;  /* 0x0000004900497308 */ /* 0x000e220000000800 */
[----:B-1----:R-:W-:-:S01]  /*49a0*/  FADD.FTZ R2, R74, R79 ;  /* 0x0000004f4a027221 */ /* 0x002fc20000010000 */
[----:B------:R-:W-:-:S04]  /*49b0*/  F2FP.SATFINITE.E4M3.F32.PACK_AB_MERGE_C R79, R33, R28, RZ ;  /* 0x0000001c214f723e */ /* 0x000fc800048070ff */
[----:B------:R-:W-:Y:S02]  /*49c0*/  F2FP.SATFINITE.E4M3.F32.PACK_AB_MERGE_C R185, R29, R24, R79 ;  /* 0x000000181db9723e */ /* 0x000fe4000480704f */
[----:B------:R-:W1:Y:S08]  /*49d0*/  MUFU.EX2 R15, R15 ;  /* 0x0000000f000f7308 */ /* 0x000e700000000800 */
[----:B------:R2:W-:Y:S08]  /*49e0*/  MUFU.EX2 R25, R58 ;  /* 0x0000003a00197308 */ /* 0x0005f00000000800 */
[----:B------:R-:W3:Y:S01]  /*49f0*/  MUFU.EX2 R75, R75 ;  /* 0x0000004b004b7308 */ /* 0x000ee20000000800 */
[----:B--2---:R-:W-:-:S04]  /*4a00*/  FADD.FTZ R58, R12, R83 ;  /* 0x000000530c3a7221 */ /* 0x004fc80000010000 */
[----:B------:R-:W-:-:S03]  /*4a10*/  FADD.FTZ R83, R13, R58 ;  /* 0x0000003a0d537221 */ /* 0x000fc60000010000 */
[----:B------:R-:W2:Y:S01]  /*4a20*/  MUFU.EX2 R56, R56 ;  /* 0x0000003800387308 */ /* 0x000ea20000000800 */
[----:B------:R-:W-:-:S01]  /*4a30*/  FADD.FTZ R58, R14, R83 ;  /* 0x000000530e3a7221 */ /* 0x000fc20000010000 */
[----:B------:R-:W-:Y:S01]  /*4a40*/  F2FP.SATFINITE.E4M3.F32.PACK_AB_MERGE_C R83, R6, R5, RZ ;  /* 0x000000050653723e */ /* 0x000fe200048070ff */
[----:B0-----:R-:W-:-:S01]  /*4a50*/  FADD.FTZ R6, R73, R2 ;  /* 0x0000000249067221 */ /* 0x001fc20000010000 */
[C---:B------:R-:W-:Y:S01]  /*4a60*/  F2FP.SATFINITE.E4M3.F32.PACK_AB_MERGE_C R14, R21.reuse, R14, RZ ;  /* 0x0000000e150e723e */ /* 0x040fe200048070ff */
[----:B------:R-:W-:-:S01]  /*4a70*/  FADD.FTZ R58, R21, R58 ;  /* 0x0000003a153a7221 */ /* 0x000fc20000010000 */
[----:B------:R-:W-:Y:S02]  /*4a80*/  F2FP.SATFINITE.E4M3.F32.PACK_AB_MERGE_C R187, R3, R32, R83 ;  /* 0x0000002003bb723e */ /* 0x000fe40004807053 */
[----:B------:R-:W0:Y:S01]  /*4a90*/  MUFU.EX2 R40, R40 ;  /* 0x0000002800287308 */ /* 0x000e220000000800 */
[----:B-1----:R-:W-:-:S01]  /*4aa0*/  FADD.FTZ R33, R15, R58 ;  /* 0x0000003a0f217221 */ /* 0x002fc20000010000 */
[----:B---3--:R-:W-:Y:S01]  /*4ab0*/  FADD.FTZ R5, R75, R6 ;  /* 0x000000064b057221 */ /* 0x008fe20000010000 */
[----:B------:R-:W-:-:S02]  /*4ac0*/  F2FP.SATFINITE.E4M3.F32.PACK_AB_MERGE_C R183, R13, R12, R14 ;  /* 0x0000000c0db7723e */ /* 0x000fc4000480700e */
[----:B------:R-:W-:Y:S01]  /*4ad0*/  FADD.FTZ R33, R20, R33 ;  /* 0x0000002114217221 */ /* 0x000fe20000010000 */
[----:B------:R-:W-:Y:S02]  /*4ae0*/  F2FP.SATFINITE.E4M3.F32.PACK_AB_MERGE_C R73, R73, R74, RZ ;  /* 0x0000004a4949723e */ /* 0x000fe400048070ff */
[----:B------:R-:W1:Y:S01]  /*4af0*/  MUFU.EX2 R78, R78 ;  /* 0x0000004e004e7308 */ /* 0x000e620000000800 */
[----:B--2---:R-:W-:-:S01]  /*4b00*/  FADD.FTZ R5, R56, R5 ;  /* 0x0000000538057221 */ /* 0x004fc20000010000 */
[----:B------:R-:W-:Y:S02]  /*4b10*/  F2FP.SATFINITE.E4M3.F32.PACK_AB_MERGE_C R182, R72, R49, R73 ;  /* 0x0000003148b6723e */ /* 0x000fe40004807049 */
[----:B------:R-:W-:Y:S02]  /*4b20*/  CS2R R72, SRZ ;  /* 0x0000000000487805 */ /* 0x000fe4000001ff00 */
[----:B------:R-:W-:Y:S02]  /*4b30*/  CS2R R48, SRZ ;  /* 0x0000000000307805 */ /* 0x000fe4000001ff00 */
[----:B------:R-:W2:Y:S01]  /*4b40*/  MUFU.EX2 R57, R57 ;  /* 0x0000003900397308 */ /* 0x000ea20000000800 */
[----:B0-----:R-:W-:-:S01]  /*4b50*/  FADD.FTZ R28, R40, R33 ;  /* 0x00000021281c7221 */ /* 0x001fc20000010000 */
[----:B------:R-:W-:-:S04]  /*4b60*/  F2FP.SATFINITE.E4M3.F32.PACK_AB_MERGE_C R33, R11, R10, RZ ;  /* 0x0000000a0b21723e */ /* 0x000fc800048070ff */
[----:B------:R-:W-:Y:S02]  /*4b70*/  F2FP.SATFINITE.E4M3.F32.PACK_AB_MERGE_C R181, R9, R8, R33 ;  /* 0x0000000809b5723e */ /* 0x000fe40004807021 */
[----:B------:R-:W-:Y:S01]  /*4b80*/  CS2R R32, SRZ ;  /* 0x0000000000207805 */ /* 0x000fe2000001ff00 */
[----:B------:R-:W0:Y:S01]  /*4b90*/  MUFU.EX2 R47, R47 ;  /* 0x0000002f002f7308 */ /* 0x000e220000000800 */
[----:B-1----:R-:W-:-:S04]  /*4ba0*/  FADD.FTZ R6, R78, R5 ;  /* 0x000000054e067221 */ /* 0x002fc80000010000 */
[C---:B------:R-:W-:Y:S01]  /*4bb0*/  FADD.FTZ R5, R71.reuse, R6 ;  /* 0x0000000647057221 */ /* 0x040fe20000010000 */
[----:B------:R-:W-:Y:S02]  /*4bc0*/  F2FP.SATFINITE.E4M3.F32.PACK_AB_MERGE_C R71, R71, R78, RZ ;  /* 0x0000004e4747723e */ /* 0x000fe400048070ff */
[----:B------:R-:W-:Y:S01]  /*4bd0*/  CS2R R78, SRZ ;  /* 0x00000000004e7805 */ /* 0x000fe2000001ff00 */
[----:B------:R-:W1:Y:S01]  /*4be0*/  MUFU.EX2 R52, R52 ;  /* 0x0000003400347308 */ /* 0x000e620000000800 */
[----:B--2---:R-:W-:-:S01]  /*4bf0*/  FADD.FTZ R28, R57, R28 ;  /* 0x0000001c391c7221 */ /* 0x004fc20000010000 */
[----:B------:R-:W-:Y:S02]  /*4c00*/  F2FP.SATFINITE.E4M3.F32.PACK_AB_MERGE_C R40, R57, R40, RZ ;  /* 0x000000283928723e */ /* 0x000fe400048070ff */
[----:B------:R-:W-:Y:S02]  /*4c10*/  F2FP.SATFINITE.E4M3.F32.PACK_AB_MERGE_C R176, R56, R75, R71 ;  /* 0x0000004b38b0723e */ /* 0x000fe40004807047 */
[----:B------:R-:W-:-:S02]  /*4c20*/  CS2R R74, SRZ ;  /* 0x00000000004a7805 */ /* 0x000fc4000001ff00 */
[----:B------:R-:W-:Y:S02]  /*4c30*/  F2FP.SATFINITE.E4M3.F32.PACK_AB_MERGE_C R177, R20, R15, R40 ;  /* 0x0000000f14b1723e */ /* 0x000fe40004807028 */
[----:B------:R-:W-:Y:S01]  /*4c40*/  CS2R R56, SRZ ;  /* 0x0000000000387805 */ /* 0x000fe2000001ff00 */
[----:B------:R-:W2:Y:S01]  /*4c50*/  MUFU.EX2 R54, R54 ;  /* 0x0000003600367308 */ /* 0x000ea20000000800 */
[----:B0-----:R-:W-:-:S01]  /*4c60*/  FADD.FTZ R11, R47, R28 ;  /* 0x0000001c2f0b7221 */ /* 0x001fc20000010000 */
[----:B------:R-:W-:-:S06]  /*4c70*/  CS2R R28, SRZ ;  /* 0x00000000001c7805 */ /* 0x000fcc000001ff00 */
        /* <DEDUP_REMOVED lines=13> */
[----:B------:R-:W-:Y:S02]  /*4d50*/  CS2R R40, SRZ ;  /* 0x0000000000287805 */ /* 0x000fe4000001ff00 */
[----:B------:R-:W-:Y:S02]  /*4d60*/  F2FP.SATFINITE.E4M3.F32.PACK_AB_MERGE_C R179, R54, R47, R42 ;  /* 0x0000002f36b3723e */ /* 0x000fe4000480702a */
[----:B------:R-:W0:Y:S01]  /*4d70*/  MUFU.EX2 R93, R93 ;  /* 0x0000005d005d7308 */ /* 0x000e220000000800 */
[C---:B-1----:R-:W-:Y:S01]  /*4d80*/  F2FP.SATFINITE.E4M3.F32.PACK_AB_MERGE_C R91, R92.reuse, R91, RZ ;  /* 0x0000005b5c5b723e */ /* 0x042fe200048070ff */
[----:B------:R-:W-:-:S03]  /*4d90*/  FADD.FTZ R92, R92, R3 ;  /* 0x000000035c5c7221 */ /* 0x000fc60000010000 */
[----:B------:R-:W-:Y:S02]  /*4da0*/  F2FP.SATFINITE.E4M3.F32.PACK_AB_MERGE_C R178, R89, R52, R91 ;  /* 0x0000003459b2723e */ /* 0x000fe4000480705b */
[----:B------:R-:W-:Y:S01]  /*4db0*/  CS2R R52, SRZ ;  /* 0x0000000000347805 */ /* 0x000fe2000001ff00 */
        /* <DEDUP_REMOVED lines=12> */
[----:B------:R-:W-:-:S03]  /*4e80*/  F2FP.SATFINITE.E4M3.F32.PACK_AB_MERGE_C R60, R25, R60, RZ ;  /* 0x0000003c193c723e */ /* 0x000fc600048070ff */
[----:B------:R-:W-:Y:S01]  /*4e90*/  FADD.FTZ R8, R25, R8 ;  /* 0x0000000819087221 */ /* 0x000fe20000010000 */
[----:B------:R-:W-:Y:S02]  /*4ea0*/  F2FP.SATFINITE.E4M3.F32.PACK_AB_MERGE_C R172, R90, R93, R60 ;  /* 0x0000005d5aac723e */ /* 0x000fe4000480703c */
[----:B------:R-:W-:Y:S01]  /*4eb0*/  CS2R R24, SRZ ;  /* 0x0000000000187805 */ /* 0x000fe2000001ff00 */
[----:B------:R-:W1:Y:S01]  /*4ec0*/  MUFU.EX2 R59, R59 ;  /* 0x0000003b003b7308 */ /* 0x000e620000000800 */
[----:B--2---:R-:W-:-:S01]  /*4ed0*/  FADD.FTZ R5, R46, R5 ;  /* 0x000000052e057221 */ /* 0x004fc20000010000 */
[----:B------:R-:W-:Y:S02]  /*4ee0*/  F2FP.SATFINITE.E4M3.F32.PACK_AB_MERGE_C R31, R46, R31, RZ ;  /* 0x0000001f2e1f723e */ /* 0x000fe400048070ff */
[----:B------:R-:W-:Y:S02]  /*4ef0*/  CS2R R46, SRZ ;  /* 0x00000000002e7805 */ /* 0x000fe4000001ff00 */
[----:B------:R-:W-:-:S02]  /*4f00*/  F2FP.SATFINITE.E4M3.F32.PACK_AB_MERGE_C R173, R30, R27, R31 ;  /* 0x0000001b1ead723e */ /* 0x000fc4000480701f */
        /* <DEDUP_REMOVED lines=18> */
[----:B------:R-:W-:Y:S01]  /*5030*/  CS2R R84, SRZ ;  /* 0x0000000000547805 */ /* 0x000fe2000001ff00 */
[----:B------:R-:W0:Y:S01]  /*5040*/  MUFU.EX2 R68, R68 ;  /* 0x0000004400447308 */ /* 0x000e220000000800 */
[----:B-1----:R-:W-:-:S01]  /*5050*/  FADD.FTZ R9, R2, R5 ;  /* 0x0000000502097221 */ /* 0x002fc20000010000 */
[----:B------:R-:W-:-:S04]  /*5060*/  F2FP.SATFINITE.E4M3.F32.PACK_AB_MERGE_C R61, R2, R61, RZ ;  /* 0x0000003d023d723e */ /* 0x000fc800048070ff */
[----:B------:R-:W-:Y:S02]  /*5070*/  F2FP.SATFINITE.E4M3.F32.PACK_AB_MERGE_C R174, R62, R59, R61 ;  /* 0x0000003b3eae723e */ /* 0x000fe4000480703d */
[----:B------:R-:W-:Y:S01]  /*5080*/  CS2R R62, SRZ ;  /* 0x00000000003e7805 */ /* 0x000fe2000001ff00 */
[----:B------:R-:W1:Y:S01]  /*5090*/  MUFU.EX2 R66, R66 ;  /* 0x0000004200427308 */ /* 0x000e620000000800 */
[----:B--2---:R-:W-:-:S01]  /*50a0*/  FADD.FTZ R11, R51, R10 ;  /* 0x0000000a330b7221 */ /* 0x004fc20000010000 */
[----:B------:R-:W-:Y:S02]  /*50b0*/  CS2R R60, SRZ ;  /* 0x00000000003c7805 */ /* 0x000fe4000001ff00 */
[----:B------:R-:W-:-:S04]  /*50c0*/  CS2R R58, SRZ ;  /* 0x00000000003a7805 */ /* 0x000fc8000001ff00 */
        /* <DEDUP_REMOVED lines=14> */
[----:B------:R-:W-:Y:S02]  /*51b0*/  CS2R R64, SRZ ;  /* 0x0000000000407805 */ /* 0x000fe4000001ff00 */
[----:B------:R-:W-:Y:S01]  /*51c0*/  CS2R R50, SRZ ;  /* 0x0000000000327805 */ /* 0x000fe2000001ff00 */
[----:B------:R-:W2:Y:S01]  /*51d0*/  MUFU.EX2 R38, R38 ;  /* 0x0000002600267308 */ /* 0x000ea20000000800 */
[----:B0-----:R-:W-:-:S01]  /*51e0*/  FADD.FTZ R11, R6, R11 ;  /* 0x0000000b060b7221 */ /* 0x001fc20000010000 */
[----:B------:R-:W-:-:S04]  /*51f0*/  F2FP.SATFINITE.E4M3.F32.PACK_AB_MERGE_C R43, R6, R43, RZ ;  /* 0x0000002b062b723e */ /* 0x000fc800048070ff */
[----:B------:R-:W-:Y:S02]  /*5200*/  F2FP.SATFINITE.E4M3.F32.PACK_AB_MERGE_C R168, R67, R68, R43 ;  /* 0x0000004443a8723e */ /* 0x000fe4000480702b */
[----:B------:R-:W-:Y:S01]  /*5210*/  CS2R R68, SRZ ;  /* 0x0000000000447805 */ /* 0x000fe2000001ff00 */
[----:B------:R0:W3:Y:S01]  /*5220*/  MUFU.EX2 R3, R76 ;  /* 0x0000004c00037308 */ /* 0x0000e20000000800 */
[----:B-1----:R-:W-:-:S01]  /*5230*/  FADD.FTZ R2, R70, R11 ;  /* 0x0000000b46027221 */ /* 0x002fc20000010000 */
[----:B------:R-:W-:Y:S02]  /*5240*/  CS2R R66, SRZ ;  /* 0x0000000000427805 */ /* 0x000fe4000001ff00 */
[----:B------:R-:W-:-:S04]  /*5250*/  CS2R R42, SRZ ;  /* 0x00000000002a7805 */ /* 0x000fc8000001ff00 */
[----:B------:R-:W1:Y:S01]  /*5260*/  MUFU.EX2 R35, R35 ;  /* 0x0000002300237308 */ /* 0x000e620000000800 */
[----:B--2---:R-:W-:-:S01]  /*5270*/  FADD.FTZ R6, R38, R39 ;  /* 0x0000002726067221 */ /* 0x004fc20000010000 */
[----:B0-----:R-:W-:-:S06]  /*5280*/  CS2R R76, SRZ ;  /* 0x00000000004c7805 */ /* 0x001fcc000001ff00 */
[----:B------:R-:W-:Y:S01]  /*5290*/  MUFU.EX2 R80, R80 ;  /* 0x0000005000507308 */ /* 0x000fe20000000800 */
[----:B---3--:R-:W-:-:S07]  /*52a0*/  FADD.FTZ R11, R3, R2 ;  /* 0x00000002030b7221 */ /* 0x008fce0000010000 */
[----:B------:R0:W2:Y:S01]  /*52b0*/  MUFU.EX2 R5, R82 ;  /* 0x0000005200057308 */ /* 0x0000a20000000800 */
[----:B-1----:R-:W-:-:S07]  /*52c0*/  FADD.FTZ R13, R35, R6 ;  /* 0x00000006230d7221 */ /* 0x002fce0000010000 */
[----:B------:R-:W1:Y:S01]  /*52d0*/  MUFU.EX2 R44, R44 ;  /* 0x0000002c002c7308 */ /* 0x000e620000000800 */
[----:B0-----:R-:W-:-:S07]  /*52e0*/  CS2R R82, SRZ ;  /* 0x0000000000527805 */ /* 0x001fce000001ff00 */
[----:B------:R0:W3:Y:S01]  /*52f0*/  MUFU.EX2 R9, R26 ;  /* 0x0000001a00097308 */ /* 0x0000e20000000800 */
[----:B--2---:R-:W-:Y:S01]  /*5300*/  F2FP.SATFINITE.E4M3.F32.PACK_AB_MERGE_C R6, R5, R80, RZ ;  /* 0x000000500506723e */ /* 0x004fe200048070ff */
[----:B------:R-:W-:-:S03]  /*5310*/  FADD.FTZ R80, R80, R11 ;  /* 0x0000000b50507221 */ /* 0x000fc60000010000 */
[----:B------:R-:W-:Y:S01]  /*5320*/  F2FP.SATFINITE.E4M3.F32.PACK_AB_MERGE_C R170, R3, R70, R6 ;  /* 0x0000004603aa723e */ /* 0x000fe20004807006 */
[----:B------:R-:W-:-:S01]  /*5330*/  FADD.FTZ R3, R5, R80 ;  /* 0x0000005005037221 */ /* 0x000fc20000010000 */
[----:B------:R-:W-:Y:S02]  /*5340*/  CS2R R80, SRZ ;  /* 0x0000000000507805 */ /* 0x000fe4000001ff00 */
[----:B------:R-:W-:Y:S01]  /*5350*/  CS2R R70, SRZ ;  /* 0x0000000000467805 */ /* 0x000fe2000001ff00 */
[----:B-1----:R-:W-:Y:S01]  /*5360*/  FADD.FTZ R2, R44, R13 ;  /* 0x0000000d2c027221 */ /* 0x002fe20000010000 */
[----:B0-----:R-:W-:Y:S02]  /*5370*/  CS2R R26, SRZ ;  /* 0x00000000001a7805 */ /* 0x001fe4000001ff00 */
[C---:B---3--:R-:W-:Y:S01]  /*5380*/  F2FP.SATFINITE.E4M3.F32.PACK_AB_MERGE_C R8, R9.reuse, R44, RZ ;  /* 0x0000002c0908723e */ /* 0x048fe200048070ff */
[----:B------:R-:W-:-:S01]  /*5390*/  FADD.FTZ R2, R9, R2 ;  /* 0x0000000209027221 */ /* 0x000fc20000010000 */
[----:B------:R-:W-:-:S02]  /*53a0*/  CS2R R44, SRZ ;  /* 0x00000000002c7805 */ /* 0x000fc4000001ff00 */
[----:B------:R-:W-:Y:S02]  /*53b0*/  F2FP.SATFINITE.E4M3.F32.PACK_AB_MERGE_C R171, R35, R38, R8 ;  /* 0x0000002623ab723e */ /* 0x000fe40004807008 */
        /* <DEDUP_REMOVED lines=9> */
.L_x_9629:
[----:B------:R-:W-:Y:S01]  /*5450*/  ISETP.NE.AND P2, PT, RZ, UR42, PT ;  /* 0x0000002aff007c0c */ /* 0x000fe2000bf45270 */
[----:B------:R-:W-:-:S04]  /*5460*/  UISETP.NE.AND UP0, UPT, UR30, 0x1, UPT ;  /* 0x000000011e00788c */ /* 0x000fc8000bf05270 */
[----:B------:R-:W-:-:S04]  /*5470*/  USEL UR45, URZ, 0x1, UP0 ;  /* 0x000000013f2d7887 */ /* 0x000fc80008000000 */
[----:B------:R-:W-:-:S04]  /*5480*/  ULOP3.LUT UR45, UR32, UR45, URZ, 0x3c, !UPT ;  /* 0x0000002d202d7292 */ /* 0x000fc8000f8e3c3f */
[----:B------:R-:W-:Y:S08]  /*5490*/  @P2 BRA `(.L_x_9619) ;  /* 0x0000000000382947 */ /* 0x000ff00003800000 */
[----:B------:R-:W-:Y:S05]  /*54a0*/  @!P0 BRA `(.L_x_9620) ;  /* 0x0000000000048947 */ /* 0x000fea0003800000 */
[----:B------:R-:W-:Y:S01]  /*54b0*/  BPT.TRAP 0x1 ;  /* 0x000000040000795c */ /* 0x000fe20000300000 */
.L_x_9620:
[----:B------:R-:W-:Y:S01]  /*54c0*/  UIADD3 UR6, UR30, 0x1, URZ ;  /* 0x000000011e067890 */ /* 0x000fe2000fffe03f */
[----:B------:R-:W-:-:S03]  /*54d0*/  MOV R7, UR45 ;  /* 0x0000002d00077c02 */ /* 0x000fc60008000f00 */
[----:B------:R-:W-:Y:S01]  /*54e0*/  UISETP.NE.AND UP0, UPT, UR6, 0x2, UPT ;  /* 0x000000020600788c */ /* 0x000fe2000bf05270 */
[----:B------:R-:W-:-:S03]  /*54f0*/  SHF.L.U32 R7, R7, 0x1f, RZ ;  /* 0x0000001f07077819 */ /* 0x000fc600000006ff */
[----:B------:R-:W-:-:S04]  /*5500*/  USEL UR6, UR6, URZ, UP0 ;  /* 0x0000003f06067287 */ /* 0x000fc80008000000 */
[----:B------:R-:W-:-:S09]  /*5510*/  ULEA UR6, UR6, UR43, 0x3 ;  /* 0x0000002b06067291 */ /* 0x000fd2000f8e183f */
[----:B------:R0:W1:Y:S01]  /*5520*/  SYNCS.PHASECHK.TRANS64.TRYWAIT P1, [UR6+0x22830], R7 ;  /* 0x02283007ff0075a7 */ /* 0x0000620008020146 */
[----:B------:R-:W-:Y:S05]  /*5530*/  @!P0 BRA `(.L_x_9621) ;  /* 0x0000000000048947 */ /* 0x000fea0003800000 */
[----:B------:R-:W-:Y:S01]  /*5540*/  BPT.TRAP 0x1 ;  /* 0x000000040000795c */ /* 0x000fe20000300000 */
.L_x_9621:
[----:B-1----:R-:W-:Y:S05]  /*5550*/  @P1 BRA `(.L_x_9619) ;  /* 0x0000000000081947 */ /* 0x002fea0003800000 */
[----:B------:R-:W1:Y:S02]  /*5560*/  SYNCS.PHASECHK.TRANS64.TRYWAIT P1, [UR6+0x22830], R7 ;  /* 0x02283007ff0075a7 */ /* 0x000e640008020146 */
[----:B-1----:R-:W-:Y:S05]  /*5570*/  @!P1 BRA `(.L_x_9622) ;  /* 0x0000011000fc9947 */ /* 0x002fea0003800000 */
.L_x_9619:
        /* <DEDUP_REMOVED lines=132> */
.L_x_9624:
[----:B------:R-:W-:Y:S01]  /*5dc0*/  ULEA UR6, UR30, UR43, 0x3 ;  /* 0x0000002b1e067291 */ /* 0x000fe2000f8e183f */
[----:B------:R-:W-:-:S05]  /*5dd0*/  IMAD.U32 R7, RZ, RZ, UR32 ;  /* 0x00000020ff077e24 */ /* 0x000fca000f8e00ff */
[----:B------:R-:W-:-:S04]  /*5de0*/  SHF.L.U32 R7, R7, 0x1f, RZ ;  /* 0x0000001f07077819 */ /* 0x000fc800000006ff */
[----:B------:R0:W1:Y:S01]  /*5df0*/  SYNCS.PHASECHK.TRANS64.TRYWAIT P1, [UR6+0x22850], R7 ;  /* 0x02285007ff0075a7 */ /* 0x0000620008020146 */
[----:B------:R-:W-:Y:S05]  /*5e00*/  @!P0 BRA `(.L_x_9625) ;  /* 0x0000000000048947 */ /* 0x000fea0003800000 */
[----:B------:R-:W-:Y:S01]  /*5e10*/  BPT.TRAP 0x1 ;  /* 0x000000040000795c */ /* 0x000fe20000300000 */
.L_x_9625:
[----:B-1----:R-:W-:Y:S05]  /*5e20*/  @P1 BRA `(.L_x_9623) ;  /* 0x0000000000081947 */ /* 0x002fea0003800000 */
[----:B------:R-:W1:Y:S02]  /*5e30*/  SYNCS.PHASECHK.TRANS64.TRYWAIT P1, [UR6+0x22850], R7 ;  /* 0x02285007ff0075a7 */ /* 0x000e640008020146 */
[----:B-1----:R-:W-:Y:S05]  /*5e40*/  @!P1 BRA `(.L_x_9626) ;  /* 0x0000010800e09947 */ /* 0x002fea0003800000 */
.L_x_9623:
        /* <DEDUP_REMOVED lines=36> */
.L_x_9627:
[----:B------:R-:W-:Y:S01]  /*6090*/  UISETP.NE.AND UP0, UPT, UR51, URZ, UPT ;  /* 0x0000003f3300728c */ /* 0x000fe2000bf05270 */
[C---:B------:R-:W-:Y:S01]  /*60a0*/  FMUL.FTZ R168, R0.reuse, R152 ;  /* 0x0000009800a87220 */ /* 0x040fe20000410000 */
[C---:B------:R-:W-:Y:S01]  /*60b0*/  FMUL.FTZ R152, R0.reuse, R153 ;  /* 0x0000009900987220 */ /* 0x040fe20000410000 */
[C---:B------:R-:W-:Y:S01]  /*60c0*/  FMUL.FTZ R153, R0.reuse, R156 ;  /* 0x0000009c00997220 */ /* 0x040fe20000410000 */
[C---:B------:R-:W-:Y:S01]  /*60d0*/  FMUL.FTZ R156, R0.reuse, R160 ;  /* 0x000000a0009c7220 */ /* 0x040fe20000410000 */
[C---:B------:R-:W-:Y:S01]  /*60e0*/  FMUL.FTZ R160, R0.reuse, R137 ;  /* 0x0000008900a07220 */ /* 0x040fe20000410000 */
[----:B------:R-:W-:Y:S01]  /*60f0*/  PLOP3.LUT P1, PT, PT, PT, UP0, 0x80, 0x0 ;  /* 0x000000000000781c */ /* 0x000fe20003f2f008 */
[----:B------:R-:W-:Y:S01]  /*6100*/  FMUL.FTZ R137, R0, R146 ;  /* 0x0000009200897220 */ /* 0x000fe20000410000 */
[----:B------:R-:W-:Y:S01]  /*6110*/  PLOP3.LUT P2, PT, PT, PT, UP0, 0x80, 0x0 ;  /* 0x000000000000781c */ /* 0x000fe20003f4f008 */
[----:B------:R-:W-:Y:S02]  /*6120*/  VIADD R146, R18, UR40 ;  /* 0x0000002812927c36 */ /* 0x000fe40008000000 */
[C---:B------:R-:W-:Y:S01]  /*6130*/  FMUL.FTZ R13, R0.reuse, R166 ;  /* 0x000000a6000d7220 */ /* 0x040fe20000410000 */
[----:B------:R-:W-:Y:S01]  /*6140*/  @UP0 ULDC UR6, c[0x0][0x44c] ;  /* 0x0001130000060ab9 */ /* 0x000fe20000000800 */
        /* <DEDUP_REMOVED lines=8> */
[----:B------:R-:W-:Y:S01]  /*61d0*/  @UP0 ULDC UR6, c[0x0][0x450] ;  /* 0x0001140000060ab9 */ /* 0x000fe20000000800 */
[----:B------:R-:W1:Y:S02]  /*61e0*/  MUFU.TANH R168, R168 ;  /* 0x000000a800a87308 */ /* 0x000e640000002400 */
[C---:B0-----:R-:W-:Y:S01]  /*61f0*/  FMUL.FTZ R7, R0.reuse, R154 ;  /* 0x0000009a00077220 */ /* 0x041fe20000410000 */
[----:B------:R-:W-:Y:S01]  /*6200*/  IMAD.U32 R133, RZ, RZ, UR50 ;  /* 0x00000032ff857e24 */ /* 0x000fe2000f8e00ff */
[----:B------:R-:W-:Y:S01]  /*6210*/  @P2 SHF.R.U32.HI R146, RZ, UR6, R124 ;  /* 0x00000006ff922c19 */ /* 0x000fe2000801167c */
[C---:B------:R-:W-:Y:S01]  /*6220*/  FMUL.FTZ R124, R0.reuse, R131 ;  /* 0x00000083007c7220 */ /* 0x040fe20000410000 */
[----:B------:R-:W-:Y:S01]  /*6230*/  UMOV UR6, 0x1 ;  /* 0x0000000100067882 */ /* 0x000fe20000000000 */
[C---:B------:R-:W-:Y:S01]  /*6240*/  FMUL.FTZ R154, R0.reuse, R157 ;  /* 0x0000009d009a7220 */ /* 0x040fe20000410000 */
[----:B------:R-:W-:Y:S01]  /*6250*/  UIMAD UR6, UR31, -0xa0, UR6 ;  /* 0xffffff601f0678a4 */ /* 0x000fe2000f8e0206 */
[----:B------:R-:W0:Y:S01]  /*6260*/  SHFL.IDX PT, R131, R146, RZ, 0x1c1f ;  /* 0x001c1fff92837589 */ /* 0x000e2200000e0000 */
[----:B------:R-:W2:Y:S01]  /*6270*/  MUFU.TANH R152, R152 ;  /* 0x0000009800987308 */ /* 0x000ea20000002400 */
[C---:B------:R-:W-:Y:S01]  /*6280*/  FMUL.FTZ R8, R0.reuse, R155 ;  /* 0x0000009b00087220 */ /* 0x040fe20000410000 */
[C---:B------:R-:W-:Y:S01]  /*6290*/  FMUL.FTZ R155, R0.reuse, R161 ;  /* 0x000000a1009b7220 */ /* 0x040fe20000410000 */
[----:B------:R-:W-:Y:S01]  /*62a0*/  FMUL.FTZ R11, R0, R162 ;  /* 0x000000a2000b7220 */ /* 0x000fe20000410000 */
[----:B------:R-:W-:-:S02]  /*62b0*/  IMAD R144, R17, R144, UR6 ;  /* 0x0000000611907e24 */ /* 0x000fc4000f8e0290 */
[C---:B------:R-:W-:Y:S01]  /*62c0*/  FMUL.FTZ R162, R0.reuse, R149 ;  /* 0x0000009500a27220 */ /* 0x040fe20000410000 */
[C---:B------:R-:W-:Y:S01]  /*62d0*/  FMUL.FTZ R157, R0.reuse, R164 ;  /* 0x000000a4009d7220 */ /* 0x040fe20000410000 */
[C---:B------:R-:W-:Y:S01]  /*62e0*/  FMUL.FTZ R170, R0.reuse, R125 ;  /* 0x0000007d00aa7220 */ /* 0x040fe20000410000 */
[----:B------:R-:W3:Y:S01]  /*62f0*/  MUFU.TANH R153, R153 ;  /* 0x0000009900997308 */ /* 0x000ee20000002400 */
[----:B------:R-:W-:Y:S01]  /*6300*/  IADD3 R144, -R133, UR49, R144 ;  /* 0x0000003185907c10 */ /* 0x000fe2000fffe190 */
        /* <DEDUP_REMOVED lines=13> */
[----:B0-----:R-:W-:Y:S01]  /*63e0*/  IMAD.IADD R131, R144, 0x1, R131 ;  /* 0x0000000190837824 */ /* 0x001fe200078e0283 */
[----:B------:R-:W0:Y:S01]  /*63f0*/  MUFU.TANH R156, R156 ;  /* 0x0000009c009c7308 */ /* 0x000e220000002400 */
[C---:B------:R-:W-:Y:S01]  /*6400*/  FMUL.FTZ R148, R0.reuse, R148 ;  /* 0x0000009400947220 */ /* 0x040fe20000410000 */
[C---:B------:R-:W-:Y:S01]  /*6410*/  FMUL.FTZ R15, R0.reuse, R138 ;  /* 0x0000008a000f7220 */ /* 0x040fe20000410000 */
[C---:B------:R-:W-:Y:S01]  /*6420*/  FMUL.FTZ R138, R0.reuse, R147 ;  /* 0x00000093008a7220 */ /* 0x040fe20000410000 */
[C---:B------:R-:W-:Y:S01]  /*6430*/  ISETP.GT.AND P1, PT, R131.reuse, RZ, PT ;  /* 0x000000ff8300720c */ /* 0x040fe20003f24270 */
[C---:B------:R-:W-:Y:S01]  /*6440*/  FMUL.FTZ R140, R0.reuse, R150 ;  /* 0x00000096008c7220 */ /* 0x040fe20000410000 */
[C---:B------:R-:W-:Y:S01]  /*6450*/  ISETP.GT.AND P2, PT, R131.reuse, 0x1, PT ;  /* 0x000000018300780c */ /* 0x040fe20003f44270 */
[----:B------:R-:W-:Y:S01]  /*6460*/  FMUL.FTZ R150, R0, R120 ;  /* 0x0000007800967220 */ /* 0x000fe20000410000 */
[----:B-1----:R-:W-:Y:S01]  /*6470*/  FSEL R149, R168, -INF , P1 ;  /* 0xff800000a8957808 */ /* 0x002fe20000800000 */
[----:B------:R-:W1:Y:S01]  /*6480*/  MUFU.TANH R155, R155 ;  /* 0x0000009b009b7308 */ /* 0x000e620000002400 */
[----:B------:R-:W-:Y:S01]  /*6490*/  ISETP.GT.AND P1, PT, R131, 0x8, PT ;  /* 0x000000088300780c */ /* 0x000fe20003f24270 */
[----:B------:R-:W-:Y:S01]  /*64a0*/  FMUL.FTZ R164, R0, R121 ;  /* 0x0000007900a47220 */ /* 0x000fe20000410000 */
[----:B--2---:R-:W-:Y:S01]  /*64b0*/  FSEL R151, R152, -INF , P2 ;  /* 0xff80000098977808 */ /* 0x004fe20001000000 */
[C---:B------:R-:W-:Y:S01]  /*64c0*/  FMUL.FTZ R104, R0.reuse, R104 ;  /* 0x0000006800687220 */ /* 0x040fe20000410000 */
[----:B------:R-:W-:Y:S01]  /*64d0*/  FMNMX.FTZ R132, R149, R5, !PT ;  /* 0x0000000595847209 */ /* 0x000fe20007810000 */
[C---:B------:R-:W-:Y:S01]  /*64e0*/  FMUL.FTZ R152, R0.reuse, R105 ;  /* 0x0000006900987220 */ /* 0x040fe20000410000 */
[----:B------:R-:W-:Y:S01]  /*64f0*/  ISETP.GT.AND P2, PT, R131, 0x9, PT ;  /* 0x000000098300780c */ /* 0x000fe20003f44270 */
[----:B------:R-:W2:Y:S01]  /*6500*/  MUFU.TANH R157, R157 ;  /* 0x0000009d009d7308 */ /* 0x000ea20000002400 */
[----:B---3--:R-:W-:Y:S01]  /*6510*/  FSEL R153, R153, -INF , P1 ;  /* 0xff80000099997808 */ /* 0x008fe20000800000 */
[C---:B------:R-:W-:Y:S01]  /*6520*/  FMUL.FTZ R105, R0.reuse, R107 ;  /* 0x0000006b00697220 */ /* 0x040fe20000410000 */
[----:B------:R-:W-:Y:S01]  /*6530*/  FMNMX.FTZ R132, R151, R132, !PT ;  /* 0x0000008497847209 */ /* 0x000fe20007810000 */
[C---:B------:R-:W-:Y:S01]  /*6540*/  FMUL.FTZ R120, R0.reuse, R123 ;  /* 0x0000007b00787220 */ /* 0x040fe20000410000 */
[----:B------:R-:W-:Y:S01]  /*6550*/  ISETP.GT.AND P1, PT, R131, 0x10, PT ;  /* 0x000000108300780c */ /* 0x000fe20003f24270 */
[----:B------:R-:W-:Y:S01]  /*6560*/  FMUL.FTZ R128, R0, R128 ;  /* 0x0000008000807220 */ /* 0x000fe20000410000 */
[----:B----4-:R-:W-:Y:S01]  /*6570*/  FSEL R163, R154, -INF , P2 ;  /* 0xff8000009aa37808 */ /* 0x010fe20001000000 */
[----:B------:R-:W3:Y:S01]  /*6580*/  MUFU.TANH R158, R158 ;  /* 0x0000009e009e7308 */ /* 0x000ee20000002400 */
        /* <DEDUP_REMOVED lines=10> */
[----:B-1----:R-:W-:Y:S01]  /*6630*/  FSEL R169, R155, -INF , P2 ;  /* 0xff8000009ba97808 */ /* 0x002fe20001000000 */
[C---:B------:R-:W-:Y:S01]  /*6640*/  FMUL.FTZ R122, R0.reuse, R127 ;  /* 0x0000007f007a7220 */ /* 0x040fe20000410000 */
[----:B------:R-:W-:Y:S01]  /*6650*/  FMNMX.FTZ R132, R167, R132, !PT ;  /* 0x00000084a7847209 */ /* 0x000fe20007810000 */
[C---:B------:R-:W-:Y:S01]  /*6660*/  FMUL.FTZ R127, R0.reuse, R134 ;  /* 0x00000086007f7220 */ /* 0x040fe20000410000 */
[----:B------:R-:W-:Y:S01]  /*6670*/  ISETP.GT.AND P2, PT, R131, 0x19, PT ;  /* 0x000000198300780c */ /* 0x000fe20003f44270 */
[----:B------:R-:W1:Y:S01]  /*6680*/  MUFU.TANH R160, R160 ;  /* 0x000000a000a07308 */ /* 0x000e620000002400 */
[----:B--2---:R-:W-:Y:S01]  /*6690*/  FSEL R165, R157, -INF , P1 ;  /* 0xff8000009da57808 */ /* 0x004fe20000800000 */
[C---:B------:R-:W-:Y:S01]  /*66a0*/  FMUL.FTZ R109, R0.reuse, R109 ;  /* 0x0000006d006d7220 */ /* 0x040fe20000410000 */
[----:B------:R-:W-:Y:S01]  /*66b0*/  FMNMX.FTZ R132, R169, R132, !PT ;  /* 0x00000084a9847209 */ /* 0x000fe20007810000 */
[C---:B------:R-:W-:Y:S01]  /*66c0*/  FMUL.FTZ R112, R0.reuse, R112 ;  /* 0x0000007000707220 */ /* 0x040fe20000410000 */
[----:B------:R-:W-:Y:S01]  /*66d0*/  ISETP.GT.AND P1, PT, R131, 0x20, PT ;  /* 0x000000208300780c */ /* 0x000fe20003f24270 */
[----:B------:R-:W-:Y:S01]  /*66e0*/  FMUL.FTZ R108, R0, R108 ;  /* 0x0000006c006c7220 */ /* 0x000fe20000410000 */
[----:B---3--:R-:W-:Y:S01]  /*66f0*/  FSEL R157, R158, -INF , P2 ;  /* 0xff8000009e9d7808 */ /* 0x008fe20001000000 */
[----:B------:R-:W2:Y:S01]  /*6700*/  MUFU.TANH R161, R161 ;  /* 0x000000a100a17308 */ /* 0x000ea20000002400 */
[----:B------:R-:W-:Y:S01]  /*6710*/  FMNMX.FTZ R132, R165, R132, !PT ;  /* 0x00000084a5847209 */ /* 0x000fe20007810000 */
[C---:B------:R-:W-:Y:S01]  /*6720*/  FMUL.FTZ R88, R0.reuse, R88 ;  /* 0x0000005800587220 */ /* 0x040fe20000410000 */
[----:B------:R-:W-:Y:S01]  /*6730*/  ISETP.GT.AND P2, PT, R131, 0x21, PT ;  /* 0x000000218300780c */ /* 0x000fe20003f44270 */
[C---:B------:R-:W-:Y:S01]  /*6740*/  FMUL.FTZ R113, R0.reuse, R113 ;  /* 0x0000007100717220 */ /* 0x040fe20000410000 */
[----:B0-----:R-:W-:Y:S01]  /*6750*/  FSEL R159, R159, -INF , P1 ;  /* 0xff8000009f9f7808 */ /* 0x001fe20000800000 */
[C---:B------:R-:W-:Y:S01]  /*6760*/  FMUL.FTZ R116, R0.reuse, R116 ;  /* 0x0000007400747220 */ /* 0x040fe20000410000 */
[----:B------:R-:W-:Y:S01]  /*6770*/  FMNMX.FTZ R132, R157, R132, !PT ;  /* 0x000000849d847209 */ /* 0x000fe20007810000 */
[----:B------:R-:W0:Y:S01]  /*6780*/  MUFU.TANH R141, R141 ;  /* 0x0000008d008d7308 */ /* 0x000e220000002400 */
[----:B------:R-:W-:Y:S01]  /*6790*/  ISETP.GT.AND P1, PT, R131, 0x28, PT ;  /* 0x000000288300780c */ /* 0x000fe20003f24270 */
[----:B------:R-:W-:Y:S01]  /*67a0*/  FMUL.FTZ R90, R0, R90 ;  /* 0x0000005a005a7220 */ /* 0x000fe20000410000 */
        /* <DEDUP_REMOVED lines=11> */
[C---:B------:R-:W-:Y:S01]  /*6860*/  FMUL.FTZ R99, R0.reuse, R99 ;  /* 0x0000006300637220 */ /* 0x040fe20000410000 */
[----:B------:R-:W-:Y:S01]  /*6870*/  FMNMX.FTZ R132, R147, R132, !PT ;  /* 0x0000008493847209 */ /* 0x000fe20007810000 */
        /* <DEDUP_REMOVED lines=14> */
[----:B------:R-:W-:-:S04]  /*6960*/  ISETP.GT.AND P2, PT, R131, 0x39, PT ;  /* 0x000000398300780c */ /* 0x000fc80003f44270 */
[----:B------:R-:W-:Y:S01]  /*6970*/  SYNCS.ARRIVE.TRANS64.RED.A1T0 RZ, [UR6], RZ ;  /* 0x000000ffffff79a7 */ /* 0x000fe20008100406 */
[----:B------:R-:W2:Y:S01]  /*6980*/  MUFU.TANH R150, R150 ;  /* 0x0000009600967308 */ /* 0x000ea20000002400 */
[----:B0-----:R-:W-:Y:S02]  /*6990*/  FSEL R141, R148, -INF , P1 ;  /* 0xff800000948d7808 */ /* 0x001fe40000800000 */
[----:B------:R-:W-:-:S05]  /*69a0*/  ISETP.GT.AND P1, PT, R131, 0x40, PT ;  /* 0x000000408300780c */ /* 0x000fca0003f24270 */
[----:B------:R-:W0:Y:S01]  /*69b0*/  MUFU.TANH R164, R164 ;  /* 0x000000a400a47308 */ /* 0x000e220000002400 */
[----:B-1----:R-:W-:Y:S02]  /*69c0*/  FSEL R135, R162, -INF , P2 ;  /* 0xff800000a2877808 */ /* 0x002fe40001000000 */
[----:B------:R-:W-:-:S05]  /*69d0*/  ISETP.GT.AND P2, PT, R131, 0x41, PT ;  /* 0x000000418300780c */ /* 0x000fca0003f44270 */
[----:B------:R1:W-:Y:S01]  /*69e0*/  MUFU.TANH R168, R104 ;  /* 0x0000006800a87308 */ /* 0x0003e20000002400 */
[----:B--2---:R-:W-:Y:S02]  /*69f0*/  FSEL R134, R150, -INF , P1 ;  /* 0xff80000096867808 */ /* 0x004fe40000800000 */
[----:B------:R-:W-:-:S05]  /*6a00*/  ISETP.GT.AND P1, PT, R131, 0x48, PT ;  /* 0x000000488300780c */ /* 0x000fca0003f24270 */
[----:B------:R-:W2:Y:S01]  /*6a10*/  MUFU.TANH R166, R166 ;  /* 0x000000a600a67308 */ /* 0x000ea20000002400 */
[----:B-1----:R-:W-:Y:S01]  /*6a20*/  FMUL.FTZ R104, R0, R106 ;  /* 0x0000006a00687220 */ /* 0x002fe20000410000 */
[----:B------:R-:W-:Y:S02]  /*6a30*/  FMNMX.FTZ R106, R142, R107, !PT ;  /* 0x0000006b8e6a7209 */ /* 0x000fe40007810000 */
[----:B0-----:R-:W-:Y:S02]  /*6a40*/  FSEL R133, R164, -INF , P2 ;  /* 0xff800000a4857808 */ /* 0x001fe40001000000 */
[----:B------:R-:W-:Y:S02]  /*6a50*/  FMNMX.FTZ R106, R141, R106, !PT ;  /* 0x0000006a8d6a7209 */ /* 0x000fe40007810000 */
[----:B------:R-:W0:Y:S01]  /*6a60*/  MUFU.TANH R170, R170 ;  /* 0x000000aa00aa7308 */ /* 0x000e220000002400 */
[----:B------:R-:W-:Y:S02]  /*6a70*/  ISETP.GT.AND P2, PT, R131, 0x49, PT ;  /* 0x000000498300780c */ /* 0x000fe40003f44270 */
[----:B------:R-:W-:-:S04]  /*6a80*/  FMNMX.FTZ R107, R135, R106, !PT ;  /* 0x0000006a876b7209 */ /* 0x000fc80007810000 */
[----:B------:R-:W-:Y:S01]  /*6a90*/  FMNMX.FTZ R106, R134, R107, !PT ;  /* 0x0000006b866a7209 */ /* 0x000fe20007810000 */
[----:B------:R-:W-:Y:S01]  /*6aa0*/  MUFU.TANH R128, R128 ;  /* 0x0000008000807308 */ /* 0x000fe20000002400 */
[----:B--2---:R-:W-:Y:S01]  /*6ab0*/  FSEL R132, R166, -INF , P1 ;  /* 0xff800000a6847808 */ /* 0x004fe20000800000 */
[C---:B------:R-:W-:Y:S01]  /*6ac0*/  FMUL.FTZ R107, R0.reuse, R117 ;  /* 0x00000075006b7220 */ /* 0x040fe20000410000 */
[----:B------:R-:W-:Y:S01]  /*6ad0*/  ISETP.GT.AND P1, PT, R131, 0x50, PT ;  /* 0x000000508300780c */ /* 0x000fe20003f24270 */
[----:B------:R-:W-:-:S04]  /*6ae0*/  FMUL.FTZ R166, R0, R118 ;  /* 0x0000007600a67220 */ /* 0x000fc80000410000 */
        /* <DEDUP_REMOVED lines=12> */
[----:B------:R-:W1:Y:S01]  /*6bb0*/  MUFU.TANH R152, R152 ;  /* 0x0000009800987308 */ /* 0x000e620000002400 */
[----:B--2---:R-:W-:Y:S02]  /*6bc0*/  FSEL R112, R128, -INF , P1 ;  /* 0xff80000080707808 */ /* 0x004fe40000800000 */
[----:B------:R-:W-:-:S05]  /*6bd0*/  ISETP.GT.AND P1, PT, R131, 0x58, PT ;  /* 0x000000588300780c */ /* 0x000fca0003f24270 */
[----:B------:R2:W-:Y:S08]  /*6be0*/  MUFU.TANH R160, R107 ;  /* 0x0000006b00a07308 */ /* 0x0005f00000002400 */
[----:B------:R4:W5:Y:S01]  /*6bf0*/  MUFU.TANH R154, R108 ;  /* 0x0000006c009a7308 */ /* 0x0009620000002400 */
[----:B--2---:R-:W-:Y:S01]  /*6c00*/  FMNMX.FTZ R107, R112, R109, !PT ;  /* 0x0000006d706b7209 */ /* 0x004fe20007810000 */
[----:B------:R-:W-:Y:S01]  /*6c10*/  FMUL.FTZ R109, R0, R89 ;  /* 0x00000059006d7220 */ /* 0x000fe20000410000 */
[----:B0-----:R-:W-:-:S02]  /*6c20*/  FSEL R89, R130, -INF , P1 ;  /* 0xff80000082597808 */ /* 0x001fc40000800000 */
[----:B------:R-:W-:-:S03]  /*6c30*/  ISETP.GT.AND P1, PT, R131, 0x60, PT ;  /* 0x000000608300780c */ /* 0x000fc60003f24270 */
[----:B------:R0:W-:Y:S01]  /*6c40*/  MUFU.TANH R162, R88 ;  /* 0x0000005800a27308 */ /* 0x0001e20000002400 */
[----:B----4-:R-:W-:Y:S02]  /*6c50*/  FMNMX.FTZ R108, R106, R107, !PT ;  /* 0x0000006b6a6c7209 */ /* 0x010fe40007810000 */
[----:B---3--:R-:W-:Y:S02]  /*6c60*/  FSEL R107, R171, -INF , P2 ;  /* 0xff800000ab6b7808 */ /* 0x008fe40001000000 */
[----:B------:R-:W-:Y:S02]  /*6c70*/  FMNMX.FTZ R108, R89, R108, !PT ;  /* 0x0000006c596c7209 */ /* 0x000fe40007810000 */
[----:B------:R-:W-:Y:S01]  /*6c80*/  ISETP.GT.AND P2, PT, R131, 0x61, PT ;  /* 0x000000618300780c */ /* 0x000fe20003f44270 */
[----:B------:R2:W3:Y:S01]  /*6c90*/  MUFU.TANH R148, R113 ;  /* 0x0000007100947308 */ /* 0x0004e20000002400 */
[----:B0-----:R-:W-:Y:S01]  /*6ca0*/  FMUL.FTZ R88, R0, R92 ;  /* 0x0000005c00587220 */ /* 0x001fe20000410000 */
[----:B------:R-:W-:-:S02]  /*6cb0*/  FSEL R92, R168, -INF , P1 ;  /* 0xff800000a85c7808 */ /* 0x000fc40000800000 */
[----:B------:R-:W-:-:S04]  /*6cc0*/  ISETP.GT.AND P1, PT, R131, 0x68, PT ;  /* 0x000000688300780c */ /* 0x000fc80003f24270 */
[----:B------:R0:W4:Y:S01]  /*6cd0*/  MUFU.TANH R150, R116 ;  /* 0x0000007400967308 */ /* 0x0001220000002400 */
[----:B--2---:R-:W-:Y:S02]  /*6ce0*/  FMNMX.FTZ R113, R107, R108, !PT ;  /* 0x0000006c6b717209 */ /* 0x004fe40007810000 */
[----:B-1----:R-:W-:Y:S02]  /*6cf0*/  FSEL R108, R152, -INF , P2 ;  /* 0xff800000986c7808 */ /* 0x002fe40001000000 */
[----:B------:R-:W-:Y:S02]  /*6d00*/  FMNMX.FTZ R113, R92, R113, !PT ;  /* 0x000000715c717209 */ /* 0x000fe40007810000 */
[----:B------:R-:W-:Y:S01]  /*6d10*/  ISETP.GT.AND P2, PT, R131, 0x69, PT ;  /* 0x000000698300780c */ /* 0x000fe20003f44270 */
[----:B------:R1:W2:Y:S01]  /*6d20*/  MUFU.TANH R130, R109 ;  /* 0x0000006d00827308 */ /* 0x0002a20000002400 */
[----:B0-----:R-:W-:Y:S01]  /*6d30*/  FMUL.FTZ R116, R0, R93 ;  /* 0x0000005d00747220 */ /* 0x001fe20000410000 */
[----:B-----5:R-:W-:-:S02]  /*6d40*/  FSEL R93, R154, -INF , P1 ;  /* 0xff8000009a5d7808 */ /* 0x020fc40000800000 */
[----:B------:R-:W-:Y:S02]  /*6d50*/  FMNMX.FTZ R128, R108, R113, !PT ;  /* 0x000000716c807209 */ /* 0x000fe40007810000 */
[----:B------:R-:W-:Y:S02]  /*6d60*/  ISETP.GT.AND P1, PT, R131, 0x70, PT ;  /* 0x000000708300780c */ /* 0x000fe40003f24270 */
[----:B------:R-:W-:Y:S01]  /*6d70*/  FMNMX.FTZ R128, R93, R128, !PT ;  /* 0x000000805d807209 */ /* 0x000fe20007810000 */
[----:B------:R0:W5:Y:S01]  /*6d80*/  MUFU.TANH R164, R88 ;  /* 0x0000005800a47308 */ /* 0x0001620000002400 */
[----:B-1----:R-:W-:Y:S02]  /*6d90*/  FSEL R109, R156, -INF , P2 ;  /* 0xff8000009c6d7808 */ /* 0x002fe40001000000 */
[----:B------:R-:W-:Y:S02]  /*6da0*/  ISETP.GT.AND P2, PT, R131, 0x71, PT ;  /* 0x000000718300780c */ /* 0x000fe40003f44270 */
[----:B------:R-:W-:-:S02]  /*6db0*/  FMNMX.FTZ R129, R109, R128, !PT ;  /* 0x000000806d817209 */ /* 0x000fc40007810000 */
[----:B---3--:R-:W-:Y:S01]  /*6dc0*/  FSEL R113, R148, -INF , P2 ;  /* 0xff80000094717808 */ /* 0x008fe20001000000 */
[----:B------:R1:W3:Y:S01]  /*6dd0*/  MUFU.TANH R152, R116 ;  /* 0x0000007400987308 */ /* 0x0002e20000002400 */
[----:B0-----:R-:W-:Y:S01]  /*6de0*/  FMUL.FTZ R88, R0, R96 ;  /* 0x0000006000587220 */ /* 0x001fe20000410000 */
[----:B------:R-:W-:Y:S01]  /*6df0*/  FSEL R96, R158, -INF , P1 ;  /* 0xff8000009e607808 */ /* 0x000fe20000800000 */
[----:B------:R-:W-:Y:S01]  /*6e00*/  FMUL.FTZ R148, R0, R101 ;  /* 0x0000006500947220 */ /* 0x000fe20000410000 */
[C---:B------:R-:W-:Y:S02]  /*6e10*/  ISETP.GT.AND P1, PT, R131.reuse, 0x78, PT ;  /* 0x000000788300780c */ /* 0x040fe40003f24270 */
[----:B------:R-:W-:Y:S02]  /*6e20*/  ISETP.GT.AND P2, PT, R131, 0x79, PT ;  /* 0x000000798300780c */ /* 0x000fe40003f44270 */
[----:B------:R0:W3:Y:S01]  /*6e30*/  MUFU.TANH R154, R88 ;  /* 0x00000058009a7308 */ /* 0x0000e20000002400 */
[----:B-1----:R-:W-:Y:S01]  /*6e40*/  FMNMX.FTZ R116, R96, R129, !PT ;  /* 0x0000008160747209 */ /* 0x002fe20007810000 */
[----:B------:R-:W-:Y:S01]  /*6e50*/  FMUL.FTZ R129, R0, R97 ;  /* 0x0000006100817220 */ /* 0x000fe20000410000 */
[----:B----4-:R-:W-:-:S02]  /*6e60*/  FSEL R97, R150, -INF , P1 ;  /* 0xff80000096617808 */ /* 0x010fc40000800000 */
[----:B------:R-:W-:Y:S02]  /*6e70*/  FMNMX.FTZ R128, R113, R116, !PT ;  /* 0x0000007471807209 */ /* 0x000fe40007810000 */
[----:B------:R-:W-:Y:S01]  /*6e80*/  ISETP.GT.AND P1, PT, R131, 0x80, PT ;  /* 0x000000808300780c */ /* 0x000fe20003f24270 */
[----:B------:R3:W1:Y:S01]  /*6e90*/  MUFU.TANH R150, R129 ;  /* 0x0000008100967308 */ /* 0x0006620000002400 */
[----:B------:R-:W-:Y:S01]  /*6ea0*/  FSEL R116, R160, -INF , P2 ;  /* 0xff800000a0747808 */ /* 0x000fe20001000000 */
[C---:B0-----:R-:W-:Y:S01]  /*6eb0*/  FMUL.FTZ R88, R0.reuse, R100 ;  /* 0x0000006400587220 */ /* 0x041fe20000410000 */
[----:B------:R-:W-:Y:S01]  /*6ec0*/  FMNMX.FTZ R161, R97, R128, !PT ;  /* 0x0000008061a17209 */ /* 0x000fe20007810000 */
[----:B------:R-:W-:Y:S01]  /*6ed0*/  FMUL.FTZ R160, R0, R110 ;  /* 0x0000006e00a07220 */ /* 0x000fe20000410000 */
[C---:B------:R-:W-:Y:S02]  /*6ee0*/  ISETP.GT.AND P2, PT, R131.reuse, 0x81, PT ;  /* 0x000000818300780c */ /* 0x040fe40003f44270 */
[----:B------:R-:W-:Y:S01]  /*6ef0*/  FSEL R100, R162, -INF , P1 ;  /* 0xff800000a2647808 */ /* 0x000fe20000800000 */
[----:B------:R0:W4:Y:S01]  /*6f00*/  MUFU.TANH R156, R88 ;  /* 0x00000058009c7308 */ /* 0x0001220000002400 */
[----:B------:R-:W-:Y:S01]  /*6f10*/  FMNMX.FTZ R161, R116, R161, !PT ;  /* 0x000000a174a17209 */ /* 0x000fe20007810000 */
[C---:B------:R-:W-:Y:S01]  /*6f20*/  FMUL.FTZ R162, R0.reuse, R114 ;  /* 0x0000007200a27220 */ /* 0x040fe20000410000 */
[C---:B------:R-:W-:Y:S01]  /*6f30*/  ISETP.GT.AND P1, PT, R131.reuse, 0x88, PT ;  /* 0x000000888300780c */ /* 0x040fe20003f24270 */
[----:B------:R-:W-:Y:S01]  /*6f40*/  FMUL.FTZ R114, R0, R119 ;  /* 0x0000007700727220 */ /* 0x000fe20000410000 */
[----:B--2---:R-:W-:Y:S01]  /*6f50*/  FSEL R128, R130, -INF , P2 ;  /* 0xff80000082807808 */ /* 0x004fe20001000000 */
[----:B------:R-:W-:Y:S01]  /*6f60*/  IMAD.U32 R119, RZ, RZ, UR28 ;  /* 0x0000001cff777e24 */ /* 0x000fe2000f8e00ff */
[----:B------:R-:W-:Y:S01]  /*6f70*/  FMNMX.FTZ R161, R100, R161, !PT ;  /* 0x000000a164a17209 */ /* 0x000fe20007810000 */
[----:B------:R-:W2:Y:S01]  /*6f80*/  MUFU.TANH R148, R148 ;  /* 0x0000009400947308 */ /* 0x000ea20000002400 */
[----:B------:R-:W-:-:S02]  /*6f90*/  ISETP.GT.AND P2, PT, R131, 0x89, PT ;  /* 0x000000898300780c */ /* 0x000fc40003f44270 */
[----:B-----5:R-:W-:Y:S01]  /*6fa0*/  FSEL R101, R164, -INF , P1 ;  /* 0xff800000a4657808 */ /* 0x020fe20000800000 */
[----:B------:R-:W-:Y:S01]  /*6fb0*/  FMUL.FTZ R164, R0, R115 ;  /* 0x0000007300a47220 */ /* 0x000fe20000410000 */
[----:B------:R-:W-:Y:S01]  /*6fc0*/  FMNMX.FTZ R130, R128, R161, !PT ;  /* 0x000000a180827209 */ /* 0x000fe20007810000 */
[----:B------:R-:W-:Y:S01]  /*6fd0*/  FMUL.FTZ R115, R0, R102 ;  /* 0x0000006600737220 */ /* 0x000fe20000410000 */
[----:B------:R-:W-:Y:S01]  /*6fe0*/  ISETP.GT.AND P1, PT, R131, 0x90, PT ;  /* 0x000000908300780c */ /* 0x000fe20003f24270 */
[----:B------:R-:W5:Y:S01]  /*6ff0*/  MUFU.TANH R7, R7 ;  /* 0x0000000700077308 */ /* 0x000f620000002400 */
[----:B---3--:R-:W-:Y:S02]  /*7000*/  FSEL R129, R152, -INF , P2 ;  /* 0xff80000098817808 */ /* 0x008fe40001000000 */
[----:B0-----:R-:W-:Y:S02]  /*7010*/  FMNMX.FTZ R88, R101, R130, !PT ;  /* 0x0000008265587209 */ /* 0x001fe40007810000 */
[----:B------:R-:W-:-:S02]  /*7020*/  ISETP.GT.AND P2, PT, R131, 0x91, PT ;  /* 0x000000918300780c */ /* 0x000fc40003f44270 */
[----:B------:R-:W-:Y:S01]  /*7030*/  FSEL R130, R154, -INF , P1 ;  /* 0xff8000009a827808 */ /* 0x000fe20000800000 */
[----:B------:R-:W0:Y:S01]  /*7040*/  MUFU.TANH R8, R8 ;  /* 0x0000000800087308 */ /* 0x000e220000002400 */
[----:B------:R-:W-:Y:S02]  /*7050*/  FMNMX.FTZ R161, R129, R88, !PT ;  /* 0x0000005881a17209 */ /* 0x000fe40007810000 */
[C---:B------:R-:W-:Y:S02]  /*7060*/  ISETP.GT.AND P1, PT, R131.reuse, 0x98, PT ;  /* 0x000000988300780c */ /* 0x040fe40003f24270 */
[----:B-1----:R-:W-:Y:S02]  /*7070*/  FSEL R110, R150, -INF , P2 ;  /* 0xff800000966e7808 */ /* 0x002fe40001000000 */
[----:B------:R-:W-:Y:S01]  /*7080*/  FMNMX.FTZ R171, R130, R161, !PT ;  /* 0x000000a182ab7209 */ /* 0x000fe20007810000 */
[----:B------:R-:W-:Y:S01]  /*7090*/  FMUL.FTZ R161, R0, R111 ;  /* 0x0000006f00a17220 */ /* 0x000fe20000410000 */
[----:B------:R-:W-:Y:S01]  /*70a0*/  ISETP.GT.AND P2, PT, R131, 0x99, PT ;  /* 0x000000998300780c */ /* 0x000fe20003f44270 */
[----:B------:R-:W1:Y:S01]  /*70b0*/  MUFU.TANH R9, R9 ;  /* 0x0000000900097308 */ /* 0x000e620000002400 */
[----:B----4-:R-:W-:-:S02]  /*70c0*/  FSEL R111, R156, -INF , P1 ;  /* 0xff8000009c6f7808 */ /* 0x010fc40000800000 */
[----:B------:R-:W-:Y:S02]  /*70d0*/  FMNMX.FTZ R88, R110, R171, !PT ;  /* 0x000000ab6e587209 */ /* 0x000fe40007810000 */
[----:B--2---:R-:W-:Y:S02]  /*70e0*/  FSEL R131, R148, -INF , P2 ;  /* 0xff80000094837808 */ /* 0x004fe40001000000 */
[----:B------:R-:W-:Y:S01]  /*70f0*/  FMNMX.FTZ R88, R111, R88, !PT ;  /* 0x000000586f587209 */ /* 0x000fe20007810000 */
[----:B------:R-:W2:Y:S03]  /*7100*/  MUFU.TANH R10, R10 ;  /* 0x0000000a000a7308 */ /* 0x000ea60000002400 */
[----:B------:R-:W-:-:S05]  /*7110*/  FMNMX.FTZ R88, R131, R88, !PT ;  /* 0x0000005883587209 */ /* 0x000fca0007810000 */
[----:B------:R-:W3:Y:S01]  /*7120*/  SHFL.BFLY PT, R171, R88, 0x2, 0x1f ;  /* 0x0c401f0058ab7f89 */ /* 0x000ee200000e0000 */
[----:B------:R-:W4:Y:S08]  /*7130*/  MUFU.TANH R11, R11 ;  /* 0x0000000b000b7308 */ /* 0x000f300000002400 */
[----:B------:R-:W4:Y:S08]  /*7140*/  MUFU.TANH R12, R12 ;  /* 0x0000000c000c7308 */ /* 0x000f300000002400 */
[----:B------:R-:W4:Y:S01]  /*7150*/  MUFU.TANH R13, R13 ;  /* 0x0000000d000d7308 */ /* 0x000f220000002400 */
[----:B---3--:R-:W-:-:S07]  /*7160*/  FMNMX.FTZ R171, R88, R171, !PT ;  /* 0x000000ab58ab7209 */ /* 0x008fce0007810000 */
[----:B------:R-:W3:Y:S01]  /*7170*/  MUFU.TANH R14, R14 ;  /* 0x0000000e000e7308 */ /* 0x000ee20000002400 */
[----:B------:R-:W5:Y:S07]  /*7180*/  SHFL.BFLY PT, R88, R171, 0x1, 0x1f ;  /* 0x0c201f00ab587f89 */ /* 0x000f6e00000e0000 */
[----:B------:R-:W3:Y:S08]  /*7190*/  MUFU.TANH R15, R15 ;  /* 0x0000000f000f7308 */ /* 0x000ef00000002400 */
[----:B------:R-:W3:Y:S08]  /*71a0*/  MUFU.TANH R20, R20 ;  /* 0x0000001400147308 */ /* 0x000ef00000002400 */
[----:B------:R-:W3:Y:S01]  /*71b0*/  MUFU.TANH R21, R21 ;  /* 0x0000001500157308 */ /* 0x000ee20000002400 */
[----:B-----5:R-:W-:-:S02]  /*71c0*/  FMNMX.FTZ R88, R171, R88, !PT ;  /* 0x00000058ab587209 */ /* 0x020fc40007810000 */
        /* <DEDUP_REMOVED lines=14> */
[----:B-----5:R-:W-:-:S01]  /*72b0*/  FFMA.FTZ R146, R157, UR28, -R102 ;  /* 0x0000001c9d927c23 */ /* 0x020fc20008010866 */
[--C-:B------:R-:W-:Y:S01]  /*72c0*/  FFMA.FTZ R159, R159, UR28, -R102.reuse ;  /* 0x0000001c9f9f7c23 */ /* 0x100fe20008010866 */
[----:B------:R-:W-:-:S01]  /*72d0*/  FFMA.FTZ R107, R107, UR28, -R102 ;  /* 0x0000001c6b6b7c23 */ /* 0x000fc20008010866 */
[----:B0-----:R-:W-:-:S02]  /*72e0*/  IMAD.IADD R163, R144, 0x1, R171 ;  /* 0x0000000190a37824 */ /* 0x001fc400078e02ab */
[----:B------:R-:W-:-:S01]  /*72f0*/  FFMA.FTZ R119, R151, UR28, -R102 ;  /* 0x0000001c97777c23 */ /* 0x000fc20008010866 */
[--C-:B------:R-:W-:Y:S01]  /*7300*/  FFMA.FTZ R150, R167, UR28, -R102.reuse ;  /* 0x0000001ca7967c23 */ /* 0x100fe20008010866 */
[----:B------:R-:W-:-:S01]  /*7310*/  FFMA.FTZ R151, R169, UR28, -R102 ;  /* 0x0000001ca9977c23 */ /* 0x000fc20008010866 */
[----:B------:R-:W0:Y:S01]  /*7320*/  MUFU.TANH R140, R140 ;  /* 0x0000008c008c7308 */ /* 0x000e220000002400 */
[----:B------:R-:W-:Y:S01]  /*7330*/  ISETP.GT.AND P2, PT, R163, RZ, PT ;  /* 0x000000ffa300720c */ /* 0x000fe20003f44270 */
[--C-:B------:R-:W-:Y:S01]  /*7340*/  FFMA.FTZ R165, R165, UR28, -R102.reuse ;  /* 0x0000001ca5a57c23 */ /* 0x100fe20008010866 */
[----:B------:R-:W-:Y:S01]  /*7350*/  ISETP.GT.AND P3, PT, R163, 0x1, PT ;  /* 0x00000001a300780c */ /* 0x000fe20003f64270 */
[--C-:B------:R-:W-:Y:S01]  /*7360*/  FFMA.FTZ R132, R132, UR28, -R102.reuse ;  /* 0x0000001c84847c23 */ /* 0x100fe20008010866 */
[----:B------:R-:W-:Y:S01]  /*7370*/  FSEL R153, R7, -INF , P2 ;  /* 0xff80000007997808 */ /* 0x000fe20001000000 */
[--C-:B------:R-:W-:Y:S01]  /*7380*/  FFMA.FTZ R117, R117, UR28, -R102.reuse ;  /* 0x0000001c75757c23 */ /* 0x100fe20008010866 */
[----:B------:R-:W-:Y:S01]  /*7390*/  ISETP.GT.AND P2, PT, R163, 0x8, PT ;  /* 0x00000008a300780c */ /* 0x000fe20003f44270 */
[----:B------:R-:W5:Y:S01]  /*73a0*/  MUFU.TANH R139, R139 ;  /* 0x0000008b008b7308 */ /* 0x000f620000002400 */
        /* <DEDUP_REMOVED lines=12> */
[----:B--2---:R-:W-:Y:S01]  /*7470*/  FSEL R10, R10, -INF , P3 ;  /* 0xff8000000a0a7808 */ /* 0x004fe20001800000 */
[--C-:B------:R-:W-:Y:S01]  /*7480*/  FFMA.FTZ R97, R97, UR28, -R102.reuse ;  /* 0x0000001c61617c23 */ /* 0x100fe20008010866 */
[----:B------:R-:W-:Y:S01]  /*7490*/  FMNMX.FTZ R7, R144, R7, !PT ;  /* 0x0000000790077209 */ /* 0x000fe20007810000 */
[----:B------:R-:W2:Y:S01]  /*74a0*/  MUFU.TANH R120, R120 ;  /* 0x0000007800787308 */ /* 0x000ea20000002400 */
[----:B------:R-:W-:Y:S01]  /*74b0*/  ISETP.GT.AND P3, PT, R163, 0x11, PT ;  /* 0x00000011a300780c */ /* 0x000fe20003f64270 */
[--C-:B------:R-:W-:Y:S01]  /*74c0*/  FFMA.FTZ R116, R116, UR28, -R102.reuse ;  /* 0x0000001c74747c23 */ /* 0x100fe20008010866 */
[----:B----4-:R-:W-:Y:S01]  /*74d0*/  FSEL R11, R11, -INF , P2 ;  /* 0xff8000000b0b7808 */ /* 0x010fe20001000000 */
[--C-:B------:R-:W-:Y:S01]  /*74e0*/  FFMA.FTZ R100, R100, UR28, -R102.reuse ;  /* 0x0000001c64647c23 */ /* 0x100fe20008010866 */
[----:B------:R-:W-:Y:S01]  /*74f0*/  FMNMX.FTZ R152, R10, R7, !PT ;  /* 0x000000070a987209 */ /* 0x000fe20007810000 */
[--C-:B------:R-:W-:Y:S01]  /*7500*/  FFMA.FTZ R101, R101, UR28, -R102.reuse ;  /* 0x0000001c65657c23 */ /* 0x100fe20008010866 */
[----:B------:R-:W-:Y:S01]  /*7510*/  ISETP.GT.AND P2, PT, R163, 0x18, PT ;  /* 0x00000018a300780c */ /* 0x000fe20003f44270 */
[----:B------:R-:W4:Y:S01]  /*7520*/  MUFU.TANH R123, R123 ;  /* 0x0000007b007b7308 */ /* 0x000f220000002400 */
[----:B------:R-:W-:Y:S01]  /*7530*/  FSEL R12, R12, -INF , P3 ;  /* 0xff8000000c0c7808 */ /* 0x000fe20001800000 */
[--C-:B------:R-:W-:Y:S01]  /*7540*/  FFMA.FTZ R110, R110, UR28, -R102.reuse ;  /* 0x0000001c6e6e7c23 */ /* 0x100fe20008010866 */
[----:B------:R-:W-:Y:S01]  /*7550*/  FMNMX.FTZ R7, R11, R152, !PT ;  /* 0x000000980b077209 */ /* 0x000fe20007810000 */
[----:B------:R-:W-:Y:S01]  /*7560*/  FFMA.FTZ R111, R111, UR28, -R102 ;  /* 0x0000001c6f6f7c23 */ /* 0x000fe20008010866 */
[----:B------:R-:W-:-:S02]  /*7570*/  ISETP.GT.AND P3, PT, R163, 0x19, PT ;  /* 0x00000019a300780c */ /* 0x000fc40003f64270 */
[----:B------:R-:W-:Y:S01]  /*7580*/  FSEL R152, R13, -INF , P2 ;  /* 0xff8000000d987808 */ /* 0x000fe20001000000 */
[----:B------:R-:W4:Y:S01]  /*7590*/  MUFU.TANH R122, R122 ;  /* 0x0000007a007a7308 */ /* 0x000f220000002400 */
[----:B------:R-:W-:Y:S02]  /*75a0*/  FMNMX.FTZ R7, R12, R7, !PT ;  /* 0x000000070c077209 */ /* 0x000fe40007810000 */
[C---:B------:R-:W-:Y:S02]  /*75b0*/  ISETP.GT.AND P2, PT, R163.reuse, 0x20, PT ;  /* 0x00000020a300780c */ /* 0x040fe40003f44270 */
[----:B---3--:R-:W-:Y:S02]  /*75c0*/  FSEL R14, R14, -INF , P3 ;  /* 0xff8000000e0e7808 */ /* 0x008fe40001800000 */
[----:B------:R-:W-:Y:S01]  /*75d0*/  FMNMX.FTZ R7, R152, R7, !PT ;  /* 0x0000000798077209 */ /* 0x000fe20007810000 */
[----:B------:R-:W3:Y:S01]  /*75e0*/  MUFU.TANH R125, R125 ;  /* 0x0000007d007d7308 */ /* 0x000ee20000002400 */
[----:B------:R-:W-:-:S02]  /*75f0*/  ISETP.GT.AND P3, PT, R163, 0x21, PT ;  /* 0x00000021a300780c */ /* 0x000fc40003f64270 */
[----:B------:R-:W-:Y:S02]  /*7600*/  FSEL R15, R15, -INF , P2 ;  /* 0xff8000000f0f7808 */ /* 0x000fe40001000000 */
[----:B------:R-:W-:Y:S02]  /*7610*/  FMNMX.FTZ R156, R14, R7, !PT ;  /* 0x000000070e9c7209 */ /* 0x000fe40007810000 */
[----:B------:R-:W-:Y:S01]  /*7620*/  ISETP.GT.AND P2, PT, R163, 0x28, PT ;  /* 0x00000028a300780c */ /* 0x000fe20003f44270 */
[----:B------:R-:W3:Y:S01]  /*7630*/  MUFU.TANH R124, R124 ;  /* 0x0000007c007c7308 */ /* 0x000ee20000002400 */
[----:B------:R-:W-:Y:S02]  /*7640*/  FSEL R20, R20, -INF , P3 ;  /* 0xff80000014147808 */ /* 0x000fe40001800000 */
[----:B------:R-:W-:Y:S02]  /*7650*/  FMNMX.FTZ R7, R15, R156, !PT ;  /* 0x0000009c0f077209 */ /* 0x000fe40007810000 */
[----:B------:R-:W-:-:S02]  /*7660*/  ISETP.GT.AND P3, PT, R163, 0x29, PT ;  /* 0x00000029a300780c */ /* 0x000fc40003f64270 */
[----:B------:R-:W-:Y:S01]  /*7670*/  FSEL R147, R21, -INF , P2 ;  /* 0xff80000015937808 */ /* 0x000fe20001000000 */
[----:B------:R-:W3:Y:S01]  /*7680*/  MUFU.TANH R127, R127 ;  /* 0x0000007f007f7308 */ /* 0x000ee20000002400 */
[----:B------:R-:W-:Y:S02]  /*7690*/  FMNMX.FTZ R156, R20, R7, !PT ;  /* 0x00000007149c7209 */ /* 0x000fe40007810000 */
[----:B------:R-:W-:Y:S02]  /*76a0*/  ISETP.GT.AND P2, PT, R163, 0x30, PT ;  /* 0x00000030a300780c */ /* 0x000fe40003f44270 */
[----:B------:R-:W-:Y:S02]  /*76b0*/  FSEL R136, R136, -INF , P3 ;  /* 0xff80000088887808 */ /* 0x000fe40001800000 */
[----:B------:R-:W-:Y:S01]  /*76c0*/  FMNMX.FTZ R7, R147, R156, !PT ;  /* 0x0000009c93077209 */ /* 0x000fe20007810000 */
[----:B------:R0:W-:Y:S01]  /*76d0*/  MUFU.EX2 R21, R155 ;  /* 0x0000009b00157308 */ /* 0x0001e20000000800 */
[----:B------:R-:W-:-:S02]  /*76e0*/  ISETP.GT.AND P3, PT, R163, 0x31, PT ;  /* 0x00000031a300780c */ /* 0x000fc40003f64270 */
[----:B------:R-:W-:Y:S02]  /*76f0*/  FSEL R137, R137, -INF , P2 ;  /* 0xff80000089897808 */ /* 0x000fe40001000000 */
[----:B------:R-:W-:Y:S02]  /*7700*/  FMNMX.FTZ R158, R136, R7, !PT ;  /* 0x00000007889e7209 */ /* 0x000fe40007810000 */
[----:B------:R-:W-:Y:S01]  /*7710*/  ISETP.GT.AND P2, PT, R163, 0x38, PT ;  /* 0x00000038a300780c */ /* 0x000fe20003f44270 */
[----:B------:R5:W-:Y:S01]  /*7720*/  MUFU.EX2 R156, R145 ;  /* 0x00000091009c7308 */ /* 0x000be20000000800 */
[----:B------:R-:W-:Y:S01]  /*7730*/  FSEL R138, R138, -INF , P3 ;  /* 0xff8000008a8a7808 */ /* 0x000fe20001800000 */
[----:B0-----:R-:W-:Y:S01]  /*7740*/  FFMA.FTZ R155, R143, UR28, -R102 ;  /* 0x0000001c8f9b7c23 */ /* 0x001fe20008010866 */
[----:B------:R-:W-:Y:S02]  /*7750*/  FMNMX.FTZ R7, R137, R158, !PT ;  /* 0x0000009e89077209 */ /* 0x000fe40007810000 */
[----:B------:R-:W-:-:S02]  /*7760*/  ISETP.GT.AND P3, PT, R163, 0x39, PT ;  /* 0x00000039a300780c */ /* 0x000fc40003f64270 */
[----:B------:R-:W-:Y:S01]  /*7770*/  FSEL R143, R140, -INF , P2 ;  /* 0xff8000008c8f7808 */ /* 0x000fe20001000000 */
[----:B------:R-:W0:Y:S01]  /*7780*/  MUFU.TANH R126, R126 ;  /* 0x0000007e007e7308 */ /* 0x000e220000002400 */
[----:B------:R-:W-:Y:S01]  /*7790*/  FMNMX.FTZ R158, R138, R7, !PT ;  /* 0x000000078a9e7209 */ /* 0x000fe20007810000 */
[----:B-----5:R-:W-:Y:S01]  /*77a0*/  FFMA.FTZ R145, R142, UR28, -R102 ;  /* 0x0000001c8e917c23 */ /* 0x020fe20008010866 */
[----:B------:R-:W-:Y:S02]  /*77b0*/  ISETP.GT.AND P2, PT, R163, 0x40, PT ;  /* 0x00000040a300780c */ /* 0x000fe40003f44270 */
[----:B------:R-:W-:Y:S02]  /*77c0*/  FSEL R139, R139, -INF , P3 ;  /* 0xff8000008b8b7808 */ /* 0x000fe40001800000 */
[----:B------:R-:W-:Y:S01]  /*77d0*/  FMNMX.FTZ R158, R143, R158, !PT ;  /* 0x0000009e8f9e7209 */ /* 0x000fe20007810000 */
[----:B------:R5:W-:Y:S01]  /*77e0*/  MUFU.EX2 R140, R155 ;  /* 0x0000009b008c7308 */ /* 0x000be20000000800 */
[----:B------:R-:W-:-:S02]  /*77f0*/  ISETP.GT.AND P3, PT, R163, 0x41, PT ;  /* 0x00000041a300780c */ /* 0x000fc40003f64270 */
[----:B-1----:R-:W-:Y:S02]  /*7800*/  FSEL R142, R121, -INF , P2 ;  /* 0xff800000798e7808 */ /* 0x002fe40001000000 */
[----:B------:R-:W-:Y:S02]  /*7810*/  FMNMX.FTZ R7, R139, R158, !PT ;  /* 0x0000009e8b077209 */ /* 0x000fe40007810000 */
[----:B------:R-:W-:Y:S01]  /*7820*/  ISETP.GT.AND P2, PT, R163, 0x48, PT ;  /* 0x00000048a300780c */ /* 0x000fe20003f44270 */
[----:B------:R-:W-:Y:S01]  /*7830*/  MUFU.TANH R104, R104 ;  /* 0x0000006800687308 */ /* 0x000fe20000002400 */
[----:B--2---:R-:W-:Y:S01]  /*7840*/  FSEL R120, R120, -INF , P3 ;  /* 0xff80000078787808 */ /* 0x004fe20001800000 */
[----:B-----5:R-:W-:Y:S01]  /*7850*/  FFMA.FTZ R155, R141, UR28, -R102 ;  /* 0x0000001c8d9b7c23 */ /* 0x020fe20008010866 */
[----:B------:R-:W-:Y:S02]  /*7860*/  FMNMX.FTZ R7, R142, R7, !PT ;  /* 0x000000078e077209 */ /* 0x000fe40007810000 */
[----:B------:R-:W-:-:S02]  /*7870*/  ISETP.GT.AND P3, PT, R163, 0x49, PT ;  /* 0x00000049a300780c */ /* 0x000fc40003f64270 */
[----:B----4-:R-:W-:Y:S01]  /*7880*/  FSEL R141, R123, -INF , P2 ;  /* 0xff8000007b8d7808 */ /* 0x010fe20001000000 */
[----:B------:R-:W1:Y:S01]  /*7890*/  MUFU.TANH R105, R105 ;  /* 0x0000006900697308 */ /* 0x000e620000002400 */
[----:B------:R-:W-:Y:S02]  /*78a0*/  FMNMX.FTZ R158, R120, R7, !PT ;  /* 0x00000007789e7209 */ /* 0x000fe40007810000 */
[----:B------:R-:W-:Y:S02]  /*78b0*/  ISETP.GT.AND P2, PT, R163, 0x50, PT ;  /* 0x00000050a300780c */ /* 0x000fe40003f44270 */
[----:B------:R-:W-:Y:S02]  /*78c0*/  FSEL R122, R122, -INF , P3 ;  /* 0xff8000007a7a7808 */ /* 0x000fe40001800000 */
[----:B------:R-:W-:Y:S01]  /*78d0*/  FMNMX.FTZ R7, R141, R158, !PT ;  /* 0x0000009e8d077209 */ /* 0x000fe20007810000 */
[----:B------:R2:W-:Y:S01]  /*78e0*/  MUFU.EX2 R121, R145 ;  /* 0x0000009100797308 */ /* 0x0005e20000000800 */
[----:B------:R-:W-:-:S02]  /*78f0*/  ISETP.GT.AND P3, PT, R163, 0x51, PT ;  /* 0x00000051a300780c */ /* 0x000fc40003f64270 */
[----:B---3--:R-:W-:Y:S02]  /*7900*/  FSEL R125, R125, -INF , P2 ;  /* 0xff8000007d7d7808 */ /* 0x008fe40001000000 */
[----:B------:R-:W-:Y:S02]  /*7910*/  FMNMX.FTZ R168, R122, R7, !PT ;  /* 0x000000077aa87209 */ /* 0x000fe40007810000 */
[----:B------:R-:W-:Y:S01]  /*7920*/  ISETP.GT.AND P2, PT, R163, 0x58, PT ;  /* 0x00000058a300780c */ /* 0x000fe20003f44270 */
[----:B------:R-:W3:Y:S01]  /*7930*/  MUFU.TANH R160, R160 ;  /* 0x000000a000a07308 */ /* 0x000ee20000002400 */
[----:B------:R-:W-:Y:S01]  /*7940*/  FSEL R124, R124, -INF , P3 ;  /* 0xff8000007c7c7808 */ /* 0x000fe20001800000 */
[----:B--2---:R-:W-:Y:S01]  /*7950*/  FFMA.FTZ R145, R134, UR28, -R102 ;  /* 0x0000001c86917c23 */ /* 0x004fe20008010866 */
[----:B------:R-:W-:Y:S02]  /*7960*/  FMNMX.FTZ R7, R125, R168, !PT ;  /* 0x000000a87d077209 */ /* 0x000fe40007810000 */
[----:B------:R-:W-:-:S02]  /*7970*/  ISETP.GT.AND P3, PT, R163, 0x59, PT ;  /* 0x00000059a300780c */ /* 0x000fc40003f64270 */
[----:B------:R-:W-:Y:S01]  /*7980*/  FSEL R134, R127, -INF , P2 ;  /* 0xff8000007f867808 */ /* 0x000fe20001000000 */
[----:B------:R-:W2:Y:S01]  /*7990*/  MUFU.TANH R161, R161 ;  /* 0x000000a100a17308 */ /* 0x000ea20000002400 */
[----:B------:R-:W-:Y:S02]  /*79a0*/  FMNMX.FTZ R7, R124, R7, !PT ;  /* 0x000000077c077209 */ /* 0x000fe40007810000 */
[C---:B------:R-:W-:Y:S02]  /*79b0*/  ISETP.GT.AND P2, PT, R163.reuse, 0x60, PT ;  /* 0x00000060a300780c */ /* 0x040fe40003f44270 */
[----:B0-----:R-:W-:Y:S02]  /*79c0*/  FSEL R126, R126, -INF , P3 ;  /* 0xff8000007e7e7808 */ /* 0x001fe40001800000 */
[----:B------:R-:W-:Y:S01]  /*79d0*/  FMNMX.FTZ R7, R134, R7, !PT ;  /* 0x0000000786077209 */ /* 0x000fe20007810000 */
[----:B------:R0:W-:Y:S01]  /*79e0*/  MUFU.EX2 R123, R155 ;  /* 0x0000009b007b7308 */ /* 0x0001e20000000800 */
[----:B------:R-:W-:-:S02]  /*79f0*/  ISETP.GT.AND P3, PT, R163, 0x61, PT ;  /* 0x00000061a300780c */ /* 0x000fc40003f64270 */
[----:B------:R-:W-:Y:S02]  /*7a00*/  FMNMX.FTZ R168, R126, R7, !PT ;  /* 0x000000077ea87209 */ /* 0x000fe40007810000 */
[----:B-1----:R-:W-:Y:S02]  /*7a10*/  FSEL R105, R105, -INF , P3 ;  /* 0xff80000069697808 */ /* 0x002fe40001800000 */
[----:B------:R-:W-:Y:S01]  /*7a20*/  ISETP.GT.AND P3, PT, R163, 0x69, PT ;  /* 0x00000069a300780c */ /* 0x000fe20003f64270 */
[----:B------:R-:W-:Y:S01]  /*7a30*/  MUFU.TANH R162, R162 ;  /* 0x000000a200a27308 */ /* 0x000fe20000002400 */
[----:B0-----:R-:W-:-:S01]  /*7a40*/  FFMA.FTZ R155, R133, UR28, -R102 ;  /* 0x0000001c859b7c23 */ /* 0x001fc20008010866 */
[----:B------:R-:W-:Y:S02]  /*7a50*/  FSEL R133, R104, -INF , P2 ;  /* 0xff80000068857808 */ /* 0x000fe40001000000 */
[----:B------:R-:W-:Y:S02]  /*7a60*/  ISETP.GT.AND P2, PT, R163, 0x68, PT ;  /* 0x00000068a300780c */ /* 0x000fe40003f44270 */
[----:B------:R-:W-:-:S02]  /*7a70*/  FMNMX.FTZ R168, R133, R168, !PT ;  /* 0x000000a885a87209 */ /* 0x000fc40007810000 */
[----:B------:R-:W0:Y:S02]  /*7a80*/  MUFU.TANH R164, R164 ;  /* 0x000000a400a47308 */ /* 0x000e240000002400 */
[----:B------:R-:W-:-:S06]  /*7a90*/  FMNMX.FTZ R168, R105, R168, !PT ;  /* 0x000000a869a87209 */ /* 0x000fcc0007810000 */
[----:B------:R-:W-:Y:S08]  /*7aa0*/  MUFU.TANH R166, R166 ;  /* 0x000000a600a67308 */ /* 0x000ff00000002400 */
[----:B------:R3:W-:Y:S08]  /*7ab0*/  MUFU.EX2 R158, R135 ;  /* 0x00000087009e7308 */ /* 0x0007f00000000800 */
[----:B------:R-:W1:Y:S01]  /*7ac0*/  MUFU.TANH R114, R114 ;  /* 0x0000007200727308 */ /* 0x000e620000002400 */
[----:B---3--:R-:W-:-:S02]  /*7ad0*/  FSEL R135, R160, -INF , P2 ;  /* 0xff800000a0877808 */ /* 0x008fc40001000000 */
[----:B------:R-:W-:Y:S02]  /*7ae0*/  ISETP.GT.AND P2, PT, R163, 0x70, PT ;  /* 0x00000070a300780c */ /* 0x000fe40003f44270 */
[----:B------:R-:W-:-:S03]  /*7af0*/  FMNMX.FTZ R168, R135, R168, !PT ;  /* 0x000000a887a87209 */ /* 0x000fc60007810000 */
[----:B------:R2:W-:Y:S08]  /*7b00*/  MUFU.EX2 R127, R145 ;  /* 0x00000091007f7308 */ /* 0x0005f00000000800 */
[----:B------:R-:W-:Y:S01]  /*7b10*/  MUFU.TANH R90, R90 ;  /* 0x0000005a005a7308 */ /* 0x000fe20000002400 */
[----:B--2---:R-:W-:Y:S01]  /*7b20*/  FSEL R145, R161, -INF , P3 ;  /* 0xff800000a1917808 */ /* 0x004fe20001800000 */
[----:B------:R-:W-:Y:S01]  /*7b30*/  FFMA.FTZ R161, R106, UR28, -R102 ;  /* 0x0000001c6aa17c23 */ /* 0x000fe20008010866 */
[----:B------:R-:W-:-:S02]  /*7b40*/  ISETP.GT.AND P3, PT, R163, 0x71, PT ;  /* 0x00000071a300780c */ /* 0x000fc40003f64270 */
[----:B------:R-:W-:Y:S02]  /*7b50*/  FMNMX.FTZ R168, R145, R168, !PT ;  /* 0x000000a891a87209 */ /* 0x000fe40007810000 */
[----:B0-----:R-:W-:Y:S01]  /*7b60*/  FSEL R157, R164, -INF , P3 ;  /* 0xff800000a49d7808 */ /* 0x001fe20001800000 */
[----:B------:R0:W-:Y:S01]  /*7b70*/  MUFU.EX2 R104, R155 ;  /* 0x0000009b00687308 */ /* 0x0001e20000000800 */
[----:B------:R-:W-:-:S04]  /*7b80*/  ISETP.GT.AND P3, PT, R163, 0x79, PT ;  /* 0x00000079a300780c */ /* 0x000fc80003f64270 */
[----:B-1----:R-:W-:Y:S02]  /*7b90*/  FSEL R114, R114, -INF , P3 ;  /* 0xff80000072727808 */ /* 0x002fe40001800000 */
[C---:B------:R-:W-:Y:S01]  /*7ba0*/  ISETP.GT.AND P3, PT, R163.reuse, 0x81, PT ;  /* 0x00000081a300780c */ /* 0x040fe20003f64270 */
[----:B------:R-:W1:Y:S01]  /*7bb0*/  MUFU.TANH R91, R91 ;  /* 0x0000005b005b7308 */ /* 0x000e620000002400 */
[----:B0-----:R-:W-:Y:S02]  /*7bc0*/  FSEL R155, R162, -INF , P2 ;  /* 0xff800000a29b7808 */ /* 0x001fe40001000000 */
[----:B------:R-:W-:Y:S02]  /*7bd0*/  ISETP.GT.AND P2, PT, R163, 0x78, PT ;  /* 0x00000078a300780c */ /* 0x000fe40003f44270 */
[----:B------:R-:W-:-:S03]  /*7be0*/  FMNMX.FTZ R168, R155, R168, !PT ;  /* 0x000000a89ba87209 */ /* 0x000fc60007810000 */
[----:B------:R-:W0:Y:S01]  /*7bf0*/  MUFU.TANH R94, R94 ;  /* 0x0000005e005e7308 */ /* 0x000e220000002400 */
[----:B------:R-:W-:-:S07]  /*7c00*/  FMNMX.FTZ R168, R157, R168, !PT ;  /* 0x000000a89da87209 */ /* 0x000fce0007810000 */
        /* <DEDUP_REMOVED lines=8> */
[----:B------:R-:W2:Y:S01]  /*7c90*/  MUFU.TANH R98, R98 ;  /* 0x0000006200627308 */ /* 0x000ea20000002400 */
[----:B------:R-:W-:Y:S02]  /*7ca0*/  FMNMX.FTZ R7, R114, R7, !PT ;  /* 0x0000000772077209 */ /* 0x000fe40007810000 */
[----:B------:R-:W-:-:S02]  /*7cb0*/  ISETP.GT.AND P2, PT, R163, 0x88, PT ;  /* 0x00000088a300780c */ /* 0x000fc40003f44270 */
[----:B------:R-:W-:Y:S02]  /*7cc0*/  FMNMX.FTZ R106, R90, R7, !PT ;  /* 0x000000075a6a7209 */ /* 0x000fe40007810000 */
[----:B0-----:R-:W-:Y:S01]  /*7cd0*/  FSEL R94, R94, -INF , P2 ;  /* 0xff8000005e5e7808 */ /* 0x001fe20001000000 */
[----:B------:R-:W0:Y:S01]  /*7ce0*/  MUFU.TANH R99, R99 ;  /* 0x0000006300637308 */ /* 0x000e220000002400 */
[----:B------:R-:W-:Y:S02]  /*7cf0*/  FMNMX.FTZ R7, R91, R106, !PT ;  /* 0x0000006a5b077209 */ /* 0x000fe40007810000 */
[----:B------:R-:W-:Y:S02]  /*7d00*/  ISETP.GT.AND P2, PT, R163, 0x90, PT ;  /* 0x00000090a300780c */ /* 0x000fe40003f44270 */
[----:B-1----:R-:W-:Y:S02]  /*7d10*/  FSEL R95, R95, -INF , P3 ;  /* 0xff8000005f5f7808 */ /* 0x002fe40001800000 */
[----:B------:R-:W-:Y:S01]  /*7d20*/  FMNMX.FTZ R160, R94, R7, !PT ;  /* 0x000000075ea07209 */ /* 0x000fe20007810000 */
[----:B------:R-:W1:Y:S01]  /*7d30*/  MUFU.TANH R115, R115 ;  /* 0x0000007300737308 */ /* 0x000e620000002400 */
[----:B------:R-:W-:-:S02]  /*7d40*/  ISETP.GT.AND P3, PT, R163, 0x91, PT ;  /* 0x00000091a300780c */ /* 0x000fc40003f64270 */
[----:B--2---:R-:W-:Y:S02]  /*7d50*/  FSEL R106, R98, -INF , P2 ;  /* 0xff800000626a7808 */ /* 0x004fe40001000000 */
[----:B------:R-:W-:Y:S02]  /*7d60*/  FMNMX.FTZ R7, R95, R160, !PT ;  /* 0x000000a05f077209 */ /* 0x000fe40007810000 */
[----:B------:R-:W-:Y:S01]  /*7d70*/  ISETP.GT.AND P2, PT, R163, 0x98, PT ;  /* 0x00000098a300780c */ /* 0x000fe20003f44270 */
[----:B------:R-:W2:Y:S01]  /*7d80*/  MUFU.TANH R103, R103 ;  /* 0x0000006700677308 */ /* 0x000ea20000002400 */
[----:B0-----:R-:W-:Y:S02]  /*7d90*/  FSEL R99, R99, -INF , P3 ;  /* 0xff80000063637808 */ /* 0x001fe40001800000 */
[----:B------:R-:W-:Y:S02]  /*7da0*/  FMNMX.FTZ R160, R106, R7, !PT ;  /* 0x000000076aa07209 */ /* 0x000fe40007810000 */
[----:B------:R-:W-:-:S02]  /*7db0*/  ISETP.GT.AND P3, PT, R163, 0x99, PT ;  /* 0x00000099a300780c */ /* 0x000fc40003f64270 */
[----:B------:R-:W-:Y:S01]  /*7dc0*/  FMNMX.FTZ R160, R99, R160, !PT ;  /* 0x000000a063a07209 */ /* 0x000fe20007810000 */
[----:B------:R0:W-:Y:S01]  /*7dd0*/  MUFU.EX2 R98, R107 ;  /* 0x0000006b00627308 */ /* 0x0001e20000000800 */
[----:B-1----:R-:W-:-:S04]  /*7de0*/  FSEL R115, R115, -INF , P2 ;  /* 0xff80000073737808 */ /* 0x002fc80001000000 */
[----:B------:R-:W-:-:S03]  /*7df0*/  FMNMX.FTZ R160, R115, R160, !PT ;  /* 0x000000a073a07209 */ /* 0x000fc60007810000 */
[----:B------:R1:W-:Y:S01]  /*7e00*/  MUFU.EX2 R9, R165 ;  /* 0x000000a500097308 */ /* 0x0003e20000000800 */
[----:B--2---:R-:W-:Y:S01]  /*7e10*/  FSEL R103, R103, -INF , P3 ;  /* 0xff80000067677808 */ /* 0x004fe20001800000 */
[--C-:B0-----:R-:W-:Y:S01]  /*7e20*/  FFMA.FTZ R107, R108, UR28, -R102.reuse ;  /* 0x0000001c6c6b7c23 */ /* 0x101fe20008010866 */
        /* <DEDUP_REMOVED lines=11> */
[----:B0-----:R-:W-:-:S07]  /*7ee0*/  FMNMX.FTZ R162, R160, R7, !PT ;  /* 0x00000007a0a27209 */ /* 0x001fce0007810000 */
[----:B------:R-:W-:Y:S01]  /*7ef0*/  MUFU.EX2 R149, R149 ;  /* 0x0000009500957308 */ /* 0x000fe20000000800 */
[----:B------:R-:W-:Y:S01]  /*7f00*/  MOV R160, UR28 ;  /* 0x0000001c00a07c02 */ /* 0x000fe20008000f00 */
[----:B------:R-:W0:Y:S06]  /*7f10*/  SHFL.BFLY PT, R7, R162, 0x1, 0x1f ;  /* 0x0c201f00a2077f89 */ /* 0x000e2c00000e0000 */
        /* <DEDUP_REMOVED lines=199> */
.L_x_9628:
        /* <DEDUP_REMOVED lines=116> */
.L_x_9618:
[----:B------:R-:W-:-:S13]  /*92d0*/  ISETP.LE.AND P1, PT, RZ, UR31, PT ;  /* 0x0000001fff007c0c */ /* 0x000fda000bf23270 */
[----:B------:R-:W-:Y:S05]  /*92e0*/  @!P1 BRA `(.L_x_9630) ;  /* 0x0000003000c49947 */ /* 0x000fea0003800000 */
[----:B------:R-:W-:Y:S01]  /*92f0*/  IMAD.MOV.U32 R6, RZ, RZ, R7 ;  /* 0x000000ffff067224 */ /* 0x000fe200078e0007 */
[----:B------:R-:W-:Y:S01]  /*9300*/  UMOV UR30, UR45 ;  /* 0x0000002d001e7c82 */ /* 0x000fe20008000000 */
[----:B------:R-:W-:Y:S01]  /*9310*/  IMAD.MOV.U32 R5, RZ, RZ, R88 ;  /* 0x000000ffff057224 */ /* 0x000fe200078e0058 */
[----:B------:R-:W-:Y:S01]  /*9320*/  UMOV UR29, UR44 ;  /* 0x0000002c001d7c82 */ /* 0x000fe20008000000 */
[----:B------:R-:W-:-:S05]  /*9330*/  ULDC UR28, c[0x0][0x988] ;  /* 0x00026200001c7ab9 */ /* 0x000fca0000000800 */
.L_x_9641:
        /* <DEDUP_REMOVED lines=9> */
.L_x_9632:
[----:B------:R-:W-:Y:S01]  /*93d0*/  ULEA UR6, UR44, UR43, 0x3 ;  /* 0x0000002b2c067291 */ /* 0x000fe2000f8e183f */
[----:B------:R-:W-:-:S05]  /*93e0*/  IMAD.U32 R7, RZ, RZ, UR45 ;  /* 0x0000002dff077e24 */ /* 0x000fca000f8e00ff */
[----:B------:R-:W-:-:S04]  /*93f0*/  SHF.L.U32 R7, R7, 0x1f, RZ ;  /* 0x0000001f07077819 */ /* 0x000fc800000006ff */
[----:B------:R0:W1:Y:S01]  /*9400*/  SYNCS.PHASECHK.TRANS64.TRYWAIT P1, [UR6+0x22830], R7 ;  /* 0x02283007ff0075a7 */ /* 0x0000620008020146 */
[----:B------:R-:W-:Y:S05]  /*9410*/  @!P0 BRA `(.L_x_9633) ;  /* 0x0000000000048947 */ /* 0x000fea0003800000 */
[----:B------:R-:W-:Y:S01]  /*9420*/  BPT.TRAP 0x1 ;  /* 0x000000040000795c */ /* 0x000fe20000300000 */
.L_x_9633:
[----:B-1----:R-:W-:Y:S05]  /*9430*/  @P1 BRA `(.L_x_9631) ;  /* 0x0000000000081947 */ /* 0x002fea0003800000 */
[----:B------:R-:W1:Y:S02]  /*9440*/  SYNCS.PHASECHK.TRANS64.TRYWAIT P1, [UR6+0x22830], R7 ;  /* 0x02283007ff0075a7 */ /* 0x000e640008020146 */
[----:B-1----:R-:W-:Y:S05]  /*9450*/  @!P1 BRA `(.L_x_9634) ;  /* 0x000000d400749947 */ /* 0x002fea0003800000 */
.L_x_9631:
        /* <DEDUP_REMOVED lines=129> */
.L_x_9636:
[----:B------:R-:W-:Y:S01]  /*9c70*/  ULEA UR6, UR29, UR43, 0x3 ;  /* 0x0000002b1d067291 */ /* 0x000fe2000f8e183f */
[----:B------:R-:W-:-:S05]  /*9c80*/  IMAD.U32 R7, RZ, RZ, UR30 ;  /* 0x0000001eff077e24 */ /* 0x000fca000f8e00ff */
[----:B------:R-:W-:-:S04]  /*9c90*/  SHF.L.U32 R7, R7, 0x1f, RZ ;  /* 0x0000001f07077819 */ /* 0x000fc800000006ff */
[----:B------:R0:W1:Y:S01]  /*9ca0*/  SYNCS.PHASECHK.TRANS64.TRYWAIT P1, [UR6+0x22850], R7 ;  /* 0x02285007ff0075a7 */ /* 0x0000620008020146 */
[----:B------:R-:W-:Y:S05]  /*9cb0*/  @!P0 BRA `(.L_x_9637) ;  /* 0x0000000000048947 */ /* 0x000fea0003800000 */
[----:B------:R-:W-:Y:S01]  /*9cc0*/  BPT.TRAP 0x1 ;  /* 0x000000040000795c */ /* 0x000fe20000300000 */
.L_x_9637:
[----:B-1----:R-:W-:Y:S05]  /*9cd0*/  @P1 BRA `(.L_x_9635) ;  /* 0x0000000000081947 */ /* 0x002fea0003800000 */
[----:B------:R-:W1:Y:S02]  /*9ce0*/  SYNCS.PHASECHK.TRANS64.TRYWAIT P1, [UR6+0x22850], R7 ;  /* 0x02285007ff0075a7 */ /* 0x000e640008020146 */
[----:B-1----:R-:W-:Y:S05]  /*9cf0*/  @!P1 BRA `(.L_x_9638) ;  /* 0x000000cc00649947 */ /* 0x002fea0003800000 */
.L_x_9635:
        /* <DEDUP_REMOVED lines=36> */
.L_x_9639:
        /* <DEDUP_REMOVED lines=93> */
[----:B------:R-:W-:Y:S01]  /*a510*/  IMAD.U32 R171, RZ, RZ, UR28 ;  /* 0x0000001cffab7e24 */ /* 0x000fe2000f8e00ff */
        /* <DEDUP_REMOVED lines=162> */
[----:B------:R-:W-:Y:S01]  /*af40*/  MOV R158, UR28 ;  /* 0x0000001c009e7c02 */ /* 0x000fe20008000f00 */
[----:B------:R-:W-:Y:S01]  /*af50*/  FMUL.FTZ R98, R5, UR28 ;  /* 0x0000001c05627c20 */ /* 0x000fe20008410000 */
[----:B------:R-:W-:-:S01]  /*af60*/  FADD.FTZ R5, -R7, R6 ;  /* 0x0000000607057221 */ /* 0x000fc20000010100 */
[--C-:B------:R-:W-:Y:S01]  /*af70*/  FFMA.FTZ R115, R142, UR28, -R171.reuse ;  /* 0x0000001c8e737c23 */ /* 0x100fe200080108ab */
[----:B------:R-:W-:-:S01]  /*af80*/  FFMA.FTZ R142, R150, UR28, -R171 ;  /* 0x0000001c968e7c23 */ /* 0x000fc200080108ab */
[----:B------:R-:W-:Y:S01]  /*af90*/  FFMA.FTZ R158, R7, R158, -8 ;  /* 0xc1000000079e7423 */ /* 0x000fe2000001009e */
        /* <DEDUP_REMOVED lines=242> */
.L_x_9640:
        /* <DEDUP_REMOVED lines=116> */
.L_x_9630:
[----:B------:R-:W-:Y:S06]  /*c600*/  BAR.ARV 0x8, 0x180 ;  /* 0x0206000000007b1d */ /* 0x000fec0000002000 */
[----:B------:R-:W-:Y:S05]  /*c610*/  @!P0 BRA `(.L_x_9642) ;  /* 0x0000000000048947 */ /* 0x000fea0003800000 */
[----:B------:R-:W-:Y:S01]  /*c620*/  BPT.TRAP 0x1 ;  /* 0x000000040000795c */ /* 0x000fe20000300000 */
.L_x_9642:
[----:B------:R-:W-:Y:S01]  /*c630*/  ULEA UR9, UR44, UR43, 0x3 ;  /* 0x0000002b2c097291 */ /* 0x000fe2000f8e183f */
[----:B------:R-:W-:-:S05]  /*c640*/  IMAD.U32 R0, RZ, RZ, UR45 ;  /* 0x0000002dff007e24 */ /* 0x000fca000f8e00ff */
[----:B------:R-:W-:-:S04]  /*c650*/  SHF.L.U32 R0, R0, 0x1f, RZ ;  /* 0x0000001f00007819 */ /* 0x000fc800000006ff */
[----:B------:R0:W1:Y:S01]  /*c660*/  SYNCS.PHASECHK.TRANS64.TRYWAIT P1, [UR9+0x22850], R0 ;  /* 0x02285000ff0075a7 */ /* 0x0000620008020149 */
[----:B------:R-:W-:Y:S05]  /*c670*/  @!P0 BRA `(.L_x_9643) ;  /* 0x0000000000048947 */ /* 0x000fea0003800000 */
[----:B------:R-:W-:Y:S01]  /*c680*/  BPT.TRAP 0x1 ;  /* 0x000000040000795c */ /* 0x000fe20000300000 */
.L_x_9643:
[----:B-1----:R-:W-:Y:S05]  /*c690*/  @P1 BRA `(.L_x_9644) ;  /* 0x0000000000081947 */ /* 0x002fea0003800000 */
[----:B------:R-:W1:Y:S02]  /*c6a0*/  SYNCS.PHASECHK.TRANS64.TRYWAIT P1, [UR9+0x22850], R0 ;  /* 0x02285000ff0075a7 */ /* 0x000e640008020149 */
[----:B-1----:R-:W-:Y:S05]  /*c6b0*/  @!P1 BRA `(.L_x_9645) ;  /* 0x000000a4000c9947 */ /* 0x002fea0003800000 */
.L_x_9644:
        /* <DEDUP_REMOVED lines=38> */
[----:B------:R-:W-:Y:S01]  /*c920*/  UIADD3 UR4, UR8, 0x300, URZ ;  /* 0x0000030008047890 */ /* 0x000fe2000fffe03f */
[----:B------:R-:W-:Y:S02]  /*c930*/  WARPGROUP.DEPBAR.LE gsb0, 0x0 ;  /* 0x00008000000079c5 */ /* 0x000fe40000010000 */
[----:B------:R-:W-:-:S06]  /*c940*/  WARPGROUP.ARRIVE ;  /* 0x00000000000079c5 */ /* 0x000fcc0000000000 */
[----:B------:R-:W-:Y:S01]  /*c950*/  QGMMA.64x128x32.F32.E4M3.E4M3 R24, R176, gdesc[UR4], R24, gsb0 ;  /* 0x01e00004b0187df3 */ /* 0x000fe20008000818 */
[----:B------:R-:W-:Y:S01]  /*c960*/  UMOV UR6, UR4 ;  /* 0x0000000400067c82 */ /* 0x000fe20008000000 */
[----:B------:R-:W-:Y:S01]  /*c970*/  UMOV UR7, 0xc0000010 ;  /* 0xc000001000077882 */ /* 0x000fe20000000000 */
        /* <DEDUP_REMOVED lines=20> */
[----:B------:R0:W-:Y:S01]  /*cac0*/  @P1 MUFU.RCP R3, R5 ;  /* 0x0000000500031308 */ /* 0x0001e20000001000 */
[----:B------:R-:W-:Y:S01]  /*cad0*/  FSETP.NE.FTZ.AND P1, PT, R10, RZ, PT ;  /* 0x000000ff0a00720b */ /* 0x000fe20003f35000 */
[----:B------:R-:W-:Y:S01]  /*cae0*/  IMAD.MOV.U32 R9, RZ, RZ, RZ ;  /* 0x000000ffff097224 */ /* 0x000fe200078e00ff */
[----:B------:R-:W-:Y:S02]  /*caf0*/  WARPGROUP.DEPBAR.LE gsb0, 0x0 ;  /* 0x00008000000079c5 */ /* 0x000fe40000010000 */
[----:B------:R-:W-:-:S06]  /*cb00*/  WARPGROUP.ARRIVE ;  /* 0x00000000000079c5 */ /* 0x000fcc0000000000 */
[----:B------:R-:W-:Y:S01]  /*cb10*/  QGMMA.64x128x32.F32.E4M3.E4M3 R24, R168, gdesc[UR4], R24, gsb0 ;  /* 0x01e00004a8187df3 */ /* 0x000fe20008000818 */
[----:B------:R-:W1:Y:S08]  /*cb20*/  @P2 MUFU.LG2 R4, R11 ;  /* 0x0000000b00042308 */ /* 0x000e700000000c00 */
[----:B------:R-:W3:Y:S01]  /*cb30*/  @P3 MUFU.LG2 R8, R12 ;  /* 0x0000000c00083308 */ /* 0x000ee20000000c00 */
[----:B------:R-:W-:-:S07]  /*cb40*/  MOV R13, UR28 ;  /* 0x0000001c000d7c02 */ /* 0x000fce0008000f00 */
[----:B------:R-:W4:Y:S01]  /*cb50*/  @P1 MUFU.RCP R9, R10 ;  /* 0x0000000a00091308 */ /* 0x000f220000001000 */
[----:B------:R-:W-:Y:S02]  /*cb60*/  IMAD.U32 R14, RZ, RZ, UR28 ;  /* 0x0000001cff0e7e24 */ /* 0x000fe4000f8e00ff */
[----:B0-----:R-:W-:Y:S01]  /*cb70*/  @P2 FMUL.FTZ R5, R13, 0.69314718246459960938 ;  /* 0x3f3172180d052820 */ /* 0x001fe20000410000 */
[----:B-1----:R-:W-:Y:S01]  /*cb80*/  @P2 FMUL.FTZ R4, R4, 0.69314718246459960938 ;  /* 0x3f31721804042820 */ /* 0x002fe20000410000 */
[----:B------:R-:W-:Y:S01]  /*cb90*/  @P3 FMUL.FTZ R13, R14, 0.69314718246459960938 ;  /* 0x3f3172180e0d3820 */ /* 0x000fe20000410000 */
[----:B------:R-:W-:Y:S02]  /*cba0*/  IMAD.MOV.U32 R2, RZ, RZ, -0x800000 ;  /* 0xff800000ff027424 */ /* 0x000fe400078e00ff */
[----:B---3--:R-:W-:Y:S01]  /*cbb0*/  @P3 FMUL.FTZ R8, R8, 0.69314718246459960938 ;  /* 0x3f31721808083820 */ /* 0x008fe20000410000 */
[----:B------:R-:W-:Y:S02]  /*cbc0*/  IMAD.MOV.U32 R0, RZ, RZ, -0x800000 ;  /* 0xff800000ff007424 */ /* 0x000fe400078e00ff */
[----:B------:R-:W-:Y:S01]  /*cbd0*/  @P2 FFMA.FTZ R2, R5, R88, R4 ;  /* 0x0000005805022223 */ /* 0x000fe20000010004 */
[-C--:B--2---:R-:W-:Y:S01]  /*cbe0*/  FMUL.FTZ R3, R3, R6.reuse ;  /* 0x0000000603037220 */ /* 0x084fe20000410000 */
[----:B------:R-:W-:Y:S01]  /*cbf0*/  @P3 FFMA.FTZ R0, R13, R7, R8 ;  /* 0x000000070d003223 */ /* 0x000fe20000010008 */
[----:B----4-:R-:W-:Y:S01]  /*cc00*/  FMUL.FTZ R4, R9, R6 ;  /* 0x0000000609047220 */ /* 0x010fe20000410000 */
[----:B------:R-:W-:-:S02]  /*cc10*/  WARPGROUP.DEPBAR.LE gsb0, 0x0 ;  /* 0x00008000000079c5 */ /* 0x000fc40000010000 */
[----:B------:R-:W-:Y:S05]  /*cc20*/  @!P0 BRA `(.L_x_9646) ;  /* 0x0000000000048947 */ /* 0x000fea0003800000 */
[----:B------:R-:W-:Y:S01]  /*cc30*/  BPT.TRAP 0x1 ;  /* 0x000000040000795c */ /* 0x000fe20000300000 */
.L_x_9646:
        /* <DEDUP_REMOVED lines=74> */
.L_x_9610:
        /* <DEDUP_REMOVED lines=43> */
[----:B-1----:R-:W-:Y:S02]  /*d390*/  MOV R5, R52 ;  /* 0x0000003400057202 */ /* 0x002fe40000000f00 */
[----:B------:R-:W-:Y:S02]  /*d3a0*/  F2FP.BF16.F32.PACK_AB R37, R37, R40 ;  /* 0x000000282525723e */ /* 0x000fe400000010ff */
[----:B------:R-:W-:Y:S01]  /*d3b0*/  F2FP.BF16.F32.PACK_AB R31, R31, R42 ;  /* 0x0000002a1f1f723e */ /* 0x000fe200000010ff */
[----:B------:R-:W-:Y:S01]  /*d3c0*/  IMAD.WIDE R6, R191, 0x2, R4 ;  /* 0x00000002bf067825 */ /* 0x000fe200078e0204 */
[----:B------:R-:W-:Y:S02]  /*d3d0*/  F2FP.BF16.F32.PACK_AB R36, R36, R41 ;  /* 0x000000292424723e */ /* 0x000fe400000010ff */
[----:B------:R-:W-:Y:S02]  /*d3e0*/  F2FP.BF16.F32.PACK_AB R30, R30, R43 ;  /* 0x0000002b1e1e723e */ /* 0x000fe400000010ff */
[----:B------:R-:W-:-:S02]  /*d3f0*/  IADD3 R61, P1, R6, 0x40, RZ ;  /* 0x00000040063d7810 */ /* 0x000fc40007f3e0ff */
[----:B------:R-:W-:Y:S02]  /*d400*/  IADD3 R63, P2, R6, 0x60, RZ ;  /* 0x00000060063f7810 */ /* 0x000fe40007f5e0ff */
[----:B------:R-:W-:Y:S02]  /*d410*/  LOP3.LUT R10, R61, 0x380, RZ, 0xc0, !PT ;  /* 0x000003803d0a7812 */ /* 0x000fe400078ec0ff */
[----:B------:R-:W-:Y:S02]  /*d420*/  SEL R46, R9, R8, P0 ;  /* 0x00000008092e7207 */ /* 0x000fe40000000000 */
[----:B------:R-:W-:Y:S02]  /*d430*/  SHF.R.U64 R10, R10, 0x3, RZ ;  /* 0x000000030a0a7819 */ /* 0x000fe400000012ff */
[----:B------:R-:W-:Y:S02]  /*d440*/  SEL R45, R8, R9, P0 ;  /* 0x00000009082d7207 */ /* 0x000fe40000000000 */
[----:B------:R-:W-:-:S02]  /*d450*/  IADD3 R67, P4, R6, 0x4020, RZ ;  /* 0x0000402006437810 */ /* 0x000fc40007f9e0ff */
[----:B------:R-:W-:Y:S02]  /*d460*/  F2FP.BF16.F32.PACK_AB R27, R54, R27 ;  /* 0x0000001b361b723e */ /* 0x000fe400000010ff */
[----:B------:R-:W-:Y:S02]  /*d470*/  LOP3.LUT R9, R6, 0x380, RZ, 0xc0, !PT ;  /* 0x0000038006097812 */ /* 0x000fe400078ec0ff */
[----:B------:R-:W-:Y:S02]  /*d480*/  F2FP.BF16.F32.PACK_AB R32, R53, R32 ;  /* 0x000000203520723e */ /* 0x000fe400000010ff */
[----:B------:R-:W-:Y:S02]  /*d490*/  SEL R44, R13, R12, P0 ;  /* 0x0000000c0d2c7207 */ /* 0x000fe40000000000 */
[----:B------:R-:W-:Y:S01]  /*d4a0*/  SEL R43, R12, R13, P0 ;  /* 0x0000000d0c2b7207 */ /* 0x000fe20000000000 */
[----:B------:R-:W-:Y:S01]  /*d4b0*/  IMAD.X R13, RZ, RZ, R7, P4 ;  /* 0x000000ffff0d7224 */ /* 0x000fe200020e0607 */
[----:B------:R-:W-:-:S02]  /*d4c0*/  SEL R50, R38, R39, P0 ;  /* 0x0000002726327207 */ /* 0x000fc40000000000 */
[----:B------:R-:W-:Y:S02]  /*d4d0*/  SEL R54, R25, R24, P0 ;  /* 0x0000001819367207 */ /* 0x000fe40000000000 */
[----:B------:R-:W-:Y:S01]  /*d4e0*/  SEL R51, R24, R25, P0 ;  /* 0x0000001918337207 */ /* 0x000fe20000000000 */
[----:B------:R-:W-:Y:S01]  /*d4f0*/  IMAD.X R25, RZ, RZ, R7, P1 ;  /* 0x000000ffff197224 */ /* 0x000fe200008e0607 */
[----:B------:R-:W-:Y:S02]  /*d500*/  IADD3 R59, P6, R6, 0x20, RZ ;  /* 0x00000020063b7810 */ /* 0x000fe40007fde0ff */
[----:B------:R-:W-:Y:S02]  /*d510*/  SEL R39, R39, R38, P0 ;  /* 0x0000002627277207 */ /* 0x000fe40000000000 */
[----:B------:R-:W-:Y:S02]  /*d520*/  LOP3.LUT R12, R63, 0x380, RZ, 0xc0, !PT ;  /* 0x000003803f0c7812 */ /* 0x000fe400078ec0ff */
[----:B------:R-:W-:-:S02]  /*d530*/  LOP3.LUT R24, R10, R61, RZ, 0x3c, !PT ;  /* 0x0000003d0a187212 */ /* 0x000fc400078e3cff */
[----:B------:R-:W-:Y:S02]  /*d540*/  F2FP.BF16.F32.PACK_AB R29, R60, R29 ;  /* 0x0000001d3c1d723e */ /* 0x000fe400000010ff */
[----:B------:R-:W-:Y:S02]  /*d550*/  SEL R42, R37, R36, P0 ;  /* 0x00000024252a7207 */ /* 0x000fe40000000000 */
[----:B------:R-:W-:Y:S02]  /*d560*/  SEL R38, R31, R30, P0 ;  /* 0x0000001e1f267207 */ /* 0x000fe40000000000 */
[----:B------:R-:W-:Y:S02]  /*d570*/  LOP3.LUT R10, R67, 0x380, RZ, 0xc0, !PT ;  /* 0x00000380430a7812 */ /* 0x000fe400078ec0ff */
[----:B------:R-:W-:Y:S02]  /*d580*/  SEL R37, R36, R37, P0 ;  /* 0x0000002524257207 */ /* 0x000fe40000000000 */
[----:B------:R-:W-:-:S02]  /*d590*/  SEL R31, R30, R31, P0 ;  /* 0x0000001f1e1f7207 */ /* 0x000fc40000000000 */
[----:B------:R-:W-:Y:S02]  /*d5a0*/  SHF.R.U64 R9, R9, 0x3, RZ ;  /* 0x0000000309097819 */ /* 0x000fe400000012ff */
[----:B------:R-:W-:Y:S02]  /*d5b0*/  F2FP.BF16.F32.PACK_AB R21, R68, R21 ;  /* 0x000000154415723e */ /* 0x000fe400000010ff */
[----:B------:R-:W-:Y:S02]  /*d5c0*/  F2FP.BF16.F32.PACK_AB R20, R69, R20 ;  /* 0x000000144514723e */ /* 0x000fe400000010ff */
[----:B------:R-:W-:Y:S02]  /*d5d0*/  SEL R36, R33, R32, P0 ;  /* 0x0000002021247207 */ /* 0x000fe40000000000 */
[----:B------:R-:W-:Y:S02]  /*d5e0*/  SEL R30, R27, R26, P0 ;  /* 0x0000001a1b1e7207 */ /* 0x000fe40000000000 */
[----:B------:R-:W-:Y:S01]  /*d5f0*/  SEL R49, R26, R27, P0 ;  /* 0x0000001b1a317207 */ /* 0x000fe20000000000 */
[----:B------:R-:W-:Y:S01]  /*d600*/  IMAD.X R27, RZ, RZ, R7, P6 ;  /* 0x000000ffff1b7224 */ /* 0x000fe200030e0607 */
[----:B------:R-:W-:-:S02]  /*d610*/  F2FP.BF16.F32.PACK_AB R56, R56, R65 ;  /* 0x000000413838723e */ /* 0x000fc400000010ff */
[----:B------:R-:W-:Y:S02]  /*d620*/  SEL R33, R32, R33, P0 ;  /* 0x0000002120217207 */ /* 0x000fe40000000000 */
[----:B------:R-:W-:Y:S02]  /*d630*/  SHF.R.U64 R12, R12, 0x3, RZ ;  /* 0x000000030c0c7819 */ /* 0x000fe400000012ff */
[----:B------:R-:W-:Y:S02]  /*d640*/  F2FP.BF16.F32.PACK_AB R94, R94, R95 ;  /* 0x0000005f5e5e723e */ /* 0x000fe400000010ff */
[----:B------:R-:W-:Y:S02]  /*d650*/  F2FP.BF16.F32.PACK_AB R93, R92, R93 ;  /* 0x0000005d5c5d723e */ /* 0x000fe400000010ff */
[----:B------:R-:W-:Y:S02]  /*d660*/  F2FP.BF16.F32.PACK_AB R57, R48, R57 ;  /* 0x000000393039723e */ /* 0x000fe400000010ff */
[----:B------:R-:W-:-:S02]  /*d670*/  SEL R32, R29, R28, P0 ;  /* 0x0000001c1d207207 */ /* 0x000fc40000000000 */
[C---:B------:R-:W-:Y:S02]  /*d680*/  IADD3 R65, P3, R6.reuse, 0x4000, RZ ;  /* 0x0000400006417810 */ /* 0x040fe40007f7e0ff */
[C---:B------:R-:W-:Y:S02]  /*d690*/  IADD3 R69, P5, R6.reuse, 0x4040, RZ ;  /* 0x0000404006457810 */ /* 0x040fe40007fbe0ff */
[----:B------:R-:W-:Y:S02]  /*d6a0*/  IADD3 R62, P6, R6, 0x4060, RZ ;  /* 0x00004060063e7810 */ /* 0x000fe40007fde0ff */
[----:B------:R-:W-:Y:S01]  /*d6b0*/  SHF.R.U64 R10, R10, 0x3, RZ ;  /* 0x000000030a0a7819 */ /* 0x000fe200000012ff */
[----:B------:R-:W-:Y:S01]  /*d6c0*/  IMAD.X R11, RZ, RZ, R7, P5 ;  /* 0x000000ffff0b7224 */ /* 0x000fe200028e0607 */
[----:B------:R-:W-:Y:S02]  /*d6d0*/  F2FP.BF16.F32.PACK_AB R90, R90, R91 ;  /* 0x0000005b5a5a723e */ /* 0x000fe400000010ff */
[----:B------:R-:W-:-:S02]  /*d6e0*/  F2FP.BF16.F32.PACK_AB R89, R88, R89 ;  /* 0x000000595859723e */ /* 0x000fc400000010ff */
[----:B------:R-:W-:Y:S02]  /*d6f0*/  SEL R29, R28, R29, P0 ;  /* 0x0000001d1c1d7207 */ /* 0x000fe40000000000 */
[----:B------:R-:W-:Y:S01]  /*d700*/  LOP3.LUT R6, R9, R6, RZ, 0x3c, !PT ;  /* 0x0000000609067212 */ /* 0x000fe200078e3cff */
[--C-:B------:R-:W-:Y:S01]  /*d710*/  IMAD.X R9, RZ, RZ, R7.reuse, P6 ;  /* 0x000000ffff097224 */ /* 0x100fe200030e0607 */
[----:B------:R-:W-:Y:S02]  /*d720*/  SEL R28, R21, R20, P0 ;  /* 0x00000014151c7207 */ /* 0x000fe40000000000 */
[----:B------:R-:W-:Y:S01]  /*d730*/  SEL R41, R20, R21, P0 ;  /* 0x0000001514297207 */ /* 0x000fe20000000000 */
[----:B------:R-:W-:Y:S01]  /*d740*/  IMAD.X R21, RZ, RZ, R7, P2 ;  /* 0x000000ffff157224 */ /* 0x000fe200010e0607 */
[----:B------:R-:W-:Y:S02]  /*d750*/  LOP3.LUT R20, R12, R63, RZ, 0x3c, !PT ;  /* 0x0000003f0c147212 */ /* 0x000fe400078e3cff */
[----:B------:R-:W-:-:S02]  /*d760*/  SEL R34, R94, R93, P0 ;  /* 0x0000005d5e227207 */ /* 0x000fc40000000000 */
[----:B------:R-:W-:Y:S02]  /*d770*/  SEL R48, R56, R57, P0 ;  /* 0x0000003938307207 */ /* 0x000fe40000000000 */
[----:B------:R-:W-:Y:S02]  /*d780*/  LOP3.LUT R52, R69, 0x380, RZ, 0xc0, !PT ;  /* 0x0000038045347812 */ /* 0x000fe400078ec0ff */
[----:B------:R-:W-:Y:S02]  /*d790*/  LOP3.LUT R12, R10, R67, RZ, 0x3c, !PT ;  /* 0x000000430a0c7212 */ /* 0x000fe400078e3cff */
[----:B------:R-:W-:Y:S02]  /*d7a0*/  SEL R93, R93, R94, P0 ;  /* 0x0000005e5d5d7207 */ /* 0x000fe40000000000 */
[----:B------:R-:W-:Y:S02]  /*d7b0*/  SEL R40, R90, R89, P0 ;  /* 0x000000595a287207 */ /* 0x000fe40000000000 */
[----:B------:R-:W-:-:S02]  /*d7c0*/  SEL R57, R57, R56, P0 ;  /* 0x0000003839397207 */ /* 0x000fc40000000000 */
[----:B------:R-:W-:Y:S02]  /*d7d0*/  MOV R67, R6 ;  /* 0x0000000600437202 */ /* 0x000fe40000000f00 */
[----:B------:R-:W-:Y:S02]  /*d7e0*/  F2FP.BF16.F32.PACK_AB R15, R70, R15 ;  /* 0x0000000f460f723e */ /* 0x000fe400000010ff */
[----:B------:R-:W-:Y:S02]  /*d7f0*/  F2FP.BF16.F32.PACK_AB R14, R71, R14 ;  /* 0x0000000e470e723e */ /* 0x000fe400000010ff */
[----:B------:R-:W-:Y:S02]  /*d800*/  SEL R89, R89, R90, P0 ;  /* 0x0000005a59597207 */ /* 0x000fe40000000000 */
[----:B------:R-:W-:Y:S02]  /*d810*/  SHF.R.U64 R52, R52, 0x3, RZ ;  /* 0x0000000334347819 */ /* 0x000fe400000012ff */
[----:B------:R-:W-:-:S02]  /*d820*/  SEL R56, R15, R14, P0 ;  /* 0x0000000e0f387207 */ /* 0x000fc40000000000 */
[----:B------:R-:W-:Y:S02]  /*d830*/  SEL R53, R14, R15, P0 ;  /* 0x0000000f0e357207 */ /* 0x000fe40000000000 */
[----:B------:R-:W-:Y:S02]  /*d840*/  SEL R60, R86, R87, P0 ;  /* 0x00000057563c7207 */ /* 0x000fe40000000000 */
[----:B------:R-:W-:Y:S02]  /*d850*/  SEL R87, R87, R86, P0 ;  /* 0x0000005657577207 */ /* 0x000fe40000000000 */
[----:B------:R-:W-:Y:S02]  /*d860*/  LOP3.LUT R8, R59, 0x380, RZ, 0xc0, !PT ;  /* 0x000003803b087812 */ /* 0x000fe400078ec0ff */
[----:B------:R-:W-:Y:S02]  /*d870*/  LOP3.LUT R10, R52, R69, RZ, 0x3c, !PT ;  /* 0x00000045340a7212 */ /* 0x000fe400078e3cff */
[----:B------:R-:W-:-:S02]  /*d880*/  MOV R64, R20 ;  /* 0x0000001400407202 */ /* 0x000fc40000000f00 */
[----:B------:R-:W-:Y:S02]  /*d890*/  IADD3.X R15, RZ, R7, RZ, P3, !PT ;  /* 0x00000007ff0f7210 */ /* 0x000fe40001ffe4ff */
[----:B------:R-:W-:Y:S02]  /*d8a0*/  SHF.R.U64 R8, R8, 0x3, RZ ;  /* 0x0000000308087819 */ /* 0x000fe400000012ff */
[----:B------:R-:W-:Y:S02]  /*d8b0*/  MOV R61, R10 ;  /* 0x0000000a003d7202 */ /* 0x000fe40000000f00 */
[----:B------:R-:W-:Y:S02]  /*d8c0*/  LOP3.LUT R26, R8, R59, RZ, 0x3c, !PT ;  /* 0x0000003b081a7212 */ /* 0x000fe400078e3cff */
[----:B------:R-:W-:Y:S02]  /*d8d0*/  LOP3.LUT R8, R65, 0x380, RZ, 0xc0, !PT ;  /* 0x0000038041087812 */ /* 0x000fe400078ec0ff */
[----:B------:R-:W-:-:S02]  /*d8e0*/  LOP3.LUT R59, R62, 0x380, RZ, 0xc0, !PT ;  /* 0x000003803e3b7812 */ /* 0x000fc400078ec0ff */
[----:B------:R-:W-:Y:S02]  /*d8f0*/  SHF.R.U64 R8, R8, 0x3, RZ ;  /* 0x0000000308087819 */ /* 0x000fe400000012ff */
[----:B------:R-:W-:Y:S02]  /*d900*/  SHF.R.U64 R59, R59, 0x3, RZ ;  /* 0x000000033b3b7819 */ /* 0x000fe400000012ff */
[----:B------:R-:W-:Y:S02]  /*d910*/  LOP3.LUT R14, R8, R65, RZ, 0x3c, !PT ;  /* 0x00000041080e7212 */ /* 0x000fe400078e3cff */
[----:B------:R-:W-:Y:S02]  /*d920*/  LOP3.LUT R8, R59, R62, RZ, 0x3c, !PT ;  /* 0x0000003e3b087212 */ /* 0x000fe400078e3cff */
[----:B------:R-:W-:Y:S02]  /*d930*/  MOV R63, R14 ;  /* 0x0000000e003f7202 */ /* 0x000fe40000000f00 */
[----:B------:R-:W-:-:S02]  /*d940*/  MOV R59, R8 ;  /* 0x00000008003b7202 */ /* 0x000fc40000000f00 */
[----:B------:R-:W-:Y:S02]  /*d950*/  MOV R62, R12 ;  /* 0x0000000c003e7202 */ /* 0x000fe40000000f00 */
[----:B------:R-:W-:Y:S02]  /*d960*/  MOV R66, R26 ;  /* 0x0000001a00427202 */ /* 0x000fe40000000f00 */
[----:B------:R-:W-:Y:S02]  /*d970*/  MOV R65, R24 ;  /* 0x0000001800417202 */ /* 0x000fe40000000f00 */
[----:B------:R-:W-:Y:S01]  /*d980*/  PLOP3.LUT P2, PT, PT, PT, UP0, 0x80, 0x0 ;  /* 0x000000000000781c */ /* 0x000fe20003f4f008 */
        /* <DEDUP_REMOVED lines=9> */
[----:B------:R-:W3:Y:S01]  /*da20*/  SHFL.IDX PT, R39, R39, R6, 0x1c1f ;  /* 0x001c1f0627277589 */ /* 0x000ee200000e0000 */
[----:B0-----:R-:W-:-:S02]  /*da30*/  SEL R8, R34, R93, P0 ;  /* 0x0000005d22087207 */ /* 0x001fc40000000000 */
[----:B------:R-:W-:Y:S01]  /*da40*/  SEL R10, R93, R34, P0 ;  /* 0x000000225d0a7207 */ /* 0x000fe20000000000 */
[----:B------:R-:W-:Y:S04]  /*da50*/  SHFL.IDX PT, R42, R42, R35, 0x1c1f ;  /* 0x001c1f232a2a7589 */ /* 0x000fe800000e0000 */
[----:B------:R-:W0:Y:S01]  /*da60*/  SHFL.IDX PT, R37, R37, R6, 0x1c1f ;  /* 0x001c1f0625257589 */ /* 0x000e2200000e0000 */
[----:B-1----:R-:W-:Y:S02]  /*da70*/  SEL R9, R48, R57, P0 ;  /* 0x0000003930097207 */ /* 0x002fe40000000000 */
[----:B------:R-:W-:Y:S01]  /*da80*/  SEL R11, R57, R48, P0 ;  /* 0x00000030390b7207 */ /* 0x000fe20000000000 */
[----:B------:R-:W-:Y:S04]  /*da90*/  SHFL.IDX PT, R38, R38, R35, 0x1c1f ;  /* 0x001c1f2326267589 */ /* 0x000fe800000e0000 */
[----:B------:R-:W1:Y:S01]  /*daa0*/  SHFL.IDX PT, R31, R31, R6, 0x1c1f ;  /* 0x001c1f061f1f7589 */ /* 0x000e6200000e0000 */
[----:B--2---:R-:W-:-:S02]  /*dab0*/  SEL R12, R40, R89, P0 ;  /* 0x00000059280c7207 */ /* 0x004fc40000000000 */
[----:B------:R-:W-:Y:S01]  /*dac0*/  SEL R14, R89, R40, P0 ;  /* 0x00000028590e7207 */ /* 0x000fe20000000000 */
[----:B------:R-:W-:Y:S04]  /*dad0*/  SHFL.IDX PT, R36, R36, R35, 0x1c1f ;  /* 0x001c1f2324247589 */ /* 0x000fe800000e0000 */
[----:B------:R-:W2:Y:S01]  /*dae0*/  SHFL.IDX PT, R33, R33, R6, 0x1c1f ;  /* 0x001c1f0621217589 */ /* 0x000ea200000e0000 */
[----:B---3--:R-:W-:Y:S02]  /*daf0*/  SEL R13, R50, R39, P0 ;  /* 0x00000027320d7207 */ /* 0x008fe40000000000 */
[----:B------:R-:W-:Y:S01]  /*db00*/  SEL R15, R39, R50, P0 ;  /* 0x00000032270f7207 */ /* 0x000fe20000000000 */
[----:B------:R2:W-:Y:S04]  /*db10*/  SHFL.IDX PT, R21, R30, R35, 0x1c1f ;  /* 0x001c1f231e157589 */ /* 0x0005e800000e0000 */
[----:B------:R-:W3:Y:S01]  /*db20*/  SHFL.IDX PT, R52, R49, R6, 0x1c1f ;  /* 0x001c1f0631347589 */ /* 0x000ee200000e0000 */
[----:B0-----:R-:W-:-:S02]  /*db30*/  SEL R24, R42, R37, P0 ;  /* 0x000000252a187207 */ /* 0x001fc40000000000 */
[----:B------:R-:W-:Y:S01]  /*db40*/  SEL R26, R37, R42, P0 ;  /* 0x0000002a251a7207 */ /* 0x000fe20000000000 */
[----:B------:R-:W-:Y:S04]  /*db50*/  SHFL.IDX PT, R32, R32, R35, 0x1c1f ;  /* 0x001c1f2320207589 */ /* 0x000fe800000e0000 */
[----:B------:R-:W-:Y:S01]  /*db60*/  SHFL.IDX PT, R54, R54, R35, 0x1c1f ;  /* 0x001c1f2336367589 */ /* 0x000fe200000e0000 */
[----:B-1----:R-:W-:Y:S02]  /*db70*/  SEL R25, R38, R31, P0 ;  /* 0x0000001f26197207 */ /* 0x002fe40000000000 */
[----:B------:R-:W-:Y:S01]  /*db80*/  SEL R27, R31, R38, P0 ;  /* 0x000000261f1b7207 */ /* 0x000fe20000000000 */
[----:B------:R3:W0:Y:S04]  /*db90*/  SHFL.IDX PT, R7, R29, R6, 0x1c1f ;  /* 0x001c1f061d077589 */ /* 0x00062800000e0000 */
[----:B------:R-:W1:Y:S01]  /*dba0*/  SHFL.IDX PT, R51, R51, R6, 0x1c1f ;  /* 0x001c1f0633337589 */ /* 0x000e6200000e0000 */
[----:B--2---:R-:W-:-:S03]  /*dbb0*/  SEL R30, R33, R36, P0 ;  /* 0x00000024211e7207 */ /* 0x004fc60000000000 */
[----:B------:R2:W-:Y:S04]  /*dbc0*/  SHFL.IDX PT, R20, R28, R35, 0x1c1f ;  /* 0x001c1f231c147589 */ /* 0x0005e800000e0000 */
[----:B------:R-:W-:Y:S01]  /*dbd0*/  SHFL.IDX PT, R44, R44, R35, 0x1c1f ;  /* 0x001c1f232c2c7589 */ /* 0x000fe200000e0000 */
[----:B---3--:R-:W-:Y:S02]  /*dbe0*/  SEL R29, R21, R52, P0 ;  /* 0x00000034151d7207 */ /* 0x008fe40000000000 */
[----:B------:R-:W-:Y:S01]  /*dbf0*/  SEL R31, R52, R21, P0 ;  /* 0x00000015341f7207 */ /* 0x000fe20000000000 */
[----:B------:R-:W-:Y:S01]  /*dc00*/  SHFL.IDX PT, R56, R56, R35, 0x1c1f ;  /* 0x001c1f2338387589 */ /* 0x000fe200000e0000 */
[----:B--2---:R-:W-:-:S03]  /*dc10*/  SEL R28, R36, R33, P0 ;  /* 0x00000021241c7207 */ /* 0x004fc60000000000 */
[----:B------:R-:W2:Y:S04]  /*dc20*/  SHFL.IDX PT, R41, R41, R6, 0x1c1f ;  /* 0x001c1f0629297589 */ /* 0x000ea800000e0000 */
[----:B------:R-:W3:Y:S01]  /*dc30*/  SHFL.IDX PT, R43, R43, R6, 0x1c1f ;  /* 0x001c1f062b2b7589 */ /* 0x000ee200000e0000 */
[----:B0-----:R-:W-:Y:S02]  /*dc40*/  SEL R36, R32, R7, P0 ;  /* 0x0000000720247207 */ /* 0x001fe40000000000 */
[----:B------:R-:W-:Y:S01]  /*dc50*/  SEL R38, R7, R32, P0 ;  /* 0x0000002007267207 */ /* 0x000fe20000000000 */
[----:B------:R-:W0:Y:S01]  /*dc60*/  SHFL.IDX PT, R53, R53, R6, 0x1c1f ;  /* 0x001c1f0635357589 */ /* 0x000e2200000e0000 */
[----:B-1----:R-:W-:Y:S01]  /*dc70*/  SEL R37, R54, R51, P0 ;  /* 0x0000003336257207 */ /* 0x002fe20000000000 */
[----:B------:R-:W-:Y:S01]  /*dc80*/  IMAD.U32 R7, RZ, RZ, UR7 ;  /* 0x00000007ff077e24 */ /* 0x000fe2000f8e00ff */
[----:B------:R-:W-:Y:S01]  /*dc90*/  SEL R39, R51, R54, P0 ;  /* 0x0000003633277207 */ /* 0x000fe20000000000 */
[----:B------:R-:W-:Y:S06]  /*dca0*/  BAR.SYNC.DEFER_BLOCKING 0x1, 0x100 ;  /* 0x0044000000007b1d */ /* 0x000fec0000010000 */
[----:B------:R-:W-:Y:S04]  /*dcb0*/  SHFL.IDX PT, R58, R58, R35, 0x1c1f ;  /* 0x001c1f233a3a7589 */ /* 0x000fe800000e0000 */
[----:B------:R-:W1:Y:S01]  /*dcc0*/  SHFL.IDX PT, R55, R55, R6, 0x1c1f ;  /* 0x001c1f0637377589 */ /* 0x000e6200000e0000 */
[----:B--2---:R-:W-:-:S02]  /*dcd0*/  SEL R32, R20, R41, P0 ;  /* 0x0000002914207207 */ /* 0x004fc40000000000 */
[----:B------:R-:W-:Y:S01]  /*dce0*/  SEL R34, R41, R20, P0 ;  /* 0x0000001429227207 */ /* 0x000fe20000000000 */
[----:B------:R-:W-:Y:S01]  /*dcf0*/  SHFL.IDX PT, R46, R46, R35, 0x1c1f ;  /* 0x001c1f232e2e7589 */ /* 0x000fe200000e0000 */
[----:B---3--:R-:W-:Y:S02]  /*dd00*/  SEL R40, R44, R43, P0 ;  /* 0x0000002b2c287207 */ /* 0x008fe40000000000 */
[----:B------:R-:W-:Y:S01]  /*dd10*/  SEL R42, R43, R44, P0 ;  /* 0x0000002c2b2a7207 */ /* 0x000fe20000000000 */
[----:B------:R2:W-:Y:S01]  /*dd20*/  SHFL.IDX PT, R60, R60, R35, 0x1c1f ;  /* 0x001c1f233c3c7589 */ /* 0x0005e200000e0000 */
[----:B0-----:R-:W-:-:S03]  /*dd30*/  SEL R33, R56, R53, P0 ;  /* 0x0000003538217207 */ /* 0x001fc60000000000 */
[----:B------:R-:W0:Y:S04]  /*dd40*/  SHFL.IDX PT, R45, R45, R6, 0x1c1f ;  /* 0x001c1f062d2d7589 */ /* 0x000e2800000e0000 */
[----:B------:R3:W4:Y:S01]  /*dd50*/  SHFL.IDX PT, R87, R87, R6, 0x1c1f ;  /* 0x001c1f0657577589 */ /* 0x00072200000e0000 */
[----:B--2---:R-:W-:-:S03]  /*dd60*/  SEL R35, R53, R56, P0 ;  /* 0x0000003835237207 */ /* 0x004fc60000000000 */
[----:B------:R0:W-:Y:S04]  /*dd70*/  STSM.16.M88.4 [R67], R8 ;  /* 0x0000000843007844 */ /* 0x0001e80000000200 */
[----:B------:R-:W-:Y:S01]  /*dd80*/  STSM.16.M88.4 [R66], R12 ;  /* 0x0000000c42007844 */ /* 0x000fe20000000200 */
[----:B-1----:R-:W-:Y:S01]  /*dd90*/  SEL R41, R58, R55, P0 ;  /* 0x000000373a297207 */ /* 0x002fe20000000000 */
[----:B---3--:R-:W-:Y:S01]  /*dda0*/  IMAD.U32 R6, RZ, RZ, UR6 ;  /* 0x00000006ff067e24 */ /* 0x008fe2000f8e00ff */
[----:B------:R-:W-:Y:S01]  /*ddb0*/  SEL R43, R55, R58, P0 ;  /* 0x0000003a372b7207 */ /* 0x000fe20000000000 */
[----:B------:R-:W-:Y:S01]  /*ddc0*/  STSM.16.M88.4 [R65], R24 ;  /* 0x0000001841007844 */ /* 0x000fe20000000200 */
[----:B------:R-:W-:-:S03]  /*ddd0*/  ULDC.64 UR6, c[0x0][0xc08] ;  /* 0x0003020000067ab9 */ /* 0x000fc60000000a00 */
[----:B------:R-:W-:Y:S01]  /*dde0*/  STSM.16.M88.4 [R64], R28 ;  /* 0x0000001c40007844 */ /* 0x000fe20000000200 */
[----:B0-----:R-:W-:-:S03]  /*ddf0*/  SEL R8, R46, R45, P0 ;  /* 0x0000002d2e087207 */ /* 0x001fc60000000000 */
[----:B------:R-:W-:Y:S01]  /*de00*/  STSM.16.M88.4 [R63], R36 ;  /* 0x000000243f007844 */ /* 0x000fe20000000200 */
[----:B------:R-:W-:Y:S02]  /*de10*/  SEL R10, R45, R46, P0 ;  /* 0x0000002e2d0a7207 */ /* 0x000fe40000000000 */
[----:B----4-:R-:W-:Y:S01]  /*de20*/  SEL R9, R60, R87, P0 ;  /* 0x000000573c097207 */ /* 0x010fe20000000000 */
[----:B------:R-:W-:Y:S01]  /*de30*/  STSM.16.M88.4 [R62], R32 ;  /* 0x000000203e007844 */ /* 0x000fe20000000200 */
[----:B------:R-:W-:Y:S01]  /*de40*/  SEL R11, R87, R60, P0 ;  /* 0x0000003c570b7207 */ /* 0x000fe20000000000 */
[----:B------:R-:W-:Y:S01]  /*de50*/  UISETP.NE.U32.AND UP1, UPT, UR6, URZ, UPT ;  /* 0x0000003f0600728c */ /* 0x000fe2000bf25070 */
[----:B------:R-:W0:Y:S01]  /*de60*/  LDC R46, c[0x0][0xbe8] ;  /* 0x0002fa00ff2e7b82 */ /* 0x000e220000000800 */
[----:B------:R-:W-:Y:S04]  /*de70*/  STSM.16.M88.4 [R61], R40 ;  /* 0x000000283d007844 */ /* 0x000fe80000000200 */
[----:B------:R1:W-:Y:S03]  /*de80*/  STSM.16.M88.4 [R59], R8 ;  /* 0x000000083b007844 */ /* 0x0003e60000000200 */
        /* <DEDUP_REMOVED lines=9> */
[----:B0-----:R-:W-:Y:S01]  /*df20*/  ISETP.NE.AND P1, PT, R46, 0x1, PT ;  /* 0x000000012e00780c */ /* 0x001fe20003f25270 */
[----:B------:R-:W-:Y:S02]  /*df30*/  UMOV UR4, URZ ;  /* 0x0000003f00047c82 */ /* 0x000fe40008000000 */
        /* <DEDUP_REMOVED lines=8> */
[----:B--2---:R-:W-:-:S07]  /*dfc0*/  IADD3 R9, -R8, R9, RZ ;  /* 0x0000000908097210 */ /* 0x004fce0007ffe1ff */
.L_x_9649:
        /* <DEDUP_REMOVED lines=30> */
[----:B------:R-:W-:Y:S01]  /*e1b0*/  SHF.R.S32.HI R8, RZ, 0x1f, R11 ;  /* 0x0000001fff087819 */ /* 0x000fe2000001140b */
[----:B------:R-:W-:Y:S01]  /*e1c0*/  IMAD.X R9, RZ, RZ, R5, P3 ;  /* 0x000000ffff097224 */ /* 0x000fe200018e0605 */
[----:B------:R-:W-:-:S02]  /*e1d0*/  IADD3 R15, P0, R4, 0x1000, RZ ;  /* 0x00001000040f7810 */ /* 0x000fc40007f1e0ff */
[----:B------:R-:W-:Y:S01]  /*e1e0*/  IADD3.X R7, R7, UR7, R10, P2, !PT ;  /* 0x0000000707077c10 */ /* 0x000fe200097fe40a */
[----:B------:R-:W-:Y:S01]  /*e1f0*/  ULDC.64 UR6, c[0x0][0xb88] ;  /* 0x0002e20000067ab9 */ /* 0x000fe20000000a00 */
[----:B------:R-:W-:Y:S01]  /*e200*/  LOP3.LUT R10, R13, 0x380, RZ, 0xc0, !PT ;  /* 0x000003800d0a7812 */ /* 0x000fe200078ec0ff */
[----:B------:R-:W-:Y:S01]  /*e210*/  IMAD R14, R8, UR6, RZ ;  /* 0x00000006080e7c24 */ /* 0x000fe2000f8e02ff */
[----:B------:R-:W-:Y:S01]  /*e220*/  LOP3.LUT R12, R15, 0x380, RZ, 0xc0, !PT ;  /* 0x000003800f0c7812 */ /* 0x000fe200078ec0ff */
[C---:B------:R-:W-:Y:S01]  /*e230*/  IMAD.WIDE.U32 R6, R11.reuse, UR6, R6 ;  /* 0x000000060b067c25 */ /* 0x040fe2000f8e0006 */
[----:B------:R-:W-:Y:S02]  /*e240*/  SHF.R.U64 R8, R10, 0x3, RZ ;  /* 0x000000030a087819 */ /* 0x000fe400000012ff */
[----:B------:R-:W-:Y:S01]  /*e250*/  SHF.R.U64 R12, R12, 0x3, RZ ;  /* 0x000000030c0c7819 */ /* 0x000fe200000012ff */
[----:B------:R-:W-:Y:S01]  /*e260*/  IMAD R21, R11, UR7, R14 ;  /* 0x000000070b157c24 */ /* 0x000fe2000f8e020e */
[----:B------:R-:W-:Y:S01]  /*e270*/  LOP3.LUT R8, R8, R13, RZ, 0x3c, !PT ;  /* 0x0000000d08087212 */ /* 0x000fe200078e3cff */
[----:B------:R-:W-:Y:S01]  /*e280*/  ULDC.64 UR6, c[0x0][0xb50] ;  /* 0x0002d40000067ab9 */ /* 0x000fe20000000a00 */
[----:B------:R-:W-:Y:S01]  /*e290*/  LOP3.LUT R12, R12, R15, RZ, 0x3c, !PT ;  /* 0x0000000f0c0c7212 */ /* 0x000fe200078e3cff */
[----:B------:R-:W-:Y:S01]  /*e2a0*/  IMAD.IADD R13, R7, 0x1, R21 ;  /* 0x00000001070d7824 */ /* 0x000fe200078e0215 */
[----:B------:R-:W-:-:S02]  /*e2b0*/  LEA R14, P4, R6, UR6, 0x2 ;  /* 0x00000006060e7c11 */ /* 0x000fc4000f8810ff */
        /* <DEDUP_REMOVED lines=9> */
[CC--:B------:R-:W-:Y:S01]  /*e350*/  ISETP.GE.OR P2, PT, R24.reuse, R53.reuse, P0 ;  /* 0x000000351800720c */ /* 0x0c0fe20000746670 */
[----:B------:R-:W-:Y:S01]  /*e360*/  SHFL.IDX PT, R44, R14, 0x1, 0x1c1f ;  /* 0x003c1f000e2c7f89 */ /* 0x000fe200000e0000 */
[----:B------:R-:W-:Y:S01]  /*e370*/  IADD3 R10, R24, 0x8, RZ ;  /* 0x00000008180a7810 */ /* 0x000fe20007ffe0ff */
[----:B------:R-:W-:Y:S01]  /*e380*/  UIMAD UR8, UR9, UR10, URZ ;  /* 0x0000000a090872a4 */ /* 0x000fe2000f8e023f */
[----:B------:R-:W-:Y:S01]  /*e390*/  IADD3 R41, P6, R4, 0x4000, RZ ;  /* 0x0000400004297810 */ /* 0x000fe20007fde0ff */
[----:B------:R-:W2:Y:S01]  /*e3a0*/  SHFL.IDX PT, R45, R15, 0x1, 0x1c1f ;  /* 0x003c1f000f2d7f89 */ /* 0x000ea200000e0000 */
[----:B------:R-:W-:Y:S01]  /*e3b0*/  ISETP.GE.OR P0, PT, R10, R53, P0 ;  /* 0x000000350a00720c */ /* 0x000fe20000706670 */
        /* <DEDUP_REMOVED lines=25> */
[----:B------:R-:W-:Y:S01]  /*e550*/  LOP3.LUT R24, R25, R4, RZ, 0x3c, !PT ;  /* 0x0000000419187212 */ /* 0x000fe200078e3cff */
[----:B------:R-:W-:Y:S01]  /*e560*/  ULDC.64 UR8, c[0x0][0xaf0] ;  /* 0x0002bc0000087ab9 */ /* 0x000fe20000000a00 */
[----:B------:R-:W-:Y:S01]  /*e570*/  IADD3 R2, R0, UR40, RZ ;  /* 0x0000002800027c10 */ /* 0x000fe2000fffe0ff */
[----:B------:R-:W-:Y:S01]  /*e580*/  UIADD3 UR7, UR7, UR4, URZ ;  /* 0x0000000407077290 */ /* 0x000fe2000fffe03f */
[----:B------:R-:W-:Y:S01]  /*e590*/  SHF.R.U64 R4, R10, 0x3, RZ ;  /* 0x000000030a047819 */ /* 0x000fe200000012ff */
[----:B------:R-:W-:Y:S01]  /*e5a0*/  UIMAD UR4, UR38, UR8, URZ ;  /* 0x00000008260472a4 */ /* 0x000fe2000f8e023f */
[----:B------:R-:W-:Y:S01]  /*e5b0*/  LOP3.LUT R40, R40, R41, RZ, 0x3c, !PT ;  /* 0x0000002928287212 */ /* 0x000fe200078e3cff */
[----:B------:R-:W-:Y:S01]  /*e5c0*/  IMAD.MOV.U32 R45, RZ, RZ, R2 ;  /* 0x000000ffff2d7224 */ /* 0x000fe200078e0002 */
[----:B------:R-:W-:Y:S01]  /*e5d0*/  LOP3.LUT R36, R36, R37, RZ, 0x3c, !PT ;  /* 0x0000002524247212 */ /* 0x000fe200078e3cff */
[--C-:B------:R-:W-:Y:S01]  /*e5e0*/  IMAD.MOV.U32 R25, RZ, RZ, R5.reuse ;  /* 0x000000ffff197224 */ /* 0x100fe200078e0005 */
[----:B------:R-:W-:Y:S01]  /*e5f0*/  LOP3.LUT R32, R32, R33, RZ, 0x3c, !PT ;  /* 0x0000002120207212 */ /* 0x000fe200078e3cff */
[----:B------:R-:W5:Y:S01]  /*e600*/  LD.E.128 R12, desc[UR52][R12.64] ;  /* 0x000000340c0c7980 */ /* 0x000f62000c101d00 */
        /* <DEDUP_REMOVED lines=11> */
[----:B------:R-:W-:Y:S01]  /*e6c0*/  ULDC.64 UR8, c[0x0][0xae0] ;  /* 0x0002b80000087ab9 */ /* 0x000fe20000000a00 */
[----:B------:R-:W-:Y:S01]  /*e6d0*/  IMAD.U32 R21, RZ, RZ, UR7 ;  /* 0x00000007ff157e24 */ /* 0x000fe2000f8e00ff */
[----:B------:R-:W5:Y:S01]  /*e6e0*/  LD.E.128 R24, desc[UR52][R24.64] ;  /* 0x0000003418187980 */ /* 0x000f62000c101d00 */
[----:B------:R-:W-:-:S02]  /*e6f0*/  IMAD R0, R0, UR8, RZ ;  /* 0x0000000800007c24 */ /* 0x000fc4000f8e02ff */
[----:B------:R-:W-:Y:S01]  /*e700*/  IMAD R49, R46, R49, R2 ;  /* 0x000000312e317224 */ /* 0x000fe200078e0202 */
        /* <DEDUP_REMOVED lines=27> */
[----:B------:R-:W-:Y:S01]  /*e8c0*/  IMAD.IADD R21, R21, 0x1, R45 ;  /* 0x0000000115157824 */ /* 0x000fe200078e022d */
[----:B------:R-:W-:-:S02]  /*e8d0*/  IADD3 R3, R3, 0x22820, RZ ;  /* 0x0002282003037810 */ /* 0x000fc40007ffe0ff */
        /* <DEDUP_REMOVED lines=19> */
.L_x_9651:
[----:B------:R-:W-:Y:S05]  /*ea10*/  BSYNC B1 ;  /* 0x0000000000017941 */ /* 0x000fea0003800000 */
.L_x_9650:
        /* <DEDUP_REMOVED lines=13> */
.L_x_9653:
[----:B------:R-:W-:Y:S05]  /*eaf0*/  BSYNC B1 ;  /* 0x0000000000017941 */ /* 0x000fea0003800000 */
.L_x_9652:
        /* <DEDUP_REMOVED lines=13> */
.L_x_9655:
[----:B------:R-:W-:Y:S05]  /*ebd0*/  BSYNC B1 ;  /* 0x0000000000017941 */ /* 0x000fea0003800000 */
.L_x_9654:
        /* <DEDUP_REMOVED lines=16> */
.L_x_9648:
        /* <DEDUP_REMOVED lines=33> */
.L_x_9657:
        /* <DEDUP_REMOVED lines=45> */
.L_x_9659:
[----:B------:R-:W-:Y:S05]  /*f1c0*/  BSYNC B1 ;  /* 0x0000000000017941 */ /* 0x000fea0003800000 */
.L_x_9658:
        /* <DEDUP_REMOVED lines=11> */
[----:B------:R-:W-:Y:S01]  /*f280*/  UIMAD UR4, UR10, UR12, URZ ;  /* 0x0000000c0a0472a4 */ /* 0x000fe2000f8e023f */
[----:B------:R-:W-:Y:S01]  /*f290*/  MOV R5, R6 ;  /* 0x0000000600057202 */ /* 0x000fe20000000f00 */
[----:B------:R-:W-:Y:S02]  /*f2a0*/  UIMAD.WIDE.U32 UR6, UR39, UR12, UR6 ;  /* 0x0000000c270672a5 */ /* 0x000fe4000f8e0006 */
        /* <DEDUP_REMOVED lines=47> */
.L_x_9661:
[----:B------:R-:W-:Y:S05]  /*f5a0*/  BSYNC B1 ;  /* 0x0000000000017941 */ /* 0x000fea0003800000 */
.L_x_9660:
        /* <DEDUP_REMOVED lines=13> */
.L_x_9663:
[----:B------:R-:W-:Y:S05]  /*f680*/  BSYNC B1 ;  /* 0x0000000000017941 */ /* 0x000fea0003800000 */
.L_x_9662:
        /* <DEDUP_REMOVED lines=13> */
.L_x_9665:
[----:B------:R-:W-:Y:S05]  /*f760*/  BSYNC B1 ;  /* 0x0000000000017941 */ /* 0x000fea0003800000 */
.L_x_9664:
        /* <DEDUP_REMOVED lines=14> */
.L_x_9656:
[----:B------:R-:W-:Y:S05]  /*f850*/  BSYNC B0 ;  /* 0x0000000000007941 */ /* 0x000fea0003800000 */
.L_x_9647:
[----:B------:R-:W-:Y:S02]  /*f860*/  ULDC UR4, c[0x0][0xc3c] ;  /* 0x00030f0000047ab9 */ /* 0x000fe40000000800 */
[----:B------:R-:W-:-:S13]  /*f870*/  ISETP.GE.AND P0, PT, R47, UR4, PT ;  /* 0x000000042f007c0c */ /* 0x000fda000bf06270 */
[----:B------:R-:W-:Y:S05]  /*f880*/  @!P0 BRA `(.L_x_9666) ;  /* 0xffffff14002c8947 */ /* 0x000fea000383ffff */
[----:B------:R-:W-:Y:S05]  /*f890*/  EXIT ;  /* 0x000000000000794d */ /* 0x000fea0003800000 */
.L_x_9605:
        /* <DEDUP_REMOVED lines=48> */
[----:B-1----:R-:W-:-:S05]  /*fba0*/  IMAD R4, R4, R9, RZ ;  /* 0x0000000904047224 */ /* 0x002fca00078e02ff */
[----:B0-----:R-:W-:Y:S02]  /*fbb0*/  ISETP.GT.AND P6, PT, R4, R7, PT ;  /* 0x000000070400720c */ /* 0x001fe40003fc4270 */
[----:B------:R-:W-:-:S11]  /*fbc0*/  MOV R3, R4 ;  /* 0x0000000400037202 */ /* 0x000fd60000000f00 */
[----:B------:R-:W-:Y:S05]  /*fbd0*/  @P6 BRA `(.L_x_9668) ;  /* 0x0000000000946947 */ /* 0x000fea0003800000 */
[----:B------:R-:W-:Y:S01]  /*fbe0*/  IMAD.MOV.U32 R4, RZ, RZ, R3 ;  /* 0x000000ffff047224 */ /* 0x000fe200078e0003 */
[----:B------:R-:W-:Y:S01]  /*fbf0*/  UMOV UR4, URZ ;  /* 0x0000003f00047c82 */ /* 0x000fe20008000000 */
[----:B------:R-:W-:-:S05]  /*fc00*/  ULDC UR5, c[0x0][0xc3c] ;  /* 0x00030f0000057ab9 */ /* 0x000fca0000000800 */
.L_x_9672:
        /* <DEDUP_REMOVED lines=12> */
.L_x_9671:
[----:B------:R-:W-:Y:S05]  /*fcd0*/  BSYNC B0 ;  /* 0x0000000000007941 */ /* 0x000fea0003800000 */
.L_x_9670:
        /* <DEDUP_REMOVED lines=17> */
[----:B0-----:R-:W-:-:S05]  /*fdf0*/  IMAD R3, R10, R9, RZ ;  /* 0x000000090a037224 */ /* 0x001fca00078e02ff */
[----:B------:R-:W-:-:S04]  /*fe00*/  IADD3 R4, R3, R4, RZ ;  /* 0x0000000403047210 */ /* 0x000fc80007ffe0ff */
[----:B------:R-:W-:-:S13]  /*fe10*/  ISETP.GT.AND P6, PT, R4, R7, PT ;  /* 0x000000070400720c */ /* 0x000fda0003fc4270 */
[----:B------:R-:W-:Y:S05]  /*fe20*/  @!P6 BRA `(.L_x_9672) ;  /* 0xfffffffc0078e947 */ /* 0x000fea000383ffff */
.L_x_9668:
        /* <DEDUP_REMOVED lines=24> */
.L_x_9673:
        /* <DEDUP_REMOVED lines=25> */
[----:B------:R-:W-:-:S03]  /*10140*/  IMAD.MOV R7, RZ, RZ, -R2 ;  /* 0x000000ffff077224 */ /* 0x000fc600078e0a02 */
[----:B------:R-:W-:Y:S01]  /*10150*/  IADD3 R3, -R13, RZ, RZ ;  /* 0x000000ff0d037210 */ /* 0x000fe20007ffe1ff */
        /* <DEDUP_REMOVED lines=33> */
.L_x_9669:
[----:B------:R-:W-:Y:S01]  /*10370*/  IMAD.MOV.U32 R16, RZ, RZ, R7 ;  /* 0x000000ffff107224 */ /* 0x000fe200078e0007 */
[----:B------:R-:W-:Y:S01]  /*10380*/  ULDC UR40, c[0x0][0xc3c] ;  /* 0x00030f0000287ab9 */ /* 0x000fe20000000800 */
[----:B------:R-:W-:Y:S02]  /*10390*/  IMAD.MOV.U32 R17, RZ, RZ, RZ ;  /* 0x000000ffff117224 */ /* 0x000fe400078e00ff */
[----:B------:R-:W-:-:S07]  /*103a0*/  IMAD.MOV.U32 R18, RZ, RZ, RZ ;  /* 0x000000ffff127224 */ /* 0x000fce00078e00ff */
.L_x_9674:
[----:B------:R-:W-:Y:S01]  /*103b0*/  ISETP.NE.AND P0, PT, R5, RZ, PT ;  /* 0x000000ff0500720c */ /* 0x000fe20003f05270 */
[----:B------:R-:W-:-:S12]  /*103c0*/  IMAD.U32 R19, RZ, RZ, UR40 ;  /* 0x00000028ff137e24 */ /* 0x000fd8000f8e00ff */
[----:B------:R-:W0:Y:S01]  /*103d0*/  @!P0 S2R R3, SR_CgaCtaId ;  /* 0x0000000000038919 */ /* 0x000e220000008800 */
[----:B------:R-:W-:-:S04]  /*103e0*/  @!P0 MOV R0, 0x400 ;  /* 0x0000040000008802 */ /* 0x000fc80000000f00 */
[----:B0-----:R-:W-:-:S05]  /*103f0*/  @!P0 LEA R0, R3, R0, 0x18 ;  /* 0x0000000003008211 */ /* 0x001fca00078ec0ff */
[----:B------:R0:W-:Y:S01]  /*10400*/  @!P0 STS.128 [R0+0x228d0], R16 ;  /* 0x0228d01000008388 */ /* 0x0001e20000000c00 */
[----:B------:R-:W-:Y:S06]  /*10410*/  BAR.ARV 0x5, 0x180 ;  /* 0x0146000000007b1d */ /* 0x000fec0000002000 */
.L_x_9667:
[----:B------:R-:W-:Y:S01]  /*10420*/  ULDC UR4, c[0x0][0xc3c] ;  /* 0x00030f0000047ab9 */ /* 0x000fe20000000800 */
[----:B------:R1:W-:Y:S01]  /*10430*/  STL [R1+0x1c], RZ ;  /* 0x00001cff01007387 */ /* 0x0003e20000100800 */
[----:B------:R-:W-:Y:S01]  /*10440*/  UISETP.GE.AND UP0, UPT, UR40, UR4, UPT ;  /* 0x000000042800728c */ /* 0x000fe2000bf06270 */
[----:B------:R-:W-:Y:S01]  /*10450*/  MOV R36, 0x1 ;  /* 0x0000000100247802 */ /* 0x000fe20000000f00 */
[----:B------:R-:W-:-:S04]  /*10460*/  IMAD.MOV.U32 R33, RZ, RZ, RZ ;  /* 0x000000ffff217224 */ /* 0x000fc800078e00ff */
[----:B------:R-:W-:-:S13]  /*10470*/  PLOP3.LUT P0, PT, PT, PT, UP0, 0x80, 0x0 ;  /* 0x000000000000781c */ /* 0x000fda0003f0f008 */
[----:B-1----:R-:W-:Y:S05]  /*10480*/  @P0 BRA `(.L_x_9675) ;  /* 0x0000006000040947 */ /* 0x002fea0003800000 */
[----:B------:R-:W1:Y:S01]  /*10490*/  S2R R9, SR_TID.X ;  /* 0x0000000000097919 */ /* 0x000e620000002100 */
[----:B------:R-:W2:Y:S01]  /*104a0*/  S2UR UR4, SR_CgaCtaId ;  /* 0x00000000000479c3 */ /* 0x000ea20000008800 */
[----:B------:R-:W-:Y:S01]  /*104b0*/  MOV R22, 0x400 ;  /* 0x0000040000167802 */ /* 0x000fe20000000f00 */
[----:B------:R-:W-:Y:S01]  /*104c0*/  IMAD.MOV.U32 R33, RZ, RZ, RZ ;  /* 0x000000ffff217224 */ /* 0x000fe200078e00ff */
[----:B------:R-:W-:Y:S01]  /*104d0*/  MOV R36, 0x1 ;  /* 0x0000000100247802 */ /* 0x000fe20000000f00 */
[----:B------:R-:W-:Y:S02]  /*104e0*/  ULOP3.LUT UR46, UR36, 0x2, URZ, 0xfc, !UPT ;  /* 0x00000002242e7892 */ /* 0x000fe4000f8efc3f */
[----:B------:R-:W-:Y:S01]  /*104f0*/  ULOP3.LUT UR47, UR36, 0x1, URZ, 0xfc, !UPT ;  /* 0x00000001242f7892 */ /* 0x000fe2000f8efc3f */
[----:B------:R-:W-:Y:S01]  /*10500*/  ULDC UR48, c[0x0][0xc] ;  /* 0x0000030000307ab9 */ /* 0x000fe20000000800 */
[C---:B-1----:R-:W-:Y:S01]  /*10510*/  IMAD.SHL.U32 R2, R9.reuse, 0x20, RZ ;  /* 0x0000002009027824 */ /* 0x042fe200078e00ff */
[C---:B------:R-:W-:Y:S01]  /*10520*/  LOP3.LUT R8, R9.reuse, 0x7f, RZ, 0xc0, !PT ;  /* 0x0000007f09087812 */ /* 0x040fe200078ec0ff */
[C---:B------:R-:W-:Y:S01]  /*10530*/  IMAD.SHL.U32 R23, R9.reuse, 0x80, RZ ;  /* 0x0000008009177824 */ /* 0x040fe200078e00ff */
[C---:B------:R-:W-:Y:S01]  /*10540*/  LOP3.LUT P0, RZ, R9.reuse, 0x4, RZ, 0xc0, !PT ;  /* 0x0000000409ff7812 */ /* 0x040fe2000780c0ff */
[C---:B------:R-:W-:Y:S01]  /*10550*/  IMAD.SHL.U32 R7, R9.reuse, 0x4, RZ ;  /* 0x0000000409077824 */ /* 0x040fe200078e00ff */
        /* <DEDUP_REMOVED lines=12> */
[----:B------:R-:W-:Y:S02]  /*10620*/  IADD3 R2, R5, R6, R2 ;  /* 0x0000000605027210 */ /* 0x000fe40007ffe002 */
[----:B------:R-:W-:Y:S02]  /*10630*/  LOP3.LUT R4, R32, 0x3f0, RZ, 0xc0, !PT ;  /* 0x000003f020047812 */ /* 0x000fe400078ec0ff */
[----:B------:R-:W-:Y:S01]  /*10640*/  LOP3.LUT R23, R0, 0xc00, R23, 0xf8, !PT ;  /* 0x00000c0000177812 */ /* 0x000fe200078ef817 */
[----:B------:R2:W-:Y:S01]  /*10650*/  STL [R1+0x14], R2 ;  /* 0x0000140201007387 */ /* 0x0005e20000100800 */
[----:B------:R-:W-:Y:S02]  /*10660*/  SHF.R.U32.HI R0, RZ, 0x3, R8 ;  /* 0x00000003ff007819 */ /* 0x000fe40000011608 */
[----:B------:R-:W-:Y:S01]  /*10670*/  LOP3.LUT R7, R4, 0x70, R7, 0x78, !PT ;  /* 0x0000007004077812 */ /* 0x000fe200078e7807 */
[----:B------:R-:W-:Y:S01]  /*10680*/  STL [R1+0x1c], RZ ;  /* 0x00001cff01007387 */ /* 0x000fe20000100800 */
[----:B------:R-:W-:-:S02]  /*10690*/  LOP3.LUT R3, R0, 0x70, R32, 0xf8, !PT ;  /* 0x0000007000037812 */ /* 0x000fc400078ef820 */
[----:B------:R-:W-:Y:S02]  /*106a0*/  LOP3.LUT R0, R7, 0x400, R32, 0xf8, !PT ;  /* 0x0000040007007812 */ /* 0x000fe400078ef820 */
[----:B------:R-:W-:Y:S01]  /*106b0*/  LOP3.LUT R32, R32, 0x70, RZ, 0xc0, !PT ;  /* 0x0000007020207812 */ /* 0x000fe200078ec0ff */
[----:B--2---:R-:W-:Y:S01]  /*106c0*/  IMAD.U32 R2, RZ, RZ, UR4 ;  /* 0x00000004ff027e24 */ /* 0x004fe2000f8e00ff */
[----:B------:R-:W-:-:S04]  /*106d0*/  LOP3.LUT R3, R3, 0x80, RZ, 0xfc, !PT ;  /* 0x0000008003037812 */ /* 0x000fc800078efcff */
[----:B------:R-:W-:Y:S01]  /*106e0*/  LEA R22, R2, R22, 0x18 ;  /* 0x0000001602167211 */ /* 0x000fe200078ec0ff */
[----:B------:R0:W-:Y:S04]  /*106f0*/  STL [R1+0x8], R2 ;  /* 0x0000080201007387 */ /* 0x0001e80000100800 */
[----:B------:R1:W-:Y:S01]  /*10700*/  STL [R1+0x10], R0 ;  /* 0x0000100001007387 */ /* 0x0003e20000100800 */
[C---:B0-----:R-:W-:Y:S02]  /*10710*/  VIADD R2, R23.reuse, 0x40 ;  /* 0x0000004017027836 */ /* 0x041fe40000000000 */
[----:B------:R-:W-:Y:S02]  /*10720*/  @P0 VIADD R2, R23, 0xffffffc0 ;  /* 0xffffffc017020836 */ /* 0x000fe40000000000 */
[----:B-1----:R-:W-:-:S03]  /*10730*/  IMAD.IADD R0, R22, 0x1, R0 ;  /* 0x0000000116007824 */ /* 0x002fc600078e0200 */
[----:B------:R0:W-:Y:S04]  /*10740*/  STL [R1+0xc], R2 ;  /* 0x00000c0201007387 */ /* 0x0001e80000100800 */
[----:B------:R0:W-:Y:S02]  /*10750*/  STL [R1+0x18], R0 ;  /* 0x0000180001007387 */ /* 0x0001e40000100800 */
.L_x_9748:
[----:B------:R-:W-:Y:S01]  /*10760*/  ULDC.64 UR4, c[0x0][0xc88] ;  /* 0x0003220000047ab9 */ /* 0x000fe20000000a00 */
[----:B------:R-:W-:Y:S01]  /*10770*/  ULDC.64 UR6, c[0x0][0xa18] ;  /* 0x0002860000067ab9 */ /* 0x000fe20000000a00 */
[----:B------:R-:W-:Y:S01]  /*10780*/  UIMAD.WIDE UR4, UR40, 0x4, UR4 ;  /* 0x00000004280478a5 */ /* 0x000fe2000f8e0204 */
[----:B------:R-:W-:-:S05]  /*10790*/  ULDC.64 UR8, c[0x0][0xa00] ;  /* 0x0002800000087ab9 */ /* 0x000fca0000000a00 */
[----:B01----:R-:W-:Y:S02]  /*107a0*/  IMAD.U32 R2, RZ, RZ, UR4 ;  /* 0x00000004ff027e24 */ /* 0x003fe4000f8e00ff */
        /* <DEDUP_REMOVED lines=22> */
[----:B------:R-:W-:Y:S02]  /*10910*/  MOV R3, UR5 ;  /* 0x0000000500037c02 */ /* 0x000fe40008000f00 */
[----:B------:R-:W-:Y:S02]  /*10920*/  @UP0 UIADD3.X UR7, UR39, UR7, URZ, UP4, !UPT ;  /* 0x0000000727070290 */ /* 0x000fe4000a7fe43f */
[----:B------:R-:W-:Y:S01]  /*10930*/  UIADD3 UR8, UP0, UR45, UR8, URZ ;  /* 0x000000082d087290 */ /* 0x000fe2000ff1e03f */
[----:B------:R0:W5:Y:S03]  /*10940*/  @P0 LDG.E R0, desc[UR52][R2.64] ;  /* 0x0000003402000981 */ /* 0x000166000c1e1900 */
        /* <DEDUP_REMOVED lines=18> */
.L_x_9676:
        /* <DEDUP_REMOVED lines=21> */
.L_x_9677:
        /* <DEDUP_REMOVED lines=11> */
.L_x_9678:
        /* <DEDUP_REMOVED lines=42> */
.L_x_9680:
        /* <DEDUP_REMOVED lines=20> */
.L_x_9683:
[----:B------:R-:W-:Y:S05]  /*11050*/  BSYNC B6 ;  /* 0x0000000000067941 */ /* 0x000fea0003800000 */
.L_x_9682:
        /* <DEDUP_REMOVED lines=22> */
.L_x_9685:
[----:B------:R-:W-:Y:S05]  /*111c0*/  BSYNC B6 ;  /* 0x0000000000067941 */ /* 0x000fea0003800000 */
.L_x_9684:
        /* <DEDUP_REMOVED lines=21> */
.L_x_9687:
[----:B------:R-:W-:Y:S05]  /*11320*/  BSYNC B6 ;  /* 0x0000000000067941 */ /* 0x000fea0003800000 */
.L_x_9686:
        /* <DEDUP_REMOVED lines=19> */
.L_x_9689:
[----:B------:R-:W-:Y:S05]  /*11460*/  BSYNC B6 ;  /* 0x0000000000067941 */ /* 0x000fea0003800000 */
.L_x_9688:
        /* <DEDUP_REMOVED lines=15> */
.L_x_9768:
        /* <DEDUP_REMOVED lines=18> */
[C---:B------:R-:W-:Y:S01]  /*11680*/  ISETP.GE.AND P1, PT, R10.reuse, UR38, PT ;  /* 0x000000260a007c0c */ /* 0x040fe2000bf26270 */
[----:B------:R-:W-:Y:S01]  /*11690*/  VIADD R10, R10, UR37 ;  /* 0x000000250a0a7c36 */ /* 0x000fe20008000000 */
[----:B------:R-:W-:-:S03]  /*116a0*/  LOP3.LUT R12, R12, 0x80, RZ, 0xfc, !PT ;  /* 0x000000800c0c7812 */ /* 0x000fc600078efcff */
[----:B------:R-:W-:-:S08]  /*116b0*/  IMAD.MOV.U32 R11, RZ, RZ, R10 ;  /* 0x000000ffff0b7224 */ /* 0x000fd000078e000a */
[----:B------:R-:W2:Y:S01]  /*116c0*/  @!P1 LDC.64 R6, c[0x0][0x428] ;  /* 0x00010a00ff069b82 */ /* 0x000ea20000000a00 */
[----:B0-----:R-:W-:-:S05]  /*116d0*/  @P2 IMAD.HI.U32 R0, R10, R3, RZ ;  /* 0x000000030a002227 */ /* 0x001fca00078e00ff */
[----:B-1----:R-:W-:Y:S02]  /*116e0*/  @P2 SHF.R.U32.HI R11, RZ, R5, R0 ;  /* 0x00000005ff0b2219 */ /* 0x002fe40000011600 */
[----:B------:R-:W0:Y:S02]  /*116f0*/  @!P1 LDC.64 R4, c[0x0][0x418] ;  /* 0x00010600ff049b82 */ /* 0x000e240000000a00 */
[----:B------:R-:W-:Y:S02]  /*11700*/  @!P1 SHF.R.S32.HI R3, RZ, 0x1f, R11 ;  /* 0x0000001fff039819 */ /* 0x000fe4000001140b */
[----:B------:R-:W-:Y:S01]  /*11710*/  @!P1 MOV R2, R11 ;  /* 0x0000000b00029202 */ /* 0x000fe20000000f00 */
[----:B--2---:R-:W-:-:S04]  /*11720*/  @!P1 IMAD R0, R13, R6, RZ ;  /* 0x000000060d009224 */ /* 0x004fc800078e02ff */
        /* <DEDUP_REMOVED lines=8> */
[C---:B------:R-:W-:Y:S01]  /*117b0*/  ISETP.GE.AND P0, PT, R0.reuse, UR38, PT ;  /* 0x0000002600007c0c */ /* 0x040fe2000bf06270 */
[----:B------:R-:W-:-:S03]  /*117c0*/  VIADD R0, R0, UR37 ;  /* 0x0000002500007c36 */ /* 0x000fc60008000000 */
[----:B------:R-:W-:Y:S01]  /*117d0*/  ISETP.GT.U32.OR P0, PT, R12, 0x9f, P0 ;  /* 0x0000009f0c00780c */ /* 0x000fe20000704470 */
[----:B------:R-:W-:Y:S02]  /*117e0*/  IMAD.MOV.U32 R4, RZ, RZ, R0 ;  /* 0x000000ffff047224 */ /* 0x000fe400078e0000 */
[----:B0-----:R-:W-:-:S10]  /*117f0*/  @P2 IMAD.HI.U32 R2, R0, R3, RZ ;  /* 0x0000000300022227 */ /* 0x001fd400078e00ff */
        /* <DEDUP_REMOVED lines=11> */
[----:B------:R-:W0:Y:S03]  /*118b0*/  @!P0 LDC.64 R6, c[0x0][0x418] ;  /* 0x00010600ff068b82 */ /* 0x000e260000000a00 */
[----:B------:R-:W-:Y:S02]  /*118c0*/  @!P0 IADD3 R3, R9, R3, RZ ;  /* 0x0000000309038210 */ /* 0x000fe40007ffe0ff */
[----:B------:R-:W-:Y:S02]  /*118d0*/  LOP3.LUT R27, R27, 0xfffffffd, RZ, 0xc0, !PT ;  /* 0xfffffffd1b1b7812 */ /* 0x000fe400078ec0ff */
[----:B0-----:R-:W-:Y:S01]  /*118e0*/  @!P0 LEA R10, P1, R2, R6, 0x2 ;  /* 0x00000006020a8211 */ /* 0x001fe200078210ff */
[----:B------:R-:W-:-:S03]  /*118f0*/  IMAD.MOV.U32 R6, RZ, RZ, RZ ;  /* 0x000000ffff067224 */ /* 0x000fc600078e00ff */
        /* <DEDUP_REMOVED lines=15> */
.L_x_9691:
[----:B------:R-:W-:Y:S01]  /*119f0*/  IMAD R0, R33, 0x8, R22 ;  /* 0x0000000821007824 */ /* 0x000fe200078e0216 */
[----:B------:R-:W-:Y:S01]  /*11a00*/  SHF.L.U32 R30, R36, 0x1f, RZ ;  /* 0x0000001f241e7819 */ /* 0x000fe200000006ff */
[----:B------:R-:W-:Y:S01]  /*11a10*/  BSSY B0, `(.L_x_9692) ;  /* 0x0000004000007945 */ /* 0x000fe20003800000 */
[----:B------:R-:W-:Y:S02]  /*11a20*/  SHF.R.S32.HI R26, RZ, 0x1f, R8 ;  /* 0x0000001fff1a7819 */ /* 0x000fe40000011408 */
[----:B------:R-:W0:Y:S02]  /*11a30*/  SYNCS.PHASECHK.TRANS64.TRYWAIT P0, [R0+URZ+0x22880], R30 ;  /* 0x0228801e000075a7 */ /* 0x000e24000800017f */
[----:B0-----:R-:W-:Y:S05]  /*11a40*/  @!P0 BRA `(.L_x_9693) ;  /* 0x00000050006c8947 */ /* 0x001fea0003800000 */
.L_x_9769:
[----:B------:R-:W-:Y:S05]  /*11a50*/  BSYNC B0 ;  /* 0x0000000000007941 */ /* 0x000fea0003800000 */
.L_x_9692:
        /* <DEDUP_REMOVED lines=10> */
[----:B------:R-:W-:-:S04]  /*11b00*/  IMAD.WIDE.U32 R2, R8, UR4, RZ ;  /* 0x0000000408027c25 */ /* 0x000fc8000f8e00ff */
[----:B------:R-:W-:Y:S02]  /*11b10*/  IMAD.IADD R3, R3, 0x1, R4 ;  /* 0x0000000103037824 */ /* 0x000fe400078e0204 */
[----:B------:R-:W-:Y:S02]  /*11b20*/  IMAD R4, R28, UR6, RZ ;  /* 0x000000061c047c24 */ /* 0x000fe4000f8e02ff */
[----:B------:R-:W-:-:S04]  /*11b30*/  IMAD.WIDE.U32 R2, R5, UR6, R2 ;  /* 0x0000000605027c25 */ /* 0x000fc8000f8e0002 */
[----:B------:R-:W-:Y:S01]  /*11b40*/  IMAD R4, R5, UR7, R4 ;  /* 0x0000000705047c24 */ /* 0x000fe2000f8e0204 */
[----:B-1----:R-:W-:-:S03]  /*11b50*/  ISETP.GE.AND P1, PT, R32, R9, PT ;  /* 0x000000092000720c */ /* 0x002fc60003f26270 */
[----:B------:R-:W-:Y:S01]  /*11b60*/  IMAD.IADD R3, R3, 0x1, R4 ;  /* 0x0000000103037824 */ /* 0x000fe200078e0204 */
[----:B------:R-:W-:Y:S01]  /*11b70*/  SHF.R.S32.HI R25, RZ, 0x1f, R7 ;  /* 0x0000001fff197819 */ /* 0x000fe20000011407 */
[----:B------:R-:W-:Y:S01]  /*11b80*/  IMAD R21, R37, UR8, RZ ;  /* 0x0000000825157c24 */ /* 0x000fe2000f8e02ff */
[----:B------:R-:W1:Y:S01]  /*11b90*/  S2R R13, SR_TID.X ;  /* 0x00000000000d7919 */ /* 0x000e620000002100 */
        /* <DEDUP_REMOVED lines=9> */
[----:B------:R-:W-:-:S05]  /*11c30*/  IMAD.WIDE.U32 R2, R7, UR4, RZ ;  /* 0x0000000407027c25 */ /* 0x000fca000f8e00ff */
[----:B------:R-:W-:Y:S01]  /*11c40*/  IADD3 R3, R3, R4, RZ ;  /* 0x0000000403037210 */ /* 0x000fe20007ffe0ff */
[----:B------:R-:W-:-:S04]  /*11c50*/  IMAD R4, R29, UR6, RZ ;  /* 0x000000061d047c24 */ /* 0x000fc8000f8e02ff */
[C---:B------:R-:W-:Y:S02]  /*11c60*/  IMAD R4, R6.reuse, UR7, R4 ;  /* 0x0000000706047c24 */ /* 0x040fe4000f8e0204 */
[----:B------:R-:W-:-:S04]  /*11c70*/  IMAD.WIDE.U32 R2, R6, UR6, R2 ;  /* 0x0000000606027c25 */ /* 0x000fc8000f8e0002 */
        /* <DEDUP_REMOVED lines=92> */
.L_x_9791:
        /* <DEDUP_REMOVED lines=9> */
.L_x_9695:
        /* <DEDUP_REMOVED lines=11> */
.L_x_9696:
[----:B------:R1:W-:Y:S01]  /*12380*/  SYNCS.ARRIVE.TRANS64.A1T0 RZ, [R0+URZ+0x22870], RZ ;  /* 0x022870ff00ff79a7 */ /* 0x0003e2000810003f */
[----:B------:R-:W-:Y:S05]  /*12390*/  @!P6 BRA `(.L_x_9697) ;  /* 0x000000000004e947 */ /* 0x000fea0003800000 */
[----:B------:R-:W-:Y:S01]  /*123a0*/  BPT.TRAP 0x1 ;  /* 0x000000040000795c */ /* 0x000fe20000300000 */
.L_x_9697:
[----:B------:R-:W2:Y:S01]  /*123b0*/  SYNCS.PHASECHK.TRANS64.TRYWAIT P0, [R0+URZ+0x22840], R30 ;  /* 0x0228401e000075a7 */ /* 0x000ea2000800017f */
[----:B------:R-:W-:Y:S04]  /*123c0*/  BSSY B0, `(.L_x_9698) ;  /* 0x0000002000007945 */ /* 0x000fe80003800000 */
[----:B--2---:R-:W-:Y:S05]  /*123d0*/  @!P0 BRA `(.L_x_9699) ;  /* 0x0000005400408947 */ /* 0x004fea0003800000 */
.L_x_9792:
[----:B------:R-:W-:Y:S05]  /*123e0*/  BSYNC B0 ;  /* 0x0000000000007941 */ /* 0x000fea0003800000 */
.L_x_9698:
        /* <DEDUP_REMOVED lines=8> */
[----:B------:R-:W-:Y:S02]  /*12470*/  IMAD.IADD R3, R3, 0x1, R9 ;  /* 0x0000000103037824 */ /* 0x000fe400078e0209 */
[C---:B------:R-:W-:Y:S02]  /*12480*/  IMAD R28, R5.reuse, UR7, R28 ;  /* 0x00000007051c7c24 */ /* 0x040fe4000f8e021c */
[----:B------:R-:W-:-:S04]  /*12490*/  IMAD.WIDE.U32 R2, R5, UR6, R2 ;  /* 0x0000000605027c25 */ /* 0x000fc8000f8e0002 */
[----:B------:R-:W-:Y:S02]  /*124a0*/  IMAD R25, R25, UR4, RZ ;  /* 0x0000000419197c24 */ /* 0x000fe4000f8e02ff */
[----:B------:R-:W-:Y:S02]  /*124b0*/  IMAD.IADD R3, R3, 0x1, R28 ;  /* 0x0000000103037824 */ /* 0x000fe400078e021c */
[C---:B------:R-:W-:Y:S02]  /*124c0*/  IMAD R25, R7.reuse, UR5, R25 ;  /* 0x0000000507197c24 */ /* 0x040fe4000f8e0219 */
[----:B------:R-:W-:Y:S01]  /*124d0*/  IMAD.WIDE.U32 R10, R7, UR4, RZ ;  /* 0x00000004070a7c25 */ /* 0x000fe2000f8e00ff */
[----:B------:R-:W-:Y:S01]  /*124e0*/  ULDC.64 UR4, c[0x0][0x308] ;  /* 0x0000c20000047ab9 */ /* 0x000fe20000000a00 */
[----:B---3--:R-:W-:Y:S02]  /*124f0*/  ISETP.GE.AND P2, PT, R32, R12, PT ;  /* 0x0000000c2000720c */ /* 0x008fe40003f46270 */
[----:B------:R-:W-:Y:S01]  /*12500*/  IMAD.WIDE.U32 R2, R18, UR4, R2 ;  /* 0x0000000412027c25 */ /* 0x000fe2000f8e0002 */
[----:B------:R-:W-:-:S03]  /*12510*/  IADD3 R11, R11, R25, RZ ;  /* 0x000000190b0b7210 */ /* 0x000fc60007ffe0ff */
[----:B------:R-:W-:Y:S01]  /*12520*/  IMAD R9, R37, UR4, RZ ;  /* 0x0000000425097c24 */ /* 0x000fe2000f8e02ff */
[----:B------:R-:W-:Y:S01]  /*12530*/  IADD3 R8, P0, R2, UR8, RZ ;  /* 0x0000000802087c10 */ /* 0x000fe2000ff1e0ff */
[----:B------:R-:W-:Y:S02]  /*12540*/  IMAD R29, R29, UR6, RZ ;  /* 0x000000061d1d7c24 */ /* 0x000fe4000f8e02ff */
[----:B------:R-:W-:Y:S02]  /*12550*/  IMAD R9, R18, UR5, R9 ;  /* 0x0000000512097c24 */ /* 0x000fe4000f8e0209 */
[----:B------:R-:W-:-:S03]  /*12560*/  IMAD R29, R6, UR7, R29 ;  /* 0x00000007061d7c24 */ /* 0x000fc6000f8e021d */
[----:B------:R-:W-:Y:S01]  /*12570*/  IADD3.X R7, R3, UR9, R9, P0, !PT ;  /* 0x0000000903077c10 */ /* 0x000fe200087fe409 */
[----:B------:R-:W-:-:S04]  /*12580*/  IMAD.WIDE.U32 R2, R6, UR6, R10 ;  /* 0x0000000606027c25 */ /* 0x000fc8000f8e000a */
        /* <DEDUP_REMOVED lines=20> */
[----:B------:R-:W3:Y:S02]  /*126d0*/  SHFL.IDX PT, R14, R8, 0x2, 0x181f ;  /* 0x00581f00080e7f89 */ /* 0x000ee400000e0000 */
[----:B----4-:R-:W-:Y:S02]  /*126e0*/  @P1 IMAD.X R3, RZ, RZ, R2, P0 ;  /* 0x000000ffff031224 */ /* 0x010fe400000e0602 */
[----:B------:R-:W-:Y:S01]  /*126f0*/  @P1 IMAD.MOV.U32 R2, RZ, RZ, R9 ;  /* 0x000000ffff021224 */ /* 0x000fe200078e0009 */
[----:B---3--:R-:W-:Y:S02]  /*12700*/  @P5 IADD3 R9, P0, R32, R14, RZ ;  /* 0x0000000e20095210 */ /* 0x008fe40007f1e0ff */
[----:B------:R-:W-:Y:S04]  /*12710*/  SHFL.IDX PT, R14, R8, 0x3, 0x181f ;  /* 0x00781f00080e7f89 */ /* 0x000fe800000e0000 */
[----:B------:R3:W-:Y:S01]  /*12720*/  @P1 LDGSTS.E.BYPASS.LTC128B.128 [R4+0x18c00], desc[UR52][R2.64], !P2 ;  /* 0x18c0000002041fae */ /* 0x0007e2000d101d74 */
[----:B------:R-:W-:-:S03]  /*12730*/  LOP3.LUT P1, RZ, R27, 0x800, RZ, 0xc0, !PT ;  /* 0x000008001bff7812 */ /* 0x000fc6000782c0ff */
        /* <DEDUP_REMOVED lines=9> */
[----:B---3--:R-:W-:Y:S01]  /*127d0*/  @P4 IADD3.X R10, RZ, R2, RZ, P0, !PT ;  /* 0x00000002ff0a4210 */ /* 0x008fe200007fe4ff */
[----:B------:R-:W-:-:S04]  /*127e0*/  @P4 IMAD.MOV.U32 R2, RZ, RZ, R9 ;  /* 0x000000ffff024224 */ /* 0x000fc800078e0009 */
        /* <DEDUP_REMOVED lines=13> */
[----:B---3--:R-:W-:-:S02]  /*128c0*/  @P5 IMAD.X R10, RZ, RZ, R2, P0 ;  /* 0x000000ffff0a5224 */ /* 0x008fc400000e0602 */
[----:B------:R-:W-:Y:S01]  /*128d0*/  @P5 IMAD.MOV.U32 R2, RZ, RZ, R9 ;  /* 0x000000ffff025224 */ /* 0x000fe200078e0009 */
[C---:B------:R-:W-:Y:S02]  /*128e0*/  @P6 IADD3 R9, P0, R32.reuse, R14, RZ ;  /* 0x0000000e20096210 */ /* 0x040fe40007f1e0ff */
[----:B------:R-:W-:Y:S01]  /*128f0*/  @P5 MOV R3, R10 ;  /* 0x0000000a00035202 */ /* 0x000fe20000000f00 */
        /* <DEDUP_REMOVED lines=17> */
[----:B----4-:R-:W-:Y:S01]  /*12a10*/  @P1 IMAD.X R9, RZ, RZ, R2, P0 ;  /* 0x000000ffff091224 */ /* 0x010fe200000e0602 */
[----:B------:R-:W-:Y:S02]  /*12a20*/  @P1 MOV R2, R14 ;  /* 0x0000000e00021202 */ /* 0x000fe40000000f00 */
[----:B------:R3:W4:Y:S01]  /*12a30*/  SHFL.IDX PT, R14, R5, 0x1, 0x181f ;  /* 0x00381f00050e7f89 */ /* 0x00072200000e0000 */
[----:B------:R-:W-:-:S05]  /*12a40*/  @P1 IMAD.MOV.U32 R3, RZ, RZ, R9 ;  /* 0x000000ffff031224 */ /* 0x000fca00078e0009 */
[----:B0-----:R3:W-:Y:S02]  /*12a50*/  @P1 LDGSTS.E.BYPASS.LTC128B.128 [R4+0x1c400], desc[UR52][R2.64], !P2 ;  /* 0x1c40000002041fae */ /* 0x0017e4000d101d74 */
.L_x_9814:
        /* <DEDUP_REMOVED lines=9> */
.L_x_9701:
        /* <DEDUP_REMOVED lines=11> */
.L_x_9702:
        /* <DEDUP_REMOVED lines=34> */
.L_x_9704:
[----:B------:R-:W-:Y:S05]  /*12dc0*/  BSYNC B6 ;  /* 0x0000000000067941 */ /* 0x000fea0003800000 */
.L_x_9703:
[----:B------:R0:W5:Y:S01]  /*12dd0*/  LDL R8, [R1+0x18] ;  /* 0x0000180001087983 */ /* 0x0001620000100800 */
[----:B------:R-:W-:Y:S01]  /*12de0*/  R2UR UR6, R37 ;  /* 0x00000000250672ca */ /* 0x000fe200000e0000 */
[----:B------:R-:W-:Y:S01]  /*12df0*/  UISETP.NE.AND UP0, UPT, UR49, URZ, UPT ;  /* 0x0000003f3100728c */ /* 0x000fe2000bf05270 */
[C---:B------:R-:W-:Y:S01]  /*12e00*/  R2UR UR10, R18.reuse ;  /* 0x00000000120a72ca */ /* 0x040fe200000e0000 */
[----:B------:R-:W1:Y:S01]  /*12e10*/  S2R R2, SR_TID.X ;  /* 0x0000000000027919 */ /* 0x000e620000002100 */
[----:B------:R-:W-:Y:S01]  /*12e20*/  R2UR UR7, R18 ;  /* 0x00000000120772ca */ /* 0x000fe200000e0000 */
[----:B------:R-:W-:Y:S01]  /*12e30*/  ULDC.64 UR8, c[0x0][0x2d8] ;  /* 0x0000b60000087ab9 */ /* 0x000fe20000000a00 */
[----:B------:R-:W2:Y:S01]  /*12e40*/  LDC R4, c[0x0][0x448] ;  /* 0x00011200ff047b82 */ /* 0x000ea20000000800 */
        /* <DEDUP_REMOVED lines=17> */
[----:B------:R-:W-:Y:S01]  /*12f60*/  @P0 IMAD.HI.U32 R2, R5, UR10, RZ ;  /* 0x0000000a05020c27 */ /* 0x000fe2000f8e00ff */
[----:B------:R-:W-:Y:S01]  /*12f70*/  MOV R0, R5 ;  /* 0x0000000500007202 */ /* 0x000fe20000000f00 */
[----:B------:R-:W1:Y:S03]  /*12f80*/  S2R R19, SR_TID.X ;  /* 0x0000000000137919 */ /* 0x000e660000002100 */
[----:B------:R-:W-:Y:S01]  /*12f90*/  @P1 SHF.R.U32.HI R0, RZ, UR6, R2 ;  /* 0x00000006ff001c19 */ /* 0x000fe20008011602 */
[----:B------:R-:W-:Y:S02]  /*12fa0*/  UIMAD UR7, UR43, UR9, UR7 ;  /* 0x000000092b0772a4 */ /* 0x000fe4000f8e0207 */
[----:B------:R-:W-:Y:S01]  /*12fb0*/  UIMAD.WIDE.U32 UR4, UR43, UR8, UR4 ;  /* 0x000000082b0472a5 */ /* 0x000fe2000f8e0004 */
[--C-:B------:R-:W-:Y:S01]  /*12fc0*/  SHF.R.S32.HI R2, RZ, 0x1f, R0.reuse ;  /* 0x0000001fff027819 */ /* 0x100fe20000011400 */
[----:B------:R-:W-:Y:S01]  /*12fd0*/  IMAD.MOV R6, RZ, RZ, -R0 ;  /* 0x000000ffff067224 */ /* 0x000fe200078e0a00 */
[----:B------:R-:W-:Y:S01]  /*12fe0*/  ULDC.64 UR8, c[0x0][0x2d0] ;  /* 0x0000b40000087ab9 */ /* 0x000fe20000000a00 */
[----:B------:R-:W-:Y:S01]  /*12ff0*/  UIADD3 UR5, UR5, UR7, URZ ;  /* 0x0000000705057290 */ /* 0x000fe2000fffe03f */
[----:B------:R-:W-:-:S02]  /*13000*/  IMAD.U32 R9, RZ, RZ, UR8 ;  /* 0x00000008ff097e24 */ /* 0x000fc4000f8e00ff */
[----:B------:R-:W-:Y:S02]  /*13010*/  IMAD R3, R2, UR8, RZ ;  /* 0x0000000802037c24 */ /* 0x000fe4000f8e02ff */
[----:B--2---:R-:W-:Y:S02]  /*13020*/  IMAD R5, R4, R6, R5 ;  /* 0x0000000604057224 */ /* 0x004fe400078e0205 */
        /* <DEDUP_REMOVED lines=19> */
[----:B------:R-:W-:Y:S01]  /*13160*/  IMAD R17, R17, 0x80, R10 ;  /* 0x0000008011117824 */ /* 0x000fe200078e020a */
[----:B------:R-:W1:Y:S03]  /*13170*/  SHFL.IDX PT, R2, R5, RZ, 0x181f ;  /* 0x00181fff05027589 */ /* 0x000e6600000e0000 */
[C---:B------:R-:W-:Y:S01]  /*13180*/  VIADD R7, R17.reuse, 0x10 ;  /* 0x0000001011077836 */ /* 0x040fe20000000000 */
[----:B------:R-:W-:Y:S01]  /*13190*/  ISETP.GE.AND P2, PT, R17, R4, PT ;  /* 0x000000041100720c */ /* 0x000fe20003f46270 */
[----:B------:R-:W-:-:S12]  /*131a0*/  SHFL.IDX PT, R6, R5, 0x1, 0x181f ;  /* 0x00381f0005067f89 */ /* 0x000fd800000e0000 */
[----:B0-----:R-:W-:-:S05]  /*131b0*/  @!P2 IADD3 R14, P1, R32, R14, RZ ;  /* 0x0000000e200ea210 */ /* 0x001fca0007f3e0ff */
[----:B-1----:R-:W-:Y:S02]  /*131c0*/  @!P2 IMAD.X R3, RZ, RZ, R2, P1 ;  /* 0x000000ffff03a224 */ /* 0x002fe400008e0602 */
[----:B------:R-:W-:Y:S02]  /*131d0*/  @!P2 IMAD.MOV.U32 R2, RZ, RZ, R14 ;  /* 0x000000ffff02a224 */ /* 0x000fe400078e000e */
[----:B------:R-:W0:Y:S04]  /*131e0*/  SHFL.IDX PT, R14, R0, 0x1, 0x181f ;  /* 0x00381f00000e7f89 */ /* 0x000e2800000e0000 */
[----:B-----5:R0:W-:Y:S01]  /*131f0*/  @!P2 LDGSTS.E.BYPASS.LTC128B.128 [R8+0x14400], desc[UR52][R2.64], !P0 ;  /* 0x144000000208afae */ /* 0x0201e2000c101d74 */
[----:B------:R-:W-:Y:S01]  /*13200*/  ISETP.GE.AND P2, PT, R7, R4, PT ;  /* 0x000000040700720c */ /* 0x000fe20003f46270 */
[----:B------:R-:W-:-:S12]  /*13210*/  VIADD R7, R17, 0x20 ;  /* 0x0000002011077836 */ /* 0x000fd80000000000 */
[----:B0-----:R-:W-:Y:S02]  /*13220*/  @!P2 IADD3 R2, P1, R32, R14, RZ ;  /* 0x0000000e2002a210 */ /* 0x001fe40007f3e0ff */
[----:B------:R-:W0:Y:S02]  /*13230*/  SHFL.IDX PT, R14, R0, 0x2, 0x181f ;  /* 0x00581f00000e7f89 */ /* 0x000e2400000e0000 */
[----:B------:R-:W-:Y:S02]  /*13240*/  @!P2 IADD3.X R3, RZ, R6, RZ, P1, !PT ;  /* 0x00000006ff03a210 */ /* 0x000fe40000ffe4ff */
        /* <DEDUP_REMOVED lines=26> */
[----:B------:R-:W0:Y:S02]  /*133f0*/  SHFL.IDX PT, R14, R0, 0x6, 0x181f ;  /* 0x00d81f00000e7f89 */ /* 0x000e2400000e0000 */
[----:B-1----:R-:W-:Y:S02]  /*13400*/  @!P2 IADD3.X R3, RZ, R6, RZ, P1, !PT ;  /* 0x00000006ff03a210 */ /* 0x002fe40000ffe4ff */
        /* <DEDUP_REMOVED lines=8> */
.L_x_9831:
        /* <DEDUP_REMOVED lines=10> */
.L_x_9706:
        /* <DEDUP_REMOVED lines=18> */
.L_x_9832:
[----:B------:R-:W-:Y:S05]  /*13650*/  BSYNC B0 ;  /* 0x0000000000007941 */ /* 0x000fea0003800000 */
.L_x_9707:
[----:B------:R-:W-:-:S06]  /*13660*/  UISETP.GE.AND UP0, UPT, UR42, 0x2, UPT ;  /* 0x000000022a00788c */ /* 0x000fcc000bf06270 */
[----:B------:R-:W-:-:S13]  /*13670*/  PLOP3.LUT P0, PT, PT, PT, UP0, 0x80, 0x0 ;  /* 0x000000000000781c */ /* 0x000fda0003f0f008 */
[----:B------:R-:W-:Y:S05]  /*13680*/  @!P0 BRA `(.L_x_9709) ;  /* 0x0000001800548947 */ /* 0x000fea0003800000 */
[----:B------:R-:W-:Y:S01]  /*13690*/  UIADD3 UR4, UR42, -0x2, URZ ;  /* 0xfffffffe2a047890 */ /* 0x000fe2000fffe03f */
[----:B------:R-:W-:Y:S01]  /*136a0*/  IMAD.MOV.U32 R25, RZ, RZ, R36 ;  /* 0x000000ffff197224 */ /* 0x000fe200078e0024 */
[----:B------:R-:W-:-:S04]  /*136b0*/  MOV R24, R33 ;  /* 0x0000002100187202 */ /* 0x000fc80000000f00 */
[----:B------:R-:W-:-:S07]  /*136c0*/  IMAD.U32 R34, RZ, RZ, UR4 ;  /* 0x00000004ff227e24 */ /* 0x000fce000f8e00ff */
.L_x_9729:
        /* <DEDUP_REMOVED lines=10> */
[----:B----4-:R-:W-:Y:S02]  /*13770*/  IMAD.SHL.U32 R6, R6, 0x10, RZ ;  /* 0x0000001006067824 */ /* 0x010fe400078e00ff */
[----:B------:R-:W-:-:S05]  /*13780*/  IMAD.SHL.U32 R0, R0, 0x10, RZ ;  /* 0x0000001000007824 */ /* 0x000fca00078e00ff */
        /* <DEDUP_REMOVED lines=10> */
[----:B------:R-:W-:-:S03]  /*13830*/  MOV R11, R8 ;  /* 0x00000008000b7202 */ /* 0x000fc60000000f00 */
[----:B------:R-:W-:Y:S01]  /*13840*/  IMAD.MOV.U32 R10, RZ, RZ, R0 ;  /* 0x000000ffff0a7224 */ /* 0x000fe200078e0000 */
[----:B---3--:R-:W-:Y:S01]  /*13850*/  @P0 SHF.R.U32.HI R10, RZ, R7, R4 ;  /* 0x00000007ff0a0219 */ /* 0x008fe20000011604 */
[----:B------:R-:W-:Y:S05]  /*13860*/  YIELD ;  /* 0x0000000000007946 */ /* 0x000fea0003800000 */
[----:B----4-:R-:W-:Y:S01]  /*13870*/  @P0 SHF.R.U32.HI R11, RZ, R2, R3 ;  /* 0x00000002ff0b0219 */ /* 0x010fe20000011603 */
[----:B------:R-:W-:Y:S01]  /*13880*/  ULDC.64 UR4, c[0x0][0x428] ;  /* 0x00010a0000047ab9 */ /* 0x000fe20000000a00 */
[--C-:B------:R-:W-:Y:S01]  /*13890*/  SHF.R.S32.HI R3, RZ, 0x1f, R10.reuse ;  /* 0x0000001fff037819 */ /* 0x100fe2000001140a */
[----:B------:R-:W-:Y:S01]  /*138a0*/  IMAD.MOV.U32 R2, RZ, RZ, R10 ;  /* 0x000000ffff027224 */ /* 0x000fe200078e000a */
[----:B------:R-:W-:-:S03]  /*138b0*/  ULDC.64 UR6, c[0x0][0x418] ;  /* 0x0001060000067ab9 */ /* 0x000fc60000000a00 */
        /* <DEDUP_REMOVED lines=8> */
[--C-:B------:R-:W-:Y:S01]  /*13940*/  @!P1 SHF.R.S32.HI R3, RZ, 0x1f, R11.reuse ;  /* 0x0000001fff039819 */ /* 0x100fe2000001140b */
[----:B------:R-:W-:Y:S02]  /*13950*/  @!P1 IMAD.MOV.U32 R2, RZ, RZ, R11 ;  /* 0x000000ffff029224 */ /* 0x000fe400078e000b */
[----:B------:R-:W-:Y:S02]  /*13960*/  IMAD.U32 R12, RZ, RZ, UR46 ;  /* 0x0000002eff0c7e24 */ /* 0x000fe4000f8e00ff */
[----:B------:R-:W-:Y:S01]  /*13970*/  @!P1 IMAD.WIDE.U32 R2, R35, UR4, R2 ;  /* 0x0000000423029c25 */ /* 0x000fe2000f8e0002 */
[----:B------:R-:W-:Y:S01]  /*13980*/  IADD3 R33, R24, 0x1, RZ ;  /* 0x0000000118217810 */ /* 0x000fe20007ffe0ff */
[----:B------:R-:W-:Y:S01]  /*13990*/  ULDC UR4, c[0x0][0x430] ;  /* 0x00010c0000047ab9 */ /* 0x000fe20000000800 */
[----:B------:R-:W-:Y:S01]  /*139a0*/  ISETP.NE.AND P2, PT, R12, 0x3, PT ;  /* 0x000000030c00780c */ /* 0x000fe20003f45270 */
[----:B------:R-:W-:Y:S01]  /*139b0*/  @!P1 IMAD.IADD R3, R4, 0x1, R3 ;  /* 0x0000000104039824 */ /* 0x000fe200078e0203 */
[----:B------:R-:W-:Y:S01]  /*139c0*/  @!P1 LEA R4, P0, R2, UR6, 0x2 ;  /* 0x0000000602049c11 */ /* 0x000fe2000f8010ff */
[----:B0-----:R-:W-:-:S03]  /*139d0*/  IMAD.MOV.U32 R7, RZ, RZ, RZ ;  /* 0x000000ffff077224 */ /* 0x001fc600078e00ff */
[----:B------:R-:W-:Y:S01]  /*139e0*/  @!P1 LEA.HI.X R5, R2, UR7, R3, 0x2, P0 ;  /* 0x0000000702059c11 */ /* 0x000fe200080f1403 */
[----:B------:R-:W-:Y:S01]  /*139f0*/  IMAD.MOV R3, RZ, RZ, -R10 ;  /* 0x000000ffff037224 */ /* 0x000fe200078e0a0a */
[----:B------:R-:W-:Y:S01]  /*13a00*/  ISETP.NE.AND P0, PT, R33, 0x2, PT ;  /* 0x000000022100780c */ /* 0x000fe20003f05270 */
[----:B------:R-:W-:Y:S02]  /*13a10*/  IMAD.MOV R11, RZ, RZ, -R11 ;  /* 0x000000ffff0b7224 */ /* 0x000fe400078e0a0b */
[----:B------:R0:W5:Y:S01]  /*13a20*/  @!P1 LDG.E R7, desc[UR52][R4.64] ;  /* 0x0000003404079981 */ /* 0x000162000c1e1900 */
[----:B------:R-:W-:Y:S01]  /*13a30*/  SEL R36, RZ, 0x1, P0 ;  /* 0x00000001ff247807 */ /* 0x000fe20000000000 */
[----:B------:R-:W-:Y:S01]  /*13a40*/  IMAD R8, R11, UR4, R8 ;  /* 0x000000040b087c24 */ /* 0x000fe2000f8e0208 */
[C---:B------:R-:W-:Y:S01]  /*13a50*/  ISETP.GT.AND P1, PT, R34.reuse, RZ, PT ;  /* 0x000000ff2200720c */ /* 0x040fe20003f24270 */
[----:B------:R-:W-:Y:S01]  /*13a60*/  VIADD R34, R34, 0xffffffff ;  /* 0xffffffff22227836 */ /* 0x000fe20000000000 */
[----:B------:R-:W-:-:S02]  /*13a70*/  SEL R33, R33, RZ, P0 ;  /* 0x000000ff21217207 */ /* 0x000fc40000000000 */
[----:B------:R-:W-:Y:S01]  /*13a80*/  LOP3.LUT R36, R25, R36, RZ, 0x3c, !PT ;  /* 0x0000002419247212 */ /* 0x000fe200078e3cff */
[----:B0-----:R-:W-:Y:S01]  /*13a90*/  IMAD R4, R3, UR4, R0 ;  /* 0x0000000403047c24 */ /* 0x001fe2000f8e0200 */
[----:B--2---:R-:W-:Y:S01]  /*13aa0*/  SHF.R.S32.HI R28, RZ, 0x1f, R9 ;  /* 0x0000001fff1c7819 */ /* 0x004fe20000011409 */
[----:B------:R-:W-:Y:S06]  /*13ab0*/  @!P2 BRA `(.L_x_9710) ;  /* 0x000000000004a947 */ /* 0x000fec0003800000 */
[----:B------:R-:W-:Y:S01]  /*13ac0*/  BPT.TRAP 0x1 ;  /* 0x000000040000795c */ /* 0x000fe20000300000 */
.L_x_9710:
[----:B------:R-:W-:Y:S01]  /*13ad0*/  IMAD R0, R33, 0x8, R22 ;  /* 0x0000000821007824 */ /* 0x000fe200078e0216 */
[----:B------:R-:W-:Y:S01]  /*13ae0*/  SHF.L.U32 R31, R36, 0x1f, RZ ;  /* 0x0000001f241f7819 */ /* 0x000fe200000006ff */
[----:B------:R-:W-:Y:S01]  /*13af0*/  BSSY B0, `(.L_x_9711) ;  /* 0x0000004000007945 */ /* 0x000fe20003800000 */
[----:B------:R-:W-:Y:S02]  /*13b00*/  SHF.R.S32.HI R30, RZ, 0x1f, R4 ;  /* 0x0000001fff1e7819 */ /* 0x000fe40000011404 */
[----:B------:R-:W0:Y:S02]  /*13b10*/  SYNCS.PHASECHK.TRANS64.TRYWAIT P0, [R0+URZ+0x22880], R31 ;  /* 0x0228801f000075a7 */ /* 0x000e24000800017f */
[----:B0-----:R-:W-:Y:S05]  /*13b20*/  @!P0 BRA `(.L_x_9712) ;  /* 0x0000005000a48947 */ /* 0x001fea0003800000 */
.L_x_9833:
[----:B------:R-:W-:Y:S05]  /*13b30*/  BSYNC B0 ;  /* 0x0000000000007941 */ /* 0x000fea0003800000 */
.L_x_9711:
        /* <DEDUP_REMOVED lines=43> */
[----:B-1----:R-:W-:-:S04]  /*13df0*/  IADD3 R2, P0, R32, R2, RZ ;  /* 0x0000000220027210 */ /* 0x002fc80007f1e0ff */
[----:B--2---:R-:W-:-:S05]  /*13e00*/  IADD3.X R3, RZ, R3, RZ, P0, !PT ;  /* 0x00000003ff037210 */ /* 0x004fca00007fe4ff */
        /* <DEDUP_REMOVED lines=32> */
[----:B0-----:R-:W-:-:S04]  /*14010*/  IADD3 R2, P0, R32, R11, RZ ;  /* 0x0000000b20027210 */ /* 0x001fc80007f1e0ff */
[----:B--2---:R-:W-:-:S05]  /*14020*/  IADD3.X R3, RZ, R19, RZ, P0, !PT ;  /* 0x00000013ff037210 */ /* 0x004fca00007fe4ff */
[----:B------:R0:W-:Y:S02]  /*14030*/  LDGSTS.E.BYPASS.LTC128B.128 [R6+0xdc00], desc[UR52][R2.64], !P2 ;  /* 0x0dc0000002067fae */ /* 0x0001e4000d101d74 */
[----:B0-----:R-:W-:-:S05]  /*14040*/  IADD3 R2, P0, R32, R12, RZ ;  /* 0x0000000c20027210 */ /* 0x001fca0007f1e0ff */
[----:B---3--:R-:W-:-:S05]  /*14050*/  IMAD.X R3, RZ, RZ, R17, P0 ;  /* 0x000000ffff037224 */ /* 0x008fca00000e0611 */
[----:B------:R0:W-:Y:S04]  /*14060*/  LDGSTS.E.BYPASS.LTC128B.128 [R6+0xe400], desc[UR52][R2.64], !P2 ;  /* 0x0e40000002067fae */ /* 0x0001e8000d101d74 */
[----:B0---4-:R0:W1:Y:S02]  /*14070*/  SHFL.IDX PT, R2, R5, 0x1, 0x181f ;  /* 0x00381f0005027f89 */ /* 0x01106400000e0000 */
.L_x_9855:
        /* <DEDUP_REMOVED lines=8> */
.L_x_9714:
        /* <DEDUP_REMOVED lines=11> */
.L_x_9715:
[----:B------:R1:W-:Y:S01]  /*141b0*/  SYNCS.ARRIVE.TRANS64.A1T0 RZ, [R0+URZ+0x22870], RZ ;  /* 0x022870ff00ff79a7 */ /* 0x0003e2000810003f */
[----:B------:R-:W-:Y:S05]  /*141c0*/  @!P3 BRA `(.L_x_9716) ;  /* 0x000000000004b947 */ /* 0x000fea0003800000 */
[----:B------:R-:W-:Y:S01]  /*141d0*/  BPT.TRAP 0x1 ;  /* 0x000000040000795c */ /* 0x000fe20000300000 */
.L_x_9716:
[----:B------:R-:W2:Y:S01]  /*141e0*/  SYNCS.PHASECHK.TRANS64.TRYWAIT P0, [R0+URZ+0x22840], R31 ;  /* 0x0228401f000075a7 */ /* 0x000ea2000800017f */
[----:B------:R-:W-:Y:S04]  /*141f0*/  BSSY B0, `(.L_x_9717) ;  /* 0x0000002000007945 */ /* 0x000fe80003800000 */
[----:B--2---:R-:W-:Y:S05]  /*14200*/  @!P0 BRA `(.L_x_9718) ;  /* 0x0000005400bc8947 */ /* 0x004fea0003800000 */
.L_x_9856:
[----:B------:R-:W-:Y:S05]  /*14210*/  BSYNC B0 ;  /* 0x0000000000007941 */ /* 0x000fea0003800000 */
.L_x_9717:
        /* <DEDUP_REMOVED lines=24> */
[----:B------:R-:W-:Y:S01]  /*143a0*/  IMAD R7, R37, UR4, RZ ;  /* 0x0000000425077c24 */ /* 0x000fe2000f8e02ff */
[----:B------:R-:W-:-:S03]  /*143b0*/  IADD3 R9, P0, R4, UR6, RZ ;  /* 0x0000000604097c10 */ /* 0x000fc6000ff1e0ff */
[C---:B------:R-:W-:Y:S02]  /*143c0*/  IMAD R8, R18.reuse, UR5, R7 ;  /* 0x0000000512087c24 */ /* 0x040fe4000f8e0207 */
[----:B------:R-:W-:Y:S01]  /*143d0*/  IMAD.WIDE.U32 R2, R18, UR4, R2 ;  /* 0x0000000412027c25 */ /* 0x000fe2000f8e0002 */
[----:B------:R-:W-:Y:S02]  /*143e0*/  UMOV UR4, 0xffffffff ;  /* 0xffffffff00047882 */ /* 0x000fe40000000000 */
        /* <DEDUP_REMOVED lines=45> */
[----:B--2---:R-:W-:-:S04]  /*146c0*/  IADD3 R2, P0, R32, R9, RZ ;  /* 0x0000000920027210 */ /* 0x004fc80007f1e0ff */
[----:B------:R-:W-:-:S05]  /*146d0*/  IADD3.X R3, RZ, R10, RZ, P0, !PT ;  /* 0x0000000aff037210 */ /* 0x000fca00007fe4ff */
[----:B------:R0:W-:Y:S02]  /*146e0*/  LDGSTS.E.BYPASS.LTC128B.128 [R6+0x1bc00], desc[UR52][R2.64], !P2 ;  /* 0x1bc0000002067fae */ /* 0x0001e4000d101d74 */
[----:B0-----:R-:W-:-:S05]  /*146f0*/  IADD3 R2, P0, R32, R5, RZ ;  /* 0x0000000520027210 */ /* 0x001fca0007f1e0ff */
[----:B---3--:R-:W-:-:S05]  /*14700*/  IMAD.X R3, RZ, RZ, R4, P0 ;  /* 0x000000ffff037224 */ /* 0x008fca00000e0604 */
[----:B----4-:R0:W-:Y:S03]  /*14710*/  LDGSTS.E.BYPASS.LTC128B.128 [R6+0x1c400], desc[UR52][R2.64], !P2 ;  /* 0x1c40000002067fae */ /* 0x0101e6000d101d74 */
.L_x_9878:
        /* <DEDUP_REMOVED lines=8> */
.L_x_9720:
        /* <DEDUP_REMOVED lines=11> */
.L_x_9721:
[----:B------:R0:W-:Y:S02]  /*14850*/  SYNCS.ARRIVE.TRANS64.A1T0 RZ, [R0+URZ+0x22830], RZ ;  /* 0x022830ff00ff79a7 */ /* 0x0001e4000810003f */
[----:B0-----:R-:W-:-:S05]  /*14860*/  IMAD.U32 R0, RZ, RZ, UR47 ;  /* 0x0000002fff007e24 */ /* 0x001fca000f8e00ff */
[----:B------:R-:W-:-:S13]  /*14870*/  ISETP.NE.AND P0, PT, R0, 0x3, PT ;  /* 0x000000030000780c */ /* 0x000fda0003f05270 */
[----:B------:R-:W-:Y:S05]  /*14880*/  @!P0 BRA `(.L_x_9722) ;  /* 0x0000000000048947 */ /* 0x000fea0003800000 */
[----:B------:R-:W-:Y:S01]  /*14890*/  BPT.TRAP 0x1 ;  /* 0x000000040000795c */ /* 0x000fe20000300000 */
.L_x_9722:
[----:B------:R-:W-:Y:S01]  /*148a0*/  LOP3.LUT R3, R25, 0x1, RZ, 0x3c, !PT ;  /* 0x0000000119037812 */ /* 0x000fe200078e3cff */
[----:B------:R-:W-:Y:S01]  /*148b0*/  IMAD R0, R24, 0x8, R22 ;  /* 0x0000000818007824 */ /* 0x000fe200078e0216 */
[----:B------:R-:W-:Y:S02]  /*148c0*/  BSSY B0, `(.L_x_9723) ;  /* 0x0000004000007945 */ /* 0x000fe40003800000 */
[----:B------:R-:W-:-:S04]  /*148d0*/  SHF.L.U32 R3, R3, 0x1f, RZ ;  /* 0x0000001f03037819 */ /* 0x000fc800000006ff */
[----:B------:R-:W0:Y:S02]  /*148e0*/  SYNCS.PHASECHK.TRANS64.TRYWAIT P2, [R0+URZ+0x22870], R3 ;  /* 0x02287003000075a7 */ /* 0x000e24000804017f */
[----:B0-----:R-:W-:Y:S05]  /*148f0*/  @!P2 BRA `(.L_x_9724) ;  /* 0x0000005800c4a947 */ /* 0x001fea0003800000 */
.L_x_9879:
[----:B------:R-:W-:Y:S05]  /*14900*/  BSYNC B0 ;  /* 0x0000000000007941 */ /* 0x000fea0003800000 */
.L_x_9723:
[----:B------:R-:W-:-:S05]  /*14910*/  IMAD.U32 R2, RZ, RZ, UR46 ;  /* 0x0000002eff027e24 */ /* 0x000fca000f8e00ff */
[----:B------:R-:W-:-:S13]  /*14920*/  ISETP.NE.AND P2, PT, R2, 0x3, PT ;  /* 0x000000030200780c */ /* 0x000fda0003f45270 */
[----:B------:R-:W-:Y:S05]  /*14930*/  @!P2 BRA `(.L_x_9725) ;  /* 0x000000000004a947 */ /* 0x000fea0003800000 */
[----:B------:R-:W-:Y:S01]  /*14940*/  BPT.TRAP 0x1 ;  /* 0x000000040000795c */ /* 0x000fe20000300000 */
.L_x_9725:
[----:B0-----:R-:W-:Y:S01]  /*14950*/  SHF.L.U32 R3, R25, 0x1f, RZ ;  /* 0x0000001f19037819 */ /* 0x001fe200000006ff */
[----:B------:R-:W-:-:S03]  /*14960*/  IMAD R2, R24, 0x5000, RZ ;  /* 0x0000500018027824 */ /* 0x000fc600078e02ff */
[----:B------:R-:W0:Y:S02]  /*14970*/  SYNCS.PHASECHK.TRANS64.TRYWAIT P2, [R0+URZ+0x22860], R3 ;  /* 0x02286003000075a7 */ /* 0x000e24000804017f */
[----:B0-----:R-:W-:Y:S05]  /*14980*/  @!P2 BRA `(.L_x_9726) ;  /* 0x0000005800b4a947 */ /* 0x001fea0003800000 */
.L_x_9880:
[----:B------:R-:W2:Y:S04]  /*14990*/  LDL R15, [R1+0xc] ;  /* 0x00000c00010f7983 */ /* 0x000ea80000100800 */
[----:B------:R-:W3:Y:S04]  /*149a0*/  LDL R13, [R1+0x14] ;  /* 0x00001400010d7983 */ /* 0x000ee80000100800 */
[----:B------:R-:W3:Y:S01]  /*149b0*/  LDL R12, [R1+0x4] ;  /* 0x00000400010c7983 */ /* 0x000ee20000100800 */
[----:B0-----:R-:W-:Y:S01]  /*149c0*/  LOP3.LUT R3, R2, R23, RZ, 0xfc, !PT ;  /* 0x0000001702037212 */ /* 0x001fe200078efcff */
[----:B------:R-:W-:Y:S05]  /*149d0*/  WARPSYNC.ALL ;  /* 0x0000000000007948 */ /* 0x000fea0003800000 */
[----:B------:R-:W-:Y:S01]  /*149e0*/  IMAD.IADD R14, R22, 0x1, R3 ;  /* 0x00000001160e7824 */ /* 0x000fe200078e0203 */
[----:B------:R-:W-:-:S04]  /*149f0*/  MOV R20, UR46 ;  /* 0x0000002e00147c02 */ /* 0x000fc80008000f00 */
[----:B------:R-:W0:Y:S01]  /*14a00*/  LDSM.16.MT88.4 R4, [R14+0xa400] ;  /* 0x00a400000e04783b */ /* 0x000e220000004200 */
[----:B------:R-:W-:Y:S02]  /*14a10*/  ISETP.NE.AND P2, PT, R20, 0x3, PT ;  /* 0x000000031400780c */ /* 0x000fe40003f45270 */
        /* <DEDUP_REMOVED lines=9> */
[----:B------:R-:W-:Y:S02]  /*14ab0*/  PRMT R13, R4, 0x7531, R5 ;  /* 0x00007531040d7816 */ /* 0x000fe40000000005 */
[----:B------:R-:W-:Y:S02]  /*14ac0*/  IADD3 R4, R2, 0x1000, RZ ;  /* 0x0000100002047810 */ /* 0x000fe40007ffe0ff */
[--C-:B------:R-:W-:Y:S02]  /*14ad0*/  PRMT R14, R6, 0x6420, R7.reuse ;  /* 0x00006420060e7816 */ /* 0x100fe40000000007 */
        /* <DEDUP_REMOVED lines=69> */
.L_x_9727:
[----:B-1----:R1:W-:Y:S01]  /*14f30*/  SYNCS.ARRIVE.TRANS64.A1T0 RZ, [R0+URZ+0x22850], RZ ;  /* 0x022850ff00ff79a7 */ /* 0x0023e2000810003f */
[----:B------:R-:W-:Y:S06]  /*14f40*/  BAR.SYNC.DEFER_BLOCKING 0x2, 0x80 ;  /* 0x0082000000007b1d */ /* 0x000fec0000010000 */
[----:B------:R-:W-:Y:S05]  /*14f50*/  @!P0 BRA `(.L_x_9728) ;  /* 0x0000000000048947 */ /* 0x000fea0003800000 */
[----:B------:R-:W-:Y:S01]  /*14f60*/  BPT.TRAP 0x1 ;  /* 0x000000040000795c */ /* 0x000fe20000300000 */
.L_x_9728:
[----:B------:R-:W2:Y:S01]  /*14f70*/  LDL R2, [R1+0x8] ;  /* 0x0000080001027983 */ /* 0x000ea20000100800 */
[----:B-1----:R-:W-:Y:S02]  /*14f80*/  VIADD R0, R0, 0x22880 ;  /* 0x0002288000007836 */ /* 0x002fe40000000000 */
[----:B------:R-:W-:Y:S02]  /*14f90*/  IMAD.MOV.U32 R25, RZ, RZ, R36 ;  /* 0x000000ffff197224 */ /* 0x000fe400078e0024 */
[----:B------:R-:W-:Y:S01]  /*14fa0*/  IMAD.MOV.U32 R24, RZ, RZ, R33 ;  /* 0x000000ffff187224 */ /* 0x000fe200078e0021 */
[----:B--2---:R-:W-:-:S04]  /*14fb0*/  PRMT R0, R2, 0x654, R0 ;  /* 0x0000065402007816 */ /* 0x004fc80000000000 */
[----:B------:R1:W-:Y:S01]  /*14fc0*/  SYNCS.ARRIVE.TRANS64.RED.A1T0 RZ, [R0+URZ], RZ ;  /* 0x000000ff00ff79a7 */ /* 0x0003e2000810043f */
[----:B------:R-:W-:Y:S05]  /*14fd0*/  @P1 BRA `(.L_x_9729) ;  /* 0xffffffe400bc1947 */ /* 0x000fea000383ffff */
.L_x_9709:
        /* <DEDUP_REMOVED lines=19> */
.L_x_9731:
[----:B------:R-:W-:Y:S05]  /*15110*/  BSYNC B0 ;  /* 0x0000000000007941 */ /* 0x000fea0003800000 */
.L_x_9730:
[----:B------:R-:W-:Y:S05]  /*15120*/  @!P0 BRA `(.L_x_9732) ;  /* 0x0000000000048947 */ /* 0x000fea0003800000 */
[----:B------:R-:W-:Y:S01]  /*15130*/  BPT.TRAP 0x1 ;  /* 0x000000040000795c */ /* 0x000fe20000300000 */
.L_x_9732:
[----:B0-----:R-:W-:Y:S01]  /*15140*/  LOP3.LUT R3, R36, 0x1, RZ, 0x3c, !PT ;  /* 0x0000000124037812 */ /* 0x001fe200078e3cff */
[----:B------:R-:W-:Y:S01]  /*15150*/  IMAD R2, R33, 0x8, R22 ;  /* 0x0000000821027824 */ /* 0x000fe200078e0216 */
[----:B------:R-:W-:Y:S02]  /*15160*/  BSSY B0, `(.L_x_9733) ;  /* 0x0000004000007945 */ /* 0x000fe40003800000 */
[----:B------:R-:W-:-:S04]  /*15170*/  SHF.L.U32 R3, R3, 0x1f, RZ ;  /* 0x0000001f03037819 */ /* 0x000fc800000006ff */
[----:B------:R-:W0:Y:S02]  /*15180*/  SYNCS.PHASECHK.TRANS64.TRYWAIT P1, [R2+URZ+0x22870], R3 ;  /* 0x02287003020075a7 */ /* 0x000e24000802017f */
[----:B0-----:R-:W-:Y:S05]  /*15190*/  @!P1 BRA `(.L_x_9734) ;  /* 0x0000005000c49947 */ /* 0x001fea0003800000 */
.L_x_9881:
[----:B------:R-:W-:Y:S05]  /*151a0*/  BSYNC B0 ;  /* 0x0000000000007941 */ /* 0x000fea0003800000 */
.L_x_9733:
[----:B------:R-:W-:-:S05]  /*151b0*/  IMAD.U32 R0, RZ, RZ, UR46 ;  /* 0x0000002eff007e24 */ /* 0x000fca000f8e00ff */
[----:B------:R-:W-:-:S13]  /*151c0*/  ISETP.NE.AND P1, PT, R0, 0x3, PT ;  /* 0x000000030000780c */ /* 0x000fda0003f25270 */
[----:B------:R-:W-:Y:S05]  /*151d0*/  @!P1 BRA `(.L_x_9735) ;  /* 0x0000000000049947 */ /* 0x000fea0003800000 */
[----:B------:R-:W-:Y:S01]  /*151e0*/  BPT.TRAP 0x1 ;  /* 0x000000040000795c */ /* 0x000fe20000300000 */
.L_x_9735:
[----:B0-----:R-:W-:-:S04]  /*151f0*/  SHF.L.U32 R3, R36, 0x1f, RZ ;  /* 0x0000001f24037819 */ /* 0x001fc800000006ff */
[----:B------:R-:W0:Y:S02]  /*15200*/  SYNCS.PHASECHK.TRANS64.TRYWAIT P1, [R2+URZ+0x22860], R3 ;  /* 0x02286003020075a7 */ /* 0x000e24000802017f */
[----:B0-----:R-:W-:Y:S05]  /*15210*/  @!P1 BRA `(.L_x_9736) ;  /* 0x0000005000b89947 */ /* 0x001fea0003800000 */
.L_x_9882:
[----:B------:R-:W2:Y:S04]  /*15220*/  LDL R4, [R1+0xc] ;  /* 0x00000c0001047983 */ /* 0x000ea80000100800 */
[----:B------:R-:W3:Y:S04]  /*15230*/  LDL R18, [R1+0x14] ;  /* 0x0000140001127983 */ /* 0x000ee80000100800 */
[----:B------:R-:W3:Y:S01]  /*15240*/  LDL.LU R0, [R1+0x4] ;  /* 0x0000040001007983 */ /* 0x000ee20000300800 */
[----:B------:R-:W-:Y:S01]  /*15250*/  IMAD R17, R33, 0x5000, RZ ;  /* 0x0000500021117824 */ /* 0x000fe200078e02ff */
[----:B------:R-:W-:Y:S05]  /*15260*/  WARPSYNC.ALL ;  /* 0x0000000000007948 */ /* 0x000fea0003800000 */
[----:B0-----:R-:W-:-:S02]  /*15270*/  LOP3.LUT R3, R17, R23, RZ, 0xfc, !PT ;  /* 0x0000001711037212 */ /* 0x001fc400078efcff */
[----:B------:R-:W-:-:S03]  /*15280*/  MOV R19, UR46 ;  /* 0x0000002e00137c02 */ /* 0x000fc60008000f00 */
        /* <DEDUP_REMOVED lines=84> */
.L_x_9737:
[----:B-1----:R1:W-:Y:S01]  /*157d0*/  SYNCS.ARRIVE.TRANS64.A1T0 RZ, [R2+URZ+0x22850], RZ ;  /* 0x022850ff02ff79a7 */ /* 0x0023e2000810003f */
[----:B------:R-:W-:Y:S06]  /*157e0*/  BAR.SYNC.DEFER_BLOCKING 0x2, 0x80 ;  /* 0x0082000000007b1d */ /* 0x000fec0000010000 */
[----:B------:R-:W-:Y:S05]  /*157f0*/  @!P0 BRA `(.L_x_9738) ;  /* 0x0000000000048947 */ /* 0x000fea0003800000 */
[----:B------:R-:W-:Y:S01]  /*15800*/  BPT.TRAP 0x1 ;  /* 0x000000040000795c */ /* 0x000fe20000300000 */
.L_x_9738:
        /* <DEDUP_REMOVED lines=9> */
.L_x_9681:
[----:B------:R-:W-:Y:S05]  /*158a0*/  BSYNC B7 ;  /* 0x0000000000077941 */ /* 0x000fea0003800000 */
.L_x_9679:
        /* <DEDUP_REMOVED lines=12> */
.L_x_9739:
        /* <DEDUP_REMOVED lines=24> */
[----:B------:R-:W0:Y:S02]  /*15af0*/  LDC R6, c[0x0][0xc38] ;  /* 0x00030e00ff067b82 */ /* 0x000e240000000800 */
[----:B------:R-:W-:Y:S02]  /*15b00*/  IADD3 R3, R4, R3, RZ ;  /* 0x0000000304037210 */ /* 0x000fe40007ffe0ff */
[----:B------:R-:W-:Y:S04]  /*15b10*/  SHFL.IDX PT, R4, R16, 0x1, 0x1f ;  /* 0x00201f0010047f89 */ /* 0x000fe800000e0000 */
        /* <DEDUP_REMOVED lines=12> */
.L_x_9745:
        /* <DEDUP_REMOVED lines=14> */
.L_x_9744:
[----:B------:R-:W-:Y:S05]  /*15cc0*/  BSYNC B0 ;  /* 0x0000000000007941 */ /* 0x000fea0003800000 */
.L_x_9743:
[----:B0----5:R-:W0:Y:S02]  /*15cd0*/  SHFL.UP PT, R2, R0, 0x1, RZ ;  /* 0x0420000000027989 */ /* 0x021e2400000e00ff */
        /* <DEDUP_REMOVED lines=22> */
.L_x_9741:
        /* <DEDUP_REMOVED lines=8> */
[----:B------:R-:W-:Y:S01]  /*15ec0*/  IMAD.U32 R2, RZ, RZ, UR4 ;  /* 0x00000004ff027e24 */ /* 0x000fe2000f8e00ff */
[----:B------:R-:W-:-:S05]  /*15ed0*/  MOV R3, UR5 ;  /* 0x0000000500037c02 */ /* 0x000fca0008000f00 */
        /* <DEDUP_REMOVED lines=16> */
.L_x_9746:
[----:B0-----:R-:W-:Y:S02]  /*15fe0*/  IMAD R7, R15, R8, RZ ;  /* 0x000000080f077224 */ /* 0x001fe400078e02ff */
[----:B------:R-:W-:Y:S02]  /*15ff0*/  IMAD.MOV.U32 R2, RZ, RZ, RZ ;  /* 0x000000ffff027224 */ /* 0x000fe400078e00ff */
[----:B-1----:R-:W-:Y:S02]  /*16000*/  IMAD R16, R16, R6, R11 ;  /* 0x0000000610107224 */ /* 0x002fe400078e020b */
[----:B------:R-:W-:-:S04]  /*16010*/  IMAD.HI.U32 R3, R3, R7, R2 ;  /* 0x0000000703037227 */ /* 0x000fc800078e0002 */
[----:B------:R-:W-:Y:S01]  /*16020*/  IMAD.IADD R7, R5, 0x1, -R16 ;  /* 0x0000000105077824 */ /* 0x000fe200078e0a10 */
[----:B------:R-:W-:-:S04]  /*16030*/  IABS R5, R4 ;  /* 0x0000000400057213 */ /* 0x000fc80000000000 */
[----:B------:R-:W-:Y:S02]  /*16040*/  IABS R2, R7 ;  /* 0x0000000700027213 */ /* 0x000fe40000000000 */
[----:B------:R-:W-:-:S03]  /*16050*/  IADD3 R5, RZ, -R5, RZ ;  /* 0x80000005ff057210 */ /* 0x000fc60007ffe0ff */
        /* <DEDUP_REMOVED lines=13> */
[----:B------:R-:W-:Y:S01]  /*16130*/  IMAD R5, R9, R2, RZ ;  /* 0x0000000209057224 */ /* 0x000fe200078e02ff */
[----:B------:R-:W-:-:S03]  /*16140*/  IADD3 R2, -R2, RZ, RZ ;  /* 0x000000ff02027210 */ /* 0x000fc60007ffe1ff */
[----:B------:R-:W-:Y:S02]  /*16150*/  IMAD.MOV R3, RZ, RZ, -R5 ;  /* 0x000000ffff037224 */ /* 0x000fe400078e0a05 */
[----:B------:R-:W-:Y:S02]  /*16160*/  IMAD R4, R4, R2, R7 ;  /* 0x0000000204047224 */ /* 0x000fe400078e0207 */
[----:B------:R-:W-:Y:S01]  /*16170*/  IMAD.MOV.U32 R2, RZ, RZ, RZ ;  /* 0x000000ffff027224 */ /* 0x000fe200078e00ff */
[----:B------:R-:W-:Y:S02]  /*16180*/  VIADDMNMX R6, R3, R6, R9, PT ;  /* 0x0000000603067246 */ /* 0x000fe40003800109 */
[----:B------:R-:W-:Y:S02]  /*16190*/  IADD3 R5, R4, R5, RZ ;  /* 0x0000000504057210 */ /* 0x000fe40007ffe0ff */
[----:B------:R-:W-:-:S04]  /*161a0*/  IABS R8, R6 ;  /* 0x0000000600087213 */ /* 0x000fc80000000000 */
[----:B------:R-:W0:Y:S08]  /*161b0*/  I2F.RP R9, R8 ;  /* 0x0000000800097306 */ /* 0x000e300000209400 */
[----:B0-----:R-:W0:Y:S02]  /*161c0*/  MUFU.RCP R9, R9 ;  /* 0x0000000900097308 */ /* 0x001e240000001000 */
[----:B0-----:R-:W-:Y:S01]  /*161d0*/  VIADD R3, R9, 0xffffffe ;  /* 0x0ffffffe09037836 */ /* 0x001fe20000000000 */
[----:B------:R-:W-:-:S05]  /*161e0*/  IABS R9, R6 ;  /* 0x0000000600097213 */ /* 0x000fca0000000000 */
[----:B------:R-:W0:Y:S02]  /*161f0*/  F2I.FTZ.U32.TRUNC.NTZ R3, R3 ;  /* 0x0000000300037305 */ /* 0x000e24000021f000 */
[----:B0-----:R-:W-:-:S04]  /*16200*/  IMAD.MOV R7, RZ, RZ, -R3 ;  /* 0x000000ffff077224 */ /* 0x001fc800078e0a03 */
[----:B------:R-:W-:-:S04]  /*16210*/  IMAD R7, R7, R8, RZ ;  /* 0x0000000807077224 */ /* 0x000fc800078e02ff */
[----:B------:R-:W-:Y:S01]  /*16220*/  IMAD.HI.U32 R2, R3, R7, R2 ;  /* 0x0000000703027227 */ /* 0x000fe200078e0002 */
        /* <DEDUP_REMOVED lines=19> */
.L_x_9742:
[----:B------:R-:W-:Y:S01]  /*16360*/  IMAD.MOV.U32 R16, RZ, RZ, R5 ;  /* 0x000000ffff107224 */ /* 0x000fe200078e0005 */
[----:B------:R-:W-:Y:S01]  /*16370*/  ULDC UR40, c[0x0][0xc3c] ;  /* 0x00030f0000287ab9 */ /* 0x000fe20000000800 */
[----:B------:R-:W-:Y:S02]  /*16380*/  IMAD.MOV.U32 R17, RZ, RZ, RZ ;  /* 0x000000ffff117224 */ /* 0x000fe400078e00ff */
[----:B------:R-:W-:-:S07]  /*16390*/  IMAD.MOV.U32 R18, RZ, RZ, RZ ;  /* 0x000000ffff127224 */ /* 0x000fce00078e00ff */
.L_x_9747:
[----:B------:R1:W2:Y:S01]  /*163a0*/  LDL R2, [R1+0x8] ;  /* 0x0000080001027983 */ /* 0x0002a20000100800 */
[----:B------:R-:W0:Y:S02]  /*163b0*/  S2R R0, SR_TID.X ;  /* 0x0000000000007919 */ /* 0x000e240000002100 */
[----:B0-----:R-:W-:Y:S01]  /*163c0*/  LOP3.LUT R0, R0, 0x1f, RZ, 0xc0, !PT ;  /* 0x0000001f00007812 */ /* 0x001fe200078ec0ff */
[----:B------:R-:W-:Y:S03]  /*163d0*/  BAR.SYNC.DEFER_BLOCKING 0x4, 0x180 ;  /* 0x0106000000007b1d */ /* 0x000fe60000010000 */
[----:B------:R-:W-:Y:S01]  /*163e0*/  ISETP.NE.AND P0, PT, R0, RZ, PT ;  /* 0x000000ff0000720c */ /* 0x000fe20003f05270 */
[----:B------:R-:W-:-:S12]  /*163f0*/  IMAD.U32 R19, RZ, RZ, UR40 ;  /* 0x00000028ff137e24 */ /* 0x000fd8000f8e00ff */
[----:B------:R-:W-:Y:S01]  /*16400*/  @!P0 MOV R0, 0x400 ;  /* 0x0000040000008802 */ /* 0x000fe20000000f00 */
[----:B--2---:R-:W0:Y:S03]  /*16410*/  @!P0 S2R R2, SR_CgaCtaId ;  /* 0x0000000000028919 */ /* 0x004e260000008800 */
[----:B0-----:R-:W-:Y:S01]  /*16420*/  @!P0 LEA R22, R2, R0, 0x18 ;  /* 0x0000000002168211 */ /* 0x001fe200078ec0ff */
[----:B------:R1:W-:Y:S04]  /*16430*/  @!P0 STL [R1+0x8], R2 ;  /* 0x0000080201008387 */ /* 0x0003e80000100800 */
[----:B------:R1:W-:Y:S01]  /*16440*/  @!P0 STS.128 [R22+0x228d0], R16 ;  /* 0x0228d01016008388 */ /* 0x0003e20000000c00 */
[----:B------:R-:W-:Y:S06]  /*16450*/  BAR.ARV 0x5, 0x180 ;  /* 0x0146000000007b1d */ /* 0x000fec0000002000 */
.L_x_9740:
[----:B------:R-:W-:Y:S02]  /*16460*/  ULDC UR4, c[0x0][0xc3c] ;  /* 0x00030f0000047ab9 */ /* 0x000fe40000000800 */
[----:B------:R-:W-:-:S06]  /*16470*/  UISETP.GE.AND UP0, UPT, UR40, UR4, UPT ;  /* 0x000000042800728c */ /* 0x000fcc000bf06270 */
[----:B------:R-:W-:-:S13]  /*16480*/  PLOP3.LUT P0, PT, PT, PT, UP0, 0x80, 0x0 ;  /* 0x000000000000781c */ /* 0x000fda0003f0f008 */
[----:B------:R-:W-:Y:S05]  /*16490*/  @!P0 BRA `(.L_x_9748) ;  /* 0xffffffa000b08947 */ /* 0x000fea000383ffff */
.L_x_9675:
[----:B0-----:R-:W2:Y:S01]  /*164a0*/  LDL.LU R0, [R1+0x1c] ;  /* 0x00001c0001007983 */ /* 0x001ea20000300800 */
[----:B------:R-:W-:Y:S01]  /*164b0*/  BSSY B0, `(.L_x_9749) ;  /* 0x000000b000007945 */ /* 0x000fe20003800000 */
[----:B------:R-:W0:Y:S01]  /*164c0*/  S2R R5, SR_CgaCtaId ;  /* 0x0000000000057919 */ /* 0x000e220000008800 */
[----:B--2---:R-:W-:-:S05]  /*164d0*/  VIADD R0, R0, 0x1 ;  /* 0x0000000100007836 */ /* 0x004fca0000000000 */
[----:B-1----:R-:W-:-:S04]  /*164e0*/  LEA.HI R2, R0, R0, RZ, 0x1 ;  /* 0x0000000000027211 */ /* 0x002fc800078f08ff */
[----:B------:R-:W-:Y:S02]  /*164f0*/  LOP3.LUT R3, R2, 0xfffffffe, RZ, 0xc0, !PT ;  /* 0xfffffffe02037812 */ /* 0x000fe400078ec0ff */
[----:B------:R-:W-:Y:S02]  /*16500*/  MOV R2, 0x400 ;  /* 0x0000040000027802 */ /* 0x000fe40000000f00 */
[----:B------:R-:W-:Y:S02]  /*16510*/  IADD3 R0, R0, -R3, RZ ;  /* 0x8000000300007210 */ /* 0x000fe40007ffe0ff */
[----:B0-----:R-:W-:Y:S02]  /*16520*/  LEA R4, R5, R2, 0x18 ;  /* 0x0000000205047211 */ /* 0x001fe400078ec0ff */
[----:B------:R-:W-:-:S04]  /*16530*/  SHF.L.U32 R0, R0, 0x1f, RZ ;  /* 0x0000001f00007819 */ /* 0x000fc800000006ff */
[----:B------:R-:W0:Y:S02]  /*16540*/  SYNCS.PHASECHK.TRANS64.TRYWAIT P0, [R4+URZ+0x22820], R0 ;  /* 0x02282000040075a7 */ /* 0x000e24000800017f */
[----:B0-----:R-:W-:Y:S05]  /*16550*/  @!P0 BRA `(.L_x_9750) ;  /* 0x0000003c00fc8947 */ /* 0x001fea0003800000 */
.L_x_9883:
[----:B------:R-:W-:Y:S05]  /*16560*/  BSYNC B0 ;  /* 0x0000000000007941 */ /* 0x000fea0003800000 */
.L_x_9749:
[----:B------:R-:W-:-:S03]  /*16570*/  UMOV UR4, 0xffffffff ;  /* 0xffffffff00047882 */ /* 0x000fc60000000000 */
[----:B------:R-:W-:Y:S05]  /*16580*/  BRA.DIV UR4, `(.L_x_9751) ;  /* 0x0000004204047947 */ /* 0x000fea000b800000 */
[----:B0-----:R-:W0:Y:S02]  /*16590*/  S2R R0, SR_TID.X ;  /* 0x0000000000007919 */ /* 0x001e240000002100 */
[----:B0-----:R-:W-:-:S04]  /*165a0*/  SHF.R.U32.HI R0, RZ, 0x5, R0 ;  /* 0x00000005ff007819 */ /* 0x001fc80000011600 */
[----:B------:R-:W-:-:S05]  /*165b0*/  LOP3.LUT R0, R0, 0x3, RZ, 0xc0, !PT ;  /* 0x0000000300007812 */ /* 0x000fca00078ec0ff */
[----:B------:R0:W1:Y:S02]  /*165c0*/  SHFL.IDX PT, R14, R0, RZ, 0x1f ;  /* 0x00001fff000e7589 */ /* 0x00006400000e0000 */
.L_x_9886:
[----:B-1----:R-:W-:Y:S01]  /*165d0*/  ISETP.NE.AND P0, PT, R14, RZ, PT ;  /* 0x000000ff0e00720c */ /* 0x002fe20003f05270 */
[----:B------:R-:W-:-:S12]  /*165e0*/  BSSY B0, `(.L_x_9752) ;  /* 0x000002c000007945 */ /* 0x000fd80003800000 */
[----:B------:R-:W-:Y:S05]  /*165f0*/  @P0 BRA `(.L_x_9753) ;  /* 0x0000000000a80947 */ /* 0x000fea0003800000 */
[----:B------:R-:W-:-:S03]  /*16600*/  UMOV UR4, 0xffffffff ;  /* 0xffffffff00047882 */ /* 0x000fc60000000000 */
[----:B------:R-:W-:Y:S05]  /*16610*/  BRA.DIV UR4, `(.L_x_9754) ;  /* 0x0000004204147947 */ /* 0x000fea000b800000 */
[----:B------:R-:W-:-:S13]  /*16620*/  ELECT P6, URZ, PT ;  /* 0x00000000003f782f */ /* 0x000fda00038c0000 */
.L_x_9889:
[----:B------:R-:W-:Y:S05]  /*16630*/  @!P6 BRA `(.L_x_9753) ;  /* 0x000000000098e947 */ /* 0x000fea0003800000 */
[----:B------:R-:W-:-:S06]  /*16640*/  ULOP3.LUT UR4, UR36, 0x2, URZ, 0xfc, !UPT ;  /* 0x0000000224047892 */ /* 0x000fcc000f8efc3f */
[----:B0-----:R-:W-:-:S05]  /*16650*/  IMAD.U32 R0, RZ, RZ, UR4 ;  /* 0x00000004ff007e24 */ /* 0x001fca000f8e00ff */
[----:B------:R-:W-:-:S13]  /*16660*/  ISETP.NE.AND P0, PT, R0, 0x3, PT ;  /* 0x000000030000780c */ /* 0x000fda0003f05270 */
[----:B------:R-:W-:Y:S05]  /*16670*/  @!P0 BRA `(.L_x_9755) ;  /* 0x0000000000048947 */ /* 0x000fea0003800000 */
[----:B------:R-:W-:Y:S01]  /*16680*/  BPT.TRAP 0x1 ;  /* 0x000000040000795c */ /* 0x000fe20000300000 */
.L_x_9755:
[C---:B------:R-:W-:Y:S01]  /*16690*/  IMAD R5, R33.reuse, 0x8, R4 ;  /* 0x0000000821057824 */ /* 0x040fe200078e0204 */
[----:B------:R-:W-:Y:S01]  /*166a0*/  SHF.L.U32 R0, R36, 0x1f, RZ ;  /* 0x0000001f24007819 */ /* 0x000fe200000006ff */
[----:B------:R-:W-:-:S03]  /*166b0*/  VIADD R33, R33, 0x1 ;  /* 0x0000000121217836 */ /* 0x000fc60000000000 */
[----:B------:R-:W0:Y:S02]  /*166c0*/  SYNCS.PHASECHK.TRANS64.TRYWAIT P1, [R5+URZ+0x22840], R0 ;  /* 0x02284000050075a7 */ /* 0x000e24000802017f */
[----:B------:R-:W-:-:S04]  /*166d0*/  ISETP.NE.AND P2, PT, R33, 0x2, PT ;  /* 0x000000022100780c */ /* 0x000fc80003f45270 */
[----:B------:R-:W-:Y:S01]  /*166e0*/  SEL R3, RZ, 0x1, P2 ;  /* 0x00000001ff037807 */ /* 0x000fe20001000000 */
[----:B0-----:R-:W-:Y:S08]  /*166f0*/  @!P1 BRA `(.L_x_9756) ;  /* 0x0000003c00fc9947 */ /* 0x001ff00003800000 */
.L_x_9890:
[----:B------:R-:W-:Y:S02]  /*16700*/  SEL R33, R33, RZ, P2 ;  /* 0x000000ff21217207 */ /* 0x000fe40001000000 */
[----:B------:R-:W-:Y:S01]  /*16710*/  LOP3.LUT R2, R36, R3, RZ, 0x3c, !PT ;  /* 0x0000000324027212 */ /* 0x000fe200078e3cff */
[----:B------:R-:W-:Y:S06]  /*16720*/  @!P0 BRA `(.L_x_9757) ;  /* 0x0000000000048947 */ /* 0x000fec0003800000 */
[----:B------:R-:W-:Y:S01]  /*16730*/  BPT.TRAP 0x1 ;  /* 0x000000040000795c */ /* 0x000fe20000300000 */
.L_x_9757:
[----:B------:R-:W-:Y:S01]  /*16740*/  IMAD R33, R33, 0x8, R4 ;  /* 0x0000000821217824 */ /* 0x000fe200078e0204 */
[----:B------:R-:W-:-:S04]  /*16750*/  SHF.L.U32 R2, R2, 0x1f, RZ ;  /* 0x0000001f02027819 */ /* 0x000fc800000006ff */
[----:B------:R-:W1:Y:S02]  /*16760*/  SYNCS.PHASECHK.TRANS64.TRYWAIT P1, [R33+URZ+0x22840], R2 ;  /* 0x02284002210075a7 */ /* 0x000e64000802017f */
[----:B-1----:R-:W-:Y:S05]  /*16770*/  @!P1 BRA `(.L_x_9758) ;  /* 0x0000003c00f09947 */ /* 0x002fea0003800000 */
.L_x_9891:
[----:B------:R-:W-:Y:S05]  /*16780*/  @!P0 BRA `(.L_x_9759) ;  /* 0x0000000000048947 */ /* 0x000fea0003800000 */
[----:B------:R-:W-:Y:S01]  /*16790*/  BPT.TRAP 0x1 ;  /* 0x000000040000795c */ /* 0x000fe20000300000 */
.L_x_9759:
[----:B------:R-:W2:Y:S02]  /*167a0*/  SYNCS.PHASECHK.TRANS64.TRYWAIT P1, [R5+URZ+0x22860], R0 ;  /* 0x02286000050075a7 */ /* 0x000ea4000802017f */
[----:B--2---:R-:W-:Y:S05]  /*167b0*/  @!P1 BRA `(.L_x_9760) ;  /* 0x0000003c00f49947 */ /* 0x004fea0003800000 */
.L_x_9892:
[----:B------:R-:W-:Y:S05]  /*167c0*/  @!P0 BRA `(.L_x_9761) ;  /* 0x0000000000048947 */ /* 0x000fea0003800000 */
[----:B------:R-:W-:Y:S01]  /*167d0*/  BPT.TRAP 0x1 ;  /* 0x000000040000795c */ /* 0x000fe20000300000 */
.L_x_9761:
[----:B------:R-:W3:Y:S02]  /*167e0*/  SYNCS.PHASECHK.TRANS64.TRYWAIT P1, [R33+URZ+0x22860], R2 ;  /* 0x02286002210075a7 */ /* 0x000ee4000802017f */
[----:B---3--:R-:W-:Y:S05]  /*167f0*/  @!P1 BRA `(.L_x_9762) ;  /* 0x0000003c00f89947 */ /* 0x008fea0003800000 */
.L_x_9893:
[----:B------:R-:W-:Y:S05]  /*16800*/  @!P0 BRA `(.L_x_9763) ;  /* 0x0000000000048947 */ /* 0x000fea0003800000 */
[----:B------:R-:W-:Y:S01]  /*16810*/  BPT.TRAP 0x1 ;  /* 0x000000040000795c */ /* 0x000fe20000300000 */
.L_x_9763:
[----:B------:R-:W4:Y:S02]  /*16820*/  SYNCS.PHASECHK.TRANS64.TRYWAIT P1, [R5+URZ+0x22880], R0 ;  /* 0x02288000050075a7 */ /* 0x000f24000802017f */
[----:B----4-:R-:W-:Y:S05]  /*16830*/  @!P1 BRA `(.L_x_9764) ;  /* 0x0000003c00fc9947 */ /* 0x010fea0003800000 */
.L_x_9894:
[----:B------:R-:W-:Y:S05]  /*16840*/  @!P0 BRA `(.L_x_9765) ;  /* 0x0000000000048947 */ /* 0x000fea0003800000 */
[----:B------:R-:W-:Y:S01]  /*16850*/  BPT.TRAP 0x1 ;  /* 0x000000040000795c */ /* 0x000fe20000300000 */
.L_x_9765:
[----:B------:R0:W0:Y:S02]  /*16860*/  SYNCS.PHASECHK.TRANS64.TRYWAIT P0, [R33+URZ+0x22880], R2 ;  /* 0x02288002210075a7 */ /* 0x000024000800017f */
[----:B0-----:R-:W-:Y:S05]  /*16870*/  @!P0 NANOSLEEP.SYNCS 0x989680 ;  /* 0x009896800000895d */ /* 0x001fea0003900000 */
[----:B------:R-:W0:Y:S02]  /*16880*/  @!P0 SYNCS.PHASECHK.TRANS64 P0, [R33+URZ+0x22880], R2 ;  /* 0x02288002210085a7 */ /* 0x000e24000800007f */
[----:B0-----:R-:W-:Y:S05]  /*16890*/  @!P0 BRA `(.L_x_9765) ;  /* 0xfffffffc00f08947 */ /* 0x001fea000383ffff */
.L_x_9753:
[----:B------:R-:W-:Y:S05]  /*168a0*/  BSYNC B0 ;  /* 0x0000000000007941 */ /* 0x000fea0003800000 */
.L_x_9752:
[----:B------:R-:W-:Y:S05]  /*168b0*/  EXIT ;  /* 0x000000000000794d */ /* 0x000fea0003800000 */
.L_x_9612:
[----:B0-----:R-:W-:-:S04]  /*168c0*/  IMAD.U32 R3, RZ, RZ, UR43 ;  /* 0x0000002bff037e24 */ /* 0x001fc8000f8e00ff */
[----:B------:R0:W1:Y:S03]  /*168d0*/  SYNCS.PHASECHK.TRANS64.TRYWAIT P1, [R3+URZ+0x22800], R6 ;  /* 0x02280006030075a7 */ /* 0x000066000802017f */
[----:B-1----:R-:W-:Y:S05]  /*168e0*/  @!P1 NANOSLEEP.SYNCS 0x989680 ;  /* 0x009896800000995d */ /* 0x002fea0003900000 */
[----:B------:R-:W1:Y:S02]  /*168f0*/  @!P1 SYNCS.PHASECHK.TRANS64 P1, [R3+URZ+0x22800], R6 ;  /* 0x02280006030095a7 */ /* 0x000e64000802007f */
[----:B-1----:R-:W-:Y:S05]  /*16900*/  @!P1 BRA `(.L_x_9612) ;  /* 0xfffffffc00ec9947 */ /* 0x002fea000383ffff */
[----:B------:R-:W-:Y:S05]  /*16910*/  BRA `(.L_x_9766) ;  /* 0xfffffeb000707947 */ /* 0x000fea000383ffff */
.L_x_9616:
[----:B-1----:R1:W2:Y:S02]  /*16920*/  SYNCS.PHASECHK.TRANS64.TRYWAIT P1, [R2+URZ+0x22830], R3 ;  /* 0x02283003020075a7 */ /* 0x0022a4000802017f */
[----:B--2---:R-:W-:Y:S05]  /*16930*/  @!P1 NANOSLEEP.SYNCS 0x989680 ;  /* 0x009896800000995d */ /* 0x004fea0003900000 */
[----:B------:R-:W2:Y:S02]  /*16940*/  @!P1 SYNCS.PHASECHK.TRANS64 P1, [R2+URZ+0x22830], R3 ;  /* 0x02283003020095a7 */ /* 0x000ea4000802007f */
[----:B--2---:R-:W-:Y:S05]  /*16950*/  @!P1 BRA `(.L_x_9616) ;  /* 0xfffffffc00f09947 */ /* 0x004fea000383ffff */
[----:B------:R-:W-:Y:S05]  /*16960*/  BRA `(.L_x_9615) ;  /* 0xfffffeb0008c7947 */ /* 0x000fea000383ffff */
.L_x_9622:
[----:B-1----:R-:W-:-:S04]  /*16970*/  IMAD.U32 R8, RZ, RZ, UR6 ;  /* 0x00000006ff087e24 */ /* 0x002fc8000f8e00ff */
[----:B------:R1:W2:Y:S03]  /*16980*/  SYNCS.PHASECHK.TRANS64.TRYWAIT P1, [R8+URZ+0x22830], R7 ;  /* 0x02283007080075a7 */ /* 0x0002a6000802017f */
[----:B--2---:R-:W-:Y:S05]  /*16990*/  @!P1 NANOSLEEP.SYNCS 0x989680 ;  /* 0x009896800000995d */ /* 0x004fea0003900000 */
[----:B------:R-:W2:Y:S02]  /*169a0*/  @!P1 SYNCS.PHASECHK.TRANS64 P1, [R8+URZ+0x22830], R7 ;  /* 0x02283007080095a7 */ /* 0x000ea4000802007f */
[----:B--2---:R-:W-:Y:S05]  /*169b0*/  @!P1 BRA `(.L_x_9622) ;  /* 0xfffffffc00ec9947 */ /* 0x004fea000383ffff */
[----:B------:R-:W-:Y:S05]  /*169c0*/  BRA `(.L_x_9619) ;  /* 0xfffffee800ec7947 */ /* 0x000fea000383ffff */
.L_x_9626:
[----:B-1----:R-:W-:-:S04]  /*169d0*/  IMAD.U32 R8, RZ, RZ, UR6 ;  /* 0x00000006ff087e24 */ /* 0x002fc8000f8e00ff */
[----:B------:R1:W2:Y:S03]  /*169e0*/  SYNCS.PHASECHK.TRANS64.TRYWAIT P1, [R8+URZ+0x22850], R7 ;  /* 0x02285007080075a7 */ /* 0x0002a6000802017f */
[----:B--2---:R-:W-:Y:S05]  /*169f0*/  @!P1 NANOSLEEP.SYNCS 0x989680 ;  /* 0x009896800000995d */ /* 0x004fea0003900000 */
[----:B------:R-:W2:Y:S02]  /*16a00*/  @!P1 SYNCS.PHASECHK.TRANS64 P1, [R8+URZ+0x22850], R7 ;  /* 0x02285007080095a7 */ /* 0x000ea4000802007f */
[----:B--2---:R-:W-:Y:S05]  /*16a10*/  @!P1 BRA `(.L_x_9626) ;  /* 0xfffffffc00ec9947 */ /* 0x004fea000383ffff */
[----:B------:R-:W-:Y:S05]  /*16a20*/  BRA `(.L_x_9623) ;  /* 0xfffffef400087947 */ /* 0x000fea000383ffff */
.L_x_9634:
[----:B-1----:R-:W-:-:S04]  /*16a30*/  MOV R8, UR6 ;  /* 0x0000000600087c02 */ /* 0x002fc80008000f00 */
[----:B------:R1:W2:Y:S03]  /*16a40*/  SYNCS.PHASECHK.TRANS64.TRYWAIT P1, [R8+URZ+0x22830], R7 ;  /* 0x02283007080075a7 */ /* 0x0002a6000802017f */
[----:B--2---:R-:W-:Y:S05]  /*16a50*/  @!P1 NANOSLEEP.SYNCS 0x989680 ;  /* 0x009896800000995d */ /* 0x004fea0003900000 */
[----:B------:R-:W2:Y:S02]  /*16a60*/  @!P1 SYNCS.PHASECHK.TRANS64 P1, [R8+URZ+0x22830], R7 ;  /* 0x02283007080095a7 */ /* 0x000ea4000802007f */
[----:B--2---:R-:W-:Y:S05]  /*16a70*/  @!P1 BRA `(.L_x_9634) ;  /* 0xfffffffc00ec9947 */ /* 0x004fea000383ffff */
[----:B------:R-:W-:Y:S05]  /*16a80*/  BRA `(.L_x_9631) ;  /* 0xffffff2800747947 */ /* 0x000fea000383ffff */
.L_x_9638:
[----:B-1----:R-:W-:-:S04]  /*16a90*/  IMAD.U32 R8, RZ, RZ, UR6 ;  /* 0x00000006ff087e24 */ /* 0x002fc8000f8e00ff */
[----:B------:R1:W2:Y:S03]  /*16aa0*/  SYNCS.PHASECHK.TRANS64.TRYWAIT P1, [R8+URZ+0x22850], R7 ;  /* 0x02285007080075a7 */ /* 0x0002a6000802017f */
[----:B--2---:R-:W-:Y:S05]  /*16ab0*/  @!P1 NANOSLEEP.SYNCS 0x989680 ;  /* 0x009896800000995d */ /* 0x004fea0003900000 */
[----:B------:R-:W2:Y:S02]  /*16ac0*/  @!P1 SYNCS.PHASECHK.TRANS64 P1, [R8+URZ+0x22850], R7 ;  /* 0x02285007080095a7 */ /* 0x000ea4000802007f */
[----:B--2---:R-:W-:Y:S05]  /*16ad0*/  @!P1 BRA `(.L_x_9638) ;  /* 0xfffffffc00ec9947 */ /* 0x004fea000383ffff */
[----:B------:R-:W-:Y:S05]  /*16ae0*/  BRA `(.L_x_9635) ;  /* 0xffffff3000847947 */ /* 0x000fea000383ffff */
.L_x_9645:
[----:B-1----:R-:W-:-:S04]  /*16af0*/  IMAD.U32 R5, RZ, RZ, UR9 ;  /* 0x00000009ff057e24 */ /* 0x002fc8000f8e00ff */
[----:B------:R1:W2:Y:S03]  /*16b00*/  SYNCS.PHASECHK.TRANS64.TRYWAIT P1, [R5+URZ+0x22850], R0 ;  /* 0x02285000050075a7 */ /* 0x0002a6000802017f */
[----:B--2---:R-:W-:Y:S05]  /*16b10*/  @!P1 NANOSLEEP.SYNCS 0x989680 ;  /* 0x009896800000995d */ /* 0x004fea0003900000 */
[----:B------:R-:W2:Y:S02]  /*16b20*/  @!P1 SYNCS.PHASECHK.TRANS64 P1, [R5+URZ+0x22850], R0 ;  /* 0x02285000050095a7 */ /* 0x000ea4000802007f */
[----:B--2---:R-:W-:Y:S05]  /*16b30*/  @!P1 BRA `(.L_x_9645) ;  /* 0xfffffffc00ec9947 */ /* 0x004fea000383ffff */
[----:B------:R-:W-:Y:S05]  /*16b40*/  BRA `(.L_x_9644) ;  /* 0xffffff5800dc7947 */ /* 0x000fea000383ffff */
.L_x_9690:
        /* <DEDUP_REMOVED lines=10> */
.L_x_9767:
[----:B------:R-:W-:Y:S05]  /*16bf0*/  BRA `(.L_x_9768) ;  /* 0xffffffa800587947 */ /* 0x000fea000383ffff */
.L_x_9693:
[----:B0-----:R0:W1:Y:S02]  /*16c00*/  SYNCS.PHASECHK.TRANS64.TRYWAIT P0, [R0+URZ+0x22880], R30 ;  /* 0x0228801e000075a7 */ /* 0x001064000800017f */
[----:B-1----:R-:W-:Y:S05]  /*16c10*/  @!P0 NANOSLEEP.SYNCS 0x989680 ;  /* 0x009896800000895d */ /* 0x002fea0003900000 */
[----:B------:R-:W1:Y:S02]  /*16c20*/  @!P0 SYNCS.PHASECHK.TRANS64 P0, [R0+URZ+0x22880], R30 ;  /* 0x0228801e000085a7 */ /* 0x000e64000800007f */
[----:B-1----:R-:W-:Y:S05]  /*16c30*/  @!P0 BRA `(.L_x_9693) ;  /* 0xfffffffc00f08947 */ /* 0x002fea000383ffff */
[----:B------:R-:W-:Y:S05]  /*16c40*/  BRA `(.L_x_9769) ;  /* 0xffffffac00807947 */ /* 0x000fea000383ffff */
.L_x_9694:
        /* <DEDUP_REMOVED lines=8> */
.L_x_9771:
[----:B------:R-:W-:Y:S05]  /*16cd0*/  BSYNC B0 ;  /* 0x0000000000007941 */ /* 0x000fea0003800000 */
.L_x_9770:
        /* <DEDUP_REMOVED lines=14> */
.L_x_9772:
[----:B------:R-:W-:Y:S02]  /*16dc0*/  IMAD.MOV.U32 R13, RZ, RZ, R10 ;  /* 0x000000ffff0d7224 */ /* 0x000fe400078e000a */
[----:B------:R-:W-:Y:S01]  /*16dd0*/  IMAD.MOV.U32 R12, RZ, RZ, 0x1 ;  /* 0x00000001ff0c7424 */ /* 0x000fe200078e00ff */
[----:B------:R-:W-:-:S07]  /*16de0*/  MOV R2, R14 ;  /* 0x0000000e00027202 */ /* 0x000fce0000000f00 */
[----:B------:R-:W-:Y:S05]  /*16df0*/  WARPSYNC.COLLECTIVE R15, `(.L_x_9773) ;  /* 0x000000000f087348 */ /* 0x000fea0003c00000 */
[----:B------:R0:W1:Y:S02]  /*16e00*/  SHFL.IDX P6, R14, R13, R12, R11 ;  /* 0x0000000c0d0e7389 */ /* 0x00006400000c000b */
[----:B01----:R-:W-:Y:S01]  /*16e10*/  ENDCOLLECTIVE ;  /* 0x000000000000791b */ /* 0x003fe20003800000 */
.L_x_9773:
        /* <DEDUP_REMOVED lines=12> */
.L_x_9774:
[----:B------:R-:W-:Y:S02]  /*16ee0*/  IMAD.MOV.U32 R13, RZ, RZ, R10 ;  /* 0x000000ffff0d7224 */ /* 0x000fe400078e000a */
[----:B------:R-:W-:Y:S02]  /*16ef0*/  IMAD.MOV.U32 R12, RZ, RZ, 0x2 ;  /* 0x00000002ff0c7424 */ /* 0x000fe400078e00ff */
[----:B------:R-:W-:-:S07]  /*16f00*/  IMAD.MOV.U32 R2, RZ, RZ, R14 ;  /* 0x000000ffff027224 */ /* 0x000fce00078e000e */
[----:B------:R-:W-:Y:S05]  /*16f10*/  WARPSYNC.COLLECTIVE R15, `(.L_x_9775) ;  /* 0x000000000f087348 */ /* 0x000fea0003c00000 */
[----:B------:R0:W1:Y:S02]  /*16f20*/  SHFL.IDX P6, R14, R13, R12, R11 ;  /* 0x0000000c0d0e7389 */ /* 0x00006400000c000b */
[----:B01----:R-:W-:Y:S01]  /*16f30*/  ENDCOLLECTIVE ;  /* 0x000000000000791b */ /* 0x003fe20003800000 */
.L_x_9775:
[----:B------:R-:W-:-:S04]  /*16f40*/  IADD3 R2, P1, R32, R2, RZ ;  /* 0x0000000220027210 */ /* 0x000fc80007f3e0ff */
[----:B------:R-:W-:Y:S02]  /*16f50*/  IADD3.X R3, RZ, R3, RZ, P1, !PT ;  /* 0x00000003ff037210 */ /* 0x000fe40000ffe4ff */
        /* <DEDUP_REMOVED lines=10> */
.L_x_9776:
[----:B------:R-:W-:Y:S01]  /*17000*/  IMAD.MOV.U32 R13, RZ, RZ, R10 ;  /* 0x000000ffff0d7224 */ /* 0x000fe200078e000a */
[----:B------:R-:W-:Y:S01]  /*17010*/  MOV R12, 0x3 ;  /* 0x00000003000c7802 */ /* 0x000fe20000000f00 */
[----:B------:R-:W-:-:S07]  /*17020*/  IMAD.MOV.U32 R2, RZ, RZ, R14 ;  /* 0x000000ffff027224 */ /* 0x000fce00078e000e */
[----:B------:R-:W-:Y:S05]  /*17030*/  WARPSYNC.COLLECTIVE R15, `(.L_x_9777) ;  /* 0x000000000f087348 */ /* 0x000fea0003c00000 */
[----:B------:R0:W1:Y:S02]  /*17040*/  SHFL.IDX P6, R14, R13, R12, R11 ;  /* 0x0000000c0d0e7389 */ /* 0x00006400000c000b */
[----:B01----:R-:W-:Y:S01]  /*17050*/  ENDCOLLECTIVE ;  /* 0x000000000000791b */ /* 0x003fe20003800000 */
.L_x_9777:
        /* <DEDUP_REMOVED lines=12> */
.L_x_9778:
[----:B------:R-:W-:Y:S02]  /*17120*/  IMAD.MOV.U32 R13, RZ, RZ, R10 ;  /* 0x000000ffff0d7224 */ /* 0x000fe400078e000a */
[----:B------:R-:W-:Y:S02]  /*17130*/  IMAD.MOV.U32 R12, RZ, RZ, 0x4 ;  /* 0x00000004ff0c7424 */ /* 0x000fe400078e00ff */
[----:B------:R-:W-:-:S07]  /*17140*/  IMAD.MOV.U32 R2, RZ, RZ, R14 ;  /* 0x000000ffff027224 */ /* 0x000fce00078e000e */
[----:B------:R-:W-:Y:S05]  /*17150*/  WARPSYNC.COLLECTIVE R15, `(.L_x_9779) ;  /* 0x000000000f087348 */ /* 0x000fea0003c00000 */
[----:B------:R0:W1:Y:S02]  /*17160*/  SHFL.IDX P6, R14, R13, R12, R11 ;  /* 0x0000000c0d0e7389 */ /* 0x00006400000c000b */
[----:B01----:R-:W-:Y:S01]  /*17170*/  ENDCOLLECTIVE ;  /* 0x000000000000791b */ /* 0x003fe20003800000 */
.L_x_9779:
        /* <DEDUP_REMOVED lines=12> */
.L_x_9780:
[----:B------:R-:W-:Y:S02]  /*17240*/  IMAD.MOV.U32 R13, RZ, RZ, R10 ;  /* 0x000000ffff0d7224 */ /* 0x000fe400078e000a */
[----:B------:R-:W-:Y:S02]  /*17250*/  IMAD.MOV.U32 R12, RZ, RZ, 0x5 ;  /* 0x00000005ff0c7424 */ /* 0x000fe400078e00ff */
[----:B------:R-:W-:-:S07]  /*17260*/  IMAD.MOV.U32 R2, RZ, RZ, R14 ;  /* 0x000000ffff027224 */ /* 0x000fce00078e000e */
[----:B------:R-:W-:Y:S05]  /*17270*/  WARPSYNC.COLLECTIVE R15, `(.L_x_9781) ;  /* 0x000000000f087348 */ /* 0x000fea0003c00000 */
[----:B------:R0:W1:Y:S02]  /*17280*/  SHFL.IDX P6, R14, R13, R12, R11 ;  /* 0x0000000c0d0e7389 */ /* 0x00006400000c000b */
[----:B01----:R-:W-:Y:S01]  /*17290*/  ENDCOLLECTIVE ;  /* 0x000000000000791b */ /* 0x003fe20003800000 */
.L_x_9781:
        /* <DEDUP_REMOVED lines=12> */
.L_x_9782:
[----:B------:R-:W-:Y:S02]  /*17360*/  IMAD.MOV.U32 R13, RZ, RZ, R10 ;  /* 0x000000ffff0d7224 */ /* 0x000fe400078e000a */
[----:B------:R-:W-:Y:S02]  /*17370*/  IMAD.MOV.U32 R12, RZ, RZ, 0x6 ;  /* 0x00000006ff0c7424 */ /* 0x000fe400078e00ff */
[----:B------:R-:W-:-:S07]  /*17380*/  IMAD.MOV.U32 R2, RZ, RZ, R14 ;  /* 0x000000ffff027224 */ /* 0x000fce00078e000e */
[----:B------:R-:W-:Y:S05]  /*17390*/  WARPSYNC.COLLECTIVE R15, `(.L_x_9783) ;  /* 0x000000000f087348 */ /* 0x000fea0003c00000 */
[----:B------:R0:W1:Y:S02]  /*173a0*/  SHFL.IDX P6, R14, R13, R12, R11 ;  /* 0x0000000c0d0e7389 */ /* 0x00006400000c000b */
[----:B01----:R-:W-:Y:S01]  /*173b0*/  ENDCOLLECTIVE ;  /* 0x000000000000791b */ /* 0x003fe20003800000 */
.L_x_9783:
        /* <DEDUP_REMOVED lines=12> */
.L_x_9784:
[----:B------:R-:W-:Y:S01]  /*17480*/  IMAD.MOV.U32 R13, RZ, RZ, R10 ;  /* 0x000000ffff0d7224 */ /* 0x000fe200078e000a */
[----:B------:R-:W-:Y:S01]  /*17490*/  MOV R12, 0x7 ;  /* 0x00000007000c7802 */ /* 0x000fe20000000f00 */
[----:B------:R-:W-:-:S07]  /*174a0*/  IMAD.MOV.U32 R2, RZ, RZ, R14 ;  /* 0x000000ffff027224 */ /* 0x000fce00078e000e */
[----:B------:R-:W-:Y:S05]  /*174b0*/  WARPSYNC.COLLECTIVE R15, `(.L_x_9785) ;  /* 0x000000000f087348 */ /* 0x000fea0003c00000 */
[----:B------:R0:W1:Y:S02]  /*174c0*/  SHFL.IDX P6, R14, R13, R12, R11 ;  /* 0x0000000c0d0e7389 */ /* 0x00006400000c000b */
[----:B01----:R-:W-:Y:S01]  /*174d0*/  ENDCOLLECTIVE ;  /* 0x000000000000791b */ /* 0x003fe20003800000 */
.L_x_9785:
        /* <DEDUP_REMOVED lines=12> */
.L_x_9786:
[----:B------:R-:W-:Y:S02]  /*175a0*/  IMAD.MOV.U32 R13, RZ, RZ, R21 ;  /* 0x000000ffff0d7224 */ /* 0x000fe400078e0015 */
[----:B------:R-:W-:Y:S02]  /*175b0*/  IMAD.MOV.U32 R12, RZ, RZ, RZ ;  /* 0x000000ffff0c7224 */ /* 0x000fe400078e00ff */
[----:B------:R-:W-:-:S07]  /*175c0*/  IMAD.MOV.U32 R2, RZ, RZ, R14 ;  /* 0x000000ffff027224 */ /* 0x000fce00078e000e */
[----:B------:R-:W-:Y:S05]  /*175d0*/  WARPSYNC.COLLECTIVE R15, `(.L_x_9787) ;  /* 0x000000000f087348 */ /* 0x000fea0003c00000 */
[----:B------:R0:W1:Y:S02]  /*175e0*/  SHFL.IDX P6, R14, R13, R12, R11 ;  /* 0x0000000c0d0e7389 */ /* 0x00006400000c000b */
[----:B01----:R-:W-:Y:S01]  /*175f0*/  ENDCOLLECTIVE ;  /* 0x000000000000791b */ /* 0x003fe20003800000 */
.L_x_9787:
        /* <DEDUP_REMOVED lines=12> */
.L_x_9788:
[----:B------:R-:W-:Y:S02]  /*176c0*/  IMAD.MOV.U32 R13, RZ, RZ, R21 ;  /* 0x000000ffff0d7224 */ /* 0x000fe400078e0015 */
[----:B------:R-:W-:Y:S02]  /*176d0*/  IMAD.MOV.U32 R12, RZ, RZ, 0x1 ;  /* 0x00000001ff0c7424 */ /* 0x000fe400078e00ff */
[----:B------:R-:W-:-:S07]  /*176e0*/  IMAD.MOV.U32 R2, RZ, RZ, R14 ;  /* 0x000000ffff027224 */ /* 0x000fce00078e000e */
[----:B------:R-:W-:Y:S05]  /*176f0*/  WARPSYNC.COLLECTIVE R15, `(.L_x_9789) ;  /* 0x000000000f087348 */ /* 0x000fea0003c00000 */
[----:B------:R0:W1:Y:S02]  /*17700*/  SHFL.IDX P6, R14, R13, R12, R11 ;  /* 0x0000000c0d0e7389 */ /* 0x00006400000c000b */
[----:B01----:R-:W-:Y:S01]  /*17710*/  ENDCOLLECTIVE ;  /* 0x000000000000791b */ /* 0x003fe20003800000 */
.L_x_9789:
        /* <DEDUP_REMOVED lines=13> */
.L_x_9790:
        /* <DEDUP_REMOVED lines=15> */
.L_x_9699:
[----:B--2---:R2:W3:Y:S02]  /*178e0*/  SYNCS.PHASECHK.TRANS64.TRYWAIT P0, [R0+URZ+0x22840], R30 ;  /* 0x0228401e000075a7 */ /* 0x0044e4000800017f */
[----:B---3--:R-:W-:Y:S05]  /*178f0*/  @!P0 NANOSLEEP.SYNCS 0x989680 ;  /* 0x009896800000895d */ /* 0x008fea0003900000 */
[----:B------:R-:W3:Y:S02]  /*17900*/  @!P0 SYNCS.PHASECHK.TRANS64 P0, [R0+URZ+0x22840], R30 ;  /* 0x0228401e000085a7 */ /* 0x000ee4000800007f */
[----:B---3--:R-:W-:Y:S05]  /*17910*/  @!P0 BRA `(.L_x_9699) ;  /* 0xfffffffc00f08947 */ /* 0x008fea000383ffff */
[----:B------:R-:W-:Y:S05]  /*17920*/  BRA `(.L_x_9792) ;  /* 0xffffffa800ac7947 */ /* 0x000fea000383ffff */
.L_x_9700:
[----:B------:R-:W-:Y:S01]  /*17930*/  BSSY B0, `(.L_x_9793) ;  /* 0x0000008000007945 */ /* 0x000fe20003800000 */
[----:B------:R-:W-:Y:S01]  /*17940*/  MOV R13, R7 ;  /* 0x00000007000d7202 */ /* 0x000fe20000000f00 */
[----:B------:R-:W-:Y:S02]  /*17950*/  IMAD.MOV.U32 R12, RZ, RZ, RZ ;  /* 0x000000ffff0c7224 */ /* 0x000fe400078e00ff */
[----:B------:R-:W-:Y:S02]  /*17960*/  IMAD.MOV.U32 R11, RZ, RZ, 0x181f ;  /* 0x0000181fff0b7424 */ /* 0x000fe400078e00ff */
[----:B------:R-:W-:-:S07]  /*17970*/  IMAD.MOV.U32 R15, RZ, RZ, -0x1 ;  /* 0xffffffffff0f7424 */ /* 0x000fce00078e00ff */
[----:B012---:R-:W-:Y:S05]  /*17980*/  WARPSYNC.COLLECTIVE R15, `(.L_x_9794) ;  /* 0x000000000f087348 */ /* 0x007fea0003c00000 */
[----:B------:R3:W4:Y:S02]  /*17990*/  SHFL.IDX P6, R14, R13, R12, R11 ;  /* 0x0000000c0d0e7389 */ /* 0x00072400000c000b */
[----:B01234-:R-:W-:Y:S01]  /*179a0*/  ENDCOLLECTIVE ;  /* 0x000000000000791b */ /* 0x01ffe20003800000 */
.L_x_9794:
[----:B------:R-:W-:Y:S05]  /*179b0*/  BSYNC B0 ;  /* 0x0000000000007941 */ /* 0x000fea0003800000 */
.L_x_9793:
        /* <DEDUP_REMOVED lines=8> */
.L_x_9795:
        /* <DEDUP_REMOVED lines=13> */
.L_x_9796:
[----:B------:R-:W-:Y:S02]  /*17b10*/  IMAD.MOV.U32 R13, RZ, RZ, R8 ;  /* 0x000000ffff0d7224 */ /* 0x000fe400078e0008 */
[----:B------:R-:W-:-:S07]  /*17b20*/  IMAD.MOV.U32 R2, RZ, RZ, R14 ;  /* 0x000000ffff027224 */ /* 0x000fce00078e000e */
[----:B------:R-:W-:Y:S05]  /*17b30*/  WARPSYNC.COLLECTIVE R15, `(.L_x_9797) ;  /* 0x000000000f087348 */ /* 0x000fea0003c00000 */
[----:B------:R0:W1:Y:S02]  /*17b40*/  SHFL.IDX P6, R14, R13, R12, R11 ;  /* 0x0000000c0d0e7389 */ /* 0x00006400000c000b */
[----:B01----:R-:W-:Y:S01]  /*17b50*/  ENDCOLLECTIVE ;  /* 0x000000000000791b */ /* 0x003fe20003800000 */
.L_x_9797:
        /* <DEDUP_REMOVED lines=13> */
.L_x_9798:
[----:B------:R-:W-:Y:S02]  /*17c30*/  IMAD.MOV.U32 R13, RZ, RZ, R8 ;  /* 0x000000ffff0d7224 */ /* 0x000fe400078e0008 */
[----:B------:R-:W-:-:S07]  /*17c40*/  IMAD.MOV.U32 R2, RZ, RZ, R14 ;  /* 0x000000ffff027224 */ /* 0x000fce00078e000e */
[----:B------:R-:W-:Y:S05]  /*17c50*/  WARPSYNC.COLLECTIVE R15, `(.L_x_9799) ;  /* 0x000000000f087348 */ /* 0x000fea0003c00000 */
[----:B------:R0:W1:Y:S02]  /*17c60*/  SHFL.IDX P6, R14, R13, R12, R11 ;  /* 0x0000000c0d0e7389 */ /* 0x00006400000c000b */
[----:B01----:R-:W-:Y:S01]  /*17c70*/  ENDCOLLECTIVE ;  /* 0x000000000000791b */ /* 0x003fe20003800000 */
.L_x_9799:
[----:B------:R-:W-:Y:S01]  /*17c80*/  MOV R13, R7 ;  /* 0x00000007000d7202 */ /* 0x000fe20000000f00 */
[----:B------:R-:W-:Y:S01]  /*17c90*/  IMAD.MOV.U32 R12, RZ, RZ, 0x3 ;  /* 0x00000003ff0c7424 */ /* 0x000fe200078e00ff */
[----:B------:R-:W-:-:S13]  /*17ca0*/  @P5 IADD3 R9, P0, R32, R14, RZ ;  /* 0x0000000e20095210 */ /* 0x000fda0007f1e0ff */
[----:B------:R-:W-:Y:S05]  /*17cb0*/  WARPSYNC.COLLECTIVE R15, `(.L_x_9800) ;  /* 0x000000000f087348 */ /* 0x000fea0003c00000 */
[----:B------:R0:W1:Y:S02]  /*17cc0*/  SHFL.IDX P6, R14, R13, R12, R11 ;  /* 0x0000000c0d0e7389 */ /* 0x00006400000c000b */
[----:B01----:R-:W-:Y:S01]  /*17cd0*/  ENDCOLLECTIVE ;  /* 0x000000000000791b */ /* 0x003fe20003800000 */
.L_x_9800:
        /* <DEDUP_REMOVED lines=13> */
.L_x_9801:
[----:B------:R-:W-:Y:S01]  /*17db0*/  IMAD.MOV.U32 R13, RZ, RZ, R7 ;  /* 0x000000ffff0d7224 */ /* 0x000fe200078e0007 */
[----:B------:R-:W-:Y:S02]  /*17dc0*/  MOV R12, 0x4 ;  /* 0x00000004000c7802 */ /* 0x000fe40000000f00 */
[----:B------:R-:W-:-:S13]  /*17dd0*/  @P4 IADD3 R9, P0, R32, R14, RZ ;  /* 0x0000000e20094210 */ /* 0x000fda0007f1e0ff */
[----:B------:R-:W-:Y:S05]  /*17de0*/  WARPSYNC.COLLECTIVE R15, `(.L_x_9802) ;  /* 0x000000000f087348 */ /* 0x000fea0003c00000 */
[----:B------:R0:W1:Y:S02]  /*17df0*/  SHFL.IDX P6, R14, R13, R12, R11 ;  /* 0x0000000c0d0e7389 */ /* 0x00006400000c000b */
[----:B01----:R-:W-:Y:S01]  /*17e00*/  ENDCOLLECTIVE ;  /* 0x000000000000791b */ /* 0x003fe20003800000 */
.L_x_9802:
        /* <DEDUP_REMOVED lines=13> */
.L_x_9803:
[----:B------:R-:W-:Y:S02]  /*17ee0*/  IMAD.MOV.U32 R13, RZ, RZ, R7 ;  /* 0x000000ffff0d7224 */ /* 0x000fe400078e0007 */
[----:B------:R-:W-:Y:S01]  /*17ef0*/  IMAD.MOV.U32 R12, RZ, RZ, 0x5 ;  /* 0x00000005ff0c7424 */ /* 0x000fe200078e00ff */
[----:B------:R-:W-:-:S13]  /*17f00*/  @P4 IADD3 R9, P0, R32, R14, RZ ;  /* 0x0000000e20094210 */ /* 0x000fda0007f1e0ff */
[----:B------:R-:W-:Y:S05]  /*17f10*/  WARPSYNC.COLLECTIVE R15, `(.L_x_9804) ;  /* 0x000000000f087348 */ /* 0x000fea0003c00000 */
[----:B------:R0:W1:Y:S02]  /*17f20*/  SHFL.IDX P6, R14, R13, R12, R11 ;  /* 0x0000000c0d0e7389 */ /* 0x00006400000c000b */
[----:B01----:R-:W-:Y:S01]  /*17f30*/  ENDCOLLECTIVE ;  /* 0x000000000000791b */ /* 0x003fe20003800000 */
.L_x_9804:
        /* <DEDUP_REMOVED lines=13> */
.L_x_9805:
[----:B------:R-:W-:Y:S02]  /*18010*/  IMAD.MOV.U32 R13, RZ, RZ, R7 ;  /* 0x000000ffff0d7224 */ /* 0x000fe400078e0007 */
[----:B------:R-:W-:Y:S01]  /*18020*/  IMAD.MOV.U32 R12, RZ, RZ, 0x6 ;  /* 0x00000006ff0c7424 */ /* 0x000fe200078e00ff */
[----:B------:R-:W-:-:S13]  /*18030*/  @P5 IADD3 R9, P0, R32, R14, RZ ;  /* 0x0000000e20095210 */ /* 0x000fda0007f1e0ff */
[----:B------:R-:W-:Y:S05]  /*18040*/  WARPSYNC.COLLECTIVE R15, `(.L_x_9806) ;  /* 0x000000000f087348 */ /* 0x000fea0003c00000 */
[----:B------:R0:W1:Y:S02]  /*18050*/  SHFL.IDX P6, R14, R13, R12, R11 ;  /* 0x0000000c0d0e7389 */ /* 0x00006400000c000b */
[----:B01----:R-:W-:Y:S01]  /*18060*/  ENDCOLLECTIVE ;  /* 0x000000000000791b */ /* 0x003fe20003800000 */
.L_x_9806:
[----:B------:R-:W-:Y:S02]  /*18070*/  @P5 IMAD.X R10, RZ, RZ, R2, P0 ;  /* 0x000000ffff0a5224 */ /* 0x000fe400000e0602 */
[----:B------:R-:W-:Y:S02]  /*18080*/  @P5 IMAD.MOV.U32 R2, RZ, RZ, R9 ;  /* 0x000000ffff025224 */ /* 0x000fe400078e0009 */
[----:B------:R-:W-:-:S05]  /*18090*/  @P5 IMAD.MOV.U32 R3, RZ, RZ, R10 ;  /* 0x000000ffff035224 */ /* 0x000fca00078e000a */
[----:B------:R-:W-:Y:S01]  /*180a0*/  @!PT LDS RZ, [RZ] ;  /* 0x00000000fffff984 */ /* 0x000fe20000000800 */
[----:B------:R-:W-:Y:S01]  /*180b0*/  @!PT LDS RZ, [RZ] ;  /* 0x00000000fffff984 */ /* 0x000fe20000000800 */
[----:B------:R-:W-:Y:S01]  /*180c0*/  @!PT LDS RZ, [RZ] ;  /* 0x00000000fffff984 */ /* 0x000fe20000000800 */
[----:B------:R0:W-:Y:S01]  /*180d0*/  @P5 LDGSTS.E.BYPASS.LTC128B.128 [R4+0x1ac00], desc[UR52][R2.64], !P2 ;  /* 0x1ac0000002045fae */ /* 0x0001e2000d101d74 */
[----:B------:R-:W-:Y:S01]  /*180e0*/  MOV R13, R8 ;  /* 0x00000008000d7202 */ /* 0x000fe20000000f00 */
[----:B0-----:R-:W-:-:S07]  /*180f0*/  IMAD.MOV.U32 R2, RZ, RZ, R14 ;  /* 0x000000ffff027224 */ /* 0x001fce00078e000e */
[----:B------:R-:W-:Y:S05]  /*18100*/  WARPSYNC.COLLECTIVE R15, `(.L_x_9807) ;  /* 0x000000000f087348 */ /* 0x000fea0003c00000 */
[----:B------:R0:W1:Y:S02]  /*18110*/  SHFL.IDX P6, R14, R13, R12, R11 ;  /* 0x0000000c0d0e7389 */ /* 0x00006400000c000b */
[----:B01----:R-:W-:Y:S01]  /*18120*/  ENDCOLLECTIVE ;  /* 0x000000000000791b */ /* 0x003fe20003800000 */
.L_x_9807:
[----:B------:R-:W-:Y:S02]  /*18130*/  IMAD.MOV.U32 R13, RZ, RZ, R7 ;  /* 0x000000ffff0d7224 */ /* 0x000fe400078e0007 */
[----:B------:R-:W-:Y:S01]  /*18140*/  IMAD.MOV.U32 R12, RZ, RZ, 0x7 ;  /* 0x00000007ff0c7424 */ /* 0x000fe200078e00ff */
[----:B------:R-:W-:-:S13]  /*18150*/  @P4 IADD3 R9, P0, R32, R14, RZ ;  /* 0x0000000e20094210 */ /* 0x000fda0007f1e0ff */
[----:B------:R-:W-:Y:S05]  /*18160*/  WARPSYNC.COLLECTIVE R15, `(.L_x_9808) ;  /* 0x000000000f087348 */ /* 0x000fea0003c00000 */
[----:B------:R0:W1:Y:S02]  /*18170*/  SHFL.IDX P6, R14, R13, R12, R11 ;  /* 0x0000000c0d0e7389 */ /* 0x00006400000c000b */
[----:B01----:R-:W-:Y:S01]  /*18180*/  ENDCOLLECTIVE ;  /* 0x000000000000791b */ /* 0x003fe20003800000 */
.L_x_9808:
        /* <DEDUP_REMOVED lines=12> */
.L_x_9809:
[----:B------:R-:W-:Y:S02]  /*18250*/  IMAD.MOV.U32 R13, RZ, RZ, R6 ;  /* 0x000000ffff0d7224 */ /* 0x000fe400078e0006 */
[----:B------:R-:W-:Y:S01]  /*18260*/  IMAD.MOV.U32 R12, RZ, RZ, RZ ;  /* 0x000000ffff0c7224 */ /* 0x000fe200078e00ff */
[----:B------:R-:W-:-:S04]  /*18270*/  @P3 IADD3 R14, P0, R32, R14, RZ ;  /* 0x0000000e200e3210 */ /* 0x000fc80007f1e0ff */
[----:B------:R-:W-:Y:S01]  /*18280*/  @P3 IADD3.X R9, RZ, R7, RZ, P0, !PT ;  /* 0x00000007ff093210 */ /* 0x000fe200007fe4ff */
[----:B------:R-:W-:-:S08]  /*18290*/  @P3 IMAD.MOV.U32 R2, RZ, RZ, R14 ;  /* 0x000000ffff023224 */ /* 0x000fd000078e000e */
[----:B------:R-:W-:Y:S05]  /*182a0*/  WARPSYNC.COLLECTIVE R15, `(.L_x_9810) ;  /* 0x000000000f087348 */ /* 0x000fea0003c00000 */
[----:B------:R0:W1:Y:S02]  /*182b0*/  SHFL.IDX P6, R14, R13, R12, R11 ;  /* 0x0000000c0d0e7389 */ /* 0x00006400000c000b */
[----:B01----:R-:W-:Y:S01]  /*182c0*/  ENDCOLLECTIVE ;  /* 0x000000000000791b */ /* 0x003fe20003800000 */
.L_x_9810:
        /* <DEDUP_REMOVED lines=10> */
.L_x_9811:
        /* <DEDUP_REMOVED lines=8> */
.L_x_9812:
        /* <DEDUP_REMOVED lines=10> */
.L_x_9813:
[----:B------:R-:W-:Y:S05]  /*18490*/  BRA `(.L_x_9814) ;  /* 0xffffffa400707947 */ /* 0x000fea000383ffff */
.L_x_9705:
[----:B------:R-:W-:Y:S01]  /*184a0*/  IMAD.MOV.U32 R13, RZ, RZ, R5 ;  /* 0x000000ffff0d7224 */ /* 0x000fe200078e0005 */
[----:B------:R-:W-:Y:S01]  /*184b0*/  MOV R11, 0x181f ;  /* 0x0000181f000b7802 */ /* 0x000fe20000000f00 */
[----:B------:R-:W-:Y:S02]  /*184c0*/  IMAD.MOV.U32 R12, RZ, RZ, RZ ;  /* 0x000000ffff0c7224 */ /* 0x000fe400078e00ff */
[----:B------:R-:W-:Y:S02]  /*184d0*/  IMAD.MOV.U32 R15, RZ, RZ, -0x1 ;  /* 0xffffffffff0f7424 */ /* 0x000fe400078e00ff */
[----:B------:R-:W-:Y:S02]  /*184e0*/  IMAD R4, R4, UR41, RZ ;  /* 0x0000002904047c24 */ /* 0x000fe4000f8e02ff */
[----:B------:R-:W-:-:S07]  /*184f0*/  IMAD R17, R17, 0x80, R10 ;  /* 0x0000008011117824 */ /* 0x000fce00078e020a */
[----:B-----5:R-:W-:Y:S05]  /*18500*/  WARPSYNC.COLLECTIVE R15, `(.L_x_9815) ;  /* 0x000000000f087348 */ /* 0x020fea0003c00000 */
[----:B------:R0:W1:Y:S02]  /*18510*/  SHFL.IDX P6, R14, R13, R12, R11 ;  /* 0x0000000c0d0e7389 */ /* 0x00006400000c000b */
[----:B01---5:R-:W-:Y:S01]  /*18520*/  ENDCOLLECTIVE ;  /* 0x000000000000791b */ /* 0x023fe20003800000 */
.L_x_9815:
[C---:B------:R-:W-:Y:S01]  /*18530*/  VIADD R7, R17.reuse, 0x10 ;  /* 0x0000001011077836 */ /* 0x040fe20000000000 */
[----:B------:R-:W-:Y:S01]  /*18540*/  ISETP.GE.AND P2, PT, R17, R4, PT ;  /* 0x000000041100720c */ /* 0x000fe20003f46270 */
[----:B------:R-:W-:Y:S02]  /*18550*/  IMAD.MOV.U32 R13, RZ, RZ, R0 ;  /* 0x000000ffff0d7224 */ /* 0x000fe400078e0000 */
[----:B------:R-:W-:-:S10]  /*18560*/  IMAD.MOV.U32 R2, RZ, RZ, R14 ;  /* 0x000000ffff027224 */ /* 0x000fd400078e000e */
[----:B------:R-:W-:Y:S05]  /*18570*/  WARPSYNC.COLLECTIVE R15, `(.L_x_9816) ;  /* 0x000000000f087348 */ /* 0x000fea0003c00000 */
[----:B------:R0:W1:Y:S02]  /*18580*/  SHFL.IDX P6, R14, R13, R12, R11 ;  /* 0x0000000c0d0e7389 */ /* 0x00006400000c000b */
[----:B01----:R-:W-:Y:S01]  /*18590*/  ENDCOLLECTIVE ;  /* 0x000000000000791b */ /* 0x003fe20003800000 */
.L_x_9816:
[----:B------:R-:W-:Y:S01]  /*185a0*/  MOV R13, R5 ;  /* 0x00000005000d7202 */ /* 0x000fe20000000f00 */
[----:B------:R-:W-:Y:S01]  /*185b0*/  IMAD.MOV.U32 R12, RZ, RZ, 0x1 ;  /* 0x00000001ff0c7424 */ /* 0x000fe200078e00ff */
[----:B------:R-:W-:-:S05]  /*185c0*/  @!P2 IADD3 R14, P1, R32, R14, RZ ;  /* 0x0000000e200ea210 */ /* 0x000fca0007f3e0ff */
[----:B------:R-:W-:Y:S02]  /*185d0*/  @!P2 IMAD.X R3, RZ, RZ, R2, P1 ;  /* 0x000000ffff03a224 */ /* 0x000fe400008e0602 */
[----:B------:R-:W-:-:S07]  /*185e0*/  @!P2 IMAD.MOV.U32 R2, RZ, RZ, R14 ;  /* 0x000000ffff02a224 */ /* 0x000fce00078e000e */
[----:B------:R-:W-:Y:S05]  /*185f0*/  WARPSYNC.COLLECTIVE R15, `(.L_x_9817) ;  /* 0x000000000f087348 */ /* 0x000fea0003c00000 */
[----:B------:R0:W1:Y:S02]  /*18600*/  SHFL.IDX P6, R14, R13, R12, R11 ;  /* 0x0000000c0d0e7389 */ /* 0x00006400000c000b */
[----:B01----:R-:W-:Y:S01]  /*18610*/  ENDCOLLECTIVE ;  /* 0x000000000000791b */ /* 0x003fe20003800000 */
.L_x_9817:
[----:B------:R-:W-:Y:S01]  /*18620*/  @!PT LDS RZ, [RZ] ;  /* 0x00000000fffff984 */ /* 0x000fe20000000800 */
[----:B------:R-:W-:Y:S01]  /*18630*/  @!PT LDS RZ, [RZ] ;  /* 0x00000000fffff984 */ /* 0x000fe20000000800 */
[----:B------:R-:W-:Y:S01]  /*18640*/  @!PT LDS RZ, [RZ] ;  /* 0x00000000fffff984 */ /* 0x000fe20000000800 */
[----:B------:R0:W-:Y:S01]  /*18650*/  @!P2 LDGSTS.E.BYPASS.LTC128B.128 [R8+0x14400], desc[UR52][R2.64], !P0 ;  /* 0x144000000208afae */ /* 0x0001e2000c101d74 */
[----:B------:R-:W-:Y:S01]  /*18660*/  ISETP.GE.AND P2, PT, R7, R4, PT ;  /* 0x000000040700720c */ /* 0x000fe20003f46270 */
[----:B------:R-:W-:Y:S02]  /*18670*/  VIADD R7, R17, 0x20 ;  /* 0x0000002011077836 */ /* 0x000fe40000000000 */
[----:B------:R-:W-:Y:S02]  /*18680*/  IMAD.MOV.U32 R13, RZ, RZ, R0 ;  /* 0x000000ffff0d7224 */ /* 0x000fe400078e0000 */
[----:B------:R-:W-:-:S08]  /*18690*/  IMAD.MOV.U32 R6, RZ, RZ, R14 ;  /* 0x000000ffff067224 */ /* 0x000fd000078e000e */
[----:B0-----:R-:W-:Y:S05]  /*186a0*/  WARPSYNC.COLLECTIVE R15, `(.L_x_9818) ;  /* 0x000000000f087348 */ /* 0x001fea0003c00000 */
[----:B------:R1:W2:Y:S02]  /*186b0*/  SHFL.IDX P6, R14, R13, R12, R11 ;  /* 0x0000000c0d0e7389 */ /* 0x0002a400000c000b */
[----:B012---:R-:W-:Y:S01]  /*186c0*/  ENDCOLLECTIVE ;  /* 0x000000000000791b */ /* 0x007fe20003800000 */
.L_x_9818:
[----:B------:R-:W-:Y:S02]  /*186d0*/  IMAD.MOV.U32 R13, RZ, RZ, R5 ;  /* 0x000000ffff0d7224 */ /* 0x000fe400078e0005 */
[----:B------:R-:W-:Y:S01]  /*186e0*/  IMAD.MOV.U32 R12, RZ, RZ, 0x2 ;  /* 0x00000002ff0c7424 */ /* 0x000fe200078e00ff */
[----:B------:R-:W-:-:S13]  /*186f0*/  @!P2 IADD3 R2, P1, R32, R14, RZ ;  /* 0x0000000e2002a210 */ /* 0x000fda0007f3e0ff */
[----:B------:R-:W-:Y:S05]  /*18700*/  WARPSYNC.COLLECTIVE R15, `(.L_x_9819) ;  /* 0x000000000f087348 */ /* 0x000fea0003c00000 */
[----:B------:R0:W1:Y:S02]  /*18710*/  SHFL.IDX P6, R14, R13, R12, R11 ;  /* 0x0000000c0d0e7389 */ /* 0x00006400000c000b */
[----:B01----:R-:W-:Y:S01]  /*18720*/  ENDCOLLECTIVE ;  /* 0x000000000000791b */ /* 0x003fe20003800000 */
.L_x_9819:
        /* <DEDUP_REMOVED lines=12> */
.L_x_9820:
[----:B------:R-:W-:Y:S02]  /*187f0*/  IMAD.MOV.U32 R13, RZ, RZ, R5 ;  /* 0x000000ffff0d7224 */ /* 0x000fe400078e0005 */
[----:B------:R-:W-:Y:S01]  /*18800*/  IMAD.MOV.U32 R12, RZ, RZ, 0x3 ;  /* 0x00000003ff0c7424 */ /* 0x000fe200078e00ff */
[----:B------:R-:W-:-:S13]  /*18810*/  @!P2 IADD3 R2, P1, R32, R14, RZ ;  /* 0x0000000e2002a210 */ /* 0x000fda0007f3e0ff */
[----:B------:R-:W-:Y:S05]  /*18820*/  WARPSYNC.COLLECTIVE R15, `(.L_x_9821) ;  /* 0x000000000f087348 */ /* 0x000fea0003c00000 */
[----:B------:R0:W1:Y:S02]  /*18830*/  SHFL.IDX P6, R14, R13, R12, R11 ;  /* 0x0000000c0d0e7389 */ /* 0x00006400000c000b */
[----:B01----:R-:W-:Y:S01]  /*18840*/  ENDCOLLECTIVE ;  /* 0x000000000000791b */ /* 0x003fe20003800000 */
.L_x_9821:
[----:B------:R-:W-:-:S05]  /*18850*/  @!P2 IMAD.X R3, RZ, RZ, R6, P1 ;  /* 0x000000ffff03a224 */ /* 0x000fca00008e0606 */
        /* <DEDUP_REMOVED lines=11> */
.L_x_9822:
[----:B------:R-:W-:Y:S02]  /*18910*/  IMAD.MOV.U32 R13, RZ, RZ, R5 ;  /* 0x000000ffff0d7224 */ /* 0x000fe400078e0005 */
[----:B------:R-:W-:Y:S01]  /*18920*/  IMAD.MOV.U32 R12, RZ, RZ, 0x4 ;  /* 0x00000004ff0c7424 */ /* 0x000fe200078e00ff */
[----:B------:R-:W-:-:S13]  /*18930*/  @!P2 IADD3 R2, P1, R32, R14, RZ ;  /* 0x0000000e2002a210 */ /* 0x000fda0007f3e0ff */
[----:B------:R-:W-:Y:S05]  /*18940*/  WARPSYNC.COLLECTIVE R15, `(.L_x_9823) ;  /* 0x000000000f087348 */ /* 0x000fea0003c00000 */
[----:B------:R0:W1:Y:S02]  /*18950*/  SHFL.IDX P6, R14, R13, R12, R11 ;  /* 0x0000000c0d0e7389 */ /* 0x00006400000c000b */
[----:B01----:R-:W-:Y:S01]  /*18960*/  ENDCOLLECTIVE ;  /* 0x000000000000791b */ /* 0x003fe20003800000 */
.L_x_9823:
[----:B------:R-:W-:-:S05]  /*18970*/  @!P2 IADD3.X R3, RZ, R6, RZ, P1, !PT ;  /* 0x00000006ff03a210 */ /* 0x000fca0000ffe4ff */
        /* <DEDUP_REMOVED lines=11> */
.L_x_9824:
[----:B------:R-:W-:Y:S01]  /*18a30*/  MOV R13, R5 ;  /* 0x00000005000d7202 */ /* 0x000fe20000000f00 */
[----:B------:R-:W-:Y:S01]  /*18a40*/  IMAD.MOV.U32 R12, RZ, RZ, 0x5 ;  /* 0x00000005ff0c7424 */ /* 0x000fe200078e00ff */
[----:B------:R-:W-:-:S13]  /*18a50*/  @!P2 IADD3 R2, P1, R32, R14, RZ ;  /* 0x0000000e2002a210 */ /* 0x000fda0007f3e0ff */
[----:B------:R-:W-:Y:S05]  /*18a60*/  WARPSYNC.COLLECTIVE R15, `(.L_x_9825) ;  /* 0x000000000f087348 */ /* 0x000fea0003c00000 */
[----:B------:R0:W1:Y:S02]  /*18a70*/  SHFL.IDX P6, R14, R13, R12, R11 ;  /* 0x0000000c0d0e7389 */ /* 0x00006400000c000b */
[----:B01----:R-:W-:Y:S01]  /*18a80*/  ENDCOLLECTIVE ;  /* 0x000000000000791b */ /* 0x003fe20003800000 */
.L_x_9825:
[----:B------:R-:W-:-:S05]  /*18a90*/  @!P2 IMAD.X R3, RZ, RZ, R6, P1 ;  /* 0x000000ffff03a224 */ /* 0x000fca00008e0606 */
[----:B------:R-:W-:Y:S01]  /*18aa0*/  @!PT LDS RZ, [RZ] ;  /* 0x00000000fffff984 */ /* 0x000fe20000000800 */
[----:B------:R-:W-:Y:S01]  /*18ab0*/  @!PT LDS RZ, [RZ] ;  /* 0x00000000fffff984 */ /* 0x000fe20000000800 */
[----:B------:R-:W-:Y:S01]  /*18ac0*/  @!PT LDS RZ, [RZ] ;  /* 0x00000000fffff984 */ /* 0x000fe20000000800 */
[----:B------:R0:W-:Y:S01]  /*18ad0*/  @!P2 LDGSTS.E.BYPASS.LTC128B.128 [R8+0x16400], desc[UR52][R2.64], !P0 ;  /* 0x164000000208afae */ /* 0x0001e2000c101d74 */
[----:B------:R-:W-:Y:S01]  /*18ae0*/  ISETP.GE.AND P2, PT, R7, R4, PT ;  /* 0x000000040700720c */ /* 0x000fe20003f46270 */
[----:B------:R-:W-:Y:S02]  /*18af0*/  IMAD.MOV.U32 R13, RZ, RZ, R0 ;  /* 0x000000ffff0d7224 */ /* 0x000fe400078e0000 */
[----:B------:R-:W-:-:S10]  /*18b00*/  IMAD.MOV.U32 R6, RZ, RZ, R14 ;  /* 0x000000ffff067224 */ /* 0x000fd400078e000e */
[----:B0-----:R-:W-:Y:S05]  /*18b10*/  WARPSYNC.COLLECTIVE R15, `(.L_x_9826) ;  /* 0x000000000f087348 */ /* 0x001fea0003c00000 */
[----:B------:R1:W2:Y:S02]  /*18b20*/  SHFL.IDX P6, R14, R13, R12, R11 ;  /* 0x0000000c0d0e7389 */ /* 0x0002a400000c000b */
[----:B012---:R-:W-:Y:S01]  /*18b30*/  ENDCOLLECTIVE ;  /* 0x000000000000791b */ /* 0x007fe20003800000 */
.L_x_9826:
[----:B------:R-:W-:Y:S02]  /*18b40*/  IMAD.MOV.U32 R13, RZ, RZ, R5 ;  /* 0x000000ffff0d7224 */ /* 0x000fe400078e0005 */
[----:B------:R-:W-:Y:S01]  /*18b50*/  IMAD.MOV.U32 R12, RZ, RZ, 0x6 ;  /* 0x00000006ff0c7424 */ /* 0x000fe200078e00ff */
[----:B------:R-:W-:-:S13]  /*18b60*/  @!P2 IADD3 R2, P1, R32, R14, RZ ;  /* 0x0000000e2002a210 */ /* 0x000fda0007f3e0ff */
[----:B------:R-:W-:Y:S05]  /*18b70*/  WARPSYNC.COLLECTIVE R15, `(.L_x_9827) ;  /* 0x000000000f087348 */ /* 0x000fea0003c00000 */
[----:B------:R0:W1:Y:S02]  /*18b80*/  SHFL.IDX P6, R14, R13, R12, R11 ;  /* 0x0000000c0d0e7389 */ /* 0x00006400000c000b */
[----:B01----:R-:W-:Y:S01]  /*18b90*/  ENDCOLLECTIVE ;  /* 0x000000000000791b */ /* 0x003fe20003800000 */
.L_x_9827:
        /* <DEDUP_REMOVED lines=12> */
.L_x_9828:
[----:B------:R-:W-:Y:S02]  /*18c60*/  IMAD.MOV.U32 R13, RZ, RZ, R5 ;  /* 0x000000ffff0d7224 */ /* 0x000fe400078e0005 */
[----:B------:R-:W-:Y:S01]  /*18c70*/  IMAD.MOV.U32 R12, RZ, RZ, 0x7 ;  /* 0x00000007ff0c7424 */ /* 0x000fe200078e00ff */
[----:B------:R-:W-:-:S13]  /*18c80*/  @!P2 IADD3 R2, P1, R32, R14, RZ ;  /* 0x0000000e2002a210 */ /* 0x000fda0007f3e0ff */
[----:B------:R-:W-:Y:S05]  /*18c90*/  WARPSYNC.COLLECTIVE R15, `(.L_x_9829) ;  /* 0x000000000f087348 */ /* 0x000fea0003c00000 */
[----:B------:R0:W1:Y:S02]  /*18ca0*/  SHFL.IDX P6, R14, R13, R12, R11 ;  /* 0x0000000c0d0e7389 */ /* 0x00006400000c000b */
[----:B01----:R-:W-:Y:S01]  /*18cb0*/  ENDCOLLECTIVE ;  /* 0x000000000000791b */ /* 0x003fe20003800000 */
.L_x_9829:
        /* <DEDUP_REMOVED lines=10> */
.L_x_9830:
[----:B------:R-:W-:Y:S05]  /*18d60*/  BRA `(.L_x_9831) ;  /* 0xffffffa400c87947 */ /* 0x000fea000383ffff */
.L_x_9708:
[----:B0-----:R0:W1:Y:S02]  /*18d70*/  SYNCS.PHASECHK.TRANS64.TRYWAIT P0, [R22+URZ+0x22820], R3 ;  /* 0x02282003160075a7 */ /* 0x001064000800017f */
[----:B-1----:R-:W-:Y:S05]  /*18d80*/  @!P0 NANOSLEEP.SYNCS 0x989680 ;  /* 0x009896800000895d */ /* 0x002fea0003900000 */
[----:B------:R-:W1:Y:S02]  /*18d90*/  @!P0 SYNCS.PHASECHK.TRANS64 P0, [R22+URZ+0x22820], R3 ;  /* 0x02282003160085a7 */ /* 0x000e64000800007f */
[----:B-1----:R-:W-:Y:S05]  /*18da0*/  @!P0 BRA `(.L_x_9708) ;  /* 0xfffffffc00f08947 */ /* 0x002fea000383ffff */
[----:B------:R-:W-:Y:S05]  /*18db0*/  BRA `(.L_x_9832) ;  /* 0xffffffa800247947 */ /* 0x000fea000383ffff */
.L_x_9712:
[----:B0-----:R0:W1:Y:S02]  /*18dc0*/  SYNCS.PHASECHK.TRANS64.TRYWAIT P0, [R0+URZ+0x22880], R31 ;  /* 0x0228801f000075a7 */ /* 0x001064000800017f */
[----:B-1----:R-:W-:Y:S05]  /*18dd0*/  @!P0 NANOSLEEP.SYNCS 0x989680 ;  /* 0x009896800000895d */ /* 0x002fea0003900000 */
[----:B------:R-:W1:Y:S02]  /*18de0*/  @!P0 SYNCS.PHASECHK.TRANS64 P0, [R0+URZ+0x22880], R31 ;  /* 0x0228801f000085a7 */ /* 0x000e64000800007f */
[----:B-1----:R-:W-:Y:S05]  /*18df0*/  @!P0 BRA `(.L_x_9712) ;  /* 0xfffffffc00f08947 */ /* 0x002fea000383ffff */
[----:B------:R-:W-:Y:S05]  /*18e00*/  BRA `(.L_x_9833) ;  /* 0xffffffac00487947 */ /* 0x000fea000383ffff */
.L_x_9713:
        /* <DEDUP_REMOVED lines=8> */
.L_x_9835:
[----:B------:R-:W-:Y:S05]  /*18e90*/  BSYNC B0 ;  /* 0x0000000000007941 */ /* 0x000fea0003800000 */
.L_x_9834:
        /* <DEDUP_REMOVED lines=9> */
.L_x_9836:
[----:B------:R-:W-:Y:S02]  /*18f30*/  IMAD.MOV.U32 R13, RZ, RZ, R19 ;  /* 0x000000ffff0d7224 */ /* 0x000fe400078e0013 */
[----:B------:R-:W-:Y:S01]  /*18f40*/  IMAD.MOV.U32 R12, RZ, RZ, 0x1 ;  /* 0x00000001ff0c7424 */ /* 0x000fe200078e00ff */
[----:B------:R-:W-:-:S07]  /*18f50*/  MOV R2, R14 ;  /* 0x0000000e00027202 */ /* 0x000fce0000000f00 */
[----:B------:R-:W-:Y:S05]  /*18f60*/  WARPSYNC.COLLECTIVE R15, `(.L_x_9837) ;  /* 0x000000000f087348 */ /* 0x000fea0003c00000 */
[----:B------:R0:W1:Y:S02]  /*18f70*/  SHFL.IDX P6, R14, R13, R12, R11 ;  /* 0x0000000c0d0e7389 */ /* 0x00006400000c000b */
[----:B01----:R-:W-:Y:S01]  /*18f80*/  ENDCOLLECTIVE ;  /* 0x000000000000791b */ /* 0x003fe20003800000 */
.L_x_9837:
        /* <DEDUP_REMOVED lines=11> */
.L_x_9838:
        /* <DEDUP_REMOVED lines=8> */
.L_x_9839:
        /* <DEDUP_REMOVED lines=9> */
.L_x_9840:
        /* <DEDUP_REMOVED lines=9> */
.L_x_9841:
        /* <DEDUP_REMOVED lines=9> */
.L_x_9842:
[----:B------:R-:W-:Y:S02]  /*19270*/  IMAD.MOV.U32 R13, RZ, RZ, R19 ;  /* 0x000000ffff0d7224 */ /* 0x000fe400078e0013 */
[----:B------:R-:W-:Y:S02]  /*19280*/  IMAD.MOV.U32 R12, RZ, RZ, 0x4 ;  /* 0x00000004ff0c7424 */ /* 0x000fe400078e00ff */
[----:B------:R-:W-:-:S07]  /*19290*/  IMAD.MOV.U32 R2, RZ, RZ, R14 ;  /* 0x000000ffff027224 */ /* 0x000fce00078e000e */
[----:B------:R-:W-:Y:S05]  /*192a0*/  WARPSYNC.COLLECTIVE R15, `(.L_x_9843) ;  /* 0x000000000f087348 */ /* 0x000fea0003c00000 */
[----:B------:R0:W1:Y:S02]  /*192b0*/  SHFL.IDX P6, R14, R13, R12, R11 ;  /* 0x0000000c0d0e7389 */ /* 0x00006400000c000b */
[----:B01----:R-:W-:Y:S01]  /*192c0*/  ENDCOLLECTIVE ;  /* 0x000000000000791b */ /* 0x003fe20003800000 */
.L_x_9843:
        /* <DEDUP_REMOVED lines=11> */
.L_x_9844:
[----:B------:R-:W-:Y:S02]  /*19380*/  IMAD.MOV.U32 R13, RZ, RZ, R19 ;  /* 0x000000ffff0d7224 */ /* 0x000fe400078e0013 */
[----:B------:R-:W-:Y:S02]  /*19390*/  IMAD.MOV.U32 R12, RZ, RZ, 0x5 ;  /* 0x00000005ff0c7424 */ /* 0x000fe400078e00ff */
[----:B------:R-:W-:-:S07]  /*193a0*/  IMAD.MOV.U32 R2, RZ, RZ, R14 ;  /* 0x000000ffff027224 */ /* 0x000fce00078e000e */
[----:B------:R-:W-:Y:S05]  /*193b0*/  WARPSYNC.COLLECTIVE R15, `(.L_x_9845) ;  /* 0x000000000f087348 */ /* 0x000fea0003c00000 */
[----:B------:R0:W1:Y:S02]  /*193c0*/  SHFL.IDX P6, R14, R13, R12, R11 ;  /* 0x0000000c0d0e7389 */ /* 0x00006400000c000b */
[----:B01----:R-:W-:Y:S01]  /*193d0*/  ENDCOLLECTIVE ;  /* 0x000000000000791b */ /* 0x003fe20003800000 */
.L_x_9845:
        /* <DEDUP_REMOVED lines=11> */
.L_x_9846:
[----:B------:R-:W-:Y:S02]  /*19490*/  IMAD.MOV.U32 R13, RZ, RZ, R19 ;  /* 0x000000ffff0d7224 */ /* 0x000fe400078e0013 */
[----:B------:R-:W-:Y:S01]  /*194a0*/  IMAD.MOV.U32 R12, RZ, RZ, 0x6 ;  /* 0x00000006ff0c7424 */ /* 0x000fe200078e00ff */
[----:B------:R-:W-:-:S07]  /*194b0*/  MOV R2, R14 ;  /* 0x0000000e00027202 */ /* 0x000fce0000000f00 */
[----:B------:R-:W-:Y:S05]  /*194c0*/  WARPSYNC.COLLECTIVE R15, `(.L_x_9847) ;  /* 0x000000000f087348 */ /* 0x000fea0003c00000 */
[----:B------:R0:W1:Y:S02]  /*194d0*/  SHFL.IDX P6, R14, R13, R12, R11 ;  /* 0x0000000c0d0e7389 */ /* 0x00006400000c000b */
[----:B01----:R-:W-:Y:S01]  /*194e0*/  ENDCOLLECTIVE ;  /* 0x000000000000791b */ /* 0x003fe20003800000 */
.L_x_9847:
        /* <DEDUP_REMOVED lines=11> */
.L_x_9848:
[----:B------:R-:W-:Y:S01]  /*195a0*/  IMAD.MOV.U32 R13, RZ, RZ, R19 ;  /* 0x000000ffff0d7224 */ /* 0x000fe200078e0013 */
[----:B------:R-:W-:Y:S01]  /*195b0*/  MOV R12, 0x7 ;  /* 0x00000007000c7802 */ /* 0x000fe20000000f00 */
[----:B------:R-:W-:-:S07]  /*195c0*/  IMAD.MOV.U32 R2, RZ, RZ, R14 ;  /* 0x000000ffff027224 */ /* 0x000fce00078e000e */
[----:B------:R-:W-:Y:S05]  /*195d0*/  WARPSYNC.COLLECTIVE R15, `(.L_x_9849) ;  /* 0x000000000f087348 */ /* 0x000fea0003c00000 */
[----:B------:R0:W1:Y:S02]  /*195e0*/  SHFL.IDX P6, R14, R13, R12, R11 ;  /* 0x0000000c0d0e7389 */ /* 0x00006400000c000b */
[----:B01----:R-:W-:Y:S01]  /*195f0*/  ENDCOLLECTIVE ;  /* 0x000000000000791b */ /* 0x003fe20003800000 */
.L_x_9849:
        /* <DEDUP_REMOVED lines=11> */
.L_x_9850:
[----:B------:R-:W-:Y:S02]  /*196b0*/  IMAD.MOV.U32 R13, RZ, RZ, R10 ;  /* 0x000000ffff0d7224 */ /* 0x000fe400078e000a */
[----:B------:R-:W-:Y:S02]  /*196c0*/  IMAD.MOV.U32 R12, RZ, RZ, RZ ;  /* 0x000000ffff0c7224 */ /* 0x000fe400078e00ff */
[----:B------:R-:W-:-:S05]  /*196d0*/  IMAD.MOV.U32 R11, RZ, RZ, R14 ;  /* 0x000000ffff0b7224 */ /* 0x000fca00078e000e */
[----:B------:R-:W-:Y:S02]  /*196e0*/  IADD3 R2, P0, R32, R11, RZ ;  /* 0x0000000b20027210 */ /* 0x000fe40007f1e0ff */
[----:B------:R-:W-:-:S03]  /*196f0*/  MOV R11, 0x181f ;  /* 0x0000181f000b7802 */ /* 0x000fc60000000f00 */
[----:B------:R-:W-:-:S08]  /*19700*/  IMAD.X R3, RZ, RZ, R19, P0 ;  /* 0x000000ffff037224 */ /* 0x000fd000000e0613 */
[----:B------:R-:W-:Y:S05]  /*19710*/  WARPSYNC.COLLECTIVE R15, `(.L_x_9851) ;  /* 0x000000000f087348 */ /* 0x000fea0003c00000 */
[----:B------:R0:W1:Y:S02]  /*19720*/  SHFL.IDX P6, R14, R13, R12, R11 ;  /* 0x0000000c0d0e7389 */ /* 0x00006400000c000b */
[----:B01----:R-:W-:Y:S01]  /*19730*/  ENDCOLLECTIVE ;  /* 0x000000000000791b */ /* 0x003fe20003800000 */
.L_x_9851:
        /* <DEDUP_REMOVED lines=9> */
.L_x_9852:
        /* <DEDUP_REMOVED lines=8> */
.L_x_9853:
        /* <DEDUP_REMOVED lines=9> */
.L_x_9854:
[----:B------:R-:W-:Y:S01]  /*198e0*/  IMAD.MOV.U32 R2, RZ, RZ, R14 ;  /* 0x000000ffff027224 */ /* 0x000fe200078e000e */
[----:B------:R-:W-:Y:S06]  /*198f0*/  BRA `(.L_x_9855) ;  /* 0xffffffa400e07947 */ /* 0x000fec000383ffff */
.L_x_9718:
[----:B--2---:R2:W3:Y:S02]  /*19900*/  SYNCS.PHASECHK.TRANS64.TRYWAIT P0, [R0+URZ+0x22840], R31 ;  /* 0x0228401f000075a7 */ /* 0x0044e4000800017f */
[----:B---3--:R-:W-:Y:S05]  /*19910*/  @!P0 NANOSLEEP.SYNCS 0x989680 ;  /* 0x009896800000895d */ /* 0x008fea0003900000 */
[----:B------:R-:W3:Y:S02]  /*19920*/  @!P0 SYNCS.PHASECHK.TRANS64 P0, [R0+URZ+0x22840], R31 ;  /* 0x0228401f000085a7 */ /* 0x000ee4000800007f */
[----:B---3--:R-:W-:Y:S05]  /*19930*/  @!P0 BRA `(.L_x_9718) ;  /* 0xfffffffc00f08947 */ /* 0x008fea000383ffff */
[----:B------:R-:W-:Y:S05]  /*19940*/  BRA `(.L_x_9856) ;  /* 0xffffffa800307947 */ /* 0x000fea000383ffff */
.L_x_9719:
        /* <DEDUP_REMOVED lines=8> */
.L_x_9858:
[----:B------:R-:W-:Y:S05]  /*199d0*/  BSYNC B0 ;  /* 0x0000000000007941 */ /* 0x000fea0003800000 */
.L_x_9857:
        /* <DEDUP_REMOVED lines=8> */
.L_x_9859:
[----:B------:R-:W-:Y:S02]  /*19a60*/  IMAD.MOV.U32 R13, RZ, RZ, R4 ;  /* 0x000000ffff0d7224 */ /* 0x000fe400078e0004 */
[----:B------:R-:W-:Y:S02]  /*19a70*/  IMAD.MOV.U32 R12, RZ, RZ, 0x1 ;  /* 0x00000001ff0c7424 */ /* 0x000fe400078e00ff */
[----:B------:R-:W-:-:S07]  /*19a80*/  IMAD.MOV.U32 R2, RZ, RZ, R14 ;  /* 0x000000ffff027224 */ /* 0x000fce00078e000e */
[----:B------:R-:W-:Y:S05]  /*19a90*/  WARPSYNC.COLLECTIVE R15, `(.L_x_9860) ;  /* 0x000000000f087348 */ /* 0x000fea0003c00000 */
[----:B------:R0:W1:Y:S02]  /*19aa0*/  SHFL.IDX P6, R14, R13, R12, R11 ;  /* 0x0000000c0d0e7389 */ /* 0x00006400000c000b */
[----:B01----:R-:W-:Y:S01]  /*19ab0*/  ENDCOLLECTIVE ;  /* 0x000000000000791b */ /* 0x003fe20003800000 */
.L_x_9860:
        /* <DEDUP_REMOVED lines=11> */
.L_x_9861:
        /* <DEDUP_REMOVED lines=8> */
.L_x_9862:
        /* <DEDUP_REMOVED lines=9> */
.L_x_9863:
        /* <DEDUP_REMOVED lines=9> */
.L_x_9864:
        /* <DEDUP_REMOVED lines=9> */
.L_x_9865:
[----:B------:R-:W-:Y:S01]  /*19da0*/  MOV R13, R4 ;  /* 0x00000004000d7202 */ /* 0x000fe20000000f00 */
[----:B------:R-:W-:Y:S02]  /*19db0*/  IMAD.MOV.U32 R12, RZ, RZ, 0x4 ;  /* 0x00000004ff0c7424 */ /* 0x000fe400078e00ff */
[----:B------:R-:W-:-:S07]  /*19dc0*/  IMAD.MOV.U32 R2, RZ, RZ, R14 ;  /* 0x000000ffff027224 */ /* 0x000fce00078e000e */
[----:B------:R-:W-:Y:S05]  /*19dd0*/  WARPSYNC.COLLECTIVE R15, `(.L_x_9866) ;  /* 0x000000000f087348 */ /* 0x000fea0003c00000 */
[----:B------:R0:W1:Y:S02]  /*19de0*/  SHFL.IDX P6, R14, R13, R12, R11 ;  /* 0x0000000c0d0e7389 */ /* 0x00006400000c000b */
[----:B01----:R-:W-:Y:S01]  /*19df0*/  ENDCOLLECTIVE ;  /* 0x000000000000791b */ /* 0x003fe20003800000 */
.L_x_9866:
        /* <DEDUP_REMOVED lines=11> */
.L_x_9867:
[----:B------:R-:W-:Y:S02]  /*19eb0*/  IMAD.MOV.U32 R13, RZ, RZ, R4 ;  /* 0x000000ffff0d7224 */ /* 0x000fe400078e0004 */
[----:B------:R-:W-:Y:S02]  /*19ec0*/  IMAD.MOV.U32 R12, RZ, RZ, 0x5 ;  /* 0x00000005ff0c7424 */ /* 0x000fe400078e00ff */
[----:B------:R-:W-:-:S07]  /*19ed0*/  IMAD.MOV.U32 R2, RZ, RZ, R14 ;  /* 0x000000ffff027224 */ /* 0x000fce00078e000e */
[----:B------:R-:W-:Y:S05]  /*19ee0*/  WARPSYNC.COLLECTIVE R15, `(.L_x_9868) ;  /* 0x000000000f087348 */ /* 0x000fea0003c00000 */
[----:B------:R0:W1:Y:S02]  /*19ef0*/  SHFL.IDX P6, R14, R13, R12, R11 ;  /* 0x0000000c0d0e7389 */ /* 0x00006400000c000b */
[----:B01----:R-:W-:Y:S01]  /*19f00*/  ENDCOLLECTIVE ;  /* 0x000000000000791b */ /* 0x003fe20003800000 */
.L_x_9868:
        /* <DEDUP_REMOVED lines=11> */
.L_x_9869:
[----:B------:R-:W-:Y:S02]  /*19fc0*/  IMAD.MOV.U32 R13, RZ, RZ, R4 ;  /* 0x000000ffff0d7224 */ /* 0x000fe400078e0004 */
[----:B------:R-:W-:Y:S02]  /*19fd0*/  IMAD.MOV.U32 R12, RZ, RZ, 0x6 ;  /* 0x00000006ff0c7424 */ /* 0x000fe400078e00ff */
[----:B------:R-:W-:-:S07]  /*19fe0*/  IMAD.MOV.U32 R2, RZ, RZ, R14 ;  /* 0x000000ffff027224 */ /* 0x000fce00078e000e */
[----:B------:R-:W-:Y:S05]  /*19ff0*/  WARPSYNC.COLLECTIVE R15, `(.L_x_9870) ;  /* 0x000000000f087348 */ /* 0x000fea0003c00000 */
[----:B------:R0:W1:Y:S02]  /*1a000*/  SHFL.IDX P6, R14, R13, R12, R11 ;  /* 0x0000000c0d0e7389 */ /* 0x00006400000c000b */
[----:B01----:R-:W-:Y:S01]  /*1a010*/  ENDCOLLECTIVE ;  /* 0x000000000000791b */ /* 0x003fe20003800000 */
.L_x_9870:
        /* <DEDUP_REMOVED lines=11> */
.L_x_9871:
[----:B------:R-:W-:Y:S02]  /*1a0d0*/  IMAD.MOV.U32 R13, RZ, RZ, R4 ;  /* 0x000000ffff0d7224 */ /* 0x000fe400078e0004 */
[----:B------:R-:W-:Y:S01]  /*1a0e0*/  IMAD.MOV.U32 R12, RZ, RZ, 0x7 ;  /* 0x00000007ff0c7424 */ /* 0x000fe200078e00ff */
[----:B------:R-:W-:-:S07]  /*1a0f0*/  MOV R2, R14 ;  /* 0x0000000e00027202 */ /* 0x000fce0000000f00 */
[----:B------:R-:W-:Y:S05]  /*1a100*/  WARPSYNC.COLLECTIVE R15, `(.L_x_9872) ;  /* 0x000000000f087348 */ /* 0x000fea0003c00000 */
[----:B------:R0:W1:Y:S02]  /*1a110*/  SHFL.IDX P6, R14, R13, R12, R11 ;  /* 0x0000000c0d0e7389 */ /* 0x00006400000c000b */
[----:B01----:R-:W-:Y:S01]  /*1a120*/  ENDCOLLECTIVE ;  /* 0x000000000000791b */ /* 0x003fe20003800000 */
.L_x_9872:
        /* <DEDUP_REMOVED lines=11> */
.L_x_9873:
[----:B------:R-:W-:Y:S01]  /*1a1e0*/  MOV R13, R8 ;  /* 0x00000008000d7202 */ /* 0x000fe20000000f00 */
[----:B------:R-:W-:Y:S02]  /*1a1f0*/  IMAD.MOV.U32 R12, RZ, RZ, RZ ;  /* 0x000000ffff0c7224 */ /* 0x000fe400078e00ff */
[----:B------:R-:W-:-:S07]  /*1a200*/  IMAD.MOV.U32 R9, RZ, RZ, R14 ;  /* 0x000000ffff097224 */ /* 0x000fce00078e000e */
[----:B------:R-:W-:Y:S05]  /*1a210*/  WARPSYNC.COLLECTIVE R15, `(.L_x_9874) ;  /* 0x000000000f087348 */ /* 0x000fea0003c00000 */
[----:B------:R0:W1:Y:S02]  /*1a220*/  SHFL.IDX P6, R14, R13, R12, R11 ;  /* 0x0000000c0d0e7389 */ /* 0x00006400000c000b */
[----:B01----:R-:W-:Y:S01]  /*1a230*/  ENDCOLLECTIVE ;  /* 0x000000000000791b */ /* 0x003fe20003800000 */
.L_x_9874:
        /* <DEDUP_REMOVED lines=11> */
.L_x_9875:
[----:B------:R-:W-:Y:S02]  /*1a2f0*/  IMAD.MOV.U32 R13, RZ, RZ, R8 ;  /* 0x000000ffff0d7224 */ /* 0x000fe400078e0008 */
[----:B------:R-:W-:Y:S02]  /*1a300*/  IMAD.MOV.U32 R12, RZ, RZ, 0x1 ;  /* 0x00000001ff0c7424 */ /* 0x000fe400078e00ff */
[----:B------:R-:W-:-:S07]  /*1a310*/  IMAD.MOV.U32 R5, RZ, RZ, R14 ;  /* 0x000000ffff057224 */ /* 0x000fce00078e000e */
[----:B------:R-:W-:Y:S05]  /*1a320*/  WARPSYNC.COLLECTIVE R15, `(.L_x_9876) ;  /* 0x000000000f087348 */ /* 0x000fea0003c00000 */
[----:B------:R0:W1:Y:S02]  /*1a330*/  SHFL.IDX P6, R14, R13, R12, R11 ;  /* 0x0000000c0d0e7389 */ /* 0x00006400000c000b */
[----:B01----:R-:W-:Y:S01]  /*1a340*/  ENDCOLLECTIVE ;  /* 0x000000000000791b */ /* 0x003fe20003800000 */
.L_x_9876:
        /* <DEDUP_REMOVED lines=11> */
.L_x_9877:
[----:B------:R-:W-:Y:S05]  /*1a400*/  BRA `(.L_x_9878) ;  /* 0xffffffa000c47947 */ /* 0x000fea000383ffff */
.L_x_9724:
[----:B0-----:R0:W1:Y:S02]  /*1a410*/  SYNCS.PHASECHK.TRANS64.TRYWAIT P2, [R0+URZ+0x22870], R3 ;  /* 0x02287003000075a7 */ /* 0x001064000804017f */
[----:B-1----:R-:W-:Y:S05]  /*1a420*/  @!P2 NANOSLEEP.SYNCS 0x989680 ;  /* 0x009896800000a95d */ /* 0x002fea0003900000 */
[----:B------:R-:W1:Y:S02]  /*1a430*/  @!P2 SYNCS.PHASECHK.TRANS64 P2, [R0+URZ+0x22870], R3 ;  /* 0x022870030000a5a7 */ /* 0x000e64000804007f */
[----:B-1----:R-:W-:Y:S05]  /*1a440*/  @!P2 BRA `(.L_x_9724) ;  /* 0xfffffffc00f0a947 */ /* 0x002fea000383ffff */
[----:B------:R-:W-:Y:S05]  /*1a450*/  BRA `(.L_x_9879) ;  /* 0xffffffa400287947 */ /* 0x000fea000383ffff */
.L_x_9726:
[----:B0-----:R0:W1:Y:S02]  /*1a460*/  SYNCS.PHASECHK.TRANS64.TRYWAIT P2, [R0+URZ+0x22860], R3 ;  /* 0x02286003000075a7 */ /* 0x001064000804017f */
[----:B-1----:R-:W-:Y:S05]  /*1a470*/  @!P2 NANOSLEEP.SYNCS 0x989680 ;  /* 0x009896800000a95d */ /* 0x002fea0003900000 */
[----:B------:R-:W1:Y:S02]  /*1a480*/  @!P2 SYNCS.PHASECHK.TRANS64 P2, [R0+URZ+0x22860], R3 ;  /* 0x022860030000a5a7 */ /* 0x000e64000804007f */
[----:B-1----:R-:W-:Y:S05]  /*1a490*/  @!P2 BRA `(.L_x_9726) ;  /* 0xfffffffc00f0a947 */ /* 0x002fea000383ffff */
[----:B------:R-:W-:Y:S05]  /*1a4a0*/  BRA `(.L_x_9880) ;  /* 0xffffffa400387947 */ /* 0x000fea000383ffff */
.L_x_9734:
[----:B0-----:R0:W1:Y:S02]  /*1a4b0*/  SYNCS.PHASECHK.TRANS64.TRYWAIT P1, [R2+URZ+0x22870], R3 ;  /* 0x02287003020075a7 */ /* 0x001064000802017f */
[----:B-1----:R-:W-:Y:S05]  /*1a4c0*/  @!P1 NANOSLEEP.SYNCS 0x989680 ;  /* 0x009896800000995d */ /* 0x002fea0003900000 */
[----:B------:R-:W1:Y:S02]  /*1a4d0*/  @!P1 SYNCS.PHASECHK.TRANS64 P1, [R2+URZ+0x22870], R3 ;  /* 0x02287003020095a7 */ /* 0x000e64000802007f */
[----:B-1----:R-:W-:Y:S05]  /*1a4e0*/  @!P1 BRA `(.L_x_9734) ;  /* 0xfffffffc00f09947 */ /* 0x002fea000383ffff */
[----:B------:R-:W-:Y:S05]  /*1a4f0*/  BRA `(.L_x_9881) ;  /* 0xffffffac00287947 */ /* 0x000fea000383ffff */
.L_x_9736:
[----:B0-----:R0:W1:Y:S02]  /*1a500*/  SYNCS.PHASECHK.TRANS64.TRYWAIT P1, [R2+URZ+0x22860], R3 ;  /* 0x02286003020075a7 */ /* 0x001064000802017f */
[----:B-1----:R-:W-:Y:S05]  /*1a510*/  @!P1 NANOSLEEP.SYNCS 0x989680 ;  /* 0x009896800000995d */ /* 0x002fea0003900000 */
[----:B------:R-:W1:Y:S02]  /*1a520*/  @!P1 SYNCS.PHASECHK.TRANS64 P1, [R2+URZ+0x22860], R3 ;  /* 0x02286003020095a7 */ /* 0x000e64000802007f */
[----:B-1----:R-:W-:Y:S05]  /*1a530*/  @!P1 BRA `(.L_x_9736) ;  /* 0xfffffffc00f09947 */ /* 0x002fea000383ffff */
[----:B------:R-:W-:Y:S05]  /*1a540*/  BRA `(.L_x_9882) ;  /* 0xffffffac00347947 */ /* 0x000fea000383ffff */
.L_x_9750:
[----:B0-----:R0:W1:Y:S02]  /*1a550*/  SYNCS.PHASECHK.TRANS64.TRYWAIT P0, [R4+URZ+0x22820], R0 ;  /* 0x02282000040075a7 */ /* 0x001064000800017f */
[----:B-1----:R-:W-:Y:S05]  /*1a560*/  @!P0 NANOSLEEP.SYNCS 0x989680 ;  /* 0x009896800000895d */ /* 0x002fea0003900000 */
[----:B------:R-:W1:Y:S02]  /*1a570*/  @!P0 SYNCS.PHASECHK.TRANS64 P0, [R4+URZ+0x22820], R0 ;  /* 0x02282000040085a7 */ /* 0x000e64000800007f */
[----:B-1----:R-:W-:Y:S05]  /*1a580*/  @!P0 BRA `(.L_x_9750) ;  /* 0xfffffffc00f08947 */ /* 0x002fea000383ffff */
[----:B------:R-:W-:Y:S05]  /*1a590*/  BRA `(.L_x_9883) ;  /* 0xffffffbc00f07947 */ /* 0x000fea000383ffff */
.L_x_9751:
        /* <DEDUP_REMOVED lines=11> */
.L_x_9885:
[----:B------:R-:W-:Y:S05]  /*1a650*/  BSYNC B0 ;  /* 0x0000000000007941 */ /* 0x000fea0003800000 */
.L_x_9884:
[----:B------:R-:W-:Y:S05]  /*1a660*/  BRA `(.L_x_9886) ;  /* 0xffffffbc00d87947 */ /* 0x000fea000383ffff */
.L_x_9754:
[----:B------:R-:W-:Y:S01]  /*1a670*/  BSSY B1, `(.L_x_9887) ;  /* 0x0000006000017945 */ /* 0x000fe20003800000 */
[----:B------:R-:W-:-:S07]  /*1a680*/  IMAD.MOV.U32 R15, RZ, RZ, -0x1 ;  /* 0xffffffffff0f7424 */ /* 0x000fce00078e00ff */
[----:B0-----:R-:W-:Y:S05]  /*1a690*/  WARPSYNC.COLLECTIVE R15, `(.L_x_9888) ;  /* 0x000000000f0c7348 */ /* 0x001fea0003c00000 */
[----:B------:R-:W-:Y:S02]  /*1a6a0*/  ELECT P6, UR62, PT ;  /* 0x00000000003e782f */ /* 0x000fe400038c0000 */
[----:B------:R-:W-:Y:S01]  /*1a6b0*/  MOV R14, UR62 ;  /* 0x0000003e000e7c02 */ /* 0x000fe20008000f00 */
[----:B0-----:R-:W-:Y:S10]  /*1a6c0*/  ENDCOLLECTIVE ;  /* 0x000000000000791b */ /* 0x001ff40003800000 */
.L_x_9888:
[----:B------:R-:W-:Y:S05]  /*1a6d0*/  BSYNC B1 ;  /* 0x0000000000017941 */ /* 0x000fea0003800000 */
.L_x_9887:
[----:B------:R-:W-:Y:S05]  /*1a6e0*/  BRA `(.L_x_9889) ;  /* 0xffffffbc00d07947 */ /* 0x000fea000383ffff */
.L_x_9756:
[----:B0-----:R0:W1:Y:S02]  /*1a6f0*/  SYNCS.PHASECHK.TRANS64.TRYWAIT P1, [R5+URZ+0x22840], R0 ;  /* 0x02284000050075a7 */ /* 0x001064000802017f */
[----:B-1----:R-:W-:Y:S05]  /*1a700*/  @!P1 NANOSLEEP.SYNCS 0x989680 ;  /* 0x009896800000995d */ /* 0x002fea0003900000 */
[----:B------:R-:W1:Y:S02]  /*1a710*/  @!P1 SYNCS.PHASECHK.TRANS64 P1, [R5+URZ+0x22840], R0 ;  /* 0x02284000050095a7 */ /* 0x000e64000802007f */
[----:B-1----:R-:W-:Y:S05]  /*1a720*/  @!P1 BRA `(.L_x_9756) ;  /* 0xfffffffc00f09947 */ /* 0x002fea000383ffff */
[----:B------:R-:W-:Y:S05]  /*1a730*/  BRA `(.L_x_9890) ;  /* 0xffffffbc00f07947 */ /* 0x000fea000383ffff */
.L_x_9758:
[----:B-1----:R1:W2:Y:S02]  /*1a740*/  SYNCS.PHASECHK.TRANS64.TRYWAIT P1, [R33+URZ+0x22840], R2 ;  /* 0x02284002210075a7 */ /* 0x0022a4000802017f */
[----:B--2---:R-:W-:Y:S05]  /*1a750*/  @!P1 NANOSLEEP.SYNCS 0x989680 ;  /* 0x009896800000995d */ /* 0x004fea0003900000 */
[----:B------:R-:W2:Y:S02]  /*1a760*/  @!P1 SYNCS.PHASECHK.TRANS64 P1, [R33+URZ+0x22840], R2 ;  /* 0x02284002210095a7 */ /* 0x000ea4000802007f */
[----:B--2---:R-:W-:Y:S05]  /*1a770*/  @!P1 BRA `(.L_x_9758) ;  /* 0xfffffffc00f09947 */ /* 0x004fea000383ffff */
[----:B------:R-:W-:Y:S05]  /*1a780*/  BRA `(.L_x_9891) ;  /* 0xffffffbc00fc7947 */ /* 0x000fea000383ffff */
.L_x_9760:
[----:B--2---:R2:W3:Y:S02]  /*1a790*/  SYNCS.PHASECHK.TRANS64.TRYWAIT P1, [R5+URZ+0x22860], R0 ;  /* 0x02286000050075a7 */ /* 0x0044e4000802017f */
[----:B---3--:R-:W-:Y:S05]  /*1a7a0*/  @!P1 NANOSLEEP.SYNCS 0x989680 ;  /* 0x009896800000995d */ /* 0x008fea0003900000 */
[----:B------:R-:W3:Y:S02]  /*1a7b0*/  @!P1 SYNCS.PHASECHK.TRANS64 P1, [R5+URZ+0x22860], R0 ;  /* 0x02286000050095a7 */ /* 0x000ee4000802007f */
[----:B---3--:R-:W-:Y:S05]  /*1a7c0*/  @!P1 BRA `(.L_x_9760) ;  /* 0xfffffffc00f09947 */ /* 0x008fea000383ffff */
[----:B------:R-:W-:Y:S05]  /*1a7d0*/  BRA `(.L_x_9892) ;  /* 0xffffffbc00f87947 */ /* 0x000fea000383ffff */
.L_x_9762:
[----:B---3--:R3:W4:Y:S02]  /*1a7e0*/  SYNCS.PHASECHK.TRANS64.TRYWAIT P1, [R33+URZ+0x22860], R2 ;  /* 0x02286002210075a7 */ /* 0x008724000802017f */
[----:B----4-:R-:W-:Y:S05]  /*1a7f0*/  @!P1 NANOSLEEP.SYNCS 0x989680 ;  /* 0x009896800000995d */ /* 0x010fea0003900000 */
[----:B------:R-:W4:Y:S02]  /*1a800*/  @!P1 SYNCS.PHASECHK.TRANS64 P1, [R33+URZ+0x22860], R2 ;  /* 0x02286002210095a7 */ /* 0x000f24000802007f */
[----:B----4-:R-:W-:Y:S05]  /*1a810*/  @!P1 BRA `(.L_x_9762) ;  /* 0xfffffffc00f09947 */ /* 0x010fea000383ffff */
[----:B------:R-:W-:Y:S05]  /*1a820*/  BRA `(.L_x_9893) ;  /* 0xffffffbc00f47947 */ /* 0x000fea000383ffff */
.L_x_9764:
[----:B----4-:R4:W0:Y:S02]  /*1a830*/  SYNCS.PHASECHK.TRANS64.TRYWAIT P1, [R5+URZ+0x22880], R0 ;  /* 0x02288000050075a7 */ /* 0x010824000802017f */
[----:B0-----:R-:W-:Y:S05]  /*1a840*/  @!P1 NANOSLEEP.SYNCS 0x989680 ;  /* 0x009896800000995d */ /* 0x001fea0003900000 */
[----:B------:R-:W0:Y:S02]  /*1a850*/  @!P1 SYNCS.PHASECHK.TRANS64 P1, [R5+URZ+0x22880], R0 ;  /* 0x02288000050095a7 */ /* 0x000e24000802007f */
[----:B0-----:R-:W-:Y:S05]  /*1a860*/  @!P1 BRA `(.L_x_9764) ;  /* 0xfffffffc00f09947 */ /* 0x001fea000383ffff */
[----:B------:R-:W-:Y:S05]  /*1a870*/  BRA `(.L_x_9894) ;  /* 0xffffffbc00f07947 */ /* 0x000fea000383ffff */
.L_x_9895:
        /* <DEDUP_REMOVED lines=16> */
.L_x_15850:


//--------------------- .text._ZN7cutlass13device_kernelIN5flash11enable_sm90INS1_16FlashAttnFwdSm90INS1_25CollectiveMainloopFwdSm90ILi2EN4cute5tupleIJNS5_1CILi1EEES8_S8_EEENS6_IJNS7_ILi128EEENS7_ILi160EEESA_EEELi128ENS_12float_e4m3_tEfNS_4arch4Sm90ELb1ELb0ELb1ELb1ELb1ELb1ELb0ELb1ELb1ELb1ELb0ELb0EEENS1_21CollectiveEpilogueFwdINS6_IJSA_SA_SB_EEES9_NS_10bfloat16_tESF_Li256ELb1ELb1ELb0ELb1EEENS1_36VarlenDynamicPersistentTileSchedulerILi128ELi160ELi256ELi128ELb0ELb1ELb1ELb1ELb1ELb1EEEEEEEEEvNT_6ParamsE --------------------------
	.section	.text._ZN7cutlass13device_kernelIN5flash11enable_sm90INS1_16FlashAttnFwdSm90INS1_25CollectiveMainloopFwdSm90ILi2EN4cute5tupleIJNS5_1CILi1EEES8_S8_EEENS6_IJNS7_ILi128EEENS7_ILi160EEESA_EEELi128ENS_12float_e4m3_tEfNS_4arch4Sm90ELb1ELb0ELb1ELb1ELb1ELb1ELb0ELb1ELb1ELb1ELb0ELb0EEENS1_21CollectiveEpilogueFwdINS6_IJSA_SA_SB_EEES9_NS_10bfloat16_tESF_Li256ELb1ELb1ELb0ELb1EEENS1_36VarlenDynamicPersistentTileSchedulerILi128ELi160ELi256ELi128ELb0ELb1ELb1ELb1ELb1ELb1EEEEEEEEEvNT_6ParamsE,"ax",@progbits
	.align	128
.text._ZN7cutlass13device_kernelIN5flash11enable_sm90INS1_16FlashAttnFwdSm90INS1_25CollectiveMainloopFwdSm90ILi2EN4cute5tupleIJNS5_1CILi1EEES8_S8_EEENS6_IJNS7_ILi128EEENS7_ILi160EEESA_EEELi128ENS_12float_e4m3_tEfNS_4arch4Sm90ELb1ELb0ELb1ELb1ELb1ELb1ELb0ELb1ELb1ELb1ELb0ELb0EEENS1_21CollectiveEpilogueFwdINS6_IJSA_SA_SB_EEES9_NS_10bfloat16_tESF_Li256ELb1ELb1ELb0ELb1EEENS1_36VarlenDynamicPersistentTileSchedulerILi128ELi160ELi256ELi128ELb0ELb1ELb1ELb1ELb1ELb1EEEEEEEEEvNT_6ParamsE:
        .type           _ZN7cutlass13device_kernelIN5flash11enable_sm90INS1_16FlashAttnFwdSm90INS1_25CollectiveMainloopFwdSm90ILi2EN4cute5tupleIJNS5_1CILi1EEES8_S8_EEENS6_IJNS7_ILi128EEENS7_ILi160EEESA_EEELi128ENS_12float_e4m3_tEfNS_4arch4Sm90ELb1ELb0ELb1ELb1ELb1ELb1ELb0ELb1ELb1ELb1ELb0ELb0EEENS1_21CollectiveEpilogueFwdINS6_IJSA_SA_SB_EEES9_NS_10bfloat16_tESF_Li256ELb1ELb1ELb0ELb1EEENS1_36VarlenDynamicPersistentTileSchedulerILi128ELi160ELi256ELi128ELb0ELb1ELb1ELb1ELb1ELb1EEEEEEEEEvNT_6ParamsE,@function
        .size           _ZN7cutlass13device_kernelIN5flash11enable_sm90INS1_16FlashAttnFwdSm90INS1_25CollectiveMainloopFwdSm90ILi2EN4cute5tupleIJNS5_1CILi1EEES8_S8_EEENS6_IJNS7_ILi128EEENS7_ILi160EEESA_EEELi128ENS_12float_e4m3_tEfNS_4arch4Sm90ELb1ELb0ELb1ELb1ELb1ELb1ELb0ELb1ELb1ELb1ELb0ELb0EEENS1_21CollectiveEpilogueFwdINS6_IJSA_SA_SB_EEES9_NS_10bfloat16_tESF_Li256ELb1ELb1ELb0ELb1EEENS1_36VarlenDynamicPersistentTileSchedulerILi128ELi160ELi256ELi128ELb0ELb1ELb1ELb1ELb1ELb1EEEEEEEEEvNT_6ParamsE,(.L_x_15851 - _ZN7cutlass13device_kernelIN5flash11enable_sm90INS1_16FlashAttnFwdSm90INS1_25CollectiveMainloopFwdSm90ILi2EN4cute5tupleIJNS5_1CILi1EEES8_S8_EEENS6_IJNS7_ILi128EEENS7_ILi160EEESA_EEELi128ENS_12float_e4m3_tEfNS_4arch4Sm90ELb1ELb0ELb1ELb1ELb1ELb1ELb0ELb1ELb1ELb1ELb0ELb0EEENS1_21CollectiveEpilogueFwdINS6_IJSA_SA_SB_EEES9_NS_10bfloat16_tESF_Li256ELb1ELb1ELb0ELb1EEENS1_36VarlenDynamicPersistentTileSchedulerILi128ELi160ELi256ELi128ELb0ELb1ELb1ELb1ELb1ELb1EEEEEEEEEvNT_6ParamsE)
        .other          _ZN7cutlass13device_kernelIN5flash11enable_sm90INS1_16FlashAttnFwdSm90INS1_25CollectiveMainloopFwdSm90ILi2EN4cute5tupleIJNS5_1CILi1EEES8_S8_EEENS6_IJNS7_ILi128EEENS7_ILi160EEESA_EEELi128ENS_12float_e4m3_tEfNS_4arch4Sm90ELb1ELb0ELb1ELb1ELb1ELb1ELb0ELb1ELb1ELb1ELb0ELb0EEENS1_21CollectiveEpilogueFwdINS6_IJSA_SA_SB_EEES9_NS_10bfloat16_tESF_Li256ELb1ELb1ELb0ELb1EEENS1_36VarlenDynamicPersistentTileSchedulerILi128ELi160ELi256ELi128ELb0ELb1ELb1ELb1ELb1ELb1EEEEEEEEEvNT_6ParamsE,@"STO_CUDA_ENTRY STV_DEFAULT"
_ZN7cutlass13device_kernelIN5flash11enable_sm90INS1_16FlashAttnFwdSm90INS1_25CollectiveMainloopFwdSm90ILi2EN4cute5tupleIJNS5_1CILi1EEES8_S8_EEENS6_IJNS7_ILi128EEENS7_ILi160EEESA_EEELi128ENS_12float_e4m3_tEfNS_4arch4Sm90ELb1ELb0ELb1ELb1ELb1ELb1ELb0ELb1ELb1ELb1ELb0ELb0EEENS1_21CollectiveEpilogueFwdINS6_IJSA_SA_SB_EEES9_NS_10bfloat16_tESF_Li256ELb1ELb1ELb0ELb1EEENS1_36VarlenDynamicPersistentTileSchedulerILi128ELi160ELi256ELi128ELb0ELb1ELb1ELb1ELb1ELb1EEEEEEEEEvNT_6ParamsE:
        /* <DEDUP_REMOVED lines=18> */
.L_x_9897:
[----:B------:R-:W-:Y:S05]  /*0120*/  BSYNC B0 ;  /* 0x0000000000007941 */ /* 0x000fea0003800000 */
.L_x_9896:
        /* <DEDUP_REMOVED lines=41> */
.L_x_9898:
        /* <DEDUP_REMOVED lines=22> */
.L_x_9899:
        /* <DEDUP_REMOVED lines=18> */
.L_x_9900:
        /* <DEDUP_REMOVED lines=22> */
.L_x_9901:
        /* <DEDUP_REMOVED lines=23> */
.L_x_9902:
[----:B0-----:R-:W-:Y:S01]  /*0910*/  UMOV UR4, 0x1 ;  /* 0x0000000100047882 */ /* 0x001fe20000000000 */
[----:B------:R-:W-:Y:S01]  /*0920*/  PLOP3.LUT P0, PT, PT, PT, UP0, 0x80, 0x0 ;  /* 0x000000000000781c */ /* 0x000fe20003f0f008 */
[----:B------:R-:W-:Y:S01]  /*0930*/  USEL UR4, UR4, 0x2, !UP0 ;  /* 0x0000000204047887 */ /* 0x000fe2000c000000 */
[----:B------:R-:W-:Y:S01]  /*0940*/  NOP ;  /* 0x0000000000007918 */ /* 0x000fe20000000000 */
[----:B------:R-:W-:Y:S04]  /*0950*/  BSSY B8, `(.L_x_9903) ;  /* 0x0002598000087945 */ /* 0x000fe80003800000 */
[----:B------:R-:W-:-:S05]  /*0960*/  IMAD.U32 R3, RZ, RZ, UR4 ;  /* 0x00000004ff037e24 */ /* 0x000fca000f8e00ff */
[----:B------:R0:W-:Y:S01]  /*0970*/  STL [R1+0x40], R3 ;  /* 0x0000400301007387 */ /* 0x0001e20000100800 */
[----:B-1234-:R-:W-:Y:S06]  /*0980*/  BAR.SYNC.DEFER_BLOCKING 0x0 ;  /* 0x0000000000007b1d */ /* 0x01efec0000010000 */
[----:B------:R-:W-:Y:S05]  /*0990*/  @!P0 BRA `(.L_x_9904) ;  /* 0x000001d400808947 */ /* 0x000fea0003800000 */
.L_x_9905:
        /* <DEDUP_REMOVED lines=20> */
[----:B------:R-:W-:Y:S01]  /*0ae0*/  CS2R R192, SRZ ;  /* 0x0000000000c07805 */ /* 0x000fe2000001ff00 */
[----:B------:R-:W-:Y:S01]  /*0af0*/  IMAD.MOV.U32 R198, RZ, RZ, RZ ;  /* 0x000000ffffc67224 */ /* 0x000fe200078e00ff */
[----:B------:R-:W1:Y:S01]  /*0b00*/  S2R R0, SR_TID.X ;  /* 0x0000000000007919 */ /* 0x000e620000002100 */
[----:B------:R-:W-:Y:S02]  /*0b10*/  IMAD.MOV.U32 R197, RZ, RZ, RZ ;  /* 0x000000ffffc57224 */ /* 0x000fe400078e00ff */
[----:B-1----:R-:W-:-:S05]  /*0b20*/  VIADD R11, R0, 0xffffff80 ;  /* 0xffffff80000b7836 */ /* 0x002fca0000000000 */
[----:B------:R-:W-:-:S04]  /*0b30*/  SHF.R.S32.HI R0, RZ, 0x1f, R11 ;  /* 0x0000001fff007819 */ /* 0x000fc8000001140b */
[----:B------:R-:W-:-:S04]  /*0b40*/  LEA.HI R220, R0, R11, RZ, 0x3 ;  /* 0x0000000b00dc7211 */ /* 0x000fc800078f18ff */
[----:B------:R-:W-:Y:S02]  /*0b50*/  LOP3.LUT R211, R220, 0xfffffff8, RZ, 0xc0, !PT ;  /* 0xfffffff8dcd37812 */ /* 0x000fe400078ec0ff */
[----:B------:R-:W-:Y:S02]  /*0b60*/  SHF.R.S32.HI R220, RZ, 0x3, R220 ;  /* 0x00000003ffdc7819 */ /* 0x000fe400000114dc */
[----:B------:R-:W-:-:S05]  /*0b70*/  IADD3 R211, R11, -R211, RZ ;  /* 0x800000d30bd37210 */ /* 0x000fca0007ffe0ff */
[----:B------:R-:W-:-:S04]  /*0b80*/  IMAD.SHL.U32 R202, R211, 0x8, RZ ;  /* 0x00000008d3ca7824 */ /* 0x000fc800078e00ff */
[----:B------:R-:W-:Y:S01]  /*0b90*/  VIADD R210, R202, 0x40 ;  /* 0x00000040cad27836 */ /* 0x000fe20000000000 */
[----:B--2---:R-:W-:Y:S02]  /*0ba0*/  R2UR UR4, R2 ;  /* 0x00000000020472ca */ /* 0x004fe400000e0000 */
[----:B------:R-:W-:-:S04]  /*0bb0*/  LEA.HI R2, R0, R11, RZ, 0x7 ;  /* 0x0000000b00027211 */ /* 0x000fc800078f38ff */
[----:B------:R-:W-:Y:S02]  /*0bc0*/  LOP3.LUT R228, R2, 0xffffff80, RZ, 0xc0, !PT ;  /* 0xffffff8002e47812 */ /* 0x000fe400078ec0ff */
[----:B------:R-:W-:-:S03]  /*0bd0*/  SHF.R.S32.HI R12, RZ, 0x7, R2 ;  /* 0x00000007ff0c7819 */ /* 0x000fc60000011402 */
[----:B------:R-:W-:Y:S02]  /*0be0*/  IMAD.IADD R228, R11, 0x1, -R228 ;  /* 0x000000010be47824 */ /* 0x000fe400078e0ae4 */
[----:B------:R-:W-:-:S03]  /*0bf0*/  ULOP3.LUT UR4, UR4, 0x1, URZ, 0xfc, !UPT ;  /* 0x0000000104047892 */ /* 0x000fc6000f8efc3f */
[----:B------:R-:W-:-:S04]  /*0c00*/  SHF.R.S32.HI R9, RZ, 0x1f, R228 ;  /* 0x0000001fff097819 */ /* 0x000fc800000114e4 */
[CC--:B------:R-:W-:Y:S02]  /*0c10*/  LEA.HI R8, R9.reuse, R228.reuse, RZ, 0x2 ;  /* 0x000000e409087211 */ /* 0x0c0fe400078f10ff */
[----:B------:R-:W-:Y:S02]  /*0c20*/  LEA.HI R9, R9, R228, RZ, 0x5 ;  /* 0x000000e409097211 */ /* 0x000fe400078f28ff */
[--C-:B------:R-:W-:Y:S02]  /*0c30*/  SHF.R.S32.HI R5, RZ, 0x2, R8.reuse ;  /* 0x00000002ff057819 */ /* 0x100fe40000011408 */
[----:B------:R-:W-:Y:S02]  /*0c40*/  SHF.R.S32.HI R4, RZ, 0x1f, R8 ;  /* 0x0000001fff047819 */ /* 0x000fe40000011408 */
[----:B------:R-:W-:Y:S02]  /*0c50*/  SHF.R.S32.HI R9, RZ, 0x5, R9 ;  /* 0x00000005ff097819 */ /* 0x000fe40000011409 */
[----:B0-----:R-:W-:-:S02]  /*0c60*/  LEA.HI R3, R4, R5, RZ, 0x3 ;  /* 0x0000000504037211 */ /* 0x001fc400078f18ff */
[CC--:B------:R-:W-:Y:S02]  /*0c70*/  LEA.HI R4, R0.reuse, R11.reuse, RZ, 0x4 ;  /* 0x0000000b00047211 */ /* 0x0c0fe400078f20ff */
[----:B------:R-:W-:Y:S02]  /*0c80*/  LOP3.LUT R6, R3, 0xfffffff8, RZ, 0xc0, !PT ;  /* 0xfffffff803067812 */ /* 0x000fe400078ec0ff */
[----:B------:R-:W-:Y:S02]  /*0c90*/  LEA.HI R3, R0, R11, RZ, 0x5 ;  /* 0x0000000b00037211 */ /* 0x000fe400078f28ff */
[----:B------:R-:W-:Y:S02]  /*0ca0*/  SHF.R.S32.HI R7, RZ, 0x4, R4 ;  /* 0x00000004ff077819 */ /* 0x000fe40000011404 */
[----:B------:R-:W-:Y:S01]  /*0cb0*/  IADD3 R10, R5, -R6, RZ ;  /* 0x80000006050a7210 */ /* 0x000fe20007ffe0ff */
[----:B------:R-:W-:Y:S01]  /*0cc0*/  IMAD.SHL.U32 R3, R3, 0x20, RZ ;  /* 0x0000002003037824 */ /* 0x000fe200078e00ff */
[----:B------:R-:W-:-:S02]  /*0cd0*/  LOP3.LUT R5, R4, 0x3fffff0, RZ, 0xc0, !PT ;  /* 0x03fffff004057812 */ /* 0x000fc400078ec0ff */
[----:B------:R-:W-:Y:S01]  /*0ce0*/  LEA.HI R4, R4, R7, RZ, 0x1 ;  /* 0x0000000704047211 */ /* 0x000fe200078f08ff */
[----:B------:R-:W-:Y:S01]  /*0cf0*/  IMAD R9, R9, 0x10, R10 ;  /* 0x0000001009097824 */ /* 0x000fe200078e020a */
[----:B------:R-:W-:Y:S01]  /*0d00*/  LEA.HI R6, R2, R12, RZ, 0x1 ;  /* 0x0000000c02067211 */ /* 0x000fe200078f08ff */
[----:B------:R-:W-:Y:S01]  /*0d10*/  IMAD.IADD R2, R11, 0x1, -R5 ;  /* 0x000000010b027824 */ /* 0x000fe200078e0a05 */
[----:B------:R-:W-:Y:S02]  /*0d20*/  LOP3.LUT R203, R3, 0xfffffc00, RZ, 0xc0, !PT ;  /* 0xfffffc0003cb7812 */ /* 0x000fe400078ec0ff */
[----:B------:R-:W-:Y:S02]  /*0d30*/  LOP3.LUT R4, R4, 0x1ffffffe, RZ, 0xc0, !PT ;  /* 0x1ffffffe04047812 */ /* 0x000fe400078ec0ff */
[----:B------:R-:W-:Y:S01]  /*0d40*/  LOP3.LUT R6, R6, 0x3fffffe, RZ, 0xc0, !PT ;  /* 0x03fffffe06067812 */ /* 0x000fe200078ec0ff */
[----:B------:R-:W-:Y:S01]  /*0d50*/  IMAD R3, R2, 0x40, R203 ;  /* 0x0000004002037824 */ /* 0x000fe200078e02cb */
[----:B------:R-:W-:Y:S01]  /*0d60*/  LEA.HI R0, R0, R11, RZ, 0x2 ;  /* 0x0000000b00007211 */ /* 0x000fe200078f10ff */
[----:B------:R-:W-:Y:S01]  /*0d70*/  IMAD.IADD R4, R7, 0x1, -R4 ;  /* 0x0000000107047824 */ /* 0x000fe200078e0a04 */
[----:B------:R-:W-:-:S02]  /*0d80*/  IADD3 R6, R12, -R6, RZ ;  /* 0x800000060c067210 */ /* 0x000fc40007ffe0ff */
[----:B------:R-:W-:Y:S01]  /*0d90*/  LOP3.LUT R227, R0, 0xfffffffc, RZ, 0xc0, !PT ;  /* 0xfffffffc00e37812 */ /* 0x000fe200078ec0ff */
[----:B------:R-:W-:Y:S01]  /*0da0*/  IMAD R2, R4, 0x8, R3 ;  /* 0x0000000804027824 */ /* 0x000fe200078e0203 */
[----:B------:R-:W-:Y:S01]  /*0db0*/  SHF.R.S32.HI R195, RZ, 0x2, R0 ;  /* 0x00000002ffc37819 */ /* 0x000fe20000011400 */
[----:B------:R-:W-:Y:S02]  /*0dc0*/  IMAD R6, R6, 0x40, R9 ;  /* 0x0000004006067824 */ /* 0x000fe400078e0209 */
[----:B------:R-:W-:Y:S01]  /*0dd0*/  IMAD.IADD R227, R11, 0x1, -R227 ;  /* 0x000000010be37824 */ /* 0x000fe200078e0ae3 */
[----:B------:R0:W-:Y:S01]  /*0de0*/  STL [R1+0x1c], R2 ;  /* 0x00001c0201007387 */ /* 0x0001e20000100800 */
[C---:B------:R-:W-:Y:S02]  /*0df0*/  VIADD R7, R195.reuse, 0x40 ;  /* 0x00000040c3077836 */ /* 0x040fe40000000000 */
[----:B------:R-:W-:Y:S01]  /*0e00*/  VIADD R5, R195, 0x80 ;  /* 0x00000080c3057836 */ /* 0x000fe20000000000 */
[----:B------:R-:W-:Y:S01]  /*0e10*/  STL [R1+0x18], R6 ;  /* 0x0000180601007387 */ /* 0x000fe20000100800 */
[----:B------:R-:W-:Y:S01]  /*0e20*/  IMAD.SHL.U32 R200, R7, 0x80, RZ ;  /* 0x0000008007c87824 */ /* 0x000fe200078e00ff */
[----:B------:R-:W-:Y:S01]  /*0e30*/  SHF.R.S32.HI R3, RZ, 0x1f, R7 ;  /* 0x0000001fff037819 */ /* 0x000fe20000011407 */
[C---:B------:R-:W-:Y:S01]  /*0e40*/  IMAD.SHL.U32 R16, R227.reuse, 0x10, RZ ;  /* 0x00000010e3107824 */ /* 0x040fe200078e00ff */
[----:B------:R-:W-:Y:S01]  /*0e50*/  SHF.R.S32.HI R4, RZ, 0x1f, R5 ;  /* 0x0000001fff047819 */ /* 0x000fe20000011405 */
[----:B------:R-:W-:Y:S01]  /*0e60*/  IMAD.SHL.U32 R22, R227, 0x8, RZ ;  /* 0x00000008e3167824 */ /* 0x000fe200078e00ff */
[----:B------:R-:W-:Y:S01]  /*0e70*/  LEA.HI R3, R3, R7, RZ, 0x3 ;  /* 0x0000000703037211 */ /* 0x000fe200078f18ff */
[----:B0-----:R-:W-:Y:S01]  /*0e80*/  IMAD.U32 R2, RZ, RZ, UR4 ;  /* 0x00000004ff027e24 */ /* 0x001fe2000f8e00ff */
[----:B------:R-:W-:Y:S01]  /*0e90*/  UMOV UR4, URZ ;  /* 0x0000003f00047c82 */ /* 0x000fe20008000000 */
[----:B------:R-:W-:Y:S01]  /*0ea0*/  LOP3.LUT R200, R200, 0x380, RZ, 0xc0, !PT ;  /* 0x00000380c8c87812 */ /* 0x000fe200078ec0ff */
[----:B------:R-:W-:Y:S01]  /*0eb0*/  VIADD R19, R16, 0x40 ;  /* 0x0000004010137836 */ /* 0x000fe20000000000 */
[----:B------:R-:W-:Y:S01]  /*0ec0*/  LEA.HI R4, R4, R5, RZ, 0x3 ;  /* 0x0000000504047211 */ /* 0x000fe200078f18ff */
[----:B------:R0:W-:Y:S01]  /*0ed0*/  STL [R1], R2 ;  /* 0x0000000201007387 */ /* 0x0001e20000100800 */
[----:B------:R-:W-:Y:S01]  /*0ee0*/  IMAD.SHL.U32 R3, R3, 0x80, RZ ;  /* 0x0000008003037824 */ /* 0x000fe200078e00ff */
[----:B------:R-:W-:-:S02]  /*0ef0*/  SHF.R.U32.HI R7, RZ, 0x3, R200 ;  /* 0x00000003ff077819 */ /* 0x000fc400000116c8 */
[----:B------:R-:W-:Y:S01]  /*0f00*/  SHF.L.U32 R201, R5, 0x7, RZ ;  /* 0x0000000705c97819 */ /* 0x000fe200000006ff */
[----:B------:R-:W-:Y:S01]  /*0f10*/  IMAD.SHL.U32 R4, R4, 0x80, RZ ;  /* 0x0000008004047824 */ /* 0x000fe200078e00ff */
[----:B------:R-:W-:Y:S02]  /*0f20*/  LOP3.LUT R205, R3, 0xfffffc00, RZ, 0xc0, !PT ;  /* 0xfffffc0003cd7812 */ /* 0x000fe400078ec0ff */
[----:B------:R-:W-:Y:S02]  /*0f30*/  LOP3.LUT R5, R8, 0x7ffffffc, RZ, 0xc0, !PT ;  /* 0x7ffffffc08057812 */ /* 0x000fe400078ec0ff */
[----:B0-----:R-:W-:Y:S02]  /*0f40*/  SHF.R.S32.HI R2, RZ, 0x1f, R0 ;  /* 0x0000001fff027819 */ /* 0x001fe40000011400 */
[----:B------:R-:W-:Y:S01]  /*0f50*/  LEA.HI R0, R227, R227, RZ, 0x1 ;  /* 0x000000e3e3007211 */ /* 0x000fe200078f08ff */
[----:B------:R-:W-:Y:S01]  /*0f60*/  IMAD.IADD R206, R228, 0x1, -R5 ;  /* 0x00000001e4ce7824 */ /* 0x000fe200078e0a05 */
[----:B------:R-:W-:-:S02]  /*0f70*/  LEA.HI R2, R2, R195, RZ, 0x3 ;  /* 0x000000c302027211 */ /* 0x000fc400078f18ff */
[----:B------:R-:W-:Y:S02]  /*0f80*/  LOP3.LUT R0, R0, 0x1ffffffe, RZ, 0xc0, !PT ;  /* 0x1ffffffe00007812 */ /* 0x000fe400078ec0ff */
[----:B------:R-:W-:Y:S02]  /*0f90*/  LOP3.LUT R2, R2, 0xfffffff8, RZ, 0xc0, !PT ;  /* 0xfffffff802027812 */ /* 0x000fe400078ec0ff */
[----:B------:R-:W-:Y:S01]  /*0fa0*/  IADD3 R196, R22, 0x20, RZ ;  /* 0x0000002016c47810 */ /* 0x000fe20007ffe0ff */
[----:B------:R-:W-:Y:S01]  /*0fb0*/  IMAD.IADD R0, R227, 0x1, -R0 ;  /* 0x00000001e3007824 */ /* 0x000fe200078e0a00 */
[----:B------:R-:W-:Y:S01]  /*0fc0*/  LOP3.LUT R201, R201, 0x380, RZ, 0xc0, !PT ;  /* 0x00000380c9c97812 */ /* 0x000fe200078ec0ff */
[----:B------:R-:W-:Y:S01]  /*0fd0*/  IMAD.IADD R204, R195, 0x1, -R2 ;  /* 0x00000001c3cc7824 */ /* 0x000fe200078e0a02 */
[----:B------:R-:W-:Y:S02]  /*0fe0*/  SHF.R.S32.HI R2, RZ, 0x1f, R202 ;  /* 0x0000001fff027819 */ /* 0x000fe400000114ca */
[----:B------:R-:W-:Y:S01]  /*0ff0*/  LEA R207, R0, R6, 0x3 ;  /* 0x0000000600cf7211 */ /* 0x000fe200078e18ff */
[----:B------:R-:W-:Y:S01]  /*1000*/  IMAD.U32 R0, RZ, RZ, UR4 ;  /* 0x00000004ff007e24 */ /* 0x000fe2000f8e00ff */
[----:B------:R-:W-:-:S02]  /*1010*/  LOP3.LUT R2, R200, 0x70, R16, 0xf8, !PT ;  /* 0x00000070c8027812 */ /* 0x000fc400078ef810 */
[----:B------:R-:W-:Y:S02]  /*1020*/  SHF.R.S32.HI R17, RZ, 0x1f, R16 ;  /* 0x0000001fff117819 */ /* 0x000fe40000011410 */
[----:B------:R0:W-:Y:S01]  /*1030*/  STL [R1+0x8], R0 ;  /* 0x0000080001007387 */ /* 0x0001e20000100800 */
[----:B------:R-:W-:Y:S02]  /*1040*/  LOP3.LUT R229, R205, R2, R7, 0xf6, !PT ;  /* 0x00000002cde57212 */ /* 0x000fe400078ef607 */
[----:B------:R-:W-:Y:S02]  /*1050*/  SHF.R.S32.HI R194, RZ, 0x1f, R19 ;  /* 0x0000001fffc27819 */ /* 0x000fe40000011413 */
[----:B------:R-:W-:Y:S01]  /*1060*/  SHF.R.S32.HI R3, RZ, 0x1f, R210 ;  /* 0x0000001fff037819 */ /* 0x000fe200000114d2 */
[----:B------:R-:W-:Y:S01]  /*1070*/  IMAD.IADD R229, R18, 0x1, R229 ;  /* 0x0000000112e57824 */ /* 0x000fe200078e02e5 */
[----:B------:R-:W-:Y:S02]  /*1080*/  SHF.R.S32.HI R221, RZ, 0x1f, R196 ;  /* 0x0000001fffdd7819 */ /* 0x000fe400000114c4 */
[----:B------:R-:W-:-:S07]  /*1090*/  LOP3.LUT R208, R4, 0xfffffc00, RZ, 0xc0, !PT ;  /* 0xfffffc0004d07812 */ /* 0x000fce00078ec0ff */
.L_x_10086:
[----:B01--4-:R-:W1:Y:S01]  /*10a0*/  LDC.64 R2, c[0x0][0xc88] ;  /* 0x00032200ff027b82 */ /* 0x013e620000000a00 */
[----:B------:R-:W-:Y:S01]  /*10b0*/  ULDC.64 UR4, c[0x0][0x208] ;  /* 0x0000820000047ab9 */ /* 0x000fe20000000a00 */
[----:B-1----:R-:W-:-:S05]  /*10c0*/  IMAD.WIDE R2, R191, 0x4, R2 ;  /* 0x00000004bf027825 */ /* 0x002fca00078e0202 */
[----:B------:R1:W2:Y:S01]  /*10d0*/  LDG.E R209, desc[UR4][R2.64] ;  /* 0x0000000402d17981 */ /* 0x0002a2000c1e1900 */
[----:B------:R-:W-:Y:S05]  /*10e0*/  YIELD ;  /* 0x0000000000007946 */ /* 0x000fea0003800000 */
[----:B------:R-:W-:Y:S01]  /*10f0*/  ULDC.64 UR4, c[0x0][0xa28] ;  /* 0x00028a0000047ab9 */ /* 0x000fe20000000a00 */
[----:B------:R-:W-:Y:S01]  /*1100*/  ULDC.64 UR8, c[0x0][0xa18] ;  /* 0x0002860000087ab9 */ /* 0x000fe20000000a00 */
[----:B------:R-:W-:Y:S01]  /*1110*/  ISETP.NE.U32.AND P1, PT, RZ, UR4, PT ;  /* 0x00000004ff007c0c */ /* 0x000fe2000bf25070 */
[----:B------:R-:W-:Y:S01]  /*1120*/  ULDC.64 UR6, c[0x0][0xa08] ;  /* 0x0002820000067ab9 */ /* 0x000fe20000000a00 */
[----:B-1----:R-:W-:Y:S01]  /*1130*/  IMAD.MOV.U32 R3, RZ, RZ, RZ ;  /* 0x000000ffff037224 */ /* 0x002fe200078e00ff */
[----:B------:R-:W-:Y:S01]  /*1140*/  ISETP.NE.U32.AND P0, PT, RZ, UR6, PT ;  /* 0x00000006ff007c0c */ /* 0x000fe2000bf05070 */
[----:B------:R-:W-:Y:S01]  /*1150*/  ULDC.64 UR10, c[0x0][0x208] ;  /* 0x00008200000a7ab9 */ /* 0x000fe20000000a00 */
[----:B------:R-:W-:Y:S01]  /*1160*/  ISETP.NE.AND.EX P1, PT, RZ, UR5, PT, P1 ;  /* 0x00000005ff007c0c */ /* 0x000fe2000bf25310 */
[----:B------:R-:W-:Y:S01]  /*1170*/  IMAD.MOV.U32 R87, RZ, RZ, RZ ;  /* 0x000000ffff577224 */ /* 0x000fe200078e00ff */
[----:B------:R-:W-:-:S02]  /*1180*/  ISETP.NE.AND.EX P0, PT, RZ, UR7, PT, P0 ;  /* 0x00000007ff007c0c */ /* 0x000fc4000bf05300 */
[----:B--2---:R-:W-:Y:S01]  /*1190*/  SHF.R.S32.HI R215, RZ, 0x1f, R209 ;  /* 0x0000001fffd77819 */ /* 0x004fe200000114d1 */
[----:B------:R-:W-:-:S08]  /*11a0*/  IMAD.SHL.U32 R213, R209, 0x4, RZ ;  /* 0x00000004d1d57824 */ /* 0x000fd000078e00ff */
[C---:B------:R-:W-:Y:S02]  /*11b0*/  @P1 LEA R4, P2, R209.reuse, UR4, 0x2 ;  /* 0x00000004d1041c11 */ /* 0x040fe4000f8410ff */
[C-C-:B------:R-:W-:Y:S02]  /*11c0*/  SHF.L.U64.HI R214, R209.reuse, 0x2, R215.reuse ;  /* 0x00000002d1d67819 */ /* 0x140fe400000102d7 */
[----:B------:R-:W-:Y:S02]  /*11d0*/  @P1 LEA.HI.X R5, R209, UR5, R215, 0x2, P2 ;  /* 0x00000005d1051c11 */ /* 0x000fe400090f14d7 */
[----:B------:R-:W-:Y:S01]  /*11e0*/  ISETP.NE.U32.AND P2, PT, RZ, UR8, PT ;  /* 0x00000008ff007c0c */ /* 0x000fe2000bf45070 */
[----:B------:R-:W-:Y:S01]  /*11f0*/  ULDC UR4, c[0x0][0x288] ;  /* 0x0000a20000047ab9 */ /* 0x000fe20000000800 */
[----:B------:R-:W-:Y:S01]  /*1200*/  IADD3 R8, P3, R213, UR6, RZ ;  /* 0x00000006d5087c10 */ /* 0x000fe2000ff7e0ff */
[----:B------:R-:W-:Y:S01]  /*1210*/  IMAD.U32 R191, RZ, RZ, UR4 ;  /* 0x00000004ffbf7e24 */ /* 0x000fe2000f8e00ff */
[----:B------:R-:W-:Y:S01]  /*1220*/  ISETP.NE.AND.EX P2, PT, RZ, UR9, PT, P2 ;  /* 0x00000009ff007c0c */ /* 0x000fe2000bf45320 */
[----:B------:R-:W-:Y:S01]  /*1230*/  ULDC.64 UR4, c[0x0][0x418] ;  /* 0x0001060000047ab9 */ /* 0x000fe20000000a00 */
[----:B------:R1:W5:Y:S01]  /*1240*/  @P1 LDG.E R3, desc[UR10][R4.64] ;  /* 0x0000000a04031981 */ /* 0x000362000c1e1900 */
[----:B------:R-:W-:Y:S01]  /*1250*/  UISETP.NE.U32.AND UP0, UPT, UR4, URZ, UPT ;  /* 0x0000003f0400728c */ /* 0x000fe2000bf05070 */
[----:B------:R-:W-:-:S02]  /*1260*/  IADD3.X R9, R214, UR7, RZ, P3, !PT ;  /* 0x00000007d6097c10 */ /* 0x000fc40009ffe4ff */
[----:B------:R-:W-:Y:S01]  /*1270*/  ULDC UR4, c[0x0][0x424] ;  /* 0x0001090000047ab9 */ /* 0x000fe20000000800 */
[----:B------:R-:W-:Y:S02]  /*1280*/  UISETP.NE.AND.EX UP0, UPT, UR5, URZ, UPT, UP0 ;  /* 0x0000003f0500728c */ /* 0x000fe4000bf05300 */
[----:B------:R1:W5:Y:S01]  /*1290*/  @P0 LDG.E R87, desc[UR10][R8.64] ;  /* 0x0000000a08570981 */ /* 0x000362000c1e1900 */
[----:B------:R-:W-:Y:S01]  /*12a0*/  ULDC UR5, c[0x0][0x2f0] ;  /* 0x0000bc0000057ab9 */ /* 0x000fe20000000800 */
[----:B------:R-:W-:Y:S02]  /*12b0*/  USEL UR4, UR4, 0x1, UP0 ;  /* 0x0000000104047887 */ /* 0x000fe40008000000 */
[----:B------:R-:W-:Y:S02]  /*12c0*/  @P2 IADD3 R6, P1, R213, UR8, RZ ;  /* 0x00000008d5062c10 */ /* 0x000fe4000ff3e0ff */
[----:B------:R-:W-:Y:S02]  /*12d0*/  UIMAD UR4, UR4, UR5, URZ ;  /* 0x00000005040472a4 */ /* 0x000fe4000f8e023f */
[----:B------:R-:W-:Y:S01]  /*12e0*/  @P2 IADD3.X R7, R214, UR9, RZ, P1, !PT ;  /* 0x00000009d6072c10 */ /* 0x000fe20008ffe4ff */
[----:B------:R-:W-:-:S02]  /*12f0*/  ULDC UR5, c[0x0][0x348] ;  /* 0x0000d20000057ab9 */ /* 0x000fc40000000800 */
[----:B------:R-:W-:Y:S01]  /*1300*/  MOV R25, UR5 ;  /* 0x0000000500197c02 */ /* 0x000fe20008000f00 */
[----:B------:R-:W-:Y:S01]  /*1310*/  IMAD.U32 R28, RZ, RZ, UR4 ;  /* 0x00000004ff1c7e24 */ /* 0x000fe2000f8e00ff */
[----:B------:R1:W5:Y:S01]  /*1320*/  @P2 LDG.E R191, desc[UR10][R6.64] ;  /* 0x0000000a06bf2981 */ /* 0x000362000c1e1900 */
[----:B------:R-:W-:Y:S01]  /*1330*/  IMAD.MOV.U32 R2, RZ, RZ, R209 ;  /* 0x000000ffff027224 */ /* 0x000fe200078e00d1 */
[----:B---3--:R-:W-:Y:S06]  /*1340*/  @P2 BRA `(.L_x_9907) ;  /* 0x0000000000282947 */ /* 0x008fec0003800000 */
[----:B------:R-:W-:Y:S02]  /*1350*/  ULDC.64 UR4, c[0x0][0xa00] ;  /* 0x0002800000047ab9 */ /* 0x000fe40000000a00 */
[----:B------:R-:W-:-:S04]  /*1360*/  ISETP.NE.U32.AND P1, PT, RZ, UR4, PT ;  /* 0x00000004ff007c0c */ /* 0x000fc8000bf25070 */
[----:B------:R-:W-:-:S13]  /*1370*/  ISETP.NE.AND.EX P1, PT, RZ, UR5, PT, P1 ;  /* 0x00000005ff007c0c */ /* 0x000fda000bf25310 */
[----:B------:R-:W-:Y:S05]  /*1380*/  @!P1 BRA `(.L_x_9907) ;  /* 0x0000000000189947 */ /* 0x000fea0003800000 */
[----:B-1----:R-:W1:Y:S01]  /*1390*/  LDC.64 R4, c[0x0][0xa00] ;  /* 0x00028000ff047b82 */ /* 0x002e620000000a00 */
[----:B------:R-:W-:Y:S01]  /*13a0*/  ULDC.64 UR4, c[0x0][0x208] ;  /* 0x0000820000047ab9 */ /* 0x000fe20000000a00 */
[----:B-1----:R-:W-:-:S05]  /*13b0*/  IMAD.WIDE R4, R2, 0x4, R4 ;  /* 0x0000000402047825 */ /* 0x002fca00078e0204 */
[----:B-----5:R-:W2:Y:S04]  /*13c0*/  LDG.E R191, desc[UR4][R4.64] ;  /* 0x0000000404bf7981 */ /* 0x020ea8000c1e1900 */
[----:B0-----:R-:W2:Y:S02]  /*13d0*/  LDG.E R0, desc[UR4][R4.64+0x4] ;  /* 0x0000040404007981 */ /* 0x001ea4000c1e1900 */
[----:B--2---:R-:W-:-:S07]  /*13e0*/  IMAD.IADD R191, R0, 0x1, -R191 ;  /* 0x0000000100bf7824 */ /* 0x004fce00078e0abf */
.L_x_9907:
[----:B------:R-:W-:Y:S01]  /*13f0*/  ULDC.64 UR4, c[0x0][0xa20] ;  /* 0x0002880000047ab9 */ /* 0x000fe20000000a00 */
[----:B------:R-:W-:Y:S01]  /*1400*/  IMAD.MOV.U32 R212, RZ, RZ, R190 ;  /* 0x000000ffffd47224 */ /* 0x000fe200078e00be */
[----:B------:R-:W-:-:S04]  /*1410*/  ISETP.NE.U32.AND P1, PT, RZ, UR4, PT ;  /* 0x00000004ff007c0c */ /* 0x000fc8000bf25070 */
[----:B------:R-:W-:-:S13]  /*1420*/  ISETP.NE.AND.EX P1, PT, RZ, UR5, PT, P1 ;  /* 0x00000005ff007c0c */ /* 0x000fda000bf25310 */
[----:B------:R-:W-:Y:S05]  /*1430*/  @!P1 BRA `(.L_x_9908) ;  /* 0x0000000000149947 */ /* 0x000fea0003800000 */
[----:B-1----:R-:W-:Y:S01]  /*1440*/  IADD3 R4, P0, R213, UR4, RZ ;  /* 0x00000004d5047c10 */ /* 0x002fe2000ff1e0ff */
[----:B------:R-:W-:-:S03]  /*1450*/  ULDC.64 UR6, c[0x0][0x208] ;  /* 0x0000820000067ab9 */ /* 0x000fc60000000a00 */
[----:B------:R-:W-:-:S05]  /*1460*/  IADD3.X R5, R214, UR5, RZ, P0, !PT ;  /* 0x00000005d6057c10 */ /* 0x000fca00087fe4ff */
[----:B------:R2:W5:Y:S01]  /*1470*/  LDG.E R28, desc[UR6][R4.64] ;  /* 0x00000006041c7981 */ /* 0x000562000c1e1900 */
[----:B------:R-:W-:Y:S05]  /*1480*/  BRA `(.L_x_9909) ;  /* 0x0000000000147947 */ /* 0x000fea0003800000 */
.L_x_9908:
[----:B------:R-:W-:Y:S05]  /*1490*/  @!P0 BRA `(.L_x_9909) ;  /* 0x0000000000108947 */ /* 0x000fea0003800000 */
[----:B------:R-:W-:Y:S02]  /*14a0*/  ULDC.64 UR4, c[0x0][0x208] ;  /* 0x0000820000047ab9 */ /* 0x000fe40000000a00 */
[----:B-1----:R-:W2:Y:S04]  /*14b0*/  LDG.E R5, desc[UR4][R8.64] ;  /* 0x0000000408057981 */ /* 0x002ea8000c1e1900 */
[----:B------:R-:W2:Y:S02]  /*14c0*/  LDG.E R28, desc[UR4][R8.64+0x4] ;  /* 0x00000404081c7981 */ /* 0x000ea4000c1e1900 */
[----:B--2---:R-:W-:-:S07]  /*14d0*/  IMAD.IADD R28, R28, 0x1, -R5 ;  /* 0x000000011c1c7824 */ /* 0x004fce00078e0a05 */
.L_x_9909:
[----:B------:R-:W-:Y:S01]  /*14e0*/  ULDC.64 UR4, c[0x0][0xa10] ;  /* 0x0002840000047ab9 */ /* 0x000fe20000000a00 */
[----:B------:R-:W-:Y:S01]  /*14f0*/  ULDC.64 UR6, c[0x0][0x208] ;  /* 0x0000820000067ab9 */ /* 0x000fe20000000a00 */
[----:B------:R-:W-:Y:S01]  /*1500*/  ISETP.NE.U32.AND P0, PT, RZ, UR4, PT ;  /* 0x00000004ff007c0c */ /* 0x000fe2000bf05070 */
[----:B-1----:R-:W1:Y:S03]  /*1510*/  LDC R8, c[0x0][0x448] ;  /* 0x00011200ff087b82 */ /* 0x002e660000000800 */
[----:B------:R-:W-:Y:S01]  /*1520*/  ISETP.NE.AND.EX P0, PT, RZ, UR5, PT, P0 ;  /* 0x00000005ff007c0c */ /* 0x000fe2000bf05300 */
[----:B------:R-:W-:-:S12]  /*1530*/  ULDC.64 UR4, c[0x0][0xa30] ;  /* 0x00028c0000047ab9 */ /* 0x000fd80000000a00 */
[----:B--2---:R-:W2:Y:S02]  /*1540*/  @P0 LDC.64 R4, c[0x0][0xa10] ;  /* 0x00028400ff040b82 */ /* 0x004ea40000000a00 */
[----:B--2---:R-:W-:-:S05]  /*1550*/  @P0 IMAD.WIDE R4, R2, 0x4, R4 ;  /* 0x0000000402040825 */ /* 0x004fca00078e0204 */
[----:B0-----:R-:W2:Y:S04]  /*1560*/  @P0 LDG.E R0, desc[UR6][R4.64] ;  /* 0x0000000604000981 */ /* 0x001ea8000c1e1900 */
[----:B------:R0:W2:Y:S01]  /*1570*/  @P0 LDG.E R9, desc[UR6][R4.64+0x4] ;  /* 0x0000040604090981 */ /* 0x0000a2000c1e1900 */
[----:B------:R-:W-:Y:S02]  /*1580*/  ISETP.NE.U32.AND P1, PT, RZ, UR4, PT ;  /* 0x00000004ff007c0c */ /* 0x000fe4000bf25070 */
[----:B-----5:R-:W-:Y:S02]  /*1590*/  MOV R24, R28 ;  /* 0x0000001c00187202 */ /* 0x020fe40000000f00 */
[----:B------:R-:W-:-:S13]  /*15a0*/  ISETP.NE.AND.EX P1, PT, RZ, UR5, PT, P1 ;  /* 0x00000005ff007c0c */ /* 0x000fda000bf25310 */
[----:B------:R-:W-:-:S04]  /*15b0*/  @P1 IADD3 R6, P2, R213, UR4, RZ ;  /* 0x00000004d5061c10 */ /* 0x000fc8000ff5e0ff */
[----:B------:R-:W-:-:S05]  /*15c0*/  @P1 IADD3.X R7, R214, UR5, RZ, P2, !PT ;  /* 0x00000005d6071c10 */ /* 0x000fca00097fe4ff */
[----:B------:R3:W5:Y:S01]  /*15d0*/  @P1 LDG.E R24, desc[UR6][R6.64] ;  /* 0x0000000606181981 */ /* 0x000762000c1e1900 */
[----:B-1----:R-:W-:Y:S01]  /*15e0*/  ISETP.NE.AND P1, PT, R8, 0x1, PT ;  /* 0x000000010800780c */ /* 0x002fe20003f25270 */
[----:B------:R-:W-:Y:S02]  /*15f0*/  IMAD.SHL.U32 R199, R189, 0x80, RZ ;  /* 0x00000080bdc77824 */ /* 0x000fe400078e00ff */
[----:B------:R-:W-:Y:S02]  /*1600*/  IMAD.IADD R8, R28, 0x1, -R3 ;  /* 0x000000011c087824 */ /* 0x000fe400078e0a03 */
[----:B0-----:R-:W-:-:S08]  /*1610*/  VIADD R4, R199, 0x7f ;  /* 0x0000007fc7047836 */ /* 0x001fd00000000000 */
[----:B------:R-:W0:Y:S08]  /*1620*/  @P1 LDC R11, c[0x0][0x44c] ;  /* 0x00011300ff0b1b82 */ /* 0x000e300000000800 */
[----:B------:R-:W1:Y:S01]  /*1630*/  @P1 LDC R5, c[0x0][0x450] ;  /* 0x00011400ff051b82 */ /* 0x000e620000000800 */
[----:B--2---:R-:W-:Y:S02]  /*1640*/  @P0 IMAD.IADD R25, R9, 0x1, -R0 ;  /* 0x0000000109190824 */ /* 0x004fe400078e0a00 */
[----:B0-----:R-:W-:-:S04]  /*1650*/  @P1 IMAD.HI.U32 R0, R4, R11, RZ ;  /* 0x0000000b04001227 */ /* 0x001fc800078e00ff */
[----:B------:R-:W-:Y:S01]  /*1660*/  IMAD.IADD R189, R8, 0x1, R25 ;  /* 0x0000000108bd7824 */ /* 0x000fe200078e0219 */
[----:B-1----:R-:W-:-:S04]  /*1670*/  @P1 SHF.R.U32.HI R4, RZ, R5, R0 ;  /* 0x00000005ff041219 */ /* 0x002fc80000011600 */
[C---:B------:R-:W-:Y:S02]  /*1680*/  IADD3 R49, R189.reuse, 0xa0, -R191 ;  /* 0x000000a0bd317810 */ /* 0x040fe40007ffe8bf */
[----:B------:R-:W-:-:S03]  /*1690*/  IADD3 R0, R189, 0x9f, RZ ;  /* 0x0000009fbd007810 */ /* 0x000fc60007ffe0ff */
[----:B------:R-:W-:Y:S02]  /*16a0*/  IMAD.IADD R4, R49, 0x1, R4 ;  /* 0x0000000131047824 */ /* 0x000fe400078e0204 */
[----:B------:R-:W-:-:S04]  /*16b0*/  IMAD.HI R0, R0, 0x66666667, RZ ;  /* 0x6666666700007827 */ /* 0x000fc800078e02ff */
[----:B------:R-:W-:Y:S01]  /*16c0*/  IMAD.HI R4, R4, 0x66666667, RZ ;  /* 0x6666666704047827 */ /* 0x000fe200078e02ff */
[----:B------:R-:W-:-:S04]  /*16d0*/  SHF.R.U32.HI R3, RZ, 0x1f, R0 ;  /* 0x0000001fff037819 */ /* 0x000fc80000011600 */
[----:B------:R-:W-:Y:S02]  /*16e0*/  SHF.R.U32.HI R5, RZ, 0x1f, R4 ;  /* 0x0000001fff057819 */ /* 0x000fe40000011604 */
[----:B------:R-:W-:Y:S02]  /*16f0*/  LEA.HI.SX32 R48, R0, R3, 0x1a ;  /* 0x0000000300307211 */ /* 0x000fe400078fd2ff */
        /* <DEDUP_REMOVED lines=36> */
[----:B-1---5:R-:W-:Y:S05]  /*1940*/  CALL.ABS.NOINC R14 ;  /* 0x000000000e007343 */ /* 0x022fea0003c00000 */
.L_x_9912:
[----:B------:R-:W-:Y:S05]  /*1950*/  BSYNC B6 ;  /* 0x0000000000067941 */ /* 0x000fea0003800000 */
.L_x_9911:
        /* <DEDUP_REMOVED lines=20> */
.L_x_9914:
[----:B------:R-:W-:Y:S05]  /*1aa0*/  BSYNC B6 ;  /* 0x0000000000067941 */ /* 0x000fea0003800000 */
.L_x_9913:
[----:B------:R-:W-:Y:S01]  /*1ab0*/  ULDC.64 UR4, c[0x0][0x9f8] ;  /* 0x00027e0000047ab9 */ /* 0x000fe20000000a00 */
[----:B------:R-:W-:Y:S01]  /*1ac0*/  ULDC.64 UR6, c[0x0][0x208] ;  /* 0x0000820000067ab9 */ /* 0x000fe20000000a00 */
[----:B------:R-:W-:Y:S01]  /*1ad0*/  ISETP.NE.U32.AND P0, PT, RZ, UR4, PT ;  /* 0x00000004ff007c0c */ /* 0x000fe2000bf05070 */
[----:B------:R-:W0:Y:S03]  /*1ae0*/  LDC.64 R52, c[0x0][0x3f8] ;  /* 0x0000fe00ff347b82 */ /* 0x000e260000000a00 */
[----:B------:R-:W-:-:S05]  /*1af0*/  ISETP.NE.AND.EX P0, PT, RZ, UR5, PT, P0 ;  /* 0x00000005ff007c0c */ /* 0x000fca000bf05300 */
[----:B------:R-:W1:Y:S08]  /*1b00*/  LDC R29, c[0x0][0x3f4] ;  /* 0x0000fd00ff1d7b82 */ /* 0x000e700000000800 */
[----:B------:R-:W-:Y:S01]  /*1b10*/  @P0 IADD3 R4, P1, R213, UR4, RZ ;  /* 0x00000004d5040c10 */ /* 0x000fe2000ff3e0ff */
[----:B------:R-:W2:Y:S03]  /*1b20*/  LDC.64 R58, c[0x0][0x408] ;  /* 0x00010200ff3a7b82 */ /* 0x000ea60000000a00 */
[----:B------:R-:W-:-:S05]  /*1b30*/  @P0 IADD3.X R5, R214, UR5, RZ, P1, !PT ;  /* 0x00000005d6050c10 */ /* 0x000fca0008ffe4ff */
[----:B------:R3:W4:Y:S01]  /*1b40*/  @P0 LDG.E R2, desc[UR6][R4.64] ;  /* 0x0000000604020981 */ /* 0x000722000c1e1900 */
[----:B------:R-:W-:Y:S01]  /*1b50*/  SHF.R.S32.HI R3, RZ, 0x1f, R195 ;  /* 0x0000001fff037819 */ /* 0x000fe200000114c3 */
[-C--:B0-----:R-:W-:Y:S01]  /*1b60*/  IMAD.WIDE.U32 R8, R195, R52.reuse, R16 ;  /* 0x00000034c3087225 */ /* 0x081fe200078e0010 */
[--C-:B------:R-:W-:Y:S01]  /*1b70*/  SHF.R.S32.HI R23, RZ, 0x1f, R22.reuse ;  /* 0x0000001fff177819 */ /* 0x100fe20000011416 */
[----:B------:R-:W0:Y:S01]  /*1b80*/  S2R R30, SR_TID.X ;  /* 0x00000000001e7919 */ /* 0x000e220000002100 */
[----:B------:R-:W-:Y:S01]  /*1b90*/  SHF.R.U32.HI R77, RZ, 0x3, R201 ;  /* 0x00000003ff4d7819 */ /* 0x000fe200000116c9 */
[-C--:B------:R-:W-:Y:S01]  /*1ba0*/  IMAD R0, R3, R52.reuse, RZ ;  /* 0x0000003403007224 */ /* 0x080fe200078e02ff */
[----:B-1----:R-:W-:Y:S01]  /*1bb0*/  ISETP.GE.AND P0, PT, R16, R29, PT ;  /* 0x0000001d1000720c */ /* 0x002fe20003f06270 */
[C---:B------:R-:W-:Y:S01]  /*1bc0*/  IMAD.WIDE.U32 R6, R195.reuse, R52, R22 ;  /* 0x00000034c3067225 */ /* 0x040fe200078e0016 */
[C-C-:B------:R-:W-:Y:S02]  /*1bd0*/  SHF.L.U64.HI R86, R52.reuse, 0x6, R53.reuse ;  /* 0x0000000634567819 */ /* 0x140fe40000010235 */
[----:B------:R-:W-:Y:S01]  /*1be0*/  SHF.L.U64.HI R85, R52, 0x7, R53 ;  /* 0x0000000734557819 */ /* 0x000fe20000010235 */
[----:B------:R-:W-:Y:S01]  /*1bf0*/  IMAD R13, R195, R53, R0 ;  /* 0x00000035c30d7224 */ /* 0x000fe200078e0200 */
[C---:B------:R-:W-:Y:S01]  /*1c00*/  LOP3.LUT P1, RZ, R204.reuse, 0x4, RZ, 0xc0, !PT ;  /* 0x00000004ccff7812 */ /* 0x040fe2000782c0ff */
[----:B------:R-:W-:Y:S01]  /*1c10*/  IMAD.SHL.U32 R82, R204, 0x80, RZ ;  /* 0x00000080cc527824 */ /* 0x000fe200078e00ff */
[----:B------:R-:W-:Y:S01]  /*1c20*/  SHF.R.S32.HI R75, RZ, 0x1f, R190 ;  /* 0x0000001fff4b7819 */ /* 0x000fe200000114be */
[-C--:B--2---:R-:W-:Y:S01]  /*1c30*/  IMAD R0, R3, R58.reuse, RZ ;  /* 0x0000003a03007224 */ /* 0x084fe200078e02ff */
[----:B------:R-:W-:Y:S01]  /*1c40*/  SEL R3, R29, RZ, P0 ;  /* 0x000000ff1d037207 */ /* 0x000fe20000000000 */
[----:B---3--:R-:W-:Y:S01]  /*1c50*/  IMAD.WIDE.U32 R4, R195, R58, R22 ;  /* 0x0000003ac3047225 */ /* 0x008fe200078e0016 */
[----:B------:R-:W-:-:S02]  /*1c60*/  LOP3.LUT R82, R82, 0x380, RZ, 0xc0, !PT ;  /* 0x0000038052527812 */ /* 0x000fc400078ec0ff */
[----:B------:R-:W-:Y:S01]  /*1c70*/  SHF.L.U64.HI R81, R58, 0x6, R59 ;  /* 0x000000063a517819 */ /* 0x000fe2000001023b */
[----:B------:R-:W-:Y:S01]  /*1c80*/  IMAD.IADD R3, R16, 0x1, R3 ;  /* 0x0000000110037824 */ /* 0x000fe200078e0203 */
[----:B------:R-:W-:Y:S01]  /*1c90*/  SHF.R.U32.HI R76, RZ, 0x3, R82 ;  /* 0x00000003ff4c7819 */ /* 0x000fe20000011652 */
[----:B------:R-:W-:Y:S01]  /*1ca0*/  IMAD R15, R195, R59, R0 ;  /* 0x0000003bc30f7224 */ /* 0x000fe200078e0200 */
[----:B------:R-:W-:Y:S01]  /*1cb0*/  SHF.L.U64.HI R80, R58, 0x7, R59 ;  /* 0x000000073a507819 */ /* 0x000fe2000001023b */
[----:B------:R-:W-:Y:S01]  /*1cc0*/  IMAD.IADD R7, R7, 0x1, R13 ;  /* 0x0000000107077824 */ /* 0x000fe200078e020d */
[----:B------:R-:W-:Y:S01]  /*1cd0*/  SHF.R.S32.HI R0, RZ, 0x1f, R3 ;  /* 0x0000001fff007819 */ /* 0x000fe20000011403 */
[----:B------:R-:W-:Y:S01]  /*1ce0*/  IMAD.IADD R9, R13, 0x1, R9 ;  /* 0x000000010d097824 */ /* 0x000fe200078e0209 */
[----:B-----5:R-:W-:Y:S01]  /*1cf0*/  SHF.R.S32.HI R13, RZ, 0x1f, R24 ;  /* 0x0000001fff0d7819 */ /* 0x020fe20000011418 */
[----:B------:R-:W-:Y:S01]  /*1d00*/  IMAD.IADD R5, R5, 0x1, R15 ;  /* 0x0000000105057824 */ /* 0x000fe200078e020f */
[----:B------:R-:W-:Y:S01]  /*1d10*/  LEA.HI R3, R0, R3, RZ, 0x4 ;  /* 0x0000000300037211 */ /* 0x000fe200078f20ff */
[----:B------:R-:W-:-:S03]  /*1d20*/  IMAD.WIDE.U32 R10, R195, R58, R16 ;  /* 0x0000003ac30a7225 */ /* 0x000fc600078e0010 */
[----:B------:R-:W-:Y:S01]  /*1d30*/  LOP3.LUT R63, R3, 0xfffffff0, RZ, 0xc0, !PT ;  /* 0xfffffff0033f7812 */ /* 0x000fe200078ec0ff */
[----:B------:R-:W-:Y:S01]  /*1d40*/  IMAD R0, R13, R52, RZ ;  /* 0x000000340d007224 */ /* 0x000fe200078e02ff */
[----:B0-----:R-:W-:Y:S01]  /*1d50*/  SHF.R.U32.HI R30, RZ, 0x7, R30 ;  /* 0x00000007ff1e7819 */ /* 0x001fe2000001161e */
[----:B------:R-:W-:Y:S01]  /*1d60*/  IMAD.WIDE.U32 R54, R24, R58, R4 ;  /* 0x0000003a18367225 */ /* 0x000fe200078e0004 */
[----:B------:R-:W-:Y:S02]  /*1d70*/  LOP3.LUT R5, R82, 0x30, R16, 0xf8, !PT ;  /* 0x0000003052057812 */ /* 0x000fe400078ef810 */
[----:B------:R-:W-:Y:S01]  /*1d80*/  ISETP.NE.AND P6, PT, R30, 0x1, PT ;  /* 0x000000011e00780c */ /* 0x000fe20003fc5270 */
[----:B------:R-:W-:Y:S01]  /*1d90*/  IMAD R67, R24, R53, R0 ;  /* 0x0000003518437224 */ /* 0x000fe200078e0200 */
[----:B------:R-:W-:Y:S01]  /*1da0*/  LOP3.LUT R0, R5, R76, RZ, 0x3c, !PT ;  /* 0x0000004c05007212 */ /* 0x000fe200078e3cff */
[----:B------:R-:W-:Y:S01]  /*1db0*/  IMAD R13, R13, R58, RZ ;  /* 0x0000003a0d0d7224 */ /* 0x000fe200078e02ff */
[----:B------:R-:W-:Y:S01]  /*1dc0*/  IADD3 R74, R30, 0x8, RZ ;  /* 0x000000081e4a7810 */ /* 0x000fe20007ffe0ff */
[----:B------:R-:W-:Y:S01]  /*1dd0*/  IMAD.WIDE.U32 R20, R24, R52, R6 ;  /* 0x0000003418147225 */ /* 0x000fe200078e0006 */
[----:B------:R-:W-:-:S02]  /*1de0*/  IADD3 R11, R15, R11, RZ ;  /* 0x0000000b0f0b7210 */ /* 0x000fc40007ffe0ff */
[----:B------:R-:W-:Y:S01]  /*1df0*/  SHF.R.U32.HI R30, RZ, 0x3, R200 ;  /* 0x00000003ff1e7819 */ /* 0x000fe200000116c8 */
[----:B------:R-:W-:Y:S01]  /*1e00*/  IMAD.IADD R69, R203, 0x1, R0 ;  /* 0x00000001cb457824 */ /* 0x000fe200078e0200 */
[--C-:B------:R-:W-:Y:S01]  /*1e10*/  LOP3.LUT R0, R200, 0x70, R3.reuse, 0xf8, !PT ;  /* 0x00000070c8007812 */ /* 0x100fe200078ef803 */
[----:B------:R-:W-:Y:S01]  /*1e20*/  IMAD R71, R53, 0xa0, RZ ;  /* 0x000000a035477824 */ /* 0x000fe200078e02ff */
[--C-:B------:R-:W-:Y:S01]  /*1e30*/  LOP3.LUT R5, R82, 0x70, R3.reuse, 0xf8, !PT ;  /* 0x0000007052057812 */ /* 0x100fe200078ef803 */
[----:B------:R-:W-:Y:S05]  /*1e40*/  @!P6 WARPSYNC.ALL ;  /* 0x000000000000e948 */ /* 0x000fea0003800000 */
[----:B------:R-:W-:Y:S01]  /*1e50*/  LOP3.LUT R4, R201, 0x70, R3, 0xf8, !PT ;  /* 0x00000070c9047812 */ /* 0x000fe200078ef803 */
[----:B------:R-:W-:Y:S01]  /*1e60*/  ULDC UR4, c[0x0][0x2f4] ;  /* 0x0000bd0000047ab9 */ /* 0x000fe20000000800 */
[----:B------:R-:W-:Y:S01]  /*1e70*/  LOP3.LUT R0, R0, R30, RZ, 0x3c, !PT ;  /* 0x0000001e00007212 */ /* 0x000fe200078e3cff */
[C---:B------:R-:W-:Y:S01]  /*1e80*/  IMAD.SHL.U32 R84, R52.reuse, 0x40, RZ ;  /* 0x0000004034547824 */ /* 0x040fe200078e00ff */
[----:B------:R-:W-:Y:S01]  /*1e90*/  LOP3.LUT R60, R5, R76, RZ, 0x3c, !PT ;  /* 0x0000004c053c7212 */ /* 0x000fe200078e3cff */
[----:B------:R-:W-:Y:S01]  /*1ea0*/  IMAD.SHL.U32 R83, R52, 0x80, RZ ;  /* 0x0000008034537824 */ /* 0x000fe200078e00ff */
[----:B------:R-:W-:Y:S01]  /*1eb0*/  ISETP.GE.AND P2, PT, R19, UR4, PT ;  /* 0x0000000413007c0c */ /* 0x000fe2000bf46270 */
[----:B------:R-:W-:Y:S01]  /*1ec0*/  IMAD.WIDE.U32 R50, R24, R52, R8 ;  /* 0x0000003418327225 */ /* 0x000fe200078e0008 */
[----:B------:R-:W-:-:S02]  /*1ed0*/  LOP3.LUT R5, R4, R77, RZ, 0x3c, !PT ;  /* 0x0000004d04057212 */ /* 0x000fc400078e3cff */
[----:B------:R-:W-:Y:S01]  /*1ee0*/  SHF.R.S32.HI R64, RZ, 0x4, R3 ;  /* 0x00000004ff407819 */ /* 0x000fe20000011403 */
[----:B------:R-:W-:Y:S01]  /*1ef0*/  IMAD R13, R24, R59, R13 ;  /* 0x0000003b180d7224 */ /* 0x000fe200078e020d */
[----:B------:R-:W-:Y:S01]  /*1f00*/  IADD3 R68, R21, R67, RZ ;  /* 0x0000004315447210 */ /* 0x000fe20007ffe0ff */
[----:B------:R-:W-:Y:S01]  /*1f10*/  IMAD R7, R59, 0xa0, RZ ;  /* 0x000000a03b077824 */ /* 0x000fe200078e02ff */
[----:B------:R-:W-:Y:S01]  /*1f20*/  ISETP.GE.AND P1, PT, R16, UR4, PT ;  /* 0x0000000410007c0c */ /* 0x000fe2000bf26270 */
[C---:B------:R-:W-:Y:S01]  /*1f30*/  IMAD.SHL.U32 R79, R58.reuse, 0x40, RZ ;  /* 0x000000403a4f7824 */ /* 0x040fe200078e00ff */
[----:B------:R-:W-:Y:S01]  /*1f40*/  P2R R89, PR, RZ, 0x4 ;  /* 0x00000004ff597803 */ /* 0x000fe20000000000 */
[----:B------:R-:W-:Y:S01]  /*1f50*/  IMAD.SHL.U32 R78, R58, 0x80, RZ ;  /* 0x000000803a4e7824 */ /* 0x000fe200078e00ff */
[----:B------:R-:W-:Y:S01]  /*1f60*/  SHF.R.S32.HI R61, RZ, 0x1f, R63 ;  /* 0x0000001fff3d7819 */ /* 0x000fe2000001143f */
[----:B------:R-:W-:-:S04]  /*1f70*/  IMAD.WIDE.U32 R56, R24, R58, R10 ;  /* 0x0000003a18387225 */ /* 0x000fc800078e000a */
[----:B------:R-:W-:-:S04]  /*1f80*/  IMAD.WIDE.U32 R52, R52, 0xa0, RZ ;  /* 0x000000a034347825 */ /* 0x000fc800078e00ff */
[----:B------:R-:W-:-:S04]  /*1f90*/  IMAD.WIDE.U32 R58, R58, 0xa0, RZ ;  /* 0x000000a03a3a7825 */ /* 0x000fc800078e00ff */
[----:B------:R-:W-:Y:S01]  /*1fa0*/  IMAD.IADD R3, R205, 0x1, R0 ;  /* 0x00000001cd037824 */ /* 0x000fe200078e0200 */
[----:B------:R-:W-:Y:S01]  /*1fb0*/  IADD3 R0, R208, R5, RZ ;  /* 0x00000005d0007210 */ /* 0x000fe20007ffe0ff */
        /* <DEDUP_REMOVED lines=11> */
.L_x_9989:
[----:B0-----:R-:W0:Y:S01]  /*2070*/  LDC R94, c[0x0][0x430] ;  /* 0x00010c00ff5e7b82 */ /* 0x001e220000000800 */
[----:B------:R-:W-:Y:S01]  /*2080*/  VIADD R26, R26, 0xffffffff ;  /* 0xffffffff1a1a7836 */ /* 0x000fe20000000000 */
[----:B------:R-:W-:Y:S01]  /*2090*/  MOV R93, RZ ;  /* 0x000000ff005d7202 */ /* 0x000fe20000000f00 */
[----:B------:R-:W-:Y:S02]  /*20a0*/  ULDC.64 UR4, c[0x0][0x208] ;  /* 0x0000820000047ab9 */ /* 0x000fe40000000a00 */
        /* <DEDUP_REMOVED lines=45> */
[----:B------:R-:W-:Y:S02]  /*2380*/  VIMNMX R97, R97, 0xa0, PT ;  /* 0x000000a061617848 */ /* 0x000fe40003fe0100 */
[----:B------:R-:W-:Y:S01]  /*2390*/  IADD3 R5, R5, R7, RZ ;  /* 0x0000000705057210 */ /* 0x000fe20007ffe0ff */
        /* <DEDUP_REMOVED lines=12> */
[----:B------:R-:W-:Y:S02]  /*2460*/  IMAD R5, R70, R26, RZ ;  /* 0x0000001a46057224 */ /* 0x000fe400078e02ff */
[----:B------:R-:W-:Y:S01]  /*2470*/  IADD3.X R102, R103, UR5, R9, P2, !PT ;  /* 0x0000000567667c10 */ /* 0x000fe200097fe409 */
[C---:B------:R-:W-:Y:S01]  /*2480*/  IMAD R11, R7.reuse, R52, R4 ;  /* 0x00000034070b7224 */ /* 0x040fe200078e0204 */
[----:B------:R-:W-:Y:S01]  /*2490*/  ISETP.NE.AND P2, PT, RZ, UR4, PT ;  /* 0x00000004ff007c0c */ /* 0x000fe2000bf45270 */
[----:B------:R-:W-:-:S02]  /*24a0*/  IMAD R13, R7, R58, R5 ;  /* 0x0000003a070d7224 */ /* 0x000fc400078e0205 */
        /* <DEDUP_REMOVED lines=23> */
[----:B------:R-:W-:Y:S01]  /*2620*/  CS2R R46, SRZ ;  /* 0x00000000002e7805 */ /* 0x000fe2000001ff00 */
[----:B------:R-:W-:Y:S01]  /*2630*/  ULDC.64 UR6, c[0x0][0x208] ;  /* 0x0000820000067ab9 */ /* 0x000fe20000000a00 */
        /* <DEDUP_REMOVED lines=12> */
.L_x_9919:
[----:B------:R-:W-:Y:S05]  /*2700*/  BSYNC B1 ;  /* 0x0000000000017941 */ /* 0x000fea0003800000 */
.L_x_9918:
[----:B0-----:R-:W-:Y:S01]  /*2710*/  VIADD R10, R195, 0x40 ;  /* 0x00000040c30a7836 */ /* 0x001fe20000000000 */
[----:B------:R-:W-:Y:S01]  /*2720*/  BSSY B1, `(.L_x_9920) ;  /* 0x000001a000017945 */ /* 0x000fe20003800000 */
[----:B-----5:R-:W-:Y:S01]  /*2730*/  IMAD.MOV.U32 R111, RZ, RZ, R44 ;  /* 0x000000ffff6f7224 */ /* 0x020fe200078e002c */
[----:B------:R-:W-:Y:S02]  /*2740*/  MOV R115, R98 ;  /* 0x0000006200737202 */ /* 0x000fe40000000f00 */
[----:B------:R-:W-:-:S13]  /*2750*/  ISETP.GE.AND P3, PT, R10, R97, PT ;  /* 0x000000610a00720c */ /* 0x000fda0003f66270 */
[----:B------:R-:W-:Y:S05]  /*2760*/  @P3 BRA `(.L_x_9921) ;  /* 0x0000000000543947 */ /* 0x000fea0003800000 */
[----:B------:R-:W-:Y:S01]  /*2770*/  IADD3 R10, P4, P5, R20, R4, R84 ;  /* 0x00000004140a7210 */ /* 0x000fe20007d9e054 */
[----:B------:R-:W-:Y:S01]  /*2780*/  ULDC.64 UR4, c[0x0][0x3e8] ;  /* 0x0000fa0000047ab9 */ /* 0x000fe20000000a00 */
[----:B------:R-:W-:Y:S02]  /*2790*/  CS2R R38, SRZ ;  /* 0x0000000000267805 */ /* 0x000fe4000001ff00 */
[----:B------:R-:W-:Y:S02]  /*27a0*/  CS2R R40, SRZ ;  /* 0x0000000000287805 */ /* 0x000fe4000001ff00 */
[----:B------:R-:W-:Y:S01]  /*27b0*/  IADD3.X R11, R68, R88, R86, P4, P5 ;  /* 0x00000058440b7210 */ /* 0x000fe200027ea456 */
[----:B------:R-:W-:Y:S01]  /*27c0*/  ULDC.64 UR6, c[0x0][0x208] ;  /* 0x0000820000067ab9 */ /* 0x000fe20000000a00 */
        /* <DEDUP_REMOVED lines=15> */
.L_x_9921:
[----:B------:R-:W-:Y:S05]  /*28c0*/  BSYNC B1 ;  /* 0x0000000000017941 */ /* 0x000fea0003800000 */
.L_x_9920:
[----:B0-----:R-:W-:Y:S01]  /*28d0*/  VIADD R10, R195, 0x80 ;  /* 0x00000080c30a7836 */ /* 0x001fe20000000000 */
[----:B------:R-:W-:Y:S04]  /*28e0*/  BSSY B1, `(.L_x_9922) ;  /* 0x0000016000017945 */ /* 0x000fe80003800000 */
[----:B------:R-:W-:-:S13]  /*28f0*/  ISETP.GE.AND P4, PT, R10, R97, PT ;  /* 0x000000610a00720c */ /* 0x000fda0003f86270 */
[----:B------:R-:W-:Y:S05]  /*2900*/  @P4 BRA `(.L_x_9923) ;  /* 0x00000000004c4947 */ /* 0x000fea0003800000 */
[----:B------:R-:W-:Y:S01]  /*2910*/  IADD3 R4, P5, P6, R20, R83, R4 ;  /* 0x0000005314047210 */ /* 0x000fe20007ebe004 */
[----:B------:R-:W-:Y:S01]  /*2920*/  ULDC.64 UR4, c[0x0][0x3e8] ;  /* 0x0000fa0000047ab9 */ /* 0x000fe20000000a00 */
[----:B------:R-:W-:Y:S02]  /*2930*/  ULDC.64 UR6, c[0x0][0x208] ;  /* 0x0000820000067ab9 */ /* 0x000fe40000000a00 */
        /* <DEDUP_REMOVED lines=16> */
.L_x_9923:
[----:B------:R-:W-:Y:S05]  /*2a40*/  BSYNC B1 ;  /* 0x0000000000017941 */ /* 0x000fea0003800000 */
.L_x_9922:
[----:B0-----:R-:W2:Y:S01]  /*2a50*/  LDL R4, [R1] ;  /* 0x0000000001047983 */ /* 0x001ea20000100800 */
[----:B------:R-:W-:Y:S01]  /*2a60*/  IMAD.MOV.U32 R114, RZ, RZ, R42 ;  /* 0x000000ffff727224 */ /* 0x000fe200078e002a */
[----:B-----5:R-:W-:Y:S01]  /*2a70*/  MOV R110, R36 ;  /* 0x00000024006e7202 */ /* 0x020fe20000000f00 */
[----:B------:R-:W-:Y:S02]  /*2a80*/  IMAD.MOV.U32 R121, RZ, RZ, R46 ;  /* 0x000000ffff797224 */ /* 0x000fe400078e002e */
[----:B------:R-:W-:Y:S02]  /*2a90*/  IMAD.MOV.U32 R109, RZ, RZ, R34 ;  /* 0x000000ffff6d7224 */ /* 0x000fe400078e0022 */
[----:B------:R-:W-:Y:S02]  /*2aa0*/  IMAD.MOV.U32 R112, RZ, RZ, R38 ;  /* 0x000000ffff707224 */ /* 0x000fe400078e0026 */
[----:B------:R-:W-:Y:S02]  /*2ab0*/  IMAD.MOV.U32 R113, RZ, RZ, R40 ;  /* 0x000000ffff717224 */ /* 0x000fe400078e0028 */
[----:B------:R-:W-:-:S02]  /*2ac0*/  IMAD.MOV.U32 R104, RZ, RZ, R8 ;  /* 0x000000ffff687224 */ /* 0x000fc400078e0008 */
[----:B------:R-:W-:Y:S02]  /*2ad0*/  IMAD.MOV.U32 R107, RZ, RZ, R30 ;  /* 0x000000ffff6b7224 */ /* 0x000fe400078e001e */
[----:B------:R-:W-:Y:S02]  /*2ae0*/  IMAD.MOV.U32 R106, RZ, RZ, R28 ;  /* 0x000000ffff6a7224 */ /* 0x000fe400078e001c */
[----:B------:R-:W-:Y:S01]  /*2af0*/  IMAD.MOV.U32 R108, RZ, RZ, R32 ;  /* 0x000000ffff6c7224 */ /* 0x000fe200078e0020 */
[----:B--2---:R-:W-:-:S13]  /*2b00*/  R2UR UR4, R4 ;  /* 0x00000000040472ca */ /* 0x004fda00000e0000 */
[----:B------:R-:W-:-:S06]  /*2b10*/  UISETP.NE.AND UP0, UPT, UR4, 0x3, UPT ;  /* 0x000000030400788c */ /* 0x000fcc000bf05270 */
[----:B------:R-:W-:-:S13]  /*2b20*/  PLOP3.LUT P5, PT, PT, PT, UP0, 0x80, 0x0 ;  /* 0x000000000000781c */ /* 0x000fda0003faf008 */
[----:B------:R-:W-:Y:S05]  /*2b30*/  @!P5 BRA `(.L_x_9924) ;  /* 0x000000000004d947 */ /* 0x000fea0003800000 */
[----:B------:R-:W-:Y:S01]  /*2b40*/  BPT.TRAP 0x1 ;  /* 0x000000040000795c */ /* 0x000fe20000300000 */
.L_x_9924:
[----:B------:R-:W-:Y:S01]  /*2b50*/  LEA R88, R192, R18, 0x3 ;  /* 0x00000012c0587211 */ /* 0x000fe200078e18ff */
[----:B------:R-:W-:Y:S01]  /*2b60*/  BSSY B1, `(.L_x_9925) ;  /* 0x0000004000017945 */ /* 0x000fe20003800000 */
[----:B------:R-:W-:-:S04]  /*2b70*/  SHF.L.U32 R100, R198, 0x1f, RZ ;  /* 0x0000001fc6647819 */ /* 0x000fc800000006ff */
[----:B------:R-:W0:Y:S02]  /*2b80*/  SYNCS.PHASECHK.TRANS64.TRYWAIT P6, [R88+URZ+0x22890], R100 ;  /* 0x02289064580075a7 */ /* 0x000e2400080c017f */
[----:B0-----:R-:W-:Y:S05]  /*2b90*/  @!P6 BRA `(.L_x_9926) ;  /* 0x0000023400d4e947 */ /* 0x001fea0003800000 */
.L_x_10219:
[----:B------:R-:W-:Y:S05]  /*2ba0*/  BSYNC B1 ;  /* 0x0000000000017941 */ /* 0x000fea0003800000 */
.L_x_9925:
[----:B------:R-:W-:-:S03]  /*2bb0*/  UMOV UR4, 0xffffffff ;  /* 0xffffffff00047882 */ /* 0x000fc60000000000 */
[----:B------:R-:W-:Y:S05]  /*2bc0*/  BRA.DIV UR4, `(.L_x_9927) ;  /* 0x0000023604dc7947 */ /* 0x000fea000b800000 */
[----:B------:R1:W2:Y:S04]  /*2bd0*/  SHFL.IDX PT, R103, R102, RZ, 0x1c1f ;  /* 0x001c1fff66677589 */ /* 0x0002a800000e0000 */
[----:B------:R1:W3:Y:S02]  /*2be0*/  SHFL.IDX PT, R14, R101, RZ, 0x1c1f ;  /* 0x001c1fff650e7589 */ /* 0x0002e400000e0000 */
.L_x_10223:
[----:B------:R-:W-:Y:S04]  /*2bf0*/  BSSY B1, `(.L_x_9928) ;  /* 0x00000ef000017945 */ /* 0x000fe80003800000 */
[----:B------:R-:W-:Y:S05]  /*2c00*/  @P2 BRA `(.L_x_9929) ;  /* 0x0000000c00b42947 */ /* 0x000fea0003800000 */
[----:B------:R-:W-:Y:S04]  /*2c10*/  BSSY B2, `(.L_x_9930) ;  /* 0x0000076000027945 */ /* 0x000fe80003800000 */
[----:B------:R-:W-:Y:S05]  /*2c20*/  @P1 BRA `(.L_x_9931) ;  /* 0x0000000400d01947 */ /* 0x000fea0003800000 */
[----:B------:R4:W0:Y:S01]  /*2c30*/  LDS.128 R4, [R92+0x18400] ;  /* 0x018400005c047984 */ /* 0x0008220000000c00 */
[----:B---3--:R-:W-:Y:S01]  /*2c40*/  IADD3 R10, P2, R16, R14, RZ ;  /* 0x0000000e100a7210 */ /* 0x008fe20007f5e0ff */
[----:B------:R-:W-:Y:S04]  /*2c50*/  BSSY B3, `(.L_x_9932) ;  /* 0x000006f000037945 */ /* 0x000fe80003800000 */
[----:B--2---:R-:W-:Y:S01]  /*2c60*/  IMAD.X R11, R103, 0x1, R17, P2 ;  /* 0x00000001670b7824 */ /* 0x004fe200010e0611 */
[----:B------:R-:W-:-:S13]  /*2c70*/  ISETP.GE.AND P2, PT, R22, R105, PT ;  /* 0x000000691600720c */ /* 0x000fda0003f46270 */
[----:B----4-:R-:W-:Y:S05]  /*2c80*/  @P2 BRA `(.L_x_9933) ;  /* 0x0000000400ac2947 */ /* 0x010fea0003800000 */
        /* <DEDUP_REMOVED lines=15> */
[----:B------:R-:W-:-:S02]  /*2d80*/  LOP3.LUT R116, R98, 0xff00, R15, 0xf8, !PT ;  /* 0x0000ff0062747812 */ /* 0x000fc400078ef80f */
[----:B------:R-:W-:Y:S02]  /*2d90*/  F2FP.F16.E4M3.UNPACK_B R4, R5 ;  /* 0x00000005ff04723e */ /* 0x000fe400020006ff */
[----:B------:R-:W-:Y:S02]  /*2da0*/  SHF.L.U32 R47, R99, 0x10, RZ ;  /* 0x00000010632f7819 */ /* 0x000fe400000006ff */
        /* <DEDUP_REMOVED lines=89> */
.L_x_9933:
[----:B------:R-:W-:Y:S05]  /*3340*/  BSYNC B3 ;  /* 0x0000000000037941 */ /* 0x000fea0003800000 */
.L_x_9932:
[----:B------:R-:W-:Y:S02]  /*3350*/  ULDC.64 UR4, c[0x0][0x208] ;  /* 0x0000820000047ab9 */ /* 0x000fe40000000a00 */
[----:B0-----:R4:W-:Y:S03]  /*3360*/  ST.E.128 desc[UR4][R10.64], R4 ;  /* 0x000000040a007985 */ /* 0x0019e6000c101d04 */
.L_x_9931:
[----:B------:R-:W-:Y:S05]  /*3370*/  BSYNC B2 ;  /* 0x0000000000027941 */ /* 0x000fea0003800000 */
.L_x_9930:
[----:B------:R-:W-:-:S13]  /*3380*/  ISETP.NE.AND P2, PT, R89, RZ, PT ;  /* 0x000000ff5900720c */ /* 0x000fda0003f45270 */
[----:B------:R-:W-:Y:S05]  /*3390*/  @P2 BRA `(.L_x_9929) ;  /* 0x0000000400d02947 */ /* 0x000fea0003800000 */
[----:B----4-:R4:W0:Y:S01]  /*33a0*/  LDS.128 R4, [R91+0x18400] ;  /* 0x018400005b047984 */ /* 0x0108220000000c00 */
[----:B---3--:R-:W-:Y:S01]  /*33b0*/  IADD3 R10, P2, R19, R14, RZ ;  /* 0x0000000e130a7210 */ /* 0x008fe20007f5e0ff */
[----:B------:R-:W-:Y:S04]  /*33c0*/  BSSY B2, `(.L_x_9934) ;  /* 0x000006f000027945 */ /* 0x000fe80003800000 */
[----:B--2---:R-:W-:Y:S01]  /*33d0*/  IMAD.X R11, R103, 0x1, R194, P2 ;  /* 0x00000001670b7824 */ /* 0x004fe200010e06c2 */
[----:B------:R-:W-:-:S13]  /*33e0*/  ISETP.GE.AND P2, PT, R196, R105, PT ;  /* 0x00000069c400720c */ /* 0x000fda0003f46270 */
[----:B----4-:R-:W-:Y:S05]  /*33f0*/  @P2 BRA `(.L_x_9935) ;  /* 0x0000000400ac2947 */ /* 0x010fea0003800000 */
        /* <DEDUP_REMOVED lines=107> */
.L_x_9935:
[----:B------:R-:W-:Y:S05]  /*3ab0*/  BSYNC B2 ;  /* 0x0000000000027941 */ /* 0x000fea0003800000 */
.L_x_9934:
[----:B------:R-:W-:Y:S02]  /*3ac0*/  ULDC.64 UR4, c[0x0][0x208] ;  /* 0x0000820000047ab9 */ /* 0x000fe40000000a00 */
[----:B0-----:R0:W-:Y:S03]  /*3ad0*/  ST.E.128 desc[UR4][R10.64], R4 ;  /* 0x000000040a007985 */ /* 0x0011e6000c101d04 */
.L_x_9929:
[----:B------:R-:W-:Y:S05]  /*3ae0*/  BSYNC B1 ;  /* 0x0000000000017941 */ /* 0x000fea0003800000 */
.L_x_9928:
[----:B------:R-:W-:-:S03]  /*3af0*/  UMOV UR4, 0xffffffff ;  /* 0xffffffff00047882 */ /* 0x000fc60000000000 */
[----:B------:R-:W-:Y:S05]  /*3b00*/  BRA.DIV UR4, `(.L_x_9936) ;  /* 0x0000022a04547947 */ /* 0x000fea000b800000 */
[----:B------:R0:W0:Y:S04]  /*3b10*/  SHFL.IDX PT, R43, R102, 0x1, 0x1c1f ;  /* 0x003c1f00662b7f89 */ /* 0x00002800000e0000 */
[----:B---3--:R3:W0:Y:S02]  /*3b20*/  SHFL.IDX PT, R14, R101, 0x1, 0x1c1f ;  /* 0x003c1f00650e7f89 */ /* 0x00862400000e0000 */
.L_x_10227:
[----:B------:R-:W-:Y:S04]  /*3b30*/  BSSY B1, `(.L_x_9937) ;  /* 0x00000f2000017945 */ /* 0x000fe80003800000 */
[----:B------:R-:W-:Y:S05]  /*3b40*/  @P3 BRA `(.L_x_9938) ;  /* 0x0000000c00c03947 */ /* 0x000fea0003800000 */
[----:B------:R-:W-:Y:S04]  /*3b50*/  BSSY B2, `(.L_x_9939) ;  /* 0x0000077000027945 */ /* 0x000fe80003800000 */
[----:B------:R-:W-:Y:S05]  /*3b60*/  @P1 BRA `(.L_x_9940) ;  /* 0x0000000400d41947 */ /* 0x000fea0003800000 */
[----:B0---4-:R0:W4:Y:S01]  /*3b70*/  LDS.128 R4, [R92+0x1a400] ;  /* 0x01a400005c047984 */ /* 0x0111220000000c00 */
[----:B------:R-:W-:Y:S01]  /*3b80*/  IADD3 R10, P2, R16, R14, RZ ;  /* 0x0000000e100a7210 */ /* 0x000fe20007f5e0ff */
[----:B------:R-:W-:Y:S04]  /*3b90*/  BSSY B3, `(.L_x_9941) ;  /* 0x0000070000037945 */ /* 0x000fe80003800000 */
[----:B------:R-:W-:Y:S01]  /*3ba0*/  IMAD.X R11, R43, 0x1, R17, P2 ;  /* 0x000000012b0b7824 */ /* 0x000fe200010e0611 */
[----:B------:R-:W-:-:S13]  /*3bb0*/  ISETP.GE.AND P2, PT, R22, R105, PT ;  /* 0x000000691600720c */ /* 0x000fda0003f46270 */
[----:B0-----:R-:W-:Y:S05]  /*3bc0*/  @P2 BRA `(.L_x_9942) ;  /* 0x0000000400b02947 */ /* 0x001fea0003800000 */
[----:B------:R-:W-:Y:S01]  /*3bd0*/  SHF.R.U32.HI R47, RZ, 0x18, R39 ;  /* 0x00000018ff2f7819 */ /* 0x000fe20000011627 */
[----:B----4-:R-:W-:Y:S01]  /*3be0*/  IMAD.MOV.U32 R15, RZ, RZ, R7 ;  /* 0x000000ffff0f7224 */ /* 0x010fe200078e0007 */
        /* <DEDUP_REMOVED lines=60> */
[----:B--2---:R-:W-:Y:S01]  /*3fb0*/  F2FP.SATFINITE.E4M3.F32.PACK_AB_MERGE_C R103, R42, R39, RZ ;  /* 0x000000272a67723e */ /* 0x004fe200048070ff */
        /* <DEDUP_REMOVED lines=45> */
.L_x_9942:
[----:B------:R-:W-:Y:S05]  /*4290*/  BSYNC B3 ;  /* 0x0000000000037941 */ /* 0x000fea0003800000 */
.L_x_9941:
[----:B------:R-:W-:Y:S02]  /*42a0*/  ULDC.64 UR4, c[0x0][0x208] ;  /* 0x0000820000047ab9 */ /* 0x000fe40000000a00 */
[----:B----4-:R0:W-:Y:S03]  /*42b0*/  ST.E.128 desc[UR4][R10.64], R4 ;  /* 0x000000040a007985 */ /* 0x0101e6000c101d04 */
.L_x_9940:
[----:B------:R-:W-:Y:S05]  /*42c0*/  BSYNC B2 ;  /* 0x0000000000027941 */ /* 0x000fea0003800000 */
.L_x_9939:
[----:B------:R-:W-:-:S13]  /*42d0*/  ISETP.NE.AND P2, PT, R89, RZ, PT ;  /* 0x000000ff5900720c */ /* 0x000fda0003f45270 */
[----:B------:R-:W-:Y:S05]  /*42e0*/  @P2 BRA `(.L_x_9938) ;  /* 0x0000000400d82947 */ /* 0x000fea0003800000 */
[----:B0---4-:R0:W4:Y:S01]  /*42f0*/  LDS.128 R4, [R91+0x1a400] ;  /* 0x01a400005b047984 */ /* 0x0111220000000c00 */
[----:B------:R-:W-:Y:S01]  /*4300*/  IADD3 R10, P2, R19, R14, RZ ;  /* 0x0000000e130a7210 */ /* 0x000fe20007f5e0ff */
[----:B------:R-:W-:Y:S04]  /*4310*/  BSSY B2, `(.L_x_9943) ;  /* 0x0000071000027945 */ /* 0x000fe80003800000 */
[----:B------:R-:W-:Y:S01]  /*4320*/  IMAD.X R11, R43, 0x1, R194, P2 ;  /* 0x000000012b0b7824 */ /* 0x000fe200010e06c2 */
[----:B------:R-:W-:-:S13]  /*4330*/  ISETP.GE.AND P2, PT, R196, R105, PT ;  /* 0x00000069c400720c */ /* 0x000fda0003f46270 */
[----:B0-----:R-:W-:Y:S05]  /*4340*/  @P2 BRA `(.L_x_9944) ;  /* 0x0000000400b42947 */ /* 0x001fea0003800000 */
[--C-:B------:R-:W-:Y:S01]  /*4350*/  SHF.R.U32.HI R40, RZ, 0x10, R35.reuse ;  /* 0x00000010ff287819 */ /* 0x100fe20000011623 */
[----:B----4-:R-:W-:Y:S01]  /*4360*/  IMAD.MOV.U32 R13, RZ, RZ, R6 ;  /* 0x000000ffff0d7224 */ /* 0x010fe200078e0006 */
[----:B------:R-:W-:Y:S01]  /*4370*/  SHF.R.U32.HI R36, RZ, 0x8, R35 ;  /* 0x00000008ff247819 */ /* 0x000fe20000011623 */
[----:B------:R-:W-:Y:S01]  /*4380*/  IMAD.MOV.U32 R14, RZ, RZ, R7 ;  /* 0x000000ffff0e7224 */ /* 0x000fe200078e0007 */
[----:B------:R-:W-:Y:S02]  /*4390*/  LOP3.LUT R12, R35, 0xff, RZ, 0xc0, !PT ;  /* 0x000000ff230c7812 */ /* 0x000fe400078ec0ff */
[----:B------:R-:W-:Y:S01]  /*43a0*/  SHF.R.U32.HI R39, RZ, 0x18, R35 ;  /* 0x00000018ff277819 */ /* 0x000fe20000011623 */
[----:B------:R-:W-:Y:S01]  /*43b0*/  IMAD.SHL.U32 R6, R36, 0x100, RZ ;  /* 0x0000010024067824 */ /* 0x000fe200078e00ff */
[----:B------:R-:W-:Y:S02]  /*43c0*/  LOP3.LUT R15, R37, 0xff, RZ, 0xc0, !PT ;  /* 0x000000ff250f7812 */ /* 0x000fe400078ec0ff */
[----:B------:R-:W-:-:S02]  /*43d0*/  SHF.R.U32.HI R34, RZ, 0x18, R37 ;  /* 0x00000018ff227819 */ /* 0x000fc40000011625 */
[----:B------:R-:W-:Y:S02]  /*43e0*/  SHF.R.U32.HI R35, RZ, 0x8, R37 ;  /* 0x00000008ff237819 */ /* 0x000fe40000011625 */
[----:B------:R-:W-:Y:S02]  /*43f0*/  PRMT R34, R34, 0x654, R15 ;  /* 0x0000065422227816 */ /* 0x000fe4000000000f */
[----:B------:R-:W-:Y:S02]  /*4400*/  SHF.R.U32.HI R38, RZ, 0x10, R37 ;  /* 0x00000010ff267819 */ /* 0x000fe40000011625 */
[----:B------:R-:W-:Y:S02]  /*4410*/  SHF.L.U32 R15, R35, 0x8, RZ ;  /* 0x00000008230f7819 */ /* 0x000fe400000006ff */
[----:B------:R-:W-:Y:S02]  /*4420*/  PRMT R7, R39, 0x654, R12 ;  /* 0x0000065427077816 */ /* 0x000fe4000000000c */
[----:B------:R-:W-:Y:S01]  /*4430*/  LOP3.LUT R36, R34, 0xff00, R15, 0xf8, !PT ;  /* 0x0000ff0022247812 */ /* 0x000fe200078ef80f */
[----:B------:R-:W-:Y:S01]  /*4440*/  IMAD.U32 R15, R38, 0x10000, RZ ;  /* 0x00010000260f7824 */ /* 0x000fe200078e00ff */
[----:B------:R-:W-:Y:S01]  /*4450*/  LOP3.LUT R12, R7, 0xff00, R6, 0xf8, !PT ;  /* 0x0000ff00070c7812 */ /* 0x000fe200078ef806 */
[----:B------:R-:W-:Y:S01]  /*4460*/  IMAD.U32 R7, R40, 0x10000, RZ ;  /* 0x0001000028077824 */ /* 0x000fe200078e00ff */
[----:B------:R-:W-:-:S02]  /*4470*/  F2FP.F16.E4M3.UNPACK_B R34, R110.H1 ;  /* 0x0000006eff22723e */ /* 0x000fc400030006ff */
        /* <DEDUP_REMOVED lines=90> */
.L_x_9944:
[----:B------:R-:W-:Y:S05]  /*4a20*/  BSYNC B2 ;  /* 0x0000000000027941 */ /* 0x000fea0003800000 */
.L_x_9943:
[----:B------:R-:W-:Y:S02]  /*4a30*/  ULDC.64 UR4, c[0x0][0x208] ;  /* 0x0000820000047ab9 */ /* 0x000fe40000000a00 */
[----:B----4-:R0:W-:Y:S03]  /*4a40*/  ST.E.128 desc[UR4][R10.64], R4 ;  /* 0x000000040a007985 */ /* 0x0101e6000c101d04 */
.L_x_9938:
[----:B------:R-:W-:Y:S05]  /*4a50*/  BSYNC B1 ;  /* 0x0000000000017941 */ /* 0x000fea0003800000 */
.L_x_9937:
[----:B------:R-:W-:-:S03]  /*4a60*/  UMOV UR4, 0xffffffff ;  /* 0xffffffff00047882 */ /* 0x000fc60000000000 */
[----:B------:R-:W-:Y:S05]  /*4a70*/  BRA.DIV UR4, `(.L_x_9945) ;  /* 0x0000021a04c07947 */ /* 0x000fea000b800000 */
[----:B------:R1:W1:Y:S04]  /*4a80*/  SHFL.IDX PT, R35, R102, 0x2, 0x1c1f ;  /* 0x005c1f0066237f89 */ /* 0x00026800000e0000 */
[----:B0-----:R0:W0:Y:S02]  /*4a90*/  SHFL.IDX PT, R14, R101, 0x2, 0x1c1f ;  /* 0x005c1f00650e7f89 */ /* 0x00102400000e0000 */
.L_x_10231:
[----:B------:R-:W-:Y:S05]  /*4aa0*/  @P4 BRA `(.L_x_9946) ;  /* 0x00000048003c4947 */ /* 0x000fea0003800000 */
[----:B------:R-:W-:Y:S04]  /*4ab0*/  BSSY B1, `(.L_x_9947) ;  /* 0x0000077000017945 */ /* 0x000fe80003800000 */
[----:B------:R-:W-:Y:S05]  /*4ac0*/  @P1 BRA `(.L_x_9948) ;  /* 0x0000000400d41947 */ /* 0x000fea0003800000 */
[----:B----4-:R4:W2:Y:S01]  /*4ad0*/  LDS.128 R4, [R92+0x1c400] ;  /* 0x01c400005c047984 */ /* 0x0108a20000000c00 */
[----:B0-----:R-:W-:Y:S01]  /*4ae0*/  IADD3 R10, P2, R16, R14, RZ ;  /* 0x0000000e100a7210 */ /* 0x001fe20007f5e0ff */
[----:B------:R-:W-:Y:S04]  /*4af0*/  BSSY B2, `(.L_x_9949) ;  /* 0x0000070000027945 */ /* 0x000fe80003800000 */
[----:B-1----:R-:W-:Y:S01]  /*4b00*/  IMAD.X R11, R35, 0x1, R17, P2 ;  /* 0x00000001230b7824 */ /* 0x002fe200010e0611 */
[----:B------:R-:W-:-:S13]  /*4b10*/  ISETP.GE.AND P2, PT, R22, R105, PT ;  /* 0x000000691600720c */ /* 0x000fda0003f46270 */
[----:B----4-:R-:W-:Y:S05]  /*4b20*/  @P2 BRA `(.L_x_9950) ;  /* 0x0000000400b02947 */ /* 0x010fea0003800000 */
[----:B------:R-:W-:Y:S01]  /*4b30*/  SHF.R.U32.HI R38, RZ, 0x10, R31 ;  /* 0x00000010ff267819 */ /* 0x000fe2000001161f */
[----:B--2---:R-:W-:Y:S01]  /*4b40*/  IMAD.MOV.U32 R15, RZ, RZ, R7 ;  /* 0x000000ffff0f7224 */ /* 0x004fe200078e0007 */
[--C-:B------:R-:W-:Y:S02]  /*4b50*/  SHF.R.U32.HI R36, RZ, 0x8, R31.reuse ;  /* 0x00000008ff247819 */ /* 0x100fe4000001161f */
[----:B------:R-:W-:Y:S02]  /*4b60*/  LOP3.LUT R12, R31, 0xff, RZ, 0xc0, !PT ;  /* 0x000000ff1f0c7812 */ /* 0x000fe400078ec0ff */
[----:B------:R-:W-:Y:S02]  /*4b70*/  SHF.R.U32.HI R37, RZ, 0x18, R31 ;  /* 0x00000018ff257819 */ /* 0x000fe4000001161f */
[----:B------:R-:W-:Y:S02]  /*4b80*/  SHF.R.U32.HI R32, RZ, 0x8, R33 ;  /* 0x00000008ff207819 */ /* 0x000fe40000011621 */
[----:B------:R-:W-:-:S02]  /*4b90*/  LOP3.LUT R30, R33, 0xff, RZ, 0xc0, !PT ;  /* 0x000000ff211e7812 */ /* 0x000fc400078ec0ff */
[--C-:B------:R-:W-:Y:S02]  /*4ba0*/  SHF.R.U32.HI R31, RZ, 0x18, R33.reuse ;  /* 0x00000018ff1f7819 */ /* 0x100fe40000011621 */
        /* <DEDUP_REMOVED lines=100> */
.L_x_9950:
[----:B------:R-:W-:Y:S05]  /*51f0*/  BSYNC B2 ;  /* 0x0000000000027941 */ /* 0x000fea0003800000 */
.L_x_9949:
[----:B------:R-:W-:Y:S02]  /*5200*/  ULDC.64 UR4, c[0x0][0x208] ;  /* 0x0000820000047ab9 */ /* 0x000fe40000000a00 */
[----:B--2---:R0:W-:Y:S03]  /*5210*/  ST.E.128 desc[UR4][R10.64], R4 ;  /* 0x000000040a007985 */ /* 0x0041e6000c101d04 */
.L_x_9948:
[----:B------:R-:W-:Y:S05]  /*5220*/  BSYNC B1 ;  /* 0x0000000000017941 */ /* 0x000fea0003800000 */
.L_x_9947:
[----:B------:R-:W-:-:S13]  /*5230*/  ISETP.NE.AND P2, PT, R89, RZ, PT ;  /* 0x000000ff5900720c */ /* 0x000fda0003f45270 */
[----:B------:R-:W-:Y:S05]  /*5240*/  @P2 BRA `(.L_x_9946) ;  /* 0x0000004000542947 */ /* 0x000fea0003800000 */
[----:B0---4-:R0:W4:Y:S01]  /*5250*/  LDS.128 R4, [R91+0x1c400] ;  /* 0x01c400005b047984 */ /* 0x0111220000000c00 */
[----:B------:R-:W-:Y:S01]  /*5260*/  IADD3 R14, P2, R19, R14, RZ ;  /* 0x0000000e130e7210 */ /* 0x000fe20007f5e0ff */
[----:B------:R-:W-:Y:S04]  /*5270*/  BSSY B1, `(.L_x_9951) ;  /* 0x000006f000017945 */ /* 0x000fe80003800000 */
[----:B-1----:R-:W-:Y:S01]  /*5280*/  IMAD.X R15, R35, 0x1, R194, P2 ;  /* 0x00000001230f7824 */ /* 0x002fe200010e06c2 */
[----:B------:R-:W-:-:S13]  /*5290*/  ISETP.GE.AND P2, PT, R196, R105, PT ;  /* 0x00000069c400720c */ /* 0x000fda0003f46270 */
[----:B0-----:R-:W-:Y:S05]  /*52a0*/  @P2 BRA `(.L_x_9952) ;  /* 0x0000000400ac2947 */ /* 0x001fea0003800000 */
[----:B------:R-:W-:Y:S02]  /*52b0*/  SHF.R.U32.HI R30, RZ, 0x8, R9 ;  /* 0x00000008ff1e7819 */ /* 0x000fe40000011609 */
[----:B------:R-:W-:Y:S02]  /*52c0*/  SHF.R.U32.HI R12, RZ, 0x8, R29 ;  /* 0x00000008ff0c7819 */ /* 0x000fe4000001161d */
[--C-:B------:R-:W-:Y:S02]  /*52d0*/  SHF.R.U32.HI R31, RZ, 0x18, R9.reuse ;  /* 0x00000018ff1f7819 */ /* 0x100fe40000011609 */
[----:B------:R-:W-:Y:S02]  /*52e0*/  LOP3.LUT R8, R9, 0xff, RZ, 0xc0, !PT ;  /* 0x000000ff09087812 */ /* 0x000fe400078ec0ff */
[----:B------:R-:W-:Y:S01]  /*52f0*/  SHF.R.U32.HI R13, RZ, 0x10, R9 ;  /* 0x00000010ff0d7819 */ /* 0x000fe20000011609 */
[----:B----4-:R-:W-:Y:S01]  /*5300*/  IMAD.MOV.U32 R9, RZ, RZ, R6 ;  /* 0x000000ffff097224 */ /* 0x010fe200078e0006 */
[----:B------:R-:W-:Y:S01]  /*5310*/  MOV R10, R7 ;  /* 0x00000007000a7202 */ /* 0x000fe20000000f00 */
[----:B------:R-:W-:Y:S01]  /*5320*/  IMAD.SHL.U32 R7, R30, 0x100, RZ ;  /* 0x000001001e077824 */ /* 0x000fe200078e00ff */
        /* <DEDUP_REMOVED lines=97> */
[----:B------:R-:W-:Y:S02]  /*5940*/  F2FP.SATFINITE.E4M3.F32.PACK_AB_MERGE_C R4, R104, R31, R36 ;  /* 0x0000001f6804723e */ /* 0x000fe40004807024 */
[----:B------:R-:W-:-:S07]  /*5950*/  MOV R6, R28 ;  /* 0x0000001c00067202 */ /* 0x000fce0000000f00 */
.L_x_9952:
[----:B------:R-:W-:Y:S05]  /*5960*/  BSYNC B1 ;  /* 0x0000000000017941 */ /* 0x000fea0003800000 */
.L_x_9951:
[----:B------:R-:W-:Y:S02]  /*5970*/  ULDC.64 UR4, c[0x0][0x208] ;  /* 0x0000820000047ab9 */ /* 0x000fe40000000a00 */
[----:B----4-:R0:W-:Y:S01]  /*5980*/  ST.E.128 desc[UR4][R14.64], R4 ;  /* 0x000000040e007985 */ /* 0x0101e2000c101d04 */
[----:B------:R-:W-:Y:S05]  /*5990*/  BRA `(.L_x_9946) ;  /* 0x0000003800807947 */ /* 0x000fea0003800000 */
.L_x_9917:
[----:B------:R-:W2:Y:S01]  /*59a0*/  LDL R9, [R1] ;  /* 0x0000000001097983 */ /* 0x000ea20000100800 */
[C---:B------:R-:W-:Y:S01]  /*59b0*/  VIADD R8, R195.reuse, 0x40 ;  /* 0x00000040c3087836 */ /* 0x040fe20000000000 */
[----:B------:R-:W-:Y:S02]  /*59c0*/  CS2R R30, SRZ ;  /* 0x00000000001e7805 */ /* 0x000fe4000001ff00 */
[----:B------:R-:W-:Y:S01]  /*59d0*/  CS2R R28, SRZ ;  /* 0x00000000001c7805 */ /* 0x000fe2000001ff00 */
[----:B------:R-:W-:Y:S01]  /*59e0*/  ULDC.64 UR6, c[0x0][0x208] ;  /* 0x0000820000067ab9 */ /* 0x000fe20000000a00 */
        /* <DEDUP_REMOVED lines=9> */
[----:B------:R-:W3:Y:S01]  /*5a80*/  @!P4 LDC.64 R34, c[0x0][0x400] ;  /* 0x00010000ff22cb82 */ /* 0x000ee20000000a00 */
[----:B-1----:R-:W-:-:S04]  /*5a90*/  @!P4 IADD3 R32, P2, P5, R50, R32, R4 ;  /* 0x000000203220c210 */ /* 0x002fc80007d5e004 */
[----:B------:R-:W-:Y:S02]  /*5aa0*/  @!P4 IADD3.X R33, R67, R33, R88, P2, P5 ;  /* 0x000000214321c210 */ /* 0x000fe400017ea458 */
[----:B---3--:R-:W-:-:S04]  /*5ab0*/  @!P4 IADD3 R34, P2, P5, R56, R34, R6 ;  /* 0x000000223822c210 */ /* 0x008fc80007d5e006 */
[----:B------:R-:W-:Y:S02]  /*5ac0*/  @!P4 IADD3.X R35, R65, R35, R100, P2, P5 ;  /* 0x000000234123c210 */ /* 0x000fe400017ea464 */
[----:B------:R-:W-:Y:S02]  /*5ad0*/  ISETP.GE.AND P2, PT, R8, R97, PT ;  /* 0x000000610800720c */ /* 0x000fe40003f46270 */
[----:B------:R-:W-:Y:S02]  /*5ae0*/  CS2R R38, SRZ ;  /* 0x0000000000267805 */ /* 0x000fe4000001ff00 */
[----:B------:R-:W-:Y:S01]  /*5af0*/  CS2R R36, SRZ ;  /* 0x0000000000247805 */ /* 0x000fe2000001ff00 */
[----:B------:R1:W3:Y:S01]  /*5b00*/  @!P4 LDG.E.128 R28, desc[UR6][R34.64] ;  /* 0x00000006221cc981 */ /* 0x0002e2000c1e1d00 */
[----:B------:R-:W-:-:S13]  /*5b10*/  ISETP.GE.OR P2, PT, R16, R105, P2 ;  /* 0x000000691000720c */ /* 0x000fda0001746670 */
[----:B------:R-:W-:-:S04]  /*5b20*/  @!P2 IADD3 R5, P5, P6, R50, R83, R4 ;  /* 0x000000533205a210 */ /* 0x000fc80007ebe004 */
[----:B------:R-:W-:Y:S02]  /*5b30*/  @!P2 IADD3.X R10, R67, R85, R88, P5, P6 ;  /* 0x00000055430aa210 */ /* 0x000fe40002fec458 */
[----:B-1----:R-:W-:Y:S02]  /*5b40*/  CS2R R34, SRZ ;  /* 0x0000000000227805 */ /* 0x002fe4000001ff00 */
[----:B------:R-:W-:Y:S02]  /*5b50*/  CS2R R42, SRZ ;  /* 0x00000000002a7805 */ /* 0x000fe4000001ff00 */
[----:B------:R-:W-:Y:S02]  /*5b60*/  CS2R R40, SRZ ;  /* 0x0000000000287805 */ /* 0x000fe4000001ff00 */
[----:B------:R-:W-:Y:S02]  /*5b70*/  CS2R R46, SRZ ;  /* 0x00000000002e7805 */ /* 0x000fe4000001ff00 */
[----:B------:R-:W-:-:S02]  /*5b80*/  CS2R R44, SRZ ;  /* 0x00000000002c7805 */ /* 0x000fc4000001ff00 */
[----:B--2---:R-:W-:Y:S02]  /*5b90*/  R2UR UR4, R9 ;  /* 0x00000000090472ca */ /* 0x004fe400000e0000 */
        /* <DEDUP_REMOVED lines=9> */
[----:B------:R-:W0:Y:S03]  /*5c30*/  @!P2 LDC.64 R8, c[0x0][0x3e8] ;  /* 0x0000fa00ff08ab82 */ /* 0x000e260000000a00 */
[----:B------:R-:W2:Y:S01]  /*5c40*/  @!P3 LDG.E.128 R36, desc[UR6][R14.64] ;  /* 0x000000060e24b981 */ /* 0x000ea2000c1e1d00 */
[----:B0-----:R-:W-:-:S05]  /*5c50*/  @!P2 IADD3 R8, P5, R5, R8, RZ ;  /* 0x000000080508a210 */ /* 0x001fca0007fbe0ff */
[----:B------:R-:W-:Y:S02]  /*5c60*/  @!P2 IMAD.X R9, R10, 0x1, R9, P5 ;  /* 0x000000010a09a824 */ /* 0x000fe400028e0609 */
[----:B------:R-:W0:Y:S03]  /*5c70*/  @!P2 LDC.64 R10, c[0x0][0x400] ;  /* 0x00010000ff0aab82 */ /* 0x000e260000000a00 */
[----:B------:R-:W4:Y:S01]  /*5c80*/  @!P2 LDG.E.128 R40, desc[UR6][R8.64] ;  /* 0x000000060828a981 */ /* 0x000f22000c1e1d00 */
[----:B0-----:R-:W-:Y:S02]  /*5c90*/  @!P2 IADD3 R10, P5, R7, R10, RZ ;  /* 0x0000000a070aa210 */ /* 0x001fe40007fbe0ff */
[----:B------:R-:W-:Y:S02]  /*5ca0*/  CS2R R6, SRZ ;  /* 0x0000000000067805 */ /* 0x000fe4000001ff00 */
[----:B------:R-:W-:-:S02]  /*5cb0*/  @!P2 IADD3.X R11, R4, R11, RZ, P5, !PT ;  /* 0x0000000b040ba210 */ /* 0x000fc40002ffe4ff */
[----:B------:R-:W-:-:S03]  /*5cc0*/  CS2R R4, SRZ ;  /* 0x0000000000047805 */ /* 0x000fc6000001ff00 */
[----:B------:R-:W5:Y:S04]  /*5cd0*/  @!P2 LDG.E.128 R44, desc[UR6][R10.64] ;  /* 0x000000060a2ca981 */ /* 0x000f68000c1e1d00 */
[----:B------:R0:W5:Y:S02]  /*5ce0*/  @!P4 LDG.E.128 R4, desc[UR6][R32.64] ;  /* 0x000000062004c981 */ /* 0x000164000c1e1d00 */
[----:B0-----:R-:W-:-:S06]  /*5cf0*/  CS2R R32, SRZ ;  /* 0x0000000000207805 */ /* 0x001fcc000001ff00 */
[----:B------:R-:W5:Y:S01]  /*5d00*/  @!P3 LDG.E.128 R32, desc[UR6][R12.64] ;  /* 0x000000060c20b981 */ /* 0x000f62000c1e1d00 */
[----:B------:R-:W-:-:S06]  /*5d10*/  UISETP.NE.AND UP0, UPT, UR4, 0x3, UPT ;  /* 0x000000030400788c */ /* 0x000fcc000bf05270 */
[----:B------:R-:W-:Y:S01]  /*5d20*/  PLOP3.LUT P5, PT, PT, PT, UP0, 0x80, 0x0 ;  /* 0x000000000000781c */ /* 0x000fe20003faf008 */
[----:B---3--:R-:W-:Y:S01]  /*5d30*/  IMAD.MOV.U32 R117, RZ, RZ, R30 ;  /* 0x000000ffff757224 */ /* 0x008fe200078e001e */
[----:B------:R-:W-:Y:S01]  /*5d40*/  ISETP.GE.AND P2, PT, R16, R105, PT ;  /* 0x000000691000720c */ /* 0x000fe20003f46270 */
[----:B------:R-:W-:Y:S02]  /*5d50*/  IMAD.MOV.U32 R119, RZ, RZ, R28 ;  /* 0x000000ffff777224 */ /* 0x000fe400078e001c */
[----:B--2---:R-:W-:Y:S02]  /*5d60*/  IMAD.MOV.U32 R113, RZ, RZ, R38 ;  /* 0x000000ffff717224 */ /* 0x004fe400078e0026 */
[----:B------:R-:W-:Y:S02]  /*5d70*/  IMAD.MOV.U32 R114, RZ, RZ, R36 ;  /* 0x000000ffff727224 */ /* 0x000fe400078e0024 */
[----:B----4-:R-:W-:Y:S02]  /*5d80*/  IMAD.MOV.U32 R109, RZ, RZ, R42 ;  /* 0x000000ffff6d7224 */ /* 0x010fe400078e002a */
[----:B------:R-:W-:-:S02]  /*5d90*/  IMAD.MOV.U32 R108, RZ, RZ, R40 ;  /* 0x000000ffff6c7224 */ /* 0x000fc400078e0028 */
[----:B-----5:R-:W-:Y:S01]  /*5da0*/  IMAD.MOV.U32 R107, RZ, RZ, R46 ;  /* 0x000000ffff6b7224 */ /* 0x020fe200078e002e */
[----:B------:R-:W-:Y:S01]  /*5db0*/  MOV R105, R44 ;  /* 0x0000002c00697202 */ /* 0x000fe20000000f00 */
[----:B------:R-:W-:Y:S02]  /*5dc0*/  IMAD.MOV.U32 R116, RZ, RZ, R6 ;  /* 0x000000ffff747224 */ /* 0x000fe400078e0006 */
[----:B------:R-:W-:Y:S02]  /*5dd0*/  IMAD.MOV.U32 R118, RZ, RZ, R4 ;  /* 0x000000ffff767224 */ /* 0x000fe400078e0004 */
[----:B------:R-:W-:Y:S01]  /*5de0*/  IMAD.MOV.U32 R110, RZ, RZ, R34 ;  /* 0x000000ffff6e7224 */ /* 0x000fe200078e0022 */
[----:B------:R-:W-:Y:S01]  /*5df0*/  MOV R112, R32 ;  /* 0x0000002000707202 */ /* 0x000fe20000000f00 */
[----:B------:R-:W-:Y:S06]  /*5e00*/  @!P5 BRA `(.L_x_9953) ;  /* 0x000000000004d947 */ /* 0x000fec0003800000 */
[----:B------:R-:W-:Y:S01]  /*5e10*/  BPT.TRAP 0x1 ;  /* 0x000000040000795c */ /* 0x000fe20000300000 */
.L_x_9953:
[----:B------:R-:W-:Y:S01]  /*5e20*/  IMAD R88, R192, 0x8, R18 ;  /* 0x00000008c0587824 */ /* 0x000fe200078e0212 */
[----:B------:R-:W-:Y:S01]  /*5e30*/  SHF.L.U32 R100, R198, 0x1f, RZ ;  /* 0x0000001fc6647819 */ /* 0x000fe200000006ff */
[----:B------:R-:W0:Y:S01]  /*5e40*/  LDC R103, c[0x0][0x2f4] ;  /* 0x0000bd00ff677b82 */ /* 0x000e220000000800 */
[----:B------:R-:W-:Y:S02]  /*5e50*/  BSSY B1, `(.L_x_9954) ;  /* 0x0000003000017945 */ /* 0x000fe40003800000 */
[----:B------:R-:W1:Y:S02]  /*5e60*/  SYNCS.PHASECHK.TRANS64.TRYWAIT P3, [R88+URZ+0x22890], R100 ;  /* 0x02289064580075a7 */ /* 0x000e64000806017f */
[----:B-1----:R-:W-:Y:S05]  /*5e70*/  @!P3 BRA `(.L_x_9955) ;  /* 0x000002080008b947 */ /* 0x002fea0003800000 */
.L_x_10232:
[----:B------:R-:W-:Y:S05]  /*5e80*/  BSYNC B1 ;  /* 0x0000000000017941 */ /* 0x000fea0003800000 */
.L_x_9954:
[----:B------:R-:W-:Y:S01]  /*5e90*/  UMOV UR4, 0xffffffff ;  /* 0xffffffff00047882 */ /* 0x000fe20000000000 */
[----:B0-----:R-:W-:Y:S02]  /*5ea0*/  IMAD.IADD R111, R103, 0x1, -R72 ;  /* 0x00000001676f7824 */ /* 0x001fe400078e0a48 */
[----:B------:R-:W-:Y:S05]  /*5eb0*/  BRA.DIV UR4, `(.L_x_9956) ;  /* 0x0000020a040c7947 */ /* 0x000fea000b800000 */
[----:B------:R0:W2:Y:S04]  /*5ec0*/  SHFL.IDX PT, R104, R102, RZ, 0x1c1f ;  /* 0x001c1fff66687589 */ /* 0x0000a800000e0000 */
[----:B------:R0:W3:Y:S02]  /*5ed0*/  SHFL.IDX PT, R106, R101, RZ, 0x1c1f ;  /* 0x001c1fff656a7589 */ /* 0x0000e400000e0000 */
.L_x_10236:
        /* <DEDUP_REMOVED lines=14> */
[----:B------:R-:W-:Y:S01]  /*5fc0*/  IMAD.IADD R11, R203, 0x1, R8 ;  /* 0x00000001cb0b7824 */ /* 0x000fe200078e0208 */
[----:B------:R-:W-:-:S03]  /*5fd0*/  IADD3 R9, R18, R9, RZ ;  /* 0x0000000912097210 */ /* 0x000fc60007ffe0ff */
[----:B------:R-:W-:-:S04]  /*5fe0*/  IMAD R11, R192, 0x5000, R11 ;  /* 0x00005000c00b7824 */ /* 0x000fc800078e020b */
[----:B------:R-:W-:Y:S02]  /*5ff0*/  IMAD.IADD R12, R18, 0x1, R11 ;  /* 0x00000001120c7824 */ /* 0x000fe400078e020b */
        /* <DEDUP_REMOVED lines=18> */
[----:B------:R-:W-:Y:S01]  /*6120*/  SHF.R.U32.HI R128, RZ, 0x10, R5 ;  /* 0x00000010ff807819 */ /* 0x000fe20000011605 */
[----:B------:R-:W-:Y:S01]  /*6130*/  IMAD.SHL.U32 R5, R129, 0x100, RZ ;  /* 0x0000010081057824 */ /* 0x000fe200078e00ff */
[--C-:B------:R-:W-:Y:S02]  /*6140*/  SHF.R.U32.HI R121, RZ, 0x8, R31.reuse ;  /* 0x00000008ff797819 */ /* 0x100fe4000001161f */
[----:B------:R-:W-:Y:S01]  /*6150*/  SHF.R.U32.HI R126, RZ, 0x10, R31 ;  /* 0x00000010ff7e7819 */ /* 0x000fe2000001161f */
[----:B---3--:R-:W-:Y:S01]  /*6160*/  IMAD.MOV.U32 R31, RZ, RZ, R12 ;  /* 0x000000ffff1f7224 */ /* 0x008fe200078e000c */
[----:B------:R-:W-:Y:S01]  /*6170*/  PRMT R4, R131, 0x654, R4 ;  /* 0x0000065483047816 */ /* 0x000fe20000000004 */
[----:B------:R-:W-:Y:S01]  /*6180*/  IMAD.SHL.U32 R121, R121, 0x100, RZ ;  /* 0x0000010079797824 */ /* 0x000fe200078e00ff */
[----:B------:R-:W-:Y:S01]  /*6190*/  PRMT R12, R30, 0x654, R29 ;  /* 0x000006541e0c7816 */ /* 0x000fe2000000001d */
[----:B------:R-:W-:Y:S01]  /*61a0*/  IMAD.U32 R126, R126, 0x10000, RZ ;  /* 0x000100007e7e7824 */ /* 0x000fe200078e00ff */
[----:B------:R-:W-:Y:S01]  /*61b0*/  PRMT R8, R122, 0x654, R7 ;  /* 0x000006547a087816 */ /* 0x000fe20000000007 */
[----:B------:R-:W-:Y:S01]  /*61c0*/  IMAD.SHL.U32 R7, R123, 0x100, RZ ;  /* 0x000001007b077824 */ /* 0x000fe200078e00ff */
[----:B------:R-:W-:-:S02]  /*61d0*/  SHF.L.U32 R29, R120, 0x8, RZ ;  /* 0x00000008781d7819 */ /* 0x000fc400000006ff */
[----:B------:R-:W-:Y:S01]  /*61e0*/  LOP3.LUT R4, R4, 0xff00, R5, 0xf8, !PT ;  /* 0x0000ff0004047812 */ /* 0x000fe200078ef805 */
[----:B------:R-:W-:Y:S01]  /*61f0*/  IMAD.U32 R5, R128, 0x10000, RZ ;  /* 0x0001000080057824 */ /* 0x000fe200078e00ff */
[----:B------:R-:W-:Y:S02]  /*6200*/  PRMT R6, R125, 0x654, R6 ;  /* 0x000006547d067816 */ /* 0x000fe40000000006 */
[----:B------:R-:W-:Y:S02]  /*6210*/  LOP3.LUT R123, R8, 0xff00, R29, 0xf8, !PT ;  /* 0x0000ff00087b7812 */ /* 0x000fe400078ef81d */
[----:B------:R-:W-:Y:S02]  /*6220*/  F2FP.F16.E4M3.UNPACK_B R122, R119.H1 ;  /* 0x00000077ff7a723e */ /* 0x000fe400030006ff */
[----:B------:R-:W-:Y:S02]  /*6230*/  F2FP.F16.E4M3.UNPACK_B R120, R31.H1 ;  /* 0x0000001fff78723e */ /* 0x000fe400030006ff */
[----:B------:R-:W-:-:S02]  /*6240*/  F2FP.F16.E4M3.UNPACK_B R29, R28.H1 ;  /* 0x0000001cff1d723e */ /* 0x000fc400030006ff */
        /* <DEDUP_REMOVED lines=8> */
[----:B------:R-:W-:Y:S02]  /*62d0*/  IMAD.U32 R4, R127, 0x10000, RZ ;  /* 0x000100007f047824 */ /* 0x000fe400078e00ff */
        /* <DEDUP_REMOVED lines=67> */
[CC--:B------:R-:W-:Y:S01]  /*6710*/  FMUL.FTZ R119, R29.reuse, R118.reuse ;  /* 0x000000761d777220 */ /* 0x0c0fe20000410000 */
[----:B------:R-:W-:Y:S02]  /*6720*/  HADD2.F32 R30, -RZ, R116.H0_H0 ;  /* 0x20000074ff1e7230 */ /* 0x000fe40000004100 */
[----:B------:R-:W-:Y:S01]  /*6730*/  FMUL.FTZ R118, R14, R118 ;  /* 0x000000760e767220 */ /* 0x000fe20000410000 */
        /* <DEDUP_REMOVED lines=21> */
[----:B------:R-:W-:Y:S01]  /*6890*/  FMUL.FTZ R120, R28, R120 ;  /* 0x000000781c787220 */ /* 0x000fe20000410000 */
[----:B------:R-:W-:Y:S01]  /*68a0*/  HADD2.F32 R119, -RZ, R119.H1_H1 ;  /* 0x30000077ff777230 */ /* 0x000fe20000004100 */
[----:B------:R-:W-:Y:S01]  /*68b0*/  F2FP.F16.E4M3.UNPACK_B R9, R9.H1 ;  /* 0x00000009ff09723e */ /* 0x000fe200030006ff */
[----:B------:R-:W-:Y:S02]  /*68c0*/  HADD2.F32 R30, -RZ, R29.H1_H1 ;  /* 0x3000001dff1e7230 */ /* 0x000fe40000004100 */
[-C--:B------:R-:W-:Y:S01]  /*68d0*/  FFMA.FTZ R29, R31, R118.reuse, R120 ;  /* 0x000000761f1d7223 */ /* 0x080fe20000010078 */
[----:B------:R-:W-:Y:S02]  /*68e0*/  HADD2.F32 R117, -RZ, R117.H1_H1 ;  /* 0x30000075ff757230 */ /* 0x000fe40000004100 */
[----:B------:R-:W-:Y:S01]  /*68f0*/  FMUL.FTZ R31, R116, R119 ;  /* 0x00000077741f7220 */ /* 0x000fe20000410000 */
[----:B------:R-:W-:Y:S01]  /*6900*/  F2FP.F16.E4M3.UNPACK_B R13, R13.H1 ;  /* 0x0000000dff0d723e */ /* 0x000fe200030006ff */
[----:B------:R-:W-:Y:S01]  /*6910*/  FMUL.FTZ R119, R30, R119 ;  /* 0x000000771e777220 */ /* 0x000fe20000410000 */
[----:B------:R-:W-:Y:S01]  /*6920*/  FFMA.FTZ R28, R28, R118, -R121 ;  /* 0x000000761c1c7223 */ /* 0x000fe20000010879 */
[----:B------:R-:W-:Y:S01]  /*6930*/  FFMA.FTZ R123, R30, R117, -R31 ;  /* 0x000000751e7b7223 */ /* 0x000fe2000001081f */
[----:B------:R-:W-:Y:S01]  /*6940*/  F2FP.F16.E4M3.UNPACK_B R31, R7.H1 ;  /* 0x00000007ff1f723e */ /* 0x000fe200030006ff */
[----:B------:R-:W-:Y:S01]  /*6950*/  FFMA.FTZ R122, R116, R117, R119 ;  /* 0x00000075747a7223 */ /* 0x000fe20000010077 */
[----:B------:R-:W-:Y:S01]  /*6960*/  HADD2.F32 R7, -RZ, R9.H0_H0 ;  /* 0x20000009ff077230 */ /* 0x000fe20000004100 */
[----:B------:R-:W-:Y:S01]  /*6970*/  F2FP.F16.E4M3.UNPACK_B R6, R6.H1 ;  /* 0x00000006ff06723e */ /* 0x000fe200030006ff */
[----:B------:R-:W-:Y:S01]  /*6980*/  HADD2.F32 R30, -RZ, R13.H0_H0 ;  /* 0x2000000dff1e7230 */ /* 0x000fe20000004100 */
[----:B------:R-:W-:Y:S01]  /*6990*/  F2FP.SATFINITE.E4M3.F32.PACK_AB_MERGE_C R12, R129, R12, RZ ;  /* 0x0000000c810c723e */ /* 0x000fe200048070ff */
[----:B------:R-:W-:Y:S01]  /*69a0*/  HADD2.F32 R116, -RZ, R31.H0_H0 ;  /* 0x2000001fff747230 */ /* 0x000fe20000004100 */
[----:B------:R-:W-:Y:S01]  /*69b0*/  F2FP.F16.E4M3.UNPACK_B R119, R5.H1 ;  /* 0x00000005ff77723e */ /* 0x000fe200030006ff */
[----:B------:R-:W-:Y:S01]  /*69c0*/  HADD2.F32 R13, -RZ, R13.H1_H1 ;  /* 0x3000000dff0d7230 */ /* 0x000fe20000004100 */
[----:B------:R-:W-:Y:S01]  /*69d0*/  F2FP.SATFINITE.E4M3.F32.PACK_AB_MERGE_C R12, R125, R124, R12 ;  /* 0x0000007c7d0c723e */ /* 0x000fe2000480700c */
        /* <DEDUP_REMOVED lines=54> */
[----:B------:R-:W-:-:S02]  /*6d40*/  F2FP.SATFINITE.E4M3.F32.PACK_AB_MERGE_C R116, R116, R121, RZ ;  /* 0x000000797474723e */ /* 0x000fc400048070ff */
[----:B------:R-:W-:Y:S02]  /*6d50*/  F2FP.SATFINITE.E4M3.F32.PACK_AB_MERGE_C R123, R123, R28, R124 ;  /* 0x0000001c7b7b723e */ /* 0x000fe4000480707c */
[----:B------:R-:W-:Y:S02]  /*6d60*/  F2FP.SATFINITE.E4M3.F32.PACK_AB_MERGE_C R11, R9, R128, R11 ;  /* 0x00000080090b723e */ /* 0x000fe4000480700b */
[----:B------:R-:W-:Y:S02]  /*6d70*/  F2FP.SATFINITE.E4M3.F32.PACK_AB_MERGE_C R13, R122, R29, R125 ;  /* 0x0000001d7a0d723e */ /* 0x000fe4000480707d */
[----:B------:R-:W-:Y:S02]  /*6d80*/  F2FP.SATFINITE.E4M3.F32.PACK_AB_MERGE_C R15, R7, R120, R116 ;  /* 0x00000078070f723e */ /* 0x000fe40004807074 */
[----:B------:R-:W-:-:S07]  /*6d90*/  MOV R9, R123 ;  /* 0x0000007b00097202 */ /* 0x000fce0000000f00 */
.L_x_9960:
[----:B------:R-:W-:Y:S05]  /*6da0*/  BSYNC B2 ;  /* 0x0000000000027941 */ /* 0x000fea0003800000 */
.L_x_9959:
[----:B------:R-:W-:Y:S01]  /*6db0*/  ISETP.GE.AND P3, PT, R115, R103, PT ;  /* 0x000000677300720c */ /* 0x000fe20003f66270 */
[----:B------:R-:W-:Y:S02]  /*6dc0*/  ULDC.64 UR4, c[0x0][0x208] ;  /* 0x0000820000047ab9 */ /* 0x000fe40000000a00 */
[----:B--2---:R4:W-:Y:S10]  /*6dd0*/  ST.E.128 desc[UR4][R98.64], R8 ;  /* 0x0000000862007985 */ /* 0x0049f4000c101d04 */
[----:B------:R-:W-:-:S04]  /*6de0*/  @!P3 IADD3 R4, P4, R106, R115, RZ ;  /* 0x000000736a04b210 */ /* 0x000fc80007f9e0ff */
[----:B------:R-:W-:-:S05]  /*6df0*/  @!P3 LEA.HI.X.SX32 R5, R115, R104, 0x1, P4 ;  /* 0x000000687305b211 */ /* 0x000fca00020f0eff */
[----:B---3--:R4:W-:Y:S04]  /*6e00*/  @!P3 ST.E.128 desc[UR4][R4.64], R12 ;  /* 0x0000000c0400b985 */ /* 0x0089e8000c101d04 */
.L_x_9958:
[----:B------:R-:W-:Y:S05]  /*6e10*/  BSYNC B1 ;  /* 0x0000000000017941 */ /* 0x000fea0003800000 */
.L_x_9957:
[----:B------:R-:W-:-:S03]  /*6e20*/  UMOV UR4, 0xffffffff ;  /* 0xffffffff00047882 */ /* 0x000fc60000000000 */
[----:B------:R-:W-:Y:S05]  /*6e30*/  BRA.DIV UR4, `(.L_x_9961) ;  /* 0x000001fa04787947 */ /* 0x000fea000b800000 */
[----:B------:R0:W0:Y:S04]  /*6e40*/  SHFL.IDX PT, R28, R102, 0x1, 0x1c1f ;  /* 0x003c1f00661c7f89 */ /* 0x00002800000e0000 */
[----:B----4-:R4:W0:Y:S02]  /*6e50*/  SHFL.IDX PT, R14, R101, 0x1, 0x1c1f ;  /* 0x003c1f00650e7f89 */ /* 0x01082400000e0000 */
.L_x_10240:
        /* <DEDUP_REMOVED lines=12> */
[----:B------:R-:W-:Y:S02]  /*6f20*/  IMAD.SHL.U32 R15, R5, 0x10, RZ ;  /* 0x00000010050f7824 */ /* 0x000fe400078e00ff */
[----:B------:R-:W-:-:S03]  /*6f30*/  IMAD R5, R192, 0x5000, R3 ;  /* 0x00005000c0057824 */ /* 0x000fc600078e0203 */
[----:B------:R-:W-:Y:S01]  /*6f40*/  LOP3.LUT R4, R200, 0x70, R15, 0xf8, !PT ;  /* 0x00000070c8047812 */ /* 0x000fe200078ef80f */
[----:B------:R-:W-:-:S03]  /*6f50*/  IMAD.IADD R5, R18, 0x1, R5 ;  /* 0x0000000112057824 */ /* 0x000fc600078e0205 */
        /* <DEDUP_REMOVED lines=17> */
[----:B------:R-:W-:Y:S01]  /*7070*/  SHF.R.U32.HI R117, RZ, 0x8, R35 ;  /* 0x00000008ff757819 */ /* 0x000fe20000011623 */
[----:B------:R-:W-:Y:S01]  /*7080*/  IMAD.U32 R8, R120, 0x10000, RZ ;  /* 0x0001000078087824 */ /* 0x000fe200078e00ff */
[----:B------:R-:W-:-:S02]  /*7090*/  LOP3.LUT R36, R35, 0xff, RZ, 0xc0, !PT ;  /* 0x000000ff23247812 */ /* 0x000fc400078ec0ff */
[----:B------:R-:W-:Y:S02]  /*70a0*/  PRMT R33, R33, 0x654, R32 ;  /* 0x0000065421217816 */ /* 0x000fe40000000020 */
[----:B------:R-:W-:Y:S02]  /*70b0*/  SHF.R.U32.HI R35, RZ, 0x18, R35 ;  /* 0x00000018ff237819 */ /* 0x000fe40000011623 */
[--C-:B---3--:R-:W-:Y:S02]  /*70c0*/  SHF.R.U32.HI R106, RZ, 0x8, R37.reuse ;  /* 0x00000008ff6a7819 */ /* 0x108fe40000011625 */
[--C-:B------:R-:W-:Y:S02]  /*70d0*/  SHF.R.U32.HI R116, RZ, 0x10, R37.reuse ;  /* 0x00000010ff747819 */ /* 0x100fe40000011625 */
[----:B------:R-:W-:Y:S01]  /*70e0*/  LOP3.LUT R38, R37, 0xff, RZ, 0xc0, !PT ;  /* 0x000000ff25267812 */ /* 0x000fe200078ec0ff */
[----:B------:R-:W-:Y:S01]  /*70f0*/  IMAD.SHL.U32 R6, R106, 0x100, RZ ;  /* 0x000001006a067824 */ /* 0x000fe200078e00ff */
[----:B------:R-:W-:-:S02]  /*7100*/  SHF.R.U32.HI R115, RZ, 0x18, R37 ;  /* 0x00000018ff737819 */ /* 0x000fc40000011625 */
[----:B------:R-:W-:Y:S02]  /*7110*/  LOP3.LUT R37, R39, 0xff, RZ, 0xc0, !PT ;  /* 0x000000ff27257812 */ /* 0x000fe400078ec0ff */
[--C-:B------:R-:W-:Y:S02]  /*7120*/  SHF.R.U32.HI R98, RZ, 0x18, R39.reuse ;  /* 0x00000018ff627819 */ /* 0x100fe40000011627 */
[----:B------:R-:W-:Y:S02]  /*7130*/  LOP3.LUT R33, R33, 0xff00, R4, 0xf8, !PT ;  /* 0x0000ff0021217812 */ /* 0x000fe400078ef804 */
[--C-:B------:R-:W-:Y:S02]  /*7140*/  SHF.R.U32.HI R99, RZ, 0x8, R39.reuse ;  /* 0x00000008ff637819 */ /* 0x100fe40000011627 */
[----:B------:R-:W-:Y:S02]  /*7150*/  PRMT R35, R35, 0x654, R36 ;  /* 0x0000065423237816 */ /* 0x000fe40000000024 */
[----:B------:R-:W-:Y:S01]  /*7160*/  SHF.L.U32 R4, R117, 0x8, RZ ;  /* 0x0000000875047819 */ /* 0x000fe200000006ff */
[----:B------:R-:W-:Y:S01]  /*7170*/  IMAD.SHL.U32 R10, R99, 0x100, RZ ;  /* 0x00000100630a7824 */ /* 0x000fe200078e00ff */
[----:B--2---:R-:W-:-:S02]  /*7180*/  SHF.R.U32.HI R104, RZ, 0x10, R39 ;  /* 0x00000010ff687819 */ /* 0x004fc40000011627 */
[----:B------:R-:W-:Y:S02]  /*7190*/  PRMT R39, R115, 0x654, R38 ;  /* 0x0000065473277816 */ /* 0x000fe40000000026 */
[----:B------:R-:W-:Y:S02]  /*71a0*/  PRMT R115, R98, 0x654, R37 ;  /* 0x0000065462737816 */ /* 0x000fe40000000025 */
[----:B------:R-:W-:Y:S01]  /*71b0*/  LOP3.LUT R37, R35, 0xff00, R4, 0xf8, !PT ;  /* 0x0000ff0023257812 */ /* 0x000fe200078ef804 */
[----:B------:R-:W-:Y:S01]  /*71c0*/  IMAD.U32 R4, R118, 0x10000, RZ ;  /* 0x0001000076047824 */ /* 0x000fe200078e00ff */
[----:B------:R-:W-:Y:S02]  /*71d0*/  LOP3.LUT R99, R39, 0xff00, R6, 0xf8, !PT ;  /* 0x0000ff0027637812 */ /* 0x000fe400078ef806 */
[----:B------:R-:W-:Y:S02]  /*71e0*/  F2FP.F16.E4M3.UNPACK_B R39, R114.H1 ;  /* 0x00000072ff27723e */ /* 0x000fe400030006ff */
[----:B------:R-:W-:-:S02]  /*71f0*/  F2FP.F16.E4M3.UNPACK_B R32, R31.H1 ;  /* 0x0000001fff20723e */ /* 0x000fc400030006ff */
        /* <DEDUP_REMOVED lines=8> */
[----:B------:R-:W-:Y:S02]  /*7280*/  SHF.L.U32 R98, R104, 0x10, RZ ;  /* 0x0000001068627819 */ /* 0x000fe400000006ff */
[----:B------:R-:W-:Y:S01]  /*7290*/  FMUL.FTZ R117, R33, R6 ;  /* 0x0000000621757220 */ /* 0x000fe20000410000 */
[----:B------:R-:W-:-:S02]  /*72a0*/  HADD2.F32 R38, -RZ, R37.H0_H0 ;  /* 0x20000025ff267230 */ /* 0x000fc40000004100 */
        /* <DEDUP_REMOVED lines=18> */
[----:B------:R-:W-:Y:S02]  /*73d0*/  IMAD.U32 R10, R116, 0x10000, RZ ;  /* 0x00010000740a7824 */ /* 0x000fe400078e00ff */
        /* <DEDUP_REMOVED lines=12> */
[----:B------:R-:W-:Y:S01]  /*74a0*/  F2FP.F16.E4M3.UNPACK_B R33, R30.H1 ;  /* 0x0000001eff21723e */ /* 0x000fe200030006ff */
[----:B------:R-:W-:Y:S01]  /*74b0*/  FFMA.FTZ R104, R31, R112, -R36 ;  /* 0x000000701f687223 */ /* 0x000fe20000010824 */
[----:B------:R-:W-:Y:S01]  /*74c0*/  LOP3.LUT R10, R99, 0xff0000, R10, 0xf8, !PT ;  /* 0x00ff0000630a7812 */ /* 0x000fe200078ef80a */
[----:B------:R-:W-:Y:S01]  /*74d0*/  FMUL.FTZ R99, R31, R114 ;  /* 0x000000721f637220 */ /* 0x000fe20000410000 */
        /* <DEDUP_REMOVED lines=27> */
[----:B------:R-:W-:Y:S01]  /*7690*/  HADD2.F32 R30, -RZ, R29.H0_H0 ;  /* 0x2000001dff1e7230 */ /* 0x000fe20000004100 */
[----:B------:R-:W-:Y:S01]  /*76a0*/  F2FP.SATFINITE.E4M3.F32.PACK_AB_MERGE_C R121, R121, R38, RZ ;  /* 0x000000267979723e */ /* 0x000fe200048070ff */
        /* <DEDUP_REMOVED lines=8> */
[----:B------:R-:W-:Y:S01]  /*7730*/  F2FP.F16.E4M3.UNPACK_B R38, R10 ;  /* 0x0000000aff26723e */ /* 0x000fe200020006ff */
[-C--:B------:R-:W-:Y:S01]  /*7740*/  FFMA.FTZ R112, R32, R33.reuse, R35 ;  /* 0x0000002120707223 */ /* 0x080fe20000010023 */
[----:B------:R-:W-:Y:S01]  /*7750*/  FFMA.FTZ R30, R30, R33, -R37 ;  /* 0x000000211e1e7223 */ /* 0x000fe20000010825 */
[-C--:B------:R-:W-:Y:S01]  /*7760*/  FFMA.FTZ R113, R31, R110.reuse, R34 ;  /* 0x0000006e1f717223 */ /* 0x080fe20000010022 */
[----:B------:R-:W-:Y:S01]  /*7770*/  F2FP.SATFINITE.E4M3.F32.PACK_AB_MERGE_C R31, R116, R117, RZ ;  /* 0x00000075741f723e */ /* 0x000fe200048070ff */
[----:B------:R-:W-:Y:S01]  /*7780*/  FFMA.FTZ R29, R29, R110, -R36 ;  /* 0x0000006e1d1d7223 */ /* 0x000fe20000010824 */
[----:B------:R-:W-:Y:S02]  /*7790*/  F2FP.F16.E4M3.UNPACK_B R35, R9 ;  /* 0x00000009ff23723e */ /* 0x000fe400020006ff */
[----:B------:R-:W-:Y:S02]  /*77a0*/  F2FP.F16.E4M3.UNPACK_B R33, R5 ;  /* 0x00000005ff21723e */ /* 0x000fe400020006ff */
[----:B------:R-:W-:Y:S01]  /*77b0*/  F2FP.SATFINITE.E4M3.F32.PACK_AB_MERGE_C R31, R99, R98, R31 ;  /* 0x00000062631f723e */ /* 0x000fe2000480701f */
        /* <DEDUP_REMOVED lines=8> */
[----:B------:R-:W-:Y:S01]  /*7840*/  HADD2.F32 R39, -RZ, R37.H0_H0 ;  /* 0x20000025ff277230 */ /* 0x000fe20000004100 */
[----:B------:R-:W-:Y:S01]  /*7850*/  F2FP.SATFINITE.E4M3.F32.PACK_AB_MERGE_C R29, R113, R112, R121 ;  /* 0x00000070711d723e */ /* 0x000fe20004807079 */
[-C--:B------:R-:W-:Y:S01]  /*7860*/  FMUL.FTZ R113, R36, R99.reuse ;  /* 0x0000006324717220 */ /* 0x080fe20000410000 */
[----:B------:R-:W-:Y:S01]  /*7870*/  FMUL.FTZ R99, R34, R99 ;  /* 0x0000006322637220 */ /* 0x000fe20000410000 */
        /* <DEDUP_REMOVED lines=81> */
.L_x_9965:
[----:B------:R-:W-:Y:S05]  /*7d90*/  BSYNC B2 ;  /* 0x0000000000027941 */ /* 0x000fea0003800000 */
.L_x_9964:
[C---:B------:R-:W-:Y:S01]  /*7da0*/  ISETP.GE.AND P3, PT, R15.reuse, R103, PT ;  /* 0x000000670f00720c */ /* 0x040fe20003f66270 */
[----:B------:R-:W-:Y:S02]  /*7db0*/  ULDC.64 UR4, c[0x0][0x208] ;  /* 0x0000820000047ab9 */ /* 0x000fe40000000a00 */
[----:B0-----:R0:W-:Y:S10]  /*7dc0*/  ST.E.128 desc[UR4][R12.64], R4 ;  /* 0x000000040c007985 */ /* 0x0011f4000c101d04 */
[----:B------:R-:W-:-:S04]  /*7dd0*/  @!P3 IADD3 R14, P4, R15, R14, RZ ;  /* 0x0000000e0f0eb210 */ /* 0x000fc80007f9e0ff */
[----:B------:R-:W-:-:S05]  /*7de0*/  @!P3 LEA.HI.X.SX32 R15, R15, R28, 0x1, P4 ;  /* 0x0000001c0f0fb211 */ /* 0x000fca00020f0eff */
[----:B------:R0:W-:Y:S04]  /*7df0*/  @!P3 ST.E.128 desc[UR4][R14.64], R8 ;  /* 0x000000080e00b985 */ /* 0x0001e8000c101d04 */
.L_x_9963:
[----:B------:R-:W-:Y:S05]  /*7e00*/  BSYNC B1 ;  /* 0x0000000000017941 */ /* 0x000fea0003800000 */
.L_x_9962:
[----:B------:R-:W-:-:S03]  /*7e10*/  UMOV UR4, 0xffffffff ;  /* 0xffffffff00047882 */ /* 0x000fc60000000000 */
[----:B------:R-:W-:Y:S05]  /*7e20*/  BRA.DIV UR4, `(.L_x_9966) ;  /* 0x000001ea04c47947 */ /* 0x000fea000b800000 */
[----:B0-----:R-:W0:Y:S04]  /*7e30*/  SHFL.IDX PT, R102, R102, 0x2, 0x1c1f ;  /* 0x005c1f0066667f89 */ /* 0x001e2800000e0000 */
[----:B------:R0:W0:Y:S02]  /*7e40*/  SHFL.IDX PT, R14, R101, 0x2, 0x1c1f ;  /* 0x005c1f00650e7f89 */ /* 0x00002400000e0000 */
.L_x_10244:
[----:B------:R-:W-:-:S05]  /*7e50*/  VIADD R4, R195, 0x80 ;  /* 0x00000080c3047836 */ /* 0x000fca0000000000 */
[----:B------:R-:W-:-:S13]  /*7e60*/  ISETP.GE.OR P3, PT, R4, R97, P1 ;  /* 0x000000610400720c */ /* 0x000fda0000f66670 */
[----:B------:R-:W-:Y:S05]  /*7e70*/  @P3 BRA `(.L_x_9946) ;  /* 0x0000001400483947 */ /* 0x000fea0003800000 */
[----:B------:R-:W-:Y:S01]  /*7e80*/  SEL R111, R72, R111, !P0 ;  /* 0x0000006f486f7207 */ /* 0x000fe20004000000 */
[----:B------:R-:W-:Y:S01]  /*7e90*/  BSSY B1, `(.L_x_9967) ;  /* 0x00000eb000017945 */ /* 0x000fe20003800000 */
[----:B0-----:R-:W-:Y:S02]  /*7ea0*/  IADD3 R12, P3, R63, R14, RZ ;  /* 0x0000000e3f0c7210 */ /* 0x001fe40007f7e0ff */
[----:B------:R-:W-:Y:S02]  /*7eb0*/  SHF.R.S32.HI R4, RZ, 0x1f, R111 ;  /* 0x0000001fff047819 */ /* 0x000fe4000001146f */
[----:B------:R-:W-:Y:S02]  /*7ec0*/  IADD3.X R13, R102, R61, RZ, P3, !PT ;  /* 0x0000003d660d7210 */ /* 0x000fe40001ffe4ff */
        /* <DEDUP_REMOVED lines=23> */
[----:B------:R-:W-:Y:S01]  /*8040*/  IMAD.SHL.U32 R37, R37, 0x100, RZ ;  /* 0x0000010025257824 */ /* 0x000fe200078e00ff */
[----:B------:R-:W-:-:S02]  /*8050*/  LOP3.LUT R33, R45, 0xff, RZ, 0xc0, !PT ;  /* 0x000000ff2d217812 */ /* 0x000fc400078ec0ff */
[----:B------:R-:W-:Y:S02]  /*8060*/  SHF.R.U32.HI R42, RZ, 0x10, R41 ;  /* 0x00000010ff2a7819 */ /* 0x000fe40000011629 */
[----:B------:R-:W-:Y:S02]  /*8070*/  PRMT R29, R44, 0x654, R29 ;  /* 0x000006542c1d7816 */ /* 0x000fe4000000001d */
[----:B------:R-:W-:Y:S02]  /*8080*/  SHF.R.U32.HI R99, RZ, 0x18, R43 ;  /* 0x00000018ff637819 */ /* 0x000fe4000001162b */
[----:B------:R-:W-:Y:S02]  /*8090*/  LOP3.LUT R30, R43, 0xff, RZ, 0xc0, !PT ;  /* 0x000000ff2b1e7812 */ /* 0x000fe400078ec0ff */
[----:B------:R-:W-:Y:S01]  /*80a0*/  PRMT R6, R36, 0x654, R33 ;  /* 0x0000065424067816 */ /* 0x000fe20000000021 */
[----:B------:R-:W-:Y:S01]  /*80b0*/  IMAD.SHL.U32 R33, R40, 0x100, RZ ;  /* 0x0000010028217824 */ /* 0x000fe200078e00ff */
[----:B------:R-:W-:-:S02]  /*80c0*/  SHF.R.U32.HI R38, RZ, 0x10, R43 ;  /* 0x00000010ff267819 */ /* 0x000fc4000001162b */
[----:B------:R-:W-:Y:S01]  /*80d0*/  LOP3.LUT R4, R29, 0xff00, R4, 0xf8, !PT ;  /* 0x0000ff001d047812 */ /* 0x000fe200078ef804 */
[----:B------:R-:W-:Y:S01]  /*80e0*/  IMAD.U32 R29, R42, 0x10000, RZ ;  /* 0x000100002a1d7824 */ /* 0x000fe200078e00ff */
[----:B------:R-:W-:Y:S02]  /*80f0*/  PRMT R30, R99, 0x654, R30 ;  /* 0x00000654631e7816 */ /* 0x000fe4000000001e */
[----:B------:R-:W-:Y:S02]  /*8100*/  SHF.R.U32.HI R39, RZ, 0x8, R47 ;  /* 0x00000008ff277819 */ /* 0x000fe4000001162f */
[----:B------:R-:W-:Y:S02]  /*8110*/  MOV R32, R8 ;  /* 0x0000000800207202 */ /* 0x000fe40000000f00 */
[----:B------:R-:W-:Y:S01]  /*8120*/  LOP3.LUT R6, R6, 0xff00, R37, 0xf8, !PT ;  /* 0x0000ff0006067812 */ /* 0x000fe200078ef825 */
[----:B------:R-:W-:Y:S01]  /*8130*/  IMAD.U32 R37, R38, 0x10000, RZ ;  /* 0x0001000026257824 */ /* 0x000fe200078e00ff */
[----:B------:R-:W-:-:S02]  /*8140*/  LOP3.LUT R30, R30, 0xff00, R33, 0xf8, !PT ;  /* 0x0000ff001e1e7812 */ /* 0x000fc400078ef821 */
[----:B------:R-:W-:Y:S02]  /*8150*/  LOP3.LUT R34, R47, 0xff0000ff, RZ, 0xc0, !PT ;  /* 0xff0000ff2f227812 */ /* 0x000fe400078ec0ff */
[----:B------:R-:W-:Y:S02]  /*8160*/  SHF.L.U32 R39, R39, 0x8, RZ ;  /* 0x0000000827277819 */ /* 0x000fe400000006ff */
[----:B------:R-:W-:Y:S02]  /*8170*/  LOP3.LUT R8, R4, 0xff0000, R29, 0xf8, !PT ;  /* 0x00ff000004087812 */ /* 0x000fe400078ef81d */
[----:B------:R-:W-:Y:S02]  /*8180*/  F2FP.F16.E4M3.UNPACK_B R38, R105.H1 ;  /* 0x00000069ff26723e */ /* 0x000fe400030006ff */
[----:B------:R-:W-:Y:S02]  /*8190*/  F2FP.F16.E4M3.UNPACK_B R33, R32.H1 ;  /* 0x00000020ff21723e */ /* 0x000fe400030006ff */
[----:B------:R-:W-:-:S02]  /*81a0*/  F2FP.F16.E4M3.UNPACK_B R29, R28.H1 ;  /* 0x0000001cff1d723e */ /* 0x000fc400030006ff */
        /* <DEDUP_REMOVED lines=8> */
[----:B------:R-:W-:Y:S02]  /*8230*/  IMAD.U32 R41, R41, 0x10000, RZ ;  /* 0x0001000029297824 */ /* 0x000fe400078e00ff */
[----:B------:R-:W-:Y:S01]  /*8240*/  FMUL.FTZ R45, R34, R39 ;  /* 0x00000027222d7220 */ /* 0x000fe20000410000 */
[----:B------:R-:W-:-:S02]  /*8250*/  HADD2.F32 R37, -RZ, R36.H0_H0 ;  /* 0x20000024ff257230 */ /* 0x000fc40000004100 */
[----:B------:R-:W-:Y:S01]  /*8260*/  FMUL.FTZ R39, R30, R39 ;  /* 0x000000271e277220 */ /* 0x000fe20000410000 */
[----:B------:R-:W-:Y:S01]  /*8270*/  IMAD.U32 R43, R43, 0x10000, RZ ;  /* 0x000100002b2b7824 */ /* 0x000fe200078e00ff */
[----:B------:R-:W-:Y:S02]  /*8280*/  LOP3.LUT R10, R6, 0xff0000, R41, 0xf8, !PT ;  /* 0x00ff0000060a7812 */ /* 0x000fe400078ef829 */
        /* <DEDUP_REMOVED lines=48> */
[----:B------:R-:W-:Y:S01]  /*8590*/  FMUL.FTZ R99, R30, R37 ;  /* 0x000000251e637220 */ /* 0x000fe20000410000 */
[----:B------:R-:W-:Y:S01]  /*85a0*/  F2FP.F16.E4M3.UNPACK_B R35, R35 ;  /* 0x00000023ff23723e */ /* 0x000fe200020006ff */
[C---:B------:R-:W-:Y:S01]  /*85b0*/  FMUL.FTZ R37, R28.reuse, R37 ;  /* 0x000000251c257220 */ /* 0x040fe20000410000 */
[----:B------:R-:W-:Y:S01]  /*85c0*/  FFMA.FTZ R47, R33, R32, R38 ;  /* 0x00000020212f7223 */ /* 0x000fe20000010026 */
[----:B--2---:R-:W-:Y:S01]  /*85d0*/  FFMA.FTZ R104, R28, R29, -R99 ;  /* 0x0000001d1c687223 */ /* 0x004fe20000010863 */
[----:B------:R-:W-:Y:S01]  /*85e0*/  F2FP.F16.E4M3.UNPACK_B R109, R109 ;  /* 0x0000006dff6d723e */ /* 0x000fe200020006ff */
[----:B---3--:R-:W-:Y:S01]  /*85f0*/  FFMA.FTZ R106, R30, R29, R37 ;  /* 0x0000001d1e6a7223 */ /* 0x008fe20000010025 */
[----:B------:R-:W-:Y:S01]  /*8600*/  HADD2.F32 R33, -RZ, R107.H0_H0 ;  /* 0x2000006bff217230 */ /* 0x000fe20000004100 */
        /* <DEDUP_REMOVED lines=9> */
[----:B------:R-:W-:Y:S01]  /*86a0*/  HADD2.F32 R35, -RZ, R35.H1_H1 ;  /* 0x30000023ff237230 */ /* 0x000fe20000004100 */
[----:B------:R-:W-:Y:S01]  /*86b0*/  F2FP.F16.E4M3.UNPACK_B R33, R10 ;  /* 0x0000000aff21723e */ /* 0x000fe200020006ff */
[--C-:B------:R-:W-:Y:S02]  /*86c0*/  HADD2.F32 R30, -RZ, R109.reuse.H0_H0 ;  /* 0x2000006dff1e7230 */ /* 0x100fe40000004100 */
[-C--:B------:R-:W-:Y:S01]  /*86d0*/  FMUL.FTZ R98, R31, R34.reuse ;  /* 0x000000221f627220 */ /* 0x080fe20000410000 */
[----:B------:R-:W-:Y:S02]  /*86e0*/  HADD2.F32 R32, -RZ, R109.H1_H1 ;  /* 0x3000006dff207230 */ /* 0x000fe40000004100 */
[----:B------:R-:W-:Y:S01]  /*86f0*/  FMUL.FTZ R38, R35, R34 ;  /* 0x0000002223267220 */ /* 0x000fe20000410000 */
[----:B------:R-:W-:Y:S01]  /*8700*/  F2FP.SATFINITE.E4M3.F32.PACK_AB_MERGE_C R41, R46, R41, RZ ;  /* 0x000000292e29723e */ /* 0x000fe200048070ff */
[-C--:B------:R-:W-:Y:S01]  /*8710*/  FFMA.FTZ R37, R28, R30.reuse, -R37 ;  /* 0x0000001e1c257223 */ /* 0x080fe20000010825 */
[----:B------:R-:W-:Y:S01]  /*8720*/  FFMA.FTZ R34, R29, R30, R36 ;  /* 0x0000001e1d227223 */ /* 0x000fe20000010024 */
[----:B------:R-:W-:Y:S01]  /*8730*/  F2FP.F16.E4M3.UNPACK_B R30, R9 ;  /* 0x00000009ff1e723e */ /* 0x000fe200020006ff */
[-C--:B------:R-:W-:Y:S01]  /*8740*/  FFMA.FTZ R38, R31, R32.reuse, -R38 ;  /* 0x000000201f267223 */ /* 0x080fe20000010826 */
[----:B------:R-:W-:Y:S01]  /*8750*/  F2FP.F16.E4M3.UNPACK_B R28, R5 ;  /* 0x00000005ff1c723e */ /* 0x000fe200020006ff */
[----:B------:R-:W-:Y:S01]  /*8760*/  FFMA.FTZ R35, R35, R32, R98 ;  /* 0x0000002023237223 */ /* 0x000fe20000010062 */
[----:B------:R-:W-:Y:S01]  /*8770*/  F2FP.F16.E4M3.UNPACK_B R32, R8 ;  /* 0x00000008ff20723e */ /* 0x000fe200020006ff */
[----:B------:R-:W-:Y:S01]  /*8780*/  HADD2.F32 R31, -RZ, R30.H0_H0 ;  /* 0x2000001eff1f7230 */ /* 0x000fe20000004100 */
[----:B------:R-:W-:Y:S01]  /*8790*/  F2FP.SATFINITE.E4M3.F32.PACK_AB_MERGE_C R98, R38, R37, R43 ;  /* 0x000000252662723e */ /* 0x000fe2000480702b */
[----:B------:R-:W-:Y:S01]  /*87a0*/  HADD2.F32 R36, -RZ, R33.H0_H0 ;  /* 0x20000021ff247230 */ /* 0x000fe20000004100 */
[----:B------:R-:W-:Y:S01]  /*87b0*/  F2FP.SATFINITE.E4M3.F32.PACK_AB_MERGE_C R99, R35, R34, R47 ;  /* 0x000000222363723e */ /* 0x000fe2000480702f */
        /* <DEDUP_REMOVED lines=13> */
[----:B------:R-:W-:Y:S01]  /*8890*/  FMUL.FTZ R33, R28, R33 ;  /* 0x000000211c217220 */ /* 0x000fe20000410000 */
[----:B------:R-:W-:Y:S01]  /*88a0*/  F2FP.SATFINITE.E4M3.F32.PACK_AB_MERGE_C R46, R42, R39, R44 ;  /* 0x000000272a2e723e */ /* 0x000fe2000480702c */
[-C--:B------:R-:W-:Y:S01]  /*88b0*/  FFMA.FTZ R37, R28, R31.reuse, -R35 ;  /* 0x0000001f1c257223 */ /* 0x080fe20000010823 */
[----:B------:R-:W-:Y:S01]  /*88c0*/  F2FP.F16.E4M3.UNPACK_B R28, R10.H1 ;  /* 0x0000000aff1c723e */ /* 0x000fe200030006ff */
[----:B------:R-:W-:Y:S01]  /*88d0*/  FFMA.FTZ R39, R30, R31, R33 ;  /* 0x0000001f1e277223 */ /* 0x000fe20000010021 */
[----:B------:R-:W-:Y:S01]  /*88e0*/  HADD2.F32 R9, -RZ, R5.H0_H0 ;  /* 0x20000005ff097230 */ /* 0x000fe20000004100 */
[----:B------:R-:W-:Y:S01]  /*88f0*/  F2FP.F16.E4M3.UNPACK_B R8, R8.H1 ;  /* 0x00000008ff08723e */ /* 0x000fe200030006ff */
[--C-:B------:R-:W-:Y:S01]  /*8900*/  HADD2.F32 R10, -RZ, R29.reuse.H0_H0 ;  /* 0x2000001dff0a7230 */ /* 0x100fe20000004100 */
[----:B------:R-:W-:Y:S01]  /*8910*/  F2FP.SATFINITE.E4M3.F32.PACK_AB_MERGE_C R105, R105, R40, R41 ;  /* 0x000000286969723e */ /* 0x000fe20004807029 */
[----:B------:R-:W-:Y:S01]  /*8920*/  HADD2.F32 R30, -RZ, R28.H0_H0 ;  /* 0x2000001cff1e7230 */ /* 0x000fe20000004100 */
[----:B------:R-:W-:Y:S01]  /*8930*/  F2FP.F16.E4M3.UNPACK_B R33, R6.H1 ;  /* 0x00000006ff21723e */ /* 0x000fe200030006ff */
[----:B------:R-:W-:-:S02]  /*8940*/  HADD2.F32 R29, -RZ, R29.H1_H1 ;  /* 0x3000001dff1d7230 */ /* 0x000fc40000004100 */
[----:B------:R-:W-:Y:S02]  /*8950*/  HADD2.F32 R32, -RZ, R28.H1_H1 ;  /* 0x3000001cff207230 */ /* 0x000fe40000004100 */
        /* <DEDUP_REMOVED lines=61> */
[----:B------:R-:W-:-:S07]  /*8d30*/  MOV R8, R105 ;  /* 0x0000006900087202 */ /* 0x000fce0000000f00 */
.L_x_9968:
[----:B------:R-:W-:Y:S05]  /*8d40*/  BSYNC B1 ;  /* 0x0000000000017941 */ /* 0x000fea0003800000 */
.L_x_9967:
[----:B------:R-:W-:Y:S01]  /*8d50*/  ISETP.GE.AND P2, PT, R15, R103, PT ;  /* 0x000000670f00720c */ /* 0x000fe20003f46270 */
[----:B------:R-:W-:Y:S02]  /*8d60*/  ULDC.64 UR4, c[0x0][0x208] ;  /* 0x0000820000047ab9 */ /* 0x000fe40000000a00 */
[----:B0-----:R0:W-:Y:S10]  /*8d70*/  ST.E.128 desc[UR4][R12.64], R4 ;  /* 0x000000040c007985 */ /* 0x0011f4000c101d04 */
[----:B------:R-:W-:Y:S05]  /*8d80*/  @P2 BRA `(.L_x_9946) ;  /* 0x0000000400842947 */ /* 0x000fea0003800000 */
[----:B------:R-:W-:Y:S01]  /*8d90*/  IADD3 R14, P2, R15, R14, RZ ;  /* 0x0000000e0f0e7210 */ /* 0x000fe20007f5e0ff */
[----:B------:R-:W-:-:S03]  /*8da0*/  ULDC.64 UR4, c[0x0][0x208] ;  /* 0x0000820000047ab9 */ /* 0x000fc60000000a00 */
[----:B------:R-:W-:-:S05]  /*8db0*/  LEA.HI.X.SX32 R15, R15, R102, 0x1, P2 ;  /* 0x000000660f0f7211 */ /* 0x000fca00010f0eff */
[----:B------:R0:W-:Y:S01]  /*8dc0*/  ST.E.128 desc[UR4][R14.64], R8 ;  /* 0x000000080e007985 */ /* 0x0001e2000c101d04 */
[----:B------:R-:W-:Y:S05]  /*8dd0*/  BRA `(.L_x_9946) ;  /* 0x0000000400707947 */ /* 0x000fea0003800000 */
.L_x_9916:
[----:B------:R-:W2:Y:S02]  /*8de0*/  LDL R4, [R1] ;  /* 0x0000000001047983 */ /* 0x000ea40000100800 */
[----:B--2---:R-:W-:-:S13]  /*8df0*/  R2UR UR4, R4 ;  /* 0x00000000040472ca */ /* 0x004fda00000e0000 */
[----:B------:R-:W-:-:S06]  /*8e00*/  UISETP.NE.AND UP0, UPT, UR4, 0x3, UPT ;  /* 0x000000030400788c */ /* 0x000fcc000bf05270 */
[----:B------:R-:W-:-:S13]  /*8e10*/  PLOP3.LUT P5, PT, PT, PT, UP0, 0x80, 0x0 ;  /* 0x000000000000781c */ /* 0x000fda0003faf008 */
[----:B------:R-:W-:Y:S05]  /*8e20*/  @!P5 BRA `(.L_x_9969) ;  /* 0x000000000004d947 */ /* 0x000fea0003800000 */
[----:B------:R-:W-:Y:S01]  /*8e30*/  BPT.TRAP 0x1 ;  /* 0x000000040000795c */ /* 0x000fe20000300000 */
.L_x_9969:
[----:B------:R-:W-:Y:S01]  /*8e40*/  IMAD R88, R192, 0x8, R18 ;  /* 0x00000008c0587824 */ /* 0x000fe200078e0212 */
[----:B------:R-:W-:Y:S01]  /*8e50*/  SHF.L.U32 R100, R198, 0x1f, RZ ;  /* 0x0000001fc6647819 */ /* 0x000fe200000006ff */
[----:B------:R-:W-:Y:S01]  /*8e60*/  BSSY B1, `(.L_x_9970) ;  /* 0x0000004000017945 */ /* 0x000fe20003800000 */
[----:B------:R-:W-:Y:S02]  /*8e70*/  SHF.R.S32.HI R95, RZ, 0x1f, R94 ;  /* 0x0000001fff5f7819 */ /* 0x000fe4000001145e */
[----:B------:R-:W0:Y:S02]  /*8e80*/  SYNCS.PHASECHK.TRANS64.TRYWAIT P2, [R88+URZ+0x22890], R100 ;  /* 0x02289064580075a7 */ /* 0x000e24000804017f */
[----:B0-----:R-:W-:Y:S05]  /*8e90*/  @!P2 BRA `(.L_x_9971) ;  /* 0x000001d800f0a947 */ /* 0x001fea0003800000 */
.L_x_10245:
[----:B------:R-:W-:Y:S05]  /*8ea0*/  BSYNC B1 ;  /* 0x0000000000017941 */ /* 0x000fea0003800000 */
.L_x_9970:
        /* <DEDUP_REMOVED lines=26> */
.L_x_10249:
[----:B------:R-:W-:Y:S04]  /*9050*/  BSSY B1, `(.L_x_9973) ;  /* 0x000000e000017945 */ /* 0x000fe80003800000 */
[----:B------:R-:W-:Y:S05]  /*9060*/  @!P2 BRA `(.L_x_9974) ;  /* 0x000000000030a947 */ /* 0x000fea0003800000 */
[----:B------:R-:W-:Y:S01]  /*9070*/  ULDC UR4, c[0x0][0x2f4] ;  /* 0x0000bd0000047ab9 */ /* 0x000fe20000000800 */
[----:B------:R-:W-:Y:S01]  /*9080*/  ULDC.64 UR6, c[0x0][0x208] ;  /* 0x0000820000067ab9 */ /* 0x000fe20000000a00 */
        /* <DEDUP_REMOVED lines=10> */
.L_x_9974:
[----:B------:R-:W-:Y:S05]  /*9130*/  BSYNC B1 ;  /* 0x0000000000017941 */ /* 0x000fea0003800000 */
.L_x_9973:
[----:B------:R-:W-:-:S03]  /*9140*/  UMOV UR4, 0xffffffff ;  /* 0xffffffff00047882 */ /* 0x000fc60000000000 */
[----:B------:R-:W-:Y:S05]  /*9150*/  BRA.DIV UR4, `(.L_x_9975) ;  /* 0x000001da049c7947 */ /* 0x000fea000b800000 */
[----:B--2-4-:R2:W4:Y:S04]  /*9160*/  SHFL.IDX PT, R5, R9, 0x1, 0x1c1f ;  /* 0x003c1f0009057f89 */ /* 0x01452800000e0000 */
[----:B---3--:R2:W3:Y:S02]  /*9170*/  SHFL.IDX PT, R14, R8, 0x1, 0x1c1f ;  /* 0x003c1f00080e7f89 */ /* 0x0084e400000e0000 */
.L_x_10253:
[----:B------:R-:W-:Y:S01]  /*9180*/  ISETP.GE.AND P2, PT, R28, 0x41, PT ;  /* 0x000000411c00780c */ /* 0x000fe20003f46270 */
[----:B------:R-:W-:-:S12]  /*9190*/  BSSY B1, `(.L_x_9976) ;  /* 0x000000e000017945 */ /* 0x000fd80003800000 */
[----:B------:R-:W-:Y:S05]  /*91a0*/  @!P2 BRA `(.L_x_9977) ;  /* 0x000000000030a947 */ /* 0x000fea0003800000 */
[----:B------:R-:W-:Y:S01]  /*91b0*/  ULDC UR4, c[0x0][0x2f4] ;  /* 0x0000bd0000047ab9 */ /* 0x000fe20000000800 */
[----:B------:R-:W-:Y:S01]  /*91c0*/  ULDC.64 UR6, c[0x0][0x208] ;  /* 0x0000820000067ab9 */ /* 0x000fe20000000a00 */
        /* <DEDUP_REMOVED lines=10> */
.L_x_9977:
[----:B------:R-:W-:Y:S05]  /*9270*/  BSYNC B1 ;  /* 0x0000000000017941 */ /* 0x000fea0003800000 */
.L_x_9976:
[----:B------:R-:W-:-:S03]  /*9280*/  UMOV UR4, 0xffffffff ;  /* 0xffffffff00047882 */ /* 0x000fc60000000000 */
[----:B------:R-:W-:Y:S05]  /*9290*/  BRA.DIV UR4, `(.L_x_9978) ;  /* 0x000001da04947947 */ /* 0x000fea000b800000 */
[----:B---34-:R3:W4:Y:S04]  /*92a0*/  SHFL.IDX PT, R5, R9, 0x2, 0x1c1f ;  /* 0x005c1f0009057f89 */ /* 0x01872800000e0000 */
[----:B------:R3:W0:Y:S02]  /*92b0*/  SHFL.IDX PT, R14, R8, 0x2, 0x1c1f ;  /* 0x005c1f00080e7f89 */ /* 0x00062400000e0000 */
.L_x_10257:
[----:B------:R-:W-:-:S13]  /*92c0*/  ISETP.GE.AND P2, PT, R28, 0x81, PT ;  /* 0x000000811c00780c */ /* 0x000fda0003f46270 */
[----:B------:R-:W-:Y:S05]  /*92d0*/  @!P2 BRA `(.L_x_9946) ;  /* 0x000000000030a947 */ /* 0x000fea0003800000 */
[----:B------:R-:W-:Y:S01]  /*92e0*/  ULDC UR4, c[0x0][0x2f4] ;  /* 0x0000bd0000047ab9 */ /* 0x000fe20000000800 */
[----:B------:R-:W-:Y:S01]  /*92f0*/  ULDC.64 UR6, c[0x0][0x208] ;  /* 0x0000820000067ab9 */ /* 0x000fe20000000a00 */
[----:B------:R-:W-:-:S13]  /*9300*/  ISETP.GE.AND P2, PT, R16, UR4, PT ;  /* 0x0000000410007c0c */ /* 0x000fda000bf46270 */
[----:B0123--:R-:W-:-:S05]  /*9310*/  @!P2 IADD3 R8, P3, R16, R14, RZ ;  /* 0x0000000e1008a210 */ /* 0x00ffca0007f7e0ff */
[----:B----4-:R-:W-:Y:S01]  /*9320*/  @!P2 IMAD.X R9, R5, 0x1, R17, P3 ;  /* 0x000000010509a824 */ /* 0x010fe200018e0611 */
[----:B------:R-:W-:-:S13]  /*9330*/  ISETP.GE.AND P3, PT, R19, UR4, PT ;  /* 0x0000000413007c0c */ /* 0x000fda000bf66270 */
[----:B------:R-:W-:-:S04]  /*9340*/  @!P3 IADD3 R14, P4, R19, R14, RZ ;  /* 0x0000000e130eb210 */ /* 0x000fc80007f9e0ff */
[----:B------:R-:W-:Y:S02]  /*9350*/  @!P3 IADD3.X R15, R5, R194, RZ, P4, !PT ;  /* 0x000000c2050fb210 */ /* 0x000fe400027fe4ff */
[----:B------:R-:W0:Y:S04]  /*9360*/  @!P2 LDS.128 R4, [R92+0x1c400] ;  /* 0x01c400005c04a984 */ /* 0x000e280000000c00 */
[----:B0-----:R-:W-:Y:S04]  /*9370*/  @!P2 ST.E.128 desc[UR6][R8.64], R4 ;  /* 0x000000040800a985 */ /* 0x001fe8000c101d06 */
[----:B------:R-:W0:Y:S04]  /*9380*/  @!P3 LDS.128 R4, [R91+0x1c400] ;  /* 0x01c400005b04b984 */ /* 0x000e280000000c00 */
[----:B0-----:R0:W-:Y:S02]  /*9390*/  @!P3 ST.E.128 desc[UR6][R14.64], R4 ;  /* 0x000000040e00b985 */ /* 0x0011e4000c101d06 */
.L_x_9946:
[----:B------:R-:W-:Y:S05]  /*93a0*/  BSYNC B0 ;  /* 0x0000000000007941 */ /* 0x000fea0003800000 */
.L_x_9915:
        /* <DEDUP_REMOVED lines=16> */
.L_x_9980:
[----:B------:R-:W-:Y:S05]  /*94b0*/  BSYNC B0 ;  /* 0x0000000000007941 */ /* 0x000fea0003800000 */
.L_x_9979:
[----:B------:R-:W0:Y:S01]  /*94c0*/  SYNCS.PHASECHK.TRANS64.TRYWAIT P3, [R88+URZ+0x228b0], R100 ;  /* 0x0228b064580075a7 */ /* 0x000e22000806017f */
[----:B------:R-:W-:Y:S04]  /*94d0*/  BSSY B0, `(.L_x_9981) ;  /* 0x0000002000007945 */ /* 0x000fe80003800000 */
[----:B0-----:R-:W-:Y:S05]  /*94e0*/  @!P3 BRA `(.L_x_9982) ;  /* 0x000001d80048b947 */ /* 0x001fea0003800000 */
.L_x_10258:
[----:B------:R-:W-:Y:S05]  /*94f0*/  BSYNC B0 ;  /* 0x0000000000007941 */ /* 0x000fea0003800000 */
.L_x_9981:
        /* <DEDUP_REMOVED lines=27> */
[----:B------:R-:W-:Y:S01]  /*96b0*/  ISETP.GE.AND P4, PT, R19, UR4, PT ;  /* 0x0000000413007c0c */ /* 0x000fe2000bf86270 */
[----:B------:R-:W-:-:S12]  /*96c0*/  ULDC.64 UR4, c[0x0][0x208] ;  /* 0x0000820000047ab9 */ /* 0x000fd80000000a00 */
[----:B------:R-:W-:-:S04]  /*96d0*/  @!P4 IADD3 R10, P5, R19, R10, RZ ;  /* 0x0000000a130ac210 */ /* 0x000fc80007fbe0ff */
[----:B------:R-:W-:Y:S02]  /*96e0*/  @!P4 IADD3.X R11, R5, R194, RZ, P5, !PT ;  /* 0x000000c2050bc210 */ /* 0x000fe40002ffe4ff */
[----:B------:R-:W0:Y:S04]  /*96f0*/  @!P3 LDS.128 R4, [R92+0xa400] ;  /* 0x00a400005c04b984 */ /* 0x000e280000000c00 */
[----:B0-----:R-:W-:Y:S04]  /*9700*/  @!P3 ST.E.128 desc[UR4][R8.64], R4 ;  /* 0x000000040800b985 */ /* 0x001fe8000c101d04 */
[----:B------:R-:W0:Y:S04]  /*9710*/  @!P4 LDS.128 R4, [R91+0xa400] ;  /* 0x00a400005b04c984 */ /* 0x000e280000000c00 */
[----:B0-----:R0:W-:Y:S02]  /*9720*/  @!P4 ST.E.128 desc[UR4][R10.64], R4 ;  /* 0x000000040a00c985 */ /* 0x0011e4000c101d04 */
.L_x_9984:
[----:B------:R-:W-:Y:S05]  /*9730*/  BSYNC B0 ;  /* 0x0000000000007941 */ /* 0x000fea0003800000 */
.L_x_9983:
        /* <DEDUP_REMOVED lines=9> */
[----:B------:R-:W-:Y:S01]  /*97d0*/  ISETP.GE.AND P4, PT, R19, UR4, PT ;  /* 0x0000000413007c0c */ /* 0x000fe2000bf86270 */
[----:B------:R-:W-:-:S12]  /*97e0*/  ULDC.64 UR4, c[0x0][0x208] ;  /* 0x0000820000047ab9 */ /* 0x000fd80000000a00 */
[----:B------:R-:W-:-:S05]  /*97f0*/  @!P4 IADD3 R10, P5, R19, R10, RZ ;  /* 0x0000000a130ac210 */ /* 0x000fca0007fbe0ff */
[----:B------:R-:W-:Y:S02]  /*9800*/  @!P4 IMAD.X R11, R5, 0x1, R194, P5 ;  /* 0x00000001050bc824 */ /* 0x000fe400028e06c2 */
[----:B------:R-:W0:Y:S04]  /*9810*/  @!P3 LDS.128 R4, [R92+0xc400] ;  /* 0x00c400005c04b984 */ /* 0x000e280000000c00 */
[----:B0-----:R-:W-:Y:S04]  /*9820*/  @!P3 ST.E.128 desc[UR4][R8.64], R4 ;  /* 0x000000040800b985 */ /* 0x001fe8000c101d04 */
[----:B------:R-:W0:Y:S04]  /*9830*/  @!P4 LDS.128 R4, [R91+0xc400] ;  /* 0x00c400005b04c984 */ /* 0x000e280000000c00 */
[----:B0-----:R4:W-:Y:S02]  /*9840*/  @!P4 ST.E.128 desc[UR4][R10.64], R4 ;  /* 0x000000040a00c985 */ /* 0x0019e4000c101d04 */
.L_x_9986:
[----:B------:R-:W-:Y:S05]  /*9850*/  BSYNC B0 ;  /* 0x0000000000007941 */ /* 0x000fea0003800000 */
.L_x_9985:
        /* <DEDUP_REMOVED lines=10> */
[----:B------:R-:W-:Y:S01]  /*9900*/  ISETP.GE.AND P4, PT, R19, UR4, PT ;  /* 0x0000000413007c0c */ /* 0x000fe2000bf86270 */
[----:B------:R-:W-:-:S12]  /*9910*/  ULDC.64 UR4, c[0x0][0x208] ;  /* 0x0000820000047ab9 */ /* 0x000fd80000000a00 */
[----:B------:R-:W-:-:S05]  /*9920*/  @!P4 IADD3 R10, P5, R19, R10, RZ ;  /* 0x0000000a130ac210 */ /* 0x000fca0007fbe0ff */
[----:B------:R-:W-:Y:S01]  /*9930*/  @!P4 IMAD.X R11, R13, 0x1, R194, P5 ;  /* 0x000000010d0bc824 */ /* 0x000fe200028e06c2 */
[----:B----4-:R-:W-:Y:S04]  /*9940*/  @!P3 ST.E.128 desc[UR4][R8.64], R4 ;  /* 0x000000040800b985 */ /* 0x010fe8000c101d04 */
[----:B------:R-:W0:Y:S04]  /*9950*/  @!P4 LDS.128 R4, [R91+0xe400] ;  /* 0x00e400005b04c984 */ /* 0x000e280000000c00 */
[----:B0-----:R4:W-:Y:S02]  /*9960*/  @!P4 ST.E.128 desc[UR4][R10.64], R4 ;  /* 0x000000040a00c985 */ /* 0x0019e4000c101d04 */
.L_x_9988:
[----:B------:R-:W-:Y:S05]  /*9970*/  BSYNC B0 ;  /* 0x0000000000007941 */ /* 0x000fea0003800000 */
.L_x_9987:
        /* <DEDUP_REMOVED lines=8> */
[----:B------:R-:W-:-:S03]  /*9a00*/  ISETP.NE.AND P3, PT, R90, RZ, PT ;  /* 0x000000ff5a00720c */ /* 0x000fc60003f65270 */
[----:B------:R-:W-:Y:S02]  /*9a10*/  @!P2 PRMT R88, RZ, 0x654, R88 ;  /* 0x00000654ff58a816 */ /* 0x000fe40000000058 */
[----:B------:R-:W-:Y:S02]  /*9a20*/  IADD3 R192, R192, 0x1, RZ ;  /* 0x00000001c0c07810 */ /* 0x000fe40007ffe0ff */
[----:B------:R1:W-:Y:S02]  /*9a30*/  @!P2 SYNCS.ARRIVE.TRANS64.RED.A1T0 RZ, [R88+URZ], RZ ;  /* 0x000000ff58ffa9a7 */ /* 0x0003e4000810043f */
        /* <DEDUP_REMOVED lines=10> */
.L_x_9910:
[----:B------:R-:W1:Y:S01]  /*9ae0*/  LDC R0, c[0x0][0x448] ;  /* 0x00011200ff007b82 */ /* 0x000e620000000800 */
[----:B------:R-:W-:Y:S02]  /*9af0*/  CS2R R88, SRZ ;  /* 0x0000000000587805 */ /* 0x000fe4000001ff00 */
[----:B------:R-:W-:Y:S02]  /*9b00*/  CS2R R86, SRZ ;  /* 0x0000000000567805 */ /* 0x000fe4000001ff00 */
[----:B------:R-:W-:Y:S02]  /*9b10*/  CS2R R6, SRZ ;  /* 0x0000000000067805 */ /* 0x000fe4000001ff00 */
[----:B------:R-:W-:Y:S02]  /*9b20*/  CS2R R84, SRZ ;  /* 0x0000000000547805 */ /* 0x000fe4000001ff00 */
[----:B--23--:R-:W-:Y:S02]  /*9b30*/  CS2R R8, SRZ ;  /* 0x0000000000087805 */ /* 0x00cfe4000001ff00 */
[----:B------:R-:W-:-:S02]  /*9b40*/  CS2R R4, SRZ ;  /* 0x0000000000047805 */ /* 0x000fc4000001ff00 */
[----:B------:R-:W-:Y:S02]  /*9b50*/  CS2R R78, SRZ ;  /* 0x00000000004e7805 */ /* 0x000fe4000001ff00 */
[----:B------:R-:W-:Y:S02]  /*9b60*/  CS2R R76, SRZ ;  /* 0x00000000004c7805 */ /* 0x000fe4000001ff00 */
[----:B0-----:R-:W-:Y:S02]  /*9b70*/  CS2R R10, SRZ ;  /* 0x00000000000a7805 */ /* 0x001fe4000001ff00 */
        /* <DEDUP_REMOVED lines=14> */
[----:B-1----:R-:W-:Y:S01]  /*9c60*/  ISETP.NE.AND P1, PT, R0, 0x1, PT ;  /* 0x000000010000780c */ /* 0x002fe20003f25270 */
[----:B------:R-:W-:Y:S01]  /*9c70*/  VIADD R0, R199, 0x7f ;  /* 0x0000007fc7007836 */ /* 0x000fe20000000000 */
[----:B------:R-:W-:-:S02]  /*9c80*/  CS2R R30, SRZ ;  /* 0x00000000001e7805 */ /* 0x000fc4000001ff00 */
[----:B------:R-:W-:Y:S02]  /*9c90*/  CS2R R44, SRZ ;  /* 0x00000000002c7805 */ /* 0x000fe4000001ff00 */
[----:B------:R-:W-:Y:S02]  /*9ca0*/  CS2R R36, SRZ ;  /* 0x0000000000247805 */ /* 0x000fe4000001ff00 */
[----:B------:R-:W-:Y:S01]  /*9cb0*/  CS2R R38, SRZ ;  /* 0x0000000000267805 */ /* 0x000fe2000001ff00 */
[----:B------:R-:W-:Y:S01]  /*9cc0*/  IMAD.MOV.U32 R34, RZ, RZ, RZ ;  /* 0x000000ffff227224 */ /* 0x000fe200078e00ff */
[----:B------:R-:W-:Y:S02]  /*9cd0*/  CS2R R90, SRZ ;  /* 0x00000000005a7805 */ /* 0x000fe4000001ff00 */
[----:B------:R-:W-:Y:S02]  /*9ce0*/  CS2R R40, SRZ ;  /* 0x0000000000287805 */ /* 0x000fe4000001ff00 */
[----:B------:R-:W-:Y:S01]  /*9cf0*/  CS2R R92, SRZ ;  /* 0x00000000005c7805 */ /* 0x000fe2000001ff00 */
[----:B------:R-:W-:Y:S01]  /*9d00*/  IMAD.MOV.U32 R94, RZ, RZ, RZ ;  /* 0x000000ffff5e7224 */ /* 0x000fe200078e00ff */
[----:B------:R-:W-:Y:S01]  /*9d10*/  MOV R57, RZ ;  /* 0x000000ff00397202 */ /* 0x000fe20000000f00 */
[----:B------:R-:W0:Y:S08]  /*9d20*/  @P1 LDC R3, c[0x0][0x44c] ;  /* 0x00011300ff031b82 */ /* 0x000e300000000800 */
[----:B------:R-:W1:Y:S01]  /*9d30*/  @P1 LDC R2, c[0x0][0x450] ;  /* 0x00011400ff021b82 */ /* 0x000e620000000800 */
[----:B0-----:R-:W-:-:S05]  /*9d40*/  @P1 IMAD.HI.U32 R3, R0, R3, RZ ;  /* 0x0000000300031227 */ /* 0x001fca00078e00ff */
[----:B-1----:R-:W-:Y:S02]  /*9d50*/  @P1 SHF.R.U32.HI R0, RZ, R2, R3 ;  /* 0x00000002ff001219 */ /* 0x002fe40000011603 */
[----:B------:R-:W-:-:S03]  /*9d60*/  PLOP3.LUT P1, PT, PT, PT, PT, 0x80, 0x0 ;  /* 0x000000000000781c */ /* 0x000fc60003f2f070 */
[----:B------:R-:W-:-:S04]  /*9d70*/  IMAD.IADD R0, R49, 0x1, R0 ;  /* 0x0000000131007824 */ /* 0x000fc800078e0200 */
[----:B------:R-:W-:-:S05]  /*9d80*/  IMAD.HI R0, R0, 0x66666667, RZ ;  /* 0x6666666700007827 */ /* 0x000fca00078e02ff */
[----:B------:R-:W-:-:S04]  /*9d90*/  SHF.R.U32.HI R3, RZ, 0x1f, R0 ;  /* 0x0000001fff037819 */ /* 0x000fc80000011600 */
[----:B------:R-:W-:-:S04]  /*9da0*/  LEA.HI.SX32 R3, R0, R3, 0x1a ;  /* 0x0000000300037211 */ /* 0x000fc800078fd2ff */
[----:B------:R-:W-:Y:S02]  /*9db0*/  VIMNMX R218, R48, R3, PT ;  /* 0x0000000330da7248 */ /* 0x000fe40003fe0100 */
[----:B------:R-:W-:Y:S02]  /*9dc0*/  CS2R R48, SRZ ;  /* 0x0000000000307805 */ /* 0x000fe4000001ff00 */
[----:B------:R-:W-:Y:S01]  /*9dd0*/  ISETP.GE.AND P2, PT, R218, 0x1, PT ;  /* 0x00000001da00780c */ /* 0x000fe20003f46270 */
[----:B------:R-:W-:-:S12]  /*9de0*/  @P0 BRA `(.L_x_9990) ;  /* 0x00000000000c0947 */ /* 0x000fd80003800000 */
[----:B------:R-:W0:Y:S01]  /*9df0*/  FENCE.VIEW.ASYNC.G ;  /* 0x00000000000073c6 */ /* 0x000e220000000100 */
[----:B------:R-:W-:Y:S05]  /*9e00*/  WARPSYNC.ALL ;  /* 0x0000000000007948 */ /* 0x000fea0003800000 */
[----:B0-----:R-:W-:Y:S06]  /*9e10*/  BAR.ARV 0xc, 0x180 ;  /* 0x0306000000007b1d */ /* 0x001fec0000002000 */
.L_x_9990:
        /* <DEDUP_REMOVED lines=11> */
.L_x_10261:
[----:B01----:R-:W-:Y:S01]  /*9ed0*/  LEA.HI R0, R188, R188, RZ, 0x1 ;  /* 0x000000bcbc007211 */ /* 0x003fe200078f08ff */
        /* <DEDUP_REMOVED lines=25> */
.L_x_9994:
[----:B------:R-:W-:Y:S05]  /*a070*/  BSYNC B6 ;  /* 0x0000000000067941 */ /* 0x000fea0003800000 */
.L_x_9993:
[----:B------:R-:W-:Y:S01]  /*a080*/  ULDC.64 UR4, c[0x0][0x990] ;  /* 0x0002640000047ab9 */ /* 0x000fe20000000a00 */
[----:B------:R-:W-:Y:S01]  /*a090*/  ULDC.64 UR6, c[0x0][0x998] ;  /* 0x0002660000067ab9 */ /* 0x000fe20000000a00 */
[----:B------:R-:W-:Y:S01]  /*a0a0*/  ISETP.NE.U32.AND P0, PT, RZ, UR4, PT ;  /* 0x00000004ff007c0c */ /* 0x000fe2000bf05070 */
[----:B------:R-:W-:Y:S01]  /*a0b0*/  ULDC.64 UR8, c[0x0][0x208] ;  /* 0x0000820000087ab9 */ /* 0x000fe20000000a00 */
[----:B------:R-:W-:Y:S02]  /*a0c0*/  ISETP.NE.U32.AND P1, PT, RZ, UR6, PT ;  /* 0x00000006ff007c0c */ /* 0x000fe4000bf25070 */
[----:B------:R-:W-:Y:S02]  /*a0d0*/  ISETP.NE.AND.EX P0, PT, RZ, UR5, PT, P0 ;  /* 0x00000005ff007c0c */ /* 0x000fe4000bf05300 */
[----:B------:R-:W-:-:S11]  /*a0e0*/  ISETP.NE.AND.EX P1, PT, RZ, UR7, PT, P1 ;  /* 0x00000007ff007c0c */ /* 0x000fd6000bf25310 */
[----:B------:R-:W0:Y:S01]  /*a0f0*/  @P0 LDC.64 R6, c[0x0][0x9a8] ;  /* 0x00026a00ff060b82 */ /* 0x000e220000000a00 */
[----:B------:R-:W-:-:S07]  /*a100*/  @P0 SHF.R.S32.HI R15, RZ, 0x1f, R190 ;  /* 0x0000001fff0f0819 */ /* 0x000fce00000114be */
        /* <DEDUP_REMOVED lines=35> */
[----:B--2---:R-:W-:-:S13]  /*a340*/  R2UR UR5, R20 ;  /* 0x00000000140572ca */ /* 0x004fda00000e0000 */
        /* <DEDUP_REMOVED lines=10> */
.L_x_9998:
[----:B-1----:R1:W2:Y:S02]  /*a3f0*/  SYNCS.PHASECHK.TRANS64.TRYWAIT P0, [R18+URZ+0x22800], R3 ;  /* 0x02280003120075a7 */ /* 0x0022a4000800017f */
[----:B--2---:R-:W-:Y:S05]  /*a400*/  @!P0 NANOSLEEP.SYNCS 0x989680 ;  /* 0x009896800000895d */ /* 0x004fea0003900000 */
[----:B------:R-:W2:Y:S02]  /*a410*/  @!P0 SYNCS.PHASECHK.TRANS64 P0, [R18+URZ+0x22800], R3 ;  /* 0x02280003120085a7 */ /* 0x000ea4000800007f */
[----:B--2---:R-:W-:Y:S05]  /*a420*/  @!P0 BRA `(.L_x_9998) ;  /* 0xfffffffc00f08947 */ /* 0x004fea000383ffff */
.L_x_9997:
[----:B------:R-:W-:Y:S05]  /*a430*/  BSYNC B0 ;  /* 0x0000000000007941 */ /* 0x000fea0003800000 */
.L_x_9996:
[----:B------:R-:W-:Y:S05]  /*a440*/  BRA `(.L_x_9999) ;  /* 0x0000004c00bc7947 */ /* 0x000fea0003800000 */
.L_x_9995:
[----:B-----5:R-:W-:Y:S01]  /*a450*/  SHF.R.S32.HI R0, RZ, 0x1f, R24 ;  /* 0x0000001fff007819 */ /* 0x020fe20000011418 */
[----:B------:R-:W-:Y:S01]  /*a460*/  ULDC.64 UR4, c[0x0][0x3f8] ;  /* 0x0000fe0000047ab9 */ /* 0x000fe20000000a00 */
[----:B------:R-:W-:Y:S01]  /*a470*/  LOP3.LUT P0, RZ, R26, 0x3ff, RZ, 0xc0, !PT ;  /* 0x000003ff1aff7812 */ /* 0x000fe2000780c0ff */
        /* <DEDUP_REMOVED lines=8> */
[----:B------:R-:W-:Y:S01]  /*a500*/  IMAD.IADD R29, R3, 0x1, R27 ;  /* 0x00000001031d7824 */ /* 0x000fe200078e021b */
[----:B------:R-:W-:Y:S01]  /*a510*/  IADD3 R31, R5, R25, RZ ;  /* 0x00000019051f7210 */ /* 0x000fe20007ffe0ff */
        /* <DEDUP_REMOVED lines=17> */
.L_x_10001:
[----:B------:R-:W-:Y:S05]  /*a630*/  BSYNC B6 ;  /* 0x0000000000067941 */ /* 0x000fea0003800000 */
.L_x_10000:
[----:B------:R-:W-:Y:S01]  /*a640*/  ULDC.U8 UR4, c[0x0][0x410] ;  /* 0x0001040000047ab9 */ /* 0x000fe20000000000 */
[----:B------:R-:W-:Y:S01]  /*a650*/  BSSY B0, `(.L_x_10002) ;  /* 0x00004c6000007945 */ /* 0x000fe20003800000 */
[----:B------:R-:W-:Y:S01]  /*a660*/  ISETP.NE.AND P0, PT, RZ, UR4, PT ;  /* 0x00000004ff007c0c */ /* 0x000fe2000bf05270 */
[----:B------:R-:W-:-:S12]  /*a670*/  IMAD.IADD R38, R195, 0x1, R199 ;  /* 0x00000001c3267824 */ /* 0x000fd800078e02c7 */
[----:B------:R-:W-:Y:S05]  /*a680*/  @!P0 BRA `(.L_x_10003) ;  /* 0x0000002400b88947 */ /* 0x000fea0003800000 */
[----:B------:R-:W0:Y:S01]  /*a690*/  LDC R40, c[0x0][0x448] ;  /* 0x00011200ff287b82 */ /* 0x000e220000000800 */
[----:B------:R-:W-:Y:S01]  /*a6a0*/  IMAD R3, R227, 0x40, R38 ;  /* 0x00000040e3037824 */ /* 0x000fe200078e0226 */
        /* <DEDUP_REMOVED lines=30> */
.L_x_10267:
        /* <DEDUP_REMOVED lines=10> */
[----:B------:R-:W-:Y:S01]  /*a930*/  ISETP.GE.AND P4, PT, R196, UR4, PT ;  /* 0x00000004c4007c0c */ /* 0x000fe2000bf86270 */
[----:B------:R-:W-:Y:S01]  /*a940*/  ULDC.64 UR6, c[0x0][0x208] ;  /* 0x0000820000067ab9 */ /* 0x000fe20000000a00 */
        /* <DEDUP_REMOVED lines=10> */
[----:B------:R-:W-:Y:S01]  /*a9f0*/  @!P3 IMAD.X R11, R0, 0x1, R3, P0 ;  /* 0x00000001000bb824 */ /* 0x000fe200000e0603 */
[C---:B---3--:R-:W-:Y:S01]  /*aa00*/  @!P3 IADD3.X R13, R4.reuse, R3, RZ, P1, !PT ;  /* 0x00000003040db210 */ /* 0x048fe20000ffe4ff */
[----:B------:R-:W-:Y:S01]  /*aa10*/  @!P4 IMAD.X R15, R4, 0x1, R221, P2 ;  /* 0x00000001040fc824 */ /* 0x000fe200010e06dd */
[----:B------:R1:W5:Y:S04]  /*aa20*/  @!P4 LD.E.64 R20, desc[UR6][R24.64] ;  /* 0x000000061814c980 */ /* 0x000368000c101b00 */
[----:B------:R1:W5:Y:S04]  /*aa30*/  @!P3 LD.E.64 R30, desc[UR6][R10.64] ;  /* 0x000000060a1eb980 */ /* 0x000368000c101b00 */
[----:B------:R1:W5:Y:S04]  /*aa40*/  @!P3 LD.E.64 R28, desc[UR6][R12.64] ;  /* 0x000000060c1cb980 */ /* 0x000368000c101b00 */
[----:B------:R1:W5:Y:S02]  /*aa50*/  @!P4 LD.E.64 R26, desc[UR6][R14.64] ;  /* 0x000000060e1ac980 */ /* 0x000364000c101b00 */
.L_x_10006:
[----:B------:R-:W-:Y:S05]  /*aa60*/  BSYNC B1 ;  /* 0x0000000000017941 */ /* 0x000fea0003800000 */
.L_x_10005:
[----:B------:R-:W-:Y:S01]  /*aa70*/  UMOV UR4, 0xffffffff ;  /* 0xffffffff00047882 */ /* 0x000fe20000000000 */
[----:B-1----:R-:W-:Y:S02]  /*aa80*/  CS2R R24, SRZ ;  /* 0x0000000000187805 */ /* 0x002fe4000001ff00 */
[----:B------:R-:W-:Y:S05]  /*aa90*/  BRA.DIV UR4, `(.L_x_10007) ;  /* 0x000001c604a07947 */ /* 0x000fea000b800000 */
[----:B------:R1:W0:Y:S04]  /*aaa0*/  SHFL.IDX PT, R0, R6, 0x1, 0x1c1f ;  /* 0x003c1f0006007f89 */ /* 0x00022800000e0000 */
[----:B--2---:R1:W2:Y:S04]  /*aab0*/  SHFL.IDX PT, R3, R5, 0x1, 0x1c1f ;  /* 0x003c1f0005037f89 */ /* 0x0042a800000e0000 */
[----:B---3--:R1:W3:Y:S04]  /*aac0*/  SHFL.IDX PT, R4, R8, 0x1, 0x1c1f ;  /* 0x003c1f0008047f89 */ /* 0x0082e800000e0000 */
[----:B----4-:R1:W4:Y:S02]  /*aad0*/  SHFL.IDX PT, R14, R7, 0x1, 0x1c1f ;  /* 0x003c1f00070e7f89 */ /* 0x01032400000e0000 */
.L_x_10273:
[----:B01----:R-:W-:Y:S01]  /*aae0*/  VIADD R5, R38, 0x40 ;  /* 0x0000004026057836 */ /* 0x003fe20000000000 */
        /* <DEDUP_REMOVED lines=21> */
[C---:B---3--:R-:W-:Y:S01]  /*ac40*/  @!P4 IADD3.X R15, R4.reuse, R221, RZ, P2, !PT ;  /* 0x000000dd040fc210 */ /* 0x048fe200017fe4ff */
[----:B------:R-:W-:Y:S01]  /*ac50*/  @!P3 IMAD.X R33, R4, 0x1, R3, P1 ;  /* 0x000000010421b824 */ /* 0x000fe200008e0603 */
[----:B------:R0:W5:Y:S04]  /*ac60*/  @!P4 LD.E.64 R24, desc[UR6][R34.64] ;  /* 0x000000062218c980 */ /* 0x000168000c101b00 */
[----:B------:R0:W5:Y:S04]  /*ac70*/  @!P3 LD.E.64 R10, desc[UR6][R6.64] ;  /* 0x00000006060ab980 */ /* 0x000168000c101b00 */
[----:B------:R0:W5:Y:S04]  /*ac80*/  @!P3 LD.E.64 R12, desc[UR6][R32.64] ;  /* 0x00000006200cb980 */ /* 0x000168000c101b00 */
[----:B------:R0:W5:Y:S02]  /*ac90*/  @!P4 LD.E.64 R8, desc[UR6][R14.64] ;  /* 0x000000060e08c980 */ /* 0x000164000c101b00 */
.L_x_10009:
[----:B------:R-:W-:Y:S05]  /*aca0*/  BSYNC B1 ;  /* 0x0000000000017941 */ /* 0x000fea0003800000 */
.L_x_10008:
[----:B------:R-:W2:Y:S01]  /*acb0*/  LDL R0, [R1+0x8] ;  /* 0x0000080001007983 */ /* 0x000ea20000100800 */
[----:B0---4-:R-:W-:Y:S01]  /*acc0*/  VIADDMNMX R14, R40, -R199, 0x80, PT ;  /* 0x00000080280e7446 */ /* 0x011fe200038009c7 */
[----:B------:R-:W-:Y:S01]  /*acd0*/  BSSY B1, `(.L_x_10010) ;  /* 0x0000013000017945 */ /* 0x000fe20003800000 */
[----:B------:R-:W-:Y:S02]  /*ace0*/  LOP3.LUT P2, RZ, R204, 0x4, RZ, 0xc0, !PT ;  /* 0x00000004ccff7812 */ /* 0x000fe4000784c0ff */
[----:B------:R-:W-:Y:S02]  /*acf0*/  ISETP.GE.AND P1, PT, R195, R14, PT ;  /* 0x0000000ec300720c */ /* 0x000fe40003f26270 */
[----:B--2---:R-:W-:Y:S01]  /*ad00*/  R2UR UR5, R0 ;  /* 0x00000000000572ca */ /* 0x004fe200000e0000 */
[----:B------:R-:W-:-:S05]  /*ad10*/  IMAD.SHL.U32 R0, R204, 0x80, RZ ;  /* 0x00000080cc007824 */ /* 0x000fca00078e00ff */
[----:B------:R-:W-:-:S04]  /*ad20*/  LOP3.LUT R3, R0, 0x380, RZ, 0xc0, !PT ;  /* 0x0000038000037812 */ /* 0x000fc800078ec0ff */
[----:B------:R-:W-:Y:S02]  /*ad30*/  LOP3.LUT R0, R3, 0x30, R16, 0xf8, !PT ;  /* 0x0000003003007812 */ /* 0x000fe400078ef810 */
[----:B------:R-:W-:Y:S01]  /*ad40*/  SHF.R.U32.HI R3, RZ, 0x3, R3 ;  /* 0x00000003ff037819 */ /* 0x000fe20000011603 */
[----:B------:R-:W-:-:S03]  /*ad50*/  ULEA.HI UR4, UR5, UR5, URZ, 0x1 ;  /* 0x0000000505047291 */ /* 0x000fc6000f8f083f */
[----:B------:R-:W-:Y:S01]  /*ad60*/  LOP3.LUT R3, R0, R3, RZ, 0x3c, !PT ;  /* 0x0000000300037212 */ /* 0x000fe200078e3cff */
[----:B------:R-:W-:-:S03]  /*ad70*/  ULOP3.LUT UR4, UR4, 0xfffffffe, URZ, 0xc0, !UPT ;  /* 0xfffffffe04047892 */ /* 0x000fc6000f8ec03f */
[----:B------:R-:W-:Y:S01]  /*ad80*/  IADD3 R3, R18, R3, R203 ;  /* 0x0000000312037210 */ /* 0x000fe20007ffe0cb */
[----:B------:R-:W-:-:S04]  /*ad90*/  UIADD3 UR4, UR5, -UR4, URZ ;  /* 0x8000000405047290 */ /* 0x000fc8000fffe03f */
[C---:B---3--:R-:W-:Y:S02]  /*ada0*/  VIADD R4, R3.reuse, 0x14400 ;  /* 0x0001440003047836 */ /* 0x048fe40000000000 */
[----:B------:R-:W-:Y:S02]  /*adb0*/  IMAD.U32 R5, RZ, RZ, UR4 ;  /* 0x00000004ff057e24 */ /* 0x000fe4000f8e00ff */
[----:B------:R-:W-:-:S03]  /*adc0*/  VIADD R0, R3, 0x14440 ;  /* 0x0001444003007836 */ /* 0x000fc60000000000 */
[----:B------:R-:W-:-:S04]  /*add0*/  SHF.L.U32 R5, R5, 0x1f, RZ ;  /* 0x0000001f05057819 */ /* 0x000fc800000006ff */
[----:B------:R-:W0:Y:S02]  /*ade0*/  SYNCS.PHASECHK.TRANS64.TRYWAIT P0, [R18+URZ+0x22800], R5 ;  /* 0x02280005120075a7 */ /* 0x000e24000800017f */
[----:B0-----:R-:W-:Y:S05]  /*adf0*/  @!P0 BRA `(.L_x_10011) ;  /* 0x000001c400388947 */ /* 0x001fea0003800000 */
.L_x_10274:
[----:B------:R-:W-:Y:S05]  /*ae00*/  BSYNC B1 ;  /* 0x0000000000017941 */ /* 0x000fea0003800000 */
.L_x_10010:
[----:B------:R-:W-:Y:S01]  /*ae10*/  BSSY B1, `(.L_x_10012) ;  /* 0x00000fa000017945 */ /* 0x000fe20003800000 */
[----:B------:R-:W-:-:S03]  /*ae20*/  @P2 VIADD R0, R4, 0xffffffc0 ;  /* 0xffffffc004002836 */ /* 0x000fc60000000000 */
[----:B------:R-:W-:Y:S05]  /*ae30*/  @P1 BRA `(.L_x_10013) ;  /* 0x0000000c00dc1947 */ /* 0x000fea0003800000 */
[----:B0-----:R-:W0:Y:S01]  /*ae40*/  LDC R5, c[0x0][0x3f4] ;  /* 0x0000fd00ff057b82 */ /* 0x001e220000000800 */
[----:B------:R-:W-:Y:S01]  /*ae50*/  BSSY B2, `(.L_x_10014) ;  /* 0x000007a000027945 */ /* 0x000fe20003800000 */
[-C--:B0-----:R-:W-:Y:S02]  /*ae60*/  ISETP.GE.AND P0, PT, R22, R5.reuse, PT ;  /* 0x000000051600720c */ /* 0x081fe40003f06270 */
[----:B------:R-:W-:-:S11]  /*ae70*/  ISETP.GE.AND P1, PT, R196, R5, PT ;  /* 0x00000005c400720c */ /* 0x000fd60003f26270 */
[----:B------:R-:W-:Y:S05]  /*ae80*/  @P0 BRA `(.L_x_10015) ;  /* 0x0000000400d80947 */ /* 0x000fea0003800000 */
[----:B------:R-:W0:Y:S01]  /*ae90*/  LDS.128 R4, [R3+0x14400] ;  /* 0x0144000003047984 */ /* 0x000e220000000c00 */
[----:B-----5:R-:W-:Y:S02]  /*aea0*/  SHF.R.U32.HI R32, RZ, 0x8, R30 ;  /* 0x00000008ff207819 */ /* 0x020fe4000001161e */
        /* <DEDUP_REMOVED lines=24> */
[-C--:B0-----:R-:W-:Y:S02]  /*b030*/  F2FP.F16.E4M3.UNPACK_B R15, R6.reuse.H1 ;  /* 0x00000006ff0f723e */ /* 0x081fe400030006ff */
[----:B------:R-:W-:Y:S02]  /*b040*/  F2FP.F16.E4M3.UNPACK_B R38, R39 ;  /* 0x00000027ff26723e */ /* 0x000fe400020006ff */
[----:B------:R-:W-:Y:S02]  /*b050*/  F2FP.F16.E4M3.UNPACK_B R32, R35 ;  /* 0x00000023ff20723e */ /* 0x000fe400020006ff */
[----:B------:R-:W-:Y:S01]  /*b060*/  LOP3.LUT R33, R33, 0xff000000, R30, 0xf8, !PT ;  /* 0xff00000021217812 */ /* 0x000fe200078ef81e */
[--C-:B------:R-:W-:Y:S01]  /*b070*/  HADD2.F32 R30, -RZ, R15.reuse.H0_H0 ;  /* 0x2000000fff1e7230 */ /* 0x100fe20000004100 */
[--C-:B------:R-:W-:Y:S01]  /*b080*/  LOP3.LUT R37, R37, 0xff0000, R28.reuse, 0xf8, !PT ;  /* 0x00ff000025257812 */ /* 0x100fe200078ef81c */
[----:B------:R-:W-:Y:S01]  /*b090*/  HADD2.F32 R15, -RZ, R15.H1_H1 ;  /* 0x3000000fff0f7230 */ /* 0x000fe20000004100 */
[----:B------:R-:W-:Y:S01]  /*b0a0*/  F2FP.F16.E4M3.UNPACK_B R29, R6 ;  /* 0x00000006ff1d723e */ /* 0x000fe200020006ff */
[----:B------:R-:W-:Y:S01]  /*b0b0*/  HADD2.F32 R40, -RZ, R38.H1_H1 ;  /* 0x30000026ff287230 */ /* 0x000fe20000004100 */
[----:B------:R-:W-:Y:S01]  /*b0c0*/  LOP3.LUT R37, R37, 0xff000000, R28, 0xf8, !PT ;  /* 0xff00000025257812 */ /* 0x000fe200078ef81c */
[----:B------:R-:W-:Y:S01]  /*b0d0*/  HADD2.F32 R34, -RZ, R32.H1_H1 ;  /* 0x30000020ff227230 */ /* 0x000fe20000004100 */
[----:B------:R-:W-:Y:S01]  /*b0e0*/  F2FP.F16.E4M3.UNPACK_B R28, R5.H1 ;  /* 0x00000005ff1c723e */ /* 0x000fe200030006ff */
[----:B------:R-:W-:-:S02]  /*b0f0*/  HADD2.F32 R38, -RZ, R38.H0_H0 ;  /* 0x20000026ff267230 */ /* 0x000fc40000004100 */
[C---:B------:R-:W-:Y:S01]  /*b100*/  FMUL.FTZ R41, R15.reuse, R40 ;  /* 0x000000280f297220 */ /* 0x040fe20000410000 */
[----:B------:R-:W-:Y:S02]  /*b110*/  HADD2.F32 R32, -RZ, R32.H0_H0 ;  /* 0x20000020ff207230 */ /* 0x000fe40000004100 */
[-C--:B------:R-:W-:Y:S01]  /*b120*/  FMUL.FTZ R43, R15, R34.reuse ;  /* 0x000000220f2b7220 */ /* 0x080fe20000410000 */
[----:B------:R-:W-:Y:S01]  /*b130*/  F2FP.F16.E4M3.UNPACK_B R15, R5 ;  /* 0x00000005ff0f723e */ /* 0x000fe200020006ff */
[--C-:B------:R-:W-:Y:S01]  /*b140*/  HADD2.F32 R5, -RZ, R29.reuse.H1_H1 ;  /* 0x3000001dff057230 */ /* 0x100fe20000004100 */
[----:B------:R-:W-:Y:S01]  /*b150*/  F2FP.F16.E4M3.UNPACK_B R31, R7 ;  /* 0x00000007ff1f723e */ /* 0x000fe200020006ff */
[C---:B------:R-:W-:Y:S01]  /*b160*/  FFMA.FTZ R42, R30.reuse, R34, -R41 ;  /* 0x000000221e2a7223 */ /* 0x040fe20000010829 */
        /* <DEDUP_REMOVED lines=53> */
[----:B------:R-:W-:Y:S02]  /*b4c0*/  HADD2.F32 R4, -RZ, R15.H1_H1 ;  /* 0x3000000fff047230 */ /* 0x000fe40000004100 */
[-C--:B------:R-:W-:Y:S01]  /*b4d0*/  FMUL.FTZ R38, R5, R6.reuse ;  /* 0x0000000605267220 */ /* 0x080fe20000410000 */
[----:B------:R-:W-:Y:S02]  /*b4e0*/  HADD2.F32 R33, -RZ, R33.H0_H0 ;  /* 0x20000021ff217230 */ /* 0x000fe40000004100 */
[----:B------:R-:W-:Y:S01]  /*b4f0*/  FFMA.FTZ R31, R28, R6, -R31 ;  /* 0x000000061c1f7223 */ /* 0x000fe2000001081f */
[----:B------:R-:W-:Y:S02]  /*b500*/  HADD2.F32 R15, -RZ, R15.H0_H0 ;  /* 0x2000000fff0f7230 */ /* 0x000fe40000004100 */
[----:B------:R-:W-:Y:S01]  /*b510*/  FMUL.FTZ R32, R4, R37 ;  /* 0x0000002504207220 */ /* 0x000fe20000410000 */
        /* <DEDUP_REMOVED lines=13> */
.L_x_10015:
[----:B------:R-:W-:Y:S05]  /*b5f0*/  BSYNC B2 ;  /* 0x0000000000027941 */ /* 0x000fea0003800000 */
.L_x_10014:
[----:B------:R-:W-:Y:S05]  /*b600*/  @P1 BRA `(.L_x_10013) ;  /* 0x0000000400e81947 */ /* 0x000fea0003800000 */
[----:B0-----:R-:W0:Y:S01]  /*b610*/  LDS.128 R4, [R0] ;  /* 0x0000000000047984 */ /* 0x001e220000000c00 */
        /* <DEDUP_REMOVED lines=17> */
[----:B------:R-:W-:-:S02]  /*b730*/  PRMT R28, R15, 0x7604, R28 ;  /* 0x000076040f1c7816 */ /* 0x000fc4000000001c */
[----:B------:R-:W-:Y:S02]  /*b740*/  LOP3.LUT R33, R26, 0xff, RZ, 0xc0, !PT ;  /* 0x000000ff1a217812 */ /* 0x000fe400078ec0ff */
        /* <DEDUP_REMOVED lines=101> */
[----:B------:R1:W-:Y:S02]  /*bda0*/  STS.128 [R0], R4 ;  /* 0x0000000400007388 */ /* 0x0003e40000000c00 */
.L_x_10013:
[----:B------:R-:W-:Y:S05]  /*bdb0*/  BSYNC B1 ;  /* 0x0000000000017941 */ /* 0x000fea0003800000 */
.L_x_10012:
[----:B01----:R-:W-:-:S05]  /*bdc0*/  VIADD R4, R195, 0x40 ;  /* 0x00000040c3047836 */ /* 0x003fca0000000000 */
[----:B------:R-:W-:-:S13]  /*bdd0*/  ISETP.GE.AND P0, PT, R4, R14, PT ;  /* 0x0000000e0400720c */ /* 0x000fda0003f06270 */
[----:B------:R-:W-:Y:S05]  /*bde0*/  @P0 BRA `(.L_x_10016) ;  /* 0x0000003400300947 */ /* 0x000fea0003800000 */
[----:B------:R-:W0:Y:S01]  /*bdf0*/  LDC R5, c[0x0][0x3f4] ;  /* 0x0000fd00ff057b82 */ /* 0x000e220000000800 */
        /* <DEDUP_REMOVED lines=34> */
[----:B0-----:R-:W-:-:S02]  /*c020*/  F2FP.F16.E4M3.UNPACK_B R14, R6.H1 ;  /* 0x00000006ff0e723e */ /* 0x001fc400030006ff */
        /* <DEDUP_REMOVED lines=21> */
[----:B------:R-:W-:Y:S01]  /*c180*/  FFMA.FTZ R38, R13, R31, R14 ;  /* 0x0000001f0d267223 */ /* 0x000fe2000001000e */
        /* <DEDUP_REMOVED lines=69> */
.L_x_10018:
[----:B------:R-:W-:Y:S05]  /*c5e0*/  BSYNC B1 ;  /* 0x0000000000017941 */ /* 0x000fea0003800000 */
.L_x_10017:
[----:B------:R-:W-:Y:S05]  /*c5f0*/  @P1 BRA `(.L_x_10016) ;  /* 0x0000002c002c1947 */ /* 0x000fea0003800000 */
[----:B0-----:R-:W0:Y:S01]  /*c600*/  LDS.128 R4, [R0+0x2000] ;  /* 0x0020000000047984 */ /* 0x001e220000000c00 */
        /* <DEDUP_REMOVED lines=118> */
.L_x_10003:
[----:B------:R-:W0:Y:S01]  /*cd70*/  LDC R34, c[0x0][0x448] ;  /* 0x00011200ff227b82 */ /* 0x000e220000000800 */
[----:B------:R-:W-:Y:S01]  /*cd80*/  IMAD R3, R227, 0x40, R38 ;  /* 0x00000040e3037824 */ /* 0x000fe200078e0226 */
[----:B------:R-:W-:Y:S01]  /*cd90*/  MOV R4, R26 ;  /* 0x0000001a00047202 */ /* 0x000fe20000000f00 */
        /* <DEDUP_REMOVED lines=27> */
[----:B------:R-:W-:Y:S01]  /*cf50*/  IMAD R34, R191, R34, RZ ;  /* 0x00000022bf227224 */ /* 0x000fe200078e02ff */
[----:B------:R-:W-:Y:S02]  /*cf60*/  ULDC.64 UR4, c[0x0][0x208] ;  /* 0x0000820000047ab9 */ /* 0x000fe40000000a00 */
        /* <DEDUP_REMOVED lines=22> */
[----:B--2---:R-:W-:Y:S01]  /*d0d0*/  @!P1 IMAD.MOV.U32 R32, RZ, RZ, R4 ;  /* 0x000000ffff209224 */ /* 0x004fe200078e0004 */
[----:B------:R-:W-:Y:S01]  /*d0e0*/  @!P1 MOV R31, R7 ;  /* 0x00000007001f9202 */ /* 0x000fe20000000f00 */
[----:B------:R-:W-:Y:S01]  /*d0f0*/  @!P1 IMAD.MOV.U32 R33, RZ, RZ, R5 ;  /* 0x000000ffff219224 */ /* 0x000fe200078e0005 */
[----:B------:R-:W-:Y:S01]  /*d100*/  CS2R R4, SRZ ;  /* 0x0000000000047805 */ /* 0x000fe2000001ff00 */
[----:B------:R-:W-:-:S02]  /*d110*/  @!P1 IMAD.MOV.U32 R30, RZ, RZ, R6 ;  /* 0x000000ffff1e9224 */ /* 0x000fc400078e0006 */
[----:B---3--:R-:W-:Y:S02]  /*d120*/  @!P1 IMAD.MOV.U32 R28, RZ, RZ, R24 ;  /* 0x000000ffff1c9224 */ /* 0x008fe400078e0018 */
[----:B------:R-:W-:Y:S02]  /*d130*/  @!P1 IMAD.MOV.U32 R29, RZ, RZ, R25 ;  /* 0x000000ffff1d9224 */ /* 0x000fe400078e0019 */
[----:B------:R-:W-:Y:S02]  /*d140*/  @!P1 IMAD.MOV.U32 R20, RZ, RZ, R26 ;  /* 0x000000ffff149224 */ /* 0x000fe400078e001a */
[----:B01--4-:R-:W-:-:S07]  /*d150*/  @!P1 IMAD.MOV.U32 R21, RZ, RZ, R27 ;  /* 0x000000ffff159224 */ /* 0x013fce00078e001b */
.L_x_10284:
        /* <DEDUP_REMOVED lines=11> */
[C---:B------:R-:W-:Y:S01]  /*d210*/  IADD3 R4, P2, R16.reuse, R14, RZ ;  /* 0x0000000e10047210 */ /* 0x040fe20007f5e0ff */
[----:B------:R-:W-:Y:S01]  /*d220*/  ULDC.64 UR4, c[0x0][0x208] ;  /* 0x0000820000047ab9 */ /* 0x000fe20000000a00 */
[----:B------:R-:W-:-:S03]  /*d230*/  IADD3 R8, P1, R16, R35, RZ ;  /* 0x0000002310087210 */ /* 0x000fc60007f3e0ff */
[----:B------:R-:W-:Y:S01]  /*d240*/  IMAD.X R5, R37, 0x1, R17, P2 ;  /* 0x0000000125057824 */ /* 0x000fe200010e0611 */
[----:B------:R-:W-:-:S05]  /*d250*/  IADD3.X R9, R3, R17, RZ, P1, !PT ;  /* 0x0000001103097210 */ /* 0x000fca0000ffe4ff */
[----:B------:R-:W5:Y:S04]  /*d260*/  LD.E.128 R4, desc[UR4][R4.64] ;  /* 0x0000000404047980 */ /* 0x000f68000c101d00 */
[----:B------:R-:W5:Y:S02]  /*d270*/  LD.E.128 R8, desc[UR4][R8.64] ;  /* 0x0000000408087980 */ /* 0x000f64000c101d00 */
.L_x_10021:
[----:B------:R-:W-:Y:S05]  /*d280*/  BSYNC B1 ;  /* 0x0000000000017941 */ /* 0x000fea0003800000 */
.L_x_10020:
[----:B------:R-:W2:Y:S01]  /*d290*/  LDL R0, [R1+0x8] ;  /* 0x0000080001007983 */ /* 0x000ea20000100800 */
[----:B------:R-:W-:Y:S01]  /*d2a0*/  VIADDMNMX R34, R34, -R199, 0x80, PT ;  /* 0x0000008022227446 */ /* 0x000fe200038009c7 */
[----:B------:R-:W-:Y:S03]  /*d2b0*/  BSSY B1, `(.L_x_10022) ;  /* 0x000000c000017945 */ /* 0x000fe60003800000 */
[C---:B------:R-:W-:Y:S02]  /*d2c0*/  ISETP.GE.OR P2, PT, R195.reuse, R34, P0 ;  /* 0x00000022c300720c */ /* 0x040fe40000746670 */
[----:B--2---:R-:W-:Y:S01]  /*d2d0*/  R2UR UR5, R0 ;  /* 0x00000000000572ca */ /* 0x004fe200000e0000 */
[----:B------:R-:W-:-:S05]  /*d2e0*/  VIADD R0, R195, 0x40 ;  /* 0x00000040c3007836 */ /* 0x000fca0000000000 */
[----:B------:R-:W-:-:S07]  /*d2f0*/  ISETP.GE.OR P0, PT, R0, R34, P0 ;  /* 0x000000220000720c */ /* 0x000fce0000706670 */
[----:B------:R-:W-:-:S04]  /*d300*/  ULEA.HI UR4, UR5, UR5, URZ, 0x1 ;  /* 0x0000000505047291 */ /* 0x000fc8000f8f083f */
[----:B------:R-:W-:-:S04]  /*d310*/  ULOP3.LUT UR4, UR4, 0xfffffffe, URZ, 0xc0, !UPT ;  /* 0xfffffffe04047892 */ /* 0x000fc8000f8ec03f */
[----:B------:R-:W-:-:S06]  /*d320*/  UIADD3 UR4, UR5, -UR4, URZ ;  /* 0x8000000405047290 */ /* 0x000fcc000fffe03f */
[----:B------:R-:W-:-:S05]  /*d330*/  IMAD.U32 R3, RZ, RZ, UR4 ;  /* 0x00000004ff037e24 */ /* 0x000fca000f8e00ff */
[----:B------:R-:W-:-:S04]  /*d340*/  SHF.L.U32 R3, R3, 0x1f, RZ ;  /* 0x0000001f03037819 */ /* 0x000fc800000006ff */
[----:B------:R-:W0:Y:S02]  /*d350*/  SYNCS.PHASECHK.TRANS64.TRYWAIT P1, [R18+URZ+0x22800], R3 ;  /* 0x02280003120075a7 */ /* 0x000e24000802017f */
[----:B0-----:R-:W-:Y:S05]  /*d360*/  @!P1 BRA `(.L_x_10023) ;  /* 0x000001a4001c9947 */ /* 0x001fea0003800000 */
.L_x_10285:
[----:B------:R-:W-:Y:S05]  /*d370*/  BSYNC B1 ;  /* 0x0000000000017941 */ /* 0x000fea0003800000 */
.L_x_10022:
[----:B------:R-:W-:Y:S04]  /*d380*/  BSSY B1, `(.L_x_10024) ;  /* 0x0000100000017945 */ /* 0x000fe80003800000 */
[----:B------:R-:W-:Y:S05]  /*d390*/  @P2 BRA `(.L_x_10025) ;  /* 0x0000000c00f82947 */ /* 0x000fea0003800000 */
[----:B------:R-:W-:Y:S02]  /*d3a0*/  SHF.R.U32.HI R0, RZ, 0x8, R32 ;  /* 0x00000008ff007819 */ /* 0x000fe40000011620 */
[----:B0-----:R-:W-:Y:S02]  /*d3b0*/  LOP3.LUT R3, R32, 0xff, RZ, 0xc0, !PT ;  /* 0x000000ff20037812 */ /* 0x001fe400078ec0ff */
        /* <DEDUP_REMOVED lines=30> */
[--C-:B------:R-:W-:Y:S02]  /*d5a0*/  IADD3 R3, R18, R3, R203.reuse ;  /* 0x0000000312037210 */ /* 0x100fe40007ffe0cb */
        /* <DEDUP_REMOVED lines=16> */
[----:B------:R-:W-:Y:S02]  /*d6b0*/  PRMT R37, R37, 0x7054, R38 ;  /* 0x0000705425257816 */ /* 0x000fe40000000026 */
[----:B------:R-:W-:Y:S02]  /*d6c0*/  SHF.R.U32.HI R38, RZ, 0x10, R29 ;  /* 0x00000010ff267819 */ /* 0x000fe4000001161d */
[----:B------:R-:W-:-:S02]  /*d6d0*/  LOP3.LUT R40, R40, 0xff, RZ, 0xc0, !PT ;  /* 0x000000ff28287812 */ /* 0x000fc400078ec0ff */
[----:B------:R-:W-:Y:S02]  /*d6e0*/  LOP3.LUT R38, R38, 0xff, RZ, 0xc0, !PT ;  /* 0x000000ff26267812 */ /* 0x000fe400078ec0ff */
[----:B------:R-:W-:Y:S02]  /*d6f0*/  SHF.R.U32.HI R42, RZ, 0x10, R31 ;  /* 0x00000010ff2a7819 */ /* 0x000fe4000001161f */
[----:B------:R-:W-:Y:S02]  /*d700*/  PRMT R35, R34, 0x7054, R35 ;  /* 0x0000705422237816 */ /* 0x000fe40000000023 */
[----:B------:R-:W-:Y:S02]  /*d710*/  PRMT R43, R40, 0x7054, R41 ;  /* 0x00007054282b7816 */ /* 0x000fe40000000029 */
[----:B------:R-:W-:Y:S02]  /*d720*/  SHF.R.U32.HI R34, RZ, 0x10, R28 ;  /* 0x00000010ff227819 */ /* 0x000fe4000001161c */
[----:B------:R-:W-:-:S02]  /*d730*/  SHF.R.U32.HI R40, RZ, 0x10, R20 ;  /* 0x00000010ff287819 */ /* 0x000fc40000011614 */
[----:B------:R-:W-:Y:S02]  /*d740*/  PRMT R49, R38, 0x7054, R49 ;  /* 0x0000705426317816 */ /* 0x000fe40000000031 */
[----:B------:R-:W-:Y:S02]  /*d750*/  SHF.R.U32.HI R41, RZ, 0x10, R21 ;  /* 0x00000010ff297819 */ /* 0x000fe40000011615 */
[----:B------:R-:W-:Y:S02]  /*d760*/  LOP3.LUT R42, R42, 0xff, RZ, 0xc0, !PT ;  /* 0x000000ff2a2a7812 */ /* 0x000fe400078ec0ff */
[----:B------:R-:W-:Y:S02]  /*d770*/  LOP3.LUT R34, R34, 0xff, RZ, 0xc0, !PT ;  /* 0x000000ff22227812 */ /* 0x000fe400078ec0ff */
[----:B------:R-:W-:Y:S02]  /*d780*/  LOP3.LUT R40, R40, 0xff, RZ, 0xc0, !PT ;  /* 0x000000ff28287812 */ /* 0x000fe400078ec0ff */
[----:B------:R-:W-:-:S02]  /*d790*/  LOP3.LUT R49, R49, 0xff000000, R29, 0xf8, !PT ;  /* 0xff00000031317812 */ /* 0x000fc400078ef81d */
[----:B------:R-:W-:Y:S02]  /*d7a0*/  LOP3.LUT R41, R41, 0xff, RZ, 0xc0, !PT ;  /* 0x000000ff29297812 */ /* 0x000fe400078ec0ff */
[----:B------:R-:W-:Y:S02]  /*d7b0*/  PRMT R45, R42, 0x7054, R45 ;  /* 0x000070542a2d7816 */ /* 0x000fe4000000002d */
[----:B------:R-:W-:Y:S02]  /*d7c0*/  PRMT R47, R34, 0x7054, R47 ;  /* 0x00007054222f7816 */ /* 0x000fe4000000002f */
[----:B------:R-:W-:Y:S02]  /*d7d0*/  PRMT R51, R40, 0x7054, R51 ;  /* 0x0000705428337816 */ /* 0x000fe40000000033 */
[----:B------:R-:W-:Y:S02]  /*d7e0*/  LOP3.LUT R42, R37, 0xff000000, R33, 0xf8, !PT ;  /* 0xff000000252a7812 */ /* 0x000fe400078ef821 */
[----:B------:R-:W-:-:S02]  /*d7f0*/  F2FP.F16.E4M3.UNPACK_B R46, R49.H1 ;  /* 0x00000031ff2e723e */ /* 0x000fc400030006ff */
[----:B0-----:R-:W-:Y:S02]  /*d800*/  F2FP.F16.E4M3.UNPACK_B R34, R25.H1 ;  /* 0x00000019ff22723e */ /* 0x001fe400030006ff */
[----:B------:R-:W-:Y:S02]  /*d810*/  PRMT R53, R41, 0x7054, R44 ;  /* 0x0000705429357816 */ /* 0x000fe4000000002c */
[----:B------:R-:W-:Y:S02]  /*d820*/  LOP3.LUT R41, R35, 0xff000000, R32, 0xf8, !PT ;  /* 0xff00000023297812 */ /* 0x000fe400078ef820 */
[----:B------:R-:W-:Y:S02]  /*d830*/  LOP3.LUT R30, R43, 0xff000000, R30, 0xf8, !PT ;  /* 0xff0000002b1e7812 */ /* 0x000fe400078ef81e */
[----:B------:R-:W-:Y:S02]  /*d840*/  LOP3.LUT R44, R45, 0xff000000, R31, 0xf8, !PT ;  /* 0xff0000002d2c7812 */ /* 0x000fe400078ef81f */
[----:B------:R-:W-:-:S02]  /*d850*/  LOP3.LUT R47, R47, 0xff000000, R28, 0xf8, !PT ;  /* 0xff0000002f2f7812 */ /* 0x000fc400078ef81c */
[----:B------:R-:W-:Y:S01]  /*d860*/  LOP3.LUT R48, R51, 0xff000000, R20, 0xf8, !PT ;  /* 0xff00000033307812 */ /* 0x000fe200078ef814 */
[----:B------:R-:W-:Y:S01]  /*d870*/  HADD2.F32 R51, -RZ, R46.H0_H0 ;  /* 0x2000002eff337230 */ /* 0x000fe20000004100 */
[----:B------:R-:W-:Y:S02]  /*d880*/  F2FP.F16.E4M3.UNPACK_B R43, R42.H1 ;  /* 0x0000002aff2b723e */ /* 0x000fe400030006ff */
[-C--:B-1----:R-:W-:Y:S02]  /*d890*/  F2FP.F16.E4M3.UNPACK_B R31, R15.reuse ;  /* 0x0000000fff1f723e */ /* 0x082fe400020006ff */
[----:B------:R-:W-:Y:S01]  /*d8a0*/  F2FP.F16.E4M3.UNPACK_B R32, R15.H1 ;  /* 0x0000000fff20723e */ /* 0x000fe200030006ff */
[----:B------:R-:W-:Y:S01]  /*d8b0*/  HADD2.F32 R45, -RZ, R43.H0_H0 ;  /* 0x2000002bff2d7230 */ /* 0x000fe20000004100 */
[----:B------:R-:W-:Y:S02]  /*d8c0*/  F2FP.F16.E4M3.UNPACK_B R28, R13.H1 ;  /* 0x0000000dff1c723e */ /* 0x000fe400030006ff */
[----:B------:R-:W-:-:S02]  /*d8d0*/  F2FP.F16.E4M3.UNPACK_B R15, R12 ;  /* 0x0000000cff0f723e */ /* 0x000fc400020006ff */
[----:B------:R-:W-:Y:S01]  /*d8e0*/  F2FP.F16.E4M3.UNPACK_B R20, R12.H1 ;  /* 0x0000000cff14723e */ /* 0x000fe200030006ff */
[--C-:B------:R-:W-:Y:S01]  /*d8f0*/  HADD2.F32 R12, -RZ, R34.reuse.H0_H0 ;  /* 0x20000022ff0c7230 */ /* 0x100fe20000004100 */
[----:B------:R-:W-:Y:S01]  /*d900*/  LOP3.LUT R50, R53, 0xff000000, R21, 0xf8, !PT ;  /* 0xff00000035327812 */ /* 0x000fe200078ef815 */
[----:B------:R-:W-:Y:S01]  /*d910*/  HADD2.F32 R34, -RZ, R34.H1_H1 ;  /* 0x30000022ff227230 */ /* 0x000fe20000004100 */
[----:B------:R-:W-:Y:S02]  /*d920*/  F2FP.F16.E4M3.UNPACK_B R21, R13 ;  /* 0x0000000dff15723e */ /* 0x000fe400020006ff */
[-C--:B------:R-:W-:Y:S01]  /*d930*/  F2FP.F16.E4M3.UNPACK_B R13, R14.reuse ;  /* 0x0000000eff0d723e */ /* 0x080fe200020006ff */
[----:B------:R-:W-:Y:S01]  /*d940*/  FMUL.FTZ R53, R12, R51 ;  /* 0x000000330c357220 */ /* 0x000fe20000410000 */
[----:B------:R-:W-:Y:S01]  /*d950*/  F2FP.F16.E4M3.UNPACK_B R29, R14.H1 ;  /* 0x0000000eff1d723e */ /* 0x000fe200030006ff */
[--C-:B------:R-:W-:Y:S01]  /*d960*/  HADD2.F32 R14, -RZ, R28.reuse.H0_H0 ;  /* 0x2000001cff0e7230 */ /* 0x100fe20000004100 */
[----:B------:R-:W-:Y:S01]  /*d970*/  F2FP.F16.E4M3.UNPACK_B R33, R25 ;  /* 0x00000019ff21723e */ /* 0x000fe200020006ff */
[----:B------:R-:W-:Y:S01]  /*d980*/  HADD2.F32 R28, -RZ, R28.H1_H1 ;  /* 0x3000001cff1c7230 */ /* 0x000fe20000004100 */
[----:B------:R-:W-:-:S02]  /*d990*/  F2FP.F16.E4M3.UNPACK_B R38, R27 ;  /* 0x0000001bff26723e */ /* 0x000fc400020006ff */
[----:B------:R-:W-:Y:S02]  /*d9a0*/  F2FP.F16.E4M3.UNPACK_B R40, R27.H1 ;  /* 0x0000001bff28723e */ /* 0x000fe400030006ff */
[-C--:B------:R-:W-:Y:S02]  /*d9b0*/  F2FP.F16.E4M3.UNPACK_B R25, R24.reuse ;  /* 0x00000018ff19723e */ /* 0x080fe400020006ff */
[----:B------:R-:W-:Y:S01]  /*d9c0*/  F2FP.F16.E4M3.UNPACK_B R27, R24.H1 ;  /* 0x00000018ff1b723e */ /* 0x000fe200030006ff */
[-C--:B------:R-:W-:Y:S01]  /*d9d0*/  FMUL.FTZ R24, R12, R45.reuse ;  /* 0x0000002d0c187220 */ /* 0x080fe20000410000 */
[C---:B------:R-:W-:Y:S01]  /*d9e0*/  FFMA.FTZ R12, R14.reuse, R45, -R53 ;  /* 0x0000002d0e0c7223 */ /* 0x040fe20000010835 */
[----:B------:R-:W-:Y:S01]  /*d9f0*/  F2FP.F16.E4M3.UNPACK_B R49, R49 ;  /* 0x00000031ff31723e */ /* 0x000fe200020006ff */
[----:B------:R-:W-:Y:S01]  /*da00*/  HADD2.F32 R53, -RZ, R46.H1_H1 ;  /* 0x3000002eff357230 */ /* 0x000fe20000004100 */
[----:B------:R-:W-:Y:S01]  /*da10*/  F2FP.F16.E4M3.UNPACK_B R42, R42 ;  /* 0x0000002aff2a723e */ /* 0x000fe200020006ff */
[----:B------:R-:W-:Y:S01]  /*da20*/  HADD2.F32 R45, -RZ, R43.H1_H1 ;  /* 0x3000002bff2d7230 */ /* 0x000fe20000004100 */
[-C--:B------:R-:W-:Y:S01]  /*da30*/  F2FP.F16.E4M3.UNPACK_B R35, R26.reuse ;  /* 0x0000001aff23723e */ /* 0x080fe200020006ff */
[----:B------:R-:W-:Y:S01]  /*da40*/  FFMA.FTZ R14, R14, R51, R24 ;  /* 0x000000330e0e7223 */ /* 0x000fe20000010018 */
[----:B------:R-:W-:Y:S01]  /*da50*/  F2FP.F16.E4M3.UNPACK_B R37, R26.H1 ;  /* 0x0000001aff25723e */ /* 0x000fe200030006ff */
[----:B------:R-:W-:-:S02]  /*da60*/  HADD2.F32 R51, -RZ, R49.H0_H0 ;  /* 0x20000031ff337230 */ /* 0x000fc40000004100 */
[C---:B------:R-:W-:Y:S01]  /*da70*/  FMUL.FTZ R57, R34.reuse, R53 ;  /* 0x0000003522397220 */ /* 0x040fe20000410000 */
[----:B------:R-:W-:Y:S02]  /*da80*/  HADD2.F32 R26, -RZ, R33.H0_H0 ;  /* 0x20000021ff1a7230 */ /* 0x000fe40000004100 */
[-C--:B------:R-:W-:Y:S01]  /*da90*/  FMUL.FTZ R34, R34, R45.reuse ;  /* 0x0000002d22227220 */ /* 0x080fe20000410000 */
[----:B------:R-:W-:Y:S02]  /*daa0*/  HADD2.F32 R43, -RZ, R42.H0_H0 ;  /* 0x2000002aff2b7230 */ /* 0x000fe40000004100 */
[----:B------:R-:W-:Y:S01]  /*dab0*/  FFMA.FTZ R57, R28, R45, -R57 ;  /* 0x0000002d1c397223 */ /* 0x000fe20000010839 */
[----:B------:R-:W-:Y:S02]  /*dac0*/  HADD2.F32 R24, -RZ, R21.H0_H0 ;  /* 0x20000015ff187230 */ /* 0x000fe40000004100 */
[----:B------:R-:W-:Y:S01]  /*dad0*/  FMUL.FTZ R55, R26, R51 ;  /* 0x000000331a377220 */ /* 0x000fe20000410000 */
        /* <DEDUP_REMOVED lines=10> */
[----:B------:R-:W-:Y:S02]  /*db80*/  HADD2.F32 R49, -RZ, R45.H0_H0 ;  /* 0x2000002dff317230 */ /* 0x000fe40000004100 */
[C---:B------:R-:W-:Y:S01]  /*db90*/  FMUL.FTZ R46, R33.reuse, R34 ;  /* 0x00000022212e7220 */ /* 0x040fe20000410000 */
[----:B------:R-:W-:Y:S02]  /*dba0*/  HADD2.F32 R26, -RZ, R40.H0_H0 ;  /* 0x20000028ff1a7230 */ /* 0x000fe40000004100 */
[----:B------:R-:W-:Y:S01]  /*dbb0*/  FMUL.FTZ R33, R33, R42 ;  /* 0x0000002a21217220 */ /* 0x000fe20000410000 */
[----:B------:R-:W-:Y:S01]  /*dbc0*/  HADD2.F32 R43, -RZ, R28.H0_H0 ;  /* 0x2000001cff2b7230 */ /* 0x000fe20000004100 */
[----:B------:R-:W-:Y:S01]  /*dbd0*/  F2FP.F16.E4M3.UNPACK_B R44, R44 ;  /* 0x0000002cff2c723e */ /* 0x000fe200020006ff */
[----:B------:R-:W-:-:S02]  /*dbe0*/  HADD2.F32 R21, -RZ, R21.H1_H1 ;  /* 0x30000015ff157230 */ /* 0x000fc40000004100 */
[C---:B------:R-:W-:Y:S01]  /*dbf0*/  FMUL.FTZ R59, R26.reuse, R49 ;  /* 0x000000311a3b7220 */ /* 0x040fe20000410000 */
[----:B------:R-:W-:Y:S02]  /*dc00*/  HADD2.F32 R24, -RZ, R32.H0_H0 ;  /* 0x20000020ff187230 */ /* 0x000fe40000004100 */
[-C--:B------:R-:W-:Y:S01]  /*dc10*/  FMUL.FTZ R26, R26, R43.reuse ;  /* 0x0000002b1a1a7220 */ /* 0x080fe20000410000 */
[----:B------:R-:W-:Y:S02]  /*dc20*/  HADD2.F32 R45, -RZ, R45.H1_H1 ;  /* 0x3000002dff2d7230 */ /* 0x000fe40000004100 */
[C---:B------:R-:W-:Y:S01]  /*dc30*/  FFMA.FTZ R46, R21.reuse, R42, -R46 ;  /* 0x0000002a152e7223 */ /* 0x040fe2000001082e */
[----:B------:R-:W-:Y:S01]  /*dc40*/  FFMA.FTZ R42, R21, R34, R33 ;  /* 0x00000022152a7223 */ /* 0x000fe20000010021 */
[----:B------:R-:W-:Y:S02]  /*dc50*/  HADD2.F32 R40, -RZ, R40.H1_H1 ;  /* 0x30000028ff287230 */ /* 0x000fe40000004100 */
[C---:B------:R-:W-:Y:S01]  /*dc60*/  FFMA.FTZ R56, R24.reuse, R43, -R59 ;  /* 0x0000002b18387223 */ /* 0x040fe2000001083b */
[----:B------:R-:W-:Y:S01]  /*dc70*/  FFMA.FTZ R58, R24, R49, R26 ;  /* 0x00000031183a7223 */ /* 0x000fe2000001001a */
[----:B------:R-:W-:-:S02]  /*dc80*/  HADD2.F32 R33, -RZ, R28.H1_H1 ;  /* 0x3000001cff217230 */ /* 0x000fc40000004100 */
[----:B------:R-:W-:Y:S02]  /*dc90*/  HADD2.F32 R28, -RZ, R50.H0_H0 ;  /* 0x20000032ff1c7230 */ /* 0x000fe40000004100 */
[C---:B------:R-:W-:Y:S01]  /*dca0*/  FMUL.FTZ R49, R40.reuse, R45 ;  /* 0x0000002d28317220 */ /* 0x040fe20000410000 */
[----:B------:R-:W-:Y:S02]  /*dcb0*/  HADD2.F32 R24, -RZ, R38.H0_H0 ;  /* 0x20000026ff187230 */ /* 0x000fe40000004100 */
[----:B------:R-:W-:Y:S01]  /*dcc0*/  FMUL.FTZ R40, R40, R33 ;  /* 0x0000002128287220 */ /* 0x000fe20000410000 */
[----:B------:R-:W-:Y:S02]  /*dcd0*/  HADD2.F32 R32, -RZ, R32.H1_H1 ;  /* 0x30000020ff207230 */ /* 0x000fe40000004100 */
        /* <DEDUP_REMOVED lines=11> */
[----:B------:R-:W-:Y:S01]  /*dd90*/  F2FP.F16.E4M3.UNPACK_B R47, R47 ;  /* 0x0000002fff2f723e */ /* 0x000fe200020006ff */
[----:B------:R-:W-:Y:S01]  /*dda0*/  HADD2.F32 R38, -RZ, R38.H1_H1 ;  /* 0x30000026ff267230 */ /* 0x000fe20000004100 */
[----:B------:R-:W-:Y:S01]  /*ddb0*/  F2FP.F16.E4M3.UNPACK_B R41, R41 ;  /* 0x00000029ff29723e */ /* 0x000fe200020006ff */
[----:B------:R-:W-:Y:S01]  /*ddc0*/  HADD2.F32 R33, -RZ, R32.H0_H0 ;  /* 0x20000020ff217230 */ /* 0x000fe20000004100 */
[----:B------:R-:W-:Y:S01]  /*ddd0*/  F2FP.SATFINITE.E4M3.F32.PACK_AB_MERGE_C R58, R63, R58, RZ ;  /* 0x0000003a3f3a723e */ /* 0x000fe200048070ff */
[----:B------:R-:W-:-:S02]  /*dde0*/  HADD2.F32 R24, -RZ, R27.H0_H0 ;  /* 0x2000001bff187230 */ /* 0x000fc40000004100 */
[----:B------:R-:W-:Y:S01]  /*ddf0*/  FMUL.FTZ R40, R38, R50 ;  /* 0x0000003226287220 */ /* 0x000fe20000410000 */
[----:B------:R-:W-:Y:S02]  /*de00*/  HADD2.F32 R44, -RZ, R44.H1_H1 ;  /* 0x3000002cff2c7230 */ /* 0x000fe40000004100 */
[----:B------:R-:W-:Y:S02]  /*de10*/  HADD2.F32 R28, -RZ, R26.H0_H0 ;  /* 0x2000001aff1c7230 */ /* 0x000fe40000004100 */
[----:B------:R-:W-:Y:S01]  /*de20*/  FMUL.FTZ R34, R24, R33 ;  /* 0x0000002118227220 */ /* 0x000fe20000410000 */
[----:B------:R-:W-:Y:S02]  /*de30*/  HADD2.F32 R31, -RZ, R31.H1_H1 ;  /* 0x3000001fff1f7230 */ /* 0x000fe40000004100 */
[----:B------:R-:W-:Y:S01]  /*de40*/  FMUL.FTZ R43, R38, R44 ;  /* 0x0000002c262b7220 */ /* 0x000fe20000410000 */
[----:B------:R-:W-:Y:S02]  /*de50*/  HADD2.F32 R21, -RZ, R20.H0_H0 ;  /* 0x20000014ff157230 */ /* 0x000fe40000004100 */
[----:B------:R-:W-:Y:S01]  /*de60*/  FMUL.FTZ R24, R24, R28 ;  /* 0x0000001c18187220 */ /* 0x000fe20000410000 */
[----:B------:R-:W-:-:S02]  /*de70*/  HADD2.F32 R32, -RZ, R32.H1_H1 ;  /* 0x30000020ff207230 */ /* 0x000fc40000004100 */
[C---:B------:R-:W-:Y:S01]  /*de80*/  FFMA.FTZ R54, R31.reuse, R44, -R40 ;  /* 0x0000002c1f367223 */ /* 0x040fe20000010828 */
[----:B------:R-:W-:Y:S02]  /*de90*/  HADD2.F32 R27, -RZ, R27.H1_H1 ;  /* 0x3000001bff1b7230 */ /* 0x000fe40000004100 */
[----:B------:R-:W-:Y:S01]  /*dea0*/  FFMA.FTZ R59, R31, R50, R43 ;  /* 0x000000321f3b7223 */ /* 0x000fe2000001002b */
[----:B------:R-:W-:Y:S02]  /*deb0*/  HADD2.F32 R26, -RZ, R26.H1_H1 ;  /* 0x3000001aff1a7230 */ /* 0x000fe40000004100 */
[C---:B------:R-:W-:Y:S01]  /*dec0*/  FFMA.FTZ R40, R21.reuse, R33, R24 ;  /* 0x0000002115287223 */ /* 0x040fe20000010018 */
[----:B------:R-:W-:Y:S02]  /*ded0*/  HADD2.F32 R20, -RZ, R20.H1_H1 ;  /* 0x30000014ff147230 */ /* 0x000fe40000004100 */
[----:B------:R-:W-:Y:S01]  /*dee0*/  FFMA.FTZ R38, R21, R28, -R34 ;  /* 0x0000001c15267223 */ /* 0x000fe20000010822 */
[C---:B------:R-:W-:Y:S01]  /*def0*/  FMUL.FTZ R31, R27.reuse, R32 ;  /* 0x000000201b1f7220 */ /* 0x040fe20000410000 */
[----:B------:R-:W-:Y:S01]  /*df00*/  FMUL.FTZ R33, R27, R26 ;  /* 0x0000001a1b217220 */ /* 0x000fe20000410000 */
[----:B------:R-:W-:Y:S01]  /*df10*/  HADD2.F32 R27, -RZ, R47.H0_H0 ;  /* 0x2000002fff1b7230 */ /* 0x000fe20000004100 */
[----:B------:R-:W-:Y:S01]  /*df20*/  F2FP.F16.E4M3.UNPACK_B R28, R48.H1 ;  /* 0x00000030ff1c723e */ /* 0x000fe200030006ff */
[----:B------:R-:W-:-:S02]  /*df30*/  HADD2.F32 R21, -RZ, R25.H0_H0 ;  /* 0x20000019ff157230 */ /* 0x000fc40000004100 */
[C---:B------:R-:W-:Y:S01]  /*df40*/  FFMA.FTZ R43, R20.reuse, R26, -R31 ;  /* 0x0000001a142b7223 */ /* 0x040fe2000001081f */
        /* <DEDUP_REMOVED lines=11> */
[----:B------:R-:W-:Y:S02]  /*e000*/  HADD2.F32 R15, -RZ, R15.H1_H1 ;  /* 0x3000000fff0f7230 */ /* 0x000fe40000004100 */
[C---:B------:R-:W-:Y:S01]  /*e010*/  FMUL.FTZ R34, R25.reuse, R26 ;  /* 0x0000001a19227220 */ /* 0x040fe20000410000 */
[----:B------:R-:W-:Y:S01]  /*e020*/  F2FP.F16.E4M3.UNPACK_B R21, R30.H1 ;  /* 0x0000001eff15723e */ /* 0x000fe200030006ff */
[-C--:B------:R-:W-:Y:S01]  /*e030*/  FMUL.FTZ R27, R25, R24.reuse ;  /* 0x00000018191b7220 */ /* 0x080fe20000410000 */
[----:B------:R-:W-:Y:S02]  /*e040*/  HADD2.F32 R25, -RZ, R28.H0_H0 ;  /* 0x2000001cff197230 */ /* 0x000fe40000004100 */
        /* <DEDUP_REMOVED lines=13> */
[----:B------:R-:W-:Y:S02]  /*e120*/  HADD2.F32 R29, -RZ, R29.H1_H1 ;  /* 0x3000001dff1d7230 */ /* 0x000fe40000004100 */
[C---:B------:R-:W-:Y:S01]  /*e130*/  FMUL.FTZ R24, R37.reuse, R28 ;  /* 0x0000001c25187220 */ /* 0x040fe20000410000 */
[--C-:B------:R-:W-:Y:S02]  /*e140*/  HADD2.F32 R20, -RZ, R35.reuse.H0_H0 ;  /* 0x20000023ff147230 */ /* 0x100fe40000004100 */
[-C--:B------:R-:W-:Y:S01]  /*e150*/  FMUL.FTZ R21, R37, R26.reuse ;  /* 0x0000001a25157220 */ /* 0x080fe20000410000 */
[----:B------:R-:W-:Y:S02]  /*e160*/  HADD2.F32 R35, -RZ, R35.H1_H1 ;  /* 0x30000023ff237230 */ /* 0x000fe40000004100 */
[----:B------:R-:W-:Y:S01]  /*e170*/  FFMA.FTZ R37, R29, R26, -R24 ;  /* 0x0000001a1d257223 */ /* 0x000fe20000010818 */
[----:B------:R-:W-:-:S02]  /*e180*/  HADD2.F32 R24, -RZ, R48.H0_H0 ;  /* 0x20000030ff187230 */ /* 0x000fc40000004100 */
[----:B------:R-:W-:Y:S01]  /*e190*/  FFMA.FTZ R50, R29, R28, R21 ;  /* 0x0000001c1d327223 */ /* 0x000fe20000010015 */
[----:B------:R-:W-:Y:S02]  /*e1a0*/  HADD2.F32 R21, -RZ, R30.H0_H0 ;  /* 0x2000001eff157230 */ /* 0x000fe40000004100 */
[----:B------:R-:W-:Y:S02]  /*e1b0*/  HADD2.F32 R48, -RZ, R48.H1_H1 ;  /* 0x30000030ff307230 */ /* 0x000fe40000004100 */
[C---:B------:R-:W-:Y:S01]  /*e1c0*/  FMUL.FTZ R26, R20.reuse, R24 ;  /* 0x00000018141a7220 */ /* 0x040fe20000410000 */
[----:B------:R-:W-:Y:S02]  /*e1d0*/  HADD2.F32 R30, -RZ, R30.H1_H1 ;  /* 0x3000001eff1e7230 */ /* 0x000fe40000004100 */
[----:B------:R-:W-:Y:S01]  /*e1e0*/  FMUL.FTZ R25, R20, R21 ;  /* 0x0000001514197220 */ /* 0x000fe20000410000 */
[--C-:B------:R-:W-:Y:S02]  /*e1f0*/  HADD2.F32 R15, -RZ, R13.reuse.H0_H0 ;  /* 0x2000000dff0f7230 */ /* 0x100fe40000004100 */
[----:B------:R-:W-:Y:S01]  /*e200*/  FMUL.FTZ R28, R35, R48 ;  /* 0x00000030231c7220 */ /* 0x000fe20000410000 */
[----:B------:R-:W-:-:S02]  /*e210*/  HADD2.F32 R13, -RZ, R13.H1_H1 ;  /* 0x3000000dff0d7230 */ /* 0x000fc40000004100 */
[----:B------:R-:W-:Y:S01]  /*e220*/  FMUL.FTZ R35, R35, R30 ;  /* 0x0000001e23237220 */ /* 0x000fe20000410000 */
        /* <DEDUP_REMOVED lines=21> */
.L_x_10025:
[----:B------:R-:W-:Y:S05]  /*e380*/  BSYNC B1 ;  /* 0x0000000000017941 */ /* 0x000fea0003800000 */
.L_x_10024:
[----:B------:R-:W-:Y:S05]  /*e390*/  @P0 BRA `(.L_x_10016) ;  /* 0x0000000c00c40947 */ /* 0x000fea0003800000 */
[----:B-1---5:R-:W-:Y:S02]  /*e3a0*/  SHF.R.U32.HI R13, RZ, 0x8, R9 ;  /* 0x00000008ff0d7819 */ /* 0x022fe40000011609 */
[----:B0-----:R-:W-:Y:S02]  /*e3b0*/  SHF.R.U32.HI R3, RZ, 0x8, R8 ;  /* 0x00000008ff037819 */ /* 0x001fe40000011608 */
[----:B------:R-:W-:Y:S02]  /*e3c0*/  LOP3.LUT R12, R9, 0xff, RZ, 0xc0, !PT ;  /* 0x000000ff090c7812 */ /* 0x000fe400078ec0ff */
[----:B------:R-:W-:Y:S02]  /*e3d0*/  LOP3.LUT R13, R13, 0xff, RZ, 0xc0, !PT ;  /* 0x000000ff0d0d7812 */ /* 0x000fe400078ec0ff */
[----:B------:R-:W-:Y:S02]  /*e3e0*/  LOP3.LUT R0, R8, 0xff, RZ, 0xc0, !PT ;  /* 0x000000ff08007812 */ /* 0x000fe400078ec0ff */
[----:B------:R-:W-:-:S02]  /*e3f0*/  LOP3.LUT R3, R3, 0xff, RZ, 0xc0, !PT ;  /* 0x000000ff03037812 */ /* 0x000fc400078ec0ff */
[----:B------:R-:W-:Y:S02]  /*e400*/  PRMT R20, R13, 0x7604, R12 ;  /* 0x000076040d147816 */ /* 0x000fe4000000000c */
[----:B------:R-:W-:Y:S02]  /*e410*/  SHF.R.U32.HI R12, RZ, 0x8, R10 ;  /* 0x00000008ff0c7819 */ /* 0x000fe4000001160a */
[----:B------:R-:W-:Y:S02]  /*e420*/  PRMT R3, R3, 0x7604, R0 ;  /* 0x0000760403037816 */ /* 0x000fe40000000000 */
[----:B------:R-:W-:Y:S02]  /*e430*/  LOP3.LUT R0, R10, 0xff, RZ, 0xc0, !PT ;  /* 0x000000ff0a007812 */ /* 0x000fe400078ec0ff */
[----:B------:R-:W-:Y:S02]  /*e440*/  LOP3.LUT R13, R12, 0xff, RZ, 0xc0, !PT ;  /* 0x000000ff0c0d7812 */ /* 0x000fe400078ec0ff */
[----:B------:R-:W-:-:S02]  /*e450*/  IADD3 R39, R16, R39, RZ ;  /* 0x0000002710277210 */ /* 0x000fc40007ffe0ff */
[----:B------:R-:W-:Y:S02]  /*e460*/  PRMT R29, R13, 0x7604, R0 ;  /* 0x000076040d1d7816 */ /* 0x000fe40000000000 */
[----:B------:R-:W-:Y:S02]  /*e470*/  LOP3.LUT R0, R200, 0x70, R39, 0xf8, !PT ;  /* 0x00000070c8007812 */ /* 0x000fe400078ef827 */
[----:B------:R-:W-:Y:S02]  /*e480*/  SHF.R.U32.HI R24, RZ, 0x3, R200 ;  /* 0x00000003ff187819 */ /* 0x000fe400000116c8 */
[----:B------:R-:W-:Y:S02]  /*e490*/  SHF.R.U32.HI R15, RZ, 0x8, R11 ;  /* 0x00000008ff0f7819 */ /* 0x000fe4000001160b */
[----:B------:R-:W-:Y:S02]  /*e4a0*/  LOP3.LUT R0, R0, R24, RZ, 0x3c, !PT ;  /* 0x0000001800007212 */ /* 0x000fe400078e3cff */
[----:B------:R-:W-:-:S02]  /*e4b0*/  SHF.R.U32.HI R21, RZ, 0x8, R4 ;  /* 0x00000008ff157819 */ /* 0x000fc40000011604 */
[----:B------:R-:W-:Y:S02]  /*e4c0*/  IADD3 R0, R18, R0, R205 ;  /* 0x0000000012007210 */ /* 0x000fe40007ffe0cd */
[----:B------:R-:W-:Y:S02]  /*e4d0*/  LOP3.LUT R14, R11, 0xff, RZ, 0xc0, !PT ;  /* 0x000000ff0b0e7812 */ /* 0x000fe400078ec0ff */
[----:B------:R-:W-:Y:S01]  /*e4e0*/  LOP3.LUT R12, R4, 0xff, RZ, 0xc0, !PT ;  /* 0x000000ff040c7812 */ /* 0x000fe200078ec0ff */
[----:B------:R-:W0:Y:S01]  /*e4f0*/  LDS.128 R24, [R0+0x14400] ;  /* 0x0144000000187984 */ /* 0x000e220000000c00 */
[----:B------:R-:W-:Y:S02]  /*e500*/  LOP3.LUT R15, R15, 0xff, RZ, 0xc0, !PT ;  /* 0x000000ff0f0f7812 */ /* 0x000fe400078ec0ff */
[----:B------:R-:W-:Y:S02]  /*e510*/  LOP3.LUT R21, R21, 0xff, RZ, 0xc0, !PT ;  /* 0x000000ff15157812 */ /* 0x000fe400078ec0ff */
[----:B------:R-:W-:-:S02]  /*e520*/  PRMT R28, R15, 0x7604, R14 ;  /* 0x000076040f1c7816 */ /* 0x000fc4000000000e */
[----:B------:R-:W-:Y:S02]  /*e530*/  PRMT R35, R21, 0x7604, R12 ;  /* 0x0000760415237816 */ /* 0x000fe4000000000c */
[----:B------:R-:W1:Y:S01]  /*e540*/  LDS.128 R12, [R229+0x14400] ;  /* 0x01440000e50c7984 */ /* 0x000e620000000c00 */
[----:B------:R-:W-:Y:S02]  /*e550*/  SHF.R.U32.HI R30, RZ, 0x8, R5 ;  /* 0x00000008ff1e7819 */ /* 0x000fe40000011605 */
[----:B------:R-:W-:Y:S02]  /*e560*/  SHF.R.U32.HI R32, RZ, 0x8, R6 ;  /* 0x00000008ff207819 */ /* 0x000fe40000011606 */
[----:B------:R-:W-:Y:S02]  /*e570*/  LOP3.LUT R21, R5, 0xff, RZ, 0xc0, !PT ;  /* 0x000000ff05157812 */ /* 0x000fe400078ec0ff */
[----:B------:R-:W-:Y:S02]  /*e580*/  LOP3.LUT R30, R30, 0xff, RZ, 0xc0, !PT ;  /* 0x000000ff1e1e7812 */ /* 0x000fe400078ec0ff */
[----:B------:R-:W-:-:S02]  /*e590*/  LOP3.LUT R31, R6, 0xff, RZ, 0xc0, !PT ;  /* 0x000000ff061f7812 */ /* 0x000fc400078ec0ff */
[----:B------:R-:W-:Y:S02]  /*e5a0*/  LOP3.LUT R32, R32, 0xff, RZ, 0xc0, !PT ;  /* 0x000000ff20207812 */ /* 0x000fe400078ec0ff */
        /* <DEDUP_REMOVED lines=24> */
[----:B------:R-:W-:Y:S02]  /*e730*/  F2FP.F16.E4M3.UNPACK_B R34, R37 ;  /* 0x00000025ff22723e */ /* 0x000fe400020006ff */
[----:B0-----:R-:W-:Y:S02]  /*e740*/  F2FP.F16.E4M3.UNPACK_B R10, R25 ;  /* 0x00000019ff0a723e */ /* 0x001fe400020006ff */
[----:B------:R-:W-:Y:S01]  /*e750*/  F2FP.F16.E4M3.UNPACK_B R11, R29 ;  /* 0x0000001dff0b723e */ /* 0x000fe200020006ff */
[----:B------:R-:W-:Y:S01]  /*e760*/  HADD2.F32 R31, -RZ, R34.H0_H0 ;  /* 0x20000022ff1f7230 */ /* 0x000fe20000004100 */
[----:B------:R-:W-:Y:S01]  /*e770*/  LOP3.LUT R35, R35, 0xff000000, R4, 0xf8, !PT ;  /* 0xff00000023237812 */ /* 0x000fe200078ef804 */
[--C-:B------:R-:W-:Y:S01]  /*e780*/  HADD2.F32 R5, -RZ, R10.reuse.H0_H0 ;  /* 0x2000000aff057230 */ /* 0x100fe20000004100 */
[--C-:B------:R-:W-:Y:S01]  /*e790*/  LOP3.LUT R39, R39, 0xff0000, R6.reuse, 0xf8, !PT ;  /* 0x00ff000027277812 */ /* 0x100fe200078ef806 */
[----:B------:R-:W-:Y:S01]  /*e7a0*/  HADD2.F32 R30, -RZ, R11.H0_H0 ;  /* 0x2000000bff1e7230 */ /* 0x000fe20000004100 */
[----:B-1----:R-:W-:Y:S01]  /*e7b0*/  F2FP.F16.E4M3.UNPACK_B R4, R13 ;  /* 0x0000000dff04723e */ /* 0x002fe200020006ff */
[----:B------:R-:W-:Y:S01]  /*e7c0*/  HADD2.F32 R10, -RZ, R10.H1_H1 ;  /* 0x3000000aff0a7230 */ /* 0x000fe20000004100 */
[----:B------:R-:W-:Y:S01]  /*e7d0*/  LOP3.LUT R38, R39, 0xff000000, R6, 0xf8, !PT ;  /* 0xff00000027267812 */ /* 0x000fe200078ef806 */
[C---:B------:R-:W-:Y:S01]  /*e7e0*/  FMUL.FTZ R39, R5.reuse, R31 ;  /* 0x0000001f05277220 */ /* 0x040fe20000410000 */
[----:B------:R-:W-:Y:S01]  /*e7f0*/  FMUL.FTZ R40, R5, R30 ;  /* 0x0000001e05287220 */ /* 0x000fe20000410000 */
[--C-:B------:R-:W-:Y:S01]  /*e800*/  HADD2.F32 R6, -RZ, R4.reuse.H0_H0 ;  /* 0x20000004ff067230 */ /* 0x100fe20000004100 */
[----:B------:R-:W-:Y:S01]  /*e810*/  F2FP.F16.E4M3.UNPACK_B R25, R25.H1 ;  /* 0x00000019ff19723e */ /* 0x000fe200030006ff */
[----:B------:R-:W-:Y:S01]  /*e820*/  HADD2.F32 R4, -RZ, R4.H1_H1 ;  /* 0x30000004ff047230 */ /* 0x000fe20000004100 */
[----:B------:R-:W-:-:S02]  /*e830*/  F2FP.F16.E4M3.UNPACK_B R37, R37.H1 ;  /* 0x00000025ff25723e */ /* 0x000fc400030006ff */
[----:B------:R-:W-:Y:S01]  /*e840*/  F2FP.F16.E4M3.UNPACK_B R29, R29.H1 ;  /* 0x0000001dff1d723e */ /* 0x000fe200030006ff */
[C---:B------:R-:W-:Y:S01]  /*e850*/  FFMA.FTZ R5, R6.reuse, R30, -R39 ;  /* 0x0000001e06057223 */ /* 0x040fe20000010827 */
[----:B------:R-:W-:Y:S01]  /*e860*/  FFMA.FTZ R40, R6, R31, R40 ;  /* 0x0000001f06287223 */ /* 0x000fe20000010028 */
[----:B------:R-:W-:Y:S01]  /*e870*/  HADD2.F32 R31, -RZ, R11.H1_H1 ;  /* 0x3000000bff1f7230 */ /* 0x000fe20000004100 */
[----:B------:R-:W-:Y:S01]  /*e880*/  F2FP.F16.E4M3.UNPACK_B R13, R13.H1 ;  /* 0x0000000dff0d723e */ /* 0x000fe200030006ff */
[----:B------:R-:W-:Y:S01]  /*e890*/  HADD2.F32 R39, -RZ, R34.H1_H1 ;  /* 0x30000022ff277230 */ /* 0x000fe20000004100 */
[----:B------:R-:W-:Y:S01]  /*e8a0*/  LOP3.LUT R41, R41, 0xff000000, R7, 0xf8, !PT ;  /* 0xff00000029297812 */ /* 0x000fe200078ef807 */
[----:B------:R-:W-:Y:S01]  /*e8b0*/  HADD2.F32 R34, -RZ, R37.H0_H0 ;  /* 0x20000025ff227230 */ /* 0x000fe20000004100 */
[----:B------:R-:W-:Y:S01]  /*e8c0*/  LOP3.LUT R3, R3, 0xff0000, R8, 0xf8, !PT ;  /* 0x00ff000003037812 */ /* 0x000fe200078ef808 */
[----:B------:R-:W-:Y:S02]  /*e8d0*/  HADD2.F32 R11, -RZ, R25.H0_H0 ;  /* 0x20000019ff0b7230 */ /* 0x000fe40000004100 */
[----:B------:R-:W-:Y:S01]  /*e8e0*/  FMUL.FTZ R43, R10, R39 ;  /* 0x000000270a2b7220 */ /* 0x000fe20000410000 */
[----:B------:R-:W-:-:S02]  /*e8f0*/  HADD2.F32 R30, -RZ, R29.H0_H0 ;  /* 0x2000001dff1e7230 */ /* 0x000fc40000004100 */
[-C--:B------:R-:W-:Y:S01]  /*e900*/  FMUL.FTZ R10, R10, R31.reuse ;  /* 0x0000001f0a0a7220 */ /* 0x080fe20000410000 */
[----:B------:R-:W-:Y:S02]  /*e910*/  HADD2.F32 R6, -RZ, R13.H0_H0 ;  /* 0x2000000dff067230 */ /* 0x000fe40000004100 */
[C---:B------:R-:W-:Y:S01]  /*e920*/  FMUL.FTZ R45, R11.reuse, R34 ;  /* 0x000000220b2d7220 */ /* 0x040fe20000410000 */
[----:B------:R-:W-:Y:S01]  /*e930*/  FFMA.FTZ R42, R4, R31, -R43 ;  /* 0x0000001f042a7223 */ /* 0x000fe2000001082b */
[-C--:B------:R-:W-:Y:S01]  /*e940*/  FMUL.FTZ R11, R11, R30.reuse ;  /* 0x0000001e0b0b7220 */ /* 0x080fe20000410000 */
[----:B------:R-:W-:Y:S01]  /*e950*/  F2FP.F16.E4M3.UNPACK_B R21, R27 ;  /* 0x0000001bff15723e */ /* 0x000fe200020006ff */
[C---:B------:R-:W-:Y:S01]  /*e960*/  FFMA.FTZ R45, R6.reuse, R30, -R45 ;  /* 0x0000001e062d7223 */ /* 0x040fe2000001082d */
[----:B------:R-:W-:Y:S01]  /*e970*/  F2FP.F16.E4M3.UNPACK_B R31, R41 ;  /* 0x00000029ff1f723e */ /* 0x000fe200020006ff */
[----:B------:R-:W-:Y:S01]  /*e980*/  FFMA.FTZ R43, R6, R34, R11 ;  /* 0x00000022062b7223 */ /* 0x000fe2000001000b */
[----:B------:R-:W-:Y:S01]  /*e990*/  F2FP.F16.E4M3.UNPACK_B R11, R33 ;  /* 0x00000021ff0b723e */ /* 0x000fe200020006ff */
[----:B------:R-:W-:Y:S01]  /*e9a0*/  FFMA.FTZ R39, R4, R39, R10 ;  /* 0x0000002704277223 */ /* 0x000fe2000001000a */
[----:B------:R-:W-:Y:S01]  /*e9b0*/  LOP3.LUT R28, R3, 0xff000000, R8, 0xf8, !PT ;  /* 0xff000000031c7812 */ /* 0x000fe200078ef808 */
[----:B------:R-:W-:Y:S01]  /*e9c0*/  HADD2.F32 R30, -RZ, R37.H1_H1 ;  /* 0x30000025ff1e7230 */ /* 0x000fe20000004100 */
[----:B------:R-:W-:Y:S01]  /*e9d0*/  F2FP.F16.E4M3.UNPACK_B R8, R15 ;  /* 0x0000000fff08723e */ /* 0x000fe200020006ff */
[----:B------:R-:W-:Y:S01]  /*e9e0*/  HADD2.F32 R10, -RZ, R29.H1_H1 ;  /* 0x3000001dff0a7230 */ /* 0x000fe20000004100 */
[----:B------:R-:W-:Y:S01]  /*e9f0*/  F2FP.F16.E4M3.UNPACK_B R27, R27.H1 ;  /* 0x0000001bff1b723e */ /* 0x000fe200030006ff */
        /* <DEDUP_REMOVED lines=16> */
[----:B------:R-:W-:Y:S01]  /*eb00*/  F2FP.F16.E4M3.UNPACK_B R33, R33.H1 ;  /* 0x00000021ff21723e */ /* 0x000fe200030006ff */
[----:B------:R-:W-:Y:S02]  /*eb10*/  HADD2.F32 R21, -RZ, R21.H1_H1 ;  /* 0x30000015ff157230 */ /* 0x000fe40000004100 */
[----:B------:R-:W-:Y:S01]  /*eb20*/  FFMA.FTZ R44, R13, R10, -R34 ;  /* 0x0000000a0d2c7223 */ /* 0x000fe20000010822 */
[----:B------:R-:W-:Y:S02]  /*eb30*/  HADD2.F32 R25, -RZ, R41.H0_H0 ;  /* 0x20000029ff197230 */ /* 0x000fe40000004100 */
[----:B------:R-:W-:Y:S01]  /*eb40*/  FFMA.FTZ R47, R4, R29, -R47 ;  /* 0x0000001d042f7223 */ /* 0x000fe2000001082f */
[----:B------:R-:W-:-:S02]  /*eb50*/  HADD2.F32 R6, -RZ, R27.H0_H0 ;  /* 0x2000001bff067230 */ /* 0x000fc40000004100 */
[C---:B------:R-:W-:Y:S01]  /*eb60*/  FMUL.FTZ R29, R21.reuse, R31 ;  /* 0x0000001f151d7220 */ /* 0x040fe20000410000 */
[----:B------:R-:W-:Y:S02]  /*eb70*/  HADD2.F32 R13, -RZ, R33.H0_H0 ;  /* 0x20000021ff0d7230 */ /* 0x000fe40000004100 */
[----:B------:R-:W-:Y:S01]  /*eb80*/  FMUL.FTZ R10, R21, R11 ;  /* 0x0000000b150a7220 */ /* 0x000fe20000410000 */
[----:B------:R-:W-:Y:S02]  /*eb90*/  HADD2.F32 R4, -RZ, R15.H0_H0 ;  /* 0x2000000fff047230 */ /* 0x000fe40000004100 */
[C---:B------:R-:W-:Y:S01]  /*eba0*/  FMUL.FTZ R21, R6.reuse, R25 ;  /* 0x0000001906157220 */ /* 0x040fe20000410000 */
[----:B------:R-:W-:Y:S01]  /*ebb0*/  HADD2.F32 R8, -RZ, R8.H1_H1 ;  /* 0x30000008ff087230 */ /* 0x000fe20000004100 */
[-C--:B------:R-:W-:Y:S01]  /*ebc0*/  F2FP.F16.E4M3.UNPACK_B R9, R24.reuse ;  /* 0x00000018ff09723e */ /* 0x080fe200020006ff */
[-C--:B------:R-:W-:Y:S01]  /*ebd0*/  FMUL.FTZ R6, R6, R13.reuse ;  /* 0x0000000d06067220 */ /* 0x080fe20000410000 */
[----:B------:R-:W-:Y:S01]  /*ebe0*/  FFMA.FTZ R49, R4, R13, -R21 ;  /* 0x0000000d04317223 */ /* 0x000fe20000010815 */
[----:B------:R-:W-:Y:S01]  /*ebf0*/  F2FP.F16.E4M3.UNPACK_B R24, R24.H1 ;  /* 0x00000018ff18723e */ /* 0x000fe200030006ff */
[C---:B------:R-:W-:Y:S01]  /*ec00*/  FFMA.FTZ R48, R8.reuse, R11, -R29 ;  /* 0x0000000b08307223 */ /* 0x040fe2000001081d */
[----:B------:R-:W-:Y:S01]  /*ec10*/  FFMA.FTZ R50, R8, R31, R10 ;  /* 0x0000001f08327223 */ /* 0x000fe2000001000a */
[----:B------:R-:W-:Y:S01]  /*ec20*/  F2FP.F16.E4M3.UNPACK_B R13, R35.H1 ;  /* 0x00000023ff0d723e */ /* 0x000fe200030006ff */
[----:B------:R-:W-:Y:S01]  /*ec30*/  HADD2.F32 R30, -RZ, R41.H1_H1 ;  /* 0x30000029ff1e7230 */ /* 0x000fe20000004100 */
[----:B------:R-:W-:Y:S01]  /*ec40*/  F2FP.F16.E4M3.UNPACK_B R8, R28.H1 ;  /* 0x0000001cff08723e */ /* 0x000fe200030006ff */
[----:B------:R-:W-:Y:S01]  /*ec50*/  HADD2.F32 R27, -RZ, R27.H1_H1 ;  /* 0x3000001bff1b7230 */ /* 0x000fe20000004100 */
[-C--:B------:R-:W-:Y:S01]  /*ec60*/  F2FP.F16.E4M3.UNPACK_B R3, R12.reuse ;  /* 0x0000000cff03723e */ /* 0x080fe200020006ff */
[----:B------:R-:W-:Y:S01]  /*ec70*/  HADD2.F32 R10, -RZ, R33.H1_H1 ;  /* 0x30000021ff0a7230 */ /* 0x000fe20000004100 */
[----:B------:R-:W-:Y:S01]  /*ec80*/  F2FP.F16.E4M3.UNPACK_B R12, R12.H1 ;  /* 0x0000000cff0c723e */ /* 0x000fe200030006ff */
        /* <DEDUP_REMOVED lines=17> */
[----:B------:R-:W-:Y:S01]  /*eda0*/  HADD2.F32 R12, -RZ, R12.H1_H1 ;  /* 0x3000000cff0c7230 */ /* 0x000fe20000004100 */
[----:B------:R-:W-:Y:S01]  /*edb0*/  F2FP.F16.E4M3.UNPACK_B R35, R35 ;  /* 0x00000023ff23723e */ /* 0x000fe200020006ff */
[C---:B------:R-:W-:Y:S01]  /*edc0*/  FMUL.FTZ R21, R24.reuse, R15 ;  /* 0x0000000f18157220 */ /* 0x040fe20000410000 */
[----:B------:R-:W-:Y:S01]  /*edd0*/  F2FP.F16.E4M3.UNPACK_B R28, R28 ;  /* 0x0000001cff1c723e */ /* 0x000fe200020006ff */
[----:B------:R-:W-:Y:S01]  /*ede0*/  FMUL.FTZ R24, R24, R11 ;  /* 0x0000000b18187220 */ /* 0x000fe20000410000 */
[----:B------:R-:W-:-:S02]  /*edf0*/  HADD2.F32 R6, -RZ, R9.H0_H0 ;  /* 0x20000009ff067230 */ /* 0x000fc40000004100 */
[C---:B------:R-:W-:Y:S01]  /*ee00*/  FFMA.FTZ R30, R12.reuse, R11, -R21 ;  /* 0x0000000b0c1e7223 */ /* 0x040fe20000010815 */
[--C-:B------:R-:W-:Y:S01]  /*ee10*/  HADD2.F32 R13, -RZ, R35.reuse.H0_H0 ;  /* 0x20000023ff0d7230 */ /* 0x100fe20000004100 */
[-C--:B------:R-:W-:Y:S01]  /*ee20*/  F2FP.F16.E4M3.UNPACK_B R20, R26.reuse ;  /* 0x0000001aff14723e */ /* 0x080fe200020006ff */
[----:B------:R-:W-:Y:S02]  /*ee30*/  HADD2.F32 R11, -RZ, R28.H0_H0 ;  /* 0x2000001cff0b7230 */ /* 0x000fe40000004100 */
[----:B------:R-:W-:Y:S01]  /*ee40*/  FFMA.FTZ R34, R12, R15, R24 ;  /* 0x0000000f0c227223 */ /* 0x000fe20000010018 */
[----:B------:R-:W-:Y:S01]  /*ee50*/  HADD2.F32 R8, -RZ, R35.H1_H1 ;  /* 0x30000023ff087230 */ /* 0x000fe20000004100 */
[----:B------:R-:W-:Y:S01]  /*ee60*/  F2FP.F16.E4M3.UNPACK_B R26, R26.H1 ;  /* 0x0000001aff1a723e */ /* 0x000fe200030006ff */
[----:B------:R-:W-:Y:S02]  /*ee70*/  HADD2.F32 R9, -RZ, R9.H1_H1 ;  /* 0x30000009ff097230 */ /* 0x000fe40000004100 */
[----:B------:R-:W-:Y:S01]  /*ee80*/  FMUL.FTZ R15, R6, R13 ;  /* 0x0000000d060f7220 */ /* 0x000fe20000410000 */
[----:B------:R-:W-:-:S02]  /*ee90*/  HADD2.F32 R4, -RZ, R3.H0_H0 ;  /* 0x20000003ff047230 */ /* 0x000fc40000004100 */
[-C--:B------:R-:W-:Y:S01]  /*eea0*/  FMUL.FTZ R21, R6, R11.reuse ;  /* 0x0000000b06157220 */ /* 0x080fe20000410000 */
[----:B------:R-:W-:Y:S01]  /*eeb0*/  HADD2.F32 R28, -RZ, R28.H1_H1 ;  /* 0x3000001cff1c7230 */ /* 0x000fe20000004100 */
[----:B------:R-:W-:Y:S01]  /*eec0*/  F2FP.F16.E4M3.UNPACK_B R10, R38.H1 ;  /* 0x00000026ff0a723e */ /* 0x000fe200030006ff */
[----:B------:R-:W-:Y:S01]  /*eed0*/  HADD2.F32 R3, -RZ, R3.H1_H1 ;  /* 0x30000003ff037230 */ /* 0x000fe20000004100 */
[----:B------:R-:W-:Y:S01]  /*eee0*/  F2FP.F16.E4M3.UNPACK_B R7, R14 ;  /* 0x0000000eff07723e */ /* 0x000fe200020006ff */
[C---:B------:R-:W-:Y:S01]  /*eef0*/  FMUL.FTZ R12, R9.reuse, R8 ;  /* 0x00000008090c7220 */ /* 0x040fe20000410000 */
[----:B------:R-:W-:Y:S01]  /*ef00*/  F2FP.F16.E4M3.UNPACK_B R14, R14.H1 ;  /* 0x0000000eff0e723e */ /* 0x000fe200030006ff */
[C---:B------:R-:W-:Y:S01]  /*ef10*/  FFMA.FTZ R15, R4.reuse, R11, -R15 ;  /* 0x0000000b040f7223 */ /* 0x040fe2000001080f */
[----:B------:R-:W-:Y:S01]  /*ef20*/  FFMA.FTZ R21, R4, R13, R21 ;  /* 0x0000000d04157223 */ /* 0x000fe20000010015 */
[----:B------:R-:W-:Y:S01]  /*ef30*/  F2FP.F16.E4M3.UNPACK_B R6, R32.H1 ;  /* 0x00000020ff06723e */ /* 0x000fe200030006ff */
[----:B------:R-:W-:Y:S01]  /*ef40*/  FMUL.FTZ R9, R9, R28 ;  /* 0x0000001c09097220 */ /* 0x000fe20000410000 */
[----:B------:R-:W-:-:S02]  /*ef50*/  HADD2.F32 R11, -RZ, R10.H0_H0 ;  /* 0x2000000aff0b7230 */ /* 0x000fc40000004100 */
[C---:B------:R-:W-:Y:S01]  /*ef60*/  FFMA.FTZ R12, R3.reuse, R28, -R12 ;  /* 0x0000001c030c7223 */ /* 0x040fe2000001080c */
[----:B------:R-:W-:Y:S02]  /*ef70*/  HADD2.F32 R4, -RZ, R26.H0_H0 ;  /* 0x2000001aff047230 */ /* 0x000fe40000004100 */
        /* <DEDUP_REMOVED lines=14> */
[----:B------:R-:W-:Y:S01]  /*f060*/  FMUL.FTZ R29, R26, R13 ;  /* 0x0000000d1a1d7220 */ /* 0x000fe20000410000 */
[----:B------:R-:W-:Y:S01]  /*f070*/  FFMA.FTZ R26, R3, R11, R4 ;  /* 0x0000000b031a7223 */ /* 0x000fe20000010004 */
[C---:B------:R-:W-:Y:S01]  /*f080*/  FFMA.FTZ R31, R14.reuse, R13, R6 ;  /* 0x0000000d0e1f7223 */ /* 0x040fe20000010006 */
[----:B------:R-:W-:Y:S02]  /*f090*/  HADD2.F32 R4, -RZ, R20.H0_H0 ;  /* 0x20000014ff047230 */ /* 0x000fe40000004100 */
[----:B------:R-:W-:Y:S01]  /*f0a0*/  FFMA.FTZ R29, R14, R9, -R29 ;  /* 0x000000090e1d7223 */ /* 0x000fe2000001081d */
[--C-:B------:R-:W-:Y:S01]  /*f0b0*/  HADD2.F32 R6, -RZ, R32.reuse.H0_H0 ;  /* 0x20000020ff067230 */ /* 0x100fe20000004100 */
[----:B------:R-:W-:Y:S01]  /*f0c0*/  F2FP.SATFINITE.E4M3.F32.PACK_AB_MERGE_C R44, R44, R45, RZ ;  /* 0x0000002d2c2c723e */ /* 0x000fe200048070ff */
[----:B------:R-:W-:-:S02]  /*f0d0*/  HADD2.F32 R32, -RZ, R32.H1_H1 ;  /* 0x30000020ff207230 */ /* 0x000fc40000004100 */
[C---:B------:R-:W-:Y:S01]  /*f0e0*/  FMUL.FTZ R10, R4.reuse, R8 ;  /* 0x00000008040a7220 */ /* 0x040fe20000410000 */
[----:B------:R-:W-:Y:S02]  /*f0f0*/  HADD2.F32 R38, -RZ, R38.H1_H1 ;  /* 0x30000026ff267230 */ /* 0x000fe40000004100 */
[----:B------:R-:W-:Y:S01]  /*f100*/  FMUL.FTZ R9, R4, R6 ;  /* 0x0000000604097220 */ /* 0x000fe20000410000 */
[----:B------:R-:W-:Y:S01]  /*f110*/  HADD2.F32 R20, -RZ, R20.H1_H1 ;  /* 0x30000014ff147230 */ /* 0x000fe20000004100 */
[----:B------:R-:W-:Y:S01]  /*f120*/  F2FP.SATFINITE.E4M3.F32.PACK_AB_MERGE_C R28, R29, R28, RZ ;  /* 0x0000001c1d1c723e */ /* 0x000fe200048070ff */
        /* <DEDUP_REMOVED lines=21> */
[----:B------:R-:W-:Y:S02]  /*f280*/  F2FP.SATFINITE.E4M3.F32.PACK_AB_MERGE_C R8, R24, R21, R8 ;  /* 0x000000151808723e */ /* 0x000fe40004807008 */
[----:B------:R-:W-:-:S05]  /*f290*/  F2FP.SATFINITE.E4M3.F32.PACK_AB_MERGE_C R10, R13, R10, R26 ;  /* 0x0000000a0d0a723e */ /* 0x000fca000480701a */
[----:B------:R2:W-:Y:S02]  /*f2a0*/  STS.128 [R0+0x14400], R8 ;  /* 0x0144000800007388 */ /* 0x0005e40000000c00 */
.L_x_10016:
[----:B------:R-:W-:Y:S05]  /*f2b0*/  BSYNC B0 ;  /* 0x0000000000007941 */ /* 0x000fea0003800000 */
.L_x_10002:
        /* <DEDUP_REMOVED lines=8> */
.L_x_9999:
[----:B-123--:R-:W2:Y:S02]  /*f340*/  LDL R0, [R1] ;  /* 0x0000000001007983 */ /* 0x00eea40000100800 */
[----:B--2---:R-:W-:-:S13]  /*f350*/  R2UR UR4, R0 ;  /* 0x00000000000472ca */ /* 0x004fda00000e0000 */
[----:B------:R-:W-:-:S05]  /*f360*/  IMAD.U32 R0, RZ, RZ, UR4 ;  /* 0x00000004ff007e24 */ /* 0x000fca000f8e00ff */
[----:B------:R-:W-:-:S13]  /*f370*/  ISETP.NE.AND P1, PT, R0, 0x3, PT ;  /* 0x000000030000780c */ /* 0x000fda0003f25270 */
[----:B------:R-:W-:Y:S05]  /*f380*/  @!P1 BRA `(.L_x_10026) ;  /* 0x0000000000049947 */ /* 0x000fea0003800000 */
[----:B------:R-:W-:Y:S01]  /*f390*/  BPT.TRAP 0x1 ;  /* 0x000000040000795c */ /* 0x000fe20000300000 */
.L_x_10026:
[----:B------:R-:W-:Y:S02]  /*f3a0*/  LEA R0, R193, R18, 0x3 ;  /* 0x00000012c1007211 */ /* 0x000fe400078e18ff */
[----:B0----5:R-:W-:-:S04]  /*f3b0*/  SHF.L.U32 R5, R197, 0x1f, RZ ;  /* 0x0000001fc5057819 */ /* 0x021fc800000006ff */
[----:B------:R0:W1:Y:S01]  /*f3c0*/  SYNCS.PHASECHK.TRANS64.TRYWAIT P0, [R0+URZ+0x22830], R5 ;  /* 0x02283005000075a7 */ /* 0x000062000800017f */
[----:B------:R-:W-:Y:S05]  /*f3d0*/  @!P1 BRA `(.L_x_10027) ;  /* 0x0000000000049947 */ /* 0x000fea0003800000 */
[----:B------:R-:W-:Y:S01]  /*f3e0*/  BPT.TRAP 0x1 ;  /* 0x000000040000795c */ /* 0x000fe20000300000 */
.L_x_10027:
[----:B------:R-:W-:-:S05]  /*f3f0*/  VIADD R3, R18, 0x18400 ;  /* 0x0001840012037836 */ /* 0x000fca0000000000 */
[----:B------:R-:W-:-:S04]  /*f400*/  SHF.R.U32.HI R3, RZ, 0x4, R3 ;  /* 0x00000004ff037819 */ /* 0x000fc80000011603 */
[----:B------:R-:W-:-:S04]  /*f410*/  LOP3.LUT R3, R3, 0x3fff, RZ, 0xc0, !PT ;  /* 0x00003fff03037812 */ /* 0x000fc800078ec0ff */
[----:B------:R-:W-:-:S05]  /*f420*/  LOP3.LUT R12, R3, 0x10000, RZ, 0xfc, !PT ;  /* 0x00010000030c7812 */ /* 0x000fca00078efcff */
[----:B------:R-:W-:Y:S01]  /*f430*/  IMAD R14, R193, 0x500, R12 ;  /* 0x00000500c10e7824 */ /* 0x000fe200078e020c */
[----:B-1----:R-:W-:Y:S06]  /*f440*/  @P0 BRA `(.L_x_10028) ;  /* 0x0000000000080947 */ /* 0x002fec0003800000 */
[----:B------:R-:W1:Y:S02]  /*f450*/  SYNCS.PHASECHK.TRANS64.TRYWAIT P0, [R0+URZ+0x22830], R5 ;  /* 0x02283005000075a7 */ /* 0x000e64000800017f */
[----:B-1----:R-:W-:Y:S05]  /*f460*/  @!P0 BRA `(.L_x_10029) ;  /* 0x0000018000f08947 */ /* 0x002fea0003800000 */
.L_x_10028:
[----:B------:R-:W-:Y:S01]  /*f470*/  IMAD.MOV.U32 R4, RZ, RZ, R14 ;  /* 0x000000ffff047224 */ /* 0x000fe200078e000e */
[----:B------:R-:W-:Y:S05]  /*f480*/  WARPSYNC.ALL ;  /* 0x0000000000007948 */ /* 0x000fea0003800000 */
[----:B01----:R-:W-:Y:S01]  /*f490*/  IMAD.MOV.U32 R5, RZ, RZ, 0x40000040 ;  /* 0x40000040ff057424 */ /* 0x003fe200078e00ff */
[----:B------:R-:W-:Y:S01]  /*f4a0*/  R2UR UR6, R4 ;  /* 0x00000000040672ca */ /* 0x000fe200000e0000 */
[----:B------:R-:W-:Y:S01]  /*f4b0*/  WARPGROUP.ARRIVE ;  /* 0x00000000000079c5 */ /* 0x000fe20000000000 */
[----:B------:R-:W-:Y:S01]  /*f4c0*/  LOP3.LUT R4, R36, 0x10000, RZ, 0xfc, !PT ;  /* 0x0001000024047812 */ /* 0x000fe200078efcff */
[C---:B------:R-:W-:Y:S01]  /*f4d0*/  VIADD R6, R14.reuse, 0x100 ;  /* 0x000001000e067836 */ /* 0x040fe20000000000 */
[C---:B------:R-:W-:Y:S01]  /*f4e0*/  R2UR UR7, R5.reuse ;  /* 0x00000000050772ca */ /* 0x040fe200000e0000 */
[----:B------:R-:W-:Y:S01]  /*f4f0*/  VIADD R8, R14, 0x200 ;  /* 0x000002000e087836 */ /* 0x000fe20000000000 */
[----:B------:R-:W-:Y:S01]  /*f500*/  R2UR UR4, R4 ;  /* 0x00000000040472ca */ /* 0x000fe200000e0000 */
[----:B------:R-:W-:Y:S01]  /*f510*/  IMAD.MOV.U32 R9, RZ, RZ, 0x40000040 ;  /* 0x40000040ff097424 */ /* 0x000fe200078e00ff */
[----:B------:R-:W-:Y:S01]  /*f520*/  R2UR UR5, R5 ;  /* 0x00000000050572ca */ /* 0x000fe200000e0000 */
[----:B------:R-:W-:Y:S01]  /*f530*/  VIADD R10, R14, 0x400 ;  /* 0x000004000e0a7836 */ /* 0x000fe20000000000 */
[----:B------:R-:W-:Y:S01]  /*f540*/  MOV R7, 0x40000040 ;  /* 0x4000004000077802 */ /* 0x000fe20000000f00 */
[----:B------:R-:W-:Y:S01]  /*f550*/  IMAD.MOV.U32 R11, RZ, RZ, 0x40000040 ;  /* 0x40000040ff0b7424 */ /* 0x000fe200078e00ff */
[----:B------:R-:W-:Y:S01]  /*f560*/  R2UR UR10, R6 ;  /* 0x00000000060a72ca */ /* 0x000fe200000e0000 */
[C---:B------:R-:W-:Y:S01]  /*f570*/  VIADD R6, R14.reuse, 0x300 ;  /* 0x000003000e067836 */ /* 0x040fe20000000000 */
        /* <DEDUP_REMOVED lines=21> */
[C---:B------:R-:W-:Y:S01]  /*f6d0*/  VIADD R10, R4.reuse, 0x2 ;  /* 0x00000002040a7836 */ /* 0x040fe20000000000 */
[----:B------:R-:W-:Y:S01]  /*f6e0*/  R2UR UR23, R11 ;  /* 0x000000000b1772ca */ /* 0x000fe200000e0000 */
[----:B------:R-:W-:Y:S01]  /*f6f0*/  IMAD.MOV.U32 R11, RZ, RZ, 0x40000040 ;  /* 0x40000040ff0b7424 */ /* 0x000fe200078e00ff */
[----:B------:R-:W-:Y:S02]  /*f700*/  R2UR UR20, R4 ;  /* 0x00000000041472ca */ /* 0x000fe400000e0000 */
[----:B------:R-:W-:Y:S02]  /*f710*/  R2UR UR21, R5 ;  /* 0x00000000051572ca */ /* 0x000fe400000e0000 */
[----:B------:R-:W-:Y:S01]  /*f720*/  R2UR UR6, R6 ;  /* 0x00000000060672ca */ /* 0x000fe200000e0000 */
[----:B------:R-:W-:Y:S01]  /*f730*/  VIADD R6, R14, 0x202 ;  /* 0x000002020e067836 */ /* 0x000fe20000000000 */
[----:B------:R-:W-:-:S02]  /*f740*/  R2UR UR7, R7 ;  /* 0x00000000070772ca */ /* 0x000fc400000e0000 */
[----:B------:R-:W-:Y:S02]  /*f750*/  R2UR UR4, R10 ;  /* 0x000000000a0472ca */ /* 0x000fe400000e0000 */
[----:B------:R-:W-:Y:S02]  /*f760*/  R2UR UR5, R11 ;  /* 0x000000000b0572ca */ /* 0x000fe400000e0000 */
[----:B------:R-:W-:Y:S02]  /*f770*/  IADD3 R8, R14, 0x102, RZ ;  /* 0x000001020e087810 */ /* 0x000fe40007ffe0ff */
[----:B------:R-:W-:Y:S01]  /*f780*/  MOV R7, 0x40000040 ;  /* 0x4000004000077802 */ /* 0x000fe20000000f00 */
        /* <DEDUP_REMOVED lines=41> */
[----:B------:R-:W-:Y:S02]  /*fa20*/  R2UR UR7, R7 ;  /* 0x00000000070772ca */ /* 0x000fe400000e0000 */
        /* <DEDUP_REMOVED lines=48> */
[C---:B------:R-:W-:Y:S01]  /*fd30*/  VIADD R20, R14.reuse, 0x306 ;  /* 0x000003060e147836 */ /* 0x040fe20000000000 */
[----:B------:R-:W-:Y:S01]  /*fd40*/  R2UR UR11, R21 ;  /* 0x00000000150b72ca */ /* 0x000fe200000e0000 */
[----:B------:R-:W-:Y:S02]  /*fd50*/  IMAD.MOV.U32 R21, RZ, RZ, 0x40000040 ;  /* 0x40000040ff157424 */ /* 0x000fe400078e00ff */
[----:B------:R-:W-:Y:S01]  /*fd60*/  VIADD R14, R14, 0x406 ;  /* 0x000004060e0e7836 */ /* 0x000fe20000000000 */
        /* <DEDUP_REMOVED lines=45> */
.L_x_10030:
[C---:B------:R-:W-:Y:S01]  /*10040*/  FMUL.FTZ R113, R2.reuse, R99 ;  /* 0x0000006302717220 */ /* 0x040fe20000410000 */
[C---:B------:R-:W-:Y:S01]  /*10050*/  FMUL.FTZ R99, R2.reuse, R75 ;  /* 0x0000004b02637220 */ /* 0x040fe20000410000 */
[C---:B------:R-:W-:Y:S01]  /*10060*/  FMUL.FTZ R75, R2.reuse, R77 ;  /* 0x0000004d024b7220 */ /* 0x040fe20000410000 */
[C---:B------:R-:W-:Y:S01]  /*10070*/  FMUL.FTZ R77, R2.reuse, R81 ;  /* 0x00000051024d7220 */ /* 0x040fe20000410000 */
[C---:B------:R-:W-:Y:S01]  /*10080*/  FMUL.FTZ R81, R2.reuse, R83 ;  /* 0x0000005302517220 */ /* 0x040fe20000410000 */
[C---:B------:R-:W-:Y:S01]  /*10090*/  FMUL.FTZ R83, R2.reuse, R87 ;  /* 0x0000005702537220 */ /* 0x040fe20000410000 */
[C---:B------:R-:W-:Y:S01]  /*100a0*/  FMUL.FTZ R21, R2.reuse, R97 ;  /* 0x0000006102157220 */ /* 0x040fe20000410000 */
[----:B------:R-:W0:Y:S01]  /*100b0*/  LDC R87, c[0x0][0x448] ;  /* 0x00011200ff577b82 */ /* 0x000e220000000800 */
        /* <DEDUP_REMOVED lines=14> */
[----:B------:R-:W-:-:S02]  /*101a0*/  IMAD.IADD R64, R207, 0x1, R199 ;  /* 0x00000001cf407824 */ /* 0x000fc400078e02c7 */
        /* <DEDUP_REMOVED lines=8> */
[----:B0-----:R-:W-:Y:S01]  /*10230*/  ISETP.NE.AND P0, PT, R87, 0x1, PT ;  /* 0x000000015700780c */ /* 0x001fe20003f05270 */
[C---:B------:R-:W-:Y:S01]  /*10240*/  FMUL.FTZ R89, R2.reuse, R100 ;  /* 0x0000006402597220 */ /* 0x040fe20000410000 */
[C---:B------:R-:W-:Y:S01]  /*10250*/  FMUL.FTZ R3, R2.reuse, R88 ;  /* 0x0000005802037220 */ /* 0x040fe20000410000 */
[C---:B------:R-:W-:Y:S01]  /*10260*/  FMUL.FTZ R88, R2.reuse, R101 ;  /* 0x0000006502587220 */ /* 0x040fe20000410000 */
[C---:B------:R-:W-:Y:S01]  /*10270*/  FMUL.FTZ R101, R2.reuse, R74 ;  /* 0x0000004a02657220 */ /* 0x040fe20000410000 */
[----:B------:R-:W-:Y:S01]  /*10280*/  FMUL.FTZ R74, R2, R76 ;  /* 0x0000004c024a7220 */ /* 0x000fe20000410000 */
[----:B------:R0:W-:Y:S01]  /*10290*/  MUFU.TANH R100, R67 ;  /* 0x0000004300647308 */ /* 0x0001e20000002400 */
[----:B-1----:R-:W-:-:S02]  /*102a0*/  IMAD R66, R218, -0xa0, R189 ;  /* 0xffffff60da427824 */ /* 0x002fc400078e02bd */
[C---:B------:R-:W-:Y:S01]  /*102b0*/  FMUL.FTZ R76, R2.reuse, R80 ;  /* 0x00000050024c7220 */ /* 0x040fe20000410000 */
[C---:B------:R-:W-:Y:S01]  /*102c0*/  FMUL.FTZ R80, R2.reuse, R56 ;  /* 0x0000003802507220 */ /* 0x040fe20000410000 */
[C---:B------:R-:W-:Y:S01]  /*102d0*/  FMUL.FTZ R56, R2.reuse, R57 ;  /* 0x0000003902387220 */ /* 0x040fe20000410000 */
[C---:B------:R-:W-:Y:S01]  /*102e0*/  FMUL.FTZ R57, R2.reuse, R60 ;  /* 0x0000003c02397220 */ /* 0x040fe20000410000 */
[----:B------:R-:W-:Y:S01]  /*102f0*/  FMUL.FTZ R60, R2, R65 ;  /* 0x00000041023c7220 */ /* 0x000fe20000410000 */
[----:B------:R-:W1:Y:S01]  /*10300*/  @P0 LDC R61, c[0x0][0x44c] ;  /* 0x00011300ff3d0b82 */ /* 0x000e620000000800 */
[----:B------:R-:W2:Y:S01]  /*10310*/  MUFU.TANH R90, R90 ;  /* 0x0000005a005a7308 */ /* 0x000ea20000002400 */
[----:B0-----:R-:W-:Y:S02]  /*10320*/  VIADD R67, R66, 0xa0 ;  /* 0x000000a042437836 */ /* 0x001fe40000000000 */
[C---:B------:R-:W-:Y:S01]  /*10330*/  FMUL.FTZ R65, R2.reuse, R70 ;  /* 0x0000004602417220 */ /* 0x040fe20000410000 */
[C---:B------:R-:W-:Y:S01]  /*10340*/  FMUL.FTZ R105, R2.reuse, R102 ;  /* 0x0000006602697220 */ /* 0x040fe20000410000 */
[----:B------:R-:W-:Y:S01]  /*10350*/  FMUL.FTZ R103, R2, R103 ;  /* 0x0000006702677220 */ /* 0x000fe20000410000 */
[----:B------:R-:W-:-:S02]  /*10360*/  IMAD R66, R206, -0x2, R67 ;  /* 0xfffffffece427824 */ /* 0x000fc400078e0243 */
[C---:B------:R-:W-:Y:S01]  /*10370*/  FMUL.FTZ R82, R2.reuse, R82 ;  /* 0x0000005202527220 */ /* 0x040fe20000410000 */
[----:B------:R-:W0:Y:S01]  /*10380*/  @P0 LDC R62, c[0x0][0x450] ;  /* 0x00011400ff3e0b82 */ /* 0x000e220000000800 */
        /* <DEDUP_REMOVED lines=13> */
[----:B------:R-:W-:Y:S01]  /*10460*/  ULDC UR60, c[0x0][0x988] ;  /* 0x00026200003c7ab9 */ /* 0x000fe20000000800 */
[----:B------:R-:W-:Y:S01]  /*10470*/  FMUL.FTZ R72, R2, R72 ;  /* 0x0000004802487220 */ /* 0x000fe20000410000 */
[----:B-1----:R-:W-:Y:S01]  /*10480*/  @P0 IMAD.HI.U32 R61, R64, R61, RZ ;  /* 0x0000003d403d0227 */ /* 0x002fe200078e00ff */
[----:B------:R-:W1:Y:S03]  /*10490*/  MUFU.TANH R93, R93 ;  /* 0x0000005d005d7308 */ /* 0x000e660000002400 */
[C---:B------:R-:W-:Y:S01]  /*104a0*/  FMUL.FTZ R73, R2.reuse, R73 ;  /* 0x0000004902497220 */ /* 0x040fe20000410000 */
[C---:B------:R-:W-:Y:S01]  /*104b0*/  FMUL.FTZ R40, R2.reuse, R40 ;  /* 0x0000002802287220 */ /* 0x040fe20000410000 */
[C---:B------:R-:W-:Y:S01]  /*104c0*/  FMUL.FTZ R41, R2.reuse, R41 ;  /* 0x0000002902297220 */ /* 0x040fe20000410000 */
[----:B------:R-:W-:Y:S01]  /*104d0*/  FMUL.FTZ R110, R2, R36 ;  /* 0x00000024026e7220 */ /* 0x000fe20000410000 */
[----:B------:R-:W-:Y:S01]  /*104e0*/  VIADD R0, R0, 0x22840 ;  /* 0x0002284000007836 */ /* 0x000fe20000000000 */
[----:B0-----:R-:W-:Y:S01]  /*104f0*/  @P0 SHF.R.U32.HI R64, RZ, R62, R61 ;  /* 0x0000003eff400219 */ /* 0x001fe2000001163d */
[C---:B------:R-:W-:Y:S01]  /*10500*/  FMUL.FTZ R61, R2.reuse, R69 ;  /* 0x00000045023d7220 */ /* 0x040fe20000410000 */
[----:B------:R-:W-:Y:S01]  /*10510*/  MOV R69, 0xffffff60 ;  /* 0xffffff6000457802 */ /* 0x000fe20000000f00 */
[----:B------:R-:W-:Y:S01]  /*10520*/  FMUL.FTZ R62, R2, R68 ;  /* 0x00000044023e7220 */ /* 0x000fe20000410000 */
[----:B------:R-:W0:Y:S01]  /*10530*/  MUFU.TANH R117, R117 ;  /* 0x0000007500757308 */ /* 0x000e220000002400 */
[----:B------:R-:W5:Y:S02]  /*10540*/  SHFL.IDX PT, R96, R64, 0x1, 0x1c1f ;  /* 0x003c1f0040607f89 */ /* 0x000f6400000e0000 */
[----:B------:R-:W-:-:S02]  /*10550*/  IMAD R69, R218, R69, 0xa1 ;  /* 0x000000a1da457424 */ /* 0x000fc400078e0245 */
[----:B------:R-:W-:Y:S01]  /*10560*/  SHFL.IDX PT, R64, R64, RZ, 0x1c1f ;  /* 0x001c1fff40407589 */ /* 0x000fe200000e0000 */
[----:B------:R-:W-:Y:S02]  /*10570*/  VIADD R218, R218, 0xfffffffe ;  /* 0xfffffffedada7836 */ /* 0x000fe40000000000 */
[----:B------:R-:W-:Y:S01]  /*10580*/  IMAD R68, R206, -0x2, R69 ;  /* 0xfffffffece447824 */ /* 0x000fe200078e0245 */
[----:B------:R-:W0:Y:S04]  /*10590*/  MUFU.TANH R113, R113 ;  /* 0x0000007100717308 */ /* 0x000e280000002400 */
[----:B------:R-:W-:-:S04]  /*105a0*/  IADD3 R87, -R191, R68, R189 ;  /* 0x00000044bf577210 */ /* 0x000fc80007ffe1bd */
[----:B------:R-:W0:Y:S01]  /*105b0*/  MUFU.TANH R105, R105 ;  /* 0x0000006900697308 */ /* 0x000e220000002400 */
[----:B-----5:R-:W-:-:S07]  /*105c0*/  VIADDMNMX R70, R96, R87, R66, PT ;  /* 0x0000005760467246 */ /* 0x020fce0003800142 */
[----:B------:R-:W5:Y:S01]  /*105d0*/  MUFU.TANH R103, R103 ;  /* 0x0000006700677308 */ /* 0x000f620000002400 */
[C---:B------:R-:W-:Y:S02]  /*105e0*/  ISETP.GT.AND P2, PT, R70.reuse, RZ, PT ;  /* 0x000000ff4600720c */ /* 0x040fe40003f44270 */
[C---:B------:R-:W-:Y:S02]  /*105f0*/  ISETP.GT.AND P3, PT, R70.reuse, 0x1, PT ;  /* 0x000000014600780c */ /* 0x040fe40003f64270 */
[----:B------:R-:W-:-:S03]  /*10600*/  ISETP.GT.AND P4, PT, R70, 0x8, PT ;  /* 0x000000084600780c */ /* 0x000fc60003f84270 */
[----:B------:R-:W5:Y:S01]  /*10610*/  MUFU.TANH R101, R101 ;  /* 0x0000006500657308 */ /* 0x000f620000002400 */
[----:B--2---:R-:W-:Y:S02]  /*10620*/  FSEL R109, R90, -INF , P2 ;  /* 0xff8000005a6d7808 */ /* 0x004fe40001000000 */
[----:B---3--:R-:W-:Y:S02]  /*10630*/  FSEL R107, R91, -INF , P3 ;  /* 0xff8000005b6b7808 */ /* 0x008fe40001800000 */
[----:B------:R-:W-:Y:S02]  /*10640*/  ISETP.GT.AND P2, PT, R70, 0x9, PT ;  /* 0x000000094600780c */ /* 0x000fe40003f44270 */
[----:B----4-:R-:W-:Y:S01]  /*10650*/  FSEL R111, R92, -INF , P4 ;  /* 0xff8000005c6f7808 */ /* 0x010fe20002000000 */
[----:B------:R-:W2:Y:S01]  /*10660*/  MUFU.TANH R99, R99 ;  /* 0x0000006300637308 */ /* 0x000ea20000002400 */
[----:B------:R-:W-:Y:S02]  /*10670*/  FMNMX.FTZ R68, R109, R107, !PT ;  /* 0x0000006b6d447209 */ /* 0x000fe40007810000 */
[----:B------:R-:W-:-:S02]  /*10680*/  ISETP.GT.AND P3, PT, R70, 0x10, PT ;  /* 0x000000104600780c */ /* 0x000fc40003f64270 */
[----:B-1----:R-:W-:Y:S02]  /*10690*/  FSEL R115, R93, -INF , P2 ;  /* 0xff8000005d737808 */ /* 0x002fe40001000000 */
[----:B------:R-:W-:Y:S01]  /*106a0*/  FMNMX.FTZ R68, R111, R68, !PT ;  /* 0x000000446f447209 */ /* 0x000fe20007810000 */
[----:B------:R-:W1:Y:S01]  /*106b0*/  MUFU.TANH R97, R97 ;  /* 0x0000006100617308 */ /* 0x000e620000002400 */
[C---:B------:R-:W-:Y:S02]  /*106c0*/  ISETP.GT.AND P2, PT, R70.reuse, 0x11, PT ;  /* 0x000000114600780c */ /* 0x040fe40003f44270 */
[----:B0-----:R-:W-:Y:S02]  /*106d0*/  FSEL R117, R117, -INF , P3 ;  /* 0xff80000075757808 */ /* 0x001fe40001800000 */
[----:B------:R-:W-:Y:S02]  /*106e0*/  FMNMX.FTZ R68, R115, R68, !PT ;  /* 0x0000004473447209 */ /* 0x000fe40007810000 */
[----:B------:R-:W-:Y:S01]  /*106f0*/  ISETP.GT.AND P3, PT, R70, 0x18, PT ;  /* 0x000000184600780c */ /* 0x000fe20003f64270 */
[----:B------:R-:W0:Y:S01]  /*10700*/  MUFU.TANH R95, R95 ;  /* 0x0000005f005f7308 */ /* 0x000e220000002400 */
[----:B------:R-:W-:-:S02]  /*10710*/  FSEL R113, R113, -INF , P2 ;  /* 0xff80000071717808 */ /* 0x000fc40001000000 */
[----:B------:R-:W-:Y:S02]  /*10720*/  FMNMX.FTZ R68, R117, R68, !PT ;  /* 0x0000004475447209 */ /* 0x000fe40007810000 */
[C---:B------:R-:W-:Y:S02]  /*10730*/  ISETP.GT.AND P2, PT, R70.reuse, 0x19, PT ;  /* 0x000000194600780c */ /* 0x040fe40003f44270 */
[----:B------:R-:W-:Y:S01]  /*10740*/  FSEL R105, R105, -INF , P3 ;  /* 0xff80000069697808 */ /* 0x000fe20001800000 */
[----:B------:R-:W3:Y:S01]  /*10750*/  MUFU.TANH R82, R82 ;  /* 0x0000005200527308 */ /* 0x000ee20000002400 */
[----:B------:R-:W-:Y:S02]  /*10760*/  FMNMX.FTZ R68, R113, R68, !PT ;  /* 0x0000004471447209 */ /* 0x000fe40007810000 */
[----:B------:R-:W-:Y:S02]  /*10770*/  ISETP.GT.AND P3, PT, R70, 0x20, PT ;  /* 0x000000204600780c */ /* 0x000fe40003f64270 */
[----:B-----5:R-:W-:-:S02]  /*10780*/  FSEL R103, R103, -INF , P2 ;  /* 0xff80000067677808 */ /* 0x020fc40001000000 */
[----:B------:R-:W-:Y:S01]  /*10790*/  FMNMX.FTZ R68, R105, R68, !PT ;  /* 0x0000004469447209 */ /* 0x000fe20007810000 */
[----:B------:R-:W4:Y:S01]  /*107a0*/  MUFU.TANH R81, R81 ;  /* 0x0000005100517308 */ /* 0x000f220000002400 */
[C---:B------:R-:W-:Y:S02]  /*107b0*/  ISETP.GT.AND P2, PT, R70.reuse, 0x21, PT ;  /* 0x000000214600780c */ /* 0x040fe40003f44270 */
[----:B------:R-:W-:Y:S02]  /*107c0*/  FSEL R101, R101, -INF , P3 ;  /* 0xff80000065657808 */ /* 0x000fe40001800000 */
[----:B------:R-:W-:Y:S02]  /*107d0*/  FMNMX.FTZ R68, R103, R68, !PT ;  /* 0x0000004467447209 */ /* 0x000fe40007810000 */
[----:B------:R-:W-:Y:S01]  /*107e0*/  ISETP.GT.AND P3, PT, R70, 0x28, PT ;  /* 0x000000284600780c */ /* 0x000fe20003f64270 */
[----:B------:R-:W5:Y:S01]  /*107f0*/  MUFU.TANH R85, R85 ;  /* 0x0000005500557308 */ /* 0x000f620000002400 */
[----:B--2---:R-:W-:-:S02]  /*10800*/  FSEL R99, R99, -INF , P2 ;  /* 0xff80000063637808 */ /* 0x004fc40001000000 */
[----:B------:R-:W-:Y:S02]  /*10810*/  FMNMX.FTZ R68, R101, R68, !PT ;  /* 0x0000004465447209 */ /* 0x000fe40007810000 */
[C---:B------:R-:W-:Y:S02]  /*10820*/  ISETP.GT.AND P2, PT, R70.reuse, 0x29, PT ;  /* 0x000000294600780c */ /* 0x040fe40003f44270 */
[----:B-1----:R-:W-:Y:S01]  /*10830*/  FSEL R97, R97, -INF , P3 ;  /* 0xff80000061617808 */ /* 0x002fe20001800000 */
[----:B------:R-:W1:Y:S01]  /*10840*/  MUFU.TANH R83, R83 ;  /* 0x0000005300537308 */ /* 0x000e620000002400 */
[----:B------:R-:W-:Y:S02]  /*10850*/  FMNMX.FTZ R68, R99, R68, !PT ;  /* 0x0000004463447209 */ /* 0x000fe40007810000 */
[----:B------:R-:W-:Y:S02]  /*10860*/  ISETP.GT.AND P3, PT, R70, 0x30, PT ;  /* 0x000000304600780c */ /* 0x000fe40003f64270 */
[----:B0-----:R-:W-:-:S02]  /*10870*/  FSEL R95, R95, -INF , P2 ;  /* 0xff8000005f5f7808 */ /* 0x001fc40001000000 */
[----:B------:R-:W-:Y:S01]  /*10880*/  FMNMX.FTZ R68, R97, R68, !PT ;  /* 0x0000004461447209 */ /* 0x000fe20007810000 */
[----:B------:R-:W0:Y:S01]  /*10890*/  MUFU.TANH R86, R86 ;  /* 0x0000005600567308 */ /* 0x000e220000002400 */
[----:B------:R-:W-:Y:S02]  /*108a0*/  ISETP.GT.AND P2, PT, R70, 0x31, PT ;  /* 0x000000314600780c */ /* 0x000fe40003f44270 */
[----:B---3--:R-:W-:Y:S02]  /*108b0*/  FSEL R93, R82, -INF , P3 ;  /* 0xff800000525d7808 */ /* 0x008fe40001800000 */
[----:B------:R-:W-:Y:S02]  /*108c0*/  FMNMX.FTZ R68, R95, R68, !PT ;  /* 0x000000445f447209 */ /* 0x000fe40007810000 */
[----:B------:R-:W-:Y:S01]  /*108d0*/  ISETP.GT.AND P3, PT, R70, 0x38, PT ;  /* 0x000000384600780c */ /* 0x000fe20003f64270 */
[----:B------:R-:W-:Y:S01]  /*108e0*/  MUFU.TANH R84, R84 ;  /* 0x0000005400547308 */ /* 0x000fe20000002400 */
[----:B----4-:R-:W-:-:S02]  /*108f0*/  FSEL R91, R81, -INF , P2 ;  /* 0xff800000515b7808 */ /* 0x010fc40001000000 */
[----:B------:R-:W-:Y:S02]  /*10900*/  FMNMX.FTZ R68, R93, R68, !PT ;  /* 0x000000445d447209 */ /* 0x000fe40007810000 */
[C---:B------:R-:W-:Y:S02]  /*10910*/  ISETP.GT.AND P2, PT, R70.reuse, 0x39, PT ;  /* 0x000000394600780c */ /* 0x040fe40003f44270 */
[----:B-----5:R-:W-:Y:S01]  /*10920*/  FSEL R85, R85, -INF , P3 ;  /* 0xff80000055557808 */ /* 0x020fe20001800000 */
[----:B------:R-:W2:Y:S01]  /*10930*/  MUFU.TANH R94, R94 ;  /* 0x0000005e005e7308 */ /* 0x000ea20000002400 */
[----:B------:R-:W-:Y:S02]  /*10940*/  FMNMX.FTZ R68, R91, R68, !PT ;  /* 0x000000445b447209 */ /* 0x000fe40007810000 */
[----:B------:R-:W-:Y:S02]  /*10950*/  ISETP.GT.AND P3, PT, R70, 0x40, PT ;  /* 0x000000404600780c */ /* 0x000fe40003f64270 */
[----:B-1----:R-:W-:-:S02]  /*10960*/  FSEL R83, R83, -INF , P2 ;  /* 0xff80000053537808 */ /* 0x002fc40001000000 */
[----:B------:R-:W-:Y:S01]  /*10970*/  FMNMX.FTZ R68, R85, R68, !PT ;  /* 0x0000004455447209 */ /* 0x000fe20007810000 */
[----:B------:R-:W1:Y:S01]  /*10980*/  MUFU.TANH R63, R63 ;  /* 0x0000003f003f7308 */ /* 0x000e620000002400 */
[----:B------:R-:W-:Y:S02]  /*10990*/  ISETP.GT.AND P2, PT, R70, 0x41, PT ;  /* 0x000000414600780c */ /* 0x000fe40003f44270 */
[----:B0-----:R-:W-:Y:S02]  /*109a0*/  FSEL R81, R86, -INF , P3 ;  /* 0xff80000056517808 */ /* 0x001fe40001800000 */
[----:B------:R-:W-:Y:S02]  /*109b0*/  FMNMX.FTZ R68, R83, R68, !PT ;  /* 0x0000004453447209 */ /* 0x000fe40007810000 */
[----:B------:R-:W-:Y:S01]  /*109c0*/  ISETP.GT.AND P3, PT, R70, 0x48, PT ;  /* 0x000000484600780c */ /* 0x000fe20003f64270 */
[----:B------:R0:W3:Y:S01]  /*109d0*/  MUFU.TANH R104, R71 ;  /* 0x0000004700687308 */ /* 0x0000e20000002400 */
[----:B------:R-:W-:-:S02]  /*109e0*/  FMNMX.FTZ R68, R81, R68, !PT ;  /* 0x0000004451447209 */ /* 0x000fc40007810000 */
[----:B--2---:R-:W-:Y:S02]  /*109f0*/  FSEL R69, R94, -INF , P3 ;  /* 0xff8000005e457808 */ /* 0x004fe40001800000 */
[----:B------:R-:W-:-:S03]  /*10a00*/  ISETP.GT.AND P3, PT, R70, 0x50, PT ;  /* 0x000000504600780c */ /* 0x000fc60003f64270 */
[----:B------:R2:W4:Y:S01]  /*10a10*/  MUFU.TANH R102, R65 ;  /* 0x0000004100667308 */ /* 0x0005220000002400 */
[----:B0-----:R-:W-:Y:S02]  /*10a20*/  FSEL R71, R84, -INF , P2 ;  /* 0xff80000054477808 */ /* 0x001fe40001000000 */
[C---:B------:R-:W-:Y:S02]  /*10a30*/  ISETP.GT.AND P2, PT, R70.reuse, 0x49, PT ;  /* 0x000000494600780c */ /* 0x040fe40003f44270 */
[----:B------:R-:W-:Y:S02]  /*10a40*/  FMNMX.FTZ R68, R71, R68, !PT ;  /* 0x0000004447447209 */ /* 0x000fe40007810000 */
[----:B-1----:R-:W-:Y:S01]  /*10a50*/  FSEL R67, R63, -INF , P2 ;  /* 0xff8000003f437808 */ /* 0x002fe20001000000 */
[----:B------:R-:W0:Y:S01]  /*10a60*/  MUFU.TANH R90, R42 ;  /* 0x0000002a005a7308 */ /* 0x000e220000002400 */
[----:B------:R-:W-:Y:S02]  /*10a70*/  FMNMX.FTZ R68, R69, R68, !PT ;  /* 0x0000004445447209 */ /* 0x000fe40007810000 */
[----:B------:R-:W-:-:S02]  /*10a80*/  ISETP.GT.AND P2, PT, R70, 0x51, PT ;  /* 0x000000514600780c */ /* 0x000fc40003f44270 */
[----:B--2---:R-:W-:Y:S02]  /*10a90*/  FSEL R65, R98, -INF , P3 ;  /* 0xff80000062417808 */ /* 0x004fe40001800000 */
[----:B------:R-:W-:Y:S01]  /*10aa0*/  FMNMX.FTZ R68, R67, R68, !PT ;  /* 0x0000004443447209 */ /* 0x000fe20007810000 */
[----:B------:R1:W-:Y:S01]  /*10ab0*/  MUFU.TANH R92, R43 ;  /* 0x0000002b005c7308 */ /* 0x0003e20000002400 */
[----:B------:R-:W-:Y:S02]  /*10ac0*/  ISETP.GT.AND P3, PT, R70, 0x58, PT ;  /* 0x000000584600780c */ /* 0x000fe40003f64270 */
[----:B------:R-:W-:Y:S01]  /*10ad0*/  FSEL R63, R100, -INF , P2 ;  /* 0xff800000643f7808 */ /* 0x000fe20001000000 */
[----:B------:R-:W-:Y:S01]  /*10ae0*/  FMUL.FTZ R100, R2, R29 ;  /* 0x0000001d02647220 */ /* 0x000fe20000410000 */
[----:B------:R-:W-:Y:S02]  /*10af0*/  FMNMX.FTZ R68, R65, R68, !PT ;  /* 0x0000004441447209 */ /* 0x000fe40007810000 */
[----:B------:R-:W-:Y:S01]  /*10b00*/  ISETP.GT.AND P2, PT, R70, 0x59, PT ;  /* 0x000000594600780c */ /* 0x000fe20003f44270 */
[----:B------:R2:W5:Y:S01]  /*10b10*/  MUFU.TANH R96, R46 ;  /* 0x0000002e00607308 */ /* 0x0005620000002400 */
[----:B------:R-:W-:Y:S01]  /*10b20*/  FMNMX.FTZ R68, R63, R68, !PT ;  /* 0x000000443f447209 */ /* 0x000fe20007810000 */
[----:B-1----:R-:W-:Y:S01]  /*10b30*/  FMUL.FTZ R43, R2, R27 ;  /* 0x0000001b022b7220 */ /* 0x002fe20000410000 */
[----:B---3--:R-:W-:Y:S01]  /*10b40*/  FSEL R42, R104, -INF , P2 ;  /* 0xff800000682a7808 */ /* 0x008fe20001000000 */
[----:B------:R-:W-:Y:S01]  /*10b50*/  FMUL.FTZ R104, R2, R33 ;  /* 0x0000002102687220 */ /* 0x000fe20000410000 */
[----:B------:R-:W-:-:S03]  /*10b60*/  ISETP.GT.AND P2, PT, R70, 0x61, PT ;  /* 0x000000614600780c */ /* 0x000fc60003f44270 */
[----:B------:R4:W-:Y:S01]  /*10b70*/  MUFU.TANH R106, R47 ;  /* 0x0000002f006a7308 */ /* 0x0009e20000002400 */
[----:B--2---:R-:W-:-:S07]  /*10b80*/  FMUL.FTZ R46, R2, R30 ;  /* 0x0000001e022e7220 */ /* 0x004fce0000410000 */
[----:B------:R1:W-:Y:S01]  /*10b90*/  MUFU.TANH R108, R51 ;  /* 0x00000033006c7308 */ /* 0x0003e20000002400 */
[----:B----4-:R-:W-:Y:S01]  /*10ba0*/  FSEL R47, R102, -INF , P3 ;  /* 0xff800000662f7808 */ /* 0x010fe20001800000 */
[----:B------:R-:W-:Y:S01]  /*10bb0*/  FMUL.FTZ R102, R2, R28 ;  /* 0x0000001c02667220 */ /* 0x000fe20000410000 */
[----:B------:R-:W-:-:S04]  /*10bc0*/  ISETP.GT.AND P3, PT, R70, 0x60, PT ;  /* 0x000000604600780c */ /* 0x000fc80003f64270 */
[----:B0-----:R-:W-:Y:S01]  /*10bd0*/  FSEL R27, R90, -INF , P3 ;  /* 0xff8000005a1b7808 */ /* 0x001fe20001800000 */
[----:B------:R0:W2:Y:S01]  /*10be0*/  MUFU.TANH R82, R50 ;  /* 0x0000003200527308 */ /* 0x0000a20000002400 */
[----:B-1----:R-:W-:Y:S02]  /*10bf0*/  FMNMX.FTZ R51, R47, R68, !PT ;  /* 0x000000442f337209 */ /* 0x002fe40007810000 */
[----:B------:R-:W-:Y:S02]  /*10c00*/  ISETP.GT.AND P3, PT, R70, 0x68, PT ;  /* 0x000000684600780c */ /* 0x000fe40003f64270 */
[----:B------:R-:W-:Y:S01]  /*10c10*/  FMNMX.FTZ R30, R42, R51, !PT ;  /* 0x000000332a1e7209 */ /* 0x000fe20007810000 */
[C---:B------:R-:W-:Y:S02]  /*10c20*/  FMUL.FTZ R51, R2.reuse, R34 ;  /* 0x0000002202337220 */ /* 0x040fe40000410000 */
[----:B------:R1:W-:Y:S01]  /*10c30*/  MUFU.TANH R94, R26 ;  /* 0x0000001a005e7308 */ /* 0x0003e20000002400 */
[----:B0-----:R-:W-:Y:S01]  /*10c40*/  FMUL.FTZ R50, R2, R31 ;  /* 0x0000001f02327220 */ /* 0x001fe20000410000 */
[----:B-----5:R-:W-:-:S02]  /*10c50*/  FSEL R31, R96, -INF , P3 ;  /* 0xff800000601f7808 */ /* 0x020fc40001800000 */
[----:B------:R-:W-:-:S04]  /*10c60*/  ISETP.GT.AND P3, PT, R70, 0x70, PT ;  /* 0x000000704600780c */ /* 0x000fc80003f64270 */
[----:B------:R0:W-:Y:S01]  /*10c70*/  MUFU.TANH R98, R43 ;  /* 0x0000002b00627308 */ /* 0x0001e20000002400 */
[----:B-1----:R-:W-:Y:S02]  /*10c80*/  FSEL R26, R92, -INF , P2 ;  /* 0xff8000005c1a7808 */ /* 0x002fe40001000000 */
[----:B------:R-:W-:Y:S02]  /*10c90*/  ISETP.GT.AND P2, PT, R70, 0x69, PT ;  /* 0x000000694600780c */ /* 0x000fe40003f44270 */
[----:B--2---:R-:W-:Y:S01]  /*10ca0*/  FSEL R34, R82, -INF , P3 ;  /* 0xff80000052227808 */ /* 0x004fe20001800000 */
[----:B------:R-:W-:Y:S01]  /*10cb0*/  FMUL.FTZ R82, R2, R39 ;  /* 0x0000002702527220 */ /* 0x000fe20000410000 */
[----:B------:R-:W-:Y:S01]  /*10cc0*/  ISETP.GT.AND P3, PT, R70, 0x78, PT ;  /* 0x000000784600780c */ /* 0x000fe20003f64270 */
[----:B------:R1:W-:Y:S01]  /*10cd0*/  MUFU.TANH R86, R54 ;  /* 0x0000003600567308 */ /* 0x0003e20000002400 */
[----:B0-----:R-:W-:Y:S02]  /*10ce0*/  FMNMX.FTZ R43, R27, R30, !PT ;  /* 0x0000001e1b2b7209 */ /* 0x001fe40007810000 */
[----:B------:R-:W-:Y:S01]  /*10cf0*/  FSEL R30, R106, -INF , P2 ;  /* 0xff8000006a1e7808 */ /* 0x000fe20001000000 */
[----:B------:R-:W-:Y:S01]  /*10d00*/  FMUL.FTZ R106, R2, R32 ;  /* 0x00000020026a7220 */ /* 0x000fe20000410000 */
[----:B------:R-:W-:-:S03]  /*10d10*/  ISETP.GT.AND P2, PT, R70, 0x71, PT ;  /* 0x000000714600780c */ /* 0x000fc60003f44270 */
[----:B------:R0:W2:Y:S01]  /*10d20*/  MUFU.TANH R84, R55 ;  /* 0x0000003700547308 */ /* 0x0000a20000002400 */
[----:B-1----:R-:W-:-:S04]  /*10d30*/  FMNMX.FTZ R54, R26, R43, !PT ;  /* 0x0000002b1a367209 */ /* 0x002fc80007810000 */
[----:B------:R-:W-:Y:S01]  /*10d40*/  FMNMX.FTZ R43, R31, R54, !PT ;  /* 0x000000361f2b7209 */ /* 0x000fe20007810000 */
[----:B------:R-:W-:Y:S02]  /*10d50*/  FMUL.FTZ R54, R2, R35 ;  /* 0x0000002302367220 */ /* 0x000fe40000410000 */
[----:B------:R1:W-:Y:S01]  /*10d60*/  MUFU.TANH R92, R50 ;  /* 0x00000032005c7308 */ /* 0x0003e20000002400 */
[----:B0-----:R-:W-:Y:S02]  /*10d70*/  FMNMX.FTZ R55, R30, R43, !PT ;  /* 0x0000002b1e377209 */ /* 0x001fe40007810000 */
[----:B------:R-:W-:Y:S01]  /*10d80*/  FSEL R43, R108, -INF , P2 ;  /* 0xff8000006c2b7808 */ /* 0x000fe20001000000 */
[----:B------:R-:W-:Y:S01]  /*10d90*/  FMUL.FTZ R108, R2, R37 ;  /* 0x00000025026c7220 */ /* 0x000fe20000410000 */
[----:B------:R-:W-:-:S03]  /*10da0*/  ISETP.GT.AND P2, PT, R70, 0x79, PT ;  /* 0x000000794600780c */ /* 0x000fc60003f44270 */
[----:B------:R0:W3:Y:S01]  /*10db0*/  MUFU.TANH R90, R46 ;  /* 0x0000002e005a7308 */ /* 0x0000e20000002400 */
[----:B-1----:R-:W-:Y:S02]  /*10dc0*/  FMNMX.FTZ R50, R34, R55, !PT ;  /* 0x0000003722327209 */ /* 0x002fe40007810000 */
[----:B--2---:R-:W-:Y:S02]  /*10dd0*/  FSEL R35, R84, -INF , P2 ;  /* 0xff80000054237808 */ /* 0x004fe40001000000 */
[----:B------:R-:W-:Y:S02]  /*10de0*/  FMNMX.FTZ R55, R43, R50, !PT ;  /* 0x000000322b377209 */ /* 0x000fe40007810000 */
[----:B------:R-:W-:Y:S01]  /*10df0*/  ISETP.GT.AND P2, PT, R70, 0x81, PT ;  /* 0x000000814600780c */ /* 0x000fe20003f44270 */
[----:B------:R1:W2:Y:S01]  /*10e00*/  MUFU.TANH R96, R51 ;  /* 0x0000003300607308 */ /* 0x0002a20000002400 */
[----:B0-----:R-:W-:Y:S02]  /*10e10*/  FSEL R46, R86, -INF , P3 ;  /* 0xff800000562e7808 */ /* 0x001fe40001800000 */
[----:B------:R-:W-:-:S02]  /*10e20*/  ISETP.GT.AND P3, PT, R70, 0x80, PT ;  /* 0x000000804600780c */ /* 0x000fc40003f64270 */
[----:B------:R-:W-:Y:S01]  /*10e30*/  FMNMX.FTZ R68, R46, R55, !PT ;  /* 0x000000372e447209 */ /* 0x000fe20007810000 */
[----:B------:R-:W-:Y:S01]  /*10e40*/  FMUL.FTZ R55, R2, R38 ;  /* 0x0000002602377220 */ /* 0x000fe20000410000 */
[----:B------:R-:W-:Y:S01]  /*10e50*/  FSEL R50, R94, -INF , P3 ;  /* 0xff8000005e327808 */ /* 0x000fe20001800000 */
[----:B------:R0:W4:Y:S01]  /*10e60*/  MUFU.TANH R86, R54 ;  /* 0x0000003600567308 */ /* 0x0001220000002400 */
[----:B-1----:R-:W-:Y:S02]  /*10e70*/  FMNMX.FTZ R51, R35, R68, !PT ;  /* 0x0000004423337209 */ /* 0x002fe40007810000 */
[----:B------:R-:W-:Y:S02]  /*10e80*/  ISETP.GT.AND P3, PT, R70, 0x88, PT ;  /* 0x000000884600780c */ /* 0x000fe40003f64270 */
[----:B------:R-:W-:Y:S01]  /*10e90*/  FSEL R38, R98, -INF , P2 ;  /* 0xff80000062267808 */ /* 0x000fe20001000000 */
[----:B------:R-:W-:Y:S01]  /*10ea0*/  FMUL.FTZ R98, R2, R24 ;  /* 0x0000001802627220 */ /* 0x000fe20000410000 */
[----:B------:R-:W-:Y:S01]  /*10eb0*/  FMNMX.FTZ R119, R50, R51, !PT ;  /* 0x0000003332777209 */ /* 0x000fe20007810000 */
[----:B------:R1:W5:Y:S01]  /*10ec0*/  MUFU.TANH R94, R55 ;  /* 0x00000037005e7308 */ /* 0x0003620000002400 */
[----:B------:R-:W-:-:S02]  /*10ed0*/  ISETP.GT.AND P2, PT, R70, 0x89, PT ;  /* 0x000000894600780c */ /* 0x000fc40003f44270 */
[----:B---3--:R-:W-:Y:S02]  /*10ee0*/  FSEL R51, R90, -INF , P3 ;  /* 0xff8000005a337808 */ /* 0x008fe40001800000 */
[----:B------:R-:W-:Y:S02]  /*10ef0*/  FMNMX.FTZ R68, R38, R119, !PT ;  /* 0x0000007726447209 */ /* 0x000fe40007810000 */
[----:B------:R-:W-:Y:S01]  /*10f00*/  ISETP.GT.AND P3, PT, R70, 0x90, PT ;  /* 0x000000904600780c */ /* 0x000fe20003f64270 */
[----:B------:R3:W3:Y:S01]  /*10f10*/  MUFU.TANH R90, R82 ;  /* 0x00000052005a7308 */ /* 0x0006e20000002400 */
[----:B0-----:R-:W-:Y:S01]  /*10f20*/  FSEL R54, R92, -INF , P2 ;  /* 0xff8000005c367808 */ /* 0x001fe20001000000 */
[C---:B------:R-:W-:Y:S01]  /*10f30*/  FMUL.FTZ R92, R2.reuse, R53 ;  /* 0x00000035025c7220 */ /* 0x040fe20000410000 */
[----:B-1----:R-:W-:Y:S01]  /*10f40*/  FMNMX.FTZ R55, R51, R68, !PT ;  /* 0x0000004433377209 */ /* 0x002fe20007810000 */
[----:B------:R-:W-:Y:S01]  /*10f50*/  FMUL.FTZ R68, R2, R44 ;  /* 0x0000002c02447220 */ /* 0x000fe20000410000 */
[----:B------:R-:W-:-:S02]  /*10f60*/  ISETP.GT.AND P2, PT, R70, 0x91, PT ;  /* 0x000000914600780c */ /* 0x000fc40003f44270 */
[----:B--2---:R-:W-:Y:S01]  /*10f70*/  FSEL R39, R96, -INF , P3 ;  /* 0xff80000060277808 */ /* 0x004fe20001800000 */
[----:B------:R-:W-:Y:S01]  /*10f80*/  FMUL.FTZ R96, R2, R25 ;  /* 0x0000001902607220 */ /* 0x000fe20000410000 */
[----:B------:R-:W-:Y:S01]  /*10f90*/  FMNMX.FTZ R84, R54, R55, !PT ;  /* 0x0000003736547209 */ /* 0x000fe20007810000 */
[----:B------:R-:W-:Y:S01]  /*10fa0*/  IMAD.U32 R25, RZ, RZ, UR60 ;  /* 0x0000003cff197e24 */ /* 0x000fe2000f8e00ff */
[----:B------:R-:W-:Y:S01]  /*10fb0*/  ISETP.GT.AND P3, PT, R70, 0x98, PT ;  /* 0x000000984600780c */ /* 0x000fe20003f64270 */
[----:B------:R-:W0:Y:S01]  /*10fc0*/  MUFU.TANH R3, R3 ;  /* 0x0000000300037308 */ /* 0x000e220000002400 */
[----:B----4-:R-:W-:Y:S02]  /*10fd0*/  FSEL R44, R86, -INF , P2 ;  /* 0xff800000562c7808 */ /* 0x010fe40001000000 */
[----:B------:R-:W-:Y:S02]  /*10fe0*/  FMNMX.FTZ R55, R39, R84, !PT ;  /* 0x0000005427377209 */ /* 0x000fe40007810000 */
[----:B------:R-:W-:Y:S01]  /*10ff0*/  ISETP.GT.AND P2, PT, R70, 0x99, PT ;  /* 0x000000994600780c */ /* 0x000fe20003f44270 */
[----:B------:R-:W-:Y:S01]  /*11000*/  FMUL.FTZ R70, R2, R45 ;  /* 0x0000002d02467220 */ /* 0x000fe20000410000 */
[----:B-----5:R-:W-:Y:S01]  /*11010*/  FSEL R45, R94, -INF , P3 ;  /* 0xff8000005e2d7808 */ /* 0x020fe20001800000 */
[----:B------:R-:W1:Y:S01]  /*11020*/  MUFU.TANH R13, R13 ;  /* 0x0000000d000d7308 */ /* 0x000e620000002400 */
[----:B---3--:R-:W-:Y:S01]  /*11030*/  FMNMX.FTZ R82, R44, R55, !PT ;  /* 0x000000372c527209 */ /* 0x008fe20007810000 */
[----:B------:R-:W-:Y:S01]  /*11040*/  FMUL.FTZ R94, R2, R52 ;  /* 0x00000034025e7220 */ /* 0x000fe20000410000 */
[----:B------:R-:W-:-:S02]  /*11050*/  FSEL R55, R90, -INF , P2 ;  /* 0xff8000005a377808 */ /* 0x000fc40001000000 */
[----:B------:R-:W-:Y:S01]  /*11060*/  FMNMX.FTZ R84, R45, R82, !PT ;  /* 0x000000522d547209 */ /* 0x000fe20007810000 */
[C---:B------:R-:W-:Y:S02]  /*11070*/  FMUL.FTZ R82, R2.reuse, R48 ;  /* 0x0000003002527220 */ /* 0x040fe40000410000 */
[----:B------:R-:W2:Y:S01]  /*11080*/  MUFU.TANH R15, R15 ;  /* 0x0000000f000f7308 */ /* 0x000ea20000002400 */
[----:B------:R-:W-:Y:S01]  /*11090*/  FMNMX.FTZ R48, R55, R84, !PT ;  /* 0x0000005437307209 */ /* 0x000fe20007810000 */
[----:B------:R-:W-:-:S04]  /*110a0*/  FMUL.FTZ R84, R2, R49 ;  /* 0x0000003102547220 */ /* 0x000fc80000410000 */
[----:B------:R-:W3:Y:S02]  /*110b0*/  SHFL.BFLY PT, R119, R48, 0x2, 0x1f ;  /* 0x0c401f0030777f89 */ /* 0x000ee400000e0000 */
[----:B------:R-:W4:Y:S08]  /*110c0*/  MUFU.TANH R14, R14 ;  /* 0x0000000e000e7308 */ /* 0x000f300000002400 */
[----:B------:R-:W5:Y:S08]  /*110d0*/  MUFU.TANH R20, R20 ;  /* 0x0000001400147308 */ /* 0x000f700000002400 */
[----:B------:R-:W5:Y:S01]  /*110e0*/  MUFU.TANH R21, R21 ;  /* 0x0000001500157308 */ /* 0x000f620000002400 */
[----:B---3--:R-:W-:-:S07]  /*110f0*/  FMNMX.FTZ R119, R48, R119, !PT ;  /* 0x0000007730777209 */ /* 0x008fce0007810000 */
[----:B------:R-:W3:Y:S01]  /*11100*/  MUFU.TANH R89, R89 ;  /* 0x0000005900597308 */ /* 0x000ee20000002400 */
[----:B------:R-:W0:Y:S07]  /*11110*/  SHFL.BFLY PT, R90, R119, 0x1, 0x1f ;  /* 0x0c201f00775a7f89 */ /* 0x000e2e00000e0000 */
[----:B------:R-:W3:Y:S08]  /*11120*/  MUFU.TANH R88, R88 ;  /* 0x0000005800587308 */ /* 0x000ef00000002400 */
[----:B------:R-:W3:Y:S08]  /*11130*/  MUFU.TANH R72, R72 ;  /* 0x0000004800487308 */ /* 0x000ef00000002400 */
[----:B------:R-:W3:Y:S01]  /*11140*/  MUFU.TANH R73, R73 ;  /* 0x0000004900497308 */ /* 0x000ee20000002400 */
[----:B0-----:R-:W-:-:S04]  /*11150*/  FMNMX.FTZ R90, R119, R90, !PT ;  /* 0x0000005a775a7209 */ /* 0x001fc80007810000 */
[C---:B------:R-:W-:Y:S01]  /*11160*/  FSETP.NEU.FTZ.AND P2, PT, R90.reuse, -INF , PT ;  /* 0xff8000005a00780b */ /* 0x040fe20003f5d000 */
[----:B------:R-:W-:-:S02]  /*11170*/  FFMA.FTZ R24, R90, R25, -8 ;  /* 0xc10000005a187423 */ /* 0x000fc40000010019 */
[----:B------:R-:W0:Y:S03]  /*11180*/  MUFU.TANH R74, R74 ;  /* 0x0000004a004a7308 */ /* 0x000e260000002400 */
[----:B------:R-:W-:-:S05]  /*11190*/  FSEL R24, R24, RZ, P2 ;  /* 0x000000ff18187208 */ /* 0x000fca0001000000 */
[----:B------:R-:W0:Y:S01]  /*111a0*/  MUFU.TANH R75, R75 ;  /* 0x0000004b004b7308 */ /* 0x000e220000002400 */
        /* <DEDUP_REMOVED lines=11> */
[----:B------:R-:W-:Y:S01]  /*11260*/  FSEL R37, R3, -INF , P2 ;  /* 0xff80000003257808 */ /* 0x000fe20001000000 */
[--C-:B------:R-:W-:Y:S01]  /*11270*/  FFMA.FTZ R33, R117, UR60, -R24.reuse ;  /* 0x0000003c75217c23 */ /* 0x100fe20008010818 */
[----:B-1----:R-:W-:Y:S01]  /*11280*/  FSEL R66, R13, -INF , P3 ;  /* 0xff8000000d427808 */ /* 0x002fe20001800000 */
[--C-:B------:R-:W-:Y:S01]  /*11290*/  FFMA.FTZ R36, R113, UR60, -R24.reuse ;  /* 0x0000003c71247c23 */ /* 0x100fe20008010818 */
[----:B------:R-:W-:Y:S01]  /*112a0*/  ISETP.GT.AND P2, PT, R107, 0x9, PT ;  /* 0x000000096b00780c */ /* 0x000fe20003f44270 */
[----:B------:R-:W1:Y:S01]  /*112b0*/  MUFU.TANH R77, R77 ;  /* 0x0000004d004d7308 */ /* 0x000e620000002400 */
[----:B--2---:R-:W-:Y:S01]  /*112c0*/  FSEL R53, R15, -INF , P4 ;  /* 0xff8000000f357808 */ /* 0x004fe20002000000 */
[--C-:B------:R-:W-:Y:S01]  /*112d0*/  FFMA.FTZ R3, R105, UR60, -R24.reuse ;  /* 0x0000003c69037c23 */ /* 0x100fe20008010818 */
[----:B------:R-:W-:Y:S01]  /*112e0*/  FMNMX.FTZ R48, R37, R66, !PT ;  /* 0x0000004225307209 */ /* 0x000fe20007810000 */
[--C-:B------:R-:W-:Y:S01]  /*112f0*/  FFMA.FTZ R67, R67, UR60, -R24.reuse ;  /* 0x0000003c43437c23 */ /* 0x100fe20008010818 */
[----:B------:R-:W-:Y:S01]  /*11300*/  ISETP.GT.AND P3, PT, R107, 0x10, PT ;  /* 0x000000106b00780c */ /* 0x000fe20003f64270 */
[--C-:B------:R-:W-:Y:S01]  /*11310*/  FFMA.FTZ R65, R65, UR60, -R24.reuse ;  /* 0x0000003c41417c23 */ /* 0x100fe20008010818 */
[----:B----4-:R-:W-:Y:S01]  /*11320*/  FSEL R49, R14, -INF , P2 ;  /* 0xff8000000e317808 */ /* 0x010fe20001000000 */
[----:B------:R-:W2:Y:S01]  /*11330*/  MUFU.TANH R79, R79 ;  /* 0x0000004f004f7308 */ /* 0x000ea20000002400 */
[----:B------:R-:W-:Y:S01]  /*11340*/  FMNMX.FTZ R48, R53, R48, !PT ;  /* 0x0000003035307209 */ /* 0x000fe20007810000 */
[--C-:B------:R-:W-:Y:S01]  /*11350*/  FFMA.FTZ R47, R47, UR60, -R24.reuse ;  /* 0x0000003c2f2f7c23 */ /* 0x100fe20008010818 */
[----:B------:R-:W-:Y:S01]  /*11360*/  ISETP.GT.AND P2, PT, R107, 0x11, PT ;  /* 0x000000116b00780c */ /* 0x000fe20003f44270 */
[--C-:B------:R-:W-:Y:S01]  /*11370*/  FFMA.FTZ R42, R42, UR60, -R24.reuse ;  /* 0x0000003c2a2a7c23 */ /* 0x100fe20008010818 */
[----:B-----5:R-:W-:Y:S01]  /*11380*/  FSEL R86, R20, -INF , P3 ;  /* 0xff80000014567808 */ /* 0x020fe20001800000 */
[--C-:B------:R-:W-:Y:S01]  /*11390*/  FFMA.FTZ R20, R103, UR60, -R24.reuse ;  /* 0x0000003c67147c23 */ /* 0x100fe20008010818 */
[----:B------:R-:W-:Y:S01]  /*113a0*/  FMNMX.FTZ R13, R49, R48, !PT ;  /* 0x00000030310d7209 */ /* 0x000fe20007810000 */
[----:B------:R-:W4:Y:S01]  /*113b0*/  MUFU.TANH R78, R78 ;  /* 0x0000004e004e7308 */ /* 0x000f220000002400 */
[----:B------:R-:W-:Y:S01]  /*113c0*/  ISETP.GT.AND P3, PT, R107, 0x18, PT ;  /* 0x000000186b00780c */ /* 0x000fe20003f64270 */
[--C-:B------:R-:W-:Y:S01]  /*113d0*/  FFMA.FTZ R48, R99, UR60, -R24.reuse ;  /* 0x0000003c63307c23 */ /* 0x100fe20008010818 */
[----:B------:R-:W-:Y:S01]  /*113e0*/  FSEL R87, R21, -INF , P2 ;  /* 0xff80000015577808 */ /* 0x000fe20001000000 */
[--C-:B------:R-:W-:Y:S01]  /*113f0*/  FFMA.FTZ R21, R97, UR60, -R24.reuse ;  /* 0x0000003c61157c23 */ /* 0x100fe20008010818 */
[----:B------:R-:W-:Y:S01]  /*11400*/  FMNMX.FTZ R14, R86, R13, !PT ;  /* 0x0000000d560e7209 */ /* 0x000fe20007810000 */
[--C-:B------:R-:W-:Y:S01]  /*11410*/  FFMA.FTZ R13, R101, UR60, -R24.reuse ;  /* 0x0000003c650d7c23 */ /* 0x100fe20008010818 */
[----:B------:R-:W-:Y:S01]  /*11420*/  ISETP.GT.AND P2, PT, R107, 0x19, PT ;  /* 0x000000196b00780c */ /* 0x000fe20003f44270 */
[----:B------:R-:W5:Y:S01]  /*11430*/  MUFU.TANH R80, R80 ;  /* 0x0000005000507308 */ /* 0x000f620000002400 */
        /* <DEDUP_REMOVED lines=11> */
[--C-:B------:R-:W-:Y:S01]  /*114f0*/  FFMA.FTZ R35, R35, UR60, -R24.reuse ;  /* 0x0000003c23237c23 */ /* 0x100fe20008010818 */
[----:B------:R-:W-:Y:S01]  /*11500*/  FSEL R72, R72, -INF , P3 ;  /* 0xff80000048487808 */ /* 0x000fe20001800000 */
[--C-:B------:R-:W-:Y:S01]  /*11510*/  FFMA.FTZ R39, R39, UR60, -R24.reuse ;  /* 0x0000003c27277c23 */ /* 0x100fe20008010818 */
[----:B------:R-:W-:Y:S01]  /*11520*/  FMNMX.FTZ R15, R88, R15, !PT ;  /* 0x0000000f580f7209 */ /* 0x000fe20007810000 */
[----:B------:R-:W3:Y:S01]  /*11530*/  MUFU.TANH R57, R57 ;  /* 0x0000003900397308 */ /* 0x000ee20000002400 */
[----:B------:R-:W-:Y:S01]  /*11540*/  ISETP.GT.AND P3, PT, R107, 0x28, PT ;  /* 0x000000286b00780c */ /* 0x000fe20003f64270 */
[--C-:B------:R-:W-:Y:S01]  /*11550*/  FFMA.FTZ R44, R44, UR60, -R24.reuse ;  /* 0x0000003c2c2c7c23 */ /* 0x100fe20008010818 */
[----:B------:R-:W-:Y:S01]  /*11560*/  FSEL R73, R73, -INF , P2 ;  /* 0xff80000049497808 */ /* 0x000fe20001000000 */
[----:B------:R-:W-:Y:S01]  /*11570*/  FFMA.FTZ R45, R45, UR60, -R24 ;  /* 0x0000003c2d2d7c23 */ /* 0x000fe20008010818 */
[----:B------:R-:W-:-:S02]  /*11580*/  FMNMX.FTZ R14, R72, R15, !PT ;  /* 0x0000000f480e7209 */ /* 0x000fc40007810000 */
[----:B------:R-:W-:Y:S01]  /*11590*/  ISETP.GT.AND P2, PT, R107, 0x29, PT ;  /* 0x000000296b00780c */ /* 0x000fe20003f44270 */
[----:B------:R-:W3:Y:S01]  /*115a0*/  MUFU.TANH R58, R58 ;  /* 0x0000003a003a7308 */ /* 0x000ee20000002400 */
[----:B0-----:R-:W-:Y:S02]  /*115b0*/  FSEL R74, R74, -INF , P3 ;  /* 0xff8000004a4a7808 */ /* 0x001fe40001800000 */
[----:B------:R-:W-:Y:S02]  /*115c0*/  FMNMX.FTZ R15, R73, R14, !PT ;  /* 0x0000000e490f7209 */ /* 0x000fe40007810000 */
[----:B------:R-:W-:Y:S02]  /*115d0*/  ISETP.GT.AND P3, PT, R107, 0x30, PT ;  /* 0x000000306b00780c */ /* 0x000fe40003f64270 */
[----:B------:R-:W-:Y:S01]  /*115e0*/  FSEL R75, R75, -INF , P2 ;  /* 0xff8000004b4b7808 */ /* 0x000fe20001000000 */
[----:B------:R-:W0:Y:S01]  /*115f0*/  MUFU.TANH R59, R59 ;  /* 0x0000003b003b7308 */ /* 0x000e220000002400 */
[----:B------:R-:W-:-:S02]  /*11600*/  FMNMX.FTZ R14, R74, R15, !PT ;  /* 0x0000000f4a0e7209 */ /* 0x000fc40007810000 */
[----:B------:R-:W-:Y:S02]  /*11610*/  ISETP.GT.AND P2, PT, R107, 0x31, PT ;  /* 0x000000316b00780c */ /* 0x000fe40003f44270 */
[----:B------:R-:W-:Y:S02]  /*11620*/  FSEL R76, R76, -INF , P3 ;  /* 0xff8000004c4c7808 */ /* 0x000fe40001800000 */
[----:B------:R-:W-:Y:S01]  /*11630*/  FMNMX.FTZ R15, R75, R14, !PT ;  /* 0x0000000e4b0f7209 */ /* 0x000fe20007810000 */
[----:B------:R-:W0:Y:S01]  /*11640*/  MUFU.TANH R60, R60 ;  /* 0x0000003c003c7308 */ /* 0x000e220000002400 */
[----:B------:R-:W-:Y:S02]  /*11650*/  ISETP.GT.AND P3, PT, R107, 0x38, PT ;  /* 0x000000386b00780c */ /* 0x000fe40003f64270 */
[----:B-1----:R-:W-:Y:S02]  /*11660*/  FSEL R77, R77, -INF , P2 ;  /* 0xff8000004d4d7808 */ /* 0x002fe40001000000 */
[----:B------:R-:W-:Y:S01]  /*11670*/  FMNMX.FTZ R14, R76, R15, !PT ;  /* 0x0000000f4c0e7209 */ /* 0x000fe20007810000 */
[----:B------:R-:W-:Y:S01]  /*11680*/  FFMA.FTZ R15, R93, UR60, -R24 ;  /* 0x0000003c5d0f7c23 */ /* 0x000fe20008010818 */
[----:B------:R-:W-:Y:S01]  /*11690*/  ISETP.GT.AND P2, PT, R107, 0x39, PT ;  /* 0x000000396b00780c */ /* 0x000fe20003f44270 */
[----:B------:R-:W1:Y:S01]  /*116a0*/  MUFU.TANH R62, R62 ;  /* 0x0000003e003e7308 */ /* 0x000e620000002400 */
        /* <DEDUP_REMOVED lines=10> */
[----:B------:R-:W-:Y:S02]  /*11750*/  ISETP.GT.AND P3, PT, R107, 0x48, PT ;  /* 0x000000486b00780c */ /* 0x000fe40003f64270 */
[----:B---3--:R-:W-:Y:S01]  /*11760*/  FSEL R93, R56, -INF , P2 ;  /* 0xff800000385d7808 */ /* 0x008fe20001000000 */
[----:B------:R-:W-:-:S01]  /*11770*/  FFMA.FTZ R56, R85, UR60, -R24 ;  /* 0x0000003c55387c23 */ /* 0x000fc20008010818 */
[----:B------:R-:W-:Y:S02]  /*11780*/  FMNMX.FTZ R14, R80, R95, !PT ;  /* 0x0000005f500e7209 */ /* 0x000fe40007810000 */
[----:B------:R-:W-:Y:S01]  /*11790*/  ISETP.GT.AND P2, PT, R107, 0x49, PT ;  /* 0x000000496b00780c */ /* 0x000fe20003f44270 */
[----:B------:R-:W3:Y:S01]  /*117a0*/  MUFU.TANH R41, R41 ;  /* 0x0000002900297308 */ /* 0x000ee20000002400 */
[----:B------:R-:W-:-:S02]  /*117b0*/  FSEL R91, R57, -INF , P3 ;  /* 0xff800000395b7808 */ /* 0x000fc40001800000 */
[----:B------:R-:W-:Y:S02]  /*117c0*/  FMNMX.FTZ R14, R93, R14, !PT ;  /* 0x0000000e5d0e7209 */ /* 0x000fe40007810000 */
[----:B------:R-:W-:Y:S02]  /*117d0*/  ISETP.GT.AND P3, PT, R107, 0x50, PT ;  /* 0x000000506b00780c */ /* 0x000fe40003f64270 */
[----:B------:R-:W-:Y:S01]  /*117e0*/  FSEL R58, R58, -INF , P2 ;  /* 0xff8000003a3a7808 */ /* 0x000fe20001000000 */
[----:B------:R-:W5:Y:S01]  /*117f0*/  MUFU.TANH R68, R68 ;  /* 0x0000004400447308 */ /* 0x000f620000002400 */
[----:B------:R-:W-:Y:S02]  /*11800*/  FMNMX.FTZ R57, R91, R14, !PT ;  /* 0x0000000e5b397209 */ /* 0x000fe40007810000 */
[----:B------:R-:W-:Y:S02]  /*11810*/  ISETP.GT.AND P2, PT, R107, 0x51, PT ;  /* 0x000000516b00780c */ /* 0x000fe40003f44270 */
[----:B0-----:R-:W-:-:S02]  /*11820*/  FSEL R59, R59, -INF , P3 ;  /* 0xff8000003b3b7808 */ /* 0x001fc40001800000 */
[----:B------:R-:W-:Y:S01]  /*11830*/  FMNMX.FTZ R14, R58, R57, !PT ;  /* 0x000000393a0e7209 */ /* 0x000fe20007810000 */
[----:B------:R-:W-:-:S01]  /*11840*/  FFMA.FTZ R57, R83, UR60, -R24 ;  /* 0x0000003c53397c23 */ /* 0x000fc20008010818 */
[----:B------:R-:W-:Y:S01]  /*11850*/  ISETP.GT.AND P3, PT, R107, 0x58, PT ;  /* 0x000000586b00780c */ /* 0x000fe20003f64270 */
[----:B------:R-:W0:Y:S01]  /*11860*/  MUFU.TANH R70, R70 ;  /* 0x0000004600467308 */ /* 0x000e220000002400 */
[----:B------:R-:W-:Y:S01]  /*11870*/  FSEL R85, R60, -INF , P2 ;  /* 0xff8000003c557808 */ /* 0x000fe20001000000 */
[----:B------:R-:W-:Y:S01]  /*11880*/  FFMA.FTZ R60, R81, UR60, -R24 ;  /* 0x0000003c513c7c23 */ /* 0x000fe20008010818 */
[----:B------:R-:W-:Y:S02]  /*11890*/  FMNMX.FTZ R14, R59, R14, !PT ;  /* 0x0000000e3b0e7209 */ /* 0x000fe40007810000 */
[----:B------:R-:W-:Y:S02]  /*118a0*/  ISETP.GT.AND P2, PT, R107, 0x59, PT ;  /* 0x000000596b00780c */ /* 0x000fe40003f44270 */
[----:B-1----:R-:W-:Y:S01]  /*118b0*/  FSEL R62, R62, -INF , P3 ;  /* 0xff8000003e3e7808 */ /* 0x002fe20001800000 */
[----:B------:R-:W-:Y:S01]  /*118c0*/  MUFU.TANH R82, R82 ;  /* 0x0000005200527308 */ /* 0x000fe20000002400 */
[----:B------:R-:W-:-:S02]  /*118d0*/  FMNMX.FTZ R83, R85, R14, !PT ;  /* 0x0000000e55537209 */ /* 0x000fc40007810000 */
[----:B------:R-:W-:Y:S02]  /*118e0*/  ISETP.GT.AND P3, PT, R107, 0x60, PT ;  /* 0x000000606b00780c */ /* 0x000fe40003f64270 */
[----:B--2---:R-:W-:Y:S02]  /*118f0*/  FSEL R61, R61, -INF , P2 ;  /* 0xff8000003d3d7808 */ /* 0x004fe40001000000 */
[----:B------:R-:W-:Y:S01]  /*11900*/  FMNMX.FTZ R14, R62, R83, !PT ;  /* 0x000000533e0e7209 */ /* 0x000fe20007810000 */
[----:B------:R-:W1:Y:S01]  /*11910*/  MUFU.TANH R84, R84 ;  /* 0x0000005400547308 */ /* 0x000e620000002400 */
[----:B------:R-:W-:Y:S02]  /*11920*/  ISETP.GT.AND P2, PT, R107, 0x61, PT ;  /* 0x000000616b00780c */ /* 0x000fe40003f44270 */
[----:B----4-:R-:W-:Y:S02]  /*11930*/  FSEL R83, R40, -INF , P3 ;  /* 0xff80000028537808 */ /* 0x010fe40001800000 */
[----:B------:R-:W-:-:S02]  /*11940*/  FMNMX.FTZ R14, R61, R14, !PT ;  /* 0x0000000e3d0e7209 */ /* 0x000fc40007810000 */
[----:B------:R-:W-:Y:S01]  /*11950*/  ISETP.GT.AND P3, PT, R107, 0x68, PT ;  /* 0x000000686b00780c */ /* 0x000fe20003f64270 */
[----:B------:R-:W2:Y:S01]  /*11960*/  MUFU.TANH R94, R94 ;  /* 0x0000005e005e7308 */ /* 0x000ea20000002400 */
[----:B---3--:R-:W-:Y:S01]  /*11970*/  FSEL R81, R41, -INF , P2 ;  /* 0xff80000029517808 */ /* 0x008fe20001000000 */
[----:B------:R-:W-:Y:S01]  /*11980*/  FFMA.FTZ R41, R71, UR60, -R24 ;  /* 0x0000003c47297c23 */ /* 0x000fe20008010818 */
[----:B------:R-:W-:Y:S02]  /*11990*/  FMNMX.FTZ R14, R83, R14, !PT ;  /* 0x0000000e530e7209 */ /* 0x000fe40007810000 */
[----:B------:R-:W-:Y:S02]  /*119a0*/  ISETP.GT.AND P2, PT, R107, 0x69, PT ;  /* 0x000000696b00780c */ /* 0x000fe40003f44270 */
[----:B-----5:R-:W-:Y:S01]  /*119b0*/  FSEL R68, R68, -INF , P3 ;  /* 0xff80000044447808 */ /* 0x020fe20001800000 */
[----:B------:R-:W3:Y:S01]  /*119c0*/  MUFU.TANH R92, R92 ;  /* 0x0000005c005c7308 */ /* 0x000ee20000002400 */
[----:B------:R-:W-:-:S02]  /*119d0*/  FMNMX.FTZ R71, R81, R14, !PT ;  /* 0x0000000e51477209 */ /* 0x000fc40007810000 */
[C---:B------:R-:W-:Y:S02]  /*119e0*/  ISETP.GT.AND P3, PT, R107.reuse, 0x70, PT ;  /* 0x000000706b00780c */ /* 0x040fe40003f64270 */
[----:B0-----:R-:W-:Y:S02]  /*119f0*/  FSEL R70, R70, -INF , P2 ;  /* 0xff80000046467808 */ /* 0x001fe40001000000 */
[----:B------:R-:W-:Y:S01]  /*11a00*/  FMNMX.FTZ R71, R68, R71, !PT ;  /* 0x0000004744477209 */ /* 0x000fe20007810000 */
[----:B------:R0:W-:Y:S01]  /*11a10*/  MUFU.EX2 R40, R60 ;  /* 0x0000003c00287308 */ /* 0x0001e20000000800 */
[----:B------:R-:W-:Y:S02]  /*11a20*/  ISETP.GT.AND P2, PT, R107, 0x71, PT ;  /* 0x000000716b00780c */ /* 0x000fe40003f44270 */
[----:B------:R-:W-:Y:S02]  /*11a30*/  FMNMX.FTZ R14, R70, R71, !PT ;  /* 0x00000047460e7209 */ /* 0x000fe40007810000 */
[----:B-1----:R-:W-:-:S02]  /*11a40*/  FSEL R84, R84, -INF , P2 ;  /* 0xff80000054547808 */ /* 0x002fc40001000000 */
[----:B------:R-:W-:Y:S01]  /*11a50*/  ISETP.GT.AND P2, PT, R107, 0x79, PT ;  /* 0x000000796b00780c */ /* 0x000fe20003f44270 */
[----:B------:R-:W1:Y:S01]  /*11a60*/  MUFU.TANH R98, R98 ;  /* 0x0000006200627308 */ /* 0x000e620000002400 */
[----:B0-----:R-:W-:-:S01]  /*11a70*/  FFMA.FTZ R60, R69, UR60, -R24 ;  /* 0x0000003c453c7c23 */ /* 0x001fc20008010818 */
[----:B------:R-:W-:Y:S01]  /*11a80*/  FSEL R69, R82, -INF , P3 ;  /* 0xff80000052457808 */ /* 0x000fe20001800000 */
[----:B------:R-:W-:-:S01]  /*11a90*/  FFMA.FTZ R82, R63, UR60, -R24 ;  /* 0x0000003c3f527c23 */ /* 0x000fc20008010818 */
[----:B------:R-:W-:Y:S02]  /*11aa0*/  ISETP.GT.AND P3, PT, R107, 0x78, PT ;  /* 0x000000786b00780c */ /* 0x000fe40003f64270 */
[----:B------:R-:W-:Y:S02]  /*11ab0*/  FMNMX.FTZ R71, R69, R14, !PT ;  /* 0x0000000e45477209 */ /* 0x000fe40007810000 */
[----:B------:R-:W0:Y:S01]  /*11ac0*/  MUFU.TANH R96, R96 ;  /* 0x0000006000607308 */ /* 0x000e220000002400 */
[----:B--2---:R-:W-:-:S02]  /*11ad0*/  FSEL R94, R94, -INF , P3 ;  /* 0xff8000005e5e7808 */ /* 0x004fc40001800000 */
[----:B------:R-:W-:Y:S02]  /*11ae0*/  FMNMX.FTZ R71, R84, R71, !PT ;  /* 0x0000004754477209 */ /* 0x000fe40007810000 */
[C---:B------:R-:W-:Y:S02]  /*11af0*/  ISETP.GT.AND P3, PT, R107.reuse, 0x80, PT ;  /* 0x000000806b00780c */ /* 0x040fe40003f64270 */
[----:B---3--:R-:W-:Y:S01]  /*11b00*/  FSEL R92, R92, -INF , P2 ;  /* 0xff8000005c5c7808 */ /* 0x008fe20001000000 */
[----:B------:R-:W2:Y:S01]  /*11b10*/  MUFU.TANH R102, R102 ;  /* 0x0000006600667308 */ /* 0x000ea20000002400 */
[----:B------:R-:W-:Y:S02]  /*11b20*/  FMNMX.FTZ R71, R94, R71, !PT ;  /* 0x000000475e477209 */ /* 0x000fe40007810000 */
[----:B------:R-:W-:Y:S02]  /*11b30*/  ISETP.GT.AND P2, PT, R107, 0x81, PT ;  /* 0x000000816b00780c */ /* 0x000fe40003f44270 */
[----:B-1----:R-:W-:-:S02]  /*11b40*/  FSEL R98, R98, -INF , P3 ;  /* 0xff80000062627808 */ /* 0x002fc40001800000 */
[----:B------:R-:W-:Y:S01]  /*11b50*/  FMNMX.FTZ R71, R92, R71, !PT ;  /* 0x000000475c477209 */ /* 0x000fe20007810000 */
[----:B------:R-:W1:Y:S01]  /*11b60*/  MUFU.TANH R100, R100 ;  /* 0x0000006400647308 */ /* 0x000e620000002400 */
[C---:B------:R-:W-:Y:S02]  /*11b70*/  ISETP.GT.AND P3, PT, R107.reuse, 0x88, PT ;  /* 0x000000886b00780c */ /* 0x040fe40003f64270 */
[----:B0-----:R-:W-:Y:S02]  /*11b80*/  FSEL R96, R96, -INF , P2 ;  /* 0xff80000060607808 */ /* 0x001fe40001000000 */
[----:B------:R-:W-:Y:S02]  /*11b90*/  FMNMX.FTZ R71, R98, R71, !PT ;  /* 0x0000004762477209 */ /* 0x000fe40007810000 */
[----:B------:R-:W-:Y:S01]  /*11ba0*/  ISETP.GT.AND P2, PT, R107, 0x89, PT ;  /* 0x000000896b00780c */ /* 0x000fe20003f44270 */
[----:B------:R-:W0:Y:S01]  /*11bb0*/  MUFU.TANH R106, R106 ;  /* 0x0000006a006a7308 */ /* 0x000e220000002400 */
[----:B--2---:R-:W-:-:S02]  /*11bc0*/  FSEL R102, R102, -INF , P3 ;  /* 0xff80000066667808 */ /* 0x004fc40001800000 */
[----:B------:R-:W-:Y:S02]  /*11bd0*/  FMNMX.FTZ R71, R96, R71, !PT ;  /* 0x0000004760477209 */ /* 0x000fe40007810000 */
[C---:B------:R-:W-:Y:S02]  /*11be0*/  ISETP.GT.AND P3, PT, R107.reuse, 0x90, PT ;  /* 0x000000906b00780c */ /* 0x040fe40003f64270 */
[----:B------:R-:W-:Y:S01]  /*11bf0*/  FMNMX.FTZ R71, R102, R71, !PT ;  /* 0x0000004766477209 */ /* 0x000fe20007810000 */
[----:B------:R-:W2:Y:S01]  /*11c00*/  MUFU.TANH R104, R104 ;  /* 0x0000006800687308 */ /* 0x000ea20000002400 */
[----:B-1----:R-:W-:Y:S02]  /*11c10*/  FSEL R100, R100, -INF , P2 ;  /* 0xff80000064647808 */ /* 0x002fe40001000000 */
[----:B------:R-:W-:Y:S02]  /*11c20*/  ISETP.GT.AND P2, PT, R107, 0x91, PT ;  /* 0x000000916b00780c */ /* 0x000fe40003f44270 */
[----:B------:R-:W-:-:S03]  /*11c30*/  FMNMX.FTZ R71, R100, R71, !PT ;  /* 0x0000004764477209 */ /* 0x000fc60007810000 */
[----:B------:R-:W1:Y:S01]  /*11c40*/  MUFU.TANH R110, R110 ;  /* 0x0000006e006e7308 */ /* 0x000e620000002400 */
[----:B0-----:R-:W-:Y:S02]  /*11c50*/  FSEL R106, R106, -INF , P3 ;  /* 0xff8000006a6a7808 */ /* 0x001fe40001800000 */
[----:B------:R-:W-:Y:S02]  /*11c60*/  ISETP.GT.AND P3, PT, R107, 0x98, PT ;  /* 0x000000986b00780c */ /* 0x000fe40003f64270 */
[----:B------:R-:W-:-:S03]  /*11c70*/  FMNMX.FTZ R14, R106, R71, !PT ;  /* 0x000000476a0e7209 */ /* 0x000fc60007810000 */
[----:B------:R-:W0:Y:S01]  /*11c80*/  MUFU.TANH R108, R108 ;  /* 0x0000006c006c7308 */ /* 0x000e220000002400 */
[----:B--2---:R-:W-:Y:S01]  /*11c90*/  FSEL R63, R104, -INF , P2 ;  /* 0xff800000683f7808 */ /* 0x004fe20001000000 */
[--C-:B------:R-:W-:Y:S01]  /*11ca0*/  FFMA.FTZ R104, R30, UR60, -R24.reuse ;  /* 0x0000003c1e687c23 */ /* 0x100fe20008010818 */
[----:B------:R-:W-:Y:S01]  /*11cb0*/  ISETP.GT.AND P2, PT, R107, 0x99, PT ;  /* 0x000000996b00780c */ /* 0x000fe20003f44270 */
[--C-:B------:R-:W-:Y:S01]  /*11cc0*/  FFMA.FTZ R30, R34, UR60, -R24.reuse ;  /* 0x0000003c221e7c23 */ /* 0x100fe20008010818 */
[----:B------:R-:W-:Y:S01]  /*11cd0*/  FMNMX.FTZ R71, R63, R14, !PT ;  /* 0x0000000e3f477209 */ /* 0x000fe20007810000 */
[--C-:B------:R-:W-:Y:S01]  /*11ce0*/  FFMA.FTZ R34, R46, UR60, -R24.reuse ;  /* 0x0000003c2e227c23 */ /* 0x100fe20008010818 */
[----:B------:R-:W-:-:S01]  /*11cf0*/  FFMA.FTZ R46, R50, UR60, -R24 ;  /* 0x0000003c322e7c23 */ /* 0x000fc20008010818 */
[----:B------:R-:W-:Y:S01]  /*11d00*/  MUFU.EX2 R25, R25 ;  /* 0x0000001900197308 */ /* 0x000fe20000000800 */
[----:B-1----:R-:W-:-:S04]  /*11d10*/  FSEL R110, R110, -INF , P3 ;  /* 0xff8000006e6e7808 */ /* 0x002fc80001800000 */
[----:B------:R-:W-:-:S03]  /*11d20*/  FMNMX.FTZ R71, R110, R71, !PT ;  /* 0x000000476e477209 */ /* 0x000fc60007810000 */
[----:B------:R-:W-:Y:S01]  /*11d30*/  MUFU.EX2 R28, R28 ;  /* 0x0000001c001c7308 */ /* 0x000fe20000000800 */
[----:B0-----:R-:W-:-:S04]  /*11d40*/  FSEL R108, R108, -INF , P2 ;  /* 0xff8000006c6c7808 */ /* 0x001fc80001000000 */
[----:B------:R-:W-:-:S03]  /*11d50*/  FMNMX.FTZ R71, R108, R71, !PT ;  /* 0x000000476c477209 */ /* 0x000fc60007810000 */
[----:B------:R-:W-:Y:S02]  /*11d60*/  MUFU.EX2 R29, R29 ;  /* 0x0000001d001d7308 */ /* 0x000fe40000000800 */
[----:B------:R-:W0:Y:S06]  /*11d70*/  SHFL.BFLY PT, R14, R71, 0x2, 0x1f ;  /* 0x0c401f00470e7f89 */ /* 0x000e2c00000e0000 */
[----:B------:R-:W1:Y:S08]  /*11d80*/  MUFU.EX2 R32, R32 ;  /* 0x0000002000207308 */ /* 0x000e700000000800 */
[----:B------:R-:W-:Y:S08]  /*11d90*/  MUFU.EX2 R33, R33 ;  /* 0x0000002100217308 */ /* 0x000ff00000000800 */
[----:B------:R-:W-:Y:S01]  /*11da0*/  MUFU.EX2 R36, R36 ;  /* 0x0000002400247308 */ /* 0x000fe20000000800 */
[----:B-1----:R-:W-:-:S02]  /*11db0*/  F2FP.SATFINITE.E4M3.F32.PACK_AB_MERGE_C R185, R32, R29, RZ ;  /* 0x0000001d20b9723e */ /* 0x002fc400048070ff */
[----:B0-----:R-:W-:Y:S01]  /*11dc0*/  FMNMX.FTZ R95, R71, R14, !PT ;  /* 0x0000000e475f7209 */ /* 0x001fe20007810000 */
[----:B------:R-:W-:-:S01]  /*11dd0*/  FFMA.FTZ R71, R38, UR60, -R24 ;  /* 0x0000003c26477c23 */ /* 0x000fc20008010818 */
[--C-:B------:R-:W-:Y:S01]  /*11de0*/  FFMA.FTZ R38, R51, UR60, -R24.reuse ;  /* 0x0000003c33267c23 */ /* 0x100fe20008010818 */
[----:B------:R-:W-:-:S01]  /*11df0*/  FFMA.FTZ R51, R54, UR60, -R24 ;  /* 0x0000003c36337c23 */ /* 0x000fc20008010818 */
[----:B------:R-:W-:Y:S01]  /*11e00*/  FFMA.FTZ R24, R55, UR60, -R24 ;  /* 0x0000003c37187c23 */ /* 0x000fe20008010818 */
[----:B------:R-:W0:Y:S01]  /*11e10*/  SHFL.BFLY PT, R14, R95, 0x1, 0x1f ;  /* 0x0c201f005f0e7f89 */ /* 0x000e2200000e0000 */
[----:B------:R-:W-:Y:S01]  /*11e20*/  MUFU.EX2 R3, R3 ;  /* 0x0000000300037308 */ /* 0x000fe20000000800 */
[----:B------:R-:W-:-:S07]  /*11e30*/  F2FP.SATFINITE.E4M3.F32.PACK_AB_MERGE_C R185, R28, R25, R185 ;  /* 0x000000191cb9723e */ /* 0x000fce00048070b9 */
[----:B------:R-:W1:Y:S08]  /*11e40*/  MUFU.EX2 R20, R20 ;  /* 0x0000001400147308 */ /* 0x000e700000000800 */
[----:B------:R-:W-:Y:S01]  /*11e50*/  MUFU.EX2 R13, R13 ;  /* 0x0000000d000d7308 */ /* 0x000fe20000000800 */
[----:B0-----:R-:W-:Y:S01]  /*11e60*/  FMNMX.FTZ R14, R95, R14, !PT ;  /* 0x0000000e5f0e7209 */ /* 0x001fe20007810000 */
[----:B------:R-:W-:-:S06]  /*11e70*/  IMAD.U32 R95, RZ, RZ, UR60 ;  /* 0x0000003cff5f7e24 */ /* 0x000fcc000f8e00ff */
[----:B------:R-:W-:Y:S01]  /*11e80*/  MUFU.EX2 R48, R48 ;  /* 0x0000003000307308 */ /* 0x000fe20000000800 */
[----:B-1----:R-:W-:Y:S01]  /*11e90*/  F2FP.SATFINITE.E4M3.F32.PACK_AB_MERGE_C R187, R20, R3, RZ ;  /* 0x0000000314bb723e */ /* 0x002fe200048070ff */
[C---:B------:R-:W-:Y:S01]  /*11ea0*/  FFMA.FTZ R95, R14.reuse, R95, -8 ;  /* 0xc10000000e5f7423 */ /* 0x040fe2000001005f */
[----:B------:R-:W-:Y:S02]  /*11eb0*/  FSETP.NEU.FTZ.AND P2, PT, R14, -INF , PT ;  /* 0xff8000000e00780b */ /* 0x000fe40003f5d000 */
[----:B------:R-:W-:Y:S02]  /*11ec0*/  F2FP.SATFINITE.E4M3.F32.PACK_AB_MERGE_C R187, R36, R33, R187 ;  /* 0x0000002124bb723e */ /* 0x000fe400048070bb */
        /* <DEDUP_REMOVED lines=13> */
[----:B------:R-:W-:-:S02]  /*11fa0*/  IMAD.U32 R85, RZ, RZ, UR61 ;  /* 0x0000003dff557e24 */ /* 0x000fc4000f8e00ff */
[--C-:B------:R-:W-:Y:S01]  /*11fb0*/  FFMA.FTZ R49, R86, UR60, -R95.reuse ;  /* 0x0000003c56317c23 */ /* 0x100fe2000801085f */
[----:B------:R-:W-:-:S01]  /*11fc0*/  FFMA.FTZ R97, R74, UR60, -R95 ;  /* 0x0000003c4a617c23 */ /* 0x000fc2000801085f */
[----:B------:R-:W0:Y:S01]  /*11fd0*/  MUFU.EX2 R50, R50 ;  /* 0x0000003200327308 */ /* 0x000e220000000800 */
[----:B------:R-:W-:-:S01]  /*11fe0*/  FFMA.FTZ R74, R76, UR60, -R95 ;  /* 0x0000003c4c4a7c23 */ /* 0x000fc2000801085f */
[--C-:B------:R-:W-:Y:S01]  /*11ff0*/  FFMA.FTZ R76, R80, UR60, -R95.reuse ;  /* 0x0000003c504c7c23 */ /* 0x100fe2000801085f */
[----:B------:R-:W-:Y:S01]  /*12000*/  PRMT R80, R85, 0x654, R0 ;  /* 0x0000065455507816 */ /* 0x000fe20000000000 */
[--C-:B------:R-:W-:Y:S01]  /*12010*/  FFMA.FTZ R86, R89, UR60, -R95.reuse ;  /* 0x0000003c59567c23 */ /* 0x100fe2000801085f */
[----:B------:R-:W-:-:S01]  /*12020*/  FFMA.FTZ R55, R81, UR60, -R95 ;  /* 0x0000003c51377c23 */ /* 0x000fc2000801085f */
[--C-:B------:R-:W-:Y:S01]  /*12030*/  FFMA.FTZ R83, R83, UR60, -R95.reuse ;  /* 0x0000003c53537c23 */ /* 0x100fe2000801085f */
[----:B------:R1:W-:Y:S01]  /*12040*/  SYNCS.ARRIVE.TRANS64.RED.A1T0 RZ, [R80+URZ], RZ ;  /* 0x000000ff50ff79a7 */ /* 0x0003e2000810043f */
        /* <DEDUP_REMOVED lines=9> */
[----:B0-----:R-:W-:-:S01]  /*120e0*/  FADD.FTZ R70, R37, R50 ;  /* 0x0000003225467221 */ /* 0x001fc20000010000 */
        /* <DEDUP_REMOVED lines=18> */
[----:B-1----:R-:W-:-:S04]  /*12210*/  F2FP.SATFINITE.E4M3.F32.PACK_AB_MERGE_C R184, R66, R53, RZ ;  /* 0x0000003542b8723e */ /* 0x002fc800048070ff */
[----:B------:R-:W1:Y:S01]  /*12220*/  MUFU.EX2 R86, R86 ;  /* 0x0000005600567308 */ /* 0x000e620000000800 */
[----:B------:R-:W-:-:S07]  /*12230*/  F2FP.SATFINITE.E4M3.F32.PACK_AB_MERGE_C R184, R50, R37, R184 ;  /* 0x0000002532b8723e */ /* 0x000fce00048070b8 */
[----:B------:R3:W-:Y:S08]  /*12240*/  MUFU.EX2 R0, R83 ;  /* 0x0000005300007308 */ /* 0x0007f00000000800 */
[----:B------:R-:W4:Y:S01]  /*12250*/  MUFU.EX2 R87, R87 ;  /* 0x0000005700577308 */ /* 0x000f220000000800 */
[----:B---3--:R-:W-:-:S01]  /*12260*/  FADD.FTZ R83, R53, R70 ;  /* 0x0000004635537221 */ /* 0x008fc20000010000 */
[----:B------:R-:W-:Y:S01]  /*12270*/  FFMA.FTZ R70, R84, UR60, -R95 ;  /* 0x0000003c54467c23 */ /* 0x000fe2000801085f */
[----:B------:R-:W-:-:S01]  /*12280*/  FADD.FTZ R84, R32, R85 ;  /* 0x0000005520547221 */ /* 0x000fc20000010000 */
[----:B------:R-:W-:Y:S01]  /*12290*/  FFMA.FTZ R95, R108, UR60, -R95 ;  /* 0x0000003c6c5f7c23 */ /* 0x000fe2000801085f */
[----:B------:R-:W-:-:S02]  /*122a0*/  FADD.FTZ R80, R66, R83 ;  /* 0x0000005342507221 */ /* 0x000fc40000010000 */
[----:B------:R-:W-:Y:S01]  /*122b0*/  FADD.FTZ R85, R33, R84 ;  /* 0x0000005421557221 */ /* 0x000fe20000010000 */
[----:B------:R-:W3:Y:S01]  /*122c0*/  MUFU.EX2 R72, R72 ;  /* 0x0000004800487308 */ /* 0x000ee20000000800 */
[----:B0-----:R-:W-:-:S02]  /*122d0*/  FADD.FTZ R83, R49, R80 ;  /* 0x0000005031537221 */ /* 0x001fc40000010000 */
[----:B------:R-:W-:Y:S01]  /*122e0*/  FADD.FTZ R80, R36, R85 ;  /* 0x0000005524507221 */ /* 0x000fe20000010000 */
[----:B------:R-:W-:Y:S01]  /*122f0*/  CS2R R36, SRZ ;  /* 0x0000000000247805 */ /* 0x000fe2000001ff00 */
[----:B--2---:R-:W-:Y:S02]  /*12300*/  FADD.FTZ R83, R54, R83 ;  /* 0x0000005336537221 */ /* 0x004fe40000010000 */
[----:B------:R-:W-:-:S01]  /*12310*/  FADD.FTZ R85, R3, R80 ;  /* 0x0000005003557221 */ /* 0x000fc20000010000 */
[----:B------:R-:W0:Y:S01]  /*12320*/  MUFU.EX2 R73, R73 ;  /* 0x0000004900497308 */ /* 0x000e220000000800 */
[----:B-1----:R-:W-:-:S01]  /*12330*/  FADD.FTZ R80, R86, R83 ;  /* 0x0000005356507221 */ /* 0x002fc20000010000 */
[----:B----4-:R-:W-:Y:S01]  /*12340*/  F2FP.SATFINITE.E4M3.F32.PACK_AB_MERGE_C R186, R87, R86, RZ ;  /* 0x0000005657ba723e */ /* 0x010fe200048070ff */
[----:B------:R-:W-:-:S02]  /*12350*/  FADD.FTZ R84, R20, R85 ;  /* 0x0000005514547221 */ /* 0x000fc40000010000 */
[----:B------:R-:W-:Y:S01]  /*12360*/  FADD.FTZ R83, R87, R80 ;  /* 0x0000005057537221 */ /* 0x000fe20000010000 */
[----:B------:R-:W-:Y:S01]  /*12370*/  F2FP.SATFINITE.E4M3.F32.PACK_AB_MERGE_C R186, R54, R49, R186 ;  /* 0x0000003136ba723e */ /* 0x000fe200048070ba */
[----:B------:R-:W-:Y:S01]  /*12380*/  FADD.FTZ R85, R13, R84 ;  /* 0x000000540d557221 */ /* 0x000fe20000010000 */
[----:B------:R-:W1:Y:S01]  /*12390*/  MUFU.EX2 R97, R97 ;  /* 0x0000006100617308 */ /* 0x000e620000000800 */
[----:B---3--:R-:W-:-:S01]  /*123a0*/  FADD.FTZ R80, R72, R83 ;  /* 0x0000005348507221 */ /* 0x008fc20000010000 */
[----:B------:R-:W-:Y:S01]  /*123b0*/  CS2R R86, SRZ ;  /* 0x0000000000567805 */ /* 0x000fe2000001ff00 */
[----:B------:R-:W-:-:S04]  /*123c0*/  FADD.FTZ R84, R48, R85 ;  /* 0x0000005530547221 */ /* 0x000fc80000010000 */
[----:B------:R-:W-:Y:S01]  /*123d0*/  FADD.FTZ R83, R21, R84 ;  /* 0x0000005415537221 */ /* 0x000fe20000010000 */
[----:B------:R-:W2:Y:S01]  /*123e0*/  MUFU.EX2 R64, R64 ;  /* 0x0000004000407308 */ /* 0x000ea20000000800 */
[----:B0-----:R-:W-:-:S01]  /*123f0*/  FADD.FTZ R80, R73, R80 ;  /* 0x0000005049507221 */ /* 0x001fc20000010000 */
[----:B------:R-:W-:-:S06]  /*12400*/  CS2R R84, SRZ ;  /* 0x0000000000547805 */ /* 0x000fcc000001ff00 */
[----:B------:R-:W0:Y:S01]  /*12410*/  MUFU.EX2 R112, R99 ;  /* 0x0000006300707308 */ /* 0x000e220000000800 */
[----:B-1----:R-:W-:-:S07]  /*12420*/  FADD.FTZ R29, R97, R80 ;  /* 0x00000050611d7221 */ /* 0x002fce0000010000 */
[----:B------:R-:W1:Y:S01]  /*12430*/  MUFU.EX2 R15, R15 ;  /* 0x0000000f000f7308 */ /* 0x000e620000000800 */
[----:B--2---:R-:W-:-:S01]  /*12440*/  FADD.FTZ R20, R64, R83 ;  /* 0x0000005340147221 */ /* 0x004fc20000010000 */
[----:B------:R-:W-:-:S04]  /*12450*/  F2FP.SATFINITE.E4M3.F32.PACK_AB_MERGE_C R181, R64, R21, RZ ;  /* 0x0000001540b5723e */ /* 0x000fc800048070ff */
        /* <DEDUP_REMOVED lines=21> */
[----:B------:R-:W-:Y:S02]  /*125b0*/  FADD.FTZ R57, R57, R32 ;  /* 0x0000002039397221 */ /* 0x000fe40000010000 */
[----:B------:R-:W1:Y:S01]  /*125c0*/  @P0 LDC R32, c[0x0][0x44c] ;  /* 0x00011300ff200b82 */ /* 0x000e620000000800 */
[----:B------:R-:W-:Y:S01]  /*125d0*/  F2FP.SATFINITE.E4M3.F32.PACK_AB_MERGE_C R183, R52, R15, R183 ;  /* 0x0000000f34b7723e */ /* 0x000fe200048070b7 */
[----:B------:R-:W-:Y:S01]  /*125e0*/  FADD.FTZ R28, R40, R57 ;  /* 0x00000039281c7221 */ /* 0x000fe20000010000 */
[----:B------:R-:W-:Y:S01]  /*125f0*/  CS2R R56, SRZ ;  /* 0x0000000000387805 */ /* 0x000fe2000001ff00 */
[----:B------:R-:W3:Y:S01]  /*12600*/  MUFU.EX2 R41, R41 ;  /* 0x0000002900297308 */ /* 0x000ee20000000800 */
[C---:B--2---:R-:W-:Y:S01]  /*12610*/  F2FP.SATFINITE.E4M3.F32.PACK_AB_MERGE_C R182, R89.reuse, R88, RZ ;  /* 0x0000005859b6723e */ /* 0x044fe200048070ff */
[----:B------:R-:W-:Y:S01]  /*12620*/  FADD.FTZ R89, R89, R20 ;  /* 0x0000001459597221 */ /* 0x000fe20000010000 */
[----:B------:R-:W-:-:S02]  /*12630*/  CS2R R52, SRZ ;  /* 0x0000000000347805 */ /* 0x000fc4000001ff00 */
[----:B------:R-:W-:Y:S02]  /*12640*/  F2FP.SATFINITE.E4M3.F32.PACK_AB_MERGE_C R182, R75, R74, R182 ;  /* 0x0000004a4bb6723e */ /* 0x000fe400048070b6 */
[----:B------:R-:W-:Y:S01]  /*12650*/  CS2R R74, SRZ ;  /* 0x00000000004a7805 */ /* 0x000fe2000001ff00 */
        /* <DEDUP_REMOVED lines=11> */
[----:B--2---:R-:W-:-:S01]  /*12710*/  FADD.FTZ R28, R67, R28 ;  /* 0x0000001c431c7221 */ /* 0x004fc20000010000 */
[----:B------:R-:W-:Y:S02]  /*12720*/  F2FP.SATFINITE.E4M3.F32.PACK_AB_MERGE_C R177, R67, R60, RZ ;  /* 0x0000003c43b1723e */ /* 0x000fe400048070ff */
[----:B------:R-:W-:Y:S02]  /*12730*/  CS2R R66, SRZ ;  /* 0x0000000000427805 */ /* 0x000fe4000001ff00 */
[----:B------:R-:W-:Y:S02]  /*12740*/  F2FP.SATFINITE.E4M3.F32.PACK_AB_MERGE_C R177, R41, R40, R177 ;  /* 0x0000002829b1723e */ /* 0x000fe400048070b1 */
[----:B------:R-:W-:Y:S01]  /*12750*/  CS2R R40, SRZ ;  /* 0x0000000000287805 */ /* 0x000fe2000001ff00 */
[----:B------:R-:W2:Y:S01]  /*12760*/  MUFU.EX2 R58, R58 ;  /* 0x0000003a003a7308 */ /* 0x000ea20000000800 */
[C---:B0-----:R-:W-:Y:S01]  /*12770*/  F2FP.SATFINITE.E4M3.F32.PACK_AB_MERGE_C R176, R79.reuse, R78, RZ ;  /* 0x0000004e4fb0723e */ /* 0x041fe200048070ff */
[----:B------:R-:W-:-:S03]  /*12780*/  FADD.FTZ R79, R79, R20 ;  /* 0x000000144f4f7221 */ /* 0x000fc60000010000 */
[----:B------:R-:W-:Y:S02]  /*12790*/  F2FP.SATFINITE.E4M3.F32.PACK_AB_MERGE_C R176, R77, R76, R176 ;  /* 0x0000004c4db0723e */ /* 0x000fe400048070b0 */
[----:B------:R-:W-:Y:S01]  /*127a0*/  CS2R R76, SRZ ;  /* 0x00000000004c7805 */ /* 0x000fe2000001ff00 */
[----:B------:R-:W0:Y:S01]  /*127b0*/  MUFU.EX2 R82, R82 ;  /* 0x0000005200527308 */ /* 0x000e220000000800 */
[----:B---3--:R-:W-:-:S07]  /*127c0*/  FADD.FTZ R25, R65, R28 ;  /* 0x0000001c41197221 */ /* 0x008fce0000010000 */
[----:B------:R-:W3:Y:S01]  /*127d0*/  MUFU.EX2 R59, R59 ;  /* 0x0000003b003b7308 */ /* 0x000ee20000000800 */
[----:B--2---:R-:W-:-:S01]  /*127e0*/  FADD.FTZ R20, R58, R79 ;  /* 0x0000004f3a147221 */ /* 0x004fc20000010000 */
[----:B------:R-:W-:-:S06]  /*127f0*/  CS2R R78, SRZ ;  /* 0x00000000004e7805 */ /* 0x000fcc000001ff00 */
        /* <DEDUP_REMOVED lines=9> */
[C---:B---3--:R-:W-:Y:S01]  /*12890*/  F2FP.SATFINITE.E4M3.F32.PACK_AB_MERGE_C R179, R42.reuse, R47, RZ ;  /* 0x0000002f2ab3723e */ /* 0x048fe200048070ff */
[----:B------:R-:W-:-:S03]  /*128a0*/  FADD.FTZ R42, R42, R25 ;  /* 0x000000192a2a7221 */ /* 0x000fc60000010000 */
[----:B------:R-:W-:Y:S02]  /*128b0*/  F2FP.SATFINITE.E4M3.F32.PACK_AB_MERGE_C R179, R82, R65, R179 ;  /* 0x0000004152b3723e */ /* 0x000fe400048070b3 */
[----:B------:R-:W-:Y:S02]  /*128c0*/  CS2R R82, SRZ ;  /* 0x0000000000527805 */ /* 0x000fe4000001ff00 */
[----:B------:R-:W-:Y:S01]  /*128d0*/  CS2R R64, SRZ ;  /* 0x0000000000407805 */ /* 0x000fe2000001ff00 */
[----:B------:R-:W3:Y:S01]  /*128e0*/  MUFU.EX2 R26, R26 ;  /* 0x0000001a001a7308 */ /* 0x000ee20000000800 */
[C---:B--2---:R-:W-:Y:S01]  /*128f0*/  F2FP.SATFINITE.E4M3.F32.PACK_AB_MERGE_C R178, R61.reuse, R62, RZ ;  /* 0x0000003e3db2723e */ /* 0x044fe200048070ff */
[----:B------:R-:W-:-:S03]  /*12900*/  FADD.FTZ R61, R61, R20 ;  /* 0x000000143d3d7221 */ /* 0x000fc60000010000 */
[----:B------:R-:W-:Y:S01]  /*12910*/  F2FP.SATFINITE.E4M3.F32.PACK_AB_MERGE_C R178, R59, R58, R178 ;  /* 0x0000003a3bb2723e */ /* 0x000fe200048070b2 */
[----:B------:R-:W-:-:S01]  /*12920*/  FADD.FTZ R20, R0, R61 ;  /* 0x0000003d00147221 */ /* 0x000fc20000010000 */
[----:B------:R-:W-:Y:S01]  /*12930*/  CS2R R60, SRZ ;  /* 0x00000000003c7805 */ /* 0x000fe2000001ff00 */
[----:B------:R-:W2:Y:S01]  /*12940*/  MUFU.EX2 R55, R55 ;  /* 0x0000003700377308 */ /* 0x000ea20000000800 */
[----:B0-----:R-:W-:-:S01]  /*12950*/  FADD.FTZ R15, R27, R42 ;  /* 0x0000002a1b0f7221 */ /* 0x001fc20000010000 */
[----:B------:R-:W-:-:S06]  /*12960*/  CS2R R58, SRZ ;  /* 0x00000000003a7805 */ /* 0x000fcc000001ff00 */
[----:B------:R-:W0:Y:S01]  /*12970*/  MUFU.EX2 R31, R31 ;  /* 0x0000001f001f7308 */ /* 0x000e220000000800 */
[----:B---3--:R-:W-:-:S07]  /*12980*/  FADD.FTZ R28, R26, R15 ;  /* 0x0000000f1a1c7221 */ /* 0x008fce0000010000 */
[----:B------:R-:W3:Y:S01]  /*12990*/  MUFU.EX2 R68, R68 ;  /* 0x0000004400447308 */ /* 0x000ee20000000800 */
[----:B--2---:R-:W-:-:S07]  /*129a0*/  FADD.FTZ R15, R55, R20 ;  /* 0x00000014370f7221 */ /* 0x004fce0000010000 */
[----:B------:R-:W2:Y:S01]  /*129b0*/  MUFU.EX2 R81, R81 ;  /* 0x0000005100517308 */ /* 0x000ea20000000800 */
[----:B0-----:R-:W-:-:S02]  /*129c0*/  FADD.FTZ R25, R31, R28 ;  /* 0x0000001c1f197221 */ /* 0x001fc40000010000 */
[----:B------:R-:W0:Y:S05]  /*129d0*/  @P0 LDC R28, c[0x0][0x450] ;  /* 0x00011400ff1c0b82 */ /* 0x000e2a0000000800 */
[----:B------:R-:W4:Y:S01]  /*129e0*/  MUFU.EX2 R104, R104 ;  /* 0x0000006800687308 */ /* 0x000f220000000800 */
[----:B---3--:R-:W-:-:S07]  /*129f0*/  FADD.FTZ R20, R68, R15 ;  /* 0x0000000f44147221 */ /* 0x008fce0000010000 */
[----:B------:R-:W3:Y:S01]  /*12a00*/  MUFU.EX2 R30, R30 ;  /* 0x0000001e001e7308 */ /* 0x000ee20000000800 */
[C---:B--2---:R-:W-:Y:S01]  /*12a10*/  F2FP.SATFINITE.E4M3.F32.PACK_AB_MERGE_C R172, R81.reuse, R68, RZ ;  /* 0x0000004451ac723e */ /* 0x044fe200048070ff */
[----:B------:R-:W-:Y:S01]  /*12a20*/  FADD.FTZ R20, R81, R20 ;  /* 0x0000001451147221 */ /* 0x000fe20000010000 */
[----:B------:R-:W-:Y:S02]  /*12a30*/  CS2R R80, SRZ ;  /* 0x0000000000507805 */ /* 0x000fe4000001ff00 */
[----:B------:R-:W-:Y:S02]  /*12a40*/  F2FP.SATFINITE.E4M3.F32.PACK_AB_MERGE_C R172, R55, R0, R172 ;  /* 0x0000000037ac723e */ /* 0x000fe400048070ac */
[----:B------:R-:W-:Y:S01]  /*12a50*/  CS2R R54, SRZ ;  /* 0x0000000000367805 */ /* 0x000fe2000001ff00 */
[----:B------:R-:W2:Y:S01]  /*12a60*/  MUFU.EX2 R69, R69 ;  /* 0x0000004500457308 */ /* 0x000ea20000000800 */
[----:B----4-:R-:W-:-:S01]  /*12a70*/  FADD.FTZ R25, R104, R25 ;  /* 0x0000001968197221 */ /* 0x010fc20000010000 */
[----:B------:R-:W-:-:S04]  /*12a80*/  F2FP.SATFINITE.E4M3.F32.PACK_AB_MERGE_C R173, R104, R31, RZ ;  /* 0x0000001f68ad723e */ /* 0x000fc800048070ff */
[----:B------:R-:W-:Y:S01]  /*12a90*/  F2FP.SATFINITE.E4M3.F32.PACK_AB_MERGE_C R173, R26, R27, R173 ;  /* 0x0000001b1aad723e */ /* 0x000fe200048070ad */
[----:B-1----:R-:W-:Y:S01]  /*12aa0*/  @P0 IMAD.HI.U32 R27, R199, R32, RZ ;  /* 0x00000020c71b0227 */ /* 0x002fe200078e00ff */
[----:B------:R-:W1:Y:S03]  /*12ab0*/  MUFU.EX2 R43, R43 ;  /* 0x0000002b002b7308 */ /* 0x000e660000000800 */
[----:B---3--:R-:W-:-:S01]  /*12ac0*/  FADD.FTZ R0, R30, R25 ;  /* 0x000000191e007221 */ /* 0x008fc20000010000 */
[----:B------:R-:W-:Y:S02]  /*12ad0*/  MOV R26, R199 ;  /* 0x000000c7001a7202 */ /* 0x000fe40000000f00 */
[----:B------:R-:W-:Y:S02]  /*12ae0*/  CS2R R32, SRZ ;  /* 0x0000000000207805 */ /* 0x000fe4000001ff00 */
[----:B0-----:R-:W-:-:S02]  /*12af0*/  @P0 SHF.R.U32.HI R26, RZ, R28, R27 ;  /* 0x0000001cff1a0219 */ /* 0x001fc4000001161b */
[----:B------:R-:W-:Y:S01]  /*12b00*/  CS2R R28, SRZ ;  /* 0x00000000001c7805 */ /* 0x000fe2000001ff00 */
[----:B------:R-:W0:Y:S01]  /*12b10*/  MUFU.EX2 R70, R70 ;  /* 0x0000004600467308 */ /* 0x000e220000000800 */
[----:B--2---:R-:W-:-:S07]  /*12b20*/  FADD.FTZ R15, R69, R20 ;  /* 0x00000014450f7221 */ /* 0x004fce0000010000 */
[----:B------:R-:W-:Y:S01]  /*12b30*/  MUFU.EX2 R34, R34 ;  /* 0x0000002200227308 */ /* 0x000fe20000000800 */
[----:B-1----:R-:W-:-:S07]  /*12b40*/  FADD.FTZ R25, R43, R0 ;  /* 0x000000002b197221 */ /* 0x002fce0000010000 */
[----:B------:R-:W1:Y:S01]  /*12b50*/  MUFU.EX2 R35, R35 ;  /* 0x0000002300237308 */ /* 0x000e620000000800 */
[----:B0-----:R-:W-:-:S07]  /*12b60*/  FADD.FTZ R15, R70, R15 ;  /* 0x0000000f460f7221 */ /* 0x001fce0000010000 */
[----:B------:R-:W-:Y:S08]  /*12b70*/  MUFU.EX2 R94, R94 ;  /* 0x0000005e005e7308 */ /* 0x000ff00000000800 */
[----:B------:R-:W0:Y:S01]  /*12b80*/  MUFU.EX2 R3, R92 ;  /* 0x0000005c00037308 */ /* 0x000e220000000800 */
[----:B-1----:R-:W-:Y:S01]  /*12b90*/  F2FP.SATFINITE.E4M3.F32.PACK_AB_MERGE_C R20, R35, R34, RZ ;  /* 0x000000222314723e */ /* 0x002fe200048070ff */
[----:B------:R-:W-:-:S03]  /*12ba0*/  FADD.FTZ R34, R34, R25 ;  /* 0x0000001922227221 */ /* 0x000fc60000010000 */
[----:B------:R-:W-:Y:S01]  /*12bb0*/  F2FP.SATFINITE.E4M3.F32.PACK_AB_MERGE_C R175, R43, R30, R20 ;  /* 0x0000001e2baf723e */ /* 0x000fe20004807014 */
[----:B------:R-:W-:-:S01]  /*12bc0*/  FADD.FTZ R35, R35, R34 ;  /* 0x0000002223237221 */ /* 0x000fc20000010000 */
[----:B------:R-:W-:Y:S01]  /*12bd0*/  CS2R R42, SRZ ;  /* 0x00000000002a7805 */ /* 0x000fe2000001ff00 */
[----:B------:R-:W1:Y:S01]  /*12be0*/  MUFU.EX2 R46, R46 ;  /* 0x0000002e002e7308 */ /* 0x000e620000000800 */
[----:B------:R-:W-:-:S07]  /*12bf0*/  CS2R R30, SRZ ;  /* 0x00000000001e7805 */ /* 0x000fce000001ff00 */
[----:B------:R-:W2:Y:S01]  /*12c00*/  MUFU.EX2 R98, R98 ;  /* 0x0000006200627308 */ /* 0x000ea20000000800 */
[----:B0-----:R-:W-:Y:S01]  /*12c10*/  F2FP.SATFINITE.E4M3.F32.PACK_AB_MERGE_C R0, R3, R94, RZ ;  /* 0x0000005e0300723e */ /* 0x001fe200048070ff */
[----:B------:R-:W-:-:S03]  /*12c20*/  FADD.FTZ R94, R94, R15 ;  /* 0x0000000f5e5e7221 */ /* 0x000fc60000010000 */
[----:B------:R-:W-:Y:S01]  /*12c30*/  F2FP.SATFINITE.E4M3.F32.PACK_AB_MERGE_C R174, R70, R69, R0 ;  /* 0x0000004546ae723e */ /* 0x000fe20004807000 */
[----:B------:R-:W-:-:S01]  /*12c40*/  FADD.FTZ R3, R3, R94 ;  /* 0x0000005e03037221 */ /* 0x000fc20000010000 */
[----:B------:R-:W-:Y:S01]  /*12c50*/  CS2R R68, SRZ ;  /* 0x0000000000447805 */ /* 0x000fe2000001ff00 */
[----:B------:R-:W0:Y:S01]  /*12c60*/  MUFU.EX2 R71, R71 ;  /* 0x0000004700477308 */ /* 0x000e220000000800 */
[----:B-1----:R-:W-:-:S01]  /*12c70*/  FADD.FTZ R20, R46, R35 ;  /* 0x000000232e147221 */ /* 0x002fc20000010000 */
[----:B------:R-:W-:-:S06]  /*12c80*/  CS2R R34, SRZ ;  /* 0x0000000000227805 */ /* 0x000fcc000001ff00 */
[----:B------:R-:W1:Y:S01]  /*12c90*/  MUFU.EX2 R21, R96 ;  /* 0x0000006000157308 */ /* 0x000e620000000800 */
[----:B--2---:R-:W-:-:S07]  /*12ca0*/  FADD.FTZ R0, R98, R3 ;  /* 0x0000000362007221 */ /* 0x004fce0000010000 */
[----:B------:R-:W2:Y:S01]  /*12cb0*/  MUFU.EX2 R38, R38 ;  /* 0x0000002600267308 */ /* 0x000ea20000000800 */
[----:B0-----:R-:W-:-:S07]  /*12cc0*/  FADD.FTZ R15, R71, R20 ;  /* 0x00000014470f7221 */ /* 0x001fce0000010000 */
[----:B------:R-:W-:Y:S01]  /*12cd0*/  MUFU.EX2 R102, R102 ;  /* 0x0000006600667308 */ /* 0x000fe20000000800 */
[----:B-1----:R-:W-:-:S07]  /*12ce0*/  FADD.FTZ R3, R21, R0 ;  /* 0x0000000015037221 */ /* 0x002fce0000010000 */
[----:B------:R-:W0:Y:S01]  /*12cf0*/  MUFU.EX2 R13, R100 ;  /* 0x00000064000d7308 */ /* 0x000e220000000800 */
[----:B--2---:R-:W-:-:S01]  /*12d00*/  FADD.FTZ R0, R38, R15 ;  /* 0x0000000f26007221 */ /* 0x004fc20000010000 */
[----:B------:R-:W-:Y:S02]  /*12d10*/  IADD3 R15, R26, R189, -R191 ;  /* 0x000000bd1a0f7210 */ /* 0x000fe40007ffe8bf */
[----:B------:R-:W-:-:S03]  /*12d20*/  CS2R R26, SRZ ;  /* 0x00000000001a7805 */ /* 0x000fc6000001ff00 */
[----:B------:R-:W-:Y:S01]  /*12d30*/  IMAD.HI R15, R15, 0x66666667, RZ ;  /* 0x666666670f0f7827 */ /* 0x000fe200078e02ff */
[----:B------:R-:W1:Y:S08]  /*12d40*/  MUFU.EX2 R51, R51 ;  /* 0x0000003300337308 */ /* 0x000e700000000800 */
[----:B------:R-:W2:Y:S01]  /*12d50*/  MUFU.EX2 R39, R39 ;  /* 0x0000002700277308 */ /* 0x000ea20000000800 */
[----:B0-----:R-:W-:Y:S01]  /*12d60*/  F2FP.SATFINITE.E4M3.F32.PACK_AB_MERGE_C R25, R13, R102, RZ ;  /* 0x000000660d19723e */ /* 0x001fe200048070ff */
[----:B------:R-:W-:-:S03]  /*12d70*/  FADD.FTZ R102, R102, R3 ;  /* 0x0000000366667221 */ /* 0x000fc60000010000 */
[----:B------:R-:W-:Y:S01]  /*12d80*/  F2FP.SATFINITE.E4M3.F32.PACK_AB_MERGE_C R168, R21, R98, R25 ;  /* 0x0000006215a8723e */ /* 0x000fe20004807019 */
[----:B------:R-:W-:-:S02]  /*12d90*/  FADD.FTZ R13, R13, R102 ;  /* 0x000000660d0d7221 */ /* 0x000fc40000010000 */
[----:B------:R-:W0:Y:S01]  /*12da0*/  MUFU.EX2 R106, R106 ;  /* 0x0000006a006a7308 */ /* 0x000e220000000800 */
[----:B-1----:R-:W-:-:S01]  /*12db0*/  FADD.FTZ R0, R51, R0 ;  /* 0x0000000033007221 */ /* 0x002fc20000010000 */
[----:B------:R-:W-:Y:S02]  /*12dc0*/  F2FP.SATFINITE.E4M3.F32.PACK_AB_MERGE_C R38, R51, R38, RZ ;  /* 0x000000263326723e */ /* 0x000fe400048070ff */
[----:B------:R-:W-:Y:S02]  /*12dd0*/  CS2R R50, SRZ ;  /* 0x0000000000327805 */ /* 0x000fe4000001ff00 */
[----:B------:R-:W-:Y:S02]  /*12de0*/  F2FP.SATFINITE.E4M3.F32.PACK_AB_MERGE_C R169, R71, R46, R38 ;  /* 0x0000002e47a9723e */ /* 0x000fe40004807026 */
[----:B------:R-:W-:Y:S01]  /*12df0*/  CS2R R70, SRZ ;  /* 0x0000000000467805 */ /* 0x000fe2000001ff00 */
[----:B------:R-:W1:Y:S01]  /*12e00*/  MUFU.EX2 R44, R44 ;  /* 0x0000002c002c7308 */ /* 0x000e620000000800 */
[----:B--2---:R-:W-:-:S01]  /*12e10*/  FADD.FTZ R3, R39, R0 ;  /* 0x0000000027037221 */ /* 0x004fc20000010000 */
[----:B------:R-:W-:-:S06]  /*12e20*/  CS2R R46, SRZ ;  /* 0x00000000002e7805 */ /* 0x000fcc000001ff00 */
[----:B------:R-:W2:Y:S01]  /*12e30*/  MUFU.EX2 R63, R63 ;  /* 0x0000003f003f7308 */ /* 0x000ea20000000800 */
[----:B0-----:R-:W-:-:S07]  /*12e40*/  FADD.FTZ R0, R106, R13 ;  /* 0x0000000d6a007221 */ /* 0x001fce0000010000 */
[----:B------:R-:W-:Y:S01]  /*12e50*/  MUFU.EX2 R45, R45 ;  /* 0x0000002d002d7308 */ /* 0x000fe20000000800 */
[----:B-1----:R-:W-:-:S07]  /*12e60*/  FADD.FTZ R20, R44, R3 ;  /* 0x000000032c147221 */ /* 0x002fce0000010000 */
[----:B------:R-:W0:Y:S01]  /*12e70*/  MUFU.EX2 R24, R24 ;  /* 0x0000001800187308 */ /* 0x000e220000000800 */
[----:B--2---:R-:W-:-:S07]  /*12e80*/  FADD.FTZ R3, R63, R0 ;  /* 0x000000003f037221 */ /* 0x004fce0000010000 */
[----:B------:R-:W-:Y:S08]  /*12e90*/  MUFU.EX2 R110, R110 ;  /* 0x0000006e006e7308 */ /* 0x000ff00000000800 */
[----:B------:R-:W1:Y:S01]  /*12ea0*/  MUFU.EX2 R95, R95 ;  /* 0x0000005f005f7308 */ /* 0x000e620000000800 */
[----:B0-----:R-:W-:Y:S01]  /*12eb0*/  F2FP.SATFINITE.E4M3.F32.PACK_AB_MERGE_C R0, R24, R45, RZ ;  /* 0x0000002d1800723e */ /* 0x001fe200048070ff */
[----:B------:R-:W-:Y:S01]  /*12ec0*/  FADD.FTZ R45, R45, R20 ;  /* 0x000000142d2d7221 */ /* 0x000fe20000010000 */
[----:B------:R-:W-:-:S02]  /*12ed0*/  SHF.R.U32.HI R20, RZ, 0x1f, R15 ;  /* 0x0000001fff147819 */ /* 0x000fc4000001160f */
[----:B------:R-:W-:Y:S01]  /*12ee0*/  F2FP.SATFINITE.E4M3.F32.PACK_AB_MERGE_C R171, R44, R39, R0 ;  /* 0x000000272cab723e */ /* 0x000fe20004807000 */
[----:B------:R-:W-:-:S01]  /*12ef0*/  FADD.FTZ R0, R24, R45 ;  /* 0x0000002d18007221 */ /* 0x000fc20000010000 */
[----:B------:R-:W-:Y:S02]  /*12f00*/  CS2R R44, SRZ ;  /* 0x00000000002c7805 */ /* 0x000fe4000001ff00 */
[----:B------:R-:W-:Y:S02]  /*12f10*/  CS2R R38, SRZ ;  /* 0x0000000000267805 */ /* 0x000fe4000001ff00 */
[----:B------:R-:W-:Y:S02]  /*12f20*/  CS2R R24, SRZ ;  /* 0x0000000000187805 */ /* 0x000fe4000001ff00 */
[----:B-1----:R-:W-:Y:S01]  /*12f30*/  F2FP.SATFINITE.E4M3.F32.PACK_AB_MERGE_C R13, R95, R110, RZ ;  /* 0x0000006e5f0d723e */ /* 0x002fe200048070ff */
[----:B------:R-:W-:-:S03]  /*12f40*/  FADD.FTZ R110, R110, R3 ;  /* 0x000000036e6e7221 */ /* 0x000fc60000010000 */
[----:B------:R-:W-:Y:S01]  /*12f50*/  F2FP.SATFINITE.E4M3.F32.PACK_AB_MERGE_C R170, R63, R106, R13 ;  /* 0x0000006a3faa723e */ /* 0x000fe2000480700d */
[----:B------:R-:W-:-:S01]  /*12f60*/  FADD.FTZ R3, R95, R110 ;  /* 0x0000006e5f037221 */ /* 0x000fc20000010000 */
[----:B------:R-:W-:Y:S02]  /*12f70*/  LEA.HI.SX32 R13, R15, R20, 0x1a ;  /* 0x000000140f0d7211 */ /* 0x000fe400078fd2ff */
[----:B------:R-:W-:Y:S02]  /*12f80*/  CS2R R62, SRZ ;  /* 0x00000000003e7805 */ /* 0x000fe4000001ff00 */
[----:B------:R-:W-:-:S04]  /*12f90*/  VIMNMX R13, RZ, R13, !PT ;  /* 0x0000000dff0d7248 */ /* 0x000fc80007fe0100 */
[----:B------:R-:W-:-:S13]  /*12fa0*/  ISETP.GE.AND P2, PT, R218, R13, PT ;  /* 0x0000000dda00720c */ /* 0x000fda0003f46270 */
[----:B------:R-:W-:Y:S05]  /*12fb0*/  @!P2 BRA `(.L_x_10031) ;  /* 0x0000004000dca947 */ /* 0x000fea0003800000 */
[----:B------:R-:W-:Y:S01]  /*12fc0*/  IMAD.MOV.U32 R216, RZ, RZ, R90 ;  /* 0x000000ffffd87224 */ /* 0x000fe200078e005a */
[----:B------:R-:W-:Y:S01]  /*12fd0*/  MOV R87, RZ ;  /* 0x000000ff00577202 */ /* 0x000fe20000000f00 */
[----:B------:R-:W-:Y:S02]  /*12fe0*/  IMAD.MOV.U32 R217, RZ, RZ, R14 ;  /* 0x000000ffffd97224 */ /* 0x000fe400078e000e */
[----:B------:R-:W-:Y:S02]  /*12ff0*/  IMAD.MOV.U32 R222, RZ, RZ, R197 ;  /* 0x000000ffffde7224 */ /* 0x000fe400078e00c5 */
[----:B------:R-:W-:-:S07]  /*13000*/  IMAD.MOV.U32 R219, RZ, RZ, R193 ;  /* 0x000000ffffdb7224 */ /* 0x000fce00078e00c1 */
.L_x_10043:
        /* <DEDUP_REMOVED lines=8> */
.L_x_10033:
[----:B------:R-:W-:-:S05]  /*13090*/  VIADD R14, R219, 0x1 ;  /* 0x00000001db0e7836 */ /* 0x000fca0000000000 */
[----:B------:R-:W-:-:S04]  /*130a0*/  ISETP.NE.AND P3, PT, R14, 0x2, PT ;  /* 0x000000020e00780c */ /* 0x000fc80003f65270 */
[----:B------:R-:W-:Y:S02]  /*130b0*/  SEL R15, R14, RZ, P3 ;  /* 0x000000ff0e0f7207 */ /* 0x000fe40001800000 */
[----:B------:R-:W-:-:S03]  /*130c0*/  SHF.L.U32 R14, R197, 0x1f, RZ ;  /* 0x0000001fc50e7819 */ /* 0x000fc600000006ff */
[----:B------:R-:W-:-:S04]  /*130d0*/  IMAD R15, R15, 0x8, R18 ;  /* 0x000000080f0f7824 */ /* 0x000fc800078e0212 */
[----:B------:R0:W1:Y:S01]  /*130e0*/  SYNCS.PHASECHK.TRANS64.TRYWAIT P3, [R15+URZ+0x22830], R14 ;  /* 0x0228300e0f0075a7 */ /* 0x000062000806017f */
[----:B------:R-:W-:Y:S05]  /*130f0*/  @!P1 BRA `(.L_x_10034) ;  /* 0x0000000000049947 */ /* 0x000fea0003800000 */
[----:B------:R-:W-:Y:S01]  /*13100*/  BPT.TRAP 0x1 ;  /* 0x000000040000795c */ /* 0x000fe20000300000 */
.L_x_10034:
[----:B------:R-:W-:Y:S04]  /*13110*/  BSSY B0, `(.L_x_10032) ;  /* 0x0000004000007945 */ /* 0x000fe80003800000 */
[----:B-1----:R-:W-:Y:S05]  /*13120*/  @P3 BRA `(.L_x_10035) ;  /* 0x0000000000083947 */ /* 0x002fea0003800000 */
[----:B------:R-:W1:Y:S02]  /*13130*/  SYNCS.PHASECHK.TRANS64.TRYWAIT P3, [R15+URZ+0x22830], R14 ;  /* 0x0228300e0f0075a7 */ /* 0x000e64000806017f */
[----:B-1----:R-:W-:Y:S05]  /*13140*/  @!P3 BRA `(.L_x_10036) ;  /* 0x0000014400ccb947 */ /* 0x002fea0003800000 */
.L_x_10035:
[----:B------:R-:W-:Y:S05]  /*13150*/  BSYNC B0 ;  /* 0x0000000000007941 */ /* 0x000fea0003800000 */
.L_x_10032:
        /* <DEDUP_REMOVED lines=13> */
[----:B------:R-:W-:-:S02]  /*13230*/  R2UR UR29, R5 ;  /* 0x00000000051d72ca */ /* 0x000fc400000e0000 */
[----:B------:R-:W-:Y:S01]  /*13240*/  R2UR UR35, R15 ;  /* 0x000000000f2372ca */ /* 0x000fe200000e0000 */
[C---:B------:R-:W-:Y:S01]  /*13250*/  VIADD R88, R20.reuse, 0x200 ;  /* 0x0000020014587836 */ /* 0x040fe20000000000 */
[C---:B------:R-:W-:Y:S01]  /*13260*/  R2UR UR30, R20.reuse ;  /* 0x00000000141e72ca */ /* 0x040fe200000e0000 */
[----:B------:R-:W-:Y:S01]  /*13270*/  VIADD R90, R20, 0x300 ;  /* 0x00000300145a7836 */ /* 0x000fe20000000000 */
[----:B------:R-:W-:Y:S02]  /*13280*/  R2UR UR32, R4 ;  /* 0x00000000042072ca */ /* 0x000fe400000e0000 */
[----:B------:R-:W-:Y:S02]  /*13290*/  R2UR UR33, R5 ;  /* 0x00000000052172ca */ /* 0x000fe400000e0000 */
[----:B------:R-:W-:Y:S01]  /*132a0*/  R2UR UR38, R88 ;  /* 0x00000000582672ca */ /* 0x000fe200000e0000 */
[----:B------:R-:W-:Y:S01]  /*132b0*/  VIADD R88, R20, 0x2 ;  /* 0x0000000214587836 */ /* 0x000fe20000000000 */
[----:B------:R-:W-:-:S02]  /*132c0*/  R2UR UR39, R89 ;  /* 0x00000000592772ca */ /* 0x000fc400000e0000 */
[----:B------:R-:W-:Y:S02]  /*132d0*/  R2UR UR36, R4 ;  /* 0x00000000042472ca */ /* 0x000fe400000e0000 */
[----:B0-----:R-:W-:Y:S02]  /*132e0*/  SHF.R.U32.HI R14, RZ, 0x7, R14 ;  /* 0x00000007ff0e7819 */ /* 0x001fe4000001160e */
[----:B------:R-:W-:Y:S02]  /*132f0*/  R2UR UR37, R5 ;  /* 0x00000000052572ca */ /* 0x000fe400000e0000 */
[----:B------:R-:W-:Y:S01]  /*13300*/  MOV R91, 0x40000040 ;  /* 0x40000040005b7802 */ /* 0x000fe20000000f00 */
[----:B------:R-:W-:Y:S01]  /*13310*/  VIADD R92, R14, 0x8 ;  /* 0x000000080e5c7836 */ /* 0x000fe20000000000 */
[----:B------:R-:W-:Y:S01]  /*13320*/  R2UR UR47, R93 ;  /* 0x000000005d2f72ca */ /* 0x000fe200000e0000 */
[----:B------:R-:W-:Y:S01]  /*13330*/  VIADD R14, R20, 0x100 ;  /* 0x00000100140e7836 */ /* 0x000fe20000000000 */
[----:B------:R-:W-:Y:S01]  /*13340*/  R2UR UR6, R90 ;  /* 0x000000005a0672ca */ /* 0x000fe200000e0000 */
[----:B------:R-:W-:Y:S01]  /*13350*/  VIADD R90, R20, 0x102 ;  /* 0x00000102145a7836 */ /* 0x000fe20000000000 */
[----:B------:R0:W-:Y:S01]  /*13360*/  BAR.SYNC.DEFER_BLOCKING R92, 0x100 ;  /* 0x0004005c0000751d */ /* 0x0001e20000010000 */
[----:B------:R-:W-:-:S02]  /*13370*/  R2UR UR7, R91 ;  /* 0x000000005b0772ca */ /* 0x000fc400000e0000 */
[----:B------:R-:W-:Y:S01]  /*13380*/  R2UR UR34, R14 ;  /* 0x000000000e2272ca */ /* 0x000fe200000e0000 */
[----:B------:R-:W-:Y:S01]  /*13390*/  VIADD R14, R20, 0x400 ;  /* 0x00000400140e7836 */ /* 0x000fe20000000000 */
[----:B------:R-:W-:Y:S02]  /*133a0*/  R2UR UR44, R4 ;  /* 0x00000000042c72ca */ /* 0x000fe400000e0000 */
[----:B------:R-:W-:Y:S01]  /*133b0*/  R2UR UR45, R5 ;  /* 0x00000000052d72ca */ /* 0x000fe200000e0000 */
[----:B0-----:R-:W-:Y:S01]  /*133c0*/  VIADD R92, R20, 0x202 ;  /* 0x00000202145c7836 */ /* 0x001fe20000000000 */
[----:B------:R-:W-:Y:S02]  /*133d0*/  R2UR UR58, R90 ;  /* 0x000000005a3a72ca */ /* 0x000fe400000e0000 */
[----:B------:R-:W-:Y:S02]  /*133e0*/  R2UR UR59, R91 ;  /* 0x000000005b3b72ca */ /* 0x000fe400000e0000 */
[----:B------:R-:W-:Y:S01]  /*133f0*/  R2UR UR46, R92 ;  /* 0x000000005c2e72ca */ /* 0x000fe200000e0000 */
[----:B------:R-:W-:Y:S01]  /*13400*/  VIADD R92, R20, 0x4 ;  /* 0x00000004145c7836 */ /* 0x000fe20000000000 */
[----:B------:R-:W-:Y:S01]  /*13410*/  MOV R90, UR47 ;  /* 0x0000002f005a7c02 */ /* 0x000fe20008000f00 */
[----:B------:R-:W-:Y:S01]  /*13420*/  UMOV UR47, UR7 ;  /* 0x00000007002f7c82 */ /* 0x000fe20008000000 */
[----:B------:R-:W-:-:S02]  /*13430*/  R2UR UR4, R88 ;  /* 0x00000000580472ca */ /* 0x000fc400000e0000 */
[----:B------:R-:W-:Y:S02]  /*13440*/  IADD3 R88, R20, 0x402, RZ ;  /* 0x0000040214587810 */ /* 0x000fe40007ffe0ff */
[----:B------:R-:W-:Y:S01]  /*13450*/  R2UR UR8, R14 ;  /* 0x000000000e0872ca */ /* 0x000fe200000e0000 */
[----:B------:R-:W-:Y:S01]  /*13460*/  VIADD R14, R20, 0x302 ;  /* 0x00000302140e7836 */ /* 0x000fe20000000000 */
[----:B------:R-:W-:Y:S01]  /*13470*/  R2UR UR54, R88 ;  /* 0x00000000583672ca */ /* 0x000fe200000e0000 */
[----:B------:R-:W-:Y:S01]  /*13480*/  WARPGROUP.ARRIVE ;  /* 0x00000000000079c5 */ /* 0x000fe20000000000 */
[----:B------:R-:W-:Y:S01]  /*13490*/  VIADD R88, R20, 0x204 ;  /* 0x0000020414587836 */ /* 0x000fe20000000000 */
[----:B------:R-:W-:Y:S01]  /*134a0*/  MOV R91, UR46 ;  /* 0x0000002e005b7c02 */ /* 0x000fe20008000f00 */
[----:B------:R-:W-:Y:S01]  /*134b0*/  UMOV UR46, UR6 ;  /* 0x00000006002e7c82 */ /* 0x000fe20008000000 */
[----:B------:R-:W-:Y:S02]  /*134c0*/  R2UR UR9, R15 ;  /* 0x000000000f0972ca */ /* 0x000fe400000e0000 */
[----:B------:R-:W-:Y:S01]  /*134d0*/  QGMMA.64x32x32.F32.E4M3.E4M3 R152, gdesc[UR28], RZ, !UPT, gsb0 ;  /* 0x006000001c9879f3 */ /* 0x000fe2000c0008ff */
[----:B------:R-:W-:Y:S01]  /*134e0*/  R2UR UR14, R88 ;  /* 0x00000000580e72ca */ /* 0x000fe200000e0000 */
[----:B------:R-:W-:Y:S01]  /*134f0*/  VIADD R88, R20, 0x404 ;  /* 0x0000040414587836 */ /* 0x000fe20000000000 */
[----:B------:R-:W-:-:S02]  /*13500*/  R2UR UR5, R89 ;  /* 0x00000000590572ca */ /* 0x000fc400000e0000 */
[C---:B------:R-:W-:Y:S02]  /*13510*/  R2UR UR55, R89.reuse ;  /* 0x00000000593772ca */ /* 0x040fe400000e0000 */
[----:B------:R-:W-:Y:S02]  /*13520*/  R2UR UR6, R92 ;  /* 0x000000005c0672ca */ /* 0x000fe400000e0000 */
[C---:B------:R-:W-:Y:S02]  /*13530*/  R2UR UR15, R89.reuse ;  /* 0x00000000590f72ca */ /* 0x040fe400000e0000 */
[----:B------:R-:W-:Y:S01]  /*13540*/  R2UR UR22, R88 ;  /* 0x00000000581672ca */ /* 0x000fe200000e0000 */
[----:B------:R-:W-:Y:S01]  /*13550*/  VIADD R88, R20, 0x206 ;  /* 0x0000020614587836 */ /* 0x000fe20000000000 */
[----:B------:R-:W-:Y:S01]  /*13560*/  R2UR UR23, R89 ;  /* 0x00000000591772ca */ /* 0x000fe200000e0000 */
[----:B------:R-:W-:Y:S01]  /*13570*/  IMAD.MOV.U32 R89, RZ, RZ, 0x40000040 ;  /* 0x40000040ff597424 */ /* 0x000fe200078e00ff */
[----:B------:R-:W-:-:S02]  /*13580*/  R2UR UR56, R4 ;  /* 0x00000000043872ca */ /* 0x000fc400000e0000 */
[----:B------:R-:W-:Y:S02]  /*13590*/  R2UR UR57, R5 ;  /* 0x00000000053972ca */ /* 0x000fe400000e0000 */
[----:B------:R-:W-:Y:S02]  /*135a0*/  IADD3 R92, R20, 0x6, RZ ;  /* 0x00000006145c7810 */ /* 0x000fe40007ffe0ff */
[C---:B------:R-:W-:Y:S02]  /*135b0*/  R2UR UR7, R93.reuse ;  /* 0x000000005d0772ca */ /* 0x040fe400000e0000 */
[----:B------:R-:W-:Y:S02]  /*135c0*/  R2UR UR26, R92 ;  /* 0x000000005c1a72ca */ /* 0x000fe400000e0000 */
[----:B------:R-:W-:Y:S02]  /*135d0*/  R2UR UR27, R93 ;  /* 0x000000005d1b72ca */ /* 0x000fe400000e0000 */
[----:B------:R-:W-:Y:S01]  /*135e0*/  MOV R223, UR59 ;  /* 0x0000003b00df7c02 */ /* 0x000fe20008000f00 */
[----:B------:R-:W-:Y:S01]  /*135f0*/  UMOV UR59, UR9 ;  /* 0x00000009003b7c82 */ /* 0x000fe20008000000 */
[----:B------:R-:W-:Y:S01]  /*13600*/  MOV R224, UR58 ;  /* 0x0000003a00e07c02 */ /* 0x000fe20008000f00 */
[----:B------:R-:W-:Y:S01]  /*13610*/  UMOV UR58, UR8 ;  /* 0x00000008003a7c82 */ /* 0x000fe20008000000 */
[----:B------:R-:W-:Y:S01]  /*13620*/  MOV R226, UR6 ;  /* 0x0000000600e27c02 */ /* 0x000fe20008000f00 */
[----:B------:R-:W-:Y:S01]  /*13630*/  UMOV UR6, UR4 ;  /* 0x0000000400067c82 */ /* 0x000fe20008000000 */
[----:B------:R-:W-:-:S02]  /*13640*/  R2UR UR4, R10 ;  /* 0x000000000a0472ca */ /* 0x000fc400000e0000 */
[----:B------:R-:W-:Y:S01]  /*13650*/  MOV R225, UR7 ;  /* 0x0000000700e17c02 */ /* 0x000fe20008000f00 */
[----:B------:R-:W-:Y:S01]  /*13660*/  UMOV UR7, UR5 ;  /* 0x0000000500077c82 */ /* 0x000fe20008000000 */
[----:B------:R-:W-:Y:S02]  /*13670*/  R2UR UR5, R11 ;  /* 0x000000000b0572ca */ /* 0x000fe400000e0000 */
[----:B------:R-:W-:Y:S01]  /*13680*/  R2UR UR50, R14 ;  /* 0x000000000e3272ca */ /* 0x000fe200000e0000 */
[----:B------:R-:W-:Y:S01]  /*13690*/  VIADD R14, R20, 0x104 ;  /* 0x00000104140e7836 */ /* 0x000fe20000000000 */
[----:B------:R-:W-:Y:S02]  /*136a0*/  R2UR UR51, R15 ;  /* 0x000000000f3372ca */ /* 0x000fe400000e0000 */
[----:B------:R-:W-:Y:S02]  /*136b0*/  R2UR UR48, R10 ;  /* 0x000000000a3072ca */ /* 0x000fe400000e0000 */
[----:B------:R-:W-:-:S02]  /*136c0*/  R2UR UR49, R11 ;  /* 0x000000000b3172ca */ /* 0x000fc400000e0000 */
[----:B------:R-:W-:Y:S02]  /*136d0*/  R2UR UR52, R10 ;  /* 0x000000000a3472ca */ /* 0x000fe400000e0000 */
[----:B------:R-:W-:Y:S02]  /*136e0*/  R2UR UR53, R11 ;  /* 0x000000000b3572ca */ /* 0x000fe400000e0000 */
[----:B------:R-:W-:Y:S01]  /*136f0*/  R2UR UR10, R14 ;  /* 0x000000000e0a72ca */ /* 0x000fe200000e0000 */
[----:B------:R-:W-:Y:S01]  /*13700*/  VIADD R14, R20, 0x304 ;  /* 0x00000304140e7836 */ /* 0x000fe20000000000 */
[----:B------:R-:W-:Y:S02]  /*13710*/  R2UR UR11, R15 ;  /* 0x000000000f0b72ca */ /* 0x000fe400000e0000 */
[----:B------:R-:W-:Y:S02]  /*13720*/  R2UR UR8, R8 ;  /* 0x00000000080872ca */ /* 0x000fe400000e0000 */
[----:B------:R-:W-:-:S02]  /*13730*/  R2UR UR9, R9 ;  /* 0x00000000090972ca */ /* 0x000fc400000e0000 */
[----:B------:R-:W-:Y:S01]  /*13740*/  R2UR UR12, R8 ;  /* 0x00000000080c72ca */ /* 0x000fe200000e0000 */
[----:B------:R-:W-:Y:S02]  /*13750*/  WARPGROUP.DEPBAR.LE gsb0, 0x0 ;  /* 0x00008000000079c5 */ /* 0x000fe40000010000 */
[----:B------:R-:W-:Y:S01]  /*13760*/  WARPGROUP.ARRIVE ;  /* 0x00000000000079c5 */ /* 0x000fe20000000000 */
[----:B------:R-:W-:Y:S02]  /*13770*/  R2UR UR13, R9 ;  /* 0x00000000090d72ca */ /* 0x000fe400000e0000 */
[----:B------:R-:W-:Y:S01]  /*13780*/  R2UR UR18, R14 ;  /* 0x000000000e1272ca */ /* 0x000fe200000e0000 */
[----:B------:R-:W-:Y:S01]  /*13790*/  VIADD R14, R20, 0x106 ;  /* 0x00000106140e7836 */ /* 0x000fe20000000000 */
[----:B------:R-:W-:Y:S01]  /*137a0*/  R2UR UR19, R15 ;  /* 0x000000000f1372ca */ /* 0x000fe200000e0000 */
[----:B------:R-:W-:Y:S01]  /*137b0*/  QGMMA.64x32x32.F32.E4M3.E4M3 R136, gdesc[UR32], RZ, !UPT, gsb0 ;  /* 0x00600000208879f3 */ /* 0x000fe2000c0008ff */
[----:B------:R-:W-:-:S02]  /*137c0*/  R2UR UR34, R88 ;  /* 0x00000000582272ca */ /* 0x000fc400000e0000 */
[----:B------:R-:W-:Y:S02]  /*137d0*/  R2UR UR35, R89 ;  /* 0x00000000592372ca */ /* 0x000fe400000e0000 */
[C---:B------:R-:W-:Y:S02]  /*137e0*/  R2UR UR16, R8.reuse ;  /* 0x00000000081072ca */ /* 0x040fe400000e0000 */
[C---:B------:R-:W-:Y:S02]  /*137f0*/  R2UR UR17, R9.reuse ;  /* 0x00000000091172ca */ /* 0x040fe400000e0000 */
[----:B------:R-:W-:Y:S02]  /*13800*/  R2UR UR20, R8 ;  /* 0x00000000081472ca */ /* 0x000fe400000e0000 */
[----:B------:R-:W-:Y:S02]  /*13810*/  R2UR UR21, R9 ;  /* 0x00000000091572ca */ /* 0x000fe400000e0000 */
[----:B------:R-:W-:-:S02]  /*13820*/  R2UR UR24, R6 ;  /* 0x00000000061872ca */ /* 0x000fc400000e0000 */
[----:B------:R-:W-:Y:S02]  /*13830*/  R2UR UR25, R7 ;  /* 0x00000000071972ca */ /* 0x000fe400000e0000 */
[----:B------:R-:W-:Y:S01]  /*13840*/  R2UR UR30, R14 ;  /* 0x000000000e1e72ca */ /* 0x000fe200000e0000 */
[C---:B------:R-:W-:Y:S01]  /*13850*/  VIADD R14, R20.reuse, 0x306 ;  /* 0x00000306140e7836 */ /* 0x040fe20000000000 */
[----:B------:R-:W-:Y:S01]  /*13860*/  R2UR UR31, R15 ;  /* 0x000000000f1f72ca */ /* 0x000fe200000e0000 */
[----:B------:R-:W-:Y:S01]  /*13870*/  VIADD R20, R20, 0x406 ;  /* 0x0000040614147836 */ /* 0x000fe20000000000 */
[C---:B------:R-:W-:Y:S02]  /*13880*/  R2UR UR28, R6.reuse ;  /* 0x00000000061c72ca */ /* 0x040fe400000e0000 */
[----:B------:R-:W-:Y:S02]  /*13890*/  R2UR UR29, R7 ;  /* 0x00000000071d72ca */ /* 0x000fe400000e0000 */
[----:B------:R-:W-:-:S02]  /*138a0*/  R2UR UR32, R6 ;  /* 0x00000000062072ca */ /* 0x000fc400000e0000 */
[----:B------:R-:W-:Y:S02]  /*138b0*/  R2UR UR33, R7 ;  /* 0x00000000072172ca */ /* 0x000fe400000e0000 */
[----:B------:R-:W-:Y:S02]  /*138c0*/  MOV R15, 0x40000040 ;  /* 0x40000040000f7802 */ /* 0x000fe40000000f00 */
        /* <DEDUP_REMOVED lines=78> */
.L_x_10038:
[----:B------:R-:W-:Y:S01]  /*13db0*/  SHF.L.U32 R14, R222, 0x1f, RZ ;  /* 0x0000001fde0e7819 */ /* 0x000fe200000006ff */
[----:B------:R-:W-:-:S04]  /*13dc0*/  IMAD R15, R219, 0x8, R18 ;  /* 0x00000008db0f7824 */ /* 0x000fc800078e0212 */
[----:B------:R0:W1:Y:S01]  /*13dd0*/  SYNCS.PHASECHK.TRANS64.TRYWAIT P2, [R15+URZ+0x22850], R14 ;  /* 0x0228500e0f0075a7 */ /* 0x000062000804017f */
[----:B------:R-:W-:Y:S05]  /*13de0*/  @!P1 BRA `(.L_x_10039) ;  /* 0x0000000000049947 */ /* 0x000fea0003800000 */
[----:B------:R-:W-:Y:S01]  /*13df0*/  BPT.TRAP 0x1 ;  /* 0x000000040000795c */ /* 0x000fe20000300000 */
.L_x_10039:
[----:B-1----:R-:W-:Y:S05]  /*13e00*/  @P2 BRA `(.L_x_10037) ;  /* 0x0000000000082947 */ /* 0x002fea0003800000 */
[----:B------:R-:W1:Y:S02]  /*13e10*/  SYNCS.PHASECHK.TRANS64.TRYWAIT P2, [R15+URZ+0x22850], R14 ;  /* 0x0228500e0f0075a7 */ /* 0x000e64000804017f */
[----:B-1----:R-:W-:Y:S05]  /*13e20*/  @!P2 BRA `(.L_x_10040) ;  /* 0x0000013800a8a947 */ /* 0x002fea0003800000 */
.L_x_10037:
[----:B01----:R-:W-:Y:S01]  /*13e30*/  VIADD R14, R18, 0x400 ;  /* 0x00000400120e7836 */ /* 0x003fe20000000000 */
[----:B------:R-:W-:Y:S05]  /*13e40*/  WARPSYNC.ALL ;  /* 0x0000000000007948 */ /* 0x000fea0003800000 */
[----:B------:R-:W-:Y:S01]  /*13e50*/  SHF.R.U32.HI R14, RZ, 0x4, R14 ;  /* 0x00000004ff0e7819 */ /* 0x000fe2000001160e */
[----:B------:R-:W-:Y:S01]  /*13e60*/  IMAD.MOV.U32 R15, RZ, RZ, -0x3ffffff0 ;  /* 0xc0000010ff0f7424 */ /* 0x000fe200078e00ff */
[----:B------:R-:W-:Y:S01]  /*13e70*/  WARPGROUP.ARRIVE ;  /* 0x00000000000079c5 */ /* 0x000fe20000000000 */
[----:B------:R-:W-:-:S05]  /*13e80*/  MOV R21, 0xc0000010 ;  /* 0xc000001000157802 */ /* 0x000fca0000000f00 */
[----:B------:R-:W0:Y:S01]  /*13e90*/  S2R R222, SR_TID.X ;  /* 0x0000000000de7919 */ /* 0x000e220000002100 */
[----:B------:R-:W-:Y:S02]  /*13ea0*/  LOP3.LUT R14, R14, 0x3fff, RZ, 0xc0, !PT ;  /* 0x00003fff0e0e7812 */ /* 0x000fe400078ec0ff */
[----:B------:R-:W-:Y:S02]  /*13eb0*/  R2UR UR7, R15 ;  /* 0x000000000f0772ca */ /* 0x000fe400000e0000 */
[----:B------:R-:W-:Y:S02]  /*13ec0*/  LOP3.LUT R14, R14, 0x10000, RZ, 0xfc, !PT ;  /* 0x000100000e0e7812 */ /* 0x000fe400078efcff */
[----:B------:R-:W-:-:S03]  /*13ed0*/  MOV R15, 0xc0000010 ;  /* 0xc0000010000f7802 */ /* 0x000fc60000000f00 */
[----:B------:R-:W-:-:S04]  /*13ee0*/  IMAD R14, R219, 0x500, R14 ;  /* 0x00000500db0e7824 */ /* 0x000fc800078e020e */
[C---:B------:R-:W-:Y:S01]  /*13ef0*/  VIADD R20, R14.reuse, 0x100 ;  /* 0x000001000e147836 */ /* 0x040fe20000000000 */
[----:B------:R-:W-:-:S13]  /*13f00*/  R2UR UR6, R14 ;  /* 0x000000000e0672ca */ /* 0x000fda00000e0000 */
[----:B------:R-:W-:Y:S01]  /*13f10*/  QGMMA.64x128x32.F32.E4M3.E4M3 R24, R184, gdesc[UR4], R24, gsb0 ;  /* 0x01e00004b8187df3 */ /* 0x000fe20008000818 */
[----:B------:R-:W-:Y:S01]  /*13f20*/  R2UR UR6, R20 ;  /* 0x00000000140672ca */ /* 0x000fe200000e0000 */
[----:B------:R-:W-:Y:S01]  /*13f30*/  VIADD R20, R14, 0x200 ;  /* 0x000002000e147836 */ /* 0x000fe20000000000 */
[----:B------:R-:W-:Y:S01]  /*13f40*/  R2UR UR7, R21 ;  /* 0x00000000150772ca */ /* 0x000fe200000e0000 */
[----:B------:R-:W-:Y:S01]  /*13f50*/  IMAD.MOV.U32 R21, RZ, RZ, -0x3ffffff0 ;  /* 0xc0000010ff157424 */ /* 0x000fe200078e00ff */
[----:B0-----:R-:W-:Y:S01]  /*13f60*/  SHF.R.U32.HI R222, RZ, 0x7, R222 ;  /* 0x00000007ffde7819 */ /* 0x001fe200000116de */
[----:B------:R-:W-:Y:S02]  /*13f70*/  WARPGROUP.DEPBAR.LE gsb0, 0x0 ;  /* 0x00008000000079c5 */ /* 0x000fe40000010000 */
[----:B------:R-:W-:-:S08]  /*13f80*/  WARPGROUP.ARRIVE ;  /* 0x00000000000079c5 */ /* 0x000fd00000000000 */
[----:B------:R-:W-:Y:S01]  /*13f90*/  QGMMA.64x128x32.F32.E4M3.E4M3 R24, R180, gdesc[UR4], R24, gsb0 ;  /* 0x01e00004b4187df3 */ /* 0x000fe20008000818 */
[----:B------:R-:W-:Y:S01]  /*13fa0*/  R2UR UR6, R20 ;  /* 0x00000000140672ca */ /* 0x000fe200000e0000 */
[C---:B------:R-:W-:Y:S01]  /*13fb0*/  VIADD R20, R14.reuse, 0x300 ;  /* 0x000003000e147836 */ /* 0x040fe20000000000 */
[----:B------:R-:W-:Y:S01]  /*13fc0*/  R2UR UR7, R21 ;  /* 0x00000000150772ca */ /* 0x000fe200000e0000 */
[----:B------:R-:W-:Y:S02]  /*13fd0*/  IMAD.MOV.U32 R21, RZ, RZ, -0x3ffffff0 ;  /* 0xc0000010ff157424 */ /* 0x000fe400078e00ff */
[----:B------:R-:W-:Y:S01]  /*13fe0*/  VIADD R14, R14, 0x400 ;  /* 0x000004000e0e7836 */ /* 0x000fe20000000000 */
[----:B------:R-:W-:Y:S02]  /*13ff0*/  WARPGROUP.DEPBAR.LE gsb0, 0x0 ;  /* 0x00008000000079c5 */ /* 0x000fe40000010000 */
[----:B------:R-:W-:-:S07]  /*14000*/  WARPGROUP.ARRIVE ;  /* 0x00000000000079c5 */ /* 0x000fce0000000000 */
        /* <DEDUP_REMOVED lines=16> */
.L_x_10041:
        /* <DEDUP_REMOVED lines=24> */
[----:B-1----:R-:W-:Y:S01]  /*14290*/  @P0 IMAD.HI.U32 R15, R14, R15, RZ ;  /* 0x0000000f0e0f0227 */ /* 0x002fe200078e00ff */
[----:B------:R-:W-:Y:S03]  /*142a0*/  MUFU.TANH R136, R136 ;  /* 0x0000008800887308 */ /* 0x000fe60000002400 */
        /* <DEDUP_REMOVED lines=11> */
[----:B------:R-:W0:Y:S01]  /*14360*/  SHFL.IDX PT, R169, R14, RZ, 0x1c1f ;  /* 0x001c1fff0ea97589 */ /* 0x000e2200000e0000 */
[C---:B------:R-:W-:Y:S01]  /*14370*/  FMUL.FTZ R161, R2.reuse, R164 ;  /* 0x000000a402a17220 */ /* 0x040fe20000410000 */
[----:B------:R-:W-:Y:S01]  /*14380*/  FMUL.FTZ R164, R2, R167 ;  /* 0x000000a702a47220 */ /* 0x000fe20000410000 */
[----:B------:R-:W-:-:S02]  /*14390*/  IMAD.MOV.U32 R167, RZ, RZ, -0xa0 ;  /* 0xffffff60ffa77424 */ /* 0x000fc400078e00ff */
[C---:B------:R-:W-:Y:S01]  /*143a0*/  FMUL.FTZ R20, R2.reuse, R153 ;  /* 0x0000009902147220 */ /* 0x040fe20000410000 */
[C---:B------:R-:W-:Y:S01]  /*143b0*/  FMUL.FTZ R153, R2.reuse, R156 ;  /* 0x0000009c02997220 */ /* 0x040fe20000410000 */
[----:B------:R-:W-:Y:S01]  /*143c0*/  FMUL.FTZ R156, R2, R159 ;  /* 0x0000009f029c7220 */ /* 0x000fe20000410000 */
[----:B------:R-:W-:Y:S02]  /*143d0*/  IMAD R167, R218, R167, 0x1 ;  /* 0x00000001daa77424 */ /* 0x000fe400078e02a7 */
[C---:B------:R-:W-:Y:S01]  /*143e0*/  FMUL.FTZ R159, R2.reuse, R162 ;  /* 0x000000a2029f7220 */ /* 0x040fe20000410000 */
[C---:B------:R-:W-:Y:S01]  /*143f0*/  FMUL.FTZ R162, R2.reuse, R165 ;  /* 0x000000a502a27220 */ /* 0x040fe20000410000 */
[----:B------:R-:W-:Y:S01]  /*14400*/  FMUL.FTZ R165, R2, R92 ;  /* 0x0000005c02a57220 */ /* 0x000fe20000410000 */
[----:B------:R-:W-:Y:S01]  /*14410*/  IMAD R92, R206, -0x2, R167 ;  /* 0xfffffffece5c7824 */ /* 0x000fe200078e02a7 */
[----:B------:R-:W1:Y:S01]  /*14420*/  MUFU.TANH R15, R15 ;  /* 0x0000000f000f7308 */ /* 0x000e620000002400 */
[C---:B------:R-:W-:Y:S01]  /*14430*/  FMUL.FTZ R167, R2.reuse, R93 ;  /* 0x0000005d02a77220 */ /* 0x040fe20000410000 */
[C---:B------:R-:W-:Y:S01]  /*14440*/  FMUL.FTZ R116, R2.reuse, R116 ;  /* 0x0000007402747220 */ /* 0x040fe20000410000 */
[C---:B------:R-:W-:Y:S01]  /*14450*/  FMUL.FTZ R117, R2.reuse, R117 ;  /* 0x0000007502757220 */ /* 0x040fe20000410000 */
[----:B------:R-:W-:Y:S01]  /*14460*/  IADD3 R92, -R191, R92, R189 ;  /* 0x0000005cbf5c7210 */ /* 0x000fe20007ffe1bd */
[C---:B------:R-:W-:Y:S01]  /*14470*/  FMUL.FTZ R88, R2.reuse, R88 ;  /* 0x0000005802587220 */ /* 0x040fe20000410000 */
[C---:B------:R-:W-:Y:S01]  /*14480*/  FMUL.FTZ R89, R2.reuse, R89 ;  /* 0x0000005902597220 */ /* 0x040fe20000410000 */
[C---:B------:R-:W-:Y:S01]  /*14490*/  FMUL.FTZ R160, R2.reuse, R163 ;  /* 0x000000a302a07220 */ /* 0x040fe20000410000 */
[----:B------:R-:W2:Y:S01]  /*144a0*/  MUFU.TANH R20, R20 ;  /* 0x0000001400147308 */ /* 0x000ea20000002400 */
[C---:B------:R-:W-:Y:S01]  /*144b0*/  FMUL.FTZ R163, R2.reuse, R166 ;  /* 0x000000a602a37220 */ /* 0x040fe20000410000 */
[C---:B------:R-:W-:Y:S01]  /*144c0*/  FMUL.FTZ R166, R2.reuse, R147 ;  /* 0x0000009302a67220 */ /* 0x040fe20000410000 */
[----:B------:R-:W-:Y:S01]  /*144d0*/  FMUL.FTZ R96, R2, R96 ;  /* 0x0000006002607220 */ /* 0x000fe20000410000 */
[----:B0-----:R-:W-:-:S02]  /*144e0*/  IMAD.IADD R93, R92, 0x1, R169 ;  /* 0x000000015c5d7824 */ /* 0x001fc400078e02a9 */
[C---:B------:R-:W-:Y:S01]  /*144f0*/  FMUL.FTZ R169, R2.reuse, R101 ;  /* 0x0000006502a97220 */ /* 0x040fe20000410000 */
[C---:B------:R-:W-:Y:S01]  /*14500*/  FMUL.FTZ R142, R2.reuse, R142 ;  /* 0x0000008e028e7220 */ /* 0x040fe20000410000 */
[C---:B------:R-:W-:Y:S01]  /*14510*/  FMUL.FTZ R123, R2.reuse, R123 ;  /* 0x0000007b027b7220 */ /* 0x040fe20000410000 */
[----:B------:R-:W0:Y:S01]  /*14520*/  MUFU.TANH R153, R153 ;  /* 0x0000009900997308 */ /* 0x000e220000002400 */
[C---:B------:R-:W-:Y:S01]  /*14530*/  ISETP.GT.AND P4, PT, R93.reuse, RZ, PT ;  /* 0x000000ff5d00720c */ /* 0x040fe20003f84270 */
[C---:B------:R-:W-:Y:S01]  /*14540*/  FMUL.FTZ R130, R2.reuse, R130 ;  /* 0x0000008202827220 */ /* 0x040fe20000410000 */
[C---:B------:R-:W-:Y:S01]  /*14550*/  ISETP.GT.AND P5, PT, R93.reuse, 0x1, PT ;  /* 0x000000015d00780c */ /* 0x040fe20003fa4270 */
[C---:B------:R-:W-:Y:S01]  /*14560*/  FMUL.FTZ R143, R2.reuse, R143 ;  /* 0x0000008f028f7220 */ /* 0x040fe20000410000 */
[C---:B------:R-:W-:Y:S01]  /*14570*/  ISETP.GT.AND P2, PT, R93.reuse, 0x8, PT ;  /* 0x000000085d00780c */ /* 0x040fe20003f44270 */
[C---:B------:R-:W-:Y:S01]  /*14580*/  FMUL.FTZ R135, R2.reuse, R135 ;  /* 0x0000008702877220 */ /* 0x040fe20000410000 */
[----:B------:R-:W-:Y:S01]  /*14590*/  ISETP.GT.AND P3, PT, R93, 0x9, PT ;  /* 0x000000095d00780c */ /* 0x000fe20003f64270 */
[----:B------:R-:W3:Y:S01]  /*145a0*/  MUFU.TANH R158, R158 ;  /* 0x0000009e009e7308 */ /* 0x000ee20000002400 */
[----:B-1----:R-:W-:Y:S01]  /*145b0*/  FSEL R168, R15, -INF , P4 ;  /* 0xff8000000fa87808 */ /* 0x002fe20002000000 */
[----:B------:R-:W-:Y:S01]  /*145c0*/  FMUL.FTZ R15, R2, R150 ;  /* 0x00000096020f7220 */ /* 0x000fe20000410000 */
[----:B--2---:R-:W-:Y:S01]  /*145d0*/  FSEL R20, R20, -INF , P5 ;  /* 0xff80000014147808 */ /* 0x004fe20002800000 */
[----:B------:R-:W-:Y:S01]  /*145e0*/  FMUL.FTZ R110, R2, R110 ;  /* 0x0000006e026e7220 */ /* 0x000fe20000410000 */
[----:B------:R-:W-:Y:S01]  /*145f0*/  FSEL R154, R154, -INF , P3 ;  /* 0xff8000009a9a7808 */ /* 0x000fe20001800000 */
[C---:B------:R-:W-:Y:S01]  /*14600*/  FMUL.FTZ R115, R2.reuse, R115 ;  /* 0x0000007302737220 */ /* 0x040fe20000410000 */
[----:B------:R-:W-:Y:S01]  /*14610*/  ISETP.GT.AND P4, PT, R93, 0x10, PT ;  /* 0x000000105d00780c */ /* 0x000fe20003f84270 */
[----:B------:R-:W1:Y:S01]  /*14620*/  MUFU.TANH R161, R161 ;  /* 0x000000a100a17308 */ /* 0x000e620000002400 */
[----:B0-----:R-:W-:Y:S01]  /*14630*/  FSEL R153, R153, -INF , P2 ;  /* 0xff80000099997808 */ /* 0x001fe20001000000 */
[----:B------:R-:W-:Y:S01]  /*14640*/  ULDC UR4, c[0x0][0x988] ;  /* 0x0002620000047ab9 */ /* 0x000fe20000000800 */
[C---:B------:R-:W-:Y:S01]  /*14650*/  ISETP.GT.AND P5, PT, R93.reuse, 0x11, PT ;  /* 0x000000115d00780c */ /* 0x040fe20003fa4270 */
[----:B------:R-:W-:Y:S01]  /*14660*/  UMOV UR60, UR4 ;  /* 0x00000004003c7c82 */ /* 0x000fe20008000000 */
[C---:B------:R-:W-:Y:S01]  /*14670*/  ISETP.GT.AND P2, PT, R93.reuse, 0x18, PT ;  /* 0x000000185d00780c */ /* 0x040fe20003f44270 */
[C---:B------:R-:W-:Y:S01]  /*14680*/  FMUL.FTZ R90, R2.reuse, R90 ;  /* 0x0000005a025a7220 */ /* 0x040fe20000410000 */
[----:B------:R-:W-:Y:S01]  /*14690*/  ISETP.GT.AND P3, PT, R93, 0x19, PT ;  /* 0x000000195d00780c */ /* 0x000fe20003f64270 */
[----:B------:R-:W0:Y:S01]  /*146a0*/  MUFU.TANH R162, R162 ;  /* 0x000000a200a27308 */ /* 0x000e220000002400 */
[----:B------:R-:W-:Y:S01]  /*146b0*/  FSEL R157, R157, -INF , P4 ;  /* 0xff8000009d9d7808 */ /* 0x000fe20002000000 */
[----:B------:R-:W-:Y:S01]  /*146c0*/  FMUL.FTZ R138, R2, R138 ;  /* 0x0000008a028a7220 */ /* 0x000fe20000410000 */
[----:B---3--:R-:W-:Y:S01]  /*146d0*/  FSEL R158, R158, -INF , P5 ;  /* 0xff8000009e9e7808 */ /* 0x008fe20002800000 */
[C---:B------:R-:W-:Y:S01]  /*146e0*/  FMUL.FTZ R139, R2.reuse, R139 ;  /* 0x0000008b028b7220 */ /* 0x040fe20000410000 */
[C---:B------:R-:W-:Y:S01]  /*146f0*/  ISETP.GT.AND P4, PT, R93.reuse, 0x20, PT ;  /* 0x000000205d00780c */ /* 0x040fe20003f84270 */
[C---:B------:R-:W-:Y:S01]  /*14700*/  FMUL.FTZ R146, R2.reuse, R146 ;  /* 0x0000009202927220 */ /* 0x040fe20000410000 */
[----:B------:R-:W-:Y:S01]  /*14710*/  ISETP.GT.AND P5, PT, R93, 0x21, PT ;  /* 0x000000215d00780c */ /* 0x000fe20003fa4270 */
[----:B------:R-:W2:Y:S01]  /*14720*/  MUFU.TANH R137, R137 ;  /* 0x0000008900897308 */ /* 0x000ea20000002400 */
[----:B-1----:R-:W-:Y:S01]  /*14730*/  FSEL R161, R161, -INF , P2 ;  /* 0xff800000a1a17808 */ /* 0x002fe20001000000 */
[C---:B------:R-:W-:Y:S01]  /*14740*/  FMUL.FTZ R122, R2.reuse, R122 ;  /* 0x0000007a027a7220 */ /* 0x040fe20000410000 */
[C---:B------:R-:W-:Y:S01]  /*14750*/  ISETP.GT.AND P2, PT, R93.reuse, 0x28, PT ;  /* 0x000000285d00780c */ /* 0x040fe20003f44270 */
[----:B------:R-:W-:Y:S01]  /*14760*/  FMUL.FTZ R126, R2, R126 ;  /* 0x0000007e027e7220 */ /* 0x000fe20000410000 */
[----:B------:R-:W-:Y:S01]  /*14770*/  FSEL R136, R136, -INF , P4 ;  /* 0xff80000088887808 */ /* 0x000fe20002000000 */
[----:B------:R-:W-:Y:S01]  /*14780*/  FMUL.FTZ R127, R2, R127 ;  /* 0x0000007f027f7220 */ /* 0x000fe20000410000 */
[C---:B------:R-:W-:Y:S01]  /*14790*/  ISETP.GT.AND P4, PT, R93.reuse, 0x30, PT ;  /* 0x000000305d00780c */ /* 0x040fe20003f84270 */
[----:B------:R-:W1:Y:S01]  /*147a0*/  MUFU.TANH R140, R140 ;  /* 0x0000008c008c7308 */ /* 0x000e620000002400 */
[----:B0-----:R-:W-:Y:S01]  /*147b0*/  FSEL R162, R162, -INF , P3 ;  /* 0xff800000a2a27808 */ /* 0x001fe20001800000 */
[C---:B------:R-:W-:Y:S01]  /*147c0*/  FMUL.FTZ R131, R2.reuse, R131 ;  /* 0x0000008302837220 */ /* 0x040fe20000410000 */
[----:B------:R-:W-:Y:S01]  /*147d0*/  ISETP.GT.AND P3, PT, R93, 0x29, PT ;  /* 0x000000295d00780c */ /* 0x000fe20003f64270 */
[C---:B------:R-:W-:Y:S01]  /*147e0*/  FMUL.FTZ R134, R2.reuse, R134 ;  /* 0x0000008602867220 */ /* 0x040fe20000410000 */
[C---:B------:R-:W-:Y:S01]  /*147f0*/  FMUL.FTZ R106, R2.reuse, R106 ;  /* 0x0000006a026a7220 */ /* 0x040fe20000410000 */
[C---:B------:R-:W-:Y:S01]  /*14800*/  FMUL.FTZ R107, R2.reuse, R107 ;  /* 0x0000006b026b7220 */ /* 0x040fe20000410000 */
[C---:B------:R-:W-:Y:S01]  /*14810*/  FMUL.FTZ R114, R2.reuse, R114 ;  /* 0x0000007202727220 */ /* 0x040fe20000410000 */
[----:B------:R-:W0:Y:S01]  /*14820*/  MUFU.TANH R141, R141 ;  /* 0x0000008d008d7308 */ /* 0x000e220000002400 */
[----:B--2---:R-:W-:Y:S01]  /*14830*/  FSEL R137, R137, -INF , P5 ;  /* 0xff80000089897808 */ /* 0x004fe20002800000 */
[C---:B------:R-:W-:Y:S01]  /*14840*/  FMUL.FTZ R118, R2.reuse, R118 ;  /* 0x0000007602767220 */ /* 0x040fe20000410000 */
[C---:B------:R-:W-:Y:S01]  /*14850*/  ISETP.GT.AND P5, PT, R93.reuse, 0x31, PT ;  /* 0x000000315d00780c */ /* 0x040fe20003fa4270 */
[C---:B------:R-:W-:Y:S01]  /*14860*/  FMUL.FTZ R119, R2.reuse, R119 ;  /* 0x0000007702777220 */ /* 0x040fe20000410000 */
[C---:B------:R-:W-:Y:S01]  /*14870*/  FMUL.FTZ R91, R2.reuse, R91 ;  /* 0x0000005b025b7220 */ /* 0x040fe20000410000 */
[C---:B------:R-:W-:Y:S01]  /*14880*/  FMUL.FTZ R94, R2.reuse, R94 ;  /* 0x0000005e025e7220 */ /* 0x040fe20000410000 */
[----:B------:R-:W-:Y:S01]  /*14890*/  FMUL.FTZ R95, R2, R95 ;  /* 0x0000005f025f7220 */ /* 0x000fe20000410000 */
[----:B------:R-:W2:Y:S01]  /*148a0*/  MUFU.TANH R144, R144 ;  /* 0x0000009000907308 */ /* 0x000ea20000002400 */
[----:B-1----:R-:W-:Y:S01]  /*148b0*/  FSEL R140, R140, -INF , P2 ;  /* 0xff8000008c8c7808 */ /* 0x002fe20001000000 */
[C---:B------:R-:W-:Y:S01]  /*148c0*/  FMUL.FTZ R98, R2.reuse, R98 ;  /* 0x0000006202627220 */ /* 0x040fe20000410000 */
[----:B------:R-:W-:Y:S01]  /*148d0*/  ISETP.GT.AND P2, PT, R93, 0x38, PT ;  /* 0x000000385d00780c */ /* 0x000fe20003f44270 */
[C---:B------:R-:W-:Y:S01]  /*148e0*/  FMUL.FTZ R99, R2.reuse, R99 ;  /* 0x0000006302637220 */ /* 0x040fe20000410000 */
[C---:B------:R-:W-:Y:S01]  /*148f0*/  FMUL.FTZ R102, R2.reuse, R102 ;  /* 0x0000006602667220 */ /* 0x040fe20000410000 */
[----:B------:R-:W-:-:S02]  /*14900*/  FMUL.FTZ R103, R2, R103 ;  /* 0x0000006702677220 */ /* 0x000fc40000410000 */
[----:B------:R-:W1:Y:S01]  /*14910*/  MUFU.TANH R145, R145 ;  /* 0x0000009100917308 */ /* 0x000e620000002400 */
[----:B0-----:R-:W-:Y:S02]  /*14920*/  FSEL R141, R141, -INF , P3 ;  /* 0xff8000008d8d7808 */ /* 0x001fe40001800000 */
[----:B------:R-:W-:-:S05]  /*14930*/  ISETP.GT.AND P3, PT, R93, 0x39, PT ;  /* 0x000000395d00780c */ /* 0x000fca0003f64270 */
[----:B------:R-:W0:Y:S01]  /*14940*/  MUFU.TANH R148, R148 ;  /* 0x0000009400947308 */ /* 0x000e220000002400 */
[----:B--2---:R-:W-:Y:S02]  /*14950*/  FSEL R144, R144, -INF , P4 ;  /* 0xff80000090907808 */ /* 0x004fe40002000000 */
[----:B------:R-:W-:-:S05]  /*14960*/  ISETP.GT.AND P4, PT, R93, 0x40, PT ;  /* 0x000000405d00780c */ /* 0x000fca0003f84270 */
[----:B------:R-:W2:Y:S01]  /*14970*/  MUFU.TANH R149, R149 ;  /* 0x0000009500957308 */ /* 0x000ea20000002400 */
[----:B-1----:R-:W-:Y:S02]  /*14980*/  FSEL R145, R145, -INF , P5 ;  /* 0xff80000091917808 */ /* 0x002fe40002800000 */
[----:B------:R-:W-:-:S05]  /*14990*/  ISETP.GT.AND P5, PT, R93, 0x41, PT ;  /* 0x000000415d00780c */ /* 0x000fca0003fa4270 */
        /* <DEDUP_REMOVED lines=60> */
[----:B------:R-:W-:Y:S01]  /*14d60*/  MUFU.TANH R96, R96 ;  /* 0x0000006000607308 */ /* 0x000fe20000002400 */
[----:B-1----:R-:W-:Y:S02]  /*14d70*/  FSEL R165, R165, -INF , P2 ;  /* 0xff800000a5a57808 */ /* 0x002fe40001000000 */
[----:B------:R-:W-:-:S05]  /*14d80*/  ISETP.GT.AND P2, PT, R93, 0x98, PT ;  /* 0x000000985d00780c */ /* 0x000fca0003f44270 */
[----:B------:R-:W-:Y:S01]  /*14d90*/  MUFU.TANH R169, R169 ;  /* 0x000000a900a97308 */ /* 0x000fe20000002400 */
[----:B0-----:R-:W-:Y:S02]  /*14da0*/  FSEL R147, R147, -INF , P3 ;  /* 0xff80000093937808 */ /* 0x001fe40001800000 */
[----:B------:R-:W-:Y:S02]  /*14db0*/  ISETP.GT.AND P3, PT, R93, 0x99, PT ;  /* 0x000000995d00780c */ /* 0x000fe40003f64270 */
[----:B------:R-:W-:-:S03]  /*14dc0*/  FMNMX.FTZ R93, R168, R217, !PT ;  /* 0x000000d9a85d7209 */ /* 0x000fc60007810000 */
[----:B------:R-:W-:Y:S01]  /*14dd0*/  MUFU.TANH R155, R155 ;  /* 0x0000009b009b7308 */ /* 0x000fe20000002400 */
[----:B------:R-:W-:Y:S01]  /*14de0*/  FMNMX.FTZ R150, R20, R93, !PT ;  /* 0x0000005d14967209 */ /* 0x000fe20007810000 */
[----:B------:R-:W-:-:S03]  /*14df0*/  FMUL.FTZ R93, R2, R151 ;  /* 0x00000097025d7220 */ /* 0x000fc60000410000 */
[----:B------:R-:W-:-:S03]  /*14e00*/  FMNMX.FTZ R167, R153, R150, !PT ;  /* 0x0000009699a77209 */ /* 0x000fc60007810000 */
[----:B------:R-:W-:Y:S01]  /*14e10*/  MUFU.TANH R163, R163 ;  /* 0x000000a300a37308 */ /* 0x000fe20000002400 */
[----:B------:R-:W-:Y:S01]  /*14e20*/  FMNMX.FTZ R150, R154, R167, !PT ;  /* 0x000000a79a967209 */ /* 0x000fe20007810000 */
[----:B------:R-:W-:-:S03]  /*14e30*/  FMUL.FTZ R167, R2, R100 ;  /* 0x0000006402a77220 */ /* 0x000fc60000410000 */
[----:B------:R-:W-:-:S03]  /*14e40*/  FMNMX.FTZ R151, R157, R150, !PT ;  /* 0x000000969d977209 */ /* 0x000fc60007810000 */
[----:B------:R-:W0:Y:S01]  /*14e50*/  MUFU.TANH R167, R167 ;  /* 0x000000a700a77308 */ /* 0x000e220000002400 */
[----:B------:R-:W-:-:S04]  /*14e60*/  FMNMX.FTZ R150, R158, R151, !PT ;  /* 0x000000979e967209 */ /* 0x000fc80007810000 */
[----:B------:R-:W-:-:S03]  /*14e70*/  FMNMX.FTZ R151, R161, R150, !PT ;  /* 0x00000096a1977209 */ /* 0x000fc60007810000 */
[----:B------:R-:W-:Y:S01]  /*14e80*/  MUFU.TANH R142, R142 ;  /* 0x0000008e008e7308 */ /* 0x000fe20000002400 */
[----:B------:R-:W-:-:S04]  /*14e90*/  FMNMX.FTZ R151, R162, R151, !PT ;  /* 0x00000097a2977209 */ /* 0x000fc80007810000 */
[----:B------:R-:W-:-:S03]  /*14ea0*/  FMNMX.FTZ R150, R136, R151, !PT ;  /* 0x0000009788967209 */ /* 0x000fc60007810000 */
[----:B------:R-:W-:Y:S01]  /*14eb0*/  MUFU.TANH R15, R15 ;  /* 0x0000000f000f7308 */ /* 0x000fe20000002400 */
[----:B------:R-:W-:Y:S02]  /*14ec0*/  FMNMX.FTZ R151, R137, R150, !PT ;  /* 0x0000009689977209 */ /* 0x000fe40007810000 */
[----:B0-----:R-:W-:Y:S02]  /*14ed0*/  FSEL R101, R167, -INF , P2 ;  /* 0xff800000a7657808 */ /* 0x001fe40001000000 */
        /* <DEDUP_REMOVED lines=26> */
[----:B------:R-:W-:Y:S01]  /*15080*/  FMNMX.FTZ R151, R109, R150, !PT ;  /* 0x000000966d977209 */ /* 0x000fe20007810000 */
[----:B------:R-:W-:-:S03]  /*15090*/  FMUL.FTZ R150, R2, R97 ;  /* 0x0000006102967220 */ /* 0x000fc60000410000 */
[----:B------:R-:W-:Y:S01]  /*150a0*/  FMNMX.FTZ R170, R112, R151, !PT ;  /* 0x0000009770aa7209 */ /* 0x000fe20007810000 */
[----:B------:R-:W-:Y:S02]  /*150b0*/  FMUL.FTZ R151, R2, R111 ;  /* 0x0000006f02977220 */ /* 0x000fe40000410000 */
[----:B------:R-:W0:Y:S01]  /*150c0*/  MUFU.TANH R150, R150 ;  /* 0x0000009600967308 */ /* 0x000e220000002400 */
[----:B------:R-:W-:-:S04]  /*150d0*/  FMNMX.FTZ R97, R113, R170, !PT ;  /* 0x000000aa71617209 */ /* 0x000fc80007810000 */
[----:B------:R-:W-:-:S03]  /*150e0*/  FMNMX.FTZ R170, R116, R97, !PT ;  /* 0x0000006174aa7209 */ /* 0x000fc60007810000 */
[----:B------:R-:W1:Y:S01]  /*150f0*/  MUFU.TANH R152, R152 ;  /* 0x0000009800987308 */ /* 0x000e620000002400 */
[----:B------:R-:W-:-:S04]  /*15100*/  FMNMX.FTZ R97, R117, R170, !PT ;  /* 0x000000aa75617209 */ /* 0x000fc80007810000 */
[----:B------:R-:W-:Y:S02]  /*15110*/  FMNMX.FTZ R100, R88, R97, !PT ;  /* 0x0000006158647209 */ /* 0x000fe40007810000 */
[----:B------:R-:W-:Y:S01]  /*15120*/  FSEL R97, R96, -INF , P4 ;  /* 0xff80000060617808 */ /* 0x000fe20002000000 */
[----:B------:R-:W2:Y:S01]  /*15130*/  MUFU.TANH R90, R90 ;  /* 0x0000005a005a7308 */ /* 0x000ea20000002400 */
[----:B------:R-:W-:-:S04]  /*15140*/  FMNMX.FTZ R100, R89, R100, !PT ;  /* 0x0000006459647209 */ /* 0x000fc80007810000 */
[----:B------:R-:W-:-:S03]  /*15150*/  FMNMX.FTZ R100, R165, R100, !PT ;  /* 0x00000064a5647209 */ /* 0x000fc60007810000 */
[----:B------:R3:W-:Y:S01]  /*15160*/  MUFU.TANH R96, R151 ;  /* 0x0000009700607308 */ /* 0x0007e20000002400 */
[----:B------:R-:W-:Y:S02]  /*15170*/  FMNMX.FTZ R170, R147, R100, !PT ;  /* 0x0000006493aa7209 */ /* 0x000fe40007810000 */
[----:B0-----:R-:W-:Y:S02]  /*15180*/  FSEL R100, R150, -INF , P5 ;  /* 0xff80000096647808 */ /* 0x001fe40002800000 */
[----:B------:R-:W-:-:S03]  /*15190*/  FMNMX.FTZ R111, R97, R170, !PT ;  /* 0x000000aa616f7209 */ /* 0x000fc60007810000 */
[----:B------:R-:W0:Y:S01]  /*151a0*/  MUFU.TANH R159, R159 ;  /* 0x0000009f009f7308 */ /* 0x000e220000002400 */
[----:B------:R-:W-:Y:S01]  /*151b0*/  FMNMX.FTZ R150, R100, R111, !PT ;  /* 0x0000006f64967209 */ /* 0x000fe20007810000 */
[----:B---3--:R-:W3:Y:S01]  /*151c0*/  SHFL.IDX PT, R151, R14, 0x1, 0x1c1f ;  /* 0x003c1f000e977f89 */ /* 0x008ee200000e0000 */
[----:B------:R-:W-:Y:S02]  /*151d0*/  FSEL R111, R169, -INF , P3 ;  /* 0xff800000a96f7808 */ /* 0x000fe40001800000 */
[----:B------:R-:W-:-:S03]  /*151e0*/  FMNMX.FTZ R150, R101, R150, !PT ;  /* 0x0000009665967209 */ /* 0x000fc60007810000 */
[----:B------:R-:W4:Y:S01]  /*151f0*/  MUFU.TANH R160, R160 ;  /* 0x000000a000a07308 */ /* 0x000f220000002400 */
[----:B------:R-:W-:-:S05]  /*15200*/  FMNMX.FTZ R167, R111, R150, !PT ;  /* 0x000000966fa77209 */ /* 0x000fca0007810000 */
[----:B------:R-:W5:Y:S02]  /*15210*/  SHFL.BFLY PT, R150, R167, 0x2, 0x1f ;  /* 0x0c401f00a7967f89 */ /* 0x000f6400000e0000 */
[----:B------:R-:W4:Y:S08]  /*15220*/  MUFU.TANH R138, R138 ;  /* 0x0000008a008a7308 */ /* 0x000f300000002400 */
[----:B------:R-:W4:Y:S01]  /*15230*/  MUFU.TANH R139, R139 ;  /* 0x0000008b008b7308 */ /* 0x000f220000002400 */
[----:B---3--:R-:W-:-:S02]  /*15240*/  IMAD.IADD R92, R92, 0x1, R151 ;  /* 0x000000015c5c7824 */ /* 0x008fc400078e0297 */
[----:B------:R-:W-:-:S03]  /*15250*/  IMAD.U32 R151, RZ, RZ, UR60 ;  /* 0x0000003cff977e24 */ /* 0x000fc6000f8e00ff */
[C---:B------:R-:W-:Y:S02]  /*15260*/  ISETP.GT.AND P4, PT, R92.reuse, 0x8, PT ;  /* 0x000000085c00780c */ /* 0x040fe40003f84270 */
[----:B------:R-:W3:Y:S01]  /*15270*/  MUFU.TANH R146, R146 ;  /* 0x0000009200927308 */ /* 0x000ee20000002400 */
[C---:B------:R-:W-:Y:S02]  /*15280*/  ISETP.GT.AND P2, PT, R92.reuse, 0x9, PT ;  /* 0x000000095c00780c */ /* 0x040fe40003f44270 */
[----:B------:R-:W-:Y:S02]  /*15290*/  FSEL R155, R155, -INF , P4 ;  /* 0xff8000009b9b7808 */ /* 0x000fe40002000000 */
[----:B------:R-:W-:Y:S02]  /*152a0*/  ISETP.GT.AND P4, PT, R92, 0x18, PT ;  /* 0x000000185c00780c */ /* 0x000fe40003f84270 */
[----:B-----5:R-:W-:Y:S01]  /*152b0*/  FMNMX.FTZ R150, R167, R150, !PT ;  /* 0x00000096a7967209 */ /* 0x020fe20007810000 */
[----:B------:R-:W5:Y:S01]  /*152c0*/  MUFU.TANH R166, R166 ;  /* 0x000000a600a67308 */ /* 0x000f620000002400 */
[----:B------:R-:W-:-:S02]  /*152d0*/  FSEL R163, R163, -INF , P4 ;  /* 0xff800000a3a37808 */ /* 0x000fc40002000000 */
[----:B------:R-:W-:Y:S01]  /*152e0*/  ISETP.GT.AND P4, PT, R92, 0x28, PT ;  /* 0x000000285c00780c */ /* 0x000fe20003f84270 */
[----:B------:R-:W1:Y:S01]  /*152f0*/  SHFL.BFLY PT, R167, R150, 0x1, 0x1f ;  /* 0x0c201f0096a77f89 */ /* 0x000e6200000e0000 */
[----:B------:R-:W-:Y:S02]  /*15300*/  FSEL R156, R156, -INF , P2 ;  /* 0xff8000009c9c7808 */ /* 0x000fe40001000000 */
[----:B------:R-:W-:Y:S01]  /*15310*/  FSEL R142, R142, -INF , P4 ;  /* 0xff8000008e8e7808 */ /* 0x000fe20002000000 */
[----:B------:R-:W5:Y:S01]  /*15320*/  MUFU.TANH R93, R93 ;  /* 0x0000005d005d7308 */ /* 0x000f620000002400 */
[C---:B------:R-:W-:Y:S02]  /*15330*/  ISETP.GT.AND P4, PT, R92.reuse, 0x38, PT ;  /* 0x000000385c00780c */ /* 0x040fe40003f84270 */
[----:B------:R-:W-:Y:S02]  /*15340*/  ISETP.GT.AND P2, PT, R92, 0x19, PT ;  /* 0x000000195c00780c */ /* 0x000fe40003f44270 */
[----:B------:R-:W-:-:S02]  /*15350*/  FSEL R15, R15, -INF , P4 ;  /* 0xff8000000f0f7808 */ /* 0x000fc40002000000 */
[----:B------:R-:W-:Y:S01]  /*15360*/  ISETP.GT.AND P4, PT, R92, 0x41, PT ;  /* 0x000000415c00780c */ /* 0x000fe20003f84270 */
[----:B------:R-:W5:Y:S01]  /*15370*/  MUFU.TANH R122, R122 ;  /* 0x0000007a007a7308 */ /* 0x000f620000002400 */
[----:B------:R-:W-:Y:S02]  /*15380*/  FSEL R164, R164, -INF , P2 ;  /* 0xff800000a4a47808 */ /* 0x000fe40001000000 */
[----:B------:R-:W-:Y:S02]  /*15390*/  FSEL R123, R123, -INF , P4 ;  /* 0xff8000007b7b7808 */ /* 0x000fe40002000000 */
[C---:B------:R-:W-:Y:S02]  /*153a0*/  ISETP.GT.AND P4, PT, R92.reuse, 0x50, PT ;  /* 0x000000505c00780c */ /* 0x040fe40003f84270 */
[----:B------:R-:W-:Y:S01]  /*153b0*/  ISETP.GT.AND P2, PT, R92, 0x29, PT ;  /* 0x000000295c00780c */ /* 0x000fe20003f44270 */
[----:B------:R-:W5:Y:S01]  /*153c0*/  MUFU.TANH R126, R126 ;  /* 0x0000007e007e7308 */ /* 0x000f620000002400 */
[----:B------:R-:W-:-:S02]  /*153d0*/  FSEL R130, R130, -INF , P4 ;  /* 0xff80000082827808 */ /* 0x000fc40002000000 */
[----:B------:R-:W-:Y:S02]  /*153e0*/  ISETP.GT.AND P4, PT, R92, 0x59, PT ;  /* 0x000000595c00780c */ /* 0x000fe40003f84270 */
[----:B-1----:R-:W-:Y:S02]  /*153f0*/  FMNMX.FTZ R14, R150, R167, !PT ;  /* 0x000000a7960e7209 */ /* 0x002fe40007810000 */
[----:B------:R-:W-:Y:S01]  /*15400*/  FSEL R143, R143, -INF , P2 ;  /* 0xff8000008f8f7808 */ /* 0x000fe20001000000 */
[----:B------:R-:W1:Y:S01]  /*15410*/  MUFU.TANH R127, R127 ;  /* 0x0000007f007f7308 */ /* 0x000e620000002400 */
[C---:B------:R-:W-:Y:S01]  /*15420*/  FSETP.NEU.FTZ.AND P2, PT, R14.reuse, -INF , PT ;  /* 0xff8000000e00780b */ /* 0x040fe20003f5d000 */
[----:B------:R-:W-:-:S01]  /*15430*/  FFMA.FTZ R150, R14, R151, -8 ;  /* 0xc10000000e967423 */ /* 0x000fc20000010097 */
[----:B------:R-:W-:Y:S02]  /*15440*/  FSEL R135, R135, -INF , P4 ;  /* 0xff80000087877808 */ /* 0x000fe40002000000 */
[----:B------:R-:W-:-:S02]  /*15450*/  ISETP.GT.AND P4, PT, R92, 0x68, PT ;  /* 0x000000685c00780c */ /* 0x000fc40003f84270 */
[----:B------:R-:W-:Y:S01]  /*15460*/  FSEL R150, R150, RZ, P2 ;  /* 0x000000ff96967208 */ /* 0x000fe20001000000 */
[----:B------:R-:W1:Y:S01]  /*15470*/  MUFU.TANH R131, R131 ;  /* 0x0000008300837308 */ /* 0x000e620000002400 */
[----:B------:R-:W-:Y:S02]  /*15480*/  ISETP.GT.AND P5, PT, R92, RZ, PT ;  /* 0x000000ff5c00720c */ /* 0x000fe40003fa4270 */
[----:B------:R-:W-:Y:S01]  /*15490*/  FSEL R110, R110, -INF , P4 ;  /* 0xff8000006e6e7808 */ /* 0x000fe20002000000 */
[----:B------:R-:W-:-:S01]  /*154a0*/  FFMA.FTZ R151, R20, UR60, -R150 ;  /* 0x0000003c14977c23 */ /* 0x000fc20008010896 */
[----:B------:R-:W-:Y:S01]  /*154b0*/  ISETP.GT.AND P4, PT, R92, 0x71, PT ;  /* 0x000000715c00780c */ /* 0x000fe20003f84270 */
[----:B------:R-:W-:-:S01]  /*154c0*/  FFMA.FTZ R167, R157, UR60, -R150 ;  /* 0x0000003c9da77c23 */ /* 0x000fc20008010896 */
[----:B------:R-:W-:Y:S01]  /*154d0*/  ISETP.GT.AND P3, PT, R92, 0x1, PT ;  /* 0x000000015c00780c */ /* 0x000fe20003f64270 */
[----:B------:R-:W-:-:S01]  /*154e0*/  FFMA.FTZ R20, R153, UR60, -R150 ;  /* 0x0000003c99147c23 */ /* 0x000fc20008010896 */
[----:B------:R-:W-:Y:S01]  /*154f0*/  FSEL R21, R21, -INF , P5 ;  /* 0xff80000015157808 */ /* 0x000fe20002800000 */
[----:B------:R-:W-:-:S01]  /*15500*/  FFMA.FTZ R153, R154, UR60, -R150 ;  /* 0x0000003c9a997c23 */ /* 0x000fc20008010896 */
[----:B------:R-:W-:Y:S01]  /*15510*/  FSEL R154, R115, -INF , P4 ;  /* 0xff800000739a7808 */ /* 0x000fe20002000000 */
[----:B------:R-:W1:Y:S01]  /*15520*/  MUFU.TANH R134, R134 ;  /* 0x0000008600867308 */ /* 0x000e620000002400 */
[----:B------:R-:W-:Y:S01]  /*15530*/  ISETP.GT.AND P4, PT, R92, 0x80, PT ;  /* 0x000000805c00780c */ /* 0x000fe20003f84270 */
[--C-:B------:R-:W-:Y:S01]  /*15540*/  FFMA.FTZ R169, R161, UR60, -R150.reuse ;  /* 0x0000003ca1a97c23 */ /* 0x100fe20008010896 */
[----:B------:R-:W-:Y:S01]  /*15550*/  FSEL R152, R152, -INF , P3 ;  /* 0xff80000098987808 */ /* 0x000fe20001800000 */
[--C-:B------:R-:W-:Y:S01]  /*15560*/  FFMA.FTZ R168, R168, UR60, -R150.reuse ;  /* 0x0000003ca8a87c23 */ /* 0x100fe20008010896 */
[----:B--2---:R-:W-:Y:S01]  /*15570*/  FSEL R157, R90, -INF , P4 ;  /* 0xff8000005a9d7808 */ /* 0x004fe20002000000 */
[--C-:B------:R-:W-:Y:S01]  /*15580*/  FFMA.FTZ R158, R158, UR60, -R150.reuse ;  /* 0x0000003c9e9e7c23 */ /* 0x100fe20008010896 */
[C---:B------:R-:W-:Y:S01]  /*15590*/  ISETP.GT.AND P5, PT, R92.reuse, 0x10, PT ;  /* 0x000000105c00780c */ /* 0x040fe20003fa4270 */
[----:B------:R2:W-:Y:S01]  /*155a0*/  MUFU.EX2 R115, R167 ;  /* 0x000000a700737308 */ /* 0x0005e20000000800 */
[----:B------:R-:W-:Y:S01]  /*155b0*/  ISETP.GT.AND P3, PT, R92, 0x11, PT ;  /* 0x000000115c00780c */ /* 0x000fe20003f64270 */
[--C-:B------:R-:W-:Y:S01]  /*155c0*/  FFMA.FTZ R136, R136, UR60, -R150.reuse ;  /* 0x0000003c88887c23 */ /* 0x100fe20008010896 */
[----:B0-----:R-:W-:Y:S01]  /*155d0*/  FSEL R159, R159, -INF , P5 ;  /* 0xff8000009f9f7808 */ /* 0x001fe20002800000 */
[--C-:B------:R-:W-:Y:S01]  /*155e0*/  FFMA.FTZ R137, R137, UR60, -R150.reuse ;  /* 0x0000003c89897c23 */ /* 0x100fe20008010896 */
[----:B----4-:R-:W-:Y:S01]  /*155f0*/  FSEL R160, R160, -INF , P3 ;  /* 0xff800000a0a07808 */ /* 0x010fe20001800000 */
[--C-:B------:R-:W-:Y:S01]  /*15600*/  FFMA.FTZ R140, R140, UR60, -R150.reuse ;  /* 0x0000003c8c8c7c23 */ /* 0x100fe20008010896 */
[C---:B------:R-:W-:Y:S01]  /*15610*/  ISETP.GT.AND P5, PT, R92.reuse, 0x20, PT ;  /* 0x000000205c00780c */ /* 0x040fe20003fa4270 */
[----:B------:R-:W0:Y:S01]  /*15620*/  MUFU.TANH R106, R106 ;  /* 0x0000006a006a7308 */ /* 0x000e220000002400 */
[----:B--2---:R-:W-:Y:S01]  /*15630*/  FMNMX.FTZ R167, R21, R216, !PT ;  /* 0x000000d815a77209 */ /* 0x004fe20007810000 */
[--C-:B------:R-:W-:Y:S01]  /*15640*/  FFMA.FTZ R141, R141, UR60, -R150.reuse ;  /* 0x0000003c8d8d7c23 */ /* 0x100fe20008010896 */
[----:B------:R-:W-:Y:S01]  /*15650*/  ISETP.GT.AND P3, PT, R92, 0x21, PT ;  /* 0x000000215c00780c */ /* 0x000fe20003f64270 */
[--C-:B------:R-:W-:Y:S01]  /*15660*/  FFMA.FTZ R144, R144, UR60, -R150.reuse ;  /* 0x0000003c90907c23 */ /* 0x100fe20008010896 */
[----:B------:R-:W-:Y:S01]  /*15670*/  FMNMX.FTZ R90, R152, R167, !PT ;  /* 0x000000a7985a7209 */ /* 0x000fe20007810000 */
[--C-:B------:R-:W-:Y:S01]  /*15680*/  FFMA.FTZ R145, R145, UR60, -R150.reuse ;  /* 0x0000003c91917c23 */ /* 0x100fe20008010896 */
[----:B------:R-:W-:Y:S01]  /*15690*/  FSEL R138, R138, -INF , P5 ;  /* 0xff8000008a8a7808 */ /* 0x000fe20002800000 */
[----:B------:R-:W2:Y:S01]  /*156a0*/  MUFU.TANH R107, R107 ;  /* 0x0000006b006b7308 */ /* 0x000ea20000002400 */
[----:B------:R-:W-:Y:S01]  /*156b0*/  FMNMX.FTZ R167, R155, R90, !PT ;  /* 0x0000005a9ba77209 */ /* 0x000fe20007810000 */
[--C-:B------:R-:W-:Y:S01]  /*156c0*/  FFMA.FTZ R148, R148, UR60, -R150.reuse ;  /* 0x0000003c94947c23 */ /* 0x100fe20008010896 */
[----:B------:R-:W-:Y:S01]  /*156d0*/  FSEL R139, R139, -INF , P3 ;  /* 0xff8000008b8b7808 */ /* 0x000fe20001800000 */
[--C-:B------:R-:W-:Y:S01]  /*156e0*/  FFMA.FTZ R149, R149, UR60, -R150.reuse ;  /* 0x0000003c95957c23 */ /* 0x100fe20008010896 */
[----:B------:R-:W-:Y:S01]  /*156f0*/  FMNMX.FTZ R90, R156, R167, !PT ;  /* 0x000000a79c5a7209 */ /* 0x000fe20007810000 */
[--C-:B------:R-:W-:Y:S01]  /*15700*/  FFMA.FTZ R120, R120, UR60, -R150.reuse ;  /* 0x0000003c78787c23 */ /* 0x100fe20008010896 */
[C---:B------:R-:W-:Y:S01]  /*15710*/  ISETP.GT.AND P5, PT, R92.reuse, 0x30, PT ;  /* 0x000000305c00780c */ /* 0x040fe20003fa4270 */
[----:B------:R-:W4:Y:S01]  /*15720*/  MUFU.TANH R114, R114 ;  /* 0x0000007200727308 */ /* 0x000f220000002400 */
[----:B------:R-:W-:Y:S01]  /*15730*/  FMNMX.FTZ R167, R159, R90, !PT ;  /* 0x0000005a9fa77209 */ /* 0x000fe20007810000 */
[--C-:B------:R-:W-:Y:S01]  /*15740*/  FFMA.FTZ R121, R121, UR60, -R150.reuse ;  /* 0x0000003c79797c23 */ /* 0x100fe20008010896 */
[----:B------:R-:W-:Y:S01]  /*15750*/  ISETP.GT.AND P3, PT, R92, 0x31, PT ;  /* 0x000000315c00780c */ /* 0x000fe20003f64270 */
[--C-:B------:R-:W-:Y:S01]  /*15760*/  FFMA.FTZ R124, R124, UR60, -R150.reuse ;  /* 0x0000003c7c7c7c23 */ /* 0x100fe20008010896 */
[----:B------:R-:W-:Y:S01]  /*15770*/  FMNMX.FTZ R90, R160, R167, !PT ;  /* 0x000000a7a05a7209 */ /* 0x000fe20007810000 */
[--C-:B------:R-:W-:Y:S01]  /*15780*/  FFMA.FTZ R125, R125, UR60, -R150.reuse ;  /* 0x0000003c7d7d7c23 */ /* 0x100fe20008010896 */
[----:B---3--:R-:W-:Y:S01]  /*15790*/  FSEL R146, R146, -INF , P5 ;  /* 0xff80000092927808 */ /* 0x008fe20002800000 */
[----:B------:R-:W3:Y:S01]  /*157a0*/  MUFU.TANH R118, R118 ;  /* 0x0000007600767308 */ /* 0x000ee20000002400 */
[----:B------:R-:W-:Y:S01]  /*157b0*/  FMNMX.FTZ R167, R163, R90, !PT ;  /* 0x0000005aa3a77209 */ /* 0x000fe20007810000 */
[--C-:B------:R-:W-:Y:S01]  /*157c0*/  FFMA.FTZ R128, R128, UR60, -R150.reuse ;  /* 0x0000003c80807c23 */ /* 0x100fe20008010896 */
[----:B-----5:R-:W-:Y:S01]  /*157d0*/  FSEL R166, R166, -INF , P3 ;  /* 0xff800000a6a67808 */ /* 0x020fe20001800000 */
[--C-:B------:R-:W-:Y:S01]  /*157e0*/  FFMA.FTZ R129, R129, UR60, -R150.reuse ;  /* 0x0000003c81817c23 */ /* 0x100fe20008010896 */
[----:B------:R-:W-:Y:S01]  /*157f0*/  FMNMX.FTZ R167, R164, R167, !PT ;  /* 0x000000a7a4a77209 */ /* 0x000fe20007810000 */
[--C-:B------:R-:W-:Y:S01]  /*15800*/  FFMA.FTZ R132, R132, UR60, -R150.reuse ;  /* 0x0000003c84847c23 */ /* 0x100fe20008010896 */
[----:B------:R-:W-:Y:S01]  /*15810*/  ISETP.GT.AND P5, PT, R92, 0x39, PT ;  /* 0x000000395c00780c */ /* 0x000fe20003fa4270 */
[----:B------:R-:W5:Y:S01]  /*15820*/  MUFU.TANH R119, R119 ;  /* 0x0000007700777308 */ /* 0x000f620000002400 */
[----:B------:R-:W-:Y:S01]  /*15830*/  FMNMX.FTZ R90, R138, R167, !PT ;  /* 0x000000a78a5a7209 */ /* 0x000fe20007810000 */
[--C-:B------:R-:W-:Y:S01]  /*15840*/  FFMA.FTZ R133, R133, UR60, -R150.reuse ;  /* 0x0000003c85857c23 */ /* 0x100fe20008010896 */
[----:B------:R-:W-:Y:S01]  /*15850*/  ISETP.GT.AND P3, PT, R92, 0x40, PT ;  /* 0x000000405c00780c */ /* 0x000fe20003f64270 */
[--C-:B------:R-:W-:Y:S01]  /*15860*/  FFMA.FTZ R104, R104, UR60, -R150.reuse ;  /* 0x0000003c68687c23 */ /* 0x100fe20008010896 */
[----:B------:R-:W-:Y:S01]  /*15870*/  FMNMX.FTZ R167, R139, R90, !PT ;  /* 0x0000005a8ba77209 */ /* 0x000fe20007810000 */
[--C-:B------:R-:W-:Y:S01]  /*15880*/  FFMA.FTZ R105, R105, UR60, -R150.reuse ;  /* 0x0000003c69697c23 */ /* 0x100fe20008010896 */
[----:B------:R-:W-:Y:S01]  /*15890*/  FSEL R93, R93, -INF , P5 ;  /* 0xff8000005d5d7808 */ /* 0x000fe20002800000 */
[----:B------:R-:W5:Y:S01]  /*158a0*/  MUFU.TANH R91, R91 ;  /* 0x0000005b005b7308 */ /* 0x000f620000002400 */
[----:B------:R-:W-:Y:S01]  /*158b0*/  FMNMX.FTZ R90, R142, R167, !PT ;  /* 0x000000a78e5a7209 */ /* 0x000fe20007810000 */
[--C-:B------:R-:W-:Y:S01]  /*158c0*/  FFMA.FTZ R108, R108, UR60, -R150.reuse ;  /* 0x0000003c6c6c7c23 */ /* 0x100fe20008010896 */
[----:B------:R-:W-:Y:S01]  /*158d0*/  FSEL R122, R122, -INF , P3 ;  /* 0xff8000007a7a7808 */ /* 0x000fe20001800000 */
        /* <DEDUP_REMOVED lines=23> */
[----:B------:R-:W-:Y:S01]  /*15a50*/  ISETP.GT.AND P3, PT, R92, 0x58, PT ;  /* 0x000000585c00780c */ /* 0x000fe20003f64270 */
[--C-:B------:R-:W-:Y:S01]  /*15a60*/  FFMA.FTZ R100, R100, UR60, -R150.reuse ;  /* 0x0000003c64647c23 */ /* 0x100fe20008010896 */
[----:B------:R-:W-:Y:S01]  /*15a70*/  FMNMX.FTZ R167, R123, R90, !PT ;  /* 0x0000005a7ba77209 */ /* 0x000fe20007810000 */
[----:B------:R-:W-:Y:S01]  /*15a80*/  FFMA.FTZ R101, R101, UR60, -R150 ;  /* 0x0000003c65657c23 */ /* 0x000fe20008010896 */
[----:B------:R-:W-:Y:S01]  /*15a90*/  FSEL R131, R131, -INF , P5 ;  /* 0xff80000083837808 */ /* 0x000fe20002800000 */
[----:B------:R-:W1:Y:S01]  /*15aa0*/  MUFU.TANH R99, R99 ;  /* 0x0000006300637308 */ /* 0x000e620000002400 */
[----:B------:R-:W-:-:S02]  /*15ab0*/  FMNMX.FTZ R90, R126, R167, !PT ;  /* 0x000000a77e5a7209 */ /* 0x000fc40007810000 */
[----:B------:R-:W-:Y:S02]  /*15ac0*/  FSEL R134, R134, -INF , P3 ;  /* 0xff80000086867808 */ /* 0x000fe40001800000 */
[----:B------:R-:W-:Y:S02]  /*15ad0*/  FMNMX.FTZ R167, R127, R90, !PT ;  /* 0x0000005a7fa77209 */ /* 0x000fe40007810000 */
[----:B------:R-:W-:Y:S01]  /*15ae0*/  ISETP.GT.AND P5, PT, R92, 0x60, PT ;  /* 0x000000605c00780c */ /* 0x000fe20003fa4270 */
[----:B------:R-:W1:Y:S01]  /*15af0*/  MUFU.TANH R102, R102 ;  /* 0x0000006600667308 */ /* 0x000e620000002400 */
[----:B------:R-:W-:Y:S02]  /*15b00*/  FMNMX.FTZ R90, R130, R167, !PT ;  /* 0x000000a7825a7209 */ /* 0x000fe40007810000 */
[----:B------:R-:W-:Y:S02]  /*15b10*/  ISETP.GT.AND P3, PT, R92, 0x61, PT ;  /* 0x000000615c00780c */ /* 0x000fe40003f64270 */
[----:B------:R-:W-:-:S02]  /*15b20*/  FMNMX.FTZ R167, R131, R90, !PT ;  /* 0x0000005a83a77209 */ /* 0x000fc40007810000 */
[----:B0-----:R-:W-:Y:S01]  /*15b30*/  FSEL R106, R106, -INF , P5 ;  /* 0xff8000006a6a7808 */ /* 0x001fe20002800000 */
[----:B------:R-:W0:Y:S01]  /*15b40*/  MUFU.TANH R103, R103 ;  /* 0x0000006700677308 */ /* 0x000e220000002400 */
[----:B------:R-:W-:Y:S02]  /*15b50*/  FMNMX.FTZ R90, R134, R167, !PT ;  /* 0x000000a7865a7209 */ /* 0x000fe40007810000 */
[----:B--2---:R-:W-:Y:S02]  /*15b60*/  FSEL R107, R107, -INF , P3 ;  /* 0xff8000006b6b7808 */ /* 0x004fe40001800000 */
[----:B------:R-:W-:Y:S02]  /*15b70*/  FMNMX.FTZ R167, R135, R90, !PT ;  /* 0x0000005a87a77209 */ /* 0x000fe40007810000 */
[----:B------:R-:W-:Y:S01]  /*15b80*/  ISETP.GT.AND P5, PT, R92, 0x69, PT ;  /* 0x000000695c00780c */ /* 0x000fe20003fa4270 */
[----:B------:R-:W-:Y:S01]  /*15b90*/  MUFU.EX2 R168, R168 ;  /* 0x000000a800a87308 */ /* 0x000fe20000000800 */
[----:B------:R-:W-:-:S02]  /*15ba0*/  FMNMX.FTZ R90, R106, R167, !PT ;  /* 0x000000a76a5a7209 */ /* 0x000fc40007810000 */
[----:B------:R-:W-:Y:S02]  /*15bb0*/  ISETP.GT.AND P3, PT, R92, 0x70, PT ;  /* 0x000000705c00780c */ /* 0x000fe40003f64270 */
[----:B------:R-:W-:Y:S02]  /*15bc0*/  FMNMX.FTZ R167, R107, R90, !PT ;  /* 0x0000005a6ba77209 */ /* 0x000fe40007810000 */
[----:B------:R-:W-:Y:S01]  /*15bd0*/  FSEL R96, R96, -INF , P5 ;  /* 0xff80000060607808 */ /* 0x000fe20002800000 */
[----:B------:R-:W-:Y:S01]  /*15be0*/  MUFU.EX2 R151, R151 ;  /* 0x0000009700977308 */ /* 0x000fe20000000800 */
[----:B------:R-:W-:Y:S02]  /*15bf0*/  FMNMX.FTZ R167, R110, R167, !PT ;  /* 0x000000a76ea77209 */ /* 0x000fe40007810000 */
[----:B----4-:R-:W-:Y:S02]  /*15c00*/  FSEL R114, R114, -INF , P3 ;  /* 0xff80000072727808 */ /* 0x010fe40001800000 */
[----:B------:R-:W-:-:S02]  /*15c10*/  FMNMX.FTZ R167, R96, R167, !PT ;  /* 0x000000a760a77209 */ /* 0x000fc40007810000 */
[----:B------:R-:W-:Y:S01]  /*15c20*/  ISETP.GT.AND P5, PT, R92, 0x78, PT ;  /* 0x000000785c00780c */ /* 0x000fe20003fa4270 */
[----:B------:R-:W-:Y:S01]  /*15c30*/  MUFU.EX2 R20, R20 ;  /* 0x0000001400147308 */ /* 0x000fe20000000800 */
[----:B------:R-:W-:Y:S02]  /*15c40*/  FMNMX.FTZ R167, R114, R167, !PT ;  /* 0x000000a772a77209 */ /* 0x000fe40007810000 */
[----:B------:R-:W-:Y:S02]  /*15c50*/  ISETP.GT.AND P3, PT, R92, 0x79, PT ;  /* 0x000000795c00780c */ /* 0x000fe40003f64270 */
[----:B---3--:R-:W-:Y:S02]  /*15c60*/  FSEL R118, R118, -INF , P5 ;  /* 0xff80000076767808 */ /* 0x008fe40002800000 */
[----:B------:R-:W-:Y:S01]  /*15c70*/  FMNMX.FTZ R167, R154, R167, !PT ;  /* 0x000000a79aa77209 */ /* 0x000fe20007810000 */
[----:B------:R-:W-:Y:S01]  /*15c80*/  MUFU.EX2 R153, R153 ;  /* 0x0000009900997308 */ /* 0x000fe20000000800 */
[----:B-----5:R-:W-:-:S02]  /*15c90*/  FSEL R119, R119, -INF , P3 ;  /* 0xff80000077777808 */ /* 0x020fc40001800000 */
[----:B------:R-:W-:Y:S02]  /*15ca0*/  FMNMX.FTZ R90, R118, R167, !PT ;  /* 0x000000a7765a7209 */ /* 0x000fe40007810000 */
[C---:B------:R-:W-:Y:S02]  /*15cb0*/  ISETP.GT.AND P5, PT, R92.reuse, 0x81, PT ;  /* 0x000000815c00780c */ /* 0x040fe40003fa4270 */
[----:B------:R-:W-:Y:S01]  /*15cc0*/  FMNMX.FTZ R90, R119, R90, !PT ;  /* 0x0000005a775a7209 */ /* 0x000fe20007810000 */
[----:B------:R-:W-:Y:S01]  /*15cd0*/  MUFU.EX2 R158, R158 ;  /* 0x0000009e009e7308 */ /* 0x000fe20000000800 */
[----:B------:R-:W-:Y:S02]  /*15ce0*/  ISETP.GT.AND P3, PT, R92, 0x88, PT ;  /* 0x000000885c00780c */ /* 0x000fe40003f64270 */
[----:B------:R-:W-:Y:S02]  /*15cf0*/  FSEL R91, R91, -INF , P5 ;  /* 0xff8000005b5b7808 */ /* 0x000fe40002800000 */
[----:B------:R-:W-:-:S02]  /*15d00*/  FMNMX.FTZ R90, R157, R90, !PT ;  /* 0x0000005a9d5a7209 */ /* 0x000fc40007810000 */
[----:B------:R-:W-:Y:S01]  /*15d10*/  ISETP.GT.AND P4, PT, R92, 0x89, PT ;  /* 0x000000895c00780c */ /* 0x000fe20003f84270 */
[----:B------:R-:W-:Y:S01]  /*15d20*/  MUFU.EX2 R136, R136 ;  /* 0x0000008800887308 */ /* 0x000fe20000000800 */
[----:B------:R-:W-:Y:S02]  /*15d30*/  FSEL R94, R94, -INF , P3 ;  /* 0xff8000005e5e7808 */ /* 0x000fe40001800000 */
[----:B------:R-:W-:Y:S02]  /*15d40*/  FMNMX.FTZ R167, R91, R90, !PT ;  /* 0x0000005a5ba77209 */ /* 0x000fe40007810000 */
[----:B------:R-:W-:Y:S02]  /*15d50*/  ISETP.GT.AND P5, PT, R92, 0x90, PT ;  /* 0x000000905c00780c */ /* 0x000fe40003fa4270 */
[----:B------:R-:W-:Y:S01]  /*15d60*/  FSEL R161, R95, -INF , P4 ;  /* 0xff8000005fa17808 */ /* 0x000fe20002000000 */
[----:B------:R-:W-:Y:S01]  /*15d70*/  MUFU.EX2 R137, R137 ;  /* 0x0000008900897308 */ /* 0x000fe20000000800 */
[----:B------:R-:W-:-:S02]  /*15d80*/  FMNMX.FTZ R90, R94, R167, !PT ;  /* 0x000000a75e5a7209 */ /* 0x000fc40007810000 */
[----:B------:R-:W-:Y:S02]  /*15d90*/  ISETP.GT.AND P3, PT, R92, 0x91, PT ;  /* 0x000000915c00780c */ /* 0x000fe40003f64270 */
[----:B-1----:R-:W-:Y:S02]  /*15da0*/  FSEL R98, R98, -INF , P5 ;  /* 0xff80000062627808 */ /* 0x002fe40002800000 */
[----:B------:R-:W-:Y:S01]  /*15db0*/  FMNMX.FTZ R167, R161, R90, !PT ;  /* 0x0000005aa1a77209 */ /* 0x000fe20007810000 */
[----:B------:R1:W-:Y:S01]  /*15dc0*/  MUFU.EX2 R95, R169 ;  /* 0x000000a9005f7308 */ /* 0x0003e20000000800 */
[----:B------:R-:W-:Y:S02]  /*15dd0*/  ISETP.GT.AND P4, PT, R92, 0x98, PT ;  /* 0x000000985c00780c */ /* 0x000fe40003f84270 */
[----:B------:R-:W-:Y:S02]  /*15de0*/  FSEL R99, R99, -INF , P3 ;  /* 0xff80000063637808 */ /* 0x000fe40001800000 */
[----:B------:R-:W-:-:S02]  /*15df0*/  FMNMX.FTZ R90, R98, R167, !PT ;  /* 0x000000a7625a7209 */ /* 0x000fc40007810000 */
[----:B------:R-:W-:Y:S01]  /*15e00*/  ISETP.GT.AND P5, PT, R92, 0x99, PT ;  /* 0x000000995c00780c */ /* 0x000fe20003fa4270 */
[----:B------:R-:W-:-:S01]  /*15e10*/  FFMA.FTZ R92, R162, UR60, -R150 ;  /* 0x0000003ca25c7c23 */ /* 0x000fc20008010896 */
[----:B------:R-:W-:Y:S01]  /*15e20*/  FSEL R102, R102, -INF , P4 ;  /* 0xff80000066667808 */ /* 0x000fe20002000000 */
[----:B------:R-:W-:-:S01]  /*15e30*/  FFMA.FTZ R162, R165, UR60, -R150 ;  /* 0x0000003ca5a27c23 */ /* 0x000fc20008010896 */
[----:B------:R-:W-:Y:S01]  /*15e40*/  FMNMX.FTZ R167, R99, R90, !PT ;  /* 0x0000005a63a77209 */ /* 0x000fe20007810000 */
[----:B------:R-:W-:-:S01]  /*15e50*/  FFMA.FTZ R150, R111, UR60, -R150 ;  /* 0x0000003c6f967c23 */ /* 0x000fc20008010896 */
[----:B0-----:R-:W-:Y:S01]  /*15e60*/  FSEL R103, R103, -INF , P5 ;  /* 0xff80000067677808 */ /* 0x001fe20002800000 */
[----:B------:R-:W-:Y:S01]  /*15e70*/  MUFU.EX2 R92, R92 ;  /* 0x0000005c005c7308 */ /* 0x000fe20000000800 */
[----:B------:R-:W-:Y:S02]  /*15e80*/  FMNMX.FTZ R90, R102, R167, !PT ;  /* 0x000000a7665a7209 */ /* 0x000fe40007810000 */
[----:B------:R-:W-:-:S02]  /*15e90*/  MOV R165, UR60 ;  /* 0x0000003c00a57c02 */ /* 0x000fc40008000f00 */
[----:B------:R-:W-:Y:S02]  /*15ea0*/  FMNMX.FTZ R90, R103, R90, !PT ;  /* 0x0000005a675a7209 */ /* 0x000fe40007810000 */
[----:B------:R-:W-:Y:S01]  /*15eb0*/  FSEL R170, R14, RZ, P2 ;  /* 0x000000ff0eaa7208 */ /* 0x000fe20001000000 */
[----:B------:R-:W-:Y:S02]  /*15ec0*/  MUFU.EX2 R140, R140 ;  /* 0x0000008c008c7308 */ /* 0x000fe40000000800 */
[----:B------:R-:W0:Y:S02]  /*15ed0*/  SHFL.BFLY PT, R167, R90, 0x2, 0x1f ;  /* 0x0c401f005aa77f89 */ /* 0x000e2400000e0000 */
[----:B------:R-:W-:-:S04]  /*15ee0*/  FADD.FTZ R170, -R170, R217 ;  /* 0x000000d9aaaa7221 */ /* 0x000fc80000010100 */
        /* <DEDUP_REMOVED lines=12> */
[----:B------:R-:W-:-:S03]  /*15fb0*/  FFMA.FTZ R165, R90, R165, -8 ;  /* 0xc10000005aa57423 */ /* 0x000fc600000100a5 */
[----:B-1----:R-:W-:Y:S02]  /*15fc0*/  FSEL R169, R90, RZ, P3 ;  /* 0x000000ff5aa97208 */ /* 0x002fe40001800000 */
[----:B------:R-:W-:Y:S01]  /*15fd0*/  FSEL R111, R165, RZ, P3 ;  /* 0x000000ffa56f7208 */ /* 0x000fe20001800000 */
[----:B------:R-:W-:Y:S02]  /*15fe0*/  MUFU.EX2 R124, R124 ;  /* 0x0000007c007c7308 */ /* 0x000fe40000000800 */
[----:B------:R-:W-:-:S02]  /*15ff0*/  FADD.FTZ R169, -R169, R216 ;  /* 0x000000d8a9a97221 */ /* 0x000fc40000010100 */
[--C-:B------:R-:W-:Y:S01]  /*16000*/  FFMA.FTZ R171, R127, UR60, -R111.reuse ;  /* 0x0000003c7fab7c23 */ /* 0x100fe2000801086f */
[----:B------:R-:W-:Y:S01]  /*16010*/  FMUL.FTZ R127, R170, UR60 ;  /* 0x0000003caa7f7c20 */ /* 0x000fe20008410000 */
[--C-:B------:R-:W-:Y:S01]  /*16020*/  FFMA.FTZ R21, R21, UR60, -R111.reuse ;  /* 0x0000003c15157c23 */ /* 0x100fe2000801086f */
[----:B------:R-:W-:-:S01]  /*16030*/  FFMA.FTZ R165, R166, UR60, -R111 ;  /* 0x0000003ca6a57c23 */ /* 0x000fc2000801086f */
[--C-:B------:R-:W-:Y:S01]  /*16040*/  FFMA.FTZ R166, R93, UR60, -R111.reuse ;  /* 0x0000003c5da67c23 */ /* 0x100fe2000801086f */
[----:B------:R-:W-:Y:S01]  /*16050*/  FMUL.FTZ R169, R169, UR60 ;  /* 0x0000003ca9a97c20 */ /* 0x000fe20008410000 */
[--C-:B------:R-:W-:Y:S01]  /*16060*/  FFMA.FTZ R93, R122, UR60, -R111.reuse ;  /* 0x0000003c7a5d7c23 */ /* 0x100fe2000801086f */
[----:B------:R-:W-:-:S01]  /*16070*/  FFMA.FTZ R152, R152, UR60, -R111 ;  /* 0x0000003c98987c23 */ /* 0x000fc2000801086f */
[--C-:B------:R-:W-:Y:S01]  /*16080*/  FFMA.FTZ R122, R123, UR60, -R111.reuse ;  /* 0x0000003c7b7a7c23 */ /* 0x100fe2000801086f */
[----:B------:R-:W-:-:S01]  /*16090*/  FFMA.FTZ R123, R126, UR60, -R111 ;  /* 0x0000003c7e7b7c23 */ /* 0x000fc2000801086f */
[----:B------:R-:W0:Y:S01]  /*160a0*/  MUFU.EX2 R127, R127 ;  /* 0x0000007f007f7308 */ /* 0x000e220000000800 */
[----:B------:R-:W-:-:S01]  /*160b0*/  FFMA.FTZ R170, R130, UR60, -R111 ;  /* 0x0000003c82aa7c23 */ /* 0x000fc2000801086f */
[----:B------:R-:W-:-:S02]  /*160c0*/  IMAD R126, R193, 0x8, R18 ;  /* 0x00000008c17e7824 */ /* 0x000fc400078e0212 */
[----:B------:R-:W-:-:S01]  /*160d0*/  FFMA.FTZ R155, R155, UR60, -R111 ;  /* 0x0000003c9b9b7c23 */ /* 0x000fc2000801086f */
[--C-:B------:R-:W-:Y:S01]  /*160e0*/  FFMA.FTZ R156, R156, UR60, -R111.reuse ;  /* 0x0000003c9c9c7c23 */ /* 0x100fe2000801086f */
[----:B------:R-:W-:-:S01]  /*160f0*/  FFMA.FTZ R159, R159, UR60, -R111 ;  /* 0x0000003c9f9f7c23 */ /* 0x000fc2000801086f */
[----:B------:R-:W-:Y:S02]  /*16100*/  VIADD R126, R126, 0x22840 ;  /* 0x000228407e7e7836 */ /* 0x000fe40000000000 */
[----:B------:R-:W-:-:S01]  /*16110*/  FFMA.FTZ R160, R160, UR60, -R111 ;  /* 0x0000003ca0a07c23 */ /* 0x000fc2000801086f */
[----:B------:R-:W-:Y:S01]  /*16120*/  MUFU.EX2 R21, R21 ;  /* 0x0000001500157308 */ /* 0x000fe20000000800 */
[----:B------:R-:W-:-:S01]  /*16130*/  FFMA.FTZ R163, R163, UR60, -R111 ;  /* 0x0000003ca3a37c23 */ /* 0x000fc2000801086f */
[--C-:B------:R-:W-:Y:S01]  /*16140*/  FFMA.FTZ R164, R164, UR60, -R111.reuse ;  /* 0x0000003ca4a47c23 */ /* 0x100fe2000801086f */
[----:B------:R-:W-:Y:S01]  /*16150*/  PRMT R167, R167, 0x654, R126 ;  /* 0x00000654a7a77816 */ /* 0x000fe2000000007e */
[--C-:B------:R-:W-:Y:S01]  /*16160*/  FFMA.FTZ R138, R138, UR60, -R111.reuse ;  /* 0x0000003c8a8a7c23 */ /* 0x100fe2000801086f */
[----:B------:R-:W-:-:S01]  /*16170*/  FFMA.FTZ R139, R139, UR60, -R111 ;  /* 0x0000003c8b8b7c23 */ /* 0x000fc2000801086f */
[--C-:B------:R-:W-:Y:S01]  /*16180*/  FFMA.FTZ R142, R142, UR60, -R111.reuse ;  /* 0x0000003c8e8e7c23 */ /* 0x100fe2000801086f */
[----:B------:R1:W-:Y:S01]  /*16190*/  SYNCS.ARRIVE.TRANS64.RED.A1T0 RZ, [R167+URZ], RZ ;  /* 0x000000ffa7ff79a7 */ /* 0x0003e2000810043f */
[----:B------:R-:W2:Y:S01]  /*161a0*/  MUFU.EX2 R130, R169 ;  /* 0x000000a900827308 */ /* 0x000ea20000000800 */
[----:B------:R-:W-:-:S01]  /*161b0*/  FFMA.FTZ R143, R143, UR60, -R111 ;  /* 0x0000003c8f8f7c23 */ /* 0x000fc2000801086f */
[--C-:B------:R-:W-:Y:S01]  /*161c0*/  FFMA.FTZ R146, R146, UR60, -R111.reuse ;  /* 0x0000003c92927c23 */ /* 0x100fe2000801086f */
[----:B------:R-:W-:-:S01]  /*161d0*/  FFMA.FTZ R15, R15, UR60, -R111 ;  /* 0x0000003c0f0f7c23 */ /* 0x000fc2000801086f */
[--C-:B------:R-:W-:Y:S01]  /*161e0*/  FFMA.FTZ R131, R131, UR60, -R111.reuse ;  /* 0x0000003c83837c23 */ /* 0x100fe2000801086f */
[----:B------:R-:W-:-:S01]  /*161f0*/  FFMA.FTZ R134, R134, UR60, -R111 ;  /* 0x0000003c86867c23 */ /* 0x000fc2000801086f */
[--C-:B------:R-:W-:Y:S01]  /*16200*/  FFMA.FTZ R135, R135, UR60, -R111.reuse ;  /* 0x0000003c87877c23 */ /* 0x100fe2000801086f */
[----:B-1----:R-:W-:-:S01]  /*16210*/  FFMA.FTZ R167, R114, UR60, -R111 ;  /* 0x0000003c72a77c23 */ /* 0x002fc2000801086f */
        /* <DEDUP_REMOVED lines=17> */
[----:B------:R-:W-:-:S07]  /*16330*/  FFMA.FTZ R103, R103, UR60, -R111 ;  /* 0x0000003c67677c23 */ /* 0x000fce000801086f */
[----:B------:R0:W-:Y:S08]  /*16340*/  MUFU.EX2 R114, R170 ;  /* 0x000000aa00727308 */ /* 0x0001f00000000800 */
[----:B------:R-:W5:Y:S01]  /*16350*/  MUFU.EX2 R159, R159 ;  /* 0x0000009f009f7308 */ /* 0x000f620000000800 */
[----:B0-----:R-:W-:-:S01]  /*16360*/  FFMA.FTZ R170, R127, R3, R168 ;  /* 0x000000037faa7223 */ /* 0x001fc200000100a8 */
[----:B--2---:R-:W-:-:S03]  /*16370*/  FFMA.FTZ R3, R130, R0, R21 ;  /* 0x0000000082037223 */ /* 0x004fc60000010015 */
[----:B------:R-:W-:Y:S01]  /*16380*/  FADD.FTZ R111, R151, R170 ;  /* 0x000000aa976f7221 */ /* 0x000fe20000010000 */
[----:B-1----:R-:W-:-:S02]  /*16390*/  FADD.FTZ R0, R152, R3 ;  /* 0x0000000398007221 */ /* 0x002fc40000010000 */
[----:B------:R-:W0:Y:S01]  /*163a0*/  MUFU.EX2 R160, R160 ;  /* 0x000000a000a07308 */ /* 0x000e220000000800 */
[----:B------:R-:W-:-:S01]  /*163b0*/  FADD.FTZ R170, R20, R111 ;  /* 0x0000006f14aa7221 */ /* 0x000fc20000010000 */
[----:B---3--:R-:W-:-:S03]  /*163c0*/  FADD.FTZ R3, R155, R0 ;  /* 0x000000009b037221 */ /* 0x008fc60000010000 */
[----:B------:R-:W-:Y:S01]  /*163d0*/  FADD.FTZ R170, R153, R170 ;  /* 0x000000aa99aa7221 */ /* 0x000fe20000010000 */
[----:B----4-:R-:W-:-:S02]  /*163e0*/  FADD.FTZ R0, R156, R3 ;  /* 0x000000039c007221 */ /* 0x010fc40000010000 */
[----:B------:R-:W1:Y:S01]  /*163f0*/  MUFU.EX2 R163, R163 ;  /* 0x000000a300a37308 */ /* 0x000e620000000800 */
[----:B------:R-:W-:-:S01]  /*16400*/  FADD.FTZ R3, R115, R170 ;  /* 0x000000aa73037221 */ /* 0x000fc20000010000 */
[----:B-----5:R-:W-:-:S03]  /*16410*/  FADD.FTZ R111, R159, R0 ;  /* 0x000000009f6f7221 */ /* 0x020fc60000010000 */
        /* <DEDUP_REMOVED lines=47> */
[----:B------:R-:W-:Y:S01]  /*16710*/  FADD.FTZ R169, R125, R96 ;  /* 0x000000607da97221 */ /* 0x000fe20000010000 */
[----:B------:R-:W-:-:S02]  /*16720*/  FADD.FTZ R96, R114, R3 ;  /* 0x0000000372607221 */ /* 0x000fc40000010000 */
[----:B------:R-:W3:Y:S01]  /*16730*/  MUFU.EX2 R132, R132 ;  /* 0x0000008400847308 */ /* 0x000ee20000000800 */
[----:B-1----:R-:W-:-:S04]  /*16740*/  FADD.FTZ R0, R128, R169 ;  /* 0x000000a980007221 */ /* 0x002fc80000010000 */
[----:B0-----:R-:W-:-:S03]  /*16750*/  FADD.FTZ R3, R129, R0 ;  /* 0x0000000081037221 */ /* 0x001fc60000010000 */
        /* <DEDUP_REMOVED lines=36> */
[----:B------:R-:W2:Y:S01]  /*169a0*/  MUFU.EX2 R157, R157 ;  /* 0x0000009d009d7308 */ /* 0x000ea20000000800 */
[----:B0-----:R-:W-:-:S07]  /*169b0*/  FADD.FTZ R170, R119, R170 ;  /* 0x000000aa77aa7221 */ /* 0x001fce0000010000 */
[----:B------:R-:W0:Y:S08]  /*169c0*/  MUFU.EX2 R89, R89 ;  /* 0x0000005900597308 */ /* 0x000e300000000800 */
[----:B------:R3:W4:Y:S08]  /*169d0*/  MUFU.EX2 R96, R91 ;  /* 0x0000005b00607308 */ /* 0x0007300000000800 */
[----:B------:R-:W5:Y:S01]  /*169e0*/  MUFU.EX2 R162, R162 ;  /* 0x000000a200a27308 */ /* 0x000f620000000800 */
[----:B---3--:R-:W-:-:S04]  /*169f0*/  FADD.FTZ R91, R113, R0 ;  /* 0x00000000715b7221 */ /* 0x008fc80000010000 */
[----:B------:R-:W-:-:S03]  /*16a00*/  FADD.FTZ R0, R116, R91 ;  /* 0x0000005b74007221 */ /* 0x000fc60000010000 */
[----:B------:R-:W3:Y:S01]  /*16a10*/  MUFU.EX2 R94, R94 ;  /* 0x0000005e005e7308 */ /* 0x000ee20000000800 */
[----:B------:R-:W-:-:S04]  /*16a20*/  FADD.FTZ R3, R117, R0 ;  /* 0x0000000075037221 */ /* 0x000fc80000010000 */
[----:B-1----:R-:W-:Y:S01]  /*16a30*/  FADD.FTZ R0, R88, R3 ;  /* 0x0000000358007221 */ /* 0x002fe20000010000 */
[----:B--2---:R-:W-:-:S02]  /*16a40*/  FADD.FTZ R3, R157, R170 ;  /* 0x000000aa9d037221 */ /* 0x004fc40000010000 */
[----:B------:R-:W1:Y:S01]  /*16a50*/  MUFU.EX2 R147, R147 ;  /* 0x0000009300937308 */ /* 0x000e620000000800 */
[----:B0-----:R-:W-:-:S01]  /*16a60*/  FADD.FTZ R91, R89, R0 ;  /* 0x00000000595b7221 */ /* 0x001fc20000010000 */
[----:B----4-:R-:W-:-:S03]  /*16a70*/  FADD.FTZ R3, R96, R3 ;  /* 0x0000000360037221 */ /* 0x010fc60000010000 */
[----:B-----5:R-:W-:-:S03]  /*16a80*/  FADD.FTZ R0, R162, R91 ;  /* 0x0000005ba2007221 */ /* 0x020fc60000010000 */
[----:B------:R-:W0:Y:S01]  /*16a90*/  MUFU.EX2 R161, R161 ;  /* 0x000000a100a17308 */ /* 0x000e220000000800 */
[----:B---3--:R-:W-:-:S07]  /*16aa0*/  FADD.FTZ R170, R94, R3 ;  /* 0x000000035eaa7221 */ /* 0x008fce0000010000 */
        /* <DEDUP_REMOVED lines=20> */
.L_x_10042:
[----:B------:R-:W-:Y:S01]  /*16bf0*/  F2FP.SATFINITE.E4M3.F32.PACK_AB_MERGE_C R15, R166, R15, RZ ;  /* 0x0000000fa60f723e */ /* 0x000fe200048070ff */
[-C--:B------:R-:W-:Y:S01]  /*16c00*/  FMUL.FTZ R24, R24, R127.reuse ;  /* 0x0000007f18187220 */ /* 0x080fe20000410000 */
[----:B------:R-:W-:Y:S01]  /*16c10*/  F2FP.SATFINITE.E4M3.F32.PACK_AB_MERGE_C R20, R153, R20, RZ ;  /* 0x000000149914723e */ /* 0x000fe200048070ff */
[----:B------:R-:W-:Y:S01]  /*16c20*/  FMUL.FTZ R25, R25, R127 ;  /* 0x0000007f19197220 */ /* 0x000fe20000410000 */
[----:B------:R-:W-:Y:S01]  /*16c30*/  F2FP.SATFINITE.E4M3.F32.PACK_AB_MERGE_C R183, R165, R146, R15 ;  /* 0x00000092a5b7723e */ /* 0x000fe2000480700f */
[----:B------:R-:W-:Y:S01]  /*16c40*/  IMAD R15, R219, 0x8, R18 ;  /* 0x00000008db0f7824 */ /* 0x000fe200078e0212 */
[----:B------:R-:W-:Y:S01]  /*16c50*/  ISETP.GT.AND P2, PT, R218, R13, PT ;  /* 0x0000000dda00720c */ /* 0x000fe20003f44270 */
[-C--:B------:R-:W-:Y:S01]  /*16c60*/  FMUL.FTZ R28, R28, R127.reuse ;  /* 0x0000007f1c1c7220 */ /* 0x080fe20000410000 */
[----:B------:R-:W-:Y:S01]  /*16c70*/  F2FP.SATFINITE.E4M3.F32.PACK_AB_MERGE_C R184, R151, R168, R20 ;  /* 0x000000a897b8723e */ /* 0x000fe20004807014 */
[----:B------:R-:W-:Y:S01]  /*16c80*/  IMAD.U32 R20, RZ, RZ, UR61 ;  /* 0x0000003dff147e24 */ /* 0x000fe2000f8e00ff */
[----:B------:R-:W-:Y:S01]  /*16c90*/  IADD3 R15, R15, 0x22860, RZ ;  /* 0x000228600f0f7810 */ /* 0x000fe20007ffe0ff */
        /* <DEDUP_REMOVED lines=105> */
.L_x_10031:
[----:B------:R-:W-:-:S13]  /*17330*/  ISETP.GE.AND P0, PT, R218, RZ, PT ;  /* 0x000000ffda00720c */ /* 0x000fda0003f06270 */
[----:B------:R-:W-:Y:S05]  /*17340*/  @!P0 BRA `(.L_x_10044) ;  /* 0x0000003800008947 */ /* 0x000fea0003800000 */
[----:B------:R-:W-:Y:S01]  /*17350*/  MOV R13, R90 ;  /* 0x0000005a000d7202 */ /* 0x000fe20000000f00 */
[----:B------:R-:W-:Y:S02]  /*17360*/  IMAD.MOV.U32 R189, RZ, RZ, R14 ;  /* 0x000000ffffbd7224 */ /* 0x000fe400078e000e */
[----:B------:R-:W-:Y:S02]  /*17370*/  IMAD.MOV.U32 R216, RZ, RZ, R197 ;  /* 0x000000ffffd87224 */ /* 0x000fe400078e00c5 */
[----:B------:R-:W-:-:S07]  /*17380*/  IMAD.MOV.U32 R191, RZ, RZ, R193 ;  /* 0x000000ffffbf7224 */ /* 0x000fce00078e00c1 */
.L_x_10056:
        /* <DEDUP_REMOVED lines=10> */
.L_x_10046:
[----:B------:R-:W-:Y:S01]  /*17430*/  IMAD R14, R193, 0x8, R18 ;  /* 0x00000008c10e7824 */ /* 0x000fe200078e0212 */
[----:B------:R-:W-:-:S04]  /*17440*/  SHF.L.U32 R15, R197, 0x1f, RZ ;  /* 0x0000001fc50f7819 */ /* 0x000fc800000006ff */
[----:B------:R0:W1:Y:S01]  /*17450*/  SYNCS.PHASECHK.TRANS64.TRYWAIT P0, [R14+URZ+0x22830], R15 ;  /* 0x0228300f0e0075a7 */ /* 0x000062000800017f */
[----:B------:R-:W-:Y:S05]  /*17460*/  @!P1 BRA `(.L_x_10047) ;  /* 0x0000000000049947 */ /* 0x000fea0003800000 */
[----:B------:R-:W-:Y:S01]  /*17470*/  BPT.TRAP 0x1 ;  /* 0x000000040000795c */ /* 0x000fe20000300000 */
.L_x_10047:
[----:B------:R-:W-:Y:S04]  /*17480*/  BSSY B0, `(.L_x_10045) ;  /* 0x0000004000007945 */ /* 0x000fe80003800000 */
[----:B-1----:R-:W-:Y:S05]  /*17490*/  @P0 BRA `(.L_x_10048) ;  /* 0x0000000000080947 */ /* 0x002fea0003800000 */
[----:B------:R-:W1:Y:S02]  /*174a0*/  SYNCS.PHASECHK.TRANS64.TRYWAIT P0, [R14+URZ+0x22830], R15 ;  /* 0x0228300f0e0075a7 */ /* 0x000e64000800017f */
[----:B-1----:R-:W-:Y:S05]  /*174b0*/  @!P0 BRA `(.L_x_10049) ;  /* 0x0000010400188947 */ /* 0x002fea0003800000 */
.L_x_10048:
[----:B------:R-:W-:Y:S05]  /*174c0*/  BSYNC B0 ;  /* 0x0000000000007941 */ /* 0x000fea0003800000 */
.L_x_10045:
        /* <DEDUP_REMOVED lines=23> */
[----:B------:R-:W-:-:S02]  /*17640*/  R2UR UR53, R5 ;  /* 0x00000000053572ca */ /* 0x000fc400000e0000 */
[C---:B------:R-:W-:Y:S02]  /*17650*/  R2UR UR7, R15.reuse ;  /* 0x000000000f0772ca */ /* 0x040fe400000e0000 */
[----:B------:R-:W-:Y:S02]  /*17660*/  R2UR UR11, R15 ;  /* 0x000000000f0b72ca */ /* 0x000fe400000e0000 */
[----:B0-----:R-:W-:Y:S02]  /*17670*/  SHF.R.U32.HI R14, RZ, 0x7, R14 ;  /* 0x00000007ff0e7819 */ /* 0x001fe4000001160e */
[----:B------:R-:W-:Y:S01]  /*17680*/  R2UR UR8, R90 ;  /* 0x000000005a0872ca */ /* 0x000fe200000e0000 */
[----:B------:R-:W-:Y:S01]  /*17690*/  VIADD R90, R20, 0x202 ;  /* 0x00000202145a7836 */ /* 0x000fe20000000000 */
[----:B------:R-:W-:Y:S01]  /*176a0*/  IADD3 R92, R14, 0x8, RZ ;  /* 0x000000080e5c7810 */ /* 0x000fe20007ffe0ff */
[----:B------:R-:W-:Y:S01]  /*176b0*/  VIADD R14, R20, 0x100 ;  /* 0x00000100140e7836 */ /* 0x000fe20000000000 */
[----:B------:R-:W-:-:S02]  /*176c0*/  R2UR UR9, R91 ;  /* 0x000000005b0972ca */ /* 0x000fc400000e0000 */
[----:B------:R-:W-:Y:S01]  /*176d0*/  MOV R95, 0x40000040 ;  /* 0x40000040005f7802 */ /* 0x000fe20000000f00 */
[----:B------:R0:W-:Y:S01]  /*176e0*/  BAR.SYNC.DEFER_BLOCKING R92, 0x100 ;  /* 0x0004005c0000751d */ /* 0x0001e20000010000 */
[----:B------:R-:W-:Y:S02]  /*176f0*/  R2UR UR50, R14 ;  /* 0x000000000e3272ca */ /* 0x000fe400000e0000 */
[----:B------:R-:W-:Y:S02]  /*17700*/  IADD3 R14, R20, 0x400, RZ ;  /* 0x00000400140e7810 */ /* 0x000fe40007ffe0ff */
[----:B------:R-:W-:Y:S01]  /*17710*/  MOV R217, UR7 ;  /* 0x0000000700d97c02 */ /* 0x000fe20008000f00 */
[----:B------:R-:W-:Y:S01]  /*17720*/  UMOV UR7, UR11 ;  /* 0x0000000b00077c82 */ /* 0x000fe20008000000 */
[----:B------:R-:W-:Y:S01]  /*17730*/  R2UR UR10, R14 ;  /* 0x000000000e0a72ca */ /* 0x000fe200000e0000 */
[C---:B------:R-:W-:Y:S01]  /*17740*/  VIADD R14, R20.reuse, 0x102 ;  /* 0x00000102140e7836 */ /* 0x040fe20000000000 */
[----:B------:R-:W-:Y:S01]  /*17750*/  R2UR UR11, R91 ;  /* 0x000000005b0b72ca */ /* 0x000fe200000e0000 */
[----:B0-----:R-:W-:Y:S01]  /*17760*/  VIADD R92, R20, 0x402 ;  /* 0x00000402145c7836 */ /* 0x001fe20000000000 */
[----:B------:R-:W-:-:S02]  /*17770*/  R2UR UR4, R88 ;  /* 0x00000000580472ca */ /* 0x000fc400000e0000 */
[----:B------:R-:W-:Y:S01]  /*17780*/  R2UR UR6, R14 ;  /* 0x000000000e0672ca */ /* 0x000fe200000e0000 */
[C---:B------:R-:W-:Y:S01]  /*17790*/  VIADD R14, R20.reuse, 0x104 ;  /* 0x00000104140e7836 */ /* 0x040fe20000000000 */
[----:B------:R-:W-:Y:S02]  /*177a0*/  IADD3 R88, R20, 0x302, RZ ;  /* 0x0000030214587810 */ /* 0x000fe40007ffe0ff */
[----:B------:R-:W-:Y:S02]  /*177b0*/  R2UR UR22, R94 ;  /* 0x000000005e1672ca */ /* 0x000fe400000e0000 */
[----:B------:R-:W-:Y:S02]  /*177c0*/  R2UR UR23, R95 ;  /* 0x000000005f1772ca */ /* 0x000fe400000e0000 */
[----:B------:R-:W-:Y:S02]  /*177d0*/  R2UR UR5, R89 ;  /* 0x00000000590572ca */ /* 0x000fe400000e0000 */
[----:B------:R-:W-:Y:S01]  /*177e0*/  R2UR UR14, R88 ;  /* 0x00000000580e72ca */ /* 0x000fe200000e0000 */
[----:B------:R-:W-:Y:S01]  /*177f0*/  WARPGROUP.ARRIVE ;  /* 0x00000000000079c5 */ /* 0x000fe20000000000 */
[----:B------:R-:W-:Y:S01]  /*17800*/  VIADD R88, R20, 0x204 ;  /* 0x0000020414587836 */ /* 0x000fe20000000000 */
[----:B------:R-:W-:Y:S01]  /*17810*/  MOV R219, UR6 ;  /* 0x0000000600db7c02 */ /* 0x000fe20008000f00 */
[----:B------:R-:W-:Y:S01]  /*17820*/  UMOV UR6, UR10 ;  /* 0x0000000a00067c82 */ /* 0x000fe20008000000 */
[----:B------:R-:W-:-:S02]  /*17830*/  R2UR UR10, R90 ;  /* 0x000000005a0a72ca */ /* 0x000fc400000e0000 */
[----:B------:R-:W-:Y:S01]  /*17840*/  QGMMA.64x32x32.F32.E4M3.E4M3 R152, gdesc[UR44], RZ, !UPT, gsb0 ;  /* 0x006000002c9879f3 */ /* 0x000fe2000c0008ff */
        /* <DEDUP_REMOVED lines=27> */
[C---:B------:R-:W-:Y:S02]  /*17a00*/  R2UR UR12, R10.reuse ;  /* 0x000000000a0c72ca */ /* 0x040fe400000e0000 */
[C---:B------:R-:W-:Y:S02]  /*17a10*/  R2UR UR13, R11.reuse ;  /* 0x000000000b0d72ca */ /* 0x040fe400000e0000 */
[----:B------:R-:W-:Y:S02]  /*17a20*/  R2UR UR16, R10 ;  /* 0x000000000a1072ca */ /* 0x000fe400000e0000 */
[----:B------:R-:W-:Y:S02]  /*17a30*/  R2UR UR17, R11 ;  /* 0x000000000b1172ca */ /* 0x000fe400000e0000 */
[----:B------:R-:W-:Y:S01]  /*17a40*/  R2UR UR26, R14 ;  /* 0x000000000e1a72ca */ /* 0x000fe200000e0000 */
[----:B------:R-:W-:Y:S01]  /*17a50*/  VIADD R14, R20, 0x304 ;  /* 0x00000304140e7836 */ /* 0x000fe20000000000 */
[----:B------:R-:W-:-:S02]  /*17a60*/  R2UR UR27, R15 ;  /* 0x000000000f1b72ca */ /* 0x000fc400000e0000 */
[C---:B------:R-:W-:Y:S02]  /*17a70*/  R2UR UR24, R8.reuse ;  /* 0x00000000081872ca */ /* 0x040fe400000e0000 */
[C---:B------:R-:W-:Y:S02]  /*17a80*/  R2UR UR25, R9.reuse ;  /* 0x00000000091972ca */ /* 0x040fe400000e0000 */
[----:B------:R-:W-:Y:S02]  /*17a90*/  R2UR UR28, R8 ;  /* 0x00000000081c72ca */ /* 0x000fe400000e0000 */
[----:B------:R-:W-:Y:S02]  /*17aa0*/  R2UR UR29, R9 ;  /* 0x00000000091d72ca */ /* 0x000fe400000e0000 */
[----:B------:R-:W-:Y:S01]  /*17ab0*/  R2UR UR34, R14 ;  /* 0x000000000e2272ca */ /* 0x000fe200000e0000 */
[----:B------:R-:W-:Y:S02]  /*17ac0*/  WARPGROUP.DEPBAR.LE gsb0, 0x0 ;  /* 0x00008000000079c5 */ /* 0x000fe40000010000 */
[----:B------:R-:W-:Y:S01]  /*17ad0*/  WARPGROUP.ARRIVE ;  /* 0x00000000000079c5 */ /* 0x000fe20000000000 */
[----:B------:R-:W-:Y:S01]  /*17ae0*/  R2UR UR35, R15 ;  /* 0x000000000f2372ca */ /* 0x000fe200000e0000 */
[----:B------:R-:W-:Y:S01]  /*17af0*/  VIADD R14, R20, 0x106 ;  /* 0x00000106140e7836 */ /* 0x000fe20000000000 */
[----:B------:R-:W-:-:S02]  /*17b00*/  R2UR UR32, R8 ;  /* 0x00000000082072ca */ /* 0x000fc400000e0000 */
[----:B------:R-:W-:Y:S01]  /*17b10*/  R2UR UR33, R9 ;  /* 0x00000000092172ca */ /* 0x000fe200000e0000 */
[----:B------:R-:W-:Y:S01]  /*17b20*/  QGMMA.64x32x32.F32.E4M3.E4M3 R136, gdesc[UR48], RZ, !UPT, gsb0 ;  /* 0x00600000308879f3 */ /* 0x000fe2000c0008ff */
[----:B------:R-:W-:Y:S02]  /*17b30*/  R2UR UR50, R88 ;  /* 0x00000000583272ca */ /* 0x000fe400000e0000 */
[----:B------:R-:W-:Y:S02]  /*17b40*/  R2UR UR51, R89 ;  /* 0x00000000593372ca */ /* 0x000fe400000e0000 */
[----:B------:R-:W-:Y:S02]  /*17b50*/  R2UR UR36, R8 ;  /* 0x00000000082472ca */ /* 0x000fe400000e0000 */
[----:B------:R-:W-:Y:S02]  /*17b60*/  R2UR UR37, R9 ;  /* 0x00000000092572ca */ /* 0x000fe400000e0000 */
[----:B------:R-:W-:-:S02]  /*17b70*/  R2UR UR40, R6 ;  /* 0x00000000062872ca */ /* 0x000fc400000e0000 */
[----:B------:R-:W-:Y:S02]  /*17b80*/  R2UR UR41, R7 ;  /* 0x00000000072972ca */ /* 0x000fe400000e0000 */
[----:B------:R-:W-:Y:S02]  /*17b90*/  R2UR UR46, R14 ;  /* 0x000000000e2e72ca */ /* 0x000fe400000e0000 */
[----:B------:R-:W-:Y:S01]  /*17ba0*/  R2UR UR47, R15 ;  /* 0x000000000f2f72ca */ /* 0x000fe200000e0000 */
[----:B------:R-:W-:Y:S01]  /*17bb0*/  IMAD.MOV.U32 R15, RZ, RZ, 0x40000040 ;  /* 0x40000040ff0f7424 */ /* 0x000fe200078e00ff */
[C---:B------:R-:W-:Y:S02]  /*17bc0*/  R2UR UR44, R6.reuse ;  /* 0x00000000062c72ca */ /* 0x040fe400000e0000 */
[----:B------:R-:W-:Y:S02]  /*17bd0*/  R2UR UR45, R7 ;  /* 0x00000000072d72ca */ /* 0x000fe400000e0000 */
[----:B------:R-:W-:-:S02]  /*17be0*/  R2UR UR48, R6 ;  /* 0x00000000063072ca */ /* 0x000fc400000e0000 */
[----:B------:R-:W-:Y:S02]  /*17bf0*/  R2UR UR49, R7 ;  /* 0x00000000073172ca */ /* 0x000fe400000e0000 */
[C---:B------:R-:W-:Y:S01]  /*17c00*/  IADD3 R14, R20.reuse, 0x306, RZ ;  /* 0x00000306140e7810 */ /* 0x040fe20007ffe0ff */
[----:B------:R-:W-:Y:S01]  /*17c10*/  VIADD R20, R20, 0x406 ;  /* 0x0000040614147836 */ /* 0x000fe20000000000 */
        /* <DEDUP_REMOVED lines=78> */
.L_x_10051:
[----:B------:R-:W-:Y:S01]  /*18100*/  SHF.L.U32 R14, R216, 0x1f, RZ ;  /* 0x0000001fd80e7819 */ /* 0x000fe200000006ff */
[----:B------:R-:W-:-:S04]  /*18110*/  IMAD R15, R191, 0x8, R18 ;  /* 0x00000008bf0f7824 */ /* 0x000fc800078e0212 */
[----:B------:R0:W1:Y:S01]  /*18120*/  SYNCS.PHASECHK.TRANS64.TRYWAIT P0, [R15+URZ+0x22850], R14 ;  /* 0x0228500e0f0075a7 */ /* 0x000062000800017f */
[----:B------:R-:W-:Y:S05]  /*18130*/  @!P1 BRA `(.L_x_10052) ;  /* 0x0000000000049947 */ /* 0x000fea0003800000 */
[----:B------:R-:W-:Y:S01]  /*18140*/  BPT.TRAP 0x1 ;  /* 0x000000040000795c */ /* 0x000fe20000300000 */
.L_x_10052:
[----:B-1----:R-:W-:Y:S05]  /*18150*/  @P0 BRA `(.L_x_10050) ;  /* 0x0000000000080947 */ /* 0x002fea0003800000 */
[----:B------:R-:W1:Y:S02]  /*18160*/  SYNCS.PHASECHK.TRANS64.TRYWAIT P0, [R15+URZ+0x22850], R14 ;  /* 0x0228500e0f0075a7 */ /* 0x000e64000800017f */
[----:B-1----:R-:W-:Y:S05]  /*18170*/  @!P0 BRA `(.L_x_10053) ;  /* 0x000000f400fc8947 */ /* 0x002fea0003800000 */
.L_x_10050:
        /* <DEDUP_REMOVED lines=23> */
[----:B------:R-:W-:Y:S02]  /*182f0*/  R2UR UR6, R20 ;  /* 0x00000000140672ca */ /* 0x000fe400000e0000 */
[----:B------:R-:W-:Y:S01]  /*18300*/  R2UR UR7, R21 ;  /* 0x00000000150772ca */ /* 0x000fe200000e0000 */
[----:B------:R-:W-:Y:S01]  /*18310*/  IMAD.MOV.U32 R21, RZ, RZ, -0x3ffffff0 ;  /* 0xc0000010ff157424 */ /* 0x000fe200078e00ff */
[C---:B------:R-:W-:Y:S01]  /*18320*/  IADD3 R20, R14.reuse, 0x300, RZ ;  /* 0x000003000e147810 */ /* 0x040fe20007ffe0ff */
        /* <DEDUP_REMOVED lines=19> */
.L_x_10054:
        /* <DEDUP_REMOVED lines=101> */
[----:B------:R-:W-:Y:S01]  /*18ab0*/  ULDC UR4, c[0x0][0x988] ;  /* 0x0002620000047ab9 */ /* 0x000fe20000000800 */
[----:B------:R-:W0:Y:S01]  /*18ac0*/  MUFU.TANH R161, R161 ;  /* 0x000000a100a17308 */ /* 0x000e220000002400 */
[----:B-1----:R-:W-:Y:S01]  /*18ad0*/  FMNMX.FTZ R14, R158, R165, !PT ;  /* 0x000000a59e0e7209 */ /* 0x002fe20007810000 */
[----:B------:R-:W-:-:S06]  /*18ae0*/  UMOV UR60, UR4 ;  /* 0x00000004003c7c82 */ /* 0x000fcc0008000000 */
        /* <DEDUP_REMOVED lines=139> */
[----:B0-----:R-:W-:Y:S02]  /*193a0*/  FMNMX.FTZ R169, R166, R169, !PT ;  /* 0x000000a9a6a97209 */ /* 0x001fe40007810000 */
[----:B-1----:R-:W-:-:S03]  /*193b0*/  FMNMX.FTZ R168, R167, R14, !PT ;  /* 0x0000000ea7a87209 */ /* 0x002fc60007810000 */
[----:B------:R-:W0:Y:S04]  /*193c0*/  SHFL.BFLY PT, R14, R169, 0x1, 0x1f ;  /* 0x0c201f00a90e7f89 */ /* 0x000e2800000e0000 */
[----:B------:R-:W1:Y:S01]  /*193d0*/  SHFL.BFLY PT, R171, R168, 0x1, 0x1f ;  /* 0x0c201f00a8ab7f89 */ /* 0x000e6200000e0000 */
[----:B0-----:R-:W-:Y:S02]  /*193e0*/  FMNMX.FTZ R14, R169, R14, !PT ;  /* 0x0000000ea90e7209 */ /* 0x001fe40007810000 */
[----:B-1----:R-:W-:Y:S01]  /*193f0*/  FMNMX.FTZ R90, R168, R171, !PT ;  /* 0x000000aba85a7209 */ /* 0x002fe20007810000 */
[----:B------:R-:W-:Y:S02]  /*19400*/  IMAD.U32 R171, RZ, RZ, UR60 ;  /* 0x0000003cffab7e24 */ /* 0x000fe4000f8e00ff */
[----:B------:R-:W-:-:S02]  /*19410*/  FADD.FTZ R170, -R14, R189 ;  /* 0x000000bd0eaa7221 */ /* 0x000fc40000010100 */
[----:B------:R-:W-:Y:S01]  /*19420*/  FFMA.FTZ R167, R14, R171, -8 ;  /* 0xc10000000ea77423 */ /* 0x000fe200000100ab */
[----:B------:R-:W-:-:S01]  /*19430*/  FADD.FTZ R13, -R90, R13 ;  /* 0x0000000d5a0d7221 */ /* 0x000fc20000010100 */
[----:B------:R-:W-:Y:S02]  /*19440*/  FMUL.FTZ R166, R170, UR60 ;  /* 0x0000003caaa67c20 */ /* 0x000fe40008410000 */
[----:B------:R-:W-:-:S01]  /*19450*/  FFMA.FTZ R169, R20, UR60, -R167 ;  /* 0x0000003c14a97c23 */ /* 0x000fc200080108a7 */
[--C-:B------:R-:W-:Y:S01]  /*19460*/  FFMA.FTZ R20, R15, UR60, -R167.reuse ;  /* 0x0000003c0f147c23 */ /* 0x100fe200080108a7 */
[----:B------:R-:W-:-:S01]  /*19470*/  FFMA.FTZ R15, R153, UR60, -R167 ;  /* 0x0000003c990f7c23 */ /* 0x000fc200080108a7 */
[--C-:B------:R-:W-:Y:S01]  /*19480*/  FFMA.FTZ R153, R157, UR60, -R167.reuse ;  /* 0x0000003c9d997c23 */ /* 0x100fe200080108a7 */
[----:B------:R-:W-:-:S01]  /*19490*/  FFMA.FTZ R157, R161, UR60, -R167 ;  /* 0x0000003ca19d7c23 */ /* 0x000fc200080108a7 */
[----:B------:R-:W-:Y:S02]  /*194a0*/  IMAD.U32 R161, RZ, RZ, UR60 ;  /* 0x0000003cffa17e24 */ /* 0x000fe4000f8e00ff */
[----:B------:R-:W-:Y:S01]  /*194b0*/  FMUL.FTZ R13, R13, UR60 ;  /* 0x0000003c0d0d7c20 */ /* 0x000fe20008410000 */
[----:B------:R-:W-:Y:S01]  /*194c0*/  MUFU.EX2 R166, R166 ;  /* 0x000000a600a67308 */ /* 0x000fe20000000800 */
[----:B------:R-:W-:-:S01]  /*194d0*/  FFMA.FTZ R154, R154, UR60, -R167 ;  /* 0x0000003c9a9a7c23 */ /* 0x000fc200080108a7 */
[----:B------:R-:W-:Y:S01]  /*194e0*/  FFMA.FTZ R168, R90, R161, -8 ;  /* 0xc10000005aa87423 */ /* 0x000fe200000100a1 */
        /* <DEDUP_REMOVED lines=73> */
[----:B------:R-:W-:Y:S01]  /*19980*/  FFMA.FTZ R101, R101, UR60, -R167 ;  /* 0x0000003c65657c23 */ /* 0x000fe200080108a7 */
        /* <DEDUP_REMOVED lines=8> */
[----:B------:R-:W-:-:S03]  /*19a10*/  FFMA.FTZ R119, R119, UR60, -R168 ;  /* 0x0000003c77777c23 */ /* 0x000fc600080108a8 */
        /* <DEDUP_REMOVED lines=111> */
[----:B------:R-:W-:Y:S01]  /*1a110*/  FFMA.FTZ R98, R99, UR60, -R168 ;  /* 0x0000003c63627c23 */ /* 0x000fe200080108a8 */
[----:B------:R-:W-:-:S05]  /*1a120*/  LEA R99, R193, R18, 0x3 ;  /* 0x00000012c1637211 */ /* 0x000fca00078e18ff */
[----:B------:R-:W0:Y:S01]  /*1a130*/  MUFU.EX2 R117, R117 ;  /* 0x0000007500757308 */ /* 0x000e220000000800 */
[----:B--2---:R-:W-:-:S01]  /*1a140*/  FADD.FTZ R0, R116, R3 ;  /* 0x0000000374007221 */ /* 0x004fc20000010000 */
[----:B------:R-:W-:Y:S02]  /*1a150*/  VIADD R167, R99, 0x22840 ;  /* 0x0002284063a77836 */ /* 0x000fe40000000000 */
[----:B------:R-:W-:-:S01]  /*1a160*/  FFMA.FTZ R99, R102, UR60, -R168 ;  /* 0x0000003c66637c23 */ /* 0x000fc200080108a8 */
[----:B------:R-:W-:-:S03]  /*1a170*/  IMAD.U32 R102, RZ, RZ, UR61 ;  /* 0x0000003dff667e24 */ /* 0x000fc6000f8e00ff */
[----:B------:R-:W2:Y:S01]  /*1a180*/  MUFU.EX2 R119, R119 ;  /* 0x0000007700777308 */ /* 0x000ea20000000800 */
[----:B-1----:R-:W-:-:S01]  /*1a190*/  FADD.FTZ R172, R118, R165 ;  /* 0x000000a576ac7221 */ /* 0x002fc20000010000 */
[----:B------:R-:W-:Y:S01]  /*1a1a0*/  PRMT R167, R102, 0x654, R167 ;  /* 0x0000065466a77816 */ /* 0x000fe200000000a7 */
[----:B------:R-:W-:-:S03]  /*1a1b0*/  FFMA.FTZ R102, R103, UR60, -R168 ;  /* 0x0000003c67667c23 */ /* 0x000fc600080108a8 */
[----:B------:R1:W-:Y:S02]  /*1a1c0*/  SYNCS.ARRIVE.TRANS64.RED.A1T0 RZ, [R167+URZ], RZ ;  /* 0x000000ffa7ff79a7 */ /* 0x0003e4000810043f */
[----:B------:R-:W3:Y:S01]  /*1a1d0*/  MUFU.EX2 R88, R88 ;  /* 0x0000005800587308 */ /* 0x000ee20000000800 */
[----:B0-----:R-:W-:-:S07]  /*1a1e0*/  FADD.FTZ R3, R117, R0 ;  /* 0x0000000075037221 */ /* 0x001fce0000010000 */
[----:B------:R-:W0:Y:S01]  /*1a1f0*/  MUFU.EX2 R163, R163 ;  /* 0x000000a300a37308 */ /* 0x000e220000000800 */
[----:B--2---:R-:W-:-:S07]  /*1a200*/  FADD.FTZ R172, R119, R172 ;  /* 0x000000ac77ac7221 */ /* 0x004fce0000010000 */
[----:B------:R-:W2:Y:S01]  /*1a210*/  MUFU.EX2 R89, R89 ;  /* 0x0000005900597308 */ /* 0x000ea20000000800 */
[----:B---3--:R-:W-:-:S07]  /*1a220*/  FADD.FTZ R0, R88, R3 ;  /* 0x0000000358007221 */ /* 0x008fce0000010000 */
        /* <DEDUP_REMOVED lines=25> */
[----:B0-----:R-:W-:-:S01]  /*1a3c0*/  FADD.FTZ R103, R99, R0 ;  /* 0x0000000063677221 */ /* 0x001fc20000010000 */
[----:B--2---:R-:W-:-:S03]  /*1a3d0*/  FADD.FTZ R3, R101, R168 ;  /* 0x000000a865037221 */ /* 0x004fc60000010000 */
[----:B---3--:R-:W-:Y:S01]  /*1a3e0*/  FADD.FTZ R0, R102, R103 ;  /* 0x0000006766007221 */ /* 0x008fe20000010000 */
[----:B-1----:R-:W-:Y:S06]  /*1a3f0*/  @!P1 BRA `(.L_x_10055) ;  /* 0x0000000000049947 */ /* 0x002fec0003800000 */
[----:B------:R-:W-:Y:S01]  /*1a400*/  BPT.TRAP 0x1 ;  /* 0x000000040000795c */ /* 0x000fe20000300000 */
.L_x_10055:
[----:B------:R-:W-:Y:S01]  /*1a410*/  F2FP.SATFINITE.E4M3.F32.PACK_AB_MERGE_C R15, R154, R15, RZ ;  /* 0x0000000f9a0f723e */ /* 0x000fe200048070ff */
[-C--:B------:R-:W-:Y:S01]  /*1a420*/  FMUL.FTZ R26, R26, R13.reuse ;  /* 0x0000000d1a1a7220 */ /* 0x080fe20000410000 */
[----:B------:R-:W-:Y:S01]  /*1a430*/  ISETP.GT.AND P0, PT, R218, RZ, PT ;  /* 0x000000ffda00720c */ /* 0x000fe20003f04270 */
[----:B------:R-:W-:Y:S01]  /*1a440*/  FMUL.FTZ R27, R27, R13 ;  /* 0x0000000d1b1b7220 */ /* 0x000fe20000410000 */
[----:B------:R-:W-:Y:S01]  /*1a450*/  F2FP.SATFINITE.E4M3.F32.PACK_AB_MERGE_C R184, R20, R169, R15 ;  /* 0x000000a914b8723e */ /* 0x000fe2000480700f */
[----:B------:R-:W-:Y:S01]  /*1a460*/  IMAD R15, R191, 0x8, R18 ;  /* 0x00000008bf0f7824 */ /* 0x000fe200078e0212 */
[----:B------:R-:W-:Y:S01]  /*1a470*/  F2FP.SATFINITE.E4M3.F32.PACK_AB_MERGE_C R91, R94, R91, RZ ;  /* 0x0000005b5e5b723e */ /* 0x000fe200048070ff */
        /* <DEDUP_REMOVED lines=103> */
[----:B------:R-:W-:Y:S01]  /*1aaf0*/  IADD3 R218, R218, -0x1, RZ ;  /* 0xffffffffdada7810 */ /* 0x000fe20007ffe0ff */
[----:B------:R-:W-:-:S02]  /*1ab00*/  IMAD.MOV.U32 R13, RZ, RZ, R90 ;  /* 0x000000ffff0d7224 */ /* 0x000fc400078e005a */
[----:B------:R-:W-:Y:S02]  /*1ab10*/  IMAD.MOV.U32 R189, RZ, RZ, R14 ;  /* 0x000000ffffbd7224 */ /* 0x000fe400078e000e */
[----:B------:R-:W-:Y:S02]  /*1ab20*/  IMAD.MOV.U32 R216, RZ, RZ, R197 ;  /* 0x000000ffffd87224 */ /* 0x000fe400078e00c5 */
[----:B------:R-:W-:Y:S01]  /*1ab30*/  IMAD.MOV.U32 R191, RZ, RZ, R193 ;  /* 0x000000ffffbf7224 */ /* 0x000fe200078e00c1 */
[----:B0-----:R-:W-:Y:S06]  /*1ab40*/  @P0 BRA `(.L_x_10056) ;  /* 0xffffffc800100947 */ /* 0x001fec000383ffff */
.L_x_10044:
[----:B------:R-:W-:Y:S05]  /*1ab50*/  WARPSYNC.ALL ;  /* 0x0000000000007948 */ /* 0x000fea0003800000 */
[----:B------:R-:W-:Y:S06]  /*1ab60*/  BAR.ARV 0x8, 0x180 ;  /* 0x0206000000007b1d */ /* 0x000fec0000002000 */
[----:B------:R-:W-:Y:S05]  /*1ab70*/  @!P1 BRA `(.L_x_10057) ;  /* 0x0000000000049947 */ /* 0x000fea0003800000 */
[----:B------:R-:W-:Y:S01]  /*1ab80*/  BPT.TRAP 0x1 ;  /* 0x000000040000795c */ /* 0x000fe20000300000 */
.L_x_10057:
[----:B------:R-:W-:Y:S01]  /*1ab90*/  IMAD R11, R193, 0x8, R18 ;  /* 0x00000008c10b7824 */ /* 0x000fe200078e0212 */
[----:B------:R-:W-:-:S04]  /*1aba0*/  SHF.L.U32 R2, R197, 0x1f, RZ ;  /* 0x0000001fc5027819 */ /* 0x000fc800000006ff */
[----:B------:R0:W1:Y:S01]  /*1abb0*/  SYNCS.PHASECHK.TRANS64.TRYWAIT P0, [R11+URZ+0x22850], R2 ;  /* 0x022850020b0075a7 */ /* 0x000062000800017f */
[----:B------:R-:W-:Y:S05]  /*1abc0*/  @!P1 BRA `(.L_x_10058) ;  /* 0x0000000000049947 */ /* 0x000fea0003800000 */
[----:B------:R-:W-:Y:S01]  /*1abd0*/  BPT.TRAP 0x1 ;  /* 0x000000040000795c */ /* 0x000fe20000300000 */
.L_x_10058:
[----:B------:R-:W-:-:S04]  /*1abe0*/  IADD3 R18, R18, 0x400, RZ ;  /* 0x0000040012127810 */ /* 0x000fc80007ffe0ff */
[----:B------:R-:W-:-:S04]  /*1abf0*/  SHF.R.U32.HI R18, RZ, 0x4, R18 ;  /* 0x00000004ff127819 */ /* 0x000fc80000011612 */
[----:B------:R-:W-:-:S04]  /*1ac00*/  LOP3.LUT R18, R18, 0x3fff, RZ, 0xc0, !PT ;  /* 0x00003fff12127812 */ /* 0x000fc800078ec0ff */
[----:B------:R-:W-:Y:S01]  /*1ac10*/  LOP3.LUT R18, R18, 0x10000, RZ, 0xfc, !PT ;  /* 0x0001000012127812 */ /* 0x000fe200078efcff */
[----:B-1----:R-:W-:Y:S06]  /*1ac20*/  @P0 BRA `(.L_x_10059) ;  /* 0x0000000000080947 */ /* 0x002fec0003800000 */
[----:B------:R-:W1:Y:S02]  /*1ac30*/  SYNCS.PHASECHK.TRANS64.TRYWAIT P0, [R11+URZ+0x22850], R2 ;  /* 0x022850020b0075a7 */ /* 0x000e64000800017f */
[----:B-1----:R-:W-:Y:S05]  /*1ac40*/  @!P0 BRA `(.L_x_10060) ;  /* 0x000000cc005c8947 */ /* 0x002fea0003800000 */
.L_x_10059:
[----:B------:R-:W-:Y:S01]  /*1ac50*/  IMAD R4, R193, 0x500, R18 ;  /* 0x00000500c1047824 */ /* 0x000fe200078e0212 */
[----:B------:R-:W-:Y:S05]  /*1ac60*/  WARPSYNC.ALL ;  /* 0x0000000000007948 */ /* 0x000fea0003800000 */
[----:B------:R-:W-:Y:S01]  /*1ac70*/  IMAD.MOV.U32 R5, RZ, RZ, -0x3ffffff0 ;  /* 0xc0000010ff057424 */ /* 0x000fe200078e00ff */
[C---:B------:R-:W-:Y:S01]  /*1ac80*/  R2UR UR6, R4.reuse ;  /* 0x00000000040672ca */ /* 0x040fe200000e0000 */
[----:B------:R-:W-:Y:S01]  /*1ac90*/  WARPGROUP.ARRIVE ;  /* 0x00000000000079c5 */ /* 0x000fe20000000000 */
[----:B------:R-:W-:Y:S01]  /*1aca0*/  VIADD R6, R4, 0x100 ;  /* 0x0000010004067836 */ /* 0x000fe20000000000 */
[----:B------:R-:W-:Y:S01]  /*1acb0*/  ULDC.64 UR4, c[0x0][0x9a0] ;  /* 0x0002680000047ab9 */ /* 0x000fe20000000a00 */
[----:B------:R-:W-:Y:S01]  /*1acc0*/  R2UR UR7, R5 ;  /* 0x00000000050772ca */ /* 0x000fe200000e0000 */
[----:B------:R-:W-:Y:S01]  /*1acd0*/  IMAD.MOV.U32 R7, RZ, RZ, -0x3ffffff0 ;  /* 0xc0000010ff077424 */ /* 0x000fe200078e00ff */
[----:B------:R-:W-:Y:S01]  /*1ace0*/  ISETP.NE.U32.AND P0, PT, RZ, UR4, PT ;  /* 0x00000004ff007c0c */ /* 0x000fe2000bf05070 */
[----:B------:R-:W-:-:S03]  /*1acf0*/  ULDC.64 UR8, c[0x0][0x208] ;  /* 0x0000820000087ab9 */ /* 0x000fc60000000a00 */
        /* <DEDUP_REMOVED lines=11> */
[----:B------:R-:W-:Y:S02]  /*1adb0*/  @P0 IMAD.IADD R7, R7, 0x1, R5 ;  /* 0x0000000107070824 */ /* 0x000fe400078e0205 */
[C---:B------:R-:W-:Y:S01]  /*1adc0*/  @P0 IMAD R5, R190.reuse, R9, R2 ;  /* 0x00000009be050224 */ /* 0x040fe200078e0202 */
[----:B------:R-:W-:Y:S01]  /*1add0*/  MOV R2, 0x3f800000 ;  /* 0x3f80000000027802 */ /* 0x000fe20000000f00 */
[----:B------:R-:W-:-:S04]  /*1ade0*/  @P0 IMAD.WIDE.U32 R6, R190, R8, R6 ;  /* 0x00000008be060225 */ /* 0x000fc800078e0006 */
[----:B------:R-:W-:Y:S01]  /*1adf0*/  @P0 IMAD.IADD R5, R7, 0x1, R5 ;  /* 0x0000000107050824 */ /* 0x000fe200078e0205 */
[C---:B------:R-:W-:Y:S01]  /*1ae00*/  @P0 LEA R8, P2, R6.reuse, UR4, 0x2 ;  /* 0x0000000406080c11 */ /* 0x040fe2000f8410ff */
[----:B------:R-:W-:Y:S02]  /*1ae10*/  WARPGROUP.DEPBAR.LE gsb0, 0x0 ;  /* 0x00008000000079c5 */ /* 0x000fe40000010000 */
[----:B------:R-:W-:Y:S01]  /*1ae20*/  WARPGROUP.ARRIVE ;  /* 0x00000000000079c5 */ /* 0x000fe20000000000 */
[----:B------:R-:W-:Y:S01]  /*1ae30*/  @P0 LEA.HI.X R9, R6, UR5, R5, 0x2, P2 ;  /* 0x0000000506090c11 */ /* 0x000fe200090f1405 */
[----:B------:R-:W-:-:S04]  /*1ae40*/  VIADD R6, R4, 0x200 ;  /* 0x0000020004067836 */ /* 0x000fc80000000000 */
[----:B------:R-:W-:Y:S01]  /*1ae50*/  QGMMA.64x128x32.F32.E4M3.E4M3 R24, R180, gdesc[UR4], R24, gsb0 ;  /* 0x01e00004b4187df3 */ /* 0x000fe20008000818 */
[----:B------:R-:W-:Y:S01]  /*1ae60*/  IMAD.MOV.U32 R7, RZ, RZ, -0x3ffffff0 ;  /* 0xc0000010ff077424 */ /* 0x000fe200078e00ff */
[----:B------:R-:W-:Y:S01]  /*1ae70*/  R2UR UR6, R6 ;  /* 0x00000000060672ca */ /* 0x000fe200000e0000 */
[----:B------:R0:W2:Y:S03]  /*1ae80*/  @P0 LDG.E R2, desc[UR8][R8.64] ;  /* 0x0000000808020981 */ /* 0x0000a6000c1e1900 */
[----:B------:R-:W-:Y:S01]  /*1ae90*/  R2UR UR7, R7 ;  /* 0x00000000070772ca */ /* 0x000fe200000e0000 */
[----:B------:R-:W-:Y:S02]  /*1aea0*/  VIADD R6, R4, 0x300 ;  /* 0x0000030004067836 */ /* 0x000fe40000000000 */
[----:B------:R-:W-:Y:S01]  /*1aeb0*/  IMAD.MOV.U32 R7, RZ, RZ, -0x3ffffff0 ;  /* 0xc0000010ff077424 */ /* 0x000fe200078e00ff */
[----:B------:R-:W-:-:S02]  /*1aec0*/  WARPGROUP.DEPBAR.LE gsb0, 0x0 ;  /* 0x00008000000079c5 */ /* 0x000fc40000010000 */
[----:B------:R-:W-:-:S07]  /*1aed0*/  WARPGROUP.ARRIVE ;  /* 0x00000000000079c5 */ /* 0x000fce0000000000 */
[----:B------:R-:W-:Y:S01]  /*1aee0*/  QGMMA.64x128x32.F32.E4M3.E4M3 R24, R176, gdesc[UR4], R24, gsb0 ;  /* 0x01e00004b0187df3 */ /* 0x000fe20008000818 */
[----:B------:R-:W-:Y:S02]  /*1aef0*/  R2UR UR6, R6 ;  /* 0x00000000060672ca */ /* 0x000fe400000e0000 */
[----:B------:R-:W-:Y:S01]  /*1af00*/  R2UR UR7, R7 ;  /* 0x00000000070772ca */ /* 0x000fe200000e0000 */
[----:B------:R-:W-:Y:S01]  /*1af10*/  VIADD R4, R4, 0x400 ;  /* 0x0000040004047836 */ /* 0x000fe20000000000 */
[----:B------:R-:W-:Y:S01]  /*1af20*/  MOV R5, 0xc0000010 ;  /* 0xc000001000057802 */ /* 0x000fe20000000f00 */
        /* <DEDUP_REMOVED lines=34> */
[----:B------:R-:W-:Y:S01]  /*1b150*/  IMAD.MOV.U32 R89, RZ, RZ, -0x800000 ;  /* 0xff800000ff597424 */ /* 0x000fe200078e00ff */
[----:B------:R-:W-:Y:S01]  /*1b160*/  MOV R88, 0xff800000 ;  /* 0xff80000000587802 */ /* 0x000fe20000000f00 */
[----:B--2---:R-:W-:Y:S01]  /*1b170*/  FMUL.FTZ R3, R3, R2 ;  /* 0x0000000203037220 */ /* 0x004fe20000410000 */
[----:B------:R-:W-:Y:S01]  /*1b180*/  @P2 FFMA.FTZ R89, R5, R14, R0 ;  /* 0x0000000e05592223 */ /* 0x000fe20000010000 */
[----:B------:R-:W-:-:S01]  /*1b190*/  @P3 FFMA.FTZ R88, R6, R90, R9 ;  /* 0x0000005a06583223 */ /* 0x000fc20000010009 */
[----:B---3--:R-:W-:Y:S01]  /*1b1a0*/  FMUL.FTZ R2, R7, R2 ;  /* 0x0000000207027220 */ /* 0x008fe20000410000 */
[----:B------:R-:W-:-:S02]  /*1b1b0*/  WARPGROUP.DEPBAR.LE gsb0, 0x0 ;  /* 0x00008000000079c5 */ /* 0x000fc40000010000 */
[----:B------:R-:W-:Y:S05]  /*1b1c0*/  @!P1 BRA `(.L_x_10061) ;  /* 0x0000000000049947 */ /* 0x000fea0003800000 */
[----:B------:R-:W-:Y:S01]  /*1b1d0*/  BPT.TRAP 0x1 ;  /* 0x000000040000795c */ /* 0x000fe20000300000 */
.L_x_10061:
[----:B------:R-:W2:Y:S01]  /*1b1e0*/  LDL.LU R0, [R1+0x8] ;  /* 0x0000080001007983 */ /* 0x000ea20000300800 */
[----:B------:R-:W-:Y:S02]  /*1b1f0*/  IMAD.U32 R5, RZ, RZ, UR61 ;  /* 0x0000003dff057e24 */ /* 0x000fe4000f8e00ff */
        /* <DEDUP_REMOVED lines=65> */
[----:B------:R-:W-:-:S02]  /*1b610*/  SEL R193, R193, RZ, P0 ;  /* 0x000000ffc1c17207 */ /* 0x000fc40000000000 */
[----:B--2---:R-:W-:Y:S01]  /*1b620*/  R2UR UR4, R0 ;  /* 0x00000000000472ca */ /* 0x004fe200000e0000 */
[----:B------:R-:W-:Y:S02]  /*1b630*/  VIADD R0, R11, 0x22860 ;  /* 0x000228600b007836 */ /* 0x000fe40000000000 */
[----:B------:R-:W-:-:S03]  /*1b640*/  FMUL.FTZ R11, R72, R3 ;  /* 0x00000003480b7220 */ /* 0x000fc60000410000 */
[----:B------:R-:W-:Y:S01]  /*1b650*/  PRMT R0, R5, 0x654, R0 ;  /* 0x0000065405007816 */ /* 0x000fe20000000000 */
[----:B------:R-:W-:-:S03]  /*1b660*/  FMUL.FTZ R5, R80, R3 ;  /* 0x0000000350057220 */ /* 0x000fc60000410000 */
[----:B------:R0:W-:Y:S03]  /*1b670*/  SYNCS.ARRIVE.TRANS64.RED.A1T0 RZ, [R0+URZ], RZ ;  /* 0x000000ff00ff79a7 */ /* 0x0001e6000810043f */
[----:B------:R-:W-:Y:S01]  /*1b680*/  UIADD3 UR4, UR4, 0x1, URZ ;  /* 0x0000000104047890 */ /* 0x000fe2000fffe03f */
[----:B0-----:R-:W-:-:S05]  /*1b690*/  SEL R0, RZ, 0x1, P0 ;  /* 0x00000001ff007807 */ /* 0x001fca0000000000 */
[----:B------:R-:W-:Y:S01]  /*1b6a0*/  IMAD.U32 R3, RZ, RZ, UR4 ;  /* 0x00000004ff037e24 */ /* 0x000fe2000f8e00ff */
[----:B------:R-:W-:-:S04]  /*1b6b0*/  LOP3.LUT R197, R197, R0, RZ, 0x3c, !PT ;  /* 0x00000000c5c57212 */ /* 0x000fc800078e3cff */
[----:B------:R0:W-:Y:S03]  /*1b6c0*/  STL [R1+0x8], R3 ;  /* 0x0000080301007387 */ /* 0x0001e60000100800 */
.L_x_9991:
[----:B------:R-:W-:Y:S05]  /*1b6d0*/  WARPSYNC.ALL ;  /* 0x0000000000007948 */ /* 0x000fea0003800000 */
[----:B------:R-:W1:Y:S08]  /*1b6e0*/  S2UR UR61, SR_CgaCtaId ;  /* 0x00000000003d79c3 */ /* 0x000e700000008800 */
[----:B------:R-:W-:Y:S06]  /*1b6f0*/  BAR.SYNC.DEFER_BLOCKING 0x5, 0x180 ;  /* 0x0146000000007b1d */ /* 0x000fec0000010000 */
[----:B------:R-:W-:Y:S01]  /*1b700*/  UMOV UR4, 0x400 ;  /* 0x0000040000047882 */ /* 0x000fe20000000000 */
[----:B------:R-:W-:Y:S01]  /*1b710*/  BSSY B0, `(.L_x_10062) ;  /* 0x0000284000007945 */ /* 0x000fe20003800000 */
[----:B-1----:R-:W-:-:S06]  /*1b720*/  ULEA UR4, UR61, UR4, 0x18 ;  /* 0x000000043d047291 */ /* 0x002fcc000f8ec03f */
[----:B------:R-:W-:-:S05]  /*1b730*/  IMAD.U32 R18, RZ, RZ, UR4 ;  /* 0x00000004ff127e24 */ /* 0x000fca000f8e00ff */
[----:B------:R1:W2:Y:S01]  /*1b740*/  LDS.128 R188, [R18+0x228d0] ;  /* 0x0228d00012bc7984 */ /* 0x0002a20000000c00 */
[----:B------:R-:W-:Y:S06]  /*1b750*/  BAR.ARV 0x4, 0x180 ;  /* 0x0106000000007b1d */ /* 0x000fec0000002000 */
[----:B------:R-:W-:Y:S05]  /*1b760*/  @P1 BRA `(.L_x_10063) ;  /* 0x0000001800e81947 */ /* 0x000fea0003800000 */
[----:B------:R-:W3:Y:S01]  /*1b770*/  S2R R50, SR_TID.X ;  /* 0x0000000000327919 */ /* 0x000ee20000002100 */
[----:B------:R-:W-:Y:S01]  /*1b780*/  ULDC.64 UR4, c[0x4][0xa8] ;  /* 0x01002a0000047ab9 */ /* 0x000fe20000000a00 */
[----:B-----5:R-:W4:Y:S01]  /*1b790*/  LDL R24, [R1+0x1c] ;  /* 0x00001c0001187983 */ /* 0x020f220000100800 */
[----:B------:R-:W-:Y:S01]  /*1b7a0*/  ULDC.64 UR6, c[0x0][0x208] ;  /* 0x0000820000067ab9 */ /* 0x000fe20000000a00 */
[----:B---3--:R-:W-:-:S04]  /*1b7b0*/  SHF.L.U32 R0, R50, 0x2, RZ ;  /* 0x0000000232007819 */ /* 0x008fc800000006ff */
[----:B------:R-:W-:-:S04]  /*1b7c0*/  LOP3.LUT R0, R0, 0xc, RZ, 0xc0, !PT ;  /* 0x0000000c00007812 */ /* 0x000fc800078ec0ff */
[----:B------:R-:W-:-:S05]  /*1b7d0*/  IADD3 R2, P0, R0, UR4, RZ ;  /* 0x0000000400027c10 */ /* 0x000fca000ff1e0ff */
[----:B0-----:R-:W-:-:S05]  /*1b7e0*/  IMAD.X R3, RZ, RZ, UR5, P0 ;  /* 0x00000005ff037e24 */ /* 0x001fca00080e06ff */
[----:B------:R0:W3:Y:S01]  /*1b7f0*/  LDG.E.CONSTANT R0, desc[UR6][R2.64] ;  /* 0x0000000602007981 */ /* 0x0000e2000c1e9900 */
[----:B------:R-:W-:Y:S01]  /*1b800*/  F2FP.BF16.F32.PACK_AB R48, R48, R57 ;  /* 0x000000393030723e */ /* 0x000fe200000010ff */
[----:B------:R-:W-:Y:S01]  /*1b810*/  UMOV UR4, 0xffffffff ;  /* 0xffffffff00047882 */ /* 0x000fe20000000000 */
[----:B------:R-:W-:Y:S01]  /*1b820*/  F2FP.BF16.F32.PACK_AB R57, R47, R30 ;  /* 0x0000001e2f39723e */ /* 0x000fe200000010ff */
[----:B------:R-:W1:Y:S01]  /*1b830*/  S2R R43, SR_SWINHI ;  /* 0x00000000002b7919 */ /* 0x000e620000002f00 */
        /* <DEDUP_REMOVED lines=8> */
[----:B0-----:R-:W-:Y:S02]  /*1b8c0*/  LOP3.LUT P0, R2, R50, 0x3, RZ, 0xc0, !PT ;  /* 0x0000000332027812 */ /* 0x001fe4000780c0ff */
        /* <DEDUP_REMOVED lines=8> */
[----:B-1----:R-:W-:Y:S02]  /*1b950*/  MOV R55, R43 ;  /* 0x0000002b00377202 */ /* 0x002fe40000000f00 */
[----:B------:R-:W-:Y:S02]  /*1b960*/  F2FP.BF16.F32.PACK_AB R43, R84, R5 ;  /* 0x00000005542b723e */ /* 0x000fe400000010ff */
        /* <DEDUP_REMOVED lines=17> */
[----:B----4-:R-:W-:-:S03]  /*1ba80*/  IMAD.WIDE R4, R24, 0x2, R54 ;  /* 0x0000000218047825 */ /* 0x010fc600078e0236 */
        /* <DEDUP_REMOVED lines=8> */
[----:B------:R-:W-:Y:S01]  /*1bb10*/  LOP3.LUT R6, R6, R7, RZ, 0x3c, !PT ;  /* 0x0000000706067212 */ /* 0x000fe200078e3cff */
[--C-:B------:R-:W-:Y:S01]  /*1bb20*/  IMAD.X R7, RZ, RZ, R5.reuse, P5 ;  /* 0x000000ffff077224 */ /* 0x100fe200028e0605 */
[----:B------:R-:W-:Y:S01]  /*1bb30*/  LOP3.LUT R8, R8, R9, RZ, 0x3c, !PT ;  /* 0x0000000908087212 */ /* 0x000fe200078e3cff */
[----:B------:R-:W-:Y:S01]  /*1bb40*/  IMAD.X R9, RZ, RZ, R5, P1 ;  /* 0x000000ffff097224 */ /* 0x000fe200008e0605 */
[----:B------:R-:W-:Y:S02]  /*1bb50*/  SHF.R.U64 R14, R14, 0x3, RZ ;  /* 0x000000030e0e7819 */ /* 0x000fe400000012ff */
[----:B------:R-:W-:-:S02]  /*1bb60*/  IADD3 R11, P2, R4, 0x4020, RZ ;  /* 0x00004020040b7810 */ /* 0x000fc40007f5e0ff */
[C---:B------:R-:W-:Y:S02]  /*1bb70*/  IADD3 R25, P5, R4.reuse, 0x40, RZ ;  /* 0x0000004004197810 */ /* 0x040fe40007fbe0ff */
[C---:B------:R-:W-:Y:S02]  /*1bb80*/  IADD3 R27, P1, R4.reuse, 0x20, RZ ;  /* 0x00000020041b7810 */ /* 0x040fe40007f3e0ff */
[----:B------:R-:W-:Y:S02]  /*1bb90*/  IADD3 R21, P4, R4, 0x60, RZ ;  /* 0x0000006004157810 */ /* 0x000fe40007f9e0ff */
[----:B------:R-:W-:Y:S02]  /*1bba0*/  LOP3.LUT R14, R14, R15, RZ, 0x3c, !PT ;  /* 0x0000000f0e0e7212 */ /* 0x000fe400078e3cff */
        /* <DEDUP_REMOVED lines=28> */
[----:B---3--:R-:W-:Y:S01]  /*1bd70*/  LOP3.LUT R2, R0, 0x2, RZ, 0x3c, !PT ;  /* 0x0000000200027812 */ /* 0x008fe200078e3cff */
        /* <DEDUP_REMOVED lines=29> */
[----:B------:R-:W1:Y:S01]  /*1bf50*/  SHFL.IDX PT, R31, R31, R2, 0x1c1f ;  /* 0x001c1f021f1f7589 */ /* 0x000e6200000e0000 */
        /* <DEDUP_REMOVED lines=11> */
[----:B------:R-:W4:Y:S01]  /*1c010*/  SHFL.IDX PT, R38, R33, R0, 0x1c1f ;  /* 0x001c1f0021267589 */ /* 0x000f2200000e0000 */
[----:B------:R-:W-:Y:S02]  /*1c020*/  SEL R73, R42, R73, P0 ;  /* 0x000000492a497207 */ /* 0x000fe40000000000 */
[----:B------:R-:W-:Y:S01]  /*1c030*/  SEL R75, R77, R50, P0 ;  /* 0x000000324d4b7207 */ /* 0x000fe20000000000 */
[----:B------:R-:W-:Y:S01]  /*1c040*/  SHFL.IDX PT, R42, R41, R0, 0x1c1f ;  /* 0x001c1f00292a7589 */ /* 0x000fe200000e0000 */
[----:B------:R-:W-:-:S02]  /*1c050*/  SEL R77, R50, R77, P0 ;  /* 0x0000004d324d7207 */ /* 0x000fc40000000000 */
[----:B0-----:R-:W-:Y:S01]  /*1c060*/  SEL R8, R10, R7, P0 ;  /* 0x000000070a087207 */ /* 0x001fe20000000000 */
[----:B------:R-:W0:Y:S01]  /*1c070*/  SHFL.IDX PT, R43, R43, R2, 0x1c1f ;  /* 0x001c1f022b2b7589 */ /* 0x000e2200000e0000 */
[----:B------:R-:W-:Y:S02]  /*1c080*/  SEL R28, R30, R27, P0 ;  /* 0x0000001b1e1c7207 */ /* 0x000fe40000000000 */
[----:B-1----:R-:W-:Y:S01]  /*1c090*/  SEL R32, R34, R31, P0 ;  /* 0x0000001f22207207 */ /* 0x002fe20000000000 */
        /* <DEDUP_REMOVED lines=8> */
[----:B---3--:R-:W-:Y:S01]  /*1c120*/  SEL R12, R37, R20, P0 ;  /* 0x00000014250c7207 */ /* 0x008fe20000000000 */
[----:B------:R-:W-:Y:S01]  /*1c130*/  SHFL.IDX PT, R59, R59, R0, 0x1c1f ;  /* 0x001c1f003b3b7589 */ /* 0x000fe200000e0000 */
[----:B----4-:R-:W-:Y:S02]  /*1c140*/  SEL R36, R38, R35, P0 ;  /* 0x0000002326247207 */ /* 0x010fe40000000000 */
[----:B------:R-:W-:Y:S01]  /*1c150*/  SEL R38, R35, R38, P0 ;  /* 0x0000002623267207 */ /* 0x000fe20000000000 */
[----:B------:R-:W-:Y:S01]  /*1c160*/  SHFL.IDX PT, R63, R63, R0, 0x1c1f ;  /* 0x001c1f003f3f7589 */ /* 0x000fe200000e0000 */
[----:B------:R-:W-:-:S02]  /*1c170*/  SEL R14, R20, R37, P0 ;  /* 0x00000025140e7207 */ /* 0x000fc40000000000 */
[----:B------:R-:W-:Y:S01]  /*1c180*/  SEL R6, R3, R6, P0 ;  /* 0x0000000603067207 */ /* 0x000fe20000000000 */
[----:B------:R-:W-:Y:S01]  /*1c190*/  SHFL.IDX PT, R67, R67, R0, 0x1c1f ;  /* 0x001c1f0043437589 */ /* 0x000fe200000e0000 */
[----:B0-----:R-:W-:Y:S02]  /*1c1a0*/  SEL R40, R42, R43, P0 ;  /* 0x0000002b2a287207 */ /* 0x001fe40000000000 */
[----:B------:R-:W-:Y:S01]  /*1c1b0*/  SEL R26, R21, R26, P0 ;  /* 0x0000001a151a7207 */ /* 0x000fe20000000000 */
[----:B------:R-:W-:Y:S01]  /*1c1c0*/  SHFL.IDX PT, R71, R71, R0, 0x1c1f ;  /* 0x001c1f0047477589 */ /* 0x000fe200000e0000 */
[----:B------:R-:W-:-:S03]  /*1c1d0*/  SEL R42, R43, R42, P0 ;  /* 0x0000002a2b2a7207 */ /* 0x000fc60000000000 */
[----:B------:R0:W1:Y:S04]  /*1c1e0*/  SHFL.IDX PT, R44, R47, R2, 0x1c1f ;  /* 0x001c1f022f2c7589 */ /* 0x00006800000e0000 */
[----:B------:R-:W3:Y:S04]  /*1c1f0*/  SHFL.IDX PT, R46, R51, R2, 0x1c1f ;  /* 0x001c1f02332e7589 */ /* 0x000ee800000e0000 */
[----:B------:R-:W4:Y:S01]  /*1c200*/  SHFL.IDX PT, R48, R57, R2, 0x1c1f ;  /* 0x001c1f0239307589 */ /* 0x000f2200000e0000 */
[----:B0-----:R-:W-:-:S03]  /*1c210*/  IMAD.MOV.U32 R47, RZ, RZ, RZ ;  /* 0x000000ffff2f7224 */ /* 0x001fc600078e00ff */
[----:B------:R-:W0:Y:S04]  /*1c220*/  SHFL.IDX PT, R50, R61, R2, 0x1c1f ;  /* 0x001c1f023d327589 */ /* 0x000e2800000e0000 */
[----:B------:R-:W5:Y:S04]  /*1c230*/  SHFL.IDX PT, R52, R65, R2, 0x1c1f ;  /* 0x001c1f0241347589 */ /* 0x000f6800000e0000 */
[----:B------:R-:W2:Y:S04]  /*1c240*/  SHFL.IDX PT, R56, R69, R2, 0x1c1f ;  /* 0x001c1f0245387589 */ /* 0x000ea800000e0000 */
[----:B------:R-:W2:Y:S01]  /*1c250*/  SHFL.IDX PT, R58, R73, R2, 0x1c1f ;  /* 0x001c1f02493a7589 */ /* 0x000ea200000e0000 */
[----:B-1----:R-:W-:-:S02]  /*1c260*/  SEL R5, R45, R44, P0 ;  /* 0x0000002c2d057207 */ /* 0x002fc40000000000 */
[----:B------:R-:W-:Y:S01]  /*1c270*/  SEL R7, R44, R45, P0 ;  /* 0x0000002d2c077207 */ /* 0x000fe20000000000 */
[----:B------:R1:W1:Y:S01]  /*1c280*/  SHFL.IDX PT, R75, R75, R0, 0x1c1f ;  /* 0x001c1f004b4b7589 */ /* 0x00026200000e0000 */
[----:B---3--:R-:W-:Y:S02]  /*1c290*/  SEL R9, R49, R46, P0 ;  /* 0x0000002e31097207 */ /* 0x008fe40000000000 */
[----:B------:R-:W-:Y:S01]  /*1c2a0*/  SEL R11, R46, R49, P0 ;  /* 0x000000312e0b7207 */ /* 0x000fe20000000000 */
[----:B------:R3:W1:Y:S01]  /*1c2b0*/  SHFL.IDX PT, R60, R77, R2, 0x1c1f ;  /* 0x001c1f024d3c7589 */ /* 0x00066200000e0000 */
[----:B----4-:R-:W-:Y:S02]  /*1c2c0*/  SEL R25, R53, R48, P0 ;  /* 0x0000003035197207 */ /* 0x010fe40000000000 */
[----:B------:R-:W-:Y:S02]  /*1c2d0*/  SEL R27, R48, R53, P0 ;  /* 0x00000035301b7207 */ /* 0x000fe40000000000 */
[----:B0-----:R-:W-:-:S02]  /*1c2e0*/  SEL R29, R59, R50, P0 ;  /* 0x000000323b1d7207 */ /* 0x001fc40000000000 */
[----:B------:R-:W-:Y:S02]  /*1c2f0*/  SEL R31, R50, R59, P0 ;  /* 0x0000003b321f7207 */ /* 0x000fe40000000000 */
[----:B-----5:R-:W-:Y:S02]  /*1c300*/  SEL R33, R63, R52, P0 ;  /* 0x000000343f217207 */ /* 0x020fe40000000000 */
[----:B------:R-:W-:Y:S02]  /*1c310*/  SEL R35, R52, R63, P0 ;  /* 0x0000003f34237207 */ /* 0x000fe40000000000 */
[----:B--2---:R-:W-:Y:S02]  /*1c320*/  SEL R37, R67, R56, P0 ;  /* 0x0000003843257207 */ /* 0x004fe40000000000 */
[----:B------:R-:W-:Y:S02]  /*1c330*/  SEL R39, R56, R67, P0 ;  /* 0x0000004338277207 */ /* 0x000fe40000000000 */
[----:B------:R-:W-:-:S02]  /*1c340*/  SEL R13, R71, R58, P0 ;  /* 0x0000003a470d7207 */ /* 0x000fc40000000000 */
[----:B---3--:R-:W-:-:S07]  /*1c350*/  SEL R15, R58, R71, P0 ;  /* 0x000000473a0f7207 */ /* 0x008fce0000000000 */
.L_x_10318:
[----:B------:R-:W-:Y:S05]  /*1c360*/  WARPSYNC.ALL ;  /* 0x0000000000007948 */ /* 0x000fea0003800000 */
[----:B------:R-:W-:Y:S01]  /*1c370*/  BAR.SYNC.DEFER_BLOCKING 0x1, 0x100 ;  /* 0x0044000000007b1d */ /* 0x000fe20000010000 */
[----:B-1----:R-:W-:Y:S02]  /*1c380*/  SEL R41, R75, R60, P0 ;  /* 0x0000003c4b297207 */ /* 0x002fe40000000000 */
[----:B------:R-:W-:-:S05]  /*1c390*/  SEL R43, R60, R75, P0 ;  /* 0x0000004b3c2b7207 */ /* 0x000fca0000000000 */
[----:B------:R-:W0:Y:S01]  /*1c3a0*/  LDC R49, c[0x0][0xbe8] ;  /* 0x0002fa00ff317b82 */ /* 0x000e220000000800 */
[----:B------:R-:W-:Y:S01]  /*1c3b0*/  ULDC.64 UR4, c[0x0][0xc00] ;  /* 0x0003000000047ab9 */ /* 0x000fe20000000a00 */
[----:B------:R-:W-:Y:S01]  /*1c3c0*/  ULDC.64 UR6, c[0x0][0x208] ;  /* 0x0000820000067ab9 */ /* 0x000fe20000000a00 */
[----:B------:R-:W-:Y:S02]  /*1c3d0*/  IADD3 R20, P2, R213, UR4, RZ ;  /* 0x00000004d5147c10 */ /* 0x000fe4000ff5e0ff */
[----:B------:R-:W-:Y:S02]  /*1c3e0*/  ISETP.NE.U32.AND P1, PT, RZ, UR4, PT ;  /* 0x00000004ff007c0c */ /* 0x000fe4000bf25070 */
[----:B------:R-:W-:Y:S02]  /*1c3f0*/  IADD3.X R21, R214, UR5, RZ, P2, !PT ;  /* 0x00000005d6157c10 */ /* 0x000fe400097fe4ff */
[----:B------:R-:W-:Y:S01]  /*1c400*/  ISETP.NE.AND.EX P1, PT, RZ, UR5, PT, P1 ;  /* 0x00000005ff007c0c */ /* 0x000fe2000bf25310 */
[----:B------:R-:W-:-:S02]  /*1c410*/  ULDC.64 UR4, c[0x0][0xc08] ;  /* 0x0003020000047ab9 */ /* 0x000fc40000000a00 */
[----:B------:R-:W-:Y:S01]  /*1c420*/  ISETP.NE.U32.AND P0, PT, RZ, UR4, PT ;  /* 0x00000004ff007c0c */ /* 0x000fe2000bf05070 */
[----:B------:R1:W-:Y:S04]  /*1c430*/  STSM.16.M88.4 [R79], R4 ;  /* 0x000000044f007844 */ /* 0x0003e80000000200 */
[----:B------:R-:W-:Y:S01]  /*1c440*/  STSM.16.M88.4 [R78], R8 ;  /* 0x000000084e007844 */ /* 0x000fe20000000200 */
[----:B0-----:R-:W-:-:S03]  /*1c450*/  ISETP.NE.AND P2, PT, R49, 0x1, PT ;  /* 0x000000013100780c */ /* 0x001fc60003f45270 */
[----:B------:R-:W-:Y:S04]  /*1c460*/  STSM.16.M88.4 [R76], R24 ;  /* 0x000000184c007844 */ /* 0x000fe80000000200 */
[----:B------:R-:W-:Y:S04]  /*1c470*/  STSM.16.M88.4 [R74], R28 ;  /* 0x0000001c4a007844 */ /* 0x000fe80000000200 */
[----:B------:R-:W-:Y:S01]  /*1c480*/  STSM.16.M88.4 [R72], R32 ;  /* 0x0000002048007844 */ /* 0x000fe20000000200 */
[----:B------:R-:W-:Y:S01]  /*1c490*/  ISETP.NE.AND.EX P0, PT, RZ, UR5, PT, P0 ;  /* 0x00000005ff007c0c */ /* 0x000fe2000bf05300 */
[----:B-1----:R-:W0:Y:S02]  /*1c4a0*/  @P2 LDC R4, c[0x0][0xbec] ;  /* 0x0002fb00ff042b82 */ /* 0x002e240000000800 */
[----:B------:R-:W-:Y:S04]  /*1c4b0*/  STSM.16.M88.4 [R68], R36 ;  /* 0x0000002444007844 */ /* 0x000fe80000000200 */
[----:B------:R1:W-:Y:S02]  /*1c4c0*/  STSM.16.M88.4 [R66], R12 ;  /* 0x0000000c42007844 */ /* 0x0003e40000000200 */
[----:B------:R-:W2:Y:S02]  /*1c4d0*/  @P2 LDC R5, c[0x0][0xbf0] ;  /* 0x0002fc00ff052b82 */ /* 0x000ea40000000800 */
[----:B------:R3:W-:Y:S06]  /*1c4e0*/  STSM.16.M88.4 [R64], R40 ;  /* 0x0000002840007844 */ /* 0x0007ec0000000200 */
[----:B------:R-:W-:Y:S01]  /*1c4f0*/  BAR.SYNC.DEFER_BLOCKING 0x1, 0x100 ;  /* 0x0044000000007b1d */ /* 0x000fe20000010000 */
[----:B------:R-:W-:-:S05]  /*1c500*/  @P0 IADD3 R2, P3, R213, UR4, RZ ;  /* 0x00000004d5020c10 */ /* 0x000fca000ff7e0ff */
[----:B------:R-:W-:Y:S01]  /*1c510*/  ULDC UR4, c[0x0][0xa88] ;  /* 0x0002a20000047ab9 */ /* 0x000fe20000000800 */
[----:B------:R-:W-:Y:S01]  /*1c520*/  @P0 IADD3.X R3, R214, UR5, RZ, P3, !PT ;  /* 0x00000005d6030c10 */ /* 0x000fe20009ffe4ff */
[----:B------:R-:W-:Y:S02]  /*1c530*/  IMAD.U32 R0, RZ, RZ, UR4 ;  /* 0x00000004ff007e24 */ /* 0x000fe4000f8e00ff */
[----:B-1----:R-:W-:Y:S01]  /*1c540*/  IMAD.IADD R13, R207, 0x1, R199 ;  /* 0x00000001cf0d7824 */ /* 0x002fe200078e02c7 */
[----:B------:R3:W5:Y:S04]  /*1c550*/  @P1 LDG.E R47, desc[UR6][R20.64] ;  /* 0x00000006142f1981 */ /* 0x000768000c1e1900 */
[----:B------:R3:W5:Y:S01]  /*1c560*/  @P0 LDG.E R0, desc[UR6][R2.64] ;  /* 0x0000000602000981 */ /* 0x000762000c1e1900 */
[----:B------:R-:W-:Y:S05]  /*1c570*/  @P0 BRA `(.L_x_10065) ;  /* 0x0000000000140947 */ /* 0x000fea0003800000 */
[----:B------:R-:W-:Y:S05]  /*1c580*/  @!P1 BRA `(.L_x_10065) ;  /* 0x0000000000109947 */ /* 0x000fea0003800000 */
[----:B------:R-:W-:Y:S02]  /*1c590*/  ULDC.64 UR4, c[0x0][0x208] ;  /* 0x0000820000047ab9 */ /* 0x000fe40000000a00 */
[----:B---3--:R-:W3:Y:S04]  /*1c5a0*/  LDG.E R3, desc[UR4][R20.64] ;  /* 0x0000000414037981 */ /* 0x008ee8000c1e1900 */
[----:B-----5:R-:W3:Y:S02]  /*1c5b0*/  LDG.E R0, desc[UR4][R20.64+0x4] ;  /* 0x0000040414007981 */ /* 0x020ee4000c1e1900 */
[----:B---3--:R-:W-:-:S07]  /*1c5c0*/  IADD3 R0, -R3, R0, RZ ;  /* 0x0000000003007210 */ /* 0x008fce0007ffe1ff */
.L_x_10065:
[----:B------:R-:W4:Y:S01]  /*1c5d0*/  LDL R10, [R1+0x18] ;  /* 0x00001800010a7983 */ /* 0x000f220000100800 */
[----:B0--3--:R-:W-:Y:S01]  /*1c5e0*/  @P2 IMAD.HI.U32 R2, R13, R4, RZ ;  /* 0x000000040d022227 */ /* 0x009fe200078e00ff */
[----:B------:R-:W-:Y:S01]  /*1c5f0*/  SHF.R.S32.HI R46, RZ, 0x1f, R212 ;  /* 0x0000001fff2e7819 */ /* 0x000fe200000114d4 */
[----:B------:R-:W-:Y:S01]  /*1c600*/  ULDC.64 UR4, c[0x0][0xb90] ;  /* 0x0002e40000047ab9 */ /* 0x000fe20000000a00 */
[----:B-----5:R-:W-:Y:S01]  /*1c610*/  SHF.R.S32.HI R3, RZ, 0x1f, R47 ;  /* 0x0000001fff037819 */ /* 0x020fe2000001142f */
[----:B------:R-:W-:Y:S01]  /*1c620*/  IMAD.MOV.U32 R7, RZ, RZ, R13 ;  /* 0x000000ffff077224 */ /* 0x000fe200078e000d */
[----:B--2---:R-:W-:Y:S01]  /*1c630*/  @P2 SHF.R.U32.HI R7, RZ, R5, R2 ;  /* 0x00000005ff072219 */ /* 0x004fe20000011602 */
[----:B------:R-:W-:Y:S01]  /*1c640*/  IMAD R9, R46, UR4, RZ ;  /* 0x000000042e097c24 */ /* 0x000fe2000f8e02ff */
[----:B------:R-:W-:Y:S01]  /*1c650*/  SEL R215, R215, RZ, !P1 ;  /* 0x000000ffd7d77207 */ /* 0x000fe20004800000 */
[----:B------:R-:W-:Y:S01]  /*1c660*/  IMAD.MOV.U32 R2, RZ, RZ, R47 ;  /* 0x000000ffff027224 */ /* 0x000fe200078e002f */
[----:B------:R-:W-:Y:S01]  /*1c670*/  SEL R209, R209, RZ, !P1 ;  /* 0x000000ffd1d17207 */ /* 0x000fe20004800000 */
[C---:B------:R-:W-:Y:S01]  /*1c680*/  IMAD R9, R212.reuse, UR5, R9 ;  /* 0x00000005d4097c24 */ /* 0x040fe2000f8e0209 */
[----:B------:R-:W0:Y:S01]  /*1c690*/  @P2 LDC R53, c[0x0][0xbec] ;  /* 0x0002fb00ff352b82 */ /* 0x000e220000000800 */
[----:B------:R-:W-:Y:S01]  /*1c6a0*/  IMAD.WIDE.U32 R4, R212, UR4, R2 ;  /* 0x00000004d4047c25 */ /* 0x000fe2000f8e0002 */
[----:B------:R-:W-:Y:S01]  /*1c6b0*/  ULDC.64 UR4, c[0x0][0xb98] ;  /* 0x0002e60000047ab9 */ /* 0x000fe20000000a00 */
[----:B------:R-:W-:-:S02]  /*1c6c0*/  ULDC.64 UR6, c[0x0][0x208] ;  /* 0x0000820000067ab9 */ /* 0x000fc40000000a00 */
[----:B------:R-:W-:Y:S02]  /*1c6d0*/  IMAD.MOV R2, RZ, RZ, -R7 ;  /* 0x000000ffff027224 */ /* 0x000fe400078e0a07 */
        /* <DEDUP_REMOVED lines=21> */
[----:B------:R-:W-:Y:S02]  /*1c830*/  LOP3.LUT R12, R13, 0x380, RZ, 0xc0, !PT ;  /* 0x000003800d0c7812 */ /* 0x000fe400078ec0ff */
[----:B------:R-:W-:Y:S01]  /*1c840*/  IMAD.X R9, RZ, RZ, R55, P0 ;  /* 0x000000ffff097224 */ /* 0x000fe200000e0637 */
[----:B------:R-:W-:Y:S02]  /*1c850*/  IADD3 R5, R5, R11, RZ ;  /* 0x0000000b05057210 */ /* 0x000fe40007ffe0ff */
[----:B------:R-:W-:-:S02]  /*1c860*/  LEA R2, P1, R4, UR4, 0x2 ;  /* 0x0000000404027c11 */ /* 0x000fc4000f8210ff */
[----:B------:R-:W-:Y:S02]  /*1c870*/  LOP3.LUT P0, RZ, R228, 0x3, RZ, 0xc0, !PT ;  /* 0x00000003e4ff7812 */ /* 0x000fe4000780c0ff */
        /* <DEDUP_REMOVED lines=9> */
[----:B------:R-:W-:-:S02]  /*1c910*/  SHF.R.U64 R24, R24, 0x3, RZ ;  /* 0x0000000318187819 */ /* 0x000fc400000012ff */
[----:B------:R-:W-:Y:S01]  /*1c920*/  IADD3.X R29, RZ, R55, RZ, P3, !PT ;  /* 0x00000037ff1d7210 */ /* 0x000fe20001ffe4ff */
[----:B------:R-:W2:Y:S01]  /*1c930*/  SHFL.IDX PT, R45, R4, 0x1, 0x1c1f ;  /* 0x003c1f00042d7f89 */ /* 0x000ea200000e0000 */
[----:B------:R-:W-:Y:S01]  /*1c940*/  LOP3.LUT R24, R24, R25, RZ, 0x3c, !PT ;  /* 0x0000001918187212 */ /* 0x000fe200078e3cff */
[--C-:B------:R-:W-:Y:S01]  /*1c950*/  IMAD.X R25, RZ, RZ, R55.reuse, P1 ;  /* 0x000000ffff197224 */ /* 0x100fe200008e0637 */
[----:B------:R-:W-:Y:S02]  /*1c960*/  IADD3 R5, P3, R54, 0x7000, RZ ;  /* 0x0000700036057810 */ /* 0x000fe40007f7e0ff */
[----:B------:R-:W-:Y:S02]  /*1c970*/  SHF.R.U64 R12, R12, 0x3, RZ ;  /* 0x000000030c0c7819 */ /* 0x000fe400000012ff */
[----:B------:R-:W-:Y:S01]  /*1c980*/  LOP3.LUT R8, R7, 0x380, RZ, 0xc0, !PT ;  /* 0x0000038007087812 */ /* 0x000fe200078ec0ff */
[--C-:B------:R-:W-:Y:S01]  /*1c990*/  IMAD.X R41, RZ, RZ, R55.reuse, P3 ;  /* 0x000000ffff297224 */ /* 0x100fe200018e0637 */
[----:B------:R-:W-:Y:S01]  /*1c9a0*/  LOP3.LUT R12, R12, R13, RZ, 0x3c, !PT ;  /* 0x0000000d0c0c7212 */ /* 0x000fe200078e3cff */
[----:B------:R-:W-:Y:S01]  /*1c9b0*/  IMAD.X R13, RZ, RZ, R55, P4 ;  /* 0x000000ffff0d7224 */ /* 0x000fe200020e0637 */
[----:B------:R-:W-:-:S02]  /*1c9c0*/  IADD3 R33, P5, R54, 0x5000, RZ ;  /* 0x0000500036217810 */ /* 0x000fc40007fbe0ff */
[----:B------:R-:W-:Y:S02]  /*1c9d0*/  IADD3 R37, P4, R54, 0x6000, RZ ;  /* 0x0000600036257810 */ /* 0x000fe40007f9e0ff */
[----:B------:R-:W-:Y:S02]  /*1c9e0*/  SHF.R.U64 R8, R8, 0x3, RZ ;  /* 0x0000000308087819 */ /* 0x000fe400000012ff */
[----:B------:R-:W-:Y:S02]  /*1c9f0*/  LOP3.LUT R32, R33, 0x380, RZ, 0xc0, !PT ;  /* 0x0000038021207812 */ /* 0x000fe400078ec0ff */
[----:B------:R-:W-:Y:S02]  /*1ca00*/  LOP3.LUT R36, R37, 0x380, RZ, 0xc0, !PT ;  /* 0x0000038025247812 */ /* 0x000fe400078ec0ff */
[----:B------:R-:W-:Y:S02]  /*1ca10*/  LOP3.LUT R8, R8, R7, RZ, 0x3c, !PT ;  /* 0x0000000708087212 */ /* 0x000fe400078e3cff */
[----:B------:R-:W-:-:S02]  /*1ca20*/  LOP3.LUT R7, R54, 0x380, RZ, 0xc0, !PT ;  /* 0x0000038036077812 */ /* 0x000fc400078ec0ff */
        /* <DEDUP_REMOVED lines=11> */
[----:B----4-:R-:W-:-:S04]  /*1cae0*/  IMAD.IADD R6, R10, 0x1, R199 ;  /* 0x000000010a067824 */ /* 0x010fc800078e02c7 */
[C---:B------:R-:W-:Y:S01]  /*1caf0*/  VIADD R0, R6.reuse, 0x8 ;  /* 0x0000000806007836 */ /* 0x040fe20000000000 */
[----:B------:R-:W-:-:S04]  /*1cb00*/  ISETP.GE.OR P1, PT, R6, R51, P0 ;  /* 0x000000330600720c */ /* 0x000fc80000726670 */
[----:B------:R-:W-:Y:S02]  /*1cb10*/  ISETP.GE.OR P0, PT, R0, R51, P0 ;  /* 0x000000330000720c */ /* 0x000fe40000706670 */
[----:B------:R-:W-:-:S04]  /*1cb20*/  LOP3.LUT R0, R5, 0x380, RZ, 0xc0, !PT ;  /* 0x0000038005007812 */ /* 0x000fc800078ec0ff */
[----:B------:R-:W-:-:S03]  /*1cb30*/  SHF.R.U64 R0, R0, 0x3, RZ ;  /* 0x0000000300007819 */ /* 0x000fc600000012ff */
[----:B-1----:R-:W-:Y:S01]  /*1cb40*/  @!P1 ST.E desc[UR6][R20.64], R89 ;  /* 0x0000005914009985 */ /* 0x002fe2000c101906 */
[----:B------:R-:W-:-:S03]  /*1cb50*/  LOP3.LUT R40, R0, R5, RZ, 0x3c, !PT ;  /* 0x0000000500287212 */ /* 0x000fc600078e3cff */
[----:B--2---:R1:W-:Y:S01]  /*1cb60*/  @!P0 ST.E desc[UR6][R44.64], R88 ;  /* 0x000000582c008985 */ /* 0x0043e2000c101906 */
        /* <DEDUP_REMOVED lines=10> */
[----:B------:R-:W-:Y:S01]  /*1cc10*/  IADD3 R44, R199, R0, RZ ;  /* 0x00000000c72c7210 */ /* 0x000fe20007ffe0ff */
[C---:B------:R-:W-:Y:S01]  /*1cc20*/  IMAD.WIDE.U32 R2, R212.reuse, UR4, R2 ;  /* 0x00000004d4027c25 */ /* 0x040fe2000f8e0002 */
[----:B------:R-:W5:Y:S03]  /*1cc30*/  LD.E.128 R12, desc[UR6][R12.64] ;  /* 0x000000060c0c7980 */ /* 0x000f66000c101d00 */
[----:B------:R-:W-:Y:S01]  /*1cc40*/  IMAD R21, R212, UR5, R21 ;  /* 0x00000005d4157c24 */ /* 0x000fe2000f8e0215 */
[----:B------:R-:W-:Y:S01]  /*1cc50*/  ULDC.64 UR4, c[0x0][0xaf0] ;  /* 0x0002bc0000047ab9 */ /* 0x000fe20000000a00 */
[----:B0-----:R-:W-:Y:S01]  /*1cc60*/  @P2 IMAD.HI.U32 R0, R44, R53, RZ ;  /* 0x000000352c002227 */ /* 0x001fe200078e00ff */
[----:B------:R-:W5:Y:S03]  /*1cc70*/  LD.E.128 R24, desc[UR6][R24.64] ;  /* 0x0000000618187980 */ /* 0x000f66000c101d00 */
[----:B------:R-:W-:Y:S01]  /*1cc80*/  IMAD.IADD R3, R3, 0x1, R21 ;  /* 0x0000000103037824 */ /* 0x000fe200078e0215 */
[----:B------:R-:W5:Y:S01]  /*1cc90*/  LD.E.128 R28, desc[UR6][R28.64] ;  /* 0x000000061c1c7980 */ /* 0x000f62000c101d00 */
[----:B------:R-:W-:-:S02]  /*1cca0*/  IMAD.MOV.U32 R21, RZ, RZ, R44 ;  /* 0x000000ffff157224 */ /* 0x000fc400078e002c */
        /* <DEDUP_REMOVED lines=9> */
[----:B------:R-:W-:-:S02]  /*1cd40*/  IMAD.IADD R3, R3, 0x1, R45 ;  /* 0x0000000103037824 */ /* 0x000fc400078e022d */
[----:B------:R-:W-:Y:S01]  /*1cd50*/  IMAD R0, R0, UR4, RZ ;  /* 0x0000000400007c24 */ /* 0x000fe2000f8e02ff */
        /* <DEDUP_REMOVED lines=12> */
[----:B------:R-:W-:Y:S01]  /*1ce20*/  IMAD.IADD R46, R220, 0x1, R199 ;  /* 0x00000001dc2e7824 */ /* 0x000fe200078e02c7 */
[----:B------:R-:W-:Y:S01]  /*1ce30*/  IADD3 R3, R3, R47, RZ ;  /* 0x0000002f03037210 */ /* 0x000fe20007ffe0ff */
[----:B------:R-:W-:Y:S02]  /*1ce40*/  IMAD R20, R0, UR4, RZ ;  /* 0x0000000400147c24 */ /* 0x000fe4000f8e02ff */
[C---:B------:R-:W-:Y:S01]  /*1ce50*/  VIADD R0, R46.reuse, 0x20 ;  /* 0x000000202e007836 */ /* 0x040fe20000000000 */
[-C--:B------:R-:W-:Y:S01]  /*1ce60*/  ISETP.GE.AND P2, PT, R46, R51.reuse, PT ;  /* 0x000000332e00720c */ /* 0x080fe20003f46270 */
        /* <DEDUP_REMOVED lines=15> */
[----:B------:R-:W-:Y:S01]  /*1cf60*/  ULDC UR4, c[0x0][0xac8] ;  /* 0x0002b20000047ab9 */ /* 0x000fe20000000800 */
[----:B------:R-:W-:Y:S01]  /*1cf70*/  ULDC.64 UR6, c[0x0][0x208] ;  /* 0x0000820000067ab9 */ /* 0x000fe20000000a00 */
        /* <DEDUP_REMOVED lines=8> */
.L_x_10067:
[----:B------:R-:W-:Y:S05]  /*1d000*/  BSYNC B1 ;  /* 0x0000000000017941 */ /* 0x000fea0003800000 */
.L_x_10066:
[----:B---3-5:R3:W4:Y:S01]  /*1d010*/  SHFL.IDX PT, R5, R45, 0x1, 0x181f ;  /* 0x00381f002d057f89 */ /* 0x02872200000e0000 */
[----:B------:R-:W-:Y:S03]  /*1d020*/  BSSY B1, `(.L_x_10068) ;  /* 0x000000d000017945 */ /* 0x000fe60003800000 */
[----:B0-----:R3:W0:Y:S01]  /*1d030*/  SHFL.IDX PT, R3, R44, 0x1, 0x181f ;  /* 0x00381f002c037f89 */ /* 0x00162200000e0000 */
[----:B------:R-:W-:Y:S05]  /*1d040*/  @P0 BRA `(.L_x_10069) ;  /* 0x0000000000280947 */ /* 0x000fea0003800000 */
[----:B------:R-:W-:Y:S01]  /*1d050*/  ULDC UR4, c[0x0][0xac8] ;  /* 0x0002b20000047ab9 */ /* 0x000fe20000000800 */
[----:B------:R-:W-:Y:S01]  /*1d060*/  ULDC.64 UR6, c[0x0][0x208] ;  /* 0x0000820000067ab9 */ /* 0x000fe20000000a00 */
        /* <DEDUP_REMOVED lines=8> */
.L_x_10069:
[----:B------:R-:W-:Y:S05]  /*1d0f0*/  BSYNC B1 ;  /* 0x0000000000017941 */ /* 0x000fea0003800000 */
.L_x_10068:
[----:B0---4-:R0:W4:Y:S01]  /*1d100*/  SHFL.IDX PT, R5, R45, 0x2, 0x181f ;  /* 0x00581f002d057f89 */ /* 0x01112200000e0000 */
[----:B------:R-:W-:Y:S03]  /*1d110*/  BSSY B1, `(.L_x_10070) ;  /* 0x000000d000017945 */ /* 0x000fe60003800000 */
[----:B------:R0:W0:Y:S01]  /*1d120*/  SHFL.IDX PT, R3, R44, 0x2, 0x181f ;  /* 0x00581f002c037f89 */ /* 0x00002200000e0000 */
        /* <DEDUP_REMOVED lines=11> */
.L_x_10071:
[----:B------:R-:W-:Y:S05]  /*1d1e0*/  BSYNC B1 ;  /* 0x0000000000017941 */ /* 0x000fea0003800000 */
.L_x_10070:
[----:B--2---:R-:W-:Y:S01]  /*1d1f0*/  VIADD R0, R46, 0x60 ;  /* 0x000000602e007836 */ /* 0x004fe20000000000 */
[----:B0--3--:R-:W3:Y:S04]  /*1d200*/  SHFL.IDX PT, R45, R45, 0x3, 0x181f ;  /* 0x00781f002d2d7f89 */ /* 0x009ee800000e0000 */
[----:B------:R-:W-:Y:S01]  /*1d210*/  ISETP.GE.AND P0, PT, R0, R51, PT ;  /* 0x000000330000720c */ /* 0x000fe20003f06270 */
[----:B----4-:R4:W0:-:S12]  /*1d220*/  SHFL.IDX PT, R5, R44, 0x3, 0x181f ;  /* 0x00781f002c057f89 */ /* 0x01081800000e0000 */
[----:B----4-:R-:W-:Y:S05]  /*1d230*/  @P0 BRA `(.L_x_10072) ;  /* 0x0000000c00440947 */ /* 0x010fea0003800000 */
[----:B------:R-:W-:Y:S01]  /*1d240*/  ULDC UR4, c[0x0][0xac8] ;  /* 0x0002b20000047ab9 */ /* 0x000fe20000000800 */
[----:B------:R-:W-:Y:S01]  /*1d250*/  ULDC.64 UR6, c[0x0][0x208] ;  /* 0x0000820000067ab9 */ /* 0x000fe20000000a00 */
[----:B------:R-:W-:-:S13]  /*1d260*/  ISETP.GE.AND P1, PT, R202, UR4, PT ;  /* 0x00000004ca007c0c */ /* 0x000fda000bf26270 */
[----:B0-----:R-:W-:-:S04]  /*1d270*/  @!P1 LEA R2, P0, R202, R5, 0x1 ;  /* 0x00000005ca029211 */ /* 0x001fc800078008ff */
[----:B---3--:R-:W-:Y:S02]  /*1d280*/  @!P1 LEA.HI.X R3, R202, R45, R50, 0x1, P0 ;  /* 0x0000002dca039211 */ /* 0x008fe400000f0c32 */
[----:B------:R-:W-:-:S03]  /*1d290*/  ISETP.GE.AND P0, PT, R210, UR4, PT ;  /* 0x00000004d2007c0c */ /* 0x000fc6000bf06270 */
[----:B------:R4:W-:Y:S10]  /*1d2a0*/  @!P1 ST.E.128 desc[UR6][R2.64], R24 ;  /* 0x0000001802009985 */ /* 0x0009f4000c101d06 */
[----:B------:R-:W-:Y:S05]  /*1d2b0*/  @P0 BRA `(.L_x_10072) ;  /* 0x0000000c00240947 */ /* 0x000fea0003800000 */
[----:B----4-:R-:W-:Y:S01]  /*1d2c0*/  LEA R2, P0, R210, R5, 0x1 ;  /* 0x00000005d2027211 */ /* 0x010fe200078008ff */
[----:B------:R-:W-:-:S03]  /*1d2d0*/  ULDC.64 UR4, c[0x0][0x208] ;  /* 0x0000820000047ab9 */ /* 0x000fc60000000a00 */
[----:B------:R-:W-:-:S05]  /*1d2e0*/  LEA.HI.X R3, R210, R45, R48, 0x1, P0 ;  /* 0x0000002dd2037211 */ /* 0x000fca00000f0c30 */
[----:B------:R0:W-:Y:S01]  /*1d2f0*/  ST.E.128 desc[UR4][R2.64], R40 ;  /* 0x0000002802007985 */ /* 0x0001e2000c101d04 */
[----:B------:R-:W-:Y:S05]  /*1d300*/  BRA `(.L_x_10072) ;  /* 0x0000000c00107947 */ /* 0x000fea0003800000 */
.L_x_10063:
[----:B------:R-:W-:Y:S01]  /*1d310*/  ULDC.64 UR4, c[0x0][0xc00] ;  /* 0x0003000000047ab9 */ /* 0x000fe20000000a00 */
[----:B------:R-:W3:Y:S01]  /*1d320*/  LDC R21, c[0x0][0xbe8] ;  /* 0x0002fa00ff157b82 */ /* 0x000ee20000000800 */
[----:B------:R-:W-:Y:S01]  /*1d330*/  ISETP.NE.U32.AND P0, PT, RZ, UR4, PT ;  /* 0x00000004ff007c0c */ /* 0x000fe2000bf05070 */
[----:B------:R-:W-:Y:S01]  /*1d340*/  ULDC.64 UR6, c[0x0][0x208] ;  /* 0x0000820000067ab9 */ /* 0x000fe20000000a00 */
[----:B------:R-:W-:Y:S02]  /*1d350*/  IADD3 R2, P1, R213, UR4, RZ ;  /* 0x00000004d5027c10 */ /* 0x000fe4000ff3e0ff */
[----:B------:R-:W-:Y:S02]  /*1d360*/  ISETP.NE.AND.EX P0, PT, RZ, UR5, PT, P0 ;  /* 0x00000005ff007c0c */ /* 0x000fe4000bf05300 */
[----:B0-----:R-:W-:Y:S01]  /*1d370*/  IADD3.X R3, R214, UR5, RZ, P1, !PT ;  /* 0x00000005d6037c10 */ /* 0x001fe20008ffe4ff */
[----:B------:R-:W-:Y:S01]  /*1d380*/  ULDC.64 UR4, c[0x0][0xc08] ;  /* 0x0003020000047ab9 */ /* 0x000fe20000000a00 */
[----:B------:R-:W-:-:S02]  /*1d390*/  MOV R0, RZ ;  /* 0x000000ff00007202 */ /* 0x000fc40000000f00 */
[----:B------:R-:W-:-:S04]  /*1d3a0*/  ISETP.NE.U32.AND P1, PT, RZ, UR4, PT ;  /* 0x00000004ff007c0c */ /* 0x000fc8000bf25070 */
[----:B------:R-:W-:Y:S01]  /*1d3b0*/  ISETP.NE.AND.EX P1, PT, RZ, UR5, PT, P1 ;  /* 0x00000005ff007c0c */ /* 0x000fe2000bf25310 */
[----:B------:R-:W0:Y:S02]  /*1d3c0*/  S2R R7, SR_TID.X ;  /* 0x0000000000077919 */ /* 0x000e240000002100 */
[----:B------:R4:W5:Y:S10]  /*1d3d0*/  @P0 LDG.E R0, desc[UR6][R2.64] ;  /* 0x0000000602000981 */ /* 0x000974000c1e1900 */
[----:B------:R-:W-:Y:S01]  /*1d3e0*/  @P1 IADD3 R4, P2, R213, UR4, RZ ;  /* 0x00000004d5041c10 */ /* 0x000fe2000ff5e0ff */
[----:B------:R-:W-:-:S02]  /*1d3f0*/  ULDC UR4, c[0x0][0xa88] ;  /* 0x0002a20000047ab9 */ /* 0x000fc40000000800 */
[----:B------:R-:W-:Y:S01]  /*1d400*/  IMAD.U32 R6, RZ, RZ, UR4 ;  /* 0x00000004ff067e24 */ /* 0x000fe2000f8e00ff */
[----:B------:R-:W-:Y:S02]  /*1d410*/  @P1 IADD3.X R5, R214, UR5, RZ, P2, !PT ;  /* 0x00000005d6051c10 */ /* 0x000fe400097fe4ff */
[----:B---3--:R-:W-:-:S03]  /*1d420*/  ISETP.NE.AND P2, PT, R21, 0x1, PT ;  /* 0x000000011500780c */ /* 0x008fc60003f45270 */
[----:B------:R4:W5:Y:S10]  /*1d430*/  @P1 LDG.E R6, desc[UR6][R4.64] ;  /* 0x0000000604061981 */ /* 0x000974000c1e1900 */
[----:B------:R-:W3:Y:S01]  /*1d440*/  @P2 LDC R12, c[0x0][0xbec] ;  /* 0x0002fb00ff0c2b82 */ /* 0x000ee20000000800 */
[----:B0-----:R-:W-:-:S05]  /*1d450*/  VIADD R7, R7, 0xffffff80 ;  /* 0xffffff8007077836 */ /* 0x001fca0000000000 */
[----:B------:R-:W-:Y:S02]  /*1d460*/  ISETP.GE.AND P3, PT, R7, 0x80, PT ;  /* 0x000000800700780c */ /* 0x000fe40003f66270 */
[----:B------:R-:W0:Y:S01]  /*1d470*/  @P2 LDC R25, c[0x0][0xbf0] ;  /* 0x0002fc00ff192b82 */ /* 0x000e220000000800 */
[----:B----4-:R-:W-:Y:S10]  /*1d480*/  @P1 BRA `(.L_x_10073) ;  /* 0x0000000000141947 */ /* 0x010ff40003800000 */
[----:B------:R-:W-:Y:S05]  /*1d490*/  @!P0 BRA `(.L_x_10073) ;  /* 0x0000000000108947 */ /* 0x000fea0003800000 */
[----:B------:R-:W-:Y:S02]  /*1d4a0*/  ULDC.64 UR4, c[0x0][0x208] ;  /* 0x0000820000047ab9 */ /* 0x000fe40000000a00 */
[----:B------:R-:W4:Y:S04]  /*1d4b0*/  LDG.E R5, desc[UR4][R2.64] ;  /* 0x0000000402057981 */ /* 0x000f28000c1e1900 */
[----:B-----5:R-:W4:Y:S02]  /*1d4c0*/  LDG.E R6, desc[UR4][R2.64+0x4] ;  /* 0x0000040402067981 */ /* 0x020f24000c1e1900 */
[----:B----4-:R-:W-:-:S07]  /*1d4d0*/  IMAD.IADD R6, R6, 0x1, -R5 ;  /* 0x0000000106067824 */ /* 0x010fce00078e0a05 */
.L_x_10073:
[----:B------:R-:W-:Y:S01]  /*1d4e0*/  BSSY B1, `(.L_x_10074) ;  /* 0x000002e000017945 */ /* 0x000fe20003800000 */
[----:B------:R-:W-:Y:S02]  /*1d4f0*/  SHF.R.S32.HI R10, RZ, 0x1f, R212 ;  /* 0x0000001fff0a7819 */ /* 0x000fe400000114d4 */
[----:B------:R-:W-:Y:S02]  /*1d500*/  SEL R209, R209, RZ, !P0 ;  /* 0x000000ffd1d17207 */ /* 0x000fe40004000000 */
[----:B------:R-:W-:Y:S02]  /*1d510*/  SEL R215, R215, RZ, !P0 ;  /* 0x000000ffd7d77207 */ /* 0x000fe40004000000 */
[----:B-----5:R-:W-:Y:S01]  /*1d520*/  SHF.R.S32.HI R11, RZ, 0x1f, R0 ;  /* 0x0000001fff0b7819 */ /* 0x020fe20000011400 */
[----:B------:R-:W-:Y:S06]  /*1d530*/  @P3 BRA `(.L_x_10075) ;  /* 0x0000000000a03947 */ /* 0x000fec0003800000 */
[----:B------:R-:W4:Y:S01]  /*1d540*/  S2R R3, SR_TID.X ;  /* 0x0000000000037919 */ /* 0x000f220000002100 */
[----:B------:R-:W5:Y:S02]  /*1d550*/  LDC R9, c[0x0][0xbe8] ;  /* 0x0002fa00ff097b82 */ /* 0x000f640000000800 */
[----:B-----5:R-:W-:Y:S01]  /*1d560*/  IMAD R2, R6, R9, RZ ;  /* 0x0000000906027224 */ /* 0x020fe200078e02ff */
[----:B----4-:R-:W-:-:S04]  /*1d570*/  IADD3 R8, R199, -0x80, R3 ;  /* 0xffffff80c7087810 */ /* 0x010fc80007ffe003 */
[----:B------:R-:W-:-:S13]  /*1d580*/  ISETP.GE.AND P0, PT, R8, R2, PT ;  /* 0x000000020800720c */ /* 0x000fda0003f06270 */
[----:B------:R-:W-:Y:S05]  /*1d590*/  @P0 BRA `(.L_x_10075) ;  /* 0x0000000000880947 */ /* 0x000fea0003800000 */
[----:B------:R-:W-:Y:S01]  /*1d5a0*/  ISETP.NE.AND P0, PT, R9, 0x1, PT ;  /* 0x000000010900780c */ /* 0x000fe20003f05270 */
[----:B------:R-:W-:Y:S01]  /*1d5b0*/  ULDC.64 UR4, c[0x0][0xb90] ;  /* 0x0002e40000047ab9 */ /* 0x000fe20000000a00 */
[----:B------:R-:W-:Y:S01]  /*1d5c0*/  MOV R3, R11 ;  /* 0x0000000b00037202 */ /* 0x000fe20000000f00 */
[----:B------:R-:W-:Y:S01]  /*1d5d0*/  IMAD R7, R10, UR4, RZ ;  /* 0x000000040a077c24 */ /* 0x000fe2000f8e02ff */
[----:B------:R-:W-:Y:S01]  /*1d5e0*/  ULDC.64 UR6, c[0x0][0x208] ;  /* 0x0000820000067ab9 */ /* 0x000fe20000000a00 */
[----:B------:R-:W-:Y:S02]  /*1d5f0*/  IMAD.MOV.U32 R2, RZ, RZ, R0 ;  /* 0x000000ffff027224 */ /* 0x000fe400078e0000 */
[----:B------:R-:W-:Y:S02]  /*1d600*/  IMAD.MOV.U32 R5, RZ, RZ, R8 ;  /* 0x000000ffff057224 */ /* 0x000fe400078e0008 */
[----:B------:R-:W-:-:S04]  /*1d610*/  IMAD.WIDE.U32 R2, R212, UR4, R2 ;  /* 0x00000004d4027c25 */ /* 0x000fc8000f8e0002 */
[----:B------:R-:W4:Y:S01]  /*1d620*/  @P0 LDC R13, c[0x0][0xbec] ;  /* 0x0002fb00ff0d0b82 */ /* 0x000f220000000800 */
[----:B------:R-:W-:Y:S01]  /*1d630*/  IMAD R7, R212, UR5, R7 ;  /* 0x00000005d4077c24 */ /* 0x000fe2000f8e0207 */
[----:B------:R-:W-:-:S03]  /*1d640*/  ULDC.64 UR4, c[0x0][0xb98] ;  /* 0x0002e60000047ab9 */ /* 0x000fc60000000a00 */
[----:B------:R-:W-:-:S03]  /*1d650*/  IMAD.IADD R3, R3, 0x1, R7 ;  /* 0x0000000103037824 */ /* 0x000fc600078e0207 */
[----:B------:R-:W5:Y:S01]  /*1d660*/  @P0 LDC R15, c[0x0][0xbf0] ;  /* 0x0002fc00ff0f0b82 */ /* 0x000f620000000800 */
[----:B------:R-:W-:-:S04]  /*1d670*/  IMAD.WIDE.U32 R2, R209, UR4, R2 ;  /* 0x00000004d1027c25 */ /* 0x000fc8000f8e0002 */
[----:B----4-:R-:W-:-:S05]  /*1d680*/  @P0 IMAD.HI.U32 R4, R8, R13, RZ ;  /* 0x0000000d08040227 */ /* 0x010fca00078e00ff */
        /* <DEDUP_REMOVED lines=19> */
.L_x_10075:
[----:B------:R-:W-:Y:S05]  /*1d7c0*/  BSYNC B1 ;  /* 0x0000000000017941 */ /* 0x000fea0003800000 */
.L_x_10074:
[----:B------:R-:W-:Y:S02]  /*1d7d0*/  ULDC.64 UR4, c[0x0][0xaa0] ;  /* 0x0002a80000047ab9 */ /* 0x000fe40000000a00 */
[----:B----4-:R-:W-:-:S04]  /*1d7e0*/  IMAD R3, R11, UR4, RZ ;  /* 0x000000040b037c24 */ /* 0x010fc8000f8e02ff */
        /* <DEDUP_REMOVED lines=8> */
[----:B---3--:R-:W-:-:S04]  /*1d870*/  @P2 IMAD.HI.U32 R0, R9, R12, RZ ;  /* 0x0000000c09002227 */ /* 0x008fc800078e00ff */
[----:B------:R-:W-:Y:S01]  /*1d880*/  IMAD.WIDE.U32 R2, R212, UR4, R2 ;  /* 0x00000004d4027c25 */ /* 0x000fe2000f8e0002 */
[----:B------:R-:W-:-:S03]  /*1d890*/  ULDC.64 UR4, c[0x0][0xaf0] ;  /* 0x0002bc0000047ab9 */ /* 0x000fc60000000a00 */
[----:B------:R-:W-:Y:S01]  /*1d8a0*/  IMAD.MOV.U32 R5, RZ, RZ, R9 ;  /* 0x000000ffff057224 */ /* 0x000fe200078e0009 */
[----:B0-----:R-:W-:Y:S01]  /*1d8b0*/  @P2 SHF.R.U32.HI R5, RZ, R25, R0 ;  /* 0x00000019ff052219 */ /* 0x001fe20000011600 */
[----:B------:R-:W-:Y:S02]  /*1d8c0*/  IMAD R4, R215, UR4, RZ ;  /* 0x00000004d7047c24 */ /* 0x000fe4000f8e02ff */
[----:B------:R-:W-:Y:S01]  /*1d8d0*/  IMAD.IADD R3, R3, 0x1, R7 ;  /* 0x0000000103037824 */ /* 0x000fe200078e0207 */
[----:B------:R-:W-:Y:S01]  /*1d8e0*/  SHF.R.S32.HI R0, RZ, 0x1f, R5 ;  /* 0x0000001fff007819 */ /* 0x000fe20000011405 */
[C---:B------:R-:W-:Y:S02]  /*1d8f0*/  IMAD R7, R209.reuse, UR5, R4 ;  /* 0x00000005d1077c24 */ /* 0x040fe4000f8e0204 */
[----:B------:R-:W-:Y:S01]  /*1d900*/  IMAD.WIDE.U32 R2, R209, UR4, R2 ;  /* 0x00000004d1027c25 */ /* 0x000fe2000f8e0002 */
[----:B------:R-:W-:-:S03]  /*1d910*/  ULDC.64 UR4, c[0x0][0xae0] ;  /* 0x0002b80000047ab9 */ /* 0x000fc60000000a00 */
[----:B------:R-:W-:Y:S02]  /*1d920*/  IMAD.MOV R4, RZ, RZ, -R5 ;  /* 0x000000ffff047224 */ /* 0x000fe400078e0a05 */
[----:B------:R-:W-:Y:S02]  /*1d930*/  IMAD R0, R0, UR4, RZ ;  /* 0x0000000400007c24 */ /* 0x000fe4000f8e02ff */
[----:B------:R-:W-:Y:S02]  /*1d940*/  IMAD.IADD R3, R3, 0x1, R7 ;  /* 0x0000000103037824 */ /* 0x000fe400078e0207 */
[----:B------:R-:W-:Y:S02]  /*1d950*/  IMAD R7, R21, R4, R9 ;  /* 0x0000000415077224 */ /* 0x000fe400078e0209 */
[C---:B------:R-:W-:Y:S02]  /*1d960*/  IMAD R9, R5.reuse, UR5, R0 ;  /* 0x0000000505097c24 */ /* 0x040fe4000f8e0200 */
[----:B------:R-:W-:Y:S01]  /*1d970*/  IMAD.WIDE.U32 R2, R5, UR4, R2 ;  /* 0x0000000405027c25 */ /* 0x000fe2000f8e0002 */
[----:B------:R-:W-:Y:S01]  /*1d980*/  SHF.R.S32.HI R0, RZ, 0x1f, R7 ;  /* 0x0000001fff007819 */ /* 0x000fe20000011407 */
[----:B------:R-:W-:-:S03]  /*1d990*/  ULDC.64 UR4, c[0x0][0xad8] ;  /* 0x0002b60000047ab9 */ /* 0x000fc60000000a00 */
[----:B------:R-:W-:Y:S01]  /*1d9a0*/  IADD3 R3, R3, R9, RZ ;  /* 0x0000000903037210 */ /* 0x000fe20007ffe0ff */
        /* <DEDUP_REMOVED lines=9> */
[----:B------:R0:W3:Y:S04]  /*1da40*/  SHFL.IDX PT, R3, R2, RZ, 0x181f ;  /* 0x00181fff02037589 */ /* 0x0000e800000e0000 */
[----:B------:R0:W4:Y:S02]  /*1da50*/  SHFL.IDX PT, R14, R0, RZ, 0x181f ;  /* 0x00181fff000e7589 */ /* 0x00012400000e0000 */
.L_x_10321:
[----:B------:R-:W-:Y:S01]  /*1da60*/  IMAD R21, R6, R21, RZ ;  /* 0x0000001506157224 */ /* 0x000fe200078e02ff */
[----:B------:R-:W-:Y:S01]  /*1da70*/  BSSY B1, `(.L_x_10077) ;  /* 0x0000010000017945 */ /* 0x000fe20003800000 */
[----:B------:R-:W-:-:S05]  /*1da80*/  IMAD.IADD R6, R220, 0x1, R199 ;  /* 0x00000001dc067824 */ /* 0x000fca00078e02c7 */
[----:B------:R-:W-:-:S13]  /*1da90*/  ISETP.GE.AND P0, PT, R6, R21, PT ;  /* 0x000000150600720c */ /* 0x000fda0003f06270 */
[----:B------:R-:W-:Y:S05]  /*1daa0*/  @P0 BRA `(.L_x_10078) ;  /* 0x0000000000300947 */ /* 0x000fea0003800000 */
[----:B------:R-:W-:Y:S01]  /*1dab0*/  ULDC UR4, c[0x0][0xac8] ;  /* 0x0002b20000047ab9 */ /* 0x000fe20000000800 */
[----:B------:R-:W-:Y:S01]  /*1dac0*/  SHF.R.S32.HI R8, RZ, 0x1f, R202 ;  /* 0x0000001fff087819 */ /* 0x000fe200000114ca */
[----:B------:R-:W-:Y:S01]  /*1dad0*/  ULDC.64 UR6, c[0x0][0x208] ;  /* 0x0000820000067ab9 */ /* 0x000fe20000000a00 */
        /* <DEDUP_REMOVED lines=9> */
.L_x_10078:
[----:B------:R-:W-:Y:S05]  /*1db70*/  BSYNC B1 ;  /* 0x0000000000017941 */ /* 0x000fea0003800000 */
.L_x_10077:
[----:B------:R-:W-:-:S03]  /*1db80*/  UMOV UR4, 0xffffffff ;  /* 0xffffffff00047882 */ /* 0x000fc60000000000 */
[----:B------:R-:W-:Y:S05]  /*1db90*/  BRA.DIV UR4, `(.L_x_10079) ;  /* 0x000000ae04cc7947 */ /* 0x000fea000b800000 */
[----:B---3--:R3:W0:Y:S04]  /*1dba0*/  SHFL.IDX PT, R3, R2, 0x1, 0x181f ;  /* 0x00381f0002037f89 */ /* 0x00862800000e0000 */
[----:B----4-:R3:W4:Y:S02]  /*1dbb0*/  SHFL.IDX PT, R14, R0, 0x1, 0x181f ;  /* 0x00381f00000e7f89 */ /* 0x01072400000e0000 */
.L_x_10325:
[----:B------:R-:W-:Y:S01]  /*1dbc0*/  VIADD R4, R6, 0x20 ;  /* 0x0000002006047836 */ /* 0x000fe20000000000 */
[----:B------:R-:W-:Y:S04]  /*1dbd0*/  BSSY B1, `(.L_x_10080) ;  /* 0x000000f000017945 */ /* 0x000fe80003800000 */
        /* <DEDUP_REMOVED lines=14> */
.L_x_10081:
[----:B------:R-:W-:Y:S05]  /*1dcc0*/  BSYNC B1 ;  /* 0x0000000000017941 */ /* 0x000fea0003800000 */
.L_x_10080:
[----:B------:R-:W-:-:S03]  /*1dcd0*/  UMOV UR4, 0xffffffff ;  /* 0xffffffff00047882 */ /* 0x000fc60000000000 */
[----:B------:R-:W-:Y:S05]  /*1dce0*/  BRA.DIV UR4, `(.L_x_10082) ;  /* 0x000000ae04c07947 */ /* 0x000fea000b800000 */
[----:B0-----:R0:W0:Y:S04]  /*1dcf0*/  SHFL.IDX PT, R3, R2, 0x2, 0x181f ;  /* 0x00581f0002037f89 */ /* 0x00102800000e0000 */
[----:B----4-:R4:W0:Y:S02]  /*1dd00*/  SHFL.IDX PT, R14, R0, 0x2, 0x181f ;  /* 0x00581f00000e7f89 */ /* 0x01082400000e0000 */
.L_x_10329:
        /* <DEDUP_REMOVED lines=16> */
.L_x_10084:
[----:B------:R-:W-:Y:S05]  /*1de10*/  BSYNC B1 ;  /* 0x0000000000017941 */ /* 0x000fea0003800000 */
.L_x_10083:
[----:B------:R-:W-:-:S03]  /*1de20*/  UMOV UR4, 0xffffffff ;  /* 0xffffffff00047882 */ /* 0x000fc60000000000 */
[----:B------:R-:W-:Y:S05]  /*1de30*/  BRA.DIV UR4, `(.L_x_10085) ;  /* 0x000000ae04b47947 */ /* 0x000fea000b800000 */
[----:B0-----:R0:W0:Y:S04]  /*1de40*/  SHFL.IDX PT, R3, R2, 0x3, 0x181f ;  /* 0x00781f0002037f89 */ /* 0x00102800000e0000 */
[----:B------:R0:W0:Y:S02]  /*1de50*/  SHFL.IDX PT, R14, R0, 0x3, 0x181f ;  /* 0x00781f00000e7f89 */ /* 0x00002400000e0000 */
.L_x_10333:
[----:B0--34-:R-:W-:-:S05]  /*1de60*/  VIADD R0, R6, 0x60 ;  /* 0x0000006006007836 */ /* 0x019fca0000000000 */
        /* <DEDUP_REMOVED lines=14> */
.L_x_10072:
[----:B------:R-:W-:Y:S05]  /*1df50*/  BSYNC B0 ;  /* 0x0000000000007941 */ /* 0x000fea0003800000 */
.L_x_10062:
[----:B------:R-:W-:Y:S02]  /*1df60*/  ULDC UR4, c[0x0][0xc3c] ;  /* 0x00030f0000047ab9 */ /* 0x000fe40000000800 */
[----:B--2---:R-:W-:-:S13]  /*1df70*/  ISETP.GE.AND P0, PT, R191, UR4, PT ;  /* 0x00000004bf007c0c */ /* 0x004fda000bf06270 */
[----:B------:R-:W-:Y:S05]  /*1df80*/  @!P0 BRA `(.L_x_10086) ;  /* 0xfffffe3000448947 */ /* 0x000fea000383ffff */
[----:B------:R-:W-:Y:S05]  /*1df90*/  BRA `(.L_x_9906) ;  /* 0x0000008000cc7947 */ /* 0x000fea0003800000 */
.L_x_9904:
        /* <DEDUP_REMOVED lines=15> */
[----:B------:R-:W-:Y:S01]  /*1e090*/  MOV R0, RZ ;  /* 0x000000ff00007202 */ /* 0x000fe20000000f00 */
[----:B------:R-:W-:Y:S01]  /*1e0a0*/  ULDC.64 UR6, c[0x0][0x208] ;  /* 0x0000820000067ab9 */ /* 0x000fe20000000a00 */
        /* <DEDUP_REMOVED lines=8> */
[----:B------:R-:W0:Y:S01]  /*1e130*/  S2UR UR6, SR_CTAID.X ;  /* 0x00000000000679c3 */ /* 0x000e220000002500 */
[C---:B------:R-:W-:Y:S01]  /*1e140*/  ISETP.GE.U32.AND P2, PT, R5.reuse, 0x2, PT ;  /* 0x000000020500780c */ /* 0x040fe20003f46070 */
[----:B------:R-:W-:Y:S01]  /*1e150*/  UMOV UR4, URZ ;  /* 0x0000003f00047c82 */ /* 0x000fe20008000000 */
[C---:B------:R-:W-:Y:S02]  /*1e160*/  ISETP.GE.U32.AND P3, PT, R5.reuse, 0x4, PT ;  /* 0x000000040500780c */ /* 0x040fe40003f66070 */
[C---:B------:R-:W-:Y:S02]  /*1e170*/  ISETP.GE.U32.AND P4, PT, R5.reuse, 0x8, PT ;  /* 0x000000080500780c */ /* 0x040fe40003f86070 */
[----:B------:R-:W-:Y:S02]  /*1e180*/  ISETP.GE.U32.AND P5, PT, R5, 0x10, PT ;  /* 0x000000100500780c */ /* 0x000fe40003fa6070 */
[----:B-1----:R-:W-:Y:S01]  /*1e190*/  MOV R16, RZ ;  /* 0x000000ff00107202 */ /* 0x002fe20000000f00 */
        /* <DEDUP_REMOVED lines=25> */
.L_x_10092:
        /* <DEDUP_REMOVED lines=9> */
[----:B------:R-:W0:Y:S01]  /*1e3c0*/  LDC.64 R2, c[0x0][0xc80] ;  /* 0x00032000ff027b82 */ /* 0x000e220000000a00 */
[----:B------:R-:W-:Y:S01]  /*1e3d0*/  ULDC.64 UR8, c[0x0][0x208] ;  /* 0x0000820000087ab9 */ /* 0x000fe20000000a00 */
[----:B0-----:R-:W-:-:S05]  /*1e3e0*/  IMAD.WIDE R2, R7, 0x4, R2 ;  /* 0x0000000407027825 */ /* 0x001fca00078e0202 */
[----:B------:R0:W5:Y:S02]  /*1e3f0*/  LDG.E R0, desc[UR8][R2.64] ;  /* 0x0000000802007981 */ /* 0x000164000c1e1900 */
.L_x_10091:
[----:B------:R-:W-:Y:S05]  /*1e400*/  BSYNC B0 ;  /* 0x0000000000007941 */ /* 0x000fea0003800000 */
.L_x_10090:
        /* <DEDUP_REMOVED lines=20> */
.L_x_10088:
[----:B------:R-:W-:Y:S01]  /*1e550*/  IADD3 R11, -R3, R4, RZ ;  /* 0x00000004030b7210 */ /* 0x000fe20007ffe1ff */
[----:B------:R-:W-:-:S04]  /*1e560*/  ULDC.64 UR8, c[0x0][0x208] ;  /* 0x0000820000087ab9 */ /* 0x000fc80000000a00 */
        /* <DEDUP_REMOVED lines=19> */
.L_x_10093:
[----:B-1----:R-:W-:Y:S02]  /*1e6a0*/  IMAD.MOV R2, RZ, RZ, -R3 ;  /* 0x000000ffff027224 */ /* 0x002fe400078e0a03 */
[----:B---3--:R-:W-:Y:S02]  /*1e6b0*/  IMAD R16, R16, UR5, R11 ;  /* 0x0000000510107c24 */ /* 0x008fe4000f8e020b */
[----:B------:R-:W-:Y:S01]  /*1e6c0*/  IMAD.MOV.U32 R11, RZ, RZ, R2 ;  /* 0x000000ffff0b7224 */ /* 0x000fe200078e0002 */
[----:B------:R-:W-:Y:S02]  /*1e6d0*/  IABS R2, R4 ;  /* 0x0000000400027213 */ /* 0x000fe40000000000 */
[----:B--2---:R-:W-:Y:S01]  /*1e6e0*/  IADD3 R9, -R16, UR6, RZ ;  /* 0x0000000610097c10 */ /* 0x004fe2000fffe1ff */
        /* <DEDUP_REMOVED lines=32> */
[----:B0-----:R-:W-:-:S05]  /*1e8f0*/  IMAD.MOV R10, RZ, RZ, -R3 ;  /* 0x000000ffff0a7224 */ /* 0x001fca00078e0a03 */
[----:B------:R-:W-:-:S05]  /*1e900*/  MOV R9, R10 ;  /* 0x0000000a00097202 */ /* 0x000fca0000000f00 */
        /* <DEDUP_REMOVED lines=21> */
.L_x_10089:
[----:B------:R-:W-:Y:S01]  /*1ea60*/  IMAD.MOV.U32 R17, RZ, RZ, RZ ;  /* 0x000000ffff117224 */ /* 0x000fe200078e00ff */
[----:B------:R-:W-:Y:S01]  /*1ea70*/  MOV R16, UR6 ;  /* 0x0000000600107c02 */ /* 0x000fe20008000f00 */
[----:B------:R-:W-:-:S07]  /*1ea80*/  IMAD.MOV.U32 R18, RZ, RZ, RZ ;  /* 0x000000ffff127224 */ /* 0x000fce00078e00ff */
.L_x_10094:
[----:B------:R-:W-:-:S13]  /*1ea90*/  ISETP.NE.AND P0, PT, R5, RZ, PT ;  /* 0x000000ff0500720c */ /* 0x000fda0003f05270 */
[----:B------:R-:W0:Y:S01]  /*1eaa0*/  @!P0 S2R R3, SR_CgaCtaId ;  /* 0x0000000000038919 */ /* 0x000e220000008800 */
[----:B------:R-:W-:-:S04]  /*1eab0*/  @!P0 MOV R0, 0x400 ;  /* 0x0000040000008802 */ /* 0x000fc80000000f00 */
[----:B0-----:R-:W-:-:S05]  /*1eac0*/  @!P0 LEA R0, R3, R0, 0x18 ;  /* 0x0000000003008211 */ /* 0x001fca00078ec0ff */
[----:B------:R2:W-:Y:S01]  /*1ead0*/  @!P0 STS.128 [R0+0x228d0], R16 ;  /* 0x0228d01000008388 */ /* 0x0005e20000000c00 */
[----:B------:R-:W-:Y:S06]  /*1eae0*/  BAR.ARV 0x5, 0x180 ;  /* 0x0146000000007b1d */ /* 0x000fec0000002000 */
.L_x_10087:
[----:B--2---:R-:W-:Y:S01]  /*1eaf0*/  IMAD.MOV.U32 R0, RZ, RZ, 0x1 ;  /* 0x00000001ff007424 */ /* 0x004fe200078e00ff */
[----:B------:R-:W-:Y:S01]  /*1eb00*/  ULDC UR4, c[0x0][0xc3c] ;  /* 0x00030f0000047ab9 */ /* 0x000fe20000000800 */
[----:B------:R-:W-:Y:S01]  /*1eb10*/  IMAD.MOV.U32 R34, RZ, RZ, RZ ;  /* 0x000000ffff227224 */ /* 0x000fe200078e00ff */
[----:B-1----:R-:W-:Y:S02]  /*1eb20*/  ISETP.GE.AND P0, PT, R19, UR4, PT ;  /* 0x0000000413007c0c */ /* 0x002fe4000bf06270 */
[----:B------:R1:W-:Y:S04]  /*1eb30*/  STL [R1+0x4], R0 ;  /* 0x0000040001007387 */ /* 0x0003e80000100800 */
[----:B------:R1:W-:Y:S07]  /*1eb40*/  STL [R1+0x3c], RZ ;  /* 0x00003cff01007387 */ /* 0x0003ee0000100800 */
[----:B------:R-:W-:Y:S05]  /*1eb50*/  @P0 BRA `(.L_x_10095) ;  /* 0x0000007000d00947 */ /* 0x000fea0003800000 */
[----:B-1----:R-:W2:Y:S01]  /*1eb60*/  LDL R0, [R1+0x40] ;  /* 0x0000400001007983 */ /* 0x002ea20000100800 */
[----:B------:R-:W1:Y:S01]  /*1eb70*/  S2UR UR4, SR_CgaCtaId ;  /* 0x00000000000479c3 */ /* 0x000e620000008800 */
[----:B------:R-:W-:Y:S01]  /*1eb80*/  MOV R23, 0x400 ;  /* 0x0000040000177802 */ /* 0x000fe20000000f00 */
[----:B------:R-:W-:Y:S01]  /*1eb90*/  BSSY B7, `(.L_x_10095) ;  /* 0x0000730000077945 */ /* 0x000fe20003800000 */
[----:B------:R-:W3:Y:S01]  /*1eba0*/  S2R R13, SR_TID.X ;  /* 0x00000000000d7919 */ /* 0x000ee20000002100 */
[----:B------:R-:W-:Y:S01]  /*1ebb0*/  IMAD.MOV.U32 R37, RZ, RZ, RZ ;  /* 0x000000ffff257224 */ /* 0x000fe200078e00ff */
[----:B------:R-:W-:Y:S01]  /*1ebc0*/  MOV R34, RZ ;  /* 0x000000ff00227202 */ /* 0x000fe20000000f00 */
[----:B------:R-:W-:Y:S01]  /*1ebd0*/  ULDC.64 UR38, c[0x0][0x198] ;  /* 0x0000660000267ab9 */ /* 0x000fe20000000a00 */
[----:B------:R-:W-:Y:S01]  /*1ebe0*/  ULDC UR37, c[0x0][0xc] ;  /* 0x0000030000257ab9 */ /* 0x000fe20000000800 */
[C---:B---3--:R-:W-:Y:S01]  /*1ebf0*/  LOP3.LUT R12, R13.reuse, 0x7f, RZ, 0xc0, !PT ;  /* 0x0000007f0d0c7812 */ /* 0x048fe200078ec0ff */
[C---:B------:R-:W-:Y:S01]  /*1ec00*/  IMAD.SHL.U32 R28, R13.reuse, 0x80, RZ ;  /* 0x000000800d1c7824 */ /* 0x040fe200078e00ff */
[----:B------:R-:W-:Y:S01]  /*1ec10*/  SHF.R.U32.HI R3, RZ, 0x1, R13 ;  /* 0x00000001ff037819 */ /* 0x000fe2000001160d */
[C---:B------:R-:W-:Y:S01]  /*1ec20*/  IMAD.SHL.U32 R4, R13.reuse, 0x20, RZ ;  /* 0x000000200d047824 */ /* 0x040fe200078e00ff */
[C---:B------:R-:W-:Y:S01]  /*1ec30*/  LOP3.LUT P0, RZ, R13.reuse, 0x4, RZ, 0xc0, !PT ;  /* 0x000000040dff7812 */ /* 0x040fe2000780c0ff */
[----:B------:R-:W-:Y:S01]  /*1ec40*/  IMAD.SHL.U32 R6, R12, 0x10, RZ ;  /* 0x000000100c067824 */ /* 0x000fe200078e00ff */
[----:B0-----:R-:W-:Y:S01]  /*1ec50*/  LOP3.LUT R2, R28, 0x380, RZ, 0xc0, !PT ;  /* 0x000003801c027812 */ /* 0x001fe200078ec0ff */
[----:B------:R-:W-:Y:S01]  /*1ec60*/  IMAD.SHL.U32 R9, R13, 0x2, RZ ;  /* 0x000000020d097824 */ /* 0x000fe200078e00ff */
[----:B------:R-:W-:-:S02]  /*1ec70*/  LOP3.LUT R5, R4, 0x80, RZ, 0xc0, !PT ;  /* 0x0000008004057812 */ /* 0x000fc400078ec0ff */
[----:B------:R-:W-:Y:S02]  /*1ec80*/  LOP3.LUT R7, R6, 0x600, RZ, 0xc0, !PT ;  /* 0x0000060006077812 */ /* 0x000fe400078ec0ff */
[----:B------:R-:W-:Y:S02]  /*1ec90*/  LOP3.LUT R3, R2, 0x30, R3, 0xf8, !PT ;  /* 0x0000003002037812 */ /* 0x000fe400078ef803 */
[----:B------:R-:W-:Y:S02]  /*1eca0*/  SHF.L.U32 R10, R13, 0x2, RZ ;  /* 0x000000020d0a7819 */ /* 0x000fe400000006ff */
[----:B------:R-:W-:Y:S02]  /*1ecb0*/  LOP3.LUT R5, R5, 0x10, R13, 0xf8, !PT ;  /* 0x0000001005057812 */ /* 0x000fe400078ef80d */
[----:B------:R-:W-:Y:S02]  /*1ecc0*/  LOP3.LUT R7, R7, 0x60, R4, 0xf8, !PT ;  /* 0x0000006007077812 */ /* 0x000fe400078ef804 */
[----:B------:R-:W-:-:S02]  /*1ecd0*/  LOP3.LUT R5, R5, 0x10, R10, 0x78, !PT ;  /* 0x0000001005057812 */ /* 0x000fc400078e780a */
[----:B------:R-:W-:Y:S02]  /*1ece0*/  LOP3.LUT R4, R7, 0x100, R4, 0xf8, !PT ;  /* 0x0000010007047812 */ /* 0x000fe400078ef804 */
[----:B------:R-:W-:Y:S02]  /*1ecf0*/  SHF.R.U32.HI R2, RZ, 0x3, R12 ;  /* 0x00000003ff027819 */ /* 0x000fe4000001160c */
[----:B------:R-:W-:Y:S01]  /*1ed00*/  LOP3.LUT R25, R4, R5, RZ, 0xfc, !PT ;  /* 0x0000000504197212 */ /* 0x000fe200078efcff */
[----:B-1----:R-:W-:-:S05]  /*1ed10*/  IMAD.U32 R4, RZ, RZ, UR4 ;  /* 0x00000004ff047e24 */ /* 0x002fca000f8e00ff */
[----:B------:R-:W-:Y:S02]  /*1ed20*/  LEA R23, R4, R23, 0x18 ;  /* 0x0000001704177211 */ /* 0x000fe400078ec0ff */
[----:B--2---:R-:W-:Y:S01]  /*1ed30*/  R2UR UR5, R0 ;  /* 0x00000000000572ca */ /* 0x004fe200000e0000 */
[----:B------:R-:W-:-:S05]  /*1ed40*/  IMAD.SHL.U32 R0, R13, 0x10, RZ ;  /* 0x000000100d007824 */ /* 0x000fca00078e00ff */
[----:B------:R-:W-:Y:S02]  /*1ed50*/  LOP3.LUT R8, R0, 0x3f0, RZ, 0xc0, !PT ;  /* 0x000003f000087812 */ /* 0x000fe400078ec0ff */
[----:B------:R-:W-:Y:S02]  /*1ed60*/  LOP3.LUT R3, R3, 0x70, R0, 0x78, !PT ;  /* 0x0000007003037812 */ /* 0x000fe400078e7800 */
[----:B------:R-:W-:Y:S02]  /*1ed70*/  LOP3.LUT R9, R8, 0x70, R9, 0x78, !PT ;  /* 0x0000007008097812 */ /* 0x000fe400078e7809 */
[----:B------:R-:W-:Y:S01]  /*1ed80*/  LOP3.LUT R28, R3, 0xc00, R28, 0xf8, !PT ;  /* 0x00000c00031c7812 */ /* 0x000fe200078ef81c */
[----:B------:R-:W-:Y:S01]  /*1ed90*/  ULOP3.LUT UR40, UR5, 0x2, URZ, 0xfc, !UPT ;  /* 0x0000000205287892 */ /* 0x000fe2000f8efc3f */
[----:B------:R-:W-:Y:S01]  /*1eda0*/  LOP3.LUT R11, R9, 0x400, R6, 0xf8, !PT ;  /* 0x00000400090b7812 */ /* 0x000fe200078ef806 */
[----:B------:R-:W-:Y:S01]  /*1edb0*/  ULOP3.LUT UR36, UR5, 0x1, URZ, 0xfc, !UPT ;  /* 0x0000000105247892 */ /* 0x000fe2000f8efc3f */
[----:B------:R-:W-:-:S02]  /*1edc0*/  MOV R3, 0x1 ;  /* 0x0000000100037802 */ /* 0x000fc40000000f00 */
[----:B------:R-:W-:Y:S01]  /*1edd0*/  LOP3.LUT R2, R2, 0x70, R0, 0xf8, !PT ;  /* 0x0000007002027812 */ /* 0x000fe200078ef800 */
[----:B------:R-:W-:Y:S01]  /*1ede0*/  STL [R1+0x20], R11 ;  /* 0x0000200b01007387 */ /* 0x000fe20000100800 */
[----:B------:R-:W-:Y:S01]  /*1edf0*/  LOP3.LUT R35, R0, 0x70, RZ, 0xc0, !PT ;  /* 0x0000007000237812 */ /* 0x000fe200078ec0ff */
[----:B------:R-:W-:Y:S02]  /*1ee00*/  IMAD.MOV.U32 R0, RZ, RZ, 0x1 ;  /* 0x00000001ff007424 */ /* 0x000fe400078e00ff */
[----:B------:R-:W-:Y:S04]  /*1ee10*/  STL [R1+0x3c], RZ ;  /* 0x00003cff01007387 */ /* 0x000fe80000100800 */
[----:B------:R0:W-:Y:S04]  /*1ee20*/  STL [R1+0x8], R3 ;  /* 0x0000080301007387 */ /* 0x0001e80000100800 */
[----:B------:R-:W-:Y:S01]  /*1ee30*/  STL [R1+0x18], R4 ;  /* 0x0000180401007387 */ /* 0x000fe20000100800 */
[----:B0-----:R-:W-:-:S02]  /*1ee40*/  VIADD R3, R28, 0x40 ;  /* 0x000000401c037836 */ /* 0x001fc40000000000 */
[----:B------:R-:W-:-:S05]  /*1ee50*/  @P0 VIADD R3, R28, 0xffffffc0 ;  /* 0xffffffc01c030836 */ /* 0x000fca0000000000 */
[----:B------:R0:W-:Y:S04]  /*1ee60*/  STL [R1+0x1c], R3 ;  /* 0x00001c0301007387 */ /* 0x0001e80000100800 */
[----:B------:R1:W-:Y:S01]  /*1ee70*/  STL [R1+0x4], R0 ;  /* 0x0000040001007387 */ /* 0x0003e20000100800 */
[----:B0-----:R-:W-:Y:S01]  /*1ee80*/  LOP3.LUT R3, R2, 0x80, RZ, 0xfc, !PT ;  /* 0x0000008002037812 */ /* 0x001fe200078efcff */
[----:B------:R-:W-:Y:S01]  /*1ee90*/  IMAD.IADD R2, R23, 0x1, R11 ;  /* 0x0000000117027824 */ /* 0x000fe200078e020b */
[C---:B------:R-:W-:Y:S02]  /*1eea0*/  LOP3.LUT R3, R25.reuse, 0x2800, RZ, 0xfc, !PT ;  /* 0x0000280019037812 */ /* 0x040fe400078efcff */
[C---:B-1----:R-:W-:Y:S02]  /*1eeb0*/  LOP3.LUT R0, R25.reuse, 0x1800, RZ, 0xfc, !PT ;  /* 0x0000180019007812 */ /* 0x042fe400078efcff */
[----:B------:R0:W-:Y:S01]  /*1eec0*/  STL [R1+0x34], R2 ;  /* 0x0000340201007387 */ /* 0x0001e20000100800 */
[----:B------:R-:W-:-:S02]  /*1eed0*/  LOP3.LUT R0, R25, 0x4800, RZ, 0xfc, !PT ;  /* 0x0000480019007812 */ /* 0x000fc400078efcff */
[----:B0-----:R-:W-:-:S07]  /*1eee0*/  LOP3.LUT R2, R25, 0x3800, RZ, 0xfc, !PT ;  /* 0x0000380019027812 */ /* 0x001fce00078efcff */
.L_x_10203:
[----:B0----5:R-:W0:Y:S01]  /*1eef0*/  LDC.64 R26, c[0x0][0xc88] ;  /* 0x00032200ff1a7b82 */ /* 0x021e220000000a00 */
[----:B------:R-:W-:Y:S01]  /*1ef00*/  ULDC.64 UR4, c[0x0][0x208] ;  /* 0x0000820000047ab9 */ /* 0x000fe20000000a00 */
[----:B0-----:R-:W-:-:S06]  /*1ef10*/  IMAD.WIDE R26, R19, 0x4, R26 ;  /* 0x00000004131a7825 */ /* 0x001fcc00078e021a */
[----:B--2---:R-:W2:Y:S01]  /*1ef20*/  LDG.E R26, desc[UR4][R26.64] ;  /* 0x000000041a1a7981 */ /* 0x004ea2000c1e1900 */
[----:B------:R-:W-:Y:S05]  /*1ef30*/  YIELD ;  /* 0x0000000000007946 */ /* 0x000fea0003800000 */
[----:B------:R-:W-:Y:S01]  /*1ef40*/  ULDC.64 UR4, c[0x0][0xa28] ;  /* 0x00028a0000047ab9 */ /* 0x000fe20000000a00 */
[----:B------:R-:W-:Y:S01]  /*1ef50*/  IMAD.MOV.U32 R9, RZ, RZ, RZ ;  /* 0x000000ffff097224 */ /* 0x000fe200078e00ff */
[----:B------:R-:W-:Y:S01]  /*1ef60*/  ISETP.NE.U32.AND P0, PT, RZ, UR4, PT ;  /* 0x00000004ff007c0c */ /* 0x000fe2000bf05070 */
[----:B------:R-:W-:Y:S01]  /*1ef70*/  ULDC.64 UR10, c[0x0][0x208] ;  /* 0x00008200000a7ab9 */ /* 0x000fe20000000a00 */
[----:B------:R-:W-:Y:S01]  /*1ef80*/  ULDC.64 UR8, c[0x0][0xa18] ;  /* 0x0002860000087ab9 */ /* 0x000fe20000000a00 */
[----:B------:R-:W-:Y:S01]  /*1ef90*/  ULDC.64 UR6, c[0x0][0xa10] ;  /* 0x0002840000067ab9 */ /* 0x000fe20000000a00 */
[----:B------:R-:W-:-:S02]  /*1efa0*/  ISETP.NE.AND.EX P0, PT, RZ, UR5, PT, P0 ;  /* 0x00000005ff007c0c */ /* 0x000fc4000bf05300 */
[----:B--2---:R-:W-:-:S11]  /*1efb0*/  SHF.R.S32.HI R0, RZ, 0x1f, R26 ;  /* 0x0000001fff007819 */ /* 0x004fd6000001141a */
[C---:B-1----:R-:W-:Y:S01]  /*1efc0*/  @P0 LEA R2, P1, R26.reuse, UR4, 0x2 ;  /* 0x000000041a020c11 */ /* 0x042fe2000f8210ff */
[C---:B------:R-:W-:Y:S01]  /*1efd0*/  IMAD.SHL.U32 R27, R26.reuse, 0x4, RZ ;  /* 0x000000041a1b7824 */ /* 0x040fe200078e00ff */
[----:B------:R-:W-:Y:S01]  /*1efe0*/  ISETP.NE.U32.AND P2, PT, RZ, UR8, PT ;  /* 0x00000008ff007c0c */ /* 0x000fe2000bf45070 */
[----:B------:R0:W-:Y:S01]  /*1eff0*/  STL [R1+0x38], R0 ;  /* 0x0000380001007387 */ /* 0x0001e20000100800 */
[----:B------:R-:W-:Y:S01]  /*1f000*/  @P0 LEA.HI.X R3, R26, UR5, R0, 0x2, P1 ;  /* 0x000000051a030c11 */ /* 0x000fe200088f1400 */
[----:B------:R-:W-:-:S04]  /*1f010*/  ULDC.64 UR4, c[0x0][0xa00] ;  /* 0x0002800000047ab9 */ /* 0x000fc80000000a00 */
[----:B------:R1:W2:Y:S01]  /*1f020*/  @P0 LDG.E R9, desc[UR10][R2.64] ;  /* 0x0000000a02090981 */ /* 0x0002a2000c1e1900 */
[----:B------:R-:W-:Y:S02]  /*1f030*/  ISETP.NE.U32.AND P0, PT, RZ, UR4, PT ;  /* 0x00000004ff007c0c */ /* 0x000fe4000bf05070 */
[----:B------:R-:W-:Y:S01]  /*1f040*/  SHF.L.U64.HI R29, R26, 0x2, R0 ;  /* 0x000000021a1d7819 */ /* 0x000fe20000010200 */
[----:B0-----:R-:W-:Y:S01]  /*1f050*/  IMAD.MOV.U32 R0, RZ, RZ, RZ ;  /* 0x000000ffff007224 */ /* 0x001fe200078e00ff */
[----:B------:R-:W-:Y:S02]  /*1f060*/  ISETP.NE.AND.EX P2, PT, RZ, UR9, PT, P2 ;  /* 0x00000009ff007c0c */ /* 0x000fe4000bf45320 */
[----:B------:R-:W-:Y:S02]  /*1f070*/  ISETP.NE.AND.EX P0, PT, RZ, UR5, PT, P0 ;  /* 0x00000005ff007c0c */ /* 0x000fe4000bf05300 */
[----:B------:R-:W-:Y:S02]  /*1f080*/  ISETP.NE.U32.AND P1, PT, RZ, UR6, PT ;  /* 0x00000006ff007c0c */ /* 0x000fe4000bf25070 */
[----:B-1----:R-:W-:Y:S01]  /*1f090*/  IADD3 R2, P3, R27, UR4, RZ ;  /* 0x000000041b027c10 */ /* 0x002fe2000ff7e0ff */
[----:B------:R-:W-:Y:S01]  /*1f0a0*/  ULDC UR4, c[0x0][0x288] ;  /* 0x0000a20000047ab9 */ /* 0x000fe20000000800 */
[----:B------:R-:W-:Y:S01]  /*1f0b0*/  ISETP.NE.AND.EX P1, PT, RZ, UR7, PT, P1 ;  /* 0x00000007ff007c0c */ /* 0x000fe2000bf25310 */
[----:B------:R-:W-:Y:S01]  /*1f0c0*/  IMAD.U32 R33, RZ, RZ, UR4 ;  /* 0x00000004ff217e24 */ /* 0x000fe2000f8e00ff */
[----:B------:R-:W-:Y:S01]  /*1f0d0*/  IADD3.X R3, R29, UR5, RZ, P3, !PT ;  /* 0x000000051d037c10 */ /* 0x000fe20009ffe4ff */
[----:B------:R-:W-:Y:S01]  /*1f0e0*/  ULDC.64 UR4, c[0x0][0x418] ;  /* 0x0001060000047ab9 */ /* 0x000fe20000000a00 */
[C---:B------:R-:W-:Y:S01]  /*1f0f0*/  IADD3 R4, P4, R27.reuse, UR6, RZ ;  /* 0x000000061b047c10 */ /* 0x040fe2000ff9e0ff */
[----:B------:R-:W-:Y:S01]  /*1f100*/  UISETP.NE.U32.AND UP0, UPT, UR4, URZ, UPT ;  /* 0x0000003f0400728c */ /* 0x000fe2000bf05070 */
[----:B------:R-:W-:-:S02]  /*1f110*/  @P2 IADD3 R6, P3, R27, UR8, RZ ;  /* 0x000000081b062c10 */ /* 0x000fc4000ff7e0ff */
[----:B------:R-:W-:Y:S01]  /*1f120*/  ULDC UR4, c[0x0][0x424] ;  /* 0x0001090000047ab9 */ /* 0x000fe20000000800 */
[----:B------:R-:W-:Y:S01]  /*1f130*/  UISETP.NE.AND.EX UP0, UPT, UR5, URZ, UPT, UP0 ;  /* 0x0000003f0500728c */ /* 0x000fe2000bf05300 */
[----:B------:R-:W-:Y:S02]  /*1f140*/  MOV R32, RZ ;  /* 0x000000ff00207202 */ /* 0x000fe40000000f00 */
[----:B------:R-:W-:Y:S01]  /*1f150*/  ULDC UR5, c[0x0][0x2f0] ;  /* 0x0000bc0000057ab9 */ /* 0x000fe20000000800 */
[----:B------:R-:W-:Y:S01]  /*1f160*/  USEL UR4, UR4, 0x1, UP0 ;  /* 0x0000000104047887 */ /* 0x000fe20008000000 */
[C---:B------:R-:W-:Y:S02]  /*1f170*/  @P2 IADD3.X R7, R29.reuse, UR9, RZ, P3, !PT ;  /* 0x000000091d072c10 */ /* 0x040fe40009ffe4ff */
[----:B------:R-:W-:Y:S01]  /*1f180*/  IADD3.X R5, R29, UR7, RZ, P4, !PT ;  /* 0x000000071d057c10 */ /* 0x000fe2000a7fe4ff */
[----:B------:R-:W-:Y:S01]  /*1f190*/  UIMAD UR4, UR4, UR5, URZ ;  /* 0x00000005040472a4 */ /* 0x000fe2000f8e023f */
[----:B------:R-:W5:Y:S02]  /*1f1a0*/  @P0 LDG.E R32, desc[UR10][R2.64] ;  /* 0x0000000a02200981 */ /* 0x000f64000c1e1900 */
[----:B------:R-:W-:-:S02]  /*1f1b0*/  ULDC UR5, c[0x0][0x348] ;  /* 0x0000d20000057ab9 */ /* 0x000fc40000000800 */
[----:B------:R0:W5:Y:S04]  /*1f1c0*/  @P2 LDG.E R33, desc[UR10][R6.64] ;  /* 0x0000000a06212981 */ /* 0x000168000c1e1900 */
[----:B------:R1:W5:Y:S01]  /*1f1d0*/  @P1 LDG.E R0, desc[UR10][R4.64] ;  /* 0x0000000a04001981 */ /* 0x000362000c1e1900 */
[----:B0-----:R-:W-:Y:S02]  /*1f1e0*/  IMAD.U32 R6, RZ, RZ, UR5 ;  /* 0x00000005ff067e24 */ /* 0x001fe4000f8e00ff */
[----:B------:R-:W-:Y:S01]  /*1f1f0*/  IMAD.U32 R7, RZ, RZ, UR4 ;  /* 0x00000004ff077e24 */ /* 0x000fe2000f8e00ff */
[----:B--2---:R1:W-:Y:S01]  /*1f200*/  STL [R1+0x10], R9 ;  /* 0x0000100901007387 */ /* 0x0043e20000100800 */
[----:B------:R-:W-:Y:S05]  /*1f210*/  @P2 BRA `(.L_x_10096) ;  /* 0x0000000000142947 */ /* 0x000fea0003800000 */
[----:B------:R-:W-:Y:S05]  /*1f220*/  @!P0 BRA `(.L_x_10096) ;  /* 0x0000000000108947 */ /* 0x000fea0003800000 */
[----:B------:R-:W-:Y:S02]  /*1f230*/  ULDC.64 UR4, c[0x0][0x208] ;  /* 0x0000820000047ab9 */ /* 0x000fe40000000a00 */
[----:B-----5:R-:W2:Y:S04]  /*1f240*/  LDG.E R33, desc[UR4][R2.64] ;  /* 0x0000000402217981 */ /* 0x020ea8000c1e1900 */
[----:B------:R-:W2:Y:S02]  /*1f250*/  LDG.E R2, desc[UR4][R2.64+0x4] ;  /* 0x0000040402027981 */ /* 0x000ea4000c1e1900 */
[----:B--2---:R-:W-:-:S07]  /*1f260*/  IADD3 R33, -R33, R2, RZ ;  /* 0x0000000221217210 */ /* 0x004fce0007ffe1ff */
.L_x_10096:
[----:B------:R-:W-:Y:S01]  /*1f270*/  IMAD.MOV.U32 R8, RZ, RZ, R26 ;  /* 0x000000ffff087224 */ /* 0x000fe200078e001a */
[----:B------:R-:W-:Y:S02]  /*1f280*/  ULDC.64 UR4, c[0x0][0xa20] ;  /* 0x0002880000047ab9 */ /* 0x000fe40000000a00 */
[----:B------:R-:W-:Y:S02]  /*1f290*/  ISETP.NE.U32.AND P0, PT, RZ, UR4, PT ;  /* 0x00000004ff007c0c */ /* 0x000fe4000bf05070 */
[----:B------:R0:W-:Y:S02]  /*1f2a0*/  STL [R1], R8 ;  /* 0x0000000801007387 */ /* 0x0001e40000100800 */
[----:B------:R-:W-:-:S13]  /*1f2b0*/  ISETP.NE.AND.EX P0, PT, RZ, UR5, PT, P0 ;  /* 0x00000005ff007c0c */ /* 0x000fda000bf05300 */
[----:B0-----:R-:W-:Y:S05]  /*1f2c0*/  @!P0 BRA `(.L_x_10097) ;  /* 0x0000000000148947 */ /* 0x001fea0003800000 */
[----:B------:R-:W-:Y:S01]  /*1f2d0*/  IADD3 R2, P0, R27, UR4, RZ ;  /* 0x000000041b027c10 */ /* 0x000fe2000ff1e0ff */
[----:B------:R-:W-:-:S03]  /*1f2e0*/  ULDC.64 UR6, c[0x0][0x208] ;  /* 0x0000820000067ab9 */ /* 0x000fc60000000a00 */
[----:B------:R-:W-:-:S05]  /*1f2f0*/  IADD3.X R3, R29, UR5, RZ, P0, !PT ;  /* 0x000000051d037c10 */ /* 0x000fca00087fe4ff */
[----:B------:R0:W5:Y:S01]  /*1f300*/  LDG.E R7, desc[UR6][R2.64] ;  /* 0x0000000602077981 */ /* 0x000162000c1e1900 */
[----:B------:R-:W-:Y:S05]  /*1f310*/  BRA `(.L_x_10098) ;  /* 0x0000000000287947 */ /* 0x000fea0003800000 */
.L_x_10097:
[----:B------:R-:W-:Y:S02]  /*1f320*/  ULDC.64 UR4, c[0x0][0xa08] ;  /* 0x0002820000047ab9 */ /* 0x000fe40000000a00 */
[----:B------:R-:W-:-:S04]  /*1f330*/  ISETP.NE.U32.AND P0, PT, RZ, UR4, PT ;  /* 0x00000004ff007c0c */ /* 0x000fc8000bf05070 */
[----:B------:R-:W-:-:S13]  /*1f340*/  ISETP.NE.AND.EX P0, PT, RZ, UR5, PT, P0 ;  /* 0x00000005ff007c0c */ /* 0x000fda000bf05300 */
[----:B------:R-:W-:Y:S05]  /*1f350*/  @!P0 BRA `(.L_x_10098) ;  /* 0x0000000000188947 */ /* 0x000fea0003800000 */
[----:B------:R-:W0:Y:S01]  /*1f360*/  LDC.64 R2, c[0x0][0xa08] ;  /* 0x00028200ff027b82 */ /* 0x000e220000000a00 */
[----:B------:R-:W-:Y:S01]  /*1f370*/  ULDC.64 UR4, c[0x0][0x208] ;  /* 0x0000820000047ab9 */ /* 0x000fe20000000a00 */
[----:B0-----:R-:W-:-:S05]  /*1f380*/  IMAD.WIDE R2, R8, 0x4, R2 ;  /* 0x0000000408027825 */ /* 0x001fca00078e0202 */
[----:B------:R-:W2:Y:S04]  /*1f390*/  LDG.E R7, desc[UR4][R2.64] ;  /* 0x0000000402077981 */ /* 0x000ea8000c1e1900 */
[----:B------:R-:W2:Y:S02]  /*1f3a0*/  LDG.E R2, desc[UR4][R2.64+0x4] ;  /* 0x0000040402027981 */ /* 0x000ea4000c1e1900 */
[----:B--2---:R-:W-:-:S07]  /*1f3b0*/  IMAD.IADD R7, R2, 0x1, -R7 ;  /* 0x0000000102077824 */ /* 0x004fce00078e0a07 */
.L_x_10098:
[----:B------:R-:W-:Y:S01]  /*1f3c0*/  ULDC.64 UR4, c[0x0][0x208] ;  /* 0x0000820000047ab9 */ /* 0x000fe20000000a00 */
[----:B0-----:R-:W0:Y:S01]  /*1f3d0*/  LDC R3, c[0x0][0x448] ;  /* 0x00011200ff037b82 */ /* 0x001e220000000800 */
[----:B------:R-:W2:Y:S04]  /*1f3e0*/  @P1 LDG.E R2, desc[UR4][R4.64] ;  /* 0x0000000404021981 */ /* 0x000ea8000c1e1900 */
[----:B-1----:R1:W2:Y:S01]  /*1f3f0*/  @P1 LDG.E R4, desc[UR4][R4.64+0x4] ;  /* 0x0000040404041981 */ /* 0x0022a2000c1e1900 */
[----:B-----5:R-:W-:Y:S01]  /*1f400*/  IMAD.IADD R7, R7, 0x1, -R9 ;  /* 0x0000000107077824 */ /* 0x020fe200078e0a09 */
[----:B------:R-:W-:Y:S01]  /*1f410*/  BSSY B0, `(.L_x_10099) ;  /* 0x00000ee000007945 */ /* 0x000fe20003800000 */
[----:B0-----:R-:W-:-:S13]  /*1f420*/  ISETP.NE.AND P0, PT, R3, 0x1, PT ;  /* 0x000000010300780c */ /* 0x001fda0003f05270 */
[----:B------:R-:W0:Y:S08]  /*1f430*/  @P0 LDC R3, c[0x0][0x44c] ;  /* 0x00011300ff030b82 */ /* 0x000e300000000800 */
[----:B-1----:R-:W1:Y:S01]  /*1f440*/  @P0 LDC R5, c[0x0][0x450] ;  /* 0x00011400ff050b82 */ /* 0x002e620000000800 */
[----:B--2---:R-:W-:Y:S02]  /*1f450*/  @P1 IMAD.IADD R6, R4, 0x1, -R2 ;  /* 0x0000000104061824 */ /* 0x004fe400078e0a02 */
[----:B------:R-:W-:-:S02]  /*1f460*/  IMAD.SHL.U32 R2, R17, 0x80, RZ ;  /* 0x0000008011027824 */ /* 0x000fc400078e00ff */
[----:B------:R-:W-:-:S03]  /*1f470*/  IMAD.IADD R30, R7, 0x1, R6 ;  /* 0x00000001071e7824 */ /* 0x000fc600078e0206 */
[----:B------:R-:W-:Y:S01]  /*1f480*/  IADD3 R2, R2, 0x7f, RZ ;  /* 0x0000007f02027810 */ /* 0x000fe20007ffe0ff */
[----:B------:R-:W-:-:S04]  /*1f490*/  VIADD R36, R30, 0x9f ;  /* 0x0000009f1e247836 */ /* 0x000fc80000000000 */
[----:B------:R-:W-:-:S04]  /*1f4a0*/  IMAD.HI R36, R36, 0x66666667, RZ ;  /* 0x6666666724247827 */ /* 0x000fc800078e02ff */
[----:B0-----:R-:W-:-:S04]  /*1f4b0*/  @P0 IMAD.HI.U32 R4, R2, R3, RZ ;  /* 0x0000000302040227 */ /* 0x001fc800078e00ff */
[----:B------:R-:W-:Y:S01]  /*1f4c0*/  IMAD.MOV.U32 R3, RZ, RZ, R2 ;  /* 0x000000ffff037224 */ /* 0x000fe200078e0002 */
[----:B------:R-:W-:Y:S02]  /*1f4d0*/  SHF.R.U32.HI R2, RZ, 0x1f, R36 ;  /* 0x0000001fff027819 */ /* 0x000fe40000011624 */
[----:B-1----:R-:W-:Y:S02]  /*1f4e0*/  @P0 SHF.R.U32.HI R3, RZ, R5, R4 ;  /* 0x00000005ff030219 */ /* 0x002fe40000011604 */
        /* <DEDUP_REMOVED lines=29> */
.L_x_10336:
[----:B-1----:R-:W-:Y:S02]  /*1f6c0*/  ISETP.NE.AND P0, PT, R14, RZ, PT ;  /* 0x000000ff0e00720c */ /* 0x002fe40003f05270 */
[----:B------:R-:W-:-:S11]  /*1f6d0*/  PLOP3.LUT P6, PT, PT, PT, PT, 0x8, 0x0 ;  /* 0x000000000000781c */ /* 0x000fd60003fce170 */
[----:B------:R-:W-:Y:S05]  /*1f6e0*/  @P0 BRA `(.L_x_10102) ;  /* 0x00000000000c0947 */ /* 0x000fea0003800000 */
[----:B------:R-:W-:-:S03]  /*1f6f0*/  UMOV UR4, 0xffffffff ;  /* 0xffffffff00047882 */ /* 0x000fc60000000000 */
[----:B------:R-:W-:Y:S05]  /*1f700*/  BRA.DIV UR4, `(.L_x_10103) ;  /* 0x0000009604fc7947 */ /* 0x000fea000b800000 */
[----:B------:R-:W-:-:S13]  /*1f710*/  ELECT P6, URZ, PT ;  /* 0x00000000003f782f */ /* 0x000fda00038c0000 */
.L_x_10102:
[----:B0-----:R-:W2:Y:S01]  /*1f720*/  LDL R6, [R1+0x3c] ;  /* 0x00003c0001067983 */ /* 0x001ea20000100800 */
[----:B------:R-:W-:Y:S01]  /*1f730*/  BSSY B1, `(.L_x_10104) ;  /* 0x0000008000017945 */ /* 0x000fe20003800000 */
[----:B--2---:R-:W-:-:S05]  /*1f740*/  VIADD R6, R6, 0x1 ;  /* 0x0000000106067836 */ /* 0x004fca0000000000 */
[----:B------:R-:W-:-:S04]  /*1f750*/  LEA.HI R7, R6, R6, RZ, 0x1 ;  /* 0x0000000606077211 */ /* 0x000fc800078f08ff */
[----:B------:R-:W-:-:S04]  /*1f760*/  LOP3.LUT R7, R7, 0xfffffffe, RZ, 0xc0, !PT ;  /* 0xfffffffe07077812 */ /* 0x000fc800078ec0ff */
[----:B------:R-:W-:-:S04]  /*1f770*/  IADD3 R6, R6, -R7, RZ ;  /* 0x8000000706067210 */ /* 0x000fc80007ffe0ff */
[----:B------:R-:W-:-:S04]  /*1f780*/  SHF.L.U32 R6, R6, 0x1f, RZ ;  /* 0x0000001f06067819 */ /* 0x000fc800000006ff */
[----:B------:R-:W0:Y:S02]  /*1f790*/  SYNCS.PHASECHK.TRANS64.TRYWAIT P0, [R23+URZ+0x22820], R6 ;  /* 0x02282006170075a7 */ /* 0x000e24000800017f */
[----:B0-----:R-:W-:Y:S05]  /*1f7a0*/  @!P0 BRA `(.L_x_10105) ;  /* 0x0000009400f48947 */ /* 0x001fea0003800000 */
.L_x_10339:
[----:B------:R-:W-:Y:S05]  /*1f7b0*/  BSYNC B1 ;  /* 0x0000000000017941 */ /* 0x000fea0003800000 */
.L_x_10104:
[----:B------:R-:W-:Y:S04]  /*1f7c0*/  BSSY B1, `(.L_x_10106) ;  /* 0x000004e000017945 */ /* 0x000fe80003800000 */
[----:B------:R-:W-:Y:S05]  /*1f7d0*/  @!P6 BRA `(.L_x_10107) ;  /* 0x000000040030e947 */ /* 0x000fea0003800000 */
[----:B------:R-:W2:Y:S01]  /*1f7e0*/  LDL R7, [R1+0x8] ;  /* 0x0000080001077983 */ /* 0x000ea20000100800 */
        /* <DEDUP_REMOVED lines=8> */
.L_x_10340:
[----:B------:R-:W-:Y:S05]  /*1f870*/  BSYNC B2 ;  /* 0x0000000000027941 */ /* 0x000fea0003800000 */
.L_x_10108:
        /* <DEDUP_REMOVED lines=9> */
.L_x_10111:
[----:B------:R-:W-:Y:S05]  /*1f910*/  BSYNC B2 ;  /* 0x0000000000027941 */ /* 0x000fea0003800000 */
.L_x_10110:
        /* <DEDUP_REMOVED lines=12> */
.L_x_10112:
        /* <DEDUP_REMOVED lines=13> */
.L_x_10341:
[----:B------:R-:W-:Y:S05]  /*1fab0*/  BSYNC B2 ;  /* 0x0000000000027941 */ /* 0x000fea0003800000 */
.L_x_10113:
        /* <DEDUP_REMOVED lines=11> */
.L_x_10116:
[----:B------:R-:W-:Y:S05]  /*1fb70*/  BSYNC B2 ;  /* 0x0000000000027941 */ /* 0x000fea0003800000 */
.L_x_10115:
        /* <DEDUP_REMOVED lines=8> */
.L_x_10117:
        /* <DEDUP_REMOVED lines=10> */
.L_x_10107:
[----:B------:R-:W-:Y:S05]  /*1fca0*/  BSYNC B1 ;  /* 0x0000000000017941 */ /* 0x000fea0003800000 */
.L_x_10106:
[----:B------:R-:W2:Y:S01]  /*1fcb0*/  LDL.LU R7, [R1+0x8] ;  /* 0x0000080001077983 */ /* 0x000ea20000300800 */
[----:B------:R-:W-:Y:S01]  /*1fcc0*/  VIADD R37, R37, 0x1 ;  /* 0x0000000125257836 */ /* 0x000fe20000000000 */
[----:B------:R-:W-:Y:S01]  /*1fcd0*/  PLOP3.LUT P0, PT, PT, PT, PT, 0x8, 0x0 ;  /* 0x000000000000781c */ /* 0x000fe20003f0e170 */
[----:B------:R-:W-:-:S03]  /*1fce0*/  VIADD R4, R4, 0xfffffffe ;  /* 0xfffffffe04047836 */ /* 0x000fc60000000000 */
[C---:B------:R-:W-:Y:S02]  /*1fcf0*/  ISETP.NE.AND P1, PT, R37.reuse, 0x2, PT ;  /* 0x000000022500780c */ /* 0x040fe40003f25270 */
[----:B------:R-:W-:Y:S02]  /*1fd00*/  ISETP.GE.AND P2, PT, R4, R5, PT ;  /* 0x000000050400720c */ /* 0x000fe40003f46270 */
[----:B0-----:R-:W-:Y:S02]  /*1fd10*/  SEL R6, RZ, 0x1, P1 ;  /* 0x00000001ff067807 */ /* 0x001fe40000800000 */
[----:B------:R-:W-:Y:S02]  /*1fd20*/  SEL R37, R37, RZ, P1 ;  /* 0x000000ff25257207 */ /* 0x000fe40000800000 */
[----:B--2---:R-:W-:-:S05]  /*1fd30*/  LOP3.LUT R7, R7, R6, RZ, 0x3c, !PT ;  /* 0x0000000607077212 */ /* 0x004fca00078e3cff */
[----:B------:R0:W-:Y:S02]  /*1fd40*/  STL [R1+0x8], R7 ;  /* 0x0000080701007387 */ /* 0x0001e40000100800 */
[----:B------:R-:W-:Y:S05]  /*1fd50*/  @!P2 BRA `(.L_x_10100) ;  /* 0x000000040064a947 */ /* 0x000fea0003800000 */
.L_x_10130:
        /* <DEDUP_REMOVED lines=12> */
.L_x_10342:
[----:B------:R-:W-:Y:S05]  /*1fe20*/  BSYNC B2 ;  /* 0x0000000000027941 */ /* 0x000fea0003800000 */
.L_x_10120:
[----:B------:R-:W-:Y:S04]  /*1fe30*/  BSSY B2, `(.L_x_10122) ;  /* 0x0000009000027945 */ /* 0x000fe80003800000 */
[----:B------:R-:W-:Y:S05]  /*1fe40*/  @P2 BRA `(.L_x_10123) ;  /* 0x00000000001c2947 */ /* 0x000fea0003800000 */
[----:B------:R-:W1:Y:S02]  /*1fe50*/  S2R R8, SR_TID.X ;  /* 0x0000000000087919 */ /* 0x000e640000002100 */
[----:B-1----:R-:W-:Y:S02]  /*1fe60*/  LOP3.LUT R9, R8, 0x1f, RZ, 0xc0, !PT ;  /* 0x0000001f08097812 */ /* 0x002fe400078ec0ff */
[----:B------:R-:W-:Y:S02]  /*1fe70*/  MOV R8, 0x5000 ;  /* 0x0000500000087802 */ /* 0x000fe40000000f00 */
[----:B------:R-:W-:Y:S02]  /*1fe80*/  ISETP.NE.AND P1, PT, R9, RZ, PT ;  /* 0x000000ff0900720c */ /* 0x000fe40003f25270 */
[----:B------:R1:W-:Y:S11]  /*1fe90*/  SYNCS.ARRIVE.TRANS64 RZ, [R6+URZ+0x22890], R8 ;  /* 0x0228900806ff79a7 */ /* 0x0003f6000800003f */
[----:B-1----:R-:W-:Y:S05]  /*1fea0*/  @!P1 BRA `(.L_x_10123) ;  /* 0x0000000000049947 */ /* 0x002fea0003800000 */
[----:B------:R-:W-:Y:S01]  /*1feb0*/  BPT.TRAP 0x1 ;  /* 0x000000040000795c */ /* 0x000fe20000300000 */
.L_x_10123:
[----:B------:R-:W-:Y:S05]  /*1fec0*/  BSYNC B2 ;  /* 0x0000000000027941 */ /* 0x000fea0003800000 */
.L_x_10122:
        /* <DEDUP_REMOVED lines=11> */
.L_x_10124:
        /* <DEDUP_REMOVED lines=13> */
.L_x_10343:
[----:B------:R-:W-:Y:S05]  /*20050*/  BSYNC B2 ;  /* 0x0000000000027941 */ /* 0x000fea0003800000 */
.L_x_10125:
[----:B------:R-:W-:Y:S01]  /*20060*/  BSSY B2, `(.L_x_10127) ;  /* 0x000000b000027945 */ /* 0x000fe20003800000 */
[----:B------:R-:W-:Y:S01]  /*20070*/  IMAD.MOV.U32 R10, RZ, RZ, 0x0 ;  /* 0x00000000ff0a7424 */ /* 0x000fe200078e00ff */
[----:B------:R-:W-:Y:S02]  /*20080*/  MOV R11, 0x12f00000 ;  /* 0x12f00000000b7802 */ /* 0x000fe40000000f00 */
[----:B------:R-:W-:Y:S05]  /*20090*/  @P2 BRA `(.L_x_10128) ;  /* 0x00000000001c2947 */ /* 0x000fea0003800000 */
[----:B------:R-:W2:Y:S01]  /*200a0*/  S2R R13, SR_TID.X ;  /* 0x00000000000d7919 */ /* 0x000ea20000002100 */
[----:B01----:R-:W-:-:S04]  /*200b0*/  IMAD.MOV.U32 R7, RZ, RZ, 0x5000 ;  /* 0x00005000ff077424 */ /* 0x003fc800078e00ff */
[----:B------:R3:W-:Y:S01]  /*200c0*/  SYNCS.ARRIVE.TRANS64 RZ, [R6+URZ+0x228b0], R7 ;  /* 0x0228b00706ff79a7 */ /* 0x0007e2000800003f */
[----:B--2---:R-:W-:-:S04]  /*200d0*/  LOP3.LUT R13, R13, 0x1f, RZ, 0xc0, !PT ;  /* 0x0000001f0d0d7812 */ /* 0x004fc800078ec0ff */
[----:B------:R-:W-:-:S13]  /*200e0*/  ISETP.NE.AND P1, PT, R13, RZ, PT ;  /* 0x000000ff0d00720c */ /* 0x000fda0003f25270 */
[----:B---3--:R-:W-:Y:S05]  /*200f0*/  @!P1 BRA `(.L_x_10128) ;  /* 0x0000000000049947 */ /* 0x008fea0003800000 */
[----:B------:R-:W-:Y:S01]  /*20100*/  BPT.TRAP 0x1 ;  /* 0x000000040000795c */ /* 0x000fe20000300000 */
.L_x_10128:
[----:B------:R-:W-:Y:S05]  /*20110*/  BSYNC B2 ;  /* 0x0000000000027941 */ /* 0x000fea0003800000 */
.L_x_10127:
        /* <DEDUP_REMOVED lines=8> */
.L_x_10129:
        /* <DEDUP_REMOVED lines=10> */
.L_x_10119:
[----:B------:R-:W-:Y:S05]  /*20240*/  BSYNC B1 ;  /* 0x0000000000017941 */ /* 0x000fea0003800000 */
.L_x_10118:
        /* <DEDUP_REMOVED lines=10> */
.L_x_10100:
[----:B------:R-:W-:Y:S05]  /*202f0*/  BSYNC B0 ;  /* 0x0000000000007941 */ /* 0x000fea0003800000 */
.L_x_10099:
[----:B------:R-:W2:Y:S01]  /*20300*/  LDC R0, c[0x0][0x448] ;  /* 0x00011200ff007b82 */ /* 0x000ea20000000800 */
[----:B------:R-:W-:Y:S01]  /*20310*/  LEA R3, R17, 0x7f, 0x7 ;  /* 0x0000007f11037811 */ /* 0x000fe200078e38ff */
[----:B------:R-:W-:Y:S06]  /*20320*/  @!P0 WARPSYNC.ALL ;  /* 0x0000000000008948 */ /* 0x000fec0003800000 */
[----:B------:R-:W-:Y:S01]  /*20330*/  @!P0 BAR.SYNC.DEFER_BLOCKING 0xc, 0x180 ;  /* 0x0306000000008b1d */ /* 0x000fe20000010000 */
[----:B--2---:R-:W-:-:S13]  /*20340*/  ISETP.NE.AND P1, PT, R0, 0x1, PT ;  /* 0x000000010000780c */ /* 0x004fda0003f25270 */
[----:B------:R-:W2:Y:S08]  /*20350*/  @P1 LDC R4, c[0x0][0x44c] ;  /* 0x00011300ff041b82 */ /* 0x000eb00000000800 */
[----:B------:R-:W3:Y:S01]  /*20360*/  @P1 LDC R0, c[0x0][0x450] ;  /* 0x00011400ff001b82 */ /* 0x000ee20000000800 */
[----:B--2---:R-:W-:-:S05]  /*20370*/  @P1 IMAD.HI.U32 R4, R3, R4, RZ ;  /* 0x0000000403041227 */ /* 0x004fca00078e00ff */
[----:B---3--:R-:W-:-:S05]  /*20380*/  @P1 SHF.R.U32.HI R3, RZ, R0, R4 ;  /* 0x00000000ff031219 */ /* 0x008fca0000011604 */
[----:B------:R-:W-:-:S04]  /*20390*/  IMAD.IADD R0, R2, 0x1, R3 ;  /* 0x0000000102007824 */ /* 0x000fc800078e0203 */
[----:B------:R-:W-:-:S05]  /*203a0*/  IMAD.HI R0, R0, 0x66666667, RZ ;  /* 0x6666666700007827 */ /* 0x000fca00078e02ff */
[----:B------:R-:W-:-:S04]  /*203b0*/  SHF.R.U32.HI R2, RZ, 0x1f, R0 ;  /* 0x0000001fff027819 */ /* 0x000fc80000011600 */
[----:B------:R-:W-:-:S04]  /*203c0*/  LEA.HI.SX32 R2, R0, R2, 0x1a ;  /* 0x0000000200027211 */ /* 0x000fc800078fd2ff */
[----:B------:R-:W-:-:S04]  /*203d0*/  VIMNMX R36, R36, R2, PT ;  /* 0x0000000224247248 */ /* 0x000fc80003fe0100 */
        /* <DEDUP_REMOVED lines=9> */
[----:B------:R-:W2:Y:S01]  /*20470*/  FLO.U32 R0, UR4 ;  /* 0x0000000400007d00 */ /* 0x000ea200080e0000 */
[----:B------:R-:W-:Y:S01]  /*20480*/  ULDC.64 UR6, c[0x0][0x208] ;  /* 0x0000820000067ab9 */ /* 0x000fe20000000a00 */
[----:B--2---:R-:W-:-:S06]  /*20490*/  ISETP.EQ.U32.AND P0, PT, R0, R5, PT ;  /* 0x000000050000720c */ /* 0x004fcc0003f02070 */
[----:B------:R-:W3:Y:S07]  /*204a0*/  POPC R5, UR4 ;  /* 0x0000000400057d09 */ /* 0x000eee0008000000 */
[----:B---3--:R-:W2:Y:S01]  /*204b0*/  @P0 ATOMG.E.ADD.STRONG.GPU PT, R3, desc[UR6][R2.64], R5 ;  /* 0x00000005020309a8 */ /* 0x008ea200081ee1c6 */
[----:B------:R-:W3:Y:S02]  /*204c0*/  S2R R4, SR_LTMASK ;  /* 0x0000000000047919 */ /* 0x000ee40000003900 */
[----:B---3--:R-:W-:-:S04]  /*204d0*/  LOP3.LUT R4, R4, UR4, RZ, 0xc0, !PT ;  /* 0x0000000404047c12 */ /* 0x008fc8000f8ec0ff */
[----:B01----:R-:W0:Y:S01]  /*204e0*/  POPC R7, R4 ;  /* 0x0000000400077309 */ /* 0x003e220000000000 */
[----:B--2---:R-:W0:Y:S02]  /*204f0*/  SHFL.IDX PT, R0, R3, R0, 0x1f ;  /* 0x00001f0003007589 */ /* 0x004e2400000e0000 */
[----:B0-----:R-:W-:Y:S01]  /*20500*/  IADD3 R16, R0, UR37, R7 ;  /* 0x0000002500107c10 */ /* 0x001fe2000fffe007 */
[----:B------:R-:W-:Y:S06]  /*20510*/  BRA `(.L_x_10132) ;  /* 0x0000004c00407947 */ /* 0x000fec0003800000 */
.L_x_10131:
        /* <DEDUP_REMOVED lines=20> */
.L_x_10134:
[----:B------:R-:W-:Y:S05]  /*20660*/  BSYNC B6 ;  /* 0x0000000000067941 */ /* 0x000fea0003800000 */
.L_x_10133:
        /* <DEDUP_REMOVED lines=22> */
.L_x_10136:
[----:B------:R-:W-:Y:S05]  /*207d0*/  BSYNC B6 ;  /* 0x0000000000067941 */ /* 0x000fea0003800000 */
.L_x_10135:
        /* <DEDUP_REMOVED lines=20> */
.L_x_10138:
[----:B------:R-:W-:Y:S05]  /*20920*/  BSYNC B6 ;  /* 0x0000000000067941 */ /* 0x000fea0003800000 */
.L_x_10137:
        /* <DEDUP_REMOVED lines=19> */
.L_x_10140:
[----:B------:R-:W-:Y:S05]  /*20a60*/  BSYNC B6 ;  /* 0x0000000000067941 */ /* 0x000fea0003800000 */
.L_x_10139:
[----:B------:R2:W3:Y:S01]  /*20a70*/  LDL R21, [R1] ;  /* 0x0000000001157983 */ /* 0x0004e20000100800 */
[----:B------:R-:W-:Y:S01]  /*20a80*/  ULDC.64 UR4, c[0x0][0x9f8] ;  /* 0x00027e0000047ab9 */ /* 0x000fe20000000a00 */
[----:B------:R-:W-:Y:S01]  /*20a90*/  ULDC.64 UR6, c[0x0][0x208] ;  /* 0x0000820000067ab9 */ /* 0x000fe20000000a00 */
[----:B------:R-:W-:Y:S01]  /*20aa0*/  ISETP.NE.U32.AND P0, PT, RZ, UR4, PT ;  /* 0x00000004ff007c0c */ /* 0x000fe2000bf05070 */
[----:B------:R-:W4:Y:S01]  /*20ab0*/  LDL R31, [R1+0x10] ;  /* 0x00001000011f7983 */ /* 0x000f220000100800 */
[----:B------:R-:W2:Y:S02]  /*20ac0*/  LDC R14, c[0x0][0x430] ;  /* 0x00010c00ff0e7b82 */ /* 0x000ea40000000800 */
[----:B------:R-:W-:-:S13]  /*20ad0*/  ISETP.NE.AND.EX P0, PT, RZ, UR5, PT, P0 ;  /* 0x00000005ff007c0c */ /* 0x000fda000bf05300 */
[----:B------:R-:W-:-:S04]  /*20ae0*/  @P0 IADD3 R2, P1, R27, UR4, RZ ;  /* 0x000000041b020c10 */ /* 0x000fc8000ff3e0ff */
[----:B------:R-:W-:Y:S01]  /*20af0*/  @P0 IADD3.X R3, R29, UR5, RZ, P1, !PT ;  /* 0x000000051d030c10 */ /* 0x000fe20008ffe4ff */
[----:B------:R-:W0:Y:S01]  /*20b00*/  S2R R20, SR_TID.X ;  /* 0x0000000000147919 */ /* 0x000e220000002100 */
[----:B------:R-:W1:Y:S03]  /*20b10*/  S2R R0, SR_TID.X ;  /* 0x0000000000007919 */ /* 0x000e660000002100 */
[----:B---3--:R-:W3:Y:S01]  /*20b20*/  @P0 LDG.E R21, desc[UR6][R2.64] ;  /* 0x0000000602150981 */ /* 0x008ee2000c1e1900 */
[----:B0-----:R-:W-:Y:S01]  /*20b30*/  LOP3.LUT R20, R20, 0x7f, RZ, 0xc0, !PT ;  /* 0x0000007f14147812 */ /* 0x001fe200078ec0ff */
[----:B-1----:R-:W-:-:S03]  /*20b40*/  IMAD.SHL.U32 R0, R0, 0x10, RZ ;  /* 0x0000001000007824 */ /* 0x002fc600078e00ff */
[----:B------:R-:W-:-:S04]  /*20b50*/  SHF.R.U32.HI R20, RZ, 0x3, R20 ;  /* 0x00000003ff147819 */ /* 0x000fc80000011614 */
[----:B------:R-:W-:Y:S02]  /*20b60*/  LOP3.LUT R0, R20, 0x70, R0, 0xf8, !PT ;  /* 0x0000007014007812 */ /* 0x000fe400078ef800 */
[----:B------:R-:W0:Y:S01]  /*20b70*/  S2R R20, SR_TID.X ;  /* 0x0000000000147919 */ /* 0x000e220000002100 */
[----:B------:R-:W-:-:S04]  /*20b80*/  IMAD.MOV.U32 R7, RZ, RZ, 0xa0 ;  /* 0x000000a0ff077424 */ /* 0x000fc800078e00ff */
[----:B------:R-:W-:-:S04]  /*20b90*/  IMAD R7, R36, R7, -0xa0 ;  /* 0xffffff6024077424 */ /* 0x000fc800078e0207 */
[----:B------:R-:W-:-:S04]  /*20ba0*/  IMAD.IADD R0, R0, 0x1, R7 ;  /* 0x0000000100007824 */ /* 0x000fc800078e0207 */
[C---:B----4-:R-:W-:Y:S01]  /*20bb0*/  IMAD.IADD R10, R0.reuse, 0x1, R31 ;  /* 0x00000001000a7824 */ /* 0x050fe200078e021f */
[----:B------:R-:W-:Y:S02]  /*20bc0*/  ISETP.GE.AND P1, PT, R0, R30, PT ;  /* 0x0000001e0000720c */ /* 0x000fe40003f26270 */
[C---:B0-----:R-:W-:Y:S02]  /*20bd0*/  LOP3.LUT R5, R20.reuse, 0x7f, RZ, 0xc0, !PT ;  /* 0x0000007f14057812 */ /* 0x041fe400078ec0ff */
[----:B------:R-:W-:Y:S02]  /*20be0*/  SHF.L.U32 R20, R20, 0x4, RZ ;  /* 0x0000000414147819 */ /* 0x000fe400000006ff */
[----:B------:R-:W-:-:S04]  /*20bf0*/  SHF.R.U32.HI R6, RZ, 0x3, R5 ;  /* 0x00000003ff067819 */ /* 0x000fc80000011605 */
[----:B------:R-:W-:-:S04]  /*20c00*/  LOP3.LUT R20, R6, 0x70, R20, 0xf8, !PT ;  /* 0x0000007006147812 */ /* 0x000fc800078ef814 */
[----:B------:R-:W-:-:S05]  /*20c10*/  LOP3.LUT R20, R20, 0x80, RZ, 0xfc, !PT ;  /* 0x0000008014147812 */ /* 0x000fca00078efcff */
[----:B------:R-:W-:Y:S02]  /*20c20*/  IMAD.IADD R7, R20, 0x1, R7 ;  /* 0x0000000114077824 */ /* 0x000fe400078e0207 */
[----:B------:R-:W-:Y:S02]  /*20c30*/  IMAD.MOV.U32 R6, RZ, RZ, R10 ;  /* 0x000000ffff067224 */ /* 0x000fe400078e000a */
[----:B------:R-:W-:-:S04]  /*20c40*/  IMAD.IADD R11, R7, 0x1, R31 ;  /* 0x00000001070b7824 */ /* 0x000fc800078e021f */
[----:B------:R-:W-:Y:S01]  /*20c50*/  IMAD.MOV.U32 R0, RZ, RZ, R11 ;  /* 0x000000ffff007224 */ /* 0x000fe200078e000b */
[----:B------:R-:W-:Y:S01]  /*20c60*/  LOP3.LUT R22, R22, 0xfffffffd, RZ, 0xc0, !PT ;  /* 0xfffffffd16167812 */ /* 0x000fe200078ec0ff */
[----:B------:R-:W-:Y:S01]  /*20c70*/  UMOV UR4, 0xffffffff ;  /* 0xffffffff00047882 */ /* 0x000fe20000000000 */
[----:B---3--:R0:W-:Y:S01]  /*20c80*/  @P0 STL [R1], R21 ;  /* 0x0000001501000387 */ /* 0x0081e20000100800 */
[----:B--2---:R-:W-:-:S13]  /*20c90*/  ISETP.NE.AND P0, PT, R14, 0x1, PT ;  /* 0x000000010e00780c */ /* 0x004fda0003f05270 */
[----:B------:R-:W1:Y:S08]  /*20ca0*/  @P0 LDC R2, c[0x0][0x434] ;  /* 0x00010d00ff020b82 */ /* 0x000e700000000800 */
[----:B------:R-:W2:Y:S08]  /*20cb0*/  @P0 LDC R3, c[0x0][0x438] ;  /* 0x00010e00ff030b82 */ /* 0x000eb00000000800 */
[----:B------:R-:W3:Y:S08]  /*20cc0*/  @P0 LDC R4, c[0x0][0x434] ;  /* 0x00010d00ff040b82 */ /* 0x000ef00000000800 */
[----:B------:R-:W4:Y:S01]  /*20cd0*/  @P0 LDC R5, c[0x0][0x438] ;  /* 0x00010e00ff050b82 */ /* 0x000f220000000800 */
[----:B-1----:R-:W-:-:S05]  /*20ce0*/  @P0 IMAD.HI.U32 R2, R10, R2, RZ ;  /* 0x000000020a020227 */ /* 0x002fca00078e00ff */
[----:B--2---:R-:W-:Y:S01]  /*20cf0*/  @P0 SHF.R.U32.HI R6, RZ, R3, R2 ;  /* 0x00000003ff060219 */ /* 0x004fe20000011602 */
[----:B---3--:R-:W-:-:S05]  /*20d00*/  @P0 IMAD.HI.U32 R2, R11, R4, RZ ;  /* 0x000000040b020227 */ /* 0x008fca00078e00ff */
[----:B----4-:R-:W-:Y:S02]  /*20d10*/  @P0 SHF.R.U32.HI R0, RZ, R5, R2 ;  /* 0x00000005ff000219 */ /* 0x010fe40000011602 */
[----:B------:R-:W1:Y:S01]  /*20d20*/  @!P1 LDC.64 R2, c[0x0][0x428] ;  /* 0x00010a00ff029b82 */ /* 0x000e620000000a00 */
[----:B------:R-:W-:-:S07]  /*20d30*/  ISETP.GE.AND P0, PT, R7, R30, PT ;  /* 0x0000001e0700720c */ /* 0x000fce0003f06270 */
[----:B------:R-:W2:Y:S01]  /*20d40*/  @!P1 LDC.64 R4, c[0x0][0x418] ;  /* 0x00010600ff049b82 */ /* 0x000ea20000000a00 */
[--C-:B------:R-:W-:Y:S02]  /*20d50*/  @!P1 SHF.R.S32.HI R7, RZ, 0x1f, R6.reuse ;  /* 0x0000001fff079819 */ /* 0x100fe40000011406 */
[----:B------:R-:W-:Y:S02]  /*20d60*/  SHF.R.S32.HI R15, RZ, 0x1f, R21 ;  /* 0x0000001fff0f7819 */ /* 0x000fe40000011415 */
[----:B------:R-:W-:Y:S01]  /*20d70*/  ISETP.GT.U32.OR P0, PT, R20, 0x9f, P0 ;  /* 0x0000009f1400780c */ /* 0x000fe20000704470 */
[-C--:B-1----:R-:W-:Y:S02]  /*20d80*/  @!P1 IMAD.WIDE.U32 R8, R21, R2.reuse, R6 ;  /* 0x0000000215089225 */ /* 0x082fe400078e0006 */
[----:B------:R-:W1:Y:S02]  /*20d90*/  LDC R7, c[0x0][0x2f4] ;  /* 0x0000bd00ff077b82 */ /* 0x000e640000000800 */
[----:B------:R-:W-:-:S04]  /*20da0*/  @!P1 IMAD R2, R15, R2, RZ ;  /* 0x000000020f029224 */ /* 0x000fc800078e02ff */
[----:B------:R-:W-:Y:S01]  /*20db0*/  @!P1 IMAD R2, R21, R3, R2 ;  /* 0x0000000315029224 */ /* 0x000fe200078e0202 */
[----:B--2---:R-:W-:-:S04]  /*20dc0*/  @!P1 LEA R12, P2, R8, R4, 0x2 ;  /* 0x00000004080c9211 */ /* 0x004fc800078410ff */
[----:B------:R-:W-:-:S04]  /*20dd0*/  @!P1 IADD3 R2, R9, R2, RZ ;  /* 0x0000000209029210 */ /* 0x000fc80007ffe0ff */
[----:B------:R-:W-:Y:S02]  /*20de0*/  @!P1 LEA.HI.X R13, R8, R5, R2, 0x2, P2 ;  /* 0x00000005080d9211 */ /* 0x000fe400010f1402 */
[----:B------:R-:W2:Y:S01]  /*20df0*/  @!P0 LDC.64 R2, c[0x0][0x428] ;  /* 0x00010a00ff028b82 */ /* 0x000ea20000000a00 */
[----:B------:R-:W-:Y:S01]  /*20e00*/  IMAD.MOV R8, RZ, RZ, -R6 ;  /* 0x000000ffff087224 */ /* 0x000fe200078e0a06 */
[----:B------:R-:W-:Y:S01]  /*20e10*/  @!P0 SHF.R.S32.HI R5, RZ, 0x1f, R0 ;  /* 0x0000001fff058819 */ /* 0x000fe20000011400 */
[----:B--2---:R-:W-:-:S04]  /*20e20*/  @!P0 IMAD R4, R15, R2, RZ ;  /* 0x000000020f048224 */ /* 0x004fc800078e02ff */
[----:B------:R-:W-:Y:S02]  /*20e30*/  @!P0 IMAD R6, R21, R3, R4 ;  /* 0x0000000315068224 */ /* 0x000fe400078e0204 */
[----:B------:R-:W-:-:S04]  /*20e40*/  @!P0 IMAD.MOV.U32 R4, RZ, RZ, R0 ;  /* 0x000000ffff048224 */ /* 0x000fc800078e0000 */
[----:B------:R-:W-:Y:S02]  /*20e50*/  @!P0 IMAD.WIDE.U32 R4, R21, R2, R4 ;  /* 0x0000000215048225 */ /* 0x000fe400078e0004 */
[----:B------:R-:W2:Y:S02]  /*20e60*/  @!P0 LDC.64 R2, c[0x0][0x418] ;  /* 0x00010600ff028b82 */ /* 0x000ea40000000a00 */
[----:B------:R-:W-:Y:S01]  /*20e70*/  @!P0 IMAD.IADD R5, R6, 0x1, R5 ;  /* 0x0000000106058824 */ /* 0x000fe200078e0205 */
[----:B------:R0:W-:Y:S01]  /*20e80*/  STL [R1+0x14], R15 ;  /* 0x0000140f01007387 */ /* 0x0001e20000100800 */
[----:B--2---:R-:W-:-:S04]  /*20e90*/  @!P0 LEA R2, P2, R4, R2, 0x2 ;  /* 0x0000000204028211 */ /* 0x004fc800078410ff */
[----:B------:R-:W-:Y:S02]  /*20ea0*/  @!P0 LEA.HI.X R3, R4, R3, R5, 0x2, P2 ;  /* 0x0000000304038211 */ /* 0x000fe400010f1405 */
[----:B------:R-:W-:-:S06]  /*20eb0*/  CS2R R4, SRZ ;  /* 0x0000000000047805 */ /* 0x000fcc000001ff00 */
[----:B------:R0:W5:Y:S01]  /*20ec0*/  @!P1 LDG.E R4, desc[UR6][R12.64] ;  /* 0x000000060c049981 */ /* 0x000162000c1e1900 */
[----:B------:R-:W-:Y:S01]  /*20ed0*/  ISETP.GT.U32.AND P1, PT, R20, 0x9f, PT ;  /* 0x0000009f1400780c */ /* 0x000fe20003f24070 */
[----:B------:R-:W-:Y:S01]  /*20ee0*/  IMAD.MOV R9, RZ, RZ, -R0 ;  /* 0x000000ffff097224 */ /* 0x000fe200078e0a00 */
[----:B------:R-:W-:Y:S01]  /*20ef0*/  MOV R0, UR40 ;  /* 0x0000002800007c02 */ /* 0x000fe20008000f00 */
[----:B------:R0:W5:Y:S01]  /*20f00*/  @!P0 LDG.E R5, desc[UR6][R2.64] ;  /* 0x0000000602058981 */ /* 0x000162000c1e1900 */
[----:B-1----:R-:W-:Y:S02]  /*20f10*/  ISETP.GE.AND P0, PT, R35, R7, PT ;  /* 0x000000072300720c */ /* 0x002fe40003f06270 */
[----:B------:R-:W-:-:S07]  /*20f20*/  ISETP.NE.AND P3, PT, R0, 0x3, PT ;  /* 0x000000030000780c */ /* 0x000fce0003f65270 */
[----:B------:R-:W-:-:S04]  /*20f30*/  @P1 LOP3.LUT R22, R22, 0x2, RZ, 0xfc, !PT ;  /* 0x0000000216161812 */ /* 0x000fc800078efcff */
[----:B------:R-:W-:-:S04]  /*20f40*/  LOP3.LUT R22, R22, 0xfffffffb, RZ, 0xc0, !PT ;  /* 0xfffffffb16167812 */ /* 0x000fc800078ec0ff */
[----:B------:R-:W-:-:S04]  /*20f50*/  LOP3.LUT R22, R22, 0xfffffffe, RZ, 0xc0, !PT ;  /* 0xfffffffe16167812 */ /* 0x000fc800078ec0ff */
[----:B------:R-:W-:Y:S01]  /*20f60*/  @P0 LOP3.LUT R22, R22, 0x1, RZ, 0xfc, !PT ;  /* 0x0000000116160812 */ /* 0x000fe200078efcff */
[C---:B------:R-:W-:Y:S02]  /*20f70*/  IMAD R8, R14.reuse, R8, R10 ;  /* 0x000000080e087224 */ /* 0x040fe400078e020a */
[----:B------:R-:W-:Y:S01]  /*20f80*/  IMAD R9, R14, R9, R11 ;  /* 0x000000090e097224 */ /* 0x000fe200078e020b */
[----:B------:R-:W-:Y:S01]  /*20f90*/  @P3 LOP3.LUT R22, R22, 0x4, RZ, 0xfc, !PT ;  /* 0x0000000416163812 */ /* 0x000fe200078efcff */
[----:B0-----:R-:W-:Y:S06]  /*20fa0*/  BRA.DIV UR4, `(.L_x_10141) ;  /* 0x0000008204587947 */ /* 0x001fec000b800000 */
.L_x_10346:
[----:B------:R-:W-:Y:S01]  /*20fb0*/  SHF.R.S32.HI R0, RZ, 0x1f, R18 ;  /* 0x0000001fff007819 */ /* 0x000fe20000011412 */
[----:B------:R-:W-:-:S04]  /*20fc0*/  VIADD R7, R36, 0xffffffff ;  /* 0xffffffff24077836 */ /* 0x000fc80000000000 */
[----:B------:R0:W-:Y:S01]  /*20fd0*/  STL [R1+0xc], R0 ;  /* 0x00000c0001007387 */ /* 0x0001e20000100800 */
[----:B------:R-:W-:Y:S05]  /*20fe0*/  @!P3 BRA `(.L_x_10142) ;  /* 0x000000000004b947 */ /* 0x000fea0003800000 */
[----:B------:R-:W-:Y:S01]  /*20ff0*/  BPT.TRAP 0x1 ;  /* 0x000000040000795c */ /* 0x000fe20000300000 */
.L_x_10142:
        /* <DEDUP_REMOVED lines=9> */
.L_x_10347:
[----:B------:R-:W-:Y:S05]  /*21090*/  BSYNC B0 ;  /* 0x0000000000007941 */ /* 0x000fea0003800000 */
.L_x_10143:
        /* <DEDUP_REMOVED lines=15> */
[----:B------:R-:W-:-:S05]  /*21190*/  SHF.R.U32.HI R14, RZ, 0x3, R14 ;  /* 0x00000003ff0e7819 */ /* 0x000fca000001160e */
[----:B------:R-:W-:-:S05]  /*211a0*/  IMAD.IADD R7, R7, 0x1, -R14 ;  /* 0x0000000107077824 */ /* 0x000fca00078e0a0e */
[----:B------:R-:W-:-:S13]  /*211b0*/  ISETP.GE.AND P2, PT, R7, 0x1, PT ;  /* 0x000000010700780c */ /* 0x000fda0003f46270 */
[----:B------:R-:W-:Y:S01]  /*211c0*/  @P2 LOP3.LUT R22, R22, 0x40, RZ, 0xfc, !PT ;  /* 0x0000004016162812 */ /* 0x000fe200078efcff */
[----:B--2---:R-:W-:-:S04]  /*211d0*/  IMAD R0, R0, UR4, RZ ;  /* 0x0000000400007c24 */ /* 0x004fc8000f8e02ff */
[----:B------:R-:W-:-:S04]  /*211e0*/  IMAD R0, R8, UR5, R0 ;  /* 0x0000000508007c24 */ /* 0x000fc8000f8e0200 */
[----:B------:R-:W-:Y:S02]  /*211f0*/  IMAD.IADD R3, R3, 0x1, R0 ;  /* 0x0000000103037824 */ /* 0x000fe400078e0200 */
[----:B------:R-:W-:Y:S02]  /*21200*/  IMAD R0, R11, UR6, RZ ;  /* 0x000000060b007c24 */ /* 0x000fe4000f8e02ff */
[----:B0-----:R-:W0:Y:S01]  /*21210*/  LDC R11, c[0x0][0x2f4] ;  /* 0x0000bd00ff0b7b82 */ /* 0x001e220000000800 */
        /* <DEDUP_REMOVED lines=10> */
[----:B0-----:R-:W-:Y:S01]  /*212c0*/  ISETP.GE.AND P0, PT, R35, R11, PT ;  /* 0x0000000b2300720c */ /* 0x001fe20003f06270 */
[----:B------:R0:W-:Y:S02]  /*212d0*/  STL [R1+0x28], R10 ;  /* 0x0000280a01007387 */ /* 0x0001e40000100800 */
[C---:B------:R-:W-:Y:S02]  /*212e0*/  IMAD R3, R9.reuse, UR5, R3 ;  /* 0x0000000509037c24 */ /* 0x040fe4000f8e0203 */
[----:B0-----:R-:W-:-:S05]  /*212f0*/  IMAD.WIDE.U32 R10, R9, UR4, RZ ;  /* 0x00000004090a7c25 */ /* 0x001fca000f8e00ff */
[----:B------:R-:W-:Y:S01]  /*21300*/  IADD3 R11, R11, R3, RZ ;  /* 0x000000030b0b7210 */ /* 0x000fe20007ffe0ff */
[----:B------:R-:W-:-:S04]  /*21310*/  IMAD R3, R29, UR6, RZ ;  /* 0x000000061d037c24 */ /* 0x000fc8000f8e02ff */
[C---:B------:R-:W-:Y:S02]  /*21320*/  IMAD R3, R5.reuse, UR7, R3 ;  /* 0x0000000705037c24 */ /* 0x040fe4000f8e0203 */
[----:B------:R-:W-:-:S04]  /*21330*/  IMAD.WIDE.U32 R10, R5, UR6, R10 ;  /* 0x00000006050a7c25 */ /* 0x000fc8000f8e000a */
        /* <DEDUP_REMOVED lines=8> */
[----:B------:R-:W-:Y:S01]  /*213c0*/  ULDC.64 UR4, c[0x0][0x208] ;  /* 0x0000820000047ab9 */ /* 0x000fe20000000a00 */
[C---:B------:R-:W-:Y:S02]  /*213d0*/  ISETP.GE.AND P2, PT, R7.reuse, 0x21, PT ;  /* 0x000000210700780c */ /* 0x040fe40003f46270 */
[----:B------:R-:W1:Y:S01]  /*213e0*/  SHFL.IDX PT, R21, R2, RZ, 0x181f ;  /* 0x00181fff02157589 */ /* 0x000e6200000e0000 */
[----:B------:R-:W-:Y:S02]  /*213f0*/  LOP3.LUT R22, R22, 0xffffffef, RZ, 0xc0, !PT ;  /* 0xffffffef16167812 */ /* 0x000fe400078ec0ff */
[C---:B------:R-:W-:Y:S01]  /*21400*/  ISETP.GE.AND P3, PT, R7.reuse, 0x91, PT ;  /* 0x000000910700780c */ /* 0x040fe20003f66270 */
[----:B------:R-:W2:Y:S01]  /*21410*/  SHFL.IDX PT, R11, R0, 0x1, 0x181f ;  /* 0x00381f00000b7f89 */ /* 0x000ea200000e0000 */
[C---:B------:R-:W-:Y:S02]  /*21420*/  ISETP.GE.AND P5, PT, R7.reuse, 0x31, PT ;  /* 0x000000310700780c */ /* 0x040fe40003fa6270 */
[----:B------:R-:W-:-:S02]  /*21430*/  ISETP.GE.AND P4, PT, R7, 0x61, PT ;  /* 0x000000610700780c */ /* 0x000fc40003f86270 */
[----:B0-----:R-:W-:Y:S01]  /*21440*/  IADD3 R12, P1, R35, R3, RZ ;  /* 0x00000003230c7210 */ /* 0x001fe20007f3e0ff */
[----:B------:R-:W-:-:S04]  /*21450*/  IMAD.IADD R3, R23, 0x1, R27 ;  /* 0x0000000117037824 */ /* 0x000fc800078e021b */
[----:B-1----:R-:W-:Y:S01]  /*21460*/  IMAD.X R13, RZ, RZ, R21, P1 ;  /* 0x000000ffff0d7224 */ /* 0x002fe200008e0615 */
[----:B------:R-:W-:Y:S01]  /*21470*/  ISETP.LT.OR P1, PT, R7, 0x1, P0 ;  /* 0x000000010700780c */ /* 0x000fe20000721670 */
[----:B------:R-:W0:-:S12]  /*21480*/  SHFL.IDX PT, R21, R2, 0x1, 0x181f ;  /* 0x00381f0002157f89 */ /* 0x000e1800000e0000 */
[----:B------:R2:W-:Y:S02]  /*21490*/  LDGSTS.E.BYPASS.LTC128B.128 [R3+0xa400], desc[UR4][R12.64], !P1 ;  /* 0x0a4000000c037fae */ /* 0x0005e4000c901d44 */
[----:B--2---:R-:W-:Y:S02]  /*214a0*/  IADD3 R12, P1, R35, R11, RZ ;  /* 0x0000000b230c7210 */ /* 0x004fe40007f3e0ff */
        /* <DEDUP_REMOVED lines=61> */
.L_x_10369:
[----:B------:R-:W-:Y:S01]  /*21880*/  ISETP.LT.OR P0, PT, R7, 0x91, P0 ;  /* 0x000000910700780c */ /* 0x000fe20000701670 */
[----:B------:R-:W-:Y:S01]  /*21890*/  ULDC.64 UR4, c[0x0][0x208] ;  /* 0x0000820000047ab9 */ /* 0x000fe20000000a00 */
        /* <DEDUP_REMOVED lines=8> */
.L_x_10146:
        /* <DEDUP_REMOVED lines=10> */
.L_x_10147:
[----:B------:R1:W-:Y:S01]  /*219c0*/  SYNCS.ARRIVE.TRANS64.A1T0 RZ, [R6+URZ+0x22870], RZ ;  /* 0x022870ff06ff79a7 */ /* 0x0003e2000810003f */
[----:B------:R-:W-:Y:S05]  /*219d0*/  @!P6 BRA `(.L_x_10148) ;  /* 0x000000000004e947 */ /* 0x000fea0003800000 */
[----:B------:R-:W-:Y:S01]  /*219e0*/  BPT.TRAP 0x1 ;  /* 0x000000040000795c */ /* 0x000fe20000300000 */
.L_x_10148:
[----:B------:R-:W2:Y:S01]  /*219f0*/  LDL R0, [R1+0x30] ;  /* 0x0000300001007983 */ /* 0x000ea20000100800 */
[----:B------:R-:W-:Y:S01]  /*21a00*/  BSSY B0, `(.L_x_10149) ;  /* 0x0000003000007945 */ /* 0x000fe20003800000 */
[----:B--2---:R-:W2:Y:S03]  /*21a10*/  SYNCS.PHASECHK.TRANS64.TRYWAIT P0, [R6+URZ+0x22840], R0 ;  /* 0x02284000060075a7 */ /* 0x004ea6000800017f */
[----:B--2---:R-:W-:Y:S05]  /*21a20*/  @!P0 BRA `(.L_x_10150) ;  /* 0x0000008400648947 */ /* 0x004fea0003800000 */
.L_x_10370:
[----:B------:R-:W-:Y:S05]  /*21a30*/  BSYNC B0 ;  /* 0x0000000000007941 */ /* 0x000fea0003800000 */
.L_x_10149:
        /* <DEDUP_REMOVED lines=12> */
[----:B------:R-:W-:-:S03]  /*21b00*/  ULDC.64 UR4, c[0x0][0x308] ;  /* 0x0000c20000047ab9 */ /* 0x000fc60000000a00 */
[----:B------:R-:W-:Y:S02]  /*21b10*/  IMAD.IADD R11, R11, 0x1, R0 ;  /* 0x000000010b0b7824 */ /* 0x000fe400078e0200 */
[----:B---3--:R-:W-:Y:S02]  /*21b20*/  IMAD R0, R12, UR6, RZ ;  /* 0x000000060c007c24 */ /* 0x008fe4000f8e02ff */
[C---:B------:R-:W-:Y:S01]  /*21b30*/  IMAD.WIDE.U32 R10, R8.reuse, UR6, R10 ;  /* 0x00000006080a7c25 */ /* 0x040fe2000f8e000a */
[----:B------:R-:W0:Y:S03]  /*21b40*/  LDC R12, c[0x0][0x2f4] ;  /* 0x0000bd00ff0c7b82 */ /* 0x000e260000000800 */
[----:B------:R-:W-:Y:S02]  /*21b50*/  IMAD R8, R8, UR7, R0 ;  /* 0x0000000708087c24 */ /* 0x000fe4000f8e0200 */
[----:B------:R-:W-:-:S02]  /*21b60*/  IMAD.IADD R5, R5, 0x1, R29 ;  /* 0x0000000105057824 */ /* 0x000fc400078e021d */
[----:B----4-:R-:W-:Y:S01]  /*21b70*/  IMAD R0, R7, UR6, RZ ;  /* 0x0000000607007c24 */ /* 0x010fe2000f8e02ff */
[----:B------:R-:W-:Y:S01]  /*21b80*/  IADD3 R11, R11, R8, RZ ;  /* 0x000000080b0b7210 */ /* 0x000fe20007ffe0ff */
[----:B------:R-:W-:-:S04]  /*21b90*/  IMAD.WIDE.U32 R4, R9, UR6, R4 ;  /* 0x0000000609047c25 */ /* 0x000fc8000f8e0004 */
[----:B------:R-:W-:Y:S01]  /*21ba0*/  IMAD R8, R9, UR7, R0 ;  /* 0x0000000709087c24 */ /* 0x000fe2000f8e0200 */
[----:B------:R-:W-:Y:S01]  /*21bb0*/  ULDC.64 UR6, c[0x0][0x2e8] ;  /* 0x0000ba0000067ab9 */ /* 0x000fe20000000a00 */
[----:B------:R-:W-:-:S04]  /*21bc0*/  IMAD.WIDE.U32 R10, R18, UR4, R10 ;  /* 0x00000004120a7c25 */ /* 0x000fc8000f8e000a */
[----:B-----5:R-:W-:Y:S01]  /*21bd0*/  IMAD R7, R2, UR4, RZ ;  /* 0x0000000402077c24 */ /* 0x020fe2000f8e02ff */
[----:B------:R-:W-:Y:S01]  /*21be0*/  IADD3 R2, P0, R10, UR6, RZ ;  /* 0x000000060a027c10 */ /* 0x000fe2000ff1e0ff */
[----:B------:R-:W-:Y:S02]  /*21bf0*/  IMAD.IADD R5, R5, 0x1, R8 ;  /* 0x0000000105057824 */ /* 0x000fe400078e0208 */
[C---:B------:R-:W-:Y:S01]  /*21c00*/  IMAD R7, R18.reuse, UR5, R7 ;  /* 0x0000000512077c24 */ /* 0x040fe2000f8e0207 */
[----:B0-----:R-:W-:Y:S01]  /*21c10*/  ISETP.GE.AND P3, PT, R35, R12, PT ;  /* 0x0000000c2300720c */ /* 0x001fe20003f66270 */
[----:B------:R-:W-:Y:S01]  /*21c20*/  IMAD.WIDE.U32 R8, R18, UR4, R4 ;  /* 0x0000000412087c25 */ /* 0x000fe2000f8e0004 */
[----:B------:R-:W-:Y:S02]  /*21c30*/  UMOV UR4, 0xffffffff ;  /* 0xffffffff00047882 */ /* 0x000fe40000000000 */
[----:B------:R-:W-:Y:S02]  /*21c40*/  IADD3.X R0, R11, UR7, R7, P0, !PT ;  /* 0x000000070b007c10 */ /* 0x000fe400087fe407 */
[----:B------:R-:W-:-:S04]  /*21c50*/  IADD3 R5, P0, R8, UR6, RZ ;  /* 0x0000000608057c10 */ /* 0x000fc8000ff1e0ff */
[----:B------:R-:W-:Y:S01]  /*21c60*/  IADD3.X R4, R7, UR7, R9, P0, !PT ;  /* 0x0000000707047c10 */ /* 0x000fe200087fe409 */
[----:B------:R-:W-:Y:S08]  /*21c70*/  BRA.DIV UR4, `(.L_x_10151) ;  /* 0x0000008204e87947 */ /* 0x000ff0000b800000 */
[----:B------:R-:W0:Y:S01]  /*21c80*/  SHFL.IDX PT, R8, R2, RZ, 0x181f ;  /* 0x00181fff02087589 */ /* 0x000e2200000e0000 */
[----:B------:R-:W-:Y:S01]  /*21c90*/  LOP3.LUT R22, R22, 0xffffefff, RZ, 0xc0, !PT ;  /* 0xffffefff16167812 */ /* 0x000fe200078ec0ff */
[----:B------:R-:W-:Y:S02]  /*21ca0*/  ULDC.64 UR4, c[0x0][0x208] ;  /* 0x0000820000047ab9 */ /* 0x000fe40000000a00 */
        /* <DEDUP_REMOVED lines=9> */
[----:B--2---:R-:W-:Y:S01]  /*21d40*/  @P4 IMAD.X R7, RZ, RZ, R7, P0 ;  /* 0x000000ffff074224 */ /* 0x004fe200000e0607 */
[C---:B------:R-:W-:Y:S02]  /*21d50*/  LOP3.LUT P2, RZ, R22.reuse, 0x8, RZ, 0xc0, !PT ;  /* 0x0000000816ff7812 */ /* 0x040fe4000784c0ff */
[C---:B------:R-:W-:Y:S01]  /*21d60*/  LOP3.LUT P6, RZ, R22.reuse, 0x80, RZ, 0xc0, !PT ;  /* 0x0000008016ff7812 */ /* 0x040fe200078cc0ff */
        /* <DEDUP_REMOVED lines=20> */
[----:B------:R-:W-:-:S05]  /*21eb0*/  @P5 IMAD.X R7, RZ, RZ, R7, P0 ;  /* 0x000000ffff075224 */ /* 0x000fca00000e0607 */
[----:B------:R-:W-:Y:S02]  /*21ec0*/  @P5 MOV R9, R7 ;  /* 0x0000000700095202 */ /* 0x000fe40000000f00 */
        /* <DEDUP_REMOVED lines=31> */
[----:B0-----:R-:W-:-:S05]  /*220c0*/  @P2 IMAD.X R0, RZ, RZ, R0, P0 ;  /* 0x000000ffff002224 */ /* 0x001fca00000e0600 */
[----:B------:R-:W-:-:S05]  /*220d0*/  @P2 MOV R9, R0 ;  /* 0x0000000000092202 */ /* 0x000fca0000000f00 */
[----:B---3--:R0:W-:Y:S02]  /*220e0*/  @P2 LDGSTS.E.BYPASS.LTC128B.128 [R3+0x1c400], desc[UR4][R8.64], !P3 ;  /* 0x1c40000008032fae */ /* 0x0081e4000d901d44 */
.L_x_10392:
[----:B------:R-:W-:Y:S01]  /*220f0*/  LOP3.LUT P1, RZ, R22, 0x100, RZ, 0xc0, !PT ;  /* 0x0000010016ff7812 */ /* 0x000fe2000782c0ff */
[----:B------:R-:W-:-:S12]  /*22100*/  ULDC.64 UR4, c[0x0][0x208] ;  /* 0x0000820000047ab9 */ /* 0x000fd80000000a00 */
        /* <DEDUP_REMOVED lines=11> */
.L_x_10152:
        /* <DEDUP_REMOVED lines=10> */
.L_x_10153:
        /* <DEDUP_REMOVED lines=27> */
[----:B------:R-:W-:Y:S01]  /*22410*/  MOV R8, 0x70 ;  /* 0x0000007000087802 */ /* 0x000fe20000000f00 */
[----:B------:R-:W-:Y:S02]  /*22420*/  IMAD.U32 R7, RZ, RZ, UR7 ;  /* 0x00000007ff077e24 */ /* 0x000fe4000f8e00ff */
[----:B------:R-:W-:-:S02]  /*22430*/  IMAD.U32 R10, RZ, RZ, UR8 ;  /* 0x00000008ff0a7e24 */ /* 0x000fc4000f8e00ff */
[----:B------:R-:W-:Y:S02]  /*22440*/  IMAD.U32 R11, RZ, RZ, UR9 ;  /* 0x00000009ff0b7e24 */ /* 0x000fe4000f8e00ff */
[----:B------:R-:W-:Y:S02]  /*22450*/  IMAD.MOV.U32 R12, RZ, RZ, 0x1 ;  /* 0x00000001ff0c7424 */ /* 0x000fe400078e00ff */
[----:B------:R-:W-:-:S07]  /*22460*/  IMAD.MOV.U32 R13, RZ, RZ, RZ ;  /* 0x000000ffff0d7224 */ /* 0x000fce00078e00ff */
[----:B------:R-:W-:-:S07]  /*22470*/  LEPC R20, `(.L_x_10155) ;  /* 0x000000001014794e */ /* 0x000fce0000000000 */
[----:B--2---:R-:W-:Y:S05]  /*22480*/  CALL.ABS.NOINC R2 ;  /* 0x0000000002007343 */ /* 0x004fea0003c00000 */
.L_x_10155:
[----:B------:R-:W-:Y:S05]  /*22490*/  BSYNC B6 ;  /* 0x0000000000067941 */ /* 0x000fea0003800000 */
.L_x_10154:
[----:B------:R-:W2:Y:S01]  /*224a0*/  LDL R20, [R1+0xc] ;  /* 0x00000c0001147983 */ /* 0x000ea20000100800 */
[----:B------:R-:W3:Y:S01]  /*224b0*/  LDC R7, c[0x0][0x448] ;  /* 0x00011200ff077b82 */ /* 0x000ee20000000800 */
[----:B------:R-:W-:Y:S01]  /*224c0*/  ULDC.64 UR4, c[0x0][0x2d8] ;  /* 0x0000b60000047ab9 */ /* 0x000fe20000000a00 */
[----:B------:R-:W-:Y:S01]  /*224d0*/  IMAD.MOV.U32 R2, RZ, RZ, R30 ;  /* 0x000000ffff027224 */ /* 0x000fe200078e001e */
[----:B------:R4:W5:Y:S01]  /*224e0*/  LDL R8, [R1+0x34] ;  /* 0x0000340001087983 */ /* 0x0009620000100800 */
[----:B------:R-:W-:Y:S01]  /*224f0*/  IMAD.MOV.U32 R3, RZ, RZ, R27 ;  /* 0x000000ffff037224 */ /* 0x000fe200078e001b */
[----:B------:R-:W-:Y:S01]  /*22500*/  ULDC.64 UR6, c[0x0][0x280] ;  /* 0x0000a00000067ab9 */ /* 0x000fe20000000a00 */
[----:B------:R-:W-:Y:S01]  /*22510*/  IMAD.WIDE.U32 R2, R18, UR4, R2 ;  /* 0x0000000412027c25 */ /* 0x000fe2000f8e0002 */
[----:B---3--:R-:W-:-:S13]  /*22520*/  ISETP.NE.AND P0, PT, R7, 0x1, PT ;  /* 0x000000010700780c */ /* 0x008fda0003f05270 */
[----:B01----:R-:W0:Y:S01]  /*22530*/  @P0 LDC R6, c[0x0][0x44c] ;  /* 0x00011300ff060b82 */ /* 0x003e220000000800 */
        /* <DEDUP_REMOVED lines=39> */
[----:B----4-:R-:W-:Y:S06]  /*227b0*/  BRA.DIV UR4, `(.L_x_10156) ;  /* 0x0000008604247947 */ /* 0x010fec000b800000 */
[----:B------:R-:W-:Y:S01]  /*227c0*/  IMAD R17, R17, 0x80, R9 ;  /* 0x0000008011117824 */ /* 0x000fe200078e0209 */
[----:B------:R-:W0:Y:S01]  /*227d0*/  SHFL.IDX PT, R4, R0, RZ, 0x181f ;  /* 0x00181fff00047589 */ /* 0x000e2200000e0000 */
[----:B------:R-:W-:Y:S01]  /*227e0*/  IMAD R33, R33, R7, RZ ;  /* 0x0000000721217224 */ /* 0x000fe200078e02ff */
[----:B------:R-:W-:Y:S01]  /*227f0*/  ULDC.64 UR4, c[0x0][0x208] ;  /* 0x0000820000047ab9 */ /* 0x000fe20000000a00 */
[C---:B------:R-:W-:Y:S01]  /*22800*/  VIADD R3, R17.reuse, 0x10 ;  /* 0x0000001011037836 */ /* 0x040fe20000000000 */
[----:B------:R-:W-:Y:S02]  /*22810*/  SHFL.IDX PT, R6, R0, 0x1, 0x181f ;  /* 0x00381f0000067f89 */ /* 0x000fe400000e0000 */
[-C--:B------:R-:W-:Y:S02]  /*22820*/  ISETP.GE.AND P2, PT, R17, R33.reuse, PT ;  /* 0x000000211100720c */ /* 0x080fe40003f46270 */
[----:B------:R-:W-:Y:S02]  /*22830*/  ISETP.GE.AND P1, PT, R3, R33, PT ;  /* 0x000000210300720c */ /* 0x000fe40003f26270 */
[----:B------:R-:W1:Y:S09]  /*22840*/  SHFL.IDX PT, R3, R2, RZ, 0x181f ;  /* 0x00181fff02037589 */ /* 0x000e7200000e0000 */
[----:B0-----:R-:W-:-:S05]  /*22850*/  @!P2 IADD3 R4, P3, R35, R4, RZ ;  /* 0x000000042304a210 */ /* 0x001fca0007f7e0ff */
[----:B-1----:R-:W-:Y:S01]  /*22860*/  @!P2 IMAD.X R5, RZ, RZ, R3, P3 ;  /* 0x000000ffff05a224 */ /* 0x002fe200018e0603 */
[----:B------:R-:W-:Y:S01]  /*22870*/  @!P1 IADD3 R6, P3, R35, R6, RZ ;  /* 0x0000000623069210 */ /* 0x000fe20007f7e0ff */
[----:B------:R-:W0:Y:S04]  /*22880*/  SHFL.IDX PT, R3, R2, 0x1, 0x181f ;  /* 0x00381f0002037f89 */ /* 0x000e2800000e0000 */
[----:B-----5:R1:W-:Y:S02]  /*22890*/  @!P2 LDGSTS.E.BYPASS.LTC128B.128 [R8+0x14400], desc[UR4][R4.64], !P0 ;  /* 0x144000000408afae */ /* 0x0203e4000c101d44 */
[----:B-1----:R-:W-:Y:S01]  /*228a0*/  @!P1 IMAD.MOV.U32 R4, RZ, RZ, R6 ;  /* 0x000000ffff049224 */ /* 0x002fe200078e0006 */
[----:B0-----:R-:W-:-:S05]  /*228b0*/  @!P1 IADD3.X R3, RZ, R3, RZ, P3, !PT ;  /* 0x00000003ff039210 */ /* 0x001fca0001ffe4ff */
[----:B------:R-:W-:Y:S02]  /*228c0*/  @!P1 IMAD.MOV.U32 R5, RZ, RZ, R3 ;  /* 0x000000ffff059224 */ /* 0x000fe400078e0003 */
[----:B------:R-:W-:-:S03]  /*228d0*/  VIADD R3, R17, 0x20 ;  /* 0x0000002011037836 */ /* 0x000fc60000000000 */
[----:B------:R0:W-:Y:S02]  /*228e0*/  @!P1 LDGSTS.E.BYPASS.LTC128B.128 [R8+0x14c00], desc[UR4][R4.64], !P0 ;  /* 0x14c0000004089fae */ /* 0x0001e4000c101d44 */
[----:B------:R-:W-:Y:S02]  /*228f0*/  ISETP.GE.AND P1, PT, R3, R33, PT ;  /* 0x000000210300720c */ /* 0x000fe40003f26270 */
[----:B------:R-:W-:Y:S04]  /*22900*/  SHFL.IDX PT, R3, R2, 0x2, 0x181f ;  /* 0x00581f0002037f89 */ /* 0x000fe800000e0000 */
[----:B0-----:R-:W0:Y:S07]  /*22910*/  SHFL.IDX PT, R4, R0, 0x2, 0x181f ;  /* 0x00581f0000047f89 */ /* 0x001e2e00000e0000 */
[----:B0-----:R-:W-:-:S05]  /*22920*/  @!P1 IADD3 R4, P2, R35, R4, RZ ;  /* 0x0000000423049210 */ /* 0x001fca0007f5e0ff */
[----:B------:R-:W-:-:S05]  /*22930*/  @!P1 IMAD.X R3, RZ, RZ, R3, P2 ;  /* 0x000000ffff039224 */ /* 0x000fca00010e0603 */
[----:B------:R-:W-:Y:S01]  /*22940*/  @!P1 MOV R5, R3 ;  /* 0x0000000300059202 */ /* 0x000fe20000000f00 */
[----:B------:R-:W-:-:S04]  /*22950*/  VIADD R3, R17, 0x30 ;  /* 0x0000003011037836 */ /* 0x000fc80000000000 */
[----:B------:R0:W-:Y:S01]  /*22960*/  @!P1 LDGSTS.E.BYPASS.LTC128B.128 [R8+0x15400], desc[UR4][R4.64], !P0 ;  /* 0x1540000004089fae */ /* 0x0001e2000c101d44 */
[----:B------:R-:W-:-:S03]  /*22970*/  ISETP.GE.AND P1, PT, R3, R33, PT ;  /* 0x000000210300720c */ /* 0x000fc60003f26270 */
[----:B------:R-:W-:Y:S04]  /*22980*/  SHFL.IDX PT, R3, R2, 0x3, 0x181f ;  /* 0x00781f0002037f89 */ /* 0x000fe800000e0000 */
[----:B0-----:R-:W0:Y:S06]  /*22990*/  SHFL.IDX PT, R4, R0, 0x3, 0x181f ;  /* 0x00781f0000047f89 */ /* 0x001e2c00000e0000 */
        /* <DEDUP_REMOVED lines=8> */
[----:B0-----:R-:W-:-:S04]  /*22a20*/  @!P1 IADD3 R4, P2, R35, R4, RZ ;  /* 0x0000000423049210 */ /* 0x001fc80007f5e0ff */
[----:B------:R-:W-:-:S05]  /*22a30*/  @!P1 IADD3.X R3, RZ, R3, RZ, P2, !PT ;  /* 0x00000003ff039210 */ /* 0x000fca00017fe4ff */
        /* <DEDUP_REMOVED lines=8> */
[----:B------:R-:W-:Y:S01]  /*22ac0*/  @!P1 IMAD.MOV.U32 R5, RZ, RZ, R3 ;  /* 0x000000ffff059224 */ /* 0x000fe200078e0003 */
[----:B------:R-:W-:-:S04]  /*22ad0*/  IADD3 R3, R17, 0x60, RZ ;  /* 0x0000006011037810 */ /* 0x000fc80007ffe0ff */
[----:B------:R0:W-:Y:S01]  /*22ae0*/  @!P1 LDGSTS.E.BYPASS.LTC128B.128 [R8+0x16c00], desc[UR4][R4.64], !P0 ;  /* 0x16c0000004089fae */ /* 0x0001e2000c101d44 */
[----:B------:R-:W-:-:S03]  /*22af0*/  ISETP.GE.AND P2, PT, R3, R33, PT ;  /* 0x000000210300720c */ /* 0x000fc60003f46270 */
[----:B------:R-:W-:Y:S04]  /*22b00*/  SHFL.IDX PT, R3, R2, 0x6, 0x181f ;  /* 0x00d81f0002037f89 */ /* 0x000fe800000e0000 */
[----:B0-----:R-:W0:Y:S04]  /*22b10*/  SHFL.IDX PT, R4, R0, 0x6, 0x181f ;  /* 0x00d81f0000047f89 */ /* 0x001e2800000e0000 */
[----:B------:R-:W1:Y:S02]  /*22b20*/  SHFL.IDX PT, R0, R0, 0x7, 0x181f ;  /* 0x00f81f0000007f89 */ /* 0x000e6400000e0000 */
[----:B0-----:R-:W-:-:S05]  /*22b30*/  @!P2 IADD3 R4, P1, R35, R4, RZ ;  /* 0x000000042304a210 */ /* 0x001fca0007f3e0ff */
[----:B------:R-:W-:-:S04]  /*22b40*/  @!P2 IMAD.X R3, RZ, RZ, R3, P1 ;  /* 0x000000ffff03a224 */ /* 0x000fc800008e0603 */
[----:B------:R-:W-:Y:S02]  /*22b50*/  @!P2 IMAD.MOV.U32 R5, RZ, RZ, R3 ;  /* 0x000000ffff05a224 */ /* 0x000fe400078e0003 */
[----:B------:R0:W2:Y:S04]  /*22b60*/  SHFL.IDX PT, R3, R2, 0x7, 0x181f ;  /* 0x00f81f0002037f89 */ /* 0x0000a800000e0000 */
[----:B-1----:R0:W-:Y:S02]  /*22b70*/  @!P2 LDGSTS.E.BYPASS.LTC128B.128 [R8+0x17400], desc[UR4][R4.64], !P0 ;  /* 0x174000000408afae */ /* 0x0021e4000c101d44 */
.L_x_10409:
[----:B------:R-:W-:Y:S01]  /*22b80*/  VIADD R17, R17, 0x70 ;  /* 0x0000007011117836 */ /* 0x000fe20000000000 */
[----:B------:R-:W-:-:S04]  /*22b90*/  ULDC.64 UR4, c[0x0][0x208] ;  /* 0x0000820000047ab9 */ /* 0x000fc80000000a00 */
        /* <DEDUP_REMOVED lines=9> */
.L_x_10157:
[----:B------:R-:W-:Y:S02]  /*22c30*/  PLOP3.LUT P1, PT, P1, P0, PT, 0xa2, 0x0 ;  /* 0x000000000000781c */ /* 0x000fe40000f21472 */
[----:B------:R-:W-:-:S08]  /*22c40*/  @P0 R2UR P1, UR4, R23 ;  /* 0x00000000170402ca */ /* 0x000fd00000020000 */
[----:B------:R-:W-:-:S05]  /*22c50*/  @P0 PLOP3.LUT P0, PT, P1, PT, PT, 0x80, 0x0 ;  /* 0x000000000000081c */ /* 0x000fca0000f0f070 */
[----:B------:R-:W-:Y:S01]  /*22c60*/  @!P1 SYNCS.ARRIVE.TRANS64.RED.A0T1 RZ, [UR4+0x22800], RZ ;  /* 0x022800ffffff99a7 */ /* 0x000fe20008200404 */
[----:B------:R-:W-:Y:S07]  /*22c70*/  @!P1 ARRIVES.LDGSTSBAR.64.TRANSCNT [UR4+0x22800] ;  /* 0x02280000ff0099b0 */ /* 0x000fee0008000a84 */
[----:B------:R-:W-:Y:S05]  /*22c80*/  @P0 BRA.U.ANY `(.L_x_10157) ;  /* 0xfffffffd00e80947 */ /* 0x000fea000393ffff */
[----:B0-----:R-:W2:Y:S02]  /*22c90*/  LDL.LU R2, [R1+0x3c] ;  /* 0x00003c0001027983 */ /* 0x001ea40000300800 */
[----:B--2---:R-:W-:-:S04]  /*22ca0*/  IADD3 R2, R2, 0x1, RZ ;  /* 0x0000000102027810 */ /* 0x004fc80007ffe0ff */
[----:B------:R-:W-:Y:S01]  /*22cb0*/  LEA.HI R0, R2, R2, RZ, 0x1 ;  /* 0x0000000202007211 */ /* 0x000fe200078f08ff */
[----:B------:R0:W-:Y:S03]  /*22cc0*/  STL [R1+0x3c], R2 ;  /* 0x00003c0201007387 */ /* 0x0001e60000100800 */
[----:B------:R-:W-:-:S05]  /*22cd0*/  LOP3.LUT R0, R0, 0xfffffffe, RZ, 0xc0, !PT ;  /* 0xfffffffe00007812 */ /* 0x000fca00078ec0ff */
[----:B------:R-:W-:-:S05]  /*22ce0*/  IMAD.IADD R0, R2, 0x1, -R0 ;  /* 0x0000000102007824 */ /* 0x000fca00078e0a00 */
[----:B------:R-:W-:Y:S01]  /*22cf0*/  SHF.L.U32 R0, R0, 0x1f, RZ ;  /* 0x0000001f00007819 */ /* 0x000fe200000006ff */
[----:B------:R-:W-:Y:S01]  /*22d00*/  NOP ;  /* 0x0000000000007918 */ /* 0x000fe20000000000 */
[----:B------:R0:W-:Y:S01]  /*22d10*/  SYNCS.ARRIVE.TRANS64.A1T0 RZ, [R23+URZ+0x22800], RZ ;  /* 0x022800ff17ff79a7 */ /* 0x0001e2000810003f */
[----:B------:R-:W-:Y:S01]  /*22d20*/  BSSY B0, `(.L_x_10158) ;  /* 0x0000004000007945 */ /* 0x000fe20003800000 */
[----:B------:R-:W-:Y:S01]  /*22d30*/  ISETP.GE.AND P1, PT, R36, 0x2, PT ;  /* 0x000000022400780c */ /* 0x000fe20003f26270 */
[----:B------:R-:W1:Y:S02]  /*22d40*/  SYNCS.PHASECHK.TRANS64.TRYWAIT P0, [R23+URZ+0x22820], R0 ;  /* 0x02282000170075a7 */ /* 0x000e64000800017f */
[----:B01----:R-:W-:Y:S10]  /*22d50*/  @!P0 BRA `(.L_x_10159) ;  /* 0x0000008800448947 */ /* 0x003ff40003800000 */
.L_x_10410:
[----:B------:R-:W-:Y:S05]  /*22d60*/  BSYNC B0 ;  /* 0x0000000000007941 */ /* 0x000fea0003800000 */
.L_x_10158:
[----:B------:R-:W-:Y:S05]  /*22d70*/  @!P1 BRA `(.L_x_10160) ;  /* 0x0000001800a89947 */ /* 0x000fea0003800000 */
[----:B------:R1:W5:Y:S01]  /*22d80*/  LDL.LU R27, [R1+0x4] ;  /* 0x00000400011b7983 */ /* 0x0003620000300800 */
[----:B------:R-:W-:Y:S02]  /*22d90*/  VIADD R36, R36, 0xfffffffe ;  /* 0xfffffffe24247836 */ /* 0x000fe40000000000 */
[----:B------:R-:W-:-:S07]  /*22da0*/  IMAD.MOV.U32 R26, RZ, RZ, R34 ;  /* 0x000000ffff1a7224 */ /* 0x000fce00078e0022 */
.L_x_10180:
[----:B0-----:R-:W2:Y:S01]  /*22db0*/  LDL R0, [R1+0x10] ;  /* 0x0000100001007983 */ /* 0x001ea20000100800 */
[----:B------:R-:W0:Y:S03]  /*22dc0*/  LDC R7, c[0x0][0x430] ;  /* 0x00010c00ff077b82 */ /* 0x000e260000000800 */
[----:B---3--:R-:W3:Y:S04]  /*22dd0*/  LDL R9, [R1+0x14] ;  /* 0x0000140001097983 */ /* 0x008ee80000100800 */
[----:B------:R-:W4:Y:S01]  /*22de0*/  LDL R10, [R1] ;  /* 0x00000000010a7983 */ /* 0x000f220000100800 */
[----:B------:R-:W1:Y:S01]  /*22df0*/  S2R R2, SR_TID.X ;  /* 0x0000000000027919 */ /* 0x000e620000002100 */
[----:B------:R-:W1:Y:S01]  /*22e00*/  S2R R8, SR_TID.X ;  /* 0x0000000000087919 */ /* 0x000e620000002100 */
        /* <DEDUP_REMOVED lines=25> */
[----:B------:R-:W-:-:S04]  /*22fa0*/  @P0 IMAD.HI.U32 R6, R0, R6, RZ ;  /* 0x0000000600060227 */ /* 0x000fc800078e00ff */
        /* <DEDUP_REMOVED lines=12> */
[----:B------:R-:W-:Y:S01]  /*23070*/  LEA.HI.X R9, R2, UR7, R3, 0x2, P0 ;  /* 0x0000000702097c11 */ /* 0x000fe200080f1403 */
[--C-:B------:R-:W-:Y:S01]  /*23080*/  @!P1 IMAD.MOV.U32 R2, RZ, RZ, R5.reuse ;  /* 0x000000ffff029224 */ /* 0x100fe200078e0005 */
[----:B------:R-:W-:-:S03]  /*23090*/  @!P1 SHF.R.S32.HI R3, RZ, 0x1f, R5 ;  /* 0x0000001fff039819 */ /* 0x000fc60000011405 */
[----:B------:R0:W2:Y:S01]  /*230a0*/  LDG.E R5, desc[UR8][R8.64] ;  /* 0x0000000808057981 */ /* 0x0000a2000c1e1900 */
[----:B------:R-:W-:-:S04]  /*230b0*/  @!P1 IMAD.WIDE.U32 R2, R10, UR4, R2 ;  /* 0x000000040a029c25 */ /* 0x000fc8000f8e0002 */
[----:B------:R-:W-:Y:S01]  /*230c0*/  @!P1 IMAD.IADD R0, R0, 0x1, R3 ;  /* 0x0000000100009824 */ /* 0x000fe200078e0203 */
[----:B------:R-:W-:Y:S01]  /*230d0*/  @!P1 LEA R10, P0, R2, UR6, 0x2 ;  /* 0x00000006020a9c11 */ /* 0x000fe2000f8010ff */
[----:B------:R-:W-:Y:S01]  /*230e0*/  VIADD R34, R26, 0x1 ;  /* 0x000000011a227836 */ /* 0x000fe20000000000 */
[----:B0-----:R-:W-:Y:S02]  /*230f0*/  MOV R8, RZ ;  /* 0x000000ff00087202 */ /* 0x001fe40000000f00 */
[----:B------:R-:W-:Y:S01]  /*23100*/  @!P1 LEA.HI.X R11, R2, UR7, R0, 0x2, P0 ;  /* 0x00000007020b9c11 */ /* 0x000fe200080f1400 */
[----:B------:R-:W-:Y:S01]  /*23110*/  IMAD.MOV.U32 R0, RZ, RZ, R36 ;  /* 0x000000ffff007224 */ /* 0x000fe200078e0024 */
[----:B------:R-:W-:-:S03]  /*23120*/  ISETP.NE.AND P0, PT, R34, 0x2, PT ;  /* 0x000000022200780c */ /* 0x000fc60003f05270 */
[----:B-----5:R0:W5:Y:S01]  /*23130*/  @!P1 LDG.E R8, desc[UR8][R10.64] ;  /* 0x000000080a089981 */ /* 0x020162000c1e1900 */
[----:B------:R-:W-:Y:S02]  /*23140*/  ISETP.GT.AND P1, PT, R0, RZ, PT ;  /* 0x000000ff0000720c */ /* 0x000fe40003f24270 */
[----:B------:R-:W-:-:S04]  /*23150*/  SEL R0, RZ, 0x1, P0 ;  /* 0x00000001ff007807 */ /* 0x000fc80000000000 */
[----:B------:R-:W-:-:S05]  /*23160*/  LOP3.LUT R6, R27, R0, RZ, 0x3c, !PT ;  /* 0x000000001b067212 */ /* 0x000fca00078e3cff */
[----:B------:R0:W-:Y:S01]  /*23170*/  STL [R1+0x4], R6 ;  /* 0x0000040601007387 */ /* 0x0001e20000100800 */
[----:B------:R-:W-:Y:S01]  /*23180*/  LOP3.LUT P2, RZ, R22, 0x4, RZ, 0xc0, !PT ;  /* 0x0000000416ff7812 */ /* 0x000fe2000784c0ff */
[----:B------:R-:W-:Y:S01]  /*23190*/  VIADD R36, R36, 0xffffffff ;  /* 0xffffffff24247836 */ /* 0x000fe20000000000 */
[----:B------:R-:W-:Y:S02]  /*231a0*/  SEL R34, R34, RZ, P0 ;  /* 0x000000ff22227207 */ /* 0x000fe40000000000 */
[----:B--2---:R-:W-:-:S09]  /*231b0*/  SHF.R.S32.HI R31, RZ, 0x1f, R5 ;  /* 0x0000001fff1f7819 */ /* 0x004fd20000011405 */
[----:B0-----:R-:W-:Y:S05]  /*231c0*/  @!P2 BRA `(.L_x_10161) ;  /* 0x000000000004a947 */ /* 0x001fea0003800000 */
[----:B------:R-:W-:Y:S01]  /*231d0*/  BPT.TRAP 0x1 ;  /* 0x000000040000795c */ /* 0x000fe20000300000 */
.L_x_10161:
[----:B------:R-:W-:Y:S01]  /*231e0*/  IMAD R0, R34, 0x8, R23 ;  /* 0x0000000822007824 */ /* 0x000fe200078e0217 */
[----:B------:R-:W-:Y:S01]  /*231f0*/  SHF.L.U32 R33, R6, 0x1f, RZ ;  /* 0x0000001f06217819 */ /* 0x000fe200000006ff */
[----:B------:R-:W-:Y:S01]  /*23200*/  BSSY B0, `(.L_x_10162) ;  /* 0x0000004000007945 */ /* 0x000fe20003800000 */
[----:B------:R-:W-:Y:S02]  /*23210*/  SHF.R.S32.HI R32, RZ, 0x1f, R4 ;  /* 0x0000001fff207819 */ /* 0x000fe40000011404 */
[----:B------:R-:W0:Y:S02]  /*23220*/  SYNCS.PHASECHK.TRANS64.TRYWAIT P0, [R0+URZ+0x22880], R33 ;  /* 0x02288021000075a7 */ /* 0x000e24000800017f */
[----:B0-----:R-:W-:Y:S05]  /*23230*/  @!P0 BRA `(.L_x_10163) ;  /* 0x0000008400208947 */ /* 0x001fea0003800000 */
.L_x_10411:
[----:B------:R-:W-:Y:S05]  /*23240*/  BSYNC B0 ;  /* 0x0000000000007941 */ /* 0x000fea0003800000 */
.L_x_10162:
        /* <DEDUP_REMOVED lines=11> */
[----:B------:R-:W1:Y:S04]  /*23300*/  LDC R11, c[0x0][0x2f4] ;  /* 0x0000bd00ff0b7b82 */ /* 0x000e680000000800 */
[----:B------:R-:W-:Y:S01]  /*23310*/  IADD3 R3, R3, R6, RZ ;  /* 0x0000000603037210 */ /* 0x000fe20007ffe0ff */
[----:B------:R-:W-:-:S04]  /*23320*/  IMAD R6, R31, UR6, RZ ;  /* 0x000000061f067c24 */ /* 0x000fc8000f8e02ff */
[C---:B------:R-:W-:Y:S02]  /*23330*/  IMAD R6, R5.reuse, UR7, R6 ;  /* 0x0000000705067c24 */ /* 0x040fe4000f8e0206 */
[----:B------:R-:W-:-:S04]  /*23340*/  IMAD.WIDE.U32 R2, R5, UR6, R2 ;  /* 0x0000000605027c25 */ /* 0x000fc8000f8e0002 */
[----:B------:R-:W-:Y:S02]  /*23350*/  IMAD.IADD R3, R3, 0x1, R6 ;  /* 0x0000000103037824 */ /* 0x000fe400078e0206 */
[----:B------:R-:W-:Y:S02]  /*23360*/  IMAD R6, R29, UR6, RZ ;  /* 0x000000061d067c24 */ /* 0x000fe4000f8e02ff */
[----:B------:R-:W-:-:S04]  /*23370*/  IMAD.WIDE.U32 R2, R18, UR8, R2 ;  /* 0x0000000812027c25 */ /* 0x000fc8000f8e0002 */
[----:B------:R-:W-:Y:S01]  /*23380*/  IMAD R6, R8, UR7, R6 ;  /* 0x0000000708067c24 */ /* 0x000fe2000f8e0206 */
[----:B------:R-:W-:Y:S02]  /*23390*/  IADD3 R10, P0, R2, UR10, RZ ;  /* 0x0000000a020a7c10 */ /* 0x000fe4000ff1e0ff */
[----:B-1----:R-:W-:Y:S01]  /*233a0*/  ISETP.GE.AND P2, PT, R35, R11, PT ;  /* 0x0000000b2300720c */ /* 0x002fe20003f46270 */
[----:B--2---:R-:W-:-:S04]  /*233b0*/  IMAD R17, R9, UR8, RZ ;  /* 0x0000000809117c24 */ /* 0x004fc8000f8e02ff */
        /* <DEDUP_REMOVED lines=15> */
[----:B------:R-:W-:Y:S01]  /*234b0*/  IADD3 R6, R23, R6, RZ ;  /* 0x0000000617067210 */ /* 0x000fe20007ffe0ff */
[----:B------:R-:W-:Y:S02]  /*234c0*/  ULDC.64 UR4, c[0x0][0x208] ;  /* 0x0000820000047ab9 */ /* 0x000fe40000000a00 */
        /* <DEDUP_REMOVED lines=46> */
.L_x_10433:
[----:B--2---:R-:W-:Y:S01]  /*237b0*/  IADD3 R2, P0, R35, R2, RZ ;  /* 0x0000000223027210 */ /* 0x004fe20007f1e0ff */
[----:B------:R-:W-:-:S04]  /*237c0*/  ULDC.64 UR4, c[0x0][0x208] ;  /* 0x0000820000047ab9 */ /* 0x000fc80000000a00 */
[----:B------:R-:W-:Y:S01]  /*237d0*/  IMAD.X R3, RZ, RZ, R17, P0 ;  /* 0x000000ffff037224 */ /* 0x000fe200000e0611 */
[----:B------:R-:W-:-:S04]  /*237e0*/  PLOP3.LUT P0, PT, PT, PT, PT, 0x80, 0x0 ;  /* 0x000000000000781c */ /* 0x000fc80003f0f070 */
[----:B------:R-:W-:Y:S01]  /*237f0*/  @!PT LDS RZ, [RZ] ;  /* 0x00000000fffff984 */ /* 0x000fe20000000800 */
[----:B------:R-:W-:Y:S01]  /*23800*/  @!PT LDS RZ, [RZ] ;  /* 0x00000000fffff984 */ /* 0x000fe20000000800 */
[----:B------:R-:W-:Y:S01]  /*23810*/  @!PT LDS RZ, [RZ] ;  /* 0x00000000fffff984 */ /* 0x000fe20000000800 */
[----:B------:R2:W-:Y:S01]  /*23820*/  LDGSTS.E.BYPASS.LTC128B.128 [R6+0xec00], desc[UR4][R2.64], !P2 ;  /* 0x0ec0000002067fae */ /* 0x0005e2000d101d44 */
[----:B------:R-:W-:-:S08]  /*23830*/  NOP ;  /* 0x0000000000007918 */ /* 0x000fd00000000000 */
.L_x_10165:
        /* <DEDUP_REMOVED lines=10> */
.L_x_10166:
[----:B------:R3:W-:Y:S01]  /*238e0*/  SYNCS.ARRIVE.TRANS64.A1T0 RZ, [R0+URZ+0x22870], RZ ;  /* 0x022870ff00ff79a7 */ /* 0x0007e2000810003f */
[----:B------:R-:W-:Y:S05]  /*238f0*/  @!P3 BRA `(.L_x_10167) ;  /* 0x000000000004b947 */ /* 0x000fea0003800000 */
[----:B------:R-:W-:Y:S01]  /*23900*/  BPT.TRAP 0x1 ;  /* 0x000000040000795c */ /* 0x000fe20000300000 */
.L_x_10167:
[----:B------:R-:W4:Y:S01]  /*23910*/  SYNCS.PHASECHK.TRANS64.TRYWAIT P0, [R0+URZ+0x22840], R33 ;  /* 0x02284021000075a7 */ /* 0x000f22000800017f */
[----:B------:R-:W-:Y:S04]  /*23920*/  BSSY B0, `(.L_x_10168) ;  /* 0x0000002000007945 */ /* 0x000fe80003800000 */
[----:B----4-:R-:W-:Y:S05]  /*23930*/  @!P0 BRA `(.L_x_10169) ;  /* 0x0000008800448947 */ /* 0x010fea0003800000 */
.L_x_10434:
[----:B------:R-:W-:Y:S05]  /*23940*/  BSYNC B0 ;  /* 0x0000000000007941 */ /* 0x000fea0003800000 */
.L_x_10168:
[----:B------:R-:W5:Y:S01]  /*23950*/  LDL R10, [R1+0xc] ;  /* 0x00000c00010a7983 */ /* 0x000f620000100800 */
[----:B------:R-:W-:Y:S01]  /*23960*/  ULDC.64 UR4, c[0x0][0x310] ;  /* 0x0000c40000047ab9 */ /* 0x000fe20000000a00 */
[----:B------:R-:W-:Y:S01]  /*23970*/  ULDC.64 UR6, c[0x0][0x300] ;  /* 0x0000c00000067ab9 */ /* 0x000fe20000000a00 */
[----:B-1----:R-:W-:Y:S02]  /*23980*/  IMAD R9, R31, UR4, RZ ;  /* 0x000000041f097c24 */ /* 0x002fe4000f8e02ff */
[----:B--2---:R-:W-:-:S04]  /*23990*/  IMAD.WIDE.U32 R2, R5, UR4, RZ ;  /* 0x0000000405027c25 */ /* 0x004fc8000f8e00ff */
[----:B------:R-:W-:Y:S02]  /*239a0*/  IMAD R9, R5, UR5, R9 ;  /* 0x0000000505097c24 */ /* 0x000fe4000f8e0209 */
[----:B------:R-:W-:-:S03]  /*239b0*/  IMAD R32, R32, UR6, RZ ;  /* 0x0000000620207c24 */ /* 0x000fc6000f8e02ff */
[----:B------:R-:W-:Y:S01]  /*239c0*/  IADD3 R3, R3, R9, RZ ;  /* 0x0000000903037210 */ /* 0x000fe20007ffe0ff */
        /* <DEDUP_REMOVED lines=17> */
[----:B-----5:R-:W-:Y:S01]  /*23ae0*/  IMAD R8, R10, UR4, RZ ;  /* 0x000000040a087c24 */ /* 0x020fe2000f8e02ff */
        /* <DEDUP_REMOVED lines=8> */
[----:B------:R-:W1:Y:S01]  /*23b70*/  SHFL.IDX PT, R2, R4, RZ, 0x181f ;  /* 0x00181fff04027589 */ /* 0x000e6200000e0000 */
[----:B------:R-:W-:-:S03]  /*23b80*/  ULDC.64 UR4, c[0x0][0x208] ;  /* 0x0000820000047ab9 */ /* 0x000fc60000000a00 */
[----:B------:R-:W2:Y:S04]  /*23b90*/  SHFL.IDX PT, R3, R5, RZ, 0x181f ;  /* 0x00181fff05037589 */ /* 0x000ea800000e0000 */
[----:B------:R-:W5:Y:S04]  /*23ba0*/  SHFL.IDX PT, R10, R4, 0x1, 0x181f ;  /* 0x00381f00040a7f89 */ /* 0x000f6800000e0000 */
[----:B------:R-:W0:Y:S01]  /*23bb0*/  SHFL.IDX PT, R9, R5, 0x1, 0x181f ;  /* 0x00381f0005097f89 */ /* 0x000e2200000e0000 */
[----:B-1----:R-:W-:-:S04]  /*23bc0*/  IADD3 R2, P0, R35, R2, RZ ;  /* 0x0000000223027210 */ /* 0x002fc80007f1e0ff */
[----:B--2---:R-:W-:-:S05]  /*23bd0*/  IADD3.X R3, RZ, R3, RZ, P0, !PT ;  /* 0x00000003ff037210 */ /* 0x004fca00007fe4ff */
        /* <DEDUP_REMOVED lines=41> */
.L_x_10456:
[----:B-1----:R-:W-:Y:S01]  /*23e70*/  IADD3 R2, P0, R35, R2, RZ ;  /* 0x0000000223027210 */ /* 0x002fe20007f1e0ff */
        /* <DEDUP_REMOVED lines=8> */
.L_x_10171:
        /* <DEDUP_REMOVED lines=10> */
.L_x_10172:
[----:B------:R3:W-:Y:S02]  /*23fa0*/  SYNCS.ARRIVE.TRANS64.A1T0 RZ, [R0+URZ+0x22830], RZ ;  /* 0x022830ff00ff79a7 */ /* 0x0007e4000810003f */
[----:B---34-:R-:W-:-:S04]  /*23fb0*/  MOV R0, UR36 ;  /* 0x0000002400007c02 */ /* 0x018fc80008000f00 */
[----:B------:R-:W-:-:S13]  /*23fc0*/  ISETP.NE.AND P0, PT, R0, 0x3, PT ;  /* 0x000000030000780c */ /* 0x000fda0003f05270 */
[----:B------:R-:W-:Y:S05]  /*23fd0*/  @!P0 BRA `(.L_x_10173) ;  /* 0x0000000000048947 */ /* 0x000fea0003800000 */
[----:B------:R-:W-:Y:S01]  /*23fe0*/  BPT.TRAP 0x1 ;  /* 0x000000040000795c */ /* 0x000fe20000300000 */
.L_x_10173:
[----:B------:R-:W-:Y:S01]  /*23ff0*/  LOP3.LUT R0, R27, 0x1, RZ, 0x3c, !PT ;  /* 0x000000011b007812 */ /* 0x000fe200078e3cff */
[----:B-1----:R-:W-:Y:S01]  /*24000*/  IMAD R2, R26, 0x8, R23 ;  /* 0x000000081a027824 */ /* 0x002fe200078e0217 */
[----:B------:R-:W-:Y:S02]  /*24010*/  BSSY B0, `(.L_x_10174) ;  /* 0x0000004000007945 */ /* 0x000fe40003800000 */
[----:B------:R-:W-:-:S04]  /*24020*/  SHF.L.U32 R0, R0, 0x1f, RZ ;  /* 0x0000001f00007819 */ /* 0x000fc800000006ff */
[----:B------:R-:W1:Y:S02]  /*24030*/  SYNCS.PHASECHK.TRANS64.TRYWAIT P2, [R2+URZ+0x22870], R0 ;  /* 0x02287000020075a7 */ /* 0x000e64000804017f */
[----:B-1----:R-:W-:Y:S05]  /*24040*/  @!P2 BRA `(.L_x_10175) ;  /* 0x0000008c0058a947 */ /* 0x002fea0003800000 */
.L_x_10457:
[----:B------:R-:W-:Y:S05]  /*24050*/  BSYNC B0 ;  /* 0x0000000000007941 */ /* 0x000fea0003800000 */
.L_x_10174:
[----:B------:R-:W-:-:S13]  /*24060*/  LOP3.LUT P2, RZ, R22, 0x4, RZ, 0xc0, !PT ;  /* 0x0000000416ff7812 */ /* 0x000fda000784c0ff */
[----:B------:R-:W-:Y:S05]  /*24070*/  @!P2 BRA `(.L_x_10176) ;  /* 0x000000000004a947 */ /* 0x000fea0003800000 */
[----:B------:R-:W-:Y:S01]  /*24080*/  BPT.TRAP 0x1 ;  /* 0x000000040000795c */ /* 0x000fe20000300000 */
.L_x_10176:
[----:B------:R-:W-:Y:S01]  /*24090*/  SHF.L.U32 R3, R27, 0x1f, RZ ;  /* 0x0000001f1b037819 */ /* 0x000fe200000006ff */
[----:B-1----:R-:W-:-:S03]  /*240a0*/  IMAD R0, R26, 0x5000, RZ ;  /* 0x000050001a007824 */ /* 0x002fc600078e02ff */
[----:B------:R-:W1:Y:S02]  /*240b0*/  SYNCS.PHASECHK.TRANS64.TRYWAIT P2, [R2+URZ+0x22860], R3 ;  /* 0x02286003020075a7 */ /* 0x000e64000804017f */
[----:B-1----:R-:W-:Y:S05]  /*240c0*/  @!P2 BRA `(.L_x_10177) ;  /* 0x0000008c004ca947 */ /* 0x002fea0003800000 */
.L_x_10458:
[----:B------:R-:W2:Y:S01]  /*240d0*/  LDL R12, [R1+0x1c] ;  /* 0x00001c00010c7983 */ /* 0x000ea20000100800 */
[----:B-1----:R-:W-:Y:S01]  /*240e0*/  LOP3.LUT R3, R0, R28, RZ, 0xfc, !PT ;  /* 0x0000001c00037212 */ /* 0x002fe200078efcff */
[----:B------:R-:W-:Y:S05]  /*240f0*/  WARPSYNC.ALL ;  /* 0x0000000000007948 */ /* 0x000fea0003800000 */
[----:B------:R-:W-:Y:S01]  /*24100*/  IMAD.IADD R3, R23, 0x1, R3 ;  /* 0x0000000117037824 */ /* 0x000fe200078e0203 */
[----:B------:R-:W-:Y:S02]  /*24110*/  LOP3.LUT R17, R25, 0x1800, RZ, 0xfc, !PT ;  /* 0x0000180019117812 */ /* 0x000fe400078efcff */
[----:B------:R-:W-:-:S02]  /*24120*/  LOP3.LUT P2, RZ, R22, 0x4, RZ, 0xc0, !PT ;  /* 0x0000000416ff7812 */ /* 0x000fc4000784c0ff */
[----:B------:R-:W1:Y:S02]  /*24130*/  LDSM.16.MT88.4 R8, [R3+0xa400] ;  /* 0x00a400000308783b */ /* 0x000e640000004200 */
[C-C-:B-1----:R-:W-:Y:S02]  /*24140*/  PRMT R4, R8.reuse, 0x6420, R9.reuse ;  /* 0x0000642008047816 */ /* 0x142fe40000000009 */
[----:B------:R-:W-:Y:S02]  /*24150*/  PRMT R5, R8, 0x7531, R9 ;  /* 0x0000753108057816 */ /* 0x000fe40000000009 */
[C-C-:B------:R-:W-:Y:S02]  /*24160*/  PRMT R6, R10.reuse, 0x6420, R11.reuse ;  /* 0x000064200a067816 */ /* 0x140fe4000000000b */
[----:B0-----:R-:W-:Y:S02]  /*24170*/  PRMT R7, R10, 0x7531, R11 ;  /* 0x000075310a077816 */ /* 0x001fe4000000000b */
[----:B--2---:R-:W-:-:S02]  /*24180*/  IADD3 R3, R23, R12, R0 ;  /* 0x0000000c17037210 */ /* 0x004fc40007ffe000 */
        /* <DEDUP_REMOVED lines=68> */
[----:B0-----:R-:W-:Y:S01]  /*245d0*/  VIADD R12, R0, 0x4000 ;  /* 0x00004000000c7836 */ /* 0x001fe20000000000 */
[----:B------:R-:W-:-:S04]  /*245e0*/  IADD3 R0, R24, R17, R0 ;  /* 0x0000001118007210 */ /* 0x000fc80007ffe000 */
        /* <DEDUP_REMOVED lines=24> */
.L_x_10178:
[----:B-1----:R1:W-:Y:S01]  /*24770*/  SYNCS.ARRIVE.TRANS64.A1T0 RZ, [R2+URZ+0x22850], RZ ;  /* 0x022850ff02ff79a7 */ /* 0x0023e2000810003f */
[----:B------:R-:W-:Y:S06]  /*24780*/  BAR.SYNC.DEFER_BLOCKING 0x2, 0x80 ;  /* 0x0082000000007b1d */ /* 0x000fec0000010000 */
[----:B------:R-:W-:Y:S05]  /*24790*/  @!P0 BRA `(.L_x_10179) ;  /* 0x0000000000048947 */ /* 0x000fea0003800000 */
[----:B------:R-:W-:Y:S01]  /*247a0*/  BPT.TRAP 0x1 ;  /* 0x000000040000795c */ /* 0x000fe20000300000 */
.L_x_10179:
[----:B0-----:R-:W2:Y:S01]  /*247b0*/  LDL R0, [R1+0x18] ;  /* 0x0000180001007983 */ /* 0x001ea20000100800 */
[----:B-1----:R-:W-:Y:S02]  /*247c0*/  VIADD R2, R2, 0x22880 ;  /* 0x0002288002027836 */ /* 0x002fe40000000000 */
[----:B------:R-:W-:Y:S01]  /*247d0*/  IMAD.MOV.U32 R26, RZ, RZ, R34 ;  /* 0x000000ffff1a7224 */ /* 0x000fe200078e0022 */
[----:B------:R3:W5:Y:S02]  /*247e0*/  LDL R27, [R1+0x4] ;  /* 0x00000400011b7983 */ /* 0x0007640000100800 */
[----:B--2---:R-:W-:-:S04]  /*247f0*/  PRMT R2, R0, 0x654, R2 ;  /* 0x0000065400027816 */ /* 0x004fc80000000002 */
[----:B------:R3:W-:Y:S01]  /*24800*/  SYNCS.ARRIVE.TRANS64.RED.A1T0 RZ, [R2+URZ], RZ ;  /* 0x000000ff02ff79a7 */ /* 0x0007e2000810043f */
[----:B------:R-:W-:Y:S05]  /*24810*/  @P1 BRA `(.L_x_10180) ;  /* 0xffffffe400641947 */ /* 0x000fea000383ffff */
.L_x_10160:
[----:B0-----:R-:W3:Y:S01]  /*24820*/  S2R R0, SR_TID.X ;  /* 0x0000000000007919 */ /* 0x001ee20000002100 */
[----:B------:R-:W-:Y:S01]  /*24830*/  BSSY B0, `(.L_x_10181) ;  /* 0x0000013000007945 */ /* 0x000fe20003800000 */
[----:B---3--:R-:W-:Y:S01]  /*24840*/  LOP3.LUT R2, R0, 0x7f, RZ, 0xc0, !PT ;  /* 0x0000007f00027812 */ /* 0x008fe200078ec0ff */
[----:B------:R-:W-:-:S03]  /*24850*/  IMAD.U32 R0, RZ, RZ, UR36 ;  /* 0x00000024ff007e24 */ /* 0x000fc6000f8e00ff */
[----:B------:R-:W-:Y:S02]  /*24860*/  ISETP.NE.AND P1, PT, R2, RZ, PT ;  /* 0x000000ff0200720c */ /* 0x000fe40003f25270 */
[----:B------:R-:W-:-:S11]  /*24870*/  ISETP.NE.AND P0, PT, R0, 0x3, PT ;  /* 0x000000030000780c */ /* 0x000fd60003f05270 */
[----:B------:R-:W-:Y:S05]  /*24880*/  @P1 BRA `(.L_x_10182) ;  /* 0x0000000000341947 */ /* 0x000fea0003800000 */
[----:B------:R-:W0:Y:S01]  /*24890*/  S2R R5, SR_LANEID ;  /* 0x0000000000057919 */ /* 0x000e220000000000 */
[----:B------:R-:W-:Y:S01]  /*248a0*/  VOTEU.ANY UR4, UPT, PT ;  /* 0x0000000000047886 */ /* 0x000fe200038e0100 */
[----:B------:R-:W1:Y:S01]  /*248b0*/  LDC.64 R2, c[0x0][0xc60] ;  /* 0x00031800ff027b82 */ /* 0x000e620000000a00 */
[----:B------:R-:W0:Y:S01]  /*248c0*/  FLO.U32 R0, UR4 ;  /* 0x0000000400007d00 */ /* 0x000e2200080e0000 */
[----:B------:R-:W-:Y:S01]  /*248d0*/  ULDC.64 UR6, c[0x0][0x208] ;  /* 0x0000820000067ab9 */ /* 0x000fe20000000a00 */
        /* <DEDUP_REMOVED lines=8> */
.L_x_10182:
[----:B------:R-:W-:Y:S05]  /*24960*/  BSYNC B0 ;  /* 0x0000000000007941 */ /* 0x000fea0003800000 */
.L_x_10181:
[----:B------:R-:W-:Y:S05]  /*24970*/  @!P0 BRA `(.L_x_10183) ;  /* 0x0000000000048947 */ /* 0x000fea0003800000 */
[----:B------:R-:W-:Y:S01]  /*24980*/  BPT.TRAP 0x1 ;  /* 0x000000040000795c */ /* 0x000fe20000300000 */
.L_x_10183:
[----:B------:R-:W2:Y:S01]  /*24990*/  LDL R0, [R1+0x4] ;  /* 0x0000040001007983 */ /* 0x000ea20000100800 */
[----:B------:R-:W-:Y:S01]  /*249a0*/  BSSY B0, `(.L_x_10184) ;  /* 0x0000006000007945 */ /* 0x000fe20003800000 */
[----:B--2---:R-:W-:Y:S02]  /*249b0*/  LOP3.LUT R3, R0, 0x1, RZ, 0x3c, !PT ;  /* 0x0000000100037812 */ /* 0x004fe400078e3cff */
[----:B------:R-:W-:Y:S02]  /*249c0*/  LEA R0, R34, R23, 0x3 ;  /* 0x0000001722007211 */ /* 0x000fe400078e18ff */
[----:B------:R-:W-:-:S04]  /*249d0*/  SHF.L.U32 R3, R3, 0x1f, RZ ;  /* 0x0000001f03037819 */ /* 0x000fc800000006ff */
[----:B------:R-:W0:Y:S02]  /*249e0*/  SYNCS.PHASECHK.TRANS64.TRYWAIT P1, [R0+URZ+0x22870], R3 ;  /* 0x02287003000075a7 */ /* 0x000e24000802017f */
[----:B0-----:R-:W-:Y:S05]  /*249f0*/  @!P1 BRA `(.L_x_10185) ;  /* 0x0000008400149947 */ /* 0x001fea0003800000 */
.L_x_10459:
[----:B------:R-:W-:Y:S05]  /*24a00*/  BSYNC B0 ;  /* 0x0000000000007941 */ /* 0x000fea0003800000 */
.L_x_10184:
[----:B------:R-:W-:-:S13]  /*24a10*/  LOP3.LUT P1, RZ, R22, 0x4, RZ, 0xc0, !PT ;  /* 0x0000000416ff7812 */ /* 0x000fda000782c0ff */
[----:B------:R-:W-:Y:S05]  /*24a20*/  @!P1 BRA `(.L_x_10186) ;  /* 0x0000000000049947 */ /* 0x000fea0003800000 */
[----:B------:R-:W-:Y:S01]  /*24a30*/  BPT.TRAP 0x1 ;  /* 0x000000040000795c */ /* 0x000fe20000300000 */
.L_x_10186:
[----:B------:R-:W0:Y:S02]  /*24a40*/  LDL R2, [R1+0x4] ;  /* 0x0000040001027983 */ /* 0x000e240000100800 */
[----:B0-----:R-:W-:-:S04]  /*24a50*/  SHF.L.U32 R3, R2, 0x1f, RZ ;  /* 0x0000001f02037819 */ /* 0x001fc800000006ff */
[----:B------:R-:W0:Y:S02]  /*24a60*/  SYNCS.PHASECHK.TRANS64.TRYWAIT P1, [R0+URZ+0x22860], R3 ;  /* 0x02286003000075a7 */ /* 0x000e24000802017f */
[----:B0-----:R-:W-:Y:S05]  /*24a70*/  @!P1 BRA `(.L_x_10187) ;  /* 0x0000008400089947 */ /* 0x001fea0003800000 */
.L_x_10460:
[----:B------:R-:W2:Y:S01]  /*24a80*/  LDL R12, [R1+0x1c] ;  /* 0x00001c00010c7983 */ /* 0x000ea20000100800 */
[----:B0-----:R-:W-:Y:S01]  /*24a90*/  IMAD R3, R34, 0x5000, RZ ;  /* 0x0000500022037824 */ /* 0x001fe200078e02ff */
[----:B------:R-:W-:Y:S05]  /*24aa0*/  WARPSYNC.ALL ;  /* 0x0000000000007948 */ /* 0x000fea0003800000 */
[----:B------:R-:W-:Y:S02]  /*24ab0*/  LOP3.LUT R2, R3, R28, RZ, 0xfc, !PT ;  /* 0x0000001c03027212 */ /* 0x000fe400078efcff */
[C---:B------:R-:W-:Y:S02]  /*24ac0*/  LOP3.LUT R20, R25.reuse, 0x1800, RZ, 0xfc, !PT ;  /* 0x0000180019147812 */ /* 0x040fe400078efcff */
[----:B------:R-:W-:Y:S01]  /*24ad0*/  LOP3.LUT R21, R25, 0x4800, RZ, 0xfc, !PT ;  /* 0x0000480019157812 */ /* 0x000fe200078efcff */
[----:B------:R-:W-:Y:S01]  /*24ae0*/  IMAD.IADD R13, R23, 0x1, R2 ;  /* 0x00000001170d7824 */ /* 0x000fe200078e0202 */
[----:B------:R-:W-:-:S04]  /*24af0*/  LOP3.LUT P1, RZ, R22, 0x4, RZ, 0xc0, !PT ;  /* 0x0000000416ff7812 */ /* 0x000fc8000782c0ff */
        /* <DEDUP_REMOVED lines=17> */
[----:B0-----:R-:W-:Y:S01]  /*24c10*/  VIADD R8, R3, 0x1000 ;  /* 0x0000100003087836 */ /* 0x001fe20000000000 */
[----:B------:R-:W-:Y:S02]  /*24c20*/  IADD3 R17, R24, R20, R3 ;  /* 0x0000001418117210 */ /* 0x000fe40007ffe003 */
[----:B------:R-:W-:Y:S02]  /*24c30*/  LOP3.LUT R20, R25, 0x2800, RZ, 0xfc, !PT ;  /* 0x0000280019147812 */ /* 0x000fe400078efcff */
        /* <DEDUP_REMOVED lines=15> */
[----:B------:R0:W-:Y:S02]  /*24d30*/  STSM.16.M88.4 [R17], R8 ;  /* 0x0000000811007844 */ /* 0x0001e40000000200 */
[----:B0-----:R-:W-:Y:S01]  /*24d40*/  VIADD R8, R3, 0x2000 ;  /* 0x0000200003087836 */ /* 0x001fe20000000000 */
[----:B------:R-:W-:Y:S02]  /*24d50*/  IADD3 R17, R24, R20, R3 ;  /* 0x0000001418117210 */ /* 0x000fe40007ffe003 */
        /* <DEDUP_REMOVED lines=16> */
[----:B------:R0:W-:Y:S02]  /*24e60*/  STSM.16.M88.4 [R17], R8 ;  /* 0x0000000811007844 */ /* 0x0001e40000000200 */
[C---:B0-----:R-:W-:Y:S01]  /*24e70*/  IADD3 R8, R3.reuse, 0x3000, RZ ;  /* 0x0000300003087810 */ /* 0x041fe20007ffe0ff */
[----:B------:R-:W-:-:S03]  /*24e80*/  VIADD R17, R3, 0x4000 ;  /* 0x0000400003117836 */ /* 0x000fc60000000000 */
[C---:B------:R-:W-:Y:S02]  /*24e90*/  LOP3.LUT R4, R8.reuse, R28, RZ, 0xfc, !PT ;  /* 0x0000001c08047212 */ /* 0x040fe400078efcff */
[----:B------:R-:W-:-:S03]  /*24ea0*/  LOP3.LUT R8, R8, R25, RZ, 0xfc, !PT ;  /* 0x0000001908087212 */ /* 0x000fc600078efcff */
[----:B------:R-:W-:Y:S02]  /*24eb0*/  IMAD.IADD R18, R23, 0x1, R4 ;  /* 0x0000000117127824 */ /* 0x000fe400078e0204 */
[----:B------:R-:W-:-:S03]  /*24ec0*/  IMAD.IADD R8, R24, 0x1, R8 ;  /* 0x0000000118087824 */ /* 0x000fc600078e0208 */
[----:B------:R0:W1:Y:S02]  /*24ed0*/  LDSM.16.MT88.4 R4, [R18+0xa400] ;  /* 0x00a400001204783b */ /* 0x0000640000004200 */
[C-C-:B0-----:R-:W-:Y:S02]  /*24ee0*/  IADD3 R18, R24.reuse, R20, R3.reuse ;  /* 0x0000001418127210 */ /* 0x141fe40007ffe003 */
[----:B------:R-:W-:Y:S02]  /*24ef0*/  IADD3 R3, R24, R21, R3 ;  /* 0x0000001518037210 */ /* 0x000fe40007ffe003 */
[C-C-:B-1----:R-:W-:Y:S02]  /*24f00*/  PRMT R12, R4.reuse, 0x6420, R5.reuse ;  /* 0x00006420040c7816 */ /* 0x142fe40000000005 */
[----:B------:R-:W-:Y:S02]  /*24f10*/  PRMT R13, R4, 0x7531, R5 ;  /* 0x00007531040d7816 */ /* 0x000fe40000000005 */
[----:B------:R-:W-:-:S02]  /*24f20*/  PRMT R14, R6, 0x6420, R7 ;  /* 0x00006420060e7816 */ /* 0x000fc40000000007 */
[----:B------:R-:W-:Y:S02]  /*24f30*/  PRMT R15, R6, 0x7531, R7 ;  /* 0x00007531060f7816 */ /* 0x000fe40000000007 */
[----:B------:R-:W0:Y:S04]  /*24f40*/  LDSM.16.MT88.4 R4, [R2+0xd400] ;  /* 0x00d400000204783b */ /* 0x000e280000004200 */
[----:B------:R0:W-:Y:S02]  /*24f50*/  STSM.16.M88.4 [R8], R12 ;  /* 0x0000000c08007844 */ /* 0x0001e40000000200 */
[C-C-:B0-----:R-:W-:Y:S02]  /*24f60*/  PRMT R8, R4.reuse, 0x6420, R5.reuse ;  /* 0x0000642004087816 */ /* 0x141fe40000000005 */
[----:B------:R-:W-:-:S02]  /*24f70*/  PRMT R9, R4, 0x7531, R5 ;  /* 0x0000753104097816 */ /* 0x000fc40000000005 */
[----:B------:R-:W-:Y:S02]  /*24f80*/  LOP3.LUT R4, R17, R28, RZ, 0xfc, !PT ;  /* 0x0000001c11047212 */ /* 0x000fe400078efcff */
[C-C-:B------:R-:W-:Y:S02]  /*24f90*/  PRMT R10, R6.reuse, 0x6420, R7.reuse ;  /* 0x00006420060a7816 */ /* 0x140fe40000000007 */
        /* <DEDUP_REMOVED lines=25> */
.L_x_10188:
[----:B-1----:R1:W-:Y:S01]  /*25130*/  SYNCS.ARRIVE.TRANS64.A1T0 RZ, [R0+URZ+0x22850], RZ ;  /* 0x022850ff00ff79a7 */ /* 0x0023e2000810003f */
[----:B------:R-:W-:Y:S06]  /*25140*/  BAR.SYNC.DEFER_BLOCKING 0x2, 0x80 ;  /* 0x0082000000007b1d */ /* 0x000fec0000010000 */
[----:B------:R-:W-:Y:S05]  /*25150*/  @!P0 BRA `(.L_x_10189) ;  /* 0x0000000000048947 */ /* 0x000fea0003800000 */
[----:B------:R-:W-:Y:S01]  /*25160*/  BPT.TRAP 0x1 ;  /* 0x000000040000795c */ /* 0x000fe20000300000 */
.L_x_10189:
[----:B0-----:R-:W2:Y:S04]  /*25170*/  LDL R3, [R1+0x18] ;  /* 0x0000180001037983 */ /* 0x001ea80000100800 */
[----:B------:R-:W3:Y:S01]  /*25180*/  LDL.LU R2, [R1+0x4] ;  /* 0x0000040001027983 */ /* 0x000ee20000300800 */
[----:B-1----:R-:W-:Y:S02]  /*25190*/  VIADD R0, R0, 0x22880 ;  /* 0x0002288000007836 */ /* 0x002fe40000000000 */
        /* <DEDUP_REMOVED lines=8> */
.L_x_10132:
        /* <DEDUP_REMOVED lines=12> */
.L_x_10190:
[----:B------:R-:W0:Y:S01]  /*252e0*/  S2R R0, SR_TID.X ;  /* 0x0000000000007919 */ /* 0x000e220000002100 */
[----:B------:R-:W-:Y:S01]  /*252f0*/  UMOV UR4, 0xffffffff ;  /* 0xffffffff00047882 */ /* 0x000fe20000000000 */
[----:B01----:R-:W-:-:S04]  /*25300*/  LOP3.LUT R7, R0, 0x1f, RZ, 0xc0, !PT ;  /* 0x0000001f00077812 */ /* 0x003fc800078ec0ff */
[----:B------:R-:W-:Y:S01]  /*25310*/  ISETP.NE.AND P0, PT, R7, 0x1f, PT ;  /* 0x0000001f0700780c */ /* 0x000fe20003f05270 */
[----:B------:R-:W-:-:S12]  /*25320*/  BRA.DIV UR4, `(.L_x_10192) ;  /* 0x0000007a04f07947 */ /* 0x000fd8000b800000 */
[----:B------:R-:W-:Y:S01]  /*25330*/  IMAD.IADD R5, R19, 0x1, R7 ;  /* 0x0000000113057824 */ /* 0x000fe200078e0207 */
[----:B------:R-:W-:Y:S01]  /*25340*/  ULDC UR4, c[0x0][0xc3c] ;  /* 0x00030f0000047ab9 */ /* 0x000fe20000000800 */
[----:B------:R-:W-:-:S03]  /*25350*/  ULDC.64 UR6, c[0x0][0x208] ;  /* 0x0000820000067ab9 */ /* 0x000fc60000000a00 */
        /* <DEDUP_REMOVED lines=9> */
[----:B------:R-:W-:Y:S01]  /*253f0*/  SHFL.IDX PT, R16, R16, 0x1, 0x1f ;  /* 0x00201f0010107f89 */ /* 0x000fe200000e0000 */
[----:B0-----:R-:W-:Y:S01]  /*25400*/  MOV R2, RZ ;  /* 0x000000ff00027202 */ /* 0x001fe20000000f00 */
[----:B--2---:R-:W-:Y:S01]  /*25410*/  @!P1 IMAD.MOV.U32 R2, RZ, RZ, R3 ;  /* 0x000000ffff029224 */ /* 0x004fe200078e0003 */
[----:B------:R-:W-:-:S04]  /*25420*/  ISETP.NE.AND P1, PT, R7, RZ, PT ;  /* 0x000000ff0700720c */ /* 0x000fc80003f25270 */
        /* <DEDUP_REMOVED lines=16> */
.L_x_10470:
[----:B------:R-:W-:Y:S02]  /*25530*/  ULDC UR4, c[0x0][0xc38] ;  /* 0x00030e0000047ab9 */ /* 0x000fe40000000800 */
[----:B------:R-:W-:-:S04]  /*25540*/  IMAD.U32 R4, RZ, RZ, UR4 ;  /* 0x00000004ff047e24 */ /* 0x000fc8000f8e00ff */
[----:B-1----:R-:W-:-:S04]  /*25550*/  IMAD R5, R14, R4, RZ ;  /* 0x000000040e057224 */ /* 0x002fc800078e02ff */
[----:B------:R-:W-:-:S05]  /*25560*/  IMAD.IADD R16, R16, 0x1, R5 ;  /* 0x0000000110107824 */ /* 0x000fca00078e0205 */
[----:B------:R-:W-:-:S13]  /*25570*/  ISETP.GT.AND P6, PT, R16, R0, PT ;  /* 0x000000001000720c */ /* 0x000fda0003fc4270 */
[----:B------:R-:W-:Y:S05]  /*25580*/  @P6 BRA `(.L_x_10193) ;  /* 0x0000000000a06947 */ /* 0x000fea0003800000 */
.L_x_10198:
        /* <DEDUP_REMOVED lines=11> */
[----:B0-----:R-:W0:Y:S01]  /*25640*/  LDC.64 R2, c[0x0][0xc80] ;  /* 0x00032000ff027b82 */ /* 0x001e220000000a00 */
[----:B------:R-:W-:Y:S01]  /*25650*/  ULDC.64 UR4, c[0x0][0x208] ;  /* 0x0000820000047ab9 */ /* 0x000fe20000000a00 */
[----:B0-----:R-:W-:-:S06]  /*25660*/  IMAD.WIDE R2, R5, 0x4, R2 ;  /* 0x0000000405027825 */ /* 0x001fcc00078e0202 */
[----:B------:R1:W5:Y:S02]  /*25670*/  LDG.E R2, desc[UR4][R2.64] ;  /* 0x0000000402027981 */ /* 0x000364000c1e1900 */
.L_x_10196:
[----:B------:R-:W-:Y:S05]  /*25680*/  BSYNC B0 ;  /* 0x0000000000007941 */ /* 0x000fea0003800000 */
.L_x_10195:
[----:B------:R-:W-:-:S03]  /*25690*/  UMOV UR4, 0xffffffff ;  /* 0xffffffff00047882 */ /* 0x000fc60000000000 */
[----:B------:R-:W-:Y:S05]  /*256a0*/  BRA.DIV UR4, `(.L_x_10197) ;  /* 0x0000007e04387947 */ /* 0x000fea000b800000 */
[----:B-----5:R-:W2:Y:S02]  /*256b0*/  SHFL.UP PT, R14, R2, 0x1, RZ ;  /* 0x04200000020e7989 */ /* 0x020ea400000e00ff */
[----:B--2---:R-:W-:-:S05]  /*256c0*/  SEL R13, R14, RZ, P1 ;  /* 0x000000ff0e0d7207 */ /* 0x004fca0000800000 */
[----:B------:R-:W-:-:S05]  /*256d0*/  IMAD.IADD R13, R2, 0x1, R13 ;  /* 0x00000001020d7824 */ /* 0x000fca00078e020d */
[----:B------:R-:W2:Y:S02]  /*256e0*/  SHFL.UP PT, R14, R13, 0x2, RZ ;  /* 0x044000000d0e7989 */ /* 0x000ea400000e00ff */
[----:B--2---:R-:W-:-:S05]  /*256f0*/  SEL R14, R14, RZ, P2 ;  /* 0x000000ff0e0e7207 */ /* 0x004fca0001000000 */
[----:B01----:R-:W-:-:S05]  /*25700*/  IMAD.IADD R3, R13, 0x1, R14 ;  /* 0x000000010d037824 */ /* 0x003fca00078e020e */
        /* <DEDUP_REMOVED lines=10> */
.L_x_10478:
[----:B------:R-:W-:Y:S02]  /*257b0*/  ULDC UR4, c[0x0][0xc38] ;  /* 0x00030e0000047ab9 */ /* 0x000fe40000000800 */
[----:B------:R-:W-:-:S04]  /*257c0*/  IMAD.U32 R4, RZ, RZ, UR4 ;  /* 0x00000004ff047e24 */ /* 0x000fc8000f8e00ff */
[----:B-1----:R-:W-:-:S04]  /*257d0*/  IMAD R5, R14, R4, RZ ;  /* 0x000000040e057224 */ /* 0x002fc800078e02ff */
[----:B------:R-:W-:-:S05]  /*257e0*/  IMAD.IADD R16, R5, 0x1, R16 ;  /* 0x0000000105107824 */ /* 0x000fca00078e0210 */
[----:B------:R-:W-:-:S13]  /*257f0*/  ISETP.GT.AND P6, PT, R16, R0, PT ;  /* 0x000000001000720c */ /* 0x000fda0003fc4270 */
[----:B------:R-:W-:Y:S05]  /*25800*/  @!P6 BRA `(.L_x_10198) ;  /* 0xfffffffc0060e947 */ /* 0x000fea000383ffff */
.L_x_10193:
        /* <DEDUP_REMOVED lines=8> */
.L_x_10482:
[----:B------:R-:W-:Y:S02]  /*25890*/  ISETP.NE.AND P0, PT, R5, RZ, PT ;  /* 0x000000ff0500720c */ /* 0x000fe40003f05270 */
[----:B------:R-:W-:-:S11]  /*258a0*/  MOV R5, RZ ;  /* 0x000000ff00057202 */ /* 0x000fd60000000f00 */
[----:B------:R-:W-:Y:S05]  /*258b0*/  @!P0 BRA `(.L_x_10200) ;  /* 0x0000000000108947 */ /* 0x000fea0003800000 */
[----:B------:R-:W-:Y:S01]  /*258c0*/  UMOV UR4, 0xffffffff ;  /* 0xffffffff00047882 */ /* 0x000fe20000000000 */
[----:B------:R-:W-:Y:S02]  /*258d0*/  VIADD R12, R6, 0xffffffff ;  /* 0xffffffff060c7836 */ /* 0x000fe40000000000 */
[----:B------:R-:W-:Y:S05]  /*258e0*/  BRA.DIV UR4, `(.L_x_10201) ;  /* 0x0000007e04ac7947 */ /* 0x000fea000b800000 */
[----:B------:R3:W4:Y:S02]  /*258f0*/  SHFL.IDX PT, R5, R3, R12, 0x1f ;  /* 0x00001f0c03057589 */ /* 0x00072400000e0000 */
.L_x_10200:
[----:B01-3--:R-:W0:Y:S01]  /*25900*/  LDC.64 R2, c[0x0][0xc90] ;  /* 0x00032400ff027b82 */ /* 0x00be220000000a00 */
[----:B------:R-:W-:Y:S01]  /*25910*/  IMAD.IADD R19, R6, 0x1, R19 ;  /* 0x0000000106137824 */ /* 0x000fe200078e0213 */
[----:B------:R-:W-:-:S03]  /*25920*/  ULDC.64 UR4, c[0x0][0x208] ;  /* 0x0000820000047ab9 */ /* 0x000fc60000000a00 */
[----:B0-----:R-:W-:-:S05]  /*25930*/  IMAD.WIDE R2, R19, 0x4, R2 ;  /* 0x0000000413027825 */ /* 0x001fca00078e0202 */
[----:B------:R-:W2:Y:S01]  /*25940*/  LDG.E R7, desc[UR4][R2.64] ;  /* 0x0000000402077981 */ /* 0x000ea2000c1e1900 */
[----:B----4-:R-:W-:Y:S02]  /*25950*/  IMAD R16, R5, R4, R16 ;  /* 0x0000000405107224 */ /* 0x010fe400078e0210 */
[----:B--2---:R-:W-:-:S05]  /*25960*/  IMAD R6, R17, R7, RZ ;  /* 0x0000000711067224 */ /* 0x004fca00078e02ff */
[----:B------:R-:W-:-:S04]  /*25970*/  IABS R8, R6 ;  /* 0x0000000600087213 */ /* 0x000fc80000000000 */
[----:B------:R-:W0:Y:S08]  /*25980*/  I2F.RP R9, R8 ;  /* 0x0000000800097306 */ /* 0x000e300000209400 */
[----:B0-----:R-:W0:Y:S02]  /*25990*/  MUFU.RCP R9, R9 ;  /* 0x0000000900097308 */ /* 0x001e240000001000 */
[----:B0-----:R-:W-:-:S06]  /*259a0*/  VIADD R10, R9, 0xffffffe ;  /* 0x0ffffffe090a7836 */ /* 0x001fcc0000000000 */
[----:B------:R-:W0:Y:S02]  /*259b0*/  F2I.FTZ.U32.TRUNC.NTZ R3, R10 ;  /* 0x0000000a00037305 */ /* 0x000e24000021f000 */
[----:B0-----:R-:W-:-:S04]  /*259c0*/  IMAD.MOV R2, RZ, RZ, -R3 ;  /* 0x000000ffff027224 */ /* 0x001fc800078e0a03 */
[----:B------:R-:W-:Y:S01]  /*259d0*/  IMAD R5, R2, R8, RZ ;  /* 0x0000000802057224 */ /* 0x000fe200078e02ff */
[----:B------:R-:W-:-:S05]  /*259e0*/  MOV R2, RZ ;  /* 0x000000ff00027202 */ /* 0x000fca0000000f00 */
        /* <DEDUP_REMOVED lines=23> */
[-C--:B------:R-:W-:Y:S02]  /*25b60*/  IABS R7, R4.reuse ;  /* 0x0000000400077213 */ /* 0x080fe40000000000 */
[----:B------:R-:W-:Y:S02]  /*25b70*/  IABS R6, R4 ;  /* 0x0000000400067213 */ /* 0x000fe40000000000 */
[----:B------:R-:W0:Y:S03]  /*25b80*/  I2F.RP R8, R7 ;  /* 0x0000000700087306 */ /* 0x000e260000209400 */
[----:B------:R-:W-:-:S05]  /*25b90*/  IMAD.MOV R6, RZ, RZ, -R6 ;  /* 0x000000ffff067224 */ /* 0x000fca00078e0a06 */
[----:B0-----:R-:W0:Y:S02]  /*25ba0*/  MUFU.RCP R8, R8 ;  /* 0x0000000800087308 */ /* 0x001e240000001000 */
[----:B0-----:R-:W-:-:S06]  /*25bb0*/  VIADD R9, R8, 0xffffffe ;  /* 0x0ffffffe08097836 */ /* 0x001fcc0000000000 */
[----:B------:R-:W0:Y:S02]  /*25bc0*/  F2I.FTZ.U32.TRUNC.NTZ R3, R9 ;  /* 0x0000000900037305 */ /* 0x000e24000021f000 */
[----:B0-----:R-:W-:-:S05]  /*25bd0*/  IADD3 R2, RZ, -R3, RZ ;  /* 0x80000003ff027210 */ /* 0x001fca0007ffe0ff */
        /* <DEDUP_REMOVED lines=15> */
[----:B------:R-:W-:Y:S01]  /*25cd0*/  @!P1 LOP3.LUT R3, RZ, R4, RZ, 0x33, !PT ;  /* 0x00000004ff039212 */ /* 0x000fe200078e33ff */
[----:B------:R-:W-:-:S04]  /*25ce0*/  IMAD.MOV R4, RZ, RZ, -R4 ;  /* 0x000000ffff047224 */ /* 0x000fc800078e0a04 */
[----:B------:R-:W-:Y:S01]  /*25cf0*/  IMAD R18, R3, R4, R0 ;  /* 0x0000000403127224 */ /* 0x000fe200078e0200 */
[----:B------:R-:W-:-:S05]  /*25d00*/  LOP3.LUT R0, RZ, R3, RZ, 0x33, !PT ;  /* 0x00000003ff007212 */ /* 0x000fca00078e33ff */
[----:B------:R-:W-:Y:S01]  /*25d10*/  IMAD.IADD R17, R17, 0x1, R0 ;  /* 0x0000000111117824 */ /* 0x000fe200078e0200 */
[----:B------:R-:W-:Y:S06]  /*25d20*/  BRA `(.L_x_10202) ;  /* 0x00000000001c7947 */ /* 0x000fec0003800000 */
.L_x_10194:
[----:B------:R-:W-:Y:S01]  /*25d30*/  UMOV UR4, URZ ;  /* 0x0000003f00047c82 */ /* 0x000fe20008000000 */
[----:B------:R-:W-:Y:S01]  /*25d40*/  UMOV UR5, URZ ;  /* 0x0000003f00057c82 */ /* 0x000fe20008000000 */
[----:B------:R-:W-:Y:S01]  /*25d50*/  ULDC UR6, c[0x0][0xc3c] ;  /* 0x00030f0000067ab9 */ /* 0x000fe20000000800 */
[----:B------:R-:W-:Y:S01]  /*25d60*/  MOV R16, R0 ;  /* 0x0000000000107202 */ /* 0x000fe20000000f00 */
[----:B------:R-:W-:Y:S02]  /*25d70*/  IMAD.U32 R17, RZ, RZ, UR4 ;  /* 0x00000004ff117e24 */ /* 0x000fe4000f8e00ff */
[----:B------:R-:W-:Y:S02]  /*25d80*/  IMAD.U32 R18, RZ, RZ, UR5 ;  /* 0x00000005ff127e24 */ /* 0x000fe4000f8e00ff */
[----:B------:R-:W-:-:S07]  /*25d90*/  IMAD.U32 R19, RZ, RZ, UR6 ;  /* 0x00000006ff137e24 */ /* 0x000fce000f8e00ff */
.L_x_10202:
        /* <DEDUP_REMOVED lines=12> */
.L_x_10191:
[----:B------:R-:W-:Y:S02]  /*25e60*/  ULDC UR4, c[0x0][0xc3c] ;  /* 0x00030f0000047ab9 */ /* 0x000fe40000000800 */
[----:B---3--:R-:W-:-:S13]  /*25e70*/  ISETP.GE.AND P0, PT, R19, UR4, PT ;  /* 0x0000000413007c0c */ /* 0x008fda000bf06270 */
[----:B------:R-:W-:Y:S05]  /*25e80*/  @!P0 BRA `(.L_x_10203) ;  /* 0xffffff9000188947 */ /* 0x000fea000383ffff */
[----:B------:R-:W-:Y:S05]  /*25e90*/  BSYNC B7 ;  /* 0x0000000000077941 */ /* 0x000fea0003800000 */
.L_x_10095:
[----:B-12---:R-:W2:Y:S01]  /*25ea0*/  LDL.LU R0, [R1+0x3c] ;  /* 0x00003c0001007983 */ /* 0x006ea20000300800 */
[----:B------:R-:W-:Y:S01]  /*25eb0*/  BSSY B0, `(.L_x_10204) ;  /* 0x000000b000007945 */ /* 0x000fe20003800000 */
[----:B------:R-:W1:Y:S01]  /*25ec0*/  S2R R5, SR_CgaCtaId ;  /* 0x0000000000057919 */ /* 0x000e620000008800 */
[----:B--2---:R-:W-:-:S05]  /*25ed0*/  VIADD R0, R0, 0x1 ;  /* 0x0000000100007836 */ /* 0x004fca0000000000 */
[----:B0-----:R-:W-:-:S04]  /*25ee0*/  LEA.HI R2, R0, R0, RZ, 0x1 ;  /* 0x0000000000027211 */ /* 0x001fc800078f08ff */
[----:B------:R-:W-:Y:S02]  /*25ef0*/  LOP3.LUT R3, R2, 0xfffffffe, RZ, 0xc0, !PT ;  /* 0xfffffffe02037812 */ /* 0x000fe400078ec0ff */
[----:B------:R-:W-:Y:S02]  /*25f00*/  MOV R2, 0x400 ;  /* 0x0000040000027802 */ /* 0x000fe40000000f00 */
[----:B------:R-:W-:Y:S02]  /*25f10*/  IADD3 R0, R0, -R3, RZ ;  /* 0x8000000300007210 */ /* 0x000fe40007ffe0ff */
[----:B-1----:R-:W-:Y:S02]  /*25f20*/  LEA R5, R5, R2, 0x18 ;  /* 0x0000000205057211 */ /* 0x002fe400078ec0ff */
[----:B------:R-:W-:-:S04]  /*25f30*/  SHF.L.U32 R0, R0, 0x1f, RZ ;  /* 0x0000001f00007819 */ /* 0x000fc800000006ff */
[----:B------:R-:W0:Y:S02]  /*25f40*/  SYNCS.PHASECHK.TRANS64.TRYWAIT P0, [R5+URZ+0x22820], R0 ;  /* 0x02282000050075a7 */ /* 0x000e24000800017f */
[----:B0-----:R-:W-:Y:S05]  /*25f50*/  @!P0 BRA `(.L_x_10205) ;  /* 0x0000007800388947 */ /* 0x001fea0003800000 */
.L_x_10485:
[----:B------:R-:W-:Y:S05]  /*25f60*/  BSYNC B0 ;  /* 0x0000000000007941 */ /* 0x000fea0003800000 */
.L_x_10204:
[----:B------:R-:W-:-:S03]  /*25f70*/  UMOV UR4, 0xffffffff ;  /* 0xffffffff00047882 */ /* 0x000fc60000000000 */
[----:B------:R-:W-:Y:S05]  /*25f80*/  BRA.DIV UR4, `(.L_x_10206) ;  /* 0x0000007a04407947 */ /* 0x000fea000b800000 */
[----:B0-----:R-:W0:Y:S02]  /*25f90*/  S2R R0, SR_TID.X ;  /* 0x0000000000007919 */ /* 0x001e240000002100 */
[----:B0-----:R-:W-:-:S04]  /*25fa0*/  SHF.R.U32.HI R0, RZ, 0x5, R0 ;  /* 0x00000005ff007819 */ /* 0x001fc80000011600 */
[----:B------:R-:W-:-:S05]  /*25fb0*/  LOP3.LUT R0, R0, 0x3, RZ, 0xc0, !PT ;  /* 0x0000000300007812 */ /* 0x000fca00078ec0ff */
[----:B------:R0:W1:Y:S02]  /*25fc0*/  SHFL.IDX PT, R14, R0, RZ, 0x1f ;  /* 0x00001fff000e7589 */ /* 0x00006400000e0000 */
.L_x_10488:
[----:B-1----:R-:W-:-:S13]  /*25fd0*/  ISETP.NE.AND P0, PT, R14, RZ, PT ;  /* 0x000000ff0e00720c */ /* 0x002fda0003f05270 */
[----:B------:R-:W-:Y:S05]  /*25fe0*/  @P0 BRA `(.L_x_9906) ;  /* 0x0000000000b80947 */ /* 0x000fea0003800000 */
[----:B------:R-:W-:-:S03]  /*25ff0*/  UMOV UR4, 0xffffffff ;  /* 0xffffffff00047882 */ /* 0x000fc60000000000 */
[----:B------:R-:W-:Y:S05]  /*26000*/  BRA.DIV UR4, `(.L_x_10207) ;  /* 0x0000007a04547947 */ /* 0x000fea000b800000 */
[----:B------:R-:W-:-:S13]  /*26010*/  ELECT P6, URZ, PT ;  /* 0x00000000003f782f */ /* 0x000fda00038c0000 */
.L_x_10491:
        /* <DEDUP_REMOVED lines=8> */
.L_x_10208:
        /* <DEDUP_REMOVED lines=8> */
.L_x_10492:
[----:B------:R-:W2:Y:S01]  /*26120*/  LDL.LU R4, [R1+0x4] ;  /* 0x0000040001047983 */ /* 0x000ea20000300800 */
[----:B------:R-:W-:Y:S02]  /*26130*/  SEL R34, R34, RZ, P2 ;  /* 0x000000ff22227207 */ /* 0x000fe40001000000 */
[----:B--2---:R-:W-:Y:S01]  /*26140*/  LOP3.LUT R0, R4, R0, RZ, 0x3c, !PT ;  /* 0x0000000004007212 */ /* 0x004fe200078e3cff */
[----:B------:R-:W-:Y:S06]  /*26150*/  @!P0 BRA `(.L_x_10210) ;  /* 0x0000000000048947 */ /* 0x000fec0003800000 */
[----:B------:R-:W-:Y:S01]  /*26160*/  BPT.TRAP 0x1 ;  /* 0x000000040000795c */ /* 0x000fe20000300000 */
.L_x_10210:
[----:B------:R-:W-:Y:S01]  /*26170*/  IMAD R5, R34, 0x8, R5 ;  /* 0x0000000822057824 */ /* 0x000fe200078e0205 */
[----:B------:R-:W-:-:S04]  /*26180*/  SHF.L.U32 R0, R0, 0x1f, RZ ;  /* 0x0000001f00007819 */ /* 0x000fc800000006ff */
[----:B------:R-:W1:Y:S02]  /*26190*/  SYNCS.PHASECHK.TRANS64.TRYWAIT P1, [R5+URZ+0x22840], R0 ;  /* 0x02284000050075a7 */ /* 0x000e64000802017f */
[----:B-1----:R-:W-:Y:S05]  /*261a0*/  @!P1 BRA `(.L_x_10211) ;  /* 0x0000007800209947 */ /* 0x002fea0003800000 */
.L_x_10493:
[----:B------:R-:W-:Y:S05]  /*261b0*/  @!P0 BRA `(.L_x_10212) ;  /* 0x0000000000048947 */ /* 0x000fea0003800000 */
[----:B------:R-:W-:Y:S01]  /*261c0*/  BPT.TRAP 0x1 ;  /* 0x000000040000795c */ /* 0x000fe20000300000 */
.L_x_10212:
[----:B------:R-:W2:Y:S02]  /*261d0*/  SYNCS.PHASECHK.TRANS64.TRYWAIT P1, [R3+URZ+0x22860], R2 ;  /* 0x02286002030075a7 */ /* 0x000ea4000802017f */
[----:B--2---:R-:W-:Y:S05]  /*261e0*/  @!P1 BRA `(.L_x_10213) ;  /* 0x0000007800249947 */ /* 0x004fea0003800000 */
.L_x_10494:
[----:B------:R-:W-:Y:S05]  /*261f0*/  @!P0 BRA `(.L_x_10214) ;  /* 0x0000000000048947 */ /* 0x000fea0003800000 */
[----:B------:R-:W-:Y:S01]  /*26200*/  BPT.TRAP 0x1 ;  /* 0x000000040000795c */ /* 0x000fe20000300000 */
.L_x_10214:
[----:B------:R-:W3:Y:S02]  /*26210*/  SYNCS.PHASECHK.TRANS64.TRYWAIT P1, [R5+URZ+0x22860], R0 ;  /* 0x02286000050075a7 */ /* 0x000ee4000802017f */
[----:B---3--:R-:W-:Y:S05]  /*26220*/  @!P1 BRA `(.L_x_10215) ;  /* 0x0000007800289947 */ /* 0x008fea0003800000 */
.L_x_10495:
[----:B------:R-:W-:Y:S05]  /*26230*/  @!P0 BRA `(.L_x_10216) ;  /* 0x0000000000048947 */ /* 0x000fea0003800000 */
[----:B------:R-:W-:Y:S01]  /*26240*/  BPT.TRAP 0x1 ;  /* 0x000000040000795c */ /* 0x000fe20000300000 */
.L_x_10216:
[----:B------:R-:W4:Y:S02]  /*26250*/  SYNCS.PHASECHK.TRANS64.TRYWAIT P1, [R3+URZ+0x22880], R2 ;  /* 0x02288002030075a7 */ /* 0x000f24000802017f */
[----:B----4-:R-:W-:Y:S05]  /*26260*/  @!P1 BRA `(.L_x_10217) ;  /* 0x00000078002c9947 */ /* 0x010fea0003800000 */
.L_x_10496:
[----:B------:R-:W-:Y:S05]  /*26270*/  @!P0 BRA `(.L_x_10218) ;  /* 0x0000000000048947 */ /* 0x000fea0003800000 */
[----:B------:R-:W-:Y:S01]  /*26280*/  BPT.TRAP 0x1 ;  /* 0x000000040000795c */ /* 0x000fe20000300000 */
.L_x_10218:
[----:B------:R0:W0:Y:S02]  /*26290*/  SYNCS.PHASECHK.TRANS64.TRYWAIT P0, [R5+URZ+0x22880], R0 ;  /* 0x02288000050075a7 */ /* 0x000024000800017f */
[----:B0-----:R-:W-:Y:S05]  /*262a0*/  @!P0 NANOSLEEP.SYNCS 0x989680 ;  /* 0x009896800000895d */ /* 0x001fea0003900000 */
[----:B------:R-:W0:Y:S02]  /*262b0*/  @!P0 SYNCS.PHASECHK.TRANS64 P0, [R5+URZ+0x22880], R0 ;  /* 0x02288000050085a7 */ /* 0x000e24000800007f */
[----:B0-----:R-:W-:Y:S05]  /*262c0*/  @!P0 BRA `(.L_x_10218) ;  /* 0xfffffffc00f08947 */ /* 0x001fea000383ffff */
.L_x_9906:
[----:B------:R-:W-:Y:S05]  /*262d0*/  BSYNC B8 ;  /* 0x0000000000087941 */ /* 0x000fea0003800000 */
.L_x_9903:
[----:B------:R-:W-:Y:S05]  /*262e0*/  EXIT ;  /* 0x000000000000794d */ /* 0x000fea0003800000 */
.L_x_9926:
[----:B0-----:R0:W1:Y:S02]  /*262f0*/  SYNCS.PHASECHK.TRANS64.TRYWAIT P6, [R88+URZ+0x22890], R100 ;  /* 0x02289064580075a7 */ /* 0x00106400080c017f */
[----:B-1----:R-:W-:Y:S05]  /*26300*/  @!P6 NANOSLEEP.SYNCS 0x989680 ;  /* 0x009896800000e95d */ /* 0x002fea0003900000 */
[----:B------:R-:W1:Y:S02]  /*26310*/  @!P6 SYNCS.PHASECHK.TRANS64 P6, [R88+URZ+0x22890], R100 ;  /* 0x022890645800e5a7 */ /* 0x000e6400080c007f */
[----:B-1----:R-:W-:Y:S05]  /*26320*/  @!P6 BRA `(.L_x_9926) ;  /* 0xfffffffc00f0e947 */ /* 0x002fea000383ffff */
[----:B------:R-:W-:Y:S05]  /*26330*/  BRA `(.L_x_10219) ;  /* 0xfffffdc800187947 */ /* 0x000fea000383ffff */
.L_x_9927:
        /* <DEDUP_REMOVED lines=8> */
.L_x_10221:
[----:B------:R-:W-:Y:S05]  /*263c0*/  BSYNC B1 ;  /* 0x0000000000017941 */ /* 0x000fea0003800000 */
.L_x_10220:
        /* <DEDUP_REMOVED lines=8> */
.L_x_10222:
[----:B------:R-:W-:Y:S05]  /*26450*/  BRA `(.L_x_10223) ;  /* 0xfffffdc400e47947 */ /* 0x000fea000383ffff */
.L_x_9936:
[----:B------:R-:W-:Y:S01]  /*26460*/  BSSY B1, `(.L_x_10224) ;  /* 0x0000008000017945 */ /* 0x000fe20003800000 */
[----:B------:R-:W-:Y:S01]  /*26470*/  IMAD.MOV.U32 R13, RZ, RZ, R102 ;  /* 0x000000ffff0d7224 */ /* 0x000fe200078e0066 */
[----:B------:R-:W-:Y:S01]  /*26480*/  MOV R12, 0x1 ;  /* 0x00000001000c7802 */ /* 0x000fe20000000f00 */
[----:B0---4-:R-:W-:Y:S02]  /*26490*/  IMAD.MOV.U32 R11, RZ, RZ, 0x1c1f ;  /* 0x00001c1fff0b7424 */ /* 0x011fe400078e00ff */
[----:B------:R-:W-:-:S07]  /*264a0*/  IMAD.MOV.U32 R15, RZ, RZ, -0x1 ;  /* 0xffffffffff0f7424 */ /* 0x000fce00078e00ff */
[----:B-123--:R-:W-:Y:S05]  /*264b0*/  WARPSYNC.COLLECTIVE R15, `(.L_x_10225) ;  /* 0x000000000f087348 */ /* 0x00efea0003c00000 */
[----:B---3--:R0:W3:Y:S02]  /*264c0*/  SHFL.IDX P6, R14, R13, R12, R11 ;  /* 0x0000000c0d0e7389 */ /* 0x0080e400000c000b */
[----:B0123--:R-:W-:Y:S01]  /*264d0*/  ENDCOLLECTIVE ;  /* 0x000000000000791b */ /* 0x00ffe20003800000 */
.L_x_10225:
[----:B------:R-:W-:Y:S05]  /*264e0*/  BSYNC B1 ;  /* 0x0000000000017941 */ /* 0x000fea0003800000 */
.L_x_10224:
        /* <DEDUP_REMOVED lines=8> */
.L_x_10226:
[----:B------:R-:W-:Y:S05]  /*26570*/  BRA `(.L_x_10227) ;  /* 0xfffffdd4006c7947 */ /* 0x000fea000383ffff */
.L_x_9945:
[----:B------:R-:W-:Y:S01]  /*26580*/  BSSY B1, `(.L_x_10228) ;  /* 0x0000008000017945 */ /* 0x000fe20003800000 */
[----:B------:R-:W-:Y:S01]  /*26590*/  IMAD.MOV.U32 R13, RZ, RZ, R102 ;  /* 0x000000ffff0d7224 */ /* 0x000fe200078e0066 */
[----:B0---4-:R-:W-:Y:S01]  /*265a0*/  MOV R11, 0x1c1f ;  /* 0x00001c1f000b7802 */ /* 0x011fe20000000f00 */
[----:B------:R-:W-:Y:S02]  /*265b0*/  IMAD.MOV.U32 R12, RZ, RZ, 0x2 ;  /* 0x00000002ff0c7424 */ /* 0x000fe400078e00ff */
[----:B------:R-:W-:-:S07]  /*265c0*/  IMAD.MOV.U32 R15, RZ, RZ, -0x1 ;  /* 0xffffffffff0f7424 */ /* 0x000fce00078e00ff */
[----:B-123--:R-:W-:Y:S05]  /*265d0*/  WARPSYNC.COLLECTIVE R15, `(.L_x_10229) ;  /* 0x000000000f087348 */ /* 0x00efea0003c00000 */
[----:B------:R0:W4:Y:S02]  /*265e0*/  SHFL.IDX P6, R14, R13, R12, R11 ;  /* 0x0000000c0d0e7389 */ /* 0x00012400000c000b */
[----:B01234-:R-:W-:Y:S01]  /*265f0*/  ENDCOLLECTIVE ;  /* 0x000000000000791b */ /* 0x01ffe20003800000 */
.L_x_10229:
[----:B------:R-:W-:Y:S05]  /*26600*/  BSYNC B1 ;  /* 0x0000000000017941 */ /* 0x000fea0003800000 */
.L_x_10228:
        /* <DEDUP_REMOVED lines=8> */
.L_x_10230:
[----:B------:R-:W-:Y:S05]  /*26690*/  BRA `(.L_x_10231) ;  /* 0xfffffde400007947 */ /* 0x000fea000383ffff */
.L_x_9955:
[----:B-1----:R1:W2:Y:S02]  /*266a0*/  SYNCS.PHASECHK.TRANS64.TRYWAIT P3, [R88+URZ+0x22890], R100 ;  /* 0x02289064580075a7 */ /* 0x0022a4000806017f */
[----:B--2---:R-:W-:Y:S05]  /*266b0*/  @!P3 NANOSLEEP.SYNCS 0x989680 ;  /* 0x009896800000b95d */ /* 0x004fea0003900000 */
[----:B------:R-:W2:Y:S02]  /*266c0*/  @!P3 SYNCS.PHASECHK.TRANS64 P3, [R88+URZ+0x22890], R100 ;  /* 0x022890645800b5a7 */ /* 0x000ea4000806007f */
[----:B--2---:R-:W-:Y:S05]  /*266d0*/  @!P3 BRA `(.L_x_9955) ;  /* 0xfffffffc00f0b947 */ /* 0x004fea000383ffff */
[----:B------:R-:W-:Y:S05]  /*266e0*/  BRA `(.L_x_10232) ;  /* 0xfffffdf400e47947 */ /* 0x000fea000383ffff */
.L_x_9956:
        /* <DEDUP_REMOVED lines=8> */
.L_x_10234:
[----:B------:R-:W-:Y:S05]  /*26770*/  BSYNC B1 ;  /* 0x0000000000017941 */ /* 0x000fea0003800000 */
.L_x_10233:
        /* <DEDUP_REMOVED lines=8> */
.L_x_10235:
[----:B------:R-:W-:Y:S01]  /*26800*/  IMAD.MOV.U32 R106, RZ, RZ, R14 ;  /* 0x000000ffff6a7224 */ /* 0x000fe200078e000e */
[----:B------:R-:W-:Y:S06]  /*26810*/  BRA `(.L_x_10236) ;  /* 0xfffffdf400b07947 */ /* 0x000fec000383ffff */
.L_x_9961:
        /* <DEDUP_REMOVED lines=8> */
.L_x_10238:
[----:B------:R-:W-:Y:S05]  /*268a0*/  BSYNC B1 ;  /* 0x0000000000017941 */ /* 0x000fea0003800000 */
.L_x_10237:
        /* <DEDUP_REMOVED lines=8> */
.L_x_10239:
[----:B------:R-:W-:Y:S05]  /*26930*/  BRA `(.L_x_10240) ;  /* 0xfffffe0400487947 */ /* 0x000fea000383ffff */
.L_x_9966:
        /* <DEDUP_REMOVED lines=8> */
.L_x_10242:
[----:B------:R-:W-:Y:S05]  /*269c0*/  BSYNC B1 ;  /* 0x0000000000017941 */ /* 0x000fea0003800000 */
.L_x_10241:
        /* <DEDUP_REMOVED lines=8> */
.L_x_10243:
[----:B------:R-:W-:Y:S05]  /*26a50*/  BRA `(.L_x_10244) ;  /* 0xfffffe1000fc7947 */ /* 0x000fea000383ffff */
.L_x_9971:
[----:B0-----:R0:W1:Y:S02]  /*26a60*/  SYNCS.PHASECHK.TRANS64.TRYWAIT P2, [R88+URZ+0x22890], R100 ;  /* 0x02289064580075a7 */ /* 0x001064000804017f */
[----:B-1----:R-:W-:Y:S05]  /*26a70*/  @!P2 NANOSLEEP.SYNCS 0x989680 ;  /* 0x009896800000a95d */ /* 0x002fea0003900000 */
[----:B------:R-:W1:Y:S02]  /*26a80*/  @!P2 SYNCS.PHASECHK.TRANS64 P2, [R88+URZ+0x22890], R100 ;  /* 0x022890645800a5a7 */ /* 0x000e64000804007f */
[----:B-1----:R-:W-:Y:S05]  /*26a90*/  @!P2 BRA `(.L_x_9971) ;  /* 0xfffffffc00f0a947 */ /* 0x002fea000383ffff */
[----:B------:R-:W-:Y:S05]  /*26aa0*/  BRA `(.L_x_10245) ;  /* 0xfffffe2000fc7947 */ /* 0x000fea000383ffff */
.L_x_9972:
        /* <DEDUP_REMOVED lines=8> */
.L_x_10247:
[----:B------:R-:W-:Y:S05]  /*26b30*/  BSYNC B1 ;  /* 0x0000000000017941 */ /* 0x000fea0003800000 */
.L_x_10246:
        /* <DEDUP_REMOVED lines=8> */
.L_x_10248:
[----:B------:R-:W-:Y:S05]  /*26bc0*/  BRA `(.L_x_10249) ;  /* 0xfffffe2400207947 */ /* 0x000fea000383ffff */
.L_x_9975:
        /* <DEDUP_REMOVED lines=8> */
.L_x_10251:
[----:B------:R-:W-:Y:S05]  /*26c50*/  BSYNC B1 ;  /* 0x0000000000017941 */ /* 0x000fea0003800000 */
.L_x_10250:
        /* <DEDUP_REMOVED lines=8> */
.L_x_10252:
[----:B------:R-:W-:Y:S05]  /*26ce0*/  BRA `(.L_x_10253) ;  /* 0xfffffe2400247947 */ /* 0x000fea000383ffff */
.L_x_9978:
        /* <DEDUP_REMOVED lines=8> */
.L_x_10255:
[----:B------:R-:W-:Y:S05]  /*26d70*/  BSYNC B1 ;  /* 0x0000000000017941 */ /* 0x000fea0003800000 */
.L_x_10254:
        /* <DEDUP_REMOVED lines=8> */
.L_x_10256:
[----:B------:R-:W-:Y:S05]  /*26e00*/  BRA `(.L_x_10257) ;  /* 0xfffffe24002c7947 */ /* 0x000fea000383ffff */
.L_x_9982:
[----:B------:R0:W0:Y:S02]  /*26e10*/  SYNCS.PHASECHK.TRANS64.TRYWAIT P3, [R88+URZ+0x228b0], R100 ;  /* 0x0228b064580075a7 */ /* 0x000024000806017f */
[----:B0-----:R-:W-:Y:S05]  /*26e20*/  @!P3 NANOSLEEP.SYNCS 0x989680 ;  /* 0x009896800000b95d */ /* 0x001fea0003900000 */
[----:B------:R-:W0:Y:S02]  /*26e30*/  @!P3 SYNCS.PHASECHK.TRANS64 P3, [R88+URZ+0x228b0], R100 ;  /* 0x0228b0645800b5a7 */ /* 0x000e24000806007f */
[----:B0-----:R-:W-:Y:S05]  /*26e40*/  @!P3 BRA `(.L_x_9982) ;  /* 0xfffffffc00f0b947 */ /* 0x001fea000383ffff */
[----:B------:R-:W-:Y:S05]  /*26e50*/  BRA `(.L_x_10258) ;  /* 0xfffffe2400a47947 */ /* 0x000fea000383ffff */
.L_x_9992:
[----:B------:R-:W0:Y:S01]  /*26e60*/  S2R R0, SR_TID.X ;  /* 0x0000000000007919 */ /* 0x000e220000002100 */
[----:B------:R-:W-:Y:S01]  /*26e70*/  BSSY B0, `(.L_x_10259) ;  /* 0x000000c000007945 */ /* 0x000fe20003800000 */
[----:B------:R-:W-:Y:S01]  /*26e80*/  IMAD.MOV.U32 R12, RZ, RZ, RZ ;  /* 0x000000ffff0c7224 */ /* 0x000fe200078e00ff */
[----:B------:R-:W-:Y:S01]  /*26e90*/  MOV R11, 0x1f ;  /* 0x0000001f000b7802 */ /* 0x000fe20000000f00 */
        /* <DEDUP_REMOVED lines=9> */
.L_x_10260:
[----:B------:R-:W-:Y:S05]  /*26f30*/  BSYNC B0 ;  /* 0x0000000000007941 */ /* 0x000fea0003800000 */
.L_x_10259:
[----:B------:R-:W-:Y:S01]  /*26f40*/  IMAD.MOV.U32 R188, RZ, RZ, R14 ;  /* 0x000000ffffbc7224 */ /* 0x000fe200078e000e */
[----:B------:R-:W-:Y:S06]  /*26f50*/  BRA `(.L_x_10261) ;  /* 0xfffffe2c00dc7947 */ /* 0x000fec000383ffff */
.L_x_10004:
        /* <DEDUP_REMOVED lines=8> */
.L_x_10263:
[----:B------:R-:W-:Y:S05]  /*26fe0*/  BSYNC B1 ;  /* 0x0000000000017941 */ /* 0x000fea0003800000 */
.L_x_10262:
        /* <DEDUP_REMOVED lines=8> */
.L_x_10264:
[----:B------:R-:W-:Y:S02]  /*27070*/  IMAD.MOV.U32 R13, RZ, RZ, R8 ;  /* 0x000000ffff0d7224 */ /* 0x000fe400078e0008 */
[----:B------:R-:W-:-:S07]  /*27080*/  IMAD.MOV.U32 R3, RZ, RZ, R14 ;  /* 0x000000ffff037224 */ /* 0x000fce00078e000e */
[----:B------:R-:W-:Y:S05]  /*27090*/  WARPSYNC.COLLECTIVE R15, `(.L_x_10265) ;  /* 0x000000000f087348 */ /* 0x000fea0003c00000 */
[----:B------:R0:W1:Y:S02]  /*270a0*/  SHFL.IDX P6, R14, R13, R12, R11 ;  /* 0x0000000c0d0e7389 */ /* 0x00006400000c000b */
[----:B01----:R-:W-:Y:S01]  /*270b0*/  ENDCOLLECTIVE ;  /* 0x000000000000791b */ /* 0x003fe20003800000 */
.L_x_10265:
[----:B------:R-:W-:Y:S01]  /*270c0*/  MOV R13, R7 ;  /* 0x00000007000d7202 */ /* 0x000fe20000000f00 */
[----:B------:R-:W-:-:S07]  /*270d0*/  IMAD.MOV.U32 R4, RZ, RZ, R14 ;  /* 0x000000ffff047224 */ /* 0x000fce00078e000e */
[----:B------:R-:W-:Y:S05]  /*270e0*/  WARPSYNC.COLLECTIVE R15, `(.L_x_10266) ;  /* 0x000000000f087348 */ /* 0x000fea0003c00000 */
[----:B------:R0:W1:Y:S02]  /*270f0*/  SHFL.IDX P6, R14, R13, R12, R11 ;  /* 0x0000000c0d0e7389 */ /* 0x00006400000c000b */
[----:B01----:R-:W-:Y:S01]  /*27100*/  ENDCOLLECTIVE ;  /* 0x000000000000791b */ /* 0x003fe20003800000 */
.L_x_10266:
[----:B------:R-:W-:Y:S05]  /*27110*/  BRA `(.L_x_10267) ;  /* 0xfffffe3400dc7947 */ /* 0x000fea000383ffff */
.L_x_10007:
        /* <DEDUP_REMOVED lines=8> */
.L_x_10269:
[----:B------:R-:W-:Y:S05]  /*271a0*/  BSYNC B1 ;  /* 0x0000000000017941 */ /* 0x000fea0003800000 */
.L_x_10268:
        /* <DEDUP_REMOVED lines=8> */
.L_x_10270:
[----:B------:R-:W-:Y:S01]  /*27230*/  IMAD.MOV.U32 R13, RZ, RZ, R8 ;  /* 0x000000ffff0d7224 */ /* 0x000fe200078e0008 */
[----:B------:R-:W-:-:S07]  /*27240*/  MOV R3, R14 ;  /* 0x0000000e00037202 */ /* 0x000fce0000000f00 */
[----:B------:R-:W-:Y:S05]  /*27250*/  WARPSYNC.COLLECTIVE R15, `(.L_x_10271) ;  /* 0x000000000f087348 */ /* 0x000fea0003c00000 */
[----:B------:R0:W1:Y:S02]  /*27260*/  SHFL.IDX P6, R14, R13, R12, R11 ;  /* 0x0000000c0d0e7389 */ /* 0x00006400000c000b */
[----:B01----:R-:W-:Y:S01]  /*27270*/  ENDCOLLECTIVE ;  /* 0x000000000000791b */ /* 0x003fe20003800000 */
.L_x_10271:
[----:B------:R-:W-:Y:S02]  /*27280*/  IMAD.MOV.U32 R13, RZ, RZ, R7 ;  /* 0x000000ffff0d7224 */ /* 0x000fe400078e0007 */
[----:B------:R-:W-:-:S07]  /*27290*/  IMAD.MOV.U32 R4, RZ, RZ, R14 ;  /* 0x000000ffff047224 */ /* 0x000fce00078e000e */
[----:B------:R-:W-:Y:S05]  /*272a0*/  WARPSYNC.COLLECTIVE R15, `(.L_x_10272) ;  /* 0x000000000f087348 */ /* 0x000fea0003c00000 */
[----:B------:R0:W1:Y:S02]  /*272b0*/  SHFL.IDX P6, R14, R13, R12, R11 ;  /* 0x0000000c0d0e7389 */ /* 0x00006400000c000b */
[----:B01----:R-:W-:Y:S01]  /*272c0*/  ENDCOLLECTIVE ;  /* 0x000000000000791b */ /* 0x003fe20003800000 */
.L_x_10272:
[----:B------:R-:W-:Y:S05]  /*272d0*/  BRA `(.L_x_10273) ;  /* 0xfffffe3800007947 */ /* 0x000fea000383ffff */
.L_x_10011:
[----:B0-----:R0:W1:Y:S02]  /*272e0*/  SYNCS.PHASECHK.TRANS64.TRYWAIT P0, [R18+URZ+0x22800], R5 ;  /* 0x02280005120075a7 */ /* 0x001064000800017f */
[----:B-1----:R-:W-:Y:S05]  /*272f0*/  @!P0 NANOSLEEP.SYNCS 0x989680 ;  /* 0x009896800000895d */ /* 0x002fea0003900000 */
[----:B------:R-:W1:Y:S02]  /*27300*/  @!P0 SYNCS.PHASECHK.TRANS64 P0, [R18+URZ+0x22800], R5 ;  /* 0x02280005120085a7 */ /* 0x000e64000800007f */
[----:B-1----:R-:W-:Y:S05]  /*27310*/  @!P0 BRA `(.L_x_10011) ;  /* 0xfffffffc00f08947 */ /* 0x002fea000383ffff */
[----:B------:R-:W-:Y:S05]  /*27320*/  BRA `(.L_x_10274) ;  /* 0xfffffe3800b47947 */ /* 0x000fea000383ffff */
.L_x_10019:
[----:B------:R-:W0:Y:S01]  /*27330*/  LDC R39, c[0x0][0x3f4] ;  /* 0x0000fd00ff277b82 */ /* 0x000e220000000800 */
        /* <DEDUP_REMOVED lines=8> */
.L_x_10276:
[----:B------:R-:W-:Y:S05]  /*273c0*/  BSYNC B1 ;  /* 0x0000000000017941 */ /* 0x000fea0003800000 */
.L_x_10275:
[----:B------:R-:W-:Y:S01]  /*273d0*/  IMAD.MOV.U32 R13, RZ, RZ, R35 ;  /* 0x000000ffff0d7224 */ /* 0x000fe200078e0023 */
[----:B------:R-:W-:Y:S01]  /*273e0*/  MOV R12, RZ ;  /* 0x000000ff000c7202 */ /* 0x000fe20000000f00 */
[----:B------:R-:W-:Y:S01]  /*273f0*/  IMAD.MOV.U32 R11, RZ, RZ, 0x1c1f ;  /* 0x00001c1fff0b7424 */ /* 0x000fe200078e00ff */
[----:B------:R-:W-:Y:S01]  /*27400*/  ISETP.GE.AND P0, PT, R16, R39, PT ;  /* 0x000000271000720c */ /* 0x000fe20003f06270 */
[----:B------:R-:W-:Y:S02]  /*27410*/  IMAD.MOV.U32 R15, RZ, RZ, -0x1 ;  /* 0xffffffffff0f7424 */ /* 0x000fe400078e00ff */
[----:B------:R-:W-:Y:S02]  /*27420*/  IMAD.MOV.U32 R3, RZ, RZ, R14 ;  /* 0x000000ffff037224 */ /* 0x000fe400078e000e */
[----:B------:R-:W-:-:S08]  /*27430*/  IMAD R34, R191, R34, RZ ;  /* 0x00000022bf227224 */ /* 0x000fd000078e02ff */
[----:B------:R-:W-:Y:S05]  /*27440*/  WARPSYNC.COLLECTIVE R15, `(.L_x_10277) ;  /* 0x000000000f087348 */ /* 0x000fea0003c00000 */
[----:B------:R0:W1:Y:S02]  /*27450*/  SHFL.IDX P6, R14, R13, R12, R11 ;  /* 0x0000000c0d0e7389 */ /* 0x00006400000c000b */
[----:B01----:R-:W-:Y:S01]  /*27460*/  ENDCOLLECTIVE ;  /* 0x000000000000791b */ /* 0x003fe20003800000 */
.L_x_10277:
[----:B------:R-:W-:Y:S01]  /*27470*/  ISETP.GE.OR P1, PT, R38, R34, P0 ;  /* 0x000000222600720c */ /* 0x000fe20000726670 */
[----:B------:R-:W-:Y:S02]  /*27480*/  IMAD.MOV.U32 R13, RZ, RZ, R37 ;  /* 0x000000ffff0d7224 */ /* 0x000fe400078e0025 */
[----:B------:R-:W-:-:S10]  /*27490*/  IMAD.MOV.U32 R5, RZ, RZ, R14 ;  /* 0x000000ffff057224 */ /* 0x000fd400078e000e */
[----:B------:R-:W-:Y:S05]  /*274a0*/  WARPSYNC.COLLECTIVE R15, `(.L_x_10278) ;  /* 0x000000000f087348 */ /* 0x000fea0003c00000 */
[----:B------:R0:W1:Y:S02]  /*274b0*/  SHFL.IDX P6, R14, R13, R12, R11 ;  /* 0x0000000c0d0e7389 */ /* 0x00006400000c000b */
[----:B01----:R-:W-:Y:S01]  /*274c0*/  ENDCOLLECTIVE ;  /* 0x000000000000791b */ /* 0x003fe20003800000 */
.L_x_10278:
[----:B------:R-:W-:-:S05]  /*274d0*/  @!P1 IADD3 R0, P2, R16, R5, RZ ;  /* 0x0000000510009210 */ /* 0x000fca0007f5e0ff */
[----:B------:R-:W-:Y:S02]  /*274e0*/  @!P1 IMAD.X R5, R3, 0x1, R17, P2 ;  /* 0x0000000103059824 */ /* 0x000fe400010e0611 */
[----:B------:R-:W-:Y:S02]  /*274f0*/  @!P1 IMAD.MOV.U32 R4, RZ, RZ, R0 ;  /* 0x000000ffff049224 */ /* 0x000fe400078e0000 */
[----:B------:R-:W-:Y:S01]  /*27500*/  IMAD.MOV.U32 R13, RZ, RZ, R9 ;  /* 0x000000ffff0d7224 */ /* 0x000fe200078e0009 */
[----:B------:R-:W-:-:S07]  /*27510*/  MOV R7, R14 ;  /* 0x0000000e00077202 */ /* 0x000fce0000000f00 */
[----:B------:R-:W-:Y:S05]  /*27520*/  WARPSYNC.COLLECTIVE R15, `(.L_x_10279) ;  /* 0x000000000f087348 */ /* 0x000fea0003c00000 */
[----:B------:R0:W1:Y:S02]  /*27530*/  SHFL.IDX P6, R14, R13, R12, R11 ;  /* 0x0000000c0d0e7389 */ /* 0x00006400000c000b */
[----:B01----:R-:W-:Y:S01]  /*27540*/  ENDCOLLECTIVE ;  /* 0x000000000000791b */ /* 0x003fe20003800000 */
.L_x_10279:
[----:B------:R-:W-:Y:S01]  /*27550*/  ULDC.64 UR4, c[0x0][0x208] ;  /* 0x0000820000047ab9 */ /* 0x000fe20000000a00 */
[----:B------:R-:W-:-:S05]  /*27560*/  @!P1 IADD3 R14, P3, R16, R14, RZ ;  /* 0x0000000e100e9210 */ /* 0x000fca0007f7e0ff */
[----:B------:R-:W-:Y:S01]  /*27570*/  @!P1 IMAD.X R3, R7, 0x1, R17, P3 ;  /* 0x0000000107039824 */ /* 0x000fe200018e0611 */
[----:B------:R-:W-:Y:S01]  /*27580*/  @!P1 MOV R24, R14 ;  /* 0x0000000e00189202 */ /* 0x000fe20000000f00 */
[----:B------:R-:W5:Y:S02]  /*27590*/  @!P1 LD.E.128 R4, desc[UR4][R4.64] ;  /* 0x0000000404049980 */ /* 0x000f64000c101d00 */
        /* <DEDUP_REMOVED lines=11> */
.L_x_10280:
[----:B------:R-:W-:Y:S01]  /*27650*/  MOV R13, R35 ;  /* 0x00000023000d7202 */ /* 0x000fe20000000f00 */
[----:B------:R-:W-:-:S07]  /*27660*/  IMAD.MOV.U32 R3, RZ, RZ, R14 ;  /* 0x000000ffff037224 */ /* 0x000fce00078e000e */
[----:B------:R-:W-:Y:S05]  /*27670*/  WARPSYNC.COLLECTIVE R15, `(.L_x_10281) ;  /* 0x000000000f087348 */ /* 0x000fea0003c00000 */
[----:B------:R0:W1:Y:S02]  /*27680*/  SHFL.IDX P6, R14, R13, R12, R11 ;  /* 0x0000000c0d0e7389 */ /* 0x00006400000c000b */
[----:B01----:R-:W-:Y:S01]  /*27690*/  ENDCOLLECTIVE ;  /* 0x000000000000791b */ /* 0x003fe20003800000 */
.L_x_10281:
[----:B------:R-:W-:Y:S02]  /*276a0*/  IMAD.MOV.U32 R13, RZ, RZ, R37 ;  /* 0x000000ffff0d7224 */ /* 0x000fe400078e0025 */
[----:B------:R-:W-:-:S07]  /*276b0*/  IMAD.MOV.U32 R35, RZ, RZ, R14 ;  /* 0x000000ffff237224 */ /* 0x000fce00078e000e */
[----:B------:R-:W-:Y:S05]  /*276c0*/  WARPSYNC.COLLECTIVE R15, `(.L_x_10282) ;  /* 0x000000000f087348 */ /* 0x000fea0003c00000 */
[----:B------:R0:W1:Y:S02]  /*276d0*/  SHFL.IDX P6, R14, R13, R12, R11 ;  /* 0x0000000c0d0e7389 */ /* 0x00006400000c000b */
[----:B01----:R-:W-:Y:S01]  /*276e0*/  ENDCOLLECTIVE ;  /* 0x000000000000791b */ /* 0x003fe20003800000 */
.L_x_10282:
[----:B------:R-:W-:Y:S02]  /*276f0*/  IMAD.MOV.U32 R13, RZ, RZ, R9 ;  /* 0x000000ffff0d7224 */ /* 0x000fe400078e0009 */
[----:B------:R-:W-:-:S07]  /*27700*/  IMAD.MOV.U32 R37, RZ, RZ, R14 ;  /* 0x000000ffff257224 */ /* 0x000fce00078e000e */
[----:B------:R-:W-:Y:S05]  /*27710*/  WARPSYNC.COLLECTIVE R15, `(.L_x_10283) ;  /* 0x000000000f087348 */ /* 0x000fea0003c00000 */
[----:B------:R0:W1:Y:S02]  /*27720*/  SHFL.IDX P6, R14, R13, R12, R11 ;  /* 0x0000000c0d0e7389 */ /* 0x00006400000c000b */
[----:B01----:R-:W-:Y:S01]  /*27730*/  ENDCOLLECTIVE ;  /* 0x000000000000791b */ /* 0x003fe20003800000 */
.L_x_10283:
[----:B------:R-:W-:Y:S01]  /*27740*/  @!P1 MOV R32, R4 ;  /* 0x0000000400209202 */ /* 0x000fe20000000f00 */
[----:B------:R-:W-:Y:S01]  /*27750*/  @!P1 IMAD.MOV.U32 R33, RZ, RZ, R5 ;  /* 0x000000ffff219224 */ /* 0x000fe200078e0005 */
[----:B------:R-:W-:Y:S01]  /*27760*/  CS2R R4, SRZ ;  /* 0x0000000000047805 */ /* 0x000fe2000001ff00 */
[----:B------:R-:W-:Y:S02]  /*27770*/  @!P1 IMAD.MOV.U32 R30, RZ, RZ, R6 ;  /* 0x000000ffff1e9224 */ /* 0x000fe400078e0006 */
[----:B------:R-:W-:Y:S02]  /*27780*/  @!P1 IMAD.MOV.U32 R31, RZ, RZ, R7 ;  /* 0x000000ffff1f9224 */ /* 0x000fe400078e0007 */
[----:B------:R-:W-:Y:S01]  /*27790*/  @!P1 IMAD.MOV.U32 R28, RZ, RZ, R24 ;  /* 0x000000ffff1c9224 */ /* 0x000fe200078e0018 */
[----:B------:R-:W-:Y:S01]  /*277a0*/  @!P1 MOV R29, R25 ;  /* 0x00000019001d9202 */ /* 0x000fe20000000f00 */
[----:B------:R-:W-:Y:S02]  /*277b0*/  @!P1 IMAD.MOV.U32 R20, RZ, RZ, R26 ;  /* 0x000000ffff149224 */ /* 0x000fe400078e001a */
[----:B------:R-:W-:Y:S01]  /*277c0*/  @!P1 IMAD.MOV.U32 R21, RZ, RZ, R27 ;  /* 0x000000ffff159224 */ /* 0x000fe200078e001b */
[----:B------:R-:W-:Y:S06]  /*277d0*/  BRA `(.L_x_10284) ;  /* 0xfffffe5800607947 */ /* 0x000fec000383ffff */
.L_x_10023:
[----:B0-----:R0:W1:Y:S02]  /*277e0*/  SYNCS.PHASECHK.TRANS64.TRYWAIT P1, [R18+URZ+0x22800], R3 ;  /* 0x02280003120075a7 */ /* 0x001064000802017f */
[----:B-1----:R-:W-:Y:S05]  /*277f0*/  @!P1 NANOSLEEP.SYNCS 0x989680 ;  /* 0x009896800000995d */ /* 0x002fea0003900000 */
[----:B------:R-:W1:Y:S02]  /*27800*/  @!P1 SYNCS.PHASECHK.TRANS64 P1, [R18+URZ+0x22800], R3 ;  /* 0x02280003120095a7 */ /* 0x000e64000802007f */
[----:B-1----:R-:W-:Y:S05]  /*27810*/  @!P1 BRA `(.L_x_10023) ;  /* 0xfffffffc00f09947 */ /* 0x002fea000383ffff */
[----:B------:R-:W-:Y:S05]  /*27820*/  BRA `(.L_x_10285) ;  /* 0xfffffe5800d07947 */ /* 0x000fea000383ffff */
.L_x_10029:
[----:B-1----:R1:W2:Y:S02]  /*27830*/  SYNCS.PHASECHK.TRANS64.TRYWAIT P0, [R0+URZ+0x22830], R5 ;  /* 0x02283005000075a7 */ /* 0x0022a4000800017f */
[----:B--2---:R-:W-:Y:S05]  /*27840*/  @!P0 NANOSLEEP.SYNCS 0x989680 ;  /* 0x009896800000895d */ /* 0x004fea0003900000 */
[----:B------:R-:W2:Y:S02]  /*27850*/  @!P0 SYNCS.PHASECHK.TRANS64 P0, [R0+URZ+0x22830], R5 ;  /* 0x02283005000085a7 */ /* 0x000ea4000800007f */
[----:B--2---:R-:W-:Y:S05]  /*27860*/  @!P0 BRA `(.L_x_10029) ;  /* 0xfffffffc00f08947 */ /* 0x004fea000383ffff */
[----:B------:R-:W-:Y:S05]  /*27870*/  BRA `(.L_x_10028) ;  /* 0xfffffe7800fc7947 */ /* 0x000fea000383ffff */
.L_x_10036:
[----:B-1----:R1:W2:Y:S02]  /*27880*/  SYNCS.PHASECHK.TRANS64.TRYWAIT P3, [R15+URZ+0x22830], R14 ;  /* 0x0228300e0f0075a7 */ /* 0x0022a4000806017f */
[----:B--2---:R-:W-:Y:S05]  /*27890*/  @!P3 NANOSLEEP.SYNCS 0x989680 ;  /* 0x009896800000b95d */ /* 0x004fea0003900000 */
[----:B------:R-:W2:Y:S02]  /*278a0*/  @!P3 SYNCS.PHASECHK.TRANS64 P3, [R15+URZ+0x22830], R14 ;  /* 0x0228300e0f00b5a7 */ /* 0x000ea4000806007f */
[----:B--2---:R-:W-:Y:S05]  /*278b0*/  @!P3 BRA `(.L_x_10036) ;  /* 0xfffffffc00f0b947 */ /* 0x004fea000383ffff */
[----:B------:R-:W-:Y:S05]  /*278c0*/  BRA `(.L_x_10035) ;  /* 0xfffffeb800207947 */ /* 0x000fea000383ffff */
.L_x_10040:
[----:B-1----:R1:W2:Y:S02]  /*278d0*/  SYNCS.PHASECHK.TRANS64.TRYWAIT P2, [R15+URZ+0x22850], R14 ;  /* 0x0228500e0f0075a7 */ /* 0x0022a4000804017f */
[----:B--2---:R-:W-:Y:S05]  /*278e0*/  @!P2 NANOSLEEP.SYNCS 0x989680 ;  /* 0x009896800000a95d */ /* 0x004fea0003900000 */
[----:B------:R-:W2:Y:S02]  /*278f0*/  @!P2 SYNCS.PHASECHK.TRANS64 P2, [R15+URZ+0x22850], R14 ;  /* 0x0228500e0f00a5a7 */ /* 0x000ea4000804007f */
[----:B--2---:R-:W-:Y:S05]  /*27900*/  @!P2 BRA `(.L_x_10040) ;  /* 0xfffffffc00f0a947 */ /* 0x004fea000383ffff */
[----:B------:R-:W-:Y:S05]  /*27910*/  BRA `(.L_x_10037) ;  /* 0xfffffec400447947 */ /* 0x000fea000383ffff */
.L_x_10049:
[----:B-1----:R1:W2:Y:S02]  /*27920*/  SYNCS.PHASECHK.TRANS64.TRYWAIT P0, [R14+URZ+0x22830], R15 ;  /* 0x0228300f0e0075a7 */ /* 0x0022a4000800017f */
[----:B--2---:R-:W-:Y:S05]  /*27930*/  @!P0 NANOSLEEP.SYNCS 0x989680 ;  /* 0x009896800000895d */ /* 0x004fea0003900000 */
[----:B------:R-:W2:Y:S02]  /*27940*/  @!P0 SYNCS.PHASECHK.TRANS64 P0, [R14+URZ+0x22830], R15 ;  /* 0x0228300f0e0085a7 */ /* 0x000ea4000800007f */
[----:B--2---:R-:W-:Y:S05]  /*27950*/  @!P0 BRA `(.L_x_10049) ;  /* 0xfffffffc00f08947 */ /* 0x004fea000383ffff */
[----:B------:R-:W-:Y:S05]  /*27960*/  BRA `(.L_x_10048) ;  /* 0xfffffef800d47947 */ /* 0x000fea000383ffff */
.L_x_10053:
[----:B-1----:R1:W2:Y:S02]  /*27970*/  SYNCS.PHASECHK.TRANS64.TRYWAIT P0, [R15+URZ+0x22850], R14 ;  /* 0x0228500e0f0075a7 */ /* 0x0022a4000800017f */
[----:B--2---:R-:W-:Y:S05]  /*27980*/  @!P0 NANOSLEEP.SYNCS 0x989680 ;  /* 0x009896800000895d */ /* 0x004fea0003900000 */
[----:B------:R-:W2:Y:S02]  /*27990*/  @!P0 SYNCS.PHASECHK.TRANS64 P0, [R15+URZ+0x22850], R14 ;  /* 0x0228500e0f0085a7 */ /* 0x000ea4000800007f */
[----:B--2---:R-:W-:Y:S05]  /*279a0*/  @!P0 BRA `(.L_x_10053) ;  /* 0xfffffffc00f08947 */ /* 0x004fea000383ffff */
[----:B------:R-:W-:Y:S05]  /*279b0*/  BRA `(.L_x_10050) ;  /* 0xffffff0400f07947 */ /* 0x000fea000383ffff */
.L_x_10060:
[----:B-1----:R1:W2:Y:S02]  /*279c0*/  SYNCS.PHASECHK.TRANS64.TRYWAIT P0, [R11+URZ+0x22850], R2 ;  /* 0x022850020b0075a7 */ /* 0x0022a4000800017f */
[----:B--2---:R-:W-:Y:S05]  /*279d0*/  @!P0 NANOSLEEP.SYNCS 0x989680 ;  /* 0x009896800000895d */ /* 0x004fea0003900000 */
[----:B------:R-:W2:Y:S02]  /*279e0*/  @!P0 SYNCS.PHASECHK.TRANS64 P0, [R11+URZ+0x22850], R2 ;  /* 0x022850020b0085a7 */ /* 0x000ea4000800007f */
[----:B--2---:R-:W-:Y:S05]  /*279f0*/  @!P0 BRA `(.L_x_10060) ;  /* 0xfffffffc00f08947 */ /* 0x004fea000383ffff */
[----:B------:R-:W-:Y:S05]  /*27a00*/  BRA `(.L_x_10059) ;  /* 0xffffff3000907947 */ /* 0x000fea000383ffff */
.L_x_10064:
[----:B------:R-:W-:Y:S01]  /*27a10*/  IMAD.MOV.U32 R12, RZ, RZ, R0 ;  /* 0x000000ffff0c7224 */ /* 0x000fe200078e0000 */
[----:B------:R-:W-:Y:S01]  /*27a20*/  MOV R15, 0xffffffff ;  /* 0xffffffff000f7802 */ /* 0x000fe20000000f00 */
[----:B------:R-:W-:Y:S01]  /*27a30*/  IMAD.MOV.U32 R11, RZ, RZ, 0x1c1f ;  /* 0x00001c1fff0b7424 */ /* 0x000fe200078e00ff */
[----:B------:R-:W-:Y:S02]  /*27a40*/  SEL R5, R91, R90, P0 ;  /* 0x0000005a5b057207 */ /* 0x000fe40000000000 */
[----:B------:R-:W-:-:S07]  /*27a50*/  SEL R7, R90, R91, P0 ;  /* 0x0000005b5a077207 */ /* 0x000fce0000000000 */
[----:B--2---:R-:W-:Y:S05]  /*27a60*/  WARPSYNC.COLLECTIVE R15, `(.L_x_10286) ;  /* 0x000000000f087348 */ /* 0x004fea0003c00000 */
[----:B------:R0:W1:Y:S02]  /*27a70*/  SHFL.IDX P6, R14, R13, R12, R11 ;  /* 0x0000000c0d0e7389 */ /* 0x00006400000c000b */
[----:B012---:R-:W-:Y:S01]  /*27a80*/  ENDCOLLECTIVE ;  /* 0x000000000000791b */ /* 0x007fe20003800000 */
.L_x_10286:
        /* <DEDUP_REMOVED lines=19> */
.L_x_10287:
        /* <DEDUP_REMOVED lines=18> */
.L_x_10288:
        /* <DEDUP_REMOVED lines=11> */
.L_x_10289:
[----:B------:R-:W-:Y:S02]  /*27d90*/  IMAD.MOV.U32 R13, RZ, RZ, R9 ;  /* 0x000000ffff0d7224 */ /* 0x000fe400078e0009 */
[----:B------:R-:W-:Y:S01]  /*27da0*/  IMAD.MOV.U32 R12, RZ, RZ, R0 ;  /* 0x000000ffff0c7224 */ /* 0x000fe200078e0000 */
[----:B------:R-:W-:-:S07]  /*27db0*/  MOV R7, R14 ;  /* 0x0000000e00077202 */ /* 0x000fce0000000f00 */
[----:B------:R-:W-:Y:S05]  /*27dc0*/  WARPSYNC.COLLECTIVE R15, `(.L_x_10290) ;  /* 0x000000000f087348 */ /* 0x000fea0003c00000 */
[----:B------:R0:W1:Y:S02]  /*27dd0*/  SHFL.IDX P6, R14, R13, R12, R11 ;  /* 0x0000000c0d0e7389 */ /* 0x00006400000c000b */
[----:B01----:R-:W-:Y:S01]  /*27de0*/  ENDCOLLECTIVE ;  /* 0x000000000000791b */ /* 0x003fe20003800000 */
.L_x_10290:
        /* <DEDUP_REMOVED lines=8> */
.L_x_10291:
[----:B------:R-:W-:Y:S02]  /*27e70*/  IMAD.MOV.U32 R13, RZ, RZ, R25 ;  /* 0x000000ffff0d7224 */ /* 0x000fe400078e0019 */
[----:B------:R-:W-:Y:S02]  /*27e80*/  IMAD.MOV.U32 R12, RZ, RZ, R0 ;  /* 0x000000ffff0c7224 */ /* 0x000fe400078e0000 */
[----:B------:R-:W-:-:S07]  /*27e90*/  IMAD.MOV.U32 R21, RZ, RZ, R14 ;  /* 0x000000ffff157224 */ /* 0x000fce00078e000e */
[----:B------:R-:W-:Y:S05]  /*27ea0*/  WARPSYNC.COLLECTIVE R15, `(.L_x_10292) ;  /* 0x000000000f087348 */ /* 0x000fea0003c00000 */
[----:B------:R0:W1:Y:S02]  /*27eb0*/  SHFL.IDX P6, R14, R13, R12, R11 ;  /* 0x0000000c0d0e7389 */ /* 0x00006400000c000b */
[----:B01----:R-:W-:Y:S01]  /*27ec0*/  ENDCOLLECTIVE ;  /* 0x000000000000791b */ /* 0x003fe20003800000 */
.L_x_10292:
        /* <DEDUP_REMOVED lines=8> */
.L_x_10293:
[----:B------:R-:W-:Y:S02]  /*27f50*/  IMAD.MOV.U32 R13, RZ, RZ, R29 ;  /* 0x000000ffff0d7224 */ /* 0x000fe400078e001d */
[----:B------:R-:W-:Y:S02]  /*27f60*/  IMAD.MOV.U32 R12, RZ, RZ, R0 ;  /* 0x000000ffff0c7224 */ /* 0x000fe400078e0000 */
[----:B------:R-:W-:-:S07]  /*27f70*/  IMAD.MOV.U32 R27, RZ, RZ, R14 ;  /* 0x000000ffff1b7224 */ /* 0x000fce00078e000e */
[----:B------:R-:W-:Y:S05]  /*27f80*/  WARPSYNC.COLLECTIVE R15, `(.L_x_10294) ;  /* 0x000000000f087348 */ /* 0x000fea0003c00000 */
[----:B------:R0:W1:Y:S02]  /*27f90*/  SHFL.IDX P6, R14, R13, R12, R11 ;  /* 0x0000000c0d0e7389 */ /* 0x00006400000c000b */
[----:B01----:R-:W-:Y:S01]  /*27fa0*/  ENDCOLLECTIVE ;  /* 0x000000000000791b */ /* 0x003fe20003800000 */
.L_x_10294:
        /* <DEDUP_REMOVED lines=8> */
.L_x_10295:
[----:B------:R-:W-:Y:S01]  /*28030*/  IMAD.MOV.U32 R13, RZ, RZ, R33 ;  /* 0x000000ffff0d7224 */ /* 0x000fe200078e0021 */
[----:B------:R-:W-:Y:S01]  /*28040*/  MOV R12, R0 ;  /* 0x00000000000c7202 */ /* 0x000fe20000000f00 */
[----:B------:R-:W-:-:S07]  /*28050*/  IMAD.MOV.U32 R31, RZ, RZ, R14 ;  /* 0x000000ffff1f7224 */ /* 0x000fce00078e000e */
[----:B------:R-:W-:Y:S05]  /*28060*/  WARPSYNC.COLLECTIVE R15, `(.L_x_10296) ;  /* 0x000000000f087348 */ /* 0x000fea0003c00000 */
[----:B------:R0:W1:Y:S02]  /*28070*/  SHFL.IDX P6, R14, R13, R12, R11 ;  /* 0x0000000c0d0e7389 */ /* 0x00006400000c000b */
[----:B01----:R-:W-:Y:S01]  /*28080*/  ENDCOLLECTIVE ;  /* 0x000000000000791b */ /* 0x003fe20003800000 */
.L_x_10296:
        /* <DEDUP_REMOVED lines=8> */
.L_x_10297:
[----:B------:R-:W-:Y:S01]  /*28110*/  MOV R13, R37 ;  /* 0x00000025000d7202 */ /* 0x000fe20000000f00 */
[----:B------:R-:W-:Y:S02]  /*28120*/  IMAD.MOV.U32 R12, RZ, RZ, R0 ;  /* 0x000000ffff0c7224 */ /* 0x000fe400078e0000 */
[----:B------:R-:W-:-:S07]  /*28130*/  IMAD.MOV.U32 R35, RZ, RZ, R14 ;  /* 0x000000ffff237224 */ /* 0x000fce00078e000e */
[----:B------:R-:W-:Y:S05]  /*28140*/  WARPSYNC.COLLECTIVE R15, `(.L_x_10298) ;  /* 0x000000000f087348 */ /* 0x000fea0003c00000 */
[----:B------:R0:W1:Y:S02]  /*28150*/  SHFL.IDX P6, R14, R13, R12, R11 ;  /* 0x0000000c0d0e7389 */ /* 0x00006400000c000b */
[----:B01----:R-:W-:Y:S01]  /*28160*/  ENDCOLLECTIVE ;  /* 0x000000000000791b */ /* 0x003fe20003800000 */
.L_x_10298:
        /* <DEDUP_REMOVED lines=8> */
.L_x_10299:
[----:B------:R-:W-:Y:S02]  /*281f0*/  IMAD.MOV.U32 R13, RZ, RZ, R41 ;  /* 0x000000ffff0d7224 */ /* 0x000fe400078e0029 */
[----:B------:R-:W-:Y:S01]  /*28200*/  IMAD.MOV.U32 R12, RZ, RZ, R0 ;  /* 0x000000ffff0c7224 */ /* 0x000fe200078e0000 */
[----:B------:R-:W-:-:S07]  /*28210*/  MOV R20, R14 ;  /* 0x0000000e00147202 */ /* 0x000fce0000000f00 */
[----:B------:R-:W-:Y:S05]  /*28220*/  WARPSYNC.COLLECTIVE R15, `(.L_x_10300) ;  /* 0x000000000f087348 */ /* 0x000fea0003c00000 */
[----:B------:R0:W1:Y:S02]  /*28230*/  SHFL.IDX P6, R14, R13, R12, R11 ;  /* 0x0000000c0d0e7389 */ /* 0x00006400000c000b */
[----:B01----:R-:W-:Y:S01]  /*28240*/  ENDCOLLECTIVE ;  /* 0x000000000000791b */ /* 0x003fe20003800000 */
.L_x_10300:
[----:B------:R-:W-:Y:S01]  /*28250*/  IMAD.MOV.U32 R13, RZ, RZ, R43 ;  /* 0x000000ffff0d7224 */ /* 0x000fe200078e002b */
[----:B------:R-:W-:Y:S01]  /*28260*/  MOV R12, R2 ;  /* 0x00000002000c7202 */ /* 0x000fe20000000f00 */
[----:B------:R-:W-:-:S07]  /*28270*/  IMAD.MOV.U32 R42, RZ, RZ, R14 ;  /* 0x000000ffff2a7224 */ /* 0x000fce00078e000e */
[----:B------:R-:W-:Y:S05]  /*28280*/  WARPSYNC.COLLECTIVE R15, `(.L_x_10301) ;  /* 0x000000000f087348 */ /* 0x000fea0003c00000 */
[----:B------:R0:W1:Y:S02]  /*28290*/  SHFL.IDX P6, R14, R13, R12, R11 ;  /* 0x0000000c0d0e7389 */ /* 0x00006400000c000b */
[----:B01----:R-:W-:Y:S01]  /*282a0*/  ENDCOLLECTIVE ;  /* 0x000000000000791b */ /* 0x003fe20003800000 */
.L_x_10301:
[----:B------:R-:W-:Y:S02]  /*282b0*/  IMAD.MOV.U32 R13, RZ, RZ, R45 ;  /* 0x000000ffff0d7224 */ /* 0x000fe400078e002d */
[----:B------:R-:W-:Y:S02]  /*282c0*/  IMAD.MOV.U32 R12, RZ, RZ, R0 ;  /* 0x000000ffff0c7224 */ /* 0x000fe400078e0000 */
[----:B------:R-:W-:-:S07]  /*282d0*/  IMAD.MOV.U32 R43, RZ, RZ, R14 ;  /* 0x000000ffff2b7224 */ /* 0x000fce00078e000e */
[----:B------:R-:W-:Y:S05]  /*282e0*/  WARPSYNC.COLLECTIVE R15, `(.L_x_10302) ;  /* 0x000000000f087348 */ /* 0x000fea0003c00000 */
[----:B------:R0:W1:Y:S02]  /*282f0*/  SHFL.IDX P6, R14, R13, R12, R11 ;  /* 0x0000000c0d0e7389 */ /* 0x00006400000c000b */
[----:B01----:R-:W-:Y:S01]  /*28300*/  ENDCOLLECTIVE ;  /* 0x000000000000791b */ /* 0x003fe20003800000 */
.L_x_10302:
[----:B------:R-:W-:Y:S02]  /*28310*/  SEL R40, R42, R43, P0 ;  /* 0x0000002b2a287207 */ /* 0x000fe40000000000 */
[----:B------:R-:W-:Y:S02]  /*28320*/  SEL R42, R43, R42, P0 ;  /* 0x0000002a2b2a7207 */ /* 0x000fe40000000000 */
[----:B------:R-:W-:Y:S01]  /*28330*/  MOV R13, R47 ;  /* 0x0000002f000d7202 */ /* 0x000fe20000000f00 */
[----:B------:R-:W-:Y:S01]  /*28340*/  IMAD.MOV.U32 R12, RZ, RZ, R2 ;  /* 0x000000ffff0c7224 */ /* 0x000fe200078e0002 */
[----:B------:R-:W-:Y:S01]  /*28350*/  MOV R47, RZ ;  /* 0x000000ff002f7202 */ /* 0x000fe20000000f00 */
[----:B------:R-:W-:-:S07]  /*28360*/  IMAD.MOV.U32 R45, RZ, RZ, R14 ;  /* 0x000000ffff2d7224 */ /* 0x000fce00078e000e */
[----:B------:R-:W-:Y:S05]  /*28370*/  WARPSYNC.COLLECTIVE R15, `(.L_x_10303) ;  /* 0x000000000f087348 */ /* 0x000fea0003c00000 */
[----:B------:R0:W1:Y:S02]  /*28380*/  SHFL.IDX P6, R14, R13, R12, R11 ;  /* 0x0000000c0d0e7389 */ /* 0x00006400000c000b */
[----:B01----:R-:W-:Y:S01]  /*28390*/  ENDCOLLECTIVE ;  /* 0x000000000000791b */ /* 0x003fe20003800000 */
.L_x_10303:
[----:B------:R-:W-:Y:S02]  /*283a0*/  IMAD.MOV.U32 R13, RZ, RZ, R49 ;  /* 0x000000ffff0d7224 */ /* 0x000fe400078e0031 */
[----:B------:R-:W-:Y:S02]  /*283b0*/  IMAD.MOV.U32 R12, RZ, RZ, R0 ;  /* 0x000000ffff0c7224 */ /* 0x000fe400078e0000 */
[----:B------:R-:W-:-:S07]  /*283c0*/  IMAD.MOV.U32 R44, RZ, RZ, R14 ;  /* 0x000000ffff2c7224 */ /* 0x000fce00078e000e */
[----:B------:R-:W-:Y:S05]  /*283d0*/  WARPSYNC.COLLECTIVE R15, `(.L_x_10304) ;  /* 0x000000000f087348 */ /* 0x000fea0003c00000 */
[----:B------:R0:W1:Y:S02]  /*283e0*/  SHFL.IDX P6, R14, R13, R12, R11 ;  /* 0x0000000c0d0e7389 */ /* 0x00006400000c000b */
[----:B01----:R-:W-:Y:S01]  /*283f0*/  ENDCOLLECTIVE ;  /* 0x000000000000791b */ /* 0x003fe20003800000 */
.L_x_10304:
        /* <DEDUP_REMOVED lines=8> */
.L_x_10305:
[----:B------:R-:W-:Y:S01]  /*28480*/  IMAD.MOV.U32 R13, RZ, RZ, R53 ;  /* 0x000000ffff0d7224 */ /* 0x000fe200078e0035 */
[----:B------:R-:W-:Y:S01]  /*28490*/  MOV R12, R0 ;  /* 0x00000000000c7202 */ /* 0x000fe20000000f00 */
[----:B------:R-:W-:-:S07]  /*284a0*/  IMAD.MOV.U32 R46, RZ, RZ, R14 ;  /* 0x000000ffff2e7224 */ /* 0x000fce00078e000e */
[----:B------:R-:W-:Y:S05]  /*284b0*/  WARPSYNC.COLLECTIVE R15, `(.L_x_10306) ;  /* 0x000000000f087348 */ /* 0x000fea0003c00000 */
[----:B------:R0:W1:Y:S02]  /*284c0*/  SHFL.IDX P6, R14, R13, R12, R11 ;  /* 0x0000000c0d0e7389 */ /* 0x00006400000c000b */
[----:B01----:R-:W-:Y:S01]  /*284d0*/  ENDCOLLECTIVE ;  /* 0x000000000000791b */ /* 0x003fe20003800000 */
.L_x_10306:
[----:B------:R-:W-:Y:S01]  /*284e0*/  SEL R9, R49, R46, P0 ;  /* 0x0000002e31097207 */ /* 0x000fe20000000000 */
[----:B------:R-:W-:Y:S02]  /*284f0*/  IMAD.MOV.U32 R13, RZ, RZ, R57 ;  /* 0x000000ffff0d7224 */ /* 0x000fe400078e0039 */
[----:B------:R-:W-:Y:S02]  /*28500*/  IMAD.MOV.U32 R12, RZ, RZ, R2 ;  /* 0x000000ffff0c7224 */ /* 0x000fe400078e0002 */
[----:B------:R-:W-:-:S07]  /*28510*/  IMAD.MOV.U32 R53, RZ, RZ, R14 ;  /* 0x000000ffff357224 */ /* 0x000fce00078e000e */
[----:B------:R-:W-:Y:S05]  /*28520*/  WARPSYNC.COLLECTIVE R15, `(.L_x_10307) ;  /* 0x000000000f087348 */ /* 0x000fea0003c00000 */
[----:B------:R0:W1:Y:S02]  /*28530*/  SHFL.IDX P6, R14, R13, R12, R11 ;  /* 0x0000000c0d0e7389 */ /* 0x00006400000c000b */
[----:B01----:R-:W-:Y:S01]  /*28540*/  ENDCOLLECTIVE ;  /* 0x000000000000791b */ /* 0x003fe20003800000 */
.L_x_10307:
[----:B------:R-:W-:Y:S01]  /*28550*/  MOV R13, R59 ;  /* 0x0000003b000d7202 */ /* 0x000fe20000000f00 */
[----:B------:R-:W-:Y:S02]  /*28560*/  IMAD.MOV.U32 R12, RZ, RZ, R0 ;  /* 0x000000ffff0c7224 */ /* 0x000fe400078e0000 */
[----:B------:R-:W-:-:S07]  /*28570*/  IMAD.MOV.U32 R48, RZ, RZ, R14 ;  /* 0x000000ffff307224 */ /* 0x000fce00078e000e */
[----:B------:R-:W-:Y:S05]  /*28580*/  WARPSYNC.COLLECTIVE R15, `(.L_x_10308) ;  /* 0x000000000f087348 */ /* 0x000fea0003c00000 */
[----:B------:R0:W1:Y:S02]  /*28590*/  SHFL.IDX P6, R14, R13, R12, R11 ;  /* 0x0000000c0d0e7389 */ /* 0x00006400000c000b */
[----:B01----:R-:W-:Y:S01]  /*285a0*/  ENDCOLLECTIVE ;  /* 0x000000000000791b */ /* 0x003fe20003800000 */
.L_x_10308:
        /* <DEDUP_REMOVED lines=8> */
.L_x_10309:
[----:B------:R-:W-:Y:S02]  /*28630*/  IMAD.MOV.U32 R13, RZ, RZ, R63 ;  /* 0x000000ffff0d7224 */ /* 0x000fe400078e003f */
[----:B------:R-:W-:Y:S01]  /*28640*/  IMAD.MOV.U32 R12, RZ, RZ, R0 ;  /* 0x000000ffff0c7224 */ /* 0x000fe200078e0000 */
[----:B------:R-:W-:-:S07]  /*28650*/  MOV R50, R14 ;  /* 0x0000000e00327202 */ /* 0x000fce0000000f00 */
[----:B------:R-:W-:Y:S05]  /*28660*/  WARPSYNC.COLLECTIVE R15, `(.L_x_10310) ;  /* 0x000000000f087348 */ /* 0x000fea0003c00000 */
[----:B------:R0:W1:Y:S02]  /*28670*/  SHFL.IDX P6, R14, R13, R12, R11 ;  /* 0x0000000c0d0e7389 */ /* 0x00006400000c000b */
[----:B01----:R-:W-:Y:S01]  /*28680*/  ENDCOLLECTIVE ;  /* 0x000000000000791b */ /* 0x003fe20003800000 */
.L_x_10310:
        /* <DEDUP_REMOVED lines=8> */
.L_x_10311:
[----:B------:R-:W-:Y:S02]  /*28710*/  IMAD.MOV.U32 R13, RZ, RZ, R67 ;  /* 0x000000ffff0d7224 */ /* 0x000fe400078e0043 */
[----:B------:R-:W-:Y:S02]  /*28720*/  IMAD.MOV.U32 R12, RZ, RZ, R0 ;  /* 0x000000ffff0c7224 */ /* 0x000fe400078e0000 */
[----:B------:R-:W-:-:S07]  /*28730*/  IMAD.MOV.U32 R52, RZ, RZ, R14 ;  /* 0x000000ffff347224 */ /* 0x000fce00078e000e */
[----:B------:R-:W-:Y:S05]  /*28740*/  WARPSYNC.COLLECTIVE R15, `(.L_x_10312) ;  /* 0x000000000f087348 */ /* 0x000fea0003c00000 */
[----:B------:R0:W1:Y:S02]  /*28750*/  SHFL.IDX P6, R14, R13, R12, R11 ;  /* 0x0000000c0d0e7389 */ /* 0x00006400000c000b */
[----:B01----:R-:W-:Y:S01]  /*28760*/  ENDCOLLECTIVE ;  /* 0x000000000000791b */ /* 0x003fe20003800000 */
.L_x_10312:
        /* <DEDUP_REMOVED lines=8> */
.L_x_10313:
[----:B------:R-:W-:Y:S02]  /*287f0*/  IMAD.MOV.U32 R13, RZ, RZ, R71 ;  /* 0x000000ffff0d7224 */ /* 0x000fe400078e0047 */
[----:B------:R-:W-:Y:S02]  /*28800*/  IMAD.MOV.U32 R12, RZ, RZ, R0 ;  /* 0x000000ffff0c7224 */ /* 0x000fe400078e0000 */
[----:B------:R-:W-:-:S07]  /*28810*/  IMAD.MOV.U32 R56, RZ, RZ, R14 ;  /* 0x000000ffff387224 */ /* 0x000fce00078e000e */
[----:B------:R-:W-:Y:S05]  /*28820*/  WARPSYNC.COLLECTIVE R15, `(.L_x_10314) ;  /* 0x000000000f087348 */ /* 0x000fea0003c00000 */
[----:B------:R0:W1:Y:S02]  /*28830*/  SHFL.IDX P6, R14, R13, R12, R11 ;  /* 0x0000000c0d0e7389 */ /* 0x00006400000c000b */
[----:B01----:R-:W-:Y:S01]  /*28840*/  ENDCOLLECTIVE ;  /* 0x000000000000791b */ /* 0x003fe20003800000 */
.L_x_10314:
[----:B------:R-:W-:Y:S01]  /*28850*/  SEL R39, R56, R67, P0 ;  /* 0x0000004338277207 */ /* 0x000fe20000000000 */
[----:B------:R-:W-:Y:S02]  /*28860*/  IMAD.MOV.U32 R13, RZ, RZ, R73 ;  /* 0x000000ffff0d7224 */ /* 0x000fe400078e0049 */
[----:B------:R-:W-:Y:S01]  /*28870*/  IMAD.MOV.U32 R12, RZ, RZ, R2 ;  /* 0x000000ffff0c7224 */ /* 0x000fe200078e0002 */
[----:B------:R-:W-:-:S07]  /*28880*/  MOV R71, R14 ;  /* 0x0000000e00477202 */ /* 0x000fce0000000f00 */
[----:B------:R-:W-:Y:S05]  /*28890*/  WARPSYNC.COLLECTIVE R15, `(.L_x_10315) ;  /* 0x000000000f087348 */ /* 0x000fea0003c00000 */
[----:B------:R0:W1:Y:S02]  /*288a0*/  SHFL.IDX P6, R14, R13, R12, R11 ;  /* 0x0000000c0d0e7389 */ /* 0x00006400000c000b */
[----:B01----:R-:W-:Y:S01]  /*288b0*/  ENDCOLLECTIVE ;  /* 0x000000000000791b */ /* 0x003fe20003800000 */
.L_x_10315:
[----:B------:R-:W-:Y:S01]  /*288c0*/  IMAD.MOV.U32 R13, RZ, RZ, R75 ;  /* 0x000000ffff0d7224 */ /* 0x000fe200078e004b */
[----:B------:R-:W-:Y:S01]  /*288d0*/  MOV R12, R0 ;  /* 0x00000000000c7202 */ /* 0x000fe20000000f00 */
[----:B------:R-:W-:-:S07]  /*288e0*/  IMAD.MOV.U32 R58, RZ, RZ, R14 ;  /* 0x000000ffff3a7224 */ /* 0x000fce00078e000e */
[----:B------:R-:W-:Y:S05]  /*288f0*/  WARPSYNC.COLLECTIVE R15, `(.L_x_10316) ;  /* 0x000000000f087348 */ /* 0x000fea0003c00000 */
[----:B------:R0:W1:Y:S02]  /*28900*/  SHFL.IDX P6, R14, R13, R12, R11 ;  /* 0x0000000c0d0e7389 */ /* 0x00006400000c000b */
[----:B01----:R-:W-:Y:S01]  /*28910*/  ENDCOLLECTIVE ;  /* 0x000000000000791b */ /* 0x003fe20003800000 */
.L_x_10316:
[----:B------:R-:W-:Y:S02]  /*28920*/  IMAD.MOV.U32 R13, RZ, RZ, R77 ;  /* 0x000000ffff0d7224 */ /* 0x000fe400078e004d */
[----:B------:R-:W-:Y:S02]  /*28930*/  IMAD.MOV.U32 R12, RZ, RZ, R2 ;  /* 0x000000ffff0c7224 */ /* 0x000fe400078e0002 */
[----:B------:R-:W-:-:S07]  /*28940*/  IMAD.MOV.U32 R75, RZ, RZ, R14 ;  /* 0x000000ffff4b7224 */ /* 0x000fce00078e000e */
[----:B------:R-:W-:Y:S05]  /*28950*/  WARPSYNC.COLLECTIVE R15, `(.L_x_10317) ;  /* 0x000000000f087348 */ /* 0x000fea0003c00000 */
[----:B------:R0:W1:Y:S02]  /*28960*/  SHFL.IDX P6, R14, R13, R12, R11 ;  /* 0x0000000c0d0e7389 */ /* 0x00006400000c000b */
[----:B01----:R-:W-:Y:S01]  /*28970*/  ENDCOLLECTIVE ;  /* 0x000000000000791b */ /* 0x003fe20003800000 */
.L_x_10317:
        /* <DEDUP_REMOVED lines=8> */
.L_x_10076:
[----:B------:R-:W-:Y:S02]  /*28a00*/  IMAD.MOV.U32 R13, RZ, RZ, R2 ;  /* 0x000000ffff0d7224 */ /* 0x000fe400078e0002 */
[----:B------:R-:W-:Y:S02]  /*28a10*/  IMAD.MOV.U32 R12, RZ, RZ, RZ ;  /* 0x000000ffff0c7224 */ /* 0x000fe400078e00ff */
[----:B------:R-:W-:Y:S02]  /*28a20*/  IMAD.MOV.U32 R11, RZ, RZ, 0x181f ;  /* 0x0000181fff0b7424 */ /* 0x000fe400078e00ff */
[----:B------:R-:W-:-:S07]  /*28a30*/  IMAD.MOV.U32 R15, RZ, RZ, -0x1 ;  /* 0xffffffffff0f7424 */ /* 0x000fce00078e00ff */
[----:B-12---:R-:W-:Y:S05]  /*28a40*/  WARPSYNC.COLLECTIVE R15, `(.L_x_10319) ;  /* 0x000000000f087348 */ /* 0x006fea0003c00000 */
[----:B------:R0:W3:Y:S02]  /*28a50*/  SHFL.IDX P6, R14, R13, R12, R11 ;  /* 0x0000000c0d0e7389 */ /* 0x0000e400000c000b */
[----:B0123--:R-:W-:Y:S01]  /*28a60*/  ENDCOLLECTIVE ;  /* 0x000000000000791b */ /* 0x00ffe20003800000 */
.L_x_10319:
[----:B------:R-:W-:Y:S01]  /*28a70*/  IMAD.MOV.U32 R13, RZ, RZ, R0 ;  /* 0x000000ffff0d7224 */ /* 0x000fe200078e0000 */
[----:B------:R-:W-:-:S07]  /*28a80*/  MOV R3, R14 ;  /* 0x0000000e00037202 */ /* 0x000fce0000000f00 */
[----:B------:R-:W-:Y:S05]  /*28a90*/  WARPSYNC.COLLECTIVE R15, `(.L_x_10320) ;  /* 0x000000000f087348 */ /* 0x000fea0003c00000 */
[----:B------:R0:W1:Y:S02]  /*28aa0*/  SHFL.IDX P6, R14, R13, R12, R11 ;  /* 0x0000000c0d0e7389 */ /* 0x00006400000c000b */
[----:B01----:R-:W-:Y:S01]  /*28ab0*/  ENDCOLLECTIVE ;  /* 0x000000000000791b */ /* 0x003fe20003800000 */
.L_x_10320:
[----:B------:R-:W-:Y:S05]  /*28ac0*/  BRA `(.L_x_10321) ;  /* 0xffffff4c00e47947 */ /* 0x000fea000383ffff */
.L_x_10079:
[----:B------:R-:W-:Y:S01]  /*28ad0*/  BSSY B1, `(.L_x_10322) ;  /* 0x0000008000017945 */ /* 0x000fe20003800000 */
[----:B------:R-:W-:Y:S01]  /*28ae0*/  IMAD.MOV.U32 R13, RZ, RZ, R2 ;  /* 0x000000ffff0d7224 */ /* 0x000fe200078e0002 */
[----:B---3--:R-:W-:Y:S01]  /*28af0*/  MOV R15, 0xffffffff ;  /* 0xffffffff000f7802 */ /* 0x008fe20000000f00 */
[----:B------:R-:W-:Y:S02]  /*28b00*/  IMAD.MOV.U32 R12, RZ, RZ, 0x1 ;  /* 0x00000001ff0c7424 */ /* 0x000fe400078e00ff */
[----:B------:R-:W-:-:S07]  /*28b10*/  IMAD.MOV.U32 R11, RZ, RZ, 0x181f ;  /* 0x0000181fff0b7424 */ /* 0x000fce00078e00ff */
[----:B012-4-:R-:W-:Y:S05]  /*28b20*/  WARPSYNC.COLLECTIVE R15, `(.L_x_10323) ;  /* 0x000000000f087348 */ /* 0x017fea0003c00000 */
[----:B----4-:R3:W4:Y:S02]  /*28b30*/  SHFL.IDX P6, R14, R13, R12, R11 ;  /* 0x0000000c0d0e7389 */ /* 0x01072400000c000b */
[----:B01234-:R-:W-:Y:S01]  /*28b40*/  ENDCOLLECTIVE ;  /* 0x000000000000791b */ /* 0x01ffe20003800000 */
.L_x_10323:
[----:B------:R-:W-:Y:S05]  /*28b50*/  BSYNC B1 ;  /* 0x0000000000017941 */ /* 0x000fea0003800000 */
.L_x_10322:
        /* <DEDUP_REMOVED lines=8> */
.L_x_10324:
[----:B------:R-:W-:Y:S05]  /*28be0*/  BRA `(.L_x_10325) ;  /* 0xffffff4c00f47947 */ /* 0x000fea000383ffff */
.L_x_10082:
        /* <DEDUP_REMOVED lines=8> */
.L_x_10327:
[----:B------:R-:W-:Y:S05]  /*28c70*/  BSYNC B1 ;  /* 0x0000000000017941 */ /* 0x000fea0003800000 */
.L_x_10326:
        /* <DEDUP_REMOVED lines=8> */
.L_x_10328:
[----:B------:R-:W-:Y:S05]  /*28d00*/  BRA `(.L_x_10329) ;  /* 0xffffff5000007947 */ /* 0x000fea000383ffff */
.L_x_10085:
[----:B------:R-:W-:Y:S01]  /*28d10*/  BSSY B1, `(.L_x_10330) ;  /* 0x0000008000017945 */ /* 0x000fe20003800000 */
[----:B------:R-:W-:Y:S01]  /*28d20*/  MOV R13, R2 ;  /* 0x00000002000d7202 */ /* 0x000fe20000000f00 */
[----:B------:R-:W-:Y:S02]  /*28d30*/  IMAD.MOV.U32 R12, RZ, RZ, 0x3 ;  /* 0x00000003ff0c7424 */ /* 0x000fe400078e00ff */
[----:B------:R-:W-:Y:S02]  /*28d40*/  IMAD.MOV.U32 R11, RZ, RZ, 0x181f ;  /* 0x0000181fff0b7424 */ /* 0x000fe400078e00ff */
[----:B0-----:R-:W-:-:S07]  /*28d50*/  IMAD.MOV.U32 R15, RZ, RZ, -0x1 ;  /* 0xffffffffff0f7424 */ /* 0x001fce00078e00ff */
[----:B-1234-:R-:W-:Y:S05]  /*28d60*/  WARPSYNC.COLLECTIVE R15, `(.L_x_10331) ;  /* 0x000000000f087348 */ /* 0x01efea0003c00000 */
[----:B------:R0:W0:Y:S02]  /*28d70*/  SHFL.IDX P6, R14, R13, R12, R11 ;  /* 0x0000000c0d0e7389 */ /* 0x00002400000c000b */
[----:B01234-:R-:W-:Y:S01]  /*28d80*/  ENDCOLLECTIVE ;  /* 0x000000000000791b */ /* 0x01ffe20003800000 */
.L_x_10331:
[----:B------:R-:W-:Y:S05]  /*28d90*/  BSYNC B1 ;  /* 0x0000000000017941 */ /* 0x000fea0003800000 */
.L_x_10330:
        /* <DEDUP_REMOVED lines=8> */
.L_x_10332:
[----:B------:R-:W-:Y:S05]  /*28e20*/  BRA `(.L_x_10333) ;  /* 0xffffff50000c7947 */ /* 0x000fea000383ffff */
.L_x_10101:
        /* <DEDUP_REMOVED lines=11> */
.L_x_10335:
[----:B------:R-:W-:Y:S05]  /*28ee0*/  BSYNC B1 ;  /* 0x0000000000017941 */ /* 0x000fea0003800000 */
.L_x_10334:
[----:B------:R-:W-:Y:S05]  /*28ef0*/  BRA `(.L_x_10336) ;  /* 0xffffff6400f07947 */ /* 0x000fea000383ffff */
.L_x_10103:
[----:B------:R-:W-:Y:S01]  /*28f00*/  BSSY B1, `(.L_x_10337) ;  /* 0x0000006000017945 */ /* 0x000fe20003800000 */
[----:B------:R-:W-:-:S07]  /*28f10*/  IMAD.MOV.U32 R15, RZ, RZ, -0x1 ;  /* 0xffffffffff0f7424 */ /* 0x000fce00078e00ff */
[----:B0-----:R-:W-:Y:S05]  /*28f20*/  WARPSYNC.COLLECTIVE R15, `(.L_x_10338) ;  /* 0x000000000f0c7348 */ /* 0x001fea0003c00000 */
[----:B------:R-:W-:Y:S02]  /*28f30*/  ELECT P6, UR62, PT ;  /* 0x00000000003e782f */ /* 0x000fe400038c0000 */
[----:B------:R-:W-:Y:S01]  /*28f40*/  MOV R14, UR62 ;  /* 0x0000003e000e7c02 */ /* 0x000fe20008000f00 */
[----:B0-----:R-:W-:Y:S10]  /*28f50*/  ENDCOLLECTIVE ;  /* 0x000000000000791b */ /* 0x001ff40003800000 */
.L_x_10338:
[----:B------:R-:W-:Y:S05]  /*28f60*/  BSYNC B1 ;  /* 0x0000000000017941 */ /* 0x000fea0003800000 */
.L_x_10337:
[----:B------:R-:W-:Y:S05]  /*28f70*/  BRA `(.L_x_10102) ;  /* 0xffffff6400e87947 */ /* 0x000fea000383ffff */
.L_x_10105:
[----:B0-----:R0:W1:Y:S02]  /*28f80*/  SYNCS.PHASECHK.TRANS64.TRYWAIT P0, [R23+URZ+0x22820], R6 ;  /* 0x02282006170075a7 */ /* 0x001064000800017f */
[----:B-1----:R-:W-:Y:S05]  /*28f90*/  @!P0 NANOSLEEP.SYNCS 0x989680 ;  /* 0x009896800000895d */ /* 0x002fea0003900000 */
[----:B------:R-:W1:Y:S02]  /*28fa0*/  @!P0 SYNCS.PHASECHK.TRANS64 P0, [R23+URZ+0x22820], R6 ;  /* 0x02282006170085a7 */ /* 0x000e64000800007f */
[----:B-1----:R-:W-:Y:S05]  /*28fb0*/  @!P0 BRA `(.L_x_10105) ;  /* 0xfffffffc00f08947 */ /* 0x002fea000383ffff */
[----:B------:R-:W-:Y:S05]  /*28fc0*/  BRA `(.L_x_10339) ;  /* 0xffffff6400f87947 */ /* 0x000fea000383ffff */
.L_x_10109:
[----:B0-----:R0:W1:Y:S02]  /*28fd0*/  SYNCS.PHASECHK.TRANS64.TRYWAIT P0, [R6+URZ+0x228a0], R7 ;  /* 0x0228a007060075a7 */ /* 0x001064000800017f */
[----:B-1----:R-:W-:Y:S05]  /*28fe0*/  @!P0 NANOSLEEP.SYNCS 0x989680 ;  /* 0x009896800000895d */ /* 0x002fea0003900000 */
[----:B------:R-:W1:Y:S02]  /*28ff0*/  @!P0 SYNCS.PHASECHK.TRANS64 P0, [R6+URZ+0x228a0], R7 ;  /* 0x0228a007060085a7 */ /* 0x000e64000800007f */
[----:B-1----:R-:W-:Y:S05]  /*29000*/  @!P0 BRA `(.L_x_10109) ;  /* 0xfffffffc00f08947 */ /* 0x002fea000383ffff */
[----:B------:R-:W-:Y:S05]  /*29010*/  BRA `(.L_x_10340) ;  /* 0xffffff6800147947 */ /* 0x000fea000383ffff */
.L_x_10114:
[----:B-1----:R1:W2:Y:S02]  /*29020*/  SYNCS.PHASECHK.TRANS64.TRYWAIT P0, [R6+URZ+0x228c0], R7 ;  /* 0x0228c007060075a7 */ /* 0x0022a4000800017f */
[----:B--2---:R-:W-:Y:S05]  /*29030*/  @!P0 NANOSLEEP.SYNCS 0x989680 ;  /* 0x009896800000895d */ /* 0x004fea0003900000 */
[----:B------:R-:W2:Y:S02]  /*29040*/  @!P0 SYNCS.PHASECHK.TRANS64 P0, [R6+URZ+0x228c0], R7 ;  /* 0x0228c007060085a7 */ /* 0x000ea4000800007f */
[----:B--2---:R-:W-:Y:S05]  /*29050*/  @!P0 BRA `(.L_x_10114) ;  /* 0xfffffffc00f08947 */ /* 0x004fea000383ffff */
[----:B------:R-:W-:Y:S05]  /*29060*/  BRA `(.L_x_10341) ;  /* 0xffffff6800907947 */ /* 0x000fea000383ffff */
.L_x_10121:
[----:B0-----:R0:W1:Y:S02]  /*29070*/  SYNCS.PHASECHK.TRANS64.TRYWAIT P1, [R6+URZ+0x228a0], R7 ;  /* 0x0228a007060075a7 */ /* 0x001064000802017f */
[----:B-1----:R-:W-:Y:S05]  /*29080*/  @!P1 NANOSLEEP.SYNCS 0x989680 ;  /* 0x009896800000995d */ /* 0x002fea0003900000 */
[----:B------:R-:W1:Y:S02]  /*29090*/  @!P1 SYNCS.PHASECHK.TRANS64 P1, [R6+URZ+0x228a0], R7 ;  /* 0x0228a007060095a7 */ /* 0x000e64000802007f */
[----:B-1----:R-:W-:Y:S05]  /*290a0*/  @!P1 BRA `(.L_x_10121) ;  /* 0xfffffffc00f09947 */ /* 0x002fea000383ffff */
[----:B------:R-:W-:Y:S05]  /*290b0*/  BRA `(.L_x_10342) ;  /* 0xffffff6c00587947 */ /* 0x000fea000383ffff */
.L_x_10126:
[----:B-1----:R1:W2:Y:S02]  /*290c0*/  SYNCS.PHASECHK.TRANS64.TRYWAIT P1, [R6+URZ+0x228c0], R7 ;  /* 0x0228c007060075a7 */ /* 0x0022a4000802017f */
[----:B--2---:R-:W-:Y:S05]  /*290d0*/  @!P1 NANOSLEEP.SYNCS 0x989680 ;  /* 0x009896800000995d */ /* 0x004fea0003900000 */
[----:B------:R-:W2:Y:S02]  /*290e0*/  @!P1 SYNCS.PHASECHK.TRANS64 P1, [R6+URZ+0x228c0], R7 ;  /* 0x0228c007060095a7 */ /* 0x000ea4000802007f */
[----:B--2---:R-:W-:Y:S05]  /*290f0*/  @!P1 BRA `(.L_x_10126) ;  /* 0xfffffffc00f09947 */ /* 0x004fea000383ffff */
[----:B------:R-:W-:Y:S05]  /*29100*/  BRA `(.L_x_10343) ;  /* 0xffffff6c00d07947 */ /* 0x000fea000383ffff */
.L_x_10141:
[----:B------:R-:W0:Y:S01]  /*29110*/  S2R R20, SR_TID.X ;  /* 0x0000000000147919 */ /* 0x000e220000002100 */
[----:B------:R-:W-:Y:S01]  /*29120*/  BSSY B0, `(.L_x_10344) ;  /* 0x000000a000007945 */ /* 0x000fe20003800000 */
[----:B------:R-:W-:Y:S01]  /*29130*/  MOV R12, RZ ;  /* 0x000000ff000c7202 */ /* 0x000fe20000000f00 */
[----:B------:R-:W-:Y:S01]  /*29140*/  IMAD.MOV.U32 R11, RZ, RZ, 0x1f ;  /* 0x0000001fff0b7424 */ /* 0x000fe200078e00ff */
[----:B0-----:R-:W-:-:S04]  /*29150*/  SHF.R.U32.HI R15, RZ, 0x5, R20 ;  /* 0x00000005ff0f7819 */ /* 0x001fc80000011614 */
[----:B------:R-:W-:-:S05]  /*29160*/  LOP3.LUT R15, R15, 0x3, RZ, 0xc0, !PT ;  /* 0x000000030f0f7812 */ /* 0x000fca00078ec0ff */
[----:B------:R-:W-:Y:S02]  /*29170*/  IMAD.MOV.U32 R13, RZ, RZ, R15 ;  /* 0x000000ffff0d7224 */ /* 0x000fe400078e000f */
[----:B------:R-:W-:-:S07]  /*29180*/  IMAD.MOV.U32 R15, RZ, RZ, -0x1 ;  /* 0xffffffffff0f7424 */ /* 0x000fce00078e00ff */
[----:B-----5:R-:W-:Y:S05]  /*29190*/  WARPSYNC.COLLECTIVE R15, `(.L_x_10345) ;  /* 0x000000000f087348 */ /* 0x020fea0003c00000 */
[----:B------:R0:W1:Y:S02]  /*291a0*/  SHFL.IDX P6, R14, R13, R12, R11 ;  /* 0x0000000c0d0e7389 */ /* 0x00006400000c000b */
[----:B01---5:R-:W-:Y:S01]  /*291b0*/  ENDCOLLECTIVE ;  /* 0x000000000000791b */ /* 0x023fe20003800000 */
.L_x_10345:
[----:B------:R-:W-:Y:S05]  /*291c0*/  BSYNC B0 ;  /* 0x0000000000007941 */ /* 0x000fea0003800000 */
.L_x_10344:
[----:B------:R-:W-:Y:S05]  /*291d0*/  BRA `(.L_x_10346) ;  /* 0xffffff7c00747947 */ /* 0x000fea000383ffff */
.L_x_10144:
[----:B0-----:R-:W2:Y:S02]  /*291e0*/  LDL R0, [R1+0x30] ;  /* 0x0000300001007983 */ /* 0x001ea40000100800 */
[----:B--2---:R0:W1:Y:S02]  /*291f0*/  SYNCS.PHASECHK.TRANS64.TRYWAIT P0, [R6+URZ+0x22880], R0 ;  /* 0x02288000060075a7 */ /* 0x004064000800017f */
[----:B-1----:R-:W-:Y:S05]  /*29200*/  @!P0 NANOSLEEP.SYNCS 0x989680 ;  /* 0x009896800000895d */ /* 0x002fea0003900000 */
[----:B------:R-:W1:Y:S02]  /*29210*/  @!P0 SYNCS.PHASECHK.TRANS64 P0, [R6+URZ+0x22880], R0 ;  /* 0x02288000060085a7 */ /* 0x000e64000800007f */
[----:B-1----:R-:W-:Y:S05]  /*29220*/  @!P0 BRA `(.L_x_10144) ;  /* 0xfffffffc00ec8947 */ /* 0x002fea000383ffff */
[----:B------:R-:W-:Y:S05]  /*29230*/  BRA `(.L_x_10347) ;  /* 0xffffff7c00947947 */ /* 0x000fea000383ffff */
.L_x_10145:
        /* <DEDUP_REMOVED lines=8> */
.L_x_10349:
[----:B------:R-:W-:Y:S05]  /*292c0*/  BSYNC B0 ;  /* 0x0000000000007941 */ /* 0x000fea0003800000 */
.L_x_10348:
[----:B------:R-:W-:Y:S01]  /*292d0*/  IMAD.MOV.U32 R13, RZ, RZ, R0 ;  /* 0x000000ffff0d7224 */ /* 0x000fe200078e0000 */
[----:B------:R-:W-:Y:S01]  /*292e0*/  MOV R11, 0x181f ;  /* 0x0000181f000b7802 */ /* 0x000fe20000000f00 */
[----:B------:R-:W-:Y:S01]  /*292f0*/  IMAD.MOV.U32 R12, RZ, RZ, RZ ;  /* 0x000000ffff0c7224 */ /* 0x000fe200078e00ff */
[C---:B------:R-:W-:Y:S01]  /*29300*/  ISETP.GE.AND P2, PT, R7.reuse, 0x21, PT ;  /* 0x000000210700780c */ /* 0x040fe20003f46270 */
[----:B------:R-:W-:Y:S01]  /*29310*/  IMAD.MOV.U32 R15, RZ, RZ, -0x1 ;  /* 0xffffffffff0f7424 */ /* 0x000fe200078e00ff */
[----:B------:R-:W-:Y:S01]  /*29320*/  LOP3.LUT R22, R22, 0xffffffef, RZ, 0xc0, !PT ;  /* 0xffffffef16167812 */ /* 0x000fe200078ec0ff */
[----:B------:R-:W-:Y:S01]  /*29330*/  IMAD.MOV.U32 R21, RZ, RZ, R14 ;  /* 0x000000ffff157224 */ /* 0x000fe200078e000e */
[----:B------:R-:W-:-:S13]  /*29340*/  ISETP.GE.AND P3, PT, R7, 0x91, PT ;  /* 0x000000910700780c */ /* 0x000fda0003f66270 */
[----:B------:R-:W-:Y:S05]  /*29350*/  WARPSYNC.COLLECTIVE R15, `(.L_x_10350) ;  /* 0x000000000f087348 */ /* 0x000fea0003c00000 */
[----:B------:R0:W1:Y:S02]  /*29360*/  SHFL.IDX P6, R14, R13, R12, R11 ;  /* 0x0000000c0d0e7389 */ /* 0x00006400000c000b */
[----:B01----:R-:W-:Y:S01]  /*29370*/  ENDCOLLECTIVE ;  /* 0x000000000000791b */ /* 0x003fe20003800000 */
.L_x_10350:
[----:B------:R-:W-:Y:S01]  /*29380*/  ULDC.64 UR4, c[0x0][0x208] ;  /* 0x0000820000047ab9 */ /* 0x000fe20000000a00 */
[C---:B------:R-:W-:Y:S02]  /*29390*/  ISETP.GE.AND P5, PT, R7.reuse, 0x31, PT ;  /* 0x000000310700780c */ /* 0x040fe40003fa6270 */
[----:B------:R-:W-:Y:S02]  /*293a0*/  ISETP.GE.AND P4, PT, R7, 0x61, PT ;  /* 0x000000610700780c */ /* 0x000fe40003f86270 */
[----:B------:R-:W-:Y:S01]  /*293b0*/  MOV R13, R2 ;  /* 0x00000002000d7202 */ /* 0x000fe20000000f00 */
[----:B------:R-:W-:Y:S02]  /*293c0*/  IMAD.MOV.U32 R12, RZ, RZ, 0x1 ;  /* 0x00000001ff0c7424 */ /* 0x000fe400078e00ff */
[----:B------:R-:W-:-:S05]  /*293d0*/  IMAD.MOV.U32 R3, RZ, RZ, R14 ;  /* 0x000000ffff037224 */ /* 0x000fca00078e000e */
[----:B------:R-:W-:Y:S01]  /*293e0*/  IADD3 R30, P1, R35, R3, RZ ;  /* 0x00000003231e7210 */ /* 0x000fe20007f3e0ff */
[----:B------:R-:W-:-:S04]  /*293f0*/  IMAD.IADD R3, R23, 0x1, R27 ;  /* 0x0000000117037824 */ /* 0x000fc800078e021b */
[----:B------:R-:W-:Y:S01]  /*29400*/  IMAD.X R31, RZ, RZ, R21, P1 ;  /* 0x000000ffff1f7224 */ /* 0x000fe200008e0615 */
[----:B------:R-:W-:-:S13]  /*29410*/  ISETP.LT.OR P1, PT, R7, 0x1, P0 ;  /* 0x000000010700780c */ /* 0x000fda0000721670 */
[----:B------:R-:W-:Y:S01]  /*29420*/  @!PT LDS RZ, [RZ] ;  /* 0x00000000fffff984 */ /* 0x000fe20000000800 */
[----:B------:R-:W-:Y:S01]  /*29430*/  @!PT LDS RZ, [RZ] ;  /* 0x00000000fffff984 */ /* 0x000fe20000000800 */
[----:B------:R-:W-:Y:S01]  /*29440*/  @!PT LDS RZ, [RZ] ;  /* 0x00000000fffff984 */ /* 0x000fe20000000800 */
[----:B------:R0:W-:Y:S02]  /*29450*/  LDGSTS.E.BYPASS.LTC128B.128 [R3+0xa400], desc[UR4][R30.64], !P1 ;  /* 0x0a4000001e037fae */ /* 0x0001e4000c901d44 */
[----:B0-----:R-:W-:Y:S05]  /*29460*/  WARPSYNC.COLLECTIVE R15, `(.L_x_10351) ;  /* 0x000000000f087348 */ /* 0x001fea0003c00000 */
[----:B------:R1:W2:Y:S02]  /*29470*/  SHFL.IDX P6, R14, R13, R12, R11 ;  /* 0x0000000c0d0e7389 */ /* 0x0002a400000c000b */
[----:B012---:R-:W-:Y:S01]  /*29480*/  ENDCOLLECTIVE ;  /* 0x000000000000791b */ /* 0x007fe20003800000 */
.L_x_10351:
[----:B------:R-:W-:Y:S02]  /*29490*/  IMAD.MOV.U32 R13, RZ, RZ, R0 ;  /* 0x000000ffff0d7224 */ /* 0x000fe400078e0000 */
[----:B------:R-:W-:-:S07]  /*294a0*/  IMAD.MOV.U32 R21, RZ, RZ, R14 ;  /* 0x000000ffff157224 */ /* 0x000fce00078e000e */
[----:B------:R-:W-:Y:S05]  /*294b0*/  WARPSYNC.COLLECTIVE R15, `(.L_x_10352) ;  /* 0x000000000f087348 */ /* 0x000fea0003c00000 */
[----:B------:R0:W1:Y:S02]  /*294c0*/  SHFL.IDX P6, R14, R13, R12, R11 ;  /* 0x0000000c0d0e7389 */ /* 0x00006400000c000b */
[----:B01----:R-:W-:Y:S01]  /*294d0*/  ENDCOLLECTIVE ;  /* 0x000000000000791b */ /* 0x003fe20003800000 */
.L_x_10352:
[----:B------:R-:W-:Y:S01]  /*294e0*/  ULDC.64 UR4, c[0x0][0x208] ;  /* 0x0000820000047ab9 */ /* 0x000fe20000000a00 */
[----:B------:R-:W-:Y:S02]  /*294f0*/  IMAD.MOV.U32 R13, RZ, RZ, R2 ;  /* 0x000000ffff0d7224 */ /* 0x000fe400078e0002 */
[----:B------:R-:W-:Y:S02]  /*29500*/  IMAD.MOV.U32 R12, RZ, RZ, 0x2 ;  /* 0x00000002ff0c7424 */ /* 0x000fe400078e00ff */
[----:B------:R-:W-:-:S05]  /*29510*/  IMAD.MOV.U32 R11, RZ, RZ, R14 ;  /* 0x000000ffff0b7224 */ /* 0x000fca00078e000e */
[----:B------:R-:W-:Y:S01]  /*29520*/  IADD3 R30, P1, R35, R11, RZ ;  /* 0x0000000b231e7210 */ /* 0x000fe20007f3e0ff */
[----:B------:R-:W-:-:S03]  /*29530*/  IMAD.MOV.U32 R11, RZ, RZ, 0x181f ;  /* 0x0000181fff0b7424 */ /* 0x000fc600078e00ff */
[----:B------:R-:W-:Y:S02]  /*29540*/  IADD3.X R31, RZ, R21, RZ, P1, !PT ;  /* 0x00000015ff1f7210 */ /* 0x000fe40000ffe4ff */
        /* <DEDUP_REMOVED lines=8> */
.L_x_10353:
[----:B------:R-:W-:Y:S01]  /*295d0*/  MOV R13, R0 ;  /* 0x00000000000d7202 */ /* 0x000fe20000000f00 */
[----:B------:R-:W-:-:S07]  /*295e0*/  IMAD.MOV.U32 R21, RZ, RZ, R14 ;  /* 0x000000ffff157224 */ /* 0x000fce00078e000e */
[----:B------:R-:W-:Y:S05]  /*295f0*/  WARPSYNC.COLLECTIVE R15, `(.L_x_10354) ;  /* 0x000000000f087348 */ /* 0x000fea0003c00000 */
[----:B------:R0:W1:Y:S02]  /*29600*/  SHFL.IDX P6, R14, R13, R12, R11 ;  /* 0x0000000c0d0e7389 */ /* 0x00006400000c000b */
[----:B01----:R-:W-:Y:S01]  /*29610*/  ENDCOLLECTIVE ;  /* 0x000000000000791b */ /* 0x003fe20003800000 */
.L_x_10354:
[----:B------:R-:W-:Y:S01]  /*29620*/  ULDC.64 UR4, c[0x0][0x208] ;  /* 0x0000820000047ab9 */ /* 0x000fe20000000a00 */
[----:B------:R-:W-:Y:S02]  /*29630*/  IMAD.MOV.U32 R13, RZ, RZ, R2 ;  /* 0x000000ffff0d7224 */ /* 0x000fe400078e0002 */
[----:B------:R-:W-:Y:S02]  /*29640*/  IMAD.MOV.U32 R12, RZ, RZ, 0x3 ;  /* 0x00000003ff0c7424 */ /* 0x000fe400078e00ff */
[----:B------:R-:W-:-:S05]  /*29650*/  IMAD.MOV.U32 R11, RZ, RZ, R14 ;  /* 0x000000ffff0b7224 */ /* 0x000fca00078e000e */
[----:B------:R-:W-:Y:S02]  /*29660*/  IADD3 R30, P1, R35, R11, RZ ;  /* 0x0000000b231e7210 */ /* 0x000fe40007f3e0ff */
[----:B------:R-:W-:-:S03]  /*29670*/  MOV R11, 0x181f ;  /* 0x0000181f000b7802 */ /* 0x000fc60000000f00 */
        /* <DEDUP_REMOVED lines=9> */
.L_x_10355:
[----:B------:R-:W-:Y:S02]  /*29710*/  IMAD.MOV.U32 R13, RZ, RZ, R0 ;  /* 0x000000ffff0d7224 */ /* 0x000fe400078e0000 */
[----:B------:R-:W-:-:S07]  /*29720*/  IMAD.MOV.U32 R21, RZ, RZ, R14 ;  /* 0x000000ffff157224 */ /* 0x000fce00078e000e */
[----:B------:R-:W-:Y:S05]  /*29730*/  WARPSYNC.COLLECTIVE R15, `(.L_x_10356) ;  /* 0x000000000f087348 */ /* 0x000fea0003c00000 */
[----:B------:R0:W1:Y:S02]  /*29740*/  SHFL.IDX P6, R14, R13, R12, R11 ;  /* 0x0000000c0d0e7389 */ /* 0x00006400000c000b */
[----:B01----:R-:W-:Y:S01]  /*29750*/  ENDCOLLECTIVE ;  /* 0x000000000000791b */ /* 0x003fe20003800000 */
.L_x_10356:
[----:B------:R-:W-:Y:S01]  /*29760*/  ULDC.64 UR4, c[0x0][0x208] ;  /* 0x0000820000047ab9 */ /* 0x000fe20000000a00 */
[----:B------:R-:W-:Y:S01]  /*29770*/  MOV R13, R2 ;  /* 0x00000002000d7202 */ /* 0x000fe20000000f00 */
[----:B------:R-:W-:Y:S02]  /*29780*/  IMAD.MOV.U32 R12, RZ, RZ, 0x4 ;  /* 0x00000004ff0c7424 */ /* 0x000fe400078e00ff */
[----:B------:R-:W-:-:S05]  /*29790*/  IMAD.MOV.U32 R11, RZ, RZ, R14 ;  /* 0x000000ffff0b7224 */ /* 0x000fca00078e000e */
[----:B------:R-:W-:Y:S01]  /*297a0*/  IADD3 R30, P1, R35, R11, RZ ;  /* 0x0000000b231e7210 */ /* 0x000fe20007f3e0ff */
[----:B------:R-:W-:-:S04]  /*297b0*/  IMAD.MOV.U32 R11, RZ, RZ, 0x181f ;  /* 0x0000181fff0b7424 */ /* 0x000fc800078e00ff */
        /* <DEDUP_REMOVED lines=9> */
.L_x_10357:
[----:B------:R-:W-:Y:S02]  /*29850*/  IMAD.MOV.U32 R13, RZ, RZ, R0 ;  /* 0x000000ffff0d7224 */ /* 0x000fe400078e0000 */
[----:B------:R-:W-:-:S07]  /*29860*/  IMAD.MOV.U32 R21, RZ, RZ, R14 ;  /* 0x000000ffff157224 */ /* 0x000fce00078e000e */
[----:B------:R-:W-:Y:S05]  /*29870*/  WARPSYNC.COLLECTIVE R15, `(.L_x_10358) ;  /* 0x000000000f087348 */ /* 0x000fea0003c00000 */
[----:B------:R0:W1:Y:S02]  /*29880*/  SHFL.IDX P6, R14, R13, R12, R11 ;  /* 0x0000000c0d0e7389 */ /* 0x00006400000c000b */
[----:B01----:R-:W-:Y:S01]  /*29890*/  ENDCOLLECTIVE ;  /* 0x000000000000791b */ /* 0x003fe20003800000 */
.L_x_10358:
[----:B------:R-:W-:Y:S01]  /*298a0*/  ULDC.64 UR4, c[0x0][0x208] ;  /* 0x0000820000047ab9 */ /* 0x000fe20000000a00 */
[----:B------:R-:W-:Y:S02]  /*298b0*/  IMAD.MOV.U32 R13, RZ, RZ, R2 ;  /* 0x000000ffff0d7224 */ /* 0x000fe400078e0002 */
[----:B------:R-:W-:Y:S01]  /*298c0*/  IMAD.MOV.U32 R12, RZ, RZ, 0x5 ;  /* 0x00000005ff0c7424 */ /* 0x000fe200078e00ff */
[----:B------:R-:W-:-:S04]  /*298d0*/  MOV R11, R14 ;  /* 0x0000000e000b7202 */ /* 0x000fc80000000f00 */
        /* <DEDUP_REMOVED lines=11> */
.L_x_10359:
[----:B------:R-:W-:Y:S01]  /*29990*/  IMAD.MOV.U32 R13, RZ, RZ, R0 ;  /* 0x000000ffff0d7224 */ /* 0x000fe200078e0000 */
[----:B------:R-:W-:-:S07]  /*299a0*/  MOV R21, R14 ;  /* 0x0000000e00157202 */ /* 0x000fce0000000f00 */
[----:B------:R-:W-:Y:S05]  /*299b0*/  WARPSYNC.COLLECTIVE R15, `(.L_x_10360) ;  /* 0x000000000f087348 */ /* 0x000fea0003c00000 */
[----:B------:R0:W1:Y:S02]  /*299c0*/  SHFL.IDX P6, R14, R13, R12, R11 ;  /* 0x0000000c0d0e7389 */ /* 0x00006400000c000b */
[----:B01----:R-:W-:Y:S01]  /*299d0*/  ENDCOLLECTIVE ;  /* 0x000000000000791b */ /* 0x003fe20003800000 */
.L_x_10360:
[----:B------:R-:W-:Y:S01]  /*299e0*/  ULDC.64 UR4, c[0x0][0x208] ;  /* 0x0000820000047ab9 */ /* 0x000fe20000000a00 */
[----:B------:R-:W-:Y:S01]  /*299f0*/  IMAD.MOV.U32 R13, RZ, RZ, R2 ;  /* 0x000000ffff0d7224 */ /* 0x000fe200078e0002 */
[----:B------:R-:W-:Y:S01]  /*29a00*/  MOV R12, 0x6 ;  /* 0x00000006000c7802 */ /* 0x000fe20000000f00 */
        /* <DEDUP_REMOVED lines=12> */
.L_x_10361:
[----:B------:R-:W-:Y:S02]  /*29ad0*/  IMAD.MOV.U32 R13, RZ, RZ, R0 ;  /* 0x000000ffff0d7224 */ /* 0x000fe400078e0000 */
[----:B------:R-:W-:-:S07]  /*29ae0*/  IMAD.MOV.U32 R21, RZ, RZ, R14 ;  /* 0x000000ffff157224 */ /* 0x000fce00078e000e */
[----:B------:R-:W-:Y:S05]  /*29af0*/  WARPSYNC.COLLECTIVE R15, `(.L_x_10362) ;  /* 0x000000000f087348 */ /* 0x000fea0003c00000 */
[----:B------:R0:W1:Y:S02]  /*29b00*/  SHFL.IDX P6, R14, R13, R12, R11 ;  /* 0x0000000c0d0e7389 */ /* 0x00006400000c000b */
[----:B01----:R-:W-:Y:S01]  /*29b10*/  ENDCOLLECTIVE ;  /* 0x000000000000791b */ /* 0x003fe20003800000 */
.L_x_10362:
        /* <DEDUP_REMOVED lines=15> */
.L_x_10363:
[----:B------:R-:W-:Y:S01]  /*29c10*/  MOV R13, R0 ;  /* 0x00000000000d7202 */ /* 0x000fe20000000f00 */
[----:B------:R-:W-:-:S07]  /*29c20*/  IMAD.MOV.U32 R2, RZ, RZ, R14 ;  /* 0x000000ffff027224 */ /* 0x000fce00078e000e */
[----:B------:R-:W-:Y:S05]  /*29c30*/  WARPSYNC.COLLECTIVE R15, `(.L_x_10364) ;  /* 0x000000000f087348 */ /* 0x000fea0003c00000 */
[----:B------:R0:W1:Y:S02]  /*29c40*/  SHFL.IDX P6, R14, R13, R12, R11 ;  /* 0x0000000c0d0e7389 */ /* 0x00006400000c000b */
[----:B01----:R-:W-:Y:S01]  /*29c50*/  ENDCOLLECTIVE ;  /* 0x000000000000791b */ /* 0x003fe20003800000 */
.L_x_10364:
[----:B------:R-:W-:Y:S01]  /*29c60*/  ULDC.64 UR4, c[0x0][0x208] ;  /* 0x0000820000047ab9 */ /* 0x000fe20000000a00 */
[----:B------:R-:W-:Y:S02]  /*29c70*/  IMAD.MOV.U32 R13, RZ, RZ, R10 ;  /* 0x000000ffff0d7224 */ /* 0x000fe400078e000a */
[----:B------:R-:W-:Y:S02]  /*29c80*/  IMAD.MOV.U32 R12, RZ, RZ, RZ ;  /* 0x000000ffff0c7224 */ /* 0x000fe400078e00ff */
[----:B------:R-:W-:-:S05]  /*29c90*/  IMAD.MOV.U32 R0, RZ, RZ, R14 ;  /* 0x000000ffff007224 */ /* 0x000fca00078e000e */
[----:B------:R-:W-:-:S05]  /*29ca0*/  IADD3 R30, P1, R35, R0, RZ ;  /* 0x00000000231e7210 */ /* 0x000fca0007f3e0ff */
        /* <DEDUP_REMOVED lines=9> */
.L_x_10365:
[----:B------:R-:W-:Y:S01]  /*29d40*/  IMAD.MOV.U32 R13, RZ, RZ, R20 ;  /* 0x000000ffff0d7224 */ /* 0x000fe200078e0014 */
[----:B------:R-:W-:-:S07]  /*29d50*/  MOV R2, R14 ;  /* 0x0000000e00027202 */ /* 0x000fce0000000f00 */
[----:B------:R-:W-:Y:S05]  /*29d60*/  WARPSYNC.COLLECTIVE R15, `(.L_x_10366) ;  /* 0x000000000f087348 */ /* 0x000fea0003c00000 */
[----:B------:R0:W1:Y:S02]  /*29d70*/  SHFL.IDX P6, R14, R13, R12, R11 ;  /* 0x0000000c0d0e7389 */ /* 0x00006400000c000b */
[----:B01----:R-:W-:Y:S01]  /*29d80*/  ENDCOLLECTIVE ;  /* 0x000000000000791b */ /* 0x003fe20003800000 */
.L_x_10366:
[----:B------:R-:W-:Y:S01]  /*29d90*/  ULDC.64 UR4, c[0x0][0x208] ;  /* 0x0000820000047ab9 */ /* 0x000fe20000000a00 */
[----:B------:R-:W-:Y:S01]  /*29da0*/  IMAD.MOV.U32 R13, RZ, RZ, R10 ;  /* 0x000000ffff0d7224 */ /* 0x000fe200078e000a */
[----:B------:R-:W-:Y:S01]  /*29db0*/  MOV R12, 0x1 ;  /* 0x00000001000c7802 */ /* 0x000fe20000000f00 */
[----:B------:R-:W-:-:S05]  /*29dc0*/  IMAD.MOV.U32 R0, RZ, RZ, R14 ;  /* 0x000000ffff007224 */ /* 0x000fca00078e000e */
[----:B------:R-:W-:-:S05]  /*29dd0*/  IADD3 R30, P1, R35, R0, RZ ;  /* 0x00000000231e7210 */ /* 0x000fca0007f3e0ff */
[----:B------:R-:W-:Y:S01]  /*29de0*/  IMAD.X R31, RZ, RZ, R2, P1 ;  /* 0x000000ffff1f7224 */ /* 0x000fe200008e0602 */
[----:B------:R-:W-:-:S13]  /*29df0*/  ISETP.LT.OR P1, PT, R7, 0x81, P0 ;  /* 0x000000810700780c */ /* 0x000fda0000721670 */
[----:B------:R-:W-:Y:S01]  /*29e00*/  @!PT LDS RZ, [RZ] ;  /* 0x00000000fffff984 */ /* 0x000fe20000000800 */
[----:B------:R-:W-:Y:S01]  /*29e10*/  @!PT LDS RZ, [RZ] ;  /* 0x00000000fffff984 */ /* 0x000fe20000000800 */
[----:B------:R-:W-:Y:S01]  /*29e20*/  @!PT LDS RZ, [RZ] ;  /* 0x00000000fffff984 */ /* 0x000fe20000000800 */
[----:B------:R0:W-:Y:S01]  /*29e30*/  LDGSTS.E.BYPASS.LTC128B.128 [R3+0xe400], desc[UR4][R30.64], !P1 ;  /* 0x0e4000001e037fae */ /* 0x0001e2000c901d44 */
[----:B------:R-:W-:-:S13]  /*29e40*/  ISETP.GE.AND P1, PT, R7, 0x11, PT ;  /* 0x000000110700780c */ /* 0x000fda0003f26270 */
[----:B0-----:R-:W-:Y:S05]  /*29e50*/  WARPSYNC.COLLECTIVE R15, `(.L_x_10367) ;  /* 0x000000000f087348 */ /* 0x001fea0003c00000 */
[----:B------:R1:W2:Y:S02]  /*29e60*/  SHFL.IDX P6, R14, R13, R12, R11 ;  /* 0x0000000c0d0e7389 */ /* 0x0002a400000c000b */
[----:B012---:R-:W-:Y:S01]  /*29e70*/  ENDCOLLECTIVE ;  /* 0x000000000000791b */ /* 0x007fe20003800000 */
.L_x_10367:
[----:B------:R-:W-:Y:S02]  /*29e80*/  @P1 LOP3.LUT R22, R22, 0x10, RZ, 0xfc, !PT ;  /* 0x0000001016161812 */ /* 0x000fe400078efcff */
[----:B------:R-:W-:Y:S01]  /*29e90*/  ISETP.GE.AND P1, PT, R7, 0x41, PT ;  /* 0x000000410700780c */ /* 0x000fe20003f26270 */
[----:B------:R-:W-:Y:S01]  /*29ea0*/  IMAD.MOV.U32 R13, RZ, RZ, R20 ;  /* 0x000000ffff0d7224 */ /* 0x000fe200078e0014 */
[----:B------:R-:W-:-:S04]  /*29eb0*/  LOP3.LUT R22, R22, 0xfffffff7, RZ, 0xc0, !PT ;  /* 0xfffffff716167812 */ /* 0x000fc800078ec0ff */
[----:B------:R-:W-:Y:S02]  /*29ec0*/  @P2 LOP3.LUT R22, R22, 0x8, RZ, 0xfc, !PT ;  /* 0x0000000816162812 */ /* 0x000fe400078efcff */
[----:B------:R-:W-:Y:S02]  /*29ed0*/  ISETP.GE.AND P2, PT, R7, 0x51, PT ;  /* 0x000000510700780c */ /* 0x000fe40003f46270 */
[----:B------:R-:W-:Y:S01]  /*29ee0*/  LOP3.LUT R22, R22, 0xffffffdf, RZ, 0xc0, !PT ;  /* 0xffffffdf16167812 */ /* 0x000fe200078ec0ff */
[----:B------:R-:W-:-:S10]  /*29ef0*/  IMAD.MOV.U32 R0, RZ, RZ, R14 ;  /* 0x000000ffff007224 */ /* 0x000fd400078e000e */
[----:B------:R-:W-:Y:S05]  /*29f00*/  WARPSYNC.COLLECTIVE R15, `(.L_x_10368) ;  /* 0x000000000f087348 */ /* 0x000fea0003c00000 */
[----:B------:R0:W1:Y:S02]  /*29f10*/  SHFL.IDX P6, R14, R13, R12, R11 ;  /* 0x0000000c0d0e7389 */ /* 0x00006400000c000b */
[----:B01----:R-:W-:Y:S01]  /*29f20*/  ENDCOLLECTIVE ;  /* 0x000000000000791b */ /* 0x003fe20003800000 */
.L_x_10368:
[----:B------:R-:W-:Y:S02]  /*29f30*/  @P1 LOP3.LUT R22, R22, 0x20, RZ, 0xfc, !PT ;  /* 0x0000002016161812 */ /* 0x000fe400078efcff */
[----:B------:R-:W-:Y:S02]  /*29f40*/  ISETP.GE.AND P1, PT, R7, 0x71, PT ;  /* 0x000000710700780c */ /* 0x000fe40003f26270 */
[----:B------:R-:W-:-:S04]  /*29f50*/  LOP3.LUT R22, R22, 0xffffff7f, RZ, 0xc0, !PT ;  /* 0xffffff7f16167812 */ /* 0x000fc800078ec0ff */
[----:B------:R-:W-:Y:S02]  /*29f60*/  @P2 LOP3.LUT R22, R22, 0x80, RZ, 0xfc, !PT ;  /* 0x0000008016162812 */ /* 0x000fe400078efcff */
[----:B------:R-:W-:Y:S02]  /*29f70*/  ISETP.GE.AND P2, PT, R7, 0x81, PT ;  /* 0x000000810700780c */ /* 0x000fe40003f46270 */
[----:B------:R-:W-:-:S04]  /*29f80*/  LOP3.LUT R22, R22, 0xfffffeff, RZ, 0xc0, !PT ;  /* 0xfffffeff16167812 */ /* 0x000fc800078ec0ff */
[----:B------:R-:W-:Y:S01]  /*29f90*/  @P3 LOP3.LUT R22, R22, 0x100, RZ, 0xfc, !PT ;  /* 0x0000010016163812 */ /* 0x000fe200078efcff */
[----:B------:R-:W-:Y:S01]  /*29fa0*/  IMAD.MOV.U32 R10, RZ, RZ, R14 ;  /* 0x000000ffff0a7224 */ /* 0x000fe200078e000e */
[----:B------:R-:W-:Y:S06]  /*29fb0*/  BRA `(.L_x_10369) ;  /* 0xffffff7800307947 */ /* 0x000fec000383ffff */
.L_x_10150:
[----:B--2---:R-:W2:Y:S02]  /*29fc0*/  LDL R0, [R1+0x30] ;  /* 0x0000300001007983 */ /* 0x004ea40000100800 */
[----:B--2---:R2:W3:Y:S02]  /*29fd0*/  SYNCS.PHASECHK.TRANS64.TRYWAIT P0, [R6+URZ+0x22840], R0 ;  /* 0x02284000060075a7 */ /* 0x0044e4000800017f */
[----:B---3--:R-:W-:Y:S05]  /*29fe0*/  @!P0 NANOSLEEP.SYNCS 0x989680 ;  /* 0x009896800000895d */ /* 0x008fea0003900000 */
[----:B------:R-:W3:Y:S02]  /*29ff0*/  @!P0 SYNCS.PHASECHK.TRANS64 P0, [R6+URZ+0x22840], R0 ;  /* 0x02284000060085a7 */ /* 0x000ee4000800007f */
[----:B---3--:R-:W-:Y:S05]  /*2a000*/  @!P0 BRA `(.L_x_10150) ;  /* 0xfffffffc00ec8947 */ /* 0x008fea000383ffff */
[----:B------:R-:W-:Y:S05]  /*2a010*/  BRA `(.L_x_10370) ;  /* 0xffffff7800847947 */ /* 0x000fea000383ffff */
.L_x_10151:
        /* <DEDUP_REMOVED lines=8> */
.L_x_10372:
[----:B------:R-:W-:Y:S05]  /*2a0a0*/  BSYNC B0 ;  /* 0x0000000000007941 */ /* 0x000fea0003800000 */
.L_x_10371:
        /* <DEDUP_REMOVED lines=8> */
.L_x_10373:
[----:B------:R-:W-:Y:S01]  /*2a130*/  ULDC.64 UR4, c[0x0][0x208] ;  /* 0x0000820000047ab9 */ /* 0x000fe20000000a00 */
        /* <DEDUP_REMOVED lines=14> */
.L_x_10374:
[----:B------:R-:W-:Y:S02]  /*2a220*/  IMAD.MOV.U32 R13, RZ, RZ, R2 ;  /* 0x000000ffff0d7224 */ /* 0x000fe400078e0002 */
[----:B------:R-:W-:-:S07]  /*2a230*/  IMAD.MOV.U32 R7, RZ, RZ, R14 ;  /* 0x000000ffff077224 */ /* 0x000fce00078e000e */
[----:B------:R-:W-:Y:S05]  /*2a240*/  WARPSYNC.COLLECTIVE R15, `(.L_x_10375) ;  /* 0x000000000f087348 */ /* 0x000fea0003c00000 */
[----:B------:R0:W1:Y:S02]  /*2a250*/  SHFL.IDX P6, R14, R13, R12, R11 ;  /* 0x0000000c0d0e7389 */ /* 0x00006400000c000b */
[----:B01----:R-:W-:Y:S01]  /*2a260*/  ENDCOLLECTIVE ;  /* 0x000000000000791b */ /* 0x003fe20003800000 */
.L_x_10375:
[----:B------:R-:W-:Y:S01]  /*2a270*/  ULDC.64 UR4, c[0x0][0x208] ;  /* 0x0000820000047ab9 */ /* 0x000fe20000000a00 */
[----:B------:R-:W-:Y:S02]  /*2a280*/  IMAD.MOV.U32 R13, RZ, RZ, R0 ;  /* 0x000000ffff0d7224 */ /* 0x000fe400078e0000 */
[----:B------:R-:W-:Y:S01]  /*2a290*/  IMAD.MOV.U32 R12, RZ, RZ, 0x2 ;  /* 0x00000002ff0c7424 */ /* 0x000fe200078e00ff */
        /* <DEDUP_REMOVED lines=12> */
.L_x_10376:
[----:B------:R-:W-:Y:S01]  /*2a360*/  IMAD.MOV.U32 R13, RZ, RZ, R2 ;  /* 0x000000ffff0d7224 */ /* 0x000fe200078e0002 */
[----:B------:R-:W-:-:S07]  /*2a370*/  MOV R7, R14 ;  /* 0x0000000e00077202 */ /* 0x000fce0000000f00 */
[----:B------:R-:W-:Y:S05]  /*2a380*/  WARPSYNC.COLLECTIVE R15, `(.L_x_10377) ;  /* 0x000000000f087348 */ /* 0x000fea0003c00000 */
[----:B------:R0:W1:Y:S02]  /*2a390*/  SHFL.IDX P6, R14, R13, R12, R11 ;  /* 0x0000000c0d0e7389 */ /* 0x00006400000c000b */
[----:B01----:R-:W-:Y:S01]  /*2a3a0*/  ENDCOLLECTIVE ;  /* 0x000000000000791b */ /* 0x003fe20003800000 */
.L_x_10377:
[----:B------:R-:W-:Y:S01]  /*2a3b0*/  ULDC.64 UR4, c[0x0][0x208] ;  /* 0x0000820000047ab9 */ /* 0x000fe20000000a00 */
[----:B------:R-:W-:Y:S01]  /*2a3c0*/  MOV R13, R0 ;  /* 0x00000000000d7202 */ /* 0x000fe20000000f00 */
        /* <DEDUP_REMOVED lines=13> */
.L_x_10378:
[----:B------:R-:W-:Y:S02]  /*2a4a0*/  IMAD.MOV.U32 R13, RZ, RZ, R2 ;  /* 0x000000ffff0d7224 */ /* 0x000fe400078e0002 */
[----:B------:R-:W-:-:S07]  /*2a4b0*/  IMAD.MOV.U32 R7, RZ, RZ, R14 ;  /* 0x000000ffff077224 */ /* 0x000fce00078e000e */
[----:B------:R-:W-:Y:S05]  /*2a4c0*/  WARPSYNC.COLLECTIVE R15, `(.L_x_10379) ;  /* 0x000000000f087348 */ /* 0x000fea0003c00000 */
[----:B------:R0:W1:Y:S02]  /*2a4d0*/  SHFL.IDX P6, R14, R13, R12, R11 ;  /* 0x0000000c0d0e7389 */ /* 0x00006400000c000b */
[----:B01----:R-:W-:Y:S01]  /*2a4e0*/  ENDCOLLECTIVE ;  /* 0x000000000000791b */ /* 0x003fe20003800000 */
.L_x_10379:
[----:B------:R-:W-:Y:S01]  /*2a4f0*/  ULDC.64 UR4, c[0x0][0x208] ;  /* 0x0000820000047ab9 */ /* 0x000fe20000000a00 */
[----:B------:R-:W-:Y:S02]  /*2a500*/  IMAD.MOV.U32 R13, RZ, RZ, R0 ;  /* 0x000000ffff0d7224 */ /* 0x000fe400078e0000 */
[----:B------:R-:W-:Y:S02]  /*2a510*/  IMAD.MOV.U32 R12, RZ, RZ, 0x4 ;  /* 0x00000004ff0c7424 */ /* 0x000fe400078e00ff */
[----:B------:R-:W-:-:S05]  /*2a520*/  IMAD.MOV.U32 R8, RZ, RZ, R14 ;  /* 0x000000ffff087224 */ /* 0x000fca00078e000e */
[----:B------:R-:W-:-:S04]  /*2a530*/  @P5 IADD3 R8, P0, R35, R8, RZ ;  /* 0x0000000823085210 */ /* 0x000fc80007f1e0ff */
[----:B------:R-:W-:-:S05]  /*2a540*/  @P5 IADD3.X R7, RZ, R7, RZ, P0, !PT ;  /* 0x00000007ff075210 */ /* 0x000fca00007fe4ff */
[----:B------:R-:W-:-:S05]  /*2a550*/  @P5 IMAD.MOV.U32 R9, RZ, RZ, R7 ;  /* 0x000000ffff095224 */ /* 0x000fca00078e0007 */
[----:B------:R-:W-:Y:S01]  /*2a560*/  @!PT LDS RZ, [RZ] ;  /* 0x00000000fffff984 */ /* 0x000fe20000000800 */
[----:B------:R-:W-:Y:S01]  /*2a570*/  @!PT LDS RZ, [RZ] ;  /* 0x00000000fffff984 */ /* 0x000fe20000000800 */
[----:B------:R-:W-:Y:S01]  /*2a580*/  @!PT LDS RZ, [RZ] ;  /* 0x00000000fffff984 */ /* 0x000fe20000000800 */
[----:B------:R0:W-:Y:S01]  /*2a590*/  @P5 LDGSTS.E.BYPASS.LTC128B.128 [R3+0x19c00], desc[UR4][R8.64], !P3 ;  /* 0x19c0000008035fae */ /* 0x0001e2000d901d44 */
[----:B------:R-:W-:-:S13]  /*2a5a0*/  LOP3.LUT P5, RZ, R22, 0x80, RZ, 0xc0, !PT ;  /* 0x0000008016ff7812 */ /* 0x000fda00078ac0ff */
[----:B0-----:R-:W-:Y:S05]  /*2a5b0*/  WARPSYNC.COLLECTIVE R15, `(.L_x_10380) ;  /* 0x000000000f087348 */ /* 0x001fea0003c00000 */
[----:B------:R1:W2:Y:S02]  /*2a5c0*/  SHFL.IDX P6, R14, R13, R12, R11 ;  /* 0x0000000c0d0e7389 */ /* 0x0002a400000c000b */
[----:B012---:R-:W-:Y:S01]  /*2a5d0*/  ENDCOLLECTIVE ;  /* 0x000000000000791b */ /* 0x007fe20003800000 */
.L_x_10380:
[----:B------:R-:W-:Y:S01]  /*2a5e0*/  MOV R13, R2 ;  /* 0x00000002000d7202 */ /* 0x000fe20000000f00 */
[----:B------:R-:W-:-:S07]  /*2a5f0*/  IMAD.MOV.U32 R7, RZ, RZ, R14 ;  /* 0x000000ffff077224 */ /* 0x000fce00078e000e */
[----:B------:R-:W-:Y:S05]  /*2a600*/  WARPSYNC.COLLECTIVE R15, `(.L_x_10381) ;  /* 0x000000000f087348 */ /* 0x000fea0003c00000 */
[----:B------:R0:W1:Y:S02]  /*2a610*/  SHFL.IDX P6, R14, R13, R12, R11 ;  /* 0x0000000c0d0e7389 */ /* 0x00006400000c000b */
[----:B01----:R-:W-:Y:S01]  /*2a620*/  ENDCOLLECTIVE ;  /* 0x000000000000791b */ /* 0x003fe20003800000 */
.L_x_10381:
[----:B------:R-:W-:Y:S01]  /*2a630*/  ULDC.64 UR4, c[0x0][0x208] ;  /* 0x0000820000047ab9 */ /* 0x000fe20000000a00 */
[----:B------:R-:W-:Y:S01]  /*2a640*/  IMAD.MOV.U32 R13, RZ, RZ, R0 ;  /* 0x000000ffff0d7224 */ /* 0x000fe200078e0000 */
[----:B------:R-:W-:Y:S02]  /*2a650*/  MOV R12, 0x5 ;  /* 0x00000005000c7802 */ /* 0x000fe40000000f00 */
        /* <DEDUP_REMOVED lines=12> */
.L_x_10382:
[----:B------:R-:W-:Y:S02]  /*2a720*/  IMAD.MOV.U32 R13, RZ, RZ, R2 ;  /* 0x000000ffff0d7224 */ /* 0x000fe400078e0002 */
[----:B------:R-:W-:-:S07]  /*2a730*/  IMAD.MOV.U32 R7, RZ, RZ, R14 ;  /* 0x000000ffff077224 */ /* 0x000fce00078e000e */
[----:B------:R-:W-:Y:S05]  /*2a740*/  WARPSYNC.COLLECTIVE R15, `(.L_x_10383) ;  /* 0x000000000f087348 */ /* 0x000fea0003c00000 */
[----:B------:R0:W1:Y:S02]  /*2a750*/  SHFL.IDX P6, R14, R13, R12, R11 ;  /* 0x0000000c0d0e7389 */ /* 0x00006400000c000b */
[----:B01----:R-:W-:Y:S01]  /*2a760*/  ENDCOLLECTIVE ;  /* 0x000000000000791b */ /* 0x003fe20003800000 */
.L_x_10383:
[----:B------:R-:W-:Y:S01]  /*2a770*/  ULDC.64 UR4, c[0x0][0x208] ;  /* 0x0000820000047ab9 */ /* 0x000fe20000000a00 */
[----:B------:R-:W-:Y:S02]  /*2a780*/  IMAD.MOV.U32 R13, RZ, RZ, R0 ;  /* 0x000000ffff0d7224 */ /* 0x000fe400078e0000 */
[----:B------:R-:W-:Y:S02]  /*2a790*/  IMAD.MOV.U32 R12, RZ, RZ, 0x6 ;  /* 0x00000006ff0c7424 */ /* 0x000fe400078e00ff */
[----:B------:R-:W-:-:S05]  /*2a7a0*/  IMAD.MOV.U32 R8, RZ, RZ, R14 ;  /* 0x000000ffff087224 */ /* 0x000fca00078e000e */
        /* <DEDUP_REMOVED lines=10> */
.L_x_10384:
[----:B------:R-:W-:Y:S02]  /*2a850*/  IMAD.MOV.U32 R13, RZ, RZ, R2 ;  /* 0x000000ffff0d7224 */ /* 0x000fe400078e0002 */
[----:B------:R-:W-:-:S07]  /*2a860*/  IMAD.MOV.U32 R7, RZ, RZ, R14 ;  /* 0x000000ffff077224 */ /* 0x000fce00078e000e */
[----:B------:R-:W-:Y:S05]  /*2a870*/  WARPSYNC.COLLECTIVE R15, `(.L_x_10385) ;  /* 0x000000000f087348 */ /* 0x000fea0003c00000 */
[----:B------:R0:W1:Y:S02]  /*2a880*/  SHFL.IDX P6, R14, R13, R12, R11 ;  /* 0x0000000c0d0e7389 */ /* 0x00006400000c000b */
[----:B01----:R-:W-:Y:S01]  /*2a890*/  ENDCOLLECTIVE ;  /* 0x000000000000791b */ /* 0x003fe20003800000 */
.L_x_10385:
[----:B------:R-:W-:Y:S01]  /*2a8a0*/  ULDC.64 UR4, c[0x0][0x208] ;  /* 0x0000820000047ab9 */ /* 0x000fe20000000a00 */
[----:B------:R-:W-:Y:S02]  /*2a8b0*/  IMAD.MOV.U32 R13, RZ, RZ, R0 ;  /* 0x000000ffff0d7224 */ /* 0x000fe400078e0000 */
[----:B------:R-:W-:Y:S01]  /*2a8c0*/  IMAD.MOV.U32 R12, RZ, RZ, 0x7 ;  /* 0x00000007ff0c7424 */ /* 0x000fe200078e00ff */
[----:B------:R-:W-:-:S04]  /*2a8d0*/  MOV R8, R14 ;  /* 0x0000000e00087202 */ /* 0x000fc80000000f00 */
        /* <DEDUP_REMOVED lines=10> */
.L_x_10386:
[----:B------:R-:W-:Y:S01]  /*2a980*/  IMAD.MOV.U32 R13, RZ, RZ, R2 ;  /* 0x000000ffff0d7224 */ /* 0x000fe200078e0002 */
[----:B------:R-:W-:-:S07]  /*2a990*/  MOV R0, R14 ;  /* 0x0000000e00007202 */ /* 0x000fce0000000f00 */
[----:B------:R-:W-:Y:S05]  /*2a9a0*/  WARPSYNC.COLLECTIVE R15, `(.L_x_10387) ;  /* 0x000000000f087348 */ /* 0x000fea0003c00000 */
[----:B------:R0:W1:Y:S02]  /*2a9b0*/  SHFL.IDX P6, R14, R13, R12, R11 ;  /* 0x0000000c0d0e7389 */ /* 0x00006400000c000b */
[----:B01----:R-:W-:Y:S01]  /*2a9c0*/  ENDCOLLECTIVE ;  /* 0x000000000000791b */ /* 0x003fe20003800000 */
.L_x_10387:
[----:B------:R-:W-:Y:S01]  /*2a9d0*/  ULDC.64 UR4, c[0x0][0x208] ;  /* 0x0000820000047ab9 */ /* 0x000fe20000000a00 */
[----:B------:R-:W-:Y:S01]  /*2a9e0*/  IMAD.MOV.U32 R13, RZ, RZ, R4 ;  /* 0x000000ffff0d7224 */ /* 0x000fe200078e0004 */
[----:B------:R-:W-:Y:S01]  /*2a9f0*/  MOV R12, RZ ;  /* 0x000000ff000c7202 */ /* 0x000fe20000000f00 */
[----:B------:R-:W-:-:S05]  /*2aa00*/  IMAD.MOV.U32 R8, RZ, RZ, R14 ;  /* 0x000000ffff087224 */ /* 0x000fca00078e000e */
[----:B------:R-:W-:-:S05]  /*2aa10*/  @P1 IADD3 R8, P0, R35, R8, RZ ;  /* 0x0000000823081210 */ /* 0x000fca0007f1e0ff */
[----:B------:R-:W-:-:S05]  /*2aa20*/  @P1 IMAD.X R9, RZ, RZ, R0, P0 ;  /* 0x000000ffff091224 */ /* 0x000fca00000e0600 */
[----:B------:R-:W-:Y:S01]  /*2aa30*/  @!PT LDS RZ, [RZ] ;  /* 0x00000000fffff984 */ /* 0x000fe20000000800 */
[----:B------:R-:W-:Y:S01]  /*2aa40*/  @!PT LDS RZ, [RZ] ;  /* 0x00000000fffff984 */ /* 0x000fe20000000800 */
[----:B------:R-:W-:Y:S01]  /*2aa50*/  @!PT LDS RZ, [RZ] ;  /* 0x00000000fffff984 */ /* 0x000fe20000000800 */
[----:B------:R0:W-:Y:S03]  /*2aa60*/  @P1 LDGSTS.E.BYPASS.LTC128B.128 [R3+0x1bc00], desc[UR4][R8.64], !P3 ;  /* 0x1bc0000008031fae */ /* 0x0001e6000d901d44 */
[----:B0-----:R-:W-:Y:S05]  /*2aa70*/  WARPSYNC.COLLECTIVE R15, `(.L_x_10388) ;  /* 0x000000000f087348 */ /* 0x001fea0003c00000 */
[----:B------:R1:W2:Y:S02]  /*2aa80*/  SHFL.IDX P6, R14, R13, R12, R11 ;  /* 0x0000000c0d0e7389 */ /* 0x0002a400000c000b */
[----:B012---:R-:W-:Y:S01]  /*2aa90*/  ENDCOLLECTIVE ;  /* 0x000000000000791b */ /* 0x007fe20003800000 */
.L_x_10388:
[----:B------:R-:W-:Y:S02]  /*2aaa0*/  IMAD.MOV.U32 R13, RZ, RZ, R5 ;  /* 0x000000ffff0d7224 */ /* 0x000fe400078e0005 */
[----:B------:R-:W-:-:S07]  /*2aab0*/  IMAD.MOV.U32 R0, RZ, RZ, R14 ;  /* 0x000000ffff007224 */ /* 0x000fce00078e000e */
[----:B------:R-:W-:Y:S05]  /*2aac0*/  WARPSYNC.COLLECTIVE R15, `(.L_x_10389) ;  /* 0x000000000f087348 */ /* 0x000fea0003c00000 */
[----:B------:R0:W1:Y:S02]  /*2aad0*/  SHFL.IDX P6, R14, R13, R12, R11 ;  /* 0x0000000c0d0e7389 */ /* 0x00006400000c000b */
[----:B01----:R-:W-:Y:S01]  /*2aae0*/  ENDCOLLECTIVE ;  /* 0x000000000000791b */ /* 0x003fe20003800000 */
.L_x_10389:
[----:B------:R-:W-:Y:S01]  /*2aaf0*/  ULDC.64 UR4, c[0x0][0x208] ;  /* 0x0000820000047ab9 */ /* 0x000fe20000000a00 */
[----:B------:R-:W-:Y:S02]  /*2ab00*/  IMAD.MOV.U32 R13, RZ, RZ, R4 ;  /* 0x000000ffff0d7224 */ /* 0x000fe400078e0004 */
[----:B------:R-:W-:Y:S02]  /*2ab10*/  IMAD.MOV.U32 R12, RZ, RZ, 0x1 ;  /* 0x00000001ff0c7424 */ /* 0x000fe400078e00ff */
[----:B------:R-:W-:-:S05]  /*2ab20*/  IMAD.MOV.U32 R2, RZ, RZ, R14 ;  /* 0x000000ffff027224 */ /* 0x000fca00078e000e */
[----:B------:R-:W-:-:S04]  /*2ab30*/  @P2 IADD3 R2, P0, R35, R2, RZ ;  /* 0x0000000223022210 */ /* 0x000fc80007f1e0ff */
[----:B------:R-:W-:Y:S01]  /*2ab40*/  @P2 MOV R8, R2 ;  /* 0x0000000200082202 */ /* 0x000fe20000000f00 */
        /* <DEDUP_REMOVED lines=9> */
.L_x_10390:
[----:B------:R-:W-:Y:S01]  /*2abe0*/  MOV R13, R5 ;  /* 0x00000005000d7202 */ /* 0x000fe20000000f00 */
[----:B------:R-:W-:-:S07]  /*2abf0*/  IMAD.MOV.U32 R4, RZ, RZ, R14 ;  /* 0x000000ffff047224 */ /* 0x000fce00078e000e */
[----:B------:R-:W-:Y:S05]  /*2ac00*/  WARPSYNC.COLLECTIVE R15, `(.L_x_10391) ;  /* 0x000000000f087348 */ /* 0x000fea0003c00000 */
[----:B------:R0:W1:Y:S02]  /*2ac10*/  SHFL.IDX P6, R14, R13, R12, R11 ;  /* 0x0000000c0d0e7389 */ /* 0x00006400000c000b */
[----:B01----:R-:W-:Y:S01]  /*2ac20*/  ENDCOLLECTIVE ;  /* 0x000000000000791b */ /* 0x003fe20003800000 */
.L_x_10391:
[----:B------:R-:W-:Y:S01]  /*2ac30*/  IMAD.MOV.U32 R5, RZ, RZ, R14 ;  /* 0x000000ffff057224 */ /* 0x000fe200078e000e */
[----:B------:R-:W-:Y:S06]  /*2ac40*/  BRA `(.L_x_10392) ;  /* 0xffffff7400287947 */ /* 0x000fec000383ffff */
.L_x_10156:
[----:B------:R-:W-:Y:S01]  /*2ac50*/  IMAD.MOV.U32 R13, RZ, RZ, R2 ;  /* 0x000000ffff0d7224 */ /* 0x000fe200078e0002 */
[----:B------:R-:W-:Y:S01]  /*2ac60*/  MOV R15, 0xffffffff ;  /* 0xffffffff000f7802 */ /* 0x000fe20000000f00 */
[----:B------:R-:W-:Y:S02]  /*2ac70*/  IMAD.MOV.U32 R12, RZ, RZ, RZ ;  /* 0x000000ffff0c7224 */ /* 0x000fe400078e00ff */
[----:B------:R-:W-:Y:S02]  /*2ac80*/  IMAD.MOV.U32 R11, RZ, RZ, 0x181f ;  /* 0x0000181fff0b7424 */ /* 0x000fe400078e00ff */
[----:B------:R-:W-:Y:S02]  /*2ac90*/  IMAD R33, R33, R7, RZ ;  /* 0x0000000721217224 */ /* 0x000fe400078e02ff */
[----:B------:R-:W-:-:S07]  /*2aca0*/  IMAD R17, R17, 0x80, R9 ;  /* 0x0000008011117824 */ /* 0x000fce00078e0209 */
[----:B-----5:R-:W-:Y:S05]  /*2acb0*/  WARPSYNC.COLLECTIVE R15, `(.L_x_10393) ;  /* 0x000000000f087348 */ /* 0x020fea0003c00000 */
[----:B------:R0:W1:Y:S02]  /*2acc0*/  SHFL.IDX P6, R14, R13, R12, R11 ;  /* 0x0000000c0d0e7389 */ /* 0x00006400000c000b */
[----:B01---5:R-:W-:Y:S01]  /*2acd0*/  ENDCOLLECTIVE ;  /* 0x000000000000791b */ /* 0x023fe20003800000 */
.L_x_10393:
[----:B------:R-:W-:Y:S01]  /*2ace0*/  ISETP.GE.AND P1, PT, R17, R33, PT ;  /* 0x000000211100720c */ /* 0x000fe20003f26270 */
[----:B------:R-:W-:Y:S02]  /*2acf0*/  IMAD.MOV.U32 R13, RZ, RZ, R0 ;  /* 0x000000ffff0d7224 */ /* 0x000fe400078e0000 */
[----:B------:R-:W-:-:S10]  /*2ad00*/  IMAD.MOV.U32 R3, RZ, RZ, R14 ;  /* 0x000000ffff037224 */ /* 0x000fd400078e000e */
[----:B------:R-:W-:Y:S05]  /*2ad10*/  WARPSYNC.COLLECTIVE R15, `(.L_x_10394) ;  /* 0x000000000f087348 */ /* 0x000fea0003c00000 */
[----:B------:R0:W1:Y:S02]  /*2ad20*/  SHFL.IDX P6, R14, R13, R12, R11 ;  /* 0x0000000c0d0e7389 */ /* 0x00006400000c000b */
[----:B01----:R-:W-:Y:S01]  /*2ad30*/  ENDCOLLECTIVE ;  /* 0x000000000000791b */ /* 0x003fe20003800000 */
.L_x_10394:
[----:B------:R-:W-:Y:S01]  /*2ad40*/  ULDC.64 UR4, c[0x0][0x208] ;  /* 0x0000820000047ab9 */ /* 0x000fe20000000a00 */
[----:B------:R-:W-:Y:S02]  /*2ad50*/  IMAD.MOV.U32 R13, RZ, RZ, R2 ;  /* 0x000000ffff0d7224 */ /* 0x000fe400078e0002 */
[----:B------:R-:W-:Y:S02]  /*2ad60*/  IMAD.MOV.U32 R12, RZ, RZ, 0x1 ;  /* 0x00000001ff0c7424 */ /* 0x000fe400078e00ff */
[----:B------:R-:W-:-:S05]  /*2ad70*/  IMAD.MOV.U32 R4, RZ, RZ, R14 ;  /* 0x000000ffff047224 */ /* 0x000fca00078e000e */
[----:B------:R-:W-:-:S04]  /*2ad80*/  @!P1 IADD3 R4, P3, R35, R4, RZ ;  /* 0x0000000423049210 */ /* 0x000fc80007f7e0ff */
[----:B------:R-:W-:Y:S01]  /*2ad90*/  @!P1 IADD3.X R5, RZ, R3, RZ, P3, !PT ;  /* 0x00000003ff059210 */ /* 0x000fe20001ffe4ff */
[----:B------:R-:W-:-:S04]  /*2ada0*/  VIADD R3, R17, 0x10 ;  /* 0x0000001011037836 */ /* 0x000fc80000000000 */
[----:B------:R-:W-:Y:S01]  /*2adb0*/  @!PT LDS RZ, [RZ] ;  /* 0x00000000fffff984 */ /* 0x000fe20000000800 */
[----:B------:R-:W-:Y:S01]  /*2adc0*/  @!PT LDS RZ, [RZ] ;  /* 0x00000000fffff984 */ /* 0x000fe20000000800 */
[----:B------:R-:W-:Y:S01]  /*2add0*/  @!PT LDS RZ, [RZ] ;  /* 0x00000000fffff984 */ /* 0x000fe20000000800 */
[----:B------:R0:W-:Y:S01]  /*2ade0*/  @!P1 LDGSTS.E.BYPASS.LTC128B.128 [R8+0x14400], desc[UR4][R4.64], !P0 ;  /* 0x1440000004089fae */ /* 0x0001e2000c101d44 */
[----:B------:R-:W-:-:S13]  /*2adf0*/  ISETP.GE.AND P1, PT, R3, R33, PT ;  /* 0x000000210300720c */ /* 0x000fda0003f26270 */
[----:B0-----:R-:W-:Y:S05]  /*2ae00*/  WARPSYNC.COLLECTIVE R15, `(.L_x_10395) ;  /* 0x000000000f087348 */ /* 0x001fea0003c00000 */
[----:B------:R1:W2:Y:S02]  /*2ae10*/  SHFL.IDX P6, R14, R13, R12, R11 ;  /* 0x0000000c0d0e7389 */ /* 0x0002a400000c000b */
[----:B012---:R-:W-:Y:S01]  /*2ae20*/  ENDCOLLECTIVE ;  /* 0x000000000000791b */ /* 0x007fe20003800000 */
.L_x_10395:
[----:B------:R-:W-:Y:S01]  /*2ae30*/  MOV R13, R0 ;  /* 0x00000000000d7202 */ /* 0x000fe20000000f00 */
[----:B------:R-:W-:-:S07]  /*2ae40*/  IMAD.MOV.U32 R3, RZ, RZ, R14 ;  /* 0x000000ffff037224 */ /* 0x000fce00078e000e */
[----:B------:R-:W-:Y:S05]  /*2ae50*/  WARPSYNC.COLLECTIVE R15, `(.L_x_10396) ;  /* 0x000000000f087348 */ /* 0x000fea0003c00000 */
[----:B------:R0:W1:Y:S02]  /*2ae60*/  SHFL.IDX P6, R14, R13, R12, R11 ;  /* 0x0000000c0d0e7389 */ /* 0x00006400000c000b */
[----:B01----:R-:W-:Y:S01]  /*2ae70*/  ENDCOLLECTIVE ;  /* 0x000000000000791b */ /* 0x003fe20003800000 */
.L_x_10396:
[----:B------:R-:W-:Y:S01]  /*2ae80*/  ULDC.64 UR4, c[0x0][0x208] ;  /* 0x0000820000047ab9 */ /* 0x000fe20000000a00 */
[----:B------:R-:W-:Y:S02]  /*2ae90*/  IMAD.MOV.U32 R13, RZ, RZ, R2 ;  /* 0x000000ffff0d7224 */ /* 0x000fe400078e0002 */
[----:B------:R-:W-:Y:S02]  /*2aea0*/  IMAD.MOV.U32 R12, RZ, RZ, 0x2 ;  /* 0x00000002ff0c7424 */ /* 0x000fe400078e00ff */
[----:B------:R-:W-:-:S05]  /*2aeb0*/  IMAD.MOV.U32 R6, RZ, RZ, R14 ;  /* 0x000000ffff067224 */ /* 0x000fca00078e000e */
[----:B------:R-:W-:-:S05]  /*2aec0*/  @!P1 IADD3 R6, P3, R35, R6, RZ ;  /* 0x0000000623069210 */ /* 0x000fca0007f7e0ff */
[----:B------:R-:W-:Y:S02]  /*2aed0*/  @!P1 IMAD.X R3, RZ, RZ, R3, P3 ;  /* 0x000000ffff039224 */ /* 0x000fe400018e0603 */
[----:B------:R-:W-:Y:S02]  /*2aee0*/  @!P1 IMAD.MOV.U32 R4, RZ, RZ, R6 ;  /* 0x000000ffff049224 */ /* 0x000fe400078e0006 */
[----:B------:R-:W-:Y:S01]  /*2aef0*/  @!P1 IMAD.MOV.U32 R5, RZ, RZ, R3 ;  /* 0x000000ffff059224 */ /* 0x000fe200078e0003 */
[C---:B------:R-:W-:Y:S01]  /*2af00*/  IADD3 R3, R17.reuse, 0x20, RZ ;  /* 0x0000002011037810 */ /* 0x040fe20007ffe0ff */
[----:B------:R-:W-:-:S03]  /*2af10*/  VIADD R6, R17, 0x60 ;  /* 0x0000006011067836 */ /* 0x000fc60000000000 */
        /* <DEDUP_REMOVED lines=8> */
.L_x_10397:
[----:B------:R-:W-:Y:S02]  /*2afa0*/  IMAD.MOV.U32 R13, RZ, RZ, R0 ;  /* 0x000000ffff0d7224 */ /* 0x000fe400078e0000 */
[----:B------:R-:W-:-:S07]  /*2afb0*/  IMAD.MOV.U32 R3, RZ, RZ, R14 ;  /* 0x000000ffff037224 */ /* 0x000fce00078e000e */
[----:B------:R-:W-:Y:S05]  /*2afc0*/  WARPSYNC.COLLECTIVE R15, `(.L_x_10398) ;  /* 0x000000000f087348 */ /* 0x000fea0003c00000 */
[----:B------:R0:W1:Y:S02]  /*2afd0*/  SHFL.IDX P6, R14, R13, R12, R11 ;  /* 0x0000000c0d0e7389 */ /* 0x00006400000c000b */
[----:B01----:R-:W-:Y:S01]  /*2afe0*/  ENDCOLLECTIVE ;  /* 0x000000000000791b */ /* 0x003fe20003800000 */
.L_x_10398:
[----:B------:R-:W-:Y:S01]  /*2aff0*/  ULDC.64 UR4, c[0x0][0x208] ;  /* 0x0000820000047ab9 */ /* 0x000fe20000000a00 */
[----:B------:R-:W-:Y:S01]  /*2b000*/  IMAD.MOV.U32 R13, RZ, RZ, R2 ;  /* 0x000000ffff0d7224 */ /* 0x000fe200078e0002 */
[----:B------:R-:W-:Y:S02]  /*2b010*/  MOV R12, 0x3 ;  /* 0x00000003000c7802 */ /* 0x000fe40000000f00 */
[----:B------:R-:W-:-:S04]  /*2b020*/  MOV R4, R14 ;  /* 0x0000000e00047202 */ /* 0x000fc80000000f00 */
[----:B------:R-:W-:-:S05]  /*2b030*/  @!P1 IADD3 R4, P2, R35, R4, RZ ;  /* 0x0000000423049210 */ /* 0x000fca0007f5e0ff */
[----:B------:R-:W-:-:S04]  /*2b040*/  @!P1 IMAD.X R3, RZ, RZ, R3, P2 ;  /* 0x000000ffff039224 */ /* 0x000fc800010e0603 */
[----:B------:R-:W-:Y:S02]  /*2b050*/  @!P1 IMAD.MOV.U32 R5, RZ, RZ, R3 ;  /* 0x000000ffff059224 */ /* 0x000fe400078e0003 */
[----:B------:R-:W-:-:S03]  /*2b060*/  VIADD R3, R17, 0x30 ;  /* 0x0000003011037836 */ /* 0x000fc60000000000 */
[----:B------:R-:W-:Y:S01]  /*2b070*/  @!PT LDS RZ, [RZ] ;  /* 0x00000000fffff984 */ /* 0x000fe20000000800 */
[----:B------:R-:W-:Y:S01]  /*2b080*/  @!PT LDS RZ, [RZ] ;  /* 0x00000000fffff984 */ /* 0x000fe20000000800 */
[----:B------:R-:W-:Y:S01]  /*2b090*/  @!PT LDS RZ, [RZ] ;  /* 0x00000000fffff984 */ /* 0x000fe20000000800 */
[----:B------:R0:W-:Y:S02]  /*2b0a0*/  @!P1 LDGSTS.E.BYPASS.LTC128B.128 [R8+0x15400], desc[UR4][R4.64], !P0 ;  /* 0x1540000004089fae */ /* 0x0001e4000c101d44 */
[----:B------:R-:W-:-:S13]  /*2b0b0*/  ISETP.GE.AND P1, PT, R3, R33, PT ;  /* 0x000000210300720c */ /* 0x000fda0003f26270 */
[----:B0-----:R-:W-:Y:S05]  /*2b0c0*/  WARPSYNC.COLLECTIVE R15, `(.L_x_10399) ;  /* 0x000000000f087348 */ /* 0x001fea0003c00000 */
[----:B------:R1:W2:Y:S02]  /*2b0d0*/  SHFL.IDX P6, R14, R13, R12, R11 ;  /* 0x0000000c0d0e7389 */ /* 0x0002a400000c000b */
[----:B012---:R-:W-:Y:S01]  /*2b0e0*/  ENDCOLLECTIVE ;  /* 0x000000000000791b */ /* 0x007fe20003800000 */
.L_x_10399:
[----:B------:R-:W-:Y:S02]  /*2b0f0*/  IMAD.MOV.U32 R13, RZ, RZ, R0 ;  /* 0x000000ffff0d7224 */ /* 0x000fe400078e0000 */
[----:B------:R-:W-:-:S07]  /*2b100*/  IMAD.MOV.U32 R3, RZ, RZ, R14 ;  /* 0x000000ffff037224 */ /* 0x000fce00078e000e */
[----:B------:R-:W-:Y:S05]  /*2b110*/  WARPSYNC.COLLECTIVE R15, `(.L_x_10400) ;  /* 0x000000000f087348 */ /* 0x000fea0003c00000 */
[----:B------:R0:W1:Y:S02]  /*2b120*/  SHFL.IDX P6, R14, R13, R12, R11 ;  /* 0x0000000c0d0e7389 */ /* 0x00006400000c000b */
[----:B01----:R-:W-:Y:S01]  /*2b130*/  ENDCOLLECTIVE ;  /* 0x000000000000791b */ /* 0x003fe20003800000 */
.L_x_10400:
[----:B------:R-:W-:Y:S01]  /*2b140*/  ULDC.64 UR4, c[0x0][0x208] ;  /* 0x0000820000047ab9 */ /* 0x000fe20000000a00 */
[----:B------:R-:W-:Y:S02]  /*2b150*/  IMAD.MOV.U32 R13, RZ, RZ, R2 ;  /* 0x000000ffff0d7224 */ /* 0x000fe400078e0002 */
[----:B------:R-:W-:Y:S02]  /*2b160*/  IMAD.MOV.U32 R12, RZ, RZ, 0x4 ;  /* 0x00000004ff0c7424 */ /* 0x000fe400078e00ff */
[----:B------:R-:W-:-:S05]  /*2b170*/  IMAD.MOV.U32 R4, RZ, RZ, R14 ;  /* 0x000000ffff047224 */ /* 0x000fca00078e000e */
[----:B------:R-:W-:-:S05]  /*2b180*/  @!P1 IADD3 R4, P2, R35, R4, RZ ;  /* 0x0000000423049210 */ /* 0x000fca0007f5e0ff */
[----:B------:R-:W-:-:S05]  /*2b190*/  @!P1 IMAD.X R3, RZ, RZ, R3, P2 ;  /* 0x000000ffff039224 */ /* 0x000fca00010e0603 */
[----:B------:R-:W-:Y:S01]  /*2b1a0*/  @!P1 MOV R5, R3 ;  /* 0x0000000300059202 */ /* 0x000fe20000000f00 */
        /* <DEDUP_REMOVED lines=9> */
.L_x_10401:
[----:B------:R-:W-:Y:S01]  /*2b240*/  MOV R13, R0 ;  /* 0x00000000000d7202 */ /* 0x000fe20000000f00 */
[----:B------:R-:W-:-:S07]  /*2b250*/  IMAD.MOV.U32 R3, RZ, RZ, R14 ;  /* 0x000000ffff037224 */ /* 0x000fce00078e000e */
[----:B------:R-:W-:Y:S05]  /*2b260*/  WARPSYNC.COLLECTIVE R15, `(.L_x_10402) ;  /* 0x000000000f087348 */ /* 0x000fea0003c00000 */
[----:B------:R0:W1:Y:S02]  /*2b270*/  SHFL.IDX P6, R14, R13, R12, R11 ;  /* 0x0000000c0d0e7389 */ /* 0x00006400000c000b */
[----:B01----:R-:W-:Y:S01]  /*2b280*/  ENDCOLLECTIVE ;  /* 0x000000000000791b */ /* 0x003fe20003800000 */
.L_x_10402:
[----:B------:R-:W-:Y:S01]  /*2b290*/  ULDC.64 UR4, c[0x0][0x208] ;  /* 0x0000820000047ab9 */ /* 0x000fe20000000a00 */
[----:B------:R-:W-:Y:S01]  /*2b2a0*/  MOV R13, R2 ;  /* 0x00000002000d7202 */ /* 0x000fe20000000f00 */
[----:B------:R-:W-:Y:S02]  /*2b2b0*/  IMAD.MOV.U32 R12, RZ, RZ, 0x5 ;  /* 0x00000005ff0c7424 */ /* 0x000fe400078e00ff */
[----:B------:R-:W-:-:S05]  /*2b2c0*/  IMAD.MOV.U32 R4, RZ, RZ, R14 ;  /* 0x000000ffff047224 */ /* 0x000fca00078e000e */
        /* <DEDUP_REMOVED lines=12> */
.L_x_10403:
[----:B------:R-:W-:Y:S02]  /*2b390*/  IMAD.MOV.U32 R13, RZ, RZ, R0 ;  /* 0x000000ffff0d7224 */ /* 0x000fe400078e0000 */
[----:B------:R-:W-:-:S07]  /*2b3a0*/  IMAD.MOV.U32 R3, RZ, RZ, R14 ;  /* 0x000000ffff037224 */ /* 0x000fce00078e000e */
[----:B------:R-:W-:Y:S05]  /*2b3b0*/  WARPSYNC.COLLECTIVE R15, `(.L_x_10404) ;  /* 0x000000000f087348 */ /* 0x000fea0003c00000 */
[----:B------:R0:W1:Y:S02]  /*2b3c0*/  SHFL.IDX P6, R14, R13, R12, R11 ;  /* 0x0000000c0d0e7389 */ /* 0x00006400000c000b */
[----:B01----:R-:W-:Y:S01]  /*2b3d0*/  ENDCOLLECTIVE ;  /* 0x000000000000791b */ /* 0x003fe20003800000 */
.L_x_10404:
[----:B------:R-:W-:Y:S01]  /*2b3e0*/  ULDC.64 UR4, c[0x0][0x208] ;  /* 0x0000820000047ab9 */ /* 0x000fe20000000a00 */
[----:B------:R-:W-:Y:S02]  /*2b3f0*/  IMAD.MOV.U32 R13, RZ, RZ, R2 ;  /* 0x000000ffff0d7224 */ /* 0x000fe400078e0002 */
[----:B------:R-:W-:Y:S02]  /*2b400*/  IMAD.MOV.U32 R12, RZ, RZ, 0x6 ;  /* 0x00000006ff0c7424 */ /* 0x000fe400078e00ff */
[----:B------:R-:W-:-:S05]  /*2b410*/  IMAD.MOV.U32 R4, RZ, RZ, R14 ;  /* 0x000000ffff047224 */ /* 0x000fca00078e000e */
[----:B------:R-:W-:-:S04]  /*2b420*/  @!P1 IADD3 R4, P2, R35, R4, RZ ;  /* 0x0000000423049210 */ /* 0x000fc80007f5e0ff */
[----:B------:R-:W-:Y:S02]  /*2b430*/  @!P1 IADD3.X R3, RZ, R3, RZ, P2, !PT ;  /* 0x00000003ff039210 */ /* 0x000fe400017fe4ff */
[----:B------:R-:W-:-:S03]  /*2b440*/  ISETP.GE.AND P2, PT, R6, R33, PT ;  /* 0x000000210600720c */ /* 0x000fc60003f46270 */
[----:B------:R-:W-:-:S05]  /*2b450*/  @!P1 IMAD.MOV.U32 R5, RZ, RZ, R3 ;  /* 0x000000ffff059224 */ /* 0x000fca00078e0003 */
[----:B------:R-:W-:Y:S01]  /*2b460*/  @!PT LDS RZ, [RZ] ;  /* 0x00000000fffff984 */ /* 0x000fe20000000800 */
[----:B------:R-:W-:Y:S01]  /*2b470*/  @!PT LDS RZ, [RZ] ;  /* 0x00000000fffff984 */ /* 0x000fe20000000800 */
[----:B------:R-:W-:Y:S01]  /*2b480*/  @!PT LDS RZ, [RZ] ;  /* 0x00000000fffff984 */ /* 0x000fe20000000800 */
[----:B------:R0:W-:Y:S05]  /*2b490*/  @!P1 LDGSTS.E.BYPASS.LTC128B.128 [R8+0x16c00], desc[UR4][R4.64], !P0 ;  /* 0x16c0000004089fae */ /* 0x0001ea000c101d44 */
[----:B0-----:R-:W-:Y:S05]  /*2b4a0*/  WARPSYNC.COLLECTIVE R15, `(.L_x_10405) ;  /* 0x000000000f087348 */ /* 0x001fea0003c00000 */
[----:B------:R1:W2:Y:S02]  /*2b4b0*/  SHFL.IDX P6, R14, R13, R12, R11 ;  /* 0x0000000c0d0e7389 */ /* 0x0002a400000c000b */
[----:B012---:R-:W-:Y:S01]  /*2b4c0*/  ENDCOLLECTIVE ;  /* 0x000000000000791b */ /* 0x007fe20003800000 */
.L_x_10405:
[----:B------:R-:W-:Y:S01]  /*2b4d0*/  MOV R13, R0 ;  /* 0x00000000000d7202 */ /* 0x000fe20000000f00 */
[----:B------:R-:W-:-:S07]  /*2b4e0*/  IMAD.MOV.U32 R3, RZ, RZ, R14 ;  /* 0x000000ffff037224 */ /* 0x000fce00078e000e */
[----:B------:R-:W-:Y:S05]  /*2b4f0*/  WARPSYNC.COLLECTIVE R15, `(.L_x_10406) ;  /* 0x000000000f087348 */ /* 0x000fea0003c00000 */
[----:B------:R0:W1:Y:S02]  /*2b500*/  SHFL.IDX P6, R14, R13, R12, R11 ;  /* 0x0000000c0d0e7389 */ /* 0x00006400000c000b */
[----:B01----:R-:W-:Y:S01]  /*2b510*/  ENDCOLLECTIVE ;  /* 0x000000000000791b */ /* 0x003fe20003800000 */
.L_x_10406:
[----:B------:R-:W-:Y:S01]  /*2b520*/  ULDC.64 UR4, c[0x0][0x208] ;  /* 0x0000820000047ab9 */ /* 0x000fe20000000a00 */
[----:B------:R-:W-:Y:S01]  /*2b530*/  MOV R13, R2 ;  /* 0x00000002000d7202 */ /* 0x000fe20000000f00 */
[----:B------:R-:W-:Y:S02]  /*2b540*/  IMAD.MOV.U32 R12, RZ, RZ, 0x7 ;  /* 0x00000007ff0c7424 */ /* 0x000fe400078e00ff */
[----:B------:R-:W-:-:S05]  /*2b550*/  IMAD.MOV.U32 R4, RZ, RZ, R14 ;  /* 0x000000ffff047224 */ /* 0x000fca00078e000e */
[----:B------:R-:W-:-:S05]  /*2b560*/  @!P2 IADD3 R4, P1, R35, R4, RZ ;  /* 0x000000042304a210 */ /* 0x000fca0007f3e0ff */
[----:B------:R-:W-:-:S04]  /*2b570*/  @!P2 IMAD.X R3, RZ, RZ, R3, P1 ;  /* 0x000000ffff03a224 */ /* 0x000fc800008e0603 */
[----:B------:R-:W-:-:S05]  /*2b580*/  @!P2 IMAD.MOV.U32 R5, RZ, RZ, R3 ;  /* 0x000000ffff05a224 */ /* 0x000fca00078e0003 */
[----:B------:R-:W-:Y:S01]  /*2b590*/  @!PT LDS RZ, [RZ] ;  /* 0x00000000fffff984 */ /* 0x000fe20000000800 */
[----:B------:R-:W-:Y:S01]  /*2b5a0*/  @!PT LDS RZ, [RZ] ;  /* 0x00000000fffff984 */ /* 0x000fe20000000800 */
[----:B------:R-:W-:Y:S01]  /*2b5b0*/  @!PT LDS RZ, [RZ] ;  /* 0x00000000fffff984 */ /* 0x000fe20000000800 */
[----:B------:R0:W-:Y:S02]  /*2b5c0*/  @!P2 LDGSTS.E.BYPASS.LTC128B.128 [R8+0x17400], desc[UR4][R4.64], !P0 ;  /* 0x174000000408afae */ /* 0x0001e4000c101d44 */
[----:B0-----:R-:W-:Y:S05]  /*2b5d0*/  WARPSYNC.COLLECTIVE R15, `(.L_x_10407) ;  /* 0x000000000f087348 */ /* 0x001fea0003c00000 */
[----:B------:R1:W2:Y:S02]  /*2b5e0*/  SHFL.IDX P6, R14, R13, R12, R11 ;  /* 0x0000000c0d0e7389 */ /* 0x0002a400000c000b */
[----:B012---:R-:W-:Y:S01]  /*2b5f0*/  ENDCOLLECTIVE ;  /* 0x000000000000791b */ /* 0x007fe20003800000 */
.L_x_10407:
[----:B------:R-:W-:Y:S02]  /*2b600*/  IMAD.MOV.U32 R13, RZ, RZ, R0 ;  /* 0x000000ffff0d7224 */ /* 0x000fe400078e0000 */
[----:B------:R-:W-:-:S07]  /*2b610*/  IMAD.MOV.U32 R3, RZ, RZ, R14 ;  /* 0x000000ffff037224 */ /* 0x000fce00078e000e */
[----:B------:R-:W-:Y:S05]  /*2b620*/  WARPSYNC.COLLECTIVE R15, `(.L_x_10408) ;  /* 0x000000000f087348 */ /* 0x000fea0003c00000 */
[----:B------:R0:W1:Y:S02]  /*2b630*/  SHFL.IDX P6, R14, R13, R12, R11 ;  /* 0x0000000c0d0e7389 */ /* 0x00006400000c000b */
[----:B01----:R-:W-:Y:S01]  /*2b640*/  ENDCOLLECTIVE ;  /* 0x000000000000791b */ /* 0x003fe20003800000 */
.L_x_10408:
[----:B------:R-:W-:Y:S01]  /*2b650*/  IMAD.MOV.U32 R0, RZ, RZ, R14 ;  /* 0x000000ffff007224 */ /* 0x000fe200078e000e */
[----:B------:R-:W-:Y:S06]  /*2b660*/  BRA `(.L_x_10409) ;  /* 0xffffff7400447947 */ /* 0x000fec000383ffff */
.L_x_10159:
[----:B0-----:R0:W1:Y:S02]  /*2b670*/  SYNCS.PHASECHK.TRANS64.TRYWAIT P0, [R23+URZ+0x22820], R0 ;  /* 0x02282000170075a7 */ /* 0x001064000800017f */
[----:B-1----:R-:W-:Y:S05]  /*2b680*/  @!P0 NANOSLEEP.SYNCS 0x989680 ;  /* 0x009896800000895d */ /* 0x002fea0003900000 */
[----:B------:R-:W1:Y:S02]  /*2b690*/  @!P0 SYNCS.PHASECHK.TRANS64 P0, [R23+URZ+0x22820], R0 ;  /* 0x02282000170085a7 */ /* 0x000e64000800007f */
[----:B-1----:R-:W-:Y:S05]  /*2b6a0*/  @!P0 BRA `(.L_x_10159) ;  /* 0xfffffffc00f08947 */ /* 0x002fea000383ffff */
[----:B------:R-:W-:Y:S05]  /*2b6b0*/  BRA `(.L_x_10410) ;  /* 0xffffff7400a87947 */ /* 0x000fea000383ffff */
.L_x_10163:
[----:B0-----:R0:W1:Y:S02]  /*2b6c0*/  SYNCS.PHASECHK.TRANS64.TRYWAIT P0, [R0+URZ+0x22880], R33 ;  /* 0x02288021000075a7 */ /* 0x001064000800017f */
[----:B-1----:R-:W-:Y:S05]  /*2b6d0*/  @!P0 NANOSLEEP.SYNCS 0x989680 ;  /* 0x009896800000895d */ /* 0x002fea0003900000 */
[----:B------:R-:W1:Y:S02]  /*2b6e0*/  @!P0 SYNCS.PHASECHK.TRANS64 P0, [R0+URZ+0x22880], R33 ;  /* 0x02288021000085a7 */ /* 0x000e64000800007f */
[----:B-1----:R-:W-:Y:S05]  /*2b6f0*/  @!P0 BRA `(.L_x_10163) ;  /* 0xfffffffc00f08947 */ /* 0x002fea000383ffff */
[----:B------:R-:W-:Y:S05]  /*2b700*/  BRA `(.L_x_10411) ;  /* 0xffffff7800cc7947 */ /* 0x000fea000383ffff */
.L_x_10164:
        /* <DEDUP_REMOVED lines=8> */
.L_x_10413:
[----:B------:R-:W-:Y:S05]  /*2b790*/  BSYNC B0 ;  /* 0x0000000000007941 */ /* 0x000fea0003800000 */
.L_x_10412:
        /* <DEDUP_REMOVED lines=9> */
.L_x_10414:
[----:B------:R-:W-:Y:S01]  /*2b830*/  ULDC.64 UR4, c[0x0][0x208] ;  /* 0x0000820000047ab9 */ /* 0x000fe20000000a00 */
[----:B------:R-:W-:Y:S02]  /*2b840*/  IMAD.MOV.U32 R13, RZ, RZ, R20 ;  /* 0x000000ffff0d7224 */ /* 0x000fe400078e0014 */
[----:B------:R-:W-:Y:S02]  /*2b850*/  IMAD.MOV.U32 R12, RZ, RZ, 0x1 ;  /* 0x00000001ff0c7424 */ /* 0x000fe400078e00ff */
[----:B------:R-:W-:-:S05]  /*2b860*/  IMAD.MOV.U32 R2, RZ, RZ, R14 ;  /* 0x000000ffff027224 */ /* 0x000fca00078e000e */
[----:B------:R-:W-:-:S04]  /*2b870*/  IADD3 R2, P0, R35, R2, RZ ;  /* 0x0000000223027210 */ /* 0x000fc80007f1e0ff */
[----:B------:R-:W-:-:S05]  /*2b880*/  IADD3.X R3, RZ, R3, RZ, P0, !PT ;  /* 0x00000003ff037210 */ /* 0x000fca00007fe4ff */
[----:B------:R-:W-:Y:S01]  /*2b890*/  @!PT LDS RZ, [RZ] ;  /* 0x00000000fffff984 */ /* 0x000fe20000000800 */
[----:B------:R-:W-:Y:S01]  /*2b8a0*/  @!PT LDS RZ, [RZ] ;  /* 0x00000000fffff984 */ /* 0x000fe20000000800 */
[----:B------:R-:W-:Y:S01]  /*2b8b0*/  @!PT LDS RZ, [RZ] ;  /* 0x00000000fffff984 */ /* 0x000fe20000000800 */
[----:B------:R0:W-:Y:S04]  /*2b8c0*/  LDGSTS.E.BYPASS.LTC128B.128 [R6+0xa400], desc[UR4][R2.64], !P2 ;  /* 0x0a40000002067fae */ /* 0x0001e8000d101d44 */
[----:B0-----:R-:W-:Y:S05]  /*2b8d0*/  WARPSYNC.COLLECTIVE R15, `(.L_x_10415) ;  /* 0x000000000f087348 */ /* 0x001fea0003c00000 */
[----:B------:R1:W2:Y:S02]  /*2b8e0*/  SHFL.IDX P6, R14, R13, R12, R11 ;  /* 0x0000000c0d0e7389 */ /* 0x0002a400000c000b */
[----:B012---:R-:W-:Y:S01]  /*2b8f0*/  ENDCOLLECTIVE ;  /* 0x000000000000791b */ /* 0x007fe20003800000 */
.L_x_10415:
[----:B------:R-:W-:Y:S01]  /*2b900*/  MOV R13, R10 ;  /* 0x0000000a000d7202 */ /* 0x000fe20000000f00 */
[----:B------:R-:W-:-:S07]  /*2b910*/  IMAD.MOV.U32 R21, RZ, RZ, R14 ;  /* 0x000000ffff157224 */ /* 0x000fce00078e000e */
[----:B------:R-:W-:Y:S05]  /*2b920*/  WARPSYNC.COLLECTIVE R15, `(.L_x_10416) ;  /* 0x000000000f087348 */ /* 0x000fea0003c00000 */
[----:B------:R0:W1:Y:S02]  /*2b930*/  SHFL.IDX P6, R14, R13, R12, R11 ;  /* 0x0000000c0d0e7389 */ /* 0x00006400000c000b */
[----:B01----:R-:W-:Y:S01]  /*2b940*/  ENDCOLLECTIVE ;  /* 0x000000000000791b */ /* 0x003fe20003800000 */
.L_x_10416:
[----:B------:R-:W-:Y:S01]  /*2b950*/  ULDC.64 UR4, c[0x0][0x208] ;  /* 0x0000820000047ab9 */ /* 0x000fe20000000a00 */
[----:B------:R-:W-:Y:S02]  /*2b960*/  IMAD.MOV.U32 R13, RZ, RZ, R20 ;  /* 0x000000ffff0d7224 */ /* 0x000fe400078e0014 */
[----:B------:R-:W-:Y:S02]  /*2b970*/  IMAD.MOV.U32 R12, RZ, RZ, 0x2 ;  /* 0x00000002ff0c7424 */ /* 0x000fe400078e00ff */
[----:B------:R-:W-:-:S05]  /*2b980*/  IMAD.MOV.U32 R11, RZ, RZ, R14 ;  /* 0x000000ffff0b7224 */ /* 0x000fca00078e000e */
[----:B------:R-:W-:Y:S02]  /*2b990*/  IADD3 R2, P0, R35, R11, RZ ;  /* 0x0000000b23027210 */ /* 0x000fe40007f1e0ff */
[----:B------:R-:W-:-:S03]  /*2b9a0*/  MOV R11, 0x181f ;  /* 0x0000181f000b7802 */ /* 0x000fc60000000f00 */
[----:B------:R-:W-:-:S05]  /*2b9b0*/  IMAD.X R3, RZ, RZ, R21, P0 ;  /* 0x000000ffff037224 */ /* 0x000fca00000e0615 */
[----:B------:R-:W-:Y:S01]  /*2b9c0*/  @!PT LDS RZ, [RZ] ;  /* 0x00000000fffff984 */ /* 0x000fe20000000800 */
[----:B------:R-:W-:Y:S01]  /*2b9d0*/  @!PT LDS RZ, [RZ] ;  /* 0x00000000fffff984 */ /* 0x000fe20000000800 */
[----:B------:R-:W-:Y:S01]  /*2b9e0*/  @!PT LDS RZ, [RZ] ;  /* 0x00000000fffff984 */ /* 0x000fe20000000800 */
[----:B------:R0:W-:Y:S03]  /*2b9f0*/  LDGSTS.E.BYPASS.LTC128B.128 [R6+0xac00], desc[UR4][R2.64], !P2 ;  /* 0x0ac0000002067fae */ /* 0x0001e6000d101d44 */
[----:B0-----:R-:W-:Y:S05]  /*2ba00*/  WARPSYNC.COLLECTIVE R15, `(.L_x_10417) ;  /* 0x000000000f087348 */ /* 0x001fea0003c00000 */
[----:B------:R1:W2:Y:S02]  /*2ba10*/  SHFL.IDX P6, R14, R13, R12, R11 ;  /* 0x0000000c0d0e7389 */ /* 0x0002a400000c000b */
[----:B012---:R-:W-:Y:S01]  /*2ba20*/  ENDCOLLECTIVE ;  /* 0x000000000000791b */ /* 0x007fe20003800000 */
.L_x_10417:
[----:B------:R-:W-:Y:S02]  /*2ba30*/  IMAD.MOV.U32 R13, RZ, RZ, R10 ;  /* 0x000000ffff0d7224 */ /* 0x000fe400078e000a */
[----:B------:R-:W-:-:S07]  /*2ba40*/  IMAD.MOV.U32 R3, RZ, RZ, R14 ;  /* 0x000000ffff037224 */ /* 0x000fce00078e000e */
[----:B------:R-:W-:Y:S05]  /*2ba50*/  WARPSYNC.COLLECTIVE R15, `(.L_x_10418) ;  /* 0x000000000f087348 */ /* 0x000fea0003c00000 */
[----:B------:R0:W1:Y:S02]  /*2ba60*/  SHFL.IDX P6, R14, R13, R12, R11 ;  /* 0x0000000c0d0e7389 */ /* 0x00006400000c000b */
[----:B01----:R-:W-:Y:S01]  /*2ba70*/  ENDCOLLECTIVE ;  /* 0x000000000000791b */ /* 0x003fe20003800000 */
.L_x_10418:
[----:B------:R-:W-:Y:S01]  /*2ba80*/  ULDC.64 UR4, c[0x0][0x208] ;  /* 0x0000820000047ab9 */ /* 0x000fe20000000a00 */
[----:B------:R-:W-:Y:S01]  /*2ba90*/  MOV R13, R20 ;  /* 0x00000014000d7202 */ /* 0x000fe20000000f00 */
[----:B------:R-:W-:Y:S02]  /*2baa0*/  IMAD.MOV.U32 R12, RZ, RZ, 0x3 ;  /* 0x00000003ff0c7424 */ /* 0x000fe400078e00ff */
[----:B------:R-:W-:-:S05]  /*2bab0*/  IMAD.MOV.U32 R2, RZ, RZ, R14 ;  /* 0x000000ffff027224 */ /* 0x000fca00078e000e */
[----:B------:R-:W-:-:S05]  /*2bac0*/  IADD3 R2, P0, R35, R2, RZ ;  /* 0x0000000223027210 */ /* 0x000fca0007f1e0ff */
        /* <DEDUP_REMOVED lines=8> */
.L_x_10419:
[----:B------:R-:W-:Y:S02]  /*2bb50*/  IMAD.MOV.U32 R13, RZ, RZ, R10 ;  /* 0x000000ffff0d7224 */ /* 0x000fe400078e000a */
[----:B------:R-:W-:-:S07]  /*2bb60*/  IMAD.MOV.U32 R3, RZ, RZ, R14 ;  /* 0x000000ffff037224 */ /* 0x000fce00078e000e */
[----:B------:R-:W-:Y:S05]  /*2bb70*/  WARPSYNC.COLLECTIVE R15, `(.L_x_10420) ;  /* 0x000000000f087348 */ /* 0x000fea0003c00000 */
[----:B------:R0:W1:Y:S02]  /*2bb80*/  SHFL.IDX P6, R14, R13, R12, R11 ;  /* 0x0000000c0d0e7389 */ /* 0x00006400000c000b */
[----:B01----:R-:W-:Y:S01]  /*2bb90*/  ENDCOLLECTIVE ;  /* 0x000000000000791b */ /* 0x003fe20003800000 */
.L_x_10420:
        /* <DEDUP_REMOVED lines=13> */
.L_x_10421:
[----:B------:R-:W-:Y:S02]  /*2bc70*/  IMAD.MOV.U32 R13, RZ, RZ, R10 ;  /* 0x000000ffff0d7224 */ /* 0x000fe400078e000a */
[----:B------:R-:W-:-:S07]  /*2bc80*/  IMAD.MOV.U32 R3, RZ, RZ, R14 ;  /* 0x000000ffff037224 */ /* 0x000fce00078e000e */
[----:B------:R-:W-:Y:S05]  /*2bc90*/  WARPSYNC.COLLECTIVE R15, `(.L_x_10422) ;  /* 0x000000000f087348 */ /* 0x000fea0003c00000 */
[----:B------:R0:W1:Y:S02]  /*2bca0*/  SHFL.IDX P6, R14, R13, R12, R11 ;  /* 0x0000000c0d0e7389 */ /* 0x00006400000c000b */
[----:B01----:R-:W-:Y:S01]  /*2bcb0*/  ENDCOLLECTIVE ;  /* 0x000000000000791b */ /* 0x003fe20003800000 */
.L_x_10422:
[----:B------:R-:W-:Y:S01]  /*2bcc0*/  ULDC.64 UR4, c[0x0][0x208] ;  /* 0x0000820000047ab9 */ /* 0x000fe20000000a00 */
[----:B------:R-:W-:Y:S02]  /*2bcd0*/  IMAD.MOV.U32 R13, RZ, RZ, R20 ;  /* 0x000000ffff0d7224 */ /* 0x000fe400078e0014 */
[----:B------:R-:W-:Y:S01]  /*2bce0*/  IMAD.MOV.U32 R12, RZ, RZ, 0x5 ;  /* 0x00000005ff0c7424 */ /* 0x000fe200078e00ff */
[----:B------:R-:W-:-:S04]  /*2bcf0*/  MOV R2, R14 ;  /* 0x0000000e00027202 */ /* 0x000fc80000000f00 */
        /* <DEDUP_REMOVED lines=9> */
.L_x_10423:
[----:B------:R-:W-:Y:S01]  /*2bd90*/  MOV R13, R10 ;  /* 0x0000000a000d7202 */ /* 0x000fe20000000f00 */
[----:B------:R-:W-:-:S07]  /*2bda0*/  IMAD.MOV.U32 R3, RZ, RZ, R14 ;  /* 0x000000ffff037224 */ /* 0x000fce00078e000e */
[----:B------:R-:W-:Y:S05]  /*2bdb0*/  WARPSYNC.COLLECTIVE R15, `(.L_x_10424) ;  /* 0x000000000f087348 */ /* 0x000fea0003c00000 */
[----:B------:R0:W1:Y:S02]  /*2bdc0*/  SHFL.IDX P6, R14, R13, R12, R11 ;  /* 0x0000000c0d0e7389 */ /* 0x00006400000c000b */
[----:B01----:R-:W-:Y:S01]  /*2bdd0*/  ENDCOLLECTIVE ;  /* 0x000000000000791b */ /* 0x003fe20003800000 */
.L_x_10424:
[----:B------:R-:W-:Y:S01]  /*2bde0*/  ULDC.64 UR4, c[0x0][0x208] ;  /* 0x0000820000047ab9 */ /* 0x000fe20000000a00 */
[----:B------:R-:W-:Y:S02]  /*2bdf0*/  IMAD.MOV.U32 R13, RZ, RZ, R20 ;  /* 0x000000ffff0d7224 */ /* 0x000fe400078e0014 */
        /* <DEDUP_REMOVED lines=11> */
.L_x_10425:
[----:B------:R-:W-:Y:S01]  /*2beb0*/  IMAD.MOV.U32 R13, RZ, RZ, R10 ;  /* 0x000000ffff0d7224 */ /* 0x000fe200078e000a */
[----:B------:R-:W-:-:S07]  /*2bec0*/  MOV R21, R14 ;  /* 0x0000000e00157202 */ /* 0x000fce0000000f00 */
[----:B------:R-:W-:Y:S05]  /*2bed0*/  WARPSYNC.COLLECTIVE R15, `(.L_x_10426) ;  /* 0x000000000f087348 */ /* 0x000fea0003c00000 */
[----:B------:R0:W1:Y:S02]  /*2bee0*/  SHFL.IDX P6, R14, R13, R12, R11 ;  /* 0x0000000c0d0e7389 */ /* 0x00006400000c000b */
[----:B01----:R-:W-:Y:S01]  /*2bef0*/  ENDCOLLECTIVE ;  /* 0x000000000000791b */ /* 0x003fe20003800000 */
.L_x_10426:
[----:B------:R-:W-:Y:S02]  /*2bf00*/  IMAD.MOV.U32 R13, RZ, RZ, R20 ;  /* 0x000000ffff0d7224 */ /* 0x000fe400078e0014 */
[----:B------:R-:W-:Y:S02]  /*2bf10*/  IMAD.MOV.U32 R12, RZ, RZ, 0x7 ;  /* 0x00000007ff0c7424 */ /* 0x000fe400078e00ff */
[----:B------:R-:W-:-:S07]  /*2bf20*/  IMAD.MOV.U32 R2, RZ, RZ, R14 ;  /* 0x000000ffff027224 */ /* 0x000fce00078e000e */
[----:B------:R-:W-:Y:S05]  /*2bf30*/  WARPSYNC.COLLECTIVE R15, `(.L_x_10427) ;  /* 0x000000000f087348 */ /* 0x000fea0003c00000 */
[----:B------:R0:W1:Y:S02]  /*2bf40*/  SHFL.IDX P6, R14, R13, R12, R11 ;  /* 0x0000000c0d0e7389 */ /* 0x00006400000c000b */
[----:B01----:R-:W-:Y:S01]  /*2bf50*/  ENDCOLLECTIVE ;  /* 0x000000000000791b */ /* 0x003fe20003800000 */
.L_x_10427:
[----:B------:R-:W-:-:S05]  /*2bf60*/  IADD3 R20, P0, R35, R2, RZ ;  /* 0x0000000223147210 */ /* 0x000fca0007f1e0ff */
[----:B------:R-:W-:Y:S02]  /*2bf70*/  IMAD.X R21, RZ, RZ, R21, P0 ;  /* 0x000000ffff157224 */ /* 0x000fe400000e0615 */
[----:B------:R-:W-:Y:S01]  /*2bf80*/  IMAD.MOV.U32 R13, RZ, RZ, R10 ;  /* 0x000000ffff0d7224 */ /* 0x000fe200078e000a */
[----:B------:R-:W-:-:S07]  /*2bf90*/  MOV R3, R14 ;  /* 0x0000000e00037202 */ /* 0x000fce0000000f00 */
[----:B------:R-:W-:Y:S05]  /*2bfa0*/  WARPSYNC.COLLECTIVE R15, `(.L_x_10428) ;  /* 0x000000000f087348 */ /* 0x000fea0003c00000 */
[----:B------:R0:W1:Y:S02]  /*2bfb0*/  SHFL.IDX P6, R14, R13, R12, R11 ;  /* 0x0000000c0d0e7389 */ /* 0x00006400000c000b */
[----:B01----:R-:W-:Y:S01]  /*2bfc0*/  ENDCOLLECTIVE ;  /* 0x000000000000791b */ /* 0x003fe20003800000 */
.L_x_10428:
[----:B------:R-:W-:Y:S02]  /*2bfd0*/  ULDC.64 UR4, c[0x0][0x208] ;  /* 0x0000820000047ab9 */ /* 0x000fe40000000a00 */
[----:B------:R-:W-:Y:S01]  /*2bfe0*/  @!PT LDS RZ, [RZ] ;  /* 0x00000000fffff984 */ /* 0x000fe20000000800 */
[----:B------:R-:W-:Y:S01]  /*2bff0*/  @!PT LDS RZ, [RZ] ;  /* 0x00000000fffff984 */ /* 0x000fe20000000800 */
[----:B------:R-:W-:Y:S01]  /*2c000*/  @!PT LDS RZ, [RZ] ;  /* 0x00000000fffff984 */ /* 0x000fe20000000800 */
[----:B------:R0:W-:Y:S01]  /*2c010*/  LDGSTS.E.BYPASS.LTC128B.128 [R6+0xd400], desc[UR4][R20.64], !P2 ;  /* 0x0d40000014067fae */ /* 0x0001e2000d101d44 */
[----:B------:R-:W-:Y:S01]  /*2c020*/  MOV R13, R17 ;  /* 0x00000011000d7202 */ /* 0x000fe20000000f00 */
[----:B------:R-:W-:Y:S02]  /*2c030*/  IMAD.MOV.U32 R12, RZ, RZ, RZ ;  /* 0x000000ffff0c7224 */ /* 0x000fe400078e00ff */
[----:B------:R-:W-:-:S05]  /*2c040*/  IMAD.MOV.U32 R11, RZ, RZ, R14 ;  /* 0x000000ffff0b7224 */ /* 0x000fca00078e000e */
[----:B------:R-:W-:Y:S01]  /*2c050*/  IADD3 R2, P0, R35, R11, RZ ;  /* 0x0000000b23027210 */ /* 0x000fe20007f1e0ff */
[----:B------:R-:W-:-:S04]  /*2c060*/  IMAD.MOV.U32 R11, RZ, RZ, 0x181f ;  /* 0x0000181fff0b7424 */ /* 0x000fc800078e00ff */
[----:B------:R-:W-:-:S05]  /*2c070*/  IMAD.X R3, RZ, RZ, R3, P0 ;  /* 0x000000ffff037224 */ /* 0x000fca00000e0603 */
[----:B------:R0:W-:Y:S03]  /*2c080*/  LDGSTS.E.BYPASS.LTC128B.128 [R6+0xdc00], desc[UR4][R2.64], !P2 ;  /* 0x0dc0000002067fae */ /* 0x0001e6000d101d44 */
[----:B0-----:R-:W-:Y:S05]  /*2c090*/  WARPSYNC.COLLECTIVE R15, `(.L_x_10429) ;  /* 0x000000000f087348 */ /* 0x001fea0003c00000 */
[----:B------:R1:W2:Y:S02]  /*2c0a0*/  SHFL.IDX P6, R14, R13, R12, R11 ;  /* 0x0000000c0d0e7389 */ /* 0x0002a400000c000b */
[----:B012---:R-:W-:Y:S01]  /*2c0b0*/  ENDCOLLECTIVE ;  /* 0x000000000000791b */ /* 0x007fe20003800000 */
.L_x_10429:
[----:B------:R-:W-:Y:S02]  /*2c0c0*/  IMAD.MOV.U32 R13, RZ, RZ, R9 ;  /* 0x000000ffff0d7224 */ /* 0x000fe400078e0009 */
[----:B------:R-:W-:-:S07]  /*2c0d0*/  IMAD.MOV.U32 R10, RZ, RZ, R14 ;  /* 0x000000ffff0a7224 */ /* 0x000fce00078e000e */
[----:B------:R-:W-:Y:S05]  /*2c0e0*/  WARPSYNC.COLLECTIVE R15, `(.L_x_10430) ;  /* 0x000000000f087348 */ /* 0x000fea0003c00000 */
[----:B------:R0:W1:Y:S02]  /*2c0f0*/  SHFL.IDX P6, R14, R13, R12, R11 ;  /* 0x0000000c0d0e7389 */ /* 0x00006400000c000b */
[----:B01----:R-:W-:Y:S01]  /*2c100*/  ENDCOLLECTIVE ;  /* 0x000000000000791b */ /* 0x003fe20003800000 */
.L_x_10430:
[----:B------:R-:W-:Y:S01]  /*2c110*/  ULDC.64 UR4, c[0x0][0x208] ;  /* 0x0000820000047ab9 */ /* 0x000fe20000000a00 */
[----:B------:R-:W-:Y:S01]  /*2c120*/  IMAD.MOV.U32 R13, RZ, RZ, R17 ;  /* 0x000000ffff0d7224 */ /* 0x000fe200078e0011 */
[----:B------:R-:W-:-:S04]  /*2c130*/  MOV R12, R14 ;  /* 0x0000000e000c7202 */ /* 0x000fc80000000f00 */
[----:B------:R-:W-:Y:S01]  /*2c140*/  IADD3 R2, P0, R35, R12, RZ ;  /* 0x0000000c23027210 */ /* 0x000fe20007f1e0ff */
[----:B------:R-:W-:-:S04]  /*2c150*/  IMAD.MOV.U32 R12, RZ, RZ, 0x1 ;  /* 0x00000001ff0c7424 */ /* 0x000fc800078e00ff */
        /* <DEDUP_REMOVED lines=8> */
.L_x_10431:
[----:B------:R-:W-:Y:S01]  /*2c1e0*/  MOV R13, R9 ;  /* 0x00000009000d7202 */ /* 0x000fe20000000f00 */
[----:B------:R-:W-:-:S07]  /*2c1f0*/  IMAD.MOV.U32 R17, RZ, RZ, R14 ;  /* 0x000000ffff117224 */ /* 0x000fce00078e000e */
[----:B------:R-:W-:Y:S05]  /*2c200*/  WARPSYNC.COLLECTIVE R15, `(.L_x_10432) ;  /* 0x000000000f087348 */ /* 0x000fea0003c00000 */
[----:B------:R0:W1:Y:S02]  /*2c210*/  SHFL.IDX P6, R14, R13, R12, R11 ;  /* 0x0000000c0d0e7389 */ /* 0x00006400000c000b */
[----:B01----:R-:W-:Y:S01]  /*2c220*/  ENDCOLLECTIVE ;  /* 0x000000000000791b */ /* 0x003fe20003800000 */
.L_x_10432:
[----:B------:R-:W-:Y:S01]  /*2c230*/  IMAD.MOV.U32 R2, RZ, RZ, R14 ;  /* 0x000000ffff027224 */ /* 0x000fe200078e000e */
[----:B------:R-:W-:Y:S06]  /*2c240*/  BRA `(.L_x_10433) ;  /* 0xffffff7400587947 */ /* 0x000fec000383ffff */
.L_x_10169:
[----:B----4-:R4:W0:Y:S02]  /*2c250*/  SYNCS.PHASECHK.TRANS64.TRYWAIT P0, [R0+URZ+0x22840], R33 ;  /* 0x02284021000075a7 */ /* 0x010824000800017f */
[----:B0-----:R-:W-:Y:S05]  /*2c260*/  @!P0 NANOSLEEP.SYNCS 0x989680 ;  /* 0x009896800000895d */ /* 0x001fea0003900000 */
[----:B------:R-:W0:Y:S02]  /*2c270*/  @!P0 SYNCS.PHASECHK.TRANS64 P0, [R0+URZ+0x22840], R33 ;  /* 0x02284021000085a7 */ /* 0x000e24000800007f */
[----:B0-----:R-:W-:Y:S05]  /*2c280*/  @!P0 BRA `(.L_x_10169) ;  /* 0xfffffffc00f08947 */ /* 0x001fea000383ffff */
[----:B------:R-:W-:Y:S05]  /*2c290*/  BRA `(.L_x_10434) ;  /* 0xffffff7400a87947 */ /* 0x000fea000383ffff */
.L_x_10170:
[----:B------:R-:W-:Y:S01]  /*2c2a0*/  BSSY B0, `(.L_x_10435) ;  /* 0x0000008000007945 */ /* 0x000fe20003800000 */
[----:B------:R-:W-:Y:S01]  /*2c2b0*/  IMAD.MOV.U32 R13, RZ, RZ, R5 ;  /* 0x000000ffff0d7224 */ /* 0x000fe200078e0005 */
[----:B------:R-:W-:Y:S01]  /*2c2c0*/  MOV R15, 0xffffffff ;  /* 0xffffffff000f7802 */ /* 0x000fe20000000f00 */
[----:B------:R-:W-:Y:S02]  /*2c2d0*/  IMAD.MOV.U32 R12, RZ, RZ, RZ ;  /* 0x000000ffff0c7224 */ /* 0x000fe400078e00ff */
[----:B------:R-:W-:-:S07]  /*2c2e0*/  IMAD.MOV.U32 R11, RZ, RZ, 0x181f ;  /* 0x0000181fff0b7424 */ /* 0x000fce00078e00ff */
[----:B0--34-:R-:W-:Y:S05]  /*2c2f0*/  WARPSYNC.COLLECTIVE R15, `(.L_x_10436) ;  /* 0x000000000f087348 */ /* 0x019fea0003c00000 */
[----:B------:R1:W2:Y:S02]  /*2c300*/  SHFL.IDX P6, R14, R13, R12, R11 ;  /* 0x0000000c0d0e7389 */ /* 0x0002a400000c000b */
[----:B01234-:R-:W-:Y:S01]  /*2c310*/  ENDCOLLECTIVE ;  /* 0x000000000000791b */ /* 0x01ffe20003800000 */
.L_x_10436:
[----:B------:R-:W-:Y:S05]  /*2c320*/  BSYNC B0 ;  /* 0x0000000000007941 */ /* 0x000fea0003800000 */
.L_x_10435:
        /* <DEDUP_REMOVED lines=8> */
.L_x_10437:
        /* <DEDUP_REMOVED lines=13> */
.L_x_10438:
[----:B------:R-:W-:Y:S01]  /*2c480*/  IMAD.MOV.U32 R13, RZ, RZ, R4 ;  /* 0x000000ffff0d7224 */ /* 0x000fe200078e0004 */
[----:B------:R-:W-:-:S07]  /*2c490*/  MOV R9, R14 ;  /* 0x0000000e00097202 */ /* 0x000fce0000000f00 */
[----:B------:R-:W-:Y:S05]  /*2c4a0*/  WARPSYNC.COLLECTIVE R15, `(.L_x_10439) ;  /* 0x000000000f087348 */ /* 0x000fea0003c00000 */
[----:B------:R0:W1:Y:S02]  /*2c4b0*/  SHFL.IDX P6, R14, R13, R12, R11 ;  /* 0x0000000c0d0e7389 */ /* 0x00006400000c000b */
[----:B01----:R-:W-:Y:S01]  /*2c4c0*/  ENDCOLLECTIVE ;  /* 0x000000000000791b */ /* 0x003fe20003800000 */
.L_x_10439:
[----:B------:R-:W-:Y:S01]  /*2c4d0*/  ULDC.64 UR4, c[0x0][0x208] ;  /* 0x0000820000047ab9 */ /* 0x000fe20000000a00 */
[----:B------:R-:W-:Y:S01]  /*2c4e0*/  IMAD.MOV.U32 R13, RZ, RZ, R5 ;  /* 0x000000ffff0d7224 */ /* 0x000fe200078e0005 */
[----:B------:R-:W-:Y:S01]  /*2c4f0*/  MOV R12, 0x2 ;  /* 0x00000002000c7802 */ /* 0x000fe20000000f00 */
        /* <DEDUP_REMOVED lines=10> */
.L_x_10440:
[----:B------:R-:W-:Y:S02]  /*2c5a0*/  IMAD.MOV.U32 R13, RZ, RZ, R4 ;  /* 0x000000ffff0d7224 */ /* 0x000fe400078e0004 */
[----:B------:R-:W-:-:S07]  /*2c5b0*/  IMAD.MOV.U32 R3, RZ, RZ, R14 ;  /* 0x000000ffff037224 */ /* 0x000fce00078e000e */
[----:B------:R-:W-:Y:S05]  /*2c5c0*/  WARPSYNC.COLLECTIVE R15, `(.L_x_10441) ;  /* 0x000000000f087348 */ /* 0x000fea0003c00000 */
[----:B------:R0:W1:Y:S02]  /*2c5d0*/  SHFL.IDX P6, R14, R13, R12, R11 ;  /* 0x0000000c0d0e7389 */ /* 0x00006400000c000b */
[----:B01----:R-:W-:Y:S01]  /*2c5e0*/  ENDCOLLECTIVE ;  /* 0x000000000000791b */ /* 0x003fe20003800000 */
.L_x_10441:
        /* <DEDUP_REMOVED lines=13> */
.L_x_10442:
[----:B------:R-:W-:Y:S02]  /*2c6c0*/  IMAD.MOV.U32 R13, RZ, RZ, R4 ;  /* 0x000000ffff0d7224 */ /* 0x000fe400078e0004 */
[----:B------:R-:W-:-:S07]  /*2c6d0*/  IMAD.MOV.U32 R3, RZ, RZ, R14 ;  /* 0x000000ffff037224 */ /* 0x000fce00078e000e */
[----:B------:R-:W-:Y:S05]  /*2c6e0*/  WARPSYNC.COLLECTIVE R15, `(.L_x_10443) ;  /* 0x000000000f087348 */ /* 0x000fea0003c00000 */
[----:B------:R0:W1:Y:S02]  /*2c6f0*/  SHFL.IDX P6, R14, R13, R12, R11 ;  /* 0x0000000c0d0e7389 */ /* 0x00006400000c000b */
[----:B01----:R-:W-:Y:S01]  /*2c700*/  ENDCOLLECTIVE ;  /* 0x000000000000791b */ /* 0x003fe20003800000 */
.L_x_10443:
        /* <DEDUP_REMOVED lines=13> */
.L_x_10444:
[----:B------:R-:W-:Y:S02]  /*2c7e0*/  IMAD.MOV.U32 R13, RZ, RZ, R4 ;  /* 0x000000ffff0d7224 */ /* 0x000fe400078e0004 */
[----:B------:R-:W-:-:S07]  /*2c7f0*/  IMAD.MOV.U32 R3, RZ, RZ, R14 ;  /* 0x000000ffff037224 */ /* 0x000fce00078e000e */
[----:B------:R-:W-:Y:S05]  /*2c800*/  WARPSYNC.COLLECTIVE R15, `(.L_x_10445) ;  /* 0x000000000f087348 */ /* 0x000fea0003c00000 */
[----:B------:R0:W1:Y:S02]  /*2c810*/  SHFL.IDX P6, R14, R13, R12, R11 ;  /* 0x0000000c0d0e7389 */ /* 0x00006400000c000b */
[----:B01----:R-:W-:Y:S01]  /*2c820*/  ENDCOLLECTIVE ;  /* 0x000000000000791b */ /* 0x003fe20003800000 */
.L_x_10445:
        /* <DEDUP_REMOVED lines=13> */
.L_x_10446:
[----:B------:R-:W-:Y:S01]  /*2c900*/  MOV R13, R4 ;  /* 0x00000004000d7202 */ /* 0x000fe20000000f00 */
[----:B------:R-:W-:-:S07]  /*2c910*/  IMAD.MOV.U32 R3, RZ, RZ, R14 ;  /* 0x000000ffff037224 */ /* 0x000fce00078e000e */
[----:B------:R-:W-:Y:S05]  /*2c920*/  WARPSYNC.COLLECTIVE R15, `(.L_x_10447) ;  /* 0x000000000f087348 */ /* 0x000fea0003c00000 */
[----:B------:R0:W1:Y:S02]  /*2c930*/  SHFL.IDX P6, R14, R13, R12, R11 ;  /* 0x0000000c0d0e7389 */ /* 0x00006400000c000b */
[----:B01----:R-:W-:Y:S01]  /*2c940*/  ENDCOLLECTIVE ;  /* 0x000000000000791b */ /* 0x003fe20003800000 */
.L_x_10447:
        /* <DEDUP_REMOVED lines=13> */
.L_x_10448:
[----:B------:R-:W-:Y:S01]  /*2ca20*/  IMAD.MOV.U32 R13, RZ, RZ, R4 ;  /* 0x000000ffff0d7224 */ /* 0x000fe200078e0004 */
[----:B------:R-:W-:-:S07]  /*2ca30*/  MOV R9, R14 ;  /* 0x0000000e00097202 */ /* 0x000fce0000000f00 */
[----:B------:R-:W-:Y:S05]  /*2ca40*/  WARPSYNC.COLLECTIVE R15, `(.L_x_10449) ;  /* 0x000000000f087348 */ /* 0x000fea0003c00000 */
[----:B------:R0:W1:Y:S02]  /*2ca50*/  SHFL.IDX P6, R14, R13, R12, R11 ;  /* 0x0000000c0d0e7389 */ /* 0x00006400000c000b */
[----:B01----:R-:W-:Y:S01]  /*2ca60*/  ENDCOLLECTIVE ;  /* 0x000000000000791b */ /* 0x003fe20003800000 */
.L_x_10449:
[----:B------:R-:W-:Y:S02]  /*2ca70*/  IMAD.MOV.U32 R13, RZ, RZ, R5 ;  /* 0x000000ffff0d7224 */ /* 0x000fe400078e0005 */
[----:B------:R-:W-:Y:S02]  /*2ca80*/  IMAD.MOV.U32 R12, RZ, RZ, 0x7 ;  /* 0x00000007ff0c7424 */ /* 0x000fe400078e00ff */
[----:B------:R-:W-:-:S07]  /*2ca90*/  IMAD.MOV.U32 R2, RZ, RZ, R14 ;  /* 0x000000ffff027224 */ /* 0x000fce00078e000e */
[----:B------:R-:W-:Y:S05]  /*2caa0*/  WARPSYNC.COLLECTIVE R15, `(.L_x_10450) ;  /* 0x000000000f087348 */ /* 0x000fea0003c00000 */
[----:B------:R0:W1:Y:S02]  /*2cab0*/  SHFL.IDX P6, R14, R13, R12, R11 ;  /* 0x0000000c0d0e7389 */ /* 0x00006400000c000b */
[----:B01----:R-:W-:Y:S01]  /*2cac0*/  ENDCOLLECTIVE ;  /* 0x000000000000791b */ /* 0x003fe20003800000 */
.L_x_10450:
[----:B------:R-:W-:Y:S01]  /*2cad0*/  IMAD.MOV.U32 R13, RZ, RZ, R4 ;  /* 0x000000ffff0d7224 */ /* 0x000fe200078e0004 */
[----:B------:R-:W-:-:S05]  /*2cae0*/  IADD3 R4, P0, R35, R2, RZ ;  /* 0x0000000223047210 */ /* 0x000fca0007f1e0ff */
[----:B------:R-:W-:Y:S01]  /*2caf0*/  IMAD.X R5, RZ, RZ, R9, P0 ;  /* 0x000000ffff057224 */ /* 0x000fe200000e0609 */
[----:B------:R-:W-:-:S07]  /*2cb00*/  MOV R3, R14 ;  /* 0x0000000e00037202 */ /* 0x000fce0000000f00 */
[----:B------:R-:W-:Y:S05]  /*2cb10*/  WARPSYNC.COLLECTIVE R15, `(.L_x_10451) ;  /* 0x000000000f087348 */ /* 0x000fea0003c00000 */
[----:B------:R0:W1:Y:S02]  /*2cb20*/  SHFL.IDX P6, R14, R13, R12, R11 ;  /* 0x0000000c0d0e7389 */ /* 0x00006400000c000b */
[----:B01----:R-:W-:Y:S01]  /*2cb30*/  ENDCOLLECTIVE ;  /* 0x000000000000791b */ /* 0x003fe20003800000 */
.L_x_10451:
        /* <DEDUP_REMOVED lines=8> */
[----:B------:R-:W-:-:S05]  /*2cbc0*/  IADD3 R2, P0, R35, R10, RZ ;  /* 0x0000000a23027210 */ /* 0x000fca0007f1e0ff */
[----:B------:R-:W-:-:S05]  /*2cbd0*/  IMAD.X R3, RZ, RZ, R3, P0 ;  /* 0x000000ffff037224 */ /* 0x000fca00000e0603 */
[----:B------:R0:W-:Y:S03]  /*2cbe0*/  LDGSTS.E.BYPASS.LTC128B.128 [R6+0x1bc00], desc[UR4][R2.64], !P2 ;  /* 0x1bc0000002067fae */ /* 0x0001e6000d101d44 */
[----:B0-----:R-:W-:Y:S05]  /*2cbf0*/  WARPSYNC.COLLECTIVE R15, `(.L_x_10452) ;  /* 0x000000000f087348 */ /* 0x001fea0003c00000 */
[----:B------:R1:W2:Y:S02]  /*2cc00*/  SHFL.IDX P6, R14, R13, R12, R11 ;  /* 0x0000000c0d0e7389 */ /* 0x0002a400000c000b */
[----:B012---:R-:W-:Y:S01]  /*2cc10*/  ENDCOLLECTIVE ;  /* 0x000000000000791b */ /* 0x007fe20003800000 */
.L_x_10452:
[----:B------:R-:W-:Y:S02]  /*2cc20*/  IMAD.MOV.U32 R13, RZ, RZ, R7 ;  /* 0x000000ffff0d7224 */ /* 0x000fe400078e0007 */
[----:B------:R-:W-:-:S07]  /*2cc30*/  IMAD.MOV.U32 R4, RZ, RZ, R14 ;  /* 0x000000ffff047224 */ /* 0x000fce00078e000e */
[----:B------:R-:W-:Y:S05]  /*2cc40*/  WARPSYNC.COLLECTIVE R15, `(.L_x_10453) ;  /* 0x000000000f087348 */ /* 0x000fea0003c00000 */
[----:B------:R0:W1:Y:S02]  /*2cc50*/  SHFL.IDX P6, R14, R13, R12, R11 ;  /* 0x0000000c0d0e7389 */ /* 0x00006400000c000b */
[----:B01----:R-:W-:Y:S01]  /*2cc60*/  ENDCOLLECTIVE ;  /* 0x000000000000791b */ /* 0x003fe20003800000 */
.L_x_10453:
        /* <DEDUP_REMOVED lines=13> */
.L_x_10454:
[----:B------:R-:W-:Y:S02]  /*2cd40*/  IMAD.MOV.U32 R13, RZ, RZ, R7 ;  /* 0x000000ffff0d7224 */ /* 0x000fe400078e0007 */
[----:B------:R-:W-:-:S07]  /*2cd50*/  IMAD.MOV.U32 R8, RZ, RZ, R14 ;  /* 0x000000ffff087224 */ /* 0x000fce00078e000e */
[----:B------:R-:W-:Y:S05]  /*2cd60*/  WARPSYNC.COLLECTIVE R15, `(.L_x_10455) ;  /* 0x000000000f087348 */ /* 0x000fea0003c00000 */
[----:B------:R0:W1:Y:S02]  /*2cd70*/  SHFL.IDX P6, R14, R13, R12, R11 ;  /* 0x0000000c0d0e7389 */ /* 0x00006400000c000b */
[----:B01----:R-:W-:Y:S01]  /*2cd80*/  ENDCOLLECTIVE ;  /* 0x000000000000791b */ /* 0x003fe20003800000 */
.L_x_10455:
[----:B------:R-:W-:Y:S01]  /*2cd90*/  MOV R2, R14 ;  /* 0x0000000e00027202 */ /* 0x000fe20000000f00 */
[----:B------:R-:W-:Y:S06]  /*2cda0*/  BRA `(.L_x_10456) ;  /* 0xffffff7000307947 */ /* 0x000fec000383ffff */
.L_x_10175:
[----:B-1----:R1:W2:Y:S02]  /*2cdb0*/  SYNCS.PHASECHK.TRANS64.TRYWAIT P2, [R2+URZ+0x22870], R0 ;  /* 0x02287000020075a7 */ /* 0x0022a4000804017f */
[----:B--2---:R-:W-:Y:S05]  /*2cdc0*/  @!P2 NANOSLEEP.SYNCS 0x989680 ;  /* 0x009896800000a95d */ /* 0x004fea0003900000 */
[----:B------:R-:W2:Y:S02]  /*2cdd0*/  @!P2 SYNCS.PHASECHK.TRANS64 P2, [R2+URZ+0x22870], R0 ;  /* 0x022870000200a5a7 */ /* 0x000ea4000804007f */
[----:B--2---:R-:W-:Y:S05]  /*2cde0*/  @!P2 BRA `(.L_x_10175) ;  /* 0xfffffffc00f0a947 */ /* 0x004fea000383ffff */
[----:B------:R-:W-:Y:S05]  /*2cdf0*/  BRA `(.L_x_10457) ;  /* 0xffffff7000947947 */ /* 0x000fea000383ffff */
.L_x_10177:
[----:B-1----:R1:W2:Y:S02]  /*2ce00*/  SYNCS.PHASECHK.TRANS64.TRYWAIT P2, [R2+URZ+0x22860], R3 ;  /* 0x02286003020075a7 */ /* 0x0022a4000804017f */
[----:B--2---:R-:W-:Y:S05]  /*2ce10*/  @!P2 NANOSLEEP.SYNCS 0x989680 ;  /* 0x009896800000a95d */ /* 0x004fea0003900000 */
[----:B------:R-:W2:Y:S02]  /*2ce20*/  @!P2 SYNCS.PHASECHK.TRANS64 P2, [R2+URZ+0x22860], R3 ;  /* 0x022860030200a5a7 */ /* 0x000ea4000804007f */
[----:B--2---:R-:W-:Y:S05]  /*2ce30*/  @!P2 BRA `(.L_x_10177) ;  /* 0xfffffffc00f0a947 */ /* 0x004fea000383ffff */
[----:B------:R-:W-:Y:S05]  /*2ce40*/  BRA `(.L_x_10458) ;  /* 0xffffff7000a07947 */ /* 0x000fea000383ffff */
.L_x_10185:
[----:B0-----:R0:W1:Y:S02]  /*2ce50*/  SYNCS.PHASECHK.TRANS64.TRYWAIT P1, [R0+URZ+0x22870], R3 ;  /* 0x02287003000075a7 */ /* 0x001064000802017f */
[----:B-1----:R-:W-:Y:S05]  /*2ce60*/  @!P1 NANOSLEEP.SYNCS 0x989680 ;  /* 0x009896800000995d */ /* 0x002fea0003900000 */
[----:B------:R-:W1:Y:S02]  /*2ce70*/  @!P1 SYNCS.PHASECHK.TRANS64 P1, [R0+URZ+0x22870], R3 ;  /* 0x02287003000095a7 */ /* 0x000e64000802007f */
[----:B-1----:R-:W-:Y:S05]  /*2ce80*/  @!P1 BRA `(.L_x_10185) ;  /* 0xfffffffc00f09947 */ /* 0x002fea000383ffff */
[----:B------:R-:W-:Y:S05]  /*2ce90*/  BRA `(.L_x_10459) ;  /* 0xffffff7800d87947 */ /* 0x000fea000383ffff */
.L_x_10187:
[----:B0-----:R0:W1:Y:S02]  /*2cea0*/  SYNCS.PHASECHK.TRANS64.TRYWAIT P1, [R0+URZ+0x22860], R3 ;  /* 0x02286003000075a7 */ /* 0x001064000802017f */
[----:B-1----:R-:W-:Y:S05]  /*2ceb0*/  @!P1 NANOSLEEP.SYNCS 0x989680 ;  /* 0x009896800000995d */ /* 0x002fea0003900000 */
[----:B------:R-:W1:Y:S02]  /*2cec0*/  @!P1 SYNCS.PHASECHK.TRANS64 P1, [R0+URZ+0x22860], R3 ;  /* 0x02286003000095a7 */ /* 0x000e64000802007f */
[----:B-1----:R-:W-:Y:S05]  /*2ced0*/  @!P1 BRA `(.L_x_10187) ;  /* 0xfffffffc00f09947 */ /* 0x002fea000383ffff */
[----:B------:R-:W-:Y:S05]  /*2cee0*/  BRA `(.L_x_10460) ;  /* 0xffffff7800e47947 */ /* 0x000fea000383ffff */
.L_x_10192:
[----:B------:R-:W-:Y:S01]  /*2cef0*/  BSSY B0, `(.L_x_10461) ;  /* 0x0000008000007945 */ /* 0x000fe20003800000 */
[----:B------:R-:W-:Y:S02]  /*2cf00*/  IMAD.MOV.U32 R13, RZ, RZ, R16 ;  /* 0x000000ffff0d7224 */ /* 0x000fe400078e0010 */
[----:B------:R-:W-:Y:S02]  /*2cf10*/  IMAD.MOV.U32 R12, RZ, RZ, RZ ;  /* 0x000000ffff0c7224 */ /* 0x000fe400078e00ff */
[----:B------:R-:W-:Y:S02]  /*2cf20*/  IMAD.MOV.U32 R11, RZ, RZ, 0x1f ;  /* 0x0000001fff0b7424 */ /* 0x000fe400078e00ff */
[----:B------:R-:W-:-:S07]  /*2cf30*/  IMAD.MOV.U32 R15, RZ, RZ, -0x1 ;  /* 0xffffffffff0f7424 */ /* 0x000fce00078e00ff */
[----:B-----5:R-:W-:Y:S05]  /*2cf40*/  WARPSYNC.COLLECTIVE R15, `(.L_x_10462) ;  /* 0x000000000f087348 */ /* 0x020fea0003c00000 */
[----:B------:R0:W1:Y:S02]  /*2cf50*/  SHFL.IDX P6, R14, R13, R12, R11 ;  /* 0x0000000c0d0e7389 */ /* 0x00006400000c000b */
[----:B01---5:R-:W-:Y:S01]  /*2cf60*/  ENDCOLLECTIVE ;  /* 0x000000000000791b */ /* 0x023fe20003800000 */
.L_x_10462:
[----:B------:R-:W-:Y:S05]  /*2cf70*/  BSYNC B0 ;  /* 0x0000000000007941 */ /* 0x000fea0003800000 */
.L_x_10461:
        /* <DEDUP_REMOVED lines=9> */
.L_x_10463:
[----:B------:R-:W-:Y:S01]  /*2d010*/  ULDC UR4, c[0x0][0xc3c] ;  /* 0x00030f0000047ab9 */ /* 0x000fe20000000800 */
[----:B------:R-:W-:Y:S01]  /*2d020*/  ULDC.64 UR6, c[0x0][0x208] ;  /* 0x0000820000067ab9 */ /* 0x000fe20000000a00 */
        /* <DEDUP_REMOVED lines=17> */
.L_x_10464:
[----:B------:R-:W-:Y:S01]  /*2d140*/  IMAD.MOV.U32 R12, RZ, RZ, 0x2 ;  /* 0x00000002ff0c7424 */ /* 0x000fe200078e00ff */
[----:B------:R-:W-:-:S05]  /*2d150*/  SEL R5, R14, RZ, P1 ;  /* 0x000000ff0e057207 */ /* 0x000fca0000800000 */
[----:B------:R-:W-:-:S04]  /*2d160*/  IMAD.IADD R4, R2, 0x1, R5 ;  /* 0x0000000102047824 */ /* 0x000fc800078e0205 */
[----:B------:R-:W-:-:S07]  /*2d170*/  IMAD.MOV.U32 R13, RZ, RZ, R4 ;  /* 0x000000ffff0d7224 */ /* 0x000fce00078e0004 */
[----:B------:R-:W-:Y:S05]  /*2d180*/  WARPSYNC.COLLECTIVE R15, `(.L_x_10465) ;  /* 0x000000000f087348 */ /* 0x000fea0003c00000 */
[----:B------:R0:W1:Y:S02]  /*2d190*/  SHFL.UP P6, R14, R13, R12, R11 ;  /* 0x0400000c0d0e7389 */ /* 0x00006400000c000b */
[----:B01----:R-:W-:Y:S01]  /*2d1a0*/  ENDCOLLECTIVE ;  /* 0x000000000000791b */ /* 0x003fe20003800000 */
.L_x_10465:
[----:B------:R-:W-:Y:S01]  /*2d1b0*/  IMAD.MOV.U32 R12, RZ, RZ, 0x4 ;  /* 0x00000004ff0c7424 */ /* 0x000fe200078e00ff */
[----:B------:R-:W-:-:S05]  /*2d1c0*/  SEL R5, R14, RZ, P2 ;  /* 0x000000ff0e057207 */ /* 0x000fca0001000000 */
[----:B------:R-:W-:-:S05]  /*2d1d0*/  IMAD.IADD R5, R4, 0x1, R5 ;  /* 0x0000000104057824 */ /* 0x000fca00078e0205 */
[----:B------:R-:W-:-:S07]  /*2d1e0*/  MOV R13, R5 ;  /* 0x00000005000d7202 */ /* 0x000fce0000000f00 */
[----:B------:R-:W-:Y:S05]  /*2d1f0*/  WARPSYNC.COLLECTIVE R15, `(.L_x_10466) ;  /* 0x000000000f087348 */ /* 0x000fea0003c00000 */
[----:B------:R0:W1:Y:S02]  /*2d200*/  SHFL.UP P6, R14, R13, R12, R11 ;  /* 0x0400000c0d0e7389 */ /* 0x00006400000c000b */
[----:B01----:R-:W-:Y:S01]  /*2d210*/  ENDCOLLECTIVE ;  /* 0x000000000000791b */ /* 0x003fe20003800000 */
.L_x_10466:
[----:B------:R-:W-:Y:S01]  /*2d220*/  IMAD.MOV.U32 R12, RZ, RZ, 0x8 ;  /* 0x00000008ff0c7424 */ /* 0x000fe200078e00ff */
[----:B------:R-:W-:-:S05]  /*2d230*/  SEL R6, R14, RZ, P3 ;  /* 0x000000ff0e067207 */ /* 0x000fca0001800000 */
[----:B------:R-:W-:-:S04]  /*2d240*/  IMAD.IADD R6, R5, 0x1, R6 ;  /* 0x0000000105067824 */ /* 0x000fc800078e0206 */
[----:B------:R-:W-:-:S07]  /*2d250*/  IMAD.MOV.U32 R13, RZ, RZ, R6 ;  /* 0x000000ffff0d7224 */ /* 0x000fce00078e0006 */
[----:B------:R-:W-:Y:S05]  /*2d260*/  WARPSYNC.COLLECTIVE R15, `(.L_x_10467) ;  /* 0x000000000f087348 */ /* 0x000fea0003c00000 */
[----:B------:R0:W1:Y:S02]  /*2d270*/  SHFL.UP P6, R14, R13, R12, R11 ;  /* 0x0400000c0d0e7389 */ /* 0x00006400000c000b */
[----:B01----:R-:W-:Y:S01]  /*2d280*/  ENDCOLLECTIVE ;  /* 0x000000000000791b */ /* 0x003fe20003800000 */
.L_x_10467:
[----:B------:R-:W-:Y:S01]  /*2d290*/  IMAD.MOV.U32 R12, RZ, RZ, 0x10 ;  /* 0x00000010ff0c7424 */ /* 0x000fe200078e00ff */
[----:B------:R-:W-:-:S04]  /*2d2a0*/  SEL R3, R14, RZ, P4 ;  /* 0x000000ff0e037207 */ /* 0x000fc80002000000 */
[----:B------:R-:W-:-:S05]  /*2d2b0*/  IADD3 R4, R6, R3, RZ ;  /* 0x0000000306047210 */ /* 0x000fca0007ffe0ff */
[----:B------:R-:W-:-:S07]  /*2d2c0*/  IMAD.MOV.U32 R13, RZ, RZ, R4 ;  /* 0x000000ffff0d7224 */ /* 0x000fce00078e0004 */
[----:B------:R-:W-:Y:S05]  /*2d2d0*/  WARPSYNC.COLLECTIVE R15, `(.L_x_10468) ;  /* 0x000000000f087348 */ /* 0x000fea0003c00000 */
[----:B------:R0:W1:Y:S02]  /*2d2e0*/  SHFL.UP P6, R14, R13, R12, R11 ;  /* 0x0400000c0d0e7389 */ /* 0x00006400000c000b */
[----:B01----:R-:W-:Y:S01]  /*2d2f0*/  ENDCOLLECTIVE ;  /* 0x000000000000791b */ /* 0x003fe20003800000 */
.L_x_10468:
        /* <DEDUP_REMOVED lines=8> */
.L_x_10469:
[----:B------:R-:W-:Y:S05]  /*2d380*/  BRA `(.L_x_10470) ;  /* 0xffffff8000687947 */ /* 0x000fea000383ffff */
.L_x_10197:
[----:B------:R-:W-:Y:S01]  /*2d390*/  BSSY B0, `(.L_x_10471) ;  /* 0x0000008000007945 */ /* 0x000fe20003800000 */
[----:B-----5:R-:W-:Y:S01]  /*2d3a0*/  IMAD.MOV.U32 R13, RZ, RZ, R2 ;  /* 0x000000ffff0d7224 */ /* 0x020fe200078e0002 */
[----:B------:R-:W-:Y:S01]  /*2d3b0*/  MOV R15, 0xffffffff ;  /* 0xffffffff000f7802 */ /* 0x000fe20000000f00 */
[----:B------:R-:W-:Y:S02]  /*2d3c0*/  IMAD.MOV.U32 R12, RZ, RZ, 0x1 ;  /* 0x00000001ff0c7424 */ /* 0x000fe400078e00ff */
[----:B------:R-:W-:-:S07]  /*2d3d0*/  IMAD.MOV.U32 R11, RZ, RZ, RZ ;  /* 0x000000ffff0b7224 */ /* 0x000fce00078e00ff */
[----:B01----:R-:W-:Y:S05]  /*2d3e0*/  WARPSYNC.COLLECTIVE R15, `(.L_x_10472) ;  /* 0x000000000f087348 */ /* 0x003fea0003c00000 */
[----:B------:R2:W3:Y:S02]  /*2d3f0*/  SHFL.UP P6, R14, R13, R12, R11 ;  /* 0x0400000c0d0e7389 */ /* 0x0004e400000c000b */
[----:B0123--:R-:W-:Y:S01]  /*2d400*/  ENDCOLLECTIVE ;  /* 0x000000000000791b */ /* 0x00ffe20003800000 */
.L_x_10472:
[----:B------:R-:W-:Y:S05]  /*2d410*/  BSYNC B0 ;  /* 0x0000000000007941 */ /* 0x000fea0003800000 */
.L_x_10471:
        /* <DEDUP_REMOVED lines=8> */
.L_x_10473:
[----:B------:R-:W-:Y:S01]  /*2d4a0*/  IMAD.MOV.U32 R12, RZ, RZ, 0x4 ;  /* 0x00000004ff0c7424 */ /* 0x000fe200078e00ff */
[----:B------:R-:W-:-:S04]  /*2d4b0*/  SEL R14, R14, RZ, P2 ;  /* 0x000000ff0e0e7207 */ /* 0x000fc80001000000 */
[----:B------:R-:W-:-:S05]  /*2d4c0*/  IADD3 R3, R13, R14, RZ ;  /* 0x0000000e0d037210 */ /* 0x000fca0007ffe0ff */
[----:B------:R-:W-:-:S07]  /*2d4d0*/  IMAD.MOV.U32 R13, RZ, RZ, R3 ;  /* 0x000000ffff0d7224 */ /* 0x000fce00078e0003 */
[----:B------:R-:W-:Y:S05]  /*2d4e0*/  WARPSYNC.COLLECTIVE R15, `(.L_x_10474) ;  /* 0x000000000f087348 */ /* 0x000fea0003c00000 */
[----:B------:R0:W1:Y:S02]  /*2d4f0*/  SHFL.UP P6, R14, R13, R12, R11 ;  /* 0x0400000c0d0e7389 */ /* 0x00006400000c000b */
[----:B01----:R-:W-:Y:S01]  /*2d500*/  ENDCOLLECTIVE ;  /* 0x000000000000791b */ /* 0x003fe20003800000 */
.L_x_10474:
[----:B------:R-:W-:Y:S02]  /*2d510*/  MOV R12, 0x8 ;  /* 0x00000008000c7802 */ /* 0x000fe40000000f00 */
[----:B------:R-:W-:-:S05]  /*2d520*/  SEL R4, R14, RZ, P3 ;  /* 0x000000ff0e047207 */ /* 0x000fca0001800000 */
[----:B------:R-:W-:-:S04]  /*2d530*/  IMAD.IADD R4, R3, 0x1, R4 ;  /* 0x0000000103047824 */ /* 0x000fc800078e0204 */
[----:B------:R-:W-:-:S07]  /*2d540*/  IMAD.MOV.U32 R13, RZ, RZ, R4 ;  /* 0x000000ffff0d7224 */ /* 0x000fce00078e0004 */
[----:B------:R-:W-:Y:S05]  /*2d550*/  WARPSYNC.COLLECTIVE R15, `(.L_x_10475) ;  /* 0x000000000f087348 */ /* 0x000fea0003c00000 */
[----:B------:R0:W1:Y:S02]  /*2d560*/  SHFL.UP P6, R14, R13, R12, R11 ;  /* 0x0400000c0d0e7389 */ /* 0x00006400000c000b */
[----:B01----:R-:W-:Y:S01]  /*2d570*/  ENDCOLLECTIVE ;  /* 0x000000000000791b */ /* 0x003fe20003800000 */
.L_x_10475:
[----:B------:R-:W-:Y:S01]  /*2d580*/  IMAD.MOV.U32 R12, RZ, RZ, 0x10 ;  /* 0x00000010ff0c7424 */ /* 0x000fe200078e00ff */
[----:B------:R-:W-:-:S05]  /*2d590*/  SEL R5, R14, RZ, P4 ;  /* 0x000000ff0e057207 */ /* 0x000fca0002000000 */
[----:B------:R-:W-:-:S04]  /*2d5a0*/  IMAD.IADD R5, R4, 0x1, R5 ;  /* 0x0000000104057824 */ /* 0x000fc800078e0205 */
[----:B------:R-:W-:-:S07]  /*2d5b0*/  IMAD.MOV.U32 R13, RZ, RZ, R5 ;  /* 0x000000ffff0d7224 */ /* 0x000fce00078e0005 */
[----:B------:R-:W-:Y:S05]  /*2d5c0*/  WARPSYNC.COLLECTIVE R15, `(.L_x_10476) ;  /* 0x000000000f087348 */ /* 0x000fea0003c00000 */
[----:B------:R0:W1:Y:S02]  /*2d5d0*/  SHFL.UP P6, R14, R13, R12, R11 ;  /* 0x0400000c0d0e7389 */ /* 0x00006400000c000b */
[----:B01----:R-:W-:Y:S01]  /*2d5e0*/  ENDCOLLECTIVE ;  /* 0x000000000000791b */ /* 0x003fe20003800000 */
.L_x_10476:
        /* <DEDUP_REMOVED lines=8> */
.L_x_10477:
[----:B------:R-:W-:Y:S05]  /*2d670*/  BRA `(.L_x_10478) ;  /* 0xffffff80004c7947 */ /* 0x000fea000383ffff */
.L_x_10199:
[----:B------:R-:W-:Y:S01]  /*2d680*/  BSSY B0, `(.L_x_10479) ;  /* 0x0000006000007945 */ /* 0x000fe20003800000 */
[----:B------:R-:W-:Y:S01]  /*2d690*/  PLOP3.LUT P6, PT, P6, PT, PT, 0x8, 0x0 ;  /* 0x000000000000781c */ /* 0x000fe200037ce170 */
[----:B------:R-:W-:-:S12]  /*2d6a0*/  IMAD.MOV.U32 R15, RZ, RZ, -0x1 ;  /* 0xffffffffff0f7424 */ /* 0x000fd800078e00ff */
[----:B0----5:R-:W-:Y:S05]  /*2d6b0*/  WARPSYNC.COLLECTIVE R15, `(.L_x_10480) ;  /* 0x000000000f087348 */ /* 0x021fea0003c00000 */
[----:B------:R-:W-:Y:S01]  /*2d6c0*/  VOTE.ANY R14, PT, P6 ;  /* 0x00000000000e7806 */ /* 0x000fe200030e0100 */
[----:B0----5:R-:W-:Y:S06]  /*2d6d0*/  ENDCOLLECTIVE ;  /* 0x000000000000791b */ /* 0x021fec0003800000 */
.L_x_10480:
[----:B------:R-:W-:Y:S05]  /*2d6e0*/  BSYNC B0 ;  /* 0x0000000000007941 */ /* 0x000fea0003800000 */
.L_x_10479:
        /* <DEDUP_REMOVED lines=9> */
.L_x_10481:
[----:B------:R-:W-:Y:S01]  /*2d780*/  IMAD.MOV.U32 R17, RZ, RZ, R14 ;  /* 0x000000ffff117224 */ /* 0x000fe200078e000e */
[----:B------:R-:W-:Y:S06]  /*2d790*/  BRA `(.L_x_10482) ;  /* 0xffffff80003c7947 */ /* 0x000fec000383ffff */
.L_x_10201:
[----:B------:R-:W-:Y:S01]  /*2d7a0*/  BSSY B0, `(.L_x_10483) ;  /* 0x0000007000007945 */ /* 0x000fe20003800000 */
[----:B------:R-:W-:Y:S01]  /*2d7b0*/  MOV R13, R3 ;  /* 0x00000003000d7202 */ /* 0x000fe20000000f00 */
[----:B------:R-:W-:Y:S02]  /*2d7c0*/  IMAD.MOV.U32 R11, RZ, RZ, 0x1f ;  /* 0x0000001fff0b7424 */ /* 0x000fe400078e00ff */
[----:B------:R-:W-:-:S07]  /*2d7d0*/  IMAD.MOV.U32 R15, RZ, RZ, -0x1 ;  /* 0xffffffffff0f7424 */ /* 0x000fce00078e00ff */
[----:B012--5:R-:W-:Y:S05]  /*2d7e0*/  WARPSYNC.COLLECTIVE R15, `(.L_x_10484) ;  /* 0x000000000f087348 */ /* 0x027fea0003c00000 */
[----:B------:R3:W4:Y:S02]  /*2d7f0*/  SHFL.IDX P6, R14, R13, R12, R11 ;  /* 0x0000000c0d0e7389 */ /* 0x00072400000c000b */
[----:B012345:R-:W-:Y:S01]  /*2d800*/  ENDCOLLECTIVE ;  /* 0x000000000000791b */ /* 0x03ffe20003800000 */
.L_x_10484:
[----:B------:R-:W-:Y:S05]  /*2d810*/  BSYNC B0 ;  /* 0x0000000000007941 */ /* 0x000fea0003800000 */
.L_x_10483:
[----:B------:R-:W-:Y:S01]  /*2d820*/  IMAD.MOV.U32 R5, RZ, RZ, R14 ;  /* 0x000000ffff057224 */ /* 0x000fe200078e000e */
[----:B------:R-:W-:Y:S06]  /*2d830*/  BRA `(.L_x_10200) ;  /* 0xffffff8000307947 */ /* 0x000fec000383ffff */
.L_x_10205:
[----:B0-----:R0:W1:Y:S02]  /*2d840*/  SYNCS.PHASECHK.TRANS64.TRYWAIT P0, [R5+URZ+0x22820], R0 ;  /* 0x02282000050075a7 */ /* 0x001064000800017f */
[----:B-1----:R-:W-:Y:S05]  /*2d850*/  @!P0 NANOSLEEP.SYNCS 0x989680 ;  /* 0x009896800000895d */ /* 0x002fea0003900000 */
[----:B------:R-:W1:Y:S02]  /*2d860*/  @!P0 SYNCS.PHASECHK.TRANS64 P0, [R5+URZ+0x22820], R0 ;  /* 0x02282000050085a7 */ /* 0x000e64000800007f */
[----:B-1----:R-:W-:Y:S05]  /*2d870*/  @!P0 BRA `(.L_x_10205) ;  /* 0xfffffffc00f08947 */ /* 0x002fea000383ffff */
[----:B------:R-:W-:Y:S05]  /*2d880*/  BRA `(.L_x_10485) ;  /* 0xffffff8400b47947 */ /* 0x000fea000383ffff */
.L_x_10206:
[----:B------:R-:W1:Y:S01]  /*2d890*/  S2R R2, SR_TID.X ;  /* 0x0000000000027919 */ /* 0x000e620000002100 */
[----:B------:R-:W-:Y:S01]  /*2d8a0*/  BSSY B0, `(.L_x_10486) ;  /* 0x000000a000007945 */ /* 0x000fe20003800000 */
[----:B------:R-:W-:Y:S01]  /*2d8b0*/  MOV R12, RZ ;  /* 0x000000ff000c7202 */ /* 0x000fe20000000f00 */
        /* <DEDUP_REMOVED lines=8> */
.L_x_10487:
[----:B------:R-:W-:Y:S05]  /*2d940*/  BSYNC B0 ;  /* 0x0000000000007941 */ /* 0x000fea0003800000 */
.L_x_10486:
[----:B------:R-:W-:Y:S05]  /*2d950*/  BRA `(.L_x_10488) ;  /* 0xffffff84009c7947 */ /* 0x000fea000383ffff */
.L_x_10207:
[----:B------:R-:W-:Y:S01]  /*2d960*/  BSSY B0, `(.L_x_10489) ;  /* 0x0000006000007945 */ /* 0x000fe20003800000 */
[----:B------:R-:W-:-:S07]  /*2d970*/  IMAD.MOV.U32 R15, RZ, RZ, -0x1 ;  /* 0xffffffffff0f7424 */ /* 0x000fce00078e00ff */
[----:B0----5:R-:W-:Y:S05]  /*2d980*/  WARPSYNC.COLLECTIVE R15, `(.L_x_10490) ;  /* 0x000000000f0c7348 */ /* 0x021fea0003c00000 */
[----:B------:R-:W-:Y:S02]  /*2d990*/  ELECT P6, UR62, PT ;  /* 0x00000000003e782f */ /* 0x000fe400038c0000 */
[----:B------:R-:W-:Y:S01]  /*2d9a0*/  MOV R14, UR62 ;  /* 0x0000003e000e7c02 */ /* 0x000fe20008000f00 */
[----:B0----5:R-:W-:Y:S10]  /*2d9b0*/  ENDCOLLECTIVE ;  /* 0x000000000000791b */ /* 0x021ff40003800000 */
.L_x_10490:
[----:B------:R-:W-:Y:S05]  /*2d9c0*/  BSYNC B0 ;  /* 0x0000000000007941 */ /* 0x000fea0003800000 */
.L_x_10489:
[----:B------:R-:W-:Y:S05]  /*2d9d0*/  BRA `(.L_x_10491) ;  /* 0xffffff8400907947 */ /* 0x000fea000383ffff */
.L_x_10209:
[----:B0-----:R0:W1:Y:S02]  /*2d9e0*/  SYNCS.PHASECHK.TRANS64.TRYWAIT P1, [R3+URZ+0x22840], R2 ;  /* 0x02284002030075a7 */ /* 0x001064000802017f */
[----:B-1----:R-:W-:Y:S05]  /*2d9f0*/  @!P1 NANOSLEEP.SYNCS 0x989680 ;  /* 0x009896800000995d */ /* 0x002fea0003900000 */
[----:B------:R-:W1:Y:S02]  /*2da00*/  @!P1 SYNCS.PHASECHK.TRANS64 P1, [R3+URZ+0x22840], R2 ;  /* 0x02284002030095a7 */ /* 0x000e64000802007f */
[----:B-1----:R-:W-:Y:S05]  /*2da10*/  @!P1 BRA `(.L_x_10209) ;  /* 0xfffffffc00f09947 */ /* 0x002fea000383ffff */
[----:B------:R-:W-:Y:S05]  /*2da20*/  BRA `(.L_x_10492) ;  /* 0xffffff8400bc7947 */ /* 0x000fea000383ffff */
.L_x_10211:
[----:B-1----:R1:W2:Y:S02]  /*2da30*/  SYNCS.PHASECHK.TRANS64.TRYWAIT P1, [R5+URZ+0x22840], R0 ;  /* 0x02284000050075a7 */ /* 0x0022a4000802017f */
[----:B--2---:R-:W-:Y:S05]  /*2da40*/  @!P1 NANOSLEEP.SYNCS 0x989680 ;  /* 0x009896800000995d */ /* 0x004fea0003900000 */
[----:B------:R-:W2:Y:S02]  /*2da50*/  @!P1 SYNCS.PHASECHK.TRANS64 P1, [R5+URZ+0x22840], R0 ;  /* 0x02284000050095a7 */ /* 0x000ea4000802007f */
[----:B--2---:R-:W-:Y:S05]  /*2da60*/  @!P1 BRA `(.L_x_10211) ;  /* 0xfffffffc00f09947 */ /* 0x004fea000383ffff */
[----:B------:R-:W-:Y:S05]  /*2da70*/  BRA `(.L_x_10493) ;  /* 0xffffff8400cc7947 */ /* 0x000fea000383ffff */
.L_x_10213:
[----:B--2---:R2:W3:Y:S02]  /*2da80*/  SYNCS.PHASECHK.TRANS64.TRYWAIT P1, [R3+URZ+0x22860], R2 ;  /* 0x02286002030075a7 */ /* 0x0044e4000802017f */
[----:B---3--:R-:W-:Y:S05]  /*2da90*/  @!P1 NANOSLEEP.SYNCS 0x989680 ;  /* 0x009896800000995d */ /* 0x008fea0003900000 */
[----:B------:R-:W3:Y:S02]  /*2daa0*/  @!P1 SYNCS.PHASECHK.TRANS64 P1, [R3+URZ+0x22860], R2 ;  /* 0x02286002030095a7 */ /* 0x000ee4000802007f */
[----:B---3--:R-:W-:Y:S05]  /*2dab0*/  @!P1 BRA `(.L_x_10213) ;  /* 0xfffffffc00f09947 */ /* 0x008fea000383ffff */
[----:B------:R-:W-:Y:S05]  /*2dac0*/  BRA `(.L_x_10494) ;  /* 0xffffff8400c87947 */ /* 0x000fea000383ffff */
.L_x_10215:
[----:B---3--:R3:W4:Y:S02]  /*2dad0*/  SYNCS.PHASECHK.TRANS64.TRYWAIT P1, [R5+URZ+0x22860], R0 ;  /* 0x02286000050075a7 */ /* 0x008724000802017f */
[----:B----4-:R-:W-:Y:S05]  /*2dae0*/  @!P1 NANOSLEEP.SYNCS 0x989680 ;  /* 0x009896800000995d */ /* 0x010fea0003900000 */
[----:B------:R-:W4:Y:S02]  /*2daf0*/  @!P1 SYNCS.PHASECHK.TRANS64 P1, [R5+URZ+0x22860], R0 ;  /* 0x02286000050095a7 */ /* 0x000f24000802007f */
[----:B----4-:R-:W-:Y:S05]  /*2db00*/  @!P1 BRA `(.L_x_10215) ;  /* 0xfffffffc00f09947 */ /* 0x010fea000383ffff */
[----:B------:R-:W-:Y:S05]  /*2db10*/  BRA `(.L_x_10495) ;  /* 0xffffff8400c47947 */ /* 0x000fea000383ffff */
.L_x_10217:
[----:B----4-:R4:W0:Y:S02]  /*2db20*/  SYNCS.PHASECHK.TRANS64.TRYWAIT P1, [R3+URZ+0x22880], R2 ;  /* 0x02288002030075a7 */ /* 0x010824000802017f */
[----:B0-----:R-:W-:Y:S05]  /*2db30*/  @!P1 NANOSLEEP.SYNCS 0x989680 ;  /* 0x009896800000995d */ /* 0x001fea0003900000 */
[----:B------:R-:W0:Y:S02]  /*2db40*/  @!P1 SYNCS.PHASECHK.TRANS64 P1, [R3+URZ+0x22880], R2 ;  /* 0x02288002030095a7 */ /* 0x000e24000802007f */
[----:B0-----:R-:W-:Y:S05]  /*2db50*/  @!P1 BRA `(.L_x_10217) ;  /* 0xfffffffc00f09947 */ /* 0x001fea000383ffff */
[----:B------:R-:W-:Y:S05]  /*2db60*/  BRA `(.L_x_10496) ;  /* 0xffffff8400c07947 */ /* 0x000fea000383ffff */
.L_x_10497:
        /* <DEDUP_REMOVED lines=9> */
.L_x_15851:


//--------------------- .text._ZN7cutlass13device_kernelIN5flash11enable_sm90INS1_16FlashAttnFwdSm90INS1_25CollectiveMainloopFwdSm90ILi2EN4cute5tupleIJNS5_1CILi1EEES8_S8_EEENS6_IJNS7_ILi192EEENS7_ILi128EEENS7_ILi96EEEEEELi96ENS_12float_e4m3_tEfNS_4arch4Sm90ELb0ELb0ELb1ELb0ELb1ELb0ELb0ELb1ELb1ELb1ELb0ELb0EEENS1_21CollectiveEpilogueFwdINS6_IJSA_SC_SB_EEES9_NS_10bfloat16_tESG_Li384ELb0ELb1ELb0ELb1EEENS1_29StaticPersistentTileSchedulerILb0EEEEEEEEEvNT_6ParamsE --------------------------
	.section	.text._ZN7cutlass13device_kernelIN5flash11enable_sm90INS1_16FlashAttnFwdSm90INS1_25CollectiveMainloopFwdSm90ILi2EN4cute5tupleIJNS5_1CILi1EEES8_S8_EEENS6_IJNS7_ILi192EEENS7_ILi128EEENS7_ILi96EEEEEELi96ENS_12float_e4m3_tEfNS_4arch4Sm90ELb0ELb0ELb1ELb0ELb1ELb0ELb0ELb1ELb1ELb1ELb0ELb0EEENS1_21CollectiveEpilogueFwdINS6_IJSA_SC_SB_EEES9_NS_10bfloat16_tESG_Li384ELb0ELb1ELb0ELb1EEENS1_29StaticPersistentTileSchedulerILb0EEEEEEEEEvNT_6ParamsE,"ax",@progbits
	.align	128
.text._ZN7cutlass13device_kernelIN5flash11enable_sm90INS1_16FlashAttnFwdSm90INS1_25CollectiveMainloopFwdSm90ILi2EN4cute5tupleIJNS5_1CILi1EEES8_S8_EEENS6_IJNS7_ILi192EEENS7_ILi128EEENS7_ILi96EEEEEELi96ENS_12float_e4m3_tEfNS_4arch4Sm90ELb0ELb0ELb1ELb0ELb1ELb0ELb0ELb1ELb1ELb1ELb0ELb0EEENS1_21CollectiveEpilogueFwdINS6_IJSA_SC_SB_EEES9_NS_10bfloat16_tESG_Li384ELb0ELb1ELb0ELb1EEENS1_29StaticPersistentTileSchedulerILb0EEEEEEEEEvNT_6ParamsE:
        .type           _ZN7cutlass13device_kernelIN5flash11enable_sm90INS1_16FlashAttnFwdSm90INS1_25CollectiveMainloopFwdSm90ILi2EN4cute5tupleIJNS5_1CILi1EEES8_S8_EEENS6_IJNS7_ILi192EEENS7_ILi128EEENS7_ILi96EEEEEELi96ENS_12float_e4m3_tEfNS_4arch4Sm90ELb0ELb0ELb1ELb0ELb1ELb0ELb0ELb1ELb1ELb1ELb0ELb0EEENS1_21CollectiveEpilogueFwdINS6_IJSA_SC_SB_EEES9_NS_10bfloat16_tESG_Li384ELb0ELb1ELb0ELb1EEENS1_29StaticPersistentTileSchedulerILb0EEEEEEEEEvNT_6ParamsE,@function
        .size           _ZN7cutlass13device_kernelIN5flash11enable_sm90INS1_16FlashAttnFwdSm90INS1_25CollectiveMainloopFwdSm90ILi2EN4cute5tupleIJNS5_1CILi1EEES8_S8_EEENS6_IJNS7_ILi192EEENS7_ILi128EEENS7_ILi96EEEEEELi96ENS_12float_e4m3_tEfNS_4arch4Sm90ELb0ELb0ELb1ELb0ELb1ELb0ELb0ELb1ELb1ELb1ELb0ELb0EEENS1_21CollectiveEpilogueFwdINS6_IJSA_SC_SB_EEES9_NS_10bfloat16_tESG_Li384ELb0ELb1ELb0ELb1EEENS1_29StaticPersistentTileSchedulerILb0EEEEEEEEEvNT_6ParamsE,(.L_x_15852 - _ZN7cutlass13device_kernelIN5flash11enable_sm90INS1_16FlashAttnFwdSm90INS1_25CollectiveMainloopFwdSm90ILi2EN4cute5tupleIJNS5_1CILi1EEES8_S8_EEENS6_IJNS7_ILi192EEENS7_ILi128EEENS7_ILi96EEEEEELi96ENS_12float_e4m3_tEfNS_4arch4Sm90ELb0ELb0ELb1ELb0ELb1ELb0ELb0ELb1ELb1ELb1ELb0ELb0EEENS1_21CollectiveEpilogueFwdINS6_IJSA_SC_SB_EEES9_NS_10bfloat16_tESG_Li384ELb0ELb1ELb0ELb1EEENS1_29StaticPersistentTileSchedulerILb0EEEEEEEEEvNT_6ParamsE)
        .other          _ZN7cutlass13device_kernelIN5flash11enable_sm90INS1_16FlashAttnFwdSm90INS1_25CollectiveMainloopFwdSm90ILi2EN4cute5tupleIJNS5_1CILi1EEES8_S8_EEENS6_IJNS7_ILi192EEENS7_ILi128EEENS7_ILi96EEEEEELi96ENS_12float_e4m3_tEfNS_4arch4Sm90ELb0ELb0ELb1ELb0ELb1ELb0ELb0ELb1ELb1ELb1ELb0ELb0EEENS1_21CollectiveEpilogueFwdINS6_IJSA_SC_SB_EEES9_NS_10bfloat16_tESG_Li384ELb0ELb1ELb0ELb1EEENS1_29StaticPersistentTileSchedulerILb0EEEEEEEEEvNT_6ParamsE,@"STO_CUDA_ENTRY STV_DEFAULT"
_ZN7cutlass13device_kernelIN5flash11enable_sm90INS1_16FlashAttnFwdSm90INS1_25CollectiveMainloopFwdSm90ILi2EN4cute5tupleIJNS5_1CILi1EEES8_S8_EEENS6_IJNS7_ILi192EEENS7_ILi128EEENS7_ILi96EEEEEELi96ENS_12float_e4m3_tEfNS_4arch4Sm90ELb0ELb0ELb1ELb0ELb1ELb0ELb0ELb1ELb1ELb1ELb0ELb0EEENS1_21CollectiveEpilogueFwdINS6_IJSA_SC_SB_EEES9_NS_10bfloat16_tESG_Li384ELb0ELb1ELb0ELb1EEENS1_29StaticPersistentTileSchedulerILb0EEEEEEEEEvNT_6ParamsE:
[----:B------:R-:W0:Y:S02]  /*0000*/  LDC R1, c[0x0][0x28] ;  /* 0x00000a00ff017b82 */ /* 0x000e240000000800 */
[----:B0-----:R-:W-:Y:S01]  /*0010*/  VIADD R1, R1, 0xffffffe8 ;  /* 0xffffffe801017836 */ /* 0x001fe20000000000 */
[----:B------:R-:W0:Y:S01]  /*0020*/  S2R R3, SR_TID.X ;  /* 0x0000000000037919 */ /* 0x000e220000002100 */
[----:B------:R-:W-:Y:S01]  /*0030*/  ELECT P0, URZ, PT ;  /* 0x00000000003f782f */ /* 0x000fe20003800000 */
[----:B------:R-:W-:Y:S01]  /*0040*/  UMOV UR4, 0x80 ;  /* 0x0000008000047882 */ /* 0x000fe20000000000 */
[----:B------:R-:W-:Y:S01]  /*0050*/  UMOV UR7, 0x180 ;  /* 0x0000018000077882 */ /* 0x000fe20000000000 */
[----:B0-----:R-:W-:-:S05]  /*0060*/  SHF.R.U32.HI R0, RZ, 0x5, R3 ;  /* 0x00000005ff007819 */ /* 0x001fca0000011603 */
[----:B------:R-:W0:Y:S02]  /*0070*/  SHFL.IDX PT, R2, R0, RZ, 0x1f ;  /* 0x00001fff00027589 */ /* 0x000e2400000e0000 */
[C---:B0-----:R-:W-:Y:S02]  /*0080*/  ISETP.NE.OR P0, PT, R2.reuse, RZ, !P0 ;  /* 0x000000ff0200720c */ /* 0x041fe40004705670 */
[----:B------:R-:W-:Y:S02]  /*0090*/  ISETP.NE.AND P1, PT, R2, RZ, PT ;  /* 0x000000ff0200720c */ /* 0x000fe40003f25270 */
[----:B------:R-:W-:-:S06]  /*00a0*/  SHF.R.U32.HI R2, RZ, 0x7, R3 ;  /* 0x00000007ff027819 */ /* 0x000fcc0000011603 */
[----:B------:R-:W0:Y:S03]  /*00b0*/  SHFL.IDX PT, R2, R2, RZ, 0x1f ;  /* 0x00001fff02027589 */ /* 0x000e2600000e0000 */
[----:B------:R-:W-:Y:S01]  /*00c0*/  VOTEU.ALL UP0, P0 ;  /* 0x00000000003f7886 */ /* 0x000fe20000000000 */
[----:B------:R-:W-:-:S04]  /*00d0*/  VOTEU.ALL UP1, P0 ;  /* 0x00000000003f7886 */ /* 0x000fc80000020000 */
[----:B------:R-:W1:Y:S01]  /*00e0*/  @!UP0 S2UR UR8, SR_CgaCtaId ;  /* 0x00000000000889c3 */ /* 0x000e620000008800 */
[----:B------:R-:W-:Y:S01]  /*00f0*/  @!UP0 UMOV UR6, 0x400 ;  /* 0x0000040000068882 */ /* 0x000fe20000000000 */
[----:B------:R-:W-:-:S04]  /*0100*/  @!UP0 UIADD3 UR4, -UR4, 0x100000, URZ ;  /* 0x0010000004048890 */ /* 0x000fc8000fffe13f */
[----:B------:R-:W-:Y:S02]  /*0110*/  @!UP0 USHF.L.U32 UR5, UR4, 0xb, URZ ;  /* 0x0000000b04058899 */ /* 0x000fe4000800063f */
[----:B------:R-:W-:Y:S02]  /*0120*/  @!UP0 USHF.L.U32 UR4, UR4, 0x1, URZ ;  /* 0x0000000104048899 */ /* 0x000fe4000800063f */
[----:B-1----:R-:W-:Y:S02]  /*0130*/  @!UP0 ULEA UR8, UR8, UR6, 0x18 ;  /* 0x0000000608088291 */ /* 0x002fe4000f8ec03f */
        /* <DEDUP_REMOVED lines=25> */
.L_x_10498:
        /* <DEDUP_REMOVED lines=22> */
.L_x_10499:
        /* <DEDUP_REMOVED lines=18> */
.L_x_10500:
        /* <DEDUP_REMOVED lines=22> */
.L_x_10501:
        /* <DEDUP_REMOVED lines=24> */
.L_x_10502:
        /* <DEDUP_REMOVED lines=8> */
.L_x_10504:
[----:B------:R-:W-:-:S08]  /*08b0*/  NOP ;  /* 0x0000000000007918 */ /* 0x000fd00000000000 */
[----:B------:R-:W0:Y:S02]  /*08c0*/  USETMAXREG.TRY_ALLOC.CTAPOOL UP0, 0xa0 ;  /* 0x000000a0000079c8 */ /* 0x000e240008000600 */
[----:B0-----:R-:W-:-:S13]  /*08d0*/  PLOP3.LUT P0, PT, PT, PT, UP0, 0x80, 0x0 ;  /* 0x000000000000781c */ /* 0x001fda0003f0f008 */
[----:B------:R-:W-:Y:S05]  /*08e0*/  @!P0 BRA `(.L_x_10504) ;  /* 0xfffffffc00f08947 */ /* 0x000fea000383ffff */
[----:B------:R-:W0:Y:S08]  /*08f0*/  S2UR UR42, SR_CTAID.X ;  /* 0x00000000002a79c3 */ /* 0x000e300000002500 */
[----:B------:R-:W-:Y:S08]  /*0900*/  BAR.ARV 0x8, 0x200 ;  /* 0x0208000000007b1d */ /* 0x000ff00000002000 */
[----:B------:R-:W0:Y:S02]  /*0910*/  LDC R0, c[0x0][0xc34] ;  /* 0x00030d00ff007b82 */ /* 0x000e240000000800 */
[----:B0-----:R-:W-:-:S13]  /*0920*/  ISETP.LE.AND P0, PT, R0, UR42, PT ;  /* 0x0000002a00007c0c */ /* 0x001fda000bf03270 */
        /* <DEDUP_REMOVED lines=11> */
[----:B------:R-:W-:Y:S02]  /*09e0*/  LEA.HI R4, R3, R18, RZ, 0x5 ;  /* 0x0000001203047211 */ /* 0x000fe400078f28ff */
[----:B------:R-:W-:Y:S01]  /*09f0*/  SHF.R.S32.HI R9, RZ, 0x4, R0 ;  /* 0x00000004ff097819 */ /* 0x000fe20000011400 */
[----:B------:R-:W-:Y:S01]  /*0a00*/  IMAD.IADD R22, R18, 0x1, -R5 ;  /* 0x0000000112167824 */ /* 0x000fe200078e0a05 */
[----:B------:R-:W-:Y:S01]  /*0a10*/  LOP3.LUT R7, R0, 0x7fffff0, RZ, 0xc0, !PT ;  /* 0x07fffff000077812 */ /* 0x000fe200078ec0ff */
[----:B------:R-:W-:Y:S01]  /*0a20*/  IMAD.SHL.U32 R4, R4, 0x10, RZ ;  /* 0x0000001004047824 */ /* 0x000fe200078e00ff */
[----:B------:R-:W-:-:S02]  /*0a30*/  SHF.R.S32.HI R23, RZ, 0x7, R23 ;  /* 0x00000007ff177819 */ /* 0x000fc40000011417 */
[----:B------:R-:W-:Y:S01]  /*0a40*/  SHF.R.S32.HI R5, RZ, 0x1f, R22 ;  /* 0x0000001fff057819 */ /* 0x000fe20000011416 */
[----:B------:R-:W-:Y:S01]  /*0a50*/  IMAD.IADD R7, R18, 0x1, -R7 ;  /* 0x0000000112077824 */ /* 0x000fe200078e0a07 */
[----:B------:R-:W-:Y:S02]  /*0a60*/  LEA.HI R0, R0, R9, RZ, 0x1 ;  /* 0x0000000900007211 */ /* 0x000fe400078f08ff */
[----:B------:R-:W-:Y:S02]  /*0a70*/  LEA.HI R2, R5, R22, RZ, 0x2 ;  /* 0x0000001605027211 */ /* 0x000fe400078f10ff */
[----:B------:R-:W-:Y:S02]  /*0a80*/  LOP3.LUT R6, R4, 0xfffffe00, RZ, 0xc0, !PT ;  /* 0xfffffe0004067812 */ /* 0x000fe400078ec0ff */
[--C-:B------:R-:W-:Y:S02]  /*0a90*/  SHF.R.S32.HI R8, RZ, 0x2, R2.reuse ;  /* 0x00000002ff087819 */ /* 0x100fe40000011402 */
[----:B------:R-:W-:Y:S01]  /*0aa0*/  SHF.R.S32.HI R11, RZ, 0x1f, R2 ;  /* 0x0000001fff0b7819 */ /* 0x000fe20000011402 */
[----:B------:R-:W-:Y:S01]  /*0ab0*/  IMAD R7, R7, 0x20, R6 ;  /* 0x0000002007077824 */ /* 0x000fe200078e0206 */
[----:B------:R-:W-:Y:S01]  /*0ac0*/  LOP3.LUT R4, R0, 0x1ffffffe, RZ, 0xc0, !PT ;  /* 0x1ffffffe00047812 */ /* 0x000fe200078ec0ff */
[----:B------:R-:W-:Y:S01]  /*0ad0*/  IMAD.HI R0, R23, 0x55555556, RZ ;  /* 0x5555555617007827 */ /* 0x000fe200078e02ff */
[----:B------:R-:W-:-:S02]  /*0ae0*/  LEA.HI R11, R11, R8, RZ, 0x3 ;  /* 0x000000080b0b7211 */ /* 0x000fc400078f18ff */
[----:B------:R-:W-:Y:S01]  /*0af0*/  LEA.HI R19, R3, R18, RZ, 0x2 ;  /* 0x0000001203137211 */ /* 0x000fe200078f10ff */
[----:B------:R-:W-:Y:S01]  /*0b00*/  IMAD.IADD R4, R9, 0x1, -R4 ;  /* 0x0000000109047824 */ /* 0x000fe200078e0a04 */
[----:B------:R-:W-:Y:S02]  /*0b10*/  LOP3.LUT R11, R11, 0xfffffff8, RZ, 0xc0, !PT ;  /* 0xfffffff80b0b7812 */ /* 0x000fe400078ec0ff */
[----:B------:R-:W-:Y:S01]  /*0b20*/  LEA.HI R5, R5, R22, RZ, 0x5 ;  /* 0x0000001605057211 */ /* 0x000fe200078f28ff */
[----:B------:R-:W-:Y:S01]  /*0b30*/  IMAD R154, R4, 0x8, R7 ;  /* 0x00000008049a7824 */ /* 0x000fe200078e0207 */
[----:B------:R-:W-:Y:S01]  /*0b40*/  LEA.HI R0, R0, R0, RZ, 0x1 ;  /* 0x0000000000007211 */ /* 0x000fe200078f08ff */
[----:B------:R-:W-:Y:S01]  /*0b50*/  IMAD.IADD R8, R8, 0x1, -R11 ;  /* 0x0000000108087824 */ /* 0x000fe200078e0a0b */
[----:B------:R-:W-:Y:S02]  /*0b60*/  SHF.R.S32.HI R5, RZ, 0x5, R5 ;  /* 0x00000005ff057819 */ /* 0x000fe40000011405 */
[----:B------:R-:W-:Y:S01]  /*0b70*/  LOP3.LUT R9, R19, 0xfffffffc, RZ, 0xc0, !PT ;  /* 0xfffffffc13097812 */ /* 0x000fe200078ec0ff */
[----:B------:R-:W-:Y:S01]  /*0b80*/  IMAD R0, R0, -0x3, R23 ;  /* 0xfffffffd00007824 */ /* 0x000fe200078e0217 */
[----:B------:R-:W-:Y:S01]  /*0b90*/  LOP3.LUT R3, R2, 0x7ffffffc, RZ, 0xc0, !PT ;  /* 0x7ffffffc02037812 */ /* 0x000fe200078ec0ff */
[----:B------:R-:W-:Y:S01]  /*0ba0*/  IMAD R5, R5, 0x10, R8 ;  /* 0x0000001005057824 */ /* 0x000fe200078e0208 */
[----:B------:R-:W-:Y:S01]  /*0bb0*/  MOV R2, 0xfffffffe ;  /* 0xfffffffe00027802 */ /* 0x000fe20000000f00 */
[----:B------:R-:W-:Y:S01]  /*0bc0*/  IMAD.IADD R18, R18, 0x1, -R9 ;  /* 0x0000000112127824 */ /* 0x000fe200078e0a09 */
[----:B------:R-:W-:Y:S01]  /*0bd0*/  SHF.R.S32.HI R19, RZ, 0x2, R19 ;  /* 0x00000002ff137819 */ /* 0x000fe20000011413 */
[----:B------:R-:W-:-:S02]  /*0be0*/  IMAD.IADD R3, R22, 0x1, -R3 ;  /* 0x0000000116037824 */ /* 0x000fc400078e0a03 */
[----:B------:R-:W-:Y:S01]  /*0bf0*/  IMAD R152, R0, 0x40, R5 ;  /* 0x0000004000987824 */ /* 0x000fe200078e0205 */
[C---:B------:R-:W-:Y:S01]  /*0c00*/  LEA.HI R0, R18.reuse, R18, RZ, 0x1 ;  /* 0x0000001212007211 */ /* 0x040fe200078f08ff */
[----:B------:R-:W-:Y:S02]  /*0c10*/  IMAD R155, R3, R2, 0x80 ;  /* 0x00000080039b7424 */ /* 0x000fe400078e0202 */
[----:B------:R-:W-:Y:S01]  /*0c20*/  IMAD.SHL.U32 R2, R18, 0x8, RZ ;  /* 0x0000000812027824 */ /* 0x000fe200078e00ff */
[----:B------:R-:W-:-:S03]  /*0c30*/  LOP3.LUT R3, R0, 0x1ffffffe, RZ, 0xc0, !PT ;  /* 0x1ffffffe00037812 */ /* 0x000fc600078ec0ff */
[----:B------:R-:W-:Y:S01]  /*0c40*/  VIADD R17, R2, 0x20 ;  /* 0x0000002002117836 */ /* 0x000fe20000000000 */
[----:B------:R-:W-:Y:S01]  /*0c50*/  IADD3 R3, R18, -R3, RZ ;  /* 0x8000000312037210 */ /* 0x000fe20007ffe0ff */
[----:B------:R-:W-:-:S03]  /*0c60*/  VIADD R16, R2, 0x40 ;  /* 0x0000004002107836 */ /* 0x000fc60000000000 */
[----:B------:R-:W-:Y:S01]  /*0c70*/  SHF.R.S32.HI R157, RZ, 0x1f, R17 ;  /* 0x0000001fff9d7819 */ /* 0x000fe20000011411 */
[----:B------:R-:W-:Y:S01]  /*0c80*/  IMAD R153, R3, 0x8, R152 ;  /* 0x0000000803997824 */ /* 0x000fe200078e0298 */
[----:B------:R-:W-:-:S07]  /*0c90*/  SHF.R.S32.HI R156, RZ, 0x1f, R16 ;  /* 0x0000001fff9c7819 */ /* 0x000fce0000011410 */
.L_x_10533:
[----:B0-----:R-:W0:Y:S01]  /*0ca0*/  SHFL.IDX PT, R0, R23, RZ, 0x1f ;  /* 0x00001fff17007589 */ /* 0x001e2200000e0000 */
[----:B-1----:R-:W1:Y:S01]  /*0cb0*/  S2UR UR47, SR_CgaCtaId ;  /* 0x00000000002f79c3 */ /* 0x002e620000008800 */
[----:B------:R-:W-:Y:S01]  /*0cc0*/  ULDC UR4, c[0x0][0xc38] ;  /* 0x00030e0000047ab9 */ /* 0x000fe20000000800 */
[----:B------:R-:W-:Y:S01]  /*0cd0*/  ULDC.64 UR6, c[0x0][0x418] ;  /* 0x0001060000067ab9 */ /* 0x000fe20000000a00 */
[----:B------:R-:W-:Y:S02]  /*0ce0*/  UISETP.NE.AND UP1, UPT, UR4, 0x1, UPT ;  /* 0x000000010400788c */ /* 0x000fe4000bf25270 */
[----:B------:R-:W-:Y:S01]  /*0cf0*/  UISETP.NE.U32.AND UP0, UPT, UR6, URZ, UPT ;  /* 0x0000003f0600728c */ /* 0x000fe2000bf05070 */
[----:B------:R-:W-:Y:S01]  /*0d00*/  ULDC UR4, c[0x0][0xc44] ;  /* 0x0003110000047ab9 */ /* 0x000fe20000000800 */
[----:B------:R-:W-:Y:S01]  /*0d10*/  UMOV UR43, UR42 ;  /* 0x0000002a002b7c82 */ /* 0x000fe20008000000 */
[----:B------:R-:W-:Y:S01]  /*0d20*/  UISETP.NE.AND UP2, UPT, UR4, 0x1, UPT ;  /* 0x000000010400788c */ /* 0x000fe2000bf45270 */
[----:B------:R-:W-:Y:S01]  /*0d30*/  UMOV UR50, 0x400 ;  /* 0x0000040000327882 */ /* 0x000fe20000000000 */
[----:B------:R-:W-:-:S04]  /*0d40*/  UISETP.NE.AND.EX UP0, UPT, UR7, URZ, UPT, UP0 ;  /* 0x0000003f0700728c */ /* 0x000fc8000bf05300 */
[----:B------:R-:W-:Y:S01]  /*0d50*/  @UP1 ULDC UR4, c[0x0][0xc3c] ;  /* 0x00030f0000041ab9 */ /* 0x000fe20000000800 */
[----:B------:R-:W-:Y:S01]  /*0d60*/  @UP1 ULDC UR6, c[0x0][0xc40] ;  /* 0x0003100000061ab9 */ /* 0x000fe20000000800 */
[----:B------:R-:W-:Y:S01]  /*0d70*/  UIMAD.WIDE.U32 UR4, UR42, UR4, URZ ;  /* 0x000000042a0472a5 */ /* 0x000fe2000f8e003f */
[----:B------:R-:W-:-:S03]  /*0d80*/  ULDC UR46, c[0x0][0x424] ;  /* 0x00010900002e7ab9 */ /* 0x000fc60000000800 */
[----:B------:R-:W-:Y:S01]  /*0d90*/  @UP1 USHF.R.U32.HI UR43, URZ, UR6, UR5 ;  /* 0x000000063f2b1299 */ /* 0x000fe20008011605 */
[----:B------:R-:W-:Y:S01]  /*0da0*/  @UP2 ULDC.64 UR10, c[0x0][0xc48] ;  /* 0x00031200000a2ab9 */ /* 0x000fe20000000a00 */
[----:B0-----:R-:W-:Y:S01]  /*0db0*/  R2UR UR8, R0 ;  /* 0x00000000000872ca */ /* 0x001fe200000e0000 */
[----:B-1----:R-:W-:Y:S02]  /*0dc0*/  ULEA UR50, UR47, UR50, 0x18 ;  /* 0x000000322f327291 */ /* 0x002fe4000f8ec03f */
[----:B------:R-:W-:Y:S02]  /*0dd0*/  UIMAD.WIDE.U32 UR4, UR43, UR10, URZ ;  /* 0x0000000a2b0472a5 */ /* 0x000fe4000f8e003f */
[----:B------:R-:W-:Y:S02]  /*0de0*/  UIADD3 UR9, UR50, 0xf000, URZ ;  /* 0x0000f00032097890 */ /* 0x000fe4000fffe03f */
[----:B------:R-:W-:Y:S02]  /*0df0*/  USEL UR46, UR46, 0x1, UP0 ;  /* 0x000000012e2e7887 */ /* 0x000fe40008000000 */
[----:B------:R-:W-:Y:S01]  /*0e00*/  ULOP3.LUT UP0, URZ, UR9, 0x3ff, URZ, 0xc0, !UPT ;  /* 0x000003ff093f7892 */ /* 0x000fe2000f80c03f */
[----:B------:R-:W-:Y:S01]  /*0e10*/  ULDC UR4, c[0x0][0x2f0] ;  /* 0x0000bc0000047ab9 */ /* 0x000fe20000000800 */
[----:B------:R-:W-:-:S02]  /*0e20*/  UMOV UR44, UR43 ;  /* 0x0000002b002c7c82 */ /* 0x000fc40008000000 */
[----:B------:R-:W-:Y:S02]  /*0e30*/  UIMAD.WIDE UR6, UR8, 0x55555556, URZ ;  /* 0x55555556080678a5 */ /* 0x000fe4000f8e023f */
[----:B------:R-:W-:Y:S01]  /*0e40*/  UIMAD UR46, UR46, UR4, URZ ;  /* 0x000000042e2e72a4 */ /* 0x000fe2000f8e023f */
[----:B------:R-:W-:Y:S01]  /*0e50*/  PLOP3.LUT P0, PT, PT, PT, UP0, 0x80, 0x0 ;  /* 0x000000000000781c */ /* 0x000fe20003f0f008 */
[----:B------:R-:W-:Y:S02]  /*0e60*/  ULEA.HI UR7, UR7, UR7, URZ, 0x1 ;  /* 0x0000000707077291 */ /* 0x000fe4000f8f083f */
[----:B------:R-:W-:Y:S02]  /*0e70*/  UIADD3 UR4, UR46, 0x7f, URZ ;  /* 0x0000007f2e047890 */ /* 0x000fe4000fffe03f */
[----:B------:R-:W-:Y:S02]  /*0e80*/  UIMAD UR7, UR7, -0x3, UR8 ;  /* 0xfffffffd070778a4 */ /* 0x000fe4000f8e0208 */
[----:B------:R-:W-:-:S02]  /*0e90*/  @UP2 USHF.R.U32.HI UR44, URZ, UR11, UR5 ;  /* 0x0000000b3f2c2299 */ /* 0x000fc40008011605 */
[----:B------:R-:W-:Y:S02]  /*0ea0*/  USHF.R.S32.HI UR5, URZ, 0x1f, UR4 ;  /* 0x0000001f3f057899 */ /* 0x000fe40008011404 */
[----:B------:R-:W-:Y:S02]  /*0eb0*/  ULEA UR7, UR7, UR9, 0xb ;  /* 0x0000000907077291 */ /* 0x000fe4000f8e583f */
[----:B------:R-:W-:Y:S02]  /*0ec0*/  ULEA.HI UR5, UR5, UR4, URZ, 0x7 ;  /* 0x0000000405057291 */ /* 0x000fe4000f8f383f */
[----:B------:R-:W-:Y:S02]  /*0ed0*/  USHF.R.U32.HI UR7, URZ, 0x4, UR7 ;  /* 0x000000043f077899 */ /* 0x000fe40008011607 */
[----:B------:R-:W-:Y:S02]  /*0ee0*/  USHF.R.S32.HI UR45, URZ, 0x7, UR5 ;  /* 0x000000073f2d7899 */ /* 0x000fe40008011405 */
[----:B------:R-:W-:Y:S01]  /*0ef0*/  ULOP3.LUT UR49, UR7, 0x3fff, URZ, 0xc0, !UPT ;  /* 0x00003fff07317892 */ /* 0x000fe2000f8ec03f */
        /* <DEDUP_REMOVED lines=17> */
.L_x_10505:
        /* <DEDUP_REMOVED lines=51> */
[----:B------:R-:W-:-:S04]  /*1340*/  MOV R9, UR48 ;  /* 0x0000003000097c02 */ /* 0x000fc80008000f00 */
[----:B------:R-:W-:Y:S01]  /*1350*/  ISETP.NE.AND P0, PT, R9, 0x3, PT ;  /* 0x000000030900780c */ /* 0x000fe20003f05270 */
[----:B------:R-:W-:Y:S01]  /*1360*/  IMAD.U32 R8, RZ, RZ, UR4 ;  /* 0x00000004ff087e24 */ /* 0x000fe2000f8e00ff */
[----:B------:R-:W-:-:S04]  /*1370*/  ULDC UR4, c[0x0][0x9d8] ;  /* 0x0002760000047ab9 */ /* 0x000fc80000000800 */
[----:B------:R-:W-:-:S04]  /*1380*/  SHF.L.U32 R8, R8, 0x1f, RZ ;  /* 0x0000001f08087819 */ /* 0x000fc800000006ff */
[----:B------:R-:W0:Y:S01]  /*1390*/  SYNCS.PHASECHK.TRANS64.TRYWAIT P1, [UR50+0x19c00], R8 ;  /* 0x019c0008ff0075a7 */ /* 0x000e220008020172 */
[----:B--2---:R-:W-:-:S04]  /*13a0*/  FMUL.FTZ R0, R3, R0 ;  /* 0x0000000003007220 */ /* 0x004fc80000410000 */
[----:B------:R-:W-:Y:S01]  /*13b0*/  FMUL.FTZ R0, R0, UR4 ;  /* 0x0000000400007c20 */ /* 0x000fe20008410000 */
[----:B0-----:R-:W-:Y:S06]  /*13c0*/  @!P1 BRA `(.L_x_10506) ;  /* 0x000000a800549947 */ /* 0x001fec0003800000 */
.L_x_10601:
[----:B------:R-:W-:Y:S05]  /*13d0*/  @!P0 BRA `(.L_x_10507) ;  /* 0x0000000000048947 */ /* 0x000fea0003800000 */
[----:B------:R-:W-:Y:S01]  /*13e0*/  BPT.TRAP 0x1 ;  /* 0x000000040000795c */ /* 0x000fe20000300000 */
.L_x_10507:
[----:B0-----:R-:W-:Y:S02]  /*13f0*/  IMAD.U32 R3, RZ, RZ, UR40 ;  /* 0x00000028ff037e24 */ /* 0x001fe4000f8e00ff */
[----:B------:R-:W-:-:S03]  /*1400*/  IMAD.U32 R4, RZ, RZ, UR39 ;  /* 0x00000027ff047e24 */ /* 0x000fc6000f8e00ff */
[----:B------:R-:W-:Y:S02]  /*1410*/  LEA R3, R3, UR50, 0x3 ;  /* 0x0000003203037c11 */ /* 0x000fe4000f8e18ff */
[----:B------:R-:W-:-:S04]  /*1420*/  SHF.L.U32 R4, R4, 0x1f, RZ ;  /* 0x0000001f04047819 */ /* 0x000fc800000006ff */
[----:B------:R0:W1:Y:S01]  /*1430*/  SYNCS.PHASECHK.TRANS64.TRYWAIT P1, [R3+URZ+0x19c30], R4 ;  /* 0x019c3004030075a7 */ /* 0x000062000802017f */
[----:B------:R-:W-:Y:S05]  /*1440*/  @!P0 BRA `(.L_x_10508) ;  /* 0x0000000000048947 */ /* 0x000fea0003800000 */
[----:B------:R-:W-:Y:S01]  /*1450*/  BPT.TRAP 0x1 ;  /* 0x000000040000795c */ /* 0x000fe20000300000 */
.L_x_10508:
[----:B------:R-:W-:Y:S01]  /*1460*/  IMAD.MOV.U32 R135, RZ, RZ, RZ ;  /* 0x000000ffff877224 */ /* 0x000fe200078e00ff */
[----:B-1----:R-:W-:Y:S06]  /*1470*/  @P1 BRA `(.L_x_10509) ;  /* 0x0000000000081947 */ /* 0x002fec0003800000 */
[----:B------:R-:W1:Y:S02]  /*1480*/  SYNCS.PHASECHK.TRANS64.TRYWAIT P1, [R3+URZ+0x19c30], R4 ;  /* 0x019c3004030075a7 */ /* 0x000e64000802017f */
[----:B-1----:R-:W-:Y:S05]  /*1490*/  @!P1 BRA `(.L_x_10510) ;  /* 0x000000a800389947 */ /* 0x002fea0003800000 */
.L_x_10509:
[----:B------:R-:W-:Y:S05]  /*14a0*/  WARPSYNC.ALL ;  /* 0x0000000000007948 */ /* 0x000fea0003800000 */
[----:B------:R-:W-:Y:S01]  /*14b0*/  UIADD3 UR50, UR50, 0x13800, URZ ;  /* 0x0001380032327890 */ /* 0x000fe2000fffe03f */
[----:B------:R-:W-:Y:S01]  /*14c0*/  WARPGROUP.ARRIVE ;  /* 0x00000000000079c5 */ /* 0x000fe20000000000 */
[----:B------:R-:W-:Y:S02]  /*14d0*/  ULOP3.LUT UR4, UR49, 0x10000, URZ, 0xfc, !UPT ;  /* 0x0001000031047892 */ /* 0x000fe4000f8efc3f */
[----:B------:R-:W-:Y:S01]  /*14e0*/  USHF.R.U32.HI UR50, URZ, 0x4, UR50 ;  /* 0x000000043f327899 */ /* 0x000fe20008011632 */
[----:B------:R-:W-:Y:S01]  /*14f0*/  UMOV UR5, 0xc0000010 ;  /* 0xc000001000057882 */ /* 0x000fe20000000000 */
[----:B------:R-:W-:-:S02]  /*1500*/  UMOV UR7, 0xc0000010 ;  /* 0xc000001000077882 */ /* 0x000fc40000000000 */
[----:B------:R-:W-:Y:S02]  /*1510*/  ULOP3.LUT UR16, UR50, 0x3fff, URZ, 0xc0, !UPT ;  /* 0x00003fff32107892 */ /* 0x000fe4000f8ec03f */
[----:B------:R-:W-:Y:S02]  /*1520*/  UIADD3 UR8, UR4, 0x180, URZ ;  /* 0x0000018004087890 */ /* 0x000fe4000fffe03f */
[----:B------:R-:W-:Y:S01]  /*1530*/  ULOP3.LUT UR16, UR16, 0x10000, URZ, 0xfc, !UPT ;  /* 0x0001000010107892 */ /* 0x000fe2000f8efc3f */
[----:B------:R-:W-:Y:S01]  /*1540*/  UMOV UR9, 0xc0000010 ;  /* 0xc000001000097882 */ /* 0x000fe20000000000 */
[----:B------:R-:W-:Y:S02]  /*1550*/  UMOV UR11, 0xc0000010 ;  /* 0xc0000010000b7882 */ /* 0x000fe40000000000 */
[----:B------:R-:W-:Y:S02]  /*1560*/  UIMAD UR6, UR40, 0x300, UR16 ;  /* 0x00000300280678a4 */ /* 0x000fe4000f8e0210 */
[----:B------:R-:W-:-:S02]  /*1570*/  UIADD3 UR12, UR4, 0x300, URZ ;  /* 0x00000300040c7890 */ /* 0x000fc4000fffe03f */
[----:B------:R-:W-:Y:S02]  /*1580*/  UIADD3 UR10, UR6, 0x100, URZ ;  /* 0x00000100060a7890 */ /* 0x000fe4000fffe03f */
[----:B------:R-:W-:Y:S01]  /*1590*/  UIADD3 UR14, UR6, 0x200, URZ ;  /* 0x00000200060e7890 */ /* 0x000fe2000fffe03f */
[----:B------:R-:W-:Y:S02]  /*15a0*/  UMOV UR13, 0xc0000010 ;  /* 0xc0000010000d7882 */ /* 0x000fe40000000000 */
[----:B------:R-:W-:Y:S01]  /*15b0*/  QGMMA.64x128x32.F32.E4M3.E4M3 R24, gdesc[UR4], RZ, !UPT, gsb0 ;  /* 0x01e00000041879f3 */ /* 0x000fe2000c0008ff */
[----:B------:R-:W-:Y:S02]  /*15c0*/  UMOV UR15, 0xc0000010 ;  /* 0xc0000010000f7882 */ /* 0x000fe40000000000 */
        /* <DEDUP_REMOVED lines=9> */
.L_x_10511:
        /* <DEDUP_REMOVED lines=10> */
[----:B------:R-:W-:Y:S01]  /*1700*/  FMUL.FTZ R70, R0, R72 ;  /* 0x0000004800467220 */ /* 0x000fe20000410000 */
[----:B------:R-:W-:-:S02]  /*1710*/  VIADD R72, R155, UR46 ;  /* 0x0000002e9b487c36 */ /* 0x000fc40008000000 */
[C---:B------:R-:W-:Y:S01]  /*1720*/  FMUL.FTZ R20, R0.reuse, R32 ;  /* 0x0000002000147220 */ /* 0x040fe20000410000 */
[----:B------:R-:W-:Y:S01]  /*1730*/  IMAD.U32 R53, RZ, RZ, UR45 ;  /* 0x0000002dff357e24 */ /* 0x000fe2000f8e00ff */
[----:B------:R-:W3:Y:S01]  /*1740*/  MUFU.TANH R8, R8 ;  /* 0x0000000800087308 */ /* 0x000ee20000002400 */
[C---:B01----:R-:W-:Y:S01]  /*1750*/  FMUL.FTZ R4, R0.reuse, R26 ;  /* 0x0000001a00047220 */ /* 0x043fe20000410000 */
[C---:B------:R-:W-:Y:S01]  /*1760*/  FMUL.FTZ R21, R0.reuse, R33 ;  /* 0x0000002100157220 */ /* 0x040fe20000410000 */
[----:B------:R-:W-:Y:S02]  /*1770*/  IMAD R72, R53, -0x80, R72 ;  /* 0xffffff8035487824 */ /* 0x000fe400078e0248 */
[C---:B------:R-:W-:Y:S01]  /*1780*/  FMUL.FTZ R5, R0.reuse, R27 ;  /* 0x0000001b00057220 */ /* 0x040fe20000410000 */
[C---:B------:R-:W-:Y:S01]  /*1790*/  FMUL.FTZ R27, R0.reuse, R36 ;  /* 0x00000024001b7220 */ /* 0x040fe20000410000 */
[C---:B------:R-:W-:Y:S01]  /*17a0*/  FMUL.FTZ R24, R0.reuse, R43 ;  /* 0x0000002b00187220 */ /* 0x040fe20000410000 */
[----:B------:R-:W-:Y:S01]  /*17b0*/  FMUL.FTZ R43, R0, R52 ;  /* 0x00000034002b7220 */ /* 0x000fe20000410000 */
[----:B------:R-:W0:Y:S01]  /*17c0*/  MUFU.TANH R12, R12 ;  /* 0x0000000c000c7308 */ /* 0x000e220000002400 */
[----:B------:R-:W-:Y:S01]  /*17d0*/  ISETP.GT.AND P2, PT, R72, RZ, PT ;  /* 0x000000ff4800720c */ /* 0x000fe20003f44270 */
[----:B------:R-:W-:Y:S01]  /*17e0*/  FMUL.FTZ R7, R0, R30 ;  /* 0x0000001e00077220 */ /* 0x000fe20000410000 */
[----:B------:R-:W-:Y:S01]  /*17f0*/  ISETP.GT.AND P1, PT, R72, 0x1, PT ;  /* 0x000000014800780c */ /* 0x000fe20003f24270 */
[----:B------:R-:W-:Y:S01]  /*1800*/  FMUL.FTZ R11, R0, R34 ;  /* 0x00000022000b7220 */ /* 0x000fe20000410000 */
[----:B------:R-:W-:Y:S01]  /*1810*/  ISETP.GT.AND P6, PT, R72, 0x8, PT ;  /* 0x000000084800780c */ /* 0x000fe20003fc4270 */
[----:B------:R-:W-:Y:S01]  /*1820*/  FMUL.FTZ R26, R0, R37 ;  /* 0x00000025001a7220 */ /* 0x000fe20000410000 */
[----:B--2---:R-:W-:Y:S01]  /*1830*/  FSEL R52, R6, -INF , P2 ;  /* 0xff80000006347808 */ /* 0x004fe20001000000 */
[----:B------:R-:W1:Y:S01]  /*1840*/  MUFU.TANH R13, R13 ;  /* 0x0000000d000d7308 */ /* 0x000e620000002400 */
[----:B---3--:R-:W-:Y:S01]  /*1850*/  FSEL R53, R8, -INF , P1 ;  /* 0xff80000008357808 */ /* 0x008fe20000800000 */
[C---:B------:R-:W-:Y:S01]  /*1860*/  FMUL.FTZ R34, R0.reuse, R45 ;  /* 0x0000002d00227220 */ /* 0x040fe20000410000 */
[C---:B------:R-:W-:Y:S01]  /*1870*/  FMUL.FTZ R29, R0.reuse, R46 ;  /* 0x0000002e001d7220 */ /* 0x040fe20000410000 */
[C---:B------:R-:W-:Y:S01]  /*1880*/  FMUL.FTZ R46, R0.reuse, R56 ;  /* 0x00000038002e7220 */ /* 0x040fe20000410000 */
[C---:B------:R-:W-:Y:S01]  /*1890*/  FMUL.FTZ R45, R0.reuse, R63 ;  /* 0x0000003f002d7220 */ /* 0x040fe20000410000 */
[----:B------:R-:W-:Y:S01]  /*18a0*/  FMUL.FTZ R9, R0, R31 ;  /* 0x0000001f00097220 */ /* 0x000fe20000410000 */
[----:B------:R-:W-:Y:S01]  /*18b0*/  ISETP.GT.AND P5, PT, R72, 0x9, PT ;  /* 0x000000094800780c */ /* 0x000fe20003fa4270 */
[----:B------:R-:W2:Y:S01]  /*18c0*/  MUFU.TANH R20, R20 ;  /* 0x0000001400147308 */ /* 0x000ea20000002400 */
[----:B0-----:R-:W-:Y:S01]  /*18d0*/  FSEL R56, R12, -INF , P6 ;  /* 0xff8000000c387808 */ /* 0x001fe20003000000 */
[----:B------:R-:W-:Y:S01]  /*18e0*/  FMUL.FTZ R30, R0, R40 ;  /* 0x00000028001e7220 */ /* 0x000fe20000410000 */
[----:B------:R-:W-:Y:S01]  /*18f0*/  FMNMX.FTZ R63, R52, R53, !PT ;  /* 0x00000035343f7209 */ /* 0x000fe20007810000 */
[----:B------:R-:W-:Y:S01]  /*1900*/  FMUL.FTZ R37, R0, R55 ;  /* 0x0000003700257220 */ /* 0x000fe20000410000 */
[----:B------:R-:W-:Y:S01]  /*1910*/  ISETP.GT.AND P4, PT, R72, 0x10, PT ;  /* 0x000000104800780c */ /* 0x000fe20003f84270 */
[----:B------:R-:W-:Y:S01]  /*1920*/  FMUL.FTZ R31, R0, R41 ;  /* 0x00000029001f7220 */ /* 0x000fe20000410000 */
[----:B------:R-:W-:Y:S01]  /*1930*/  FMNMX.FTZ R6, R56, R63, !PT ;  /* 0x0000003f38067209 */ /* 0x000fe20007810000 */
[----:B------:R-:W0:Y:S01]  /*1940*/  MUFU.TANH R4, R4 ;  /* 0x0000000400047308 */ /* 0x000e220000002400 */
[----:B-1----:R-:W-:Y:S01]  /*1950*/  FSEL R55, R13, -INF , P5 ;  /* 0xff8000000d377808 */ /* 0x002fe20002800000 */
[C---:B------:R-:W-:Y:S01]  /*1960*/  FMUL.FTZ R40, R0.reuse, R58 ;  /* 0x0000003a00287220 */ /* 0x040fe20000410000 */
[----:B------:R-:W-:Y:S01]  /*1970*/  FMUL.FTZ R10, R0, R35 ;  /* 0x00000023000a7220 */ /* 0x000fe20000410000 */
[----:B------:R-:W-:Y:S01]  /*1980*/  ISETP.GT.AND P3, PT, R72, 0x11, PT ;  /* 0x000000114800780c */ /* 0x000fe20003f64270 */
[C---:B------:R-:W-:Y:S01]  /*1990*/  FMUL.FTZ R35, R0.reuse, R44 ;  /* 0x0000002c00237220 */ /* 0x040fe20000410000 */
[----:B------:R-:W-:Y:S01]  /*19a0*/  FMNMX.FTZ R13, R55, R6, !PT ;  /* 0x00000006370d7209 */ /* 0x000fe20007810000 */
[----:B------:R-:W-:Y:S01]  /*19b0*/  FMUL.FTZ R33, R0, R51 ;  /* 0x0000003300217220 */ /* 0x000fe20000410000 */
[----:B------:R-:W1:Y:S01]  /*19c0*/  MUFU.TANH R21, R21 ;  /* 0x0000001500157308 */ /* 0x000e620000002400 */
[----:B--2---:R-:W-:Y:S01]  /*19d0*/  FSEL R58, R20, -INF , P4 ;  /* 0xff800000143a7808 */ /* 0x004fe20002000000 */
[C---:B------:R-:W-:Y:S01]  /*19e0*/  FMUL.FTZ R51, R0.reuse, R60 ;  /* 0x0000003c00337220 */ /* 0x040fe20000410000 */
[C---:B------:R-:W-:Y:S01]  /*19f0*/  FMUL.FTZ R15, R0.reuse, R38 ;  /* 0x00000026000f7220 */ /* 0x040fe20000410000 */
[----:B------:R-:W-:Y:S01]  /*1a00*/  FMUL.FTZ R44, R0, R62 ;  /* 0x0000003e002c7220 */ /* 0x000fe20000410000 */
[----:B------:R-:W-:Y:S01]  /*1a10*/  FMNMX.FTZ R13, R58, R13, !PT ;  /* 0x0000000d3a0d7209 */ /* 0x000fe20007810000 */
[C---:B------:R-:W-:Y:S01]  /*1a20*/  FMUL.FTZ R14, R0.reuse, R39 ;  /* 0x00000027000e7220 */ /* 0x040fe20000410000 */
[----:B------:R-:W-:Y:S01]  /*1a30*/  FMUL.FTZ R38, R0, R48 ;  /* 0x0000003000267220 */ /* 0x000fe20000410000 */
[----:B------:R-:W2:Y:S01]  /*1a40*/  MUFU.TANH R5, R5 ;  /* 0x0000000500057308 */ /* 0x000ea20000002400 */
        /* <DEDUP_REMOVED lines=8> */
[----:B-1----:R-:W-:Y:S01]  /*1ad0*/  FSEL R60, R21, -INF , P3 ;  /* 0xff800000153c7808 */ /* 0x002fe20001800000 */
[C---:B------:R-:W-:Y:S01]  /*1ae0*/  FMUL.FTZ R32, R0.reuse, R50 ;  /* 0x0000003200207220 */ /* 0x040fe20000410000 */
[C---:B------:R-:W-:Y:S01]  /*1af0*/  FMUL.FTZ R36, R0.reuse, R54 ;  /* 0x0000003600247220 */ /* 0x040fe20000410000 */
[----:B------:R-:W-:Y:S01]  /*1b00*/  FMUL.FTZ R50, R0, R61 ;  /* 0x0000003d00327220 */ /* 0x000fe20000410000 */
[----:B------:R-:W-:Y:S01]  /*1b10*/  FMNMX.FTZ R13, R60, R13, !PT ;  /* 0x0000000d3c0d7209 */ /* 0x000fe20007810000 */
[C---:B------:R-:W-:Y:S01]  /*1b20*/  FMUL.FTZ R41, R0.reuse, R59 ;  /* 0x0000003b00297220 */ /* 0x040fe20000410000 */
[C---:B------:R-:W-:Y:S01]  /*1b30*/  FMUL.FTZ R59, R0.reuse, R64 ;  /* 0x00000040003b7220 */ /* 0x040fe20000410000 */
[----:B------:R-:W1:Y:S01]  /*1b40*/  MUFU.TANH R7, R7 ;  /* 0x0000000700077308 */ /* 0x000e620000002400 */
[----:B--2---:R-:W-:Y:S01]  /*1b50*/  FSEL R5, R5, -INF , P1 ;  /* 0xff80000005057808 */ /* 0x004fe20000800000 */
[----:B------:R-:W-:Y:S01]  /*1b60*/  FMUL.FTZ R61, R0, R65 ;  /* 0x00000041003d7220 */ /* 0x000fe20000410000 */
[----:B------:R-:W-:Y:S01]  /*1b70*/  ISETP.GT.AND P1, PT, R72, 0x19, PT ;  /* 0x000000194800780c */ /* 0x000fe20003f24270 */
[C---:B------:R-:W-:Y:S01]  /*1b80*/  FMUL.FTZ R54, R0.reuse, R71 ;  /* 0x0000004700367220 */ /* 0x040fe20000410000 */
[C---:B------:R-:W-:Y:S01]  /*1b90*/  FMUL.FTZ R71, R0.reuse, R73 ;  /* 0x0000004900477220 */ /* 0x040fe20000410000 */
[C---:B------:R-:W-:Y:S01]  /*1ba0*/  FMUL.FTZ R65, R0.reuse, R75 ;  /* 0x0000004b00417220 */ /* 0x040fe20000410000 */
[C---:B------:R-:W-:Y:S01]  /*1bb0*/  FMUL.FTZ R75, R0.reuse, R76 ;  /* 0x0000004c004b7220 */ /* 0x040fe20000410000 */
[----:B------:R-:W2:Y:S01]  /*1bc0*/  MUFU.TANH R26, R26 ;  /* 0x0000001a001a7308 */ /* 0x000ea20000002400 */
[----:B0-----:R-:W-:Y:S01]  /*1bd0*/  FSEL R62, R27, -INF , P2 ;  /* 0xff8000001b3e7808 */ /* 0x001fe20001000000 */
[C---:B------:R-:W-:Y:S01]  /*1be0*/  FMUL.FTZ R73, R0.reuse, R77 ;  /* 0x0000004d00497220 */ /* 0x040fe20000410000 */
[C---:B------:R-:W-:Y:S01]  /*1bf0*/  FMUL.FTZ R64, R0.reuse, R74 ;  /* 0x0000004a00407220 */ /* 0x040fe20000410000 */
[----:B------:R-:W-:Y:S01]  /*1c00*/  FMUL.FTZ R74, R0, R80 ;  /* 0x00000050004a7220 */ /* 0x000fe20000410000 */
[----:B------:R-:W-:Y:S01]  /*1c10*/  FMNMX.FTZ R8, R62, R13, !PT ;  /* 0x0000000d3e087209 */ /* 0x000fe20007810000 */
[C---:B------:R-:W-:Y:S01]  /*1c20*/  FMUL.FTZ R76, R0.reuse, R81 ;  /* 0x00000051004c7220 */ /* 0x040fe20000410000 */
[C---:B------:R-:W-:Y:S01]  /*1c30*/  FMUL.FTZ R77, R0.reuse, R84 ;  /* 0x00000054004d7220 */ /* 0x040fe20000410000 */
[----:B------:R-:W0:Y:S01]  /*1c40*/  MUFU.TANH R9, R9 ;  /* 0x0000000900097308 */ /* 0x000e220000002400 */
[----:B-1----:R-:W-:Y:S01]  /*1c50*/  FSEL R6, R7, -INF , P6 ;  /* 0xff80000007067808 */ /* 0x002fe20003000000 */
[----:B------:R-:W-:Y:S01]  /*1c60*/  FMUL.FTZ R80, R0, R85 ;  /* 0x0000005500507220 */ /* 0x000fe20000410000 */
[----:B------:R-:W-:Y:S01]  /*1c70*/  ISETP.GT.AND P6, PT, R72, 0x20, PT ;  /* 0x000000204800780c */ /* 0x000fe20003fc4270 */
[----:B------:R-:W-:Y:S01]  /*1c80*/  ULDC UR6, c[0x0][0x988] ;  /* 0x0002620000067ab9 */ /* 0x000fe20000000800 */
[----:B------:R-:W-:Y:S01]  /*1c90*/  P2R R88, PR, RZ, 0x1 ;  /* 0x00000001ff587803 */ /* 0x000fe20000000000 */
[C---:B------:R-:W-:Y:S01]  /*1ca0*/  FMUL.FTZ R78, R0.reuse, R78 ;  /* 0x0000004e004e7220 */ /* 0x040fe20000410000 */
[----:B------:R-:W-:Y:S01]  /*1cb0*/  FMUL.FTZ R79, R0, R79 ;  /* 0x0000004f004f7220 */ /* 0x000fe20000410000 */
[----:B------:R-:W1:Y:S01]  /*1cc0*/  MUFU.TANH R30, R30 ;  /* 0x0000001e001e7308 */ /* 0x000e620000002400 */
[----:B--2---:R-:W-:Y:S01]  /*1cd0*/  FSEL R63, R26, -INF , P1 ;  /* 0xff8000001a3f7808 */ /* 0x004fe20000800000 */
[C---:B------:R-:W-:Y:S01]  /*1ce0*/  FMUL.FTZ R82, R0.reuse, R82 ;  /* 0x0000005200527220 */ /* 0x040fe20000410000 */
[C---:B------:R-:W-:Y:S01]  /*1cf0*/  FMUL.FTZ R83, R0.reuse, R83 ;  /* 0x0000005300537220 */ /* 0x040fe20000410000 */
[C---:B------:R-:W-:Y:S01]  /*1d00*/  FMUL.FTZ R86, R0.reuse, R86 ;  /* 0x0000005600567220 */ /* 0x040fe20000410000 */
[----:B------:R-:W-:Y:S01]  /*1d10*/  FMUL.FTZ R87, R0, R87 ;  /* 0x0000005700577220 */ /* 0x000fe20000410000 */
[----:B------:R-:W-:Y:S01]  /*1d20*/  R2UR UR7, R3 ;  /* 0x00000000030772ca */ /* 0x000fe200000e0000 */
[----:B------:R-:W-:Y:S01]  /*1d30*/  UISETP.GE.AND UP0, UPT, UR46, 0x81, UPT ;  /* 0x000000812e00788c */ /* 0x000fe2000bf06270 */
[----:B------:R-:W2:Y:S01]  /*1d40*/  MUFU.TANH R11, R11 ;  /* 0x0000000b000b7308 */ /* 0x000ea20000002400 */
[----:B0-----:R-:W-:Y:S01]  /*1d50*/  FSEL R7, R9, -INF , P5 ;  /* 0xff80000009077808 */ /* 0x001fe20002800000 */
[--C-:B------:R-:W-:Y:S01]  /*1d60*/  IMAD.MOV.U32 R134, RZ, RZ, R135.reuse ;  /* 0x000000ffff867224 */ /* 0x100fe200078e0087 */
[----:B------:R-:W-:Y:S01]  /*1d70*/  ISETP.GT.AND P5, PT, R72, 0x21, PT ;  /* 0x000000214800780c */ /* 0x000fe20003fa4270 */
[--C-:B------:R-:W-:Y:S01]  /*1d80*/  IMAD.MOV.U32 R132, RZ, RZ, R135.reuse ;  /* 0x000000ffff847224 */ /* 0x100fe200078e0087 */
[----:B------:R-:W-:Y:S01]  /*1d90*/  FMNMX.FTZ R9, R63, R8, !PT ;  /* 0x000000083f097209 */ /* 0x000fe20007810000 */
[--C-:B------:R-:W-:Y:S01]  /*1da0*/  IMAD.MOV.U32 R131, RZ, RZ, R135.reuse ;  /* 0x000000ffff837224 */ /* 0x100fe200078e0087 */
[----:B------:R-:W-:Y:S01]  /*1db0*/  MOV R133, R135 ;  /* 0x0000008700857202 */ /* 0x000fe20000000f00 */
[----:B------:R-:W0:Y:S01]  /*1dc0*/  MUFU.TANH R31, R31 ;  /* 0x0000001f001f7308 */ /* 0x000e220000002400 */
[----:B-1----:R-:W-:Y:S01]  /*1dd0*/  FSEL R66, R30, -INF , P6 ;  /* 0xff8000001e427808 */ /* 0x002fe20003000000 */
[--C-:B------:R-:W-:Y:S01]  /*1de0*/  IMAD.MOV.U32 R130, RZ, RZ, R135.reuse ;  /* 0x000000ffff827224 */ /* 0x100fe200078e0087 */
[----:B------:R-:W-:Y:S01]  /*1df0*/  UIADD3 UR7, UR7, 0x19c40, URZ ;  /* 0x00019c4007077890 */ /* 0x000fe2000fffe03f */
[--C-:B------:R-:W-:Y:S01]  /*1e00*/  IMAD.MOV.U32 R129, RZ, RZ, R135.reuse ;  /* 0x000000ffff817224 */ /* 0x100fe200078e0087 */
[----:B------:R-:W-:Y:S01]  /*1e10*/  FMNMX.FTZ R12, R66, R9, !PT ;  /* 0x00000009420c7209 */ /* 0x000fe20007810000 */
[--C-:B------:R-:W-:Y:S01]  /*1e20*/  IMAD.MOV.U32 R128, RZ, RZ, R135.reuse ;  /* 0x000000ffff807224 */ /* 0x100fe200078e0087 */
[----:B------:R-:W-:Y:S01]  /*1e30*/  UPRMT UR7, UR47, 0x654, UR7 ;  /* 0x000006542f077896 */ /* 0x000fe20008000007 */
[----:B------:R-:W1:Y:S01]  /*1e40*/  MUFU.TANH R10, R10 ;  /* 0x0000000a000a7308 */ /* 0x000e620000002400 */
[----:B--2---:R-:W-:Y:S01]  /*1e50*/  FSEL R8, R11, -INF , P4 ;  /* 0xff8000000b087808 */ /* 0x004fe20002000000 */
[--C-:B------:R-:W-:Y:S01]  /*1e60*/  IMAD.MOV.U32 R127, RZ, RZ, R135.reuse ;  /* 0x000000ffff7f7224 */ /* 0x100fe200078e0087 */
[----:B------:R-:W-:Y:S01]  /*1e70*/  ISETP.GT.AND P4, PT, R72, 0x28, PT ;  /* 0x000000284800780c */ /* 0x000fe20003f84270 */
[--C-:B------:R-:W-:Y:S01]  /*1e80*/  IMAD.MOV.U32 R126, RZ, RZ, R135.reuse ;  /* 0x000000ffff7e7224 */ /* 0x100fe200078e0087 */
[-C--:B------:R-:W-:Y:S01]  /*1e90*/  MOV R124, R135.reuse ;  /* 0x00000087007c7202 */ /* 0x080fe20000000f00 */
[--C-:B------:R-:W-:Y:S01]  /*1ea0*/  IMAD.MOV.U32 R125, RZ, RZ, R135.reuse ;  /* 0x000000ffff7d7224 */ /* 0x100fe200078e0087 */
[-C--:B------:R-:W-:Y:S01]  /*1eb0*/  MOV R115, R135.reuse ;  /* 0x0000008700737202 */ /* 0x080fe20000000f00 */
[----:B------:R-:W2:Y:S01]  /*1ec0*/  MUFU.TANH R35, R35 ;  /* 0x0000002300237308 */ /* 0x000ea20000002400 */
[----:B0-----:R-:W-:Y:S01]  /*1ed0*/  FSEL R69, R31, -INF , P5 ;  /* 0xff8000001f457808 */ /* 0x001fe20002800000 */
[----:B------:R-:W-:Y:S01]  /*1ee0*/  SYNCS.ARRIVE.TRANS64.RED.A1T0 RZ, [UR7], RZ ;  /* 0x000000ffffff79a7 */ /* 0x000fe20008100407 */
[--C-:B------:R-:W-:Y:S01]  /*1ef0*/  IMAD.MOV.U32 R123, RZ, RZ, R135.reuse ;  /* 0x000000ffff7b7224 */ /* 0x100fe200078e0087 */
[-C--:B------:R-:W-:Y:S01]  /*1f00*/  MOV R106, R135.reuse ;  /* 0x00000087006a7202 */ /* 0x080fe20000000f00 */
[--C-:B------:R-:W-:Y:S01]  /*1f10*/  IMAD.MOV.U32 R122, RZ, RZ, R135.reuse ;  /* 0x000000ffff7a7224 */ /* 0x100fe200078e0087 */
[----:B------:R-:W-:Y:S01]  /*1f20*/  FMNMX.FTZ R12, R69, R12, !PT ;  /* 0x0000000c450c7209 */ /* 0x000fe20007810000 */
[--C-:B------:R-:W-:Y:S01]  /*1f30*/  IMAD.MOV.U32 R121, RZ, RZ, R135.reuse ;  /* 0x000000ffff797224 */ /* 0x100fe200078e0087 */
[----:B------:R-:W0:Y:S01]  /*1f40*/  MUFU.TANH R15, R15 ;  /* 0x0000000f000f7308 */ /* 0x000e220000002400 */
[----:B-1----:R-:W-:Y:S01]  /*1f50*/  FSEL R9, R10, -INF , P3 ;  /* 0xff8000000a097808 */ /* 0x002fe20001800000 */
[--C-:B------:R-:W-:Y:S01]  /*1f60*/  IMAD.MOV.U32 R120, RZ, RZ, R135.reuse ;  /* 0x000000ffff787224 */ /* 0x100fe200078e0087 */
[----:B------:R-:W-:Y:S01]  /*1f70*/  ISETP.GT.AND P3, PT, R72, 0x29, PT ;  /* 0x000000294800780c */ /* 0x000fe20003f64270 */
[--C-:B------:R-:W-:Y:S01]  /*1f80*/  IMAD.MOV.U32 R119, RZ, RZ, R135.reuse ;  /* 0x000000ffff777224 */ /* 0x100fe200078e0087 */
[----:B------:R-:W-:Y:S01]  /*1f90*/  MOV R97, R135 ;  /* 0x0000008700617202 */ /* 0x000fe20000000f00 */
[----:B------:R-:W-:-:S02]  /*1fa0*/  IMAD.MOV.U32 R118, RZ, RZ, R135 ;  /* 0x000000ffff767224 */ /* 0x000fc400078e0087 */
[----:B------:R-:W1:Y:S01]  /*1fb0*/  MUFU.TANH R34, R34 ;  /* 0x0000002200227308 */ /* 0x000e620000002400 */
[----:B--2---:R-:W-:Y:S01]  /*1fc0*/  FSEL R35, R35, -INF , P4 ;  /* 0xff80000023237808 */ /* 0x004fe20002000000 */
[--C-:B------:R-:W-:Y:S02]  /*1fd0*/  IMAD.MOV.U32 R117, RZ, RZ, R135.reuse ;  /* 0x000000ffff757224 */ /* 0x100fe400078e0087 */
[--C-:B------:R-:W-:Y:S01]  /*1fe0*/  IMAD.MOV.U32 R116, RZ, RZ, R135.reuse ;  /* 0x000000ffff747224 */ /* 0x100fe200078e0087 */
[----:B------:R-:W-:Y:S01]  /*1ff0*/  FMNMX.FTZ R13, R35, R12, !PT ;  /* 0x0000000c230d7209 */ /* 0x000fe20007810000 */
[--C-:B------:R-:W-:Y:S02]  /*2000*/  IMAD.MOV.U32 R114, RZ, RZ, R135.reuse ;  /* 0x000000ffff727224 */ /* 0x100fe400078e0087 */
[----:B------:R-:W2:Y:S01]  /*2010*/  MUFU.TANH R14, R14 ;  /* 0x0000000e000e7308 */ /* 0x000ea20000002400 */
[----:B0-----:R-:W-:Y:S01]  /*2020*/  FSEL R10, R15, -INF , P2 ;  /* 0xff8000000f0a7808 */ /* 0x001fe20001000000 */
[--C-:B------:R-:W-:Y:S01]  /*2030*/  IMAD.MOV.U32 R113, RZ, RZ, R135.reuse ;  /* 0x000000ffff717224 */ /* 0x100fe200078e0087 */
[----:B------:R-:W-:Y:S01]  /*2040*/  ISETP.GT.AND P2, PT, R72, 0x30, PT ;  /* 0x000000304800780c */ /* 0x000fe20003f44270 */
[----:B------:R-:W-:-:S02]  /*2050*/  IMAD.MOV.U32 R112, RZ, RZ, R135 ;  /* 0x000000ffff707224 */ /* 0x000fc400078e0087 */
[--C-:B------:R-:W-:Y:S02]  /*2060*/  IMAD.MOV.U32 R111, RZ, RZ, R135.reuse ;  /* 0x000000ffff6f7224 */ /* 0x100fe400078e0087 */
[----:B------:R-:W0:Y:S01]  /*2070*/  MUFU.TANH R38, R38 ;  /* 0x0000002600267308 */ /* 0x000e220000002400 */
[----:B-1----:R-:W-:Y:S01]  /*2080*/  FSEL R34, R34, -INF , P3 ;  /* 0xff80000022227808 */ /* 0x002fe20001800000 */
[--C-:B------:R-:W-:Y:S02]  /*2090*/  IMAD.MOV.U32 R110, RZ, RZ, R135.reuse ;  /* 0x000000ffff6e7224 */ /* 0x100fe400078e0087 */
[--C-:B------:R-:W-:Y:S01]  /*20a0*/  IMAD.MOV.U32 R109, RZ, RZ, R135.reuse ;  /* 0x000000ffff6d7224 */ /* 0x100fe200078e0087 */
[----:B------:R-:W-:Y:S01]  /*20b0*/  FMNMX.FTZ R13, R34, R13, !PT ;  /* 0x0000000d220d7209 */ /* 0x000fe20007810000 */
[--C-:B------:R-:W-:Y:S02]  /*20c0*/  IMAD.MOV.U32 R108, RZ, RZ, R135.reuse ;  /* 0x000000ffff6c7224 */ /* 0x100fe400078e0087 */
[----:B------:R-:W1:Y:S01]  /*20d0*/  MUFU.TANH R25, R25 ;  /* 0x0000001900197308 */ /* 0x000e620000002400 */
[----:B--2---:R-:W-:Y:S01]  /*20e0*/  FSEL R11, R14, -INF , P1 ;  /* 0xff8000000e0b7808 */ /* 0x004fe20000800000 */
[--C-:B------:R-:W-:Y:S01]  /*20f0*/  IMAD.MOV.U32 R107, RZ, RZ, R135.reuse ;  /* 0x000000ffff6b7224 */ /* 0x100fe200078e0087 */
[----:B------:R-:W-:Y:S01]  /*2100*/  ISETP.GT.AND P1, PT, R72, 0x31, PT ;  /* 0x000000314800780c */ /* 0x000fe20003f24270 */
[----:B------:R-:W-:-:S02]  /*2110*/  IMAD.MOV.U32 R105, RZ, RZ, R135 ;  /* 0x000000ffff697224 */ /* 0x000fc400078e0087 */
[--C-:B------:R-:W-:Y:S02]  /*2120*/  IMAD.MOV.U32 R104, RZ, RZ, R135.reuse ;  /* 0x000000ffff687224 */ /* 0x100fe400078e0087 */
[----:B------:R-:W2:Y:S01]  /*2130*/  MUFU.TANH R39, R39 ;  /* 0x0000002700277308 */ /* 0x000ea20000002400 */
[----:B0-----:R-:W-:Y:S01]  /*2140*/  FSEL R38, R38, -INF , P2 ;  /* 0xff80000026267808 */ /* 0x001fe20001000000 */
[--C-:B------:R-:W-:Y:S02]  /*2150*/  IMAD.MOV.U32 R103, RZ, RZ, R135.reuse ;  /* 0x000000ffff677224 */ /* 0x100fe400078e0087 */
[--C-:B------:R-:W-:Y:S01]  /*2160*/  IMAD.MOV.U32 R102, RZ, RZ, R135.reuse ;  /* 0x000000ffff667224 */ /* 0x100fe200078e0087 */
[----:B------:R-:W-:Y:S01]  /*2170*/  FMNMX.FTZ R14, R38, R13, !PT ;  /* 0x0000000d260e7209 */ /* 0x000fe20007810000 */
[--C-:B------:R-:W-:Y:S02]  /*2180*/  IMAD.MOV.U32 R101, RZ, RZ, R135.reuse ;  /* 0x000000ffff657224 */ /* 0x100fe400078e0087 */
[----:B------:R-:W0:Y:S01]  /*2190*/  MUFU.TANH R24, R24 ;  /* 0x0000001800187308 */ /* 0x000e220000002400 */
[----:B-1----:R-:W-:Y:S01]  /*21a0*/  FSEL R12, R25, -INF , P6 ;  /* 0xff800000190c7808 */ /* 0x002fe20003000000 */
[--C-:B------:R-:W-:Y:S01]  /*21b0*/  IMAD.MOV.U32 R100, RZ, RZ, R135.reuse ;  /* 0x000000ffff647224 */ /* 0x100fe200078e0087 */
[----:B------:R-:W-:Y:S01]  /*21c0*/  ISETP.GT.AND P6, PT, R72, 0x38, PT ;  /* 0x000000384800780c */ /* 0x000fe20003fc4270 */
[----:B------:R-:W-:-:S02]  /*21d0*/  IMAD.MOV.U32 R99, RZ, RZ, R135 ;  /* 0x000000ffff637224 */ /* 0x000fc400078e0087 */
[--C-:B------:R-:W-:Y:S02]  /*21e0*/  IMAD.MOV.U32 R98, RZ, RZ, R135.reuse ;  /* 0x000000ffff627224 */ /* 0x100fe400078e0087 */
        /* <DEDUP_REMOVED lines=15> */
[----:B------:R-:W-:Y:S01]  /*22e0*/  IMAD.MOV.U32 R89, RZ, RZ, R135 ;  /* 0x000000ffff597224 */ /* 0x000fe200078e0087 */
        /* <DEDUP_REMOVED lines=62> */
[----:B-1----:R-:W-:Y:S01]  /*26d0*/  FSEL R27, R49, -INF , P6 ;  /* 0xff800000311b7808 */ /* 0x002fe20003000000 */
[----:B------:R-:W-:Y:S01]  /*26e0*/  IMAD.U32 R49, RZ, RZ, UR6 ;  /* 0x00000006ff317e24 */ /* 0x000fe2000f8e00ff */
        /* <DEDUP_REMOVED lines=34> */
[----:B------:R-:W-:Y:S01]  /*2910*/  MUFU.TANH R79, R79 ;  /* 0x0000004f004f7308 */ /* 0x000fe20000002400 */
[----:B-1----:R-:W-:-:S04]  /*2920*/  FSEL R80, R80, -INF , P1 ;  /* 0xff80000050507808 */ /* 0x002fc80000800000 */
[----:B------:R-:W-:-:S03]  /*2930*/  FMNMX.FTZ R33, R80, R33, !PT ;  /* 0x0000002150217209 */ /* 0x000fc60007810000 */
[----:B------:R-:W-:Y:S02]  /*2940*/  MUFU.TANH R82, R82 ;  /* 0x0000005200527308 */ /* 0x000fe40000002400 */
[----:B------:R-:W0:Y:S06]  /*2950*/  SHFL.BFLY PT, R36, R33, 0x2, 0x1f ;  /* 0x0c401f0021247f89 */ /* 0x000e2c00000e0000 */
[----:B------:R-:W1:Y:S08]  /*2960*/  MUFU.TANH R64, R83 ;  /* 0x0000005300407308 */ /* 0x000e700000002400 */
[----:B------:R-:W-:Y:S08]  /*2970*/  MUFU.TANH R86, R86 ;  /* 0x0000005600567308 */ /* 0x000ff00000002400 */
[----:B------:R-:W-:Y:S01]  /*2980*/  MUFU.TANH R87, R87 ;  /* 0x0000005700577308 */ /* 0x000fe20000002400 */
[----:B-1----:R-:W-:-:S02]  /*2990*/  FSEL R64, R64, -INF , P3 ;  /* 0xff80000040407808 */ /* 0x002fc40001800000 */
[----:B0-----:R-:W-:-:S05]  /*29a0*/  FMNMX.FTZ R36, R33, R36, !PT ;  /* 0x0000002421247209 */ /* 0x001fca0007810000 */
[----:B------:R-:W0:Y:S02]  /*29b0*/  SHFL.BFLY PT, R37, R36, 0x1, 0x1f ;  /* 0x0c201f0024257f89 */ /* 0x000e2400000e0000 */
[----:B0-----:R-:W-:-:S04]  /*29c0*/  FMNMX.FTZ R54, R36, R37, !PT ;  /* 0x0000002524367209 */ /* 0x001fc80007810000 */
[C---:B------:R-:W-:Y:S01]  /*29d0*/  FSETP.NEU.FTZ.AND P0, PT, R54.reuse, -INF , PT ;  /* 0xff8000003600780b */ /* 0x040fe20003f1d000 */
[----:B------:R-:W-:-:S05]  /*29e0*/  FFMA.FTZ R49, R54, R49, -8 ;  /* 0xc100000036317423 */ /* 0x000fca0000010031 */
[----:B------:R-:W-:Y:S02]  /*29f0*/  FSEL R49, R49, RZ, P0 ;  /* 0x000000ff31317208 */ /* 0x000fe40000000000 */
[----:B------:R-:W-:Y:S02]  /*2a00*/  ISETP.NE.AND P0, PT, R88, RZ, PT ;  /* 0x000000ff5800720c */ /* 0x000fe40003f05270 */
[----:B------:R-:W-:Y:S01]  /*2a10*/  MOV R88, R135 ;  /* 0x0000008700587202 */ /* 0x000fe20000000f00 */
        /* <DEDUP_REMOVED lines=12> */
[----:B------:R-:W-:Y:S01]  /*2ae0*/  FSEL R42, R82, -INF , P4 ;  /* 0xff800000522a7808 */ /* 0x000fe20002000000 */
        /* <DEDUP_REMOVED lines=10> */
[----:B------:R-:W-:Y:S01]  /*2b90*/  IMAD.U32 R75, RZ, RZ, UR6 ;  /* 0x00000006ff4b7e24 */ /* 0x000fe2000f8e00ff */
[----:B------:R0:W-:Y:S01]  /*2ba0*/  MUFU.EX2 R53, R60 ;  /* 0x0000003c00357308 */ /* 0x0001e20000000800 */
        /* <DEDUP_REMOVED lines=15> */
[----:B------:R-:W-:Y:S02]  /*2ca0*/  MUFU.EX2 R33, R33 ;  /* 0x0000002100217308 */ /* 0x000fe40000000800 */
[----:B------:R-:W-:-:S04]  /*2cb0*/  FMNMX.FTZ R57, R15, R58, !PT ;  /* 0x0000003a0f397209 */ /* 0x000fc80007810000 */
[----:B------:R-:W-:Y:S02]  /*2cc0*/  FMNMX.FTZ R58, R20, R57, !PT ;  /* 0x00000039143a7209 */ /* 0x000fe40007810000 */
[----:B------:R1:W-:Y:S02]  /*2cd0*/  MUFU.EX2 R57, R66 ;  /* 0x0000004200397308 */ /* 0x0003e40000000800 */
[----:B------:R-:W-:Y:S01]  /*2ce0*/  FMNMX.FTZ R63, R21, R58, !PT ;  /* 0x0000003a153f7209 */ /* 0x000fe20007810000 */
[----:B------:R-:W-:-:S03]  /*2cf0*/  FFMA.FTZ R58, R69, UR6, -R49 ;  /* 0x00000006453a7c23 */ /* 0x000fc60008010831 */
[----:B0-----:R-:W-:Y:S02]  /*2d00*/  FMNMX.FTZ R60, R24, R63, !PT ;  /* 0x0000003f183c7209 */ /* 0x001fe40007810000 */
[----:B------:R-:W-:Y:S01]  /*2d10*/  MUFU.EX2 R36, R36 ;  /* 0x0000002400247308 */ /* 0x000fe20000000800 */
[----:B-1----:R-:W-:-:S01]  /*2d20*/  FFMA.FTZ R66, R43, UR6, -R49 ;  /* 0x000000062b427c23 */ /* 0x002fc20008010831 */
[----:B------:R-:W-:Y:S02]  /*2d30*/  FMNMX.FTZ R63, R25, R60, !PT ;  /* 0x0000003c193f7209 */ /* 0x000fe40007810000 */
[----:B------:R-:W-:Y:S01]  /*2d40*/  FSEL R43, R78, -INF , P6 ;  /* 0xff8000004e2b7808 */ /* 0x000fe20003000000 */
[--C-:B------:R-:W-:Y:S01]  /*2d50*/  FFMA.FTZ R78, R73, UR6, -R49.reuse ;  /* 0x00000006494e7c23 */ /* 0x100fe20008010831 */
[----:B------:R-:W-:Y:S01]  /*2d60*/  FMNMX.FTZ R60, R26, R63, !PT ;  /* 0x0000003f1a3c7209 */ /* 0x000fe20007810000 */
[--C-:B------:R-:W-:Y:S01]  /*2d70*/  FFMA.FTZ R73, R74, UR6, -R49.reuse ;  /* 0x000000064a497c23 */ /* 0x100fe20008010831 */
[----:B------:R-:W-:-:S01]  /*2d80*/  FFMA.FTZ R74, R76, UR6, -R49 ;  /* 0x000000064c4a7c23 */ /* 0x000fc20008010831 */
[----:B------:R-:W-:Y:S01]  /*2d90*/  MUFU.EX2 R37, R37 ;  /* 0x0000002500257308 */ /* 0x000fe20000000800 */
[----:B------:R-:W-:Y:S01]  /*2da0*/  FMNMX.FTZ R63, R41, R60, !PT ;  /* 0x0000003c293f7209 */ /* 0x000fe20007810000 */
[----:B------:R-:W-:-:S03]  /*2db0*/  FFMA.FTZ R49, R80, UR6, -R49 ;  /* 0x0000000650317c23 */ /* 0x000fc60008010831 */
[----:B------:R-:W-:-:S03]  /*2dc0*/  FMNMX.FTZ R60, R44, R63, !PT ;  /* 0x0000003f2c3c7209 */ /* 0x000fc60007810000 */
[----:B------:R-:W0:Y:S01]  /*2dd0*/  MUFU.EX2 R40, R40 ;  /* 0x0000002800287308 */ /* 0x000e220000000800 */
[----:B------:R-:W-:-:S04]  /*2de0*/  FMNMX.FTZ R60, R45, R60, !PT ;  /* 0x0000003c2d3c7209 */ /* 0x000fc80007810000 */
[----:B------:R-:W-:-:S03]  /*2df0*/  FMNMX.FTZ R63, R27, R60, !PT ;  /* 0x0000003c1b3f7209 */ /* 0x000fc60007810000 */
[----:B------:R-:W-:Y:S01]  /*2e00*/  MUFU.EX2 R52, R52 ;  /* 0x0000003400347308 */ /* 0x000fe20000000800 */
[----:B------:R-:W-:-:S04]  /*2e10*/  FMNMX.FTZ R60, R28, R63, !PT ;  /* 0x0000003f1c3c7209 */ /* 0x000fc80007810000 */
[----:B------:R-:W-:-:S03]  /*2e20*/  FMNMX.FTZ R63, R29, R60, !PT ;  /* 0x0000003c1d3f7209 */ /* 0x000fc60007810000 */
[----:B------:R-:W1:Y:S01]  /*2e30*/  MUFU.EX2 R56, R56 ;  /* 0x0000003800387308 */ /* 0x000e620000000800 */
[----:B------:R-:W-:Y:S02]  /*2e40*/  FMNMX.FTZ R60, R30, R63, !PT ;  /* 0x0000003f1e3c7209 */ /* 0x000fe40007810000 */
[----:B0-----:R-:W-:Y:S02]  /*2e50*/  F2FP.SATFINITE.E4M3.F32.PACK_AB_MERGE_C R148, R40, R37, RZ ;  /* 0x000000252894723e */ /* 0x001fe400048070ff */
[----:B------:R-:W-:Y:S02]  /*2e60*/  FMNMX.FTZ R63, R31, R60, !PT ;  /* 0x0000003c1f3f7209 */ /* 0x000fe40007810000 */
[----:B------:R-:W-:Y:S01]  /*2e70*/  F2FP.SATFINITE.E4M3.F32.PACK_AB_MERGE_C R148, R36, R33, R148 ;  /* 0x000000212494723e */ /* 0x000fe20004807094 */
[----:B------:R0:W-:Y:S01]  /*2e80*/  MUFU.EX2 R60, R66 ;  /* 0x00000042003c7308 */ /* 0x0001e20000000800 */
[----:B------:R-:W-:Y:S02]  /*2e90*/  FMNMX.FTZ R62, R32, R63, !PT ;  /* 0x0000003f203e7209 */ /* 0x000fe40007810000 */
[----:B------:R-:W-:-:S02]  /*2ea0*/  FSEL R63, R79, -INF , P5 ;  /* 0xff8000004f3f7808 */ /* 0x000fc40002800000 */
[----:B------:R-:W-:-:S03]  /*2eb0*/  FMNMX.FTZ R62, R43, R62, !PT ;  /* 0x0000003e2b3e7209 */ /* 0x000fc60007810000 */
[----:B------:R-:W-:Y:S01]  /*2ec0*/  MUFU.EX2 R58, R58 ;  /* 0x0000003a003a7308 */ /* 0x000fe20000000800 */
[----:B------:R-:W-:Y:S02]  /*2ed0*/  FMNMX.FTZ R69, R63, R62, !PT ;  /* 0x0000003e3f457209 */ /* 0x000fe40007810000 */
[----:B0-----:R-:W-:Y:S02]  /*2ee0*/  FSEL R66, R86, -INF , P2 ;  /* 0xff80000056427808 */ /* 0x001fe40001000000 */
[----:B------:R-:W-:Y:S02]  /*2ef0*/  FMNMX.FTZ R69, R42, R69, !PT ;  /* 0x000000452a457209 */ /* 0x000fe40007810000 */
[----:B-1----:R-:W-:Y:S01]  /*2f00*/  F2FP.SATFINITE.E4M3.F32.PACK_AB_MERGE_C R150, R56, R55, RZ ;  /* 0x000000373896723e */ /* 0x002fe200048070ff */
[----:B------:R-:W-:Y:S01]  /*2f10*/  MUFU.EX2 R35, R35 ;  /* 0x0000002300237308 */ /* 0x000fe20000000800 */
[----:B------:R-:W-:Y:S02]  /*2f20*/  FMNMX.FTZ R77, R64, R69, !PT ;  /* 0x00000045404d7209 */ /* 0x000fe40007810000 */
[----:B------:R-:W-:-:S02]  /*2f30*/  FSEL R69, R87, -INF , P1 ;  /* 0xff80000057457808 */ /* 0x000fc40000800000 */
[----:B------:R-:W-:Y:S02]  /*2f40*/  FMNMX.FTZ R62, R66, R77, !PT ;  /* 0x0000004d423e7209 */ /* 0x000fe40007810000 */
[----:B------:R-:W-:Y:S01]  /*2f50*/  F2FP.SATFINITE.E4M3.F32.PACK_AB_MERGE_C R150, R53, R52, R150 ;  /* 0x000000343596723e */ /* 0x000fe20004807096 */
[----:B------:R-:W0:Y:S01]  /*2f60*/  MUFU.EX2 R34, R34 ;  /* 0x0000002200227308 */ /* 0x000e220000000800 */
[----:B------:R-:W-:-:S05]  /*2f70*/  FMNMX.FTZ R62, R69, R62, !PT ;  /* 0x0000003e453e7209 */ /* 0x000fca0007810000 */
[----:B------:R-:W1:Y:S02]  /*2f80*/  SHFL.BFLY PT, R77, R62, 0x2, 0x1f ;  /* 0x0c401f003e4d7f89 */ /* 0x000e6400000e0000 */
[----:B------:R-:W-:Y:S08]  /*2f90*/  MUFU.EX2 R38, R38 ;  /* 0x0000002600267308 */ /* 0x000ff00000000800 */
[----:B------:R-:W-:Y:S01]  /*2fa0*/  MUFU.EX2 R39, R39 ;  /* 0x0000002700277308 */ /* 0x000fe20000000800 */
[----:B0-----:R-:W-:-:S04]  /*2fb0*/  F2FP.SATFINITE.E4M3.F32.PACK_AB_MERGE_C R136, R34, R35, RZ ;  /* 0x000000232288723e */ /* 0x001fc800048070ff */
[----:B------:R-:W-:-:S03]  /*2fc0*/  F2FP.SATFINITE.E4M3.F32.PACK_AB_MERGE_C R136, R58, R57, R136 ;  /* 0x000000393a88723e */ /* 0x000fc60004807088 */
[----:B------:R-:W0:Y:S01]  /*2fd0*/  MUFU.EX2 R65, R65 ;  /* 0x0000004100417308 */ /* 0x000e220000000800 */
[----:B-1----:R-:W-:-:S07]  /*2fe0*/  FMNMX.FTZ R77, R62, R77, !PT ;  /* 0x0000004d3e4d7209 */ /* 0x002fce0007810000 */
[----:B------:R-:W-:Y:S01]  /*2ff0*/  MUFU.EX2 R46, R46 ;  /* 0x0000002e002e7308 */ /* 0x000fe20000000800 */
[----:B------:R-:W1:Y:S07]  /*3000*/  SHFL.BFLY PT, R62, R77, 0x1, 0x1f ;  /* 0x0c201f004d3e7f89 */ /* 0x000e6e00000e0000 */
[----:B------:R-:W-:Y:S01]  /*3010*/  MUFU.EX2 R47, R47 ;  /* 0x0000002f002f7308 */ /* 0x000fe20000000800 */
[----:B0-----:R-:W-:-:S04]  /*3020*/  F2FP.SATFINITE.E4M3.F32.PACK_AB_MERGE_C R138, R65, R60, RZ ;  /* 0x0000003c418a723e */ /* 0x001fc800048070ff */
[----:B------:R-:W-:-:S03]  /*3030*/  F2FP.SATFINITE.E4M3.F32.PACK_AB_MERGE_C R138, R39, R38, R138 ;  /* 0x00000026278a723e */ /* 0x000fc6000480708a */
[----:B------:R-:W-:Y:S08]  /*3040*/  MUFU.EX2 R51, R51 ;  /* 0x0000003300337308 */ /* 0x000ff00000000800 */
[----:B------:R-:W-:Y:S01]  /*3050*/  MUFU.EX2 R72, R72 ;  /* 0x0000004800487308 */ /* 0x000fe20000000800 */
[----:B-1----:R-:W-:-:S04]  /*3060*/  FMNMX.FTZ R62, R77, R62, !PT ;  /* 0x0000003e4d3e7209 */ /* 0x002fc80007810000 */
        /* <DEDUP_REMOVED lines=44> */
[----:B--2---:R-:W-:-:S01]  /*3330*/  FADD.FTZ R21, R77, R26 ;  /* 0x0000001a4d157221 */ /* 0x004fc20000010000 */
[----:B------:R-:W-:-:S04]  /*3340*/  F2FP.SATFINITE.E4M3.F32.PACK_AB_MERGE_C R76, R77, R76, RZ ;  /* 0x0000004c4d4c723e */ /* 0x000fc800048070ff */
[----:B------:R-:W-:Y:S02]  /*3350*/  F2FP.SATFINITE.E4M3.F32.PACK_AB_MERGE_C R149, R5, R4, R76 ;  /* 0x000000040595723e */ /* 0x000fe4000480704c */
[----:B------:R2:W-:Y:S01]  /*3360*/  MUFU.EX2 R80, R15 ;  /* 0x0000000f00507308 */ /* 0x0005e20000000800 */
[----:B0-----:R-:W-:-:S07]  /*3370*/  FADD.FTZ R82, R6, R21 ;  /* 0x0000001506527221 */ /* 0x001fce0000010000 */
[----:B------:R-:W0:Y:S01]  /*3380*/  MUFU.EX2 R10, R10 ;  /* 0x0000000a000a7308 */ /* 0x000e220000000800 */
[----:B--2---:R-:W-:-:S01]  /*3390*/  FFMA.FTZ R15, R41, UR6, -R75 ;  /* 0x00000006290f7c23 */ /* 0x004fc2000801084b */
[----:B------:R-:W-:Y:S01]  /*33a0*/  FADD.FTZ R41, R37, R20 ;  /* 0x0000001425297221 */ /* 0x000fe20000010000 */
[----:B-1----:R-:W-:-:S01]  /*33b0*/  FADD.FTZ R21, R7, R82 ;  /* 0x0000005207157221 */ /* 0x002fc20000010000 */
[----:B------:R-:W-:Y:S02]  /*33c0*/  FFMA.FTZ R20, R27, UR6, -R75 ;  /* 0x000000061b147c23 */ /* 0x000fe4000801084b */
[----:B------:R-:W-:-:S02]  /*33d0*/  FADD.FTZ R41, R40, R41 ;  /* 0x0000002928297221 */ /* 0x000fc40000010000 */
[----:B------:R-:W1:Y:S02]  /*33e0*/  MUFU.EX2 R11, R11 ;  /* 0x0000000b000b7308 */ /* 0x000e640000000800 */
[----:B------:R-:W-:-:S04]  /*33f0*/  FADD.FTZ R26, R52, R41 ;  /* 0x00000029341a7221 */ /* 0x000fc80000010000 */
[----:B------:R-:W-:Y:S02]  /*3400*/  FADD.FTZ R26, R53, R26 ;  /* 0x0000001a351a7221 */ /* 0x000fe40000010000 */
[----:B------:R-:W2:Y:S02]  /*3410*/  MUFU.EX2 R8, R8 ;  /* 0x0000000800087308 */ /* 0x000ea40000000800 */
[----:B------:R-:W-:-:S01]  /*3420*/  FADD.FTZ R27, R55, R26 ;  /* 0x0000001a371b7221 */ /* 0x000fc20000010000 */
[----:B0-----:R-:W-:Y:S01]  /*3430*/  FADD.FTZ R26, R10, R21 ;  /* 0x000000150a1a7221 */ /* 0x001fe20000010000 */
[----:B------:R-:W-:-:S02]  /*3440*/  FFMA.FTZ R21, R31, UR6, -R75 ;  /* 0x000000061f157c23 */ /* 0x000fc4000801084b */
        /* <DEDUP_REMOVED lines=8> */
[----:B------:R-:W0:Y:S08]  /*34d0*/  MUFU.EX2 R13, R13 ;  /* 0x0000000d000d7308 */ /* 0x000e300000000800 */
[----:B------:R3:W-:Y:S08]  /*34e0*/  MUFU.EX2 R3, R28 ;  /* 0x0000001c00037308 */ /* 0x0007f00000000800 */
[----:B------:R-:W4:Y:S01]  /*34f0*/  MUFU.EX2 R24, R24 ;  /* 0x0000001800187308 */ /* 0x000f220000000800 */
[----:B---3--:R-:W-:-:S01]  /*3500*/  FADD.FTZ R28, R58, R31 ;  /* 0x0000001f3a1c7221 */ /* 0x008fc20000010000 */
[----:B-1----:R-:W-:Y:S01]  /*3510*/  FADD.FTZ R31, R79, R26 ;  /* 0x0000001a4f1f7221 */ /* 0x002fe20000010000 */
[----:B------:R-:W-:-:S02]  /*3520*/  F2FP.SATFINITE.E4M3.F32.PACK_AB_MERGE_C R79, R80, R79, RZ ;  /* 0x0000004f504f723e */ /* 0x000fc400048070ff */
[----:B------:R-:W-:Y:S01]  /*3530*/  FADD.FTZ R27, R35, R28 ;  /* 0x0000001c231b7221 */ /* 0x000fe20000010000 */
[----:B------:R-:W-:-:S01]  /*3540*/  FADD.FTZ R31, R80, R31 ;  /* 0x0000001f501f7221 */ /* 0x000fc20000010000 */
[----:B------:R-:W-:Y:S01]  /*3550*/  F2FP.SATFINITE.E4M3.F32.PACK_AB_MERGE_C R137, R9, R8, R79 ;  /* 0x000000080989723e */ /* 0x000fe2000480704f */
[----:B------:R-:W1:Y:S01]  /*3560*/  MUFU.EX2 R25, R25 ;  /* 0x0000001900197308 */ /* 0x000e620000000800 */
[----:B------:R-:W-:-:S01]  /*3570*/  FADD.FTZ R27, R34, R27 ;  /* 0x0000001b221b7221 */ /* 0x000fc20000010000 */
[----:B--2---:R-:W-:-:S03]  /*3580*/  FADD.FTZ R28, R12, R31 ;  /* 0x0000001f0c1c7221 */ /* 0x004fc60000010000 */
[----:B------:R-:W-:Y:S01]  /*3590*/  FADD.FTZ R26, R38, R27 ;  /* 0x0000001b261a7221 */ /* 0x000fe20000010000 */
[----:B0-----:R-:W-:-:S02]  /*35a0*/  FADD.FTZ R31, R13, R28 ;  /* 0x0000001c0d1f7221 */ /* 0x001fc40000010000 */
[----:B------:R-:W0:Y:S01]  /*35b0*/  MUFU.EX2 R14, R14 ;  /* 0x0000000e000e7308 */ /* 0x000e220000000800 */
[----:B------:R-:W-:-:S01]  /*35c0*/  FADD.FTZ R27, R39, R26 ;  /* 0x0000001a271b7221 */ /* 0x000fc20000010000 */
[----:B----4-:R-:W-:-:S03]  /*35d0*/  FADD.FTZ R28, R24, R31 ;  /* 0x0000001f181c7221 */ /* 0x010fc60000010000 */
[----:B------:R-:W-:-:S03]  /*35e0*/  FADD.FTZ R26, R60, R27 ;  /* 0x0000001b3c1a7221 */ /* 0x000fc60000010000 */
[----:B------:R-:W2:Y:S01]  /*35f0*/  MUFU.EX2 R15, R15 ;  /* 0x0000000f000f7308 */ /* 0x000ea20000000800 */
[----:B------:R-:W-:-:S01]  /*3600*/  FADD.FTZ R65, R65, R26 ;  /* 0x0000001a41417221 */ /* 0x000fc20000010000 */
[----:B-1----:R-:W-:Y:S01]  /*3610*/  FADD.FTZ R27, R25, R28 ;  /* 0x0000001c191b7221 */ /* 0x002fe20000010000 */
[----:B------:R-:W-:Y:S02]  /*3620*/  F2FP.SATFINITE.E4M3.F32.PACK_AB_MERGE_C R28, R11, R10, RZ ;  /* 0x0000000a0b1c723e */ /* 0x000fe400048070ff */
[----:B------:R-:W-:Y:S01]  /*3630*/  FADD.FTZ R26, R46, R65 ;  /* 0x000000412e1a7221 */ /* 0x000fe20000010000 */
[----:B------:R-:W-:Y:S02]  /*3640*/  F2FP.SATFINITE.E4M3.F32.PACK_AB_MERGE_C R31, R25, R24, RZ ;  /* 0x00000018191f723e */ /* 0x000fe400048070ff */
[----:B------:R-:W1:Y:S01]  /*3650*/  MUFU.EX2 R44, R44 ;  /* 0x0000002c002c7308 */ /* 0x000e620000000800 */
[----:B0-----:R-:W-:-:S01]  /*3660*/  FADD.FTZ R10, R14, R27 ;  /* 0x0000001b0e0a7221 */ /* 0x001fc20000010000 */
[----:B------:R-:W-:Y:S01]  /*3670*/  FADD.FTZ R26, R47, R26 ;  /* 0x0000001a2f1a7221 */ /* 0x000fe20000010000 */
[----:B------:R-:W-:-:S02]  /*3680*/  F2FP.SATFINITE.E4M3.F32.PACK_AB_MERGE_C R151, R7, R6, R28 ;  /* 0x000000060797723e */ /* 0x000fc4000480701c */
[----:B------:R-:W-:Y:S01]  /*3690*/  F2FP.SATFINITE.E4M3.F32.PACK_AB_MERGE_C R139, R13, R12, R31 ;  /* 0x0000000c0d8b723e */ /* 0x000fe2000480701f */
[----:B------:R-:W-:-:S01]  /*36a0*/  FADD.FTZ R25, R51, R26 ;  /* 0x0000001a33197221 */ /* 0x000fc20000010000 */
        /* <DEDUP_REMOVED lines=8> */
[C---:B0-----:R-:W-:Y:S01]  /*3730*/  F2FP.SATFINITE.E4M3.F32.PACK_AB_MERGE_C R44, R45.reuse, R44, RZ ;  /* 0x0000002c2d2c723e */ /* 0x041fe200048070ff */
[----:B------:R-:W-:Y:S01]  /*3740*/  FADD.FTZ R45, R45, R24 ;  /* 0x000000182d2d7221 */ /* 0x000fe20000010000 */
[----:B------:R-:W-:-:S02]  /*3750*/  FADD.FTZ R24, R50, R25 ;  /* 0x0000001932187221 */ /* 0x000fc40000010000 */
[----:B------:R-:W-:Y:S02]  /*3760*/  F2FP.SATFINITE.E4M3.F32.PACK_AB_MERGE_C R141, R15, R14, R44 ;  /* 0x0000000e0f8d723e */ /* 0x000fe4000480702c */
[----:B------:R-:W-:-:S01]  /*3770*/  FADD.FTZ R24, R59, R24 ;  /* 0x000000183b187221 */ /* 0x000fc20000010000 */
[----:B------:R-:W0:Y:S01]  /*3780*/  MUFU.EX2 R29, R29 ;  /* 0x0000001d001d7308 */ /* 0x000e220000000800 */
[----:B--2---:R-:W-:-:S04]  /*3790*/  FADD.FTZ R26, R20, R45 ;  /* 0x0000002d141a7221 */ /* 0x004fc80000010000 */
[----:B------:R-:W-:-:S03]  /*37a0*/  FADD.FTZ R26, R3, R26 ;  /* 0x0000001a031a7221 */ /* 0x000fc60000010000 */
[----:B------:R-:W2:Y:S01]  /*37b0*/  MUFU.EX2 R68, R68 ;  /* 0x0000004400447308 */ /* 0x000ea20000000800 */
[----:B-1----:R-:W-:-:S07]  /*37c0*/  FADD.FTZ R25, R61, R24 ;  /* 0x000000183d197221 */ /* 0x002fce0000010000 */
[----:B------:R-:W1:Y:S01]  /*37d0*/  MUFU.EX2 R30, R30 ;  /* 0x0000001e001e7308 */ /* 0x000e620000000800 */
[----:B0-----:R-:W-:-:S07]  /*37e0*/  FADD.FTZ R27, R29, R26 ;  /* 0x0000001a1d1b7221 */ /* 0x001fce0000010000 */
[----:B------:R-:W-:Y:S01]  /*37f0*/  MUFU.EX2 R71, R71 ;  /* 0x0000004700477308 */ /* 0x000fe20000000800 */
[C---:B--2---:R-:W-:Y:S01]  /*3800*/  F2FP.SATFINITE.E4M3.F32.PACK_AB_MERGE_C R61, R68.reuse, R61, RZ ;  /* 0x0000003d443d723e */ /* 0x044fe200048070ff */
[----:B------:R-:W-:-:S03]  /*3810*/  FADD.FTZ R68, R68, R25 ;  /* 0x0000001944447221 */ /* 0x000fc60000010000 */
[----:B------:R-:W-:-:S03]  /*3820*/  F2FP.SATFINITE.E4M3.F32.PACK_AB_MERGE_C R142, R59, R50, R61 ;  /* 0x000000323b8e723e */ /* 0x000fc6000480703d */
[----:B------:R-:W0:Y:S01]  /*3830*/  MUFU.EX2 R78, R78 ;  /* 0x0000004e004e7308 */ /* 0x000e220000000800 */
[C---:B-1----:R-:W-:Y:S01]  /*3840*/  F2FP.SATFINITE.E4M3.F32.PACK_AB_MERGE_C R29, R30.reuse, R29, RZ ;  /* 0x0000001d1e1d723e */ /* 0x042fe200048070ff */
[----:B------:R-:W-:-:S03]  /*3850*/  FADD.FTZ R30, R30, R27 ;  /* 0x0000001b1e1e7221 */ /* 0x000fc60000010000 */
[----:B------:R-:W-:-:S03]  /*3860*/  F2FP.SATFINITE.E4M3.F32.PACK_AB_MERGE_C R143, R3, R20, R29 ;  /* 0x00000014038f723e */ /* 0x000fc6000480701d */
[----:B------:R-:W1:Y:S08]  /*3870*/  MUFU.EX2 R67, R67 ;  /* 0x0000004300437308 */ /* 0x000e700000000800 */
        /* <DEDUP_REMOVED lines=24> */
[----:B------:R-:W2:Y:S01]  /*3a00*/  MUFU.EX2 R11, R64 ;  /* 0x00000040000b7308 */ /* 0x000ea20000000800 */
[----:B0-----:R-:W-:-:S07]  /*3a10*/  F2FP.SATFINITE.E4M3.F32.PACK_AB_MERGE_C R6, R49, R48, RZ ;  /* 0x000000303106723e */ /* 0x001fce00048070ff */
[----:B------:R-:W0:Y:S01]  /*3a20*/  MUFU.EX2 R66, R66 ;  /* 0x0000004200427308 */ /* 0x000e220000000800 */
[----:B-1----:R-:W-:-:S01]  /*3a30*/  FADD.FTZ R7, R74, R7 ;  /* 0x000000074a077221 */ /* 0x002fc20000010000 */
[----:B------:R-:W-:-:S06]  /*3a40*/  F2FP.SATFINITE.E4M3.F32.PACK_AB_MERGE_C R146, R74, R73, R6 ;  /* 0x000000494a92723e */ /* 0x000fcc0004807006 */
[----:B------:R-:W1:Y:S01]  /*3a50*/  MUFU.EX2 R69, R69 ;  /* 0x0000004500457308 */ /* 0x000e620000000800 */
[----:B--2---:R-:W-:-:S01]  /*3a60*/  FADD.FTZ R5, R11, R4 ;  /* 0x000000040b057221 */ /* 0x004fc20000010000 */
[----:B------:R-:W-:-:S04]  /*3a70*/  FADD.FTZ R4, R48, R7 ;  /* 0x0000000730047221 */ /* 0x000fc80000010000 */
[----:B------:R-:W-:Y:S01]  /*3a80*/  FADD.FTZ R4, R49, R4 ;  /* 0x0000000431047221 */ /* 0x000fe20000010000 */
[----:B0-----:R-:W-:-:S01]  /*3a90*/  FADD.FTZ R6, R66, R5 ;  /* 0x0000000542067221 */ /* 0x001fc20000010000 */
[----:B-1----:R-:W-:-:S03]  /*3aa0*/  F2FP.SATFINITE.E4M3.F32.PACK_AB_MERGE_C R3, R69, R66, RZ ;  /* 0x000000424503723e */ /* 0x002fc600048070ff */
[----:B------:R-:W-:Y:S01]  /*3ab0*/  FADD.FTZ R6, R69, R6 ;  /* 0x0000000645067221 */ /* 0x000fe20000010000 */
[----:B------:R-:W-:Y:S01]  /*3ac0*/  F2FP.SATFINITE.E4M3.F32.PACK_AB_MERGE_C R147, R11, R42, R3 ;  /* 0x0000002a0b93723e */ /* 0x000fe20004807003 */
        /* <DEDUP_REMOVED lines=31> */
.L_x_10523:
[----:B------:R-:W-:-:S04]  /*3cc0*/  UISETP.NE.AND UP0, UPT, UR20, 0x1, UPT ;  /* 0x000000011400788c */ /* 0x000fc8000bf05270 */
[----:B------:R-:W-:-:S04]  /*3cd0*/  USEL UR39, URZ, 0x1, UP0 ;  /* 0x000000013f277887 */ /* 0x000fc80008000000 */
[----:B------:R-:W-:Y:S01]  /*3ce0*/  ULOP3.LUT UR39, UR19, UR39, URZ, 0x3c, !UPT ;  /* 0x0000002713277292 */ /* 0x000fe2000f8e3c3f */
[----:B------:R-:W-:Y:S11]  /*3cf0*/  @!P0 BRA `(.L_x_10513) ;  /* 0x0000000000048947 */ /* 0x000ff60003800000 */
[----:B------:R-:W-:Y:S01]  /*3d00*/  BPT.TRAP 0x1 ;  /* 0x000000040000795c */ /* 0x000fe20000300000 */
.L_x_10513:
        /* <DEDUP_REMOVED lines=12> */
.L_x_10514:
[----:B-1----:R-:W-:Y:S05]  /*3dd0*/  @P1 BRA `(.L_x_10515) ;  /* 0x0000000000081947 */ /* 0x002fea0003800000 */
[----:B------:R-:W1:Y:S02]  /*3de0*/  SYNCS.PHASECHK.TRANS64.TRYWAIT P1, [UR21+0x19c30], R7 ;  /* 0x019c3007ff0075a7 */ /* 0x000e640008020155 */
[----:B-1----:R-:W-:Y:S05]  /*3df0*/  @!P1 BRA `(.L_x_10516) ;  /* 0x0000007c00f49947 */ /* 0x002fea0003800000 */
.L_x_10515:
[----:B------:R-:W-:Y:S01]  /*3e00*/  UIMAD UR6, UR40, 0x300, UR16 ;  /* 0x00000300280678a4 */ /* 0x000fe2000f8e0210 */
[----:B------:R-:W-:Y:S01]  /*3e10*/  WARPGROUP.ARRIVE ;  /* 0x00000000000079c5 */ /* 0x000fe20000000000 */
[----:B------:R-:W-:Y:S01]  /*3e20*/  UMOV UR7, 0xc0000010 ;  /* 0xc000001000077882 */ /* 0x000fe20000000000 */
[----:B------:R-:W-:Y:S01]  /*3e30*/  UMOV UR11, 0xc0000010 ;  /* 0xc0000010000b7882 */ /* 0x000fe20000000000 */
[----:B------:R-:W-:Y:S02]  /*3e40*/  UIADD3 UR10, UR6, 0x100, URZ ;  /* 0x00000100060a7890 */ /* 0x000fe4000fffe03f */
[----:B------:R-:W-:Y:S01]  /*3e50*/  UIADD3 UR14, UR6, 0x200, URZ ;  /* 0x00000200060e7890 */ /* 0x000fe2000fffe03f */
[----:B------:R-:W-:Y:S02]  /*3e60*/  UMOV UR15, 0xc0000010 ;  /* 0xc0000010000f7882 */ /* 0x000fe40000000000 */
[----:B------:R-:W-:Y:S03]  /*3e70*/  QGMMA.64x128x32.F32.E4M3.E4M3 R24, gdesc[UR4], RZ, !UPT, gsb0 ;  /* 0x01e00000041879f3 */ /* 0x000fe6000c0008ff */
[----:B------:R-:W-:-:S02]  /*3e80*/  WARPGROUP.DEPBAR.LE gsb0, 0x0 ;  /* 0x00008000000079c5 */ /* 0x000fc40000010000 */
        /* <DEDUP_REMOVED lines=8> */
.L_x_10517:
[----:B------:R-:W-:Y:S01]  /*3f10*/  ULEA UR11, UR20, UR22, 0x3 ;  /* 0x00000016140b7291 */ /* 0x000fe2000f8e183f */
[----:B01----:R-:W-:-:S05]  /*3f20*/  IMAD.U32 R7, RZ, RZ, UR19 ;  /* 0x00000013ff077e24 */ /* 0x003fca000f8e00ff */
[----:B------:R-:W-:-:S04]  /*3f30*/  SHF.L.U32 R7, R7, 0x1f, RZ ;  /* 0x0000001f07077819 */ /* 0x000fc800000006ff */
[----:B------:R0:W1:Y:S01]  /*3f40*/  SYNCS.PHASECHK.TRANS64.TRYWAIT P1, [UR11+0x19c50], R7 ;  /* 0x019c5007ff0075a7 */ /* 0x000062000802014b */
[----:B------:R-:W-:Y:S05]  /*3f50*/  @!P0 BRA `(.L_x_10518) ;  /* 0x0000000000048947 */ /* 0x000fea0003800000 */
[----:B------:R-:W-:Y:S01]  /*3f60*/  BPT.TRAP 0x1 ;  /* 0x000000040000795c */ /* 0x000fe20000300000 */
.L_x_10518:
[----:B-1----:R-:W-:Y:S05]  /*3f70*/  @P1 BRA `(.L_x_10519) ;  /* 0x0000000000081947 */ /* 0x002fea0003800000 */
[----:B------:R-:W1:Y:S02]  /*3f80*/  SYNCS.PHASECHK.TRANS64.TRYWAIT P1, [UR11+0x19c50], R7 ;  /* 0x019c5007ff0075a7 */ /* 0x000e64000802014b */
[----:B-1----:R-:W-:Y:S05]  /*3f90*/  @!P1 BRA `(.L_x_10520) ;  /* 0x0000007c00a49947 */ /* 0x002fea0003800000 */
.L_x_10519:
[----:B------:R-:W-:Y:S01]  /*3fa0*/  UIADD3 UR6, UR22, 0x3000, URZ ;  /* 0x0000300016067890 */ /* 0x000fe2000fffe03f */
[----:B------:R-:W-:Y:S01]  /*3fb0*/  WARPGROUP.ARRIVE ;  /* 0x00000000000079c5 */ /* 0x000fe20000000000 */
[----:B------:R-:W-:Y:S02]  /*3fc0*/  UMOV UR7, 0x40000040 ;  /* 0x4000004000077882 */ /* 0x000fe40000000000 */
[----:B------:R-:W-:-:S04]  /*3fd0*/  USHF.R.U32.HI UR6, URZ, 0x4, UR6 ;  /* 0x000000043f067899 */ /* 0x000fc80008011606 */
[----:B------:R-:W-:-:S04]  /*3fe0*/  ULOP3.LUT UR6, UR6, 0x3fff, URZ, 0xc0, !UPT ;  /* 0x00003fff06067892 */ /* 0x000fc8000f8ec03f */
[----:B------:R-:W-:-:S04]  /*3ff0*/  ULOP3.LUT UR6, UR6, 0x10000, URZ, 0xfc, !UPT ;  /* 0x0001000006067892 */ /* 0x000fc8000f8efc3f */
[----:B------:R-:W-:-:S07]  /*4000*/  UIMAD UR10, UR20, 0x300, UR6 ;  /* 0x00000300140a78a4 */ /* 0x000fce000f8e0206 */
[----:B------:R-:W-:Y:S02]  /*4010*/  UMOV UR6, UR10 ;  /* 0x0000000a00067c82 */ /* 0x000fe40008000000 */
[----:B------:R-:W-:Y:S01]  /*4020*/  QGMMA.64x96x32.F32.E4M3.E4M3 R88, R148, gdesc[UR4], R88, gsb0 ;  /* 0x0160000494587df3 */ /* 0x000fe20008000858 */
[----:B------:R-:W-:Y:S01]  /*4030*/  UIADD3 UR6, UR10, 0x2, URZ ;  /* 0x000000020a067890 */ /* 0x000fe2000fffe03f */
[----:B------:R-:W-:Y:S01]  /*4040*/  UMOV UR7, 0x40000040 ;  /* 0x4000004000077882 */ /* 0x000fe20000000000 */
[----:B------:R-:W-:Y:S02]  /*4050*/  WARPGROUP.DEPBAR.LE gsb0, 0x0 ;  /* 0x00008000000079c5 */ /* 0x000fe40000010000 */
[----:B------:R-:W-:-:S06]  /*4060*/  WARPGROUP.ARRIVE ;  /* 0x00000000000079c5 */ /* 0x000fcc0000000000 */
        /* <DEDUP_REMOVED lines=10> */
[----:B------:R-:W-:Y:S03]  /*4110*/  QGMMA.64x96x32.F32.E4M3.E4M3 R88, R144, gdesc[UR4], R88, gsb0 ;  /* 0x0160000490587df3 */ /* 0x000fe60008000858 */
[----:B------:R-:W-:Y:S02]  /*4120*/  WARPGROUP.DEPBAR.LE gsb0, 0x0 ;  /* 0x00008000000079c5 */ /* 0x000fe40000010000 */
[----:B------:R-:W-:Y:S05]  /*4130*/  @!P0 BRA `(.L_x_10521) ;  /* 0x0000000000048947 */ /* 0x000fea0003800000 */
[----:B------:R-:W-:Y:S01]  /*4140*/  BPT.TRAP 0x1 ;  /* 0x000000040000795c */ /* 0x000fe20000300000 */
.L_x_10521:
[C---:B-1----:R-:W-:Y:S01]  /*4150*/  FMUL.FTZ R8, R0.reuse, R24 ;  /* 0x0000001800087220 */ /* 0x042fe20000410000 */
        /* <DEDUP_REMOVED lines=72> */
[----:B------:R-:W-:Y:S01]  /*45e0*/  FMUL.FTZ R76, R0, R85 ;  /* 0x00000055004c7220 */ /* 0x000fe20000410000 */
[----:B------:R-:W-:Y:S01]  /*45f0*/  UMOV UR6, UR17 ;  /* 0x0000001100067c82 */ /* 0x000fe20008000000 */
[----:B------:R-:W-:-:S03]  /*4600*/  UIADD3 UR7, UR21, 0x19c40, URZ ;  /* 0x00019c4015077890 */ /* 0x000fc6000fffe03f */
        /* <DEDUP_REMOVED lines=118> */
[----:B------:R-:W1:Y:S01]  /*4d70*/  SHFL.BFLY PT, R54, R79, 0x2, 0x1f ;  /* 0x0c401f004f367f89 */ /* 0x000e6200000e0000 */
[----:B--2---:R-:W-:-:S04]  /*4d80*/  FMNMX.FTZ R81, R77, R62, !PT ;  /* 0x0000003e4d517209 */ /* 0x004fc80007810000 */
[----:B0-----:R-:W-:-:S05]  /*4d90*/  FMNMX.FTZ R81, R78, R81, !PT ;  /* 0x000000514e517209 */ /* 0x001fca0007810000 */
[----:B------:R-:W0:Y:S01]  /*4da0*/  SHFL.BFLY PT, R62, R81, 0x2, 0x1f ;  /* 0x0c401f00513e7f89 */ /* 0x000e2200000e0000 */
[----:B-1----:R-:W-:-:S05]  /*4db0*/  FMNMX.FTZ R80, R79, R54, !PT ;  /* 0x000000364f507209 */ /* 0x002fca0007810000 */
[----:B------:R-:W1:Y:S01]  /*4dc0*/  SHFL.BFLY PT, R83, R80, 0x1, 0x1f ;  /* 0x0c201f0050537f89 */ /* 0x000e6200000e0000 */
[----:B0-----:R-:W-:-:S05]  /*4dd0*/  FMNMX.FTZ R82, R81, R62, !PT ;  /* 0x0000003e51527209 */ /* 0x001fca0007810000 */
[----:B------:R-:W0:Y:S01]  /*4de0*/  SHFL.BFLY PT, R85, R82, 0x1, 0x1f ;  /* 0x0c201f0052557f89 */ /* 0x000e2200000e0000 */
[----:B-1----:R-:W-:Y:S01]  /*4df0*/  FMNMX.FTZ R54, R80, R83, !PT ;  /* 0x0000005350367209 */ /* 0x002fe20007810000 */
[----:B------:R-:W-:-:S04]  /*4e00*/  IMAD.U32 R83, RZ, RZ, UR6 ;  /* 0x00000006ff537e24 */ /* 0x000fc8000f8e00ff */
[C---:B------:R-:W-:Y:S01]  /*4e10*/  FFMA.FTZ R80, R54.reuse, R83, -8 ;  /* 0xc100000036507423 */ /* 0x040fe20000010053 */
[----:B------:R-:W-:-:S03]  /*4e20*/  FADD.FTZ R3, -R54, R3 ;  /* 0x0000000336037221 */ /* 0x000fc60000010100 */
[--C-:B------:R-:W-:Y:S01]  /*4e30*/  FFMA.FTZ R8, R8, UR6, -R80.reuse ;  /* 0x0000000608087c23 */ /* 0x100fe20008010850 */
[----:B------:R-:W-:Y:S01]  /*4e40*/  FMUL.FTZ R79, R3, UR6 ;  /* 0x00000006034f7c20 */ /* 0x000fe20008410000 */
[--C-:B------:R-:W-:Y:S01]  /*4e50*/  FFMA.FTZ R7, R7, UR6, -R80.reuse ;  /* 0x0000000607077c23 */ /* 0x100fe20008010850 */
[----:B------:R-:W-:-:S01]  /*4e60*/  FFMA.FTZ R11, R11, UR6, -R80 ;  /* 0x000000060b0b7c23 */ /* 0x000fc20008010850 */
[--C-:B------:R-:W-:Y:S01]  /*4e70*/  FFMA.FTZ R12, R12, UR6, -R80.reuse ;  /* 0x000000060c0c7c23 */ /* 0x100fe20008010850 */
[----:B------:R-:W-:-:S01]  /*4e80*/  FFMA.FTZ R15, R15, UR6, -R80 ;  /* 0x000000060f0f7c23 */ /* 0x000fc20008010850 */
[----:B------:R-:W-:Y:S01]  /*4e90*/  MUFU.EX2 R8, R8 ;  /* 0x0000000800087308 */ /* 0x000fe20000000800 */
[----:B0-----:R-:W-:Y:S01]  /*4ea0*/  FMNMX.FTZ R62, R82, R85, !PT ;  /* 0x00000055523e7209 */ /* 0x001fe20007810000 */
[--C-:B------:R-:W-:Y:S01]  /*4eb0*/  FFMA.FTZ R82, R55, UR6, -R80.reuse ;  /* 0x0000000637527c23 */ /* 0x100fe20008010850 */
[----:B------:R-:W-:-:S01]  /*4ec0*/  FFMA.FTZ R55, R58, UR6, -R80 ;  /* 0x000000063a377c23 */ /* 0x000fc20008010850 */
[--C-:B------:R-:W-:Y:S01]  /*4ed0*/  FFMA.FTZ R58, R59, UR6, -R80.reuse ;  /* 0x000000063b3a7c23 */ /* 0x100fe20008010850 */
[----:B------:R-:W-:-:S01]  /*4ee0*/  FFMA.FTZ R59, R63, UR6, -R80 ;  /* 0x000000063f3b7c23 */ /* 0x000fc20008010850 */
[--C-:B------:R-:W-:Y:S01]  /*4ef0*/  FFMA.FTZ R63, R67, UR6, -R80.reuse ;  /* 0x00000006433f7c23 */ /* 0x100fe20008010850 */
[----:B------:R-:W-:-:S01]  /*4f00*/  FFMA.FTZ R67, R71, UR6, -R80 ;  /* 0x0000000647437c23 */ /* 0x000fc20008010850 */
[----:B------:R-:W-:Y:S01]  /*4f10*/  FFMA.FTZ R71, R75, UR6, -R80 ;  /* 0x000000064b477c23 */ /* 0x000fe20008010850 */
[----:B------:R-:W-:-:S02]  /*4f20*/  IMAD.U32 R75, RZ, RZ, UR6 ;  /* 0x00000006ff4b7e24 */ /* 0x000fc4000f8e00ff */
[----:B------:R-:W-:Y:S01]  /*4f30*/  FADD.FTZ R3, -R62, R5 ;  /* 0x000000053e037221 */ /* 0x000fe20000010100 */
[----:B------:R-:W-:Y:S01]  /*4f40*/  MUFU.EX2 R7, R7 ;  /* 0x0000000700077308 */ /* 0x000fe20000000800 */
[----:B------:R-:W-:-:S01]  /*4f50*/  FFMA.FTZ R20, R20, UR6, -R80 ;  /* 0x0000000614147c23 */ /* 0x000fc20008010850 */
[----:B------:R-:W-:Y:S01]  /*4f60*/  FFMA.FTZ R75, R62, R75, -8 ;  /* 0xc10000003e4b7423 */ /* 0x000fe2000001004b */
[----:B------:R-:W-:Y:S01]  /*4f70*/  FMUL.FTZ R3, R3, UR6 ;  /* 0x0000000603037c20 */ /* 0x000fe20008410000 */
        /* <DEDUP_REMOVED lines=25> */
[----:B------:R-:W-:-:S01]  /*5110*/  FADD.FTZ R4, R7, R4 ;  /* 0x0000000407047221 */ /* 0x000fc20000010000 */
        /* <DEDUP_REMOVED lines=20> */
[--C-:B------:R-:W-:Y:S01]  /*5260*/  FFMA.FTZ R57, R57, UR6, -R75.reuse ;  /* 0x0000000639397c23 */ /* 0x100fe2000801084b */
[----:B------:R-:W-:-:S01]  /*5270*/  FFMA.FTZ R60, R60, UR6, -R75 ;  /* 0x000000063c3c7c23 */ /* 0x000fc2000801084b */
[--C-:B------:R-:W-:Y:S01]  /*5280*/  FFMA.FTZ R61, R61, UR6, -R75.reuse ;  /* 0x000000063d3d7c23 */ /* 0x100fe2000801084b */
        /* <DEDUP_REMOVED lines=11> */
[----:B------:R-:W2:Y:S01]  /*5340*/  MUFU.EX2 R14, R14 ;  /* 0x0000000e000e7308 */ /* 0x000ea20000000800 */
[----:B-1----:R-:W-:-:S01]  /*5350*/  FADD.FTZ R81, R13, R6 ;  /* 0x000000060d517221 */ /* 0x002fc20000010000 */
[----:B------:R-:W-:Y:S01]  /*5360*/  FFMA.FTZ R77, R77, UR6, -R75 ;  /* 0x000000064d4d7c23 */ /* 0x000fe2000801084b */
[----:B------:R-:W-:-:S01]  /*5370*/  FFMA.FTZ R76, R76, UR6, -R80 ;  /* 0x000000064c4c7c23 */ /* 0x000fc20008010850 */
[----:B------:R-:W-:-:S04]  /*5380*/  FFMA.FTZ R78, R78, UR6, -R75 ;  /* 0x000000064e4e7c23 */ /* 0x000fc8000801084b */
        /* <DEDUP_REMOVED lines=112> */
[----:B-1----:R-:W-:-:S03]  /*5a90*/  FADD.FTZ R4, R76, R75 ;  /* 0x0000004b4c047221 */ /* 0x002fc60000010000 */
[----:B0-----:R-:W-:Y:S01]  /*5aa0*/  FADD.FTZ R6, R78, R79 ;  /* 0x0000004f4e067221 */ /* 0x001fe20000010000 */
[----:B------:R-:W-:Y:S06]  /*5ab0*/  @!P0 BRA `(.L_x_10522) ;  /* 0x0000000000048947 */ /* 0x000fec0003800000 */
[----:B------:R-:W-:Y:S01]  /*5ac0*/  BPT.TRAP 0x1 ;  /* 0x000000040000795c */ /* 0x000fe20000300000 */
.L_x_10522:
[----:B------:R-:W-:Y:S01]  /*5ad0*/  UIADD3 UR7, UR11, 0x19c60, URZ ;  /* 0x00019c600b077890 */ /* 0x000fe2000fffe03f */
[----:B------:R-:W-:Y:S01]  /*5ae0*/  ISETP.LT.AND P1, PT, RZ, UR45, PT ;  /* 0x0000002dff007c0c */ /* 0x000fe2000bf21270 */
[----:B------:R-:W-:Y:S01]  /*5af0*/  UIADD3 UR10, UR45, -0x1, URZ ;  /* 0xffffffff2d0a7890 */ /* 0x000fe2000fffe03f */
[----:B------:R-:W-:Y:S01]  /*5b00*/  F2FP.SATFINITE.E4M3.F32.PACK_AB_MERGE_C R11, R12, R11, RZ ;  /* 0x0000000b0c0b723e */ /* 0x000fe200048070ff */
[----:B------:R-:W-:Y:S01]  /*5b10*/  UPRMT UR7, UR18, 0x654, UR7 ;  /* 0x0000065412077896 */ /* 0x000fe20008000007 */
[----:B------:R-:W-:Y:S01]  /*5b20*/  F2FP.SATFINITE.E4M3.F32.PACK_AB_MERGE_C R13, R14, R13, RZ ;  /* 0x0000000d0e0d723e */ /* 0x000fe200048070ff */
[----:B------:R-:W-:Y:S01]  /*5b30*/  UMOV UR19, UR39 ;  /* 0x0000002700137c82 */ /* 0x000fe20008000000 */
[----:B------:R-:W-:Y:S01]  /*5b40*/  F2FP.SATFINITE.E4M3.F32.PACK_AB_MERGE_C R25, R26, R25, RZ ;  /* 0x000000191a19723e */ /* 0x000fe200048070ff */
[----:B------:R-:W-:Y:S01]  /*5b50*/  UMOV UR20, UR40 ;  /* 0x0000002800147c82 */ /* 0x000fe20008000000 */
[----:B------:R-:W-:Y:S01]  /*5b60*/  F2FP.SATFINITE.E4M3.F32.PACK_AB_MERGE_C R27, R28, R27, RZ ;  /* 0x0000001b1c1b723e */ /* 0x000fe200048070ff */
[----:B------:R-:W-:Y:S01]  /*5b70*/  UMOV UR45, UR10 ;  /* 0x0000000a002d7c82 */ /* 0x000fe20008000000 */
        /* <DEDUP_REMOVED lines=79> */
[----:B------:R-:W-:Y:S06]  /*6070*/  @P1 BRA `(.L_x_10523) ;  /* 0xffffffdc00101947 */ /* 0x000fec000383ffff */
.L_x_10512:
[----:B------:R-:W-:Y:S06]  /*6080*/  BAR.ARV 0x8, 0x200 ;  /* 0x0208000000007b1d */ /* 0x000fec0000002000 */
[----:B------:R-:W-:Y:S05]  /*6090*/  @!P0 BRA `(.L_x_10524) ;  /* 0x0000000000048947 */ /* 0x000fea0003800000 */
[----:B------:R-:W-:Y:S01]  /*60a0*/  BPT.TRAP 0x1 ;  /* 0x000000040000795c */ /* 0x000fe20000300000 */
.L_x_10524:
[----:B------:R-:W0:Y:S01]  /*60b0*/  S2UR UR5, SR_CgaCtaId ;  /* 0x00000000000579c3 */ /* 0x000e220000008800 */
[----:B------:R-:W-:Y:S01]  /*60c0*/  UMOV UR4, 0x400 ;  /* 0x0000040000047882 */ /* 0x000fe20000000000 */
[----:B------:R-:W-:-:S04]  /*60d0*/  MOV R0, UR39 ;  /* 0x0000002700007c02 */ /* 0x000fc80008000f00 */
[----:B------:R-:W-:Y:S01]  /*60e0*/  SHF.L.U32 R0, R0, 0x1f, RZ ;  /* 0x0000001f00007819 */ /* 0x000fe200000006ff */
[----:B0-----:R-:W-:-:S04]  /*60f0*/  ULEA UR4, UR5, UR4, 0x18 ;  /* 0x0000000405047291 */ /* 0x001fc8000f8ec03f */
[----:B------:R-:W-:-:S09]  /*6100*/  ULEA UR7, UR40, UR4, 0x3 ;  /* 0x0000000428077291 */ /* 0x000fd2000f8e183f */
[----:B------:R0:W1:Y:S01]  /*6110*/  SYNCS.PHASECHK.TRANS64.TRYWAIT P1, [UR7+0x19c50], R0 ;  /* 0x019c5000ff0075a7 */ /* 0x0000620008020147 */
[----:B------:R-:W-:Y:S05]  /*6120*/  @!P0 BRA `(.L_x_10525) ;  /* 0x0000000000048947 */ /* 0x000fea0003800000 */
[----:B------:R-:W-:Y:S01]  /*6130*/  BPT.TRAP 0x1 ;  /* 0x000000040000795c */ /* 0x000fe20000300000 */
.L_x_10525:
[----:B-1----:R-:W-:Y:S05]  /*6140*/  @P1 BRA `(.L_x_10526) ;  /* 0x0000000000081947 */ /* 0x002fea0003800000 */
[----:B------:R-:W1:Y:S02]  /*6150*/  SYNCS.PHASECHK.TRANS64.TRYWAIT P1, [UR7+0x19c50], R0 ;  /* 0x019c5000ff0075a7 */ /* 0x000e640008020147 */
[----:B-1----:R-:W-:Y:S05]  /*6160*/  @!P1 BRA `(.L_x_10527) ;  /* 0x0000005c00489947 */ /* 0x002fea0003800000 */
.L_x_10526:
[----:B------:R-:W-:Y:S01]  /*6170*/  ULDC.64 UR8, c[0x0][0x9a0] ;  /* 0x0002680000087ab9 */ /* 0x000fe20000000a00 */
[----:B------:R-:W-:Y:S01]  /*6180*/  UIADD3 UR10, UR4, 0x3000, URZ ;  /* 0x00003000040a7890 */ /* 0x000fe2000fffe03f */
[----:B------:R-:W-:Y:S01]  /*6190*/  WARPGROUP.ARRIVE ;  /* 0x00000000000079c5 */ /* 0x000fe20000000000 */
[----:B------:R-:W-:Y:S01]  /*61a0*/  UISETP.NE.U32.AND UP0, UPT, UR8, URZ, UPT ;  /* 0x0000003f0800728c */ /* 0x000fe2000bf05070 */
[----:B------:R-:W-:Y:S01]  /*61b0*/  IMAD.MOV.U32 R5, RZ, RZ, 0x3f800000 ;  /* 0x3f800000ff057424 */ /* 0x000fe200078e00ff */
[----:B------:R-:W-:Y:S02]  /*61c0*/  USHF.R.U32.HI UR10, URZ, 0x4, UR10 ;  /* 0x000000043f0a7899 */ /* 0x000fe4000801160a */
[----:B------:R-:W-:Y:S02]  /*61d0*/  UISETP.NE.AND.EX UP0, UPT, UR9, URZ, UPT, UP0 ;  /* 0x0000003f0900728c */ /* 0x000fe4000bf05300 */
[----:B------:R-:W-:-:S04]  /*61e0*/  ULOP3.LUT UR10, UR10, 0x3fff, URZ, 0xc0, !UPT ;  /* 0x00003fff0a0a7892 */ /* 0x000fc8000f8ec03f */
[----:B------:R-:W-:Y:S01]  /*61f0*/  ULOP3.LUT UR14, UR10, 0x10000, URZ, 0xfc, !UPT ;  /* 0x000100000a0e7892 */ /* 0x000fe2000f8efc3f */
[----:B------:R-:W-:-:S03]  /*6200*/  PLOP3.LUT P1, PT, PT, PT, UP0, 0x80, 0x0 ;  /* 0x000000000000781c */ /* 0x000fc60003f2f008 */
[----:B------:R-:W-:Y:S02]  /*6210*/  UIMAD UR14, UR40, 0x300, UR14 ;  /* 0x00000300280e78a4 */ /* 0x000fe4000f8e020e */
[----:B------:R-:W-:Y:S01]  /*6220*/  @UP0 USHF.R.S32.HI UR15, URZ, 0x1f, UR44 ;  /* 0x0000001f3f0f0899 */ /* 0x000fe2000801142c */
[----:B------:R-:W-:Y:S01]  /*6230*/  @UP0 ULDC.64 UR10, c[0x0][0x9c8] ;  /* 0x00027200000a0ab9 */ /* 0x000fe20000000a00 */
[----:B------:R-:W-:Y:S02]  /*6240*/  @UP0 UIADD3 UR16, -UR44, URZ, URZ ;  /* 0x0000003f2c100290 */ /* 0x000fe4000fffe13f */
[----:B------:R-:W-:Y:S02]  /*6250*/  @UP0 UIMAD.WIDE.U32 UR12, UR44, UR10, URZ ;  /* 0x0000000a2c0c02a5 */ /* 0x000fe4000f8e003f */
[----:B------:R-:W-:Y:S01]  /*6260*/  @UP0 UIMAD UR10, UR15, UR10, URZ ;  /* 0x0000000a0f0a02a4 */ /* 0x000fe2000f8e023f */
[----:B------:R-:W-:-:S03]  /*6270*/  @UP0 ULDC UR17, c[0x0][0xc44] ;  /* 0x0003110000110ab9 */ /* 0x000fc60000000800 */
[----:B------:R-:W-:Y:S02]  /*6280*/  @UP0 UIMAD UR10, UR44, UR11, UR10 ;  /* 0x0000000b2c0a02a4 */ /* 0x000fe4000f8e020a */
[----:B------:R-:W-:Y:S02]  /*6290*/  @UP0 UIMAD UR18, UR17, UR16, UR43 ;  /* 0x00000010111202a4 */ /* 0x000fe4000f8e022b */
[----:B------:R-:W-:Y:S01]  /*62a0*/  @UP0 UIADD3 UR13, UR13, UR10, URZ ;  /* 0x0000000a0d0d0290 */ /* 0x000fe2000fffe03f */
[----:B------:R-:W-:Y:S02]  /*62b0*/  UMOV UR11, 0x40000040 ;  /* 0x40000040000b7882 */ /* 0x000fe40000000000 */
[----:B------:R-:W-:Y:S01]  /*62c0*/  UMOV UR10, UR14 ;  /* 0x0000000e000a7c82 */ /* 0x000fe20008000000 */
[----:B------:R-:W-:Y:S01]  /*62d0*/  @UP0 USHF.R.S32.HI UR15, URZ, 0x1f, UR18 ;  /* 0x0000001f3f0f0899 */ /* 0x000fe20008011412 */
[----:B------:R-:W-:Y:S01]  /*62e0*/  QGMMA.64x96x32.F32.E4M3.E4M3 R88, R148, gdesc[UR8], R88, gsb0 ;  /* 0x0160000894587df3 */ /* 0x000fe20008000858 */
[----:B------:R-:W-:-:S02]  /*62f0*/  @UP0 ULDC.64 UR16, c[0x0][0x9d0] ;  /* 0x0002740000100ab9 */ /* 0x000fc40000000a00 */
[----:B------:R-:W-:Y:S02]  /*6300*/  @UP0 UIMAD UR15, UR15, UR16, URZ ;  /* 0x000000100f0f02a4 */ /* 0x000fe4000f8e023f */
[----:B------:R-:W-:Y:S02]  /*6310*/  @UP0 UIMAD.WIDE.U32 UR12, UR18, UR16, UR12 ;  /* 0x00000010120c02a5 */ /* 0x000fe4000f8e000c */
        /* <DEDUP_REMOVED lines=11> */
[----:B------:R-:W-:Y:S01]  /*63d0*/  QGMMA.64x96x32.F32.E4M3.E4M3 R88, R136, gdesc[UR8], R88, gsb0 ;  /* 0x0160000888587df3 */ /* 0x000fe20008000858 */
[----:B------:R-:W-:Y:S01]  /*63e0*/  UIADD3 UR10, UR14, 0x4, URZ ;  /* 0x000000040e0a7890 */ /* 0x000fe2000fffe03f */
[----:B------:R-:W-:Y:S01]  /*63f0*/  UMOV UR11, 0x40000040 ;  /* 0x40000040000b7882 */ /* 0x000fe20000000000 */
[----:B-1----:R-:W1:Y:S04]  /*6400*/  SHFL.BFLY PT, R3, R4, 0x2, 0x1f ;  /* 0x0c401f0004037f89 */ /* 0x002e6800000e0000 */
[----:B------:R-:W4:Y:S01]  /*6410*/  SHFL.BFLY PT, R7, R6, 0x2, 0x1f ;  /* 0x0c401f0006077f89 */ /* 0x000f2200000e0000 */
[----:B------:R-:W-:Y:S02]  /*6420*/  WARPGROUP.DEPBAR.LE gsb0, 0x0 ;  /* 0x00008000000079c5 */ /* 0x000fe40000010000 */
[----:B------:R-:W-:-:S06]  /*6430*/  WARPGROUP.ARRIVE ;  /* 0x00000000000079c5 */ /* 0x000fcc0000000000 */
[----:B------:R-:W-:Y:S01]  /*6440*/  QGMMA.64x96x32.F32.E4M3.E4M3 R88, R140, gdesc[UR8], R88, gsb0 ;  /* 0x016000088c587df3 */ /* 0x000fe20008000858 */
[----:B------:R-:W-:Y:S01]  /*6450*/  UIADD3 UR10, UR14, 0x6, URZ ;  /* 0x000000060e0a7890 */ /* 0x000fe2000fffe03f */
[----:B------:R-:W-:Y:S01]  /*6460*/  UMOV UR11, 0x40000040 ;  /* 0x40000040000b7882 */ /* 0x000fe20000000000 */
        /* <DEDUP_REMOVED lines=11> */
[----:B------:R-:W-:Y:S01]  /*6520*/  FSETP.NE.FTZ.AND P3, PT, R13, RZ, PT ;  /* 0x000000ff0d00720b */ /* 0x000fe20003f75000 */
[----:B------:R-:W-:Y:S02]  /*6530*/  WARPGROUP.DEPBAR.LE gsb0, 0x0 ;  /* 0x00008000000079c5 */ /* 0x000fe40000010000 */
[----:B------:R-:W-:-:S06]  /*6540*/  WARPGROUP.ARRIVE ;  /* 0x00000000000079c5 */ /* 0x000fcc0000000000 */
[----:B------:R-:W-:Y:S01]  /*6550*/  QGMMA.64x96x32.F32.E4M3.E4M3 R88, R144, gdesc[UR8], R88, gsb0 ;  /* 0x0160000890587df3 */ /* 0x000fe20008000858 */
[----:B------:R-:W-:Y:S01]  /*6560*/  @P1 MUFU.RCP R4, R10 ;  /* 0x0000000a00041308 */ /* 0x000fe20000001000 */
[----:B------:R-:W-:Y:S01]  /*6570*/  FSETP.NE.FTZ.AND P1, PT, R11, RZ, PT ;  /* 0x000000ff0b00720b */ /* 0x000fe20003f35000 */
[----:B------:R-:W-:-:S06]  /*6580*/  IMAD.MOV.U32 R8, RZ, RZ, RZ ;  /* 0x000000ffff087224 */ /* 0x000fcc00078e00ff */
[----:B------:R-:W0:Y:S08]  /*6590*/  @P2 MUFU.LG2 R6, R12 ;  /* 0x0000000c00062308 */ /* 0x000e300000000c00 */
        /* <DEDUP_REMOVED lines=8> */
[----:B------:R-:W-:Y:S01]  /*6620*/  MOV R3, 0xff800000 ;  /* 0xff80000000037802 */ /* 0x000fe20000000f00 */
[----:B------:R-:W-:Y:S02]  /*6630*/  IMAD.MOV.U32 R0, RZ, RZ, -0x800000 ;  /* 0xff800000ff007424 */ /* 0x000fe400078e00ff */
[----:B------:R-:W-:-:S01]  /*6640*/  @P2 FFMA.FTZ R3, R7, R54, R6 ;  /* 0x0000003607032223 */ /* 0x000fc20000010006 */
[----:B------:R-:W-:Y:S01]  /*6650*/  @P3 FFMA.FTZ R0, R10, R62, R9 ;  /* 0x0000003e0a003223 */ /* 0x000fe20000010009 */
[-C--:B---3--:R-:W-:Y:S01]  /*6660*/  FMUL.FTZ R56, R4, R5.reuse ;  /* 0x0000000504387220 */ /* 0x088fe20000410000 */
[----:B--2---:R-:W-:Y:S01]  /*6670*/  FMUL.FTZ R58, R8, R5 ;  /* 0x00000005083a7220 */ /* 0x004fe20000410000 */
[----:B------:R-:W-:-:S02]  /*6680*/  WARPGROUP.DEPBAR.LE gsb0, 0x0 ;  /* 0x00008000000079c5 */ /* 0x000fc40000010000 */
[----:B------:R-:W-:Y:S05]  /*6690*/  @!P0 BRA `(.L_x_10528) ;  /* 0x0000000000048947 */ /* 0x000fea0003800000 */
[----:B------:R-:W-:Y:S01]  /*66a0*/  BPT.TRAP 0x1 ;  /* 0x000000040000795c */ /* 0x000fe20000300000 */
.L_x_10528:
[----:B------:R-:W0:Y:S01]  /*66b0*/  S2R R59, SR_TID.X ;  /* 0x00000000003b7919 */ /* 0x000e220000002100 */
[----:B------:R-:W-:Y:S01]  /*66c0*/  ULDC.64 UR8, c[0x4][0x70] ;  /* 0x01001c0000087ab9 */ /* 0x000fe20000000a00 */
[----:B------:R-:W1:Y:S01]  /*66d0*/  S2UR UR6, SR_SWINHI ;  /* 0x00000000000679c3 */ /* 0x000e620000002f00 */
        /* <DEDUP_REMOVED lines=40> */
[-C--:B------:R-:W-:Y:S01]  /*6960*/  FMUL.FTZ R42, R115, R58.reuse ;  /* 0x0000003a732a7220 */ /* 0x080fe20000410000 */
[-C--:B------:R-:W-:Y:S01]  /*6970*/  FMUL.FTZ R45, R126, R58.reuse ;  /* 0x0000003a7e2d7220 */ /* 0x080fe20000410000 */
[----:B------:R-:W-:Y:S01]  /*6980*/  FMUL.FTZ R46, R122, R58 ;  /* 0x0000003a7a2e7220 */ /* 0x000fe20000410000 */
[----:B------:R-:W-:-:S02]  /*6990*/  IMAD.X R5, RZ, RZ, UR9, P0 ;  /* 0x00000009ff057e24 */ /* 0x000fc400080e06ff */
[-C--:B------:R-:W-:Y:S01]  /*69a0*/  FMUL.FTZ R49, R127, R58.reuse ;  /* 0x0000003a7f317220 */ /* 0x080fe20000410000 */
[-C--:B------:R-:W-:Y:S01]  /*69b0*/  FMUL.FTZ R50, R123, R58.reuse ;  /* 0x0000003a7b327220 */ /* 0x080fe20000410000 */
[-C--:B------:R-:W-:Y:S01]  /*69c0*/  FMUL.FTZ R53, R134, R58.reuse ;  /* 0x0000003a86357220 */ /* 0x080fe20000410000 */
[----:B------:R-:W-:Y:S01]  /*69d0*/  FMUL.FTZ R54, R130, R58 ;  /* 0x0000003a82367220 */ /* 0x000fe20000410000 */
[----:B------:R0:W2:Y:S01]  /*69e0*/  LDG.E.CONSTANT R4, desc[UR36][R4.64] ;  /* 0x0000002404047981 */ /* 0x0000a2000c1e9900 */
[----:B------:R-:W-:Y:S01]  /*69f0*/  F2FP.BF16.F32.PACK_AB R34, R33, R34 ;  /* 0x000000222122723e */ /* 0x000fe200000010ff */
[----:B------:R-:W-:Y:S01]  /*6a00*/  FMUL.FTZ R56, R129, R56 ;  /* 0x0000003881387220 */ /* 0x000fe20000410000 */
[----:B------:R-:W-:Y:S01]  /*6a10*/  F2FP.BF16.F32.PACK_AB R29, R29, R30 ;  /* 0x0000001e1d1d723e */ /* 0x000fe200000010ff */
[----:B------:R-:W-:Y:S01]  /*6a20*/  FMUL.FTZ R57, R135, R58 ;  /* 0x0000003a87397220 */ /* 0x000fe20000410000 */
[----:B------:R-:W-:Y:S01]  /*6a30*/  F2FP.BF16.F32.PACK_AB R27, R27, R28 ;  /* 0x0000001c1b1b723e */ /* 0x000fe200000010ff */
[----:B------:R-:W-:Y:S01]  /*6a40*/  UMOV UR8, UR4 ;  /* 0x0000000400087c82 */ /* 0x000fe20008000000 */
[----:B-1----:R-:W-:Y:S01]  /*6a50*/  UMOV UR9, UR6 ;  /* 0x0000000600097c82 */ /* 0x002fe20008000000 */
[----:B------:R-:W-:Y:S01]  /*6a60*/  F2FP.BF16.F32.PACK_AB R32, R31, R32 ;  /* 0x000000201f20723e */ /* 0x000fe200000010ff */
[----:B------:R-:W-:Y:S01]  /*6a70*/  IMAD.U32 R33, RZ, RZ, UR9 ;  /* 0x00000009ff217e24 */ /* 0x000fe2000f8e00ff */
[----:B------:R-:W-:Y:S01]  /*6a80*/  F2FP.BF16.F32.PACK_AB R36, R35, R36 ;  /* 0x000000242324723e */ /* 0x000fe200000010ff */
[-C--:B0-----:R-:W-:Y:S01]  /*6a90*/  FMUL.FTZ R5, R94, R58.reuse ;  /* 0x0000003a5e057220 */ /* 0x081fe20000410000 */
[----:B------:R-:W-:Y:S01]  /*6aa0*/  FMUL.FTZ R58, R131, R58 ;  /* 0x0000003a833a7220 */ /* 0x000fe20000410000 */
[----:B------:R-:W-:Y:S01]  /*6ab0*/  F2FP.BF16.F32.PACK_AB R56, R55, R56 ;  /* 0x000000383738723e */ /* 0x000fe200000010ff */
[----:B------:R-:W0:Y:S01]  /*6ac0*/  LDC R81, c[0x0][0xc38] ;  /* 0x00030e00ff517b82 */ /* 0x000e220000000800 */
[----:B------:R-:W-:Y:S01]  /*6ad0*/  F2FP.BF16.F32.PACK_AB R39, R39, R40 ;  /* 0x000000282727723e */ /* 0x000fe200000010ff */
[----:B------:R-:W-:Y:S01]  /*6ae0*/  UIADD3 UR6, -UR44, URZ, URZ ;  /* 0x0000003f2c067290 */ /* 0x000fe2000fffe13f */
[----:B------:R-:W-:Y:S01]  /*6af0*/  F2FP.BF16.F32.PACK_AB R8, R5, R8 ;  /* 0x000000080508723e */ /* 0x000fe200000010ff */
[----:B------:R-:W-:Y:S01]  /*6b00*/  ULDC.64 UR10, c[0x0][0xb90] ;  /* 0x0002e400000a7ab9 */ /* 0x000fe20000000a00 */
[----:B------:R-:W-:Y:S01]  /*6b10*/  LOP3.LUT P0, R5, R59, 0x3, RZ, 0xc0, !PT ;  /* 0x000000033b057812 */ /* 0x000fe2000780c0ff */
[----:B------:R-:W-:Y:S01]  /*6b20*/  USHF.R.S32.HI UR16, URZ, 0x1f, UR44 ;  /* 0x0000001f3f107899 */ /* 0x000fe2000801142c */
[----:B------:R-:W-:Y:S01]  /*6b30*/  F2FP.BF16.F32.PACK_AB R6, R6, R7 ;  /* 0x000000070606723e */ /* 0x000fe200000010ff */
[----:B------:R-:W-:Y:S01]  /*6b40*/  ULDC.64 UR12, c[0x0][0xb98] ;  /* 0x0002e600000c7ab9 */ /* 0x000fe20000000a00 */
[----:B------:R-:W-:Y:S01]  /*6b50*/  ISETP.EQ.OR P0, PT, R5, 0x3, !P0 ;  /* 0x000000030500780c */ /* 0x000fe20004702670 */
[----:B------:R-:W-:Y:S01]  /*6b60*/  UIADD3 UR7, UR7, 0x19c60, URZ ;  /* 0x00019c6007077890 */ /* 0x000fe2000fffe03f */
[----:B------:R-:W-:-:S02]  /*6b70*/  F2FP.BF16.F32.PACK_AB R7, R37, R38 ;  /* 0x000000262507723e */ /* 0x000fc400000010ff */
[----:B------:R-:W-:Y:S01]  /*6b80*/  SEL R67, R29, R34, P0 ;  /* 0x000000221d437207 */ /* 0x000fe20000000000 */
[----:B------:R-:W-:Y:S01]  /*6b90*/  UPRMT UR7, UR5, 0x654, UR7 ;  /* 0x0000065405077896 */ /* 0x000fe20008000007 */
[----:B------:R-:W-:Y:S02]  /*6ba0*/  SEL R69, R34, R29, P0 ;  /* 0x0000001d22457207 */ /* 0x000fe40000000000 */
[----:B------:R-:W1:Y:S01]  /*6bb0*/  LDC R34, c[0x0][0xbe8] ;  /* 0x0002fa00ff227b82 */ /* 0x000e620000000800 */
[----:B------:R-:W-:Y:S01]  /*6bc0*/  SEL R55, R27, R32, P0 ;  /* 0x000000201b377207 */ /* 0x000fe20000000000 */
[----:B------:R-:W-:Y:S01]  /*6bd0*/  ULDC UR5, c[0x0][0xa88] ;  /* 0x0002a20000057ab9 */ /* 0x000fe20000000800 */
[----:B------:R-:W-:Y:S01]  /*6be0*/  SEL R35, R32, R27, P0 ;  /* 0x0000001b20237207 */ /* 0x000fe20000000000 */
[----:B------:R-:W-:Y:S01]  /*6bf0*/  IMAD.U32 R32, RZ, RZ, UR8 ;  /* 0x00000008ff207e24 */ /* 0x000fe2000f8e00ff */
[----:B------:R-:W-:Y:S01]  /*6c00*/  F2FP.BF16.F32.PACK_AB R58, R57, R58 ;  /* 0x0000003a393a723e */ /* 0x000fe200000010ff */
[----:B------:R-:W-:Y:S01]  /*6c10*/  ULDC UR8, c[0x0][0xc44] ;  /* 0x0003110000087ab9 */ /* 0x000fe20000000800 */
[----:B------:R-:W-:Y:S01]  /*6c20*/  SEL R57, R36, R39, P0 ;  /* 0x0000002724397207 */ /* 0x000fe20000000000 */
[----:B------:R-:W-:Y:S01]  /*6c30*/  UIMAD UR15, UR8, UR6, UR43 ;  /* 0x00000006080f72a4 */ /* 0x000fe2000f8e022b */
[----:B------:R-:W-:Y:S01]  /*6c40*/  SEL R38, R39, R36, P0 ;  /* 0x0000002427267207 */ /* 0x000fe20000000000 */
[----:B------:R-:W-:Y:S01]  /*6c50*/  IMAD.WIDE R36, R154, 0x2, R32 ;  /* 0x000000029a247825 */ /* 0x000fe200078e0220 */
[----:B------:R-:W-:Y:S01]  /*6c60*/  F2FP.BF16.F32.PACK_AB R42, R41, R42 ;  /* 0x0000002a292a723e */ /* 0x000fe200000010ff */
[----:B------:R-:W-:Y:S01]  /*6c70*/  USHF.R.S32.HI UR14, URZ, 0x1f, UR15 ;  /* 0x0000001f3f0e7899 */ /* 0x000fe2000801140f */
[----:B------:R-:W-:Y:S01]  /*6c80*/  F2FP.BF16.F32.PACK_AB R13, R13, R14 ;  /* 0x0000000e0d0d723e */ /* 0x000fe200000010ff */
[----:B------:R-:W-:Y:S01]  /*6c90*/  UIMAD.WIDE.U32 UR8, UR15, UR10, URZ ;  /* 0x0000000a0f0872a5 */ /* 0x000fe2000f8e003f */
[----:B------:R-:W-:Y:S01]  /*6ca0*/  IADD3 R29, P2, R36, 0x6000, RZ ;  /* 0x00006000241d7810 */ /* 0x000fe20007f5e0ff */
[----:B------:R-:W-:Y:S01]  /*6cb0*/  UIMAD UR6, UR14, UR10, URZ ;  /* 0x0000000a0e0672a4 */ /* 0x000fe2000f8e023f */
[----:B------:R-:W-:Y:S01]  /*6cc0*/  SEL R71, R7, R42, P0 ;  /* 0x0000002a07477207 */ /* 0x000fe20000000000 */
[----:B------:R-:W-:Y:S01]  /*6cd0*/  UIMAD UR10, UR16, UR12, URZ ;  /* 0x0000000c100a72a4 */ /* 0x000fe2000f8e023f */
[----:B------:R-:W-:Y:S01]  /*6ce0*/  SEL R73, R42, R7, P0 ;  /* 0x000000072a497207 */ /* 0x000fe20000000000 */
[----:B------:R-:W-:Y:S01]  /*6cf0*/  IMAD R7, R19, 0x20, R2 ;  /* 0x0000002013077824 */ /* 0x000fe200078e0202 */
[----:B------:R-:W-:Y:S01]  /*6d00*/  IADD3.X R27, RZ, R37, RZ, P2, !PT ;  /* 0x00000025ff1b7210 */ /* 0x000fe200017fe4ff */
[----:B------:R-:W-:Y:S01]  /*6d10*/  UIMAD UR6, UR15, UR11, UR6 ;  /* 0x0000000b0f0672a4 */ /* 0x000fe2000f8e0206 */
[----:B------:R-:W-:Y:S01]  /*6d20*/  F2FP.BF16.F32.PACK_AB R24, R21, R24 ;  /* 0x000000181518723e */ /* 0x000fe200000010ff */
[----:B------:R-:W-:Y:S01]  /*6d30*/  IMAD.WIDE R32, R7, 0x2, R32 ;  /* 0x0000000207207825 */ /* 0x000fe200078e0220 */
[----:B-1----:R-:W-:Y:S01]  /*6d40*/  ISETP.NE.AND P2, PT, R34, 0x1, PT ;  /* 0x000000012200780c */ /* 0x002fe20003f45270 */
[----:B------:R-:W-:Y:S01]  /*6d50*/  UIADD3 UR9, UR9, UR6, URZ ;  /* 0x0000000609097290 */ /* 0x000fe2000fffe03f */
[----:B------:R-:W-:Y:S01]  /*6d60*/  F2FP.BF16.F32.PACK_AB R26, R25, R26 ;  /* 0x0000001a191a723e */ /* 0x000fe200000010ff */
[----:B------:R-:W-:Y:S01]  /*6d70*/  UIMAD UR10, UR44, UR13, UR10 ;  /* 0x0000000d2c0a72a4 */ /* 0x000fe2000f8e020a */
[----:B------:R-:W-:Y:S01]  /*6d80*/  IADD3 R25, P1, R36, 0x6020, RZ ;  /* 0x0000602024197810 */ /* 0x000fe20007f3e0ff */
[----:B------:R-:W-:Y:S01]  /*6d90*/  UIMAD.WIDE.U32 UR8, UR44, UR12, UR8 ;  /* 0x0000000c2c0872a5 */ /* 0x000fe2000f8e0008 */
[----:B------:R-:W-:Y:S01]  /*6da0*/  F2FP.BF16.F32.PACK_AB R43, R43, R44 ;  /* 0x0000002c2b2b723e */ /* 0x000fe200000010ff */
[----:B------:R-:W-:Y:S01]  /*6db0*/  SYNCS.ARRIVE.TRANS64.RED.A1T0 RZ, [UR7], RZ ;  /* 0x000000ffffff79a7 */ /* 0x000fe20008100407 */
[----:B------:R-:W-:-:S02]  /*6dc0*/  F2FP.BF16.F32.PACK_AB R48, R47, R48 ;  /* 0x000000302f30723e */ /* 0x000fc400000010ff */
[----:B------:R-:W-:Y:S02]  /*6dd0*/  LOP3.LUT R7, R36, 0x180, RZ, 0xc0, !PT ;  /* 0x0000018024077812 */ /* 0x000fe400078ec0ff */
[----:B------:R-:W-:Y:S02]  /*6de0*/  F2FP.BF16.F32.PACK_AB R50, R49, R50 ;  /* 0x000000323132723e */ /* 0x000fe400000010ff */
[----:B------:R-:W-:Y:S01]  /*6df0*/  F2FP.BF16.F32.PACK_AB R51, R51, R52 ;  /* 0x000000343333723e */ /* 0x000fe200000010ff */
[----:B------:R-:W1:Y:S01]  /*6e00*/  @P2 LDC R42, c[0x0][0xbec] ;  /* 0x0002fb00ff2a2b82 */ /* 0x000e620000000800 */
[----:B------:R-:W-:Y:S02]  /*6e10*/  F2FP.BF16.F32.PACK_AB R9, R9, R10 ;  /* 0x0000000a0909723e */ /* 0x000fe400000010ff */
[----:B------:R-:W-:Y:S02]  /*6e20*/  F2FP.BF16.F32.PACK_AB R11, R11, R12 ;  /* 0x0000000c0b0b723e */ /* 0x000fe400000010ff */
[----:B------:R-:W-:-:S02]  /*6e30*/  SEL R49, R13, R24, P0 ;  /* 0x000000180d317207 */ /* 0x000fc40000000000 */
[----:B------:R-:W-:Y:S02]  /*6e40*/  SEL R5, R24, R13, P0 ;  /* 0x0000000d18057207 */ /* 0x000fe40000000000 */
[----:B------:R-:W-:Y:S02]  /*6e50*/  LOP3.LUT R24, R25, 0x180, RZ, 0xc0, !PT ;  /* 0x0000018019187812 */ /* 0x000fe400078ec0ff */
[----:B------:R-:W-:Y:S02]  /*6e60*/  SEL R59, R43, R48, P0 ;  /* 0x000000302b3b7207 */ /* 0x000fe40000000000 */
[----:B------:R-:W-:Y:S01]  /*6e70*/  SEL R39, R48, R43, P0 ;  /* 0x0000002b30277207 */ /* 0x000fe20000000000 */
[----:B------:R-:W-:Y:S01]  /*6e80*/  IMAD R48, RZ, RZ, -UR43 ;  /* 0x8000002bff307e24 */ /* 0x000fe2000f8e02ff */
[----:B------:R-:W-:Y:S02]  /*6e90*/  SHF.R.U64 R7, R7, 0x3, RZ ;  /* 0x0000000307077819 */ /* 0x000fe400000012ff */
[----:B------:R-:W-:Y:S01]  /*6ea0*/  SEL R43, R51, R56, P0 ;  /* 0x00000038332b7207 */ /* 0x000fe20000000000 */
[----:B0-----:R-:W-:Y:S01]  /*6eb0*/  IMAD R48, R81, R48, UR42 ;  /* 0x0000002a51307e24 */ /* 0x001fe2000f8e0230 */
[----:B------:R-:W-:-:S02]  /*6ec0*/  SEL R40, R56, R51, P0 ;  /* 0x0000003338287207 */ /* 0x000fc40000000000 */
[----:B------:R-:W-:Y:S02]  /*6ed0*/  SEL R47, R6, R9, P0 ;  /* 0x00000009062f7207 */ /* 0x000fe40000000000 */
[----:B------:R-:W-:Y:S02]  /*6ee0*/  SEL R41, R9, R6, P0 ;  /* 0x0000000609297207 */ /* 0x000fe40000000000 */
[----:B------:R-:W-:Y:S02]  /*6ef0*/  SEL R51, R8, R11, P0 ;  /* 0x0000000b08337207 */ /* 0x000fe40000000000 */
[----:B------:R-:W-:Y:S02]  /*6f00*/  SEL R61, R11, R8, P0 ;  /* 0x000000080b3d7207 */ /* 0x000fe40000000000 */
[----:B------:R-:W-:Y:S02]  /*6f10*/  F2FP.BF16.F32.PACK_AB R15, R15, R20 ;  /* 0x000000140f0f723e */ /* 0x000fe400000010ff */
[----:B------:R-:W-:-:S02]  /*6f20*/  SHF.R.U64 R24, R24, 0x3, RZ ;  /* 0x0000000318187819 */ /* 0x000fc400000012ff */
[C---:B------:R-:W-:Y:S02]  /*6f30*/  IADD3 R21, P3, R36.reuse, 0x3020, RZ ;  /* 0x0000302024157810 */ /* 0x040fe40007f7e0ff */
[C---:B------:R-:W-:Y:S02]  /*6f40*/  IADD3 R11, P4, R36.reuse, 0x3000, RZ ;  /* 0x00003000240b7810 */ /* 0x040fe40007f9e0ff */
[----:B------:R-:W-:Y:S02]  /*6f50*/  IADD3 R9, P5, R36, 0x20, RZ ;  /* 0x0000002024097810 */ /* 0x000fe40007fbe0ff */
[----:B------:R-:W-:Y:S01]  /*6f60*/  LOP3.LUT R36, R7, R36, RZ, 0x3c, !PT ;  /* 0x0000002407247212 */ /* 0x000fe200078e3cff */
[--C-:B------:R-:W-:Y:S01]  /*6f70*/  IMAD.X R13, RZ, RZ, R37.reuse, P4 ;  /* 0x000000ffff0d7224 */ /* 0x100fe200020e0625 */
[----:B------:R-:W-:Y:S01]  /*6f80*/  SEL R63, R15, R26, P0 ;  /* 0x0000001a0f3f7207 */ /* 0x000fe20000000000 */
[--C-:B------:R-:W-:Y:S01]  /*6f90*/  IMAD.X R7, RZ, RZ, R37.reuse, P5 ;  /* 0x000000ffff077224 */ /* 0x100fe200028e0625 */
[----:B------:R-:W-:Y:S01]  /*6fa0*/  SEL R65, R26, R15, P0 ;  /* 0x0000000f1a417207 */ /* 0x000fe20000000000 */
[--C-:B------:R-:W-:Y:S01]  /*6fb0*/  IMAD.X R15, RZ, RZ, R37.reuse, P3 ;  /* 0x000000ffff0f7224 */ /* 0x100fe200018e0625 */
[----:B------:R-:W-:Y:S01]  /*6fc0*/  LOP3.LUT R24, R24, R25, RZ, 0x3c, !PT ;  /* 0x0000001918187212 */ /* 0x000fe200078e3cff */
[----:B------:R-:W-:Y:S01]  /*6fd0*/  IMAD.X R25, RZ, RZ, R37, P1 ;  /* 0x000000ffff197224 */ /* 0x000fe200008e0625 */
[----:B------:R-:W-:-:S02]  /*6fe0*/  MOV R37, R36 ;  /* 0x0000002400257202 */ /* 0x000fc40000000f00 */
[----:B------:R-:W0:Y:S01]  /*6ff0*/  @P2 LDC R36, c[0x0][0xbf0] ;  /* 0x0002fc00ff242b82 */ /* 0x000e220000000800 */
[----:B------:R-:W-:Y:S02]  /*7000*/  LOP3.LUT R10, R21, 0x180, RZ, 0xc0, !PT ;  /* 0x00000180150a7812 */ /* 0x000fe400078ec0ff */
[----:B------:R-:W-:Y:S02]  /*7010*/  LOP3.LUT R12, R29, 0x180, RZ, 0xc0, !PT ;  /* 0x000001801d0c7812 */ /* 0x000fe400078ec0ff */
[----:B------:R-:W-:Y:S02]  /*7020*/  LOP3.LUT R8, R11, 0x180, RZ, 0xc0, !PT ;  /* 0x000001800b087812 */ /* 0x000fe400078ec0ff */
[----:B------:R-:W-:Y:S02]  /*7030*/  SHF.R.U64 R10, R10, 0x3, RZ ;  /* 0x000000030a0a7819 */ /* 0x000fe400000012ff */
[----:B------:R-:W-:Y:S02]  /*7040*/  SHF.R.U64 R12, R12, 0x3, RZ ;  /* 0x000000030c0c7819 */ /* 0x000fe400000012ff */
[----:B------:R-:W-:-:S02]  /*7050*/  SHF.R.U64 R8, R8, 0x3, RZ ;  /* 0x0000000308087819 */ /* 0x000fc400000012ff */
[----:B------:R-:W-:Y:S02]  /*7060*/  LOP3.LUT R14, R10, R21, RZ, 0x3c, !PT ;  /* 0x000000150a0e7212 */ /* 0x000fe400078e3cff */
[----:B------:R-:W-:Y:S02]  /*7070*/  LOP3.LUT R26, R12, R29, RZ, 0x3c, !PT ;  /* 0x0000001d0c1a7212 */ /* 0x000fe400078e3cff */
[----:B------:R-:W-:Y:S02]  /*7080*/  LOP3.LUT R12, R8, R11, RZ, 0x3c, !PT ;  /* 0x0000000b080c7212 */ /* 0x000fe400078e3cff */
[----:B------:R-:W-:Y:S01]  /*7090*/  MOV R70, R14 ;  /* 0x0000000e00467202 */ /* 0x000fe20000000f00 */
[----:B------:R-:W-:Y:S01]  /*70a0*/  IMAD R15, R48, 0xc0, R153 ;  /* 0x000000c0300f7824 */ /* 0x000fe200078e0299 */
[----:B------:R-:W-:Y:S02]  /*70b0*/  LOP3.LUT R6, R9, 0x180, RZ, 0xc0, !PT ;  /* 0x0000018009067812 */ /* 0x000fe400078ec0ff */
[----:B------:R-:W-:-:S02]  /*70c0*/  IADD3 R31, P1, R32, 0x1800, RZ ;  /* 0x00001800201f7810 */ /* 0x000fc40007f3e0ff */
[----:B------:R-:W-:Y:S01]  /*70d0*/  MOV R62, R12 ;  /* 0x0000000c003e7202 */ /* 0x000fe20000000f00 */
[----:B-1----:R-:W-:Y:S01]  /*70e0*/  @P2 IMAD.HI.U32 R13, R15, R42, RZ ;  /* 0x0000002a0f0d2227 */ /* 0x002fe200078e00ff */
[----:B------:R-:W-:Y:S02]  /*70f0*/  SHF.R.U64 R6, R6, 0x3, RZ ;  /* 0x0000000306067819 */ /* 0x000fe400000012ff */
[----:B------:R-:W-:Y:S01]  /*7100*/  LOP3.LUT R30, R31, 0x180, RZ, 0xc0, !PT ;  /* 0x000001801f1e7812 */ /* 0x000fe200078ec0ff */
[----:B------:R-:W-:Y:S01]  /*7110*/  IMAD.MOV.U32 R12, RZ, RZ, R15 ;  /* 0x000000ffff0c7224 */ /* 0x000fe200078e000f */
[----:B0-----:R-:W-:Y:S02]  /*7120*/  @P2 SHF.R.U32.HI R12, RZ, R36, R13 ;  /* 0x00000024ff0c2219 */ /* 0x001fe4000001160d */
[----:B------:R-:W-:Y:S02]  /*7130*/  LOP3.LUT R6, R6, R9, RZ, 0x3c, !PT ;  /* 0x0000000906067212 */ /* 0x000fe400078e3cff */
[----:B------:R-:W-:-:S02]  /*7140*/  SHF.R.U64 R30, R30, 0x3, RZ ;  /* 0x000000031e1e7819 */ /* 0x000fc400000012ff */
[----:B------:R-:W-:Y:S01]  /*7150*/  MOV R66, R24 ;  /* 0x0000001800427202 */ /* 0x000fe20000000f00 */
[----:B------:R-:W-:Y:S01]  /*7160*/  IMAD.U32 R24, RZ, RZ, UR10 ;  /* 0x0000000aff187e24 */ /* 0x000fe2000f8e00ff */
[----:B------:R-:W-:Y:S01]  /*7170*/  LOP3.LUT R30, R30, R31, RZ, 0x3c, !PT ;  /* 0x0000001f1e1e7212 */ /* 0x000fe200078e3cff */
[----:B------:R-:W-:Y:S01]  /*7180*/  IMAD.X R31, RZ, RZ, R33, P1 ;  /* 0x000000ffff1f7224 */ /* 0x000fe200008e0621 */
[----:B------:R-:W-:Y:S01]  /*7190*/  MOV R72, R6 ;  /* 0x0000000600487202 */ /* 0x000fe20000000f00 */
[--C-:B------:R-:W-:Y:S01]  /*71a0*/  IMAD.MOV R7, RZ, RZ, -R12.reuse ;  /* 0x000000ffff077224 */ /* 0x100fe200078e0a0c */
[----:B------:R-:W-:Y:S01]  /*71b0*/  F2FP.BF16.F32.PACK_AB R45, R45, R46 ;  /* 0x0000002e2d2d723e */ /* 0x000fe200000010ff */
[----:B------:R-:W-:Y:S01]  /*71c0*/  ULDC.64 UR10, c[0x0][0xaf0] ;  /* 0x0002bc00000a7ab9 */ /* 0x000fe20000000a00 */
[----:B------:R-:W-:Y:S01]  /*71d0*/  SHF.R.S32.HI R13, RZ, 0x1f, R12 ;  /* 0x0000001fff0d7819 */ /* 0x000fe2000001140c */
[----:B------:R-:W-:Y:S01]  /*71e0*/  IMAD R7, R34, R7, R15 ;  /* 0x0000000722077224 */ /* 0x000fe200078e020f */
[----:B------:R-:W-:-:S02]  /*71f0*/  F2FP.BF16.F32.PACK_AB R53, R53, R54 ;  /* 0x000000363535723e */ /* 0x000fc400000010ff */
[----:B------:R-:W-:Y:S02]  /*7200*/  IADD3 R12, P1, R12, UR8, RZ ;  /* 0x000000080c0c7c10 */ /* 0x000fe4000ff3e0ff */
[----:B------:R-:W-:Y:S02]  /*7210*/  SEL R75, R45, R50, P0 ;  /* 0x000000322d4b7207 */ /* 0x000fe40000000000 */
[----:B------:R-:W-:Y:S02]  /*7220*/  SEL R45, R50, R45, P0 ;  /* 0x0000002d322d7207 */ /* 0x000fe40000000000 */
[----:B------:R-:W-:Y:S02]  /*7230*/  SEL R77, R53, R58, P0 ;  /* 0x0000003a354d7207 */ /* 0x000fe40000000000 */
[----:B------:R-:W-:Y:S01]  /*7240*/  IADD3.X R13, R13, UR9, R24, P1, !PT ;  /* 0x000000090d0d7c10 */ /* 0x000fe20008ffe418 */
[----:B------:R-:W-:Y:S01]  /*7250*/  ULDC.64 UR8, c[0x0][0xb88] ;  /* 0x0002e20000087ab9 */ /* 0x000fe20000000a00 */
[----:B------:R-:W-:-:S02]  /*7260*/  SEL R53, R58, R53, P0 ;  /* 0x000000353a357207 */ /* 0x000fc40000000000 */
[----:B------:R-:W-:Y:S01]  /*7270*/  MOV R68, R26 ;  /* 0x0000001a00447202 */ /* 0x000fe20000000f00 */
[----:B------:R-:W-:Y:S01]  /*7280*/  IMAD.WIDE.U32 R12, R7, UR8, R12 ;  /* 0x00000008070c7c25 */ /* 0x000fe2000f8e000c */
[----:B------:R-:W-:Y:S02]  /*7290*/  SHF.R.S32.HI R15, RZ, 0x1f, R7 ;  /* 0x0000001fff0f7819 */ /* 0x000fe40000011407 */
[C---:B------:R-:W-:Y:S02]  /*72a0*/  IADD3 R21, P4, R32.reuse, 0x4800, RZ ;  /* 0x0000480020157810 */ /* 0x040fe40007f9e0ff */
[----:B------:R-:W-:Y:S02]  /*72b0*/  IADD3 R29, P3, R32, 0x3000, RZ ;  /* 0x00003000201d7810 */ /* 0x000fe40007f7e0ff */
[----:B------:R-:W-:Y:S02]  /*72c0*/  LOP3.LUT R20, R21, 0x180, RZ, 0xc0, !PT ;  /* 0x0000018015147812 */ /* 0x000fe400078ec0ff */
[----:B------:R-:W-:-:S02]  /*72d0*/  LOP3.LUT R28, R29, 0x180, RZ, 0xc0, !PT ;  /* 0x000001801d1c7812 */ /* 0x000fc400078ec0ff */
[----:B------:R-:W-:Y:S02]  /*72e0*/  SHF.R.U64 R20, R20, 0x3, RZ ;  /* 0x0000000314147819 */ /* 0x000fe400000012ff */
[----:B------:R-:W-:Y:S02]  /*72f0*/  SHF.R.U64 R28, R28, 0x3, RZ ;  /* 0x000000031c1c7819 */ /* 0x000fe400000012ff */
[----:B------:R-:W-:Y:S01]  /*7300*/  LOP3.LUT R20, R20, R21, RZ, 0x3c, !PT ;  /* 0x0000001514147212 */ /* 0x000fe200078e3cff */
[--C-:B------:R-:W-:Y:S01]  /*7310*/  IMAD.X R21, RZ, RZ, R33.reuse, P4 ;  /* 0x000000ffff157224 */ /* 0x100fe200020e0621 */
[----:B------:R-:W-:Y:S02]  /*7320*/  LOP3.LUT P1, RZ, R22, 0x3, RZ, 0xc0, !PT ;  /* 0x0000000316ff7812 */ /* 0x000fe4000782c0ff */
[----:B------:R-:W-:Y:S01]  /*7330*/  LOP3.LUT R28, R28, R29, RZ, 0x3c, !PT ;  /* 0x0000001d1c1c7212 */ /* 0x000fe200078e3cff */
[----:B------:R-:W-:Y:S01]  /*7340*/  IMAD.X R29, RZ, RZ, R33, P3 ;  /* 0x000000ffff1d7224 */ /* 0x000fe200018e0621 */
[----:B------:R-:W-:-:S02]  /*7350*/  IADD3 R11, P5, R32, 0x6000, RZ ;  /* 0x00006000200b7810 */ /* 0x000fc40007fbe0ff */
[C---:B------:R-:W-:Y:S02]  /*7360*/  IADD3 R79, P6, R32.reuse, 0x7800, RZ ;  /* 0x00007800204f7810 */ /* 0x040fe40007fde0ff */
[----:B------:R-:W-:Y:S02]  /*7370*/  LOP3.LUT R10, R11, 0x180, RZ, 0xc0, !PT ;  /* 0x000001800b0a7812 */ /* 0x000fe400078ec0ff */
[----:B------:R-:W-:Y:S02]  /*7380*/  LOP3.LUT R9, R32, 0x180, RZ, 0xc0, !PT ;  /* 0x0000018020097812 */ /* 0x000fe400078ec0ff */
[----:B------:R-:W-:Y:S02]  /*7390*/  SHF.R.U64 R10, R10, 0x3, RZ ;  /* 0x000000030a0a7819 */ /* 0x000fe400000012ff */
[----:B------:R-:W-:Y:S02]  /*73a0*/  LOP3.LUT R8, R79, 0x180, RZ, 0xc0, !PT ;  /* 0x000001804f087812 */ /* 0x000fe400078ec0ff */
[----:B------:R-:W-:Y:S01]  /*73b0*/  LOP3.LUT R10, R10, R11, RZ, 0x3c, !PT ;  /* 0x0000000b0a0a7212 */ /* 0x000fe200078e3cff */
[----:B------:R-:W-:Y:S01]  /*73c0*/  IMAD.X R11, RZ, RZ, R33, P5 ;  /* 0x000000ffff0b7224 */ /* 0x000fe200028e0621 */
[----:B------:R-:W-:-:S02]  /*73d0*/  SHF.R.U64 R9, R9, 0x3, RZ ;  /* 0x0000000309097819 */ /* 0x000fc400000012ff */
[----:B------:R-:W-:Y:S02]  /*73e0*/  SHF.R.U64 R8, R8, 0x3, RZ ;  /* 0x0000000308087819 */ /* 0x000fe400000012ff */
[----:B------:R-:W-:Y:S02]  /*73f0*/  LOP3.LUT R32, R9, R32, RZ, 0x3c, !PT ;  /* 0x0000002009207212 */ /* 0x000fe400078e3cff */
[----:B------:R-:W-:Y:S02]  /*7400*/  IADD3.X R9, RZ, R33, RZ, P6, !PT ;  /* 0x00000021ff097210 */ /* 0x000fe400037fe4ff */
[----:B------:R-:W-:Y:S02]  /*7410*/  LOP3.LUT R8, R8, R79, RZ, 0x3c, !PT ;  /* 0x0000004f08087212 */ /* 0x000fe400078e3cff */
[----:B--2---:R-:W-:Y:S01]  /*7420*/  LOP3.LUT R14, R4, 0x2, RZ, 0x3c, !PT ;  /* 0x00000002040e7812 */ /* 0x004fe200078e3cff */
[----:B------:R-:W-:Y:S04]  /*7430*/  SHFL.IDX PT, R51, R51, R4, 0x1c1f ;  /* 0x001c1f0433337589 */ /* 0x000fe800000e0000 */
[----:B------:R-:W0:Y:S04]  /*7440*/  SHFL.IDX PT, R36, R61, R14, 0x1c1f ;  /* 0x001c1f0e3d247589 */ /* 0x000e2800000e0000 */
[----:B------:R-:W-:Y:S04]  /*7450*/  SHFL.IDX PT, R47, R47, R4, 0x1c1f ;  /* 0x001c1f042f2f7589 */ /* 0x000fe800000e0000 */
[----:B------:R-:W-:Y:S04]  /*7460*/  SHFL.IDX PT, R6, R41, R14, 0x1c1f ;  /* 0x001c1f0e29067589 */ /* 0x000fe800000e0000 */
[----:B------:R-:W-:Y:S04]  /*7470*/  SHFL.IDX PT, R49, R49, R4, 0x1c1f ;  /* 0x001c1f0431317589 */ /* 0x000fe800000e0000 */
[----:B------:R0:W-:Y:S04]  /*7480*/  SHFL.IDX PT, R24, R5, R14, 0x1c1f ;  /* 0x001c1f0e05187589 */ /* 0x0001e800000e0000 */
[----:B------:R-:W-:Y:S04]  /*7490*/  SHFL.IDX PT, R55, R55, R4, 0x1c1f ;  /* 0x001c1f0437377589 */ /* 0x000fe800000e0000 */
[----:B------:R-:W-:Y:S01]  /*74a0*/  SHFL.IDX PT, R63, R63, R4, 0x1c1f ;  /* 0x001c1f043f3f7589 */ /* 0x000fe200000e0000 */
[----:B0-----:R-:W-:-:S03]  /*74b0*/  SEL R5, R51, R36, P0 ;  /* 0x0000002433057207 */ /* 0x001fc60000000000 */
[----:B------:R0:W-:Y:S04]  /*74c0*/  SHFL.IDX PT, R26, R35, R14, 0x1c1f ;  /* 0x001c1f0e231a7589 */ /* 0x0001e800000e0000 */
[----:B------:R-:W-:Y:S04]  /*74d0*/  SHFL.IDX PT, R52, R65, R14, 0x1c1f ;  /* 0x001c1f0e41347589 */ /* 0x000fe800000e0000 */
[----:B------:R-:W-:Y:S01]  /*74e0*/  SHFL.IDX PT, R57, R57, R4, 0x1c1f ;  /* 0x001c1f0439397589 */ /* 0x000fe200000e0000 */
[----:B0-----:R-:W-:-:S03]  /*74f0*/  IMAD R35, R34, UR5, RZ ;  /* 0x0000000522237c24 */ /* 0x001fc6000f8e02ff */
[----:B------:R-:W-:Y:S04]  /*7500*/  SHFL.IDX PT, R43, R43, R4, 0x1c1f ;  /* 0x001c1f042b2b7589 */ /* 0x000fe800000e0000 */
[----:B------:R-:W-:Y:S04]  /*7510*/  SHFL.IDX PT, R67, R67, R4, 0x1c1f ;  /* 0x001c1f0443437589 */ /* 0x000fe800000e0000 */
[----:B------:R-:W-:Y:S04]  /*7520*/  SHFL.IDX PT, R38, R38, R14, 0x1c1f ;  /* 0x001c1f0e26267589 */ /* 0x000fe800000e0000 */
[----:B------:R-:W0:Y:S04]  /*7530*/  SHFL.IDX PT, R46, R40, R14, 0x1c1f ;  /* 0x001c1f0e282e7589 */ /* 0x000e2800000e0000 */
[----:B------:R-:W1:Y:S04]  /*7540*/  SHFL.IDX PT, R54, R69, R14, 0x1c1f ;  /* 0x001c1f0e45367589 */ /* 0x000e6800000e0000 */
[----:B------:R-:W-:Y:S04]  /*7550*/  SHFL.IDX PT, R59, R59, R4, 0x1c1f ;  /* 0x001c1f043b3b7589 */ /* 0x000fe800000e0000 */
[----:B------:R-:W-:Y:S04]  /*7560*/  SHFL.IDX PT, R71, R71, R4, 0x1c1f ;  /* 0x001c1f0447477589 */ /* 0x000fe800000e0000 */
[----:B------:R-:W2:Y:S04]  /*7570*/  SHFL.IDX PT, R42, R39, R14, 0x1c1f ;  /* 0x001c1f0e272a7589 */ /* 0x000ea800000e0000 */
[----:B------:R-:W3:Y:S04]  /*7580*/  SHFL.IDX PT, R56, R73, R14, 0x1c1f ;  /* 0x001c1f0e49387589 */ /* 0x000ee800000e0000 */
[----:B------:R-:W-:Y:S01]  /*7590*/  SHFL.IDX PT, R75, R75, R4, 0x1c1f ;  /* 0x001c1f044b4b7589 */ /* 0x000fe200000e0000 */
[----:B0-----:R-:W-:-:S02]  /*75a0*/  SEL R44, R43, R46, P0 ;  /* 0x0000002e2b2c7207 */ /* 0x001fc40000000000 */
[----:B------:R-:W-:Y:S01]  /*75b0*/  SEL R46, R46, R43, P0 ;  /* 0x0000002b2e2e7207 */ /* 0x000fe20000000000 */
[----:B------:R-:W0:Y:S01]  /*75c0*/  SHFL.IDX PT, R58, R45, R14, 0x1c1f ;  /* 0x001c1f0e2d3a7589 */ /* 0x000e2200000e0000 */
[----:B-1----:R-:W-:Y:S02]  /*75d0*/  SEL R25, R67, R54, P0 ;  /* 0x0000003643197207 */ /* 0x002fe40000000000 */
[----:B------:R-:W-:Y:S01]  /*75e0*/  SEL R27, R54, R67, P0 ;  /* 0x00000043361b7207 */ /* 0x000fe20000000000 */
[----:B------:R1:W-:Y:S04]  /*75f0*/  SHFL.IDX PT, R77, R77, R4, 0x1c1f ;  /* 0x001c1f044d4d7589 */ /* 0x0003e800000e0000 */
[----:B------:R4:W0:Y:S01]  /*7600*/  SHFL.IDX PT, R60, R53, R14, 0x1c1f ;  /* 0x001c1f0e353c7589 */ /* 0x00082200000e0000 */
[----:B--2---:R-:W-:Y:S01]  /*7610*/  SEL R40, R59, R42, P0 ;  /* 0x0000002a3b287207 */ /* 0x004fe20000000000 */
[----:B-1----:R-:W-:Y:S01]  /*7620*/  IMAD R4, R15, UR8, RZ ;  /* 0x000000080f047c24 */ /* 0x002fe2000f8e02ff */
[----:B------:R-:W-:-:S03]  /*7630*/  SEL R42, R42, R59, P0 ;  /* 0x0000003b2a2a7207 */ /* 0x000fc60000000000 */
[----:B------:R-:W-:Y:S01]  /*7640*/  IMAD R15, R7, UR9, R4 ;  /* 0x00000009070f7c24 */ /* 0x000fe2000f8e0204 */
[----:B------:R-:W-:Y:S01]  /*7650*/  SEL R7, R36, R51, P0 ;  /* 0x0000003324077207 */ /* 0x000fe20000000000 */
[----:B------:R-:W-:Y:S01]  /*7660*/  IMAD R36, R48, 0xc0, R152 ;  /* 0x000000c030247824 */ /* 0x000fe200078e0298 */
[----:B------:R-:W-:Y:S01]  /*7670*/  ULDC.64 UR8, c[0x0][0xb50] ;  /* 0x0002d40000087ab9 */ /* 0x000fe20000000a00 */
[----:B------:R-:W-:Y:S01]  /*7680*/  IMAD.IADD R13, R13, 0x1, R15 ;  /* 0x000000010d0d7824 */ /* 0x000fe200078e020f */
[----:B------:R-:W-:Y:S01]  /*7690*/  LEA R39, P4, R12, UR8, 0x2 ;  /* 0x000000080c277c11 */ /* 0x000fe2000f8810ff */
[----:B----4-:R-:W-:Y:S01]  /*76a0*/  VIADD R14, R36, 0x8 ;  /* 0x00000008240e7836 */ /* 0x010fe20000000000 */
[----:B------:R-:W-:Y:S02]  /*76b0*/  SEL R4, R47, R6, P0 ;  /* 0x000000062f047207 */ /* 0x000fe40000000000 */
[----:B------:R-:W-:Y:S01]  /*76c0*/  SEL R6, R6, R47, P0 ;  /* 0x0000002f06067207 */ /* 0x000fe20000000000 */
[----:B------:R-:W-:Y:S01]  /*76d0*/  BAR.SYNC.DEFER_BLOCKING 0x1, 0x180 ;  /* 0x0046000000007b1d */ /* 0x000fe20000010000 */
[----:B------:R-:W-:-:S02]  /*76e0*/  ISETP.GE.OR P3, PT, R36, R35, P1 ;  /* 0x000000232400720c */ /* 0x000fc40000f66670 */
[----:B------:R-:W-:Y:S02]  /*76f0*/  LEA.HI.X R41, R12, UR9, R13, 0x2, P4 ;  /* 0x000000090c297c11 */ /* 0x000fe4000a0f140d */
[----:B------:R-:W-:Y:S01]  /*7700*/  ISETP.GE.OR P1, PT, R14, R35, P1 ;  /* 0x000000230e00720c */ /* 0x000fe20000f26670 */
[----:B------:R-:W-:Y:S01]  /*7710*/  ULDC.64 UR8, c[0x0][0xae8] ;  /* 0x0002ba0000087ab9 */ /* 0x000fe20000000a00 */
[----:B------:R-:W-:Y:S01]  /*7720*/  SEL R12, R49, R24, P0 ;  /* 0x00000018310c7207 */ /* 0x000fe20000000000 */
[----:B------:R-:W-:Y:S01]  /*7730*/  SHFL.IDX PT, R50, R39, RZ, 0x1c1f ;  /* 0x001c1fff27327589 */ /* 0x000fe200000e0000 */
[----:B------:R-:W-:Y:S02]  /*7740*/  SEL R14, R24, R49, P0 ;  /* 0x00000031180e7207 */ /* 0x000fe40000000000 */
[----:B------:R-:W-:Y:S01]  /*7750*/  SEL R24, R55, R26, P0 ;  /* 0x0000001a37187207 */ /* 0x000fe20000000000 */
[----:B------:R3:W-:Y:S01]  /*7760*/  SHFL.IDX PT, R64, R39, 0x1, 0x1c1f ;  /* 0x003c1f0027407f89 */ /* 0x0007e200000e0000 */
[----:B------:R-:W-:-:S02]  /*7770*/  SEL R13, R63, R52, P0 ;  /* 0x000000343f0d7207 */ /* 0x000fc40000000000 */
[----:B------:R-:W-:Y:S01]  /*7780*/  SEL R15, R52, R63, P0 ;  /* 0x0000003f340f7207 */ /* 0x000fe20000000000 */
[----:B------:R-:W1:Y:S01]  /*7790*/  SHFL.IDX PT, R51, R41, RZ, 0x1c1f ;  /* 0x001c1fff29337589 */ /* 0x000e6200000e0000 */
[----:B------:R-:W-:Y:S02]  /*77a0*/  SEL R26, R26, R55, P0 ;  /* 0x000000371a1a7207 */ /* 0x000fe40000000000 */
[----:B------:R-:W-:Y:S01]  /*77b0*/  SEL R36, R57, R38, P0 ;  /* 0x0000002639247207 */ /* 0x000fe20000000000 */
[----:B------:R2:W4:Y:S01]  /*77c0*/  SHFL.IDX PT, R65, R41, 0x1, 0x1c1f ;  /* 0x003c1f0029417f89 */ /* 0x00052200000e0000 */
[----:B------:R-:W-:Y:S02]  /*77d0*/  SEL R38, R38, R57, P0 ;  /* 0x0000003926267207 */ /* 0x000fe40000000000 */
[----:B---3--:R-:W-:Y:S01]  /*77e0*/  SEL R39, R56, R71, P0 ;  /* 0x0000004738277207 */ /* 0x008fe20000000000 */
[----:B------:R3:W-:Y:S01]  /*77f0*/  STSM.16.M88.4 [R37], R4 ;  /* 0x0000000425007844 */ /* 0x0007e20000000200 */
[----:B0-----:R-:W-:-:S02]  /*7800*/  SEL R43, R58, R75, P0 ;  /* 0x0000004b3a2b7207 */ /* 0x001fc40000000000 */
[----:B------:R-:W-:Y:S01]  /*7810*/  SEL R45, R77, R60, P0 ;  /* 0x0000003c4d2d7207 */ /* 0x000fe20000000000 */
[----:B------:R-:W-:Y:S01]  /*7820*/  STSM.16.M88.4 [R72], R12 ;  /* 0x0000000c48007844 */ /* 0x000fe20000000200 */
[----:B--2---:R-:W-:Y:S02]  /*7830*/  SEL R41, R75, R58, P0 ;  /* 0x0000003a4b297207 */ /* 0x004fe40000000000 */
[----:B------:R-:W-:Y:S01]  /*7840*/  SEL R47, R60, R77, P0 ;  /* 0x0000004d3c2f7207 */ /* 0x000fe20000000000 */
[----:B------:R-:W-:Y:S01]  /*7850*/  STSM.16.M88.4 [R62], R24 ;  /* 0x000000183e007844 */ /* 0x000fe20000000200 */
[----:B---3--:R-:W-:-:S05]  /*7860*/  SEL R37, R71, R56, P0 ;  /* 0x0000003847257207 */ /* 0x008fca0000000000 */
[----:B------:R0:W-:Y:S04]  /*7870*/  STSM.16.M88.4 [R70], R36 ;  /* 0x0000002446007844 */ /* 0x0001e80000000200 */
[----:B------:R-:W-:Y:S04]  /*7880*/  STSM.16.M88.4 [R68], R40 ;  /* 0x0000002844007844 */ /* 0x000fe80000000200 */
[----:B------:R-:W-:Y:S01]  /*7890*/  STSM.16.M88.4 [R66], R44 ;  /* 0x0000002c42007844 */ /* 0x000fe20000000200 */
[----:B------:R-:W-:Y:S08]  /*78a0*/  BAR.SYNC.DEFER_BLOCKING 0x1, 0x180 ;  /* 0x0046000000007b1d */ /* 0x000ff00000010000 */
[----:B0-----:R-:W0:Y:S08]  /*78b0*/  @P2 LDC R37, c[0x0][0xbec] ;  /* 0x0002fb00ff252b82 */ /* 0x001e300000000800 */
[----:B------:R-:W2:Y:S01]  /*78c0*/  @P2 LDC R39, c[0x0][0xbf0] ;  /* 0x0002fc00ff272b82 */ /* 0x000ea20000000800 */
[----:B------:R-:W-:Y:S01]  /*78d0*/  UIMAD UR5, UR14, UR8, URZ ;  /* 0x000000080e0572a4 */ /* 0x000fe2000f8e023f */
[----:B-1----:R1:W-:Y:S04]  /*78e0*/  @!P3 ST.E desc[UR36][R50.64], R3 ;  /* 0x000000033200b985 */ /* 0x0023e8000c101924 */
[----:B----4-:R0:W-:Y:S04]  /*78f0*/  @!P1 ST.E desc[UR36][R64.64], R0 ;  /* 0x0000000040009985 */ /* 0x0101e8000c101924 */
[----:B------:R3:W5:Y:S01]  /*7900*/  LD.E.128 R60, desc[UR36][R10.64] ;  /* 0x000000240a3c7980 */ /* 0x000762000c101d00 */
[----:B-1----:R-:W-:Y:S01]  /*7910*/  IMAD R3, R18, 0x60, R19 ;  /* 0x0000006012037824 */ /* 0x002fe200078e0213 */
[----:B------:R-:W-:-:S02]  /*7920*/  UIMAD.WIDE.U32 UR6, UR15, UR8, URZ ;  /* 0x000000080f0672a5 */ /* 0x000fc4000f8e003f */
[----:B------:R1:W5:Y:S01]  /*7930*/  LD.E.128 R24, desc[UR36][R8.64] ;  /* 0x0000002408187980 */ /* 0x000362000c101d00 */
[----:B------:R-:W-:Y:S01]  /*7940*/  UIMAD UR5, UR15, UR9, UR5 ;  /* 0x000000090f0572a4 */ /* 0x000fe2000f8e0205 */
[----:B---3--:R-:W-:Y:S01]  /*7950*/  IMAD R10, R48, 0xc0, R3 ;  /* 0x000000c0300a7824 */ /* 0x008fe200078e0203 */
[----:B------:R-:W-:Y:S01]  /*7960*/  UIMAD UR8, UR16, UR10, URZ ;  /* 0x0000000a100872a4 */ /* 0x000fe2000f8e023f */
[----:B------:R3:W5:Y:S02]  /*7970*/  LD.E.128 R12, desc[UR36][R20.64] ;  /* 0x00000024140c7980 */ /* 0x000764000c101d00 */
[----:B0-----:R-:W-:Y:S01]  /*7980*/  @P2 IMAD.HI.U32 R0, R10, R37, RZ ;  /* 0x000000250a002227 */ /* 0x001fe200078e00ff */
[----:B------:R-:W-:Y:S01]  /*7990*/  UIADD3 UR7, UR7, UR5, URZ ;  /* 0x0000000507077290 */ /* 0x000fe2000fffe03f */
[----:B------:R-:W5:Y:S02]  /*79a0*/  LD.E.128 R52, desc[UR36][R32.64] ;  /* 0x0000002420347980 */ /* 0x000f64000c101d00 */
[----:B------:R-:W-:Y:S01]  /*79b0*/  IMAD.MOV.U32 R3, RZ, RZ, R10 ;  /* 0x000000ffff037224 */ /* 0x000fe200078e000a */
[----:B--2---:R-:W-:Y:S01]  /*79c0*/  @P2 SHF.R.U32.HI R3, RZ, R39, R0 ;  /* 0x00000027ff032219 */ /* 0x004fe20000011600 */
[----:B------:R-:W-:Y:S01]  /*79d0*/  UIMAD UR5, UR44, UR11, UR8 ;  /* 0x0000000b2c0572a4 */ /* 0x000fe2000f8e0208 */
[----:B------:R0:W5:Y:S01]  /*79e0*/  LD.E.128 R4, desc[UR36][R30.64] ;  /* 0x000000241e047980 */ /* 0x000162000c101d00 */
[----:B------:R-:W-:Y:S01]  /*79f0*/  UIMAD.WIDE.U32 UR44, UR44, UR10, UR6 ;  /* 0x0000000a2c2c72a5 */ /* 0x000fe2000f8e0006 */
[--C-:B------:R-:W-:Y:S01]  /*7a00*/  SHF.R.S32.HI R0, RZ, 0x1f, R3.reuse ;  /* 0x0000001fff007819 */ /* 0x100fe20000011403 */
[----:B------:R-:W-:Y:S01]  /*7a10*/  IMAD.MOV R11, RZ, RZ, -R3 ;  /* 0x000000ffff0b7224 */ /* 0x000fe200078e0a03 */
[----:B------:R-:W-:Y:S01]  /*7a20*/  ULDC.64 UR6, c[0x0][0xae0] ;  /* 0x0002b80000067ab9 */ /* 0x000fe20000000a00 */
[----:B------:R-:W-:Y:S01]  /*7a30*/  UIADD3 UR5, UR45, UR5, URZ ;  /* 0x000000052d057290 */ /* 0x000fe2000fffe03f */
[----:B------:R2:W5:Y:S01]  /*7a40*/  LD.E.128 R56, desc[UR36][R28.64] ;  /* 0x000000241c387980 */ /* 0x000562000c101d00 */
[----:B------:R-:W-:-:S02]  /*7a50*/  IMAD R0, R0, UR6, RZ ;  /* 0x0000000600007c24 */ /* 0x000fc4000f8e02ff */
[----:B------:R-:W-:Y:S01]  /*7a60*/  IMAD R11, R34, R11, R10 ;  /* 0x0000000b220b7224 */ /* 0x000fe200078e020a */
[----:B-1----:R-:W-:Y:S01]  /*7a70*/  MOV R8, UR44 ;  /* 0x0000002c00087c02 */ /* 0x002fe20008000f00 */
[----:B------:R-:W-:Y:S01]  /*7a80*/  IMAD.U32 R9, RZ, RZ, UR45 ;  /* 0x0000002dff097e24 */ /* 0x000fe2000f8e00ff */
[----:B------:R-:W-:Y:S01]  /*7a90*/  @!PT LDS RZ, [RZ] ;  /* 0x00000000fffff984 */ /* 0x000fe20000000800 */
[----:B------:R-:W-:Y:S01]  /*7aa0*/  @!PT LDS RZ, [RZ] ;  /* 0x00000000fffff984 */ /* 0x000fe20000000800 */
[----:B------:R-:W-:Y:S01]  /*7ab0*/  @!PT LDS RZ, [RZ] ;  /* 0x00000000fffff984 */ /* 0x000fe20000000800 */
[----:B------:R-:W-:Y:S01]  /*7ac0*/  @!PT LDS RZ, [RZ] ;  /* 0x00000000fffff984 */ /* 0x000fe20000000800 */
[----:B------:R1:W-:Y:S06]  /*7ad0*/  MEMBAR.ALL.CTA ;  /* 0x0000000000007992 */ /* 0x0003ec0000008000 */
[----:B-1----:R-:W1:Y:S01]  /*7ae0*/  FENCE.VIEW.ASYNC.S ;  /* 0x00000000000073c6 */ /* 0x002e620000000000 */
[----:B------:R-:W-:-:S02]  /*7af0*/  IMAD.U32 R9, RZ, RZ, UR5 ;  /* 0x00000005ff097e24 */ /* 0x000fc4000f8e00ff */
[C---:B---3--:R-:W-:Y:S01]  /*7b00*/  IMAD R21, R3.reuse, UR7, R0 ;  /* 0x0000000703157c24 */ /* 0x048fe2000f8e0200 */
[----:B------:R-:W-:Y:S01]  /*7b10*/  SHF.R.S32.HI R0, RZ, 0x1f, R11 ;  /* 0x0000001fff007819 */ /* 0x000fe2000001140b */
[----:B------:R-:W-:Y:S01]  /*7b20*/  IMAD.WIDE.U32 R8, R3, UR6, R8 ;  /* 0x0000000603087c25 */ /* 0x000fe2000f8e0008 */
[----:B------:R-:W-:-:S03]  /*7b30*/  ULDC.64 UR6, c[0x0][0xad8] ;  /* 0x0002b60000067ab9 */ /* 0x000fc60000000a00 */
[----:B------:R-:W-:Y:S02]  /*7b40*/  IMAD R0, R0, UR6, RZ ;  /* 0x0000000600007c24 */ /* 0x000fe4000f8e02ff */
[----:B------:R-:W-:Y:S02]  /*7b50*/  IMAD.IADD R9, R9, 0x1, R21 ;  /* 0x0000000109097824 */ /* 0x000fe400078e0215 */
[C---:B------:R-:W-:Y:S02]  /*7b60*/  IMAD R3, R11.reuse, UR7, R0 ;  /* 0x000000070b037c24 */ /* 0x040fe4000f8e0200 */
[----:B------:R-:W-:Y:S01]  /*7b70*/  IMAD R0, R48, 0xc0, R19 ;  /* 0x000000c030007824 */ /* 0x000fe200078e0213 */
[----:B------:R-:W-:Y:S01]  /*7b80*/  UIADD3 UR4, UR4, 0x19c20, URZ ;  /* 0x00019c2004047890 */ /* 0x000fe2000fffe03f */
[----:B------:R-:W-:Y:S01]  /*7b90*/  IMAD.WIDE.U32 R8, R11, UR6, R8 ;  /* 0x000000060b087c25 */ /* 0x000fe2000f8e0008 */
[----:B------:R-:W-:Y:S02]  /*7ba0*/  UIADD3 UR40, UR40, 0x1, URZ ;  /* 0x0000000128287890 */ /* 0x000fe4000fffe03f */
[----:B------:R-:W-:Y:S01]  /*7bb0*/  ISETP.GE.AND P0, PT, R0, R35, PT ;  /* 0x000000230000720c */ /* 0x000fe20003f06270 */
[----:B------:R-:W-:Y:S01]  /*7bc0*/  ULDC.64 UR6, c[0x0][0xa80] ;  /* 0x0002a00000067ab9 */ /* 0x000fe20000000a00 */
[----:B------:R-:W-:Y:S01]  /*7bd0*/  IMAD.IADD R3, R9, 0x1, R3 ;  /* 0x0000000109037824 */ /* 0x000fe200078e0203 */
[----:B------:R-:W-:Y:S01]  /*7be0*/  UPRMT UR4, URZ, 0x654, UR4 ;  /* 0x000006543f047896 */ /* 0x000fe20008000004 */
[----:B0-----:R-:W-:Y:S01]  /*7bf0*/  LEA R30, P1, R8, UR6, 0x1 ;  /* 0x00000006081e7c11 */ /* 0x001fe2000f8208ff */
[----:B------:R-:W-:-:S03]  /*7c00*/  UISETP.NE.AND UP0, UPT, UR40, 0x2, UPT ;  /* 0x000000022800788c */ /* 0x000fc6000bf05270 */
[----:B------:R-:W-:Y:S01]  /*7c10*/  LEA.HI.X R3, R8, UR7, R3, 0x1, P1 ;  /* 0x0000000708037c11 */ /* 0x000fe200088f0c03 */
[----:B------:R-:W-:Y:S01]  /*7c20*/  USEL UR6, URZ, 0x1, UP0 ;  /* 0x000000013f067887 */ /* 0x000fe20008000000 */
[----:B------:R-:W-:Y:S01]  /*7c30*/  ULDC UR5, c[0x0][0xc] ;  /* 0x0000030000057ab9 */ /* 0x000fe20000000800 */
[----:B------:R-:W-:Y:S01]  /*7c40*/  USEL UR40, UR40, URZ, UP0 ;  /* 0x0000003f28287287 */ /* 0x000fe20008000000 */
[----:B-1----:R2:W0:Y:S01]  /*7c50*/  SHFL.IDX PT, R10, R30, RZ, 0x1c1f ;  /* 0x001c1fff1e0a7589 */ /* 0x00242200000e0000 */
[----:B------:R-:W-:Y:S01]  /*7c60*/  UIADD3 UR42, UR5, UR42, URZ ;  /* 0x0000002a052a7290 */ /* 0x000fe2000fffe03f */
[----:B------:R-:W-:Y:S01]  /*7c70*/  SYNCS.ARRIVE.TRANS64.RED.A1T0 RZ, [UR4], RZ ;  /* 0x000000ffffff79a7 */ /* 0x000fe20008100404 */
[----:B------:R-:W-:Y:S01]  /*7c80*/  ULOP3.LUT UR39, UR39, UR6, URZ, 0x3c, !UPT ;  /* 0x0000000627277292 */ /* 0x000fe2000f8e3c3f */
[----:B------:R2:W1:Y:S01]  /*7c90*/  SHFL.IDX PT, R11, R3, RZ, 0x1c1f ;  /* 0x001c1fff030b7589 */ /* 0x00046200000e0000 */
[----:B------:R-:W-:Y:S04]  /*7ca0*/  BSSY B0, `(.L_x_10529) ;  /* 0x000000e000007945 */ /* 0x000fe80003800000 */
[----:B------:R-:W-:Y:S06]  /*7cb0*/  @P0 BRA `(.L_x_10530) ;  /* 0x0000000000300947 */ /* 0x000fec0003800000 */
[----:B------:R-:W-:Y:S02]  /*7cc0*/  ULDC UR4, c[0x0][0xac8] ;  /* 0x0002b20000047ab9 */ /* 0x000fe40000000800 */
[----:B------:R-:W-:Y:S02]  /*7cd0*/  ISETP.GE.AND P1, PT, R17, UR4, PT ;  /* 0x0000000411007c0c */ /* 0x000fe4000bf26270 */
[----:B------:R-:W-:Y:S02]  /*7ce0*/  ISETP.GE.AND P2, PT, R16, UR4, PT ;  /* 0x0000000410007c0c */ /* 0x000fe4000bf46270 */
[----:B------:R-:W-:-:S09]  /*7cf0*/  ISETP.GE.AND P0, PT, R2, UR4, PT ;  /* 0x0000000402007c0c */ /* 0x000fd2000bf06270 */
[CC--:B0-----:R-:W-:Y:S02]  /*7d00*/  @!P1 LEA R20, P3, R17.reuse, R10.reuse, 0x1 ;  /* 0x0000000a11149211 */ /* 0x0c1fe400078608ff */
[----:B--2---:R-:W-:Y:S02]  /*7d10*/  @!P2 LEA R28, P4, R16, R10, 0x1 ;  /* 0x0000000a101ca211 */ /* 0x004fe400078808ff */
[----:B-1----:R-:W-:Y:S01]  /*7d20*/  @!P0 IMAD.WIDE R8, R2, 0x2, R10 ;  /* 0x0000000202088825 */ /* 0x002fe200078e020a */
[-C--:B------:R-:W-:Y:S02]  /*7d30*/  @!P1 LEA.HI.X R21, R17, R11.reuse, R157, 0x1, P3 ;  /* 0x0000000b11159211 */ /* 0x080fe400018f0c9d */
[----:B------:R-:W-:Y:S02]  /*7d40*/  @!P2 LEA.HI.X R29, R16, R11, R156, 0x1, P4 ;  /* 0x0000000b101da211 */ /* 0x000fe400020f0c9c */
[----:B-----5:R3:W-:Y:S04]  /*7d50*/  @!P0 ST.E.128 desc[UR36][R8.64], R52 ;  /* 0x0000003408008985 */ /* 0x0207e8000c101d24 */
[----:B------:R3:W-:Y:S04]  /*7d60*/  @!P1 ST.E.128 desc[UR36][R20.64], R56 ;  /* 0x0000003814009985 */ /* 0x0007e8000c101d24 */
[----:B------:R3:W-:Y:S02]  /*7d70*/  @!P2 ST.E.128 desc[UR36][R28.64], R60 ;  /* 0x0000003c1c00a985 */ /* 0x0007e4000c101d24 */
.L_x_10530:
[----:B------:R-:W-:Y:S05]  /*7d80*/  BSYNC B0 ;  /* 0x0000000000007941 */ /* 0x000fea0003800000 */
.L_x_10529:
[----:B------:R-:W-:Y:S01]  /*7d90*/  VIADD R0, R0, 0x60 ;  /* 0x0000006000007836 */ /* 0x000fe20000000000 */
[----:B-1----:R1:W4:Y:S01]  /*7da0*/  SHFL.IDX PT, R11, R3, 0x1, 0x1c1f ;  /* 0x003c1f00030b7f89 */ /* 0x00232200000e0000 */
[----:B------:R-:W-:Y:S01]  /*7db0*/  UIADD3 UR38, UR38, 0x1, URZ ;  /* 0x0000000126267890 */ /* 0x000fe2000fffe03f */
[----:B------:R-:W-:Y:S02]  /*7dc0*/  BSSY B0, `(.L_x_10531) ;  /* 0x0000010000007945 */ /* 0x000fe40003800000 */
[----:B------:R-:W-:Y:S01]  /*7dd0*/  ISETP.GE.AND P0, PT, R0, R35, PT ;  /* 0x000000230000720c */ /* 0x000fe20003f06270 */
[----:B0-----:R1:W0:-:S12]  /*7de0*/  SHFL.IDX PT, R10, R30, 0x1, 0x1c1f ;  /* 0x003c1f001e0a7f89 */ /* 0x00121800000e0000 */
[----:B-1----:R-:W-:Y:S05]  /*7df0*/  @P0 BRA `(.L_x_10532) ;  /* 0x0000000000300947 */ /* 0x002fea0003800000 */
[----:B------:R-:W-:Y:S02]  /*7e00*/  ULDC UR4, c[0x0][0xac8] ;  /* 0x0002b20000047ab9 */ /* 0x000fe40000000800 */
[----:B------:R-:W-:Y:S02]  /*7e10*/  ISETP.GE.AND P3, PT, R17, UR4, PT ;  /* 0x0000000411007c0c */ /* 0x000fe4000bf66270 */
[----:B------:R-:W-:Y:S02]  /*7e20*/  ISETP.GE.AND P4, PT, R16, UR4, PT ;  /* 0x0000000410007c0c */ /* 0x000fe4000bf86270 */
[----:B------:R-:W-:-:S09]  /*7e30*/  ISETP.GE.AND P2, PT, R2, UR4, PT ;  /* 0x0000000402007c0c */ /* 0x000fd2000bf46270 */
[CC--:B0--3--:R-:W-:Y:S02]  /*7e40*/  @!P3 LEA R20, P0, R17.reuse, R10.reuse, 0x1 ;  /* 0x0000000a1114b211 */ /* 0x0c9fe400078008ff */
[----:B--2---:R-:W-:Y:S02]  /*7e50*/  @!P4 LEA R28, P1, R16, R10, 0x1 ;  /* 0x0000000a101cc211 */ /* 0x004fe400078208ff */
[----:B----4-:R-:W-:Y:S01]  /*7e60*/  @!P2 IMAD.WIDE R8, R2, 0x2, R10 ;  /* 0x000000020208a825 */ /* 0x010fe200078e020a */
[-C--:B------:R-:W-:Y:S02]  /*7e70*/  @!P3 LEA.HI.X R21, R17, R11.reuse, R157, 0x1, P0 ;  /* 0x0000000b1115b211 */ /* 0x080fe400000f0c9d */
[----:B------:R-:W-:Y:S02]  /*7e80*/  @!P4 LEA.HI.X R29, R16, R11, R156, 0x1, P1 ;  /* 0x0000000b101dc211 */ /* 0x000fe400008f0c9c */
[----:B-----5:R1:W-:Y:S04]  /*7e90*/  @!P2 ST.E.128 desc[UR36][R8.64], R4 ;  /* 0x000000040800a985 */ /* 0x0203e8000c101d24 */
[----:B------:R1:W-:Y:S04]  /*7ea0*/  @!P3 ST.E.128 desc[UR36][R20.64], R12 ;  /* 0x0000000c1400b985 */ /* 0x0003e8000c101d24 */
[----:B------:R1:W-:Y:S02]  /*7eb0*/  @!P4 ST.E.128 desc[UR36][R28.64], R24 ;  /* 0x000000181c00c985 */ /* 0x0003e4000c101d24 */
.L_x_10532:
[----:B------:R-:W-:Y:S05]  /*7ec0*/  BSYNC B0 ;  /* 0x0000000000007941 */ /* 0x000fea0003800000 */
.L_x_10531:
[----:B------:R-:W2:Y:S02]  /*7ed0*/  LDC R0, c[0x0][0xc34] ;  /* 0x00030d00ff007b82 */ /* 0x000ea40000000800 */
[----:B--2---:R-:W-:-:S13]  /*7ee0*/  ISETP.LE.AND P0, PT, R0, UR42, PT ;  /* 0x0000002a00007c0c */ /* 0x004fda000bf03270 */
[----:B------:R-:W-:Y:S05]  /*7ef0*/  @!P0 BRA `(.L_x_10533) ;  /* 0xffffff8c00688947 */ /* 0x000fea000383ffff */
[----:B------:R-:W-:Y:S05]  /*7f00*/  EXIT ;  /* 0x000000000000794d */ /* 0x000fea0003800000 */
.L_x_10503:
[----:B------:R-:W-:-:S08]  /*7f10*/  NOP ;  /* 0x0000000000007918 */ /* 0x000fd00000000000 */
[----:B------:R-:W0:-:S00]  /*7f20*/  USETMAXREG.DEALLOC.CTAPOOL 0x20 ;  /* 0x00000020000079c8 */ /* 0x000e0000080e0500 */
[----:B------:R-:W1:Y:S01]  /*7f30*/  S2UR UR39, SR_CTAID.X ;  /* 0x00000000002779c3 */ /* 0x000e620000002500 */
[----:B------:R-:W-:Y:S01]  /*7f40*/  UMOV UR38, 0x1 ;  /* 0x0000000100267882 */ /* 0x000fe20000000000 */
[----:B0-----:R-:W-:Y:S01]  /*7f50*/  IMAD.MOV.U32 R19, RZ, RZ, RZ ;  /* 0x000000ffff137224 */ /* 0x001fe200078e00ff */
[----:B------:R-:W-:-:S05]  /*7f60*/  MOV R24, 0x1 ;  /* 0x0000000100187802 */ /* 0x000fca0000000f00 */
[----:B------:R-:W1:Y:S02]  /*7f70*/  LDC R2, c[0x0][0xc34] ;  /* 0x00030d00ff027b82 */ /* 0x000e640000000800 */
[----:B-1----:R-:W-:-:S13]  /*7f80*/  ISETP.LE.AND P0, PT, R2, UR39, PT ;  /* 0x0000002702007c0c */ /* 0x002fda000bf03270 */
[----:B------:R-:W-:Y:S05]  /*7f90*/  @P0 BRA `(.L_x_10534) ;  /* 0x0000003800800947 */ /* 0x000fea0003800000 */
[----:B------:R-:W0:Y:S01]  /*7fa0*/  S2R R10, SR_TID.X ;  /* 0x00000000000a7919 */ /* 0x000e220000002100 */
[----:B------:R-:W-:Y:S01]  /*7fb0*/  ULDC.64 UR4, c[0x0][0x418] ;  /* 0x0001060000047ab9 */ /* 0x000fe20000000a00 */
[----:B------:R-:W-:Y:S01]  /*7fc0*/  IMAD.SHL.U32 R7, R0, 0x800, RZ ;  /* 0x0000080000077824 */ /* 0x000fe200078e00ff */
[----:B------:R-:W-:Y:S01]  /*7fd0*/  UISETP.NE.U32.AND UP0, UPT, UR4, URZ, UPT ;  /* 0x0000003f0400728c */ /* 0x000fe2000bf05070 */
[----:B------:R-:W-:Y:S01]  /*7fe0*/  LOP3.LUT R16, R16, 0xfffffffb, RZ, 0xc0, !PT ;  /* 0xfffffffb10107812 */ /* 0x000fe200078ec0ff */
[----:B------:R-:W-:Y:S01]  /*7ff0*/  ULDC.64 UR6, c[0x0][0x2f0] ;  /* 0x0000bc0000067ab9 */ /* 0x000fe20000000a00 */
[----:B------:R-:W-:Y:S01]  /*8000*/  ULDC UR4, c[0x0][0x424] ;  /* 0x0001090000047ab9 */ /* 0x000fe20000000800 */
[----:B------:R-:W-:Y:S01]  /*8010*/  UISETP.NE.AND.EX UP0, UPT, UR5, URZ, UPT, UP0 ;  /* 0x0000003f0500728c */ /* 0x000fe2000bf05300 */
[----:B------:R-:W-:Y:S01]  /*8020*/  MOV R24, 0x1 ;  /* 0x0000000100187802 */ /* 0x000fe20000000f00 */
[----:B------:R-:W-:Y:S01]  /*8030*/  ULDC UR42, c[0x0][0x448] ;  /* 0x00011200002a7ab9 */ /* 0x000fe20000000800 */
[----:B------:R-:W-:Y:S01]  /*8040*/  ULDC UR8, c[0x0][0x2b8] ;  /* 0x0000ae0000087ab9 */ /* 0x000fe20000000800 */
[----:B------:R-:W-:Y:S01]  /*8050*/  USEL UR4, UR4, 0x1, UP0 ;  /* 0x0000000104047887 */ /* 0x000fe20008000000 */
[----:B------:R-:W-:Y:S01]  /*8060*/  IMAD.MOV.U32 R19, RZ, RZ, RZ ;  /* 0x000000ffff137224 */ /* 0x000fe200078e00ff */
[----:B------:R-:W-:Y:S01]  /*8070*/  UMOV UR43, 0x400 ;  /* 0x00000400002b7882 */ /* 0x000fe20000000000 */
[----:B------:R-:W-:-:S02]  /*8080*/  ULOP3.LUT UR48, UR41, 0x2, URZ, 0xfc, !UPT ;  /* 0x0000000229307892 */ /* 0x000fc4000f8efc3f */
[----:B------:R-:W-:Y:S02]  /*8090*/  UIMAD UR40, UR4, UR6, URZ ;  /* 0x00000006042872a4 */ /* 0x000fe4000f8e023f */
[----:B------:R-:W-:Y:S02]  /*80a0*/  ULEA UR43, UR47, UR43, 0x18 ;  /* 0x0000002b2f2b7291 */ /* 0x000fe4000f8ec03f */
[----:B------:R-:W-:Y:S01]  /*80b0*/  UIADD3 UR5, UR40, 0x7f, URZ ;  /* 0x0000007f28057890 */ /* 0x000fe2000fffe03f */
[----:B------:R-:W-:Y:S01]  /*80c0*/  ULDC UR4, c[0x0][0x288] ;  /* 0x0000a20000047ab9 */ /* 0x000fe20000000800 */
[----:B------:R-:W-:Y:S02]  /*80d0*/  ULOP3.LUT UR49, UR41, 0x1, URZ, 0xfc, !UPT ;  /* 0x0000000129317892 */ /* 0x000fe4000f8efc3f */
[----:B------:R-:W-:Y:S02]  /*80e0*/  USHF.R.S32.HI UR6, URZ, 0x1f, UR5 ;  /* 0x0000001f3f067899 */ /* 0x000fe40008011405 */
[----:B------:R-:W-:-:S02]  /*80f0*/  UIMAD UR42, UR42, UR4, URZ ;  /* 0x000000042a2a72a4 */ /* 0x000fc4000f8e023f */
[----:B------:R-:W-:Y:S01]  /*8100*/  ULEA.HI UR6, UR6, UR5, URZ, 0x7 ;  /* 0x0000000506067291 */ /* 0x000fe2000f8f383f */
[----:B------:R-:W-:Y:S01]  /*8110*/  ULDC UR50, c[0x0][0xc] ;  /* 0x0000030000327ab9 */ /* 0x000fe20000000800 */
[C---:B0-----:R-:W-:Y:S01]  /*8120*/  IMAD.SHL.U32 R4, R10.reuse, 0x80, RZ ;  /* 0x000000800a047824 */ /* 0x041fe200078e00ff */
[--C-:B------:R-:W-:Y:S01]  /*8130*/  SHF.R.U32.HI R0, RZ, 0x1, R10.reuse ;  /* 0x00000001ff007819 */ /* 0x100fe2000001160a */
[C---:B------:R-:W-:Y:S01]  /*8140*/  IMAD.SHL.U32 R5, R10.reuse, 0x10, RZ ;  /* 0x000000100a057824 */ /* 0x040fe200078e00ff */
[----:B------:R-:W-:Y:S01]  /*8150*/  ULOP3.LUT UR4, UR6, 0xffffff80, URZ, 0xc0, !UPT ;  /* 0xffffff8006047892 */ /* 0x000fe2000f8ec03f */
[----:B------:R-:W-:Y:S01]  /*8160*/  IMAD.SHL.U32 R8, R10, 0x4, RZ ;  /* 0x000000040a087824 */ /* 0x000fe200078e00ff */
[----:B------:R-:W-:Y:S01]  /*8170*/  LOP3.LUT R2, R4, 0x400, RZ, 0xc0, !PT ;  /* 0x0000040004027812 */ /* 0x000fe200078ec0ff */
[----:B------:R-:W-:Y:S01]  /*8180*/  IMAD.SHL.U32 R9, R10, 0x2, RZ ;  /* 0x000000020a097824 */ /* 0x000fe200078e00ff */
[----:B------:R-:W-:Y:S01]  /*8190*/  LOP3.LUT R3, R0, 0x20, RZ, 0xc0, !PT ;  /* 0x0000002000037812 */ /* 0x000fe200078ec0ff */
[----:B------:R-:W-:Y:S01]  /*81a0*/  UIADD3 UR4, UR4, -0x80, URZ ;  /* 0xffffff8004047890 */ /* 0x000fe2000fffe03f */
[----:B------:R-:W-:Y:S01]  /*81b0*/  LOP3.LUT R25, R2, 0x800, R7, 0xf8, !PT ;  /* 0x0000080002197812 */ /* 0x000fe200078ef807 */
[----:B------:R-:W-:Y:S01]  /*81c0*/  IMAD.SHL.U32 R2, R10, 0x20, RZ ;  /* 0x000000200a027824 */ /* 0x000fe200078e00ff */
[----:B------:R-:W-:Y:S01]  /*81d0*/  LOP3.LUT R7, R3, 0x10, R10, 0xf8, !PT ;  /* 0x0000001003077812 */ /* 0x000fe200078ef80a */
[----:B------:R-:W-:Y:S01]  /*81e0*/  UMOV UR38, URZ ;  /* 0x0000003f00267c82 */ /* 0x000fe20008000000 */
[----:B------:R-:W-:Y:S01]  /*81f0*/  LOP3.LUT R6, R5, 0x90, RZ, 0xc0, !PT ;  /* 0x0000009005067812 */ /* 0x000fe200078ec0ff */
[----:B------:R-:W-:Y:S01]  /*8200*/  ULEA.HI.SX32 UR44, UR6, 0xfffffffe, 0x19 ;  /* 0xfffffffe062c7891 */ /* 0x000fe2000f8fca3f */
[----:B------:R-:W-:-:S02]  /*8210*/  LOP3.LUT R3, R2, 0x80, RZ, 0xc0, !PT ;  /* 0x0000008002037812 */ /* 0x000fc400078ec0ff */
[----:B------:R-:W-:Y:S02]  /*8220*/  LOP3.LUT R2, R2, 0x360, RZ, 0xc0, !PT ;  /* 0x0000036002027812 */ /* 0x000fe400078ec0ff */
[----:B------:R-:W-:Y:S02]  /*8230*/  LOP3.LUT R3, R3, 0x10, R0, 0xf8, !PT ;  /* 0x0000001003037812 */ /* 0x000fe400078ef800 */
[----:B------:R-:W-:Y:S02]  /*8240*/  LOP3.LUT R4, R7, 0x380, R4, 0xf8, !PT ;  /* 0x0000038007047812 */ /* 0x000fe400078ef804 */
[----:B------:R-:W-:Y:S02]  /*8250*/  LOP3.LUT R3, R3, 0x10, R8, 0x78, !PT ;  /* 0x0000001003037812 */ /* 0x000fe400078e7808 */
[--C-:B------:R-:W-:Y:S02]  /*8260*/  LOP3.LUT R2, R2, 0x400, R5.reuse, 0xf8, !PT ;  /* 0x0000040002027812 */ /* 0x100fe400078ef805 */
[----:B------:R-:W-:-:S02]  /*8270*/  LOP3.LUT R4, R4, 0x70, R5, 0x78, !PT ;  /* 0x0000007004047812 */ /* 0x000fc400078e7805 */
[----:B------:R-:W-:Y:S01]  /*8280*/  LOP3.LUT R23, R2, R3, RZ, 0xfc, !PT ;  /* 0x0000000302177212 */ /* 0x000fe200078efcff */
[----:B------:R-:W-:Y:S01]  /*8290*/  IMAD.SHL.U32 R2, R10, 0x40, RZ ;  /* 0x000000400a027824 */ /* 0x000fe200078e00ff */
[----:B------:R-:W-:Y:S02]  /*82a0*/  LOP3.LUT R25, R25, R4, RZ, 0xfc, !PT ;  /* 0x0000000419197212 */ /* 0x000fe400078efcff */
[----:B------:R-:W-:Y:S02]  /*82b0*/  LOP3.LUT R4, R5, 0x10, RZ, 0xc0, !PT ;  /* 0x0000001005047812 */ /* 0x000fe400078ec0ff */
[----:B------:R-:W-:Y:S02]  /*82c0*/  LOP3.LUT R6, R6, 0x10, R9, 0x78, !PT ;  /* 0x0000001006067812 */ /* 0x000fe400078e7809 */
[----:B------:R-:W-:Y:S02]  /*82d0*/  LOP3.LUT R3, R2, 0x40, RZ, 0xc0, !PT ;  /* 0x0000004002037812 */ /* 0x000fe400078ec0ff */
[----:B------:R-:W-:-:S02]  /*82e0*/  LOP3.LUT R2, R4, 0x20, RZ, 0xfc, !PT ;  /* 0x0000002004027812 */ /* 0x000fc400078efcff */
[----:B------:R-:W-:Y:S01]  /*82f0*/  LOP3.LUT R8, R6, 0x760, R5, 0xf8, !PT ;  /* 0x0000076006087812 */ /* 0x000fe200078ef805 */
[----:B------:R-:W-:Y:S01]  /*8300*/  VIADD R6, R25, 0x40 ;  /* 0x0000004019067836 */ /* 0x000fe20000000000 */
[----:B------:R-:W-:Y:S02]  /*8310*/  LOP3.LUT R7, R0, 0x3f, RZ, 0xc0, !PT ;  /* 0x0000003f00077812 */ /* 0x000fe400078ec0ff */
[----:B------:R-:W-:Y:S01]  /*8320*/  LOP3.LUT R5, R3, 0x3f, R0, 0xf8, !PT ;  /* 0x0000003f03057812 */ /* 0x000fe200078ef800 */
[----:B------:R-:W-:Y:S01]  /*8330*/  IMAD.U32 R0, RZ, RZ, UR4 ;  /* 0x00000004ff007e24 */ /* 0x000fe2000f8e00ff */
[----:B------:R-:W-:Y:S01]  /*8340*/  ISETP.GE.AND P0, PT, R2, UR7, PT ;  /* 0x0000000702007c0c */ /* 0x000fe2000bf06270 */
[----:B------:R0:W-:Y:S01]  /*8350*/  STL [R1], R8 ;  /* 0x0000000801007387 */ /* 0x0001e20000100800 */
[----:B------:R-:W-:Y:S02]  /*8360*/  ISETP.GE.AND P2, PT, R4, UR7, PT ;  /* 0x0000000704007c0c */ /* 0x000fe4000bf46270 */
[----:B------:R-:W-:-:S02]  /*8370*/  IADD3 R0, -R7, UR40, -R0 ;  /* 0x0000002807007c10 */ /* 0x000fc4000fffe900 */
[----:B------:R-:W-:Y:S02]  /*8380*/  LOP3.LUT P3, RZ, R10, 0x4, RZ, 0xc0, !PT ;  /* 0x000000040aff7812 */ /* 0x000fe4000786c0ff */
[C---:B------:R-:W-:Y:S02]  /*8390*/  ISETP.LT.OR P5, PT, R0.reuse, 0x1, P2 ;  /* 0x000000010000780c */ /* 0x040fe400017a1670 */
[----:B------:R-:W-:Y:S01]  /*83a0*/  ISETP.LT.OR P4, PT, R0, 0x41, P2 ;  /* 0x000000410000780c */ /* 0x000fe20001781670 */
[----:B0-----:R-:W-:Y:S01]  /*83b0*/  VIADD R8, R8, UR43 ;  /* 0x0000002b08087c36 */ /* 0x001fe20008000000 */
[----:B------:R-:W-:Y:S02]  /*83c0*/  ISETP.GE.AND P1, PT, R2, UR7, PT ;  /* 0x0000000702007c0c */ /* 0x000fe4000bf26270 */
[----:B------:R-:W-:Y:S02]  /*83d0*/  @P0 LOP3.LUT R16, R16, 0x4, RZ, 0xfc, !PT ;  /* 0x0000000410100812 */ /* 0x000fe400078efcff */
[----:B------:R-:W-:Y:S01]  /*83e0*/  LOP3.LUT R3, R4, 0x40, RZ, 0xfc, !PT ;  /* 0x0000004004037812 */ /* 0x000fe200078efcff */
[----:B------:R-:W-:Y:S01]  /*83f0*/  STL [R1+0x14], R8 ;  /* 0x0000140801007387 */ /* 0x000fe20000100800 */
[----:B------:R-:W-:Y:S01]  /*8400*/  LOP3.LUT R16, R16, 0xffffefff, RZ, 0xc0, !PT ;  /* 0xffffefff10107812 */ /* 0x000fe200078ec0ff */
[----:B------:R-:W-:Y:S01]  /*8410*/  @P3 VIADD R6, R25, 0xffffffc0 ;  /* 0xffffffc019063836 */ /* 0x000fe20000000000 */
[----:B------:R-:W-:Y:S01]  /*8420*/  ISETP.LT.OR P3, PT, R0, 0x1, P1 ;  /* 0x000000010000780c */ /* 0x000fe20000f61670 */
[----:B------:R-:W-:Y:S01]  /*8430*/  STL [R1+0xc], R0 ;  /* 0x00000c0001007387 */ /* 0x000fe20000100800 */
[----:B------:R-:W-:-:S02]  /*8440*/  @P5 LOP3.LUT R16, R16, 0x1000, RZ, 0xfc, !PT ;  /* 0x0000100010105812 */ /* 0x000fc400078efcff */
[----:B------:R-:W-:Y:S01]  /*8450*/  ISETP.LT.OR P2, PT, R0, 0x41, P1 ;  /* 0x000000410000780c */ /* 0x000fe20000f41670 */
[----:B------:R0:W-:Y:S01]  /*8460*/  STL [R1+0x8], R6 ;  /* 0x0000080601007387 */ /* 0x0001e20000100800 */
[----:B------:R-:W-:Y:S02]  /*8470*/  LOP3.LUT R16, R16, 0xffff7fff, RZ, 0xc0, !PT ;  /* 0xffff7fff10107812 */ /* 0x000fe400078ec0ff */
[----:B------:R-:W-:Y:S02]  /*8480*/  ISETP.GE.AND P0, PT, R3, UR7, PT ;  /* 0x0000000703007c0c */ /* 0x000fe4000bf06270 */
[----:B------:R-:W-:Y:S02]  /*8490*/  @P4 LOP3.LUT R16, R16, 0x8000, RZ, 0xfc, !PT ;  /* 0x0000800010104812 */ /* 0x000fe400078efcff */
[----:B------:R-:W-:Y:S02]  /*84a0*/  ISETP.LT.OR P1, PT, R0, 0x1, P0 ;  /* 0x000000010000780c */ /* 0x000fe40000721670 */
[----:B------:R-:W-:-:S02]  /*84b0*/  LOP3.LUT R16, R16, 0xfffff7ff, RZ, 0xc0, !PT ;  /* 0xfffff7ff10107812 */ /* 0x000fc400078ec0ff */
[----:B------:R-:W-:Y:S02]  /*84c0*/  ISETP.LT.OR P0, PT, R0, 0x41, P0 ;  /* 0x000000410000780c */ /* 0x000fe40000701670 */
[----:B------:R-:W-:Y:S02]  /*84d0*/  @P3 LOP3.LUT R16, R16, 0x800, RZ, 0xfc, !PT ;  /* 0x0000080010103812 */ /* 0x000fe400078efcff */
[----:B------:R-:W-:Y:S02]  /*84e0*/  LOP3.LUT R5, R5, UR4, RZ, 0xfc, !PT ;  /* 0x0000000405057c12 */ /* 0x000fe4000f8efcff */
[----:B------:R-:W-:Y:S02]  /*84f0*/  LOP3.LUT R16, R16, 0xffffbfff, RZ, 0xc0, !PT ;  /* 0xffffbfff10107812 */ /* 0x000fe400078ec0ff */
[----:B------:R-:W-:Y:S01]  /*8500*/  LOP3.LUT R7, R23, 0x1800, RZ, 0xfc, !PT ;  /* 0x0000180017077812 */ /* 0x000fe200078efcff */
[----:B------:R1:W-:Y:S01]  /*8510*/  STL [R1+0x10], R5 ;  /* 0x0000100501007387 */ /* 0x0003e20000100800 */
[----:B------:R-:W-:-:S02]  /*8520*/  @P2 LOP3.LUT R16, R16, 0x4000, RZ, 0xfc, !PT ;  /* 0x0000400010102812 */ /* 0x000fc400078efcff */
[----:B------:R-:W-:Y:S02]  /*8530*/  ISETP.GE.AND P2, PT, R3, UR7, PT ;  /* 0x0000000703007c0c */ /* 0x000fe4000bf46270 */
[----:B------:R-:W-:Y:S02]  /*8540*/  LOP3.LUT R16, R16, 0xfffffbff, RZ, 0xc0, !PT ;  /* 0xfffffbff10107812 */ /* 0x000fe400078ec0ff */
[----:B0-----:R-:W-:Y:S02]  /*8550*/  LOP3.LUT R6, R23, 0x2800, RZ, 0xfc, !PT ;  /* 0x0000280017067812 */ /* 0x001fe400078efcff */
[----:B------:R-:W-:Y:S02]  /*8560*/  @P1 LOP3.LUT R16, R16, 0x400, RZ, 0xfc, !PT ;  /* 0x0000040010101812 */ /* 0x000fe400078efcff */
[----:B------:R-:W-:Y:S02]  /*8570*/  ISETP.GE.AND P1, PT, R3, UR8, PT ;  /* 0x0000000803007c0c */ /* 0x000fe4000bf26270 */
[----:B------:R-:W-:-:S04]  /*8580*/  LOP3.LUT R16, R16, 0xffffdfff, RZ, 0xc0, !PT ;  /* 0xffffdfff10107812 */ /* 0x000fc800078ec0ff */
[----:B------:R-:W-:Y:S02]  /*8590*/  @P0 LOP3.LUT R16, R16, 0x2000, RZ, 0xfc, !PT ;  /* 0x0000200010100812 */ /* 0x000fe400078efcff */
[----:B------:R-:W-:Y:S02]  /*85a0*/  ISETP.GE.AND P0, PT, R2, UR8, PT ;  /* 0x0000000802007c0c */ /* 0x000fe4000bf06270 */
[----:B------:R-:W-:-:S11]  /*85b0*/  LOP3.LUT R16, R16, 0xfffffeff, RZ, 0xc0, !PT ;  /* 0xfffffeff10107812 */ /* 0x000fd600078ec0ff */
        /* <DEDUP_REMOVED lines=17> */
.L_x_10586:
[----:B------:R-:W-:Y:S01]  /*86d0*/  ULDC UR4, c[0x0][0xc38] ;  /* 0x00030e0000047ab9 */ /* 0x000fe20000000800 */
[----:B------:R-:W-:Y:S01]  /*86e0*/  ULDC.64 UR8, c[0x0][0xa28] ;  /* 0x00028a0000087ab9 */ /* 0x000fe20000000a00 */
[----:B------:R-:W-:Y:S01]  /*86f0*/  UISETP.NE.AND UP0, UPT, UR4, 0x1, UPT ;  /* 0x000000010400788c */ /* 0x000fe2000bf05270 */
[----:B0-----:R0:W-:Y:S01]  /*8700*/  STL [R1+0x4], RZ ;  /* 0x000004ff01007387 */ /* 0x0011e20000100800 */
        /* <DEDUP_REMOVED lines=22> */
.L_x_10535:
[----:B------:R-:W-:-:S13]  /*8870*/  PLOP3.LUT P0, PT, PT, PT, UP0, 0x80, 0x0 ;  /* 0x000000000000781c */ /* 0x000fda0003f0f008 */
[----:B------:R-:W-:Y:S05]  /*8880*/  @!P0 BRA `(.L_x_10536) ;  /* 0x0000000000408947 */ /* 0x000fea0003800000 */
[----:B------:R-:W-:Y:S01]  /*8890*/  MOV R2, 0x0 ;  /* 0x0000000000027802 */ /* 0x000fe20000000f00 */
[----:B------:R-:W-:Y:S01]  /*88a0*/  ULDC.64 UR6, c[0x4][0x1b0] ;  /* 0x01006c0000067ab9 */ /* 0x000fe20000000a00 */
[----:B------:R-:W-:Y:S01]  /*88b0*/  ULDC.64 UR8, c[0x4][0x1b8] ;  /* 0x01006e0000087ab9 */ /* 0x000fe20000000a00 */
[----:B------:R-:W-:Y:S01]  /*88c0*/  ULDC.64 UR4, c[0x4][0x40] ;  /* 0x0100100000047ab9 */ /* 0x000fe20000000a00 */
[----:B------:R-:W-:Y:S01]  /*88d0*/  MOV R4, UR6 ;  /* 0x0000000600047c02 */ /* 0x000fe20008000f00 */
[----:B------:R-:W-:Y:S01]  /*88e0*/  IMAD.U32 R5, RZ, RZ, UR7 ;  /* 0x00000007ff057e24 */ /* 0x000fe2000f8e00ff */
[----:B------:R-:W1:Y:S01]  /*88f0*/  LDC.64 R2, c[0x4][R2] ;  /* 0x0100000002027b82 */ /* 0x000e620000000a00 */
        /* <DEDUP_REMOVED lines=8> */
[----:B01----:R-:W-:Y:S05]  /*8980*/  CALL.ABS.NOINC R2 ;  /* 0x0000000002007343 */ /* 0x003fea0003c00000 */
.L_x_10536:
        /* <DEDUP_REMOVED lines=22> */
.L_x_10537:
        /* <DEDUP_REMOVED lines=20> */
.L_x_10538:
        /* <DEDUP_REMOVED lines=18> */
.L_x_10539:
        /* <DEDUP_REMOVED lines=8> */
[----:B------:R-:W-:Y:S01]  /*8dd0*/  MOV R2, UR4 ;  /* 0x0000000400027c02 */ /* 0x000fe20008000f00 */
[----:B------:R-:W-:-:S05]  /*8de0*/  IMAD.U32 R3, RZ, RZ, UR5 ;  /* 0x00000005ff037e24 */ /* 0x000fca000f8e00ff */
[----:B------:R2:W5:Y:S01]  /*8df0*/  @P0 LDG.E R27, desc[UR36][R2.64] ;  /* 0x00000024021b0981 */ /* 0x000562000c1e1900 */
[----:B------:R-:W-:-:S03]  /*8e00*/  UMOV UR4, 0xffffffff ;  /* 0xffffffff00047882 */ /* 0x000fc60000000000 */
[----:B------:R-:W-:Y:S05]  /*8e10*/  BRA.DIV UR4, `(.L_x_10540) ;  /* 0x0000003204347947 */ /* 0x000fea000b800000 */
.L_x_10603:
[----:B--2---:R-:W2:Y:S04]  /*8e20*/  LDL R2, [R1+0x10] ;  /* 0x0000100001027983 */ /* 0x004ea80000100800 */
[----:B0-----:R-:W3:Y:S01]  /*8e30*/  LDL R0, [R1+0x4] ;  /* 0x0000040001007983 */ /* 0x001ee20000100800 */
[----:B-1----:R-:W-:-:S13]  /*8e40*/  ISETP.NE.AND P1, PT, R10, 0x1, PT ;  /* 0x000000010a00780c */ /* 0x002fda0003f25270 */
[----:B------:R-:W0:Y:S08]  /*8e50*/  @P1 LDC R5, c[0x0][0x434] ;  /* 0x00010d00ff051b82 */ /* 0x000e300000000800 */
[----:B------:R-:W1:Y:S01]  /*8e60*/  @P1 LDC R7, c[0x0][0x438] ;  /* 0x00010e00ff071b82 */ /* 0x000e620000000800 */
[----:B-----5:R-:W-:Y:S02]  /*8e70*/  SHF.R.S32.HI R29, RZ, 0x1f, R27 ;  /* 0x0000001fff1d7819 */ /* 0x020fe4000001141b */
[----:B------:R-:W-:-:S04]  /*8e80*/  LOP3.LUT R16, R16, 0xffffffef, RZ, 0xc0, !PT ;  /* 0xffffffef10107812 */ /* 0x000fc800078ec0ff */
[----:B------:R-:W-:Y:S01]  /*8e90*/  @P1 LOP3.LUT R16, R16, 0x10, RZ, 0xfc, !PT ;  /* 0x0000001010101812 */ /* 0x000fe200078efcff */
[----:B------:R-:W-:-:S03]  /*8ea0*/  IMAD R17, RZ, RZ, -UR46 ;  /* 0x8000002eff117e24 */ /* 0x000fc6000f8e02ff */
[----:B------:R-:W-:Y:S02]  /*8eb0*/  LOP3.LUT R16, R16, 0xfffffffe, RZ, 0xc0, !PT ;  /* 0xfffffffe10107812 */ /* 0x000fe400078ec0ff */
[C---:B--2---:R-:W-:Y:S01]  /*8ec0*/  ISETP.GE.AND P0, PT, R2.reuse, UR40, PT ;  /* 0x0000002802007c0c */ /* 0x044fe2000bf06270 */
[----:B---3--:R-:W-:-:S04]  /*8ed0*/  IMAD.IADD R0, R2, 0x1, R0 ;  /* 0x0000000102007824 */ /* 0x008fc800078e0200 */
[----:B0-----:R-:W-:-:S08]  /*8ee0*/  @P1 IMAD.HI.U32 R4, R0, R5, RZ ;  /* 0x0000000500041227 */ /* 0x001fd000078e00ff */
[----:B------:R-:W0:Y:S01]  /*8ef0*/  @!P0 LDC.64 R2, c[0x0][0x428] ;  /* 0x00010a00ff028b82 */ /* 0x000e220000000a00 */
[----:B------:R-:W-:Y:S01]  /*8f00*/  IMAD.MOV.U32 R8, RZ, RZ, R0 ;  /* 0x000000ffff087224 */ /* 0x000fe200078e0000 */
[----:B-1----:R-:W-:-:S06]  /*8f10*/  @P1 SHF.R.U32.HI R8, RZ, R7, R4 ;  /* 0x00000007ff081219 */ /* 0x002fcc0000011604 */
[----:B------:R-:W1:Y:S01]  /*8f20*/  @!P0 LDC.64 R4, c[0x0][0x418] ;  /* 0x00010600ff048b82 */ /* 0x000e620000000a00 */
[--C-:B------:R-:W-:Y:S01]  /*8f30*/  @!P0 SHF.R.S32.HI R7, RZ, 0x1f, R8.reuse ;  /* 0x0000001fff078819 */ /* 0x100fe20000011408 */
[----:B------:R-:W-:Y:S02]  /*8f40*/  @!P0 IMAD.MOV.U32 R6, RZ, RZ, R8 ;  /* 0x000000ffff068224 */ /* 0x000fe400078e0008 */
[----:B0-----:R-:W-:-:S04]  /*8f50*/  @!P0 IMAD R9, R29, R2, RZ ;  /* 0x000000021d098224 */ /* 0x001fc800078e02ff */
[C---:B------:R-:W-:Y:S02]  /*8f60*/  @!P0 IMAD R9, R27.reuse, R3, R9 ;  /* 0x000000031b098224 */ /* 0x040fe400078e0209 */
[----:B------:R-:W-:-:S04]  /*8f70*/  @!P0 IMAD.WIDE.U32 R2, R27, R2, R6 ;  /* 0x000000021b028225 */ /* 0x000fc800078e0006 */
[----:B------:R-:W-:Y:S01]  /*8f80*/  @!P0 IMAD.IADD R9, R3, 0x1, R9 ;  /* 0x0000000103098824 */ /* 0x000fe200078e0209 */
[----:B-1----:R-:W-:-:S04]  /*8f90*/  @!P0 LEA R6, P1, R2, R4, 0x2 ;  /* 0x0000000402068211 */ /* 0x002fc800078210ff */
[----:B------:R-:W-:Y:S02]  /*8fa0*/  @!P0 LEA.HI.X R7, R2, R5, R9, 0x2, P1 ;  /* 0x0000000502078211 */ /* 0x000fe400008f1409 */
[----:B------:R-:W0:Y:S01]  /*8fb0*/  LDC R2, c[0x0][0xc44] ;  /* 0x00031100ff027b82 */ /* 0x000e220000000800 */
[----:B------:R-:W-:Y:S01]  /*8fc0*/  IMAD.MOV.U32 R5, RZ, RZ, RZ ;  /* 0x000000ffff057224 */ /* 0x000fe200078e00ff */
[----:B------:R-:W-:-:S05]  /*8fd0*/  IADD3 R3, -R8, RZ, RZ ;  /* 0x000000ff08037210 */ /* 0x000fca0007ffe1ff */
[----:B------:R1:W5:Y:S01]  /*8fe0*/  @!P0 LDG.E R5, desc[UR36][R6.64] ;  /* 0x0000002406058981 */ /* 0x000362000c1e1900 */
[----:B0-----:R-:W-:Y:S02]  /*8ff0*/  IMAD R17, R2, R17, UR45 ;  /* 0x0000002d02117e24 */ /* 0x001fe4000f8e0211 */
[----:B------:R-:W-:-:S05]  /*9000*/  IMAD.U32 R2, RZ, RZ, UR48 ;  /* 0x00000030ff027e24 */ /* 0x000fca000f8e00ff */
[----:B------:R-:W-:Y:S01]  /*9010*/  ISETP.NE.AND P2, PT, R2, 0x3, PT ;  /* 0x000000030200780c */ /* 0x000fe20003f45270 */
[----:B-1----:R-:W-:Y:S01]  /*9020*/  IMAD R6, R10, R3, R0 ;  /* 0x000000030a067224 */ /* 0x002fe200078e0200 */
[----:B------:R-:W-:-:S11]  /*9030*/  SHF.R.S32.HI R28, RZ, 0x1f, R17 ;  /* 0x0000001fff1c7819 */ /* 0x000fd60000011411 */
[----:B------:R-:W-:Y:S01]  /*9040*/  @P2 LOP3.LUT R16, R16, 0x1, RZ, 0xfc, !PT ;  /* 0x0000000110102812 */ /* 0x000fe200078efcff */
[----:B------:R-:W-:Y:S06]  /*9050*/  @!P2 BRA `(.L_x_10541) ;  /* 0x000000000004a947 */ /* 0x000fec0003800000 */
[----:B------:R-:W-:Y:S01]  /*9060*/  BPT.TRAP 0x1 ;  /* 0x000000040000795c */ /* 0x000fe20000300000 */
.L_x_10541:
[----:B------:R-:W-:Y:S01]  /*9070*/  LEA R4, R19, UR43, 0x3 ;  /* 0x0000002b13047c11 */ /* 0x000fe2000f8e18ff */
[----:B------:R-:W-:Y:S01]  /*9080*/  BSSY B0, `(.L_x_10542) ;  /* 0x0000005000007945 */ /* 0x000fe20003800000 */
[----:B------:R-:W-:Y:S02]  /*9090*/  SHF.L.U32 R20, R24, 0x1f, RZ ;  /* 0x0000001f18147819 */ /* 0x000fe400000006ff */
[----:B------:R-:W-:Y:S02]  /*90a0*/  SHF.R.S32.HI R10, RZ, 0x1f, R6 ;  /* 0x0000001fff0a7819 */ /* 0x000fe40000011406 */
[----:B------:R-:W0:Y:S02]  /*90b0*/  SYNCS.PHASECHK.TRANS64.TRYWAIT P0, [R4+URZ+0x19c80], R20 ;  /* 0x019c8014040075a7 */ /* 0x000e24000800017f */
[----:B0-----:R-:W-:Y:S05]  /*90c0*/  @!P0 BRA `(.L_x_10543) ;  /* 0x0000002c00b48947 */ /* 0x001fea0003800000 */
.L_x_10604:
[----:B------:R-:W-:Y:S05]  /*90d0*/  BSYNC B0 ;  /* 0x0000000000007941 */ /* 0x000fea0003800000 */
.L_x_10542:
        /* <DEDUP_REMOVED lines=19> */
[----:B------:R-:W-:Y:S01]  /*9210*/  IADD3 R7, P0, R2, UR6, RZ ;  /* 0x0000000602077c10 */ /* 0x000fe2000ff1e0ff */
[----:B-1----:R-:W-:-:S03]  /*9220*/  IMAD.SHL.U32 R21, R11, 0x10, RZ ;  /* 0x000000100b157824 */ /* 0x002fc600078e00ff */
[----:B------:R-:W-:Y:S02]  /*9230*/  IADD3.X R8, R3, UR7, R8, P0, !PT ;  /* 0x0000000703087c10 */ /* 0x000fe400087fe408 */
[----:B------:R-:W-:Y:S01]  /*9240*/  LOP3.LUT R21, R21, 0x10, RZ, 0xc0, !PT ;  /* 0x0000001015157812 */ /* 0x000fe200078ec0ff */
[----:B--2---:R-:W-:Y:S01]  /*9250*/  IMAD R9, R19, 0x3000, R9 ;  /* 0x0000300013097824 */ /* 0x004fe200078e0209 */
[----:B------:R-:W-:Y:S06]  /*9260*/  BRA.DIV UR4, `(.L_x_10544) ;  /* 0x0000002e04607947 */ /* 0x000fec000b800000 */
[----:B------:R-:W1:Y:S01]  /*9270*/  SHFL.IDX PT, R2, R7, RZ, 0x1e1f ;  /* 0x001e1fff07027589 */ /* 0x000e6200000e0000 */
[C---:B------:R-:W-:Y:S02]  /*9280*/  LOP3.LUT P3, RZ, R16.reuse, 0x1000, RZ, 0xc0, !PT ;  /* 0x0000100010ff7812 */ /* 0x040fe4000786c0ff */
[C---:B------:R-:W-:Y:S01]  /*9290*/  LOP3.LUT P2, RZ, R16.reuse, 0x800, RZ, 0xc0, !PT ;  /* 0x0000080010ff7812 */ /* 0x040fe2000784c0ff */
[----:B------:R-:W2:Y:S01]  /*92a0*/  SHFL.IDX PT, R0, R8, RZ, 0x1e1f ;  /* 0x001e1fff08007589 */ /* 0x000ea200000e0000 */
[----:B------:R-:W-:-:S03]  /*92b0*/  LOP3.LUT P1, RZ, R16, 0x400, RZ, 0xc0, !PT ;  /* 0x0000040010ff7812 */ /* 0x000fc6000782c0ff */
[----:B------:R-:W3:Y:S01]  /*92c0*/  SHFL.IDX PT, R8, R8, 0x1, 0x1e1f ;  /* 0x003e1f0008087f89 */ /* 0x000ee200000e0000 */
[----:B-1----:R-:W-:-:S05]  /*92d0*/  IADD3 R2, P0, R21, R2, RZ ;  /* 0x0000000215027210 */ /* 0x002fca0007f1e0ff */
[----:B--2---:R-:W-:Y:S02]  /*92e0*/  IMAD.X R3, RZ, RZ, R0, P0 ;  /* 0x000000ffff037224 */ /* 0x004fe400000e0600 */
[----:B------:R-:W-:-:S05]  /*92f0*/  VIADD R0, R9, UR43 ;  /* 0x0000002b09007c36 */ /* 0x000fca0008000000 */
[----:B------:R-:W-:Y:S04]  /*9300*/  LDGSTS.E.BYPASS.LTC128B.128 [R0+0x9000], desc[UR36][R2.64], !P3 ;  /* 0x0900000002007fae */ /* 0x000fe8000d901d64 */
[----:B------:R-:W-:Y:S04]  /*9310*/  LDGSTS.E.BYPASS.LTC128B.128 [R0+0xa000], desc[UR36][R2.64+0x20], !P2 ;  /* 0x0a00002002007fae */ /* 0x000fe8000d101d64 */
[----:B------:R1:W-:Y:S04]  /*9320*/  LDGSTS.E.BYPASS.LTC128B.128 [R0+0xb000], desc[UR36][R2.64+0x40], !P1 ;  /* 0x0b00004002007fae */ /* 0x0003e8000c901d64 */
[----:B-1-3--:R1:W2:Y:S02]  /*9330*/  SHFL.IDX PT, R2, R7, 0x1, 0x1e1f ;  /* 0x003e1f0007027f89 */ /* 0x00a2a400000e0000 */
.L_x_10610:
[C---:B------:R-:W-:Y:S02]  /*9340*/  LOP3.LUT P3, RZ, R16.reuse, 0x8000, RZ, 0xc0, !PT ;  /* 0x0000800010ff7812 */ /* 0x040fe4000786c0ff */
[C---:B------:R-:W-:Y:S02]  /*9350*/  LOP3.LUT P2, RZ, R16.reuse, 0x4000, RZ, 0xc0, !PT ;  /* 0x0000400010ff7812 */ /* 0x040fe4000784c0ff */
[----:B------:R-:W-:Y:S02]  /*9360*/  LOP3.LUT P1, RZ, R16, 0x2000, RZ, 0xc0, !PT ;  /* 0x0000200010ff7812 */ /* 0x000fe4000782c0ff */
        /* <DEDUP_REMOVED lines=10> */
.L_x_10545:
        /* <DEDUP_REMOVED lines=11> */
.L_x_10546:
[----:B------:R2:W-:Y:S01]  /*94c0*/  SYNCS.ARRIVE.TRANS64.A1T0 RZ, [R4+URZ+0x19c70], RZ ;  /* 0x019c70ff04ff79a7 */ /* 0x0005e2000810003f */
[----:B------:R-:W-:Y:S05]  /*94d0*/  @!P2 BRA `(.L_x_10547) ;  /* 0x000000000004a947 */ /* 0x000fea0003800000 */
[----:B------:R-:W-:Y:S01]  /*94e0*/  BPT.TRAP 0x1 ;  /* 0x000000040000795c */ /* 0x000fe20000300000 */
.L_x_10547:
[----:B------:R-:W3:Y:S01]  /*94f0*/  SYNCS.PHASECHK.TRANS64.TRYWAIT P0, [R4+URZ+0x19c40], R20 ;  /* 0x019c4014040075a7 */ /* 0x000ee2000800017f */
[----:B------:R-:W-:Y:S04]  /*9500*/  BSSY B0, `(.L_x_10548) ;  /* 0x0000002000007945 */ /* 0x000fe80003800000 */
[----:B---3--:R-:W-:Y:S05]  /*9510*/  @!P0 BRA `(.L_x_10549) ;  /* 0x0000002c005c8947 */ /* 0x008fea0003800000 */
.L_x_10611:
[----:B------:R-:W-:Y:S05]  /*9520*/  BSYNC B0 ;  /* 0x0000000000007941 */ /* 0x000fea0003800000 */
.L_x_10548:
[----:B------:R4:W5:Y:S01]  /*9530*/  LDL R9, [R1+0xc] ;  /* 0x00000c0001097983 */ /* 0x0009620000100800 */
[----:B------:R-:W-:Y:S01]  /*9540*/  ULDC.64 UR4, c[0x0][0x300] ;  /* 0x0000c00000047ab9 */ /* 0x000fe20000000a00 */
[----:B------:R-:W-:Y:S01]  /*9550*/  ULDC.64 UR6, c[0x0][0x2e8] ;  /* 0x0000ba0000067ab9 */ /* 0x000fe20000000a00 */
[----:B-1----:R-:W-:Y:S01]  /*9560*/  IMAD R7, R10, UR4, RZ ;  /* 0x000000040a077c24 */ /* 0x002fe2000f8e02ff */
[----:B------:R-:W1:Y:S01]  /*9570*/  S2R R8, SR_TID.X ;  /* 0x0000000000087919 */ /* 0x000e620000002100 */
[----:B------:R-:W-:Y:S01]  /*9580*/  IMAD.WIDE.U32 R2, R6, UR4, RZ ;  /* 0x0000000406027c25 */ /* 0x000fe2000f8e00ff */
[C---:B------:R-:W-:Y:S02]  /*9590*/  LOP3.LUT P4, RZ, R16.reuse, 0x8, RZ, 0xc0, !PT ;  /* 0x0000000810ff7812 */ /* 0x040fe4000788c0ff */
[----:B------:R-:W-:Y:S01]  /*95a0*/  LOP3.LUT P3, RZ, R16, 0x4, RZ, 0xc0, !PT ;  /* 0x0000000410ff7812 */ /* 0x000fe2000786c0ff */
[----:B------:R-:W-:Y:S01]  /*95b0*/  IMAD R7, R6, UR5, R7 ;  /* 0x0000000506077c24 */ /* 0x000fe2000f8e0207 */
[----:B------:R-:W-:Y:S01]  /*95c0*/  ULDC.64 UR4, c[0x0][0x310] ;  /* 0x0000c40000047ab9 */ /* 0x000fe20000000a00 */
[----:B------:R-:W-:Y:S01]  /*95d0*/  LOP3.LUT P1, RZ, R16, 0x2, RZ, 0xc0, !PT ;  /* 0x0000000210ff7812 */ /* 0x000fe2000782c0ff */
        /* <DEDUP_REMOVED lines=12> */
[----:B-1----:R-:W-:-:S05]  /*96a0*/  IMAD.SHL.U32 R8, R8, 0x10, RZ ;  /* 0x0000001008087824 */ /* 0x002fca00078e00ff */
[----:B------:R-:W-:Y:S01]  /*96b0*/  LOP3.LUT R8, R8, 0x10, RZ, 0xc0, !PT ;  /* 0x0000001008087812 */ /* 0x000fe200078ec0ff */
[----:B----4-:R-:W-:Y:S06]  /*96c0*/  BRA.DIV UR4, `(.L_x_10550) ;  /* 0x0000002e04047947 */ /* 0x010fec000b800000 */
[----:B------:R-:W1:Y:S01]  /*96d0*/  SHFL.IDX PT, R3, R5, RZ, 0x1e1f ;  /* 0x001e1fff05037589 */ /* 0x000e6200000e0000 */
[----:B-----5:R-:W-:-:S03]  /*96e0*/  ISETP.GE.AND P2, PT, R9, 0x1, PT ;  /* 0x000000010900780c */ /* 0x020fc60003f46270 */
[----:B------:R-:W4:Y:S04]  /*96f0*/  SHFL.IDX PT, R2, R6, RZ, 0x1e1f ;  /* 0x001e1fff06027589 */ /* 0x000f2800000e0000 */
[----:B------:R-:W0:Y:S06]  /*9700*/  SHFL.IDX PT, R6, R6, 0x1, 0x1e1f ;  /* 0x003e1f0006067f89 */ /* 0x000e2c00000e0000 */
        /* <DEDUP_REMOVED lines=8> */
[----:B01----:R1:W4:Y:S02]  /*9790*/  SHFL.IDX PT, R2, R5, 0x1, 0x1e1f ;  /* 0x003e1f0005027f89 */ /* 0x00332400000e0000 */
.L_x_10617:
[----:B------:R-:W-:-:S13]  /*97a0*/  ISETP.GE.AND P2, PT, R9, 0x41, PT ;  /* 0x000000410900780c */ /* 0x000fda0003f46270 */
[----:B----4-:R-:W-:-:S05]  /*97b0*/  @P2 IADD3 R2, P0, R8, R2, RZ ;  /* 0x0000000208022210 */ /* 0x010fca0007f1e0ff */
        /* <DEDUP_REMOVED lines=9> */
.L_x_10551:
        /* <DEDUP_REMOVED lines=11> */
.L_x_10552:
        /* <DEDUP_REMOVED lines=11> */
[----:B0-23--:R-:W-:Y:S01]  /*99b0*/  IMAD.U32 R4, RZ, RZ, UR6 ;  /* 0x00000006ff047e24 */ /* 0x00dfe2000f8e00ff */
[----:B-1----:R-:W-:Y:S01]  /*99c0*/  MOV R5, UR7 ;  /* 0x0000000700057c02 */ /* 0x002fe20008000f00 */
        /* <DEDUP_REMOVED lines=10> */
.L_x_10553:
[----:B------:R4:W5:Y:S01]  /*9a70*/  LDL R10, [R1+0x14] ;  /* 0x00001400010a7983 */ /* 0x0009620000100800 */
[----:B------:R-:W0:Y:S01]  /*9a80*/  LDC R9, c[0x0][0x448] ;  /* 0x00011200ff097b82 */ /* 0x000e220000000800 */
[----:B------:R-:W-:Y:S01]  /*9a90*/  R2UR UR6, R28 ;  /* 0x000000001c0672ca */ /* 0x000fe200000e0000 */
[----:B------:R-:W-:Y:S01]  /*9aa0*/  IMAD R0, RZ, RZ, -UR45 ;  /* 0x8000002dff007e24 */ /* 0x000fe2000f8e02ff */
[----:B------:R-:W3:Y:S01]  /*9ab0*/  S2R R18, SR_TID.X ;  /* 0x0000000000127919 */ /* 0x000ee20000002100 */
[C---:B------:R-:W-:Y:S01]  /*9ac0*/  LOP3.LUT P3, RZ, R16.reuse, 0x200, RZ, 0xc0, !PT ;  /* 0x0000020010ff7812 */ /* 0x040fe2000786c0ff */
[----:B------:R-:W-:Y:S01]  /*9ad0*/  ULDC.64 UR8, c[0x0][0x2d8] ;  /* 0x0000b60000087ab9 */ /* 0x000fe20000000a00 */
[C---:B------:R-:W-:Y:S01]  /*9ae0*/  LOP3.LUT P4, RZ, R16.reuse, 0x100, RZ, 0xc0, !PT ;  /* 0x0000010010ff7812 */ /* 0x040fe2000788c0ff */
[----:B------:R-:W-:Y:S01]  /*9af0*/  ULDC.64 UR10, c[0x0][0x280] ;  /* 0x0000a000000a7ab9 */ /* 0x000fe20000000a00 */
[----:B------:R-:W1:Y:S01]  /*9b00*/  LDC R2, c[0x0][0xc38] ;  /* 0x00030e00ff027b82 */ /* 0x000e620000000800 */
[----:B------:R-:W-:-:S02]  /*9b10*/  LOP3.LUT P5, RZ, R16, 0x80, RZ, 0xc0, !PT ;  /* 0x0000008010ff7812 */ /* 0x000fc400078ac0ff */
[----:B0-----:R-:W-:Y:S02]  /*9b20*/  ISETP.NE.AND P0, PT, R9, 0x1, PT ;  /* 0x000000010900780c */ /* 0x001fe40003f05270 */
[C---:B------:R-:W-:Y:S02]  /*9b30*/  R2UR UR7, R17.reuse ;  /* 0x00000000110772ca */ /* 0x040fe400000e0000 */
[----:B------:R-:W-:Y:S02]  /*9b40*/  R2UR UR4, R17 ;  /* 0x00000000110472ca */ /* 0x000fe400000e0000 */
[----:B---3--:R-:W-:Y:S01]  /*9b50*/  SHF.L.U32 R20, R18, 0x6, RZ ;  /* 0x0000000612147819 */ /* 0x008fe200000006ff */
[----:B-1----:R-:W-:-:S06]  /*9b60*/  IMAD R0, R2, R0, UR39 ;  /* 0x0000002702007e24 */ /* 0x002fcc000f8e0200 */
[----:B--2---:R-:W0:Y:S01]  /*9b70*/  @P0 LDC R4, c[0x0][0x44c] ;  /* 0x00011300ff040b82 */ /* 0x004e220000000800 */
[----:B------:R-:W-:Y:S02]  /*9b80*/  SHF.R.U32.HI R18, RZ, 0x1, R18 ;  /* 0x00000001ff127819 */ /* 0x000fe40000011612 */
[----:B------:R-:W-:Y:S01]  /*9b90*/  LOP3.LUT R20, R20, 0x40, RZ, 0xc0, !PT ;  /* 0x0000004014147812 */ /* 0x000fe200078ec0ff */
[----:B------:R-:W-:-:S03]  /*9ba0*/  UIMAD UR6, UR6, UR8, URZ ;  /* 0x00000008060672a4 */ /* 0x000fc6000f8e023f */
[----:B------:R-:W-:Y:S01]  /*9bb0*/  LOP3.LUT R18, R20, 0x3f, R18, 0xf8, !PT ;  /* 0x0000003f14127812 */ /* 0x000fe200078ef812 */
[----:B------:R-:W1:Y:S01]  /*9bc0*/  @P0 LDC R3, c[0x0][0x450] ;  /* 0x00011400ff030b82 */ /* 0x000e620000000800 */
[----:B------:R-:W-:Y:S02]  /*9bd0*/  UIMAD UR7, UR7, UR9, UR6 ;  /* 0x00000009070772a4 */ /* 0x000fe4000f8e0206 */
[----:B------:R-:W-:Y:S01]  /*9be0*/  USHF.R.S32.HI UR6, URZ, 0x1f, UR46 ;  /* 0x0000001f3f067899 */ /* 0x000fe2000801142e */
[----:B------:R-:W-:Y:S01]  /*9bf0*/  IMAD R7, R0, 0xc0, R18 ;  /* 0x000000c000077824 */ /* 0x000fe200078e0212 */
[----:B------:R-:W-:-:S03]  /*9c00*/  UIMAD.WIDE.U32 UR4, UR4, UR8, URZ ;  /* 0x00000008040472a5 */ /* 0x000fc6000f8e003f */
[----:B------:R-:W-:Y:S02]  /*9c10*/  ULDC.64 UR8, c[0x0][0x2e0] ;  /* 0x0000b80000087ab9 */ /* 0x000fe40000000a00 */
[----:B------:R-:W-:Y:S01]  /*9c20*/  UIMAD UR6, UR6, UR8, URZ ;  /* 0x00000008060672a4 */ /* 0x000fe2000f8e023f */
[----:B------:R-:W-:Y:S01]  /*9c30*/  IMAD.MOV.U32 R2, RZ, RZ, R7 ;  /* 0x000000ffff027224 */ /* 0x000fe200078e0007 */
[----:B------:R-:W-:Y:S01]  /*9c40*/  UIADD3 UR5, UR5, UR7, URZ ;  /* 0x0000000705057290 */ /* 0x000fe2000fffe03f */
[----:B0-----:R-:W-:Y:S01]  /*9c50*/  @P0 IMAD.HI.U32 R4, R7, R4, RZ ;  /* 0x0000000407040227 */ /* 0x001fe200078e00ff */
[----:B------:R-:W-:Y:S02]  /*9c60*/  UIMAD UR6, UR46, UR9, UR6 ;  /* 0x000000092e0672a4 */ /* 0x000fe4000f8e0206 */
[----:B------:R-:W-:-:S03]  /*9c70*/  UIMAD.WIDE.U32 UR4, UR46, UR8, UR4 ;  /* 0x000000082e0472a5 */ /* 0x000fc6000f8e0004 */
[----:B------:R-:W-:Y:S01]  /*9c80*/  ULDC.64 UR8, c[0x0][0x2c8] ;  /* 0x0000b20000087ab9 */ /* 0x000fe20000000a00 */
[----:B-1----:R-:W-:Y:S01]  /*9c90*/  @P0 SHF.R.U32.HI R2, RZ, R3, R4 ;  /* 0x00000003ff020219 */ /* 0x002fe20000011604 */
[----:B------:R-:W-:-:S03]  /*9ca0*/  UIADD3 UR5, UR5, UR6, URZ ;  /* 0x0000000605057290 */ /* 0x000fc6000fffe03f */
[--C-:B------:R-:W-:Y:S01]  /*9cb0*/  SHF.R.S32.HI R5, RZ, 0x1f, R2.reuse ;  /* 0x0000001fff057819 */ /* 0x100fe20000011402 */
[----:B------:R-:W-:Y:S01]  /*9cc0*/  ULDC.64 UR6, c[0x0][0x2d0] ;  /* 0x0000b40000067ab9 */ /* 0x000fe20000000a00 */
[----:B------:R-:W-:Y:S02]  /*9cd0*/  IMAD.MOV R4, RZ, RZ, -R2 ;  /* 0x000000ffff047224 */ /* 0x000fe400078e0a02 */
[----:B------:R-:W-:Y:S02]  /*9ce0*/  IMAD.U32 R6, RZ, RZ, UR6 ;  /* 0x00000006ff067e24 */ /* 0x000fe4000f8e00ff */
[----:B------:R-:W-:Y:S02]  /*9cf0*/  IMAD R5, R5, UR6, RZ ;  /* 0x0000000605057c24 */ /* 0x000fe4000f8e02ff */
[----:B------:R-:W-:Y:S02]  /*9d00*/  IMAD R4, R9, R4, R7 ;  /* 0x0000000409047224 */ /* 0x000fe400078e0207 */
[----:B------:R-:W-:-:S02]  /*9d10*/  IMAD R5, R2, UR7, R5 ;  /* 0x0000000702057c24 */ /* 0x000fc4000f8e0205 */
[----:B------:R-:W-:-:S04]  /*9d20*/  IMAD.WIDE.U32 R2, R2, R6, UR4 ;  /* 0x0000000402027e25 */ /* 0x000fc8000f8e0006 */
[----:B------:R-:W-:Y:S01]  /*9d30*/  IMAD.IADD R3, R3, 0x1, R5 ;  /* 0x0000000103037824 */ /* 0x000fe200078e0205 */
[----:B------:R-:W-:Y:S01]  /*9d40*/  SHF.R.S32.HI R5, RZ, 0x1f, R4 ;  /* 0x0000001fff057819 */ /* 0x000fe20000011404 */
[----:B------:R-:W-:-:S04]  /*9d50*/  IMAD.WIDE.U32 R2, R4, UR8, R2 ;  /* 0x0000000804027c25 */ /* 0x000fc8000f8e0002 */
[----:B------:R-:W-:-:S04]  /*9d60*/  IMAD R5, R5, UR8, RZ ;  /* 0x0000000805057c24 */ /* 0x000fc8000f8e02ff */
[----:B------:R-:W-:Y:S01]  /*9d70*/  IMAD R4, R4, UR9, R5 ;  /* 0x0000000904047c24 */ /* 0x000fe2000f8e0205 */
[----:B------:R-:W-:Y:S02]  /*9d80*/  IADD3 R5, P1, R2, UR10, RZ ;  /* 0x0000000a02057c10 */ /* 0x000fe4000ff3e0ff */
[----:B------:R-:W0:Y:S02]  /*9d90*/  @P0 LDC R2, c[0x0][0x44c] ;  /* 0x00011300ff020b82 */ /* 0x000e240000000800 */
[----:B------:R-:W-:-:S06]  /*9da0*/  IADD3.X R4, R3, UR11, R4, P1, !PT ;  /* 0x0000000b03047c10 */ /* 0x000fcc0008ffe404 */
[----:B------:R-:W1:Y:S01]  /*9db0*/  @P0 LDC R3, c[0x0][0x450] ;  /* 0x00011400ff030b82 */ /* 0x000e620000000800 */
[----:B------:R-:W-:Y:S01]  /*9dc0*/  VIADD R7, R7, 0x80 ;  /* 0x0000008007077836 */ /* 0x000fe20000000000 */
[----:B------:R-:W2:Y:S03]  /*9dd0*/  S2R R20, SR_TID.X ;  /* 0x0000000000147919 */ /* 0x000ea60000002100 */
[----:B0-----:R-:W-:-:S04]  /*9de0*/  @P0 IMAD.HI.U32 R8, R7, R2, RZ ;  /* 0x0000000207080227 */ /* 0x001fc800078e00ff */
[----:B------:R-:W-:Y:S01]  /*9df0*/  IMAD.MOV.U32 R2, RZ, RZ, R7 ;  /* 0x000000ffff027224 */ /* 0x000fe200078e0007 */
[----:B-1----:R-:W-:-:S04]  /*9e00*/  @P0 SHF.R.U32.HI R2, RZ, R3, R8 ;  /* 0x00000003ff020219 */ /* 0x002fc80000011608 */
[----:B------:R-:W-:-:S05]  /*9e10*/  IADD3 R3, -R2, RZ, RZ ;  /* 0x000000ff02037210 */ /* 0x000fca0007ffe1ff */
[----:B------:R-:W-:Y:S01]  /*9e20*/  IMAD R7, R9, R3, R7 ;  /* 0x0000000309077224 */ /* 0x000fe200078e0207 */
[----:B------:R-:W-:-:S05]  /*9e30*/  SHF.R.S32.HI R3, RZ, 0x1f, R2 ;  /* 0x0000001fff037819 */ /* 0x000fca0000011402 */
[----:B------:R-:W-:-:S04]  /*9e40*/  IMAD R3, R3, UR6, RZ ;  /* 0x0000000603037c24 */ /* 0x000fc8000f8e02ff */
[C---:B------:R-:W-:Y:S02]  /*9e50*/  IMAD R8, R2.reuse, UR7, R3 ;  /* 0x0000000702087c24 */ /* 0x040fe4000f8e0203 */
[----:B------:R-:W-:Y:S01]  /*9e60*/  IMAD.WIDE.U32 R2, R2, R6, UR4 ;  /* 0x0000000402027e25 */ /* 0x000fe2000f8e0006 */
[----:B------:R-:W-:-:S03]  /*9e70*/  SHF.R.S32.HI R6, RZ, 0x1f, R7 ;  /* 0x0000001fff067819 */ /* 0x000fc60000011407 */
[----:B------:R-:W-:Y:S02]  /*9e80*/  IMAD.IADD R3, R3, 0x1, R8 ;  /* 0x0000000103037824 */ /* 0x000fe400078e0208 */
[----:B------:R-:W-:Y:S02]  /*9e90*/  IMAD R6, R6, UR8, RZ ;  /* 0x0000000806067c24 */ /* 0x000fe4000f8e02ff */
[----:B------:R-:W-:Y:S01]  /*9ea0*/  IMAD.WIDE.U32 R2, R7, UR8, R2 ;  /* 0x0000000807027c25 */ /* 0x000fe2000f8e0002 */
[----:B------:R-:W-:-:S03]  /*9eb0*/  UMOV UR4, 0xffffffff ;  /* 0xffffffff00047882 */ /* 0x000fc60000000000 */
[----:B------:R-:W-:Y:S01]  /*9ec0*/  IMAD R6, R7, UR9, R6 ;  /* 0x0000000907067c24 */ /* 0x000fe2000f8e0206 */
[----:B------:R-:W-:Y:S01]  /*9ed0*/  IADD3 R7, P0, R2, UR10, RZ ;  /* 0x0000000a02077c10 */ /* 0x000fe2000ff1e0ff */
[----:B--2---:R-:W-:Y:S01]  /*9ee0*/  IMAD.SHL.U32 R18, R20, 0x10, RZ ;  /* 0x0000001014127824 */ /* 0x004fe200078e00ff */
[----:B------:R-:W-:Y:S02]  /*9ef0*/  SHF.R.U32.HI R20, RZ, 0x1, R20 ;  /* 0x00000001ff147819 */ /* 0x000fe40000011614 */
[----:B------:R-:W-:Y:S02]  /*9f00*/  IADD3.X R6, R3, UR11, R6, P0, !PT ;  /* 0x0000000b03067c10 */ /* 0x000fe400087fe406 */
[----:B------:R-:W-:Y:S02]  /*9f10*/  LOP3.LUT R18, R18, 0x10, RZ, 0xc0, !PT ;  /* 0x0000001012127812 */ /* 0x000fe400078ec0ff */
[----:B------:R-:W-:Y:S01]  /*9f20*/  LOP3.LUT R20, R20, 0x3f, RZ, 0xc0, !PT ;  /* 0x0000003f14147812 */ /* 0x000fe200078ec0ff */
[----:B----4-:R-:W-:Y:S06]  /*9f30*/  BRA.DIV UR4, `(.L_x_10554) ;  /* 0x0000002604907947 */ /* 0x010fec000b800000 */
[----:B------:R-:W0:Y:S01]  /*9f40*/  SHFL.IDX PT, R3, R5, RZ, 0x1e1f ;  /* 0x001e1fff05037589 */ /* 0x000e2200000e0000 */
[----:B------:R-:W-:-:S03]  /*9f50*/  IMAD R0, R0, 0xc0, R20 ;  /* 0x000000c000007824 */ /* 0x000fc600078e0214 */
[----:B------:R-:W1:Y:S02]  /*9f60*/  SHFL.IDX PT, R2, R4, RZ, 0x1e1f ;  /* 0x001e1fff04027589 */ /* 0x000e6400000e0000 */
[----:B------:R-:W-:Y:S02]  /*9f70*/  ISETP.GE.AND P1, PT, R0, UR42, PT ;  /* 0x0000002a00007c0c */ /* 0x000fe4000bf26270 */
[----:B------:R-:W2:Y:S04]  /*9f80*/  SHFL.IDX PT, R5, R5, 0x1, 0x1e1f ;  /* 0x003e1f0005057f89 */ /* 0x000ea800000e0000 */
[----:B------:R-:W3:Y:S04]  /*9f90*/  SHFL.IDX PT, R4, R4, 0x1, 0x1e1f ;  /* 0x003e1f0004047f89 */ /* 0x000ee800000e0000 */
[----:B------:R-:W4:Y:S04]  /*9fa0*/  SHFL.IDX PT, R6, R6, RZ, 0x1e1f ;  /* 0x001e1fff06067589 */ /* 0x000f2800000e0000 */
[----:B------:R1:W2:Y:S01]  /*9fb0*/  SHFL.IDX PT, R14, R7, RZ, 0x1e1f ;  /* 0x001e1fff070e7589 */ /* 0x0002a200000e0000 */
[----:B0-----:R-:W-:-:S05]  /*9fc0*/  @!P1 IADD3 R3, P0, R18, R3, RZ ;  /* 0x0000000312039210 */ /* 0x001fca0007f1e0ff */
[----:B-1----:R-:W-:-:S05]  /*9fd0*/  @!P1 IMAD.X R2, RZ, RZ, R2, P0 ;  /* 0x000000ffff029224 */ /* 0x002fca00000e0602 */
[----:B------:R-:W-:-:S04]  /*9fe0*/  @!P1 LOP3.LUT R3, R3, R2, RZ, 0x3c, !PT ;  /* 0x0000000203039212 */ /* 0x000fc800078e3cff */
[----:B------:R-:W-:-:S04]  /*9ff0*/  @!P1 LOP3.LUT R2, R3, R2, RZ, 0x3c, !PT ;  /* 0x0000000203029212 */ /* 0x000fc800078e3cff */
[----:B------:R-:W-:-:S05]  /*a000*/  @!P1 LOP3.LUT R3, R3, R2, RZ, 0x3c, !PT ;  /* 0x0000000203039212 */ /* 0x000fca00078e3cff */
[----:B-----5:R-:W-:Y:S04]  /*a010*/  @!P1 LDGSTS.E.BYPASS.LTC128B.128 [R10+0xf000], desc[UR36][R2.64], !P3 ;  /* 0x0f000000020a9fae */ /* 0x020fe8000d901d64 */
[----:B------:R-:W-:Y:S04]  /*a020*/  @!P1 LDGSTS.E.BYPASS.LTC128B.128 [R10+0x10800], desc[UR36][R2.64+0x20], !P4 ;  /* 0x10800020020a9fae */ /* 0x000fe8000e101d64 */
[----:B------:R0:W-:Y:S02]  /*a030*/  @!P1 LDGSTS.E.BYPASS.LTC128B.128 [R10+0x12000], desc[UR36][R2.64+0x40], !P5 ;  /* 0x12000040020a9fae */ /* 0x0001e4000e901d64 */
[----:B0-----:R-:W-:-:S05]  /*a040*/  VIADD R2, R0, 0x40 ;  /* 0x0000004000027836 */ /* 0x001fca0000000000 */
[----:B------:R-:W-:-:S13]  /*a050*/  ISETP.GE.AND P1, PT, R2, UR42, PT ;  /* 0x0000002a02007c0c */ /* 0x000fda000bf26270 */
[----:B--2---:R-:W-:-:S05]  /*a060*/  @!P1 IADD3 R2, P0, R18, R5, RZ ;  /* 0x0000000512029210 */ /* 0x004fca0007f1e0ff */
[----:B---3--:R-:W-:-:S05]  /*a070*/  @!P1 IMAD.X R3, RZ, RZ, R4, P0 ;  /* 0x000000ffff039224 */ /* 0x008fca00000e0604 */
[----:B------:R0:W-:Y:S04]  /*a080*/  @!P1 LDGSTS.E.BYPASS.LTC128B.128 [R10+0xf800], desc[UR36][R2.64], !P3 ;  /* 0x0f800000020a9fae */ /* 0x0001e8000d901d64 */
[----:B------:R0:W-:Y:S04]  /*a090*/  @!P1 LDGSTS.E.BYPASS.LTC128B.128 [R10+0x11000], desc[UR36][R2.64+0x20], !P4 ;  /* 0x11000020020a9fae */ /* 0x0001e8000e101d64 */
[----:B----4-:R0:W-:Y:S02]  /*a0a0*/  @!P1 LDGSTS.E.BYPASS.LTC128B.128 [R10+0x12800], desc[UR36][R2.64+0x40], !P5 ;  /* 0x12800040020a9fae */ /* 0x0101e4000e901d64 */
.L_x_10624:
[----:B------:R-:W-:Y:S01]  /*a0b0*/  VIADD R0, R0, 0x80 ;  /* 0x0000008000007836 */ /* 0x000fe20000000000 */
[----:B------:R-:W-:Y:S04]  /*a0c0*/  BSSY B0, `(.L_x_10555) ;  /* 0x000000b000007945 */ /* 0x000fe80003800000 */
[----:B------:R-:W-:-:S13]  /*a0d0*/  ISETP.GE.AND P0, PT, R0, UR42, PT ;  /* 0x0000002a00007c0c */ /* 0x000fda000bf06270 */
        /* <DEDUP_REMOVED lines=9> */
.L_x_10556:
[----:B------:R-:W-:Y:S05]  /*a170*/  BSYNC B0 ;  /* 0x0000000000007941 */ /* 0x000fea0003800000 */
.L_x_10555:
[----:B------:R-:W-:Y:S01]  /*a180*/  NOP ;  /* 0x0000000000007918 */ /* 0x000fe20000000000 */
[----:B------:R-:W-:Y:S01]  /*a190*/  SYNCS.ARRIVE.TRANS64.RED.A0T1 RZ, [UR43+0x19c00], RZ ;  /* 0x019c00ffffff79a7 */ /* 0x000fe2000820042b */
[----:B------:R-:W-:Y:S01]  /*a1a0*/  ARRIVES.LDGSTSBAR.64.TRANSCNT [UR43+0x19c00] ;  /* 0x019c0000ff0079b0 */ /* 0x000fe20008000aab */
[----:B------:R-:W-:Y:S01]  /*a1b0*/  NOP ;  /* 0x0000000000007918 */ /* 0x000fe20000000000 */
[----:B------:R-:W-:Y:S01]  /*a1c0*/  ULOP3.LUT UR4, UR38, 0x1, URZ, 0xc, !UPT ;  /* 0x0000000126047892 */ /* 0x000fe2000f8e0c3f */
[----:B------:R-:W-:Y:S05]  /*a1d0*/  SYNCS.ARRIVE.TRANS64.A1T0 RZ, [UR43+0x19c00], RZ ;  /* 0x019c00ffffff79a7 */ /* 0x000fea000810002b */
[----:B01----:R-:W-:-:S04]  /*a1e0*/  MOV R3, UR4 ;  /* 0x0000000400037c02 */ /* 0x003fc80008000f00 */
[----:B------:R-:W-:-:S04]  /*a1f0*/  SHF.L.U32 R3, R3, 0x1f, RZ ;  /* 0x0000001f03037819 */ /* 0x000fc800000006ff */
[----:B------:R-:W0:Y:S02]  /*a200*/  SYNCS.PHASECHK.TRANS64.TRYWAIT P0, [UR43+0x19c20], R3 ;  /* 0x019c2003ff0075a7 */ /* 0x000e24000800016b */
[----:B0-----:R-:W-:Y:S05]  /*a210*/  @!P0 BRA `(.L_x_10557) ;  /* 0x0000002400cc8947 */ /* 0x001fea0003800000 */
.L_x_10625:
[----:B------:R-:W-:-:S05]  /*a220*/  IMAD.U32 R0, RZ, RZ, UR40 ;  /* 0x00000028ff007e24 */ /* 0x000fca000f8e00ff */
[----:B------:R-:W-:-:S13]  /*a230*/  ISETP.GE.AND P0, PT, R0, 0x81, PT ;  /* 0x000000810000780c */ /* 0x000fda0003f06270 */
[----:B------:R-:W-:Y:S05]  /*a240*/  @!P0 BRA `(.L_x_10558) ;  /* 0x0000001000388947 */ /* 0x000fea0003800000 */
[----:B------:R-:W-:Y:S02]  /*a250*/  IMAD.MOV.U32 R4, RZ, RZ, R24 ;  /* 0x000000ffff047224 */ /* 0x000fe400078e0018 */
[----:B------:R-:W-:Y:S02]  /*a260*/  IMAD.MOV.U32 R0, RZ, RZ, R19 ;  /* 0x000000ffff007224 */ /* 0x000fe400078e0013 */
[----:B------:R-:W-:-:S07]  /*a270*/  IMAD.U32 R20, RZ, RZ, UR44 ;  /* 0x0000002cff147e24 */ /* 0x000fce000f8e00ff */
.L_x_10578:
[----:B------:R-:W2:Y:S01]  /*a280*/  LDL R6, [R1+0x4] ;  /* 0x0000040001067983 */ /* 0x000ea20000100800 */
[----:B0-----:R-:W0:Y:S01]  /*a290*/  LDC R3, c[0x0][0x430] ;  /* 0x00010c00ff037b82 */ /* 0x001e220000000800 */
[----:B------:R-:W-:Y:S01]  /*a2a0*/  ULDC.64 UR4, c[0x0][0x428] ;  /* 0x00010a0000047ab9 */ /* 0x000fe20000000a00 */
[----:B-1----:R-:W1:Y:S01]  /*a2b0*/  S2R R2, SR_TID.X ;  /* 0x0000000000027919 */ /* 0x002e620000002100 */
[----:B0-----:R-:W-:-:S13]  /*a2c0*/  ISETP.NE.AND P0, PT, R3, 0x1, PT ;  /* 0x000000010300780c */ /* 0x001fda0003f05270 */
[----:B------:R-:W0:Y:S01]  /*a2d0*/  @P0 LDC R3, c[0x0][0x434] ;  /* 0x00010d00ff030b82 */ /* 0x000e220000000800 */
[----:B-1----:R-:W-:Y:S01]  /*a2e0*/  IMAD.SHL.U32 R5, R2, 0x40, RZ ;  /* 0x0000004002057824 */ /* 0x002fe200078e00ff */
[----:B------:R-:W-:-:S06]  /*a2f0*/  SHF.R.U32.HI R7, RZ, 0x1, R2 ;  /* 0x00000001ff077819 */ /* 0x000fcc0000011602 */
[----:B------:R-:W1:Y:S01]  /*a300*/  @P0 LDC R2, c[0x0][0x438] ;  /* 0x00010e00ff020b82 */ /* 0x000e620000000800 */
[----:B------:R-:W-:Y:S02]  /*a310*/  LOP3.LUT R7, R7, 0x3f, RZ, 0xc0, !PT ;  /* 0x0000003f07077812 */ /* 0x000fe400078ec0ff */
[----:B------:R-:W-:-:S03]  /*a320*/  LOP3.LUT R5, R5, 0x40, RZ, 0xc0, !PT ;  /* 0x0000004005057812 */ /* 0x000fc600078ec0ff */
[----:B------:R-:W-:-:S05]  /*a330*/  IMAD R8, R20, 0x80, R7 ;  /* 0x0000008014087824 */ /* 0x000fca00078e0207 */
[----:B--2---:R-:W-:-:S05]  /*a340*/  IADD3 R8, R5, R8, R6 ;  /* 0x0000000805087210 */ /* 0x004fca0007ffe006 */
[----:B0-----:R-:W-:-:S04]  /*a350*/  @P0 IMAD.HI.U32 R3, R8, R3, RZ ;  /* 0x0000000308030227 */ /* 0x001fc800078e00ff */
[----:B------:R-:W-:Y:S01]  /*a360*/  IMAD.MOV.U32 R5, RZ, RZ, R8 ;  /* 0x000000ffff057224 */ /* 0x000fe200078e0008 */
[----:B-1----:R-:W-:Y:S01]  /*a370*/  @P0 SHF.R.U32.HI R5, RZ, R2, R3 ;  /* 0x00000002ff050219 */ /* 0x002fe20000011603 */
[----:B------:R-:W-:-:S03]  /*a380*/  IMAD R6, R29, UR4, RZ ;  /* 0x000000041d067c24 */ /* 0x000fc6000f8e02ff */
[----:B------:R-:W-:Y:S02]  /*a390*/  SHF.R.S32.HI R3, RZ, 0x1f, R5 ;  /* 0x0000001fff037819 */ /* 0x000fe40000011405 */
[----:B------:R-:W-:Y:S01]  /*a3a0*/  MOV R2, R5 ;  /* 0x0000000500027202 */ /* 0x000fe20000000f00 */
[----:B------:R-:W-:-:S04]  /*a3b0*/  IMAD R6, R27, UR5, R6 ;  /* 0x000000051b067c24 */ /* 0x000fc8000f8e0206 */
[----:B------:R-:W-:Y:S01]  /*a3c0*/  IMAD.WIDE.U32 R2, R27, UR4, R2 ;  /* 0x000000041b027c25 */ /* 0x000fe2000f8e0002 */
[----:B------:R-:W-:-:S03]  /*a3d0*/  ULDC.64 UR4, c[0x0][0x418] ;  /* 0x0001060000047ab9 */ /* 0x000fc60000000a00 */
[----:B------:R-:W-:Y:S01]  /*a3e0*/  IMAD.IADD R3, R6, 0x1, R3 ;  /* 0x0000000106037824 */ /* 0x000fe200078e0203 */
[C---:B------:R-:W-:Y:S01]  /*a3f0*/  LEA R6, P0, R2.reuse, UR4, 0x2 ;  /* 0x0000000402067c11 */ /* 0x040fe2000f8010ff */
[----:B------:R-:W-:Y:S01]  /*a400*/  IMAD.U32 R9, RZ, RZ, UR48 ;  /* 0x00000030ff097e24 */ /* 0x000fe2000f8e00ff */
[----:B------:R-:W-:Y:S02]  /*a410*/  ULDC UR4, c[0x0][0x430] ;  /* 0x00010c0000047ab9 */ /* 0x000fe40000000800 */
[----:B------:R-:W-:-:S06]  /*a420*/  LEA.HI.X R7, R2, UR5, R3, 0x2, P0 ;  /* 0x0000000502077c11 */ /* 0x000fcc00080f1403 */
[----:B------:R-:W2:Y:S01]  /*a430*/  LDG.E R7, desc[UR36][R6.64] ;  /* 0x0000002406077981 */ /* 0x000ea2000c1e1900 */
[----:B------:R-:W-:Y:S01]  /*a440*/  ISETP.NE.AND P2, PT, R9, 0x3, PT ;  /* 0x000000030900780c */ /* 0x000fe20003f45270 */
[----:B------:R-:W-:Y:S02]  /*a450*/  VIADD R19, R0, 0x1 ;  /* 0x0000000100137836 */ /* 0x000fe40000000000 */
[----:B------:R-:W-:-:S03]  /*a460*/  IMAD.MOV R2, RZ, RZ, -R5 ;  /* 0x000000ffff027224 */ /* 0x000fc600078e0a05 */
[----:B------:R-:W-:Y:S01]  /*a470*/  ISETP.NE.AND P0, PT, R19, 0x2, PT ;  /* 0x000000021300780c */ /* 0x000fe20003f05270 */
[----:B------:R-:W-:-:S03]  /*a480*/  IMAD R8, R2, UR4, R8 ;  /* 0x0000000402087c24 */ /* 0x000fc6000f8e0208 */
        /* <DEDUP_REMOVED lines=8> */
.L_x_10559:
[----:B------:R-:W-:Y:S01]  /*a510*/  LEA R5, R19, UR43, 0x3 ;  /* 0x0000002b13057c11 */ /* 0x000fe2000f8e18ff */
[----:B------:R-:W-:Y:S01]  /*a520*/  BSSY B0, `(.L_x_10560) ;  /* 0x0000005000007945 */ /* 0x000fe20003800000 */
[----:B------:R-:W-:Y:S02]  /*a530*/  SHF.L.U32 R10, R24, 0x1f, RZ ;  /* 0x0000001f180a7819 */ /* 0x000fe400000006ff */
[----:B------:R-:W-:Y:S02]  /*a540*/  SHF.R.S32.HI R9, RZ, 0x1f, R8 ;  /* 0x0000001fff097819 */ /* 0x000fe40000011408 */
[----:B------:R-:W0:Y:S02]  /*a550*/  SYNCS.PHASECHK.TRANS64.TRYWAIT P0, [R5+URZ+0x19c80], R10 ;  /* 0x019c800a050075a7 */ /* 0x000e24000800017f */
[----:B0-----:R-:W-:Y:S05]  /*a560*/  @!P0 BRA `(.L_x_10561) ;  /* 0x00000024000c8947 */ /* 0x001fea0003800000 */
.L_x_10626:
[----:B------:R-:W-:Y:S05]  /*a570*/  BSYNC B0 ;  /* 0x0000000000007941 */ /* 0x000fea0003800000 */
.L_x_10560:
[----:B------:R-:W2:Y:S01]  /*a580*/  LDL R11, [R1] ;  /* 0x00000000010b7983 */ /* 0x000ea20000100800 */
[----:B------:R-:W-:Y:S01]  /*a590*/  ULDC.64 UR4, c[0x0][0x328] ;  /* 0x0000ca0000047ab9 */ /* 0x000fe20000000a00 */
[----:B------:R-:W-:Y:S01]  /*a5a0*/  ULDC.64 UR6, c[0x0][0x318] ;  /* 0x0000c60000067ab9 */ /* 0x000fe20000000a00 */
[----:B------:R-:W-:Y:S01]  /*a5b0*/  IMAD R6, R9, UR4, RZ ;  /* 0x0000000409067c24 */ /* 0x000fe2000f8e02ff */
[----:B------:R-:W-:Y:S01]  /*a5c0*/  LOP3.LUT P4, RZ, R16, 0x8, RZ, 0xc0, !PT ;  /* 0x0000000810ff7812 */ /* 0x000fe2000788c0ff */
[----:B------:R-:W-:Y:S01]  /*a5d0*/  IMAD.WIDE.U32 R2, R8, UR4, RZ ;  /* 0x0000000408027c25 */ /* 0x000fe2000f8e00ff */
[C---:B------:R-:W-:Y:S02]  /*a5e0*/  LOP3.LUT P3, RZ, R16.reuse, 0x4, RZ, 0xc0, !PT ;  /* 0x0000000410ff7812 */ /* 0x040fe4000786c0ff */
[----:B------:R-:W-:Y:S01]  /*a5f0*/  LOP3.LUT P2, RZ, R16, 0x2, RZ, 0xc0, !PT ;  /* 0x0000000210ff7812 */ /* 0x000fe2000784c0ff */
        /* <DEDUP_REMOVED lines=14> */
[----:B--2---:R-:W-:Y:S01]  /*a6e0*/  IMAD R6, R19, 0x3000, R11 ;  /* 0x0000300013067824 */ /* 0x004fe200078e020b */
[----:B------:R-:W-:Y:S07]  /*a6f0*/  BRA.DIV UR4, `(.L_x_10562) ;  /* 0x0000002204bc7947 */ /* 0x000fee000b800000 */
[----:B------:R-:W1:Y:S01]  /*a700*/  S2R R3, SR_TID.X ;  /* 0x0000000000037919 */ /* 0x000e620000002100 */
[----:B------:R-:W-:Y:S01]  /*a710*/  VIADD R6, R6, UR43 ;  /* 0x0000002b06067c36 */ /* 0x000fe20008000000 */
[----:B------:R-:W2:Y:S01]  /*a720*/  SHFL.IDX PT, R2, R21, RZ, 0x1e1f ;  /* 0x001e1fff15027589 */ /* 0x000ea200000e0000 */
[----:B-1----:R-:W-:-:S03]  /*a730*/  SHF.L.U32 R11, R3, 0x4, RZ ;  /* 0x00000004030b7819 */ /* 0x002fc600000006ff */
[----:B------:R-:W1:Y:S01]  /*a740*/  SHFL.IDX PT, R3, R26, RZ, 0x1e1f ;  /* 0x001e1fff1a037589 */ /* 0x000e6200000e0000 */
[----:B------:R-:W-:-:S03]  /*a750*/  LOP3.LUT R11, R11, 0x10, RZ, 0xc0, !PT ;  /* 0x000000100b0b7812 */ /* 0x000fc600078ec0ff */
[----:B------:R-:W3:Y:S01]  /*a760*/  SHFL.IDX PT, R26, R26, 0x1, 0x1e1f ;  /* 0x003e1f001a1a7f89 */ /* 0x000ee200000e0000 */
[----:B--2---:R-:W-:-:S05]  /*a770*/  IADD3 R2, P0, R11, R2, RZ ;  /* 0x000000020b027210 */ /* 0x004fca0007f1e0ff */
[----:B-1----:R-:W-:-:S05]  /*a780*/  IMAD.X R3, RZ, RZ, R3, P0 ;  /* 0x000000ffff037224 */ /* 0x002fca00000e0603 */
[----:B------:R-:W-:Y:S04]  /*a790*/  LDGSTS.E.BYPASS.LTC128B.128 [R6+0x9000], desc[UR36][R2.64], !P4 ;  /* 0x0900000002067fae */ /* 0x000fe8000e101d64 */
[----:B------:R-:W-:Y:S04]  /*a7a0*/  LDGSTS.E.BYPASS.LTC128B.128 [R6+0xa000], desc[UR36][R2.64+0x20], !P3 ;  /* 0x0a00002002067fae */ /* 0x000fe8000d901d64 */
[----:B------:R1:W-:Y:S04]  /*a7b0*/  LDGSTS.E.BYPASS.LTC128B.128 [R6+0xb000], desc[UR36][R2.64+0x40], !P2 ;  /* 0x0b00004002067fae */ /* 0x0003e8000d101d64 */
[----:B-1-3--:R1:W2:Y:S02]  /*a7c0*/  SHFL.IDX PT, R2, R21, 0x1, 0x1e1f ;  /* 0x003e1f0015027f89 */ /* 0x00a2a400000e0000 */
.L_x_10632:
        /* <DEDUP_REMOVED lines=13> */
.L_x_10563:
        /* <DEDUP_REMOVED lines=11> */
.L_x_10564:
[----:B------:R2:W-:Y:S01]  /*a950*/  SYNCS.ARRIVE.TRANS64.A1T0 RZ, [R5+URZ+0x19c70], RZ ;  /* 0x019c70ff05ff79a7 */ /* 0x0005e2000810003f */
[----:B------:R-:W-:Y:S05]  /*a960*/  @!P3 BRA `(.L_x_10565) ;  /* 0x000000000004b947 */ /* 0x000fea0003800000 */
[----:B------:R-:W-:Y:S01]  /*a970*/  BPT.TRAP 0x1 ;  /* 0x000000040000795c */ /* 0x000fe20000300000 */
.L_x_10565:
[----:B------:R-:W3:Y:S01]  /*a980*/  SYNCS.PHASECHK.TRANS64.TRYWAIT P0, [R5+URZ+0x19c40], R10 ;  /* 0x019c400a050075a7 */ /* 0x000ee2000800017f */
[----:B------:R-:W-:Y:S04]  /*a990*/  BSSY B0, `(.L_x_10566) ;  /* 0x0000002000007945 */ /* 0x000fe80003800000 */
[----:B---3--:R-:W-:Y:S05]  /*a9a0*/  @!P0 BRA `(.L_x_10567) ;  /* 0x0000002000bc8947 */ /* 0x008fea0003800000 */
.L_x_10633:
[----:B------:R-:W-:Y:S05]  /*a9b0*/  BSYNC B0 ;  /* 0x0000000000007941 */ /* 0x000fea0003800000 */
.L_x_10566:
[----:B------:R-:W1:Y:S01]  /*a9c0*/  S2R R11, SR_TID.X ;  /* 0x00000000000b7919 */ /* 0x000e620000002100 */
        /* <DEDUP_REMOVED lines=8> */
[----:B------:R-:W-:-:S02]  /*aa50*/  ULDC.64 UR4, c[0x0][0x310] ;  /* 0x0000c40000047ab9 */ /* 0x000fc40000000a00 */
        /* <DEDUP_REMOVED lines=10> */
[----:B------:R-:W-:Y:S02]  /*ab00*/  IADD3 R7, P0, R2, UR6, RZ ;  /* 0x0000000602077c10 */ /* 0x000fe4000ff1e0ff */
[----:B-1----:R-:W-:Y:S02]  /*ab10*/  SHF.L.U32 R21, R11, 0x4, RZ ;  /* 0x000000040b157819 */ /* 0x002fe400000006ff */
[----:B------:R-:W-:Y:S02]  /*ab20*/  IADD3.X R8, R8, UR7, R3, P0, !PT ;  /* 0x0000000708087c10 */ /* 0x000fe400087fe403 */
[----:B------:R-:W-:Y:S01]  /*ab30*/  LOP3.LUT R21, R21, 0x10, RZ, 0xc0, !PT ;  /* 0x0000001015157812 */ /* 0x000fe200078ec0ff */
[----:B------:R-:W-:Y:S06]  /*ab40*/  BRA.DIV UR4, `(.L_x_10568) ;  /* 0x0000002204687947 */ /* 0x000fec000b800000 */
[----:B------:R-:W1:Y:S04]  /*ab50*/  SHFL.IDX PT, R2, R7, RZ, 0x1e1f ;  /* 0x001e1fff07027589 */ /* 0x000e6800000e0000 */
[----:B------:R-:W4:Y:S04]  /*ab60*/  SHFL.IDX PT, R3, R8, RZ, 0x1e1f ;  /* 0x001e1fff08037589 */ /* 0x000f2800000e0000 */
[----:B------:R-:W0:Y:S01]  /*ab70*/  SHFL.IDX PT, R8, R8, 0x1, 0x1e1f ;  /* 0x003e1f0008087f89 */ /* 0x000e2200000e0000 */
[----:B-1----:R-:W-:-:S05]  /*ab80*/  IADD3 R2, P0, R21, R2, RZ ;  /* 0x0000000215027210 */ /* 0x002fca0007f1e0ff */
[----:B----4-:R-:W-:-:S05]  /*ab90*/  IMAD.X R3, RZ, RZ, R3, P0 ;  /* 0x000000ffff037224 */ /* 0x010fca00000e0603 */
[----:B------:R-:W-:Y:S04]  /*aba0*/  LDGSTS.E.BYPASS.LTC128B.128 [R6+0x13800], desc[UR36][R2.64], !P4 ;  /* 0x1380000002067fae */ /* 0x000fe8000e101d64 */
[----:B------:R-:W-:Y:S04]  /*abb0*/  LDGSTS.E.BYPASS.LTC128B.128 [R6+0x14800], desc[UR36][R2.64+0x20], !P3 ;  /* 0x1480002002067fae */ /* 0x000fe8000d901d64 */
[----:B------:R1:W-:Y:S04]  /*abc0*/  LDGSTS.E.BYPASS.LTC128B.128 [R6+0x15800], desc[UR36][R2.64+0x40], !P2 ;  /* 0x1580004002067fae */ /* 0x0003e8000d101d64 */
[----:B01----:R1:W4:Y:S02]  /*abd0*/  SHFL.IDX PT, R2, R7, 0x1, 0x1e1f ;  /* 0x003e1f0007027f89 */ /* 0x00332400000e0000 */
.L_x_10639:
        /* <DEDUP_REMOVED lines=10> */
.L_x_10569:
        /* <DEDUP_REMOVED lines=11> */
.L_x_10570:
[----:B------:R-:W-:Y:S01]  /*ad30*/  IMAD.U32 R2, RZ, RZ, UR49 ;  /* 0x00000031ff027e24 */ /* 0x000fe2000f8e00ff */
[----:B------:R0:W-:Y:S04]  /*ad40*/  SYNCS.ARRIVE.TRANS64.A1T0 RZ, [R5+URZ+0x19c30], RZ ;  /* 0x019c30ff05ff79a7 */ /* 0x0001e8000810003f */
[----:B------:R-:W-:-:S13]  /*ad50*/  ISETP.NE.AND P0, PT, R2, 0x3, PT ;  /* 0x000000030200780c */ /* 0x000fda0003f05270 */
[----:B0-----:R-:W-:Y:S05]  /*ad60*/  @!P0 BRA `(.L_x_10571) ;  /* 0x0000000000048947 */ /* 0x001fea0003800000 */
[----:B------:R-:W-:Y:S01]  /*ad70*/  BPT.TRAP 0x1 ;  /* 0x000000040000795c */ /* 0x000fe20000300000 */
.L_x_10571:
[----:B------:R-:W-:Y:S01]  /*ad80*/  LOP3.LUT R3, R4, 0x1, RZ, 0x3c, !PT ;  /* 0x0000000104037812 */ /* 0x000fe200078e3cff */
[----:B------:R-:W-:Y:S01]  /*ad90*/  BSSY B0, `(.L_x_10572) ;  /* 0x0000005000007945 */ /* 0x000fe20003800000 */
[----:B------:R-:W-:Y:S02]  /*ada0*/  LEA R2, R0, UR43, 0x3 ;  /* 0x0000002b00027c11 */ /* 0x000fe4000f8e18ff */
[----:B------:R-:W-:-:S04]  /*adb0*/  SHF.L.U32 R3, R3, 0x1f, RZ ;  /* 0x0000001f03037819 */ /* 0x000fc800000006ff */
[----:B------:R-:W0:Y:S02]  /*adc0*/  SYNCS.PHASECHK.TRANS64.TRYWAIT P2, [R2+URZ+0x19c70], R3 ;  /* 0x019c7003020075a7 */ /* 0x000e24000804017f */
[----:B0-----:R-:W-:Y:S05]  /*add0*/  @!P2 BRA `(.L_x_10573) ;  /* 0x00000020005ca947 */ /* 0x001fea0003800000 */
.L_x_10640:
[----:B------:R-:W-:Y:S05]  /*ade0*/  BSYNC B0 ;  /* 0x0000000000007941 */ /* 0x000fea0003800000 */
.L_x_10572:
[----:B--23--:R-:W-:-:S05]  /*adf0*/  IMAD.U32 R5, RZ, RZ, UR48 ;  /* 0x00000030ff057e24 */ /* 0x00cfca000f8e00ff */
[----:B------:R-:W-:-:S13]  /*ae00*/  ISETP.NE.AND P2, PT, R5, 0x3, PT ;  /* 0x000000030500780c */ /* 0x000fda0003f45270 */
[----:B------:R-:W-:Y:S05]  /*ae10*/  @!P2 BRA `(.L_x_10574) ;  /* 0x000000000004a947 */ /* 0x000fea0003800000 */
[----:B------:R-:W-:Y:S01]  /*ae20*/  BPT.TRAP 0x1 ;  /* 0x000000040000795c */ /* 0x000fe20000300000 */
.L_x_10574:
[----:B0-----:R-:W-:Y:S01]  /*ae30*/  SHF.L.U32 R3, R4, 0x1f, RZ ;  /* 0x0000001f04037819 */ /* 0x001fe200000006ff */
[----:B------:R-:W-:-:S03]  /*ae40*/  IMAD R0, R0, 0x3000, RZ ;  /* 0x0000300000007824 */ /* 0x000fc600078e02ff */
[----:B------:R-:W0:Y:S02]  /*ae50*/  SYNCS.PHASECHK.TRANS64.TRYWAIT P2, [R2+URZ+0x19c60], R3 ;  /* 0x019c6003020075a7 */ /* 0x000e24000804017f */
[----:B0-----:R-:W-:Y:S05]  /*ae60*/  @!P2 BRA `(.L_x_10575) ;  /* 0x00000020004ca947 */ /* 0x001fea0003800000 */
.L_x_10641:
[----:B------:R-:W2:Y:S01]  /*ae70*/  LDL R14, [R1+0x8] ;  /* 0x00000800010e7983 */ /* 0x000ea20000100800 */
[C---:B------:R-:W-:Y:S01]  /*ae80*/  LOP3.LUT R12, R0.reuse, R23, RZ, 0xfc, !PT ;  /* 0x00000017000c7212 */ /* 0x040fe200078efcff */
[----:B------:R-:W-:Y:S05]  /*ae90*/  WARPSYNC.ALL ;  /* 0x0000000000007948 */ /* 0x000fea0003800000 */
[----:B-1----:R1:W3:Y:S01]  /*aea0*/  LDSM.16.MT88.4 R4, [R12+UR43+0x9000] ;  /* 0x0090002b0c04783b */ /* 0x0022e20008004200 */
[----:B0-----:R-:W-:Y:S02]  /*aeb0*/  LOP3.LUT R3, R0, R25, RZ, 0xfc, !PT ;  /* 0x0000001900037212 */ /* 0x001fe400078efcff */
[----:B------:R-:W-:-:S03]  /*aec0*/  LOP3.LUT R13, R23, 0x1800, RZ, 0xfc, !PT ;  /* 0x00001800170d7812 */ /* 0x000fc600078efcff */
[----:B------:R-:W-:Y:S01]  /*aed0*/  IMAD.IADD R3, R22, 0x1, R3 ;  /* 0x0000000116037824 */ /* 0x000fe200078e0203 */
[----:B-1----:R-:W-:Y:S02]  /*aee0*/  LOP3.LUT R12, R0, 0x800, R23, 0xfe, !PT ;  /* 0x00000800000c7812 */ /* 0x002fe400078efe17 */
[C-C-:B---3--:R-:W-:Y:S02]  /*aef0*/  PRMT R8, R4.reuse, 0x6420, R5.reuse ;  /* 0x0000642004087816 */ /* 0x148fe40000000005 */
[----:B------:R-:W-:Y:S02]  /*af00*/  PRMT R9, R4, 0x7531, R5 ;  /* 0x0000753104097816 */ /* 0x000fe40000000005 */
[C-C-:B------:R-:W-:Y:S02]  /*af10*/  PRMT R10, R6.reuse, 0x6420, R7.reuse ;  /* 0x00006420060a7816 */ /* 0x140fe40000000007 */
[----:B------:R-:W-:-:S05]  /*af20*/  PRMT R11, R6, 0x7531, R7 ;  /* 0x00007531060b7816 */ /* 0x000fca0000000007 */
[----:B------:R0:W-:Y:S02]  /*af30*/  STSM.16.M88.4 [R3], R8 ;  /* 0x0000000803007844 */ /* 0x0001e40000000200 */
[----:B0-----:R-:W-:-:S05]  /*af40*/  VIADD R3, R0, 0x1000 ;  /* 0x0000100000037836 */ /* 0x001fca0000000000 */
[C---:B------:R-:W-:Y:S02]  /*af50*/  LOP3.LUT R4, R3.reuse, R23, RZ, 0xfc, !PT ;  /* 0x0000001703047212 */ /* 0x040fe400078efcff */
[----:B------:R-:W-:-:S04]  /*af60*/  LOP3.LUT R3, R3, R25, RZ, 0xfc, !PT ;  /* 0x0000001903037212 */ /* 0x000fc800078efcff */
[----:B------:R-:W0:Y:S01]  /*af70*/  LDSM.16.MT88.4 R4, [R4+UR43+0x9000] ;  /* 0x0090002b0404783b */ /* 0x000e220008004200 */
[----:B------:R-:W-:Y:S02]  /*af80*/  IADD3 R3, R22, R3, RZ ;  /* 0x0000000316037210 */ /* 0x000fe40007ffe0ff */
[C-C-:B0-----:R-:W-:Y:S02]  /*af90*/  PRMT R8, R4.reuse, 0x6420, R5.reuse ;  /* 0x0000642004087816 */ /* 0x141fe40000000005 */
        /* <DEDUP_REMOVED lines=8> */
[----:B------:R-:W-:Y:S01]  /*b020*/  IMAD.IADD R3, R22, 0x1, R3 ;  /* 0x0000000116037824 */ /* 0x000fe200078e0203 */
[C-C-:B0-----:R-:W-:Y:S02]  /*b030*/  PRMT R8, R4.reuse, 0x6420, R5.reuse ;  /* 0x0000642004087816 */ /* 0x141fe40000000005 */
[----:B------:R-:W-:Y:S02]  /*b040*/  PRMT R9, R4, 0x7531, R5 ;  /* 0x0000753104097816 */ /* 0x000fe40000000005 */
[C-C-:B------:R-:W-:Y:S02]  /*b050*/  PRMT R10, R6.reuse, 0x6420, R7.reuse ;  /* 0x00006420060a7816 */ /* 0x140fe40000000007 */
[----:B------:R-:W-:-:S05]  /*b060*/  PRMT R11, R6, 0x7531, R7 ;  /* 0x00007531060b7816 */ /* 0x000fca0000000007 */
[----:B------:R-:W-:Y:S04]  /*b070*/  STSM.16.M88.4 [R3], R8 ;  /* 0x0000000803007844 */ /* 0x000fe80000000200 */
[----:B------:R-:W0:Y:S02]  /*b080*/  LDSM.16.MT88.4 R4, [R12+UR43+0x9000] ;  /* 0x0090002b0c04783b */ /* 0x000e240008004200 */
[C-C-:B0-----:R-:W-:Y:S02]  /*b090*/  PRMT R8, R4.reuse, 0x6420, R5.reuse ;  /* 0x0000642004087816 */ /* 0x141fe40000000005 */
[----:B------:R-:W-:Y:S02]  /*b0a0*/  PRMT R9, R4, 0x7531, R5 ;  /* 0x0000753104097816 */ /* 0x000fe40000000005 */
[----:B------:R-:W-:-:S02]  /*b0b0*/  PRMT R10, R6, 0x6420, R7 ;  /* 0x00006420060a7816 */ /* 0x000fc40000000007 */
[----:B------:R-:W-:Y:S02]  /*b0c0*/  PRMT R11, R6, 0x7531, R7 ;  /* 0x00007531060b7816 */ /* 0x000fe40000000007 */
[--C-:B------:R-:W-:Y:S02]  /*b0d0*/  IADD3 R4, R13, UR43, R0.reuse ;  /* 0x0000002b0d047c10 */ /* 0x100fe4000fffe000 */
[----:B------:R-:W-:Y:S02]  /*b0e0*/  LOP3.LUT R13, R23, 0x2800, RZ, 0xfc, !PT ;  /* 0x00002800170d7812 */ /* 0x000fe400078efcff */
[----:B--2---:R-:W-:-:S05]  /*b0f0*/  IADD3 R3, R22, R14, R0 ;  /* 0x0000000e16037210 */ /* 0x004fca0007ffe000 */
[----:B------:R-:W-:Y:S04]  /*b100*/  STSM.16.M88.4 [R3], R8 ;  /* 0x0000000803007844 */ /* 0x000fe80000000200 */
[----:B------:R-:W0:Y:S02]  /*b110*/  LDSM.16.MT88.4 R4, [R4+0x9000] ;  /* 0x009000000404783b */ /* 0x000e240000004200 */
[C-C-:B0-----:R-:W-:Y:S02]  /*b120*/  PRMT R8, R4.reuse, 0x6420, R5.reuse ;  /* 0x0000642004087816 */ /* 0x141fe40000000005 */
[----:B------:R-:W-:Y:S02]  /*b130*/  PRMT R9, R4, 0x7531, R5 ;  /* 0x0000753104097816 */ /* 0x000fe40000000005 */
[----:B------:R-:W-:-:S02]  /*b140*/  PRMT R10, R6, 0x6420, R7 ;  /* 0x00006420060a7816 */ /* 0x000fc40000000007 */
[----:B------:R-:W-:Y:S02]  /*b150*/  PRMT R11, R6, 0x7531, R7 ;  /* 0x00007531060b7816 */ /* 0x000fe40000000007 */
[----:B------:R-:W-:Y:S01]  /*b160*/  IADD3 R5, R13, UR43, R0 ;  /* 0x0000002b0d057c10 */ /* 0x000fe2000fffe000 */
[----:B------:R-:W-:Y:S02]  /*b170*/  IMAD.U32 R13, RZ, RZ, UR48 ;  /* 0x00000030ff0d7e24 */ /* 0x000fe4000f8e00ff */
[----:B------:R-:W-:Y:S03]  /*b180*/  STSM.16.M88.4 [R3+0x1000], R8 ;  /* 0x0010000803007844 */ /* 0x000fe60000000200 */
[----:B------:R-:W-:Y:S01]  /*b190*/  ISETP.NE.AND P2, PT, R13, 0x3, PT ;  /* 0x000000030d00780c */ /* 0x000fe20003f45270 */
[----:B------:R-:W0:Y:S02]  /*b1a0*/  LDSM.16.MT88.4 R4, [R5+0x9000] ;  /* 0x009000000504783b */ /* 0x000e240000004200 */
        /* <DEDUP_REMOVED lines=13> */
.L_x_10576:
[----:B-1----:R1:W-:Y:S01]  /*b280*/  SYNCS.ARRIVE.TRANS64.A1T0 RZ, [R2+URZ+0x19c50], RZ ;  /* 0x019c50ff02ff79a7 */ /* 0x0023e2000810003f */
[----:B------:R-:W-:Y:S06]  /*b290*/  BAR.SYNC.DEFER_BLOCKING 0x2, 0x80 ;  /* 0x0082000000007b1d */ /* 0x000fec0000010000 */
[----:B------:R-:W-:Y:S05]  /*b2a0*/  @!P0 BRA `(.L_x_10577) ;  /* 0x0000000000048947 */ /* 0x000fea0003800000 */
[----:B------:R-:W-:Y:S01]  /*b2b0*/  BPT.TRAP 0x1 ;  /* 0x000000040000795c */ /* 0x000fe20000300000 */
.L_x_10577:
[----:B-1----:R-:W-:Y:S02]  /*b2c0*/  VIADD R2, R2, 0x19c80 ;  /* 0x00019c8002027836 */ /* 0x002fe40000000000 */
[----:B0-----:R-:W-:Y:S02]  /*b2d0*/  IMAD.U32 R3, RZ, RZ, UR47 ;  /* 0x0000002fff037e24 */ /* 0x001fe4000f8e00ff */
[----:B------:R-:W-:Y:S02]  /*b2e0*/  IMAD.MOV.U32 R4, RZ, RZ, R24 ;  /* 0x000000ffff047224 */ /* 0x000fe400078e0018 */
[----:B------:R-:W-:Y:S01]  /*b2f0*/  IMAD.MOV.U32 R0, RZ, RZ, R19 ;  /* 0x000000ffff007224 */ /* 0x000fe200078e0013 */
[----:B------:R-:W-:-:S04]  /*b300*/  PRMT R2, R3, 0x654, R2 ;  /* 0x0000065403027816 */ /* 0x000fc80000000002 */
[----:B------:R1:W-:Y:S01]  /*b310*/  SYNCS.ARRIVE.TRANS64.RED.A1T0 RZ, [R2+URZ], RZ ;  /* 0x000000ff02ff79a7 */ /* 0x0003e2000810043f */
[----:B------:R-:W-:Y:S05]  /*b320*/  @P1 BRA `(.L_x_10578) ;  /* 0xffffffec00d41947 */ /* 0x000fea000383ffff */
.L_x_10558:
[----:B------:R-:W-:-:S04]  /*b330*/  MOV R0, UR49 ;  /* 0x0000003100007c02 */ /* 0x000fc80008000f00 */
[----:B------:R-:W-:-:S13]  /*b340*/  ISETP.NE.AND P0, PT, R0, 0x3, PT ;  /* 0x000000030000780c */ /* 0x000fda0003f05270 */
[----:B------:R-:W-:Y:S05]  /*b350*/  @!P0 BRA `(.L_x_10579) ;  /* 0x0000000000048947 */ /* 0x000fea0003800000 */
[----:B------:R-:W-:Y:S01]  /*b360*/  BPT.TRAP 0x1 ;  /* 0x000000040000795c */ /* 0x000fe20000300000 */
.L_x_10579:
[----:B0-----:R-:W-:Y:S01]  /*b370*/  LOP3.LUT R3, R24, 0x1, RZ, 0x3c, !PT ;  /* 0x0000000118037812 */ /* 0x001fe200078e3cff */
[----:B------:R-:W-:Y:S01]  /*b380*/  BSSY B0, `(.L_x_10580) ;  /* 0x0000005000007945 */ /* 0x000fe20003800000 */
[----:B------:R-:W-:Y:S02]  /*b390*/  LEA R0, R19, UR43, 0x3 ;  /* 0x0000002b13007c11 */ /* 0x000fe4000f8e18ff */
[----:B------:R-:W-:-:S04]  /*b3a0*/  SHF.L.U32 R3, R3, 0x1f, RZ ;  /* 0x0000001f03037819 */ /* 0x000fc800000006ff */
[----:B------:R-:W0:Y:S02]  /*b3b0*/  SYNCS.PHASECHK.TRANS64.TRYWAIT P1, [R0+URZ+0x19c70], R3 ;  /* 0x019c7003000075a7 */ /* 0x000e24000802017f */
[----:B0-----:R-:W-:Y:S05]  /*b3c0*/  @!P1 BRA `(.L_x_10581) ;  /* 0x0000001c00089947 */ /* 0x001fea0003800000 */
.L_x_10642:
[----:B------:R-:W-:Y:S05]  /*b3d0*/  BSYNC B0 ;  /* 0x0000000000007941 */ /* 0x000fea0003800000 */
.L_x_10580:
[----:B-1----:R-:W-:-:S05]  /*b3e0*/  IMAD.U32 R2, RZ, RZ, UR48 ;  /* 0x00000030ff027e24 */ /* 0x002fca000f8e00ff */
[----:B------:R-:W-:-:S13]  /*b3f0*/  ISETP.NE.AND P1, PT, R2, 0x3, PT ;  /* 0x000000030200780c */ /* 0x000fda0003f25270 */
[----:B------:R-:W-:Y:S05]  /*b400*/  @!P1 BRA `(.L_x_10582) ;  /* 0x0000000000049947 */ /* 0x000fea0003800000 */
[----:B------:R-:W-:Y:S01]  /*b410*/  BPT.TRAP 0x1 ;  /* 0x000000040000795c */ /* 0x000fe20000300000 */
.L_x_10582:
[----:B0-----:R-:W-:-:S04]  /*b420*/  SHF.L.U32 R3, R24, 0x1f, RZ ;  /* 0x0000001f18037819 */ /* 0x001fc800000006ff */
[----:B------:R-:W0:Y:S02]  /*b430*/  SYNCS.PHASECHK.TRANS64.TRYWAIT P1, [R0+URZ+0x19c60], R3 ;  /* 0x019c6003000075a7 */ /* 0x000e24000802017f */
[----:B0-----:R-:W-:Y:S05]  /*b440*/  @!P1 BRA `(.L_x_10583) ;  /* 0x0000001800fc9947 */ /* 0x001fea0003800000 */
.L_x_10643:
[----:B------:R-:W2:Y:S01]  /*b450*/  LDL R17, [R1+0x8] ;  /* 0x0000080001117983 */ /* 0x000ea20000100800 */
[----:B------:R-:W-:Y:S01]  /*b460*/  IMAD R2, R19, 0x3000, RZ ;  /* 0x0000300013027824 */ /* 0x000fe200078e02ff */
[----:B------:R-:W-:Y:S05]  /*b470*/  WARPSYNC.ALL ;  /* 0x0000000000007948 */ /* 0x000fea0003800000 */
[C---:B0-----:R-:W-:Y:S01]  /*b480*/  LOP3.LUT R3, R2.reuse, R23, RZ, 0xfc, !PT ;  /* 0x0000001702037212 */ /* 0x041fe200078efcff */
[----:B------:R-:W-:Y:S01]  /*b490*/  VIADD R14, R2, 0x1000 ;  /* 0x00001000020e7836 */ /* 0x000fe20000000000 */
[----:B------:R-:W-:-:S03]  /*b4a0*/  LOP3.LUT R15, R23, 0x1800, RZ, 0xfc, !PT ;  /* 0x00001800170f7812 */ /* 0x000fc600078efcff */
[----:B------:R0:W1:Y:S01]  /*b4b0*/  LDSM.16.MT88.4 R4, [R3+UR43+0x9000] ;  /* 0x0090002b0304783b */ /* 0x0000620008004200 */
[C---:B------:R-:W-:Y:S02]  /*b4c0*/  LOP3.LUT R13, R14.reuse, R23, RZ, 0xfc, !PT ;  /* 0x000000170e0d7212 */ /* 0x040fe400078efcff */
[----:B0-----:R-:W-:-:S05]  /*b4d0*/  LOP3.LUT R3, R14, R25, RZ, 0xfc, !PT ;  /* 0x000000190e037212 */ /* 0x001fca00078efcff */
[----:B------:R-:W-:Y:S01]  /*b4e0*/  IMAD.IADD R3, R22, 0x1, R3 ;  /* 0x0000000116037824 */ /* 0x000fe200078e0203 */
[C-C-:B-1----:R-:W-:Y:S02]  /*b4f0*/  PRMT R8, R4.reuse, 0x6420, R5.reuse ;  /* 0x0000642004087816 */ /* 0x142fe40000000005 */
[----:B------:R-:W-:Y:S02]  /*b500*/  PRMT R9, R4, 0x7531, R5 ;  /* 0x0000753104097816 */ /* 0x000fe40000000005 */
[----:B------:R-:W-:Y:S02]  /*b510*/  LOP3.LUT R5, R2, R25, RZ, 0xfc, !PT ;  /* 0x0000001902057212 */ /* 0x000fe400078efcff */
[C-C-:B------:R-:W-:Y:S02]  /*b520*/  PRMT R10, R6.reuse, 0x6420, R7.reuse ;  /* 0x00006420060a7816 */ /* 0x140fe40000000007 */
[----:B------:R-:W-:Y:S01]  /*b530*/  PRMT R11, R6, 0x7531, R7 ;  /* 0x00007531060b7816 */ /* 0x000fe20000000007 */
[----:B------:R-:W-:-:S05]  /*b540*/  IMAD.IADD R12, R22, 0x1, R5 ;  /* 0x00000001160c7824 */ /* 0x000fca00078e0205 */
[----:B------:R-:W-:Y:S04]  /*b550*/  STSM.16.M88.4 [R12], R8 ;  /* 0x000000080c007844 */ /* 0x000fe80000000200 */
[----:B------:R0:W1:Y:S02]  /*b560*/  LDSM.16.MT88.4 R4, [R13+UR43+0x9000] ;  /* 0x0090002b0d04783b */ /* 0x0000640008004200 */
[----:B0-----:R-:W-:Y:S02]  /*b570*/  IADD3 R13, R15, UR43, R2 ;  /* 0x0000002b0f0d7c10 */ /* 0x001fe4000fffe002 */
[----:B------:R-:W-:Y:S01]  /*b580*/  LOP3.LUT R15, R23, 0x2800, RZ, 0xfc, !PT ;  /* 0x00002800170f7812 */ /* 0x000fe200078efcff */
[----:B------:R-:W-:-:S05]  /*b590*/  VIADD R12, R2, 0x2000 ;  /* 0x00002000020c7836 */ /* 0x000fca0000000000 */
[----:B------:R-:W-:Y:S02]  /*b5a0*/  LOP3.LUT R14, R12, R23, RZ, 0xfc, !PT ;  /* 0x000000170c0e7212 */ /* 0x000fe400078efcff */
[C-C-:B-1----:R-:W-:Y:S02]  /*b5b0*/  PRMT R8, R4.reuse, 0x6420, R5.reuse ;  /* 0x0000642004087816 */ /* 0x142fe40000000005 */
[----:B------:R-:W-:Y:S02]  /*b5c0*/  PRMT R9, R4, 0x7531, R5 ;  /* 0x0000753104097816 */ /* 0x000fe40000000005 */
[C-C-:B------:R-:W-:Y:S02]  /*b5d0*/  PRMT R10, R6.reuse, 0x6420, R7.reuse ;  /* 0x00006420060a7816 */ /* 0x140fe40000000007 */
[----:B------:R-:W-:-:S05]  /*b5e0*/  PRMT R11, R6, 0x7531, R7 ;  /* 0x00007531060b7816 */ /* 0x000fca0000000007 */
[----:B------:R0:W-:Y:S04]  /*b5f0*/  STSM.16.M88.4 [R3], R8 ;  /* 0x0000000803007844 */ /* 0x0001e80000000200 */
[----:B------:R-:W1:Y:S01]  /*b600*/  LDSM.16.MT88.4 R4, [R14+UR43+0x9000] ;  /* 0x0090002b0e04783b */ /* 0x000e620008004200 */
[----:B0-----:R-:W-:Y:S02]  /*b610*/  LOP3.LUT R3, R2, 0x800, R23, 0xfe, !PT ;  /* 0x0000080002037812 */ /* 0x001fe400078efe17 */
[C-C-:B-1----:R-:W-:Y:S02]  /*b620*/  PRMT R8, R4.reuse, 0x6420, R5.reuse ;  /* 0x0000642004087816 */ /* 0x142fe40000000005 */
        /* <DEDUP_REMOVED lines=36> */
.L_x_10584:
[----:B-1----:R1:W-:Y:S01]  /*b870*/  SYNCS.ARRIVE.TRANS64.A1T0 RZ, [R0+URZ+0x19c50], RZ ;  /* 0x019c50ff00ff79a7 */ /* 0x0023e2000810003f */
[----:B------:R-:W-:Y:S06]  /*b880*/  BAR.SYNC.DEFER_BLOCKING 0x2, 0x80 ;  /* 0x0082000000007b1d */ /* 0x000fec0000010000 */
[----:B------:R-:W-:Y:S05]  /*b890*/  @!P0 BRA `(.L_x_10585) ;  /* 0x0000000000048947 */ /* 0x000fea0003800000 */
[----:B------:R-:W-:Y:S01]  /*b8a0*/  BPT.TRAP 0x1 ;  /* 0x000000040000795c */ /* 0x000fe20000300000 */
.L_x_10585:
        /* <DEDUP_REMOVED lines=15> */
.L_x_10534:
[----:B------:R-:W1:Y:S01]  /*b9a0*/  S2R R3, SR_CgaCtaId ;  /* 0x0000000000037919 */ /* 0x000e620000008800 */
[----:B------:R-:W-:Y:S01]  /*b9b0*/  MOV R0, 0x400 ;  /* 0x0000040000007802 */ /* 0x000fe20000000f00 */
[----:B------:R-:W-:-:S03]  /*b9c0*/  IMAD.U32 R2, RZ, RZ, UR38 ;  /* 0x00000026ff027e24 */ /* 0x000fc6000f8e00ff */
[----:B-1----:R-:W-:Y:S02]  /*b9d0*/  LEA R4, R3, R0, 0x18 ;  /* 0x0000000003047211 */ /* 0x002fe400078ec0ff */
[----:B------:R-:W-:-:S04]  /*b9e0*/  SHF.L.U32 R0, R2, 0x1f, RZ ;  /* 0x0000001f02007819 */ /* 0x000fc800000006ff */
[----:B------:R-:W1:Y:S02]  /*b9f0*/  SYNCS.PHASECHK.TRANS64.TRYWAIT P0, [R4+URZ+0x19c20], R0 ;  /* 0x019c2000040075a7 */ /* 0x000e64000800017f */
[----:B-1----:R-:W-:Y:S05]  /*ba00*/  @!P0 BRA `(.L_x_10587) ;  /* 0x0000001400a08947 */ /* 0x002fea0003800000 */
.L_x_10644:
[----:B------:R-:W2:Y:S02]  /*ba10*/  S2R R2, SR_TID.X ;  /* 0x0000000000027919 */ /* 0x000ea40000002100 */
[----:B--2---:R-:W-:-:S04]  /*ba20*/  SHF.R.U32.HI R2, RZ, 0x5, R2 ;  /* 0x00000005ff027819 */ /* 0x004fc80000011602 */
[----:B------:R-:W-:-:S05]  /*ba30*/  LOP3.LUT R2, R2, 0x3, RZ, 0xc0, !PT ;  /* 0x0000000302027812 */ /* 0x000fca00078ec0ff */
[----:B-1----:R-:W1:Y:S02]  /*ba40*/  SHFL.IDX PT, R0, R2, RZ, 0x1f ;  /* 0x00001fff02007589 */ /* 0x002e6400000e0000 */
[----:B-1----:R-:W-:-:S13]  /*ba50*/  ISETP.NE.AND P0, PT, R0, RZ, PT ;  /* 0x000000ff0000720c */ /* 0x002fda0003f05270 */
        /* <DEDUP_REMOVED lines=9> */
.L_x_10590:
[C---:B------:R-:W-:Y:S01]  /*baf0*/  IMAD R5, R19.reuse, 0x8, R4 ;  /* 0x0000000813057824 */ /* 0x040fe200078e0204 */
[----:B------:R-:W-:Y:S01]  /*bb00*/  SHF.L.U32 R0, R24, 0x1f, RZ ;  /* 0x0000001f18007819 */ /* 0x000fe200000006ff */
[----:B------:R-:W-:-:S03]  /*bb10*/  VIADD R19, R19, 0x1 ;  /* 0x0000000113137836 */ /* 0x000fc60000000000 */
[----:B------:R-:W1:Y:S02]  /*bb20*/  SYNCS.PHASECHK.TRANS64.TRYWAIT P1, [R5+URZ+0x19c40], R0 ;  /* 0x019c4000050075a7 */ /* 0x000e64000802017f */
[----:B------:R-:W-:-:S04]  /*bb30*/  ISETP.NE.AND P2, PT, R19, 0x2, PT ;  /* 0x000000021300780c */ /* 0x000fc80003f45270 */
[----:B------:R-:W-:Y:S01]  /*bb40*/  SEL R3, RZ, 0x1, P2 ;  /* 0x00000001ff037807 */ /* 0x000fe20001000000 */
[----:B-1----:R-:W-:Y:S08]  /*bb50*/  @!P1 BRA `(.L_x_10591) ;  /* 0x0000001400609947 */ /* 0x002ff00003800000 */
.L_x_10645:
[----:B------:R-:W-:Y:S02]  /*bb60*/  SEL R19, R19, RZ, P2 ;  /* 0x000000ff13137207 */ /* 0x000fe40001000000 */
[----:B------:R-:W-:Y:S01]  /*bb70*/  LOP3.LUT R2, R24, R3, RZ, 0x3c, !PT ;  /* 0x0000000318027212 */ /* 0x000fe200078e3cff */
[----:B------:R-:W-:Y:S06]  /*bb80*/  @!P0 BRA `(.L_x_10592) ;  /* 0x0000000000048947 */ /* 0x000fec0003800000 */
[----:B------:R-:W-:Y:S01]  /*bb90*/  BPT.TRAP 0x1 ;  /* 0x000000040000795c */ /* 0x000fe20000300000 */
.L_x_10592:
[----:B------:R-:W-:Y:S01]  /*bba0*/  IMAD R19, R19, 0x8, R4 ;  /* 0x0000000813137824 */ /* 0x000fe200078e0204 */
[----:B------:R-:W-:-:S04]  /*bbb0*/  SHF.L.U32 R2, R2, 0x1f, RZ ;  /* 0x0000001f02027819 */ /* 0x000fc800000006ff */
[----:B------:R-:W2:Y:S02]  /*bbc0*/  SYNCS.PHASECHK.TRANS64.TRYWAIT P1, [R19+URZ+0x19c40], R2 ;  /* 0x019c4002130075a7 */ /* 0x000ea4000802017f */
[----:B--2---:R-:W-:Y:S05]  /*bbd0*/  @!P1 BRA `(.L_x_10593) ;  /* 0x0000001400549947 */ /* 0x004fea0003800000 */
.L_x_10646:
[----:B------:R-:W-:Y:S05]  /*bbe0*/  @!P0 BRA `(.L_x_10594) ;  /* 0x0000000000048947 */ /* 0x000fea0003800000 */
[----:B------:R-:W-:Y:S01]  /*bbf0*/  BPT.TRAP 0x1 ;  /* 0x000000040000795c */ /* 0x000fe20000300000 */
.L_x_10594:
[----:B------:R-:W3:Y:S02]  /*bc00*/  SYNCS.PHASECHK.TRANS64.TRYWAIT P1, [R5+URZ+0x19c60], R0 ;  /* 0x019c6000050075a7 */ /* 0x000ee4000802017f */
[----:B---3--:R-:W-:Y:S05]  /*bc10*/  @!P1 BRA `(.L_x_10595) ;  /* 0x0000001400589947 */ /* 0x008fea0003800000 */
.L_x_10647:
[----:B------:R-:W-:Y:S05]  /*bc20*/  @!P0 BRA `(.L_x_10596) ;  /* 0x0000000000048947 */ /* 0x000fea0003800000 */
[----:B------:R-:W-:Y:S01]  /*bc30*/  BPT.TRAP 0x1 ;  /* 0x000000040000795c */ /* 0x000fe20000300000 */
.L_x_10596:
[----:B------:R-:W4:Y:S02]  /*bc40*/  SYNCS.PHASECHK.TRANS64.TRYWAIT P1, [R19+URZ+0x19c60], R2 ;  /* 0x019c6002130075a7 */ /* 0x000f24000802017f */
[----:B----4-:R-:W-:Y:S05]  /*bc50*/  @!P1 BRA `(.L_x_10597) ;  /* 0x00000014005c9947 */ /* 0x010fea0003800000 */
.L_x_10648:
[----:B------:R-:W-:Y:S05]  /*bc60*/  @!P0 BRA `(.L_x_10598) ;  /* 0x0000000000048947 */ /* 0x000fea0003800000 */
[----:B------:R-:W-:Y:S01]  /*bc70*/  BPT.TRAP 0x1 ;  /* 0x000000040000795c */ /* 0x000fe20000300000 */
.L_x_10598:
[----:B------:R-:W5:Y:S02]  /*bc80*/  SYNCS.PHASECHK.TRANS64.TRYWAIT P1, [R5+URZ+0x19c80], R0 ;  /* 0x019c8000050075a7 */ /* 0x000f64000802017f */
[----:B-----5:R-:W-:Y:S05]  /*bc90*/  @!P1 BRA `(.L_x_10599) ;  /* 0x0000001400609947 */ /* 0x020fea0003800000 */
.L_x_10649:
[----:B------:R-:W-:Y:S05]  /*bca0*/  @!P0 BRA `(.L_x_10600) ;  /* 0x0000000000048947 */ /* 0x000fea0003800000 */
[----:B------:R-:W-:Y:S01]  /*bcb0*/  BPT.TRAP 0x1 ;  /* 0x000000040000795c */ /* 0x000fe20000300000 */
.L_x_10600:
[----:B------:R0:W0:Y:S02]  /*bcc0*/  SYNCS.PHASECHK.TRANS64.TRYWAIT P0, [R19+URZ+0x19c80], R2 ;  /* 0x019c8002130075a7 */ /* 0x000024000800017f */
[----:B0-----:R-:W-:Y:S05]  /*bcd0*/  @!P0 NANOSLEEP.SYNCS 0x989680 ;  /* 0x009896800000895d */ /* 0x001fea0003900000 */
[----:B------:R-:W0:Y:S02]  /*bce0*/  @!P0 SYNCS.PHASECHK.TRANS64 P0, [R19+URZ+0x19c80], R2 ;  /* 0x019c8002130085a7 */ /* 0x000e24000800007f */
[----:B0-----:R-:W-:Y:S05]  /*bcf0*/  @!P0 BRA `(.L_x_10600) ;  /* 0xfffffffc00f08947 */ /* 0x001fea000383ffff */
.L_x_10589:
[----:B------:R-:W-:Y:S05]  /*bd00*/  BSYNC B0 ;  /* 0x0000000000007941 */ /* 0x000fea0003800000 */
.L_x_10588:
[----:B------:R-:W-:Y:S05]  /*bd10*/  EXIT ;  /* 0x000000000000794d */ /* 0x000fea0003800000 */
.L_x_10506:
[----:B0-----:R-:W-:-:S04]  /*bd20*/  MOV R3, UR50 ;  /* 0x0000003200037c02 */ /* 0x001fc80008000f00 */
[----:B------:R0:W1:Y:S03]  /*bd30*/  SYNCS.PHASECHK.TRANS64.TRYWAIT P1, [R3+URZ+0x19c00], R8 ;  /* 0x019c0008030075a7 */ /* 0x000066000802017f */
[----:B-1----:R-:W-:Y:S05]  /*bd40*/  @!P1 NANOSLEEP.SYNCS 0x989680 ;  /* 0x009896800000995d */ /* 0x002fea0003900000 */
[----:B------:R-:W1:Y:S02]  /*bd50*/  @!P1 SYNCS.PHASECHK.TRANS64 P1, [R3+URZ+0x19c00], R8 ;  /* 0x019c0008030095a7 */ /* 0x000e64000802007f */
[----:B-1----:R-:W-:Y:S05]  /*bd60*/  @!P1 BRA `(.L_x_10506) ;  /* 0xfffffffc00ec9947 */ /* 0x002fea000383ffff */
[----:B------:R-:W-:Y:S05]  /*bd70*/  BRA `(.L_x_10601) ;  /* 0xffffff5400947947 */ /* 0x000fea000383ffff */
.L_x_10510:
[----:B-1----:R1:W2:Y:S02]  /*bd80*/  SYNCS.PHASECHK.TRANS64.TRYWAIT P1, [R3+URZ+0x19c30], R4 ;  /* 0x019c3004030075a7 */ /* 0x0022a4000802017f */
[----:B--2---:R-:W-:Y:S05]  /*bd90*/  @!P1 NANOSLEEP.SYNCS 0x989680 ;  /* 0x009896800000995d */ /* 0x004fea0003900000 */
[----:B------:R-:W2:Y:S02]  /*bda0*/  @!P1 SYNCS.PHASECHK.TRANS64 P1, [R3+URZ+0x19c30], R4 ;  /* 0x019c3004030095a7 */ /* 0x000ea4000802007f */
[----:B--2---:R-:W-:Y:S05]  /*bdb0*/  @!P1 BRA `(.L_x_10510) ;  /* 0xfffffffc00f09947 */ /* 0x004fea000383ffff */
[----:B------:R-:W-:Y:S05]  /*bdc0*/  BRA `(.L_x_10509) ;  /* 0xffffff5400b47947 */ /* 0x000fea000383ffff */
.L_x_10516:
[----:B-1----:R-:W-:-:S04]  /*bdd0*/  IMAD.U32 R8, RZ, RZ, UR21 ;  /* 0x00000015ff087e24 */ /* 0x002fc8000f8e00ff */
[----:B------:R1:W2:Y:S03]  /*bde0*/  SYNCS.PHASECHK.TRANS64.TRYWAIT P1, [R8+URZ+0x19c30], R7 ;  /* 0x019c3007080075a7 */ /* 0x0002a6000802017f */
[----:B--2---:R-:W-:Y:S05]  /*bdf0*/  @!P1 NANOSLEEP.SYNCS 0x989680 ;  /* 0x009896800000995d */ /* 0x004fea0003900000 */
[----:B------:R-:W2:Y:S02]  /*be00*/  @!P1 SYNCS.PHASECHK.TRANS64 P1, [R8+URZ+0x19c30], R7 ;  /* 0x019c3007080095a7 */ /* 0x000ea4000802007f */
[----:B--2---:R-:W-:Y:S05]  /*be10*/  @!P1 BRA `(.L_x_10516) ;  /* 0xfffffffc00ec9947 */ /* 0x004fea000383ffff */
[----:B------:R-:W-:Y:S05]  /*be20*/  BRA `(.L_x_10515) ;  /* 0xffffff7c00f47947 */ /* 0x000fea000383ffff */
.L_x_10520:
[----:B-1----:R-:W-:-:S04]  /*be30*/  IMAD.U32 R8, RZ, RZ, UR11 ;  /* 0x0000000bff087e24 */ /* 0x002fc8000f8e00ff */
[----:B------:R1:W2:Y:S03]  /*be40*/  SYNCS.PHASECHK.TRANS64.TRYWAIT P1, [R8+URZ+0x19c50], R7 ;  /* 0x019c5007080075a7 */ /* 0x0002a6000802017f */
[----:B--2---:R-:W-:Y:S05]  /*be50*/  @!P1 NANOSLEEP.SYNCS 0x989680 ;  /* 0x009896800000995d */ /* 0x004fea0003900000 */
[----:B------:R-:W2:Y:S02]  /*be60*/  @!P1 SYNCS.PHASECHK.TRANS64 P1, [R8+URZ+0x19c50], R7 ;  /* 0x019c5007080095a7 */ /* 0x000ea4000802007f */
[----:B--2---:R-:W-:Y:S05]  /*be70*/  @!P1 BRA `(.L_x_10520) ;  /* 0xfffffffc00ec9947 */ /* 0x004fea000383ffff */
[----:B------:R-:W-:Y:S05]  /*be80*/  BRA `(.L_x_10519) ;  /* 0xffffff8000447947 */ /* 0x000fea000383ffff */
.L_x_10527:
[----:B-1----:R-:W-:-:S04]  /*be90*/  IMAD.U32 R3, RZ, RZ, UR7 ;  /* 0x00000007ff037e24 */ /* 0x002fc8000f8e00ff */
[----:B------:R1:W2:Y:S03]  /*bea0*/  SYNCS.PHASECHK.TRANS64.TRYWAIT P1, [R3+URZ+0x19c50], R0 ;  /* 0x019c5000030075a7 */ /* 0x0002a6000802017f */
[----:B--2---:R-:W-:Y:S05]  /*beb0*/  @!P1 NANOSLEEP.SYNCS 0x989680 ;  /* 0x009896800000995d */ /* 0x004fea0003900000 */
[----:B------:R-:W2:Y:S02]  /*bec0*/  @!P1 SYNCS.PHASECHK.TRANS64 P1, [R3+URZ+0x19c50], R0 ;  /* 0x019c5000030095a7 */ /* 0x000ea4000802007f */
[----:B--2---:R-:W-:Y:S05]  /*bed0*/  @!P1 BRA `(.L_x_10527) ;  /* 0xfffffffc00ec9947 */ /* 0x004fea000383ffff */
[----:B------:R-:W-:Y:S05]  /*bee0*/  BRA `(.L_x_10526) ;  /* 0xffffffa000a07947 */ /* 0x000fea000383ffff */
.L_x_10540:
        /* <DEDUP_REMOVED lines=10> */
.L_x_10602:
[----:B------:R-:W-:Y:S05]  /*bf90*/  BRA `(.L_x_10603) ;  /* 0xffffffcc00a07947 */ /* 0x000fea000383ffff */
.L_x_10543:
[----:B0-----:R0:W1:Y:S02]  /*bfa0*/  SYNCS.PHASECHK.TRANS64.TRYWAIT P0, [R4+URZ+0x19c80], R20 ;  /* 0x019c8014040075a7 */ /* 0x001064000800017f */
[----:B-1----:R-:W-:Y:S05]  /*bfb0*/  @!P0 NANOSLEEP.SYNCS 0x989680 ;  /* 0x009896800000895d */ /* 0x002fea0003900000 */
[----:B------:R-:W1:Y:S02]  /*bfc0*/  @!P0 SYNCS.PHASECHK.TRANS64 P0, [R4+URZ+0x19c80], R20 ;  /* 0x019c8014040085a7 */ /* 0x000e64000800007f */
[----:B-1----:R-:W-:Y:S05]  /*bfd0*/  @!P0 BRA `(.L_x_10543) ;  /* 0xfffffffc00f08947 */ /* 0x002fea000383ffff */
[----:B------:R-:W-:Y:S05]  /*bfe0*/  BRA `(.L_x_10604) ;  /* 0xffffffd000387947 */ /* 0x000fea000383ffff */
.L_x_10544:
        /* <DEDUP_REMOVED lines=8> */
.L_x_10606:
[----:B------:R-:W-:Y:S05]  /*c070*/  BSYNC B0 ;  /* 0x0000000000007941 */ /* 0x000fea0003800000 */
.L_x_10605:
[----:B------:R-:W-:Y:S01]  /*c080*/  IMAD.MOV.U32 R13, RZ, RZ, R7 ;  /* 0x000000ffff0d7224 */ /* 0x000fe200078e0007 */
[----:B------:R-:W-:Y:S01]  /*c090*/  MOV R15, 0xffffffff ;  /* 0xffffffff000f7802 */ /* 0x000fe20000000f00 */
[----:B------:R-:W-:Y:S01]  /*c0a0*/  IMAD.MOV.U32 R12, RZ, RZ, RZ ;  /* 0x000000ffff0c7224 */ /* 0x000fe200078e00ff */
[C---:B------:R-:W-:Y:S01]  /*c0b0*/  LOP3.LUT P3, RZ, R16.reuse, 0x1000, RZ, 0xc0, !PT ;  /* 0x0000100010ff7812 */ /* 0x040fe2000786c0ff */
[----:B------:R-:W-:Y:S01]  /*c0c0*/  IMAD.MOV.U32 R11, RZ, RZ, 0x1e1f ;  /* 0x00001e1fff0b7424 */ /* 0x000fe200078e00ff */
[C---:B------:R-:W-:Y:S01]  /*c0d0*/  LOP3.LUT P2, RZ, R16.reuse, 0x800, RZ, 0xc0, !PT ;  /* 0x0000080010ff7812 */ /* 0x040fe2000784c0ff */
[----:B------:R-:W-:Y:S01]  /*c0e0*/  IMAD.MOV.U32 R0, RZ, RZ, R14 ;  /* 0x000000ffff007224 */ /* 0x000fe200078e000e */
[----:B------:R-:W-:-:S13]  /*c0f0*/  LOP3.LUT P1, RZ, R16, 0x400, RZ, 0xc0, !PT ;  /* 0x0000040010ff7812 */ /* 0x000fda000782c0ff */
[----:B------:R-:W-:Y:S05]  /*c100*/  WARPSYNC.COLLECTIVE R15, `(.L_x_10607) ;  /* 0x000000000f087348 */ /* 0x000fea0003c00000 */
[----:B------:R0:W1:Y:S02]  /*c110*/  SHFL.IDX P6, R14, R13, R12, R11 ;  /* 0x0000000c0d0e7389 */ /* 0x00006400000c000b */
[----:B01----:R-:W-:Y:S01]  /*c120*/  ENDCOLLECTIVE ;  /* 0x000000000000791b */ /* 0x003fe20003800000 */
.L_x_10607:
[----:B------:R-:W-:Y:S02]  /*c130*/  IMAD.MOV.U32 R13, RZ, RZ, R8 ;  /* 0x000000ffff0d7224 */ /* 0x000fe400078e0008 */
[----:B------:R-:W-:Y:S02]  /*c140*/  IMAD.MOV.U32 R12, RZ, RZ, 0x1 ;  /* 0x00000001ff0c7424 */ /* 0x000fe400078e00ff */
[----:B------:R-:W-:-:S07]  /*c150*/  IMAD.MOV.U32 R2, RZ, RZ, R14 ;  /* 0x000000ffff027224 */ /* 0x000fce00078e000e */
[----:B------:R-:W-:Y:S05]  /*c160*/  WARPSYNC.COLLECTIVE R15, `(.L_x_10608) ;  /* 0x000000000f087348 */ /* 0x000fea0003c00000 */
[----:B------:R0:W1:Y:S02]  /*c170*/  SHFL.IDX P6, R14, R13, R12, R11 ;  /* 0x0000000c0d0e7389 */ /* 0x00006400000c000b */
[----:B01----:R-:W-:Y:S01]  /*c180*/  ENDCOLLECTIVE ;  /* 0x000000000000791b */ /* 0x003fe20003800000 */
.L_x_10608:
[----:B------:R-:W-:-:S05]  /*c190*/  IADD3 R2, P0, R21, R2, RZ ;  /* 0x0000000215027210 */ /* 0x000fca0007f1e0ff */
[----:B------:R-:W-:Y:S02]  /*c1a0*/  IMAD.X R3, RZ, RZ, R0, P0 ;  /* 0x000000ffff037224 */ /* 0x000fe400000e0600 */
[----:B------:R-:W-:Y:S02]  /*c1b0*/  VIADD R0, R9, UR43 ;  /* 0x0000002b09007c36 */ /* 0x000fe40008000000 */
[----:B------:R-:W-:-:S03]  /*c1c0*/  IMAD.MOV.U32 R13, RZ, RZ, R7 ;  /* 0x000000ffff0d7224 */ /* 0x000fc600078e0007 */
[----:B------:R-:W-:Y:S01]  /*c1d0*/  @!PT LDS RZ, [RZ] ;  /* 0x00000000fffff984 */ /* 0x000fe20000000800 */
[----:B------:R-:W-:Y:S01]  /*c1e0*/  @!PT LDS RZ, [RZ] ;  /* 0x00000000fffff984 */ /* 0x000fe20000000800 */
[----:B------:R-:W-:Y:S01]  /*c1f0*/  @!PT LDS RZ, [RZ] ;  /* 0x00000000fffff984 */ /* 0x000fe20000000800 */
[----:B------:R0:W-:Y:S04]  /*c200*/  LDGSTS.E.BYPASS.LTC128B.128 [R0+0x9000], desc[UR36][R2.64], !P3 ;  /* 0x0900000002007fae */ /* 0x0001e8000d901d64 */
[----:B------:R0:W-:Y:S04]  /*c210*/  LDGSTS.E.BYPASS.LTC128B.128 [R0+0xa000], desc[UR36][R2.64+0x20], !P2 ;  /* 0x0a00002002007fae */ /* 0x0001e8000d101d64 */
[----:B------:R0:W-:Y:S01]  /*c220*/  LDGSTS.E.BYPASS.LTC128B.128 [R0+0xb000], desc[UR36][R2.64+0x40], !P1 ;  /* 0x0b00004002007fae */ /* 0x0001e2000c901d64 */
[----:B------:R-:W-:-:S07]  /*c230*/  IMAD.MOV.U32 R8, RZ, RZ, R14 ;  /* 0x000000ffff087224 */ /* 0x000fce00078e000e */
[----:B0-----:R-:W-:Y:S05]  /*c240*/  WARPSYNC.COLLECTIVE R15, `(.L_x_10609) ;  /* 0x000000000f087348 */ /* 0x001fea0003c00000 */
[----:B------:R1:W2:Y:S02]  /*c250*/  SHFL.IDX P6, R14, R13, R12, R11 ;  /* 0x0000000c0d0e7389 */ /* 0x0002a400000c000b */
[----:B012---:R-:W-:Y:S01]  /*c260*/  ENDCOLLECTIVE ;  /* 0x000000000000791b */ /* 0x007fe20003800000 */
.L_x_10609:
[----:B------:R-:W-:Y:S01]  /*c270*/  MOV R2, R14 ;  /* 0x0000000e00027202 */ /* 0x000fe20000000f00 */
[----:B------:R-:W-:Y:S06]  /*c280*/  BRA `(.L_x_10610) ;  /* 0xffffffd0002c7947 */ /* 0x000fec000383ffff */
.L_x_10549:
[----:B---3--:R3:W4:Y:S02]  /*c290*/  SYNCS.PHASECHK.TRANS64.TRYWAIT P0, [R4+URZ+0x19c40], R20 ;  /* 0x019c4014040075a7 */ /* 0x008724000800017f */
[----:B----4-:R-:W-:Y:S05]  /*c2a0*/  @!P0 NANOSLEEP.SYNCS 0x989680 ;  /* 0x009896800000895d */ /* 0x010fea0003900000 */
[----:B------:R-:W4:Y:S02]  /*c2b0*/  @!P0 SYNCS.PHASECHK.TRANS64 P0, [R4+URZ+0x19c40], R20 ;  /* 0x019c4014040085a7 */ /* 0x000f24000800007f */
[----:B----4-:R-:W-:Y:S05]  /*c2c0*/  @!P0 BRA `(.L_x_10549) ;  /* 0xfffffffc00f08947 */ /* 0x010fea000383ffff */
[----:B------:R-:W-:Y:S05]  /*c2d0*/  BRA `(.L_x_10611) ;  /* 0xffffffd000907947 */ /* 0x000fea000383ffff */
.L_x_10550:
[----:B------:R-:W-:Y:S01]  /*c2e0*/  BSSY B0, `(.L_x_10612) ;  /* 0x0000008000007945 */ /* 0x000fe20003800000 */
[----:B------:R-:W-:Y:S02]  /*c2f0*/  IMAD.MOV.U32 R13, RZ, RZ, R6 ;  /* 0x000000ffff0d7224 */ /* 0x000fe400078e0006 */
[----:B------:R-:W-:Y:S02]  /*c300*/  IMAD.MOV.U32 R12, RZ, RZ, RZ ;  /* 0x000000ffff0c7224 */ /* 0x000fe400078e00ff */
[----:B------:R-:W-:Y:S02]  /*c310*/  IMAD.MOV.U32 R11, RZ, RZ, 0x1e1f ;  /* 0x00001e1fff0b7424 */ /* 0x000fe400078e00ff */
[----:B------:R-:W-:-:S07]  /*c320*/  IMAD.MOV.U32 R15, RZ, RZ, -0x1 ;  /* 0xffffffffff0f7424 */ /* 0x000fce00078e00ff */
[----:B0-23-5:R-:W-:Y:S05]  /*c330*/  WARPSYNC.COLLECTIVE R15, `(.L_x_10613) ;  /* 0x000000000f087348 */ /* 0x02dfea0003c00000 */
[----:B------:R1:W4:Y:S02]  /*c340*/  SHFL.IDX P6, R14, R13, R12, R11 ;  /* 0x0000000c0d0e7389 */ /* 0x00032400000c000b */
[----:B012345:R-:W-:Y:S01]  /*c350*/  ENDCOLLECTIVE ;  /* 0x000000000000791b */ /* 0x03ffe20003800000 */
.L_x_10613:
[----:B------:R-:W-:Y:S05]  /*c360*/  BSYNC B0 ;  /* 0x0000000000007941 */ /* 0x000fea0003800000 */
.L_x_10612:
[----:B------:R-:W-:Y:S01]  /*c370*/  IMAD.MOV.U32 R13, RZ, RZ, R5 ;  /* 0x000000ffff0d7224 */ /* 0x000fe200078e0005 */
[----:B------:R-:W-:Y:S01]  /*c380*/  MOV R11, 0x1e1f ;  /* 0x00001e1f000b7802 */ /* 0x000fe20000000f00 */
[----:B------:R-:W-:Y:S01]  /*c390*/  IMAD.MOV.U32 R12, RZ, RZ, RZ ;  /* 0x000000ffff0c7224 */ /* 0x000fe200078e00ff */
[----:B------:R-:W-:Y:S01]  /*c3a0*/  ISETP.GE.AND P2, PT, R9, 0x1, PT ;  /* 0x000000010900780c */ /* 0x000fe20003f46270 */
[----:B------:R-:W-:Y:S02]  /*c3b0*/  IMAD.MOV.U32 R15, RZ, RZ, -0x1 ;  /* 0xffffffffff0f7424 */ /* 0x000fe400078e00ff */
[----:B------:R-:W-:-:S10]  /*c3c0*/  IMAD.MOV.U32 R2, RZ, RZ, R14 ;  /* 0x000000ffff027224 */ /* 0x000fd400078e000e */
[----:B------:R-:W-:Y:S05]  /*c3d0*/  WARPSYNC.COLLECTIVE R15, `(.L_x_10614) ;  /* 0x000000000f087348 */ /* 0x000fea0003c00000 */
[----:B------:R0:W1:Y:S02]  /*c3e0*/  SHFL.IDX P6, R14, R13, R12, R11 ;  /* 0x0000000c0d0e7389 */ /* 0x00006400000c000b */
[----:B01----:R-:W-:Y:S01]  /*c3f0*/  ENDCOLLECTIVE ;  /* 0x000000000000791b */ /* 0x003fe20003800000 */
.L_x_10614:
[----:B------:R-:W-:Y:S02]  /*c400*/  IMAD.MOV.U32 R13, RZ, RZ, R6 ;  /* 0x000000ffff0d7224 */ /* 0x000fe400078e0006 */
[----:B------:R-:W-:Y:S02]  /*c410*/  IMAD.MOV.U32 R12, RZ, RZ, 0x1 ;  /* 0x00000001ff0c7424 */ /* 0x000fe400078e00ff */
[----:B------:R-:W-:-:S07]  /*c420*/  IMAD.MOV.U32 R3, RZ, RZ, R14 ;  /* 0x000000ffff037224 */ /* 0x000fce00078e000e */
[----:B------:R-:W-:Y:S05]  /*c430*/  WARPSYNC.COLLECTIVE R15, `(.L_x_10615) ;  /* 0x000000000f087348 */ /* 0x000fea0003c00000 */
[----:B------:R0:W1:Y:S02]  /*c440*/  SHFL.IDX P6, R14, R13, R12, R11 ;  /* 0x0000000c0d0e7389 */ /* 0x00006400000c000b */
[----:B01----:R-:W-:Y:S01]  /*c450*/  ENDCOLLECTIVE ;  /* 0x000000000000791b */ /* 0x003fe20003800000 */
.L_x_10615:
        /* <DEDUP_REMOVED lines=10> */
.L_x_10616:
[----:B------:R-:W-:Y:S01]  /*c500*/  @!PT LDS RZ, [RZ] ;  /* 0x00000000fffff984 */ /* 0x000fe20000000800 */
[----:B------:R-:W-:Y:S01]  /*c510*/  @!PT LDS RZ, [RZ] ;  /* 0x00000000fffff984 */ /* 0x000fe20000000800 */
[----:B------:R-:W-:Y:S01]  /*c520*/  @!PT LDS RZ, [RZ] ;  /* 0x00000000fffff984 */ /* 0x000fe20000000800 */
[----:B------:R-:W-:Y:S04]  /*c530*/  @P2 LDGSTS.E.BYPASS.LTC128B.128 [R0+0x13800], desc[UR36][R2.64], !P4 ;  /* 0x1380000002002fae */ /* 0x000fe8000e101d64 */
[----:B------:R-:W-:Y:S04]  /*c540*/  @P2 LDGSTS.E.BYPASS.LTC128B.128 [R0+0x14800], desc[UR36][R2.64+0x20], !P3 ;  /* 0x1480002002002fae */ /* 0x000fe8000d901d64 */
[----:B------:R0:W-:Y:S02]  /*c550*/  @P2 LDGSTS.E.BYPASS.LTC128B.128 [R0+0x15800], desc[UR36][R2.64+0x40], !P1 ;  /* 0x1580004002002fae */ /* 0x0001e4000c901d64 */
[----:B0-----:R-:W-:Y:S01]  /*c560*/  MOV R2, R14 ;  /* 0x0000000e00027202 */ /* 0x001fe20000000f00 */
[----:B------:R-:W-:Y:S06]  /*c570*/  BRA `(.L_x_10617) ;  /* 0xffffffd000887947 */ /* 0x000fec000383ffff */
.L_x_10554:
[----:B------:R-:W-:Y:S02]  /*c580*/  IMAD.MOV.U32 R13, RZ, RZ, R4 ;  /* 0x000000ffff0d7224 */ /* 0x000fe400078e0004 */
[----:B------:R-:W-:Y:S02]  /*c590*/  IMAD.MOV.U32 R12, RZ, RZ, RZ ;  /* 0x000000ffff0c7224 */ /* 0x000fe400078e00ff */
[----:B------:R-:W-:Y:S02]  /*c5a0*/  IMAD.MOV.U32 R11, RZ, RZ, 0x1e1f ;  /* 0x00001e1fff0b7424 */ /* 0x000fe400078e00ff */
[----:B------:R-:W-:Y:S02]  /*c5b0*/  IMAD.MOV.U32 R15, RZ, RZ, -0x1 ;  /* 0xffffffffff0f7424 */ /* 0x000fe400078e00ff */
[----:B------:R-:W-:-:S07]  /*c5c0*/  IMAD R0, R0, 0xc0, R20 ;  /* 0x000000c000007824 */ /* 0x000fce00078e0214 */
[----:B-----5:R-:W-:Y:S05]  /*c5d0*/  WARPSYNC.COLLECTIVE R15, `(.L_x_10618) ;  /* 0x000000000f087348 */ /* 0x020fea0003c00000 */
[----:B------:R0:W1:Y:S02]  /*c5e0*/  SHFL.IDX P6, R14, R13, R12, R11 ;  /* 0x0000000c0d0e7389 */ /* 0x00006400000c000b */
[----:B01---5:R-:W-:Y:S01]  /*c5f0*/  ENDCOLLECTIVE ;  /* 0x000000000000791b */ /* 0x023fe20003800000 */
.L_x_10618:
[----:B------:R-:W-:Y:S01]  /*c600*/  ISETP.GE.AND P1, PT, R0, UR42, PT ;  /* 0x0000002a00007c0c */ /* 0x000fe2000bf26270 */
[----:B------:R-:W-:Y:S02]  /*c610*/  IMAD.MOV.U32 R13, RZ, RZ, R5 ;  /* 0x000000ffff0d7224 */ /* 0x000fe400078e0005 */
[----:B------:R-:W-:-:S10]  /*c620*/  IMAD.MOV.U32 R2, RZ, RZ, R14 ;  /* 0x000000ffff027224 */ /* 0x000fd400078e000e */
[----:B------:R-:W-:Y:S05]  /*c630*/  WARPSYNC.COLLECTIVE R15, `(.L_x_10619) ;  /* 0x000000000f087348 */ /* 0x000fea0003c00000 */
[----:B------:R0:W1:Y:S02]  /*c640*/  SHFL.IDX P6, R14, R13, R12, R11 ;  /* 0x0000000c0d0e7389 */ /* 0x00006400000c000b */
[----:B01----:R-:W-:Y:S01]  /*c650*/  ENDCOLLECTIVE ;  /* 0x000000000000791b */ /* 0x003fe20003800000 */
.L_x_10619:
[----:B------:R-:W-:Y:S02]  /*c660*/  IMAD.MOV.U32 R13, RZ, RZ, R4 ;  /* 0x000000ffff0d7224 */ /* 0x000fe400078e0004 */
[----:B------:R-:W-:Y:S02]  /*c670*/  IMAD.MOV.U32 R12, RZ, RZ, 0x1 ;  /* 0x00000001ff0c7424 */ /* 0x000fe400078e00ff */
[----:B------:R-:W-:-:S07]  /*c680*/  IMAD.MOV.U32 R3, RZ, RZ, R14 ;  /* 0x000000ffff037224 */ /* 0x000fce00078e000e */
[----:B------:R-:W-:Y:S05]  /*c690*/  WARPSYNC.COLLECTIVE R15, `(.L_x_10620) ;  /* 0x000000000f087348 */ /* 0x000fea0003c00000 */
[----:B------:R0:W1:Y:S02]  /*c6a0*/  SHFL.IDX P6, R14, R13, R12, R11 ;  /* 0x0000000c0d0e7389 */ /* 0x00006400000c000b */
[----:B01----:R-:W-:Y:S01]  /*c6b0*/  ENDCOLLECTIVE ;  /* 0x000000000000791b */ /* 0x003fe20003800000 */
.L_x_10620:
        /* <DEDUP_REMOVED lines=14> */
.L_x_10621:
[----:B------:R-:W-:Y:S01]  /*c7a0*/  @!PT LDS RZ, [RZ] ;  /* 0x00000000fffff984 */ /* 0x000fe20000000800 */
[----:B------:R-:W-:Y:S01]  /*c7b0*/  @!PT LDS RZ, [RZ] ;  /* 0x00000000fffff984 */ /* 0x000fe20000000800 */
[----:B------:R-:W-:Y:S01]  /*c7c0*/  @!PT LDS RZ, [RZ] ;  /* 0x00000000fffff984 */ /* 0x000fe20000000800 */
[----:B------:R-:W-:Y:S04]  /*c7d0*/  @!P1 LDGSTS.E.BYPASS.LTC128B.128 [R10+0x10800], desc[UR36][R2.64+0x20], !P4 ;  /* 0x10800020020a9fae */ /* 0x000fe8000e101d64 */
[----:B------:R0:W-:Y:S01]  /*c7e0*/  @!P1 LDGSTS.E.BYPASS.LTC128B.128 [R10+0x12000], desc[UR36][R2.64+0x40], !P5 ;  /* 0x12000040020a9fae */ /* 0x0001e2000e901d64 */
[----:B------:R-:W-:Y:S01]  /*c7f0*/  MOV R13, R6 ;  /* 0x00000006000d7202 */ /* 0x000fe20000000f00 */
[----:B------:R-:W-:Y:S02]  /*c800*/  IMAD.MOV.U32 R12, RZ, RZ, RZ ;  /* 0x000000ffff0c7224 */ /* 0x000fe400078e00ff */
[----:B0-----:R-:W-:Y:S02]  /*c810*/  VIADD R2, R0, 0x40 ;  /* 0x0000004000027836 */ /* 0x001fe40000000000 */
[----:B------:R-:W-:-:S03]  /*c820*/  IMAD.MOV.U32 R5, RZ, RZ, R14 ;  /* 0x000000ffff057224 */ /* 0x000fc600078e000e */
[----:B------:R-:W-:-:S13]  /*c830*/  ISETP.GE.AND P1, PT, R2, UR42, PT ;  /* 0x0000002a02007c0c */ /* 0x000fda000bf26270 */
[----:B------:R-:W-:Y:S05]  /*c840*/  WARPSYNC.COLLECTIVE R15, `(.L_x_10622) ;  /* 0x000000000f087348 */ /* 0x000fea0003c00000 */
[----:B------:R0:W1:Y:S02]  /*c850*/  SHFL.IDX P6, R14, R13, R12, R11 ;  /* 0x0000000c0d0e7389 */ /* 0x00006400000c000b */
[----:B01----:R-:W-:Y:S01]  /*c860*/  ENDCOLLECTIVE ;  /* 0x000000000000791b */ /* 0x003fe20003800000 */
.L_x_10622:
[----:B------:R-:W-:Y:S01]  /*c870*/  @!P1 IADD3 R2, P0, R18, R5, RZ ;  /* 0x0000000512029210 */ /* 0x000fe20007f1e0ff */
[----:B------:R-:W-:-:S04]  /*c880*/  IMAD.MOV.U32 R13, RZ, RZ, R7 ;  /* 0x000000ffff0d7224 */ /* 0x000fc800078e0007 */
[----:B------:R-:W-:-:S05]  /*c890*/  @!P1 IMAD.X R3, RZ, RZ, R4, P0 ;  /* 0x000000ffff039224 */ /* 0x000fca00000e0604 */
        /* <DEDUP_REMOVED lines=10> */
.L_x_10623:
[----:B------:R-:W-:Y:S05]  /*c940*/  BRA `(.L_x_10624) ;  /* 0xffffffd400d87947 */ /* 0x000fea000383ffff */
.L_x_10557:
[----:B0-----:R0:W1:Y:S02]  /*c950*/  SYNCS.PHASECHK.TRANS64.TRYWAIT P0, [R26+URZ+0x19c20], R3 ;  /* 0x019c20031a0075a7 */ /* 0x001064000800017f */
[----:B-1----:R-:W-:Y:S05]  /*c960*/  @!P0 NANOSLEEP.SYNCS 0x989680 ;  /* 0x009896800000895d */ /* 0x002fea0003900000 */
[----:B------:R-:W1:Y:S02]  /*c970*/  @!P0 SYNCS.PHASECHK.TRANS64 P0, [R26+URZ+0x19c20], R3 ;  /* 0x019c20031a0085a7 */ /* 0x000e64000800007f */
[----:B-1----:R-:W-:Y:S05]  /*c980*/  @!P0 BRA `(.L_x_10557) ;  /* 0xfffffffc00f08947 */ /* 0x002fea000383ffff */
[----:B------:R-:W-:Y:S05]  /*c990*/  BRA `(.L_x_10625) ;  /* 0xffffffd800207947 */ /* 0x000fea000383ffff */
.L_x_10561:
[----:B0-----:R0:W1:Y:S02]  /*c9a0*/  SYNCS.PHASECHK.TRANS64.TRYWAIT P0, [R5+URZ+0x19c80], R10 ;  /* 0x019c800a050075a7 */ /* 0x001064000800017f */
[----:B-1----:R-:W-:Y:S05]  /*c9b0*/  @!P0 NANOSLEEP.SYNCS 0x989680 ;  /* 0x009896800000895d */ /* 0x002fea0003900000 */
[----:B------:R-:W1:Y:S02]  /*c9c0*/  @!P0 SYNCS.PHASECHK.TRANS64 P0, [R5+URZ+0x19c80], R10 ;  /* 0x019c800a050085a7 */ /* 0x000e64000800007f */
[----:B-1----:R-:W-:Y:S05]  /*c9d0*/  @!P0 BRA `(.L_x_10561) ;  /* 0xfffffffc00f08947 */ /* 0x002fea000383ffff */
[----:B------:R-:W-:Y:S05]  /*c9e0*/  BRA `(.L_x_10626) ;  /* 0xffffffd800e07947 */ /* 0x000fea000383ffff */
.L_x_10562:
        /* <DEDUP_REMOVED lines=8> */
.L_x_10628:
[----:B------:R-:W-:Y:S05]  /*ca70*/  BSYNC B0 ;  /* 0x0000000000007941 */ /* 0x000fea0003800000 */
.L_x_10627:
[----:B------:R-:W0:Y:S01]  /*ca80*/  S2R R2, SR_TID.X ;  /* 0x0000000000027919 */ /* 0x000e220000002100 */
[----:B------:R-:W-:Y:S01]  /*ca90*/  IMAD.MOV.U32 R13, RZ, RZ, R21 ;  /* 0x000000ffff0d7224 */ /* 0x000fe200078e0015 */
[----:B------:R-:W-:Y:S01]  /*caa0*/  MOV R3, R14 ;  /* 0x0000000e00037202 */ /* 0x000fe20000000f00 */
[----:B------:R-:W-:Y:S01]  /*cab0*/  IMAD.MOV.U32 R12, RZ, RZ, RZ ;  /* 0x000000ffff0c7224 */ /* 0x000fe200078e00ff */
[----:B------:R-:W-:Y:S01]  /*cac0*/  IADD3 R6, R6, UR43, RZ ;  /* 0x0000002b06067c10 */ /* 0x000fe2000fffe0ff */
[----:B------:R-:W-:Y:S02]  /*cad0*/  IMAD.MOV.U32 R11, RZ, RZ, 0x1e1f ;  /* 0x00001e1fff0b7424 */ /* 0x000fe400078e00ff */
[----:B------:R-:W-:-:S07]  /*cae0*/  IMAD.MOV.U32 R15, RZ, RZ, -0x1 ;  /* 0xffffffffff0f7424 */ /* 0x000fce00078e00ff */
[----:B0-----:R-:W-:Y:S05]  /*caf0*/  WARPSYNC.COLLECTIVE R15, `(.L_x_10629) ;  /* 0x000000000f087348 */ /* 0x001fea0003c00000 */
[----:B------:R1:W2:Y:S02]  /*cb00*/  SHFL.IDX P6, R14, R13, R12, R11 ;  /* 0x0000000c0d0e7389 */ /* 0x0002a400000c000b */
[----:B012---:R-:W-:Y:S01]  /*cb10*/  ENDCOLLECTIVE ;  /* 0x000000000000791b */ /* 0x007fe20003800000 */
.L_x_10629:
[----:B------:R-:W-:Y:S02]  /*cb20*/  IMAD.MOV.U32 R13, RZ, RZ, R26 ;  /* 0x000000ffff0d7224 */ /* 0x000fe400078e001a */
[----:B------:R-:W-:Y:S02]  /*cb30*/  IMAD.MOV.U32 R12, RZ, RZ, 0x1 ;  /* 0x00000001ff0c7424 */ /* 0x000fe400078e00ff */
[----:B------:R-:W-:Y:S02]  /*cb40*/  IMAD.SHL.U32 R15, R2, 0x10, RZ ;  /* 0x00000010020f7824 */ /* 0x000fe400078e00ff */
[----:B------:R-:W-:-:S03]  /*cb50*/  IMAD.MOV.U32 R2, RZ, RZ, R14 ;  /* 0x000000ffff027224 */ /* 0x000fc600078e000e */
[----:B------:R-:W-:-:S04]  /*cb60*/  LOP3.LUT R15, R15, 0x10, RZ, 0xc0, !PT ;  /* 0x000000100f0f7812 */ /* 0x000fc800078ec0ff */
[----:B------:R-:W-:Y:S01]  /*cb70*/  IADD3 R2, P0, R15, R2, RZ ;  /* 0x000000020f027210 */ /* 0x000fe20007f1e0ff */
[----:B------:R-:W-:-:S04]  /*cb80*/  IMAD.MOV.U32 R15, RZ, RZ, -0x1 ;  /* 0xffffffffff0f7424 */ /* 0x000fc800078e00ff */
[----:B------:R-:W-:-:S08]  /*cb90*/  IMAD.X R3, RZ, RZ, R3, P0 ;  /* 0x000000ffff037224 */ /* 0x000fd000000e0603 */
[----:B------:R-:W-:Y:S05]  /*cba0*/  WARPSYNC.COLLECTIVE R15, `(.L_x_10630) ;  /* 0x000000000f087348 */ /* 0x000fea0003c00000 */
[----:B------:R0:W1:Y:S02]  /*cbb0*/  SHFL.IDX P6, R14, R13, R12, R11 ;  /* 0x0000000c0d0e7389 */ /* 0x00006400000c000b */
[----:B01----:R-:W-:Y:S01]  /*cbc0*/  ENDCOLLECTIVE ;  /* 0x000000000000791b */ /* 0x003fe20003800000 */
.L_x_10630:
[----:B------:R-:W-:Y:S01]  /*cbd0*/  @!PT LDS RZ, [RZ] ;  /* 0x00000000fffff984 */ /* 0x000fe20000000800 */
[----:B------:R-:W-:Y:S01]  /*cbe0*/  @!PT LDS RZ, [RZ] ;  /* 0x00000000fffff984 */ /* 0x000fe20000000800 */
[----:B------:R-:W-:Y:S01]  /*cbf0*/  @!PT LDS RZ, [RZ] ;  /* 0x00000000fffff984 */ /* 0x000fe20000000800 */
[----:B------:R0:W-:Y:S04]  /*cc00*/  LDGSTS.E.BYPASS.LTC128B.128 [R6+0x9000], desc[UR36][R2.64], !P4 ;  /* 0x0900000002067fae */ /* 0x0001e8000e101d64 */
[----:B------:R0:W-:Y:S04]  /*cc10*/  LDGSTS.E.BYPASS.LTC128B.128 [R6+0xa000], desc[UR36][R2.64+0x20], !P3 ;  /* 0x0a00002002067fae */ /* 0x0001e8000d901d64 */
[----:B------:R0:W-:Y:S01]  /*cc20*/  LDGSTS.E.BYPASS.LTC128B.128 [R6+0xb000], desc[UR36][R2.64+0x40], !P2 ;  /* 0x0b00004002067fae */ /* 0x0001e2000d101d64 */
[----:B------:R-:W-:Y:S02]  /*cc30*/  IMAD.MOV.U32 R13, RZ, RZ, R21 ;  /* 0x000000ffff0d7224 */ /* 0x000fe400078e0015 */
[----:B------:R-:W-:-:S07]  /*cc40*/  IMAD.MOV.U32 R26, RZ, RZ, R14 ;  /* 0x000000ffff1a7224 */ /* 0x000fce00078e000e */
[----:B0-----:R-:W-:Y:S05]  /*cc50*/  WARPSYNC.COLLECTIVE R15, `(.L_x_10631) ;  /* 0x000000000f087348 */ /* 0x001fea0003c00000 */
[----:B------:R1:W2:Y:S02]  /*cc60*/  SHFL.IDX P6, R14, R13, R12, R11 ;  /* 0x0000000c0d0e7389 */ /* 0x0002a400000c000b */
[----:B012---:R-:W-:Y:S01]  /*cc70*/  ENDCOLLECTIVE ;  /* 0x000000000000791b */ /* 0x007fe20003800000 */
.L_x_10631:
[----:B------:R-:W-:Y:S01]  /*cc80*/  IMAD.MOV.U32 R2, RZ, RZ, R14 ;  /* 0x000000ffff027224 */ /* 0x000fe200078e000e */
[----:B------:R-:W-:Y:S06]  /*cc90*/  BRA `(.L_x_10632) ;  /* 0xffffffd800cc7947 */ /* 0x000fec000383ffff */
.L_x_10567:
[----:B---3--:R3:W4:Y:S02]  /*cca0*/  SYNCS.PHASECHK.TRANS64.TRYWAIT P0, [R5+URZ+0x19c40], R10 ;  /* 0x019c400a050075a7 */ /* 0x008724000800017f */
[----:B----4-:R-:W-:Y:S05]  /*ccb0*/  @!P0 NANOSLEEP.SYNCS 0x989680 ;  /* 0x009896800000895d */ /* 0x010fea0003900000 */
[----:B------:R-:W4:Y:S02]  /*ccc0*/  @!P0 SYNCS.PHASECHK.TRANS64 P0, [R5+URZ+0x19c40], R10 ;  /* 0x019c400a050085a7 */ /* 0x000f24000800007f */
[----:B----4-:R-:W-:Y:S05]  /*ccd0*/  @!P0 BRA `(.L_x_10567) ;  /* 0xfffffffc00f08947 */ /* 0x010fea000383ffff */
[----:B------:R-:W-:Y:S05]  /*cce0*/  BRA `(.L_x_10633) ;  /* 0xffffffdc00307947 */ /* 0x000fea000383ffff */
.L_x_10568:
        /* <DEDUP_REMOVED lines=8> */
.L_x_10635:
[----:B------:R-:W-:Y:S05]  /*cd70*/  BSYNC B0 ;  /* 0x0000000000007941 */ /* 0x000fea0003800000 */
.L_x_10634:
        /* <DEDUP_REMOVED lines=8> */
.L_x_10636:
[----:B------:R-:W-:Y:S02]  /*ce00*/  IMAD.MOV.U32 R13, RZ, RZ, R8 ;  /* 0x000000ffff0d7224 */ /* 0x000fe400078e0008 */
[----:B------:R-:W-:Y:S01]  /*ce10*/  IMAD.MOV.U32 R12, RZ, RZ, 0x1 ;  /* 0x00000001ff0c7424 */ /* 0x000fe200078e00ff */
[----:B------:R-:W-:-:S07]  /*ce20*/  MOV R2, R14 ;  /* 0x0000000e00027202 */ /* 0x000fce0000000f00 */
[----:B------:R-:W-:Y:S05]  /*ce30*/  WARPSYNC.COLLECTIVE R15, `(.L_x_10637) ;  /* 0x000000000f087348 */ /* 0x000fea0003c00000 */
[----:B------:R0:W1:Y:S02]  /*ce40*/  SHFL.IDX P6, R14, R13, R12, R11 ;  /* 0x0000000c0d0e7389 */ /* 0x00006400000c000b */
[----:B01----:R-:W-:Y:S01]  /*ce50*/  ENDCOLLECTIVE ;  /* 0x000000000000791b */ /* 0x003fe20003800000 */
.L_x_10637:
        /* <DEDUP_REMOVED lines=13> */
.L_x_10638:
[----:B------:R-:W-:Y:S01]  /*cf30*/  IMAD.MOV.U32 R2, RZ, RZ, R14 ;  /* 0x000000ffff027224 */ /* 0x000fe200078e000e */
[----:B------:R-:W-:Y:S06]  /*cf40*/  BRA `(.L_x_10639) ;  /* 0xffffffdc00247947 */ /* 0x000fec000383ffff */
.L_x_10573:
[----:B0-----:R0:W4:Y:S02]  /*cf50*/  SYNCS.PHASECHK.TRANS64.TRYWAIT P2, [R2+URZ+0x19c70], R3 ;  /* 0x019c7003020075a7 */ /* 0x001124000804017f */
[----:B----4-:R-:W-:Y:S05]  /*cf60*/  @!P2 NANOSLEEP.SYNCS 0x989680 ;  /* 0x009896800000a95d */ /* 0x010fea0003900000 */
[----:B------:R-:W4:Y:S02]  /*cf70*/  @!P2 SYNCS.PHASECHK.TRANS64 P2, [R2+URZ+0x19c70], R3 ;  /* 0x019c70030200a5a7 */ /* 0x000f24000804007f */
[----:B----4-:R-:W-:Y:S05]  /*cf80*/  @!P2 BRA `(.L_x_10573) ;  /* 0xfffffffc00f0a947 */ /* 0x010fea000383ffff */
[----:B------:R-:W-:Y:S05]  /*cf90*/  BRA `(.L_x_10640) ;  /* 0xffffffdc00907947 */ /* 0x000fea000383ffff */
.L_x_10575:
[----:B0-----:R0:W2:Y:S02]  /*cfa0*/  SYNCS.PHASECHK.TRANS64.TRYWAIT P2, [R2+URZ+0x19c60], R3 ;  /* 0x019c6003020075a7 */ /* 0x0010a4000804017f */
[----:B--2---:R-:W-:Y:S05]  /*cfb0*/  @!P2 NANOSLEEP.SYNCS 0x989680 ;  /* 0x009896800000a95d */ /* 0x004fea0003900000 */
[----:B------:R-:W2:Y:S02]  /*cfc0*/  @!P2 SYNCS.PHASECHK.TRANS64 P2, [R2+URZ+0x19c60], R3 ;  /* 0x019c60030200a5a7 */ /* 0x000ea4000804007f */
[----:B--2---:R-:W-:Y:S05]  /*cfd0*/  @!P2 BRA `(.L_x_10575) ;  /* 0xfffffffc00f0a947 */ /* 0x004fea000383ffff */
[----:B------:R-:W-:Y:S05]  /*cfe0*/  BRA `(.L_x_10641) ;  /* 0xffffffdc00a07947 */ /* 0x000fea000383ffff */
.L_x_10581:
[----:B0-----:R0:W2:Y:S02]  /*cff0*/  SYNCS.PHASECHK.TRANS64.TRYWAIT P1, [R0+URZ+0x19c70], R3 ;  /* 0x019c7003000075a7 */ /* 0x0010a4000802017f */
[----:B--2---:R-:W-:Y:S05]  /*d000*/  @!P1 NANOSLEEP.SYNCS 0x989680 ;  /* 0x009896800000995d */ /* 0x004fea0003900000 */
[----:B------:R-:W2:Y:S02]  /*d010*/  @!P1 SYNCS.PHASECHK.TRANS64 P1, [R0+URZ+0x19c70], R3 ;  /* 0x019c7003000095a7 */ /* 0x000ea4000802007f */
[----:B--2---:R-:W-:Y:S05]  /*d020*/  @!P1 BRA `(.L_x_10581) ;  /* 0xfffffffc00f09947 */ /* 0x004fea000383ffff */
[----:B------:R-:W-:Y:S05]  /*d030*/  BRA `(.L_x_10642) ;  /* 0xffffffe000e47947 */ /* 0x000fea000383ffff */
.L_x_10583:
[----:B0-----:R0:W1:Y:S02]  /*d040*/  SYNCS.PHASECHK.TRANS64.TRYWAIT P1, [R0+URZ+0x19c60], R3 ;  /* 0x019c6003000075a7 */ /* 0x001064000802017f */
[----:B-1----:R-:W-:Y:S05]  /*d050*/  @!P1 NANOSLEEP.SYNCS 0x989680 ;  /* 0x009896800000995d */ /* 0x002fea0003900000 */
[----:B------:R-:W1:Y:S02]  /*d060*/  @!P1 SYNCS.PHASECHK.TRANS64 P1, [R0+URZ+0x19c60], R3 ;  /* 0x019c6003000095a7 */ /* 0x000e64000802007f */
[----:B-1----:R-:W-:Y:S05]  /*d070*/  @!P1 BRA `(.L_x_10583) ;  /* 0xfffffffc00f09947 */ /* 0x002fea000383ffff */
[----:B------:R-:W-:Y:S05]  /*d080*/  BRA `(.L_x_10643) ;  /* 0xffffffe000f07947 */ /* 0x000fea000383ffff */
.L_x_10587:
[----:B-1----:R1:W2:Y:S02]  /*d090*/  SYNCS.PHASECHK.TRANS64.TRYWAIT P0, [R4+URZ+0x19c20], R0 ;  /* 0x019c2000040075a7 */ /* 0x0022a4000800017f */
[----:B--2---:R-:W-:Y:S05]  /*d0a0*/  @!P0 NANOSLEEP.SYNCS 0x989680 ;  /* 0x009896800000895d */ /* 0x004fea0003900000 */
[----:B------:R-:W2:Y:S02]  /*d0b0*/  @!P0 SYNCS.PHASECHK.TRANS64 P0, [R4+URZ+0x19c20], R0 ;  /* 0x019c2000040085a7 */ /* 0x000ea4000800007f */
[----:B--2---:R-:W-:Y:S05]  /*d0c0*/  @!P0 BRA `(.L_x_10587) ;  /* 0xfffffffc00f08947 */ /* 0x004fea000383ffff */
[----:B------:R-:W-:Y:S05]  /*d0d0*/  BRA `(.L_x_10644) ;  /* 0xffffffe8004c7947 */ /* 0x000fea000383ffff */
.L_x_10591:
[----:B-1----:R1:W2:Y:S02]  /*d0e0*/  SYNCS.PHASECHK.TRANS64.TRYWAIT P1, [R5+URZ+0x19c40], R0 ;  /* 0x019c4000050075a7 */ /* 0x0022a4000802017f */
[----:B--2---:R-:W-:Y:S05]  /*d0f0*/  @!P1 NANOSLEEP.SYNCS 0x989680 ;  /* 0x009896800000995d */ /* 0x004fea0003900000 */
[----:B------:R-:W2:Y:S02]  /*d100*/  @!P1 SYNCS.PHASECHK.TRANS64 P1, [R5+URZ+0x19c40], R0 ;  /* 0x019c4000050095a7 */ /* 0x000ea4000802007f */
[----:B--2---:R-:W-:Y:S05]  /*d110*/  @!P1 BRA `(.L_x_10591) ;  /* 0xfffffffc00f09947 */ /* 0x004fea000383ffff */
[----:B------:R-:W-:Y:S05]  /*d120*/  BRA `(.L_x_10645) ;  /* 0xffffffe8008c7947 */ /* 0x000fea000383ffff */
.L_x_10593:
[----:B--2---:R2:W3:Y:S02]  /*d130*/  SYNCS.PHASECHK.TRANS64.TRYWAIT P1, [R19+URZ+0x19c40], R2 ;  /* 0x019c4002130075a7 */ /* 0x0044e4000802017f */
[----:B---3--:R-:W-:Y:S05]  /*d140*/  @!P1 NANOSLEEP.SYNCS 0x989680 ;  /* 0x009896800000995d */ /* 0x008fea0003900000 */
[----:B------:R-:W3:Y:S02]  /*d150*/  @!P1 SYNCS.PHASECHK.TRANS64 P1, [R19+URZ+0x19c40], R2 ;  /* 0x019c4002130095a7 */ /* 0x000ee4000802007f */
[----:B---3--:R-:W-:Y:S05]  /*d160*/  @!P1 BRA `(.L_x_10593) ;  /* 0xfffffffc00f09947 */ /* 0x008fea000383ffff */
[----:B------:R-:W-:Y:S05]  /*d170*/  BRA `(.L_x_10646) ;  /* 0xffffffe800987947 */ /* 0x000fea000383ffff */
.L_x_10595:
[----:B---3--:R3:W4:Y:S02]  /*d180*/  SYNCS.PHASECHK.TRANS64.TRYWAIT P1, [R5+URZ+0x19c60], R0 ;  /* 0x019c6000050075a7 */ /* 0x008724000802017f */
[----:B----4-:R-:W-:Y:S05]  /*d190*/  @!P1 NANOSLEEP.SYNCS 0x989680 ;  /* 0x009896800000995d */ /* 0x010fea0003900000 */
[----:B------:R-:W4:Y:S02]  /*d1a0*/  @!P1 SYNCS.PHASECHK.TRANS64 P1, [R5+URZ+0x19c60], R0 ;  /* 0x019c6000050095a7 */ /* 0x000f24000802007f */
[----:B----4-:R-:W-:Y:S05]  /*d1b0*/  @!P1 BRA `(.L_x_10595) ;  /* 0xfffffffc00f09947 */ /* 0x010fea000383ffff */
[----:B------:R-:W-:Y:S05]  /*d1c0*/  BRA `(.L_x_10647) ;  /* 0xffffffe800947947 */ /* 0x000fea000383ffff */
.L_x_10597:
[----:B----4-:R4:W0:Y:S02]  /*d1d0*/  SYNCS.PHASECHK.TRANS64.TRYWAIT P1, [R19+URZ+0x19c60], R2 ;  /* 0x019c6002130075a7 */ /* 0x010824000802017f */
[----:B0-----:R-:W-:Y:S05]  /*d1e0*/  @!P1 NANOSLEEP.SYNCS 0x989680 ;  /* 0x009896800000995d */ /* 0x001fea0003900000 */
[----:B------:R-:W0:Y:S02]  /*d1f0*/  @!P1 SYNCS.PHASECHK.TRANS64 P1, [R19+URZ+0x19c60], R2 ;  /* 0x019c6002130095a7 */ /* 0x000e24000802007f */
[----:B0-----:R-:W-:Y:S05]  /*d200*/  @!P1 BRA `(.L_x_10597) ;  /* 0xfffffffc00f09947 */ /* 0x001fea000383ffff */
[----:B------:R-:W-:Y:S05]  /*d210*/  BRA `(.L_x_10648) ;  /* 0xffffffe800907947 */ /* 0x000fea000383ffff */
.L_x_10599:
[----:B------:R0:W0:Y:S02]  /*d220*/  SYNCS.PHASECHK.TRANS64.TRYWAIT P1, [R5+URZ+0x19c80], R0 ;  /* 0x019c8000050075a7 */ /* 0x000024000802017f */
[----:B0-----:R-:W-:Y:S05]  /*d230*/  @!P1 NANOSLEEP.SYNCS 0x989680 ;  /* 0x009896800000995d */ /* 0x001fea0003900000 */
[----:B------:R-:W0:Y:S02]  /*d240*/  @!P1 SYNCS.PHASECHK.TRANS64 P1, [R5+URZ+0x19c80], R0 ;  /* 0x019c8000050095a7 */ /* 0x000e24000802007f */
[----:B0-----:R-:W-:Y:S05]  /*d250*/  @!P1 BRA `(.L_x_10599) ;  /* 0xfffffffc00f09947 */ /* 0x001fea000383ffff */
[----:B------:R-:W-:Y:S05]  /*d260*/  BRA `(.L_x_10649) ;  /* 0xffffffe8008c7947 */ /* 0x000fea000383ffff */
.L_x_10650:
        /* <DEDUP_REMOVED lines=9> */
.L_x_15852:


//--------------------- .text._ZN7cutlass13device_kernelIN5flash11enable_sm90INS1_16FlashAttnFwdSm90INS1_25CollectiveMainloopFwdSm90ILi2EN4cute5tupleIJNS5_1CILi1EEES8_S8_EEENS6_IJNS7_ILi192EEENS7_ILi128EEENS7_ILi96EEEEEELi96ENS_12float_e4m3_tEfNS_4arch4Sm90ELb0ELb0ELb1ELb1ELb1ELb0ELb0ELb1ELb1ELb1ELb0ELb0EEENS1_21CollectiveEpilogueFwdINS6_IJSA_SC_SB_EEES9_NS_10bfloat16_tESG_Li384ELb1ELb1ELb0ELb1EEENS1_36VarlenDynamicPersistentTileSchedulerILi192ELi128ELi384ELi128ELb0ELb1ELb1ELb0ELb1ELb1EEEEEEEEEvNT_6ParamsE --------------------------
	.section	.text._ZN7cutlass13device_kernelIN5flash11enable_sm90INS1_16FlashAttnFwdSm90INS1_25CollectiveMainloopFwdSm90ILi2EN4cute5tupleIJNS5_1CILi1EEES8_S8_EEENS6_IJNS7_ILi192EEENS7_ILi128EEENS7_ILi96EEEEEELi96ENS_12float_e4m3_tEfNS_4arch4Sm90ELb0ELb0ELb1ELb1ELb1ELb0ELb0ELb1ELb1ELb1ELb0ELb0EEENS1_21CollectiveEpilogueFwdINS6_IJSA_SC_SB_EEES9_NS_10bfloat16_tESG_Li384ELb1ELb1ELb0ELb1EEENS1_36VarlenDynamicPersistentTileSchedulerILi192ELi128ELi384ELi128ELb0ELb1ELb1ELb0ELb1ELb1EEEEEEEEEvNT_6ParamsE,"ax",@progbits
	.align	128
.text._ZN7cutlass13device_kernelIN5flash11enable_sm90INS1_16FlashAttnFwdSm90INS1_25CollectiveMainloopFwdSm90ILi2EN4cute5tupleIJNS5_1CILi1EEES8_S8_EEENS6_IJNS7_ILi192EEENS7_ILi128EEENS7_ILi96EEEEEELi96ENS_12float_e4m3_tEfNS_4arch4Sm90ELb0ELb0ELb1ELb1ELb1ELb0ELb0ELb1ELb1ELb1ELb0ELb0EEENS1_21CollectiveEpilogueFwdINS6_IJSA_SC_SB_EEES9_NS_10bfloat16_tESG_Li384ELb1ELb1ELb0ELb1EEENS1_36VarlenDynamicPersistentTileSchedulerILi192ELi128ELi384ELi128ELb0ELb1ELb1ELb0ELb1ELb1EEEEEEEEEvNT_6ParamsE:
        .type           _ZN7cutlass13device_kernelIN5flash11enable_sm90INS1_16FlashAttnFwdSm90INS1_25CollectiveMainloopFwdSm90ILi2EN4cute5tupleIJNS5_1CILi1EEES8_S8_EEENS6_IJNS7_ILi192EEENS7_ILi128EEENS7_ILi96EEEEEELi96ENS_12float_e4m3_tEfNS_4arch4Sm90ELb0ELb0ELb1ELb1ELb1ELb0ELb0ELb1ELb1ELb1ELb0ELb0EEENS1_21CollectiveEpilogueFwdINS6_IJSA_SC_SB_EEES9_NS_10bfloat16_tESG_Li384ELb1ELb1ELb0ELb1EEENS1_36VarlenDynamicPersistentTileSchedulerILi192ELi128ELi384ELi128ELb0ELb1ELb1ELb0ELb1ELb1EEEEEEEEEvNT_6ParamsE,@function
        .size           _ZN7cutlass13device_kernelIN5flash11enable_sm90INS1_16FlashAttnFwdSm90INS1_25CollectiveMainloopFwdSm90ILi2EN4cute5tupleIJNS5_1CILi1EEES8_S8_EEENS6_IJNS7_ILi192EEENS7_ILi128EEENS7_ILi96EEEEEELi96ENS_12float_e4m3_tEfNS_4arch4Sm90ELb0ELb0ELb1ELb1ELb1ELb0ELb0ELb1ELb1ELb1ELb0ELb0EEENS1_21CollectiveEpilogueFwdINS6_IJSA_SC_SB_EEES9_NS_10bfloat16_tESG_Li384ELb1ELb1ELb0ELb1EEENS1_36VarlenDynamicPersistentTileSchedulerILi192ELi128ELi384ELi128ELb0ELb1ELb1ELb0ELb1ELb1EEEEEEEEEvNT_6ParamsE,(.L_x_15853 - _ZN7cutlass13device_kernelIN5flash11enable_sm90INS1_16FlashAttnFwdSm90INS1_25CollectiveMainloopFwdSm90ILi2EN4cute5tupleIJNS5_1CILi1EEES8_S8_EEENS6_IJNS7_ILi192EEENS7_ILi128EEENS7_ILi96EEEEEELi96ENS_12float_e4m3_tEfNS_4arch4Sm90ELb0ELb0ELb1ELb1ELb1ELb0ELb0ELb1ELb1ELb1ELb0ELb0EEENS1_21CollectiveEpilogueFwdINS6_IJSA_SC_SB_EEES9_NS_10bfloat16_tESG_Li384ELb1ELb1ELb0ELb1EEENS1_36VarlenDynamicPersistentTileSchedulerILi192ELi128ELi384ELi128ELb0ELb1ELb1ELb0ELb1ELb1EEEEEEEEEvNT_6ParamsE)
        .other          _ZN7cutlass13device_kernelIN5flash11enable_sm90INS1_16FlashAttnFwdSm90INS1_25CollectiveMainloopFwdSm90ILi2EN4cute5tupleIJNS5_1CILi1EEES8_S8_EEENS6_IJNS7_ILi192EEENS7_ILi128EEENS7_ILi96EEEEEELi96ENS_12float_e4m3_tEfNS_4arch4Sm90ELb0ELb0ELb1ELb1ELb1ELb0ELb0ELb1ELb1ELb1ELb0ELb0EEENS1_21CollectiveEpilogueFwdINS6_IJSA_SC_SB_EEES9_NS_10bfloat16_tESG_Li384ELb1ELb1ELb0ELb1EEENS1_36VarlenDynamicPersistentTileSchedulerILi192ELi128ELi384ELi128ELb0ELb1ELb1ELb0ELb1ELb1EEEEEEEEEvNT_6ParamsE,@"STO_CUDA_ENTRY STV_DEFAULT"
_ZN7cutlass13device_kernelIN5flash11enable_sm90INS1_16FlashAttnFwdSm90INS1_25CollectiveMainloopFwdSm90ILi2EN4cute5tupleIJNS5_1CILi1EEES8_S8_EEENS6_IJNS7_ILi192EEENS7_ILi128EEENS7_ILi96EEEEEELi96ENS_12float_e4m3_tEfNS_4arch4Sm90ELb0ELb0ELb1ELb1ELb1ELb0ELb0ELb1ELb1ELb1ELb0ELb0EEENS1_21CollectiveEpilogueFwdINS6_IJSA_SC_SB_EEES9_NS_10bfloat16_tESG_Li384ELb1ELb1ELb0ELb1EEENS1_36VarlenDynamicPersistentTileSchedulerILi192ELi128ELi384ELi128ELb0ELb1ELb1ELb0ELb1ELb1EEEEEEEEEvNT_6ParamsE:
        /* <DEDUP_REMOVED lines=10> */
[----:B------:R-:W-:-:S05]  /*00a0*/  SHF.R.U32.HI R2, RZ, 0x7, R3 ;  /* 0x00000007ff027819 */ /* 0x000fca0000011603 */
[----:B------:R0:W1:Y:S04]  /*00b0*/  SHFL.IDX PT, R3, R2, RZ, 0x1f ;  /* 0x00001fff02037589 */ /* 0x00006800000e0000 */
[----:B------:R-:W-:Y:S01]  /*00c0*/  VOTEU.ALL UP0, P0 ;  /* 0x00000000003f7886 */ /* 0x000fe20000000000 */
[----:B------:R-:W-:-:S04]  /*00d0*/  VOTEU.ALL UP1, P0 ;  /* 0x00000000003f7886 */ /* 0x000fc80000020000 */
[----:B------:R-:W2:Y:S01]  /*00e0*/  @!UP0 S2UR UR8, SR_CgaCtaId ;  /* 0x00000000000889c3 */ /* 0x000ea20000008800 */
[----:B------:R-:W-:Y:S01]  /*00f0*/  @!UP0 UMOV UR6, 0x400 ;  /* 0x0000040000068882 */ /* 0x000fe20000000000 */
[----:B------:R-:W-:-:S04]  /*0100*/  @!UP0 UIADD3 UR4, -UR4, 0x100000, URZ ;  /* 0x0010000004048890 */ /* 0x000fc8000fffe13f */
[----:B------:R-:W-:Y:S02]  /*0110*/  @!UP0 USHF.L.U32 UR5, UR4, 0xb, URZ ;  /* 0x0000000b04058899 */ /* 0x000fe4000800063f */
[----:B------:R-:W-:Y:S02]  /*0120*/  @!UP0 USHF.L.U32 UR4, UR4, 0x1, URZ ;  /* 0x0000000104048899 */ /* 0x000fe4000800063f */
[----:B--2---:R-:W-:Y:S02]  /*0130*/  @!UP0 ULEA UR8, UR8, UR6, 0x18 ;  /* 0x0000000608088291 */ /* 0x004fe4000f8ec03f */
        /* <DEDUP_REMOVED lines=25> */
.L_x_10651:
        /* <DEDUP_REMOVED lines=22> */
.L_x_10652:
        /* <DEDUP_REMOVED lines=18> */
.L_x_10653:
        /* <DEDUP_REMOVED lines=22> */
.L_x_10654:
[----:B------:R-:W5:Y:S01]  /*06b0*/  SHFL.IDX PT, R4, R0, RZ, 0x1f ;  /* 0x00001fff00047589 */ /* 0x000f6200000e0000 */
[----:B------:R-:W-:Y:S01]  /*06c0*/  R2UR UR9, R3 ;  /* 0x00000000030972ca */ /* 0x000fe200000e0000 */
        /* <DEDUP_REMOVED lines=22> */
.L_x_10655:
        /* <DEDUP_REMOVED lines=8> */
.L_x_10657:
[----:B------:R-:W-:-:S08]  /*08b0*/  NOP ;  /* 0x0000000000007918 */ /* 0x000fd00000000000 */
[----:B------:R-:W0:Y:S02]  /*08c0*/  USETMAXREG.TRY_ALLOC.CTAPOOL UP0, 0xa0 ;  /* 0x000000a0000079c8 */ /* 0x000e240008000600 */
[----:B0-----:R-:W-:-:S13]  /*08d0*/  PLOP3.LUT P0, PT, PT, PT, UP0, 0x80, 0x0 ;  /* 0x000000000000781c */ /* 0x001fda0003f0f008 */
[----:B------:R-:W-:Y:S05]  /*08e0*/  @!P0 BRA `(.L_x_10657) ;  /* 0xfffffffc00f08947 */ /* 0x000fea000383ffff */
[----:B------:R-:W0:Y:S08]  /*08f0*/  S2UR UR5, SR_CgaCtaId ;  /* 0x00000000000579c3 */ /* 0x000e300000008800 */
[----:B------:R-:W-:Y:S06]  /*0900*/  BAR.ARV 0x8, 0x200 ;  /* 0x0208000000007b1d */ /* 0x000fec0000002000 */
[----:B------:R-:W-:-:S02]  /*0910*/  UMOV UR4, 0x400 ;  /* 0x0000040000047882 */ /* 0x000fc40000000000 */
[----:B------:R-:W-:Y:S01]  /*0920*/  BAR.SYNC.DEFER_BLOCKING 0x5, 0x200 ;  /* 0x0148000000007b1d */ /* 0x000fe20000010000 */
[----:B0-----:R-:W-:-:S09]  /*0930*/  ULEA UR4, UR5, UR4, 0x18 ;  /* 0x0000000405047291 */ /* 0x001fd2000f8ec03f */
        /* <DEDUP_REMOVED lines=17> */
[-C--:B------:R-:W-:Y:S02]  /*0a50*/  LEA.HI R3, R0, R10.reuse, RZ, 0x5 ;  /* 0x0000000a00037211 */ /* 0x080fe400078f28ff */
[----:B------:R-:W-:Y:S01]  /*0a60*/  SHF.R.S32.HI R5, RZ, 0x4, R2 ;  /* 0x00000004ff057819 */ /* 0x000fe20000011402 */
[----:B------:R-:W-:Y:S01]  /*0a70*/  IMAD.IADD R22, R10, 0x1, -R22 ;  /* 0x000000010a167824 */ /* 0x000fe200078e0a16 */
[----:B------:R-:W-:Y:S01]  /*0a80*/  LEA.HI R0, R0, R10, RZ, 0x2 ;  /* 0x0000000a00007211 */ /* 0x000fe200078f10ff */
[----:B------:R-:W-:Y:S01]  /*0a90*/  IMAD.SHL.U32 R4, R3, 0x10, RZ ;  /* 0x0000001003047824 */ /* 0x000fe200078e00ff */
[----:B------:R-:W-:-:S02]  /*0aa0*/  LOP3.LUT R3, R2, 0x7fffff0, RZ, 0xc0, !PT ;  /* 0x07fffff002037812 */ /* 0x000fc400078ec0ff */
[----:B------:R-:W-:Y:S02]  /*0ab0*/  SHF.R.S32.HI R7, RZ, 0x1f, R22 ;  /* 0x0000001fff077819 */ /* 0x000fe40000011416 */
[----:B------:R-:W-:Y:S01]  /*0ac0*/  LEA.HI R2, R2, R5, RZ, 0x1 ;  /* 0x0000000502027211 */ /* 0x000fe200078f08ff */
[----:B------:R-:W-:Y:S01]  /*0ad0*/  IMAD.IADD R3, R10, 0x1, -R3 ;  /* 0x000000010a037824 */ /* 0x000fe200078e0a03 */
[----:B------:R-:W-:Y:S02]  /*0ae0*/  LEA.HI R6, R7, R22, RZ, 0x2 ;  /* 0x0000001607067211 */ /* 0x000fe400078f10ff */
[----:B------:R-:W-:Y:S02]  /*0af0*/  LOP3.LUT R4, R4, 0xfffffe00, RZ, 0xc0, !PT ;  /* 0xfffffe0004047812 */ /* 0x000fe400078ec0ff */
[--C-:B------:R-:W-:Y:S02]  /*0b00*/  SHF.R.S32.HI R8, RZ, 0x2, R6.reuse ;  /* 0x00000002ff087819 */ /* 0x100fe40000011406 */
[----:B------:R-:W-:Y:S01]  /*0b10*/  SHF.R.S32.HI R9, RZ, 0x1f, R6 ;  /* 0x0000001fff097819 */ /* 0x000fe20000011406 */
[----:B------:R-:W-:Y:S01]  /*0b20*/  IMAD R3, R3, 0x20, R4 ;  /* 0x0000002003037824 */ /* 0x000fe200078e0204 */
[----:B------:R-:W-:-:S02]  /*0b30*/  SHF.R.S32.HI R23, RZ, 0x7, R23 ;  /* 0x00000007ff177819 */ /* 0x000fc40000011417 */
[----:B------:R-:W-:Y:S02]  /*0b40*/  LOP3.LUT R2, R2, 0x1ffffffe, RZ, 0xc0, !PT ;  /* 0x1ffffffe02027812 */ /* 0x000fe400078ec0ff */
[----:B------:R-:W-:Y:S01]  /*0b50*/  LEA.HI R9, R9, R8, RZ, 0x3 ;  /* 0x0000000809097211 */ /* 0x000fe200078f18ff */
[----:B------:R-:W-:Y:S01]  /*0b60*/  IMAD.HI R4, R23, 0x55555556, RZ ;  /* 0x5555555617047827 */ /* 0x000fe200078e02ff */
[----:B------:R-:W-:Y:S02]  /*0b70*/  LOP3.LUT R18, R0, 0xfffffffc, RZ, 0xc0, !PT ;  /* 0xfffffffc00127812 */ /* 0x000fe400078ec0ff */
[----:B------:R-:W-:Y:S01]  /*0b80*/  LOP3.LUT R9, R9, 0xfffffff8, RZ, 0xc0, !PT ;  /* 0xfffffff809097812 */ /* 0x000fe200078ec0ff */
[----:B------:R-:W-:Y:S01]  /*0b90*/  IMAD.IADD R2, R5, 0x1, -R2 ;  /* 0x0000000105027824 */ /* 0x000fe200078e0a02 */
[----:B------:R-:W-:Y:S02]  /*0ba0*/  LEA.HI R7, R7, R22, RZ, 0x5 ;  /* 0x0000001607077211 */ /* 0x000fe400078f28ff */
[----:B------:R-:W-:Y:S01]  /*0bb0*/  IADD3 R18, R10, -R18, RZ ;  /* 0x800000120a127210 */ /* 0x000fe20007ffe0ff */
[----:B------:R-:W-:Y:S01]  /*0bc0*/  IMAD R155, R2, 0x8, R3 ;  /* 0x00000008029b7824 */ /* 0x000fe200078e0203 */
[----:B------:R-:W-:Y:S01]  /*0bd0*/  LEA.HI R4, R4, R4, RZ, 0x1 ;  /* 0x0000000404047211 */ /* 0x000fe200078f08ff */
[----:B------:R-:W-:Y:S01]  /*0be0*/  IMAD.IADD R8, R8, 0x1, -R9 ;  /* 0x0000000108087824 */ /* 0x000fe200078e0a09 */
[----:B------:R-:W-:Y:S01]  /*0bf0*/  SHF.R.S32.HI R7, RZ, 0x5, R7 ;  /* 0x00000005ff077819 */ /* 0x000fe20000011407 */
[C---:B------:R-:W-:Y:S01]  /*0c00*/  IMAD.SHL.U32 R2, R18.reuse, 0x8, RZ ;  /* 0x0000000812027824 */ /* 0x040fe200078e00ff */
[----:B------:R-:W-:Y:S01]  /*0c10*/  LEA.HI R3, R18, R18, RZ, 0x1 ;  /* 0x0000001212037211 */ /* 0x000fe200078f08ff */
[----:B------:R-:W-:Y:S01]  /*0c20*/  IMAD R4, R4, -0x3, R23 ;  /* 0xfffffffd04047824 */ /* 0x000fe200078e0217 */
[----:B------:R-:W-:Y:S01]  /*0c30*/  LOP3.LUT R5, R6, 0x7ffffffc, RZ, 0xc0, !PT ;  /* 0x7ffffffc06057812 */ /* 0x000fe200078ec0ff */
[----:B------:R-:W-:Y:S01]  /*0c40*/  IMAD R7, R7, 0x10, R8 ;  /* 0x0000001007077824 */ /* 0x000fe200078e0208 */
[----:B------:R-:W-:Y:S01]  /*0c50*/  LOP3.LUT R3, R3, 0x1ffffffe, RZ, 0xc0, !PT ;  /* 0x1ffffffe03037812 */ /* 0x000fe200078ec0ff */
[C---:B------:R-:W-:Y:S01]  /*0c60*/  VIADD R16, R2.reuse, 0x20 ;  /* 0x0000002002107836 */ /* 0x040fe20000000000 */
[----:B------:R-:W-:Y:S01]  /*0c70*/  SHF.R.S32.HI R19, RZ, 0x2, R0 ;  /* 0x00000002ff137819 */ /* 0x000fe20000011400 */
[----:B------:R-:W-:-:S02]  /*0c80*/  VIADD R17, R2, 0x40 ;  /* 0x0000004002117836 */ /* 0x000fc40000000000 */
[----:B------:R-:W-:Y:S01]  /*0c90*/  IMAD.MOV.U32 R6, RZ, RZ, -0x2 ;  /* 0xfffffffeff067424 */ /* 0x000fe200078e00ff */
[----:B------:R-:W-:Y:S01]  /*0ca0*/  SHF.R.S32.HI R157, RZ, 0x1f, R16 ;  /* 0x0000001fff9d7819 */ /* 0x000fe20000011410 */
[----:B------:R-:W-:Y:S01]  /*0cb0*/  IMAD.IADD R5, R22, 0x1, -R5 ;  /* 0x0000000116057824 */ /* 0x000fe200078e0a05 */
[----:B------:R-:W-:Y:S01]  /*0cc0*/  SHF.R.S32.HI R156, RZ, 0x1f, R17 ;  /* 0x0000001fff9c7819 */ /* 0x000fe20000011411 */
[----:B------:R-:W-:Y:S02]  /*0cd0*/  IMAD R152, R4, 0x40, R7 ;  /* 0x0000004004987824 */ /* 0x000fe400078e0207 */
[----:B------:R-:W-:Y:S02]  /*0ce0*/  IMAD.IADD R3, R18, 0x1, -R3 ;  /* 0x0000000112037824 */ /* 0x000fe400078e0a03 */
[----:B------:R-:W-:Y:S02]  /*0cf0*/  IMAD R153, R5, R6, 0x80 ;  /* 0x0000008005997424 */ /* 0x000fe400078e0206 */
[----:B------:R-:W-:-:S07]  /*0d00*/  IMAD R154, R3, 0x8, R152 ;  /* 0x00000008039a7824 */ /* 0x000fce00078e0298 */
.L_x_10695:
[----:B012-45:R-:W0:Y:S01]  /*0d10*/  LDC.64 R4, c[0x0][0xc88] ;  /* 0x00032200ff047b82 */ /* 0x037e220000000a00 */
        /* <DEDUP_REMOVED lines=23> */
[----:B---3--:R-:W3:Y:S01]  /*0e90*/  @P1 LDG.E R6, desc[UR50][R6.64] ;  /* 0x0000003206061981 */ /* 0x008ee2000c1e1900 */
[----:B------:R-:W-:Y:S01]  /*0ea0*/  UISETP.NE.U32.AND UP0, UPT, UR6, URZ, UPT ;  /* 0x0000003f0600728c */ /* 0x000fe2000bf05070 */
[----:B------:R-:W-:Y:S01]  /*0eb0*/  MOV R3, RZ ;  /* 0x000000ff00037202 */ /* 0x000fe20000000f00 */
        /* <DEDUP_REMOVED lines=24> */
[----:B--2---:R-:W-:Y:S02]  /*1040*/  @P0 R2UR UR45, R4 ;  /* 0x00000000042d02ca */ /* 0x004fe400000e0000 */
[----:B------:R-:W-:Y:S02]  /*1050*/  PLOP3.LUT P0, PT, PT, PT, PT, 0x80, 0x0 ;  /* 0x000000000000781c */ /* 0x000fe40003f0f070 */
[----:B---3--:R-:W-:-:S02]  /*1060*/  @P1 R2UR UR4, R6 ;  /* 0x00000000060412ca */ /* 0x008fc400000e0000 */
[----:B------:R-:W-:Y:S01]  /*1070*/  CS2R R6, SRZ ;  /* 0x0000000000067805 */ /* 0x000fe2000001ff00 */
[----:B------:R-:W-:-:S12]  /*1080*/  @P1 BRA `(.L_x_10658) ;  /* 0x0000000000341947 */ /* 0x000fd80003800000 */
        /* <DEDUP_REMOVED lines=13> */
.L_x_10658:
[----:B------:R-:W-:Y:S01]  /*1160*/  UIADD3 UR45, -UR45, UR4, URZ ;  /* 0x000000042d2d7290 */ /* 0x000fe2000fffe13f */
[----:B------:R-:W-:Y:S01]  /*1170*/  CS2R R52, SRZ ;  /* 0x0000000000347805 */ /* 0x000fe2000001ff00 */
[----:B------:R-:W-:Y:S01]  /*1180*/  UMOV UR46, UR40 ;  /* 0x00000028002e7c82 */ /* 0x000fe20008000000 */
[----:B------:R-:W-:Y:S01]  /*1190*/  CS2R R54, SRZ ;  /* 0x0000000000367805 */ /* 0x000fe2000001ff00 */
[----:B------:R-:W-:Y:S01]  /*11a0*/  UISETP.GE.AND UP0, UPT, UR45, 0x1, UPT ;  /* 0x000000012d00788c */ /* 0x000fe2000bf06270 */
[----:B------:R-:W-:Y:S01]  /*11b0*/  CS2R R56, SRZ ;  /* 0x0000000000387805 */ /* 0x000fe2000001ff00 */
[----:B------:R-:W-:Y:S01]  /*11c0*/  UIADD3 UR4, UR45, 0x7f, URZ ;  /* 0x0000007f2d047890 */ /* 0x000fe2000fffe03f */
[----:B------:R-:W-:Y:S02]  /*11d0*/  CS2R R58, SRZ ;  /* 0x00000000003a7805 */ /* 0x000fe4000001ff00 */
[----:B------:R-:W-:Y:S02]  /*11e0*/  CS2R R60, SRZ ;  /* 0x00000000003c7805 */ /* 0x000fe4000001ff00 */
[----:B------:R-:W-:-:S02]  /*11f0*/  CS2R R62, SRZ ;  /* 0x00000000003e7805 */ /* 0x000fc4000001ff00 */
[----:B------:R-:W-:Y:S01]  /*1200*/  PLOP3.LUT P1, PT, PT, PT, UP0, 0x80, 0x0 ;  /* 0x000000000000781c */ /* 0x000fe20003f2f008 */
[----:B------:R-:W-:Y:S01]  /*1210*/  USHF.R.S32.HI UR5, URZ, 0x1f, UR4 ;  /* 0x0000001f3f057899 */ /* 0x000fe20008011404 */
[----:B------:R-:W-:-:S03]  /*1220*/  IMAD.MOV.U32 R64, RZ, RZ, RZ ;  /* 0x000000ffff407224 */ /* 0x000fc600078e00ff */
[----:B------:R-:W-:-:S08]  /*1230*/  ULEA.HI UR48, UR5, UR4, URZ, 0x7 ;  /* 0x0000000405307291 */ /* 0x000fd0000f8f383f */
[----:B------:R-:W-:Y:S05]  /*1240*/  @!P1 BRA `(.L_x_10659) ;  /* 0x0000005800e89947 */ /* 0x000fea0003800000 */
[----:B------:R-:W0:Y:S01]  /*1250*/  SHFL.IDX PT, R0, R23, RZ, 0x1f ;  /* 0x00001fff17007589 */ /* 0x000e2200000e0000 */
[----:B------:R-:W1:Y:S01]  /*1260*/  S2UR UR47, SR_CgaCtaId ;  /* 0x00000000002f79c3 */ /* 0x000e620000008800 */
[----:B------:R-:W-:Y:S01]  /*1270*/  UMOV UR49, 0x400 ;  /* 0x0000040000317882 */ /* 0x000fe20000000000 */
[----:B------:R-:W-:Y:S01]  /*1280*/  USHF.R.S32.HI UR48, URZ, 0x7, UR48 ;  /* 0x000000073f307899 */ /* 0x000fe20008011430 */
[----:B0-----:R-:W-:Y:S01]  /*1290*/  R2UR UR6, R0 ;  /* 0x00000000000672ca */ /* 0x001fe200000e0000 */
[----:B-1----:R-:W-:-:S12]  /*12a0*/  ULEA UR49, UR47, UR49, 0x18 ;  /* 0x000000312f317291 */ /* 0x002fd8000f8ec03f */
[----:B------:R-:W-:Y:S02]  /*12b0*/  UIMAD.WIDE UR4, UR6, 0x55555556, URZ ;  /* 0x55555556060478a5 */ /* 0x000fe4000f8e023f */
[----:B------:R-:W-:Y:S02]  /*12c0*/  UIADD3 UR4, UR49, 0xf000, URZ ;  /* 0x0000f00031047890 */ /* 0x000fe4000fffe03f */
[----:B------:R-:W-:Y:S02]  /*12d0*/  ULEA.HI UR5, UR5, UR5, URZ, 0x1 ;  /* 0x0000000505057291 */ /* 0x000fe4000f8f083f */
[----:B------:R-:W-:Y:S02]  /*12e0*/  ULOP3.LUT UP0, URZ, UR4, 0x3ff, URZ, 0xc0, !UPT ;  /* 0x000003ff043f7892 */ /* 0x000fe4000f80c03f */
[----:B------:R-:W-:-:S04]  /*12f0*/  UIMAD UR5, UR5, -0x3, UR6 ;  /* 0xfffffffd050578a4 */ /* 0x000fc8000f8e0206 */
[----:B------:R-:W-:Y:S01]  /*1300*/  PLOP3.LUT P0, PT, PT, PT, UP0, 0x80, 0x0 ;  /* 0x000000000000781c */ /* 0x000fe20003f0f008 */
[----:B------:R-:W-:-:S04]  /*1310*/  ULEA UR5, UR5, UR4, 0xb ;  /* 0x0000000405057291 */ /* 0x000fc8000f8e583f */
[----:B------:R-:W-:-:S04]  /*1320*/  USHF.R.U32.HI UR5, URZ, 0x4, UR5 ;  /* 0x000000043f057899 */ /* 0x000fc80008011605 */
[----:B------:R-:W-:-:S04]  /*1330*/  ULOP3.LUT UR52, UR5, 0x3fff, URZ, 0xc0, !UPT ;  /* 0x00003fff05347892 */ /* 0x000fc8000f8ec03f */
[----:B------:R-:W-:Y:S08]  /*1340*/  @!P0 BRA `(.L_x_10660) ;  /* 0x0000000000408947 */ /* 0x000ff00003800000 */
        /* <DEDUP_REMOVED lines=16> */
.L_x_10660:
        /* <DEDUP_REMOVED lines=54> */
.L_x_10797:
[----:B------:R-:W-:Y:S05]  /*17b0*/  @!P0 BRA `(.L_x_10662) ;  /* 0x0000000000048947 */ /* 0x000fea0003800000 */
[----:B------:R-:W-:Y:S01]  /*17c0*/  BPT.TRAP 0x1 ;  /* 0x000000040000795c */ /* 0x000fe20000300000 */
.L_x_10662:
[----:B0-----:R-:W-:Y:S01]  /*17d0*/  IMAD.U32 R3, RZ, RZ, UR38 ;  /* 0x00000026ff037e24 */ /* 0x001fe2000f8e00ff */
[----:B------:R-:W-:-:S04]  /*17e0*/  MOV R4, UR37 ;  /* 0x0000002500047c02 */ /* 0x000fc80008000f00 */
[----:B------:R-:W-:Y:S02]  /*17f0*/  LEA R3, R3, UR49, 0x3 ;  /* 0x0000003103037c11 */ /* 0x000fe4000f8e18ff */
[----:B------:R-:W-:-:S04]  /*1800*/  SHF.L.U32 R4, R4, 0x1f, RZ ;  /* 0x0000001f04047819 */ /* 0x000fc800000006ff */
[----:B------:R0:W1:Y:S01]  /*1810*/  SYNCS.PHASECHK.TRANS64.TRYWAIT P1, [R3+URZ+0x19c30], R4 ;  /* 0x019c3004030075a7 */ /* 0x000062000802017f */
[----:B------:R-:W-:Y:S05]  /*1820*/  @!P0 BRA `(.L_x_10663) ;  /* 0x0000000000048947 */ /* 0x000fea0003800000 */
[----:B------:R-:W-:Y:S01]  /*1830*/  BPT.TRAP 0x1 ;  /* 0x000000040000795c */ /* 0x000fe20000300000 */
.L_x_10663:
[----:B------:R-:W-:Y:S01]  /*1840*/  IMAD.MOV.U32 R135, RZ, RZ, RZ ;  /* 0x000000ffff877224 */ /* 0x000fe200078e00ff */
[----:B-1----:R-:W-:Y:S06]  /*1850*/  @P1 BRA `(.L_x_10664) ;  /* 0x0000000000081947 */ /* 0x002fec0003800000 */
[----:B------:R-:W1:Y:S02]  /*1860*/  SYNCS.PHASECHK.TRANS64.TRYWAIT P1, [R3+URZ+0x19c30], R4 ;  /* 0x019c3004030075a7 */ /* 0x000e64000802017f */
[----:B-1----:R-:W-:Y:S05]  /*1870*/  @!P1 BRA `(.L_x_10665) ;  /* 0x000000d0002c9947 */ /* 0x002fea0003800000 */
.L_x_10664:
        /* <DEDUP_REMOVED lines=28> */
.L_x_10666:
        /* <DEDUP_REMOVED lines=13> */
[----:B------:R-:W-:Y:S01]  /*1b10*/  VIADD R73, R153, UR45 ;  /* 0x0000002d99497c36 */ /* 0x000fe20008000000 */
[----:B------:R-:W3:Y:S01]  /*1b20*/  MUFU.TANH R8, R8 ;  /* 0x0000000800087308 */ /* 0x000ee20000002400 */
[----:B------:R-:W-:-:S02]  /*1b30*/  IMAD.U32 R52, RZ, RZ, UR48 ;  /* 0x00000030ff347e24 */ /* 0x000fc4000f8e00ff */
[C---:B------:R-:W-:Y:S01]  /*1b40*/  FMUL.FTZ R20, R0.reuse, R32 ;  /* 0x0000002000147220 */ /* 0x040fe20000410000 */
[C---:B01----:R-:W-:Y:S01]  /*1b50*/  FMUL.FTZ R4, R0.reuse, R26 ;  /* 0x0000001a00047220 */ /* 0x043fe20000410000 */
[----:B------:R-:W-:Y:S01]  /*1b60*/  FMUL.FTZ R21, R0, R33 ;  /* 0x0000002100157220 */ /* 0x000fe20000410000 */
[----:B------:R-:W-:Y:S02]  /*1b70*/  IMAD R73, R52, -0x80, R73 ;  /* 0xffffff8034497824 */ /* 0x000fe400078e0249 */
[C---:B------:R-:W-:Y:S01]  /*1b80*/  FMUL.FTZ R25, R0.reuse, R42 ;  /* 0x0000002a00197220 */ /* 0x040fe20000410000 */
[C---:B------:R-:W-:Y:S01]  /*1b90*/  FMUL.FTZ R42, R0.reuse, R53 ;  /* 0x00000035002a7220 */ /* 0x040fe20000410000 */
[----:B------:R-:W0:Y:S01]  /*1ba0*/  MUFU.TANH R12, R12 ;  /* 0x0000000c000c7308 */ /* 0x000e220000002400 */
[C---:B------:R-:W-:Y:S01]  /*1bb0*/  FMUL.FTZ R7, R0.reuse, R30 ;  /* 0x0000001e00077220 */ /* 0x040fe20000410000 */
[C---:B------:R-:W-:Y:S01]  /*1bc0*/  ISETP.GT.AND P2, PT, R73.reuse, RZ, PT ;  /* 0x000000ff4900720c */ /* 0x040fe20003f44270 */
[C---:B------:R-:W-:Y:S01]  /*1bd0*/  FMUL.FTZ R26, R0.reuse, R37 ;  /* 0x00000025001a7220 */ /* 0x040fe20000410000 */
[C---:B------:R-:W-:Y:S01]  /*1be0*/  ISETP.GT.AND P1, PT, R73.reuse, 0x1, PT ;  /* 0x000000014900780c */ /* 0x040fe20003f24270 */
[C---:B------:R-:W-:Y:S01]  /*1bf0*/  FMUL.FTZ R37, R0.reuse, R55 ;  /* 0x0000003700257220 */ /* 0x040fe20000410000 */
[C---:B------:R-:W-:Y:S01]  /*1c00*/  ISETP.GT.AND P6, PT, R73.reuse, 0x8, PT ;  /* 0x000000084900780c */ /* 0x040fe20003fc4270 */
[----:B------:R-:W-:Y:S01]  /*1c10*/  FMUL.FTZ R9, R0, R31 ;  /* 0x0000001f00097220 */ /* 0x000fe20000410000 */
[----:B------:R-:W1:Y:S01]  /*1c20*/  MUFU.TANH R13, R13 ;  /* 0x0000000d000d7308 */ /* 0x000e620000002400 */
[----:B--2---:R-:W-:Y:S01]  /*1c30*/  FSEL R53, R6, -INF , P2 ;  /* 0xff80000006357808 */ /* 0x004fe20001000000 */
[----:B------:R-:W-:Y:S01]  /*1c40*/  FMUL.FTZ R30, R0, R40 ;  /* 0x00000028001e7220 */ /* 0x000fe20000410000 */
[----:B---3--:R-:W-:Y:S01]  /*1c50*/  FSEL R52, R8, -INF , P1 ;  /* 0xff80000008347808 */ /* 0x008fe20000800000 */
[C---:B------:R-:W-:Y:S01]  /*1c60*/  FMUL.FTZ R29, R0.reuse, R46 ;  /* 0x0000002e001d7220 */ /* 0x040fe20000410000 */
[----:B------:R-:W-:Y:S01]  /*1c70*/  ISETP.GT.AND P5, PT, R73, 0x9, PT ;  /* 0x000000094900780c */ /* 0x000fe20003fa4270 */
[----:B------:R-:W-:Y:S01]  /*1c80*/  FMUL.FTZ R46, R0, R56 ;  /* 0x00000038002e7220 */ /* 0x000fe20000410000 */
[----:B------:R-:W-:Y:S01]  /*1c90*/  FMNMX.FTZ R6, R53, R52, !PT ;  /* 0x0000003435067209 */ /* 0x000fe20007810000 */
[----:B------:R-:W2:Y:S01]  /*1ca0*/  MUFU.TANH R20, R20 ;  /* 0x0000001400147308 */ /* 0x000ea20000002400 */
[----:B0-----:R-:W-:Y:S01]  /*1cb0*/  FSEL R55, R12, -INF , P6 ;  /* 0xff8000000c377808 */ /* 0x001fe20003000000 */
[C---:B------:R-:W-:Y:S01]  /*1cc0*/  FMUL.FTZ R11, R0.reuse, R34 ;  /* 0x00000022000b7220 */ /* 0x040fe20000410000 */
[C---:B------:R-:W-:Y:S01]  /*1cd0*/  ISETP.GT.AND P4, PT, R73.reuse, 0x10, PT ;  /* 0x000000104900780c */ /* 0x040fe20003f84270 */
[C---:B------:R-:W-:Y:S01]  /*1ce0*/  FMUL.FTZ R31, R0.reuse, R41 ;  /* 0x00000029001f7220 */ /* 0x040fe20000410000 */
[C---:B------:R-:W-:Y:S01]  /*1cf0*/  FMUL.FTZ R40, R0.reuse, R58 ;  /* 0x0000003a00287220 */ /* 0x040fe20000410000 */
[C---:B------:R-:W-:Y:S01]  /*1d00*/  FMUL.FTZ R10, R0.reuse, R35 ;  /* 0x00000023000a7220 */ /* 0x040fe20000410000 */
[----:B------:R-:W-:Y:S01]  /*1d10*/  ISETP.GT.AND P3, PT, R73, 0x11, PT ;  /* 0x000000114900780c */ /* 0x000fe20003f64270 */
[----:B------:R-:W0:Y:S01]  /*1d20*/  MUFU.TANH R4, R4 ;  /* 0x0000000400047308 */ /* 0x000e220000002400 */
[----:B-1----:R-:W-:Y:S01]  /*1d30*/  FSEL R56, R13, -INF , P5 ;  /* 0xff8000000d387808 */ /* 0x002fe20002800000 */
[C---:B------:R-:W-:Y:S01]  /*1d40*/  FMUL.FTZ R35, R0.reuse, R44 ;  /* 0x0000002c00237220 */ /* 0x040fe20000410000 */
        /* <DEDUP_REMOVED lines=25> */
[C---:B------:R-:W-:Y:S01]  /*1ee0*/  FMUL.FTZ R57, R0.reuse, R70 ;  /* 0x0000004600397220 */ /* 0x040fe20000410000 */
[----:B------:R-:W-:Y:S01]  /*1ef0*/  FMNMX.FTZ R13, R61, R6, !PT ;  /* 0x000000063d0d7209 */ /* 0x000fe20007810000 */
[C---:B------:R-:W-:Y:S01]  /*1f00*/  FMUL.FTZ R33, R0.reuse, R51 ;  /* 0x0000003300217220 */ /* 0x040fe20000410000 */
[C---:B------:R-:W-:Y:S01]  /*1f10*/  FMUL.FTZ R51, R0.reuse, R60 ;  /* 0x0000003c00337220 */ /* 0x040fe20000410000 */
[----:B------:R-:W1:Y:S01]  /*1f20*/  MUFU.TANH R7, R7 ;  /* 0x0000000700077308 */ /* 0x000e620000002400 */
[----:B--2---:R-:W-:Y:S01]  /*1f30*/  FSEL R5, R5, -INF , P1 ;  /* 0xff80000005057808 */ /* 0x004fe20000800000 */
[C---:B------:R-:W-:Y:S01]  /*1f40*/  FMUL.FTZ R41, R0.reuse, R59 ;  /* 0x0000003b00297220 */ /* 0x040fe20000410000 */
        /* <DEDUP_REMOVED lines=15> */
[C---:B------:R-:W-:Y:S01]  /*2040*/  FMUL.FTZ R81, R0.reuse, R85 ;  /* 0x0000005500517220 */ /* 0x040fe20000410000 */
        /* <DEDUP_REMOVED lines=41> */
[----:B------:R-:W-:Y:S01]  /*22e0*/  MOV R92, R135 ;  /* 0x00000087005c7202 */ /* 0x000fe20000000f00 */
[--C-:B------:R-:W-:Y:S01]  /*22f0*/  IMAD.MOV.U32 R123, RZ, RZ, R135.reuse ;  /* 0x000000ffff7b7224 */ /* 0x100fe200078e0087 */
[----:B------:R-:W-:Y:S01]  /*2300*/  FMNMX.FTZ R12, R69, R12, !PT ;  /* 0x0000000c450c7209 */ /* 0x000fe20007810000 */
[--C-:B------:R-:W-:Y:S01]  /*2310*/  IMAD.MOV.U32 R122, RZ, RZ, R135.reuse ;  /* 0x000000ffff7a7224 */ /* 0x100fe200078e0087 */
        /* <DEDUP_REMOVED lines=59> */
[----:B------:R-:W-:Y:S02]  /*26d0*/  IMAD.MOV.U32 R89, RZ, RZ, R135 ;  /* 0x000000ffff597224 */ /* 0x000fe400078e0087 */
[----:B------:R-:W1:Y:S01]  /*26e0*/  MUFU.TANH R28, R28 ;  /* 0x0000001c001c7308 */ /* 0x000e620000002400 */
[----:B--2---:R-:W-:-:S02]  /*26f0*/  FSEL R14, R29, -INF , P4 ;  /* 0xff8000001d0e7808 */ /* 0x004fc40002000000 */
        /* <DEDUP_REMOVED lines=101> */
[----:B------:R-:W2:Y:S08]  /*2d50*/  MUFU.TANH R86, R86 ;  /* 0x0000005600567308 */ /* 0x000eb00000002400 */
[----:B------:R-:W-:Y:S01]  /*2d60*/  MUFU.TANH R87, R87 ;  /* 0x0000005700577308 */ /* 0x000fe20000002400 */
[----:B-1----:R-:W-:-:S02]  /*2d70*/  FSEL R65, R65, -INF , P3 ;  /* 0xff80000041417808 */ /* 0x002fc40001800000 */
[----:B0-----:R-:W-:-:S05]  /*2d80*/  FMNMX.FTZ R37, R36, R37, !PT ;  /* 0x0000002524257209 */ /* 0x001fca0007810000 */
[----:B------:R-:W0:Y:S02]  /*2d90*/  SHFL.BFLY PT, R54, R37, 0x1, 0x1f ;  /* 0x0c201f0025367f89 */ /* 0x000e2400000e0000 */
[----:B0-----:R-:W-:-:S04]  /*2da0*/  FMNMX.FTZ R54, R37, R54, !PT ;  /* 0x0000003625367209 */ /* 0x001fc80007810000 */
[C---:B------:R-:W-:Y:S01]  /*2db0*/  FSETP.NEU.FTZ.AND P0, PT, R54.reuse, -INF , PT ;  /* 0xff8000003600780b */ /* 0x040fe20003f1d000 */
[----:B------:R-:W-:-:S01]  /*2dc0*/  FFMA.FTZ R48, R54, R41, -8 ;  /* 0xc100000036307423 */ /* 0x000fc20000010029 */
[----:B------:R-:W-:-:S04]  /*2dd0*/  FMNMX.FTZ R41, R4, R5, !PT ;  /* 0x0000000504297209 */ /* 0x000fc80007810000 */
        /* <DEDUP_REMOVED lines=11> */
[----:B------:R0:W-:Y:S01]  /*2e90*/  MUFU.EX2 R41, R56 ;  /* 0x0000003800297308 */ /* 0x0001e20000000800 */
[----:B------:R-:W-:Y:S01]  /*2ea0*/  FMNMX.FTZ R53, R9, R52, !PT ;  /* 0x0000003409357209 */ /* 0x000fe20007810000 */
[--C-:B------:R-:W-:Y:S01]  /*2eb0*/  FFMA.FTZ R63, R63, UR17, -R48.reuse ;  /* 0x000000113f3f7c23 */ /* 0x100fe20008010830 */
[----:B------:R-:W-:-:S01]  /*2ec0*/  FFMA.FTZ R69, R69, UR17, -R48 ;  /* 0x0000001145457c23 */ /* 0x000fc20008010830 */
[--C-:B------:R-:W-:Y:S01]  /*2ed0*/  FFMA.FTZ R64, R42, UR17, -R48.reuse ;  /* 0x000000112a407c23 */ /* 0x100fe20008010830 */
[----:B------:R-:W-:Y:S01]  /*2ee0*/  FMNMX.FTZ R52, R10, R53, !PT ;  /* 0x000000350a347209 */ /* 0x000fe20007810000 */
[--C-:B------:R-:W-:Y:S01]  /*2ef0*/  FFMA.FTZ R35, R35, UR17, -R48.reuse ;  /* 0x0000001123237c23 */ /* 0x100fe20008010830 */
[----:B------:R-:W-:Y:S01]  /*2f00*/  FSEL R42, R82, -INF , P4 ;  /* 0xff800000522a7808 */ /* 0x000fe20002000000 */
[----:B------:R1:W-:Y:S01]  /*2f10*/  MUFU.EX2 R53, R61 ;  /* 0x0000003d00357308 */ /* 0x0003e20000000800 */
[----:B------:R-:W-:Y:S01]  /*2f20*/  FMNMX.FTZ R55, R11, R52, !PT ;  /* 0x000000340b377209 */ /* 0x000fe20007810000 */
[--C-:B------:R-:W-:Y:S01]  /*2f30*/  FFMA.FTZ R52, R62, UR17, -R48.reuse ;  /* 0x000000113e347c23 */ /* 0x100fe20008010830 */
[----:B------:R-:W-:-:S01]  /*2f40*/  FFMA.FTZ R38, R38, UR17, -R48 ;  /* 0x0000001126267c23 */ /* 0x000fc20008010830 */
[--C-:B------:R-:W-:Y:S01]  /*2f50*/  FFMA.FTZ R39, R39, UR17, -R48.reuse ;  /* 0x0000001127277c23 */ /* 0x100fe20008010830 */
[----:B0-----:R-:W-:Y:S01]  /*2f60*/  FMNMX.FTZ R56, R12, R55, !PT ;  /* 0x000000370c387209 */ /* 0x001fe20007810000 */
[--C-:B------:R-:W-:Y:S01]  /*2f70*/  FFMA.FTZ R46, R46, UR17, -R48.reuse ;  /* 0x000000112e2e7c23 */ /* 0x100fe20008010830 */
[----:B------:R-:W-:-:S01]  /*2f80*/  FFMA.FTZ R47, R47, UR17, -R48 ;  /* 0x000000112f2f7c23 */ /* 0x000fc20008010830 */
[----:B------:R-:W-:Y:S01]  /*2f90*/  MUFU.EX2 R36, R36 ;  /* 0x0000002400247308 */ /* 0x000fe20000000800 */
[----:B------:R-:W-:Y:S01]  /*2fa0*/  FMNMX.FTZ R55, R13, R56, !PT ;  /* 0x000000380d377209 */ /* 0x000fe20007810000 */
[--C-:B------:R-:W-:Y:S01]  /*2fb0*/  FFMA.FTZ R51, R51, UR17, -R48.reuse ;  /* 0x0000001133337c23 */ /* 0x100fe20008010830 */
[----:B------:R-:W-:-:S01]  /*2fc0*/  FFMA.FTZ R49, R49, UR17, -R48 ;  /* 0x0000001131317c23 */ /* 0x000fc20008010830 */
[----:B------:R-:W-:Y:S01]  /*2fd0*/  IMAD.MOV.U32 R88, RZ, RZ, R135 ;  /* 0x000000ffff587224 */ /* 0x000fe200078e0087 */
[----:B------:R-:W-:-:S03]  /*2fe0*/  FMNMX.FTZ R56, R14, R55, !PT ;  /* 0x000000370e387209 */ /* 0x000fc60007810000 */
[----:B------:R-:W-:Y:S01]  /*2ff0*/  MUFU.EX2 R55, R63 ;  /* 0x0000003f00377308 */ /* 0x000fe20000000800 */
[----:B------:R-:W-:Y:S01]  /*3000*/  FMNMX.FTZ R57, R15, R56, !PT ;  /* 0x000000380f397209 */ /* 0x000fe20007810000 */
[----:B------:R-:W-:Y:S01]  /*3010*/  FFMA.FTZ R56, R66, UR17, -R48 ;  /* 0x0000001142387c23 */ /* 0x000fe20008010830 */
[----:B--2---:R-:W-:Y:S02]  /*3020*/  FSEL R66, R86, -INF , P2 ;  /* 0xff80000056427808 */ /* 0x004fe40001000000 */
[----:B------:R-:W-:-:S03]  /*3030*/  FMNMX.FTZ R58, R20, R57, !PT ;  /* 0x00000039143a7209 */ /* 0x000fc60007810000 */
[----:B------:R-:W-:Y:S01]  /*3040*/  MUFU.EX2 R37, R37 ;  /* 0x0000002500257308 */ /* 0x000fe20000000800 */
[----:B------:R-:W-:-:S04]  /*3050*/  FMNMX.FTZ R57, R21, R58, !PT ;  /* 0x0000003a15397209 */ /* 0x000fc80007810000 */
[----:B------:R-:W-:-:S03]  /*3060*/  FMNMX.FTZ R58, R24, R57, !PT ;  /* 0x00000039183a7209 */ /* 0x000fc60007810000 */
[----:B------:R-:W-:Y:S01]  /*3070*/  MUFU.EX2 R57, R69 ;  /* 0x0000004500397308 */ /* 0x000fe20000000800 */
[----:B-1----:R-:W-:-:S04]  /*3080*/  FMNMX.FTZ R61, R25, R58, !PT ;  /* 0x0000003a193d7209 */ /* 0x002fc80007810000 */
[----:B------:R-:W-:-:S03]  /*3090*/  FMNMX.FTZ R58, R26, R61, !PT ;  /* 0x0000003d1a3a7209 */ /* 0x000fc60007810000 */
        /* <DEDUP_REMOVED lines=12> */
[----:B------:R-:W-:Y:S01]  /*3160*/  FFMA.FTZ R72, R76, UR17, -R48 ;  /* 0x000000114c487c23 */ /* 0x000fe20008010830 */
[----:B------:R-:W-:Y:S01]  /*3170*/  FMNMX.FTZ R61, R29, R62, !PT ;  /* 0x0000003e1d3d7209 */ /* 0x000fe20007810000 */
[----:B------:R-:W-:Y:S03]  /*3180*/  MUFU.EX2 R44, R44 ;  /* 0x0000002c002c7308 */ /* 0x000fe60000000800 */
[----:B------:R-:W-:-:S02]  /*3190*/  FMNMX.FTZ R62, R30, R61, !PT ;  /* 0x0000003d1e3e7209 */ /* 0x000fc40007810000 */
[----:B0-----:R-:W-:Y:S02]  /*31a0*/  F2FP.SATFINITE.E4M3.F32.PACK_AB_MERGE_C R148, R41, R40, RZ ;  /* 0x000000282994723e */ /* 0x001fe400048070ff */
[----:B------:R-:W-:Y:S01]  /*31b0*/  FMNMX.FTZ R61, R31, R62, !PT ;  /* 0x0000003e1f3d7209 */ /* 0x000fe20007810000 */
[----:B------:R-:W0:Y:S01]  /*31c0*/  MUFU.EX2 R52, R52 ;  /* 0x0000003400347308 */ /* 0x000e220000000800 */
[----:B------:R-:W-:Y:S02]  /*31d0*/  F2FP.SATFINITE.E4M3.F32.PACK_AB_MERGE_C R148, R37, R36, R148 ;  /* 0x000000242594723e */ /* 0x000fe40004807094 */
[----:B------:R-:W-:Y:S01]  /*31e0*/  FMNMX.FTZ R62, R32, R61, !PT ;  /* 0x0000003d203e7209 */ /* 0x000fe20007810000 */
[----:B------:R-:W-:-:S01]  /*31f0*/  FFMA.FTZ R61, R43, UR17, -R48 ;  /* 0x000000112b3d7c23 */ /* 0x000fc20008010830 */
[----:B------:R-:W-:Y:S02]  /*3200*/  FSEL R43, R78, -INF , P6 ;  /* 0xff8000004e2b7808 */ /* 0x000fe40003000000 */
[----:B------:R-:W-:Y:S01]  /*3210*/  FMNMX.FTZ R63, R33, R62, !PT ;  /* 0x0000003e213f7209 */ /* 0x000fe20007810000 */
[----:B------:R-:W-:Y:S03]  /*3220*/  MUFU.EX2 R56, R56 ;  /* 0x0000003800387308 */ /* 0x000fe60000000800 */
[----:B------:R-:W-:-:S02]  /*3230*/  FMNMX.FTZ R62, R34, R63, !PT ;  /* 0x0000003f223e7209 */ /* 0x000fc40007810000 */
[----:B------:R-:W-:Y:S02]  /*3240*/  FSEL R63, R79, -INF , P5 ;  /* 0xff8000004f3f7808 */ /* 0x000fe40002800000 */
[----:B------:R-:W-:Y:S01]  /*3250*/  FMNMX.FTZ R62, R43, R62, !PT ;  /* 0x0000003e2b3e7209 */ /* 0x000fe20007810000 */
[----:B------:R-:W-:Y:S01]  /*3260*/  MUFU.EX2 R35, R35 ;  /* 0x0000002300237308 */ /* 0x000fe20000000800 */
[----:B0-----:R-:W-:Y:S02]  /*3270*/  F2FP.SATFINITE.E4M3.F32.PACK_AB_MERGE_C R150, R55, R52, RZ ;  /* 0x000000343796723e */ /* 0x001fe400048070ff */
[----:B------:R-:W-:Y:S02]  /*3280*/  FMNMX.FTZ R69, R63, R62, !PT ;  /* 0x0000003e3f457209 */ /* 0x000fe40007810000 */
[----:B------:R-:W-:Y:S02]  /*3290*/  F2FP.SATFINITE.E4M3.F32.PACK_AB_MERGE_C R150, R53, R44, R150 ;  /* 0x0000002c3596723e */ /* 0x000fe40004807096 */
[----:B------:R-:W-:Y:S01]  /*32a0*/  FMNMX.FTZ R62, R42, R69, !PT ;  /* 0x000000452a3e7209 */ /* 0x000fe20007810000 */
[----:B------:R-:W0:Y:S01]  /*32b0*/  MUFU.EX2 R58, R58 ;  /* 0x0000003a003a7308 */ /* 0x000e220000000800 */
[----:B------:R-:W-:-:S02]  /*32c0*/  FSEL R69, R87, -INF , P1 ;  /* 0xff80000057457808 */ /* 0x000fc40000800000 */
[----:B------:R-:W-:-:S04]  /*32d0*/  FMNMX.FTZ R73, R65, R62, !PT ;  /* 0x0000003e41497209 */ /* 0x000fc80007810000 */
[----:B------:R-:W-:Y:S01]  /*32e0*/  FMNMX.FTZ R62, R66, R73, !PT ;  /* 0x00000049423e7209 */ /* 0x000fe20007810000 */
[----:B------:R-:W-:Y:S03]  /*32f0*/  MUFU.EX2 R38, R38 ;  /* 0x0000002600267308 */ /* 0x000fe60000000800 */
[----:B------:R-:W-:-:S05]  /*3300*/  FMNMX.FTZ R62, R69, R62, !PT ;  /* 0x0000003e453e7209 */ /* 0x000fca0007810000 */
[----:B------:R-:W1:Y:S01]  /*3310*/  SHFL.BFLY PT, R73, R62, 0x2, 0x1f ;  /* 0x0c401f003e497f89 */ /* 0x000e6200000e0000 */
[----:B------:R-:W-:Y:S01]  /*3320*/  MUFU.EX2 R39, R39 ;  /* 0x0000002700277308 */ /* 0x000fe20000000800 */
[----:B0-----:R-:W-:-:S04]  /*3330*/  F2FP.SATFINITE.E4M3.F32.PACK_AB_MERGE_C R136, R58, R35, RZ ;  /* 0x000000233a88723e */ /* 0x001fc800048070ff */
[----:B------:R-:W-:-:S03]  /*3340*/  F2FP.SATFINITE.E4M3.F32.PACK_AB_MERGE_C R136, R57, R56, R136 ;  /* 0x000000383988723e */ /* 0x000fc60004807088 */
[----:B------:R-:W-:Y:S08]  /*3350*/  MUFU.EX2 R61, R61 ;  /* 0x0000003d003d7308 */ /* 0x000ff00000000800 */
[----:B------:R-:W0:Y:S01]  /*3360*/  MUFU.EX2 R64, R64 ;  /* 0x0000004000407308 */ /* 0x000e220000000800 */
[----:B-1----:R-:W-:Y:S01]  /*3370*/  FMNMX.FTZ R78, R62, R73, !PT ;  /* 0x000000493e4e7209 */ /* 0x002fe20007810000 */
[--C-:B------:R-:W-:Y:S01]  /*3380*/  FFMA.FTZ R73, R74, UR17, -R48.reuse ;  /* 0x000000114a497c23 */ /* 0x100fe20008010830 */
[----:B------:R-:W-:-:S01]  /*3390*/  FFMA.FTZ R74, R75, UR17, -R48 ;  /* 0x000000114b4a7c23 */ /* 0x000fc20008010830 */
[--C-:B------:R-:W-:Y:S01]  /*33a0*/  FFMA.FTZ R75, R77, UR17, -R48.reuse ;  /* 0x000000114d4b7c23 */ /* 0x100fe20008010830 */
[----:B------:R-:W-:Y:S01]  /*33b0*/  IMAD.U32 R77, RZ, RZ, UR17 ;  /* 0x00000011ff4d7e24 */ /* 0x000fe2000f8e00ff */
[----:B------:R-:W1:Y:S02]  /*33c0*/  SHFL.BFLY PT, R79, R78, 0x1, 0x1f ;  /* 0x0c201f004e4f7f89 */ /* 0x000e6400000e0000 */
[----:B------:R-:W-:Y:S01]  /*33d0*/  MUFU.EX2 R46, R46 ;  /* 0x0000002e002e7308 */ /* 0x000fe20000000800 */
[----:B------:R-:W-:-:S01]  /*33e0*/  FFMA.FTZ R48, R81, UR17, -R48 ;  /* 0x0000001151307c23 */ /* 0x000fc20008010830 */
[----:B0-----:R-:W-:-:S06]  /*33f0*/  F2FP.SATFINITE.E4M3.F32.PACK_AB_MERGE_C R138, R64, R61, RZ ;  /* 0x0000003d408a723e */ /* 0x001fcc00048070ff */
[----:B------:R-:W-:Y:S01]  /*3400*/  MUFU.EX2 R47, R47 ;  /* 0x0000002f002f7308 */ /* 0x000fe20000000800 */
[----:B------:R-:W-:-:S07]  /*3410*/  F2FP.SATFINITE.E4M3.F32.PACK_AB_MERGE_C R138, R39, R38, R138 ;  /* 0x00000026278a723e */ /* 0x000fce000480708a */
[----:B------:R-:W-:Y:S01]  /*3420*/  MUFU.EX2 R51, R51 ;  /* 0x0000003300337308 */ /* 0x000fe20000000800 */
[----:B-1----:R-:W-:-:S07]  /*3430*/  FMNMX.FTZ R62, R78, R79, !PT ;  /* 0x0000004f4e3e7209 */ /* 0x002fce0007810000 */
        /* <DEDUP_REMOVED lines=47> */
[----:B------:R-:W-:-:S05]  /*3730*/  FFMA.FTZ R69, R69, UR17, -R76 ;  /* 0x0000001145457c23 */ /* 0x000fca000801084c */
[----:B------:R-:W1:Y:S01]  /*3740*/  MUFU.EX2 R7, R7 ;  /* 0x0000000700077308 */ /* 0x000e620000000800 */
[----:B--2---:R-:W-:-:S01]  /*3750*/  FADD.FTZ R21, R78, R21 ;  /* 0x000000154e157221 */ /* 0x004fc20000010000 */
[----:B------:R-:W-:-:S04]  /*3760*/  F2FP.SATFINITE.E4M3.F32.PACK_AB_MERGE_C R77, R78, R77, RZ ;  /* 0x0000004d4e4d723e */ /* 0x000fc800048070ff */
[----:B------:R-:W-:Y:S02]  /*3770*/  F2FP.SATFINITE.E4M3.F32.PACK_AB_MERGE_C R149, R5, R4, R77 ;  /* 0x000000040595723e */ /* 0x000fe4000480704d */
        /* <DEDUP_REMOVED lines=15> */
[----:B------:R-:W0:Y:S02]  /*3870*/  MUFU.EX2 R79, R79 ;  /* 0x0000004f004f7308 */ /* 0x000e240000000800 */
[----:B------:R-:W-:-:S04]  /*3880*/  FADD.FTZ R27, R58, R27 ;  /* 0x0000001b3a1b7221 */ /* 0x000fc80000010000 */
[----:B------:R-:W-:Y:S02]  /*3890*/  FADD.FTZ R26, R38, R27 ;  /* 0x0000001b261a7221 */ /* 0x000fe40000010000 */
[----:B------:R-:W3:Y:S02]  /*38a0*/  MUFU.EX2 R80, R80 ;  /* 0x0000005000507308 */ /* 0x000ee40000000800 */
[----:B------:R-:W-:-:S06]  /*38b0*/  FADD.FTZ R26, R39, R26 ;  /* 0x0000001a271a7221 */ /* 0x000fcc0000010000 */
[----:B------:R-:W4:Y:S08]  /*38c0*/  MUFU.EX2 R12, R12 ;  /* 0x0000000c000c7308 */ /* 0x000f300000000800 */
[----:B------:R1:W-:Y:S08]  /*38d0*/  MUFU.EX2 R3, R30 ;  /* 0x0000001e00037308 */ /* 0x0003f00000000800 */
[----:B------:R-:W5:Y:S01]  /*38e0*/  MUFU.EX2 R13, R13 ;  /* 0x0000000d000d7308 */ /* 0x000f620000000800 */
[----:B-1----:R-:W-:-:S04]  /*38f0*/  FADD.FTZ R30, R8, R29 ;  /* 0x0000001d081e7221 */ /* 0x002fc80000010000 */
[----:B--2---:R-:W-:-:S03]  /*3900*/  FADD.FTZ R30, R9, R30 ;  /* 0x0000001e091e7221 */ /* 0x004fc60000010000 */
[----:B------:R-:W1:Y:S01]  /*3910*/  MUFU.EX2 R24, R24 ;  /* 0x0000001800187308 */ /* 0x000e620000000800 */
[----:B0-----:R-:W-:-:S01]  /*3920*/  FADD.FTZ R29, R79, R30 ;  /* 0x0000001e4f1d7221 */ /* 0x001fc20000010000 */
[----:B---3--:R-:W-:-:S03]  /*3930*/  F2FP.SATFINITE.E4M3.F32.PACK_AB_MERGE_C R79, R80, R79, RZ ;  /* 0x0000004f504f723e */ /* 0x008fc600048070ff */
[----:B------:R-:W-:Y:S01]  /*3940*/  FADD.FTZ R29, R80, R29 ;  /* 0x0000001d501d7221 */ /* 0x000fe20000010000 */
[----:B------:R-:W-:Y:S02]  /*3950*/  F2FP.SATFINITE.E4M3.F32.PACK_AB_MERGE_C R137, R9, R8, R79 ;  /* 0x000000080989723e */ /* 0x000fe4000480704f */
[----:B------:R-:W0:Y:S01]  /*3960*/  MUFU.EX2 R25, R25 ;  /* 0x0000001900197308 */ /* 0x000e220000000800 */
[----:B----4-:R-:W-:-:S01]  /*3970*/  FADD.FTZ R30, R12, R29 ;  /* 0x0000001d0c1e7221 */ /* 0x010fc20000010000 */
[----:B------:R-:W-:-:S03]  /*3980*/  FADD.FTZ R29, R61, R26 ;  /* 0x0000001a3d1d7221 */ /* 0x000fc60000010000 */
[----:B-----5:R-:W-:Y:S01]  /*3990*/  FADD.FTZ R27, R13, R30 ;  /* 0x0000001e0d1b7221 */ /* 0x020fe20000010000 */
[----:B------:R-:W-:-:S02]  /*39a0*/  FADD.FTZ R29, R64, R29 ;  /* 0x0000001d401d7221 */ /* 0x000fc40000010000 */
        /* <DEDUP_REMOVED lines=10> */
[----:B------:R-:W-:Y:S01]  /*3a50*/  F2FP.SATFINITE.E4M3.F32.PACK_AB_MERGE_C R27, R25, R24, RZ ;  /* 0x00000018191b723e */ /* 0x000fe200048070ff */
[----:B------:R-:W-:-:S01]  /*3a60*/  FADD.FTZ R25, R51, R26 ;  /* 0x0000001a33197221 */ /* 0x000fc20000010000 */
[C---:B------:R-:W-:Y:S02]  /*3a70*/  F2FP.SATFINITE.E4M3.F32.PACK_AB_MERGE_C R51, R70.reuse, R51, RZ ;  /* 0x000000334633723e */ /* 0x040fe400048070ff */
[----:B------:R-:W-:Y:S01]  /*3a80*/  F2FP.SATFINITE.E4M3.F32.PACK_AB_MERGE_C R139, R13, R12, R27 ;  /* 0x0000000c0d8b723e */ /* 0x000fe2000480701b */
[----:B------:R-:W-:Y:S01]  /*3a90*/  FADD.FTZ R25, R70, R25 ;  /* 0x0000001946197221 */ /* 0x000fe20000010000 */
[----:B------:R-:W2:Y:S01]  /*3aa0*/  MUFU.EX2 R45, R45 ;  /* 0x0000002d002d7308 */ /* 0x000ea20000000800 */
[----:B-1----:R-:W-:-:S01]  /*3ab0*/  FADD.FTZ R11, R15, R10 ;  /* 0x0000000a0f0b7221 */ /* 0x002fc20000010000 */
[----:B------:R-:W-:-:S06]  /*3ac0*/  F2FP.SATFINITE.E4M3.F32.PACK_AB_MERGE_C R140, R47, R46, R51 ;  /* 0x0000002e2f8c723e */ /* 0x000fcc0004807033 */
[----:B------:R-:W1:Y:S01]  /*3ad0*/  MUFU.EX2 R20, R20 ;  /* 0x0000001400147308 */ /* 0x000e620000000800 */
[----:B0-----:R-:W-:-:S07]  /*3ae0*/  FADD.FTZ R24, R28, R11 ;  /* 0x0000000b1c187221 */ /* 0x001fce0000010000 */
[----:B------:R-:W0:Y:S01]  /*3af0*/  MUFU.EX2 R59, R59 ;  /* 0x0000003b003b7308 */ /* 0x000e220000000800 */
[C---:B--2---:R-:W-:Y:S01]  /*3b00*/  F2FP.SATFINITE.E4M3.F32.PACK_AB_MERGE_C R28, R45.reuse, R28, RZ ;  /* 0x0000001c2d1c723e */ /* 0x044fe200048070ff */
[----:B------:R-:W-:Y:S01]  /*3b10*/  FADD.FTZ R45, R45, R24 ;  /* 0x000000182d2d7221 */ /* 0x000fe20000010000 */
[----:B------:R-:W-:-:S02]  /*3b20*/  FADD.FTZ R24, R50, R25 ;  /* 0x0000001932187221 */ /* 0x000fc40000010000 */
[----:B------:R-:W-:-:S03]  /*3b30*/  F2FP.SATFINITE.E4M3.F32.PACK_AB_MERGE_C R141, R15, R14, R28 ;  /* 0x0000000e0f8d723e */ /* 0x000fc6000480701c */
[----:B------:R-:W2:Y:S01]  /*3b40*/  MUFU.EX2 R60, R60 ;  /* 0x0000003c003c7308 */ /* 0x000ea20000000800 */
[----:B-1----:R-:W-:-:S04]  /*3b50*/  FADD.FTZ R26, R20, R45 ;  /* 0x0000002d141a7221 */ /* 0x002fc80000010000 */
[----:B------:R-:W-:-:S03]  /*3b60*/  FADD.FTZ R26, R3, R26 ;  /* 0x0000001a031a7221 */ /* 0x000fc60000010000 */
[----:B------:R-:W1:Y:S01]  /*3b70*/  MUFU.EX2 R31, R31 ;  /* 0x0000001f001f7308 */ /* 0x000e620000000800 */
[----:B0-----:R-:W-:-:S07]  /*3b80*/  FADD.FTZ R11, R59, R24 ;  /* 0x000000183b0b7221 */ /* 0x001fce0000010000 */
[----:B------:R-:W0:Y:S01]  /*3b90*/  MUFU.EX2 R67, R67 ;  /* 0x0000004300437308 */ /* 0x000e220000000800 */
[----:B--2---:R-:W-:-:S07]  /*3ba0*/  FADD.FTZ R24, R60, R11 ;  /* 0x0000000b3c187221 */ /* 0x004fce0000010000 */
[----:B------:R-:W2:Y:S01]  /*3bb0*/  MUFU.EX2 R32, R32 ;  /* 0x0000002000207308 */ /* 0x000ea20000000800 */
[----:B-1----:R-:W-:-:S07]  /*3bc0*/  FADD.FTZ R11, R31, R26 ;  /* 0x0000001a1f0b7221 */ /* 0x002fce0000010000 */
[----:B------:R-:W-:Y:S01]  /*3bd0*/  MUFU.EX2 R72, R72 ;  /* 0x0000004800487308 */ /* 0x000fe20000000800 */
[C---:B0-----:R-:W-:Y:S01]  /*3be0*/  F2FP.SATFINITE.E4M3.F32.PACK_AB_MERGE_C R60, R67.reuse, R60, RZ ;  /* 0x0000003c433c723e */ /* 0x041fe200048070ff */
[----:B------:R-:W-:-:S03]  /*3bf0*/  FADD.FTZ R67, R67, R24 ;  /* 0x0000001843437221 */ /* 0x000fc60000010000 */
[----:B------:R-:W-:-:S03]  /*3c00*/  F2FP.SATFINITE.E4M3.F32.PACK_AB_MERGE_C R142, R59, R50, R60 ;  /* 0x000000323b8e723e */ /* 0x000fc6000480703c */
[----:B------:R-:W0:Y:S01]  /*3c10*/  MUFU.EX2 R73, R73 ;  /* 0x0000004900497308 */ /* 0x000e220000000800 */
[C---:B--2---:R-:W-:Y:S01]  /*3c20*/  F2FP.SATFINITE.E4M3.F32.PACK_AB_MERGE_C R31, R32.reuse, R31, RZ ;  /* 0x0000001f201f723e */ /* 0x044fe200048070ff */
        /* <DEDUP_REMOVED lines=32> */
[----:B0-----:R-:W-:Y:S01]  /*3e30*/  F2FP.SATFINITE.E4M3.F32.PACK_AB_MERGE_C R7, R48, R49, RZ ;  /* 0x000000313007723e */ /* 0x001fe200048070ff */
[----:B------:R-:W-:-:S03]  /*3e40*/  FADD.FTZ R49, R49, R4 ;  /* 0x0000000431317221 */ /* 0x000fc60000010000 */
[----:B------:R-:W-:Y:S01]  /*3e50*/  F2FP.SATFINITE.E4M3.F32.PACK_AB_MERGE_C R146, R75, R74, R7 ;  /* 0x0000004a4b92723e */ /* 0x000fe20004807007 */
[----:B------:R-:W-:-:S01]  /*3e60*/  FADD.FTZ R4, R48, R49 ;  /* 0x0000003130047221 */ /* 0x000fc20000010000 */
[----:B-1----:R-:W-:Y:S01]  /*3e70*/  FADD.FTZ R6, R66, R5 ;  /* 0x0000000542067221 */ /* 0x002fe20000010000 */
[----:B--2---:R-:W-:-:S03]  /*3e80*/  F2FP.SATFINITE.E4M3.F32.PACK_AB_MERGE_C R3, R69, R66, RZ ;  /* 0x000000424503723e */ /* 0x004fc600048070ff */
        /* <DEDUP_REMOVED lines=33> */
.L_x_10678:
[----:B------:R-:W-:-:S04]  /*40a0*/  UISETP.NE.AND UP0, UPT, UR21, 0x1, UPT ;  /* 0x000000011500788c */ /* 0x000fc8000bf05270 */
[----:B------:R-:W-:-:S04]  /*40b0*/  USEL UR37, URZ, 0x1, UP0 ;  /* 0x000000013f257887 */ /* 0x000fc80008000000 */
[----:B------:R-:W-:Y:S01]  /*40c0*/  ULOP3.LUT UR37, UR20, UR37, URZ, 0x3c, !UPT ;  /* 0x0000002514257292 */ /* 0x000fe2000f8e3c3f */
[----:B------:R-:W-:Y:S11]  /*40d0*/  @!P0 BRA `(.L_x_10668) ;  /* 0x0000000000048947 */ /* 0x000ff60003800000 */
[----:B------:R-:W-:Y:S01]  /*40e0*/  BPT.TRAP 0x1 ;  /* 0x000000040000795c */ /* 0x000fe20000300000 */
.L_x_10668:
        /* <DEDUP_REMOVED lines=12> */
.L_x_10669:
[----:B-1----:R-:W-:Y:S05]  /*41b0*/  @P1 BRA `(.L_x_10670) ;  /* 0x0000000000081947 */ /* 0x002fea0003800000 */
[----:B------:R-:W1:Y:S02]  /*41c0*/  SYNCS.PHASECHK.TRANS64.TRYWAIT P1, [UR19+0x19c30], R7 ;  /* 0x019c3007ff0075a7 */ /* 0x000e640008020153 */
[----:B-1----:R-:W-:Y:S05]  /*41d0*/  @!P1 BRA `(.L_x_10671) ;  /* 0x000000a400e89947 */ /* 0x002fea0003800000 */
.L_x_10670:
        /* <DEDUP_REMOVED lines=17> */
.L_x_10672:
[----:B------:R-:W-:Y:S01]  /*42f0*/  ULEA UR11, UR21, UR22, 0x3 ;  /* 0x00000016150b7291 */ /* 0x000fe2000f8e183f */
[----:B01----:R-:W-:-:S05]  /*4300*/  IMAD.U32 R7, RZ, RZ, UR20 ;  /* 0x00000014ff077e24 */ /* 0x003fca000f8e00ff */
[----:B------:R-:W-:-:S04]  /*4310*/  SHF.L.U32 R7, R7, 0x1f, RZ ;  /* 0x0000001f07077819 */ /* 0x000fc800000006ff */
[----:B------:R0:W1:Y:S01]  /*4320*/  SYNCS.PHASECHK.TRANS64.TRYWAIT P1, [UR11+0x19c50], R7 ;  /* 0x019c5007ff0075a7 */ /* 0x000062000802014b */
[----:B------:R-:W-:Y:S05]  /*4330*/  @!P0 BRA `(.L_x_10673) ;  /* 0x0000000000048947 */ /* 0x000fea0003800000 */
[----:B------:R-:W-:Y:S01]  /*4340*/  BPT.TRAP 0x1 ;  /* 0x000000040000795c */ /* 0x000fe20000300000 */
.L_x_10673:
[----:B-1----:R-:W-:Y:S05]  /*4350*/  @P1 BRA `(.L_x_10674) ;  /* 0x0000000000081947 */ /* 0x002fea0003800000 */
[----:B------:R-:W1:Y:S02]  /*4360*/  SYNCS.PHASECHK.TRANS64.TRYWAIT P1, [UR11+0x19c50], R7 ;  /* 0x019c5007ff0075a7 */ /* 0x000e64000802014b */
[----:B-1----:R-:W-:Y:S05]  /*4370*/  @!P1 BRA `(.L_x_10675) ;  /* 0x000000a400989947 */ /* 0x002fea0003800000 */
.L_x_10674:
        /* <DEDUP_REMOVED lines=27> */
.L_x_10676:
        /* <DEDUP_REMOVED lines=74> */
[----:B------:R-:W-:-:S04]  /*49d0*/  UIADD3 UR19, UR19, 0x19c40, URZ ;  /* 0x00019c4013137890 */ /* 0x000fc8000fffe03f */
        /* <DEDUP_REMOVED lines=332> */
.L_x_10677:
        /* <DEDUP_REMOVED lines=89> */
[----:B------:R-:W-:Y:S01]  /*6430*/  MOV R3, R54 ;  /* 0x0000003600037202 */ /* 0x000fe20000000f00 */
[----:B------:R-:W-:Y:S06]  /*6440*/  @P1 BRA `(.L_x_10678) ;  /* 0xffffffdc00141947 */ /* 0x000fec000383ffff */
.L_x_10667:
[----:B------:R-:W-:Y:S06]  /*6450*/  BAR.ARV 0x8, 0x200 ;  /* 0x0208000000007b1d */ /* 0x000fec0000002000 */
[----:B------:R-:W-:Y:S05]  /*6460*/  @!P0 BRA `(.L_x_10679) ;  /* 0x0000000000048947 */ /* 0x000fea0003800000 */
[----:B------:R-:W-:Y:S01]  /*6470*/  BPT.TRAP 0x1 ;  /* 0x000000040000795c */ /* 0x000fe20000300000 */
.L_x_10679:
        /* <DEDUP_REMOVED lines=9> */
.L_x_10680:
[----:B-1----:R-:W-:Y:S05]  /*6510*/  @P1 BRA `(.L_x_10681) ;  /* 0x0000000000081947 */ /* 0x002fea0003800000 */
[----:B------:R-:W1:Y:S02]  /*6520*/  SYNCS.PHASECHK.TRANS64.TRYWAIT P1, [UR14+0x19c50], R0 ;  /* 0x019c5000ff0075a7 */ /* 0x000e64000802014e */
[----:B-1----:R-:W-:Y:S05]  /*6530*/  @!P1 BRA `(.L_x_10682) ;  /* 0x0000008400409947 */ /* 0x002fea0003800000 */
.L_x_10681:
        /* <DEDUP_REMOVED lines=9> */
[----:B------:R-:W-:-:S04]  /*65d0*/  PLOP3.LUT P1, PT, PT, PT, UP0, 0x80, 0x0 ;  /* 0x000000000000781c */ /* 0x000fc80003f2f008 */
[----:B------:R-:W-:Y:S01]  /*65e0*/  @UP0 ULDC.64 UR10, c[0x0][0x9c8] ;  /* 0x00027200000a0ab9 */ /* 0x000fe20000000a00 */
[----:B------:R-:W-:Y:S02]  /*65f0*/  @UP0 USHF.R.S32.HI UR18, URZ, 0x1f, UR40 ;  /* 0x0000001f3f120899 */ /* 0x000fe40008011428 */
[----:B------:R-:W-:Y:S02]  /*6600*/  @UP0 UIMAD UR6, UR43, UR10, URZ ;  /* 0x0000000a2b0602a4 */ /* 0x000fe4000f8e023f */
[----:B------:R-:W-:Y:S02]  /*6610*/  @UP0 UIMAD.WIDE.U32 UR8, UR42, UR10, URZ ;  /* 0x0000000a2a0802a5 */ /* 0x000fe4000f8e003f */
[----:B------:R-:W-:Y:S02]  /*6620*/  @UP0 UIMAD UR7, UR42, UR11, UR6 ;  /* 0x0000000b2a0702a4 */ /* 0x000fe4000f8e0206 */
[----:B------:R-:W-:Y:S02]  /*6630*/  UIMAD UR6, UR38, 0x300, UR16 ;  /* 0x00000300260678a4 */ /* 0x000fe4000f8e0210 */
[----:B------:R-:W-:Y:S01]  /*6640*/  @UP0 UIADD3 UR9, UR9, UR7, URZ ;  /* 0x0000000709090290 */ /* 0x000fe2000fffe03f */
[----:B------:R-:W-:-:S02]  /*6650*/  @UP0 ULDC.64 UR12, c[0x0][0x9d0] ;  /* 0x00027400000c0ab9 */ /* 0x000fc40000000a00 */
[----:B------:R-:W-:Y:S01]  /*6660*/  UMOV UR7, 0x40000040 ;  /* 0x4000004000077882 */ /* 0x000fe20000000000 */
[----:B------:R-:W-:Y:S02]  /*6670*/  @UP0 UIMAD UR10, UR18, UR12, URZ ;  /* 0x0000000c120a02a4 */ /* 0x000fe4000f8e023f */
[----:B------:R-:W-:Y:S01]  /*6680*/  @UP0 UIMAD.WIDE.U32 UR8, UR40, UR12, UR8 ;  /* 0x0000000c280802a5 */ /* 0x000fe2000f8e0008 */
[----:B------:R-:W-:Y:S01]  /*6690*/  QGMMA.64x96x32.F32.E4M3.E4M3 R88, R148, gdesc[UR4], R88, gsb0 ;  /* 0x0160000494587df3 */ /* 0x000fe20008000858 */
        /* <DEDUP_REMOVED lines=8> */
[----:B------:R-:W-:-:S06]  /*6720*/  UMOV UR11, 0x40000040 ;  /* 0x40000040000b7882 */ /* 0x000fcc0000000000 */
[----:B------:R-:W-:Y:S01]  /*6730*/  UMOV UR10, UR4 ;  /* 0x00000004000a7c82 */ /* 0x000fe20008000000 */
[----:B------:R-:W-:Y:S02]  /*6740*/  WARPGROUP.DEPBAR.LE gsb0, 0x0 ;  /* 0x00008000000079c5 */ /* 0x000fe40000010000 */
[----:B------:R-:W-:-:S06]  /*6750*/  WARPGROUP.ARRIVE ;  /* 0x00000000000079c5 */ /* 0x000fcc0000000000 */
[----:B------:R-:W-:Y:S01]  /*6760*/  QGMMA.64x96x32.F32.E4M3.E4M3 R88, R136, gdesc[UR8], R88, gsb0 ;  /* 0x0160000888587df3 */ /* 0x000fe20008000858 */
[----:B------:R-:W-:Y:S01]  /*6770*/  UIADD3 UR4, UR6, 0x4, URZ ;  /* 0x0000000406047890 */ /* 0x000fe2000fffe03f */
[----:B------:R-:W-:-:S06]  /*6780*/  UMOV UR11, 0x40000040 ;  /* 0x40000040000b7882 */ /* 0x000fcc0000000000 */
[----:B------:R-:W-:Y:S01]  /*6790*/  UMOV UR10, UR4 ;  /* 0x00000004000a7c82 */ /* 0x000fe20008000000 */
[----:B-1----:R-:W1:Y:S01]  /*67a0*/  SHFL.BFLY PT, R3, R4, 0x2, 0x1f ;  /* 0x0c401f0004037f89 */ /* 0x002e6200000e0000 */
[----:B------:R-:W-:-:S03]  /*67b0*/  UIADD3 UR6, UR6, 0x6, URZ ;  /* 0x0000000606067890 */ /* 0x000fc6000fffe03f */
[----:B------:R-:W4:Y:S01]  /*67c0*/  SHFL.BFLY PT, R7, R6, 0x2, 0x1f ;  /* 0x0c401f0006077f89 */ /* 0x000f2200000e0000 */
[----:B------:R-:W-:Y:S01]  /*67d0*/  UMOV UR7, 0x40000040 ;  /* 0x4000004000077882 */ /* 0x000fe20000000000 */
[----:B------:R-:W-:Y:S02]  /*67e0*/  WARPGROUP.DEPBAR.LE gsb0, 0x0 ;  /* 0x00008000000079c5 */ /* 0x000fe40000010000 */
[----:B------:R-:W-:-:S06]  /*67f0*/  WARPGROUP.ARRIVE ;  /* 0x00000000000079c5 */ /* 0x000fcc0000000000 */
[----:B------:R-:W-:Y:S01]  /*6800*/  QGMMA.64x96x32.F32.E4M3.E4M3 R88, R140, gdesc[UR8], R88, gsb0 ;  /* 0x016000088c587df3 */ /* 0x000fe20008000858 */
        /* <DEDUP_REMOVED lines=13> */
[----:B------:R-:W-:Y:S02]  /*68e0*/  WARPGROUP.DEPBAR.LE gsb0, 0x0 ;  /* 0x00008000000079c5 */ /* 0x000fe40000010000 */
[----:B------:R-:W-:-:S06]  /*68f0*/  WARPGROUP.ARRIVE ;  /* 0x00000000000079c5 */ /* 0x000fcc0000000000 */
[----:B------:R-:W-:Y:S01]  /*6900*/  QGMMA.64x96x32.F32.E4M3.E4M3 R88, R144, gdesc[UR4], R88, gsb0 ;  /* 0x0160000490587df3 */ /* 0x000fe20008000858 */
[----:B------:R-:W-:Y:S01]  /*6910*/  FSETP.NE.FTZ.AND P1, PT, R11, RZ, PT ;  /* 0x000000ff0b00720b */ /* 0x000fe20003f35000 */
[----:B------:R-:W-:Y:S01]  /*6920*/  IMAD.MOV.U32 R8, RZ, RZ, RZ ;  /* 0x000000ffff087224 */ /* 0x000fe200078e00ff */
        /* <DEDUP_REMOVED lines=18> */
.L_x_10683:
        /* <DEDUP_REMOVED lines=58> */
.L_x_10659:
        /* <DEDUP_REMOVED lines=14> */
[----:B------:R-:W-:-:S04]  /*6ed0*/  IADD3 R4, P0, R4, UR6, RZ ;  /* 0x0000000604047c10 */ /* 0x000fc8000ff1e0ff */
[----:B------:R-:W-:Y:S01]  /*6ee0*/  IADD3.X R5, RZ, UR7, RZ, P0, !PT ;  /* 0x00000007ff057c10 */ /* 0x000fe200087fe4ff */
[----:B------:R-:W-:-:S04]  /*6ef0*/  ULDC.64 UR6, c[0x0][0xc00] ;  /* 0x0003000000067ab9 */ /* 0x000fc80000000a00 */
        /* <DEDUP_REMOVED lines=26> */
[----:B------:R-:W-:Y:S02]  /*70a0*/  F2FP.BF16.F32.PACK_AB R38, R37, R38 ;  /* 0x000000262526723e */ /* 0x000fe400000010ff */
[----:B------:R-:W-:Y:S01]  /*70b0*/  SEL R55, R52, R55, P0 ;  /* 0x0000003734377207 */ /* 0x000fe20000000000 */
[----:B------:R-:W-:Y:S01]  /*70c0*/  IMAD.WIDE R12, R155, 0x2, R4 ;  /* 0x000000029b0c7825 */ /* 0x000fe200078e0204 */
[----:B------:R-:W-:Y:S02]  /*70d0*/  SEL R52, R11, R6, P0 ;  /* 0x000000060b347207 */ /* 0x000fe40000000000 */
[----:B------:R-:W-:Y:S02]  /*70e0*/  SEL R37, R6, R11, P0 ;  /* 0x0000000b06257207 */ /* 0x000fe40000000000 */
[----:B------:R-:W-:-:S02]  /*70f0*/  IADD3 R39, P5, R12, 0x20, RZ ;  /* 0x000000200c277810 */ /* 0x000fc40007fbe0ff */
[----:B------:R-:W-:Y:S02]  /*7100*/  F2FP.BF16.F32.PACK_AB R35, R35, R36 ;  /* 0x000000242323723e */ /* 0x000fe400000010ff */
[----:B------:R-:W-:Y:S02]  /*7110*/  F2FP.BF16.F32.PACK_AB R32, R31, R32 ;  /* 0x000000201f20723e */ /* 0x000fe400000010ff */
[----:B------:R-:W-:Y:S02]  /*7120*/  LOP3.LUT R6, R39, 0x180, RZ, 0xc0, !PT ;  /* 0x0000018027067812 */ /* 0x000fe400078ec0ff */
[----:B------:R-:W-:Y:S02]  /*7130*/  F2FP.BF16.F32.PACK_AB R24, R21, R24 ;  /* 0x000000181518723e */ /* 0x000fe400000010ff */
[----:B------:R-:W-:Y:S02]  /*7140*/  SEL R36, R35, R32, P0 ;  /* 0x0000002023247207 */ /* 0x000fe40000000000 */
[----:B------:R-:W-:-:S02]  /*7150*/  SHF.R.U64 R6, R6, 0x3, RZ ;  /* 0x0000000306067819 */ /* 0x000fc400000012ff */
[----:B------:R-:W-:Y:S02]  /*7160*/  SEL R35, R32, R35, P0 ;  /* 0x0000002320237207 */ /* 0x000fe40000000000 */
[----:B------:R-:W-:Y:S02]  /*7170*/  IADD3 R45, P4, R12, 0x3000, RZ ;  /* 0x000030000c2d7810 */ /* 0x000fe40007f9e0ff */
[----:B------:R-:W-:Y:S02]  /*7180*/  SEL R32, R27, R24, P0 ;  /* 0x000000181b207207 */ /* 0x000fe40000000000 */
[----:B------:R-:W-:Y:S01]  /*7190*/  SEL R27, R24, R27, P0 ;  /* 0x0000001b181b7207 */ /* 0x000fe20000000000 */
[----:B------:R-:W-:Y:S01]  /*71a0*/  IMAD.X R21, RZ, RZ, R13, P4 ;  /* 0x000000ffff157224 */ /* 0x000fe200020e060d */
[----:B------:R-:W-:Y:S02]  /*71b0*/  F2FP.BF16.F32.PACK_AB R53, R53, R54 ;  /* 0x000000363535723e */ /* 0x000fe400000010ff */
[----:B------:R-:W-:-:S02]  /*71c0*/  F2FP.BF16.F32.PACK_AB R50, R49, R50 ;  /* 0x000000323132723e */ /* 0x000fc400000010ff */
[----:B------:R-:W-:Y:S02]  /*71d0*/  LOP3.LUT R24, R6, R39, RZ, 0x3c, !PT ;  /* 0x0000002706187212 */ /* 0x000fe400078e3cff */
[----:B------:R-:W-:Y:S02]  /*71e0*/  LOP3.LUT R6, R45, 0x180, RZ, 0xc0, !PT ;  /* 0x000001802d067812 */ /* 0x000fe400078ec0ff */
[----:B------:R-:W-:Y:S02]  /*71f0*/  F2FP.BF16.F32.PACK_AB R41, R41, R42 ;  /* 0x0000002a2929723e */ /* 0x000fe400000010ff */
[----:B------:R-:W-:Y:S02]  /*7200*/  F2FP.BF16.F32.PACK_AB R25, R25, R26 ;  /* 0x0000001a1919723e */ /* 0x000fe400000010ff */
[----:B------:R-:W-:Y:S02]  /*7210*/  F2FP.BF16.F32.PACK_AB R20, R15, R20 ;  /* 0x000000140f14723e */ /* 0x000fe400000010ff */
[----:B------:R-:W-:-:S02]  /*7220*/  SEL R46, R53, R50, P0 ;  /* 0x00000032352e7207 */ /* 0x000fc40000000000 */
[----:B------:R-:W-:Y:S02]  /*7230*/  IADD3 R49, P3, R12, 0x3020, RZ ;  /* 0x000030200c317810 */ /* 0x000fe40007f7e0ff */
[----:B------:R-:W-:Y:S02]  /*7240*/  SEL R53, R50, R53, P0 ;  /* 0x0000003532357207 */ /* 0x000fe40000000000 */
[----:B------:R-:W-:Y:S01]  /*7250*/  IADD3 R51, P2, R12, 0x6000, RZ ;  /* 0x000060000c337810 */ /* 0x000fe20007f5e0ff */
[--C-:B------:R-:W-:Y:S01]  /*7260*/  IMAD.X R15, RZ, RZ, R13.reuse, P3 ;  /* 0x000000ffff0f7224 */ /* 0x100fe200018e060d */
[----:B------:R-:W-:Y:S02]  /*7270*/  SHF.R.U64 R6, R6, 0x3, RZ ;  /* 0x0000000306067819 */ /* 0x000fe400000012ff */
[----:B------:R-:W-:Y:S01]  /*7280*/  SEL R50, R33, R30, P0 ;  /* 0x0000001e21327207 */ /* 0x000fe20000000000 */
[----:B------:R-:W-:Y:S01]  /*7290*/  IMAD.X R11, RZ, RZ, R13, P2 ;  /* 0x000000ffff0b7224 */ /* 0x000fe200010e060d */
[----:B------:R-:W-:-:S02]  /*72a0*/  SEL R48, R41, R38, P0 ;  /* 0x0000002629307207 */ /* 0x000fc40000000000 */
[----:B------:R-:W-:Y:S02]  /*72b0*/  SEL R33, R30, R33, P0 ;  /* 0x000000211e217207 */ /* 0x000fe40000000000 */
[----:B------:R-:W-:Y:S02]  /*72c0*/  IADD3 R42, P1, R12, 0x6020, RZ ;  /* 0x000060200c2a7810 */ /* 0x000fe40007f3e0ff */
[----:B------:R-:W-:Y:S02]  /*72d0*/  F2FP.BF16.F32.PACK_AB R63, R63, R64 ;  /* 0x000000403f3f723e */ /* 0x000fe400000010ff */
[----:B------:R-:W-:Y:S02]  /*72e0*/  F2FP.BF16.F32.PACK_AB R60, R59, R60 ;  /* 0x0000003c3b3c723e */ /* 0x000fe400000010ff */
[----:B------:R-:W-:Y:S02]  /*72f0*/  SEL R41, R38, R41, P0 ;  /* 0x0000002926297207 */ /* 0x000fe40000000000 */
[----:B------:R-:W-:-:S02]  /*7300*/  SEL R30, R25, R20, P0 ;  /* 0x00000014191e7207 */ /* 0x000fc40000000000 */
[----:B------:R-:W-:Y:S01]  /*7310*/  SEL R31, R20, R25, P0 ;  /* 0x00000019141f7207 */ /* 0x000fe20000000000 */
[----:B------:R-:W-:Y:S01]  /*7320*/  IMAD.X R25, RZ, RZ, R13, P5 ;  /* 0x000000ffff197224 */ /* 0x000fe200028e060d */
[----:B------:R-:W-:Y:S02]  /*7330*/  LOP3.LUT R10, R49, 0x180, RZ, 0xc0, !PT ;  /* 0x00000180310a7812 */ /* 0x000fe400078ec0ff */
[----:B------:R-:W-:Y:S02]  /*7340*/  F2FP.BF16.F32.PACK_AB R61, R61, R62 ;  /* 0x0000003e3d3d723e */ /* 0x000fe400000010ff */
[----:B------:R-:W-:Y:S02]  /*7350*/  F2FP.BF16.F32.PACK_AB R58, R57, R58 ;  /* 0x0000003a393a723e */ /* 0x000fe400000010ff */
[----:B------:R-:W-:Y:S02]  /*7360*/  LOP3.LUT R38, R51, 0x180, RZ, 0xc0, !PT ;  /* 0x0000018033267812 */ /* 0x000fe400078ec0ff */
[----:B------:R-:W-:-:S02]  /*7370*/  LOP3.LUT R20, R6, R45, RZ, 0x3c, !PT ;  /* 0x0000002d06147212 */ /* 0x000fc400078e3cff */
[----:B------:R-:W-:Y:S02]  /*7380*/  LOP3.LUT R39, R42, 0x180, RZ, 0xc0, !PT ;  /* 0x000001802a277812 */ /* 0x000fe400078ec0ff */
[----:B------:R-:W-:Y:S02]  /*7390*/  SEL R26, R63, R60, P0 ;  /* 0x0000003c3f1a7207 */ /* 0x000fe40000000000 */
[----:B------:R-:W-:Y:S02]  /*73a0*/  SHF.R.U64 R10, R10, 0x3, RZ ;  /* 0x000000030a0a7819 */ /* 0x000fe400000012ff */
[----:B------:R-:W-:Y:S02]  /*73b0*/  SEL R63, R60, R63, P0 ;  /* 0x0000003f3c3f7207 */ /* 0x000fe40000000000 */
[----:B------:R-:W-:Y:S02]  /*73c0*/  SEL R44, R61, R58, P0 ;  /* 0x0000003a3d2c7207 */ /* 0x000fe40000000000 */
[----:B------:R-:W-:-:S02]  /*73d0*/  SHF.R.U64 R38, R38, 0x3, RZ ;  /* 0x0000000326267819 */ /* 0x000fc400000012ff */
[----:B------:R-:W-:Y:S02]  /*73e0*/  MOV R54, R20 ;  /* 0x0000001400367202 */ /* 0x000fe40000000f00 */
[----:B------:R-:W-:Y:S02]  /*73f0*/  SEL R61, R58, R61, P0 ;  /* 0x0000003d3a3d7207 */ /* 0x000fe40000000000 */
[----:B------:R-:W-:Y:S02]  /*7400*/  SHF.R.U64 R39, R39, 0x3, RZ ;  /* 0x0000000327277819 */ /* 0x000fe400000012ff */
[----:B------:R-:W-:Y:S02]  /*7410*/  LOP3.LUT R14, R10, R49, RZ, 0x3c, !PT ;  /* 0x000000310a0e7212 */ /* 0x000fe400078e3cff */
[----:B------:R-:W-:Y:S02]  /*7420*/  LOP3.LUT R10, R38, R51, RZ, 0x3c, !PT ;  /* 0x00000033260a7212 */ /* 0x000fe400078e3cff */
[----:B------:R-:W-:-:S02]  /*7430*/  LOP3.LUT R6, R39, R42, RZ, 0x3c, !PT ;  /* 0x0000002a27067212 */ /* 0x000fc400078e3cff */
[----:B------:R-:W-:Y:S02]  /*7440*/  MOV R49, R10 ;  /* 0x0000000a00317202 */ /* 0x000fe40000000f00 */
[----:B------:R-:W-:Y:S02]  /*7450*/  LOP3.LUT R7, R12, 0x180, RZ, 0xc0, !PT ;  /* 0x000001800c077812 */ /* 0x000fe400078ec0ff */
[----:B------:R-:W-:Y:S02]  /*7460*/  MOV R51, R14 ;  /* 0x0000000e00337202 */ /* 0x000fe40000000f00 */
[----:B------:R-:W-:Y:S02]  /*7470*/  SHF.R.U64 R7, R7, 0x3, RZ ;  /* 0x0000000307077819 */ /* 0x000fe400000012ff */
[----:B------:R-:W-:Y:S02]  /*7480*/  MOV R56, R24 ;  /* 0x0000001800387202 */ /* 0x000fe40000000f00 */
[----:B------:R-:W-:Y:S01]  /*7490*/  LOP3.LUT R12, R7, R12, RZ, 0x3c, !PT ;  /* 0x0000000c070c7212 */ /* 0x000fe200078e3cff */
[----:B------:R-:W-:Y:S01]  /*74a0*/  IMAD.X R7, RZ, RZ, R13, P1 ;  /* 0x000000ffff077224 */ /* 0x000fe200008e060d */
[----:B------:R-:W-:-:S02]  /*74b0*/  PLOP3.LUT P2, PT, PT, PT, UP0, 0x80, 0x0 ;  /* 0x000000000000781c */ /* 0x000fc40003f4f008 */
[----:B------:R-:W-:Y:S02]  /*74c0*/  MOV R57, R12 ;  /* 0x0000000c00397202 */ /* 0x000fe40000000f00 */
[----:B--2---:R-:W-:Y:S01]  /*74d0*/  LOP3.LUT R20, R9, 0x2, RZ, 0x3c, !PT ;  /* 0x0000000209147812 */ /* 0x004fe200078e3cff */
[----:B------:R-:W-:Y:S04]  /*74e0*/  SHFL.IDX PT, R26, R26, R9, 0x1c1f ;  /* 0x001c1f091a1a7589 */ /* 0x000fe800000e0000 */
[----:B------:R-:W0:Y:S04]  /*74f0*/  SHFL.IDX PT, R63, R63, R20, 0x1c1f ;  /* 0x001c1f143f3f7589 */ /* 0x000e2800000e0000 */
[----:B------:R-:W-:Y:S04]  /*7500*/  SHFL.IDX PT, R28, R28, R9, 0x1c1f ;  /* 0x001c1f091c1c7589 */ /* 0x000fe800000e0000 */
[----:B------:R-:W-:Y:S04]  /*7510*/  SHFL.IDX PT, R44, R44, R9, 0x1c1f ;  /* 0x001c1f092c2c7589 */ /* 0x000fe800000e0000 */
[----:B------:R-:W1:Y:S04]  /*7520*/  SHFL.IDX PT, R55, R55, R20, 0x1c1f ;  /* 0x001c1f1437377589 */ /* 0x000e6800000e0000 */
[----:B------:R-:W2:Y:S04]  /*7530*/  SHFL.IDX PT, R61, R61, R20, 0x1c1f ;  /* 0x001c1f143d3d7589 */ /* 0x000ea800000e0000 */
[----:B------:R-:W-:Y:S04]  /*7540*/  SHFL.IDX PT, R42, R40, R9, 0x1c1f ;  /* 0x001c1f09282a7589 */ /* 0x000fe800000e0000 */
[----:B------:R-:W3:Y:S01]  /*7550*/  SHFL.IDX PT, R29, R29, R20, 0x1c1f ;  /* 0x001c1f141d1d7589 */ /* 0x000ee200000e0000 */
[----:B0-----:R-:W-:-:S02]  /*7560*/  SEL R12, R26, R63, P0 ;  /* 0x0000003f1a0c7207 */ /* 0x001fc40000000000 */
[----:B------:R-:W-:Y:S01]  /*7570*/  SEL R14, R63, R26, P0 ;  /* 0x0000001a3f0e7207 */ /* 0x000fe20000000000 */
[----:B------:R-:W-:Y:S04]  /*7580*/  SHFL.IDX PT, R46, R46, R9, 0x1c1f ;  /* 0x001c1f092e2e7589 */ /* 0x000fe800000e0000 */
[----:B------:R-:W0:Y:S04]  /*7590*/  SHFL.IDX PT, R53, R53, R20, 0x1c1f ;  /* 0x001c1f1435357589 */ /* 0x000e2800000e0000 */
[----:B------:R-:W-:Y:S01]  /*75a0*/  SHFL.IDX PT, R34, R34, R9, 0x1c1f ;  /* 0x001c1f0922227589 */ /* 0x000fe200000e0000 */
[----:B-1----:R-:W-:-:S02]  /*75b0*/  SEL R24, R28, R55, P0 ;  /* 0x000000371c187207 */ /* 0x002fc40000000000 */
[----:B------:R-:W-:Y:S01]  /*75c0*/  SEL R26, R55, R28, P0 ;  /* 0x0000001c371a7207 */ /* 0x000fe20000000000 */
[----:B------:R-:W1:Y:S01]  /*75d0*/  SHFL.IDX PT, R43, R43, R20, 0x1c1f ;  /* 0x001c1f142b2b7589 */ /* 0x000e6200000e0000 */
[----:B--2---:R-:W-:Y:S02]  /*75e0*/  SEL R13, R44, R61, P0 ;  /* 0x0000003d2c0d7207 */ /* 0x004fe40000000000 */
[----:B------:R-:W-:Y:S01]  /*75f0*/  SEL R15, R61, R44, P0 ;  /* 0x0000002c3d0f7207 */ /* 0x000fe20000000000 */
[----:B------:R-:W-:Y:S01]  /*7600*/  SHFL.IDX PT, R36, R36, R9, 0x1c1f ;  /* 0x001c1f0924247589 */ /* 0x000fe200000e0000 */
[----:B------:R-:W-:Y:S01]  /*7610*/  MOV R44, R6 ;  /* 0x00000006002c7202 */ /* 0x000fe20000000f00 */
[----:B------:R-:W-:Y:S02]  /*7620*/  IMAD.U32 R6, RZ, RZ, UR6 ;  /* 0x00000006ff067e24 */ /* 0x000fe4000f8e00ff */
[----:B------:R-:W-:Y:S01]  /*7630*/  SHFL.IDX PT, R48, R48, R9, 0x1c1f ;  /* 0x001c1f0930307589 */ /* 0x000fe200000e0000 */
[----:B---3--:R-:W-:Y:S01]  /*7640*/  SEL R40, R42, R29, P0 ;  /* 0x0000001d2a287207 */ /* 0x008fe20000000000 */
[----:B------:R-:W-:Y:S01]  /*7650*/  IMAD.U32 R7, RZ, RZ, UR7 ;  /* 0x00000007ff077e24 */ /* 0x000fe2000f8e00ff */
[----:B------:R-:W-:Y:S01]  /*7660*/  SEL R42, R29, R42, P0 ;  /* 0x0000002a1d2a7207 */ /* 0x000fe20000000000 */
[----:B------:R-:W2:Y:S01]  /*7670*/  SHFL.IDX PT, R35, R35, R20, 0x1c1f ;  /* 0x001c1f1423237589 */ /* 0x000ea200000e0000 */
[----:B------:R-:W-:-:S03]  /*7680*/  ULDC.64 UR6, c[0x0][0xc08] ;  /* 0x0003020000067ab9 */ /* 0x000fc60000000a00 */
[----:B------:R-:W3:Y:S01]  /*7690*/  SHFL.IDX PT, R41, R41, R20, 0x1c1f ;  /* 0x001c1f1429297589 */ /* 0x000ee200000e0000 */
[----:B0-----:R-:W-:-:S03]  /*76a0*/  SEL R25, R46, R53, P0 ;  /* 0x000000352e197207 */ /* 0x001fc60000000000 */
[----:B------:R2:W-:Y:S04]  /*76b0*/  SHFL.IDX PT, R38, R32, R9, 0x1c1f ;  /* 0x001c1f0920267589 */ /* 0x0005e800000e0000 */
[----:B------:R-:W-:Y:S01]  /*76c0*/  SHFL.IDX PT, R50, R50, R9, 0x1c1f ;  /* 0x001c1f0932327589 */ /* 0x000fe200000e0000 */
[----:B-1----:R-:W-:-:S03]  /*76d0*/  SEL R28, R34, R43, P0 ;  /* 0x0000002b221c7207 */ /* 0x002fc60000000000 */
[----:B------:R0:W-:Y:S04]  /*76e0*/  SHFL.IDX PT, R39, R30, R9, 0x1c1f ;  /* 0x001c1f091e277589 */ /* 0x0001e800000e0000 */
[----:B------:R1:W4:Y:S04]  /*76f0*/  SHFL.IDX PT, R11, R27, R20, 0x1c1f ;  /* 0x001c1f141b0b7589 */ /* 0x00032800000e0000 */
[----:B------:R-:W4:Y:S01]  /*7700*/  SHFL.IDX PT, R21, R33, R20, 0x1c1f ;  /* 0x001c1f1421157589 */ /* 0x000f2200000e0000 */
[----:B--2---:R-:W-:Y:S02]  /*7710*/  SEL R32, R36, R35, P0 ;  /* 0x0000002324207207 */ /* 0x004fe40000000000 */
[----:B0-----:R-:W-:Y:S01]  /*7720*/  SEL R30, R43, R34, P0 ;  /* 0x000000222b1e7207 */ /* 0x001fe20000000000 */
[----:B------:R0:W2:Y:S01]  /*7730*/  SHFL.IDX PT, R10, R31, R20, 0x1c1f ;  /* 0x001c1f141f0a7589 */ /* 0x0000a200000e0000 */
[----:B------:R-:W-:-:S02]  /*7740*/  SEL R34, R35, R36, P0 ;  /* 0x0000002423227207 */ /* 0x000fc40000000000 */
[----:B-1----:R-:W-:Y:S01]  /*7750*/  SEL R27, R53, R46, P0 ;  /* 0x0000002e351b7207 */ /* 0x002fe20000000000 */
[----:B------:R-:W-:Y:S01]  /*7760*/  SHFL.IDX PT, R52, R52, R9, 0x1c1f ;  /* 0x001c1f0934347589 */ /* 0x000fe200000e0000 */
[----:B---3--:R-:W-:-:S03]  /*7770*/  SEL R29, R48, R41, P0 ;  /* 0x00000029301d7207 */ /* 0x008fc60000000000 */
[----:B------:R2:W1:Y:S01]  /*7780*/  SHFL.IDX PT, R45, R37, R20, 0x1c1f ;  /* 0x001c1f14252d7589 */ /* 0x00046200000e0000 */
[----:B------:R-:W-:Y:S01]  /*7790*/  BAR.SYNC.DEFER_BLOCKING 0x1, 0x180 ;  /* 0x0046000000007b1d */ /* 0x000fe20000010000 */
[----:B0-----:R-:W-:Y:S02]  /*77a0*/  SEL R31, R41, R48, P0 ;  /* 0x00000030291f7207 */ /* 0x001fe40000000000 */
[----:B----4-:R-:W-:Y:S02]  /*77b0*/  SEL R36, R38, R11, P0 ;  /* 0x0000000b26247207 */ /* 0x010fe40000000000 */
[----:B------:R-:W-:Y:S01]  /*77c0*/  SEL R38, R11, R38, P0 ;  /* 0x000000260b267207 */ /* 0x000fe20000000000 */
[----:B------:R-:W-:Y:S01]  /*77d0*/  UISETP.NE.U32.AND UP1, UPT, UR6, URZ, UPT ;  /* 0x0000003f0600728c */ /* 0x000fe2000bf25070 */
[----:B------:R-:W-:Y:S01]  /*77e0*/  SEL R33, R50, R21, P0 ;  /* 0x0000001532217207 */ /* 0x000fe20000000000 */
[----:B------:R-:W-:Y:S01]  /*77f0*/  UMOV UR4, URZ ;  /* 0x0000003f00047c82 */ /* 0x000fe20008000000 */
[----:B------:R-:W-:Y:S01]  /*7800*/  SEL R35, R21, R50, P0 ;  /* 0x0000003215237207 */ /* 0x000fe20000000000 */
[----:B------:R-:W-:Y:S01]  /*7810*/  ULDC UR8, c[0x0][0xa88] ;  /* 0x0002a20000087ab9 */ /* 0x000fe20000000800 */
[----:B--2---:R-:W-:Y:S01]  /*7820*/  SEL R37, R39, R10, P0 ;  /* 0x0000000a27257207 */ /* 0x004fe20000000000 */
[----:B------:R-:W0:Y:S01]  /*7830*/  LDC R46, c[0x0][0xbe8] ;  /* 0x0002fa00ff2e7b82 */ /* 0x000e220000000800 */
[----:B------:R-:W-:-:S02]  /*7840*/  SEL R39, R10, R39, P0 ;  /* 0x000000270a277207 */ /* 0x000fc40000000000 */
[----:B-1----:R-:W-:Y:S02]  /*7850*/  SEL R41, R52, R45, P0 ;  /* 0x0000002d34297207 */ /* 0x002fe40000000000 */
[----:B------:R-:W-:Y:S01]  /*7860*/  SEL R43, R45, R52, P0 ;  /* 0x000000342d2b7207 */ /* 0x000fe20000000000 */
[----:B------:R1:W-:Y:S04]  /*7870*/  STSM.16.M88.4 [R57], R12 ;  /* 0x0000000c39007844 */ /* 0x0003e80000000200 */
[----:B------:R2:W-:Y:S04]  /*7880*/  STSM.16.M88.4 [R56], R24 ;  /* 0x0000001838007844 */ /* 0x0005e80000000200 */
[----:B------:R2:W-:Y:S04]  /*7890*/  STSM.16.M88.4 [R54], R28 ;  /* 0x0000001c36007844 */ /* 0x0005e80000000200 */
[----:B------:R2:W-:Y:S04]  /*78a0*/  STSM.16.M88.4 [R51], R32 ;  /* 0x0000002033007844 */ /* 0x0005e80000000200 */
[----:B------:R2:W-:Y:S04]  /*78b0*/  STSM.16.M88.4 [R49], R36 ;  /* 0x0000002431007844 */ /* 0x0005e80000000200 */
[----:B------:R2:W-:Y:S01]  /*78c0*/  STSM.16.M88.4 [R44], R40 ;  /* 0x000000282c007844 */ /* 0x0005e20000000200 */
[----:B------:R-:W-:Y:S06]  /*78d0*/  BAR.SYNC.DEFER_BLOCKING 0x1, 0x180 ;  /* 0x0046000000007b1d */ /* 0x000fec0000010000 */
[----:B------:R-:W3:Y:S01]  /*78e0*/  @P2 LDG.E R9, desc[UR50][R6.64] ;  /* 0x0000003206092981 */ /* 0x000ee2000c1e1900 */
[----:B------:R-:W-:Y:S01]  /*78f0*/  UISETP.NE.AND.EX UP1, UPT, UR7, URZ, UPT, UP1 ;  /* 0x0000003f0700728c */ /* 0x000fe2000bf25310 */
[----:B0-----:R-:W-:-:S05]  /*7900*/  ISETP.NE.AND P1, PT, R46, 0x1, PT ;  /* 0x000000012e00780c */ /* 0x001fca0003f25270 */
[----:B------:R-:W-:-:S05]  /*7910*/  PLOP3.LUT P0, PT, PT, PT, UP1, 0x80, 0x0 ;  /* 0x000000000000781c */ /* 0x000fca0003f0f018 */
[----:B------:R-:W-:-:S03]  /*7920*/  @UP1 ULEA UR6, UP2, UR42, UR6, 0x2 ;  /* 0x000000062a061291 */ /* 0x000fc6000f84103f */
[----:B------:R-:W0:Y:S01]  /*7930*/  @P1 LDC R10, c[0x0][0xbec] ;  /* 0x0002fb00ff0a1b82 */ /* 0x000e220000000800 */
[----:B------:R-:W-:Y:S02]  /*7940*/  @UP1 ULEA.HI.X UR7, UR42, UR7, UR43, 0x2, UP2 ;  /* 0x000000072a071291 */ /* 0x000fe400090f142b */
[----:B-1----:R-:W-:-:S04]  /*7950*/  IMAD.U32 R14, RZ, RZ, UR6 ;  /* 0x00000006ff0e7e24 */ /* 0x002fc8000f8e00ff */
[----:B------:R-:W-:Y:S01]  /*7960*/  IMAD.U32 R15, RZ, RZ, UR7 ;  /* 0x00000007ff0f7e24 */ /* 0x000fe2000f8e00ff */
[----:B------:R-:W1:Y:S01]  /*7970*/  @P1 LDC R12, c[0x0][0xbf0] ;  /* 0x0002fc00ff0c1b82 */ /* 0x000e620000000800 */
        /* <DEDUP_REMOVED lines=8> */
.L_x_10686:
[----:B--2---:R-:W-:Y:S01]  /*7a00*/  MOV R15, UR44 ;  /* 0x0000002c000f7c02 */ /* 0x004fe20008000f00 */
[----:B------:R-:W-:Y:S01]  /*7a10*/  USHF.R.S32.HI UR14, URZ, 0x1f, UR46 ;  /* 0x0000001f3f0e7899 */ /* 0x000fe2000801142e */
[----:B------:R-:W-:Y:S01]  /*7a20*/  IMAD R11, R19, 0x20, R2 ;  /* 0x00000020130b7824 */ /* 0x000fe200078e0202 */
[----:B------:R-:W-:Y:S01]  /*7a30*/  ULDC.64 UR12, c[0x0][0xb90] ;  /* 0x0002e400000c7ab9 */ /* 0x000fe20000000a00 */
[----:B------:R-:W-:Y:S01]  /*7a40*/  USHF.R.S32.HI UR9, URZ, 0x1f, UR4 ;  /* 0x0000001f3f097899 */ /* 0x000fe20008011404 */
[----:B------:R-:W-:Y:S01]  /*7a50*/  IMAD R15, R15, 0xc0, R154 ;  /* 0x000000c00f0f7824 */ /* 0x000fe200078e029a */
[----:B------:R-:W-:Y:S01]  /*7a60*/  UIMAD UR10, UR14, UR12, URZ ;  /* 0x0000000c0e0a72a4 */ /* 0x000fe2000f8e023f */
[----:B------:R-:W-:Y:S01]  /*7a70*/  IMAD.WIDE R4, R11, 0x2, R4 ;  /* 0x000000020b047825 */ /* 0x000fe200078e0204 */
[----:B------:R-:W-:Y:S01]  /*7a80*/  UMOV UR8, UR4 ;  /* 0x0000000400087c82 */ /* 0x000fe20008000000 */
[----:B------:R-:W-:Y:S02]  /*7a90*/  USEL UR43, UR43, URZ, !UP0 ;  /* 0x0000003f2b2b7287 */ /* 0x000fe4000c000000 */
[----:B------:R-:W-:Y:S01]  /*7aa0*/  @P1 IMAD.HI.U32 R7, R15, R10, RZ ;  /* 0x0000000a0f071227 */ /* 0x000fe200078e00ff */
[----:B------:R-:W-:Y:S01]  /*7ab0*/  UIMAD.WIDE.U32 UR6, UR46, UR12, UR8 ;  /* 0x0000000c2e0672a5 */ /* 0x000fe2000f8e0008 */
[----:B------:R-:W-:Y:S01]  /*7ac0*/  IADD3 R13, P2, R4, 0x1800, RZ ;  /* 0x00001800040d7810 */ /* 0x000fe20007f5e0ff */
[----:B------:R-:W-:Y:S01]  /*7ad0*/  UIMAD UR10, UR46, UR13, UR10 ;  /* 0x0000000d2e0a72a4 */ /* 0x000fe2000f8e020a */
[----:B------:R-:W-:Y:S01]  /*7ae0*/  IMAD.MOV.U32 R6, RZ, RZ, R15 ;  /* 0x000000ffff067224 */ /* 0x000fe200078e000f */
[----:B------:R-:W-:Y:S01]  /*7af0*/  @P1 SHF.R.U32.HI R6, RZ, R12, R7 ;  /* 0x0000000cff061219 */ /* 0x000fe20000011607 */
[----:B------:R-:W-:Y:S01]  /*7b00*/  ULDC.64 UR12, c[0x0][0xb98] ;  /* 0x0002e600000c7ab9 */ /* 0x000fe20000000a00 */
[----:B------:R-:W-:Y:S01]  /*7b10*/  USEL UR42, UR42, URZ, !UP0 ;  /* 0x0000003f2a2a7287 */ /* 0x000fe2000c000000 */
[----:B------:R-:W-:Y:S01]  /*7b20*/  LOP3.LUT R12, R13, 0x180, RZ, 0xc0, !PT ;  /* 0x000001800d0c7812 */ /* 0x000fe200078ec0ff */
[----:B------:R-:W-:Y:S01]  /*7b30*/  UIMAD UR8, UR43, UR12, URZ ;  /* 0x0000000c2b0872a4 */ /* 0x000fe2000f8e023f */
[--C-:B------:R-:W-:Y:S01]  /*7b40*/  IMAD.MOV R11, RZ, RZ, -R6.reuse ;  /* 0x000000ffff0b7224 */ /* 0x100fe200078e0a06 */
[----:B------:R-:W-:Y:S01]  /*7b50*/  UIADD3 UR7, UR7, UR10, URZ ;  /* 0x0000000a07077290 */ /* 0x000fe2000fffe03f */
[----:B------:R-:W-:Y:S01]  /*7b60*/  SHF.R.S32.HI R7, RZ, 0x1f, R6 ;  /* 0x0000001fff077819 */ /* 0x000fe20000011406 */
[----:B------:R-:W-:Y:S01]  /*7b70*/  UIMAD UR8, UR42, UR13, UR8 ;  /* 0x0000000d2a0872a4 */ /* 0x000fe2000f8e0208 */
[----:B------:R-:W-:Y:S01]  /*7b80*/  IMAD R11, R46, R11, R15 ;  /* 0x0000000b2e0b7224 */ /* 0x000fe200078e020f */
[----:B------:R-:W-:Y:S01]  /*7b90*/  UIMAD.WIDE.U32 UR6, UR42, UR12, UR6 ;  /* 0x0000000c2a0672a5 */ /* 0x000fe2000f8e0006 */
[----:B------:R-:W-:Y:S01]  /*7ba0*/  SHF.R.U64 R12, R12, 0x3, RZ ;  /* 0x000000030c0c7819 */ /* 0x000fe200000012ff */
[----:B-----5:R-:W-:Y:S01]  /*7bb0*/  IMAD R43, R9, R46, RZ ;  /* 0x0000002e092b7224 */ /* 0x020fe200078e02ff */
[----:B------:R-:W-:Y:S01]  /*7bc0*/  ULDC.64 UR10, c[0x0][0xaa0] ;  /* 0x0002a800000a7ab9 */ /* 0x000fe20000000a00 */
[----:B------:R-:W-:Y:S01]  /*7bd0*/  IMAD.U32 R14, RZ, RZ, UR8 ;  /* 0x00000008ff0e7e24 */ /* 0x000fe2000f8e00ff */
[----:B------:R-:W-:Y:S01]  /*7be0*/  SHF.R.S32.HI R10, RZ, 0x1f, R11 ;  /* 0x0000001fff0a7819 */ /* 0x000fe2000001140b */
[----:B------:R-:W0:Y:S01]  /*7bf0*/  @P1 LDC R9, c[0x0][0xbec] ;  /* 0x0002fb00ff091b82 */ /* 0x000e220000000800 */
[----:B------:R-:W-:-:S02]  /*7c00*/  IADD3 R6, P0, R6, UR6, RZ ;  /* 0x0000000606067c10 */ /* 0x000fc4000ff1e0ff */
[----:B------:R-:W-:Y:S02]  /*7c10*/  IADD3 R33, P6, R4, 0x3000, RZ ;  /* 0x0000300004217810 */ /* 0x000fe40007fde0ff */
[----:B------:R-:W-:Y:S01]  /*7c20*/  IADD3.X R7, R7, UR7, R14, P0, !PT ;  /* 0x0000000707077c10 */ /* 0x000fe200087fe40e */
[----:B------:R-:W-:Y:S01]  /*7c30*/  ULDC.64 UR6, c[0x0][0xb88] ;  /* 0x0002e20000067ab9 */ /* 0x000fe20000000a00 */
[----:B------:R-:W-:Y:S01]  /*7c40*/  UIMAD UR8, UR9, UR10, URZ ;  /* 0x0000000a090872a4 */ /* 0x000fe2000f8e023f */
[----:B------:R-:W-:Y:S01]  /*7c50*/  IMAD R14, R10, UR6, RZ ;  /* 0x000000060a0e7c24 */ /* 0x000fe2000f8e02ff */
[----:B------:R-:W-:Y:S01]  /*7c60*/  LOP3.LUT R10, R12, R13, RZ, 0x3c, !PT ;  /* 0x0000000d0c0a7212 */ /* 0x000fe200078e3cff */
[C---:B------:R-:W-:Y:S01]  /*7c70*/  IMAD.WIDE.U32 R6, R11.reuse, UR6, R6 ;  /* 0x000000060b067c25 */ /* 0x040fe2000f8e0006 */
[C---:B------:R-:W-:Y:S02]  /*7c80*/  IADD3 R25, P5, R4.reuse, 0x4800, RZ ;  /* 0x0000480004197810 */ /* 0x040fe40007fbe0ff */
[----:B------:R-:W-:Y:S01]  /*7c90*/  IADD3 R37, P4, R4, 0x6000, RZ ;  /* 0x0000600004257810 */ /* 0x000fe20007f9e0ff */
[----:B------:R-:W-:Y:S01]  /*7ca0*/  IMAD R13, R11, UR7, R14 ;  /* 0x000000070b0d7c24 */ /* 0x000fe2000f8e020e */
[----:B------:R-:W-:Y:S01]  /*7cb0*/  ULDC.64 UR6, c[0x0][0xb50] ;  /* 0x0002d40000067ab9 */ /* 0x000fe20000000a00 */
[----:B------:R-:W-:Y:S01]  /*7cc0*/  IMAD.X R11, RZ, RZ, R5, P2 ;  /* 0x000000ffff0b7224 */ /* 0x000fe200010e0605 */
[----:B------:R-:W-:Y:S01]  /*7cd0*/  LEA R12, P0, R6, UR6, 0x2 ;  /* 0x00000006060c7c11 */ /* 0x000fe2000f8010ff */
[----:B------:R-:W-:Y:S01]  /*7ce0*/  IMAD.IADD R7, R7, 0x1, R13 ;  /* 0x0000000107077824 */ /* 0x000fe200078e020d */
[----:B------:R-:W-:Y:S01]  /*7cf0*/  UIMAD UR8, UR4, UR11, UR8 ;  /* 0x0000000b040872a4 */ /* 0x000fe2000f8e0208 */
[----:B------:R-:W-:-:S02]  /*7d00*/  LOP3.LUT R13, R4, 0x180, RZ, 0xc0, !PT ;  /* 0x00000180040d7812 */ /* 0x000fc400078ec0ff */
[----:B------:R-:W-:Y:S01]  /*7d10*/  SHFL.IDX PT, R20, R12, RZ, 0x1c1f ;  /* 0x001c1fff0c147589 */ /* 0x000fe200000e0000 */
[----:B------:R-:W-:Y:S01]  /*7d20*/  LEA.HI.X R14, R6, UR7, R7, 0x2, P0 ;  /* 0x00000007060e7c11 */ /* 0x000fe200080f1407 */
[----:B------:R-:W-:Y:S01]  /*7d30*/  IMAD.U32 R7, RZ, RZ, UR44 ;  /* 0x0000002cff077e24 */ /* 0x000fe2000f8e00ff */
[----:B------:R-:W-:Y:S01]  /*7d40*/  LOP3.LUT P0, RZ, R22, 0x3, RZ, 0xc0, !PT ;  /* 0x0000000316ff7812 */ /* 0x000fe2000780c0ff */
[----:B------:R-:W-:Y:S01]  /*7d50*/  SHFL.IDX PT, R40, R12, 0x1, 0x1c1f ;  /* 0x003c1f000c287f89 */ /* 0x000fe200000e0000 */
[----:B------:R-:W-:Y:S01]  /*7d60*/  LOP3.LUT R32, R33, 0x180, RZ, 0xc0, !PT ;  /* 0x0000018021207812 */ /* 0x000fe200078ec0ff */
[----:B------:R-:W-:Y:S01]  /*7d70*/  IMAD R26, R7, 0xc0, R152 ;  /* 0x000000c0071a7824 */ /* 0x000fe200078e0298 */
[----:B------:R-:W-:Y:S01]  /*7d80*/  UIMAD.WIDE.U32 UR6, UR4, UR10, URZ ;  /* 0x0000000a040672a5 */ /* 0x000fe2000f8e003f */
[----:B------:R-:W1:Y:S01]  /*7d90*/  SHFL.IDX PT, R21, R14, RZ, 0x1c1f ;  /* 0x001c1fff0e157589 */ /* 0x000e6200000e0000 */
[----:B------:R-:W-:Y:S01]  /*7da0*/  IADD3 R7, P3, R4, 0x7800, RZ ;  /* 0x0000780004077810 */ /* 0x000fe20007f7e0ff */
[C---:B------:R-:W-:Y:S01]  /*7db0*/  VIADD R6, R26.reuse, 0x8 ;  /* 0x000000081a067836 */ /* 0x040fe20000000000 */
[-C--:B------:R-:W-:Y:S01]  /*7dc0*/  ISETP.GE.OR P2, PT, R26, R43.reuse, P0 ;  /* 0x0000002b1a00720c */ /* 0x080fe20000746670 */
[----:B------:R-:W2:Y:S01]  /*7dd0*/  SHFL.IDX PT, R41, R14, 0x1, 0x1c1f ;  /* 0x003c1f000e297f89 */ /* 0x000ea200000e0000 */
[----:B------:R-:W-:Y:S01]  /*7de0*/  ULDC.64 UR10, c[0x0][0xae8] ;  /* 0x0002ba00000a7ab9 */ /* 0x000fe20000000a00 */
[----:B------:R-:W-:Y:S01]  /*7df0*/  UIADD3 UR7, UR7, UR8, URZ ;  /* 0x0000000807077290 */ /* 0x000fe2000fffe03f */
[----:B------:R-:W-:-:S02]  /*7e00*/  ISETP.GE.OR P0, PT, R6, R43, P0 ;  /* 0x0000002b0600720c */ /* 0x000fc40000706670 */
[----:B------:R-:W-:Y:S02]  /*7e10*/  LOP3.LUT R24, R25, 0x180, RZ, 0xc0, !PT ;  /* 0x0000018019187812 */ /* 0x000fe400078ec0ff */
[----:B------:R-:W-:Y:S02]  /*7e20*/  LOP3.LUT R36, R37, 0x180, RZ, 0xc0, !PT ;  /* 0x0000018025247812 */ /* 0x000fe400078ec0ff */
[----:B------:R-:W-:Y:S02]  /*7e30*/  SHF.R.U64 R13, R13, 0x3, RZ ;  /* 0x000000030d0d7819 */ /* 0x000fe400000012ff */
[----:B------:R-:W-:Y:S02]  /*7e40*/  SHF.R.U64 R32, R32, 0x3, RZ ;  /* 0x0000000320207819 */ /* 0x000fe400000012ff */
[----:B------:R-:W-:Y:S01]  /*7e50*/  IADD3.X R29, RZ, R5, RZ, P3, !PT ;  /* 0x00000005ff1d7210 */ /* 0x000fe20001ffe4ff */
[----:B-1----:R1:W-:Y:S01]  /*7e60*/  @!P2 ST.E desc[UR50][R20.64], R0 ;  /* 0x000000001400a985 */ /* 0x0023e2000c101932 */
[----:B------:R-:W-:Y:S01]  /*7e70*/  UIMAD UR4, UR14, UR10, URZ ;  /* 0x0000000a0e0472a4 */ /* 0x000fe2000f8e023f */
[----:B------:R-:W-:Y:S01]  /*7e80*/  LOP3.LUT R6, R7, 0x180, RZ, 0xc0, !PT ;  /* 0x0000018007067812 */ /* 0x000fe200078ec0ff */
[----:B------:R-:W-:Y:S01]  /*7e90*/  ULDC.64 UR8, c[0x0][0xaf0] ;  /* 0x0002bc0000087ab9 */ /* 0x000fe20000000a00 */
[----:B--2---:R2:W-:Y:S01]  /*7ea0*/  @!P0 ST.E desc[UR50][R40.64], R3 ;  /* 0x0000000328008985 */ /* 0x0045e2000c101932 */
[----:B------:R-:W-:Y:S01]  /*7eb0*/  UIMAD.WIDE.U32 UR6, UR46, UR10, UR6 ;  /* 0x0000000a2e0672a5 */ /* 0x000fe2000f8e0006 */
[----:B------:R-:W-:-:S02]  /*7ec0*/  SHF.R.U64 R24, R24, 0x3, RZ ;  /* 0x0000000318187819 */ /* 0x000fc400000012ff */
[----:B------:R-:W-:Y:S02]  /*7ed0*/  SHF.R.U64 R36, R36, 0x3, RZ ;  /* 0x0000000324247819 */ /* 0x000fe400000012ff */
[----:B------:R-:W-:Y:S01]  /*7ee0*/  LOP3.LUT R12, R13, R4, RZ, 0x3c, !PT ;  /* 0x000000040d0c7212 */ /* 0x000fe200078e3cff */
[----:B-1----:R-:W1:Y:S01]  /*7ef0*/  @P1 LDC R21, c[0x0][0xbf0] ;  /* 0x0002fc00ff151b82 */ /* 0x002e620000000800 */
[----:B------:R-:W-:Y:S01]  /*7f00*/  IMAD R0, R18, 0x60, R19 ;  /* 0x0000006012007824 */ /* 0x000fe200078e0213 */
[----:B------:R-:W-:Y:S01]  /*7f10*/  UIMAD UR4, UR46, UR11, UR4 ;  /* 0x0000000b2e0472a4 */ /* 0x000fe2000f8e0204 */
[----:B------:R-:W-:Y:S01]  /*7f20*/  SHF.R.U64 R4, R6, 0x3, RZ ;  /* 0x0000000306047819 */ /* 0x000fe200000012ff */
[----:B--2---:R-:W-:Y:S01]  /*7f30*/  IMAD.U32 R3, RZ, RZ, UR44 ;  /* 0x0000002cff037e24 */ /* 0x004fe2000f8e00ff */
[----:B------:R-:W-:Y:S01]  /*7f40*/  LOP3.LUT R32, R32, R33, RZ, 0x3c, !PT ;  /* 0x0000002120207212 */ /* 0x000fe200078e3cff */
[----:B------:R-:W-:Y:S01]  /*7f50*/  UIADD3 UR7, UR7, UR4, URZ ;  /* 0x0000000407077290 */ /* 0x000fe2000fffe03f */
[----:B------:R-:W-:Y:S01]  /*7f60*/  LOP3.LUT R24, R24, R25, RZ, 0x3c, !PT ;  /* 0x0000001918187212 */ /* 0x000fe200078e3cff */
[----:B------:R-:W-:Y:S01]  /*7f70*/  IMAD R20, R3, 0xc0, R0 ;  /* 0x000000c003147824 */ /* 0x000fe200078e0200 */
[----:B------:R-:W-:Y:S01]  /*7f80*/  UIMAD UR4, UR43, UR8, URZ ;  /* 0x000000082b0472a4 */ /* 0x000fe2000f8e023f */
[----:B------:R-:W-:Y:S01]  /*7f90*/  LOP3.LUT R36, R36, R37, RZ, 0x3c, !PT ;  /* 0x0000002524247212 */ /* 0x000fe200078e3cff */
[----:B------:R-:W-:Y:S01]  /*7fa0*/  UIMAD.WIDE.U32 UR6, UR42, UR8, UR6 ;  /* 0x000000082a0672a5 */ /* 0x000fe2000f8e0006 */
[----:B0-----:R-:W-:Y:S01]  /*7fb0*/  @P1 IMAD.HI.U32 R0, R20, R9, RZ ;  /* 0x0000000914001227 */ /* 0x001fe200078e00ff */
[----:B------:R-:W-:-:S03]  /*7fc0*/  LOP3.LUT R28, R4, R7, RZ, 0x3c, !PT ;  /* 0x00000007041c7212 */ /* 0x000fc600078e3cff */
[----:B------:R-:W-:Y:S01]  /*7fd0*/  IMAD.MOV.U32 R3, RZ, RZ, R20 ;  /* 0x000000ffff037224 */ /* 0x000fe200078e0014 */
[----:B------:R-:W-:Y:S01]  /*7fe0*/  UIMAD UR4, UR42, UR9, UR4 ;  /* 0x000000092a0472a4 */ /* 0x000fe2000f8e0204 */
[--C-:B------:R-:W-:Y:S01]  /*7ff0*/  IMAD.X R33, RZ, RZ, R5.reuse, P6 ;  /* 0x000000ffff217224 */ /* 0x100fe200030e0605 */
[----:B------:R-:W5:Y:S01]  /*8000*/  LD.E.128 R28, desc[UR50][R28.64] ;  /* 0x000000321c1c7980 */ /* 0x000f62000c101d00 */
[----:B------:R-:W-:Y:S01]  /*8010*/  ULDC.64 UR8, c[0x0][0xae0] ;  /* 0x0002b80000087ab9 */ /* 0x000fe20000000a00 */
[--C-:B------:R-:W-:Y:S02]  /*8020*/  IMAD.X R25, RZ, RZ, R5.reuse, P5 ;  /* 0x000000ffff197224 */ /* 0x100fe400028e0605 */
[--C-:B------:R-:W-:Y:S01]  /*8030*/  IMAD.X R37, RZ, RZ, R5.reuse, P4 ;  /* 0x000000ffff257224 */ /* 0x100fe200020e0605 */
[----:B-1----:R-:W-:Y:S01]  /*8040*/  @P1 SHF.R.U32.HI R3, RZ, R21, R0 ;  /* 0x00000015ff031219 */ /* 0x002fe20000011600 */
[----:B------:R-:W-:Y:S01]  /*8050*/  UIADD3 UR4, UR7, UR4, URZ ;  /* 0x0000000407047290 */ /* 0x000fe2000fffe03f */
[----:B------:R-:W-:Y:S01]  /*8060*/  IMAD.MOV.U32 R13, RZ, RZ, R5 ;  /* 0x000000ffff0d7224 */ /* 0x000fe200078e0005 */
[----:B------:R-:W5:Y:S01]  /*8070*/  LD.E.128 R32, desc[UR50][R32.64] ;  /* 0x0000003220207980 */ /* 0x000f62000c101d00 */
[--C-:B------:R-:W-:Y:S01]  /*8080*/  SHF.R.S32.HI R0, RZ, 0x1f, R3.reuse ;  /* 0x0000001fff007819 */ /* 0x100fe20000011403 */
[----:B------:R-:W-:-:S02]  /*8090*/  IMAD.MOV R9, RZ, RZ, -R3 ;  /* 0x000000ffff097224 */ /* 0x000fc400078e0a03 */
[----:B------:R0:W5:Y:S02]  /*80a0*/  LD.E.128 R4, desc[UR50][R10.64] ;  /* 0x000000320a047980 */ /* 0x000164000c101d00 */
[----:B------:R-:W-:Y:S02]  /*80b0*/  IMAD R0, R0, UR8, RZ ;  /* 0x0000000800007c24 */ /* 0x000fe4000f8e02ff */
[----:B------:R-:W-:Y:S01]  /*80c0*/  IMAD R9, R46, R9, R20 ;  /* 0x000000092e097224 */ /* 0x000fe200078e0214 */
[----:B------:R-:W5:Y:S01]  /*80d0*/  LD.E.128 R12, desc[UR50][R12.64] ;  /* 0x000000320c0c7980 */ /* 0x000f62000c101d00 */
[----:B------:R-:W-:-:S03]  /*80e0*/  IMAD R21, R3, UR9, R0 ;  /* 0x0000000903157c24 */ /* 0x000fc6000f8e0200 */
[----:B------:R-:W-:Y:S01]  /*80f0*/  SHF.R.S32.HI R0, RZ, 0x1f, R9 ;  /* 0x0000001fff007819 */ /* 0x000fe20000011409 */
[----:B0-----:R-:W-:Y:S01]  /*8100*/  IMAD.U32 R11, RZ, RZ, UR7 ;  /* 0x00000007ff0b7e24 */ /* 0x001fe2000f8e00ff */
[----:B------:R-:W5:Y:S01]  /*8110*/  LD.E.128 R24, desc[UR50][R24.64] ;  /* 0x0000003218187980 */ /* 0x000f62000c101d00 */
[----:B------:R-:W-:Y:S01]  /*8120*/  IMAD.U32 R10, RZ, RZ, UR6 ;  /* 0x00000006ff0a7e24 */ /* 0x000fe2000f8e00ff */
[----:B------:R-:W-:Y:S01]  /*8130*/  ULDC.64 UR6, c[0x0][0xad8] ;  /* 0x0002b60000067ab9 */ /* 0x000fe20000000a00 */
[----:B------:R-:W-:Y:S01]  /*8140*/  IMAD.U32 R11, RZ, RZ, UR4 ;  /* 0x00000004ff0b7e24 */ /* 0x000fe2000f8e00ff */
[----:B------:R-:W5:Y:S01]  /*8150*/  LD.E.128 R36, desc[UR50][R36.64] ;  /* 0x0000003224247980 */ /* 0x000f62000c101d00 */
[----:B------:R-:W-:Y:S01]  /*8160*/  IMAD R0, R0, UR6, RZ ;  /* 0x0000000600007c24 */ /* 0x000fe2000f8e02ff */
[----:B------:R-:W-:Y:S01]  /*8170*/  @!PT LDS RZ, [RZ] ;  /* 0x00000000fffff984 */ /* 0x000fe20000000800 */
[----:B------:R-:W-:Y:S01]  /*8180*/  @!PT LDS RZ, [RZ] ;  /* 0x00000000fffff984 */ /* 0x000fe20000000800 */
[----:B------:R-:W-:Y:S01]  /*8190*/  @!PT LDS RZ, [RZ] ;  /* 0x00000000fffff984 */ /* 0x000fe20000000800 */
[----:B------:R-:W-:Y:S01]  /*81a0*/  @!PT LDS RZ, [RZ] ;  /* 0x00000000fffff984 */ /* 0x000fe20000000800 */
[----:B------:R0:W-:Y:S06]  /*81b0*/  MEMBAR.ALL.CTA ;  /* 0x0000000000007992 */ /* 0x0001ec0000008000 */
[----:B0-----:R-:W0:Y:S01]  /*81c0*/  FENCE.VIEW.ASYNC.S ;  /* 0x00000000000073c6 */ /* 0x001e220000000000 */
[----:B------:R-:W-:-:S04]  /*81d0*/  IMAD.WIDE.U32 R10, R3, UR8, R10 ;  /* 0x00000008030a7c25 */ /* 0x000fc8000f8e000a */
[----:B------:R-:W-:Y:S02]  /*81e0*/  IMAD.U32 R20, RZ, RZ, UR44 ;  /* 0x0000002cff147e24 */ /* 0x000fe4000f8e00ff */
[----:B------:R-:W-:Y:S02]  /*81f0*/  IMAD.IADD R11, R11, 0x1, R21 ;  /* 0x000000010b0b7824 */ /* 0x000fe400078e0215 */
[C---:B------:R-:W-:Y:S02]  /*8200*/  IMAD R3, R9.reuse, UR7, R0 ;  /* 0x0000000709037c24 */ /* 0x040fe4000f8e0200 */
[----:B------:R-:W-:Y:S02]  /*8210*/  IMAD R0, R20, 0xc0, R19 ;  /* 0x000000c014007824 */ /* 0x000fe400078e0213 */
[----:B------:R-:W-:Y:S01]  /*8220*/  IMAD.WIDE.U32 R10, R9, UR6, R10 ;  /* 0x00000006090a7c25 */ /* 0x000fe2000f8e000a */
[----:B------:R-:W-:Y:S02]  /*8230*/  ULDC.64 UR6, c[0x0][0xa80] ;  /* 0x0002a00000067ab9 */ /* 0x000fe40000000a00 */
[----:B------:R-:W-:Y:S01]  /*8240*/  ISETP.GE.AND P0, PT, R0, R43, PT ;  /* 0x0000002b0000720c */ /* 0x000fe20003f06270 */
[----:B------:R-:W-:Y:S01]  /*8250*/  IMAD.IADD R3, R11, 0x1, R3 ;  /* 0x000000010b037824 */ /* 0x000fe200078e0203 */
[----:B------:R-:W-:Y:S01]  /*8260*/  LEA R42, P1, R10, UR6, 0x1 ;  /* 0x000000060a2a7c11 */ /* 0x000fe2000f8208ff */
[----:B------:R-:W-:-:S03]  /*8270*/  VIADD R8, R8, 0x19c20 ;  /* 0x00019c2008087836 */ /* 0x000fc60000000000 */
[----:B------:R-:W-:Y:S02]  /*8280*/  LEA.HI.X R3, R10, UR7, R3, 0x1, P1 ;  /* 0x000000070a037c11 */ /* 0x000fe400088f0c03 */
[----:B------:R-:W-:Y:S01]  /*8290*/  PRMT R8, RZ, 0x654, R8 ;  /* 0x00000654ff087816 */ /* 0x000fe20000000008 */
[----:B0-----:R0:W1:Y:S01]  /*82a0*/  SHFL.IDX PT, R10, R42, RZ, 0x1c1f ;  /* 0x001c1fff2a0a7589 */ /* 0x00106200000e0000 */
[----:B------:R-:W-:Y:S02]  /*82b0*/  BSSY B1, `(.L_x_10687) ;  /* 0x0000010000017945 */ /* 0x000fe40003800000 */
[----:B------:R0:W-:Y:S01]  /*82c0*/  SYNCS.ARRIVE.TRANS64.RED.A1T0 RZ, [R8+URZ], RZ ;  /* 0x000000ff08ff79a7 */ /* 0x0001e2000810043f */
[----:B------:R0:W2:Y:S01]  /*82d0*/  SHFL.IDX PT, R11, R3, RZ, 0x1c1f ;  /* 0x001c1fff030b7589 */ /* 0x0000a200000e0000 */
[----:B------:R-:W-:Y:S05]  /*82e0*/  @P0 BRA `(.L_x_10688) ;  /* 0x0000000000300947 */ /* 0x000fea0003800000 */
[----:B------:R-:W-:Y:S02]  /*82f0*/  ULDC UR4, c[0x0][0xac8] ;  /* 0x0002b20000047ab9 */ /* 0x000fe40000000800 */
[----:B------:R-:W-:Y:S02]  /*8300*/  ISETP.GE.AND P1, PT, R16, UR4, PT ;  /* 0x0000000410007c0c */ /* 0x000fe4000bf26270 */
[----:B------:R-:W-:Y:S02]  /*8310*/  ISETP.GE.AND P2, PT, R17, UR4, PT ;  /* 0x0000000411007c0c */ /* 0x000fe4000bf46270 */
[----:B------:R-:W-:-:S09]  /*8320*/  ISETP.GE.AND P0, PT, R2, UR4, PT ;  /* 0x0000000402007c0c */ /* 0x000fd2000bf06270 */
[-C--:B-1----:R-:W-:Y:S02]  /*8330*/  @!P1 LEA R20, P3, R16, R10.reuse, 0x1 ;  /* 0x0000000a10149211 */ /* 0x082fe400078608ff */
[C---:B------:R-:W-:Y:S02]  /*8340*/  @!P2 LEA R40, P4, R17.reuse, R10, 0x1 ;  /* 0x0000000a1128a211 */ /* 0x040fe400078808ff */
[----:B0-2---:R-:W-:Y:S01]  /*8350*/  @!P0 IMAD.WIDE R8, R2, 0x2, R10 ;  /* 0x0000000202088825 */ /* 0x005fe200078e020a */
[-C--:B------:R-:W-:Y:S02]  /*8360*/  @!P1 LEA.HI.X R21, R16, R11.reuse, R157, 0x1, P3 ;  /* 0x0000000b10159211 */ /* 0x080fe400018f0c9d */
[----:B------:R-:W-:Y:S02]  /*8370*/  @!P2 LEA.HI.X R41, R17, R11, R156, 0x1, P4 ;  /* 0x0000000b1129a211 */ /* 0x000fe400020f0c9c */
[----:B-----5:R3:W-:Y:S04]  /*8380*/  @!P0 ST.E.128 desc[UR50][R8.64], R12 ;  /* 0x0000000c08008985 */ /* 0x0207e8000c101d32 */
[----:B------:R3:W-:Y:S04]  /*8390*/  @!P1 ST.E.128 desc[UR50][R20.64], R32 ;  /* 0x0000002014009985 */ /* 0x0007e8000c101d32 */
[----:B------:R3:W-:Y:S02]  /*83a0*/  @!P2 ST.E.128 desc[UR50][R40.64], R36 ;  /* 0x000000242800a985 */ /* 0x0007e4000c101d32 */
.L_x_10688:
[----:B------:R-:W-:Y:S05]  /*83b0*/  BSYNC B1 ;  /* 0x0000000000017941 */ /* 0x000fea0003800000 */
.L_x_10687:
[----:B------:R-:W-:Y:S01]  /*83c0*/  IADD3 R0, R0, 0x60, RZ ;  /* 0x0000006000007810 */ /* 0x000fe20007ffe0ff */
[----:B--2---:R2:W4:Y:S03]  /*83d0*/  SHFL.IDX PT, R11, R3, 0x1, 0x1c1f ;  /* 0x003c1f00030b7f89 */ /* 0x00452600000e0000 */
[----:B------:R-:W-:Y:S01]  /*83e0*/  ISETP.GE.AND P0, PT, R0, R43, PT ;  /* 0x0000002b0000720c */ /* 0x000fe20003f06270 */
[----:B-1----:R2:W1:-:S12]  /*83f0*/  SHFL.IDX PT, R10, R42, 0x1, 0x1c1f ;  /* 0x003c1f002a0a7f89 */ /* 0x00245800000e0000 */
[----:B--2---:R-:W-:Y:S05]  /*8400*/  @P0 BRA `(.L_x_10689) ;  /* 0x0000000800c00947 */ /* 0x004fea0003800000 */
[----:B------:R-:W-:Y:S02]  /*8410*/  ULDC UR4, c[0x0][0xac8] ;  /* 0x0002b20000047ab9 */ /* 0x000fe40000000800 */
[----:B------:R-:W-:Y:S02]  /*8420*/  ISETP.GE.AND P2, PT, R16, UR4, PT ;  /* 0x0000000410007c0c */ /* 0x000fe4000bf46270 */
[----:B------:R-:W-:-:S11]  /*8430*/  ISETP.GE.AND P1, PT, R2, UR4, PT ;  /* 0x0000000402007c0c */ /* 0x000fd6000bf26270 */
[----:B-1-3-5:R-:W-:Y:S02]  /*8440*/  @!P2 LEA R12, P0, R16, R10, 0x1 ;  /* 0x0000000a100ca211 */ /* 0x02afe400078008ff */
[----:B0---4-:R-:W-:Y:S02]  /*8450*/  @!P1 IMAD.WIDE R8, R2, 0x2, R10 ;  /* 0x0000000202089825 */ /* 0x011fe400078e020a */
        /* <DEDUP_REMOVED lines=9> */
.L_x_10685:
        /* <DEDUP_REMOVED lines=24> */
[----:B------:R-:W0:Y:S10]  /*8670*/  S2R R8, SR_TID.X ;  /* 0x0000000000087919 */ /* 0x000e340000002100 */
[----:B------:R-:W3:Y:S01]  /*8680*/  @P0 LDC R9, c[0x0][0xbec] ;  /* 0x0002fb00ff090b82 */ /* 0x000ee20000000800 */
[----:B0-----:R-:W-:-:S05]  /*8690*/  VIADD R8, R8, 0xffffff80 ;  /* 0xffffff8008087836 */ /* 0x001fca0000000000 */
[----:B------:R-:W-:Y:S02]  /*86a0*/  ISETP.GE.AND P1, PT, R8, 0xc0, PT ;  /* 0x000000c00800780c */ /* 0x000fe40003f26270 */
[----:B--2---:R-:W-:-:S13]  /*86b0*/  @P2 R2UR UR4, R3 ;  /* 0x00000000030422ca */ /* 0x004fda00000e0000 */
[----:B------:R-:W-:Y:S01]  /*86c0*/  USHF.R.S32.HI UR9, URZ, 0x1f, UR4 ;  /* 0x0000001f3f097899 */ /* 0x000fe20008011404 */
[----:B-1-3--:R-:W-:Y:S11]  /*86d0*/  @P3 BRA `(.L_x_10690) ;  /* 0x0000000000103947 */ /* 0x00aff60003800000 */
[----:B------:R-:W-:Y:S05]  /*86e0*/  @!P2 BRA `(.L_x_10690) ;  /* 0x00000000000ca947 */ /* 0x000fea0003800000 */
[----:B------:R-:W2:Y:S04]  /*86f0*/  LDG.E R3, desc[UR50][R4.64] ;  /* 0x0000003204037981 */ /* 0x000ea8000c1e1900 */
[----:B-----5:R-:W2:Y:S02]  /*8700*/  LDG.E R0, desc[UR50][R4.64+0x4] ;  /* 0x0000043204007981 */ /* 0x020ea4000c1e1900 */
[----:B--2---:R-:W-:-:S07]  /*8710*/  IMAD.IADD R0, R0, 0x1, -R3 ;  /* 0x0000000100007824 */ /* 0x004fce00078e0a03 */
.L_x_10690:
        /* <DEDUP_REMOVED lines=29> */
[----:B-1----:R-:W-:Y:S02]  /*88f0*/  @P1 SHF.R.U32.HI R4, RZ, R8, R3 ;  /* 0x00000008ff041219 */ /* 0x002fe40000011603 */
[----:B------:R-:W-:-:S03]  /*8900*/  MOV R8, UR8 ;  /* 0x0000000800087c02 */ /* 0x000fc60008000f00 */
        /* <DEDUP_REMOVED lines=15> */
.L_x_10692:
[----:B------:R-:W-:Y:S05]  /*8a00*/  BSYNC B1 ;  /* 0x0000000000017941 */ /* 0x000fea0003800000 */
.L_x_10691:
[----:B------:R-:W1:Y:S01]  /*8a10*/  @P0 LDC R5, c[0x0][0xbf0] ;  /* 0x0002fc00ff050b82 */ /* 0x000e620000000800 */
[----:B------:R-:W-:Y:S01]  /*8a20*/  ULDC.64 UR12, c[0x0][0xaa0] ;  /* 0x0002a800000c7ab9 */ /* 0x000fe20000000a00 */
[----:B0-----:R-:W-:Y:S01]  /*8a30*/  IMAD.U32 R6, RZ, RZ, UR44 ;  /* 0x0000002cff067e24 */ /* 0x001fe2000f8e00ff */
[----:B------:R-:W-:Y:S01]  /*8a40*/  UIMAD UR8, UR9, UR12, URZ ;  /* 0x0000000c090872a4 */ /* 0x000fe2000f8e023f */
[----:B------:R-:W-:Y:S01]  /*8a50*/  IMAD R3, R18, 0x60, R19 ;  /* 0x0000006012037824 */ /* 0x000fe200078e0213 */
        /* <DEDUP_REMOVED lines=22> */
[----:B------:R-:W-:Y:S02]  /*8bc0*/  IMAD R7, R11, R7, R6 ;  /* 0x000000070b077224 */ /* 0x000fe400078e0206 */
[----:B------:R-:W-:Y:S02]  /*8bd0*/  IMAD R8, R4, UR8, RZ ;  /* 0x0000000804087c24 */ /* 0x000fe4000f8e02ff */
[----:B------:R-:W-:Y:S01]  /*8be0*/  IMAD.U32 R4, RZ, RZ, UR6 ;  /* 0x00000006ff047e24 */ /* 0x000fe2000f8e00ff */
[----:B------:R-:W-:Y:S01]  /*8bf0*/  SHF.R.S32.HI R6, RZ, 0x1f, R7 ;  /* 0x0000001fff067819 */ /* 0x000fe20000011407 */
[----:B------:R-:W-:Y:S01]  /*8c00*/  IMAD.U32 R5, RZ, RZ, UR4 ;  /* 0x00000004ff057e24 */ /* 0x000fe2000f8e00ff */
[----:B------:R-:W-:Y:S01]  /*8c10*/  ULDC.64 UR6, c[0x0][0xad8] ;  /* 0x0002b60000067ab9 */ /* 0x000fe20000000a00 */
[----:B------:R-:W-:-:S02]  /*8c20*/  IMAD R9, R3, UR9, R8 ;  /* 0x0000000903097c24 */ /* 0x000fc4000f8e0208 */
[----:B------:R-:W-:-:S04]  /*8c30*/  IMAD.WIDE.U32 R4, R3, UR8, R4 ;  /* 0x0000000803047c25 */ /* 0x000fc8000f8e0004 */
[----:B------:R-:W-:Y:S02]  /*8c40*/  IMAD.U32 R8, RZ, RZ, UR44 ;  /* 0x0000002cff087e24 */ /* 0x000fe4000f8e00ff */
[----:B------:R-:W-:Y:S02]  /*8c50*/  IMAD R6, R6, UR6, RZ ;  /* 0x0000000606067c24 */ /* 0x000fe4000f8e02ff */
[----:B------:R-:W-:Y:S02]  /*8c60*/  IMAD.IADD R5, R5, 0x1, R9 ;  /* 0x0000000105057824 */ /* 0x000fe400078e0209 */
[----:B-----5:R-:W-:Y:S02]  /*8c70*/  IMAD R11, R0, R11, RZ ;  /* 0x0000000b000b7224 */ /* 0x020fe400078e02ff */
[----:B------:R-:W-:Y:S02]  /*8c80*/  IMAD R0, R8, 0xc0, R19 ;  /* 0x000000c008007824 */ /* 0x000fe400078e0213 */
[----:B------:R-:W-:-:S02]  /*8c90*/  IMAD R3, R7, UR7, R6 ;  /* 0x0000000707037c24 */ /* 0x000fc4000f8e0206 */
[----:B------:R-:W-:Y:S01]  /*8ca0*/  IMAD.WIDE.U32 R4, R7, UR6, R4 ;  /* 0x0000000607047c25 */ /* 0x000fe2000f8e0004 */
[----:B------:R-:W-:Y:S01]  /*8cb0*/  ISETP.GE.AND P0, PT, R0, R11, PT ;  /* 0x0000000b0000720c */ /* 0x000fe20003f06270 */
[----:B------:R-:W-:Y:S02]  /*8cc0*/  ULDC.64 UR6, c[0x0][0xa80] ;  /* 0x0002a00000067ab9 */ /* 0x000fe40000000a00 */
[----:B------:R-:W-:Y:S01]  /*8cd0*/  IMAD.IADD R3, R5, 0x1, R3 ;  /* 0x0000000105037824 */ /* 0x000fe200078e0203 */
[----:B------:R-:W-:-:S04]  /*8ce0*/  LEA R6, P1, R4, UR6, 0x1 ;  /* 0x0000000604067c11 */ /* 0x000fc8000f8208ff */
[----:B------:R-:W-:Y:S02]  /*8cf0*/  LEA.HI.X R3, R4, UR7, R3, 0x1, P1 ;  /* 0x0000000704037c11 */ /* 0x000fe400088f0c03 */
[----:B------:R0:W1:Y:S04]  /*8d00*/  SHFL.IDX PT, R4, R6, RZ, 0x1c1f ;  /* 0x001c1fff06047589 */ /* 0x00006800000e0000 */
        /* <DEDUP_REMOVED lines=8> */
[----:B--2---:R-:W-:Y:S01]  /*8d90*/  @!P2 IMAD.WIDE R8, R2, 0x2, R4 ;  /* 0x000000020208a825 */ /* 0x004fe200078e0204 */
[-C--:B------:R-:W-:Y:S02]  /*8da0*/  @!P3 LEA.HI.X R13, R16, R5.reuse, R157, 0x1, P0 ;  /* 0x00000005100db211 */ /* 0x080fe400000f0c9d */
[----:B------:R-:W-:Y:S02]  /*8db0*/  @!P4 LEA.HI.X R15, R17, R5, R156, 0x1, P1 ;  /* 0x00000005110fc211 */ /* 0x000fe400008f0c9c */
[----:B------:R3:W-:Y:S04]  /*8dc0*/  @!P2 ST.E.128 desc[UR50][R8.64], RZ ;  /* 0x000000ff0800a985 */ /* 0x0007e8000c101d32 */
[----:B------:R3:W-:Y:S04]  /*8dd0*/  @!P3 ST.E.128 desc[UR50][R12.64], RZ ;  /* 0x000000ff0c00b985 */ /* 0x0007e8000c101d32 */
[----:B------:R3:W-:Y:S02]  /*8de0*/  @!P4 ST.E.128 desc[UR50][R14.64], RZ ;  /* 0x000000ff0e00c985 */ /* 0x0007e4000c101d32 */
.L_x_10694:
[----:B------:R-:W-:Y:S05]  /*8df0*/  BSYNC B1 ;  /* 0x0000000000017941 */ /* 0x000fea0003800000 */
.L_x_10693:
[----:B------:R-:W-:Y:S01]  /*8e00*/  IADD3 R0, R0, 0x60, RZ ;  /* 0x0000006000007810 */ /* 0x000fe20007ffe0ff */
[----:B--2---:R2:W4:Y:S03]  /*8e10*/  SHFL.IDX PT, R5, R3, 0x1, 0x1c1f ;  /* 0x003c1f0003057f89 */ /* 0x00452600000e0000 */
[----:B------:R-:W-:Y:S01]  /*8e20*/  ISETP.GE.AND P0, PT, R0, R11, PT ;  /* 0x0000000b0000720c */ /* 0x000fe20003f06270 */
[----:B-1----:R2:W1:-:S12]  /*8e30*/  SHFL.IDX PT, R4, R6, 0x1, 0x1c1f ;  /* 0x003c1f0006047f89 */ /* 0x00245800000e0000 */
[----:B--2---:R-:W-:Y:S05]  /*8e40*/  @P0 BRA `(.L_x_10689) ;  /* 0x0000000000300947 */ /* 0x004fea0003800000 */
[----:B------:R-:W-:Y:S02]  /*8e50*/  ULDC UR4, c[0x0][0xac8] ;  /* 0x0002b20000047ab9 */ /* 0x000fe40000000800 */
[----:B------:R-:W-:Y:S02]  /*8e60*/  ISETP.GE.AND P3, PT, R16, UR4, PT ;  /* 0x0000000410007c0c */ /* 0x000fe4000bf66270 */
[----:B------:R-:W-:Y:S02]  /*8e70*/  ISETP.GE.AND P4, PT, R17, UR4, PT ;  /* 0x0000000411007c0c */ /* 0x000fe4000bf86270 */
[----:B------:R-:W-:-:S09]  /*8e80*/  ISETP.GE.AND P2, PT, R2, UR4, PT ;  /* 0x0000000402007c0c */ /* 0x000fd2000bf46270 */
[-C--:B-1-3--:R-:W-:Y:S02]  /*8e90*/  @!P3 LEA R8, P0, R16, R4.reuse, 0x1 ;  /* 0x000000041008b211 */ /* 0x08afe400078008ff */
[C---:B------:R-:W-:Y:S02]  /*8ea0*/  @!P4 LEA R10, P1, R17.reuse, R4, 0x1 ;  /* 0x00000004110ac211 */ /* 0x040fe400078208ff */
[----:B0---4-:R-:W-:Y:S01]  /*8eb0*/  @!P2 IMAD.WIDE R6, R2, 0x2, R4 ;  /* 0x000000020206a825 */ /* 0x011fe200078e0204 */
[-C--:B------:R-:W-:Y:S02]  /*8ec0*/  @!P3 LEA.HI.X R9, R16, R5.reuse, R157, 0x1, P0 ;  /* 0x000000051009b211 */ /* 0x080fe400000f0c9d */
[----:B------:R-:W-:Y:S02]  /*8ed0*/  @!P4 LEA.HI.X R11, R17, R5, R156, 0x1, P1 ;  /* 0x00000005110bc211 */ /* 0x000fe400008f0c9c */
[----:B------:R0:W-:Y:S04]  /*8ee0*/  @!P2 ST.E.128 desc[UR50][R6.64], RZ ;  /* 0x000000ff0600a985 */ /* 0x0001e8000c101d32 */
[----:B------:R0:W-:Y:S04]  /*8ef0*/  @!P3 ST.E.128 desc[UR50][R8.64], RZ ;  /* 0x000000ff0800b985 */ /* 0x0001e8000c101d32 */
[----:B------:R0:W-:Y:S02]  /*8f00*/  @!P4 ST.E.128 desc[UR50][R10.64], RZ ;  /* 0x000000ff0a00c985 */ /* 0x0001e4000c101d32 */
.L_x_10689:
[----:B------:R-:W-:Y:S05]  /*8f10*/  BSYNC B0 ;  /* 0x0000000000007941 */ /* 0x000fea0003800000 */
.L_x_10684:
[----:B------:R-:W-:Y:S02]  /*8f20*/  ULDC UR4, c[0x0][0xc3c] ;  /* 0x00030f0000047ab9 */ /* 0x000fe40000000800 */
[----:B------:R-:W-:-:S13]  /*8f30*/  ISETP.GE.AND P0, PT, R47, UR4, PT ;  /* 0x000000042f007c0c */ /* 0x000fda000bf06270 */
[----:B------:R-:W-:Y:S05]  /*8f40*/  @!P0 BRA `(.L_x_10695) ;  /* 0xffffff7c00708947 */ /* 0x000fea000383ffff */
[----:B------:R-:W-:Y:S05]  /*8f50*/  EXIT ;  /* 0x000000000000794d */ /* 0x000fea0003800000 */
.L_x_10656:
[----:B------:R-:W-:-:S08]  /*8f60*/  NOP ;  /* 0x0000000000007918 */ /* 0x000fd00000000000 */
[----:B------:R-:W0:-:S00]  /*8f70*/  USETMAXREG.DEALLOC.CTAPOOL 0x20 ;  /* 0x00000020000079c8 */ /* 0x000e0000080e0500 */
[----:B0-----:R-:W2:Y:S01]  /*8f80*/  LDL.LU R4, [R1+0x4] ;  /* 0x0000040001047983 */ /* 0x001ea20000300800 */
[----:B------:R-:W-:-:S06]  /*8f90*/  LOP3.LUT R3, R0, 0x3, RZ, 0xc0, !PT ;  /* 0x0000000300037812 */ /* 0x000fcc00078ec0ff */
[----:B------:R-:W0:Y:S02]  /*8fa0*/  SHFL.IDX PT, R3, R3, RZ, 0x1f ;  /* 0x00001fff03037589 */ /* 0x000e2400000e0000 */
[----:B0-----:R-:W-:-:S13]  /*8fb0*/  ISETP.NE.AND P0, PT, R3, RZ, PT ;  /* 0x000000ff0300720c */ /* 0x001fda0003f05270 */
[----:B------:R-:W-:-:S04]  /*8fc0*/  @P0 MOV R3, 0x400 ;  /* 0x0000040000030802 */ /* 0x000fc80000000f00 */
[----:B------:R-:W-:Y:S01]  /*8fd0*/  @P0 LEA R2, R2, R3, 0x18 ;  /* 0x0000000302020211 */ /* 0x000fe200078ec0ff */
[----:B------:R-:W-:Y:S06]  /*8fe0*/  @P0 BAR.SYNC.DEFER_BLOCKING 0x5, 0x200 ;  /* 0x0148000000000b1d */ /* 0x000fec0000010000 */
[----:B------:R-:W0:Y:S02]  /*8ff0*/  @P0 LDS.128 R24, [R2+0x19cd0] ;  /* 0x019cd00002180984 */ /* 0x000e240000000c00 */
[----:B0-----:R-:W-:Y:S02]  /*9000*/  @P0 R2UR UR40, R27 ;  /* 0x000000001b2802ca */ /* 0x001fe400000e0000 */
[----:B--2---:R-:W-:-:S04]  /*9010*/  LOP3.LUT R4, R4, 0xffffffdf, RZ, 0xc0, !PT ;  /* 0xffffffdf04047812 */ /* 0x004fc800078ec0ff */
[----:B------:R-:W-:-:S05]  /*9020*/  @P0 LOP3.LUT R4, R4, 0x20, RZ, 0xfc, !PT ;  /* 0x0000002004040812 */ /* 0x000fca00078efcff */
[----:B------:R0:W-:Y:S01]  /*9030*/  STL [R1+0x4], R4 ;  /* 0x0000040401007387 */ /* 0x0001e20000100800 */
[----:B------:R-:W-:Y:S06]  /*9040*/  @P0 BAR.ARV 0x4, 0x200 ;  /* 0x0108000000000b1d */ /* 0x000fec0000002000 */
[----:B------:R-:W-:Y:S05]  /*9050*/  @P0 BRA `(.L_x_10696) ;  /* 0x0000000800100947 */ /* 0x000fea0003800000 */
[----:B0-----:R-:W0:Y:S01]  /*9060*/  S2R R4, SR_TID.X ;  /* 0x0000000000047919 */ /* 0x001e220000002100 */
[----:B------:R-:W-:Y:S01]  /*9070*/  ULDC UR4, c[0x0][0xc3c] ;  /* 0x00030f0000047ab9 */ /* 0x000fe20000000800 */
[----:B------:R-:W1:Y:S01]  /*9080*/  LDC R11, c[0x0][0xc38] ;  /* 0x00030e00ff0b7b82 */ /* 0x000e620000000800 */
[----:B0-----:R-:W-:Y:S01]  /*9090*/  LOP3.LUT R5, R4, 0x1f, RZ, 0xc0, !PT ;  /* 0x0000001f04057812 */ /* 0x001fe200078ec0ff */
[----:B------:R-:W-:-:S03]  /*90a0*/  IMAD.MOV.U32 R4, RZ, RZ, RZ ;  /* 0x000000ffff047224 */ /* 0x000fc600078e00ff */
        /* <DEDUP_REMOVED lines=36> */
.L_x_10701:
        /* <DEDUP_REMOVED lines=12> */
.L_x_10700:
[----:B------:R-:W-:Y:S05]  /*93b0*/  BSYNC B0 ;  /* 0x0000000000007941 */ /* 0x000fea0003800000 */
.L_x_10699:
        /* <DEDUP_REMOVED lines=21> */
.L_x_10697:
        /* <DEDUP_REMOVED lines=17> */
.L_x_10702:
[----:B01----:R-:W-:Y:S01]  /*9620*/  IMAD.MOV R2, RZ, RZ, -R3 ;  /* 0x000000ffff027224 */ /* 0x003fe200078e0a03 */
[----:B------:R-:W-:Y:S01]  /*9630*/  UIADD3 UR40, UR40, UR4, URZ ;  /* 0x0000000428287290 */ /* 0x000fe2000fffe03f */
[----:B---3--:R-:W-:Y:S02]  /*9640*/  IMAD R24, R24, R11, R10 ;  /* 0x0000000b18187224 */ /* 0x008fe400078e020a */
[----:B------:R-:W-:Y:S01]  /*9650*/  IMAD.MOV.U32 R11, RZ, RZ, R2 ;  /* 0x000000ffff0b7224 */ /* 0x000fe200078e0002 */
[----:B------:R-:W-:Y:S02]  /*9660*/  IABS R2, R4 ;  /* 0x0000000400027213 */ /* 0x000fe40000000000 */
[----:B--2---:R-:W-:Y:S01]  /*9670*/  IADD3 R9, -R24, R7, RZ ;  /* 0x0000000718097210 */ /* 0x004fe20007ffe1ff */
        /* <DEDUP_REMOVED lines=23> */
.L_x_10698:
[----:B------:R-:W-:Y:S01]  /*97f0*/  IMAD.MOV.U32 R24, RZ, RZ, R7 ;  /* 0x000000ffff187224 */ /* 0x000fe200078e0007 */
[----:B------:R-:W-:Y:S01]  /*9800*/  MOV R25, RZ ;  /* 0x000000ff00197202 */ /* 0x000fe20000000f00 */
[----:B------:R-:W-:Y:S01]  /*9810*/  IMAD.MOV.U32 R26, RZ, RZ, RZ ;  /* 0x000000ffff1a7224 */ /* 0x000fe200078e00ff */
[----:B------:R-:W-:-:S06]  /*9820*/  ULDC UR40, c[0x0][0xc3c] ;  /* 0x00030f0000287ab9 */ /* 0x000fcc0000000800 */
.L_x_10703:
[----:B------:R-:W-:Y:S01]  /*9830*/  ISETP.NE.AND P0, PT, R5, RZ, PT ;  /* 0x000000ff0500720c */ /* 0x000fe20003f05270 */
[----:B------:R-:W-:-:S12]  /*9840*/  IMAD.U32 R27, RZ, RZ, UR40 ;  /* 0x00000028ff1b7e24 */ /* 0x000fd8000f8e00ff */
[----:B------:R-:W0:Y:S01]  /*9850*/  @!P0 S2R R3, SR_CgaCtaId ;  /* 0x0000000000038919 */ /* 0x000e220000008800 */
[----:B------:R-:W-:-:S04]  /*9860*/  @!P0 MOV R2, 0x400 ;  /* 0x0000040000028802 */ /* 0x000fc80000000f00 */
[----:B0-----:R-:W-:-:S05]  /*9870*/  @!P0 LEA R2, R3, R2, 0x18 ;  /* 0x0000000203028211 */ /* 0x001fca00078ec0ff */
[----:B------:R1:W-:Y:S01]  /*9880*/  @!P0 STS.128 [R2+0x19cd0], R24 ;  /* 0x019cd01802008388 */ /* 0x0003e20000000c00 */
[----:B------:R-:W-:Y:S06]  /*9890*/  BAR.ARV 0x5, 0x200 ;  /* 0x0148000000007b1d */ /* 0x000fec0000002000 */
.L_x_10696:
[----:B------:R-:W-:Y:S01]  /*98a0*/  ULDC UR4, c[0x0][0xc3c] ;  /* 0x00030f0000047ab9 */ /* 0x000fe20000000800 */
[----:B------:R2:W-:Y:S01]  /*98b0*/  STL [R1+0x1c], RZ ;  /* 0x00001cff01007387 */ /* 0x0005e20000100800 */
[----:B------:R-:W-:Y:S01]  /*98c0*/  UISETP.GE.AND UP0, UPT, UR40, UR4, UPT ;  /* 0x000000042800728c */ /* 0x000fe2000bf06270 */
[----:B------:R-:W-:Y:S02]  /*98d0*/  IMAD.MOV.U32 R28, RZ, RZ, 0x1 ;  /* 0x00000001ff1c7424 */ /* 0x000fe400078e00ff */
[----:B------:R-:W-:-:S03]  /*98e0*/  IMAD.MOV.U32 R18, RZ, RZ, RZ ;  /* 0x000000ffff127224 */ /* 0x000fc600078e00ff */
[----:B------:R-:W-:-:S13]  /*98f0*/  PLOP3.LUT P0, PT, PT, PT, UP0, 0x80, 0x0 ;  /* 0x000000000000781c */ /* 0x000fda0003f0f008 */
[----:B--2---:R-:W-:Y:S05]  /*9900*/  @P0 BRA `(.L_x_10704) ;  /* 0x0000004800e80947 */ /* 0x004fea0003800000 */
[----:B------:R-:W1:Y:S01]  /*9910*/  S2R R8, SR_TID.X ;  /* 0x0000000000087919 */ /* 0x000e620000002100 */
[----:B------:R-:W2:Y:S01]  /*9920*/  S2UR UR4, SR_CgaCtaId ;  /* 0x00000000000479c3 */ /* 0x000ea20000008800 */
[----:B------:R-:W-:Y:S01]  /*9930*/  IMAD.SHL.U32 R7, R0, 0x800, RZ ;  /* 0x0000080000077824 */ /* 0x000fe200078e00ff */
[----:B------:R-:W-:Y:S01]  /*9940*/  MOV R16, 0x400 ;  /* 0x0000040000107802 */ /* 0x000fe20000000f00 */
[----:B------:R-:W-:Y:S01]  /*9950*/  IMAD.MOV.U32 R18, RZ, RZ, RZ ;  /* 0x000000ffff127224 */ /* 0x000fe200078e00ff */
[----:B------:R-:W-:Y:S01]  /*9960*/  MOV R28, 0x1 ;  /* 0x00000001001c7802 */ /* 0x000fe20000000f00 */
[----:B------:R-:W-:Y:S02]  /*9970*/  ULOP3.LUT UR46, UR39, 0x2, URZ, 0xfc, !UPT ;  /* 0x00000002272e7892 */ /* 0x000fe4000f8efc3f */
[----:B------:R-:W-:Y:S01]  /*9980*/  ULOP3.LUT UR48, UR39, 0x1, URZ, 0xfc, !UPT ;  /* 0x0000000127307892 */ /* 0x000fe2000f8efc3f */
[----:B------:R-:W-:Y:S01]  /*9990*/  ULDC UR49, c[0x0][0xc] ;  /* 0x0000030000317ab9 */ /* 0x000fe20000000800 */
[C---:B-1----:R-:W-:Y:S01]  /*99a0*/  IMAD.SHL.U32 R2, R8.reuse, 0x20, RZ ;  /* 0x0000002008027824 */ /* 0x042fe200078e00ff */
[----:B0-----:R-:W-:Y:S01]  /*99b0*/  SHF.R.U32.HI R4, RZ, 0x1, R8 ;  /* 0x00000001ff047819 */ /* 0x001fe20000011608 */
[C---:B------:R-:W-:Y:S01]  /*99c0*/  IMAD.SHL.U32 R6, R8.reuse, 0x4, RZ ;  /* 0x0000000408067824 */ /* 0x040fe200078e00ff */
[C---:B------:R-:W-:Y:S01]  /*99d0*/  LOP3.LUT P0, RZ, R8.reuse, 0x4, RZ, 0xc0, !PT ;  /* 0x0000000408ff7812 */ /* 0x040fe2000780c0ff */
[----:B------:R-:W-:Y:S01]  /*99e0*/  IMAD.SHL.U32 R5, R8, 0x80, RZ ;  /* 0x0000008008057824 */ /* 0x000fe200078e00ff */
[----:B------:R-:W-:-:S02]  /*99f0*/  LOP3.LUT R3, R2, 0x80, RZ, 0xc0, !PT ;  /* 0x0000008002037812 */ /* 0x000fc400078ec0ff */
[----:B------:R-:W-:Y:S02]  /*9a00*/  LOP3.LUT R2, R2, 0x360, RZ, 0xc0, !PT ;  /* 0x0000036002027812 */ /* 0x000fe400078ec0ff */
[----:B------:R-:W-:Y:S02]  /*9a10*/  LOP3.LUT R3, R3, 0x10, R4, 0xf8, !PT ;  /* 0x0000001003037812 */ /* 0x000fe400078ef804 */
[----:B------:R-:W-:Y:S02]  /*9a20*/  LOP3.LUT R4, R4, 0x20, RZ, 0xc0, !PT ;  /* 0x0000002004047812 */ /* 0x000fe400078ec0ff */
[----:B------:R-:W-:Y:S01]  /*9a30*/  LOP3.LUT R23, R3, 0x10, R6, 0x78, !PT ;  /* 0x0000001003177812 */ /* 0x000fe200078e7806 */
[----:B------:R-:W-:Y:S01]  /*9a40*/  IMAD.SHL.U32 R3, R8, 0x10, RZ ;  /* 0x0000001008037824 */ /* 0x000fe200078e00ff */
[----:B------:R-:W-:Y:S01]  /*9a50*/  LOP3.LUT R4, R4, 0x10, R8, 0xf8, !PT ;  /* 0x0000001004047812 */ /* 0x000fe200078ef808 */
[----:B------:R-:W-:Y:S01]  /*9a60*/  IMAD.SHL.U32 R6, R8, 0x2, RZ ;  /* 0x0000000208067824 */ /* 0x000fe200078e00ff */
[----:B------:R-:W-:-:S02]  /*9a70*/  LOP3.LUT R0, R5, 0x400, RZ, 0xc0, !PT ;  /* 0x0000040005007812 */ /* 0x000fc400078ec0ff */
[----:B------:R-:W-:Y:S02]  /*9a80*/  LOP3.LUT R4, R4, 0x380, R5, 0xf8, !PT ;  /* 0x0000038004047812 */ /* 0x000fe400078ef805 */
[----:B------:R-:W-:Y:S01]  /*9a90*/  LOP3.LUT R0, R0, 0x800, R7, 0xf8, !PT ;  /* 0x0000080000007812 */ /* 0x000fe200078ef807 */
[----:B--2---:R-:W-:Y:S01]  /*9aa0*/  IMAD.U32 R7, RZ, RZ, UR4 ;  /* 0x00000004ff077e24 */ /* 0x004fe2000f8e00ff */
[--C-:B------:R-:W-:Y:S02]  /*9ab0*/  LOP3.LUT R29, R4, 0x70, R3.reuse, 0x78, !PT ;  /* 0x00000070041d7812 */ /* 0x100fe400078e7803 */
[----:B------:R-:W-:Y:S02]  /*9ac0*/  LOP3.LUT R5, R3, 0x90, RZ, 0xc0, !PT ;  /* 0x0000009003057812 */ /* 0x000fe400078ec0ff */
[----:B------:R-:W-:Y:S02]  /*9ad0*/  LOP3.LUT R2, R2, 0x400, R3, 0xf8, !PT ;  /* 0x0000040002027812 */ /* 0x000fe400078ef803 */
[----:B------:R-:W-:Y:S01]  /*9ae0*/  LOP3.LUT R29, R0, R29, RZ, 0xfc, !PT ;  /* 0x0000001d001d7212 */ /* 0x000fe200078efcff */
[----:B------:R-:W-:Y:S01]  /*9af0*/  IMAD.SHL.U32 R0, R8, 0x40, RZ ;  /* 0x0000004008007824 */ /* 0x000fe200078e00ff */
[----:B------:R-:W-:-:S02]  /*9b00*/  LOP3.LUT R6, R5, 0x10, R6, 0x78, !PT ;  /* 0x0000001005067812 */ /* 0x000fc400078e7806 */
[----:B------:R-:W-:Y:S01]  /*9b10*/  LOP3.LUT R8, R8, 0x7f, RZ, 0xc0, !PT ;  /* 0x0000007f08087812 */ /* 0x000fe200078ec0ff */
[C---:B------:R-:W-:Y:S01]  /*9b20*/  VIADD R5, R29.reuse, 0x40 ;  /* 0x000000401d057836 */ /* 0x040fe20000000000 */
[----:B------:R-:W-:Y:S01]  /*9b30*/  LOP3.LUT R23, R2, R23, RZ, 0xfc, !PT ;  /* 0x0000001702177212 */ /* 0x000fe200078efcff */
[----:B------:R-:W-:Y:S01]  /*9b40*/  @P0 VIADD R5, R29, 0xffffffc0 ;  /* 0xffffffc01d050836 */ /* 0x000fe20000000000 */
[----:B------:R-:W-:Y:S02]  /*9b50*/  LOP3.LUT R2, R6, 0x760, R3, 0xf8, !PT ;  /* 0x0000076006027812 */ /* 0x000fe400078ef803 */
[----:B------:R-:W-:Y:S02]  /*9b60*/  LOP3.LUT R4, R3, 0x10, RZ, 0xc0, !PT ;  /* 0x0000001003047812 */ /* 0x000fe400078ec0ff */
[----:B------:R-:W-:Y:S01]  /*9b70*/  LOP3.LUT R0, R0, 0x40, RZ, 0xc0, !PT ;  /* 0x0000004000007812 */ /* 0x000fe200078ec0ff */
[----:B------:R0:W-:Y:S01]  /*9b80*/  STL [R1+0x14], R2 ;  /* 0x0000140201007387 */ /* 0x0001e20000100800 */
[----:B------:R-:W-:-:S02]  /*9b90*/  SHF.R.U32.HI R3, RZ, 0x1, R8 ;  /* 0x00000001ff037819 */ /* 0x000fc40000011608 */
[----:B------:R-:W-:Y:S01]  /*9ba0*/  LEA R16, R7, R16, 0x18 ;  /* 0x0000001007107211 */ /* 0x000fe200078ec0ff */
[----:B------:R-:W-:Y:S01]  /*9bb0*/  STL [R1+0xc], R7 ;  /* 0x00000c0701007387 */ /* 0x000fe20000100800 */
[----:B------:R-:W-:Y:S02]  /*9bc0*/  LOP3.LUT R3, R3, R0, RZ, 0xfc, !PT ;  /* 0x0000000003037212 */ /* 0x000fe400078efcff */
[----:B------:R-:W-:Y:S01]  /*9bd0*/  LOP3.LUT R0, R4, 0x40, RZ, 0xfc, !PT ;  /* 0x0000004004007812 */ /* 0x000fe200078efcff */
[----:B------:R-:W-:Y:S01]  /*9be0*/  IMAD.IADD R3, R16, 0x1, R2 ;  /* 0x0000000110037824 */ /* 0x000fe200078e0202 */
[----:B------:R-:W-:Y:S01]  /*9bf0*/  STL [R1+0x1c], RZ ;  /* 0x00001cff01007387 */ /* 0x000fe20000100800 */
[C---:B0-----:R-:W-:Y:S02]  /*9c00*/  LOP3.LUT R2, R23.reuse, 0x1800, RZ, 0xfc, !PT ;  /* 0x0000180017027812 */ /* 0x041fe400078efcff */
[----:B------:R-:W-:Y:S01]  /*9c10*/  LOP3.LUT R0, R23, 0x2800, RZ, 0xfc, !PT ;  /* 0x0000280017007812 */ /* 0x000fe200078efcff */
[----:B------:R0:W-:Y:S04]  /*9c20*/  STL [R1+0x10], R5 ;  /* 0x0000100501007387 */ /* 0x0001e80000100800 */
[----:B------:R1:W-:Y:S01]  /*9c30*/  STL [R1+0x18], R3 ;  /* 0x0000180301007387 */ /* 0x0003e20000100800 */
[----:B0-----:R-:W-:-:S07]  /*9c40*/  LOP3.LUT R5, R4, 0x20, RZ, 0xfc, !PT ;  /* 0x0000002004057812 */ /* 0x001fce00078efcff */
.L_x_10779:
[----:B------:R-:W-:Y:S01]  /*9c50*/  ULDC.64 UR4, c[0x0][0xc88] ;  /* 0x0003220000047ab9 */ /* 0x000fe20000000a00 */
[----:B------:R-:W-:Y:S01]  /*9c60*/  ULDC.64 UR6, c[0x0][0xa18] ;  /* 0x0002860000067ab9 */ /* 0x000fe20000000a00 */
[----:B------:R-:W-:Y:S01]  /*9c70*/  UIMAD.WIDE UR4, UR40, 0x4, UR4 ;  /* 0x00000004280478a5 */ /* 0x000fe2000f8e0204 */
[----:B------:R-:W-:-:S05]  /*9c80*/  ULDC.64 UR8, c[0x0][0xa00] ;  /* 0x0002800000087ab9 */ /* 0x000fca0000000a00 */
[----:B-1----:R-:W-:Y:S02]  /*9c90*/  IMAD.U32 R2, RZ, RZ, UR4 ;  /* 0x00000004ff027e24 */ /* 0x002fe4000f8e00ff */
[----:B-1----:R-:W-:Y:S01]  /*9ca0*/  IMAD.U32 R3, RZ, RZ, UR5 ;  /* 0x00000005ff037e24 */ /* 0x002fe2000f8e00ff */
        /* <DEDUP_REMOVED lines=10> */
[----:B-----5:R-:W-:Y:S01]  /*9d50*/  IMAD.MOV.U32 R17, RZ, RZ, RZ ;  /* 0x000000ffff117224 */ /* 0x020fe200078e00ff */
[----:B------:R-:W-:Y:S02]  /*9d60*/  UMOV UR38, URZ ;  /* 0x0000003f00267c82 */ /* 0x000fe40008000000 */
        /* <DEDUP_REMOVED lines=13> */
[----:B0-----:R0:W2:Y:S03]  /*9e40*/  @P0 LDG.E R0, desc[UR50][R2.64] ;  /* 0x0000003202000981 */ /* 0x0010a6000c1e1900 */
[----:B------:R-:W-:Y:S01]  /*9e50*/  UIADD3.X UR4, UR37, UR9, URZ, UP0, !UPT ;  /* 0x0000000925047290 */ /* 0x000fe200087fe43f */
[----:B0-----:R-:W-:Y:S02]  /*9e60*/  IMAD.U32 R2, RZ, RZ, UR6 ;  /* 0x00000006ff027e24 */ /* 0x001fe4000f8e00ff */
[----:B------:R-:W-:-:S05]  /*9e70*/  IMAD.U32 R3, RZ, RZ, UR7 ;  /* 0x00000007ff037e24 */ /* 0x000fca000f8e00ff */
[----:B------:R0:W3:Y:S02]  /*9e80*/  @P1 LDG.E R4, desc[UR50][R2.64] ;  /* 0x0000003202041981 */ /* 0x0000e4000c1e1900 */
[----:B0-----:R-:W-:Y:S01]  /*9e90*/  MOV R2, UR8 ;  /* 0x0000000800027c02 */ /* 0x001fe20008000f00 */
[----:B------:R-:W-:-:S05]  /*9ea0*/  IMAD.U32 R3, RZ, RZ, UR4 ;  /* 0x00000004ff037e24 */ /* 0x000fca000f8e00ff */
[----:B------:R0:W5:Y:S01]  /*9eb0*/  @P2 LDG.E R17, desc[UR50][R2.64] ;  /* 0x0000003202112981 */ /* 0x000162000c1e1900 */
[----:B--2---:R-:W-:Y:S02]  /*9ec0*/  @P0 R2UR UR38, R0 ;  /* 0x00000000002602ca */ /* 0x004fe400000e0000 */
[----:B---3--:R-:W-:Y:S01]  /*9ed0*/  @P1 R2UR UR41, R4 ;  /* 0x00000000042912ca */ /* 0x008fe200000e0000 */
        /* <DEDUP_REMOVED lines=10> */
.L_x_10705:
[----:B------:R-:W-:Y:S01]  /*9f80*/  ULDC.64 UR6, c[0x0][0xa20] ;  /* 0x0002880000067ab9 */ /* 0x000fe20000000a00 */
        /* <DEDUP_REMOVED lines=18> */
.L_x_10706:
        /* <DEDUP_REMOVED lines=11> */
.L_x_10707:
        /* <DEDUP_REMOVED lines=25> */
.L_x_10709:
        /* <DEDUP_REMOVED lines=20> */
.L_x_10712:
[----:B------:R-:W-:Y:S05]  /*a430*/  BSYNC B6 ;  /* 0x0000000000067941 */ /* 0x000fea0003800000 */
.L_x_10711:
[----:B------:R-:W2:Y:S01]  /*a440*/  LDL.LU R19, [R1+0x4] ;  /* 0x0000040001137983 */ /* 0x000ea20000300800 */
[----:B------:R-:W-:Y:S01]  /*a450*/  VIADD R0, R16, 0x9000 ;  /* 0x0000900010007836 */ /* 0x000fe20000000000 */
[----:B------:R-:W-:Y:S04]  /*a460*/  BSSY B6, `(.L_x_10713) ;  /* 0x0000016000067945 */ /* 0x000fe80003800000 */
[----:B------:R-:W-:Y:S02]  /*a470*/  LOP3.LUT P0, RZ, R0, 0x9f, RZ, 0xc0, !PT ;  /* 0x0000009f00ff7812 */ /* 0x000fe4000780c0ff */
[----:B--2---:R-:W-:-:S11]  /*a480*/  LOP3.LUT R19, R19, 0xfffffffe, RZ, 0xc0, !PT ;  /* 0xfffffffe13137812 */ /* 0x004fd600078ec0ff */
        /* <DEDUP_REMOVED lines=18> */
[----:B01---5:R-:W-:Y:S05]  /*a5b0*/  CALL.ABS.NOINC R2 ;  /* 0x0000000002007343 */ /* 0x023fea0003c00000 */
.L_x_10714:
[----:B------:R-:W-:Y:S05]  /*a5c0*/  BSYNC B6 ;  /* 0x0000000000067941 */ /* 0x000fea0003800000 */
.L_x_10713:
        /* <DEDUP_REMOVED lines=19> */
[----:B01---5:R-:W-:Y:S05]  /*a700*/  CALL.ABS.NOINC R2 ;  /* 0x0000000002007343 */ /* 0x023fea0003c00000 */
.L_x_10716:
[----:B------:R-:W-:Y:S05]  /*a710*/  BSYNC B6 ;  /* 0x0000000000067941 */ /* 0x000fea0003800000 */
.L_x_10715:
[----:B------:R-:W-:Y:S01]  /*a720*/  LOP3.LUT P6, RZ, R19, 0x1, RZ, 0xc0, !PT ;  /* 0x0000000113ff7812 */ /* 0x000fe200078cc0ff */
[----:B------:R-:W-:-:S12]  /*a730*/  BSSY B6, `(.L_x_10717) ;  /* 0x0000012000067945 */ /* 0x000fd80003800000 */
        /* <DEDUP_REMOVED lines=16> */
[----:B01---5:R-:W-:Y:S05]  /*a840*/  CALL.ABS.NOINC R2 ;  /* 0x0000000002007343 */ /* 0x023fea0003c00000 */
.L_x_10718:
[----:B------:R-:W-:Y:S05]  /*a850*/  BSYNC B6 ;  /* 0x0000000000067941 */ /* 0x000fea0003800000 */
.L_x_10717:
[----:B------:R-:W-:Y:S01]  /*a860*/  ULDC.64 UR4, c[0x0][0x9f8] ;  /* 0x00027e0000047ab9 */ /* 0x000fe20000000a00 */
[----:B------:R-:W1:Y:S01]  /*a870*/  LDC R5, c[0x0][0x430] ;  /* 0x00010c00ff057b82 */ /* 0x000e620000000800 */
[----:B------:R-:W-:-:S04]  /*a880*/  UISETP.NE.U32.AND UP0, UPT, UR4, URZ, UPT ;  /* 0x0000003f0400728c */ /* 0x000fc8000bf05070 */
[----:B------:R-:W-:Y:S01]  /*a890*/  UISETP.NE.AND.EX UP0, UPT, UR5, URZ, UPT, UP0 ;  /* 0x0000003f0500728c */ /* 0x000fe2000bf05300 */
[----:B------:R-:W2:Y:S01]  /*a8a0*/  S2R R21, SR_TID.X ;  /* 0x0000000000157919 */ /* 0x000ea20000002100 */
[----:B------:R-:W3:Y:S04]  /*a8b0*/  S2R R20, SR_TID.X ;  /* 0x0000000000147919 */ /* 0x000ee80000002100 */
[----:B------:R-:W-:Y:S01]  /*a8c0*/  PLOP3.LUT P0, PT, PT, PT, UP0, 0x80, 0x0 ;  /* 0x000000000000781c */ /* 0x000fe20003f0f008 */
[----:B------:R-:W4:Y:S04]  /*a8d0*/  LDC R9, c[0x0][0x2f4] ;  /* 0x0000bd00ff097b82 */ /* 0x000f280000000800 */
[----:B------:R-:W-:-:S04]  /*a8e0*/  @UP0 UIADD3 UR4, UP1, UR36, UR4, URZ ;  /* 0x0000000424040290 */ /* 0x000fc8000ff3e03f */
[----:B------:R-:W-:Y:S02]  /*a8f0*/  @UP0 UIADD3.X UR5, UR37, UR5, URZ, UP1, !UPT ;  /* 0x0000000525050290 */ /* 0x000fe40008ffe43f */
[----:B------:R-:W-:-:S04]  /*a900*/  IMAD.U32 R2, RZ, RZ, UR4 ;  /* 0x00000004ff027e24 */ /* 0x000fc8000f8e00ff */
[----:B------:R-:W-:-:S05]  /*a910*/  IMAD.U32 R3, RZ, RZ, UR5 ;  /* 0x00000005ff037e24 */ /* 0x000fca000f8e00ff */
[----:B------:R3:W4:Y:S01]  /*a920*/  @P0 LDG.E R27, desc[UR50][R2.64] ;  /* 0x00000032021b0981 */ /* 0x000722000c1e1900 */
[----:B-1----:R-:W-:Y:S02]  /*a930*/  ISETP.NE.AND P1, PT, R5, 0x1, PT ;  /* 0x000000010500780c */ /* 0x002fe40003f25270 */
[----:B------:R-:W-:Y:S02]  /*a940*/  MOV R10, UR43 ;  /* 0x0000002b000a7c02 */ /* 0x000fe40008000f00 */
[----:B0-----:R-:W-:Y:S01]  /*a950*/  LOP3.LUT R19, R19, 0xffffffef, RZ, 0xc0, !PT ;  /* 0xffffffef13137812 */ /* 0x001fe200078ec0ff */
[----:B--2---:R-:W-:Y:S01]  /*a960*/  IMAD.SHL.U32 R21, R21, 0x40, RZ ;  /* 0x0000004015157824 */ /* 0x004fe200078e00ff */
[----:B------:R-:W-:Y:S02]  /*a970*/  LEA R10, R10, 0xffffff80, 0x7 ;  /* 0xffffff800a0a7811 */ /* 0x000fe400078e38ff */
[----:B---3--:R-:W-:Y:S02]  /*a980*/  LOP3.LUT R20, R20, 0x7f, RZ, 0xc0, !PT ;  /* 0x0000007f14147812 */ /* 0x008fe400078ec0ff */
[----:B------:R-:W-:-:S03]  /*a990*/  LOP3.LUT R21, R21, 0x40, RZ, 0xc0, !PT ;  /* 0x0000004015157812 */ /* 0x000fc600078ec0ff */
[----:B------:R-:W0:Y:S01]  /*a9a0*/  @P1 LDC R3, c[0x0][0x434] ;  /* 0x00010d00ff031b82 */ /* 0x000e220000000800 */
[----:B------:R-:W-:Y:S02]  /*a9b0*/  SHF.R.U32.HI R20, RZ, 0x1, R20 ;  /* 0x00000001ff147819 */ /* 0x000fe40000011614 */
[----:B------:R-:W-:Y:S02]  /*a9c0*/  @P1 LOP3.LUT R19, R19, 0x10, RZ, 0xfc, !PT ;  /* 0x0000001013131812 */ /* 0x000fe400078efcff */
[----:B------:R-:W-:Y:S02]  /*a9d0*/  LOP3.LUT R4, R10, R20, R21, 0xfe, !PT ;  /* 0x000000140a047212 */ /* 0x000fe400078efe15 */
[----:B------:R-:W1:Y:S01]  /*a9e0*/  S2R R20, SR_TID.X ;  /* 0x0000000000147919 */ /* 0x000e620000002100 */
[----:B------:R-:W2:Y:S01]  /*a9f0*/  @P1 LDC R0, c[0x0][0x438] ;  /* 0x00010e00ff001b82 */ /* 0x000ea20000000800 */
[C---:B------:R-:W-:Y:S01]  /*aa00*/  ISETP.GE.AND P0, PT, R4.reuse, UR42, PT ;  /* 0x0000002a04007c0c */ /* 0x040fe2000bf06270 */
[----:B------:R-:W-:-:S04]  /*aa10*/  VIADD R2, R4, UR38 ;  /* 0x0000002604027c36 */ /* 0x000fc80008000000 */
[----:B------:R-:W-:Y:S02]  /*aa20*/  IMAD.MOV.U32 R6, RZ, RZ, R2 ;  /* 0x000000ffff067224 */ /* 0x000fe400078e0002 */
[----:B0-----:R-:W-:-:S05]  /*aa30*/  @P1 IMAD.HI.U32 R3, R2, R3, RZ ;  /* 0x0000000302031227 */ /* 0x001fca00078e00ff */
[----:B--2---:R-:W-:-:S04]  /*aa40*/  @P1 SHF.R.U32.HI R6, RZ, R0, R3 ;  /* 0x00000000ff061219 */ /* 0x004fc80000011603 */
[--C-:B------:R-:W-:Y:S01]  /*aa50*/  @!P0 SHF.R.S32.HI R7, RZ, 0x1f, R6.reuse ;  /* 0x0000001fff078819 */ /* 0x100fe20000011406 */
[----:B------:R-:W-:Y:S02]  /*aa60*/  IMAD.MOV R0, RZ, RZ, -R6 ;  /* 0x000000ffff007224 */ /* 0x000fe400078e0a06 */
[----:B-1----:R-:W-:Y:S02]  /*aa70*/  IMAD.SHL.U32 R20, R20, 0x10, RZ ;  /* 0x0000001014147824 */ /* 0x002fe400078e00ff */
[----:B------:R-:W-:Y:S02]  /*aa80*/  IMAD R0, R5, R0, R2 ;  /* 0x0000000005007224 */ /* 0x000fe400078e0202 */
[----:B------:R-:W0:Y:S01]  /*aa90*/  @!P0 LDC.64 R2, c[0x0][0x428] ;  /* 0x00010a00ff028b82 */ /* 0x000e220000000a00 */
[----:B------:R-:W-:-:S07]  /*aaa0*/  LOP3.LUT R20, R20, 0x10, RZ, 0xc0, !PT ;  /* 0x0000001014147812 */ /* 0x000fce00078ec0ff */
[----:B------:R-:W1:Y:S01]  /*aab0*/  @!P0 LDC.64 R4, c[0x0][0x418] ;  /* 0x00010600ff048b82 */ /* 0x000e620000000a00 */
[C---:B----4-:R-:W-:Y:S02]  /*aac0*/  ISETP.GE.AND P3, PT, R20.reuse, R9, PT ;  /* 0x000000091400720c */ /* 0x050fe40003f66270 */
[----:B------:R-:W-:Y:S02]  /*aad0*/  LOP3.LUT R11, R20, 0x20, RZ, 0xfc, !PT ;  /* 0x00000020140b7812 */ /* 0x000fe400078efcff */
[----:B------:R-:W-:-:S09]  /*aae0*/  LOP3.LUT R19, R19, 0xfffffff7, RZ, 0xc0, !PT ;  /* 0xfffffff713137812 */ /* 0x000fd200078ec0ff */
[----:B------:R-:W-:-:S04]  /*aaf0*/  @P3 LOP3.LUT R19, R19, 0x8, RZ, 0xfc, !PT ;  /* 0x0000000813133812 */ /* 0x000fc800078efcff */
[----:B------:R-:W-:-:S04]  /*ab00*/  LOP3.LUT R19, R19, 0xfffffffe, RZ, 0xc0, !PT ;  /* 0xfffffffe13137812 */ /* 0x000fc800078ec0ff */
[----:B------:R-:W-:Y:S01]  /*ab10*/  LOP3.LUT R19, R19, 0xfffffffb, RZ, 0xc0, !PT ;  /* 0xfffffffb13137812 */ /* 0x000fe200078ec0ff */
[----:B------:R-:W-:Y:S01]  /*ab20*/  UMOV UR4, 0xffffffff ;  /* 0xffffffff00047882 */ /* 0x000fe20000000000 */
[----:B------:R-:W-:Y:S01]  /*ab30*/  SHF.R.S32.HI R8, RZ, 0x1f, R27 ;  /* 0x0000001fff087819 */ /* 0x000fe2000001141b */
[----:B0-----:R-:W-:-:S04]  /*ab40*/  @!P0 IMAD.WIDE.U32 R6, R27, R2, R6 ;  /* 0x000000021b068225 */ /* 0x001fc800078e0006 */
[----:B------:R-:W-:Y:S01]  /*ab50*/  @!P0 IMAD R2, R8, R2, RZ ;  /* 0x0000000208028224 */ /* 0x000fe200078e02ff */
[----:B-1----:R-:W-:Y:S01]  /*ab60*/  @!P0 LEA R4, P1, R6, R4, 0x2 ;  /* 0x0000000406048211 */ /* 0x002fe200078210ff */
[----:B------:R0:W-:Y:S02]  /*ab70*/  STL [R1+0x8], R8 ;  /* 0x0000080801007387 */ /* 0x0001e40000100800 */
[----:B------:R-:W-:Y:S02]  /*ab80*/  @!P0 IMAD R3, R27, R3, R2 ;  /* 0x000000031b038224 */ /* 0x000fe400078e0202 */
[----:B------:R-:W-:Y:S02]  /*ab90*/  IMAD.MOV.U32 R2, RZ, RZ, RZ ;  /* 0x000000ffff027224 */ /* 0x000fe400078e00ff */
[----:B------:R-:W-:-:S05]  /*aba0*/  @!P0 IMAD.IADD R3, R7, 0x1, R3 ;  /* 0x0000000107038824 */ /* 0x000fca00078e0203 */
[----:B------:R-:W-:Y:S01]  /*abb0*/  @!P0 LEA.HI.X R5, R6, R5, R3, 0x2, P1 ;  /* 0x0000000506058211 */ /* 0x000fe200008f1403 */
[----:B------:R-:W-:Y:S01]  /*abc0*/  IMAD.U32 R3, RZ, RZ, UR46 ;  /* 0x0000002eff037e24 */ /* 0x000fe2000f8e00ff */
[-C--:B------:R-:W-:Y:S02]  /*abd0*/  ISETP.GE.AND P1, PT, R11, R9.reuse, PT ;  /* 0x000000090b00720c */ /* 0x080fe40003f26270 */
[----:B0-----:R-:W-:Y:S01]  /*abe0*/  LOP3.LUT R8, R20, 0x40, RZ, 0xfc, !PT ;  /* 0x0000004014087812 */ /* 0x001fe200078efcff */
[----:B------:R0:W5:Y:S01]  /*abf0*/  @!P0 LDG.E R2, desc[UR50][R4.64] ;  /* 0x0000003204028981 */ /* 0x000162000c1e1900 */
[----:B------:R-:W-:Y:S02]  /*ac00*/  ISETP.NE.AND P2, PT, R3, 0x3, PT ;  /* 0x000000030300780c */ /* 0x000fe40003f45270 */
[----:B------:R-:W-:-:S07]  /*ac10*/  ISETP.GE.AND P0, PT, R8, R9, PT ;  /* 0x000000090800720c */ /* 0x000fce0003f06270 */
[----:B------:R-:W-:-:S04]  /*ac20*/  @P1 LOP3.LUT R19, R19, 0x4, RZ, 0xfc, !PT ;  /* 0x0000000413131812 */ /* 0x000fc800078efcff */
[----:B------:R-:W-:-:S04]  /*ac30*/  @P2 LOP3.LUT R19, R19, 0x1, RZ, 0xfc, !PT ;  /* 0x0000000113132812 */ /* 0x000fc800078efcff */
[----:B------:R-:W-:-:S04]  /*ac40*/  LOP3.LUT R19, R19, 0xfffffffd, RZ, 0xc0, !PT ;  /* 0xfffffffd13137812 */ /* 0x000fc800078ec0ff */
[----:B------:R-:W-:-:S05]  /*ac50*/  @P0 LOP3.LUT R19, R19, 0x2, RZ, 0xfc, !PT ;  /* 0x0000000213130812 */ /* 0x000fca00078efcff */
[----:B------:R0:W-:Y:S01]  /*ac60*/  STL [R1+0x4], R19 ;  /* 0x0000041301007387 */ /* 0x0001e20000100800 */
[----:B------:R-:W-:Y:S05]  /*ac70*/  BRA.DIV UR4, `(.L_x_10719) ;  /* 0x0000003e04887947 */ /* 0x000fea000b800000 */
.L_x_10799:
[----:B------:R-:W-:-:S05]  /*ac80*/  SHF.R.S32.HI R3, RZ, 0x1f, R26 ;  /* 0x0000001fff037819 */ /* 0x000fca000001141a */
[----:B------:R1:W-:Y:S01]  /*ac90*/  STL [R1], R3 ;  /* 0x0000000301007387 */ /* 0x0003e20000100800 */
[----:B------:R-:W-:Y:S05]  /*aca0*/  @!P2 BRA `(.L_x_10720) ;  /* 0x000000000004a947 */ /* 0x000fea0003800000 */
[----:B------:R-:W-:Y:S01]  /*acb0*/  BPT.TRAP 0x1 ;  /* 0x000000040000795c */ /* 0x000fe20000300000 */
.L_x_10720:
[----:B0-----:R-:W-:Y:S01]  /*acc0*/  IMAD R5, R18, 0x8, R16 ;  /* 0x0000000812057824 */ /* 0x001fe200078e0210 */
[----:B------:R-:W-:Y:S01]  /*acd0*/  SHF.L.U32 R21, R28, 0x1f, RZ ;  /* 0x0000001f1c157819 */ /* 0x000fe200000006ff */
[----:B------:R-:W-:Y:S01]  /*ace0*/  BSSY B0, `(.L_x_10721) ;  /* 0x0000004000007945 */ /* 0x000fe20003800000 */
[----:B------:R-:W-:Y:S02]  /*acf0*/  SHF.R.S32.HI R19, RZ, 0x1f, R0 ;  /* 0x0000001fff137819 */ /* 0x000fe40000011400 */
[----:B------:R-:W0:Y:S02]  /*ad00*/  SYNCS.PHASECHK.TRANS64.TRYWAIT P0, [R5+URZ+0x19c80], R21 ;  /* 0x019c8015050075a7 */ /* 0x000e24000800017f */
[----:B0-----:R-:W-:Y:S05]  /*ad10*/  @!P0 BRA `(.L_x_10722) ;  /* 0x0000003c008c8947 */ /* 0x001fea0003800000 */
.L_x_10800:
[----:B------:R-:W-:Y:S05]  /*ad20*/  BSYNC B0 ;  /* 0x0000000000007941 */ /* 0x000fea0003800000 */
.L_x_10721:
[----:B------:R-:W2:Y:S01]  /*ad30*/  LDL R9, [R1] ;  /* 0x0000000001097983 */ /* 0x000ea20000100800 */
[----:B------:R-:W-:-:S03]  /*ad40*/  ULDC.64 UR4, c[0x0][0x328] ;  /* 0x0000ca0000047ab9 */ /* 0x000fc60000000a00 */
[----:B------:R-:W3:Y:S01]  /*ad50*/  LDL R4, [R1+0x14] ;  /* 0x0000140001047983 */ /* 0x000ee20000100800 */
[----:B-1----:R-:W-:Y:S01]  /*ad60*/  IMAD R3, R19, UR4, RZ ;  /* 0x0000000413037c24 */ /* 0x002fe2000f8e02ff */
[----:B-----5:R-:W-:Y:S01]  /*ad70*/  SHF.R.S32.HI R20, RZ, 0x1f, R2 ;  /* 0x0000001fff147819 */ /* 0x020fe20000011402 */
[C---:B------:R-:W-:Y:S01]  /*ad80*/  IMAD.WIDE.U32 R6, R0.reuse, UR4, RZ ;  /* 0x0000000400067c25 */ /* 0x040fe2000f8e00ff */
[----:B------:R-:W1:Y:S01]  /*ad90*/  S2R R8, SR_TID.X ;  /* 0x0000000000087919 */ /* 0x000e620000002100 */
[----:B------:R-:W-:Y:S02]  /*ada0*/  ULDC.64 UR6, c[0x0][0x318] ;  /* 0x0000c60000067ab9 */ /* 0x000fe40000000a00 */
        /* <DEDUP_REMOVED lines=8> */
[----:B------:R-:W-:Y:S01]  /*ae30*/  IMAD.WIDE.U32 R6, R26, UR4, R6 ;  /* 0x000000041a067c25 */ /* 0x000fe2000f8e0006 */
[----:B-1----:R-:W-:-:S04]  /*ae40*/  LOP3.LUT R8, R8, 0x7f, RZ, 0xc0, !PT ;  /* 0x0000007f08087812 */ /* 0x002fc800078ec0ff */
[----:B------:R-:W-:Y:S02]  /*ae50*/  SHF.R.U32.HI R11, RZ, 0x1, R8 ;  /* 0x00000001ff0b7819 */ /* 0x000fe40000011608 */
[----:B------:R-:W-:Y:S01]  /*ae60*/  IADD3 R8, P0, R6, UR6, RZ ;  /* 0x0000000606087c10 */ /* 0x000fe2000ff1e0ff */
[----:B--2---:R-:W-:Y:S01]  /*ae70*/  IMAD R3, R9, UR4, RZ ;  /* 0x0000000409037c24 */ /* 0x004fe2000f8e02ff */
[----:B------:R-:W-:-:S03]  /*ae80*/  UMOV UR4, 0xffffffff ;  /* 0xffffffff00047882 */ /* 0x000fc60000000000 */
[----:B------:R-:W-:-:S05]  /*ae90*/  IMAD R3, R26, UR5, R3 ;  /* 0x000000051a037c24 */ /* 0x000fca000f8e0203 */
[----:B------:R-:W-:Y:S02]  /*aea0*/  IADD3.X R9, R7, UR7, R3, P0, !PT ;  /* 0x0000000707097c10 */ /* 0x000fe400087fe403 */
[----:B------:R-:W-:Y:S01]  /*aeb0*/  IADD3 R3, -R11, UR42, -R10 ;  /* 0x0000002a0b037c10 */ /* 0x000fe2000fffe90a */
[----:B---3--:R-:W-:-:S03]  /*aec0*/  IMAD R10, R18, 0x3000, R4 ;  /* 0x00003000120a7824 */ /* 0x008fc600078e0204 */
[----:B------:R-:W-:Y:S01]  /*aed0*/  ISETP.GE.AND P0, PT, R3, 0x1, PT ;  /* 0x000000010300780c */ /* 0x000fe20003f06270 */
[----:B------:R-:W-:-:S12]  /*aee0*/  BRA.DIV UR4, `(.L_x_10723) ;  /* 0x0000003e042c7947 */ /* 0x000fd8000b800000 */
[----:B------:R-:W1:Y:S01]  /*aef0*/  S2R R7, SR_TID.X ;  /* 0x0000000000077919 */ /* 0x000e620000002100 */
[----:B------:R-:W2:Y:S01]  /*af00*/  LDC R12, c[0x0][0x2f4] ;  /* 0x0000bd00ff0c7b82 */ /* 0x000ea20000000800 */
[----:B------:R-:W3:Y:S04]  /*af10*/  SHFL.IDX PT, R6, R8, RZ, 0x1e1f ;  /* 0x001e1fff08067589 */ /* 0x000ee800000e0000 */
[----:B------:R-:W4:Y:S04]  /*af20*/  SHFL.IDX PT, R4, R9, RZ, 0x1e1f ;  /* 0x001e1fff09047589 */ /* 0x000f2800000e0000 */
[----:B------:R-:W0:Y:S01]  /*af30*/  SHFL.IDX PT, R9, R9, 0x1, 0x1e1f ;  /* 0x003e1f0009097f89 */ /* 0x000e2200000e0000 */
[----:B-1----:R-:W-:-:S05]  /*af40*/  IMAD.SHL.U32 R11, R7, 0x10, RZ ;  /* 0x00000010070b7824 */ /* 0x002fca00078e00ff */
[----:B------:R-:W-:-:S04]  /*af50*/  LOP3.LUT R11, R11, 0x10, RZ, 0xc0, !PT ;  /* 0x000000100b0b7812 */ /* 0x000fc800078ec0ff */
[C---:B---3--:R-:W-:Y:S02]  /*af60*/  IADD3 R6, P1, R11.reuse, R6, RZ ;  /* 0x000000060b067210 */ /* 0x048fe40007f3e0ff */
[----:B--2---:R-:W-:Y:S02]  /*af70*/  ISETP.GE.AND P3, PT, R11, R12, PT ;  /* 0x0000000c0b00720c */ /* 0x004fe40003f66270 */
[----:B----4-:R-:W-:Y:S01]  /*af80*/  IADD3.X R7, RZ, R4, RZ, P1, !PT ;  /* 0x00000004ff077210 */ /* 0x010fe20000ffe4ff */
[----:B------:R-:W-:Y:S01]  /*af90*/  IMAD.IADD R4, R16, 0x1, R10 ;  /* 0x0000000110047824 */ /* 0x000fe200078e020a */
[----:B------:R-:W-:Y:S02]  /*afa0*/  ISETP.LT.OR P1, PT, R3, 0x1, P3 ;  /* 0x000000010300780c */ /* 0x000fe40001f21670 */
[C---:B------:R-:W-:Y:S02]  /*afb0*/  LOP3.LUT R13, R11.reuse, 0x20, RZ, 0xfc, !PT ;  /* 0x000000200b0d7812 */ /* 0x040fe400078efcff */
[----:B------:R-:W-:-:S02]  /*afc0*/  LOP3.LUT R11, R11, 0x40, RZ, 0xfc, !PT ;  /* 0x000000400b0b7812 */ /* 0x000fc400078efcff */
[----:B------:R-:W-:-:S07]  /*afd0*/  ISETP.GE.AND P2, PT, R13, R12, PT ;  /* 0x0000000c0d00720c */ /* 0x000fce0003f46270 */
[----:B------:R-:W-:Y:S01]  /*afe0*/  LDGSTS.E.BYPASS.LTC128B.128 [R4+0x9000], desc[UR50][R6.64], !P1 ;  /* 0x0900000006047fae */ /* 0x000fe2000c901d72 */
[----:B------:R-:W-:-:S13]  /*aff0*/  ISETP.LT.OR P1, PT, R3, 0x1, P2 ;  /* 0x000000010300780c */ /* 0x000fda0001721670 */
[----:B------:R-:W-:Y:S01]  /*b000*/  LDGSTS.E.BYPASS.LTC128B.128 [R4+0xa000], desc[UR50][R6.64+0x20], !P1 ;  /* 0x0a00002006047fae */ /* 0x000fe2000c901d72 */
[----:B------:R-:W-:-:S04]  /*b010*/  ISETP.GE.AND P1, PT, R11, R12, PT ;  /* 0x0000000c0b00720c */ /* 0x000fc80003f26270 */
[----:B------:R-:W-:-:S13]  /*b020*/  ISETP.LT.OR P4, PT, R3, 0x1, P1 ;  /* 0x000000010300780c */ /* 0x000fda0000f81670 */
[----:B------:R1:W-:Y:S01]  /*b030*/  LDGSTS.E.BYPASS.LTC128B.128 [R4+0xb000], desc[UR50][R6.64+0x40], !P4 ;  /* 0x0b00004006047fae */ /* 0x0003e2000e101d72 */
[----:B------:R-:W-:-:S03]  /*b040*/  ISETP.GE.AND P4, PT, R3, 0x41, PT ;  /* 0x000000410300780c */ /* 0x000fc60003f86270 */
[----:B01----:R1:W2:Y:S10]  /*b050*/  SHFL.IDX PT, R6, R8, 0x1, 0x1e1f ;  /* 0x003e1f0008067f89 */ /* 0x0032b400000e0000 */
.L_x_10806:
[----:B------:R-:W0:Y:S01]  /*b060*/  S2R R7, SR_TID.X ;  /* 0x0000000000077919 */ /* 0x000e220000002100 */
[C---:B------:R-:W-:Y:S02]  /*b070*/  ISETP.LT.OR P3, PT, R3.reuse, 0x41, P3 ;  /* 0x000000410300780c */ /* 0x040fe40001f61670 */
[C---:B------:R-:W-:Y:S02]  /*b080*/  ISETP.LT.OR P2, PT, R3.reuse, 0x41, P2 ;  /* 0x000000410300780c */ /* 0x040fe40001741670 */
[----:B------:R-:W-:Y:S01]  /*b090*/  ISETP.LT.OR P1, PT, R3, 0x41, P1 ;  /* 0x000000410300780c */ /* 0x000fe20000f21670 */
[----:B0-----:R-:W-:-:S05]  /*b0a0*/  IMAD.SHL.U32 R7, R7, 0x10, RZ ;  /* 0x0000001007077824 */ /* 0x001fca00078e00ff */
[----:B------:R-:W-:-:S04]  /*b0b0*/  LOP3.LUT R7, R7, 0x10, RZ, 0xc0, !PT ;  /* 0x0000001007077812 */ /* 0x000fc800078ec0ff */
        /* <DEDUP_REMOVED lines=10> */
.L_x_10724:
        /* <DEDUP_REMOVED lines=11> */
.L_x_10725:
[----:B------:R2:W-:Y:S01]  /*b210*/  SYNCS.ARRIVE.TRANS64.A1T0 RZ, [R5+URZ+0x19c70], RZ ;  /* 0x019c70ff05ff79a7 */ /* 0x0005e2000810003f */
[----:B------:R-:W-:Y:S05]  /*b220*/  @!P3 BRA `(.L_x_10726) ;  /* 0x000000000004b947 */ /* 0x000fea0003800000 */
[----:B------:R-:W-:Y:S01]  /*b230*/  BPT.TRAP 0x1 ;  /* 0x000000040000795c */ /* 0x000fe20000300000 */
.L_x_10726:
[----:B------:R-:W3:Y:S01]  /*b240*/  SYNCS.PHASECHK.TRANS64.TRYWAIT P1, [R5+URZ+0x19c40], R21 ;  /* 0x019c4015050075a7 */ /* 0x000ee2000802017f */
[----:B------:R-:W-:Y:S04]  /*b250*/  BSSY B0, `(.L_x_10727) ;  /* 0x0000002000007945 */ /* 0x000fe80003800000 */
[----:B---3--:R-:W-:Y:S05]  /*b260*/  @!P1 BRA `(.L_x_10728) ;  /* 0x0000003c00309947 */ /* 0x008fea0003800000 */
.L_x_10807:
[----:B------:R-:W-:Y:S05]  /*b270*/  BSYNC B0 ;  /* 0x0000000000007941 */ /* 0x000fea0003800000 */
.L_x_10727:
[----:B-1----:R-:W4:Y:S01]  /*b280*/  LDL R8, [R1] ;  /* 0x0000000001087983 */ /* 0x002f220000100800 */
[----:B------:R-:W-:Y:S01]  /*b290*/  ULDC.64 UR4, c[0x0][0x300] ;  /* 0x0000c00000047ab9 */ /* 0x000fe20000000a00 */
[----:B------:R-:W1:Y:S01]  /*b2a0*/  LDC R9, c[0x0][0x2f4] ;  /* 0x0000bd00ff097b82 */ /* 0x000e620000000800 */
[----:B------:R-:W-:Y:S01]  /*b2b0*/  IMAD R3, R19, UR4, RZ ;  /* 0x0000000413037c24 */ /* 0x000fe2000f8e02ff */
[----:B------:R-:W-:Y:S01]  /*b2c0*/  ULDC.64 UR6, c[0x0][0x2e8] ;  /* 0x0000ba0000067ab9 */ /* 0x000fe20000000a00 */
[----:B0-----:R-:W-:-:S04]  /*b2d0*/  IMAD.WIDE.U32 R6, R0, UR4, RZ ;  /* 0x0000000400067c25 */ /* 0x001fc8000f8e00ff */
[----:B------:R-:W-:Y:S01]  /*b2e0*/  IMAD R3, R0, UR5, R3 ;  /* 0x0000000500037c24 */ /* 0x000fe2000f8e0203 */
[----:B------:R-:W-:Y:S02]  /*b2f0*/  ULDC.64 UR4, c[0x0][0x310] ;  /* 0x0000c40000047ab9 */ /* 0x000fe40000000a00 */
[----:B------:R-:W-:Y:S02]  /*b300*/  IMAD R20, R20, UR4, RZ ;  /* 0x0000000414147c24 */ /* 0x000fe4000f8e02ff */
[----:B------:R-:W-:Y:S02]  /*b310*/  IMAD.IADD R7, R7, 0x1, R3 ;  /* 0x0000000107077824 */ /* 0x000fe400078e0203 */
[----:B------:R-:W-:-:S04]  /*b320*/  IMAD.WIDE.U32 R6, R2, UR4, R6 ;  /* 0x0000000402067c25 */ /* 0x000fc8000f8e0006 */
[----:B------:R-:W-:Y:S01]  /*b330*/  IMAD R2, R2, UR5, R20 ;  /* 0x0000000502027c24 */ /* 0x000fe2000f8e0214 */
[----:B------:R-:W-:-:S03]  /*b340*/  ULDC.64 UR4, c[0x0][0x308] ;  /* 0x0000c20000047ab9 */ /* 0x000fc60000000a00 */
[----:B------:R-:W-:Y:S02]  /*b350*/  IMAD.IADD R3, R7, 0x1, R2 ;  /* 0x0000000107037824 */ /* 0x000fe400078e0202 */
[----:B------:R-:W-:-:S04]  /*b360*/  IMAD.MOV.U32 R2, RZ, RZ, R6 ;  /* 0x000000ffff027224 */ /* 0x000fc800078e0006 */
[----:B------:R-:W-:-:S03]  /*b370*/  IMAD.WIDE.U32 R2, R26, UR4, R2 ;  /* 0x000000041a027c25 */ /* 0x000fc6000f8e0002 */
[----:B------:R-:W-:Y:S01]  /*b380*/  IADD3 R0, P1, R2, UR6, RZ ;  /* 0x0000000602007c10 */ /* 0x000fe2000ff3e0ff */
[----:B----4-:R-:W-:Y:S01]  /*b390*/  IMAD R6, R8, UR4, RZ ;  /* 0x0000000408067c24 */ /* 0x010fe2000f8e02ff */
[----:B------:R-:W-:Y:S01]  /*b3a0*/  UMOV UR4, 0xffffffff ;  /* 0xffffffff00047882 */ /* 0x000fe20000000000 */
[----:B------:R-:W0:Y:S02]  /*b3b0*/  S2R R8, SR_TID.X ;  /* 0x0000000000087919 */ /* 0x000e240000002100 */
[----:B------:R-:W-:-:S05]  /*b3c0*/  IMAD R6, R26, UR5, R6 ;  /* 0x000000051a067c24 */ /* 0x000fca000f8e0206 */
[----:B------:R-:W-:Y:S01]  /*b3d0*/  IADD3.X R6, R3, UR7, R6, P1, !PT ;  /* 0x0000000703067c10 */ /* 0x000fe20008ffe406 */
[C---:B0-----:R-:W-:Y:S02]  /*b3e0*/  IMAD.SHL.U32 R10, R8.reuse, 0x10, RZ ;  /* 0x00000010080a7824 */ /* 0x041fe400078e00ff */
[----:B------:R-:W-:-:S03]  /*b3f0*/  IMAD.SHL.U32 R8, R8, 0x10, RZ ;  /* 0x0000001008087824 */ /* 0x000fc600078e00ff */
[----:B------:R-:W-:Y:S02]  /*b400*/  LOP3.LUT R10, R10, 0x10, RZ, 0xc0, !PT ;  /* 0x000000100a0a7812 */ /* 0x000fe400078ec0ff */
[----:B------:R-:W-:Y:S02]  /*b410*/  LOP3.LUT R8, R8, 0x10, RZ, 0xc0, !PT ;  /* 0x0000001008087812 */ /* 0x000fe400078ec0ff */
[C---:B------:R-:W-:Y:S02]  /*b420*/  LOP3.LUT R11, R10.reuse, 0x40, RZ, 0xfc, !PT ;  /* 0x000000400a0b7812 */ /* 0x040fe400078efcff */
[----:B------:R-:W-:Y:S02]  /*b430*/  LOP3.LUT R10, R10, 0x20, RZ, 0xfc, !PT ;  /* 0x000000200a0a7812 */ /* 0x000fe400078efcff */
[-C--:B-1----:R-:W-:Y:S02]  /*b440*/  ISETP.GE.AND P2, PT, R11, R9.reuse, PT ;  /* 0x000000090b00720c */ /* 0x082fe40003f46270 */
[----:B------:R-:W-:-:S02]  /*b450*/  ISETP.GE.AND P3, PT, R10, R9, PT ;  /* 0x000000090a00720c */ /* 0x000fc40003f66270 */
[----:B------:R-:W-:Y:S01]  /*b460*/  ISETP.GE.AND P5, PT, R8, R9, PT ;  /* 0x000000090800720c */ /* 0x000fe20003fa6270 */
[----:B------:R-:W-:-:S12]  /*b470*/  BRA.DIV UR4, `(.L_x_10729) ;  /* 0x0000003a04c07947 */ /* 0x000fd8000b800000 */
[----:B------:R-:W0:Y:S04]  /*b480*/  SHFL.IDX PT, R3, R0, RZ, 0x1e1f ;  /* 0x001e1fff00037589 */ /* 0x000e2800000e0000 */
[----:B------:R-:W1:Y:S04]  /*b490*/  SHFL.IDX PT, R2, R6, RZ, 0x1e1f ;  /* 0x001e1fff06027589 */ /* 0x000e6800000e0000 */
        /* <DEDUP_REMOVED lines=8> */
[----:B------:R1:W-:Y:S04]  /*b520*/  @P0 LDGSTS.E.BYPASS.LTC128B.128 [R4+0x14800], desc[UR50][R2.64+0x20], !P3 ;  /* 0x1480002002040fae */ /* 0x0003e8000d901d72 */
[----:B--2-4-:R1:W-:Y:S02]  /*b530*/  @P0 LDGSTS.E.BYPASS.LTC128B.128 [R4+0x15800], desc[UR50][R2.64+0x40], !P2 ;  /* 0x1580004002040fae */ /* 0x0143e4000d101d72 */
.L_x_10813:
[----:B------:R-:W-:-:S05]  /*b540*/  @P4 IADD3 R0, P0, R8, R0, RZ ;  /* 0x0000000008004210 */ /* 0x000fca0007f1e0ff */
[----:B01----:R-:W-:Y:S01]  /*b550*/  @P4 IMAD.X R2, RZ, RZ, R6, P0 ;  /* 0x000000ffff024224 */ /* 0x003fe200000e0606 */
[----:B------:R-:W-:-:S04]  /*b560*/  PLOP3.LUT P0, PT, PT, PT, PT, 0x80, 0x0 ;  /* 0x000000000000781c */ /* 0x000fc80003f0f070 */
[----:B------:R-:W-:Y:S01]  /*b570*/  @P4 MOV R3, R2 ;  /* 0x0000000200034202 */ /* 0x000fe20000000f00 */
[----:B------:R-:W-:-:S05]  /*b580*/  @P4 IMAD.MOV.U32 R2, RZ, RZ, R0 ;  /* 0x000000ffff024224 */ /* 0x000fca00078e0000 */
[----:B------:R-:W-:Y:S01]  /*b590*/  @!PT LDS RZ, [RZ] ;  /* 0x00000000fffff984 */ /* 0x000fe20000000800 */
[----:B------:R-:W-:Y:S01]  /*b5a0*/  @!PT LDS RZ, [RZ] ;  /* 0x00000000fffff984 */ /* 0x000fe20000000800 */
[----:B------:R-:W-:Y:S01]  /*b5b0*/  @!PT LDS RZ, [RZ] ;  /* 0x00000000fffff984 */ /* 0x000fe20000000800 */
[----:B------:R0:W-:Y:S04]  /*b5c0*/  @P4 LDGSTS.E.BYPASS.LTC128B.128 [R4+0x14000], desc[UR50][R2.64], !P5 ;  /* 0x1400000002044fae */ /* 0x0001e8000e901d72 */
[----:B------:R0:W-:Y:S04]  /*b5d0*/  @P4 LDGSTS.E.BYPASS.LTC128B.128 [R4+0x15000], desc[UR50][R2.64+0x20], !P3 ;  /* 0x1500002002044fae */ /* 0x0001e8000d901d72 */
[----:B------:R0:W-:Y:S01]  /*b5e0*/  @P4 LDGSTS.E.BYPASS.LTC128B.128 [R4+0x16000], desc[UR50][R2.64+0x40], !P2 ;  /* 0x1600004002044fae */ /* 0x0001e2000d101d72 */
[----:B------:R-:W-:Y:S01]  /*b5f0*/  NOP ;  /* 0x0000000000007918 */ /* 0x000fe20000000000 */
.L_x_10730:
        /* <DEDUP_REMOVED lines=11> */
.L_x_10731:
        /* <DEDUP_REMOVED lines=18> */
[----:B0-----:R-:W-:Y:S01]  /*b7d0*/  MOV R2, 0x0 ;  /* 0x0000000000027802 */ /* 0x001fe20000000f00 */
[----:B------:R-:W-:Y:S01]  /*b7e0*/  ULDC.64 UR6, c[0x4][0x1b0] ;  /* 0x01006c0000067ab9 */ /* 0x000fe20000000a00 */
[----:B------:R-:W-:Y:S01]  /*b7f0*/  ULDC.64 UR8, c[0x4][0x1b8] ;  /* 0x01006e0000087ab9 */ /* 0x000fe20000000a00 */
[----:B------:R-:W-:Y:S01]  /*b800*/  ULDC.64 UR4, c[0x4][0x60] ;  /* 0x0100180000047ab9 */ /* 0x000fe20000000a00 */
[----:B------:R-:W-:Y:S01]  /*b810*/  IMAD.U32 R4, RZ, RZ, UR6 ;  /* 0x00000006ff047e24 */ /* 0x000fe2000f8e00ff */
[----:B------:R-:W-:Y:S01]  /*b820*/  MOV R13, RZ ;  /* 0x000000ff000d7202 */ /* 0x000fe20000000f00 */
[----:B------:R-:W0:Y:S01]  /*b830*/  LDC.64 R2, c[0x4][R2] ;  /* 0x0100000002027b82 */ /* 0x000e220000000a00 */
[----:B-1-3--:R-:W-:Y:S02]  /*b840*/  IMAD.U32 R5, RZ, RZ, UR7 ;  /* 0x00000007ff057e24 */ /* 0x00afe4000f8e00ff */
        /* <DEDUP_REMOVED lines=8> */
.L_x_10733:
[----:B------:R-:W-:Y:S05]  /*b8d0*/  BSYNC B6 ;  /* 0x0000000000067941 */ /* 0x000fea0003800000 */
.L_x_10732:
[----:B------:R-:W2:Y:S01]  /*b8e0*/  S2R R17, SR_TID.X ;  /* 0x0000000000117919 */ /* 0x000ea20000002100 */
[----:B------:R-:W4:Y:S01]  /*b8f0*/  LDC R8, c[0x0][0x448] ;  /* 0x00011200ff087b82 */ /* 0x000f220000000800 */
[----:B------:R1:W5:Y:S01]  /*b900*/  LDL R9, [R1+0x18] ;  /* 0x0000180001097983 */ /* 0x0003620000100800 */
[----:B0-----:R-:W0:Y:S01]  /*b910*/  S2R R2, SR_TID.X ;  /* 0x0000000000027919 */ /* 0x001e220000002100 */
[----:B------:R-:W-:Y:S01]  /*b920*/  R2UR UR7, R26 ;  /* 0x000000001a0772ca */ /* 0x000fe200000e0000 */
[----:B------:R-:W-:Y:S01]  /*b930*/  ULDC.64 UR8, c[0x0][0x2d8] ;  /* 0x0000b60000087ab9 */ /* 0x000fe20000000a00 */
[----:B--2---:R-:W-:Y:S02]  /*b940*/  IMAD.SHL.U32 R19, R17, 0x40, RZ ;  /* 0x0000004011137824 */ /* 0x004fe400078e00ff */
[----:B------:R-:W2:Y:S01]  /*b950*/  LDL R17, [R1] ;  /* 0x0000000001117983 */ /* 0x000ea20000100800 */
[----:B----4-:R-:W-:Y:S02]  /*b960*/  ISETP.NE.AND P0, PT, R8, 0x1, PT ;  /* 0x000000010800780c */ /* 0x010fe40003f05270 */
[----:B------:R-:W-:-:S02]  /*b970*/  R2UR UR10, R26 ;  /* 0x000000001a0a72ca */ /* 0x000fc400000e0000 */
[----:B------:R-:W-:Y:S02]  /*b980*/  LOP3.LUT R19, R19, 0x40, RZ, 0xc0, !PT ;  /* 0x0000004013137812 */ /* 0x000fe400078ec0ff */
[----:B0-----:R-:W-:-:S04]  /*b990*/  LOP3.LUT R2, R2, 0x7f, RZ, 0xc0, !PT ;  /* 0x0000007f02027812 */ /* 0x001fc800078ec0ff */
[----:B------:R-:W-:-:S03]  /*b9a0*/  SHF.R.U32.HI R2, RZ, 0x1, R2 ;  /* 0x00000001ff027819 */ /* 0x000fc60000011602 */
[----:B------:R-:W0:Y:S08]  /*b9b0*/  @P0 LDC R4, c[0x0][0x44c] ;  /* 0x00011300ff040b82 */ /* 0x000e300000000800 */
[----:B------:R-:W4:Y:S01]  /*b9c0*/  @P0 LDC R3, c[0x0][0x450] ;  /* 0x00011400ff030b82 */ /* 0x000f220000000800 */
[----:B------:R-:W-:Y:S01]  /*b9d0*/  LOP3.LUT R2, R2, R19, RZ, 0xfc, !PT ;  /* 0x0000001302027212 */ /* 0x000fe200078efcff */
[----:B------:R-:W-:Y:S01]  /*b9e0*/  UMOV UR4, UR36 ;  /* 0x0000002400047c82 */ /* 0x000fe20008000000 */
[----:B------:R-:W-:-:S02]  /*b9f0*/  UMOV UR5, UR47 ;  /* 0x0000002f00057c82 */ /* 0x000fc40008000000 */
[----:B------:R-:W-:Y:S01]  /*ba00*/  UIMAD.WIDE.U32 UR4, UR7, UR8, UR4 ;  /* 0x00000008070472a5 */ /* 0x000fe2000f8e0004 */
[----:B------:R-:W-:Y:S02]  /*ba10*/  IMAD R0, R25, 0xc0, R2 ;  /* 0x000000c019007824 */ /* 0x000fe400078e0202 */
[----:B------:R-:W2:Y:S02]  /*ba20*/  @P0 LDC R7, c[0x0][0x450] ;  /* 0x00011400ff070b82 */ /* 0x000ea40000000800 */
[----:B------:R-:W-:Y:S02]  /*ba30*/  IMAD.MOV.U32 R2, RZ, RZ, R0 ;  /* 0x000000ffff027224 */ /* 0x000fe400078e0000 */
[----:B0-----:R-:W-:-:S05]  /*ba40*/  @P0 IMAD.HI.U32 R4, R0, R4, RZ ;  /* 0x0000000400040227 */ /* 0x001fca00078e00ff */
[----:B----4-:R-:W-:-:S04]  /*ba50*/  @P0 SHF.R.U32.HI R2, RZ, R3, R4 ;  /* 0x00000003ff020219 */ /* 0x010fc80000011604 */
[--C-:B-1-3--:R-:W-:Y:S01]  /*ba60*/  SHF.R.S32.HI R5, RZ, 0x1f, R2.reuse ;  /* 0x0000001fff057819 */ /* 0x10afe20000011402 */
[----:B------:R-:W-:-:S04]  /*ba70*/  IMAD.MOV R4, RZ, RZ, -R2 ;  /* 0x000000ffff047224 */ /* 0x000fc800078e0a02 */
[----:B------:R-:W-:Y:S02]  /*ba80*/  IMAD R4, R8, R4, R0 ;  /* 0x0000000408047224 */ /* 0x000fe400078e0200 */
[----:B------:R-:W-:Y:S01]  /*ba90*/  VIADD R0, R0, 0x80 ;  /* 0x0000008000007836 */ /* 0x000fe20000000000 */
[----:B--2---:R-:W-:-:S13]  /*baa0*/  R2UR UR6, R17 ;  /* 0x00000000110672ca */ /* 0x004fda00000e0000 */
[----:B------:R-:W-:-:S04]  /*bab0*/  UIMAD UR6, UR6, UR8, URZ ;  /* 0x00000008060672a4 */ /* 0x000fc8000f8e023f */
[----:B------:R-:W-:-:S03]  /*bac0*/  UIMAD UR6, UR10, UR9, UR6 ;  /* 0x000000090a0672a4 */ /* 0x000fc6000f8e0206 */
[----:B------:R-:W-:Y:S01]  /*bad0*/  ULDC.64 UR8, c[0x0][0x2e0] ;  /* 0x0000b80000087ab9 */ /* 0x000fe20000000a00 */
[----:B------:R-:W-:Y:S02]  /*bae0*/  UIADD3 UR5, UR5, UR6, URZ ;  /* 0x0000000605057290 */ /* 0x000fe4000fffe03f */
[----:B------:R-:W-:Y:S02]  /*baf0*/  UIMAD UR6, UR45, UR8, URZ ;  /* 0x000000082d0672a4 */ /* 0x000fe4000f8e023f */
[----:B------:R-:W-:Y:S02]  /*bb00*/  UIMAD.WIDE.U32 UR4, UR44, UR8, UR4 ;  /* 0x000000082c0472a5 */ /* 0x000fe4000f8e0004 */
[----:B------:R-:W-:Y:S01]  /*bb10*/  UIMAD UR6, UR44, UR9, UR6 ;  /* 0x000000092c0672a4 */ /* 0x000fe2000f8e0206 */
[----:B------:R-:W-:Y:S02]  /*bb20*/  ULDC.64 UR10, c[0x0][0x280] ;  /* 0x0000a000000a7ab9 */ /* 0x000fe40000000a00 */
[----:B------:R-:W-:Y:S01]  /*bb30*/  ULDC.64 UR8, c[0x0][0x2c8] ;  /* 0x0000b20000087ab9 */ /* 0x000fe20000000a00 */
[----:B------:R-:W-:-:S03]  /*bb40*/  UIADD3 UR5, UR5, UR6, URZ ;  /* 0x0000000605057290 */ /* 0x000fc6000fffe03f */
[----:B------:R-:W-:Y:S02]  /*bb50*/  ULDC.64 UR6, c[0x0][0x2d0] ;  /* 0x0000b40000067ab9 */ /* 0x000fe40000000a00 */
[----:B------:R-:W-:Y:S02]  /*bb60*/  IMAD R5, R5, UR6, RZ ;  /* 0x0000000605057c24 */ /* 0x000fe4000f8e02ff */
[----:B------:R-:W-:Y:S02]  /*bb70*/  IMAD.U32 R6, RZ, RZ, UR6 ;  /* 0x00000006ff067e24 */ /* 0x000fe4000f8e00ff */
[C---:B------:R-:W-:Y:S02]  /*bb80*/  IMAD R5, R2.reuse, UR7, R5 ;  /* 0x0000000702057c24 */ /* 0x040fe4000f8e0205 */
[----:B------:R-:W-:-:S04]  /*bb90*/  IMAD.WIDE.U32 R2, R2, R6, UR4 ;  /* 0x0000000402027e25 */ /* 0x000fc8000f8e0006 */
[----:B------:R-:W-:Y:S01]  /*bba0*/  IMAD.IADD R3, R3, 0x1, R5 ;  /* 0x0000000103037824 */ /* 0x000fe200078e0205 */
[----:B------:R-:W-:Y:S01]  /*bbb0*/  SHF.R.S32.HI R5, RZ, 0x1f, R4 ;  /* 0x0000001fff057819 */ /* 0x000fe20000011404 */
[----:B------:R-:W-:-:S04]  /*bbc0*/  IMAD.WIDE.U32 R2, R4, UR8, R2 ;  /* 0x0000000804027c25 */ /* 0x000fc8000f8e0002 */
[----:B------:R-:W-:-:S04]  /*bbd0*/  IMAD R5, R5, UR8, RZ ;  /* 0x0000000805057c24 */ /* 0x000fc8000f8e02ff */
[----:B------:R-:W-:Y:S01]  /*bbe0*/  IMAD R4, R4, UR9, R5 ;  /* 0x0000000904047c24 */ /* 0x000fe2000f8e0205 */
[----:B------:R-:W-:Y:S02]  /*bbf0*/  IADD3 R5, P1, R2, UR10, RZ ;  /* 0x0000000a02057c10 */ /* 0x000fe4000ff3e0ff */
[----:B------:R-:W0:Y:S01]  /*bc00*/  @P0 LDC R2, c[0x0][0x44c] ;  /* 0x00011300ff020b82 */ /* 0x000e220000000800 */
[----:B------:R-:W1:Y:S01]  /*bc10*/  S2R R17, SR_TID.X ;  /* 0x0000000000117919 */ /* 0x000e620000002100 */
[----:B------:R-:W-:Y:S01]  /*bc20*/  IADD3.X R4, R3, UR11, R4, P1, !PT ;  /* 0x0000000b03047c10 */ /* 0x000fe20008ffe404 */
[----:B0-----:R-:W-:-:S04]  /*bc30*/  @P0 IMAD.HI.U32 R3, R0, R2, RZ ;  /* 0x0000000200030227 */ /* 0x001fc800078e00ff */
[----:B------:R-:W-:Y:S01]  /*bc40*/  IMAD.MOV.U32 R2, RZ, RZ, R0 ;  /* 0x000000ffff027224 */ /* 0x000fe200078e0000 */
[----:B------:R-:W-:-:S05]  /*bc50*/  @P0 SHF.R.U32.HI R2, RZ, R7, R3 ;  /* 0x00000007ff020219 */ /* 0x000fca0000011603 */
[----:B------:R-:W-:-:S04]  /*bc60*/  IMAD.MOV R3, RZ, RZ, -R2 ;  /* 0x000000ffff037224 */ /* 0x000fc800078e0a02 */
[----:B------:R-:W-:Y:S01]  /*bc70*/  IMAD R0, R8, R3, R0 ;  /* 0x0000000308007224 */ /* 0x000fe200078e0200 */
[----:B------:R-:W-:-:S05]  /*bc80*/  SHF.R.S32.HI R3, RZ, 0x1f, R2 ;  /* 0x0000001fff037819 */ /* 0x000fca0000011402 */
[----:B------:R-:W-:-:S04]  /*bc90*/  IMAD R3, R3, UR6, RZ ;  /* 0x0000000603037c24 */ /* 0x000fc8000f8e02ff */
[C---:B------:R-:W-:Y:S02]  /*bca0*/  IMAD R7, R2.reuse, UR7, R3 ;  /* 0x0000000702077c24 */ /* 0x040fe4000f8e0203 */
[----:B------:R-:W-:Y:S01]  /*bcb0*/  IMAD.WIDE.U32 R2, R2, R6, UR4 ;  /* 0x0000000402027e25 */ /* 0x000fe2000f8e0006 */
[----:B------:R-:W-:Y:S01]  /*bcc0*/  SHF.R.S32.HI R6, RZ, 0x1f, R0 ;  /* 0x0000001fff067819 */ /* 0x000fe20000011400 */
[----:B------:R-:W-:Y:S02]  /*bcd0*/  ULDC UR4, c[0x0][0x2b8] ;  /* 0x0000ae0000047ab9 */ /* 0x000fe40000000800 */
[----:B------:R-:W-:Y:S02]  /*bce0*/  IMAD.IADD R3, R3, 0x1, R7 ;  /* 0x0000000103037824 */ /* 0x000fe400078e0207 */
[----:B-1----:R-:W-:Y:S02]  /*bcf0*/  IMAD.SHL.U32 R19, R17, 0x10, RZ ;  /* 0x0000001011137824 */ /* 0x002fe400078e00ff */
[----:B------:R-:W-:-:S02]  /*bd00*/  IMAD R6, R6, UR8, RZ ;  /* 0x0000000806067c24 */ /* 0x000fc4000f8e02ff */
[----:B------:R-:W-:Y:S01]  /*bd10*/  IMAD.WIDE.U32 R2, R0, UR8, R2 ;  /* 0x0000000800027c25 */ /* 0x000fe2000f8e0002 */
[----:B------:R-:W-:-:S03]  /*bd20*/  LOP3.LUT R19, R19, 0x10, RZ, 0xc0, !PT ;  /* 0x0000001013137812 */ /* 0x000fc600078ec0ff */
[----:B------:R-:W-:Y:S01]  /*bd30*/  IMAD.SHL.U32 R10, R17, 0x10, RZ ;  /* 0x00000010110a7824 */ /* 0x000fe200078e00ff */
[----:B------:R-:W-:Y:S01]  /*bd40*/  IADD3 R7, P0, R2, UR10, RZ ;  /* 0x0000000a02077c10 */ /* 0x000fe2000ff1e0ff */
[----:B------:R-:W-:Y:S01]  /*bd50*/  IMAD R6, R0, UR9, R6 ;  /* 0x0000000900067c24 */ /* 0x000fe2000f8e0206 */
[C---:B------:R-:W-:Y:S02]  /*bd60*/  LOP3.LUT R12, R19.reuse, 0x20, RZ, 0xfc, !PT ;  /* 0x00000020130c7812 */ /* 0x040fe400078efcff */
[----:B------:R-:W-:Y:S02]  /*bd70*/  LOP3.LUT R10, R10, 0x10, RZ, 0xc0, !PT ;  /* 0x000000100a0a7812 */ /* 0x000fe400078ec0ff */
[----:B------:R-:W-:Y:S01]  /*bd80*/  LOP3.LUT R11, R19, 0x40, RZ, 0xfc, !PT ;  /* 0x00000040130b7812 */ /* 0x000fe200078efcff */
[----:B------:R-:W-:Y:S01]  /*bd90*/  UMOV UR5, 0xffffffff ;  /* 0xffffffff00057882 */ /* 0x000fe20000000000 */
[----:B------:R-:W-:Y:S02]  /*bda0*/  IADD3.X R6, R3, UR11, R6, P0, !PT ;  /* 0x0000000b03067c10 */ /* 0x000fe400087fe406 */
[----:B------:R-:W-:-:S02]  /*bdb0*/  LOP3.LUT R17, R17, 0x7f, RZ, 0xc0, !PT ;  /* 0x0000007f11117812 */ /* 0x000fc400078ec0ff */
[----:B------:R-:W-:Y:S02]  /*bdc0*/  ISETP.GE.AND P3, PT, R10, UR4, PT ;  /* 0x000000040a007c0c */ /* 0x000fe4000bf66270 */
[----:B------:R-:W-:Y:S02]  /*bdd0*/  ISETP.GE.AND P2, PT, R12, UR4, PT ;  /* 0x000000040c007c0c */ /* 0x000fe4000bf46270 */
[----:B------:R-:W-:Y:S02]  /*bde0*/  ISETP.GE.AND P0, PT, R11, UR4, PT ;  /* 0x000000040b007c0c */ /* 0x000fe4000bf06270 */
[----:B------:R-:W-:Y:S01]  /*bdf0*/  SHF.R.U32.HI R17, RZ, 0x1, R17 ;  /* 0x00000001ff117819 */ /* 0x000fe20000011611 */
[----:B------:R-:W-:Y:S10]  /*be00*/  BRA.DIV UR5, `(.L_x_10734) ;  /* 0x00000036050c7947 */ /* 0x000ff4000b800000 */
[----:B------:R-:W0:Y:S01]  /*be10*/  SHFL.IDX PT, R3, R5, RZ, 0x1e1f ;  /* 0x001e1fff05037589 */ /* 0x000e2200000e0000 */
[----:B------:R-:W-:Y:S02]  /*be20*/  IMAD R25, R25, 0xc0, R17 ;  /* 0x000000c019197824 */ /* 0x000fe400078e0211 */
[----:B------:R-:W-:Y:S01]  /*be30*/  IMAD R0, R8, UR41, RZ ;  /* 0x0000002908007c24 */ /* 0x000fe2000f8e02ff */
[----:B------:R-:W1:Y:S04]  /*be40*/  SHFL.IDX PT, R2, R4, RZ, 0x1e1f ;  /* 0x001e1fff04027589 */ /* 0x000e6800000e0000 */
[----:B------:R-:W-:Y:S01]  /*be50*/  ISETP.GE.AND P1, PT, R25, R0, PT ;  /* 0x000000001900720c */ /* 0x000fe20003f26270 */
[----:B------:R-:W2:Y:S04]  /*be60*/  SHFL.IDX PT, R5, R5, 0x1, 0x1e1f ;  /* 0x003e1f0005057f89 */ /* 0x000ea800000e0000 */
[----:B------:R-:W3:Y:S04]  /*be70*/  SHFL.IDX PT, R4, R4, 0x1, 0x1e1f ;  /* 0x003e1f0004047f89 */ /* 0x000ee800000e0000 */
[----:B------:R-:W4:Y:S04]  /*be80*/  SHFL.IDX PT, R6, R6, RZ, 0x1e1f ;  /* 0x001e1fff06067589 */ /* 0x000f2800000e0000 */
[----:B0-----:R-:W-:-:S04]  /*be90*/  @!P1 IADD3 R3, P4, R10, R3, RZ ;  /* 0x000000030a039210 */ /* 0x001fc80007f9e0ff */
[----:B-1----:R-:W-:-:S04]  /*bea0*/  @!P1 IADD3.X R2, RZ, R2, RZ, P4, !PT ;  /* 0x00000002ff029210 */ /* 0x002fc800027fe4ff */
[----:B------:R-:W-:-:S04]  /*beb0*/  @!P1 LOP3.LUT R3, R3, R2, RZ, 0x3c, !PT ;  /* 0x0000000203039212 */ /* 0x000fc800078e3cff */
[----:B------:R-:W-:-:S04]  /*bec0*/  @!P1 LOP3.LUT R2, R3, R2, RZ, 0x3c, !PT ;  /* 0x0000000203029212 */ /* 0x000fc800078e3cff */
[----:B------:R-:W-:-:S05]  /*bed0*/  @!P1 LOP3.LUT R3, R3, R2, RZ, 0x3c, !PT ;  /* 0x0000000203039212 */ /* 0x000fca00078e3cff */
[----:B-----5:R-:W-:Y:S04]  /*bee0*/  @!P1 LDGSTS.E.BYPASS.LTC128B.128 [R9+0xf000], desc[UR50][R2.64], !P3 ;  /* 0x0f00000002099fae */ /* 0x020fe8000d901d72 */
[----:B------:R-:W-:Y:S04]  /*bef0*/  @!P1 LDGSTS.E.BYPASS.LTC128B.128 [R9+0x10800], desc[UR50][R2.64+0x20], !P2 ;  /* 0x1080002002099fae */ /* 0x000fe8000d101d72 */
[----:B------:R0:W-:Y:S02]  /*bf00*/  @!P1 LDGSTS.E.BYPASS.LTC128B.128 [R9+0x12000], desc[UR50][R2.64+0x40], !P0 ;  /* 0x1200004002099fae */ /* 0x0001e4000c101d72 */
[----:B0-----:R-:W-:-:S05]  /*bf10*/  VIADD R2, R25, 0x40 ;  /* 0x0000004019027836 */ /* 0x001fca0000000000 */
[----:B------:R-:W-:-:S13]  /*bf20*/  ISETP.GE.AND P1, PT, R2, R0, PT ;  /* 0x000000000200720c */ /* 0x000fda0003f26270 */
[----:B--2---:R-:W-:-:S05]  /*bf30*/  @!P1 IADD3 R2, P4, R10, R5, RZ ;  /* 0x000000050a029210 */ /* 0x004fca0007f9e0ff */
[----:B---3--:R-:W-:-:S05]  /*bf40*/  @!P1 IMAD.X R3, RZ, RZ, R4, P4 ;  /* 0x000000ffff039224 */ /* 0x008fca00020e0604 */
[----:B------:R-:W-:Y:S04]  /*bf50*/  @!P1 LDGSTS.E.BYPASS.LTC128B.128 [R9+0xf800], desc[UR50][R2.64], !P3 ;  /* 0x0f80000002099fae */ /* 0x000fe8000d901d72 */
[----:B------:R-:W-:Y:S04]  /*bf60*/  @!P1 LDGSTS.E.BYPASS.LTC128B.128 [R9+0x11000], desc[UR50][R2.64+0x20], !P2 ;  /* 0x1100002002099fae */ /* 0x000fe8000d101d72 */
[----:B------:R0:W-:Y:S04]  /*bf70*/  @!P1 LDGSTS.E.BYPASS.LTC128B.128 [R9+0x12800], desc[UR50][R2.64+0x40], !P0 ;  /* 0x1280004002099fae */ /* 0x0001e8000c101d72 */
[----:B0---4-:R0:W1:Y:S02]  /*bf80*/  SHFL.IDX PT, R2, R7, RZ, 0x1e1f ;  /* 0x001e1fff07027589 */ /* 0x01106400000e0000 */
.L_x_10820:
        /* <DEDUP_REMOVED lines=12> */
.L_x_10736:
[----:B------:R-:W-:Y:S05]  /*c050*/  BSYNC B0 ;  /* 0x0000000000007941 */ /* 0x000fea0003800000 */
.L_x_10735:
[----:B------:R-:W-:Y:S01]  /*c060*/  NOP ;  /* 0x0000000000007918 */ /* 0x000fe20000000000 */
[----:B------:R-:W-:-:S13]  /*c070*/  PLOP3.LUT P0, PT, PT, PT, PT, 0x80, 0x0 ;  /* 0x000000000000781c */ /* 0x000fda0003f0f070 */
.L_x_10737:
        /* <DEDUP_REMOVED lines=18> */
.L_x_10821:
[----:B------:R-:W-:Y:S05]  /*c1a0*/  BSYNC B0 ;  /* 0x0000000000007941 */ /* 0x000fea0003800000 */
.L_x_10738:
[----:B------:R-:W-:-:S06]  /*c1b0*/  UISETP.GE.AND UP0, UPT, UR42, 0x81, UPT ;  /* 0x000000812a00788c */ /* 0x000fcc000bf06270 */
[----:B------:R-:W-:-:S13]  /*c1c0*/  PLOP3.LUT P0, PT, PT, PT, UP0, 0x80, 0x0 ;  /* 0x000000000000781c */ /* 0x000fda0003f0f008 */
[----:B------:R-:W-:Y:S05]  /*c1d0*/  @!P0 BRA `(.L_x_10740) ;  /* 0x0000001000748947 */ /* 0x000fea0003800000 */
[----:B------:R-:W-:Y:S01]  /*c1e0*/  UIADD3 UR4, UR43, -0x2, URZ ;  /* 0xfffffffe2b047890 */ /* 0x000fe2000fffe03f */
[----:B------:R-:W-:Y:S02]  /*c1f0*/  IMAD.MOV.U32 R5, RZ, RZ, R28 ;  /* 0x000000ffff057224 */ /* 0x000fe400078e001c */
[----:B------:R-:W-:-:S03]  /*c200*/  IMAD.MOV.U32 R4, RZ, RZ, R18 ;  /* 0x000000ffff047224 */ /* 0x000fc600078e0012 */
[----:B------:R-:W-:-:S07]  /*c210*/  IMAD.U32 R19, RZ, RZ, UR4 ;  /* 0x00000004ff137e24 */ /* 0x000fce000f8e00ff */
.L_x_10760:
[----:B0-2---:R-:W2:Y:S01]  /*c220*/  LDL R7, [R1+0x8] ;  /* 0x0000080001077983 */ /* 0x005ea20000100800 */
[----:B------:R-:W0:Y:S01]  /*c230*/  LDC R3, c[0x0][0x430] ;  /* 0x00010c00ff037b82 */ /* 0x000e220000000800 */
[----:B------:R-:W1:Y:S01]  /*c240*/  S2R R2, SR_TID.X ;  /* 0x0000000000027919 */ /* 0x000e620000002100 */
[----:B0-----:R-:W-:Y:S02]  /*c250*/  ISETP.NE.AND P0, PT, R3, 0x1, PT ;  /* 0x000000010300780c */ /* 0x001fe40003f05270 */
[----:B-1----:R-:W-:-:S11]  /*c260*/  LOP3.LUT R0, R2, 0x7f, RZ, 0xc0, !PT ;  /* 0x0000007f02007812 */ /* 0x002fd600078ec0ff */
[----:B------:R-:W0:Y:S01]  /*c270*/  @P0 LDC R6, c[0x0][0x434] ;  /* 0x00010d00ff060b82 */ /* 0x000e220000000800 */
[----:B------:R-:W-:Y:S01]  /*c280*/  SHF.R.U32.HI R3, RZ, 0x1, R0 ;  /* 0x00000001ff037819 */ /* 0x000fe20000011600 */
[----:B------:R-:W-:-:S06]  /*c290*/  IMAD.SHL.U32 R2, R2, 0x40, RZ ;  /* 0x0000004002027824 */ /* 0x000fcc00078e00ff */
[----:B------:R-:W1:Y:S01]  /*c2a0*/  @P0 LDC R0, c[0x0][0x438] ;  /* 0x00010e00ff000b82 */ /* 0x000e620000000800 */
[----:B------:R-:W-:Y:S01]  /*c2b0*/  IMAD R3, R19, 0x80, R3 ;  /* 0x0000008013037824 */ /* 0x000fe200078e0203 */
[----:B------:R-:W-:-:S04]  /*c2c0*/  LOP3.LUT R2, R2, 0x40, RZ, 0xc0, !PT ;  /* 0x0000004002027812 */ /* 0x000fc800078ec0ff */
[----:B------:R-:W-:-:S04]  /*c2d0*/  IADD3 R3, R2, UR38, R3 ;  /* 0x0000002602037c10 */ /* 0x000fc8000fffe003 */
[----:B------:R-:W-:Y:S01]  /*c2e0*/  MOV R2, R3 ;  /* 0x0000000300027202 */ /* 0x000fe20000000f00 */
[----:B0-----:R-:W-:Y:S01]  /*c2f0*/  @P0 IMAD.HI.U32 R6, R3, R6, RZ ;  /* 0x0000000603060227 */ /* 0x001fe200078e00ff */
[----:B------:R-:W-:Y:S05]  /*c300*/  YIELD ;  /* 0x0000000000007946 */ /* 0x000fea0003800000 */
[----:B------:R-:W-:Y:S01]  /*c310*/  ULDC UR4, c[0x0][0x430] ;  /* 0x00010c0000047ab9 */ /* 0x000fe20000000800 */
[----:B-1----:R-:W-:-:S05]  /*c320*/  @P0 SHF.R.U32.HI R2, RZ, R0, R6 ;  /* 0x00000000ff020219 */ /* 0x002fca0000011606 */
[----:B------:R-:W-:-:S04]  /*c330*/  IMAD.MOV R8, RZ, RZ, -R2 ;  /* 0x000000ffff087224 */ /* 0x000fc800078e0a02 */
[----:B------:R-:W-:Y:S01]  /*c340*/  IMAD R8, R8, UR4, R3 ;  /* 0x0000000408087c24 */ /* 0x000fe2000f8e0203 */
[----:B------:R-:W-:Y:S01]  /*c350*/  ULDC.64 UR4, c[0x0][0x428] ;  /* 0x00010a0000047ab9 */ /* 0x000fe20000000a00 */
[----:B------:R-:W-:-:S03]  /*c360*/  SHF.R.S32.HI R3, RZ, 0x1f, R2 ;  /* 0x0000001fff037819 */ /* 0x000fc60000011402 */
[----:B------:R-:W-:-:S04]  /*c370*/  IMAD.WIDE.U32 R2, R27, UR4, R2 ;  /* 0x000000041b027c25 */ /* 0x000fc8000f8e0002 */
[----:B--2---:R-:W-:-:S04]  /*c380*/  IMAD R0, R7, UR4, RZ ;  /* 0x0000000407007c24 */ /* 0x004fc8000f8e02ff */
[----:B------:R-:W-:Y:S01]  /*c390*/  IMAD R0, R27, UR5, R0 ;  /* 0x000000051b007c24 */ /* 0x000fe2000f8e0200 */
[----:B------:R-:W-:Y:S02]  /*c3a0*/  ULDC.64 UR4, c[0x0][0x418] ;  /* 0x0001060000047ab9 */ /* 0x000fe40000000a00 */
[----:B------:R-:W-:Y:S01]  /*c3b0*/  LEA R6, P0, R2, UR4, 0x2 ;  /* 0x0000000402067c11 */ /* 0x000fe2000f8010ff */
[----:B------:R-:W-:-:S05]  /*c3c0*/  IMAD.IADD R0, R0, 0x1, R3 ;  /* 0x0000000100007824 */ /* 0x000fca00078e0203 */
[----:B------:R-:W-:-:S06]  /*c3d0*/  LEA.HI.X R7, R2, UR5, R0, 0x2, P0 ;  /* 0x0000000502077c11 */ /* 0x000fcc00080f1400 */
[----:B------:R-:W2:Y:S01]  /*c3e0*/  LDG.E R7, desc[UR50][R6.64] ;  /* 0x0000003206077981 */ /* 0x000ea2000c1e1900 */
[----:B------:R-:W-:Y:S02]  /*c3f0*/  IMAD.U32 R9, RZ, RZ, UR46 ;  /* 0x0000002eff097e24 */ /* 0x000fe4000f8e00ff */
[----:B------:R-:W-:-:S03]  /*c400*/  VIADD R18, R4, 0x1 ;  /* 0x0000000104127836 */ /* 0x000fc60000000000 */
[----:B------:R-:W-:Y:S02]  /*c410*/  ISETP.NE.AND P2, PT, R9, 0x3, PT ;  /* 0x000000030900780c */ /* 0x000fe40003f45270 */
[----:B------:R-:W-:Y:S01]  /*c420*/  ISETP.NE.AND P0, PT, R18, 0x2, PT ;  /* 0x000000021200780c */ /* 0x000fe20003f05270 */
[----:B------:R-:W-:-:S03]  /*c430*/  IMAD.MOV.U32 R0, RZ, RZ, R19 ;  /* 0x000000ffff007224 */ /* 0x000fc600078e0013 */
[----:B------:R-:W-:Y:S01]  /*c440*/  SEL R28, RZ, 0x1, P0 ;  /* 0x00000001ff1c7807 */ /* 0x000fe20000000000 */
[----:B------:R-:W-:Y:S01]  /*c450*/  VIADD R19, R19, 0xffffffff ;  /* 0xffffffff13137836 */ /* 0x000fe20000000000 */
[----:B------:R-:W-:Y:S02]  /*c460*/  ISETP.GT.AND P1, PT, R0, RZ, PT ;  /* 0x000000ff0000720c */ /* 0x000fe40003f24270 */
[----:B------:R-:W-:Y:S02]  /*c470*/  SEL R18, R18, RZ, P0 ;  /* 0x000000ff12127207 */ /* 0x000fe40000000000 */
[----:B------:R-:W-:Y:S02]  /*c480*/  LOP3.LUT R28, R5, R28, RZ, 0x3c, !PT ;  /* 0x0000001c051c7212 */ /* 0x000fe400078e3cff */
[----:B--2---:R-:W-:Y:S01]  /*c490*/  SHF.R.S32.HI R17, RZ, 0x1f, R7 ;  /* 0x0000001fff117819 */ /* 0x004fe20000011407 */
[----:B------:R-:W-:Y:S06]  /*c4a0*/  @!P2 BRA `(.L_x_10741) ;  /* 0x000000000004a947 */ /* 0x000fec0003800000 */
[----:B------:R-:W-:Y:S01]  /*c4b0*/  BPT.TRAP 0x1 ;  /* 0x000000040000795c */ /* 0x000fe20000300000 */
.L_x_10741:
[----:B------:R-:W-:Y:S01]  /*c4c0*/  IMAD R0, R18, 0x8, R16 ;  /* 0x0000000812007824 */ /* 0x000fe200078e0210 */
[----:B------:R-:W-:Y:S01]  /*c4d0*/  SHF.L.U32 R10, R28, 0x1f, RZ ;  /* 0x0000001f1c0a7819 */ /* 0x000fe200000006ff */
[----:B------:R-:W-:Y:S01]  /*c4e0*/  BSSY B0, `(.L_x_10742) ;  /* 0x0000004000007945 */ /* 0x000fe20003800000 */
[----:B------:R-:W-:Y:S02]  /*c4f0*/  SHF.R.S32.HI R9, RZ, 0x1f, R8 ;  /* 0x0000001fff097819 */ /* 0x000fe40000011408 */
[----:B------:R-:W0:Y:S02]  /*c500*/  SYNCS.PHASECHK.TRANS64.TRYWAIT P0, [R0+URZ+0x19c80], R10 ;  /* 0x019c800a000075a7 */ /* 0x000e24000800017f */
[----:B0-----:R-:W-:Y:S05]  /*c510*/  @!P0 BRA `(.L_x_10743) ;  /* 0x00000030004c8947 */ /* 0x001fea0003800000 */
.L_x_10822:
[----:B------:R-:W-:Y:S05]  /*c520*/  BSYNC B0 ;  /* 0x0000000000007941 */ /* 0x000fea0003800000 */
.L_x_10742:
[----:B------:R-:W2:Y:S01]  /*c530*/  LDL R11, [R1] ;  /* 0x00000000010b7983 */ /* 0x000ea20000100800 */
[----:B------:R-:W-:Y:S01]  /*c540*/  ULDC.64 UR4, c[0x0][0x328] ;  /* 0x0000ca0000047ab9 */ /* 0x000fe20000000a00 */
[----:B------:R-:W-:Y:S01]  /*c550*/  ULDC.64 UR6, c[0x0][0x318] ;  /* 0x0000c60000067ab9 */ /* 0x000fe20000000a00 */
[----:B------:R-:W-:Y:S02]  /*c560*/  IMAD R6, R9, UR4, RZ ;  /* 0x0000000409067c24 */ /* 0x000fe4000f8e02ff */
[----:B------:R-:W-:-:S04]  /*c570*/  IMAD.WIDE.U32 R2, R8, UR4, RZ ;  /* 0x0000000408027c25 */ /* 0x000fc8000f8e00ff */
[----:B------:R-:W-:Y:S01]  /*c580*/  IMAD R6, R8, UR5, R6 ;  /* 0x0000000508067c24 */ /* 0x000fe2000f8e0206 */
[----:B------:R-:W-:-:S03]  /*c590*/  ULDC.64 UR4, c[0x0][0x338] ;  /* 0x0000ce0000047ab9 */ /* 0x000fc60000000a00 */
[----:B------:R-:W-:Y:S02]  /*c5a0*/  IMAD.IADD R3, R3, 0x1, R6 ;  /* 0x0000000103037824 */ /* 0x000fe400078e0206 */
[----:B------:R-:W-:Y:S02]  /*c5b0*/  IMAD R6, R17, UR4, RZ ;  /* 0x0000000411067c24 */ /* 0x000fe4000f8e02ff */
[----:B------:R-:W-:-:S04]  /*c5c0*/  IMAD.WIDE.U32 R2, R7, UR4, R2 ;  /* 0x0000000407027c25 */ /* 0x000fc8000f8e0002 */
[----:B------:R-:W-:Y:S01]  /*c5d0*/  IMAD R6, R7, UR5, R6 ;  /* 0x0000000507067c24 */ /* 0x000fe2000f8e0206 */
[----:B------:R-:W1:Y:S01]  /*c5e0*/  S2R R13, SR_TID.X ;  /* 0x00000000000d7919 */ /* 0x000e620000002100 */
[----:B------:R-:W-:Y:S02]  /*c5f0*/  ULDC.64 UR4, c[0x0][0x330] ;  /* 0x0000cc0000047ab9 */ /* 0x000fe40000000a00 */
[----:B------:R-:W-:Y:S02]  /*c600*/  IMAD.IADD R3, R3, 0x1, R6 ;  /* 0x0000000103037824 */ /* 0x000fe400078e0206 */
[----:B------:R-:W3:Y:S01]  /*c610*/  LDL R6, [R1+0x14] ;  /* 0x0000140001067983 */ /* 0x000ee20000100800 */
[----:B------:R-:W-:-:S03]  /*c620*/  IMAD.WIDE.U32 R2, R26, UR4, R2 ;  /* 0x000000041a027c25 */ /* 0x000fc6000f8e0002 */
[----:B------:R-:W-:Y:S01]  /*c630*/  IADD3 R20, P0, R2, UR6, RZ ;  /* 0x0000000602147c10 */ /* 0x000fe2000ff1e0ff */
[C---:B-1----:R-:W-:Y:S02]  /*c640*/  IMAD.SHL.U32 R12, R13.reuse, 0x10, RZ ;  /* 0x000000100d0c7824 */ /* 0x042fe400078e00ff */
[----:B------:R-:W-:-:S03]  /*c650*/  IMAD.SHL.U32 R25, R13, 0x10, RZ ;  /* 0x000000100d197824 */ /* 0x000fc600078e00ff */
[----:B------:R-:W-:Y:S02]  /*c660*/  LOP3.LUT R12, R12, 0x10, RZ, 0xc0, !PT ;  /* 0x000000100c0c7812 */ /* 0x000fe400078ec0ff */
[----:B------:R-:W-:Y:S02]  /*c670*/  LOP3.LUT R25, R25, 0x10, RZ, 0xc0, !PT ;  /* 0x0000001019197812 */ /* 0x000fe400078ec0ff */
[C---:B------:R-:W-:Y:S02]  /*c680*/  LOP3.LUT R13, R12.reuse, 0x40, RZ, 0xfc, !PT ;  /* 0x000000400c0d7812 */ /* 0x040fe400078efcff */
[----:B------:R-:W-:Y:S01]  /*c690*/  LOP3.LUT R12, R12, 0x20, RZ, 0xfc, !PT ;  /* 0x000000200c0c7812 */ /* 0x000fe200078efcff */
[----:B--2---:R-:W-:Y:S02]  /*c6a0*/  IMAD R21, R11, UR4, RZ ;  /* 0x000000040b157c24 */ /* 0x004fe4000f8e02ff */
[----:B------:R-:W1:Y:S02]  /*c6b0*/  LDC R11, c[0x0][0x2f4] ;  /* 0x0000bd00ff0b7b82 */ /* 0x000e640000000800 */
[----:B------:R-:W-:Y:S01]  /*c6c0*/  IMAD R21, R26, UR5, R21 ;  /* 0x000000051a157c24 */ /* 0x000fe2000f8e0215 */
[----:B------:R-:W-:-:S04]  /*c6d0*/  UMOV UR4, 0xffffffff ;  /* 0xffffffff00047882 */ /* 0x000fc80000000000 */
[----:B------:R-:W-:Y:S02]  /*c6e0*/  IADD3.X R21, R21, UR7, R3, P0, !PT ;  /* 0x0000000715157c10 */ /* 0x000fe400087fe403 */
[-C--:B-1----:R-:W-:Y:S01]  /*c6f0*/  ISETP.GE.AND P2, PT, R13, R11.reuse, PT ;  /* 0x0000000b0d00720c */ /* 0x082fe20003f46270 */
[----:B---3--:R-:W-:Y:S01]  /*c700*/  IMAD R6, R18, 0x3000, R6 ;  /* 0x0000300012067824 */ /* 0x008fe200078e0206 */
[-C--:B------:R-:W-:Y:S02]  /*c710*/  ISETP.GE.AND P3, PT, R12, R11.reuse, PT ;  /* 0x0000000b0c00720c */ /* 0x080fe40003f66270 */
[----:B------:R-:W-:Y:S01]  /*c720*/  ISETP.GE.AND P4, PT, R25, R11, PT ;  /* 0x0000000b1900720c */ /* 0x000fe20003f86270 */
[----:B------:R-:W-:-:S12]  /*c730*/  BRA.DIV UR4, `(.L_x_10744) ;  /* 0x0000002e04d87947 */ /* 0x000fd8000b800000 */
[----:B------:R-:W1:Y:S01]  /*c740*/  SHFL.IDX PT, R2, R20, RZ, 0x1e1f ;  /* 0x001e1fff14027589 */ /* 0x000e6200000e0000 */
[----:B------:R-:W-:-:S03]  /*c750*/  IMAD.IADD R6, R16, 0x1, R6 ;  /* 0x0000000110067824 */ /* 0x000fc600078e0206 */
[----:B------:R-:W2:Y:S04]  /*c760*/  SHFL.IDX PT, R3, R21, RZ, 0x1e1f ;  /* 0x001e1fff15037589 */ /* 0x000ea800000e0000 */
[----:B------:R-:W3:Y:S01]  /*c770*/  SHFL.IDX PT, R21, R21, 0x1, 0x1e1f ;  /* 0x003e1f0015157f89 */ /* 0x000ee200000e0000 */
[----:B-1----:R-:W-:-:S04]  /*c780*/  IADD3 R2, P0, R25, R2, RZ ;  /* 0x0000000219027210 */ /* 0x002fc80007f1e0ff */
[----:B--2---:R-:W-:-:S05]  /*c790*/  IADD3.X R3, RZ, R3, RZ, P0, !PT ;  /* 0x00000003ff037210 */ /* 0x004fca00007fe4ff */
[----:B------:R-:W-:Y:S04]  /*c7a0*/  LDGSTS.E.BYPASS.LTC128B.128 [R6+0x9000], desc[UR50][R2.64], !P4 ;  /* 0x0900000002067fae */ /* 0x000fe8000e101d72 */
[----:B------:R-:W-:Y:S04]  /*c7b0*/  LDGSTS.E.BYPASS.LTC128B.128 [R6+0xa000], desc[UR50][R2.64+0x20], !P3 ;  /* 0x0a00002002067fae */ /* 0x000fe8000d901d72 */
[----:B------:R1:W-:Y:S04]  /*c7c0*/  LDGSTS.E.BYPASS.LTC128B.128 [R6+0xb000], desc[UR50][R2.64+0x40], !P2 ;  /* 0x0b00004002067fae */ /* 0x0003e8000d101d72 */
[----:B-1-3--:R1:W2:Y:S02]  /*c7d0*/  SHFL.IDX PT, R2, R20, 0x1, 0x1e1f ;  /* 0x003e1f0014027f89 */ /* 0x00a2a400000e0000 */
.L_x_10828:
        /* <DEDUP_REMOVED lines=10> */
.L_x_10745:
        /* <DEDUP_REMOVED lines=11> */
.L_x_10746:
[----:B------:R2:W-:Y:S01]  /*c930*/  SYNCS.ARRIVE.TRANS64.A1T0 RZ, [R0+URZ+0x19c70], RZ ;  /* 0x019c70ff00ff79a7 */ /* 0x0005e2000810003f */
[----:B------:R-:W-:Y:S05]  /*c940*/  @!P3 BRA `(.L_x_10747) ;  /* 0x000000000004b947 */ /* 0x000fea0003800000 */
[----:B------:R-:W-:Y:S01]  /*c950*/  BPT.TRAP 0x1 ;  /* 0x000000040000795c */ /* 0x000fe20000300000 */
.L_x_10747:
[----:B------:R-:W3:Y:S01]  /*c960*/  SYNCS.PHASECHK.TRANS64.TRYWAIT P0, [R0+URZ+0x19c40], R10 ;  /* 0x019c400a000075a7 */ /* 0x000ee2000800017f */
[----:B------:R-:W-:Y:S04]  /*c970*/  BSSY B0, `(.L_x_10748) ;  /* 0x0000002000007945 */ /* 0x000fe80003800000 */
[----:B---3--:R-:W-:Y:S05]  /*c980*/  @!P0 BRA `(.L_x_10749) ;  /* 0x0000002c00e08947 */ /* 0x008fea0003800000 */
.L_x_10829:
[----:B------:R-:W-:Y:S05]  /*c990*/  BSYNC B0 ;  /* 0x0000000000007941 */ /* 0x000fea0003800000 */
.L_x_10748:
[----:B------:R-:W4:Y:S01]  /*c9a0*/  LDL R11, [R1] ;  /* 0x00000000010b7983 */ /* 0x000f220000100800 */
[----:B------:R-:W-:Y:S01]  /*c9b0*/  ULDC.64 UR4, c[0x0][0x300] ;  /* 0x0000c00000047ab9 */ /* 0x000fe20000000a00 */
[----:B------:R-:W-:Y:S01]  /*c9c0*/  ULDC.64 UR6, c[0x0][0x2e8] ;  /* 0x0000ba0000067ab9 */ /* 0x000fe20000000a00 */
[----:B------:R-:W-:Y:S01]  /*c9d0*/  IMAD R9, R9, UR4, RZ ;  /* 0x0000000409097c24 */ /* 0x000fe2000f8e02ff */
[----:B------:R-:W5:Y:S01]  /*c9e0*/  S2R R13, SR_TID.X ;  /* 0x00000000000d7919 */ /* 0x000f620000002100 */
        /* <DEDUP_REMOVED lines=11> */
[C---:B-----5:R-:W-:Y:S02]  /*caa0*/  IMAD.SHL.U32 R12, R13.reuse, 0x10, RZ ;  /* 0x000000100d0c7824 */ /* 0x060fe400078e00ff */
[----:B-1----:R-:W-:-:S03]  /*cab0*/  IMAD.SHL.U32 R20, R13, 0x10, RZ ;  /* 0x000000100d147824 */ /* 0x002fc600078e00ff */
[----:B------:R-:W-:Y:S02]  /*cac0*/  LOP3.LUT R12, R12, 0x10, RZ, 0xc0, !PT ;  /* 0x000000100c0c7812 */ /* 0x000fe400078ec0ff */
[----:B------:R-:W-:Y:S02]  /*cad0*/  LOP3.LUT R20, R20, 0x10, RZ, 0xc0, !PT ;  /* 0x0000001014147812 */ /* 0x000fe400078ec0ff */
[C---:B------:R-:W-:Y:S02]  /*cae0*/  LOP3.LUT R13, R12.reuse, 0x40, RZ, 0xfc, !PT ;  /* 0x000000400c0d7812 */ /* 0x040fe400078efcff */
[----:B------:R-:W-:Y:S01]  /*caf0*/  LOP3.LUT R12, R12, 0x20, RZ, 0xfc, !PT ;  /* 0x000000200c0c7812 */ /* 0x000fe200078efcff */
[----:B----4-:R-:W-:Y:S01]  /*cb00*/  IMAD R8, R11, UR4, RZ ;  /* 0x000000040b087c24 */ /* 0x010fe2000f8e02ff */
[----:B------:R-:W-:Y:S01]  /*cb10*/  UMOV UR4, 0xffffffff ;  /* 0xffffffff00047882 */ /* 0x000fe20000000000 */
[----:B------:R-:W1:Y:S02]  /*cb20*/  LDC R11, c[0x0][0x2f4] ;  /* 0x0000bd00ff0b7b82 */ /* 0x000e640000000800 */
[----:B------:R-:W-:-:S05]  /*cb30*/  IMAD R8, R26, UR5, R8 ;  /* 0x000000051a087c24 */ /* 0x000fca000f8e0208 */
[----:B------:R-:W-:Y:S02]  /*cb40*/  IADD3.X R8, R8, UR7, R3, P0, !PT ;  /* 0x0000000708087c10 */ /* 0x000fe400087fe403 */
[-C--:B-1----:R-:W-:Y:S02]  /*cb50*/  ISETP.GE.AND P2, PT, R13, R11.reuse, PT ;  /* 0x0000000b0d00720c */ /* 0x082fe40003f46270 */
[-C--:B------:R-:W-:Y:S02]  /*cb60*/  ISETP.GE.AND P3, PT, R12, R11.reuse, PT ;  /* 0x0000000b0c00720c */ /* 0x080fe40003f66270 */
[----:B------:R-:W-:Y:S01]  /*cb70*/  ISETP.GE.AND P4, PT, R20, R11, PT ;  /* 0x0000000b1400720c */ /* 0x000fe20003f86270 */
[----:B------:R-:W-:-:S12]  /*cb80*/  BRA.DIV UR4, `(.L_x_10750) ;  /* 0x0000002e04747947 */ /* 0x000fd8000b800000 */
        /* <DEDUP_REMOVED lines=9> */
.L_x_10835:
        /* <DEDUP_REMOVED lines=10> */
.L_x_10751:
        /* <DEDUP_REMOVED lines=11> */
.L_x_10752:
[----:B------:R2:W-:Y:S02]  /*cd70*/  SYNCS.ARRIVE.TRANS64.A1T0 RZ, [R0+URZ+0x19c30], RZ ;  /* 0x019c30ff00ff79a7 */ /* 0x0005e4000810003f */
[----:B--23--:R-:W-:-:S04]  /*cd80*/  MOV R0, UR48 ;  /* 0x0000003000007c02 */ /* 0x00cfc80008000f00 */
[----:B------:R-:W-:-:S13]  /*cd90*/  ISETP.NE.AND P0, PT, R0, 0x3, PT ;  /* 0x000000030000780c */ /* 0x000fda0003f05270 */
[----:B------:R-:W-:Y:S05]  /*cda0*/  @!P0 BRA `(.L_x_10753) ;  /* 0x0000000000048947 */ /* 0x000fea0003800000 */
[----:B------:R-:W-:Y:S01]  /*cdb0*/  BPT.TRAP 0x1 ;  /* 0x000000040000795c */ /* 0x000fe20000300000 */
.L_x_10753:
[----:B------:R-:W-:Y:S01]  /*cdc0*/  LOP3.LUT R0, R5, 0x1, RZ, 0x3c, !PT ;  /* 0x0000000105007812 */ /* 0x000fe200078e3cff */
[----:B------:R-:W-:Y:S01]  /*cdd0*/  IMAD R2, R4, 0x8, R16 ;  /* 0x0000000804027824 */ /* 0x000fe200078e0210 */
[----:B------:R-:W-:Y:S02]  /*cde0*/  BSSY B0, `(.L_x_10754) ;  /* 0x0000004000007945 */ /* 0x000fe40003800000 */
[----:B------:R-:W-:-:S04]  /*cdf0*/  SHF.L.U32 R0, R0, 0x1f, RZ ;  /* 0x0000001f00007819 */ /* 0x000fc800000006ff */
[----:B------:R-:W0:Y:S02]  /*ce00*/  SYNCS.PHASECHK.TRANS64.TRYWAIT P2, [R2+URZ+0x19c70], R0 ;  /* 0x019c7000020075a7 */ /* 0x000e24000804017f */
[----:B0-----:R-:W-:Y:S05]  /*ce10*/  @!P2 BRA `(.L_x_10755) ;  /* 0x0000002c0068a947 */ /* 0x001fea0003800000 */
.L_x_10836:
[----:B------:R-:W-:Y:S05]  /*ce20*/  BSYNC B0 ;  /* 0x0000000000007941 */ /* 0x000fea0003800000 */
.L_x_10754:
[----:B------:R-:W-:-:S05]  /*ce30*/  IMAD.U32 R3, RZ, RZ, UR46 ;  /* 0x0000002eff037e24 */ /* 0x000fca000f8e00ff */
[----:B------:R-:W-:-:S13]  /*ce40*/  ISETP.NE.AND P2, PT, R3, 0x3, PT ;  /* 0x000000030300780c */ /* 0x000fda0003f45270 */
[----:B------:R-:W-:Y:S05]  /*ce50*/  @!P2 BRA `(.L_x_10756) ;  /* 0x000000000004a947 */ /* 0x000fea0003800000 */
[----:B------:R-:W-:Y:S01]  /*ce60*/  BPT.TRAP 0x1 ;  /* 0x000000040000795c */ /* 0x000fe20000300000 */
.L_x_10756:
[----:B------:R-:W-:Y:S01]  /*ce70*/  SHF.L.U32 R3, R5, 0x1f, RZ ;  /* 0x0000001f05037819 */ /* 0x000fe200000006ff */
[----:B0-----:R-:W-:-:S03]  /*ce80*/  IMAD R0, R4, 0x3000, RZ ;  /* 0x0000300004007824 */ /* 0x001fc600078e02ff */
[----:B------:R-:W0:Y:S02]  /*ce90*/  SYNCS.PHASECHK.TRANS64.TRYWAIT P2, [R2+URZ+0x19c60], R3 ;  /* 0x019c6003020075a7 */ /* 0x000e24000804017f */
[----:B0-----:R-:W-:Y:S05]  /*cea0*/  @!P2 BRA `(.L_x_10757) ;  /* 0x0000002c0058a947 */ /* 0x001fea0003800000 */
.L_x_10837:
[----:B------:R-:W2:Y:S01]  /*ceb0*/  LDL R13, [R1+0x10] ;  /* 0x00001000010d7983 */ /* 0x000ea20000100800 */
[----:B0-----:R-:W-:Y:S01]  /*cec0*/  LOP3.LUT R3, R0, R23, RZ, 0xfc, !PT ;  /* 0x0000001700037212 */ /* 0x001fe200078efcff */
[----:B------:R-:W-:Y:S05]  /*ced0*/  WARPSYNC.ALL ;  /* 0x0000000000007948 */ /* 0x000fea0003800000 */
[----:B------:R-:W-:Y:S01]  /*cee0*/  IMAD.IADD R3, R16, 0x1, R3 ;  /* 0x0000000110037824 */ /* 0x000fe200078e0203 */
[----:B------:R-:W-:-:S04]  /*cef0*/  LOP3.LUT R12, R23, 0x1800, RZ, 0xfc, !PT ;  /* 0x00001800170c7812 */ /* 0x000fc800078efcff */
[----:B-1----:R0:W1:Y:S02]  /*cf00*/  LDSM.16.MT88.4 R4, [R3+0x9000] ;  /* 0x009000000304783b */ /* 0x0020640000004200 */
[----:B0-----:R-:W-:-:S05]  /*cf10*/  LOP3.LUT R3, R0, R29, RZ, 0xfc, !PT ;  /* 0x0000001d00037212 */ /* 0x001fca00078efcff */
[----:B------:R-:W-:Y:S01]  /*cf20*/  IMAD.IADD R3, R22, 0x1, R3 ;  /* 0x0000000116037824 */ /* 0x000fe200078e0203 */
[C-C-:B-1----:R-:W-:Y:S02]  /*cf30*/  PRMT R8, R4.reuse, 0x6420, R5.reuse ;  /* 0x0000642004087816 */ /* 0x142fe40000000005 */
        /* <DEDUP_REMOVED lines=8> */
[----:B------:R-:W-:-:S04]  /*cfc0*/  IMAD.IADD R3, R22, 0x1, R3 ;  /* 0x0000000116037824 */ /* 0x000fc800078e0203 */
[----:B------:R-:W0:Y:S02]  /*cfd0*/  LDSM.16.MT88.4 R4, [R4+0x9000] ;  /* 0x009000000404783b */ /* 0x000e240000004200 */
        /* <DEDUP_REMOVED lines=16> */
[----:B0-----:R-:W-:-:S04]  /*d0e0*/  LOP3.LUT R3, R0, 0x800, R23, 0xfe, !PT ;  /* 0x0000080000037812 */ /* 0x001fc800078efe17 */
[----:B------:R-:W-:-:S05]  /*d0f0*/  IADD3 R3, R16, R3, RZ ;  /* 0x0000000310037210 */ /* 0x000fca0007ffe0ff */
[----:B------:R-:W0:Y:S02]  /*d100*/  LDSM.16.MT88.4 R4, [R3+0x9000] ;  /* 0x009000000304783b */ /* 0x000e240000004200 */
[C-C-:B0-----:R-:W-:Y:S02]  /*d110*/  PRMT R8, R4.reuse, 0x6420, R5.reuse ;  /* 0x0000642004087816 */ /* 0x141fe40000000005 */
[----:B------:R-:W-:Y:S02]  /*d120*/  PRMT R9, R4, 0x7531, R5 ;  /* 0x0000753104097816 */ /* 0x000fe40000000005 */
[C-C-:B------:R-:W-:Y:S02]  /*d130*/  PRMT R10, R6.reuse, 0x6420, R7.reuse ;  /* 0x00006420060a7816 */ /* 0x140fe40000000007 */
[----:B------:R-:W-:Y:S02]  /*d140*/  PRMT R11, R6, 0x7531, R7 ;  /* 0x00007531060b7816 */ /* 0x000fe40000000007 */
[----:B--2---:R-:W-:-:S02]  /*d150*/  IADD3 R3, R22, R13, R0 ;  /* 0x0000000d16037210 */ /* 0x004fc40007ffe000 */
        /* <DEDUP_REMOVED lines=8> */
[----:B------:R-:W-:Y:S01]  /*d1e0*/  IADD3 R4, R16, R12, R0 ;  /* 0x0000000c10047210 */ /* 0x000fe20007ffe000 */
        /* <DEDUP_REMOVED lines=17> */
.L_x_10758:
[----:B-1----:R1:W-:Y:S01]  /*d300*/  SYNCS.ARRIVE.TRANS64.A1T0 RZ, [R2+URZ+0x19c50], RZ ;  /* 0x019c50ff02ff79a7 */ /* 0x0023e2000810003f */
[----:B------:R-:W-:Y:S06]  /*d310*/  BAR.SYNC.DEFER_BLOCKING 0x2, 0x80 ;  /* 0x0082000000007b1d */ /* 0x000fec0000010000 */
[----:B------:R-:W-:Y:S05]  /*d320*/  @!P0 BRA `(.L_x_10759) ;  /* 0x0000000000048947 */ /* 0x000fea0003800000 */
[----:B------:R-:W-:Y:S01]  /*d330*/  BPT.TRAP 0x1 ;  /* 0x000000040000795c */ /* 0x000fe20000300000 */
.L_x_10759:
[----:B------:R-:W2:Y:S01]  /*d340*/  LDL R0, [R1+0xc] ;  /* 0x00000c0001007983 */ /* 0x000ea20000100800 */
[----:B-1----:R-:W-:Y:S02]  /*d350*/  VIADD R2, R2, 0x19c80 ;  /* 0x00019c8002027836 */ /* 0x002fe40000000000 */
[----:B------:R-:W-:Y:S02]  /*d360*/  IMAD.MOV.U32 R5, RZ, RZ, R28 ;  /* 0x000000ffff057224 */ /* 0x000fe400078e001c */
[----:B------:R-:W-:Y:S01]  /*d370*/  IMAD.MOV.U32 R4, RZ, RZ, R18 ;  /* 0x000000ffff047224 */ /* 0x000fe200078e0012 */
[----:B--2---:R-:W-:-:S04]  /*d380*/  PRMT R2, R0, 0x654, R2 ;  /* 0x0000065400027816 */ /* 0x004fc80000000002 */
[----:B------:R2:W-:Y:S01]  /*d390*/  SYNCS.ARRIVE.TRANS64.RED.A1T0 RZ, [R2+URZ], RZ ;  /* 0x000000ff02ff79a7 */ /* 0x0005e2000810043f */
[----:B------:R-:W-:Y:S05]  /*d3a0*/  @P1 BRA `(.L_x_10760) ;  /* 0xffffffec009c1947 */ /* 0x000fea000383ffff */
.L_x_10740:
[----:B-1----:R-:W2:Y:S01]  /*d3b0*/  S2R R0, SR_TID.X ;  /* 0x0000000000007919 */ /* 0x002ea20000002100 */
[----:B------:R-:W-:Y:S01]  /*d3c0*/  BSSY B0, `(.L_x_10761) ;  /* 0x0000012000007945 */ /* 0x000fe20003800000 */
[----:B--2---:R-:W-:Y:S01]  /*d3d0*/  LOP3.LUT R2, R0, 0x7f, RZ, 0xc0, !PT ;  /* 0x0000007f00027812 */ /* 0x004fe200078ec0ff */
[----:B------:R-:W-:-:S03]  /*d3e0*/  IMAD.U32 R0, RZ, RZ, UR48 ;  /* 0x00000030ff007e24 */ /* 0x000fc6000f8e00ff */
[----:B------:R-:W-:Y:S02]  /*d3f0*/  ISETP.NE.AND P1, PT, R2, RZ, PT ;  /* 0x000000ff0200720c */ /* 0x000fe40003f25270 */
[----:B------:R-:W-:-:S11]  /*d400*/  ISETP.NE.AND P0, PT, R0, 0x3, PT ;  /* 0x000000030000780c */ /* 0x000fd60003f05270 */
[----:B------:R-:W-:Y:S05]  /*d410*/  @P1 BRA `(.L_x_10762) ;  /* 0x0000000000301947 */ /* 0x000fea0003800000 */
[----:B------:R-:W1:Y:S01]  /*d420*/  S2R R5, SR_LANEID ;  /* 0x0000000000057919 */ /* 0x000e620000000000 */
[----:B------:R-:W-:Y:S01]  /*d430*/  VOTEU.ANY UR4, UPT, PT ;  /* 0x0000000000047886 */ /* 0x000fe200038e0100 */
[----:B0-----:R-:W0:Y:S01]  /*d440*/  LDC.64 R2, c[0x0][0xc60] ;  /* 0x00031800ff027b82 */ /* 0x001e220000000a00 */
        /* <DEDUP_REMOVED lines=9> */
.L_x_10762:
[----:B------:R-:W-:Y:S05]  /*d4e0*/  BSYNC B0 ;  /* 0x0000000000007941 */ /* 0x000fea0003800000 */
.L_x_10761:
[----:B------:R-:W-:Y:S05]  /*d4f0*/  @!P0 BRA `(.L_x_10763) ;  /* 0x0000000000048947 */ /* 0x000fea0003800000 */
[----:B------:R-:W-:Y:S01]  /*d500*/  BPT.TRAP 0x1 ;  /* 0x000000040000795c */ /* 0x000fe20000300000 */
.L_x_10763:
[----:B0-----:R-:W-:Y:S01]  /*d510*/  LOP3.LUT R3, R28, 0x1, RZ, 0x3c, !PT ;  /* 0x000000011c037812 */ /* 0x001fe200078e3cff */
[----:B------:R-:W-:Y:S01]  /*d520*/  IMAD R0, R18, 0x8, R16 ;  /* 0x0000000812007824 */ /* 0x000fe200078e0210 */
[----:B------:R-:W-:Y:S02]  /*d530*/  BSSY B0, `(.L_x_10764) ;  /* 0x0000004000007945 */ /* 0x000fe40003800000 */
[----:B------:R-:W-:-:S04]  /*d540*/  SHF.L.U32 R3, R3, 0x1f, RZ ;  /* 0x0000001f03037819 */ /* 0x000fc800000006ff */
[----:B------:R-:W0:Y:S02]  /*d550*/  SYNCS.PHASECHK.TRANS64.TRYWAIT P1, [R0+URZ+0x19c70], R3 ;  /* 0x019c7003000075a7 */ /* 0x000e24000802017f */
[----:B0-----:R-:W-:Y:S05]  /*d560*/  @!P1 BRA `(.L_x_10765) ;  /* 0x0000002400bc9947 */ /* 0x001fea0003800000 */
.L_x_10838:
[----:B------:R-:W-:Y:S05]  /*d570*/  BSYNC B0 ;  /* 0x0000000000007941 */ /* 0x000fea0003800000 */
.L_x_10764:
[----:B------:R-:W-:-:S05]  /*d580*/  IMAD.U32 R2, RZ, RZ, UR46 ;  /* 0x0000002eff027e24 */ /* 0x000fca000f8e00ff */
[----:B------:R-:W-:-:S13]  /*d590*/  ISETP.NE.AND P1, PT, R2, 0x3, PT ;  /* 0x000000030200780c */ /* 0x000fda0003f25270 */
[----:B------:R-:W-:Y:S05]  /*d5a0*/  @!P1 BRA `(.L_x_10766) ;  /* 0x0000000000049947 */ /* 0x000fea0003800000 */
[----:B------:R-:W-:Y:S01]  /*d5b0*/  BPT.TRAP 0x1 ;  /* 0x000000040000795c */ /* 0x000fe20000300000 */
.L_x_10766:
[----:B0-----:R-:W-:-:S04]  /*d5c0*/  SHF.L.U32 R3, R28, 0x1f, RZ ;  /* 0x0000001f1c037819 */ /* 0x001fc800000006ff */
[----:B------:R-:W0:Y:S02]  /*d5d0*/  SYNCS.PHASECHK.TRANS64.TRYWAIT P1, [R0+URZ+0x19c60], R3 ;  /* 0x019c6003000075a7 */ /* 0x000e24000802017f */
[----:B0-----:R-:W-:Y:S05]  /*d5e0*/  @!P1 BRA `(.L_x_10767) ;  /* 0x0000002400b09947 */ /* 0x001fea0003800000 */
.L_x_10839:
[----:B------:R-:W2:Y:S01]  /*d5f0*/  LDL R15, [R1+0x10] ;  /* 0x00001000010f7983 */ /* 0x000ea20000100800 */
[----:B------:R-:W-:Y:S01]  /*d600*/  IMAD R2, R18, 0x3000, RZ ;  /* 0x0000300012027824 */ /* 0x000fe200078e02ff */
[----:B------:R-:W-:Y:S05]  /*d610*/  WARPSYNC.ALL ;  /* 0x0000000000007948 */ /* 0x000fea0003800000 */
[----:B0-----:R-:W-:Y:S02]  /*d620*/  LOP3.LUT R3, R2, R23, RZ, 0xfc, !PT ;  /* 0x0000001702037212 */ /* 0x001fe400078efcff */
[----:B------:R-:W-:-:S03]  /*d630*/  LOP3.LUT R14, R23, 0x1800, RZ, 0xfc, !PT ;  /* 0x00001800170e7812 */ /* 0x000fc600078efcff */
[----:B------:R-:W-:Y:S01]  /*d640*/  IMAD.IADD R4, R16, 0x1, R3 ;  /* 0x0000000110047824 */ /* 0x000fe200078e0203 */
[----:B------:R-:W-:-:S05]  /*d650*/  LOP3.LUT R3, R2, R29, RZ, 0xfc, !PT ;  /* 0x0000001d02037212 */ /* 0x000fca00078efcff */
[----:B------:R-:W0:Y:S01]  /*d660*/  LDSM.16.MT88.4 R4, [R4+0x9000] ;  /* 0x009000000404783b */ /* 0x000e220000004200 */
        /* <DEDUP_REMOVED lines=22> */
[----:B------:R0:W1:Y:S02]  /*d7d0*/  LDSM.16.MT88.4 R4, [R12+0x9000] ;  /* 0x009000000c04783b */ /* 0x0000640000004200 */
[----:B0-----:R-:W-:Y:S02]  /*d7e0*/  IADD3 R12, R16, R14, R2 ;  /* 0x0000000e100c7210 */ /* 0x001fe40007ffe002 */
[----:B------:R-:W-:Y:S02]  /*d7f0*/  LOP3.LUT R14, R23, 0x2800, RZ, 0xfc, !PT ;  /* 0x00002800170e7812 */ /* 0x000fe400078efcff */
[C-C-:B-1----:R-:W-:Y:S02]  /*d800*/  PRMT R8, R4.reuse, 0x6420, R5.reuse ;  /* 0x0000642004087816 */ /* 0x142fe40000000005 */
[----:B------:R-:W-:Y:S02]  /*d810*/  PRMT R9, R4, 0x7531, R5 ;  /* 0x0000753104097816 */ /* 0x000fe40000000005 */
[----:B------:R-:W-:-:S02]  /*d820*/  LOP3.LUT R5, R2, 0x800, R23, 0xfe, !PT ;  /* 0x0000080002057812 */ /* 0x000fc400078efe17 */
        /* <DEDUP_REMOVED lines=34> */
.L_x_10768:
[----:B-1----:R1:W-:Y:S01]  /*da50*/  SYNCS.ARRIVE.TRANS64.A1T0 RZ, [R0+URZ+0x19c50], RZ ;  /* 0x019c50ff00ff79a7 */ /* 0x0023e2000810003f */
[----:B------:R-:W-:Y:S06]  /*da60*/  BAR.SYNC.DEFER_BLOCKING 0x2, 0x80 ;  /* 0x0082000000007b1d */ /* 0x000fec0000010000 */
[----:B------:R-:W-:Y:S05]  /*da70*/  @!P0 BRA `(.L_x_10769) ;  /* 0x0000000000048947 */ /* 0x000fea0003800000 */
[----:B------:R-:W-:Y:S01]  /*da80*/  BPT.TRAP 0x1 ;  /* 0x000000040000795c */ /* 0x000fe20000300000 */
.L_x_10769:
[----:B------:R-:W2:Y:S01]  /*da90*/  LDL R2, [R1+0xc] ;  /* 0x00000c0001027983 */ /* 0x000ea20000100800 */
        /* <DEDUP_REMOVED lines=8> */
.L_x_10710:
[----:B------:R-:W-:Y:S05]  /*db20*/  BSYNC B7 ;  /* 0x0000000000077941 */ /* 0x000fea0003800000 */
.L_x_10708:
[----:B-1----:R-:W2:Y:S02]  /*db30*/  LDL R0, [R1+0x4] ;  /* 0x0000040001007983 */ /* 0x002ea40000100800 */
[----:B--2---:R-:W-:-:S13]  /*db40*/  LOP3.LUT P0, RZ, R0, 0x20, RZ, 0xc0, !PT ;  /* 0x0000002000ff7812 */ /* 0x004fda000780c0ff */
        /* <DEDUP_REMOVED lines=11> */
.L_x_10770:
[----:B------:R-:W1:Y:S01]  /*dc00*/  S2R R0, SR_TID.X ;  /* 0x0000000000007919 */ /* 0x000e620000002100 */
[----:B------:R-:W-:Y:S01]  /*dc10*/  ULDC UR4, c[0x0][0xc3c] ;  /* 0x00030f0000047ab9 */ /* 0x000fe20000000800 */
[----:B------:R-:W-:Y:S02]  /*dc20*/  MOV R25, RZ ;  /* 0x000000ff00197202 */ /* 0x000fe40000000f00 */
[----:B-1----:R-:W-:-:S04]  /*dc30*/  LOP3.LUT R7, R0, 0x1f, RZ, 0xc0, !PT ;  /* 0x0000001f00077812 */ /* 0x002fc800078ec0ff */
[C---:B------:R-:W-:Y:S01]  /*dc40*/  ISETP.NE.AND P0, PT, R7.reuse, 0x1f, PT ;  /* 0x0000001f0700780c */ /* 0x040fe20003f05270 */
[----:B------:R-:W-:-:S05]  /*dc50*/  VIADD R5, R7, UR40 ;  /* 0x0000002807057c36 */ /* 0x000fca0008000000 */
[----:B------:R-:W-:Y:S01]  /*dc60*/  ISETP.GE.OR P1, PT, R5, UR4, !P0 ;  /* 0x0000000405007c0c */ /* 0x000fe2000c726670 */
[----:B------:R-:W-:-:S12]  /*dc70*/  ULDC UR4, c[0x0][0xc3c] ;  /* 0x00030f0000047ab9 */ /* 0x000fd80000000800 */
[----:B------:R-:W1:Y:S02]  /*dc80*/  @!P1 LDC.64 R2, c[0x0][0xc80] ;  /* 0x00032000ff029b82 */ /* 0x000e640000000a00 */
        /* <DEDUP_REMOVED lines=16> */
[----:B------:R-:W-:Y:S04]  /*dd90*/  SHFL.IDX PT, R5, R24, 0x1, 0x1f ;  /* 0x00201f0018057f89 */ /* 0x000fe800000e0000 */
[----:B------:R-:W1:Y:S02]  /*dda0*/  SHFL.UP PT, R2, R4, 0x8, RZ ;  /* 0x0500000004027989 */ /* 0x000e6400000e00ff */
[----:B-1----:R-:W-:-:S05]  /*ddb0*/  SEL R3, R2, RZ, P4 ;  /* 0x000000ff02037207 */ /* 0x002fca0002000000 */
[----:B------:R-:W-:-:S05]  /*ddc0*/  IMAD.IADD R6, R4, 0x1, R3 ;  /* 0x0000000104067824 */ /* 0x000fca00078e0203 */
[----:B------:R-:W1:Y:S02]  /*ddd0*/  SHFL.UP PT, R0, R6, 0x10, RZ ;  /* 0x0600000006007989 */ /* 0x000e6400000e00ff */
[----:B-1----:R-:W-:Y:S02]  /*dde0*/  SEL R3, R0, RZ, P5 ;  /* 0x000000ff00037207 */ /* 0x002fe40002800000 */
[----:B------:R-:W-:Y:S03]  /*ddf0*/  SHFL.IDX PT, R0, R24, RZ, 0x1f ;  /* 0x00001fff18007589 */ /* 0x000fe600000e0000 */
[----:B------:R-:W-:Y:S02]  /*de00*/  IMAD.IADD R2, R6, 0x1, R3 ;  /* 0x0000000106027824 */ /* 0x000fe400078e0203 */
[----:B------:R-:W1:Y:S03]  /*de10*/  LDC R3, c[0x0][0xc38] ;  /* 0x00030e00ff037b82 */ /* 0x000e660000000800 */
[----:B0-----:R-:W1:Y:S02]  /*de20*/  SHFL.IDX PT, R8, R2, 0x1f, 0x1f ;  /* 0x03e01f0002087f89 */ /* 0x001e6400000e0000 */
[----:B-1----:R-:W-:-:S04]  /*de30*/  IMAD R8, R8, R3, RZ ;  /* 0x0000000308087224 */ /* 0x002fc800078e02ff */
[----:B------:R-:W-:-:S05]  /*de40*/  IMAD.IADD R5, R5, 0x1, R8 ;  /* 0x0000000105057824 */ /* 0x000fca00078e0208 */
[----:B------:R-:W-:-:S13]  /*de50*/  ISETP.GT.AND P6, PT, R5, R0, PT ;  /* 0x000000000500720c */ /* 0x000fda0003fc4270 */
[----:B------:R-:W-:Y:S05]  /*de60*/  @P6 BRA `(.L_x_10772) ;  /* 0x0000000000906947 */ /* 0x000fea0003800000 */
.L_x_10776:
        /* <DEDUP_REMOVED lines=14> */
.L_x_10775:
[----:B------:R-:W-:Y:S05]  /*df50*/  BSYNC B0 ;  /* 0x0000000000007941 */ /* 0x000fea0003800000 */
.L_x_10774:
        /* <DEDUP_REMOVED lines=21> */
.L_x_10772:
[----:B------:R-:W-:Y:S02]  /*e0b0*/  IMAD.IADD R24, R5, 0x1, -R8 ;  /* 0x0000000105187824 */ /* 0x000fe400078e0a08 */
[----:B------:R-:W-:Y:S02]  /*e0c0*/  IMAD.MOV.U32 R4, RZ, RZ, RZ ;  /* 0x000000ffff047224 */ /* 0x000fe400078e00ff */
[----:B------:R-:W-:-:S05]  /*e0d0*/  IMAD R5, R2, R3, R24 ;  /* 0x0000000302057224 */ /* 0x000fca00078e0218 */
[----:B------:R-:W-:-:S13]  /*e0e0*/  ISETP.GT.AND P0, PT, R5, R0, PT ;  /* 0x000000000500720c */ /* 0x000fda0003f04270 */
[----:B------:R-:W-:Y:S02]  /*e0f0*/  VOTEU.ANY UR5, UPT, !P0 ;  /* 0x0000000000057886 */ /* 0x000fe400040e0100 */
[----:B------:R-:W-:Y:S01]  /*e100*/  ISETP.NE.AND P0, PT, RZ, UR5, PT ;  /* 0x00000005ff007c0c */ /* 0x000fe2000bf05270 */
[----:B------:R-:W-:-:S06]  /*e110*/  UPOPC UR4, UR5 ;  /* 0x00000005000472bf */ /* 0x000fcc0008000000 */
[----:B------:R-:W-:-:S05]  /*e120*/  IMAD.U32 R6, RZ, RZ, UR4 ;  /* 0x00000004ff067e24 */ /* 0x000fca000f8e00ff */
[----:B------:R0:W1:Y:S01]  /*e130*/  SHFL.IDX PT, R25, R25, R6, 0x1f ;  /* 0x00001f0619197589 */ /* 0x00006200000e0000 */
[----:B------:R-:W-:Y:S05]  /*e140*/  @!P0 BRA `(.L_x_10777) ;  /* 0x00000000000c8947 */ /* 0x000fea0003800000 */
[----:B------:R-:W-:-:S06]  /*e150*/  UIADD3 UR5, UR4, -0x1, URZ ;  /* 0xffffffff04057890 */ /* 0x000fcc000fffe03f */
[----:B------:R-:W-:-:S05]  /*e160*/  IMAD.U32 R5, RZ, RZ, UR5 ;  /* 0x00000005ff057e24 */ /* 0x000fca000f8e00ff */
[----:B------:R2:W3:Y:S02]  /*e170*/  SHFL.IDX PT, R4, R2, R5, 0x1f ;  /* 0x00001f0502047589 */ /* 0x0004e400000e0000 */
.L_x_10777:
[----:B---3--:R-:W-:Y:S01]  /*e180*/  IMAD R24, R4, R3, R24 ;  /* 0x0000000304187224 */ /* 0x008fe200078e0218 */
[-C--:B-1----:R-:W-:Y:S01]  /*e190*/  IABS R4, R25.reuse ;  /* 0x0000001900047213 */ /* 0x082fe20000000000 */
[----:B--2---:R-:W-:Y:S01]  /*e1a0*/  IMAD.MOV.U32 R2, RZ, RZ, RZ ;  /* 0x000000ffff027224 */ /* 0x004fe200078e00ff */
[----:B0-----:R-:W-:Y:S01]  /*e1b0*/  IABS R6, R25 ;  /* 0x0000001900067213 */ /* 0x001fe20000000000 */
[----:B------:R-:W-:Y:S01]  /*e1c0*/  UIADD3 UR40, UR4, UR40, URZ ;  /* 0x0000002804287290 */ /* 0x000fe2000fffe03f */
[----:B------:R-:W0:Y:S01]  /*e1d0*/  I2F.RP R5, R4 ;  /* 0x0000000400057306 */ /* 0x000e220000209400 */
[----:B------:R-:W-:Y:S02]  /*e1e0*/  IADD3 R0, R0, -R24, RZ ;  /* 0x8000001800007210 */ /* 0x000fe40007ffe0ff */
[----:B------:R-:W-:-:S05]  /*e1f0*/  IMAD.MOV R6, RZ, RZ, -R6 ;  /* 0x000000ffff067224 */ /* 0x000fca00078e0a06 */
[----:B0-----:R-:W0:Y:S02]  /*e200*/  MUFU.RCP R5, R5 ;  /* 0x0000000500057308 */ /* 0x001e240000001000 */
[----:B0-----:R-:W-:-:S06]  /*e210*/  VIADD R7, R5, 0xffffffe ;  /* 0x0ffffffe05077836 */ /* 0x001fcc0000000000 */
[----:B------:R-:W0:Y:S02]  /*e220*/  F2I.FTZ.U32.TRUNC.NTZ R3, R7 ;  /* 0x0000000700037305 */ /* 0x000e24000021f000 */
        /* <DEDUP_REMOVED lines=20> */
.L_x_10773:
[----:B------:R-:W-:Y:S01]  /*e370*/  IMAD.MOV.U32 R24, RZ, RZ, R0 ;  /* 0x000000ffff187224 */ /* 0x000fe200078e0000 */
[----:B------:R-:W-:Y:S01]  /*e380*/  ULDC UR40, c[0x0][0xc3c] ;  /* 0x00030f0000287ab9 */ /* 0x000fe20000000800 */
[----:B------:R-:W-:Y:S02]  /*e390*/  IMAD.MOV.U32 R25, RZ, RZ, RZ ;  /* 0x000000ffff197224 */ /* 0x000fe400078e00ff */
[----:B------:R-:W-:-:S07]  /*e3a0*/  IMAD.MOV.U32 R26, RZ, RZ, RZ ;  /* 0x000000ffff1a7224 */ /* 0x000fce00078e00ff */
.L_x_10778:
[----:B------:R1:W2:Y:S01]  /*e3b0*/  LDL R2, [R1+0xc] ;  /* 0x00000c0001027983 */ /* 0x0002a20000100800 */
[----:B------:R-:W0:Y:S02]  /*e3c0*/  S2R R0, SR_TID.X ;  /* 0x0000000000007919 */ /* 0x000e240000002100 */
[----:B0-----:R-:W-:Y:S01]  /*e3d0*/  LOP3.LUT R0, R0, 0x1f, RZ, 0xc0, !PT ;  /* 0x0000001f00007812 */ /* 0x001fe200078ec0ff */
[----:B------:R-:W-:Y:S03]  /*e3e0*/  BAR.SYNC.DEFER_BLOCKING 0x4, 0x200 ;  /* 0x0108000000007b1d */ /* 0x000fe60000010000 */
[----:B------:R-:W-:Y:S02]  /*e3f0*/  ISETP.NE.AND P0, PT, R0, RZ, PT ;  /* 0x000000ff0000720c */ /* 0x000fe40003f05270 */
[----:B------:R-:W-:-:S11]  /*e400*/  MOV R27, UR40 ;  /* 0x00000028001b7c02 */ /* 0x000fd60008000f00 */
[----:B------:R-:W-:Y:S01]  /*e410*/  @!P0 MOV R0, 0x400 ;  /* 0x0000040000008802 */ /* 0x000fe20000000f00 */
[----:B--2---:R-:W0:Y:S03]  /*e420*/  @!P0 S2R R2, SR_CgaCtaId ;  /* 0x0000000000028919 */ /* 0x004e260000008800 */
[----:B0-----:R-:W-:Y:S01]  /*e430*/  @!P0 LEA R16, R2, R0, 0x18 ;  /* 0x0000000002108211 */ /* 0x001fe200078ec0ff */
[----:B------:R1:W-:Y:S04]  /*e440*/  @!P0 STL [R1+0xc], R2 ;  /* 0x00000c0201008387 */ /* 0x0003e80000100800 */
[----:B------:R1:W-:Y:S01]  /*e450*/  @!P0 STS.128 [R16+0x19cd0], R24 ;  /* 0x019cd01810008388 */ /* 0x0003e20000000c00 */
[----:B------:R-:W-:Y:S06]  /*e460*/  BAR.ARV 0x5, 0x200 ;  /* 0x0148000000007b1d */ /* 0x000fec0000002000 */
.L_x_10771:
[----:B------:R-:W-:Y:S02]  /*e470*/  ULDC UR4, c[0x0][0xc3c] ;  /* 0x00030f0000047ab9 */ /* 0x000fe40000000800 */
[----:B------:R-:W-:-:S06]  /*e480*/  UISETP.GE.AND UP0, UPT, UR40, UR4, UPT ;  /* 0x000000042800728c */ /* 0x000fcc000bf06270 */
[----:B------:R-:W-:-:S13]  /*e490*/  PLOP3.LUT P0, PT, PT, PT, UP0, 0x80, 0x0 ;  /* 0x000000000000781c */ /* 0x000fda0003f0f008 */
[----:B------:R-:W-:Y:S05]  /*e4a0*/  @!P0 BRA `(.L_x_10779) ;  /* 0xffffffb400e88947 */ /* 0x000fea000383ffff */
.L_x_10704:
        /* <DEDUP_REMOVED lines=12> */
.L_x_10840:
[----:B------:R-:W-:Y:S05]  /*e570*/  BSYNC B0 ;  /* 0x0000000000007941 */ /* 0x000fea0003800000 */
.L_x_10780:
[----:B------:R-:W-:-:S03]  /*e580*/  UMOV UR4, 0xffffffff ;  /* 0xffffffff00047882 */ /* 0x000fc60000000000 */
[----:B------:R-:W-:Y:S05]  /*e590*/  BRA.DIV UR4, `(.L_x_10782) ;  /* 0x0000001604ec7947 */ /* 0x000fea000b800000 */
[----:B-1----:R-:W1:Y:S02]  /*e5a0*/  S2R R0, SR_TID.X ;  /* 0x0000000000007919 */ /* 0x002e640000002100 */
[----:B-1----:R-:W-:-:S04]  /*e5b0*/  SHF.R.U32.HI R0, RZ, 0x5, R0 ;  /* 0x00000005ff007819 */ /* 0x002fc80000011600 */
[----:B------:R-:W-:-:S05]  /*e5c0*/  LOP3.LUT R0, R0, 0x3, RZ, 0xc0, !PT ;  /* 0x0000000300007812 */ /* 0x000fca00078ec0ff */
[----:B------:R1:W2:Y:S02]  /*e5d0*/  SHFL.IDX PT, R14, R0, RZ, 0x1f ;  /* 0x00001fff000e7589 */ /* 0x0002a400000e0000 */
.L_x_10843:
[----:B--2---:R-:W-:Y:S01]  /*e5e0*/  ISETP.NE.AND P0, PT, R14, RZ, PT ;  /* 0x000000ff0e00720c */ /* 0x004fe20003f05270 */
[----:B------:R-:W-:-:S12]  /*e5f0*/  BSSY B0, `(.L_x_10783) ;  /* 0x000002c000007945 */ /* 0x000fd80003800000 */
[----:B------:R-:W-:Y:S05]  /*e600*/  @P0 BRA `(.L_x_10784) ;  /* 0x0000000000a80947 */ /* 0x000fea0003800000 */
[----:B------:R-:W-:-:S03]  /*e610*/  UMOV UR4, 0xffffffff ;  /* 0xffffffff00047882 */ /* 0x000fc60000000000 */
[----:B------:R-:W-:Y:S05]  /*e620*/  BRA.DIV UR4, `(.L_x_10785) ;  /* 0x0000001604fc7947 */ /* 0x000fea000b800000 */
[----:B------:R-:W-:-:S13]  /*e630*/  ELECT P6, URZ, PT ;  /* 0x00000000003f782f */ /* 0x000fda00038c0000 */
.L_x_10846:
[----:B------:R-:W-:Y:S05]  /*e640*/  @!P6 BRA `(.L_x_10784) ;  /* 0x000000000098e947 */ /* 0x000fea0003800000 */
[----:B------:R-:W-:-:S06]  /*e650*/  ULOP3.LUT UR4, UR39, 0x2, URZ, 0xfc, !UPT ;  /* 0x0000000227047892 */ /* 0x000fcc000f8efc3f */
[----:B-1----:R-:W-:-:S05]  /*e660*/  IMAD.U32 R0, RZ, RZ, UR4 ;  /* 0x00000004ff007e24 */ /* 0x002fca000f8e00ff */
[----:B------:R-:W-:-:S13]  /*e670*/  ISETP.NE.AND P0, PT, R0, 0x3, PT ;  /* 0x000000030000780c */ /* 0x000fda0003f05270 */
[----:B------:R-:W-:Y:S05]  /*e680*/  @!P0 BRA `(.L_x_10786) ;  /* 0x0000000000048947 */ /* 0x000fea0003800000 */
[----:B------:R-:W-:Y:S01]  /*e690*/  BPT.TRAP 0x1 ;  /* 0x000000040000795c */ /* 0x000fe20000300000 */
.L_x_10786:
[----:B------:R-:W-:Y:S01]  /*e6a0*/  IMAD R5, R18, 0x8, R7 ;  /* 0x0000000812057824 */ /* 0x000fe200078e0207 */
[----:B------:R-:W-:Y:S01]  /*e6b0*/  SHF.L.U32 R0, R28, 0x1f, RZ ;  /* 0x0000001f1c007819 */ /* 0x000fe200000006ff */
[----:B------:R-:W-:-:S03]  /*e6c0*/  VIADD R18, R18, 0x1 ;  /* 0x0000000112127836 */ /* 0x000fc60000000000 */
[----:B------:R-:W1:Y:S02]  /*e6d0*/  SYNCS.PHASECHK.TRANS64.TRYWAIT P1, [R5+URZ+0x19c40], R0 ;  /* 0x019c4000050075a7 */ /* 0x000e64000802017f */
[----:B------:R-:W-:-:S04]  /*e6e0*/  ISETP.NE.AND P2, PT, R18, 0x2, PT ;  /* 0x000000021200780c */ /* 0x000fc80003f45270 */
[----:B------:R-:W-:Y:S01]  /*e6f0*/  SEL R3, RZ, 0x1, P2 ;  /* 0x00000001ff037807 */ /* 0x000fe20001000000 */
[----:B-1----:R-:W-:Y:S08]  /*e700*/  @!P1 BRA `(.L_x_10787) ;  /* 0x0000001400e49947 */ /* 0x002ff00003800000 */
.L_x_10847:
[----:B------:R-:W-:Y:S02]  /*e710*/  SEL R18, R18, RZ, P2 ;  /* 0x000000ff12127207 */ /* 0x000fe40001000000 */
[----:B------:R-:W-:Y:S01]  /*e720*/  LOP3.LUT R2, R28, R3, RZ, 0x3c, !PT ;  /* 0x000000031c027212 */ /* 0x000fe200078e3cff */
[----:B------:R-:W-:Y:S06]  /*e730*/  @!P0 BRA `(.L_x_10788) ;  /* 0x0000000000048947 */ /* 0x000fec0003800000 */
[----:B------:R-:W-:Y:S01]  /*e740*/  BPT.TRAP 0x1 ;  /* 0x000000040000795c */ /* 0x000fe20000300000 */
.L_x_10788:
[----:B------:R-:W-:Y:S01]  /*e750*/  IMAD R3, R18, 0x8, R7 ;  /* 0x0000000812037824 */ /* 0x000fe200078e0207 */
[----:B------:R-:W-:-:S04]  /*e760*/  SHF.L.U32 R2, R2, 0x1f, RZ ;  /* 0x0000001f02027819 */ /* 0x000fc800000006ff */
[----:B------:R-:W2:Y:S02]  /*e770*/  SYNCS.PHASECHK.TRANS64.TRYWAIT P1, [R3+URZ+0x19c40], R2 ;  /* 0x019c4002030075a7 */ /* 0x000ea4000802017f */
[----:B--2---:R-:W-:Y:S05]  /*e780*/  @!P1 BRA `(.L_x_10789) ;  /* 0x0000001400d89947 */ /* 0x004fea0003800000 */
.L_x_10848:
[----:B------:R-:W-:Y:S05]  /*e790*/  @!P0 BRA `(.L_x_10790) ;  /* 0x0000000000048947 */ /* 0x000fea0003800000 */
[----:B------:R-:W-:Y:S01]  /*e7a0*/  BPT.TRAP 0x1 ;  /* 0x000000040000795c */ /* 0x000fe20000300000 */
.L_x_10790:
[----:B------:R-:W3:Y:S02]  /*e7b0*/  SYNCS.PHASECHK.TRANS64.TRYWAIT P1, [R5+URZ+0x19c60], R0 ;  /* 0x019c6000050075a7 */ /* 0x000ee4000802017f */
[----:B---3--:R-:W-:Y:S05]  /*e7c0*/  @!P1 BRA `(.L_x_10791) ;  /* 0x0000001400dc9947 */ /* 0x008fea0003800000 */
.L_x_10849:
[----:B------:R-:W-:Y:S05]  /*e7d0*/  @!P0 BRA `(.L_x_10792) ;  /* 0x0000000000048947 */ /* 0x000fea0003800000 */
[----:B------:R-:W-:Y:S01]  /*e7e0*/  BPT.TRAP 0x1 ;  /* 0x000000040000795c */ /* 0x000fe20000300000 */
.L_x_10792:
[----:B------:R-:W4:Y:S02]  /*e7f0*/  SYNCS.PHASECHK.TRANS64.TRYWAIT P1, [R3+URZ+0x19c60], R2 ;  /* 0x019c6002030075a7 */ /* 0x000f24000802017f */
[----:B----4-:R-:W-:Y:S05]  /*e800*/  @!P1 BRA `(.L_x_10793) ;  /* 0x0000001400e09947 */ /* 0x010fea0003800000 */
.L_x_10850:
[----:B------:R-:W-:Y:S05]  /*e810*/  @!P0 BRA `(.L_x_10794) ;  /* 0x0000000000048947 */ /* 0x000fea0003800000 */
[----:B------:R-:W-:Y:S01]  /*e820*/  BPT.TRAP 0x1 ;  /* 0x000000040000795c */ /* 0x000fe20000300000 */
.L_x_10794:
[----:B------:R-:W0:Y:S02]  /*e830*/  SYNCS.PHASECHK.TRANS64.TRYWAIT P1, [R5+URZ+0x19c80], R0 ;  /* 0x019c8000050075a7 */ /* 0x000e24000802017f */
[----:B0-----:R-:W-:Y:S05]  /*e840*/  @!P1 BRA `(.L_x_10795) ;  /* 0x0000001400e49947 */ /* 0x001fea0003800000 */
.L_x_10851:
[----:B------:R-:W-:Y:S05]  /*e850*/  @!P0 BRA `(.L_x_10796) ;  /* 0x0000000000048947 */ /* 0x000fea0003800000 */
[----:B------:R-:W-:Y:S01]  /*e860*/  BPT.TRAP 0x1 ;  /* 0x000000040000795c */ /* 0x000fe20000300000 */
.L_x_10796:
[----:B------:R0:W0:Y:S02]  /*e870*/  SYNCS.PHASECHK.TRANS64.TRYWAIT P0, [R3+URZ+0x19c80], R2 ;  /* 0x019c8002030075a7 */ /* 0x000024000800017f */
[----:B0-----:R-:W-:Y:S05]  /*e880*/  @!P0 NANOSLEEP.SYNCS 0x989680 ;  /* 0x009896800000895d */ /* 0x001fea0003900000 */
[----:B------:R-:W0:Y:S02]  /*e890*/  @!P0 SYNCS.PHASECHK.TRANS64 P0, [R3+URZ+0x19c80], R2 ;  /* 0x019c8002030085a7 */ /* 0x000e24000800007f */
[----:B0-----:R-:W-:Y:S05]  /*e8a0*/  @!P0 BRA `(.L_x_10796) ;  /* 0xfffffffc00f08947 */ /* 0x001fea000383ffff */
.L_x_10784:
[----:B------:R-:W-:Y:S05]  /*e8b0*/  BSYNC B0 ;  /* 0x0000000000007941 */ /* 0x000fea0003800000 */
.L_x_10783:
[----:B------:R-:W-:Y:S05]  /*e8c0*/  EXIT ;  /* 0x000000000000794d */ /* 0x000fea0003800000 */
.L_x_10661:
[----:B0-----:R-:W-:-:S04]  /*e8d0*/  IMAD.U32 R3, RZ, RZ, UR49 ;  /* 0x00000031ff037e24 */ /* 0x001fc8000f8e00ff */
[----:B------:R0:W1:Y:S03]  /*e8e0*/  SYNCS.PHASECHK.TRANS64.TRYWAIT P1, [R3+URZ+0x19c00], R8 ;  /* 0x019c0008030075a7 */ /* 0x000066000802017f */
[----:B-1----:R-:W-:Y:S05]  /*e8f0*/  @!P1 NANOSLEEP.SYNCS 0x989680 ;  /* 0x009896800000995d */ /* 0x002fea0003900000 */
[----:B------:R-:W1:Y:S02]  /*e900*/  @!P1 SYNCS.PHASECHK.TRANS64 P1, [R3+URZ+0x19c00], R8 ;  /* 0x019c0008030095a7 */ /* 0x000e64000802007f */
[----:B-1----:R-:W-:Y:S05]  /*e910*/  @!P1 BRA `(.L_x_10661) ;  /* 0xfffffffc00ec9947 */ /* 0x002fea000383ffff */
[----:B------:R-:W-:Y:S05]  /*e920*/  BRA `(.L_x_10797) ;  /* 0xffffff2c00a07947 */ /* 0x000fea000383ffff */
.L_x_10665:
[----:B-1----:R1:W2:Y:S02]  /*e930*/  SYNCS.PHASECHK.TRANS64.TRYWAIT P1, [R3+URZ+0x19c30], R4 ;  /* 0x019c3004030075a7 */ /* 0x0022a4000802017f */
[----:B--2---:R-:W-:Y:S05]  /*e940*/  @!P1 NANOSLEEP.SYNCS 0x989680 ;  /* 0x009896800000995d */ /* 0x004fea0003900000 */
[----:B------:R-:W2:Y:S02]  /*e950*/  @!P1 SYNCS.PHASECHK.TRANS64 P1, [R3+URZ+0x19c30], R4 ;  /* 0x019c3004030095a7 */ /* 0x000ea4000802007f */
[----:B--2---:R-:W-:Y:S05]  /*e960*/  @!P1 BRA `(.L_x_10665) ;  /* 0xfffffffc00f09947 */ /* 0x004fea000383ffff */
[----:B------:R-:W-:Y:S05]  /*e970*/  BRA `(.L_x_10664) ;  /* 0xffffff2c00c07947 */ /* 0x000fea000383ffff */
.L_x_10671:
[----:B-1----:R-:W-:-:S04]  /*e980*/  IMAD.U32 R8, RZ, RZ, UR19 ;  /* 0x00000013ff087e24 */ /* 0x002fc8000f8e00ff */
[----:B------:R1:W2:Y:S03]  /*e990*/  SYNCS.PHASECHK.TRANS64.TRYWAIT P1, [R8+URZ+0x19c30], R7 ;  /* 0x019c3007080075a7 */ /* 0x0002a6000802017f */
[----:B--2---:R-:W-:Y:S05]  /*e9a0*/  @!P1 NANOSLEEP.SYNCS 0x989680 ;  /* 0x009896800000995d */ /* 0x004fea0003900000 */
[----:B------:R-:W2:Y:S02]  /*e9b0*/  @!P1 SYNCS.PHASECHK.TRANS64 P1, [R8+URZ+0x19c30], R7 ;  /* 0x019c3007080095a7 */ /* 0x000ea4000802007f */
[----:B--2---:R-:W-:Y:S05]  /*e9c0*/  @!P1 BRA `(.L_x_10671) ;  /* 0xfffffffc00ec9947 */ /* 0x004fea000383ffff */
[----:B------:R-:W-:Y:S05]  /*e9d0*/  BRA `(.L_x_10670) ;  /* 0xffffff5800007947 */ /* 0x000fea000383ffff */
.L_x_10675:
[----:B-1----:R-:W-:-:S04]  /*e9e0*/  IMAD.U32 R8, RZ, RZ, UR11 ;  /* 0x0000000bff087e24 */ /* 0x002fc8000f8e00ff */
[----:B------:R1:W2:Y:S03]  /*e9f0*/  SYNCS.PHASECHK.TRANS64.TRYWAIT P1, [R8+URZ+0x19c50], R7 ;  /* 0x019c5007080075a7 */ /* 0x0002a6000802017f */
[----:B--2---:R-:W-:Y:S05]  /*ea00*/  @!P1 NANOSLEEP.SYNCS 0x989680 ;  /* 0x009896800000995d */ /* 0x004fea0003900000 */
[----:B------:R-:W2:Y:S02]  /*ea10*/  @!P1 SYNCS.PHASECHK.TRANS64 P1, [R8+URZ+0x19c50], R7 ;  /* 0x019c5007080095a7 */ /* 0x000ea4000802007f */
[----:B--2---:R-:W-:Y:S05]  /*ea20*/  @!P1 BRA `(.L_x_10675) ;  /* 0xfffffffc00ec9947 */ /* 0x004fea000383ffff */
[----:B------:R-:W-:Y:S05]  /*ea30*/  BRA `(.L_x_10674) ;  /* 0xffffff5800507947 */ /* 0x000fea000383ffff */
.L_x_10682:
[----:B-1----:R-:W-:-:S04]  /*ea40*/  IMAD.U32 R3, RZ, RZ, UR14 ;  /* 0x0000000eff037e24 */ /* 0x002fc8000f8e00ff */
[----:B------:R1:W2:Y:S03]  /*ea50*/  SYNCS.PHASECHK.TRANS64.TRYWAIT P1, [R3+URZ+0x19c50], R0 ;  /* 0x019c5000030075a7 */ /* 0x0002a6000802017f */
[----:B--2---:R-:W-:Y:S05]  /*ea60*/  @!P1 NANOSLEEP.SYNCS 0x989680 ;  /* 0x009896800000995d */ /* 0x004fea0003900000 */
[----:B------:R-:W2:Y:S02]  /*ea70*/  @!P1 SYNCS.PHASECHK.TRANS64 P1, [R3+URZ+0x19c50], R0 ;  /* 0x019c5000030095a7 */ /* 0x000ea4000802007f */
[----:B--2---:R-:W-:Y:S05]  /*ea80*/  @!P1 BRA `(.L_x_10682) ;  /* 0xfffffffc00ec9947 */ /* 0x004fea000383ffff */
[----:B------:R-:W-:Y:S05]  /*ea90*/  BRA `(.L_x_10681) ;  /* 0xffffff7800a87947 */ /* 0x000fea000383ffff */
.L_x_10719:
[----:B0-----:R-:W0:Y:S01]  /*eaa0*/  S2R R19, SR_TID.X ;  /* 0x0000000000137919 */ /* 0x001e220000002100 */
[----:B------:R-:W-:Y:S02]  /*eab0*/  IMAD.MOV.U32 R12, RZ, RZ, RZ ;  /* 0x000000ffff0c7224 */ /* 0x000fe400078e00ff */
[----:B------:R-:W-:Y:S02]  /*eac0*/  IMAD.MOV.U32 R11, RZ, RZ, 0x1f ;  /* 0x0000001fff0b7424 */ /* 0x000fe400078e00ff */
[----:B------:R-:W-:Y:S01]  /*ead0*/  IMAD.MOV.U32 R15, RZ, RZ, -0x1 ;  /* 0xffffffffff0f7424 */ /* 0x000fe200078e00ff */
[----:B0-----:R-:W-:-:S04]  /*eae0*/  SHF.R.U32.HI R8, RZ, 0x5, R19 ;  /* 0x00000005ff087819 */ /* 0x001fc80000011613 */
[----:B------:R-:W-:-:S04]  /*eaf0*/  LOP3.LUT R8, R8, 0x3, RZ, 0xc0, !PT ;  /* 0x0000000308087812 */ /* 0x000fc800078ec0ff */
[----:B------:R-:W-:-:S07]  /*eb00*/  MOV R13, R8 ;  /* 0x00000008000d7202 */ /* 0x000fce0000000f00 */
[----:B-----5:R-:W-:Y:S05]  /*eb10*/  WARPSYNC.COLLECTIVE R15, `(.L_x_10798) ;  /* 0x000000000f087348 */ /* 0x020fea0003c00000 */
[----:B------:R0:W1:Y:S02]  /*eb20*/  SHFL.IDX P6, R14, R13, R12, R11 ;  /* 0x0000000c0d0e7389 */ /* 0x00006400000c000b */
[----:B01---5:R-:W-:Y:S01]  /*eb30*/  ENDCOLLECTIVE ;  /* 0x000000000000791b */ /* 0x023fe20003800000 */
.L_x_10798:
[----:B------:R-:W-:Y:S05]  /*eb40*/  BRA `(.L_x_10799) ;  /* 0xffffffc0004c7947 */ /* 0x000fea000383ffff */
.L_x_10722:
[----:B0-----:R0:W2:Y:S02]  /*eb50*/  SYNCS.PHASECHK.TRANS64.TRYWAIT P0, [R5+URZ+0x19c80], R21 ;  /* 0x019c8015050075a7 */ /* 0x0010a4000800017f */
[----:B--2---:R-:W-:Y:S05]  /*eb60*/  @!P0 NANOSLEEP.SYNCS 0x989680 ;  /* 0x009896800000895d */ /* 0x004fea0003900000 */
[----:B------:R-:W2:Y:S02]  /*eb70*/  @!P0 SYNCS.PHASECHK.TRANS64 P0, [R5+URZ+0x19c80], R21 ;  /* 0x019c8015050085a7 */ /* 0x000ea4000800007f */
[----:B--2---:R-:W-:Y:S05]  /*eb80*/  @!P0 BRA `(.L_x_10722) ;  /* 0xfffffffc00f08947 */ /* 0x004fea000383ffff */
[----:B------:R-:W-:Y:S05]  /*eb90*/  BRA `(.L_x_10800) ;  /* 0xffffffc000607947 */ /* 0x000fea000383ffff */
.L_x_10723:
        /* <DEDUP_REMOVED lines=8> */
.L_x_10802:
[----:B------:R-:W-:Y:S05]  /*ec20*/  BSYNC B0 ;  /* 0x0000000000007941 */ /* 0x000fea0003800000 */
.L_x_10801:
        /* <DEDUP_REMOVED lines=9> */
.L_x_10803:
[----:B------:R-:W0:Y:S01]  /*ecc0*/  LDC R11, c[0x0][0x2f4] ;  /* 0x0000bd00ff0b7b82 */ /* 0x000e220000000800 */
[----:B------:R-:W-:Y:S02]  /*ecd0*/  IMAD.MOV.U32 R13, RZ, RZ, R9 ;  /* 0x000000ffff0d7224 */ /* 0x000fe400078e0009 */
[----:B------:R-:W-:Y:S02]  /*ece0*/  IMAD.SHL.U32 R15, R7, 0x10, RZ ;  /* 0x00000010070f7824 */ /* 0x000fe400078e00ff */
[----:B------:R-:W-:-:S03]  /*ecf0*/  IMAD.MOV.U32 R6, RZ, RZ, R14 ;  /* 0x000000ffff067224 */ /* 0x000fc600078e000e */
[----:B------:R-:W-:-:S04]  /*ed00*/  LOP3.LUT R15, R15, 0x10, RZ, 0xc0, !PT ;  /* 0x000000100f0f7812 */ /* 0x000fc800078ec0ff */
[C---:B------:R-:W-:Y:S02]  /*ed10*/  IADD3 R6, P1, R15.reuse, R6, RZ ;  /* 0x000000060f067210 */ /* 0x040fe40007f3e0ff */
[----:B------:R-:W-:-:S03]  /*ed20*/  LOP3.LUT R12, R15, 0x20, RZ, 0xfc, !PT ;  /* 0x000000200f0c7812 */ /* 0x000fc600078efcff */
[----:B------:R-:W-:Y:S01]  /*ed30*/  IMAD.X R7, RZ, RZ, R4, P1 ;  /* 0x000000ffff077224 */ /* 0x000fe200008e0604 */
[-C--:B0-----:R-:W-:Y:S01]  /*ed40*/  ISETP.GE.AND P3, PT, R15, R11.reuse, PT ;  /* 0x0000000b0f00720c */ /* 0x081fe20003f66270 */
[----:B------:R-:W-:Y:S01]  /*ed50*/  IMAD.IADD R4, R16, 0x1, R10 ;  /* 0x0000000110047824 */ /* 0x000fe200078e020a */
[----:B------:R-:W-:Y:S01]  /*ed60*/  ISETP.GE.AND P2, PT, R12, R11, PT ;  /* 0x0000000b0c00720c */ /* 0x000fe20003f46270 */
[----:B------:R-:W-:Y:S01]  /*ed70*/  IMAD.MOV.U32 R12, RZ, RZ, 0x1 ;  /* 0x00000001ff0c7424 */ /* 0x000fe200078e00ff */
[----:B------:R-:W-:Y:S02]  /*ed80*/  ISETP.LT.OR P1, PT, R3, 0x1, P3 ;  /* 0x000000010300780c */ /* 0x000fe40001f21670 */
[----:B------:R-:W-:-:S11]  /*ed90*/  LOP3.LUT R15, R15, 0x40, RZ, 0xfc, !PT ;  /* 0x000000400f0f7812 */ /* 0x000fd600078efcff */
[----:B------:R-:W-:Y:S01]  /*eda0*/  @!PT LDS RZ, [RZ] ;  /* 0x00000000fffff984 */ /* 0x000fe20000000800 */
[----:B------:R-:W-:Y:S01]  /*edb0*/  @!PT LDS RZ, [RZ] ;  /* 0x00000000fffff984 */ /* 0x000fe20000000800 */
[----:B------:R-:W-:Y:S01]  /*edc0*/  @!PT LDS RZ, [RZ] ;  /* 0x00000000fffff984 */ /* 0x000fe20000000800 */
[----:B------:R0:W-:Y:S01]  /*edd0*/  LDGSTS.E.BYPASS.LTC128B.128 [R4+0x9000], desc[UR50][R6.64], !P1 ;  /* 0x0900000006047fae */ /* 0x0001e2000c901d72 */
[----:B------:R-:W-:-:S13]  /*ede0*/  ISETP.LT.OR P1, PT, R3, 0x1, P2 ;  /* 0x000000010300780c */ /* 0x000fda0001721670 */
[----:B------:R0:W-:Y:S01]  /*edf0*/  LDGSTS.E.BYPASS.LTC128B.128 [R4+0xa000], desc[UR50][R6.64+0x20], !P1 ;  /* 0x0a00002006047fae */ /* 0x0001e2000c901d72 */
[----:B------:R-:W-:Y:S01]  /*ee00*/  ISETP.GE.AND P1, PT, R15, R11, PT ;  /* 0x0000000b0f00720c */ /* 0x000fe20003f26270 */
[----:B------:R-:W-:Y:S02]  /*ee10*/  IMAD.MOV.U32 R11, RZ, RZ, 0x1e1f ;  /* 0x00001e1fff0b7424 */ /* 0x000fe400078e00ff */
[----:B------:R-:W-:Y:S01]  /*ee20*/  IMAD.MOV.U32 R15, RZ, RZ, -0x1 ;  /* 0xffffffffff0f7424 */ /* 0x000fe200078e00ff */
[----:B------:R-:W-:-:S13]  /*ee30*/  ISETP.LT.OR P4, PT, R3, 0x1, P1 ;  /* 0x000000010300780c */ /* 0x000fda0000f81670 */
[----:B0-----:R-:W-:Y:S05]  /*ee40*/  WARPSYNC.COLLECTIVE R15, `(.L_x_10804) ;  /* 0x000000000f087348 */ /* 0x001fea0003c00000 */
[----:B------:R1:W2:Y:S02]  /*ee50*/  SHFL.IDX P6, R14, R13, R12, R11 ;  /* 0x0000000c0d0e7389 */ /* 0x0002a400000c000b */
[----:B012---:R-:W-:Y:S01]  /*ee60*/  ENDCOLLECTIVE ;  /* 0x000000000000791b */ /* 0x007fe20003800000 */
.L_x_10804:
[----:B------:R-:W-:Y:S01]  /*ee70*/  @!PT LDS RZ, [RZ] ;  /* 0x00000000fffff984 */ /* 0x000fe20000000800 */
[----:B------:R-:W-:Y:S01]  /*ee80*/  @!PT LDS RZ, [RZ] ;  /* 0x00000000fffff984 */ /* 0x000fe20000000800 */
[----:B------:R-:W-:Y:S01]  /*ee90*/  @!PT LDS RZ, [RZ] ;  /* 0x00000000fffff984 */ /* 0x000fe20000000800 */
[----:B------:R0:W-:Y:S01]  /*eea0*/  LDGSTS.E.BYPASS.LTC128B.128 [R4+0xb000], desc[UR50][R6.64+0x40], !P4 ;  /* 0x0b00004006047fae */ /* 0x0001e2000e101d72 */
[----:B------:R-:W-:Y:S02]  /*eeb0*/  ISETP.GE.AND P4, PT, R3, 0x41, PT ;  /* 0x000000410300780c */ /* 0x000fe40003f86270 */
[----:B------:R-:W-:Y:S01]  /*eec0*/  MOV R13, R8 ;  /* 0x00000008000d7202 */ /* 0x000fe20000000f00 */
[----:B------:R-:W-:-:S10]  /*eed0*/  IMAD.MOV.U32 R9, RZ, RZ, R14 ;  /* 0x000000ffff097224 */ /* 0x000fd400078e000e */
[----:B0-----:R-:W-:Y:S05]  /*eee0*/  WARPSYNC.COLLECTIVE R15, `(.L_x_10805) ;  /* 0x000000000f087348 */ /* 0x001fea0003c00000 */
[----:B------:R1:W2:Y:S02]  /*eef0*/  SHFL.IDX P6, R14, R13, R12, R11 ;  /* 0x0000000c0d0e7389 */ /* 0x0002a400000c000b */
[----:B012---:R-:W-:Y:S01]  /*ef00*/  ENDCOLLECTIVE ;  /* 0x000000000000791b */ /* 0x007fe20003800000 */
.L_x_10805:
[----:B------:R-:W-:Y:S01]  /*ef10*/  IMAD.MOV.U32 R6, RZ, RZ, R14 ;  /* 0x000000ffff067224 */ /* 0x000fe200078e000e */
[----:B------:R-:W-:Y:S06]  /*ef20*/  BRA `(.L_x_10806) ;  /* 0xffffffc0004c7947 */ /* 0x000fec000383ffff */
.L_x_10728:
[----:B---3--:R3:W4:Y:S02]  /*ef30*/  SYNCS.PHASECHK.TRANS64.TRYWAIT P1, [R5+URZ+0x19c40], R21 ;  /* 0x019c4015050075a7 */ /* 0x008724000802017f */
[----:B----4-:R-:W-:Y:S05]  /*ef40*/  @!P1 NANOSLEEP.SYNCS 0x989680 ;  /* 0x009896800000995d */ /* 0x010fea0003900000 */
[----:B------:R-:W4:Y:S02]  /*ef50*/  @!P1 SYNCS.PHASECHK.TRANS64 P1, [R5+URZ+0x19c40], R21 ;  /* 0x019c4015050095a7 */ /* 0x000f24000802007f */
[----:B----4-:R-:W-:Y:S05]  /*ef60*/  @!P1 BRA `(.L_x_10728) ;  /* 0xfffffffc00f09947 */ /* 0x010fea000383ffff */
[----:B------:R-:W-:Y:S05]  /*ef70*/  BRA `(.L_x_10807) ;  /* 0xffffffc000bc7947 */ /* 0x000fea000383ffff */
.L_x_10729:
[----:B------:R-:W-:Y:S01]  /*ef80*/  BSSY B0, `(.L_x_10808) ;  /* 0x0000008000007945 */ /* 0x000fe20003800000 */
[----:B------:R-:W-:Y:S02]  /*ef90*/  IMAD.MOV.U32 R13, RZ, RZ, R6 ;  /* 0x000000ffff0d7224 */ /* 0x000fe400078e0006 */
[----:B------:R-:W-:Y:S02]  /*efa0*/  IMAD.MOV.U32 R12, RZ, RZ, RZ ;  /* 0x000000ffff0c7224 */ /* 0x000fe400078e00ff */
[----:B------:R-:W-:Y:S02]  /*efb0*/  IMAD.MOV.U32 R11, RZ, RZ, 0x1e1f ;  /* 0x00001e1fff0b7424 */ /* 0x000fe400078e00ff */
[----:B------:R-:W-:-:S07]  /*efc0*/  IMAD.MOV.U32 R15, RZ, RZ, -0x1 ;  /* 0xffffffffff0f7424 */ /* 0x000fce00078e00ff */
[----:B--23--:R-:W-:Y:S05]  /*efd0*/  WARPSYNC.COLLECTIVE R15, `(.L_x_10809) ;  /* 0x000000000f087348 */ /* 0x00cfea0003c00000 */
[----:B------:R0:W1:Y:S02]  /*efe0*/  SHFL.IDX P6, R14, R13, R12, R11 ;  /* 0x0000000c0d0e7389 */ /* 0x00006400000c000b */
[----:B0123--:R-:W-:Y:S01]  /*eff0*/  ENDCOLLECTIVE ;  /* 0x000000000000791b */ /* 0x00ffe20003800000 */
.L_x_10809:
[----:B------:R-:W-:Y:S05]  /*f000*/  BSYNC B0 ;  /* 0x0000000000007941 */ /* 0x000fea0003800000 */
.L_x_10808:
        /* <DEDUP_REMOVED lines=8> */
.L_x_10810:
[----:B------:R-:W-:Y:S02]  /*f090*/  IMAD.MOV.U32 R13, RZ, RZ, R6 ;  /* 0x000000ffff0d7224 */ /* 0x000fe400078e0006 */
[----:B------:R-:W-:Y:S01]  /*f0a0*/  IMAD.MOV.U32 R12, RZ, RZ, 0x1 ;  /* 0x00000001ff0c7424 */ /* 0x000fe200078e00ff */
[----:B------:R-:W-:-:S07]  /*f0b0*/  MOV R3, R14 ;  /* 0x0000000e00037202 */ /* 0x000fce0000000f00 */
[----:B------:R-:W-:Y:S05]  /*f0c0*/  WARPSYNC.COLLECTIVE R15, `(.L_x_10811) ;  /* 0x000000000f087348 */ /* 0x000fea0003c00000 */
[----:B------:R0:W1:Y:S02]  /*f0d0*/  SHFL.IDX P6, R14, R13, R12, R11 ;  /* 0x0000000c0d0e7389 */ /* 0x00006400000c000b */
[----:B01----:R-:W-:Y:S01]  /*f0e0*/  ENDCOLLECTIVE ;  /* 0x000000000000791b */ /* 0x003fe20003800000 */
.L_x_10811:
        /* <DEDUP_REMOVED lines=14> */
.L_x_10812:
[----:B------:R-:W-:Y:S01]  /*f1d0*/  @!PT LDS RZ, [RZ] ;  /* 0x00000000fffff984 */ /* 0x000fe20000000800 */
[----:B------:R-:W-:Y:S01]  /*f1e0*/  @!PT LDS RZ, [RZ] ;  /* 0x00000000fffff984 */ /* 0x000fe20000000800 */
[----:B------:R-:W-:Y:S01]  /*f1f0*/  @!PT LDS RZ, [RZ] ;  /* 0x00000000fffff984 */ /* 0x000fe20000000800 */
[----:B------:R0:W-:Y:S04]  /*f200*/  @P0 LDGSTS.E.BYPASS.LTC128B.128 [R4+0x14800], desc[UR50][R2.64+0x20], !P3 ;  /* 0x1480002002040fae */ /* 0x0001e8000d901d72 */
[----:B------:R0:W-:Y:S01]  /*f210*/  @P0 LDGSTS.E.BYPASS.LTC128B.128 [R4+0x15800], desc[UR50][R2.64+0x40], !P2 ;  /* 0x1580004002040fae */ /* 0x0001e2000d101d72 */
[----:B------:R-:W-:Y:S01]  /*f220*/  IMAD.MOV.U32 R0, RZ, RZ, R14 ;  /* 0x000000ffff007224 */ /* 0x000fe200078e000e */
[----:B------:R-:W-:Y:S06]  /*f230*/  BRA `(.L_x_10813) ;  /* 0xffffffc000c07947 */ /* 0x000fec000383ffff */
.L_x_10734:
[----:B------:R-:W-:Y:S02]  /*f240*/  IMAD.MOV.U32 R13, RZ, RZ, R4 ;  /* 0x000000ffff0d7224 */ /* 0x000fe400078e0004 */
[----:B------:R-:W-:Y:S02]  /*f250*/  IMAD.MOV.U32 R12, RZ, RZ, RZ ;  /* 0x000000ffff0c7224 */ /* 0x000fe400078e00ff */
[----:B------:R-:W-:Y:S02]  /*f260*/  IMAD.MOV.U32 R11, RZ, RZ, 0x1e1f ;  /* 0x00001e1fff0b7424 */ /* 0x000fe400078e00ff */
[----:B------:R-:W-:Y:S02]  /*f270*/  IMAD.MOV.U32 R15, RZ, RZ, -0x1 ;  /* 0xffffffffff0f7424 */ /* 0x000fe400078e00ff */
[----:B------:R-:W-:Y:S02]  /*f280*/  IMAD R25, R25, 0xc0, R17 ;  /* 0x000000c019197824 */ /* 0x000fe400078e0211 */
[----:B------:R-:W-:-:S07]  /*f290*/  IMAD R0, R8, UR41, RZ ;  /* 0x0000002908007c24 */ /* 0x000fce000f8e02ff */
[----:B-----5:R-:W-:Y:S05]  /*f2a0*/  WARPSYNC.COLLECTIVE R15, `(.L_x_10814) ;  /* 0x000000000f087348 */ /* 0x020fea0003c00000 */
[----:B------:R0:W1:Y:S02]  /*f2b0*/  SHFL.IDX P6, R14, R13, R12, R11 ;  /* 0x0000000c0d0e7389 */ /* 0x00006400000c000b */
[----:B01---5:R-:W-:Y:S01]  /*f2c0*/  ENDCOLLECTIVE ;  /* 0x000000000000791b */ /* 0x023fe20003800000 */
.L_x_10814:
[----:B------:R-:W-:Y:S01]  /*f2d0*/  ISETP.GE.AND P1, PT, R25, R0, PT ;  /* 0x000000001900720c */ /* 0x000fe20003f26270 */
[----:B------:R-:W-:Y:S01]  /*f2e0*/  IMAD.MOV.U32 R13, RZ, RZ, R5 ;  /* 0x000000ffff0d7224 */ /* 0x000fe200078e0005 */
[----:B------:R-:W-:-:S11]  /*f2f0*/  MOV R2, R14 ;  /* 0x0000000e00027202 */ /* 0x000fd60000000f00 */
[----:B------:R-:W-:Y:S05]  /*f300*/  WARPSYNC.COLLECTIVE R15, `(.L_x_10815) ;  /* 0x000000000f087348 */ /* 0x000fea0003c00000 */
[----:B------:R0:W1:Y:S02]  /*f310*/  SHFL.IDX P6, R14, R13, R12, R11 ;  /* 0x0000000c0d0e7389 */ /* 0x00006400000c000b */
[----:B01----:R-:W-:Y:S01]  /*f320*/  ENDCOLLECTIVE ;  /* 0x000000000000791b */ /* 0x003fe20003800000 */
.L_x_10815:
[----:B------:R-:W-:Y:S02]  /*f330*/  IMAD.MOV.U32 R13, RZ, RZ, R4 ;  /* 0x000000ffff0d7224 */ /* 0x000fe400078e0004 */
[----:B------:R-:W-:Y:S02]  /*f340*/  IMAD.MOV.U32 R12, RZ, RZ, 0x1 ;  /* 0x00000001ff0c7424 */ /* 0x000fe400078e00ff */
[----:B------:R-:W-:-:S07]  /*f350*/  IMAD.MOV.U32 R3, RZ, RZ, R14 ;  /* 0x000000ffff037224 */ /* 0x000fce00078e000e */
[----:B------:R-:W-:Y:S05]  /*f360*/  WARPSYNC.COLLECTIVE R15, `(.L_x_10816) ;  /* 0x000000000f087348 */ /* 0x000fea0003c00000 */
[----:B------:R0:W1:Y:S02]  /*f370*/  SHFL.IDX P6, R14, R13, R12, R11 ;  /* 0x0000000c0d0e7389 */ /* 0x00006400000c000b */
[----:B01----:R-:W-:Y:S01]  /*f380*/  ENDCOLLECTIVE ;  /* 0x000000000000791b */ /* 0x003fe20003800000 */
.L_x_10816:
        /* <DEDUP_REMOVED lines=10> */
.L_x_10817:
[----:B------:R-:W-:Y:S01]  /*f430*/  @!PT LDS RZ, [RZ] ;  /* 0x00000000fffff984 */ /* 0x000fe20000000800 */
[----:B------:R-:W-:Y:S01]  /*f440*/  @!PT LDS RZ, [RZ] ;  /* 0x00000000fffff984 */ /* 0x000fe20000000800 */
[----:B------:R-:W-:Y:S01]  /*f450*/  @!PT LDS RZ, [RZ] ;  /* 0x00000000fffff984 */ /* 0x000fe20000000800 */
[----:B------:R0:W-:Y:S04]  /*f460*/  @!P1 LDGSTS.E.BYPASS.LTC128B.128 [R9+0xf000], desc[UR50][R2.64], !P3 ;  /* 0x0f00000002099fae */ /* 0x0001e8000d901d72 */
[----:B------:R0:W-:Y:S04]  /*f470*/  @!P1 LDGSTS.E.BYPASS.LTC128B.128 [R9+0x10800], desc[UR50][R2.64+0x20], !P2 ;  /* 0x1080002002099fae */ /* 0x0001e8000d101d72 */
[----:B------:R0:W-:Y:S01]  /*f480*/  @!P1 LDGSTS.E.BYPASS.LTC128B.128 [R9+0x12000], desc[UR50][R2.64+0x40], !P0 ;  /* 0x1200004002099fae */ /* 0x0001e2000c101d72 */
[----:B------:R-:W-:Y:S01]  /*f490*/  MOV R13, R6 ;  /* 0x00000006000d7202 */ /* 0x000fe20000000f00 */
[----:B------:R-:W-:-:S02]  /*f4a0*/  IMAD.MOV.U32 R12, RZ, RZ, RZ ;  /* 0x000000ffff0c7224 */ /* 0x000fc400078e00ff */
[----:B------:R-:W-:-:S07]  /*f4b0*/  IMAD.MOV.U32 R5, RZ, RZ, R14 ;  /* 0x000000ffff057224 */ /* 0x000fce00078e000e */
[----:B0-----:R-:W-:Y:S05]  /*f4c0*/  WARPSYNC.COLLECTIVE R15, `(.L_x_10818) ;  /* 0x000000000f087348 */ /* 0x001fea0003c00000 */
[----:B------:R1:W2:Y:S02]  /*f4d0*/  SHFL.IDX P6, R14, R13, R12, R11 ;  /* 0x0000000c0d0e7389 */ /* 0x0002a400000c000b */
[----:B012---:R-:W-:Y:S01]  /*f4e0*/  ENDCOLLECTIVE ;  /* 0x000000000000791b */ /* 0x007fe20003800000 */
.L_x_10818:
[----:B------:R-:W-:-:S05]  /*f4f0*/  VIADD R3, R25, 0x40 ;  /* 0x0000004019037836 */ /* 0x000fca0000000000 */
[----:B------:R-:W-:Y:S01]  /*f500*/  ISETP.GE.AND P1, PT, R3, R0, PT ;  /* 0x000000000300720c */ /* 0x000fe20003f26270 */
[----:B------:R-:W-:-:S12]  /*f510*/  IMAD.MOV.U32 R13, RZ, RZ, R7 ;  /* 0x000000ffff0d7224 */ /* 0x000fd800078e0007 */
[----:B------:R-:W-:Y:S01]  /*f520*/  @!P1 IADD3 R2, P4, R10, R5, RZ ;  /* 0x000000050a029210 */ /* 0x000fe20007f9e0ff */
[----:B------:R-:W-:-:S12]  /*f530*/  IMAD.MOV.U32 R6, RZ, RZ, R14 ;  /* 0x000000ffff067224 */ /* 0x000fd800078e000e */
[----:B------:R-:W-:Y:S05]  /*f540*/  WARPSYNC.COLLECTIVE R15, `(.L_x_10819) ;  /* 0x000000000f087348 */ /* 0x000fea0003c00000 */
[----:B------:R0:W1:Y:S02]  /*f550*/  SHFL.IDX P6, R14, R13, R12, R11 ;  /* 0x0000000c0d0e7389 */ /* 0x00006400000c000b */
[----:B01----:R-:W-:Y:S01]  /*f560*/  ENDCOLLECTIVE ;  /* 0x000000000000791b */ /* 0x003fe20003800000 */
.L_x_10819:
[----:B------:R-:W-:-:S05]  /*f570*/  @!P1 IMAD.X R3, RZ, RZ, R4, P4 ;  /* 0x000000ffff039224 */ /* 0x000fca00020e0604 */
        /* <DEDUP_REMOVED lines=8> */
.L_x_10739:
[----:B-1----:R1:W2:Y:S02]  /*f600*/  SYNCS.PHASECHK.TRANS64.TRYWAIT P0, [R16+URZ+0x19c20], R0 ;  /* 0x019c2000100075a7 */ /* 0x0022a4000800017f */
[----:B--2---:R-:W-:Y:S05]  /*f610*/  @!P0 NANOSLEEP.SYNCS 0x989680 ;  /* 0x009896800000895d */ /* 0x004fea0003900000 */
[----:B------:R-:W2:Y:S02]  /*f620*/  @!P0 SYNCS.PHASECHK.TRANS64 P0, [R16+URZ+0x19c20], R0 ;  /* 0x019c2000100085a7 */ /* 0x000ea4000800007f */
[----:B--2---:R-:W-:Y:S05]  /*f630*/  @!P0 BRA `(.L_x_10739) ;  /* 0xfffffffc00f08947 */ /* 0x004fea000383ffff */
[----:B------:R-:W-:Y:S05]  /*f640*/  BRA `(.L_x_10821) ;  /* 0xffffffc800d47947 */ /* 0x000fea000383ffff */
.L_x_10743:
[----:B0-----:R0:W1:Y:S02]  /*f650*/  SYNCS.PHASECHK.TRANS64.TRYWAIT P0, [R0+URZ+0x19c80], R10 ;  /* 0x019c800a000075a7 */ /* 0x001064000800017f */
[----:B-1----:R-:W-:Y:S05]  /*f660*/  @!P0 NANOSLEEP.SYNCS 0x989680 ;  /* 0x009896800000895d */ /* 0x002fea0003900000 */
[----:B------:R-:W1:Y:S02]  /*f670*/  @!P0 SYNCS.PHASECHK.TRANS64 P0, [R0+URZ+0x19c80], R10 ;  /* 0x019c800a000085a7 */ /* 0x000e64000800007f */
[----:B-1----:R-:W-:Y:S05]  /*f680*/  @!P0 BRA `(.L_x_10743) ;  /* 0xfffffffc00f08947 */ /* 0x002fea000383ffff */
[----:B------:R-:W-:Y:S05]  /*f690*/  BRA `(.L_x_10822) ;  /* 0xffffffcc00a07947 */ /* 0x000fea000383ffff */
.L_x_10744:
        /* <DEDUP_REMOVED lines=8> */
.L_x_10824:
[----:B------:R-:W-:Y:S05]  /*f720*/  BSYNC B0 ;  /* 0x0000000000007941 */ /* 0x000fea0003800000 */
.L_x_10823:
        /* <DEDUP_REMOVED lines=9> */
.L_x_10825:
[----:B------:R-:W-:Y:S02]  /*f7c0*/  IMAD.MOV.U32 R13, RZ, RZ, R21 ;  /* 0x000000ffff0d7224 */ /* 0x000fe400078e0015 */
[----:B------:R-:W-:Y:S02]  /*f7d0*/  IMAD.MOV.U32 R12, RZ, RZ, 0x1 ;  /* 0x00000001ff0c7424 */ /* 0x000fe400078e00ff */
[----:B------:R-:W-:-:S07]  /*f7e0*/  IMAD.MOV.U32 R2, RZ, RZ, R14 ;  /* 0x000000ffff027224 */ /* 0x000fce00078e000e */
[----:B------:R-:W-:Y:S05]  /*f7f0*/  WARPSYNC.COLLECTIVE R15, `(.L_x_10826) ;  /* 0x000000000f087348 */ /* 0x000fea0003c00000 */
[----:B------:R0:W1:Y:S02]  /*f800*/  SHFL.IDX P6, R14, R13, R12, R11 ;  /* 0x0000000c0d0e7389 */ /* 0x00006400000c000b */
[----:B01----:R-:W-:Y:S01]  /*f810*/  ENDCOLLECTIVE ;  /* 0x000000000000791b */ /* 0x003fe20003800000 */
.L_x_10826:
        /* <DEDUP_REMOVED lines=13> */
.L_x_10827:
[----:B------:R-:W-:Y:S01]  /*f8f0*/  IMAD.MOV.U32 R2, RZ, RZ, R14 ;  /* 0x000000ffff027224 */ /* 0x000fe200078e000e */
[----:B------:R-:W-:Y:S06]  /*f900*/  BRA `(.L_x_10828) ;  /* 0xffffffcc00b47947 */ /* 0x000fec000383ffff */
.L_x_10749:
[----:B---3--:R3:W4:Y:S02]  /*f910*/  SYNCS.PHASECHK.TRANS64.TRYWAIT P0, [R0+URZ+0x19c40], R10 ;  /* 0x019c400a000075a7 */ /* 0x008724000800017f */
[----:B----4-:R-:W-:Y:S05]  /*f920*/  @!P0 NANOSLEEP.SYNCS 0x989680 ;  /* 0x009896800000895d */ /* 0x010fea0003900000 */
[----:B------:R-:W4:Y:S02]  /*f930*/  @!P0 SYNCS.PHASECHK.TRANS64 P0, [R0+URZ+0x19c40], R10 ;  /* 0x019c400a000085a7 */ /* 0x000f24000800007f */
[----:B----4-:R-:W-:Y:S05]  /*f940*/  @!P0 BRA `(.L_x_10749) ;  /* 0xfffffffc00f08947 */ /* 0x010fea000383ffff */
[----:B------:R-:W-:Y:S05]  /*f950*/  BRA `(.L_x_10829) ;  /* 0xffffffd0000c7947 */ /* 0x000fea000383ffff */
.L_x_10750:
[----:B------:R-:W-:Y:S01]  /*f960*/  BSSY B0, `(.L_x_10830) ;  /* 0x0000008000007945 */ /* 0x000fe20003800000 */
[----:B------:R-:W-:Y:S01]  /*f970*/  MOV R13, R8 ;  /* 0x00000008000d7202 */ /* 0x000fe20000000f00 */
[----:B------:R-:W-:Y:S02]  /*f980*/  IMAD.MOV.U32 R12, RZ, RZ, RZ ;  /* 0x000000ffff0c7224 */ /* 0x000fe400078e00ff */
[----:B------:R-:W-:Y:S02]  /*f990*/  IMAD.MOV.U32 R11, RZ, RZ, 0x1e1f ;  /* 0x00001e1fff0b7424 */ /* 0x000fe400078e00ff */
[----:B------:R-:W-:-:S07]  /*f9a0*/  IMAD.MOV.U32 R15, RZ, RZ, -0x1 ;  /* 0xffffffffff0f7424 */ /* 0x000fce00078e00ff */
[----:B0-23--:R-:W-:Y:S05]  /*f9b0*/  WARPSYNC.COLLECTIVE R15, `(.L_x_10831) ;  /* 0x000000000f087348 */ /* 0x00dfea0003c00000 */
[----:B------:R1:W4:Y:S02]  /*f9c0*/  SHFL.IDX P6, R14, R13, R12, R11 ;  /* 0x0000000c0d0e7389 */ /* 0x00032400000c000b */
[----:B01234-:R-:W-:Y:S01]  /*f9d0*/  ENDCOLLECTIVE ;  /* 0x000000000000791b */ /* 0x01ffe20003800000 */
.L_x_10831:
[----:B------:R-:W-:Y:S05]  /*f9e0*/  BSYNC B0 ;  /* 0x0000000000007941 */ /* 0x000fea0003800000 */
.L_x_10830:
        /* <DEDUP_REMOVED lines=8> */
.L_x_10832:
[----:B------:R-:W-:Y:S01]  /*fa70*/  MOV R13, R8 ;  /* 0x00000008000d7202 */ /* 0x000fe20000000f00 */
[----:B------:R-:W-:Y:S02]  /*fa80*/  IMAD.MOV.U32 R12, RZ, RZ, 0x1 ;  /* 0x00000001ff0c7424 */ /* 0x000fe400078e00ff */
[----:B------:R-:W-:-:S07]  /*fa90*/  IMAD.MOV.U32 R2, RZ, RZ, R14 ;  /* 0x000000ffff027224 */ /* 0x000fce00078e000e */
[----:B------:R-:W-:Y:S05]  /*faa0*/  WARPSYNC.COLLECTIVE R15, `(.L_x_10833) ;  /* 0x000000000f087348 */ /* 0x000fea0003c00000 */
[----:B------:R0:W1:Y:S02]  /*fab0*/  SHFL.IDX P6, R14, R13, R12, R11 ;  /* 0x0000000c0d0e7389 */ /* 0x00006400000c000b */
[----:B01----:R-:W-:Y:S01]  /*fac0*/  ENDCOLLECTIVE ;  /* 0x000000000000791b */ /* 0x003fe20003800000 */
.L_x_10833:
        /* <DEDUP_REMOVED lines=13> */
.L_x_10834:
[----:B------:R-:W-:Y:S01]  /*fba0*/  IMAD.MOV.U32 R2, RZ, RZ, R14 ;  /* 0x000000ffff027224 */ /* 0x000fe200078e000e */
[----:B------:R-:W-:Y:S06]  /*fbb0*/  BRA `(.L_x_10835) ;  /* 0xffffffd000187947 */ /* 0x000fec000383ffff */
.L_x_10755:
[----:B0-----:R0:W2:Y:S02]  /*fbc0*/  SYNCS.PHASECHK.TRANS64.TRYWAIT P2, [R2+URZ+0x19c70], R0 ;  /* 0x019c7000020075a7 */ /* 0x0010a4000804017f */
[----:B--2---:R-:W-:Y:S05]  /*fbd0*/  @!P2 NANOSLEEP.SYNCS 0x989680 ;  /* 0x009896800000a95d */ /* 0x004fea0003900000 */
[----:B------:R-:W2:Y:S02]  /*fbe0*/  @!P2 SYNCS.PHASECHK.TRANS64 P2, [R2+URZ+0x19c70], R0 ;  /* 0x019c70000200a5a7 */ /* 0x000ea4000804007f */
[----:B--2---:R-:W-:Y:S05]  /*fbf0*/  @!P2 BRA `(.L_x_10755) ;  /* 0xfffffffc00f0a947 */ /* 0x004fea000383ffff */
[----:B------:R-:W-:Y:S05]  /*fc00*/  BRA `(.L_x_10836) ;  /* 0xffffffd000847947 */ /* 0x000fea000383ffff */
.L_x_10757:
[----:B0-----:R0:W2:Y:S02]  /*fc10*/  SYNCS.PHASECHK.TRANS64.TRYWAIT P2, [R2+URZ+0x19c60], R3 ;  /* 0x019c6003020075a7 */ /* 0x0010a4000804017f */
[----:B--2---:R-:W-:Y:S05]  /*fc20*/  @!P2 NANOSLEEP.SYNCS 0x989680 ;  /* 0x009896800000a95d */ /* 0x004fea0003900000 */
[----:B------:R-:W2:Y:S02]  /*fc30*/  @!P2 SYNCS.PHASECHK.TRANS64 P2, [R2+URZ+0x19c60], R3 ;  /* 0x019c60030200a5a7 */ /* 0x000ea4000804007f */
[----:B--2---:R-:W-:Y:S05]  /*fc40*/  @!P2 BRA `(.L_x_10757) ;  /* 0xfffffffc00f0a947 */ /* 0x004fea000383ffff */
[----:B------:R-:W-:Y:S05]  /*fc50*/  BRA `(.L_x_10837) ;  /* 0xffffffd000947947 */ /* 0x000fea000383ffff */
.L_x_10765:
[----:B0-----:R0:W1:Y:S02]  /*fc60*/  SYNCS.PHASECHK.TRANS64.TRYWAIT P1, [R0+URZ+0x19c70], R3 ;  /* 0x019c7003000075a7 */ /* 0x001064000802017f */
[----:B-1----:R-:W-:Y:S05]  /*fc70*/  @!P1 NANOSLEEP.SYNCS 0x989680 ;  /* 0x009896800000995d */ /* 0x002fea0003900000 */
[----:B------:R-:W1:Y:S02]  /*fc80*/  @!P1 SYNCS.PHASECHK.TRANS64 P1, [R0+URZ+0x19c70], R3 ;  /* 0x019c7003000095a7 */ /* 0x000e64000802007f */
[----:B-1----:R-:W-:Y:S05]  /*fc90*/  @!P1 BRA `(.L_x_10765) ;  /* 0xfffffffc00f09947 */ /* 0x002fea000383ffff */
[----:B------:R-:W-:Y:S05]  /*fca0*/  BRA `(.L_x_10838) ;  /* 0xffffffd800307947 */ /* 0x000fea000383ffff */
.L_x_10767:
[----:B0-----:R0:W1:Y:S02]  /*fcb0*/  SYNCS.PHASECHK.TRANS64.TRYWAIT P1, [R0+URZ+0x19c60], R3 ;  /* 0x019c6003000075a7 */ /* 0x001064000802017f */
[----:B-1----:R-:W-:Y:S05]  /*fcc0*/  @!P1 NANOSLEEP.SYNCS 0x989680 ;  /* 0x009896800000995d */ /* 0x002fea0003900000 */
[----:B------:R-:W1:Y:S02]  /*fcd0*/  @!P1 SYNCS.PHASECHK.TRANS64 P1, [R0+URZ+0x19c60], R3 ;  /* 0x019c6003000095a7 */ /* 0x000e64000802007f */
[----:B-1----:R-:W-:Y:S05]  /*fce0*/  @!P1 BRA `(.L_x_10767) ;  /* 0xfffffffc00f09947 */ /* 0x002fea000383ffff */
[----:B------:R-:W-:Y:S05]  /*fcf0*/  BRA `(.L_x_10839) ;  /* 0xffffffd8003c7947 */ /* 0x000fea000383ffff */
.L_x_10781:
[----:B-1----:R1:W2:Y:S02]  /*fd00*/  SYNCS.PHASECHK.TRANS64.TRYWAIT P0, [R7+URZ+0x19c20], R0 ;  /* 0x019c2000070075a7 */ /* 0x0022a4000800017f */
[----:B--2---:R-:W-:Y:S05]  /*fd10*/  @!P0 NANOSLEEP.SYNCS 0x989680 ;  /* 0x009896800000895d */ /* 0x004fea0003900000 */
[----:B------:R-:W2:Y:S02]  /*fd20*/  @!P0 SYNCS.PHASECHK.TRANS64 P0, [R7+URZ+0x19c20], R0 ;  /* 0x019c2000070085a7 */ /* 0x000ea4000800007f */
[----:B--2---:R-:W-:Y:S05]  /*fd30*/  @!P0 BRA `(.L_x_10781) ;  /* 0xfffffffc00f08947 */ /* 0x004fea000383ffff */
[----:B------:R-:W-:Y:S05]  /*fd40*/  BRA `(.L_x_10840) ;  /* 0xffffffe800087947 */ /* 0x000fea000383ffff */
.L_x_10782:
[----:B------:R-:W2:Y:S01]  /*fd50*/  S2R R2, SR_TID.X ;  /* 0x0000000000027919 */ /* 0x000ea20000002100 */
[----:B------:R-:W-:Y:S01]  /*fd60*/  BSSY B0, `(.L_x_10841) ;  /* 0x000000a000007945 */ /* 0x000fe20003800000 */
[----:B------:R-:W-:Y:S02]  /*fd70*/  IMAD.MOV.U32 R12, RZ, RZ, RZ ;  /* 0x000000ffff0c7224 */ /* 0x000fe400078e00ff */
[----:B0-----:R-:W-:Y:S02]  /*fd80*/  IMAD.MOV.U32 R11, RZ, RZ, 0x1f ;  /* 0x0000001fff0b7424 */ /* 0x001fe400078e00ff */
[----:B------:R-:W-:Y:S01]  /*fd90*/  IMAD.MOV.U32 R15, RZ, RZ, -0x1 ;  /* 0xffffffffff0f7424 */ /* 0x000fe200078e00ff */
[----:B--2---:R-:W-:-:S04]  /*fda0*/  SHF.R.U32.HI R2, RZ, 0x5, R2 ;  /* 0x00000005ff027819 */ /* 0x004fc80000011602 */
[----:B------:R-:W-:-:S05]  /*fdb0*/  LOP3.LUT R2, R2, 0x3, RZ, 0xc0, !PT ;  /* 0x0000000302027812 */ /* 0x000fca00078ec0ff */
[----:B------:R-:W-:-:S07]  /*fdc0*/  IMAD.MOV.U32 R13, RZ, RZ, R2 ;  /* 0x000000ffff0d7224 */ /* 0x000fce00078e0002 */
[----:B-1---5:R-:W-:Y:S05]  /*fdd0*/  WARPSYNC.COLLECTIVE R15, `(.L_x_10842) ;  /* 0x000000000f087348 */ /* 0x022fea0003c00000 */
[----:B------:R0:W2:Y:S02]  /*fde0*/  SHFL.IDX P6, R14, R13, R12, R11 ;  /* 0x0000000c0d0e7389 */ /* 0x0000a400000c000b */
[----:B012--5:R-:W-:Y:S01]  /*fdf0*/  ENDCOLLECTIVE ;  /* 0x000000000000791b */ /* 0x027fe20003800000 */
.L_x_10842:
[----:B------:R-:W-:Y:S05]  /*fe00*/  BSYNC B0 ;  /* 0x0000000000007941 */ /* 0x000fea0003800000 */
.L_x_10841:
[----:B------:R-:W-:Y:S05]  /*fe10*/  BRA `(.L_x_10843) ;  /* 0xffffffe400f07947 */ /* 0x000fea000383ffff */
.L_x_10785:
[----:B------:R-:W-:Y:S01]  /*fe20*/  BSSY B1, `(.L_x_10844) ;  /* 0x0000006000017945 */ /* 0x000fe20003800000 */
[----:B------:R-:W-:-:S07]  /*fe30*/  IMAD.MOV.U32 R15, RZ, RZ, -0x1 ;  /* 0xffffffffff0f7424 */ /* 0x000fce00078e00ff */
[----:B01---5:R-:W-:Y:S05]  /*fe40*/  WARPSYNC.COLLECTIVE R15, `(.L_x_10845) ;  /* 0x000000000f0c7348 */ /* 0x023fea0003c00000 */
[----:B------:R-:W-:Y:S02]  /*fe50*/  ELECT P6, UR62, PT ;  /* 0x00000000003e782f */ /* 0x000fe400038c0000 */
[----:B------:R-:W-:Y:S01]  /*fe60*/  MOV R14, UR62 ;  /* 0x0000003e000e7c02 */ /* 0x000fe20008000f00 */
[----:B01---5:R-:W-:Y:S10]  /*fe70*/  ENDCOLLECTIVE ;  /* 0x000000000000791b */ /* 0x023ff40003800000 */
.L_x_10845:
[----:B------:R-:W-:Y:S05]  /*fe80*/  BSYNC B1 ;  /* 0x0000000000017941 */ /* 0x000fea0003800000 */
.L_x_10844:
[----:B------:R-:W-:Y:S05]  /*fe90*/  BRA `(.L_x_10846) ;  /* 0xffffffe400e87947 */ /* 0x000fea000383ffff */
.L_x_10787:
[----:B-1----:R1:W2:Y:S02]  /*fea0*/  SYNCS.PHASECHK.TRANS64.TRYWAIT P1, [R5+URZ+0x19c40], R0 ;  /* 0x019c4000050075a7 */ /* 0x0022a4000802017f */
[----:B--2---:R-:W-:Y:S05]  /*feb0*/  @!P1 NANOSLEEP.SYNCS 0x989680 ;  /* 0x009896800000995d */ /* 0x004fea0003900000 */
[----:B------:R-:W2:Y:S02]  /*fec0*/  @!P1 SYNCS.PHASECHK.TRANS64 P1, [R5+URZ+0x19c40], R0 ;  /* 0x019c4000050095a7 */ /* 0x000ea4000802007f */
[----:B--2---:R-:W-:Y:S05]  /*fed0*/  @!P1 BRA `(.L_x_10787) ;  /* 0xfffffffc00f09947 */ /* 0x004fea000383ffff */
[----:B------:R-:W-:Y:S05]  /*fee0*/  BRA `(.L_x_10847) ;  /* 0xffffffe800087947 */ /* 0x000fea000383ffff */
.L_x_10789:
[----:B--2---:R2:W3:Y:S02]  /*fef0*/  SYNCS.PHASECHK.TRANS64.TRYWAIT P1, [R3+URZ+0x19c40], R2 ;  /* 0x019c4002030075a7 */ /* 0x0044e4000802017f */
[----:B---3--:R-:W-:Y:S05]  /*ff00*/  @!P1 NANOSLEEP.SYNCS 0x989680 ;  /* 0x009896800000995d */ /* 0x008fea0003900000 */
[----:B------:R-:W3:Y:S02]  /*ff10*/  @!P1 SYNCS.PHASECHK.TRANS64 P1, [R3+URZ+0x19c40], R2 ;  /* 0x019c4002030095a7 */ /* 0x000ee4000802007f */
[----:B---3--:R-:W-:Y:S05]  /*ff20*/  @!P1 BRA `(.L_x_10789) ;  /* 0xfffffffc00f09947 */ /* 0x008fea000383ffff */
[----:B------:R-:W-:Y:S05]  /*ff30*/  BRA `(.L_x_10848) ;  /* 0xffffffe800147947 */ /* 0x000fea000383ffff */
.L_x_10791:
[----:B---3--:R3:W4:Y:S02]  /*ff40*/  SYNCS.PHASECHK.TRANS64.TRYWAIT P1, [R5+URZ+0x19c60], R0 ;  /* 0x019c6000050075a7 */ /* 0x008724000802017f */
[----:B----4-:R-:W-:Y:S05]  /*ff50*/  @!P1 NANOSLEEP.SYNCS 0x989680 ;  /* 0x009896800000995d */ /* 0x010fea0003900000 */
[----:B------:R-:W4:Y:S02]  /*ff60*/  @!P1 SYNCS.PHASECHK.TRANS64 P1, [R5+URZ+0x19c60], R0 ;  /* 0x019c6000050095a7 */ /* 0x000f24000802007f */
[----:B----4-:R-:W-:Y:S05]  /*ff70*/  @!P1 BRA `(.L_x_10791) ;  /* 0xfffffffc00f09947 */ /* 0x010fea000383ffff */
[----:B------:R-:W-:Y:S05]  /*ff80*/  BRA `(.L_x_10849) ;  /* 0xffffffe800107947 */ /* 0x000fea000383ffff */
.L_x_10793:
[----:B----4-:R4:W0:Y:S02]  /*ff90*/  SYNCS.PHASECHK.TRANS64.TRYWAIT P1, [R3+URZ+0x19c60], R2 ;  /* 0x019c6002030075a7 */ /* 0x010824000802017f */
[----:B0-----:R-:W-:Y:S05]  /*ffa0*/  @!P1 NANOSLEEP.SYNCS 0x989680 ;  /* 0x009896800000995d */ /* 0x001fea0003900000 */
[----:B------:R-:W0:Y:S02]  /*ffb0*/  @!P1 SYNCS.PHASECHK.TRANS64 P1, [R3+URZ+0x19c60], R2 ;  /* 0x019c6002030095a7 */ /* 0x000e24000802007f */
[----:B0-----:R-:W-:Y:S05]  /*ffc0*/  @!P1 BRA `(.L_x_10793) ;  /* 0xfffffffc00f09947 */ /* 0x001fea000383ffff */
[----:B------:R-:W-:Y:S05]  /*ffd0*/  BRA `(.L_x_10850) ;  /* 0xffffffe8000c7947 */ /* 0x000fea000383ffff */
.L_x_10795:
[----:B------:R0:W0:Y:S02]  /*ffe0*/  SYNCS.PHASECHK.TRANS64.TRYWAIT P1, [R5+URZ+0x19c80], R0 ;  /* 0x019c8000050075a7 */ /* 0x000024000802017f */
[----:B0-----:R-:W-:Y:S05]  /*fff0*/  @!P1 NANOSLEEP.SYNCS 0x989680 ;  /* 0x009896800000995d */ /* 0x001fea0003900000 */
[----:B------:R-:W0:Y:S02]  /*10000*/  @!P1 SYNCS.PHASECHK.TRANS64 P1, [R5+URZ+0x19c80], R0 ;  /* 0x019c8000050095a7 */ /* 0x000e24000802007f */
[----:B0-----:R-:W-:Y:S05]  /*10010*/  @!P1 BRA `(.L_x_10795) ;  /* 0xfffffffc00f09947 */ /* 0x001fea000383ffff */
[----:B------:R-:W-:Y:S05]  /*10020*/  BRA `(.L_x_10851) ;  /* 0xffffffe800087947 */ /* 0x000fea000383ffff */
.L_x_10852:
        /* <DEDUP_REMOVED lines=13> */
.L_x_15853:


//--------------------- .text._ZN7cutlass13device_kernelIN5flash11enable_sm90INS1_16FlashAttnFwdSm90INS1_25CollectiveMainloopFwdSm90ILi2EN4cute5tupleIJNS5_1CILi1EEES8_S8_EEENS6_IJNS7_ILi192EEENS7_ILi128EEENS7_ILi96EEEEEELi96ENS_12float_e4m3_tEfNS_4arch4Sm90ELb0ELb0ELb1ELb1ELb1ELb1ELb0ELb1ELb1ELb1ELb0ELb0EEENS1_21CollectiveEpilogueFwdINS6_IJSA_SC_SB_EEES9_NS_10bfloat16_tESG_Li384ELb1ELb1ELb0ELb1EEENS1_36VarlenDynamicPersistentTileSchedulerILi192ELi128ELi384ELi128ELb0ELb1ELb1ELb0ELb1ELb1EEEEEEEEEvNT_6ParamsE --------------------------
	.section	.text._ZN7cutlass13device_kernelIN5flash11enable_sm90INS1_16FlashAttnFwdSm90INS1_25CollectiveMainloopFwdSm90ILi2EN4cute5tupleIJNS5_1CILi1EEES8_S8_EEENS6_IJNS7_ILi192EEENS7_ILi128EEENS7_ILi96EEEEEELi96ENS_12float_e4m3_tEfNS_4arch4Sm90ELb0ELb0ELb1ELb1ELb1ELb1ELb0ELb1ELb1ELb1ELb0ELb0EEENS1_21CollectiveEpilogueFwdINS6_IJSA_SC_SB_EEES9_NS_10bfloat16_tESG_Li384ELb1ELb1ELb0ELb1EEENS1_36VarlenDynamicPersistentTileSchedulerILi192ELi128ELi384ELi128ELb0ELb1ELb1ELb0ELb1ELb1EEEEEEEEEvNT_6ParamsE,"ax",@progbits
	.align	128
.text._ZN7cutlass13device_kernelIN5flash11enable_sm90INS1_16FlashAttnFwdSm90INS1_25CollectiveMainloopFwdSm90ILi2EN4cute5tupleIJNS5_1CILi1EEES8_S8_EEENS6_IJNS7_ILi192EEENS7_ILi128EEENS7_ILi96EEEEEELi96ENS_12float_e4m3_tEfNS_4arch4Sm90ELb0ELb0ELb1ELb1ELb1ELb1ELb0ELb1ELb1ELb1ELb0ELb0EEENS1_21CollectiveEpilogueFwdINS6_IJSA_SC_SB_EEES9_NS_10bfloat16_tESG_Li384ELb1ELb1ELb0ELb1EEENS1_36VarlenDynamicPersistentTileSchedulerILi192ELi128ELi384ELi128ELb0ELb1ELb1ELb0ELb1ELb1EEEEEEEEEvNT_6ParamsE:
        .type           _ZN7cutlass13device_kernelIN5flash11enable_sm90INS1_16FlashAttnFwdSm90INS1_25CollectiveMainloopFwdSm90ILi2EN4cute5tupleIJNS5_1CILi1EEES8_S8_EEENS6_IJNS7_ILi192EEENS7_ILi128EEENS7_ILi96EEEEEELi96ENS_12float_e4m3_tEfNS_4arch4Sm90ELb0ELb0ELb1ELb1ELb1ELb1ELb0ELb1ELb1ELb1ELb0ELb0EEENS1_21CollectiveEpilogueFwdINS6_IJSA_SC_SB_EEES9_NS_10bfloat16_tESG_Li384ELb1ELb1ELb0ELb1EEENS1_36VarlenDynamicPersistentTileSchedulerILi192ELi128ELi384ELi128ELb0ELb1ELb1ELb0ELb1ELb1EEEEEEEEEvNT_6ParamsE,@function
        .size           _ZN7cutlass13device_kernelIN5flash11enable_sm90INS1_16FlashAttnFwdSm90INS1_25CollectiveMainloopFwdSm90ILi2EN4cute5tupleIJNS5_1CILi1EEES8_S8_EEENS6_IJNS7_ILi192EEENS7_ILi128EEENS7_ILi96EEEEEELi96ENS_12float_e4m3_tEfNS_4arch4Sm90ELb0ELb0ELb1ELb1ELb1ELb1ELb0ELb1ELb1ELb1ELb0ELb0EEENS1_21CollectiveEpilogueFwdINS6_IJSA_SC_SB_EEES9_NS_10bfloat16_tESG_Li384ELb1ELb1ELb0ELb1EEENS1_36VarlenDynamicPersistentTileSchedulerILi192ELi128ELi384ELi128ELb0ELb1ELb1ELb0ELb1ELb1EEEEEEEEEvNT_6ParamsE,(.L_x_15854 - _ZN7cutlass13device_kernelIN5flash11enable_sm90INS1_16FlashAttnFwdSm90INS1_25CollectiveMainloopFwdSm90ILi2EN4cute5tupleIJNS5_1CILi1EEES8_S8_EEENS6_IJNS7_ILi192EEENS7_ILi128EEENS7_ILi96EEEEEELi96ENS_12float_e4m3_tEfNS_4arch4Sm90ELb0ELb0ELb1ELb1ELb1ELb1ELb0ELb1ELb1ELb1ELb0ELb0EEENS1_21CollectiveEpilogueFwdINS6_IJSA_SC_SB_EEES9_NS_10bfloat16_tESG_Li384ELb1ELb1ELb0ELb1EEENS1_36VarlenDynamicPersistentTileSchedulerILi192ELi128ELi384ELi128ELb0ELb1ELb1ELb0ELb1ELb1EEEEEEEEEvNT_6ParamsE)
        .other          _ZN7cutlass13device_kernelIN5flash11enable_sm90INS1_16FlashAttnFwdSm90INS1_25CollectiveMainloopFwdSm90ILi2EN4cute5tupleIJNS5_1CILi1EEES8_S8_EEENS6_IJNS7_ILi192EEENS7_ILi128EEENS7_ILi96EEEEEELi96ENS_12float_e4m3_tEfNS_4arch4Sm90ELb0ELb0ELb1ELb1ELb1ELb1ELb0ELb1ELb1ELb1ELb0ELb0EEENS1_21CollectiveEpilogueFwdINS6_IJSA_SC_SB_EEES9_NS_10bfloat16_tESG_Li384ELb1ELb1ELb0ELb1EEENS1_36VarlenDynamicPersistentTileSchedulerILi192ELi128ELi384ELi128ELb0ELb1ELb1ELb0ELb1ELb1EEEEEEEEEvNT_6ParamsE,@"STO_CUDA_ENTRY STV_DEFAULT"
_ZN7cutlass13device_kernelIN5flash11enable_sm90INS1_16FlashAttnFwdSm90INS1_25CollectiveMainloopFwdSm90ILi2EN4cute5tupleIJNS5_1CILi1EEES8_S8_EEENS6_IJNS7_ILi192EEENS7_ILi128EEENS7_ILi96EEEEEELi96ENS_12float_e4m3_tEfNS_4arch4Sm90ELb0ELb0ELb1ELb1ELb1ELb1ELb0ELb1ELb1ELb1ELb0ELb0EEENS1_21CollectiveEpilogueFwdINS6_IJSA_SC_SB_EEES9_NS_10bfloat16_tESG_Li384ELb1ELb1ELb0ELb1EEENS1_36VarlenDynamicPersistentTileSchedulerILi192ELi128ELi384ELi128ELb0ELb1ELb1ELb0ELb1ELb1EEEEEEEEEvNT_6ParamsE:
        /* <DEDUP_REMOVED lines=18> */
.L_x_10854:
[----:B------:R-:W-:Y:S05]  /*0120*/  BSYNC B0 ;  /* 0x0000000000007941 */ /* 0x000fea0003800000 */
.L_x_10853:
        /* <DEDUP_REMOVED lines=41> */
.L_x_10855:
        /* <DEDUP_REMOVED lines=22> */
.L_x_10856:
        /* <DEDUP_REMOVED lines=18> */
.L_x_10857:
        /* <DEDUP_REMOVED lines=22> */
.L_x_10858:
        /* <DEDUP_REMOVED lines=23> */
.L_x_10859:
        /* <DEDUP_REMOVED lines=8> */
.L_x_10862:
[----:B------:R-:W-:-:S08]  /*0990*/  NOP ;  /* 0x0000000000007918 */ /* 0x000fd00000000000 */
[----:B------:R-:W0:Y:S02]  /*09a0*/  USETMAXREG.TRY_ALLOC.CTAPOOL UP0, 0xa0 ;  /* 0x000000a0000079c8 */ /* 0x000e240008000600 */
[----:B0-----:R-:W-:-:S13]  /*09b0*/  PLOP3.LUT P0, PT, PT, PT, UP0, 0x80, 0x0 ;  /* 0x000000000000781c */ /* 0x001fda0003f0f008 */
[----:B------:R-:W-:Y:S05]  /*09c0*/  @!P0 BRA `(.L_x_10862) ;  /* 0xfffffffc00f08947 */ /* 0x000fea000383ffff */
[----:B------:R-:W0:Y:S08]  /*09d0*/  S2UR UR4, SR_CgaCtaId ;  /* 0x00000000000479c3 */ /* 0x000e300000008800 */
[----:B------:R-:W-:Y:S06]  /*09e0*/  BAR.ARV 0x8, 0x200 ;  /* 0x0208000000007b1d */ /* 0x000fec0000002000 */
[----:B------:R-:W-:-:S02]  /*09f0*/  MOV R18, 0x400 ;  /* 0x0000040000127802 */ /* 0x000fc40000000f00 */
[----:B------:R-:W-:Y:S01]  /*0a00*/  BAR.SYNC.DEFER_BLOCKING 0x5, 0x200 ;  /* 0x0148000000007b1d */ /* 0x000fe20000010000 */
[----:B0-----:R-:W-:-:S05]  /*0a10*/  IMAD.U32 R0, RZ, RZ, UR4 ;  /* 0x00000004ff007e24 */ /* 0x001fca000f8e00ff */
[----:B------:R-:W-:Y:S01]  /*0a20*/  ULDC UR4, c[0x0][0xc3c] ;  /* 0x00030f0000047ab9 */ /* 0x000fe20000000800 */
[----:B------:R-:W-:Y:S01]  /*0a30*/  LEA R18, R0, R18, 0x18 ;  /* 0x0000001200127211 */ /* 0x000fe200078ec0ff */
[----:B------:R-:W-:Y:S04]  /*0a40*/  STL [R1+0x24], R0 ;  /* 0x0000240001007387 */ /* 0x000fe80000100800 */
[----:B------:R-:W0:Y:S01]  /*0a50*/  LDS.128 R152, [R18+0x19cd0] ;  /* 0x019cd00012987984 */ /* 0x000e220000000c00 */
[----:B------:R-:W-:Y:S06]  /*0a60*/  BAR.ARV 0x4, 0x200 ;  /* 0x0108000000007b1d */ /* 0x000fec0000002000 */
[----:B0-----:R-:W-:-:S13]  /*0a70*/  ISETP.GE.AND P0, PT, R155, UR4, PT ;  /* 0x000000049b007c0c */ /* 0x001fda000bf06270 */
[----:B------:R-:W-:Y:S05]  /*0a80*/  @P0 BRA `(.L_x_10863) ;  /* 0x0000019400f80947 */ /* 0x000fea0003800000 */
[----:B------:R-:W0:Y:S01]  /*0a90*/  S2R R0, SR_TID.X ;  /* 0x0000000000007919 */ /* 0x000e220000002100 */
[----:B------:R-:W-:Y:S01]  /*0aa0*/  IMAD.MOV.U32 R157, RZ, RZ, RZ ;  /* 0x000000ffff9d7224 */ /* 0x000fe200078e00ff */
[----:B------:R-:W-:Y:S01]  /*0ab0*/  ULOP3.LUT UR36, UR37, 0x1, URZ, 0xfc, !UPT ;  /* 0x0000000125247892 */ /* 0x000fe2000f8efc3f */
[----:B0-----:R-:W-:-:S05]  /*0ac0*/  VIADD R21, R0, 0xffffff80 ;  /* 0xffffff8000157836 */ /* 0x001fca0000000000 */
[----:B------:R-:W-:Y:S02]  /*0ad0*/  SHF.R.S32.HI R0, RZ, 0x1f, R21 ;  /* 0x0000001fff007819 */ /* 0x000fe40000011415 */
[-C--:B------:R-:W-:Y:S02]  /*0ae0*/  LEA.HI R6, R21, R21.reuse, RZ, 0x1 ;  /* 0x0000001515067211 */ /* 0x080fe400078f08ff */
[CC--:B------:R-:W-:Y:S02]  /*0af0*/  LEA.HI R2, R0.reuse, R21.reuse, RZ, 0x5 ;  /* 0x0000001500027211 */ /* 0x0c0fe400078f28ff */
[----:B------:R-:W-:Y:S02]  /*0b00*/  LEA.HI R3, R0, R21, RZ, 0x4 ;  /* 0x0000001500037211 */ /* 0x000fe400078f20ff */
[----:B------:R-:W-:Y:S01]  /*0b10*/  LOP3.LUT R7, R6, 0xfffffffe, RZ, 0xc0, !PT ;  /* 0xfffffffe06077812 */ /* 0x000fe200078ec0ff */
[----:B------:R-:W-:Y:S01]  /*0b20*/  IMAD.SHL.U32 R4, R2, 0x10, RZ ;  /* 0x0000001002047824 */ /* 0x000fe200078e00ff */
[----:B------:R-:W-:-:S02]  /*0b30*/  LOP3.LUT R2, R3, 0x7fffff0, RZ, 0xc0, !PT ;  /* 0x07fffff003027812 */ /* 0x000fc400078ec0ff */
[----:B------:R-:W-:Y:S01]  /*0b40*/  SHF.R.S32.HI R10, RZ, 0x1, R6 ;  /* 0x00000001ff0a7819 */ /* 0x000fe20000011406 */
[C---:B------:R-:W-:Y:S01]  /*0b50*/  IMAD.IADD R16, R21.reuse, 0x1, -R7 ;  /* 0x0000000115107824 */ /* 0x040fe200078e0a07 */
[----:B------:R-:W-:Y:S01]  /*0b60*/  LOP3.LUT R5, R4, 0xfffffe00, RZ, 0xc0, !PT ;  /* 0xfffffe0004057812 */ /* 0x000fe200078ec0ff */
[C---:B------:R-:W-:Y:S01]  /*0b70*/  IMAD.IADD R4, R21.reuse, 0x1, -R2 ;  /* 0x0000000115047824 */ /* 0x040fe200078e0a02 */
[----:B------:R-:W-:Y:S01]  /*0b80*/  LEA.HI R2, R0, R21, RZ, 0x7 ;  /* 0x0000001500027211 */ /* 0x000fe200078f38ff */
[----:B------:R-:W-:Y:S01]  /*0b90*/  IMAD.SHL.U32 R22, R16, 0x8, RZ ;  /* 0x0000000810167824 */ /* 0x000fe200078e00ff */
[----:B------:R-:W-:Y:S01]  /*0ba0*/  SHF.R.S32.HI R6, RZ, 0x1f, R6 ;  /* 0x0000001fff067819 */ /* 0x000fe20000011406 */
[----:B------:R-:W-:Y:S01]  /*0bb0*/  IMAD R4, R4, 0x20, R5 ;  /* 0x0000002004047824 */ /* 0x000fe200078e0205 */
[----:B------:R-:W-:Y:S01]  /*0bc0*/  LOP3.LUT R8, R2, 0xffffff80, RZ, 0xc0, !PT ;  /* 0xffffff8002087812 */ /* 0x000fe200078ec0ff */
[----:B------:R-:W-:Y:S01]  /*0bd0*/  VIADD R15, R22, 0x20 ;  /* 0x00000020160f7836 */ /* 0x000fe20000000000 */
[----:B------:R-:W-:Y:S01]  /*0be0*/  SHF.R.S32.HI R14, RZ, 0x7, R2 ;  /* 0x00000007ff0e7819 */ /* 0x000fe20000011402 */
[----:B------:R-:W-:Y:S01]  /*0bf0*/  IMAD.SHL.U32 R16, R16, 0x10, RZ ;  /* 0x0000001010107824 */ /* 0x000fe200078e00ff */
[----:B------:R-:W-:-:S02]  /*0c00*/  IADD3 R19, R21, -R8, RZ ;  /* 0x8000000815137210 */ /* 0x000fc40007ffe0ff */
[----:B------:R-:W-:Y:S01]  /*0c10*/  SHF.R.S32.HI R2, RZ, 0x4, R3 ;  /* 0x00000004ff027819 */ /* 0x000fe20000011403 */
[----:B------:R-:W-:Y:S01]  /*0c20*/  STL [R1+0x1c], R15 ;  /* 0x00001c0f01007387 */ /* 0x000fe20000100800 */
[----:B------:R-:W-:Y:S01]  /*0c30*/  LEA.HI R6, R6, R10, RZ, 0x2 ;  /* 0x0000000a06067211 */ /* 0x000fe200078f10ff */
[----:B------:R-:W-:Y:S01]  /*0c40*/  VIADD R156, R16, 0x40 ;  /* 0x00000040109c7836 */ /* 0x000fe20000000000 */
[----:B------:R-:W-:Y:S02]  /*0c50*/  SHF.R.S32.HI R8, RZ, 0x1f, R19 ;  /* 0x0000001fff087819 */ /* 0x000fe40000011413 */
[----:B------:R-:W-:Y:S02]  /*0c60*/  LEA.HI R3, R3, R2, RZ, 0x1 ;  /* 0x0000000203037211 */ /* 0x000fe400078f08ff */
[----:B------:R-:W-:Y:S02]  /*0c70*/  LOP3.LUT R6, R6, 0x7fffffc, RZ, 0xc0, !PT ;  /* 0x07fffffc06067812 */ /* 0x000fe400078ec0ff */
[----:B------:R-:W-:-:S02]  /*0c80*/  LEA.HI R9, R8, R19, RZ, 0x2 ;  /* 0x0000001308097211 */ /* 0x000fc400078f10ff */
[----:B------:R-:W-:Y:S01]  /*0c90*/  LOP3.LUT R3, R3, 0x1ffffffe, RZ, 0xc0, !PT ;  /* 0x1ffffffe03037812 */ /* 0x000fe200078ec0ff */
[----:B------:R-:W-:Y:S01]  /*0ca0*/  IMAD.IADD R7, R10, 0x1, -R6 ;  /* 0x000000010a077824 */ /* 0x000fe200078e0a06 */
[----:B------:R-:W-:Y:S01]  /*0cb0*/  LEA.HI R5, R0, R21, RZ, 0x3 ;  /* 0x0000001500057211 */ /* 0x000fe200078f18ff */
[----:B------:R-:W-:Y:S01]  /*0cc0*/  IMAD.IADD R10, R22, 0x1, R15 ;  /* 0x00000001160a7824 */ /* 0x000fe200078e020f */
[----:B------:R-:W-:Y:S01]  /*0cd0*/  SHF.R.S32.HI R6, RZ, 0x2, R9 ;  /* 0x00000002ff067819 */ /* 0x000fe20000011409 */
[C---:B------:R-:W-:Y:S01]  /*0ce0*/  IMAD.IADD R3, R2.reuse, 0x1, -R3 ;  /* 0x0000000102037824 */ /* 0x040fe200078e0a03 */
[----:B------:R-:W-:Y:S01]  /*0cf0*/  SHF.R.S32.HI R11, RZ, 0x1f, R9 ;  /* 0x0000001fff0b7819 */ /* 0x000fe20000011409 */
[----:B------:R-:W-:Y:S01]  /*0d00*/  IMAD R13, R2, 0x8, R7 ;  /* 0x00000008020d7824 */ /* 0x000fe200078e0207 */
[----:B------:R-:W-:Y:S01]  /*0d10*/  SHF.R.S32.HI R5, RZ, 0x3, R5 ;  /* 0x00000003ff057819 */ /* 0x000fe20000011405 */
[----:B------:R-:W-:Y:S01]  /*0d20*/  IMAD.HI R2, R14, 0x55555556, RZ ;  /* 0x555555560e027827 */ /* 0x000fe200078e02ff */
[----:B------:R-:W-:-:S02]  /*0d30*/  LEA.HI R11, R11, R6, RZ, 0x3 ;  /* 0x000000060b0b7211 */ /* 0x000fc400078f18ff */
[----:B------:R-:W-:Y:S01]  /*0d40*/  SHF.R.S32.HI R7, RZ, 0x1f, R10 ;  /* 0x0000001fff077819 */ /* 0x000fe2000001140a */
[----:B------:R-:W-:Y:S01]  /*0d50*/  IMAD R3, R3, 0x8, R4 ;  /* 0x0000000803037824 */ /* 0x000fe200078e0204 */
[----:B------:R-:W-:Y:S02]  /*0d60*/  SHF.L.U32 R5, R5, 0x7, RZ ;  /* 0x0000000705057819 */ /* 0x000fe400000006ff */
[----:B------:R-:W-:Y:S02]  /*0d70*/  LOP3.LUT R11, R11, 0xfffffff8, RZ, 0xc0, !PT ;  /* 0xfffffff80b0b7812 */ /* 0x000fe400078ec0ff */
[----:B------:R-:W-:Y:S02]  /*0d80*/  LEA.HI R8, R8, R19, RZ, 0x5 ;  /* 0x0000001308087211 */ /* 0x000fe400078f28ff */
[----:B------:R-:W-:Y:S01]  /*0d90*/  LEA.HI R2, R2, R2, RZ, 0x1 ;  /* 0x0000000202027211 */ /* 0x000fe200078f08ff */
[----:B------:R-:W-:Y:S01]  /*0da0*/  IMAD.IADD R11, R6, 0x1, -R11 ;  /* 0x00000001060b7824 */ /* 0x000fe200078e0a0b */
[-C--:B------:R-:W-:Y:S01]  /*0db0*/  LEA.HI R12, R7, R10.reuse, RZ, 0x4 ;  /* 0x0000000a070c7211 */ /* 0x080fe200078f20ff */
[----:B------:R-:W-:Y:S01]  /*0dc0*/  IMAD.MOV.U32 R6, RZ, RZ, -0x2 ;  /* 0xfffffffeff067424 */ /* 0x000fe200078e00ff */
[----:B------:R-:W-:Y:S01]  /*0dd0*/  LOP3.LUT R20, R5, 0x80, RZ, 0xc0, !PT ;  /* 0x0000008005147812 */ /* 0x000fe200078ec0ff */
[----:B------:R-:W-:Y:S01]  /*0de0*/  IMAD R2, R2, -0x3, R14 ;  /* 0xfffffffd02027824 */ /* 0x000fe200078e020e */
[----:B------:R-:W-:Y:S01]  /*0df0*/  LEA.HI R7, R7, R10, RZ, 0x5 ;  /* 0x0000000a07077211 */ /* 0x000fe200078f28ff */
[----:B------:R-:W-:Y:S01]  /*0e00*/  IMAD.SHL.U32 R10, R13, 0x20, RZ ;  /* 0x000000200d0a7824 */ /* 0x000fe200078e00ff */
[----:B------:R-:W-:Y:S01]  /*0e10*/  SHF.R.S32.HI R8, RZ, 0x5, R8 ;  /* 0x00000005ff087819 */ /* 0x000fe20000011408 */
[----:B------:R-:W-:Y:S01]  /*0e20*/  STL [R1+0x10], R20 ;  /* 0x0000101401007387 */ /* 0x000fe20000100800 */
[----:B------:R-:W-:-:S02]  /*0e30*/  LOP3.LUT R9, R9, 0x7ffffffc, RZ, 0xc0, !PT ;  /* 0x7ffffffc09097812 */ /* 0x000fc400078ec0ff */
[----:B------:R-:W-:Y:S01]  /*0e40*/  SHF.R.U32.HI R14, RZ, 0x3, R20 ;  /* 0x00000003ff0e7819 */ /* 0x000fe20000011614 */
[----:B------:R-:W-:Y:S01]  /*0e50*/  IMAD R11, R8, 0x10, R11 ;  /* 0x00000010080b7824 */ /* 0x000fe200078e020b */
[----:B------:R-:W-:Y:S01]  /*0e60*/  SHF.R.S32.HI R7, RZ, 0x5, R7 ;  /* 0x00000005ff077819 */ /* 0x000fe20000011407 */
[----:B------:R-:W-:Y:S01]  /*0e70*/  IMAD.IADD R9, R19, 0x1, -R9 ;  /* 0x0000000113097824 */ /* 0x000fe200078e0a09 */
[----:B------:R-:W-:Y:S01]  /*0e80*/  LOP3.LUT R5, R20, 0x10, R12, 0xf8, !PT ;  /* 0x0000001014057812 */ /* 0x000fe200078ef80c */
[----:B------:R-:W-:Y:S01]  /*0e90*/  STL [R1+0x20], R10 ;  /* 0x0000200a01007387 */ /* 0x000fe20000100800 */
[----:B------:R-:W-:Y:S01]  /*0ea0*/  LEA.HI R0, R0, R21, RZ, 0x2 ;  /* 0x0000001500007211 */ /* 0x000fe200078f10ff */
[----:B------:R-:W-:Y:S01]  /*0eb0*/  IMAD R7, R7, 0x1800, R10 ;  /* 0x0000180007077824 */ /* 0x000fe200078e020a */
[----:B------:R-:W-:Y:S01]  /*0ec0*/  LOP3.LUT R5, R5, R14, RZ, 0x3c, !PT ;  /* 0x0000000e05057212 */ /* 0x000fe200078e3cff */
[----:B------:R-:W-:Y:S01]  /*0ed0*/  STL [R1+0x64], R14 ;  /* 0x0000640e01007387 */ /* 0x000fe20000100800 */
[----:B------:R-:W-:Y:S01]  /*0ee0*/  IMAD R6, R9, R6, 0x80 ;  /* 0x0000008009067424 */ /* 0x000fe200078e0206 */
[----:B------:R-:W-:Y:S01]  /*0ef0*/  SHF.R.S32.HI R9, RZ, 0x1f, R156 ;  /* 0x0000001fff097819 */ /* 0x000fe2000001149c */
[----:B------:R-:W-:Y:S01]  /*0f00*/  IMAD.MOV.U32 R19, RZ, RZ, RZ ;  /* 0x000000ffff137224 */ /* 0x000fe200078e00ff */
[----:B------:R0:W-:Y:S01]  /*0f10*/  STL [R1+0x74], R3 ;  /* 0x0000740301007387 */ /* 0x0001e20000100800 */
[----:B------:R-:W-:-:S02]  /*0f20*/  IADD3 R4, R18, R7, R5 ;  /* 0x0000000712047210 */ /* 0x000fc40007ffe005 */
[----:B------:R-:W-:Y:S01]  /*0f30*/  IADD3 R7, R22, 0x10, RZ ;  /* 0x0000001016077810 */ /* 0x000fe20007ffe0ff */
[----:B------:R1:W-:Y:S03]  /*0f40*/  STL [R1+0x6c], R6 ;  /* 0x00006c0601007387 */ /* 0x0003e60000100800 */
[----:B------:R-:W-:Y:S01]  /*0f50*/  SHF.R.S32.HI R8, RZ, 0x1f, R7 ;  /* 0x0000001fff087819 */ /* 0x000fe20000011407 */
[----:B------:R2:W-:Y:S01]  /*0f60*/  STL [R1+0x60], R4 ;  /* 0x0000600401007387 */ /* 0x0005e20000100800 */
[----:B0-----:R-:W-:Y:S02]  /*0f70*/  LEA R3, R2, R11, 0x6 ;  /* 0x0000000b02037211 */ /* 0x001fe400078e30ff */
[----:B------:R-:W-:-:S03]  /*0f80*/  LOP3.LUT R2, R0, 0xfffffffc, RZ, 0xc0, !PT ;  /* 0xfffffffc00027812 */ /* 0x000fc600078ec0ff */
[----:B------:R-:W-:Y:S02]  /*0f90*/  STL [R1+0x68], R3 ;  /* 0x0000680301007387 */ /* 0x000fe40000100800 */
[----:B-1----:R-:W-:Y:S01]  /*0fa0*/  IMAD.IADD R6, R21, 0x1, -R2 ;  /* 0x0000000115067824 */ /* 0x002fe200078e0a02 */
[----:B------:R-:W-:Y:S01]  /*0fb0*/  SHF.R.S32.HI R2, RZ, 0x2, R0 ;  /* 0x00000002ff027819 */ /* 0x000fe20000011400 */
[----:B------:R-:W-:Y:S02]  /*0fc0*/  STL [R1+0x40], RZ ;  /* 0x000040ff01007387 */ /* 0x000fe40000100800 */
[C---:B--2---:R-:W-:Y:S01]  /*0fd0*/  IMAD.SHL.U32 R4, R6.reuse, 0x8, RZ ;  /* 0x0000000806047824 */ /* 0x044fe200078e00ff */
[----:B------:R-:W-:Y:S01]  /*0fe0*/  LEA.HI R0, R6, R6, RZ, 0x1 ;  /* 0x0000000606007211 */ /* 0x000fe200078f08ff */
[----:B------:R-:W-:Y:S02]  /*0ff0*/  STL [R1+0xc], RZ ;  /* 0x00000cff01007387 */ /* 0x000fe40000100800 */
[----:B------:R-:W-:Y:S01]  /*1000*/  VIADD R5, R4, 0x20 ;  /* 0x0000002004057836 */ /* 0x000fe20000000000 */
[----:B------:R-:W-:Y:S01]  /*1010*/  LOP3.LUT R2, R0, 0x1ffffffe, RZ, 0xc0, !PT ;  /* 0x1ffffffe00027812 */ /* 0x000fe200078ec0ff */
[----:B------:R-:W-:Y:S01]  /*1020*/  STL [R1+0x4], RZ ;  /* 0x000004ff01007387 */ /* 0x000fe20000100800 */
[----:B------:R-:W-:-:S03]  /*1030*/  LOP3.LUT R0, R20, 0x10, R16, 0xf8, !PT ;  /* 0x0000001014007812 */ /* 0x000fc600078ef810 */
[----:B------:R0:W-:Y:S01]  /*1040*/  STL [R1+0x30], R4 ;  /* 0x0000300401007387 */ /* 0x0001e20000100800 */
[----:B------:R-:W-:Y:S01]  /*1050*/  LOP3.LUT R0, R0, R14, RZ, 0x3c, !PT ;  /* 0x0000000e00007212 */ /* 0x000fe200078e3cff */
[----:B------:R-:W-:Y:S02]  /*1060*/  IMAD.IADD R2, R6, 0x1, -R2 ;  /* 0x0000000106027824 */ /* 0x000fe400078e0a02 */
[----:B------:R1:W-:Y:S04]  /*1070*/  STL [R1+0x18], R7 ;  /* 0x0000180701007387 */ /* 0x0003e80000100800 */
[----:B------:R-:W-:Y:S01]  /*1080*/  STL [R1+0x14], R9 ;  /* 0x0000140901007387 */ /* 0x000fe20000100800 */
[----:B0-----:R-:W-:-:S03]  /*1090*/  VIADD R4, R4, 0x40 ;  /* 0x0000004004047836 */ /* 0x001fc60000000000 */
[----:B------:R-:W-:Y:S01]  /*10a0*/  STL [R1+0x5c], R8 ;  /* 0x00005c0801007387 */ /* 0x000fe20000100800 */
[----:B-1----:R-:W-:-:S03]  /*10b0*/  SHF.R.S32.HI R7, RZ, 0x1f, R15 ;  /* 0x0000001fff077819 */ /* 0x002fc6000001140f */
[----:B------:R-:W-:Y:S01]  /*10c0*/  STL [R1+0x4c], R5 ;  /* 0x00004c0501007387 */ /* 0x000fe20000100800 */
[----:B------:R-:W-:-:S03]  /*10d0*/  SHF.R.S32.HI R6, RZ, 0x1f, R4 ;  /* 0x0000001fff067819 */ /* 0x000fc60000011404 */
[----:B------:R0:W-:Y:S04]  /*10e0*/  STL [R1+0x58], R7 ;  /* 0x0000580701007387 */ /* 0x0001e80000100800 */
[----:B------:R1:W-:Y:S01]  /*10f0*/  STL [R1+0x50], R4 ;  /* 0x0000500401007387 */ /* 0x0003e20000100800 */
[----:B0-----:R-:W-:Y:S01]  /*1100*/  SHF.R.S32.HI R7, RZ, 0x1f, R5 ;  /* 0x0000001fff077819 */ /* 0x001fe20000011405 */
[----:B------:R-:W-:Y:S02]  /*1110*/  IMAD.IADD R5, R10, 0x1, R0 ;  /* 0x000000010a057824 */ /* 0x000fe400078e0200 */
[----:B------:R-:W-:Y:S01]  /*1120*/  IMAD R0, R2, 0x8, R3 ;  /* 0x0000000802007824 */ /* 0x000fe200078e0203 */
[----:B-1----:R-:W-:Y:S01]  /*1130*/  SHF.R.S32.HI R4, RZ, 0x4, R12 ;  /* 0x00000004ff047819 */ /* 0x002fe2000001140c */
[----:B------:R0:W-:Y:S04]  /*1140*/  STL [R1+0x7c], R7 ;  /* 0x00007c0701007387 */ /* 0x0001e80000100800 */
[----:B------:R0:W-:Y:S04]  /*1150*/  STL [R1+0x78], R6 ;  /* 0x0000780601007387 */ /* 0x0001e80000100800 */
[----:B------:R0:W-:Y:S04]  /*1160*/  STL [R1+0x28], R5 ;  /* 0x0000280501007387 */ /* 0x0001e80000100800 */
[----:B------:R0:W-:Y:S04]  /*1170*/  STL [R1+0x70], R0 ;  /* 0x0000700001007387 */ /* 0x0001e80000100800 */
[----:B------:R0:W-:Y:S02]  /*1180*/  STL [R1+0x8], R4 ;  /* 0x0000080401007387 */ /* 0x0001e40000100800 */
.L_x_10983:
[----:B0-----:R-:W1:Y:S01]  /*1190*/  LDC.64 R2, c[0x0][0xc88] ;  /* 0x00032200ff027b82 */ /* 0x001e620000000a00 */
[----:B------:R-:W-:Y:S01]  /*11a0*/  ULDC.64 UR4, c[0x0][0xa28] ;  /* 0x00028a0000047ab9 */ /* 0x000fe20000000a00 */
[----:B------:R-:W-:Y:S01]  /*11b0*/  ULDC.64 UR8, c[0x0][0xa18] ;  /* 0x0002860000087ab9 */ /* 0x000fe20000000a00 */
[----:B------:R-:W-:Y:S01]  /*11c0*/  ULDC.64 UR6, c[0x0][0xa08] ;  /* 0x0002820000067ab9 */ /* 0x000fe20000000a00 */
[----:B-1----:R-:W-:-:S05]  /*11d0*/  IMAD.WIDE R2, R155, 0x4, R2 ;  /* 0x000000049b027825 */ /* 0x002fca00078e0202 */
[----:B0-2---:R-:W2:Y:S01]  /*11e0*/  LDG.E R0, desc[UR42][R2.64] ;  /* 0x0000002a02007981 */ /* 0x005ea2000c1e1900 */
[----:B------:R-:W-:Y:S01]  /*11f0*/  ISETP.NE.U32.AND P2, PT, RZ, UR4, PT ;  /* 0x00000004ff007c0c */ /* 0x000fe2000bf45070 */
[----:B------:R-:W-:Y:S01]  /*1200*/  IMAD.MOV.U32 R29, RZ, RZ, RZ ;  /* 0x000000ffff1d7224 */ /* 0x000fe200078e00ff */
[----:B------:R-:W-:Y:S02]  /*1210*/  ISETP.NE.U32.AND P1, PT, RZ, UR8, PT ;  /* 0x00000008ff007c0c */ /* 0x000fe4000bf25070 */
[----:B------:R-:W-:Y:S02]  /*1220*/  ISETP.NE.AND.EX P2, PT, RZ, UR5, PT, P2 ;  /* 0x00000005ff007c0c */ /* 0x000fe4000bf45320 */
[----:B------:R-:W-:Y:S02]  /*1230*/  ISETP.NE.AND.EX P1, PT, RZ, UR9, PT, P1 ;  /* 0x00000009ff007c0c */ /* 0x000fe4000bf25310 */
[----:B------:R-:W-:Y:S02]  /*1240*/  ISETP.NE.U32.AND P0, PT, RZ, UR6, PT ;  /* 0x00000006ff007c0c */ /* 0x000fe4000bf05070 */
[----:B---34-:R-:W-:-:S02]  /*1250*/  MOV R9, RZ ;  /* 0x000000ff00097202 */ /* 0x018fc40000000f00 */
[----:B------:R-:W-:Y:S02]  /*1260*/  ISETP.NE.AND.EX P0, PT, RZ, UR7, PT, P0 ;  /* 0x00000007ff007c0c */ /* 0x000fe4000bf05300 */
[----:B--2---:R-:W-:Y:S01]  /*1270*/  SHF.R.S32.HI R4, RZ, 0x1f, R0 ;  /* 0x0000001fff047819 */ /* 0x004fe20000011400 */
[C---:B------:R-:W-:Y:S02]  /*1280*/  IMAD.SHL.U32 R31, R0.reuse, 0x4, RZ ;  /* 0x00000004001f7824 */ /* 0x040fe400078e00ff */
[C---:B------:R-:W-:Y:S01]  /*1290*/  @P2 LEA R2, P3, R0.reuse, UR4, 0x2 ;  /* 0x0000000400022c11 */ /* 0x040fe2000f8610ff */
[----:B------:R-:W-:Y:S01]  /*12a0*/  STL [R1+0x2c], R0 ;  /* 0x00002c0001007387 */ /* 0x000fe20000100800 */
[C-C-:B------:R-:W-:Y:S02]  /*12b0*/  SHF.L.U64.HI R30, R0.reuse, 0x2, R4.reuse ;  /* 0x00000002001e7819 */ /* 0x140fe40000010204 */
[----:B------:R-:W-:Y:S01]  /*12c0*/  @P2 LEA.HI.X R3, R0, UR5, R4, 0x2, P3 ;  /* 0x0000000500032c11 */ /* 0x000fe200098f1404 */
[----:B------:R0:W-:Y:S01]  /*12d0*/  STL [R1+0x44], R4 ;  /* 0x0000440401007387 */ /* 0x0001e20000100800 */
[----:B------:R-:W-:Y:S01]  /*12e0*/  IADD3 R6, P4, R31, UR6, RZ ;  /* 0x000000061f067c10 */ /* 0x000fe2000ff9e0ff */
[----:B------:R-:W-:-:S02]  /*12f0*/  ULDC UR4, c[0x0][0x288] ;  /* 0x0000a20000047ab9 */ /* 0x000fc40000000800 */
[----:B-----5:R1:W5:Y:S01]  /*1300*/  @P2 LDG.E R9, desc[UR42][R2.64] ;  /* 0x0000002a02092981 */ /* 0x020362000c1e1900 */
[----:B------:R-:W-:Y:S01]  /*1310*/  IMAD.U32 R25, RZ, RZ, UR4 ;  /* 0x00000004ff197e24 */ /* 0x000fe2000f8e00ff */
[----:B------:R-:W-:Y:S01]  /*1320*/  IADD3.X R7, R30, UR7, RZ, P4, !PT ;  /* 0x000000071e077c10 */ /* 0x000fe2000a7fe4ff */
[----:B------:R-:W-:Y:S01]  /*1330*/  ULDC.64 UR4, c[0x0][0x418] ;  /* 0x0001060000047ab9 */ /* 0x000fe20000000a00 */
[----:B------:R1:W-:Y:S01]  /*1340*/  STL [R1+0x38], R31 ;  /* 0x0000381f01007387 */ /* 0x0003e20000100800 */
[----:B0-----:R-:W-:-:S03]  /*1350*/  @P1 IADD3 R4, P2, R31, UR8, RZ ;  /* 0x000000081f041c10 */ /* 0x001fc6000ff5e0ff */
[----:B------:R1:W5:Y:S01]  /*1360*/  @P0 LDG.E R29, desc[UR42][R6.64] ;  /* 0x0000002a061d0981 */ /* 0x000362000c1e1900 */
[----:B------:R-:W-:Y:S01]  /*1370*/  @P1 IADD3.X R5, R30, UR9, RZ, P2, !PT ;  /* 0x000000091e051c10 */ /* 0x000fe200097fe4ff */
[----:B------:R-:W-:Y:S02]  /*1380*/  UISETP.NE.U32.AND UP0, UPT, UR4, URZ, UPT ;  /* 0x0000003f0400728c */ /* 0x000fe4000bf05070 */
[----:B------:R1:W-:Y:S01]  /*1390*/  STL [R1+0x3c], R30 ;  /* 0x00003c1e01007387 */ /* 0x0003e20000100800 */
[----:B------:R-:W-:Y:S01]  /*13a0*/  ULDC.64 UR8, c[0x0][0xa20] ;  /* 0x0002880000087ab9 */ /* 0x000fe20000000a00 */
[----:B------:R-:W-:Y:S02]  /*13b0*/  ULDC UR4, c[0x0][0x424] ;  /* 0x0001090000047ab9 */ /* 0x000fe40000000800 */
[----:B------:R1:W5:Y:S04]  /*13c0*/  @P1 LDG.E R25, desc[UR42][R4.64] ;  /* 0x0000002a04191981 */ /* 0x000368000c1e1900 */
[----:B------:R1:W-:Y:S04]  /*13d0*/  STL [R1+0x48], R153 ;  /* 0x0000489901007387 */ /* 0x0003e80000100800 */
[----:B------:R1:W-:Y:S01]  /*13e0*/  STL [R1+0x34], R154 ;  /* 0x0000349a01007387 */ /* 0x0003e20000100800 */
[----:B------:R-:W-:Y:S01]  /*13f0*/  UISETP.NE.AND.EX UP0, UPT, UR5, URZ, UPT, UP0 ;  /* 0x0000003f0500728c */ /* 0x000fe2000bf05300 */
[----:B------:R-:W-:-:S02]  /*1400*/  ISETP.NE.U32.AND P2, PT, RZ, UR8, PT ;  /* 0x00000008ff007c0c */ /* 0x000fc4000bf45070 */
[----:B------:R-:W-:Y:S01]  /*1410*/  ULDC UR5, c[0x0][0x2f0] ;  /* 0x0000bc0000057ab9 */ /* 0x000fe20000000800 */
[----:B------:R-:W-:Y:S01]  /*1420*/  USEL UR4, UR4, 0x1, UP0 ;  /* 0x0000000104047887 */ /* 0x000fe20008000000 */
[----:B------:R-:W-:-:S03]  /*1430*/  ISETP.NE.AND.EX P2, PT, RZ, UR9, PT, P2 ;  /* 0x00000009ff007c0c */ /* 0x000fc6000bf45320 */
[----:B------:R-:W-:-:S03]  /*1440*/  UIMAD UR4, UR4, UR5, URZ ;  /* 0x00000005040472a4 */ /* 0x000fc6000f8e023f */
[----:B------:R-:W-:Y:S01]  /*1450*/  ULDC UR5, c[0x0][0x348] ;  /* 0x0000d20000057ab9 */ /* 0x000fe20000000800 */
[----:B------:R-:W-:Y:S01]  /*1460*/  IMAD.MOV.U32 R40, RZ, RZ, R0 ;  /* 0x000000ffff287224 */ /* 0x000fe200078e0000 */
[----:B-1----:R-:W-:Y:S07]  /*1470*/  @P1 BRA `(.L_x_10864) ;  /* 0x0000000000241947 */ /* 0x002fee0003800000 */
        /* <DEDUP_REMOVED lines=9> */
.L_x_10864:
[----:B------:R-:W-:Y:S02]  /*1510*/  IMAD.U32 R27, RZ, RZ, UR5 ;  /* 0x00000005ff1b7e24 */ /* 0x000fe4000f8e00ff */
[----:B------:R-:W-:Y:S01]  /*1520*/  IMAD.U32 R28, RZ, RZ, UR4 ;  /* 0x00000004ff1c7e24 */ /* 0x000fe2000f8e00ff */
[----:B------:R-:W-:Y:S06]  /*1530*/  @!P2 BRA `(.L_x_10865) ;  /* 0x000000000010a947 */ /* 0x000fec0003800000 */
[----:B------:R-:W-:-:S04]  /*1540*/  IADD3 R2, P0, R31, UR8, RZ ;  /* 0x000000081f027c10 */ /* 0x000fc8000ff1e0ff */
[----:B------:R-:W-:-:S05]  /*1550*/  IADD3.X R3, R30, UR9, RZ, P0, !PT ;  /* 0x000000091e037c10 */ /* 0x000fca00087fe4ff */
[----:B------:R0:W5:Y:S01]  /*1560*/  LDG.E R28, desc[UR42][R2.64] ;  /* 0x0000002a021c7981 */ /* 0x000162000c1e1900 */
[----:B------:R-:W-:Y:S05]  /*1570*/  BRA `(.L_x_10866) ;  /* 0x0000000000107947 */ /* 0x000fea0003800000 */
.L_x_10865:
[----:B------:R-:W-:Y:S05]  /*1580*/  @!P0 BRA `(.L_x_10866) ;  /* 0x00000000000c8947 */ /* 0x000fea0003800000 */
[----:B------:R-:W2:Y:S04]  /*1590*/  LDG.E R3, desc[UR42][R6.64] ;  /* 0x0000002a06037981 */ /* 0x000ea8000c1e1900 */
[----:B------:R-:W2:Y:S02]  /*15a0*/  LDG.E R28, desc[UR42][R6.64+0x4] ;  /* 0x0000042a061c7981 */ /* 0x000ea4000c1e1900 */
[----:B--2---:R-:W-:-:S07]  /*15b0*/  IADD3 R28, -R3, R28, RZ ;  /* 0x0000001c031c7210 */ /* 0x004fce0007ffe1ff */
.L_x_10866:
        /* <DEDUP_REMOVED lines=9> */
[----:B------:R-:W-:Y:S01]  /*1650*/  ISETP.NE.U32.AND P1, PT, RZ, UR4, PT ;  /* 0x00000004ff007c0c */ /* 0x000fe2000bf25070 */
[----:B------:R-:W-:Y:S02]  /*1660*/  IMAD.MOV R26, RZ, RZ, -R6 ;  /* 0x000000ffff1a7224 */ /* 0x000fe400078e0a06 */
[----:B------:R-:W-:Y:S01]  /*1670*/  IMAD.MOV.U32 R24, RZ, RZ, R28 ;  /* 0x000000ffff187224 */ /* 0x000fe200078e001c */
[----:B------:R-:W-:Y:S02]  /*1680*/  ISETP.NE.AND.EX P1, PT, RZ, UR5, PT, P1 ;  /* 0x00000005ff007c0c */ /* 0x000fe4000bf25310 */
[----:B------:R-:W-:-:S11]  /*1690*/  VIMNMX R26, RZ, R26, !PT ;  /* 0x0000001aff1a7248 */ /* 0x000fd60007fe0100 */
[----:B------:R-:W-:-:S04]  /*16a0*/  @P1 IADD3 R4, P2, R31, UR4, RZ ;  /* 0x000000041f041c10 */ /* 0x000fc8000ff5e0ff */
[----:B------:R-:W-:-:S05]  /*16b0*/  @P1 IADD3.X R5, R30, UR5, RZ, P2, !PT ;  /* 0x000000051e051c10 */ /* 0x000fca00097fe4ff */
[----:B------:R0:W5:Y:S01]  /*16c0*/  @P1 LDG.E R24, desc[UR42][R4.64] ;  /* 0x0000002a04181981 */ /* 0x000162000c1e1900 */
[----:B--2---:R-:W-:-:S04]  /*16d0*/  @P0 IMAD.IADD R27, R7, 0x1, -R0 ;  /* 0x00000001071b0824 */ /* 0x004fc800078e0a00 */
        /* <DEDUP_REMOVED lines=11> */
[----:B0-----:R-:W-:-:S04]  /*1790*/  @P0 SHF.R.S32.HI R5, RZ, 0x1f, R0 ;  /* 0x0000001fff050819 */ /* 0x001fc80000011400 */
        /* <DEDUP_REMOVED lines=25> */
.L_x_10869:
[----:B------:R-:W-:Y:S05]  /*1930*/  BSYNC B6 ;  /* 0x0000000000067941 */ /* 0x000fea0003800000 */
.L_x_10868:
        /* <DEDUP_REMOVED lines=20> */
.L_x_10871:
[----:B------:R-:W-:Y:S05]  /*1a80*/  BSYNC B6 ;  /* 0x0000000000067941 */ /* 0x000fea0003800000 */
.L_x_10870:
[----:B------:R-:W-:Y:S01]  /*1a90*/  ULDC.64 UR4, c[0x0][0x9f8] ;  /* 0x00027e0000047ab9 */ /* 0x000fe20000000a00 */
[----:B------:R-:W2:Y:S01]  /*1aa0*/  LDL R11, [R1+0x10] ;  /* 0x00001000010b7983 */ /* 0x000ea20000100800 */
[----:B------:R-:W-:Y:S01]  /*1ab0*/  ISETP.NE.U32.AND P0, PT, RZ, UR4, PT ;  /* 0x00000004ff007c0c */ /* 0x000fe2000bf05070 */
[----:B------:R-:W0:Y:S02]  /*1ac0*/  LDC.64 R60, c[0x0][0x3f8] ;  /* 0x0000fe00ff3c7b82 */ /* 0x000e240000000a00 */
[----:B------:R-:W3:Y:S01]  /*1ad0*/  LDL R8, [R1+0x64] ;  /* 0x0000640001087983 */ /* 0x000ee20000100800 */
[----:B------:R-:W-:-:S03]  /*1ae0*/  ISETP.NE.AND.EX P0, PT, RZ, UR5, PT, P0 ;  /* 0x00000005ff007c0c */ /* 0x000fc6000bf05300 */
[----:B------:R-:W4:Y:S02]  /*1af0*/  LDL R10, [R1+0x20] ;  /* 0x00002000010a7983 */ /* 0x000f240000100800 */
[----:B------:R-:W1:Y:S08]  /*1b00*/  LDC R54, c[0x0][0x3f4] ;  /* 0x0000fd00ff367b82 */ /* 0x000e700000000800 */
[----:B------:R-:W-:Y:S01]  /*1b10*/  @P0 IADD3 R4, P1, R31, UR4, RZ ;  /* 0x000000041f040c10 */ /* 0x000fe2000ff3e0ff */
[----:B------:R-:W0:Y:S01]  /*1b20*/  S2R R20, SR_TID.X ;  /* 0x0000000000147919 */ /* 0x000e220000002100 */
[----:B------:R-:W1:Y:S01]  /*1b30*/  LDC.64 R58, c[0x0][0x408] ;  /* 0x00010200ff3a7b82 */ /* 0x000e620000000a00 */
[----:B------:R-:W-:Y:S01]  /*1b40*/  VIADD R67, R16, 0x20 ;  /* 0x0000002010437836 */ /* 0x000fe20000000000 */
[----:B------:R-:W-:Y:S01]  /*1b50*/  @P0 IADD3.X R5, R30, UR5, RZ, P1, !PT ;  /* 0x000000051e050c10 */ /* 0x000fe20008ffe4ff */
[----:B------:R-:W-:-:S04]  /*1b60*/  ULDC UR4, c[0x0][0x2f4] ;  /* 0x0000bd0000047ab9 */ /* 0x000fc80000000800 */
[----:B------:R0:W4:Y:S01]  /*1b70*/  @P0 LDG.E R40, desc[UR42][R4.64] ;  /* 0x0000002a04280981 */ /* 0x000122000c1e1900 */
[----:B------:R-:W-:-:S04]  /*1b80*/  ISETP.GE.AND P1, PT, R67, UR4, PT ;  /* 0x0000000443007c0c */ /* 0x000fc8000bf26270 */
[----:B------:R-:W-:Y:S02]  /*1b90*/  SEL R3, RZ, 0xffffffff, P1 ;  /* 0xffffffffff037807 */ /* 0x000fe40000800000 */
[----:B------:R-:W-:-:S03]  /*1ba0*/  ISETP.GE.AND P0, PT, R16, UR4, PT ;  /* 0x0000000410007c0c */ /* 0x000fc6000bf06270 */
[----:B0-----:R-:W-:Y:S02]  /*1bb0*/  IMAD.SHL.U32 R5, R3, 0x2, RZ ;  /* 0x0000000203057824 */ /* 0x001fe400078e00ff */
[----:B------:R-:W-:-:S05]  /*1bc0*/  VIADD R32, R20, 0xffffff80 ;  /* 0xffffff8014207836 */ /* 0x000fca0000000000 */
[----:B------:R-:W-:-:S04]  /*1bd0*/  LEA.HI R30, R32, R32, RZ, 0x1 ;  /* 0x00000020201e7211 */ /* 0x000fc800078f08ff */
[----:B------:R-:W-:-:S04]  /*1be0*/  SHF.R.S32.HI R30, RZ, 0x1, R30 ;  /* 0x00000001ff1e7819 */ /* 0x000fc8000001141e */
[----:B------:R-:W-:Y:S02]  /*1bf0*/  SHF.R.S32.HI R3, RZ, 0x1f, R30 ;  /* 0x0000001fff037819 */ /* 0x000fe4000001141e */
[----:B------:R-:W-:Y:S02]  /*1c00*/  SEL R0, RZ, 0x1, P0 ;  /* 0x00000001ff007807 */ /* 0x000fe40000000000 */
[----:B------:R-:W-:Y:S01]  /*1c10*/  SHF.R.S32.HI R23, RZ, 0x1f, R22 ;  /* 0x0000001fff177819 */ /* 0x000fe20000011416 */
[----:B------:R-:W-:Y:S01]  /*1c20*/  IMAD R4, R3, R60, RZ ;  /* 0x0000003c03047224 */ /* 0x000fe200078e02ff */
[----:B------:R-:W-:Y:S02]  /*1c30*/  SHF.R.S32.HI R17, RZ, 0x1f, R16 ;  /* 0x0000001fff117819 */ /* 0x000fe40000011410 */
[-C--:B-1----:R-:W-:Y:S02]  /*1c40*/  ISETP.GE.AND P3, PT, R16, R54.reuse, PT ;  /* 0x000000361000720c */ /* 0x082fe40003f66270 */
[----:B------:R-:W-:Y:S01]  /*1c50*/  ISETP.GE.AND P2, PT, R67, R54, PT ;  /* 0x000000364300720c */ /* 0x000fe20003f46270 */
[----:B------:R-:W-:Y:S01]  /*1c60*/  IMAD R6, R3, R58, RZ ;  /* 0x0000003a03067224 */ /* 0x000fe200078e02ff */
[----:B------:R-:W-:Y:S01]  /*1c70*/  LOP3.LUT R0, R5, 0x2, R0, 0xe2, !PT ;  /* 0x0000000205007812 */ /* 0x000fe200078ee200 */
[C---:B------:R-:W-:Y:S01]  /*1c80*/  IMAD R5, R30.reuse, R61, R4 ;  /* 0x0000003d1e057224 */ /* 0x040fe200078e0204 */
[----:B------:R-:W0:Y:S01]  /*1c90*/  S2R R31, SR_TID.X ;  /* 0x00000000001f7919 */ /* 0x000e220000002100 */
[----:B------:R-:W-:Y:S01]  /*1ca0*/  IMAD.WIDE.U32 R46, R30, R60, R22 ;  /* 0x0000003c1e2e7225 */ /* 0x000fe200078e0016 */
[----:B------:R-:W-:-:S02]  /*1cb0*/  SEL R3, R54, RZ, P3 ;  /* 0x000000ff36037207 */ /* 0x000fc40001800000 */
[----:B------:R-:W-:Y:S01]  /*1cc0*/  SEL R4, R54, RZ, P2 ;  /* 0x000000ff36047207 */ /* 0x000fe20001000000 */
[----:B------:R-:W-:-:S04]  /*1cd0*/  IMAD.WIDE.U32 R44, R30, R60, R16 ;  /* 0x0000003c1e2c7225 */ /* 0x000fc800078e0010 */
[----:B------:R-:W-:Y:S02]  /*1ce0*/  IMAD.IADD R47, R47, 0x1, R5 ;  /* 0x000000012f2f7824 */ /* 0x000fe400078e0205 */
[----:B------:R-:W-:Y:S02]  /*1cf0*/  IMAD.IADD R45, R5, 0x1, R45 ;  /* 0x00000001052d7824 */ /* 0x000fe400078e022d */
[----:B------:R-:W-:Y:S02]  /*1d00*/  IMAD.IADD R3, R16, 0x1, R3 ;  /* 0x0000000110037824 */ /* 0x000fe400078e0203 */
[----:B------:R-:W-:Y:S02]  /*1d10*/  IMAD.IADD R5, R67, 0x1, R4 ;  /* 0x0000000143057824 */ /* 0x000fe400078e0204 */
[----:B------:R-:W-:Y:S01]  /*1d20*/  IMAD R9, R30, R59, R6 ;  /* 0x0000003b1e097224 */ /* 0x000fe200078e0206 */
[----:B------:R-:W-:Y:S02]  /*1d30*/  SHF.R.S32.HI R4, RZ, 0x1f, R3 ;  /* 0x0000001fff047819 */ /* 0x000fe40000011403 */
[----:B------:R-:W-:-:S02]  /*1d40*/  SHF.R.S32.HI R6, RZ, 0x1f, R5 ;  /* 0x0000001fff067819 */ /* 0x000fc40000011405 */
[----:B------:R-:W-:Y:S02]  /*1d50*/  LEA.HI R65, R4, R3, RZ, 0x4 ;  /* 0x0000000304417211 */ /* 0x000fe400078f20ff */
[----:B------:R-:W-:Y:S02]  /*1d60*/  LEA.HI R64, R6, R5, RZ, 0x4 ;  /* 0x0000000506407211 */ /* 0x000fe400078f20ff */
[----:B------:R-:W-:Y:S02]  /*1d70*/  LEA.HI R3, R4, R3, RZ, 0x5 ;  /* 0x0000000304037211 */ /* 0x000fe400078f28ff */
[----:B------:R-:W-:Y:S01]  /*1d80*/  LEA.HI R5, R6, R5, RZ, 0x5 ;  /* 0x0000000506057211 */ /* 0x000fe200078f28ff */
[----:B------:R-:W-:Y:S01]  /*1d90*/  IMAD.WIDE.U32 R42, R30, R58, R22 ;  /* 0x0000003a1e2a7225 */ /* 0x000fe200078e0016 */
[----:B-----5:R-:W-:-:S03]  /*1da0*/  SHF.R.S32.HI R7, RZ, 0x1f, R24 ;  /* 0x0000001fff077819 */ /* 0x020fc60000011418 */
[----:B------:R-:W-:Y:S02]  /*1db0*/  IMAD.SHL.U32 R4, R3, 0x80, RZ ;  /* 0x0000008003047824 */ /* 0x000fe400078e00ff */
[----:B------:R-:W-:Y:S02]  /*1dc0*/  IMAD.SHL.U32 R6, R5, 0x80, RZ ;  /* 0x0000008005067824 */ /* 0x000fe400078e00ff */
[----:B------:R-:W-:Y:S01]  /*1dd0*/  IMAD.WIDE.U32 R20, R30, R58, R16 ;  /* 0x0000003a1e147225 */ /* 0x000fe200078e0010 */
[----:B------:R-:W-:Y:S02]  /*1de0*/  LOP3.LUT R4, R4, 0xfffff000, RZ, 0xc0, !PT ;  /* 0xfffff00004047812 */ /* 0x000fe400078ec0ff */
[----:B------:R-:W-:Y:S01]  /*1df0*/  LOP3.LUT R6, R6, 0xfffff000, RZ, 0xc0, !PT ;  /* 0xfffff00006067812 */ /* 0x000fe200078ec0ff */
[----:B------:R-:W-:Y:S01]  /*1e00*/  IMAD.IADD R21, R9, 0x1, R21 ;  /* 0x0000000109157824 */ /* 0x000fe200078e0215 */
[----:B------:R-:W-:Y:S01]  /*1e10*/  IADD3 R43, R43, R9, RZ ;  /* 0x000000092b2b7210 */ /* 0x000fe20007ffe0ff */
[----:B------:R-:W-:-:S04]  /*1e20*/  IMAD.WIDE.U32 R46, R24, R60, R46 ;  /* 0x0000003c182e7225 */ /* 0x000fc800078e002e */
[----:B------:R-:W-:-:S04]  /*1e30*/  IMAD.WIDE.U32 R44, R24, R60, R44 ;  /* 0x0000003c182c7225 */ /* 0x000fc800078e002c */
[----:B------:R-:W-:Y:S01]  /*1e40*/  IMAD.WIDE.U32 R20, R24, R58, R20 ;  /* 0x0000003a18147225 */ /* 0x000fe200078e0014 */
[----:B------:R-:W-:-:S03]  /*1e50*/  LOP3.LUT R53, R0, 0x1, RZ, 0xc0, !PT ;  /* 0x0000000100357812 */ /* 0x000fc600078ec0ff */
[----:B------:R-:W-:Y:S01]  /*1e60*/  IMAD.WIDE.U32 R42, R24, R58, R42 ;  /* 0x0000003a182a7225 */ /* 0x000fe200078e002a */
[----:B------:R-:W-:Y:S02]  /*1e70*/  LOP3.LUT R52, R0, 0x2, RZ, 0xc0, !PT ;  /* 0x0000000200347812 */ /* 0x000fe400078ec0ff */
[----:B------:R-:W-:Y:S01]  /*1e80*/  SHF.R.S32.HI R57, RZ, 0x1f, R154 ;  /* 0x0000001fff397819 */ /* 0x000fe2000001149a */
[----:B------:R-:W-:Y:S01]  /*1e90*/  IMAD.IADD R66, R29, 0x1, R28 ;  /* 0x000000011d427824 */ /* 0x000fe200078e021c */
[----:B------:R-:W-:Y:S01]  /*1ea0*/  ISETP.GE.AND P1, PT, R156, UR4, PT ;  /* 0x000000049c007c0c */ /* 0x000fe2000bf26270 */
[----:B------:R-:W-:Y:S01]  /*1eb0*/  IMAD.SHL.U32 R54, R54, 0x2, RZ ;  /* 0x0000000236367824 */ /* 0x000fe200078e00ff */
[----:B------:R-:W-:Y:S02]  /*1ec0*/  LOP3.LUT R41, R65, 0xfffffff0, RZ, 0xc0, !PT ;  /* 0xfffffff041297812 */ /* 0x000fe400078ec0ff */
[C---:B--2---:R-:W-:Y:S02]  /*1ed0*/  LOP3.LUT R3, R11.reuse, 0x10, R65, 0xf8, !PT ;  /* 0x000000100b037812 */ /* 0x044fe400078ef841 */
[----:B------:R-:W-:-:S02]  /*1ee0*/  LOP3.LUT R5, R11, 0x10, R64, 0xf8, !PT ;  /* 0x000000100b057812 */ /* 0x000fc400078ef840 */
[----:B------:R-:W-:Y:S02]  /*1ef0*/  LEA.HI R11, R32, R32, RZ, 0x1 ;  /* 0x00000020200b7211 */ /* 0x000fe400078f08ff */
[-C--:B---3--:R-:W-:Y:S02]  /*1f00*/  LOP3.LUT R3, R3, R8.reuse, RZ, 0x3c, !PT ;  /* 0x0000000803037212 */ /* 0x088fe400078e3cff */
[----:B------:R-:W-:Y:S01]  /*1f10*/  LOP3.LUT R5, R5, R8, RZ, 0x3c, !PT ;  /* 0x0000000805057212 */ /* 0x000fe200078e3cff */
[----:B------:R-:W-:Y:S01]  /*1f20*/  IMAD R8, R7, R60, RZ ;  /* 0x0000003c07087224 */ /* 0x000fe200078e02ff */
[----:B------:R-:W-:Y:S01]  /*1f30*/  LOP3.LUT R11, R11, 0xfffffffe, RZ, 0xc0, !PT ;  /* 0xfffffffe0b0b7812 */ /* 0x000fe200078ec0ff */
[----:B------:R-:W-:Y:S01]  /*1f40*/  IMAD R7, R7, R58, RZ ;  /* 0x0000003a07077224 */ /* 0x000fe200078e02ff */
[----:B----4-:R-:W-:Y:S01]  /*1f50*/  IADD3 R63, R3, R4, R10 ;  /* 0x00000004033f7210 */ /* 0x010fe20007ffe00a */
[C---:B------:R-:W-:Y:S01]  /*1f60*/  IMAD R3, R24.reuse, R61, R8 ;  /* 0x0000003d18037224 */ /* 0x040fe200078e0208 */
[----:B------:R-:W-:Y:S01]  /*1f70*/  IADD3 R62, R5, R6, R10 ;  /* 0x00000006053e7210 */ /* 0x000fe20007ffe00a */
[----:B------:R-:W-:Y:S01]  /*1f80*/  IMAD R7, R24, R59, R7 ;  /* 0x0000003b18077224 */ /* 0x000fe200078e0207 */
[----:B------:R-:W-:-:S02]  /*1f90*/  IADD3 R11, R32, -R11, RZ ;  /* 0x8000000b200b7210 */ /* 0x000fc40007ffe0ff */
[----:B0-----:R-:W-:Y:S01]  /*1fa0*/  SHF.R.U32.HI R10, RZ, 0x7, R31 ;  /* 0x00000007ff0a7819 */ /* 0x001fe2000001161f */
[----:B------:R-:W-:Y:S01]  /*1fb0*/  IMAD.IADD R51, R47, 0x1, R3 ;  /* 0x000000012f337824 */ /* 0x000fe200078e0203 */
[----:B------:R-:W-:Y:S01]  /*1fc0*/  SHF.L.U64.HI R61, R60, 0x7, R61 ;  /* 0x000000073c3d7819 */ /* 0x000fe2000001023d */
[----:B------:R-:W-:Y:S01]  /*1fd0*/  IMAD.IADD R50, R3, 0x1, R45 ;  /* 0x0000000103327824 */ /* 0x000fe200078e022d */
[----:B------:R-:W-:Y:S01]  /*1fe0*/  SHF.L.U64.HI R59, R58, 0x7, R59 ;  /* 0x000000073a3b7819 */ /* 0x000fe2000001023b */
[----:B------:R-:W-:Y:S01]  /*1ff0*/  IMAD.SHL.U32 R60, R60, 0x80, RZ ;  /* 0x000000803c3c7824 */ /* 0x000fe200078e00ff */
[----:B------:R-:W-:Y:S01]  /*2000*/  IADD3 R48, R7, R21, RZ ;  /* 0x0000001507307210 */ /* 0x000fe20007ffe0ff */
[----:B------:R-:W-:Y:S01]  /*2010*/  IMAD.SHL.U32 R58, R58, 0x80, RZ ;  /* 0x000000803a3a7824 */ /* 0x000fe200078e00ff */
[----:B------:R-:W-:Y:S01]  /*2020*/  LOP3.LUT R3, R64, 0xfffffff0, RZ, 0xc0, !PT ;  /* 0xfffffff040037812 */ /* 0x000fe200078ec0ff */
[----:B------:R-:W-:Y:S01]  /*2030*/  IMAD R56, R11, 0xc0, R30 ;  /* 0x000000c00b387824 */ /* 0x000fe200078e021e */
[----:B------:R-:W-:Y:S01]  /*2040*/  SHF.R.S32.HI R0, RZ, 0x1f, R40 ;  /* 0x0000001fff007819 */ /* 0x000fe20000011428 */
[----:B------:R-:W-:-:S02]  /*2050*/  VIADD R55, R10, 0x8 ;  /* 0x000000080a377836 */ /* 0x000fc40000000000 */
[----:B------:R-:W-:-:S07]  /*2060*/  IMAD.IADD R49, R43, 0x1, R7 ;  /* 0x000000012b317824 */ /* 0x000fce00078e0207 */
.L_x_10914:
[----:B--2---:R-:W2:Y:S01]  /*2070*/  LDL R12, [R1+0x28] ;  /* 0x00002800010c7983 */ /* 0x004ea20000100800 */
[----:B------:R-:W0:Y:S01]  /*2080*/  LDC R77, c[0x0][0x430] ;  /* 0x00010c00ff4d7b82 */ /* 0x000e220000000800 */
        /* <DEDUP_REMOVED lines=9> */
[----:B------:R-:W0:Y:S08]  /*2120*/  @!P0 LDC.64 R6, c[0x0][0x428] ;  /* 0x00010a00ff068b82 */ /* 0x000e300000000a00 */
[----:B---3--:R-:W3:Y:S08]  /*2130*/  @!P0 LDC.64 R4, c[0x0][0x418] ;  /* 0x00010600ff048b82 */ /* 0x008ef00000000a00 */
[----:B----4-:R-:W4:Y:S08]  /*2140*/  @P4 LDC R2, c[0x0][0x434] ;  /* 0x00010d00ff024b82 */ /* 0x010f300000000800 */
[----:B------:R-:W1:Y:S01]  /*2150*/  @P4 LDC R9, c[0x0][0x438] ;  /* 0x00010e00ff094b82 */ /* 0x000e620000000800 */
[----:B----4-:R-:W-:-:S05]  /*2160*/  @P4 IMAD.HI.U32 R2, R13, R2, RZ ;  /* 0x000000020d024227 */ /* 0x010fca00078e00ff */
[----:B-1----:R-:W-:Y:S01]  /*2170*/  @P4 SHF.R.U32.HI R8, RZ, R9, R2 ;  /* 0x00000009ff084219 */ /* 0x002fe20000011602 */
[----:B0-----:R-:W-:-:S03]  /*2180*/  @!P0 IMAD R2, R0, R6, RZ ;  /* 0x0000000600028224 */ /* 0x001fc600078e02ff */
[----:B------:R-:W-:Y:S01]  /*2190*/  @!P0 SHF.R.S32.HI R9, RZ, 0x1f, R8 ;  /* 0x0000001fff098819 */ /* 0x000fe20000011408 */
[C---:B------:R-:W-:Y:S02]  /*21a0*/  @!P0 IMAD R11, R40.reuse, R7, R2 ;  /* 0x00000007280b8224 */ /* 0x040fe400078e0202 */
[----:B------:R-:W-:-:S04]  /*21b0*/  @!P0 IMAD.WIDE.U32 R6, R40, R6, R8 ;  /* 0x0000000628068225 */ /* 0x000fc800078e0008 */
[----:B------:R-:W-:Y:S01]  /*21c0*/  @!P0 IMAD.IADD R2, R7, 0x1, R11 ;  /* 0x0000000107028824 */ /* 0x000fe200078e020b */
[----:B---3--:R-:W-:-:S04]  /*21d0*/  @!P0 LEA R4, P4, R6, R4, 0x2 ;  /* 0x0000000406048211 */ /* 0x008fc800078810ff */
[----:B------:R-:W-:-:S05]  /*21e0*/  @!P0 LEA.HI.X R5, R6, R5, R2, 0x2, P4 ;  /* 0x0000000506058211 */ /* 0x000fca00020f1402 */
[----:B------:R0:W5:Y:S01]  /*21f0*/  @!P0 LDG.E R78, desc[UR42][R4.64] ;  /* 0x0000002a044e8981 */ /* 0x000162000c1e1900 */
[----:B------:R-:W-:Y:S01]  /*2200*/  ISETP.GE.AND P0, PT, R80, 0x1, PT ;  /* 0x000000015000780c */ /* 0x000fe20003f06270 */
[----:B------:R-:W-:Y:S05]  /*2210*/  YIELD ;  /* 0x0000000000007946 */ /* 0x000fea0003800000 */
[----:B------:R-:W-:Y:S01]  /*2220*/  IADD3 R2, -R8, RZ, RZ ;  /* 0x000000ff08027210 */ /* 0x000fe20007ffe1ff */
[----:B------:R-:W-:Y:S01]  /*2230*/  BSSY B0, `(.L_x_10872) ;  /* 0x0000433000007945 */ /* 0x000fe20003800000 */
[----:B------:R-:W-:-:S03]  /*2240*/  ISETP.GT.AND P4, PT, R10, R26, PT ;  /* 0x0000001a0a00720c */ /* 0x000fc60003f84270 */
[----:B------:R-:W-:Y:S02]  /*2250*/  IMAD R77, R77, R2, R13 ;  /* 0x000000024d4d7224 */ /* 0x000fe400078e020d */
[----:B------:R-:W-:Y:S02]  /*2260*/  IMAD.MOV.U32 R2, RZ, RZ, R10 ;  /* 0x000000ffff027224 */ /* 0x000fe400078e000a */
[----:B--2---:R-:W-:-:S04]  /*2270*/  IMAD R69, R19, 0x3000, R12 ;  /* 0x0000300013457824 */ /* 0x004fc800078e020c */
        /* <DEDUP_REMOVED lines=26> */
[----:B------:R-:W-:Y:S02]  /*2420*/  IMAD R74, R10, -0x80, R27 ;  /* 0xffffff800a4a7824 */ /* 0x000fe400078e021b */
[----:B------:R-:W-:Y:S01]  /*2430*/  IMAD R7, R7, R58, R8 ;  /* 0x0000003a07077224 */ /* 0x000fe200078e0208 */
[----:B------:R-:W-:Y:S01]  /*2440*/  IADD3.X R82, R5, UR5, R9, P5, !PT ;  /* 0x0000000505527c10 */ /* 0x000fe2000affe409 */
[----:B------:R-:W-:Y:S01]  /*2450*/  IMAD.WIDE.U32 R10, R60, R2, RZ ;  /* 0x000000023c0a7225 */ /* 0x000fe200078e00ff */
[----:B------:R-:W-:-:S03]  /*2460*/  VIMNMX R74, R74, 0x80, PT ;  /* 0x000000804a4a7848 */ /* 0x000fc60003fe0100 */
[----:B------:R-:W-:-:S04]  /*2470*/  IMAD.WIDE.U32 R12, R58, R2, RZ ;  /* 0x000000023a0c7225 */ /* 0x000fc800078e00ff */
[----:B------:R-:W-:Y:S02]  /*2480*/  IMAD.IADD R15, R11, 0x1, R15 ;  /* 0x000000010b0f7824 */ /* 0x000fe400078e020f */
[----:B------:R-:W-:Y:S01]  /*2490*/  IMAD.IADD R14, R13, 0x1, R7 ;  /* 0x000000010d0e7824 */ /* 0x000fe200078e0207 */
[----:B------:R-:W-:Y:S06]  /*24a0*/  @!P0 BRA `(.L_x_10874) ;  /* 0x0000001800808947 */ /* 0x000fec0003800000 */
[----:B------:R-:W0:Y:S01]  /*24b0*/  S2R R28, SR_TID.X ;  /* 0x00000000001c7919 */ /* 0x000e220000002100 */
[----:B------:R-:W-:Y:S01]  /*24c0*/  BSSY B1, `(.L_x_10875) ;  /* 0x0000023000017945 */ /* 0x000fe20003800000 */
[----:B------:R-:W-:Y:S02]  /*24d0*/  CS2R R8, SRZ ;  /* 0x0000000000087805 */ /* 0x000fe4000001ff00 */
[----:B------:R-:W-:Y:S02]  /*24e0*/  CS2R R30, SRZ ;  /* 0x00000000001e7805 */ /* 0x000fe4000001ff00 */
[----:B------:R-:W-:Y:S02]  /*24f0*/  CS2R R34, SRZ ;  /* 0x0000000000227805 */ /* 0x000fe4000001ff00 */
[----:B------:R-:W-:Y:S02]  /*2500*/  CS2R R32, SRZ ;  /* 0x0000000000207805 */ /* 0x000fe4000001ff00 */
[----:B------:R-:W-:-:S02]  /*2510*/  CS2R R36, SRZ ;  /* 0x0000000000247805 */ /* 0x000fc4000001ff00 */
[----:B0-----:R-:W-:-:S04]  /*2520*/  IADD3 R28, R28, -0x80, RZ ;  /* 0xffffff801c1c7810 */ /* 0x001fc80007ffe0ff */
[----:B------:R-:W-:-:S04]  /*2530*/  LEA.HI R28, R28, R28, RZ, 0x1 ;  /* 0x0000001c1c1c7211 */ /* 0x000fc800078f08ff */
[----:B------:R-:W-:-:S04]  /*2540*/  SHF.R.S32.HI R28, RZ, 0x1, R28 ;  /* 0x00000001ff1c7819 */ /* 0x000fc8000001141c */
[----:B------:R-:W-:Y:S02]  /*2550*/  ISETP.GE.AND P5, PT, R28, R74, PT ;  /* 0x0000004a1c00720c */ /* 0x000fe40003fa6270 */
[----:B------:R-:W-:-:S11]  /*2560*/  CS2R R28, SRZ ;  /* 0x00000000001c7805 */ /* 0x000fd6000001ff00 */
[----:B------:R-:W-:Y:S05]  /*2570*/  @P5 BRA `(.L_x_10876) ;  /* 0x00000000005c5947 */ /* 0x000fea0003800000 */
[----:B------:R-:W2:Y:S01]  /*2580*/  LDL R39, [R1+0x18] ;  /* 0x0000180001277983 */ /* 0x000ea20000100800 */
[----:B------:R-:W-:Y:S01]  /*2590*/  ULDC.64 UR4, c[0x0][0x3e8] ;  /* 0x0000fa0000047ab9 */ /* 0x000fe20000000a00 */
[----:B------:R-:W-:Y:S02]  /*25a0*/  ULDC.64 UR6, c[0x0][0x400] ;  /* 0x0001000000067ab9 */ /* 0x000fe40000000a00 */
[----:B------:R-:W3:Y:S01]  /*25b0*/  LDL R38, [R1+0x1c] ;  /* 0x00001c0001267983 */ /* 0x000ee20000100800 */
[----:B------:R-:W-:Y:S02]  /*25c0*/  IADD3 R10, P0, P6, R46, UR4, R10 ;  /* 0x000000042e0a7c10 */ /* 0x000fe4000fe1e00a */
[----:B------:R-:W-:Y:S02]  /*25d0*/  CS2R R34, SRZ ;  /* 0x0000000000227805 */ /* 0x000fe4000001ff00 */
[----:B------:R-:W-:Y:S02]  /*25e0*/  CS2R R36, SRZ ;  /* 0x0000000000247805 */ /* 0x000fe4000001ff00 */
[----:B------:R-:W-:-:S02]  /*25f0*/  IADD3.X R11, R51, UR5, R15, P0, P6 ;  /* 0x00000005330b7c10 */ /* 0x000fc400087ec40f */
[----:B------:R-:W-:-:S04]  /*2600*/  IADD3 R12, P0, P6, R42, UR6, R12 ;  /* 0x000000062a0c7c10 */ /* 0x000fc8000fe1e00c */
[----:B------:R-:W-:Y:S02]  /*2610*/  IADD3.X R13, R49, UR7, R14, P0, P6 ;  /* 0x00000007310d7c10 */ /* 0x000fe400087ec40e */
[----:B------:R-:W-:Y:S02]  /*2620*/  ISETP.GE.AND P6, PT, R22, R80, PT ;  /* 0x000000501600720c */ /* 0x000fe40003fc6270 */
[----:B------:R-:W-:Y:S02]  /*2630*/  CS2R R30, SRZ ;  /* 0x00000000001e7805 */ /* 0x000fe4000001ff00 */
[----:B------:R-:W-:Y:S02]  /*2640*/  CS2R R8, SRZ ;  /* 0x0000000000087805 */ /* 0x000fe4000001ff00 */
[----:B------:R-:W-:Y:S02]  /*2650*/  CS2R R32, SRZ ;  /* 0x0000000000207805 */ /* 0x000fe4000001ff00 */
[----:B------:R-:W-:-:S05]  /*2660*/  CS2R R28, SRZ ;  /* 0x00000000001c7805 */ /* 0x000fca000001ff00 */
[----:B------:R0:W5:Y:S04]  /*2670*/  @!P6 LDG.E.64 R34, desc[UR42][R10.64] ;  /* 0x0000002a0a22e981 */ /* 0x000168000c1e1b00 */
[----:B------:R0:W5:Y:S01]  /*2680*/  @!P6 LDG.E.64 R36, desc[UR42][R12.64] ;  /* 0x0000002a0c24e981 */ /* 0x000162000c1e1b00 */
[-C--:B--2---:R-:W-:Y:S02]  /*2690*/  ISETP.GE.AND P0, PT, R39, R80.reuse, PT ;  /* 0x000000502700720c */ /* 0x084fe40003f06270 */
[----:B---3--:R-:W-:-:S11]  /*26a0*/  ISETP.GE.AND P6, PT, R38, R80, PT ;  /* 0x000000502600720c */ /* 0x008fd60003fc6270 */
[----:B------:R0:W5:Y:S04]  /*26b0*/  @!P0 LDG.E.64 R30, desc[UR42][R10.64+0x10] ;  /* 0x0000102a0a1e8981 */ /* 0x000168000c1e1b00 */
[----:B------:R0:W5:Y:S04]  /*26c0*/  @!P6 LDG.E.64 R8, desc[UR42][R10.64+0x20] ;  /* 0x0000202a0a08e981 */ /* 0x000168000c1e1b00 */
[----:B------:R0:W5:Y:S04]  /*26d0*/  @!P0 LDG.E.64 R32, desc[UR42][R12.64+0x10] ;  /* 0x0000102a0c208981 */ /* 0x000168000c1e1b00 */
[----:B------:R0:W5:Y:S02]  /*26e0*/  @!P6 LDG.E.64 R28, desc[UR42][R12.64+0x20] ;  /* 0x0000202a0c1ce981 */ /* 0x000164000c1e1b00 */
.L_x_10876:
[----:B------:R-:W-:Y:S05]  /*26f0*/  BSYNC B1 ;  /* 0x0000000000017941 */ /* 0x000fea0003800000 */
.L_x_10875:
[----:B------:R-:W-:Y:S01]  /*2700*/  UISETP.NE.AND UP0, UPT, UR36, 0x3, UPT ;  /* 0x000000032400788c */ /* 0x000fe2000bf05270 */
[----:B-----5:R-:W-:Y:S02]  /*2710*/  IMAD.MOV.U32 R38, RZ, RZ, R8 ;  /* 0x000000ffff267224 */ /* 0x020fe400078e0008 */
[----:B------:R-:W-:Y:S02]  /*2720*/  IMAD.MOV.U32 R71, RZ, RZ, R30 ;  /* 0x000000ffff477224 */ /* 0x000fe400078e001e */
[----:B------:R-:W-:Y:S01]  /*2730*/  IMAD.MOV.U32 R73, RZ, RZ, R34 ;  /* 0x000000ffff497224 */ /* 0x000fe200078e0022 */
[----:B------:R-:W-:Y:S01]  /*2740*/  PLOP3.LUT P0, PT, PT, PT, UP0, 0x80, 0x0 ;  /* 0x000000000000781c */ /* 0x000fe20003f0f008 */
[----:B------:R-:W-:Y:S02]  /*2750*/  IMAD.MOV.U32 R70, RZ, RZ, R28 ;  /* 0x000000ffff467224 */ /* 0x000fe400078e001c */
[----:B------:R-:W-:Y:S02]  /*2760*/  IMAD.MOV.U32 R72, RZ, RZ, R32 ;  /* 0x000000ffff487224 */ /* 0x000fe400078e0020 */
[----:B------:R-:W-:-:S08]  /*2770*/  IMAD.MOV.U32 R81, RZ, RZ, R36 ;  /* 0x000000ffff517224 */ /* 0x000fd000078e0024 */
[----:B------:R-:W-:Y:S05]  /*2780*/  @!P0 BRA `(.L_x_10877) ;  /* 0x0000000000048947 */ /* 0x000fea0003800000 */
[----:B------:R-:W-:Y:S01]  /*2790*/  BPT.TRAP 0x1 ;  /* 0x000000040000795c */ /* 0x000fe20000300000 */
.L_x_10877:
[----:B------:R-:W-:Y:S01]  /*27a0*/  LEA R68, R19, R18, 0x3 ;  /* 0x0000001213447211 */ /* 0x000fe200078e18ff */
[----:B------:R-:W-:Y:S01]  /*27b0*/  BSSY B1, `(.L_x_10878) ;  /* 0x0000004000017945 */ /* 0x000fe20003800000 */
[----:B------:R-:W-:-:S04]  /*27c0*/  SHF.L.U32 R79, R157, 0x1f, RZ ;  /* 0x0000001f9d4f7819 */ /* 0x000fc800000006ff */
[----:B------:R-:W1:Y:S02]  /*27d0*/  SYNCS.PHASECHK.TRANS64.TRYWAIT P6, [R68+URZ+0x19c90], R79 ;  /* 0x019c904f440075a7 */ /* 0x000e6400080c017f */
[----:B-1----:R-:W-:Y:S05]  /*27e0*/  @!P6 BRA `(.L_x_10879) ;  /* 0x0000017800a8e947 */ /* 0x002fea0003800000 */
.L_x_11126:
[----:B------:R-:W-:Y:S05]  /*27f0*/  BSYNC B1 ;  /* 0x0000000000017941 */ /* 0x000fea0003800000 */
.L_x_10878:
[----:B------:R-:W-:-:S03]  /*2800*/  UMOV UR4, 0xffffffff ;  /* 0xffffffff00047882 */ /* 0x000fc60000000000 */
[----:B------:R-:W-:Y:S05]  /*2810*/  BRA.DIV UR4, `(.L_x_10880) ;  /* 0x0000017a04b07947 */ /* 0x000fea000b800000 */
[----:B------:R2:W3:Y:S04]  /*2820*/  SHFL.IDX PT, R39, R82, RZ, 0x1e1f ;  /* 0x001e1fff52277589 */ /* 0x0004e800000e0000 */
[----:B------:R2:W4:Y:S02]  /*2830*/  SHFL.IDX PT, R14, R84, RZ, 0x1e1f ;  /* 0x001e1fff540e7589 */ /* 0x00052400000e0000 */
.L_x_11130:
[----:B------:R-:W-:Y:S05]  /*2840*/  @P5 BRA `(.L_x_10881) ;  /* 0x0000003c00445947 */ /* 0x000fea0003800000 */
[----:B------:R-:W-:Y:S01]  /*2850*/  ISETP.NE.AND P5, PT, R53, RZ, PT ;  /* 0x000000ff3500720c */ /* 0x000fe20003fa5270 */
[----:B------:R-:W-:-:S12]  /*2860*/  BSSY B1, `(.L_x_10882) ;  /* 0x0000075000017945 */ /* 0x000fd80003800000 */
[----:B------:R-:W-:Y:S05]  /*2870*/  @!P5 BRA `(.L_x_10883) ;  /* 0x0000000400ccd947 */ /* 0x000fea0003800000 */
[----:B------:R1:W1:Y:S01]  /*2880*/  LDS.128 R4, [R69+0x13800] ;  /* 0x0138000045047984 */ /* 0x0002620000000c00 */
[----:B------:R-:W-:Y:S01]  /*2890*/  ISETP.GE.AND P6, PT, R22, R80, PT ;  /* 0x000000501600720c */ /* 0x000fe20003fc6270 */
[----:B------:R-:W-:Y:S01]  /*28a0*/  BSSY B2, `(.L_x_10884) ;  /* 0x000006f000027945 */ /* 0x000fe20003800000 */
[----:B0---4-:R-:W-:-:S05]  /*28b0*/  IADD3 R10, P5, R16, R14, RZ ;  /* 0x0000000e100a7210 */ /* 0x011fca0007fbe0ff */
[----:B---3--:R-:W-:-:S06]  /*28c0*/  IMAD.X R11, R39, 0x1, R17, P5 ;  /* 0x00000001270b7824 */ /* 0x008fcc00028e0611 */
[----:B------:R-:W-:Y:S05]  /*28d0*/  @P6 BRA `(.L_x_10885) ;  /* 0x0000000400ac6947 */ /* 0x000fea0003800000 */
[--C-:B------:R-:W-:Y:S02]  /*28e0*/  SHF.R.U32.HI R83, RZ, 0x8, R35.reuse ;  /* 0x00000008ff537819 */ /* 0x100fe40000011623 */
[----:B------:R-:W-:Y:S02]  /*28f0*/  LOP3.LUT R12, R35, 0xff, RZ, 0xc0, !PT ;  /* 0x000000ff230c7812 */ /* 0x000fe400078ec0ff */
[----:B------:R-:W-:Y:S02]  /*2900*/  SHF.R.U32.HI R13, RZ, 0x18, R35 ;  /* 0x00000018ff0d7819 */ /* 0x000fe40000011623 */
[--C-:B------:R-:W-:Y:S02]  /*2910*/  SHF.R.U32.HI R36, RZ, 0x8, R37.reuse ;  /* 0x00000008ff247819 */ /* 0x100fe40000011625 */
[----:B------:R-:W-:Y:S02]  /*2920*/  LOP3.LUT R15, R37, 0xff, RZ, 0xc0, !PT ;  /* 0x000000ff250f7812 */ /* 0x000fe400078ec0ff */
[----:B------:R-:W-:-:S02]  /*2930*/  SHF.R.U32.HI R34, RZ, 0x18, R37 ;  /* 0x00000018ff227819 */ /* 0x000fc40000011625 */
[----:B--2---:R-:W-:Y:S02]  /*2940*/  SHF.R.U32.HI R84, RZ, 0x10, R35 ;  /* 0x00000010ff547819 */ /* 0x004fe40000011623 */
[----:B------:R-:W-:Y:S01]  /*2950*/  PRMT R13, R13, 0x654, R12 ;  /* 0x000006540d0d7816 */ /* 0x000fe2000000000c */
[----:B------:R-:W-:Y:S01]  /*2960*/  IMAD.SHL.U32 R12, R83, 0x100, RZ ;  /* 0x00000100530c7824 */ /* 0x000fe200078e00ff */
[----:B------:R-:W-:Y:S01]  /*2970*/  PRMT R35, R34, 0x654, R15 ;  /* 0x0000065422237816 */ /* 0x000fe2000000000f */
[----:B------:R-:W-:Y:S01]  /*2980*/  IMAD.SHL.U32 R34, R36, 0x100, RZ ;  /* 0x0000010024227824 */ /* 0x000fe200078e00ff */
[----:B------:R-:W-:Y:S01]  /*2990*/  SHF.R.U32.HI R82, RZ, 0x10, R37 ;  /* 0x00000010ff527819 */ /* 0x000fe20000011625 */
[----:B-1----:R-:W-:Y:S01]  /*29a0*/  IMAD.MOV.U32 R15, RZ, RZ, R4 ;  /* 0x000000ffff0f7224 */ /* 0x002fe200078e0004 */
[----:B------:R-:W-:Y:S01]  /*29b0*/  LOP3.LUT R13, R13, 0xff00, R12, 0xf8, !PT ;  /* 0x0000ff000d0d7812 */ /* 0x000fe200078ef80c */
[----:B------:R-:W-:Y:S01]  /*29c0*/  IMAD.U32 R12, R84, 0x10000, RZ ;  /* 0x00010000540c7824 */ /* 0x000fe200078e00ff */
[----:B------:R-:W-:Y:S01]  /*29d0*/  LOP3.LUT R37, R35, 0xff00, R34, 0xf8, !PT ;  /* 0x0000ff0023257812 */ /* 0x000fe200078ef822 */
[----:B------:R-:W-:Y:S01]  /*29e0*/  IMAD.U32 R34, R82, 0x10000, RZ ;  /* 0x0001000052227824 */ /* 0x000fe200078e00ff */
[----:B------:R-:W-:-:S02]  /*29f0*/  F2FP.F16.E4M3.UNPACK_B R4, R5 ;  /* 0x00000005ff04723e */ /* 0x000fc400020006ff */
[----:B------:R-:W-:Y:S02]  /*2a00*/  F2FP.F16.E4M3.UNPACK_B R35, R81.H1 ;  /* 0x00000051ff23723e */ /* 0x000fe400030006ff */
[----:B------:R-:W-:Y:S02]  /*2a10*/  LOP3.LUT R12, R13, 0xff0000, R12, 0xf8, !PT ;  /* 0x00ff00000d0c7812 */ /* 0x000fe400078ef80c */
[----:B------:R-:W-:Y:S01]  /*2a20*/  LOP3.LUT R13, R37, 0xff0000, R34, 0xf8, !PT ;  /* 0x00ff0000250d7812 */ /* 0x000fe200078ef822 */
[--C-:B------:R-:W-:Y:S01]  /*2a30*/  HADD2.F32 R34, -RZ, R4.reuse.H1_H1 ;  /* 0x30000004ff227230 */ /* 0x100fe20000004100 */
[----:B------:R-:W-:Y:S01]  /*2a40*/  F2FP.F16.E4M3.UNPACK_B R37, R73.H1 ;  /* 0x00000049ff25723e */ /* 0x000fe200030006ff */
[--C-:B------:R-:W-:Y:S01]  /*2a50*/  HADD2.F32 R85, -RZ, R35.reuse.H0_H0 ;  /* 0x20000023ff557230 */ /* 0x100fe20000004100 */
[----:B------:R-:W-:Y:S01]  /*2a60*/  F2FP.F16.E4M3.UNPACK_B R5, R5.H1 ;  /* 0x00000005ff05723e */ /* 0x000fe200030006ff */
[----:B------:R-:W-:Y:S01]  /*2a70*/  HADD2.F32 R4, -RZ, R4.H0_H0 ;  /* 0x20000004ff047230 */ /* 0x000fe20000004100 */
[----:B------:R-:W-:Y:S01]  /*2a80*/  F2FP.F16.E4M3.UNPACK_B R81, R81 ;  /* 0x00000051ff51723e */ /* 0x000fe200020006ff */
[----:B------:R-:W-:-:S02]  /*2a90*/  HADD2.F32 R82, -RZ, R35.H1_H1 ;  /* 0x30000023ff527230 */ /* 0x000fc40000004100 */
[----:B------:R-:W-:Y:S01]  /*2aa0*/  FMUL.FTZ R87, R34, R85 ;  /* 0x0000005522577220 */ /* 0x000fe20000410000 */
[----:B------:R-:W-:Y:S01]  /*2ab0*/  HADD2.F32 R83, -RZ, R37.H0_H0 ;  /* 0x20000025ff537230 */ /* 0x000fe20000004100 */
[----:B------:R-:W-:Y:S01]  /*2ac0*/  F2FP.F16.E4M3.UNPACK_B R73, R73 ;  /* 0x00000049ff49723e */ /* 0x000fe200020006ff */
[--C-:B------:R-:W-:Y:S02]  /*2ad0*/  HADD2.F32 R36, -RZ, R5.reuse.H1_H1 ;  /* 0x30000005ff247230 */ /* 0x100fe40000004100 */
[----:B------:R-:W-:Y:S02]  /*2ae0*/  HADD2.F32 R35, -RZ, R5.H0_H0 ;  /* 0x20000005ff237230 */ /* 0x000fe40000004100 */
[----:B------:R-:W-:Y:S01]  /*2af0*/  FMUL.FTZ R5, R4, R85 ;  /* 0x0000005504057220 */ /* 0x000fe20000410000 */
[----:B------:R-:W-:Y:S02]  /*2b00*/  HADD2.F32 R37, -RZ, R37.H1_H1 ;  /* 0x30000025ff257230 */ /* 0x000fe40000004100 */
[-C--:B------:R-:W-:Y:S01]  /*2b10*/  FMUL.FTZ R84, R36, R82.reuse ;  /* 0x0000005224547220 */ /* 0x080fe20000410000 */
[-C--:B------:R-:W-:Y:S01]  /*2b20*/  FFMA.FTZ R4, R4, R83.reuse, -R87 ;  /* 0x0000005304047223 */ /* 0x080fe20000010857 */
[----:B------:R-:W-:Y:S01]  /*2b30*/  FFMA.FTZ R5, R34, R83, R5 ;  /* 0x0000005322057223 */ /* 0x000fe20000010005 */
[C---:B------:R-:W-:Y:S01]  /*2b40*/  FMUL.FTZ R85, R35.reuse, R82 ;  /* 0x0000005223557220 */ /* 0x040fe20000410000 */
[----:B------:R-:W-:Y:S01]  /*2b50*/  F2FP.F16.E4M3.UNPACK_B R34, R15.H1 ;  /* 0x0000000fff22723e */ /* 0x000fe200030006ff */
[----:B------:R-:W-:Y:S01]  /*2b60*/  FFMA.FTZ R86, R35, R37, -R84 ;  /* 0x0000002523567223 */ /* 0x000fe20000010854 */
[----:B------:R-:W-:Y:S01]  /*2b70*/  F2FP.F16.E4M3.UNPACK_B R15, R15 ;  /* 0x0000000fff0f723e */ /* 0x000fe200020006ff */
[----:B------:R-:W-:Y:S01]  /*2b80*/  FFMA.FTZ R87, R36, R37, R85 ;  /* 0x0000002524577223 */ /* 0x000fe20000010055 */
[----:B------:R-:W-:-:S02]  /*2b90*/  HADD2.F32 R82, -RZ, R81.H1_H1 ;  /* 0x30000051ff527230 */ /* 0x000fc40000004100 */
[--C-:B------:R-:W-:Y:S02]  /*2ba0*/  HADD2.F32 R36, -RZ, R34.reuse.H0_H0 ;  /* 0x20000022ff247230 */ /* 0x100fe40000004100 */
[----:B------:R-:W-:Y:S02]  /*2bb0*/  HADD2.F32 R37, -RZ, R34.H1_H1 ;  /* 0x30000022ff257230 */ /* 0x000fe40000004100 */
[----:B------:R-:W-:Y:S02]  /*2bc0*/  HADD2.F32 R81, -RZ, R81.H0_H0 ;  /* 0x20000051ff517230 */ /* 0x000fe40000004100 */
[-C--:B------:R-:W-:Y:S01]  /*2bd0*/  FMUL.FTZ R84, R36, R82.reuse ;  /* 0x0000005224547220 */ /* 0x080fe20000410000 */
[--C-:B------:R-:W-:Y:S02]  /*2be0*/  HADD2.F32 R35, -RZ, R15.reuse.H1_H1 ;  /* 0x3000000fff237230 */ /* 0x100fe40000004100 */
[----:B------:R-:W-:Y:S01]  /*2bf0*/  FMUL.FTZ R85, R37, R82 ;  /* 0x0000005225557220 */ /* 0x000fe20000410000 */
[----:B------:R-:W-:-:S02]  /*2c00*/  HADD2.F32 R34, -RZ, R15.H0_H0 ;  /* 0x2000000fff227230 */ /* 0x000fc40000004100 */
[--C-:B------:R-:W-:Y:S02]  /*2c10*/  HADD2.F32 R15, -RZ, R73.reuse.H1_H1 ;  /* 0x30000049ff0f7230 */ /* 0x100fe40000004100 */
[-C--:B------:R-:W-:Y:S01]  /*2c20*/  FMUL.FTZ R83, R35, R81.reuse ;  /* 0x0000005123537220 */ /* 0x080fe20000410000 */
[----:B------:R-:W-:Y:S02]  /*2c30*/  HADD2.F32 R73, -RZ, R73.H0_H0 ;  /* 0x20000049ff497230 */ /* 0x000fe40000004100 */
        /* <DEDUP_REMOVED lines=8> */
[--C-:B------:R-:W-:Y:S01]  /*2cc0*/  HADD2.F32 R81, -RZ, R73.reuse.H0_H0 ;  /* 0x20000049ff517230 */ /* 0x100fe20000004100 */
[----:B------:R-:W-:Y:S01]  /*2cd0*/  F2FP.F16.E4M3.UNPACK_B R83, R12.H1 ;  /* 0x0000000cff53723e */ /* 0x000fe200030006ff */
        /* <DEDUP_REMOVED lines=20> */
[----:B------:R-:W-:Y:S01]  /*2e20*/  FFMA.FTZ R92, R37, R12, -R92 ;  /* 0x0000000c255c7223 */ /* 0x000fe2000001085c */
[----:B------:R-:W-:Y:S01]  /*2e30*/  FFMA.FTZ R94, R73, R84, R94 ;  /* 0x00000054495e7223 */ /* 0x000fe2000001005e */
[----:B------:R-:W-:Y:S01]  /*2e40*/  FFMA.FTZ R37, R13, R12, R90 ;  /* 0x0000000c0d257223 */ /* 0x000fe2000001005a */
[--C-:B------:R-:W-:Y:S01]  /*2e50*/  HADD2.F32 R12, -RZ, R7.reuse.H0_H0 ;  /* 0x20000007ff0c7230 */ /* 0x100fe20000004100 */
[----:B------:R-:W-:Y:S01]  /*2e60*/  F2FP.SATFINITE.E4M3.F32.PACK_AB_MERGE_C R5, R5, R4, R35 ;  /* 0x000000040505723e */ /* 0x000fe20004807023 */
[----:B------:R-:W-:Y:S01]  /*2e70*/  HADD2.F32 R13, -RZ, R7.H1_H1 ;  /* 0x30000007ff0d7230 */ /* 0x000fe20000004100 */
[----:B------:R-:W-:Y:S01]  /*2e80*/  F2FP.SATFINITE.E4M3.F32.PACK_AB_MERGE_C R81, R94, R81, RZ ;  /* 0x000000515e51723e */ /* 0x000fe200048070ff */
[--C-:B------:R-:W-:Y:S01]  /*2e90*/  HADD2.F32 R7, -RZ, R6.reuse.H0_H0 ;  /* 0x20000006ff077230 */ /* 0x100fe20000004100 */
[----:B------:R-:W-:Y:S01]  /*2ea0*/  F2FP.SATFINITE.E4M3.F32.PACK_AB_MERGE_C R37, R37, R92, RZ ;  /* 0x0000005c2525723e */ /* 0x000fe200048070ff */
[----:B------:R-:W-:Y:S02]  /*2eb0*/  HADD2.F32 R6, -RZ, R6.H1_H1 ;  /* 0x30000006ff067230 */ /* 0x000fe40000004100 */
        /* <DEDUP_REMOVED lines=13> */
.L_x_10885:
[----:B------:R-:W-:Y:S05]  /*2f90*/  BSYNC B2 ;  /* 0x0000000000027941 */ /* 0x000fea0003800000 */
.L_x_10884:
[----:B-1----:R0:W-:Y:S02]  /*2fa0*/  ST.E.128 desc[UR42][R10.64], R4 ;  /* 0x000000040a007985 */ /* 0x0021e4000c101d2a */
.L_x_10883:
[----:B------:R-:W-:Y:S05]  /*2fb0*/  BSYNC B1 ;  /* 0x0000000000017941 */ /* 0x000fea0003800000 */
.L_x_10882:
[----:B------:R-:W-:Y:S01]  /*2fc0*/  ISETP.NE.AND P5, PT, R52, RZ, PT ;  /* 0x000000ff3400720c */ /* 0x000fe20003fa5270 */
[----:B------:R-:W-:-:S12]  /*2fd0*/  BSSY B1, `(.L_x_10886) ;  /* 0x0000078000017945 */ /* 0x000fd80003800000 */
[----:B------:R-:W-:Y:S05]  /*2fe0*/  @!P5 BRA `(.L_x_10887) ;  /* 0x0000000400d8d947 */ /* 0x000fea0003800000 */
[----:B0-----:R-:W5:Y:S04]  /*2ff0*/  LDL R5, [R1+0x18] ;  /* 0x0000180001057983 */ /* 0x001f680000100800 */
[----:B------:R-:W2:Y:S01]  /*3000*/  LDL R4, [R1+0x8] ;  /* 0x0000080001047983 */ /* 0x000ea20000100800 */
[----:B------:R-:W-:Y:S01]  /*3010*/  BSSY B2, `(.L_x_10888) ;  /* 0x0000072000027945 */ /* 0x000fe20003800000 */
[----:B-----5:R-:W-:Y:S02]  /*3020*/  ISETP.GE.AND P6, PT, R5, R80, PT ;  /* 0x000000500500720c */ /* 0x020fe40003fc6270 */
[----:B--2---:R-:W-:Y:S02]  /*3030*/  SHF.L.U32 R11, R4, 0x4, RZ ;  /* 0x00000004040b7819 */ /* 0x004fe400000006ff */
[----:B------:R0:W2:Y:S02]  /*3040*/  LDS.128 R4, [R69+0x14800] ;  /* 0x0148000045047984 */ /* 0x0000a40000000c00 */
[----:B----4-:R-:W-:-:S04]  /*3050*/  IADD3 R10, P5, R14, R11, RZ ;  /* 0x0000000b0e0a7210 */ /* 0x010fc80007fbe0ff */
[----:B---3--:R-:W-:-:S03]  /*3060*/  LEA.HI.X.SX32 R11, R11, R39, 0x1, P5 ;  /* 0x000000270b0b7211 */ /* 0x008fc600028f0eff */
[----:B------:R-:W-:Y:S06]  /*3070*/  @P6 BRA `(.L_x_10889) ;  /* 0x0000000400ac6947 */ /* 0x000fec0003800000 */
[----:B------:R-:W-:Y:S02]  /*3080*/  SHF.R.U32.HI R15, RZ, 0x8, R31 ;  /* 0x00000008ff0f7819 */ /* 0x000fe4000001161f */
        /* <DEDUP_REMOVED lines=8> */
[----:B------:R-:W-:Y:S01]  /*3110*/  PRMT R12, R35, 0x654, R12 ;  /* 0x00000654230c7816 */ /* 0x000fe2000000000c */
[----:B------:R-:W-:Y:S01]  /*3120*/  IMAD.SHL.U32 R31, R31, 0x100, RZ ;  /* 0x000001001f1f7824 */ /* 0x000fe200078e00ff */
[----:B------:R-:W-:Y:S01]  /*3130*/  SHF.R.U32.HI R33, RZ, 0x10, R33 ;  /* 0x00000010ff217819 */ /* 0x000fe20000011621 */
[----:B--2---:R-:W-:Y:S01]  /*3140*/  IMAD.MOV.U32 R15, RZ, RZ, R4 ;  /* 0x000000ffff0f7224 */ /* 0x004fe200078e0004 */
[----:B------:R-:W-:Y:S01]  /*3150*/  LOP3.LUT R12, R12, 0xff00, R13, 0xf8, !PT ;  /* 0x0000ff000c0c7812 */ /* 0x000fe200078ef80d */
[----:B------:R-:W-:Y:S01]  /*3160*/  IMAD.U32 R13, R32, 0x10000, RZ ;  /* 0x00010000200d7824 */ /* 0x000fe200078e00ff */
[----:B------:R-:W-:Y:S01]  /*3170*/  LOP3.LUT R30, R30, 0xff00, R31, 0xf8, !PT ;  /* 0x0000ff001e1e7812 */ /* 0x000fe200078ef81f */
[----:B------:R-:W-:Y:S01]  /*3180*/  IMAD.U32 R33, R33, 0x10000, RZ ;  /* 0x0001000021217824 */ /* 0x000fe200078e00ff */
[----:B------:R-:W-:-:S02]  /*3190*/  F2FP.F16.E4M3.UNPACK_B R4, R5 ;  /* 0x00000005ff04723e */ /* 0x000fc400020006ff */
[-C--:B------:R-:W-:Y:S02]  /*31a0*/  F2FP.F16.E4M3.UNPACK_B R31, R72.reuse.H1 ;  /* 0x00000048ff1f723e */ /* 0x080fe400030006ff */
        /* <DEDUP_REMOVED lines=25> */
[--C-:B------:R-:W-:Y:S02]  /*3340*/  HADD2.F32 R33, -RZ, R30.reuse.H1_H1 ;  /* 0x3000001eff217230 */ /* 0x100fe40000004100 */
[----:B------:R-:W-:Y:S02]  /*3350*/  HADD2.F32 R32, -RZ, R30.H0_H0 ;  /* 0x2000001eff207230 */ /* 0x000fe40000004100 */
        /* <DEDUP_REMOVED lines=17> */
[----:B------:R-:W-:Y:S01]  /*3470*/  F2FP.SATFINITE.E4M3.F32.PACK_AB_MERGE_C R32, R33, R32, RZ ;  /* 0x000000202120723e */ /* 0x000fe200048070ff */
[----:B------:R-:W-:Y:S01]  /*3480*/  HADD2.F32 R34, -RZ, R34.H1_H1 ;  /* 0x30000022ff227230 */ /* 0x000fe20000004100 */
[----:B------:R-:W-:Y:S01]  /*3490*/  F2FP.F16.E4M3.UNPACK_B R37, R12.H1 ;  /* 0x0000000cff25723e */ /* 0x000fe200030006ff */
[--C-:B------:R-:W-:Y:S01]  /*34a0*/  HADD2.F32 R81, -RZ, R73.reuse.H1_H1 ;  /* 0x30000049ff517230 */ /* 0x100fe20000004100 */
        /* <DEDUP_REMOVED lines=27> */
[----:B------:R-:W-:-:S02]  /*3660*/  HADD2.F32 R37, -RZ, R37.H0_H0 ;  /* 0x20000025ff257230 */ /* 0x000fc40000004100 */
        /* <DEDUP_REMOVED lines=11> */
[----:B------:R-:W-:-:S07]  /*3720*/  F2FP.SATFINITE.E4M3.F32.PACK_AB_MERGE_C R7, R82, R71, R81 ;  /* 0x000000475207723e */ /* 0x000fce0004807051 */
.L_x_10889:
[----:B------:R-:W-:Y:S05]  /*3730*/  BSYNC B2 ;  /* 0x0000000000027941 */ /* 0x000fea0003800000 */
.L_x_10888:
[----:B--2---:R2:W-:Y:S02]  /*3740*/  ST.E.128 desc[UR42][R10.64], R4 ;  /* 0x000000040a007985 */ /* 0x0045e4000c101d2a */
.L_x_10887:
[----:B------:R-:W-:Y:S05]  /*3750*/  BSYNC B1 ;  /* 0x0000000000017941 */ /* 0x000fea0003800000 */
.L_x_10886:
[----:B------:R-:W-:Y:S05]  /*3760*/  @P1 BRA `(.L_x_10881) ;  /* 0x0000002c007c1947 */ /* 0x000fea0003800000 */
[----:B0-----:R-:W5:Y:S04]  /*3770*/  LDL R13, [R1+0x1c] ;  /* 0x00001c00010d7983 */ /* 0x001f680000100800 */
[----:B------:R-:W3:Y:S01]  /*3780*/  LDL R12, [R1+0x14] ;  /* 0x00001400010c7983 */ /* 0x000ee20000100800 */
[----:B--2-4-:R-:W-:Y:S01]  /*3790*/  IADD3 R10, P5, R156, R14, RZ ;  /* 0x0000000e9c0a7210 */ /* 0x014fe20007fbe0ff */
[----:B------:R-:W-:Y:S02]  /*37a0*/  BSSY B1, `(.L_x_10890) ;  /* 0x000006e000017945 */ /* 0x000fe40003800000 */
[----:B------:R0:W2:Y:S01]  /*37b0*/  LDS.128 R4, [R69+0x15800] ;  /* 0x0158000045047984 */ /* 0x0000a20000000c00 */
[----:B-----5:R-:W-:Y:S01]  /*37c0*/  ISETP.GE.AND P6, PT, R13, R80, PT ;  /* 0x000000500d00720c */ /* 0x020fe20003fc6270 */
[----:B---3--:R-:W-:-:S12]  /*37d0*/  IMAD.X R11, R39, 0x1, R12, P5 ;  /* 0x00000001270b7824 */ /* 0x008fd800028e060c */
[----:B0-2---:R-:W-:Y:S05]  /*37e0*/  @P6 BRA `(.L_x_10891) ;  /* 0x0000000400a46947 */ /* 0x005fea0003800000 */
[----:B------:R-:W-:Y:S02]  /*37f0*/  SHF.R.U32.HI R12, RZ, 0x8, R29 ;  /* 0x00000008ff0c7819 */ /* 0x000fe4000001161d */
        /* <DEDUP_REMOVED lines=12> */
[----:B------:R-:W-:Y:S02]  /*38c0*/  F2FP.F16.E4M3.UNPACK_B R4, R5 ;  /* 0x00000005ff04723e */ /* 0x000fe400020006ff */
[----:B------:R-:W-:-:S02]  /*38d0*/  F2FP.F16.E4M3.UNPACK_B R14, R70.H1 ;  /* 0x00000046ff0e723e */ /* 0x000fc400030006ff */
[----:B------:R-:W-:Y:S01]  /*38e0*/  LOP3.LUT R13, R13, 0xff00, R8, 0xf8, !PT ;  /* 0x0000ff000d0d7812 */ /* 0x000fe200078ef808 */
[----:B------:R-:W-:Y:S01]  /*38f0*/  IMAD.U32 R8, R30, 0x10000, RZ ;  /* 0x000100001e087824 */ /* 0x000fe200078e00ff */
[----:B------:R-:W-:Y:S01]  /*3900*/  LOP3.LUT R30, R15, 0xff0000, R12, 0xf8, !PT ;  /* 0x00ff00000f1e7812 */ /* 0x000fe200078ef80c */
[----:B------:R-:W-:Y:S01]  /*3910*/  HADD2.F32 R12, -RZ, R4.H1_H1 ;  /* 0x30000004ff0c7230 */ /* 0x000fe20000004100 */
[----:B------:R-:W-:Y:S01]  /*3920*/  F2FP.F16.E4M3.UNPACK_B R15, R38.H1 ;  /* 0x00000026ff0f723e */ /* 0x000fe200030006ff */
[----:B------:R-:W-:Y:S01]  /*3930*/  HADD2.F32 R31, -RZ, R14.H0_H0 ;  /* 0x2000000eff1f7230 */ /* 0x000fe20000004100 */
[----:B------:R-:W-:Y:S01]  /*3940*/  F2FP.F16.E4M3.UNPACK_B R5, R5.H1 ;  /* 0x00000005ff05723e */ /* 0x000fe200030006ff */
[----:B------:R-:W-:Y:S01]  /*3950*/  HADD2.F32 R4, -RZ, R4.H0_H0 ;  /* 0x20000004ff047230 */ /* 0x000fe20000004100 */
[----:B------:R-:W-:Y:S01]  /*3960*/  LOP3.LUT R8, R13, 0xff0000, R8, 0xf8, !PT ;  /* 0x00ff00000d087812 */ /* 0x000fe200078ef808 */
[----:B------:R-:W-:Y:S02]  /*3970*/  HADD2.F32 R28, -RZ, R14.H1_H1 ;  /* 0x3000000eff1c7230 */ /* 0x000fe40000004100 */
[----:B------:R-:W-:Y:S01]  /*3980*/  FMUL.FTZ R33, R12, R31 ;  /* 0x0000001f0c217220 */ /* 0x000fe20000410000 */
[----:B------:R-:W-:Y:S01]  /*3990*/  HADD2.F32 R29, -RZ, R15.H0_H0 ;  /* 0x2000000fff1d7230 */ /* 0x000fe20000004100 */
[----:B------:R-:W-:Y:S01]  /*39a0*/  F2FP.F16.E4M3.UNPACK_B R70, R70 ;  /* 0x00000046ff46723e */ /* 0x000fe200020006ff */
[--C-:B------:R-:W-:Y:S01]  /*39b0*/  HADD2.F32 R14, -RZ, R5.reuse.H1_H1 ;  /* 0x30000005ff0e7230 */ /* 0x100fe20000004100 */
[----:B------:R-:W-:Y:S01]  /*39c0*/  F2FP.F16.E4M3.UNPACK_B R38, R38 ;  /* 0x00000026ff26723e */ /* 0x000fe200020006ff */
[----:B------:R-:W-:-:S02]  /*39d0*/  HADD2.F32 R13, -RZ, R5.H0_H0 ;  /* 0x20000005ff0d7230 */ /* 0x000fc40000004100 */
        /* <DEDUP_REMOVED lines=11> */
[----:B------:R-:W-:Y:S02]  /*3a90*/  HADD2.F32 R15, -RZ, R12.H1_H1 ;  /* 0x3000000cff0f7230 */ /* 0x000fe40000004100 */
[----:B------:R-:W-:Y:S02]  /*3aa0*/  HADD2.F32 R70, -RZ, R70.H0_H0 ;  /* 0x20000046ff467230 */ /* 0x000fe40000004100 */
[----:B------:R-:W-:Y:S02]  /*3ab0*/  HADD2.F32 R14, -RZ, R12.H0_H0 ;  /* 0x2000000cff0e7230 */ /* 0x000fe40000004100 */
[-C--:B------:R-:W-:Y:S01]  /*3ac0*/  FMUL.FTZ R31, R15, R28.reuse ;  /* 0x0000001c0f1f7220 */ /* 0x080fe20000410000 */
[--C-:B------:R-:W-:Y:S02]  /*3ad0*/  HADD2.F32 R13, -RZ, R9.reuse.H1_H1 ;  /* 0x30000009ff0d7230 */ /* 0x100fe40000004100 */
[----:B------:R-:W-:Y:S02]  /*3ae0*/  HADD2.F32 R12, -RZ, R9.H0_H0 ;  /* 0x20000009ff0c7230 */ /* 0x000fe40000004100 */
[----:B------:R-:W-:Y:S01]  /*3af0*/  FMUL.FTZ R28, R14, R28 ;  /* 0x0000001c0e1c7220 */ /* 0x000fe20000410000 */
        /* <DEDUP_REMOVED lines=8> */
[----:B------:R-:W-:Y:S02]  /*3b80*/  F2FP.SATFINITE.E4M3.F32.PACK_AB_MERGE_C R38, R33, R32, RZ ;  /* 0x000000202126723e */ /* 0x000fe400048070ff */
[----:B------:R-:W-:-:S02]  /*3b90*/  F2FP.F16.E4M3.UNPACK_B R13, R7.H1 ;  /* 0x00000007ff0d723e */ /* 0x000fc400030006ff */
[----:B------:R-:W-:Y:S02]  /*3ba0*/  F2FP.F16.E4M3.UNPACK_B R32, R30.H1 ;  /* 0x0000001eff20723e */ /* 0x000fe400030006ff */
        /* <DEDUP_REMOVED lines=20> */
[----:B------:R-:W-:Y:S01]  /*3cf0*/  FFMA.FTZ R33, R15, R30, R36 ;  /* 0x0000001e0f217223 */ /* 0x000fe20000010024 */
[-C--:B------:R-:W-:Y:S01]  /*3d00*/  FFMA.FTZ R35, R12, R8.reuse, -R35 ;  /* 0x000000080c237223 */ /* 0x080fe20000010823 */
        /* <DEDUP_REMOVED lines=10> */
[----:B------:R-:W-:Y:S02]  /*3db0*/  HADD2.F32 R31, -RZ, R31.H0_H0 ;  /* 0x2000001fff1f7230 */ /* 0x000fe40000004100 */
[-C--:B------:R-:W-:Y:S01]  /*3dc0*/  FMUL.FTZ R15, R12, R13.reuse ;  /* 0x0000000d0c0f7220 */ /* 0x080fe20000410000 */
[----:B------:R-:W-:Y:S02]  /*3dd0*/  HADD2.F32 R29, -RZ, R29.H0_H0 ;  /* 0x2000001dff1d7230 */ /* 0x000fe40000004100 */
        /* <DEDUP_REMOVED lines=10> */
.L_x_10891:
[----:B------:R-:W-:Y:S05]  /*3e80*/  BSYNC B1 ;  /* 0x0000000000017941 */ /* 0x000fea0003800000 */
.L_x_10890:
[----:B------:R0:W-:Y:S01]  /*3e90*/  ST.E.128 desc[UR42][R10.64], R4 ;  /* 0x000000040a007985 */ /* 0x0001e2000c101d2a */
[----:B------:R-:W-:Y:S05]  /*3ea0*/  BRA `(.L_x_10881) ;  /* 0x0000002400ac7947 */ /* 0x000fea0003800000 */
.L_x_10874:
        /* <DEDUP_REMOVED lines=8> */
[----:B------:R-:W-:Y:S01]  /*3f30*/  CS2R R36, SRZ ;  /* 0x0000000000247805 */ /* 0x000fe2000001ff00 */
[----:B0-----:R-:W-:-:S05]  /*3f40*/  VIADD R4, R4, 0xffffff80 ;  /* 0xffffff8004047836 */ /* 0x001fca0000000000 */
[----:B------:R-:W-:-:S04]  /*3f50*/  LEA.HI R4, R4, R4, RZ, 0x1 ;  /* 0x0000000404047211 */ /* 0x000fc800078f08ff */
[----:B------:R-:W-:-:S04]  /*3f60*/  SHF.R.S32.HI R4, RZ, 0x1, R4 ;  /* 0x00000001ff047819 */ /* 0x000fc80000011404 */
[----:B------:R-:W-:Y:S02]  /*3f70*/  ISETP.GE.AND P5, PT, R4, R74, PT ;  /* 0x0000004a0400720c */ /* 0x000fe40003fa6270 */
[----:B------:R-:W-:-:S11]  /*3f80*/  CS2R R4, SRZ ;  /* 0x0000000000047805 */ /* 0x000fd6000001ff00 */
[----:B------:R-:W-:Y:S05]  /*3f90*/  @P5 BRA `(.L_x_10893) ;  /* 0x0000000000405947 */ /* 0x000fea0003800000 */
[----:B------:R-:W-:Y:S01]  /*3fa0*/  ULDC.64 UR4, c[0x0][0x3e8] ;  /* 0x0000fa0000047ab9 */ /* 0x000fe20000000a00 */
[----:B------:R-:W-:Y:S01]  /*3fb0*/  ULDC.64 UR6, c[0x0][0x400] ;  /* 0x0001000000067ab9 */ /* 0x000fe20000000a00 */
[----:B------:R-:W-:Y:S02]  /*3fc0*/  IADD3 R10, P0, P6, R44, UR4, R10 ;  /* 0x000000042c0a7c10 */ /* 0x000fe4000fe1e00a */
[----:B------:R-:W-:Y:S02]  /*3fd0*/  CS2R R6, SRZ ;  /* 0x0000000000067805 */ /* 0x000fe4000001ff00 */
[----:B------:R-:W-:Y:S02]  /*3fe0*/  CS2R R4, SRZ ;  /* 0x0000000000047805 */ /* 0x000fe4000001ff00 */
[----:B------:R-:W-:Y:S02]  /*3ff0*/  CS2R R34, SRZ ;  /* 0x0000000000227805 */ /* 0x000fe4000001ff00 */
[----:B------:R-:W-:-:S02]  /*4000*/  IADD3.X R11, R50, UR5, R15, P0, P6 ;  /* 0x00000005320b7c10 */ /* 0x000fc400087ec40f */
[----:B------:R-:W-:Y:S02]  /*4010*/  CS2R R32, SRZ ;  /* 0x0000000000207805 */ /* 0x000fe4000001ff00 */
[----:B------:R-:W-:-:S04]  /*4020*/  IADD3 R12, P0, P6, R20, UR6, R12 ;  /* 0x00000006140c7c10 */ /* 0x000fc8000fe1e00c */
[----:B------:R-:W-:Y:S02]  /*4030*/  IADD3.X R13, R48, UR7, R14, P0, P6 ;  /* 0x00000007300d7c10 */ /* 0x000fe400087ec40e */
[-C--:B------:R-:W-:Y:S02]  /*4040*/  ISETP.GE.AND P0, PT, R16, R80.reuse, PT ;  /* 0x000000501000720c */ /* 0x080fe40003f06270 */
[----:B------:R-:W-:-:S11]  /*4050*/  ISETP.GE.AND P6, PT, R67, R80, PT ;  /* 0x000000504300720c */ /* 0x000fd60003fc6270 */
[----:B------:R0:W5:Y:S04]  /*4060*/  @!P0 LDG.E.128 R28, desc[UR42][R10.64] ;  /* 0x0000002a0a1c8981 */ /* 0x000168000c1e1d00 */
[----:B------:R0:W5:Y:S04]  /*4070*/  @!P6 LDG.E.128 R4, desc[UR42][R10.64+0x20] ;  /* 0x0000202a0a04e981 */ /* 0x000168000c1e1d00 */
[----:B------:R0:W5:Y:S04]  /*4080*/  @!P0 LDG.E.128 R36, desc[UR42][R12.64] ;  /* 0x0000002a0c248981 */ /* 0x000168000c1e1d00 */
[----:B------:R0:W5:Y:S02]  /*4090*/  @!P6 LDG.E.128 R32, desc[UR42][R12.64+0x20] ;  /* 0x0000202a0c20e981 */ /* 0x000164000c1e1d00 */
.L_x_10893:
[----:B------:R-:W-:Y:S05]  /*40a0*/  BSYNC B1 ;  /* 0x0000000000017941 */ /* 0x000fea0003800000 */
.L_x_10892:
[----:B------:R-:W-:Y:S01]  /*40b0*/  UISETP.NE.AND UP0, UPT, UR36, 0x3, UPT ;  /* 0x000000032400788c */ /* 0x000fe2000bf05270 */
[----:B-----5:R-:W-:Y:S01]  /*40c0*/  IMAD.MOV.U32 R81, RZ, RZ, R6 ;  /* 0x000000ffff517224 */ /* 0x020fe200078e0006 */
[----:B------:R-:W-:Y:S01]  /*40d0*/  MOV R83, R4 ;  /* 0x0000000400537202 */ /* 0x000fe20000000f00 */
[----:B------:R-:W-:Y:S02]  /*40e0*/  IMAD.MOV.U32 R89, RZ, RZ, R30 ;  /* 0x000000ffff597224 */ /* 0x000fe400078e001e */
[----:B------:R-:W-:Y:S01]  /*40f0*/  IMAD.MOV.U32 R92, RZ, RZ, R28 ;  /* 0x000000ffff5c7224 */ /* 0x000fe200078e001c */
[----:B------:R-:W-:Y:S01]  /*4100*/  PLOP3.LUT P0, PT, PT, PT, UP0, 0x80, 0x0 ;  /* 0x000000000000781c */ /* 0x000fe20003f0f008 */
[----:B------:R-:W-:Y:S02]  /*4110*/  IMAD.MOV.U32 R85, RZ, RZ, R34 ;  /* 0x000000ffff557224 */ /* 0x000fe400078e0022 */
[----:B------:R-:W-:Y:S02]  /*4120*/  IMAD.MOV.U32 R86, RZ, RZ, R32 ;  /* 0x000000ffff567224 */ /* 0x000fe400078e0020 */
[----:B------:R-:W-:-:S02]  /*4130*/  IMAD.MOV.U32 R90, RZ, RZ, R38 ;  /* 0x000000ffff5a7224 */ /* 0x000fc400078e0026 */
[----:B------:R-:W-:-:S06]  /*4140*/  IMAD.MOV.U32 R93, RZ, RZ, R36 ;  /* 0x000000ffff5d7224 */ /* 0x000fcc00078e0024 */
[----:B------:R-:W-:Y:S05]  /*4150*/  @!P0 BRA `(.L_x_10894) ;  /* 0x0000000000048947 */ /* 0x000fea0003800000 */
[----:B------:R-:W-:Y:S01]  /*4160*/  BPT.TRAP 0x1 ;  /* 0x000000040000795c */ /* 0x000fe20000300000 */
.L_x_10894:
[----:B------:R-:W-:Y:S01]  /*4170*/  LEA R68, R19, R18, 0x3 ;  /* 0x0000001213447211 */ /* 0x000fe200078e18ff */
[----:B------:R-:W-:Y:S01]  /*4180*/  BSSY B1, `(.L_x_10895) ;  /* 0x0000004000017945 */ /* 0x000fe20003800000 */
[----:B------:R-:W-:-:S04]  /*4190*/  SHF.L.U32 R79, R157, 0x1f, RZ ;  /* 0x0000001f9d4f7819 */ /* 0x000fc800000006ff */
[----:B------:R-:W1:Y:S02]  /*41a0*/  SYNCS.PHASECHK.TRANS64.TRYWAIT P6, [R68+URZ+0x19c90], R79 ;  /* 0x019c904f440075a7 */ /* 0x000e6400080c017f */
[----:B-1----:R-:W-:Y:S05]  /*41b0*/  @!P6 BRA `(.L_x_10896) ;  /* 0x000001600090e947 */ /* 0x002fea0003800000 */
.L_x_11131:
[----:B------:R-:W-:Y:S05]  /*41c0*/  BSYNC B1 ;  /* 0x0000000000017941 */ /* 0x000fea0003800000 */
.L_x_10895:
[----:B------:R-:W-:-:S03]  /*41d0*/  UMOV UR4, 0xffffffff ;  /* 0xffffffff00047882 */ /* 0x000fc60000000000 */
[----:B------:R-:W-:Y:S05]  /*41e0*/  BRA.DIV UR4, `(.L_x_10897) ;  /* 0x0000016204987947 */ /* 0x000fea000b800000 */
[----:B------:R-:W2:Y:S04]  /*41f0*/  SHFL.IDX PT, R82, R82, RZ, 0x1e1f ;  /* 0x001e1fff52527589 */ /* 0x000ea800000e0000 */
[----:B------:R-:W3:Y:S02]  /*4200*/  SHFL.IDX PT, R84, R84, RZ, 0x1e1f ;  /* 0x001e1fff54547589 */ /* 0x000ee400000e0000 */
.L_x_11135:
[----:B------:R-:W-:Y:S05]  /*4210*/  @P5 BRA `(.L_x_10881) ;  /* 0x0000002000d05947 */ /* 0x000fea0003800000 */
[----:B------:R-:W4:Y:S01]  /*4220*/  LDC R87, c[0x0][0x2f4] ;  /* 0x0000bd00ff577b82 */ /* 0x000f220000000800 */
[----:B------:R-:W-:Y:S01]  /*4230*/  ISETP.NE.AND P5, PT, R53, RZ, PT ;  /* 0x000000ff3500720c */ /* 0x000fe20003fa5270 */
[----:B------:R-:W-:Y:S01]  /*4240*/  BSSY B1, `(.L_x_10898) ;  /* 0x00000fd000017945 */ /* 0x000fe20003800000 */
[----:B----4-:R-:W-:-:S11]  /*4250*/  IMAD.IADD R91, R87, 0x1, -R54 ;  /* 0x00000001575b7824 */ /* 0x010fd600078e0a36 */
[----:B------:R-:W-:Y:S05]  /*4260*/  @!P5 BRA `(.L_x_10899) ;  /* 0x0000000c00e8d947 */ /* 0x000fea0003800000 */
[----:B0-----:R-:W4:Y:S04]  /*4270*/  LDL R13, [R1+0x10] ;  /* 0x00001000010d7983 */ /* 0x001f280000100800 */
[----:B------:R-:W5:Y:S04]  /*4280*/  LDL R12, [R1+0x64] ;  /* 0x00006400010c7983 */ /* 0x000f680000100800 */
[----:B------:R-:W5:Y:S01]  /*4290*/  LDL R10, [R1+0x20] ;  /* 0x00002000010a7983 */ /* 0x000f620000100800 */
[----:B------:R-:W-:Y:S01]  /*42a0*/  SEL R8, R54, R91, !P3 ;  /* 0x0000005b36087207 */ /* 0x000fe20005800000 */
[----:B------:R-:W-:Y:S01]  /*42b0*/  BSSY B2, `(.L_x_10900) ;  /* 0x00000f3000027945 */ /* 0x000fe20003800000 */
[----:B---3--:R-:W-:-:S02]  /*42c0*/  IADD3 R70, P6, R41, R84, RZ ;  /* 0x0000005429467210 */ /* 0x008fc40007fde0ff */
[----:B------:R-:W-:Y:S02]  /*42d0*/  SHF.R.S32.HI R9, RZ, 0x1f, R8 ;  /* 0x0000001fff097819 */ /* 0x000fe40000011408 */
[----:B--2---:R-:W-:Y:S02]  /*42e0*/  LEA.HI.X.SX32 R71, R41, R82, 0x1, P6 ;  /* 0x0000005229477211 */ /* 0x004fe400030f0eff */
[----:B------:R-:W-:-:S04]  /*42f0*/  LEA.HI R9, R9, R8, RZ, 0x5 ;  /* 0x0000000809097211 */ /* 0x000fc800078f28ff */
[----:B------:R-:W-:-:S04]  /*4300*/  SHF.R.S32.HI R8, RZ, 0x5, R9 ;  /* 0x00000005ff087819 */ /* 0x000fc80000011409 */
[----:B------:R-:W-:-:S04]  /*4310*/  LEA.HI.SX32 R8, R65, R8, 0x1c ;  /* 0x0000000841087211 */ /* 0x000fc800078fe2ff */
[C---:B------:R-:W-:Y:S01]  /*4320*/  LEA.HI R9, R8.reuse, R8, RZ, 0x1 ;  /* 0x0000000808097211 */ /* 0x040fe200078f08ff */
[----:B------:R-:W-:-:S04]  /*4330*/  IMAD.SHL.U32 R11, R8, 0x10, RZ ;  /* 0x00000010080b7824 */ /* 0x000fc800078e00ff */
[----:B------:R-:W-:Y:S01]  /*4340*/  IMAD.SHL.U32 R9, R9, 0x800, RZ ;  /* 0x0000080009097824 */ /* 0x000fe200078e00ff */
[----:B------:R-:W-:-:S04]  /*4350*/  ISETP.GE.AND P5, PT, R11, R87, PT ;  /* 0x000000570b00720c */ /* 0x000fc80003fa6270 */
[----:B------:R-:W-:-:S09]  /*4360*/  LOP3.LUT R9, R9, 0xfffff000, RZ, 0xc0, !PT ;  /* 0xfffff00009097812 */ /* 0x000fd200078ec0ff */
[----:B------:R-:W-:-:S04]  /*4370*/  @!P5 IADD3 R72, P6, R84, R11, RZ ;  /* 0x0000000b5448d210 */ /* 0x000fc80007fde0ff */
[----:B------:R-:W-:Y:S02]  /*4380*/  @!P5 LEA.HI.X.SX32 R73, R11, R82, 0x1, P6 ;  /* 0x000000520b49d211 */ /* 0x000fe400030f0eff */
[----:B------:R-:W-:Y:S02]  /*4390*/  ISETP.GE.AND P6, PT, R16, R80, PT ;  /* 0x000000501000720c */ /* 0x000fe40003fc6270 */
[----:B----4-:R-:W-:-:S04]  /*43a0*/  LOP3.LUT R8, R13, 0x10, R11, 0xf8, !PT ;  /* 0x000000100d087812 */ /* 0x010fc800078ef80b */
[----:B-----5:R-:W-:-:S04]  /*43b0*/  LOP3.LUT R8, R8, R12, RZ, 0x3c, !PT ;  /* 0x0000000c08087212 */ /* 0x020fc800078e3cff */
        /* <DEDUP_REMOVED lines=8> */
[----:B--2---:R-:W-:Y:S01]  /*4440*/  IMAD.MOV.U32 R28, RZ, RZ, R12 ;  /* 0x000000ffff1c7224 */ /* 0x004fe200078e000c */
[----:B0-----:R-:W-:Y:S02]  /*4450*/  MOV R12, R8 ;  /* 0x00000008000c7202 */ /* 0x001fe40000000f00 */
[-C--:B------:R-:W-:Y:S02]  /*4460*/  F2FP.F16.E4M3.UNPACK_B R96, R93.reuse.H1 ;  /* 0x0000005dff60723e */ /* 0x080fe400030006ff */
[----:B------:R-:W-:Y:S02]  /*4470*/  F2FP.F16.E4M3.UNPACK_B R36, R28.H1 ;  /* 0x0000001cff24723e */ /* 0x000fe400030006ff */
[----:B------:R-:W-:Y:S01]  /*4480*/  F2FP.F16.E4M3.UNPACK_B R30, R12.H1 ;  /* 0x0000000cff1e723e */ /* 0x000fe200030006ff */
[----:B------:R-:W-:Y:S01]  /*4490*/  HADD2.F32 R97, -RZ, R96.H0_H0 ;  /* 0x20000060ff617230 */ /* 0x000fe20000004100 */
[----:B------:R-:W-:Y:S01]  /*44a0*/  F2FP.F16.E4M3.UNPACK_B R94, R92.H1 ;  /* 0x0000005cff5e723e */ /* 0x000fe200030006ff */
[----:B------:R-:W-:Y:S01]  /*44b0*/  HADD2.F32 R38, -RZ, R36.H0_H0 ;  /* 0x20000024ff267230 */ /* 0x000fe20000004100 */
[----:B------:R-:W-:Y:S01]  /*44c0*/  F2FP.F16.E4M3.UNPACK_B R93, R93 ;  /* 0x0000005dff5d723e */ /* 0x000fe200020006ff */
[----:B------:R-:W-:Y:S01]  /*44d0*/  HADD2.F32 R8, -RZ, R30.H0_H0 ;  /* 0x2000001eff087230 */ /* 0x000fe20000004100 */
[----:B------:R-:W-:Y:S01]  /*44e0*/  SHF.R.U32.HI R100, RZ, 0x18, R31 ;  /* 0x00000018ff647819 */ /* 0x000fe2000001161f */
        /* <DEDUP_REMOVED lines=8> */
[----:B------:R-:W-:Y:S01]  /*4570*/  HADD2.F32 R97, -RZ, R94.H1_H1 ;  /* 0x3000005eff617230 */ /* 0x000fe20000004100 */
[----:B------:R-:W-:Y:S01]  /*4580*/  SHF.R.U32.HI R96, RZ, 0x8, R31 ;  /* 0x00000008ff607819 */ /* 0x000fe2000001161f */
[----:B------:R-:W-:-:S02]  /*4590*/  HADD2.F32 R94, -RZ, R93.H0_H0 ;  /* 0x2000005dff5e7230 */ /* 0x000fc40000004100 */
[-C--:B------:R-:W-:Y:S01]  /*45a0*/  FMUL.FTZ R95, R36, R99.reuse ;  /* 0x00000063245f7220 */ /* 0x080fe20000410000 */
[C---:B------:R-:W-:Y:S01]  /*45b0*/  FMUL.FTZ R101, R30.reuse, R99 ;  /* 0x000000631e657220 */ /* 0x040fe20000410000 */
[----:B------:R-:W-:Y:S01]  /*45c0*/  HADD2.F32 R93, -RZ, R93.H1_H1 ;  /* 0x3000005dff5d7230 */ /* 0x000fe20000004100 */
[----:B------:R-:W-:Y:S01]  /*45d0*/  SHF.R.U32.HI R98, RZ, 0x10, R37 ;  /* 0x00000010ff627819 */ /* 0x000fe20000011625 */
[-C--:B------:R-:W-:Y:S01]  /*45e0*/  FFMA.FTZ R99, R30, R97.reuse, -R95 ;  /* 0x000000611e637223 */ /* 0x080fe2000001085f */
[----:B------:R-:W-:Y:S01]  /*45f0*/  F2FP.F16.E4M3.UNPACK_B R30, R28 ;  /* 0x0000001cff1e723e */ /* 0x000fe200020006ff */
[----:B------:R-:W-:Y:S01]  /*4600*/  FFMA.FTZ R97, R36, R97, R101 ;  /* 0x0000006124617223 */ /* 0x000fe20000010065 */
[----:B------:R-:W-:Y:S01]  /*4610*/  F2FP.F16.E4M3.UNPACK_B R28, R12 ;  /* 0x0000000cff1c723e */ /* 0x000fe200020006ff */
[----:B------:R-:W-:Y:S01]  /*4620*/  IMAD.U32 R98, R98, 0x10000, RZ ;  /* 0x0001000062627824 */ /* 0x000fe200078e00ff */
[----:B------:R-:W-:Y:S01]  /*4630*/  F2FP.F16.E4M3.UNPACK_B R36, R92 ;  /* 0x0000005cff24723e */ /* 0x000fe200020006ff */
[----:B------:R-:W-:Y:S01]  /*4640*/  HADD2.F32 R95, -RZ, R30.H0_H0 ;  /* 0x2000001eff5f7230 */ /* 0x000fe20000004100 */
[----:B------:R-:W-:Y:S01]  /*4650*/  LOP3.LUT R102, R37, 0xff, RZ, 0xc0, !PT ;  /* 0x000000ff25667812 */ /* 0x000fe200078ec0ff */
[----:B------:R-:W-:Y:S01]  /*4660*/  HADD2.F32 R12, -RZ, R28.H0_H0 ;  /* 0x2000001cff0c7230 */ /* 0x000fe20000004100 */
[----:B------:R-:W-:Y:S01]  /*4670*/  SHF.R.U32.HI R104, RZ, 0x8, R39 ;  /* 0x00000008ff687819 */ /* 0x000fe20000011627 */
[----:B------:R-:W-:-:S02]  /*4680*/  HADD2.F32 R92, -RZ, R36.H0_H0 ;  /* 0x20000024ff5c7230 */ /* 0x000fc40000004100 */
[CC--:B------:R-:W-:Y:S01]  /*4690*/  FMUL.FTZ R101, R95.reuse, R94.reuse ;  /* 0x0000005e5f657220 */ /* 0x0c0fe20000410000 */
[----:B------:R-:W-:Y:S02]  /*46a0*/  HADD2.F32 R30, -RZ, R30.H1_H1 ;  /* 0x3000001eff1e7230 */ /* 0x000fe40000004100 */
[C---:B------:R-:W-:Y:S01]  /*46b0*/  FMUL.FTZ R94, R12.reuse, R94 ;  /* 0x0000005e0c5e7220 */ /* 0x040fe20000410000 */
[----:B------:R-:W-:Y:S02]  /*46c0*/  HADD2.F32 R28, -RZ, R28.H1_H1 ;  /* 0x3000001cff1c7230 */ /* 0x000fe40000004100 */
[-C--:B------:R-:W-:Y:S01]  /*46d0*/  FFMA.FTZ R12, R12, R92.reuse, -R101 ;  /* 0x0000005c0c0c7223 */ /* 0x080fe20000010865 */
[----:B------:R-:W-:Y:S02]  /*46e0*/  HADD2.F32 R101, -RZ, R36.H1_H1 ;  /* 0x30000024ff657230 */ /* 0x000fe40000004100 */
[-C--:B------:R-:W-:Y:S01]  /*46f0*/  FMUL.FTZ R103, R30, R93.reuse ;  /* 0x0000005d1e677220 */ /* 0x080fe20000410000 */
[----:B------:R-:W-:Y:S01]  /*4700*/  FFMA.FTZ R95, R95, R92, R94 ;  /* 0x0000005c5f5f7223 */ /* 0x000fe2000001005e */
[C---:B------:R-:W-:Y:S01]  /*4710*/  FMUL.FTZ R105, R28.reuse, R93 ;  /* 0x0000005d1c697220 */ /* 0x040fe20000410000 */
[----:B------:R-:W-:Y:S01]  /*4720*/  SHF.R.U32.HI R36, RZ, 0x10, R29 ;  /* 0x00000010ff247819 */ /* 0x000fe2000001161d */
[-C--:B------:R-:W-:Y:S01]  /*4730*/  FFMA.FTZ R93, R28, R101.reuse, -R103 ;  /* 0x000000651c5d7223 */ /* 0x080fe20000010867 */
[----:B------:R-:W-:Y:S01]  /*4740*/  SHF.R.U32.HI R92, RZ, 0x8, R29 ;  /* 0x00000008ff5c7819 */ /* 0x000fe2000001161d */
[----:B------:R-:W-:Y:S01]  /*4750*/  FFMA.FTZ R28, R30, R101, R105 ;  /* 0x000000651e1c7223 */ /* 0x000fe20000010069 */
[----:B------:R-:W-:Y:S01]  /*4760*/  LOP3.LUT R30, R29, 0xff, RZ, 0xc0, !PT ;  /* 0x000000ff1d1e7812 */ /* 0x000fe200078ec0ff */
[----:B------:R-:W-:Y:S01]  /*4770*/  IMAD.SHL.U32 R104, R104, 0x100, RZ ;  /* 0x0000010068687824 */ /* 0x000fe200078e00ff */
[----:B------:R-:W-:Y:S01]  /*4780*/  SHF.R.U32.HI R101, RZ, 0x18, R29 ;  /* 0x00000018ff657819 */ /* 0x000fe2000001161d */
[----:B------:R-:W-:Y:S01]  /*4790*/  IMAD.SHL.U32 R92, R92, 0x100, RZ ;  /* 0x000001005c5c7824 */ /* 0x000fe200078e00ff */
[----:B------:R-:W-:-:S02]  /*47a0*/  SHF.R.U32.HI R94, RZ, 0x10, R31 ;  /* 0x00000010ff5e7819 */ /* 0x000fc4000001161f */
[----:B------:R-:W-:Y:S02]  /*47b0*/  LOP3.LUT R29, R31, 0xff, RZ, 0xc0, !PT ;  /* 0x000000ff1f1d7812 */ /* 0x000fe400078ec0ff */
[--C-:B------:R-:W-:Y:S02]  /*47c0*/  SHF.R.U32.HI R31, RZ, 0x8, R37.reuse ;  /* 0x00000008ff1f7819 */ /* 0x100fe40000011625 */
[----:B------:R-:W-:Y:S02]  /*47d0*/  SHF.R.U32.HI R37, RZ, 0x18, R37 ;  /* 0x00000018ff257819 */ /* 0x000fe40000011625 */
[----:B------:R-:W-:Y:S01]  /*47e0*/  PRMT R101, R101, 0x654, R30 ;  /* 0x0000065465657816 */ /* 0x000fe2000000001e */
[----:B------:R-:W-:Y:S01]  /*47f0*/  IMAD.SHL.U32 R31, R31, 0x100, RZ ;  /* 0x000001001f1f7824 */ /* 0x000fe200078e00ff */
[----:B------:R-:W-:Y:S02]  /*4800*/  PRMT R102, R37, 0x654, R102 ;  /* 0x0000065425667816 */ /* 0x000fe40000000066 */
[----:B------:R-:W-:Y:S01]  /*4810*/  PRMT R100, R100, 0x654, R29 ;  /* 0x0000065464647816 */ /* 0x000fe2000000001d */
[----:B------:R-:W-:Y:S01]  /*4820*/  IMAD.SHL.U32 R29, R96, 0x100, RZ ;  /* 0x00000100601d7824 */ /* 0x000fe200078e00ff */
[----:B------:R-:W-:Y:S01]  /*4830*/  LOP3.LUT R37, R102, 0xff00, R31, 0xf8, !PT ;  /* 0x0000ff0066257812 */ /* 0x000fe200078ef81f */
[----:B------:R-:W-:Y:S01]  /*4840*/  IMAD.U32 R31, R36, 0x10000, RZ ;  /* 0x00010000241f7824 */ /* 0x000fe200078e00ff */
[----:B------:R-:W-:-:S02]  /*4850*/  SHF.R.U32.HI R103, RZ, 0x10, R39 ;  /* 0x00000010ff677819 */ /* 0x000fc40000011627 */
[----:B------:R-:W-:Y:S02]  /*4860*/  LOP3.LUT R105, R39, 0xff, RZ, 0xc0, !PT ;  /* 0x000000ff27697812 */ /* 0x000fe400078ec0ff */
[----:B------:R-:W-:Y:S01]  /*4870*/  SHF.R.U32.HI R106, RZ, 0x18, R39 ;  /* 0x00000018ff6a7819 */ /* 0x000fe20000011627 */
[----:B------:R-:W-:Y:S01]  /*4880*/  IMAD.MOV.U32 R39, RZ, RZ, R10 ;  /* 0x000000ffff277224 */ /* 0x000fe200078e000a */
[----:B------:R-:W-:Y:S02]  /*4890*/  LOP3.LUT R92, R101, 0xff00, R92, 0xf8, !PT ;  /* 0x0000ff00655c7812 */ /* 0x000fe400078ef85c */
[----:B------:R-:W-:Y:S02]  /*48a0*/  F2FP.F16.E4M3.UNPACK_B R107, R90.H1 ;  /* 0x0000005aff6b723e */ /* 0x000fe400030006ff */
[----:B------:R-:W-:Y:S02]  /*48b0*/  F2FP.F16.E4M3.UNPACK_B R108, R14.H1 ;  /* 0x0000000eff6c723e */ /* 0x000fe400030006ff */
[----:B------:R-:W-:Y:S01]  /*48c0*/  LOP3.LUT R29, R100, 0xff00, R29, 0xf8, !PT ;  /* 0x0000ff00641d7812 */ /* 0x000fe200078ef81d */
[--C-:B------:R-:W-:Y:S01]  /*48d0*/  HADD2.F32 R113, -RZ, R107.reuse.H0_H0 ;  /* 0x2000006bff717230 */ /* 0x100fe20000004100 */
[----:B------:R-:W-:Y:S01]  /*48e0*/  LOP3.LUT R31, R92, 0xff0000, R31, 0xf8, !PT ;  /* 0x00ff00005c1f7812 */ /* 0x000fe200078ef81f */
[--C-:B------:R-:W-:Y:S01]  /*48f0*/  HADD2.F32 R30, -RZ, R108.reuse.H0_H0 ;  /* 0x2000006cff1e7230 */ /* 0x100fe20000004100 */
[-C--:B------:R-:W-:Y:S01]  /*4900*/  F2FP.F16.E4M3.UNPACK_B R109, R39.reuse.H1 ;  /* 0x00000027ff6d723e */ /* 0x080fe200030006ff */
[----:B------:R-:W-:Y:S01]  /*4910*/  HADD2.F32 R107, -RZ, R107.H1_H1 ;  /* 0x3000006bff6b7230 */ /* 0x000fe20000004100 */
[----:B------:R-:W-:Y:S01]  /*4920*/  F2FP.F16.E4M3.UNPACK_B R100, R90 ;  /* 0x0000005aff64723e */ /* 0x000fe200020006ff */
[----:B------:R-:W-:Y:S01]  /*4930*/  HADD2.F32 R108, -RZ, R108.H1_H1 ;  /* 0x3000006cff6c7230 */ /* 0x000fe20000004100 */
[----:B------:R-:W-:Y:S01]  /*4940*/  F2FP.F16.E4M3.UNPACK_B R92, R14 ;  /* 0x0000000eff5c723e */ /* 0x000fe200020006ff */
[----:B------:R-:W-:Y:S01]  /*4950*/  HADD2.F32 R10, -RZ, R109.H0_H0 ;  /* 0x2000006dff0a7230 */ /* 0x000fe20000004100 */
[----:B------:R-:W-:Y:S01]  /*4960*/  F2FP.F16.E4M3.UNPACK_B R96, R39 ;  /* 0x00000027ff60723e */ /* 0x000fe200020006ff */
[----:B------:R-:W-:Y:S01]  /*4970*/  HADD2.F32 R102, -RZ, R100.H0_H0 ;  /* 0x20000064ff667230 */ /* 0x000fe20000004100 */
[----:B------:R-:W-:Y:S01]  /*4980*/  F2FP.F16.E4M3.UNPACK_B R110, R89.H1 ;  /* 0x00000059ff6e723e */ /* 0x000fe200030006ff */
[----:B------:R-:W-:Y:S01]  /*4990*/  FMUL.FTZ R115, R30, R113 ;  /* 0x000000711e737220 */ /* 0x000fe20000410000 */
[----:B------:R-:W-:Y:S01]  /*49a0*/  F2FP.F16.E4M3.UNPACK_B R90, R89 ;  /* 0x00000059ff5a723e */ /* 0x000fe200020006ff */
[----:B------:R-:W-:Y:S01]  /*49b0*/  HADD2.F32 R89, -RZ, R92.H0_H0 ;  /* 0x2000005cff597230 */ /* 0x000fe20000004100 */
[----:B------:R-:W-:Y:S01]  /*49c0*/  PRMT R105, R106, 0x654, R105 ;  /* 0x000006546a697816 */ /* 0x000fe20000000069 */
[----:B------:R-:W-:Y:S01]  /*49d0*/  HADD2.F32 R39, -RZ, R96.H0_H0 ;  /* 0x20000060ff277230 */ /* 0x000fe20000004100 */
[----:B------:R-:W-:Y:S01]  /*49e0*/  SHF.L.U32 R14, R94, 0x10, RZ ;  /* 0x000000105e0e7819 */ /* 0x000fe200000006ff */
[----:B------:R-:W-:Y:S01]  /*49f0*/  HADD2.F32 R111, -RZ, R110.H0_H0 ;  /* 0x2000006eff6f7230 */ /* 0x000fe20000004100 */
[----:B------:R-:W-:Y:S01]  /*4a00*/  LOP3.LUT R36, R105, 0xff00, R104, 0xf8, !PT ;  /* 0x0000ff0069247812 */ /* 0x000fe200078ef868 */
[----:B------:R-:W-:Y:S01]  /*4a10*/  FMUL.FTZ R113, R10, R113 ;  /* 0x000000710a717220 */ /* 0x000fe20000410000 */
[----:B------:R-:W-:-:S02]  /*4a20*/  HADD2.F32 R94, -RZ, R90.H0_H0 ;  /* 0x2000005aff5e7230 */ /* 0x000fc40000004100 */
[-C--:B------:R-:W-:Y:S01]  /*4a30*/  FMUL.FTZ R104, R89, R102.reuse ;  /* 0x0000006659687220 */ /* 0x080fe20000410000 */
[----:B------:R-:W-:Y:S01]  /*4a40*/  FMUL.FTZ R102, R39, R102 ;  /* 0x0000006627667220 */ /* 0x000fe20000410000 */
[-C--:B------:R-:W-:Y:S01]  /*4a50*/  FFMA.FTZ R10, R10, R111.reuse, -R115 ;  /* 0x0000006f0a0a7223 */ /* 0x080fe20000010873 */
[----:B------:R-:W-:Y:S01]  /*4a60*/  FFMA.FTZ R30, R30, R111, R113 ;  /* 0x0000006f1e1e7223 */ /* 0x000fe20000010071 */
[----:B------:R-:W-:Y:S01]  /*4a70*/  LOP3.LUT R14, R29, 0xff0000, R14, 0xf8, !PT ;  /* 0x00ff00001d0e7812 */ /* 0x000fe200078ef80e */
[----:B------:R-:W-:Y:S02]  /*4a80*/  HADD2.F32 R112, -RZ, R109.H1_H1 ;  /* 0x3000006dff707230 */ /* 0x000fe40000004100 */
[----:B------:R-:W-:Y:S01]  /*4a90*/  FFMA.FTZ R29, R89, R94, R102 ;  /* 0x0000005e591d7223 */ /* 0x000fe20000010066 */
[----:B------:R-:W-:Y:S02]  /*4aa0*/  HADD2.F32 R111, -RZ, R110.H1_H1 ;  /* 0x3000006eff6f7230 */ /* 0x000fe40000004100 */
[----:B------:R-:W-:Y:S01]  /*4ab0*/  FMUL.FTZ R109, R108, R107 ;  /* 0x0000006b6c6d7220 */ /* 0x000fe20000410000 */
[----:B------:R-:W-:Y:S01]  /*4ac0*/  HADD2.F32 R105, -RZ, R100.H1_H1 ;  /* 0x30000064ff697230 */ /* 0x000fe20000004100 */
[----:B------:R-:W-:Y:S01]  /*4ad0*/  LOP3.LUT R89, R37, 0xff0000, R98, 0xf8, !PT ;  /* 0x00ff000025597812 */ /* 0x000fe200078ef862 */
[----:B------:R-:W-:Y:S01]  /*4ae0*/  HADD2.F32 R92, -RZ, R92.H1_H1 ;  /* 0x3000005cff5c7230 */ /* 0x000fe20000004100 */
[----:B------:R-:W-:Y:S01]  /*4af0*/  F2FP.SATFINITE.E4M3.F32.PACK_AB_MERGE_C R8, R99, R8, RZ ;  /* 0x000000086308723e */ /* 0x000fe200048070ff */
[----:B------:R-:W-:Y:S01]  /*4b00*/  HADD2.F32 R96, -RZ, R96.H1_H1 ;  /* 0x30000060ff607230 */ /* 0x000fe20000004100 */
[----:B------:R-:W-:Y:S01]  /*4b10*/  F2FP.SATFINITE.E4M3.F32.PACK_AB_MERGE_C R97, R97, R38, RZ ;  /* 0x000000266161723e */ /* 0x000fe200048070ff */
[----:B------:R-:W-:Y:S01]  /*4b20*/  FFMA.FTZ R39, R39, R94, -R104 ;  /* 0x0000005e27277223 */ /* 0x000fe20000010868 */
[----:B------:R-:W-:-:S02]  /*4b30*/  HADD2.F32 R101, -RZ, R90.H1_H1 ;  /* 0x3000005aff657230 */ /* 0x000fc40000004100 */
[----:B------:R-:W-:Y:S01]  /*4b40*/  FFMA.FTZ R109, R112, R111, -R109 ;  /* 0x0000006f706d7223 */ /* 0x000fe2000001086d */
[----:B------:R-:W-:Y:S02]  /*4b50*/  IMAD.U32 R37, R103, 0x10000, RZ ;  /* 0x0001000067257824 */ /* 0x000fe400078e00ff */
[----:B------:R-:W-:Y:S01]  /*4b60*/  FMUL.FTZ R103, R92, R105 ;  /* 0x000000695c677220 */ /* 0x000fe20000410000 */
[----:B------:R-:W-:Y:S01]  /*4b70*/  F2FP.F16.E4M3.UNPACK_B R38, R13 ;  /* 0x0000000dff26723e */ /* 0x000fe200020006ff */
[C---:B------:R-:W-:Y:S01]  /*4b80*/  FMUL.FTZ R105, R96.reuse, R105 ;  /* 0x0000006960697220 */ /* 0x040fe20000410000 */
[----:B------:R-:W-:Y:S01]  /*4b90*/  F2FP.F16.E4M3.UNPACK_B R94, R89 ;  /* 0x00000059ff5e723e */ /* 0x000fe200020006ff */
[----:B------:R-:W-:Y:S01]  /*4ba0*/  FFMA.FTZ R96, R96, R101, -R103 ;  /* 0x0000006560607223 */ /* 0x000fe20000010867 */
[----:B------:R-:W-:Y:S01]  /*4bb0*/  F2FP.SATFINITE.E4M3.F32.PACK_AB_MERGE_C R8, R93, R12, R8 ;  /* 0x0000000c5d08723e */ /* 0x000fe20004807008 */
[----:B------:R-:W-:Y:S01]  /*4bc0*/  HADD2.F32 R90, -RZ, R38.H0_H0 ;  /* 0x20000026ff5a7230 */ /* 0x000fe20000004100 */
[----:B------:R-:W-:Y:S01]  /*4bd0*/  F2FP.SATFINITE.E4M3.F32.PACK_AB_MERGE_C R12, R28, R95, R97 ;  /* 0x0000005f1c0c723e */ /* 0x000fe20004807061 */
[--C-:B------:R-:W-:Y:S01]  /*4be0*/  HADD2.F32 R97, -RZ, R94.reuse.H0_H0 ;  /* 0x2000005eff617230 */ /* 0x100fe20000004100 */
[----:B------:R-:W-:Y:S01]  /*4bf0*/  F2FP.F16.E4M3.UNPACK_B R28, R9 ;  /* 0x00000009ff1c723e */ /* 0x000fe200020006ff */
[----:B------:R-:W-:Y:S01]  /*4c00*/  HADD2.F32 R94, -RZ, R94.H1_H1 ;  /* 0x3000005eff5e7230 */ /* 0x000fe20000004100 */
[----:B------:R-:W-:Y:S01]  /*4c10*/  F2FP.F16.E4M3.UNPACK_B R93, R31 ;  /* 0x0000001fff5d723e */ /* 0x000fe200020006ff */
[----:B------:R-:W-:Y:S01]  /*4c20*/  FMUL.FTZ R107, R112, R107 ;  /* 0x0000006b706b7220 */ /* 0x000fe20000410000 */
[----:B------:R-:W-:Y:S01]  /*4c30*/  LOP3.LUT R37, R36, 0xff0000, R37, 0xf8, !PT ;  /* 0x00ff000024257812 */ /* 0x000fe200078ef825 */
[----:B------:R-:W-:Y:S01]  /*4c40*/  FFMA.FTZ R36, R92, R101, R105 ;  /* 0x000000655c247223 */ /* 0x000fe20000010069 */
[----:B------:R-:W-:Y:S01]  /*4c50*/  F2FP.SATFINITE.E4M3.F32.PACK_AB_MERGE_C R10, R109, R10, RZ ;  /* 0x0000000a6d0a723e */ /* 0x000fe200048070ff */
[----:B------:R-:W-:-:S02]  /*4c60*/  HADD2.F32 R92, -RZ, R38.H1_H1 ;  /* 0x30000026ff5c7230 */ /* 0x000fc40000004100 */
[----:B------:R-:W-:Y:S01]  /*4c70*/  FMUL.FTZ R99, R90, R97 ;  /* 0x000000615a637220 */ /* 0x000fe20000410000 */
[--C-:B------:R-:W-:Y:S01]  /*4c80*/  HADD2.F32 R38, -RZ, R28.reuse.H0_H0 ;  /* 0x2000001cff267230 */ /* 0x100fe20000004100 */
[----:B------:R-:W-:Y:S01]  /*4c90*/  F2FP.SATFINITE.E4M3.F32.PACK_AB_MERGE_C R10, R96, R39, R10 ;  /* 0x00000027600a723e */ /* 0x000fe2000480700a */
[--C-:B------:R-:W-:Y:S02]  /*4ca0*/  HADD2.F32 R95, -RZ, R93.reuse.H0_H0 ;  /* 0x2000005dff5f7230 */ /* 0x100fe40000004100 */
[-C--:B------:R-:W-:Y:S01]  /*4cb0*/  FMUL.FTZ R96, R92, R94.reuse ;  /* 0x0000005e5c607220 */ /* 0x080fe20000410000 */
[----:B------:R-:W-:Y:S02]  /*4cc0*/  HADD2.F32 R39, -RZ, R28.H1_H1 ;  /* 0x3000001cff277230 */ /* 0x000fe40000004100 */
[C---:B------:R-:W-:Y:S01]  /*4cd0*/  FMUL.FTZ R97, R38.reuse, R97 ;  /* 0x0000006126617220 */ /* 0x040fe20000410000 */
[----:B------:R-:W-:Y:S02]  /*4ce0*/  HADD2.F32 R93, -RZ, R93.H1_H1 ;  /* 0x3000005dff5d7230 */ /* 0x000fe40000004100 */
[----:B------:R-:W-:Y:S01]  /*4cf0*/  FFMA.FTZ R28, R38, R95, -R99 ;  /* 0x0000005f261c7223 */ /* 0x000fe20000010863 */
[----:B------:R-:W-:Y:S01]  /*4d00*/  FFMA.FTZ R107, R108, R111, R107 ;  /* 0x0000006f6c6b7223 */ /* 0x000fe2000001006b */
[C---:B------:R-:W-:Y:S01]  /*4d10*/  FMUL.FTZ R99, R39.reuse, R94 ;  /* 0x0000005e27637220 */ /* 0x040fe20000410000 */
[----:B------:R-:W-:Y:S01]  /*4d20*/  FFMA.FTZ R38, R90, R95, R97 ;  /* 0x0000005f5a267223 */ /* 0x000fe20000010061 */
[----:B------:R-:W-:Y:S01]  /*4d30*/  F2FP.F16.E4M3.UNPACK_B R90, R9.H1 ;  /* 0x00000009ff5a723e */ /* 0x000fe200030006ff */
[-C--:B------:R-:W-:Y:S01]  /*4d40*/  FFMA.FTZ R39, R39, R93.reuse, -R96 ;  /* 0x0000005d27277223 */ /* 0x080fe20000010860 */
[----:B------:R-:W-:Y:S01]  /*4d50*/  FFMA.FTZ R9, R92, R93, R99 ;  /* 0x0000005d5c097223 */ /* 0x000fe20000010063 */
[----:B------:R-:W-:-:S02]  /*4d60*/  F2FP.F16.E4M3.UNPACK_B R92, R13.H1 ;  /* 0x0000000dff5c723e */ /* 0x000fc400030006ff */
[----:B------:R-:W-:Y:S01]  /*4d70*/  F2FP.F16.E4M3.UNPACK_B R93, R89.H1 ;  /* 0x00000059ff5d723e */ /* 0x000fe200030006ff */
[----:B------:R-:W-:Y:S01]  /*4d80*/  HADD2.F32 R13, -RZ, R90.H0_H0 ;  /* 0x2000005aff0d7230 */ /* 0x000fe20000004100 */
[----:B------:R-:W-:Y:S01]  /*4d90*/  F2FP.F16.E4M3.UNPACK_B R89, R31.H1 ;  /* 0x0000001fff59723e */ /* 0x000fe200030006ff */
[--C-:B------:R-:W-:Y:S01]  /*4da0*/  HADD2.F32 R31, -RZ, R92.reuse.H0_H0 ;  /* 0x2000005cff1f7230 */ /* 0x100fe20000004100 */
[----:B------:R-:W-:Y:S01]  /*4db0*/  F2FP.F16.E4M3.UNPACK_B R99, R37.H1 ;  /* 0x00000025ff63723e */ /* 0x000fe200030006ff */
[--C-:B------:R-:W-:Y:S01]  /*4dc0*/  HADD2.F32 R96, -RZ, R93.reuse.H0_H0 ;  /* 0x2000005dff607230 */ /* 0x100fe20000004100 */
[----:B------:R-:W-:Y:S01]  /*4dd0*/  F2FP.SATFINITE.E4M3.F32.PACK_AB_MERGE_C R30, R107, R30, RZ ;  /* 0x0000001e6b1e723e */ /* 0x000fe200048070ff */
[----:B------:R-:W-:Y:S02]  /*4de0*/  HADD2.F32 R92, -RZ, R92.H1_H1 ;  /* 0x3000005cff5c7230 */ /* 0x000fe40000004100 */
[----:B------:R-:W-:Y:S02]  /*4df0*/  HADD2.F32 R93, -RZ, R93.H1_H1 ;  /* 0x3000005dff5d7230 */ /* 0x000fe40000004100 */
[----:B------:R-:W-:Y:S01]  /*4e00*/  FMUL.FTZ R98, R31, R96 ;  /* 0x000000601f627220 */ /* 0x000fe20000410000 */
[----:B------:R-:W-:-:S02]  /*4e10*/  HADD2.F32 R90, -RZ, R90.H1_H1 ;  /* 0x3000005aff5a7230 */ /* 0x000fc40000004100 */
[C---:B------:R-:W-:Y:S01]  /*4e20*/  FMUL.FTZ R96, R13.reuse, R96 ;  /* 0x000000600d607220 */ /* 0x040fe20000410000 */
[--C-:B------:R-:W-:Y:S02]  /*4e30*/  HADD2.F32 R94, -RZ, R89.reuse.H0_H0 ;  /* 0x20000059ff5e7230 */ /* 0x100fe40000004100 */
[-C--:B------:R-:W-:Y:S01]  /*4e40*/  FMUL.FTZ R95, R92, R93.reuse ;  /* 0x0000005d5c5f7220 */ /* 0x080fe20000410000 */
[----:B------:R-:W-:Y:S02]  /*4e50*/  HADD2.F32 R89, -RZ, R89.H1_H1 ;  /* 0x30000059ff597230 */ /* 0x000fe40000004100 */
[C---:B------:R-:W-:Y:S01]  /*4e60*/  FMUL.FTZ R93, R90.reuse, R93 ;  /* 0x0000005d5a5d7220 */ /* 0x040fe20000410000 */
[--C-:B------:R-:W-:Y:S02]  /*4e70*/  HADD2.F32 R102, -RZ, R99.reuse.H0_H0 ;  /* 0x20000063ff667230 */ /* 0x100fe40000004100 */
[-C--:B------:R-:W-:Y:S01]  /*4e80*/  FFMA.FTZ R13, R13, R94.reuse, -R98 ;  /* 0x0000005e0d0d7223 */ /* 0x080fe20000010862 */
[----:B------:R-:W-:Y:S01]  /*4e90*/  FFMA.FTZ R31, R31, R94, R96 ;  /* 0x0000005e1f1f7223 */ /* 0x000fe20000010060 */
[-C--:B------:R-:W-:Y:S01]  /*4ea0*/  FFMA.FTZ R90, R90, R89.reuse, -R95 ;  /* 0x000000595a5a7223 */ /* 0x080fe2000001085f */
[----:B------:R-:W-:Y:S01]  /*4eb0*/  FFMA.FTZ R92, R92, R89, R93 ;  /* 0x000000595c5c7223 */ /* 0x000fe2000001005d */
[----:B------:R-:W-:Y:S01]  /*4ec0*/  F2FP.F16.E4M3.UNPACK_B R94, R15 ;  /* 0x0000000fff5e723e */ /* 0x000fe200020006ff */
[----:B------:R-:W-:Y:S01]  /*4ed0*/  HADD2.F32 R99, -RZ, R99.H1_H1 ;  /* 0x30000063ff637230 */ /* 0x000fe20000004100 */
[----:B------:R-:W-:-:S02]  /*4ee0*/  F2FP.F16.E4M3.UNPACK_B R89, R37 ;  /* 0x00000025ff59723e */ /* 0x000fc400020006ff */
[-C--:B------:R-:W-:Y:S01]  /*4ef0*/  F2FP.F16.E4M3.UNPACK_B R93, R11.reuse ;  /* 0x0000000bff5d723e */ /* 0x080fe200020006ff */
[--C-:B------:R-:W-:Y:S01]  /*4f00*/  HADD2.F32 R100, -RZ, R94.reuse.H0_H0 ;  /* 0x2000005eff647230 */ /* 0x100fe20000004100 */
[----:B------:R-:W-:Y:S01]  /*4f10*/  F2FP.F16.E4M3.UNPACK_B R95, R11.H1 ;  /* 0x0000000bff5f723e */ /* 0x000fe200030006ff */
[----:B------:R-:W-:Y:S01]  /*4f20*/  HADD2.F32 R101, -RZ, R89.H0_H0 ;  /* 0x20000059ff657230 */ /* 0x000fe20000004100 */
[-C--:B------:R-:W-:Y:S01]  /*4f30*/  F2FP.F16.E4M3.UNPACK_B R11, R14.reuse ;  /* 0x0000000eff0b723e */ /* 0x080fe200020006ff */
[----:B------:R-:W-:Y:S01]  /*4f40*/  HADD2.F32 R96, -RZ, R93.H0_H0 ;  /* 0x2000005dff607230 */ /* 0x000fe20000004100 */
[----:B------:R-:W-:Y:S01]  /*4f50*/  F2FP.F16.E4M3.UNPACK_B R98, R15.H1 ;  /* 0x0000000fff62723e */ /* 0x000fe200030006ff */
[----:B------:R-:W-:Y:S02]  /*4f60*/  HADD2.F32 R94, -RZ, R94.H1_H1 ;  /* 0x3000005eff5e7230 */ /* 0x000fe40000004100 */
[----:B------:R-:W-:Y:S01]  /*4f70*/  FMUL.FTZ R103, R100, R101 ;  /* 0x0000006564677220 */ /* 0x000fe20000410000 */
[----:B------:R-:W-:Y:S01]  /*4f80*/  HADD2.F32 R37, -RZ, R11.H0_H0 ;  /* 0x2000000bff257230 */ /* 0x000fe20000004100 */
[----:B------:R-:W-:Y:S01]  /*4f90*/  F2FP.F16.E4M3.UNPACK_B R15, R14.H1 ;  /* 0x0000000eff0f723e */ /* 0x000fe200030006ff */
[----:B------:R-:W-:-:S02]  /*4fa0*/  HADD2.F32 R97, -RZ, R98.H0_H0 ;  /* 0x20000062ff617230 */ /* 0x000fc40000004100 */
[C---:B------:R-:W-:Y:S01]  /*4fb0*/  FMUL.FTZ R105, R96.reuse, R101 ;  /* 0x0000006560697220 */ /* 0x040fe20000410000 */
[----:B------:R-:W-:Y:S02]  /*4fc0*/  HADD2.F32 R98, -RZ, R98.H1_H1 ;  /* 0x30000062ff627230 */ /* 0x000fe40000004100 */
[-C--:B------:R-:W-:Y:S01]  /*4fd0*/  FFMA.FTZ R14, R96, R37.reuse, -R103 ;  /* 0x00000025600e7223 */ /* 0x080fe20000010867 */
[--C-:B------:R-:W-:Y:S02]  /*4fe0*/  HADD2.F32 R96, -RZ, R95.reuse.H0_H0 ;  /* 0x2000005fff607230 */ /* 0x100fe40000004100 */
[----:B------:R-:W-:Y:S01]  /*4ff0*/  FFMA.FTZ R37, R100, R37, R105 ;  /* 0x0000002564257223 */ /* 0x000fe20000010069 */
[----:B------:R-:W-:Y:S02]  /*5000*/  HADD2.F32 R95, -RZ, R95.H1_H1 ;  /* 0x3000005fff5f7230 */ /* 0x000fe40000004100 */
[----:B------:R-:W-:Y:S01]  /*5010*/  FMUL.FTZ R100, R98, R99 ;  /* 0x0000006362647220 */ /* 0x000fe20000410000 */
[----:B------:R-:W-:-:S02]  /*5020*/  HADD2.F32 R101, -RZ, R15.H0_H0 ;  /* 0x2000000fff657230 */ /* 0x000fc40000004100 */
[-C--:B------:R-:W-:Y:S01]  /*5030*/  FMUL.FTZ R103, R97, R102.reuse ;  /* 0x0000006661677220 */ /* 0x080fe20000410000 */
[----:B------:R-:W-:Y:S02]  /*5040*/  HADD2.F32 R15, -RZ, R15.H1_H1 ;  /* 0x3000000fff0f7230 */ /* 0x000fe40000004100 */
[----:B------:R-:W-:Y:S01]  /*5050*/  FMUL.FTZ R102, R96, R102 ;  /* 0x0000006660667220 */ /* 0x000fe20000410000 */
[----:B------:R-:W-:Y:S02]  /*5060*/  HADD2.F32 R89, -RZ, R89.H1_H1 ;  /* 0x30000059ff597230 */ /* 0x000fe40000004100 */
[C---:B------:R-:W-:Y:S01]  /*5070*/  FMUL.FTZ R99, R95.reuse, R99 ;  /* 0x000000635f637220 */ /* 0x040fe20000410000 */
[----:B------:R-:W-:Y:S02]  /*5080*/  HADD2.F32 R93, -RZ, R93.H1_H1 ;  /* 0x3000005dff5d7230 */ /* 0x000fe40000004100 */
[----:B------:R-:W-:Y:S01]  /*5090*/  FFMA.FTZ R95, R95, R15, -R100 ;  /* 0x0000000f5f5f7223 */ /* 0x000fe20000010864 */
[----:B------:R-:W-:-:S02]  /*50a0*/  HADD2.F32 R11, -RZ, R11.H1_H1 ;  /* 0x3000000bff0b7230 */ /* 0x000fc40000004100 */
[----:B------:R-:W-:Y:S01]  /*50b0*/  FFMA.FTZ R96, R96, R101, -R103 ;  /* 0x0000006560607223 */ /* 0x000fe20000010867 */
[----:B------:R-:W-:Y:S01]  /*50c0*/  FMUL.FTZ R100, R94, R89 ;  /* 0x000000595e647220 */ /* 0x000fe20000410000 */
[----:B------:R-:W-:Y:S01]  /*50d0*/  F2FP.SATFINITE.E4M3.F32.PACK_AB_MERGE_C R13, R90, R13, RZ ;  /* 0x0000000d5a0d723e */ /* 0x000fe200048070ff */
[----:B------:R-:W-:Y:S01]  /*50e0*/  FFMA.FTZ R97, R97, R101, R102 ;  /* 0x0000006561617223 */ /* 0x000fe20000010066 */
[C---:B------:R-:W-:Y:S01]  /*50f0*/  FMUL.FTZ R89, R93.reuse, R89 ;  /* 0x000000595d597220 */ /* 0x040fe20000410000 */
[----:B------:R-:W-:Y:S01]  /*5100*/  FFMA.FTZ R98, R98, R15, R99 ;  /* 0x0000000f62627223 */ /* 0x000fe20000010063 */
[----:B------:R-:W-:Y:S01]  /*5110*/  F2FP.SATFINITE.E4M3.F32.PACK_AB_MERGE_C R31, R92, R31, RZ ;  /* 0x0000001f5c1f723e */ /* 0x000fe200048070ff */
[-C--:B------:R-:W-:Y:S01]  /*5120*/  FFMA.FTZ R93, R93, R11.reuse, -R100 ;  /* 0x0000000b5d5d7223 */ /* 0x080fe20000010864 */
[----:B------:R-:W-:Y:S01]  /*5130*/  F2FP.SATFINITE.E4M3.F32.PACK_AB_MERGE_C R13, R39, R28, R13 ;  /* 0x0000001c270d723e */ /* 0x000fe2000480700d */
[----:B------:R-:W-:Y:S01]  /*5140*/  FFMA.FTZ R94, R94, R11, R89 ;  /* 0x0000000b5e5e7223 */ /* 0x000fe20000010059 */
[----:B------:R-:W-:-:S02]  /*5150*/  F2FP.SATFINITE.E4M3.F32.PACK_AB_MERGE_C R29, R36, R29, R30 ;  /* 0x0000001d241d723e */ /* 0x000fc4000480701e */
[----:B------:R-:W-:Y:S02]  /*5160*/  F2FP.SATFINITE.E4M3.F32.PACK_AB_MERGE_C R95, R95, R96, RZ ;  /* 0x000000605f5f723e */ /* 0x000fe400048070ff */
[----:B------:R-:W-:Y:S01]  /*5170*/  F2FP.SATFINITE.E4M3.F32.PACK_AB_MERGE_C R31, R9, R38, R31 ;  /* 0x00000026091f723e */ /* 0x000fe2000480701f */
[----:B------:R-:W-:Y:S01]  /*5180*/  IMAD.MOV.U32 R9, RZ, RZ, R13 ;  /* 0x000000ffff097224 */ /* 0x000fe200078e000d */
[----:B------:R-:W-:Y:S02]  /*5190*/  F2FP.SATFINITE.E4M3.F32.PACK_AB_MERGE_C R97, R98, R97, RZ ;  /* 0x000000616261723e */ /* 0x000fe400048070ff */
[----:B------:R-:W-:Y:S01]  /*51a0*/  F2FP.SATFINITE.E4M3.F32.PACK_AB_MERGE_C R11, R93, R14, R95 ;  /* 0x0000000e5d0b723e */ /* 0x000fe2000480705f */
[----:B------:R-:W-:Y:S01]  /*51b0*/  IMAD.MOV.U32 R13, RZ, RZ, R31 ;  /* 0x000000ffff0d7224 */ /* 0x000fe200078e001f */
[----:B------:R-:W-:Y:S01]  /*51c0*/  F2FP.SATFINITE.E4M3.F32.PACK_AB_MERGE_C R15, R94, R37, R97 ;  /* 0x000000255e0f723e */ /* 0x000fe20004807061 */
[----:B------:R-:W-:-:S07]  /*51d0*/  IMAD.MOV.U32 R14, RZ, RZ, R29 ;  /* 0x000000ffff0e7224 */ /* 0x000fce00078e001d */
.L_x_10901:
[----:B------:R-:W-:Y:S05]  /*51e0*/  BSYNC B2 ;  /* 0x0000000000027941 */ /* 0x000fea0003800000 */
.L_x_10900:
[----:B0-----:R4:W-:Y:S04]  /*51f0*/  ST.E.128 desc[UR42][R70.64], R8 ;  /* 0x0000000846007985 */ /* 0x0019e8000c101d2a */
[----:B--2---:R4:W-:Y:S02]  /*5200*/  @!P5 ST.E.128 desc[UR42][R72.64], R12 ;  /* 0x0000000c4800d985 */ /* 0x0049e4000c101d2a */
.L_x_10899:
[----:B------:R-:W-:Y:S05]  /*5210*/  BSYNC B1 ;  /* 0x0000000000017941 */ /* 0x000fea0003800000 */
.L_x_10898:
[----:B------:R-:W-:-:S13]  /*5220*/  ISETP.NE.AND P5, PT, R52, RZ, PT ;  /* 0x000000ff3400720c */ /* 0x000fda0003fa5270 */
[----:B------:R-:W-:Y:S05]  /*5230*/  @!P5 BRA `(.L_x_10881) ;  /* 0x0000001000c8d947 */ /* 0x000fea0003800000 */
[----:B0---4-:R-:W4:Y:S04]  /*5240*/  LDL R12, [R1+0x10] ;  /* 0x00001000010c7983 */ /* 0x011f280000100800 */
[----:B------:R-:W5:Y:S04]  /*5250*/  LDL R11, [R1+0x64] ;  /* 0x00006400010b7983 */ /* 0x000f680000100800 */
[----:B------:R-:W5:Y:S01]  /*5260*/  LDL R10, [R1+0x20] ;  /* 0x00002000010a7983 */ /* 0x000f620000100800 */
[----:B------:R-:W-:Y:S01]  /*5270*/  SEL R91, R54, R91, !P2 ;  /* 0x0000005b365b7207 */ /* 0x000fe20005000000 */
[----:B------:R-:W-:Y:S01]  /*5280*/  BSSY B1, `(.L_x_10902) ;  /* 0x00000ea000017945 */ /* 0x000fe20003800000 */
[----:B------:R-:W-:-:S02]  /*5290*/  ISETP.GE.AND P6, PT, R67, R80, PT ;  /* 0x000000504300720c */ /* 0x000fc40003fc6270 */
[----:B------:R-:W-:Y:S02]  /*52a0*/  SHF.R.S32.HI R8, RZ, 0x1f, R91 ;  /* 0x0000001fff087819 */ /* 0x000fe4000001145b */
[C---:B---3--:R-:W-:Y:S02]  /*52b0*/  IADD3 R28, P5, R3.reuse, R84, RZ ;  /* 0x00000054031c7210 */ /* 0x048fe40007fbe0ff */
[----:B------:R-:W-:Y:S02]  /*52c0*/  LEA.HI R8, R8, R91, RZ, 0x5 ;  /* 0x0000005b08087211 */ /* 0x000fe400078f28ff */
[----:B--2---:R-:W-:Y:S02]  /*52d0*/  LEA.HI.X.SX32 R29, R3, R82, 0x1, P5 ;  /* 0x00000052031d7211 */ /* 0x004fe400028f0eff */
[----:B------:R-:W-:-:S04]  /*52e0*/  SHF.R.S32.HI R9, RZ, 0x5, R8 ;  /* 0x00000005ff097819 */ /* 0x000fc80000011408 */
[----:B------:R-:W-:-:S04]  /*52f0*/  LEA.HI.SX32 R9, R64, R9, 0x1c ;  /* 0x0000000940097211 */ /* 0x000fc800078fe2ff */
[C---:B------:R-:W-:Y:S01]  /*5300*/  LEA.HI R8, R9.reuse, R9, RZ, 0x1 ;  /* 0x0000000909087211 */ /* 0x040fe200078f08ff */
[----:B------:R-:W-:-:S03]  /*5310*/  IMAD.SHL.U32 R31, R9, 0x10, RZ ;  /* 0x00000010091f7824 */ /* 0x000fc600078e00ff */
[----:B------:R-:W-:-:S04]  /*5320*/  SHF.L.U32 R9, R8, 0xb, RZ ;  /* 0x0000000b08097819 */ /* 0x000fc800000006ff */
[----:B------:R-:W-:Y:S02]  /*5330*/  LOP3.LUT R9, R9, 0xfffff000, RZ, 0xc0, !PT ;  /* 0xfffff00009097812 */ /* 0x000fe400078ec0ff */
        /* <DEDUP_REMOVED lines=12> */
[--C-:B------:R-:W-:Y:S01]  /*5400*/  SHF.R.U32.HI R89, RZ, 0x18, R5.reuse ;  /* 0x00000018ff597819 */ /* 0x100fe20000011605 */
[----:B0-----:R-:W-:Y:S01]  /*5410*/  IMAD.MOV.U32 R30, RZ, RZ, R8 ;  /* 0x000000ffff1e7224 */ /* 0x001fe200078e0008 */
[----:B------:R-:W-:Y:S02]  /*5420*/  LOP3.LUT R4, R5, 0xff, RZ, 0xc0, !PT ;  /* 0x000000ff05047812 */ /* 0x000fe400078ec0ff */
[----:B------:R-:W-:Y:S02]  /*5430*/  SHF.R.U32.HI R70, RZ, 0x10, R5 ;  /* 0x00000010ff467819 */ /* 0x000fe40000011605 */
[----:B------:R-:W-:Y:S02]  /*5440*/  SHF.R.U32.HI R71, RZ, 0x18, R33 ;  /* 0x00000018ff477819 */ /* 0x000fe40000011621 */
[----:B------:R-:W-:-:S02]  /*5450*/  LOP3.LUT R34, R33, 0xff, RZ, 0xc0, !PT ;  /* 0x000000ff21227812 */ /* 0x000fc400078ec0ff */
[--C-:B------:R-:W-:Y:S02]  /*5460*/  SHF.R.U32.HI R37, RZ, 0x8, R33.reuse ;  /* 0x00000008ff257819 */ /* 0x100fe40000011621 */
[----:B------:R-:W-:Y:S01]  /*5470*/  SHF.R.U32.HI R5, RZ, 0x10, R33 ;  /* 0x00000010ff057819 */ /* 0x000fe20000011621 */
[----:B------:R-:W-:Y:S01]  /*5480*/  IMAD.SHL.U32 R33, R80, 0x100, RZ ;  /* 0x0000010050217824 */ /* 0x000fe200078e00ff */
[--C-:B------:R-:W-:Y:S02]  /*5490*/  SHF.R.U32.HI R38, RZ, 0x8, R7.reuse ;  /* 0x00000008ff267819 */ /* 0x100fe40000011607 */
[----:B------:R-:W-:Y:S01]  /*54a0*/  PRMT R4, R89, 0x654, R4 ;  /* 0x0000065459047816 */ /* 0x000fe20000000004 */
[----:B------:R-:W-:Y:S01]  /*54b0*/  IMAD.U32 R5, R5, 0x10000, RZ ;  /* 0x0001000005057824 */ /* 0x000fe200078e00ff */
[----:B------:R-:W-:Y:S02]  /*54c0*/  SHF.R.U32.HI R73, RZ, 0x18, R7 ;  /* 0x00000018ff497819 */ /* 0x000fe40000011607 */
[----:B------:R-:W-:-:S02]  /*54d0*/  LOP3.LUT R6, R7, 0xff, RZ, 0xc0, !PT ;  /* 0x000000ff07067812 */ /* 0x000fc400078ec0ff */
[----:B------:R-:W-:Y:S02]  /*54e0*/  SHF.R.U32.HI R72, RZ, 0x10, R7 ;  /* 0x00000010ff487819 */ /* 0x000fe40000011607 */
[--C-:B------:R-:W-:Y:S02]  /*54f0*/  SHF.R.U32.HI R39, RZ, 0x8, R35.reuse ;  /* 0x00000008ff277819 */ /* 0x100fe40000011623 */
[----:B------:R-:W-:Y:S02]  /*5500*/  LOP3.LUT R36, R35, 0xff0000ff, RZ, 0xc0, !PT ;  /* 0xff0000ff23247812 */ /* 0x000fe400078ec0ff */
[----:B------:R-:W-:Y:S01]  /*5510*/  SHF.R.U32.HI R7, RZ, 0x10, R35 ;  /* 0x00000010ff077819 */ /* 0x000fe20000011623 */
[----:B------:R-:W-:Y:S01]  /*5520*/  IMAD.SHL.U32 R35, R38, 0x100, RZ ;  /* 0x0000010026237824 */ /* 0x000fe200078e00ff */
[----:B------:R-:W-:Y:S01]  /*5530*/  LOP3.LUT R4, R4, 0xff00, R33, 0xf8, !PT ;  /* 0x0000ff0004047812 */ /* 0x000fe200078ef821 */
[----:B------:R-:W-:Y:S01]  /*5540*/  IMAD.U32 R33, R70, 0x10000, RZ ;  /* 0x0001000046217824 */ /* 0x000fe200078e00ff */
[----:B------:R-:W-:Y:S01]  /*5550*/  PRMT R6, R73, 0x654, R6 ;  /* 0x0000065449067816 */ /* 0x000fe20000000006 */
[----:B------:R-:W-:Y:S01]  /*5560*/  IMAD.SHL.U32 R39, R39, 0x100, RZ ;  /* 0x0000010027277824 */ /* 0x000fe200078e00ff */
[----:B------:R-:W-:Y:S01]  /*5570*/  PRMT R34, R71, 0x654, R34 ;  /* 0x0000065447227816 */ /* 0x000fe20000000022 */
[----:B------:R-:W-:Y:S01]  /*5580*/  IMAD.U32 R71, R7, 0x10000, RZ ;  /* 0x0001000007477824 */ /* 0x000fe200078e00ff */
[----:B------:R-:W-:-:S02]  /*5590*/  SHF.L.U32 R37, R37, 0x8, RZ ;  /* 0x0000000825257819 */ /* 0x000fc400000006ff */
        /* <DEDUP_REMOVED lines=13> */
[----:B------:R-:W-:Y:S01]  /*5670*/  LOP3.LUT R7, R38, 0xff0000, R5, 0xf8, !PT ;  /* 0x00ff000026077812 */ /* 0x000fe200078ef805 */
[----:B------:R-:W-:Y:S02]  /*5680*/  HADD2.F32 R36, -RZ, R36.H1_H1 ;  /* 0x30000024ff247230 */ /* 0x000fe40000004100 */
[----:B------:R-:W-:Y:S01]  /*5690*/  FMUL.FTZ R73, R12, R39 ;  /* 0x000000270c497220 */ /* 0x000fe20000410000 */
[----:B------:R-:W-:-:S02]  /*56a0*/  HADD2.F32 R37, -RZ, R35.H0_H0 ;  /* 0x20000023ff257230 */ /* 0x000fc40000004100 */
[----:B------:R-:W-:Y:S01]  /*56b0*/  FMUL.FTZ R39, R8, R39 ;  /* 0x0000002708277220 */ /* 0x000fe20000410000 */
[----:B------:R-:W-:Y:S01]  /*56c0*/  HADD2.F32 R38, -RZ, R35.H1_H1 ;  /* 0x30000023ff267230 */ /* 0x000fe20000004100 */
[----:B------:R-:W-:Y:S01]  /*56d0*/  F2FP.F16.E4M3.UNPACK_B R86, R86 ;  /* 0x00000056ff56723e */ /* 0x000fe200020006ff */
[----:B------:R-:W-:Y:S01]  /*56e0*/  HADD2.F32 R33, -RZ, R33.H1_H1 ;  /* 0x30000021ff217230 */ /* 0x000fe20000004100 */
[----:B------:R-:W-:Y:S01]  /*56f0*/  F2FP.F16.E4M3.UNPACK_B R32, R32 ;  /* 0x00000020ff20723e */ /* 0x000fe200020006ff */
[----:B------:R-:W-:Y:S01]  /*5700*/  HADD2.F32 R35, -RZ, R34.H1_H1 ;  /* 0x30000022ff237230 */ /* 0x000fe20000004100 */
[----:B------:R-:W-:Y:S01]  /*5710*/  F2FP.F16.E4M3.UNPACK_B R34, R30 ;  /* 0x0000001eff22723e */ /* 0x000fe200020006ff */
[----:B------:R-:W-:Y:S01]  /*5720*/  FFMA.FTZ R12, R12, R37, R39 ;  /* 0x000000250c0c7223 */ /* 0x000fe20000010027 */
[----:B------:R-:W-:Y:S01]  /*5730*/  LOP3.LUT R5, R70, 0xff0000, R71, 0xf8, !PT ;  /* 0x00ff000046057812 */ /* 0x000fe200078ef847 */
[-C--:B------:R-:W-:Y:S01]  /*5740*/  FMUL.FTZ R72, R33, R36.reuse ;  /* 0x0000002421487220 */ /* 0x080fe20000410000 */
[----:B------:R-:W-:Y:S01]  /*5750*/  FMUL.FTZ R70, R35, R36 ;  /* 0x0000002423467220 */ /* 0x000fe20000410000 */
[----:B------:R-:W-:Y:S01]  /*5760*/  F2FP.F16.E4M3.UNPACK_B R83, R83 ;  /* 0x00000053ff53723e */ /* 0x000fe200020006ff */
[----:B------:R-:W-:-:S02]  /*5770*/  HADD2.F32 R39, -RZ, R86.H0_H0 ;  /* 0x20000056ff277230 */ /* 0x000fc40000004100 */
[----:B------:R-:W-:Y:S01]  /*5780*/  FFMA.FTZ R8, R8, R37, -R73 ;  /* 0x0000002508087223 */ /* 0x000fe20000010849 */
        /* <DEDUP_REMOVED lines=36> */
[----:B------:R-:W-:Y:S01]  /*59d0*/  FMUL.FTZ R80, R38, R80 ;  /* 0x0000005026507220 */ /* 0x000fe20000410000 */
[----:B------:R-:W-:Y:S01]  /*59e0*/  FFMA.FTZ R70, R70, R73, R89 ;  /* 0x0000004946467223 */ /* 0x000fe20000010059 */
[----:B------:R-:W-:Y:S01]  /*59f0*/  FFMA.FTZ R91, R38, R72, -R83 ;  /* 0x00000048265b7223 */ /* 0x000fe20000010853 */
[--C-:B------:R-:W-:Y:S01]  /*5a00*/  HADD2.F32 R73, -RZ, R85.reuse.H0_H0 ;  /* 0x20000055ff497230 */ /* 0x100fe20000004100 */
[----:B------:R-:W-:Y:S01]  /*5a10*/  F2FP.F16.E4M3.UNPACK_B R81, R81 ;  /* 0x00000051ff51723e */ /* 0x000fe200020006ff */
[----:B------:R-:W-:Y:S01]  /*5a20*/  HADD2.F32 R38, -RZ, R36.H0_H0 ;  /* 0x20000024ff267230 */ /* 0x000fe20000004100 */
[----:B------:R-:W-:Y:S01]  /*5a30*/  F2FP.SATFINITE.E4M3.F32.PACK_AB_MERGE_C R12, R35, R12, RZ ;  /* 0x0000000c230c723e */ /* 0x000fe200048070ff */
[----:B------:R-:W-:-:S02]  /*5a40*/  HADD2.F32 R85, -RZ, R85.H1_H1 ;  /* 0x30000055ff557230 */ /* 0x000fc40000004100 */
[----:B------:R-:W-:Y:S01]  /*5a50*/  FFMA.FTZ R93, R71, R72, R80 ;  /* 0x00000048475d7223 */ /* 0x000fe20000010050 */
[----:B------:R-:W-:Y:S02]  /*5a60*/  HADD2.F32 R14, -RZ, R10.H0_H0 ;  /* 0x2000000aff0e7230 */ /* 0x000fe40000004100 */
[----:B------:R-:W-:Y:S01]  /*5a70*/  FMUL.FTZ R83, R38, R73 ;  /* 0x0000004926537220 */ /* 0x000fe20000410000 */
[----:B------:R-:W-:Y:S01]  /*5a80*/  HADD2.F32 R36, -RZ, R36.H1_H1 ;  /* 0x30000024ff247230 */ /* 0x000fe20000004100 */
[----:B------:R-:W-:Y:S01]  /*5a90*/  F2FP.SATFINITE.E4M3.F32.PACK_AB_MERGE_C R8, R33, R8, RZ ;  /* 0x000000082108723e */ /* 0x000fe200048070ff */
[----:B------:R-:W-:Y:S01]  /*5aa0*/  HADD2.F32 R10, -RZ, R10.H1_H1 ;  /* 0x3000000aff0a7230 */ /* 0x000fe20000004100 */
[----:B------:R-:W-:Y:S01]  /*5ab0*/  F2FP.SATFINITE.E4M3.F32.PACK_AB_MERGE_C R91, R91, R34, RZ ;  /* 0x000000225b5b723e */ /* 0x000fe200048070ff */
[--C-:B------:R-:W-:Y:S02]  /*5ac0*/  HADD2.F32 R71, -RZ, R81.reuse.H0_H0 ;  /* 0x20000051ff477230 */ /* 0x100fe40000004100 */
[----:B------:R-:W-:Y:S01]  /*5ad0*/  FMUL.FTZ R89, R36, R85 ;  /* 0x0000005524597220 */ /* 0x000fe20000410000 */
[----:B------:R-:W-:Y:S01]  /*5ae0*/  HADD2.F32 R81, -RZ, R81.H1_H1 ;  /* 0x30000051ff517230 */ /* 0x000fe20000004100 */
[----:B------:R-:W-:Y:S01]  /*5af0*/  F2FP.SATFINITE.E4M3.F32.PACK_AB_MERGE_C R12, R39, R32, R12 ;  /* 0x00000020270c723e */ /* 0x000fe2000480700c */
[----:B------:R-:W-:Y:S01]  /*5b00*/  FMUL.FTZ R73, R14, R73 ;  /* 0x000000490e497220 */ /* 0x000fe20000410000 */
[----:B------:R-:W-:Y:S01]  /*5b10*/  FMUL.FTZ R85, R10, R85 ;  /* 0x000000550a557220 */ /* 0x000fe20000410000 */
[----:B------:R-:W-:Y:S01]  /*5b20*/  F2FP.F16.E4M3.UNPACK_B R33, R13 ;  /* 0x0000000dff21723e */ /* 0x000fe200020006ff */
[----:B------:R-:W-:Y:S01]  /*5b30*/  FFMA.FTZ R83, R14, R71, -R83 ;  /* 0x000000470e537223 */ /* 0x000fe20000010853 */
[----:B------:R-:W-:Y:S01]  /*5b40*/  F2FP.F16.E4M3.UNPACK_B R34, R7 ;  /* 0x00000007ff22723e */ /* 0x000fe200020006ff */
[----:B------:R-:W-:Y:S01]  /*5b50*/  FFMA.FTZ R14, R38, R71, R73 ;  /* 0x00000047260e7223 */ /* 0x000fe20000010049 */
[----:B------:R-:W-:Y:S01]  /*5b60*/  F2FP.F16.E4M3.UNPACK_B R32, R9 ;  /* 0x00000009ff20723e */ /* 0x000fe200020006ff */
[----:B------:R-:W-:Y:S01]  /*5b70*/  FFMA.FTZ R85, R36, R81, R85 ;  /* 0x0000005124557223 */ /* 0x000fe20000010055 */
[----:B------:R-:W-:Y:S01]  /*5b80*/  F2FP.SATFINITE.E4M3.F32.PACK_AB_MERGE_C R8, R37, R30, R8 ;  /* 0x0000001e2508723e */ /* 0x000fe20004807008 */
[--C-:B------:R-:W-:Y:S01]  /*5b90*/  HADD2.F32 R35, -RZ, R33.reuse.H0_H0 ;  /* 0x20000021ff237230 */ /* 0x100fe20000004100 */
[----:B------:R-:W-:Y:S01]  /*5ba0*/  F2FP.SATFINITE.E4M3.F32.PACK_AB_MERGE_C R70, R93, R70, RZ ;  /* 0x000000465d46723e */ /* 0x000fe200048070ff */
[----:B------:R-:W-:Y:S01]  /*5bb0*/  HADD2.F32 R39, -RZ, R34.H0_H0 ;  /* 0x20000022ff277230 */ /* 0x000fe20000004100 */
[----:B------:R-:W-:Y:S01]  /*5bc0*/  F2FP.F16.E4M3.UNPACK_B R37, R6 ;  /* 0x00000006ff25723e */ /* 0x000fe200020006ff */
[----:B------:R-:W-:Y:S01]  /*5bd0*/  HADD2.F32 R30, -RZ, R32.H0_H0 ;  /* 0x20000020ff1e7230 */ /* 0x000fe20000004100 */
[----:B------:R-:W-:Y:S01]  /*5be0*/  F2FP.SATFINITE.E4M3.F32.PACK_AB_MERGE_C R14, R85, R14, R70 ;  /* 0x0000000e550e723e */ /* 0x000fe20004807046 */
[----:B------:R-:W-:-:S02]  /*5bf0*/  HADD2.F32 R36, -RZ, R33.H1_H1 ;  /* 0x30000021ff247230 */ /* 0x000fc40000004100 */
[CC--:B------:R-:W-:Y:S01]  /*5c00*/  FMUL.FTZ R71, R35.reuse, R39.reuse ;  /* 0x0000002723477220 */ /* 0x0c0fe20000410000 */
[--C-:B------:R-:W-:Y:S02]  /*5c10*/  HADD2.F32 R38, -RZ, R37.reuse.H0_H0 ;  /* 0x20000025ff267230 */ /* 0x100fe40000004100 */
[C---:B------:R-:W-:Y:S01]  /*5c20*/  FMUL.FTZ R70, R30.reuse, R39 ;  /* 0x000000271e467220 */ /* 0x040fe20000410000 */
[----:B------:R-:W-:Y:S01]  /*5c30*/  HADD2.F32 R39, -RZ, R34.H1_H1 ;  /* 0x30000022ff277230 */ /* 0x000fe20000004100 */
[----:B------:R-:W-:Y:S01]  /*5c40*/  F2FP.F16.E4M3.UNPACK_B R33, R9.H1 ;  /* 0x00000009ff21723e */ /* 0x000fe200030006ff */
[----:B------:R-:W-:Y:S02]  /*5c50*/  HADD2.F32 R34, -RZ, R32.H1_H1 ;  /* 0x30000020ff227230 */ /* 0x000fe40000004100 */
[-C--:B------:R-:W-:Y:S01]  /*5c60*/  FFMA.FTZ R30, R30, R38.reuse, -R71 ;  /* 0x000000261e1e7223 */ /* 0x080fe20000010847 */
[----:B------:R-:W-:Y:S01]  /*5c70*/  FFMA.FTZ R32, R35, R38, R70 ;  /* 0x0000002623207223 */ /* 0x000fe20000010046 */
[----:B------:R-:W-:-:S02]  /*5c80*/  HADD2.F32 R37, -RZ, R37.H1_H1 ;  /* 0x30000025ff257230 */ /* 0x000fc40000004100 */
[-C--:B------:R-:W-:Y:S01]  /*5c90*/  FMUL.FTZ R71, R36, R39.reuse ;  /* 0x0000002724477220 */ /* 0x080fe20000410000 */
[C---:B------:R-:W-:Y:S01]  /*5ca0*/  FMUL.FTZ R39, R34.reuse, R39 ;  /* 0x0000002722277220 */ /* 0x040fe20000410000 */
[----:B------:R-:W-:Y:S01]  /*5cb0*/  F2FP.F16.E4M3.UNPACK_B R35, R13.H1 ;  /* 0x0000000dff23723e */ /* 0x000fe200030006ff */
[----:B------:R-:W-:Y:S01]  /*5cc0*/  HADD2.F32 R13, -RZ, R33.H0_H0 ;  /* 0x20000021ff0d7230 */ /* 0x000fe20000004100 */
[----:B------:R-:W-:Y:S01]  /*5cd0*/  F2FP.F16.E4M3.UNPACK_B R38, R7.H1 ;  /* 0x00000007ff26723e */ /* 0x000fe200030006ff */
[-C--:B------:R-:W-:Y:S01]  /*5ce0*/  FFMA.FTZ R9, R34, R37.reuse, -R71 ;  /* 0x0000002522097223 */ /* 0x080fe20000010847 */
[----:B------:R-:W-:Y:S01]  /*5cf0*/  FFMA.FTZ R7, R36, R37, R39 ;  /* 0x0000002524077223 */ /* 0x000fe20000010027 */
[----:B------:R-:W-:Y:S01]  /*5d00*/  F2FP.F16.E4M3.UNPACK_B R6, R6.H1 ;  /* 0x00000006ff06723e */ /* 0x000fe200030006ff */
[--C-:B------:R-:W-:Y:S01]  /*5d10*/  HADD2.F32 R34, -RZ, R35.reuse.H0_H0 ;  /* 0x20000023ff227230 */ /* 0x100fe20000004100 */
[-C--:B------:R-:W-:Y:S01]  /*5d20*/  F2FP.F16.E4M3.UNPACK_B R80, R5.reuse.H1 ;  /* 0x00000005ff50723e */ /* 0x080fe200030006ff */
[----:B------:R-:W-:Y:S01]  /*5d30*/  HADD2.F32 R37, -RZ, R38.H0_H0 ;  /* 0x20000026ff257230 */ /* 0x000fe20000004100 */
[----:B------:R-:W-:Y:S01]  /*5d40*/  F2FP.F16.E4M3.UNPACK_B R73, R5 ;  /* 0x00000005ff49723e */ /* 0x000fe200020006ff */
[----:B------:R-:W-:-:S02]  /*5d50*/  HADD2.F32 R36, -RZ, R35.H1_H1 ;  /* 0x30000023ff247230 */ /* 0x000fc40000004100 */
[----:B------:R-:W-:Y:S01]  /*5d60*/  FFMA.FTZ R10, R10, R81, -R89 ;  /* 0x000000510a0a7223 */ /* 0x000fe20000010859 */
        /* <DEDUP_REMOVED lines=9> */
[-C--:B------:R-:W-:Y:S01]  /*5e00*/  FFMA.FTZ R6, R13, R35.reuse, -R70 ;  /* 0x000000230d067223 */ /* 0x080fe20000010846 */
[----:B------:R-:W-:Y:S01]  /*5e10*/  FFMA.FTZ R13, R34, R35, R37 ;  /* 0x00000023220d7223 */ /* 0x000fe20000010025 */
[-C--:B------:R-:W-:Y:S01]  /*5e20*/  FFMA.FTZ R33, R33, R38.reuse, -R72 ;  /* 0x0000002621217223 */ /* 0x080fe20000010848 */
[----:B------:R-:W-:Y:S01]  /*5e30*/  FFMA.FTZ R34, R36, R38, R39 ;  /* 0x0000002624227223 */ /* 0x000fe20000010027 */
[----:B------:R-:W-:Y:S01]  /*5e40*/  F2FP.F16.E4M3.UNPACK_B R35, R11 ;  /* 0x0000000bff23723e */ /* 0x000fe200020006ff */
[--C-:B------:R-:W-:Y:S01]  /*5e50*/  HADD2.F32 R81, -RZ, R80.reuse.H0_H0 ;  /* 0x20000050ff517230 */ /* 0x100fe20000004100 */
[----:B------:R-:W-:Y:S01]  /*5e60*/  F2FP.F16.E4M3.UNPACK_B R38, R15.H1 ;  /* 0x0000000fff26723e */ /* 0x000fe200030006ff */
[----:B------:R-:W-:Y:S01]  /*5e70*/  HADD2.F32 R86, -RZ, R73.H0_H0 ;  /* 0x20000049ff567230 */ /* 0x000fe20000004100 */
[----:B------:R-:W-:Y:S01]  /*5e80*/  F2FP.F16.E4M3.UNPACK_B R11, R11.H1 ;  /* 0x0000000bff0b723e */ /* 0x000fe200030006ff */
[----:B------:R-:W-:Y:S01]  /*5e90*/  HADD2.F32 R80, -RZ, R80.H1_H1 ;  /* 0x30000050ff507230 */ /* 0x000fe20000004100 */
[----:B------:R-:W-:Y:S01]  /*5ea0*/  F2FP.F16.E4M3.UNPACK_B R37, R15 ;  /* 0x0000000fff25723e */ /* 0x000fe200020006ff */
[----:B------:R-:W-:Y:S01]  /*5eb0*/  HADD2.F32 R15, -RZ, R35.H0_H0 ;  /* 0x20000023ff0f7230 */ /* 0x000fe20000004100 */
[----:B------:R-:W-:Y:S01]  /*5ec0*/  F2FP.F16.E4M3.UNPACK_B R70, R4.H1 ;  /* 0x00000004ff46723e */ /* 0x000fe200030006ff */
[----:B------:R-:W-:Y:S01]  /*5ed0*/  HADD2.F32 R4, -RZ, R38.H0_H0 ;  /* 0x20000026ff047230 */ /* 0x000fe20000004100 */
[----:B------:R-:W-:Y:S01]  /*5ee0*/  F2FP.SATFINITE.E4M3.F32.PACK_AB_MERGE_C R10, R10, R83, R91 ;  /* 0x000000530a0a723e */ /* 0x000fe2000480705b */
[----:B------:R-:W-:Y:S01]  /*5ef0*/  HADD2.F32 R36, -RZ, R11.H0_H0 ;  /* 0x2000000bff247230 */ /* 0x000fe20000004100 */
[----:B------:R-:W-:Y:S01]  /*5f00*/  F2FP.SATFINITE.E4M3.F32.PACK_AB_MERGE_C R6, R33, R6, RZ ;  /* 0x000000062106723e */ /* 0x000fe200048070ff */
[----:B------:R-:W-:-:S02]  /*5f10*/  HADD2.F32 R39, -RZ, R37.H0_H0 ;  /* 0x20000025ff277230 */ /* 0x000fc40000004100 */
[-C--:B------:R-:W-:Y:S01]  /*5f20*/  FMUL.FTZ R83, R4, R81.reuse ;  /* 0x0000005104537220 */ /* 0x080fe20000410000 */
[----:B------:R-:W-:Y:S02]  /*5f30*/  HADD2.F32 R71, -RZ, R70.H0_H0 ;  /* 0x20000046ff477230 */ /* 0x000fe40000004100 */
[C---:B------:R-:W-:Y:S01]  /*5f40*/  FMUL.FTZ R81, R36.reuse, R81 ;  /* 0x0000005124517220 */ /* 0x040fe20000410000 */
[----:B------:R-:W-:Y:S02]  /*5f50*/  HADD2.F32 R38, -RZ, R38.H1_H1 ;  /* 0x30000026ff267230 */ /* 0x000fe40000004100 */
[----:B------:R-:W-:Y:S01]  /*5f60*/  FMUL.FTZ R90, R39, R86 ;  /* 0x00000056275a7220 */ /* 0x000fe20000410000 */
[----:B------:R-:W-:Y:S02]  /*5f70*/  HADD2.F32 R11, -RZ, R11.H1_H1 ;  /* 0x3000000bff0b7230 */ /* 0x000fe40000004100 */
[----:B------:R-:W-:Y:S01]  /*5f80*/  FFMA.FTZ R83, R36, R71, -R83 ;  /* 0x0000004724537223 */ /* 0x000fe20000010853 */
[----:B------:R-:W-:-:S02]  /*5f90*/  HADD2.F32 R72, -RZ, R5.H0_H0 ;  /* 0x20000005ff487230 */ /* 0x000fc40000004100 */
[C---:B------:R-:W-:Y:S01]  /*5fa0*/  FMUL.FTZ R86, R15.reuse, R86 ;  /* 0x000000560f567220 */ /* 0x040fe20000410000 */
[----:B------:R-:W-:Y:S01]  /*5fb0*/  FFMA.FTZ R81, R4, R71, R81 ;  /* 0x0000004704517223 */ /* 0x000fe20000010051 */
[----:B------:R-:W-:Y:S02]  /*5fc0*/  HADD2.F32 R37, -RZ, R37.H1_H1 ;  /* 0x30000025ff257230 */ /* 0x000fe40000004100 */
[----:B------:R-:W-:Y:S01]  /*5fd0*/  FMUL.FTZ R92, R38, R80 ;  /* 0x00000050265c7220 */ /* 0x000fe20000410000 */
[----:B------:R-:W-:Y:S02]  /*5fe0*/  HADD2.F32 R36, -RZ, R73.H1_H1 ;  /* 0x30000049ff247230 */ /* 0x000fe40000004100 */
[-C--:B------:R-:W-:Y:S01]  /*5ff0*/  FFMA.FTZ R90, R15, R72.reuse, -R90 ;  /* 0x000000480f5a7223 */ /* 0x080fe2000001085a */
[----:B------:R-:W-:Y:S02]  /*6000*/  HADD2.F32 R35, -RZ, R35.H1_H1 ;  /* 0x30000023ff237230 */ /* 0x000fe40000004100 */
[----:B------:R-:W-:Y:S01]  /*6010*/  FFMA.FTZ R86, R39, R72, R86 ;  /* 0x0000004827567223 */ /* 0x000fe20000010056 */
[----:B------:R-:W-:-:S02]  /*6020*/  HADD2.F32 R4, -RZ, R5.H1_H1 ;  /* 0x30000005ff047230 */ /* 0x000fc40000004100 */
[----:B------:R-:W-:Y:S01]  /*6030*/  FMUL.FTZ R5, R11, R80 ;  /* 0x000000500b057220 */ /* 0x000fe20000410000 */
[----:B------:R-:W-:Y:S02]  /*6040*/  HADD2.F32 R70, -RZ, R70.H1_H1 ;  /* 0x30000046ff467230 */ /* 0x000fe40000004100 */
[-C--:B------:R-:W-:Y:S01]  /*6050*/  FMUL.FTZ R72, R37, R36.reuse ;  /* 0x0000002425487220 */ /* 0x080fe20000410000 */
[----:B------:R-:W-:Y:S01]  /*6060*/  FMUL.FTZ R36, R35, R36 ;  /* 0x0000002423247220 */ /* 0x000fe20000410000 */
[----:B------:R-:W-:Y:S01]  /*6070*/  F2FP.SATFINITE.E4M3.F32.PACK_AB_MERGE_C R13, R34, R13, RZ ;  /* 0x0000000d220d723e */ /* 0x000fe200048070ff */
[-C--:B------:R-:W-:Y:S01]  /*6080*/  FFMA.FTZ R92, R11, R70.reuse, -R92 ;  /* 0x000000460b5c7223 */ /* 0x080fe2000001085c */
[----:B------:R-:W-:Y:S01]  /*6090*/  FFMA.FTZ R38, R38, R70, R5 ;  /* 0x0000004626267223 */ /* 0x000fe20000010005 */
[-C--:B------:R-:W-:Y:S01]  /*60a0*/  FFMA.FTZ R35, R35, R4.reuse, -R72 ;  /* 0x0000000423237223 */ /* 0x080fe20000010848 */
[----:B------:R-:W-:Y:S01]  /*60b0*/  FFMA.FTZ R37, R37, R4, R36 ;  /* 0x0000000425257223 */ /* 0x000fe20000010024 */
[----:B------:R-:W-:-:S02]  /*60c0*/  F2FP.SATFINITE.E4M3.F32.PACK_AB_MERGE_C R9, R9, R30, R6 ;  /* 0x0000001e0909723e */ /* 0x000fc40004807006 */
[----:B------:R-:W-:Y:S02]  /*60d0*/  F2FP.SATFINITE.E4M3.F32.PACK_AB_MERGE_C R83, R92, R83, RZ ;  /* 0x000000535c53723e */ /* 0x000fe400048070ff */
[----:B------:R-:W-:Y:S02]  /*60e0*/  F2FP.SATFINITE.E4M3.F32.PACK_AB_MERGE_C R38, R38, R81, RZ ;  /* 0x000000512626723e */ /* 0x000fe400048070ff */
[----:B------:R-:W-:Y:S02]  /*60f0*/  F2FP.SATFINITE.E4M3.F32.PACK_AB_MERGE_C R11, R35, R90, R83 ;  /* 0x0000005a230b723e */ /* 0x000fe40004807053 */
[----:B------:R-:W-:Y:S02]  /*6100*/  F2FP.SATFINITE.E4M3.F32.PACK_AB_MERGE_C R13, R7, R32, R13 ;  /* 0x00000020070d723e */ /* 0x000fe4000480700d */
[----:B------:R-:W-:-:S07]  /*6110*/  F2FP.SATFINITE.E4M3.F32.PACK_AB_MERGE_C R15, R37, R86, R38 ;  /* 0x00000056250f723e */ /* 0x000fce0004807026 */
.L_x_10903:
[----:B------:R-:W-:Y:S05]  /*6120*/  BSYNC B1 ;  /* 0x0000000000017941 */ /* 0x000fea0003800000 */
.L_x_10902:
[----:B0-----:R0:W-:Y:S01]  /*6130*/  ST.E.128 desc[UR42][R28.64], R8 ;  /* 0x000000081c007985 */ /* 0x0011e2000c101d2a */
[----:B------:R-:W-:-:S13]  /*6140*/  ISETP.GE.AND P5, PT, R31, R87, PT ;  /* 0x000000571f00720c */ /* 0x000fda0003fa6270 */
[----:B------:R-:W-:Y:S05]  /*6150*/  @P5 BRA `(.L_x_10881) ;  /* 0x0000000400005947 */ /* 0x000fea0003800000 */
[----:B------:R-:W-:-:S04]  /*6160*/  IADD3 R4, P5, R84, R31, RZ ;  /* 0x0000001f54047210 */ /* 0x000fc80007fbe0ff */
[----:B------:R-:W-:-:S05]  /*6170*/  LEA.HI.X.SX32 R5, R31, R82, 0x1, P5 ;  /* 0x000000521f057211 */ /* 0x000fca00028f0eff */
[----:B--2---:R2:W-:Y:S01]  /*6180*/  ST.E.128 desc[UR42][R4.64], R12 ;  /* 0x0000000c04007985 */ /* 0x0045e2000c101d2a */
[----:B------:R-:W-:Y:S05]  /*6190*/  BRA `(.L_x_10881) ;  /* 0x0000000000f07947 */ /* 0x000fea0003800000 */
.L_x_10873:
[----:B------:R-:W-:-:S06]  /*61a0*/  UISETP.NE.AND UP0, UPT, UR36, 0x3, UPT ;  /* 0x000000032400788c */ /* 0x000fcc000bf05270 */
[----:B------:R-:W-:-:S13]  /*61b0*/  PLOP3.LUT P0, PT, PT, PT, UP0, 0x80, 0x0 ;  /* 0x000000000000781c */ /* 0x000fda0003f0f008 */
[----:B------:R-:W-:Y:S05]  /*61c0*/  @!P0 BRA `(.L_x_10904) ;  /* 0x0000000000048947 */ /* 0x000fea0003800000 */
[----:B------:R-:W-:Y:S01]  /*61d0*/  BPT.TRAP 0x1 ;  /* 0x000000040000795c */ /* 0x000fe20000300000 */
.L_x_10904:
[----:B------:R-:W-:Y:S01]  /*61e0*/  IMAD R68, R19, 0x8, R18 ;  /* 0x0000000813447824 */ /* 0x000fe200078e0212 */
[----:B------:R-:W-:Y:S01]  /*61f0*/  SHF.L.U32 R79, R157, 0x1f, RZ ;  /* 0x0000001f9d4f7819 */ /* 0x000fe200000006ff */
[----:B------:R-:W-:Y:S01]  /*6200*/  BSSY B1, `(.L_x_10905) ;  /* 0x0000004000017945 */ /* 0x000fe20003800000 */
[----:B------:R-:W-:Y:S02]  /*6210*/  SHF.R.S32.HI R76, RZ, 0x1f, R77 ;  /* 0x0000001fff4c7819 */ /* 0x000fe4000001144d */
[----:B------:R-:W0:Y:S02]  /*6220*/  SYNCS.PHASECHK.TRANS64.TRYWAIT P5, [R68+URZ+0x19c90], R79 ;  /* 0x019c904f440075a7 */ /* 0x000e2400080a017f */
[----:B0-----:R-:W-:Y:S05]  /*6230*/  @!P5 BRA `(.L_x_10906) ;  /* 0x0000014000d0d947 */ /* 0x001fea0003800000 */
.L_x_11136:
[----:B------:R-:W-:Y:S05]  /*6240*/  BSYNC B1 ;  /* 0x0000000000017941 */ /* 0x000fea0003800000 */
.L_x_10905:
        /* <DEDUP_REMOVED lines=21> */
[----:B-1----:R-:W-:-:S03]  /*63a0*/  VIADD R8, R8, 0xffffff80 ;  /* 0xffffff8008087836 */ /* 0x002fc60000000000 */
[----:B------:R-:W-:Y:S02]  /*63b0*/  IADD3.X R13, R5, UR7, R7, P6, !PT ;  /* 0x00000007050d7c10 */ /* 0x000fe4000b7fe407 */
[----:B------:R-:W-:-:S04]  /*63c0*/  LEA.HI R8, R8, R8, RZ, 0x1 ;  /* 0x0000000808087211 */ /* 0x000fc800078f08ff */
[----:B------:R-:W-:-:S04]  /*63d0*/  SHF.R.S32.HI R8, RZ, 0x1, R8 ;  /* 0x00000001ff087819 */ /* 0x000fc80000011408 */
[----:B------:R-:W-:Y:S01]  /*63e0*/  ISETP.GT.AND P5, PT, R74, R8, PT ;  /* 0x000000084a00720c */ /* 0x000fe20003fa4270 */
[----:B------:R-:W-:-:S12]  /*63f0*/  BRA.DIV UR4, `(.L_x_10907) ;  /* 0x0000014204747947 */ /* 0x000fd8000b800000 */
[----:B------:R1:W2:Y:S04]  /*6400*/  SHFL.IDX PT, R29, R13, RZ, 0x1e1f ;  /* 0x001e1fff0d1d7589 */ /* 0x0002a800000e0000 */
[----:B------:R1:W3:Y:S02]  /*6410*/  SHFL.IDX PT, R14, R4, RZ, 0x1e1f ;  /* 0x001e1fff040e7589 */ /* 0x0002e400000e0000 */
.L_x_11140:
[----:B------:R-:W-:Y:S05]  /*6420*/  @!P5 BRA `(.L_x_10881) ;  /* 0x00000000004cd947 */ /* 0x000fea0003800000 */
[----:B------:R-:W4:Y:S01]  /*6430*/  LDL R10, [R1+0x8] ;  /* 0x00000800010a7983 */ /* 0x000f220000100800 */
[----:B------:R-:W-:-:S03]  /*6440*/  ULDC UR4, c[0x0][0x2f4] ;  /* 0x0000bd0000047ab9 */ /* 0x000fc60000000800 */
[----:B------:R-:W5:Y:S01]  /*6450*/  LDL R11, [R1+0x14] ;  /* 0x00001400010b7983 */ /* 0x000f620000100800 */
[----:B------:R-:W-:-:S13]  /*6460*/  ISETP.GE.AND P6, PT, R16, UR4, PT ;  /* 0x0000000410007c0c */ /* 0x000fda000bfc6270 */
[----:B-1----:R-:W1:Y:S01]  /*6470*/  @!P6 LDS.128 R4, [R69+0x13800] ;  /* 0x013800004504e984 */ /* 0x002e620000000c00 */
[----:B---3--:R-:W-:-:S05]  /*6480*/  @!P6 IADD3 R8, P5, R16, R14, RZ ;  /* 0x0000000e1008e210 */ /* 0x008fca0007fbe0ff */
[----:B--2---:R-:W-:Y:S01]  /*6490*/  @!P6 IMAD.X R9, R29, 0x1, R17, P5 ;  /* 0x000000011d09e824 */ /* 0x004fe200028e0611 */
[----:B------:R-:W-:-:S04]  /*64a0*/  ISETP.GE.AND P5, PT, R67, UR4, PT ;  /* 0x0000000443007c0c */ /* 0x000fc8000bfa6270 */
[----:B-1----:R1:W-:Y:S09]  /*64b0*/  @!P6 ST.E.128 desc[UR42][R8.64], R4 ;  /* 0x000000040800e985 */ /* 0x0023f2000c101d2a */
[----:B------:R-:W2:Y:S01]  /*64c0*/  @!P5 LDS.128 R4, [R69+0x14800] ;  /* 0x014800004504d984 */ /* 0x000ea20000000c00 */
[----:B----4-:R-:W-:-:S05]  /*64d0*/  @!P5 IMAD.SHL.U32 R10, R10, 0x10, RZ ;  /* 0x000000100a0ad824 */ /* 0x010fca00078e00ff */
[----:B-1----:R-:W-:-:S04]  /*64e0*/  @!P5 IADD3 R8, P6, R10, R14, RZ ;  /* 0x0000000e0a08d210 */ /* 0x002fc80007fde0ff */
[----:B------:R-:W-:Y:S02]  /*64f0*/  @!P5 LEA.HI.X.SX32 R9, R10, R29, 0x1, P6 ;  /* 0x0000001d0a09d211 */ /* 0x000fe400030f0eff */
[----:B------:R-:W-:-:S03]  /*6500*/  ISETP.GE.AND P6, PT, R156, UR4, PT ;  /* 0x000000049c007c0c */ /* 0x000fc6000bfc6270 */
[----:B--2---:R1:W-:Y:S10]  /*6510*/  @!P5 ST.E.128 desc[UR42][R8.64], R4 ;  /* 0x000000040800d985 */ /* 0x0043f4000c101d2a */
[----:B------:R-:W2:Y:S01]  /*6520*/  @!P6 LDS.128 R4, [R69+0x15800] ;  /* 0x015800004504e984 */ /* 0x000ea20000000c00 */
[----:B-1----:R-:W-:-:S05]  /*6530*/  @!P6 IADD3 R8, P5, R156, R14, RZ ;  /* 0x0000000e9c08e210 */ /* 0x002fca0007fbe0ff */
[----:B-----5:R-:W-:-:S05]  /*6540*/  @!P6 IMAD.X R9, R29, 0x1, R11, P5 ;  /* 0x000000011d09e824 */ /* 0x020fca00028e060b */
[----:B--2---:R4:W-:Y:S03]  /*6550*/  @!P6 ST.E.128 desc[UR42][R8.64], R4 ;  /* 0x000000040800e985 */ /* 0x0049e6000c101d2a */
.L_x_10881:
[----:B------:R-:W-:Y:S05]  /*6560*/  BSYNC B0 ;  /* 0x0000000000007941 */ /* 0x000fea0003800000 */
.L_x_10872:
[----:B012-4-:R-:W0:Y:S01]  /*6570*/  S2R R4, SR_TID.X ;  /* 0x0000000000047919 */ /* 0x017e220000002100 */
        /* <DEDUP_REMOVED lines=9> */
[----:B0-----:R-:W-:-:S13]  /*6610*/  LOP3.LUT P5, RZ, R4, 0x7f, RZ, 0xc0, !PT ;  /* 0x0000007f04ff7812 */ /* 0x001fda00078ac0ff */
[----:B------:R-:W-:-:S05]  /*6620*/  @!P5 VIADD R4, R68, 0x19ca0 ;  /* 0x00019ca04404d836 */ /* 0x000fca0000000000 */
[----:B------:R-:W-:-:S04]  /*6630*/  @!P5 PRMT R4, RZ, 0x654, R4 ;  /* 0x00000654ff04d816 */ /* 0x000fc80000000004 */
[----:B------:R1:W-:Y:S01]  /*6640*/  @!P5 SYNCS.ARRIVE.TRANS64.RED.A1T0 RZ, [R4+URZ], RZ ;  /* 0x000000ff04ffd9a7 */ /* 0x0003e2000810043f */
[----:B------:R-:W-:Y:S05]  /*6650*/  @!P0 BRA `(.L_x_10909) ;  /* 0x0000000000048947 */ /* 0x000fea0003800000 */
[----:B------:R-:W-:Y:S01]  /*6660*/  BPT.TRAP 0x1 ;  /* 0x000000040000795c */ /* 0x000fe20000300000 */
.L_x_10909:
[----:B------:R-:W-:Y:S05]  /*6670*/  BSYNC B0 ;  /* 0x0000000000007941 */ /* 0x000fea0003800000 */
.L_x_10908:
[----:B------:R-:W0:Y:S01]  /*6680*/  SYNCS.PHASECHK.TRANS64.TRYWAIT P0, [R68+URZ+0x19cb0], R79 ;  /* 0x019cb04f440075a7 */ /* 0x000e22000800017f */
[----:B------:R-:W-:Y:S04]  /*6690*/  BSSY B0, `(.L_x_10910) ;  /* 0x0000002000007945 */ /* 0x000fe80003800000 */
[----:B0-----:R-:W-:Y:S05]  /*66a0*/  @!P0 BRA `(.L_x_10911) ;  /* 0x00000140000c8947 */ /* 0x001fea0003800000 */
.L_x_11141:
[----:B------:R-:W-:Y:S05]  /*66b0*/  BSYNC B0 ;  /* 0x0000000000007941 */ /* 0x000fea0003800000 */
.L_x_10910:
[----:B------:R-:W2:Y:S01]  /*66c0*/  S2R R6, SR_TID.X ;  /* 0x0000000000067919 */ /* 0x000ea20000002100 */
[----:B------:R-:W-:Y:S01]  /*66d0*/  ULDC.64 UR4, c[0x0][0x328] ;  /* 0x0000ca0000047ab9 */ /* 0x000fe20000000a00 */
[----:B------:R-:W-:Y:S01]  /*66e0*/  ULDC.64 UR6, c[0x0][0x318] ;  /* 0x0000c60000067ab9 */ /* 0x000fe20000000a00 */
[----:B------:R-:W-:Y:S01]  /*66f0*/  IMAD R76, R76, UR4, RZ ;  /* 0x000000044c4c7c24 */ /* 0x000fe2000f8e02ff */
[----:B------:R-:W-:Y:S01]  /*6700*/  BSSY B0, `(.L_x_10912) ;  /* 0x0000029000007945 */ /* 0x000fe20003800000 */
[----:B-1----:R-:W-:-:S04]  /*6710*/  IMAD.WIDE.U32 R4, R77, UR4, RZ ;  /* 0x000000044d047c25 */ /* 0x002fc8000f8e00ff */
[----:B------:R-:W-:Y:S01]  /*6720*/  IMAD R77, R77, UR5, R76 ;  /* 0x000000054d4d7c24 */ /* 0x000fe2000f8e024c */
[----:B------:R-:W-:Y:S02]  /*6730*/  ULDC.64 UR4, c[0x0][0x338] ;  /* 0x0000ce0000047ab9 */ /* 0x000fe40000000a00 */
[----:B------:R-:W-:Y:S02]  /*6740*/  IMAD R75, R75, UR4, RZ ;  /* 0x000000044b4b7c24 */ /* 0x000fe4000f8e02ff */
[----:B------:R-:W-:Y:S02]  /*6750*/  IADD3 R5, R5, R77, RZ ;  /* 0x0000004d05057210 */ /* 0x000fe40007ffe0ff */
[C---:B------:R-:W-:Y:S02]  /*6760*/  IMAD R75, R78.reuse, UR5, R75 ;  /* 0x000000054e4b7c24 */ /* 0x040fe4000f8e024b */
[----:B------:R-:W-:Y:S01]  /*6770*/  IMAD.WIDE.U32 R4, R78, UR4, R4 ;  /* 0x000000044e047c25 */ /* 0x000fe2000f8e0004 */
[----:B------:R-:W-:-:S03]  /*6780*/  ULDC.64 UR4, c[0x0][0x330] ;  /* 0x0000cc0000047ab9 */ /* 0x000fc60000000a00 */
[----:B------:R-:W-:Y:S02]  /*6790*/  IMAD.IADD R5, R5, 0x1, R75 ;  /* 0x0000000105057824 */ /* 0x000fe400078e024b */
[----:B------:R-:W-:Y:S02]  /*67a0*/  IMAD R7, R57, UR4, RZ ;  /* 0x0000000439077c24 */ /* 0x000fe4000f8e02ff */
[----:B------:R-:W-:-:S04]  /*67b0*/  IMAD.WIDE.U32 R4, R154, UR4, R4 ;  /* 0x000000049a047c25 */ /* 0x000fc8000f8e0004 */
[----:B------:R-:W-:Y:S01]  /*67c0*/  IMAD R7, R154, UR5, R7 ;  /* 0x000000059a077c24 */ /* 0x000fe2000f8e0207 */
[----:B------:R-:W-:Y:S01]  /*67d0*/  IADD3 R4, P0, R4, UR6, RZ ;  /* 0x0000000604047c10 */ /* 0x000fe2000ff1e0ff */
[----:B--2---:R-:W-:-:S03]  /*67e0*/  VIADD R6, R6, 0xffffff80 ;  /* 0xffffff8006067836 */ /* 0x004fc60000000000 */
[----:B------:R-:W-:Y:S01]  /*67f0*/  IADD3.X R5, R5, UR7, R7, P0, !PT ;  /* 0x0000000705057c10 */ /* 0x000fe200087fe407 */
[----:B------:R1:W2:Y:S01]  /*6800*/  SHFL.IDX PT, R13, R4, RZ, 0x1e1f ;  /* 0x001e1fff040d7589 */ /* 0x0002a200000e0000 */
[----:B------:R-:W-:-:S03]  /*6810*/  LEA.HI R6, R6, R6, RZ, 0x1 ;  /* 0x0000000606067211 */ /* 0x000fc600078f08ff */
[----:B------:R1:W4:Y:S01]  /*6820*/  SHFL.IDX PT, R11, R5, RZ, 0x1e1f ;  /* 0x001e1fff050b7589 */ /* 0x00032200000e0000 */
[----:B------:R-:W-:-:S04]  /*6830*/  SHF.R.S32.HI R6, RZ, 0x1, R6 ;  /* 0x00000001ff067819 */ /* 0x000fc80000011406 */
[----:B------:R-:W-:-:S13]  /*6840*/  ISETP.GT.AND P0, PT, R74, R6, PT ;  /* 0x000000064a00720c */ /* 0x000fda0003f04270 */
[----:B-1----:R-:W-:Y:S05]  /*6850*/  @!P0 BRA `(.L_x_10913) ;  /* 0x00000000004c8947 */ /* 0x002fea0003800000 */
[----:B------:R-:W5:Y:S01]  /*6860*/  LDL R10, [R1+0x8] ;  /* 0x00000800010a7983 */ /* 0x000f620000100800 */
[----:B------:R-:W-:-:S03]  /*6870*/  ULDC UR4, c[0x0][0x2f4] ;  /* 0x0000bd0000047ab9 */ /* 0x000fc60000000800 */
[----:B------:R-:W3:Y:S01]  /*6880*/  LDL R12, [R1+0x14] ;  /* 0x00001400010c7983 */ /* 0x000ee20000100800 */
[----:B------:R-:W-:-:S13]  /*6890*/  ISETP.GE.AND P6, PT, R16, UR4, PT ;  /* 0x0000000410007c0c */ /* 0x000fda000bfc6270 */
[----:B------:R-:W1:Y:S01]  /*68a0*/  @!P6 LDS.128 R4, [R69+0x9000] ;  /* 0x009000004504e984 */ /* 0x000e620000000c00 */
[----:B--2---:R-:W-:-:S05]  /*68b0*/  @!P6 IADD3 R8, P0, R16, R13, RZ ;  /* 0x0000000d1008e210 */ /* 0x004fca0007f1e0ff */
[----:B----4-:R-:W-:Y:S01]  /*68c0*/  @!P6 IMAD.X R9, R11, 0x1, R17, P0 ;  /* 0x000000010b09e824 */ /* 0x010fe200000e0611 */
[----:B------:R-:W-:-:S04]  /*68d0*/  ISETP.GE.AND P0, PT, R67, UR4, PT ;  /* 0x0000000443007c0c */ /* 0x000fc8000bf06270 */
[----:B-1----:R1:W-:Y:S09]  /*68e0*/  @!P6 ST.E.128 desc[UR42][R8.64], R4 ;  /* 0x000000040800e985 */ /* 0x0023f2000c101d2a */
[----:B------:R-:W2:Y:S01]  /*68f0*/  @!P0 LDS.128 R4, [R69+0xa000] ;  /* 0x00a0000045048984 */ /* 0x000ea20000000c00 */
[----:B-----5:R-:W-:-:S05]  /*6900*/  @!P0 IMAD.SHL.U32 R10, R10, 0x10, RZ ;  /* 0x000000100a0a8824 */ /* 0x020fca00078e00ff */
[----:B-1----:R-:W-:-:S04]  /*6910*/  @!P0 IADD3 R8, P6, R10, R13, RZ ;  /* 0x0000000d0a088210 */ /* 0x002fc80007fde0ff */
[----:B------:R-:W-:Y:S02]  /*6920*/  @!P0 LEA.HI.X.SX32 R9, R10, R11, 0x1, P6 ;  /* 0x0000000b0a098211 */ /* 0x000fe400030f0eff */
[----:B------:R-:W-:-:S03]  /*6930*/  ISETP.GE.AND P6, PT, R156, UR4, PT ;  /* 0x000000049c007c0c */ /* 0x000fc6000bfc6270 */
[----:B--2---:R1:W-:Y:S10]  /*6940*/  @!P0 ST.E.128 desc[UR42][R8.64], R4 ;  /* 0x0000000408008985 */ /* 0x0043f4000c101d2a */
[----:B------:R-:W2:Y:S01]  /*6950*/  @!P6 LDS.128 R4, [R69+0xb000] ;  /* 0x00b000004504e984 */ /* 0x000ea20000000c00 */
[----:B-1----:R-:W-:-:S05]  /*6960*/  @!P6 IADD3 R8, P0, R156, R13, RZ ;  /* 0x0000000d9c08e210 */ /* 0x002fca0007f1e0ff */
[----:B---3--:R-:W-:-:S05]  /*6970*/  @!P6 IMAD.X R9, R11, 0x1, R12, P0 ;  /* 0x000000010b09e824 */ /* 0x008fca00000e060c */
[----:B--2---:R1:W-:Y:S03]  /*6980*/  @!P6 ST.E.128 desc[UR42][R8.64], R4 ;  /* 0x000000040800e985 */ /* 0x0043e6000c101d2a */
.L_x_10913:
[----:B------:R-:W-:Y:S05]  /*6990*/  BSYNC B0 ;  /* 0x0000000000007941 */ /* 0x000fea0003800000 */
.L_x_10912:
[----:B------:R-:W-:Y:S01]  /*69a0*/  @!PT LDS RZ, [RZ] ;  /* 0x00000000fffff984 */ /* 0x000fe20000000800 */
[----:B------:R-:W-:Y:S01]  /*69b0*/  @!PT LDS RZ, [RZ] ;  /* 0x00000000fffff984 */ /* 0x000fe20000000800 */
[----:B------:R-:W-:Y:S01]  /*69c0*/  @!PT LDS RZ, [RZ] ;  /* 0x00000000fffff984 */ /* 0x000fe20000000800 */
[----:B------:R-:W-:Y:S01]  /*69d0*/  @!PT LDS RZ, [RZ] ;  /* 0x00000000fffff984 */ /* 0x000fe20000000800 */
[----:B------:R5:W-:Y:S06]  /*69e0*/  MEMBAR.ALL.CTA ;  /* 0x0000000000007992 */ /* 0x000bec0000008000 */
[----:B-----5:R-:W5:Y:S01]  /*69f0*/  FENCE.VIEW.ASYNC.S ;  /* 0x00000000000073c6 */ /* 0x020f620000000000 */
[----:B0-----:R-:W-:Y:S01]  /*6a00*/  @!P5 VIADD R68, R68, 0x19cc0 ;  /* 0x00019cc04444d836 */ /* 0x001fe20000000000 */
[----:B------:R-:W-:Y:S01]  /*6a10*/  IADD3 R19, R19, 0x1, RZ ;  /* 0x0000000113137810 */ /* 0x000fe20007ffe0ff */
[----:B-----5:R0:W-:Y:S03]  /*6a20*/  BAR.SYNC.DEFER_BLOCKING R55, 0x80 ;  /* 0x000200370000751d */ /* 0x0201e60000010000 */
[----:B------:R-:W-:-:S02]  /*6a30*/  @!P5 PRMT R68, RZ, 0x654, R68 ;  /* 0x00000654ff44d816 */ /* 0x000fc40000000044 */
[----:B------:R-:W-:Y:S02]  /*6a40*/  PLOP3.LUT P0, PT, PT, PT, PT, 0x8, 0x0 ;  /* 0x000000000000781c */ /* 0x000fe40003f0e170 */
[----:B------:R0:W-:Y:S01]  /*6a50*/  @!P5 SYNCS.ARRIVE.TRANS64.RED.A1T0 RZ, [R68+URZ], RZ ;  /* 0x000000ff44ffd9a7 */ /* 0x0001e2000810043f */
[----:B------:R-:W-:-:S04]  /*6a60*/  ISETP.NE.AND P5, PT, R19, 0x2, PT ;  /* 0x000000021300780c */ /* 0x000fc80003fa5270 */
[----:B-1----:R-:W-:Y:S02]  /*6a70*/  SEL R4, RZ, 0x1, P5 ;  /* 0x00000001ff047807 */ /* 0x002fe40002800000 */
[----:B------:R-:W-:Y:S02]  /*6a80*/  SEL R19, R19, RZ, P5 ;  /* 0x000000ff13137207 */ /* 0x000fe40002800000 */
[----:B------:R-:W-:Y:S01]  /*6a90*/  LOP3.LUT R157, R157, R4, RZ, 0x3c, !PT ;  /* 0x000000049d9d7212 */ /* 0x000fe200078e3cff */
[----:B0-----:R-:W-:Y:S06]  /*6aa0*/  @P4 BRA `(.L_x_10914) ;  /* 0xffffffb400704947 */ /* 0x001fec000383ffff */
.L_x_10867:
[----:B------:R-:W-:Y:S01]  /*6ab0*/  BSSY B0, `(.L_x_10915) ;  /* 0x0000021000007945 */ /* 0x000fe20003800000 */
[----:B------:R-:W-:Y:S01]  /*6ac0*/  ISETP.GE.AND P2, PT, R88, 0x1, PT ;  /* 0x000000015800780c */ /* 0x000fe20003f46270 */
[----:B------:R-:W-:Y:S01]  /*6ad0*/  IMAD.MOV.U32 R0, RZ, RZ, RZ ;  /* 0x000000ffff007224 */ /* 0x000fe200078e00ff */
[----:B------:R-:W-:Y:S01]  /*6ae0*/  PLOP3.LUT P1, PT, PT, PT, PT, 0x80, 0x0 ;  /* 0x000000000000781c */ /* 0x000fe20003f2f070 */
[----:B------:R-:W-:Y:S01]  /*6af0*/  IMAD.MOV.U32 R2, RZ, RZ, RZ ;  /* 0x000000ffff027224 */ /* 0x000fe200078e00ff */
[----:B---3--:R-:W-:Y:S01]  /*6b00*/  CS2R R38, SRZ ;  /* 0x0000000000267805 */ /* 0x008fe2000001ff00 */
[----:B------:R-:W-:Y:S01]  /*6b10*/  IMAD.MOV.U32 R135, RZ, RZ, RZ ;  /* 0x000000ffff877224 */ /* 0x000fe200078e00ff */
        /* <DEDUP_REMOVED lines=11> */
[----:B------:R-:W-:Y:S02]  /*6bd0*/  CS2R R48, SRZ ;  /* 0x0000000000307805 */ /* 0x000fe4000001ff00 */
[----:B----4-:R-:W-:Y:S02]  /*6be0*/  CS2R R10, SRZ ;  /* 0x00000000000a7805 */ /* 0x010fe4000001ff00 */
[----:B------:R-:W-:Y:S02]  /*6bf0*/  CS2R R50, SRZ ;  /* 0x0000000000327805 */ /* 0x000fe4000001ff00 */
[----:B------:R-:W-:-:S02]  /*6c00*/  CS2R R52, SRZ ;  /* 0x0000000000347805 */ /* 0x000fc4000001ff00 */
[----:B------:R-:W-:Y:S02]  /*6c10*/  CS2R R8, SRZ ;  /* 0x0000000000087805 */ /* 0x000fe4000001ff00 */
[----:B------:R-:W-:Y:S01]  /*6c20*/  CS2R R54, SRZ ;  /* 0x0000000000367805 */ /* 0x000fe2000001ff00 */
[----:B------:R-:W-:Y:S01]  /*6c30*/  IMAD.MOV.U32 R33, RZ, RZ, RZ ;  /* 0x000000ffff217224 */ /* 0x000fe200078e00ff */
[----:B------:R-:W-:Y:S02]  /*6c40*/  CS2R R56, SRZ ;  /* 0x0000000000387805 */ /* 0x000fe4000001ff00 */
[----:B------:R-:W-:Y:S02]  /*6c50*/  CS2R R34, SRZ ;  /* 0x0000000000227805 */ /* 0x000fe4000001ff00 */
[----:B------:R-:W-:Y:S01]  /*6c60*/  CS2R R6, SRZ ;  /* 0x0000000000067805 */ /* 0x000fe2000001ff00 */
[----:B------:R-:W-:Y:S02]  /*6c70*/  IMAD.MOV.U32 R58, RZ, RZ, RZ ;  /* 0x000000ffff3a7224 */ /* 0x000fe400078e00ff */
[----:B------:R-:W-:Y:S01]  /*6c80*/  IMAD.MOV.U32 R60, RZ, RZ, RZ ;  /* 0x000000ffff3c7224 */ /* 0x000fe200078e00ff */
[----:B------:R-:W-:Y:S06]  /*6c90*/  @P0 BRA `(.L_x_10916) ;  /* 0x0000000000080947 */ /* 0x000fec0003800000 */
[----:B------:R-:W0:Y:S02]  /*6ca0*/  FENCE.VIEW.ASYNC.G ;  /* 0x00000000000073c6 */ /* 0x000e240000000100 */
[----:B0-----:R-:W-:Y:S06]  /*6cb0*/  BAR.ARV 0xc, 0x200 ;  /* 0x0308000000007b1d */ /* 0x001fec0000002000 */
.L_x_10916:
[----:B------:R-:W-:Y:S05]  /*6cc0*/  BSYNC B0 ;  /* 0x0000000000007941 */ /* 0x000fea0003800000 */
.L_x_10915:
[----:B------:R-:W-:Y:S01]  /*6cd0*/  MOV R32, RZ ;  /* 0x000000ff00207202 */ /* 0x000fe20000000f00 */
[----:B------:R-:W-:Y:S01]  /*6ce0*/  IMAD.MOV.U32 R3, RZ, RZ, RZ ;  /* 0x000000ffff037224 */ /* 0x000fe200078e00ff */
[----:B------:R-:W-:Y:S06]  /*6cf0*/  @!P2 BRA `(.L_x_10917) ;  /* 0x000000a0007ca947 */ /* 0x000fec0003800000 */
[----:B------:R-:W0:Y:S01]  /*6d00*/  S2R R4, SR_TID.X ;  /* 0x0000000000047919 */ /* 0x000e220000002100 */
[----:B------:R-:W-:Y:S01]  /*6d10*/  VIADD R30, R18, 0xf000 ;  /* 0x0000f000121e7836 */ /* 0x000fe20000000000 */
[----:B------:R-:W-:Y:S04]  /*6d20*/  BSSY B6, `(.L_x_10918) ;  /* 0x000001e000067945 */ /* 0x000fe80003800000 */
[----:B------:R-:W-:Y:S01]  /*6d30*/  LOP3.LUT P0, RZ, R30, 0x3ff, RZ, 0xc0, !PT ;  /* 0x000003ff1eff7812 */ /* 0x000fe2000780c0ff */
[----:B0-----:R-:W-:-:S05]  /*6d40*/  VIADD R5, R4, 0xffffff80 ;  /* 0xffffff8004057836 */ /* 0x001fca0000000000 */
[----:B------:R-:W-:-:S04]  /*6d50*/  SHF.R.S32.HI R4, RZ, 0x1f, R5 ;  /* 0x0000001fff047819 */ /* 0x000fc80000011405 */
[----:B------:R-:W-:-:S04]  /*6d60*/  LEA.HI R4, R4, R5, RZ, 0x7 ;  /* 0x0000000504047211 */ /* 0x000fc800078f38ff */
[----:B------:R-:W-:-:S05]  /*6d70*/  SHF.R.S32.HI R4, RZ, 0x7, R4 ;  /* 0x00000007ff047819 */ /* 0x000fca0000011404 */
[----:B------:R-:W0:Y:S02]  /*6d80*/  SHFL.IDX PT, R0, R4, RZ, 0x1f ;  /* 0x00001fff04007589 */ /* 0x000e2400000e0000 */
[----:B0-----:R-:W-:-:S05]  /*6d90*/  IMAD.HI R2, R0, 0x55555556, RZ ;  /* 0x5555555600027827 */ /* 0x001fca00078e02ff */
[----:B------:R-:W-:-:S05]  /*6da0*/  LEA.HI R3, R2, R2, RZ, 0x1 ;  /* 0x0000000202037211 */ /* 0x000fca00078f08ff */
[----:B------:R-:W-:-:S04]  /*6db0*/  IMAD R3, R3, -0x3, R0 ;  /* 0xfffffffd03037824 */ /* 0x000fc800078e0200 */
        /* <DEDUP_REMOVED lines=20> */
.L_x_10919:
[----:B------:R-:W-:Y:S05]  /*6f00*/  BSYNC B6 ;  /* 0x0000000000067941 */ /* 0x000fea0003800000 */
.L_x_10918:
        /* <DEDUP_REMOVED lines=10> */
[----:B------:R-:W0:Y:S08]  /*6fb0*/  @P1 LDC.64 R8, c[0x0][0x9b8] ;  /* 0x00026e00ff081b82 */ /* 0x000e300000000a00 */
[----:B------:R-:W1:Y:S08]  /*6fc0*/  @P0 LDC.64 R10, c[0x0][0x9b0] ;  /* 0x00026c00ff0a0b82 */ /* 0x000e700000000a00 */
[----:B------:R-:W4:Y:S01]  /*6fd0*/  @P1 LDC.64 R12, c[0x0][0x9c0] ;  /* 0x00027000ff0c1b82 */ /* 0x000f220000000a00 */
[----:B--2---:R-:W-:-:S02]  /*6fe0*/  @P0 IMAD R0, R2, R6, RZ ;  /* 0x0000000602000224 */ /* 0x004fc400078e02ff */
[----:B0-----:R-:W-:Y:S02]  /*6ff0*/  @P1 IMAD R4, R2, R8, RZ ;  /* 0x0000000802041224 */ /* 0x001fe400078e02ff */
[C---:B---3--:R-:W-:Y:S02]  /*7000*/  @P0 IMAD R7, R20.reuse, R7, R0 ;  /* 0x0000000714070224 */ /* 0x048fe400078e0200 */
[----:B------:R-:W-:-:S04]  /*7010*/  @P0 IMAD.WIDE.U32 R2, R20, R6, RZ ;  /* 0x0000000614020225 */ /* 0x000fc800078e00ff */
[C---:B------:R-:W-:Y:S01]  /*7020*/  @P1 IMAD R9, R20.reuse, R9, R4 ;  /* 0x0000000914091224 */ /* 0x040fe200078e0204 */
[----:B------:R-:W-:Y:S01]  /*7030*/  @P0 IADD3 R3, R3, R7, RZ ;  /* 0x0000000703030210 */ /* 0x000fe20007ffe0ff */
[----:B------:R-:W-:Y:S01]  /*7040*/  @P1 IMAD.WIDE.U32 R4, R20, R8, RZ ;  /* 0x0000000814041225 */ /* 0x000fe200078e00ff */
[----:B------:R-:W-:-:S03]  /*7050*/  @P1 SHF.R.S32.HI R7, RZ, 0x1f, R154 ;  /* 0x0000001fff071819 */ /* 0x000fc6000001149a */
[----:B-1----:R-:W-:Y:S02]  /*7060*/  @P0 IMAD R0, R15, R10, RZ ;  /* 0x0000000a0f000224 */ /* 0x002fe400078e02ff */
[----:B----4-:R-:W-:Y:S02]  /*7070*/  @P1 IMAD R6, R7, R12, RZ ;  /* 0x0000000c07061224 */ /* 0x010fe400078e02ff */
        /* <DEDUP_REMOVED lines=31> */
.L_x_10923:
[----:B-1----:R1:W2:Y:S02]  /*7270*/  SYNCS.PHASECHK.TRANS64.TRYWAIT P0, [R18+URZ+0x19c00], R3 ;  /* 0x019c0003120075a7 */ /* 0x0022a4000800017f */
[----:B--2---:R-:W-:Y:S05]  /*7280*/  @!P0 NANOSLEEP.SYNCS 0x989680 ;  /* 0x009896800000895d */ /* 0x004fea0003900000 */
[----:B------:R-:W2:Y:S02]  /*7290*/  @!P0 SYNCS.PHASECHK.TRANS64 P0, [R18+URZ+0x19c00], R3 ;  /* 0x019c0003120085a7 */ /* 0x000ea4000800007f */
[----:B--2---:R-:W-:Y:S05]  /*72a0*/  @!P0 BRA `(.L_x_10923) ;  /* 0xfffffffc00f08947 */ /* 0x004fea000383ffff */
.L_x_10922:
[----:B------:R-:W-:Y:S05]  /*72b0*/  BSYNC B0 ;  /* 0x0000000000007941 */ /* 0x000fea0003800000 */
.L_x_10921:
[----:B------:R-:W-:Y:S05]  /*72c0*/  BRA `(.L_x_10924) ;  /* 0x0000004000b07947 */ /* 0x000fea0003800000 */
.L_x_10920:
[----:B------:R-:W0:Y:S01]  /*72d0*/  LDC.64 R28, c[0x0][0x3e8] ;  /* 0x0000fa00ff1c7b82 */ /* 0x000e220000000a00 */
[----:B------:R-:W-:Y:S01]  /*72e0*/  LOP3.LUT P0, RZ, R30, 0x9f, RZ, 0xc0, !PT ;  /* 0x0000009f1eff7812 */ /* 0x000fe2000780c0ff */
[----:B------:R-:W-:Y:S01]  /*72f0*/  ULDC.64 UR4, c[0x0][0x3f8] ;  /* 0x0000fe0000047ab9 */ /* 0x000fe20000000a00 */
[----:B-----5:R-:W-:Y:S01]  /*7300*/  SHF.R.S32.HI R0, RZ, 0x1f, R24 ;  /* 0x0000001fff007819 */ /* 0x020fe20000011418 */
[----:B------:R-:W-:Y:S01]  /*7310*/  ULDC.64 UR6, c[0x0][0x408] ;  /* 0x0001020000067ab9 */ /* 0x000fe20000000a00 */
[----:B------:R-:W-:Y:S03]  /*7320*/  BSSY B6, `(.L_x_10925) ;  /* 0x000001b000067945 */ /* 0x000fe60003800000 */
[----:B------:R-:W1:Y:S01]  /*7330*/  LDC.64 R26, c[0x0][0x400] ;  /* 0x00010000ff1a7b82 */ /* 0x000e620000000a00 */
[C---:B------:R-:W-:Y:S02]  /*7340*/  IMAD R3, R0.reuse, UR4, RZ ;  /* 0x0000000400037c24 */ /* 0x040fe4000f8e02ff */
[----:B------:R-:W-:-:S02]  /*7350*/  IMAD R5, R0, UR6, RZ ;  /* 0x0000000600057c24 */ /* 0x000fc4000f8e02ff */
[C---:B------:R-:W-:Y:S02]  /*7360*/  IMAD R3, R24.reuse, UR5, R3 ;  /* 0x0000000518037c24 */ /* 0x040fe4000f8e0203 */
[C---:B------:R-:W-:Y:S02]  /*7370*/  IMAD R5, R24.reuse, UR7, R5 ;  /* 0x0000000718057c24 */ /* 0x040fe4000f8e0205 */
[----:B0-----:R-:W-:-:S04]  /*7380*/  IMAD.WIDE.U32 R28, R24, UR4, R28 ;  /* 0x00000004181c7c25 */ /* 0x001fc8000f8e001c */
[----:B-1----:R-:W-:Y:S01]  /*7390*/  IMAD.WIDE.U32 R26, R24, UR6, R26 ;  /* 0x00000006181a7c25 */ /* 0x002fe2000f8e001a */
        /* <DEDUP_REMOVED lines=19> */
.L_x_10926:
[----:B------:R-:W-:Y:S05]  /*74d0*/  BSYNC B6 ;  /* 0x0000000000067941 */ /* 0x000fea0003800000 */
.L_x_10925:
[----:B------:R-:W0:Y:S01]  /*74e0*/  S2R R20, SR_TID.X ;  /* 0x0000000000147919 */ /* 0x000e220000002100 */
[----:B------:R-:W-:Y:S01]  /*74f0*/  ULDC.U8 UR4, c[0x0][0x410] ;  /* 0x0001040000047ab9 */ /* 0x000fe20000000000 */
[----:B0-----:R-:W-:Y:S02]  /*7500*/  VIADD R21, R20, 0xffffff80 ;  /* 0xffffff8014157836 */ /* 0x001fe40000000000 */
[----:B------:R-:W2:Y:S01]  /*7510*/  LDL R20, [R1+0x28] ;  /* 0x0000280001147983 */ /* 0x000ea20000100800 */
[----:B------:R-:W-:Y:S01]  /*7520*/  ISETP.NE.AND P0, PT, RZ, UR4, PT ;  /* 0x00000004ff007c0c */ /* 0x000fe2000bf05270 */
[----:B------:R-:W-:Y:S01]  /*7530*/  BSSY B0, `(.L_x_10927) ;  /* 0x00003fd000007945 */ /* 0x000fe20003800000 */
[----:B------:R-:W-:-:S04]  /*7540*/  LEA.HI R38, R21, R21, RZ, 0x1 ;  /* 0x0000001515267211 */ /* 0x000fc800078f08ff */
[----:B------:R-:W-:-:S05]  /*7550*/  SHF.R.S32.HI R38, RZ, 0x1, R38 ;  /* 0x00000001ff267819 */ /* 0x000fca0000011426 */
[----:B------:R-:W-:Y:S02]  /*7560*/  IMAD R6, R153, 0xc0, R38 ;  /* 0x000000c099067824 */ /* 0x000fe400078e0226 */
[----:B--2---:R-:W-:Y:S01]  /*7570*/  IMAD.IADD R20, R18, 0x1, R20 ;  /* 0x0000000112147824 */ /* 0x004fe200078e0214 */
[----:B------:R-:W-:Y:S06]  /*7580*/  @!P0 BRA `(.L_x_10928) ;  /* 0x0000001800d08947 */ /* 0x000fec0003800000 */
[----:B------:R-:W-:-:S03]  /*7590*/  UMOV UR4, 0xffffffff ;  /* 0xffffffff00047882 */ /* 0x000fc60000000000 */
[----:B------:R-:W-:Y:S05]  /*75a0*/  BRA.DIV UR4, `(.L_x_10929) ;  /* 0x0000013204607947 */ /* 0x000fea000b800000 */
[----:B------:R0:W1:Y:S04]  /*75b0*/  SHFL.IDX PT, R29, R28, RZ, 0x1e1f ;  /* 0x001e1fff1c1d7589 */ /* 0x00006800000e0000 */
[----:B------:R0:W2:Y:S04]  /*75c0*/  SHFL.IDX PT, R14, R26, RZ, 0x1e1f ;  /* 0x001e1fff1a0e7589 */ /* 0x0000a800000e0000 */
[----:B------:R0:W3:Y:S04]  /*75d0*/  SHFL.IDX PT, R0, R24, RZ, 0x1e1f ;  /* 0x001e1fff18007589 */ /* 0x0000e800000e0000 */
[----:B------:R0:W4:Y:S02]  /*75e0*/  SHFL.IDX PT, R3, R30, RZ, 0x1e1f ;  /* 0x001e1fff1e037589 */ /* 0x00012400000e0000 */
.L_x_11147:
[----:B------:R-:W5:Y:S01]  /*75f0*/  LDL R5, [R1+0x40] ;  /* 0x0000400001057983 */ /* 0x000f620000100800 */
[----:B------:R-:W-:Y:S01]  /*7600*/  ULDC UR4, c[0x0][0x448] ;  /* 0x0001120000047ab9 */ /* 0x000fe20000000800 */
[----:B------:R-:W-:Y:S01]  /*7610*/  BSSY B1, `(.L_x_10930) ;  /* 0x000002f000017945 */ /* 0x000fe20003800000 */
[----:B------:R-:W-:Y:S01]  /*7620*/  IMAD R37, R25, UR4, RZ ;  /* 0x0000000419257c24 */ /* 0x000fe2000f8e02ff */
[----:B------:R-:W-:Y:S02]  /*7630*/  CS2R R8, SRZ ;  /* 0x0000000000087805 */ /* 0x000fe4000001ff00 */
[----:B------:R-:W-:Y:S02]  /*7640*/  CS2R R12, SRZ ;  /* 0x00000000000c7805 */ /* 0x000fe4000001ff00 */
[----:B0-----:R-:W-:Y:S02]  /*7650*/  CS2R R26, SRZ ;  /* 0x00000000001a7805 */ /* 0x001fe4000001ff00 */
[----:B------:R-:W-:-:S02]  /*7660*/  CS2R R10, SRZ ;  /* 0x00000000000a7805 */ /* 0x000fc4000001ff00 */
[----:B------:R-:W-:Y:S02]  /*7670*/  ISETP.GE.AND P0, PT, R6, R37, PT ;  /* 0x000000250600720c */ /* 0x000fe40003f06270 */
[----:B------:R-:W-:Y:S02]  /*7680*/  CS2R R24, SRZ ;  /* 0x0000000000187805 */ /* 0x000fe4000001ff00 */
[----:B------:R-:W-:Y:S02]  /*7690*/  CS2R R30, SRZ ;  /* 0x00000000001e7805 */ /* 0x000fe4000001ff00 */
[----:B-----5:R-:W-:-:S04]  /*76a0*/  LEA.HI R4, R5, R5, RZ, 0x1 ;  /* 0x0000000505047211 */ /* 0x020fc800078f08ff */
[----:B------:R-:W-:-:S05]  /*76b0*/  LOP3.LUT R4, R4, 0xfffffffe, RZ, 0xc0, !PT ;  /* 0xfffffffe04047812 */ /* 0x000fca00078ec0ff */
[----:B------:R-:W-:-:S05]  /*76c0*/  IMAD.IADD R4, R5, 0x1, -R4 ;  /* 0x0000000105047824 */ /* 0x000fca00078e0a04 */
[----:B------:R-:W-:Y:S01]  /*76d0*/  SHF.L.U32 R21, R4, 0x1f, RZ ;  /* 0x0000001f04157819 */ /* 0x000fe200000006ff */
[----:B------:R-:W-:Y:S06]  /*76e0*/  @P0 BRA `(.L_x_10931) ;  /* 0x0000000000840947 */ /* 0x000fec0003800000 */
[----:B------:R-:W4:Y:S01]  /*76f0*/  LDL R28, [R1+0x18] ;  /* 0x00001800011c7983 */ /* 0x000f220000100800 */
[----:B------:R-:W-:-:S03]  /*7700*/  ULDC UR4, c[0x0][0x3f4] ;  /* 0x0000fd0000047ab9 */ /* 0x000fc60000000800 */
[----:B------:R-:W4:Y:S04]  /*7710*/  LDL R15, [R1+0x1c] ;  /* 0x00001c00010f7983 */ /* 0x000f280000100800 */
[----:B------:R-:W4:Y:S04]  /*7720*/  LDL R40, [R1+0x5c] ;  /* 0x00005c0001287983 */ /* 0x000f280000100800 */
[----:B------:R-:W4:Y:S01]  /*7730*/  LDL R39, [R1+0x58] ;  /* 0x0000580001277983 */ /* 0x000f220000100800 */
[----:B------:R-:W-:Y:S02]  /*7740*/  ISETP.GE.AND P5, PT, R22, UR4, PT ;  /* 0x0000000416007c0c */ /* 0x000fe4000bfa6270 */
[----:B------:R-:W-:-:S02]  /*7750*/  CS2R R26, SRZ ;  /* 0x00000000001a7805 */ /* 0x000fc4000001ff00 */
[----:B------:R-:W-:Y:S02]  /*7760*/  CS2R R30, SRZ ;  /* 0x00000000001e7805 */ /* 0x000fe4000001ff00 */
[----:B------:R-:W-:-:S07]  /*7770*/  CS2R R12, SRZ ;  /* 0x00000000000c7805 */ /* 0x000fce000001ff00 */
[----:B------:R-:W-:Y:S02]  /*7780*/  @!P5 SHF.R.S32.HI R7, RZ, 0x1f, R22 ;  /* 0x0000001fff07d819 */ /* 0x000fe40000011416 */
[C---:B-1----:R-:W-:Y:S02]  /*7790*/  @!P5 IADD3 R4, P2, R22.reuse, R29, RZ ;  /* 0x0000001d1604d210 */ /* 0x042fe40007f5e0ff */
[----:B--2---:R-:W-:Y:S02]  /*77a0*/  @!P5 IADD3 R6, P3, R22, R14, RZ ;  /* 0x0000000e1606d210 */ /* 0x004fe40007f7e0ff */
[----:B---3--:R-:W-:-:S03]  /*77b0*/  @!P5 IADD3.X R5, R0, R7, RZ, P2, !PT ;  /* 0x000000070005d210 */ /* 0x008fc600017fe4ff */
[----:B----4-:R-:W-:Y:S01]  /*77c0*/  @!P5 IMAD.X R7, R3, 0x1, R7, P3 ;  /* 0x000000010307d824 */ /* 0x010fe200018e0607 */
[----:B------:R-:W-:Y:S02]  /*77d0*/  CS2R R24, SRZ ;  /* 0x0000000000187805 */ /* 0x000fe4000001ff00 */
[----:B------:R-:W-:Y:S02]  /*77e0*/  CS2R R8, SRZ ;  /* 0x0000000000087805 */ /* 0x000fe4000001ff00 */
[----:B------:R-:W-:Y:S01]  /*77f0*/  CS2R R10, SRZ ;  /* 0x00000000000a7805 */ /* 0x000fe2000001ff00 */
[----:B------:R0:W5:Y:S04]  /*7800*/  @!P5 LD.E.64 R26, desc[UR42][R4.64] ;  /* 0x0000002a041ad980 */ /* 0x000168000c101b00 */
[----:B------:R0:W5:Y:S01]  /*7810*/  @!P5 LD.E.64 R30, desc[UR42][R6.64] ;  /* 0x0000002a061ed980 */ /* 0x000162000c101b00 */
[----:B------:R-:W-:-:S02]  /*7820*/  ISETP.GE.AND P1, PT, R28, UR4, PT ;  /* 0x000000041c007c0c */ /* 0x000fc4000bf26270 */
[----:B------:R-:W-:-:S11]  /*7830*/  ISETP.GE.AND P0, PT, R15, UR4, PT ;  /* 0x000000040f007c0c */ /* 0x000fd6000bf06270 */
[CC--:B------:R-:W-:Y:S02]  /*7840*/  @!P1 IADD3 R32, P4, R28.reuse, R29.reuse, RZ ;  /* 0x0000001d1c209210 */ /* 0x0c0fe40007f9e0ff */
[-C--:B------:R-:W-:Y:S02]  /*7850*/  @!P1 IADD3 R28, P2, R28, R14.reuse, RZ ;  /* 0x0000000e1c1c9210 */ /* 0x080fe40007f5e0ff */
[C---:B------:R-:W-:Y:S01]  /*7860*/  @!P0 IADD3 R34, P3, R15.reuse, R29, RZ ;  /* 0x0000001d0f228210 */ /* 0x040fe20007f7e0ff */
[C-C-:B------:R-:W-:Y:S01]  /*7870*/  @!P1 IMAD.X R33, R0.reuse, 0x1, R40.reuse, P4 ;  /* 0x0000000100219824 */ /* 0x140fe200020e0628 */
[----:B------:R-:W-:Y:S01]  /*7880*/  @!P0 IADD3 R14, P4, R15, R14, RZ ;  /* 0x0000000e0f0e8210 */ /* 0x000fe20007f9e0ff */
[C---:B------:R-:W-:Y:S02]  /*7890*/  @!P1 IMAD.X R29, R3.reuse, 0x1, R40, P2 ;  /* 0x00000001031d9824 */ /* 0x040fe400010e0628 */
[--C-:B------:R-:W-:Y:S01]  /*78a0*/  @!P0 IMAD.X R35, R0, 0x1, R39.reuse, P3 ;  /* 0x0000000100238824 */ /* 0x100fe200018e0627 */
[----:B------:R0:W5:Y:S01]  /*78b0*/  @!P1 LD.E.64 R12, desc[UR42][R32.64] ;  /* 0x0000002a200c9980 */ /* 0x000162000c101b00 */
[----:B------:R-:W-:-:S03]  /*78c0*/  @!P0 IMAD.X R15, R3, 0x1, R39, P4 ;  /* 0x00000001030f8824 */ /* 0x000fc600020e0627 */
[----:B------:R0:W5:Y:S04]  /*78d0*/  @!P1 LD.E.64 R24, desc[UR42][R28.64] ;  /* 0x0000002a1c189980 */ /* 0x000168000c101b00 */
[----:B------:R0:W5:Y:S04]  /*78e0*/  @!P0 LD.E.64 R8, desc[UR42][R34.64] ;  /* 0x0000002a22088980 */ /* 0x000168000c101b00 */
[----:B------:R0:W5:Y:S02]  /*78f0*/  @!P0 LD.E.64 R10, desc[UR42][R14.64] ;  /* 0x0000002a0e0a8980 */ /* 0x000164000c101b00 */
.L_x_10931:
[----:B------:R-:W-:Y:S05]  /*7900*/  BSYNC B1 ;  /* 0x0000000000017941 */ /* 0x000fea0003800000 */
.L_x_10930:
[----:B------:R-:W1:Y:S01]  /*7910*/  SYNCS.PHASECHK.TRANS64.TRYWAIT P0, [R18+URZ+0x19c00], R21 ;  /* 0x019c0015120075a7 */ /* 0x000e62000800017f */
[----:B---3--:R-:W-:Y:S01]  /*7920*/  IMAD R0, R153, -0xc0, R37 ;  /* 0xffffff4099007824 */ /* 0x008fe200078e0225 */
[----:B------:R-:W-:Y:S04]  /*7930*/  BSSY B1, `(.L_x_10932) ;  /* 0x0000004000017945 */ /* 0x000fe80003800000 */
[----:B------:R-:W-:-:S04]  /*7940*/  VIMNMX R0, R0, 0xc0, PT ;  /* 0x000000c000007848 */ /* 0x000fc80003fe0100 */
[----:B------:R-:W-:Y:S01]  /*7950*/  ISETP.GE.AND P1, PT, R38, R0, PT ;  /* 0x000000002600720c */ /* 0x000fe20003f26270 */
[----:B-1----:R-:W-:-:S12]  /*7960*/  @!P0 BRA `(.L_x_10933) ;  /* 0x0000012c00e08947 */ /* 0x002fd80003800000 */
.L_x_11148:
[----:B------:R-:W-:Y:S05]  /*7970*/  BSYNC B1 ;  /* 0x0000000000017941 */ /* 0x000fea0003800000 */
.L_x_10932:
[----:B------:R-:W-:Y:S05]  /*7980*/  @P1 BRA `(.L_x_10934) ;  /* 0x0000003800dc1947 */ /* 0x000fea0003800000 */
[----:B0-----:R-:W3:Y:S01]  /*7990*/  LDL R4, [R1+0x18] ;  /* 0x0000180001047983 */ /* 0x001ee20000100800 */
[----:B----4-:R-:W0:Y:S03]  /*79a0*/  LDC R3, c[0x0][0x3f4] ;  /* 0x0000fd00ff037b82 */ /* 0x010e260000000800 */
[----:B------:R-:W4:Y:S01]  /*79b0*/  LDL R0, [R1+0x1c] ;  /* 0x00001c0001007983 */ /* 0x000f220000100800 */
[----:B------:R-:W-:Y:S01]  /*79c0*/  BSSY B1, `(.L_x_10935) ;  /* 0x000007b000017945 */ /* 0x000fe20003800000 */
[-C--:B0-----:R-:W-:Y:S02]  /*79d0*/  ISETP.GE.AND P0, PT, R22, R3.reuse, PT ;  /* 0x000000031600720c */ /* 0x081fe40003f06270 */
[-C--:B---3--:R-:W-:Y:S02]  /*79e0*/  ISETP.GE.AND P1, PT, R4, R3.reuse, PT ;  /* 0x000000030400720c */ /* 0x088fe40003f26270 */
[----:B----4-:R-:W-:-:S09]  /*79f0*/  ISETP.GE.AND P2, PT, R0, R3, PT ;  /* 0x000000030000720c */ /* 0x010fd20003f46270 */
[----:B------:R-:W-:Y:S05]  /*7a00*/  @P0 BRA `(.L_x_10936) ;  /* 0x0000000400d80947 */ /* 0x000fea0003800000 */
[----:B------:R-:W0:Y:S01]  /*7a10*/  LDS.128 R4, [R20+0xf000] ;  /* 0x00f0000014047984 */ /* 0x000e220000000c00 */
[----:B-----5:R-:W-:Y:S02]  /*7a20*/  SHF.R.U32.HI R15, RZ, 0x8, R27 ;  /* 0x00000008ff0f7819 */ /* 0x020fe4000001161b */
[----:B--2---:R-:W-:Y:S02]  /*7a30*/  LOP3.LUT R14, R27, 0xff, RZ, 0xc0, !PT ;  /* 0x000000ff1b0e7812 */ /* 0x004fe400078ec0ff */
        /* <DEDUP_REMOVED lines=9> */
[----:B-1----:R-:W-:Y:S01]  /*7ad0*/  LOP3.LUT R21, R15, 0xff, RZ, 0xc0, !PT ;  /* 0x000000ff0f157812 */ /* 0x002fe200078ec0ff */
[----:B------:R-:W-:Y:S01]  /*7ae0*/  IMAD.U32 R15, R33, 0x10000, RZ ;  /* 0x00010000210f7824 */ /* 0x000fe200078e00ff */
[----:B------:R-:W-:-:S02]  /*7af0*/  PRMT R28, R29, 0x7604, R28 ;  /* 0x000076041d1c7816 */ /* 0x000fc4000000001c */
[----:B------:R-:W-:Y:S02]  /*7b00*/  LOP3.LUT R0, R26, 0xff, RZ, 0xc0, !PT ;  /* 0x000000ff1a007812 */ /* 0x000fe400078ec0ff */
[----:B------:R-:W-:Y:S02]  /*7b10*/  LOP3.LUT R3, R3, 0xff, RZ, 0xc0, !PT ;  /* 0x000000ff03037812 */ /* 0x000fe400078ec0ff */
[----:B------:R-:W-:Y:S02]  /*7b20*/  SHF.L.U32 R29, R32, 0x10, RZ ;  /* 0x00000010201d7819 */ /* 0x000fe400000006ff */
[----:B------:R-:W-:Y:S02]  /*7b30*/  PRMT R3, R3, 0x7604, R0 ;  /* 0x0000760403037816 */ /* 0x000fe40000000000 */
[----:B------:R-:W-:Y:S02]  /*7b40*/  LOP3.LUT R29, R28, 0xff0000, R29, 0xf8, !PT ;  /* 0x00ff00001c1d7812 */ /* 0x000fe400078ef81d */
[----:B------:R-:W-:-:S02]  /*7b50*/  LOP3.LUT R0, R30, 0xff, RZ, 0xc0, !PT ;  /* 0x000000ff1e007812 */ /* 0x000fc400078ec0ff */
[----:B------:R-:W-:Y:S02]  /*7b60*/  LOP3.LUT R15, R14, 0xff0000, R15, 0xf8, !PT ;  /* 0x00ff00000e0f7812 */ /* 0x000fe400078ef80f */
[----:B------:R-:W-:Y:S02]  /*7b70*/  LOP3.LUT R32, R29, 0xff000000, R31, 0xf8, !PT ;  /* 0xff0000001d207812 */ /* 0x000fe400078ef81f */
[----:B------:R-:W-:Y:S02]  /*7b80*/  PRMT R21, R21, 0x7604, R0 ;  /* 0x0000760415157816 */ /* 0x000fe40000000000 */
[----:B------:R-:W-:Y:S02]  /*7b90*/  LOP3.LUT R27, R15, 0xff000000, R27, 0xf8, !PT ;  /* 0xff0000000f1b7812 */ /* 0x000fe400078ef81b */
[----:B0-----:R-:W-:Y:S02]  /*7ba0*/  F2FP.F16.E4M3.UNPACK_B R0, R6.H1 ;  /* 0x00000006ff00723e */ /* 0x001fe400030006ff */
[----:B------:R-:W-:-:S02]  /*7bb0*/  F2FP.F16.E4M3.UNPACK_B R33, R32 ;  /* 0x00000020ff21723e */ /* 0x000fc400020006ff */
[----:B------:R-:W-:Y:S01]  /*7bc0*/  LOP3.LUT R21, R21, 0xff0000, R30, 0xf8, !PT ;  /* 0x00ff000015157812 */ /* 0x000fe200078ef81e */
[--C-:B------:R-:W-:Y:S01]  /*7bd0*/  HADD2.F32 R15, -RZ, R0.reuse.H1_H1 ;  /* 0x30000000ff0f7230 */ /* 0x100fe20000004100 */
[----:B------:R-:W-:Y:S01]  /*7be0*/  F2FP.F16.E4M3.UNPACK_B R29, R27 ;  /* 0x0000001bff1d723e */ /* 0x000fe200020006ff */
[----:B------:R-:W-:Y:S01]  /*7bf0*/  HADD2.F32 R34, -RZ, R33.H1_H1 ;  /* 0x30000021ff227230 */ /* 0x000fe20000004100 */
[----:B------:R-:W-:Y:S01]  /*7c00*/  LOP3.LUT R3, R3, 0xff0000, R26, 0xf8, !PT ;  /* 0x00ff000003037812 */ /* 0x000fe200078ef81a */
[----:B------:R-:W-:Y:S01]  /*7c10*/  HADD2.F32 R14, -RZ, R0.H0_H0 ;  /* 0x20000000ff0e7230 */ /* 0x000fe20000004100 */
[----:B------:R-:W-:Y:S01]  /*7c20*/  LOP3.LUT R31, R21, 0xff000000, R30, 0xf8, !PT ;  /* 0xff000000151f7812 */ /* 0x000fe200078ef81e */
[----:B------:R-:W-:Y:S01]  /*7c30*/  HADD2.F32 R30, -RZ, R29.H1_H1 ;  /* 0x3000001dff1e7230 */ /* 0x000fe20000004100 */
[----:B------:R-:W-:Y:S01]  /*7c40*/  LOP3.LUT R28, R3, 0xff000000, R26, 0xf8, !PT ;  /* 0xff000000031c7812 */ /* 0x000fe200078ef81a */
[----:B------:R-:W-:Y:S01]  /*7c50*/  FMUL.FTZ R35, R15, R34 ;  /* 0x000000220f237220 */ /* 0x000fe20000410000 */
[----:B------:R-:W-:-:S02]  /*7c60*/  F2FP.F16.E4M3.UNPACK_B R3, R6 ;  /* 0x00000006ff03723e */ /* 0x000fc400020006ff */
[-C--:B------:R-:W-:Y:S01]  /*7c70*/  FMUL.FTZ R15, R15, R30.reuse ;  /* 0x0000001e0f0f7220 */ /* 0x080fe20000410000 */
[-C--:B------:R-:W-:Y:S01]  /*7c80*/  F2FP.F16.E4M3.UNPACK_B R21, R7.reuse ;  /* 0x00000007ff15723e */ /* 0x080fe200020006ff */
[C---:B------:R-:W-:Y:S01]  /*7c90*/  FFMA.FTZ R37, R14.reuse, R30, -R35 ;  /* 0x0000001e0e257223 */ /* 0x040fe20000010823 */
[----:B------:R-:W-:Y:S01]  /*7ca0*/  F2FP.F16.E4M3.UNPACK_B R26, R7.H1 ;  /* 0x00000007ff1a723e */ /* 0x000fe200030006ff */
[----:B------:R-:W-:Y:S01]  /*7cb0*/  FFMA.FTZ R40, R14, R34, R15 ;  /* 0x000000220e287223 */ /* 0x000fe2000001000f */
[-C--:B------:R-:W-:Y:S01]  /*7cc0*/  F2FP.F16.E4M3.UNPACK_B R6, R5.reuse ;  /* 0x00000005ff06723e */ /* 0x080fe200020006ff */
[----:B------:R-:W-:Y:S01]  /*7cd0*/  HADD2.F32 R30, -RZ, R33.H0_H0 ;  /* 0x20000021ff1e7230 */ /* 0x000fe20000004100 */
        /* <DEDUP_REMOVED lines=16> */
[----:B------:R-:W-:Y:S01]  /*7de0*/  FMUL.FTZ R42, R5, R14 ;  /* 0x0000000e052a7220 */ /* 0x000fe20000410000 */
[--C-:B------:R-:W-:Y:S01]  /*7df0*/  HADD2.F32 R3, -RZ, R26.reuse.H1_H1 ;  /* 0x3000001aff037230 */ /* 0x100fe20000004100 */
[----:B------:R-:W-:Y:S01]  /*7e00*/  F2FP.F16.E4M3.UNPACK_B R0, R4 ;  /* 0x00000004ff00723e */ /* 0x000fe200020006ff */
[----:B------:R-:W-:Y:S02]  /*7e10*/  HADD2.F32 R27, -RZ, R27.H1_H1 ;  /* 0x3000001bff1b7230 */ /* 0x000fe40000004100 */
[----:B------:R-:W-:Y:S01]  /*7e20*/  FFMA.FTZ R39, R21, R14, -R30 ;  /* 0x0000000e15277223 */ /* 0x000fe2000001081e */
[----:B------:R-:W-:Y:S02]  /*7e30*/  HADD2.F32 R26, -RZ, R26.H0_H0 ;  /* 0x2000001aff1a7230 */ /* 0x000fe40000004100 */
[C---:B------:R-:W-:Y:S01]  /*7e40*/  FMUL.FTZ R5, R3.reuse, R32 ;  /* 0x0000002003057220 */ /* 0x040fe20000410000 */
[----:B------:R-:W-:Y:S01]  /*7e50*/  F2FP.F16.E4M3.UNPACK_B R15, R31 ;  /* 0x0000001fff0f723e */ /* 0x000fe200020006ff */
[-C--:B------:R-:W-:Y:S01]  /*7e60*/  FMUL.FTZ R3, R3, R27.reuse ;  /* 0x0000001b03037220 */ /* 0x080fe20000410000 */
[----:B------:R-:W-:Y:S01]  /*7e70*/  F2FP.F16.E4M3.UNPACK_B R4, R4.H1 ;  /* 0x00000004ff04723e */ /* 0x000fe200030006ff */
[----:B------:R-:W-:Y:S01]  /*7e80*/  FFMA.FTZ R42, R21, R34, R42 ;  /* 0x00000022152a7223 */ /* 0x000fe2000001002a */
[----:B------:R-:W-:Y:S01]  /*7e90*/  F2FP.F16.E4M3.UNPACK_B R14, R28 ;  /* 0x0000001cff0e723e */ /* 0x000fe200020006ff */
[----:B------:R-:W-:Y:S01]  /*7ea0*/  FFMA.FTZ R34, R26, R27, -R5 ;  /* 0x0000001b1a227223 */ /* 0x000fe20000010805 */
[----:B------:R-:W-:-:S02]  /*7eb0*/  HADD2.F32 R27, -RZ, R15.H1_H1 ;  /* 0x3000000fff1b7230 */ /* 0x000fc40000004100 */
[----:B------:R-:W-:Y:S01]  /*7ec0*/  FFMA.FTZ R41, R26, R32, R3 ;  /* 0x000000201a297223 */ /* 0x000fe20000010003 */
[----:B------:R-:W-:Y:S01]  /*7ed0*/  HADD2.F32 R21, -RZ, R15.H0_H0 ;  /* 0x2000000fff157230 */ /* 0x000fe20000004100 */
[----:B------:R-:W-:Y:S01]  /*7ee0*/  F2FP.F16.E4M3.UNPACK_B R28, R28.H1 ;  /* 0x0000001cff1c723e */ /* 0x000fe200030006ff */
[----:B------:R-:W-:Y:S01]  /*7ef0*/  HADD2.F32 R5, -RZ, R4.H1_H1 ;  /* 0x30000004ff057230 */ /* 0x000fe20000004100 */
[----:B------:R-:W-:Y:S01]  /*7f00*/  F2FP.F16.E4M3.UNPACK_B R31, R31.H1 ;  /* 0x0000001fff1f723e */ /* 0x000fe200030006ff */
[----:B------:R-:W-:Y:S02]  /*7f10*/  HADD2.F32 R15, -RZ, R14.H1_H1 ;  /* 0x3000000eff0f7230 */ /* 0x000fe40000004100 */
[----:B------:R-:W-:Y:S02]  /*7f20*/  HADD2.F32 R3, -RZ, R0.H1_H1 ;  /* 0x30000000ff037230 */ /* 0x000fe40000004100 */
[----:B------:R-:W-:Y:S01]  /*7f30*/  FMUL.FTZ R29, R5, R27 ;  /* 0x0000001b051d7220 */ /* 0x000fe20000410000 */
[----:B------:R-:W-:-:S02]  /*7f40*/  HADD2.F32 R4, -RZ, R4.H0_H0 ;  /* 0x20000004ff047230 */ /* 0x000fc40000004100 */
[----:B------:R-:W-:Y:S01]  /*7f50*/  FMUL.FTZ R33, R5, R15 ;  /* 0x0000000f05217220 */ /* 0x000fe20000410000 */
[----:B------:R-:W-:Y:S02]  /*7f60*/  HADD2.F32 R14, -RZ, R14.H0_H0 ;  /* 0x2000000eff0e7230 */ /* 0x000fe40000004100 */
[C---:B------:R-:W-:Y:S01]  /*7f70*/  FMUL.FTZ R5, R3.reuse, R21 ;  /* 0x0000001503057220 */ /* 0x040fe20000410000 */
[----:B------:R-:W-:Y:S02]  /*7f80*/  HADD2.F32 R0, -RZ, R0.H0_H0 ;  /* 0x20000000ff007230 */ /* 0x000fe40000004100 */
[C---:B------:R-:W-:Y:S01]  /*7f90*/  FFMA.FTZ R29, R4.reuse, R15, -R29 ;  /* 0x0000000f041d7223 */ /* 0x040fe2000001081d */
[----:B------:R-:W-:Y:S01]  /*7fa0*/  FFMA.FTZ R30, R4, R27, R33 ;  /* 0x0000001b041e7223 */ /* 0x000fe20000010021 */
[-C--:B------:R-:W-:Y:S01]  /*7fb0*/  FMUL.FTZ R26, R3, R14.reuse ;  /* 0x0000000e031a7220 */ /* 0x080fe20000410000 */
[----:B------:R-:W-:Y:S02]  /*7fc0*/  HADD2.F32 R4, -RZ, R28.H1_H1 ;  /* 0x3000001cff047230 */ /* 0x000fe40000004100 */
[----:B------:R-:W-:Y:S01]  /*7fd0*/  FFMA.FTZ R15, R0, R14, -R5 ;  /* 0x0000000e000f7223 */ /* 0x000fe20000010805 */
[----:B------:R-:W-:-:S02]  /*7fe0*/  HADD2.F32 R3, -RZ, R7.H1_H1 ;  /* 0x30000007ff037230 */ /* 0x000fc40000004100 */
[----:B------:R-:W-:Y:S01]  /*7ff0*/  FFMA.FTZ R26, R0, R21, R26 ;  /* 0x00000015001a7223 */ /* 0x000fe2000001001a */
        /* <DEDUP_REMOVED lines=23> */
.L_x_10936:
[----:B------:R-:W-:Y:S05]  /*8170*/  BSYNC B1 ;  /* 0x0000000000017941 */ /* 0x000fea0003800000 */
.L_x_10935:
[----:B------:R-:W-:Y:S04]  /*8180*/  BSSY B1, `(.L_x_10937) ;  /* 0x000007c000017945 */ /* 0x000fe80003800000 */
[----:B------:R-:W-:Y:S05]  /*8190*/  @P1 BRA `(.L_x_10938) ;  /* 0x0000000400e81947 */ /* 0x000fea0003800000 */
[----:B0-----:R-:W0:Y:S01]  /*81a0*/  LDS.128 R4, [R20+0x10800] ;  /* 0x0108000014047984 */ /* 0x001e220000000c00 */
[----:B-----5:R-:W-:Y:S02]  /*81b0*/  SHF.R.U32.HI R27, RZ, 0x8, R25 ;  /* 0x00000008ff1b7819 */ /* 0x020fe40000011619 */
[----:B--2---:R-:W-:Y:S02]  /*81c0*/  SHF.R.U32.HI R14, RZ, 0x8, R13 ;  /* 0x00000008ff0e7819 */ /* 0x004fe4000001160d */
[----:B-1----:R-:W-:Y:S02]  /*81d0*/  SHF.R.U32.HI R21, RZ, 0x8, R24 ;  /* 0x00000008ff157819 */ /* 0x002fe40000011618 */
        /* <DEDUP_REMOVED lines=27> */
[-C--:B0-----:R-:W-:Y:S02]  /*8390*/  F2FP.F16.E4M3.UNPACK_B R0, R6.reuse.H1 ;  /* 0x00000006ff00723e */ /* 0x081fe400030006ff */
[----:B------:R-:W-:Y:S02]  /*83a0*/  LOP3.LUT R27, R27, 0xff000000, R24, 0xf8, !PT ;  /* 0xff0000001b1b7812 */ /* 0x000fe400078ef818 */
[----:B------:R-:W-:Y:S01]  /*83b0*/  F2FP.F16.E4M3.UNPACK_B R28, R29 ;  /* 0x0000001dff1c723e */ /* 0x000fe200020006ff */
[----:B------:R-:W-:Y:S01]  /*83c0*/  HADD2.F32 R13, -RZ, R0.H1_H1 ;  /* 0x30000000ff0d7230 */ /* 0x000fe20000004100 */
[----:B------:R-:W-:Y:S02]  /*83d0*/  F2FP.F16.E4M3.UNPACK_B R24, R25 ;  /* 0x00000019ff18723e */ /* 0x000fe400020006ff */
[----:B------:R-:W-:Y:S01]  /*83e0*/  LOP3.LUT R21, R3, 0xff000000, R12, 0xf8, !PT ;  /* 0xff00000003157812 */ /* 0x000fe200078ef80c */
[----:B------:R-:W-:Y:S01]  /*83f0*/  HADD2.F32 R30, -RZ, R28.H1_H1 ;  /* 0x3000001cff1e7230 */ /* 0x000fe20000004100 */
[----:B------:R-:W-:Y:S01]  /*8400*/  F2FP.F16.E4M3.UNPACK_B R3, R6 ;  /* 0x00000006ff03723e */ /* 0x000fe200020006ff */
[----:B------:R-:W-:Y:S01]  /*8410*/  HADD2.F32 R26, -RZ, R24.H1_H1 ;  /* 0x30000018ff1a7230 */ /* 0x000fe20000004100 */
[-C--:B------:R-:W-:Y:S01]  /*8420*/  F2FP.F16.E4M3.UNPACK_B R14, R7.reuse ;  /* 0x00000007ff0e723e */ /* 0x080fe200020006ff */
[----:B------:R-:W-:Y:S01]  /*8430*/  HADD2.F32 R12, -RZ, R0.H0_H0 ;  /* 0x20000000ff0c7230 */ /* 0x000fe20000004100 */
[----:B------:R-:W-:Y:S01]  /*8440*/  F2FP.F16.E4M3.UNPACK_B R15, R7.H1 ;  /* 0x00000007ff0f723e */ /* 0x000fe200030006ff */
[C---:B------:R-:W-:Y:S01]  /*8450*/  FMUL.FTZ R31, R13.reuse, R30 ;  /* 0x0000001e0d1f7220 */ /* 0x040fe20000410000 */
[-C--:B------:R-:W-:Y:S01]  /*8460*/  F2FP.F16.E4M3.UNPACK_B R6, R5.reuse ;  /* 0x00000005ff06723e */ /* 0x080fe200020006ff */
[----:B------:R-:W-:Y:S01]  /*8470*/  FMUL.FTZ R13, R13, R26 ;  /* 0x0000001a0d0d7220 */ /* 0x000fe20000410000 */
[----:B------:R-:W-:Y:S01]  /*8480*/  F2FP.F16.E4M3.UNPACK_B R7, R5.H1 ;  /* 0x00000005ff07723e */ /* 0x000fe200030006ff */
        /* <DEDUP_REMOVED lines=45> */
[----:B------:R-:W-:Y:S01]  /*8760*/  FMUL.FTZ R3, R3, R12 ;  /* 0x0000000c03037220 */ /* 0x000fe20000410000 */
        /* <DEDUP_REMOVED lines=29> */
.L_x_10938:
[----:B------:R-:W-:Y:S05]  /*8940*/  BSYNC B1 ;  /* 0x0000000000017941 */ /* 0x000fea0003800000 */
.L_x_10937:
[----:B------:R-:W-:Y:S05]  /*8950*/  @P2 BRA `(.L_x_10934) ;  /* 0x0000002800e82947 */ /* 0x000fea0003800000 */
[----:B0--3--:R-:W0:Y:S01]  /*8960*/  LDS.128 R4, [R20+0x12000] ;  /* 0x0120000014047984 */ /* 0x009e220000000c00 */
[----:B-----5:R-:W-:Y:S02]  /*8970*/  SHF.R.U32.HI R13, RZ, 0x8, R9 ;  /* 0x00000008ff0d7819 */ /* 0x020fe40000011609 */
[----:B------:R-:W-:Y:S02]  /*8980*/  LOP3.LUT R12, R9, 0xff, RZ, 0xc0, !PT ;  /* 0x000000ff090c7812 */ /* 0x000fe400078ec0ff */
[----:B------:R-:W-:Y:S02]  /*8990*/  LOP3.LUT R13, R13, 0xff, RZ, 0xc0, !PT ;  /* 0x000000ff0d0d7812 */ /* 0x000fe400078ec0ff */
[----:B-1----:R-:W-:Y:S02]  /*89a0*/  SHF.R.U32.HI R21, RZ, 0x8, R11 ;  /* 0x00000008ff157819 */ /* 0x002fe4000001160b */
[----:B------:R-:W-:Y:S02]  /*89b0*/  PRMT R12, R13, 0x7604, R12 ;  /* 0x000076040d0c7816 */ /* 0x000fe4000000000c */
[----:B--2---:R-:W-:-:S02]  /*89c0*/  LOP3.LUT R14, R11, 0xff, RZ, 0xc0, !PT ;  /* 0x000000ff0b0e7812 */ /* 0x004fc400078ec0ff */
[----:B------:R-:W-:Y:S02]  /*89d0*/  LOP3.LUT R21, R21, 0xff, RZ, 0xc0, !PT ;  /* 0x000000ff15157812 */ /* 0x000fe400078ec0ff */
[----:B------:R-:W-:Y:S02]  /*89e0*/  SHF.R.U32.HI R24, RZ, 0x10, R11 ;  /* 0x00000010ff187819 */ /* 0x000fe4000001160b */
[----:B------:R-:W-:Y:S02]  /*89f0*/  SHF.R.U32.HI R25, RZ, 0x10, R9 ;  /* 0x00000010ff197819 */ /* 0x000fe40000011609 */
[----:B------:R-:W-:Y:S02]  /*8a00*/  SHF.R.U32.HI R13, RZ, 0x8, R10 ;  /* 0x00000008ff0d7819 */ /* 0x000fe4000001160a */
[----:B------:R-:W-:Y:S02]  /*8a10*/  SHF.R.U32.HI R3, RZ, 0x8, R8 ;  /* 0x00000008ff037819 */ /* 0x000fe40000011608 */
[----:B------:R-:W-:Y:S01]  /*8a20*/  PRMT R14, R21, 0x7604, R14 ;  /* 0x00007604150e7816 */ /* 0x000fe2000000000e */
[----:B------:R-:W-:Y:S01]  /*8a30*/  IMAD.U32 R21, R24, 0x10000, RZ ;  /* 0x0001000018157824 */ /* 0x000fe200078e00ff */
[----:B------:R-:W-:Y:S01]  /*8a40*/  LOP3.LUT R15, R13, 0xff, RZ, 0xc0, !PT ;  /* 0x000000ff0d0f7812 */ /* 0x000fe200078ec0ff */
[----:B------:R-:W-:Y:S01]  /*8a50*/  IMAD.U32 R13, R25, 0x10000, RZ ;  /* 0x00010000190d7824 */ /* 0x000fe200078e00ff */
[----:B------:R-:W-:-:S02]  /*8a60*/  LOP3.LUT R0, R8, 0xff, RZ, 0xc0, !PT ;  /* 0x000000ff08007812 */ /* 0x000fc400078ec0ff */
[----:B------:R-:W-:Y:S02]  /*8a70*/  LOP3.LUT R3, R3, 0xff, RZ, 0xc0, !PT ;  /* 0x000000ff03037812 */ /* 0x000fe400078ec0ff */
[----:B------:R-:W-:Y:S02]  /*8a80*/  LOP3.LUT R21, R14, 0xff0000, R21, 0xf8, !PT ;  /* 0x00ff00000e157812 */ /* 0x000fe400078ef815 */
[----:B------:R-:W-:Y:S02]  /*8a90*/  PRMT R3, R3, 0x7604, R0 ;  /* 0x0000760403037816 */ /* 0x000fe40000000000 */
[----:B------:R-:W-:Y:S02]  /*8aa0*/  LOP3.LUT R0, R10, 0xff, RZ, 0xc0, !PT ;  /* 0x000000ff0a007812 */ /* 0x000fe400078ec0ff */
[----:B------:R-:W-:Y:S02]  /*8ab0*/  LOP3.LUT R13, R12, 0xff0000, R13, 0xf8, !PT ;  /* 0x00ff00000c0d7812 */ /* 0x000fe400078ef80d */
[----:B------:R-:W-:-:S02]  /*8ac0*/  LOP3.LUT R24, R21, 0xff000000, R11, 0xf8, !PT ;  /* 0xff00000015187812 */ /* 0x000fc400078ef80b */
[----:B------:R-:W-:Y:S02]  /*8ad0*/  PRMT R15, R15, 0x7604, R0 ;  /* 0x000076040f0f7816 */ /* 0x000fe40000000000 */
[----:B------:R-:W-:Y:S02]  /*8ae0*/  LOP3.LUT R13, R13, 0xff000000, R9, 0xf8, !PT ;  /* 0xff0000000d0d7812 */ /* 0x000fe400078ef809 */
[----:B0-----:R-:W-:Y:S02]  /*8af0*/  F2FP.F16.E4M3.UNPACK_B R0, R6.H1 ;  /* 0x00000006ff00723e */ /* 0x001fe400030006ff */
[----:B------:R-:W-:Y:S02]  /*8b00*/  F2FP.F16.E4M3.UNPACK_B R25, R24 ;  /* 0x00000018ff19723e */ /* 0x000fe400020006ff */
[----:B------:R-:W-:Y:S01]  /*8b10*/  LOP3.LUT R15, R15, 0xff0000, R10, 0xf8, !PT ;  /* 0x00ff00000f0f7812 */ /* 0x000fe200078ef80a */
[----:B------:R-:W-:Y:S01]  /*8b20*/  HADD2.F32 R9, -RZ, R0.H1_H1 ;  /* 0x30000000ff097230 */ /* 0x000fe20000004100 */
[----:B------:R-:W-:Y:S01]  /*8b30*/  F2FP.F16.E4M3.UNPACK_B R14, R13 ;  /* 0x0000000dff0e723e */ /* 0x000fe200020006ff */
[----:B------:R-:W-:Y:S01]  /*8b40*/  HADD2.F32 R26, -RZ, R25.H1_H1 ;  /* 0x30000019ff1a7230 */ /* 0x000fe20000004100 */
[----:B------:R-:W-:-:S02]  /*8b50*/  LOP3.LUT R3, R3, 0xff0000, R8, 0xf8, !PT ;  /* 0x00ff000003037812 */ /* 0x000fc400078ef808 */
[----:B------:R-:W-:Y:S01]  /*8b60*/  LOP3.LUT R21, R15, 0xff000000, R10, 0xf8, !PT ;  /* 0xff0000000f157812 */ /* 0x000fe200078ef80a */
[----:B------:R-:W-:Y:S01]  /*8b70*/  HADD2.F32 R15, -RZ, R14.H1_H1 ;  /* 0x3000000eff0f7230 */ /* 0x000fe20000004100 */
[----:B------:R-:W-:Y:S01]  /*8b80*/  LOP3.LUT R12, R3, 0xff000000, R8, 0xf8, !PT ;  /* 0xff000000030c7812 */ /* 0x000fe200078ef808 */
[----:B------:R-:W-:Y:S02]  /*8b90*/  HADD2.F32 R8, -RZ, R0.H0_H0 ;  /* 0x20000000ff087230 */ /* 0x000fe40000004100 */
[C---:B------:R-:W-:Y:S01]  /*8ba0*/  FMUL.FTZ R27, R9.reuse, R26 ;  /* 0x0000001a091b7220 */ /* 0x040fe20000410000 */
[----:B------:R-:W-:Y:S01]  /*8bb0*/  F2FP.F16.E4M3.UNPACK_B R3, R6 ;  /* 0x00000006ff03723e */ /* 0x000fe200020006ff */
[----:B------:R-:W-:Y:S01]  /*8bc0*/  FMUL.FTZ R9, R9, R15 ;  /* 0x0000000f09097220 */ /* 0x000fe20000410000 */
[----:B------:R-:W-:Y:S01]  /*8bd0*/  F2FP.F16.E4M3.UNPACK_B R10, R7 ;  /* 0x00000007ff0a723e */ /* 0x000fe200020006ff */
[C---:B------:R-:W-:Y:S01]  /*8be0*/  FFMA.FTZ R27, R8.reuse, R15, -R27 ;  /* 0x0000000f081b7223 */ /* 0x040fe2000001081b */
[----:B------:R-:W-:Y:S01]  /*8bf0*/  F2FP.F16.E4M3.UNPACK_B R11, R7.H1 ;  /* 0x00000007ff0b723e */ /* 0x000fe200030006ff */
[----:B------:R-:W-:Y:S01]  /*8c00*/  FFMA.FTZ R28, R8, R26, R9 ;  /* 0x0000001a081c7223 */ /* 0x000fe20000010009 */
[-C--:B------:R-:W-:Y:S01]  /*8c10*/  F2FP.F16.E4M3.UNPACK_B R6, R5.reuse ;  /* 0x00000005ff06723e */ /* 0x080fe200020006ff */
[----:B------:R-:W-:Y:S01]  /*8c20*/  HADD2.F32 R8, -RZ, R25.H0_H0 ;  /* 0x20000019ff087230 */ /* 0x000fe20000004100 */
[----:B------:R-:W-:Y:S01]  /*8c30*/  F2FP.F16.E4M3.UNPACK_B R7, R5.H1 ;  /* 0x00000005ff07723e */ /* 0x000fe200030006ff */
[--C-:B------:R-:W-:Y:S01]  /*8c40*/  HADD2.F32 R5, -RZ, R3.reuse.H1_H1 ;  /* 0x30000003ff057230 */ /* 0x100fe20000004100 */
[----:B------:R-:W-:Y:S01]  /*8c50*/  F2FP.F16.E4M3.UNPACK_B R24, R24.H1 ;  /* 0x00000018ff18723e */ /* 0x000fe200030006ff */
[----:B------:R-:W-:Y:S01]  /*8c60*/  HADD2.F32 R14, -RZ, R14.H0_H0 ;  /* 0x2000000eff0e7230 */ /* 0x000fe20000004100 */
[----:B------:R-:W-:Y:S01]  /*8c70*/  F2FP.F16.E4M3.UNPACK_B R13, R13.H1 ;  /* 0x0000000dff0d723e */ /* 0x000fe200030006ff */
[----:B------:R-:W-:-:S02]  /*8c80*/  HADD2.F32 R3, -RZ, R3.H0_H0 ;  /* 0x20000003ff037230 */ /* 0x000fc40000004100 */
        /* <DEDUP_REMOVED lines=8> */
[CC--:B------:R-:W-:Y:S01]  /*8d10*/  FMUL.FTZ R15, R5.reuse, R9.reuse ;  /* 0x00000009050f7220 */ /* 0x0c0fe20000410000 */
[----:B------:R-:W-:Y:S01]  /*8d20*/  HADD2.F32 R24, -RZ, R24.H1_H1 ;  /* 0x30000018ff187230 */ /* 0x000fe20000004100 */
[----:B------:R-:W-:Y:S01]  /*8d30*/  F2FP.F16.E4M3.UNPACK_B R0, R4 ;  /* 0x00000004ff00723e */ /* 0x000fe200020006ff */
[----:B------:R-:W-:Y:S02]  /*8d40*/  HADD2.F32 R3, -RZ, R11.H1_H1 ;  /* 0x3000000bff037230 */ /* 0x000fe40000004100 */
[-C--:B------:R-:W-:Y:S01]  /*8d50*/  FMUL.FTZ R5, R5, R8.reuse ;  /* 0x0000000805057220 */ /* 0x080fe20000410000 */
[C---:B------:R-:W-:Y:S01]  /*8d60*/  FFMA.FTZ R29, R10.reuse, R8, -R15 ;  /* 0x000000080a1d7223 */ /* 0x040fe2000001080f */
[----:B------:R-:W-:Y:S01]  /*8d70*/  HADD2.F32 R8, -RZ, R13.H1_H1 ;  /* 0x3000000dff087230 */ /* 0x000fe20000004100 */
[----:B------:R-:W-:Y:S01]  /*8d80*/  F2FP.F16.E4M3.UNPACK_B R4, R4.H1 ;  /* 0x00000004ff04723e */ /* 0x000fe200030006ff */
[----:B------:R-:W-:Y:S02]  /*8d90*/  HADD2.F32 R11, -RZ, R11.H0_H0 ;  /* 0x2000000bff0b7230 */ /* 0x000fe40000004100 */
[C---:B------:R-:W-:Y:S01]  /*8da0*/  FMUL.FTZ R14, R3.reuse, R24 ;  /* 0x00000018030e7220 */ /* 0x040fe20000410000 */
[----:B------:R-:W-:Y:S01]  /*8db0*/  FFMA.FTZ R30, R10, R9, R5 ;  /* 0x000000090a1e7223 */ /* 0x000fe20000010005 */
[----:B------:R-:W-:Y:S01]  /*8dc0*/  F2FP.F16.E4M3.UNPACK_B R9, R21 ;  /* 0x00000015ff09723e */ /* 0x000fe200020006ff */
[-C--:B------:R-:W-:Y:S01]  /*8dd0*/  FMUL.FTZ R10, R3, R8.reuse ;  /* 0x00000008030a7220 */ /* 0x080fe20000410000 */
[----:B------:R-:W-:Y:S01]  /*8de0*/  FFMA.FTZ R31, R11, R8, -R14 ;  /* 0x000000080b1f7223 */ /* 0x000fe2000001080e */
[----:B------:R-:W-:Y:S01]  /*8df0*/  F2FP.F16.E4M3.UNPACK_B R8, R12 ;  /* 0x0000000cff08723e */ /* 0x000fe200020006ff */
[----:B------:R-:W-:-:S02]  /*8e00*/  HADD2.F32 R5, -RZ, R4.H1_H1 ;  /* 0x30000004ff057230 */ /* 0x000fc40000004100 */
[----:B------:R-:W-:Y:S01]  /*8e10*/  FFMA.FTZ R24, R11, R24, R10 ;  /* 0x000000180b187223 */ /* 0x000fe2000001000a */
[--C-:B------:R-:W-:Y:S01]  /*8e20*/  HADD2.F32 R13, -RZ, R9.reuse.H1_H1 ;  /* 0x30000009ff0d7230 */ /* 0x100fe20000004100 */
[----:B------:R-:W-:Y:S01]  /*8e30*/  F2FP.F16.E4M3.UNPACK_B R12, R12.H1 ;  /* 0x0000000cff0c723e */ /* 0x000fe200030006ff */
[----:B------:R-:W-:Y:S01]  /*8e40*/  HADD2.F32 R10, -RZ, R9.H0_H0 ;  /* 0x20000009ff0a7230 */ /* 0x000fe20000004100 */
[----:B------:R-:W-:Y:S01]  /*8e50*/  F2FP.F16.E4M3.UNPACK_B R21, R21.H1 ;  /* 0x00000015ff15723e */ /* 0x000fe200030006ff */
[----:B------:R-:W-:Y:S02]  /*8e60*/  HADD2.F32 R9, -RZ, R8.H1_H1 ;  /* 0x30000008ff097230 */ /* 0x000fe40000004100 */
[----:B------:R-:W-:Y:S01]  /*8e70*/  FMUL.FTZ R11, R5, R13 ;  /* 0x0000000d050b7220 */ /* 0x000fe20000410000 */
[----:B------:R-:W-:Y:S02]  /*8e80*/  HADD2.F32 R3, -RZ, R0.H1_H1 ;  /* 0x30000000ff037230 */ /* 0x000fe40000004100 */
        /* <DEDUP_REMOVED lines=11> */
[----:B------:R-:W-:Y:S02]  /*8f40*/  HADD2.F32 R3, -RZ, R7.H1_H1 ;  /* 0x30000007ff037230 */ /* 0x000fe40000004100 */
        /* <DEDUP_REMOVED lines=24> */
.L_x_10928:
[----:B------:R-:W-:-:S03]  /*90d0*/  UMOV UR4, 0xffffffff ;  /* 0xffffffff00047882 */ /* 0x000fc60000000000 */
[----:B------:R-:W-:Y:S05]  /*90e0*/  BRA.DIV UR4, `(.L_x_10939) ;  /* 0x0000011a04147947 */ /* 0x000fea000b800000 */
[----:B------:R0:W1:Y:S04]  /*90f0*/  SHFL.IDX PT, R29, R28, RZ, 0x1e1f ;  /* 0x001e1fff1c1d7589 */ /* 0x00006800000e0000 */
[----:B------:R0:W2:Y:S04]  /*9100*/  SHFL.IDX PT, R21, R26, RZ, 0x1e1f ;  /* 0x001e1fff1a157589 */ /* 0x0000a800000e0000 */
[----:B------:R0:W3:Y:S04]  /*9110*/  SHFL.IDX PT, R0, R24, RZ, 0x1e1f ;  /* 0x001e1fff18007589 */ /* 0x0000e800000e0000 */
[----:B------:R0:W4:Y:S02]  /*9120*/  SHFL.IDX PT, R3, R30, RZ, 0x1e1f ;  /* 0x001e1fff1e037589 */ /* 0x00012400000e0000 */
.L_x_11154:
[----:B------:R-:W5:Y:S01]  /*9130*/  LDL R13, [R1+0x40] ;  /* 0x00004000010d7983 */ /* 0x000f620000100800 */
[----:B------:R-:W-:Y:S01]  /*9140*/  ULDC UR4, c[0x0][0x448] ;  /* 0x0001120000047ab9 */ /* 0x000fe20000000800 */
[----:B------:R-:W-:Y:S01]  /*9150*/  BSSY B1, `(.L_x_10940) ;  /* 0x000002c000017945 */ /* 0x000fe20003800000 */
[----:B------:R-:W-:Y:S01]  /*9160*/  IMAD R38, R25, UR4, RZ ;  /* 0x0000000419267c24 */ /* 0x000fe2000f8e02ff */
[----:B------:R-:W-:Y:S02]  /*9170*/  CS2R R4, SRZ ;  /* 0x0000000000047805 */ /* 0x000fe4000001ff00 */
[----:B------:R-:W-:Y:S02]  /*9180*/  CS2R R8, SRZ ;  /* 0x0000000000087805 */ /* 0x000fe4000001ff00 */
[----:B------:R-:W-:Y:S02]  /*9190*/  CS2R R10, SRZ ;  /* 0x00000000000a7805 */ /* 0x000fe4000001ff00 */
[----:B------:R-:W-:-:S02]  /*91a0*/  CS2R R14, SRZ ;  /* 0x00000000000e7805 */ /* 0x000fc4000001ff00 */
[----:B------:R-:W-:Y:S02]  /*91b0*/  ISETP.GE.AND P0, PT, R6, R38, PT ;  /* 0x000000260600720c */ /* 0x000fe40003f06270 */
[----:B0-----:R-:W-:Y:S02]  /*91c0*/  CS2R R24, SRZ ;  /* 0x0000000000187805 */ /* 0x001fe4000001ff00 */
[----:B------:R-:W-:Y:S02]  /*91d0*/  CS2R R26, SRZ ;  /* 0x00000000001a7805 */ /* 0x000fe4000001ff00 */
[----:B-----5:R-:W-:-:S04]  /*91e0*/  LEA.HI R7, R13, R13, RZ, 0x1 ;  /* 0x0000000d0d077211 */ /* 0x020fc800078f08ff */
[----:B------:R-:W-:Y:S02]  /*91f0*/  LOP3.LUT R12, R7, 0xfffffffe, RZ, 0xc0, !PT ;  /* 0xfffffffe070c7812 */ /* 0x000fe400078ec0ff */
[----:B------:R-:W-:-:S03]  /*9200*/  CS2R R6, SRZ ;  /* 0x0000000000067805 */ /* 0x000fc6000001ff00 */
[----:B------:R-:W-:Y:S01]  /*9210*/  IMAD.IADD R37, R13, 0x1, -R12 ;  /* 0x000000010d257824 */ /* 0x000fe200078e0a0c */
[----:B------:R-:W-:-:S04]  /*9220*/  CS2R R12, SRZ ;  /* 0x00000000000c7805 */ /* 0x000fc8000001ff00 */
[----:B------:R-:W-:Y:S01]  /*9230*/  SHF.L.U32 R37, R37, 0x1f, RZ ;  /* 0x0000001f25257819 */ /* 0x000fe200000006ff */
[----:B------:R-:W-:Y:S06]  /*9240*/  @P0 BRA `(.L_x_10941) ;  /* 0x0000000000700947 */ /* 0x000fec0003800000 */
[----:B------:R-:W3:Y:S01]  /*9250*/  LDL R28, [R1+0x8] ;  /* 0x00000800011c7983 */ /* 0x000ee20000100800 */
[C---:B------:R-:W-:Y:S01]  /*9260*/  VIADD R4, R16.reuse, 0x20 ;  /* 0x0000002010047836 */ /* 0x040fe20000000000 */
[----:B------:R-:W-:Y:S01]  /*9270*/  ULDC UR4, c[0x0][0x3f4] ;  /* 0x0000fd0000047ab9 */ /* 0x000fe20000000800 */
[----:B------:R-:W-:Y:S02]  /*9280*/  CS2R R12, SRZ ;  /* 0x00000000000c7805 */ /* 0x000fe4000001ff00 */
[----:B------:R-:W-:Y:S02]  /*9290*/  ISETP.GE.AND P4, PT, R16, UR4, PT ;  /* 0x0000000410007c0c */ /* 0x000fe4000bf86270 */
[----:B------:R-:W-:Y:S02]  /*92a0*/  CS2R R14, SRZ ;  /* 0x00000000000e7805 */ /* 0x000fe4000001ff00 */
[----:B------:R-:W-:Y:S02]  /*92b0*/  ISETP.GE.AND P5, PT, R4, UR4, PT ;  /* 0x0000000404007c0c */ /* 0x000fe4000bfa6270 */
[----:B------:R-:W-:-:S02]  /*92c0*/  CS2R R24, SRZ ;  /* 0x0000000000187805 */ /* 0x000fc4000001ff00 */
[----:B------:R-:W-:Y:S02]  /*92d0*/  CS2R R26, SRZ ;  /* 0x00000000001a7805 */ /* 0x000fe4000001ff00 */
[----:B------:R-:W-:Y:S02]  /*92e0*/  CS2R R8, SRZ ;  /* 0x0000000000087805 */ /* 0x000fe4000001ff00 */
[----:B------:R-:W-:Y:S02]  /*92f0*/  CS2R R10, SRZ ;  /* 0x00000000000a7805 */ /* 0x000fe4000001ff00 */
[----:B------:R-:W-:Y:S02]  /*9300*/  @!P4 SHF.R.S32.HI R4, RZ, 0x1f, R16 ;  /* 0x0000001fff04c819 */ /* 0x000fe40000011410 */
[----:B--2---:R-:W-:-:S04]  /*9310*/  @!P4 IADD3 R30, P1, R16, R21, RZ ;  /* 0x00000015101ec210 */ /* 0x004fc80007f3e0ff */
[----:B----4-:R-:W-:Y:S01]  /*9320*/  @!P4 IADD3.X R31, R3, R4, RZ, P1, !PT ;  /* 0x00000004031fc210 */ /* 0x010fe20000ffe4ff */
[----:B---3--:R-:W-:Y:S01]  /*9330*/  @!P5 IMAD.SHL.U32 R6, R28, 0x10, RZ ;  /* 0x000000101c06d824 */ /* 0x008fe200078e00ff */
[----:B-1----:R-:W-:-:S04]  /*9340*/  @!P4 IADD3 R28, P0, R16, R29, RZ ;  /* 0x0000001d101cc210 */ /* 0x002fc80007f1e0ff */
[----:B------:R-:W-:Y:S01]  /*9350*/  @!P5 IADD3 R32, P2, R6, R29, RZ ;  /* 0x0000001d0620d210 */ /* 0x000fe20007f5e0ff */
[----:B------:R-:W-:Y:S01]  /*9360*/  @!P4 IMAD.X R29, R0, 0x1, R4, P0 ;  /* 0x00000001001dc824 */ /* 0x000fe200000e0604 */
[----:B------:R-:W-:Y:S02]  /*9370*/  @!P5 IADD3 R34, P3, R6, R21, RZ ;  /* 0x000000150622d210 */ /* 0x000fe40007f7e0ff */
[----:B------:R-:W-:Y:S02]  /*9380*/  @!P5 SHF.R.S32.HI R6, RZ, 0x1f, R6 ;  /* 0x0000001fff06d819 */ /* 0x000fe40000011406 */
[----:B------:R-:W-:Y:S01]  /*9390*/  CS2R R4, SRZ ;  /* 0x0000000000047805 */ /* 0x000fe2000001ff00 */
[----:B------:R0:W5:Y:S02]  /*93a0*/  @!P4 LD.E.128 R12, desc[UR42][R28.64] ;  /* 0x0000002a1c0cc980 */ /* 0x000164000c101d00 */
[--C-:B------:R-:W-:Y:S02]  /*93b0*/  @!P5 IMAD.X R33, R0, 0x1, R6.reuse, P2 ;  /* 0x000000010021d824 */ /* 0x100fe400010e0606 */
[----:B------:R-:W-:Y:S01]  /*93c0*/  @!P5 IMAD.X R35, R3, 0x1, R6, P3 ;  /* 0x000000010323d824 */ /* 0x000fe200018e0606 */
[----:B------:R-:W-:-:S02]  /*93d0*/  CS2R R6, SRZ ;  /* 0x0000000000067805 */ /* 0x000fc4000001ff00 */
[----:B------:R0:W5:Y:S04]  /*93e0*/  @!P5 LD.E.128 R24, desc[UR42][R32.64] ;  /* 0x0000002a2018d980 */ /* 0x000168000c101d00 */
[----:B------:R0:W5:Y:S04]  /*93f0*/  @!P4 LD.E.128 R4, desc[UR42][R30.64] ;  /* 0x0000002a1e04c980 */ /* 0x000168000c101d00 */
[----:B------:R0:W5:Y:S02]  /*9400*/  @!P5 LD.E.128 R8, desc[UR42][R34.64] ;  /* 0x0000002a2208d980 */ /* 0x000164000c101d00 */
.L_x_10941:
[----:B------:R-:W-:Y:S05]  /*9410*/  BSYNC B1 ;  /* 0x0000000000017941 */ /* 0x000fea0003800000 */
.L_x_10940:
[----:B---3--:R-:W3:Y:S01]  /*9420*/  S2R R0, SR_TID.X ;  /* 0x0000000000007919 */ /* 0x008ee20000002100 */
[----:B------:R-:W1:Y:S01]  /*9430*/  SYNCS.PHASECHK.TRANS64.TRYWAIT P0, [R18+URZ+0x19c00], R37 ;  /* 0x019c0025120075a7 */ /* 0x000e62000800017f */
[----:B------:R-:W-:Y:S01]  /*9440*/  BSSY B1, `(.L_x_10942) ;  /* 0x0000008000017945 */ /* 0x000fe20003800000 */
[----:B---3--:R-:W-:-:S05]  /*9450*/  VIADD R0, R0, 0xffffff80 ;  /* 0xffffff8000007836 */ /* 0x008fca0000000000 */
[----:B----4-:R-:W-:Y:S01]  /*9460*/  LEA.HI R3, R0, R0, RZ, 0x1 ;  /* 0x0000000000037211 */ /* 0x010fe200078f08ff */
[----:B------:R-:W-:-:S03]  /*9470*/  IMAD R0, R153, -0xc0, R38 ;  /* 0xffffff4099007824 */ /* 0x000fc600078e0226 */
[----:B------:R-:W-:Y:S02]  /*9480*/  SHF.R.S32.HI R3, RZ, 0x1, R3 ;  /* 0x00000001ff037819 */ /* 0x000fe40000011403 */
[----:B------:R-:W-:-:S04]  /*9490*/  VIMNMX R0, R0, 0xc0, PT ;  /* 0x000000c000007848 */ /* 0x000fc80003fe0100 */
[----:B------:R-:W-:Y:S01]  /*94a0*/  ISETP.GE.AND P1, PT, R3, R0, PT ;  /* 0x000000000300720c */ /* 0x000fe20003f26270 */
[----:B-1----:R-:W-:-:S12]  /*94b0*/  @!P0 BRA `(.L_x_10943) ;  /* 0x0000011400948947 */ /* 0x002fd80003800000 */
.L_x_11155:
[----:B------:R-:W-:Y:S05]  /*94c0*/  BSYNC B1 ;  /* 0x0000000000017941 */ /* 0x000fea0003800000 */
.L_x_10942:
[----:B------:R-:W-:Y:S05]  /*94d0*/  @P1 BRA `(.L_x_10934) ;  /* 0x0000002000081947 */ /* 0x000fea0003800000 */
[----:B------:R3:W5:Y:S01]  /*94e0*/  LDL R63, [R1+0x10] ;  /* 0x00001000013f7983 */ /* 0x0007620000100800 */
[----:B------:R-:W4:Y:S03]  /*94f0*/  LDC R3, c[0x0][0x3f4] ;  /* 0x0000fd00ff037b82 */ /* 0x000f260000000800 */
[----:B------:R3:W5:Y:S04]  /*9500*/  LDL R62, [R1+0x20] ;  /* 0x00002000013e7983 */ /* 0x0007680000100800 */
[----:B------:R3:W5:Y:S01]  /*9510*/  LDL R61, [R1+0x64] ;  /* 0x00006400013d7983 */ /* 0x0007620000100800 */
[C---:B------:R-:W-:Y:S01]  /*9520*/  VIADD R0, R16.reuse, 0x20 ;  /* 0x0000002010007836 */ /* 0x040fe20000000000 */
[----:B------:R-:W-:Y:S01]  /*9530*/  BSSY B1, `(.L_x_10944) ;  /* 0x00000fd000017945 */ /* 0x000fe20003800000 */
[----:B----4-:R-:W-:-:S03]  /*9540*/  ISETP.GE.AND P0, PT, R16, R3, PT ;  /* 0x000000031000720c */ /* 0x010fc60003f06270 */
[----:B------:R-:W-:-:S10]  /*9550*/  ISETP.GE.AND P1, PT, R0, R3, PT ;  /* 0x000000030000720c */ /* 0x000fd40003f26270 */
[----:B---3--:R-:W-:Y:S05]  /*9560*/  @P0 BRA `(.L_x_10945) ;  /* 0x0000000c00e40947 */ /* 0x008fea0003800000 */
[----:B0-----:R-:W0:Y:S01]  /*9570*/  S2R R30, SR_TID.X ;  /* 0x00000000001e7919 */ /* 0x001e220000002100 */
[----:B--2--5:R-:W-:Y:S02]  /*9580*/  SHF.R.U32.HI R21, RZ, 0x8, R12 ;  /* 0x00000008ff157819 */ /* 0x024fe4000001160c */
[----:B------:R-:W-:Y:S02]  /*9590*/  LOP3.LUT R0, R12, 0xff, RZ, 0xc0, !PT ;  /* 0x000000ff0c007812 */ /* 0x000fe400078ec0ff */
[----:B------:R-:W-:Y:S02]  /*95a0*/  LOP3.LUT R21, R21, 0xff, RZ, 0xc0, !PT ;  /* 0x000000ff15157812 */ /* 0x000fe400078ec0ff */
[----:B------:R-:W-:Y:S02]  /*95b0*/  SHF.R.U32.HI R29, RZ, 0x8, R13 ;  /* 0x00000008ff1d7819 */ /* 0x000fe4000001160d */
[----:B-1----:R-:W-:Y:S02]  /*95c0*/  PRMT R37, R21, 0x7604, R0 ;  /* 0x0000760415257816 */ /* 0x002fe40000000000 */
[----:B------:R-:W-:-:S02]  /*95d0*/  SHF.R.U32.HI R31, RZ, 0x8, R14 ;  /* 0x00000008ff1f7819 */ /* 0x000fc4000001160e */
[----:B------:R-:W-:Y:S02]  /*95e0*/  LOP3.LUT R28, R13, 0xff, RZ, 0xc0, !PT ;  /* 0x000000ff0d1c7812 */ /* 0x000fe400078ec0ff */
        /* <DEDUP_REMOVED lines=8> */
[----:B------:R-:W-:Y:S01]  /*9670*/  SHF.R.U32.HI R43, RZ, 0x8, R6 ;  /* 0x00000008ff2b7819 */ /* 0x000fe20000011606 */
[----:B0-----:R-:W-:Y:S01]  /*9680*/  VIADD R33, R30, 0xffffff80 ;  /* 0xffffff801e217836 */ /* 0x001fe20000000000 */
[----:B------:R-:W-:Y:S02]  /*9690*/  LOP3.LUT R30, R14, 0xff, RZ, 0xc0, !PT ;  /* 0x000000ff0e1e7812 */ /* 0x000fe400078ec0ff */
[----:B------:R-:W-:-:S02]  /*96a0*/  SHF.R.U32.HI R47, RZ, 0x8, R7 ;  /* 0x00000008ff2f7819 */ /* 0x000fc40000011607 */
[----:B------:R-:W-:Y:S02]  /*96b0*/  LEA.HI R32, R33, R33, RZ, 0x1 ;  /* 0x0000002121207211 */ /* 0x000fe400078f08ff */
[----:B------:R-:W-:Y:S02]  /*96c0*/  PRMT R41, R31, 0x7604, R30 ;  /* 0x000076041f297816 */ /* 0x000fe4000000001e */
[----:B------:R-:W-:Y:S02]  /*96d0*/  LOP3.LUT R32, R32, 0xfffffffe, RZ, 0xc0, !PT ;  /* 0xfffffffe20207812 */ /* 0x000fe400078ec0ff */
[----:B------:R-:W-:Y:S02]  /*96e0*/  SHF.R.U32.HI R30, RZ, 0x8, R4 ;  /* 0x00000008ff1e7819 */ /* 0x000fe40000011604 */
[----:B------:R-:W-:Y:S01]  /*96f0*/  LOP3.LUT R42, R42, 0xff, RZ, 0xc0, !PT ;  /* 0x000000ff2a2a7812 */ /* 0x000fe200078ec0ff */
[----:B------:R-:W-:Y:S01]  /*9700*/  IMAD.IADD R32, R33, 0x1, -R32 ;  /* 0x0000000121207824 */ /* 0x000fe200078e0a20 */
[----:B------:R-:W-:-:S02]  /*9710*/  LOP3.LUT R33, R30, 0xff, RZ, 0xc0, !PT ;  /* 0x000000ff1e217812 */ /* 0x000fc400078ec0ff */
[----:B------:R-:W0:Y:S01]  /*9720*/  LDS.128 R28, [R20+0xf000] ;  /* 0x00f00000141c7984 */ /* 0x000e220000000c00 */
[----:B------:R-:W-:Y:S02]  /*9730*/  LOP3.LUT R44, R43, 0xff, RZ, 0xc0, !PT ;  /* 0x000000ff2b2c7812 */ /* 0x000fe400078ec0ff */
[----:B------:R-:W-:Y:S02]  /*9740*/  LEA.HI R0, R3, R32, RZ, 0x1c ;  /* 0x0000002003007211 */ /* 0x000fe400078fe0ff */
[----:B------:R-:W-:Y:S02]  /*9750*/  LOP3.LUT R32, R4, 0xff, RZ, 0xc0, !PT ;  /* 0x000000ff04207812 */ /* 0x000fe400078ec0ff */
[C---:B------:R-:W-:Y:S02]  /*9760*/  LEA.HI R21, R0.reuse, R0, RZ, 0x1 ;  /* 0x0000000000157211 */ /* 0x040fe400078f08ff */
[----:B------:R-:W-:Y:S02]  /*9770*/  SHF.L.U32 R0, R0, 0x4, RZ ;  /* 0x0000000400007819 */ /* 0x000fe400000006ff */
[----:B------:R-:W-:-:S02]  /*9780*/  SHF.R.S32.HI R21, RZ, 0x1, R21 ;  /* 0x00000001ff157819 */ /* 0x000fc40000011415 */
[----:B------:R-:W-:Y:S02]  /*9790*/  LOP3.LUT R0, R63, 0x10, R0, 0xf8, !PT ;  /* 0x000000103f007812 */ /* 0x000fe400078ef800 */
[----:B------:R-:W-:Y:S01]  /*97a0*/  PRMT R45, R33, 0x7604, R32 ;  /* 0x00007604212d7816 */ /* 0x000fe20000000020 */
[----:B------:R-:W-:Y:S01]  /*97b0*/  IMAD R21, R21, 0x1800, R62 ;  /* 0x0000180015157824 */ /* 0x000fe200078e023e */
[----:B------:R-:W-:Y:S02]  /*97c0*/  LOP3.LUT R0, R0, R61, RZ, 0x3c, !PT ;  /* 0x0000003d00007212 */ /* 0x000fe400078e3cff */
[----:B------:R-:W-:Y:S02]  /*97d0*/  LOP3.LUT R46, R7, 0xff, RZ, 0xc0, !PT ;  /* 0x000000ff072e7812 */ /* 0x000fe400078ec0ff */
[----:B------:R-:W-:Y:S02]  /*97e0*/  IADD3 R0, R18, R21, R0 ;  /* 0x0000001512007210 */ /* 0x000fe40007ffe000 */
[----:B------:R-:W-:-:S02]  /*97f0*/  LOP3.LUT R21, R5, 0xff, RZ, 0xc0, !PT ;  /* 0x000000ff05157812 */ /* 0x000fc400078ec0ff */
[----:B------:R-:W-:Y:S01]  /*9800*/  LOP3.LUT R43, R47, 0xff, RZ, 0xc0, !PT ;  /* 0x000000ff2f2b7812 */ /* 0x000fe200078ec0ff */
[----:B------:R-:W1:Y:S01]  /*9810*/  LDS.128 R32, [R0+0xf000] ;  /* 0x00f0000000207984 */ /* 0x000e620000000c00 */
[----:B------:R-:W-:Y:S02]  /*9820*/  PRMT R42, R42, 0x7604, R21 ;  /* 0x000076042a2a7816 */ /* 0x000fe40000000015 */
[----:B------:R-:W-:Y:S02]  /*9830*/  SHF.R.U32.HI R21, RZ, 0x10, R13 ;  /* 0x00000010ff157819 */ /* 0x000fe4000001160d */
[----:B------:R-:W-:Y:S02]  /*9840*/  PRMT R46, R43, 0x7604, R46 ;  /* 0x000076042b2e7816 */ /* 0x000fe4000000002e */
[----:B------:R-:W-:Y:S01]  /*9850*/  SHF.R.U32.HI R47, RZ, 0x10, R5 ;  /* 0x00000010ff2f7819 */ /* 0x000fe20000011605 */
[----:B------:R-:W-:Y:S01]  /*9860*/  IMAD.U32 R21, R21, 0x10000, RZ ;  /* 0x0001000015157824 */ /* 0x000fe200078e00ff */
[----:B------:R-:W-:-:S02]  /*9870*/  SHF.R.U32.HI R43, RZ, 0x10, R15 ;  /* 0x00000010ff2b7819 */ /* 0x000fc4000001160f */
[----:B------:R-:W-:Y:S01]  /*9880*/  LOP3.LUT R39, R6, 0xff, RZ, 0xc0, !PT ;  /* 0x000000ff06277812 */ /* 0x000fe200078ec0ff */
[----:B------:R-:W-:Y:S01]  /*9890*/  IMAD.U32 R47, R47, 0x10000, RZ ;  /* 0x000100002f2f7824 */ /* 0x000fe200078e00ff */
[----:B------:R-:W-:Y:S01]  /*98a0*/  SHF.R.U32.HI R51, RZ, 0x10, R7 ;  /* 0x00000010ff337819 */ /* 0x000fe20000011607 */
[----:B------:R-:W-:Y:S01]  /*98b0*/  IMAD.U32 R43, R43, 0x10000, RZ ;  /* 0x000100002b2b7824 */ /* 0x000fe200078e00ff */
[----:B------:R-:W-:Y:S02]  /*98c0*/  PRMT R49, R44, 0x7604, R39 ;  /* 0x000076042c317816 */ /* 0x000fe40000000027 */
        /* <DEDUP_REMOVED lines=15> */
[----:B0-----:R-:W-:-:S02]  /*99c0*/  F2FP.F16.E4M3.UNPACK_B R14, R28 ;  /* 0x0000001cff0e723e */ /* 0x001fc400020006ff */
[----:B------:R-:W-:Y:S02]  /*99d0*/  F2FP.F16.E4M3.UNPACK_B R37, R28.H1 ;  /* 0x0000001cff25723e */ /* 0x000fe400030006ff */
[-C--:B------:R-:W-:Y:S02]  /*99e0*/  F2FP.F16.E4M3.UNPACK_B R38, R29.reuse ;  /* 0x0000001dff26723e */ /* 0x080fe400020006ff */
[----:B------:R-:W-:Y:S02]  /*99f0*/  F2FP.F16.E4M3.UNPACK_B R39, R29.H1 ;  /* 0x0000001dff27723e */ /* 0x000fe400030006ff */
[----:B------:R-:W-:Y:S01]  /*9a00*/  F2FP.F16.E4M3.UNPACK_B R49, R48 ;  /* 0x00000030ff31723e */ /* 0x000fe200020006ff */
[--C-:B------:R-:W-:Y:S01]  /*9a10*/  HADD2.F32 R13, -RZ, R38.reuse.H0_H0 ;  /* 0x20000026ff0d7230 */ /* 0x100fe20000004100 */
[----:B-1----:R-:W-:Y:S01]  /*9a20*/  F2FP.F16.E4M3.UNPACK_B R28, R33 ;  /* 0x00000021ff1c723e */ /* 0x002fe200020006ff */
[----:B------:R-:W-:Y:S01]  /*9a30*/  HADD2.F32 R38, -RZ, R38.H1_H1 ;  /* 0x30000026ff267230 */ /* 0x000fe20000004100 */
[----:B------:R-:W-:Y:S01]  /*9a40*/  F2FP.F16.E4M3.UNPACK_B R29, R44 ;  /* 0x0000002cff1d723e */ /* 0x000fe200020006ff */
[--C-:B------:R-:W-:Y:S01]  /*9a50*/  HADD2.F32 R50, -RZ, R49.reuse.H0_H0 ;  /* 0x20000031ff327230 */ /* 0x100fe20000004100 */
[----:B------:R-:W-:Y:S01]  /*9a60*/  LOP3.LUT R51, R46, 0xff0000, R51, 0xf8, !PT ;  /* 0x00ff00002e337812 */ /* 0x000fe200078ef833 */
[--C-:B------:R-:W-:Y:S01]  /*9a70*/  HADD2.F32 R6, -RZ, R28.reuse.H0_H0 ;  /* 0x2000001cff067230 */ /* 0x100fe20000004100 */
[-C--:B------:R-:W-:Y:S01]  /*9a80*/  F2FP.F16.E4M3.UNPACK_B R40, R31.reuse ;  /* 0x0000001fff28723e */ /* 0x080fe200020006ff */
[----:B------:R-:W-:Y:S01]  /*9a90*/  HADD2.F32 R49, -RZ, R49.H1_H1 ;  /* 0x30000031ff317230 */ /* 0x000fe20000004100 */
[----:B------:R-:W-:Y:S01]  /*9aa0*/  F2FP.F16.E4M3.UNPACK_B R46, R31.H1 ;  /* 0x0000001fff2e723e */ /* 0x000fe200030006ff */
[----:B------:R-:W-:Y:S01]  /*9ab0*/  HADD2.F32 R31, -RZ, R29.H0_H0 ;  /* 0x2000001dff1f7230 */ /* 0x000fe20000004100 */
[----:B------:R-:W-:Y:S01]  /*9ac0*/  F2FP.F16.E4M3.UNPACK_B R41, R33.H1 ;  /* 0x00000021ff29723e */ /* 0x000fe200030006ff */
[----:B------:R-:W-:Y:S01]  /*9ad0*/  HADD2.F32 R28, -RZ, R28.H1_H1 ;  /* 0x3000001cff1c7230 */ /* 0x000fe20000004100 */
[----:B------:R-:W-:-:S02]  /*9ae0*/  F2FP.F16.E4M3.UNPACK_B R33, R32 ;  /* 0x00000020ff21723e */ /* 0x000fc400020006ff */
[----:B------:R-:W-:Y:S01]  /*9af0*/  F2FP.F16.E4M3.UNPACK_B R43, R32.H1 ;  /* 0x00000020ff2b723e */ /* 0x000fe200030006ff */
[----:B------:R-:W-:Y:S01]  /*9b00*/  FMUL.FTZ R32, R6, R50 ;  /* 0x0000003206207220 */ /* 0x000fe20000410000 */
[----:B------:R-:W-:Y:S01]  /*9b10*/  F2FP.F16.E4M3.UNPACK_B R42, R35 ;  /* 0x00000023ff2a723e */ /* 0x000fe200020006ff */
[----:B------:R-:W-:Y:S01]  /*9b20*/  FMUL.FTZ R53, R28, R49 ;  /* 0x000000311c357220 */ /* 0x000fe20000410000 */
[----:B------:R-:W-:Y:S01]  /*9b30*/  F2FP.F16.E4M3.UNPACK_B R47, R35.H1 ;  /* 0x00000023ff2f723e */ /* 0x000fe200030006ff */
[-C--:B------:R-:W-:Y:S01]  /*9b40*/  FMUL.FTZ R35, R6, R31.reuse ;  /* 0x0000001f06237220 */ /* 0x080fe20000410000 */
[----:B------:R-:W-:Y:S01]  /*9b50*/  F2FP.F16.E4M3.UNPACK_B R48, R48.H1 ;  /* 0x00000030ff30723e */ /* 0x000fe200030006ff */
[C---:B------:R-:W-:Y:S01]  /*9b60*/  FFMA.FTZ R6, R13.reuse, R31, -R32 ;  /* 0x0000001f0d067223 */ /* 0x040fe20000010820 */
[----:B------:R-:W-:Y:S01]  /*9b70*/  F2FP.F16.E4M3.UNPACK_B R44, R44.H1 ;  /* 0x0000002cff2c723e */ /* 0x000fe200030006ff */
[----:B------:R-:W-:Y:S01]  /*9b80*/  FFMA.FTZ R13, R13, R50, R35 ;  /* 0x000000320d0d7223 */ /* 0x000fe20000010023 */
[----:B------:R-:W-:Y:S01]  /*9b90*/  HADD2.F32 R31, -RZ, R29.H1_H1 ;  /* 0x3000001dff1f7230 */ /* 0x000fe20000004100 */
[----:B------:R-:W-:Y:S01]  /*9ba0*/  LOP3.LUT R51, R51, 0xff000000, R7, 0xf8, !PT ;  /* 0xff00000033337812 */ /* 0x000fe200078ef807 */
[----:B------:R-:W-:Y:S01]  /*9bb0*/  HADD2.F32 R50, -RZ, R48.H0_H0 ;  /* 0x20000030ff327230 */ /* 0x000fe20000004100 */
[----:B------:R-:W-:Y:S01]  /*9bc0*/  F2FP.F16.E4M3.UNPACK_B R7, R34 ;  /* 0x00000022ff07723e */ /* 0x000fe200020006ff */
[----:B------:R-:W-:-:S02]  /*9bd0*/  HADD2.F32 R29, -RZ, R41.H0_H0 ;  /* 0x20000029ff1d7230 */ /* 0x000fc40000004100 */
[----:B------:R-:W-:Y:S01]  /*9be0*/  FMUL.FTZ R28, R28, R31 ;  /* 0x0000001f1c1c7220 */ /* 0x000fe20000410000 */
[----:B------:R-:W-:Y:S01]  /*9bf0*/  HADD2.F32 R35, -RZ, R44.H0_H0 ;  /* 0x2000002cff237230 */ /* 0x000fe20000004100 */
[----:B------:R-:W-:Y:S01]  /*9c00*/  F2FP.F16.E4M3.UNPACK_B R52, R51 ;  /* 0x00000033ff34723e */ /* 0x000fe200020006ff */
[----:B------:R-:W-:Y:S02]  /*9c10*/  HADD2.F32 R32, -RZ, R39.H0_H0 ;  /* 0x20000027ff207230 */ /* 0x000fe40000004100 */
[CC--:B------:R-:W-:Y:S01]  /*9c20*/  FMUL.FTZ R55, R29.reuse, R50.reuse ;  /* 0x000000321d377220 */ /* 0x0c0fe20000410000 */
[----:B------:R-:W-:Y:S02]  /*9c30*/  HADD2.F32 R41, -RZ, R41.H1_H1 ;  /* 0x30000029ff297230 */ /* 0x000fe40000004100 */
[----:B------:R-:W-:Y:S01]  /*9c40*/  FMUL.FTZ R57, R29, R35 ;  /* 0x000000231d397220 */ /* 0x000fe20000410000 */
[----:B------:R-:W-:Y:S01]  /*9c50*/  FFMA.FTZ R29, R38, R31, -R53 ;  /* 0x0000001f261d7223 */ /* 0x000fe20000010835 */
[----:B------:R-:W-:Y:S01]  /*9c60*/  FFMA.FTZ R31, R32, R35, -R55 ;  /* 0x00000023201f7223 */ /* 0x000fe20000010837 */
[----:B------:R-:W-:Y:S01]  /*9c70*/  FFMA.FTZ R28, R38, R49, R28 ;  /* 0x00000031261c7223 */ /* 0x000fe2000001001c */
[----:B------:R-:W-:Y:S01]  /*9c80*/  FFMA.FTZ R32, R32, R50, R57 ;  /* 0x0000003220207223 */ /* 0x000fe20000010039 */
[----:B------:R-:W-:Y:S01]  /*9c90*/  HADD2.F32 R50, -RZ, R48.H1_H1 ;  /* 0x30000030ff327230 */ /* 0x000fe20000004100 */
[----:B------:R-:W-:Y:S01]  /*9ca0*/  F2FP.F16.E4M3.UNPACK_B R48, R45 ;  /* 0x0000002dff30723e */ /* 0x000fe200020006ff */
        /* <DEDUP_REMOVED lines=16> */
[----:B------:R-:W-:Y:S01]  /*9db0*/  F2FP.F16.E4M3.UNPACK_B R54, R51.H1 ;  /* 0x00000033ff36723e */ /* 0x000fe200030006ff */
[----:B------:R-:W-:Y:S01]  /*9dc0*/  HADD2.F32 R49, -RZ, R48.H1_H1 ;  /* 0x30000030ff317230 */ /* 0x000fe20000004100 */
[----:B------:R-:W-:Y:S01]  /*9dd0*/  F2FP.F16.E4M3.UNPACK_B R48, R45.H1 ;  /* 0x0000002dff30723e */ /* 0x000fe200030006ff */
[----:B------:R-:W-:Y:S02]  /*9de0*/  HADD2.F32 R51, -RZ, R52.H1_H1 ;  /* 0x30000034ff337230 */ /* 0x000fe40000004100 */
[----:B------:R-:W-:Y:S01]  /*9df0*/  FFMA.FTZ R35, R35, R53, R58 ;  /* 0x0000003523237223 */ /* 0x000fe2000001003a */
[----:B------:R-:W-:Y:S02]  /*9e00*/  HADD2.F32 R52, -RZ, R54.H0_H0 ;  /* 0x20000036ff347230 */ /* 0x000fe40000004100 */
[----:B------:R-:W-:Y:S01]  /*9e10*/  FMUL.FTZ R56, R42, R49 ;  /* 0x000000312a387220 */ /* 0x000fe20000410000 */
[----:B------:R-:W-:-:S02]  /*9e20*/  HADD2.F32 R44, -RZ, R47.H0_H0 ;  /* 0x2000002fff2c7230 */ /* 0x000fc40000004100 */
[----:B------:R-:W-:Y:S01]  /*9e30*/  FMUL.FTZ R53, R42, R51 ;  /* 0x000000332a357220 */ /* 0x000fe20000410000 */
[----:B------:R-:W-:Y:S01]  /*9e40*/  HADD2.F32 R50, -RZ, R48.H0_H0 ;  /* 0x20000030ff327230 */ /* 0x000fe20000004100 */
[----:B------:R-:W-:Y:S01]  /*9e50*/  F2FP.F16.E4M3.UNPACK_B R30, R30.H1 ;  /* 0x0000001eff1e723e */ /* 0x000fe200030006ff */
[----:B------:R-:W-:Y:S02]  /*9e60*/  HADD2.F32 R40, -RZ, R40.H1_H1 ;  /* 0x30000028ff287230 */ /* 0x000fe40000004100 */
[C---:B------:R-:W-:Y:S01]  /*9e70*/  FMUL.FTZ R58, R44.reuse, R52 ;  /* 0x000000342c3a7220 */ /* 0x040fe20000410000 */
[--C-:B------:R-:W-:Y:S02]  /*9e80*/  HADD2.F32 R45, -RZ, R46.reuse.H0_H0 ;  /* 0x2000002eff2d7230 */ /* 0x100fe40000004100 */
[-C--:B------:R-:W-:Y:S01]  /*9e90*/  FMUL.FTZ R55, R44, R50.reuse ;  /* 0x000000322c377220 */ /* 0x080fe20000410000 */
[----:B------:R-:W-:Y:S02]  /*9ea0*/  HADD2.F32 R46, -RZ, R46.H1_H1 ;  /* 0x3000002eff2e7230 */ /* 0x000fe40000004100 */
[C---:B------:R-:W-:Y:S01]  /*9eb0*/  FFMA.FTZ R42, R40.reuse, R49, -R53 ;  /* 0x00000031282a7223 */ /* 0x040fe20000010835 */
[----:B------:R-:W-:Y:S01]  /*9ec0*/  FFMA.FTZ R40, R40, R51, R56 ;  /* 0x0000003328287223 */ /* 0x000fe20000010038 */
[C---:B------:R-:W-:Y:S01]  /*9ed0*/  FFMA.FTZ R44, R45.reuse, R50, -R58 ;  /* 0x000000322d2c7223 */ /* 0x040fe2000001083a */
[----:B------:R-:W-:Y:S01]  /*9ee0*/  F2FP.F16.E4M3.UNPACK_B R53, R15.H1 ;  /* 0x0000000fff35723e */ /* 0x000fe200030006ff */
[----:B------:R-:W-:Y:S01]  /*9ef0*/  FFMA.FTZ R45, R45, R52, R55 ;  /* 0x000000342d2d7223 */ /* 0x000fe20000010037 */
[----:B------:R-:W-:Y:S01]  /*9f00*/  F2FP.F16.E4M3.UNPACK_B R50, R21.H1 ;  /* 0x00000015ff32723e */ /* 0x000fe200030006ff */
[----:B------:R-:W-:Y:S01]  /*9f10*/  HADD2.F32 R51, -RZ, R48.H1_H1 ;  /* 0x30000030ff337230 */ /* 0x000fe20000004100 */
[----:B------:R-:W-:Y:S01]  /*9f20*/  F2FP.SATFINITE.E4M3.F32.PACK_AB_MERGE_C R32, R41, R32, RZ ;  /* 0x000000202920723e */ /* 0x000fe200048070ff */
[----:B------:R-:W-:-:S02]  /*9f30*/  HADD2.F32 R55, -RZ, R54.H1_H1 ;  /* 0x30000036ff377230 */ /* 0x000fc40000004100 */
[----:B------:R-:W-:Y:S01]  /*9f40*/  HADD2.F32 R48, -RZ, R47.H1_H1 ;  /* 0x3000002fff307230 */ /* 0x000fe20000004100 */
[----:B------:R-:W-:Y:S01]  /*9f50*/  F2FP.SATFINITE.E4M3.F32.PACK_AB_MERGE_C R13, R28, R13, R32 ;  /* 0x0000000d1c0d723e */ /* 0x000fe20004807020 */
        /* <DEDUP_REMOVED lines=9> */
[C---:B------:R-:W-:Y:S01]  /*9ff0*/  FFMA.FTZ R47, R46.reuse, R51, -R59 ;  /* 0x000000332e2f7223 */ /* 0x040fe2000001083b */
[----:B------:R-:W-:Y:S01]  /*a000*/  FFMA.FTZ R46, R46, R55, R56 ;  /* 0x000000372e2e7223 */ /* 0x000fe20000010038 */
[----:B------:R-:W-:Y:S02]  /*a010*/  HADD2.F32 R56, -RZ, R53.H1_H1 ;  /* 0x30000035ff387230 */ /* 0x000fe40000004100 */
[----:B------:R-:W-:Y:S01]  /*a020*/  FFMA.FTZ R48, R49, R52, -R48 ;  /* 0x0000003431307223 */ /* 0x000fe20000010830 */
[----:B------:R-:W-:Y:S01]  /*a030*/  HADD2.F32 R52, -RZ, R50.H1_H1 ;  /* 0x30000032ff347230 */ /* 0x000fe20000004100 */
[----:B------:R-:W-:Y:S01]  /*a040*/  F2FP.F16.E4M3.UNPACK_B R51, R15 ;  /* 0x0000000fff33723e */ /* 0x000fe200020006ff */
[----:B------:R-:W-:Y:S01]  /*a050*/  HADD2.F32 R37, -RZ, R37.H1_H1 ;  /* 0x30000025ff257230 */ /* 0x000fe20000004100 */
[----:B------:R-:W-:Y:S01]  /*a060*/  F2FP.F16.E4M3.UNPACK_B R50, R21 ;  /* 0x00000015ff32723e */ /* 0x000fe200020006ff */
[----:B------:R-:W-:Y:S01]  /*a070*/  FMUL.FTZ R58, R43, R56 ;  /* 0x000000382b3a7220 */ /* 0x000fe20000410000 */
[----:B------:R-:W-:Y:S01]  /*a080*/  FFMA.FTZ R49, R49, R54, R57 ;  /* 0x0000003631317223 */ /* 0x000fe20000010039 */
[----:B------:R-:W-:Y:S01]  /*a090*/  FMUL.FTZ R43, R43, R52 ;  /* 0x000000342b2b7220 */ /* 0x000fe20000410000 */
[----:B------:R-:W-:-:S02]  /*a0a0*/  HADD2.F32 R54, -RZ, R51.H0_H0 ;  /* 0x20000033ff367230 */ /* 0x000fc40000004100 */
[C---:B------:R-:W-:Y:S01]  /*a0b0*/  FFMA.FTZ R55, R37.reuse, R52, -R58 ;  /* 0x0000003425377223 */ /* 0x040fe2000001083a */
[----:B------:R-:W-:Y:S02]  /*a0c0*/  HADD2.F32 R21, -RZ, R33.H0_H0 ;  /* 0x20000021ff157230 */ /* 0x000fe40000004100 */
        /* <DEDUP_REMOVED lines=10> */
[-C--:B------:R-:W-:Y:S01]  /*a170*/  FMUL.FTZ R43, R33, R51.reuse ;  /* 0x00000033212b7220 */ /* 0x080fe20000410000 */
        /* <DEDUP_REMOVED lines=18> */
[----:B------:R-:W-:Y:S02]  /*a2a0*/  HADD2.F32 R30, -RZ, R30.H1_H1 ;  /* 0x3000001eff1e7230 */ /* 0x000fe40000004100 */
[----:B------:R-:W-:Y:S01]  /*a2b0*/  FMUL.FTZ R33, R34, R37 ;  /* 0x0000002522217220 */ /* 0x000fe20000410000 */
[----:B------:R-:W-:Y:S01]  /*a2c0*/  FFMA.FTZ R43, R14, R43, R15 ;  /* 0x0000002b0e2b7223 */ /* 0x000fe2000001000f */
[----:B------:R-:W-:Y:S01]  /*a2d0*/  FMUL.FTZ R34, R34, R21 ;  /* 0x0000001522227220 */ /* 0x000fe20000410000 */
[----:B------:R-:W-:-:S02]  /*a2e0*/  HADD2.F32 R15, -RZ, R12.H0_H0 ;  /* 0x2000000cff0f7230 */ /* 0x000fc40000004100 */
[C---:B------:R-:W-:Y:S01]  /*a2f0*/  FFMA.FTZ R50, R30.reuse, R21, -R33 ;  /* 0x000000151e327223 */ /* 0x040fe20000010821 */
[----:B------:R-:W-:Y:S02]  /*a300*/  HADD2.F32 R14, -RZ, R12.H1_H1 ;  /* 0x3000000cff0e7230 */ /* 0x000fe40000004100 */
[----:B------:R-:W-:Y:S01]  /*a310*/  FFMA.FTZ R52, R30, R37, R34 ;  /* 0x000000251e347223 */ /* 0x000fe20000010022 */
[--C-:B------:R-:W-:Y:S02]  /*a320*/  HADD2.F32 R12, -RZ, R7.reuse.H0_H0 ;  /* 0x20000007ff0c7230 */ /* 0x100fe40000004100 */
[--C-:B------:R-:W-:Y:S01]  /*a330*/  HADD2.F32 R30, -RZ, R4.reuse.H1_H1 ;  /* 0x30000004ff1e7230 */ /* 0x100fe20000004100 */
[----:B------:R-:W-:Y:S01]  /*a340*/  F2FP.SATFINITE.E4M3.F32.PACK_AB_MERGE_C R50, R50, R57, RZ ;  /* 0x000000393232723e */ /* 0x000fe200048070ff */
[----:B------:R-:W-:Y:S01]  /*a350*/  HADD2.F32 R7, -RZ, R7.H1_H1 ;  /* 0x30000007ff077230 */ /* 0x000fe20000004100 */
[----:B------:R-:W-:Y:S01]  /*a360*/  F2FP.SATFINITE.E4M3.F32.PACK_AB_MERGE_C R43, R52, R43, RZ ;  /* 0x0000002b342b723e */ /* 0x000fe200048070ff */
[----:B------:R-:W-:-:S02]  /*a370*/  HADD2.F32 R21, -RZ, R4.H0_H0 ;  /* 0x20000004ff157230 */ /* 0x000fc40000004100 */
[--C-:B------:R-:W-:Y:S02]  /*a380*/  HADD2.F32 R4, -RZ, R5.reuse.H0_H0 ;  /* 0x20000005ff047230 */ /* 0x100fe40000004100 */
[C---:B------:R-:W-:Y:S01]  /*a390*/  FMUL.FTZ R34, R7.reuse, R30 ;  /* 0x0000001e07227220 */ /* 0x040fe20000410000 */
[----:B------:R-:W-:Y:S02]  /*a3a0*/  HADD2.F32 R5, -RZ, R5.H1_H1 ;  /* 0x30000005ff057230 */ /* 0x000fe40000004100 */
[C---:B------:R-:W-:Y:S01]  /*a3b0*/  FMUL.FTZ R33, R12.reuse, R21 ;  /* 0x000000150c217220 */ /* 0x040fe20000410000 */
[-C--:B------:R-:W-:Y:S01]  /*a3c0*/  FMUL.FTZ R7, R7, R14.reuse ;  /* 0x0000000e07077220 */ /* 0x080fe20000410000 */
[-C--:B------:R-:W-:Y:S01]  /*a3d0*/  FMUL.FTZ R12, R12, R15.reuse ;  /* 0x0000000f0c0c7220 */ /* 0x080fe20000410000 */
[C---:B------:R-:W-:Y:S02]  /*a3e0*/  FFMA.FTZ R34, R5.reuse, R14, -R34 ;  /* 0x0000000e05227223 */ /* 0x040fe40000010822 */
        /* <DEDUP_REMOVED lines=17> */
.L_x_10945:
[----:B------:R-:W-:Y:S05]  /*a500*/  BSYNC B1 ;  /* 0x0000000000017941 */ /* 0x000fea0003800000 */
.L_x_10944:
[----:B------:R-:W-:Y:S05]  /*a510*/  @P1 BRA `(.L_x_10934) ;  /* 0x0000000c00f81947 */ /* 0x000fea0003800000 */
[----:B--2---:R-:W2:Y:S04]  /*a520*/  LDL R21, [R1+0x8] ;  /* 0x0000080001157983 */ /* 0x004ea80000100800 */
[----:B------:R-:W4:Y:S01]  /*a530*/  LDL R49, [R1+0x60] ;  /* 0x0000600001317983 */ /* 0x000f220000100800 */
[----:B---3-5:R-:W-:Y:S02]  /*a540*/  SHF.R.U32.HI R0, RZ, 0x8, R24 ;  /* 0x00000008ff007819 */ /* 0x028fe40000011618 */
[----:B------:R-:W-:Y:S02]  /*a550*/  LOP3.LUT R5, R24, 0xff, RZ, 0xc0, !PT ;  /* 0x000000ff18057812 */ /* 0x000fe400078ec0ff */
[----:B------:R-:W-:Y:S02]  /*a560*/  LOP3.LUT R0, R0, 0xff, RZ, 0xc0, !PT ;  /* 0x000000ff00007812 */ /* 0x000fe400078ec0ff */
[----:B------:R-:W-:-:S02]  /*a570*/  SHF.R.U32.HI R14, RZ, 0x8, R25 ;  /* 0x00000008ff0e7819 */ /* 0x000fc40000011619 */
[----:B------:R-:W-:Y:S02]  /*a580*/  PRMT R20, R0, 0x7604, R5 ;  /* 0x0000760400147816 */ /* 0x000fe40000000005 */
[----:B------:R-:W-:Y:S02]  /*a590*/  LOP3.LUT R7, R25, 0xff, RZ, 0xc0, !PT ;  /* 0x000000ff19077812 */ /* 0x000fe400078ec0ff */
[----:B------:R-:W-:Y:S02]  /*a5a0*/  SHF.R.U32.HI R6, RZ, 0x8, R27 ;  /* 0x00000008ff067819 */ /* 0x000fe4000001161b */
[----:B------:R-:W-:Y:S02]  /*a5b0*/  LOP3.LUT R0, R14, 0xff, RZ, 0xc0, !PT ;  /* 0x000000ff0e007812 */ /* 0x000fe400078ec0ff */
[----:B------:R-:W-:Y:S02]  /*a5c0*/  LOP3.LUT R13, R27, 0xff, RZ, 0xc0, !PT ;  /* 0x000000ff1b0d7812 */ /* 0x000fe400078ec0ff */
[----:B------:R-:W-:-:S02]  /*a5d0*/  LOP3.LUT R6, R6, 0xff, RZ, 0xc0, !PT ;  /* 0x000000ff06067812 */ /* 0x000fc400078ec0ff */
[----:B0-----:R-:W-:Y:S02]  /*a5e0*/  PRMT R28, R0, 0x7604, R7 ;  /* 0x00007604001c7816 */ /* 0x001fe40000000007 */
[----:B------:R-:W-:Y:S02]  /*a5f0*/  SHF.R.U32.HI R12, RZ, 0x8, R8 ;  /* 0x00000008ff0c7819 */ /* 0x000fe40000011608 */
[----:B------:R-:W-:Y:S02]  /*a600*/  PRMT R32, R6, 0x7604, R13 ;  /* 0x0000760406207816 */ /* 0x000fe4000000000d */
[----:B------:R-:W-:Y:S02]  /*a610*/  LOP3.LUT R15, R8, 0xff, RZ, 0xc0, !PT ;  /* 0x000000ff080f7812 */ /* 0x000fe400078ec0ff */
[----:B------:R-:W-:Y:S02]  /*a620*/  LOP3.LUT R12, R12, 0xff, RZ, 0xc0, !PT ;  /* 0x000000ff0c0c7812 */ /* 0x000fe400078ec0ff */
[----:B------:R-:W-:-:S02]  /*a630*/  SHF.R.U32.HI R13, RZ, 0x8, R10 ;  /* 0x00000008ff0d7819 */ /* 0x000fc4000001160a */
[----:B------:R-:W-:Y:S02]  /*a640*/  PRMT R33, R12, 0x7604, R15 ;  /* 0x000076040c217816 */ /* 0x000fe4000000000f */
[----:B------:R-:W-:Y:S02]  /*a650*/  LOP3.LUT R14, R13, 0xff, RZ, 0xc0, !PT ;  /* 0x000000ff0d0e7812 */ /* 0x000fe400078ec0ff */
[----:B------:R-:W-:Y:S02]  /*a660*/  SHF.R.U32.HI R12, RZ, 0x8, R9 ;  /* 0x00000008ff0c7819 */ /* 0x000fe40000011609 */
[----:B------:R-:W-:Y:S02]  /*a670*/  SHF.R.U32.HI R4, RZ, 0x8, R26 ;  /* 0x00000008ff047819 */ /* 0x000fe4000001161a */
[----:B------:R-:W-:Y:S02]  /*a680*/  LOP3.LUT R15, R9, 0xff, RZ, 0xc0, !PT ;  /* 0x000000ff090f7812 */ /* 0x000fe400078ec0ff */
[----:B------:R-:W-:-:S02]  /*a690*/  LOP3.LUT R12, R12, 0xff, RZ, 0xc0, !PT ;  /* 0x000000ff0c0c7812 */ /* 0x000fc400078ec0ff */
[----:B------:R-:W-:Y:S02]  /*a6a0*/  LOP3.LUT R5, R26, 0xff, RZ, 0xc0, !PT ;  /* 0x000000ff1a057812 */ /* 0x000fe400078ec0ff */
[----:B------:R-:W-:Y:S02]  /*a6b0*/  LOP3.LUT R4, R4, 0xff, RZ, 0xc0, !PT ;  /* 0x000000ff04047812 */ /* 0x000fe400078ec0ff */
[----:B------:R-:W-:Y:S02]  /*a6c0*/  PRMT R35, R12, 0x7604, R15 ;  /* 0x000076040c237816 */ /* 0x000fe4000000000f */
[----:B------:R-:W-:Y:S02]  /*a6d0*/  PRMT R30, R4, 0x7604, R5 ;  /* 0x00007604041e7816 */ /* 0x000fe40000000005 */
[----:B------:R-:W-:Y:S02]  /*a6e0*/  SHF.R.U32.HI R29, RZ, 0x8, R11 ;  /* 0x00000008ff1d7819 */ /* 0x000fe4000001160b */
[----:B------:R-:W-:-:S02]  /*a6f0*/  LOP3.LUT R34, R11, 0xff, RZ, 0xc0, !PT ;  /* 0x000000ff0b227812 */ /* 0x000fc400078ec0ff */
[----:B------:R-:W-:-:S04]  /*a700*/  SHF.R.U32.HI R31, RZ, 0x10, R27 ;  /* 0x00000010ff1f7819 */ /* 0x000fc8000001161b */
[----:B------:R-:W-:-:S04]  /*a710*/  LOP3.LUT R31, R31, 0xff, RZ, 0xc0, !PT ;  /* 0x000000ff1f1f7812 */ /* 0x000fc800078ec0ff */
[----:B------:R-:W-:Y:S02]  /*a720*/  PRMT R31, R31, 0x7054, R32 ;  /* 0x000070541f1f7816 */ /* 0x000fe40000000020 */
[----:B------:R-:W-:-:S04]  /*a730*/  SHF.R.U32.HI R32, RZ, 0x10, R11 ;  /* 0x00000010ff207819 */ /* 0x000fc8000001160b */
[----:B------:R-:W-:Y:S02]  /*a740*/  LOP3.LUT R32, R32, 0xff, RZ, 0xc0, !PT ;  /* 0x000000ff20207812 */ /* 0x000fe400078ec0ff */
[----:B--2---:R-:W-:Y:S02]  /*a750*/  LEA.HI R3, R3, R21, RZ, 0x1c ;  /* 0x0000001503037211 */ /* 0x004fe400078fe0ff */
[----:B------:R-:W-:Y:S02]  /*a760*/  LOP3.LUT R21, R10, 0xff, RZ, 0xc0, !PT ;  /* 0x000000ff0a157812 */ /* 0x000fe400078ec0ff */
[C---:B------:R-:W-:Y:S01]  /*a770*/  LEA.HI R0, R3.reuse, R3, RZ, 0x1 ;  /* 0x0000000303007211 */ /* 0x040fe200078f08ff */
[----:B------:R-:W-:Y:S01]  /*a780*/  IMAD.SHL.U32 R3, R3, 0x10, RZ ;  /* 0x0000001003037824 */ /* 0x000fe200078e00ff */
[----:B-1----:R-:W-:Y:S01]  /*a790*/  PRMT R37, R14, 0x7604, R21 ;  /* 0x000076040e257816 */ /* 0x002fe20000000015 */
[----:B----4-:R-:W-:Y:S01]  /*a7a0*/  LDS.128 R4, [R49+0xf000] ;  /* 0x00f0000031047984 */ /* 0x010fe20000000c00 */
[----:B------:R-:W-:-:S02]  /*a7b0*/  SHF.R.S32.HI R0, RZ, 0x1, R0 ;  /* 0x00000001ff007819 */ /* 0x000fc40000011400 */
[----:B------:R-:W-:Y:S02]  /*a7c0*/  LOP3.LUT R3, R63, 0x10, R3, 0xf8, !PT ;  /* 0x000000103f037812 */ /* 0x000fe400078ef803 */
[----:B------:R-:W-:Y:S01]  /*a7d0*/  SHF.R.U32.HI R21, RZ, 0x10, R25 ;  /* 0x00000010ff157819 */ /* 0x000fe20000011619 */
[----:B------:R-:W-:Y:S01]  /*a7e0*/  IMAD R13, R0, 0x1800, R62 ;  /* 0x00001800000d7824 */ /* 0x000fe200078e023e */
[----:B------:R-:W-:Y:S02]  /*a7f0*/  LOP3.LUT R0, R3, R61, RZ, 0x3c, !PT ;  /* 0x0000003d03007212 */ /* 0x000fe400078e3cff */
[----:B------:R-:W-:Y:S02]  /*a800*/  LOP3.LUT R3, R29, 0xff, RZ, 0xc0, !PT ;  /* 0x000000ff1d037812 */ /* 0x000fe400078ec0ff */
[----:B------:R-:W-:Y:S02]  /*a810*/  IADD3 R0, R18, R13, R0 ;  /* 0x0000000d12007210 */ /* 0x000fe40007ffe000 */
[----:B------:R-:W-:-:S02]  /*a820*/  PRMT R41, R3, 0x7604, R34 ;  /* 0x0000760403297816 */ /* 0x000fc40000000022 */
[----:B------:R-:W-:Y:S01]  /*a830*/  SHF.R.U32.HI R3, RZ, 0x10, R24 ;  /* 0x00000010ff037819 */ /* 0x000fe20000011618 */
[----:B------:R-:W0:Y:S01]  /*a840*/  LDS.128 R12, [R0+0xf000] ;  /* 0x00f00000000c7984 */ /* 0x000e220000000c00 */
[----:B------:R-:W-:Y:S02]  /*a850*/  SHF.R.U32.HI R29, RZ, 0x10, R26 ;  /* 0x00000010ff1d7819 */ /* 0x000fe4000001161a */
[----:B------:R-:W-:Y:S02]  /*a860*/  LOP3.LUT R3, R3, 0xff, RZ, 0xc0, !PT ;  /* 0x000000ff03037812 */ /* 0x000fe400078ec0ff */
[----:B------:R-:W-:Y:S02]  /*a870*/  LOP3.LUT R21, R21, 0xff, RZ, 0xc0, !PT ;  /* 0x000000ff15157812 */ /* 0x000fe400078ec0ff */
[----:B------:R-:W-:Y:S02]  /*a880*/  LOP3.LUT R29, R29, 0xff, RZ, 0xc0, !PT ;  /* 0x000000ff1d1d7812 */ /* 0x000fe400078ec0ff */
[----:B------:R-:W-:-:S02]  /*a890*/  PRMT R3, R3, 0x7054, R20 ;  /* 0x0000705403037816 */ /* 0x000fc40000000014 */
[----:B------:R-:W-:Y:S02]  /*a8a0*/  PRMT R21, R21, 0x7054, R28 ;  /* 0x0000705415157816 */ /* 0x000fe4000000001c */
[----:B------:R-:W-:Y:S02]  /*a8b0*/  SHF.R.U32.HI R20, RZ, 0x10, R8 ;  /* 0x00000010ff147819 */ /* 0x000fe40000011608 */
[----:B------:R-:W-:Y:S02]  /*a8c0*/  SHF.R.U32.HI R28, RZ, 0x10, R9 ;  /* 0x00000010ff1c7819 */ /* 0x000fe40000011609 */
[----:B------:R-:W-:Y:S02]  /*a8d0*/  PRMT R29, R29, 0x7054, R30 ;  /* 0x000070541d1d7816 */ /* 0x000fe4000000001e */
[----:B------:R-:W-:Y:S02]  /*a8e0*/  SHF.R.U32.HI R30, RZ, 0x10, R10 ;  /* 0x00000010ff1e7819 */ /* 0x000fe4000001160a */
[----:B------:R-:W-:-:S02]  /*a8f0*/  LOP3.LUT R20, R20, 0xff, RZ, 0xc0, !PT ;  /* 0x000000ff14147812 */ /* 0x000fc400078ec0ff */
[----:B------:R-:W-:Y:S02]  /*a900*/  LOP3.LUT R28, R28, 0xff, RZ, 0xc0, !PT ;  /* 0x000000ff1c1c7812 */ /* 0x000fe400078ec0ff */
[----:B------:R-:W-:Y:S02]  /*a910*/  LOP3.LUT R30, R30, 0xff, RZ, 0xc0, !PT ;  /* 0x000000ff1e1e7812 */ /* 0x000fe400078ec0ff */
[----:B------:R-:W-:Y:S02]  /*a920*/  PRMT R33, R20, 0x7054, R33 ;  /* 0x0000705414217816 */ /* 0x000fe40000000021 */
[----:B------:R-:W-:Y:S02]  /*a930*/  PRMT R35, R28, 0x7054, R35 ;  /* 0x000070541c237816 */ /* 0x000fe40000000023 */
[----:B------:R-:W-:Y:S02]  /*a940*/  LOP3.LUT R28, R21, 0xff000000, R25, 0xf8, !PT ;  /* 0xff000000151c7812 */ /* 0x000fe400078ef819 */
[----:B------:R-:W-:-:S02]  /*a950*/  PRMT R39, R30, 0x7054, R37 ;  /* 0x000070541e277816 */ /* 0x000fc40000000025 */
[----:B------:R-:W-:Y:S02]  /*a960*/  LOP3.LUT R21, R33, 0xff000000, R8, 0xf8, !PT ;  /* 0xff00000021157812 */ /* 0x000fe400078ef808 */
[----:B------:R-:W-:Y:S02]  /*a970*/  LOP3.LUT R33, R35, 0xff000000, R9, 0xf8, !PT ;  /* 0xff00000023217812 */ /* 0x000fe400078ef809 */
[----:B------:R-:W-:Y:S02]  /*a980*/  LOP3.LUT R8, R39, 0xff000000, R10, 0xf8, !PT ;  /* 0xff00000027087812 */ /* 0x000fe400078ef80a */
[----:B------:R-:W-:Y:S02]  /*a990*/  F2FP.F16.E4M3.UNPACK_B R39, R33 ;  /* 0x00000021ff27723e */ /* 0x000fe400020006ff */
[----:B0-----:R-:W-:Y:S02]  /*a9a0*/  F2FP.F16.E4M3.UNPACK_B R25, R13 ;  /* 0x0000000dff19723e */ /* 0x001fe400020006ff */
[----:B------:R-:W-:Y:S01]  /*a9b0*/  PRMT R41, R32, 0x7054, R41 ;  /* 0x0000705420297816 */ /* 0x000fe20000000029 */
[--C-:B------:R-:W-:Y:S01]  /*a9c0*/  HADD2.F32 R42, -RZ, R39.reuse.H0_H0 ;  /* 0x20000027ff2a7230 */ /* 0x100fe20000004100 */
[----:B------:R-:W-:Y:S01]  /*a9d0*/  LOP3.LUT R20, R3, 0xff000000, R24, 0xf8, !PT ;  /* 0xff00000003147812 */ /* 0x000fe200078ef818 */
[----:B------:R-:W-:Y:S01]  /*a9e0*/  HADD2.F32 R39, -RZ, R39.H1_H1 ;  /* 0x30000027ff277230 */ /* 0x000fe20000004100 */
[----:B------:R-:W-:-:S02]  /*a9f0*/  F2FP.F16.E4M3.UNPACK_B R32, R28 ;  /* 0x0000001cff20723e */ /* 0x000fc400020006ff */
[-C--:B------:R-:W-:Y:S02]  /*aa00*/  F2FP.F16.E4M3.UNPACK_B R10, R5.reuse ;  /* 0x00000005ff0a723e */ /* 0x080fe400020006ff */
[----:B------:R-:W-:Y:S01]  /*aa10*/  F2FP.F16.E4M3.UNPACK_B R24, R5.H1 ;  /* 0x00000005ff18723e */ /* 0x000fe200030006ff */
[--C-:B------:R-:W-:Y:S01]  /*aa20*/  HADD2.F32 R5, -RZ, R25.reuse.H0_H0 ;  /* 0x20000019ff057230 */ /* 0x100fe20000004100 */
[----:B------:R-:W-:Y:S01]  /*aa30*/  LOP3.LUT R37, R31, 0xff000000, R27, 0xf8, !PT ;  /* 0xff0000001f257812 */ /* 0x000fe200078ef81b */
[----:B------:R-:W-:Y:S01]  /*aa40*/  HADD2.F32 R40, -RZ, R32.H0_H0 ;  /* 0x20000020ff287230 */ /* 0x000fe20000004100 */
[-C--:B------:R-:W-:Y:S01]  /*aa50*/  F2FP.F16.E4M3.UNPACK_B R27, R12.reuse ;  /* 0x0000000cff1b723e */ /* 0x080fe200020006ff */
[----:B------:R-:W-:Y:S01]  /*aa60*/  HADD2.F32 R9, -RZ, R10.H0_H0 ;  /* 0x2000000aff097230 */ /* 0x000fe20000004100 */
[----:B------:R-:W-:Y:S01]  /*aa70*/  F2FP.F16.E4M3.UNPACK_B R34, R12.H1 ;  /* 0x0000000cff22723e */ /* 0x000fe200030006ff */
[----:B------:R-:W-:Y:S01]  /*aa80*/  FMUL.FTZ R12, R5, R42 ;  /* 0x0000002a050c7220 */ /* 0x000fe20000410000 */
[----:B------:R-:W-:Y:S01]  /*aa90*/  LOP3.LUT R3, R29, 0xff000000, R26, 0xf8, !PT ;  /* 0xff0000001d037812 */ /* 0x000fe200078ef81a */
[----:B------:R-:W-:Y:S01]  /*aaa0*/  HADD2.F32 R25, -RZ, R25.H1_H1 ;  /* 0x30000019ff197230 */ /* 0x000fe20000004100 */
[----:B------:R-:W-:Y:S01]  /*aab0*/  F2FP.F16.E4M3.UNPACK_B R26, R13.H1 ;  /* 0x0000000dff1a723e */ /* 0x000fe200030006ff */
[-C--:B------:R-:W-:Y:S01]  /*aac0*/  FMUL.FTZ R13, R5, R40.reuse ;  /* 0x00000028050d7220 */ /* 0x080fe20000410000 */
[C---:B------:R-:W-:Y:S01]  /*aad0*/  FFMA.FTZ R5, R9.reuse, R40, -R12 ;  /* 0x0000002809057223 */ /* 0x040fe2000001080c */
[----:B------:R-:W-:Y:S01]  /*aae0*/  F2FP.F16.E4M3.UNPACK_B R40, R33.H1 ;  /* 0x00000021ff28723e */ /* 0x000fe200030006ff */
[----:B------:R-:W-:Y:S01]  /*aaf0*/  HADD2.F32 R32, -RZ, R32.H1_H1 ;  /* 0x30000020ff207230 */ /* 0x000fe20000004100 */
[----:B------:R-:W-:Y:S01]  /*ab00*/  F2FP.F16.E4M3.UNPACK_B R28, R28.H1 ;  /* 0x0000001cff1c723e */ /* 0x000fe200030006ff */
[----:B------:R-:W-:Y:S01]  /*ab10*/  FFMA.FTZ R9, R9, R42, R13 ;  /* 0x0000002a09097223 */ /* 0x000fe2000001000d */
[----:B------:R-:W-:Y:S01]  /*ab20*/  HADD2.F32 R12, -RZ, R26.H0_H0 ;  /* 0x2000001aff0c7230 */ /* 0x000fe20000004100 */
[----:B------:R-:W-:Y:S01]  /*ab30*/  LOP3.LUT R43, R41, 0xff000000, R11, 0xf8, !PT ;  /* 0xff000000292b7812 */ /* 0x000fe200078ef80b */
[----:B------:R-:W-:-:S02]  /*ab40*/  HADD2.F32 R33, -RZ, R40.H0_H0 ;  /* 0x20000028ff217230 */ /* 0x000fc40000004100 */
[C---:B------:R-:W-:Y:S01]  /*ab50*/  FMUL.FTZ R41, R25.reuse, R39 ;  /* 0x0000002719297220 */ /* 0x040fe20000410000 */
[----:B------:R-:W-:Y:S01]  /*ab60*/  HADD2.F32 R13, -RZ, R28.H0_H0 ;  /* 0x2000001cff0d7230 */ /* 0x000fe20000004100 */
[-C--:B------:R-:W-:Y:S01]  /*ab70*/  F2FP.F16.E4M3.UNPACK_B R31, R15.reuse ;  /* 0x0000000fff1f723e */ /* 0x080fe200020006ff */
[----:B------:R-:W-:Y:S01]  /*ab80*/  HADD2.F32 R10, -RZ, R10.H1_H1 ;  /* 0x3000000aff0a7230 */ /* 0x000fe20000004100 */
[----:B------:R-:W-:Y:S01]  /*ab90*/  F2FP.F16.E4M3.UNPACK_B R38, R15.H1 ;  /* 0x0000000fff26723e */ /* 0x000fe200030006ff */
[-C--:B------:R-:W-:Y:S01]  /*aba0*/  FMUL.FTZ R42, R25, R32.reuse ;  /* 0x00000020192a7220 */ /* 0x080fe20000410000 */
[----:B------:R-:W-:Y:S02]  /*abb0*/  HADD2.F32 R15, -RZ, R24.H0_H0 ;  /* 0x20000018ff0f7230 */ /* 0x000fe40000004100 */
[C---:B------:R-:W-:Y:S01]  /*abc0*/  FMUL.FTZ R44, R12.reuse, R33 ;  /* 0x000000210c2c7220 */ /* 0x040fe20000410000 */
[----:B------:R-:W-:Y:S01]  /*abd0*/  FMUL.FTZ R46, R12, R13 ;  /* 0x0000000d0c2e7220 */ /* 0x000fe20000410000 */
[C---:B------:R-:W-:Y:S01]  /*abe0*/  FFMA.FTZ R12, R10.reuse, R32, -R41 ;  /* 0x000000200a0c7223 */ /* 0x040fe20000010829 */
[----:B------:R-:W-:Y:S01]  /*abf0*/  FFMA.FTZ R10, R10, R39, R42 ;  /* 0x000000270a0a7223 */ /* 0x000fe2000001002a */
[----:B------:R-:W-:Y:S01]  /*ac00*/  F2FP.F16.E4M3.UNPACK_B R42, R43 ;  /* 0x0000002bff2a723e */ /* 0x000fe200020006ff */
[C---:B------:R-:W-:Y:S01]  /*ac10*/  FFMA.FTZ R13, R15.reuse, R13, -R44 ;  /* 0x0000000d0f0d7223 */ /* 0x040fe2000001082c */
[----:B------:R-:W-:Y:S01]  /*ac20*/  F2FP.F16.E4M3.UNPACK_B R32, R37 ;  /* 0x00000025ff20723e */ /* 0x000fe200020006ff */
[----:B------:R-:W-:Y:S01]  /*ac30*/  FFMA.FTZ R15, R15, R33, R46 ;  /* 0x000000210f0f7223 */ /* 0x000fe2000001002e */
[----:B------:R-:W-:Y:S01]  /*ac40*/  HADD2.F32 R41, -RZ, R40.H1_H1 ;  /* 0x30000028ff297230 */ /* 0x000fe20000004100 */
[----:B------:R-:W-:Y:S01]  /*ac50*/  F2FP.F16.E4M3.UNPACK_B R30, R7 ;  /* 0x00000007ff1e723e */ /* 0x000fe200020006ff */
[----:B------:R-:W-:Y:S01]  /*ac60*/  HADD2.F32 R26, -RZ, R26.H1_H1 ;  /* 0x3000001aff1a7230 */ /* 0x000fe20000004100 */
[----:B------:R-:W-:Y:S01]  /*ac70*/  F2FP.F16.E4M3.UNPACK_B R37, R37.H1 ;  /* 0x00000025ff25723e */ /* 0x000fe200030006ff */
[----:B------:R-:W-:Y:S01]  /*ac80*/  HADD2.F32 R33, -RZ, R28.H1_H1 ;  /* 0x3000001cff217230 */ /* 0x000fe20000004100 */
[----:B------:R-:W-:Y:S01]  /*ac90*/  F2FP.F16.E4M3.UNPACK_B R35, R7.H1 ;  /* 0x00000007ff23723e */ /* 0x000fe200030006ff */
[----:B------:R-:W-:-:S02]  /*aca0*/  HADD2.F32 R28, -RZ, R24.H1_H1 ;  /* 0x30000018ff1c7230 */ /* 0x000fc40000004100 */
[C---:B------:R-:W-:Y:S01]  /*acb0*/  FMUL.FTZ R45, R26.reuse, R41 ;  /* 0x000000291a2d7220 */ /* 0x040fe20000410000 */
[----:B------:R-:W-:Y:S02]  /*acc0*/  HADD2.F32 R40, -RZ, R42.H0_H0 ;  /* 0x2000002aff287230 */ /* 0x000fe40000004100 */
[----:B------:R-:W-:Y:S01]  /*acd0*/  FMUL.FTZ R26, R26, R33 ;  /* 0x000000211a1a7220 */ /* 0x000fe20000410000 */
[----:B------:R-:W-:Y:S01]  /*ace0*/  HADD2.F32 R24, -RZ, R31.H0_H0 ;  /* 0x2000001fff187230 */ /* 0x000fe20000004100 */
[-C--:B------:R-:W-:Y:S01]  /*acf0*/  F2FP.F16.E4M3.UNPACK_B R29, R4.reuse.H1 ;  /* 0x00000004ff1d723e */ /* 0x080fe200030006ff */
[----:B------:R-:W-:Y:S01]  /*ad00*/  HADD2.F32 R39, -RZ, R32.H0_H0 ;  /* 0x20000020ff277230 */ /* 0x000fe20000004100 */
[----:B------:R-:W-:Y:S01]  /*ad10*/  F2FP.F16.E4M3.UNPACK_B R11, R4 ;  /* 0x00000004ff0b723e */ /* 0x000fe200020006ff */
[----:B------:R-:W-:Y:S02]  /*ad20*/  HADD2.F32 R25, -RZ, R30.H0_H0 ;  /* 0x2000001eff197230 */ /* 0x000fe40000004100 */
[----:B------:R-:W-:Y:S01]  /*ad30*/  FMUL.FTZ R44, R24, R40 ;  /* 0x00000028182c7220 */ /* 0x000fe20000410000 */
[----:B------:R-:W-:-:S02]  /*ad40*/  HADD2.F32 R42, -RZ, R42.H1_H1 ;  /* 0x3000002aff2a7230 */ /* 0x000fc40000004100 */
[----:B------:R-:W-:Y:S01]  /*ad50*/  FMUL.FTZ R47, R24, R39 ;  /* 0x00000027182f7220 */ /* 0x000fe20000410000 */
[C---:B------:R-:W-:Y:S01]  /*ad60*/  FFMA.FTZ R24, R28.reuse, R33, -R45 ;  /* 0x000000211c187223 */ /* 0x040fe2000001082d */
[----:B------:R-:W-:Y:S01]  /*ad70*/  FFMA.FTZ R28, R28, R41, R26 ;  /* 0x000000291c1c7223 */ /* 0x000fe2000001001a */
[----:B------:R-:W-:Y:S01]  /*ad80*/  F2FP.F16.E4M3.UNPACK_B R41, R43.H1 ;  /* 0x0000002bff29723e */ /* 0x000fe200030006ff */
[C---:B------:R-:W-:Y:S01]  /*ad90*/  FFMA.FTZ R26, R25.reuse, R39, -R44 ;  /* 0x00000027191a7223 */ /* 0x040fe2000001082c */
[----:B------:R-:W-:Y:S02]  /*ada0*/  HADD2.F32 R39, -RZ, R32.H1_H1 ;  /* 0x30000020ff277230 */ /* 0x000fe40000004100 */
[----:B------:R-:W-:Y:S01]  /*adb0*/  FFMA.FTZ R25, R25, R40, R47 ;  /* 0x0000002819197223 */ /* 0x000fe2000001002f */
[----:B------:R-:W-:Y:S01]  /*adc0*/  HADD2.F32 R32, -RZ, R38.H0_H0 ;  /* 0x20000026ff207230 */ /* 0x000fe20000004100 */
[-C--:B------:R-:W-:Y:S01]  /*add0*/  F2FP.F16.E4M3.UNPACK_B R4, R6.reuse ;  /* 0x00000006ff04723e */ /* 0x080fe200020006ff */
[----:B------:R-:W-:Y:S01]  /*ade0*/  HADD2.F32 R43, -RZ, R41.H0_H0 ;  /* 0x20000029ff2b7230 */ /* 0x000fe20000004100 */
[----:B------:R-:W-:Y:S01]  /*adf0*/  F2FP.F16.E4M3.UNPACK_B R7, R6.H1 ;  /* 0x00000006ff07723e */ /* 0x000fe200030006ff */
[----:B------:R-:W-:Y:S01]  /*ae00*/  HADD2.F32 R40, -RZ, R37.H0_H0 ;  /* 0x20000025ff287230 */ /* 0x000fe20000004100 */
[----:B------:R-:W-:Y:S01]  /*ae10*/  F2FP.F16.E4M3.UNPACK_B R6, R14 ;  /* 0x0000000eff06723e */ /* 0x000fe200020006ff */
[----:B------:R-:W-:-:S02]  /*ae20*/  HADD2.F32 R31, -RZ, R31.H1_H1 ;  /* 0x3000001fff1f7230 */ /* 0x000fc40000004100 */
[C---:B------:R-:W-:Y:S01]  /*ae30*/  FMUL.FTZ R44, R32.reuse, R43 ;  /* 0x0000002b202c7220 */ /* 0x040fe20000410000 */
[----:B------:R-:W-:Y:S02]  /*ae40*/  HADD2.F32 R33, -RZ, R35.H0_H0 ;  /* 0x20000023ff217230 */ /* 0x000fe40000004100 */
[----:B------:R-:W-:Y:S01]  /*ae50*/  FMUL.FTZ R46, R32, R40 ;  /* 0x00000028202e7220 */ /* 0x000fe20000410000 */
[----:B------:R-:W-:Y:S02]  /*ae60*/  HADD2.F32 R30, -RZ, R30.H1_H1 ;  /* 0x3000001eff1e7230 */ /* 0x000fe40000004100 */
[C---:B------:R-:W-:Y:S01]  /*ae70*/  FMUL.FTZ R45, R31.reuse, R42 ;  /* 0x0000002a1f2d7220 */ /* 0x040fe20000410000 */
[----:B------:R-:W-:Y:S01]  /*ae80*/  FMUL.FTZ R47, R31, R39 ;  /* 0x000000271f2f7220 */ /* 0x000fe20000410000 */
[C---:B------:R-:W-:Y:S01]  /*ae90*/  FFMA.FTZ R32, R33.reuse, R40, -R44 ;  /* 0x0000002821207223 */ /* 0x040fe2000001082c */
[----:B------:R-:W-:Y:S01]  /*aea0*/  FFMA.FTZ R33, R33, R43, R46 ;  /* 0x0000002b21217223 */ /* 0x000fe2000001002e */
[----:B------:R-:W-:Y:S01]  /*aeb0*/  F2FP.F16.E4M3.UNPACK_B R43, R21.H1 ;  /* 0x00000015ff2b723e */ /* 0x000fe200030006ff */
[C---:B------:R-:W-:Y:S01]  /*aec0*/  FFMA.FTZ R31, R30.reuse, R39, -R45 ;  /* 0x000000271e1f7223 */ /* 0x040fe2000001082d */
[----:B------:R-:W-:Y:S01]  /*aed0*/  F2FP.F16.E4M3.UNPACK_B R40, R20.H1 ;  /* 0x00000014ff28723e */ /* 0x000fe200030006ff */
[----:B------:R-:W-:Y:S01]  /*aee0*/  FFMA.FTZ R30, R30, R42, R47 ;  /* 0x0000002a1e1e7223 */ /* 0x000fe2000001002f */
[----:B------:R-:W-:Y:S01]  /*aef0*/  HADD2.F32 R42, -RZ, R37.H1_H1 ;  /* 0x30000025ff2a7230 */ /* 0x000fe20000004100 */
[----:B------:R-:W-:Y:S01]  /*af00*/  F2FP.F16.E4M3.UNPACK_B R14, R14.H1 ;  /* 0x0000000eff0e723e */ /* 0x000fe200030006ff */
[----:B------:R-:W-:Y:S01]  /*af10*/  HADD2.F32 R46, -RZ, R41.H1_H1 ;  /* 0x30000029ff2e7230 */ /* 0x000fe20000004100 */
[----:B------:R-:W-:Y:S01]  /*af20*/  F2FP.SATFINITE.E4M3.F32.PACK_AB_MERGE_C R13, R24, R13, RZ ;  /* 0x0000000d180d723e */ /* 0x000fe200048070ff */
[----:B------:R-:W-:Y:S01]  /*af30*/  HADD2.F32 R39, -RZ, R38.H1_H1 ;  /* 0x30000026ff277230 */ /* 0x000fe20000004100 */
[----:B------:R-:W-:Y:S01]  /*af40*/  F2FP.SATFINITE.E4M3.F32.PACK_AB_MERGE_C R15, R28, R15, RZ ;  /* 0x0000000f1c0f723e */ /* 0x000fe200048070ff */
[----:B------:R-:W-:Y:S01]  /*af50*/  HADD2.F32 R44, -RZ, R43.H0_H0 ;  /* 0x2000002bff2c7230 */ /* 0x000fe20000004100 */
[----:B------:R-:W-:Y:S01]  /*af60*/  F2FP.SATFINITE.E4M3.F32.PACK_AB_MERGE_C R5, R12, R5, R13 ;  /* 0x000000050c05723e */ /* 0x000fe2000480700d */
        /* <DEDUP_REMOVED lines=15> */
[----:B------:R-:W-:Y:S01]  /*b060*/  F2FP.F16.E4M3.UNPACK_B R35, R20 ;  /* 0x00000014ff23723e */ /* 0x000fe200020006ff */
[----:B------:R-:W-:Y:S01]  /*b070*/  HADD2.F32 R29, -RZ, R29.H1_H1 ;  /* 0x3000001dff1d7230 */ /* 0x000fe20000004100 */
[----:B------:R-:W-:Y:S01]  /*b080*/  F2FP.F16.E4M3.UNPACK_B R37, R21 ;  /* 0x00000015ff25723e */ /* 0x000fe200020006ff */
[C---:B------:R-:W-:Y:S01]  /*b090*/  FMUL.FTZ R20, R34.reuse, R43 ;  /* 0x0000002b22147220 */ /* 0x040fe20000410000 */
[----:B------:R-:W-:Y:S01]  /*b0a0*/  FMUL.FTZ R34, R34, R40 ;  /* 0x0000002822227220 */ /* 0x000fe20000410000 */
[----:B------:R-:W-:Y:S01]  /*b0b0*/  HADD2.F32 R21, -RZ, R27.H0_H0 ;  /* 0x2000001bff157230 */ /* 0x000fe20000004100 */
[----:B------:R-:W-:Y:S01]  /*b0c0*/  F2FP.SATFINITE.E4M3.F32.PACK_AB_MERGE_C R9, R10, R9, R15 ;  /* 0x000000090a09723e */ /* 0x000fe2000480700f */
[----:B------:R-:W-:-:S02]  /*b0d0*/  HADD2.F32 R38, -RZ, R37.H0_H0 ;  /* 0x20000025ff267230 */ /* 0x000fc40000004100 */
        /* <DEDUP_REMOVED lines=15> */
[----:B------:R-:W-:Y:S01]  /*b1d0*/  F2FP.F16.E4M3.UNPACK_B R21, R3.H1 ;  /* 0x00000003ff15723e */ /* 0x000fe200030006ff */
[----:B------:R-:W-:Y:S01]  /*b1e0*/  FFMA.FTZ R42, R11, R34, -R42 ;  /* 0x000000220b2a7223 */ /* 0x000fe2000001082a */
[----:B------:R-:W-:-:S02]  /*b1f0*/  HADD2.F32 R20, -RZ, R14.H0_H0 ;  /* 0x2000000eff147230 */ /* 0x000fc40000004100 */
[----:B------:R-:W-:Y:S01]  /*b200*/  FFMA.FTZ R35, R11, R40, R27 ;  /* 0x000000280b237223 */ /* 0x000fe2000001001b */
[----:B------:R-:W-:Y:S01]  /*b210*/  HADD2.F32 R34, -RZ, R29.H0_H0 ;  /* 0x2000001dff227230 */ /* 0x000fe20000004100 */
[----:B------:R-:W-:Y:S01]  /*b220*/  F2FP.F16.E4M3.UNPACK_B R3, R3 ;  /* 0x00000003ff03723e */ /* 0x000fe200020006ff */
[--C-:B------:R-:W-:Y:S02]  /*b230*/  HADD2.F32 R27, -RZ, R21.reuse.H0_H0 ;  /* 0x20000015ff1b7230 */ /* 0x100fe40000004100 */
[----:B------:R-:W-:Y:S02]  /*b240*/  HADD2.F32 R21, -RZ, R21.H1_H1 ;  /* 0x30000015ff157230 */ /* 0x000fe40000004100 */
[C---:B------:R-:W-:Y:S01]  /*b250*/  FMUL.FTZ R40, R20.reuse, R34 ;  /* 0x0000002214287220 */ /* 0x040fe20000410000 */
[----:B------:R-:W-:Y:S02]  /*b260*/  HADD2.F32 R29, -RZ, R29.H1_H1 ;  /* 0x3000001dff1d7230 */ /* 0x000fe40000004100 */
[----:B------:R-:W-:Y:S01]  /*b270*/  FMUL.FTZ R20, R20, R27 ;  /* 0x0000001b14147220 */ /* 0x000fe20000410000 */
[----:B------:R-:W-:-:S02]  /*b280*/  HADD2.F32 R14, -RZ, R14.H1_H1 ;  /* 0x3000000eff0e7230 */ /* 0x000fc40000004100 */
[--C-:B------:R-:W-:Y:S02]  /*b290*/  HADD2.F32 R11, -RZ, R7.reuse.H0_H0 ;  /* 0x20000007ff0b7230 */ /* 0x100fe40000004100 */
[----:B------:R-:W-:Y:S02]  /*b2a0*/  HADD2.F32 R7, -RZ, R7.H1_H1 ;  /* 0x30000007ff077230 */ /* 0x000fe40000004100 */
[C---:B------:R-:W-:Y:S01]  /*b2b0*/  FMUL.FTZ R46, R14.reuse, R29 ;  /* 0x0000001d0e2e7220 */ /* 0x040fe20000410000 */
[-C--:B------:R-:W-:Y:S01]  /*b2c0*/  FMUL.FTZ R50, R14, R21.reuse ;  /* 0x000000150e327220 */ /* 0x080fe20000410000 */
[----:B------:R-:W-:Y:S01]  /*b2d0*/  F2FP.F16.E4M3.UNPACK_B R14, R8 ;  /* 0x00000008ff0e723e */ /* 0x000fe200020006ff */
[----:B------:R-:W-:Y:S01]  /*b2e0*/  FFMA.FTZ R37, R11, R34, R20 ;  /* 0x000000220b257223 */ /* 0x000fe20000010014 */
[C---:B------:R-:W-:Y:S01]  /*b2f0*/  FFMA.FTZ R45, R7.reuse, R21, -R46 ;  /* 0x00000015072d7223 */ /* 0x040fe2000001082e */
[----:B------:R-:W-:Y:S01]  /*b300*/  FFMA.FTZ R50, R7, R29, R50 ;  /* 0x0000001d07327223 */ /* 0x000fe20000010032 */
[----:B------:R-:W-:Y:S01]  /*b310*/  FFMA.FTZ R40, R11, R27, -R40 ;  /* 0x0000001b0b287223 */ /* 0x000fe20000010828 */
[----:B------:R-:W-:-:S02]  /*b320*/  HADD2.F32 R20, -RZ, R14.H0_H0 ;  /* 0x2000000eff147230 */ /* 0x000fc40000004100 */
[----:B------:R-:W-:Y:S01]  /*b330*/  HADD2.F32 R7, -RZ, R6.H0_H0 ;  /* 0x20000006ff077230 */ /* 0x000fe20000004100 */
[----:B------:R-:W-:Y:S01]  /*b340*/  F2FP.SATFINITE.E4M3.F32.PACK_AB_MERGE_C R37, R50, R37, RZ ;  /* 0x000000253225723e */ /* 0x000fe200048070ff */
[--C-:B------:R-:W-:Y:S01]  /*b350*/  HADD2.F32 R8, -RZ, R3.reuse.H0_H0 ;  /* 0x20000003ff087230 */ /* 0x100fe20000004100 */
[----:B------:R-:W-:Y:S01]  /*b360*/  F2FP.SATFINITE.E4M3.F32.PACK_AB_MERGE_C R40, R45, R40, RZ ;  /* 0x000000282d28723e */ /* 0x000fe200048070ff */
[----:B------:R-:W-:Y:S02]  /*b370*/  HADD2.F32 R11, -RZ, R3.H1_H1 ;  /* 0x30000003ff0b7230 */ /* 0x000fe40000004100 */
[----:B------:R-:W-:Y:S02]  /*b380*/  HADD2.F32 R21, -RZ, R14.H1_H1 ;  /* 0x3000000eff157230 */ /* 0x000fe40000004100 */
[C---:B------:R-:W-:Y:S01]  /*b390*/  FMUL.FTZ R14, R7.reuse, R20 ;  /* 0x00000014070e7220 */ /* 0x040fe20000410000 */
[----:B------:R-:W-:Y:S02]  /*b3a0*/  HADD2.F32 R6, -RZ, R6.H1_H1 ;  /* 0x30000006ff067230 */ /* 0x000fe40000004100 */
[----:B------:R-:W-:Y:S01]  /*b3b0*/  FMUL.FTZ R7, R7, R8 ;  /* 0x0000000807077220 */ /* 0x000fe20000410000 */
[----:B------:R-:W-:-:S02]  /*b3c0*/  HADD2.F32 R3, -RZ, R4.H0_H0 ;  /* 0x20000004ff037230 */ /* 0x000fc40000004100 */
        /* <DEDUP_REMOVED lines=19> */
.L_x_10934:
[----:B------:R-:W-:Y:S05]  /*b500*/  BSYNC B0 ;  /* 0x0000000000007941 */ /* 0x000fea0003800000 */
.L_x_10927:
        /* <DEDUP_REMOVED lines=8> */
.L_x_10924:
[----:B---34-:R-:W-:-:S05]  /*b590*/  IMAD.U32 R0, RZ, RZ, UR36 ;  /* 0x00000024ff007e24 */ /* 0x018fca000f8e00ff */
[----:B------:R-:W-:-:S13]  /*b5a0*/  ISETP.NE.AND P0, PT, R0, 0x3, PT ;  /* 0x000000030000780c */ /* 0x000fda0003f05270 */
[----:B------:R-:W-:Y:S05]  /*b5b0*/  @!P0 BRA `(.L_x_10946) ;  /* 0x0000000000048947 */ /* 0x000fea0003800000 */
[----:B------:R-:W-:Y:S01]  /*b5c0*/  BPT.TRAP 0x1 ;  /* 0x000000040000795c */ /* 0x000fe20000300000 */
.L_x_10946:
[----:B------:R-:W3:Y:S04]  /*b5d0*/  LDL R0, [R1+0x4] ;  /* 0x0000040001007983 */ /* 0x000ee80000100800 */
[----:B01----:R-:W4:Y:S01]  /*b5e0*/  LDL R3, [R1+0xc] ;  /* 0x00000c0001037983 */ /* 0x003f220000100800 */
[----:B---3--:R-:W-:Y:S02]  /*b5f0*/  LEA R0, R0, R18, 0x3 ;  /* 0x0000001200007211 */ /* 0x008fe400078e18ff */
[----:B----45:R-:W-:-:S04]  /*b600*/  SHF.L.U32 R5, R3, 0x1f, RZ ;  /* 0x0000001f03057819 */ /* 0x030fc800000006ff */
[----:B------:R0:W1:Y:S01]  /*b610*/  SYNCS.PHASECHK.TRANS64.TRYWAIT P1, [R0+URZ+0x19c30], R5 ;  /* 0x019c3005000075a7 */ /* 0x000062000802017f */
[----:B------:R-:W-:Y:S05]  /*b620*/  @!P0 BRA `(.L_x_10947) ;  /* 0x0000000000048947 */ /* 0x000fea0003800000 */
[----:B------:R-:W-:Y:S01]  /*b630*/  BPT.TRAP 0x1 ;  /* 0x000000040000795c */ /* 0x000fe20000300000 */
.L_x_10947:
[----:B------:R-:W-:Y:S01]  /*b640*/  VIADD R3, R18, 0x13800 ;  /* 0x0001380012037836 */ /* 0x000fe20000000000 */
[----:B--2---:R-:W-:Y:S01]  /*b650*/  LOP3.LUT R14, R36, 0x10000, RZ, 0xfc, !PT ;  /* 0x00010000240e7812 */ /* 0x004fe200078efcff */
[----:B------:R-:W-:-:S03]  /*b660*/  IMAD.MOV.U32 R15, RZ, RZ, -0x3ffffff0 ;  /* 0xc0000010ff0f7424 */ /* 0x000fc600078e00ff */
[----:B------:R-:W-:-:S04]  /*b670*/  SHF.R.U32.HI R3, RZ, 0x4, R3 ;  /* 0x00000004ff037819 */ /* 0x000fc80000011603 */
[----:B------:R-:W-:-:S04]  /*b680*/  LOP3.LUT R3, R3, 0x3fff, RZ, 0xc0, !PT ;  /* 0x00003fff03037812 */ /* 0x000fc800078ec0ff */
[----:B------:R-:W-:Y:S01]  /*b690*/  LOP3.LUT R13, R3, 0x10000, RZ, 0xfc, !PT ;  /* 0x00010000030d7812 */ /* 0x000fe200078efcff */
[----:B-1----:R-:W-:Y:S06]  /*b6a0*/  @P1 BRA `(.L_x_10948) ;  /* 0x0000000000081947 */ /* 0x002fec0003800000 */
[----:B------:R-:W1:Y:S02]  /*b6b0*/  SYNCS.PHASECHK.TRANS64.TRYWAIT P1, [R0+URZ+0x19c30], R5 ;  /* 0x019c3005000075a7 */ /* 0x000e64000802017f */
[----:B-1----:R-:W-:Y:S05]  /*b6c0*/  @!P1 BRA `(.L_x_10949) ;  /* 0x000000f400249947 */ /* 0x002fea0003800000 */
.L_x_10948:
[----:B------:R-:W2:Y:S01]  /*b6d0*/  LDL R3, [R1+0x4] ;  /* 0x0000040001037983 */ /* 0x000ea20000100800 */
[----:B01----:R-:W-:Y:S01]  /*b6e0*/  IMAD.MOV.U32 R5, RZ, RZ, -0x3ffffff0 ;  /* 0xc0000010ff057424 */ /* 0x003fe200078e00ff */
[----:B------:R-:W-:Y:S05]  /*b6f0*/  WARPSYNC.ALL ;  /* 0x0000000000007948 */ /* 0x000fea0003800000 */
[C---:B------:R-:W-:Y:S01]  /*b700*/  R2UR UR4, R14.reuse ;  /* 0x000000000e0472ca */ /* 0x040fe200000e0000 */
[----:B------:R-:W-:Y:S01]  /*b710*/  WARPGROUP.ARRIVE ;  /* 0x00000000000079c5 */ /* 0x000fe20000000000 */
[----:B------:R-:W-:Y:S01]  /*b720*/  R2UR UR5, R15 ;  /* 0x000000000f0572ca */ /* 0x000fe200000e0000 */
[C---:B------:R-:W-:Y:S01]  /*b730*/  VIADD R152, R14.reuse, 0x180 ;  /* 0x000001800e987836 */ /* 0x040fe20000000000 */
[----:B------:R-:W-:Y:S01]  /*b740*/  R2UR UR7, R5 ;  /* 0x00000000050772ca */ /* 0x000fe200000e0000 */
[----:B------:R-:W-:Y:S01]  /*b750*/  IMAD.MOV.U32 R153, RZ, RZ, -0x3ffffff0 ;  /* 0xc0000010ff997424 */ /* 0x000fe200078e00ff */
[----:B------:R-:W-:Y:S01]  /*b760*/  MOV R7, 0xc0000010 ;  /* 0xc000001000077802 */ /* 0x000fe20000000f00 */
[----:B------:R-:W-:-:S02]  /*b770*/  VIADD R20, R14, 0x300 ;  /* 0x000003000e147836 */ /* 0x000fc40000000000 */
[----:B------:R-:W-:Y:S02]  /*b780*/  IMAD.MOV.U32 R21, RZ, RZ, -0x3ffffff0 ;  /* 0xc0000010ff157424 */ /* 0x000fe400078e00ff */
[----:B------:R-:W-:Y:S02]  /*b790*/  IMAD.MOV.U32 R5, RZ, RZ, -0x3ffffff0 ;  /* 0xc0000010ff057424 */ /* 0x000fe400078e00ff */
[----:B------:R-:W-:Y:S02]  /*b7a0*/  IMAD.MOV.U32 R135, RZ, RZ, RZ ;  /* 0x000000ffff877224 */ /* 0x000fe400078e00ff */
[----:B--2---:R-:W-:-:S04]  /*b7b0*/  IMAD R4, R3, 0x300, R13 ;  /* 0x0000030003047824 */ /* 0x004fc800078e020d */
[C---:B------:R-:W-:Y:S01]  /*b7c0*/  VIADD R6, R4.reuse, 0x100 ;  /* 0x0000010004067836 */ /* 0x040fe20000000000 */
[C---:B------:R-:W-:Y:S01]  /*b7d0*/  R2UR UR6, R4.reuse ;  /* 0x00000000040672ca */ /* 0x040fe200000e0000 */
[----:B------:R-:W-:-:S12]  /*b7e0*/  VIADD R4, R4, 0x200 ;  /* 0x0000020004047836 */ /* 0x000fd80000000000 */
[----:B------:R-:W-:Y:S01]  /*b7f0*/  QGMMA.64x128x32.F32.E4M3.E4M3 R24, gdesc[UR4], RZ, !UPT, gsb0 ;  /* 0x01e00000041879f3 */ /* 0x000fe2000c0008ff */
[----:B------:R-:W-:Y:S02]  /*b800*/  R2UR UR4, R152 ;  /* 0x00000000980472ca */ /* 0x000fe400000e0000 */
[----:B------:R-:W-:Y:S02]  /*b810*/  R2UR UR5, R153 ;  /* 0x00000000990572ca */ /* 0x000fe400000e0000 */
[----:B------:R-:W-:Y:S02]  /*b820*/  R2UR UR6, R6 ;  /* 0x00000000060672ca */ /* 0x000fe400000e0000 */
[----:B------:R-:W-:Y:S01]  /*b830*/  R2UR UR7, R7 ;  /* 0x00000000070772ca */ /* 0x000fe200000e0000 */
[----:B------:R-:W-:Y:S02]  /*b840*/  WARPGROUP.DEPBAR.LE gsb0, 0x0 ;  /* 0x00008000000079c5 */ /* 0x000fe40000010000 */
[----:B------:R-:W-:-:S10]  /*b850*/  WARPGROUP.ARRIVE ;  /* 0x00000000000079c5 */ /* 0x000fd40000000000 */
[----:B------:R-:W-:Y:S01]  /*b860*/  QGMMA.64x128x32.F32.E4M3.E4M3 R24, gdesc[UR4], R24, gsb0 ;  /* 0x01e00000041879f3 */ /* 0x000fe20008000818 */
[----:B------:R-:W-:Y:S02]  /*b870*/  R2UR UR4, R20 ;  /* 0x00000000140472ca */ /* 0x000fe400000e0000 */
[----:B------:R-:W-:Y:S02]  /*b880*/  R2UR UR5, R21 ;  /* 0x00000000150572ca */ /* 0x000fe400000e0000 */
[----:B------:R-:W-:Y:S02]  /*b890*/  R2UR UR6, R4 ;  /* 0x00000000040672ca */ /* 0x000fe400000e0000 */
[----:B------:R-:W-:Y:S01]  /*b8a0*/  R2UR UR7, R5 ;  /* 0x00000000050772ca */ /* 0x000fe200000e0000 */
[----:B------:R-:W-:Y:S02]  /*b8b0*/  WARPGROUP.DEPBAR.LE gsb0, 0x0 ;  /* 0x00008000000079c5 */ /* 0x000fe40000010000 */
[----:B------:R-:W-:-:S10]  /*b8c0*/  WARPGROUP.ARRIVE ;  /* 0x00000000000079c5 */ /* 0x000fd40000000000 */
[----:B------:R-:W-:Y:S03]  /*b8d0*/  QGMMA.64x128x32.F32.E4M3.E4M3 R24, gdesc[UR4], R24, gsb0 ;  /* 0x01e00000041879f3 */ /* 0x000fe60008000818 */
[----:B------:R-:W-:Y:S02]  /*b8e0*/  WARPGROUP.DEPBAR.LE gsb0, 0x0 ;  /* 0x00008000000079c5 */ /* 0x000fe40000010000 */
[----:B------:R-:W-:Y:S05]  /*b8f0*/  @!P0 BRA `(.L_x_10950) ;  /* 0x0000000000048947 */ /* 0x000fea0003800000 */
[----:B------:R-:W-:Y:S01]  /*b900*/  BPT.TRAP 0x1 ;  /* 0x000000040000795c */ /* 0x000fe20000300000 */
.L_x_10950:
        /* <DEDUP_REMOVED lines=54> */
[----:B------:R-:W-:Y:S01]  /*bc70*/  P2R R89, PR, RZ, 0x1 ;  /* 0x00000001ff597803 */ /* 0x000fe20000000000 */
[----:B------:R-:W5:Y:S01]  /*bc80*/  MUFU.TANH R12, R12 ;  /* 0x0000000c000c7308 */ /* 0x000f620000002400 */
[C---:B------:R-:W-:Y:S01]  /*bc90*/  FMUL.FTZ R83, R2.reuse, R83 ;  /* 0x0000005302537220 */ /* 0x040fe20000410000 */
[----:B------:R-:W-:Y:S01]  /*bca0*/  FMUL.FTZ R87, R2, R87 ;  /* 0x0000005702577220 */ /* 0x000fe20000410000 */
[----:B------:R-:W-:-:S05]  /*bcb0*/  ULDC UR38, c[0x0][0x988] ;  /* 0x0002620000267ab9 */ /* 0x000fca0000000800 */
        /* <DEDUP_REMOVED lines=8> */
[C---:B------:R-:W-:Y:S01]  /*bd40*/  FMUL.FTZ R69, R2.reuse, R81 ;  /* 0x0000005102457220 */ /* 0x040fe20000410000 */
[C---:B------:R-:W-:Y:S01]  /*bd50*/  FMUL.FTZ R46, R2.reuse, R56 ;  /* 0x00000038022e7220 */ /* 0x040fe20000410000 */
[C---:B------:R-:W-:Y:S01]  /*bd60*/  FMUL.FTZ R48, R2.reuse, R58 ;  /* 0x0000003a02307220 */ /* 0x040fe20000410000 */
[C---:B------:R-:W-:Y:S01]  /*bd70*/  FMUL.FTZ R58, R2.reuse, R68 ;  /* 0x00000044023a7220 */ /* 0x040fe20000410000 */
[C---:B------:R-:W-:Y:S01]  /*bd80*/  FMUL.FTZ R68, R2.reuse, R80 ;  /* 0x0000005002447220 */ /* 0x040fe20000410000 */
[C---:B------:R-:W-:Y:S01]  /*bd90*/  FMUL.FTZ R51, R2.reuse, R61 ;  /* 0x0000003d02337220 */ /* 0x040fe20000410000 */
[----:B------:R-:W5:Y:S01]  /*bda0*/  LDL R80, [R1+0x24] ;  /* 0x0000240001507983 */ /* 0x000f620000100800 */
[----:B------:R-:W5:Y:S01]  /*bdb0*/  MUFU.TANH R25, R25 ;  /* 0x0000001900197308 */ /* 0x000f620000002400 */
[C---:B------:R-:W-:Y:S01]  /*bdc0*/  FMUL.FTZ R54, R2.reuse, R64 ;  /* 0x0000004002367220 */ /* 0x040fe20000410000 */
[C---:B------:R-:W-:Y:S01]  /*bdd0*/  FMUL.FTZ R56, R2.reuse, R66 ;  /* 0x0000004202387220 */ /* 0x040fe20000410000 */
[C---:B------:R-:W-:Y:S01]  /*bde0*/  FMUL.FTZ R66, R2.reuse, R76 ;  /* 0x0000004c02427220 */ /* 0x040fe20000410000 */
[C---:B------:R-:W-:Y:S01]  /*bdf0*/  FMUL.FTZ R61, R2.reuse, R71 ;  /* 0x00000047023d7220 */ /* 0x040fe20000410000 */
[----:B------:R-:W-:-:S03]  /*be00*/  FMUL.FTZ R64, R2, R74 ;  /* 0x0000004a02407220 */ /* 0x000fc60000410000 */
        /* <DEDUP_REMOVED lines=21> */
[----:B--2---:R-:W-:-:S07]  /*bf60*/  IMAD.IADD R70, R90, 0x1, R88 ;  /* 0x000000015a467824 */ /* 0x004fce00078e0258 */
        /* <DEDUP_REMOVED lines=12> */
[----:B------:R-:W-:Y:S02]  /*c030*/  ISETP.GT.AND P4, PT, R70, 0x10, PT ;  /* 0x000000104600780c */ /* 0x000fe40003f84270 */
[----:B----4-:R-:W-:Y:S01]  /*c040*/  FSEL R73, R8, -INF , P5 ;  /* 0xff80000008497808 */ /* 0x010fe20002800000 */
[----:B------:R-:W1:Y:S01]  /*c050*/  MUFU.TANH R58, R58 ;  /* 0x0000003a003a7308 */ /* 0x000e620000002400 */
[----:B------:R-:W-:Y:S02]  /*c060*/  FMNMX.FTZ R72, R7, R72, !PT ;  /* 0x0000004807487209 */ /* 0x000fe40007810000 */
[----:B------:R-:W-:Y:S02]  /*c070*/  ISETP.GT.AND P3, PT, R70, 0x11, PT ;  /* 0x000000114600780c */ /* 0x000fe40003f64270 */
[----:B-----5:R-:W-:-:S02]  /*c080*/  FSEL R11, R11, -INF , P4 ;  /* 0xff8000000b0b7808 */ /* 0x020fc40002000000 */
[----:B------:R-:W-:Y:S01]  /*c090*/  FMNMX.FTZ R72, R73, R72, !PT ;  /* 0x0000004849487209 */ /* 0x000fe20007810000 */
[----:B------:R-:W3:Y:S01]  /*c0a0*/  MUFU.TANH R52, R52 ;  /* 0x0000003400347308 */ /* 0x000ee20000002400 */
[----:B------:R-:W-:Y:S02]  /*c0b0*/  FSEL R5, R5, -INF , P2 ;  /* 0xff80000005057808 */ /* 0x000fe40001000000 */
[----:B------:R-:W-:Y:S02]  /*c0c0*/  ISETP.GT.AND P2, PT, R70, 0x18, PT ;  /* 0x000000184600780c */ /* 0x000fe40003f44270 */
[----:B------:R-:W-:Y:S02]  /*c0d0*/  FSEL R75, R12, -INF , P3 ;  /* 0xff8000000c4b7808 */ /* 0x000fe40001800000 */
[----:B------:R-:W-:Y:S01]  /*c0e0*/  FMNMX.FTZ R72, R11, R72, !PT ;  /* 0x000000480b487209 */ /* 0x000fe20007810000 */
[----:B------:R-:W4:Y:S01]  /*c0f0*/  MUFU.TANH R59, R59 ;  /* 0x0000003b003b7308 */ /* 0x000f220000002400 */
[----:B------:R-:W-:-:S02]  /*c100*/  FSEL R6, R6, -INF , P1 ;  /* 0xff80000006067808 */ /* 0x000fc40000800000 */
[----:B------:R-:W-:Y:S02]  /*c110*/  ISETP.GT.AND P1, PT, R70, 0x19, PT ;  /* 0x000000194600780c */ /* 0x000fe40003f24270 */
[----:B------:R-:W-:Y:S02]  /*c120*/  FSEL R77, R26, -INF , P2 ;  /* 0xff8000001a4d7808 */ /* 0x000fe40001000000 */
[----:B------:R-:W-:Y:S01]  /*c130*/  FMNMX.FTZ R72, R75, R72, !PT ;  /* 0x000000484b487209 */ /* 0x000fe20007810000 */
[----:B------:R-:W5:Y:S01]  /*c140*/  MUFU.TANH R53, R53 ;  /* 0x0000003500357308 */ /* 0x000f620000002400 */
[----:B------:R-:W-:Y:S02]  /*c150*/  FSEL R9, R9, -INF , P6 ;  /* 0xff80000009097808 */ /* 0x000fe40003000000 */
[----:B------:R-:W-:Y:S02]  /*c160*/  ISETP.GT.AND P6, PT, R70, 0x20, PT ;  /* 0x000000204600780c */ /* 0x000fe40003fc4270 */
[----:B------:R-:W-:-:S02]  /*c170*/  FSEL R81, R27, -INF , P1 ;  /* 0xff8000001b517808 */ /* 0x000fc40000800000 */
[----:B------:R-:W-:Y:S01]  /*c180*/  FMNMX.FTZ R72, R77, R72, !PT ;  /* 0x000000484d487209 */ /* 0x000fe20007810000 */
[----:B------:R2:W-:Y:S01]  /*c190*/  MUFU.TANH R8, R85 ;  /* 0x0000005500087308 */ /* 0x0005e20000002400 */
[----:B------:R-:W-:Y:S02]  /*c1a0*/  FSEL R27, R10, -INF , P5 ;  /* 0xff8000000a1b7808 */ /* 0x000fe40002800000 */
[----:B------:R-:W-:Y:S02]  /*c1b0*/  ISETP.GT.AND P5, PT, R70, 0x21, PT ;  /* 0x000000214600780c */ /* 0x000fe40003fa4270 */
[----:B------:R-:W-:-:S03]  /*c1c0*/  FMNMX.FTZ R72, R81, R72, !PT ;  /* 0x0000004851487209 */ /* 0x000fc60007810000 */
[----:B------:R-:W5:Y:S01]  /*c1d0*/  MUFU.TANH R62, R62 ;  /* 0x0000003e003e7308 */ /* 0x000f620000002400 */
[----:B--2---:R-:W-:Y:S02]  /*c1e0*/  FSEL R85, R30, -INF , P6 ;  /* 0xff8000001e557808 */ /* 0x004fe40003000000 */
[----:B------:R-:W-:Y:S02]  /*c1f0*/  FSEL R91, R24, -INF , P4 ;  /* 0xff800000185b7808 */ /* 0x000fe40002000000 */
[----:B------:R-:W-:Y:S02]  /*c200*/  ISETP.GT.AND P4, PT, R70, 0x28, PT ;  /* 0x000000284600780c */ /* 0x000fe40003f84270 */
[----:B------:R-:W-:Y:S01]  /*c210*/  FSEL R31, R31, -INF , P5 ;  /* 0xff8000001f1f7808 */ /* 0x000fe20002800000 */
[----:B------:R-:W2:Y:S01]  /*c220*/  MUFU.TANH R56, R56 ;  /* 0x0000003800387308 */ /* 0x000ea20000002400 */
[----:B------:R-:W-:Y:S02]  /*c230*/  FMNMX.FTZ R72, R85, R72, !PT ;  /* 0x0000004855487209 */ /* 0x000fe40007810000 */
[----:B------:R-:W-:-:S02]  /*c240*/  FSEL R25, R25, -INF , P3 ;  /* 0xff80000019197808 */ /* 0x000fc40001800000 */
[----:B------:R-:W-:Y:S02]  /*c250*/  ISETP.GT.AND P3, PT, R70, 0x29, PT ;  /* 0x000000294600780c */ /* 0x000fe40003f64270 */
[----:B------:R-:W-:Y:S01]  /*c260*/  FSEL R93, R34, -INF , P4 ;  /* 0xff800000225d7808 */ /* 0x000fe20002000000 */
[----:B------:R-:W2:Y:S01]  /*c270*/  MUFU.TANH R63, R63 ;  /* 0x0000003f003f7308 */ /* 0x000ea20000002400 */
[----:B------:R-:W-:Y:S02]  /*c280*/  FMNMX.FTZ R72, R31, R72, !PT ;  /* 0x000000481f487209 */ /* 0x000fe40007810000 */
[----:B------:R-:W-:Y:S02]  /*c290*/  FSEL R95, R28, -INF , P2 ;  /* 0xff8000001c5f7808 */ /* 0x000fe40001000000 */
[----:B------:R-:W-:Y:S02]  /*c2a0*/  ISETP.GT.AND P2, PT, R70, 0x30, PT ;  /* 0x000000304600780c */ /* 0x000fe40003f44270 */
[----:B------:R-:W-:Y:S01]  /*c2b0*/  FSEL R35, R35, -INF , P3 ;  /* 0xff80000023237808 */ /* 0x000fe20001800000 */
[----:B------:R-:W2:Y:S01]  /*c2c0*/  MUFU.TANH R57, R57 ;  /* 0x0000003900397308 */ /* 0x000ea20000002400 */
[----:B------:R-:W-:-:S02]  /*c2d0*/  FMNMX.FTZ R72, R93, R72, !PT ;  /* 0x000000485d487209 */ /* 0x000fc40007810000 */
[----:B------:R-:W-:Y:S02]  /*c2e0*/  FSEL R29, R29, -INF , P1 ;  /* 0xff8000001d1d7808 */ /* 0x000fe40000800000 */
[----:B------:R-:W-:Y:S02]  /*c2f0*/  ISETP.GT.AND P1, PT, R70, 0x31, PT ;  /* 0x000000314600780c */ /* 0x000fe40003f24270 */
[----:B------:R-:W-:Y:S01]  /*c300*/  FSEL R97, R38, -INF , P2 ;  /* 0xff80000026617808 */ /* 0x000fe20001000000 */
[----:B------:R-:W2:Y:S01]  /*c310*/  MUFU.TANH R66, R66 ;  /* 0x0000004200427308 */ /* 0x000ea20000002400 */
[----:B------:R-:W-:Y:S02]  /*c320*/  FMNMX.FTZ R72, R35, R72, !PT ;  /* 0x0000004823487209 */ /* 0x000fe40007810000 */
[----:B------:R-:W-:Y:S02]  /*c330*/  FSEL R99, R32, -INF , P6 ;  /* 0xff80000020637808 */ /* 0x000fe40003000000 */
[----:B------:R-:W-:-:S02]  /*c340*/  ISETP.GT.AND P6, PT, R70, 0x38, PT ;  /* 0x000000384600780c */ /* 0x000fc40003fc4270 */
        /* <DEDUP_REMOVED lines=9> */
[C---:B------:R-:W-:Y:S02]  /*c3e0*/  ISETP.GT.AND P4, PT, R70.reuse, 0x40, PT ;  /* 0x000000404600780c */ /* 0x040fe40003f84270 */
        /* <DEDUP_REMOVED lines=11> */
[----:B------:R-:W-:Y:S01]  /*c4a0*/  FMUL.FTZ R71, R2, R84 ;  /* 0x0000005402477220 */ /* 0x000fe20000410000 */
[----:B------:R-:W-:Y:S01]  /*c4b0*/  FMNMX.FTZ R72, R105, R72, !PT ;  /* 0x0000004869487209 */ /* 0x000fe20007810000 */
[----:B------:R-:W2:Y:S01]  /*c4c0*/  MUFU.TANH R64, R64 ;  /* 0x0000004000407308 */ /* 0x000ea20000002400 */
[----:B------:R-:W-:-:S02]  /*c4d0*/  FSEL R41, R41, -INF , P1 ;  /* 0xff80000029297808 */ /* 0x000fc40000800000 */
[----:B------:R-:W-:Y:S02]  /*c4e0*/  ISETP.GT.AND P1, PT, R70, 0x49, PT ;  /* 0x000000494600780c */ /* 0x000fe40003f24270 */
[----:B------:R-:W-:Y:S02]  /*c4f0*/  FSEL R111, R50, -INF , P2 ;  /* 0xff800000326f7808 */ /* 0x000fe40001000000 */
[----:B------:R-:W-:Y:S01]  /*c500*/  FMNMX.FTZ R72, R47, R72, !PT ;  /* 0x000000482f487209 */ /* 0x000fe20007810000 */
[----:B------:R-:W-:Y:S01]  /*c510*/  MUFU.TANH R65, R65 ;  /* 0x0000004100417308 */ /* 0x000fe20000002400 */
[----:B------:R-:W-:Y:S02]  /*c520*/  FSEL R109, R44, -INF , P6 ;  /* 0xff8000002c6d7808 */ /* 0x000fe40003000000 */
[----:B------:R-:W-:Y:S02]  /*c530*/  ISETP.GT.AND P6, PT, R70, 0x50, PT ;  /* 0x000000504600780c */ /* 0x000fe40003fc4270 */
[----:B------:R-:W-:-:S02]  /*c540*/  FSEL R51, R51, -INF , P1 ;  /* 0xff80000033337808 */ /* 0x000fc40000800000 */
[----:B------:R-:W-:Y:S02]  /*c550*/  FMNMX.FTZ R72, R111, R72, !PT ;  /* 0x000000486f487209 */ /* 0x000fe40007810000 */
[----:B------:R-:W-:Y:S02]  /*c560*/  FSEL R45, R45, -INF , P5 ;  /* 0xff8000002d2d7808 */ /* 0x000fe40002800000 */
[----:B------:R-:W-:Y:S02]  /*c570*/  ISETP.GT.AND P5, PT, R70, 0x51, PT ;  /* 0x000000514600780c */ /* 0x000fe40003fa4270 */
[----:B------:R-:W-:Y:S02]  /*c580*/  FSEL R113, R54, -INF , P6 ;  /* 0xff80000036717808 */ /* 0x000fe40003000000 */
[----:B------:R-:W-:Y:S02]  /*c590*/  FMNMX.FTZ R72, R51, R72, !PT ;  /* 0x0000004833487209 */ /* 0x000fe40007810000 */
[----:B------:R-:W-:-:S02]  /*c5a0*/  FSEL R115, R48, -INF , P4 ;  /* 0xff80000030737808 */ /* 0x000fc40002000000 */
[C---:B------:R-:W-:Y:S02]  /*c5b0*/  ISETP.GT.AND P4, PT, R70.reuse, 0x58, PT ;  /* 0x000000584600780c */ /* 0x040fe40003f84270 */
[----:B------:R-:W-:Y:S02]  /*c5c0*/  FSEL R55, R55, -INF , P5 ;  /* 0xff80000037377808 */ /* 0x000fe40002800000 */
[----:B------:R-:W-:Y:S02]  /*c5d0*/  FMNMX.FTZ R72, R113, R72, !PT ;  /* 0x0000004871487209 */ /* 0x000fe40007810000 */
[----:B0-----:R-:W-:Y:S02]  /*c5e0*/  FSEL R49, R49, -INF , P3 ;  /* 0xff80000031317808 */ /* 0x001fe40001800000 */
[----:B------:R-:W-:Y:S02]  /*c5f0*/  ISETP.GT.AND P3, PT, R70, 0x59, PT ;  /* 0x000000594600780c */ /* 0x000fe40003f64270 */
[----:B-1----:R-:W-:-:S02]  /*c600*/  FSEL R119, R58, -INF , P4 ;  /* 0xff8000003a777808 */ /* 0x002fc40002000000 */
[----:B------:R-:W-:Y:S02]  /*c610*/  FMNMX.FTZ R72, R55, R72, !PT ;  /* 0x0000004837487209 */ /* 0x000fe40007810000 */
[----:B---3--:R-:W-:Y:S02]  /*c620*/  FSEL R117, R52, -INF , P2 ;  /* 0xff80000034757808 */ /* 0x008fe40001000000 */
[----:B------:R-:W-:Y:S02]  /*c630*/  ISETP.GT.AND P2, PT, R70, 0x60, PT ;  /* 0x000000604600780c */ /* 0x000fe40003f44270 */
[----:B----4-:R-:W-:Y:S02]  /*c640*/  FSEL R59, R59, -INF , P3 ;  /* 0xff8000003b3b7808 */ /* 0x010fe40001800000 */
[----:B------:R-:W-:Y:S02]  /*c650*/  FMNMX.FTZ R72, R119, R72, !PT ;  /* 0x0000004877487209 */ /* 0x000fe40007810000 */
[----:B-----5:R-:W-:-:S02]  /*c660*/  FSEL R53, R53, -INF , P1 ;  /* 0xff80000035357808 */ /* 0x020fc40000800000 */
[----:B------:R-:W-:Y:S02]  /*c670*/  ISETP.GT.AND P1, PT, R70, 0x61, PT ;  /* 0x000000614600780c */ /* 0x000fe40003f24270 */
[----:B------:R-:W-:Y:S02]  /*c680*/  FSEL R123, R62, -INF , P2 ;  /* 0xff8000003e7b7808 */ /* 0x000fe40001000000 */
[----:B------:R-:W-:Y:S01]  /*c690*/  FMNMX.FTZ R72, R59, R72, !PT ;  /* 0x000000483b487209 */ /* 0x000fe20007810000 */
[----:B------:R-:W0:Y:S01]  /*c6a0*/  MUFU.TANH R69, R69 ;  /* 0x0000004500457308 */ /* 0x000e220000002400 */
[----:B--2---:R-:W-:Y:S02]  /*c6b0*/  FSEL R121, R56, -INF , P6 ;  /* 0xff80000038797808 */ /* 0x004fe40003000000 */
[----:B------:R-:W-:Y:S02]  /*c6c0*/  ISETP.GT.AND P6, PT, R70, 0x68, PT ;  /* 0x000000684600780c */ /* 0x000fe40003fc4270 */
[----:B------:R-:W-:-:S02]  /*c6d0*/  FSEL R63, R63, -INF , P1 ;  /* 0xff8000003f3f7808 */ /* 0x000fc40000800000 */
[----:B------:R-:W-:Y:S01]  /*c6e0*/  FMNMX.FTZ R72, R123, R72, !PT ;  /* 0x000000487b487209 */ /* 0x000fe20007810000 */
[----:B------:R-:W1:Y:S01]  /*c6f0*/  MUFU.TANH R71, R71 ;  /* 0x0000004700477308 */ /* 0x000e620000002400 */
        /* <DEDUP_REMOVED lines=8> */
[----:B------:R-:W-:Y:S02]  /*c780*/  FMNMX.FTZ R12, R5, R6, !PT ;  /* 0x00000006050c7209 */ /* 0x000fe40007810000 */
[----:B------:R-:W-:Y:S02]  /*c790*/  FSEL R61, R61, -INF , P3 ;  /* 0xff8000003d3d7808 */ /* 0x000fe40001800000 */
[----:B------:R-:W-:-:S02]  /*c7a0*/  ISETP.GT.AND P3, PT, R70, 0x71, PT ;  /* 0x000000714600780c */ /* 0x000fc40003f64270 */
[----:B------:R-:W-:Y:S02]  /*c7b0*/  FSEL R131, R68, -INF , P4 ;  /* 0xff80000044837808 */ /* 0x000fe40002000000 */
[----:B------:R-:W-:Y:S02]  /*c7c0*/  FMNMX.FTZ R72, R67, R72, !PT ;  /* 0x0000004843487209 */ /* 0x000fe40007810000 */
[----:B------:R-:W-:Y:S02]  /*c7d0*/  FMNMX.FTZ R12, R9, R12, !PT ;  /* 0x0000000c090c7209 */ /* 0x000fe40007810000 */
[----:B------:R-:W-:Y:S02]  /*c7e0*/  FSEL R129, R64, -INF , P2 ;  /* 0xff80000040817808 */ /* 0x000fe40001000000 */
[----:B------:R-:W-:Y:S02]  /*c7f0*/  ISETP.GT.AND P2, PT, R70, 0x78, PT ;  /* 0x000000784600780c */ /* 0x000fe40003f44270 */
[----:B0-----:R-:W-:-:S02]  /*c800*/  FSEL R69, R69, -INF , P3 ;  /* 0xff80000045457808 */ /* 0x001fc40001800000 */
[----:B------:R-:W-:Y:S02]  /*c810*/  FMNMX.FTZ R72, R131, R72, !PT ;  /* 0x0000004883487209 */ /* 0x000fe40007810000 */
[----:B------:R-:W-:Y:S02]  /*c820*/  FMNMX.FTZ R12, R27, R12, !PT ;  /* 0x0000000c1b0c7209 */ /* 0x000fe40007810000 */
[----:B------:R-:W-:Y:S02]  /*c830*/  FSEL R65, R65, -INF , P1 ;  /* 0xff80000041417808 */ /* 0x000fe40000800000 */
[----:B------:R-:W-:Y:S02]  /*c840*/  ISETP.GT.AND P1, PT, R70, 0x79, PT ;  /* 0x000000794600780c */ /* 0x000fe40003f24270 */
[----:B-1----:R-:W-:Y:S02]  /*c850*/  FSEL R71, R71, -INF , P2 ;  /* 0xff80000047477808 */ /* 0x002fe40001000000 */
[----:B------:R-:W-:-:S02]  /*c860*/  FMNMX.FTZ R72, R69, R72, !PT ;  /* 0x0000004845487209 */ /* 0x000fc40007810000 */
[----:B------:R-:W-:Y:S02]  /*c870*/  FMNMX.FTZ R12, R91, R12, !PT ;  /* 0x0000000c5b0c7209 */ /* 0x000fe40007810000 */
[----:B------:R-:W-:Y:S02]  /*c880*/  FSEL R133, R8, -INF , P1 ;  /* 0xff80000008857808 */ /* 0x000fe40000800000 */
[----:B------:R-:W-:Y:S02]  /*c890*/  FMNMX.FTZ R72, R71, R72, !PT ;  /* 0x0000004847487209 */ /* 0x000fe40007810000 */
[----:B------:R-:W-:Y:S02]  /*c8a0*/  FMNMX.FTZ R24, R25, R12, !PT ;  /* 0x0000000c19187209 */ /* 0x000fe40007810000 */
[----:B------:R-:W-:Y:S02]  /*c8b0*/  FMNMX.FTZ R72, R133, R72, !PT ;  /* 0x0000004885487209 */ /* 0x000fe40007810000 */
[----:B------:R-:W-:-:S03]  /*c8c0*/  FMNMX.FTZ R24, R95, R24, !PT ;  /* 0x000000185f187209 */ /* 0x000fc60007810000 */
[----:B------:R-:W0:Y:S01]  /*c8d0*/  SHFL.BFLY PT, R137, R72, 0x2, 0x1f ;  /* 0x0c401f0048897f89 */ /* 0x000e2200000e0000 */
[----:B------:R-:W-:-:S04]  /*c8e0*/  FMNMX.FTZ R26, R29, R24, !PT ;  /* 0x000000181d1a7209 */ /* 0x000fc80007810000 */
[----:B------:R-:W-:-:S04]  /*c8f0*/  FMNMX.FTZ R26, R99, R26, !PT ;  /* 0x0000001a631a7209 */ /* 0x000fc80007810000 */
[----:B------:R-:W-:-:S04]  /*c900*/  FMNMX.FTZ R26, R33, R26, !PT ;  /* 0x0000001a211a7209 */ /* 0x000fc80007810000 */
[----:B------:R-:W-:-:S04]  /*c910*/  FMNMX.FTZ R26, R103, R26, !PT ;  /* 0x0000001a671a7209 */ /* 0x000fc80007810000 */
[----:B------:R-:W-:-:S04]  /*c920*/  FMNMX.FTZ R28, R37, R26, !PT ;  /* 0x0000001a251c7209 */ /* 0x000fc80007810000 */
[----:B------:R-:W-:Y:S02]  /*c930*/  FMNMX.FTZ R28, R107, R28, !PT ;  /* 0x0000001c6b1c7209 */ /* 0x000fe40007810000 */
[----:B0-----:R-:W-:Y:S02]  /*c940*/  FMNMX.FTZ R137, R72, R137, !PT ;  /* 0x0000008948897209 */ /* 0x001fe40007810000 */
[----:B------:R-:W-:-:S03]  /*c950*/  FMNMX.FTZ R28, R41, R28, !PT ;  /* 0x0000001c291c7209 */ /* 0x000fc60007810000 */
[----:B------:R-:W0:Y:S01]  /*c960*/  SHFL.BFLY PT, R38, R137, 0x1, 0x1f ;  /* 0x0c201f0089267f89 */ /* 0x000e2200000e0000 */
[----:B------:R-:W-:-:S04]  /*c970*/  FMNMX.FTZ R28, R109, R28, !PT ;  /* 0x0000001c6d1c7209 */ /* 0x000fc80007810000 */
[----:B------:R-:W-:-:S04]  /*c980*/  FMNMX.FTZ R28, R45, R28, !PT ;  /* 0x0000001c2d1c7209 */ /* 0x000fc80007810000 */
[----:B------:R-:W-:-:S04]  /*c990*/  FMNMX.FTZ R28, R115, R28, !PT ;  /* 0x0000001c731c7209 */ /* 0x000fc80007810000 */
[----:B------:R-:W-:-:S04]  /*c9a0*/  FMNMX.FTZ R28, R49, R28, !PT ;  /* 0x0000001c311c7209 */ /* 0x000fc80007810000 */
[----:B------:R-:W-:Y:S01]  /*c9b0*/  FMNMX.FTZ R28, R117, R28, !PT ;  /* 0x0000001c751c7209 */ /* 0x000fe20007810000 */
[----:B------:R-:W-:-:S03]  /*c9c0*/  FMUL.FTZ R32, R2, R78 ;  /* 0x0000004e02207220 */ /* 0x000fc60000410000 */
[----:B------:R-:W-:Y:S01]  /*c9d0*/  FMNMX.FTZ R34, R53, R28, !PT ;  /* 0x0000001c35227209 */ /* 0x000fe20007810000 */
[C---:B------:R-:W-:Y:S01]  /*c9e0*/  FMUL.FTZ R40, R2.reuse, R79 ;  /* 0x0000004f02287220 */ /* 0x040fe20000410000 */
[----:B------:R-:W-:Y:S02]  /*c9f0*/  MOV R42, UR4 ;  /* 0x00000004002a7c02 */ /* 0x000fe40008000f00 */
[----:B0-----:R-:W-:Y:S02]  /*ca00*/  FMNMX.FTZ R38, R137, R38, !PT ;  /* 0x0000002689267209 */ /* 0x001fe40007810000 */
[----:B------:R-:W-:Y:S01]  /*ca10*/  FMNMX.FTZ R34, R121, R34, !PT ;  /* 0x0000002279227209 */ /* 0x000fe20007810000 */
[----:B------:R-:W-:Y:S01]  /*ca20*/  MUFU.TANH R32, R32 ;  /* 0x0000002000207308 */ /* 0x000fe20000002400 */
[----:B------:R-:W-:Y:S01]  /*ca30*/  FMUL.FTZ R36, R2, R82 ;  /* 0x0000005202247220 */ /* 0x000fe20000410000 */
[----:B------:R-:W-:-:S01]  /*ca40*/  FFMA.FTZ R8, R38, R42, -8 ;  /* 0xc100000026087423 */ /* 0x000fc2000001002a */
[----:B------:R-:W-:-:S02]  /*ca50*/  FMNMX.FTZ R34, R57, R34, !PT ;  /* 0x0000002239227209 */ /* 0x000fc40007810000 */
[----:B------:R-:W-:Y:S02]  /*ca60*/  FSETP.NEU.FTZ.AND P0, PT, R38, -INF , PT ;  /* 0xff8000002600780b */ /* 0x000fe40003f1d000 */
[----:B------:R-:W-:Y:S01]  /*ca70*/  FMNMX.FTZ R34, R125, R34, !PT ;  /* 0x000000227d227209 */ /* 0x000fe20007810000 */
[----:B------:R-:W0:Y:S01]  /*ca80*/  MUFU.TANH R40, R40 ;  /* 0x0000002800287308 */ /* 0x000e220000002400 */
[----:B------:R-:W-:Y:S01]  /*ca90*/  FSEL R8, R8, RZ, P0 ;  /* 0x000000ff08087208 */ /* 0x000fe20000000000 */
[----:B------:R-:W-:Y:S01]  /*caa0*/  FMUL.FTZ R44, R2, R86 ;  /* 0x00000056022c7220 */ /* 0x000fe20000410000 */
[----:B------:R-:W-:-:S05]  /*cab0*/  FMNMX.FTZ R46, R61, R34, !PT ;  /* 0x000000223d2e7209 */ /* 0x000fca0007810000 */
[----:B------:R-:W1:Y:S01]  /*cac0*/  MUFU.TANH R36, R36 ;  /* 0x0000002400247308 */ /* 0x000e620000002400 */
[----:B------:R-:W-:-:S01]  /*cad0*/  FFMA.FTZ R77, R77, R42, -R8 ;  /* 0x0000002a4d4d7223 */ /* 0x000fc20000010808 */
[----:B------:R-:W-:-:S06]  /*cae0*/  FMNMX.FTZ R46, R129, R46, !PT ;  /* 0x0000002e812e7209 */ /* 0x000fcc0007810000 */
[----:B------:R-:W2:Y:S01]  /*caf0*/  MUFU.TANH R83, R83 ;  /* 0x0000005300537308 */ /* 0x000ea20000002400 */
[----:B------:R-:W-:Y:S01]  /*cb00*/  FMNMX.FTZ R46, R65, R46, !PT ;  /* 0x0000002e412e7209 */ /* 0x000fe20007810000 */
[----:B------:R-:W-:Y:S01]  /*cb10*/  FFMA.FTZ R79, R43, R42, -R8 ;  /* 0x0000002a2b4f7223 */ /* 0x000fe20000010808 */
[----:B0-----:R-:W-:-:S05]  /*cb20*/  FSEL R43, R40, -INF , P5 ;  /* 0xff800000282b7808 */ /* 0x001fca0002800000 */
[----:B------:R-:W-:Y:S01]  /*cb30*/  MUFU.TANH R44, R44 ;  /* 0x0000002c002c7308 */ /* 0x000fe20000002400 */
[----:B------:R-:W-:-:S07]  /*cb40*/  FFMA.FTZ R10, R73, R42, -R8 ;  /* 0x0000002a490a7223 */ /* 0x000fce0000010808 */
[----:B------:R0:W-:Y:S01]  /*cb50*/  MUFU.EX2 R24, R77 ;  /* 0x0000004d00187308 */ /* 0x0001e20000000800 */
[----:B------:R-:W-:-:S01]  /*cb60*/  FFMA.FTZ R73, R81, R42, -R8 ;  /* 0x0000002a51497223 */ /* 0x000fc20000010808 */
[----:B0-----:R-:W-:-:S06]  /*cb70*/  FSEL R77, R32, -INF , P6 ;  /* 0xff800000204d7808 */ /* 0x001fcc0003000000 */
[----:B------:R-:W0:Y:S01]  /*cb80*/  MUFU.TANH R87, R87 ;  /* 0x0000005700577308 */ /* 0x000e220000002400 */
[----:B------:R-:W-:Y:S02]  /*cb90*/  FMNMX.FTZ R46, R77, R46, !PT ;  /* 0x0000002e4d2e7209 */ /* 0x000fe40007810000 */
[----:B-1----:R-:W-:Y:S02]  /*cba0*/  FSEL R81, R36, -INF , P4 ;  /* 0xff80000024517808 */ /* 0x002fe40002000000 */
[----:B------:R-:W-:Y:S01]  /*cbb0*/  FMNMX.FTZ R46, R43, R46, !PT ;  /* 0x0000002e2b2e7209 */ /* 0x000fe20007810000 */
[----:B------:R-:W-:Y:S01]  /*cbc0*/  FFMA.FTZ R85, R85, R42, -R8 ;  /* 0x0000002a55557223 */ /* 0x000fe20000010808 */
[----:B--2---:R-:W-:Y:S02]  /*cbd0*/  FSEL R83, R83, -INF , P3 ;  /* 0xff80000053537808 */ /* 0x004fe40001800000 */
[----:B------:R-:W-:Y:S01]  /*cbe0*/  FMNMX.FTZ R46, R81, R46, !PT ;  /* 0x0000002e512e7209 */ /* 0x000fe20007810000 */
[----:B------:R1:W-:Y:S03]  /*cbf0*/  MUFU.EX2 R26, R85 ;  /* 0x00000055001a7308 */ /* 0x0003e60000000800 */
[----:B------:R-:W-:-:S02]  /*cc00*/  FMNMX.FTZ R46, R83, R46, !PT ;  /* 0x0000002e532e7209 */ /* 0x000fc40007810000 */
[----:B0-----:R-:W-:Y:S02]  /*cc10*/  FSEL R87, R87, -INF , P1 ;  /* 0xff80000057577808 */ /* 0x001fe40000800000 */
[----:B-1----:R-:W-:-:S04]  /*cc20*/  FSEL R85, R44, -INF , P2 ;  /* 0xff8000002c557808 */ /* 0x002fc80001000000 */
[----:B------:R-:W-:-:S04]  /*cc30*/  FMNMX.FTZ R46, R85, R46, !PT ;  /* 0x0000002e552e7209 */ /* 0x000fc80007810000 */
[----:B------:R-:W-:Y:S01]  /*cc40*/  FMNMX.FTZ R46, R87, R46, !PT ;  /* 0x0000002e572e7209 */ /* 0x000fe20007810000 */
[----:B------:R-:W-:-:S04]  /*cc50*/  FFMA.FTZ R30, R93, R42, -R8 ;  /* 0x0000002a5d1e7223 */ /* 0x000fc80000010808 */
[----:B------:R-:W0:Y:S02]  /*cc60*/  SHFL.BFLY PT, R93, R46, 0x2, 0x1f ;  /* 0x0c401f002e5d7f89 */ /* 0x000e2400000e0000 */
[----:B0-----:R-:W-:-:S05]  /*cc70*/  FMNMX.FTZ R93, R46, R93, !PT ;  /* 0x0000005d2e5d7209 */ /* 0x001fca0007810000 */
[----:B------:R-:W0:Y:S01]  /*cc80*/  SHFL.BFLY PT, R54, R93, 0x1, 0x1f ;  /* 0x0c201f005d367f89 */ /* 0x000e2200000e0000 */
[----:B------:R-:W-:-:S01]  /*cc90*/  FFMA.FTZ R75, R75, R42, -R8 ;  /* 0x0000002a4b4b7223 */ /* 0x000fc20000010808 */
[-CC-:B------:R-:W-:Y:S01]  /*cca0*/  FFMA.FTZ R3, R3, R42.reuse, -R8.reuse ;  /* 0x0000002a03037223 */ /* 0x180fe20000010808 */
[----:B------:R-:W-:-:S02]  /*ccb0*/  FFMA.FTZ R4, R4, R42, -R8 ;  /* 0x0000002a04047223 */ /* 0x000fc40000010808 */
[----:B------:R1:W-:Y:S01]  /*ccc0*/  MUFU.EX2 R12, R75 ;  /* 0x0000004b000c7308 */ /* 0x0003e20000000800 */
[----:B------:R-:W-:-:S01]  /*ccd0*/  FFMA.FTZ R7, R7, R42, -R8 ;  /* 0x0000002a07077223 */ /* 0x000fc20000010808 */
[----:B0-----:R-:W-:-:S04]  /*cce0*/  FMNMX.FTZ R54, R93, R54, !PT ;  /* 0x000000365d367209 */ /* 0x001fc80007810000 */
[C---:B------:R-:W-:Y:S01]  /*ccf0*/  FSETP.NEU.FTZ.AND P1, PT, R54.reuse, -INF , PT ;  /* 0xff8000003600780b */ /* 0x040fe20003f3d000 */
[----:B------:R-:W-:-:S05]  /*cd00*/  FFMA.FTZ R62, R54, R42, -8 ;  /* 0xc1000000363e7423 */ /* 0x000fca000001002a */
[----:B------:R-:W-:Y:S01]  /*cd10*/  FSEL R62, R62, RZ, P1 ;  /* 0x000000ff3e3e7208 */ /* 0x000fe20000800000 */
[----:B-1----:R-:W-:-:S01]  /*cd20*/  FFMA.FTZ R75, R35, R42, -R8 ;  /* 0x0000002a234b7223 */ /* 0x002fc20000010808 */
[----:B------:R-:W-:-:S03]  /*cd30*/  FFMA.FTZ R35, R39, R42, -R8 ;  /* 0x0000002a27237223 */ /* 0x000fc60000010808 */
[-CC-:B------:R-:W-:Y:S01]  /*cd40*/  FFMA.FTZ R5, R5, R42.reuse, -R62.reuse ;  /* 0x0000002a05057223 */ /* 0x180fe2000001083e */
[----:B------:R-:W-:-:S01]  /*cd50*/  FFMA.FTZ R6, R6, R42, -R62 ;  /* 0x0000002a06067223 */ /* 0x000fc2000001083e */
[-C--:B------:R-:W-:Y:S01]  /*cd60*/  FFMA.FTZ R39, R47, R42.reuse, -R8 ;  /* 0x0000002a2f277223 */ /* 0x080fe20000010808 */
[----:B------:R-:W-:-:S01]  /*cd70*/  FFMA.FTZ R64, R9, R42, -R62 ;  /* 0x0000002a09407223 */ /* 0x000fc2000001083e */
[----:B------:R-:W-:Y:S01]  /*cd80*/  MUFU.EX2 R3, R3 ;  /* 0x0000000300037308 */ /* 0x000fe20000000800 */
[----:B------:R-:W-:-:S01]  /*cd90*/  FFMA.FTZ R47, R55, R42, -R8 ;  /* 0x0000002a372f7223 */ /* 0x000fc20000010808 */
[-CC-:B------:R-:W-:Y:S01]  /*cda0*/  FFMA.FTZ R55, R63, R42.reuse, -R8.reuse ;  /* 0x0000002a3f377223 */ /* 0x180fe20000010808 */
[----:B------:R-:W-:Y:S01]  /*cdb0*/  ISETP.NE.AND P0, PT, R89, RZ, PT ;  /* 0x000000ff5900720c */ /* 0x000fe20003f05270 */
[-CC-:B------:R-:W-:Y:S01]  /*cdc0*/  FFMA.FTZ R63, R69, R42.reuse, -R8.reuse ;  /* 0x0000002a453f7223 */ /* 0x180fe20000010808 */
[----:B------:R-:W-:-:S03]  /*cdd0*/  FFMA.FTZ R89, R51, R42, -R8 ;  /* 0x0000002a33597223 */ /* 0x000fc60000010808 */
[----:B------:R-:W0:Y:S01]  /*cde0*/  MUFU.EX2 R4, R4 ;  /* 0x0000000400047308 */ /* 0x000e220000000800 */
[----:B------:R-:W-:-:S01]  /*cdf0*/  FFMA.FTZ R69, R27, R42, -R62 ;  /* 0x0000002a1b457223 */ /* 0x000fc2000001083e */
[-CC-:B------:R-:W-:Y:S01]  /*ce00*/  FFMA.FTZ R51, R59, R42.reuse, -R8.reuse ;  /* 0x0000002a3b337223 */ /* 0x180fe20000010808 */
[----:B------:R-:W-:-:S05]  /*ce10*/  FFMA.FTZ R59, R67, R42, -R8 ;  /* 0x0000002a433b7223 */ /* 0x000fca0000010808 */
[----:B------:R-:W-:Y:S01]  /*ce20*/  MUFU.EX2 R5, R5 ;  /* 0x0000000500057308 */ /* 0x000fe20000000800 */
[----:B------:R-:W-:-:S01]  /*ce30*/  FFMA.FTZ R11, R11, R42, -R8 ;  /* 0x0000002a0b0b7223 */ /* 0x000fc20000010808 */
[-CC-:B------:R-:W-:Y:S01]  /*ce40*/  FFMA.FTZ R31, R31, R42.reuse, -R8.reuse ;  /* 0x0000002a1f1f7223 */ /* 0x180fe20000010808 */
[----:B------:R-:W-:-:S05]  /*ce50*/  FFMA.FTZ R97, R97, R42, -R8 ;  /* 0x0000002a61617223 */ /* 0x000fca0000010808 */
[----:B------:R-:W1:Y:S01]  /*ce60*/  MUFU.EX2 R6, R6 ;  /* 0x0000000600067308 */ /* 0x000e620000000800 */
[----:B------:R-:W-:-:S01]  /*ce70*/  FFMA.FTZ R101, R101, R42, -R8 ;  /* 0x0000002a65657223 */ /* 0x000fc20000010808 */
[-CC-:B------:R-:W-:Y:S01]  /*ce80*/  FFMA.FTZ R32, R105, R42.reuse, -R8.reuse ;  /* 0x0000002a69207223 */ /* 0x180fe20000010808 */
[----:B------:R-:W-:-:S01]  /*ce90*/  FFMA.FTZ R40, R111, R42, -R8 ;  /* 0x0000002a6f287223 */ /* 0x000fc20000010808 */
[-CC-:B------:R-:W-:Y:S01]  /*cea0*/  FFMA.FTZ R36, R113, R42.reuse, -R8.reuse ;  /* 0x0000002a71247223 */ /* 0x180fe20000010808 */
[----:B------:R-:W-:-:S01]  /*ceb0*/  FFMA.FTZ R44, R119, R42, -R8 ;  /* 0x0000002a772c7223 */ /* 0x000fc20000010808 */
[-CC-:B------:R-:W-:Y:S02]  /*cec0*/  FFMA.FTZ R46, R123, R42.reuse, -R8.reuse ;  /* 0x0000002a7b2e7223 */ /* 0x180fe40000010808 */
[----:B------:R-:W2:Y:S01]  /*ced0*/  MUFU.EX2 R7, R7 ;  /* 0x0000000700077308 */ /* 0x000ea20000000800 */
[----:B------:R-:W-:-:S01]  /*cee0*/  FFMA.FTZ R48, R127, R42, -R8 ;  /* 0x0000002a7f307223 */ /* 0x000fc20000010808 */
[-CC-:B------:R-:W-:Y:S01]  /*cef0*/  FFMA.FTZ R50, R131, R42.reuse, -R8.reuse ;  /* 0x0000002a83327223 */ /* 0x180fe20000010808 */
[----:B------:R-:W-:-:S01]  /*cf00*/  FFMA.FTZ R52, R71, R42, -R8 ;  /* 0x0000002a47347223 */ /* 0x000fc20000010808 */
[-C--:B------:R-:W-:Y:S01]  /*cf10*/  FFMA.FTZ R67, R133, R42.reuse, -R8 ;  /* 0x0000002a85437223 */ /* 0x080fe20000010808 */
[----:B------:R-:W-:-:S03]  /*cf20*/  FFMA.FTZ R8, R91, R42, -R62 ;  /* 0x0000002a5b087223 */ /* 0x000fc6000001083e */
[----:B------:R-:W3:Y:S01]  /*cf30*/  MUFU.EX2 R64, R64 ;  /* 0x0000004000407308 */ /* 0x000ee20000000800 */
[----:B------:R-:W-:-:S07]  /*cf40*/  FFMA.FTZ R9, R25, R42, -R62 ;  /* 0x0000002a19097223 */ /* 0x000fce000001083e */
[----:B------:R-:W4:Y:S01]  /*cf50*/  MUFU.EX2 R10, R10 ;  /* 0x0000000a000a7308 */ /* 0x000f220000000800 */
[----:B------:R-:W-:-:S07]  /*cf60*/  FFMA.FTZ R66, R95, R42, -R62 ;  /* 0x0000002a5f427223 */ /* 0x000fce000001083e */
[----:B------:R-:W5:Y:S01]  /*cf70*/  MUFU.EX2 R69, R69 ;  /* 0x0000004500457308 */ /* 0x000f620000000800 */
[----:B------:R-:W-:-:S01]  /*cf80*/  FFMA.FTZ R58, R41, R42, -R62 ;  /* 0x0000002a293a7223 */ /* 0x000fc2000001083e */
[----:B0-----:R-:W-:-:S06]  /*cf90*/  FADD.FTZ R74, R3, R4 ;  /* 0x00000004034a7221 */ /* 0x001fcc0000010000 */
[----:B------:R-:W0:Y:S01]  /*cfa0*/  MUFU.EX2 R11, R11 ;  /* 0x0000000b000b7308 */ /* 0x000e220000000800 */
[----:B-1----:R-:W-:-:S01]  /*cfb0*/  FADD.FTZ R41, R5, R6 ;  /* 0x0000000605297221 */ /* 0x002fc20000010000 */
[----:B------:R-:W-:-:S06]  /*cfc0*/  FFMA.FTZ R71, R29, R42, -R62 ;  /* 0x0000002a1d477223 */ /* 0x000fcc000001083e */
[----:B------:R-:W1:Y:S01]  /*cfd0*/  MUFU.EX2 R8, R8 ;  /* 0x0000000800087308 */ /* 0x000e620000000800 */
[----:B------:R-:W-:-:S01]  /*cfe0*/  FFMA.FTZ R60, R49, R42, -R62 ;  /* 0x0000002a313c7223 */ /* 0x000fc2000001083e */
[----:B--2---:R-:W-:Y:S01]  /*cff0*/  FADD.FTZ R49, R7, R74 ;  /* 0x0000004a07317221 */ /* 0x004fe20000010000 */
[----:B---3--:R-:W-:-:S05]  /*d000*/  FADD.FTZ R74, R64, R41 ;  /* 0x00000029404a7221 */ /* 0x008fca0000010000 */
[----:B------:R-:W2:Y:S01]  /*d010*/  MUFU.EX2 R9, R9 ;  /* 0x0000000900097308 */ /* 0x000ea20000000800 */
[----:B------:R-:W-:-:S01]  /*d020*/  FFMA.FTZ R25, R99, R42, -R62 ;  /* 0x0000002a63197223 */ /* 0x000fc2000001083e */
[----:B----4-:R-:W-:Y:S01]  /*d030*/  FADD.FTZ R76, R10, R49 ;  /* 0x000000310a4c7221 */ /* 0x010fe20000010000 */
[----:B-----5:R-:W-:-:S05]  /*d040*/  FADD.FTZ R49, R69, R74 ;  /* 0x0000004a45317221 */ /* 0x020fca0000010000 */
[----:B------:R-:W3:Y:S01]  /*d050*/  MUFU.EX2 R66, R66 ;  /* 0x0000004200427308 */ /* 0x000ee20000000800 */
[----:B------:R-:W-:-:S01]  /*d060*/  FFMA.FTZ R56, R33, R42, -R62 ;  /* 0x0000002a21387223 */ /* 0x000fc2000001083e */
[----:B------:R-:W-:Y:S01]  /*d070*/  FFMA.FTZ R72, R53, R42, -R62 ;  /* 0x0000002a35487223 */ /* 0x000fe2000001083e */
[----:B0-----:R-:W-:-:S05]  /*d080*/  FADD.FTZ R53, R11, R76 ;  /* 0x0000004c0b357221 */ /* 0x001fca0000010000 */
[----:B------:R-:W0:Y:S01]  /*d090*/  MUFU.EX2 R73, R73 ;  /* 0x0000004900497308 */ /* 0x000e220000000800 */
[----:B-1----:R-:W-:-:S01]  /*d0a0*/  FADD.FTZ R74, R8, R49 ;  /* 0x00000031084a7221 */ /* 0x002fc20000010000 */
[----:B------:R-:W-:-:S06]  /*d0b0*/  FFMA.FTZ R33, R103, R42, -R62 ;  /* 0x0000002a67217223 */ /* 0x000fcc000001083e */
[----:B------:R-:W1:Y:S01]  /*d0c0*/  MUFU.EX2 R71, R71 ;  /* 0x0000004700477308 */ /* 0x000e620000000800 */
[----:B------:R-:W-:-:S01]  /*d0d0*/  FADD.FTZ R53, R12, R53 ;  /* 0x000000350c357221 */ /* 0x000fc20000010000 */
[----:B------:R-:W-:Y:S02]  /*d0e0*/  VIADD R41, R0, 0x19c40 ;  /* 0x00019c4000297836 */ /* 0x000fe40000000000 */
[----:B--2---:R-:W-:-:S04]  /*d0f0*/  FADD.FTZ R91, R9, R74 ;  /* 0x0000004a095b7221 */ /* 0x004fc80000010000 */
[----:B------:R-:W-:Y:S01]  /*d100*/  MUFU.EX2 R25, R25 ;  /* 0x0000001900197308 */ /* 0x000fe20000000800 */
[----:B------:R-:W-:-:S01]  /*d110*/  FFMA.FTZ R68, R37, R42, -R62 ;  /* 0x0000002a25447223 */ /* 0x000fc2000001083e */
[----:B------:R-:W-:-:S06]  /*d120*/  FADD.FTZ R76, R24, R53 ;  /* 0x00000035184c7221 */ /* 0x000fcc0000010000 */
[----:B------:R-:W2:Y:S01]  /*d130*/  MUFU.EX2 R31, R31 ;  /* 0x0000001f001f7308 */ /* 0x000ea20000000800 */
[----:B---3--:R-:W-:-:S01]  /*d140*/  FADD.FTZ R78, R66, R91 ;  /* 0x0000005b424e7221 */ /* 0x008fc20000010000 */
[----:B------:R-:W-:-:S06]  /*d150*/  FFMA.FTZ R27, R107, R42, -R62 ;  /* 0x0000002a6b1b7223 */ /* 0x000fcc000001083e */
[----:B------:R-:W3:Y:S01]  /*d160*/  MUFU.EX2 R56, R56 ;  /* 0x0000003800387308 */ /* 0x000ee20000000800 */
[----:B------:R-:W-:Y:S01]  /*d170*/  PRMT R41, R80, 0x654, R41 ;  /* 0x0000065450297816 */ /* 0x000fe20000000029 */
[----:B------:R-:W-:Y:S01]  /*d180*/  FFMA.FTZ R57, R57, R42, -R62 ;  /* 0x0000002a39397223 */ /* 0x000fe2000001083e */
[----:B0-----:R-:W-:-:S05]  /*d190*/  FADD.FTZ R53, R73, R76 ;  /* 0x0000004c49357221 */ /* 0x001fca0000010000 */
[----:B------:R-:W0:Y:S01]  /*d1a0*/  MUFU.EX2 R30, R30 ;  /* 0x0000001e001e7308 */ /* 0x000e220000000800 */
[----:B-1----:R-:W-:-:S01]  /*d1b0*/  FADD.FTZ R78, R71, R78 ;  /* 0x0000004e474e7221 */ /* 0x002fc20000010000 */
[----:B------:R1:W-:Y:S06]  /*d1c0*/  SYNCS.ARRIVE.TRANS64.RED.A1T0 RZ, [R41+URZ], RZ ;  /* 0x000000ff29ff79a7 */ /* 0x0003ec000810043f */
[----:B------:R-:W4:Y:S01]  /*d1d0*/  MUFU.EX2 R33, R33 ;  /* 0x0000002100217308 */ /* 0x000f220000000800 */
[----:B------:R-:W-:-:S07]  /*d1e0*/  FADD.FTZ R76, R26, R53 ;  /* 0x000000351a4c7221 */ /* 0x000fce0000010000 */
[----:B------:R-:W5:Y:S01]  /*d1f0*/  MUFU.EX2 R75, R75 ;  /* 0x0000004b004b7308 */ /* 0x000f620000000800 */
[----:B------:R-:W-:-:S07]  /*d200*/  FFMA.FTZ R37, R109, R42, -R62 ;  /* 0x0000002a6d257223 */ /* 0x000fce000001083e */
[----:B------:R-:W5:Y:S01]  /*d210*/  MUFU.EX2 R68, R68 ;  /* 0x0000004400447308 */ /* 0x000f620000000800 */
[----:B------:R-:W-:-:S01]  /*d220*/  FFMA.FTZ R74, R61, R42, -R62 ;  /* 0x0000002a3d4a7223 */ /* 0x000fc2000001083e */
[----:B--2---:R-:W-:-:S06]  /*d230*/  FADD.FTZ R61, R31, R76 ;  /* 0x0000004c1f3d7221 */ /* 0x004fcc0000010000 */
[----:B------:R-:W2:Y:S01]  /*d240*/  MUFU.EX2 R28, R97 ;  /* 0x00000061001c7308 */ /* 0x000ea20000000800 */
[----:B------:R-:W-:-:S07]  /*d250*/  FFMA.FTZ R70, R45, R42, -R62 ;  /* 0x0000002a2d467223 */ /* 0x000fce000001083e */
[----:B------:R-:W2:Y:S08]  /*d260*/  MUFU.EX2 R27, R27 ;  /* 0x0000001b001b7308 */ /* 0x000eb00000000800 */
[----:B-1----:R1:W-:Y:S01]  /*d270*/  MUFU.EX2 R41, R57 ;  /* 0x0000003900297308 */ /* 0x0023e20000000800 */
[----:B------:R-:W-:-:S01]  /*d280*/  FFMA.FTZ R53, R43, R42, -R62 ;  /* 0x0000002a2b357223 */ /* 0x000fc2000001083e */
[----:B-1----:R-:W-:-:S06]  /*d290*/  FADD.FTZ R57, R25, R78 ;  /* 0x0000004e19397221 */ /* 0x002fcc0000010000 */
[----:B------:R-:W1:Y:S01]  /*d2a0*/  MUFU.EX2 R35, R35 ;  /* 0x0000002300237308 */ /* 0x000e620000000800 */
[----:B---3--:R-:W-:-:S01]  /*d2b0*/  FADD.FTZ R76, R56, R57 ;  /* 0x00000039384c7221 */ /* 0x008fc20000010000 */
[----:B0-----:R-:W-:-:S06]  /*d2c0*/  FADD.FTZ R78, R30, R61 ;  /* 0x0000003d1e4e7221 */ /* 0x001fcc0000010000 */
[----:B------:R-:W0:Y:S01]  /*d2d0*/  MUFU.EX2 R58, R58 ;  /* 0x0000003a003a7308 */ /* 0x000e220000000800 */
[----:B----4-:R-:W-:-:S01]  /*d2e0*/  FADD.FTZ R43, R33, R76 ;  /* 0x0000004c212b7221 */ /* 0x010fc20000010000 */
[----:B------:R-:W-:Y:S01]  /*d2f0*/  FFMA.FTZ R29, R115, R42, -R62 ;  /* 0x0000002a731d7223 */ /* 0x000fe2000001083e */
[----:B-----5:R-:W-:-:S05]  /*d300*/  FADD.FTZ R57, R75, R78 ;  /* 0x0000004e4b397221 */ /* 0x020fca0000010000 */
[----:B------:R-:W3:Y:S01]  /*d310*/  MUFU.EX2 R34, R101 ;  /* 0x0000006500227308 */ /* 0x000ee20000000800 */
[----:B------:R-:W-:-:S07]  /*d320*/  FADD.FTZ R76, R68, R43 ;  /* 0x0000002b444c7221 */ /* 0x000fce0000010000 */
[----:B------:R-:W4:Y:S01]  /*d330*/  MUFU.EX2 R37, R37 ;  /* 0x0000002500257308 */ /* 0x000f220000000800 */
[----:B--2---:R-:W-:-:S07]  /*d340*/  FADD.FTZ R78, R28, R57 ;  /* 0x000000391c4e7221 */ /* 0x004fce0000010000 */
[----:B------:R-:W2:Y:S01]  /*d350*/  MUFU.EX2 R79, R79 ;  /* 0x0000004f004f7308 */ /* 0x000ea20000000800 */
[----:B------:R-:W-:-:S01]  /*d360*/  FADD.FTZ R57, R27, R76 ;  /* 0x0000004c1b397221 */ /* 0x000fc20000010000 */
[----:B------:R-:W-:-:S06]  /*d370*/  FFMA.FTZ R45, R117, R42, -R62 ;  /* 0x0000002a752d7223 */ /* 0x000fcc000001083e */
[----:B------:R-:W5:Y:S01]  /*d380*/  MUFU.EX2 R70, R70 ;  /* 0x0000004600467308 */ /* 0x000f620000000800 */
[----:B------:R-:W-:Y:S01]  /*d390*/  F2FP.SATFINITE.E4M3.F32.PACK_AB_MERGE_C R148, R10, R7, RZ ;  /* 0x000000070a94723e */ /* 0x000fe200048070ff */
[----:B-1----:R-:W-:Y:S01]  /*d3a0*/  FADD.FTZ R7, R35, R78 ;  /* 0x0000004e23077221 */ /* 0x002fe20000010000 */
[----:B------:R-:W-:-:S05]  /*d3b0*/  F2FP.SATFINITE.E4M3.F32.PACK_AB_MERGE_C R150, R73, R24, RZ ;  /* 0x000000184996723e */ /* 0x000fca00048070ff */
[----:B------:R-:W1:Y:S01]  /*d3c0*/  MUFU.EX2 R32, R32 ;  /* 0x0000002000207308 */ /* 0x000e620000000800 */
[----:B0-----:R-:W-:-:S07]  /*d3d0*/  FADD.FTZ R24, R58, R57 ;  /* 0x000000393a187221 */ /* 0x001fce0000010000 */
[----:B------:R-:W0:Y:S01]  /*d3e0*/  MUFU.EX2 R29, R29 ;  /* 0x0000001d001d7308 */ /* 0x000e220000000800 */
[----:B---3--:R-:W-:-:S01]  /*d3f0*/  FADD.FTZ R76, R34, R7 ;  /* 0x00000007224c7221 */ /* 0x008fc20000010000 */
[----:B----4-:R-:W-:-:S06]  /*d400*/  FADD.FTZ R7, R37, R24 ;  /* 0x0000001825077221 */ /* 0x010fcc0000010000 */
[----:B------:R-:W3:Y:S01]  /*d410*/  MUFU.EX2 R39, R39 ;  /* 0x0000002700277308 */ /* 0x000ee20000000800 */
[----:B--2---:R-:W-:-:S07]  /*d420*/  F2FP.SATFINITE.E4M3.F32.PACK_AB_MERGE_C R138, R79, R34, RZ ;  /* 0x000000224f8a723e */ /* 0x004fce00048070ff */
[----:B------:R-:W2:Y:S01]  /*d430*/  MUFU.EX2 R60, R60 ;  /* 0x0000003c003c7308 */ /* 0x000ea20000000800 */
[----:B------:R-:W-:-:S01]  /*d440*/  FFMA.FTZ R121, R121, R42, -R62 ;  /* 0x0000002a79797223 */ /* 0x000fc2000001083e */
[----:B------:R-:W-:-:S06]  /*d450*/  FADD.FTZ R79, R79, R76 ;  /* 0x0000004c4f4f7221 */ /* 0x000fcc0000010000 */
[----:B------:R-:W4:Y:S01]  /*d460*/  MUFU.EX2 R40, R40 ;  /* 0x0000002800287308 */ /* 0x000f220000000800 */
[----:B-----5:R-:W-:-:S07]  /*d470*/  FADD.FTZ R24, R70, R7 ;  /* 0x0000000746187221 */ /* 0x020fce0000010000 */
[----:B------:R-:W5:Y:S01]  /*d480*/  MUFU.EX2 R45, R45 ;  /* 0x0000002d002d7308 */ /* 0x000f620000000800 */
[----:B------:R-:W-:Y:S01]  /*d490*/  F2FP.SATFINITE.E4M3.F32.PACK_AB_MERGE_C R136, R75, R30, RZ ;  /* 0x0000001e4b88723e */ /* 0x000fe200048070ff */
[----:B-1----:R-:W-:-:S06]  /*d4a0*/  FADD.FTZ R30, R32, R79 ;  /* 0x0000004f201e7221 */ /* 0x002fcc0000010000 */
[----:B------:R-:W1:Y:S01]  /*d4b0*/  MUFU.EX2 R89, R89 ;  /* 0x0000005900597308 */ /* 0x000e620000000800 */
[----:B0-----:R-:W-:-:S01]  /*d4c0*/  FADD.FTZ R57, R29, R24 ;  /* 0x000000181d397221 */ /* 0x001fc20000010000 */
[----:B------:R-:W-:-:S06]  /*d4d0*/  FFMA.FTZ R49, R125, R42, -R62 ;  /* 0x0000002a7d317223 */ /* 0x000fcc000001083e */
[----:B------:R-:W0:Y:S01]  /*d4e0*/  MUFU.EX2 R72, R72 ;  /* 0x0000004800487308 */ /* 0x000e220000000800 */
[----:B------:R-:W-:Y:S01]  /*d4f0*/  F2FP.SATFINITE.E4M3.F32.PACK_AB_MERGE_C R137, R68, R33, RZ ;  /* 0x000000214489723e */ /* 0x000fe200048070ff */
[----:B---3--:R-:W-:-:S06]  /*d500*/  FADD.FTZ R33, R39, R30 ;  /* 0x0000001e27217221 */ /* 0x008fcc0000010000 */
[----:B------:R-:W3:Y:S01]  /*d510*/  MUFU.EX2 R36, R36 ;  /* 0x0000002400247308 */ /* 0x000ee20000000800 */
[----:B--2---:R-:W-:-:S07]  /*d520*/  FADD.FTZ R30, R60, R57 ;  /* 0x000000393c1e7221 */ /* 0x004fce0000010000 */
[----:B------:R-:W2:Y:S01]  /*d530*/  MUFU.EX2 R0, R121 ;  /* 0x0000007900007308 */ /* 0x000ea20000000800 */
[----:B----4-:R-:W-:-:S01]  /*d540*/  FADD.FTZ R34, R40, R33 ;  /* 0x0000002128227221 */ /* 0x010fc20000010000 */
[----:B------:R-:W-:-:S06]  /*d550*/  F2FP.SATFINITE.E4M3.F32.PACK_AB_MERGE_C R148, R4, R3, R148 ;  /* 0x000000030494723e */ /* 0x000fcc0004807094 */
[----:B------:R-:W4:Y:S01]  /*d560*/  MUFU.EX2 R47, R47 ;  /* 0x0000002f002f7308 */ /* 0x000f220000000800 */
[----:B-----5:R-:W-:-:S01]  /*d570*/  FADD.FTZ R3, R45, R30 ;  /* 0x0000001e2d037221 */ /* 0x020fc20000010000 */
[----:B-1----:R-:W-:Y:S01]  /*d580*/  F2FP.SATFINITE.E4M3.F32.PACK_AB_MERGE_C R140, R89, R40, RZ ;  /* 0x00000028598c723e */ /* 0x002fe200048070ff */
[----:B------:R-:W-:-:S05]  /*d590*/  FFMA.FTZ R129, R129, R42, -R62 ;  /* 0x0000002a81817223 */ /* 0x000fca000001083e */
[----:B------:R-:W1:Y:S01]  /*d5a0*/  MUFU.EX2 R44, R44 ;  /* 0x0000002c002c7308 */ /* 0x000e620000000800 */
[----:B------:R-:W-:-:S01]  /*d5b0*/  FADD.FTZ R89, R89, R34 ;  /* 0x0000002259597221 */ /* 0x000fc20000010000 */
[----:B0-----:R-:W-:-:S06]  /*d5c0*/  FADD.FTZ R3, R72, R3 ;  /* 0x0000000348037221 */ /* 0x001fcc0000010000 */
[----:B------:R-:W0:Y:S01]  /*d5d0*/  MUFU.EX2 R49, R49 ;  /* 0x0000003100317308 */ /* 0x000e220000000800 */
[----:B------:R-:W-:-:S01]  /*d5e0*/  FFMA.FTZ R65, R65, R42, -R62 ;  /* 0x0000002a41417223 */ /* 0x000fc2000001083e */
[----:B---3--:R-:W-:-:S06]  /*d5f0*/  FADD.FTZ R4, R36, R89 ;  /* 0x0000005924047221 */ /* 0x008fcc0000010000 */
[----:B------:R-:W3:Y:S01]  /*d600*/  MUFU.EX2 R51, R51 ;  /* 0x0000003300337308 */ /* 0x000ee20000000800 */
[----:B------:R-:W-:Y:S01]  /*d610*/  F2FP.SATFINITE.E4M3.F32.PACK_AB_MERGE_C R150, R12, R11, R150 ;  /* 0x0000000b0c96723e */ /* 0x000fe20004807096 */
[----:B--2---:R-:W-:-:S06]  /*d620*/  FADD.FTZ R12, R0, R3 ;  /* 0x00000003000c7221 */ /* 0x004fcc0000010000 */
[----:B------:R-:W2:Y:S01]  /*d630*/  MUFU.EX2 R74, R74 ;  /* 0x0000004a004a7308 */ /* 0x000ea20000000800 */
[----:B------:R-:W-:-:S01]  /*d640*/  FFMA.FTZ R77, R77, R42, -R62 ;  /* 0x0000002a4d4d7223 */ /* 0x000fc2000001083e */
[----:B----4-:R-:W-:-:S06]  /*d650*/  FADD.FTZ R3, R47, R4 ;  /* 0x000000042f037221 */ /* 0x010fcc0000010000 */
[----:B------:R-:W-:Y:S01]  /*d660*/  MUFU.EX2 R48, R48 ;  /* 0x0000003000307308 */ /* 0x000fe20000000800 */
[----:B------:R-:W-:-:S07]  /*d670*/  FADD.FTZ R12, R41, R12 ;  /* 0x0000000c290c7221 */ /* 0x000fce0000010000 */
[----:B------:R-:W4:Y:S08]  /*d680*/  MUFU.EX2 R59, R59 ;  /* 0x0000003b003b7308 */ /* 0x000f300000000800 */
[----:B------:R-:W5:Y:S01]  /*d690*/  MUFU.EX2 R46, R46 ;  /* 0x0000002e002e7308 */ /* 0x000f620000000800 */
[----:B------:R-:W-:-:S07]  /*d6a0*/  F2FP.SATFINITE.E4M3.F32.PACK_AB_MERGE_C R136, R31, R26, R136 ;  /* 0x0000001a1f88723e */ /* 0x000fce0004807088 */
[----:B------:R-:W5:Y:S01]  /*d6b0*/  MUFU.EX2 R43, R129 ;  /* 0x00000081002b7308 */ /* 0x000f620000000800 */
[----:B-1----:R-:W-:-:S07]  /*d6c0*/  FADD.FTZ R26, R44, R3 ;  /* 0x000000032c1a7221 */ /* 0x002fce0000010000 */
[----:B------:R-:W1:Y:S01]  /*d6d0*/  MUFU.EX2 R55, R55 ;  /* 0x0000003700377308 */ /* 0x000e620000000800 */
[----:B0-----:R-:W-:-:S01]  /*d6e0*/  FADD.FTZ R3, R49, R12 ;  /* 0x0000000c31037221 */ /* 0x001fc20000010000 */
[----:B------:R-:W-:-:S06]  /*d6f0*/  FFMA.FTZ R81, R81, R42, -R62 ;  /* 0x0000002a51517223 */ /* 0x000fcc000001083e */
[----:B------:R-:W0:Y:S01]  /*d700*/  MUFU.EX2 R10, R65 ;  /* 0x00000041000a7308 */ /* 0x000e220000000800 */
[C---:B---3--:R-:W-:Y:S01]  /*d710*/  F2FP.SATFINITE.E4M3.F32.PACK_AB_MERGE_C R142, R51.reuse, R44, RZ ;  /* 0x0000002c338e723e */ /* 0x048fe200048070ff */
[----:B------:R-:W-:Y:S01]  /*d720*/  FADD.FTZ R51, R51, R26 ;  /* 0x0000001a33337221 */ /* 0x000fe20000010000 */
[----:B--2---:R-:W-:-:S05]  /*d730*/  F2FP.SATFINITE.E4M3.F32.PACK_AB_MERGE_C R49, R74, R49, RZ ;  /* 0x000000314a31723e */ /* 0x004fca00048070ff */
[----:B------:R-:W2:Y:S01]  /*d740*/  MUFU.EX2 R7, R77 ;  /* 0x0000004d00077308 */ /* 0x000ea20000000800 */
[----:B------:R-:W-:-:S01]  /*d750*/  FADD.FTZ R74, R74, R3 ;  /* 0x000000034a4a7221 */ /* 0x000fc20000010000 */
[----:B----4-:R-:W-:Y:S01]  /*d760*/  F2FP.SATFINITE.E4M3.F32.PACK_AB_MERGE_C R144, R59, R48, RZ ;  /* 0x000000303b90723e */ /* 0x010fe200048070ff */
[----:B------:R-:W-:-:S05]  /*d770*/  FFMA.FTZ R83, R83, R42, -R62 ;  /* 0x0000002a53537223 */ /* 0x000fca000001083e */
[----:B------:R-:W3:Y:S01]  /*d780*/  MUFU.EX2 R24, R53 ;  /* 0x0000003500187308 */ /* 0x000ee20000000800 */
[----:B------:R-:W-:Y:S01]  /*d790*/  F2FP.SATFINITE.E4M3.F32.PACK_AB_MERGE_C R149, R69, R64, RZ ;  /* 0x000000404595723e */ /* 0x000fe200048070ff */
[----:B-----5:R-:W-:Y:S01]  /*d7a0*/  FADD.FTZ R12, R46, R51 ;  /* 0x000000332e0c7221 */ /* 0x020fe20000010000 */
[----:B------:R-:W-:-:S01]  /*d7b0*/  FFMA.FTZ R85, R85, R42, -R62 ;  /* 0x0000002a55557223 */ /* 0x000fc2000001083e */
[----:B------:R-:W-:-:S04]  /*d7c0*/  FADD.FTZ R3, R43, R74 ;  /* 0x0000004a2b037221 */ /* 0x000fc80000010000 */
[----:B------:R-:W-:Y:S01]  /*d7d0*/  MUFU.EX2 R52, R52 ;  /* 0x0000003400347308 */ /* 0x000fe20000000800 */
[----:B------:R-:W-:-:S01]  /*d7e0*/  FFMA.FTZ R62, R87, R42, -R62 ;  /* 0x0000002a573e7223 */ /* 0x000fc2000001083e */
[----:B-1----:R-:W-:-:S06]  /*d7f0*/  F2FP.SATFINITE.E4M3.F32.PACK_AB_MERGE_C R144, R55, R46, R144 ;  /* 0x0000002e3790723e */ /* 0x002fcc0004807090 */
[----:B------:R-:W1:Y:S01]  /*d800*/  MUFU.EX2 R67, R67 ;  /* 0x0000004300437308 */ /* 0x000e620000000800 */
[----:B------:R-:W-:-:S01]  /*d810*/  FADD.FTZ R55, R55, R12 ;  /* 0x0000000c37377221 */ /* 0x000fc20000010000 */
[----:B------:R-:W-:-:S06]  /*d820*/  F2FP.SATFINITE.E4M3.F32.PACK_AB_MERGE_C R149, R6, R5, R149 ;  /* 0x000000050695723e */ /* 0x000fcc0004807095 */
[----:B------:R-:W4:Y:S01]  /*d830*/  MUFU.EX2 R50, R50 ;  /* 0x0000003200327308 */ /* 0x000f220000000800 */
[----:B0-----:R-:W-:-:S07]  /*d840*/  FADD.FTZ R6, R10, R3 ;  /* 0x000000030a067221 */ /* 0x001fce0000010000 */
[----:B------:R-:W0:Y:S01]  /*d850*/  MUFU.EX2 R81, R81 ;  /* 0x0000005100517308 */ /* 0x000e220000000800 */
[----:B------:R-:W-:-:S07]  /*d860*/  FADD.FTZ R48, R48, R55 ;  /* 0x0000003730307221 */ /* 0x000fce0000010000 */
[----:B------:R-:W5:Y:S01]  /*d870*/  MUFU.EX2 R63, R63 ;  /* 0x0000003f003f7308 */ /* 0x000f620000000800 */
[----:B--2---:R-:W-:-:S07]  /*d880*/  FADD.FTZ R3, R7, R6 ;  /* 0x0000000607037221 */ /* 0x004fce0000010000 */
[----:B------:R-:W2:Y:S01]  /*d890*/  MUFU.EX2 R4, R83 ;  /* 0x0000005300047308 */ /* 0x000ea20000000800 */
[----:B------:R-:W-:-:S01]  /*d8a0*/  FADD.FTZ R59, R59, R48 ;  /* 0x000000303b3b7221 */ /* 0x000fc20000010000 */
[C---:B---3--:R-:W-:Y:S01]  /*d8b0*/  F2FP.SATFINITE.E4M3.F32.PACK_AB_MERGE_C R7, R24.reuse, R7, RZ ;  /* 0x000000071807723e */ /* 0x048fe200048070ff */
[----:B------:R-:W-:-:S05]  /*d8c0*/  FADD.FTZ R24, R24, R3 ;  /* 0x0000000318187221 */ /* 0x000fca0000010000 */
[----:B------:R-:W3:Y:S01]  /*d8d0*/  MUFU.EX2 R85, R85 ;  /* 0x0000005500557308 */ /* 0x000ee20000000800 */
[----:B------:R-:W-:-:S07]  /*d8e0*/  ISETP.GE.AND P1, PT, R88, 0x81, PT ;  /* 0x000000815800780c */ /* 0x000fce0003f26270 */
[----:B------:R-:W3:Y:S01]  /*d8f0*/  MUFU.EX2 R62, R62 ;  /* 0x0000003e003e7308 */ /* 0x000ee20000000800 */
[----:B-1----:R-:W-:Y:S01]  /*d900*/  F2FP.SATFINITE.E4M3.F32.PACK_AB_MERGE_C R5, R67, R52, RZ ;  /* 0x000000344305723e */ /* 0x002fe200048070ff */
[----:B----4-:R-:W-:Y:S01]  /*d910*/  FADD.FTZ R6, R50, R59 ;  /* 0x0000003b32067221 */ /* 0x010fe20000010000 */
[----:B0-----:R-:W-:-:S02]  /*d920*/  FADD.FTZ R3, R81, R24 ;  /* 0x0000001851037221 */ /* 0x001fc40000010000 */
[C---:B-----5:R-:W-:Y:S01]  /*d930*/  F2FP.SATFINITE.E4M3.F32.PACK_AB_MERGE_C R146, R63.reuse, R50, R5 ;  /* 0x000000323f92723e */ /* 0x060fe20004807005 */
[----:B------:R-:W-:-:S01]  /*d940*/  FADD.FTZ R63, R63, R6 ;  /* 0x000000063f3f7221 */ /* 0x000fc20000010000 */
[----:B--2---:R-:W-:Y:S01]  /*d950*/  FADD.FTZ R6, R4, R3 ;  /* 0x0000000304067221 */ /* 0x004fe20000010000 */
[----:B------:R-:W-:Y:S01]  /*d960*/  F2FP.SATFINITE.E4M3.F32.PACK_AB_MERGE_C R143, R41, R0, R49 ;  /* 0x00000000298f723e */ /* 0x000fe20004807031 */
[----:B------:R-:W-:Y:S01]  /*d970*/  BSSY B0, `(.L_x_10951) ;  /* 0x00002b3000007945 */ /* 0x000fe20003800000 */
[----:B------:R-:W-:Y:S01]  /*d980*/  F2FP.SATFINITE.E4M3.F32.PACK_AB_MERGE_C R151, R71, R66, RZ ;  /* 0x000000424797723e */ /* 0x000fe200048070ff */
[----:B------:R-:W-:Y:S01]  /*d990*/  FADD.FTZ R0, R52, R63 ;  /* 0x0000003f34007221 */ /* 0x000fe20000010000 */
[----:B------:R-:W-:Y:S01]  /*d9a0*/  F2FP.SATFINITE.E4M3.F32.PACK_AB_MERGE_C R37, R70, R37, RZ ;  /* 0x000000254625723e */ /* 0x000fe200048070ff */
[----:B---3--:R-:W-:Y:S01]  /*d9b0*/  FADD.FTZ R3, R85, R6 ;  /* 0x0000000655037221 */ /* 0x008fe20000010000 */
[----:B------:R-:W-:-:S02]  /*d9c0*/  F2FP.SATFINITE.E4M3.F32.PACK_AB_MERGE_C R141, R72, R45, RZ ;  /* 0x0000002d488d723e */ /* 0x000fc400048070ff */
[----:B------:R-:W-:Y:S01]  /*d9d0*/  F2FP.SATFINITE.E4M3.F32.PACK_AB_MERGE_C R5, R62, R85, RZ ;  /* 0x000000553e05723e */ /* 0x000fe200048070ff */
[----:B------:R-:W-:-:S01]  /*d9e0*/  FADD.FTZ R0, R67, R0 ;  /* 0x0000000043007221 */ /* 0x000fc20000010000 */
[----:B------:R-:W-:Y:S01]  /*d9f0*/  F2FP.SATFINITE.E4M3.F32.PACK_AB_MERGE_C R138, R35, R28, R138 ;  /* 0x0000001c238a723e */ /* 0x000fe2000480708a */
[----:B------:R-:W-:-:S01]  /*da00*/  FADD.FTZ R3, R62, R3 ;  /* 0x000000033e037221 */ /* 0x000fc20000010000 */
[----:B------:R-:W-:Y:S01]  /*da10*/  F2FP.SATFINITE.E4M3.F32.PACK_AB_MERGE_C R140, R39, R32, R140 ;  /* 0x00000020278c723e */ /* 0x000fe2000480708c */
[--C-:B------:R-:W-:Y:S01]  /*da20*/  IMAD.MOV.U32 R134, RZ, RZ, R135.reuse ;  /* 0x000000ffff867224 */ /* 0x100fe200078e0087 */
        /* <DEDUP_REMOVED lines=13> */
[--C-:B------:R-:W-:Y:S01]  /*db00*/  IMAD.MOV.U32 R126, RZ, RZ, R135.reuse ;  /* 0x000000ffff7e7224 */ /* 0x100fe200078e0087 */
[-C--:B------:R-:W-:Y:S01]  /*db10*/  MOV R129, R135.reuse ;  /* 0x0000008700817202 */ /* 0x080fe20000000f00 */
        /* <DEDUP_REMOVED lines=9> */
[----:B------:R-:W-:Y:S01]  /*dbb0*/  MOV R94, R135 ;  /* 0x00000087005e7202 */ /* 0x000fe20000000f00 */
[----:B------:R-:W-:-:S02]  /*dbc0*/  IMAD.MOV.U32 R119, RZ, RZ, R135 ;  /* 0x000000ffff777224 */ /* 0x000fc400078e0087 */
[--C-:B------:R-:W-:Y:S02]  /*dbd0*/  IMAD.MOV.U32 R118, RZ, RZ, R135.reuse ;  /* 0x000000ffff767224 */ /* 0x100fe400078e0087 */
[--C-:B------:R-:W-:Y:S02]  /*dbe0*/  IMAD.MOV.U32 R117, RZ, RZ, R135.reuse ;  /* 0x000000ffff757224 */ /* 0x100fe400078e0087 */
[--C-:B------:R-:W-:Y:S02]  /*dbf0*/  IMAD.MOV.U32 R116, RZ, RZ, R135.reuse ;  /* 0x000000ffff747224 */ /* 0x100fe400078e0087 */
[--C-:B------:R-:W-:Y:S02]  /*dc00*/  IMAD.MOV.U32 R114, RZ, RZ, R135.reuse ;  /* 0x000000ffff727224 */ /* 0x100fe400078e0087 */
[--C-:B------:R-:W-:Y:S02]  /*dc10*/  IMAD.MOV.U32 R113, RZ, RZ, R135.reuse ;  /* 0x000000ffff717224 */ /* 0x100fe400078e0087 */
        /* <DEDUP_REMOVED lines=21> */
[----:B------:R-:W-:Y:S01]  /*dd70*/  IMAD.MOV.U32 R88, RZ, RZ, R135 ;  /* 0x000000ffff587224 */ /* 0x000fe200078e0087 */
[----:B------:R-:W-:Y:S06]  /*dd80*/  @!P1 BRA `(.L_x_10952) ;  /* 0x0000002400c49947 */ /* 0x000fec0003800000 */
[----:B------:R-:W2:Y:S01]  /*dd90*/  LDL.LU R80, [R1+0x4] ;  /* 0x0000040001507983 */ /* 0x000ea20000300800 */
[----:B------:R-:W-:Y:S01]  /*dda0*/  IADD3 R8, R155, -0x2, RZ ;  /* 0xfffffffe9b087810 */ /* 0x000fe20007ffe0ff */
[----:B------:R-:W-:Y:S02]  /*ddb0*/  IMAD.MOV.U32 R9, RZ, RZ, R54 ;  /* 0x000000ffff097224 */ /* 0x000fe400078e0036 */
[----:B------:R0:W5:Y:S01]  /*ddc0*/  LDL.LU R5, [R1+0xc] ;  /* 0x00000c0001057983 */ /* 0x0001620000300800 */
        /* <DEDUP_REMOVED lines=25> */
[----:B0-2---:R-:W-:-:S07]  /*df60*/  IMAD.MOV.U32 R4, RZ, RZ, R80 ;  /* 0x000000ffff047224 */ /* 0x005fce00078e0050 */
.L_x_10965:
[----:B-----5:R-:W-:-:S04]  /*df70*/  ISETP.NE.AND P1, PT, R4, 0x1, PT ;  /* 0x000000010400780c */ /* 0x020fc80003f25270 */
[----:B------:R-:W-:-:S04]  /*df80*/  SEL R6, RZ, 0x1, P1 ;  /* 0x00000001ff067807 */ /* 0x000fc80000800000 */
[----:B-----5:R-:W-:-:S05]  /*df90*/  LOP3.LUT R11, R5, R6, RZ, 0x3c, !PT ;  /* 0x00000006050b7212 */ /* 0x020fca00078e3cff */
[----:B------:R0:W-:Y:S01]  /*dfa0*/  STL [R1+0xc], R11 ;  /* 0x00000c0b01007387 */ /* 0x0001e20000100800 */
[----:B------:R-:W-:Y:S05]  /*dfb0*/  @!P0 BRA `(.L_x_10953) ;  /* 0x0000000000048947 */ /* 0x000fea0003800000 */
[----:B------:R-:W-:Y:S01]  /*dfc0*/  BPT.TRAP 0x1 ;  /* 0x000000040000795c */ /* 0x000fe20000300000 */
.L_x_10953:
[----:B------:R-:W-:-:S05]  /*dfd0*/  VIADD R6, R4, 0x1 ;  /* 0x0000000104067836 */ /* 0x000fca0000000000 */
[----:B------:R-:W-:-:S04]  /*dfe0*/  ISETP.NE.AND P1, PT, R6, 0x2, PT ;  /* 0x000000020600780c */ /* 0x000fc80003f25270 */
[----:B------:R-:W-:Y:S02]  /*dff0*/  SEL R7, R6, RZ, P1 ;  /* 0x000000ff06077207 */ /* 0x000fe40000800000 */
[----:B------:R-:W-:-:S03]  /*e000*/  SHF.L.U32 R6, R11, 0x1f, RZ ;  /* 0x0000001f0b067819 */ /* 0x000fc600000006ff */
[----:B------:R1:W-:Y:S01]  /*e010*/  STL [R1+0x4], R7 ;  /* 0x0000040701007387 */ /* 0x0003e20000100800 */
[----:B0-----:R-:W-:-:S04]  /*e020*/  IMAD R11, R7, 0x8, R18 ;  /* 0x00000008070b7824 */ /* 0x001fc800078e0212 */
[----:B------:R1:W0:Y:S01]  /*e030*/  SYNCS.PHASECHK.TRANS64.TRYWAIT P1, [R11+URZ+0x19c30], R6 ;  /* 0x019c30060b0075a7 */ /* 0x000222000802017f */
[----:B------:R-:W-:Y:S05]  /*e040*/  @!P0 BRA `(.L_x_10954) ;  /* 0x0000000000048947 */ /* 0x000fea0003800000 */
[----:B------:R-:W-:Y:S01]  /*e050*/  BPT.TRAP 0x1 ;  /* 0x000000040000795c */ /* 0x000fe20000300000 */
.L_x_10954:
[----:B------:R-:W-:Y:S01]  /*e060*/  BSSY B1, `(.L_x_10955) ;  /* 0x0000006000017945 */ /* 0x000fe20003800000 */
[----:B------:R-:W-:Y:S02]  /*e070*/  IMAD R24, R7, 0x300, R13 ;  /* 0x0000030007187824 */ /* 0x000fe400078e020d */
[----:B------:R-:W-:Y:S01]  /*e080*/  IMAD.MOV.U32 R25, RZ, RZ, -0x3ffffff0 ;  /* 0xc0000010ff197424 */ /* 0x000fe200078e00ff */
[----:B0-----:R-:W-:Y:S06]  /*e090*/  @P1 BRA `(.L_x_10956) ;  /* 0x0000000000081947 */ /* 0x001fec0003800000 */
[----:B------:R-:W0:Y:S02]  /*e0a0*/  SYNCS.PHASECHK.TRANS64.TRYWAIT P1, [R11+URZ+0x19c30], R6 ;  /* 0x019c30060b0075a7 */ /* 0x000e24000802017f */
[----:B0-----:R-:W-:Y:S05]  /*e0b0*/  @!P1 BRA `(.L_x_10957) ;  /* 0x000000c800bc9947 */ /* 0x001fea0003800000 */
.L_x_10956:
[----:B------:R-:W-:Y:S05]  /*e0c0*/  BSYNC B1 ;  /* 0x0000000000017941 */ /* 0x000fea0003800000 */
.L_x_10955:
[----:B------:R-:W-:Y:S01]  /*e0d0*/  R2UR UR6, R24 ;  /* 0x00000000180672ca */ /* 0x000fe200000e0000 */
[----:B-1----:R-:W-:Y:S01]  /*e0e0*/  IMAD.MOV.U32 R7, RZ, RZ, -0x3ffffff0 ;  /* 0xc0000010ff077424 */ /* 0x002fe200078e00ff */
[----:B------:R-:W-:Y:S01]  /*e0f0*/  R2UR UR7, R25 ;  /* 0x00000000190772ca */ /* 0x000fe200000e0000 */
[----:B------:R-:W-:Y:S01]  /*e100*/  IMAD.MOV.U32 R25, RZ, RZ, -0x3ffffff0 ;  /* 0xc0000010ff197424 */ /* 0x000fe200078e00ff */
[----:B------:R-:W-:Y:S02]  /*e110*/  R2UR UR4, R14 ;  /* 0x000000000e0472ca */ /* 0x000fe400000e0000 */
[----:B------:R-:W-:Y:S02]  /*e120*/  R2UR UR5, R15 ;  /* 0x000000000f0572ca */ /* 0x000fe400000e0000 */
[C---:B0-----:R-:W-:Y:S01]  /*e130*/  IADD3 R6, R24.reuse, 0x100, RZ ;  /* 0x0000010018067810 */ /* 0x041fe20007ffe0ff */
[----:B------:R-:W-:Y:S01]  /*e140*/  VIADD R24, R24, 0x200 ;  /* 0x0000020018187836 */ /* 0x000fe20000000000 */
[----:B------:R-:W-:-:S02]  /*e150*/  R2UR UR15, R25 ;  /* 0x00000000190f72ca */ /* 0x000fc400000e0000 */
[----:B------:R-:W-:Y:S02]  /*e160*/  R2UR UR10, R6 ;  /* 0x00000000060a72ca */ /* 0x000fe400000e0000 */
[----:B------:R-:W-:Y:S02]  /*e170*/  R2UR UR14, R24 ;  /* 0x00000000180e72ca */ /* 0x000fe400000e0000 */
[----:B------:R-:W-:Y:S01]  /*e180*/  WARPGROUP.ARRIVE ;  /* 0x00000000000079c5 */ /* 0x000fe20000000000 */
[----:B------:R-:W-:Y:S02]  /*e190*/  R2UR UR11, R7 ;  /* 0x00000000070b72ca */ /* 0x000fe400000e0000 */
[----:B------:R-:W-:Y:S02]  /*e1a0*/  R2UR UR8, R152 ;  /* 0x00000000980872ca */ /* 0x000fe400000e0000 */
[----:B------:R-:W-:Y:S01]  /*e1b0*/  R2UR UR9, R153 ;  /* 0x00000000990972ca */ /* 0x000fe200000e0000 */
[----:B------:R-:W-:Y:S01]  /*e1c0*/  QGMMA.64x128x32.F32.E4M3.E4M3 R24, gdesc[UR4], RZ, !UPT, gsb0 ;  /* 0x01e00000041879f3 */ /* 0x000fe2000c0008ff */
[----:B------:R-:W-:-:S02]  /*e1d0*/  R2UR UR12, R20 ;  /* 0x00000000140c72ca */ /* 0x000fc400000e0000 */
        /* <DEDUP_REMOVED lines=8> */
[----:B------:R-:W-:Y:S05]  /*e260*/  @!P0 BRA `(.L_x_10958) ;  /* 0x0000000000048947 */ /* 0x000fea0003800000 */
[----:B------:R-:W-:Y:S01]  /*e270*/  BPT.TRAP 0x1 ;  /* 0x000000040000795c */ /* 0x000fe20000300000 */
.L_x_10958:
[----:B------:R-:W-:Y:S01]  /*e280*/  SHF.L.U32 R5, R5, 0x1f, RZ ;  /* 0x0000001f05057819 */ /* 0x000fe200000006ff */
[----:B------:R-:W-:-:S04]  /*e290*/  IMAD R12, R4, 0x8, R18 ;  /* 0x00000008040c7824 */ /* 0x000fc800078e0212 */
[----:B------:R0:W1:Y:S01]  /*e2a0*/  SYNCS.PHASECHK.TRANS64.TRYWAIT P1, [R12+URZ+0x19c50], R5 ;  /* 0x019c50050c0075a7 */ /* 0x000062000802017f */
[----:B------:R-:W-:Y:S05]  /*e2b0*/  @!P0 BRA `(.L_x_10959) ;  /* 0x0000000000048947 */ /* 0x000fea0003800000 */
[----:B------:R-:W-:Y:S01]  /*e2c0*/  BPT.TRAP 0x1 ;  /* 0x000000040000795c */ /* 0x000fe20000300000 */
.L_x_10959:
[----:B------:R-:W-:Y:S04]  /*e2d0*/  BSSY B1, `(.L_x_10960) ;  /* 0x0000004000017945 */ /* 0x000fe80003800000 */
[----:B-1----:R-:W-:Y:S05]  /*e2e0*/  @P1 BRA `(.L_x_10961) ;  /* 0x0000000000081947 */ /* 0x002fea0003800000 */
[----:B------:R-:W1:Y:S02]  /*e2f0*/  SYNCS.PHASECHK.TRANS64.TRYWAIT P1, [R12+URZ+0x19c50], R5 ;  /* 0x019c50050c0075a7 */ /* 0x000e64000802017f */
[----:B-1----:R-:W-:Y:S05]  /*e300*/  @!P1 BRA `(.L_x_10962) ;  /* 0x000000c8003c9947 */ /* 0x002fea0003800000 */
.L_x_10961:
[----:B------:R-:W-:Y:S05]  /*e310*/  BSYNC B1 ;  /* 0x0000000000017941 */ /* 0x000fea0003800000 */
.L_x_10960:
[----:B01----:R-:W-:Y:S01]  /*e320*/  VIADD R5, R18, 0x3000 ;  /* 0x0000300012057836 */ /* 0x003fe20000000000 */
[----:B------:R-:W-:Y:S01]  /*e330*/  WARPGROUP.ARRIVE ;  /* 0x00000000000079c5 */ /* 0x000fe20000000000 */
[----:B------:R-:W-:-:S03]  /*e340*/  IMAD.MOV.U32 R7, RZ, RZ, 0x40000040 ;  /* 0x40000040ff077424 */ /* 0x000fc600078e00ff */
[----:B------:R-:W-:-:S04]  /*e350*/  SHF.R.U32.HI R5, RZ, 0x4, R5 ;  /* 0x00000004ff057819 */ /* 0x000fc80000011605 */
[----:B------:R-:W-:-:S04]  /*e360*/  LOP3.LUT R5, R5, 0x3fff, RZ, 0xc0, !PT ;  /* 0x00003fff05057812 */ /* 0x000fc800078ec0ff */
[----:B------:R-:W-:-:S05]  /*e370*/  LOP3.LUT R5, R5, 0x10000, RZ, 0xfc, !PT ;  /* 0x0001000005057812 */ /* 0x000fca00078efcff */
[----:B------:R-:W-:Y:S02]  /*e380*/  IMAD R4, R4, 0x300, R5 ;  /* 0x0000030004047824 */ /* 0x000fe400078e0205 */
[----:B------:R-:W-:-:S03]  /*e390*/  IMAD.MOV.U32 R5, RZ, RZ, 0x40000040 ;  /* 0x40000040ff057424 */ /* 0x000fc600078e00ff */
[C---:B------:R-:W-:Y:S02]  /*e3a0*/  R2UR UR6, R4.reuse ;  /* 0x00000000040672ca */ /* 0x040fe400000e0000 */
[----:B------:R-:W-:Y:S01]  /*e3b0*/  R2UR UR7, R5 ;  /* 0x00000000050772ca */ /* 0x000fe200000e0000 */
[----:B------:R-:W-:Y:S01]  /*e3c0*/  IMAD.MOV.U32 R5, RZ, RZ, 0x40000040 ;  /* 0x40000040ff057424 */ /* 0x000fe200078e00ff */
[----:B------:R-:W-:-:S11]  /*e3d0*/  IADD3 R6, R4, 0x2, RZ ;  /* 0x0000000204067810 */ /* 0x000fd60007ffe0ff */
[----:B------:R-:W-:Y:S01]  /*e3e0*/  QGMMA.64x96x32.F32.E4M3.E4M3 R88, R148, gdesc[UR4], R88, gsb0 ;  /* 0x0160000494587df3 */ /* 0x000fe20008000858 */
[----:B------:R-:W-:Y:S01]  /*e3f0*/  R2UR UR6, R6 ;  /* 0x00000000060672ca */ /* 0x000fe200000e0000 */
[C---:B------:R-:W-:Y:S01]  /*e400*/  VIADD R6, R4.reuse, 0x4 ;  /* 0x0000000404067836 */ /* 0x040fe20000000000 */
[----:B------:R-:W-:Y:S01]  /*e410*/  R2UR UR7, R7 ;  /* 0x00000000070772ca */ /* 0x000fe200000e0000 */
[----:B------:R-:W-:Y:S02]  /*e420*/  IMAD.MOV.U32 R7, RZ, RZ, 0x40000040 ;  /* 0x40000040ff077424 */ /* 0x000fe400078e00ff */
[----:B------:R-:W-:Y:S01]  /*e430*/  VIADD R4, R4, 0x6 ;  /* 0x0000000604047836 */ /* 0x000fe20000000000 */
[----:B------:R-:W-:Y:S02]  /*e440*/  WARPGROUP.DEPBAR.LE gsb0, 0x0 ;  /* 0x00008000000079c5 */ /* 0x000fe40000010000 */
[----:B------:R-:W-:-:S07]  /*e450*/  WARPGROUP.ARRIVE ;  /* 0x00000000000079c5 */ /* 0x000fce0000000000 */
[----:B------:R-:W-:Y:S01]  /*e460*/  QGMMA.64x96x32.F32.E4M3.E4M3 R88, R136, gdesc[UR4], R88, gsb0 ;  /* 0x0160000488587df3 */ /* 0x000fe20008000858 */
[----:B------:R-:W-:Y:S02]  /*e470*/  R2UR UR6, R6 ;  /* 0x00000000060672ca */ /* 0x000fe400000e0000 */
[----:B------:R-:W-:Y:S01]  /*e480*/  R2UR UR7, R7 ;  /* 0x00000000070772ca */ /* 0x000fe200000e0000 */
[----:B------:R-:W-:Y:S02]  /*e490*/  WARPGROUP.DEPBAR.LE gsb0, 0x0 ;  /* 0x00008000000079c5 */ /* 0x000fe40000010000 */
[----:B------:R-:W-:-:S10]  /*e4a0*/  WARPGROUP.ARRIVE ;  /* 0x00000000000079c5 */ /* 0x000fd40000000000 */
[----:B------:R-:W-:Y:S01]  /*e4b0*/  QGMMA.64x96x32.F32.E4M3.E4M3 R88, R140, gdesc[UR4], R88, gsb0 ;  /* 0x016000048c587df3 */ /* 0x000fe20008000858 */
[----:B------:R-:W-:Y:S02]  /*e4c0*/  R2UR UR6, R4 ;  /* 0x00000000040672ca */ /* 0x000fe400000e0000 */
[----:B------:R-:W-:Y:S01]  /*e4d0*/  R2UR UR7, R5 ;  /* 0x00000000050772ca */ /* 0x000fe200000e0000 */
[----:B------:R-:W-:Y:S02]  /*e4e0*/  WARPGROUP.DEPBAR.LE gsb0, 0x0 ;  /* 0x00008000000079c5 */ /* 0x000fe40000010000 */
[----:B------:R-:W-:-:S10]  /*e4f0*/  WARPGROUP.ARRIVE ;  /* 0x00000000000079c5 */ /* 0x000fd40000000000 */
[----:B------:R-:W-:Y:S03]  /*e500*/  QGMMA.64x96x32.F32.E4M3.E4M3 R88, R144, gdesc[UR4], R88, gsb0 ;  /* 0x0160000490587df3 */ /* 0x000fe60008000858 */
[----:B------:R-:W-:Y:S02]  /*e510*/  WARPGROUP.DEPBAR.LE gsb0, 0x0 ;  /* 0x00008000000079c5 */ /* 0x000fe40000010000 */
[----:B------:R-:W-:Y:S05]  /*e520*/  @!P0 BRA `(.L_x_10963) ;  /* 0x0000000000048947 */ /* 0x000fea0003800000 */
[----:B------:R-:W-:Y:S01]  /*e530*/  BPT.TRAP 0x1 ;  /* 0x000000040000795c */ /* 0x000fe20000300000 */
.L_x_10963:
        /* <DEDUP_REMOVED lines=24> */
[----:B0-----:R-:W-:Y:S01]  /*e6c0*/  FMNMX.FTZ R52, R4, R10, !PT ;  /* 0x0000000a04347209 */ /* 0x001fe20007810000 */
[C---:B------:R-:W-:Y:S01]  /*e6d0*/  FMUL.FTZ R31, R2.reuse, R35 ;  /* 0x00000023021f7220 */ /* 0x040fe20000410000 */
[C---:B------:R-:W-:Y:S01]  /*e6e0*/  FMUL.FTZ R35, R2.reuse, R41 ;  /* 0x0000002902237220 */ /* 0x040fe20000410000 */
[C---:B------:R-:W-:Y:S01]  /*e6f0*/  FMUL.FTZ R41, R2.reuse, R49 ;  /* 0x0000003102297220 */ /* 0x040fe20000410000 */
[----:B------:R-:W-:Y:S01]  /*e700*/  FMUL.FTZ R57, R2, R57 ;  /* 0x0000003902397220 */ /* 0x000fe20000410000 */
[----:B------:R-:W-:-:S02]  /*e710*/  VIADD R49, R11, 0x19c40 ;  /* 0x00019c400b317836 */ /* 0x000fc40000000000 */
        /* <DEDUP_REMOVED lines=45> */
[----:B------:R-:W-:-:S04]  /*e9f0*/  FMUL.FTZ R83, R2, R83 ;  /* 0x0000005302537220 */ /* 0x000fc80000410000 */
[----:B------:R-:W5:Y:S08]  /*ea00*/  MUFU.TANH R35, R35 ;  /* 0x0000002300237308 */ /* 0x000f700000002400 */
[----:B------:R3:W-:Y:S08]  /*ea10*/  MUFU.TANH R11, R57 ;  /* 0x00000039000b7308 */ /* 0x0007f00000002400 */
[----:B------:R-:W5:Y:S01]  /*ea20*/  MUFU.TANH R36, R36 ;  /* 0x0000002400247308 */ /* 0x000f620000002400 */
[----:B---3--:R-:W-:-:S04]  /*ea30*/  FMNMX.FTZ R57, R29, R56, !PT ;  /* 0x000000381d397209 */ /* 0x008fc80007810000 */
[----:B0-----:R-:W-:-:S03]  /*ea40*/  FMNMX.FTZ R57, R32, R57, !PT ;  /* 0x0000003920397209 */ /* 0x001fc60007810000 */
[----:B------:R-:W0:Y:S08]  /*ea50*/  MUFU.TANH R37, R37 ;  /* 0x0000002500257308 */ /* 0x000e300000002400 */
[----:B------:R-:W3:Y:S08]  /*ea60*/  MUFU.TANH R40, R40 ;  /* 0x0000002800287308 */ /* 0x000ef00000002400 */
[----:B------:R-:W3:Y:S08]  /*ea70*/  MUFU.TANH R41, R41 ;  /* 0x0000002900297308 */ /* 0x000ef00000002400 */
[----:B------:R-:W-:Y:S08]  /*ea80*/  MUFU.TANH R52, R61 ;  /* 0x0000003d00347308 */ /* 0x000ff00000002400 */
[----:B------:R-:W3:Y:S08]  /*ea90*/  MUFU.TANH R44, R44 ;  /* 0x0000002c002c7308 */ /* 0x000ef00000002400 */
[----:B------:R-:W3:Y:S08]  /*eaa0*/  MUFU.TANH R45, R45 ;  /* 0x0000002d002d7308 */ /* 0x000ef00000002400 */
[----:B------:R-:W-:Y:S08]  /*eab0*/  MUFU.TANH R53, R64 ;  /* 0x0000004000357308 */ /* 0x000ff00000002400 */
[----:B------:R-:W3:Y:S08]  /*eac0*/  MUFU.TANH R48, R48 ;  /* 0x0000003000307308 */ /* 0x000ef00000002400 */
        /* <DEDUP_REMOVED lines=17> */
[----:B--2---:R-:W-:-:S07]  /*ebe0*/  PRMT R49, R136, 0x654, R49 ;  /* 0x0000065488317816 */ /* 0x004fce0000000031 */
[----:B------:R-:W-:Y:S01]  /*ebf0*/  MUFU.TANH R63, R63 ;  /* 0x0000003f003f7308 */ /* 0x000fe20000002400 */
[----:B------:R2:W-:Y:S07]  /*ec00*/  SYNCS.ARRIVE.TRANS64.RED.A1T0 RZ, [R49+URZ], RZ ;  /* 0x000000ff31ff79a7 */ /* 0x0005ee000810043f */
[----:B------:R-:W-:Y:S08]  /*ec10*/  MUFU.TANH R66, R66 ;  /* 0x0000004200427308 */ /* 0x000ff00000002400 */
[----:B--2---:R1:W2:Y:S08]  /*ec20*/  MUFU.TANH R49, R60 ;  /* 0x0000003c00317308 */ /* 0x0042b00000002400 */
[----:B------:R-:W-:Y:S01]  /*ec30*/  MUFU.TANH R67, R67 ;  /* 0x0000004300437308 */ /* 0x000fe20000002400 */
[----:B-1----:R-:W-:-:S04]  /*ec40*/  FMNMX.FTZ R60, R33, R57, !PT ;  /* 0x00000039213c7209 */ /* 0x002fc80007810000 */
[----:B----4-:R-:W-:-:S03]  /*ec50*/  FMNMX.FTZ R60, R34, R60, !PT ;  /* 0x0000003c223c7209 */ /* 0x010fc60007810000 */
[----:B------:R1:W4:Y:S01]  /*ec60*/  MUFU.TANH R57, R68 ;  /* 0x0000004400397308 */ /* 0x0003220000002400 */
[----:B-----5:R-:W-:-:S04]  /*ec70*/  FMNMX.FTZ R61, R35, R60, !PT ;  /* 0x0000003c233d7209 */ /* 0x020fc80007810000 */
[----:B------:R-:W-:-:S03]  /*ec80*/  FMNMX.FTZ R61, R36, R61, !PT ;  /* 0x0000003d243d7209 */ /* 0x000fc60007810000 */
[----:B------:R5:W4:Y:S01]  /*ec90*/  MUFU.TANH R60, R69 ;  /* 0x00000045003c7308 */ /* 0x000b220000002400 */
[----:B0-----:R-:W-:-:S04]  /*eca0*/  FMNMX.FTZ R64, R37, R61, !PT ;  /* 0x0000003d25407209 */ /* 0x001fc80007810000 */
[----:B---3--:R-:W-:-:S03]  /*ecb0*/  FMNMX.FTZ R64, R40, R64, !PT ;  /* 0x0000004028407209 */ /* 0x008fc60007810000 */
[----:B------:R0:W3:Y:S01]  /*ecc0*/  MUFU.TANH R61, R72 ;  /* 0x00000048003d7308 */ /* 0x0000e20000002400 */
[----:B------:R-:W-:-:S04]  /*ecd0*/  FMNMX.FTZ R65, R41, R64, !PT ;  /* 0x0000004029417209 */ /* 0x000fc80007810000 */
[----:B------:R-:W-:-:S03]  /*ece0*/  FMNMX.FTZ R65, R44, R65, !PT ;  /* 0x000000412c417209 */ /* 0x000fc60007810000 */
[----:B------:R4:W3:Y:S01]  /*ecf0*/  MUFU.TANH R64, R73 ;  /* 0x0000004900407308 */ /* 0x0008e20000002400 */
[----:B-1----:R-:W-:-:S04]  /*ed00*/  FMNMX.FTZ R68, R45, R65, !PT ;  /* 0x000000412d447209 */ /* 0x002fc80007810000 */
[----:B------:R-:W-:-:S03]  /*ed10*/  FMNMX.FTZ R68, R48, R68, !PT ;  /* 0x0000004430447209 */ /* 0x000fc60007810000 */
[----:B------:R1:W3:Y:S01]  /*ed20*/  MUFU.TANH R65, R76 ;  /* 0x0000004c00417308 */ /* 0x0002e20000002400 */
[----:B-----5:R-:W-:-:S04]  /*ed30*/  FMNMX.FTZ R69, R11, R68, !PT ;  /* 0x000000440b457209 */ /* 0x020fc80007810000 */
[----:B--2---:R-:W-:-:S03]  /*ed40*/  FMNMX.FTZ R69, R49, R69, !PT ;  /* 0x0000004531457209 */ /* 0x004fc60007810000 */
[----:B------:R2:W5:Y:S01]  /*ed50*/  MUFU.TANH R68, R77 ;  /* 0x0000004d00447308 */ /* 0x0005620000002400 */
[----:B0-----:R-:W-:-:S04]  /*ed60*/  FMNMX.FTZ R72, R52, R69, !PT ;  /* 0x0000004534487209 */ /* 0x001fc80007810000 */
[----:B------:R-:W-:-:S03]  /*ed70*/  FMNMX.FTZ R72, R53, R72, !PT ;  /* 0x0000004835487209 */ /* 0x000fc60007810000 */
[----:B------:R-:W0:Y:S01]  /*ed80*/  MUFU.TANH R69, R80 ;  /* 0x0000005000457308 */ /* 0x000e220000002400 */
[----:B----4-:R-:W-:-:S04]  /*ed90*/  FMNMX.FTZ R73, R56, R72, !PT ;  /* 0x0000004838497209 */ /* 0x010fc80007810000 */
[----:B------:R-:W-:-:S03]  /*eda0*/  FMNMX.FTZ R73, R57, R73, !PT ;  /* 0x0000004939497209 */ /* 0x000fc60007810000 */
[----:B------:R4:W0:Y:S01]  /*edb0*/  MUFU.TANH R72, R81 ;  /* 0x0000005100487308 */ /* 0x0008220000002400 */
[----:B-1----:R-:W-:-:S04]  /*edc0*/  FMNMX.FTZ R76, R60, R73, !PT ;  /* 0x000000493c4c7209 */ /* 0x002fc80007810000 */
[----:B---3--:R-:W-:-:S03]  /*edd0*/  FMNMX.FTZ R76, R61, R76, !PT ;  /* 0x0000004c3d4c7209 */ /* 0x008fc60007810000 */
[----:B------:R1:W3:Y:S01]  /*ede0*/  MUFU.TANH R73, R84 ;  /* 0x0000005400497308 */ /* 0x0002e20000002400 */
[----:B--2---:R-:W-:Y:S01]  /*edf0*/  FMNMX.FTZ R77, R64, R76, !PT ;  /* 0x0000004c404d7209 */ /* 0x004fe20007810000 */
[----:B----4-:R-:W-:-:S03]  /*ee00*/  FMUL.FTZ R81, R2, R54 ;  /* 0x0000003602517220 */ /* 0x010fc60000410000 */
[----:B------:R-:W-:-:S03]  /*ee10*/  FMNMX.FTZ R77, R65, R77, !PT ;  /* 0x0000004d414d7209 */ /* 0x000fc60007810000 */
[----:B------:R2:W4:Y:S01]  /*ee20*/  MUFU.TANH R76, R85 ;  /* 0x00000055004c7308 */ /* 0x0005220000002400 */
[----:B-----5:R-:W-:Y:S01]  /*ee30*/  FMNMX.FTZ R80, R68, R77, !PT ;  /* 0x0000004d44507209 */ /* 0x020fe20007810000 */
[----:B-1----:R-:W-:-:S03]  /*ee40*/  FMUL.FTZ R84, R2, R86 ;  /* 0x0000005602547220 */ /* 0x002fc60000410000 */
[----:B0-----:R-:W-:-:S03]  /*ee50*/  FMNMX.FTZ R80, R69, R80, !PT ;  /* 0x0000005045507209 */ /* 0x001fc60007810000 */
[----:B------:R3:W0:Y:S01]  /*ee60*/  MUFU.TANH R77, R38 ;  /* 0x00000026004d7308 */ /* 0x0006220000002400 */
[----:B------:R-:W-:Y:S01]  /*ee70*/  FMNMX.FTZ R80, R72, R80, !PT ;  /* 0x0000005048507209 */ /* 0x000fe20007810000 */
[----:B--2---:R-:W-:-:S06]  /*ee80*/  FMUL.FTZ R85, R2, R87 ;  /* 0x0000005702557220 */ /* 0x004fcc0000410000 */
[----:B------:R-:W-:Y:S01]  /*ee90*/  MUFU.TANH R81, R81 ;  /* 0x0000005100517308 */ /* 0x000fe20000002400 */
[----:B---3--:R-:W-:Y:S01]  /*eea0*/  FMNMX.FTZ R38, R73, R80, !PT ;  /* 0x0000005049267209 */ /* 0x008fe20007810000 */
[----:B------:R-:W-:-:S03]  /*eeb0*/  FMUL.FTZ R80, R2, R42 ;  /* 0x0000002a02507220 */ /* 0x000fc60000410000 */
[----:B----4-:R-:W-:-:S03]  /*eec0*/  FMNMX.FTZ R38, R76, R38, !PT ;  /* 0x000000264c267209 */ /* 0x010fc60007810000 */
[----:B------:R-:W1:Y:S02]  /*eed0*/  MUFU.TANH R80, R80 ;  /* 0x0000005000507308 */ /* 0x000e640000002400 */
[----:B------:R-:W2:Y:S06]  /*eee0*/  SHFL.BFLY PT, R42, R38, 0x2, 0x1f ;  /* 0x0c401f00262a7f89 */ /* 0x000eac00000e0000 */
[----:B------:R-:W3:Y:S08]  /*eef0*/  MUFU.TANH R70, R70 ;  /* 0x0000004600467308 */ /* 0x000ef00000002400 */
[----:B------:R-:W4:Y:S08]  /*ef00*/  MUFU.TANH R71, R71 ;  /* 0x0000004700477308 */ /* 0x000f300000002400 */
[----:B------:R-:W5:Y:S01]  /*ef10*/  MUFU.TANH R74, R74 ;  /* 0x0000004a004a7308 */ /* 0x000f620000002400 */
[----:B--2---:R-:W-:-:S05]  /*ef20*/  FMNMX.FTZ R38, R38, R42, !PT ;  /* 0x0000002a26267209 */ /* 0x004fca0007810000 */
[----:B------:R-:W2:Y:S02]  /*ef30*/  SHFL.BFLY PT, R42, R38, 0x1, 0x1f ;  /* 0x0c201f00262a7f89 */ /* 0x000ea400000e0000 */
[----:B------:R-:W5:Y:S08]  /*ef40*/  MUFU.TANH R75, R75 ;  /* 0x0000004b004b7308 */ /* 0x000f700000002400 */
[----:B------:R-:W5:Y:S08]  /*ef50*/  MUFU.TANH R78, R78 ;  /* 0x0000004e004e7308 */ /* 0x000f700000002400 */
[----:B------:R-:W5:Y:S01]  /*ef60*/  MUFU.TANH R79, R79 ;  /* 0x0000004f004f7308 */ /* 0x000f620000002400 */
[----:B--2---:R-:W-:-:S07]  /*ef70*/  FMNMX.FTZ R38, R38, R42, !PT ;  /* 0x0000002a26267209 */ /* 0x004fce0007810000 */
[----:B------:R-:W2:Y:S01]  /*ef80*/  MUFU.TANH R82, R82 ;  /* 0x0000005200527308 */ /* 0x000ea20000002400 */
[----:B------:R-:W-:Y:S01]  /*ef90*/  FMNMX.FTZ R42, R6, R9, !PT ;  /* 0x00000009062a7209 */ /* 0x000fe20007810000 */
[----:B------:R-:W-:-:S03]  /*efa0*/  FADD.FTZ R10, -R38, R10 ;  /* 0x0000000a260a7221 */ /* 0x000fc60000010100 */
[----:B------:R-:W-:-:S03]  /*efb0*/  FMNMX.FTZ R42, R7, R42, !PT ;  /* 0x0000002a072a7209 */ /* 0x000fc60007810000 */
[----:B------:R-:W2:Y:S01]  /*efc0*/  MUFU.TANH R83, R83 ;  /* 0x0000005300537308 */ /* 0x000ea20000002400 */
[----:B------:R-:W-:-:S04]  /*efd0*/  FMNMX.FTZ R42, R26, R42, !PT ;  /* 0x0000002a1a2a7209 */ /* 0x000fc80007810000 */
[----:B------:R-:W-:-:S03]  /*efe0*/  FMNMX.FTZ R42, R27, R42, !PT ;  /* 0x0000002a1b2a7209 */ /* 0x000fc60007810000 */
[----:B------:R-:W2:Y:S01]  /*eff0*/  MUFU.TANH R84, R84 ;  /* 0x0000005400547308 */ /* 0x000ea20000002400 */
[----:B------:R-:W-:-:S04]  /*f000*/  FMNMX.FTZ R42, R30, R42, !PT ;  /* 0x0000002a1e2a7209 */ /* 0x000fc80007810000 */
[----:B------:R-:W-:-:S03]  /*f010*/  FMNMX.FTZ R42, R31, R42, !PT ;  /* 0x0000002a1f2a7209 */ /* 0x000fc60007810000 */
[----:B------:R-:W2:Y:S01]  /*f020*/  MUFU.TANH R85, R85 ;  /* 0x0000005500557308 */ /* 0x000ea20000002400 */
[----:B0-----:R-:W-:-:S04]  /*f030*/  FMNMX.FTZ R42, R77, R42, !PT ;  /* 0x0000002a4d2a7209 */ /* 0x001fc80007810000 */
[----:B------:R-:W-:-:S04]  /*f040*/  FMNMX.FTZ R42, R39, R42, !PT ;  /* 0x0000002a272a7209 */ /* 0x000fc80007810000 */
[----:B-1----:R-:W-:-:S04]  /*f050*/  FMNMX.FTZ R42, R80, R42, !PT ;  /* 0x0000002a502a7209 */ /* 0x002fc80007810000 */
        /* <DEDUP_REMOVED lines=13> */
[----:B---3--:R-:W-:-:S04]  /*f130*/  FMNMX.FTZ R42, R70, R42, !PT ;  /* 0x0000002a462a7209 */ /* 0x008fc80007810000 */
[----:B----4-:R-:W-:-:S04]  /*f140*/  FMNMX.FTZ R42, R71, R42, !PT ;  /* 0x0000002a472a7209 */ /* 0x010fc80007810000 */
[----:B-----5:R-:W-:-:S04]  /*f150*/  FMNMX.FTZ R42, R74, R42, !PT ;  /* 0x0000002a4a2a7209 */ /* 0x020fc80007810000 */
[----:B------:R-:W-:-:S04]  /*f160*/  FMNMX.FTZ R42, R75, R42, !PT ;  /* 0x0000002a4b2a7209 */ /* 0x000fc80007810000 */
[----:B------:R-:W-:-:S04]  /*f170*/  FMNMX.FTZ R42, R78, R42, !PT ;  /* 0x0000002a4e2a7209 */ /* 0x000fc80007810000 */
[----:B------:R-:W-:-:S04]  /*f180*/  FMNMX.FTZ R42, R79, R42, !PT ;  /* 0x0000002a4f2a7209 */ /* 0x000fc80007810000 */
[----:B--2---:R-:W-:-:S04]  /*f190*/  FMNMX.FTZ R42, R82, R42, !PT ;  /* 0x0000002a522a7209 */ /* 0x004fc80007810000 */
[----:B------:R-:W-:-:S04]  /*f1a0*/  FMNMX.FTZ R42, R83, R42, !PT ;  /* 0x0000002a532a7209 */ /* 0x000fc80007810000 */
[----:B------:R-:W-:-:S04]  /*f1b0*/  FMNMX.FTZ R42, R84, R42, !PT ;  /* 0x0000002a542a7209 */ /* 0x000fc80007810000 */
[----:B------:R-:W-:-:S05]  /*f1c0*/  FMNMX.FTZ R42, R85, R42, !PT ;  /* 0x0000002a552a7209 */ /* 0x000fca0007810000 */
[----:B------:R-:W0:Y:S02]  /*f1d0*/  SHFL.BFLY PT, R54, R42, 0x2, 0x1f ;  /* 0x0c401f002a367f89 */ /* 0x000e2400000e0000 */
[----:B0-----:R-:W-:-:S05]  /*f1e0*/  FMNMX.FTZ R54, R42, R54, !PT ;  /* 0x000000362a367209 */ /* 0x001fca0007810000 */
[----:B------:R-:W0:Y:S02]  /*f1f0*/  SHFL.BFLY PT, R42, R54, 0x1, 0x1f ;  /* 0x0c201f00362a7f89 */ /* 0x000e2400000e0000 */
[----:B0-----:R-:W-:Y:S02]  /*f200*/  FMNMX.FTZ R54, R54, R42, !PT ;  /* 0x0000002a36367209 */ /* 0x001fe40007810000 */
[----:B------:R-:W-:-:S03]  /*f210*/  MOV R42, UR38 ;  /* 0x00000026002a7c02 */ /* 0x000fc60008000f00 */
[----:B------:R-:W-:Y:S02]  /*f220*/  FADD.FTZ R86, -R54, R9 ;  /* 0x0000000936567221 */ /* 0x000fe40000010100 */
[----:B------:R-:W-:-:S01]  /*f230*/  FFMA.FTZ R9, R38, R42, -8 ;  /* 0xc100000026097423 */ /* 0x000fc2000001002a */
[-C--:B------:R-:W-:Y:S01]  /*f240*/  FFMA.FTZ R87, R54, R42.reuse, -8 ;  /* 0xc100000036577423 */ /* 0x080fe2000001002a */
[-C--:B------:R-:W-:Y:S01]  /*f250*/  FMUL.FTZ R10, R10, R42.reuse ;  /* 0x0000002a0a0a7220 */ /* 0x080fe20000410000 */
[-C--:B------:R-:W-:Y:S01]  /*f260*/  FMUL.FTZ R86, R86, R42.reuse ;  /* 0x0000002a56567220 */ /* 0x080fe20000410000 */
[----:B------:R-:W-:-:S01]  /*f270*/  FFMA.FTZ R4, R4, R42, -R9 ;  /* 0x0000002a04047223 */ /* 0x000fc20000010809 */
[-C--:B------:R-:W-:Y:S01]  /*f280*/  FFMA.FTZ R6, R6, R42.reuse, -R87 ;  /* 0x0000002a06067223 */ /* 0x080fe20000010857 */
[----:B------:R-:W-:-:S01]  /*f290*/  FFMA.FTZ R5, R5, R42, -R9 ;  /* 0x0000002a05057223 */ /* 0x000fc20000010809 */
[-C--:B------:R-:W-:Y:S01]  /*f2a0*/  FFMA.FTZ R7, R7, R42.reuse, -R87 ;  /* 0x0000002a07077223 */ /* 0x080fe20000010857 */
[----:B------:R-:W-:Y:S01]  /*f2b0*/  MUFU.EX2 R10, R10 ;  /* 0x0000000a000a7308 */ /* 0x000fe20000000800 */
[----:B------:R-:W-:-:S01]  /*f2c0*/  FFMA.FTZ R24, R24, R42, -R9 ;  /* 0x0000002a18187223 */ /* 0x000fc20000010809 */
[-C--:B------:R-:W-:Y:S01]  /*f2d0*/  FFMA.FTZ R26, R26, R42.reuse, -R87 ;  /* 0x0000002a1a1a7223 */ /* 0x080fe20000010857 */
[----:B------:R-:W-:-:S01]  /*f2e0*/  FFMA.FTZ R25, R25, R42, -R9 ;  /* 0x0000002a19197223 */ /* 0x000fc20000010809 */
[-C--:B------:R-:W-:Y:S01]  /*f2f0*/  FFMA.FTZ R27, R27, R42.reuse, -R87 ;  /* 0x0000002a1b1b7223 */ /* 0x080fe20000010857 */
        /* <DEDUP_REMOVED lines=11> */
[----:B------:R-:W0:Y:S01]  /*f3b0*/  MUFU.EX2 R4, R4 ;  /* 0x0000000400047308 */ /* 0x000e220000000800 */
[----:B------:R-:W-:-:S01]  /*f3c0*/  FFMA.FTZ R35, R35, R42, -R9 ;  /* 0x0000002a23237223 */ /* 0x000fc20000010809 */
[-C--:B------:R-:W-:Y:S01]  /*f3d0*/  FFMA.FTZ R43, R43, R42.reuse, -R87 ;  /* 0x0000002a2b2b7223 */ /* 0x080fe20000010857 */
[----:B------:R-:W-:-:S01]  /*f3e0*/  FFMA.FTZ R36, R36, R42, -R9 ;  /* 0x0000002a24247223 */ /* 0x000fc20000010809 */
[-C--:B------:R-:W-:Y:S01]  /*f3f0*/  FFMA.FTZ R46, R46, R42.reuse, -R87 ;  /* 0x0000002a2e2e7223 */ /* 0x080fe20000010857 */
[----:B------:R-:W-:-:S01]  /*f400*/  FFMA.FTZ R37, R37, R42, -R9 ;  /* 0x0000002a25257223 */ /* 0x000fc20000010809 */
[-C--:B------:R-:W-:Y:S01]  /*f410*/  FFMA.FTZ R47, R47, R42.reuse, -R87 ;  /* 0x0000002a2f2f7223 */ /* 0x080fe20000010857 */
[----:B------:R-:W-:-:S01]  /*f420*/  FFMA.FTZ R40, R40, R42, -R9 ;  /* 0x0000002a28287223 */ /* 0x000fc20000010809 */
[----:B------:R-:W1:Y:S01]  /*f430*/  MUFU.EX2 R6, R6 ;  /* 0x0000000600067308 */ /* 0x000e620000000800 */
[----:B------:R-:W-:-:S01]  /*f440*/  FFMA.FTZ R50, R50, R42, -R87 ;  /* 0x0000002a32327223 */ /* 0x000fc20000010857 */
[-C--:B------:R-:W-:Y:S01]  /*f450*/  FFMA.FTZ R41, R41, R42.reuse, -R9 ;  /* 0x0000002a29297223 */ /* 0x080fe20000010809 */
[----:B------:R-:W-:-:S01]  /*f460*/  FFMA.FTZ R51, R51, R42, -R87 ;  /* 0x0000002a33337223 */ /* 0x000fc20000010857 */
[-C--:B------:R-:W-:Y:S01]  /*f470*/  FFMA.FTZ R44, R44, R42.reuse, -R9 ;  /* 0x0000002a2c2c7223 */ /* 0x080fe20000010809 */
[----:B------:R-:W-:-:S01]  /*f480*/  FFMA.FTZ R81, R81, R42, -R87 ;  /* 0x0000002a51517223 */ /* 0x000fc20000010857 */
[-C--:B------:R-:W-:Y:S01]  /*f490*/  FFMA.FTZ R45, R45, R42.reuse, -R9 ;  /* 0x0000002a2d2d7223 */ /* 0x080fe20000010809 */
[----:B------:R-:W-:-:S01]  /*f4a0*/  FFMA.FTZ R55, R55, R42, -R87 ;  /* 0x0000002a37377223 */ /* 0x000fc20000010857 */
[----:B------:R-:W2:Y:S01]  /*f4b0*/  MUFU.EX2 R5, R5 ;  /* 0x0000000500057308 */ /* 0x000ea20000000800 */
[----:B0-----:R-:W-:-:S01]  /*f4c0*/  FFMA.FTZ R0, R10, R0, R4 ;  /* 0x000000000a007223 */ /* 0x001fc20000010004 */
[-C--:B------:R-:W-:Y:S01]  /*f4d0*/  FFMA.FTZ R48, R48, R42.reuse, -R9 ;  /* 0x0000002a30307223 */ /* 0x080fe20000010809 */
[----:B------:R-:W-:-:S01]  /*f4e0*/  FFMA.FTZ R58, R58, R42, -R87 ;  /* 0x0000002a3a3a7223 */ /* 0x000fc20000010857 */
[-C--:B------:R-:W-:Y:S01]  /*f4f0*/  FFMA.FTZ R11, R11, R42.reuse, -R9 ;  /* 0x0000002a0b0b7223 */ /* 0x080fe20000010809 */
[----:B------:R-:W-:-:S01]  /*f500*/  FFMA.FTZ R59, R59, R42, -R87 ;  /* 0x0000002a3b3b7223 */ /* 0x000fc20000010857 */
[-C--:B------:R-:W-:Y:S01]  /*f510*/  FFMA.FTZ R49, R49, R42.reuse, -R9 ;  /* 0x0000002a31317223 */ /* 0x080fe20000010809 */
[----:B------:R-:W-:-:S01]  /*f520*/  FFMA.FTZ R62, R62, R42, -R87 ;  /* 0x0000002a3e3e7223 */ /* 0x000fc20000010857 */
[----:B------:R-:W0:Y:S01]  /*f530*/  MUFU.EX2 R7, R7 ;  /* 0x0000000700077308 */ /* 0x000e220000000800 */
[----:B-1----:R-:W-:-:S01]  /*f540*/  FFMA.FTZ R3, R86, R3, R6 ;  /* 0x0000000356037223 */ /* 0x002fc20000010006 */
[-C--:B------:R-:W-:Y:S01]  /*f550*/  FFMA.FTZ R52, R52, R42.reuse, -R9 ;  /* 0x0000002a34347223 */ /* 0x080fe20000010809 */
[----:B------:R-:W-:-:S01]  /*f560*/  FFMA.FTZ R63, R63, R42, -R87 ;  /* 0x0000002a3f3f7223 */ /* 0x000fc20000010857 */
[-C--:B------:R-:W-:Y:S01]  /*f570*/  FFMA.FTZ R53, R53, R42.reuse, -R9 ;  /* 0x0000002a35357223 */ /* 0x080fe20000010809 */
[----:B------:R-:W-:-:S01]  /*f580*/  FFMA.FTZ R66, R66, R42, -R87 ;  /* 0x0000002a42427223 */ /* 0x000fc20000010857 */
[-C--:B------:R-:W-:Y:S01]  /*f590*/  FFMA.FTZ R56, R56, R42.reuse, -R9 ;  /* 0x0000002a38387223 */ /* 0x080fe20000010809 */
[----:B------:R-:W-:-:S01]  /*f5a0*/  FFMA.FTZ R67, R67, R42, -R87 ;  /* 0x0000002a43437223 */ /* 0x000fc20000010857 */
[----:B------:R-:W1:Y:S01]  /*f5b0*/  MUFU.EX2 R24, R24 ;  /* 0x0000001800187308 */ /* 0x000e620000000800 */
[----:B--2---:R-:W-:-:S01]  /*f5c0*/  FADD.FTZ R0, R5, R0 ;  /* 0x0000000005007221 */ /* 0x004fc20000010000 */
[-C--:B------:R-:W-:Y:S01]  /*f5d0*/  FFMA.FTZ R57, R57, R42.reuse, -R9 ;  /* 0x0000002a39397223 */ /* 0x080fe20000010809 */
[----:B------:R-:W-:-:S01]  /*f5e0*/  FFMA.FTZ R70, R70, R42, -R87 ;  /* 0x0000002a46467223 */ /* 0x000fc20000010857 */
[-C--:B------:R-:W-:Y:S01]  /*f5f0*/  FFMA.FTZ R60, R60, R42.reuse, -R9 ;  /* 0x0000002a3c3c7223 */ /* 0x080fe20000010809 */
[----:B------:R-:W-:-:S01]  /*f600*/  FFMA.FTZ R71, R71, R42, -R87 ;  /* 0x0000002a47477223 */ /* 0x000fc20000010857 */
[-C--:B------:R-:W-:Y:S01]  /*f610*/  FFMA.FTZ R61, R61, R42.reuse, -R9 ;  /* 0x0000002a3d3d7223 */ /* 0x080fe20000010809 */
[----:B------:R-:W-:-:S01]  /*f620*/  FFMA.FTZ R74, R74, R42, -R87 ;  /* 0x0000002a4a4a7223 */ /* 0x000fc20000010857 */
[----:B------:R-:W2:Y:S01]  /*f630*/  MUFU.EX2 R26, R26 ;  /* 0x0000001a001a7308 */ /* 0x000ea20000000800 */
[----:B0-----:R-:W-:-:S01]  /*f640*/  FADD.FTZ R3, R7, R3 ;  /* 0x0000000307037221 */ /* 0x001fc20000010000 */
[-C--:B------:R-:W-:Y:S01]  /*f650*/  FFMA.FTZ R64, R64, R42.reuse, -R9 ;  /* 0x0000002a40407223 */ /* 0x080fe20000010809 */
[----:B------:R-:W-:-:S01]  /*f660*/  FFMA.FTZ R75, R75, R42, -R87 ;  /* 0x0000002a4b4b7223 */ /* 0x000fc20000010857 */
[-C--:B------:R-:W-:Y:S01]  /*f670*/  FFMA.FTZ R65, R65, R42.reuse, -R9 ;  /* 0x0000002a41417223 */ /* 0x080fe20000010809 */
[----:B------:R-:W-:-:S01]  /*f680*/  FFMA.FTZ R78, R78, R42, -R87 ;  /* 0x0000002a4e4e7223 */ /* 0x000fc20000010857 */
[-C--:B------:R-:W-:Y:S01]  /*f690*/  FFMA.FTZ R68, R68, R42.reuse, -R9 ;  /* 0x0000002a44447223 */ /* 0x080fe20000010809 */
[----:B------:R-:W-:-:S01]  /*f6a0*/  FFMA.FTZ R79, R79, R42, -R87 ;  /* 0x0000002a4f4f7223 */ /* 0x000fc20000010857 */
[----:B------:R-:W0:Y:S01]  /*f6b0*/  MUFU.EX2 R25, R25 ;  /* 0x0000001900197308 */ /* 0x000e220000000800 */
[----:B-1----:R-:W-:-:S01]  /*f6c0*/  FADD.FTZ R0, R24, R0 ;  /* 0x0000000018007221 */ /* 0x002fc20000010000 */
        /* <DEDUP_REMOVED lines=126> */
.L_x_10964:
[----:B------:R-:W-:Y:S01]  /*feb0*/  F2FP.SATFINITE.E4M3.F32.PACK_AB_MERGE_C R24, R25, R24, RZ ;  /* 0x000000181918723e */ /* 0x000fe200048070ff */
[----:B------:R-:W-:Y:S01]  /*fec0*/  VIADD R12, R12, 0x19c60 ;  /* 0x00019c600c0c7836 */ /* 0x000fe20000000000 */
[----:B------:R-:W-:Y:S01]  /*fed0*/  ISETP.GT.AND P1, PT, R8, RZ, PT ;  /* 0x000000ff0800720c */ /* 0x000fe20003f24270 */
[----:B------:R-:W-:Y:S01]  /*fee0*/  FMUL.FTZ R88, R88, R10 ;  /* 0x0000000a58587220 */ /* 0x000fe20000410000 */
[----:B------:R-:W-:Y:S01]  /*fef0*/  F2FP.SATFINITE.E4M3.F32.PACK_AB_MERGE_C R24, R5, R4, R24 ;  /* 0x000000040518723e */ /* 0x000fe20004807018 */
[----:B------:R-:W-:Y:S01]  /*ff00*/  FMUL.FTZ R89, R89, R10 ;  /* 0x0000000a59597220 */ /* 0x000fe20000410000 */
[----:B------:R0:W5:Y:S01]  /*ff10*/  LDL R5, [R1+0xc] ;  /* 0x00000c0001057983 */ /* 0x0001620000100800 */
[----:B------:R-:W-:Y:S01]  /*ff20*/  F2FP.SATFINITE.E4M3.F32.PACK_AB_MERGE_C R26, R27, R26, RZ ;  /* 0x0000001a1b1a723e */ /* 0x000fe200048070ff */
[----:B------:R-:W-:Y:S01]  /*ff30*/  FMUL.FTZ R92, R92, R10 ;  /* 0x0000000a5c5c7220 */ /* 0x000fe20000410000 */
[----:B------:R-:W-:Y:S01]  /*ff40*/  F2FP.SATFINITE.E4M3.F32.PACK_AB_MERGE_C R39, R39, R77, RZ ;  /* 0x0000004d2727723e */ /* 0x000fe200048070ff */
[----:B------:R0:W5:Y:S01]  /*ff50*/  LDL R4, [R1+0x4] ;  /* 0x0000040001047983 */ /* 0x0001620000100800 */
        /* <DEDUP_REMOVED lines=8> */
[----:B------:R-:W-:Y:S01]  /*ffe0*/  F2FP.SATFINITE.E4M3.F32.PACK_AB_MERGE_C R26, R7, R6, R26 ;  /* 0x00000006071a723e */ /* 0x000fe2000480701a */
[----:B------:R0:W-:Y:S01]  /*fff0*/  SYNCS.ARRIVE.TRANS64.RED.A1T0 RZ, [R12+URZ], RZ ;  /* 0x000000ff0cff79a7 */ /* 0x0001e2000810043f */
[----:B------:R-:W-:Y:S01]  /*10000*/  F2FP.SATFINITE.E4M3.F32.PACK_AB_MERGE_C R39, R31, R30, R39 ;  /* 0x0000001e1f27723e */ /* 0x000fe20004807027 */
[----:B------:R-:W-:Y:S01]  /*10010*/  FMUL.FTZ R101, R101, R10 ;  /* 0x0000000a65657220 */ /* 0x000fe20000410000 */
[----:B------:R-:W-:Y:S01]  /*10020*/  F2FP.SATFINITE.E4M3.F32.PACK_AB_MERGE_C R36, R35, R34, R36 ;  /* 0x000000222324723e */ /* 0x000fe20004807024 */
        /* <DEDUP_REMOVED lines=25> */
[-C--:B------:R-:W-:Y:S01]  /*101c0*/  FMUL.FTZ R129, R129, R10.reuse ;  /* 0x0000000a81817220 */ /* 0x080fe20000410000 */
[-C--:B------:R-:W-:Y:S01]  /*101d0*/  FMUL.FTZ R132, R132, R10.reuse ;  /* 0x0000000a84847220 */ /* 0x080fe20000410000 */
        /* <DEDUP_REMOVED lines=40> */
[----:B------:R-:W-:Y:S02]  /*10460*/  IMAD.MOV.U32 R149, RZ, RZ, R26 ;  /* 0x000000ffff957224 */ /* 0x000fe400078e001a */
[----:B------:R-:W-:Y:S02]  /*10470*/  IMAD.MOV.U32 R151, RZ, RZ, R39 ;  /* 0x000000ffff977224 */ /* 0x000fe400078e0027 */
[----:B------:R-:W-:Y:S01]  /*10480*/  IMAD.MOV.U32 R136, RZ, RZ, R36 ;  /* 0x000000ffff887224 */ /* 0x000fe200078e0024 */
[----:B0-----:R-:W-:Y:S06]  /*10490*/  @P1 BRA `(.L_x_10965) ;  /* 0xffffffd800b41947 */ /* 0x001fec000383ffff */
.L_x_10952:
[----:B------:R-:W-:Y:S05]  /*104a0*/  BSYNC B0 ;  /* 0x0000000000007941 */ /* 0x000fea0003800000 */
.L_x_10951:
[----:B------:R-:W-:Y:S06]  /*104b0*/  BAR.ARV 0x8, 0x200 ;  /* 0x0208000000007b1d */ /* 0x000fec0000002000 */
[----:B------:R-:W-:Y:S05]  /*104c0*/  @!P0 BRA `(.L_x_10966) ;  /* 0x0000000000048947 */ /* 0x000fea0003800000 */
[----:B------:R-:W-:Y:S01]  /*104d0*/  BPT.TRAP 0x1 ;  /* 0x000000040000795c */ /* 0x000fe20000300000 */
.L_x_10966:
[----:B------:R-:W2:Y:S04]  /*104e0*/  LDL R2, [R1+0xc] ;  /* 0x00000c0001027983 */ /* 0x000ea80000100800 */
[----:B-----5:R-:W3:Y:S01]  /*104f0*/  LDL R4, [R1+0x4] ;  /* 0x0000040001047983 */ /* 0x020ee20000100800 */
[----:B--2---:R-:W-:Y:S01]  /*10500*/  SHF.L.U32 R5, R2, 0x1f, RZ ;  /* 0x0000001f02057819 */ /* 0x004fe200000006ff */
[----:B---3--:R-:W-:-:S04]  /*10510*/  IMAD R10, R4, 0x8, R18 ;  /* 0x00000008040a7824 */ /* 0x008fc800078e0212 */
[----:B------:R0:W1:Y:S01]  /*10520*/  SYNCS.PHASECHK.TRANS64.TRYWAIT P1, [R10+URZ+0x19c50], R5 ;  /* 0x019c50050a0075a7 */ /* 0x000062000802017f */
[----:B------:R-:W-:Y:S05]  /*10530*/  @!P0 BRA `(.L_x_10967) ;  /* 0x0000000000048947 */ /* 0x000fea0003800000 */
[----:B------:R-:W-:Y:S01]  /*10540*/  BPT.TRAP 0x1 ;  /* 0x000000040000795c */ /* 0x000fe20000300000 */
.L_x_10967:
[----:B------:R-:W-:Y:S04]  /*10550*/  BSSY B0, `(.L_x_10968) ;  /* 0x0000004000007945 */ /* 0x000fe80003800000 */
[----:B-1----:R-:W-:Y:S05]  /*10560*/  @P1 BRA `(.L_x_10969) ;  /* 0x0000000000081947 */ /* 0x002fea0003800000 */
[----:B------:R-:W1:Y:S02]  /*10570*/  SYNCS.PHASECHK.TRANS64.TRYWAIT P1, [R10+URZ+0x19c50], R5 ;  /* 0x019c50050a0075a7 */ /* 0x000e64000802017f */
[----:B-1----:R-:W-:Y:S05]  /*10580*/  @!P1 BRA `(.L_x_10970) ;  /* 0x000000a400b09947 */ /* 0x002fea0003800000 */
.L_x_10969:
[----:B------:R-:W-:Y:S05]  /*10590*/  BSYNC B0 ;  /* 0x0000000000007941 */ /* 0x000fea0003800000 */
.L_x_10968:
[----:B------:R-:W2:Y:S04]  /*105a0*/  LDL R37, [R1+0x4] ;  /* 0x0000040001257983 */ /* 0x000ea80000100800 */
[----:B------:R-:W3:Y:S04]  /*105b0*/  LDL R2, [R1+0x44] ;  /* 0x0000440001027983 */ /* 0x000ee80000100800 */
[----:B------:R-:W4:Y:S01]  /*105c0*/  LDL R12, [R1+0x2c] ;  /* 0x00002c00010c7983 */ /* 0x000f220000100800 */
[----:B------:R-:W-:Y:S01]  /*105d0*/  VIADD R18, R18, 0x3000 ;  /* 0x0000300012127836 */ /* 0x000fe20000000000 */
[----:B------:R-:W-:-:S04]  /*105e0*/  ULDC.64 UR4, c[0x0][0x9a0] ;  /* 0x0002680000047ab9 */ /* 0x000fc80000000a00 */
[----:B------:R-:W-:-:S04]  /*105f0*/  SHF.R.U32.HI R18, RZ, 0x4, R18 ;  /* 0x00000004ff127819 */ /* 0x000fc80000011612 */
[----:B------:R-:W-:-:S04]  /*10600*/  LOP3.LUT R18, R18, 0x3fff, RZ, 0xc0, !PT ;  /* 0x00003fff12127812 */ /* 0x000fc800078ec0ff */
[----:B------:R-:W-:Y:S01]  /*10610*/  LOP3.LUT R18, R18, 0x10000, RZ, 0xfc, !PT ;  /* 0x0001000012127812 */ /* 0x000fe200078efcff */
[----:B01----:R-:W-:Y:S01]  /*10620*/  IMAD.MOV.U32 R5, RZ, RZ, 0x40000040 ;  /* 0x40000040ff057424 */ /* 0x003fe200078e00ff */
[----:B------:R-:W-:-:S04]  /*10630*/  ISETP.NE.U32.AND P1, PT, RZ, UR4, PT ;  /* 0x00000004ff007c0c */ /* 0x000fc8000bf25070 */
[----:B------:R-:W-:Y:S02]  /*10640*/  R2UR UR7, R5 ;  /* 0x00000000050772ca */ /* 0x000fe400000e0000 */
[----:B------:R-:W-:Y:S01]  /*10650*/  ISETP.NE.AND.EX P1, PT, RZ, UR5, PT, P1 ;  /* 0x00000005ff007c0c */ /* 0x000fe2000bf25310 */
[----:B------:R-:W-:-:S12]  /*10660*/  WARPGROUP.ARRIVE ;  /* 0x00000000000079c5 */ /* 0x000fd80000000000 */
[----:B------:R-:W3:Y:S08]  /*10670*/  @P1 LDC.64 R8, c[0x0][0x9c8] ;  /* 0x00027200ff081b82 */ /* 0x000ef00000000a00 */
[----:B------:R-:W0:Y:S01]  /*10680*/  @P1 LDC.64 R6, c[0x0][0x9d0] ;  /* 0x00027400ff061b82 */ /* 0x000e220000000a00 */
[----:B------:R-:W-:Y:S01]  /*10690*/  @P1 SHF.R.S32.HI R11, RZ, 0x1f, R154 ;  /* 0x0000001fff0b1819 */ /* 0x000fe2000001149a */
[----:B--2---:R-:W-:-:S05]  /*106a0*/  IMAD R4, R37, 0x300, R18 ;  /* 0x0000030025047824 */ /* 0x004fca00078e0212 */
[----:B------:R-:W-:-:S13]  /*106b0*/  R2UR UR6, R4 ;  /* 0x00000000040672ca */ /* 0x000fda00000e0000 */
[----:B------:R-:W-:Y:S01]  /*106c0*/  QGMMA.64x96x32.F32.E4M3.E4M3 R88, R148, gdesc[UR4], R88, gsb0 ;  /* 0x0160000494587df3 */ /* 0x000fe20008000858 */
        /* <DEDUP_REMOVED lines=11> */
[----:B------:R0:W2:Y:S01]  /*10780*/  @P1 LDG.E R11, desc[UR42][R8.64] ;  /* 0x0000002a080b1981 */ /* 0x0000a2000c1e1900 */
[----:B------:R-:W-:Y:S02]  /*10790*/  VIADD R6, R4, 0x2 ;  /* 0x0000000204067836 */ /* 0x000fe40000000000 */
[----:B------:R-:W-:-:S03]  /*107a0*/  IMAD.MOV.U32 R7, RZ, RZ, 0x40000040 ;  /* 0x40000040ff077424 */ /* 0x000fc600078e00ff */
[----:B------:R-:W-:Y:S02]  /*107b0*/  R2UR UR6, R6 ;  /* 0x00000000060672ca */ /* 0x000fe400000e0000 */
[----:B------:R-:W-:Y:S01]  /*107c0*/  R2UR UR7, R7 ;  /* 0x00000000070772ca */ /* 0x000fe200000e0000 */
[----:B------:R-:W-:Y:S02]  /*107d0*/  WARPGROUP.DEPBAR.LE gsb0, 0x0 ;  /* 0x00008000000079c5 */ /* 0x000fe40000010000 */
[----:B------:R-:W-:-:S10]  /*107e0*/  WARPGROUP.ARRIVE ;  /* 0x00000000000079c5 */ /* 0x000fd40000000000 */
[----:B------:R-:W-:Y:S01]  /*107f0*/  QGMMA.64x96x32.F32.E4M3.E4M3 R88, R136, gdesc[UR4], R88, gsb0 ;  /* 0x0160000488587df3 */ /* 0x000fe20008000858 */
[----:B------:R-:W-:Y:S02]  /*10800*/  VIADD R6, R4, 0x4 ;  /* 0x0000000404067836 */ /* 0x000fe40000000000 */
[----:B------:R-:W-:-:S03]  /*10810*/  IMAD.MOV.U32 R7, RZ, RZ, 0x40000040 ;  /* 0x40000040ff077424 */ /* 0x000fc600078e00ff */
[----:B------:R-:W-:Y:S02]  /*10820*/  R2UR UR6, R6 ;  /* 0x00000000060672ca */ /* 0x000fe400000e0000 */
[----:B------:R-:W-:Y:S01]  /*10830*/  R2UR UR7, R7 ;  /* 0x00000000070772ca */ /* 0x000fe200000e0000 */
[----:B------:R-:W-:Y:S01]  /*10840*/  VIADD R4, R4, 0x6 ;  /* 0x0000000604047836 */ /* 0x000fe20000000000 */
[----:B------:R-:W1:Y:S01]  /*10850*/  SHFL.BFLY PT, R7, R0, 0x2, 0x1f ;  /* 0x0c401f0000077f89 */ /* 0x000e6200000e0000 */
[----:B------:R-:W-:-:S03]  /*10860*/  MOV R5, 0x40000040 ;  /* 0x4000004000057802 */ /* 0x000fc60000000f00 */
[----:B------:R-:W3:Y:S01]  /*10870*/  SHFL.BFLY PT, R6, R3, 0x2, 0x1f ;  /* 0x0c401f0003067f89 */ /* 0x000ee200000e0000 */
[----:B------:R-:W-:Y:S02]  /*10880*/  WARPGROUP.DEPBAR.LE gsb0, 0x0 ;  /* 0x00008000000079c5 */ /* 0x000fe40000010000 */
[----:B------:R-:W-:-:S06]  /*10890*/  WARPGROUP.ARRIVE ;  /* 0x00000000000079c5 */ /* 0x000fcc0000000000 */
[----:B------:R-:W-:Y:S01]  /*108a0*/  QGMMA.64x96x32.F32.E4M3.E4M3 R88, R140, gdesc[UR4], R88, gsb0 ;  /* 0x016000048c587df3 */ /* 0x000fe20008000858 */
[----:B------:R-:W-:Y:S02]  /*108b0*/  R2UR UR6, R4 ;  /* 0x00000000040672ca */ /* 0x000fe400000e0000 */
[----:B------:R-:W-:Y:S01]  /*108c0*/  R2UR UR7, R5 ;  /* 0x00000000050772ca */ /* 0x000fe200000e0000 */
[----:B-1----:R-:W-:-:S01]  /*108d0*/  FADD.FTZ R7, R7, R0 ;  /* 0x0000000007077221 */ /* 0x002fc20000010000 */
[----:B---3--:R-:W-:-:S04]  /*108e0*/  FADD.FTZ R6, R6, R3 ;  /* 0x0000000306067221 */ /* 0x008fc80000010000 */
[----:B------:R-:W0:Y:S04]  /*108f0*/  SHFL.BFLY PT, R2, R7, 0x1, 0x1f ;  /* 0x0c201f0007027f89 */ /* 0x000e2800000e0000 */
        /* <DEDUP_REMOVED lines=17> */
[----:B------:R-:W3:Y:S01]  /*10a10*/  @P1 MUFU.RCP R8, R12 ;  /* 0x0000000c00081308 */ /* 0x000ee20000001000 */
[C---:B------:R-:W-:Y:S01]  /*10a20*/  @P2 FMUL.FTZ R3, R42.reuse, 0.69314718246459960938 ;  /* 0x3f3172182a032820 */ /* 0x040fe20000410000 */
[----:B------:R-:W-:Y:S01]  /*10a30*/  @P3 FMUL.FTZ R42, R42, 0.69314718246459960938 ;  /* 0x3f3172182a2a3820 */ /* 0x000fe20000410000 */
[----:B0-----:R-:W-:Y:S01]  /*10a40*/  @P2 FMUL.FTZ R6, R5, 0.69314718246459960938 ;  /* 0x3f31721805062820 */ /* 0x001fe20000410000 */
        /* <DEDUP_REMOVED lines=10> */
.L_x_10971:
[----:B------:R-:W2:Y:S01]  /*10af0*/  LDL.LU R4, [R1+0x24] ;  /* 0x0000240001047983 */ /* 0x000ea20000300800 */
[----:B------:R-:W-:Y:S02]  /*10b00*/  VIADD R10, R10, 0x19c60 ;  /* 0x00019c600a0a7836 */ /* 0x000fe40000000000 */
[-C--:B------:R-:W-:Y:S01]  /*10b10*/  FMUL.FTZ R3, R88, R31.reuse ;  /* 0x0000001f58037220 */ /* 0x080fe20000410000 */
[-C--:B------:R-:W-:Y:S01]  /*10b20*/  FMUL.FTZ R6, R89, R31.reuse ;  /* 0x0000001f59067220 */ /* 0x080fe20000410000 */
[----:B------:R-:W3:Y:S04]  /*10b30*/  LDL.LU R25, [R1+0xc] ;  /* 0x00000c0001197983 */ /* 0x000ee80000300800 */
[----:B------:R-:W4:Y:S01]  /*10b40*/  LDL.LU R24, [R1+0x40] ;  /* 0x0000400001187983 */ /* 0x000f220000300800 */
        /* <DEDUP_REMOVED lines=43> */
[----:B------:R-:W-:Y:S01]  /*10e00*/  FMUL.FTZ R135, R135, R18 ;  /* 0x0000001287877220 */ /* 0x000fe20000410000 */
[----:B--2---:R-:W-:-:S04]  /*10e10*/  PRMT R4, R4, 0x654, R10 ;  /* 0x0000065404047816 */ /* 0x004fc8000000000a */
[----:B------:R0:W-:Y:S02]  /*10e20*/  SYNCS.ARRIVE.TRANS64.RED.A1T0 RZ, [R4+URZ], RZ ;  /* 0x000000ff04ff79a7 */ /* 0x0001e4000810043f */
[----:B0-----:R-:W-:-:S05]  /*10e30*/  VIADD R4, R37, 0x1 ;  /* 0x0000000125047836 */ /* 0x001fca0000000000 */
[----:B------:R-:W-:-:S04]  /*10e40*/  ISETP.NE.AND P0, PT, R4, 0x2, PT ;  /* 0x000000020400780c */ /* 0x000fc80003f05270 */
[----:B------:R-:W-:Y:S02]  /*10e50*/  SEL R5, RZ, 0x1, P0 ;  /* 0x00000001ff057807 */ /* 0x000fe40000000000 */
[----:B------:R-:W-:Y:S02]  /*10e60*/  SEL R4, R4, RZ, P0 ;  /* 0x000000ff04047207 */ /* 0x000fe40000000000 */
[----:B---3--:R-:W-:Y:S02]  /*10e70*/  LOP3.LUT R25, R25, R5, RZ, 0x3c, !PT ;  /* 0x0000000519197212 */ /* 0x008fe400078e3cff */
[----:B----4-:R-:W-:Y:S01]  /*10e80*/  IADD3 R24, R24, 0x1, RZ ;  /* 0x0000000118187810 */ /* 0x010fe20007ffe0ff */
[----:B------:R0:W-:Y:S04]  /*10e90*/  STL [R1+0x4], R4 ;  /* 0x0000040401007387 */ /* 0x0001e80000100800 */
[----:B------:R0:W-:Y:S04]  /*10ea0*/  STL [R1+0xc], R25 ;  /* 0x00000c1901007387 */ /* 0x0001e80000100800 */
[----:B------:R0:W-:Y:S01]  /*10eb0*/  STL [R1+0x40], R24 ;  /* 0x0000401801007387 */ /* 0x0001e20000100800 */
[-C--:B------:R-:W-:Y:S01]  /*10ec0*/  FMUL.FTZ R10, R105, R31.reuse ;  /* 0x0000001f690a7220 */ /* 0x080fe20000410000 */
[----:B------:R-:W-:Y:S01]  /*10ed0*/  FMUL.FTZ R31, R133, R31 ;  /* 0x0000001f851f7220 */ /* 0x000fe20000410000 */
[----:B------:R-:W-:-:S07]  /*10ee0*/  FMUL.FTZ R37, R134, R18 ;  /* 0x0000001286257220 */ /* 0x000fce0000410000 */
.L_x_10917:
[----:B------:R-:W0:Y:S08]  /*10ef0*/  S2UR UR4, SR_CgaCtaId ;  /* 0x00000000000479c3 */ /* 0x000e300000008800 */
[----:B------:R-:W-:Y:S01]  /*10f00*/  BAR.SYNC.DEFER_BLOCKING 0x5, 0x200 ;  /* 0x0148000000007b1d */ /* 0x000fe20000010000 */
[----:B------:R-:W-:-:S05]  /*10f10*/  MOV R18, 0x400 ;  /* 0x0000040000127802 */ /* 0x000fca0000000f00 */
[----:B------:R-:W-:Y:S01]  /*10f20*/  BSSY B0, `(.L_x_10972) ;  /* 0x0000220000007945 */ /* 0x000fe20003800000 */
[----:B0-----:R-:W-:-:S05]  /*10f30*/  IMAD.U32 R4, RZ, RZ, UR4 ;  /* 0x00000004ff047e24 */ /* 0x001fca000f8e00ff */
[----:B------:R0:W-:Y:S01]  /*10f40*/  STL [R1+0x24], R4 ;  /* 0x0000240401007387 */ /* 0x0001e20000100800 */
[----:B------:R-:W-:-:S05]  /*10f50*/  LEA R18, R4, R18, 0x18 ;  /* 0x0000001204127211 */ /* 0x000fca00078ec0ff */
[----:B------:R0:W1:Y:S01]  /*10f60*/  LDS.128 R152, [R18+0x19cd0] ;  /* 0x019cd00012987984 */ /* 0x0000620000000c00 */
[----:B------:R-:W-:Y:S06]  /*10f70*/  BAR.ARV 0x4, 0x200 ;  /* 0x0108000000007b1d */ /* 0x000fec0000002000 */
[----:B------:R-:W-:Y:S05]  /*10f80*/  @P1 BRA `(.L_x_10973) ;  /* 0x0000001400d01947 */ /* 0x000fea0003800000 */
[----:B------:R-:W2:Y:S01]  /*10f90*/  LDL R59, [R1+0x74] ;  /* 0x00007400013b7983 */ /* 0x000ea20000100800 */
[----:B------:R-:W-:Y:S01]  /*10fa0*/  ULDC.64 UR4, c[0x4][0x70] ;  /* 0x01001c0000047ab9 */ /* 0x000fe20000000a00 */
[----:B-----5:R-:W0:Y:S01]  /*10fb0*/  S2R R24, SR_TID.X ;  /* 0x0000000000187919 */ /* 0x020e220000002100 */
[----:B------:R-:W-:Y:S02]  /*10fc0*/  F2FP.BF16.F32.PACK_AB R10, R29, R10 ;  /* 0x0000000a1d0a723e */ /* 0x000fe400000010ff */
[----:B------:R-:W3:Y:S01]  /*10fd0*/  S2R R29, SR_SWINHI ;  /* 0x00000000001d7919 */ /* 0x000ee20000002f00 */
[----:B0-----:R-:W-:-:S05]  /*10fe0*/  IMAD.SHL.U32 R4, R24, 0x4, RZ ;  /* 0x0000000418047824 */ /* 0x001fca00078e00ff */
[----:B------:R-:W-:-:S04]  /*10ff0*/  LOP3.LUT R4, R4, 0xc, RZ, 0xc0, !PT ;  /* 0x0000000c04047812 */ /* 0x000fc800078ec0ff */
[----:B------:R-:W-:-:S05]  /*11000*/  IADD3 R4, P0, R4, UR4, RZ ;  /* 0x0000000404047c10 */ /* 0x000fca000ff1e0ff */
[----:B------:R-:W-:Y:S01]  /*11010*/  IMAD.X R5, RZ, RZ, UR5, P0 ;  /* 0x00000005ff057e24 */ /* 0x000fe200080e06ff */
[----:B------:R-:W-:Y:S01]  /*11020*/  F2FP.BF16.F32.PACK_AB R7, R34, R7 ;  /* 0x000000072207723e */ /* 0x000fe200000010ff */
[----:B------:R-:W-:-:S04]  /*11030*/  ULDC.64 UR4, c[0x0][0xc00] ;  /* 0x0003000000047ab9 */ /* 0x000fc80000000a00 */
[----:B------:R0:W4:Y:S01]  /*11040*/  LDG.E.CONSTANT R5, desc[UR42][R4.64] ;  /* 0x0000002a04057981 */ /* 0x000122000c1e9900 */
[----:B------:R-:W-:Y:S02]  /*11050*/  F2FP.BF16.F32.PACK_AB R8, R33, R8 ;  /* 0x000000082108723e */ /* 0x000fe400000010ff */
[----:B------:R-:W-:Y:S02]  /*11060*/  F2FP.BF16.F32.PACK_AB R9, R36, R9 ;  /* 0x000000092409723e */ /* 0x000fe400000010ff */
[----:B0-----:R-:W-:Y:S02]  /*11070*/  LOP3.LUT P0, R4, R24, 0x3, RZ, 0xc0, !PT ;  /* 0x0000000318047812 */ /* 0x001fe4000780c0ff */
[----:B------:R-:W-:Y:S02]  /*11080*/  MOV R24, R18 ;  /* 0x0000001200187202 */ /* 0x000fe40000000f00 */
[----:B---3--:R-:W-:Y:S02]  /*11090*/  MOV R25, R29 ;  /* 0x0000001d00197202 */ /* 0x008fe40000000f00 */
[----:B------:R-:W-:-:S02]  /*110a0*/  ISETP.EQ.OR P0, PT, R4, 0x3, !P0 ;  /* 0x000000030400780c */ /* 0x000fc40004702670 */
        /* <DEDUP_REMOVED lines=14> */
[----:B------:R-:W-:Y:S01]  /*11190*/  F2FP.BF16.F32.PACK_AB R45, R45, R48 ;  /* 0x000000302d2d723e */ /* 0x000fe200000010ff */
[----:B--2---:R-:W-:Y:S02]  /*111a0*/  IMAD.WIDE R8, R59, 0x2, R24 ;  /* 0x000000023b087825 */ /* 0x004fe400078e0218 */
[----:B------:R-:W2:Y:S04]  /*111b0*/  LDL.LU R59, [R1+0x38] ;  /* 0x00003800013b7983 */ /* 0x000ea80000300800 */
[----:B------:R-:W3:Y:S01]  /*111c0*/  LDL.LU R57, [R1+0x3c] ;  /* 0x00003c0001397983 */ /* 0x000ee20000300800 */
[----:B------:R-:W-:-:S02]  /*111d0*/  SEL R4, R3, R6, P0 ;  /* 0x0000000603047207 */ /* 0x000fc40000000000 */
[----:B------:R-:W-:Y:S01]  /*111e0*/  SEL R26, R6, R3, P0 ;  /* 0x00000003061a7207 */ /* 0x000fe20000000000 */
[----:B------:R-:W3:Y:S01]  /*111f0*/  LDL R55, [R1+0x70] ;  /* 0x0000700001377983 */ /* 0x000ee20000100800 */
[C---:B------:R-:W-:Y:S02]  /*11200*/  LOP3.LUT R3, R8.reuse, 0x180, RZ, 0xc0, !PT ;  /* 0x0000018008037812 */ /* 0x040fe400078ec0ff */
[----:B------:R-:W-:Y:S02]  /*11210*/  IADD3 R10, P5, R8, 0x20, RZ ;  /* 0x00000020080a7810 */ /* 0x000fe40007fbe0ff */
[----:B------:R-:W-:Y:S02]  /*11220*/  SHF.R.U64 R3, R3, 0x3, RZ ;  /* 0x0000000303037819 */ /* 0x000fe400000012ff */
[----:B------:R-:W-:Y:S02]  /*11230*/  F2FP.BF16.F32.PACK_AB R41, R41, R44 ;  /* 0x0000002c2929723e */ /* 0x000fe400000010ff */
[----:B------:R-:W-:-:S02]  /*11240*/  LOP3.LUT R6, R10, 0x180, RZ, 0xc0, !PT ;  /* 0x000001800a067812 */ /* 0x000fc400078ec0ff */
[----:B------:R-:W-:Y:S02]  /*11250*/  SEL R44, R13, R14, P0 ;  /* 0x0000000e0d2c7207 */ /* 0x000fe40000000000 */
[----:B------:R-:W-:Y:S02]  /*11260*/  SEL R48, R14, R13, P0 ;  /* 0x0000000d0e307207 */ /* 0x000fe40000000000 */
[C---:B------:R-:W-:Y:S02]  /*11270*/  IADD3 R14, P4, R8.reuse, 0x3000, RZ ;  /* 0x00003000080e7810 */ /* 0x040fe40007f9e0ff */
[C---:B------:R-:W-:Y:S02]  /*11280*/  IADD3 R27, P3, R8.reuse, 0x3020, RZ ;  /* 0x00003020081b7810 */ /* 0x040fe40007f7e0ff */
[C---:B------:R-:W-:Y:S02]  /*11290*/  IADD3 R29, P2, R8.reuse, 0x6000, RZ ;  /* 0x00006000081d7810 */ /* 0x040fe40007f5e0ff */
[----:B------:R-:W-:-:S02]  /*112a0*/  IADD3 R72, P1, R8, 0x6020, RZ ;  /* 0x0000602008487810 */ /* 0x000fc40007f3e0ff */
[----:B------:R-:W-:Y:S02]  /*112b0*/  F2FP.BF16.F32.PACK_AB R12, R21, R12 ;  /* 0x0000000c150c723e */ /* 0x000fe400000010ff */
[----:B------:R-:W-:Y:S02]  /*112c0*/  LOP3.LUT R8, R3, R8, RZ, 0x3c, !PT ;  /* 0x0000000803087212 */ /* 0x000fe400078e3cff */
[----:B------:R-:W-:Y:S02]  /*112d0*/  SHF.R.U64 R3, R6, 0x3, RZ ;  /* 0x0000000306037819 */ /* 0x000fe400000012ff */
[----:B------:R-:W-:Y:S02]  /*112e0*/  F2FP.BF16.F32.PACK_AB R37, R37, R40 ;  /* 0x000000282525723e */ /* 0x000fe400000010ff */
[----:B------:R-:W-:Y:S02]  /*112f0*/  SEL R36, R11, R12, P0 ;  /* 0x0000000c0b247207 */ /* 0x000fe40000000000 */
[----:B------:R-:W-:-:S02]  /*11300*/  SEL R40, R12, R11, P0 ;  /* 0x0000000b0c287207 */ /* 0x000fc40000000000 */
[----:B------:R-:W-:Y:S02]  /*11310*/  LOP3.LUT R12, R3, R10, RZ, 0x3c, !PT ;  /* 0x0000000a030c7212 */ /* 0x000fe400078e3cff */
[----:B------:R-:W-:Y:S02]  /*11320*/  LOP3.LUT R3, R14, 0x180, RZ, 0xc0, !PT ;  /* 0x000001800e037812 */ /* 0x000fe400078ec0ff */
[----:B------:R-:W-:Y:S02]  /*11330*/  LOP3.LUT R6, R27, 0x180, RZ, 0xc0, !PT ;  /* 0x000001801b067812 */ /* 0x000fe400078ec0ff */
[----:B------:R-:W-:Y:S02]  /*11340*/  F2FP.BF16.F32.PACK_AB R20, R31, R20 ;  /* 0x000000141f14723e */ /* 0x000fe400000010ff */
[----:B------:R-:W-:Y:S02]  /*11350*/  SHF.R.U64 R3, R3, 0x3, RZ ;  /* 0x0000000303037819 */ /* 0x000fe400000012ff */
[----:B------:R-:W-:-:S02]  /*11360*/  F2FP.BF16.F32.PACK_AB R53, R53, R56 ;  /* 0x000000383535723e */ /* 0x000fc400000010ff */
[----:B------:R-:W-:Y:S02]  /*11370*/  F2FP.BF16.F32.PACK_AB R54, R51, R54 ;  /* 0x000000363336723e */ /* 0x000fe400000010ff */
[----:B------:R-:W-:Y:S02]  /*11380*/  SHF.R.U64 R6, R6, 0x3, RZ ;  /* 0x0000000306067819 */ /* 0x000fe400000012ff */
[----:B------:R-:W-:Y:S02]  /*11390*/  F2FP.BF16.F32.PACK_AB R49, R49, R52 ;  /* 0x000000343131723e */ /* 0x000fe400000010ff */
[----:B------:R-:W-:Y:S01]  /*113a0*/  F2FP.BF16.F32.PACK_AB R50, R47, R50 ;  /* 0x000000322f32723e */ /* 0x000fe200000010ff */
[----:B------:R-:W-:Y:S01]  /*113b0*/  IMAD.X R11, RZ, RZ, R9, P3 ;  /* 0x000000ffff0b7224 */ /* 0x000fe200018e0609 */
[----:B------:R-:W-:Y:S02]  /*113c0*/  F2FP.BF16.F32.PACK_AB R46, R43, R46 ;  /* 0x0000002e2b2e723e */ /* 0x000fe400000010ff */
[----:B------:R-:W-:-:S02]  /*113d0*/  SEL R52, R15, R20, P0 ;  /* 0x000000140f347207 */ /* 0x000fc40000000000 */
[----:B------:R-:W-:Y:S01]  /*113e0*/  SEL R56, R20, R15, P0 ;  /* 0x0000000f14387207 */ /* 0x000fe20000000000 */
[--C-:B------:R-:W-:Y:S01]  /*113f0*/  IMAD.X R15, RZ, RZ, R9.reuse, P4 ;  /* 0x000000ffff0f7224 */ /* 0x100fe200020e0609 */
[----:B------:R-:W-:Y:S01]  /*11400*/  LOP3.LUT R14, R3, R14, RZ, 0x3c, !PT ;  /* 0x0000000e030e7212 */ /* 0x000fe200078e3cff */
[----:B------:R-:W-:Y:S01]  /*11410*/  IMAD.X R13, RZ, RZ, R9, P5 ;  /* 0x000000ffff0d7224 */ /* 0x000fe200028e0609 */
[----:B----4-:R-:W-:Y:S02]  /*11420*/  LOP3.LUT R3, R5, 0x2, RZ, 0x3c, !PT ;  /* 0x0000000205037812 */ /* 0x010fe400078e3cff */
[----:B------:R-:W-:Y:S02]  /*11430*/  SEL R62, R53, R54, P0 ;  /* 0x00000036353e7207 */ /* 0x000fe40000000000 */
[----:B------:R-:W-:Y:S02]  /*11440*/  LOP3.LUT R10, R6, R27, RZ, 0x3c, !PT ;  /* 0x0000001b060a7212 */ /* 0x000fe400078e3cff */
[----:B------:R-:W-:-:S02]  /*11450*/  SEL R54, R54, R53, P0 ;  /* 0x0000003536367207 */ /* 0x000fc40000000000 */
[----:B------:R-:W-:Y:S01]  /*11460*/  SEL R64, R49, R50, P0 ;  /* 0x0000003231407207 */ /* 0x000fe20000000000 */
[----:B------:R-:W-:Y:S01]  /*11470*/  IMAD.X R21, RZ, RZ, R9, P1 ;  /* 0x000000ffff157224 */ /* 0x000fe200008e0609 */
[----:B------:R-:W-:Y:S02]  /*11480*/  F2FP.BF16.F32.PACK_AB R42, R39, R42 ;  /* 0x0000002a272a723e */ /* 0x000fe400000010ff */
[----:B------:R-:W-:Y:S02]  /*11490*/  SEL R66, R45, R46, P0 ;  /* 0x0000002e2d427207 */ /* 0x000fe40000000000 */
[----:B------:R-:W-:Y:S02]  /*114a0*/  F2FP.BF16.F32.PACK_AB R38, R135, R38 ;  /* 0x000000268726723e */ /* 0x000fe400000010ff */
[----:B------:R-:W-:Y:S02]  /*114b0*/  IADD3.X R7, RZ, R9, RZ, P2, !PT ;  /* 0x00000009ff077210 */ /* 0x000fe400017fe4ff */
[----:B------:R-:W-:-:S02]  /*114c0*/  LOP3.LUT R20, R29, 0x180, RZ, 0xc0, !PT ;  /* 0x000001801d147812 */ /* 0x000fc400078ec0ff */
[----:B------:R-:W-:Y:S02]  /*114d0*/  LOP3.LUT R31, R72, 0x180, RZ, 0xc0, !PT ;  /* 0x00000180481f7812 */ /* 0x000fe400078ec0ff */
[----:B------:R-:W-:Y:S01]  /*114e0*/  MOV R51, R8 ;  /* 0x0000000800337202 */ /* 0x000fe20000000f00 */
[----:B------:R-:W-:Y:S01]  /*114f0*/  SHFL.IDX PT, R28, R28, R5, 0x1c1f ;  /* 0x001c1f051c1c7589 */ /* 0x000fe200000e0000 */
[----:B------:R-:W-:Y:S02]  /*11500*/  SEL R50, R50, R49, P0 ;  /* 0x0000003132327207 */ /* 0x000fe40000000000 */
[----:B------:R-:W-:Y:S01]  /*11510*/  SEL R46, R46, R45, P0 ;  /* 0x0000002d2e2e7207 */ /* 0x000fe20000000000 */
[----:B------:R-:W-:Y:S01]  /*11520*/  SHFL.IDX PT, R8, R4, R5, 0x1c1f ;  /* 0x001c1f0504087589 */ /* 0x000fe200000e0000 */
[----:B------:R-:W-:Y:S02]  /*11530*/  MOV R47, R14 ;  /* 0x0000000e002f7202 */ /* 0x000fe40000000f00 */
[----:B------:R-:W-:Y:S01]  /*11540*/  MOV R45, R10 ;  /* 0x0000000a002d7202 */ /* 0x000fe20000000f00 */
[----:B------:R-:W0:Y:S01]  /*11550*/  SHFL.IDX PT, R9, R26, R3, 0x1c1f ;  /* 0x001c1f031a097589 */ /* 0x000e2200000e0000 */
[----:B------:R-:W-:-:S02]  /*11560*/  MOV R49, R12 ;  /* 0x0000000c00317202 */ /* 0x000fc40000000f00 */
[----:B------:R-:W-:Y:S01]  /*11570*/  SEL R68, R41, R42, P0 ;  /* 0x0000002a29447207 */ /* 0x000fe20000000000 */
[----:B------:R-:W4:Y:S01]  /*11580*/  SHFL.IDX PT, R11, R30, R3, 0x1c1f ;  /* 0x001c1f031e0b7589 */ /* 0x000f2200000e0000 */
[----:B------:R-:W-:-:S03]  /*11590*/  SEL R42, R42, R41, P0 ;  /* 0x000000292a2a7207 */ /* 0x000fc60000000000 */
[----:B------:R-:W-:Y:S01]  /*115a0*/  SHFL.IDX PT, R60, R60, R5, 0x1c1f ;  /* 0x001c1f053c3c7589 */ /* 0x000fe200000e0000 */
[----:B------:R-:W-:-:S03]  /*115b0*/  SEL R70, R37, R38, P0 ;  /* 0x0000002625467207 */ /* 0x000fc60000000000 */
[----:B------:R-:W1:Y:S01]  /*115c0*/  SHFL.IDX PT, R15, R58, R3, 0x1c1f ;  /* 0x001c1f033a0f7589 */ /* 0x000e6200000e0000 */
[----:B------:R-:W-:Y:S02]  /*115d0*/  SHF.R.U64 R20, R20, 0x3, RZ ;  /* 0x0000000314147819 */ /* 0x000fe400000012ff */
[----:B------:R-:W-:Y:S01]  /*115e0*/  SHF.R.U64 R31, R31, 0x3, RZ ;  /* 0x000000031f1f7819 */ /* 0x000fe200000012ff */
[----:B------:R-:W-:Y:S01]  /*115f0*/  SHFL.IDX PT, R32, R32, R5, 0x1c1f ;  /* 0x001c1f0520207589 */ /* 0x000fe200000e0000 */
[----:B------:R-:W-:-:S03]  /*11600*/  SEL R38, R38, R37, P0 ;  /* 0x0000002526267207 */ /* 0x000fc60000000000 */
[----:B------:R-:W1:Y:S04]  /*11610*/  SHFL.IDX PT, R13, R34, R3, 0x1c1f ;  /* 0x001c1f03220d7589 */ /* 0x000e6800000e0000 */
[----:B------:R-:W-:Y:S04]  /*11620*/  SHFL.IDX PT, R62, R62, R5, 0x1c1f ;  /* 0x001c1f053e3e7589 */ /* 0x000fe800000e0000 */
[----:B------:R-:W1:Y:S04]  /*11630*/  SHFL.IDX PT, R33, R54, R3, 0x1c1f ;  /* 0x001c1f0336217589 */ /* 0x000e6800000e0000 */
[----:B------:R-:W-:Y:S04]  /*11640*/  SHFL.IDX PT, R64, R64, R5, 0x1c1f ;  /* 0x001c1f0540407589 */ /* 0x000fe800000e0000 */
[----:B------:R-:W1:Y:S01]  /*11650*/  SHFL.IDX PT, R35, R50, R3, 0x1c1f ;  /* 0x001c1f0332237589 */ /* 0x000e6200000e0000 */
[----:B------:R-:W-:-:S02]  /*11660*/  LOP3.LUT R6, R20, R29, RZ, 0x3c, !PT ;  /* 0x0000001d14067212 */ /* 0x000fc400078e3cff */
[----:B------:R-:W-:Y:S01]  /*11670*/  LOP3.LUT R20, R31, R72, RZ, 0x3c, !PT ;  /* 0x000000481f147212 */ /* 0x000fe200078e3cff */
[----:B------:R-:W-:Y:S04]  /*11680*/  SHFL.IDX PT, R36, R36, R5, 0x1c1f ;  /* 0x001c1f0524247589 */ /* 0x000fe800000e0000 */
[----:B------:R-:W-:Y:S04]  /*11690*/  SHFL.IDX PT, R66, R66, R5, 0x1c1f ;  /* 0x001c1f0542427589 */ /* 0x000fe800000e0000 */
[----:B------:R-:W1:Y:S04]  /*116a0*/  SHFL.IDX PT, R27, R40, R3, 0x1c1f ;  /* 0x001c1f03281b7589 */ /* 0x000e6800000e0000 */
[----:B------:R-:W1:Y:S04]  /*116b0*/  SHFL.IDX PT, R37, R46, R3, 0x1c1f ;  /* 0x001c1f032e257589 */ /* 0x000e6800000e0000 */
[----:B------:R-:W-:Y:S04]  /*116c0*/  SHFL.IDX PT, R44, R44, R5, 0x1c1f ;  /* 0x001c1f052c2c7589 */ /* 0x000fe800000e0000 */
[----:B------:R-:W-:Y:S04]  /*116d0*/  SHFL.IDX PT, R68, R68, R5, 0x1c1f ;  /* 0x001c1f0544447589 */ /* 0x000fe800000e0000 */
[----:B------:R-:W1:Y:S04]  /*116e0*/  SHFL.IDX PT, R29, R48, R3, 0x1c1f ;  /* 0x001c1f03301d7589 */ /* 0x000e6800000e0000 */
[----:B------:R-:W1:Y:S04]  /*116f0*/  SHFL.IDX PT, R39, R42, R3, 0x1c1f ;  /* 0x001c1f032a277589 */ /* 0x000e6800000e0000 */
[----:B------:R-:W-:Y:S04]  /*11700*/  SHFL.IDX PT, R52, R52, R5, 0x1c1f ;  /* 0x001c1f0534347589 */ /* 0x000fe800000e0000 */
[----:B------:R-:W-:Y:S04]  /*11710*/  SHFL.IDX PT, R70, R70, R5, 0x1c1f ;  /* 0x001c1f0546467589 */ /* 0x000fe800000e0000 */
[----:B------:R-:W1:Y:S04]  /*11720*/  SHFL.IDX PT, R31, R56, R3, 0x1c1f ;  /* 0x001c1f03381f7589 */ /* 0x000e6800000e0000 */
[----:B------:R1:W1:Y:S01]  /*11730*/  SHFL.IDX PT, R41, R38, R3, 0x1c1f ;  /* 0x001c1f0326297589 */ /* 0x00026200000e0000 */
[----:B------:R-:W-:-:S02]  /*11740*/  MOV R43, R6 ;  /* 0x00000006002b7202 */ /* 0x000fc40000000f00 */
[----:B0-----:R-:W-:Y:S01]  /*11750*/  SEL R4, R8, R9, P0 ;  /* 0x0000000908047207 */ /* 0x001fe20000000000 */
[----:B------:R-:W3:Y:S01]  /*11760*/  LDL R53, [R1+0x48] ;  /* 0x0000480001357983 */ /* 0x000ee20000100800 */
[----:B------:R-:W-:Y:S02]  /*11770*/  SEL R6, R9, R8, P0 ;  /* 0x0000000809067207 */ /* 0x000fe40000000000 */
[----:B----4-:R-:W-:Y:S02]  /*11780*/  SEL R8, R28, R11, P0 ;  /* 0x0000000b1c087207 */ /* 0x010fe40000000000 */
[----:B------:R-:W-:Y:S01]  /*11790*/  SEL R10, R11, R28, P0 ;  /* 0x0000001c0b0a7207 */ /* 0x000fe20000000000 */
[----:B-1----:R-:W0:Y:S01]  /*117a0*/  LDC R3, c[0x0][0xbe8] ;  /* 0x0002fa00ff037b82 */ /* 0x002e220000000800 */
[----:B------:R-:W-:Y:S02]  /*117b0*/  SEL R5, R60, R15, P0 ;  /* 0x0000000f3c057207 */ /* 0x000fe40000000000 */
[----:B------:R-:W-:-:S05]  /*117c0*/  SEL R7, R15, R60, P0 ;  /* 0x0000003c0f077207 */ /* 0x000fca0000000000 */
[----:B------:R-:W-:Y:S01]  /*117d0*/  BAR.SYNC.DEFER_BLOCKING 0x1, 0x180 ;  /* 0x0046000000007b1d */ /* 0x000fe20000010000 */
[----:B------:R-:W-:Y:S02]  /*117e0*/  SEL R12, R32, R13, P0 ;  /* 0x0000000d200c7207 */ /* 0x000fe40000000000 */
[----:B------:R-:W-:Y:S02]  /*117f0*/  SEL R14, R13, R32, P0 ;  /* 0x000000200d0e7207 */ /* 0x000fe40000000000 */
[----:B------:R-:W-:Y:S02]  /*11800*/  SEL R9, R62, R33, P0 ;  /* 0x000000213e097207 */ /* 0x000fe40000000000 */
[----:B------:R-:W-:Y:S02]  /*11810*/  SEL R11, R33, R62, P0 ;  /* 0x0000003e210b7207 */ /* 0x000fe40000000000 */
[----:B------:R-:W-:Y:S02]  /*11820*/  SEL R13, R64, R35, P0 ;  /* 0x00000023400d7207 */ /* 0x000fe40000000000 */
[----:B------:R-:W-:-:S02]  /*11830*/  SEL R15, R35, R64, P0 ;  /* 0x00000040230f7207 */ /* 0x000fc40000000000 */
[----:B------:R-:W-:Y:S02]  /*11840*/  ISETP.NE.U32.AND P2, PT, RZ, UR4, PT ;  /* 0x00000004ff007c0c */ /* 0x000fe4000bf45070 */
[----:B------:R-:W-:Y:S02]  /*11850*/  MOV R21, R20 ;  /* 0x0000001400157202 */ /* 0x000fe40000000f00 */
[----:B------:R-:W-:Y:S01]  /*11860*/  ISETP.NE.AND.EX P2, PT, RZ, UR5, PT, P2 ;  /* 0x00000005ff007c0c */ /* 0x000fe2000bf45320 */
[----:B------:R1:W-:Y:S04]  /*11870*/  STSM.16.M88.4 [R51], R4 ;  /* 0x0000000433007844 */ /* 0x0003e80000000200 */
[----:B------:R4:W-:Y:S04]  /*11880*/  STSM.16.M88.4 [R49], R8 ;  /* 0x0000000831007844 */ /* 0x0009e80000000200 */
[----:B------:R0:W-:Y:S01]  /*11890*/  STSM.16.M88.4 [R47], R12 ;  /* 0x0000000c2f007844 */ /* 0x0001e20000000200 */
[----:B-1----:R-:W-:-:S02]  /*118a0*/  SEL R4, R36, R27, P0 ;  /* 0x0000001b24047207 */ /* 0x002fc40000000000 */
[----:B------:R-:W-:Y:S02]  /*118b0*/  SEL R6, R27, R36, P0 ;  /* 0x000000241b067207 */ /* 0x000fe40000000000 */
[----:B------:R-:W-:Y:S02]  /*118c0*/  SEL R5, R66, R37, P0 ;  /* 0x0000002542057207 */ /* 0x000fe40000000000 */
[----:B------:R-:W-:Y:S02]  /*118d0*/  SEL R7, R37, R66, P0 ;  /* 0x0000004225077207 */ /* 0x000fe40000000000 */
[----:B----4-:R-:W-:Y:S02]  /*118e0*/  SEL R8, R44, R29, P0 ;  /* 0x0000001d2c087207 */ /* 0x010fe40000000000 */
[----:B------:R-:W-:Y:S02]  /*118f0*/  SEL R10, R29, R44, P0 ;  /* 0x0000002c1d0a7207 */ /* 0x000fe40000000000 */
[----:B------:R-:W-:-:S02]  /*11900*/  SEL R9, R68, R39, P0 ;  /* 0x0000002744097207 */ /* 0x000fc40000000000 */
[----:B------:R-:W-:Y:S02]  /*11910*/  SEL R11, R39, R68, P0 ;  /* 0x00000044270b7207 */ /* 0x000fe40000000000 */
[----:B0-----:R-:W-:Y:S02]  /*11920*/  SEL R12, R52, R31, P0 ;  /* 0x0000001f340c7207 */ /* 0x001fe40000000000 */
[----:B------:R-:W-:Y:S02]  /*11930*/  SEL R14, R31, R52, P0 ;  /* 0x000000341f0e7207 */ /* 0x000fe40000000000 */
[----:B------:R-:W-:Y:S02]  /*11940*/  SEL R13, R70, R41, P0 ;  /* 0x00000029460d7207 */ /* 0x000fe40000000000 */
[----:B------:R-:W-:Y:S01]  /*11950*/  SEL R15, R41, R70, P0 ;  /* 0x00000046290f7207 */ /* 0x000fe20000000000 */
[----:B------:R0:W-:Y:S04]  /*11960*/  STSM.16.M88.4 [R45], R4 ;  /* 0x000000042d007844 */ /* 0x0001e80000000200 */
[----:B------:R-:W-:Y:S04]  /*11970*/  STSM.16.M88.4 [R43], R8 ;  /* 0x000000082b007844 */ /* 0x000fe80000000200 */
[----:B------:R1:W-:Y:S01]  /*11980*/  STSM.16.M88.4 [R21], R12 ;  /* 0x0000000c15007844 */ /* 0x0003e20000000200 */
[----:B------:R-:W-:Y:S01]  /*11990*/  IMAD.MOV.U32 R20, RZ, RZ, RZ ;  /* 0x000000ffff147224 */ /* 0x000fe200078e00ff */
[----:B------:R-:W-:Y:S01]  /*119a0*/  BAR.SYNC.DEFER_BLOCKING 0x1, 0x180 ;  /* 0x0046000000007b1d */ /* 0x000fe20000010000 */
[----:B--2---:R-:W-:-:S04]  /*119b0*/  IADD3 R26, P1, R59, UR4, RZ ;  /* 0x000000043b1a7c10 */ /* 0x004fc8000ff3e0ff */
[----:B---3--:R-:W-:Y:S01]  /*119c0*/  IADD3.X R27, R57, UR5, RZ, P1, !PT ;  /* 0x00000005391b7c10 */ /* 0x008fe20008ffe4ff */
[----:B------:R-:W-:Y:S02]  /*119d0*/  ULDC.64 UR4, c[0x0][0xc08] ;  /* 0x0003020000047ab9 */ /* 0x000fe40000000a00 */
[----:B------:R-:W-:Y:S02]  /*119e0*/  ISETP.NE.U32.AND P0, PT, RZ, UR4, PT ;  /* 0x00000004ff007c0c */ /* 0x000fe4000bf05070 */
[----:B------:R2:W5:Y:S02]  /*119f0*/  @P2 LDG.E R20, desc[UR42][R26.64] ;  /* 0x0000002a1a142981 */ /* 0x000564000c1e1900 */
[----:B------:R-:W-:-:S13]  /*11a00*/  ISETP.NE.AND.EX P0, PT, RZ, UR5, PT, P0 ;  /* 0x00000005ff007c0c */ /* 0x000fda000bf05300 */
[----:B0-----:R-:W-:Y:S01]  /*11a10*/  @P0 IADD3 R4, P3, R59, UR4, RZ ;  /* 0x000000043b040c10 */ /* 0x001fe2000ff7e0ff */
[----:B------:R-:W-:Y:S02]  /*11a20*/  ULDC UR4, c[0x0][0xa88] ;  /* 0x0002a20000047ab9 */ /* 0x000fe40000000800 */
[----:B------:R-:W-:Y:S01]  /*11a30*/  IMAD.U32 R38, RZ, RZ, UR4 ;  /* 0x00000004ff267e24 */ /* 0x000fe2000f8e00ff */
[----:B------:R-:W-:-:S05]  /*11a40*/  @P0 IADD3.X R5, R57, UR5, RZ, P3, !PT ;  /* 0x0000000539050c10 */ /* 0x000fca0009ffe4ff */
[----:B------:R2:W5:Y:S01]  /*11a50*/  @P0 LDG.E R38, desc[UR42][R4.64] ;  /* 0x0000002a04260981 */ /* 0x000562000c1e1900 */
[----:B------:R-:W-:-:S13]  /*11a60*/  ISETP.NE.AND P1, PT, R3, 0x1, PT ;  /* 0x000000010300780c */ /* 0x000fda0003f25270 */
[----:B------:R-:W0:Y:S08]  /*11a70*/  @P1 LDC R6, c[0x0][0xbec] ;  /* 0x0002fb00ff061b82 */ /* 0x000e300000000800 */
[----:B------:R-:W3:Y:S01]  /*11a80*/  @P1 LDC R29, c[0x0][0xbf0] ;  /* 0x0002fc00ff1d1b82 */ /* 0x000ee20000000800 */
[----:B-1----:R-:W-:Y:S01]  /*11a90*/  IMAD R13, R53, 0xc0, R55 ;  /* 0x000000c0350d7824 */ /* 0x002fe200078e0237 */
[----:B0-23--:R-:W-:Y:S06]  /*11aa0*/  @P0 BRA `(.L_x_10974) ;  /* 0x0000000000100947 */ /* 0x00dfec0003800000 */
[----:B------:R-:W-:Y:S05]  /*11ab0*/  @!P2 BRA `(.L_x_10974) ;  /* 0x00000000000ca947 */ /* 0x000fea0003800000 */
[----:B------:R-:W2:Y:S04]  /*11ac0*/  LDG.E R5, desc[UR42][R26.64] ;  /* 0x0000002a1a057981 */ /* 0x000ea8000c1e1900 */
[----:B-----5:R-:W2:Y:S02]  /*11ad0*/  LDG.E R38, desc[UR42][R26.64+0x4] ;  /* 0x0000042a1a267981 */ /* 0x020ea4000c1e1900 */
[----:B--2---:R-:W-:-:S07]  /*11ae0*/  IMAD.IADD R38, R38, 0x1, -R5 ;  /* 0x0000000126267824 */ /* 0x004fce00078e0a05 */
.L_x_10974:
[----:B------:R-:W2:Y:S01]  /*11af0*/  LDL.LU R5, [R1+0x2c] ;  /* 0x00002c0001057983 */ /* 0x000ea20000300800 */
[----:B------:R-:W-:Y:S01]  /*11b00*/  ULDC.64 UR4, c[0x0][0xb90] ;  /* 0x0002e40000047ab9 */ /* 0x000fe20000000a00 */
[----:B------:R-:W0:Y:S01]  /*11b10*/  S2R R4, SR_TID.X ;  /* 0x0000000000047919 */ /* 0x000e220000002100 */
[----:B------:R-:W1:Y:S01]  /*11b20*/  S2R R14, SR_TID.X ;  /* 0x00000000000e7919 */ /* 0x000e620000002100 */
[----:B-----5:R-:W-:Y:S02]  /*11b30*/  SHF.R.S32.HI R21, RZ, 0x1f, R20 ;  /* 0x0000001fff157819 */ /* 0x020fe40000011414 */
[----:B------:R-:W-:Y:S01]  /*11b40*/  MOV R7, R13 ;  /* 0x0000000d00077202 */ /* 0x000fe20000000f00 */
[----:B------:R-:W3:Y:S01]  /*11b50*/  LDL.LU R10, [R1+0x44] ;  /* 0x00004400010a7983 */ /* 0x000ee20000300800 */
[----:B------:R-:W-:Y:S01]  /*11b60*/  IMAD R38, R38, R3, RZ ;  /* 0x0000000326267224 */ /* 0x000fe200078e02ff */
[----:B------:R-:W4:Y:S02]  /*11b70*/  @P1 LDC R45, c[0x0][0xbec] ;  /* 0x0002fb00ff2d1b82 */ /* 0x000f240000000800 */
[----:B------:R-:W4:Y:S04]  /*11b80*/  LDL.LU R44, [R1+0x34] ;  /* 0x00003400012c7983 */ /* 0x000f280000300800 */
[----:B------:R-:W3:Y:S04]  /*11b90*/  LDL R49, [R1+0x30] ;  /* 0x0000300001317983 */ /* 0x000ee80000100800 */
[----:B------:R-:W3:Y:S04]  /*11ba0*/  LDL R15, [R1+0x68] ;  /* 0x00006800010f7983 */ /* 0x000ee80000100800 */
[----:B------:R0:W5:Y:S02]  /*11bb0*/  LDL R48, [R1+0x7c] ;  /* 0x00007c0001307983 */ /* 0x0001640000100800 */
[----:B0-----:R-:W-:-:S05]  /*11bc0*/  VIADD R47, R4, 0xffffff80 ;  /* 0xffffff80042f7836 */ /* 0x001fca0000000000 */
[----:B------:R-:W-:Y:S01]  /*11bd0*/  SHF.R.S32.HI R50, RZ, 0x1f, R47 ;  /* 0x0000001fff327819 */ /* 0x000fe2000001142f */
[----:B------:R-:W-:-:S03]  /*11be0*/  @P1 IMAD.HI.U32 R4, R13, R6, RZ ;  /* 0x000000060d041227 */ /* 0x000fc600078e00ff */
[----:B------:R-:W-:Y:S02]  /*11bf0*/  LEA.HI R50, R50, R47, RZ, 0x2 ;  /* 0x0000002f32327211 */ /* 0x000fe400078f10ff */
[----:B------:R-:W-:Y:S02]  /*11c00*/  @P1 SHF.R.U32.HI R7, RZ, R29, R4 ;  /* 0x0000001dff071219 */ /* 0x000fe40000011604 */
[----:B------:R-:W-:-:S03]  /*11c10*/  SHF.R.S32.HI R50, RZ, 0x2, R50 ;  /* 0x00000002ff327819 */ /* 0x000fc60000011432 */
[----:B------:R-:W-:Y:S02]  /*11c20*/  IMAD.MOV R6, RZ, RZ, -R7 ;  /* 0x000000ffff067224 */ /* 0x000fe400078e0a07 */
[----:B-1----:R-:W-:-:S05]  /*11c30*/  VIADD R30, R14, 0xffffff80 ;  /* 0xffffff800e1e7836 */ /* 0x002fca0000000000 */
[----:B------:R-:W-:-:S04]  /*11c40*/  SHF.R.S32.HI R14, RZ, 0x1f, R30 ;  /* 0x0000001fff0e7819 */ /* 0x000fc8000001141e */
[----:B------:R-:W-:-:S04]  /*11c50*/  LEA.HI R14, R14, R30, RZ, 0x7 ;  /* 0x0000001e0e0e7211 */ /* 0x000fc800078f38ff */
[----:B------:R-:W-:-:S05]  /*11c60*/  LOP3.LUT R14, R14, 0xffffff80, RZ, 0xc0, !PT ;  /* 0xffffff800e0e7812 */ /* 0x000fca00078ec0ff */
[----:B------:R-:W-:Y:S01]  /*11c70*/  IMAD.IADD R14, R30, 0x1, -R14 ;  /* 0x000000011e0e7824 */ /* 0x000fe200078e0a0e */
[----:B------:R-:W-:-:S04]  /*11c80*/  SHF.R.S32.HI R46, RZ, 0x1f, R47 ;  /* 0x0000001fff2e7819 */ /* 0x000fc8000001142f */
[----:B------:R-:W-:-:S04]  /*11c90*/  LEA.HI R46, R46, R47, RZ, 0x2 ;  /* 0x0000002f2e2e7211 */ /* 0x000fc800078f10ff */
[----:B------:R-:W-:-:S04]  /*11ca0*/  LOP3.LUT R46, R46, 0xfffffffc, RZ, 0xc0, !PT ;  /* 0xfffffffc2e2e7812 */ /* 0x000fc800078ec0ff */
[----:B------:R-:W-:Y:S02]  /*11cb0*/  IADD3 R46, R47, -R46, RZ ;  /* 0x8000002e2f2e7210 */ /* 0x000fe40007ffe0ff */
[----:B------:R0:W5:Y:S01]  /*11cc0*/  LDL R47, [R1+0x4c] ;  /* 0x00004c00012f7983 */ /* 0x0001620000100800 */
[----:B--2---:R-:W-:Y:S01]  /*11cd0*/  IMAD.MOV.U32 R8, RZ, RZ, R5 ;  /* 0x000000ffff087224 */ /* 0x004fe200078e0005 */
[----:B----4-:R-:W-:-:S05]  /*11ce0*/  SHF.R.S32.HI R39, RZ, 0x1f, R44 ;  /* 0x0000001fff277819 */ /* 0x010fca000001142c */
[----:B------:R-:W-:-:S04]  /*11cf0*/  IMAD R5, R39, UR4, RZ ;  /* 0x0000000427057c24 */ /* 0x000fc8000f8e02ff */
[C---:B------:R-:W-:Y:S02]  /*11d00*/  IMAD R11, R44.reuse, UR5, R5 ;  /* 0x000000052c0b7c24 */ /* 0x040fe4000f8e0205 */
[----:B------:R-:W-:Y:S01]  /*11d10*/  IMAD.WIDE.U32 R4, R44, UR4, R20 ;  /* 0x000000042c047c25 */ /* 0x000fe2000f8e0014 */
[----:B---3--:R-:W-:Y:S01]  /*11d20*/  SEL R37, R10, RZ, !P2 ;  /* 0x000000ff0a257207 */ /* 0x008fe20005000000 */
[----:B------:R-:W-:Y:S01]  /*11d30*/  ULDC.64 UR4, c[0x0][0xb98] ;  /* 0x0002e60000047ab9 */ /* 0x000fe20000000a00 */
[----:B------:R-:W-:Y:S01]  /*11d40*/  SEL R36, R8, RZ, !P2 ;  /* 0x000000ff08247207 */ /* 0x000fe20005000000 */
[----:B------:R-:W-:Y:S02]  /*11d50*/  IMAD R9, R50, 0x20, R49 ;  /* 0x0000002032097824 */ /* 0x000fe400078e0231 */
[----:B------:R-:W-:Y:S02]  /*11d60*/  IMAD.IADD R5, R5, 0x1, R11 ;  /* 0x0000000105057824 */ /* 0x000fe400078e020b */
[----:B------:R-:W-:-:S04]  /*11d70*/  IMAD.WIDE R24, R9, 0x2, R24 ;  /* 0x0000000209187825 */ /* 0x000fc800078e0218 */
[----:B------:R-:W-:Y:S02]  /*11d80*/  IMAD R9, R3, R6, R13 ;  /* 0x0000000603097224 */ /* 0x000fe400078e020d */
[----:B------:R-:W-:Y:S02]  /*11d90*/  IMAD R11, R37, UR4, RZ ;  /* 0x00000004250b7c24 */ /* 0x000fe4000f8e02ff */
[----:B------:R-:W-:Y:S01]  /*11da0*/  IMAD.WIDE.U32 R4, R36, UR4, R4 ;  /* 0x0000000424047c25 */ /* 0x000fe2000f8e0004 */
[----:B------:R-:W-:-:S03]  /*11db0*/  SHF.R.S32.HI R6, RZ, 0x1f, R9 ;  /* 0x0000001fff067819 */ /* 0x000fc60000011409 */
[----:B------:R-:W-:Y:S01]  /*11dc0*/  IMAD R10, R36, UR5, R11 ;  /* 0x00000005240a7c24 */ /* 0x000fe2000f8e020b */
[----:B------:R-:W-:Y:S01]  /*11dd0*/  SHF.R.S32.HI R11, RZ, 0x1f, R7 ;  /* 0x0000001fff0b7819 */ /* 0x000fe20000011407 */
[----:B------:R-:W-:Y:S01]  /*11de0*/  ULDC.64 UR4, c[0x0][0xb88] ;  /* 0x0002e20000047ab9 */ /* 0x000fe20000000a00 */
[----:B------:R-:W-:Y:S02]  /*11df0*/  IADD3 R4, P0, R7, R4, RZ ;  /* 0x0000000407047210 */ /* 0x000fe40007f1e0ff */
[----:B------:R-:W-:Y:S01]  /*11e00*/  IADD3 R13, P2, R24, 0x1800, RZ ;  /* 0x00001800180d7810 */ /* 0x000fe20007f5e0ff */
[----:B------:R-:W-:Y:S01]  /*11e10*/  IMAD R6, R6, UR4, RZ ;  /* 0x0000000406067c24 */ /* 0x000fe2000f8e02ff */
[----:B------:R-:W-:Y:S02]  /*11e20*/  IADD3.X R5, R11, R5, R10, P0, !PT ;  /* 0x000000050b057210 */ /* 0x000fe400007fe40a */
[----:B------:R-:W-:Y:S01]  /*11e30*/  LOP3.LUT R8, R13, 0x180, RZ, 0xc0, !PT ;  /* 0x000001800d087812 */ /* 0x000fe200078ec0ff */
[----:B------:R-:W-:-:S02]  /*11e40*/  IMAD R7, R9, UR5, R6 ;  /* 0x0000000509077c24 */ /* 0x000fc4000f8e0206 */
[----:B------:R-:W-:Y:S01]  /*11e50*/  IMAD.WIDE.U32 R4, R9, UR4, R4 ;  /* 0x0000000409047c25 */ /* 0x000fe2000f8e0004 */
[----:B------:R-:W-:Y:S01]  /*11e60*/  SHF.R.U64 R8, R8, 0x3, RZ ;  /* 0x0000000308087819 */ /* 0x000fe200000012ff */
[----:B------:R-:W-:Y:S02]  /*11e70*/  ULDC.64 UR4, c[0x0][0xb50] ;  /* 0x0002d40000047ab9 */ /* 0x000fe40000000a00 */
[----:B------:R-:W-:Y:S01]  /*11e80*/  IMAD.IADD R5, R5, 0x1, R7 ;  /* 0x0000000105057824 */ /* 0x000fe200078e0207 */
[----:B------:R-:W-:Y:S02]  /*11e90*/  LEA R6, P0, R4, UR4, 0x2 ;  /* 0x0000000404067c11 */ /* 0x000fe4000f8010ff */
[----:B------:R-:W-:Y:S02]  /*11ea0*/  LOP3.LUT R8, R8, R13, RZ, 0x3c, !PT ;  /* 0x0000000d08087212 */ /* 0x000fe400078e3cff */
[----:B------:R-:W-:Y:S02]  /*11eb0*/  IADD3 R13, P6, R24, 0x3000, RZ ;  /* 0x00003000180d7810 */ /* 0x000fe40007fde0ff */
[----:B------:R-:W-:Y:S01]  /*11ec0*/  LEA.HI.X R4, R4, UR5, R5, 0x2, P0 ;  /* 0x0000000504047c11 */ /* 0x000fe200080f1405 */
[----:B------:R-:W-:Y:S01]  /*11ed0*/  SHFL.IDX PT, R40, R6, RZ, 0x1c1f ;  /* 0x001c1fff06287589 */ /* 0x000fe200000e0000 */
[----:B------:R-:W-:Y:S01]  /*11ee0*/  LOP3.LUT R12, R13, 0x180, RZ, 0xc0, !PT ;  /* 0x000001800d0c7812 */ /* 0x000fe200078ec0ff */
[----:B------:R-:W-:Y:S01]  /*11ef0*/  IMAD.X R9, RZ, RZ, R25, P2 ;  /* 0x000000ffff097224 */ /* 0x000fe200010e0619 */
[----:B------:R-:W-:Y:S01]  /*11f00*/  ULDC.64 UR4, c[0x0][0xaa0] ;  /* 0x0002a80000047ab9 */ /* 0x000fe20000000a00 */
[----:B------:R-:W1:Y:S01]  /*11f10*/  SHFL.IDX PT, R41, R4, RZ, 0x1c1f ;  /* 0x001c1fff04297589 */ /* 0x000e6200000e0000 */
[----:B------:R-:W-:-:S02]  /*11f20*/  SHF.R.U64 R12, R12, 0x3, RZ ;  /* 0x000000030c0c7819 */ /* 0x000fc400000012ff */
[----:B------:R-:W-:Y:S02]  /*11f30*/  LOP3.LUT P0, RZ, R14, 0x3, RZ, 0xc0, !PT ;  /* 0x000000030eff7812 */ /* 0x000fe4000780c0ff */
[----:B------:R-:W-:Y:S01]  /*11f40*/  LOP3.LUT R12, R12, R13, RZ, 0x3c, !PT ;  /* 0x0000000d0c0c7212 */ /* 0x000fe200078e3cff */
[----:B------:R-:W-:Y:S01]  /*11f50*/  IMAD R13, R53, 0xc0, R15 ;  /* 0x000000c0350d7824 */ /* 0x000fe200078e020f */
[----:B------:R-:W-:Y:S04]  /*11f60*/  SHFL.IDX PT, R42, R6, 0x1, 0x1c1f ;  /* 0x003c1f00062a7f89 */ /* 0x000fe800000e0000 */
[----:B------:R-:W2:Y:S01]  /*11f70*/  SHFL.IDX PT, R43, R4, 0x1, 0x1c1f ;  /* 0x003c1f00042b7f89 */ /* 0x000ea200000e0000 */
[C---:B------:R-:W-:Y:S02]  /*11f80*/  ISETP.GE.OR P2, PT, R13.reuse, R38, P0 ;  /* 0x000000260d00720c */ /* 0x040fe40000746670 */
[----:B------:R-:W-:Y:S01]  /*11f90*/  IADD3 R5, R13, 0x8, RZ ;  /* 0x000000080d057810 */ /* 0x000fe20007ffe0ff */
[----:B------:R-:W-:-:S03]  /*11fa0*/  IMAD R21, R21, UR4, RZ ;  /* 0x0000000415157c24 */ /* 0x000fc6000f8e02ff */
[----:B------:R-:W-:-:S07]  /*11fb0*/  ISETP.GE.OR P0, PT, R5, R38, P0 ;  /* 0x000000260500720c */ /* 0x000fce0000706670 */
[----:B-1----:R1:W-:Y:S02]  /*11fc0*/  @!P2 ST.E desc[UR42][R40.64], R2 ;  /* 0x000000022800a985 */ /* 0x0023e4000c10192a */
[C---:B-1----:R-:W-:Y:S02]  /*11fd0*/  IMAD R41, R20.reuse, UR5, R21 ;  /* 0x0000000514297c24 */ /* 0x042fe4000f8e0215 */
[----:B------:R-:W-:Y:S01]  /*11fe0*/  IMAD.WIDE.U32 R20, R20, UR4, RZ ;  /* 0x0000000414147c25 */ /* 0x000fe2000f8e00ff */
[----:B------:R-:W-:-:S03]  /*11ff0*/  ULDC.64 UR4, c[0x0][0xae8] ;  /* 0x0002ba0000047ab9 */ /* 0x000fc60000000a00 */
[----:B------:R-:W-:Y:S02]  /*12000*/  IMAD.IADD R21, R21, 0x1, R41 ;  /* 0x0000000115157824 */ /* 0x000fe400078e0229 */
[----:B------:R-:W-:Y:S01]  /*12010*/  IMAD R39, R39, UR4, RZ ;  /* 0x0000000427277c24 */ /* 0x000fe2000f8e02ff */
[----:B--2---:R1:W-:Y:S01]  /*12020*/  @!P0 ST.E desc[UR42][R42.64], R0 ;  /* 0x000000002a008985 */ /* 0x0043e2000c10192a */
[----:B------:R-:W-:-:S04]  /*12030*/  IMAD.WIDE.U32 R20, R44, UR4, R20 ;  /* 0x000000042c147c25 */ /* 0x000fc8000f8e0014 */
[----:B------:R-:W-:Y:S01]  /*12040*/  IMAD R39, R44, UR5, R39 ;  /* 0x000000052c277c24 */ /* 0x000fe2000f8e0227 */
[C---:B------:R-:W-:Y:S01]  /*12050*/  IADD3 R27, P5, R24.reuse, 0x4800, RZ ;  /* 0x00004800181b7810 */ /* 0x040fe20007fbe0ff */
[----:B------:R0:W5:Y:S01]  /*12060*/  LDL R44, [R1+0x50] ;  /* 0x00005000012c7983 */ /* 0x0001620000100800 */
[----:B------:R-:W-:Y:S01]  /*12070*/  IADD3 R29, P4, R24, 0x6000, RZ ;  /* 0x00006000181d7810 */ /* 0x000fe20007f9e0ff */
[----:B-1----:R-:W-:Y:S01]  /*12080*/  IMAD R0, R46, 0x60, R50 ;  /* 0x000000602e007824 */ /* 0x002fe200078e0232 */
[----:B------:R-:W1:Y:S01]  /*12090*/  @P1 LDC R43, c[0x0][0xbf0] ;  /* 0x0002fc00ff2b1b82 */ /* 0x000e620000000800 */
[----:B------:R0:W5:Y:S01]  /*120a0*/  LDL R46, [R1+0x78] ;  /* 0x00007800012e7983 */ /* 0x0001620000100800 */
[----:B------:R-:W-:Y:S01]  /*120b0*/  IADD3 R7, P3, R24, 0x7800, RZ ;  /* 0x0000780018077810 */ /* 0x000fe20007f7e0ff */
[----:B------:R-:W-:Y:S01]  /*120c0*/  IMAD R40, R53, 0xc0, R0 ;  /* 0x000000c035287824 */ /* 0x000fe200078e0200 */
[----:B------:R-:W-:Y:S01]  /*120d0*/  LOP3.LUT R26, R27, 0x180, RZ, 0xc0, !PT ;  /* 0x000001801b1a7812 */ /* 0x000fe200078ec0ff */
[----:B------:R-:W-:-:S02]  /*120e0*/  ULDC.64 UR4, c[0x0][0xaf0] ;  /* 0x0002bc0000047ab9 */ /* 0x000fc40000000a00 */
[----:B------:R-:W-:Y:S01]  /*120f0*/  @P1 IMAD.HI.U32 R0, R40, R45, RZ ;  /* 0x0000002d28001227 */ /* 0x000fe200078e00ff */
[----:B------:R-:W-:Y:S02]  /*12100*/  LOP3.LUT R28, R29, 0x180, RZ, 0xc0, !PT ;  /* 0x000001801d1c7812 */ /* 0x000fe400078ec0ff */
[----:B------:R-:W-:Y:S01]  /*12110*/  LOP3.LUT R11, R24, 0x180, RZ, 0xc0, !PT ;  /* 0x00000180180b7812 */ /* 0x000fe200078ec0ff */
[----:B------:R-:W-:Y:S01]  /*12120*/  IMAD.IADD R21, R21, 0x1, R39 ;  /* 0x0000000115157824 */ /* 0x000fe200078e0227 */
[----:B------:R-:W-:Y:S01]  /*12130*/  LOP3.LUT R6, R7, 0x180, RZ, 0xc0, !PT ;  /* 0x0000018007067812 */ /* 0x000fe200078ec0ff */
[----:B------:R-:W-:Y:S01]  /*12140*/  IMAD.MOV.U32 R39, RZ, RZ, R40 ;  /* 0x000000ffff277224 */ /* 0x000fe200078e0028 */
[----:B------:R-:W-:Y:S01]  /*12150*/  SHF.R.U64 R26, R26, 0x3, RZ ;  /* 0x000000031a1a7819 */ /* 0x000fe200000012ff */
[----:B------:R-:W-:Y:S01]  /*12160*/  IMAD R37, R37, UR4, RZ ;  /* 0x0000000425257c24 */ /* 0x000fe2000f8e02ff */
[----:B------:R-:W-:Y:S02]  /*12170*/  SHF.R.U64 R28, R28, 0x3, RZ ;  /* 0x000000031c1c7819 */ /* 0x000fe400000012ff */
[----:B------:R-:W-:-:S02]  /*12180*/  SHF.R.U64 R11, R11, 0x3, RZ ;  /* 0x000000030b0b7819 */ /* 0x000fc400000012ff */
[----:B------:R-:W-:Y:S02]  /*12190*/  SHF.R.U64 R6, R6, 0x3, RZ ;  /* 0x0000000306067819 */ /* 0x000fe400000012ff */
[----:B-1----:R-:W-:Y:S01]  /*121a0*/  @P1 SHF.R.U32.HI R39, RZ, R43, R0 ;  /* 0x0000002bff271219 */ /* 0x002fe20000011600 */
[----:B------:R-:W-:Y:S01]  /*121b0*/  IMAD R41, R36, UR5, R37 ;  /* 0x0000000524297c24 */ /* 0x000fe2000f8e0225 */
[----:B------:R-:W-:Y:S02]  /*121c0*/  LOP3.LUT R26, R26, R27, RZ, 0x3c, !PT ;  /* 0x0000001b1a1a7212 */ /* 0x000fe400078e3cff */
        /* <DEDUP_REMOVED lines=8> */
[----:B------:R-:W5:Y:S01]  /*12250*/  LD.E.128 R8, desc[UR42][R8.64] ;  /* 0x0000002a08087980 */ /* 0x000f62000c101d00 */
[----:B------:R-:W-:-:S02]  /*12260*/  IMAD.X R33, RZ, RZ, R25, P3 ;  /* 0x000000ffff217224 */ /* 0x000fc400018e0619 */
[----:B------:R-:W-:Y:S01]  /*12270*/  IMAD.MOV.U32 R5, RZ, RZ, R25 ;  /* 0x000000ffff057224 */ /* 0x000fe200078e0019 */
[----:B------:R-:W5:Y:S01]  /*12280*/  LD.E.128 R12, desc[UR42][R12.64] ;  /* 0x0000002a0c0c7980 */ /* 0x000f62000c101d00 */
[----:B------:R-:W-:Y:S01]  /*12290*/  IMAD.WIDE.U32 R36, R36, UR4, R20 ;  /* 0x0000000424247c25 */ /* 0x000fe2000f8e0014 */
[----:B------:R-:W-:Y:S02]  /*122a0*/  ULDC.64 UR4, c[0x0][0xae0] ;  /* 0x0002b80000047ab9 */ /* 0x000fe40000000a00 */
[----:B------:R-:W5:Y:S01]  /*122b0*/  LD.E.128 R24, desc[UR42][R26.64] ;  /* 0x0000002a1a187980 */ /* 0x000f62000c101d00 */
[----:B------:R-:W-:Y:S02]  /*122c0*/  IMAD R0, R0, UR4, RZ ;  /* 0x0000000400007c24 */ /* 0x000fe4000f8e02ff */
[----:B------:R-:W-:Y:S01]  /*122d0*/  IMAD R21, R3, R2, R40 ;  /* 0x0000000203157224 */ /* 0x000fe200078e0228 */
[----:B------:R-:W5:Y:S01]  /*122e0*/  LD.E.128 R4, desc[UR42][R4.64] ;  /* 0x0000002a04047980 */ /* 0x000f62000c101d00 */
[----:B------:R-:W-:-:S02]  /*122f0*/  IMAD.IADD R37, R37, 0x1, R41 ;  /* 0x0000000125257824 */ /* 0x000fc400078e0229 */
[----:B------:R-:W-:Y:S01]  /*12300*/  IMAD R41, R39, UR5, R0 ;  /* 0x0000000527297c24 */ /* 0x000fe2000f8e0200 */
        /* <DEDUP_REMOVED lines=10> */
[----:B-1----:R-:W1:Y:S01]  /*123b0*/  FENCE.VIEW.ASYNC.S ;  /* 0x00000000000073c6 */ /* 0x002e620000000000 */
        /* <DEDUP_REMOVED lines=8> */
[----:B------:R-:W-:-:S02]  /*12440*/  LEA R39, P1, R2, UR4, 0x1 ;  /* 0x0000000402277c11 */ /* 0x000fc4000f8208ff */
[----:B------:R-:W-:Y:S02]  /*12450*/  IADD3 R0, R18, 0x19c20, RZ ;  /* 0x00019c2012007810 */ /* 0x000fe40007ffe0ff */
[----:B------:R-:W-:Y:S02]  /*12460*/  LEA.HI.X R42, R2, UR5, R3, 0x1, P1 ;  /* 0x00000005022a7c11 */ /* 0x000fe400088f0c03 */
[----:B------:R-:W-:Y:S01]  /*12470*/  PRMT R0, RZ, 0x654, R0 ;  /* 0x00000654ff007816 */ /* 0x000fe20000000000 */
[----:B-1----:R0:W1:Y:S01]  /*12480*/  SHFL.IDX PT, R20, R39, RZ, 0x1c1f ;  /* 0x001c1fff27147589 */ /* 0x00206200000e0000 */
[----:B------:R-:W-:Y:S02]  /*12490*/  BSSY B1, `(.L_x_10975) ;  /* 0x0000010000017945 */ /* 0x000fe40003800000 */
[----:B------:R0:W-:Y:S01]  /*124a0*/  SYNCS.ARRIVE.TRANS64.RED.A1T0 RZ, [R0+URZ], RZ ;  /* 0x000000ff00ff79a7 */ /* 0x0001e2000810043f */
[----:B------:R0:W2:Y:S01]  /*124b0*/  SHFL.IDX PT, R21, R42, RZ, 0x1c1f ;  /* 0x001c1fff2a157589 */ /* 0x0000a200000e0000 */
[----:B------:R-:W-:Y:S05]  /*124c0*/  @P0 BRA `(.L_x_10976) ;  /* 0x0000000000300947 */ /* 0x000fea0003800000 */
[----:B------:R-:W-:Y:S02]  /*124d0*/  ULDC UR4, c[0x0][0xac8] ;  /* 0x0002b20000047ab9 */ /* 0x000fe40000000800 */
[----:B-----5:R-:W-:Y:S02]  /*124e0*/  ISETP.GE.AND P1, PT, R47, UR4, PT ;  /* 0x000000042f007c0c */ /* 0x020fe4000bf26270 */
[----:B------:R-:W-:Y:S02]  /*124f0*/  ISETP.GE.AND P2, PT, R44, UR4, PT ;  /* 0x000000042c007c0c */ /* 0x000fe4000bf46270 */
[----:B------:R-:W-:-:S09]  /*12500*/  ISETP.GE.AND P0, PT, R49, UR4, PT ;  /* 0x0000000431007c0c */ /* 0x000fd2000bf06270 */
[-C--:B-1----:R-:W-:Y:S02]  /*12510*/  @!P1 LEA R36, P3, R47, R20.reuse, 0x1 ;  /* 0x000000142f249211 */ /* 0x082fe400078608ff */
[C---:B------:R-:W-:Y:S02]  /*12520*/  @!P2 LEA R40, P4, R44.reuse, R20, 0x1 ;  /* 0x000000142c28a211 */ /* 0x040fe400078808ff */
[----:B--2---:R-:W-:Y:S01]  /*12530*/  @!P0 IMAD.WIDE R2, R49, 0x2, R20 ;  /* 0x0000000231028825 */ /* 0x004fe200078e0214 */
[-C--:B------:R-:W-:Y:S02]  /*12540*/  @!P1 LEA.HI.X R37, R47, R21.reuse, R48, 0x1, P3 ;  /* 0x000000152f259211 */ /* 0x080fe400018f0c30 */
[----:B------:R-:W-:Y:S02]  /*12550*/  @!P2 LEA.HI.X R41, R44, R21, R46, 0x1, P4 ;  /* 0x000000152c29a211 */ /* 0x000fe400020f0c2e */
[----:B------:R3:W-:Y:S04]  /*12560*/  @!P0 ST.E.128 desc[UR42][R2.64], R4 ;  /* 0x0000000402008985 */ /* 0x0007e8000c101d2a */
[----:B------:R3:W-:Y:S04]  /*12570*/  @!P1 ST.E.128 desc[UR42][R36.64], R12 ;  /* 0x0000000c24009985 */ /* 0x0007e8000c101d2a */
[----:B------:R3:W-:Y:S02]  /*12580*/  @!P2 ST.E.128 desc[UR42][R40.64], R28 ;  /* 0x0000001c2800a985 */ /* 0x0007e4000c101d2a */
.L_x_10976:
[----:B------:R-:W-:Y:S05]  /*12590*/  BSYNC B1 ;  /* 0x0000000000017941 */ /* 0x000fea0003800000 */
.L_x_10975:
[----:B---3--:R-:W-:Y:S01]  /*125a0*/  VIADD R3, R43, 0x60 ;  /* 0x000000602b037836 */ /* 0x008fe20000000000 */
[----:B-----5:R3:W4:Y:S04]  /*125b0*/  SHFL.IDX PT, R5, R42, 0x1, 0x1c1f ;  /* 0x003c1f002a057f89 */ /* 0x02072800000e0000 */
[----:B------:R-:W-:Y:S01]  /*125c0*/  ISETP.GE.AND P0, PT, R3, R38, PT ;  /* 0x000000260300720c */ /* 0x000fe20003f06270 */
[----:B------:R3:W0:-:S12]  /*125d0*/  SHFL.IDX PT, R4, R39, 0x1, 0x1c1f ;  /* 0x003c1f0027047f89 */ /* 0x00061800000e0000 */
[----:B---3--:R-:W-:Y:S05]  /*125e0*/  @P0 BRA `(.L_x_10977) ;  /* 0x0000000800cc0947 */ /* 0x008fea0003800000 */
[----:B------:R-:W-:Y:S02]  /*125f0*/  ULDC UR4, c[0x0][0xac8] ;  /* 0x0002b20000047ab9 */ /* 0x000fe40000000800 */
[----:B------:R-:W-:Y:S02]  /*12600*/  ISETP.GE.AND P2, PT, R47, UR4, PT ;  /* 0x000000042f007c0c */ /* 0x000fe4000bf46270 */
[----:B------:R-:W-:-:S11]  /*12610*/  ISETP.GE.AND P1, PT, R49, UR4, PT ;  /* 0x0000000431007c0c */ /* 0x000fd6000bf26270 */
[----:B0-----:R-:W-:Y:S02]  /*12620*/  @!P2 LEA R6, P0, R47, R4, 0x1 ;  /* 0x000000042f06a211 */ /* 0x001fe400078008ff */
[----:B----4-:R-:W-:Y:S02]  /*12630*/  @!P1 IMAD.WIDE R2, R49, 0x2, R4 ;  /* 0x0000000231029825 */ /* 0x010fe400078e0204 */
        /* <DEDUP_REMOVED lines=9> */
.L_x_10973:
[----:B0-----:R-:W2:Y:S01]  /*126d0*/  LDL.LU R4, [R1+0x38] ;  /* 0x0000380001047983 */ /* 0x001ea20000300800 */
[----:B------:R-:W-:Y:S01]  /*126e0*/  ULDC.64 UR4, c[0x0][0xc00] ;  /* 0x0003000000047ab9 */ /* 0x000fe20000000a00 */
[----:B------:R-:W-:Y:S01]  /*126f0*/  IMAD.MOV.U32 R6, RZ, RZ, RZ ;  /* 0x000000ffff067224 */ /* 0x000fe200078e00ff */
[----:B------:R-:W0:Y:S01]  /*12700*/  LDC R25, c[0x0][0xbe8] ;  /* 0x0002fa00ff197b82 */ /* 0x000e220000000800 */
[----:B------:R-:W3:Y:S01]  /*12710*/  LDL.LU R0, [R1+0x3c] ;  /* 0x00003c0001007983 */ /* 0x000ee20000300800 */
[----:B------:R-:W-:-:S04]  /*12720*/  ISETP.NE.U32.AND P0, PT, RZ, UR4, PT ;  /* 0x00000004ff007c0c */ /* 0x000fc8000bf05070 */
[----:B------:R-:W-:Y:S02]  /*12730*/  ISETP.NE.AND.EX P0, PT, RZ, UR5, PT, P0 ;  /* 0x00000005ff007c0c */ /* 0x000fe4000bf05300 */
[----:B--2---:R-:W-:-:S04]  /*12740*/  IADD3 R2, P1, R4, UR4, RZ ;  /* 0x0000000404027c10 */ /* 0x004fc8000ff3e0ff */
[----:B---3--:R-:W-:Y:S01]  /*12750*/  IADD3.X R3, R0, UR5, RZ, P1, !PT ;  /* 0x0000000500037c10 */ /* 0x008fe20008ffe4ff */
[----:B------:R-:W-:Y:S02]  /*12760*/  ULDC.64 UR4, c[0x0][0xc08] ;  /* 0x0003020000047ab9 */ /* 0x000fe40000000a00 */
[----:B------:R-:W-:-:S04]  /*12770*/  ISETP.NE.U32.AND P1, PT, RZ, UR4, PT ;  /* 0x00000004ff007c0c */ /* 0x000fc8000bf25070 */
[----:B------:R2:W5:Y:S01]  /*12780*/  @P0 LDG.E R6, desc[UR42][R2.64] ;  /* 0x0000002a02060981 */ /* 0x000562000c1e1900 */
[----:B------:R-:W-:Y:S01]  /*12790*/  ISETP.NE.AND.EX P1, PT, RZ, UR5, PT, P1 ;  /* 0x00000005ff007c0c */ /* 0x000fe2000bf25310 */
[----:B------:R-:W3:-:S12]  /*127a0*/  S2R R7, SR_TID.X ;  /* 0x0000000000077919 */ /* 0x000ed80000002100 */
[----:B------:R-:W-:Y:S01]  /*127b0*/  @P1 IADD3 R4, P2, R4, UR4, RZ ;  /* 0x0000000404041c10 */ /* 0x000fe2000ff5e0ff */
[----:B------:R-:W-:-:S03]  /*127c0*/  ULDC UR4, c[0x0][0xa88] ;  /* 0x0002a20000047ab9 */ /* 0x000fc60000000800 */
[----:B------:R-:W-:Y:S01]  /*127d0*/  @P1 IADD3.X R5, R0, UR5, RZ, P2, !PT ;  /* 0x0000000500051c10 */ /* 0x000fe200097fe4ff */
[----:B------:R-:W-:-:S06]  /*127e0*/  IMAD.U32 R0, RZ, RZ, UR4 ;  /* 0x00000004ff007e24 */ /* 0x000fcc000f8e00ff */
[----:B------:R2:W5:Y:S01]  /*127f0*/  @P1 LDG.E R0, desc[UR42][R4.64] ;  /* 0x0000002a04001981 */ /* 0x000562000c1e1900 */
[----:B0-----:R-:W-:Y:S01]  /*12800*/  ISETP.NE.AND P2, PT, R25, 0x1, PT ;  /* 0x000000011900780c */ /* 0x001fe20003f45270 */
[----:B---3--:R-:W-:-:S12]  /*12810*/  VIADD R30, R7, 0xffffff80 ;  /* 0xffffff80071e7836 */ /* 0x008fd80000000000 */
[----:B------:R-:W0:Y:S01]  /*12820*/  @P2 LDC R27, c[0x0][0xbec] ;  /* 0x0002fb00ff1b2b82 */ /* 0x000e220000000800 */
[----:B------:R-:W-:Y:S01]  /*12830*/  ISETP.GE.AND P3, PT, R30, 0xc0, PT ;  /* 0x000000c01e00780c */ /* 0x000fe20003f66270 */
[----:B--2---:R-:W-:-:S12]  /*12840*/  @P1 BRA `(.L_x_10978) ;  /* 0x0000000000101947 */ /* 0x004fd80003800000 */
[----:B------:R-:W-:Y:S05]  /*12850*/  @!P0 BRA `(.L_x_10978) ;  /* 0x00000000000c8947 */ /* 0x000fea0003800000 */
[----:B------:R-:W2:Y:S04]  /*12860*/  LDG.E R5, desc[UR42][R2.64] ;  /* 0x0000002a02057981 */ /* 0x000ea8000c1e1900 */
[----:B-----5:R-:W2:Y:S02]  /*12870*/  LDG.E R0, desc[UR42][R2.64+0x4] ;  /* 0x0000042a02007981 */ /* 0x020ea4000c1e1900 */
[----:B--2---:R-:W-:-:S07]  /*12880*/  IMAD.IADD R0, R0, 0x1, -R5 ;  /* 0x0000000100007824 */ /* 0x004fce00078e0a05 */
.L_x_10978:
[----:B------:R-:W2:Y:S04]  /*12890*/  LDL.LU R3, [R1+0x2c] ;  /* 0x00002c0001037983 */ /* 0x000ea80000300800 */
[----:B------:R-:W3:Y:S04]  /*128a0*/  LDL.LU R2, [R1+0x44] ;  /* 0x0000440001027983 */ /* 0x000ee80000300800 */
[----:B------:R-:W4:Y:S04]  /*128b0*/  LDL R29, [R1+0x34] ;  /* 0x00003400011d7983 */ /* 0x000f280000100800 */
[----:B------:R0:W5:Y:S01]  /*128c0*/  LDL R26, [R1+0x48] ;  /* 0x00004800011a7983 */ /* 0x0001620000100800 */
[----:B------:R-:W-:Y:S01]  /*128d0*/  BSSY B1, `(.L_x_10979) ;  /* 0x000002d000017945 */ /* 0x000fe20003800000 */
[----:B-----5:R-:W-:-:S02]  /*128e0*/  SHF.R.S32.HI R11, RZ, 0x1f, R6 ;  /* 0x0000001fff0b7819 */ /* 0x020fc40000011406 */
[----:B--2---:R-:W-:Y:S02]  /*128f0*/  SEL R13, R3, RZ, !P0 ;  /* 0x000000ff030d7207 */ /* 0x004fe40004000000 */
[----:B---3--:R-:W-:Y:S02]  /*12900*/  SEL R12, R2, RZ, !P0 ;  /* 0x000000ff020c7207 */ /* 0x008fe40004000000 */
[----:B----4-:R-:W-:Y:S01]  /*12910*/  SHF.R.S32.HI R10, RZ, 0x1f, R29 ;  /* 0x0000001fff0a7819 */ /* 0x010fe2000001141d */
[----:B0-----:R-:W-:Y:S06]  /*12920*/  @P3 BRA `(.L_x_10980) ;  /* 0x00000000009c3947 */ /* 0x001fec0003800000 */
[----:B------:R-:W0:Y:S01]  /*12930*/  LDC R9, c[0x0][0xbe8] ;  /* 0x0002fa00ff097b82 */ /* 0x000e220000000800 */
[----:B------:R-:W-:-:S05]  /*12940*/  IMAD R2, R26, 0xc0, R7 ;  /* 0x000000c01a027824 */ /* 0x000fca00078e0207 */
[----:B------:R-:W-:Y:S01]  /*12950*/  IADD3 R8, R2, -0x80, RZ ;  /* 0xffffff8002087810 */ /* 0x000fe20007ffe0ff */
[----:B0-----:R-:W-:-:S05]  /*12960*/  IMAD R3, R0, R9, RZ ;  /* 0x0000000900037224 */ /* 0x001fca00078e02ff */
        /* <DEDUP_REMOVED lines=9> */
[----:B------:R-:W0:Y:S01]  /*12a00*/  @P0 LDC R15, c[0x0][0xbec] ;  /* 0x0002fb00ff0f0b82 */ /* 0x000e220000000800 */
[----:B------:R-:W-:Y:S01]  /*12a10*/  IMAD R7, R29, UR5, R7 ;  /* 0x000000051d077c24 */ /* 0x000fe2000f8e0207 */
[----:B------:R-:W-:-:S03]  /*12a20*/  ULDC.64 UR4, c[0x0][0xb98] ;  /* 0x0002e60000047ab9 */ /* 0x000fc60000000a00 */
[----:B------:R-:W-:-:S03]  /*12a30*/  IMAD.IADD R3, R3, 0x1, R7 ;  /* 0x0000000103037824 */ /* 0x000fc600078e0207 */
[----:B------:R-:W2:Y:S01]  /*12a40*/  @P0 LDC R21, c[0x0][0xbf0] ;  /* 0x0002fc00ff150b82 */ /* 0x000ea20000000800 */
[----:B------:R-:W-:-:S04]  /*12a50*/  IMAD.WIDE.U32 R2, R13, UR4, R2 ;  /* 0x000000040d027c25 */ /* 0x000fc8000f8e0002 */
[----:B0-----:R-:W-:-:S05]  /*12a60*/  @P0 IMAD.HI.U32 R4, R8, R15, RZ ;  /* 0x0000000f08040227 */ /* 0x001fca00078e00ff */
        /* <DEDUP_REMOVED lines=19> */
.L_x_10980:
[----:B------:R-:W-:Y:S05]  /*12ba0*/  BSYNC B1 ;  /* 0x0000000000017941 */ /* 0x000fea0003800000 */
.L_x_10979:
[----:B------:R2:W5:Y:S04]  /*12bb0*/  LDL R14, [R1+0x50] ;  /* 0x00005000010e7983 */ /* 0x0005680000100800 */
[----:B------:R2:W5:Y:S04]  /*12bc0*/  LDL R15, [R1+0x78] ;  /* 0x00007800010f7983 */ /* 0x0005680000100800 */
[----:B------:R2:W5:Y:S04]  /*12bd0*/  LDL R20, [R1+0x4c] ;  /* 0x00004c0001147983 */ /* 0x0005680000100800 */
[----:B------:R2:W5:Y:S04]  /*12be0*/  LDL R21, [R1+0x7c] ;  /* 0x00007c0001157983 */ /* 0x0005680000100800 */
[----:B------:R2:W5:Y:S01]  /*12bf0*/  LDL R24, [R1+0x30] ;  /* 0x0000300001187983 */ /* 0x0005620000100800 */
[--C-:B0-----:R-:W-:Y:S01]  /*12c00*/  SHF.R.S32.HI R4, RZ, 0x1f, R30.reuse ;  /* 0x0000001fff047819 */ /* 0x101fe2000001141e */
[----:B------:R-:W0:Y:S01]  /*12c10*/  @P2 LDC R9, c[0x0][0xbf0] ;  /* 0x0002fc00ff092b82 */ /* 0x000e220000000800 */
[----:B------:R-:W-:Y:S01]  /*12c20*/  SHF.R.S32.HI R28, RZ, 0x1f, R30 ;  /* 0x0000001fff1c7819 */ /* 0x000fe2000001141e */
[----:B------:R-:W-:Y:S01]  /*12c30*/  ULDC.64 UR4, c[0x0][0xaa0] ;  /* 0x0002a80000047ab9 */ /* 0x000fe20000000a00 */
[-C--:B------:R-:W-:Y:S01]  /*12c40*/  LEA.HI R4, R4, R30.reuse, RZ, 0x2 ;  /* 0x0000001e04047211 */ /* 0x080fe200078f10ff */
[----:B------:R-:W-:Y:S01]  /*12c50*/  IMAD R3, R11, UR4, RZ ;  /* 0x000000040b037c24 */ /* 0x000fe2000f8e02ff */
[----:B------:R-:W-:Y:S01]  /*12c60*/  LEA.HI R28, R28, R30, RZ, 0x2 ;  /* 0x0000001e1c1c7211 */ /* 0x000fe200078f10ff */
[----:B------:R-:W-:Y:S01]  /*12c70*/  BSSY B1, `(.L_x_10981) ;  /* 0x0000039000017945 */ /* 0x000fe20003800000 */
[----:B------:R-:W-:Y:S01]  /*12c80*/  LOP3.LUT R4, R4, 0xfffffffc, RZ, 0xc0, !PT ;  /* 0xfffffffc04047812 */ /* 0x000fe200078ec0ff */
[C---:B------:R-:W-:Y:S01]  /*12c90*/  IMAD R5, R6.reuse, UR5, R3 ;  /* 0x0000000506057c24 */ /* 0x040fe2000f8e0203 */
[----:B------:R-:W-:Y:S01]  /*12ca0*/  SHF.R.S32.HI R28, RZ, 0x2, R28 ;  /* 0x00000002ff1c7819 */ /* 0x000fe2000001141c */
[----:B------:R-:W-:Y:S01]  /*12cb0*/  IMAD.WIDE.U32 R2, R6, UR4, RZ ;  /* 0x0000000406027c25 */ /* 0x000fe2000f8e00ff */
[----:B------:R-:W-:-:S03]  /*12cc0*/  ULDC.64 UR4, c[0x0][0xae8] ;  /* 0x0002ba0000047ab9 */ /* 0x000fc60000000a00 */
[----:B------:R-:W-:Y:S02]  /*12cd0*/  IMAD.IADD R4, R30, 0x1, -R4 ;  /* 0x000000011e047824 */ /* 0x000fe400078e0a04 */
[----:B------:R-:W-:Y:S02]  /*12ce0*/  IMAD.IADD R3, R3, 0x1, R5 ;  /* 0x0000000103037824 */ /* 0x000fe400078e0205 */
[----:B------:R-:W-:Y:S02]  /*12cf0*/  IMAD R6, R4, 0x60, R28 ;  /* 0x0000006004067824 */ /* 0x000fe400078e021c */
[----:B------:R-:W-:Y:S02]  /*12d00*/  IMAD R4, R10, UR4, RZ ;  /* 0x000000040a047c24 */ /* 0x000fe4000f8e02ff */
[----:B------:R-:W-:Y:S02]  /*12d10*/  IMAD R8, R26, 0xc0, R6 ;  /* 0x000000c01a087824 */ /* 0x000fe400078e0206 */
[----:B------:R-:W-:-:S02]  /*12d20*/  IMAD R7, R29, UR5, R4 ;  /* 0x000000051d077c24 */ /* 0x000fc4000f8e0204 */
[----:B------:R-:W-:-:S04]  /*12d30*/  @P2 IMAD.HI.U32 R4, R8, R27, RZ ;  /* 0x0000001b08042227 */ /* 0x000fc800078e00ff */
[----:B------:R-:W-:Y:S01]  /*12d40*/  IMAD.WIDE.U32 R2, R29, UR4, R2 ;  /* 0x000000041d027c25 */ /* 0x000fe2000f8e0002 */
[----:B------:R-:W-:-:S03]  /*12d50*/  ULDC.64 UR4, c[0x0][0xaf0] ;  /* 0x0002bc0000047ab9 */ /* 0x000fc60000000a00 */
[----:B------:R-:W-:Y:S01]  /*12d60*/  IMAD.MOV.U32 R5, RZ, RZ, R8 ;  /* 0x000000ffff057224 */ /* 0x000fe200078e0008 */
[----:B0-----:R-:W-:Y:S01]  /*12d70*/  @P2 SHF.R.U32.HI R5, RZ, R9, R4 ;  /* 0x00000009ff052219 */ /* 0x001fe20000011604 */
[----:B------:R-:W-:Y:S02]  /*12d80*/  IMAD.IADD R3, R3, 0x1, R7 ;  /* 0x0000000103037824 */ /* 0x000fe400078e0207 */
[----:B------:R-:W-:Y:S01]  /*12d90*/  IMAD R6, R12, UR4, RZ ;  /* 0x000000040c067c24 */ /* 0x000fe2000f8e02ff */
[--C-:B------:R-:W-:Y:S01]  /*12da0*/  SHF.R.S32.HI R4, RZ, 0x1f, R5.reuse ;  /* 0x0000001fff047819 */ /* 0x100fe20000011405 */
[----:B------:R-:W-:Y:S02]  /*12db0*/  IMAD.MOV R7, RZ, RZ, -R5 ;  /* 0x000000ffff077224 */ /* 0x000fe400078e0a05 */
[C---:B------:R-:W-:Y:S02]  /*12dc0*/  IMAD R9, R13.reuse, UR5, R6 ;  /* 0x000000050d097c24 */ /* 0x040fe4000f8e0206 */
        /* <DEDUP_REMOVED lines=9> */
[----:B------:R-:W-:Y:S01]  /*12e60*/  IMAD R4, R4, UR4, RZ ;  /* 0x0000000404047c24 */ /* 0x000fe2000f8e02ff */
[----:B------:R-:W-:Y:S01]  /*12e70*/  IADD3 R3, R3, R9, RZ ;  /* 0x0000000903037210 */ /* 0x000fe20007ffe0ff */
[----:B------:R-:W-:Y:S02]  /*12e80*/  IMAD R25, R0, R25, RZ ;  /* 0x0000001900197224 */ /* 0x000fe400078e02ff */
[----:B------:R-:W-:Y:S02]  /*12e90*/  IMAD R0, R26, 0xc0, R28 ;  /* 0x000000c01a007824 */ /* 0x000fe400078e021c */
[C---:B------:R-:W-:Y:S02]  /*12ea0*/  IMAD R5, R7.reuse, UR5, R4 ;  /* 0x0000000507057c24 */ /* 0x040fe4000f8e0204 */
[----:B------:R-:W-:Y:S01]  /*12eb0*/  IMAD.WIDE.U32 R2, R7, UR4, R2 ;  /* 0x0000000407027c25 */ /* 0x000fe2000f8e0002 */
[----:B------:R-:W-:Y:S01]  /*12ec0*/  ISETP.GE.AND P0, PT, R0, R25, PT ;  /* 0x000000190000720c */ /* 0x000fe20003f06270 */
[----:B------:R-:W-:-:S02]  /*12ed0*/  ULDC.64 UR4, c[0x0][0xa80] ;  /* 0x0002a00000047ab9 */ /* 0x000fc40000000a00 */
[----:B------:R-:W-:Y:S01]  /*12ee0*/  IMAD.IADD R3, R3, 0x1, R5 ;  /* 0x0000000103037824 */ /* 0x000fe200078e0205 */
[----:B------:R-:W-:-:S04]  /*12ef0*/  LEA R4, P1, R2, UR4, 0x1 ;  /* 0x0000000402047c11 */ /* 0x000fc8000f8208ff */
[----:B------:R-:W-:Y:S02]  /*12f00*/  LEA.HI.X R5, R2, UR5, R3, 0x1, P1 ;  /* 0x0000000502057c11 */ /* 0x000fe400088f0c03 */
[----:B------:R2:W0:Y:S04]  /*12f10*/  SHFL.IDX PT, R2, R4, RZ, 0x1c1f ;  /* 0x001c1fff04027589 */ /* 0x00042800000e0000 */
[----:B------:R2:W3:Y:S01]  /*12f20*/  SHFL.IDX PT, R3, R5, RZ, 0x1c1f ;  /* 0x001c1fff05037589 */ /* 0x0004e200000e0000 */
[----:B------:R-:W-:Y:S05]  /*12f30*/  @P0 BRA `(.L_x_10982) ;  /* 0x0000000000300947 */ /* 0x000fea0003800000 */
[----:B------:R-:W-:Y:S02]  /*12f40*/  ULDC UR4, c[0x0][0xac8] ;  /* 0x0002b20000047ab9 */ /* 0x000fe40000000800 */
[----:B-----5:R-:W-:Y:S02]  /*12f50*/  ISETP.GE.AND P3, PT, R20, UR4, PT ;  /* 0x0000000414007c0c */ /* 0x020fe4000bf66270 */
[----:B------:R-:W-:Y:S02]  /*12f60*/  ISETP.GE.AND P4, PT, R14, UR4, PT ;  /* 0x000000040e007c0c */ /* 0x000fe4000bf86270 */
[----:B------:R-:W-:-:S09]  /*12f70*/  ISETP.GE.AND P2, PT, R24, UR4, PT ;  /* 0x0000000418007c0c */ /* 0x000fd2000bf46270 */
[-C--:B0-----:R-:W-:Y:S02]  /*12f80*/  @!P3 LEA R8, P0, R20, R2.reuse, 0x1 ;  /* 0x000000021408b211 */ /* 0x081fe400078008ff */
[----:B------:R-:W-:Y:S02]  /*12f90*/  @!P4 LEA R10, P1, R14, R2, 0x1 ;  /* 0x000000020e0ac211 */ /* 0x000fe400078208ff */
[----:B---3--:R-:W-:Y:S01]  /*12fa0*/  @!P2 IMAD.WIDE R6, R24, 0x2, R2 ;  /* 0x000000021806a825 */ /* 0x008fe200078e0202 */
[-C--:B------:R-:W-:Y:S02]  /*12fb0*/  @!P3 LEA.HI.X R9, R20, R3.reuse, R21, 0x1, P0 ;  /* 0x000000031409b211 */ /* 0x080fe400000f0c15 */
[----:B------:R-:W-:Y:S02]  /*12fc0*/  @!P4 LEA.HI.X R11, R14, R3, R15, 0x1, P1 ;  /* 0x000000030e0bc211 */ /* 0x000fe400008f0c0f */
[----:B------:R4:W-:Y:S04]  /*12fd0*/  @!P2 ST.E.128 desc[UR42][R6.64], RZ ;  /* 0x000000ff0600a985 */ /* 0x0009e8000c101d2a */
[----:B------:R4:W-:Y:S04]  /*12fe0*/  @!P3 ST.E.128 desc[UR42][R8.64], RZ ;  /* 0x000000ff0800b985 */ /* 0x0009e8000c101d2a */
[----:B------:R4:W-:Y:S02]  /*12ff0*/  @!P4 ST.E.128 desc[UR42][R10.64], RZ ;  /* 0x000000ff0a00c985 */ /* 0x0009e4000c101d2a */
.L_x_10982:
[----:B------:R-:W-:Y:S05]  /*13000*/  BSYNC B1 ;  /* 0x0000000000017941 */ /* 0x000fea0003800000 */
.L_x_10981:
[----:B------:R-:W-:Y:S01]  /*13010*/  VIADD R0, R0, 0x60 ;  /* 0x0000006000007836 */ /* 0x000fe20000000000 */
[----:B---3--:R3:W1:Y:S04]  /*13020*/  SHFL.IDX PT, R3, R5, 0x1, 0x1c1f ;  /* 0x003c1f0005037f89 */ /* 0x00866800000e0000 */
[----:B------:R-:W-:Y:S01]  /*13030*/  ISETP.GE.AND P0, PT, R0, R25, PT ;  /* 0x000000190000720c */ /* 0x000fe20003f06270 */
[----:B0-----:R3:W0:-:S12]  /*13040*/  SHFL.IDX PT, R2, R4, 0x1, 0x1c1f ;  /* 0x003c1f0004027f89 */ /* 0x00161800000e0000 */
[----:B---3--:R-:W-:Y:S05]  /*13050*/  @P0 BRA `(.L_x_10977) ;  /* 0x0000000000300947 */ /* 0x008fea0003800000 */
[----:B------:R-:W-:Y:S02]  /*13060*/  ULDC UR4, c[0x0][0xac8] ;  /* 0x0002b20000047ab9 */ /* 0x000fe40000000800 */
[----:B-----5:R-:W-:Y:S02]  /*13070*/  ISETP.GE.AND P3, PT, R20, UR4, PT ;  /* 0x0000000414007c0c */ /* 0x020fe4000bf66270 */
[----:B------:R-:W-:Y:S02]  /*13080*/  ISETP.GE.AND P4, PT, R14, UR4, PT ;  /* 0x000000040e007c0c */ /* 0x000fe4000bf86270 */
[----:B------:R-:W-:-:S09]  /*13090*/  ISETP.GE.AND P2, PT, R24, UR4, PT ;  /* 0x0000000418007c0c */ /* 0x000fd2000bf46270 */
[-C--:B0---4-:R-:W-:Y:S02]  /*130a0*/  @!P3 LEA R6, P0, R20, R2.reuse, 0x1 ;  /* 0x000000021406b211 */ /* 0x091fe400078008ff */
[----:B------:R-:W-:Y:S02]  /*130b0*/  @!P4 LEA R8, P1, R14, R2, 0x1 ;  /* 0x000000020e08c211 */ /* 0x000fe400078208ff */
[----:B-12---:R-:W-:Y:S01]  /*130c0*/  @!P2 IMAD.WIDE R4, R24, 0x2, R2 ;  /* 0x000000021804a825 */ /* 0x006fe200078e0202 */
[-C--:B------:R-:W-:Y:S02]  /*130d0*/  @!P3 LEA.HI.X R7, R20, R3.reuse, R21, 0x1, P0 ;  /* 0x000000031407b211 */ /* 0x080fe400000f0c15 */
[----:B------:R-:W-:Y:S02]  /*130e0*/  @!P4 LEA.HI.X R9, R14, R3, R15, 0x1, P1 ;  /* 0x000000030e09c211 */ /* 0x000fe400008f0c0f */
[----:B------:R3:W-:Y:S04]  /*130f0*/  @!P2 ST.E.128 desc[UR42][R4.64], RZ ;  /* 0x000000ff0400a985 */ /* 0x0007e8000c101d2a */
[----:B------:R3:W-:Y:S04]  /*13100*/  @!P3 ST.E.128 desc[UR42][R6.64], RZ ;  /* 0x000000ff0600b985 */ /* 0x0007e8000c101d2a */
[----:B------:R3:W-:Y:S02]  /*13110*/  @!P4 ST.E.128 desc[UR42][R8.64], RZ ;  /* 0x000000ff0800c985 */ /* 0x0007e4000c101d2a */
.L_x_10977:
[----:B------:R-:W-:Y:S05]  /*13120*/  BSYNC B0 ;  /* 0x0000000000007941 */ /* 0x000fea0003800000 */
.L_x_10972:
[----:B------:R-:W-:Y:S02]  /*13130*/  ULDC UR4, c[0x0][0xc3c] ;  /* 0x00030f0000047ab9 */ /* 0x000fe40000000800 */
[----:B-1----:R-:W-:-:S13]  /*13140*/  ISETP.GE.AND P0, PT, R155, UR4, PT ;  /* 0x000000049b007c0c */ /* 0x002fda000bf06270 */
[----:B------:R-:W-:Y:S05]  /*13150*/  @!P0 BRA `(.L_x_10983) ;  /* 0xfffffee0000c8947 */ /* 0x000fea000383ffff */
[----:B------:R-:W-:Y:S05]  /*13160*/  BRA `(.L_x_10863) ;  /* 0x0000007000407947 */ /* 0x000fea0003800000 */
.L_x_10861:
        /* <DEDUP_REMOVED lines=9> */
[----:B------:R0:W1:Y:S02]  /*13200*/  @P0 LDS.128 R16, [R2+0x19cd0] ;  /* 0x019cd00002100984 */ /* 0x0000640000000c00 */
[----:B------:R-:W-:Y:S06]  /*13210*/  @P0 BAR.ARV 0x4, 0x200 ;  /* 0x0108000000000b1d */ /* 0x000fec0000002000 */
[----:B--2---:R-:W-:-:S04]  /*13220*/  LOP3.LUT R4, R4, 0xffffffef, RZ, 0xc0, !PT ;  /* 0xffffffef04047812 */ /* 0x004fc800078ec0ff */
[----:B------:R-:W-:-:S05]  /*13230*/  @P0 LOP3.LUT R4, R4, 0x10, RZ, 0xfc, !PT ;  /* 0x0000001004040812 */ /* 0x000fca00078efcff */
[----:B------:R0:W-:Y:S01]  /*13240*/  STL [R1+0x18], R4 ;  /* 0x0000180401007387 */ /* 0x0001e20000100800 */
[----:B-1----:R-:W-:Y:S05]  /*13250*/  @P0 BRA `(.L_x_10984) ;  /* 0x0000000800040947 */ /* 0x002fea0003800000 */
[----:B0-----:R-:W0:Y:S01]  /*13260*/  S2R R4, SR_TID.X ;  /* 0x0000000000047919 */ /* 0x001e220000002100 */
[----:B------:R-:W-:Y:S01]  /*13270*/  ULDC UR4, c[0x0][0xc3c] ;  /* 0x00030f0000047ab9 */ /* 0x000fe20000000800 */
[----:B------:R-:W1:Y:S01]  /*13280*/  S2UR UR6, SR_CTAID.X ;  /* 0x00000000000679c3 */ /* 0x000e620000002500 */
[----:B------:R-:W-:Y:S01]  /*13290*/  ULDC UR5, c[0x0][0xc38] ;  /* 0x00030e0000057ab9 */ /* 0x000fe20000000800 */
        /* <DEDUP_REMOVED lines=31> */
[----:B------:R-:W-:Y:S01]  /*13490*/  IMAD.MOV.U32 R3, RZ, RZ, R6 ;  /* 0x000000ffff037224 */ /* 0x000fe200078e0006 */
[----:B-1----:R-:W-:-:S13]  /*134a0*/  ISETP.GT.AND P6, PT, R6, UR6, PT ;  /* 0x0000000606007c0c */ /* 0x002fda000bfc4270 */
[----:B------:R-:W-:Y:S05]  /*134b0*/  @P6 BRA `(.L_x_10985) ;  /* 0x00000000009c6947 */ /* 0x000fea0003800000 */
[----:B------:R-:W0:Y:S01]  /*134c0*/  LDC R7, c[0x0][0xc3c] ;  /* 0x00030f00ff077b82 */ /* 0x000e220000000800 */
[----:B------:R-:W-:Y:S01]  /*134d0*/  IMAD.MOV.U32 R6, RZ, RZ, R3 ;  /* 0x000000ffff067224 */ /* 0x000fe200078e0003 */
[----:B------:R-:W-:Y:S01]  /*134e0*/  UMOV UR4, URZ ;  /* 0x0000003f00047c82 */ /* 0x000fe20008000000 */
[----:B------:R-:W-:Y:S01]  /*134f0*/  ULDC UR7, c[0x0][0xc3c] ;  /* 0x00030f0000077ab9 */ /* 0x000fe20000000800 */
[----:B------:R-:W-:-:S05]  /*13500*/  ULDC UR5, c[0x0][0xc38] ;  /* 0x00030e0000057ab9 */ /* 0x000fca0000000800 */
.L_x_10989:
        /* <DEDUP_REMOVED lines=12> */
.L_x_10988:
[----:B------:R-:W-:Y:S05]  /*135d0*/  BSYNC B0 ;  /* 0x0000000000007941 */ /* 0x000fea0003800000 */
.L_x_10987:
        /* <DEDUP_REMOVED lines=20> */
[----:B------:R-:W-:-:S07]  /*13720*/  MOV R7, R11 ;  /* 0x0000000b00077202 */ /* 0x000fce0000000f00 */
.L_x_10985:
        /* <DEDUP_REMOVED lines=15> */
.L_x_10990:
[----:B---3--:R-:W-:Y:S01]  /*13820*/  IMAD R16, R16, UR5, R10 ;  /* 0x0000000510107c24 */ /* 0x008fe2000f8e020a */
[----:B0-----:R-:W-:Y:S01]  /*13830*/  IABS R2, R4 ;  /* 0x0000000400027213 */ /* 0x001fe20000000000 */
[----:B-12---:R-:W-:Y:S01]  /*13840*/  IMAD.MOV R7, RZ, RZ, -R3 ;  /* 0x000000ffff077224 */ /* 0x006fe200078e0a03 */
[----:B------:R-:W-:Y:S02]  /*13850*/  IADD3 R19, R19, UR4, RZ ;  /* 0x0000000413137c10 */ /* 0x000fe4000fffe0ff */
        /* <DEDUP_REMOVED lines=24> */
.L_x_10986:
[----:B------:R-:W-:Y:S02]  /*139e0*/  IMAD.MOV.U32 R17, RZ, RZ, RZ ;  /* 0x000000ffff117224 */ /* 0x000fe400078e00ff */
[----:B------:R-:W-:Y:S02]  /*139f0*/  IMAD.U32 R16, RZ, RZ, UR6 ;  /* 0x00000006ff107e24 */ /* 0x000fe4000f8e00ff */
[----:B------:R-:W-:-:S07]  /*13a00*/  IMAD.MOV.U32 R18, RZ, RZ, RZ ;  /* 0x000000ffff127224 */ /* 0x000fce00078e00ff */
.L_x_10991:
[----:B------:R-:W-:-:S13]  /*13a10*/  ISETP.NE.AND P0, PT, R5, RZ, PT ;  /* 0x000000ff0500720c */ /* 0x000fda0003f05270 */
[----:B------:R-:W0:Y:S01]  /*13a20*/  @!P0 S2R R3, SR_CgaCtaId ;  /* 0x0000000000038919 */ /* 0x000e220000008800 */
[----:B------:R-:W-:-:S04]  /*13a30*/  @!P0 MOV R2, 0x400 ;  /* 0x0000040000028802 */ /* 0x000fc80000000f00 */
[----:B0-----:R-:W-:-:S05]  /*13a40*/  @!P0 LEA R2, R3, R2, 0x18 ;  /* 0x0000000203028211 */ /* 0x001fca00078ec0ff */
[----:B------:R1:W-:Y:S01]  /*13a50*/  @!P0 STS.128 [R2+0x19cd0], R16 ;  /* 0x019cd01002008388 */ /* 0x0003e20000000c00 */
[----:B------:R-:W-:Y:S06]  /*13a60*/  BAR.ARV 0x5, 0x200 ;  /* 0x0148000000007b1d */ /* 0x000fec0000002000 */
.L_x_10984:
[----:B------:R2:W-:Y:S01]  /*13a70*/  STL [R1+0x50], RZ ;  /* 0x000050ff01007387 */ /* 0x0005e20000100800 */
[----:B------:R-:W-:Y:S01]  /*13a80*/  ULDC UR4, c[0x0][0xc3c] ;  /* 0x00030f0000047ab9 */ /* 0x000fe20000000800 */
[----:B------:R-:W-:Y:S01]  /*13a90*/  IMAD.MOV.U32 R28, RZ, RZ, 0x1 ;  /* 0x00000001ff1c7424 */ /* 0x000fe200078e00ff */
[----:B------:R-:W-:Y:S01]  /*13aa0*/  ISETP.GE.AND P0, PT, R19, UR4, PT ;  /* 0x0000000413007c0c */ /* 0x000fe2000bf06270 */
[----:B------:R-:W-:-:S12]  /*13ab0*/  IMAD.MOV.U32 R23, RZ, RZ, RZ ;  /* 0x000000ffff177224 */ /* 0x000fd800078e00ff */
[----:B--2---:R-:W-:Y:S05]  /*13ac0*/  @P0 BRA `(.L_x_10992) ;  /* 0x0000006000ec0947 */ /* 0x004fea0003800000 */
[----:B------:R-:W0:Y:S01]  /*13ad0*/  S2R R12, SR_TID.X ;  /* 0x00000000000c7919 */ /* 0x000e220000002100 */
[----:B------:R-:W2:Y:S01]  /*13ae0*/  S2UR UR4, SR_CgaCtaId ;  /* 0x00000000000479c3 */ /* 0x000ea20000008800 */
        /* <DEDUP_REMOVED lines=9> */
[C---:B01----:R-:W-:Y:S01]  /*13b80*/  IMAD.SHL.U32 R2, R12.reuse, 0x10, RZ ;  /* 0x000000100c027824 */ /* 0x043fe200078e00ff */
[C---:B------:R-:W-:Y:S01]  /*13b90*/  SHF.L.U32 R3, R12.reuse, 0x5, RZ ;  /* 0x000000050c037819 */ /* 0x040fe200000006ff */
[C---:B------:R-:W-:Y:S01]  /*13ba0*/  IMAD.SHL.U32 R8, R12.reuse, 0x2, RZ ;  /* 0x000000020c087824 */ /* 0x040fe200078e00ff */
[----:B------:R-:W-:-:S02]  /*13bb0*/  LOP3.LUT R11, R12, 0x7f, RZ, 0xc0, !PT ;  /* 0x0000007f0c0b7812 */ /* 0x000fc400078ec0ff */
[----:B------:R-:W-:Y:S02]  /*13bc0*/  LOP3.LUT R5, R2, 0x90, RZ, 0xc0, !PT ;  /* 0x0000009002057812 */ /* 0x000fe400078ec0ff */
[----:B------:R-:W-:Y:S01]  /*13bd0*/  SHF.R.U32.HI R4, RZ, 0x1, R12 ;  /* 0x00000001ff047819 */ /* 0x000fe2000001160c */
[----:B------:R-:W-:Y:S01]  /*13be0*/  IMAD.SHL.U32 R6, R11, 0x10, RZ ;  /* 0x000000100b067824 */ /* 0x000fe200078e00ff */
[C---:B------:R-:W-:Y:S02]  /*13bf0*/  LOP3.LUT R25, R3.reuse, 0x360, RZ, 0xc0, !PT ;  /* 0x0000036003197812 */ /* 0x040fe400078ec0ff */
[----:B------:R-:W-:Y:S02]  /*13c00*/  LOP3.LUT R3, R3, 0x80, RZ, 0xc0, !PT ;  /* 0x0000008003037812 */ /* 0x000fe400078ec0ff */
[----:B------:R-:W-:Y:S02]  /*13c10*/  LOP3.LUT R8, R5, 0x10, R8, 0x78, !PT ;  /* 0x0000001005087812 */ /* 0x000fe400078e7808 */
[----:B------:R-:W-:-:S02]  /*13c20*/  LOP3.LUT R5, R4, 0x20, RZ, 0xc0, !PT ;  /* 0x0000002004057812 */ /* 0x000fc400078ec0ff */
[----:B------:R-:W-:Y:S02]  /*13c30*/  LOP3.LUT R7, R2, 0x60, RZ, 0xc0, !PT ;  /* 0x0000006002077812 */ /* 0x000fe400078ec0ff */
[----:B------:R-:W-:Y:S01]  /*13c40*/  LOP3.LUT R3, R3, 0x10, R4, 0xf8, !PT ;  /* 0x0000001003037812 */ /* 0x000fe200078ef804 */
[----:B------:R-:W-:Y:S01]  /*13c50*/  IMAD.SHL.U32 R4, R12, 0x80, RZ ;  /* 0x000000800c047824 */ /* 0x000fe200078e00ff */
[----:B------:R-:W-:Y:S02]  /*13c60*/  LOP3.LUT R5, R5, 0x10, R12, 0xf8, !PT ;  /* 0x0000001005057812 */ /* 0x000fe400078ef80c */
[--C-:B------:R-:W-:Y:S01]  /*13c70*/  LOP3.LUT R9, R7, 0x700, R6.reuse, 0xf8, !PT ;  /* 0x0000070007097812 */ /* 0x100fe200078ef806 */
[----:B------:R-:W-:Y:S01]  /*13c80*/  IMAD.SHL.U32 R7, R0, 0x800, RZ ;  /* 0x0000080000077824 */ /* 0x000fe200078e00ff */
[----:B------:R-:W-:Y:S01]  /*13c90*/  LOP3.LUT R25, R25, 0x400, R6, 0xf8, !PT ;  /* 0x0000040019197812 */ /* 0x000fe200078ef806 */
[----:B------:R-:W-:Y:S01]  /*13ca0*/  IMAD.SHL.U32 R0, R12, 0x4, RZ ;  /* 0x000000040c007824 */ /* 0x000fe200078e00ff */
[----:B------:R-:W-:-:S02]  /*13cb0*/  LOP3.LUT R6, R4, 0x400, RZ, 0xc0, !PT ;  /* 0x0000040004067812 */ /* 0x000fc400078ec0ff */
[----:B------:R-:W-:Y:S02]  /*13cc0*/  LOP3.LUT R5, R5, 0x380, R4, 0xf8, !PT ;  /* 0x0000038005057812 */ /* 0x000fe400078ef804 */
[----:B------:R-:W-:Y:S02]  /*13cd0*/  LOP3.LUT P0, RZ, R12, 0x4, RZ, 0xc0, !PT ;  /* 0x000000040cff7812 */ /* 0x000fe4000780c0ff */
[----:B------:R-:W-:Y:S02]  /*13ce0*/  LOP3.LUT R6, R6, 0x800, R7, 0xf8, !PT ;  /* 0x0000080006067812 */ /* 0x000fe400078ef807 */
[----:B------:R-:W-:Y:S02]  /*13cf0*/  LOP3.LUT R5, R5, 0x70, R2, 0x78, !PT ;  /* 0x0000007005057812 */ /* 0x000fe400078e7802 */
[----:B------:R-:W-:Y:S02]  /*13d00*/  LOP3.LUT R0, R3, 0x10, R0, 0x78, !PT ;  /* 0x0000001003007812 */ /* 0x000fe400078e7800 */
[----:B------:R-:W-:Y:S01]  /*13d10*/  LOP3.LUT R29, R6, R5, RZ, 0xfc, !PT ;  /* 0x00000005061d7212 */ /* 0x000fe200078efcff */
[----:B--2---:R-:W-:Y:S01]  /*13d20*/  IMAD.U32 R5, RZ, RZ, UR4 ;  /* 0x00000004ff057e24 */ /* 0x004fe2000f8e00ff */
[----:B------:R-:W-:-:S02]  /*13d30*/  LOP3.LUT R25, R25, R0, RZ, 0xfc, !PT ;  /* 0x0000000019197212 */ /* 0x000fc400078efcff */
[----:B------:R-:W-:Y:S01]  /*13d40*/  LOP3.LUT R10, R9, R8, RZ, 0xfc, !PT ;  /* 0x00000008090a7212 */ /* 0x000fe200078efcff */
[C---:B------:R-:W-:Y:S01]  /*13d50*/  VIADD R4, R29.reuse, 0x40 ;  /* 0x000000401d047836 */ /* 0x040fe20000000000 */
[----:B------:R-:W-:Y:S01]  /*13d60*/  SHF.L.U32 R0, R12, 0x6, RZ ;  /* 0x000000060c007819 */ /* 0x000fe200000006ff */
[----:B------:R-:W-:Y:S01]  /*13d70*/  @P0 VIADD R4, R29, 0xffffffc0 ;  /* 0xffffffc01d040836 */ /* 0x000fe20000000000 */
[----:B------:R-:W-:Y:S01]  /*13d80*/  SHF.R.U32.HI R3, RZ, 0x1, R11 ;  /* 0x00000001ff037819 */ /* 0x000fe2000001160b */
[----:B------:R-:W-:Y:S01]  /*13d90*/  STL [R1+0x24], R10 ;  /* 0x0000240a01007387 */ /* 0x000fe20000100800 */
[----:B------:R-:W-:Y:S02]  /*13da0*/  LOP3.LUT R0, R0, 0x40, RZ, 0xc0, !PT ;  /* 0x0000004000007812 */ /* 0x000fe400078ec0ff */
[----:B------:R-:W-:Y:S01]  /*13db0*/  LEA R22, R5, R22, 0x18 ;  /* 0x0000001605167211 */ /* 0x000fe200078ec0ff */
[----:B------:R-:W-:Y:S01]  /*13dc0*/  STL [R1+0x1c], R5 ;  /* 0x00001c0501007387 */ /* 0x000fe20000100800 */
[----:B------:R-:W-:-:S02]  /*13dd0*/  LOP3.LUT R3, R3, R0, RZ, 0xfc, !PT ;  /* 0x0000000003037212 */ /* 0x000fc400078efcff */
[----:B------:R-:W-:Y:S01]  /*13de0*/  LOP3.LUT R2, R2, 0x10, RZ, 0xc0, !PT ;  /* 0x0000001002027812 */ /* 0x000fe200078ec0ff */
[----:B------:R0:W-:Y:S01]  /*13df0*/  STL [R1+0x20], R4 ;  /* 0x0000200401007387 */ /* 0x0001e20000100800 */
[----:B------:R-:W-:Y:S02]  /*13e00*/  IMAD.IADD R3, R22, 0x1, R10 ;  /* 0x0000000116037824 */ /* 0x000fe400078e020a */
[----:B------:R-:W-:Y:S01]  /*13e10*/  LOP3.LUT R0, R2, 0x40, RZ, 0xfc, !PT ;  /* 0x0000004002007812 */ /* 0x000fe200078efcff */
[----:B------:R-:W-:Y:S01]  /*13e20*/  STL [R1+0x50], RZ ;  /* 0x000050ff01007387 */ /* 0x000fe20000100800 */
[----:B------:R-:W-:Y:S01]  /*13e30*/  LOP3.LUT R0, R25, 0x2800, RZ, 0xfc, !PT ;  /* 0x0000280019007812 */ /* 0x000fe200078efcff */
[----:B0-----:R-:W-:-:S05]  /*13e40*/  IMAD.MOV.U32 R4, RZ, RZ, 0x1 ;  /* 0x00000001ff047424 */ /* 0x001fca00078e00ff */
[----:B------:R0:W-:Y:S04]  /*13e50*/  STL [R1], R4 ;  /* 0x0000000401007387 */ /* 0x0001e80000100800 */
[----:B------:R1:W-:Y:S01]  /*13e60*/  STL [R1+0x40], R3 ;  /* 0x0000400301007387 */ /* 0x0003e20000100800 */
[----:B0-----:R-:W-:Y:S02]  /*13e70*/  LOP3.LUT R4, R2, 0x20, RZ, 0xfc, !PT ;  /* 0x0000002002047812 */ /* 0x001fe400078efcff */
[----:B------:R-:W-:-:S07]  /*13e80*/  LOP3.LUT R2, R25, 0x1800, RZ, 0xfc, !PT ;  /* 0x0000180019027812 */ /* 0x000fce00078efcff */
.L_x_11110:
[----:B01-3--:R-:W0:Y:S02]  /*13e90*/  LDC.64 R2, c[0x0][0xc88] ;  /* 0x00032200ff027b82 */ /* 0x00be240000000a00 */
[----:B0-----:R-:W-:-:S05]  /*13ea0*/  IMAD.WIDE R2, R19, 0x4, R2 ;  /* 0x0000000413027825 */ /* 0x001fca00078e0202 */
[----:B------:R-:W2:Y:S01]  /*13eb0*/  LDG.E R26, desc[UR42][R2.64] ;  /* 0x0000002a021a7981 */ /* 0x000ea2000c1e1900 */
[----:B------:R-:W-:Y:S05]  /*13ec0*/  YIELD ;  /* 0x0000000000007946 */ /* 0x000fea0003800000 */
[----:B------:R-:W-:Y:S01]  /*13ed0*/  ULDC.64 UR4, c[0x0][0xa28] ;  /* 0x00028a0000047ab9 */ /* 0x000fe20000000a00 */
[----:B------:R-:W-:Y:S01]  /*13ee0*/  IMAD.MOV.U32 R11, RZ, RZ, RZ ;  /* 0x000000ffff0b7224 */ /* 0x000fe200078e00ff */
[----:B------:R-:W-:Y:S01]  /*13ef0*/  ISETP.NE.U32.AND P0, PT, RZ, UR4, PT ;  /* 0x00000004ff007c0c */ /* 0x000fe2000bf05070 */
[----:B------:R-:W-:Y:S01]  /*13f00*/  ULDC.64 UR8, c[0x0][0xa18] ;  /* 0x0002860000087ab9 */ /* 0x000fe20000000a00 */
[----:B------:R-:W-:-:S02]  /*13f10*/  ULDC.64 UR6, c[0x0][0xa10] ;  /* 0x0002840000067ab9 */ /* 0x000fc40000000a00 */
[----:B------:R-:W-:Y:S02]  /*13f20*/  ISETP.NE.AND.EX P0, PT, RZ, UR5, PT, P0 ;  /* 0x00000005ff007c0c */ /* 0x000fe4000bf05300 */
[----:B--2---:R-:W-:-:S11]  /*13f30*/  SHF.R.S32.HI R0, RZ, 0x1f, R26 ;  /* 0x0000001fff007819 */ /* 0x004fd6000001141a */
        /* <DEDUP_REMOVED lines=8> */
[----:B------:R-:W-:Y:S01]  /*13fc0*/  IADD3 R4, P3, R13, UR4, RZ ;  /* 0x000000040d047c10 */ /* 0x000fe2000ff7e0ff */
[----:B0-----:R-:W-:Y:S01]  /*13fd0*/  IMAD.MOV.U32 R0, RZ, RZ, RZ ;  /* 0x000000ffff007224 */ /* 0x001fe200078e00ff */
[----:B------:R-:W-:Y:S01]  /*13fe0*/  ISETP.NE.AND.EX P0, PT, RZ, UR5, PT, P0 ;  /* 0x00000005ff007c0c */ /* 0x000fe2000bf05300 */
[----:B------:R-:W-:Y:S01]  /*13ff0*/  STL [R1+0x8], R13 ;  /* 0x0000080d01007387 */ /* 0x000fe20000100800 */
[----:B------:R-:W-:Y:S02]  /*14000*/  IADD3.X R5, R12, UR5, RZ, P3, !PT ;  /* 0x000000050c057c10 */ /* 0x000fe40009ffe4ff */
[----:B------:R-:W-:Y:S01]  /*14010*/  ISETP.NE.U32.AND P2, PT, RZ, UR8, PT ;  /* 0x00000008ff007c0c */ /* 0x000fe2000bf45070 */
[----:B------:R-:W-:Y:S01]  /*14020*/  STL [R1+0x14], R12 ;  /* 0x0000140c01007387 */ /* 0x000fe20000100800 */
[----:B------:R-:W-:Y:S01]  /*14030*/  ISETP.NE.U32.AND P1, PT, RZ, UR6, PT ;  /* 0x00000006ff007c0c */ /* 0x000fe2000bf25070 */
[----:B-1----:R-:W-:Y:S01]  /*14040*/  IMAD.MOV.U32 R3, RZ, RZ, RZ ;  /* 0x000000ffff037224 */ /* 0x002fe200078e00ff */
[----:B------:R-:W-:Y:S01]  /*14050*/  ISETP.NE.AND.EX P2, PT, RZ, UR9, PT, P2 ;  /* 0x00000009ff007c0c */ /* 0x000fe2000bf45320 */
[----:B------:R-:W-:Y:S01]  /*14060*/  ULDC UR4, c[0x0][0x288] ;  /* 0x0000a20000047ab9 */ /* 0x000fe20000000800 */
[----:B------:R-:W-:-:S02]  /*14070*/  ISETP.NE.AND.EX P1, PT, RZ, UR7, PT, P1 ;  /* 0x00000007ff007c0c */ /* 0x000fc4000bf25310 */
[----:B------:R-:W-:Y:S01]  /*14080*/  IADD3 R6, P4, R13, UR6, RZ ;  /* 0x000000060d067c10 */ /* 0x000fe2000ff9e0ff */
[----:B------:R-:W3:Y:S03]  /*14090*/  @P0 LDG.E R0, desc[UR42][R4.64] ;  /* 0x0000002a04000981 */ /* 0x000ee6000c1e1900 */
[----:B------:R-:W-:-:S05]  /*140a0*/  IADD3.X R7, R12, UR7, RZ, P4, !PT ;  /* 0x000000070c077c10 */ /* 0x000fca000a7fe4ff */
[----:B------:R-:W-:Y:S02]  /*140b0*/  @P2 IADD3 R8, P3, R13, UR8, RZ ;  /* 0x000000080d082c10 */ /* 0x000fe4000ff7e0ff */
[----:B------:R0:W5:Y:S02]  /*140c0*/  @P1 LDG.E R3, desc[UR42][R6.64] ;  /* 0x0000002a06031981 */ /* 0x000164000c1e1900 */
[----:B------:R-:W-:Y:S02]  /*140d0*/  @P2 IADD3.X R9, R12, UR9, RZ, P3, !PT ;  /* 0x000000090c092c10 */ /* 0x000fe40009ffe4ff */
[----:B---3--:R1:W-:Y:S02]  /*140e0*/  STL [R1+0x34], R0 ;  /* 0x0000340001007387 */ /* 0x0083e40000100800 */
[----:B-1----:R-:W-:Y:S01]  /*140f0*/  IMAD.U32 R0, RZ, RZ, UR4 ;  /* 0x00000004ff007e24 */ /* 0x002fe2000f8e00ff */
[----:B------:R-:W-:-:S05]  /*14100*/  ULDC.64 UR4, c[0x0][0x418] ;  /* 0x0001060000047ab9 */ /* 0x000fca0000000a00 */
[----:B------:R-:W3:Y:S01]  /*14110*/  @P2 LDG.E R0, desc[UR42][R8.64] ;  /* 0x0000002a08002981 */ /* 0x000ee2000c1e1900 */
[----:B------:R-:W-:-:S03]  /*14120*/  UISETP.NE.U32.AND UP0, UPT, UR4, URZ, UPT ;  /* 0x0000003f0400728c */ /* 0x000fc6000bf05070 */
[----:B------:R-:W-:Y:S01]  /*14130*/  ULDC UR4, c[0x0][0x424] ;  /* 0x0001090000047ab9 */ /* 0x000fe20000000800 */
[----:B------:R-:W-:-:S03]  /*14140*/  UISETP.NE.AND.EX UP0, UPT, UR5, URZ, UPT, UP0 ;  /* 0x0000003f0500728c */ /* 0x000fc6000bf05300 */
[----:B------:R-:W-:Y:S01]  /*14150*/  ULDC UR5, c[0x0][0x2f0] ;  /* 0x0000bc0000057ab9 */ /* 0x000fe20000000800 */
[----:B------:R-:W-:-:S04]  /*14160*/  USEL UR4, UR4, 0x1, UP0 ;  /* 0x0000000104047887 */ /* 0x000fc80008000000 */
[----:B------:R-:W-:-:S03]  /*14170*/  UIMAD UR4, UR4, UR5, URZ ;  /* 0x00000005040472a4 */ /* 0x000fc6000f8e023f */
[----:B------:R-:W-:-:S03]  /*14180*/  ULDC UR5, c[0x0][0x348] ;  /* 0x0000d20000057ab9 */ /* 0x000fc60000000800 */
[----:B------:R-:W-:Y:S01]  /*14190*/  IMAD.U32 R2, RZ, RZ, UR4 ;  /* 0x00000004ff027e24 */ /* 0x000fe2000f8e00ff */
[----:B---3--:R1:W-:Y:S04]  /*141a0*/  STL [R1+0x48], R0 ;  /* 0x0000480001007387 */ /* 0x0083e80000100800 */
[----:B--2---:R0:W-:Y:S01]  /*141b0*/  STL [R1+0x10], R11 ;  /* 0x0000100b01007387 */ /* 0x0041e20000100800 */
[----:B-1----:R-:W-:Y:S01]  /*141c0*/  MOV R0, UR5 ;  /* 0x0000000500007c02 */ /* 0x002fe20008000f00 */
[----:B------:R-:W-:Y:S06]  /*141d0*/  @P2 BRA `(.L_x_10993) ;  /* 0x0000000000142947 */ /* 0x000fec0003800000 */
[----:B------:R-:W-:Y:S05]  /*141e0*/  @!P0 BRA `(.L_x_10993) ;  /* 0x0000000000108947 */ /* 0x000fea0003800000 */
[----:B------:R-:W2:Y:S04]  /*141f0*/  LDG.E R8, desc[UR42][R4.64] ;  /* 0x0000002a04087981 */ /* 0x000ea8000c1e1900 */
[----:B------:R-:W2:Y:S02]  /*14200*/  LDG.E R4, desc[UR42][R4.64+0x4] ;  /* 0x0000042a04047981 */ /* 0x000ea4000c1e1900 */
[----:B--2---:R-:W-:-:S05]  /*14210*/  IMAD.IADD R4, R4, 0x1, -R8 ;  /* 0x0000000104047824 */ /* 0x004fca00078e0a08 */
[----:B------:R1:W-:Y:S02]  /*14220*/  STL [R1+0x48], R4 ;  /* 0x0000480401007387 */ /* 0x0003e40000100800 */
.L_x_10993:
[----:B------:R-:W-:Y:S01]  /*14230*/  IMAD.MOV.U32 R10, RZ, RZ, R26 ;  /* 0x000000ffff0a7224 */ /* 0x000fe200078e001a */
[----:B------:R-:W-:Y:S02]  /*14240*/  ULDC.64 UR4, c[0x0][0xa20] ;  /* 0x0002880000047ab9 */ /* 0x000fe40000000a00 */
[----:B------:R-:W-:Y:S02]  /*14250*/  ISETP.NE.U32.AND P0, PT, RZ, UR4, PT ;  /* 0x00000004ff007c0c */ /* 0x000fe4000bf05070 */
[----:B------:R2:W-:Y:S02]  /*14260*/  STL [R1+0x4], R10 ;  /* 0x0000040a01007387 */ /* 0x0005e40000100800 */
[----:B------:R-:W-:-:S13]  /*14270*/  ISETP.NE.AND.EX P0, PT, RZ, UR5, PT, P0 ;  /* 0x00000005ff007c0c */ /* 0x000fda000bf05300 */
[----:B--2---:R-:W-:Y:S05]  /*14280*/  @!P0 BRA `(.L_x_10994) ;  /* 0x0000000000108947 */ /* 0x004fea0003800000 */
[----:B-1----:R-:W-:-:S04]  /*14290*/  IADD3 R4, P0, R13, UR4, RZ ;  /* 0x000000040d047c10 */ /* 0x002fc8000ff1e0ff */
[----:B------:R-:W-:-:S05]  /*142a0*/  IADD3.X R5, R12, UR5, RZ, P0, !PT ;  /* 0x000000050c057c10 */ /* 0x000fca00087fe4ff */
[----:B------:R1:W5:Y:S01]  /*142b0*/  LDG.E R2, desc[UR42][R4.64] ;  /* 0x0000002a04027981 */ /* 0x000362000c1e1900 */
[----:B------:R-:W-:Y:S05]  /*142c0*/  BRA `(.L_x_10995) ;  /* 0x0000000000247947 */ /* 0x000fea0003800000 */
.L_x_10994:
        /* <DEDUP_REMOVED lines=9> */
.L_x_10995:
[----:B-1----:R-:W2:Y:S04]  /*14360*/  @P1 LDG.E R4, desc[UR42][R6.64] ;  /* 0x0000002a06041981 */ /* 0x002ea8000c1e1900 */
[----:B0-----:R-:W2:Y:S01]  /*14370*/  @P1 LDG.E R6, desc[UR42][R6.64+0x4] ;  /* 0x0000042a06061981 */ /* 0x001ea2000c1e1900 */
[----:B-----5:R-:W-:Y:S01]  /*14380*/  IMAD.IADD R2, R2, 0x1, -R11 ;  /* 0x0000000102027824 */ /* 0x020fe200078e0a0b */
[----:B------:R-:W-:Y:S01]  /*14390*/  BSSY B0, `(.L_x_10996) ;  /* 0x000015d000007945 */ /* 0x000fe20003800000 */
[----:B--2---:R-:W-:-:S05]  /*143a0*/  @P1 IMAD.IADD R0, R6, 0x1, -R4 ;  /* 0x0000000106001824 */ /* 0x004fca00078e0a04 */
[----:B------:R-:W-:-:S05]  /*143b0*/  IADD3 R4, R2, R0, RZ ;  /* 0x0000000002047210 */ /* 0x000fca0007ffe0ff */
[----:B------:R0:W-:Y:S02]  /*143c0*/  STL [R1+0x30], R4 ;  /* 0x0000300401007387 */ /* 0x0001e40000100800 */
[----:B0-----:R-:W-:-:S05]  /*143d0*/  VIADD R4, R4, 0x7f ;  /* 0x0000007f04047836 */ /* 0x001fca0000000000 */
[----:B------:R-:W-:-:S04]  /*143e0*/  SHF.R.S32.HI R5, RZ, 0x1f, R4 ;  /* 0x0000001fff057819 */ /* 0x000fc80000011404 */
[----:B------:R-:W-:Y:S01]  /*143f0*/  LEA.HI R6, R5, R4, RZ, 0x7 ;  /* 0x0000000405067211 */ /* 0x000fe200078f38ff */
[----:B------:R-:W-:-:S04]  /*14400*/  IMAD.MOV R4, RZ, RZ, -R2 ;  /* 0x000000ffff047224 */ /* 0x000fc800078e0a02 */
[----:B------:R0:W-:Y:S02]  /*14410*/  STL [R1+0x54], R6 ;  /* 0x0000540601007387 */ /* 0x0001e40000100800 */
[----:B0-----:R-:W-:-:S04]  /*14420*/  LOP3.LUT R6, R6, 0xffffff80, RZ, 0xc0, !PT ;  /* 0xffffff8006067812 */ /* 0x001fc800078ec0ff */
[----:B------:R-:W-:Y:S01]  /*14430*/  VIADDMNMX R0, R6, -R2, R0, PT ;  /* 0x8000000206007246 */ /* 0x000fe20003800100 */
[----:B------:R0:W-:Y:S01]  /*14440*/  STL [R1+0x38], R6 ;  /* 0x0000380601007387 */ /* 0x0001e20000100800 */
[----:B------:R-:W-:-:S04]  /*14450*/  VIMNMX R2, RZ, R4, !PT ;  /* 0x00000004ff027248 */ /* 0x000fc80007fe0100 */
        /* <DEDUP_REMOVED lines=9> */
[----:B0-----:R-:W-:Y:S05]  /*144f0*/  @!P2 BRA `(.L_x_10997) ;  /* 0x000000140018a947 */ /* 0x001fea0003800000 */
[----:B------:R-:W-:Y:S01]  /*14500*/  UMOV UR4, 0xffffffff ;  /* 0xffffffff00047882 */ /* 0x000fe20000000000 */
[----:B------:R-:W-:Y:S02]  /*14510*/  SEL R0, R10, RZ, !P1 ;  /* 0x000000ff0a007207 */ /* 0x000fe40004800000 */
[----:B------:R-:W-:Y:S05]  /*14520*/  BRA.DIV UR4, `(.L_x_10998) ;  /* 0x0000006604dc7947 */ /* 0x000fea000b800000 */
[----:B------:R-:W0:Y:S02]  /*14530*/  S2R R4, SR_TID.X ;  /* 0x0000000000047919 */ /* 0x000e240000002100 */
[----:B0-----:R-:W-:-:S04]  /*14540*/  SHF.R.U32.HI R4, RZ, 0x5, R4 ;  /* 0x00000005ff047819 */ /* 0x001fc80000011604 */
[----:B------:R-:W-:-:S05]  /*14550*/  LOP3.LUT R4, R4, 0x3, RZ, 0xc0, !PT ;  /* 0x0000000304047812 */ /* 0x000fca00078ec0ff */
[----:B------:R0:W1:Y:S02]  /*14560*/  SHFL.IDX PT, R14, R4, RZ, 0x1f ;  /* 0x00001fff040e7589 */ /* 0x00006400000e0000 */
.L_x_11158:
[----:B-1----:R-:W-:Y:S02]  /*14570*/  ISETP.NE.AND P0, PT, R14, RZ, PT ;  /* 0x000000ff0e00720c */ /* 0x002fe40003f05270 */
[----:B------:R-:W-:-:S11]  /*14580*/  PLOP3.LUT P6, PT, PT, PT, PT, 0x8, 0x0 ;  /* 0x000000000000781c */ /* 0x000fd60003fce170 */
[----:B------:R-:W-:Y:S05]  /*14590*/  @P0 BRA `(.L_x_10999) ;  /* 0x00000000000c0947 */ /* 0x000fea0003800000 */
[----:B------:R-:W-:-:S03]  /*145a0*/  UMOV UR4, 0xffffffff ;  /* 0xffffffff00047882 */ /* 0x000fc60000000000 */
[----:B------:R-:W-:Y:S05]  /*145b0*/  BRA.DIV UR4, `(.L_x_11000) ;  /* 0x0000006604ec7947 */ /* 0x000fea000b800000 */
[----:B------:R-:W-:-:S13]  /*145c0*/  ELECT P6, URZ, PT ;  /* 0x00000000003f782f */ /* 0x000fda00038c0000 */
.L_x_10999:
        /* <DEDUP_REMOVED lines=9> */
.L_x_11161:
[----:B------:R-:W-:Y:S05]  /*14660*/  BSYNC B1 ;  /* 0x0000000000017941 */ /* 0x000fea0003800000 */
.L_x_11001:
[----:B------:R-:W-:Y:S04]  /*14670*/  BSSY B1, `(.L_x_11003) ;  /* 0x000008c000017945 */ /* 0x000fe80003800000 */
[----:B------:R-:W-:Y:S05]  /*14680*/  @!P6 BRA `(.L_x_11004) ;  /* 0x000000080028e947 */ /* 0x000fea0003800000 */
[----:B------:R-:W2:Y:S01]  /*14690*/  LDL R6, [R1] ;  /* 0x0000000001067983 */ /* 0x000ea20000100800 */
[----:B------:R-:W-:Y:S01]  /*146a0*/  LEA R7, R27, R22, 0x3 ;  /* 0x000000161b077211 */ /* 0x000fe200078e18ff */
[----:B------:R-:W1:Y:S01]  /*146b0*/  S2R R5, SR_TID.X ;  /* 0x0000000000057919 */ /* 0x000e620000002100 */
[----:B------:R-:W-:Y:S01]  /*146c0*/  BSSY B2, `(.L_x_11005) ;  /* 0x0000006000027945 */ /* 0x000fe20003800000 */
[----:B-1----:R-:W-:-:S04]  /*146d0*/  LOP3.LUT R5, R5, 0x7f, RZ, 0xc0, !PT ;  /* 0x0000007f05057812 */ /* 0x002fc800078ec0ff */
[----:B------:R-:W-:Y:S02]  /*146e0*/  ISETP.NE.AND P1, PT, R5, RZ, PT ;  /* 0x000000ff0500720c */ /* 0x000fe40003f25270 */
[----:B--2---:R-:W-:-:S04]  /*146f0*/  SHF.L.U32 R10, R6, 0x1f, RZ ;  /* 0x0000001f060a7819 */ /* 0x004fc800000006ff */
[----:B------:R-:W1:Y:S02]  /*14700*/  SYNCS.PHASECHK.TRANS64.TRYWAIT P0, [R7+URZ+0x19ca0], R10 ;  /* 0x019ca00a070075a7 */ /* 0x000e64000800017f */
[----:B-1----:R-:W-:Y:S05]  /*14710*/  @!P0 BRA `(.L_x_11006) ;  /* 0x0000006400c88947 */ /* 0x002fea0003800000 */
.L_x_11162:
[----:B------:R-:W-:Y:S05]  /*14720*/  BSYNC B2 ;  /* 0x0000000000027941 */ /* 0x000fea0003800000 */
.L_x_11005:
        /* <DEDUP_REMOVED lines=9> */
.L_x_11008:
[----:B------:R-:W-:Y:S05]  /*147c0*/  BSYNC B2 ;  /* 0x0000000000027941 */ /* 0x000fea0003800000 */
.L_x_11007:
        /* <DEDUP_REMOVED lines=12> */
.L_x_11009:
        /* <DEDUP_REMOVED lines=16> */
.L_x_11010:
        /* <DEDUP_REMOVED lines=16> */
.L_x_11011:
        /* <DEDUP_REMOVED lines=13> */
.L_x_11163:
[----:B------:R-:W-:Y:S05]  /*14b60*/  BSYNC B2 ;  /* 0x0000000000027941 */ /* 0x000fea0003800000 */
.L_x_11012:
[----:B------:R-:W-:Y:S01]  /*14b70*/  BSSY B2, `(.L_x_11014) ;  /* 0x000000b000027945 */ /* 0x000fe20003800000 */
[----:B01----:R-:W-:Y:S02]  /*14b80*/  IMAD.MOV.U32 R10, RZ, RZ, 0x0 ;  /* 0x00000000ff0a7424 */ /* 0x003fe400078e00ff */
[----:B------:R-:W-:Y:S01]  /*14b90*/  IMAD.MOV.U32 R11, RZ, RZ, 0x12f00000 ;  /* 0x12f00000ff0b7424 */ /* 0x000fe200078e00ff */
        /* <DEDUP_REMOVED lines=8> */
.L_x_11015:
[----:B------:R-:W-:Y:S05]  /*14c20*/  BSYNC B2 ;  /* 0x0000000000027941 */ /* 0x000fea0003800000 */
.L_x_11014:
        /* <DEDUP_REMOVED lines=8> */
.L_x_11016:
        /* <DEDUP_REMOVED lines=15> */
.L_x_11017:
        /* <DEDUP_REMOVED lines=15> */
.L_x_11018:
        /* <DEDUP_REMOVED lines=10> */
.L_x_11004:
[----:B------:R-:W-:Y:S05]  /*14f30*/  BSYNC B1 ;  /* 0x0000000000017941 */ /* 0x000fea0003800000 */
.L_x_11003:
[----:B------:R-:W2:Y:S01]  /*14f40*/  LDL.LU R8, [R1] ;  /* 0x0000000001087983 */ /* 0x000ea20000300800 */
[----:B------:R-:W-:Y:S01]  /*14f50*/  VIADD R27, R27, 0x1 ;  /* 0x000000011b1b7836 */ /* 0x000fe20000000000 */
[----:B------:R-:W-:Y:S01]  /*14f60*/  PLOP3.LUT P0, PT, PT, PT, PT, 0x8, 0x0 ;  /* 0x000000000000781c */ /* 0x000fe20003f0e170 */
[----:B------:R-:W-:-:S03]  /*14f70*/  VIADD R9, R9, 0xfffffffe ;  /* 0xfffffffe09097836 */ /* 0x000fc60000000000 */
[----:B------:R-:W-:Y:S02]  /*14f80*/  ISETP.NE.AND P1, PT, R27, 0x2, PT ;  /* 0x000000021b00780c */ /* 0x000fe40003f25270 */
[----:B------:R-:W-:Y:S02]  /*14f90*/  ISETP.GE.AND P2, PT, R9, R2, PT ;  /* 0x000000020900720c */ /* 0x000fe40003f46270 */
[----:B0-----:R-:W-:Y:S02]  /*14fa0*/  SEL R4, RZ, 0x1, P1 ;  /* 0x00000001ff047807 */ /* 0x001fe40000800000 */
[----:B------:R-:W-:Y:S02]  /*14fb0*/  SEL R27, R27, RZ, P1 ;  /* 0x000000ff1b1b7207 */ /* 0x000fe40000800000 */
[----:B--2---:R-:W-:-:S05]  /*14fc0*/  LOP3.LUT R8, R8, R4, RZ, 0x3c, !PT ;  /* 0x0000000408087212 */ /* 0x004fca00078e3cff */
[----:B------:R0:W-:Y:S02]  /*14fd0*/  STL [R1], R8 ;  /* 0x0000000801007387 */ /* 0x0001e40000100800 */
[----:B------:R-:W-:Y:S05]  /*14fe0*/  @!P2 BRA `(.L_x_10997) ;  /* 0x00000008005ca947 */ /* 0x000fea0003800000 */
.L_x_11035:
[----:B------:R-:W-:Y:S05]  /*14ff0*/  YIELD ;  /* 0x0000000000007946 */ /* 0x000fea0003800000 */
[----:B------:R-:W-:Y:S04]  /*15000*/  BSSY B1, `(.L_x_11019) ;  /* 0x000008b000017945 */ /* 0x000fe80003800000 */
[----:B-1----:R-:W-:Y:S05]  /*15010*/  @!P6 BRA `(.L_x_11020) ;  /* 0x000000080024e947 */ /* 0x002fea0003800000 */
        /* <DEDUP_REMOVED lines=9> */
.L_x_11164:
[----:B------:R-:W-:Y:S05]  /*150b0*/  BSYNC B2 ;  /* 0x0000000000027941 */ /* 0x000fea0003800000 */
.L_x_11021:
        /* <DEDUP_REMOVED lines=9> */
.L_x_11024:
[----:B------:R-:W-:Y:S05]  /*15150*/  BSYNC B2 ;  /* 0x0000000000027941 */ /* 0x000fea0003800000 */
.L_x_11023:
        /* <DEDUP_REMOVED lines=11> */
.L_x_11025:
        /* <DEDUP_REMOVED lines=16> */
.L_x_11026:
        /* <DEDUP_REMOVED lines=16> */
.L_x_11027:
        /* <DEDUP_REMOVED lines=13> */
.L_x_11165:
[----:B------:R-:W-:Y:S05]  /*154e0*/  BSYNC B2 ;  /* 0x0000000000027941 */ /* 0x000fea0003800000 */
.L_x_11028:
        /* <DEDUP_REMOVED lines=11> */
.L_x_11031:
[----:B------:R-:W-:Y:S05]  /*155a0*/  BSYNC B2 ;  /* 0x0000000000027941 */ /* 0x000fea0003800000 */
.L_x_11030:
        /* <DEDUP_REMOVED lines=8> */
.L_x_11032:
        /* <DEDUP_REMOVED lines=15> */
.L_x_11033:
        /* <DEDUP_REMOVED lines=15> */
.L_x_11034:
        /* <DEDUP_REMOVED lines=10> */
.L_x_11020:
[----:B------:R-:W-:Y:S05]  /*158b0*/  BSYNC B1 ;  /* 0x0000000000017941 */ /* 0x000fea0003800000 */
.L_x_11019:
[----:B------:R-:W2:Y:S01]  /*158c0*/  LDL.LU R7, [R1] ;  /* 0x0000000001077983 */ /* 0x000ea20000300800 */
        /* <DEDUP_REMOVED lines=9> */
.L_x_10997:
[----:B------:R-:W-:Y:S05]  /*15960*/  BSYNC B0 ;  /* 0x0000000000007941 */ /* 0x000fea0003800000 */
.L_x_10996:
[----:B------:R-:W2:Y:S01]  /*15970*/  LDL R4, [R1+0x30] ;  /* 0x0000300001047983 */ /* 0x000ea20000100800 */
[----:B------:R-:W-:Y:S05]  /*15980*/  @!P0 WARPSYNC.ALL ;  /* 0x0000000000008948 */ /* 0x000fea0003800000 */
[----:B------:R-:W-:Y:S01]  /*15990*/  @!P0 BAR.SYNC.DEFER_BLOCKING 0xc, 0x200 ;  /* 0x0308000000008b1d */ /* 0x000fe20000010000 */
[----:B--2---:R-:W-:-:S13]  /*159a0*/  ISETP.GT.AND P0, PT, R4, RZ, PT ;  /* 0x000000ff0400720c */ /* 0x004fda0003f04270 */
[----:B------:R-:W-:Y:S05]  /*159b0*/  @P0 BRA `(.L_x_11036) ;  /* 0x0000000000440947 */ /* 0x000fea0003800000 */
[----:B------:R-:W2:Y:S02]  /*159c0*/  S2R R4, SR_TID.X ;  /* 0x0000000000047919 */ /* 0x000ea40000002100 */
[----:B--2---:R-:W-:-:S04]  /*159d0*/  LOP3.LUT R4, R4, 0x7f, RZ, 0xc0, !PT ;  /* 0x0000007f04047812 */ /* 0x004fc800078ec0ff */
[----:B------:R-:W-:-:S13]  /*159e0*/  ISETP.NE.AND P0, PT, R4, RZ, PT ;  /* 0x000000ff0400720c */ /* 0x000fda0003f05270 */
[----:B------:R-:W-:Y:S05]  /*159f0*/  @P0 BRA `(.L_x_11037) ;  /* 0x0000003800940947 */ /* 0x000fea0003800000 */
[----:B------:R-:W2:Y:S01]  /*15a00*/  S2R R3, SR_LANEID ;  /* 0x0000000000037919 */ /* 0x000ea20000000000 */
[----:B------:R-:W-:Y:S02]  /*15a10*/  VOTEU.ANY UR4, UPT, PT ;  /* 0x0000000000047886 */ /* 0x000fe400038e0100 */
[----:B------:R-:W2:Y:S08]  /*15a20*/  FLO.U32 R0, UR4 ;  /* 0x0000000400007d00 */ /* 0x000eb000080e0000 */
[----:B------:R-:W3:Y:S01]  /*15a30*/  POPC R5, UR4 ;  /* 0x0000000400057d09 */ /* 0x000ee20008000000 */
[----:B--2---:R-:W-:-:S02]  /*15a40*/  ISETP.EQ.U32.AND P0, PT, R0, R3, PT ;  /* 0x000000030000720c */ /* 0x004fc40003f02070 */
[----:B------:R-:W3:Y:S11]  /*15a50*/  LDC.64 R2, c[0x0][0xc60] ;  /* 0x00031800ff027b82 */ /* 0x000ef60000000a00 */
[----:B---3--:R-:W2:Y:S01]  /*15a60*/  @P0 ATOMG.E.ADD.STRONG.GPU PT, R3, desc[UR42][R2.64], R5 ;  /* 0x00000005020309a8 */ /* 0x008ea200081ee1ea */
[----:B------:R-:W3:Y:S02]  /*15a70*/  S2R R4, SR_LTMASK ;  /* 0x0000000000047919 */ /* 0x000ee40000003900 */
[----:B---3--:R-:W-:-:S04]  /*15a80*/  LOP3.LUT R4, R4, UR4, RZ, 0xc0, !PT ;  /* 0x0000000404047c12 */ /* 0x008fc8000f8ec0ff */
[----:B-1----:R-:W1:Y:S01]  /*15a90*/  POPC R7, R4 ;  /* 0x0000000400077309 */ /* 0x002e620000000000 */
[----:B--2---:R-:W1:Y:S02]  /*15aa0*/  SHFL.IDX PT, R0, R3, R0, 0x1f ;  /* 0x00001f0003007589 */ /* 0x004e6400000e0000 */
[----:B-1----:R-:W-:Y:S01]  /*15ab0*/  IADD3 R16, R0, UR38, R7 ;  /* 0x0000002600107c10 */ /* 0x002fe2000fffe007 */
[----:B------:R-:W-:Y:S06]  /*15ac0*/  BRA `(.L_x_11037) ;  /* 0x0000003800607947 */ /* 0x000fec0003800000 */
.L_x_11036:
        /* <DEDUP_REMOVED lines=11> */
[----:B------:R-:W-:Y:S02]  /*15b80*/  IMAD.U32 R5, RZ, RZ, UR7 ;  /* 0x00000007ff057e24 */ /* 0x000fe4000f8e00ff */
[----:B-1----:R-:W-:Y:S02]  /*15b90*/  IMAD.U32 R7, RZ, RZ, UR9 ;  /* 0x00000009ff077e24 */ /* 0x002fe4000f8e00ff */
[----:B------:R-:W-:-:S02]  /*15ba0*/  IMAD.U32 R10, RZ, RZ, UR4 ;  /* 0x00000004ff0a7e24 */ /* 0x000fc4000f8e00ff */
[----:B------:R-:W-:Y:S02]  /*15bb0*/  IMAD.U32 R11, RZ, RZ, UR5 ;  /* 0x00000005ff0b7e24 */ /* 0x000fe4000f8e00ff */
[----:B0-----:R-:W-:Y:S02]  /*15bc0*/  IMAD.MOV.U32 R8, RZ, RZ, 0x70 ;  /* 0x00000070ff087424 */ /* 0x001fe400078e00ff */
[----:B------:R-:W-:Y:S02]  /*15bd0*/  IMAD.MOV.U32 R12, RZ, RZ, 0x1 ;  /* 0x00000001ff0c7424 */ /* 0x000fe400078e00ff */
[----:B------:R-:W-:-:S07]  /*15be0*/  IMAD.MOV.U32 R13, RZ, RZ, RZ ;  /* 0x000000ffff0d7224 */ /* 0x000fce00078e00ff */
[----:B------:R-:W-:-:S07]  /*15bf0*/  LEPC R20, `(.L_x_11039) ;  /* 0x000000001014794e */ /* 0x000fce0000000000 */
[----:B--2---:R-:W-:Y:S05]  /*15c00*/  CALL.ABS.NOINC R2 ;  /* 0x0000000002007343 */ /* 0x004fea0003c00000 */
.L_x_11039:
[----:B------:R-:W-:Y:S05]  /*15c10*/  BSYNC B6 ;  /* 0x0000000000067941 */ /* 0x000fea0003800000 */
.L_x_11038:
[----:B------:R-:W2:Y:S01]  /*15c20*/  LDL.LU R2, [R1+0x18] ;  /* 0x0000180001027983 */ /* 0x000ea20000300800 */
[----:B------:R-:W-:Y:S01]  /*15c30*/  IADD3 R0, R22, 0x9000, RZ ;  /* 0x0000900016007810 */ /* 0x000fe20007ffe0ff */
[----:B------:R-:W-:Y:S03]  /*15c40*/  BSSY B6, `(.L_x_11040) ;  /* 0x0000016000067945 */ /* 0x000fe60003800000 */
[----:B------:R-:W-:Y:S02]  /*15c50*/  LOP3.LUT P0, RZ, R0, 0x9f, RZ, 0xc0, !PT ;  /* 0x0000009f00ff7812 */ /* 0x000fe4000780c0ff */
[----:B--2---:R-:W-:-:S11]  /*15c60*/  LOP3.LUT R2, R2, 0xfffffffe, RZ, 0xc0, !PT ;  /* 0xfffffffe02027812 */ /* 0x004fd600078ec0ff */
[----:B------:R-:W-:-:S05]  /*15c70*/  @P0 LOP3.LUT R2, R2, 0x1, RZ, 0xfc, !PT ;  /* 0x0000000102020812 */ /* 0x000fca00078efcff */
[----:B------:R2:W-:Y:S01]  /*15c80*/  STL [R1+0x18], R2 ;  /* 0x0000180201007387 */ /* 0x0005e20000100800 */
[----:B------:R-:W-:Y:S05]  /*15c90*/  @!P0 BRA `(.L_x_11041) ;  /* 0x0000000000408947 */ /* 0x000fea0003800000 */
[----:B--2---:R-:W-:Y:S01]  /*15ca0*/  MOV R2, 0x0 ;  /* 0x0000000000027802 */ /* 0x004fe20000000f00 */
[----:B------:R-:W-:Y:S01]  /*15cb0*/  ULDC.64 UR6, c[0x4][0x1b0] ;  /* 0x01006c0000067ab9 */ /* 0x000fe20000000a00 */
[----:B------:R-:W-:Y:S01]  /*15cc0*/  ULDC.64 UR8, c[0x4][0x1b8] ;  /* 0x01006e0000087ab9 */ /* 0x000fe20000000a00 */
[----:B------:R-:W-:Y:S01]  /*15cd0*/  ULDC.64 UR4, c[0x4][0x48] ;  /* 0x0100120000047ab9 */ /* 0x000fe20000000a00 */
[----:B------:R-:W-:Y:S01]  /*15ce0*/  IMAD.U32 R4, RZ, RZ, UR6 ;  /* 0x00000006ff047e24 */ /* 0x000fe2000f8e00ff */
[----:B0-----:R-:W-:Y:S01]  /*15cf0*/  MOV R8, 0x70 ;  /* 0x0000007000087802 */ /* 0x001fe20000000f00 */
[----:B------:R-:W0:Y:S01]  /*15d00*/  LDC.64 R2, c[0x4][R2] ;  /* 0x0100000002027b82 */ /* 0x000e220000000a00 */
[----:B------:R-:W-:Y:S02]  /*15d10*/  IMAD.U32 R5, RZ, RZ, UR7 ;  /* 0x00000007ff057e24 */ /* 0x000fe4000f8e00ff */
[----:B------:R-:W-:Y:S02]  /*15d20*/  IMAD.U32 R6, RZ, RZ, UR8 ;  /* 0x00000008ff067e24 */ /* 0x000fe4000f8e00ff */
[----:B-1----:R-:W-:-:S02]  /*15d30*/  IMAD.U32 R7, RZ, RZ, UR9 ;  /* 0x00000009ff077e24 */ /* 0x002fc4000f8e00ff */
[----:B------:R-:W-:Y:S02]  /*15d40*/  IMAD.U32 R10, RZ, RZ, UR4 ;  /* 0x00000004ff0a7e24 */ /* 0x000fe4000f8e00ff */
[----:B------:R-:W-:Y:S02]  /*15d50*/  IMAD.U32 R11, RZ, RZ, UR5 ;  /* 0x00000005ff0b7e24 */ /* 0x000fe4000f8e00ff */
[----:B------:R-:W-:Y:S02]  /*15d60*/  IMAD.MOV.U32 R12, RZ, RZ, 0x1 ;  /* 0x00000001ff0c7424 */ /* 0x000fe400078e00ff */
[----:B------:R-:W-:-:S07]  /*15d70*/  IMAD.MOV.U32 R13, RZ, RZ, RZ ;  /* 0x000000ffff0d7224 */ /* 0x000fce00078e00ff */
[----:B------:R-:W-:-:S07]  /*15d80*/  LEPC R20, `(.L_x_11041) ;  /* 0x000000001014794e */ /* 0x000fce0000000000 */
[----:B0-----:R-:W-:Y:S05]  /*15d90*/  CALL.ABS.NOINC R2 ;  /* 0x0000000002007343 */ /* 0x001fea0003c00000 */
.L_x_11041:
[----:B------:R-:W-:Y:S05]  /*15da0*/  BSYNC B6 ;  /* 0x0000000000067941 */ /* 0x000fea0003800000 */
.L_x_11040:
[----:B------:R-:W-:Y:S01]  /*15db0*/  VIADD R24, R22, 0x3000 ;  /* 0x0000300016187836 */ /* 0x000fe20000000000 */
[----:B------:R-:W-:Y:S04]  /*15dc0*/  BSSY B6, `(.L_x_11042) ;  /* 0x0000013000067945 */ /* 0x000fe80003800000 */
[----:B------:R-:W-:-:S13]  /*15dd0*/  LOP3.LUT P0, RZ, R24, 0x3ff, RZ, 0xc0, !PT ;  /* 0x000003ff18ff7812 */ /* 0x000fda000780c0ff */
[----:B------:R-:W-:Y:S05]  /*15de0*/  @!P0 BRA `(.L_x_11043) ;  /* 0x0000000000408947 */ /* 0x000fea0003800000 */
[----:B--2---:R-:W-:Y:S01]  /*15df0*/  MOV R2, 0x0 ;  /* 0x0000000000027802 */ /* 0x004fe20000000f00 */
[----:B------:R-:W-:Y:S01]  /*15e00*/  ULDC.64 UR6, c[0x4][0x1b0] ;  /* 0x01006c0000067ab9 */ /* 0x000fe20000000a00 */
[----:B------:R-:W-:Y:S01]  /*15e10*/  ULDC.64 UR8, c[0x4][0x1b8] ;  /* 0x01006e0000087ab9 */ /* 0x000fe20000000a00 */
[----:B------:R-:W-:Y:S01]  /*15e20*/  ULDC.64 UR4, c[0x4][0x50] ;  /* 0x0100140000047ab9 */ /* 0x000fe20000000a00 */
[----:B------:R-:W-:Y:S01]  /*15e30*/  IMAD.U32 R4, RZ, RZ, UR6 ;  /* 0x00000006ff047e24 */ /* 0x000fe2000f8e00ff */
[----:B-1----:R-:W-:Y:S01]  /*15e40*/  MOV R7, UR9 ;  /* 0x0000000900077c02 */ /* 0x002fe20008000f00 */
[----:B------:R-:W1:Y:S01]  /*15e50*/  LDC.64 R2, c[0x4][R2] ;  /* 0x0100000002027b82 */ /* 0x000e620000000a00 */
        /* <DEDUP_REMOVED lines=8> */
[----:B-1----:R-:W-:Y:S05]  /*15ee0*/  CALL.ABS.NOINC R2 ;  /* 0x0000000002007343 */ /* 0x002fea0003c00000 */
.L_x_11043:
[----:B------:R-:W-:Y:S05]  /*15ef0*/  BSYNC B6 ;  /* 0x0000000000067941 */ /* 0x000fea0003800000 */
.L_x_11042:
[----:B--2---:R-:W2:Y:S01]  /*15f00*/  LDL R2, [R1+0x18] ;  /* 0x0000180001027983 */ /* 0x004ea20000100800 */
[----:B------:R-:W-:Y:S01]  /*15f10*/  BSSY B6, `(.L_x_11044) ;  /* 0x0000013000067945 */ /* 0x000fe20003800000 */
[----:B--2---:R-:W-:-:S13]  /*15f20*/  LOP3.LUT P6, RZ, R2, 0x1, RZ, 0xc0, !PT ;  /* 0x0000000102ff7812 */ /* 0x004fda00078cc0ff */
        /* <DEDUP_REMOVED lines=9> */
[----:B------:R-:W-:Y:S01]  /*15fc0*/  MOV R13, RZ ;  /* 0x000000ff000d7202 */ /* 0x000fe20000000f00 */
[----:B-1----:R-:W-:Y:S02]  /*15fd0*/  IMAD.U32 R7, RZ, RZ, UR7 ;  /* 0x00000007ff077e24 */ /* 0x002fe4000f8e00ff */
[----:B------:R-:W-:-:S02]  /*15fe0*/  IMAD.U32 R10, RZ, RZ, UR8 ;  /* 0x00000008ff0a7e24 */ /* 0x000fc4000f8e00ff */
[----:B------:R-:W-:Y:S02]  /*15ff0*/  IMAD.U32 R11, RZ, RZ, UR9 ;  /* 0x00000009ff0b7e24 */ /* 0x000fe4000f8e00ff */
[----:B0-----:R-:W-:Y:S02]  /*16000*/  IMAD.MOV.U32 R8, RZ, RZ, 0x70 ;  /* 0x00000070ff087424 */ /* 0x001fe400078e00ff */
[----:B------:R-:W-:-:S07]  /*16010*/  IMAD.MOV.U32 R12, RZ, RZ, 0x1 ;  /* 0x00000001ff0c7424 */ /* 0x000fce00078e00ff */
[----:B------:R-:W-:-:S07]  /*16020*/  LEPC R20, `(.L_x_11045) ;  /* 0x000000001014794e */ /* 0x000fce0000000000 */
[----:B--2---:R-:W-:Y:S05]  /*16030*/  CALL.ABS.NOINC R2 ;  /* 0x0000000002007343 */ /* 0x004fea0003c00000 */
.L_x_11045:
[----:B------:R-:W-:Y:S05]  /*16040*/  BSYNC B6 ;  /* 0x0000000000067941 */ /* 0x000fea0003800000 */
.L_x_11044:
[----:B------:R-:W2:Y:S01]  /*16050*/  LDL.LU R2, [R1+0x8] ;  /* 0x0000080001027983 */ /* 0x000ea20000300800 */
[----:B------:R-:W-:Y:S01]  /*16060*/  ULDC.64 UR4, c[0x0][0x9f8] ;  /* 0x00027e0000047ab9 */ /* 0x000fe20000000a00 */
[----:B------:R-:W3:Y:S02]  /*16070*/  LDC R6, c[0x0][0x430] ;  /* 0x00010c00ff067b82 */ /* 0x000ee40000000800 */
[----:B------:R-:W4:Y:S04]  /*16080*/  LDL.LU R20, [R1+0x14] ;  /* 0x0000140001147983 */ /* 0x000f280000300800 */
[----:B------:R-:W3:Y:S04]  /*16090*/  LDL.LU R9, [R1+0x38] ;  /* 0x0000380001097983 */ /* 0x000ee80000300800 */
[----:B------:R-:W3:Y:S01]  /*160a0*/  LDL R21, [R1+0x4] ;  /* 0x0000040001157983 */ /* 0x000ee20000100800 */
[----:B------:R-:W-:-:S03]  /*160b0*/  ISETP.NE.U32.AND P0, PT, RZ, UR4, PT ;  /* 0x00000004ff007c0c */ /* 0x000fc6000bf05070 */
[----:B-1----:R-:W3:Y:S01]  /*160c0*/  LDL R7, [R1+0x10] ;  /* 0x0000100001077983 */ /* 0x002ee20000100800 */
[----:B------:R-:W-:-:S03]  /*160d0*/  ISETP.NE.AND.EX P0, PT, RZ, UR5, PT, P0 ;  /* 0x00000005ff007c0c */ /* 0x000fc6000bf05300 */
[----:B------:R-:W3:Y:S01]  /*160e0*/  LDL R5, [R1+0x30] ;  /* 0x0000300001057983 */ /* 0x000ee20000100800 */
[----:B------:R-:W1:Y:S01]  /*160f0*/  S2R R4, SR_TID.X ;  /* 0x0000000000047919 */ /* 0x000e620000002100 */
[----:B------:R-:W0:Y:S08]  /*16100*/  S2R R0, SR_TID.X ;  /* 0x0000000000007919 */ /* 0x000e300000002100 */
[----:B--2---:R-:W-:-:S04]  /*16110*/  @P0 IADD3 R2, P1, R2, UR4, RZ ;  /* 0x0000000402020c10 */ /* 0x004fc8000ff3e0ff */
[----:B----4-:R-:W-:Y:S02]  /*16120*/  @P0 IADD3.X R3, R20, UR5, RZ, P1, !PT ;  /* 0x0000000514030c10 */ /* 0x010fe40008ffe4ff */
[----:B------:R-:W2:Y:S04]  /*16130*/  LDL.LU R20, [R1+0x18] ;  /* 0x0000180001147983 */ /* 0x000ea80000300800 */
[----:B---3--:R3:W4:Y:S01]  /*16140*/  @P0 LDG.E R21, desc[UR42][R2.64] ;  /* 0x0000002a02150981 */ /* 0x008722000c1e1900 */
[----:B------:R-:W-:Y:S01]  /*16150*/  ISETP.NE.AND P1, PT, R6, 0x1, PT ;  /* 0x000000010600780c */ /* 0x000fe20003f25270 */
[----:B-1----:R-:W-:Y:S01]  /*16160*/  IMAD.SHL.U32 R4, R4, 0x40, RZ ;  /* 0x0000004004047824 */ /* 0x002fe200078e00ff */
[----:B0-----:R-:W-:-:S04]  /*16170*/  LOP3.LUT R0, R0, 0x7f, RZ, 0xc0, !PT ;  /* 0x0000007f00007812 */ /* 0x001fc800078ec0ff */
[----:B------:R-:W-:Y:S02]  /*16180*/  LOP3.LUT R4, R4, 0x40, RZ, 0xc0, !PT ;  /* 0x0000004004047812 */ /* 0x000fe400078ec0ff */
[----:B------:R-:W-:-:S05]  /*16190*/  SHF.R.U32.HI R0, RZ, 0x1, R0 ;  /* 0x00000001ff007819 */ /* 0x000fca0000011600 */
[----:B---3--:R-:W0:Y:S01]  /*161a0*/  @P1 LDC R3, c[0x0][0x434] ;  /* 0x00010d00ff031b82 */ /* 0x008e220000000800 */
[----:B------:R-:W-:-:S07]  /*161b0*/  LOP3.LUT R0, R0, R4, RZ, 0xfc, !PT ;  /* 0x0000000400007212 */ /* 0x000fce00078efcff */
[----:B------:R-:W1:Y:S01]  /*161c0*/  @P1 LDC R4, c[0x0][0x438] ;  /* 0x00010e00ff041b82 */ /* 0x000e620000000800 */
[----:B------:R-:W-:-:S04]  /*161d0*/  VIADD R10, R9, 0xffffff80 ;  /* 0xffffff80090a7836 */ /* 0x000fc80000000000 */
[----:B------:R-:W-:-:S04]  /*161e0*/  IMAD.IADD R0, R0, 0x1, R10 ;  /* 0x0000000100007824 */ /* 0x000fc800078e020a */
[----:B------:R-:W-:-:S04]  /*161f0*/  IMAD.IADD R2, R0, 0x1, R7 ;  /* 0x0000000100027824 */ /* 0x000fc800078e0207 */
[----:B0-----:R-:W-:Y:S01]  /*16200*/  @P1 IMAD.HI.U32 R3, R2, R3, RZ ;  /* 0x0000000302031227 */ /* 0x001fe200078e00ff */
[----:B------:R-:W-:Y:S01]  /*16210*/  UMOV UR4, 0xffffffff ;  /* 0xffffffff00047882 */ /* 0x000fe20000000000 */
[----:B----4-:R0:W-:Y:S01]  /*16220*/  @P0 STL [R1+0x4], R21 ;  /* 0x0000041501000387 */ /* 0x0101e20000100800 */
[----:B------:R-:W-:Y:S01]  /*16230*/  ISETP.GE.AND P0, PT, R0, R5, PT ;  /* 0x000000050000720c */ /* 0x000fe20003f06270 */
[----:B------:R-:W-:Y:S01]  /*16240*/  IMAD.MOV.U32 R0, RZ, RZ, R2 ;  /* 0x000000ffff007224 */ /* 0x000fe200078e0002 */
[----:B-1----:R-:W-:Y:S02]  /*16250*/  @P1 SHF.R.U32.HI R0, RZ, R4, R3 ;  /* 0x00000004ff001219 */ /* 0x002fe40000011603 */
[----:B------:R-:W-:Y:S01]  /*16260*/  SHF.R.S32.HI R11, RZ, 0x1f, R21 ;  /* 0x0000001fff0b7819 */ /* 0x000fe20000011415 */
[----:B------:R-:W1:Y:S02]  /*16270*/  LDC R4, c[0x0][0x2f4] ;  /* 0x0000bd00ff047b82 */ /* 0x000e640000000800 */
[----:B------:R-:W-:-:S04]  /*16280*/  IMAD.MOV R5, RZ, RZ, -R0 ;  /* 0x000000ffff057224 */ /* 0x000fc800078e0a00 */
[----:B------:R-:W-:Y:S02]  /*16290*/  IMAD R5, R6, R5, R2 ;  /* 0x0000000506057224 */ /* 0x000fe400078e0202 */
[----:B------:R-:W3:Y:S01]  /*162a0*/  @!P0 LDC.64 R2, c[0x0][0x428] ;  /* 0x00010a00ff028b82 */ /* 0x000ee20000000a00 */
[----:B------:R-:W-:Y:S02]  /*162b0*/  @!P0 SHF.R.S32.HI R9, RZ, 0x1f, R0 ;  /* 0x0000001fff098819 */ /* 0x000fe40000011400 */
[----:B------:R-:W-:-:S05]  /*162c0*/  @!P0 MOV R8, R0 ;  /* 0x0000000000088202 */ /* 0x000fca0000000f00 */
[----:B------:R-:W4:Y:S01]  /*162d0*/  @!P0 LDC.64 R6, c[0x0][0x418] ;  /* 0x00010600ff068b82 */ /* 0x000f220000000a00 */
[----:B---3--:R-:W-:-:S04]  /*162e0*/  @!P0 IMAD.WIDE.U32 R8, R21, R2, R8 ;  /* 0x0000000215088225 */ /* 0x008fc800078e0008 */
[----:B------:R-:W-:-:S04]  /*162f0*/  @!P0 IMAD R2, R11, R2, RZ ;  /* 0x000000020b028224 */ /* 0x000fc800078e02ff */
[----:B------:R-:W-:Y:S02]  /*16300*/  @!P0 IMAD R0, R21, R3, R2 ;  /* 0x0000000315008224 */ /* 0x000fe400078e0202 */
[----:B0-----:R-:W0:Y:S01]  /*16310*/  S2R R21, SR_TID.X ;  /* 0x0000000000157919 */ /* 0x001e220000002100 */
[----:B----4-:R-:W-:Y:S01]  /*16320*/  @!P0 LEA R6, P1, R8, R6, 0x2 ;  /* 0x0000000608068211 */ /* 0x010fe200078210ff */
[----:B------:R-:W-:Y:S01]  /*16330*/  @!P0 IMAD.IADD R0, R9, 0x1, R0 ;  /* 0x0000000109008824 */ /* 0x000fe200078e0200 */
[----:B--2---:R-:W-:-:S04]  /*16340*/  LOP3.LUT R20, R20, 0xfffffffb, RZ, 0xc0, !PT ;  /* 0xfffffffb14147812 */ /* 0x004fc800078ec0ff */
[----:B------:R-:W-:Y:S01]  /*16350*/  @!P0 LEA.HI.X R7, R8, R7, R0, 0x2, P1 ;  /* 0x0000000708078211 */ /* 0x000fe200008f1400 */
[----:B------:R-:W-:Y:S02]  /*16360*/  IMAD.U32 R0, RZ, RZ, UR39 ;  /* 0x00000027ff007e24 */ /* 0x000fe4000f8e00ff */
[----:B0-----:R-:W-:-:S05]  /*16370*/  IMAD.SHL.U32 R21, R21, 0x10, RZ ;  /* 0x0000001015157824 */ /* 0x001fca00078e00ff */
[----:B------:R-:W-:-:S04]  /*16380*/  LOP3.LUT R21, R21, 0x10, RZ, 0xc0, !PT ;  /* 0x0000001015157812 */ /* 0x000fc800078ec0ff */
[C---:B-1----:R-:W-:Y:S02]  /*16390*/  ISETP.GE.AND P3, PT, R21.reuse, R4, PT ;  /* 0x000000041500720c */ /* 0x042fe40003f66270 */
[----:B------:R-:W-:-:S04]  /*163a0*/  LOP3.LUT R12, R21, 0x20, RZ, 0xfc, !PT ;  /* 0x00000020150c7812 */ /* 0x000fc800078efcff */
[----:B------:R-:W-:Y:S01]  /*163b0*/  ISETP.GE.AND P1, PT, R12, R4, PT ;  /* 0x000000040c00720c */ /* 0x000fe20003f26270 */
[----:B------:R-:W-:Y:S01]  /*163c0*/  IMAD.MOV.U32 R3, RZ, RZ, RZ ;  /* 0x000000ffff037224 */ /* 0x000fe200078e00ff */
[----:B------:R-:W-:-:S05]  /*163d0*/  ISETP.NE.AND P2, PT, R0, 0x3, PT ;  /* 0x000000030000780c */ /* 0x000fca0003f45270 */
[----:B------:R-:W-:Y:S01]  /*163e0*/  @P3 LOP3.LUT R20, R20, 0x4, RZ, 0xfc, !PT ;  /* 0x0000000414143812 */ /* 0x000fe200078efcff */
[----:B------:R0:W-:Y:S03]  /*163f0*/  STL [R1+0x14], R11 ;  /* 0x0000140b01007387 */ /* 0x0001e60000100800 */
[----:B------:R-:W-:Y:S01]  /*16400*/  LOP3.LUT R20, R20, 0xfffffff7, RZ, 0xc0, !PT ;  /* 0xfffffff714147812 */ /* 0x000fe200078ec0ff */
[----:B------:R1:W5:Y:S03]  /*16410*/  @!P0 LDG.E R3, desc[UR42][R6.64] ;  /* 0x0000002a06038981 */ /* 0x000366000c1e1900 */
[----:B------:R-:W-:Y:S02]  /*16420*/  LOP3.LUT R20, R20, 0xfffffffd, RZ, 0xc0, !PT ;  /* 0xfffffffd14147812 */ /* 0x000fe400078ec0ff */
[----:B0-----:R-:W-:-:S02]  /*16430*/  LOP3.LUT R11, R21, 0x40, RZ, 0xfc, !PT ;  /* 0x00000040150b7812 */ /* 0x001fc400078efcff */
[----:B------:R-:W-:Y:S02]  /*16440*/  @P1 LOP3.LUT R20, R20, 0x2, RZ, 0xfc, !PT ;  /* 0x0000000214141812 */ /* 0x000fe400078efcff */
[----:B------:R-:W-:Y:S02]  /*16450*/  ISETP.GE.AND P0, PT, R11, R4, PT ;  /* 0x000000040b00720c */ /* 0x000fe40003f06270 */
[----:B------:R-:W-:-:S04]  /*16460*/  @P2 LOP3.LUT R20, R20, 0x8, RZ, 0xfc, !PT ;  /* 0x0000000814142812 */ /* 0x000fc800078efcff */
[----:B------:R-:W-:-:S07]  /*16470*/  LOP3.LUT R20, R20, 0xfffffffe, RZ, 0xc0, !PT ;  /* 0xfffffffe14147812 */ /* 0x000fce00078ec0ff */
[----:B------:R-:W-:-:S05]  /*16480*/  @P0 LOP3.LUT R20, R20, 0x1, RZ, 0xfc, !PT ;  /* 0x0000000114140812 */ /* 0x000fca00078efcff */
[----:B------:R1:W-:Y:S01]  /*16490*/  STL [R1+0x18], R20 ;  /* 0x0000181401007387 */ /* 0x0003e20000100800 */
[----:B------:R-:W-:Y:S05]  /*164a0*/  BRA.DIV UR4, `(.L_x_11046) ;  /* 0x0000004a04b47947 */ /* 0x000fea000b800000 */
.L_x_11168:
[----:B------:R-:W-:-:S05]  /*164b0*/  SHF.R.S32.HI R0, RZ, 0x1f, R18 ;  /* 0x0000001fff007819 */ /* 0x000fca0000011412 */
[----:B------:R0:W-:Y:S01]  /*164c0*/  STL [R1+0x8], R0 ;  /* 0x0000080001007387 */ /* 0x0001e20000100800 */
[----:B------:R-:W-:Y:S05]  /*164d0*/  @!P2 BRA `(.L_x_11047) ;  /* 0x000000000004a947 */ /* 0x000fea0003800000 */
[----:B------:R-:W-:Y:S01]  /*164e0*/  BPT.TRAP 0x1 ;  /* 0x000000040000795c */ /* 0x000fe20000300000 */
.L_x_11047:
[----:B------:R-:W-:Y:S01]  /*164f0*/  IMAD R4, R23, 0x8, R22 ;  /* 0x0000000817047824 */ /* 0x000fe200078e0216 */
[----:B0-----:R-:W-:Y:S01]  /*16500*/  SHF.L.U32 R0, R28, 0x1f, RZ ;  /* 0x0000001f1c007819 */ /* 0x001fe200000006ff */
[----:B------:R-:W-:Y:S01]  /*16510*/  BSSY B0, `(.L_x_11048) ;  /* 0x0000005000007945 */ /* 0x000fe20003800000 */
[----:B-1----:R-:W-:Y:S02]  /*16520*/  SHF.R.S32.HI R20, RZ, 0x1f, R5 ;  /* 0x0000001fff147819 */ /* 0x002fe40000011405 */
[----:B------:R-:W0:Y:S01]  /*16530*/  SYNCS.PHASECHK.TRANS64.TRYWAIT P0, [R4+URZ+0x19c80], R0 ;  /* 0x019c8000040075a7 */ /* 0x000e22000800017f */
[----:B------:R1:W-:Y:S02]  /*16540*/  STL [R1+0x38], R0 ;  /* 0x0000380001007387 */ /* 0x0003e40000100800 */
[----:B01----:R-:W-:Y:S05]  /*16550*/  @!P0 BRA `(.L_x_11049) ;  /* 0x0000004800bc8947 */ /* 0x003fea0003800000 */
.L_x_11169:
[----:B------:R-:W-:Y:S05]  /*16560*/  BSYNC B0 ;  /* 0x0000000000007941 */ /* 0x000fea0003800000 */
.L_x_11048:
[----:B------:R-:W2:Y:S01]  /*16570*/  LDL R9, [R1+0x30] ;  /* 0x0000300001097983 */ /* 0x000ea20000100800 */
[----:B------:R-:W-:-:S03]  /*16580*/  ULDC.64 UR4, c[0x0][0x328] ;  /* 0x0000ca0000047ab9 */ /* 0x000fc60000000a00 */
[----:B------:R-:W3:Y:S04]  /*16590*/  LDL R8, [R1+0x8] ;  /* 0x0000080001087983 */ /* 0x000ee80000100800 */
[----:B------:R-:W4:Y:S01]  /*165a0*/  LDL R11, [R1+0x24] ;  /* 0x00002400010b7983 */ /* 0x000f220000100800 */
[----:B0-----:R-:W-:Y:S01]  /*165b0*/  IMAD R0, R20, UR4, RZ ;  /* 0x0000000414007c24 */ /* 0x001fe2000f8e02ff */
[----:B-----5:R-:W-:Y:S01]  /*165c0*/  SHF.R.S32.HI R21, RZ, 0x1f, R3 ;  /* 0x0000001fff157819 */ /* 0x020fe20000011403 */
[C---:B------:R-:W-:Y:S01]  /*165d0*/  IMAD.WIDE.U32 R6, R5.reuse, UR4, RZ ;  /* 0x0000000405067c25 */ /* 0x040fe2000f8e00ff */
[----:B------:R-:W0:Y:S03]  /*165e0*/  S2R R2, SR_TID.X ;  /* 0x0000000000027919 */ /* 0x000e260000002100 */
[----:B------:R-:W-:Y:S01]  /*165f0*/  IMAD R0, R5, UR5, R0 ;  /* 0x0000000505007c24 */ /* 0x000fe2000f8e0200 */
[----:B------:R-:W-:-:S03]  /*16600*/  ULDC.64 UR4, c[0x0][0x338] ;  /* 0x0000ce0000047ab9 */ /* 0x000fc60000000a00 */
[----:B------:R-:W-:Y:S02]  /*16610*/  IMAD.IADD R7, R7, 0x1, R0 ;  /* 0x0000000107077824 */ /* 0x000fe400078e0200 */
[----:B------:R-:W-:Y:S02]  /*16620*/  IMAD R0, R21, UR4, RZ ;  /* 0x0000000415007c24 */ /* 0x000fe4000f8e02ff */
[----:B------:R-:W-:-:S04]  /*16630*/  IMAD.WIDE.U32 R6, R3, UR4, R6 ;  /* 0x0000000403067c25 */ /* 0x000fc8000f8e0006 */
[----:B------:R-:W-:Y:S01]  /*16640*/  IMAD R0, R3, UR5, R0 ;  /* 0x0000000503007c24 */ /* 0x000fe2000f8e0200 */
[----:B------:R-:W-:-:S04]  /*16650*/  ULDC.64 UR4, c[0x0][0x330] ;  /* 0x0000cc0000047ab9 */ /* 0x000fc80000000a00 */
[----:B------:R-:W-:-:S03]  /*16660*/  IADD3 R7, R7, R0, RZ ;  /* 0x0000000007077210 */ /* 0x000fc60007ffe0ff */
[----:B------:R-:W-:Y:S01]  /*16670*/  IMAD.WIDE.U32 R6, R18, UR4, R6 ;  /* 0x0000000412067c25 */ /* 0x000fe2000f8e0006 */
[----:B0-----:R-:W-:-:S04]  /*16680*/  LOP3.LUT R2, R2, 0x7f, RZ, 0xc0, !PT ;  /* 0x0000007f02027812 */ /* 0x001fc800078ec0ff */
[----:B------:R-:W-:-:S04]  /*16690*/  SHF.R.U32.HI R2, RZ, 0x1, R2 ;  /* 0x00000001ff027819 */ /* 0x000fc80000011602 */
[----:B--2---:R-:W-:Y:S01]  /*166a0*/  IADD3 R2, -R2, R9, -R10 ;  /* 0x0000000902027210 */ /* 0x004fe20007ffe90a */
[----:B---3--:R-:W-:-:S03]  /*166b0*/  IMAD R9, R8, UR4, RZ ;  /* 0x0000000408097c24 */ /* 0x008fc6000f8e02ff */
[----:B------:R-:W-:Y:S01]  /*166c0*/  ISETP.GE.AND P1, PT, R2, 0x1, PT ;  /* 0x000000010200780c */ /* 0x000fe20003f26270 */
[----:B------:R-:W-:Y:S01]  /*166d0*/  IMAD R9, R18, UR5, R9 ;  /* 0x0000000512097c24 */ /* 0x000fe2000f8e0209 */
[----:B------:R-:W-:Y:S01]  /*166e0*/  ULDC.64 UR4, c[0x0][0x318] ;  /* 0x0000c60000047ab9 */ /* 0x000fe20000000a00 */
[----:B----4-:R-:W-:Y:S01]  /*166f0*/  IMAD R10, R23, 0x3000, R11 ;  /* 0x00003000170a7824 */ /* 0x010fe200078e020b */
[----:B------:R-:W-:Y:S01]  /*16700*/  IADD3 R8, P0, R6, UR4, RZ ;  /* 0x0000000406087c10 */ /* 0x000fe2000ff1e0ff */
[----:B------:R-:W-:-:S03]  /*16710*/  UMOV UR4, 0xffffffff ;  /* 0xffffffff00047882 */ /* 0x000fc60000000000 */
[----:B------:R-:W-:Y:S01]  /*16720*/  IADD3.X R9, R7, UR5, R9, P0, !PT ;  /* 0x0000000507097c10 */ /* 0x000fe200087fe409 */
[----:B------:R-:W-:Y:S08]  /*16730*/  BRA.DIV UR4, `(.L_x_11050) ;  /* 0x0000004a045c7947 */ /* 0x000ff0000b800000 */
[----:B------:R-:W0:Y:S01]  /*16740*/  S2R R7, SR_TID.X ;  /* 0x0000000000077919 */ /* 0x000e220000002100 */
[----:B------:R-:W1:Y:S01]  /*16750*/  LDC R12, c[0x0][0x2f4] ;  /* 0x0000bd00ff0c7b82 */ /* 0x000e620000000800 */
[----:B------:R-:W2:Y:S04]  /*16760*/  SHFL.IDX PT, R6, R8, RZ, 0x1e1f ;  /* 0x001e1fff08067589 */ /* 0x000ea800000e0000 */
[----:B------:R-:W3:Y:S04]  /*16770*/  SHFL.IDX PT, R0, R9, RZ, 0x1e1f ;  /* 0x001e1fff09007589 */ /* 0x000ee800000e0000 */
[----:B------:R-:W4:Y:S01]  /*16780*/  SHFL.IDX PT, R9, R9, 0x1, 0x1e1f ;  /* 0x003e1f0009097f89 */ /* 0x000f2200000e0000 */
[----:B0-----:R-:W-:-:S05]  /*16790*/  IMAD.SHL.U32 R11, R7, 0x10, RZ ;  /* 0x00000010070b7824 */ /* 0x001fca00078e00ff */
[----:B------:R-:W-:-:S04]  /*167a0*/  LOP3.LUT R11, R11, 0x10, RZ, 0xc0, !PT ;  /* 0x000000100b0b7812 */ /* 0x000fc800078ec0ff */
[C---:B--2---:R-:W-:Y:S02]  /*167b0*/  IADD3 R6, P0, R11.reuse, R6, RZ ;  /* 0x000000060b067210 */ /* 0x044fe40007f1e0ff */
[CC--:B-1----:R-:W-:Y:S02]  /*167c0*/  ISETP.GE.AND P4, PT, R11.reuse, R12.reuse, PT ;  /* 0x0000000c0b00720c */ /* 0x0c2fe40003f86270 */
[----:B------:R-:W-:Y:S01]  /*167d0*/  LOP3.LUT R13, R11, 0x20, RZ, 0xfc, !PT ;  /* 0x000000200b0d7812 */ /* 0x000fe200078efcff */
[----:B---3--:R-:W-:Y:S01]  /*167e0*/  IMAD.X R7, RZ, RZ, R0, P0 ;  /* 0x000000ffff077224 */ /* 0x008fe200000e0600 */
[----:B------:R-:W-:Y:S01]  /*167f0*/  ISETP.LT.OR P0, PT, R2, 0x1, P4 ;  /* 0x000000010200780c */ /* 0x000fe20002701670 */
[----:B------:R-:W-:Y:S01]  /*16800*/  IMAD.IADD R0, R22, 0x1, R10 ;  /* 0x0000000116007824 */ /* 0x000fe200078e020a */
[----:B------:R-:W-:Y:S02]  /*16810*/  ISETP.GE.AND P2, PT, R13, R12, PT ;  /* 0x0000000c0d00720c */ /* 0x000fe40003f46270 */
[----:B------:R-:W-:-:S09]  /*16820*/  LOP3.LUT R11, R11, 0x40, RZ, 0xfc, !PT ;  /* 0x000000400b0b7812 */ /* 0x000fd200078efcff */
[----:B------:R-:W-:Y:S01]  /*16830*/  LDGSTS.E.BYPASS.LTC128B.128 [R0+0x9000], desc[UR42][R6.64], !P0 ;  /* 0x0900000006007fae */ /* 0x000fe2000c101d6a */
[----:B------:R-:W-:-:S13]  /*16840*/  ISETP.LT.OR P0, PT, R2, 0x1, P2 ;  /* 0x000000010200780c */ /* 0x000fda0001701670 */
[----:B------:R-:W-:Y:S01]  /*16850*/  LDGSTS.E.BYPASS.LTC128B.128 [R0+0xa000], desc[UR42][R6.64+0x20], !P0 ;  /* 0x0a00002006007fae */ /* 0x000fe2000c101d6a */
[----:B------:R-:W-:-:S04]  /*16860*/  ISETP.GE.AND P0, PT, R11, R12, PT ;  /* 0x0000000c0b00720c */ /* 0x000fc80003f06270 */
[----:B------:R-:W-:-:S13]  /*16870*/  ISETP.LT.OR P3, PT, R2, 0x1, P0 ;  /* 0x000000010200780c */ /* 0x000fda0000761670 */
[----:B------:R0:W-:Y:S01]  /*16880*/  LDGSTS.E.BYPASS.LTC128B.128 [R0+0xb000], desc[UR42][R6.64+0x40], !P3 ;  /* 0x0b00004006007fae */ /* 0x0001e2000d901d6a */
[----:B------:R-:W-:-:S03]  /*16890*/  ISETP.GE.AND P3, PT, R2, 0x41, PT ;  /* 0x000000410200780c */ /* 0x000fc60003f66270 */
[----:B0---4-:R0:W1:Y:S10]  /*168a0*/  SHFL.IDX PT, R6, R8, 0x1, 0x1e1f ;  /* 0x003e1f0008067f89 */ /* 0x01107400000e0000 */
.L_x_11175:
[----:B------:R-:W2:Y:S01]  /*168b0*/  S2R R7, SR_TID.X ;  /* 0x0000000000077919 */ /* 0x000ea20000002100 */
[C---:B------:R-:W-:Y:S02]  /*168c0*/  ISETP.LT.OR P4, PT, R2.reuse, 0x41, P4 ;  /* 0x000000410200780c */ /* 0x040fe40002781670 */
[C---:B------:R-:W-:Y:S02]  /*168d0*/  ISETP.LT.OR P2, PT, R2.reuse, 0x41, P2 ;  /* 0x000000410200780c */ /* 0x040fe40001741670 */
[----:B------:R-:W-:Y:S01]  /*168e0*/  ISETP.LT.OR P0, PT, R2, 0x41, P0 ;  /* 0x000000410200780c */ /* 0x000fe20000701670 */
[----:B--2---:R-:W-:-:S05]  /*168f0*/  IMAD.SHL.U32 R7, R7, 0x10, RZ ;  /* 0x0000001007077824 */ /* 0x004fca00078e00ff */
[----:B------:R-:W-:-:S04]  /*16900*/  LOP3.LUT R7, R7, 0x10, RZ, 0xc0, !PT ;  /* 0x0000001007077812 */ /* 0x000fc800078ec0ff */
        /* <DEDUP_REMOVED lines=10> */
.L_x_11051:
        /* <DEDUP_REMOVED lines=11> */
.L_x_11052:
[----:B------:R2:W-:Y:S01]  /*16a60*/  SYNCS.ARRIVE.TRANS64.A1T0 RZ, [R4+URZ+0x19c70], RZ ;  /* 0x019c70ff04ff79a7 */ /* 0x0005e2000810003f */
[----:B------:R-:W-:Y:S05]  /*16a70*/  @!P4 BRA `(.L_x_11053) ;  /* 0x000000000004c947 */ /* 0x000fea0003800000 */
[----:B------:R-:W-:Y:S01]  /*16a80*/  BPT.TRAP 0x1 ;  /* 0x000000040000795c */ /* 0x000fe20000300000 */
.L_x_11053:
[----:B------:R-:W3:Y:S01]  /*16a90*/  LDL R2, [R1+0x38] ;  /* 0x0000380001027983 */ /* 0x000ee20000100800 */
[----:B------:R-:W-:Y:S01]  /*16aa0*/  BSSY B0, `(.L_x_11054) ;  /* 0x0000003000007945 */ /* 0x000fe20003800000 */
[----:B---3--:R-:W3:Y:S03]  /*16ab0*/  SYNCS.PHASECHK.TRANS64.TRYWAIT P0, [R4+URZ+0x19c40], R2 ;  /* 0x019c4002040075a7 */ /* 0x008ee6000800017f */
[----:B---3--:R-:W-:Y:S05]  /*16ac0*/  @!P0 BRA `(.L_x_11055) ;  /* 0x00000048005c8947 */ /* 0x008fea0003800000 */
.L_x_11176:
[----:B------:R-:W-:Y:S05]  /*16ad0*/  BSYNC B0 ;  /* 0x0000000000007941 */ /* 0x000fea0003800000 */
.L_x_11054:
[----:B------:R-:W4:Y:S01]  /*16ae0*/  LDL R9, [R1+0x8] ;  /* 0x0000080001097983 */ /* 0x000f220000100800 */
[----:B------:R-:W-:Y:S01]  /*16af0*/  ULDC.64 UR4, c[0x0][0x300] ;  /* 0x0000c00000047ab9 */ /* 0x000fe20000000a00 */
[----:B------:R-:W-:Y:S01]  /*16b00*/  ULDC.64 UR6, c[0x0][0x2e8] ;  /* 0x0000ba0000067ab9 */ /* 0x000fe20000000a00 */
[----:B------:R-:W-:Y:S01]  /*16b10*/  IMAD R20, R20, UR4, RZ ;  /* 0x0000000414147c24 */ /* 0x000fe2000f8e02ff */
[----:B0-----:R-:W0:Y:S01]  /*16b20*/  S2R R8, SR_TID.X ;  /* 0x0000000000087919 */ /* 0x001e220000002100 */
        /* <DEDUP_REMOVED lines=8> */
[----:B---3--:R-:W-:Y:S02]  /*16bb0*/  IMAD.MOV.U32 R2, RZ, RZ, R6 ;  /* 0x000000ffff027224 */ /* 0x008fe400078e0006 */
[----:B------:R-:W-:Y:S02]  /*16bc0*/  IMAD.IADD R3, R7, 0x1, R3 ;  /* 0x0000000107037824 */ /* 0x000fe400078e0203 */
[----:B------:R-:W-:-:S04]  /*16bd0*/  IMAD.WIDE.U32 R2, R18, UR4, R2 ;  /* 0x0000000412027c25 */ /* 0x000fc8000f8e0002 */
[C---:B0-----:R-:W-:Y:S02]  /*16be0*/  IMAD.SHL.U32 R10, R8.reuse, 0x10, RZ ;  /* 0x00000010080a7824 */ /* 0x041fe400078e00ff */
[----:B------:R-:W-:-:S03]  /*16bf0*/  IMAD.SHL.U32 R8, R8, 0x10, RZ ;  /* 0x0000001008087824 */ /* 0x000fc600078e00ff */
[----:B------:R-:W-:Y:S02]  /*16c00*/  LOP3.LUT R10, R10, 0x10, RZ, 0xc0, !PT ;  /* 0x000000100a0a7812 */ /* 0x000fe400078ec0ff */
[----:B------:R-:W-:Y:S02]  /*16c10*/  LOP3.LUT R8, R8, 0x10, RZ, 0xc0, !PT ;  /* 0x0000001008087812 */ /* 0x000fe400078ec0ff */
[C---:B------:R-:W-:Y:S02]  /*16c20*/  LOP3.LUT R11, R10.reuse, 0x40, RZ, 0xfc, !PT ;  /* 0x000000400a0b7812 */ /* 0x040fe400078efcff */
[----:B------:R-:W-:Y:S01]  /*16c30*/  LOP3.LUT R10, R10, 0x20, RZ, 0xfc, !PT ;  /* 0x000000200a0a7812 */ /* 0x000fe200078efcff */
[----:B----4-:R-:W-:Y:S01]  /*16c40*/  IMAD R5, R9, UR4, RZ ;  /* 0x0000000409057c24 */ /* 0x010fe2000f8e02ff */
[----:B------:R-:W-:Y:S01]  /*16c50*/  UMOV UR4, 0xffffffff ;  /* 0xffffffff00047882 */ /* 0x000fe20000000000 */
[----:B------:R-:W0:Y:S02]  /*16c60*/  LDC R9, c[0x0][0x2f4] ;  /* 0x0000bd00ff097b82 */ /* 0x000e240000000800 */
[----:B------:R-:W-:Y:S01]  /*16c70*/  IMAD R6, R18, UR5, R5 ;  /* 0x0000000512067c24 */ /* 0x000fe2000f8e0205 */
[----:B------:R-:W-:-:S04]  /*16c80*/  IADD3 R5, P0, R2, UR6, RZ ;  /* 0x0000000602057c10 */ /* 0x000fc8000ff1e0ff */
[----:B------:R-:W-:Y:S02]  /*16c90*/  IADD3.X R6, R3, UR7, R6, P0, !PT ;  /* 0x0000000703067c10 */ /* 0x000fe400087fe406 */
[-C--:B0-----:R-:W-:Y:S02]  /*16ca0*/  ISETP.GE.AND P2, PT, R11, R9.reuse, PT ;  /* 0x000000090b00720c */ /* 0x081fe40003f46270 */
[-C--:B------:R-:W-:Y:S02]  /*16cb0*/  ISETP.GE.AND P4, PT, R10, R9.reuse, PT ;  /* 0x000000090a00720c */ /* 0x080fe40003f86270 */
[----:B------:R-:W-:Y:S01]  /*16cc0*/  ISETP.GE.AND P5, PT, R8, R9, PT ;  /* 0x000000090800720c */ /* 0x000fe20003fa6270 */
[----:B------:R-:W-:-:S12]  /*16cd0*/  BRA.DIV UR4, `(.L_x_11056) ;  /* 0x0000004604f07947 */ /* 0x000fd8000b800000 */
[----:B------:R-:W0:Y:S04]  /*16ce0*/  SHFL.IDX PT, R3, R5, RZ, 0x1e1f ;  /* 0x001e1fff05037589 */ /* 0x000e2800000e0000 */
[----:B------:R-:W1:Y:S04]  /*16cf0*/  SHFL.IDX PT, R2, R6, RZ, 0x1e1f ;  /* 0x001e1fff06027589 */ /* 0x000e6800000e0000 */
[----:B------:R-:W3:Y:S04]  /*16d00*/  SHFL.IDX PT, R5, R5, 0x1, 0x1e1f ;  /* 0x003e1f0005057f89 */ /* 0x000ee800000e0000 */
[----:B------:R-:W4:Y:S01]  /*16d10*/  SHFL.IDX PT, R6, R6, 0x1, 0x1e1f ;  /* 0x003e1f0006067f89 */ /* 0x000f2200000e0000 */
[----:B0-----:R-:W-:-:S05]  /*16d20*/  @P1 IADD3 R3, P0, R8, R3, RZ ;  /* 0x0000000308031210 */ /* 0x001fca0007f1e0ff */
[----:B-1----:R-:W-:-:S05]  /*16d30*/  @P1 IMAD.X R2, RZ, RZ, R2, P0 ;  /* 0x000000ffff021224 */ /* 0x002fca00000e0602 */
[----:B------:R-:W-:-:S04]  /*16d40*/  @P1 LOP3.LUT R3, R3, R2, RZ, 0x3c, !PT ;  /* 0x0000000203031212 */ /* 0x000fc800078e3cff */
[----:B------:R-:W-:-:S04]  /*16d50*/  @P1 LOP3.LUT R2, R3, R2, RZ, 0x3c, !PT ;  /* 0x0000000203021212 */ /* 0x000fc800078e3cff */
[----:B------:R-:W-:-:S05]  /*16d60*/  @P1 LOP3.LUT R3, R3, R2, RZ, 0x3c, !PT ;  /* 0x0000000203031212 */ /* 0x000fca00078e3cff */
[----:B------:R0:W-:Y:S04]  /*16d70*/  @P1 LDGSTS.E.BYPASS.LTC128B.128 [R0+0x13800], desc[UR42][R2.64], !P5 ;  /* 0x1380000002001fae */ /* 0x0001e8000e901d6a */
[----:B------:R0:W-:Y:S04]  /*16d80*/  @P1 LDGSTS.E.BYPASS.LTC128B.128 [R0+0x14800], desc[UR42][R2.64+0x20], !P4 ;  /* 0x1480002002001fae */ /* 0x0001e8000e101d6a */
[----:B---34-:R0:W-:Y:S02]  /*16d90*/  @P1 LDGSTS.E.BYPASS.LTC128B.128 [R0+0x15800], desc[UR42][R2.64+0x40], !P2 ;  /* 0x1580004002001fae */ /* 0x0181e4000d101d6a */
.L_x_11182:
[----:B01----:R-:W-:-:S05]  /*16da0*/  @P3 IADD3 R3, P0, R8, R5, RZ ;  /* 0x0000000508033210 */ /* 0x003fca0007f1e0ff */
        /* <DEDUP_REMOVED lines=10> */
[----:B------:R0:W-:Y:S01]  /*16e50*/  @P3 LDGSTS.E.BYPASS.LTC128B.128 [R0+0x16000], desc[UR42][R2.64+0x40], !P2 ;  /* 0x1600004002003fae */ /* 0x0001e2000d101d6a */
[----:B------:R-:W-:Y:S01]  /*16e60*/  NOP ;  /* 0x0000000000007918 */ /* 0x000fe20000000000 */
.L_x_11057:
        /* <DEDUP_REMOVED lines=11> */
.L_x_11058:
[----:B------:R0:W5:Y:S01]  /*16f20*/  LDL.LU R5, [R1+0x34] ;  /* 0x0000340001057983 */ /* 0x0001620000300800 */
[----:B------:R0:W-:Y:S03]  /*16f30*/  SYNCS.ARRIVE.TRANS64.A1T0 RZ, [R4+URZ+0x19c30], RZ ;  /* 0x019c30ff04ff79a7 */ /* 0x0001e6000810003f */
[----:B------:R0:W5:Y:S02]  /*16f40*/  LDL.LU R3, [R1+0x44] ;  /* 0x0000440001037983 */ /* 0x0001640000300800 */
[----:B------:R-:W-:Y:S05]  /*16f50*/  WARPSYNC.ALL ;  /* 0x0000000000007948 */ /* 0x000fea0003800000 */
[----:B------:R-:W-:Y:S01]  /*16f60*/  ULDC.64 UR4, c[0x0][0x298] ;  /* 0x0000a60000047ab9 */ /* 0x000fe20000000a00 */
[----:B------:R-:W-:Y:S01]  /*16f70*/  ULDC.64 UR6, c[0x0][0xa00] ;  /* 0x0002800000067ab9 */ /* 0x000fe20000000a00 */
[----:B------:R-:W-:Y:S01]  /*16f80*/  VIADD R0, R22, 0xf000 ;  /* 0x0000f00016007836 */ /* 0x000fe20000000000 */
[----:B------:R-:W-:Y:S01]  /*16f90*/  BAR.SYNC.DEFER_BLOCKING 0x8, 0x200 ;  /* 0x0208000000007b1d */ /* 0x000fe20000010000 */
[----:B------:R-:W-:-:S03]  /*16fa0*/  ISETP.NE.U32.AND P0, PT, RZ, UR6, PT ;  /* 0x00000006ff007c0c */ /* 0x000fc6000bf05070 */
[----:B------:R-:W-:Y:S02]  /*16fb0*/  LOP3.LUT P1, RZ, R0, 0x9f, RZ, 0xc0, !PT ;  /* 0x0000009f00ff7812 */ /* 0x000fe4000782c0ff */
[----:B------:R-:W-:Y:S01]  /*16fc0*/  ISETP.NE.AND.EX P0, PT, RZ, UR7, PT, P0 ;  /* 0x00000007ff007c0c */ /* 0x000fe2000bf05300 */
[----:B------:R-:W-:Y:S03]  /*16fd0*/  BSSY B6, `(.L_x_11059) ;  /* 0x000001c000067945 */ /* 0x000fe60003800000 */
[----:B------:R-:W-:Y:S02]  /*16fe0*/  SEL R26, R26, RZ, !P0 ;  /* 0x000000ff1a1a7207 */ /* 0x000fe40004000000 */
[----:B-----5:R-:W-:-:S05]  /*16ff0*/  SHF.R.S32.HI R2, RZ, 0x1f, R5 ;  /* 0x0000001fff027819 */ /* 0x020fca0000011405 */
[----:B------:R-:W-:-:S04]  /*17000*/  IMAD R2, R2, UR4, RZ ;  /* 0x0000000402027c24 */ /* 0x000fc8000f8e02ff */
[----:B------:R-:W-:Y:S01]  /*17010*/  IMAD R0, R5, UR5, R2 ;  /* 0x0000000505007c24 */ /* 0x000fe2000f8e0202 */
[----:B------:R-:W-:Y:S01]  /*17020*/  SEL R2, R3, RZ, !P0 ;  /* 0x000000ff03027207 */ /* 0x000fe20004000000 */
[----:B0-2---:R-:W-:-:S04]  /*17030*/  IMAD.WIDE.U32 R4, R5, UR4, RZ ;  /* 0x0000000405047c25 */ /* 0x005fc8000f8e00ff */
[----:B------:R-:W-:Y:S01]  /*17040*/  IMAD.IADD R0, R5, 0x1, R0 ;  /* 0x0000000105007824 */ /* 0x000fe200078e0200 */
[----:B------:R0:W-:Y:S04]  /*17050*/  STL.64 [R1+0x38], R4 ;  /* 0x0000380401007387 */ /* 0x0001e80000100a00 */
[----:B------:R0:W-:Y:S04]  /*17060*/  STL [R1+0x44], R2 ;  /* 0x0000440201007387 */ /* 0x0001e80000100800 */
[----:B------:R0:W-:Y:S01]  /*17070*/  STL [R1+0x34], R0 ;  /* 0x0000340001007387 */ /* 0x0001e20000100800 */
        /* <DEDUP_REMOVED lines=17> */
.L_x_11060:
[----:B------:R-:W-:Y:S05]  /*17190*/  BSYNC B6 ;  /* 0x0000000000067941 */ /* 0x000fea0003800000 */
.L_x_11059:
[----:B0-----:R-:W2:Y:S01]  /*171a0*/  LDL.LU R0, [R1+0x44] ;  /* 0x0000440001007983 */ /* 0x001ea20000300800 */
[----:B------:R-:W0:Y:S01]  /*171b0*/  LDC R9, c[0x0][0x448] ;  /* 0x00011200ff097b82 */ /* 0x000e220000000800 */
[----:B------:R-:W-:Y:S01]  /*171c0*/  ULDC.64 UR4, c[0x0][0x2d8] ;  /* 0x0000b60000047ab9 */ /* 0x000fe20000000a00 */
[----:B------:R-:W-:Y:S01]  /*171d0*/  ULDC.64 UR6, c[0x0][0x2c8] ;  /* 0x0000b20000067ab9 */ /* 0x000fe20000000a00 */
[----:B------:R-:W3:Y:S01]  /*171e0*/  LDL.LU R21, [R1+0x34] ;  /* 0x0000340001157983 */ /* 0x000ee20000300800 */
[----:B------:R-:W-:-:S03]  /*171f0*/  ULDC.64 UR8, c[0x0][0x280] ;  /* 0x0000a00000087ab9 */ /* 0x000fc60000000a00 */
[----:B------:R-:W3:Y:S04]  /*17200*/  LDL.LU.64 R2, [R1+0x38] ;  /* 0x0000380001027983 */ /* 0x000ee80000300a00 */
[----:B------:R-:W4:Y:S01]  /*17210*/  LDL R20, [R1+0x8] ;  /* 0x0000080001147983 */ /* 0x000f220000100800 */
[----:B0-----:R-:W-:-:S13]  /*17220*/  ISETP.NE.AND P0, PT, R9, 0x1, PT ;  /* 0x000000010900780c */ /* 0x001fda0003f05270 */
[----:B------:R-:W0:Y:S08]  /*17230*/  @P0 LDC R5, c[0x0][0x44c] ;  /* 0x00011300ff050b82 */ /* 0x000e300000000800 */
[----:B------:R-:W1:Y:S08]  /*17240*/  @P0 LDC R6, c[0x0][0x450] ;  /* 0x00011400ff060b82 */ /* 0x000e700000000800 */
[----:B------:R-:W1:Y:S01]  /*17250*/  @P0 LDC R8, c[0x0][0x450] ;  /* 0x00011400ff080b82 */ /* 0x000e620000000800 */
[----:B--2---:R-:W-:-:S02]  /*17260*/  IMAD.MOV.U32 R4, RZ, RZ, R0 ;  /* 0x000000ffff047224 */ /* 0x004fc400078e0000 */
[----:B---3--:R-:W-:Y:S02]  /*17270*/  IMAD.MOV.U32 R3, RZ, RZ, R21 ;  /* 0x000000ffff037224 */ /* 0x008fe400078e0015 */
[----:B------:R-:W2:Y:S01]  /*17280*/  S2R R21, SR_TID.X ;  /* 0x0000000000157919 */ /* 0x000ea20000002100 */
[----:B----4-:R-:W-:Y:S02]  /*17290*/  IMAD R0, R20, UR4, RZ ;  /* 0x0000000414007c24 */ /* 0x010fe4000f8e02ff */
[----:B------:R-:W3:Y:S01]  /*172a0*/  S2R R20, SR_TID.X ;  /* 0x0000000000147919 */ /* 0x000ee20000002100 */
[----:B------:R-:W-:-:S04]  /*172b0*/  IMAD.WIDE.U32 R2, R18, UR4, R2 ;  /* 0x0000000412027c25 */ /* 0x000fc8000f8e0002 */
        /* <DEDUP_REMOVED lines=8> */
[----:B--2---:R-:W-:Y:S01]  /*17340*/  IMAD.SHL.U32 R21, R21, 0x40, RZ ;  /* 0x0000004015157824 */ /* 0x004fe200078e00ff */
[----:B---3--:R-:W-:-:S04]  /*17350*/  LOP3.LUT R20, R20, 0x7f, RZ, 0xc0, !PT ;  /* 0x0000007f14147812 */ /* 0x008fc800078ec0ff */
[----:B------:R-:W-:Y:S02]  /*17360*/  LOP3.LUT R21, R21, 0x40, RZ, 0xc0, !PT ;  /* 0x0000004015157812 */ /* 0x000fe400078ec0ff */
[----:B------:R-:W-:-:S04]  /*17370*/  SHF.R.U32.HI R20, RZ, 0x1, R20 ;  /* 0x00000001ff147819 */ /* 0x000fc80000011614 */
[----:B------:R-:W-:Y:S02]  /*17380*/  LOP3.LUT R20, R20, R21, RZ, 0xfc, !PT ;  /* 0x0000001514147212 */ /* 0x000fe400078efcff */
[----:B------:R2:W5:Y:S03]  /*17390*/  LDL R21, [R1+0x48] ;  /* 0x0000480001157983 */ /* 0x0005660000100800 */
[----:B------:R-:W-:-:S04]  /*173a0*/  IMAD R0, R17, 0xc0, R20 ;  /* 0x000000c011007824 */ /* 0x000fc800078e0214 */
[----:B0-----:R-:W-:-:S04]  /*173b0*/  @P0 IMAD.HI.U32 R5, R0, R5, RZ ;  /* 0x0000000500050227 */ /* 0x001fc800078e00ff */
[----:B------:R-:W-:Y:S01]  /*173c0*/  IMAD.MOV.U32 R4, RZ, RZ, R0 ;  /* 0x000000ffff047224 */ /* 0x000fe200078e0000 */
[----:B-1----:R-:W-:-:S04]  /*173d0*/  @P0 SHF.R.U32.HI R4, RZ, R6, R5 ;  /* 0x00000006ff040219 */ /* 0x002fc80000011605 */
[--C-:B------:R-:W-:Y:S01]  /*173e0*/  SHF.R.S32.HI R5, RZ, 0x1f, R4.reuse ;  /* 0x0000001fff057819 */ /* 0x100fe20000011404 */
[----:B------:R-:W-:-:S04]  /*173f0*/  IMAD.MOV R7, RZ, RZ, -R4 ;  /* 0x000000ffff077224 */ /* 0x000fc800078e0a04 */
[----:B------:R-:W-:-:S04]  /*17400*/  IMAD R5, R5, UR4, RZ ;  /* 0x0000000405057c24 */ /* 0x000fc8000f8e02ff */
[C---:B------:R-:W-:Y:S02]  /*17410*/  IMAD R6, R4.reuse, UR5, R5 ;  /* 0x0000000504067c24 */ /* 0x040fe4000f8e0205 */
[----:B------:R-:W-:-:S04]  /*17420*/  IMAD.WIDE.U32 R4, R4, UR4, R2 ;  /* 0x0000000404047c25 */ /* 0x000fc8000f8e0002 */
[----:B------:R-:W-:Y:S02]  /*17430*/  IMAD.IADD R5, R5, 0x1, R6 ;  /* 0x0000000105057824 */ /* 0x000fe400078e0206 */
[----:B------:R-:W-:-:S05]  /*17440*/  IMAD R6, R9, R7, R0 ;  /* 0x0000000709067224 */ /* 0x000fca00078e0200 */
[----:B------:R-:W-:Y:S01]  /*17450*/  SHF.R.S32.HI R7, RZ, 0x1f, R6 ;  /* 0x0000001fff077819 */ /* 0x000fe20000011406 */
[----:B------:R-:W-:-:S04]  /*17460*/  IMAD.WIDE.U32 R4, R6, UR6, R4 ;  /* 0x0000000606047c25 */ /* 0x000fc8000f8e0004 */
[----:B------:R-:W-:-:S04]  /*17470*/  IMAD R7, R7, UR6, RZ ;  /* 0x0000000607077c24 */ /* 0x000fc8000f8e02ff */
[----:B------:R-:W-:Y:S01]  /*17480*/  IMAD R7, R6, UR7, R7 ;  /* 0x0000000706077c24 */ /* 0x000fe2000f8e0207 */
[----:B------:R-:W-:-:S04]  /*17490*/  IADD3 R6, P1, R4, UR8, RZ ;  /* 0x0000000804067c10 */ /* 0x000fc8000ff3e0ff */
[----:B------:R-:W-:Y:S02]  /*174a0*/  IADD3.X R5, R5, UR9, R7, P1, !PT ;  /* 0x0000000905057c10 */ /* 0x000fe40008ffe407 */
[----:B------:R-:W0:Y:S01]  /*174b0*/  @P0 LDC R7, c[0x0][0x44c] ;  /* 0x00011300ff070b82 */ /* 0x000e220000000800 */
[----:B------:R-:W-:-:S05]  /*174c0*/  VIADD R0, R0, 0x80 ;  /* 0x0000008000007836 */ /* 0x000fca0000000000 */
[----:B------:R-:W-:Y:S01]  /*174d0*/  MOV R4, R0 ;  /* 0x0000000000047202 */ /* 0x000fe20000000f00 */
[----:B0-----:R-:W-:-:S05]  /*174e0*/  @P0 IMAD.HI.U32 R7, R0, R7, RZ ;  /* 0x0000000700070227 */ /* 0x001fca00078e00ff */
[----:B------:R-:W-:Y:S02]  /*174f0*/  @P0 SHF.R.U32.HI R4, RZ, R8, R7 ;  /* 0x00000008ff040219 */ /* 0x000fe40000011607 */
[----:B------:R2:W5:Y:S01]  /*17500*/  LDL R8, [R1+0x40] ;  /* 0x0000400001087983 */ /* 0x0005620000100800 */
[----:B------:R-:W0:Y:S02]  /*17510*/  S2R R20, SR_TID.X ;  /* 0x0000000000147919 */ /* 0x000e240000002100 */
[----:B------:R-:W-:-:S04]  /*17520*/  IMAD.MOV R7, RZ, RZ, -R4 ;  /* 0x000000ffff077224 */ /* 0x000fc800078e0a04 */
[----:B------:R-:W-:Y:S01]  /*17530*/  IMAD R0, R9, R7, R0 ;  /* 0x0000000709007224 */ /* 0x000fe200078e0200 */
[----:B------:R-:W-:Y:S01]  /*17540*/  SHF.R.S32.HI R7, RZ, 0x1f, R4 ;  /* 0x0000001fff077819 */ /* 0x000fe20000011404 */
[----:B------:R-:W-:-:S04]  /*17550*/  IMAD.WIDE.U32 R2, R4, UR4, R2 ;  /* 0x0000000404027c25 */ /* 0x000fc8000f8e0002 */
[----:B------:R-:W-:Y:S01]  /*17560*/  IMAD R7, R7, UR4, RZ ;  /* 0x0000000407077c24 */ /* 0x000fe2000f8e02ff */
[----:B------:R-:W-:-:S03]  /*17570*/  ULDC UR4, c[0x0][0x2b8] ;  /* 0x0000ae0000047ab9 */ /* 0x000fc60000000800 */
[----:B------:R-:W-:-:S04]  /*17580*/  IMAD R4, R4, UR5, R7 ;  /* 0x0000000504047c24 */ /* 0x000fc8000f8e0207 */
[----:B------:R-:W-:Y:S01]  /*17590*/  IMAD.IADD R3, R3, 0x1, R4 ;  /* 0x0000000103037824 */ /* 0x000fe200078e0204 */
[----:B------:R-:W-:Y:S01]  /*175a0*/  SHF.R.S32.HI R4, RZ, 0x1f, R0 ;  /* 0x0000001fff047819 */ /* 0x000fe20000011400 */
[----:B------:R-:W-:-:S04]  /*175b0*/  IMAD.WIDE.U32 R2, R0, UR6, R2 ;  /* 0x0000000600027c25 */ /* 0x000fc8000f8e0002 */
[----:B------:R-:W-:Y:S02]  /*175c0*/  IMAD R4, R4, UR6, RZ ;  /* 0x0000000604047c24 */ /* 0x000fe4000f8e02ff */
[C---:B0-----:R-:W-:Y:S02]  /*175d0*/  IMAD.SHL.U32 R11, R20.reuse, 0x10, RZ ;  /* 0x00000010140b7824 */ /* 0x041fe400078e00ff */
[----:B------:R-:W-:-:S03]  /*175e0*/  IMAD.SHL.U32 R10, R20, 0x10, RZ ;  /* 0x00000010140a7824 */ /* 0x000fc600078e00ff */
[----:B------:R-:W-:Y:S01]  /*175f0*/  LOP3.LUT R11, R11, 0x10, RZ, 0xc0, !PT ;  /* 0x000000100b0b7812 */ /* 0x000fe200078ec0ff */
[----:B------:R-:W-:Y:S01]  /*17600*/  IMAD R0, R0, UR7, R4 ;  /* 0x0000000700007c24 */ /* 0x000fe2000f8e0204 */
[----:B------:R-:W-:Y:S02]  /*17610*/  IADD3 R7, P0, R2, UR8, RZ ;  /* 0x0000000802077c10 */ /* 0x000fe4000ff1e0ff */
[C---:B------:R-:W-:Y:S02]  /*17620*/  LOP3.LUT R12, R11.reuse, 0x20, RZ, 0xfc, !PT ;  /* 0x000000200b0c7812 */ /* 0x040fe400078efcff */
[----:B------:R-:W-:Y:S02]  /*17630*/  LOP3.LUT R10, R10, 0x10, RZ, 0xc0, !PT ;  /* 0x000000100a0a7812 */ /* 0x000fe400078ec0ff */
[----:B------:R-:W-:Y:S01]  /*17640*/  LOP3.LUT R11, R11, 0x40, RZ, 0xfc, !PT ;  /* 0x000000400b0b7812 */ /* 0x000fe200078efcff */
[----:B------:R-:W-:Y:S01]  /*17650*/  UMOV UR5, 0xffffffff ;  /* 0xffffffff00057882 */ /* 0x000fe20000000000 */
[----:B------:R-:W-:-:S02]  /*17660*/  IADD3.X R4, R3, UR9, R0, P0, !PT ;  /* 0x0000000903047c10 */ /* 0x000fc400087fe400 */
[----:B------:R-:W-:Y:S02]  /*17670*/  LOP3.LUT R20, R20, 0x7f, RZ, 0xc0, !PT ;  /* 0x0000007f14147812 */ /* 0x000fe400078ec0ff */
[----:B------:R-:W-:Y:S02]  /*17680*/  ISETP.GE.AND P3, PT, R10, UR4, PT ;  /* 0x000000040a007c0c */ /* 0x000fe4000bf66270 */
[----:B------:R-:W-:Y:S02]  /*17690*/  ISETP.GE.AND P0, PT, R12, UR4, PT ;  /* 0x000000040c007c0c */ /* 0x000fe4000bf06270 */
[----:B------:R-:W-:Y:S02]  /*176a0*/  ISETP.GE.AND P1, PT, R11, UR4, PT ;  /* 0x000000040b007c0c */ /* 0x000fe4000bf26270 */
[----:B------:R-:W-:Y:S01]  /*176b0*/  SHF.R.U32.HI R20, RZ, 0x1, R20 ;  /* 0x00000001ff147819 */ /* 0x000fe20000011614 */
[----:B--2---:R-:W-:Y:S10]  /*176c0*/  BRA.DIV UR5, `(.L_x_11061) ;  /* 0x0000004205247947 */ /* 0x004ff4000b800000 */
[----:B------:R-:W0:Y:S01]  /*176d0*/  SHFL.IDX PT, R3, R6, RZ, 0x1e1f ;  /* 0x001e1fff06037589 */ /* 0x000e2200000e0000 */
[----:B-----5:R-:W-:Y:S02]  /*176e0*/  IMAD R0, R21, R9, RZ ;  /* 0x0000000915007224 */ /* 0x020fe400078e02ff */
[----:B------:R-:W-:Y:S01]  /*176f0*/  IMAD R17, R17, 0xc0, R20 ;  /* 0x000000c011117824 */ /* 0x000fe200078e0214 */
[----:B------:R-:W1:Y:S04]  /*17700*/  SHFL.IDX PT, R2, R5, RZ, 0x1e1f ;  /* 0x001e1fff05027589 */ /* 0x000e6800000e0000 */
[----:B------:R-:W-:Y:S01]  /*17710*/  ISETP.GE.AND P2, PT, R17, R0, PT ;  /* 0x000000001100720c */ /* 0x000fe20003f46270 */
[----:B------:R-:W2:Y:S04]  /*17720*/  SHFL.IDX PT, R6, R6, 0x1, 0x1e1f ;  /* 0x003e1f0006067f89 */ /* 0x000ea800000e0000 */
[----:B------:R-:W3:Y:S08]  /*17730*/  SHFL.IDX PT, R5, R5, 0x1, 0x1e1f ;  /* 0x003e1f0005057f89 */ /* 0x000ef000000e0000 */
        /* <DEDUP_REMOVED lines=8> */
[----:B0-----:R-:W-:-:S05]  /*177c0*/  VIADD R2, R17, 0x40 ;  /* 0x0000004011027836 */ /* 0x001fca0000000000 */
[----:B------:R-:W-:-:S13]  /*177d0*/  ISETP.GE.AND P2, PT, R2, R0, PT ;  /* 0x000000000200720c */ /* 0x000fda0003f46270 */
[----:B--2---:R-:W-:-:S04]  /*177e0*/  @!P2 IADD3 R2, P4, R10, R6, RZ ;  /* 0x000000060a02a210 */ /* 0x004fc80007f9e0ff */
[----:B---3--:R-:W-:-:S05]  /*177f0*/  @!P2 IADD3.X R3, RZ, R5, RZ, P4, !PT ;  /* 0x00000005ff03a210 */ /* 0x008fca00027fe4ff */
[----:B------:R-:W-:Y:S04]  /*17800*/  @!P2 LDGSTS.E.BYPASS.LTC128B.128 [R8+0xf800], desc[UR42][R2.64], !P3 ;  /* 0x0f8000000208afae */ /* 0x000fe8000d901d6a */
[----:B------:R-:W-:Y:S04]  /*17810*/  @!P2 LDGSTS.E.BYPASS.LTC128B.128 [R8+0x11000], desc[UR42][R2.64+0x20], !P0 ;  /* 0x110000200208afae */ /* 0x000fe8000c101d6a */
[----:B------:R0:W-:Y:S04]  /*17820*/  @!P2 LDGSTS.E.BYPASS.LTC128B.128 [R8+0x12800], desc[UR42][R2.64+0x40], !P1 ;  /* 0x128000400208afae */ /* 0x0001e8000c901d6a */
[----:B0-----:R0:W1:Y:S04]  /*17830*/  SHFL.IDX PT, R3, R4, RZ, 0x1e1f ;  /* 0x001e1fff04037589 */ /* 0x00106800000e0000 */
[----:B------:R0:W2:Y:S02]  /*17840*/  SHFL.IDX PT, R2, R7, RZ, 0x1e1f ;  /* 0x001e1fff07027589 */ /* 0x0000a400000e0000 */
.L_x_11189:
[----:B------:R-:W-:Y:S01]  /*17850*/  VIADD R17, R17, 0x80 ;  /* 0x0000008011117836 */ /* 0x000fe20000000000 */
[----:B------:R-:W-:Y:S04]  /*17860*/  BSSY B0, `(.L_x_11062) ;  /* 0x000000b000007945 */ /* 0x000fe80003800000 */
[----:B------:R-:W-:-:S13]  /*17870*/  ISETP.GE.AND P2, PT, R17, R0, PT ;  /* 0x000000001100720c */ /* 0x000fda0003f46270 */
[----:B------:R-:W-:Y:S05]  /*17880*/  @P2 BRA `(.L_x_11063) ;  /* 0x0000000000202947 */ /* 0x000fea0003800000 */
[----:B--2---:R-:W-:-:S05]  /*17890*/  IADD3 R2, P2, R10, R2, RZ ;  /* 0x000000020a027210 */ /* 0x004fca0007f5e0ff */
[----:B-1----:R-:W-:-:S05]  /*178a0*/  IMAD.X R3, RZ, RZ, R3, P2 ;  /* 0x000000ffff037224 */ /* 0x002fca00010e0603 */
[----:B------:R-:W-:Y:S01]  /*178b0*/  @!PT LDS RZ, [RZ] ;  /* 0x00000000fffff984 */ /* 0x000fe20000000800 */
[----:B------:R-:W-:Y:S01]  /*178c0*/  @!PT LDS RZ, [RZ] ;  /* 0x00000000fffff984 */ /* 0x000fe20000000800 */
[----:B------:R-:W-:Y:S01]  /*178d0*/  @!PT LDS RZ, [RZ] ;  /* 0x00000000fffff984 */ /* 0x000fe20000000800 */
[----:B------:R3:W-:Y:S04]  /*178e0*/  LDGSTS.E.BYPASS.LTC128B.128 [R8+0x10000], desc[UR42][R2.64], !P3 ;  /* 0x1000000002087fae */ /* 0x0007e8000d901d6a */
[----:B------:R3:W-:Y:S04]  /*178f0*/  LDGSTS.E.BYPASS.LTC128B.128 [R8+0x11800], desc[UR42][R2.64+0x20], !P0 ;  /* 0x1180002002087fae */ /* 0x0007e8000c101d6a */
[----:B------:R3:W-:Y:S02]  /*17900*/  LDGSTS.E.BYPASS.LTC128B.128 [R8+0x13000], desc[UR42][R2.64+0x40], !P1 ;  /* 0x1300004002087fae */ /* 0x0007e4000c901d6a */
.L_x_11063:
[----:B------:R-:W-:Y:S05]  /*17910*/  BSYNC B0 ;  /* 0x0000000000007941 */ /* 0x000fea0003800000 */
.L_x_11062:
[----:B------:R-:W-:Y:S01]  /*17920*/  NOP ;  /* 0x0000000000007918 */ /* 0x000fe20000000000 */
[----:B------:R-:W-:-:S13]  /*17930*/  PLOP3.LUT P0, PT, PT, PT, PT, 0x80, 0x0 ;  /* 0x000000000000781c */ /* 0x000fda0003f0f070 */
.L_x_11064:
[----:B------:R-:W-:Y:S02]  /*17940*/  PLOP3.LUT P1, PT, P1, P0, PT, 0xa2, 0x0 ;  /* 0x000000000000781c */ /* 0x000fe40000f21472 */
[----:B------:R-:W-:-:S08]  /*17950*/  @P0 R2UR P1, UR4, R22 ;  /* 0x00000000160402ca */ /* 0x000fd00000020000 */
[----:B------:R-:W-:-:S05]  /*17960*/  @P0 PLOP3.LUT P0, PT, P1, PT, PT, 0x80, 0x0 ;  /* 0x000000000000081c */ /* 0x000fca0000f0f070 */
[----:B------:R-:W-:Y:S01]  /*17970*/  @!P1 SYNCS.ARRIVE.TRANS64.RED.A0T1 RZ, [UR4+0x19c00], RZ ;  /* 0x019c00ffffff99a7 */ /* 0x000fe20008200404 */
[----:B------:R-:W-:Y:S07]  /*17980*/  @!P1 ARRIVES.LDGSTSBAR.64.TRANSCNT [UR4+0x19c00] ;  /* 0x019c0000ff0099b0 */ /* 0x000fee0008000a84 */
[----:B------:R-:W-:Y:S05]  /*17990*/  @P0 BRA.U.ANY `(.L_x_11064) ;  /* 0xfffffffd00e80947 */ /* 0x000fea000393ffff */
[----:B--23--:R-:W2:Y:S02]  /*179a0*/  LDL.LU R2, [R1+0x50] ;  /* 0x0000500001027983 */ /* 0x00cea40000300800 */
        /* <DEDUP_REMOVED lines=9> */
[----:B------:R-:W3:Y:S03]  /*17a40*/  SYNCS.PHASECHK.TRANS64.TRYWAIT P0, [R22+URZ+0x19c20], R0 ;  /* 0x019c2000160075a7 */ /* 0x000ee6000800017f */
[----:B--23--:R-:W-:Y:S05]  /*17a50*/  @!P0 BRA `(.L_x_11066) ;  /* 0x00000040003c8947 */ /* 0x00cfea0003800000 */
.L_x_11190:
[----:B------:R-:W-:Y:S05]  /*17a60*/  BSYNC B0 ;  /* 0x0000000000007941 */ /* 0x000fea0003800000 */
.L_x_11065:
[----:B------:R-:W3:Y:S02]  /*17a70*/  LDL.LU R2, [R1+0x30] ;  /* 0x0000300001027983 */ /* 0x000ee40000300800 */
[----:B---3--:R-:W-:-:S13]  /*17a80*/  ISETP.GE.AND P0, PT, R2, 0x81, PT ;  /* 0x000000810200780c */ /* 0x008fda0003f06270 */
[----:B------:R-:W-:Y:S05]  /*17a90*/  @!P0 BRA `(.L_x_11067) ;  /* 0x0000001000908947 */ /* 0x000fea0003800000 */
[----:B------:R-:W3:Y:S01]  /*17aa0*/  LDL.LU R2, [R1+0x54] ;  /* 0x0000540001027983 */ /* 0x000ee20000300800 */
[----:B------:R-:W-:Y:S02]  /*17ab0*/  IMAD.MOV.U32 R5, RZ, RZ, R28 ;  /* 0x000000ffff057224 */ /* 0x000fe400078e001c */
[----:B0-----:R-:W-:Y:S01]  /*17ac0*/  IMAD.MOV.U32 R4, RZ, RZ, R23 ;  /* 0x000000ffff047224 */ /* 0x001fe200078e0017 */
[----:B---3--:R-:W-:-:S07]  /*17ad0*/  LEA.HI.SX32 R20, R2, 0xfffffffe, 0x19 ;  /* 0xfffffffe02147811 */ /* 0x008fce00078fcaff */
.L_x_11087:
[----:B---3--:R-:W3:Y:S01]  /*17ae0*/  LDL R7, [R1+0x10] ;  /* 0x0000100001077983 */ /* 0x008ee20000100800 */
[----:B0-----:R-:W0:Y:S03]  /*17af0*/  LDC R8, c[0x0][0x430] ;  /* 0x00010c00ff087b82 */ /* 0x001e260000000800 */
[----:B------:R-:W4:Y:S04]  /*17b00*/  LDL R10, [R1+0x14] ;  /* 0x00001400010a7983 */ /* 0x000f280000100800 */
[----:B------:R-:W5:Y:S01]  /*17b10*/  LDL R9, [R1+0x4] ;  /* 0x0000040001097983 */ /* 0x000f620000100800 */
[----:B------:R-:W2:Y:S01]  /*17b20*/  S2R R2, SR_TID.X ;  /* 0x0000000000027919 */ /* 0x000ea20000002100 */
[----:B0-----:R-:W-:-:S13]  /*17b30*/  ISETP.NE.AND P0, PT, R8, 0x1, PT ;  /* 0x000000010800780c */ /* 0x001fda0003f05270 */
[----:B------:R-:W0:Y:S01]  /*17b40*/  @P0 LDC R6, c[0x0][0x434] ;  /* 0x00010d00ff060b82 */ /* 0x000e220000000800 */
[----:B--2---:R-:W-:-:S04]  /*17b50*/  LOP3.LUT R0, R2, 0x7f, RZ, 0xc0, !PT ;  /* 0x0000007f02007812 */ /* 0x004fc800078ec0ff */
[----:B-1----:R-:W-:-:S03]  /*17b60*/  SHF.R.U32.HI R3, RZ, 0x1, R0 ;  /* 0x00000001ff037819 */ /* 0x002fc60000011600 */
[----:B------:R-:W1:Y:S01]  /*17b70*/  @P0 LDC R0, c[0x0][0x438] ;  /* 0x00010e00ff000b82 */ /* 0x000e620000000800 */
[----:B------:R-:W-:Y:S01]  /*17b80*/  SHF.L.U32 R2, R2, 0x6, RZ ;  /* 0x0000000602027819 */ /* 0x000fe200000006ff */
[----:B------:R-:W-:-:S03]  /*17b90*/  IMAD R3, R20, 0x80, R3 ;  /* 0x0000008014037824 */ /* 0x000fc600078e0203 */
[----:B------:R-:W-:Y:S01]  /*17ba0*/  LOP3.LUT R2, R2, 0x40, RZ, 0xc0, !PT ;  /* 0x0000004002027812 */ /* 0x000fe200078ec0ff */
[----:B------:R-:W-:Y:S05]  /*17bb0*/  YIELD ;  /* 0x0000000000007946 */ /* 0x000fea0003800000 */
[----:B------:R-:W-:Y:S01]  /*17bc0*/  ULDC.64 UR4, c[0x0][0x428] ;  /* 0x00010a0000047ab9 */ /* 0x000fe20000000a00 */
[----:B---3--:R-:W-:-:S05]  /*17bd0*/  IADD3 R3, R2, R3, R7 ;  /* 0x0000000302037210 */ /* 0x008fca0007ffe007 */
[----:B0-----:R-:W-:-:S04]  /*17be0*/  @P0 IMAD.HI.U32 R6, R3, R6, RZ ;  /* 0x0000000603060227 */ /* 0x001fc800078e00ff */
[----:B------:R-:W-:Y:S01]  /*17bf0*/  IMAD.MOV.U32 R2, RZ, RZ, R3 ;  /* 0x000000ffff027224 */ /* 0x000fe200078e0003 */
[----:B-1----:R-:W-:-:S05]  /*17c00*/  @P0 SHF.R.U32.HI R2, RZ, R0, R6 ;  /* 0x00000000ff020219 */ /* 0x002fca0000011606 */
[--C-:B------:R-:W-:Y:S02]  /*17c10*/  IMAD.MOV R7, RZ, RZ, -R2.reuse ;  /* 0x000000ffff077224 */ /* 0x100fe400078e0a02 */
[----:B----4-:R-:W-:Y:S02]  /*17c20*/  IMAD R0, R10, UR4, RZ ;  /* 0x000000040a007c24 */ /* 0x010fe4000f8e02ff */
[----:B------:R-:W-:Y:S01]  /*17c30*/  IMAD R7, R8, R7, R3 ;  /* 0x0000000708077224 */ /* 0x000fe200078e0203 */
[----:B------:R-:W-:Y:S01]  /*17c40*/  SHF.R.S32.HI R3, RZ, 0x1f, R2 ;  /* 0x0000001fff037819 */ /* 0x000fe20000011402 */
[C---:B-----5:R-:W-:Y:S02]  /*17c50*/  IMAD R0, R9.reuse, UR5, R0 ;  /* 0x0000000509007c24 */ /* 0x060fe4000f8e0200 */
[----:B------:R-:W-:Y:S01]  /*17c60*/  IMAD.WIDE.U32 R2, R9, UR4, R2 ;  /* 0x0000000409027c25 */ /* 0x000fe2000f8e0002 */
[----:B------:R-:W-:-:S03]  /*17c70*/  ULDC.64 UR4, c[0x0][0x418] ;  /* 0x0001060000047ab9 */ /* 0x000fc60000000a00 */
[----:B------:R-:W-:Y:S01]  /*17c80*/  IMAD.IADD R0, R0, 0x1, R3 ;  /* 0x0000000100007824 */ /* 0x000fe200078e0203 */
[----:B------:R-:W-:-:S04]  /*17c90*/  LEA R8, P0, R2, UR4, 0x2 ;  /* 0x0000000402087c11 */ /* 0x000fc8000f8010ff */
[----:B------:R-:W-:-:S05]  /*17ca0*/  LEA.HI.X R9, R2, UR5, R0, 0x2, P0 ;  /* 0x0000000502097c11 */ /* 0x000fca00080f1400 */
[----:B------:R-:W2:Y:S01]  /*17cb0*/  LDG.E R8, desc[UR42][R8.64] ;  /* 0x0000002a08087981 */ /* 0x000ea2000c1e1900 */
[----:B------:R-:W-:Y:S01]  /*17cc0*/  MOV R10, UR39 ;  /* 0x00000027000a7c02 */ /* 0x000fe20008000f00 */
        /* <DEDUP_REMOVED lines=12> */
.L_x_11068:
[----:B------:R-:W-:Y:S01]  /*17d90*/  IMAD R0, R23, 0x8, R22 ;  /* 0x0000000817007824 */ /* 0x000fe200078e0216 */
[----:B------:R-:W-:Y:S01]  /*17da0*/  SHF.L.U32 R10, R28, 0x1f, RZ ;  /* 0x0000001f1c0a7819 */ /* 0x000fe200000006ff */
[----:B------:R-:W-:Y:S01]  /*17db0*/  BSSY B0, `(.L_x_11069) ;  /* 0x0000004000007945 */ /* 0x000fe20003800000 */
[----:B------:R-:W-:Y:S02]  /*17dc0*/  SHF.R.S32.HI R9, RZ, 0x1f, R7 ;  /* 0x0000001fff097819 */ /* 0x000fe40000011407 */
[----:B------:R-:W0:Y:S02]  /*17dd0*/  SYNCS.PHASECHK.TRANS64.TRYWAIT P0, [R0+URZ+0x19c80], R10 ;  /* 0x019c800a000075a7 */ /* 0x000e24000800017f */
[----:B0-----:R-:W-:Y:S05]  /*17de0*/  @!P0 BRA `(.L_x_11070) ;  /* 0x0000003c006c8947 */ /* 0x001fea0003800000 */
.L_x_11191:
[----:B------:R-:W-:Y:S05]  /*17df0*/  BSYNC B0 ;  /* 0x0000000000007941 */ /* 0x000fea0003800000 */
.L_x_11069:
[----:B------:R-:W2:Y:S01]  /*17e00*/  LDL R11, [R1+0x8] ;  /* 0x00000800010b7983 */ /* 0x000ea20000100800 */
[----:B------:R-:W-:Y:S01]  /*17e10*/  ULDC.64 UR4, c[0x0][0x328] ;  /* 0x0000ca0000047ab9 */ /* 0x000fe20000000a00 */
[----:B------:R-:W1:Y:S02]  /*17e20*/  LDC R12, c[0x0][0x2f4] ;  /* 0x0000bd00ff0c7b82 */ /* 0x000e640000000800 */
[----:B------:R-:W3:Y:S01]  /*17e30*/  LDL R15, [R1+0x24] ;  /* 0x00002400010f7983 */ /* 0x000ee20000100800 */
[----:B------:R-:W-:Y:S01]  /*17e40*/  IMAD R6, R9, UR4, RZ ;  /* 0x0000000409067c24 */ /* 0x000fe2000f8e02ff */
[----:B------:R-:W-:Y:S01]  /*17e50*/  ULDC.64 UR6, c[0x0][0x318] ;  /* 0x0000c60000067ab9 */ /* 0x000fe20000000a00 */
        /* <DEDUP_REMOVED lines=9> */
[----:B------:R-:W-:-:S03]  /*17ef0*/  IMAD.WIDE.U32 R2, R18, UR4, R2 ;  /* 0x0000000412027c25 */ /* 0x000fc6000f8e0002 */
[----:B------:R-:W-:Y:S01]  /*17f00*/  IADD3 R21, P0, R2, UR6, RZ ;  /* 0x0000000602157c10 */ /* 0x000fe2000ff1e0ff */
[----:B--2---:R-:W-:Y:S01]  /*17f10*/  IMAD R26, R11, UR4, RZ ;  /* 0x000000040b1a7c24 */ /* 0x004fe2000f8e02ff */
[----:B------:R-:W-:Y:S01]  /*17f20*/  UMOV UR4, 0xffffffff ;  /* 0xffffffff00047882 */ /* 0x000fe20000000000 */
[----:B------:R-:W2:Y:S02]  /*17f30*/  S2R R11, SR_TID.X ;  /* 0x00000000000b7919 */ /* 0x000ea40000002100 */
[----:B------:R-:W-:Y:S02]  /*17f40*/  IMAD R26, R18, UR5, R26 ;  /* 0x00000005121a7c24 */ /* 0x000fe4000f8e021a */
[----:B---3--:R-:W-:-:S03]  /*17f50*/  IMAD R6, R23, 0x3000, R15 ;  /* 0x0000300017067824 */ /* 0x008fc600078e020f */
[----:B------:R-:W-:Y:S01]  /*17f60*/  IADD3.X R26, R26, UR7, R3, P0, !PT ;  /* 0x000000071a1a7c10 */ /* 0x000fe200087fe403 */
[C---:B--2---:R-:W-:Y:S02]  /*17f70*/  IMAD.SHL.U32 R13, R11.reuse, 0x10, RZ ;  /* 0x000000100b0d7824 */ /* 0x044fe400078e00ff */
        /* <DEDUP_REMOVED lines=9> */
[----:B------:R-:W1:Y:S01]  /*18010*/  S2R R3, SR_TID.X ;  /* 0x0000000000037919 */ /* 0x000e620000002100 */
[----:B------:R-:W-:Y:S01]  /*18020*/  IMAD.IADD R6, R22, 0x1, R6 ;  /* 0x0000000116067824 */ /* 0x000fe200078e0206 */
        /* <DEDUP_REMOVED lines=11> */
.L_x_11197:
        /* <DEDUP_REMOVED lines=13> */
.L_x_11072:
        /* <DEDUP_REMOVED lines=11> */
.L_x_11073:
[----:B------:R2:W-:Y:S01]  /*18260*/  SYNCS.ARRIVE.TRANS64.A1T0 RZ, [R0+URZ+0x19c70], RZ ;  /* 0x019c70ff00ff79a7 */ /* 0x0005e2000810003f */
[----:B------:R-:W-:Y:S05]  /*18270*/  @!P3 BRA `(.L_x_11074) ;  /* 0x000000000004b947 */ /* 0x000fea0003800000 */
[----:B------:R-:W-:Y:S01]  /*18280*/  BPT.TRAP 0x1 ;  /* 0x000000040000795c */ /* 0x000fe20000300000 */
.L_x_11074:
[----:B------:R-:W3:Y:S01]  /*18290*/  SYNCS.PHASECHK.TRANS64.TRYWAIT P0, [R0+URZ+0x19c40], R10 ;  /* 0x019c400a000075a7 */ /* 0x000ee2000800017f */
[----:B------:R-:W-:Y:S04]  /*182a0*/  BSSY B0, `(.L_x_11075) ;  /* 0x0000002000007945 */ /* 0x000fe80003800000 */
[----:B---3--:R-:W-:Y:S05]  /*182b0*/  @!P0 BRA `(.L_x_11076) ;  /* 0x0000003800f88947 */ /* 0x008fea0003800000 */
.L_x_11198:
[----:B------:R-:W-:Y:S05]  /*182c0*/  BSYNC B0 ;  /* 0x0000000000007941 */ /* 0x000fea0003800000 */
.L_x_11075:
[----:B------:R-:W4:Y:S01]  /*182d0*/  LDL R11, [R1+0x8] ;  /* 0x00000800010b7983 */ /* 0x000f220000100800 */
        /* <DEDUP_REMOVED lines=11> */
[----:B------:R-:W-:-:S04]  /*18390*/  ULDC.64 UR4, c[0x0][0x308] ;  /* 0x0000c20000047ab9 */ /* 0x000fc80000000a00 */
[----:B------:R-:W-:-:S03]  /*183a0*/  IADD3 R3, R3, R17, RZ ;  /* 0x0000001103037210 */ /* 0x000fc60007ffe0ff */
        /* <DEDUP_REMOVED lines=26> */
.L_x_11204:
        /* <DEDUP_REMOVED lines=10> */
.L_x_11078:
        /* <DEDUP_REMOVED lines=11> */
.L_x_11079:
[----:B------:R2:W-:Y:S02]  /*186a0*/  SYNCS.ARRIVE.TRANS64.A1T0 RZ, [R0+URZ+0x19c30], RZ ;  /* 0x019c30ff00ff79a7 */ /* 0x0005e4000810003f */
[----:B--23--:R-:W-:-:S05]  /*186b0*/  IMAD.U32 R0, RZ, RZ, UR36 ;  /* 0x00000024ff007e24 */ /* 0x00cfca000f8e00ff */
[----:B------:R-:W-:-:S13]  /*186c0*/  ISETP.NE.AND P0, PT, R0, 0x3, PT ;  /* 0x000000030000780c */ /* 0x000fda0003f05270 */
[----:B------:R-:W-:Y:S05]  /*186d0*/  @!P0 BRA `(.L_x_11080) ;  /* 0x0000000000048947 */ /* 0x000fea0003800000 */
[----:B------:R-:W-:Y:S01]  /*186e0*/  BPT.TRAP 0x1 ;  /* 0x000000040000795c */ /* 0x000fe20000300000 */
.L_x_11080:
[----:B------:R-:W-:Y:S01]  /*186f0*/  LOP3.LUT R0, R5, 0x1, RZ, 0x3c, !PT ;  /* 0x0000000105007812 */ /* 0x000fe200078e3cff */
[----:B------:R-:W-:Y:S01]  /*18700*/  BSSY B0, `(.L_x_11081) ;  /* 0x0000005000007945 */ /* 0x000fe20003800000 */
[----:B------:R-:W-:Y:S02]  /*18710*/  LEA R2, R4, R22, 0x3 ;  /* 0x0000001604027211 */ /* 0x000fe400078e18ff */
[----:B------:R-:W-:-:S04]  /*18720*/  SHF.L.U32 R0, R0, 0x1f, RZ ;  /* 0x0000001f00007819 */ /* 0x000fc800000006ff */
[----:B------:R-:W0:Y:S02]  /*18730*/  SYNCS.PHASECHK.TRANS64.TRYWAIT P2, [R2+URZ+0x19c70], R0 ;  /* 0x019c7000020075a7 */ /* 0x000e24000804017f */
[----:B0-----:R-:W-:Y:S05]  /*18740*/  @!P2 BRA `(.L_x_11082) ;  /* 0x000000380080a947 */ /* 0x001fea0003800000 */
.L_x_11205:
[----:B------:R-:W-:Y:S05]  /*18750*/  BSYNC B0 ;  /* 0x0000000000007941 */ /* 0x000fea0003800000 */
.L_x_11081:
[----:B------:R-:W-:-:S05]  /*18760*/  IMAD.U32 R3, RZ, RZ, UR39 ;  /* 0x00000027ff037e24 */ /* 0x000fca000f8e00ff */
[----:B------:R-:W-:-:S13]  /*18770*/  ISETP.NE.AND P2, PT, R3, 0x3, PT ;  /* 0x000000030300780c */ /* 0x000fda0003f45270 */
[----:B------:R-:W-:Y:S05]  /*18780*/  @!P2 BRA `(.L_x_11083) ;  /* 0x000000000004a947 */ /* 0x000fea0003800000 */
[----:B------:R-:W-:Y:S01]  /*18790*/  BPT.TRAP 0x1 ;  /* 0x000000040000795c */ /* 0x000fe20000300000 */
.L_x_11083:
[----:B------:R-:W-:Y:S01]  /*187a0*/  SHF.L.U32 R3, R5, 0x1f, RZ ;  /* 0x0000001f05037819 */ /* 0x000fe200000006ff */
[----:B0-----:R-:W-:-:S03]  /*187b0*/  IMAD R0, R4, 0x3000, RZ ;  /* 0x0000300004007824 */ /* 0x001fc600078e02ff */
[----:B------:R-:W0:Y:S02]  /*187c0*/  SYNCS.PHASECHK.TRANS64.TRYWAIT P2, [R2+URZ+0x19c60], R3 ;  /* 0x019c6003020075a7 */ /* 0x000e24000804017f */
[----:B0-----:R-:W-:Y:S05]  /*187d0*/  @!P2 BRA `(.L_x_11084) ;  /* 0x000000380070a947 */ /* 0x001fea0003800000 */
.L_x_11206:
        /* <DEDUP_REMOVED lines=35> */
[----:B0-----:R-:W-:-:S05]  /*18a10*/  LOP3.LUT R3, R0, 0x800, R25, 0xfe, !PT ;  /* 0x0000080000037812 */ /* 0x001fca00078efe19 */
[----:B------:R-:W-:-:S05]  /*18a20*/  IMAD.IADD R3, R22, 0x1, R3 ;  /* 0x0000000116037824 */ /* 0x000fca00078e0203 */
        /* <DEDUP_REMOVED lines=32> */
.L_x_11085:
[----:B-1----:R1:W-:Y:S01]  /*18c30*/  SYNCS.ARRIVE.TRANS64.A1T0 RZ, [R2+URZ+0x19c50], RZ ;  /* 0x019c50ff02ff79a7 */ /* 0x0023e2000810003f */
[----:B------:R-:W-:Y:S06]  /*18c40*/  BAR.SYNC.DEFER_BLOCKING 0x2, 0x80 ;  /* 0x0082000000007b1d */ /* 0x000fec0000010000 */
[----:B------:R-:W-:Y:S05]  /*18c50*/  @!P0 BRA `(.L_x_11086) ;  /* 0x0000000000048947 */ /* 0x000fea0003800000 */
[----:B------:R-:W-:Y:S01]  /*18c60*/  BPT.TRAP 0x1 ;  /* 0x000000040000795c */ /* 0x000fe20000300000 */
.L_x_11086:
[----:B------:R-:W2:Y:S01]  /*18c70*/  LDL R0, [R1+0x1c] ;  /* 0x00001c0001007983 */ /* 0x000ea20000100800 */
[----:B-1----:R-:W-:Y:S01]  /*18c80*/  VIADD R2, R2, 0x19c80 ;  /* 0x00019c8002027836 */ /* 0x002fe20000000000 */
[----:B------:R-:W-:Y:S01]  /*18c90*/  MOV R4, R23 ;  /* 0x0000001700047202 */ /* 0x000fe20000000f00 */
[----:B------:R-:W-:-:S03]  /*18ca0*/  IMAD.MOV.U32 R5, RZ, RZ, R28 ;  /* 0x000000ffff057224 */ /* 0x000fc600078e001c */
[----:B--2---:R-:W-:-:S04]  /*18cb0*/  PRMT R2, R0, 0x654, R2 ;  /* 0x0000065400027816 */ /* 0x004fc80000000002 */
[----:B------:R3:W-:Y:S01]  /*18cc0*/  SYNCS.ARRIVE.TRANS64.RED.A1T0 RZ, [R2+URZ], RZ ;  /* 0x000000ff02ff79a7 */ /* 0x0007e2000810043f */
[----:B------:R-:W-:Y:S05]  /*18cd0*/  @P1 BRA `(.L_x_11087) ;  /* 0xffffffec00801947 */ /* 0x000fea000383ffff */
.L_x_11067:
[----:B--2---:R-:W3:Y:S01]  /*18ce0*/  S2R R0, SR_TID.X ;  /* 0x0000000000007919 */ /* 0x004ee20000002100 */
[----:B------:R-:W-:Y:S01]  /*18cf0*/  BSSY B0, `(.L_x_11088) ;  /* 0x0000012000007945 */ /* 0x000fe20003800000 */
[----:B---3--:R-:W-:Y:S01]  /*18d00*/  LOP3.LUT R2, R0, 0x7f, RZ, 0xc0, !PT ;  /* 0x0000007f00027812 */ /* 0x008fe200078ec0ff */
[----:B------:R-:W-:-:S03]  /*18d10*/  IMAD.U32 R0, RZ, RZ, UR36 ;  /* 0x00000024ff007e24 */ /* 0x000fc6000f8e00ff */
[----:B------:R-:W-:Y:S02]  /*18d20*/  ISETP.NE.AND P1, PT, R2, RZ, PT ;  /* 0x000000ff0200720c */ /* 0x000fe40003f25270 */
[----:B------:R-:W-:-:S11]  /*18d30*/  ISETP.NE.AND P0, PT, R0, 0x3, PT ;  /* 0x000000030000780c */ /* 0x000fd60003f05270 */
[----:B------:R-:W-:Y:S05]  /*18d40*/  @P1 BRA `(.L_x_11089) ;  /* 0x0000000000301947 */ /* 0x000fea0003800000 */
[----:B01----:R-:W0:Y:S01]  /*18d50*/  S2R R3, SR_LANEID ;  /* 0x0000000000037919 */ /* 0x003e220000000000 */
[----:B------:R-:W-:Y:S02]  /*18d60*/  VOTEU.ANY UR4, UPT, PT ;  /* 0x0000000000047886 */ /* 0x000fe400038e0100 */
[----:B------:R-:W0:Y:S08]  /*18d70*/  FLO.U32 R0, UR4 ;  /* 0x0000000400007d00 */ /* 0x000e3000080e0000 */
[----:B------:R-:W1:Y:S01]  /*18d80*/  POPC R4, UR4 ;  /* 0x0000000400047d09 */ /* 0x000e620008000000 */
[----:B0-----:R-:W-:-:S02]  /*18d90*/  ISETP.EQ.U32.AND P1, PT, R0, R3, PT ;  /* 0x000000030000720c */ /* 0x001fc40003f22070 */
[----:B------:R-:W1:Y:S11]  /*18da0*/  LDC.64 R2, c[0x0][0xc60] ;  /* 0x00031800ff027b82 */ /* 0x000e760000000a00 */
[----:B-1----:R-:W2:Y:S01]  /*18db0*/  @P1 ATOMG.E.ADD.STRONG.GPU PT, R3, desc[UR42][R2.64], R4 ;  /* 0x00000004020319a8 */ /* 0x002ea200081ee1ea */
[----:B------:R-:W0:Y:S02]  /*18dc0*/  S2R R5, SR_LTMASK ;  /* 0x0000000000057919 */ /* 0x000e240000003900 */
[----:B0-----:R-:W-:-:S06]  /*18dd0*/  LOP3.LUT R5, R5, UR4, RZ, 0xc0, !PT ;  /* 0x0000000405057c12 */ /* 0x001fcc000f8ec0ff */
[----:B------:R-:W0:Y:S01]  /*18de0*/  POPC R5, R5 ;  /* 0x0000000500057309 */ /* 0x000e220000000000 */
[----:B--2---:R-:W0:Y:S02]  /*18df0*/  SHFL.IDX PT, R0, R3, R0, 0x1f ;  /* 0x00001f0003007589 */ /* 0x004e2400000e0000 */
[----:B0-----:R-:W-:-:S07]  /*18e00*/  IADD3 R16, R0, UR38, R5 ;  /* 0x0000002600107c10 */ /* 0x001fce000fffe005 */
.L_x_11089:
[----:B------:R-:W-:Y:S05]  /*18e10*/  BSYNC B0 ;  /* 0x0000000000007941 */ /* 0x000fea0003800000 */
.L_x_11088:
[----:B------:R-:W-:Y:S05]  /*18e20*/  @!P0 BRA `(.L_x_11090) ;  /* 0x0000000000048947 */ /* 0x000fea0003800000 */
[----:B------:R-:W-:Y:S01]  /*18e30*/  BPT.TRAP 0x1 ;  /* 0x000000040000795c */ /* 0x000fe20000300000 */
.L_x_11090:
[----:B------:R-:W-:Y:S01]  /*18e40*/  LOP3.LUT R2, R28, 0x1, RZ, 0x3c, !PT ;  /* 0x000000011c027812 */ /* 0x000fe200078e3cff */
[----:B------:R-:W-:Y:S01]  /*18e50*/  IMAD R0, R23, 0x8, R22 ;  /* 0x0000000817007824 */ /* 0x000fe200078e0216 */
[----:B------:R-:W-:Y:S02]  /*18e60*/  BSSY B0, `(.L_x_11091) ;  /* 0x0000004000007945 */ /* 0x000fe40003800000 */
[----:B------:R-:W-:-:S04]  /*18e70*/  SHF.L.U32 R2, R2, 0x1f, RZ ;  /* 0x0000001f02027819 */ /* 0x000fc800000006ff */
[----:B------:R-:W2:Y:S02]  /*18e80*/  SYNCS.PHASECHK.TRANS64.TRYWAIT P1, [R0+URZ+0x19c70], R2 ;  /* 0x019c7002000075a7 */ /* 0x000ea4000802017f */
[----:B--2---:R-:W-:Y:S05]  /*18e90*/  @!P1 BRA `(.L_x_11092) ;  /* 0x0000003000d49947 */ /* 0x004fea0003800000 */
.L_x_11207:
[----:B------:R-:W-:Y:S05]  /*18ea0*/  BSYNC B0 ;  /* 0x0000000000007941 */ /* 0x000fea0003800000 */
.L_x_11091:
[----:B01----:R-:W-:-:S05]  /*18eb0*/  IMAD.U32 R3, RZ, RZ, UR39 ;  /* 0x00000027ff037e24 */ /* 0x003fca000f8e00ff */
[----:B------:R-:W-:-:S13]  /*18ec0*/  ISETP.NE.AND P1, PT, R3, 0x3, PT ;  /* 0x000000030300780c */ /* 0x000fda0003f25270 */
[----:B------:R-:W-:Y:S05]  /*18ed0*/  @!P1 BRA `(.L_x_11093) ;  /* 0x0000000000049947 */ /* 0x000fea0003800000 */
[----:B------:R-:W-:Y:S01]  /*18ee0*/  BPT.TRAP 0x1 ;  /* 0x000000040000795c */ /* 0x000fe20000300000 */
.L_x_11093:
[----:B--2---:R-:W-:-:S04]  /*18ef0*/  SHF.L.U32 R2, R28, 0x1f, RZ ;  /* 0x0000001f1c027819 */ /* 0x004fc800000006ff */
[----:B------:R-:W0:Y:S02]  /*18f00*/  SYNCS.PHASECHK.TRANS64.TRYWAIT P1, [R0+URZ+0x19c60], R2 ;  /* 0x019c6002000075a7 */ /* 0x000e24000802017f */
[----:B0-----:R-:W-:Y:S05]  /*18f10*/  @!P1 BRA `(.L_x_11094) ;  /* 0x0000003000c89947 */ /* 0x001fea0003800000 */
.L_x_11208:
[----:B------:R-:W2:Y:S01]  /*18f20*/  LDL R13, [R1+0x20] ;  /* 0x00002000010d7983 */ /* 0x000ea20000100800 */
[----:B0-----:R-:W-:Y:S01]  /*18f30*/  IMAD R2, R23, 0x3000, RZ ;  /* 0x0000300017027824 */ /* 0x001fe200078e02ff */
[----:B------:R-:W-:Y:S05]  /*18f40*/  WARPSYNC.ALL ;  /* 0x0000000000007948 */ /* 0x000fea0003800000 */
[----:B------:R-:W-:Y:S02]  /*18f50*/  LOP3.LUT R3, R2, R25, RZ, 0xfc, !PT ;  /* 0x0000001902037212 */ /* 0x000fe400078efcff */
[----:B------:R-:W-:-:S03]  /*18f60*/  LOP3.LUT R12, R25, 0x1800, RZ, 0xfc, !PT ;  /* 0x00001800190c7812 */ /* 0x000fc600078efcff */
[----:B------:R-:W-:-:S05]  /*18f70*/  IMAD.IADD R3, R22, 0x1, R3 ;  /* 0x0000000116037824 */ /* 0x000fca00078e0203 */
[----:B------:R0:W1:Y:S02]  /*18f80*/  LDSM.16.MT88.4 R4, [R3+0x9000] ;  /* 0x009000000304783b */ /* 0x0000640000004200 */
        /* <DEDUP_REMOVED lines=63> */
.L_x_11095:
[----:B-1----:R1:W-:Y:S01]  /*19380*/  SYNCS.ARRIVE.TRANS64.A1T0 RZ, [R0+URZ+0x19c50], RZ ;  /* 0x019c50ff00ff79a7 */ /* 0x0023e2000810003f */
[----:B------:R-:W-:Y:S06]  /*19390*/  BAR.SYNC.DEFER_BLOCKING 0x2, 0x80 ;  /* 0x0082000000007b1d */ /* 0x000fec0000010000 */
[----:B------:R-:W-:Y:S05]  /*193a0*/  @!P0 BRA `(.L_x_11096) ;  /* 0x0000000000048947 */ /* 0x000fea0003800000 */
[----:B------:R-:W-:Y:S01]  /*193b0*/  BPT.TRAP 0x1 ;  /* 0x000000040000795c */ /* 0x000fe20000300000 */
.L_x_11096:
[----:B------:R-:W2:Y:S01]  /*193c0*/  LDL R2, [R1+0x1c] ;  /* 0x00001c0001027983 */ /* 0x000ea20000100800 */
[----:B-1----:R-:W-:Y:S01]  /*193d0*/  IADD3 R0, R0, 0x19c80, RZ ;  /* 0x00019c8000007810 */ /* 0x002fe20007ffe0ff */
[----:B------:R-:W-:-:S05]  /*193e0*/  VIADD R23, R23, 0x1 ;  /* 0x0000000117177836 */ /* 0x000fca0000000000 */
[----:B------:R-:W-:-:S04]  /*193f0*/  ISETP.NE.AND P0, PT, R23, 0x2, PT ;  /* 0x000000021700780c */ /* 0x000fc80003f05270 */
[----:B------:R-:W-:Y:S02]  /*19400*/  SEL R3, RZ, 0x1, P0 ;  /* 0x00000001ff037807 */ /* 0x000fe40000000000 */
[----:B------:R-:W-:Y:S02]  /*19410*/  SEL R23, R23, RZ, P0 ;  /* 0x000000ff17177207 */ /* 0x000fe40000000000 */
[----:B------:R-:W-:Y:S02]  /*19420*/  LOP3.LUT R28, R28, R3, RZ, 0x3c, !PT ;  /* 0x000000031c1c7212 */ /* 0x000fe400078e3cff */
[----:B--2---:R-:W-:-:S04]  /*19430*/  PRMT R0, R2, 0x654, R0 ;  /* 0x0000065402007816 */ /* 0x004fc80000000000 */
[----:B------:R1:W-:Y:S03]  /*19440*/  SYNCS.ARRIVE.TRANS64.RED.A1T0 RZ, [R0+URZ], RZ ;  /* 0x000000ff00ff79a7 */ /* 0x0003e6000810043f */
.L_x_11037:
[----:B-1----:R-:W2:Y:S02]  /*19450*/  LDL R0, [R1+0x18] ;  /* 0x0000180001007983 */ /* 0x002ea40000100800 */
[----:B--2---:R-:W-:-:S13]  /*19460*/  LOP3.LUT P0, RZ, R0, 0x10, RZ, 0xc0, !PT ;  /* 0x0000001000ff7812 */ /* 0x004fda000780c0ff */
[----:B------:R-:W-:Y:S05]  /*19470*/  @!P0 BRA `(.L_x_11097) ;  /* 0x0000000000288947 */ /* 0x000fea0003800000 */
[----:B------:R-:W-:Y:S05]  /*19480*/  WARPSYNC.ALL ;  /* 0x0000000000007948 */ /* 0x000fea0003800000 */
[----:B------:R-:W1:Y:S08]  /*19490*/  S2UR UR4, SR_CgaCtaId ;  /* 0x00000000000479c3 */ /* 0x000e700000008800 */
[----:B------:R-:W-:Y:S01]  /*194a0*/  BAR.SYNC.DEFER_BLOCKING 0x5, 0x200 ;  /* 0x0148000000007b1d */ /* 0x000fe20000010000 */
[----:B------:R-:W-:Y:S01]  /*194b0*/  MOV R22, 0x400 ;  /* 0x0000040000167802 */ /* 0x000fe20000000f00 */
[----:B-1----:R-:W-:-:S05]  /*194c0*/  IMAD.U32 R0, RZ, RZ, UR4 ;  /* 0x00000004ff007e24 */ /* 0x002fca000f8e00ff */
[----:B------:R-:W-:Y:S01]  /*194d0*/  LEA R22, R0, R22, 0x18 ;  /* 0x0000001600167211 */ /* 0x000fe200078ec0ff */
[----:B------:R1:W-:Y:S04]  /*194e0*/  STL [R1+0x1c], R0 ;  /* 0x00001c0001007387 */ /* 0x0003e80000100800 */
[----:B------:R1:W2:Y:S01]  /*194f0*/  LDS.128 R16, [R22+0x19cd0] ;  /* 0x019cd00016107984 */ /* 0x0002a20000000c00 */
[----:B------:R-:W-:Y:S06]  /*19500*/  BAR.ARV 0x4, 0x200 ;  /* 0x0108000000007b1d */ /* 0x000fec0000002000 */
[----:B------:R-:W-:Y:S05]  /*19510*/  BRA `(.L_x_11098) ;  /* 0x0000000800487947 */ /* 0x000fea0003800000 */
.L_x_11097:
[----:B------:R-:W1:Y:S01]  /*19520*/  S2R R0, SR_TID.X ;  /* 0x0000000000007919 */ /* 0x000e620000002100 */
[----:B------:R-:W-:Y:S01]  /*19530*/  UMOV UR4, 0xffffffff ;  /* 0xffffffff00047882 */ /* 0x000fe20000000000 */
[----:B-1----:R-:W-:-:S04]  /*19540*/  LOP3.LUT R7, R0, 0x1f, RZ, 0xc0, !PT ;  /* 0x0000001f00077812 */ /* 0x002fc800078ec0ff */
[----:B------:R-:W-:Y:S01]  /*19550*/  ISETP.NE.AND P0, PT, R7, 0x1f, PT ;  /* 0x0000001f0700780c */ /* 0x000fe20003f05270 */
[----:B------:R-:W-:-:S12]  /*19560*/  BRA.DIV UR4, `(.L_x_11099) ;  /* 0x0000002e04487947 */ /* 0x000fd8000b800000 */
[----:B------:R-:W-:Y:S01]  /*19570*/  IMAD.IADD R5, R19, 0x1, R7 ;  /* 0x0000000113057824 */ /* 0x000fe200078e0207 */
[----:B------:R-:W-:-:S04]  /*19580*/  ULDC UR4, c[0x0][0xc3c] ;  /* 0x00030f0000047ab9 */ /* 0x000fc80000000800 */
[----:B------:R-:W-:-:S13]  /*19590*/  ISETP.GE.OR P1, PT, R5, UR4, !P0 ;  /* 0x0000000405007c0c */ /* 0x000fda000c726670 */
[----:B------:R-:W1:Y:S02]  /*195a0*/  @!P1 LDC.64 R2, c[0x0][0xc80] ;  /* 0x00032000ff029b82 */ /* 0x000e640000000a00 */
[----:B-1----:R-:W-:-:S06]  /*195b0*/  @!P1 IMAD.WIDE R2, R5, 0x4, R2 ;  /* 0x0000000405029825 */ /* 0x002fcc00078e0202 */
[----:B------:R1:W2:Y:S01]  /*195c0*/  @!P1 LDG.E R3, desc[UR42][R2.64] ;  /* 0x0000002a02039981 */ /* 0x0002a2000c1e1900 */
[C---:B------:R-:W-:Y:S02]  /*195d0*/  ISETP.GE.U32.AND P2, PT, R7.reuse, 0x2, PT ;  /* 0x000000020700780c */ /* 0x040fe40003f46070 */
[C---:B------:R-:W-:Y:S01]  /*195e0*/  ISETP.GE.U32.AND P3, PT, R7.reuse, 0x4, PT ;  /* 0x000000040700780c */ /* 0x040fe20003f66070 */
[----:B------:R-:W-:Y:S01]  /*195f0*/  SHFL.IDX PT, R4, R16, 0x1, 0x1f ;  /* 0x00201f0010047f89 */ /* 0x000fe200000e0000 */
[C---:B------:R-:W-:Y:S02]  /*19600*/  ISETP.GE.U32.AND P4, PT, R7.reuse, 0x8, PT ;  /* 0x000000080700780c */ /* 0x040fe40003f86070 */
[C---:B------:R-:W-:Y:S01]  /*19610*/  ISETP.GE.U32.AND P5, PT, R7.reuse, 0x10, PT ;  /* 0x000000100700780c */ /* 0x040fe20003fa6070 */
[----:B-1----:R-:W-:Y:S02]  /*19620*/  IMAD.MOV.U32 R2, RZ, RZ, RZ ;  /* 0x000000ffff027224 */ /* 0x002fe400078e00ff */
[----:B--2---:R-:W-:Y:S01]  /*19630*/  @!P1 IMAD.MOV.U32 R2, RZ, RZ, R3 ;  /* 0x000000ffff029224 */ /* 0x004fe200078e0003 */
[----:B------:R-:W-:-:S04]  /*19640*/  ISETP.NE.AND P1, PT, R7, RZ, PT ;  /* 0x000000ff0700720c */ /* 0x000fc80003f25270 */
        /* <DEDUP_REMOVED lines=15> */
[----:B------:R1:W2:Y:S04]  /*19740*/  SHFL.IDX PT, R0, R16, RZ, 0x1f ;  /* 0x00001fff10007589 */ /* 0x0002a800000e0000 */
[----:B------:R1:W3:Y:S02]  /*19750*/  SHFL.IDX PT, R6, R3, 0x1f, 0x1f ;  /* 0x03e01f0003067f89 */ /* 0x0002e400000e0000 */
.L_x_11218:
[----:B------:R-:W-:Y:S02]  /*19760*/  ULDC UR4, c[0x0][0xc38] ;  /* 0x00030e0000047ab9 */ /* 0x000fe40000000800 */
[----:B-1----:R-:W-:-:S04]  /*19770*/  IMAD.U32 R16, RZ, RZ, UR4 ;  /* 0x00000004ff107e24 */ /* 0x002fc8000f8e00ff */
[----:B---3--:R-:W-:-:S04]  /*19780*/  IMAD R6, R6, R16, RZ ;  /* 0x0000001006067224 */ /* 0x008fc800078e02ff */
[----:B------:R-:W-:-:S05]  /*19790*/  IMAD.IADD R4, R4, 0x1, R6 ;  /* 0x0000000104047824 */ /* 0x000fca00078e0206 */
[----:B--2---:R-:W-:-:S13]  /*197a0*/  ISETP.GT.AND P6, PT, R4, R0, PT ;  /* 0x000000000400720c */ /* 0x004fda0003fc4270 */
[----:B------:R-:W-:Y:S05]  /*197b0*/  @P6 BRA `(.L_x_11100) ;  /* 0x00000000009c6947 */ /* 0x000fea0003800000 */
.L_x_11105:
[----:B-1----:R-:W1:Y:S01]  /*197c0*/  LDC R2, c[0x0][0xc3c] ;  /* 0x00030f00ff027b82 */ /* 0x002e620000000800 */
[----:B------:R-:W-:-:S05]  /*197d0*/  VIADD R19, R19, 0x1f ;  /* 0x0000001f13137836 */ /* 0x000fca0000000000 */
[----:B-1----:R-:W-:-:S13]  /*197e0*/  ISETP.GE.AND P6, PT, R19, R2, PT ;  /* 0x000000021300720c */ /* 0x002fda0003fc6270 */
[----:B------:R-:W-:Y:S05]  /*197f0*/  @P6 BRA `(.L_x_11101) ;  /* 0x0000000400446947 */ /* 0x000fea0003800000 */
[----:B------:R-:W1:Y:S01]  /*19800*/  S2R R3, SR_TID.X ;  /* 0x0000000000037919 */ /* 0x000e620000002100 */
[----:B------:R-:W-:Y:S01]  /*19810*/  BSSY B0, `(.L_x_11102) ;  /* 0x0000009000007945 */ /* 0x000fe20003800000 */
[----:B-1----:R-:W-:-:S04]  /*19820*/  LOP3.LUT R3, R3, 0x1f, RZ, 0xc0, !PT ;  /* 0x0000001f03037812 */ /* 0x002fc800078ec0ff */
[----:B------:R-:W-:-:S04]  /*19830*/  IADD3 R5, R19, R3, RZ ;  /* 0x0000000313057210 */ /* 0x000fc80007ffe0ff */
[----:B------:R-:W-:Y:S01]  /*19840*/  ISETP.GE.OR P6, PT, R5, R2, !P0 ;  /* 0x000000020500720c */ /* 0x000fe200047c6670 */
[----:B------:R-:W-:-:S12]  /*19850*/  IMAD.MOV.U32 R2, RZ, RZ, RZ ;  /* 0x000000ffff027224 */ /* 0x000fd800078e00ff */
[----:B------:R-:W-:Y:S05]  /*19860*/  @P6 BRA `(.L_x_11103) ;  /* 0x00000000000c6947 */ /* 0x000fea0003800000 */
[----:B------:R-:W1:Y:S02]  /*19870*/  LDC.64 R2, c[0x0][0xc80] ;  /* 0x00032000ff027b82 */ /* 0x000e640000000a00 */
[----:B-1----:R-:W-:-:S06]  /*19880*/  IMAD.WIDE R2, R5, 0x4, R2 ;  /* 0x0000000405027825 */ /* 0x002fcc00078e0202 */
[----:B------:R1:W5:Y:S02]  /*19890*/  LDG.E R2, desc[UR42][R2.64] ;  /* 0x0000002a02027981 */ /* 0x000364000c1e1900 */
.L_x_11103:
[----:B------:R-:W-:Y:S05]  /*198a0*/  BSYNC B0 ;  /* 0x0000000000007941 */ /* 0x000fea0003800000 */
.L_x_11102:
        /* <DEDUP_REMOVED lines=18> */
.L_x_11226:
[----:B------:R-:W-:Y:S02]  /*199d0*/  ULDC UR4, c[0x0][0xc38] ;  /* 0x00030e0000047ab9 */ /* 0x000fe40000000800 */
[----:B------:R-:W-:-:S05]  /*199e0*/  MOV R16, UR4 ;  /* 0x0000000400107c02 */ /* 0x000fca0008000f00 */
[----:B--2---:R-:W-:-:S04]  /*199f0*/  IMAD R6, R6, R16, RZ ;  /* 0x0000001006067224 */ /* 0x004fc800078e02ff */
[----:B------:R-:W-:-:S05]  /*19a00*/  IMAD.IADD R4, R6, 0x1, R4 ;  /* 0x0000000106047824 */ /* 0x000fca00078e0204 */
[----:B------:R-:W-:-:S13]  /*19a10*/  ISETP.GT.AND P6, PT, R4, R0, PT ;  /* 0x000000000400720c */ /* 0x000fda0003fc4270 */
[----:B------:R-:W-:Y:S05]  /*19a20*/  @!P6 BRA `(.L_x_11105) ;  /* 0xfffffffc0064e947 */ /* 0x000fea000383ffff */
.L_x_11100:
        /* <DEDUP_REMOVED lines=8> */
.L_x_11230:
[----:B------:R-:W-:Y:S01]  /*19ab0*/  ISETP.NE.AND P0, PT, R5, RZ, PT ;  /* 0x000000ff0500720c */ /* 0x000fe20003f05270 */
[----:B--2---:R-:W-:-:S12]  /*19ac0*/  IMAD.MOV.U32 R2, RZ, RZ, RZ ;  /* 0x000000ffff027224 */ /* 0x004fd800078e00ff */
[----:B------:R-:W-:Y:S05]  /*19ad0*/  @!P0 BRA `(.L_x_11107) ;  /* 0x0000000000108947 */ /* 0x000fea0003800000 */
[----:B------:R-:W-:Y:S01]  /*19ae0*/  UMOV UR4, 0xffffffff ;  /* 0xffffffff00047882 */ /* 0x000fe20000000000 */
[----:B------:R-:W-:Y:S02]  /*19af0*/  VIADD R12, R4, 0xffffffff ;  /* 0xffffffff040c7836 */ /* 0x000fe40000000000 */
[----:B------:R-:W-:Y:S05]  /*19b00*/  BRA.DIV UR4, `(.L_x_11108) ;  /* 0x0000003204387947 */ /* 0x000fea000b800000 */
[----:B------:R2:W4:Y:S02]  /*19b10*/  SHFL.IDX PT, R2, R3, R12, 0x1f ;  /* 0x00001f0c03027589 */ /* 0x00052400000e0000 */
.L_x_11107:
[----:B---3--:R-:W-:Y:S01]  /*19b20*/  IABS R5, R17 ;  /* 0x0000001100057213 */ /* 0x008fe20000000000 */
[----:B----4-:R-:W-:Y:S02]  /*19b30*/  IMAD R16, R2, R16, R6 ;  /* 0x0000001002107224 */ /* 0x010fe400078e0206 */
[----:B------:R-:W-:Y:S01]  /*19b40*/  IMAD.IADD R19, R4, 0x1, R19 ;  /* 0x0000000104137824 */ /* 0x000fe200078e0213 */
[----:B------:R-:W3:Y:S01]  /*19b50*/  I2F.RP R2, R5 ;  /* 0x0000000500027306 */ /* 0x000ee20000209400 */
[----:B------:R-:W-:-:S07]  /*19b60*/  IMAD.IADD R0, R0, 0x1, -R16 ;  /* 0x0000000100007824 */ /* 0x000fce00078e0a10 */
[----:B---3--:R-:W3:Y:S02]  /*19b70*/  MUFU.RCP R2, R2 ;  /* 0x0000000200027308 */ /* 0x008ee40000001000 */
[----:B---3--:R-:W-:-:S06]  /*19b80*/  VIADD R2, R2, 0xffffffe ;  /* 0x0ffffffe02027836 */ /* 0x008fcc0000000000 */
[----:B-12---:R-:W1:Y:S02]  /*19b90*/  F2I.FTZ.U32.TRUNC.NTZ R3, R2 ;  /* 0x0000000200037305 */ /* 0x006e64000021f000 */
[----:B-1----:R-:W-:-:S04]  /*19ba0*/  IMAD.MOV R2, RZ, RZ, -R3 ;  /* 0x000000ffff027224 */ /* 0x002fc800078e0a03 */
[----:B------:R-:W-:Y:S01]  /*19bb0*/  IMAD R6, R2, R5, RZ ;  /* 0x0000000502067224 */ /* 0x000fe200078e02ff */
[----:B------:R-:W-:-:S05]  /*19bc0*/  MOV R2, RZ ;  /* 0x000000ff00027202 */ /* 0x000fca0000000f00 */
        /* <DEDUP_REMOVED lines=20> */
.L_x_11101:
[----:B------:R-:W-:Y:S01]  /*19d10*/  UMOV UR4, URZ ;  /* 0x0000003f00047c82 */ /* 0x000fe20008000000 */
[----:B------:R-:W-:Y:S01]  /*19d20*/  UMOV UR5, URZ ;  /* 0x0000003f00057c82 */ /* 0x000fe20008000000 */
[----:B------:R-:W-:Y:S01]  /*19d30*/  ULDC UR6, c[0x0][0xc3c] ;  /* 0x00030f0000067ab9 */ /* 0x000fe20000000800 */
[----:B------:R-:W-:Y:S02]  /*19d40*/  IMAD.MOV.U32 R16, RZ, RZ, R0 ;  /* 0x000000ffff107224 */ /* 0x000fe400078e0000 */
[----:B------:R-:W-:Y:S02]  /*19d50*/  IMAD.U32 R17, RZ, RZ, UR4 ;  /* 0x00000004ff117e24 */ /* 0x000fe4000f8e00ff */
[----:B------:R-:W-:Y:S02]  /*19d60*/  IMAD.U32 R18, RZ, RZ, UR5 ;  /* 0x00000005ff127e24 */ /* 0x000fe4000f8e00ff */
[----:B------:R-:W-:-:S07]  /*19d70*/  IMAD.U32 R19, RZ, RZ, UR6 ;  /* 0x00000006ff137e24 */ /* 0x000fce000f8e00ff */
.L_x_11109:
[----:B------:R3:W2:Y:S01]  /*19d80*/  LDL R2, [R1+0x1c] ;  /* 0x00001c0001027983 */ /* 0x0006a20000100800 */
[----:B------:R-:W1:Y:S01]  /*19d90*/  S2R R0, SR_TID.X ;  /* 0x0000000000007919 */ /* 0x000e620000002100 */
[----:B------:R-:W-:Y:S05]  /*19da0*/  WARPSYNC.ALL ;  /* 0x0000000000007948 */ /* 0x000fea0003800000 */
[----:B-1----:R-:W-:Y:S01]  /*19db0*/  LOP3.LUT R0, R0, 0x1f, RZ, 0xc0, !PT ;  /* 0x0000001f00007812 */ /* 0x002fe200078ec0ff */
[----:B------:R-:W-:Y:S03]  /*19dc0*/  BAR.SYNC.DEFER_BLOCKING 0x4, 0x200 ;  /* 0x0108000000007b1d */ /* 0x000fe60000010000 */
[----:B------:R-:W-:-:S13]  /*19dd0*/  ISETP.NE.AND P0, PT, R0, RZ, PT ;  /* 0x000000ff0000720c */ /* 0x000fda0003f05270 */
[----:B------:R-:W-:Y:S01]  /*19de0*/  @!P0 MOV R0, 0x400 ;  /* 0x0000040000008802 */ /* 0x000fe20000000f00 */
[----:B--2---:R-:W1:Y:S03]  /*19df0*/  @!P0 S2R R2, SR_CgaCtaId ;  /* 0x0000000000028919 */ /* 0x004e660000008800 */
[----:B-1----:R-:W-:Y:S01]  /*19e00*/  @!P0 LEA R22, R2, R0, 0x18 ;  /* 0x0000000002168211 */ /* 0x002fe200078ec0ff */
[----:B------:R3:W-:Y:S04]  /*19e10*/  @!P0 STL [R1+0x1c], R2 ;  /* 0x00001c0201008387 */ /* 0x0007e80000100800 */
[----:B------:R3:W-:Y:S01]  /*19e20*/  @!P0 STS.128 [R22+0x19cd0], R16 ;  /* 0x019cd01016008388 */ /* 0x0007e20000000c00 */
[----:B------:R-:W-:Y:S06]  /*19e30*/  BAR.ARV 0x5, 0x200 ;  /* 0x0148000000007b1d */ /* 0x000fec0000002000 */
.L_x_11098:
[----:B------:R-:W-:Y:S02]  /*19e40*/  ULDC UR4, c[0x0][0xc3c] ;  /* 0x00030f0000047ab9 */ /* 0x000fe40000000800 */
[----:B--2---:R-:W-:-:S13]  /*19e50*/  ISETP.GE.AND P0, PT, R19, UR4, PT ;  /* 0x0000000413007c0c */ /* 0x004fda000bf06270 */
[----:B------:R-:W-:Y:S05]  /*19e60*/  @!P0 BRA `(.L_x_11110) ;  /* 0xffffffa000088947 */ /* 0x000fea000383ffff */
[----:B------:R-:W-:Y:S05]  /*19e70*/  BSYNC B7 ;  /* 0x0000000000077941 */ /* 0x000fea0003800000 */
.L_x_10992:
[----:B-1----:R-:W2:Y:S01]  /*19e80*/  LDL.LU R0, [R1+0x50] ;  /* 0x0000500001007983 */ /* 0x002ea20000300800 */
[----:B------:R-:W-:Y:S01]  /*19e90*/  BSSY B0, `(.L_x_11111) ;  /* 0x000000b000007945 */ /* 0x000fe20003800000 */
[----:B------:R-:W1:Y:S01]  /*19ea0*/  S2R R5, SR_CgaCtaId ;  /* 0x0000000000057919 */ /* 0x000e620000008800 */
[----:B--2---:R-:W-:-:S04]  /*19eb0*/  IADD3 R0, R0, 0x1, RZ ;  /* 0x0000000100007810 */ /* 0x004fc80007ffe0ff */
[----:B0--3--:R-:W-:-:S04]  /*19ec0*/  LEA.HI R2, R0, R0, RZ, 0x1 ;  /* 0x0000000000027211 */ /* 0x009fc800078f08ff */
[----:B------:R-:W-:Y:S02]  /*19ed0*/  LOP3.LUT R3, R2, 0xfffffffe, RZ, 0xc0, !PT ;  /* 0xfffffffe02037812 */ /* 0x000fe400078ec0ff */
[----:B------:R-:W-:-:S03]  /*19ee0*/  MOV R2, 0x400 ;  /* 0x0000040000027802 */ /* 0x000fc60000000f00 */
[----:B------:R-:W-:Y:S01]  /*19ef0*/  IMAD.IADD R0, R0, 0x1, -R3 ;  /* 0x0000000100007824 */ /* 0x000fe200078e0a03 */
[----:B-1----:R-:W-:-:S04]  /*19f00*/  LEA R4, R5, R2, 0x18 ;  /* 0x0000000205047211 */ /* 0x002fc800078ec0ff */
[----:B------:R-:W-:-:S04]  /*19f10*/  SHF.L.U32 R0, R0, 0x1f, RZ ;  /* 0x0000001f00007819 */ /* 0x000fc800000006ff */
[----:B------:R-:W0:Y:S02]  /*19f20*/  SYNCS.PHASECHK.TRANS64.TRYWAIT P0, [R4+URZ+0x19c20], R0 ;  /* 0x019c2000040075a7 */ /* 0x000e24000800017f */
[----:B0-----:R-:W-:Y:S05]  /*19f30*/  @!P0 BRA `(.L_x_11112) ;  /* 0x0000002c00548947 */ /* 0x001fea0003800000 */
.L_x_11233:
[----:B------:R-:W-:Y:S05]  /*19f40*/  BSYNC B0 ;  /* 0x0000000000007941 */ /* 0x000fea0003800000 */
.L_x_11111:
[----:B------:R-:W-:-:S03]  /*19f50*/  UMOV UR4, 0xffffffff ;  /* 0xffffffff00047882 */ /* 0x000fc60000000000 */
[----:B------:R-:W-:Y:S05]  /*19f60*/  BRA.DIV UR4, `(.L_x_11113) ;  /* 0x0000002e045c7947 */ /* 0x000fea000b800000 */
[----:B0-----:R-:W0:Y:S02]  /*19f70*/  S2R R0, SR_TID.X ;  /* 0x0000000000007919 */ /* 0x001e240000002100 */
[----:B0-----:R-:W-:-:S04]  /*19f80*/  SHF.R.U32.HI R0, RZ, 0x5, R0 ;  /* 0x00000005ff007819 */ /* 0x001fc80000011600 */
[----:B------:R-:W-:-:S05]  /*19f90*/  LOP3.LUT R0, R0, 0x3, RZ, 0xc0, !PT ;  /* 0x0000000300007812 */ /* 0x000fca00078ec0ff */
[----:B------:R0:W1:Y:S02]  /*19fa0*/  SHFL.IDX PT, R14, R0, RZ, 0x1f ;  /* 0x00001fff000e7589 */ /* 0x00006400000e0000 */
.L_x_11236:
[----:B-1----:R-:W-:-:S13]  /*19fb0*/  ISETP.NE.AND P0, PT, R14, RZ, PT ;  /* 0x000000ff0e00720c */ /* 0x002fda0003f05270 */
[----:B------:R-:W-:Y:S05]  /*19fc0*/  @P0 BRA `(.L_x_10863) ;  /* 0x0000000000a80947 */ /* 0x000fea0003800000 */
[----:B------:R-:W-:-:S03]  /*19fd0*/  UMOV UR4, 0xffffffff ;  /* 0xffffffff00047882 */ /* 0x000fc60000000000 */
[----:B------:R-:W-:Y:S05]  /*19fe0*/  BRA.DIV UR4, `(.L_x_11114) ;  /* 0x0000002e04707947 */ /* 0x000fea000b800000 */
[----:B------:R-:W-:-:S13]  /*19ff0*/  ELECT P6, URZ, PT ;  /* 0x00000000003f782f */ /* 0x000fda00038c0000 */
.L_x_11239:
[----:B------:R-:W-:Y:S05]  /*1a000*/  @!P6 BRA `(.L_x_10863) ;  /* 0x000000000098e947 */ /* 0x000fea0003800000 */
[----:B------:R-:W-:-:S06]  /*1a010*/  ULOP3.LUT UR4, UR37, 0x2, URZ, 0xfc, !UPT ;  /* 0x0000000225047892 */ /* 0x000fcc000f8efc3f */
[----:B0-----:R-:W-:-:S05]  /*1a020*/  IMAD.U32 R0, RZ, RZ, UR4 ;  /* 0x00000004ff007e24 */ /* 0x001fca000f8e00ff */
[----:B------:R-:W-:-:S13]  /*1a030*/  ISETP.NE.AND P0, PT, R0, 0x3, PT ;  /* 0x000000030000780c */ /* 0x000fda0003f05270 */
[----:B------:R-:W-:Y:S05]  /*1a040*/  @!P0 BRA `(.L_x_11115) ;  /* 0x0000000000048947 */ /* 0x000fea0003800000 */
[----:B------:R-:W-:Y:S01]  /*1a050*/  BPT.TRAP 0x1 ;  /* 0x000000040000795c */ /* 0x000fe20000300000 */
.L_x_11115:
[C---:B------:R-:W-:Y:S01]  /*1a060*/  IMAD R5, R23.reuse, 0x8, R4 ;  /* 0x0000000817057824 */ /* 0x040fe200078e0204 */
[----:B------:R-:W-:Y:S01]  /*1a070*/  SHF.L.U32 R0, R28, 0x1f, RZ ;  /* 0x0000001f1c007819 */ /* 0x000fe200000006ff */
[----:B------:R-:W-:-:S03]  /*1a080*/  VIADD R23, R23, 0x1 ;  /* 0x0000000117177836 */ /* 0x000fc60000000000 */
[----:B------:R-:W0:Y:S02]  /*1a090*/  SYNCS.PHASECHK.TRANS64.TRYWAIT P1, [R5+URZ+0x19c40], R0 ;  /* 0x019c4000050075a7 */ /* 0x000e24000802017f */
[----:B------:R-:W-:-:S04]  /*1a0a0*/  ISETP.NE.AND P2, PT, R23, 0x2, PT ;  /* 0x000000021700780c */ /* 0x000fc80003f45270 */
[----:B------:R-:W-:Y:S01]  /*1a0b0*/  SEL R3, RZ, 0x1, P2 ;  /* 0x00000001ff037807 */ /* 0x000fe20001000000 */
[----:B0-----:R-:W-:Y:S08]  /*1a0c0*/  @!P1 BRA `(.L_x_11116) ;  /* 0x0000002c00589947 */ /* 0x001ff00003800000 */
.L_x_11240:
[----:B------:R-:W-:Y:S02]  /*1a0d0*/  SEL R23, R23, RZ, P2 ;  /* 0x000000ff17177207 */ /* 0x000fe40001000000 */
[----:B------:R-:W-:Y:S01]  /*1a0e0*/  LOP3.LUT R2, R28, R3, RZ, 0x3c, !PT ;  /* 0x000000031c027212 */ /* 0x000fe200078e3cff */
[----:B------:R-:W-:Y:S06]  /*1a0f0*/  @!P0 BRA `(.L_x_11117) ;  /* 0x0000000000048947 */ /* 0x000fec0003800000 */
[----:B------:R-:W-:Y:S01]  /*1a100*/  BPT.TRAP 0x1 ;  /* 0x000000040000795c */ /* 0x000fe20000300000 */
.L_x_11117:
[----:B------:R-:W-:Y:S01]  /*1a110*/  IMAD R23, R23, 0x8, R4 ;  /* 0x0000000817177824 */ /* 0x000fe200078e0204 */
[----:B------:R-:W-:-:S04]  /*1a120*/  SHF.L.U32 R2, R2, 0x1f, RZ ;  /* 0x0000001f02027819 */ /* 0x000fc800000006ff */
[----:B------:R-:W1:Y:S02]  /*1a130*/  SYNCS.PHASECHK.TRANS64.TRYWAIT P1, [R23+URZ+0x19c40], R2 ;  /* 0x019c4002170075a7 */ /* 0x000e64000802017f */
[----:B-1----:R-:W-:Y:S05]  /*1a140*/  @!P1 BRA `(.L_x_11118) ;  /* 0x0000002c004c9947 */ /* 0x002fea0003800000 */
.L_x_11241:
[----:B------:R-:W-:Y:S05]  /*1a150*/  @!P0 BRA `(.L_x_11119) ;  /* 0x0000000000048947 */ /* 0x000fea0003800000 */
[----:B------:R-:W-:Y:S01]  /*1a160*/  BPT.TRAP 0x1 ;  /* 0x000000040000795c */ /* 0x000fe20000300000 */
.L_x_11119:
[----:B------:R-:W2:Y:S02]  /*1a170*/  SYNCS.PHASECHK.TRANS64.TRYWAIT P1, [R5+URZ+0x19c60], R0 ;  /* 0x019c6000050075a7 */ /* 0x000ea4000802017f */
[----:B--2---:R-:W-:Y:S05]  /*1a180*/  @!P1 BRA `(.L_x_11120) ;  /* 0x0000002c00509947 */ /* 0x004fea0003800000 */
.L_x_11242:
[----:B------:R-:W-:Y:S05]  /*1a190*/  @!P0 BRA `(.L_x_11121) ;  /* 0x0000000000048947 */ /* 0x000fea0003800000 */
[----:B------:R-:W-:Y:S01]  /*1a1a0*/  BPT.TRAP 0x1 ;  /* 0x000000040000795c */ /* 0x000fe20000300000 */
.L_x_11121:
[----:B------:R-:W3:Y:S02]  /*1a1b0*/  SYNCS.PHASECHK.TRANS64.TRYWAIT P1, [R23+URZ+0x19c60], R2 ;  /* 0x019c6002170075a7 */ /* 0x000ee4000802017f */
[----:B---3--:R-:W-:Y:S05]  /*1a1c0*/  @!P1 BRA `(.L_x_11122) ;  /* 0x0000002c00549947 */ /* 0x008fea0003800000 */
.L_x_11243:
[----:B------:R-:W-:Y:S05]  /*1a1d0*/  @!P0 BRA `(.L_x_11123) ;  /* 0x0000000000048947 */ /* 0x000fea0003800000 */
[----:B------:R-:W-:Y:S01]  /*1a1e0*/  BPT.TRAP 0x1 ;  /* 0x000000040000795c */ /* 0x000fe20000300000 */
.L_x_11123:
[----:B------:R-:W4:Y:S02]  /*1a1f0*/  SYNCS.PHASECHK.TRANS64.TRYWAIT P1, [R5+URZ+0x19c80], R0 ;  /* 0x019c8000050075a7 */ /* 0x000f24000802017f */
[----:B----4-:R-:W-:Y:S05]  /*1a200*/  @!P1 BRA `(.L_x_11124) ;  /* 0x0000002c00589947 */ /* 0x010fea0003800000 */
.L_x_11244:
[----:B------:R-:W-:Y:S05]  /*1a210*/  @!P0 BRA `(.L_x_11125) ;  /* 0x0000000000048947 */ /* 0x000fea0003800000 */
[----:B------:R-:W-:Y:S01]  /*1a220*/  BPT.TRAP 0x1 ;  /* 0x000000040000795c */ /* 0x000fe20000300000 */
.L_x_11125:
[----:B------:R0:W0:Y:S02]  /*1a230*/  SYNCS.PHASECHK.TRANS64.TRYWAIT P0, [R23+URZ+0x19c80], R2 ;  /* 0x019c8002170075a7 */ /* 0x000024000800017f */
[----:B0-----:R-:W-:Y:S05]  /*1a240*/  @!P0 NANOSLEEP.SYNCS 0x989680 ;  /* 0x009896800000895d */ /* 0x001fea0003900000 */
[----:B------:R-:W0:Y:S02]  /*1a250*/  @!P0 SYNCS.PHASECHK.TRANS64 P0, [R23+URZ+0x19c80], R2 ;  /* 0x019c8002170085a7 */ /* 0x000e24000800007f */
[----:B0-----:R-:W-:Y:S05]  /*1a260*/  @!P0 BRA `(.L_x_11125) ;  /* 0xfffffffc00f08947 */ /* 0x001fea000383ffff */
.L_x_10863:
[----:B------:R-:W-:Y:S05]  /*1a270*/  BSYNC B8 ;  /* 0x0000000000087941 */ /* 0x000fea0003800000 */
.L_x_10860:
[----:B------:R-:W-:Y:S05]  /*1a280*/  EXIT ;  /* 0x000000000000794d */ /* 0x000fea0003800000 */
.L_x_10879:
[----:B-1----:R1:W2:Y:S02]  /*1a290*/  SYNCS.PHASECHK.TRANS64.TRYWAIT P6, [R68+URZ+0x19c90], R79 ;  /* 0x019c904f440075a7 */ /* 0x0022a400080c017f */
[----:B--2---:R-:W-:Y:S05]  /*1a2a0*/  @!P6 NANOSLEEP.SYNCS 0x989680 ;  /* 0x009896800000e95d */ /* 0x004fea0003900000 */
[----:B------:R-:W2:Y:S02]  /*1a2b0*/  @!P6 SYNCS.PHASECHK.TRANS64 P6, [R68+URZ+0x19c90], R79 ;  /* 0x019c904f4400e5a7 */ /* 0x000ea400080c007f */
[----:B--2---:R-:W-:Y:S05]  /*1a2c0*/  @!P6 BRA `(.L_x_10879) ;  /* 0xfffffffc00f0e947 */ /* 0x004fea000383ffff */
[----:B------:R-:W-:Y:S05]  /*1a2d0*/  BRA `(.L_x_11126) ;  /* 0xfffffe8400447947 */ /* 0x000fea000383ffff */
.L_x_10880:
[----:B------:R-:W-:Y:S01]  /*1a2e0*/  BSSY B1, `(.L_x_11127) ;  /* 0x0000008000017945 */ /* 0x000fe20003800000 */
[----:B0-----:R-:W-:Y:S01]  /*1a2f0*/  IMAD.MOV.U32 R13, RZ, RZ, R82 ;  /* 0x000000ffff0d7224 */ /* 0x001fe200078e0052 */
[----:B------:R-:W-:Y:S01]  /*1a300*/  MOV R12, RZ ;  /* 0x000000ff000c7202 */ /* 0x000fe20000000f00 */
[----:B------:R-:W-:Y:S02]  /*1a310*/  IMAD.MOV.U32 R11, RZ, RZ, 0x1e1f ;  /* 0x00001e1fff0b7424 */ /* 0x000fe400078e00ff */
[----:B------:R-:W-:-:S07]  /*1a320*/  IMAD.MOV.U32 R15, RZ, RZ, -0x1 ;  /* 0xffffffffff0f7424 */ /* 0x000fce00078e00ff */
[----:B-1----:R-:W-:Y:S05]  /*1a330*/  WARPSYNC.COLLECTIVE R15, `(.L_x_11128) ;  /* 0x000000000f087348 */ /* 0x002fea0003c00000 */
[----:B------:R0:W2:Y:S02]  /*1a340*/  SHFL.IDX P6, R14, R13, R12, R11 ;  /* 0x0000000c0d0e7389 */ /* 0x0000a400000c000b */
[----:B012---:R-:W-:Y:S01]  /*1a350*/  ENDCOLLECTIVE ;  /* 0x000000000000791b */ /* 0x007fe20003800000 */
.L_x_11128:
[----:B------:R-:W-:Y:S05]  /*1a360*/  BSYNC B1 ;  /* 0x0000000000017941 */ /* 0x000fea0003800000 */
.L_x_11127:
        /* <DEDUP_REMOVED lines=8> */
.L_x_11129:
[----:B------:R-:W-:Y:S05]  /*1a3f0*/  BRA `(.L_x_11130) ;  /* 0xfffffe8400107947 */ /* 0x000fea000383ffff */
.L_x_10896:
[----:B-1----:R1:W2:Y:S02]  /*1a400*/  SYNCS.PHASECHK.TRANS64.TRYWAIT P6, [R68+URZ+0x19c90], R79 ;  /* 0x019c904f440075a7 */ /* 0x0022a400080c017f */
[----:B--2---:R-:W-:Y:S05]  /*1a410*/  @!P6 NANOSLEEP.SYNCS 0x989680 ;  /* 0x009896800000e95d */ /* 0x004fea0003900000 */
[----:B------:R-:W2:Y:S02]  /*1a420*/  @!P6 SYNCS.PHASECHK.TRANS64 P6, [R68+URZ+0x19c90], R79 ;  /* 0x019c904f4400e5a7 */ /* 0x000ea400080c007f */
[----:B--2---:R-:W-:Y:S05]  /*1a430*/  @!P6 BRA `(.L_x_10896) ;  /* 0xfffffffc00f0e947 */ /* 0x004fea000383ffff */
[----:B------:R-:W-:Y:S05]  /*1a440*/  BRA `(.L_x_11131) ;  /* 0xfffffe9c005c7947 */ /* 0x000fea000383ffff */
.L_x_10897:
        /* <DEDUP_REMOVED lines=8> */
.L_x_11133:
[----:B------:R-:W-:Y:S05]  /*1a4d0*/  BSYNC B1 ;  /* 0x0000000000017941 */ /* 0x000fea0003800000 */
.L_x_11132:
        /* <DEDUP_REMOVED lines=8> */
.L_x_11134:
[----:B------:R-:W-:Y:S01]  /*1a560*/  IMAD.MOV.U32 R84, RZ, RZ, R14 ;  /* 0x000000ffff547224 */ /* 0x000fe200078e000e */
[----:B------:R-:W-:Y:S06]  /*1a570*/  BRA `(.L_x_11135) ;  /* 0xfffffe9c00247947 */ /* 0x000fec000383ffff */
.L_x_10906:
[----:B0-----:R0:W1:Y:S02]  /*1a580*/  SYNCS.PHASECHK.TRANS64.TRYWAIT P5, [R68+URZ+0x19c90], R79 ;  /* 0x019c904f440075a7 */ /* 0x00106400080a017f */
[----:B-1----:R-:W-:Y:S05]  /*1a590*/  @!P5 NANOSLEEP.SYNCS 0x989680 ;  /* 0x009896800000d95d */ /* 0x002fea0003900000 */
[----:B------:R-:W1:Y:S02]  /*1a5a0*/  @!P5 SYNCS.PHASECHK.TRANS64 P5, [R68+URZ+0x19c90], R79 ;  /* 0x019c904f4400d5a7 */ /* 0x000e6400080a007f */
[----:B-1----:R-:W-:Y:S05]  /*1a5b0*/  @!P5 BRA `(.L_x_10906) ;  /* 0xfffffffc00f0d947 */ /* 0x002fea000383ffff */
[----:B------:R-:W-:Y:S05]  /*1a5c0*/  BRA `(.L_x_11136) ;  /* 0xfffffebc001c7947 */ /* 0x000fea000383ffff */
.L_x_10907:
[----:B------:R-:W-:Y:S01]  /*1a5d0*/  BSSY B1, `(.L_x_11137) ;  /* 0x0000007000017945 */ /* 0x000fe20003800000 */
[----:B------:R-:W-:Y:S02]  /*1a5e0*/  IMAD.MOV.U32 R12, RZ, RZ, RZ ;  /* 0x000000ffff0c7224 */ /* 0x000fe400078e00ff */
[----:B------:R-:W-:Y:S02]  /*1a5f0*/  IMAD.MOV.U32 R11, RZ, RZ, 0x1e1f ;  /* 0x00001e1fff0b7424 */ /* 0x000fe400078e00ff */
[----:B------:R-:W-:-:S07]  /*1a600*/  IMAD.MOV.U32 R15, RZ, RZ, -0x1 ;  /* 0xffffffffff0f7424 */ /* 0x000fce00078e00ff */
[----:B0-----:R-:W-:Y:S05]  /*1a610*/  WARPSYNC.COLLECTIVE R15, `(.L_x_11138) ;  /* 0x000000000f087348 */ /* 0x001fea0003c00000 */
[----:B------:R1:W2:Y:S02]  /*1a620*/  SHFL.IDX P6, R14, R13, R12, R11 ;  /* 0x0000000c0d0e7389 */ /* 0x0002a400000c000b */
[----:B012---:R-:W-:Y:S01]  /*1a630*/  ENDCOLLECTIVE ;  /* 0x000000000000791b */ /* 0x007fe20003800000 */
.L_x_11138:
[----:B------:R-:W-:Y:S05]  /*1a640*/  BSYNC B1 ;  /* 0x0000000000017941 */ /* 0x000fea0003800000 */
.L_x_11137:
        /* <DEDUP_REMOVED lines=8> */
.L_x_11139:
[----:B------:R-:W-:Y:S05]  /*1a6d0*/  BRA `(.L_x_11140) ;  /* 0xfffffebc00507947 */ /* 0x000fea000383ffff */
.L_x_10911:
[----:B0-----:R0:W2:Y:S02]  /*1a6e0*/  SYNCS.PHASECHK.TRANS64.TRYWAIT P0, [R68+URZ+0x19cb0], R79 ;  /* 0x019cb04f440075a7 */ /* 0x0010a4000800017f */
[----:B--2---:R-:W-:Y:S05]  /*1a6f0*/  @!P0 NANOSLEEP.SYNCS 0x989680 ;  /* 0x009896800000895d */ /* 0x004fea0003900000 */
[----:B------:R-:W2:Y:S02]  /*1a700*/  @!P0 SYNCS.PHASECHK.TRANS64 P0, [R68+URZ+0x19cb0], R79 ;  /* 0x019cb04f440085a7 */ /* 0x000ea4000800007f */
[----:B--2---:R-:W-:Y:S05]  /*1a710*/  @!P0 BRA `(.L_x_10911) ;  /* 0xfffffffc00f08947 */ /* 0x004fea000383ffff */
[----:B------:R-:W-:Y:S05]  /*1a720*/  BRA `(.L_x_11141) ;  /* 0xfffffebc00e07947 */ /* 0x000fea000383ffff */
.L_x_10929:
        /* <DEDUP_REMOVED lines=8> */
.L_x_11143:
[----:B------:R-:W-:Y:S05]  /*1a7b0*/  BSYNC B1 ;  /* 0x0000000000017941 */ /* 0x000fea0003800000 */
.L_x_11142:
        /* <DEDUP_REMOVED lines=8> */
.L_x_11144:
[----:B------:R-:W-:Y:S01]  /*1a840*/  IMAD.MOV.U32 R13, RZ, RZ, R30 ;  /* 0x000000ffff0d7224 */ /* 0x000fe200078e001e */
[----:B------:R-:W-:-:S07]  /*1a850*/  MOV R29, R14 ;  /* 0x0000000e001d7202 */ /* 0x000fce0000000f00 */
[----:B------:R-:W-:Y:S05]  /*1a860*/  WARPSYNC.COLLECTIVE R15, `(.L_x_11145) ;  /* 0x000000000f087348 */ /* 0x000fea0003c00000 */
[----:B------:R0:W1:Y:S02]  /*1a870*/  SHFL.IDX P6, R14, R13, R12, R11 ;  /* 0x0000000c0d0e7389 */ /* 0x00006400000c000b */
[----:B01----:R-:W-:Y:S01]  /*1a880*/  ENDCOLLECTIVE ;  /* 0x000000000000791b */ /* 0x003fe20003800000 */
.L_x_11145:
[----:B------:R-:W-:Y:S02]  /*1a890*/  IMAD.MOV.U32 R13, RZ, RZ, R26 ;  /* 0x000000ffff0d7224 */ /* 0x000fe400078e001a */
[----:B------:R-:W-:-:S07]  /*1a8a0*/  IMAD.MOV.U32 R3, RZ, RZ, R14 ;  /* 0x000000ffff037224 */ /* 0x000fce00078e000e */
[----:B------:R-:W-:Y:S05]  /*1a8b0*/  WARPSYNC.COLLECTIVE R15, `(.L_x_11146) ;  /* 0x000000000f087348 */ /* 0x000fea0003c00000 */
[----:B------:R0:W1:Y:S02]  /*1a8c0*/  SHFL.IDX P6, R14, R13, R12, R11 ;  /* 0x0000000c0d0e7389 */ /* 0x00006400000c000b */
[----:B01----:R-:W-:Y:S01]  /*1a8d0*/  ENDCOLLECTIVE ;  /* 0x000000000000791b */ /* 0x003fe20003800000 */
.L_x_11146:
[----:B------:R-:W-:Y:S05]  /*1a8e0*/  BRA `(.L_x_11147) ;  /* 0xfffffecc00407947 */ /* 0x000fea000383ffff */
.L_x_10933:
[----:B-1----:R1:W3:Y:S02]  /*1a8f0*/  SYNCS.PHASECHK.TRANS64.TRYWAIT P0, [R18+URZ+0x19c00], R21 ;  /* 0x019c0015120075a7 */ /* 0x0022e4000800017f */
[----:B---3--:R-:W-:Y:S05]  /*1a900*/  @!P0 NANOSLEEP.SYNCS 0x989680 ;  /* 0x009896800000895d */ /* 0x008fea0003900000 */
[----:B------:R-:W3:Y:S02]  /*1a910*/  @!P0 SYNCS.PHASECHK.TRANS64 P0, [R18+URZ+0x19c00], R21 ;  /* 0x019c0015120085a7 */ /* 0x000ee4000800007f */
[----:B---3--:R-:W-:Y:S05]  /*1a920*/  @!P0 BRA `(.L_x_10933) ;  /* 0xfffffffc00f08947 */ /* 0x008fea000383ffff */
[----:B------:R-:W-:Y:S05]  /*1a930*/  BRA `(.L_x_11148) ;  /* 0xfffffed0000c7947 */ /* 0x000fea000383ffff */
.L_x_10939:
        /* <DEDUP_REMOVED lines=8> */
.L_x_11150:
[----:B------:R-:W-:Y:S05]  /*1a9c0*/  BSYNC B1 ;  /* 0x0000000000017941 */ /* 0x000fea0003800000 */
.L_x_11149:
        /* <DEDUP_REMOVED lines=8> */
.L_x_11151:
[----:B------:R-:W-:Y:S01]  /*1aa50*/  MOV R13, R30 ;  /* 0x0000001e000d7202 */ /* 0x000fe20000000f00 */
[----:B------:R-:W-:-:S07]  /*1aa60*/  IMAD.MOV.U32 R29, RZ, RZ, R14 ;  /* 0x000000ffff1d7224 */ /* 0x000fce00078e000e */
[----:B------:R-:W-:Y:S05]  /*1aa70*/  WARPSYNC.COLLECTIVE R15, `(.L_x_11152) ;  /* 0x000000000f087348 */ /* 0x000fea0003c00000 */
[----:B------:R0:W1:Y:S02]  /*1aa80*/  SHFL.IDX P6, R14, R13, R12, R11 ;  /* 0x0000000c0d0e7389 */ /* 0x00006400000c000b */
[----:B01----:R-:W-:Y:S01]  /*1aa90*/  ENDCOLLECTIVE ;  /* 0x000000000000791b */ /* 0x003fe20003800000 */
.L_x_11152:
[----:B------:R-:W-:Y:S02]  /*1aaa0*/  IMAD.MOV.U32 R13, RZ, RZ, R26 ;  /* 0x000000ffff0d7224 */ /* 0x000fe400078e001a */
[----:B------:R-:W-:-:S07]  /*1aab0*/  IMAD.MOV.U32 R3, RZ, RZ, R14 ;  /* 0x000000ffff037224 */ /* 0x000fce00078e000e */
[----:B------:R-:W-:Y:S05]  /*1aac0*/  WARPSYNC.COLLECTIVE R15, `(.L_x_11153) ;  /* 0x000000000f087348 */ /* 0x000fea0003c00000 */
[----:B------:R0:W1:Y:S02]  /*1aad0*/  SHFL.IDX P6, R14, R13, R12, R11 ;  /* 0x0000000c0d0e7389 */ /* 0x00006400000c000b */
[----:B01----:R-:W-:Y:S01]  /*1aae0*/  ENDCOLLECTIVE ;  /* 0x000000000000791b */ /* 0x003fe20003800000 */
.L_x_11153:
[----:B------:R-:W-:Y:S01]  /*1aaf0*/  IMAD.MOV.U32 R21, RZ, RZ, R14 ;  /* 0x000000ffff157224 */ /* 0x000fe200078e000e */
[----:B------:R-:W-:Y:S06]  /*1ab00*/  BRA `(.L_x_11154) ;  /* 0xfffffee400887947 */ /* 0x000fec000383ffff */
.L_x_10943:
[----:B-1----:R1:W3:Y:S02]  /*1ab10*/  SYNCS.PHASECHK.TRANS64.TRYWAIT P0, [R18+URZ+0x19c00], R37 ;  /* 0x019c0025120075a7 */ /* 0x0022e4000800017f */
[----:B---3--:R-:W-:Y:S05]  /*1ab20*/  @!P0 NANOSLEEP.SYNCS 0x989680 ;  /* 0x009896800000895d */ /* 0x008fea0003900000 */
[----:B------:R-:W3:Y:S02]  /*1ab30*/  @!P0 SYNCS.PHASECHK.TRANS64 P0, [R18+URZ+0x19c00], R37 ;  /* 0x019c0025120085a7 */ /* 0x000ee4000800007f */
[----:B---3--:R-:W-:Y:S05]  /*1ab40*/  @!P0 BRA `(.L_x_10943) ;  /* 0xfffffffc00f08947 */ /* 0x008fea000383ffff */
[----:B------:R-:W-:Y:S05]  /*1ab50*/  BRA `(.L_x_11155) ;  /* 0xfffffee800587947 */ /* 0x000fea000383ffff */
.L_x_10949:
[----:B-1----:R1:W2:Y:S02]  /*1ab60*/  SYNCS.PHASECHK.TRANS64.TRYWAIT P1, [R0+URZ+0x19c30], R5 ;  /* 0x019c3005000075a7 */ /* 0x0022a4000802017f */
[----:B--2---:R-:W-:Y:S05]  /*1ab70*/  @!P1 NANOSLEEP.SYNCS 0x989680 ;  /* 0x009896800000995d */ /* 0x004fea0003900000 */
[----:B------:R-:W2:Y:S02]  /*1ab80*/  @!P1 SYNCS.PHASECHK.TRANS64 P1, [R0+URZ+0x19c30], R5 ;  /* 0x019c3005000095a7 */ /* 0x000ea4000802007f */
[----:B--2---:R-:W-:Y:S05]  /*1ab90*/  @!P1 BRA `(.L_x_10949) ;  /* 0xfffffffc00f09947 */ /* 0x004fea000383ffff */
[----:B------:R-:W-:Y:S05]  /*1aba0*/  BRA `(.L_x_10948) ;  /* 0xffffff0800c87947 */ /* 0x000fea000383ffff */
.L_x_10957:
[----:B0-----:R0:W2:Y:S02]  /*1abb0*/  SYNCS.PHASECHK.TRANS64.TRYWAIT P1, [R11+URZ+0x19c30], R6 ;  /* 0x019c30060b0075a7 */ /* 0x0010a4000802017f */
[----:B--2---:R-:W-:Y:S05]  /*1abc0*/  @!P1 NANOSLEEP.SYNCS 0x989680 ;  /* 0x009896800000995d */ /* 0x004fea0003900000 */
[----:B------:R-:W2:Y:S02]  /*1abd0*/  @!P1 SYNCS.PHASECHK.TRANS64 P1, [R11+URZ+0x19c30], R6 ;  /* 0x019c30060b0095a7 */ /* 0x000ea4000802007f */
[----:B--2---:R-:W-:Y:S05]  /*1abe0*/  @!P1 BRA `(.L_x_10957) ;  /* 0xfffffffc00f09947 */ /* 0x004fea000383ffff */
[----:B------:R-:W-:Y:S05]  /*1abf0*/  BRA `(.L_x_10956) ;  /* 0xffffff3400307947 */ /* 0x000fea000383ffff */
.L_x_10962:
[----:B-1----:R1:W2:Y:S02]  /*1ac00*/  SYNCS.PHASECHK.TRANS64.TRYWAIT P1, [R12+URZ+0x19c50], R5 ;  /* 0x019c50050c0075a7 */ /* 0x0022a4000802017f */
[----:B--2---:R-:W-:Y:S05]  /*1ac10*/  @!P1 NANOSLEEP.SYNCS 0x989680 ;  /* 0x009896800000995d */ /* 0x004fea0003900000 */
[----:B------:R-:W2:Y:S02]  /*1ac20*/  @!P1 SYNCS.PHASECHK.TRANS64 P1, [R12+URZ+0x19c50], R5 ;  /* 0x019c50050c0095a7 */ /* 0x000ea4000802007f */
[----:B--2---:R-:W-:Y:S05]  /*1ac30*/  @!P1 BRA `(.L_x_10962) ;  /* 0xfffffffc00f09947 */ /* 0x004fea000383ffff */
[----:B------:R-:W-:Y:S05]  /*1ac40*/  BRA `(.L_x_10961) ;  /* 0xffffff3400b07947 */ /* 0x000fea000383ffff */
.L_x_10970:
[----:B-1----:R1:W2:Y:S02]  /*1ac50*/  SYNCS.PHASECHK.TRANS64.TRYWAIT P1, [R10+URZ+0x19c50], R5 ;  /* 0x019c50050a0075a7 */ /* 0x0022a4000802017f */
[----:B--2---:R-:W-:Y:S05]  /*1ac60*/  @!P1 NANOSLEEP.SYNCS 0x989680 ;  /* 0x009896800000995d */ /* 0x004fea0003900000 */
[----:B------:R-:W2:Y:S02]  /*1ac70*/  @!P1 SYNCS.PHASECHK.TRANS64 P1, [R10+URZ+0x19c50], R5 ;  /* 0x019c50050a0095a7 */ /* 0x000ea4000802007f */
[----:B--2---:R-:W-:Y:S05]  /*1ac80*/  @!P1 BRA `(.L_x_10970) ;  /* 0xfffffffc00f09947 */ /* 0x004fea000383ffff */
[----:B------:R-:W-:Y:S05]  /*1ac90*/  BRA `(.L_x_10969) ;  /* 0xffffff58003c7947 */ /* 0x000fea000383ffff */
.L_x_10998:
[----:B------:R-:W0:Y:S01]  /*1aca0*/  S2R R8, SR_TID.X ;  /* 0x0000000000087919 */ /* 0x000e220000002100 */
[----:B------:R-:W-:Y:S01]  /*1acb0*/  BSSY B1, `(.L_x_11156) ;  /* 0x000000a000017945 */ /* 0x000fe20003800000 */
[----:B------:R-:W-:Y:S01]  /*1acc0*/  IMAD.MOV.U32 R12, RZ, RZ, RZ ;  /* 0x000000ffff0c7224 */ /* 0x000fe200078e00ff */
[----:B------:R-:W-:Y:S01]  /*1acd0*/  MOV R15, 0xffffffff ;  /* 0xffffffff000f7802 */ /* 0x000fe20000000f00 */
[----:B------:R-:W-:Y:S01]  /*1ace0*/  IMAD.MOV.U32 R11, RZ, RZ, 0x1f ;  /* 0x0000001fff0b7424 */ /* 0x000fe200078e00ff */
[----:B0-----:R-:W-:-:S04]  /*1acf0*/  SHF.R.U32.HI R8, RZ, 0x5, R8 ;  /* 0x00000005ff087819 */ /* 0x001fc80000011608 */
[----:B------:R-:W-:-:S05]  /*1ad00*/  LOP3.LUT R8, R8, 0x3, RZ, 0xc0, !PT ;  /* 0x0000000308087812 */ /* 0x000fca00078ec0ff */
[----:B------:R-:W-:-:S07]  /*1ad10*/  IMAD.MOV.U32 R13, RZ, RZ, R8 ;  /* 0x000000ffff0d7224 */ /* 0x000fce00078e0008 */
[----:B------:R-:W-:Y:S05]  /*1ad20*/  WARPSYNC.COLLECTIVE R15, `(.L_x_11157) ;  /* 0x000000000f087348 */ /* 0x000fea0003c00000 */
[----:B------:R0:W1:Y:S02]  /*1ad30*/  SHFL.IDX P6, R14, R13, R12, R11 ;  /* 0x0000000c0d0e7389 */ /* 0x00006400000c000b */
[----:B01----:R-:W-:Y:S01]  /*1ad40*/  ENDCOLLECTIVE ;  /* 0x000000000000791b */ /* 0x003fe20003800000 */
.L_x_11157:
[----:B------:R-:W-:Y:S05]  /*1ad50*/  BSYNC B1 ;  /* 0x0000000000017941 */ /* 0x000fea0003800000 */
.L_x_11156:
[----:B------:R-:W-:Y:S05]  /*1ad60*/  BRA `(.L_x_11158) ;  /* 0xffffff9800007947 */ /* 0x000fea000383ffff */
.L_x_11000:
[----:B------:R-:W-:Y:S01]  /*1ad70*/  BSSY B1, `(.L_x_11159) ;  /* 0x0000006000017945 */ /* 0x000fe20003800000 */
[----:B------:R-:W-:-:S07]  /*1ad80*/  IMAD.MOV.U32 R15, RZ, RZ, -0x1 ;  /* 0xffffffffff0f7424 */ /* 0x000fce00078e00ff */
[----:B0-----:R-:W-:Y:S05]  /*1ad90*/  WARPSYNC.COLLECTIVE R15, `(.L_x_11160) ;  /* 0x000000000f0c7348 */ /* 0x001fea0003c00000 */
[----:B------:R-:W-:Y:S02]  /*1ada0*/  ELECT P6, UR62, PT ;  /* 0x00000000003e782f */ /* 0x000fe400038c0000 */
[----:B------:R-:W-:Y:S01]  /*1adb0*/  MOV R14, UR62 ;  /* 0x0000003e000e7c02 */ /* 0x000fe20008000f00 */
[----:B0-----:R-:W-:Y:S10]  /*1adc0*/  ENDCOLLECTIVE ;  /* 0x000000000000791b */ /* 0x001ff40003800000 */
.L_x_11160:
[----:B------:R-:W-:Y:S05]  /*1add0*/  BSYNC B1 ;  /* 0x0000000000017941 */ /* 0x000fea0003800000 */
.L_x_11159:
[----:B------:R-:W-:Y:S05]  /*1ade0*/  BRA `(.L_x_10999) ;  /* 0xffffff9400f87947 */ /* 0x000fea000383ffff */
.L_x_11002:
[----:B0-----:R0:W1:Y:S02]  /*1adf0*/  SYNCS.PHASECHK.TRANS64.TRYWAIT P0, [R22+URZ+0x19c20], R4 ;  /* 0x019c2004160075a7 */ /* 0x001064000800017f */
[----:B-1----:R-:W-:Y:S05]  /*1ae00*/  @!P0 NANOSLEEP.SYNCS 0x989680 ;  /* 0x009896800000895d */ /* 0x002fea0003900000 */
[----:B------:R-:W1:Y:S02]  /*1ae10*/  @!P0 SYNCS.PHASECHK.TRANS64 P0, [R22+URZ+0x19c20], R4 ;  /* 0x019c2004160085a7 */ /* 0x000e64000800007f */
[----:B-1----:R-:W-:Y:S05]  /*1ae20*/  @!P0 BRA `(.L_x_11002) ;  /* 0xfffffffc00f08947 */ /* 0x002fea000383ffff */
[----:B------:R-:W-:Y:S05]  /*1ae30*/  BRA `(.L_x_11161) ;  /* 0xffffff9800087947 */ /* 0x000fea000383ffff */
.L_x_11006:
[----:B-1----:R1:W2:Y:S02]  /*1ae40*/  SYNCS.PHASECHK.TRANS64.TRYWAIT P0, [R7+URZ+0x19ca0], R10 ;  /* 0x019ca00a070075a7 */ /* 0x0022a4000800017f */
[----:B--2---:R-:W-:Y:S05]  /*1ae50*/  @!P0 NANOSLEEP.SYNCS 0x989680 ;  /* 0x009896800000895d */ /* 0x004fea0003900000 */
[----:B------:R-:W2:Y:S02]  /*1ae60*/  @!P0 SYNCS.PHASECHK.TRANS64 P0, [R7+URZ+0x19ca0], R10 ;  /* 0x019ca00a070085a7 */ /* 0x000ea4000800007f */
[----:B--2---:R-:W-:Y:S05]  /*1ae70*/  @!P0 BRA `(.L_x_11006) ;  /* 0xfffffffc00f08947 */ /* 0x004fea000383ffff */
[----:B------:R-:W-:Y:S05]  /*1ae80*/  BRA `(.L_x_11162) ;  /* 0xffffff9800247947 */ /* 0x000fea000383ffff */
.L_x_11013:
[----:B0-----:R0:W2:Y:S02]  /*1ae90*/  SYNCS.PHASECHK.TRANS64.TRYWAIT P0, [R7+URZ+0x19cc0], R10 ;  /* 0x019cc00a070075a7 */ /* 0x0010a4000800017f */
[----:B--2---:R-:W-:Y:S05]  /*1aea0*/  @!P0 NANOSLEEP.SYNCS 0x989680 ;  /* 0x009896800000895d */ /* 0x004fea0003900000 */
[----:B------:R-:W2:Y:S02]  /*1aeb0*/  @!P0 SYNCS.PHASECHK.TRANS64 P0, [R7+URZ+0x19cc0], R10 ;  /* 0x019cc00a070085a7 */ /* 0x000ea4000800007f */
[----:B--2---:R-:W-:Y:S05]  /*1aec0*/  @!P0 BRA `(.L_x_11013) ;  /* 0xfffffffc00f08947 */ /* 0x004fea000383ffff */
[----:B------:R-:W-:Y:S05]  /*1aed0*/  BRA `(.L_x_11163) ;  /* 0xffffff9c00207947 */ /* 0x000fea000383ffff */
.L_x_11022:
[----:B0-----:R0:W1:Y:S02]  /*1aee0*/  SYNCS.PHASECHK.TRANS64.TRYWAIT P1, [R8+URZ+0x19ca0], R7 ;  /* 0x019ca007080075a7 */ /* 0x001064000802017f */
[----:B-1----:R-:W-:Y:S05]  /*1aef0*/  @!P1 NANOSLEEP.SYNCS 0x989680 ;  /* 0x009896800000995d */ /* 0x002fea0003900000 */
[----:B------:R-:W1:Y:S02]  /*1af00*/  @!P1 SYNCS.PHASECHK.TRANS64 P1, [R8+URZ+0x19ca0], R7 ;  /* 0x019ca007080095a7 */ /* 0x000e64000802007f */
[----:B-1----:R-:W-:Y:S05]  /*1af10*/  @!P1 BRA `(.L_x_11022) ;  /* 0xfffffffc00f09947 */ /* 0x002fea000383ffff */
[----:B------:R-:W-:Y:S05]  /*1af20*/  BRA `(.L_x_11164) ;  /* 0xffffffa000607947 */ /* 0x000fea000383ffff */
.L_x_11029:
[----:B-1----:R1:W2:Y:S02]  /*1af30*/  SYNCS.PHASECHK.TRANS64.TRYWAIT P1, [R8+URZ+0x19cc0], R7 ;  /* 0x019cc007080075a7 */ /* 0x0022a4000802017f */
[----:B--2---:R-:W-:Y:S05]  /*1af40*/  @!P1 NANOSLEEP.SYNCS 0x989680 ;  /* 0x009896800000995d */ /* 0x004fea0003900000 */
[----:B------:R-:W2:Y:S02]  /*1af50*/  @!P1 SYNCS.PHASECHK.TRANS64 P1, [R8+URZ+0x19cc0], R7 ;  /* 0x019cc007080095a7 */ /* 0x000ea4000802007f */
[----:B--2---:R-:W-:Y:S05]  /*1af60*/  @!P1 BRA `(.L_x_11029) ;  /* 0xfffffffc00f09947 */ /* 0x004fea000383ffff */
[----:B------:R-:W-:Y:S05]  /*1af70*/  BRA `(.L_x_11165) ;  /* 0xffffffa400587947 */ /* 0x000fea000383ffff */
.L_x_11046:
[----:B-1----:R-:W0:Y:S01]  /*1af80*/  S2R R20, SR_TID.X ;  /* 0x0000000000147919 */ /* 0x002e220000002100 */
        /* <DEDUP_REMOVED lines=10> */
.L_x_11167:
[----:B------:R-:W-:Y:S05]  /*1b030*/  BSYNC B0 ;  /* 0x0000000000007941 */ /* 0x000fea0003800000 */
.L_x_11166:
[----:B------:R-:W-:Y:S05]  /*1b040*/  BRA `(.L_x_11168) ;  /* 0xffffffb400187947 */ /* 0x000fea000383ffff */
.L_x_11049:
[----:B0-----:R-:W2:Y:S02]  /*1b050*/  LDL R0, [R1+0x38] ;  /* 0x0000380001007983 */ /* 0x001ea40000100800 */
[----:B--2---:R0:W1:Y:S02]  /*1b060*/  SYNCS.PHASECHK.TRANS64.TRYWAIT P0, [R4+URZ+0x19c80], R0 ;  /* 0x019c8000040075a7 */ /* 0x004064000800017f */
[----:B-1----:R-:W-:Y:S05]  /*1b070*/  @!P0 NANOSLEEP.SYNCS 0x989680 ;  /* 0x009896800000895d */ /* 0x002fea0003900000 */
[----:B------:R-:W1:Y:S02]  /*1b080*/  @!P0 SYNCS.PHASECHK.TRANS64 P0, [R4+URZ+0x19c80], R0 ;  /* 0x019c8000040085a7 */ /* 0x000e64000800007f */
[----:B-1----:R-:W-:Y:S05]  /*1b090*/  @!P0 BRA `(.L_x_11049) ;  /* 0xfffffffc00ec8947 */ /* 0x002fea000383ffff */
[----:B------:R-:W-:Y:S05]  /*1b0a0*/  BRA `(.L_x_11169) ;  /* 0xffffffb4002c7947 */ /* 0x000fea000383ffff */
.L_x_11050:
        /* <DEDUP_REMOVED lines=8> */
.L_x_11171:
[----:B------:R-:W-:Y:S05]  /*1b130*/  BSYNC B0 ;  /* 0x0000000000007941 */ /* 0x000fea0003800000 */
.L_x_11170:
[----:B------:R-:W0:Y:S01]  /*1b140*/  S2R R7, SR_TID.X ;  /* 0x0000000000077919 */ /* 0x000e220000002100 */
[----:B------:R-:W-:Y:S01]  /*1b150*/  IMAD.MOV.U32 R13, RZ, RZ, R8 ;  /* 0x000000ffff0d7224 */ /* 0x000fe200078e0008 */
[----:B------:R-:W-:Y:S01]  /*1b160*/  MOV R15, 0xffffffff ;  /* 0xffffffff000f7802 */ /* 0x000fe20000000f00 */
[----:B------:R-:W-:Y:S02]  /*1b170*/  IMAD.MOV.U32 R12, RZ, RZ, RZ ;  /* 0x000000ffff0c7224 */ /* 0x000fe400078e00ff */
[----:B------:R-:W-:Y:S02]  /*1b180*/  IMAD.MOV.U32 R11, RZ, RZ, 0x1e1f ;  /* 0x00001e1fff0b7424 */ /* 0x000fe400078e00ff */
[----:B------:R-:W-:-:S07]  /*1b190*/  IMAD.MOV.U32 R0, RZ, RZ, R14 ;  /* 0x000000ffff007224 */ /* 0x000fce00078e000e */
[----:B0-----:R-:W-:Y:S05]  /*1b1a0*/  WARPSYNC.COLLECTIVE R15, `(.L_x_11172) ;  /* 0x000000000f087348 */ /* 0x001fea0003c00000 */
[----:B------:R1:W2:Y:S02]  /*1b1b0*/  SHFL.IDX P6, R14, R13, R12, R11 ;  /* 0x0000000c0d0e7389 */ /* 0x0002a400000c000b */
[----:B012---:R-:W-:Y:S01]  /*1b1c0*/  ENDCOLLECTIVE ;  /* 0x000000000000791b */ /* 0x007fe20003800000 */
.L_x_11172:
        /* <DEDUP_REMOVED lines=8> */
[CC--:B0-----:R-:W-:Y:S01]  /*1b250*/  ISETP.GE.AND P4, PT, R15.reuse, R11.reuse, PT ;  /* 0x0000000b0f00720c */ /* 0x0c1fe20003f86270 */
        /* <DEDUP_REMOVED lines=12> */
[----:B------:R-:W-:Y:S01]  /*1b320*/  IMAD.MOV.U32 R15, RZ, RZ, -0x1 ;  /* 0xffffffffff0f7424 */ /* 0x000fe200078e00ff */
[----:B------:R-:W-:Y:S02]  /*1b330*/  MOV R11, 0x1e1f ;  /* 0x00001e1f000b7802 */ /* 0x000fe40000000f00 */
[----:B------:R-:W-:-:S13]  /*1b340*/  ISETP.LT.OR P3, PT, R2, 0x1, P0 ;  /* 0x000000010200780c */ /* 0x000fda0000761670 */
[----:B0-----:R-:W-:Y:S05]  /*1b350*/  WARPSYNC.COLLECTIVE R15, `(.L_x_11173) ;  /* 0x000000000f087348 */ /* 0x001fea0003c00000 */
[----:B------:R1:W2:Y:S02]  /*1b360*/  SHFL.IDX P6, R14, R13, R12, R11 ;  /* 0x0000000c0d0e7389 */ /* 0x0002a400000c000b */
[----:B012---:R-:W-:Y:S01]  /*1b370*/  ENDCOLLECTIVE ;  /* 0x000000000000791b */ /* 0x007fe20003800000 */
.L_x_11173:
[----:B------:R-:W-:Y:S01]  /*1b380*/  @!PT LDS RZ, [RZ] ;  /* 0x00000000fffff984 */ /* 0x000fe20000000800 */
[----:B------:R-:W-:Y:S01]  /*1b390*/  @!PT LDS RZ, [RZ] ;  /* 0x00000000fffff984 */ /* 0x000fe20000000800 */
[----:B------:R-:W-:Y:S01]  /*1b3a0*/  @!PT LDS RZ, [RZ] ;  /* 0x00000000fffff984 */ /* 0x000fe20000000800 */
[----:B------:R0:W-:Y:S01]  /*1b3b0*/  LDGSTS.E.BYPASS.LTC128B.128 [R0+0xb000], desc[UR42][R6.64+0x40], !P3 ;  /* 0x0b00004006007fae */ /* 0x0001e2000d901d6a */
[----:B------:R-:W-:Y:S01]  /*1b3c0*/  ISETP.GE.AND P3, PT, R2, 0x41, PT ;  /* 0x000000410200780c */ /* 0x000fe20003f66270 */
[----:B------:R-:W-:Y:S02]  /*1b3d0*/  IMAD.MOV.U32 R13, RZ, RZ, R8 ;  /* 0x000000ffff0d7224 */ /* 0x000fe400078e0008 */
[----:B------:R-:W-:-:S10]  /*1b3e0*/  IMAD.MOV.U32 R9, RZ, RZ, R14 ;  /* 0x000000ffff097224 */ /* 0x000fd400078e000e */
[----:B0-----:R-:W-:Y:S05]  /*1b3f0*/  WARPSYNC.COLLECTIVE R15, `(.L_x_11174) ;  /* 0x000000000f087348 */ /* 0x001fea0003c00000 */
[----:B------:R1:W2:Y:S02]  /*1b400*/  SHFL.IDX P6, R14, R13, R12, R11 ;  /* 0x0000000c0d0e7389 */ /* 0x0002a400000c000b */
[----:B012---:R-:W-:Y:S01]  /*1b410*/  ENDCOLLECTIVE ;  /* 0x000000000000791b */ /* 0x007fe20003800000 */
.L_x_11174:
[----:B------:R-:W-:Y:S01]  /*1b420*/  IMAD.MOV.U32 R6, RZ, RZ, R14 ;  /* 0x000000ffff067224 */ /* 0x000fe200078e000e */
[----:B------:R-:W-:Y:S06]  /*1b430*/  BRA `(.L_x_11175) ;  /* 0xffffffb4001c7947 */ /* 0x000fec000383ffff */
.L_x_11055:
[----:B---3--:R-:W3:Y:S02]  /*1b440*/  LDL R2, [R1+0x38] ;  /* 0x0000380001027983 */ /* 0x008ee40000100800 */
[----:B---3--:R3:W4:Y:S02]  /*1b450*/  SYNCS.PHASECHK.TRANS64.TRYWAIT P0, [R4+URZ+0x19c40], R2 ;  /* 0x019c4002040075a7 */ /* 0x008724000800017f */
[----:B----4-:R-:W-:Y:S05]  /*1b460*/  @!P0 NANOSLEEP.SYNCS 0x989680 ;  /* 0x009896800000895d */ /* 0x010fea0003900000 */
[----:B------:R-:W4:Y:S02]  /*1b470*/  @!P0 SYNCS.PHASECHK.TRANS64 P0, [R4+URZ+0x19c40], R2 ;  /* 0x019c4002040085a7 */ /* 0x000f24000800007f */
[----:B----4-:R-:W-:Y:S05]  /*1b480*/  @!P0 BRA `(.L_x_11055) ;  /* 0xfffffffc00ec8947 */ /* 0x010fea000383ffff */
[----:B------:R-:W-:Y:S05]  /*1b490*/  BRA `(.L_x_11176) ;  /* 0xffffffb4008c7947 */ /* 0x000fea000383ffff */
.L_x_11056:
[----:B------:R-:W-:Y:S01]  /*1b4a0*/  BSSY B0, `(.L_x_11177) ;  /* 0x0000008000007945 */ /* 0x000fe20003800000 */
[----:B------:R-:W-:Y:S01]  /*1b4b0*/  IMAD.MOV.U32 R13, RZ, RZ, R6 ;  /* 0x000000ffff0d7224 */ /* 0x000fe200078e0006 */
[----:B------:R-:W-:Y:S01]  /*1b4c0*/  MOV R11, 0x1e1f ;  /* 0x00001e1f000b7802 */ /* 0x000fe20000000f00 */
[----:B------:R-:W-:Y:S02]  /*1b4d0*/  IMAD.MOV.U32 R12, RZ, RZ, RZ ;  /* 0x000000ffff0c7224 */ /* 0x000fe400078e00ff */
[----:B------:R-:W-:-:S07]  /*1b4e0*/  IMAD.MOV.U32 R15, RZ, RZ, -0x1 ;  /* 0xffffffffff0f7424 */ /* 0x000fce00078e00ff */
[----:B--2---:R-:W-:Y:S05]  /*1b4f0*/  WARPSYNC.COLLECTIVE R15, `(.L_x_11178) ;  /* 0x000000000f087348 */ /* 0x004fea0003c00000 */
[----:B------:R0:W1:Y:S02]  /*1b500*/  SHFL.IDX P6, R14, R13, R12, R11 ;  /* 0x0000000c0d0e7389 */ /* 0x00006400000c000b */
[----:B012---:R-:W-:Y:S01]  /*1b510*/  ENDCOLLECTIVE ;  /* 0x000000000000791b */ /* 0x007fe20003800000 */
.L_x_11178:
[----:B------:R-:W-:Y:S05]  /*1b520*/  BSYNC B0 ;  /* 0x0000000000007941 */ /* 0x000fea0003800000 */
.L_x_11177:
        /* <DEDUP_REMOVED lines=8> */
.L_x_11179:
[----:B------:R-:W-:Y:S02]  /*1b5b0*/  IMAD.MOV.U32 R13, RZ, RZ, R6 ;  /* 0x000000ffff0d7224 */ /* 0x000fe400078e0006 */
[----:B------:R-:W-:Y:S01]  /*1b5c0*/  IMAD.MOV.U32 R12, RZ, RZ, 0x1 ;  /* 0x00000001ff0c7424 */ /* 0x000fe200078e00ff */
[----:B------:R-:W-:-:S07]  /*1b5d0*/  MOV R3, R14 ;  /* 0x0000000e00037202 */ /* 0x000fce0000000f00 */
[----:B------:R-:W-:Y:S05]  /*1b5e0*/  WARPSYNC.COLLECTIVE R15, `(.L_x_11180) ;  /* 0x000000000f087348 */ /* 0x000fea0003c00000 */
[----:B------:R0:W1:Y:S02]  /*1b5f0*/  SHFL.IDX P6, R14, R13, R12, R11 ;  /* 0x0000000c0d0e7389 */ /* 0x00006400000c000b */
[----:B01----:R-:W-:Y:S01]  /*1b600*/  ENDCOLLECTIVE ;  /* 0x000000000000791b */ /* 0x003fe20003800000 */
.L_x_11180:
        /* <DEDUP_REMOVED lines=14> */
.L_x_11181:
[----:B------:R-:W-:Y:S01]  /*1b6f0*/  @!PT LDS RZ, [RZ] ;  /* 0x00000000fffff984 */ /* 0x000fe20000000800 */
[----:B------:R-:W-:Y:S01]  /*1b700*/  @!PT LDS RZ, [RZ] ;  /* 0x00000000fffff984 */ /* 0x000fe20000000800 */
[----:B------:R-:W-:Y:S01]  /*1b710*/  @!PT LDS RZ, [RZ] ;  /* 0x00000000fffff984 */ /* 0x000fe20000000800 */
[----:B------:R1:W-:Y:S04]  /*1b720*/  @P1 LDGSTS.E.BYPASS.LTC128B.128 [R0+0x14800], desc[UR42][R2.64+0x20], !P4 ;  /* 0x1480002002001fae */ /* 0x0003e8000e101d6a */
[----:B------:R1:W-:Y:S01]  /*1b730*/  @P1 LDGSTS.E.BYPASS.LTC128B.128 [R0+0x15800], desc[UR42][R2.64+0x40], !P2 ;  /* 0x1580004002001fae */ /* 0x0003e2000d101d6a */
[----:B------:R-:W-:Y:S01]  /*1b740*/  IMAD.MOV.U32 R5, RZ, RZ, R14 ;  /* 0x000000ffff057224 */ /* 0x000fe200078e000e */
[----:B------:R-:W-:Y:S06]  /*1b750*/  BRA `(.L_x_11182) ;  /* 0xffffffb400907947 */ /* 0x000fec000383ffff */
.L_x_11061:
        /* <DEDUP_REMOVED lines=9> */
.L_x_11183:
[----:B------:R-:W-:Y:S01]  /*1b7f0*/  ISETP.GE.AND P2, PT, R17, R0, PT ;  /* 0x000000001100720c */ /* 0x000fe20003f46270 */
[----:B------:R-:W-:Y:S02]  /*1b800*/  IMAD.MOV.U32 R13, RZ, RZ, R6 ;  /* 0x000000ffff0d7224 */ /* 0x000fe400078e0006 */
[----:B------:R-:W-:-:S10]  /*1b810*/  IMAD.MOV.U32 R2, RZ, RZ, R14 ;  /* 0x000000ffff027224 */ /* 0x000fd400078e000e */
[----:B------:R-:W-:Y:S05]  /*1b820*/  WARPSYNC.COLLECTIVE R15, `(.L_x_11184) ;  /* 0x000000000f087348 */ /* 0x000fea0003c00000 */
[----:B------:R0:W1:Y:S02]  /*1b830*/  SHFL.IDX P6, R14, R13, R12, R11 ;  /* 0x0000000c0d0e7389 */ /* 0x00006400000c000b */
[----:B01----:R-:W-:Y:S01]  /*1b840*/  ENDCOLLECTIVE ;  /* 0x000000000000791b */ /* 0x003fe20003800000 */
.L_x_11184:
[----:B------:R-:W-:Y:S02]  /*1b850*/  IMAD.MOV.U32 R13, RZ, RZ, R5 ;  /* 0x000000ffff0d7224 */ /* 0x000fe400078e0005 */
[----:B------:R-:W-:Y:S02]  /*1b860*/  IMAD.MOV.U32 R12, RZ, RZ, 0x1 ;  /* 0x00000001ff0c7424 */ /* 0x000fe400078e00ff */
[----:B------:R-:W-:-:S07]  /*1b870*/  IMAD.MOV.U32 R3, RZ, RZ, R14 ;  /* 0x000000ffff037224 */ /* 0x000fce00078e000e */
[----:B------:R-:W-:Y:S05]  /*1b880*/  WARPSYNC.COLLECTIVE R15, `(.L_x_11185) ;  /* 0x000000000f087348 */ /* 0x000fea0003c00000 */
[----:B------:R0:W1:Y:S02]  /*1b890*/  SHFL.IDX P6, R14, R13, R12, R11 ;  /* 0x0000000c0d0e7389 */ /* 0x00006400000c000b */
[----:B01----:R-:W-:Y:S01]  /*1b8a0*/  ENDCOLLECTIVE ;  /* 0x000000000000791b */ /* 0x003fe20003800000 */
.L_x_11185:
        /* <DEDUP_REMOVED lines=14> */
.L_x_11186:
[----:B------:R-:W-:Y:S01]  /*1b990*/  @!PT LDS RZ, [RZ] ;  /* 0x00000000fffff984 */ /* 0x000fe20000000800 */
[----:B------:R-:W-:Y:S01]  /*1b9a0*/  @!PT LDS RZ, [RZ] ;  /* 0x00000000fffff984 */ /* 0x000fe20000000800 */
[----:B------:R-:W-:Y:S01]  /*1b9b0*/  @!PT LDS RZ, [RZ] ;  /* 0x00000000fffff984 */ /* 0x000fe20000000800 */
[----:B------:R-:W-:Y:S04]  /*1b9c0*/  @!P2 LDGSTS.E.BYPASS.LTC128B.128 [R8+0x10800], desc[UR42][R2.64+0x20], !P0 ;  /* 0x108000200208afae */ /* 0x000fe8000c101d6a */
[----:B------:R0:W-:Y:S01]  /*1b9d0*/  @!P2 LDGSTS.E.BYPASS.LTC128B.128 [R8+0x12000], desc[UR42][R2.64+0x40], !P1 ;  /* 0x120000400208afae */ /* 0x0001e2000c901d6a */
[----:B------:R-:W-:Y:S02]  /*1b9e0*/  IMAD.MOV.U32 R13, RZ, RZ, R4 ;  /* 0x000000ffff0d7224 */ /* 0x000fe400078e0004 */
[----:B------:R-:W-:Y:S02]  /*1b9f0*/  IMAD.MOV.U32 R12, RZ, RZ, RZ ;  /* 0x000000ffff0c7224 */ /* 0x000fe400078e00ff */
[----:B0-----:R-:W-:Y:S02]  /*1ba00*/  VIADD R3, R17, 0x40 ;  /* 0x0000004011037836 */ /* 0x001fe40000000000 */
[----:B------:R-:W-:-:S03]  /*1ba10*/  IMAD.MOV.U32 R6, RZ, RZ, R14 ;  /* 0x000000ffff067224 */ /* 0x000fc600078e000e */
[----:B------:R-:W-:-:S13]  /*1ba20*/  ISETP.GE.AND P2, PT, R3, R0, PT ;  /* 0x000000000300720c */ /* 0x000fda0003f46270 */
[----:B------:R-:W-:Y:S05]  /*1ba30*/  WARPSYNC.COLLECTIVE R15, `(.L_x_11187) ;  /* 0x000000000f087348 */ /* 0x000fea0003c00000 */
[----:B------:R0:W1:Y:S02]  /*1ba40*/  SHFL.IDX P6, R14, R13, R12, R11 ;  /* 0x0000000c0d0e7389 */ /* 0x00006400000c000b */
[----:B01----:R-:W-:Y:S01]  /*1ba50*/  ENDCOLLECTIVE ;  /* 0x000000000000791b */ /* 0x003fe20003800000 */
.L_x_11187:
[----:B------:R-:W-:Y:S01]  /*1ba60*/  @!P2 IADD3 R2, P4, R10, R6, RZ ;  /* 0x000000060a02a210 */ /* 0x000fe20007f9e0ff */
[----:B------:R-:W-:-:S03]  /*1ba70*/  IMAD.MOV.U32 R13, RZ, RZ, R7 ;  /* 0x000000ffff0d7224 */ /* 0x000fc600078e0007 */
[----:B------:R-:W-:-:S05]  /*1ba80*/  @!P2 IADD3.X R3, RZ, R5, RZ, P4, !PT ;  /* 0x00000005ff03a210 */ /* 0x000fca00027fe4ff */
[----:B------:R-:W-:Y:S01]  /*1ba90*/  @!PT LDS RZ, [RZ] ;  /* 0x00000000fffff984 */ /* 0x000fe20000000800 */
[----:B------:R-:W-:Y:S01]  /*1baa0*/  @!PT LDS RZ, [RZ] ;  /* 0x00000000fffff984 */ /* 0x000fe20000000800 */
[----:B------:R-:W-:Y:S01]  /*1bab0*/  @!PT LDS RZ, [RZ] ;  /* 0x00000000fffff984 */ /* 0x000fe20000000800 */
[----:B------:R-:W-:Y:S04]  /*1bac0*/  @!P2 LDGSTS.E.BYPASS.LTC128B.128 [R8+0xf800], desc[UR42][R2.64], !P3 ;  /* 0x0f8000000208afae */ /* 0x000fe8000d901d6a */
[----:B------:R-:W-:Y:S04]  /*1bad0*/  @!P2 LDGSTS.E.BYPASS.LTC128B.128 [R8+0x11000], desc[UR42][R2.64+0x20], !P0 ;  /* 0x110000200208afae */ /* 0x000fe8000c101d6a */
[----:B------:R0:W-:Y:S02]  /*1bae0*/  @!P2 LDGSTS.E.BYPASS.LTC128B.128 [R8+0x12800], desc[UR42][R2.64+0x40], !P1 ;  /* 0x128000400208afae */ /* 0x0001e4000c901d6a */
[----:B0-----:R-:W-:-:S07]  /*1baf0*/  IMAD.MOV.U32 R3, RZ, RZ, R14 ;  /* 0x000000ffff037224 */ /* 0x001fce00078e000e */
[----:B------:R-:W-:Y:S05]  /*1bb00*/  WARPSYNC.COLLECTIVE R15, `(.L_x_11188) ;  /* 0x000000000f087348 */ /* 0x000fea0003c00000 */
[----:B------:R0:W1:Y:S02]  /*1bb10*/  SHFL.IDX P6, R14, R13, R12, R11 ;  /* 0x0000000c0d0e7389 */ /* 0x00006400000c000b */
[----:B01----:R-:W-:Y:S01]  /*1bb20*/  ENDCOLLECTIVE ;  /* 0x000000000000791b */ /* 0x003fe20003800000 */
.L_x_11188:
[----:B------:R-:W-:Y:S01]  /*1bb30*/  IMAD.MOV.U32 R2, RZ, RZ, R14 ;  /* 0x000000ffff027224 */ /* 0x000fe200078e000e */
[----:B------:R-:W-:Y:S06]  /*1bb40*/  BRA `(.L_x_11189) ;  /* 0xffffffbc00407947 */ /* 0x000fec000383ffff */
.L_x_11066:
[----:B--2---:R2:W3:Y:S02]  /*1bb50*/  SYNCS.PHASECHK.TRANS64.TRYWAIT P0, [R22+URZ+0x19c20], R0 ;  /* 0x019c2000160075a7 */ /* 0x0044e4000800017f */
[----:B---3--:R-:W-:Y:S05]  /*1bb60*/  @!P0 NANOSLEEP.SYNCS 0x989680 ;  /* 0x009896800000895d */ /* 0x008fea0003900000 */
[----:B------:R-:W3:Y:S02]  /*1bb70*/  @!P0 SYNCS.PHASECHK.TRANS64 P0, [R22+URZ+0x19c20], R0 ;  /* 0x019c2000160085a7 */ /* 0x000ee4000800007f */
[----:B---3--:R-:W-:Y:S05]  /*1bb80*/  @!P0 BRA `(.L_x_11066) ;  /* 0xfffffffc00f08947 */ /* 0x008fea000383ffff */
[----:B------:R-:W-:Y:S05]  /*1bb90*/  BRA `(.L_x_11190) ;  /* 0xffffffbc00b07947 */ /* 0x000fea000383ffff */
.L_x_11070:
[----:B0-----:R0:W1:Y:S02]  /*1bba0*/  SYNCS.PHASECHK.TRANS64.TRYWAIT P0, [R0+URZ+0x19c80], R10 ;  /* 0x019c800a000075a7 */ /* 0x001064000800017f */
[----:B-1----:R-:W-:Y:S05]  /*1bbb0*/  @!P0 NANOSLEEP.SYNCS 0x989680 ;  /* 0x009896800000895d */ /* 0x002fea0003900000 */
[----:B------:R-:W1:Y:S02]  /*1bbc0*/  @!P0 SYNCS.PHASECHK.TRANS64 P0, [R0+URZ+0x19c80], R10 ;  /* 0x019c800a000085a7 */ /* 0x000e64000800007f */
[----:B-1----:R-:W-:Y:S05]  /*1bbd0*/  @!P0 BRA `(.L_x_11070) ;  /* 0xfffffffc00f08947 */ /* 0x002fea000383ffff */
[----:B------:R-:W-:Y:S05]  /*1bbe0*/  BRA `(.L_x_11191) ;  /* 0xffffffc000807947 */ /* 0x000fea000383ffff */
.L_x_11071:
        /* <DEDUP_REMOVED lines=8> */
.L_x_11193:
[----:B------:R-:W-:Y:S05]  /*1bc70*/  BSYNC B0 ;  /* 0x0000000000007941 */ /* 0x000fea0003800000 */
.L_x_11192:
[----:B------:R-:W0:Y:S01]  /*1bc80*/  S2R R2, SR_TID.X ;  /* 0x0000000000027919 */ /* 0x000e220000002100 */
[----:B------:R-:W-:Y:S01]  /*1bc90*/  IMAD.MOV.U32 R13, RZ, RZ, R21 ;  /* 0x000000ffff0d7224 */ /* 0x000fe200078e0015 */
[----:B------:R-:W-:Y:S01]  /*1bca0*/  MOV R15, 0xffffffff ;  /* 0xffffffff000f7802 */ /* 0x000fe20000000f00 */
[----:B------:R-:W-:Y:S02]  /*1bcb0*/  IMAD.MOV.U32 R12, RZ, RZ, RZ ;  /* 0x000000ffff0c7224 */ /* 0x000fe400078e00ff */
[----:B------:R-:W-:Y:S02]  /*1bcc0*/  IMAD.MOV.U32 R11, RZ, RZ, 0x1e1f ;  /* 0x00001e1fff0b7424 */ /* 0x000fe400078e00ff */
[----:B------:R-:W-:Y:S02]  /*1bcd0*/  IMAD.MOV.U32 R3, RZ, RZ, R14 ;  /* 0x000000ffff037224 */ /* 0x000fe400078e000e */
[----:B------:R-:W-:-:S07]  /*1bce0*/  IMAD.IADD R6, R22, 0x1, R6 ;  /* 0x0000000116067824 */ /* 0x000fce00078e0206 */
[----:B0-----:R-:W-:Y:S05]  /*1bcf0*/  WARPSYNC.COLLECTIVE R15, `(.L_x_11194) ;  /* 0x000000000f087348 */ /* 0x001fea0003c00000 */
[----:B------:R1:W2:Y:S02]  /*1bd00*/  SHFL.IDX P6, R14, R13, R12, R11 ;  /* 0x0000000c0d0e7389 */ /* 0x0002a400000c000b */
[----:B012---:R-:W-:Y:S01]  /*1bd10*/  ENDCOLLECTIVE ;  /* 0x000000000000791b */ /* 0x007fe20003800000 */
.L_x_11194:
[----:B------:R-:W-:Y:S02]  /*1bd20*/  IMAD.MOV.U32 R13, RZ, RZ, R26 ;  /* 0x000000ffff0d7224 */ /* 0x000fe400078e001a */
[----:B------:R-:W-:Y:S02]  /*1bd30*/  IMAD.MOV.U32 R12, RZ, RZ, 0x1 ;  /* 0x00000001ff0c7424 */ /* 0x000fe400078e00ff */
[----:B------:R-:W-:Y:S02]  /*1bd40*/  IMAD.SHL.U32 R15, R2, 0x10, RZ ;  /* 0x00000010020f7824 */ /* 0x000fe400078e00ff */
[----:B------:R-:W-:-:S03]  /*1bd50*/  IMAD.MOV.U32 R2, RZ, RZ, R14 ;  /* 0x000000ffff027224 */ /* 0x000fc600078e000e */
[----:B------:R-:W-:-:S04]  /*1bd60*/  LOP3.LUT R15, R15, 0x10, RZ, 0xc0, !PT ;  /* 0x000000100f0f7812 */ /* 0x000fc800078ec0ff */
[----:B------:R-:W-:Y:S02]  /*1bd70*/  IADD3 R2, P0, R15, R2, RZ ;  /* 0x000000020f027210 */ /* 0x000fe40007f1e0ff */
[----:B------:R-:W-:-:S03]  /*1bd80*/  MOV R15, 0xffffffff ;  /* 0xffffffff000f7802 */ /* 0x000fc60000000f00 */
[----:B------:R-:W-:-:S08]  /*1bd90*/  IMAD.X R3, RZ, RZ, R3, P0 ;  /* 0x000000ffff037224 */ /* 0x000fd000000e0603 */
[----:B------:R-:W-:Y:S05]  /*1bda0*/  WARPSYNC.COLLECTIVE R15, `(.L_x_11195) ;  /* 0x000000000f087348 */ /* 0x000fea0003c00000 */
[----:B------:R0:W1:Y:S02]  /*1bdb0*/  SHFL.IDX P6, R14, R13, R12, R11 ;  /* 0x0000000c0d0e7389 */ /* 0x00006400000c000b */
[----:B01----:R-:W-:Y:S01]  /*1bdc0*/  ENDCOLLECTIVE ;  /* 0x000000000000791b */ /* 0x003fe20003800000 */
.L_x_11195:
        /* <DEDUP_REMOVED lines=11> */
.L_x_11196:
[----:B------:R-:W-:Y:S01]  /*1be80*/  IMAD.MOV.U32 R2, RZ, RZ, R14 ;  /* 0x000000ffff027224 */ /* 0x000fe200078e000e */
[----:B------:R-:W-:Y:S06]  /*1be90*/  BRA `(.L_x_11197) ;  /* 0xffffffc000907947 */ /* 0x000fec000383ffff */
.L_x_11076:
[----:B---3--:R3:W4:Y:S02]  /*1bea0*/  SYNCS.PHASECHK.TRANS64.TRYWAIT P0, [R0+URZ+0x19c40], R10 ;  /* 0x019c400a000075a7 */ /* 0x008724000800017f */
[----:B----4-:R-:W-:Y:S05]  /*1beb0*/  @!P0 NANOSLEEP.SYNCS 0x989680 ;  /* 0x009896800000895d */ /* 0x010fea0003900000 */
[----:B------:R-:W4:Y:S02]  /*1bec0*/  @!P0 SYNCS.PHASECHK.TRANS64 P0, [R0+URZ+0x19c40], R10 ;  /* 0x019c400a000085a7 */ /* 0x000f24000800007f */
[----:B----4-:R-:W-:Y:S05]  /*1bed0*/  @!P0 BRA `(.L_x_11076) ;  /* 0xfffffffc00f08947 */ /* 0x010fea000383ffff */
[----:B------:R-:W-:Y:S05]  /*1bee0*/  BRA `(.L_x_11198) ;  /* 0xffffffc000f47947 */ /* 0x000fea000383ffff */
.L_x_11077:
[----:B------:R-:W-:Y:S01]  /*1bef0*/  BSSY B0, `(.L_x_11199) ;  /* 0x0000008000007945 */ /* 0x000fe20003800000 */
[----:B------:R-:W-:Y:S01]  /*1bf00*/  IMAD.MOV.U32 R13, RZ, RZ, R8 ;  /* 0x000000ffff0d7224 */ /* 0x000fe200078e0008 */
[----:B------:R-:W-:Y:S01]  /*1bf10*/  MOV R15, 0xffffffff ;  /* 0xffffffff000f7802 */ /* 0x000fe20000000f00 */
[----:B------:R-:W-:Y:S02]  /*1bf20*/  IMAD.MOV.U32 R12, RZ, RZ, RZ ;  /* 0x000000ffff0c7224 */ /* 0x000fe400078e00ff */
[----:B------:R-:W-:-:S07]  /*1bf30*/  IMAD.MOV.U32 R11, RZ, RZ, 0x1e1f ;  /* 0x00001e1fff0b7424 */ /* 0x000fce00078e00ff */
[----:B0-23--:R-:W-:Y:S05]  /*1bf40*/  WARPSYNC.COLLECTIVE R15, `(.L_x_11200) ;  /* 0x000000000f087348 */ /* 0x00dfea0003c00000 */
[----:B------:R1:W4:Y:S02]  /*1bf50*/  SHFL.IDX P6, R14, R13, R12, R11 ;  /* 0x0000000c0d0e7389 */ /* 0x00032400000c000b */
[----:B01234-:R-:W-:Y:S01]  /*1bf60*/  ENDCOLLECTIVE ;  /* 0x000000000000791b */ /* 0x01ffe20003800000 */
.L_x_11200:
[----:B------:R-:W-:Y:S05]  /*1bf70*/  BSYNC B0 ;  /* 0x0000000000007941 */ /* 0x000fea0003800000 */
.L_x_11199:
        /* <DEDUP_REMOVED lines=8> */
.L_x_11201:
[----:B------:R-:W-:Y:S02]  /*1c000*/  IMAD.MOV.U32 R13, RZ, RZ, R8 ;  /* 0x000000ffff0d7224 */ /* 0x000fe400078e0008 */
[----:B------:R-:W-:Y:S02]  /*1c010*/  IMAD.MOV.U32 R12, RZ, RZ, 0x1 ;  /* 0x00000001ff0c7424 */ /* 0x000fe400078e00ff */
[----:B------:R-:W-:-:S07]  /*1c020*/  IMAD.MOV.U32 R2, RZ, RZ, R14 ;  /* 0x000000ffff027224 */ /* 0x000fce00078e000e */
[----:B------:R-:W-:Y:S05]  /*1c030*/  WARPSYNC.COLLECTIVE R15, `(.L_x_11202) ;  /* 0x000000000f087348 */ /* 0x000fea0003c00000 */
[----:B------:R0:W1:Y:S02]  /*1c040*/  SHFL.IDX P6, R14, R13, R12, R11 ;  /* 0x0000000c0d0e7389 */ /* 0x00006400000c000b */
[----:B01----:R-:W-:Y:S01]  /*1c050*/  ENDCOLLECTIVE ;  /* 0x000000000000791b */ /* 0x003fe20003800000 */
.L_x_11202:
        /* <DEDUP_REMOVED lines=13> */
.L_x_11203:
[----:B------:R-:W-:Y:S01]  /*1c130*/  IMAD.MOV.U32 R2, RZ, RZ, R14 ;  /* 0x000000ffff027224 */ /* 0x000fe200078e000e */
[----:B------:R-:W-:Y:S06]  /*1c140*/  BRA `(.L_x_11204) ;  /* 0xffffffc400007947 */ /* 0x000fec000383ffff */
.L_x_11082:
[----:B0-----:R0:W2:Y:S02]  /*1c150*/  SYNCS.PHASECHK.TRANS64.TRYWAIT P2, [R2+URZ+0x19c70], R0 ;  /* 0x019c7000020075a7 */ /* 0x0010a4000804017f */
[----:B--2---:R-:W-:Y:S05]  /*1c160*/  @!P2 NANOSLEEP.SYNCS 0x989680 ;  /* 0x009896800000a95d */ /* 0x004fea0003900000 */
[----:B------:R-:W2:Y:S02]  /*1c170*/  @!P2 SYNCS.PHASECHK.TRANS64 P2, [R2+URZ+0x19c70], R0 ;  /* 0x019c70000200a5a7 */ /* 0x000ea4000804007f */
[----:B--2---:R-:W-:Y:S05]  /*1c180*/  @!P2 BRA `(.L_x_11082) ;  /* 0xfffffffc00f0a947 */ /* 0x004fea000383ffff */
[----:B------:R-:W-:Y:S05]  /*1c190*/  BRA `(.L_x_11205) ;  /* 0xffffffc4006c7947 */ /* 0x000fea000383ffff */
.L_x_11084:
[----:B0-----:R0:W2:Y:S02]  /*1c1a0*/  SYNCS.PHASECHK.TRANS64.TRYWAIT P2, [R2+URZ+0x19c60], R3 ;  /* 0x019c6003020075a7 */ /* 0x0010a4000804017f */
[----:B--2---:R-:W-:Y:S05]  /*1c1b0*/  @!P2 NANOSLEEP.SYNCS 0x989680 ;  /* 0x009896800000a95d */ /* 0x004fea0003900000 */
[----:B------:R-:W2:Y:S02]  /*1c1c0*/  @!P2 SYNCS.PHASECHK.TRANS64 P2, [R2+URZ+0x19c60], R3 ;  /* 0x019c60030200a5a7 */ /* 0x000ea4000804007f */
[----:B--2---:R-:W-:Y:S05]  /*1c1d0*/  @!P2 BRA `(.L_x_11084) ;  /* 0xfffffffc00f0a947 */ /* 0x004fea000383ffff */
[----:B------:R-:W-:Y:S05]  /*1c1e0*/  BRA `(.L_x_11206) ;  /* 0xffffffc4007c7947 */ /* 0x000fea000383ffff */
.L_x_11092:
[----:B--2---:R2:W3:Y:S02]  /*1c1f0*/  SYNCS.PHASECHK.TRANS64.TRYWAIT P1, [R0+URZ+0x19c70], R2 ;  /* 0x019c7002000075a7 */ /* 0x0044e4000802017f */
[----:B---3--:R-:W-:Y:S05]  /*1c200*/  @!P1 NANOSLEEP.SYNCS 0x989680 ;  /* 0x009896800000995d */ /* 0x008fea0003900000 */
[----:B------:R-:W3:Y:S02]  /*1c210*/  @!P1 SYNCS.PHASECHK.TRANS64 P1, [R0+URZ+0x19c70], R2 ;  /* 0x019c7002000095a7 */ /* 0x000ee4000802007f */
[----:B---3--:R-:W-:Y:S05]  /*1c220*/  @!P1 BRA `(.L_x_11092) ;  /* 0xfffffffc00f09947 */ /* 0x008fea000383ffff */
[----:B------:R-:W-:Y:S05]  /*1c230*/  BRA `(.L_x_11207) ;  /* 0xffffffcc00187947 */ /* 0x000fea000383ffff */
.L_x_11094:
[----:B0-----:R0:W1:Y:S02]  /*1c240*/  SYNCS.PHASECHK.TRANS64.TRYWAIT P1, [R0+URZ+0x19c60], R2 ;  /* 0x019c6002000075a7 */ /* 0x001064000802017f */
[----:B-1----:R-:W-:Y:S05]  /*1c250*/  @!P1 NANOSLEEP.SYNCS 0x989680 ;  /* 0x009896800000995d */ /* 0x002fea0003900000 */
[----:B------:R-:W1:Y:S02]  /*1c260*/  @!P1 SYNCS.PHASECHK.TRANS64 P1, [R0+URZ+0x19c60], R2 ;  /* 0x019c6002000095a7 */ /* 0x000e64000802007f */
[----:B-1----:R-:W-:Y:S05]  /*1c270*/  @!P1 BRA `(.L_x_11094) ;  /* 0xfffffffc00f09947 */ /* 0x002fea000383ffff */
[----:B------:R-:W-:Y:S05]  /*1c280*/  BRA `(.L_x_11208) ;  /* 0xffffffcc00247947 */ /* 0x000fea000383ffff */
.L_x_11099:
[----:B------:R-:W-:Y:S01]  /*1c290*/  BSSY B0, `(.L_x_11209) ;  /* 0x0000008000007945 */ /* 0x000fe20003800000 */
[----:B------:R-:W-:Y:S01]  /*1c2a0*/  IMAD.MOV.U32 R13, RZ, RZ, R16 ;  /* 0x000000ffff0d7224 */ /* 0x000fe200078e0010 */
[----:B------:R-:W-:Y:S01]  /*1c2b0*/  MOV R12, RZ ;  /* 0x000000ff000c7202 */ /* 0x000fe20000000f00 */
[----:B0-----:R-:W-:Y:S02]  /*1c2c0*/  IMAD.MOV.U32 R11, RZ, RZ, 0x1f ;  /* 0x0000001fff0b7424 */ /* 0x001fe400078e00ff */
[----:B------:R-:W-:-:S07]  /*1c2d0*/  IMAD.MOV.U32 R15, RZ, RZ, -0x1 ;  /* 0xffffffffff0f7424 */ /* 0x000fce00078e00ff */
[----:B------:R-:W-:Y:S05]  /*1c2e0*/  WARPSYNC.COLLECTIVE R15, `(.L_x_11210) ;  /* 0x000000000f087348 */ /* 0x000fea0003c00000 */
[----:B------:R0:W1:Y:S02]  /*1c2f0*/  SHFL.IDX P6, R14, R13, R12, R11 ;  /* 0x0000000c0d0e7389 */ /* 0x00006400000c000b */
[----:B01----:R-:W-:Y:S01]  /*1c300*/  ENDCOLLECTIVE ;  /* 0x000000000000791b */ /* 0x003fe20003800000 */
.L_x_11210:
[----:B------:R-:W-:Y:S05]  /*1c310*/  BSYNC B0 ;  /* 0x0000000000007941 */ /* 0x000fea0003800000 */
.L_x_11209:
        /* <DEDUP_REMOVED lines=9> */
.L_x_11211:
        /* <DEDUP_REMOVED lines=18> */
.L_x_11212:
[----:B------:R-:W-:Y:S01]  /*1c4d0*/  IMAD.MOV.U32 R12, RZ, RZ, 0x2 ;  /* 0x00000002ff0c7424 */ /* 0x000fe200078e00ff */
[----:B------:R-:W-:-:S04]  /*1c4e0*/  MOV R3, R14 ;  /* 0x0000000e00037202 */ /* 0x000fc80000000f00 */
[----:B------:R-:W-:-:S05]  /*1c4f0*/  SEL R5, R3, RZ, P1 ;  /* 0x000000ff03057207 */ /* 0x000fca0000800000 */
[----:B------:R-:W-:-:S04]  /*1c500*/  IMAD.IADD R3, R2, 0x1, R5 ;  /* 0x0000000102037824 */ /* 0x000fc800078e0205 */
[----:B------:R-:W-:-:S07]  /*1c510*/  IMAD.MOV.U32 R13, RZ, RZ, R3 ;  /* 0x000000ffff0d7224 */ /* 0x000fce00078e0003 */
[----:B------:R-:W-:Y:S05]  /*1c520*/  WARPSYNC.COLLECTIVE R15, `(.L_x_11213) ;  /* 0x000000000f087348 */ /* 0x000fea0003c00000 */
[----:B------:R0:W1:Y:S02]  /*1c530*/  SHFL.UP P6, R14, R13, R12, R11 ;  /* 0x0400000c0d0e7389 */ /* 0x00006400000c000b */
[----:B01----:R-:W-:Y:S01]  /*1c540*/  ENDCOLLECTIVE ;  /* 0x000000000000791b */ /* 0x003fe20003800000 */
.L_x_11213:
[----:B------:R-:W-:Y:S01]  /*1c550*/  MOV R12, 0x4 ;  /* 0x00000004000c7802 */ /* 0x000fe20000000f00 */
[----:B------:R-:W-:-:S05]  /*1c560*/  IMAD.MOV.U32 R5, RZ, RZ, R14 ;  /* 0x000000ffff057224 */ /* 0x000fca00078e000e */
[----:B------:R-:W-:-:S05]  /*1c570*/  SEL R5, R5, RZ, P2 ;  /* 0x000000ff05057207 */ /* 0x000fca0001000000 */
[----:B------:R-:W-:-:S04]  /*1c580*/  IMAD.IADD R3, R3, 0x1, R5 ;  /* 0x0000000103037824 */ /* 0x000fc800078e0205 */
[----:B------:R-:W-:-:S07]  /*1c590*/  IMAD.MOV.U32 R13, RZ, RZ, R3 ;  /* 0x000000ffff0d7224 */ /* 0x000fce00078e0003 */
[----:B------:R-:W-:Y:S05]  /*1c5a0*/  WARPSYNC.COLLECTIVE R15, `(.L_x_11214) ;  /* 0x000000000f087348 */ /* 0x000fea0003c00000 */
[----:B------:R0:W1:Y:S02]  /*1c5b0*/  SHFL.UP P6, R14, R13, R12, R11 ;  /* 0x0400000c0d0e7389 */ /* 0x00006400000c000b */
[----:B01----:R-:W-:Y:S01]  /*1c5c0*/  ENDCOLLECTIVE ;  /* 0x000000000000791b */ /* 0x003fe20003800000 */
.L_x_11214:
[----:B------:R-:W-:Y:S02]  /*1c5d0*/  IMAD.MOV.U32 R12, RZ, RZ, 0x8 ;  /* 0x00000008ff0c7424 */ /* 0x000fe400078e00ff */
[----:B------:R-:W-:-:S05]  /*1c5e0*/  IMAD.MOV.U32 R5, RZ, RZ, R14 ;  /* 0x000000ffff057224 */ /* 0x000fca00078e000e */
[----:B------:R-:W-:-:S05]  /*1c5f0*/  SEL R5, R5, RZ, P3 ;  /* 0x000000ff05057207 */ /* 0x000fca0001800000 */
[----:B------:R-:W-:-:S04]  /*1c600*/  IMAD.IADD R3, R3, 0x1, R5 ;  /* 0x0000000103037824 */ /* 0x000fc800078e0205 */
[----:B------:R-:W-:-:S07]  /*1c610*/  IMAD.MOV.U32 R13, RZ, RZ, R3 ;  /* 0x000000ffff0d7224 */ /* 0x000fce00078e0003 */
[----:B------:R-:W-:Y:S05]  /*1c620*/  WARPSYNC.COLLECTIVE R15, `(.L_x_11215) ;  /* 0x000000000f087348 */ /* 0x000fea0003c00000 */
[----:B------:R0:W1:Y:S02]  /*1c630*/  SHFL.UP P6, R14, R13, R12, R11 ;  /* 0x0400000c0d0e7389 */ /* 0x00006400000c000b */
[----:B01----:R-:W-:Y:S01]  /*1c640*/  ENDCOLLECTIVE ;  /* 0x000000000000791b */ /* 0x003fe20003800000 */
.L_x_11215:
[----:B------:R-:W-:Y:S02]  /*1c650*/  IMAD.MOV.U32 R12, RZ, RZ, 0x10 ;  /* 0x00000010ff0c7424 */ /* 0x000fe400078e00ff */
[----:B------:R-:W-:-:S05]  /*1c660*/  IMAD.MOV.U32 R5, RZ, RZ, R14 ;  /* 0x000000ffff057224 */ /* 0x000fca00078e000e */
[----:B------:R-:W-:-:S05]  /*1c670*/  SEL R5, R5, RZ, P4 ;  /* 0x000000ff05057207 */ /* 0x000fca0002000000 */
[----:B------:R-:W-:-:S05]  /*1c680*/  IMAD.IADD R3, R3, 0x1, R5 ;  /* 0x0000000103037824 */ /* 0x000fca00078e0205 */
[----:B------:R-:W-:-:S07]  /*1c690*/  MOV R13, R3 ;  /* 0x00000003000d7202 */ /* 0x000fce0000000f00 */
[----:B------:R-:W-:Y:S05]  /*1c6a0*/  WARPSYNC.COLLECTIVE R15, `(.L_x_11216) ;  /* 0x000000000f087348 */ /* 0x000fea0003c00000 */
[----:B------:R0:W1:Y:S02]  /*1c6b0*/  SHFL.UP P6, R14, R13, R12, R11 ;  /* 0x0400000c0d0e7389 */ /* 0x00006400000c000b */
[----:B01----:R-:W-:Y:S01]  /*1c6c0*/  ENDCOLLECTIVE ;  /* 0x000000000000791b */ /* 0x003fe20003800000 */
.L_x_11216:
[----:B------:R-:W-:Y:S02]  /*1c6d0*/  IMAD.MOV.U32 R12, RZ, RZ, 0x1f ;  /* 0x0000001fff0c7424 */ /* 0x000fe400078e00ff */
[----:B------:R-:W-:Y:S02]  /*1c6e0*/  IMAD.MOV.U32 R11, RZ, RZ, 0x1f ;  /* 0x0000001fff0b7424 */ /* 0x000fe400078e00ff */
[----:B------:R-:W-:-:S05]  /*1c6f0*/  IMAD.MOV.U32 R5, RZ, RZ, R14 ;  /* 0x000000ffff057224 */ /* 0x000fca00078e000e */
[----:B------:R-:W-:-:S05]  /*1c700*/  SEL R5, R5, RZ, P5 ;  /* 0x000000ff05057207 */ /* 0x000fca0002800000 */
[----:B------:R-:W-:-:S04]  /*1c710*/  IMAD.IADD R3, R3, 0x1, R5 ;  /* 0x0000000103037824 */ /* 0x000fc800078e0205 */
[----:B------:R-:W-:-:S07]  /*1c720*/  IMAD.MOV.U32 R13, RZ, RZ, R3 ;  /* 0x000000ffff0d7224 */ /* 0x000fce00078e0003 */
[----:B------:R-:W-:Y:S05]  /*1c730*/  WARPSYNC.COLLECTIVE R15, `(.L_x_11217) ;  /* 0x000000000f087348 */ /* 0x000fea0003c00000 */
[----:B------:R0:W1:Y:S02]  /*1c740*/  SHFL.IDX P6, R14, R13, R12, R11 ;  /* 0x0000000c0d0e7389 */ /* 0x00006400000c000b */
[----:B01----:R-:W-:Y:S01]  /*1c750*/  ENDCOLLECTIVE ;  /* 0x000000000000791b */ /* 0x003fe20003800000 */
.L_x_11217:
[----:B------:R-:W-:Y:S01]  /*1c760*/  MOV R6, R14 ;  /* 0x0000000e00067202 */ /* 0x000fe20000000f00 */
[----:B------:R-:W-:Y:S06]  /*1c770*/  BRA `(.L_x_11218) ;  /* 0xffffffcc00f87947 */ /* 0x000fec000383ffff */
.L_x_11104:
        /* <DEDUP_REMOVED lines=8> */
.L_x_11220:
[----:B------:R-:W-:Y:S05]  /*1c800*/  BSYNC B0 ;  /* 0x0000000000007941 */ /* 0x000fea0003800000 */
.L_x_11219:
        /* <DEDUP_REMOVED lines=9> */
.L_x_11221:
        /* <DEDUP_REMOVED lines=8> */
.L_x_11222:
        /* <DEDUP_REMOVED lines=8> */
.L_x_11223:
        /* <DEDUP_REMOVED lines=8> */
.L_x_11224:
        /* <DEDUP_REMOVED lines=9> */
.L_x_11225:
[----:B------:R-:W-:Y:S01]  /*1cab0*/  MOV R6, R14 ;  /* 0x0000000e00067202 */ /* 0x000fe20000000f00 */
[----:B------:R-:W-:Y:S06]  /*1cac0*/  BRA `(.L_x_11226) ;  /* 0xffffffcc00c07947 */ /* 0x000fec000383ffff */
.L_x_11106:
[----:B------:R-:W-:Y:S01]  /*1cad0*/  BSSY B0, `(.L_x_11227) ;  /* 0x0000006000007945 */ /* 0x000fe20003800000 */
[----:B------:R-:W-:Y:S01]  /*1cae0*/  PLOP3.LUT P6, PT, P6, PT, PT, 0x8, 0x0 ;  /* 0x000000000000781c */ /* 0x000fe200037ce170 */
[----:B------:R-:W-:-:S12]  /*1caf0*/  IMAD.MOV.U32 R15, RZ, RZ, -0x1 ;  /* 0xffffffffff0f7424 */ /* 0x000fd800078e00ff */
[----:B01----:R-:W-:Y:S05]  /*1cb00*/  WARPSYNC.COLLECTIVE R15, `(.L_x_11228) ;  /* 0x000000000f087348 */ /* 0x003fea0003c00000 */
[----:B------:R-:W-:Y:S01]  /*1cb10*/  VOTE.ANY R14, PT, P6 ;  /* 0x00000000000e7806 */ /* 0x000fe200030e0100 */
[----:B01----:R-:W-:Y:S06]  /*1cb20*/  ENDCOLLECTIVE ;  /* 0x000000000000791b */ /* 0x003fec0003800000 */
.L_x_11228:
[----:B------:R-:W-:Y:S05]  /*1cb30*/  BSYNC B0 ;  /* 0x0000000000007941 */ /* 0x000fea0003800000 */
.L_x_11227:
[----:B------:R-:W-:Y:S01]  /*1cb40*/  IMAD.MOV.U32 R5, RZ, RZ, R14 ;  /* 0x000000ffff057224 */ /* 0x000fe200078e000e */
[----:B------:R-:W-:Y:S01]  /*1cb50*/  MOV R15, 0xffffffff ;  /* 0xffffffff000f7802 */ /* 0x000fe20000000f00 */
[----:B------:R-:W-:Y:S02]  /*1cb60*/  IMAD.MOV.U32 R13, RZ, RZ, R2 ;  /* 0x000000ffff0d7224 */ /* 0x000fe400078e0002 */
[----:B------:R-:W0:Y:S01]  /*1cb70*/  POPC R4, R5 ;  /* 0x0000000500047309 */ /* 0x000e220000000000 */
[----:B------:R-:W-:Y:S02]  /*1cb80*/  IMAD.MOV.U32 R11, RZ, RZ, 0x1f ;  /* 0x0000001fff0b7424 */ /* 0x000fe400078e00ff */
[----:B0-----:R-:W-:-:S07]  /*1cb90*/  IMAD.MOV.U32 R12, RZ, RZ, R4 ;  /* 0x000000ffff0c7224 */ /* 0x001fce00078e0004 */
[----:B------:R-:W-:Y:S05]  /*1cba0*/  WARPSYNC.COLLECTIVE R15, `(.L_x_11229) ;  /* 0x000000000f087348 */ /* 0x000fea0003c00000 */
[----:B------:R0:W1:Y:S02]  /*1cbb0*/  SHFL.IDX P6, R14, R13, R12, R11 ;  /* 0x0000000c0d0e7389 */ /* 0x00006400000c000b */
[----:B01----:R-:W-:Y:S01]  /*1cbc0*/  ENDCOLLECTIVE ;  /* 0x000000000000791b */ /* 0x003fe20003800000 */
.L_x_11229:
[----:B------:R-:W-:Y:S01]  /*1cbd0*/  IMAD.MOV.U32 R17, RZ, RZ, R14 ;  /* 0x000000ffff117224 */ /* 0x000fe200078e000e */
[----:B------:R-:W-:Y:S06]  /*1cbe0*/  BRA `(.L_x_11230) ;  /* 0xffffffcc00b07947 */ /* 0x000fec000383ffff */
.L_x_11108:
[----:B------:R-:W-:Y:S01]  /*1cbf0*/  BSSY B0, `(.L_x_11231) ;  /* 0x0000007000007945 */ /* 0x000fe20003800000 */
[----:B------:R-:W-:Y:S02]  /*1cc00*/  IMAD.MOV.U32 R13, RZ, RZ, R3 ;  /* 0x000000ffff0d7224 */ /* 0x000fe400078e0003 */
[----:B0-----:R-:W-:Y:S02]  /*1cc10*/  IMAD.MOV.U32 R11, RZ, RZ, 0x1f ;  /* 0x0000001fff0b7424 */ /* 0x001fe400078e00ff */
[----:B------:R-:W-:-:S07]  /*1cc20*/  IMAD.MOV.U32 R15, RZ, RZ, -0x1 ;  /* 0xffffffffff0f7424 */ /* 0x000fce00078e00ff */
[----:B-1-3--:R-:W-:Y:S05]  /*1cc30*/  WARPSYNC.COLLECTIVE R15, `(.L_x_11232) ;  /* 0x000000000f087348 */ /* 0x00afea0003c00000 */
[----:B------:R0:W2:Y:S02]  /*1cc40*/  SHFL.IDX P6, R14, R13, R12, R11 ;  /* 0x0000000c0d0e7389 */ /* 0x0000a400000c000b */
[----:B0123--:R-:W-:Y:S01]  /*1cc50*/  ENDCOLLECTIVE ;  /* 0x000000000000791b */ /* 0x00ffe20003800000 */
.L_x_11232:
[----:B------:R-:W-:Y:S05]  /*1cc60*/  BSYNC B0 ;  /* 0x0000000000007941 */ /* 0x000fea0003800000 */
.L_x_11231:
[----:B------:R-:W-:Y:S01]  /*1cc70*/  IMAD.MOV.U32 R2, RZ, RZ, R14 ;  /* 0x000000ffff027224 */ /* 0x000fe200078e000e */
[----:B------:R-:W-:Y:S06]  /*1cc80*/  BRA `(.L_x_11107) ;  /* 0xffffffcc00a47947 */ /* 0x000fec000383ffff */
.L_x_11112:
[----:B0-----:R0:W1:Y:S02]  /*1cc90*/  SYNCS.PHASECHK.TRANS64.TRYWAIT P0, [R4+URZ+0x19c20], R0 ;  /* 0x019c2000040075a7 */ /* 0x001064000800017f */
[----:B-1----:R-:W-:Y:S05]  /*1cca0*/  @!P0 NANOSLEEP.SYNCS 0x989680 ;  /* 0x009896800000895d */ /* 0x002fea0003900000 */
[----:B------:R-:W1:Y:S02]  /*1ccb0*/  @!P0 SYNCS.PHASECHK.TRANS64 P0, [R4+URZ+0x19c20], R0 ;  /* 0x019c2000040085a7 */ /* 0x000e64000800007f */
[----:B-1----:R-:W-:Y:S05]  /*1ccc0*/  @!P0 BRA `(.L_x_11112) ;  /* 0xfffffffc00f08947 */ /* 0x002fea000383ffff */
[----:B------:R-:W-:Y:S05]  /*1ccd0*/  BRA `(.L_x_11233) ;  /* 0xffffffd000987947 */ /* 0x000fea000383ffff */
.L_x_11113:
[----:B------:R-:W1:Y:S01]  /*1cce0*/  S2R R2, SR_TID.X ;  /* 0x0000000000027919 */ /* 0x000e620000002100 */
[----:B------:R-:W-:Y:S01]  /*1ccf0*/  BSSY B0, `(.L_x_11234) ;  /* 0x000000a000007945 */ /* 0x000fe20003800000 */
[----:B------:R-:W-:Y:S02]  /*1cd00*/  IMAD.MOV.U32 R12, RZ, RZ, RZ ;  /* 0x000000ffff0c7224 */ /* 0x000fe400078e00ff */
[----:B------:R-:W-:Y:S02]  /*1cd10*/  IMAD.MOV.U32 R11, RZ, RZ, 0x1f ;  /* 0x0000001fff0b7424 */ /* 0x000fe400078e00ff */
[----:B------:R-:W-:Y:S01]  /*1cd20*/  IMAD.MOV.U32 R15, RZ, RZ, -0x1 ;  /* 0xffffffffff0f7424 */ /* 0x000fe200078e00ff */
[----:B-1----:R-:W-:-:S04]  /*1cd30*/  SHF.R.U32.HI R2, RZ, 0x5, R2 ;  /* 0x00000005ff027819 */ /* 0x002fc80000011602 */
[----:B------:R-:W-:-:S04]  /*1cd40*/  LOP3.LUT R2, R2, 0x3, RZ, 0xc0, !PT ;  /* 0x0000000302027812 */ /* 0x000fc800078ec0ff */
[----:B------:R-:W-:-:S07]  /*1cd50*/  MOV R13, R2 ;  /* 0x00000002000d7202 */ /* 0x000fce0000000f00 */
[----:B0-----:R-:W-:Y:S05]  /*1cd60*/  WARPSYNC.COLLECTIVE R15, `(.L_x_11235) ;  /* 0x000000000f087348 */ /* 0x001fea0003c00000 */
[----:B------:R1:W2:Y:S02]  /*1cd70*/  SHFL.IDX P6, R14, R13, R12, R11 ;  /* 0x0000000c0d0e7389 */ /* 0x0002a400000c000b */
[----:B012---:R-:W-:Y:S01]  /*1cd80*/  ENDCOLLECTIVE ;  /* 0x000000000000791b */ /* 0x007fe20003800000 */
.L_x_11235:
[----:B------:R-:W-:Y:S05]  /*1cd90*/  BSYNC B0 ;  /* 0x0000000000007941 */ /* 0x000fea0003800000 */
.L_x_11234:
[----:B------:R-:W-:Y:S05]  /*1cda0*/  BRA `(.L_x_11236) ;  /* 0xffffffd000807947 */ /* 0x000fea000383ffff */
.L_x_11114:
[----:B------:R-:W-:Y:S01]  /*1cdb0*/  BSSY B0, `(.L_x_11237) ;  /* 0x0000006000007945 */ /* 0x000fe20003800000 */
[----:B------:R-:W-:-:S07]  /*1cdc0*/  IMAD.MOV.U32 R15, RZ, RZ, -0x1 ;  /* 0xffffffffff0f7424 */ /* 0x000fce00078e00ff */
[----:B0-----:R-:W-:Y:S05]  /*1cdd0*/  WARPSYNC.COLLECTIVE R15, `(.L_x_11238) ;  /* 0x000000000f0c7348 */ /* 0x001fea0003c00000 */
[----:B------:R-:W-:Y:S02]  /*1cde0*/  ELECT P6, UR62, PT ;  /* 0x00000000003e782f */ /* 0x000fe400038c0000 */
[----:B------:R-:W-:Y:S01]  /*1cdf0*/  MOV R14, UR62 ;  /* 0x0000003e000e7c02 */ /* 0x000fe20008000f00 */
[----:B0-----:R-:W-:Y:S10]  /*1ce00*/  ENDCOLLECTIVE ;  /* 0x000000000000791b */ /* 0x001ff40003800000 */
.L_x_11238:
[----:B------:R-:W-:Y:S05]  /*1ce10*/  BSYNC B0 ;  /* 0x0000000000007941 */ /* 0x000fea0003800000 */
.L_x_11237:
[----:B------:R-:W-:Y:S05]  /*1ce20*/  BRA `(.L_x_11239) ;  /* 0xffffffd000747947 */ /* 0x000fea000383ffff */
.L_x_11116:
[----:B0-----:R0:W1:Y:S02]  /*1ce30*/  SYNCS.PHASECHK.TRANS64.TRYWAIT P1, [R5+URZ+0x19c40], R0 ;  /* 0x019c4000050075a7 */ /* 0x001064000802017f */
[----:B-1----:R-:W-:Y:S05]  /*1ce40*/  @!P1 NANOSLEEP.SYNCS 0x989680 ;  /* 0x009896800000995d */ /* 0x002fea0003900000 */
[----:B------:R-:W1:Y:S02]  /*1ce50*/  @!P1 SYNCS.PHASECHK.TRANS64 P1, [R5+URZ+0x19c40], R0 ;  /* 0x019c4000050095a7 */ /* 0x000e64000802007f */
[----:B-1----:R-:W-:Y:S05]  /*1ce60*/  @!P1 BRA `(.L_x_11116) ;  /* 0xfffffffc00f09947 */ /* 0x002fea000383ffff */
[----:B------:R-:W-:Y:S05]  /*1ce70*/  BRA `(.L_x_11240) ;  /* 0xffffffd000947947 */ /* 0x000fea000383ffff */
.L_x_11118:
[----:B-1----:R1:W2:Y:S02]  /*1ce80*/  SYNCS.PHASECHK.TRANS64.TRYWAIT P1, [R23+URZ+0x19c40], R2 ;  /* 0x019c4002170075a7 */ /* 0x0022a4000802017f */
[----:B--2---:R-:W-:Y:S05]  /*1ce90*/  @!P1 NANOSLEEP.SYNCS 0x989680 ;  /* 0x009896800000995d */ /* 0x004fea0003900000 */
[----:B------:R-:W2:Y:S02]  /*1cea0*/  @!P1 SYNCS.PHASECHK.TRANS64 P1, [R23+URZ+0x19c40], R2 ;  /* 0x019c4002170095a7 */ /* 0x000ea4000802007f */
[----:B--2---:R-:W-:Y:S05]  /*1ceb0*/  @!P1 BRA `(.L_x_11118) ;  /* 0xfffffffc00f09947 */ /* 0x004fea000383ffff */
[----:B------:R-:W-:Y:S05]  /*1cec0*/  BRA `(.L_x_11241) ;  /* 0xffffffd000a07947 */ /* 0x000fea000383ffff */
.L_x_11120:
[----:B--2---:R2:W3:Y:S02]  /*1ced0*/  SYNCS.PHASECHK.TRANS64.TRYWAIT P1, [R5+URZ+0x19c60], R0 ;  /* 0x019c6000050075a7 */ /* 0x0044e4000802017f */
[----:B---3--:R-:W-:Y:S05]  /*1cee0*/  @!P1 NANOSLEEP.SYNCS 0x989680 ;  /* 0x009896800000995d */ /* 0x008fea0003900000 */
[----:B------:R-:W3:Y:S02]  /*1cef0*/  @!P1 SYNCS.PHASECHK.TRANS64 P1, [R5+URZ+0x19c60], R0 ;  /* 0x019c6000050095a7 */ /* 0x000ee4000802007f */
[----:B---3--:R-:W-:Y:S05]  /*1cf00*/  @!P1 BRA `(.L_x_11120) ;  /* 0xfffffffc00f09947 */ /* 0x008fea000383ffff */
[----:B------:R-:W-:Y:S05]  /*1cf10*/  BRA `(.L_x_11242) ;  /* 0xffffffd0009c7947 */ /* 0x000fea000383ffff */
.L_x_11122:
[----:B---3--:R3:W4:Y:S02]  /*1cf20*/  SYNCS.PHASECHK.TRANS64.TRYWAIT P1, [R23+URZ+0x19c60], R2 ;  /* 0x019c6002170075a7 */ /* 0x008724000802017f */
[----:B----4-:R-:W-:Y:S05]  /*1cf30*/  @!P1 NANOSLEEP.SYNCS 0x989680 ;  /* 0x009896800000995d */ /* 0x010fea0003900000 */
[----:B------:R-:W4:Y:S02]  /*1cf40*/  @!P1 SYNCS.PHASECHK.TRANS64 P1, [R23+URZ+0x19c60], R2 ;  /* 0x019c6002170095a7 */ /* 0x000f24000802007f */
[----:B----4-:R-:W-:Y:S05]  /*1cf50*/  @!P1 BRA `(.L_x_11122) ;  /* 0xfffffffc00f09947 */ /* 0x010fea000383ffff */
[----:B------:R-:W-:Y:S05]  /*1cf60*/  BRA `(.L_x_11243) ;  /* 0xffffffd000987947 */ /* 0x000fea000383ffff */
.L_x_11124:
[----:B----4-:R4:W0:Y:S02]  /*1cf70*/  SYNCS.PHASECHK.TRANS64.TRYWAIT P1, [R5+URZ+0x19c80], R0 ;  /* 0x019c8000050075a7 */ /* 0x010824000802017f */
[----:B0-----:R-:W-:Y:S05]  /*1cf80*/  @!P1 NANOSLEEP.SYNCS 0x989680 ;  /* 0x009896800000995d */ /* 0x001fea0003900000 */
[----:B------:R-:W0:Y:S02]  /*1cf90*/  @!P1 SYNCS.PHASECHK.TRANS64 P1, [R5+URZ+0x19c80], R0 ;  /* 0x019c8000050095a7 */ /* 0x000e24000802007f */
[----:B0-----:R-:W-:Y:S05]  /*1cfa0*/  @!P1 BRA `(.L_x_11124) ;  /* 0xfffffffc00f09947 */ /* 0x001fea000383ffff */
[----:B------:R-:W-:Y:S05]  /*1cfb0*/  BRA `(.L_x_11244) ;  /* 0xffffffd000947947 */ /* 0x000fea000383ffff */
.L_x_11245:
        /* <DEDUP_REMOVED lines=12> */
.L_x_15854:


//--------------------- .text._ZN7cutlass13device_kernelIN5flash11enable_sm90INS1_16FlashAttnFwdSm90INS1_25CollectiveMainloopFwdSm90ILi2EN4cute5tupleIJNS5_1CILi1EEES8_S8_EEENS6_IJNS7_ILi192EEENS7_ILi128EEENS7_ILi96EEEEEELi96ENS_12float_e4m3_tEfNS_4arch4Sm90ELb0ELb1ELb1ELb0ELb1ELb0ELb0ELb1ELb1ELb1ELb0ELb0EEENS1_21CollectiveEpilogueFwdINS6_IJSA_SC_SB_EEES9_NS_10bfloat16_tESG_Li384ELb0ELb1ELb0ELb1EEENS1_30DynamicPersistentTileSchedulerILi384ELi128ELb0ELb1ELb1EEEEEEEEEvNT_6ParamsE --------------------------
	.section	.text._ZN7cutlass13device_kernelIN5flash11enable_sm90INS1_16FlashAttnFwdSm90INS1_25CollectiveMainloopFwdSm90ILi2EN4cute5tupleIJNS5_1CILi1EEES8_S8_EEENS6_IJNS7_ILi192EEENS7_ILi128EEENS7_ILi96EEEEEELi96ENS_12float_e4m3_tEfNS_4arch4Sm90ELb0ELb1ELb1ELb0ELb1ELb0ELb0ELb1ELb1ELb1ELb0ELb0EEENS1_21CollectiveEpilogueFwdINS6_IJSA_SC_SB_EEES9_NS_10bfloat16_tESG_Li384ELb0ELb1ELb0ELb1EEENS1_30DynamicPersistentTileSchedulerILi384ELi128ELb0ELb1ELb1EEEEEEEEEvNT_6ParamsE,"ax",@progbits
	.align	128
.text._ZN7cutlass13device_kernelIN5flash11enable_sm90INS1_16FlashAttnFwdSm90INS1_25CollectiveMainloopFwdSm90ILi2EN4cute5tupleIJNS5_1CILi1EEES8_S8_EEENS6_IJNS7_ILi192EEENS7_ILi128EEENS7_ILi96EEEEEELi96ENS_12float_e4m3_tEfNS_4arch4Sm90ELb0ELb1ELb1ELb0ELb1ELb0ELb0ELb1ELb1ELb1ELb0ELb0EEENS1_21CollectiveEpilogueFwdINS6_IJSA_SC_SB_EEES9_NS_10bfloat16_tESG_Li384ELb0ELb1ELb0ELb1EEENS1_30DynamicPersistentTileSchedulerILi384ELi128ELb0ELb1ELb1EEEEEEEEEvNT_6ParamsE:
        .type           _ZN7cutlass13device_kernelIN5flash11enable_sm90INS1_16FlashAttnFwdSm90INS1_25CollectiveMainloopFwdSm90ILi2EN4cute5tupleIJNS5_1CILi1EEES8_S8_EEENS6_IJNS7_ILi192EEENS7_ILi128EEENS7_ILi96EEEEEELi96ENS_12float_e4m3_tEfNS_4arch4Sm90ELb0ELb1ELb1ELb0ELb1ELb0ELb0ELb1ELb1ELb1ELb0ELb0EEENS1_21CollectiveEpilogueFwdINS6_IJSA_SC_SB_EEES9_NS_10bfloat16_tESG_Li384ELb0ELb1ELb0ELb1EEENS1_30DynamicPersistentTileSchedulerILi384ELi128ELb0ELb1ELb1EEEEEEEEEvNT_6ParamsE,@function
        .size           _ZN7cutlass13device_kernelIN5flash11enable_sm90INS1_16FlashAttnFwdSm90INS1_25CollectiveMainloopFwdSm90ILi2EN4cute5tupleIJNS5_1CILi1EEES8_S8_EEENS6_IJNS7_ILi192EEENS7_ILi128EEENS7_ILi96EEEEEELi96ENS_12float_e4m3_tEfNS_4arch4Sm90ELb0ELb1ELb1ELb0ELb1ELb0ELb0ELb1ELb1ELb1ELb0ELb0EEENS1_21CollectiveEpilogueFwdINS6_IJSA_SC_SB_EEES9_NS_10bfloat16_tESG_Li384ELb0ELb1ELb0ELb1EEENS1_30DynamicPersistentTileSchedulerILi384ELi128ELb0ELb1ELb1EEEEEEEEEvNT_6ParamsE,(.L_x_15855 - _ZN7cutlass13device_kernelIN5flash11enable_sm90INS1_16FlashAttnFwdSm90INS1_25CollectiveMainloopFwdSm90ILi2EN4cute5tupleIJNS5_1CILi1EEES8_S8_EEENS6_IJNS7_ILi192EEENS7_ILi128EEENS7_ILi96EEEEEELi96ENS_12float_e4m3_tEfNS_4arch4Sm90ELb0ELb1ELb1ELb0ELb1ELb0ELb0ELb1ELb1ELb1ELb0ELb0EEENS1_21CollectiveEpilogueFwdINS6_IJSA_SC_SB_EEES9_NS_10bfloat16_tESG_Li384ELb0ELb1ELb0ELb1EEENS1_30DynamicPersistentTileSchedulerILi384ELi128ELb0ELb1ELb1EEEEEEEEEvNT_6ParamsE)
        .other          _ZN7cutlass13device_kernelIN5flash11enable_sm90INS1_16FlashAttnFwdSm90INS1_25CollectiveMainloopFwdSm90ILi2EN4cute5tupleIJNS5_1CILi1EEES8_S8_EEENS6_IJNS7_ILi192EEENS7_ILi128EEENS7_ILi96EEEEEELi96ENS_12float_e4m3_tEfNS_4arch4Sm90ELb0ELb1ELb1ELb0ELb1ELb0ELb0ELb1ELb1ELb1ELb0ELb0EEENS1_21CollectiveEpilogueFwdINS6_IJSA_SC_SB_EEES9_NS_10bfloat16_tESG_Li384ELb0ELb1ELb0ELb1EEENS1_30DynamicPersistentTileSchedulerILi384ELi128ELb0ELb1ELb1EEEEEEEEEvNT_6ParamsE,@"STO_CUDA_ENTRY STV_DEFAULT"
_ZN7cutlass13device_kernelIN5flash11enable_sm90INS1_16FlashAttnFwdSm90INS1_25CollectiveMainloopFwdSm90ILi2EN4cute5tupleIJNS5_1CILi1EEES8_S8_EEENS6_IJNS7_ILi192EEENS7_ILi128EEENS7_ILi96EEEEEELi96ENS_12float_e4m3_tEfNS_4arch4Sm90ELb0ELb1ELb1ELb0ELb1ELb0ELb0ELb1ELb1ELb1ELb0ELb0EEENS1_21CollectiveEpilogueFwdINS6_IJSA_SC_SB_EEES9_NS_10bfloat16_tESG_Li384ELb0ELb1ELb0ELb1EEENS1_30DynamicPersistentTileSchedulerILi384ELi128ELb0ELb1ELb1EEEEEEEEEvNT_6ParamsE:
        /* <DEDUP_REMOVED lines=45> */
.L_x_11246:
        /* <DEDUP_REMOVED lines=22> */
.L_x_11247:
        /* <DEDUP_REMOVED lines=18> */
.L_x_11248:
        /* <DEDUP_REMOVED lines=22> */
.L_x_11249:
        /* <DEDUP_REMOVED lines=24> */
.L_x_11250:
        /* <DEDUP_REMOVED lines=10> */
.L_x_11252:
[----:B------:R-:W-:-:S08]  /*08d0*/  NOP ;  /* 0x0000000000007918 */ /* 0x000fd00000000000 */
[----:B------:R-:W0:Y:S02]  /*08e0*/  USETMAXREG.TRY_ALLOC.CTAPOOL UP0, 0xa0 ;  /* 0x000000a0000079c8 */ /* 0x000e240008000600 */
[----:B0-----:R-:W-:-:S13]  /*08f0*/  PLOP3.LUT P0, PT, PT, PT, UP0, 0x80, 0x0 ;  /* 0x000000000000781c */ /* 0x001fda0003f0f008 */
[----:B------:R-:W-:Y:S05]  /*0900*/  @!P0 BRA `(.L_x_11252) ;  /* 0xfffffffc00f08947 */ /* 0x000fea000383ffff */
[----:B------:R-:W0:Y:S08]  /*0910*/  S2UR UR4, SR_CTAID.X ;  /* 0x00000000000479c3 */ /* 0x000e300000002500 */
[----:B------:R-:W-:Y:S08]  /*0920*/  BAR.ARV 0x4, 0x200 ;  /* 0x0108000000007b1d */ /* 0x000ff00000002000 */
[----:B------:R-:W0:Y:S08]  /*0930*/  LDC R0, c[0x0][0xc38] ;  /* 0x00030e00ff007b82 */ /* 0x000e300000000800 */
[----:B------:R-:W-:Y:S06]  /*0940*/  BAR.ARV 0x8, 0x200 ;  /* 0x0208000000007b1d */ /* 0x000fec0000002000 */
        /* <DEDUP_REMOVED lines=28> */
[----:B------:R-:W-:Y:S01]  /*0b10*/  LOP3.LUT R152, R0, 0xfffffffc, RZ, 0xc0, !PT ;  /* 0xfffffffc00987812 */ /* 0x000fe200078ec0ff */
[----:B------:R-:W-:Y:S01]  /*0b20*/  IMAD.HI R4, R155, 0x55555556, RZ ;  /* 0x555555569b047827 */ /* 0x000fe200078e02ff */
[----:B------:R-:W-:Y:S02]  /*0b30*/  LEA.HI R9, R9, R8, RZ, 0x3 ;  /* 0x0000000809097211 */ /* 0x000fe400078f18ff */
[----:B------:R-:W-:Y:S01]  /*0b40*/  LEA.HI R7, R7, R154, RZ, 0x5 ;  /* 0x0000009a07077211 */ /* 0x000fe200078f28ff */
[----:B------:R-:W-:Y:S01]  /*0b50*/  IMAD.IADD R2, R5, 0x1, -R2 ;  /* 0x0000000105027824 */ /* 0x000fe200078e0a02 */
[----:B------:R-:W-:Y:S01]  /*0b60*/  LOP3.LUT R9, R9, 0xfffffff8, RZ, 0xc0, !PT ;  /* 0xfffffff809097812 */ /* 0x000fe200078ec0ff */
[----:B------:R-:W-:Y:S01]  /*0b70*/  IMAD.IADD R152, R10, 0x1, -R152 ;  /* 0x000000010a987824 */ /* 0x000fe200078e0a98 */
[----:B------:R-:W-:Y:S01]  /*0b80*/  LEA.HI R4, R4, R4, RZ, 0x1 ;  /* 0x0000000404047211 */ /* 0x000fe200078f08ff */
[----:B------:R-:W-:Y:S01]  /*0b90*/  IMAD R157, R2, 0x8, R3 ;  /* 0x00000008029d7824 */ /* 0x000fe200078e0203 */
[----:B------:R-:W-:Y:S01]  /*0ba0*/  SHF.R.S32.HI R7, RZ, 0x5, R7 ;  /* 0x00000005ff077819 */ /* 0x000fe20000011407 */
[----:B------:R-:W-:Y:S01]  /*0bb0*/  IMAD.IADD R8, R8, 0x1, -R9 ;  /* 0x0000000108087824 */ /* 0x000fe200078e0a09 */
[C---:B------:R-:W-:Y:S01]  /*0bc0*/  LEA.HI R2, R152.reuse, R152, RZ, 0x1 ;  /* 0x0000009898027211 */ /* 0x040fe200078f08ff */
[----:B------:R-:W-:Y:S01]  /*0bd0*/  IMAD.SHL.U32 R19, R152, 0x8, RZ ;  /* 0x0000000898137824 */ /* 0x000fe200078e00ff */
[----:B------:R-:W-:Y:S01]  /*0be0*/  LOP3.LUT R5, R6, 0x7ffffffc, RZ, 0xc0, !PT ;  /* 0x7ffffffc06057812 */ /* 0x000fe200078ec0ff */
[----:B------:R-:W-:Y:S01]  /*0bf0*/  IMAD R4, R4, -0x3, R155 ;  /* 0xfffffffd04047824 */ /* 0x000fe200078e029b */
[----:B------:R-:W-:Y:S01]  /*0c00*/  LOP3.LUT R3, R2, 0x1ffffffe, RZ, 0xc0, !PT ;  /* 0x1ffffffe02037812 */ /* 0x000fe200078ec0ff */
[----:B------:R-:W-:Y:S01]  /*0c10*/  IMAD R7, R7, 0x10, R8 ;  /* 0x0000001007077824 */ /* 0x000fe200078e0208 */
[----:B------:R-:W-:Y:S01]  /*0c20*/  SHF.R.S32.HI R153, RZ, 0x2, R0 ;  /* 0x00000002ff997819 */ /* 0x000fe20000011400 */
[----:B------:R-:W-:-:S02]  /*0c30*/  VIADD R22, R19, 0x20 ;  /* 0x0000002013167836 */ /* 0x000fc40000000000 */
[----:B------:R-:W-:Y:S02]  /*0c40*/  VIADD R23, R19, 0x40 ;  /* 0x0000004013177836 */ /* 0x000fe40000000000 */
[----:B------:R-:W-:Y:S01]  /*0c50*/  IMAD R156, R4, 0x40, R7 ;  /* 0x00000040049c7824 */ /* 0x000fe200078e0207 */
[----:B------:R-:W-:Y:S01]  /*0c60*/  SHF.R.S32.HI R2, RZ, 0x1f, R22 ;  /* 0x0000001fff027819 */ /* 0x000fe20000011416 */
[----:B------:R-:W-:Y:S01]  /*0c70*/  IMAD.IADD R3, R152, 0x1, -R3 ;  /* 0x0000000198037824 */ /* 0x000fe200078e0a03 */
[----:B------:R-:W-:Y:S01]  /*0c80*/  SHF.R.S32.HI R0, RZ, 0x1f, R23 ;  /* 0x0000001fff007819 */ /* 0x000fe20000011417 */
[----:B------:R-:W-:Y:S02]  /*0c90*/  IMAD.IADD R16, R154, 0x1, -R5 ;  /* 0x000000019a107824 */ /* 0x000fe400078e0a05 */
[----:B------:R-:W-:-:S07]  /*0ca0*/  IMAD R18, R3, 0x8, R156 ;  /* 0x0000000803127824 */ /* 0x000fce00078e029c */
.L_x_11349:
        /* <DEDUP_REMOVED lines=12> */
[----:B01234-:R-:W-:Y:S05]  /*0d70*/  @!P0 BRA `(.L_x_11253) ;  /* 0x0000000000208947 */ /* 0x01ffea0003800000 */
        /* <DEDUP_REMOVED lines=8> */
.L_x_11253:
[----:B------:R-:W-:Y:S01]  /*0e00*/  ULDC UR7, c[0x0][0xc54] ;  /* 0x0003150000077ab9 */ /* 0x000fe20000000800 */
[----:B------:R-:W-:Y:S01]  /*0e10*/  UMOV UR6, UR9 ;  /* 0x0000000900067c82 */ /* 0x000fe20008000000 */
[----:B------:R-:W-:-:S11]  /*0e20*/  UISETP.NE.AND UP0, UPT, UR7, 0x1, UPT ;  /* 0x000000010700788c */ /* 0x000fd6000bf05270 */
[----:B------:R-:W-:Y:S02]  /*0e30*/  @UP0 ULDC.64 UR10, c[0x0][0xc58] ;  /* 0x00031600000a0ab9 */ /* 0x000fe40000000a00 */
[----:B------:R-:W-:-:S04]  /*0e40*/  UIMAD.WIDE.U32 UR4, UR9, UR10, URZ ;  /* 0x0000000a090472a5 */ /* 0x000fc8000f8e003f */
[----:B------:R-:W-:-:S04]  /*0e50*/  @UP0 USHF.R.U32.HI UR6, URZ, UR11, UR5 ;  /* 0x0000000b3f060299 */ /* 0x000fc80008011605 */
[----:B------:R-:W-:-:S12]  /*0e60*/  UIMAD UR4, UR6, UR7, URZ ;  /* 0x00000007060472a4 */ /* 0x000fd8000f8e023f */
.L_x_11254:
        /* <DEDUP_REMOVED lines=9> */
[----:B------:R-:W-:-:S02]  /*0f00*/  UIMAD UR40, UR6, 0xc0, URZ ;  /* 0x000000c0062878a4 */ /* 0x000fc4000f8e023f */
        /* <DEDUP_REMOVED lines=41> */
.L_x_11256:
[----:B------:R-:W-:-:S11]  /*11a0*/  UISETP.NE.AND UP0, UPT, UR5, 0x1, UPT ;  /* 0x000000010500788c */ /* 0x000fd6000bf05270 */
[----:B------:R-:W-:Y:S02]  /*11b0*/  @UP0 ULDC.64 UR8, c[0x0][0x9e8] ;  /* 0x00027a0000080ab9 */ /* 0x000fe40000000a00 */
[----:B------:R-:W-:-:S04]  /*11c0*/  UIMAD.WIDE.U32 UR6, UR4, UR8, URZ ;  /* 0x00000008040672a5 */ /* 0x000fc8000f8e003f */
[----:B------:R-:W-:-:S12]  /*11d0*/  @UP0 USHF.R.U32.HI UR4, URZ, UR9, UR7 ;  /* 0x000000093f040299 */ /* 0x000fd80008011607 */
.L_x_11257:
[----:B------:R-:W-:-:S06]  /*11e0*/  UIMAD UR4, UR4, UR5, UR5 ;  /* 0x00000005040472a4 */ /* 0x000fcc000f8e0205 */
[----:B------:R-:W-:-:S07]  /*11f0*/  VIMNMX R0, R0, UR4, PT ;  /* 0x0000000400007c48 */ /* 0x000fce000bfe0100 */
.L_x_11255:
        /* <DEDUP_REMOVED lines=32> */
.L_x_11259:
[----:B------:R-:W-:-:S11]  /*1400*/  UISETP.NE.AND UP0, UPT, UR5, 0x1, UPT ;  /* 0x000000010500788c */ /* 0x000fd6000bf05270 */
[----:B------:R-:W-:Y:S02]  /*1410*/  @UP0 ULDC.64 UR10, c[0x0][0x9e8] ;  /* 0x00027a00000a0ab9 */ /* 0x000fe40000000a00 */
[----:B------:R-:W-:-:S04]  /*1420*/  UIMAD.WIDE.U32 UR6, UR4, UR10, URZ ;  /* 0x0000000a040672a5 */ /* 0x000fc8000f8e003f */
[----:B------:R-:W-:-:S12]  /*1430*/  @UP0 USHF.R.U32.HI UR4, URZ, UR11, UR7 ;  /* 0x0000000b3f040299 */ /* 0x000fd80008011607 */
.L_x_11260:
[----:B------:R-:W-:-:S04]  /*1440*/  UIMAD UR4, UR4, UR5, URZ ;  /* 0x00000005040472a4 */ /* 0x000fc8000f8e023f */
[----:B------:R-:W-:-:S04]  /*1450*/  UISETP.LT.AND UP0, UPT, UR9, UR4, UPT ;  /* 0x000000040900728c */ /* 0x000fc8000bf01270 */
[----:B------:R-:W-:-:S12]  /*1460*/  USEL UR9, UR9, UR4, !UP0 ;  /* 0x0000000409097287 */ /* 0x000fd8000c000000 */
.L_x_11258:
        /* <DEDUP_REMOVED lines=65> */
.L_x_11262:
        /* <DEDUP_REMOVED lines=56> */
.L_x_11441:
[----:B------:R-:W-:Y:S05]  /*1c00*/  @!P0 BRA `(.L_x_11264) ;  /* 0x0000000000048947 */ /* 0x000fea0003800000 */
[----:B------:R-:W-:Y:S01]  /*1c10*/  BPT.TRAP 0x1 ;  /* 0x000000040000795c */ /* 0x000fe20000300000 */
.L_x_11264:
[----:B------:R-:W-:Y:S02]  /*1c20*/  IMAD.U32 R12, RZ, RZ, UR38 ;  /* 0x00000026ff0c7e24 */ /* 0x000fe4000f8e00ff */
[----:B0-----:R-:W-:-:S03]  /*1c30*/  IMAD.U32 R3, RZ, RZ, UR37 ;  /* 0x00000025ff037e24 */ /* 0x001fc6000f8e00ff */
[----:B------:R-:W-:Y:S02]  /*1c40*/  LEA R12, R12, UR46, 0x3 ;  /* 0x0000002e0c0c7c11 */ /* 0x000fe4000f8e18ff */
[----:B------:R-:W-:-:S04]  /*1c50*/  SHF.L.U32 R3, R3, 0x1f, RZ ;  /* 0x0000001f03037819 */ /* 0x000fc800000006ff */
[----:B------:R0:W1:Y:S01]  /*1c60*/  SYNCS.PHASECHK.TRANS64.TRYWAIT P1, [R12+URZ+0x19c30], R3 ;  /* 0x019c30030c0075a7 */ /* 0x000062000802017f */
[----:B------:R-:W-:Y:S05]  /*1c70*/  @!P0 BRA `(.L_x_11265) ;  /* 0x0000000000048947 */ /* 0x000fea0003800000 */
[----:B------:R-:W-:Y:S01]  /*1c80*/  BPT.TRAP 0x1 ;  /* 0x000000040000795c */ /* 0x000fe20000300000 */
.L_x_11265:
[----:B-1----:R-:W-:Y:S05]  /*1c90*/  @P1 BRA `(.L_x_11266) ;  /* 0x0000000000081947 */ /* 0x002fea0003800000 */
[----:B------:R-:W1:Y:S02]  /*1ca0*/  SYNCS.PHASECHK.TRANS64.TRYWAIT P1, [R12+URZ+0x19c30], R3 ;  /* 0x019c30030c0075a7 */ /* 0x000e64000802017f */
[----:B-1----:R-:W-:Y:S05]  /*1cb0*/  @!P1 BRA `(.L_x_11267) ;  /* 0x0000013800e89947 */ /* 0x002fea0003800000 */
.L_x_11266:
        /* <DEDUP_REMOVED lines=28> */
.L_x_11268:
[----:B------:R-:W-:Y:S01]  /*1e80*/  UISETP.NE.AND UP1, UPT, UR49, URZ, UPT ;  /* 0x0000003f3100728c */ /* 0x000fe2000bf25270 */
[C---:B------:R-:W-:Y:S01]  /*1e90*/  FMUL.FTZ R96, R0.reuse, R40 ;  /* 0x0000002800607220 */ /* 0x040fe20000410000 */
[C---:B------:R-:W-:Y:S01]  /*1ea0*/  FMUL.FTZ R89, R0.reuse, R25 ;  /* 0x0000001900597220 */ /* 0x040fe20000410000 */
[C---:B------:R-:W-:Y:S01]  /*1eb0*/  FMUL.FTZ R40, R0.reuse, R70 ;  /* 0x0000004600287220 */ /* 0x040fe20000410000 */
[----:B------:R-:W-:Y:S01]  /*1ec0*/  FMUL.FTZ R25, R0, R55 ;  /* 0x0000003700197220 */ /* 0x000fe20000410000 */
[----:B------:R-:W-:Y:S01]  /*1ed0*/  VIADD R70, R18, UR40 ;  /* 0x0000002812467c36 */ /* 0x000fe20008000000 */
[----:B------:R-:W-:Y:S01]  /*1ee0*/  PLOP3.LUT P1, PT, PT, PT, UP1, 0x80, 0x0 ;  /* 0x000000000000781c */ /* 0x000fe20003f2f018 */
[----:B------:R-:W2:Y:S01]  /*1ef0*/  LDC R55, c[0x0][0x2f0] ;  /* 0x0000bc00ff377b82 */ /* 0x000ea20000000800 */
[----:B------:R-:W-:Y:S01]  /*1f00*/  PLOP3.LUT P2, PT, PT, PT, UP1, 0x80, 0x0 ;  /* 0x000000000000781c */ /* 0x000fe20003f4f018 */
[----:B------:R-:W-:Y:S01]  /*1f10*/  FMUL.FTZ R2, R0, R26 ;  /* 0x0000001a00027220 */ /* 0x000fe20000410000 */
[----:B------:R-:W-:Y:S01]  /*1f20*/  R2UR UR6, R12 ;  /* 0x000000000c0672ca */ /* 0x000fe200000e0000 */
[----:B------:R-:W-:Y:S01]  /*1f30*/  @UP1 ULDC UR7, c[0x0][0x44c] ;  /* 0x0001130000071ab9 */ /* 0x000fe20000000800 */
[C---:B------:R-:W-:Y:S01]  /*1f40*/  FMUL.FTZ R26, R0.reuse, R54 ;  /* 0x00000036001a7220 */ /* 0x040fe20000410000 */
[C---:B------:R-:W-:Y:S01]  /*1f50*/  FMUL.FTZ R21, R0.reuse, R50 ;  /* 0x0000003200157220 */ /* 0x040fe20000410000 */
[----:B------:R-:W-:Y:S01]  /*1f60*/  IMAD.MOV.U32 R13, RZ, RZ, -0x80 ;  /* 0xffffff80ff0d7424 */ /* 0x000fe200078e00ff */
[----:B------:R-:W3:Y:S01]  /*1f70*/  LDC R54, c[0x0][0x288] ;  /* 0x0000a200ff367b82 */ /* 0x000ee20000000800 */
[C---:B------:R-:W-:Y:S01]  /*1f80*/  FMUL.FTZ R50, R0.reuse, R57 ;  /* 0x0000003900327220 */ /* 0x040fe20000410000 */
[C---:B------:R-:W-:Y:S01]  /*1f90*/  FMUL.FTZ R4, R0.reuse, R24 ;  /* 0x0000001800047220 */ /* 0x040fe20000410000 */
[----:B------:R-:W-:Y:S01]  /*1fa0*/  FMUL.FTZ R57, R0, R68 ;  /* 0x0000004400397220 */ /* 0x000fe20000410000 */
[----:B01----:R-:W-:Y:S01]  /*1fb0*/  @P1 IMAD.HI.U32 R12, R70, UR7, RZ ;  /* 0x00000007460c1c27 */ /* 0x003fe2000f8e00ff */
[----:B------:R-:W-:-:S03]  /*1fc0*/  @UP1 ULDC UR7, c[0x0][0x450] ;  /* 0x0001140000071ab9 */ /* 0x000fc60000000800 */
[C---:B------:R-:W-:Y:S01]  /*1fd0*/  FMUL.FTZ R24, R0.reuse, R51 ;  /* 0x0000003300187220 */ /* 0x040fe20000410000 */
[C---:B------:R-:W-:Y:S01]  /*1fe0*/  FMUL.FTZ R68, R0.reuse, R76 ;  /* 0x0000004c00447220 */ /* 0x040fe20000410000 */
[----:B------:R-:W-:Y:S01]  /*1ff0*/  FMUL.FTZ R51, R0, R60 ;  /* 0x0000003c00337220 */ /* 0x000fe20000410000 */
[----:B------:R-:W-:Y:S01]  /*2000*/  @P2 SHF.R.U32.HI R70, RZ, UR7, R12 ;  /* 0x00000007ff462c19 */ /* 0x000fe2000801160c */
[----:B------:R-:W-:Y:S01]  /*2010*/  IMAD R76, R88, R13, 0x80 ;  /* 0x00000080584c7424 */ /* 0x000fe200078e020d */
[----:B------:R-:W-:Y:S01]  /*2020*/  UIADD3 UR6, UR6, 0x19c40, URZ ;  /* 0x00019c4006067890 */ /* 0x000fe2000fffe03f */
[C---:B------:R-:W-:Y:S01]  /*2030*/  FMUL.FTZ R14, R0.reuse, R43 ;  /* 0x0000002b000e7220 */ /* 0x040fe20000410000 */
[C---:B------:R-:W-:Y:S01]  /*2040*/  FMUL.FTZ R43, R0.reuse, R44 ;  /* 0x0000002c002b7220 */ /* 0x040fe20000410000 */
[----:B------:R-:W0:Y:S01]  /*2050*/  SHFL.IDX PT, R60, R70, RZ, 0x1c1f ;  /* 0x001c1fff463c7589 */ /* 0x000e2200000e0000 */
[----:B------:R-:W-:Y:S01]  /*2060*/  UISETP.NE.AND UP0, UPT, UR48, URZ, UPT ;  /* 0x0000003f3000728c */ /* 0x000fe2000bf05270 */
        /* <DEDUP_REMOVED lines=51> */
[C---:B------:R-:W-:Y:S01]  /*23a0*/  IMAD R12, R16.reuse, -0x2, R13 ;  /* 0xfffffffe100c7824 */ /* 0x040fe200078e020d */
[----:B------:R-:W-:Y:S01]  /*23b0*/  PLOP3.LUT P1, PT, PT, PT, UP0, 0x40, 0x0 ;  /* 0x000000000000781c */ /* 0x000fe20003f2e808 */
[----:B------:R-:W1:Y:S01]  /*23c0*/  MUFU.TANH R4, R4 ;  /* 0x0000000400047308 */ /* 0x000e620000002400 */
[----:B------:R-:W-:Y:S01]  /*23d0*/  ULDC UR18, c[0x0][0x9dc] ;  /* 0x0002770000127ab9 */ /* 0x000fe20000000800 */
[C---:B--2---:R-:W-:Y:S01]  /*23e0*/  IMAD R59, R55.reuse, UR42, R12 ;  /* 0x0000002a373b7c24 */ /* 0x044fe2000f8e020c */
[----:B------:R-:W-:Y:S01]  /*23f0*/  SYNCS.ARRIVE.TRANS64.RED.A1T0 RZ, [UR6], RZ ;  /* 0x000000ffffff79a7 */ /* 0x000fe20008100406 */
[----:B------:R-:W-:Y:S01]  /*2400*/  ULOP3.LUT UR6, URZ, UR18, URZ, 0x33, !UPT ;  /* 0x000000123f067292 */ /* 0x000fe2000f8e333f */
[----:B------:R-:W-:Y:S01]  /*2410*/  IMAD R13, R55, UR42, R76 ;  /* 0x0000002a370d7c24 */ /* 0x000fe2000f8e024c */
[----:B------:R-:W-:Y:S01]  /*2420*/  ULDC UR14, c[0x0][0x9e0] ;  /* 0x00027800000e7ab9 */ /* 0x000fe20000000800 */
[----:B---3--:R-:W-:Y:S01]  /*2430*/  IMAD.IADD R59, R59, 0x1, -R54 ;  /* 0x000000013b3b7824 */ /* 0x008fe200078e0a36 */
[----:B------:R-:W2:Y:S01]  /*2440*/  MUFU.TANH R89, R89 ;  /* 0x0000005900597308 */ /* 0x000ea20000002400 */
[----:B------:R-:W-:Y:S01]  /*2450*/  IMAD R73, R16, -0x2, R13 ;  /* 0xfffffffe10497824 */ /* 0x000fe200078e020d */
[----:B------:R-:W-:Y:S01]  /*2460*/  LEA R74, R88, 0xffffff80, 0x7 ;  /* 0xffffff80584a7811 */ /* 0x000fe200078e38ff */
[----:B------:R-:W-:-:S02]  /*2470*/  VIADD R78, R59, UR14 ;  /* 0x0000000e3b4e7c36 */ /* 0x000fc40008000000 */
[----:B------:R-:W-:-:S03]  /*2480*/  VIADD R75, R59, UR6 ;  /* 0x000000063b4b7c36 */ /* 0x000fc60008000000 */
[----:B------:R-:W3:Y:S01]  /*2490*/  MUFU.TANH R2, R2 ;  /* 0x0000000200027308 */ /* 0x000ee20000002400 */
[----:B0-----:R-:W-:Y:S01]  /*24a0*/  VIADDMNMX R71, R60, R78, R73, PT ;  /* 0x0000004e3c477246 */ /* 0x001fe20003800149 */
[----:B------:R-:W-:-:S06]  /*24b0*/  IMAD.IADD R72, R75, 0x1, R60 ;  /* 0x000000014b487824 */ /* 0x000fcc00078e023c */
        /* <DEDUP_REMOVED lines=76> */
.L_x_11271:
[----:B------:R-:W-:Y:S02]  /*2980*/  ULDC UR6, c[0x0][0x9e4] ;  /* 0x0002790000067ab9 */ /* 0x000fe40000000800 */
[----:B------:R-:W-:-:S05]  /*2990*/  IMAD.U32 R60, RZ, RZ, UR6 ;  /* 0x00000006ff3c7e24 */ /* 0x000fca000f8e00ff */
[----:B------:R-:W-:-:S13]  /*29a0*/  ISETP.NE.AND P1, PT, R60, 0x1, PT ;  /* 0x000000013c00780c */ /* 0x000fda0003f25270 */
[----:B------:R-:W1:Y:S02]  /*29b0*/  @P1 LDC.64 R12, c[0x0][0x9e8] ;  /* 0x00027a00ff0c1b82 */ /* 0x000e640000000a00 */
[----:B-1----:R-:W-:-:S05]  /*29c0*/  @P1 IMAD.HI.U32 R12, R59, R12, RZ ;  /* 0x0000000c3b0c1227 */ /* 0x002fca00078e00ff */
[----:B------:R-:W-:-:S07]  /*29d0*/  @P1 SHF.R.U32.HI R59, RZ, R13, R12 ;  /* 0x0000000dff3b1219 */ /* 0x000fce000001160c */
.L_x_11272:
[----:B------:R-:W-:Y:S05]  /*29e0*/  BSYNC B0 ;  /* 0x0000000000007941 */ /* 0x000fea0003800000 */
.L_x_11270:
[----:B------:R-:W-:-:S04]  /*29f0*/  IMAD R59, R59, R60, -R74 ;  /* 0x0000003c3b3b7224 */ /* 0x000fc800078e0a4a */
[----:B------:R-:W-:-:S05]  /*2a00*/  IMAD R59, R16, -0x2, R59 ;  /* 0xfffffffe103b7824 */ /* 0x000fca00078e023b */
[----:B------:R-:W-:Y:S02]  /*2a10*/  VIADDMNMX R71, R59, R60, R71, PT ;  /* 0x0000003c3b477246 */ /* 0x000fe40003800147 */
[----:B------:R-:W-:-:S07]  /*2a20*/  VIMNMX R72, R72, R59, !PT ;  /* 0x0000003b48487248 */ /* 0x000fce0007fe0100 */
.L_x_11269:
[C---:B------:R-:W-:Y:S01]  /*2a30*/  ISETP.GE.AND P6, PT, R76.reuse, 0xa, PT ;  /* 0x0000000a4c00780c */ /* 0x040fe20003fc6270 */
[----:B------:R-:W1:Y:S01]  /*2a40*/  SHFL.IDX PT, R70, R70, 0x1, 0x1c1f ;  /* 0x003c1f0046467f89 */ /* 0x000e6200000e0000 */
[C---:B------:R-:W-:Y:S01]  /*2a50*/  ISETP.GE.AND P1, PT, R76.reuse, 0x2, PT ;  /* 0x000000024c00780c */ /* 0x040fe20003f26270 */
[----:B------:R-:W-:Y:S01]  /*2a60*/  UISETP.NE.AND UP0, UPT, UR48, URZ, UPT ;  /* 0x0000003f3000728c */ /* 0x000fe2000bf05270 */
[C---:B------:R-:W-:Y:S02]  /*2a70*/  ISETP.GE.AND P2, PT, R76.reuse, 0x9, PT ;  /* 0x000000094c00780c */ /* 0x040fe40003f46270 */
[----:B------:R-:W-:Y:S02]  /*2a80*/  ISETP.GE.AND P5, PT, R76, 0x11, PT ;  /* 0x000000114c00780c */ /* 0x000fe40003fa6270 */
[----:B------:R-:W-:Y:S02]  /*2a90*/  LOP3.LUT R17, R17, 0xfffffffb, RZ, 0xc0, !PT ;  /* 0xfffffffb11117812 */ /* 0x000fe400078ec0ff */
[----:B------:R-:W-:-:S02]  /*2aa0*/  ISETP.GT.AND P4, PT, R72, 0x1, !P1 ;  /* 0x000000014800780c */ /* 0x000fc40004f84270 */
[----:B------:R-:W-:Y:S02]  /*2ab0*/  ISETP.GT.AND P3, PT, R72, 0x8, !P2 ;  /* 0x000000084800780c */ /* 0x000fe40005764270 */
[----:B------:R-:W-:Y:S02]  /*2ac0*/  @P6 LOP3.LUT R17, R17, 0x4, RZ, 0xfc, !PT ;  /* 0x0000000411116812 */ /* 0x000fe400078efcff */
[C---:B------:R-:W-:Y:S02]  /*2ad0*/  ISETP.LT.OR P4, PT, R71.reuse, 0x2, P4 ;  /* 0x000000024700780c */ /* 0x040fe40002781670 */
[----:B------:R-:W-:Y:S02]  /*2ae0*/  ISETP.LT.OR P3, PT, R71, 0x9, P3 ;  /* 0x000000094700780c */ /* 0x000fe40001f61670 */
[----:B------:R-:W-:Y:S02]  /*2af0*/  LOP3.LUT R17, R17, 0xfffffff7, RZ, 0xc0, !PT ;  /* 0xfffffff711117812 */ /* 0x000fe400078ec0ff */
[----:B------:R-:W-:-:S02]  /*2b00*/  FSEL R89, R89, -INF , !P4 ;  /* 0xff80000059597808 */ /* 0x000fc40006000000 */
[----:B------:R-:W-:Y:S02]  /*2b10*/  FSEL R90, R90, -INF , !P3 ;  /* 0xff8000005a5a7808 */ /* 0x000fe40005800000 */
[C---:B------:R-:W-:Y:S02]  /*2b20*/  ISETP.GT.AND P4, PT, R72.reuse, 0x9, !P6 ;  /* 0x000000094800780c */ /* 0x040fe40007784270 */
[----:B------:R-:W-:Y:S02]  /*2b30*/  @P5 LOP3.LUT R17, R17, 0x8, RZ, 0xfc, !PT ;  /* 0x0000000811115812 */ /* 0x000fe400078efcff */
[----:B------:R-:W-:Y:S02]  /*2b40*/  ISETP.GT.AND P3, PT, R72, 0x10, !P5 ;  /* 0x000000104800780c */ /* 0x000fe40006f64270 */
[----:B------:R-:W-:Y:S02]  /*2b50*/  ISETP.GE.AND P5, PT, R76, 0x12, PT ;  /* 0x000000124c00780c */ /* 0x000fe40003fa6270 */
[----:B------:R-:W-:-:S02]  /*2b60*/  ISETP.LT.OR P4, PT, R71, 0xa, P4 ;  /* 0x0000000a4700780c */ /* 0x000fc40002781670 */
[----:B------:R-:W-:Y:S02]  /*2b70*/  ISETP.LT.OR P3, PT, R71, 0x11, P3 ;  /* 0x000000114700780c */ /* 0x000fe40001f61670 */
[----:B0-----:R-:W-:Y:S02]  /*2b80*/  FSEL R91, R91, -INF , !P4 ;  /* 0xff8000005b5b7808 */ /* 0x001fe40006000000 */
[----:B------:R-:W-:Y:S02]  /*2b90*/  ISETP.GE.AND P4, PT, R76, 0x19, PT ;  /* 0x000000194c00780c */ /* 0x000fe40003f86270 */
[----:B------:R-:W-:Y:S02]  /*2ba0*/  LOP3.LUT R17, R17, 0xffffffef, RZ, 0xc0, !PT ;  /* 0xffffffef11117812 */ /* 0x000fe400078ec0ff */
[----:B------:R-:W-:Y:S02]  /*2bb0*/  FSEL R92, R92, -INF , !P3 ;  /* 0xff8000005c5c7808 */ /* 0x000fe40005800000 */
[----:B------:R-:W-:-:S02]  /*2bc0*/  ISETP.GT.AND P3, PT, R72, 0x11, !P5 ;  /* 0x000000114800780c */ /* 0x000fc40006f64270 */
[----:B------:R-:W-:Y:S02]  /*2bd0*/  @P5 LOP3.LUT R17, R17, 0x10, RZ, 0xfc, !PT ;  /* 0x0000001011115812 */ /* 0x000fe400078efcff */
[----:B------:R-:W-:Y:S02]  /*2be0*/  ISETP.LT.OR P3, PT, R71, 0x12, P3 ;  /* 0x000000124700780c */ /* 0x000fe40001f61670 */
[----:B------:R-:W-:Y:S02]  /*2bf0*/  LOP3.LUT R17, R17, 0xfdffffff, RZ, 0xc0, !PT ;  /* 0xfdffffff11117812 */ /* 0x000fe400078ec0ff */
[----:B------:R-:W-:Y:S02]  /*2c00*/  FSEL R93, R93, -INF , !P3 ;  /* 0xff8000005d5d7808 */ /* 0x000fe40005800000 */
[----:B------:R-:W-:Y:S02]  /*2c10*/  @P4 LOP3.LUT R17, R17, 0x2000000, RZ, 0xfc, !PT ;  /* 0x0200000011114812 */ /* 0x000fe400078efcff */
[----:B------:R-:W-:-:S02]  /*2c20*/  ISETP.GT.AND P3, PT, R72, 0x18, !P4 ;  /* 0x000000184800780c */ /* 0x000fc40006764270 */
[----:B------:R-:W-:Y:S02]  /*2c30*/  ISETP.GE.AND P4, PT, R76, 0x1a, PT ;  /* 0x0000001a4c00780c */ /* 0x000fe40003f86270 */
[----:B------:R-:W-:Y:S02]  /*2c40*/  ISETP.LT.OR P3, PT, R71, 0x19, P3 ;  /* 0x000000194700780c */ /* 0x000fe40001f61670 */
[----:B------:R-:W-:Y:S02]  /*2c50*/  LOP3.LUT R17, R17, 0xfeffffff, RZ, 0xc0, !PT ;  /* 0xfeffffff11117812 */ /* 0x000fe400078ec0ff */
[----:B------:R-:W-:Y:S02]  /*2c60*/  FSEL R94, R94, -INF , !P3 ;  /* 0xff8000005e5e7808 */ /* 0x000fe40005800000 */
[----:B------:R-:W-:-:S04]  /*2c70*/  ISETP.GT.AND P3, PT, R72, 0x19, !P4 ;  /* 0x000000194800780c */ /* 0x000fc80006764270 */
        /* <DEDUP_REMOVED lines=107> */
[----:B------:R-:W-:Y:S02]  /*3330*/  ISETP.GT.AND P3, PT, R72, 0x61, !P4 ;  /* 0x000000614800780c */ /* 0x000fe40006764270 */
[----:B-1----:R-:W-:-:S02]  /*3340*/  VIADDMNMX R66, R70, R78, R73, PT ;  /* 0x0000004e46427246 */ /* 0x002fc40003800149 */
[----:B------:R-:W-:-:S03]  /*3350*/  ISETP.LT.OR P3, PT, R71, 0x62, P3 ;  /* 0x000000624700780c */ /* 0x000fc60001f61670 */
[----:B------:R-:W-:Y:S02]  /*3360*/  @P4 LOP3.LUT R17, R17, 0x40, RZ, 0xfc, !PT ;  /* 0x0000004011114812 */ /* 0x000fe400078efcff */
[----:B------:R-:W-:Y:S02]  /*3370*/  ISETP.GE.AND P4, PT, R76, 0x69, PT ;  /* 0x000000694c00780c */ /* 0x000fe40003f86270 */
[----:B------:R-:W-:Y:S01]  /*3380*/  FSEL R47, R67, -INF , !P3 ;  /* 0xff800000432f7808 */ /* 0x000fe20005800000 */
[----:B------:R-:W-:Y:S01]  /*3390*/  IMAD.IADD R67, R75, 0x1, R70 ;  /* 0x000000014b437824 */ /* 0x000fe200078e0246 */
[----:B------:R-:W-:Y:S02]  /*33a0*/  LOP3.LUT R17, R17, 0xfbffffff, RZ, 0xc0, !PT ;  /* 0xfbffffff11117812 */ /* 0x000fe400078ec0ff */
        /* <DEDUP_REMOVED lines=25> */
[----:B------:R-:W-:Y:S02]  /*3540*/  ISETP.GT.AND P6, PT, R72, RZ, !P6 ;  /* 0x000000ff4800720c */ /* 0x000fe400077c4270 */
[----:B------:R-:W-:Y:S02]  /*3550*/  LOP3.LUT R17, R17, 0xfffffffe, RZ, 0xc0, !PT ;  /* 0xfffffffe11117812 */ /* 0x000fe400078ec0ff */
[----:B------:R-:W-:-:S04]  /*3560*/  ISETP.LT.OR P6, PT, R71, 0x1, P6 ;  /* 0x000000014700780c */ /* 0x000fc800037c1670 */
[----:B------:R-:W-:Y:S02]  /*3570*/  FSEL R68, R4, -INF , !P6 ;  /* 0xff80000004447808 */ /* 0x000fe40007000000 */
[----:B------:R-:W-:-:S13]  /*3580*/  ISETP.GE.AND P6, PT, R76, 0x7a, PT ;  /* 0x0000007a4c00780c */ /* 0x000fda0003fc6270 */
[----:B------:R-:W-:Y:S02]  /*3590*/  @P6 LOP3.LUT R17, R17, 0x1, RZ, 0xfc, !PT ;  /* 0x0000000111116812 */ /* 0x000fe400078efcff */
[----:B------:R-:W-:-:S04]  /*35a0*/  ISETP.GT.AND P6, PT, R72, 0x79, !P6 ;  /* 0x000000794800780c */ /* 0x000fc800077c4270 */
        /* <DEDUP_REMOVED lines=18> */
.L_x_11275:
[----:B------:R-:W-:Y:S02]  /*36d0*/  ULDC UR6, c[0x0][0x9e4] ;  /* 0x0002790000067ab9 */ /* 0x000fe40000000800 */
[----:B------:R-:W-:-:S05]  /*36e0*/  IMAD.U32 R70, RZ, RZ, UR6 ;  /* 0x00000006ff467e24 */ /* 0x000fca000f8e00ff */
[----:B------:R-:W-:-:S13]  /*36f0*/  ISETP.NE.AND P6, PT, R70, 0x1, PT ;  /* 0x000000014600780c */ /* 0x000fda0003fc5270 */
[----:B------:R-:W0:Y:S02]  /*3700*/  @P6 LDC.64 R12, c[0x0][0x9e8] ;  /* 0x00027a00ff0c6b82 */ /* 0x000e240000000a00 */
[----:B0-----:R-:W-:-:S05]  /*3710*/  @P6 IMAD.HI.U32 R12, R69, R12, RZ ;  /* 0x0000000c450c6227 */ /* 0x001fca00078e00ff */
[----:B------:R-:W-:-:S07]  /*3720*/  @P6 SHF.R.U32.HI R69, RZ, R13, R12 ;  /* 0x0000000dff456219 */ /* 0x000fce000001160c */
.L_x_11276:
[----:B------:R-:W-:Y:S05]  /*3730*/  BSYNC B0 ;  /* 0x0000000000007941 */ /* 0x000fea0003800000 */
.L_x_11274:
[----:B------:R-:W-:-:S04]  /*3740*/  IMAD R69, R69, R70, -R74 ;  /* 0x0000004645457224 */ /* 0x000fc800078e0a4a */
[----:B------:R-:W-:-:S05]  /*3750*/  IMAD R69, R16, -0x2, R69 ;  /* 0xfffffffe10457824 */ /* 0x000fca00078e0245 */
[----:B------:R-:W-:Y:S02]  /*3760*/  VIADDMNMX R66, R69, R70, R66, PT ;  /* 0x0000004645427246 */ /* 0x000fe40003800142 */
[----:B------:R-:W-:-:S07]  /*3770*/  VIMNMX R67, R67, R69, !PT ;  /* 0x0000004543437248 */ /* 0x000fce0007fe0100 */
.L_x_11273:
[----:B------:R-:W-:Y:S01]  /*3780*/  ISETP.GT.AND P1, PT, R67, 0x1, !P1 ;  /* 0x000000014300780c */ /* 0x000fe20004f24270 */
[----:B------:R-:W-:Y:S01]  /*3790*/  ULDC UR6, c[0x0][0x988] ;  /* 0x0002620000067ab9 */ /* 0x000fe20000000800 */
[----:B------:R-:W-:Y:S01]  /*37a0*/  LOP3.LUT P6, RZ, R17, 0x4, RZ, 0xc0, !PT ;  /* 0x0000000411ff7812 */ /* 0x000fe200078cc0ff */
[----:B------:R-:W-:Y:S01]  /*37b0*/  IMAD.U32 R76, RZ, RZ, UR6 ;  /* 0x00000006ff4c7e24 */ /* 0x000fe2000f8e00ff */
[----:B------:R-:W-:Y:S01]  /*37c0*/  ISETP.LT.OR P1, PT, R66, 0x2, P1 ;  /* 0x000000024200780c */ /* 0x000fe20000f21670 */
[----:B------:R-:W-:Y:S01]  /*37d0*/  UISETP.NE.AND UP1, UPT, UR49, URZ, UPT ;  /* 0x0000003f3100728c */ /* 0x000fe2000bf25270 */
[----:B------:R-:W-:Y:S01]  /*37e0*/  ISETP.GT.AND P2, PT, R67, 0x8, !P2 ;  /* 0x000000084300780c */ /* 0x000fe20005744270 */
[----:B------:R-:W-:Y:S01]  /*37f0*/  UISETP.NE.AND UP0, UPT, UR48, URZ, UPT ;  /* 0x0000003f3000728c */ /* 0x000fe2000bf05270 */
[----:B------:R-:W-:Y:S01]  /*3800*/  FSEL R12, R3, -INF , !P1 ;  /* 0xff800000030c7808 */ /* 0x000fe20004800000 */
[----:B------:R-:W-:Y:S01]  /*3810*/  UMOV UR7, UR40 ;  /* 0x0000002800077c82 */ /* 0x000fe20008000000 */
[----:B------:R-:W-:-:S02]  /*3820*/  ISETP.GT.AND P1, PT, R67, 0x9, !P6 ;  /* 0x000000094300780c */ /* 0x000fc40007724270 */
[C---:B------:R-:W-:Y:S02]  /*3830*/  ISETP.LT.OR P2, PT, R66.reuse, 0x9, P2 ;  /* 0x000000094200780c */ /* 0x040fe40001741670 */
[----:B------:R-:W-:Y:S02]  /*3840*/  ISETP.LT.OR P1, PT, R66, 0xa, P1 ;  /* 0x0000000a4200780c */ /* 0x000fe40000f21670 */
[----:B------:R-:W-:Y:S01]  /*3850*/  FSEL R5, R5, -INF , !P2 ;  /* 0xff80000005057808 */ /* 0x000fe20005000000 */
[----:B------:R-:W-:Y:S01]  /*3860*/  @UP1 ULDC UR10, c[0x0][0x44c] ;  /* 0x00011300000a1ab9 */ /* 0x000fe20000000800 */
[----:B------:R-:W-:Y:S01]  /*3870*/  FSEL R6, R6, -INF , !P1 ;  /* 0xff80000006067808 */ /* 0x000fe20004800000 */
[----:B------:R-:W-:Y:S01]  /*3880*/  UIMAD.WIDE.U32 UR10, UR40, UR10, URZ ;  /* 0x0000000a280a72a5 */ /* 0x000fe2000f8e003f */
[C---:B------:R-:W-:Y:S01]  /*3890*/  LOP3.LUT P1, RZ, R17.reuse, 0x8, RZ, 0xc0, !PT ;  /* 0x0000000811ff7812 */ /* 0x040fe2000782c0ff */
[----:B------:R-:W-:Y:S01]  /*38a0*/  @UP1 ULDC UR15, c[0x0][0x450] ;  /* 0x00011400000f1ab9 */ /* 0x000fe20000000800 */
[----:B------:R-:W-:Y:S01]  /*38b0*/  LOP3.LUT P2, RZ, R17, 0x40000, RZ, 0xc0, !PT ;  /* 0x0004000011ff7812 */ /* 0x000fe2000784c0ff */
[----:B------:R-:W-:Y:S01]  /*38c0*/  @UP1 USHF.R.U32.HI UR7, URZ, UR15, UR11 ;  /* 0x0000000f3f071299 */ /* 0x000fe2000801160b */
[----:B------:R-:W-:-:S02]  /*38d0*/  ISETP.GT.AND P1, PT, R67, 0x10, !P1 ;  /* 0x000000104300780c */ /* 0x000fc40004f24270 */
[----:B------:R-:W-:Y:S01]  /*38e0*/  LOP3.LUT P6, RZ, R17, 0x20000, RZ, 0xc0, !PT ;  /* 0x0002000011ff7812 */ /* 0x000fe200078cc0ff */
[----:B------:R-:W-:Y:S01]  /*38f0*/  UIADD3 UR52, UR52, UR7, URZ ;  /* 0x0000000734347290 */ /* 0x000fe2000fffe03f */
[----:B------:R-:W-:Y:S02]  /*3900*/  ISETP.LT.OR P1, PT, R66, 0x11, P1 ;  /* 0x000000114200780c */ /* 0x000fe40000f21670 */
[----:B------:R-:W-:Y:S01]  /*3910*/  ISETP.GT.AND P3, PT, R67, 0x70, !P3 ;  /* 0x000000704300780c */ /* 0x000fe20005f64270 */
[----:B------:R-:W-:Y:S01]  /*3920*/  UIADD3 UR7, UR52, UR14, URZ ;  /* 0x0000000e34077290 */ /* 0x000fe2000fffe03f */
        /* <DEDUP_REMOVED lines=72> */
[----:B------:R-:W-:Y:S02]  /*3db0*/  LOP3.LUT P2, RZ, R17, 0x80, RZ, 0xc0, !PT ;  /* 0x0000008011ff7812 */ /* 0x000fe4000784c0ff */
[----:B------:R-:W-:Y:S02]  /*3dc0*/  FSEL R25, R25, -INF , !P1 ;  /* 0xff80000019197808 */ /* 0x000fe40004800000 */
[----:B------:R-:W-:-:S02]  /*3dd0*/  LOP3.LUT P1, RZ, R17, 0x8000, RZ, 0xc0, !PT ;  /* 0x0000800011ff7812 */ /* 0x000fc4000782c0ff */
[----:B------:R-:W-:Y:S02]  /*3de0*/  LOP3.LUT P6, RZ, R17, 0x40, RZ, 0xc0, !PT ;  /* 0x0000004011ff7812 */ /* 0x000fe400078cc0ff */
[C---:B------:R-:W-:Y:S02]  /*3df0*/  ISETP.GT.AND P1, PT, R67.reuse, 0x40, !P1 ;  /* 0x000000404300780c */ /* 0x040fe40004f24270 */
[----:B------:R-:W-:Y:S02]  /*3e00*/  ISETP.GT.AND P4, PT, R67, 0x71, !P4 ;  /* 0x000000714300780c */ /* 0x000fe40006784270 */
[C---:B------:R-:W-:Y:S02]  /*3e10*/  ISETP.LT.OR P1, PT, R66.reuse, 0x41, P1 ;  /* 0x000000414200780c */ /* 0x040fe40000f21670 */
[----:B------:R-:W-:Y:S02]  /*3e20*/  ISETP.LT.OR P3, PT, R66, 0x71, P3 ;  /* 0x000000714200780c */ /* 0x000fe40001f61670 */
[----:B------:R-:W-:-:S02]  /*3e30*/  FSEL R27, R27, -INF , !P1 ;  /* 0xff8000001b1b7808 */ /* 0x000fc40004800000 */
[----:B------:R-:W-:Y:S02]  /*3e40*/  LOP3.LUT P1, RZ, R17, 0x4000, RZ, 0xc0, !PT ;  /* 0x0000400011ff7812 */ /* 0x000fe4000782c0ff */
[C---:B------:R-:W-:Y:S02]  /*3e50*/  ISETP.GT.AND P5, PT, R67.reuse, 0x78, !P5 ;  /* 0x000000784300780c */ /* 0x040fe40006fa4270 */
[----:B------:R-:W-:Y:S02]  /*3e60*/  ISETP.GT.AND P1, PT, R67, 0x41, !P1 ;  /* 0x000000414300780c */ /* 0x000fe40004f24270 */
[C---:B------:R-:W-:Y:S02]  /*3e70*/  ISETP.LT.OR P4, PT, R66.reuse, 0x72, P4 ;  /* 0x000000724200780c */ /* 0x040fe40002781670 */
[----:B------:R-:W-:Y:S02]  /*3e80*/  ISETP.LT.OR P1, PT, R66, 0x42, P1 ;  /* 0x000000424200780c */ /* 0x000fe40000f21670 */
[----:B------:R-:W-:-:S02]  /*3e90*/  FSEL R35, R35, -INF , !P3 ;  /* 0xff80000023237808 */ /* 0x000fc40005800000 */
        /* <DEDUP_REMOVED lines=21> */
[----:B------:R-:W-:-:S03]  /*3ff0*/  LOP3.LUT P1, RZ, R17, 0x200, RZ, 0xc0, !PT ;  /* 0x0000020011ff7812 */ /* 0x000fc6000782c0ff */
[----:B------:R-:W0:Y:S01]  /*4000*/  SHFL.BFLY PT, R70, R31, 0x2, 0x1f ;  /* 0x0c401f001f467f89 */ /* 0x000e2200000e0000 */
[----:B------:R-:W-:-:S04]  /*4010*/  ISETP.GT.AND P1, PT, R67, 0x58, !P1 ;  /* 0x000000584300780c */ /* 0x000fc80004f24270 */
[----:B------:R-:W-:-:S04]  /*4020*/  ISETP.LT.OR P1, PT, R66, 0x59, P1 ;  /* 0x000000594200780c */ /* 0x000fc80000f21670 */
[----:B------:R-:W-:Y:S02]  /*4030*/  FSEL R40, R40, -INF , !P1 ;  /* 0xff80000028287808 */ /* 0x000fe40004800000 */
[----:B------:R-:W-:-:S04]  /*4040*/  LOP3.LUT P1, RZ, R17, 0x100, RZ, 0xc0, !PT ;  /* 0x0000010011ff7812 */ /* 0x000fc8000782c0ff */
[----:B------:R-:W-:-:S04]  /*4050*/  ISETP.GT.AND P1, PT, R67, 0x59, !P1 ;  /* 0x000000594300780c */ /* 0x000fc80004f24270 */
[----:B------:R-:W-:-:S04]  /*4060*/  ISETP.LT.OR P1, PT, R66, 0x5a, P1 ;  /* 0x0000005a4200780c */ /* 0x000fc80000f21670 */
[----:B------:R-:W-:Y:S02]  /*4070*/  FSEL R39, R39, -INF , !P1 ;  /* 0xff80000027277808 */ /* 0x000fe40004800000 */
[----:B0-----:R-:W-:Y:S02]  /*4080*/  FMNMX.FTZ R70, R31, R70, !PT ;  /* 0x000000461f467209 */ /* 0x001fe40007810000 */
[----:B------:R-:W-:Y:S02]  /*4090*/  ISETP.GT.AND P1, PT, R67, 0x60, !P2 ;  /* 0x000000604300780c */ /* 0x000fe40005724270 */
[----:B------:R-:W-:Y:S01]  /*40a0*/  LOP3.LUT P2, RZ, R17, 0x20, RZ, 0xc0, !PT ;  /* 0x0000002011ff7812 */ /* 0x000fe2000784c0ff */
[----:B------:R-:W0:Y:S01]  /*40b0*/  SHFL.BFLY PT, R7, R70, 0x1, 0x1f ;  /* 0x0c201f0046077f89 */ /* 0x000e2200000e0000 */
[----:B------:R-:W-:Y:S02]  /*40c0*/  ISETP.LT.OR P1, PT, R66, 0x61, P1 ;  /* 0x000000614200780c */ /* 0x000fe40000f21670 */
[----:B------:R-:W-:-:S02]  /*40d0*/  ISETP.GT.AND P2, PT, R67, 0x69, !P2 ;  /* 0x000000694300780c */ /* 0x000fc40005744270 */
[----:B------:R-:W-:Y:S02]  /*40e0*/  FSEL R42, R42, -INF , !P1 ;  /* 0xff8000002a2a7808 */ /* 0x000fe40004800000 */
[----:B------:R-:W-:Y:S02]  /*40f0*/  ISETP.GT.AND P1, PT, R67, 0x61, !P6 ;  /* 0x000000614300780c */ /* 0x000fe40007724270 */
[----:B------:R-:W-:Y:S02]  /*4100*/  LOP3.LUT P6, RZ, R17, 0x2, RZ, 0xc0, !PT ;  /* 0x0000000211ff7812 */ /* 0x000fe400078cc0ff */
[C---:B------:R-:W-:Y:S02]  /*4110*/  ISETP.LT.OR P1, PT, R66.reuse, 0x62, P1 ;  /* 0x000000624200780c */ /* 0x040fe40000f21670 */
[----:B------:R-:W-:Y:S02]  /*4120*/  ISETP.LT.OR P2, PT, R66, 0x6a, P2 ;  /* 0x0000006a4200780c */ /* 0x000fe40001741670 */
[----:B------:R-:W-:-:S02]  /*4130*/  FSEL R41, R41, -INF , !P1 ;  /* 0xff80000029297808 */ /* 0x000fc40004800000 */
[----:B------:R-:W-:Y:S02]  /*4140*/  FSEL R34, R34, -INF , !P2 ;  /* 0xff80000022227808 */ /* 0x000fe40005000000 */
[----:B0-----:R-:W-:-:S04]  /*4150*/  FMNMX.FTZ R7, R70, R7, !PT ;  /* 0x0000000746077209 */ /* 0x001fc80007810000 */
[C---:B------:R-:W-:Y:S01]  /*4160*/  FSETP.NEU.FTZ.AND P1, PT, R7.reuse, -INF , PT ;  /* 0xff8000000700780b */ /* 0x040fe20003f3d000 */
[----:B------:R-:W-:-:S05]  /*4170*/  FFMA.FTZ R76, R7, R76, -8 ;  /* 0xc1000000074c7423 */ /* 0x000fca000001004c */
[----:B------:R-:W-:Y:S02]  /*4180*/  FSEL R76, R76, RZ, P1 ;  /* 0x000000ff4c4c7208 */ /* 0x000fe40000800000 */
[----:B------:R-:W-:Y:S02]  /*4190*/  ISETP.GT.AND P1, PT, R67, RZ, !P6 ;  /* 0x000000ff4300720c */ /* 0x000fe40007724270 */
[----:B------:R-:W-:Y:S01]  /*41a0*/  LOP3.LUT P6, RZ, R17, 0x1, RZ, 0xc0, !PT ;  /* 0x0000000111ff7812 */ /* 0x000fe200078cc0ff */
[----:B------:R-:W-:-:S01]  /*41b0*/  FFMA.FTZ R69, R89, UR6, -R76 ;  /* 0x0000000659457c23 */ /* 0x000fc2000801084c */
[----:B------:R-:W-:Y:S01]  /*41c0*/  ISETP.LT.OR P1, PT, R66, 0x1, P1 ;  /* 0x000000014200780c */ /* 0x000fe20000f21670 */
[----:B------:R-:W-:-:S01]  /*41d0*/  FFMA.FTZ R71, R91, UR6, -R76 ;  /* 0x000000065b477c23 */ /* 0x000fc2000801084c */
[----:B------:R-:W-:Y:S01]  /*41e0*/  ISETP.GT.AND P6, PT, R67, 0x79, !P6 ;  /* 0x000000794300780c */ /* 0x000fe200077c4270 */
[----:B------:R-:W-:-:S01]  /*41f0*/  FFMA.FTZ R92, R92, UR6, -R76 ;  /* 0x000000065c5c7c23 */ /* 0x000fc2000801084c */
[----:B------:R-:W-:Y:S01]  /*4200*/  FSEL R79, R2, -INF , !P1 ;  /* 0xff800000024f7808 */ /* 0x000fe20004800000 */
[----:B------:R-:W-:-:S01]  /*4210*/  FFMA.FTZ R2, R68, UR6, -R76 ;  /* 0x0000000644027c23 */ /* 0x000fc2000801084c */
[----:B------:R-:W-:Y:S01]  /*4220*/  LOP3.LUT P1, RZ, R17, 0x4000000, RZ, 0xc0, !PT ;  /* 0x0400000011ff7812 */ /* 0x000fe2000782c0ff */
[----:B------:R-:W-:-:S01]  /*4230*/  FFMA.FTZ R68, R90, UR6, -R76 ;  /* 0x000000065a447c23 */ /* 0x000fc2000801084c */
[----:B------:R-:W-:Y:S01]  /*4240*/  FMNMX.FTZ R70, R79, R12, !PT ;  /* 0x0000000c4f467209 */ /* 0x000fe20007810000 */
[----:B------:R-:W-:Y:S01]  /*4250*/  MUFU.EX2 R69, R69 ;  /* 0x0000004500457308 */ /* 0x000fe20000000800 */
[----:B------:R-:W-:Y:S01]  /*4260*/  ISETP.GT.AND P1, PT, R67, 0x68, !P1 ;  /* 0x000000684300780c */ /* 0x000fe20004f24270 */
[--C-:B------:R-:W-:Y:S01]  /*4270*/  FFMA.FTZ R73, R93, UR6, -R76.reuse ;  /* 0x000000065d497c23 */ /* 0x100fe2000801084c */
[----:B------:R-:W-:Y:S01]  /*4280*/  FMNMX.FTZ R31, R5, R70, !PT ;  /* 0x00000046051f7209 */ /* 0x000fe20007810000 */
[--C-:B------:R-:W-:Y:S01]  /*4290*/  FFMA.FTZ R94, R94, UR6, -R76.reuse ;  /* 0x000000065e5e7c23 */ /* 0x100fe2000801084c */
[----:B------:R-:W-:Y:S01]  /*42a0*/  ISETP.LT.OR P1, PT, R66, 0x69, P1 ;  /* 0x000000694200780c */ /* 0x000fe20000f21670 */
[--C-:B------:R-:W-:Y:S01]  /*42b0*/  FFMA.FTZ R75, R95, UR6, -R76.reuse ;  /* 0x000000065f4b7c23 */ /* 0x100fe2000801084c */
[----:B------:R-:W-:Y:S01]  /*42c0*/  FMNMX.FTZ R72, R6, R31, !PT ;  /* 0x0000001f06487209 */ /* 0x000fe20007810000 */
[----:B------:R-:W-:Y:S01]  /*42d0*/  MUFU.EX2 R2, R2 ;  /* 0x0000000200027308 */ /* 0x000fe20000000800 */
[----:B------:R-:W-:Y:S01]  /*42e0*/  FSEL R33, R33, -INF , !P1 ;  /* 0xff80000021217808 */ /* 0x000fe20004800000 */
        /* <DEDUP_REMOVED lines=80> */
[----:B------:R-:W1:Y:S08]  /*47f0*/  MUFU.EX2 R62, R62 ;  /* 0x0000003e003e7308 */ /* 0x000e700000000800 */
[----:B------:R-:W-:Y:S08]  /*4800*/  MUFU.EX2 R57, R57 ;  /* 0x0000003900397308 */ /* 0x000ff00000000800 */
[----:B------:R-:W-:Y:S01]  /*4810*/  MUFU.EX2 R58, R58 ;  /* 0x0000003a003a7308 */ /* 0x000fe20000000800 */
[----:B-1----:R-:W-:-:S04]  /*4820*/  F2FP.SATFINITE.E4M3.F32.PACK_AB_MERGE_C R146, R62, R61, RZ ;  /* 0x0000003d3e92723e */ /* 0x002fc800048070ff */
[----:B------:R-:W-:Y:S02]  /*4830*/  F2FP.SATFINITE.E4M3.F32.PACK_AB_MERGE_C R146, R63, R64, R146 ;  /* 0x000000403f92723e */ /* 0x000fe40004807092 */
[----:B0-----:R-:W-:Y:S01]  /*4840*/  FMNMX.FTZ R31, R66, R31, !PT ;  /* 0x0000001f421f7209 */ /* 0x001fe20007810000 */
[----:B------:R-:W-:Y:S01]  /*4850*/  IMAD.U32 R66, RZ, RZ, UR6 ;  /* 0x00000006ff427e24 */ /* 0x000fe2000f8e00ff */
[----:B------:R-:W-:Y:S02]  /*4860*/  MUFU.EX2 R53, R53 ;  /* 0x0000003500357308 */ /* 0x000fe40000000800 */
[C---:B------:R-:W-:Y:S01]  /*4870*/  FSETP.NEU.FTZ.AND P1, PT, R31.reuse, -INF , PT ;  /* 0xff8000001f00780b */ /* 0x040fe20003f3d000 */
[----:B------:R-:W-:-:S05]  /*4880*/  FFMA.FTZ R67, R31, R66, -8 ;  /* 0xc10000001f437423 */ /* 0x000fca0000010042 */
[----:B------:R-:W-:Y:S01]  /*4890*/  FSEL R67, R67, RZ, P1 ;  /* 0x000000ff43437208 */ /* 0x000fe20000800000 */
[----:B------:R-:W-:Y:S01]  /*48a0*/  MUFU.EX2 R56, R56 ;  /* 0x0000003800387308 */ /* 0x000fe20000000800 */
[----:B------:R-:W-:-:S03]  /*48b0*/  PLOP3.LUT P1, PT, PT, PT, UP0, 0x40, 0x0 ;  /* 0x000000000000781c */ /* 0x000fc60003f2e808 */
        /* <DEDUP_REMOVED lines=45> */
[----:B------:R-:W-:Y:S01]  /*4b90*/  FFMA.FTZ R30, R3, UR6, -R67 ;  /* 0x00000006031e7c23 */ /* 0x000fe20008010843 */
[----:B------:R-:W-:-:S01]  /*4ba0*/  FADD.FTZ R71, R77, R68 ;  /* 0x000000444d477221 */ /* 0x000fc20000010000 */
[----:B------:R-:W-:-:S04]  /*4bb0*/  FFMA.FTZ R38, R38, UR6, -R67 ;  /* 0x0000000626267c23 */ /* 0x000fc80008010843 */
[----:B------:R-:W1:Y:S01]  /*4bc0*/  MUFU.EX2 R13, R13 ;  /* 0x0000000d000d7308 */ /* 0x000e620000000800 */
[----:B--2---:R-:W-:-:S01]  /*4bd0*/  FADD.FTZ R83, R12, R83 ;  /* 0x000000530c537221 */ /* 0x004fc20000010000 */
[----:B------:R-:W-:Y:S02]  /*4be0*/  F2FP.SATFINITE.E4M3.F32.PACK_AB_MERGE_C R5, R12, R5, RZ ;  /* 0x000000050c05723e */ /* 0x000fe400048070ff */
[----:B------:R-:W-:Y:S02]  /*4bf0*/  F2FP.SATFINITE.E4M3.F32.PACK_AB_MERGE_C R12, R58, R57, RZ ;  /* 0x000000393a0c723e */ /* 0x000fe400048070ff */
[----:B------:R-:W-:Y:S02]  /*4c00*/  F2FP.SATFINITE.E4M3.F32.PACK_AB_MERGE_C R149, R79, R66, R5 ;  /* 0x000000424f95723e */ /* 0x000fe40004807005 */
[----:B------:R-:W2:Y:S01]  /*4c10*/  MUFU.EX2 R8, R8 ;  /* 0x0000000800087308 */ /* 0x000ea20000000800 */
[----:B0-----:R-:W-:-:S01]  /*4c20*/  FADD.FTZ R32, R6, R83 ;  /* 0x0000005306207221 */ /* 0x001fc20000010000 */
[----:B------:R-:W-:-:S06]  /*4c30*/  F2FP.SATFINITE.E4M3.F32.PACK_AB_MERGE_C R142, R56, R53, R12 ;  /* 0x00000035388e723e */ /* 0x000fcc000480700c */
        /* <DEDUP_REMOVED lines=22> */
[C---:B------:R-:W-:Y:S01]  /*4da0*/  F2FP.SATFINITE.E4M3.F32.PACK_AB_MERGE_C R140, R50.reuse, R59, R2 ;  /* 0x0000003b328c723e */ /* 0x040fe20004807002 */
[----:B------:R-:W-:-:S01]  /*4db0*/  FADD.FTZ R50, R50, R61 ;  /* 0x0000003d32327221 */ /* 0x000fc20000010000 */
[----:B------:R-:W0:Y:S01]  /*4dc0*/  MUFU.EX2 R15, R15 ;  /* 0x0000000f000f7308 */ /* 0x000e220000000800 */
[----:B-1----:R-:W-:-:S01]  /*4dd0*/  FADD.FTZ R3, R20, R3 ;  /* 0x0000000314037221 */ /* 0x002fc20000010000 */
[----:B------:R-:W-:Y:S01]  /*4de0*/  F2FP.SATFINITE.E4M3.F32.PACK_AB_MERGE_C R11, R20, R11, RZ ;  /* 0x0000000b140b723e */ /* 0x000fe200048070ff */
[----:B------:R-:W-:-:S03]  /*4df0*/  FADD.FTZ R51, R51, R50 ;  /* 0x0000003233337221 */ /* 0x000fc60000010000 */
[----:B------:R-:W-:Y:S01]  /*4e00*/  F2FP.SATFINITE.E4M3.F32.PACK_AB_MERGE_C R145, R10, R9, R11 ;  /* 0x000000090a91723e */ /* 0x000fe2000480700b */
[----:B------:R-:W-:-:S01]  /*4e10*/  FADD.FTZ R52, R52, R51 ;  /* 0x0000003334347221 */ /* 0x000fc20000010000 */
[----:B------:R-:W1:Y:S01]  /*4e20*/  MUFU.EX2 R21, R21 ;  /* 0x0000001500157308 */ /* 0x000e620000000800 */
[----:B--2---:R-:W-:-:S02]  /*4e30*/  FADD.FTZ R2, R14, R3 ;  /* 0x000000030e027221 */ /* 0x004fc40000010000 */
[----:B------:R-:W-:-:S04]  /*4e40*/  FADD.FTZ R53, R53, R52 ;  /* 0x0000003435357221 */ /* 0x000fc80000010000 */
[----:B------:R-:W-:Y:S01]  /*4e50*/  FADD.FTZ R56, R56, R53 ;  /* 0x0000003538387221 */ /* 0x000fe20000010000 */
[----:B------:R-:W2:Y:S01]  /*4e60*/  MUFU.EX2 R26, R26 ;  /* 0x0000001a001a7308 */ /* 0x000ea20000000800 */
[----:B0-----:R-:W-:-:S02]  /*4e70*/  FADD.FTZ R2, R15, R2 ;  /* 0x000000020f027221 */ /* 0x001fc40000010000 */
[----:B------:R-:W-:-:S04]  /*4e80*/  FADD.FTZ R57, R57, R56 ;  /* 0x0000003839397221 */ /* 0x000fc80000010000 */
[----:B------:R-:W-:Y:S01]  /*4e90*/  FADD.FTZ R57, R58, R57 ;  /* 0x000000393a397221 */ /* 0x000fe20000010000 */
        /* <DEDUP_REMOVED lines=52> */
[C---:B--2---:R-:W-:Y:S01]  /*51e0*/  F2FP.SATFINITE.E4M3.F32.PACK_AB_MERGE_C R33, R34.reuse, R33, RZ ;  /* 0x000000212221723e */ /* 0x044fe200048070ff */
[----:B------:R-:W-:-:S03]  /*51f0*/  FADD.FTZ R34, R34, R3 ;  /* 0x0000000322227221 */ /* 0x000fc60000010000 */
[----:B------:R-:W-:-:S03]  /*5200*/  F2FP.SATFINITE.E4M3.F32.PACK_AB_MERGE_C R137, R41, R42, R33 ;  /* 0x0000002a2989723e */ /* 0x000fc60004807021 */
[----:B------:R-:W-:Y:S01]  /*5210*/  MUFU.EX2 R37, R37 ;  /* 0x0000002500257308 */ /* 0x000fe20000000800 */
[----:B-1----:R-:W-:-:S07]  /*5220*/  FADD.FTZ R3, R35, R34 ;  /* 0x0000002223037221 */ /* 0x002fce0000010000 */
[----:B------:R-:W1:Y:S01]  /*5230*/  MUFU.EX2 R38, R38 ;  /* 0x0000002600267308 */ /* 0x000e620000000800 */
[----:B0-----:R-:W-:-:S01]  /*5240*/  FADD.FTZ R2, R36, R3 ;  /* 0x0000000324027221 */ /* 0x001fc20000010000 */
[----:B-1----:R-:W-:-:S03]  /*5250*/  F2FP.SATFINITE.E4M3.F32.PACK_AB_MERGE_C R3, R38, R37, RZ ;  /* 0x000000252603723e */ /* 0x002fc600048070ff */
[----:B------:R-:W-:Y:S01]  /*5260*/  FADD.FTZ R37, R37, R2 ;  /* 0x0000000225257221 */ /* 0x000fe20000010000 */
[----:B------:R-:W-:Y:S01]  /*5270*/  F2FP.SATFINITE.E4M3.F32.PACK_AB_MERGE_C R139, R36, R35, R3 ;  /* 0x00000023248b723e */ /* 0x000fe20004807003 */
[----:B------:R-:W-:Y:S02]  /*5280*/  FADD.FTZ R3, R4, R43 ;  /* 0x0000002b04037221 */ /* 0x000fe40000010000 */
[----:B------:R-:W-:-:S01]  /*5290*/  FADD.FTZ R2, R38, R37 ;  /* 0x0000002526027221 */ /* 0x000fc20000010000 */
[----:B------:R-:W-:Y:S01]  /*52a0*/  VIADD R4, R88, 0xfffffffe ;  /* 0xfffffffe58047836 */ /* 0x000fe20000000000 */
        /* <DEDUP_REMOVED lines=12> */
.L_x_11278:
[----:B------:R-:W-:Y:S02]  /*5370*/  ULDC UR15, c[0x0][0x9e4] ;  /* 0x00027900000f7ab9 */ /* 0x000fe40000000800 */
[----:B------:R-:W-:-:S11]  /*5380*/  UISETP.NE.AND UP0, UPT, UR15, 0x1, UPT ;  /* 0x000000010f00788c */ /* 0x000fd6000bf05270 */
[----:B------:R-:W-:Y:S02]  /*5390*/  @UP0 ULDC.64 UR20, c[0x0][0x9e8] ;  /* 0x00027a0000140ab9 */ /* 0x000fe40000000a00 */
[----:B------:R-:W-:-:S04]  /*53a0*/  UIMAD.WIDE.U32 UR10, UR14, UR20, URZ ;  /* 0x000000140e0a72a5 */ /* 0x000fc8000f8e003f */
[----:B------:R-:W-:-:S12]  /*53b0*/  @UP0 USHF.R.U32.HI UR14, URZ, UR21, UR11 ;  /* 0x000000153f0e0299 */ /* 0x000fd8000801160b */
.L_x_11279:
[----:B------:R-:W-:-:S04]  /*53c0*/  UIMAD UR14, UR14, UR15, UR15 ;  /* 0x0000000f0e0e72a4 */ /* 0x000fc8000f8e020f */
[----:B------:R-:W-:-:S04]  /*53d0*/  UISETP.LT.AND UP0, UPT, UR7, UR14, UPT ;  /* 0x0000000e0700728c */ /* 0x000fc8000bf01270 */
[----:B------:R-:W-:-:S12]  /*53e0*/  USEL UR7, UR7, UR14, UP0 ;  /* 0x0000000e07077287 */ /* 0x000fd80008000000 */
.L_x_11277:
        /* <DEDUP_REMOVED lines=40> */
.L_x_11299:
[----:B------:R-:W-:-:S04]  /*5670*/  UISETP.NE.AND UP0, UPT, UR22, 0x1, UPT ;  /* 0x000000011600788c */ /* 0x000fc8000bf05270 */
[----:B------:R-:W-:-:S04]  /*5680*/  USEL UR37, URZ, 0x1, UP0 ;  /* 0x000000013f257887 */ /* 0x000fc80008000000 */
[----:B------:R-:W-:Y:S01]  /*5690*/  ULOP3.LUT UR37, UR21, UR37, URZ, 0x3c, !UPT ;  /* 0x0000002515257292 */ /* 0x000fe2000f8e3c3f */
[----:B------:R-:W-:Y:S11]  /*56a0*/  @!P0 BRA `(.L_x_11281) ;  /* 0x0000000000048947 */ /* 0x000ff60003800000 */
[----:B------:R-:W-:Y:S01]  /*56b0*/  BPT.TRAP 0x1 ;  /* 0x000000040000795c */ /* 0x000fe20000300000 */
.L_x_11281:
        /* <DEDUP_REMOVED lines=9> */
.L_x_11282:
[----:B-1----:R-:W-:Y:S05]  /*5750*/  @P1 BRA `(.L_x_11283) ;  /* 0x0000000000081947 */ /* 0x002fea0003800000 */
[----:B------:R-:W1:Y:S02]  /*5760*/  SYNCS.PHASECHK.TRANS64.TRYWAIT P1, [UR20+0x19c30], R7 ;  /* 0x019c3007ff0075a7 */ /* 0x000e640008020154 */
[----:B-1----:R-:W-:Y:S05]  /*5770*/  @!P1 BRA `(.L_x_11284) ;  /* 0x00000100004c9947 */ /* 0x002fea0003800000 */
.L_x_11283:
        /* <DEDUP_REMOVED lines=17> */
.L_x_11285:
[----:B------:R-:W-:Y:S01]  /*5890*/  ULEA UR11, UR22, UR46, 0x3 ;  /* 0x0000002e160b7291 */ /* 0x000fe2000f8e183f */
[----:B01----:R-:W-:-:S05]  /*58a0*/  IMAD.U32 R7, RZ, RZ, UR21 ;  /* 0x00000015ff077e24 */ /* 0x003fca000f8e00ff */
[----:B------:R-:W-:-:S04]  /*58b0*/  SHF.L.U32 R7, R7, 0x1f, RZ ;  /* 0x0000001f07077819 */ /* 0x000fc800000006ff */
[----:B------:R0:W1:Y:S01]  /*58c0*/  SYNCS.PHASECHK.TRANS64.TRYWAIT P1, [UR11+0x19c50], R7 ;  /* 0x019c5007ff0075a7 */ /* 0x000062000802014b */
[----:B------:R-:W-:Y:S05]  /*58d0*/  @!P0 BRA `(.L_x_11286) ;  /* 0x0000000000048947 */ /* 0x000fea0003800000 */
[----:B------:R-:W-:Y:S01]  /*58e0*/  BPT.TRAP 0x1 ;  /* 0x000000040000795c */ /* 0x000fe20000300000 */
.L_x_11286:
[----:B-1----:R-:W-:Y:S05]  /*58f0*/  @P1 BRA `(.L_x_11287) ;  /* 0x0000000000081947 */ /* 0x002fea0003800000 */
[----:B------:R-:W1:Y:S02]  /*5900*/  SYNCS.PHASECHK.TRANS64.TRYWAIT P1, [UR11+0x19c50], R7 ;  /* 0x019c5007ff0075a7 */ /* 0x000e64000802014b */
[----:B-1----:R-:W-:Y:S05]  /*5910*/  @!P1 BRA `(.L_x_11288) ;  /* 0x000000fc00fc9947 */ /* 0x002fea0003800000 */
.L_x_11287:
        /* <DEDUP_REMOVED lines=27> */
.L_x_11289:
[----:B------:R-:W-:Y:S01]  /*5ad0*/  UISETP.NE.AND UP1, UPT, UR49, URZ, UPT ;  /* 0x0000003f3100728c */ /* 0x000fe2000bf25270 */
[C---:B01----:R-:W-:Y:S01]  /*5ae0*/  FMUL.FTZ R7, R0.reuse, R24 ;  /* 0x0000001800077220 */ /* 0x043fe20000410000 */
[C---:B------:R-:W-:Y:S01]  /*5af0*/  FMUL.FTZ R24, R0.reuse, R35 ;  /* 0x0000002300187220 */ /* 0x040fe20000410000 */
[----:B------:R-:W-:Y:S01]  /*5b00*/  FMUL.FTZ R35, R0, R44 ;  /* 0x0000002c00237220 */ /* 0x000fe20000410000 */
[----:B------:R-:W-:Y:S02]  /*5b10*/  VIADD R136, R18, UR40 ;  /* 0x0000002812887c36 */ /* 0x000fe40008000000 */
[C---:B------:R-:W-:Y:S01]  /*5b20*/  FMUL.FTZ R44, R0.reuse, R55 ;  /* 0x00000037002c7220 */ /* 0x040fe20000410000 */
[----:B------:R-:W-:Y:S01]  /*5b30*/  PLOP3.LUT P1, PT, PT, PT, UP1, 0x80, 0x0 ;  /* 0x000000000000781c */ /* 0x000fe20003f2f018 */
[----:B------:R-:W0:Y:S01]  /*5b40*/  LDC R55, c[0x0][0x2f0] ;  /* 0x0000bc00ff377b82 */ /* 0x000e220000000800 */
        /* <DEDUP_REMOVED lines=9> */
[----:B------:R-:W1:Y:S01]  /*5be0*/  LDC R54, c[0x0][0x288] ;  /* 0x0000a200ff367b82 */ /* 0x000e620000000800 */
[----:B------:R-:W-:Y:S01]  /*5bf0*/  FMUL.FTZ R12, R0, R29 ;  /* 0x0000001d000c7220 */ /* 0x000fe20000410000 */
[----:B------:R-:W-:-:S04]  /*5c00*/  @P1 IMAD.HI.U32 R26, R136, UR6, RZ ;  /* 0x00000006881a1c27 */ /* 0x000fc8000f8e00ff */
[C---:B------:R-:W-:Y:S01]  /*5c10*/  FMUL.FTZ R48, R0.reuse, R59 ;  /* 0x0000003b00307220 */ /* 0x040fe20000410000 */
[----:B------:R-:W-:Y:S01]  /*5c20*/  @UP1 ULDC UR6, c[0x0][0x450] ;  /* 0x0001140000061ab9 */ /* 0x000fe20000000800 */
[C---:B------:R-:W-:Y:S01]  /*5c30*/  FMUL.FTZ R29, R0.reuse, R38 ;  /* 0x00000026001d7220 */ /* 0x040fe20000410000 */
[C---:B------:R-:W-:Y:S01]  /*5c40*/  FMUL.FTZ R59, R0.reuse, R64 ;  /* 0x00000040003b7220 */ /* 0x040fe20000410000 */
[C---:B------:R-:W-:Y:S01]  /*5c50*/  FMUL.FTZ R38, R0.reuse, R47 ;  /* 0x0000002f00267220 */ /* 0x040fe20000410000 */
[C---:B------:R-:W-:Y:S01]  /*5c60*/  FMUL.FTZ R64, R0.reuse, R69 ;  /* 0x0000004500407220 */ /* 0x040fe20000410000 */
[----:B------:R-:W-:Y:S01]  /*5c70*/  @P2 SHF.R.U32.HI R136, RZ, UR6, R26 ;  /* 0x00000006ff882c19 */ /* 0x000fe2000801161a */
[C---:B------:R-:W-:Y:S01]  /*5c80*/  FMUL.FTZ R47, R0.reuse, R58 ;  /* 0x0000003a002f7220 */ /* 0x040fe20000410000 */
[C---:B------:R-:W-:Y:S01]  /*5c90*/  FMUL.FTZ R69, R0.reuse, R73 ;  /* 0x0000004900457220 */ /* 0x040fe20000410000 */
        /* <DEDUP_REMOVED lines=49> */
[----:B------:R-:W-:Y:S01]  /*5fb0*/  UIADD3 UR20, UR20, 0x19c40, URZ ;  /* 0x00019c4014147890 */ /* 0x000fe2000fffe03f */
[----:B------:R-:W-:Y:S01]  /*5fc0*/  IMAD R26, R16, -0x2, R27 ;  /* 0xfffffffe101a7824 */ /* 0x000fe200078e021b */
[----:B------:R-:W-:Y:S01]  /*5fd0*/  PLOP3.LUT P1, PT, PT, PT, UP0, 0x40, 0x0 ;  /* 0x000000000000781c */ /* 0x000fe20003f2e808 */
[----:B------:R-:W3:Y:S01]  /*5fe0*/  MUFU.TANH R7, R7 ;  /* 0x0000000700077308 */ /* 0x000ee20000002400 */
[----:B------:R-:W-:Y:S01]  /*5ff0*/  UPRMT UR20, UR45, 0x654, UR20 ;  /* 0x000006542d147896 */ /* 0x000fe20008000014 */
[----:B0-----:R-:W-:Y:S01]  /*6000*/  IMAD R27, R55, UR42, R26 ;  /* 0x0000002a371b7c24 */ /* 0x001fe2000f8e021a */
[----:B------:R-:W-:-:S03]  /*6010*/  ULOP3.LUT UR6, URZ, UR18, URZ, 0x33, !UPT ;  /* 0x000000123f067292 */ /* 0x000fc6000f8e333f */
[----:B-1----:R-:W-:Y:S02]  /*6020*/  IMAD.IADD R27, R27, 0x1, -R54 ;  /* 0x000000011b1b7824 */ /* 0x002fe400078e0a36 */
[----:B------:R-:W0:Y:S02]  /*6030*/  MUFU.TANH R8, R8 ;  /* 0x0000000800087308 */ /* 0x000e240000002400 */
[C---:B------:R-:W-:Y:S01]  /*6040*/  VIADD R86, R27.reuse, UR24 ;  /* 0x000000181b567c36 */ /* 0x040fe20008000000 */
[----:B------:R-:W-:Y:S01]  /*6050*/  SYNCS.ARRIVE.TRANS64.RED.A1T0 RZ, [UR20], RZ ;  /* 0x000000ffffff79a7 */ /* 0x000fe20008100414 */
[----:B------:R-:W-:Y:S02]  /*6060*/  VIADD R85, R27, UR6 ;  /* 0x000000061b557c36 */ /* 0x000fe40008000000 */
[--C-:B--2---:R-:W-:Y:S02]  /*6070*/  IMAD.IADD R84, R86, 0x1, R82.reuse ;  /* 0x0000000156547824 */ /* 0x104fe400078e0252 */
[----:B------:R-:W1:Y:S01]  /*6080*/  MUFU.TANH R9, R9 ;  /* 0x0000000900097308 */ /* 0x000e620000002400 */
[----:B------:R-:W-:-:S07]  /*6090*/  IMAD.IADD R83, R85, 0x1, R82 ;  /* 0x0000000155537824 */ /* 0x000fce00078e0252 */
[----:B------:R-:W2:Y:S08]  /*60a0*/  MUFU.TANH R10, R10 ;  /* 0x0000000a000a7308 */ /* 0x000eb00000002400 */
        /* <DEDUP_REMOVED lines=74> */
.L_x_11292:
[----:B------:R-:W-:-:S05]  /*6550*/  IMAD.U32 R137, RZ, RZ, UR23 ;  /* 0x00000017ff897e24 */ /* 0x000fca000f8e00ff */
[----:B------:R-:W-:-:S13]  /*6560*/  ISETP.NE.AND P1, PT, R137, 0x1, PT ;  /* 0x000000018900780c */ /* 0x000fda0003f25270 */
[----:B------:R-:W1:Y:S02]  /*6570*/  @P1 LDC.64 R26, c[0x0][0x9e8] ;  /* 0x00027a00ff1a1b82 */ /* 0x000e640000000a00 */
[----:B-1----:R-:W-:-:S05]  /*6580*/  @P1 IMAD.HI.U32 R26, R82, R26, RZ ;  /* 0x0000001a521a1227 */ /* 0x002fca00078e00ff */
[----:B------:R-:W-:-:S07]  /*6590*/  @P1 SHF.R.U32.HI R82, RZ, R27, R26 ;  /* 0x0000001bff521219 */ /* 0x000fce000001161a */
.L_x_11293:
[----:B------:R-:W-:Y:S05]  /*65a0*/  BSYNC B0 ;  /* 0x0000000000007941 */ /* 0x000fea0003800000 */
.L_x_11291:
[----:B------:R-:W-:-:S04]  /*65b0*/  IMAD R27, R82, R137, -R77 ;  /* 0x00000089521b7224 */ /* 0x000fc800078e0a4d */
[----:B------:R-:W-:-:S05]  /*65c0*/  IMAD R27, R16, -0x2, R27 ;  /* 0xfffffffe101b7824 */ /* 0x000fca00078e021b */
[----:B------:R-:W-:Y:S02]  /*65d0*/  VIADDMNMX R84, R27, R137, R84, PT ;  /* 0x000000891b547246 */ /* 0x000fe40003800154 */
[----:B------:R-:W-:-:S07]  /*65e0*/  VIMNMX R83, R83, R27, !PT ;  /* 0x0000001b53537248 */ /* 0x000fce0007fe0100 */
.L_x_11290:
[----:B------:R-:W-:Y:S01]  /*65f0*/  ISETP.GT.AND P1, PT, R4, -0x1, PT ;  /* 0xffffffff0400780c */ /* 0x000fe20003f24270 */
[----:B------:R-:W1:Y:S01]  /*6600*/  SHFL.IDX PT, R26, R136, 0x1, 0x1c1f ;  /* 0x003c1f00881a7f89 */ /* 0x000e6200000e0000 */
[----:B------:R-:W-:Y:S02]  /*6610*/  UISETP.NE.AND UP0, UPT, UR48, URZ, UPT ;  /* 0x0000003f3000728c */ /* 0x000fe4000bf05270 */
[C---:B------:R-:W-:Y:S02]  /*6620*/  ISETP.GT.AND P3, PT, R83.reuse, 0x8, P1 ;  /* 0x000000085300780c */ /* 0x040fe40000f64270 */
[C---:B------:R-:W-:Y:S02]  /*6630*/  ISETP.GT.AND P6, PT, R83.reuse, RZ, P1 ;  /* 0x000000ff5300720c */ /* 0x040fe40000fc4270 */
        /* <DEDUP_REMOVED lines=8> */
[----:B0-----:R-:W-:Y:S01]  /*66c0*/  FSEL R8, R8, -INF , !P2 ;  /* 0xff80000008087808 */ /* 0x001fe20005000000 */
[--C-:B-1----:R-:W-:Y:S01]  /*66d0*/  IMAD.IADD R86, R86, 0x1, R26.reuse ;  /* 0x0000000156567824 */ /* 0x102fe200078e021a */
[----:B------:R-:W-:Y:S01]  /*66e0*/  ISETP.GT.AND P5, PT, R83, 0x9, P1 ;  /* 0x000000095300780c */ /* 0x000fe20000fa4270 */
[----:B------:R-:W-:Y:S01]  /*66f0*/  IMAD.IADD R85, R85, 0x1, R26 ;  /* 0x0000000155557824 */ /* 0x000fe200078e021a */
        /* <DEDUP_REMOVED lines=99> */
.L_x_11296:
[----:B------:R-:W-:-:S05]  /*6d30*/  IMAD.U32 R84, RZ, RZ, UR23 ;  /* 0x00000017ff547e24 */ /* 0x000fca000f8e00ff */
[----:B------:R-:W-:-:S13]  /*6d40*/  ISETP.NE.AND P2, PT, R84, 0x1, PT ;  /* 0x000000015400780c */ /* 0x000fda0003f45270 */
[----:B------:R-:W0:Y:S02]  /*6d50*/  @P2 LDC.64 R26, c[0x0][0x9e8] ;  /* 0x00027a00ff1a2b82 */ /* 0x000e240000000a00 */
[----:B0-----:R-:W-:-:S05]  /*6d60*/  @P2 IMAD.HI.U32 R26, R7, R26, RZ ;  /* 0x0000001a071a2227 */ /* 0x001fca00078e00ff */
[----:B------:R-:W-:-:S07]  /*6d70*/  @P2 SHF.R.U32.HI R7, RZ, R27, R26 ;  /* 0x0000001bff072219 */ /* 0x000fce000001161a */
.L_x_11297:
[----:B------:R-:W-:Y:S05]  /*6d80*/  BSYNC B0 ;  /* 0x0000000000007941 */ /* 0x000fea0003800000 */
.L_x_11295:
[----:B------:R-:W-:-:S04]  /*6d90*/  IMAD R7, R7, R84, -R77 ;  /* 0x0000005407077224 */ /* 0x000fc800078e0a4d */
[----:B------:R-:W-:-:S05]  /*6da0*/  IMAD R7, R16, -0x2, R7 ;  /* 0xfffffffe10077824 */ /* 0x000fca00078e0207 */
[----:B------:R-:W-:Y:S02]  /*6db0*/  VIADDMNMX R86, R7, R84, R86, PT ;  /* 0x0000005407567246 */ /* 0x000fe40003800156 */
[----:B------:R-:W-:-:S07]  /*6dc0*/  VIMNMX R85, R85, R7, !PT ;  /* 0x0000000755557248 */ /* 0x000fce0007fe0100 */
.L_x_11294:
[----:B------:R-:W-:Y:S01]  /*6dd0*/  FMNMX.FTZ R7, R82, R5, !PT ;  /* 0x0000000552077209 */ /* 0x000fe20007810000 */
[----:B------:R-:W-:Y:S01]  /*6de0*/  UMOV UR6, UR19 ;  /* 0x0000001300067c82 */ /* 0x000fe20008000000 */
[----:B------:R-:W-:Y:S01]  /*6df0*/  ISETP.GT.AND P5, PT, R85, 0x10, P1 ;  /* 0x000000105500780c */ /* 0x000fe20000fa4270 */
[----:B------:R-:W-:Y:S01]  /*6e00*/  IMAD.U32 R136, RZ, RZ, UR6 ;  /* 0x00000006ff887e24 */ /* 0x000fe2000f8e00ff */
        /* <DEDUP_REMOVED lines=9> */
[----:B------:R-:W-:-:S02]  /*6ea0*/  ISETP.GT.AND P4, PT, R85, 0x9, P1 ;  /* 0x000000095500780c */ /* 0x000fc40000f84270 */
[----:B------:R-:W-:Y:S02]  /*6eb0*/  FMNMX.FTZ R7, R25, R26, !PT ;  /* 0x0000001a19077209 */ /* 0x000fe40007810000 */
[----:B------:R-:W-:Y:S02]  /*6ec0*/  FSEL R33, R33, -INF , !P5 ;  /* 0xff80000021217808 */ /* 0x000fe40006800000 */
[----:B------:R-:W-:Y:S02]  /*6ed0*/  FMNMX.FTZ R26, R28, R7, !PT ;  /* 0x000000071c1a7209 */ /* 0x000fe40007810000 */
[----:B------:R-:W-:Y:S02]  /*6ee0*/  ISETP.GT.AND P5, PT, R85, RZ, P1 ;  /* 0x000000ff5500720c */ /* 0x000fe40000fa4270 */
[----:B------:R-:W-:Y:S02]  /*6ef0*/  FMNMX.FTZ R7, R31, R26, !PT ;  /* 0x0000001a1f077209 */ /* 0x000fe40007810000 */
[----:B------:R-:W-:-:S02]  /*6f00*/  ISETP.LT.OR P4, PT, R86, 0xa, P4 ;  /* 0x0000000a5600780c */ /* 0x000fc40002781670 */
[----:B------:R-:W-:Y:S02]  /*6f10*/  FMNMX.FTZ R26, R32, R7, !PT ;  /* 0x00000007201a7209 */ /* 0x000fe40007810000 */
[----:B------:R-:W-:Y:S02]  /*6f20*/  ISETP.GT.AND P2, PT, R85, 0x1, P1 ;  /* 0x000000015500780c */ /* 0x000fe40000f44270 */
[----:B------:R-:W-:Y:S02]  /*6f30*/  FMNMX.FTZ R7, R35, R26, !PT ;  /* 0x0000001a23077209 */ /* 0x000fe40007810000 */
[----:B------:R-:W-:Y:S02]  /*6f40*/  ISETP.LT.OR P5, PT, R86, 0x1, P5 ;  /* 0x000000015600780c */ /* 0x000fe40002fa1670 */
        /* <DEDUP_REMOVED lines=27> */
[C---:B------:R-:W-:Y:S02]  /*7100*/  ISETP.LT.OR P2, PT, R86.reuse, 0x22, P2 ;  /* 0x000000225600780c */ /* 0x040fe40001741670 */
        /* <DEDUP_REMOVED lines=42> */
[----:B------:R-:W-:Y:S02]  /*73b0*/  FSEL R74, R74, -INF , !P3 ;  /* 0xff8000004a4a7808 */ /* 0x000fe40005800000 */
        /* <DEDUP_REMOVED lines=15> */
[----:B------:R-:W-:Y:S01]  /*74b0*/  FSEL R30, R30, -INF , !P4 ;  /* 0xff8000001e1e7808 */ /* 0x000fe20006000000 */
[----:B------:R-:W-:-:S01]  /*74c0*/  FFMA.FTZ R78, R78, UR6, -R26 ;  /* 0x000000064e4e7c23 */ /* 0x000fc2000801081a */
[----:B------:R-:W-:Y:S01]  /*74d0*/  ISETP.GT.AND P4, PT, R85, 0x29, P1 ;  /* 0x000000295500780c */ /* 0x000fe20000f84270 */
[----:B------:R-:W-:-:S01]  /*74e0*/  FFMA.FTZ R81, R81, UR6, -R26 ;  /* 0x0000000651517c23 */ /* 0x000fc2000801081a */
[----:B------:R-:W-:Y:S01]  /*74f0*/  MUFU.EX2 R77, R77 ;  /* 0x0000004d004d7308 */ /* 0x000fe20000000800 */
[----:B0-----:R-:W-:-:S01]  /*7500*/  FFMA.FTZ R82, R15, UR6, -R26 ;  /* 0x000000060f527c23 */ /* 0x001fc2000801081a */
[----:B------:R-:W-:-:S02]  /*7510*/  FSEL R15, R9, -INF , !P5 ;  /* 0xff800000090f7808 */ /* 0x000fc40006800000 */
[----:B------:R-:W-:Y:S02]  /*7520*/  ISETP.LT.OR P4, PT, R86, 0x2a, P4 ;  /* 0x0000002a5600780c */ /* 0x000fe40002781670 */
[----:B------:R-:W-:Y:S02]  /*7530*/  FMNMX.FTZ R83, R15, R6, !PT ;  /* 0x000000060f537209 */ /* 0x000fe40007810000 */
[----:B------:R0:W-:Y:S01]  /*7540*/  MUFU.EX2 R9, R82 ;  /* 0x0000005200097308 */ /* 0x0001e20000000800 */
[----:B------:R-:W-:Y:S02]  /*7550*/  FSEL R38, R38, -INF , !P4 ;  /* 0xff80000026267808 */ /* 0x000fe40006000000 */
[----:B------:R-:W-:Y:S02]  /*7560*/  FMNMX.FTZ R20, R10, R83, !PT ;  /* 0x000000530a147209 */ /* 0x000fe40007810000 */
[----:B------:R-:W-:Y:S02]  /*7570*/  ISETP.GT.AND P5, PT, R85, 0x38, P1 ;  /* 0x000000385500780c */ /* 0x000fe40000fa4270 */
[----:B------:R-:W-:Y:S01]  /*7580*/  FMNMX.FTZ R20, R13, R20, !PT ;  /* 0x000000140d147209 */ /* 0x000fe20007810000 */
[----:B------:R-:W-:Y:S01]  /*7590*/  MUFU.EX2 R8, R8 ;  /* 0x0000000800087308 */ /* 0x000fe20000000800 */
[----:B------:R-:W-:-:S02]  /*75a0*/  ISETP.GT.AND P4, PT, R85, 0x39, P1 ;  /* 0x000000395500780c */ /* 0x000fc40000f84270 */
[----:B0-----:R-:W-:Y:S02]  /*75b0*/  FMNMX.FTZ R82, R27, R20, !PT ;  /* 0x000000141b527209 */ /* 0x001fe40007810000 */
[----:B------:R-:W-:Y:S02]  /*75c0*/  ISETP.LT.OR P5, PT, R86, 0x39, P5 ;  /* 0x000000395600780c */ /* 0x000fe40002fa1670 */
[----:B------:R-:W-:Y:S01]  /*75d0*/  FMNMX.FTZ R25, R21, R82, !PT ;  /* 0x0000005215197209 */ /* 0x000fe20007810000 */
[----:B------:R0:W-:Y:S01]  /*75e0*/  MUFU.EX2 R20, R84 ;  /* 0x0000005400147308 */ /* 0x0001e20000000800 */
[----:B------:R-:W-:Y:S02]  /*75f0*/  FSEL R43, R43, -INF , !P5 ;  /* 0xff8000002b2b7808 */ /* 0x000fe40006800000 */
[----:B------:R-:W-:Y:S02]  /*7600*/  FMNMX.FTZ R28, R24, R25, !PT ;  /* 0x00000019181c7209 */ /* 0x000fe40007810000 */
[----:B------:R-:W-:-:S02]  /*7610*/  ISETP.LT.OR P4, PT, R86, 0x3a, P4 ;  /* 0x0000003a5600780c */ /* 0x000fc40002781670 */
[----:B------:R-:W-:Y:S01]  /*7620*/  FMNMX.FTZ R83, R29, R28, !PT ;  /* 0x0000001c1d537209 */ /* 0x000fe20007810000 */
[----:B------:R-:W-:-:S01]  /*7630*/  FFMA.FTZ R28, R31, UR6, -R26 ;  /* 0x000000061f1c7c23 */ /* 0x000fc2000801081a */
[----:B------:R-:W-:Y:S01]  /*7640*/  FSEL R44, R44, -INF , !P4 ;  /* 0xff8000002c2c7808 */ /* 0x000fe20006000000 */
[----:B0-----:R-:W-:-:S01]  /*7650*/  FFMA.FTZ R84, R59, UR6, -R26 ;  /* 0x000000063b547c23 */ /* 0x001fc2000801081a */
[----:B------:R-:W-:Y:S01]  /*7660*/  FMNMX.FTZ R82, R30, R83, !PT ;  /* 0x000000531e527209 */ /* 0x000fe20007810000 */
[----:B------:R-:W-:-:S01]  /*7670*/  FFMA.FTZ R83, R32, UR6, -R26 ;  /* 0x0000000620537c23 */ /* 0x000fc2000801081a */
[----:B------:R-:W-:Y:S01]  /*7680*/  ISETP.GT.AND P5, PT, R85, 0x48, P1 ;  /* 0x000000485500780c */ /* 0x000fe20000fa4270 */
        /* <DEDUP_REMOVED lines=11> */
[--C-:B------:R-:W-:Y:S01]  /*7740*/  FFMA.FTZ R35, R36, UR6, -R26.reuse ;  /* 0x0000000624237c23 */ /* 0x100fe2000801081a */
[----:B------:R-:W-:Y:S01]  /*7750*/  FSEL R51, R51, -INF , !P5 ;  /* 0xff80000033337808 */ /* 0x000fe20006800000 */
[--C-:B------:R-:W-:Y:S01]  /*7760*/  FFMA.FTZ R69, R71, UR6, -R26.reuse ;  /* 0x0000000647457c23 */ /* 0x100fe2000801081a */
[----:B------:R-:W-:Y:S01]  /*7770*/  FMNMX.FTZ R82, R38, R31, !PT ;  /* 0x0000001f26527209 */ /* 0x000fe20007810000 */
[----:B------:R-:W-:Y:S01]  /*7780*/  FFMA.FTZ R71, R75, UR6, -R26 ;  /* 0x000000064b477c23 */ /* 0x000fe2000801081a */
[----:B------:R-:W-:Y:S01]  /*7790*/  ISETP.LT.OR P4, PT, R86, 0x4a, P4 ;  /* 0x0000004a5600780c */ /* 0x000fe20002781670 */
[----:B------:R-:W-:Y:S01]  /*77a0*/  MUFU.EX2 R11, R11 ;  /* 0x0000000b000b7308 */ /* 0x000fe20000000800 */
[----:B------:R-:W-:-:S02]  /*77b0*/  FMNMX.FTZ R31, R39, R82, !PT ;  /* 0x00000052271f7209 */ /* 0x000fc40007810000 */
[----:B------:R-:W-:Y:S02]  /*77c0*/  FSEL R52, R52, -INF , !P4 ;  /* 0xff80000034347808 */ /* 0x000fe40006000000 */
[----:B------:R-:W-:Y:S02]  /*77d0*/  FMNMX.FTZ R36, R40, R31, !PT ;  /* 0x0000001f28247209 */ /* 0x000fe40007810000 */
[----:B------:R-:W-:Y:S01]  /*77e0*/  ISETP.GT.AND P5, PT, R85, 0x58, P1 ;  /* 0x000000585500780c */ /* 0x000fe20000fa4270 */
[----:B------:R-:W-:Y:S01]  /*77f0*/  MUFU.EX2 R12, R12 ;  /* 0x0000000c000c7308 */ /* 0x000fe20000000800 */
[----:B------:R-:W-:Y:S01]  /*7800*/  FMNMX.FTZ R31, R43, R36, !PT ;  /* 0x000000242b1f7209 */ /* 0x000fe20007810000 */
[--C-:B------:R-:W-:Y:S01]  /*7810*/  FFMA.FTZ R36, R41, UR6, -R26.reuse ;  /* 0x0000000629247c23 */ /* 0x100fe2000801081a */
[----:B------:R-:W-:-:S01]  /*7820*/  FFMA.FTZ R41, R42, UR6, -R26 ;  /* 0x000000062a297c23 */ /* 0x000fc2000801081a */
[----:B------:R-:W-:Y:S02]  /*7830*/  ISETP.GT.AND P4, PT, R85, 0x59, P1 ;  /* 0x000000595500780c */ /* 0x000fe40000f84270 */
[----:B------:R-:W-:-:S02]  /*7840*/  FMNMX.FTZ R82, R44, R31, !PT ;  /* 0x0000001f2c527209 */ /* 0x000fc40007810000 */
[----:B------:R-:W-:Y:S01]  /*7850*/  ISETP.LT.OR P5, PT, R86, 0x59, P5 ;  /* 0x000000595600780c */ /* 0x000fe20002fa1670 */
[----:B------:R-:W-:Y:S01]  /*7860*/  MUFU.EX2 R25, R87 ;  /* 0x0000005700197308 */ /* 0x000fe20000000800 */
[----:B------:R-:W-:Y:S02]  /*7870*/  FMNMX.FTZ R31, R47, R82, !PT ;  /* 0x000000522f1f7209 */ /* 0x000fe40007810000 */
[----:B------:R-:W-:Y:S02]  /*7880*/  FSEL R61, R61, -INF , !P5 ;  /* 0xff8000003d3d7808 */ /* 0x000fe40006800000 */
[----:B------:R-:W-:Y:S02]  /*7890*/  FMNMX.FTZ R42, R48, R31, !PT ;  /* 0x0000001f302a7209 */ /* 0x000fe40007810000 */
[----:B------:R-:W-:Y:S01]  /*78a0*/  ISETP.LT.OR P4, PT, R86, 0x5a, P4 ;  /* 0x0000005a5600780c */ /* 0x000fe20002781670 */
[----:B------:R-:W-:Y:S01]  /*78b0*/  MUFU.EX2 R28, R28 ;  /* 0x0000001c001c7308 */ /* 0x000fe20000000800 */
[----:B------:R-:W-:Y:S01]  /*78c0*/  FMNMX.FTZ R31, R51, R42, !PT ;  /* 0x0000002a331f7209 */ /* 0x000fe20007810000 */
[--C-:B------:R-:W-:Y:S01]  /*78d0*/  FFMA.FTZ R42, R45, UR6, -R26.reuse ;  /* 0x000000062d2a7c23 */ /* 0x100fe2000801081a */
[----:B------:R-:W-:-:S01]  /*78e0*/  FFMA.FTZ R45, R46, UR6, -R26 ;  /* 0x000000062e2d7c23 */ /* 0x000fc2000801081a */
[----:B------:R-:W-:-:S02]  /*78f0*/  FSEL R62, R62, -INF , !P4 ;  /* 0xff8000003e3e7808 */ /* 0x000fc40006000000 */
[----:B------:R-:W-:Y:S02]  /*7900*/  FMNMX.FTZ R82, R52, R31, !PT ;  /* 0x0000001f34527209 */ /* 0x000fe40007810000 */
[----:B------:R-:W-:Y:S01]  /*7910*/  ISETP.GT.AND P5, PT, R85, 0x68, P1 ;  /* 0x000000685500780c */ /* 0x000fe20000fa4270 */
[----:B------:R-:W-:Y:S01]  /*7920*/  MUFU.EX2 R83, R83 ;  /* 0x0000005300537308 */ /* 0x000fe20000000800 */
[----:B------:R-:W-:Y:S02]  /*7930*/  FMNMX.FTZ R31, R57, R82, !PT ;  /* 0x00000052391f7209 */ /* 0x000fe40007810000 */
[----:B------:R-:W-:Y:S02]  /*7940*/  ISETP.GT.AND P4, PT, R85, 0x69, P1 ;  /* 0x000000695500780c */ /* 0x000fe40000f84270 */
[----:B------:R-:W-:Y:S02]  /*7950*/  FMNMX.FTZ R46, R58, R31, !PT ;  /* 0x0000001f3a2e7209 */ /* 0x000fe40007810000 */
        /* <DEDUP_REMOVED lines=9> */
[----:B------:R-:W-:Y:S01]  /*79f0*/  FFMA.FTZ R53, R56, UR6, -R26 ;  /* 0x0000000638357c23 */ /* 0x000fe2000801081a */
[----:B------:R-:W-:Y:S01]  /*7a00*/  FMNMX.FTZ R31, R65, R82, !PT ;  /* 0x00000052411f7209 */ /* 0x000fe20007810000 */
[----:B------:R-:W-:Y:S01]  /*7a10*/  MUFU.EX2 R35, R35 ;  /* 0x0000002300237308 */ /* 0x000fe20000000800 */
[----:B------:R-:W-:-:S02]  /*7a20*/  FSEL R70, R70, -INF , !P4 ;  /* 0xff80000046467808 */ /* 0x000fc40006000000 */
[----:B------:R-:W-:Y:S02]  /*7a30*/  FMNMX.FTZ R31, R66, R31, !PT ;  /* 0x0000001f421f7209 */ /* 0x000fe40007810000 */
[C---:B------:R-:W-:Y:S02]  /*7a40*/  ISETP.GT.AND P5, PT, R85.reuse, 0x78, P1 ;  /* 0x000000785500780c */ /* 0x040fe40000fa4270 */
[----:B------:R-:W-:Y:S01]  /*7a50*/  FMNMX.FTZ R31, R68, R31, !PT ;  /* 0x0000001f441f7209 */ /* 0x000fe20007810000 */
[----:B------:R-:W-:Y:S01]  /*7a60*/  MUFU.EX2 R36, R36 ;  /* 0x0000002400247308 */ /* 0x000fe20000000800 */
[----:B------:R-:W-:Y:S02]  /*7a70*/  ISETP.GT.AND P1, PT, R85, 0x79, P1 ;  /* 0x000000795500780c */ /* 0x000fe40000f24270 */
[----:B------:R-:W-:Y:S02]  /*7a80*/  FMNMX.FTZ R31, R70, R31, !PT ;  /* 0x0000001f461f7209 */ /* 0x000fe40007810000 */
[----:B------:R-:W-:-:S02]  /*7a90*/  ISETP.LT.OR P5, PT, R86, 0x79, P5 ;  /* 0x000000795600780c */ /* 0x000fc40002fa1670 */
[----:B------:R-:W-:Y:S01]  /*7aa0*/  FMNMX.FTZ R31, R72, R31, !PT ;  /* 0x0000001f481f7209 */ /* 0x000fe20007810000 */
[----:B------:R-:W-:Y:S01]  /*7ab0*/  MUFU.EX2 R41, R41 ;  /* 0x0000002900297308 */ /* 0x000fe20000000800 */
[----:B------:R-:W-:Y:S02]  /*7ac0*/  ISETP.LT.OR P1, PT, R86, 0x7a, P1 ;  /* 0x0000007a5600780c */ /* 0x000fe40000f21670 */
[----:B------:R-:W-:Y:S02]  /*7ad0*/  FSEL R76, R76, -INF , !P5 ;  /* 0xff8000004c4c7808 */ /* 0x000fe40006800000 */
[----:B------:R-:W-:Y:S02]  /*7ae0*/  FMNMX.FTZ R31, R74, R31, !PT ;  /* 0x0000001f4a1f7209 */ /* 0x000fe40007810000 */
[----:B------:R-:W-:Y:S01]  /*7af0*/  FSEL R79, R79, -INF , !P1 ;  /* 0xff8000004f4f7808 */ /* 0x000fe20004800000 */
[----:B------:R-:W-:Y:S01]  /*7b00*/  MUFU.EX2 R42, R42 ;  /* 0x0000002a002a7308 */ /* 0x000fe20000000800 */
[----:B------:R-:W-:-:S04]  /*7b10*/  FMNMX.FTZ R56, R76, R31, !PT ;  /* 0x0000001f4c387209 */ /* 0x000fc80007810000 */
[----:B------:R-:W-:-:S03]  /*7b20*/  FMNMX.FTZ R31, R79, R56, !PT ;  /* 0x000000384f1f7209 */ /* 0x000fc60007810000 */
[----:B------:R0:W-:Y:S02]  /*7b30*/  MUFU.EX2 R56, R84 ;  /* 0x0000005400387308 */ /* 0x0001e40000000800 */
[----:B------:R-:W0:Y:S06]  /*7b40*/  SHFL.BFLY PT, R82, R31, 0x2, 0x1f ;  /* 0x0c401f001f527f89 */ /* 0x000e2c00000e0000 */
[----:B------:R-:W-:Y:S08]  /*7b50*/  MUFU.EX2 R45, R45 ;  /* 0x0000002d002d7308 */ /* 0x000ff00000000800 */
[----:B------:R-:W-:Y:S08]  /*7b60*/  MUFU.EX2 R46, R46 ;  /* 0x0000002e002e7308 */ /* 0x000ff00000000800 */
[----:B------:R-:W-:Y:S01]  /*7b70*/  MUFU.EX2 R49, R49 ;  /* 0x0000003100317308 */ /* 0x000fe20000000800 */
[----:B0-----:R-:W-:Y:S01]  /*7b80*/  FMNMX.FTZ R84, R31, R82, !PT ;  /* 0x000000521f547209 */ /* 0x001fe20007810000 */
[--C-:B------:R-:W-:Y:S01]  /*7b90*/  FFMA.FTZ R82, R73, UR6, -R26.reuse ;  /* 0x0000000649527c23 */ /* 0x100fe2000801081a */
[----:B------:R-:W-:-:S01]  /*7ba0*/  FFMA.FTZ R73, R80, UR6, -R26 ;  /* 0x0000000650497c23 */ /* 0x000fc2000801081a */
[----:B------:R-:W-:Y:S01]  /*7bb0*/  IMAD.U32 R80, RZ, RZ, UR6 ;  /* 0x00000006ff507e24 */ /* 0x000fe2000f8e00ff */
[----:B------:R-:W-:Y:S01]  /*7bc0*/  FSEL R26, R7, RZ, P6 ;  /* 0x000000ff071a7208 */ /* 0x000fe20003000000 */
[----:B------:R-:W0:Y:S02]  /*7bd0*/  SHFL.BFLY PT, R31, R84, 0x1, 0x1f ;  /* 0x0c201f00541f7f89 */ /* 0x000e2400000e0000 */
[----:B------:R-:W-:Y:S02]  /*7be0*/  MUFU.EX2 R50, R50 ;  /* 0x0000003200327308 */ /* 0x000fe40000000800 */
[----:B------:R-:W-:-:S04]  /*7bf0*/  FADD.FTZ R5, -R26, R5 ;  /* 0x000000051a057221 */ /* 0x000fc80000010100 */
[----:B------:R-:W-:Y:S02]  /*7c00*/  FMUL.FTZ R5, R5, UR6 ;  /* 0x0000000605057c20 */ /* 0x000fe40008410000 */
[----:B------:R1:W-:Y:S08]  /*7c10*/  MUFU.EX2 R26, R81 ;  /* 0x00000051001a7308 */ /* 0x0003f00000000800 */
[----:B------:R-:W2:Y:S01]  /*7c20*/  MUFU.EX2 R5, R5 ;  /* 0x0000000500057308 */ /* 0x000ea20000000800 */
        /* <DEDUP_REMOVED lines=17> */
[----:B------:R-:W-:Y:S01]  /*7d40*/  MUFU.EX2 R80, R80 ;  /* 0x0000005000507308 */ /* 0x000fe20000000800 */
[----:B------:R-:W-:-:S01]  /*7d50*/  FFMA.FTZ R24, R24, UR6, -R75 ;  /* 0x0000000618187c23 */ /* 0x000fc2000801084b */
[--C-:B-1----:R-:W-:Y:S01]  /*7d60*/  FFMA.FTZ R81, R43, UR6, -R75.reuse ;  /* 0x000000062b517c23 */ /* 0x102fe2000801084b */
[----:B------:R-:W-:Y:S01]  /*7d70*/  FMUL.FTZ R84, R39, UR6 ;  /* 0x0000000627547c20 */ /* 0x000fe20008410000 */
[--C-:B------:R-:W-:Y:S01]  /*7d80*/  FFMA.FTZ R39, R44, UR6, -R75.reuse ;  /* 0x000000062c277c23 */ /* 0x100fe2000801084b */
[----:B------:R-:W-:-:S01]  /*7d90*/  FFMA.FTZ R44, R48, UR6, -R75 ;  /* 0x00000006302c7c23 */ /* 0x000fc2000801084b */
[----:B--2---:R-:W-:Y:S01]  /*7da0*/  FFMA.FTZ R48, R5, R3, R14 ;  /* 0x0000000305307223 */ /* 0x004fe2000001000e */
        /* <DEDUP_REMOVED lines=12> */
[----:B------:R-:W-:-:S05]  /*7e70*/  FFMA.FTZ R40, R40, UR6, -R75 ;  /* 0x0000000628287c23 */ /* 0x000fca000801084b */
[----:B------:R-:W1:Y:S08]  /*7e80*/  MUFU.EX2 R10, R10 ;  /* 0x0000000a000a7308 */ /* 0x000e700000000800 */
[----:B------:R-:W2:Y:S01]  /*7e90*/  MUFU.EX2 R13, R13 ;  /* 0x0000000d000d7308 */ /* 0x000ea20000000800 */
[----:B0-----:R-:W-:-:S07]  /*7ea0*/  FFMA.FTZ R3, R84, R2, R15 ;  /* 0x0000000254037223 */ /* 0x001fce000001000f */
[----:B------:R-:W0:Y:S01]  /*7eb0*/  MUFU.EX2 R21, R21 ;  /* 0x0000001500157308 */ /* 0x000e220000000800 */
[----:B-1----:R-:W-:-:S07]  /*7ec0*/  FADD.FTZ R2, R10, R3 ;  /* 0x000000030a027221 */ /* 0x002fce0000010000 */
[----:B------:R-:W1:Y:S01]  /*7ed0*/  MUFU.EX2 R24, R24 ;  /* 0x0000001800187308 */ /* 0x000e620000000800 */
[----:B--2---:R-:W-:-:S04]  /*7ee0*/  FADD.FTZ R3, R13, R2 ;  /* 0x000000020d037221 */ /* 0x004fc80000010000 */
[----:B------:R-:W-:Y:S01]  /*7ef0*/  FADD.FTZ R2, R80, R3 ;  /* 0x0000000350027221 */ /* 0x000fe20000010000 */
[----:B------:R-:W-:-:S01]  /*7f00*/  FADD.FTZ R3, R9, R52 ;  /* 0x0000003409037221 */ /* 0x000fc20000010000 */
[----:B------:R-:W-:Y:S01]  /*7f10*/  FFMA.FTZ R52, R58, UR6, -R75 ;  /* 0x000000063a347c23 */ /* 0x000fe2000801084b */
[----:B------:R-:W2:Y:S01]  /*7f20*/  MUFU.EX2 R27, R27 ;  /* 0x0000001b001b7308 */ /* 0x000ea20000000800 */
[----:B0-----:R-:W-:-:S01]  /*7f30*/  FADD.FTZ R57, R21, R2 ;  /* 0x0000000215397221 */ /* 0x001fc20000010000 */
[----:B------:R-:W-:-:S04]  /*7f40*/  FADD.FTZ R3, R12, R3 ;  /* 0x000000030c037221 */ /* 0x000fc80000010000 */
[----:B------:R-:W-:Y:S02]  /*7f50*/  FADD.FTZ R58, R20, R3 ;  /* 0x00000003143a7221 */ /* 0x000fe40000010000 */
        /* <DEDUP_REMOVED lines=9> */
[----:B------:R1:W-:Y:S01]  /*7ff0*/  MUFU.EX2 R6, R81 ;  /* 0x0000005100067308 */ /* 0x0003e20000000800 */
[----:B--2---:R-:W-:-:S07]  /*8000*/  FADD.FTZ R2, R34, R3 ;  /* 0x0000000322027221 */ /* 0x004fce0000010000 */
[----:B------:R-:W2:Y:S01]  /*8010*/  MUFU.EX2 R38, R38 ;  /* 0x0000002600267308 */ /* 0x000ea20000000800 */
[----:B-1----:R-:W-:-:S01]  /*8020*/  FADD.FTZ R81, R25, R58 ;  /* 0x0000003a19517221 */ /* 0x002fc20000010000 */
[----:B0-----:R-:W-:-:S03]  /*8030*/  FADD.FTZ R3, R33, R2 ;  /* 0x0000000221037221 */ /* 0x001fc60000010000 */
[----:B------:R-:W-:-:S03]  /*8040*/  FADD.FTZ R58, R28, R81 ;  /* 0x000000511c3a7221 */ /* 0x000fc60000010000 */
[----:B------:R-:W0:Y:S01]  /*8050*/  MUFU.EX2 R37, R37 ;  /* 0x0000002500257308 */ /* 0x000e220000000800 */
[----:B------:R-:W-:-:S01]  /*8060*/  FADD.FTZ R61, R83, R58 ;  /* 0x0000003a533d7221 */ /* 0x000fc20000010000 */
[----:B------:R-:W-:-:S03]  /*8070*/  FFMA.FTZ R58, R62, UR6, -R75 ;  /* 0x000000063e3a7c23 */ /* 0x000fc6000801084b */
[----:B------:R-:W-:Y:S01]  /*8080*/  FADD.FTZ R62, R32, R61 ;  /* 0x0000003d203e7221 */ /* 0x000fe20000010000 */
[----:B------:R-:W-:-:S02]  /*8090*/  FFMA.FTZ R61, R65, UR6, -R75 ;  /* 0x00000006413d7c23 */ /* 0x000fc4000801084b */
[----:B------:R-:W1:Y:S01]  /*80a0*/  MUFU.EX2 R40, R40 ;  /* 0x0000002800287308 */ /* 0x000e620000000800 */
[----:B------:R-:W-:-:S01]  /*80b0*/  FADD.FTZ R81, R35, R62 ;  /* 0x0000003e23517221 */ /* 0x000fc20000010000 */
[----:B--2---:R-:W-:-:S03]  /*80c0*/  FADD.FTZ R2, R38, R3 ;  /* 0x0000000326027221 */ /* 0x004fc60000010000 */
[----:B------:R-:W-:-:S03]  /*80d0*/  FADD.FTZ R62, R36, R81 ;  /* 0x00000051243e7221 */ /* 0x000fc60000010000 */
[----:B------:R-:W2:Y:S01]  /*80e0*/  MUFU.EX2 R39, R39 ;  /* 0x0000002700277308 */ /* 0x000ea20000000800 */
[----:B0-----:R-:W-:-:S01]  /*80f0*/  FADD.FTZ R3, R37, R2 ;  /* 0x0000000225037221 */ /* 0x001fc20000010000 */
[----:B------:R-:W-:Y:S01]  /*8100*/  FADD.FTZ R65, R41, R62 ;  /* 0x0000003e29417221 */ /* 0x000fe20000010000 */
[----:B------:R-:W-:-:S03]  /*8110*/  FFMA.FTZ R62, R66, UR6, -R75 ;  /* 0x00000006423e7c23 */ /* 0x000fc6000801084b */
[----:B------:R-:W-:Y:S01]  /*8120*/  FADD.FTZ R2, R42, R65 ;  /* 0x000000412a027221 */ /* 0x000fe20000010000 */
[----:B------:R-:W-:-:S01]  /*8130*/  FFMA.FTZ R65, R68, UR6, -R75 ;  /* 0x0000000644417c23 */ /* 0x000fc2000801084b */
[----:B------:R-:W0:Y:S01]  /*8140*/  MUFU.EX2 R43, R43 ;  /* 0x0000002b002b7308 */ /* 0x000e220000000800 */
[----:B-1----:R-:W-:-:S04]  /*8150*/  FADD.FTZ R3, R40, R3 ;  /* 0x0000000328037221 */ /* 0x002fc80000010000 */
        /* <DEDUP_REMOVED lines=62> */
[----:B------:R-:W-:Y:S01]  /*8540*/  FADD.FTZ R3, R26, R79 ;  /* 0x0000004f1a037221 */ /* 0x000fe20000010000 */
[----:B0-----:R-:W-:-:S01]  /*8550*/  FADD.FTZ R2, R75, R2 ;  /* 0x000000024b027221 */ /* 0x001fc20000010000 */
[----:B------:R-:W-:Y:S06]  /*8560*/  @!P0 BRA `(.L_x_11298) ;  /* 0x0000000000048947 */ /* 0x000fec0003800000 */
[----:B------:R-:W-:Y:S01]  /*8570*/  BPT.TRAP 0x1 ;  /* 0x000000040000795c */ /* 0x000fe20000300000 */
.L_x_11298:
[----:B------:R-:W-:Y:S01]  /*8580*/  UIADD3 UR7, UR11, 0x19c60, URZ ;  /* 0x00019c600b077890 */ /* 0x000fe2000fffe03f */
[----:B------:R-:W-:Y:S01]  /*8590*/  ISETP.GT.AND P1, PT, R4, UR17, PT ;  /* 0x0000001104007c0c */ /* 0x000fe2000bf24270 */
        /* <DEDUP_REMOVED lines=88> */
.L_x_11280:
        /* <DEDUP_REMOVED lines=23> */
.L_x_11301:
[----:B------:R-:W0:Y:S02]  /*8c90*/  LDC R10, c[0x0][0x9e4] ;  /* 0x00027900ff0a7b82 */ /* 0x000e240000000800 */
[----:B0-----:R-:W-:-:S13]  /*8ca0*/  ISETP.NE.AND P1, PT, R10, 0x1, PT ;  /* 0x000000010a00780c */ /* 0x001fda0003f25270 */
[----:B------:R-:W0:Y:S02]  /*8cb0*/  @P1 LDC.64 R8, c[0x0][0x9e8] ;  /* 0x00027a00ff081b82 */ /* 0x000e240000000a00 */
[----:B0-----:R-:W-:-:S05]  /*8cc0*/  @P1 IMAD.HI.U32 R8, R5, R8, RZ ;  /* 0x0000000805081227 */ /* 0x001fca00078e00ff */
[----:B------:R-:W-:-:S07]  /*8cd0*/  @P1 SHF.R.U32.HI R5, RZ, R9, R8 ;  /* 0x00000009ff051219 */ /* 0x000fce0000011608 */
.L_x_11302:
[----:B------:R-:W-:-:S05]  /*8ce0*/  IMAD R5, R5, R10, RZ ;  /* 0x0000000a05057224 */ /* 0x000fca00078e02ff */
[----:B------:R-:W-:-:S07]  /*8cf0*/  VIMNMX R6, R6, R5, !PT ;  /* 0x0000000506067248 */ /* 0x000fce0007fe0100 */
.L_x_11300:
        /* <DEDUP_REMOVED lines=12> */
.L_x_11314:
[----:B------:R-:W-:-:S04]  /*8dc0*/  UIADD3 UR38, UR19, 0x1, URZ ;  /* 0x0000000113267890 */ /* 0x000fc8000fffe03f */
[----:B------:R-:W-:-:S04]  /*8dd0*/  UISETP.NE.AND UP0, UPT, UR38, 0x2, UPT ;  /* 0x000000022600788c */ /* 0x000fc8000bf05270 */
[----:B------:R-:W-:Y:S02]  /*8de0*/  USEL UR37, URZ, 0x1, UP0 ;  /* 0x000000013f257887 */ /* 0x000fe40008000000 */
[----:B------:R-:W-:Y:S02]  /*8df0*/  USEL UR38, UR38, URZ, UP0 ;  /* 0x0000003f26267287 */ /* 0x000fe40008000000 */
[----:B------:R-:W-:Y:S01]  /*8e00*/  ULOP3.LUT UR37, UR18, UR37, URZ, 0x3c, !UPT ;  /* 0x0000002512257292 */ /* 0x000fe2000f8e3c3f */
[----:B------:R-:W-:Y:S11]  /*8e10*/  @!P0 BRA `(.L_x_11304) ;  /* 0x0000000000048947 */ /* 0x000ff60003800000 */
[----:B------:R-:W-:Y:S01]  /*8e20*/  BPT.TRAP 0x1 ;  /* 0x000000040000795c */ /* 0x000fe20000300000 */
.L_x_11304:
[----:B------:R-:W-:Y:S01]  /*8e30*/  ULEA UR6, UR38, UR46, 0x3 ;  /* 0x0000002e26067291 */ /* 0x000fe2000f8e183f */
[----:B------:R-:W-:-:S05]  /*8e40*/  IMAD.U32 R7, RZ, RZ, UR37 ;  /* 0x00000025ff077e24 */ /* 0x000fca000f8e00ff */
[----:B------:R-:W-:-:S04]  /*8e50*/  SHF.L.U32 R7, R7, 0x1f, RZ ;  /* 0x0000001f07077819 */ /* 0x000fc800000006ff */
[----:B------:R0:W1:Y:S01]  /*8e60*/  SYNCS.PHASECHK.TRANS64.TRYWAIT P1, [UR6+0x19c30], R7 ;  /* 0x019c3007ff0075a7 */ /* 0x0000620008020146 */
[----:B------:R-:W-:Y:S05]  /*8e70*/  @!P0 BRA `(.L_x_11305) ;  /* 0x0000000000048947 */ /* 0x000fea0003800000 */
[----:B------:R-:W-:Y:S01]  /*8e80*/  BPT.TRAP 0x1 ;  /* 0x000000040000795c */ /* 0x000fe20000300000 */
.L_x_11305:
[----:B-1----:R-:W-:Y:S05]  /*8e90*/  @P1 BRA `(.L_x_11306) ;  /* 0x0000000000081947 */ /* 0x002fea0003800000 */
[----:B------:R-:W1:Y:S02]  /*8ea0*/  SYNCS.PHASECHK.TRANS64.TRYWAIT P1, [UR6+0x19c30], R7 ;  /* 0x019c3007ff0075a7 */ /* 0x000e640008020146 */
[----:B-1----:R-:W-:Y:S05]  /*8eb0*/  @!P1 BRA `(.L_x_11307) ;  /* 0x000000c800ac9947 */ /* 0x002fea0003800000 */
.L_x_11306:
        /* <DEDUP_REMOVED lines=17> */
.L_x_11308:
[----:B------:R-:W-:Y:S01]  /*8fd0*/  ULEA UR11, UR19, UR46, 0x3 ;  /* 0x0000002e130b7291 */ /* 0x000fe2000f8e183f */
[----:B01----:R-:W-:-:S05]  /*8fe0*/  IMAD.U32 R7, RZ, RZ, UR18 ;  /* 0x00000012ff077e24 */ /* 0x003fca000f8e00ff */
[----:B------:R-:W-:-:S04]  /*8ff0*/  SHF.L.U32 R7, R7, 0x1f, RZ ;  /* 0x0000001f07077819 */ /* 0x000fc800000006ff */
[----:B------:R0:W1:Y:S01]  /*9000*/  SYNCS.PHASECHK.TRANS64.TRYWAIT P1, [UR11+0x19c50], R7 ;  /* 0x019c5007ff0075a7 */ /* 0x000062000802014b */
[----:B------:R-:W-:Y:S05]  /*9010*/  @!P0 BRA `(.L_x_11309) ;  /* 0x0000000000048947 */ /* 0x000fea0003800000 */
[----:B------:R-:W-:Y:S01]  /*9020*/  BPT.TRAP 0x1 ;  /* 0x000000040000795c */ /* 0x000fe20000300000 */
.L_x_11309:
[----:B-1----:R-:W-:Y:S05]  /*9030*/  @P1 BRA `(.L_x_11310) ;  /* 0x0000000000081947 */ /* 0x002fea0003800000 */
[----:B------:R-:W1:Y:S02]  /*9040*/  SYNCS.PHASECHK.TRANS64.TRYWAIT P1, [UR11+0x19c50], R7 ;  /* 0x019c5007ff0075a7 */ /* 0x000e64000802014b */
[----:B-1----:R-:W-:Y:S05]  /*9050*/  @!P1 BRA `(.L_x_11311) ;  /* 0x000000c8005c9947 */ /* 0x002fea0003800000 */
.L_x_11310:
        /* <DEDUP_REMOVED lines=27> */
.L_x_11312:
[C---:B------:R-:W-:Y:S01]  /*9210*/  FMUL.FTZ R11, R0.reuse, R26 ;  /* 0x0000001a000b7220 */ /* 0x040fe20000410000 */
[C---:B------:R-:W-:Y:S01]  /*9220*/  FMUL.FTZ R9, R0.reuse, R24 ;  /* 0x0000001800097220 */ /* 0x040fe20000410000 */
[C---:B------:R-:W-:Y:S01]  /*9230*/  FMUL.FTZ R12, R0.reuse, R27 ;  /* 0x0000001b000c7220 */ /* 0x040fe20000410000 */
[C---:B-1----:R-:W-:Y:S01]  /*9240*/  FMUL.FTZ R10, R0.reuse, R25 ;  /* 0x00000019000a7220 */ /* 0x042fe20000410000 */
        /* <DEDUP_REMOVED lines=69> */
[----:B------:R-:W-:Y:S01]  /*96a0*/  FMUL.FTZ R77, R0, R85 ;  /* 0x00000055004d7220 */ /* 0x000fe20000410000 */
[----:B------:R-:W-:Y:S01]  /*96b0*/  UMOV UR6, UR17 ;  /* 0x0000001100067c82 */ /* 0x000fe20008000000 */
[----:B------:R-:W-:-:S03]  /*96c0*/  ULEA UR7, UR38, UR46, 0x3 ;  /* 0x0000002e26077291 */ /* 0x000fc6000f8e183f */
        /* <DEDUP_REMOVED lines=118> */
[----:B0-----:R-:W-:-:S05]  /*9e30*/  FMNMX.FTZ R82, R79, R82, !PT ;  /* 0x000000524f527209 */ /* 0x001fca0007810000 */
[----:B------:R-:W0:Y:S01]  /*9e40*/  SHFL.BFLY PT, R31, R82, 0x2, 0x1f ;  /* 0x0c401f00521f7f89 */ /* 0x000e2200000e0000 */
[----:B--2---:R-:W-:-:S04]  /*9e50*/  FMNMX.FTZ R80, R76, R7, !PT ;  /* 0x000000074c507209 */ /* 0x004fc80007810000 */
[----:B-1----:R-:W-:-:S05]  /*9e60*/  FMNMX.FTZ R80, R77, R80, !PT ;  /* 0x000000504d507209 */ /* 0x002fca0007810000 */
[----:B------:R-:W1:Y:S01]  /*9e70*/  SHFL.BFLY PT, R7, R80, 0x2, 0x1f ;  /* 0x0c401f0050077f89 */ /* 0x000e6200000e0000 */
[----:B0-----:R-:W-:-:S05]  /*9e80*/  FMNMX.FTZ R83, R82, R31, !PT ;  /* 0x0000001f52537209 */ /* 0x001fca0007810000 */
[----:B------:R-:W0:Y:S01]  /*9e90*/  SHFL.BFLY PT, R86, R83, 0x1, 0x1f ;  /* 0x0c201f0053567f89 */ /* 0x000e2200000e0000 */
[----:B-1----:R-:W-:-:S05]  /*9ea0*/  FMNMX.FTZ R81, R80, R7, !PT ;  /* 0x0000000750517209 */ /* 0x002fca0007810000 */
[----:B------:R-:W1:Y:S01]  /*9eb0*/  SHFL.BFLY PT, R84, R81, 0x1, 0x1f ;  /* 0x0c201f0051547f89 */ /* 0x000e6200000e0000 */
[----:B0-----:R-:W-:-:S05]  /*9ec0*/  FMNMX.FTZ R31, R83, R86, !PT ;  /* 0x00000056531f7209 */ /* 0x001fca0007810000 */
[----:B------:R-:W-:-:S04]  /*9ed0*/  FADD.FTZ R8, -R31, R8 ;  /* 0x000000081f087221 */ /* 0x000fc80000010100 */
[----:B------:R-:W-:Y:S01]  /*9ee0*/  FMUL.FTZ R80, R8, UR6 ;  /* 0x0000000608507c20 */ /* 0x000fe20008410000 */
[----:B-1----:R-:W-:Y:S01]  /*9ef0*/  FMNMX.FTZ R7, R81, R84, !PT ;  /* 0x0000005451077209 */ /* 0x002fe20007810000 */
[----:B------:R-:W-:Y:S02]  /*9f00*/  IMAD.U32 R84, RZ, RZ, UR6 ;  /* 0x00000006ff547e24 */ /* 0x000fe4000f8e00ff */
[----:B------:R0:W-:Y:S02]  /*9f10*/  MUFU.EX2 R81, R80 ;  /* 0x0000005000517308 */ /* 0x0001e40000000800 */
[----:B------:R-:W-:-:S01]  /*9f20*/  FFMA.FTZ R8, R7, R84, -8 ;  /* 0xc100000007087423 */ /* 0x000fc20000010054 */
[----:B------:R-:W-:-:S03]  /*9f30*/  FADD.FTZ R6, -R7, R6 ;  /* 0x0000000607067221 */ /* 0x000fc60000010100 */
[--C-:B------:R-:W-:Y:S01]  /*9f40*/  FFMA.FTZ R9, R9, UR6, -R8.reuse ;  /* 0x0000000609097c23 */ /* 0x100fe20008010808 */
[----:B------:R-:W-:-:S01]  /*9f50*/  FFMA.FTZ R10, R10, UR6, -R8 ;  /* 0x000000060a0a7c23 */ /* 0x000fc20008010808 */
[----:B0-----:R-:W-:Y:S02]  /*9f60*/  IMAD.U32 R80, RZ, RZ, UR6 ;  /* 0x00000006ff507e24 */ /* 0x001fe4000f8e00ff */
        /* <DEDUP_REMOVED lines=30> */
[----:B------:R-:W-:-:S01]  /*a150*/  FFMA.FTZ R8, R31, R80, -8 ;  /* 0xc10000001f087423 */ /* 0x000fc20000010050 */
[----:B------:R-:W-:Y:S01]  /*a160*/  FMUL.FTZ R6, R6, UR6 ;  /* 0x0000000606067c20 */ /* 0x000fe20008410000 */
[----:B------:R-:W-:Y:S02]  /*a170*/  MUFU.EX2 R9, R9 ;  /* 0x0000000900097308 */ /* 0x000fe40000000800 */
        /* <DEDUP_REMOVED lines=31> */
[----:B-1----:R-:W-:-:S07]  /*a370*/  FFMA.FTZ R2, R81, R2, R80 ;  /* 0x0000000251027223 */ /* 0x002fce0000010050 */
        /* <DEDUP_REMOVED lines=130> */
.L_x_11313:
[----:B------:R-:W-:Y:S01]  /*aba0*/  UIADD3 UR7, UR11, 0x19c60, URZ ;  /* 0x00019c600b077890 */ /* 0x000fe2000fffe03f */
[----:B------:R-:W-:Y:S01]  /*abb0*/  ISETP.GT.AND P1, PT, R4, R5, PT ;  /* 0x000000050400720c */ /* 0x000fe20003f24270 */
        /* <DEDUP_REMOVED lines=88> */
.L_x_11303:
        /* <DEDUP_REMOVED lines=11> */
.L_x_11334:
[----:B------:R-:W-:-:S04]  /*b1f0*/  UIADD3 UR38, UR19, 0x1, URZ ;  /* 0x0000000113267890 */ /* 0x000fc8000fffe03f */
[----:B------:R-:W-:-:S04]  /*b200*/  UISETP.NE.AND UP0, UPT, UR38, 0x2, UPT ;  /* 0x000000022600788c */ /* 0x000fc8000bf05270 */
[----:B------:R-:W-:Y:S02]  /*b210*/  USEL UR37, URZ, 0x1, UP0 ;  /* 0x000000013f257887 */ /* 0x000fe40008000000 */
[----:B------:R-:W-:Y:S02]  /*b220*/  USEL UR38, UR38, URZ, UP0 ;  /* 0x0000003f26267287 */ /* 0x000fe40008000000 */
[----:B------:R-:W-:Y:S01]  /*b230*/  ULOP3.LUT UR37, UR18, UR37, URZ, 0x3c, !UPT ;  /* 0x0000002512257292 */ /* 0x000fe2000f8e3c3f */
[----:B------:R-:W-:Y:S11]  /*b240*/  @!P0 BRA `(.L_x_11316) ;  /* 0x0000000000048947 */ /* 0x000ff60003800000 */
[----:B------:R-:W-:Y:S01]  /*b250*/  BPT.TRAP 0x1 ;  /* 0x000000040000795c */ /* 0x000fe20000300000 */
.L_x_11316:
[----:B------:R-:W-:Y:S01]  /*b260*/  ULEA UR6, UR38, UR46, 0x3 ;  /* 0x0000002e26067291 */ /* 0x000fe2000f8e183f */
[----:B------:R-:W-:-:S05]  /*b270*/  IMAD.U32 R7, RZ, RZ, UR37 ;  /* 0x00000025ff077e24 */ /* 0x000fca000f8e00ff */
[----:B------:R-:W-:-:S04]  /*b280*/  SHF.L.U32 R7, R7, 0x1f, RZ ;  /* 0x0000001f07077819 */ /* 0x000fc800000006ff */
[----:B------:R0:W1:Y:S01]  /*b290*/  SYNCS.PHASECHK.TRANS64.TRYWAIT P1, [UR6+0x19c30], R7 ;  /* 0x019c3007ff0075a7 */ /* 0x0000620008020146 */
[----:B------:R-:W-:Y:S05]  /*b2a0*/  @!P0 BRA `(.L_x_11317) ;  /* 0x0000000000048947 */ /* 0x000fea0003800000 */
[----:B------:R-:W-:Y:S01]  /*b2b0*/  BPT.TRAP 0x1 ;  /* 0x000000040000795c */ /* 0x000fe20000300000 */
.L_x_11317:
[----:B-1----:R-:W-:Y:S05]  /*b2c0*/  @P1 BRA `(.L_x_11318) ;  /* 0x0000000000081947 */ /* 0x002fea0003800000 */
[----:B------:R-:W1:Y:S02]  /*b2d0*/  SYNCS.PHASECHK.TRANS64.TRYWAIT P1, [UR6+0x19c30], R7 ;  /* 0x019c3007ff0075a7 */ /* 0x000e640008020146 */
[----:B-1----:R-:W-:Y:S05]  /*b2e0*/  @!P1 BRA `(.L_x_11319) ;  /* 0x000000a400d09947 */ /* 0x002fea0003800000 */
.L_x_11318:
        /* <DEDUP_REMOVED lines=17> */
.L_x_11320:
[----:B------:R-:W-:Y:S01]  /*b400*/  ULEA UR11, UR19, UR46, 0x3 ;  /* 0x0000002e130b7291 */ /* 0x000fe2000f8e183f */
[----:B01----:R-:W-:-:S05]  /*b410*/  IMAD.U32 R7, RZ, RZ, UR18 ;  /* 0x00000012ff077e24 */ /* 0x003fca000f8e00ff */
[----:B------:R-:W-:-:S04]  /*b420*/  SHF.L.U32 R7, R7, 0x1f, RZ ;  /* 0x0000001f07077819 */ /* 0x000fc800000006ff */
[----:B------:R0:W1:Y:S01]  /*b430*/  SYNCS.PHASECHK.TRANS64.TRYWAIT P1, [UR11+0x19c50], R7 ;  /* 0x019c5007ff0075a7 */ /* 0x000062000802014b */
[----:B------:R-:W-:Y:S05]  /*b440*/  @!P0 BRA `(.L_x_11321) ;  /* 0x0000000000048947 */ /* 0x000fea0003800000 */
[----:B------:R-:W-:Y:S01]  /*b450*/  BPT.TRAP 0x1 ;  /* 0x000000040000795c */ /* 0x000fe20000300000 */
.L_x_11321:
[----:B-1----:R-:W-:Y:S05]  /*b460*/  @P1 BRA `(.L_x_11322) ;  /* 0x0000000000081947 */ /* 0x002fea0003800000 */
[----:B------:R-:W1:Y:S02]  /*b470*/  SYNCS.PHASECHK.TRANS64.TRYWAIT P1, [UR11+0x19c50], R7 ;  /* 0x019c5007ff0075a7 */ /* 0x000e64000802014b */
[----:B-1----:R-:W-:Y:S05]  /*b480*/  @!P1 BRA `(.L_x_11323) ;  /* 0x000000a400809947 */ /* 0x002fea0003800000 */
.L_x_11322:
        /* <DEDUP_REMOVED lines=27> */
.L_x_11324:
[----:B------:R-:W-:Y:S01]  /*b640*/  UISETP.NE.AND UP1, UPT, UR49, URZ, UPT ;  /* 0x0000003f3100728c */ /* 0x000fe2000bf25270 */
[C---:B01----:R-:W-:Y:S01]  /*b650*/  FMUL.FTZ R7, R0.reuse, R24 ;  /* 0x0000001800077220 */ /* 0x043fe20000410000 */
        /* <DEDUP_REMOVED lines=10> */
[----:B------:R-:W0:Y:S01]  /*b700*/  LDC R79, c[0x0][0x2f0] ;  /* 0x0000bc00ff4f7b82 */ /* 0x000e220000000800 */
        /* <DEDUP_REMOVED lines=12> */
[----:B------:R-:W-:Y:S01]  /*b7d0*/  ULEA UR6, UR38, UR46, 0x3 ;  /* 0x0000002e26067291 */ /* 0x000fe2000f8e183f */
[C---:B------:R-:W-:Y:S01]  /*b7e0*/  FMUL.FTZ R46, R0.reuse, R58 ;  /* 0x0000003a002e7220 */ /* 0x040fe20000410000 */
[C---:B------:R-:W-:Y:S01]  /*b7f0*/  FMUL.FTZ R64, R0.reuse, R75 ;  /* 0x0000004b00407220 */ /* 0x040fe20000410000 */
[----:B------:R-:W-:Y:S01]  /*b800*/  FMUL.FTZ R58, R0, R70 ;  /* 0x00000046003a7220 */ /* 0x000fe20000410000 */
[----:B------:R-:W-:Y:S02]  /*b810*/  IMAD.SHL.U32 R75, R4, 0x80, RZ ;  /* 0x00000080044b7824 */ /* 0x000fe400078e00ff */
        /* <DEDUP_REMOVED lines=54> */
[----:B0-----:R-:W-:Y:S01]  /*bb80*/  IMAD R26, R79, UR42, R26 ;  /* 0x0000002a4f1a7c24 */ /* 0x001fe2000f8e021a */
[----:B------:R-:W-:-:S03]  /*bb90*/  ULOP3.LUT UR6, URZ, UR21, URZ, 0x33, !UPT ;  /* 0x000000153f067292 */ /* 0x000fc6000f8e333f */
[----:B------:R-:W-:Y:S02]  /*bba0*/  VIADD R26, R26, -UR22 ;  /* 0x800000161a1a7c36 */ /* 0x000fe40008000000 */
[----:B------:R-:W0:Y:S02]  /*bbb0*/  MUFU.TANH R8, R8 ;  /* 0x0000000800087308 */ /* 0x000e240000002400 */
[C---:B------:R-:W-:Y:S02]  /*bbc0*/  VIADD R85, R26.reuse, UR23 ;  /* 0x000000171a557c36 */ /* 0x040fe40008000000 */
[----:B------:R-:W-:Y:S02]  /*bbd0*/  VIADD R84, R26, UR6 ;  /* 0x000000061a547c36 */ /* 0x000fe40008000000 */
[--C-:B-1----:R-:W-:Y:S02]  /*bbe0*/  IMAD.IADD R83, R85, 0x1, R82.reuse ;  /* 0x0000000155537824 */ /* 0x102fe400078e0252 */
[----:B------:R-:W1:Y:S01]  /*bbf0*/  MUFU.TANH R9, R9 ;  /* 0x0000000900097308 */ /* 0x000e620000002400 */
        /* <DEDUP_REMOVED lines=76> */
.L_x_11327:
[----:B------:R-:W-:-:S05]  /*c0c0*/  IMAD.U32 R86, RZ, RZ, UR20 ;  /* 0x00000014ff567e24 */ /* 0x000fca000f8e00ff */
[----:B------:R-:W-:-:S13]  /*c0d0*/  ISETP.NE.AND P1, PT, R86, 0x1, PT ;  /* 0x000000015600780c */ /* 0x000fda0003f25270 */
[----:B------:R-:W1:Y:S02]  /*c0e0*/  @P1 LDC.64 R26, c[0x0][0x9e8] ;  /* 0x00027a00ff1a1b82 */ /* 0x000e640000000a00 */
[----:B-1----:R-:W-:-:S05]  /*c0f0*/  @P1 IMAD.HI.U32 R26, R82, R26, RZ ;  /* 0x0000001a521a1227 */ /* 0x002fca00078e00ff */
[----:B------:R-:W-:-:S07]  /*c100*/  @P1 SHF.R.U32.HI R82, RZ, R27, R26 ;  /* 0x0000001bff521219 */ /* 0x000fce000001161a */
.L_x_11328:
[----:B------:R-:W-:Y:S05]  /*c110*/  BSYNC B0 ;  /* 0x0000000000007941 */ /* 0x000fea0003800000 */
.L_x_11326:
[----:B------:R-:W-:-:S04]  /*c120*/  IMAD R27, R82, R86, -R75 ;  /* 0x00000056521b7224 */ /* 0x000fc800078e0a4b */
[----:B------:R-:W-:-:S05]  /*c130*/  IMAD R26, R16, -0x2, R27 ;  /* 0xfffffffe101a7824 */ /* 0x000fca00078e021b */
[----:B------:R-:W-:Y:S02]  /*c140*/  VIADDMNMX R83, R26, R86, R83, PT ;  /* 0x000000561a537246 */ /* 0x000fe40003800153 */
[----:B------:R-:W-:-:S07]  /*c150*/  VIMNMX R81, R81, R26, !PT ;  /* 0x0000001a51517248 */ /* 0x000fce0007fe0100 */
.L_x_11325:
        /* <DEDUP_REMOVED lines=15> */
[C---:B------:R-:W-:Y:S01]  /*c250*/  ISETP.GT.AND P5, PT, R81.reuse, 0x9, P1 ;  /* 0x000000095100780c */ /* 0x040fe20000fa4270 */
        /* <DEDUP_REMOVED lines=100> */
.L_x_11331:
[----:B------:R-:W-:-:S05]  /*c8a0*/  IMAD.U32 R86, RZ, RZ, UR20 ;  /* 0x00000014ff567e24 */ /* 0x000fca000f8e00ff */
[----:B------:R-:W-:-:S13]  /*c8b0*/  ISETP.NE.AND P2, PT, R86, 0x1, PT ;  /* 0x000000015600780c */ /* 0x000fda0003f45270 */
[----:B------:R-:W0:Y:S02]  /*c8c0*/  @P2 LDC.64 R26, c[0x0][0x9e8] ;  /* 0x00027a00ff1a2b82 */ /* 0x000e240000000a00 */
[----:B0-----:R-:W-:-:S05]  /*c8d0*/  @P2 IMAD.HI.U32 R26, R7, R26, RZ ;  /* 0x0000001a071a2227 */ /* 0x001fca00078e00ff */
[----:B------:R-:W-:-:S07]  /*c8e0*/  @P2 SHF.R.U32.HI R7, RZ, R27, R26 ;  /* 0x0000001bff072219 */ /* 0x000fce000001161a */
.L_x_11332:
[----:B------:R-:W-:Y:S05]  /*c8f0*/  BSYNC B0 ;  /* 0x0000000000007941 */ /* 0x000fea0003800000 */
.L_x_11330:
[----:B------:R-:W-:-:S04]  /*c900*/  IMAD R7, R7, R86, -R75 ;  /* 0x0000005607077224 */ /* 0x000fc800078e0a4b */
[----:B------:R-:W-:-:S05]  /*c910*/  IMAD R7, R16, -0x2, R7 ;  /* 0xfffffffe10077824 */ /* 0x000fca00078e0207 */
[----:B------:R-:W-:Y:S02]  /*c920*/  VIADDMNMX R85, R7, R86, R85, PT ;  /* 0x0000005607557246 */ /* 0x000fe40003800155 */
[----:B------:R-:W-:-:S07]  /*c930*/  VIMNMX R84, R84, R7, !PT ;  /* 0x0000000754547248 */ /* 0x000fce0007fe0100 */
.L_x_11329:
        /* <DEDUP_REMOVED lines=63> */
[----:B------:R-:W-:Y:S02]  /*cd30*/  ISETP.LT.OR P2, PT, R85, 0x31, P2 ;  /* 0x000000315500780c */ /* 0x000fe40001741670 */
        /* <DEDUP_REMOVED lines=55> */
[----:B0-----:R-:W-:-:S01]  /*d0b0*/  FFMA.FTZ R81, R29, UR6, -R26 ;  /* 0x000000061d517c23 */ /* 0x001fc2000801081a */
[----:B------:R-:W-:Y:S01]  /*d0c0*/  ISETP.GT.AND P5, PT, R84, 0x38, P1 ;  /* 0x000000385400780c */ /* 0x000fe20000fa4270 */
[----:B------:R-:W-:-:S01]  /*d0d0*/  FFMA.FTZ R140, R67, UR6, -R26 ;  /* 0x00000006438c7c23 */ /* 0x000fc2000801081a */
[----:B------:R-:W-:Y:S01]  /*d0e0*/  ISETP.LT.OR P4, PT, R85, 0x2a, P4 ;  /* 0x0000002a5500780c */ /* 0x000fe20002781670 */
[----:B------:R-:W-:-:S01]  /*d0f0*/  FFMA.FTZ R76, R76, UR6, -R26 ;  /* 0x000000064c4c7c23 */ /* 0x000fc2000801081a */
[----:B------:R-:W-:Y:S01]  /*d100*/  ISETP.LT.OR P5, PT, R85, 0x39, P5 ;  /* 0x000000395500780c */ /* 0x000fe20002fa1670 */
[----:B------:R-:W-:-:S01]  /*d110*/  FFMA.FTZ R80, R80, UR6, -R26 ;  /* 0x0000000650507c23 */ /* 0x000fc2000801081a */
[----:B------:R-:W-:Y:S01]  /*d120*/  FSEL R38, R38, -INF , !P4 ;  /* 0xff80000026267808 */ /* 0x000fe20006000000 */
[----:B------:R-:W-:Y:S01]  /*d130*/  MUFU.EX2 R75, R75 ;  /* 0x0000004b004b7308 */ /* 0x000fe20000000800 */
[----:B-1----:R-:W-:-:S02]  /*d140*/  FMNMX.FTZ R82, R27, R20, !PT ;  /* 0x000000141b527209 */ /* 0x002fc40007810000 */
[----:B------:R-:W-:Y:S02]  /*d150*/  ISETP.GT.AND P4, PT, R84, 0x39, P1 ;  /* 0x000000395400780c */ /* 0x000fe40000f84270 */
[----:B------:R-:W-:Y:S01]  /*d160*/  FMNMX.FTZ R25, R21, R82, !PT ;  /* 0x0000005215197209 */ /* 0x000fe20007810000 */
[--C-:B------:R-:W-:Y:S01]  /*d170*/  FFMA.FTZ R82, R33, UR6, -R26.reuse ;  /* 0x0000000621527c23 */ /* 0x100fe2000801081a */
[----:B------:R-:W-:Y:S01]  /*d180*/  FSEL R42, R42, -INF , !P5 ;  /* 0xff8000002a2a7808 */ /* 0x000fe20006800000 */
[----:B------:R0:W-:Y:S01]  /*d190*/  MUFU.EX2 R20, R79 ;  /* 0x0000004f00147308 */ /* 0x0001e20000000800 */
[----:B------:R-:W-:Y:S01]  /*d1a0*/  FMNMX.FTZ R29, R24, R25, !PT ;  /* 0x00000019181d7209 */ /* 0x000fe20007810000 */
[----:B------:R-:W-:Y:S01]  /*d1b0*/  FFMA.FTZ R33, R35, UR6, -R26 ;  /* 0x0000000623217c23 */ /* 0x000fe2000801081a */
[----:B------:R-:W-:Y:S02]  /*d1c0*/  ISETP.LT.OR P4, PT, R85, 0x3a, P4 ;  /* 0x0000003a5500780c */ /* 0x000fe40002781670 */
[----:B------:R-:W-:-:S02]  /*d1d0*/  FMNMX.FTZ R29, R28, R29, !PT ;  /* 0x0000001d1c1d7209 */ /* 0x000fc40007810000 */
[----:B------:R-:W-:Y:S01]  /*d1e0*/  FSEL R44, R44, -INF , !P4 ;  /* 0xff8000002c2c7808 */ /* 0x000fe20006000000 */
[----:B------:R-:W-:Y:S01]  /*d1f0*/  MUFU.EX2 R8, R8 ;  /* 0x0000000800087308 */ /* 0x000fe20000000800 */
[----:B0-----:R-:W-:-:S01]  /*d200*/  FFMA.FTZ R79, R31, UR6, -R26 ;  /* 0x000000061f4f7c23 */ /* 0x001fc2000801081a */
[----:B------:R-:W-:Y:S02]  /*d210*/  FMNMX.FTZ R31, R30, R29, !PT ;  /* 0x0000001d1e1f7209 */ /* 0x000fe40007810000 */
[----:B------:R-:W-:Y:S02]  /*d220*/  ISETP.GT.AND P5, PT, R84, 0x48, P1 ;  /* 0x000000485400780c */ /* 0x000fe40000fa4270 */
[----:B------:R-:W-:Y:S02]  /*d230*/  FMNMX.FTZ R31, R32, R31, !PT ;  /* 0x0000001f201f7209 */ /* 0x000fe40007810000 */
[----:B------:R-:W-:Y:S01]  /*d240*/  ISETP.GT.AND P4, PT, R84, 0x49, P1 ;  /* 0x000000495400780c */ /* 0x000fe20000f84270 */
[----:B------:R0:W-:Y:S01]  /*d250*/  MUFU.EX2 R29, R79 ;  /* 0x0000004f001d7308 */ /* 0x0001e20000000800 */
[----:B------:R-:W-:-:S02]  /*d260*/  FMNMX.FTZ R31, R34, R31, !PT ;  /* 0x0000001f221f7209 */ /* 0x000fc40007810000 */
[----:B------:R-:W-:Y:S02]  /*d270*/  ISETP.LT.OR P5, PT, R85, 0x49, P5 ;  /* 0x000000495500780c */ /* 0x000fe40002fa1670 */
[----:B------:R-:W-:Y:S02]  /*d280*/  FMNMX.FTZ R31, R36, R31, !PT ;  /* 0x0000001f241f7209 */ /* 0x000fe40007810000 */
[----:B------:R-:W-:Y:S01]  /*d290*/  FSEL R50, R50, -INF , !P5 ;  /* 0xff80000032327808 */ /* 0x000fe20006800000 */
[----:B------:R-:W-:Y:S01]  /*d2a0*/  MUFU.EX2 R11, R11 ;  /* 0x0000000b000b7308 */ /* 0x000fe20000000800 */
[----:B------:R-:W-:Y:S01]  /*d2b0*/  FMNMX.FTZ R86, R38, R31, !PT ;  /* 0x0000001f26567209 */ /* 0x000fe20007810000 */
[--C-:B0-----:R-:W-:Y:S01]  /*d2c0*/  FFMA.FTZ R79, R37, UR6, -R26.reuse ;  /* 0x00000006254f7c23 */ /* 0x101fe2000801081a */
[----:B------:R-:W-:Y:S01]  /*d2d0*/  ISETP.LT.OR P4, PT, R85, 0x4a, P4 ;  /* 0x0000004a5500780c */ /* 0x000fe20002781670 */
[----:B------:R-:W-:Y:S01]  /*d2e0*/  FFMA.FTZ R37, R41, UR6, -R26 ;  /* 0x0000000629257c23 */ /* 0x000fe2000801081a */
[----:B------:R-:W-:-:S02]  /*d2f0*/  FMNMX.FTZ R31, R39, R86, !PT ;  /* 0x00000056271f7209 */ /* 0x000fc40007810000 */
[----:B------:R-:W-:Y:S01]  /*d300*/  FSEL R35, R52, -INF , !P4 ;  /* 0xff80000034237808 */ /* 0x000fe20006000000 */
[----:B------:R-:W-:Y:S01]  /*d310*/  MUFU.EX2 R12, R12 ;  /* 0x0000000c000c7308 */ /* 0x000fe20000000800 */
        /* <DEDUP_REMOVED lines=13> */
[--C-:B------:R-:W-:Y:S01]  /*d3f0*/  FFMA.FTZ R43, R45, UR6, -R26.reuse ;  /* 0x000000062d2b7c23 */ /* 0x100fe2000801081a */
[----:B------:R-:W-:Y:S01]  /*d400*/  FMNMX.FTZ R86, R50, R31, !PT ;  /* 0x0000001f32567209 */ /* 0x000fe20007810000 */
[--C-:B------:R-:W-:Y:S01]  /*d410*/  FFMA.FTZ R45, R49, UR6, -R26.reuse ;  /* 0x00000006312d7c23 */ /* 0x100fe2000801081a */
[----:B------:R-:W-:Y:S01]  /*d420*/  FSEL R60, R60, -INF , !P4 ;  /* 0xff8000003c3c7808 */ /* 0x000fe20006000000 */
[--C-:B------:R-:W-:Y:S01]  /*d430*/  FFMA.FTZ R49, R53, UR6, -R26.reuse ;  /* 0x0000000635317c23 */ /* 0x100fe2000801081a */
[----:B------:R-:W-:Y:S01]  /*d440*/  FMNMX.FTZ R31, R35, R86, !PT ;  /* 0x00000056231f7209 */ /* 0x000fe20007810000 */
[--C-:B------:R-:W-:Y:S01]  /*d450*/  FFMA.FTZ R86, R47, UR6, -R26.reuse ;  /* 0x000000062f567c23 */ /* 0x100fe2000801081a */
[----:B------:R-:W-:Y:S01]  /*d460*/  ISETP.GT.AND P5, PT, R84, 0x68, P1 ;  /* 0x000000685400780c */ /* 0x000fe20000fa4270 */
[--C-:B------:R-:W-:Y:S01]  /*d470*/  FFMA.FTZ R53, R61, UR6, -R26.reuse ;  /* 0x000000063d357c23 */ /* 0x100fe2000801081a */
[----:B------:R-:W-:Y:S01]  /*d480*/  FMNMX.FTZ R31, R54, R31, !PT ;  /* 0x0000001f361f7209 */ /* 0x000fe20007810000 */
[----:B------:R-:W-:Y:S01]  /*d490*/  FFMA.FTZ R61, R78, UR6, -R26 ;  /* 0x000000064e3d7c23 */ /* 0x000fe2000801081a */
[----:B------:R-:W-:Y:S01]  /*d4a0*/  ISETP.GT.AND P4, PT, R84, 0x69, P1 ;  /* 0x000000695400780c */ /* 0x000fe20000f84270 */
[----:B------:R-:W-:Y:S01]  /*d4b0*/  IMAD.U32 R78, RZ, RZ, UR6 ;  /* 0x00000006ff4e7e24 */ /* 0x000fe2000f8e00ff */
[----:B------:R-:W-:Y:S01]  /*d4c0*/  FMNMX.FTZ R136, R56, R31, !PT ;  /* 0x0000001f38887209 */ /* 0x000fe20007810000 */
[----:B------:R-:W-:Y:S01]  /*d4d0*/  MUFU.EX2 R82, R82 ;  /* 0x0000005200527308 */ /* 0x000fe20000000800 */
[----:B------:R-:W-:-:S02]  /*d4e0*/  ISETP.LT.OR P5, PT, R85, 0x69, P5 ;  /* 0x000000695500780c */ /* 0x000fc40002fa1670 */
[----:B------:R-:W-:Y:S02]  /*d4f0*/  FMNMX.FTZ R31, R41, R136, !PT ;  /* 0x00000088291f7209 */ /* 0x000fe40007810000 */
[----:B------:R-:W-:Y:S02]  /*d500*/  FSEL R66, R66, -INF , !P5 ;  /* 0xff80000042427808 */ /* 0x000fe40006800000 */
[----:B------:R-:W-:Y:S01]  /*d510*/  FMNMX.FTZ R31, R60, R31, !PT ;  /* 0x0000001f3c1f7209 */ /* 0x000fe20007810000 */
[----:B------:R-:W-:Y:S01]  /*d520*/  MUFU.EX2 R33, R33 ;  /* 0x0000002100217308 */ /* 0x000fe20000000800 */
[----:B------:R-:W-:Y:S02]  /*d530*/  ISETP.LT.OR P4, PT, R85, 0x6a, P4 ;  /* 0x0000006a5500780c */ /* 0x000fe40002781670 */
[----:B------:R-:W-:Y:S02]  /*d540*/  FMNMX.FTZ R31, R62, R31, !PT ;  /* 0x0000001f3e1f7209 */ /* 0x000fe40007810000 */
[----:B------:R-:W-:-:S02]  /*d550*/  ISETP.GT.AND P5, PT, R84, 0x78, P1 ;  /* 0x000000785400780c */ /* 0x000fc40000fa4270 */
[----:B------:R-:W-:Y:S01]  /*d560*/  FMNMX.FTZ R31, R64, R31, !PT ;  /* 0x0000001f401f7209 */ /* 0x000fe20007810000 */
[----:B------:R-:W-:Y:S01]  /*d570*/  MUFU.EX2 R37, R37 ;  /* 0x0000002500257308 */ /* 0x000fe20000000800 */
[----:B------:R-:W-:Y:S02]  /*d580*/  ISETP.GT.AND P1, PT, R84, 0x79, P1 ;  /* 0x000000795400780c */ /* 0x000fe40000f24270 */
[----:B------:R-:W-:Y:S02]  /*d590*/  FSEL R47, R68, -INF , !P4 ;  /* 0xff800000442f7808 */ /* 0x000fe40006000000 */
[----:B------:R-:W-:Y:S02]  /*d5a0*/  FMNMX.FTZ R84, R66, R31, !PT ;  /* 0x0000001f42547209 */ /* 0x000fe40007810000 */
[----:B------:R-:W-:Y:S01]  /*d5b0*/  ISETP.LT.OR P5, PT, R85, 0x79, P5 ;  /* 0x000000795500780c */ /* 0x000fe20002fa1670 */
[----:B------:R0:W-:Y:S01]  /*d5c0*/  MUFU.EX2 R68, R51 ;  /* 0x0000003300447308 */ /* 0x0001e20000000800 */
[----:B------:R-:W-:Y:S01]  /*d5d0*/  FMNMX.FTZ R31, R47, R84, !PT ;  /* 0x000000542f1f7209 */ /* 0x000fe20007810000 */
[--C-:B------:R-:W-:Y:S01]  /*d5e0*/  FFMA.FTZ R84, R55, UR6, -R26.reuse ;  /* 0x0000000637547c23 */ /* 0x100fe2000801081a */
[----:B------:R-:W-:Y:S01]  /*d5f0*/  ISETP.LT.OR P1, PT, R85, 0x7a, P1 ;  /* 0x0000007a5500780c */ /* 0x000fe20000f21670 */
[----:B------:R-:W-:Y:S01]  /*d600*/  FFMA.FTZ R55, R65, UR6, -R26 ;  /* 0x0000000641377c23 */ /* 0x000fe2000801081a */
[----:B------:R-:W-:-:S02]  /*d610*/  FMNMX.FTZ R31, R70, R31, !PT ;  /* 0x0000001f461f7209 */ /* 0x000fc40007810000 */
[----:B------:R-:W-:Y:S01]  /*d620*/  FSEL R74, R74, -INF , !P5 ;  /* 0xff8000004a4a7808 */ /* 0x000fe20006800000 */
[----:B------:R-:W-:Y:S01]  /*d630*/  MUFU.EX2 R58, R79 ;  /* 0x0000004f003a7308 */ /* 0x000fe20000000800 */
[----:B------:R-:W-:Y:S01]  /*d640*/  FMNMX.FTZ R31, R72, R31, !PT ;  /* 0x0000001f481f7209 */ /* 0x000fe20007810000 */
[--C-:B0-----:R-:W-:Y:S01]  /*d650*/  FFMA.FTZ R51, R57, UR6, -R26.reuse ;  /* 0x0000000639337c23 */ /* 0x101fe2000801081a */
[----:B------:R-:W-:Y:S01]  /*d660*/  FSEL R77, R77, -INF , !P1 ;  /* 0xff8000004d4d7808 */ /* 0x000fe20004800000 */
[----:B------:R-:W-:Y:S01]  /*d670*/  FFMA.FTZ R57, R69, UR6, -R26 ;  /* 0x0000000645397c23 */ /* 0x000fe2000801081a */
[----:B------:R-:W-:-:S03]  /*d680*/  FMNMX.FTZ R136, R74, R31, !PT ;  /* 0x0000001f4a887209 */ /* 0x000fc60007810000 */
[----:B------:R-:W-:Y:S01]  /*d690*/  MUFU.EX2 R43, R43 ;  /* 0x0000002b002b7308 */ /* 0x000fe20000000800 */
[----:B------:R-:W-:Y:S01]  /*d6a0*/  FMNMX.FTZ R31, R77, R136, !PT ;  /* 0x000000884d1f7209 */ /* 0x000fe20007810000 */
[--C-:B------:R-:W-:Y:S01]  /*d6b0*/  FFMA.FTZ R136, R59, UR6, -R26.reuse ;  /* 0x000000063b887c23 */ /* 0x100fe2000801081a */
[----:B------:R-:W-:-:S03]  /*d6c0*/  FFMA.FTZ R59, R73, UR6, -R26 ;  /* 0x00000006493b7c23 */ /* 0x000fc6000801081a */
[----:B------:R-:W0:Y:S02]  /*d6d0*/  SHFL.BFLY PT, R142, R31, 0x2, 0x1f ;  /* 0x0c401f001f8e7f89 */ /* 0x000e2400000e0000 */
[----:B------:R-:W-:Y:S08]  /*d6e0*/  MUFU.EX2 R86, R86 ;  /* 0x0000005600567308 */ /* 0x000ff00000000800 */
[----:B------:R-:W-:Y:S08]  /*d6f0*/  MUFU.EX2 R45, R45 ;  /* 0x0000002d002d7308 */ /* 0x000ff00000000800 */
[----:B------:R-:W-:Y:S01]  /*d700*/  MUFU.EX2 R49, R49 ;  /* 0x0000003100317308 */ /* 0x000fe20000000800 */
[----:B0-----:R-:W-:Y:S01]  /*d710*/  FMNMX.FTZ R63, R31, R142, !PT ;  /* 0x0000008e1f3f7209 */ /* 0x001fe20007810000 */
[----:B------:R-:W-:Y:S01]  /*d720*/  FFMA.FTZ R142, R71, UR6, -R26 ;  /* 0x00000006478e7c23 */ /* 0x000fe2000801081a */
[----:B------:R-:W-:-:S05]  /*d730*/  FSEL R26, R7, RZ, P6 ;  /* 0x000000ff071a7208 */ /* 0x000fca0003000000 */
[----:B------:R-:W-:Y:S01]  /*d740*/  MUFU.EX2 R84, R84 ;  /* 0x0000005400547308 */ /* 0x000fe20000000800 */
[----:B------:R-:W0:Y:S01]  /*d750*/  SHFL.BFLY PT, R144, R63, 0x1, 0x1f ;  /* 0x0c201f003f907f89 */ /* 0x000e2200000e0000 */
[----:B------:R-:W-:-:S04]  /*d760*/  FADD.FTZ R5, -R26, R5 ;  /* 0x000000051a057221 */ /* 0x000fc80000010100 */
[----:B------:R-:W-:Y:S02]  /*d770*/  FMUL.FTZ R5, R5, UR6 ;  /* 0x0000000605057c20 */ /* 0x000fe40008410000 */
[----:B------:R-:W-:Y:S08]  /*d780*/  MUFU.EX2 R51, R51 ;  /* 0x0000003300337308 */ /* 0x000ff00000000800 */
[----:B------:R-:W1:Y:S08]  /*d790*/  MUFU.EX2 R5, R5 ;  /* 0x0000000500057308 */ /* 0x000e700000000800 */
[----:B------:R-:W-:Y:S01]  /*d7a0*/  MUFU.EX2 R136, R136 ;  /* 0x0000008800887308 */ /* 0x000fe20000000800 */
[----:B0-----:R-:W-:-:S04]  /*d7b0*/  FMNMX.FTZ R31, R63, R144, !PT ;  /* 0x000000903f1f7209 */ /* 0x001fc80007810000 */
[C---:B------:R-:W-:Y:S01]  /*d7c0*/  FSETP.NEU.FTZ.AND P1, PT, R31.reuse, -INF , PT ;  /* 0xff8000001f00780b */ /* 0x040fe20003f3d000 */
[----:B------:R-:W-:-:S02]  /*d7d0*/  FFMA.FTZ R63, R31, R78, -8 ;  /* 0xc10000001f3f7423 */ /* 0x000fc4000001004e */
[----:B------:R-:W-:Y:S01]  /*d7e0*/  MUFU.EX2 R53, R53 ;  /* 0x0000003500357308 */ /* 0x000fe20000000800 */
[----:B------:R-:W-:Y:S02]  /*d7f0*/  FSEL R69, R31, RZ, P1 ;  /* 0x000000ff1f457208 */ /* 0x000fe40000800000 */
[----:B------:R-:W-:-:S03]  /*d800*/  FSEL R63, R63, RZ, P1 ;  /* 0x000000ff3f3f7208 */ /* 0x000fc60000800000 */
[----:B------:R-:W-:Y:S02]  /*d810*/  FADD.FTZ R69, -R69, R6 ;  /* 0x0000000645457221 */ /* 0x000fe40000010100 */
        /* <DEDUP_REMOVED lines=12> */
[----:B------:R-:W-:Y:S01]  /*d8e0*/  FFMA.FTZ R69, R44, UR6, -R63 ;  /* 0x000000062c457c23 */ /* 0x000fe2000801083f */
[----:B-1----:R-:W-:-:S01]  /*d8f0*/  FFMA.FTZ R44, R5, R3, R14 ;  /* 0x00000003052c7223 */ /* 0x002fc2000001000e */
[--C-:B------:R-:W-:Y:S01]  /*d900*/  FFMA.FTZ R42, R42, UR6, -R63.reuse ;  /* 0x000000062a2a7c23 */ /* 0x100fe2000801083f */
[----:B------:R-:W-:-:S01]  /*d910*/  FFMA.FTZ R65, R34, UR6, -R63 ;  /* 0x0000000622417c23 */ /* 0x000fc2000801083f */
[----:B------:R-:W-:Y:S01]  /*d920*/  FFMA.FTZ R67, R38, UR6, -R63 ;  /* 0x0000000626437c23 */ /* 0x000fe2000801083f */
[----:B------:R-:W-:-:S01]  /*d930*/  FADD.FTZ R73, R75, R44 ;  /* 0x0000002c4b497221 */ /* 0x000fc20000010000 */
        /* <DEDUP_REMOVED lines=10> */
[----:B------:R-:W1:Y:S08]  /*d9e0*/  MUFU.EX2 R10, R10 ;  /* 0x0000000a000a7308 */ /* 0x000e700000000800 */
[----:B------:R-:W2:Y:S01]  /*d9f0*/  MUFU.EX2 R13, R13 ;  /* 0x0000000d000d7308 */ /* 0x000ea20000000800 */
[----:B0-----:R-:W-:-:S07]  /*da00*/  FFMA.FTZ R3, R36, R2, R15 ;  /* 0x0000000224037223 */ /* 0x001fce000001000f */
[----:B------:R-:W0:Y:S01]  /*da10*/  MUFU.EX2 R21, R21 ;  /* 0x0000001500157308 */ /* 0x000e220000000800 */
[----:B-1----:R-:W-:-:S07]  /*da20*/  FADD.FTZ R2, R10, R3 ;  /* 0x000000030a027221 */ /* 0x002fce0000010000 */
[----:B------:R-:W1:Y:S01]  /*da30*/  MUFU.EX2 R24, R24 ;  /* 0x0000001800187308 */ /* 0x000e620000000800 */
[----:B--2---:R-:W-:-:S04]  /*da40*/  FADD.FTZ R3, R13, R2 ;  /* 0x000000020d037221 */ /* 0x004fc80000010000 */
[----:B------:R-:W-:-:S03]  /*da50*/  FADD.FTZ R44, R78, R3 ;  /* 0x000000034e2c7221 */ /* 0x000fc60000010000 */
[----:B------:R2:W-:Y:S08]  /*da60*/  MUFU.EX2 R6, R42 ;  /* 0x0000002a00067308 */ /* 0x0005f00000000800 */
[----:B------:R-:W3:Y:S01]  /*da70*/  MUFU.EX2 R27, R27 ;  /* 0x0000001b001b7308 */ /* 0x000ee20000000800 */
[----:B--2---:R-:W-:-:S01]  /*da80*/  FADD.FTZ R42, R8, R73 ;  /* 0x00000049082a7221 */ /* 0x004fc20000010000 */
[----:B0-----:R-:W-:-:S03]  /*da90*/  FADD.FTZ R73, R21, R44 ;  /* 0x0000002c15497221 */ /* 0x001fc60000010000 */
[----:B------:R-:W-:Y:S01]  /*daa0*/  FADD.FTZ R2, R11, R42 ;  /* 0x0000002a0b027221 */ /* 0x000fe20000010000 */
[----:B------:R-:W-:-:S02]  /*dab0*/  FFMA.FTZ R42, R54, UR6, -R63 ;  /* 0x00000006362a7c23 */ /* 0x000fc4000801083f */
[----:B------:R-:W0:Y:S01]  /*dac0*/  MUFU.EX2 R28, R28 ;  /* 0x0000001c001c7308 */ /* 0x000e220000000800 */
[----:B------:R-:W-:-:S01]  /*dad0*/  FADD.FTZ R3, R9, R2 ;  /* 0x0000000209037221 */ /* 0x000fc20000010000 */
[----:B-1----:R-:W-:Y:S01]  /*dae0*/  FADD.FTZ R2, R24, R73 ;  /* 0x0000004918027221 */ /* 0x002fe20000010000 */
[----:B------:R-:W-:-:S02]  /*daf0*/  FFMA.FTZ R73, R56, UR6, -R63 ;  /* 0x0000000638497c23 */ /* 0x000fc4000801083f */
[----:B------:R-:W-:-:S03]  /*db00*/  FADD.FTZ R3, R12, R3 ;  /* 0x000000030c037221 */ /* 0x000fc60000010000 */
[----:B------:R-:W1:Y:S01]  /*db10*/  MUFU.EX2 R30, R30 ;  /* 0x0000001e001e7308 */ /* 0x000e620000000800 */
[----:B------:R-:W-:-:S01]  /*db20*/  FADD.FTZ R44, R20, R3 ;  /* 0x00000003142c7221 */ /* 0x000fc20000010000 */
[----:B---3--:R-:W-:-:S03]  /*db30*/  FADD.FTZ R3, R27, R2 ;  /* 0x000000021b037221 */ /* 0x008fc60000010000 */
[----:B------:R-:W-:-:S03]  /*db40*/  FADD.FTZ R44, R25, R44 ;  /* 0x0000002c192c7221 */ /* 0x000fc60000010000 */
[----:B------:R-:W2:Y:S01]  /*db50*/  MUFU.EX2 R65, R65 ;  /* 0x0000004100417308 */ /* 0x000ea20000000800 */
[----:B0-----:R-:W-:-:S01]  /*db60*/  FADD.FTZ R3, R28, R3 ;  /* 0x000000031c037221 */ /* 0x001fc20000010000 */
[----:B------:R-:W-:Y:S01]  /*db70*/  FADD.FTZ R79, R29, R44 ;  /* 0x0000002c1d4f7221 */ /* 0x000fe20000010000 */
[----:B------:R-:W-:-:S03]  /*db80*/  FFMA.FTZ R44, R60, UR6, -R63 ;  /* 0x000000063c2c7c23 */ /* 0x000fc6000801083f */
[----:B------:R-:W-:Y:S02]  /*db90*/  FADD.FTZ R46, R82, R79 ;  /* 0x0000004f522e7221 */ /* 0x000fe40000010000 */
        /* <DEDUP_REMOVED lines=8> */
[----:B------:R-:W-:Y:S01]  /*dc20*/  FADD.FTZ R48, R58, R79 ;  /* 0x0000004f3a307221 */ /* 0x000fe20000010000 */
[----:B------:R-:W-:-:S01]  /*dc30*/  FFMA.FTZ R79, R64, UR6, -R63 ;  /* 0x00000006404f7c23 */ /* 0x000fc2000801083f */
[----:B------:R-:W2:Y:S01]  /*dc40*/  MUFU.EX2 R34, R34 ;  /* 0x0000002200227308 */ /* 0x000ea20000000800 */
[----:B0-----:R-:W-:-:S01]  /*dc50*/  FADD.FTZ R2, R32, R3 ;  /* 0x0000000320027221 */ /* 0x001fc20000010000 */
[----:B------:R-:W-:Y:S01]  /*dc60*/  FADD.FTZ R81, R43, R48 ;  /* 0x000000302b517221 */ /* 0x000fe20000010000 */
[----:B------:R-:W-:-:S03]  /*dc70*/  FFMA.FTZ R48, R66, UR6, -R63 ;  /* 0x0000000642307c23 */ /* 0x000fc6000801083f */
[----:B------:R-:W-:Y:S02]  /*dc80*/  FADD.FTZ R50, R86, R81 ;  /* 0x0000005156327221 */ /* 0x000fe40000010000 */
[----:B------:R-:W0:Y:S01]  /*dc90*/  MUFU.EX2 R39, R39 ;  /* 0x0000002700277308 */ /* 0x000e220000000800 */
[----:B-1----:R-:W-:-:S01]  /*dca0*/  FADD.FTZ R3, R67, R2 ;  /* 0x0000000243037221 */ /* 0x002fc20000010000 */
[----:B------:R-:W-:-:S04]  /*dcb0*/  FADD.FTZ R81, R45, R50 ;  /* 0x000000322d517221 */ /* 0x000fc80000010000 */
[----:B------:R-:W-:Y:S02]  /*dcc0*/  FADD.FTZ R50, R68, R81 ;  /* 0x0000005144327221 */ /* 0x000fe40000010000 */
[----:B------:R-:W1:Y:S01]  /*dcd0*/  MUFU.EX2 R69, R69 ;  /* 0x0000004500457308 */ /* 0x000e620000000800 */
[----:B--2---:R-:W-:-:S01]  /*dce0*/  FADD.FTZ R2, R34, R3 ;  /* 0x0000000322027221 */ /* 0x004fc20000010000 */
[----:B------:R-:W-:Y:S01]  /*dcf0*/  FADD.FTZ R81, R49, R50 ;  /* 0x0000003231517221 */ /* 0x000fe20000010000 */
[----:B------:R-:W-:-:S03]  /*dd00*/  FFMA.FTZ R50, R70, UR6, -R63 ;  /* 0x0000000646327c23 */ /* 0x000fc6000801083f */
[----:B------:R-:W-:Y:S02]  /*dd10*/  FADD.FTZ R54, R84, R81 ;  /* 0x0000005154367221 */ /* 0x000fe40000010000 */
[----:B------:R-:W2:Y:S01]  /*dd20*/  MUFU.EX2 R38, R38 ;  /* 0x0000002600267308 */ /* 0x000ea20000000800 */
[----:B0-----:R-:W-:-:S01]  /*dd30*/  FADD.FTZ R3, R39, R2 ;  /* 0x0000000227037221 */ /* 0x001fc20000010000 */
[----:B------:R-:W-:-:S03]  /*dd40*/  FADD.FTZ R81, R51, R54 ;  /* 0x0000003633517221 */ /* 0x000fc60000010000 */
[----:B------:R-:W-:Y:S01]  /*dd50*/  FADD.FTZ R2, R6, R3 ;  /* 0x0000000306027221 */ /* 0x000fe20000010000 */
[----:B------:R-:W-:-:S01]  /*dd60*/  FADD.FTZ R54, R136, R81 ;  /* 0x0000005188367221 */ /* 0x000fc20000010000 */
[----:B------:R-:W-:Y:S01]  /*dd70*/  FFMA.FTZ R81, R72, UR6, -R63 ;  /* 0x0000000648517c23 */ /* 0x000fe2000801083f */
        /* <DEDUP_REMOVED lines=13> */
[----:B------:R-:W-:-:S01]  /*de50*/  FFMA.FTZ R54, R74, UR6, -R63 ;  /* 0x000000064a367c23 */ /* 0x000fc2000801083f */
[----:B------:R-:W-:-:S04]  /*de60*/  FFMA.FTZ R63, R77, UR6, -R63 ;  /* 0x000000064d3f7c23 */ /* 0x000fc8000801083f */
        /* <DEDUP_REMOVED lines=40> */
.L_x_11333:
        /* <DEDUP_REMOVED lines=11> */
[----:B------:R-:W-:Y:S01]  /*e1a0*/  F2FP.SATFINITE.E4M3.F32.PACK_AB_MERGE_C R49, R68, R45, R49 ;  /* 0x0000002d4431723e */ /* 0x000fe20004807031 */
        /* <DEDUP_REMOVED lines=77> */
[----:B------:R-:W-:Y:S01]  /*e680*/  IMAD.MOV.U32 R140, RZ, RZ, R49 ;  /* 0x000000ffff8c7224 */ /* 0x000fe200078e0031 */
[----:B------:R-:W-:Y:S06]  /*e690*/  @P1 BRA `(.L_x_11334) ;  /* 0xffffffc800d41947 */ /* 0x000fec000383ffff */
.L_x_11315:
[----:B------:R-:W-:Y:S06]  /*e6a0*/  BAR.ARV 0x8, 0x200 ;  /* 0x0208000000007b1d */ /* 0x000fec0000002000 */
[----:B------:R-:W-:Y:S05]  /*e6b0*/  @!P0 BRA `(.L_x_11335) ;  /* 0x0000000000048947 */ /* 0x000fea0003800000 */
[----:B------:R-:W-:Y:S01]  /*e6c0*/  BPT.TRAP 0x1 ;  /* 0x000000040000795c */ /* 0x000fe20000300000 */
.L_x_11335:
[----:B------:R-:W-:Y:S01]  /*e6d0*/  ULEA UR14, UR38, UR46, 0x3 ;  /* 0x0000002e260e7291 */ /* 0x000fe2000f8e183f */
[----:B------:R-:W-:-:S05]  /*e6e0*/  IMAD.U32 R0, RZ, RZ, UR37 ;  /* 0x00000025ff007e24 */ /* 0x000fca000f8e00ff */
[----:B------:R-:W-:-:S04]  /*e6f0*/  SHF.L.U32 R0, R0, 0x1f, RZ ;  /* 0x0000001f00007819 */ /* 0x000fc800000006ff */
[----:B------:R0:W1:Y:S01]  /*e700*/  SYNCS.PHASECHK.TRANS64.TRYWAIT P1, [UR14+0x19c50], R0 ;  /* 0x019c5000ff0075a7 */ /* 0x000062000802014e */
[----:B------:R-:W-:Y:S05]  /*e710*/  @!P0 BRA `(.L_x_11336) ;  /* 0x0000000000048947 */ /* 0x000fea0003800000 */
[----:B------:R-:W-:Y:S01]  /*e720*/  BPT.TRAP 0x1 ;  /* 0x000000040000795c */ /* 0x000fe20000300000 */
.L_x_11336:
[----:B-1----:R-:W-:Y:S05]  /*e730*/  @P1 BRA `(.L_x_11337) ;  /* 0x0000000000081947 */ /* 0x002fea0003800000 */
[----:B------:R-:W1:Y:S02]  /*e740*/  SYNCS.PHASECHK.TRANS64.TRYWAIT P1, [UR14+0x19c50], R0 ;  /* 0x019c5000ff0075a7 */ /* 0x000e64000802014e */
[----:B-1----:R-:W-:Y:S05]  /*e750*/  @!P1 BRA `(.L_x_11338) ;  /* 0x0000007000e49947 */ /* 0x002fea0003800000 */
.L_x_11337:
        /* <DEDUP_REMOVED lines=10> */
[----:B------:R-:W-:Y:S01]  /*e800*/  @UP0 USHF.R.S32.HI UR7, URZ, 0x1f, UR41 ;  /* 0x0000001f3f070899 */ /* 0x000fe20008011429 */
[----:B------:R-:W-:Y:S01]  /*e810*/  @UP0 ULDC.64 UR10, c[0x0][0x9c8] ;  /* 0x00027200000a0ab9 */ /* 0x000fe20000000a00 */
[----:B------:R-:W-:Y:S02]  /*e820*/  @UP0 USHF.R.S32.HI UR15, URZ, 0x1f, UR43 ;  /* 0x0000001f3f0f0899 */ /* 0x000fe4000801142b */
[----:B------:R-:W-:Y:S01]  /*e830*/  @UP0 UIMAD UR7, UR7, UR10, URZ ;  /* 0x0000000a070702a4 */ /* 0x000fe2000f8e023f */
[----:B------:R-:W-:Y:S01]  /*e840*/  @UP0 ULDC.64 UR12, c[0x0][0x9d0] ;  /* 0x00027400000c0ab9 */ /* 0x000fe20000000a00 */
[----:B------:R-:W-:Y:S02]  /*e850*/  @UP0 UIMAD.WIDE.U32 UR8, UR41, UR10, URZ ;  /* 0x0000000a290802a5 */ /* 0x000fe4000f8e003f */
[----:B------:R-:W-:Y:S02]  /*e860*/  @UP0 UIMAD UR7, UR41, UR11, UR7 ;  /* 0x0000000b290702a4 */ /* 0x000fe4000f8e0207 */
[----:B------:R-:W-:-:S02]  /*e870*/  UIMAD UR10, UR38, 0x300, UR46 ;  /* 0x00000300260a78a4 */ /* 0x000fc4000f8e022e */
[----:B------:R-:W-:Y:S02]  /*e880*/  @UP0 UIMAD UR11, UR15, UR12, URZ ;  /* 0x0000000c0f0b02a4 */ /* 0x000fe4000f8e023f */
[----:B------:R-:W-:Y:S02]  /*e890*/  @UP0 UIADD3 UR9, UR9, UR7, URZ ;  /* 0x0000000709090290 */ /* 0x000fe4000fffe03f */
[----:B------:R-:W-:Y:S02]  /*e8a0*/  @UP0 UIMAD UR7, UR43, UR13, UR11 ;  /* 0x0000000d2b0702a4 */ /* 0x000fe4000f8e020b */
[----:B------:R-:W-:Y:S01]  /*e8b0*/  @UP0 UIMAD.WIDE.U32 UR8, UR43, UR12, UR8 ;  /* 0x0000000c2b0802a5 */ /* 0x000fe2000f8e0008 */
[----:B------:R-:W-:-:S08]  /*e8c0*/  UMOV UR11, 0x40000040 ;  /* 0x40000040000b7882 */ /* 0x000fd00000000000 */
[----:B------:R-:W-:Y:S01]  /*e8d0*/  QGMMA.64x96x32.F32.E4M3.E4M3 R88, R148, gdesc[UR8], R88, gsb0 ;  /* 0x0160000894587df3 */ /* 0x000fe20008000858 */
        /* <DEDUP_REMOVED lines=15> */
[----:B0-----:R-:W0:Y:S01]  /*e9d0*/  SHFL.BFLY PT, R0, R3, 0x2, 0x1f ;  /* 0x0c401f0003007f89 */ /* 0x001e2200000e0000 */
[----:B------:R-:W-:-:S03]  /*e9e0*/  UIADD3 UR10, UR10, 0x6, URZ ;  /* 0x000000060a0a7890 */ /* 0x000fc6000fffe03f */
[----:B------:R-:W3:Y:S01]  /*e9f0*/  SHFL.BFLY PT, R9, R2, 0x2, 0x1f ;  /* 0x0c401f0002097f89 */ /* 0x000ee200000e0000 */
[----:B------:R-:W-:Y:S01]  /*ea00*/  UMOV UR11, 0x40000040 ;  /* 0x40000040000b7882 */ /* 0x000fe20000000000 */
[----:B------:R-:W-:Y:S02]  /*ea10*/  WARPGROUP.DEPBAR.LE gsb0, 0x0 ;  /* 0x00008000000079c5 */ /* 0x000fe40000010000 */
[----:B------:R-:W-:-:S06]  /*ea20*/  WARPGROUP.ARRIVE ;  /* 0x00000000000079c5 */ /* 0x000fcc0000000000 */
[----:B------:R-:W-:Y:S01]  /*ea30*/  QGMMA.64x96x32.F32.E4M3.E4M3 R88, R140, gdesc[UR16], R88, gsb0 ;  /* 0x016000108c587df3 */ /* 0x000fe20008000858 */
        /* <DEDUP_REMOVED lines=36> */
.L_x_11339:
        /* <DEDUP_REMOVED lines=58> */
.L_x_11261:
        /* <DEDUP_REMOVED lines=11> */
[----:B------:R-:W1:Y:S01]  /*f0d0*/  LDC R48, c[0x0][0xbe8] ;  /* 0x0002fa00ff307b82 */ /* 0x000e620000000800 */
[----:B------:R-:W2:Y:S01]  /*f0e0*/  S2R R38, SR_SWINHI ;  /* 0x0000000000267919 */ /* 0x000ea20000002f00 */
        /* <DEDUP_REMOVED lines=14> */
[----:B0-----:R-:W-:Y:S01]  /*f1d0*/  IMAD.SHL.U32 R4, R36, 0x4, RZ ;  /* 0x0000000424047824 */ /* 0x001fe200078e00ff */
        /* <DEDUP_REMOVED lines=17> */
[----:B------:R-:W-:-:S04]  /*f2f0*/  ULDC.64 UR10, c[0x0][0xb98] ;  /* 0x0002e600000a7ab9 */ /* 0x000fc80000000a00 */
[----:B------:R0:W3:Y:S01]  /*f300*/  LDG.E.CONSTANT R4, desc[UR50][R4.64] ;  /* 0x0000003204047981 */ /* 0x0000e2000c1e9900 */
[----:B------:R-:W-:Y:S02]  /*f310*/  MOV R8, R3 ;  /* 0x0000000300087202 */ /* 0x000fe40000000f00 */
[----:B--2---:R-:W-:Y:S01]  /*f320*/  MOV R9, R38 ;  /* 0x0000002600097202 */ /* 0x004fe20000000f00 */
[----:B------:R-:W-:Y:S02]  /*f330*/  UIMAD UR5, UR12, UR8, URZ ;  /* 0x000000080c0572a4 */ /* 0x000fe4000f8e023f */
[----:B------:R-:W-:Y:S02]  /*f340*/  UIMAD.WIDE.U32 UR6, UR43, UR8, URZ ;  /* 0x000000082b0672a5 */ /* 0x000fe4000f8e003f */
[----:B------:R-:W-:Y:S02]  /*f350*/  UIMAD UR5, UR43, UR9, UR5 ;  /* 0x000000092b0572a4 */ /* 0x000fe4000f8e0205 */
[----:B------:R-:W-:Y:S01]  /*f360*/  UIMAD UR8, UR13, UR10, URZ ;  /* 0x0000000a0d0872a4 */ /* 0x000fe2000f8e023f */
[----:B0-----:R-:W-:Y:S01]  /*f370*/  LOP3.LUT P0, R5, R36, 0x3, RZ, 0xc0, !PT ;  /* 0x0000000324057812 */ /* 0x001fe2000780c0ff */
[----:B------:R-:W-:-:S02]  /*f380*/  UIADD3 UR7, UR7, UR5, URZ ;  /* 0x0000000507077290 */ /* 0x000fc4000fffe03f */
[----:B------:R-:W-:Y:S01]  /*f390*/  UIMAD UR8, UR41, UR11, UR8 ;  /* 0x0000000b290872a4 */ /* 0x000fe2000f8e0208 */
[----:B------:R-:W-:Y:S01]  /*f3a0*/  ISETP.EQ.OR P0, PT, R5, 0x3, !P0 ;  /* 0x000000030500780c */ /* 0x000fe20004702670 */
[----:B------:R-:W-:Y:S01]  /*f3b0*/  UIMAD.WIDE.U32 UR6, UR41, UR10, UR6 ;  /* 0x0000000a290672a5 */ /* 0x000fe2000f8e0006 */
[----:B------:R-:W-:Y:S02]  /*f3c0*/  ULDC UR5, c[0x0][0xa88] ;  /* 0x0002a20000057ab9 */ /* 0x000fe40000000800 */
[----:B------:R-:W-:Y:S01]  /*f3d0*/  SEL R45, R31, R30, P0 ;  /* 0x0000001e1f2d7207 */ /* 0x000fe20000000000 */
[----:B------:R-:W-:Y:S01]  /*f3e0*/  ULDC.64 UR10, c[0x0][0xaf0] ;  /* 0x0002bc00000a7ab9 */ /* 0x000fe20000000a00 */
[----:B------:R-:W-:Y:S01]  /*f3f0*/  SEL R5, R30, R31, P0 ;  /* 0x0000001f1e057207 */ /* 0x000fe20000000000 */
[----:B------:R-:W-:Y:S01]  /*f400*/  IMAD.WIDE R30, R157, 0x2, R8 ;  /* 0x000000029d1e7825 */ /* 0x000fe200078e0208 */
[----:B------:R-:W-:Y:S02]  /*f410*/  SEL R55, R33, R32, P0 ;  /* 0x0000002021377207 */ /* 0x000fe40000000000 */
[----:B------:R-:W-:-:S02]  /*f420*/  SEL R57, R32, R33, P0 ;  /* 0x0000002120397207 */ /* 0x000fc40000000000 */
[----:B------:R-:W-:Y:S02]  /*f430*/  IADD3 R33, P2, R30, 0x6000, RZ ;  /* 0x000060001e217810 */ /* 0x000fe40007f5e0ff */
[----:B------:R-:W-:Y:S02]  /*f440*/  SEL R59, R29, R28, P0 ;  /* 0x0000001c1d3b7207 */ /* 0x000fe40000000000 */
[----:B------:R-:W-:Y:S01]  /*f450*/  SEL R61, R28, R29, P0 ;  /* 0x0000001d1c3d7207 */ /* 0x000fe20000000000 */
[----:B------:R-:W-:Y:S01]  /*f460*/  IMAD.X R29, RZ, RZ, R31, P2 ;  /* 0x000000ffff1d7224 */ /* 0x000fe200010e061f */
[----:B-1----:R-:W-:Y:S02]  /*f470*/  ISETP.NE.AND P2, PT, R48, 0x1, PT ;  /* 0x000000013000780c */ /* 0x002fe40003f45270 */
[----:B------:R-:W-:Y:S02]  /*f480*/  SEL R49, R21, R20, P0 ;  /* 0x0000001415317207 */ /* 0x000fe40000000000 */
[----:B------:R-:W-:-:S02]  /*f490*/  SEL R37, R20, R21, P0 ;  /* 0x0000001514257207 */ /* 0x000fc40000000000 */
[----:B------:R-:W-:Y:S02]  /*f4a0*/  IADD3 R21, P1, R30, 0x6020, RZ ;  /* 0x000060201e157810 */ /* 0x000fe40007f3e0ff */
[----:B------:R-:W-:Y:S02]  /*f4b0*/  SEL R47, R27, R26, P0 ;  /* 0x0000001a1b2f7207 */ /* 0x000fe40000000000 */
[----:B------:R-:W-:Y:S02]  /*f4c0*/  SEL R36, R26, R27, P0 ;  /* 0x0000001b1a247207 */ /* 0x000fe40000000000 */
[----:B------:R-:W-:Y:S01]  /*f4d0*/  SEL R63, R25, R24, P0 ;  /* 0x00000018193f7207 */ /* 0x000fe20000000000 */
[----:B------:R-:W0:Y:S01]  /*f4e0*/  @P2 LDC R40, c[0x0][0xbec] ;  /* 0x0002fb00ff282b82 */ /* 0x000e220000000800 */
[----:B------:R-:W-:Y:S02]  /*f4f0*/  SEL R65, R24, R25, P0 ;  /* 0x0000001918417207 */ /* 0x000fe40000000000 */
[----:B------:R-:W-:-:S02]  /*f500*/  SEL R67, R15, R14, P0 ;  /* 0x0000000e0f437207 */ /* 0x000fc40000000000 */
[----:B------:R-:W-:Y:S01]  /*f510*/  SEL R69, R14, R15, P0 ;  /* 0x0000000f0e457207 */ /* 0x000fe20000000000 */
[----:B------:R-:W-:Y:S01]  /*f520*/  IMAD.X R15, RZ, RZ, R31, P1 ;  /* 0x000000ffff0f7224 */ /* 0x000fe200008e061f */
[----:B------:R-:W-:Y:S01]  /*f530*/  LOP3.LUT R14, R21, 0x180, RZ, 0xc0, !PT ;  /* 0x00000180150e7812 */ /* 0x000fe200078ec0ff */
[----:B------:R-:W1:Y:S01]  /*f540*/  @P2 LDC R42, c[0x0][0xbf0] ;  /* 0x0002fc00ff2a2b82 */ /* 0x000e620000000800 */
[C---:B------:R-:W-:Y:S02]  /*f550*/  IADD3 R27, P3, R30.reuse, 0x3020, RZ ;  /* 0x000030201e1b7810 */ /* 0x040fe40007f7e0ff */
[----:B------:R-:W-:Y:S02]  /*f560*/  IADD3 R25, P4, R30, 0x3000, RZ ;  /* 0x000030001e197810 */ /* 0x000fe40007f9e0ff */
[----:B------:R-:W-:Y:S02]  /*f570*/  SEL R51, R13, R12, P0 ;  /* 0x0000000c0d337207 */ /* 0x000fe40000000000 */
[----:B------:R-:W-:Y:S01]  /*f580*/  SEL R38, R12, R13, P0 ;  /* 0x0000000d0c267207 */ /* 0x000fe20000000000 */
[----:B------:R-:W-:Y:S01]  /*f590*/  IMAD R13, R153, 0x20, R19 ;  /* 0x00000020990d7824 */ /* 0x000fe200078e0213 */
[----:B------:R-:W-:-:S02]  /*f5a0*/  SEL R71, R11, R10, P0 ;  /* 0x0000000a0b477207 */ /* 0x000fc40000000000 */
[----:B------:R-:W-:Y:S01]  /*f5b0*/  SEL R73, R10, R11, P0 ;  /* 0x0000000b0a497207 */ /* 0x000fe20000000000 */
[----:B------:R-:W-:Y:S01]  /*f5c0*/  IMAD.WIDE R8, R13, 0x2, R8 ;  /* 0x000000020d087825 */ /* 0x000fe200078e0208 */
[----:B------:R-:W-:Y:S02]  /*f5d0*/  SHF.R.U64 R14, R14, 0x3, RZ ;  /* 0x000000030e0e7819 */ /* 0x000fe400000012ff */
[----:B------:R-:W-:Y:S01]  /*f5e0*/  LOP3.LUT R12, R27, 0x180, RZ, 0xc0, !PT ;  /* 0x000001801b0c7812 */ /* 0x000fe200078ec0ff */
[--C-:B------:R-:W-:Y:S01]  /*f5f0*/  IMAD.X R13, RZ, RZ, R31.reuse, P3 ;  /* 0x000000ffff0d7224 */ /* 0x100fe200018e061f */
[----:B------:R-:W-:Y:S01]  /*f600*/  LOP3.LUT R10, R25, 0x180, RZ, 0xc0, !PT ;  /* 0x00000180190a7812 */ /* 0x000fe200078ec0ff */
[----:B------:R-:W-:Y:S01]  /*f610*/  IMAD.X R11, RZ, RZ, R31, P4 ;  /* 0x000000ffff0b7224 */ /* 0x000fe200020e061f */
[----:B------:R-:W-:Y:S02]  /*f620*/  LOP3.LUT R14, R14, R21, RZ, 0x3c, !PT ;  /* 0x000000150e0e7212 */ /* 0x000fe400078e3cff */
[----:B------:R-:W-:-:S02]  /*f630*/  LOP3.LUT R20, R33, 0x180, RZ, 0xc0, !PT ;  /* 0x0000018021147812 */ /* 0x000fc400078ec0ff */
[----:B------:R-:W-:Y:S02]  /*f640*/  SHF.R.U64 R12, R12, 0x3, RZ ;  /* 0x000000030c0c7819 */ /* 0x000fe400000012ff */
[----:B------:R-:W-:Y:S02]  /*f650*/  SHF.R.U64 R10, R10, 0x3, RZ ;  /* 0x000000030a0a7819 */ /* 0x000fe400000012ff */
[----:B------:R-:W-:Y:S02]  /*f660*/  IADD3 R21, P5, R30, 0x20, RZ ;  /* 0x000000201e157810 */ /* 0x000fe40007fbe0ff */
[----:B------:R-:W-:Y:S02]  /*f670*/  SEL R75, R7, R6, P0 ;  /* 0x00000006074b7207 */ /* 0x000fe40000000000 */
[----:B------:R-:W-:Y:S02]  /*f680*/  SEL R77, R6, R7, P0 ;  /* 0x00000007064d7207 */ /* 0x000fe40000000000 */
[----:B------:R-:W-:-:S02]  /*f690*/  LOP3.LUT R7, R30, 0x180, RZ, 0xc0, !PT ;  /* 0x000001801e077812 */ /* 0x000fc400078ec0ff */
[----:B------:R-:W-:Y:S02]  /*f6a0*/  SHF.R.U64 R20, R20, 0x3, RZ ;  /* 0x0000000314147819 */ /* 0x000fe400000012ff */
[----:B------:R-:W-:Y:S02]  /*f6b0*/  LOP3.LUT R12, R12, R27, RZ, 0x3c, !PT ;  /* 0x0000001b0c0c7212 */ /* 0x000fe400078e3cff */
[----:B------:R-:W-:Y:S02]  /*f6c0*/  LOP3.LUT R10, R10, R25, RZ, 0x3c, !PT ;  /* 0x000000190a0a7212 */ /* 0x000fe400078e3cff */
[----:B------:R-:W-:Y:S01]  /*f6d0*/  MOV R64, R14 ;  /* 0x0000000e00407202 */ /* 0x000fe20000000f00 */
[----:B------:R-:W-:Y:S01]  /*f6e0*/  VIADD R15, R18, UR40 ;  /* 0x00000028120f7c36 */ /* 0x000fe20008000000 */
[----:B------:R-:W-:Y:S01]  /*f6f0*/  SEL R41, R35, R34, P0 ;  /* 0x0000002223297207 */ /* 0x000fe20000000000 */
[----:B------:R-:W-:Y:S01]  /*f700*/  IMAD.U32 R14, RZ, RZ, UR8 ;  /* 0x00000008ff0e7e24 */ /* 0x000fe2000f8e00ff */
[----:B------:R-:W-:Y:S01]  /*f710*/  SEL R43, R34, R35, P0 ;  /* 0x00000023222b7207 */ /* 0x000fe20000000000 */
[----:B------:R-:W-:Y:S01]  /*f720*/  ULDC.64 UR8, c[0x0][0xae8] ;  /* 0x0002ba0000087ab9 */ /* 0x000fe20000000a00 */
[----:B------:R-:W-:-:S02]  /*f730*/  LOP3.LUT R6, R21, 0x180, RZ, 0xc0, !PT ;  /* 0x0000018015067812 */ /* 0x000fc400078ec0ff */
[----:B------:R-:W-:Y:S02]  /*f740*/  IADD3 R35, P1, R8, 0x1800, RZ ;  /* 0x0000180008237810 */ /* 0x000fe40007f3e0ff */
[----:B------:R-:W-:Y:S02]  /*f750*/  SHF.R.U64 R7, R7, 0x3, RZ ;  /* 0x0000000307077819 */ /* 0x000fe400000012ff */
[----:B------:R-:W-:Y:S02]  /*f760*/  LOP3.LUT R28, R20, R33, RZ, 0x3c, !PT ;  /* 0x00000021141c7212 */ /* 0x000fe400078e3cff */
[----:B------:R-:W-:Y:S02]  /*f770*/  MOV R68, R12 ;  /* 0x0000000c00447202 */ /* 0x000fe40000000f00 */
[----:B------:R-:W-:Y:S01]  /*f780*/  MOV R70, R10 ;  /* 0x0000000a00467202 */ /* 0x000fe20000000f00 */
[----:B0-----:R-:W-:Y:S01]  /*f790*/  @P2 IMAD.HI.U32 R11, R15, R40, RZ ;  /* 0x000000280f0b2227 */ /* 0x001fe200078e00ff */
[----:B------:R-:W-:-:S02]  /*f7a0*/  SHF.R.U64 R6, R6, 0x3, RZ ;  /* 0x0000000306067819 */ /* 0x000fc400000012ff */
[----:B------:R-:W-:Y:S01]  /*f7b0*/  LOP3.LUT R34, R35, 0x180, RZ, 0xc0, !PT ;  /* 0x0000018023227812 */ /* 0x000fe200078ec0ff */
[----:B------:R-:W-:Y:S01]  /*f7c0*/  IMAD.MOV.U32 R10, RZ, RZ, R15 ;  /* 0x000000ffff0a7224 */ /* 0x000fe200078e000f */
[----:B------:R-:W-:Y:S01]  /*f7d0*/  LOP3.LUT R30, R7, R30, RZ, 0x3c, !PT ;  /* 0x0000001e071e7212 */ /* 0x000fe200078e3cff */
[----:B------:R-:W-:Y:S01]  /*f7e0*/  IMAD.X R7, RZ, RZ, R31, P5 ;  /* 0x000000ffff077224 */ /* 0x000fe200028e061f */
[----:B------:R-:W-:Y:S02]  /*f7f0*/  MOV R66, R28 ;  /* 0x0000001c00427202 */ /* 0x000fe40000000f00 */
[----:B------:R-:W-:Y:S02]  /*f800*/  LOP3.LUT R6, R6, R21, RZ, 0x3c, !PT ;  /* 0x0000001506067212 */ /* 0x000fe400078e3cff */
[----:B------:R-:W-:Y:S02]  /*f810*/  SHF.R.U64 R34, R34, 0x3, RZ ;  /* 0x0000000322227819 */ /* 0x000fe400000012ff */
[----:B-1----:R-:W-:-:S02]  /*f820*/  @P2 SHF.R.U32.HI R10, RZ, R42, R11 ;  /* 0x0000002aff0a2219 */ /* 0x002fc4000001160b */
[----:B------:R-:W-:Y:S01]  /*f830*/  LOP3.LUT R34, R34, R35, RZ, 0x3c, !PT ;  /* 0x0000002322227212 */ /* 0x000fe200078e3cff */
[----:B------:R-:W-:Y:S01]  /*f840*/  IMAD.X R35, RZ, RZ, R9, P1 ;  /* 0x000000ffff237224 */ /* 0x000fe200008e0609 */
[----:B------:R-:W-:Y:S01]  /*f850*/  MOV R72, R6 ;  /* 0x0000000600487202 */ /* 0x000fe20000000f00 */
[--C-:B------:R-:W-:Y:S01]  /*f860*/  IMAD.MOV R7, RZ, RZ, -R10.reuse ;  /* 0x000000ffff077224 */ /* 0x100fe200078e0a0a */
[----:B------:R-:W-:Y:S02]  /*f870*/  SHF.R.S32.HI R11, RZ, 0x1f, R10 ;  /* 0x0000001fff0b7819 */ /* 0x000fe4000001140a */
[----:B------:R-:W-:Y:S01]  /*f880*/  IADD3 R10, P1, R10, UR6, RZ ;  /* 0x000000060a0a7c10 */ /* 0x000fe2000ff3e0ff */
[----:B------:R-:W-:Y:S01]  /*f890*/  IMAD R7, R48, R7, R15 ;  /* 0x0000000730077224 */ /* 0x000fe200078e020f */
[----:B------:R-:W-:Y:S02]  /*f8a0*/  SEL R53, R132, R133, P0 ;  /* 0x0000008584357207 */ /* 0x000fe40000000000 */
[----:B------:R-:W-:-:S02]  /*f8b0*/  SEL R39, R133, R132, P0 ;  /* 0x0000008485277207 */ /* 0x000fc40000000000 */
[----:B------:R-:W-:Y:S01]  /*f8c0*/  IADD3.X R11, R11, UR7, R14, P1, !PT ;  /* 0x000000070b0b7c10 */ /* 0x000fe20008ffe40e */
[----:B------:R-:W-:Y:S01]  /*f8d0*/  ULDC.64 UR6, c[0x0][0xb88] ;  /* 0x0002e20000067ab9 */ /* 0x000fe20000000a00 */
[----:B------:R-:W-:Y:S02]  /*f8e0*/  SHF.R.S32.HI R29, RZ, 0x1f, R7 ;  /* 0x0000001fff1d7819 */ /* 0x000fe40000011407 */
[C---:B------:R-:W-:Y:S01]  /*f8f0*/  IADD3 R33, P3, R8.reuse, 0x3000, RZ ;  /* 0x0000300008217810 */ /* 0x040fe20007f7e0ff */
[----:B------:R-:W-:Y:S01]  /*f900*/  IMAD.WIDE.U32 R10, R7, UR6, R10 ;  /* 0x00000006070a7c25 */ /* 0x000fe2000f8e000a */
[----:B------:R-:W-:Y:S02]  /*f910*/  IADD3 R27, P4, R8, 0x4800, RZ ;  /* 0x00004800081b7810 */ /* 0x000fe40007f9e0ff */
[----:B------:R-:W-:Y:S02]  /*f920*/  LOP3.LUT R32, R33, 0x180, RZ, 0xc0, !PT ;  /* 0x0000018021207812 */ /* 0x000fe400078ec0ff */
[----:B------:R-:W-:-:S02]  /*f930*/  LOP3.LUT R26, R27, 0x180, RZ, 0xc0, !PT ;  /* 0x000001801b1a7812 */ /* 0x000fc400078ec0ff */
[----:B------:R-:W-:Y:S02]  /*f940*/  SHF.R.U64 R32, R32, 0x3, RZ ;  /* 0x0000000320207819 */ /* 0x000fe400000012ff */
[----:B------:R-:W-:Y:S02]  /*f950*/  SHF.R.U64 R26, R26, 0x3, RZ ;  /* 0x000000031a1a7819 */ /* 0x000fe400000012ff */
[----:B------:R-:W-:Y:S02]  /*f960*/  LOP3.LUT P1, RZ, R154, 0x3, RZ, 0xc0, !PT ;  /* 0x000000039aff7812 */ /* 0x000fe4000782c0ff */
[----:B------:R-:W-:Y:S01]  /*f970*/  LOP3.LUT R32, R32, R33, RZ, 0x3c, !PT ;  /* 0x0000002120207212 */ /* 0x000fe200078e3cff */
[--C-:B------:R-:W-:Y:S01]  /*f980*/  IMAD.X R33, RZ, RZ, R9.reuse, P3 ;  /* 0x000000ffff217224 */ /* 0x100fe200018e0609 */
[----:B------:R-:W-:Y:S01]  /*f990*/  LOP3.LUT R26, R26, R27, RZ, 0x3c, !PT ;  /* 0x0000001b1a1a7212 */ /* 0x000fe200078e3cff */
[----:B------:R-:W-:Y:S01]  /*f9a0*/  IMAD.X R27, RZ, RZ, R9, P4 ;  /* 0x000000ffff1b7224 */ /* 0x000fe200020e0609 */
[----:B------:R-:W-:-:S02]  /*f9b0*/  MOV R31, R30 ;  /* 0x0000001e001f7202 */ /* 0x000fc40000000f00 */
[C---:B------:R-:W-:Y:S02]  /*f9c0*/  IADD3 R25, P5, R8.reuse, 0x6000, RZ ;  /* 0x0000600008197810 */ /* 0x040fe40007fbe0ff */
[C---:B------:R-:W-:Y:S02]  /*f9d0*/  IADD3 R79, P6, R8.reuse, 0x7800, RZ ;  /* 0x00007800084f7810 */ /* 0x040fe40007fde0ff */
[----:B------:R-:W-:Y:S02]  /*f9e0*/  LOP3.LUT R24, R25, 0x180, RZ, 0xc0, !PT ;  /* 0x0000018019187812 */ /* 0x000fe400078ec0ff */
[----:B------:R-:W-:Y:S02]  /*f9f0*/  LOP3.LUT R21, R8, 0x180, RZ, 0xc0, !PT ;  /* 0x0000018008157812 */ /* 0x000fe400078ec0ff */
[----:B------:R-:W-:Y:S02]  /*fa00*/  SHF.R.U64 R24, R24, 0x3, RZ ;  /* 0x0000000318187819 */ /* 0x000fe400000012ff */
[----:B------:R-:W-:-:S02]  /*fa10*/  LOP3.LUT R20, R79, 0x180, RZ, 0xc0, !PT ;  /* 0x000001804f147812 */ /* 0x000fc400078ec0ff */
[----:B------:R-:W-:Y:S01]  /*fa20*/  LOP3.LUT R24, R24, R25, RZ, 0x3c, !PT ;  /* 0x0000001918187212 */ /* 0x000fe200078e3cff */
[--C-:B------:R-:W-:Y:S01]  /*fa30*/  IMAD.X R25, RZ, RZ, R9.reuse, P5 ;  /* 0x000000ffff197224 */ /* 0x100fe200028e0609 */
[----:B------:R-:W-:Y:S02]  /*fa40*/  SHF.R.U64 R21, R21, 0x3, RZ ;  /* 0x0000000315157819 */ /* 0x000fe400000012ff */
[----:B------:R-:W-:Y:S02]  /*fa50*/  SHF.R.U64 R20, R20, 0x3, RZ ;  /* 0x0000000314147819 */ /* 0x000fe400000012ff */
[----:B------:R-:W-:Y:S01]  /*fa60*/  LOP3.LUT R8, R21, R8, RZ, 0x3c, !PT ;  /* 0x0000000815087212 */ /* 0x000fe200078e3cff */
[----:B------:R-:W-:Y:S01]  /*fa70*/  IMAD.X R21, RZ, RZ, R9, P6 ;  /* 0x000000ffff157224 */ /* 0x000fe200030e0609 */
[----:B------:R-:W-:Y:S02]  /*fa80*/  LOP3.LUT R20, R20, R79, RZ, 0x3c, !PT ;  /* 0x0000004f14147212 */ /* 0x000fe400078e3cff */
[----:B---3--:R-:W-:Y:S01]  /*fa90*/  LOP3.LUT R12, R4, 0x2, RZ, 0x3c, !PT ;  /* 0x00000002040c7812 */ /* 0x008fe200078e3cff */
[----:B------:R-:W-:Y:S04]  /*faa0*/  SHFL.IDX PT, R55, R55, R4, 0x1c1f ;  /* 0x001c1f0437377589 */ /* 0x000fe800000e0000 */
[----:B------:R-:W-:Y:S04]  /*fab0*/  SHFL.IDX PT, R28, R57, R12, 0x1c1f ;  /* 0x001c1f0c391c7589 */ /* 0x000fe800000e0000 */
[----:B------:R-:W-:Y:S04]  /*fac0*/  SHFL.IDX PT, R41, R41, R4, 0x1c1f ;  /* 0x001c1f0429297589 */ /* 0x000fe800000e0000 */
[----:B------:R-:W-:Y:S04]  /*fad0*/  SHFL.IDX PT, R6, R43, R12, 0x1c1f ;  /* 0x001c1f0c2b067589 */ /* 0x000fe800000e0000 */
[----:B------:R-:W-:Y:S04]  /*fae0*/  SHFL.IDX PT, R47, R47, R4, 0x1c1f ;  /* 0x001c1f042f2f7589 */ /* 0x000fe800000e0000 */
[----:B------:R-:W0:Y:S04]  /*faf0*/  SHFL.IDX PT, R36, R36, R12, 0x1c1f ;  /* 0x001c1f0c24247589 */ /* 0x000e2800000e0000 */
[----:B------:R1:W-:Y:S04]  /*fb00*/  SHFL.IDX PT, R13, R49, R4, 0x1c1f ;  /* 0x001c1f04310d7589 */ /* 0x0003e800000e0000 */
[----:B------:R-:W2:Y:S04]  /*fb10*/  SHFL.IDX PT, R40, R37, R12, 0x1c1f ;  /* 0x001c1f0c25287589 */ /* 0x000ea800000e0000 */
[----:B------:R-:W-:Y:S01]  /*fb20*/  SHFL.IDX PT, R42, R51, R4, 0x1c1f ;  /* 0x001c1f04332a7589 */ /* 0x000fe200000e0000 */
[----:B-1----:R-:W-:-:S03]  /*fb30*/  IMAD R49, R48, UR5, RZ ;  /* 0x0000000530317c24 */ /* 0x002fc6000f8e02ff */
[----:B------:R2:W-:Y:S04]  /*fb40*/  SHFL.IDX PT, R15, R38, R12, 0x1c1f ;  /* 0x001c1f0c260f7589 */ /* 0x0005e800000e0000 */
[----:B------:R-:W-:Y:S04]  /*fb50*/  SHFL.IDX PT, R45, R45, R4, 0x1c1f ;  /* 0x001c1f042d2d7589 */ /* 0x000fe800000e0000 */
[----:B------:R1:W-:Y:S01]  /*fb60*/  SHFL.IDX PT, R14, R5, R12, 0x1c1f ;  /* 0x001c1f0c050e7589 */ /* 0x0003e200000e0000 */
[----:B0-----:R-:W-:-:S03]  /*fb70*/  SEL R30, R36, R47, P0 ;  /* 0x0000002f241e7207 */ /* 0x001fc60000000000 */
[----:B------:R-:W-:Y:S04]  /*fb80*/  SHFL.IDX PT, R59, R59, R4, 0x1c1f ;  /* 0x001c1f043b3b7589 */ /* 0x000fe800000e0000 */
[----:B------:R-:W-:Y:S01]  /*fb90*/  SHFL.IDX PT, R52, R61, R12, 0x1c1f ;  /* 0x001c1f0c3d347589 */ /* 0x000fe200000e0000 */
[----:B--2---:R-:W-:Y:S02]  /*fba0*/  SEL R38, R40, R13, P0 ;  /* 0x0000000d28267207 */ /* 0x004fe40000000000 */
[----:B-1----:R-:W-:Y:S01]  /*fbb0*/  SEL R5, R55, R28, P0 ;  /* 0x0000001c37057207 */ /* 0x002fe20000000000 */
[----:B------:R-:W-:Y:S04]  /*fbc0*/  SHFL.IDX PT, R63, R63, R4, 0x1c1f ;  /* 0x001c1f043f3f7589 */ /* 0x000fe800000e0000 */
[----:B------:R-:W-:Y:S04]  /*fbd0*/  SHFL.IDX PT, R54, R65, R12, 0x1c1f ;  /* 0x001c1f0c41367589 */ /* 0x000fe800000e0000 */
[----:B------:R-:W-:Y:S04]  /*fbe0*/  SHFL.IDX PT, R67, R67, R4, 0x1c1f ;  /* 0x001c1f0443437589 */ /* 0x000fe800000e0000 */
[----:B------:R-:W0:Y:S04]  /*fbf0*/  SHFL.IDX PT, R56, R69, R12, 0x1c1f ;  /* 0x001c1f0c45387589 */ /* 0x000e2800000e0000 */
[----:B------:R-:W-:Y:S04]  /*fc00*/  SHFL.IDX PT, R53, R53, R4, 0x1c1f ;  /* 0x001c1f0435357589 */ /* 0x000fe800000e0000 */
[----:B------:R-:W-:Y:S04]  /*fc10*/  SHFL.IDX PT, R71, R71, R4, 0x1c1f ;  /* 0x001c1f0447477589 */ /* 0x000fe800000e0000 */
[----:B------:R0:W1:Y:S04]  /*fc20*/  SHFL.IDX PT, R46, R39, R12, 0x1c1f ;  /* 0x001c1f0c272e7589 */ /* 0x00006800000e0000 */
[----:B------:R-:W2:Y:S04]  /*fc30*/  SHFL.IDX PT, R58, R73, R12, 0x1c1f ;  /* 0x001c1f0c493a7589 */ /* 0x000ea800000e0000 */
[----:B------:R3:W-:Y:S04]  /*fc40*/  SHFL.IDX PT, R75, R75, R4, 0x1c1f ;  /* 0x001c1f044b4b7589 */ /* 0x0007e800000e0000 */
[----:B------:R4:W2:Y:S01]  /*fc50*/  SHFL.IDX PT, R62, R77, R12, 0x1c1f ;  /* 0x001c1f0c4d3e7589 */ /* 0x0008a200000e0000 */
[----:B0-----:R-:W-:Y:S01]  /*fc60*/  SEL R39, R56, R67, P0 ;  /* 0x0000004338277207 */ /* 0x001fe20000000000 */
[----:B---3--:R-:W-:-:S04]  /*fc70*/  IMAD R4, R29, UR6, RZ ;  /* 0x000000061d047c24 */ /* 0x008fc8000f8e02ff */
[----:B------:R-:W-:Y:S01]  /*fc80*/  IMAD R29, R7, UR7, R4 ;  /* 0x00000007071d7c24 */ /* 0x000fe2000f8e0204 */
[----:B------:R-:W-:Y:S01]  /*fc90*/  SEL R7, R28, R55, P0 ;  /* 0x000000371c077207 */ /* 0x000fe20000000000 */
[----:B------:R-:W-:Y:S01]  /*fca0*/  VIADD R28, R156, UR40 ;  /* 0x000000289c1c7c36 */ /* 0x000fe20008000000 */
[----:B------:R-:W-:Y:S01]  /*fcb0*/  SEL R4, R41, R6, P0 ;  /* 0x0000000629047207 */ /* 0x000fe20000000000 */
[----:B------:R-:W-:Y:S01]  /*fcc0*/  ULDC.64 UR6, c[0x0][0xb50] ;  /* 0x0002d40000067ab9 */ /* 0x000fe20000000a00 */
[----:B------:R-:W-:Y:S01]  /*fcd0*/  SEL R6, R6, R41, P0 ;  /* 0x0000002906067207 */ /* 0x000fe20000000000 */
[C---:B----4-:R-:W-:Y:S01]  /*fce0*/  VIADD R12, R28.reuse, 0x8 ;  /* 0x000000081c0c7836 */ /* 0x050fe20000000000 */
[----:B------:R-:W-:Y:S01]  /*fcf0*/  ISETP.GE.OR P3, PT, R28, R49, P1 ;  /* 0x000000311c00720c */ /* 0x000fe20000f66670 */
[----:B------:R-:W-:Y:S01]  /*fd00*/  IMAD.IADD R11, R11, 0x1, R29 ;  /* 0x000000010b0b7824 */ /* 0x000fe200078e021d */
[----:B------:R-:W-:Y:S01]  /*fd10*/  LEA R37, P4, R10, UR6, 0x2 ;  /* 0x000000060a257c11 */ /* 0x000fe2000f8810ff */
[----:B------:R0:W-:Y:S01]  /*fd20*/  STSM.16.M88.4 [R31], R4 ;  /* 0x000000041f007844 */ /* 0x0001e20000000200 */
[----:B------:R-:W-:-:S02]  /*fd30*/  SEL R28, R47, R36, P0 ;  /* 0x000000242f1c7207 */ /* 0x000fc40000000000 */
[----:B------:R-:W-:Y:S01]  /*fd40*/  SEL R36, R13, R40, P0 ;  /* 0x000000280d247207 */ /* 0x000fe20000000000 */
[----:B------:R-:W-:Y:S01]  /*fd50*/  SHFL.IDX PT, R50, R37, RZ, 0x1c1f ;  /* 0x001c1fff25327589 */ /* 0x000fe200000e0000 */
[----:B------:R-:W-:Y:S02]  /*fd60*/  ISETP.GE.OR P1, PT, R12, R49, P1 ;  /* 0x000000310c00720c */ /* 0x000fe40000f26670 */
[----:B------:R-:W-:Y:S01]  /*fd70*/  SEL R40, R42, R15, P0 ;  /* 0x0000000f2a287207 */ /* 0x000fe20000000000 */
[----:B------:R3:W-:Y:S01]  /*fd80*/  SHFL.IDX PT, R60, R37, 0x1, 0x1c1f ;  /* 0x003c1f00253c7f89 */ /* 0x0007e200000e0000 */
[----:B------:R-:W-:Y:S02]  /*fd90*/  SEL R12, R45, R14, P0 ;  /* 0x0000000e2d0c7207 */ /* 0x000fe40000000000 */
[----:B------:R-:W-:Y:S02]  /*fda0*/  SEL R42, R15, R42, P0 ;  /* 0x0000002a0f2a7207 */ /* 0x000fe40000000000 */
[----:B------:R-:W-:-:S02]  /*fdb0*/  SEL R14, R14, R45, P0 ;  /* 0x0000002d0e0e7207 */ /* 0x000fc40000000000 */
[----:B------:R-:W-:Y:S02]  /*fdc0*/  SEL R13, R59, R52, P0 ;  /* 0x000000343b0d7207 */ /* 0x000fe40000000000 */
[----:B------:R-:W-:Y:S02]  /*fdd0*/  SEL R15, R52, R59, P0 ;  /* 0x0000003b340f7207 */ /* 0x000fe40000000000 */
[----:B------:R-:W-:Y:S02]  /*fde0*/  SEL R29, R63, R54, P0 ;  /* 0x000000363f1d7207 */ /* 0x000fe40000000000 */
[----:B0-----:R-:W-:Y:S01]  /*fdf0*/  SEL R31, R54, R63, P0 ;  /* 0x0000003f361f7207 */ /* 0x001fe20000000000 */
[----:B------:R-:W-:Y:S01]  /*fe00*/  STSM.16.M88.4 [R72], R12 ;  /* 0x0000000c48007844 */ /* 0x000fe20000000200 */
[----:B---3--:R-:W-:Y:S02]  /*fe10*/  SEL R37, R67, R56, P0 ;  /* 0x0000003843257207 */ /* 0x008fe40000000000 */
[----:B-1----:R-:W-:Y:S01]  /*fe20*/  SEL R44, R53, R46, P0 ;  /* 0x0000002e352c7207 */ /* 0x002fe20000000000 */
[----:B------:R-:W-:Y:S01]  /*fe30*/  STSM.16.M88.4 [R70], R28 ;  /* 0x0000001c46007844 */ /* 0x000fe20000000200 */
[----:B--2---:R-:W-:-:S02]  /*fe40*/  SEL R41, R71, R58, P0 ;  /* 0x0000003a47297207 */ /* 0x004fc40000000000 */
[----:B------:R-:W-:Y:S01]  /*fe50*/  SEL R43, R58, R71, P0 ;  /* 0x000000473a2b7207 */ /* 0x000fe20000000000 */
[----:B------:R0:W-:Y:S01]  /*fe60*/  STSM.16.M88.4 [R68], R36 ;  /* 0x0000002444007844 */ /* 0x0001e20000000200 */
[----:B------:R-:W-:Y:S02]  /*fe70*/  SEL R46, R46, R53, P0 ;  /* 0x000000352e2e7207 */ /* 0x000fe40000000000 */
[----:B------:R-:W-:Y:S01]  /*fe80*/  SEL R45, R75, R62, P0 ;  /* 0x0000003e4b2d7207 */ /* 0x000fe20000000000 */
[----:B------:R-:W-:Y:S01]  /*fe90*/  STSM.16.M88.4 [R66], R40 ;  /* 0x0000002842007844 */ /* 0x000fe20000000200 */
[----:B------:R-:W-:Y:S02]  /*fea0*/  SEL R47, R62, R75, P0 ;  /* 0x0000004b3e2f7207 */ /* 0x000fe40000000000 */
[----:B------:R-:W-:-:S03]  /*feb0*/  LEA.HI.X R11, R10, UR7, R11, 0x2, P4 ;  /* 0x000000070a0b7c11 */ /* 0x000fc6000a0f140b */
[----:B------:R-:W-:Y:S04]  /*fec0*/  STSM.16.M88.4 [R64], R44 ;  /* 0x0000002c40007844 */ /* 0x000fe80000000200 */
[----:B------:R-:W1:Y:S01]  /*fed0*/  SHFL.IDX PT, R51, R11, RZ, 0x1c1f ;  /* 0x001c1fff0b337589 */ /* 0x000e6200000e0000 */
[----:B0-----:R-:W0:Y:S08]  /*fee0*/  @P2 LDC R37, c[0x0][0xbec] ;  /* 0x0002fb00ff252b82 */ /* 0x001e300000000800 */
[----:B------:R-:W-:Y:S08]  /*fef0*/  BAR.SYNC.DEFER_BLOCKING 0x1, 0x180 ;  /* 0x0046000000007b1d */ /* 0x000ff00000010000 */
[----:B------:R-:W2:Y:S01]  /*ff00*/  @P2 LDC R39, c[0x0][0xbf0] ;  /* 0x0002fc00ff272b82 */ /* 0x000ea20000000800 */
[----:B------:R-:W3:Y:S01]  /*ff10*/  SHFL.IDX PT, R61, R11, 0x1, 0x1c1f ;  /* 0x003c1f000b3d7f89 */ /* 0x000ee200000e0000 */
[----:B------:R-:W-:-:S02]  /*ff20*/  UIMAD UR5, UR12, UR8, URZ ;  /* 0x000000080c0572a4 */ /* 0x000fc4000f8e023f */
[----:B------:R-:W-:Y:S02]  /*ff30*/  UIMAD.WIDE.U32 UR6, UR43, UR8, URZ ;  /* 0x000000082b0672a5 */ /* 0x000fe4000f8e003f */
[----:B------:R-:W-:Y:S01]  /*ff40*/  UIMAD UR5, UR43, UR9, UR5 ;  /* 0x000000092b0572a4 */ /* 0x000fe2000f8e0205 */
[----:B-1----:R1:W-:Y:S04]  /*ff50*/  @!P3 ST.E desc[UR50][R50.64], R0 ;  /* 0x000000003200b985 */ /* 0x0023e8000c101932 */
[----:B---3--:R3:W-:Y:S01]  /*ff60*/  @!P1 ST.E desc[UR50][R60.64], R2 ;  /* 0x000000023c009985 */ /* 0x0087e2000c101932 */
[----:B-1----:R-:W-:-:S03]  /*ff70*/  IMAD R0, R152, 0x60, R153 ;  /* 0x0000006098007824 */ /* 0x002fc600078e0299 */
[----:B------:R1:W5:Y:S01]  /*ff80*/  LD.E.128 R56, desc[UR50][R24.64] ;  /* 0x0000003218387980 */ /* 0x000362000c101d00 */
[----:B------:R-:W-:Y:S02]  /*ff90*/  UIMAD UR8, UR13, UR10, URZ ;  /* 0x0000000a0d0872a4 */ /* 0x000fe4000f8e023f */
[----:B------:R-:W-:Y:S01]  /*ffa0*/  UIADD3 UR7, UR7, UR5, URZ ;  /* 0x0000000507077290 */ /* 0x000fe2000fffe03f */
[----:B------:R4:W5:Y:S01]  /*ffb0*/  LD.E.128 R12, desc[UR50][R26.64] ;  /* 0x000000321a0c7980 */ /* 0x000962000c101d00 */
[----:B---3--:R-:W-:-:S03]  /*ffc0*/  VIADD R2, R0, UR40 ;  /* 0x0000002800027c36 */ /* 0x008fc60008000000 */
[----:B------:R3:W5:Y:S01]  /*ffd0*/  LD.E.128 R52, desc[UR50][R32.64] ;  /* 0x0000003220347980 */ /* 0x000762000c101d00 */
[----:B0-----:R-:W-:-:S03]  /*ffe0*/  @P2 IMAD.HI.U32 R0, R2, R37, RZ ;  /* 0x0000002502002227 */ /* 0x001fc600078e00ff */
[----:B------:R0:W5:Y:S01]  /*fff0*/  LD.E.128 R28, desc[UR50][R20.64] ;  /* 0x00000032141c7980 */ /* 0x000162000c101d00 */
[----:B-1----:R-:W-:Y:S01]  /*10000*/  IMAD.MOV.U32 R25, RZ, RZ, R2 ;  /* 0x000000ffff197224 */ /* 0x002fe200078e0002 */
[----:B--2---:R-:W-:Y:S01]  /*10010*/  @P2 SHF.R.U32.HI R25, RZ, R39, R0 ;  /* 0x00000027ff192219 */ /* 0x004fe20000011600 */
[----:B------:R-:W-:Y:S01]  /*10020*/  UIMAD UR5, UR41, UR11, UR8 ;  /* 0x0000000b290572a4 */ /* 0x000fe2000f8e0208 */
[----:B------:R-:W5:Y:S01]  /*10030*/  LD.E.128 R8, desc[UR50][R8.64] ;  /* 0x0000003208087980 */ /* 0x000f62000c101d00 */
[----:B------:R-:W-:Y:S01]  /*10040*/  UIMAD.WIDE.U32 UR6, UR41, UR10, UR6 ;  /* 0x0000000a290672a5 */ /* 0x000fe2000f8e0006 */
[--C-:B------:R-:W-:Y:S01]  /*10050*/  SHF.R.S32.HI R0, RZ, 0x1f, R25.reuse ;  /* 0x0000001fff007819 */ /* 0x100fe20000011419 */
[----:B----4-:R-:W-:Y:S01]  /*10060*/  IMAD.MOV R27, RZ, RZ, -R25 ;  /* 0x000000ffff1b7224 */ /* 0x010fe200078e0a19 */
[----:B------:R-:W-:Y:S01]  /*10070*/  ULDC.64 UR8, c[0x0][0xae0] ;  /* 0x0002b80000087ab9 */ /* 0x000fe20000000a00 */
[----:B------:R-:W-:Y:S01]  /*10080*/  UIADD3 UR5, UR7, UR5, URZ ;  /* 0x0000000507057290 */ /* 0x000fe2000fffe03f */
[----:B------:R1:W5:Y:S01]  /*10090*/  LD.E.128 R4, desc[UR50][R34.64] ;  /* 0x0000003222047980 */ /* 0x000362000c101d00 */
[----:B------:R-:W-:-:S02]  /*100a0*/  IMAD R0, R0, UR8, RZ ;  /* 0x0000000800007c24 */ /* 0x000fc4000f8e02ff */
[----:B------:R-:W-:Y:S01]  /*100b0*/  IMAD R27, R48, R27, R2 ;  /* 0x0000001b301b7224 */ /* 0x000fe200078e0202 */
[----:B------:R-:W-:Y:S01]  /*100c0*/  @!PT LDS RZ, [RZ] ;  /* 0x00000000fffff984 */ /* 0x000fe20000000800 */
[----:B------:R-:W-:Y:S01]  /*100d0*/  @!PT LDS RZ, [RZ] ;  /* 0x00000000fffff984 */ /* 0x000fe20000000800 */
[----:B------:R-:W-:Y:S01]  /*100e0*/  @!PT LDS RZ, [RZ] ;  /* 0x00000000fffff984 */ /* 0x000fe20000000800 */
[----:B------:R-:W-:Y:S01]  /*100f0*/  @!PT LDS RZ, [RZ] ;  /* 0x00000000fffff984 */ /* 0x000fe20000000800 */
[----:B------:R2:W-:Y:S06]  /*10100*/  MEMBAR.ALL.CTA ;  /* 0x0000000000007992 */ /* 0x0005ec0000008000 */
[----:B--2---:R-:W2:Y:S01]  /*10110*/  FENCE.VIEW.ASYNC.S ;  /* 0x00000000000073c6 */ /* 0x004ea20000000000 */
[----:B---3--:R-:W-:Y:S02]  /*10120*/  IMAD R33, R25, UR9, R0 ;  /* 0x0000000919217c24 */ /* 0x008fe4000f8e0200 */
[----:B0-----:R-:W-:Y:S01]  /*10130*/  IMAD.U32 R21, RZ, RZ, UR7 ;  /* 0x00000007ff157e24 */ /* 0x001fe2000f8e00ff */
[----:B------:R-:W-:Y:S01]  /*10140*/  SHF.R.S32.HI R0, RZ, 0x1f, R27 ;  /* 0x0000001fff007819 */ /* 0x000fe2000001141b */
[----:B------:R-:W-:Y:S01]  /*10150*/  IMAD.U32 R20, RZ, RZ, UR6 ;  /* 0x00000006ff147e24 */ /* 0x000fe2000f8e00ff */
[----:B------:R-:W-:Y:S01]  /*10160*/  ULDC.64 UR6, c[0x0][0xad8] ;  /* 0x0002b60000067ab9 */ /* 0x000fe20000000a00 */
[----:B------:R-:W-:-:S02]  /*10170*/  IMAD.U32 R21, RZ, RZ, UR5 ;  /* 0x00000005ff157e24 */ /* 0x000fc4000f8e00ff */
[----:B------:R-:W-:Y:S02]  /*10180*/  IMAD R0, R0, UR6, RZ ;  /* 0x0000000600007c24 */ /* 0x000fe4000f8e02ff */
[----:B------:R-:W-:-:S04]  /*10190*/  IMAD.WIDE.U32 R20, R25, UR8, R20 ;  /* 0x0000000819147c25 */ /* 0x000fc8000f8e0014 */
[----:B------:R-:W-:Y:S02]  /*101a0*/  IMAD.IADD R21, R21, 0x1, R33 ;  /* 0x0000000115157824 */ /* 0x000fe400078e0221 */
[----:B------:R-:W-:Y:S02]  /*101b0*/  IMAD R25, R27, UR7, R0 ;  /* 0x000000071b197c24 */ /* 0x000fe4000f8e0200 */
[----:B------:R-:W-:Y:S02]  /*101c0*/  VIADD R0, R153, UR40 ;  /* 0x0000002899007c36 */ /* 0x000fe40008000000 */
        /* <DEDUP_REMOVED lines=8> */
[----:B--2---:R1:W0:Y:S01]  /*10250*/  SHFL.IDX PT, R20, R32, RZ, 0x1c1f ;  /* 0x001c1fff20147589 */ /* 0x00422200000e0000 */
[----:B------:R-:W-:Y:S02]  /*10260*/  BSSY B1, `(.L_x_11342) ;  /* 0x0000012000017945 */ /* 0x000fe40003800000 */
[----:B------:R1:W-:Y:S01]  /*10270*/  SYNCS.ARRIVE.TRANS64.RED.A1T0 RZ, [R3+URZ], RZ ;  /* 0x000000ff03ff79a7 */ /* 0x0003e2000810043f */
        /* <DEDUP_REMOVED lines=8> */
[CC--:B0-----:R-:W-:Y:S02]  /*10300*/  @!P1 LEA R24, P3, R22.reuse, R20.reuse, 0x1 ;  /* 0x0000001416189211 */ /* 0x0c1fe400078608ff */
[----:B------:R-:W-:Y:S02]  /*10310*/  @!P2 LEA R26, P4, R23, R20, 0x1 ;  /* 0x00000014171aa211 */ /* 0x000fe400078808ff */
[----:B-12---:R-:W-:Y:S01]  /*10320*/  @!P0 IMAD.WIDE R2, R19, 0x2, R20 ;  /* 0x0000000213028825 */ /* 0x006fe200078e0214 */
[-C--:B------:R-:W-:Y:S02]  /*10330*/  @!P1 LEA.HI.X R25, R22, R21.reuse, R76, 0x1, P3 ;  /* 0x0000001516199211 */ /* 0x080fe400018f0c4c */
[----:B------:R-:W-:Y:S02]  /*10340*/  @!P2 LEA.HI.X R27, R23, R21, R74, 0x1, P4 ;  /* 0x00000015171ba211 */ /* 0x000fe400020f0c4a */
[----:B-----5:R3:W-:Y:S04]  /*10350*/  @!P0 ST.E.128 desc[UR50][R2.64], R8 ;  /* 0x0000000802008985 */ /* 0x0207e8000c101d32 */
[----:B------:R3:W-:Y:S04]  /*10360*/  @!P1 ST.E.128 desc[UR50][R24.64], R52 ;  /* 0x0000003418009985 */ /* 0x0007e8000c101d32 */
[----:B------:R3:W-:Y:S02]  /*10370*/  @!P2 ST.E.128 desc[UR50][R26.64], R56 ;  /* 0x000000381a00a985 */ /* 0x0007e4000c101d32 */
.L_x_11343:
[----:B------:R-:W-:Y:S05]  /*10380*/  BSYNC B1 ;  /* 0x0000000000017941 */ /* 0x000fea0003800000 */
.L_x_11342:
[----:B------:R-:W-:Y:S01]  /*10390*/  VIADD R0, R0, 0x60 ;  /* 0x0000006000007836 */ /* 0x000fe20000000000 */
[----:B---3-5:R3:W4:Y:S04]  /*103a0*/  SHFL.IDX PT, R9, R33, 0x1, 0x1c1f ;  /* 0x003c1f0021097f89 */ /* 0x02872800000e0000 */
[----:B------:R-:W-:Y:S01]  /*103b0*/  ISETP.GE.AND P0, PT, R0, R49, PT ;  /* 0x000000310000720c */ /* 0x000fe20003f06270 */
[----:B------:R3:W0:-:S12]  /*103c0*/  SHFL.IDX PT, R8, R32, 0x1, 0x1c1f ;  /* 0x003c1f0020087f89 */ /* 0x00061800000e0000 */
[----:B---3--:R-:W-:Y:S05]  /*103d0*/  @P0 BRA `(.L_x_11344) ;  /* 0x0000000800340947 */ /* 0x008fea0003800000 */
[----:B------:R-:W-:Y:S02]  /*103e0*/  ULDC UR5, c[0x0][0xac8] ;  /* 0x0002b20000057ab9 */ /* 0x000fe40000000800 */
[----:B------:R-:W-:Y:S02]  /*103f0*/  ISETP.GE.AND P2, PT, R22, UR5, PT ;  /* 0x0000000516007c0c */ /* 0x000fe4000bf46270 */
[----:B------:R-:W-:-:S11]  /*10400*/  ISETP.GE.AND P1, PT, R19, UR5, PT ;  /* 0x0000000513007c0c */ /* 0x000fd6000bf26270 */
[C---:B0-----:R-:W-:Y:S02]  /*10410*/  @!P2 LEA R10, P0, R22.reuse, R8, 0x1 ;  /* 0x00000008160aa211 */ /* 0x041fe400078008ff */
[----:B-1--4-:R-:W-:Y:S02]  /*10420*/  @!P1 IMAD.WIDE R2, R19, 0x2, R8 ;  /* 0x0000000213029825 */ /* 0x012fe400078e0208 */
        /* <DEDUP_REMOVED lines=9> */
.L_x_11341:
[----:B------:R-:W0:Y:S01]  /*104c0*/  LDC R8, c[0x0][0xbe8] ;  /* 0x0002fa00ff087b82 */ /* 0x000e220000000800 */
[----:B------:R-:W1:Y:S01]  /*104d0*/  S2R R0, SR_TID.X ;  /* 0x0000000000007919 */ /* 0x000e620000002100 */
[----:B------:R-:W-:Y:S01]  /*104e0*/  USHF.R.S32.HI UR8, URZ, 0x1f, UR43 ;  /* 0x0000001f3f087899 */ /* 0x000fe2000801142b */
[----:B------:R-:W-:Y:S01]  /*104f0*/  BSSY B1, `(.L_x_11345) ;  /* 0x0000031000017945 */ /* 0x000fe20003800000 */
[----:B------:R-:W-:Y:S01]  /*10500*/  USHF.R.S32.HI UR9, URZ, 0x1f, UR41 ;  /* 0x0000001f3f097899 */ /* 0x000fe20008011429 */
[----:B------:R-:W-:Y:S01]  /*10510*/  IMAD R6, R152, 0x60, R153 ;  /* 0x0000006098067824 */ /* 0x000fe200078e0299 */
[----:B0-----:R-:W-:Y:S01]  /*10520*/  ISETP.NE.AND P1, PT, R8, 0x1, PT ;  /* 0x000000010800780c */ /* 0x001fe20003f25270 */
[----:B-1----:R-:W-:-:S12]  /*10530*/  VIADD R0, R0, 0xffffff80 ;  /* 0xffffff8000007836 */ /* 0x002fd80000000000 */
[----:B------:R-:W0:Y:S01]  /*10540*/  @P1 LDC R9, c[0x0][0xbec] ;  /* 0x0002fb00ff091b82 */ /* 0x000e220000000800 */
[----:B------:R-:W-:-:S07]  /*10550*/  ISETP.GE.AND P0, PT, R0, 0xc0, PT ;  /* 0x000000c00000780c */ /* 0x000fce0003f06270 */
[----:B------:R-:W1:Y:S06]  /*10560*/  @P1 LDC R11, c[0x0][0xbf0] ;  /* 0x0002fc00ff0b1b82 */ /* 0x000e6c0000000800 */
        /* <DEDUP_REMOVED lines=41> */
.L_x_11346:
[----:B------:R-:W-:Y:S05]  /*10800*/  BSYNC B1 ;  /* 0x0000000000017941 */ /* 0x000fea0003800000 */
.L_x_11345:
[----:B------:R-:W-:Y:S01]  /*10810*/  ULDC.64 UR10, c[0x0][0xae8] ;  /* 0x0002ba00000a7ab9 */ /* 0x000fe20000000a00 */
[----:B------:R-:W-:Y:S01]  /*10820*/  VIADD R6, R6, UR40 ;  /* 0x0000002806067c36 */ /* 0x000fe20008000000 */
[----:B------:R-:W-:Y:S01]  /*10830*/  UIMAD UR5, UR8, UR10, URZ ;  /* 0x0000000a080572a4 */ /* 0x000fe2000f8e023f */
[----:B------:R-:W-:Y:S01]  /*10840*/  BSSY B1, `(.L_x_11347) ;  /* 0x0000035000017945 */ /* 0x000fe20003800000 */
[----:B------:R-:W-:Y:S01]  /*10850*/  UIMAD.WIDE.U32 UR6, UR43, UR10, URZ ;  /* 0x0000000a2b0672a5 */ /* 0x000fe2000f8e003f */
[----:B0-----:R-:W-:Y:S01]  /*10860*/  @P1 IMAD.HI.U32 R0, R6, R9, RZ ;  /* 0x0000000906001227 */ /* 0x001fe200078e00ff */
[----:B------:R-:W-:Y:S01]  /*10870*/  UIMAD UR5, UR43, UR11, UR5 ;  /* 0x0000000b2b0572a4 */ /* 0x000fe2000f8e0205 */
[----:B------:R-:W-:Y:S02]  /*10880*/  SHF.R.S32.HI R14, RZ, 0x1f, R23 ;  /* 0x0000001fff0e7819 */ /* 0x000fe40000011417 */
[----:B------:R-:W-:Y:S01]  /*10890*/  ULDC.64 UR10, c[0x0][0xaf0] ;  /* 0x0002bc00000a7ab9 */ /* 0x000fe20000000a00 */
[----:B------:R-:W-:Y:S01]  /*108a0*/  UIADD3 UR7, UR7, UR5, URZ ;  /* 0x0000000507077290 */ /* 0x000fe2000fffe03f */
[----:B--2---:R-:W-:Y:S01]  /*108b0*/  IMAD.MOV.U32 R5, RZ, RZ, R6 ;  /* 0x000000ffff057224 */ /* 0x004fe200078e0006 */
[----:B------:R-:W-:Y:S01]  /*108c0*/  UIMAD UR5, UR9, UR10, URZ ;  /* 0x0000000a090572a4 */ /* 0x000fe2000f8e023f */
[----:B-1----:R-:W-:Y:S01]  /*108d0*/  @P1 SHF.R.U32.HI R5, RZ, R11, R0 ;  /* 0x0000000bff051219 */ /* 0x002fe20000011600 */
[----:B------:R-:W-:Y:S01]  /*108e0*/  UIMAD.WIDE.U32 UR6, UR41, UR10, UR6 ;  /* 0x0000000a290672a5 */ /* 0x000fe2000f8e0006 */
[----:B------:R-:W-:Y:S01]  /*108f0*/  SHF.R.S32.HI R15, RZ, 0x1f, R22 ;  /* 0x0000001fff0f7819 */ /* 0x000fe20000011416 */
        /* <DEDUP_REMOVED lines=9> */
[----:B------:R-:W-:Y:S01]  /*10990*/  ULDC.64 UR6, c[0x0][0xad8] ;  /* 0x0002b60000067ab9 */ /* 0x000fe20000000a00 */
[----:B------:R-:W-:Y:S01]  /*109a0*/  IMAD.U32 R3, RZ, RZ, UR5 ;  /* 0x00000005ff037e24 */ /* 0x000fe2000f8e00ff */
[----:B------:R-:W-:Y:S01]  /*109b0*/  ULDC UR5, c[0x0][0xa88] ;  /* 0x0002a20000057ab9 */ /* 0x000fe20000000800 */
[C---:B------:R-:W-:Y:S01]  /*109c0*/  IMAD R9, R5.reuse, UR9, R0 ;  /* 0x0000000905097c24 */ /* 0x040fe2000f8e0200 */
[----:B------:R-:W-:Y:S01]  /*109d0*/  SHF.R.S32.HI R0, RZ, 0x1f, R7 ;  /* 0x0000001fff007819 */ /* 0x000fe20000011407 */
[----:B------:R-:W-:-:S04]  /*109e0*/  IMAD.WIDE.U32 R2, R5, UR8, R2 ;  /* 0x0000000805027c25 */ /* 0x000fc8000f8e0002 */
[----:B------:R-:W-:Y:S02]  /*109f0*/  IMAD R0, R0, UR6, RZ ;  /* 0x0000000600007c24 */ /* 0x000fe4000f8e02ff */
[----:B------:R-:W-:Y:S02]  /*10a00*/  IMAD.IADD R3, R3, 0x1, R9 ;  /* 0x0000000103037824 */ /* 0x000fe400078e0209 */
[C---:B------:R-:W-:Y:S02]  /*10a10*/  IMAD R5, R7.reuse, UR7, R0 ;  /* 0x0000000707057c24 */ /* 0x040fe4000f8e0200 */
[----:B------:R-:W-:Y:S01]  /*10a20*/  IMAD.WIDE.U32 R2, R7, UR6, R2 ;  /* 0x0000000607027c25 */ /* 0x000fe2000f8e0002 */
[----:B------:R-:W-:-:S03]  /*10a30*/  ULDC.64 UR6, c[0x0][0xa80] ;  /* 0x0002a00000067ab9 */ /* 0x000fc60000000a00 */
[----:B------:R-:W-:Y:S01]  /*10a40*/  IMAD R7, R8, UR5, RZ ;  /* 0x0000000508077c24 */ /* 0x000fe2000f8e02ff */
[----:B------:R-:W-:Y:S01]  /*10a50*/  LEA R4, P1, R2, UR6, 0x1 ;  /* 0x0000000602047c11 */ /* 0x000fe2000f8208ff */
[----:B------:R-:W-:Y:S02]  /*10a60*/  VIADD R0, R153, UR40 ;  /* 0x0000002899007c36 */ /* 0x000fe40008000000 */
[----:B------:R-:W-:-:S03]  /*10a70*/  IMAD.IADD R3, R3, 0x1, R5 ;  /* 0x0000000103037824 */ /* 0x000fc600078e0205 */
[----:B------:R-:W-:Y:S02]  /*10a80*/  ISETP.GE.AND P0, PT, R0, R7, PT ;  /* 0x000000070000720c */ /* 0x000fe40003f06270 */
[----:B------:R-:W-:Y:S02]  /*10a90*/  LEA.HI.X R5, R2, UR7, R3, 0x1, P1 ;  /* 0x0000000702057c11 */ /* 0x000fe400088f0c03 */
[----:B------:R0:W1:Y:S04]  /*10aa0*/  SHFL.IDX PT, R2, R4, RZ, 0x1c1f ;  /* 0x001c1fff04027589 */ /* 0x00006800000e0000 */
[----:B------:R0:W2:Y:S05]  /*10ab0*/  SHFL.IDX PT, R3, R5, RZ, 0x1c1f ;  /* 0x001c1fff05037589 */ /* 0x0000aa00000e0000 */
[----:B------:R-:W-:Y:S05]  /*10ac0*/  @P0 BRA `(.L_x_11348) ;  /* 0x0000000000300947 */ /* 0x000fea0003800000 */
[----:B------:R-:W-:Y:S02]  /*10ad0*/  ULDC UR5, c[0x0][0xac8] ;  /* 0x0002b20000057ab9 */ /* 0x000fe40000000800 */
[----:B------:R-:W-:Y:S02]  /*10ae0*/  ISETP.GE.AND P3, PT, R22, UR5, PT ;  /* 0x0000000516007c0c */ /* 0x000fe4000bf66270 */
[----:B------:R-:W-:Y:S02]  /*10af0*/  ISETP.GE.AND P4, PT, R23, UR5, PT ;  /* 0x0000000517007c0c */ /* 0x000fe4000bf86270 */
[----:B------:R-:W-:-:S09]  /*10b00*/  ISETP.GE.AND P2, PT, R19, UR5, PT ;  /* 0x0000000513007c0c */ /* 0x000fd2000bf46270 */
[CC--:B-1----:R-:W-:Y:S02]  /*10b10*/  @!P3 LEA R10, P0, R22.reuse, R2.reuse, 0x1 ;  /* 0x00000002160ab211 */ /* 0x0c2fe400078008ff */
[----:B------:R-:W-:Y:S02]  /*10b20*/  @!P4 LEA R12, P1, R23, R2, 0x1 ;  /* 0x00000002170cc211 */ /* 0x000fe400078208ff */
[----:B--2---:R-:W-:Y:S01]  /*10b30*/  @!P2 IMAD.WIDE R8, R19, 0x2, R2 ;  /* 0x000000021308a825 */ /* 0x004fe200078e0202 */
[-C--:B------:R-:W-:Y:S02]  /*10b40*/  @!P3 LEA.HI.X R11, R22, R3.reuse, R15, 0x1, P0 ;  /* 0x00000003160bb211 */ /* 0x080fe400000f0c0f */
[----:B------:R-:W-:Y:S02]  /*10b50*/  @!P4 LEA.HI.X R13, R23, R3, R14, 0x1, P1 ;  /* 0x00000003170dc211 */ /* 0x000fe400008f0c0e */
[----:B------:R3:W-:Y:S04]  /*10b60*/  @!P2 ST.E.128 desc[UR50][R8.64], RZ ;  /* 0x000000ff0800a985 */ /* 0x0007e8000c101d32 */
[----:B------:R3:W-:Y:S04]  /*10b70*/  @!P3 ST.E.128 desc[UR50][R10.64], RZ ;  /* 0x000000ff0a00b985 */ /* 0x0007e8000c101d32 */
[----:B------:R3:W-:Y:S02]  /*10b80*/  @!P4 ST.E.128 desc[UR50][R12.64], RZ ;  /* 0x000000ff0c00c985 */ /* 0x0007e4000c101d32 */
.L_x_11348:
[----:B------:R-:W-:Y:S05]  /*10b90*/  BSYNC B1 ;  /* 0x0000000000017941 */ /* 0x000fea0003800000 */
.L_x_11347:
[----:B------:R-:W-:Y:S01]  /*10ba0*/  VIADD R0, R0, 0x60 ;  /* 0x0000006000007836 */ /* 0x000fe20000000000 */
[----:B--2---:R2:W4:Y:S04]  /*10bb0*/  SHFL.IDX PT, R3, R5, 0x1, 0x1c1f ;  /* 0x003c1f0005037f89 */ /* 0x00452800000e0000 */
[----:B------:R-:W-:Y:S01]  /*10bc0*/  ISETP.GE.AND P0, PT, R0, R7, PT ;  /* 0x000000070000720c */ /* 0x000fe20003f06270 */
[----:B-1----:R2:W1:-:S12]  /*10bd0*/  SHFL.IDX PT, R2, R4, 0x1, 0x1c1f ;  /* 0x003c1f0004027f89 */ /* 0x00245800000e0000 */
[----:B--2---:R-:W-:Y:S05]  /*10be0*/  @P0 BRA `(.L_x_11344) ;  /* 0x0000000000300947 */ /* 0x004fea0003800000 */
[----:B------:R-:W-:Y:S02]  /*10bf0*/  ULDC UR5, c[0x0][0xac8] ;  /* 0x0002b20000057ab9 */ /* 0x000fe40000000800 */
[----:B------:R-:W-:Y:S02]  /*10c00*/  ISETP.GE.AND P3, PT, R22, UR5, PT ;  /* 0x0000000516007c0c */ /* 0x000fe4000bf66270 */
[----:B------:R-:W-:Y:S02]  /*10c10*/  ISETP.GE.AND P4, PT, R23, UR5, PT ;  /* 0x0000000517007c0c */ /* 0x000fe4000bf86270 */
[----:B------:R-:W-:-:S09]  /*10c20*/  ISETP.GE.AND P2, PT, R19, UR5, PT ;  /* 0x0000000513007c0c */ /* 0x000fd2000bf46270 */
[CC--:B-1----:R-:W-:Y:S02]  /*10c30*/  @!P3 LEA R6, P0, R22.reuse, R2.reuse, 0x1 ;  /* 0x000000021606b211 */ /* 0x0c2fe400078008ff */
[----:B---3--:R-:W-:Y:S02]  /*10c40*/  @!P4 LEA R8, P1, R23, R2, 0x1 ;  /* 0x000000021708c211 */ /* 0x008fe400078208ff */
[----:B0---4-:R-:W-:Y:S01]  /*10c50*/  @!P2 IMAD.WIDE R4, R19, 0x2, R2 ;  /* 0x000000021304a825 */ /* 0x011fe200078e0202 */
[-C--:B------:R-:W-:Y:S02]  /*10c60*/  @!P3 LEA.HI.X R7, R22, R3.reuse, R15, 0x1, P0 ;  /* 0x000000031607b211 */ /* 0x080fe400000f0c0f */
[----:B------:R-:W-:Y:S02]  /*10c70*/  @!P4 LEA.HI.X R9, R23, R3, R14, 0x1, P1 ;  /* 0x000000031709c211 */ /* 0x000fe400008f0c0e */
[----:B------:R0:W-:Y:S04]  /*10c80*/  @!P2 ST.E.128 desc[UR50][R4.64], RZ ;  /* 0x000000ff0400a985 */ /* 0x0001e8000c101d32 */
[----:B------:R0:W-:Y:S04]  /*10c90*/  @!P3 ST.E.128 desc[UR50][R6.64], RZ ;  /* 0x000000ff0600b985 */ /* 0x0001e8000c101d32 */
[----:B------:R0:W-:Y:S02]  /*10ca0*/  @!P4 ST.E.128 desc[UR50][R8.64], RZ ;  /* 0x000000ff0800c985 */ /* 0x0001e4000c101d32 */
.L_x_11344:
[----:B------:R-:W-:Y:S05]  /*10cb0*/  BSYNC B0 ;  /* 0x0000000000007941 */ /* 0x000fea0003800000 */
.L_x_11340:
[----:B------:R-:W-:Y:S02]  /*10cc0*/  ULDC UR5, c[0x0][0xc38] ;  /* 0x00030e0000057ab9 */ /* 0x000fe40000000800 */
[----:B------:R-:W-:-:S06]  /*10cd0*/  UISETP.GE.AND UP0, UPT, UR4, UR5, UPT ;  /* 0x000000050400728c */ /* 0x000fcc000bf06270 */
[----:B------:R-:W-:-:S13]  /*10ce0*/  PLOP3.LUT P0, PT, PT, PT, UP0, 0x80, 0x0 ;  /* 0x000000000000781c */ /* 0x000fda0003f0f008 */
[----:B------:R-:W-:Y:S05]  /*10cf0*/  @!P0 BRA `(.L_x_11349) ;  /* 0xfffffefc00ec8947 */ /* 0x000fea000383ffff */
[----:B------:R-:W-:Y:S05]  /*10d00*/  EXIT ;  /* 0x000000000000794d */ /* 0x000fea0003800000 */
.L_x_11251:
        /* <DEDUP_REMOVED lines=16> */
[----:B------:R-:W0:Y:S01]  /*10e10*/  S2R R14, SR_TID.X ;  /* 0x00000000000e7919 */ /* 0x000e220000002100 */
[----:B------:R-:W-:Y:S01]  /*10e20*/  IMAD.SHL.U32 R7, R0, 0x800, RZ ;  /* 0x0000080000077824 */ /* 0x000fe200078e00ff */
[----:B------:R-:W-:Y:S01]  /*10e30*/  ULDC.64 UR42, c[0x0][0x2f0] ;  /* 0x0000bc00002a7ab9 */ /* 0x000fe20000000a00 */
        /* <DEDUP_REMOVED lines=9> */
[----:B------:R-:W-:Y:S01]  /*10ed0*/  LOP3.LUT R0, R2, 0x80, RZ, 0xc0, !PT ;  /* 0x0000008002007812 */ /* 0x000fe200078ec0ff */
[----:B------:R-:W-:Y:S01]  /*10ee0*/  IMAD.SHL.U32 R5, R14, 0x10, RZ ;  /* 0x000000100e057824 */ /* 0x000fe200078e00ff */
[----:B------:R-:W-:Y:S01]  /*10ef0*/  LOP3.LUT R6, R4, 0x400, RZ, 0xc0, !PT ;  /* 0x0000040004067812 */ /* 0x000fe200078ec0ff */
[----:B------:R-:W-:Y:S01]  /*10f00*/  IMAD.SHL.U32 R11, R14, 0x4, RZ ;  /* 0x000000040e0b7824 */ /* 0x000fe200078e00ff */
[----:B------:R-:W-:Y:S02]  /*10f10*/  LOP3.LUT R0, R0, 0x10, R3, 0xf8, !PT ;  /* 0x0000001000007812 */ /* 0x000fe400078ef803 */
[----:B------:R-:W-:Y:S02]  /*10f20*/  LOP3.LUT R3, R3, 0x20, RZ, 0xc0, !PT ;  /* 0x0000002003037812 */ /* 0x000fe400078ec0ff */
[----:B------:R-:W-:Y:S02]  /*10f30*/  LOP3.LUT R10, R5, 0x10, RZ, 0xc0, !PT ;  /* 0x00000010050a7812 */ /* 0x000fe400078ec0ff */
[----:B------:R-:W-:-:S02]  /*10f40*/  LOP3.LUT R6, R6, 0x800, R7, 0xf8, !PT ;  /* 0x0000080006067812 */ /* 0x000fc400078ef807 */
[----:B------:R-:W-:Y:S02]  /*10f50*/  LOP3.LUT R7, R3, 0x10, R14, 0xf8, !PT ;  /* 0x0000001003077812 */ /* 0x000fe400078ef80e */
        /* <DEDUP_REMOVED lines=10> */
[----:B------:R-:W-:Y:S02]  /*11000*/  LOP3.LUT R4, R7, 0x380, R4, 0xf8, !PT ;  /* 0x0000038007047812 */ /* 0x000fe400078ef804 */
[----:B------:R-:W-:Y:S02]  /*11010*/  LOP3.LUT R17, R17, 0xffffffbf, RZ, 0xc0, !PT ;  /* 0xffffffbf11117812 */ /* 0x000fe400078ec0ff */
[----:B------:R-:W-:Y:S02]  /*11020*/  LOP3.LUT P0, RZ, R14, 0x4, RZ, 0xc0, !PT ;  /* 0x000000040eff7812 */ /* 0x000fe4000780c0ff */
[----:B------:R-:W-:-:S02]  /*11030*/  LOP3.LUT R27, R4, 0x70, R5, 0x78, !PT ;  /* 0x00000070041b7812 */ /* 0x000fc400078e7805 */
[----:B------:R-:W-:Y:S02]  /*11040*/  @P1 LOP3.LUT R17, R17, 0x40, RZ, 0xfc, !PT ;  /* 0x0000004011111812 */ /* 0x000fe400078efcff */
[----:B------:R-:W-:Y:S02]  /*11050*/  ISETP.GE.AND P1, PT, R0, UR43, PT ;  /* 0x0000002b00007c0c */ /* 0x000fe4000bf26270 */
[----:B------:R-:W-:Y:S02]  /*11060*/  LOP3.LUT R27, R6, R27, RZ, 0xfc, !PT ;  /* 0x0000001b061b7212 */ /* 0x000fe400078efcff */
[----:B------:R-:W-:Y:S01]  /*11070*/  LOP3.LUT R17, R17, 0xfffffffd, RZ, 0xc0, !PT ;  /* 0xfffffffd11117812 */ /* 0x000fe200078ec0ff */
[----:B------:R-:W-:Y:S01]  /*11080*/  IMAD.SHL.U32 R9, R14, 0x2, RZ ;  /* 0x000000020e097824 */ /* 0x000fe200078e00ff */
[----:B------:R-:W-:Y:S01]  /*11090*/  LOP3.LUT R8, R5, 0x90, RZ, 0xc0, !PT ;  /* 0x0000009005087812 */ /* 0x000fe200078ec0ff */
[----:B------:R-:W-:Y:S01]  /*110a0*/  VIADD R15, R27, 0x40 ;  /* 0x000000401b0f7836 */ /* 0x000fe20000000000 */
[----:B------:R-:W-:Y:S01]  /*110b0*/  @P2 LOP3.LUT R17, R17, 0x2, RZ, 0xfc, !PT ;  /* 0x0000000211112812 */ /* 0x000fe200078efcff */
[----:B------:R-:W-:Y:S01]  /*110c0*/  @P0 VIADD R15, R27, 0xffffffc0 ;  /* 0xffffffc01b0f0836 */ /* 0x000fe20000000000 */
[----:B------:R-:W-:-:S02]  /*110d0*/  ISETP.GE.AND P0, PT, R0, UR6, PT ;  /* 0x0000000600007c0c */ /* 0x000fc4000bf06270 */
[----:B------:R-:W-:Y:S02]  /*110e0*/  LOP3.LUT R2, R2, 0x360, RZ, 0xc0, !PT ;  /* 0x0000036002027812 */ /* 0x000fe400078ec0ff */
[----:B------:R-:W-:Y:S02]  /*110f0*/  LOP3.LUT R17, R17, 0xfffffeff, RZ, 0xc0, !PT ;  /* 0xfffffeff11117812 */ /* 0x000fe400078ec0ff */
[----:B------:R-:W-:Y:S02]  /*11100*/  LOP3.LUT R8, R8, 0x10, R9, 0x78, !PT ;  /* 0x0000001008087812 */ /* 0x000fe400078e7809 */
[----:B------:R-:W-:Y:S02]  /*11110*/  MOV R16, 0x400 ;  /* 0x0000040000107802 */ /* 0x000fe40000000f00 */
[----:B------:R-:W-:Y:S02]  /*11120*/  LOP3.LUT R2, R2, 0x400, R5, 0xf8, !PT ;  /* 0x0000040002027812 */ /* 0x000fe400078ef805 */
[----:B------:R-:W-:-:S02]  /*11130*/  @P1 LOP3.LUT R17, R17, 0x100, RZ, 0xfc, !PT ;  /* 0x0000010011111812 */ /* 0x000fc400078efcff */
[----:B------:R-:W-:Y:S02]  /*11140*/  LOP3.LUT R12, R8, 0x760, R5, 0xf8, !PT ;  /* 0x00000760080c7812 */ /* 0x000fe400078ef805 */
[----:B------:R-:W-:Y:S02]  /*11150*/  ISETP.GE.AND P2, PT, R10, UR43, PT ;  /* 0x0000002b0a007c0c */ /* 0x000fe4000bf46270 */
[----:B------:R-:W-:Y:S02]  /*11160*/  LOP3.LUT R17, R17, 0xffffffdf, RZ, 0xc0, !PT ;  /* 0xffffffdf11117812 */ /* 0x000fe400078ec0ff */
[----:B------:R-:W-:Y:S01]  /*11170*/  LOP3.LUT R24, R2, R3, RZ, 0xfc, !PT ;  /* 0x0000000302187212 */ /* 0x000fe200078efcff */
[----:B------:R-:W-:Y:S01]  /*11180*/  IMAD.U32 R2, RZ, RZ, UR5 ;  /* 0x00000005ff027e24 */ /* 0x000fe2000f8e00ff */
[----:B------:R-:W-:Y:S01]  /*11190*/  UISETP.NE.U32.AND UP0, UPT, UR8, URZ, UPT ;  /* 0x0000003f0800728c */ /* 0x000fe2000bf05070 */
[----:B------:R-:W-:Y:S01]  /*111a0*/  STL [R1+0x10], R12 ;  /* 0x0000100c01007387 */ /* 0x000fe20000100800 */
[----:B------:R-:W-:-:S03]  /*111b0*/  @P0 LOP3.LUT R17, R17, 0x20, RZ, 0xfc, !PT ;  /* 0x0000002011110812 */ /* 0x000fc600078efcff */
[----:B------:R-:W-:Y:S01]  /*111c0*/  STL [R1+0xc], R15 ;  /* 0x00000c0f01007387 */ /* 0x000fe20000100800 */
[----:B------:R-:W-:Y:S01]  /*111d0*/  UISETP.NE.AND.EX UP0, UPT, UR9, URZ, UPT, UP0 ;  /* 0x0000003f0900728c */ /* 0x000fe2000bf05300 */
[----:B------:R-:W-:Y:S02]  /*111e0*/  LOP3.LUT R17, R17, 0xfffffff7, RZ, 0xc0, !PT ;  /* 0xfffffff711117812 */ /* 0x000fe400078ec0ff */
[----:B------:R0:W-:Y:S04]  /*111f0*/  STL [R1+0x14], R2 ;  /* 0x0000140201007387 */ /* 0x0001e80000100800 */
[----:B------:R1:W-:Y:S01]  /*11200*/  STL [R1+0x1c], RZ ;  /* 0x00001cff01007387 */ /* 0x0003e20000100800 */
[----:B------:R-:W-:Y:S01]  /*11210*/  USEL UR4, UR4, 0x1, UP0 ;  /* 0x0000000104047887 */ /* 0x000fe20008000000 */
[----:B------:R-:W-:-:S02]  /*11220*/  ISETP.GE.AND P1, PT, R10, UR43, PT ;  /* 0x0000002b0a007c0c */ /* 0x000fc4000bf26270 */
[----:B------:R-:W-:Y:S01]  /*11230*/  @P2 LOP3.LUT R17, R17, 0x8, RZ, 0xfc, !PT ;  /* 0x0000000811112812 */ /* 0x000fe200078efcff */
[----:B------:R-:W-:Y:S01]  /*11240*/  UIMAD UR42, UR4, UR42, URZ ;  /* 0x0000002a042a72a4 */ /* 0x000fe2000f8e023f */
[----:B------:R-:W-:Y:S02]  /*11250*/  ISETP.GE.AND P0, PT, R10, UR6, PT ;  /* 0x000000060a007c0c */ /* 0x000fe4000bf06270 */
[----:B------:R-:W-:Y:S01]  /*11260*/  LOP3.LUT R17, R17, 0xffffff7f, RZ, 0xc0, !PT ;  /* 0xffffff7f11117812 */ /* 0x000fe200078ec0ff */
[C---:B------:R-:W-:Y:S01]  /*11270*/  IMAD.SHL.U32 R0, R14.reuse, 0x40, RZ ;  /* 0x000000400e007824 */ /* 0x040fe200078e00ff */
[----:B------:R-:W-:Y:S01]  /*11280*/  LOP3.LUT R4, R14, 0x7f, RZ, 0xc0, !PT ;  /* 0x0000007f0e047812 */ /* 0x000fe200078ec0ff */
[----:B------:R-:W-:Y:S01]  /*11290*/  UIADD3 UR4, UR42, 0x7f, URZ ;  /* 0x0000007f2a047890 */ /* 0x000fe2000fffe03f */
[----:B------:R-:W-:Y:S02]  /*112a0*/  LOP3.LUT R17, R17, 0xfffffbff, RZ, 0xc0, !PT ;  /* 0xfffffbff11117812 */ /* 0x000fe400078ec0ff */
[----:B------:R-:W-:Y:S01]  /*112b0*/  LOP3.LUT R0, R0, 0x40, RZ, 0xc0, !PT ;  /* 0x0000004000007812 */ /* 0x000fe200078ec0ff */
[----:B------:R-:W-:Y:S01]  /*112c0*/  USHF.R.S32.HI UR5, URZ, 0x1f, UR4 ;  /* 0x0000001f3f057899 */ /* 0x000fe20008011404 */
[----:B0-----:R-:W-:-:S02]  /*112d0*/  SHF.R.U32.HI R2, RZ, 0x1, R4 ;  /* 0x00000001ff027819 */ /* 0x001fc40000011604 */
[----:B------:R-:W-:Y:S01]  /*112e0*/  @P1 LOP3.LUT R17, R17, 0x400, RZ, 0xfc, !PT ;  /* 0x0000040011111812 */ /* 0x000fe200078efcff */
[----:B------:R-:W-:Y:S01]  /*112f0*/  ULEA.HI UR5, UR5, UR4, URZ, 0x7 ;  /* 0x0000000405057291 */ /* 0x000fe2000f8f383f */
[----:B------:R-:W-:Y:S01]  /*11300*/  LOP3.LUT R0, R2, R0, RZ, 0xfc, !PT ;  /* 0x0000000002007212 */ /* 0x000fe200078efcff */
[----:B------:R-:W-:Y:S01]  /*11310*/  IMAD.MOV.U32 R25, RZ, RZ, 0x1 ;  /* 0x00000001ff197424 */ /* 0x000fe200078e00ff */
[C---:B------:R-:W-:Y:S01]  /*11320*/  LOP3.LUT R2, R24.reuse, 0x1800, RZ, 0xfc, !PT ;  /* 0x0000180018027812 */ /* 0x040fe200078efcff */
[----:B------:R-:W-:Y:S01]  /*11330*/  IMAD.MOV.U32 R22, RZ, RZ, RZ ;  /* 0x000000ffff167224 */ /* 0x000fe200078e00ff */
[----:B------:R-:W-:Y:S02]  /*11340*/  LOP3.LUT R0, R24, 0x2800, RZ, 0xfc, !PT ;  /* 0x0000280018007812 */ /* 0x000fe400078efcff */
[----:B------:R-:W-:Y:S01]  /*11350*/  @P0 LOP3.LUT R17, R17, 0x80, RZ, 0xfc, !PT ;  /* 0x0000008011110812 */ /* 0x000fe200078efcff */
[----:B------:R-:W-:Y:S02]  /*11360*/  UIMAD UR41, UR41, UR40, URZ ;  /* 0x00000028292972a4 */ /* 0x000fe4000f8e023f */
[----:B------:R-:W-:Y:S01]  /*11370*/  UIADD3 UR46, UR42, 0x1, -UR40 ;  /* 0x000000012a2e7890 */ /* 0x000fe2000fffe828 */
[----:B------:R-:W-:Y:S01]  /*11380*/  ULDC UR49, c[0x0][0xc] ;  /* 0x0000030000317ab9 */ /* 0x000fe20000000800 */
[----:B------:R-:W-:-:S02]  /*11390*/  ULOP3.LUT UR48, UR39, 0x2, URZ, 0xfc, !UPT ;  /* 0x0000000227307892 */ /* 0x000fc4000f8efc3f */
[----:B------:R-:W-:Y:S02]  /*113a0*/  ULOP3.LUT UR47, UR39, 0x1, URZ, 0xfc, !UPT ;  /* 0x00000001272f7892 */ /* 0x000fe4000f8efc3f */
[----:B------:R-:W-:Y:S02]  /*113b0*/  UIADD3 UR40, UR42, -UR40, URZ ;  /* 0x800000282a287290 */ /* 0x000fe4000fffe03f */
[----:B------:R-:W-:Y:S01]  /*113c0*/  USHF.R.S32.HI UR38, URZ, 0x7, UR5 ;  /* 0x000000073f267899 */ /* 0x000fe20008011405 */
[----:B--2---:R-:W-:-:S05]  /*113d0*/  LEA R16, R13, R16, 0x18 ;  /* 0x000000100d107211 */ /* 0x004fca00078ec0ff */
[----:B------:R-:W-:-:S05]  /*113e0*/  IMAD.IADD R3, R16, 0x1, R12 ;  /* 0x0000000110037824 */ /* 0x000fca00078e020c */
[----:B------:R1:W-:Y:S02]  /*113f0*/  STL [R1+0x18], R3 ;  /* 0x0000180301007387 */ /* 0x0003e40000100800 */
.L_x_11423:
        /* <DEDUP_REMOVED lines=23> */
.L_x_11351:
[----:B------:R-:W-:Y:S01]  /*11570*/  ULDC UR8, c[0x0][0xc54] ;  /* 0x0003150000087ab9 */ /* 0x000fe20000000800 */
[----:B------:R-:W-:Y:S01]  /*11580*/  UMOV UR6, UR7 ;  /* 0x0000000700067c82 */ /* 0x000fe20008000000 */
[----:B------:R-:W-:-:S11]  /*11590*/  UISETP.NE.AND UP0, UPT, UR8, 0x1, UPT ;  /* 0x000000010800788c */ /* 0x000fd6000bf05270 */
[----:B------:R-:W-:Y:S02]  /*115a0*/  @UP0 ULDC.64 UR10, c[0x0][0xc58] ;  /* 0x00031600000a0ab9 */ /* 0x000fe40000000a00 */
[----:B------:R-:W-:-:S04]  /*115b0*/  UIMAD.WIDE.U32 UR4, UR7, UR10, URZ ;  /* 0x0000000a070472a5 */ /* 0x000fc8000f8e003f */
[----:B------:R-:W-:-:S04]  /*115c0*/  @UP0 USHF.R.U32.HI UR6, URZ, UR11, UR5 ;  /* 0x0000000b3f060299 */ /* 0x000fc80008011605 */
[----:B------:R-:W-:-:S12]  /*115d0*/  UIMAD UR4, UR6, UR8, URZ ;  /* 0x00000008060472a4 */ /* 0x000fd8000f8e023f */
.L_x_11352:
        /* <DEDUP_REMOVED lines=18> */
[----:B------:R-:W-:Y:S01]  /*11700*/  ULOP3.LUT UR6, URZ, UR6, URZ, 0x33, !UPT ;  /* 0x000000063f067292 */ /* 0x000fe2000f8e333f */
[----:B-1----:R-:W-:Y:S01]  /*11710*/  IMAD.U32 R3, RZ, RZ, UR5 ;  /* 0x00000005ff037e24 */ /* 0x002fe2000f8e00ff */
[----:B------:R-:W-:Y:S01]  /*11720*/  ULDC UR5, c[0x0][0x448] ;  /* 0x0001120000057ab9 */ /* 0x000fe20000000800 */
[----:B------:R-:W-:-:S03]  /*11730*/  ULDC UR4, c[0x0][0xc3c] ;  /* 0x00030f0000047ab9 */ /* 0x000fc60000000800 */
[----:B------:R-:W2:Y:S01]  /*11740*/  @P0 LDG.E R18, desc[UR50][R2.64] ;  /* 0x0000003202120981 */ /* 0x000ea2000c1e1900 */
[----:B------:R-:W-:Y:S02]  /*11750*/  UISETP.NE.AND UP2, UPT, UR5, 0x1, UPT ;  /* 0x000000010500788c */ /* 0x000fe4000bf45270 */
[----:B------:R-:W-:Y:S02]  /*11760*/  UIADD3 UR6, UR6, UR4, URZ ;  /* 0x0000000406067290 */ /* 0x000fe4000fffe03f */
[----:B------:R-:W-:Y:S02]  /*11770*/  UP2UR UR52, UPR, URZ, 0x4 ;  /* 0x000000043f347883 */ /* 0x000fe40008000000 */
[----:B------:R-:W-:-:S04]  /*11780*/  UIMAD UR43, UR6, 0xc0, URZ ;  /* 0x000000c0062b78a4 */ /* 0x000fc8000f8e023f */
        /* <DEDUP_REMOVED lines=9> */
[----:B------:R-:W-:Y:S01]  /*11820*/  PLOP3.LUT P0, PT, PT, PT, UP0, 0x40, 0x0 ;  /* 0x000000000000781c */ /* 0x000fe20003f0e808 */
[----:B--2---:R0:W-:-:S12]  /*11830*/  STL [R1+0x4], R18 ;  /* 0x0000041201007387 */ /* 0x0041d80000100800 */
        /* <DEDUP_REMOVED lines=11> */
.L_x_11354:
[----:B------:R-:W-:-:S11]  /*118f0*/  UISETP.NE.AND UP1, UPT, UR5, 0x1, UPT ;  /* 0x000000010500788c */ /* 0x000fd6000bf25270 */
[----:B------:R-:W-:Y:S02]  /*11900*/  @UP1 ULDC.64 UR10, c[0x0][0x9e8] ;  /* 0x00027a00000a1ab9 */ /* 0x000fe40000000a00 */
[----:B------:R-:W-:-:S04]  /*11910*/  UIMAD.WIDE.U32 UR6, UR8, UR10, URZ ;  /* 0x0000000a080672a5 */ /* 0x000fc8000f8e003f */
[----:B------:R-:W-:-:S12]  /*11920*/  @UP1 USHF.R.U32.HI UR8, URZ, UR11, UR7 ;  /* 0x0000000b3f081299 */ /* 0x000fd80008011607 */
.L_x_11355:
[----:B------:R-:W-:-:S04]  /*11930*/  UIMAD UR8, UR8, UR5, UR5 ;  /* 0x00000005080872a4 */ /* 0x000fc8000f8e0205 */
[----:B------:R-:W-:-:S04]  /*11940*/  UISETP.LT.AND UP1, UPT, UR4, UR8, UPT ;  /* 0x000000080400728c */ /* 0x000fc8000bf21270 */
[----:B------:R-:W-:-:S12]  /*11950*/  USEL UR4, UR4, UR8, UP1 ;  /* 0x0000000804047287 */ /* 0x000fd80008800000 */
.L_x_11353:
        /* <DEDUP_REMOVED lines=27> */
.L_x_11357:
[----:B------:R-:W-:-:S11]  /*11b10*/  UISETP.NE.AND UP0, UPT, UR5, 0x1, UPT ;  /* 0x000000010500788c */ /* 0x000fd6000bf05270 */
[----:B------:R-:W-:Y:S02]  /*11b20*/  @UP0 ULDC.64 UR10, c[0x0][0x9e8] ;  /* 0x00027a00000a0ab9 */ /* 0x000fe40000000a00 */
[----:B------:R-:W-:-:S04]  /*11b30*/  UIMAD.WIDE.U32 UR6, UR4, UR10, URZ ;  /* 0x0000000a040672a5 */ /* 0x000fc8000f8e003f */
[----:B------:R-:W-:-:S12]  /*11b40*/  @UP0 USHF.R.U32.HI UR4, URZ, UR11, UR7 ;  /* 0x0000000b3f040299 */ /* 0x000fd80008011607 */
.L_x_11358:
[----:B------:R-:W-:-:S04]  /*11b50*/  UIMAD UR4, UR4, UR5, URZ ;  /* 0x00000005040472a4 */ /* 0x000fc8000f8e023f */
[----:B------:R-:W-:-:S04]  /*11b60*/  UISETP.LT.AND UP0, UPT, UR8, UR4, UPT ;  /* 0x000000040800728c */ /* 0x000fc8000bf01270 */
[----:B------:R-:W-:-:S12]  /*11b70*/  USEL UR8, UR8, UR4, !UP0 ;  /* 0x0000000408087287 */ /* 0x000fd8000c000000 */
.L_x_11356:
        /* <DEDUP_REMOVED lines=27> */
.L_x_11360:
        /* <DEDUP_REMOVED lines=20> */
.L_x_11363:
[----:B------:R-:W-:Y:S05]  /*11e70*/  BSYNC B6 ;  /* 0x0000000000067941 */ /* 0x000fea0003800000 */
.L_x_11362:
        /* <DEDUP_REMOVED lines=22> */
.L_x_11365:
[----:B------:R-:W-:Y:S05]  /*11fe0*/  BSYNC B6 ;  /* 0x0000000000067941 */ /* 0x000fea0003800000 */
.L_x_11364:
        /* <DEDUP_REMOVED lines=20> */
.L_x_11367:
[----:B------:R-:W-:Y:S05]  /*12130*/  BSYNC B6 ;  /* 0x0000000000067941 */ /* 0x000fea0003800000 */
.L_x_11366:
        /* <DEDUP_REMOVED lines=19> */
.L_x_11369:
[----:B------:R-:W-:Y:S05]  /*12270*/  BSYNC B6 ;  /* 0x0000000000067941 */ /* 0x000fea0003800000 */
.L_x_11368:
        /* <DEDUP_REMOVED lines=17> */
.L_x_11443:
[----:B--2---:R-:W2:Y:S01]  /*12390*/  S2R R2, SR_TID.X ;  /* 0x0000000000027919 */ /* 0x004ea20000002100 */
[----:B-1----:R-:W-:Y:S02]  /*123a0*/  ISETP.NE.AND P1, PT, R9, 0x1, PT ;  /* 0x000000010900780c */ /* 0x002fe40003f25270 */
[----:B-----5:R-:W-:Y:S02]  /*123b0*/  SHF.R.S32.HI R8, RZ, 0x1f, R28 ;  /* 0x0000001fff087819 */ /* 0x020fe4000001141c */
[----:B------:R-:W-:-:S03]  /*123c0*/  LOP3.LUT R17, R17, 0xffffffef, RZ, 0xc0, !PT ;  /* 0xffffffef11117812 */ /* 0x000fc600078ec0ff */
[----:B------:R1:W-:Y:S06]  /*123d0*/  STL [R1], R8 ;  /* 0x0000000801007387 */ /* 0x0003ec0000100800 */
[----:B------:R-:W3:Y:S01]  /*123e0*/  @P1 LDC R5, c[0x0][0x434] ;  /* 0x00010d00ff051b82 */ /* 0x000ee20000000800 */
[----:B------:R-:W-:-:S07]  /*123f0*/  @P1 LOP3.LUT R17, R17, 0x10, RZ, 0xfc, !PT ;  /* 0x0000001011111812 */ /* 0x000fce00078efcff */
[----:B------:R-:W4:Y:S01]  /*12400*/  @P1 LDC R4, c[0x0][0x438] ;  /* 0x00010e00ff041b82 */ /* 0x000f220000000800 */
[C---:B--2---:R-:W-:Y:S01]  /*12410*/  LOP3.LUT R0, R2.reuse, 0x7f, RZ, 0xc0, !PT ;  /* 0x0000007f02007812 */ /* 0x044fe200078ec0ff */
[----:B------:R-:W-:-:S03]  /*12420*/  IMAD.SHL.U32 R2, R2, 0x40, RZ ;  /* 0x0000004002027824 */ /* 0x000fc600078e00ff */
[----:B------:R-:W-:Y:S02]  /*12430*/  SHF.R.U32.HI R0, RZ, 0x1, R0 ;  /* 0x00000001ff007819 */ /* 0x000fe40000011600 */
[----:B------:R-:W-:-:S04]  /*12440*/  LOP3.LUT R2, R2, 0x40, RZ, 0xc0, !PT ;  /* 0x0000004002027812 */ /* 0x000fc800078ec0ff */
[----:B------:R-:W-:-:S04]  /*12450*/  LOP3.LUT R6, R7, R0, R2, 0xfe, !PT ;  /* 0x0000000007067212 */ /* 0x000fc800078efe02 */
[C---:B------:R-:W-:Y:S01]  /*12460*/  ISETP.GE.AND P0, PT, R6.reuse, UR42, PT ;  /* 0x0000002a06007c0c */ /* 0x040fe2000bf06270 */
[----:B------:R-:W-:-:S04]  /*12470*/  IMAD.IADD R6, R6, 0x1, R18 ;  /* 0x0000000106067824 */ /* 0x000fc800078e0212 */
[----:B---3--:R-:W-:-:S04]  /*12480*/  @P1 IMAD.HI.U32 R5, R6, R5, RZ ;  /* 0x0000000506051227 */ /* 0x008fc800078e00ff */
[----:B------:R-:W-:Y:S01]  /*12490*/  IMAD.MOV.U32 R0, RZ, RZ, R6 ;  /* 0x000000ffff007224 */ /* 0x000fe200078e0006 */
[----:B----4-:R-:W-:-:S03]  /*124a0*/  @P1 SHF.R.U32.HI R0, RZ, R4, R5 ;  /* 0x00000004ff001219 */ /* 0x010fc60000011605 */
[----:B------:R-:W1:Y:S01]  /*124b0*/  @!P0 LDC.64 R2, c[0x0][0x428] ;  /* 0x00010a00ff028b82 */ /* 0x000e620000000a00 */
[--C-:B------:R-:W-:Y:S01]  /*124c0*/  @!P0 SHF.R.S32.HI R5, RZ, 0x1f, R0.reuse ;  /* 0x0000001fff058819 */ /* 0x100fe20000011400 */
[----:B------:R-:W-:Y:S02]  /*124d0*/  @!P0 IMAD.MOV.U32 R4, RZ, RZ, R0 ;  /* 0x000000ffff048224 */ /* 0x000fe400078e0000 */
[-C--:B-1----:R-:W-:Y:S02]  /*124e0*/  @!P0 IMAD R8, R8, R2.reuse, RZ ;  /* 0x0000000208088224 */ /* 0x082fe400078e02ff */
[----:B------:R-:W-:-:S04]  /*124f0*/  @!P0 IMAD.WIDE.U32 R4, R28, R2, R4 ;  /* 0x000000021c048225 */ /* 0x000fc800078e0004 */
[----:B------:R-:W-:Y:S02]  /*12500*/  @!P0 IMAD R8, R28, R3, R8 ;  /* 0x000000031c088224 */ /* 0x000fe400078e0208 */
[----:B------:R-:W1:Y:S02]  /*12510*/  @!P0 LDC.64 R2, c[0x0][0x418] ;  /* 0x00010600ff028b82 */ /* 0x000e640000000a00 */
[----:B------:R-:W-:Y:S02]  /*12520*/  @!P0 IMAD.IADD R8, R5, 0x1, R8 ;  /* 0x0000000105088824 */ /* 0x000fe400078e0208 */
[----:B------:R-:W-:Y:S01]  /*12530*/  IMAD.MOV.U32 R5, RZ, RZ, RZ ;  /* 0x000000ffff057224 */ /* 0x000fe200078e00ff */
[----:B-1----:R-:W-:-:S04]  /*12540*/  @!P0 LEA R2, P1, R4, R2, 0x2 ;  /* 0x0000000204028211 */ /* 0x002fc800078210ff */
[----:B------:R-:W-:-:S05]  /*12550*/  @!P0 LEA.HI.X R3, R4, R3, R8, 0x2, P1 ;  /* 0x0000000304038211 */ /* 0x000fca00008f1408 */
[----:B------:R1:W5:Y:S01]  /*12560*/  @!P0 LDG.E R5, desc[UR50][R2.64] ;  /* 0x0000003202058981 */ /* 0x000362000c1e1900 */
[----:B------:R-:W-:Y:S01]  /*12570*/  IMAD.MOV R0, RZ, RZ, -R0 ;  /* 0x000000ffff007224 */ /* 0x000fe200078e0a00 */
[----:B------:R-:W-:-:S03]  /*12580*/  LOP3.LUT R17, R17, 0xfffffffe, RZ, 0xc0, !PT ;  /* 0xfffffffe11117812 */ /* 0x000fc600078ec0ff */
[----:B------:R-:W-:Y:S02]  /*12590*/  IMAD R6, R9, R0, R6 ;  /* 0x0000000009067224 */ /* 0x000fe400078e0206 */
[----:B-1----:R-:W-:-:S04]  /*125a0*/  IMAD R2, RZ, RZ, -UR36 ;  /* 0x80000024ff027e24 */ /* 0x002fc8000f8e02ff */
[----:B------:R-:W-:Y:S02]  /*125b0*/  IMAD R19, R19, R2, UR37 ;  /* 0x0000002513137e24 */ /* 0x000fe4000f8e0202 */
[----:B------:R-:W-:-:S03]  /*125c0*/  IMAD.U32 R2, RZ, RZ, UR48 ;  /* 0x00000030ff027e24 */ /* 0x000fc6000f8e00ff */
[----:B------:R-:W-:Y:S02]  /*125d0*/  SHF.R.S32.HI R29, RZ, 0x1f, R19 ;  /* 0x0000001fff1d7819 */ /* 0x000fe40000011413 */
[----:B------:R-:W-:-:S13]  /*125e0*/  ISETP.NE.AND P2, PT, R2, 0x3, PT ;  /* 0x000000030200780c */ /* 0x000fda0003f45270 */
[----:B------:R-:W-:Y:S01]  /*125f0*/  @P2 LOP3.LUT R17, R17, 0x1, RZ, 0xfc, !PT ;  /* 0x0000000111112812 */ /* 0x000fe200078efcff */
[----:B------:R-:W-:Y:S06]  /*12600*/  @!P2 BRA `(.L_x_11371) ;  /* 0x000000000004a947 */ /* 0x000fec0003800000 */
[----:B------:R-:W-:Y:S01]  /*12610*/  BPT.TRAP 0x1 ;  /* 0x000000040000795c */ /* 0x000fe20000300000 */
.L_x_11371:
[----:B------:R-:W-:Y:S01]  /*12620*/  IMAD R4, R22, 0x8, R16 ;  /* 0x0000000816047824 */ /* 0x000fe200078e0210 */
[----:B------:R-:W-:Y:S01]  /*12630*/  SHF.L.U32 R21, R25, 0x1f, RZ ;  /* 0x0000001f19157819 */ /* 0x000fe200000006ff */
[----:B------:R-:W-:Y:S01]  /*12640*/  BSSY B0, `(.L_x_11372) ;  /* 0x0000004000007945 */ /* 0x000fe20003800000 */
[----:B0-----:R-:W-:Y:S02]  /*12650*/  SHF.R.S32.HI R18, RZ, 0x1f, R6 ;  /* 0x0000001fff127819 */ /* 0x001fe40000011406 */
[----:B------:R-:W0:Y:S02]  /*12660*/  SYNCS.PHASECHK.TRANS64.TRYWAIT P0, [R4+URZ+0x19c80], R21 ;  /* 0x019c8015040075a7 */ /* 0x000e24000800017f */
[----:B0-----:R-:W-:Y:S05]  /*12670*/  @!P0 BRA `(.L_x_11373) ;  /* 0x0000003400608947 */ /* 0x001fea0003800000 */
.L_x_11444:
[----:B------:R-:W-:Y:S05]  /*12680*/  BSYNC B0 ;  /* 0x0000000000007941 */ /* 0x000fea0003800000 */
.L_x_11372:
[----:B------:R-:W2:Y:S01]  /*12690*/  LDL R10, [R1+0x10] ;  /* 0x00001000010a7983 */ /* 0x000ea20000100800 */
[----:B------:R-:W-:Y:S01]  /*126a0*/  ULDC.64 UR4, c[0x0][0x328] ;  /* 0x0000ca0000047ab9 */ /* 0x000fe20000000a00 */
[----:B-----5:R-:W-:Y:S01]  /*126b0*/  SHF.R.S32.HI R20, RZ, 0x1f, R5 ;  /* 0x0000001fff147819 */ /* 0x020fe20000011405 */
[----:B------:R-:W-:Y:S01]  /*126c0*/  IMAD R0, R18, UR4, RZ ;  /* 0x0000000412007c24 */ /* 0x000fe2000f8e02ff */
[----:B------:R-:W1:Y:S01]  /*126d0*/  S2R R8, SR_TID.X ;  /* 0x0000000000087919 */ /* 0x000e620000002100 */
[C---:B------:R-:W-:Y:S01]  /*126e0*/  IMAD.WIDE.U32 R2, R6.reuse, UR4, RZ ;  /* 0x0000000406027c25 */ /* 0x040fe2000f8e00ff */
[----:B------:R-:W-:Y:S01]  /*126f0*/  ULDC.64 UR6, c[0x0][0x318] ;  /* 0x0000c60000067ab9 */ /* 0x000fe20000000a00 */
[C---:B------:R-:W-:Y:S02]  /*12700*/  LOP3.LUT P5, RZ, R17.reuse, 0x400, RZ, 0xc0, !PT ;  /* 0x0000040011ff7812 */ /* 0x040fe400078ac0ff */
[----:B------:R-:W-:Y:S01]  /*12710*/  IMAD R0, R6, UR5, R0 ;  /* 0x0000000506007c24 */ /* 0x000fe2000f8e0200 */
[----:B------:R-:W-:Y:S01]  /*12720*/  ULDC.64 UR4, c[0x0][0x338] ;  /* 0x0000ce0000047ab9 */ /* 0x000fe20000000a00 */
[----:B------:R-:W-:-:S02]  /*12730*/  LOP3.LUT P4, RZ, R17, 0x200, RZ, 0xc0, !PT ;  /* 0x0000020011ff7812 */ /* 0x000fc4000788c0ff */
[----:B------:R-:W-:Y:S01]  /*12740*/  IMAD.IADD R3, R3, 0x1, R0 ;  /* 0x0000000103037824 */ /* 0x000fe200078e0200 */
[----:B------:R-:W-:Y:S01]  /*12750*/  LOP3.LUT P2, RZ, R17, 0x100, RZ, 0xc0, !PT ;  /* 0x0000010011ff7812 */ /* 0x000fe2000784c0ff */
        /* <DEDUP_REMOVED lines=9> */
[----:B-1----:R-:W-:-:S04]  /*127f0*/  LOP3.LUT R8, R8, 0x7f, RZ, 0xc0, !PT ;  /* 0x0000007f08087812 */ /* 0x002fc800078ec0ff */
[----:B------:R-:W-:Y:S02]  /*12800*/  SHF.R.U32.HI R11, RZ, 0x1, R8 ;  /* 0x00000001ff0b7819 */ /* 0x000fe40000011608 */
[----:B------:R-:W-:Y:S02]  /*12810*/  IADD3 R8, P0, R2, UR6, RZ ;  /* 0x0000000602087c10 */ /* 0x000fe4000ff1e0ff */
[----:B------:R-:W-:Y:S02]  /*12820*/  IADD3 R7, -R11, UR42, -R7 ;  /* 0x0000002a0b077c10 */ /* 0x000fe4000fffe907 */
[----:B------:R-:W1:Y:S01]  /*12830*/  S2R R11, SR_TID.X ;  /* 0x00000000000b7919 */ /* 0x000e620000002100 */
[----:B------:R-:W-:Y:S02]  /*12840*/  IADD3.X R9, R3, UR7, R0, P0, !PT ;  /* 0x0000000703097c10 */ /* 0x000fe400087fe400 */
[----:B------:R-:W-:Y:S01]  /*12850*/  ISETP.GE.AND P1, PT, R7, 0x1, PT ;  /* 0x000000010700780c */ /* 0x000fe20003f26270 */
[----:B-1----:R-:W-:-:S05]  /*12860*/  IMAD.SHL.U32 R26, R11, 0x10, RZ ;  /* 0x000000100b1a7824 */ /* 0x002fca00078e00ff */
[----:B------:R-:W-:Y:S01]  /*12870*/  LOP3.LUT R26, R26, 0x10, RZ, 0xc0, !PT ;  /* 0x000000101a1a7812 */ /* 0x000fe200078ec0ff */
[----:B--2---:R-:W-:Y:S01]  /*12880*/  IMAD R10, R22, 0x3000, R10 ;  /* 0x00003000160a7824 */ /* 0x004fe200078e020a */
[----:B------:R-:W-:Y:S06]  /*12890*/  BRA.DIV UR4, `(.L_x_11374) ;  /* 0x0000003204ec7947 */ /* 0x000fec000b800000 */
[----:B------:R-:W1:Y:S01]  /*128a0*/  SHFL.IDX PT, R2, R8, RZ, 0x1e1f ;  /* 0x001e1fff08027589 */ /* 0x000e6200000e0000 */
[----:B------:R-:W-:-:S03]  /*128b0*/  ISETP.GE.AND P3, PT, R7, 0x41, PT ;  /* 0x000000410700780c */ /* 0x000fc60003f66270 */
[----:B------:R-:W2:Y:S04]  /*128c0*/  SHFL.IDX PT, R0, R9, RZ, 0x1e1f ;  /* 0x001e1fff09007589 */ /* 0x000ea800000e0000 */
[----:B------:R-:W3:Y:S01]  /*128d0*/  SHFL.IDX PT, R9, R9, 0x1, 0x1e1f ;  /* 0x003e1f0009097f89 */ /* 0x000ee200000e0000 */
        /* <DEDUP_REMOVED lines=9> */
[----:B-1-3--:R1:W2:Y:S02]  /*12970*/  SHFL.IDX PT, R2, R8, 0x1, 0x1e1f ;  /* 0x003e1f0008027f89 */ /* 0x00a2a400000e0000 */
.L_x_11450:
[----:B--2---:R-:W-:-:S05]  /*12980*/  IADD3 R2, P0, R26, R2, RZ ;  /* 0x000000021a027210 */ /* 0x004fca0007f1e0ff */
        /* <DEDUP_REMOVED lines=12> */
.L_x_11375:
        /* <DEDUP_REMOVED lines=11> */
.L_x_11376:
[----:B------:R2:W-:Y:S01]  /*12b00*/  SYNCS.ARRIVE.TRANS64.A1T0 RZ, [R4+URZ+0x19c70], RZ ;  /* 0x019c70ff04ff79a7 */ /* 0x0005e2000810003f */
[----:B------:R-:W-:Y:S05]  /*12b10*/  @!P4 BRA `(.L_x_11377) ;  /* 0x000000000004c947 */ /* 0x000fea0003800000 */
[----:B------:R-:W-:Y:S01]  /*12b20*/  BPT.TRAP 0x1 ;  /* 0x000000040000795c */ /* 0x000fe20000300000 */
.L_x_11377:
[----:B------:R-:W3:Y:S01]  /*12b30*/  SYNCS.PHASECHK.TRANS64.TRYWAIT P0, [R4+URZ+0x19c40], R21 ;  /* 0x019c4015040075a7 */ /* 0x000ee2000800017f */
[----:B------:R-:W-:Y:S04]  /*12b40*/  BSSY B0, `(.L_x_11378) ;  /* 0x0000002000007945 */ /* 0x000fe80003800000 */
[----:B---3--:R-:W-:Y:S05]  /*12b50*/  @!P0 BRA `(.L_x_11379) ;  /* 0x0000003000f48947 */ /* 0x008fea0003800000 */
.L_x_11451:
[----:B------:R-:W-:Y:S05]  /*12b60*/  BSYNC B0 ;  /* 0x0000000000007941 */ /* 0x000fea0003800000 */
.L_x_11378:
[----:B-1----:R-:W1:Y:S01]  /*12b70*/  S2R R8, SR_TID.X ;  /* 0x0000000000087919 */ /* 0x002e620000002100 */
        /* <DEDUP_REMOVED lines=20> */
[----:B-1----:R-:W-:-:S03]  /*12cc0*/  IMAD.SHL.U32 R8, R8, 0x10, RZ ;  /* 0x0000001008087824 */ /* 0x002fc600078e00ff */
[----:B------:R-:W-:Y:S02]  /*12cd0*/  IADD3.X R6, R3, UR7, R6, P0, !PT ;  /* 0x0000000703067c10 */ /* 0x000fe400087fe406 */
[----:B------:R-:W-:Y:S01]  /*12ce0*/  LOP3.LUT R8, R8, 0x10, RZ, 0xc0, !PT ;  /* 0x0000001008087812 */ /* 0x000fe200078ec0ff */
[----:B------:R-:W-:Y:S06]  /*12cf0*/  BRA.DIV UR4, `(.L_x_11380) ;  /* 0x0000003204a07947 */ /* 0x000fec000b800000 */
[----:B------:R-:W1:Y:S04]  /*12d00*/  SHFL.IDX PT, R3, R5, RZ, 0x1e1f ;  /* 0x001e1fff05037589 */ /* 0x000e6800000e0000 */
[----:B------:R-:W4:Y:S04]  /*12d10*/  SHFL.IDX PT, R2, R6, RZ, 0x1e1f ;  /* 0x001e1fff06027589 */ /* 0x000f2800000e0000 */
        /* <DEDUP_REMOVED lines=10> */
.L_x_11457:
        /* <DEDUP_REMOVED lines=10> */
.L_x_11381:
        /* <DEDUP_REMOVED lines=11> */
.L_x_11382:
        /* <DEDUP_REMOVED lines=23> */
.L_x_11384:
[----:B------:R-:W-:Y:S05]  /*13080*/  BSYNC B6 ;  /* 0x0000000000067941 */ /* 0x000fea0003800000 */
.L_x_11383:
[----:B------:R1:W5:Y:S01]  /*13090*/  LDL R8, [R1+0x18] ;  /* 0x0000180001087983 */ /* 0x0003620000100800 */
[----:B------:R-:W-:Y:S01]  /*130a0*/  UISETP.NE.AND UP0, UPT, UR52, URZ, UPT ;  /* 0x0000003f3400728c */ /* 0x000fe2000bf05270 */
[----:B------:R-:W4:Y:S01]  /*130b0*/  S2R R18, SR_TID.X ;  /* 0x0000000000127919 */ /* 0x000f220000002100 */
[----:B------:R-:W-:Y:S01]  /*130c0*/  R2UR UR6, R29 ;  /* 0x000000001d0672ca */ /* 0x000fe200000e0000 */
[----:B------:R-:W-:-:S03]  /*130d0*/  ULDC.64 UR8, c[0x0][0x2d8] ;  /* 0x0000b60000087ab9 */ /* 0x000fc60000000a00 */
[----:B------:R-:W-:Y:S01]  /*130e0*/  PLOP3.LUT P0, PT, PT, PT, UP0, 0x80, 0x0 ;  /* 0x000000000000781c */ /* 0x000fe20003f0f008 */
[----:B------:R-:W-:Y:S01]  /*130f0*/  ULDC UR12, c[0x0][0x448] ;  /* 0x00011200000c7ab9 */ /* 0x000fe20000000800 */
[----:B------:R-:W-:Y:S01]  /*13100*/  R2UR UR7, R19 ;  /* 0x00000000130772ca */ /* 0x000fe200000e0000 */
[----:B------:R-:W-:Y:S01]  /*13110*/  ULDC.64 UR10, c[0x0][0x280] ;  /* 0x0000a000000a7ab9 */ /* 0x000fe20000000a00 */
[C---:B------:R-:W-:Y:S01]  /*13120*/  LOP3.LUT P3, RZ, R17.reuse, 0x80, RZ, 0xc0, !PT ;  /* 0x0000008011ff7812 */ /* 0x040fe2000786c0ff */
[----:B------:R-:W-:Y:S01]  /*13130*/  @UP0 ULDC UR4, c[0x0][0x44c] ;  /* 0x0001130000040ab9 */ /* 0x000fe20000000800 */
[----:B------:R-:W-:Y:S01]  /*13140*/  @UP0 ULDC UR13, c[0x0][0x44c] ;  /* 0x00011300000d0ab9 */ /* 0x000fe20000000800 */
[C---:B------:R-:W-:Y:S02]  /*13150*/  LOP3.LUT P4, RZ, R17.reuse, 0x40, RZ, 0xc0, !PT ;  /* 0x0000004011ff7812 */ /* 0x040fe4000788c0ff */
        /* <DEDUP_REMOVED lines=9> */
[----:B------:R-:W-:Y:S02]  /*131f0*/  @UP0 ULDC UR4, c[0x0][0x450] ;  /* 0x0001140000040ab9 */ /* 0x000fe40000000800 */
        /* <DEDUP_REMOVED lines=16> */
[----:B------:R-:W-:Y:S01]  /*13300*/  IMAD.U32 R6, RZ, RZ, UR8 ;  /* 0x00000008ff067e24 */ /* 0x000fe2000f8e00ff */
[----:B------:R-:W-:Y:S01]  /*13310*/  ULDC.64 UR6, c[0x0][0x2c8] ;  /* 0x0000b20000067ab9 */ /* 0x000fe20000000a00 */
[----:B0-23--:R-:W-:Y:S02]  /*13320*/  IMAD.MOV R4, RZ, RZ, -R2 ;  /* 0x000000ffff047224 */ /* 0x00dfe400078e0a02 */
[C---:B------:R-:W-:Y:S02]  /*13330*/  IMAD R5, R2.reuse, UR9, R5 ;  /* 0x0000000902057c24 */ /* 0x040fe4000f8e0205 */
[----:B------:R-:W-:-:S04]  /*13340*/  IMAD.WIDE.U32 R2, R2, R6, UR4 ;  /* 0x0000000402027e25 */ /* 0x000fc8000f8e0006 */
[----:B------:R-:W-:Y:S02]  /*13350*/  IMAD R4, R4, UR12, R0 ;  /* 0x0000000c04047c24 */ /* 0x000fe4000f8e0200 */
[----:B------:R-:W-:-:S03]  /*13360*/  IMAD.IADD R3, R3, 0x1, R5 ;  /* 0x0000000103037824 */ /* 0x000fc600078e0205 */
[----:B------:R-:W-:Y:S01]  /*13370*/  SHF.R.S32.HI R5, RZ, 0x1f, R4 ;  /* 0x0000001fff057819 */ /* 0x000fe20000011404 */
[----:B------:R-:W-:-:S04]  /*13380*/  IMAD.WIDE.U32 R2, R4, UR6, R2 ;  /* 0x0000000604027c25 */ /* 0x000fc8000f8e0002 */
[----:B------:R-:W-:-:S04]  /*13390*/  IMAD R5, R5, UR6, RZ ;  /* 0x0000000605057c24 */ /* 0x000fc8000f8e02ff */
[----:B------:R-:W-:Y:S01]  /*133a0*/  IMAD R4, R4, UR7, R5 ;  /* 0x0000000704047c24 */ /* 0x000fe2000f8e0205 */
[----:B------:R-:W-:-:S04]  /*133b0*/  IADD3 R5, P0, R2, UR10, RZ ;  /* 0x0000000a02057c10 */ /* 0x000fc8000ff1e0ff */
[----:B------:R-:W-:Y:S02]  /*133c0*/  IADD3.X R4, R3, UR11, R4, P0, !PT ;  /* 0x0000000b03047c10 */ /* 0x000fe400087fe404 */
[----:B------:R-:W-:Y:S01]  /*133d0*/  PLOP3.LUT P0, PT, PT, PT, UP0, 0x80, 0x0 ;  /* 0x000000000000781c */ /* 0x000fe20003f0f008 */
[----:B------:R-:W-:-:S12]  /*133e0*/  VIADD R0, R0, 0x80 ;  /* 0x0000008000007836 */ /* 0x000fd80000000000 */
[----:B------:R-:W-:Y:S01]  /*133f0*/  @P0 IMAD.HI.U32 R3, R0, UR13, RZ ;  /* 0x0000000d00030c27 */ /* 0x000fe2000f8e00ff */
[----:B------:R-:W-:Y:S01]  /*13400*/  PLOP3.LUT P0, PT, PT, PT, UP0, 0x80, 0x0 ;  /* 0x000000000000781c */ /* 0x000fe20003f0f008 */
[----:B------:R-:W-:Y:S02]  /*13410*/  @UP0 ULDC UR13, c[0x0][0x450] ;  /* 0x00011400000d0ab9 */ /* 0x000fe40000000800 */
[----:B------:R-:W-:Y:S01]  /*13420*/  IMAD.MOV.U32 R2, RZ, RZ, R0 ;  /* 0x000000ffff027224 */ /* 0x000fe200078e0000 */
[----:B------:R-:W0:Y:S09]  /*13430*/  S2R R20, SR_TID.X ;  /* 0x0000000000147919 */ /* 0x000e320000002100 */
[----:B------:R-:W-:-:S05]  /*13440*/  @P0 SHF.R.U32.HI R2, RZ, UR13, R3 ;  /* 0x0000000dff020c19 */ /* 0x000fca0008011603 */
[----:B------:R-:W-:-:S04]  /*13450*/  IMAD.MOV R3, RZ, RZ, -R2 ;  /* 0x000000ffff037224 */ /* 0x000fc800078e0a02 */
[----:B------:R-:W-:Y:S01]  /*13460*/  IMAD R0, R3, UR12, R0 ;  /* 0x0000000c03007c24 */ /* 0x000fe2000f8e0200 */
        /* <DEDUP_REMOVED lines=11> */
[C---:B0-----:R-:W-:Y:S01]  /*13520*/  IMAD.SHL.U32 R9, R20.reuse, 0x10, RZ ;  /* 0x0000001014097824 */ /* 0x041fe200078e00ff */
[----:B------:R-:W-:Y:S02]  /*13530*/  LOP3.LUT R18, R20, 0x7f, RZ, 0xc0, !PT ;  /* 0x0000007f14127812 */ /* 0x000fe400078ec0ff */
[----:B------:R-:W-:Y:S02]  /*13540*/  IADD3.X R6, R3, UR11, R6, P0, !PT ;  /* 0x0000000b03067c10 */ /* 0x000fe400087fe406 */
[----:B------:R-:W-:Y:S02]  /*13550*/  LOP3.LUT R9, R9, 0x10, RZ, 0xc0, !PT ;  /* 0x0000001009097812 */ /* 0x000fe400078ec0ff */
[----:B------:R-:W-:Y:S01]  /*13560*/  SHF.R.U32.HI R10, RZ, 0x1, R18 ;  /* 0x00000001ff0a7819 */ /* 0x000fe20000011612 */
[----:B-1----:R-:W-:Y:S06]  /*13570*/  BRA.DIV UR4, `(.L_x_11385) ;  /* 0x0000002e04247947 */ /* 0x002fec000b800000 */
[----:B------:R-:W0:Y:S01]  /*13580*/  SHFL.IDX PT, R3, R5, RZ, 0x1e1f ;  /* 0x001e1fff05037589 */ /* 0x000e2200000e0000 */
[----:B------:R-:W-:-:S03]  /*13590*/  VIADD R0, R10, UR43 ;  /* 0x0000002b0a007c36 */ /* 0x000fc60008000000 */
[----:B------:R-:W1:Y:S02]  /*135a0*/  SHFL.IDX PT, R2, R4, RZ, 0x1e1f ;  /* 0x001e1fff04027589 */ /* 0x000e6400000e0000 */
[----:B------:R-:W-:Y:S02]  /*135b0*/  ISETP.GE.AND P1, PT, R0, UR41, PT ;  /* 0x0000002900007c0c */ /* 0x000fe4000bf26270 */
[----:B------:R-:W2:Y:S04]  /*135c0*/  SHFL.IDX PT, R5, R5, 0x1, 0x1e1f ;  /* 0x003e1f0005057f89 */ /* 0x000ea800000e0000 */
[----:B------:R-:W3:Y:S04]  /*135d0*/  SHFL.IDX PT, R4, R4, 0x1, 0x1e1f ;  /* 0x003e1f0004047f89 */ /* 0x000ee800000e0000 */
[----:B------:R-:W4:Y:S03]  /*135e0*/  SHFL.IDX PT, R6, R6, RZ, 0x1e1f ;  /* 0x001e1fff06067589 */ /* 0x000f2600000e0000 */
        /* <DEDUP_REMOVED lines=12> */
[----:B------:R-:W-:Y:S04]  /*136b0*/  @!P1 LDGSTS.E.BYPASS.LTC128B.128 [R8+0xf800], desc[UR50][R2.64], !P3 ;  /* 0x0f80000002089fae */ /* 0x000fe8000d901d72 */
[----:B------:R-:W-:Y:S04]  /*136c0*/  @!P1 LDGSTS.E.BYPASS.LTC128B.128 [R8+0x11000], desc[UR50][R2.64+0x20], !P4 ;  /* 0x1100002002089fae */ /* 0x000fe8000e101d72 */
[----:B------:R0:W-:Y:S04]  /*136d0*/  @!P1 LDGSTS.E.BYPASS.LTC128B.128 [R8+0x12800], desc[UR50][R2.64+0x40], !P5 ;  /* 0x1280004002089fae */ /* 0x0001e8000e901d72 */
[----:B0---4-:R0:W1:Y:S02]  /*136e0*/  SHFL.IDX PT, R2, R7, RZ, 0x1e1f ;  /* 0x001e1fff07027589 */ /* 0x01106400000e0000 */
.L_x_11464:
[----:B------:R-:W-:Y:S01]  /*136f0*/  VIADD R0, R0, 0x80 ;  /* 0x0000008000007836 */ /* 0x000fe20000000000 */
[----:B------:R-:W-:Y:S04]  /*13700*/  BSSY B0, `(.L_x_11386) ;  /* 0x000000b000007945 */ /* 0x000fe80003800000 */
[----:B------:R-:W-:-:S13]  /*13710*/  ISETP.GE.AND P0, PT, R0, UR41, PT ;  /* 0x0000002900007c0c */ /* 0x000fda000bf06270 */
        /* <DEDUP_REMOVED lines=9> */
.L_x_11387:
[----:B------:R-:W-:Y:S05]  /*137b0*/  BSYNC B0 ;  /* 0x0000000000007941 */ /* 0x000fea0003800000 */
.L_x_11386:
[----:B------:R-:W-:Y:S01]  /*137c0*/  NOP ;  /* 0x0000000000007918 */ /* 0x000fe20000000000 */
[----:B------:R-:W-:-:S13]  /*137d0*/  PLOP3.LUT P0, PT, PT, PT, PT, 0x80, 0x0 ;  /* 0x000000000000781c */ /* 0x000fda0003f0f070 */
.L_x_11388:
        /* <DEDUP_REMOVED lines=18> */
.L_x_11465:
[----:B------:R-:W-:Y:S05]  /*13900*/  BSYNC B0 ;  /* 0x0000000000007941 */ /* 0x000fea0003800000 */
.L_x_11389:
[----:B------:R-:W-:-:S04]  /*13910*/  UIADD3 UR4, UR44, -0x2, URZ ;  /* 0xfffffffe2c047890 */ /* 0x000fc8000fffe03f */
[----:B------:R-:W-:-:S06]  /*13920*/  UISETP.GE.AND UP0, UPT, UR4, UR45, UPT ;  /* 0x0000002d0400728c */ /* 0x000fcc000bf06270 */
[----:B------:R-:W-:-:S13]  /*13930*/  PLOP3.LUT P0, PT, PT, PT, UP0, 0x40, 0x0 ;  /* 0x000000000000781c */ /* 0x000fda0003f0e808 */
[----:B------:R-:W-:Y:S05]  /*13940*/  @P0 BRA `(.L_x_11391) ;  /* 0x0000001000500947 */ /* 0x000fea0003800000 */
[----:B------:R-:W-:Y:S02]  /*13950*/  IMAD.MOV.U32 R0, RZ, RZ, R22 ;  /* 0x000000ffff007224 */ /* 0x000fe400078e0016 */
[----:B------:R-:W-:Y:S02]  /*13960*/  IMAD.MOV.U32 R5, RZ, RZ, R25 ;  /* 0x000000ffff057224 */ /* 0x000fe400078e0019 */
[----:B------:R-:W-:-:S07]  /*13970*/  IMAD.U32 R20, RZ, RZ, UR4 ;  /* 0x00000004ff147e24 */ /* 0x000fce000f8e00ff */
.L_x_11411:
[----:B0-2---:R-:W2:Y:S01]  /*13980*/  LDL R8, [R1+0x4] ;  /* 0x0000040001087983 */ /* 0x005ea20000100800 */
[----:B------:R-:W3:Y:S03]  /*13990*/  LDC R4, c[0x0][0x430] ;  /* 0x00010c00ff047b82 */ /* 0x000ee60000000800 */
[----:B0-----:R-:W4:Y:S01]  /*139a0*/  LDL R7, [R1] ;  /* 0x0000000001077983 */ /* 0x001f220000100800 */
[----:B------:R-:W1:Y:S01]  /*139b0*/  S2R R2, SR_TID.X ;  /* 0x0000000000027919 */ /* 0x000e620000002100 */
[----:B---3--:R-:W-:-:S13]  /*139c0*/  ISETP.NE.AND P0, PT, R4, 0x1, PT ;  /* 0x000000010400780c */ /* 0x008fda0003f05270 */
[----:B------:R-:W0:Y:S01]  /*139d0*/  @P0 LDC R6, c[0x0][0x434] ;  /* 0x00010d00ff060b82 */ /* 0x000e220000000800 */
[----:B-1----:R-:W-:-:S04]  /*139e0*/  LOP3.LUT R3, R2, 0x7f, RZ, 0xc0, !PT ;  /* 0x0000007f02037812 */ /* 0x002fc800078ec0ff */
[----:B------:R-:W-:-:S03]  /*139f0*/  SHF.R.U32.HI R4, RZ, 0x1, R3 ;  /* 0x00000001ff047819 */ /* 0x000fc60000011603 */
[----:B------:R-:W1:Y:S01]  /*13a00*/  @P0 LDC R3, c[0x0][0x438] ;  /* 0x00010e00ff030b82 */ /* 0x000e620000000800 */
[----:B------:R-:W-:Y:S02]  /*13a10*/  IMAD.SHL.U32 R2, R2, 0x40, RZ ;  /* 0x0000004002027824 */ /* 0x000fe400078e00ff */
[----:B------:R-:W-:-:S03]  /*13a20*/  IMAD R4, R20, 0x80, R4 ;  /* 0x0000008014047824 */ /* 0x000fc600078e0204 */
[----:B------:R-:W-:Y:S01]  /*13a30*/  LOP3.LUT R2, R2, 0x40, RZ, 0xc0, !PT ;  /* 0x0000004002027812 */ /* 0x000fe200078ec0ff */
[----:B------:R-:W-:Y:S05]  /*13a40*/  YIELD ;  /* 0x0000000000007946 */ /* 0x000fea0003800000 */
[----:B------:R-:W-:Y:S01]  /*13a50*/  ULDC UR4, c[0x0][0x430] ;  /* 0x00010c0000047ab9 */ /* 0x000fe20000000800 */
[----:B--2---:R-:W-:-:S05]  /*13a60*/  IADD3 R4, R2, R4, R8 ;  /* 0x0000000402047210 */ /* 0x004fca0007ffe008 */
[----:B0-----:R-:W-:-:S04]  /*13a70*/  @P0 IMAD.HI.U32 R6, R4, R6, RZ ;  /* 0x0000000604060227 */ /* 0x001fc800078e00ff */
[----:B------:R-:W-:Y:S01]  /*13a80*/  IMAD.MOV.U32 R2, RZ, RZ, R4 ;  /* 0x000000ffff027224 */ /* 0x000fe200078e0004 */
[----:B-1----:R-:W-:-:S05]  /*13a90*/  @P0 SHF.R.U32.HI R2, RZ, R3, R6 ;  /* 0x00000003ff020219 */ /* 0x002fca0000011606 */
[--C-:B------:R-:W-:Y:S01]  /*13aa0*/  IMAD.MOV R8, RZ, RZ, -R2.reuse ;  /* 0x000000ffff087224 */ /* 0x100fe200078e0a02 */
[----:B------:R-:W-:-:S03]  /*13ab0*/  SHF.R.S32.HI R3, RZ, 0x1f, R2 ;  /* 0x0000001fff037819 */ /* 0x000fc60000011402 */
[----:B------:R-:W-:Y:S01]  /*13ac0*/  IMAD R8, R8, UR4, R4 ;  /* 0x0000000408087c24 */ /* 0x000fe2000f8e0204 */
[----:B------:R-:W-:Y:S02]  /*13ad0*/  ULDC.64 UR4, c[0x0][0x428] ;  /* 0x00010a0000047ab9 */ /* 0x000fe40000000a00 */
[----:B----4-:R-:W-:Y:S02]  /*13ae0*/  IMAD R4, R7, UR4, RZ ;  /* 0x0000000407047c24 */ /* 0x010fe4000f8e02ff */
[----:B------:R-:W-:-:S04]  /*13af0*/  IMAD.WIDE.U32 R2, R28, UR4, R2 ;  /* 0x000000041c027c25 */ /* 0x000fc8000f8e0002 */
        /* <DEDUP_REMOVED lines=13> */
[----:B------:R-:W-:Y:S02]  /*13bd0*/  ISETP.GT.AND P1, PT, R2, UR45, PT ;  /* 0x0000002d02007c0c */ /* 0x000fe4000bf24270 */
[----:B------:R-:W-:Y:S02]  /*13be0*/  SEL R22, R22, RZ, P0 ;  /* 0x000000ff16167207 */ /* 0x000fe40000000000 */
[----:B------:R-:W-:Y:S02]  /*13bf0*/  LOP3.LUT R25, R5, R25, RZ, 0x3c, !PT ;  /* 0x0000001905197212 */ /* 0x000fe400078e3cff */
[----:B--2---:R-:W-:Y:S01]  /*13c00*/  SHF.R.S32.HI R18, RZ, 0x1f, R7 ;  /* 0x0000001fff127819 */ /* 0x004fe20000011407 */
[----:B------:R-:W-:Y:S06]  /*13c10*/  @!P2 BRA `(.L_x_11392) ;  /* 0x000000000004a947 */ /* 0x000fec0003800000 */
[----:B------:R-:W-:Y:S01]  /*13c20*/  BPT.TRAP 0x1 ;  /* 0x000000040000795c */ /* 0x000fe20000300000 */
.L_x_11392:
[----:B------:R-:W-:Y:S01]  /*13c30*/  IMAD R4, R22, 0x8, R16 ;  /* 0x0000000816047824 */ /* 0x000fe200078e0210 */
[----:B------:R-:W-:Y:S01]  /*13c40*/  SHF.L.U32 R10, R25, 0x1f, RZ ;  /* 0x0000001f190a7819 */ /* 0x000fe200000006ff */
[----:B------:R-:W-:Y:S01]  /*13c50*/  BSSY B0, `(.L_x_11393) ;  /* 0x0000004000007945 */ /* 0x000fe20003800000 */
[----:B------:R-:W-:Y:S02]  /*13c60*/  SHF.R.S32.HI R9, RZ, 0x1f, R8 ;  /* 0x0000001fff097819 */ /* 0x000fe40000011408 */
[----:B------:R-:W0:Y:S02]  /*13c70*/  SYNCS.PHASECHK.TRANS64.TRYWAIT P0, [R4+URZ+0x19c80], R10 ;  /* 0x019c800a040075a7 */ /* 0x000e24000800017f */
[----:B0-----:R-:W-:Y:S05]  /*13c80*/  @!P0 BRA `(.L_x_11394) ;  /* 0x0000002800608947 */ /* 0x001fea0003800000 */
.L_x_11466:
[----:B------:R-:W-:Y:S05]  /*13c90*/  BSYNC B0 ;  /* 0x0000000000007941 */ /* 0x000fea0003800000 */
.L_x_11393:
[----:B------:R-:W2:Y:S01]  /*13ca0*/  LDL R11, [R1+0x10] ;  /* 0x00001000010b7983 */ /* 0x000ea20000100800 */
        /* <DEDUP_REMOVED lines=24> */
[----:B------:R-:W-:Y:S01]  /*13e30*/  IMAD.IADD R6, R16, 0x1, R6 ;  /* 0x0000000110067824 */ /* 0x000fe200078e0206 */
[----:B------:R-:W2:Y:S01]  /*13e40*/  SHFL.IDX PT, R2, R21, RZ, 0x1e1f ;  /* 0x001e1fff15027589 */ /* 0x000ea200000e0000 */
[----:B-1----:R-:W-:-:S03]  /*13e50*/  IMAD.SHL.U32 R11, R3, 0x10, RZ ;  /* 0x00000010030b7824 */ /* 0x002fc600078e00ff */
[----:B------:R-:W1:Y:S02]  /*13e60*/  SHFL.IDX PT, R3, R26, RZ, 0x1e1f ;  /* 0x001e1fff1a037589 */ /* 0x000e6400000e0000 */
[----:B------:R-:W-:Y:S02]  /*13e70*/  LOP3.LUT R11, R11, 0x10, RZ, 0xc0, !PT ;  /* 0x000000100b0b7812 */ /* 0x000fe400078ec0ff */
[----:B------:R-:W3:Y:S02]  /*13e80*/  SHFL.IDX PT, R26, R26, 0x1, 0x1e1f ;  /* 0x003e1f001a1a7f89 */ /* 0x000ee400000e0000 */
[----:B--2---:R-:W-:-:S05]  /*13e90*/  IADD3 R2, P0, R11, R2, RZ ;  /* 0x000000020b027210 */ /* 0x004fca0007f1e0ff */
[----:B-1----:R-:W-:-:S05]  /*13ea0*/  IMAD.X R3, RZ, RZ, R3, P0 ;  /* 0x000000ffff037224 */ /* 0x002fca00000e0603 */
[----:B------:R-:W-:Y:S04]  /*13eb0*/  LDGSTS.E.BYPASS.LTC128B.128 [R6+0x9000], desc[UR50][R2.64], !P4 ;  /* 0x0900000002067fae */ /* 0x000fe8000e101d72 */
[----:B------:R-:W-:Y:S04]  /*13ec0*/  LDGSTS.E.BYPASS.LTC128B.128 [R6+0xa000], desc[UR50][R2.64+0x20], !P3 ;  /* 0x0a00002002067fae */ /* 0x000fe8000d901d72 */
[----:B------:R1:W-:Y:S04]  /*13ed0*/  LDGSTS.E.BYPASS.LTC128B.128 [R6+0xb000], desc[UR50][R2.64+0x40], !P2 ;  /* 0x0b00004002067fae */ /* 0x0003e8000d101d72 */
[----:B-1-3--:R1:W2:Y:S02]  /*13ee0*/  SHFL.IDX PT, R2, R21, 0x1, 0x1e1f ;  /* 0x003e1f0015027f89 */ /* 0x00a2a400000e0000 */
.L_x_11472:
        /* <DEDUP_REMOVED lines=13> */
.L_x_11396:
        /* <DEDUP_REMOVED lines=11> */
.L_x_11397:
[----:B------:R2:W-:Y:S01]  /*14070*/  SYNCS.ARRIVE.TRANS64.A1T0 RZ, [R4+URZ+0x19c70], RZ ;  /* 0x019c70ff04ff79a7 */ /* 0x0005e2000810003f */
[----:B------:R-:W-:Y:S05]  /*14080*/  @!P3 BRA `(.L_x_11398) ;  /* 0x000000000004b947 */ /* 0x000fea0003800000 */
[----:B------:R-:W-:Y:S01]  /*14090*/  BPT.TRAP 0x1 ;  /* 0x000000040000795c */ /* 0x000fe20000300000 */
.L_x_11398:
[----:B------:R-:W3:Y:S01]  /*140a0*/  SYNCS.PHASECHK.TRANS64.TRYWAIT P0, [R4+URZ+0x19c40], R10 ;  /* 0x019c400a040075a7 */ /* 0x000ee2000800017f */
[----:B------:R-:W-:Y:S04]  /*140b0*/  BSSY B0, `(.L_x_11399) ;  /* 0x0000002000007945 */ /* 0x000fe80003800000 */
[----:B---3--:R-:W-:Y:S05]  /*140c0*/  @!P0 BRA `(.L_x_11400) ;  /* 0x0000002800108947 */ /* 0x008fea0003800000 */
.L_x_11473:
[----:B------:R-:W-:Y:S05]  /*140d0*/  BSYNC B0 ;  /* 0x0000000000007941 */ /* 0x000fea0003800000 */
.L_x_11399:
[----:B------:R-:W1:Y:S01]  /*140e0*/  S2R R11, SR_TID.X ;  /* 0x00000000000b7919 */ /* 0x000e620000002100 */
        /* <DEDUP_REMOVED lines=33> */
.L_x_11479:
        /* <DEDUP_REMOVED lines=10> */
.L_x_11402:
        /* <DEDUP_REMOVED lines=11> */
.L_x_11403:
[----:B------:R-:W-:Y:S01]  /*14450*/  IMAD.U32 R2, RZ, RZ, UR47 ;  /* 0x0000002fff027e24 */ /* 0x000fe2000f8e00ff */
[----:B------:R0:W-:Y:S04]  /*14460*/  SYNCS.ARRIVE.TRANS64.A1T0 RZ, [R4+URZ+0x19c30], RZ ;  /* 0x019c30ff04ff79a7 */ /* 0x0001e8000810003f */
[----:B------:R-:W-:-:S13]  /*14470*/  ISETP.NE.AND P0, PT, R2, 0x3, PT ;  /* 0x000000030200780c */ /* 0x000fda0003f05270 */
[----:B0-----:R-:W-:Y:S05]  /*14480*/  @!P0 BRA `(.L_x_11404) ;  /* 0x0000000000048947 */ /* 0x001fea0003800000 */
[----:B------:R-:W-:Y:S01]  /*14490*/  BPT.TRAP 0x1 ;  /* 0x000000040000795c */ /* 0x000fe20000300000 */
.L_x_11404:
[----:B------:R-:W-:Y:S01]  /*144a0*/  LOP3.LUT R3, R5, 0x1, RZ, 0x3c, !PT ;  /* 0x0000000105037812 */ /* 0x000fe200078e3cff */
[----:B------:R-:W-:Y:S01]  /*144b0*/  IMAD R2, R0, 0x8, R16 ;  /* 0x0000000800027824 */ /* 0x000fe200078e0210 */
[----:B------:R-:W-:Y:S02]  /*144c0*/  BSSY B0, `(.L_x_11405) ;  /* 0x0000004000007945 */ /* 0x000fe40003800000 */
[----:B------:R-:W-:-:S04]  /*144d0*/  SHF.L.U32 R3, R3, 0x1f, RZ ;  /* 0x0000001f03037819 */ /* 0x000fc800000006ff */
[----:B------:R-:W0:Y:S02]  /*144e0*/  SYNCS.PHASECHK.TRANS64.TRYWAIT P2, [R2+URZ+0x19c70], R3 ;  /* 0x019c7003020075a7 */ /* 0x000e24000804017f */
[----:B0-----:R-:W-:Y:S05]  /*144f0*/  @!P2 BRA `(.L_x_11406) ;  /* 0x0000002400b0a947 */ /* 0x001fea0003800000 */
.L_x_11480:
[----:B------:R-:W-:Y:S05]  /*14500*/  BSYNC B0 ;  /* 0x0000000000007941 */ /* 0x000fea0003800000 */
.L_x_11405:
[----:B--23--:R-:W-:-:S05]  /*14510*/  IMAD.U32 R4, RZ, RZ, UR48 ;  /* 0x00000030ff047e24 */ /* 0x00cfca000f8e00ff */
[----:B------:R-:W-:-:S13]  /*14520*/  ISETP.NE.AND P2, PT, R4, 0x3, PT ;  /* 0x000000030400780c */ /* 0x000fda0003f45270 */
[----:B------:R-:W-:Y:S05]  /*14530*/  @!P2 BRA `(.L_x_11407) ;  /* 0x000000000004a947 */ /* 0x000fea0003800000 */
[----:B------:R-:W-:Y:S01]  /*14540*/  BPT.TRAP 0x1 ;  /* 0x000000040000795c */ /* 0x000fe20000300000 */
.L_x_11407:
[----:B0-----:R-:W-:Y:S01]  /*14550*/  SHF.L.U32 R3, R5, 0x1f, RZ ;  /* 0x0000001f05037819 */ /* 0x001fe200000006ff */
[----:B------:R-:W-:-:S03]  /*14560*/  IMAD R0, R0, 0x3000, RZ ;  /* 0x0000300000007824 */ /* 0x000fc600078e02ff */
[----:B------:R-:W0:Y:S02]  /*14570*/  SYNCS.PHASECHK.TRANS64.TRYWAIT P2, [R2+URZ+0x19c60], R3 ;  /* 0x019c6003020075a7 */ /* 0x000e24000804017f */
[----:B0-----:R-:W-:Y:S05]  /*14580*/  @!P2 BRA `(.L_x_11408) ;  /* 0x0000002400a0a947 */ /* 0x001fea0003800000 */
.L_x_11481:
        /* <DEDUP_REMOVED lines=69> */
.L_x_11409:
[----:B-1----:R1:W-:Y:S01]  /*149e0*/  SYNCS.ARRIVE.TRANS64.A1T0 RZ, [R2+URZ+0x19c50], RZ ;  /* 0x019c50ff02ff79a7 */ /* 0x0023e2000810003f */
[----:B------:R-:W-:Y:S06]  /*149f0*/  BAR.SYNC.DEFER_BLOCKING 0x2, 0x80 ;  /* 0x0082000000007b1d */ /* 0x000fec0000010000 */
[----:B------:R-:W-:Y:S05]  /*14a00*/  @!P0 BRA `(.L_x_11410) ;  /* 0x0000000000048947 */ /* 0x000fea0003800000 */
[----:B------:R-:W-:Y:S01]  /*14a10*/  BPT.TRAP 0x1 ;  /* 0x000000040000795c */ /* 0x000fe20000300000 */
.L_x_11410:
[----:B------:R-:W2:Y:S01]  /*14a20*/  LDL R0, [R1+0x8] ;  /* 0x0000080001007983 */ /* 0x000ea20000100800 */
[----:B-1----:R-:W-:Y:S02]  /*14a30*/  VIADD R2, R2, 0x19c80 ;  /* 0x00019c8002027836 */ /* 0x002fe40000000000 */
[----:B------:R-:W-:-:S03]  /*14a40*/  IMAD.MOV.U32 R5, RZ, RZ, R25 ;  /* 0x000000ffff057224 */ /* 0x000fc600078e0019 */
[----:B--2---:R-:W-:Y:S01]  /*14a50*/  PRMT R2, R0, 0x654, R2 ;  /* 0x0000065400027816 */ /* 0x004fe20000000002 */
[----:B------:R-:W-:-:S03]  /*14a60*/  IMAD.MOV.U32 R0, RZ, RZ, R22 ;  /* 0x000000ffff007224 */ /* 0x000fc600078e0016 */
[----:B------:R2:W-:Y:S01]  /*14a70*/  SYNCS.ARRIVE.TRANS64.RED.A1T0 RZ, [R2+URZ], RZ ;  /* 0x000000ff02ff79a7 */ /* 0x0005e2000810043f */
[----:B------:R-:W-:Y:S05]  /*14a80*/  @P1 BRA `(.L_x_11411) ;  /* 0xffffffec00bc1947 */ /* 0x000fea000383ffff */
.L_x_11391:
[----:B--2---:R-:W2:Y:S01]  /*14a90*/  S2R R2, SR_TID.X ;  /* 0x0000000000027919 */ /* 0x004ea20000002100 */
[----:B------:R-:W-:Y:S01]  /*14aa0*/  BSSY B0, `(.L_x_11412) ;  /* 0x0000012000007945 */ /* 0x000fe20003800000 */
[----:B------:R-:W-:Y:S01]  /*14ab0*/  IMAD.U32 R4, RZ, RZ, UR47 ;  /* 0x0000002fff047e24 */ /* 0x000fe2000f8e00ff */
[----:B--2---:R-:W-:-:S04]  /*14ac0*/  LOP3.LUT R2, R2, 0x7f, RZ, 0xc0, !PT ;  /* 0x0000007f02027812 */ /* 0x004fc800078ec0ff */
[----:B------:R-:W-:-:S13]  /*14ad0*/  ISETP.NE.AND P0, PT, R2, RZ, PT ;  /* 0x000000ff0200720c */ /* 0x000fda0003f05270 */
[----:B------:R-:W-:Y:S05]  /*14ae0*/  @P0 BRA `(.L_x_11413) ;  /* 0x0000000000340947 */ /* 0x000fea0003800000 */
[----:B0-----:R-:W0:Y:S01]  /*14af0*/  S2R R7, SR_LANEID ;  /* 0x0000000000077919 */ /* 0x001e220000000000 */
[----:B------:R-:W-:Y:S01]  /*14b00*/  VOTEU.ANY UR4, UPT, PT ;  /* 0x0000000000047886 */ /* 0x000fe200038e0100 */
[----:B-1----:R-:W1:Y:S01]  /*14b10*/  LDC.64 R2, c[0x0][0xc80] ;  /* 0x00032000ff027b82 */ /* 0x002e620000000a00 */
        /* <DEDUP_REMOVED lines=10> */
.L_x_11413:
[----:B------:R-:W-:Y:S05]  /*14bc0*/  BSYNC B0 ;  /* 0x0000000000007941 */ /* 0x000fea0003800000 */
.L_x_11412:
[----:B------:R-:W-:-:S13]  /*14bd0*/  ISETP.NE.AND P1, PT, R4, 0x3, PT ;  /* 0x000000030400780c */ /* 0x000fda0003f25270 */
[----:B------:R-:W-:Y:S05]  /*14be0*/  @!P1 BRA `(.L_x_11414) ;  /* 0x0000000000049947 */ /* 0x000fea0003800000 */
[----:B------:R-:W-:Y:S01]  /*14bf0*/  BPT.TRAP 0x1 ;  /* 0x000000040000795c */ /* 0x000fe20000300000 */
.L_x_11414:
[----:B01----:R-:W-:Y:S01]  /*14c00*/  LOP3.LUT R3, R25, 0x1, RZ, 0x3c, !PT ;  /* 0x0000000119037812 */ /* 0x003fe200078e3cff */
[----:B--2---:R-:W-:Y:S01]  /*14c10*/  IMAD R0, R22, 0x8, R16 ;  /* 0x0000000816007824 */ /* 0x004fe200078e0210 */
[----:B------:R-:W-:Y:S02]  /*14c20*/  BSSY B0, `(.L_x_11415) ;  /* 0x0000004000007945 */ /* 0x000fe40003800000 */
[----:B------:R-:W-:-:S04]  /*14c30*/  SHF.L.U32 R3, R3, 0x1f, RZ ;  /* 0x0000001f03037819 */ /* 0x000fc800000006ff */
[----:B------:R-:W0:Y:S02]  /*14c40*/  SYNCS.PHASECHK.TRANS64.TRYWAIT P2, [R0+URZ+0x19c70], R3 ;  /* 0x019c7003000075a7 */ /* 0x000e24000804017f */
[----:B0-----:R-:W-:Y:S05]  /*14c50*/  @!P2 BRA `(.L_x_11416) ;  /* 0x000000200000a947 */ /* 0x001fea0003800000 */
.L_x_11482:
[----:B------:R-:W-:Y:S05]  /*14c60*/  BSYNC B0 ;  /* 0x0000000000007941 */ /* 0x000fea0003800000 */
.L_x_11415:
[----:B------:R-:W-:-:S05]  /*14c70*/  IMAD.U32 R2, RZ, RZ, UR48 ;  /* 0x00000030ff027e24 */ /* 0x000fca000f8e00ff */
[----:B------:R-:W-:-:S13]  /*14c80*/  ISETP.NE.AND P2, PT, R2, 0x3, PT ;  /* 0x000000030200780c */ /* 0x000fda0003f45270 */
[----:B------:R-:W-:Y:S05]  /*14c90*/  @!P2 BRA `(.L_x_11417) ;  /* 0x000000000004a947 */ /* 0x000fea0003800000 */
[----:B------:R-:W-:Y:S01]  /*14ca0*/  BPT.TRAP 0x1 ;  /* 0x000000040000795c */ /* 0x000fe20000300000 */
.L_x_11417:
[----:B0-----:R-:W-:-:S04]  /*14cb0*/  SHF.L.U32 R3, R25, 0x1f, RZ ;  /* 0x0000001f19037819 */ /* 0x001fc800000006ff */
[----:B------:R-:W0:Y:S02]  /*14cc0*/  SYNCS.PHASECHK.TRANS64.TRYWAIT P2, [R0+URZ+0x19c60], R3 ;  /* 0x019c6003000075a7 */ /* 0x000e24000804017f */
[----:B0-----:R-:W-:Y:S05]  /*14cd0*/  @!P2 BRA `(.L_x_11418) ;  /* 0x0000001c00f4a947 */ /* 0x001fea0003800000 */
.L_x_11483:
[----:B------:R-:W2:Y:S01]  /*14ce0*/  LDL R15, [R1+0xc] ;  /* 0x00000c00010f7983 */ /* 0x000ea20000100800 */
[----:B------:R-:W-:Y:S01]  /*14cf0*/  IMAD R2, R22, 0x3000, RZ ;  /* 0x0000300016027824 */ /* 0x000fe200078e02ff */
[----:B------:R-:W-:Y:S05]  /*14d00*/  WARPSYNC.ALL ;  /* 0x0000000000007948 */ /* 0x000fea0003800000 */
[----:B0-----:R-:W-:Y:S02]  /*14d10*/  LOP3.LUT R3, R2, R24, RZ, 0xfc, !PT ;  /* 0x0000001802037212 */ /* 0x001fe400078efcff */
[----:B------:R-:W-:-:S03]  /*14d20*/  LOP3.LUT R14, R24, 0x1800, RZ, 0xfc, !PT ;  /* 0x00001800180e7812 */ /* 0x000fc600078efcff */
[----:B------:R-:W-:Y:S02]  /*14d30*/  IMAD.IADD R6, R16, 0x1, R3 ;  /* 0x0000000110067824 */ /* 0x000fe400078e0203 */
[----:B------:R-:W-:-:S04]  /*14d40*/  VIADD R3, R2, 0x1000 ;  /* 0x0000100002037836 */ /* 0x000fc80000000000 */
[----:B------:R-:W0:Y:S02]  /*14d50*/  LDSM.16.MT88.4 R4, [R6+0x9000] ;  /* 0x009000000604783b */ /* 0x000e240000004200 */
        /* <DEDUP_REMOVED lines=11> */
[----:B------:R-:W0:Y:S01]  /*14e10*/  LDSM.16.MT88.4 R4, [R4+0x9000] ;  /* 0x009000000404783b */ /* 0x000e220000004200 */
[----:B------:R-:W-:Y:S01]  /*14e20*/  VIADD R3, R2, 0x2000 ;  /* 0x0000200002037836 */ /* 0x000fe20000000000 */
        /* <DEDUP_REMOVED lines=9> */
[----:B------:R0:W1:Y:S02]  /*14ec0*/  LDSM.16.MT88.4 R4, [R12+0x9000] ;  /* 0x009000000c04783b */ /* 0x0000640000004200 */
[----:B0-----:R-:W-:Y:S02]  /*14ed0*/  IADD3 R12, R16, R14, R2 ;  /* 0x0000000e100c7210 */ /* 0x001fe40007ffe002 */
[----:B------:R-:W-:Y:S02]  /*14ee0*/  LOP3.LUT R14, R24, 0x2800, RZ, 0xfc, !PT ;  /* 0x00002800180e7812 */ /* 0x000fe400078efcff */
[----:B-1----:R-:W-:-:S02]  /*14ef0*/  PRMT R8, R4, 0x6420, R5 ;  /* 0x0000642004087816 */ /* 0x002fc40000000005 */
[----:B------:R-:W-:Y:S02]  /*14f00*/  PRMT R9, R4, 0x7531, R5 ;  /* 0x0000753104097816 */ /* 0x000fe40000000005 */
[----:B------:R-:W-:Y:S02]  /*14f10*/  LOP3.LUT R5, R2, 0x800, R24, 0xfe, !PT ;  /* 0x0000080002057812 */ /* 0x000fe400078efe18 */
        /* <DEDUP_REMOVED lines=34> */
.L_x_11419:
[----:B-1----:R1:W-:Y:S01]  /*15140*/  SYNCS.ARRIVE.TRANS64.A1T0 RZ, [R0+URZ+0x19c50], RZ ;  /* 0x019c50ff00ff79a7 */ /* 0x0023e2000810003f */
[----:B------:R-:W-:Y:S06]  /*15150*/  BAR.SYNC.DEFER_BLOCKING 0x2, 0x80 ;  /* 0x0082000000007b1d */ /* 0x000fec0000010000 */
[----:B------:R-:W-:Y:S05]  /*15160*/  @!P1 BRA `(.L_x_11420) ;  /* 0x0000000000049947 */ /* 0x000fea0003800000 */
[----:B------:R-:W-:Y:S01]  /*15170*/  BPT.TRAP 0x1 ;  /* 0x000000040000795c */ /* 0x000fe20000300000 */
.L_x_11420:
        /* <DEDUP_REMOVED lines=9> */
.L_x_11361:
[----:B------:R-:W-:Y:S05]  /*15210*/  BSYNC B7 ;  /* 0x0000000000077941 */ /* 0x000fea0003800000 */
.L_x_11359:
[----:B-12---:R1:W5:Y:S04]  /*15220*/  LDL R0, [R1+0x8] ;  /* 0x0000080001007983 */ /* 0x0063680000100800 */
        /* <DEDUP_REMOVED lines=13> */
.L_x_11421:
        /* <DEDUP_REMOVED lines=10> */
.L_x_11422:
[----:B--2---:R-:W2:Y:S01]  /*153a0*/  LDL R0, [R1+0x14] ;  /* 0x0000140001007983 */ /* 0x004ea20000100800 */
[----:B------:R-:W-:Y:S02]  /*153b0*/  ULDC UR4, c[0x0][0xc38] ;  /* 0x00030e0000047ab9 */ /* 0x000fe40000000800 */
[----:B--2---:R-:W-:-:S13]  /*153c0*/  ISETP.GE.AND P0, PT, R0, UR4, PT ;  /* 0x0000000400007c0c */ /* 0x004fda000bf06270 */
[----:B------:R-:W-:Y:S05]  /*153d0*/  @!P0 BRA `(.L_x_11423) ;  /* 0xffffffc000088947 */ /* 0x000fea000383ffff */
.L_x_11350:
        /* <DEDUP_REMOVED lines=12> */
.L_x_11484:
[----:B------:R-:W-:Y:S05]  /*154a0*/  BSYNC B0 ;  /* 0x0000000000007941 */ /* 0x000fea0003800000 */
.L_x_11424:
[----:B------:R-:W-:-:S03]  /*154b0*/  UMOV UR4, 0xffffffff ;  /* 0xffffffff00047882 */ /* 0x000fc60000000000 */
[----:B------:R-:W-:Y:S05]  /*154c0*/  BRA.DIV UR4, `(.L_x_11426) ;  /* 0x0000001a04207947 */ /* 0x000fea000b800000 */
[----:B-1----:R-:W1:Y:S02]  /*154d0*/  S2R R0, SR_TID.X ;  /* 0x0000000000007919 */ /* 0x002e640000002100 */
[----:B-1----:R-:W-:-:S04]  /*154e0*/  SHF.R.U32.HI R0, RZ, 0x5, R0 ;  /* 0x00000005ff007819 */ /* 0x002fc80000011600 */
[----:B------:R-:W-:-:S05]  /*154f0*/  LOP3.LUT R0, R0, 0x3, RZ, 0xc0, !PT ;  /* 0x0000000300007812 */ /* 0x000fca00078ec0ff */
[----:B------:R1:W2:Y:S02]  /*15500*/  SHFL.IDX PT, R14, R0, RZ, 0x1f ;  /* 0x00001fff000e7589 */ /* 0x0002a400000e0000 */
.L_x_11487:
[----:B--2---:R-:W-:Y:S01]  /*15510*/  ISETP.NE.AND P0, PT, R14, RZ, PT ;  /* 0x000000ff0e00720c */ /* 0x004fe20003f05270 */
[----:B------:R-:W-:-:S12]  /*15520*/  BSSY B0, `(.L_x_11427) ;  /* 0x000002c000007945 */ /* 0x000fd80003800000 */
[----:B------:R-:W-:Y:S05]  /*15530*/  @P0 BRA `(.L_x_11428) ;  /* 0x0000000000a80947 */ /* 0x000fea0003800000 */
[----:B------:R-:W-:-:S03]  /*15540*/  UMOV UR4, 0xffffffff ;  /* 0xffffffff00047882 */ /* 0x000fc60000000000 */
[----:B------:R-:W-:Y:S05]  /*15550*/  BRA.DIV UR4, `(.L_x_11429) ;  /* 0x0000001a04307947 */ /* 0x000fea000b800000 */
[----:B------:R-:W-:-:S13]  /*15560*/  ELECT P6, URZ, PT ;  /* 0x00000000003f782f */ /* 0x000fda00038c0000 */
.L_x_11490:
[----:B------:R-:W-:Y:S05]  /*15570*/  @!P6 BRA `(.L_x_11428) ;  /* 0x000000000098e947 */ /* 0x000fea0003800000 */
[----:B------:R-:W-:-:S06]  /*15580*/  ULOP3.LUT UR4, UR39, 0x2, URZ, 0xfc, !UPT ;  /* 0x0000000227047892 */ /* 0x000fcc000f8efc3f */
[----:B-1----:R-:W-:-:S05]  /*15590*/  IMAD.U32 R0, RZ, RZ, UR4 ;  /* 0x00000004ff007e24 */ /* 0x002fca000f8e00ff */
[----:B------:R-:W-:-:S13]  /*155a0*/  ISETP.NE.AND P0, PT, R0, 0x3, PT ;  /* 0x000000030000780c */ /* 0x000fda0003f05270 */
[----:B------:R-:W-:Y:S05]  /*155b0*/  @!P0 BRA `(.L_x_11430) ;  /* 0x0000000000048947 */ /* 0x000fea0003800000 */
[----:B------:R-:W-:Y:S01]  /*155c0*/  BPT.TRAP 0x1 ;  /* 0x000000040000795c */ /* 0x000fe20000300000 */
.L_x_11430:
[C---:B------:R-:W-:Y:S01]  /*155d0*/  IMAD R3, R22.reuse, 0x8, R5 ;  /* 0x0000000816037824 */ /* 0x040fe200078e0205 */
[----:B------:R-:W-:Y:S01]  /*155e0*/  SHF.L.U32 R2, R25, 0x1f, RZ ;  /* 0x0000001f19027819 */ /* 0x000fe200000006ff */
[----:B------:R-:W-:-:S03]  /*155f0*/  VIADD R22, R22, 0x1 ;  /* 0x0000000116167836 */ /* 0x000fc60000000000 */
[----:B------:R-:W1:Y:S02]  /*15600*/  SYNCS.PHASECHK.TRANS64.TRYWAIT P1, [R3+URZ+0x19c40], R2 ;  /* 0x019c4002030075a7 */ /* 0x000e64000802017f */
[----:B------:R-:W-:-:S04]  /*15610*/  ISETP.NE.AND P2, PT, R22, 0x2, PT ;  /* 0x000000021600780c */ /* 0x000fc80003f45270 */
[----:B------:R-:W-:Y:S01]  /*15620*/  SEL R0, RZ, 0x1, P2 ;  /* 0x00000001ff007807 */ /* 0x000fe20001000000 */
[----:B-1----:R-:W-:Y:S08]  /*15630*/  @!P1 BRA `(.L_x_11431) ;  /* 0x0000001800189947 */ /* 0x002ff00003800000 */
.L_x_11491:
[----:B------:R-:W-:Y:S02]  /*15640*/  SEL R22, R22, RZ, P2 ;  /* 0x000000ff16167207 */ /* 0x000fe40001000000 */
[----:B------:R-:W-:Y:S01]  /*15650*/  LOP3.LUT R0, R25, R0, RZ, 0x3c, !PT ;  /* 0x0000000019007212 */ /* 0x000fe200078e3cff */
[----:B------:R-:W-:Y:S06]  /*15660*/  @!P0 BRA `(.L_x_11432) ;  /* 0x0000000000048947 */ /* 0x000fec0003800000 */
[----:B------:R-:W-:Y:S01]  /*15670*/  BPT.TRAP 0x1 ;  /* 0x000000040000795c */ /* 0x000fe20000300000 */
.L_x_11432:
[----:B------:R-:W-:Y:S01]  /*15680*/  IMAD R5, R22, 0x8, R5 ;  /* 0x0000000816057824 */ /* 0x000fe200078e0205 */
[----:B------:R-:W-:-:S04]  /*15690*/  SHF.L.U32 R0, R0, 0x1f, RZ ;  /* 0x0000001f00007819 */ /* 0x000fc800000006ff */
[----:B------:R-:W2:Y:S02]  /*156a0*/  SYNCS.PHASECHK.TRANS64.TRYWAIT P1, [R5+URZ+0x19c40], R0 ;  /* 0x019c4000050075a7 */ /* 0x000ea4000802017f */
[----:B--2---:R-:W-:Y:S05]  /*156b0*/  @!P1 BRA `(.L_x_11433) ;  /* 0x00000018000c9947 */ /* 0x004fea0003800000 */
.L_x_11492:
[----:B------:R-:W-:Y:S05]  /*156c0*/  @!P0 BRA `(.L_x_11434) ;  /* 0x0000000000048947 */ /* 0x000fea0003800000 */
[----:B------:R-:W-:Y:S01]  /*156d0*/  BPT.TRAP 0x1 ;  /* 0x000000040000795c */ /* 0x000fe20000300000 */
.L_x_11434:
[----:B------:R-:W3:Y:S02]  /*156e0*/  SYNCS.PHASECHK.TRANS64.TRYWAIT P1, [R3+URZ+0x19c60], R2 ;  /* 0x019c6002030075a7 */ /* 0x000ee4000802017f */
[----:B---3--:R-:W-:Y:S05]  /*156f0*/  @!P1 BRA `(.L_x_11435) ;  /* 0x0000001800109947 */ /* 0x008fea0003800000 */
.L_x_11493:
[----:B------:R-:W-:Y:S05]  /*15700*/  @!P0 BRA `(.L_x_11436) ;  /* 0x0000000000048947 */ /* 0x000fea0003800000 */
[----:B------:R-:W-:Y:S01]  /*15710*/  BPT.TRAP 0x1 ;  /* 0x000000040000795c */ /* 0x000fe20000300000 */
.L_x_11436:
[----:B------:R-:W4:Y:S02]  /*15720*/  SYNCS.PHASECHK.TRANS64.TRYWAIT P1, [R5+URZ+0x19c60], R0 ;  /* 0x019c6000050075a7 */ /* 0x000f24000802017f */
[----:B----4-:R-:W-:Y:S05]  /*15730*/  @!P1 BRA `(.L_x_11437) ;  /* 0x0000001800149947 */ /* 0x010fea0003800000 */
.L_x_11494:
[----:B------:R-:W-:Y:S05]  /*15740*/  @!P0 BRA `(.L_x_11438) ;  /* 0x0000000000048947 */ /* 0x000fea0003800000 */
[----:B------:R-:W-:Y:S01]  /*15750*/  BPT.TRAP 0x1 ;  /* 0x000000040000795c */ /* 0x000fe20000300000 */
.L_x_11438:
[----:B------:R-:W5:Y:S02]  /*15760*/  SYNCS.PHASECHK.TRANS64.TRYWAIT P1, [R3+URZ+0x19c80], R2 ;  /* 0x019c8002030075a7 */ /* 0x000f64000802017f */
[----:B-----5:R-:W-:Y:S05]  /*15770*/  @!P1 BRA `(.L_x_11439) ;  /* 0x0000001800189947 */ /* 0x020fea0003800000 */
.L_x_11495:
[----:B------:R-:W-:Y:S05]  /*15780*/  @!P0 BRA `(.L_x_11440) ;  /* 0x0000000000048947 */ /* 0x000fea0003800000 */
[----:B------:R-:W-:Y:S01]  /*15790*/  BPT.TRAP 0x1 ;  /* 0x000000040000795c */ /* 0x000fe20000300000 */
.L_x_11440:
[----:B------:R0:W0:Y:S02]  /*157a0*/  SYNCS.PHASECHK.TRANS64.TRYWAIT P0, [R5+URZ+0x19c80], R0 ;  /* 0x019c8000050075a7 */ /* 0x000024000800017f */
[----:B0-----:R-:W-:Y:S05]  /*157b0*/  @!P0 NANOSLEEP.SYNCS 0x989680 ;  /* 0x009896800000895d */ /* 0x001fea0003900000 */
[----:B------:R-:W0:Y:S02]  /*157c0*/  @!P0 SYNCS.PHASECHK.TRANS64 P0, [R5+URZ+0x19c80], R0 ;  /* 0x019c8000050085a7 */ /* 0x000e24000800007f */
[----:B0-----:R-:W-:Y:S05]  /*157d0*/  @!P0 BRA `(.L_x_11440) ;  /* 0xfffffffc00f08947 */ /* 0x001fea000383ffff */
.L_x_11428:
[----:B------:R-:W-:Y:S05]  /*157e0*/  BSYNC B0 ;  /* 0x0000000000007941 */ /* 0x000fea0003800000 */
.L_x_11427:
[----:B------:R-:W-:Y:S05]  /*157f0*/  EXIT ;  /* 0x000000000000794d */ /* 0x000fea0003800000 */
.L_x_11263:
[----:B0-----:R-:W-:-:S04]  /*15800*/  IMAD.U32 R3, RZ, RZ, UR46 ;  /* 0x0000002eff037e24 */ /* 0x001fc8000f8e00ff */
[----:B------:R0:W1:Y:S03]  /*15810*/  SYNCS.PHASECHK.TRANS64.TRYWAIT P1, [R3+URZ+0x19c00], R6 ;  /* 0x019c0006030075a7 */ /* 0x000066000802017f */
[----:B-1----:R-:W-:Y:S05]  /*15820*/  @!P1 NANOSLEEP.SYNCS 0x989680 ;  /* 0x009896800000995d */ /* 0x002fea0003900000 */
[----:B------:R-:W1:Y:S02]  /*15830*/  @!P1 SYNCS.PHASECHK.TRANS64 P1, [R3+URZ+0x19c00], R6 ;  /* 0x019c0006030095a7 */ /* 0x000e64000802007f */
[----:B-1----:R-:W-:Y:S05]  /*15840*/  @!P1 BRA `(.L_x_11263) ;  /* 0xfffffffc00ec9947 */ /* 0x002fea000383ffff */
[----:B------:R-:W-:Y:S05]  /*15850*/  BRA `(.L_x_11441) ;  /* 0xfffffec000e87947 */ /* 0x000fea000383ffff */
.L_x_11267:
[----:B-1----:R1:W2:Y:S02]  /*15860*/  SYNCS.PHASECHK.TRANS64.TRYWAIT P1, [R12+URZ+0x19c30], R3 ;  /* 0x019c30030c0075a7 */ /* 0x0022a4000802017f */
[----:B--2---:R-:W-:Y:S05]  /*15870*/  @!P1 NANOSLEEP.SYNCS 0x989680 ;  /* 0x009896800000995d */ /* 0x004fea0003900000 */
[----:B------:R-:W2:Y:S02]  /*15880*/  @!P1 SYNCS.PHASECHK.TRANS64 P1, [R12+URZ+0x19c30], R3 ;  /* 0x019c30030c0095a7 */ /* 0x000ea4000802007f */
[----:B--2---:R-:W-:Y:S05]  /*15890*/  @!P1 BRA `(.L_x_11267) ;  /* 0xfffffffc00f09947 */ /* 0x004fea000383ffff */
[----:B------:R-:W-:Y:S05]  /*158a0*/  BRA `(.L_x_11266) ;  /* 0xfffffec400047947 */ /* 0x000fea000383ffff */
.L_x_11284:
[----:B-1----:R-:W-:-:S04]  /*158b0*/  IMAD.U32 R8, RZ, RZ, UR20 ;  /* 0x00000014ff087e24 */ /* 0x002fc8000f8e00ff */
[----:B------:R1:W2:Y:S03]  /*158c0*/  SYNCS.PHASECHK.TRANS64.TRYWAIT P1, [R8+URZ+0x19c30], R7 ;  /* 0x019c3007080075a7 */ /* 0x0002a6000802017f */
[----:B--2---:R-:W-:Y:S05]  /*158d0*/  @!P1 NANOSLEEP.SYNCS 0x989680 ;  /* 0x009896800000995d */ /* 0x004fea0003900000 */
[----:B------:R-:W2:Y:S02]  /*158e0*/  @!P1 SYNCS.PHASECHK.TRANS64 P1, [R8+URZ+0x19c30], R7 ;  /* 0x019c3007080095a7 */ /* 0x000ea4000802007f */
[----:B--2---:R-:W-:Y:S05]  /*158f0*/  @!P1 BRA `(.L_x_11284) ;  /* 0xfffffffc00ec9947 */ /* 0x004fea000383ffff */
[----:B------:R-:W-:Y:S05]  /*15900*/  BRA `(.L_x_11283) ;  /* 0xfffffefc009c7947 */ /* 0x000fea000383ffff */
.L_x_11288:
[----:B-1----:R-:W-:-:S04]  /*15910*/  IMAD.U32 R8, RZ, RZ, UR11 ;  /* 0x0000000bff087e24 */ /* 0x002fc8000f8e00ff */
[----:B------:R1:W2:Y:S03]  /*15920*/  SYNCS.PHASECHK.TRANS64.TRYWAIT P1, [R8+URZ+0x19c50], R7 ;  /* 0x019c5007080075a7 */ /* 0x0002a6000802017f */
[----:B--2---:R-:W-:Y:S05]  /*15930*/  @!P1 NANOSLEEP.SYNCS 0x989680 ;  /* 0x009896800000995d */ /* 0x004fea0003900000 */
[----:B------:R-:W2:Y:S02]  /*15940*/  @!P1 SYNCS.PHASECHK.TRANS64 P1, [R8+URZ+0x19c50], R7 ;  /* 0x019c5007080095a7 */ /* 0x000ea4000802007f */
[----:B--2---:R-:W-:Y:S05]  /*15950*/  @!P1 BRA `(.L_x_11288) ;  /* 0xfffffffc00ec9947 */ /* 0x004fea000383ffff */
[----:B------:R-:W-:Y:S05]  /*15960*/  BRA `(.L_x_11287) ;  /* 0xfffffefc00ec7947 */ /* 0x000fea000383ffff */
.L_x_11307:
[----:B-1----:R-:W-:-:S04]  /*15970*/  IMAD.U32 R10, RZ, RZ, UR6 ;  /* 0x00000006ff0a7e24 */ /* 0x002fc8000f8e00ff */
[----:B------:R1:W2:Y:S03]  /*15980*/  SYNCS.PHASECHK.TRANS64.TRYWAIT P1, [R10+URZ+0x19c30], R7 ;  /* 0x019c30070a0075a7 */ /* 0x0002a6000802017f */
[----:B--2---:R-:W-:Y:S05]  /*15990*/  @!P1 NANOSLEEP.SYNCS 0x989680 ;  /* 0x009896800000995d */ /* 0x004fea0003900000 */
[----:B------:R-:W2:Y:S02]  /*159a0*/  @!P1 SYNCS.PHASECHK.TRANS64 P1, [R10+URZ+0x19c30], R7 ;  /* 0x019c30070a0095a7 */ /* 0x000ea4000802007f */
[----:B--2---:R-:W-:Y:S05]  /*159b0*/  @!P1 BRA `(.L_x_11307) ;  /* 0xfffffffc00ec9947 */ /* 0x004fea000383ffff */
[----:B------:R-:W-:Y:S05]  /*159c0*/  BRA `(.L_x_11306) ;  /* 0xffffff34003c7947 */ /* 0x000fea000383ffff */
.L_x_11311:
[----:B-1----:R-:W-:-:S04]  /*159d0*/  IMAD.U32 R10, RZ, RZ, UR11 ;  /* 0x0000000bff0a7e24 */ /* 0x002fc8000f8e00ff */
[----:B------:R1:W2:Y:S03]  /*159e0*/  SYNCS.PHASECHK.TRANS64.TRYWAIT P1, [R10+URZ+0x19c50], R7 ;  /* 0x019c50070a0075a7 */ /* 0x0002a6000802017f */
[----:B--2---:R-:W-:Y:S05]  /*159f0*/  @!P1 NANOSLEEP.SYNCS 0x989680 ;  /* 0x009896800000995d */ /* 0x004fea0003900000 */
[----:B------:R-:W2:Y:S02]  /*15a00*/  @!P1 SYNCS.PHASECHK.TRANS64 P1, [R10+URZ+0x19c50], R7 ;  /* 0x019c50070a0095a7 */ /* 0x000ea4000802007f */
[----:B--2---:R-:W-:Y:S05]  /*15a10*/  @!P1 BRA `(.L_x_11311) ;  /* 0xfffffffc00ec9947 */ /* 0x004fea000383ffff */
[----:B------:R-:W-:Y:S05]  /*15a20*/  BRA `(.L_x_11310) ;  /* 0xffffff34008c7947 */ /* 0x000fea000383ffff */
.L_x_11319:
[----:B-1----:R-:W-:-:S04]  /*15a30*/  IMAD.U32 R8, RZ, RZ, UR6 ;  /* 0x00000006ff087e24 */ /* 0x002fc8000f8e00ff */
[----:B------:R1:W2:Y:S03]  /*15a40*/  SYNCS.PHASECHK.TRANS64.TRYWAIT P1, [R8+URZ+0x19c30], R7 ;  /* 0x019c3007080075a7 */ /* 0x0002a6000802017f */
[----:B--2---:R-:W-:Y:S05]  /*15a50*/  @!P1 NANOSLEEP.SYNCS 0x989680 ;  /* 0x009896800000995d */ /* 0x004fea0003900000 */
[----:B------:R-:W2:Y:S02]  /*15a60*/  @!P1 SYNCS.PHASECHK.TRANS64 P1, [R8+URZ+0x19c30], R7 ;  /* 0x019c3007080095a7 */ /* 0x000ea4000802007f */
[----:B--2---:R-:W-:Y:S05]  /*15a70*/  @!P1 BRA `(.L_x_11319) ;  /* 0xfffffffc00ec9947 */ /* 0x004fea000383ffff */
[----:B------:R-:W-:Y:S05]  /*15a80*/  BRA `(.L_x_11318) ;  /* 0xffffff5800187947 */ /* 0x000fea000383ffff */
.L_x_11323:
[----:B-1----:R-:W-:-:S04]  /*15a90*/  IMAD.U32 R8, RZ, RZ, UR11 ;  /* 0x0000000bff087e24 */ /* 0x002fc8000f8e00ff */
[----:B------:R1:W2:Y:S03]  /*15aa0*/  SYNCS.PHASECHK.TRANS64.TRYWAIT P1, [R8+URZ+0x19c50], R7 ;  /* 0x019c5007080075a7 */ /* 0x0002a6000802017f */
[----:B--2---:R-:W-:Y:S05]  /*15ab0*/  @!P1 NANOSLEEP.SYNCS 0x989680 ;  /* 0x009896800000995d */ /* 0x004fea0003900000 */
[----:B------:R-:W2:Y:S02]  /*15ac0*/  @!P1 SYNCS.PHASECHK.TRANS64 P1, [R8+URZ+0x19c50], R7 ;  /* 0x019c5007080095a7 */ /* 0x000ea4000802007f */
[----:B--2---:R-:W-:Y:S05]  /*15ad0*/  @!P1 BRA `(.L_x_11323) ;  /* 0xfffffffc00ec9947 */ /* 0x004fea000383ffff */
[----:B------:R-:W-:Y:S05]  /*15ae0*/  BRA `(.L_x_11322) ;  /* 0xffffff5800687947 */ /* 0x000fea000383ffff */
.L_x_11338:
[----:B-1----:R-:W-:-:S04]  /*15af0*/  IMAD.U32 R5, RZ, RZ, UR14 ;  /* 0x0000000eff057e24 */ /* 0x002fc8000f8e00ff */
[----:B------:R1:W2:Y:S03]  /*15b00*/  SYNCS.PHASECHK.TRANS64.TRYWAIT P1, [R5+URZ+0x19c50], R0 ;  /* 0x019c5000050075a7 */ /* 0x0002a6000802017f */
[----:B--2---:R-:W-:Y:S05]  /*15b10*/  @!P1 NANOSLEEP.SYNCS 0x989680 ;  /* 0x009896800000995d */ /* 0x004fea0003900000 */
[----:B------:R-:W2:Y:S02]  /*15b20*/  @!P1 SYNCS.PHASECHK.TRANS64 P1, [R5+URZ+0x19c50], R0 ;  /* 0x019c5000050095a7 */ /* 0x000ea4000802007f */
[----:B--2---:R-:W-:Y:S05]  /*15b30*/  @!P1 BRA `(.L_x_11338) ;  /* 0xfffffffc00ec9947 */ /* 0x004fea000383ffff */
[----:B------:R-:W-:Y:S05]  /*15b40*/  BRA `(.L_x_11337) ;  /* 0xffffff8c00047947 */ /* 0x000fea000383ffff */
.L_x_11370:
        /* <DEDUP_REMOVED lines=10> */
.L_x_11442:
[----:B------:R-:W-:Y:S05]  /*15bf0*/  BRA `(.L_x_11443) ;  /* 0xffffffc400e47947 */ /* 0x000fea000383ffff */
.L_x_11373:
[----:B0-----:R0:W1:Y:S02]  /*15c00*/  SYNCS.PHASECHK.TRANS64.TRYWAIT P0, [R4+URZ+0x19c80], R21 ;  /* 0x019c8015040075a7 */ /* 0x001064000800017f */
[----:B-1----:R-:W-:Y:S05]  /*15c10*/  @!P0 NANOSLEEP.SYNCS 0x989680 ;  /* 0x009896800000895d */ /* 0x002fea0003900000 */
[----:B------:R-:W1:Y:S02]  /*15c20*/  @!P0 SYNCS.PHASECHK.TRANS64 P0, [R4+URZ+0x19c80], R21 ;  /* 0x019c8015040085a7 */ /* 0x000e64000800007f */
[----:B-1----:R-:W-:Y:S05]  /*15c30*/  @!P0 BRA `(.L_x_11373) ;  /* 0xfffffffc00f08947 */ /* 0x002fea000383ffff */
[----:B------:R-:W-:Y:S05]  /*15c40*/  BRA `(.L_x_11444) ;  /* 0xffffffc8008c7947 */ /* 0x000fea000383ffff */
.L_x_11374:
        /* <DEDUP_REMOVED lines=8> */
.L_x_11446:
[----:B------:R-:W-:Y:S05]  /*15cd0*/  BSYNC B0 ;  /* 0x0000000000007941 */ /* 0x000fea0003800000 */
.L_x_11445:
        /* <DEDUP_REMOVED lines=9> */
.L_x_11447:
[----:B------:R-:W-:Y:S02]  /*15d70*/  IMAD.MOV.U32 R13, RZ, RZ, R9 ;  /* 0x000000ffff0d7224 */ /* 0x000fe400078e0009 */
[----:B------:R-:W-:Y:S02]  /*15d80*/  IMAD.MOV.U32 R12, RZ, RZ, 0x1 ;  /* 0x00000001ff0c7424 */ /* 0x000fe400078e00ff */
[----:B------:R-:W-:-:S07]  /*15d90*/  IMAD.MOV.U32 R2, RZ, RZ, R14 ;  /* 0x000000ffff027224 */ /* 0x000fce00078e000e */
[----:B------:R-:W-:Y:S05]  /*15da0*/  WARPSYNC.COLLECTIVE R15, `(.L_x_11448) ;  /* 0x000000000f087348 */ /* 0x000fea0003c00000 */
[----:B------:R0:W1:Y:S02]  /*15db0*/  SHFL.IDX P6, R14, R13, R12, R11 ;  /* 0x0000000c0d0e7389 */ /* 0x00006400000c000b */
[----:B01----:R-:W-:Y:S01]  /*15dc0*/  ENDCOLLECTIVE ;  /* 0x000000000000791b */ /* 0x003fe20003800000 */
.L_x_11448:
        /* <DEDUP_REMOVED lines=14> */
.L_x_11449:
        /* <DEDUP_REMOVED lines=8> */
.L_x_11379:
[----:B---3--:R3:W4:Y:S02]  /*15f30*/  SYNCS.PHASECHK.TRANS64.TRYWAIT P0, [R4+URZ+0x19c40], R21 ;  /* 0x019c4015040075a7 */ /* 0x008724000800017f */
[----:B----4-:R-:W-:Y:S05]  /*15f40*/  @!P0 NANOSLEEP.SYNCS 0x989680 ;  /* 0x009896800000895d */ /* 0x010fea0003900000 */
[----:B------:R-:W4:Y:S02]  /*15f50*/  @!P0 SYNCS.PHASECHK.TRANS64 P0, [R4+URZ+0x19c40], R21 ;  /* 0x019c4015040085a7 */ /* 0x000f24000800007f */
[----:B----4-:R-:W-:Y:S05]  /*15f60*/  @!P0 BRA `(.L_x_11379) ;  /* 0xfffffffc00f08947 */ /* 0x010fea000383ffff */
[----:B------:R-:W-:Y:S05]  /*15f70*/  BRA `(.L_x_11451) ;  /* 0xffffffc800f87947 */ /* 0x000fea000383ffff */
.L_x_11380:
        /* <DEDUP_REMOVED lines=8> */
.L_x_11453:
[----:B------:R-:W-:Y:S05]  /*16000*/  BSYNC B0 ;  /* 0x0000000000007941 */ /* 0x000fea0003800000 */
.L_x_11452:
        /* <DEDUP_REMOVED lines=8> */
.L_x_11454:
[----:B------:R-:W-:Y:S02]  /*16090*/  IMAD.MOV.U32 R13, RZ, RZ, R6 ;  /* 0x000000ffff0d7224 */ /* 0x000fe400078e0006 */
[----:B------:R-:W-:Y:S02]  /*160a0*/  IMAD.MOV.U32 R12, RZ, RZ, 0x1 ;  /* 0x00000001ff0c7424 */ /* 0x000fe400078e00ff */
[----:B------:R-:W-:-:S07]  /*160b0*/  IMAD.MOV.U32 R3, RZ, RZ, R14 ;  /* 0x000000ffff037224 */ /* 0x000fce00078e000e */
[----:B------:R-:W-:Y:S05]  /*160c0*/  WARPSYNC.COLLECTIVE R15, `(.L_x_11455) ;  /* 0x000000000f087348 */ /* 0x000fea0003c00000 */
[----:B------:R0:W1:Y:S02]  /*160d0*/  SHFL.IDX P6, R14, R13, R12, R11 ;  /* 0x0000000c0d0e7389 */ /* 0x00006400000c000b */
[----:B01----:R-:W-:Y:S01]  /*160e0*/  ENDCOLLECTIVE ;  /* 0x000000000000791b */ /* 0x003fe20003800000 */
.L_x_11455:
        /* <DEDUP_REMOVED lines=10> */
.L_x_11456:
        /* <DEDUP_REMOVED lines=8> */
.L_x_11385:
        /* <DEDUP_REMOVED lines=8> */
.L_x_11458:
[----:B------:R-:W-:Y:S01]  /*16290*/  ISETP.GE.AND P1, PT, R0, UR41, PT ;  /* 0x0000002900007c0c */ /* 0x000fe2000bf26270 */
[----:B------:R-:W-:Y:S02]  /*162a0*/  IMAD.MOV.U32 R13, RZ, RZ, R5 ;  /* 0x000000ffff0d7224 */ /* 0x000fe400078e0005 */
[----:B------:R-:W-:-:S10]  /*162b0*/  IMAD.MOV.U32 R2, RZ, RZ, R14 ;  /* 0x000000ffff027224 */ /* 0x000fd400078e000e */
[----:B------:R-:W-:Y:S05]  /*162c0*/  WARPSYNC.COLLECTIVE R15, `(.L_x_11459) ;  /* 0x000000000f087348 */ /* 0x000fea0003c00000 */
[----:B------:R0:W1:Y:S02]  /*162d0*/  SHFL.IDX P6, R14, R13, R12, R11 ;  /* 0x0000000c0d0e7389 */ /* 0x00006400000c000b */
[----:B01----:R-:W-:Y:S01]  /*162e0*/  ENDCOLLECTIVE ;  /* 0x000000000000791b */ /* 0x003fe20003800000 */
.L_x_11459:
[----:B------:R-:W-:Y:S02]  /*162f0*/  IMAD.MOV.U32 R13, RZ, RZ, R4 ;  /* 0x000000ffff0d7224 */ /* 0x000fe400078e0004 */
[----:B------:R-:W-:Y:S02]  /*16300*/  IMAD.MOV.U32 R12, RZ, RZ, 0x1 ;  /* 0x00000001ff0c7424 */ /* 0x000fe400078e00ff */
[----:B------:R-:W-:-:S07]  /*16310*/  IMAD.MOV.U32 R3, RZ, RZ, R14 ;  /* 0x000000ffff037224 */ /* 0x000fce00078e000e */
[----:B------:R-:W-:Y:S05]  /*16320*/  WARPSYNC.COLLECTIVE R15, `(.L_x_11460) ;  /* 0x000000000f087348 */ /* 0x000fea0003c00000 */
[----:B------:R0:W1:Y:S02]  /*16330*/  SHFL.IDX P6, R14, R13, R12, R11 ;  /* 0x0000000c0d0e7389 */ /* 0x00006400000c000b */
[----:B01----:R-:W-:Y:S01]  /*16340*/  ENDCOLLECTIVE ;  /* 0x000000000000791b */ /* 0x003fe20003800000 */
.L_x_11460:
        /* <DEDUP_REMOVED lines=10> */
.L_x_11461:
[----:B------:R-:W-:Y:S01]  /*163f0*/  @!PT LDS RZ, [RZ] ;  /* 0x00000000fffff984 */ /* 0x000fe20000000800 */
[----:B------:R-:W-:Y:S01]  /*16400*/  @!PT LDS RZ, [RZ] ;  /* 0x00000000fffff984 */ /* 0x000fe20000000800 */
[----:B------:R-:W-:Y:S01]  /*16410*/  @!PT LDS RZ, [RZ] ;  /* 0x00000000fffff984 */ /* 0x000fe20000000800 */
[----:B------:R0:W-:Y:S04]  /*16420*/  @!P1 LDGSTS.E.BYPASS.LTC128B.128 [R8+0xf000], desc[UR50][R2.64], !P3 ;  /* 0x0f00000002089fae */ /* 0x0001e8000d901d72 */
[----:B------:R0:W-:Y:S04]  /*16430*/  @!P1 LDGSTS.E.BYPASS.LTC128B.128 [R8+0x10800], desc[UR50][R2.64+0x20], !P4 ;  /* 0x1080002002089fae */ /* 0x0001e8000e101d72 */
[----:B------:R0:W-:Y:S01]  /*16440*/  @!P1 LDGSTS.E.BYPASS.LTC128B.128 [R8+0x12000], desc[UR50][R2.64+0x40], !P5 ;  /* 0x1200004002089fae */ /* 0x0001e2000e901d72 */
[----:B------:R-:W-:Y:S02]  /*16450*/  IMAD.MOV.U32 R13, RZ, RZ, R6 ;  /* 0x000000ffff0d7224 */ /* 0x000fe400078e0006 */
[----:B------:R-:W-:-:S02]  /*16460*/  IMAD.MOV.U32 R12, RZ, RZ, RZ ;  /* 0x000000ffff0c7224 */ /* 0x000fc400078e00ff */
[----:B------:R-:W-:-:S07]  /*16470*/  IMAD.MOV.U32 R5, RZ, RZ, R14 ;  /* 0x000000ffff057224 */ /* 0x000fce00078e000e */
[----:B0-----:R-:W-:Y:S05]  /*16480*/  WARPSYNC.COLLECTIVE R15, `(.L_x_11462) ;  /* 0x000000000f087348 */ /* 0x001fea0003c00000 */
[----:B------:R1:W2:Y:S02]  /*16490*/  SHFL.IDX P6, R14, R13, R12, R11 ;  /* 0x0000000c0d0e7389 */ /* 0x0002a400000c000b */
[----:B012---:R-:W-:Y:S01]  /*164a0*/  ENDCOLLECTIVE ;  /* 0x000000000000791b */ /* 0x007fe20003800000 */
.L_x_11462:
[----:B------:R-:W-:-:S05]  /*164b0*/  VIADD R2, R0, 0x40 ;  /* 0x0000004000027836 */ /* 0x000fca0000000000 */
[----:B------:R-:W-:Y:S01]  /*164c0*/  ISETP.GE.AND P1, PT, R2, UR41, PT ;  /* 0x0000002902007c0c */ /* 0x000fe2000bf26270 */
[----:B------:R-:W-:-:S12]  /*164d0*/  IMAD.MOV.U32 R13, RZ, RZ, R7 ;  /* 0x000000ffff0d7224 */ /* 0x000fd800078e0007 */
[----:B------:R-:W-:Y:S01]  /*164e0*/  @!P1 IADD3 R2, P0, R9, R5, RZ ;  /* 0x0000000509029210 */ /* 0x000fe20007f1e0ff */
[----:B------:R-:W-:-:S12]  /*164f0*/  IMAD.MOV.U32 R6, RZ, RZ, R14 ;  /* 0x000000ffff067224 */ /* 0x000fd800078e000e */
[----:B------:R-:W-:Y:S05]  /*16500*/  WARPSYNC.COLLECTIVE R15, `(.L_x_11463) ;  /* 0x000000000f087348 */ /* 0x000fea0003c00000 */
[----:B------:R0:W1:Y:S02]  /*16510*/  SHFL.IDX P6, R14, R13, R12, R11 ;  /* 0x0000000c0d0e7389 */ /* 0x00006400000c000b */
[----:B01----:R-:W-:Y:S01]  /*16520*/  ENDCOLLECTIVE ;  /* 0x000000000000791b */ /* 0x003fe20003800000 */
.L_x_11463:
        /* <DEDUP_REMOVED lines=9> */
.L_x_11390:
[----:B-1----:R1:W2:Y:S02]  /*165c0*/  SYNCS.PHASECHK.TRANS64.TRYWAIT P0, [R16+URZ+0x19c20], R3 ;  /* 0x019c2003100075a7 */ /* 0x0022a4000800017f */
[----:B--2---:R-:W-:Y:S05]  /*165d0*/  @!P0 NANOSLEEP.SYNCS 0x989680 ;  /* 0x009896800000895d */ /* 0x004fea0003900000 */
[----:B------:R-:W2:Y:S02]  /*165e0*/  @!P0 SYNCS.PHASECHK.TRANS64 P0, [R16+URZ+0x19c20], R3 ;  /* 0x019c2003100085a7 */ /* 0x000ea4000800007f */
[----:B--2---:R-:W-:Y:S05]  /*165f0*/  @!P0 BRA `(.L_x_11390) ;  /* 0xfffffffc00f08947 */ /* 0x004fea000383ffff */
[----:B------:R-:W-:Y:S05]  /*16600*/  BRA `(.L_x_11465) ;  /* 0xffffffd000bc7947 */ /* 0x000fea000383ffff */
.L_x_11394:
[----:B0-----:R0:W1:Y:S02]  /*16610*/  SYNCS.PHASECHK.TRANS64.TRYWAIT P0, [R4+URZ+0x19c80], R10 ;  /* 0x019c800a040075a7 */ /* 0x001064000800017f */
[----:B-1----:R-:W-:Y:S05]  /*16620*/  @!P0 NANOSLEEP.SYNCS 0x989680 ;  /* 0x009896800000895d */ /* 0x002fea0003900000 */
[----:B------:R-:W1:Y:S02]  /*16630*/  @!P0 SYNCS.PHASECHK.TRANS64 P0, [R4+URZ+0x19c80], R10 ;  /* 0x019c800a040085a7 */ /* 0x000e64000800007f */
[----:B-1----:R-:W-:Y:S05]  /*16640*/  @!P0 BRA `(.L_x_11394) ;  /* 0xfffffffc00f08947 */ /* 0x002fea000383ffff */
[----:B------:R-:W-:Y:S05]  /*16650*/  BRA `(.L_x_11466) ;  /* 0xffffffd4008c7947 */ /* 0x000fea000383ffff */
.L_x_11395:
        /* <DEDUP_REMOVED lines=8> */
.L_x_11468:
[----:B------:R-:W-:Y:S05]  /*166e0*/  BSYNC B0 ;  /* 0x0000000000007941 */ /* 0x000fea0003800000 */
.L_x_11467:
[----:B------:R-:W0:Y:S01]  /*166f0*/  S2R R2, SR_TID.X ;  /* 0x0000000000027919 */ /* 0x000e220000002100 */
[----:B------:R-:W-:Y:S02]  /*16700*/  IMAD.MOV.U32 R13, RZ, RZ, R21 ;  /* 0x000000ffff0d7224 */ /* 0x000fe400078e0015 */
[----:B------:R-:W-:Y:S02]  /*16710*/  IMAD.MOV.U32 R12, RZ, RZ, RZ ;  /* 0x000000ffff0c7224 */ /* 0x000fe400078e00ff */
[----:B------:R-:W-:Y:S02]  /*16720*/  IMAD.MOV.U32 R11, RZ, RZ, 0x1e1f ;  /* 0x00001e1fff0b7424 */ /* 0x000fe400078e00ff */
[----:B------:R-:W-:Y:S02]  /*16730*/  IMAD.MOV.U32 R15, RZ, RZ, -0x1 ;  /* 0xffffffffff0f7424 */ /* 0x000fe400078e00ff */
[----:B------:R-:W-:Y:S02]  /*16740*/  IMAD.MOV.U32 R3, RZ, RZ, R14 ;  /* 0x000000ffff037224 */ /* 0x000fe400078e000e */
[----:B------:R-:W-:-:S07]  /*16750*/  IMAD.IADD R6, R16, 0x1, R6 ;  /* 0x0000000110067824 */ /* 0x000fce00078e0206 */
[----:B0-----:R-:W-:Y:S05]  /*16760*/  WARPSYNC.COLLECTIVE R15, `(.L_x_11469) ;  /* 0x000000000f087348 */ /* 0x001fea0003c00000 */
[----:B------:R1:W2:Y:S02]  /*16770*/  SHFL.IDX P6, R14, R13, R12, R11 ;  /* 0x0000000c0d0e7389 */ /* 0x0002a400000c000b */
[----:B012---:R-:W-:Y:S01]  /*16780*/  ENDCOLLECTIVE ;  /* 0x000000000000791b */ /* 0x007fe20003800000 */
.L_x_11469:
        /* <DEDUP_REMOVED lines=11> */
.L_x_11470:
        /* <DEDUP_REMOVED lines=11> */
.L_x_11471:
[----:B------:R-:W-:Y:S01]  /*168f0*/  IMAD.MOV.U32 R2, RZ, RZ, R14 ;  /* 0x000000ffff027224 */ /* 0x000fe200078e000e */
[----:B------:R-:W-:Y:S06]  /*16900*/  BRA `(.L_x_11472) ;  /* 0xffffffd400787947 */ /* 0x000fec000383ffff */
.L_x_11400:
[----:B---3--:R3:W4:Y:S02]  /*16910*/  SYNCS.PHASECHK.TRANS64.TRYWAIT P0, [R4+URZ+0x19c40], R10 ;  /* 0x019c400a040075a7 */ /* 0x008724000800017f */
[----:B----4-:R-:W-:Y:S05]  /*16920*/  @!P0 NANOSLEEP.SYNCS 0x989680 ;  /* 0x009896800000895d */ /* 0x010fea0003900000 */
[----:B------:R-:W4:Y:S02]  /*16930*/  @!P0 SYNCS.PHASECHK.TRANS64 P0, [R4+URZ+0x19c40], R10 ;  /* 0x019c400a040085a7 */ /* 0x000f24000800007f */
[----:B----4-:R-:W-:Y:S05]  /*16940*/  @!P0 BRA `(.L_x_11400) ;  /* 0xfffffffc00f08947 */ /* 0x010fea000383ffff */
[----:B------:R-:W-:Y:S05]  /*16950*/  BRA `(.L_x_11473) ;  /* 0xffffffd400dc7947 */ /* 0x000fea000383ffff */
.L_x_11401:
        /* <DEDUP_REMOVED lines=8> */
.L_x_11475:
[----:B------:R-:W-:Y:S05]  /*169e0*/  BSYNC B0 ;  /* 0x0000000000007941 */ /* 0x000fea0003800000 */
.L_x_11474:
        /* <DEDUP_REMOVED lines=8> */
.L_x_11476:
[----:B------:R-:W-:Y:S02]  /*16a70*/  IMAD.MOV.U32 R13, RZ, RZ, R8 ;  /* 0x000000ffff0d7224 */ /* 0x000fe400078e0008 */
[----:B------:R-:W-:Y:S02]  /*16a80*/  IMAD.MOV.U32 R12, RZ, RZ, 0x1 ;  /* 0x00000001ff0c7424 */ /* 0x000fe400078e00ff */
[----:B------:R-:W-:-:S07]  /*16a90*/  IMAD.MOV.U32 R2, RZ, RZ, R14 ;  /* 0x000000ffff027224 */ /* 0x000fce00078e000e */
[----:B------:R-:W-:Y:S05]  /*16aa0*/  WARPSYNC.COLLECTIVE R15, `(.L_x_11477) ;  /* 0x000000000f087348 */ /* 0x000fea0003c00000 */
[----:B------:R0:W1:Y:S02]  /*16ab0*/  SHFL.IDX P6, R14, R13, R12, R11 ;  /* 0x0000000c0d0e7389 */ /* 0x00006400000c000b */
[----:B01----:R-:W-:Y:S01]  /*16ac0*/  ENDCOLLECTIVE ;  /* 0x000000000000791b */ /* 0x003fe20003800000 */
.L_x_11477:
        /* <DEDUP_REMOVED lines=13> */
.L_x_11478:
[----:B------:R-:W-:Y:S01]  /*16ba0*/  IMAD.MOV.U32 R2, RZ, RZ, R14 ;  /* 0x000000ffff027224 */ /* 0x000fe200078e000e */
[----:B------:R-:W-:Y:S06]  /*16bb0*/  BRA `(.L_x_11479) ;  /* 0xffffffd400d07947 */ /* 0x000fec000383ffff */
.L_x_11406:
[----:B0-----:R0:W4:Y:S02]  /*16bc0*/  SYNCS.PHASECHK.TRANS64.TRYWAIT P2, [R2+URZ+0x19c70], R3 ;  /* 0x019c7003020075a7 */ /* 0x001124000804017f */
[----:B----4-:R-:W-:Y:S05]  /*16bd0*/  @!P2 NANOSLEEP.SYNCS 0x989680 ;  /* 0x009896800000a95d */ /* 0x010fea0003900000 */
[----:B------:R-:W4:Y:S02]  /*16be0*/  @!P2 SYNCS.PHASECHK.TRANS64 P2, [R2+URZ+0x19c70], R3 ;  /* 0x019c70030200a5a7 */ /* 0x000f24000804007f */
[----:B----4-:R-:W-:Y:S05]  /*16bf0*/  @!P2 BRA `(.L_x_11406) ;  /* 0xfffffffc00f0a947 */ /* 0x010fea000383ffff */
[----:B------:R-:W-:Y:S05]  /*16c00*/  BRA `(.L_x_11480) ;  /* 0xffffffd8003c7947 */ /* 0x000fea000383ffff */
.L_x_11408:
[----:B0-----:R0:W2:Y:S02]  /*16c10*/  SYNCS.PHASECHK.TRANS64.TRYWAIT P2, [R2+URZ+0x19c60], R3 ;  /* 0x019c6003020075a7 */ /* 0x0010a4000804017f */
[----:B--2---:R-:W-:Y:S05]  /*16c20*/  @!P2 NANOSLEEP.SYNCS 0x989680 ;  /* 0x009896800000a95d */ /* 0x004fea0003900000 */
[----:B------:R-:W2:Y:S02]  /*16c30*/  @!P2 SYNCS.PHASECHK.TRANS64 P2, [R2+URZ+0x19c60], R3 ;  /* 0x019c60030200a5a7 */ /* 0x000ea4000804007f */
[----:B--2---:R-:W-:Y:S05]  /*16c40*/  @!P2 BRA `(.L_x_11408) ;  /* 0xfffffffc00f0a947 */ /* 0x004fea000383ffff */
[----:B------:R-:W-:Y:S05]  /*16c50*/  BRA `(.L_x_11481) ;  /* 0xffffffd8004c7947 */ /* 0x000fea000383ffff */
.L_x_11416:
[----:B0-----:R0:W1:Y:S02]  /*16c60*/  SYNCS.PHASECHK.TRANS64.TRYWAIT P2, [R0+URZ+0x19c70], R3 ;  /* 0x019c7003000075a7 */ /* 0x001064000804017f */
[----:B-1----:R-:W-:Y:S05]  /*16c70*/  @!P2 NANOSLEEP.SYNCS 0x989680 ;  /* 0x009896800000a95d */ /* 0x002fea0003900000 */
[----:B------:R-:W1:Y:S02]  /*16c80*/  @!P2 SYNCS.PHASECHK.TRANS64 P2, [R0+URZ+0x19c70], R3 ;  /* 0x019c70030000a5a7 */ /* 0x000e64000804007f */
[----:B-1----:R-:W-:Y:S05]  /*16c90*/  @!P2 BRA `(.L_x_11416) ;  /* 0xfffffffc00f0a947 */ /* 0x002fea000383ffff */
[----:B------:R-:W-:Y:S05]  /*16ca0*/  BRA `(.L_x_11482) ;  /* 0xffffffdc00ec7947 */ /* 0x000fea000383ffff */
.L_x_11418:
[----:B0-----:R0:W1:Y:S02]  /*16cb0*/  SYNCS.PHASECHK.TRANS64.TRYWAIT P2, [R0+URZ+0x19c60], R3 ;  /* 0x019c6003000075a7 */ /* 0x001064000804017f */
[----:B-1----:R-:W-:Y:S05]  /*16cc0*/  @!P2 NANOSLEEP.SYNCS 0x989680 ;  /* 0x009896800000a95d */ /* 0x002fea0003900000 */
[----:B------:R-:W1:Y:S02]  /*16cd0*/  @!P2 SYNCS.PHASECHK.TRANS64 P2, [R0+URZ+0x19c60], R3 ;  /* 0x019c60030000a5a7 */ /* 0x000e64000804007f */
[----:B-1----:R-:W-:Y:S05]  /*16ce0*/  @!P2 BRA `(.L_x_11418) ;  /* 0xfffffffc00f0a947 */ /* 0x002fea000383ffff */
[----:B------:R-:W-:Y:S05]  /*16cf0*/  BRA `(.L_x_11483) ;  /* 0xffffffdc00f87947 */ /* 0x000fea000383ffff */
.L_x_11425:
[----:B-1----:R1:W2:Y:S02]  /*16d00*/  SYNCS.PHASECHK.TRANS64.TRYWAIT P0, [R5+URZ+0x19c20], R0 ;  /* 0x019c2000050075a7 */ /* 0x0022a4000800017f */
[----:B--2---:R-:W-:Y:S05]  /*16d10*/  @!P0 NANOSLEEP.SYNCS 0x989680 ;  /* 0x009896800000895d */ /* 0x004fea0003900000 */
[----:B------:R-:W2:Y:S02]  /*16d20*/  @!P0 SYNCS.PHASECHK.TRANS64 P0, [R5+URZ+0x19c20], R0 ;  /* 0x019c2000050085a7 */ /* 0x000ea4000800007f */
[----:B--2---:R-:W-:Y:S05]  /*16d30*/  @!P0 BRA `(.L_x_11425) ;  /* 0xfffffffc00f08947 */ /* 0x004fea000383ffff */
[----:B------:R-:W-:Y:S05]  /*16d40*/  BRA `(.L_x_11484) ;  /* 0xffffffe400d47947 */ /* 0x000fea000383ffff */
.L_x_11426:
        /* <DEDUP_REMOVED lines=8> */
[----:B-1----:R-:W-:Y:S05]  /*16dd0*/  WARPSYNC.COLLECTIVE R15, `(.L_x_11486) ;  /* 0x000000000f087348 */ /* 0x002fea0003c00000 */
[----:B------:R0:W2:Y:S02]  /*16de0*/  SHFL.IDX P6, R14, R13, R12, R11 ;  /* 0x0000000c0d0e7389 */ /* 0x0000a400000c000b */
[----:B012---:R-:W-:Y:S01]  /*16df0*/  ENDCOLLECTIVE ;  /* 0x000000000000791b */ /* 0x007fe20003800000 */
.L_x_11486:
[----:B------:R-:W-:Y:S05]  /*16e00*/  BSYNC B0 ;  /* 0x0000000000007941 */ /* 0x000fea0003800000 */
.L_x_11485:
[----:B------:R-:W-:Y:S05]  /*16e10*/  BRA `(.L_x_11487) ;  /* 0xffffffe400bc7947 */ /* 0x000fea000383ffff */
.L_x_11429:
[----:B------:R-:W-:Y:S01]  /*16e20*/  BSSY B1, `(.L_x_11488) ;  /* 0x0000006000017945 */ /* 0x000fe20003800000 */
[----:B------:R-:W-:-:S07]  /*16e30*/  IMAD.MOV.U32 R15, RZ, RZ, -0x1 ;  /* 0xffffffffff0f7424 */ /* 0x000fce00078e00ff */
[----:B01----:R-:W-:Y:S05]  /*16e40*/  WARPSYNC.COLLECTIVE R15, `(.L_x_11489) ;  /* 0x000000000f0c7348 */ /* 0x003fea0003c00000 */
[----:B------:R-:W-:Y:S02]  /*16e50*/  ELECT P6, UR62, PT ;  /* 0x00000000003e782f */ /* 0x000fe400038c0000 */
[----:B------:R-:W-:Y:S01]  /*16e60*/  MOV R14, UR62 ;  /* 0x0000003e000e7c02 */ /* 0x000fe20008000f00 */
[----:B01----:R-:W-:Y:S10]  /*16e70*/  ENDCOLLECTIVE ;  /* 0x000000000000791b */ /* 0x003ff40003800000 */
.L_x_11489:
[----:B------:R-:W-:Y:S05]  /*16e80*/  BSYNC B1 ;  /* 0x0000000000017941 */ /* 0x000fea0003800000 */
.L_x_11488:
[----:B------:R-:W-:Y:S05]  /*16e90*/  BRA `(.L_x_11490) ;  /* 0xffffffe400b47947 */ /* 0x000fea000383ffff */
.L_x_11431:
[----:B-1----:R1:W2:Y:S02]  /*16ea0*/  SYNCS.PHASECHK.TRANS64.TRYWAIT P1, [R3+URZ+0x19c40], R2 ;  /* 0x019c4002030075a7 */ /* 0x0022a4000802017f */
[----:B--2---:R-:W-:Y:S05]  /*16eb0*/  @!P1 NANOSLEEP.SYNCS 0x989680 ;  /* 0x009896800000995d */ /* 0x004fea0003900000 */
[----:B------:R-:W2:Y:S02]  /*16ec0*/  @!P1 SYNCS.PHASECHK.TRANS64 P1, [R3+URZ+0x19c40], R2 ;  /* 0x019c4002030095a7 */ /* 0x000ea4000802007f */
[----:B--2---:R-:W-:Y:S05]  /*16ed0*/  @!P1 BRA `(.L_x_11431) ;  /* 0xfffffffc00f09947 */ /* 0x004fea000383ffff */
[----:B------:R-:W-:Y:S05]  /*16ee0*/  BRA `(.L_x_11491) ;  /* 0xffffffe400d47947 */ /* 0x000fea000383ffff */
.L_x_11433:
[----:B--2---:R2:W3:Y:S02]  /*16ef0*/  SYNCS.PHASECHK.TRANS64.TRYWAIT P1, [R5+URZ+0x19c40], R0 ;  /* 0x019c4000050075a7 */ /* 0x0044e4000802017f */
[----:B---3--:R-:W-:Y:S05]  /*16f00*/  @!P1 NANOSLEEP.SYNCS 0x989680 ;  /* 0x009896800000995d */ /* 0x008fea0003900000 */
[----:B------:R-:W3:Y:S02]  /*16f10*/  @!P1 SYNCS.PHASECHK.TRANS64 P1, [R5+URZ+0x19c40], R0 ;  /* 0x019c4000050095a7 */ /* 0x000ee4000802007f */
[----:B---3--:R-:W-:Y:S05]  /*16f20*/  @!P1 BRA `(.L_x_11433) ;  /* 0xfffffffc00f09947 */ /* 0x008fea000383ffff */
[----:B------:R-:W-:Y:S05]  /*16f30*/  BRA `(.L_x_11492) ;  /* 0xffffffe400e07947 */ /* 0x000fea000383ffff */
.L_x_11435:
[----:B---3--:R3:W4:Y:S02]  /*16f40*/  SYNCS.PHASECHK.TRANS64.TRYWAIT P1, [R3+URZ+0x19c60], R2 ;  /* 0x019c6002030075a7 */ /* 0x008724000802017f */
[----:B----4-:R-:W-:Y:S05]  /*16f50*/  @!P1 NANOSLEEP.SYNCS 0x989680 ;  /* 0x009896800000995d */ /* 0x010fea0003900000 */
[----:B------:R-:W4:Y:S02]  /*16f60*/  @!P1 SYNCS.PHASECHK.TRANS64 P1, [R3+URZ+0x19c60], R2 ;  /* 0x019c6002030095a7 */ /* 0x000f24000802007f */
[----:B----4-:R-:W-:Y:S05]  /*16f70*/  @!P1 BRA `(.L_x_11435) ;  /* 0xfffffffc00f09947 */ /* 0x010fea000383ffff */
[----:B------:R-:W-:Y:S05]  /*16f80*/  BRA `(.L_x_11493) ;  /* 0xffffffe400dc7947 */ /* 0x000fea000383ffff */
.L_x_11437:
[----:B----4-:R4:W0:Y:S02]  /*16f90*/  SYNCS.PHASECHK.TRANS64.TRYWAIT P1, [R5+URZ+0x19c60], R0 ;  /* 0x019c6000050075a7 */ /* 0x010824000802017f */
[----:B0-----:R-:W-:Y:S05]  /*16fa0*/  @!P1 NANOSLEEP.SYNCS 0x989680 ;  /* 0x009896800000995d */ /* 0x001fea0003900000 */
[----:B------:R-:W0:Y:S02]  /*16fb0*/  @!P1 SYNCS.PHASECHK.TRANS64 P1, [R5+URZ+0x19c60], R0 ;  /* 0x019c6000050095a7 */ /* 0x000e24000802007f */
[----:B0-----:R-:W-:Y:S05]  /*16fc0*/  @!P1 BRA `(.L_x_11437) ;  /* 0xfffffffc00f09947 */ /* 0x001fea000383ffff */
[----:B------:R-:W-:Y:S05]  /*16fd0*/  BRA `(.L_x_11494) ;  /* 0xffffffe400d87947 */ /* 0x000fea000383ffff */
.L_x_11439:
[----:B------:R0:W0:Y:S02]  /*16fe0*/  SYNCS.PHASECHK.TRANS64.TRYWAIT P1, [R3+URZ+0x19c80], R2 ;  /* 0x019c8002030075a7 */ /* 0x000024000802017f */
[----:B0-----:R-:W-:Y:S05]  /*16ff0*/  @!P1 NANOSLEEP.SYNCS 0x989680 ;  /* 0x009896800000995d */ /* 0x001fea0003900000 */
[----:B------:R-:W0:Y:S02]  /*17000*/  @!P1 SYNCS.PHASECHK.TRANS64 P1, [R3+URZ+0x19c80], R2 ;  /* 0x019c8002030095a7 */ /* 0x000e24000802007f */
[----:B0-----:R-:W-:Y:S05]  /*17010*/  @!P1 BRA `(.L_x_11439) ;  /* 0xfffffffc00f09947 */ /* 0x001fea000383ffff */
[----:B------:R-:W-:Y:S05]  /*17020*/  BRA `(.L_x_11495) ;  /* 0xffffffe400d47947 */ /* 0x000fea000383ffff */
.L_x_11496:
        /* <DEDUP_REMOVED lines=13> */
.L_x_15855:


//--------------------- .text._ZN7cutlass13device_kernelIN5flash11enable_sm90INS1_16FlashAttnFwdSm90INS1_25CollectiveMainloopFwdSm90ILi2EN4cute5tupleIJNS5_1CILi1EEES8_S8_EEENS6_IJNS7_ILi192EEENS7_ILi128EEENS7_ILi96EEEEEELi96ENS_12float_e4m3_tEfNS_4arch4Sm90ELb0ELb1ELb1ELb1ELb1ELb0ELb0ELb1ELb1ELb1ELb0ELb0EEENS1_21CollectiveEpilogueFwdINS6_IJSA_SC_SB_EEES9_NS_10bfloat16_tESG_Li384ELb1ELb1ELb0ELb1EEENS1_36VarlenDynamicPersistentTileSchedulerILi192ELi128ELi384ELi128ELb0ELb1ELb1ELb1ELb0ELb1EEEEEEEEEvNT_6ParamsE --------------------------
	.section	.text._ZN7cutlass13device_kernelIN5flash11enable_sm90INS1_16FlashAttnFwdSm90INS1_25CollectiveMainloopFwdSm90ILi2EN4cute5tupleIJNS5_1CILi1EEES8_S8_EEENS6_IJNS7_ILi192EEENS7_ILi128EEENS7_ILi96EEEEEELi96ENS_12float_e4m3_tEfNS_4arch4Sm90ELb0ELb1ELb1ELb1ELb1ELb0ELb0ELb1ELb1ELb1ELb0ELb0EEENS1_21CollectiveEpilogueFwdINS6_IJSA_SC_SB_EEES9_NS_10bfloat16_tESG_Li384ELb1ELb1ELb0ELb1EEENS1_36VarlenDynamicPersistentTileSchedulerILi192ELi128ELi384ELi128ELb0ELb1ELb1ELb1ELb0ELb1EEEEEEEEEvNT_6ParamsE,"ax",@progbits
	.align	128
.text._ZN7cutlass13device_kernelIN5flash11enable_sm90INS1_16FlashAttnFwdSm90INS1_25CollectiveMainloopFwdSm90ILi2EN4cute5tupleIJNS5_1CILi1EEES8_S8_EEENS6_IJNS7_ILi192EEENS7_ILi128EEENS7_ILi96EEEEEELi96ENS_12float_e4m3_tEfNS_4arch4Sm90ELb0ELb1ELb1ELb1ELb1ELb0ELb0ELb1ELb1ELb1ELb0ELb0EEENS1_21CollectiveEpilogueFwdINS6_IJSA_SC_SB_EEES9_NS_10bfloat16_tESG_Li384ELb1ELb1ELb0ELb1EEENS1_36VarlenDynamicPersistentTileSchedulerILi192ELi128ELi384ELi128ELb0ELb1ELb1ELb1ELb0ELb1EEEEEEEEEvNT_6ParamsE:
        .type           _ZN7cutlass13device_kernelIN5flash11enable_sm90INS1_16FlashAttnFwdSm90INS1_25CollectiveMainloopFwdSm90ILi2EN4cute5tupleIJNS5_1CILi1EEES8_S8_EEENS6_IJNS7_ILi192EEENS7_ILi128EEENS7_ILi96EEEEEELi96ENS_12float_e4m3_tEfNS_4arch4Sm90ELb0ELb1ELb1ELb1ELb1ELb0ELb0ELb1ELb1ELb1ELb0ELb0EEENS1_21CollectiveEpilogueFwdINS6_IJSA_SC_SB_EEES9_NS_10bfloat16_tESG_Li384ELb1ELb1ELb0ELb1EEENS1_36VarlenDynamicPersistentTileSchedulerILi192ELi128ELi384ELi128ELb0ELb1ELb1ELb1ELb0ELb1EEEEEEEEEvNT_6ParamsE,@function
        .size           _ZN7cutlass13device_kernelIN5flash11enable_sm90INS1_16FlashAttnFwdSm90INS1_25CollectiveMainloopFwdSm90ILi2EN4cute5tupleIJNS5_1CILi1EEES8_S8_EEENS6_IJNS7_ILi192EEENS7_ILi128EEENS7_ILi96EEEEEELi96ENS_12float_e4m3_tEfNS_4arch4Sm90ELb0ELb1ELb1ELb1ELb1ELb0ELb0ELb1ELb1ELb1ELb0ELb0EEENS1_21CollectiveEpilogueFwdINS6_IJSA_SC_SB_EEES9_NS_10bfloat16_tESG_Li384ELb1ELb1ELb0ELb1EEENS1_36VarlenDynamicPersistentTileSchedulerILi192ELi128ELi384ELi128ELb0ELb1ELb1ELb1ELb0ELb1EEEEEEEEEvNT_6ParamsE,(.L_x_15856 - _ZN7cutlass13device_kernelIN5flash11enable_sm90INS1_16FlashAttnFwdSm90INS1_25CollectiveMainloopFwdSm90ILi2EN4cute5tupleIJNS5_1CILi1EEES8_S8_EEENS6_IJNS7_ILi192EEENS7_ILi128EEENS7_ILi96EEEEEELi96ENS_12float_e4m3_tEfNS_4arch4Sm90ELb0ELb1ELb1ELb1ELb1ELb0ELb0ELb1ELb1ELb1ELb0ELb0EEENS1_21CollectiveEpilogueFwdINS6_IJSA_SC_SB_EEES9_NS_10bfloat16_tESG_Li384ELb1ELb1ELb0ELb1EEENS1_36VarlenDynamicPersistentTileSchedulerILi192ELi128ELi384ELi128ELb0ELb1ELb1ELb1ELb0ELb1EEEEEEEEEvNT_6ParamsE)
        .other          _ZN7cutlass13device_kernelIN5flash11enable_sm90INS1_16FlashAttnFwdSm90INS1_25CollectiveMainloopFwdSm90ILi2EN4cute5tupleIJNS5_1CILi1EEES8_S8_EEENS6_IJNS7_ILi192EEENS7_ILi128EEENS7_ILi96EEEEEELi96ENS_12float_e4m3_tEfNS_4arch4Sm90ELb0ELb1ELb1ELb1ELb1ELb0ELb0ELb1ELb1ELb1ELb0ELb0EEENS1_21CollectiveEpilogueFwdINS6_IJSA_SC_SB_EEES9_NS_10bfloat16_tESG_Li384ELb1ELb1ELb0ELb1EEENS1_36VarlenDynamicPersistentTileSchedulerILi192ELi128ELi384ELi128ELb0ELb1ELb1ELb1ELb0ELb1EEEEEEEEEvNT_6ParamsE,@"STO_CUDA_ENTRY STV_DEFAULT"
_ZN7cutlass13device_kernelIN5flash11enable_sm90INS1_16FlashAttnFwdSm90INS1_25CollectiveMainloopFwdSm90ILi2EN4cute5tupleIJNS5_1CILi1EEES8_S8_EEENS6_IJNS7_ILi192EEENS7_ILi128EEENS7_ILi96EEEEEELi96ENS_12float_e4m3_tEfNS_4arch4Sm90ELb0ELb1ELb1ELb1ELb1ELb0ELb0ELb1ELb1ELb1ELb0ELb0EEENS1_21CollectiveEpilogueFwdINS6_IJSA_SC_SB_EEES9_NS_10bfloat16_tESG_Li384ELb1ELb1ELb0ELb1EEENS1_36VarlenDynamicPersistentTileSchedulerILi192ELi128ELi384ELi128ELb0ELb1ELb1ELb1ELb0ELb1EEEEEEEEEvNT_6ParamsE:
        /* <DEDUP_REMOVED lines=45> */
.L_x_11497:
        /* <DEDUP_REMOVED lines=22> */
.L_x_11498:
        /* <DEDUP_REMOVED lines=18> */
.L_x_11499:
        /* <DEDUP_REMOVED lines=22> */
.L_x_11500:
        /* <DEDUP_REMOVED lines=24> */
.L_x_11501:
        /* <DEDUP_REMOVED lines=8> */
.L_x_11503:
        /* <DEDUP_REMOVED lines=69> */
.L_x_11603:
        /* <DEDUP_REMOVED lines=12> */
[----:B01-3--:R-:W-:Y:S02]  /*0dc0*/  IMAD.U32 R2, RZ, RZ, UR6 ;  /* 0x00000006ff027e24 */ /* 0x00bfe4000f8e00ff */
[----:B----4-:R-:W-:Y:S01]  /*0dd0*/  IMAD.U32 R3, RZ, RZ, UR7 ;  /* 0x00000007ff037e24 */ /* 0x010fe2000f8e00ff */
[----:B------:R-:W-:-:S04]  /*0de0*/  @UP1 UIMAD.WIDE UR6, UR49, 0x4, UR8 ;  /* 0x00000004310618a5 */ /* 0x000fc8000f8e0208 */
[----:B--2---:R-:W2:Y:S02]  /*0df0*/  @P0 LDG.E R2, desc[UR54][R2.64] ;  /* 0x0000003602020981 */ /* 0x004ea4000c1e1900 */
[----:B------:R-:W-:Y:S02]  /*0e00*/  IMAD.U32 R4, RZ, RZ, UR6 ;  /* 0x00000006ff047e24 */ /* 0x000fe4000f8e00ff */
[----:B------:R-:W-:Y:S01]  /*0e10*/  IMAD.U32 R5, RZ, RZ, UR7 ;  /* 0x00000007ff057e24 */ /* 0x000fe2000f8e00ff */
[----:B------:R-:W-:-:S04]  /*0e20*/  ULDC.64 UR6, c[0x0][0x418] ;  /* 0x0001060000067ab9 */ /* 0x000fc80000000a00 */
[----:B------:R-:W3:Y:S01]  /*0e30*/  @P2 LDG.E R4, desc[UR54][R4.64] ;  /* 0x0000003604042981 */ /* 0x000ee2000c1e1900 */
        /* <DEDUP_REMOVED lines=26> */
.L_x_11504:
        /* <DEDUP_REMOVED lines=10> */
.L_x_11505:
        /* <DEDUP_REMOVED lines=13> */
.L_x_11506:
[----:B------:R-:W-:Y:S01]  /*1150*/  ULDC UR6, c[0x0][0x448] ;  /* 0x0001120000067ab9 */ /* 0x000fe20000000800 */
[----:B------:R-:W-:Y:S02]  /*1160*/  UIMAD UR42, UR5, 0xc0, URZ ;  /* 0x000000c0052a78a4 */ /* 0x000fe4000f8e023f */
        /* <DEDUP_REMOVED lines=27> */
.L_x_11508:
[----:B------:R-:W-:-:S11]  /*1320*/  UISETP.NE.AND UP0, UPT, UR5, 0x1, UPT ;  /* 0x000000010500788c */ /* 0x000fd6000bf05270 */
[----:B------:R-:W-:Y:S02]  /*1330*/  @UP0 ULDC.64 UR8, c[0x0][0x9e8] ;  /* 0x00027a0000080ab9 */ /* 0x000fe40000000a00 */
[----:B------:R-:W-:-:S04]  /*1340*/  UIMAD.WIDE.U32 UR6, UR4, UR8, URZ ;  /* 0x00000008040672a5 */ /* 0x000fc8000f8e003f */
[----:B------:R-:W-:-:S12]  /*1350*/  @UP0 USHF.R.U32.HI UR4, URZ, UR9, UR7 ;  /* 0x000000093f040299 */ /* 0x000fd80008011607 */
.L_x_11509:
[----:B------:R-:W-:-:S06]  /*1360*/  UIMAD UR4, UR4, UR5, UR5 ;  /* 0x00000005040472a4 */ /* 0x000fcc000f8e0205 */
[----:B------:R-:W-:-:S07]  /*1370*/  VIMNMX R0, R0, UR4, PT ;  /* 0x0000000400007c48 */ /* 0x000fce000bfe0100 */
.L_x_11507:
        /* <DEDUP_REMOVED lines=32> */
.L_x_11511:
[----:B------:R-:W-:-:S11]  /*1580*/  UISETP.NE.AND UP0, UPT, UR5, 0x1, UPT ;  /* 0x000000010500788c */ /* 0x000fd6000bf05270 */
[----:B------:R-:W-:Y:S02]  /*1590*/  @UP0 ULDC.64 UR10, c[0x0][0x9e8] ;  /* 0x00027a00000a0ab9 */ /* 0x000fe40000000a00 */
[----:B------:R-:W-:-:S04]  /*15a0*/  UIMAD.WIDE.U32 UR6, UR4, UR10, URZ ;  /* 0x0000000a040672a5 */ /* 0x000fc8000f8e003f */
[----:B------:R-:W-:-:S12]  /*15b0*/  @UP0 USHF.R.U32.HI UR4, URZ, UR11, UR7 ;  /* 0x0000000b3f040299 */ /* 0x000fd80008011607 */
.L_x_11512:
[----:B------:R-:W-:-:S04]  /*15c0*/  UIMAD UR4, UR4, UR5, URZ ;  /* 0x00000005040472a4 */ /* 0x000fc8000f8e023f */
[----:B------:R-:W-:-:S04]  /*15d0*/  UISETP.LT.AND UP0, UPT, UR9, UR4, UPT ;  /* 0x000000040900728c */ /* 0x000fc8000bf01270 */
[----:B------:R-:W-:-:S12]  /*15e0*/  USEL UR9, UR9, UR4, !UP0 ;  /* 0x0000000409097287 */ /* 0x000fd8000c000000 */
.L_x_11510:
        /* <DEDUP_REMOVED lines=9> */
[----:B------:R-:W-:Y:S01]  /*1680*/  IMAD.MOV.U32 R8, RZ, RZ, RZ ;  /* 0x000000ffff087224 */ /* 0x000fe200078e00ff */
[----:B------:R-:W-:-:S02]  /*1690*/  CS2R R10, SRZ ;  /* 0x00000000000a7805 */ /* 0x000fc4000001ff00 */
[----:B------:R-:W-:Y:S01]  /*16a0*/  CS2R R126, SRZ ;  /* 0x00000000007e7805 */ /* 0x000fe2000001ff00 */
[----:B------:R-:W-:Y:S01]  /*16b0*/  UISETP.LT.AND UP0, UPT, URZ, UR4, UPT ;  /* 0x000000043f00728c */ /* 0x000fe2000bf01270 */
[----:B------:R-:W-:Y:S02]  /*16c0*/  CS2R R124, SRZ ;  /* 0x00000000007c7805 */ /* 0x000fe4000001ff00 */
[----:B------:R-:W-:Y:S02]  /*16d0*/  CS2R R12, SRZ ;  /* 0x00000000000c7805 */ /* 0x000fe4000001ff00 */
[----:B------:R-:W-:Y:S01]  /*16e0*/  CS2R R14, SRZ ;  /* 0x00000000000e7805 */ /* 0x000fe2000001ff00 */
[----:B------:R-:W-:Y:S01]  /*16f0*/  USEL UR44, URZ, UR4, !UP0 ;  /* 0x000000043f2c7287 */ /* 0x000fe2000c000000 */
[----:B------:R-:W-:Y:S02]  /*1700*/  CS2R R118, SRZ ;  /* 0x0000000000767805 */ /* 0x000fe4000001ff00 */
[----:B------:R-:W-:-:S02]  /*1710*/  CS2R R116, SRZ ;  /* 0x0000000000747805 */ /* 0x000fc4000001ff00 */
[----:B------:R-:W-:Y:S02]  /*1720*/  CS2R R20, SRZ ;  /* 0x0000000000147805 */ /* 0x000fe4000001ff00 */
[----:B------:R-:W-:Y:S02]  /*1730*/  CS2R R28, SRZ ;  /* 0x00000000001c7805 */ /* 0x000fe4000001ff00 */
[----:B------:R-:W-:Y:S02]  /*1740*/  CS2R R110, SRZ ;  /* 0x00000000006e7805 */ /* 0x000fe4000001ff00 */
[----:B------:R-:W-:Y:S02]  /*1750*/  ISETP.GT.AND P1, PT, R88, UR44, PT ;  /* 0x0000002c58007c0c */ /* 0x000fe4000bf24270 */
        /* <DEDUP_REMOVED lines=43> */
.L_x_11514:
        /* <DEDUP_REMOVED lines=56> */
.L_x_11711:
[----:B------:R-:W-:Y:S05]  /*1d90*/  @!P0 BRA `(.L_x_11516) ;  /* 0x0000000000048947 */ /* 0x000fea0003800000 */
[----:B------:R-:W-:Y:S01]  /*1da0*/  BPT.TRAP 0x1 ;  /* 0x000000040000795c */ /* 0x000fe20000300000 */
.L_x_11516:
[----:B------:R-:W-:Y:S02]  /*1db0*/  IMAD.U32 R21, RZ, RZ, UR37 ;  /* 0x00000025ff157e24 */ /* 0x000fe4000f8e00ff */
[----:B------:R-:W-:-:S03]  /*1dc0*/  IMAD.U32 R2, RZ, RZ, UR36 ;  /* 0x00000024ff027e24 */ /* 0x000fc6000f8e00ff */
[----:B------:R-:W-:Y:S02]  /*1dd0*/  LEA R21, R21, UR46, 0x3 ;  /* 0x0000002e15157c11 */ /* 0x000fe4000f8e18ff */
[----:B------:R-:W-:-:S04]  /*1de0*/  SHF.L.U32 R2, R2, 0x1f, RZ ;  /* 0x0000001f02027819 */ /* 0x000fc800000006ff */
[----:B------:R1:W2:Y:S01]  /*1df0*/  SYNCS.PHASECHK.TRANS64.TRYWAIT P1, [R21+URZ+0x19c30], R2 ;  /* 0x019c3002150075a7 */ /* 0x0002a2000802017f */
[----:B------:R-:W-:Y:S05]  /*1e00*/  @!P0 BRA `(.L_x_11517) ;  /* 0x0000000000048947 */ /* 0x000fea0003800000 */
[----:B------:R-:W-:Y:S01]  /*1e10*/  BPT.TRAP 0x1 ;  /* 0x000000040000795c */ /* 0x000fe20000300000 */
.L_x_11517:
[----:B--2---:R-:W-:Y:S05]  /*1e20*/  @P1 BRA `(.L_x_11518) ;  /* 0x0000000000081947 */ /* 0x004fea0003800000 */
[----:B------:R-:W2:Y:S02]  /*1e30*/  SYNCS.PHASECHK.TRANS64.TRYWAIT P1, [R21+URZ+0x19c30], R2 ;  /* 0x019c3002150075a7 */ /* 0x000ea4000802017f */
[----:B--2---:R-:W-:Y:S05]  /*1e40*/  @!P1 BRA `(.L_x_11519) ;  /* 0x0000015400bc9947 */ /* 0x004fea0003800000 */
.L_x_11518:
        /* <DEDUP_REMOVED lines=28> */
.L_x_11520:
[----:B------:R-:W-:Y:S01]  /*2010*/  UISETP.NE.AND UP1, UPT, UR52, URZ, UPT ;  /* 0x0000003f3400728c */ /* 0x000fe2000bf25270 */
[C---:B------:R-:W-:Y:S01]  /*2020*/  FMUL.FTZ R9, R0.reuse, R39 ;  /* 0x0000002700097220 */ /* 0x040fe20000410000 */
[C---:B------:R-:W-:Y:S01]  /*2030*/  FMUL.FTZ R39, R0.reuse, R71 ;  /* 0x0000004700277220 */ /* 0x040fe20000410000 */
[----:B------:R-:W-:Y:S01]  /*2040*/  VIADD R71, R17, UR42 ;  /* 0x0000002a11477c36 */ /* 0x000fe20008000000 */
[----:B------:R-:W-:Y:S01]  /*2050*/  R2UR UR6, R21 ;  /* 0x00000000150672ca */ /* 0x000fe200000e0000 */
[C---:B------:R-:W-:Y:S01]  /*2060*/  FMUL.FTZ R94, R0.reuse, R37 ;  /* 0x00000025005e7220 */ /* 0x040fe20000410000 */
[----:B------:R-:W-:Y:S01]  /*2070*/  PLOP3.LUT P1, PT, PT, PT, UP1, 0x80, 0x0 ;  /* 0x000000000000781c */ /* 0x000fe20003f2f018 */
[C---:B0-----:R-:W-:Y:S01]  /*2080*/  FMUL.FTZ R3, R0.reuse, R27 ;  /* 0x0000001b00037220 */ /* 0x041fe20000410000 */
[----:B------:R-:W-:Y:S01]  /*2090*/  PLOP3.LUT P2, PT, PT, PT, UP1, 0x80, 0x0 ;  /* 0x000000000000781c */ /* 0x000fe20003f4f018 */
[C---:B------:R-:W-:Y:S01]  /*20a0*/  FMUL.FTZ R37, R0.reuse, R67 ;  /* 0x0000004300257220 */ /* 0x040fe20000410000 */
[C---:B------:R-:W-:Y:S01]  /*20b0*/  FMUL.FTZ R27, R0.reuse, R59 ;  /* 0x0000003b001b7220 */ /* 0x040fe20000410000 */
[----:B------:R-:W-:Y:S01]  /*20c0*/  @UP1 ULDC UR7, c[0x0][0x44c] ;  /* 0x0001130000071ab9 */ /* 0x000fe20000000800 */
[C---:B------:R-:W-:Y:S01]  /*20d0*/  FMUL.FTZ R67, R0.reuse, R69 ;  /* 0x0000004500437220 */ /* 0x040fe20000410000 */
[C---:B------:R-:W-:Y:S01]  /*20e0*/  FMUL.FTZ R69, R0.reuse, R73 ;  /* 0x0000004900457220 */ /* 0x040fe20000410000 */
[----:B------:R-:W-:Y:S01]  /*20f0*/  UISETP.NE.AND UP0, UPT, UR51, URZ, UPT ;  /* 0x0000003f3300728c */ /* 0x000fe2000bf05270 */
[C---:B------:R-:W-:Y:S01]  /*2100*/  FMUL.FTZ R4, R0.reuse, R24 ;  /* 0x0000001800047220 */ /* 0x040fe20000410000 */
[C---:B------:R-:W-:Y:S01]  /*2110*/  FMUL.FTZ R10, R0.reuse, R38 ;  /* 0x00000026000a7220 */ /* 0x040fe20000410000 */
[----:B------:R-:W-:Y:S01]  /*2120*/  UIADD3 UR6, UR6, 0x19c40, URZ ;  /* 0x00019c4006067890 */ /* 0x000fe2000fffe03f */
[----:B------:R-:W-:Y:S01]  /*2130*/  FMUL.FTZ R12, R0, R42 ;  /* 0x0000002a000c7220 */ /* 0x000fe20000410000 */
[----:B-12---:R-:W-:Y:S01]  /*2140*/  @P1 IMAD.HI.U32 R21, R71, UR7, RZ ;  /* 0x0000000747151c27 */ /* 0x006fe2000f8e00ff */
[----:B------:R-:W-:-:S03]  /*2150*/  @UP1 ULDC UR7, c[0x0][0x450] ;  /* 0x0001140000071ab9 */ /* 0x000fc60000000800 */
[C---:B------:R-:W-:Y:S01]  /*2160*/  FMUL.FTZ R11, R0.reuse, R43 ;  /* 0x0000002b000b7220 */ /* 0x040fe20000410000 */
[C---:B------:R-:W-:Y:S01]  /*2170*/  FMUL.FTZ R20, R0.reuse, R25 ;  /* 0x0000001900147220 */ /* 0x040fe20000410000 */
[C---:B------:R-:W-:Y:S01]  /*2180*/  FMUL.FTZ R2, R0.reuse, R26 ;  /* 0x0000001a00027220 */ /* 0x040fe20000410000 */
[----:B------:R-:W-:Y:S01]  /*2190*/  @P2 SHF.R.U32.HI R71, RZ, UR7, R21 ;  /* 0x00000007ff472c19 */ /* 0x000fe20008011615 */
[----:B------:R-:W-:Y:S02]  /*21a0*/  IMAD.MOV.U32 R21, RZ, RZ, -0x80 ;  /* 0xffffff80ff157424 */ /* 0x000fe400078e00ff */
[C---:B------:R-:W-:Y:S01]  /*21b0*/  FMUL.FTZ R95, R0.reuse, R40 ;  /* 0x00000028005f7220 */ /* 0x040fe20000410000 */
[C---:B------:R-:W-:Y:S01]  /*21c0*/  FMUL.FTZ R42, R0.reuse, R44 ;  /* 0x0000002c002a7220 */ /* 0x040fe20000410000 */
[----:B------:R-:W-:Y:S01]  /*21d0*/  FMUL.FTZ R43, R0, R45 ;  /* 0x0000002d002b7220 */ /* 0x000fe20000410000 */
[----:B------:R-:W0:Y:S01]  /*21e0*/  SHFL.IDX PT, R59, R71, RZ, 0x1c1f ;  /* 0x001c1fff473b7589 */ /* 0x000e2200000e0000 */
[----:B------:R-:W-:-:S02]  /*21f0*/  IMAD R73, R88, R21, 0x80 ;  /* 0x0000008058497424 */ /* 0x000fc400078e0215 */
        /* <DEDUP_REMOVED lines=51> */
[----:B------:R-:W-:Y:S01]  /*2530*/  IMAD.U32 R53, RZ, RZ, UR39 ;  /* 0x00000027ff357e24 */ /* 0x000fe2000f8e00ff */
[----:B------:R-:W1:Y:S01]  /*2540*/  MUFU.TANH R4, R4 ;  /* 0x0000000400047308 */ /* 0x000e620000002400 */
[----:B------:R-:W-:Y:S01]  /*2550*/  ULDC UR18, c[0x0][0x9dc] ;  /* 0x0002770000127ab9 */ /* 0x000fe20000000800 */
[----:B------:R-:W-:Y:S01]  /*2560*/  SYNCS.ARRIVE.TRANS64.RED.A1T0 RZ, [UR6], RZ ;  /* 0x000000ffffff79a7 */ /* 0x000fe20008100406 */
[----:B------:R-:W-:Y:S01]  /*2570*/  ULOP3.LUT UR6, URZ, UR18, URZ, 0x33, !UPT ;  /* 0x000000123f067292 */ /* 0x000fe2000f8e333f */
[----:B------:R-:W-:Y:S01]  /*2580*/  IADD3 R52, -R53, UR43, R52 ;  /* 0x0000002b35347c10 */ /* 0x000fe2000fffe134 */
[----:B------:R-:W-:Y:S01]  /*2590*/  VIADD R21, R73, UR43 ;  /* 0x0000002b49157c36 */ /* 0x000fe20008000000 */
[----:B------:R-:W-:Y:S01]  /*25a0*/  ULDC UR14, c[0x0][0x9e0] ;  /* 0x00027800000e7ab9 */ /* 0x000fe20000000800 */
[----:B------:R-:W-:Y:S01]  /*25b0*/  LEA R74, R88, 0xffffff80, 0x7 ;  /* 0xffffff80584a7811 */ /* 0x000fe200078e38ff */
[----:B------:R-:W2:Y:S01]  /*25c0*/  MUFU.TANH R20, R20 ;  /* 0x0000001400147308 */ /* 0x000ea20000002400 */
[----:B------:R-:W-:-:S02]  /*25d0*/  IMAD R75, R16, -0x2, R21 ;  /* 0xfffffffe104b7824 */ /* 0x000fc400078e0215 */
[C---:B------:R-:W-:Y:S02]  /*25e0*/  VIADD R76, R52.reuse, UR14 ;  /* 0x0000000e344c7c36 */ /* 0x040fe40008000000 */
        /* <DEDUP_REMOVED lines=80> */
.L_x_11523:
[----:B------:R-:W-:Y:S02]  /*2af0*/  ULDC UR6, c[0x0][0x9e4] ;  /* 0x0002790000067ab9 */ /* 0x000fe40000000800 */
[----:B------:R-:W-:-:S05]  /*2b00*/  IMAD.U32 R58, RZ, RZ, UR6 ;  /* 0x00000006ff3a7e24 */ /* 0x000fca000f8e00ff */
[----:B------:R-:W-:-:S13]  /*2b10*/  ISETP.NE.AND P1, PT, R58, 0x1, PT ;  /* 0x000000013a00780c */ /* 0x000fda0003f25270 */
[----:B------:R-:W1:Y:S02]  /*2b20*/  @P1 LDC.64 R52, c[0x0][0x9e8] ;  /* 0x00027a00ff341b82 */ /* 0x000e640000000a00 */
[----:B-1----:R-:W-:-:S05]  /*2b30*/  @P1 IMAD.HI.U32 R52, R59, R52, RZ ;  /* 0x000000343b341227 */ /* 0x002fca00078e00ff */
[----:B------:R-:W-:-:S07]  /*2b40*/  @P1 SHF.R.U32.HI R59, RZ, R53, R52 ;  /* 0x00000035ff3b1219 */ /* 0x000fce0000011634 */
.L_x_11524:
[----:B------:R-:W-:Y:S05]  /*2b50*/  BSYNC B0 ;  /* 0x0000000000007941 */ /* 0x000fea0003800000 */
.L_x_11522:
[----:B------:R-:W-:-:S04]  /*2b60*/  IMAD R59, R59, R58, -R74 ;  /* 0x0000003a3b3b7224 */ /* 0x000fc800078e0a4a */
[----:B------:R-:W-:-:S05]  /*2b70*/  IMAD R59, R16, -0x2, R59 ;  /* 0xfffffffe103b7824 */ /* 0x000fca00078e023b */
[----:B------:R-:W-:Y:S02]  /*2b80*/  VIADDMNMX R21, R59, R58, R21, PT ;  /* 0x0000003a3b157246 */ /* 0x000fe40003800115 */
[----:B------:R-:W-:-:S07]  /*2b90*/  VIMNMX R72, R72, R59, !PT ;  /* 0x0000003b48487248 */ /* 0x000fce0007fe0100 */
.L_x_11521:
[C---:B------:R-:W-:Y:S01]  /*2ba0*/  ISETP.GE.AND P6, PT, R73.reuse, 0xa, PT ;  /* 0x0000000a4900780c */ /* 0x040fe20003fc6270 */
[----:B------:R-:W-:Y:S01]  /*2bb0*/  UISETP.NE.AND UP0, UPT, UR51, URZ, UPT ;  /* 0x0000003f3300728c */ /* 0x000fe2000bf05270 */
[C---:B------:R-:W-:Y:S02]  /*2bc0*/  ISETP.GE.AND P1, PT, R73.reuse, 0x2, PT ;  /* 0x000000024900780c */ /* 0x040fe40003f26270 */
        /* <DEDUP_REMOVED lines=145> */
[----:B------:R-:W-:Y:S01]  /*34e0*/  LOP3.LUT R23, R23, 0xfbffffff, RZ, 0xc0, !PT ;  /* 0xfbffffff17177812 */ /* 0x000fe200078ec0ff */
[----:B------:R-:W0:Y:S01]  /*34f0*/  SHFL.IDX PT, R69, R71, 0x1, 0x1c1f ;  /* 0x003c1f0047457f89 */ /* 0x000e2200000e0000 */
        /* <DEDUP_REMOVED lines=9> */
[----:B------:R-:W-:Y:S01]  /*3590*/  ISETP.GE.AND P3, PT, R73, 0x71, PT ;  /* 0x000000714900780c */ /* 0x000fe20003f66270 */
[----:B0-----:R-:W-:Y:S01]  /*35a0*/  IMAD.IADD R67, R78, 0x1, R69 ;  /* 0x000000014e437824 */ /* 0x001fe200078e0245 */
[----:B------:R-:W-:Y:S02]  /*35b0*/  @P4 LOP3.LUT R23, R23, 0x20, RZ, 0xfc, !PT ;  /* 0x0000002017174812 */ /* 0x000fe400078efcff */
[----:B------:R-:W-:Y:S02]  /*35c0*/  ISETP.GT.AND P4, PT, R72, 0x70, !P3 ;  /* 0x000000704800780c */ /* 0x000fe40005f84270 */
[----:B------:R-:W-:Y:S02]  /*35d0*/  LOP3.LUT R23, R23, 0xfffffffd, RZ, 0xc0, !PT ;  /* 0xfffffffd17177812 */ /* 0x000fe400078ec0ff */
[----:B------:R-:W-:-:S02]  /*35e0*/  ISETP.LT.OR P4, PT, R21, 0x71, P4 ;  /* 0x000000711500780c */ /* 0x000fc40002781670 */
[----:B------:R-:W-:Y:S02]  /*35f0*/  VIADDMNMX R66, R69, R76, R75, PT ;  /* 0x0000004c45427246 */ /* 0x000fe4000380014b */
        /* <DEDUP_REMOVED lines=36> */
.L_x_11527:
[----:B------:R-:W-:Y:S02]  /*3840*/  ULDC UR6, c[0x0][0x9e4] ;  /* 0x0002790000067ab9 */ /* 0x000fe40000000800 */
[----:B------:R-:W-:-:S05]  /*3850*/  IMAD.U32 R70, RZ, RZ, UR6 ;  /* 0x00000006ff467e24 */ /* 0x000fca000f8e00ff */
[----:B------:R-:W-:-:S13]  /*3860*/  ISETP.NE.AND P6, PT, R70, 0x1, PT ;  /* 0x000000014600780c */ /* 0x000fda0003fc5270 */
[----:B------:R-:W0:Y:S02]  /*3870*/  @P6 LDC.64 R20, c[0x0][0x9e8] ;  /* 0x00027a00ff146b82 */ /* 0x000e240000000a00 */
[----:B0-----:R-:W-:-:S05]  /*3880*/  @P6 IMAD.HI.U32 R20, R69, R20, RZ ;  /* 0x0000001445146227 */ /* 0x001fca00078e00ff */
[----:B------:R-:W-:-:S07]  /*3890*/  @P6 SHF.R.U32.HI R69, RZ, R21, R20 ;  /* 0x00000015ff456219 */ /* 0x000fce0000011614 */
.L_x_11528:
[----:B------:R-:W-:Y:S05]  /*38a0*/  BSYNC B0 ;  /* 0x0000000000007941 */ /* 0x000fea0003800000 */
.L_x_11526:
[----:B------:R-:W-:-:S04]  /*38b0*/  IMAD R69, R69, R70, -R74 ;  /* 0x0000004645457224 */ /* 0x000fc800078e0a4a */
[----:B------:R-:W-:-:S05]  /*38c0*/  IMAD R69, R16, -0x2, R69 ;  /* 0xfffffffe10457824 */ /* 0x000fca00078e0245 */
[----:B------:R-:W-:Y:S02]  /*38d0*/  VIADDMNMX R66, R69, R70, R66, PT ;  /* 0x0000004645427246 */ /* 0x000fe40003800142 */
[----:B------:R-:W-:-:S07]  /*38e0*/  VIMNMX R67, R67, R69, !PT ;  /* 0x0000004543437248 */ /* 0x000fce0007fe0100 */
.L_x_11525:
[----:B------:R-:W-:Y:S01]  /*38f0*/  ISETP.GT.AND P1, PT, R67, 0x1, !P1 ;  /* 0x000000014300780c */ /* 0x000fe20004f24270 */
[----:B------:R-:W-:Y:S01]  /*3900*/  ULDC UR6, c[0x0][0x988] ;  /* 0x0002620000067ab9 */ /* 0x000fe20000000800 */
[----:B------:R-:W-:Y:S01]  /*3910*/  LOP3.LUT P6, RZ, R23, 0x4, RZ, 0xc0, !PT ;  /* 0x0000000417ff7812 */ /* 0x000fe200078cc0ff */
[----:B------:R-:W-:Y:S01]  /*3920*/  UISETP.NE.AND UP1, UPT, UR52, URZ, UPT ;  /* 0x0000003f3400728c */ /* 0x000fe2000bf25270 */
[----:B------:R-:W-:Y:S01]  /*3930*/  ISETP.LT.OR P1, PT, R66, 0x2, P1 ;  /* 0x000000024200780c */ /* 0x000fe20000f21670 */
[----:B------:R-:W-:Y:S01]  /*3940*/  UISETP.NE.AND UP0, UPT, UR51, URZ, UPT ;  /* 0x0000003f3300728c */ /* 0x000fe2000bf05270 */
[----:B------:R-:W-:Y:S01]  /*3950*/  ISETP.GT.AND P2, PT, R67, 0x8, !P2 ;  /* 0x000000084300780c */ /* 0x000fe20005744270 */
        /* <DEDUP_REMOVED lines=10> */
[C---:B------:R-:W-:Y:S01]  /*3a00*/  LOP3.LUT P1, RZ, R23.reuse, 0x8, RZ, 0xc0, !PT ;  /* 0x0000000817ff7812 */ /* 0x040fe2000782c0ff */
[----:B------:R-:W-:Y:S01]  /*3a10*/  @UP1 USHF.R.U32.HI UR7, URZ, UR15, UR11 ;  /* 0x0000000f3f071299 */ /* 0x000fe2000801160b */
[----:B------:R-:W-:-:S02]  /*3a20*/  LOP3.LUT P2, RZ, R23, 0x40000, RZ, 0xc0, !PT ;  /* 0x0004000017ff7812 */ /* 0x000fc4000784c0ff */
[----:B------:R-:W-:Y:S01]  /*3a30*/  ISETP.GT.AND P1, PT, R67, 0x10, !P1 ;  /* 0x000000104300780c */ /* 0x000fe20004f24270 */
[----:B------:R-:W-:Y:S01]  /*3a40*/  UIADD3 UR53, UR53, UR7, URZ ;  /* 0x0000000735357290 */ /* 0x000fe2000fffe03f */
[----:B------:R-:W-:Y:S02]  /*3a50*/  LOP3.LUT P6, RZ, R23, 0x20000, RZ, 0xc0, !PT ;  /* 0x0002000017ff7812 */ /* 0x000fe400078cc0ff */
[----:B------:R-:W-:Y:S01]  /*3a60*/  ISETP.LT.OR P1, PT, R66, 0x11, P1 ;  /* 0x000000114200780c */ /* 0x000fe20000f21670 */
[----:B------:R-:W-:Y:S01]  /*3a70*/  UIADD3 UR7, UR53, UR14, URZ ;  /* 0x0000000e35077290 */ /* 0x000fe2000fffe03f */
[----:B------:R-:W-:Y:S02]  /*3a80*/  ISETP.GT.AND P3, PT, R67, 0x70, !P3 ;  /* 0x000000704300780c */ /* 0x000fe40005f64270 */
[----:B------:R-:W-:Y:S02]  /*3a90*/  FSEL R8, R8, -INF , !P1 ;  /* 0xff80000008087808 */ /* 0x000fe40004800000 */
[----:B------:R-:W-:-:S02]  /*3aa0*/  LOP3.LUT P1, RZ, R23, 0x10, RZ, 0xc0, !PT ;  /* 0x0000001017ff7812 */ /* 0x000fc4000782c0ff */
[C---:B------:R-:W-:Y:S02]  /*3ab0*/  ISETP.GT.AND P4, PT, R67.reuse, 0x71, !P4 ;  /* 0x000000714300780c */ /* 0x040fe40006784270 */
[C---:B------:R-:W-:Y:S02]  /*3ac0*/  ISETP.GT.AND P1, PT, R67.reuse, 0x11, !P1 ;  /* 0x000000114300780c */ /* 0x040fe40004f24270 */
[----:B------:R-:W-:Y:S02]  /*3ad0*/  ISETP.GT.AND P5, PT, R67, 0x78, !P5 ;  /* 0x000000784300780c */ /* 0x000fe40006fa4270 */
[C---:B------:R-:W-:Y:S02]  /*3ae0*/  ISETP.LT.OR P1, PT, R66.reuse, 0x12, P1 ;  /* 0x000000124200780c */ /* 0x040fe40000f21670 */
[----:B------:R-:W-:Y:S02]  /*3af0*/  ISETP.LT.OR P3, PT, R66, 0x71, P3 ;  /* 0x000000714200780c */ /* 0x000fe40001f61670 */
[----:B------:R-:W-:-:S02]  /*3b00*/  FSEL R5, R7, -INF , !P1 ;  /* 0xff80000007057808 */ /* 0x000fc40004800000 */
[----:B------:R-:W-:Y:S02]  /*3b10*/  LOP3.LUT P1, RZ, R23, 0x2000000, RZ, 0xc0, !PT ;  /* 0x0200000017ff7812 */ /* 0x000fe4000782c0ff */
[C---:B------:R-:W-:Y:S02]  /*3b20*/  ISETP.LT.OR P4, PT, R66.reuse, 0x72, P4 ;  /* 0x000000724200780c */ /* 0x040fe40002781670 */
[----:B------:R-:W-:Y:S02]  /*3b30*/  ISETP.GT.AND P1, PT, R67, 0x18, !P1 ;  /* 0x000000184300780c */ /* 0x000fe40004f24270 */
[----:B------:R-:W-:Y:S02]  /*3b40*/  FSEL R31, R31, -INF , !P3 ;  /* 0xff8000001f1f7808 */ /* 0x000fe40005800000 */
[C---:B------:R-:W-:Y:S02]  /*3b50*/  ISETP.LT.OR P1, PT, R66.reuse, 0x19, P1 ;  /* 0x000000194200780c */ /* 0x040fe40000f21670 */
[----:B------:R-:W-:-:S02]  /*3b60*/  ISETP.LT.OR P5, PT, R66, 0x79, P5 ;  /* 0x000000794200780c */ /* 0x000fc40002fa1670 */
[----:B------:R-:W-:Y:S02]  /*3b70*/  FSEL R10, R10, -INF , !P1 ;  /* 0xff8000000a0a7808 */ /* 0x000fe40004800000 */
[----:B------:R-:W-:Y:S02]  /*3b80*/  LOP3.LUT P1, RZ, R23, 0x1000000, RZ, 0xc0, !PT ;  /* 0x0100000017ff7812 */ /* 0x000fe4000782c0ff */
[----:B------:R-:W-:Y:S02]  /*3b90*/  FSEL R32, R32, -INF , !P4 ;  /* 0xff80000020207808 */ /* 0x000fe40006000000 */
[----:B------:R-:W-:Y:S02]  /*3ba0*/  ISETP.GT.AND P1, PT, R67, 0x19, !P1 ;  /* 0x000000194300780c */ /* 0x000fe40004f24270 */
[----:B------:R-:W-:Y:S02]  /*3bb0*/  FSEL R33, R33, -INF , !P5 ;  /* 0xff80000021217808 */ /* 0x000fe40006800000 */
        /* <DEDUP_REMOVED lines=65> */
[----:B------:R-:W-:Y:S02]  /*3fd0*/  ISETP.GT.AND P1, PT, R67, 0x58, !P1 ;  /* 0x000000584300780c */ /* 0x000fe40004f24270 */
[----:B------:R-:W-:Y:S02]  /*3fe0*/  FMNMX.FTZ R38, R94, R7, !PT ;  /* 0x000000075e267209 */ /* 0x000fe40007810000 */
[----:B------:R-:W-:Y:S02]  /*3ff0*/  ISETP.LT.OR P1, PT, R66, 0x59, P1 ;  /* 0x000000594200780c */ /* 0x000fe40000f21670 */
[----:B------:R-:W-:Y:S02]  /*4000*/  FMNMX.FTZ R7, R95, R38, !PT ;  /* 0x000000265f077209 */ /* 0x000fe40007810000 */
[----:B------:R-:W-:Y:S02]  /*4010*/  FSEL R40, R40, -INF , !P1 ;  /* 0xff80000028287808 */ /* 0x000fe40004800000 */
[----:B------:R-:W-:-:S02]  /*4020*/  FMNMX.FTZ R7, R62, R7, !PT ;  /* 0x000000073e077209 */ /* 0x000fc40007810000 */
[----:B------:R-:W-:Y:S02]  /*4030*/  LOP3.LUT P1, RZ, R23, 0x100, RZ, 0xc0, !PT ;  /* 0x0000010017ff7812 */ /* 0x000fe4000782c0ff */
[----:B------:R-:W-:Y:S02]  /*4040*/  FMNMX.FTZ R38, R58, R7, !PT ;  /* 0x000000073a267209 */ /* 0x000fe40007810000 */
[----:B------:R-:W-:Y:S02]  /*4050*/  ISETP.GT.AND P1, PT, R67, 0x59, !P1 ;  /* 0x000000594300780c */ /* 0x000fe40004f24270 */
[----:B------:R-:W-:Y:S02]  /*4060*/  FMNMX.FTZ R38, R63, R38, !PT ;  /* 0x000000263f267209 */ /* 0x000fe40007810000 */
[----:B------:R-:W-:Y:S02]  /*4070*/  ISETP.LT.OR P1, PT, R66, 0x5a, P1 ;  /* 0x0000005a4200780c */ /* 0x000fe40000f21670 */
[----:B------:R-:W-:-:S02]  /*4080*/  FMNMX.FTZ R7, R61, R38, !PT ;  /* 0x000000263d077209 */ /* 0x000fc40007810000 */
[----:B------:R-:W-:Y:S02]  /*4090*/  FSEL R39, R39, -INF , !P1 ;  /* 0xff80000027277808 */ /* 0x000fe40004800000 */
        /* <DEDUP_REMOVED lines=13> */
[C---:B------:R-:W-:Y:S02]  /*4170*/  LOP3.LUT P6, RZ, R23.reuse, 0x2, RZ, 0xc0, !PT ;  /* 0x0000000217ff7812 */ /* 0x040fe400078cc0ff */
        /* <DEDUP_REMOVED lines=81> */
[----:B------:R1:W-:Y:S01]  /*4690*/  MUFU.EX2 R75, R62 ;  /* 0x0000003e004b7308 */ /* 0x0003e20000000800 */
[----:B------:R-:W-:-:S01]  /*46a0*/  FFMA.FTZ R4, R4, UR6, -R77 ;  /* 0x0000000604047c23 */ /* 0x000fc2000801084d */
[----:B------:R-:W-:-:S02]  /*46b0*/  FMNMX.FTZ R79, R15, R38, !PT ;  /* 0x000000260f4f7209 */ /* 0x000fc40007810000 */
[----:B0-----:R-:W-:Y:S02]  /*46c0*/  F2FP.SATFINITE.E4M3.F32.PACK_AB_MERGE_C R148, R69, R68, RZ ;  /* 0x000000444594723e */ /* 0x001fe400048070ff */
[----:B------:R-:W-:Y:S02]  /*46d0*/  FMNMX.FTZ R38, R26, R79, !PT ;  /* 0x0000004f1a267209 */ /* 0x000fe40007810000 */
[----:B------:R-:W-:Y:S01]  /*46e0*/  MUFU.EX2 R70, R70 ;  /* 0x0000004600467308 */ /* 0x000fe20000000800 */
[----:B-1----:R-:W-:-:S01]  /*46f0*/  FFMA.FTZ R62, R64, UR6, -R77 ;  /* 0x00000006403e7c23 */ /* 0x002fc2000801084d */
[----:B------:R-:W-:Y:S02]  /*4700*/  FMNMX.FTZ R79, R25, R38, !PT ;  /* 0x00000026194f7209 */ /* 0x000fe40007810000 */
[----:B------:R-:W-:Y:S02]  /*4710*/  F2FP.SATFINITE.E4M3.F32.PACK_AB_MERGE_C R148, R65, R2, R148 ;  /* 0x000000024194723e */ /* 0x000fe40004807094 */
[----:B------:R-:W-:-:S02]  /*4720*/  FMNMX.FTZ R38, R28, R79, !PT ;  /* 0x0000004f1c267209 */ /* 0x000fc40007810000 */
[----:B------:R-:W-:Y:S02]  /*4730*/  MUFU.EX2 R71, R92 ;  /* 0x0000005c00477308 */ /* 0x000fe40000000800 */
        /* <DEDUP_REMOVED lines=25> */
[----:B------:R-:W-:-:S03]  /*48d0*/  F2FP.SATFINITE.E4M3.F32.PACK_AB_MERGE_C R144, R75, R74, R144 ;  /* 0x0000004a4b90723e */ /* 0x000fc60004807090 */
[----:B------:R-:W0:Y:S01]  /*48e0*/  SHFL.BFLY PT, R38, R67, 0x2, 0x1f ;  /* 0x0c401f0043267f89 */ /* 0x000e2200000e0000 */
[----:B------:R-:W-:Y:S08]  /*48f0*/  MUFU.EX2 R61, R61 ;  /* 0x0000003d003d7308 */ /* 0x000ff00000000800 */
[----:B------:R-:W-:Y:S08]  /*4900*/  MUFU.EX2 R53, R53 ;  /* 0x0000003500357308 */ /* 0x000ff00000000800 */
[----:B------:R-:W-:Y:S01]  /*4910*/  MUFU.EX2 R52, R52 ;  /* 0x0000003400347308 */ /* 0x000fe20000000800 */
[----:B0-----:R-:W-:-:S07]  /*4920*/  FMNMX.FTZ R64, R67, R38, !PT ;  /* 0x0000002643407209 */ /* 0x001fce0007810000 */
[----:B------:R-:W-:Y:S01]  /*4930*/  MUFU.EX2 R60, R60 ;  /* 0x0000003c003c7308 */ /* 0x000fe20000000800 */
[----:B------:R-:W0:Y:S07]  /*4940*/  SHFL.BFLY PT, R67, R64, 0x1, 0x1f ;  /* 0x0c201f0040437f89 */ /* 0x000e2e00000e0000 */
[----:B------:R-:W-:Y:S08]  /*4950*/  MUFU.EX2 R59, R59 ;  /* 0x0000003b003b7308 */ /* 0x000ff00000000800 */
[----:B------:R-:W1:Y:S08]  /*4960*/  MUFU.EX2 R62, R62 ;  /* 0x0000003e003e7308 */ /* 0x000e700000000800 */
[----:B------:R-:W-:Y:S01]  /*4970*/  MUFU.EX2 R45, R45 ;  /* 0x0000002d002d7308 */ /* 0x000fe20000000800 */
[----:B0-----:R-:W-:Y:S01]  /*4980*/  FMNMX.FTZ R38, R64, R67, !PT ;  /* 0x0000004340267209 */ /* 0x001fe20007810000 */
[----:B------:R-:W-:-:S03]  /*4990*/  IMAD.U32 R67, RZ, RZ, UR6 ;  /* 0x00000006ff437e24 */ /* 0x000fc6000f8e00ff */
[C---:B------:R-:W-:Y:S01]  /*49a0*/  FSETP.NEU.FTZ.AND P1, PT, R38.reuse, -INF , PT ;  /* 0xff8000002600780b */ /* 0x040fe20003f3d000 */
[----:B------:R-:W-:-:S01]  /*49b0*/  FFMA.FTZ R66, R38, R67, -8 ;  /* 0xc100000026427423 */ /* 0x000fc20000010043 */
[----:B-1----:R-:W-:Y:S01]  /*49c0*/  F2FP.SATFINITE.E4M3.F32.PACK_AB_MERGE_C R146, R62, R59, RZ ;  /* 0x0000003b3e92723e */ /* 0x002fe200048070ff */
[----:B------:R-:W-:Y:S03]  /*49d0*/  MUFU.EX2 R48, R48 ;  /* 0x0000003000307308 */ /* 0x000fe60000000800 */
[----:B------:R-:W-:Y:S02]  /*49e0*/  FSEL R66, R66, RZ, P1 ;  /* 0x000000ff42427208 */ /* 0x000fe40000800000 */
[----:B------:R-:W-:Y:S02]  /*49f0*/  PLOP3.LUT P1, PT, PT, PT, UP0, 0x40, 0x0 ;  /* 0x000000000000781c */ /* 0x000fe40003f2e808 */
[----:B------:R-:W-:Y:S01]  /*4a00*/  F2FP.SATFINITE.E4M3.F32.PACK_AB_MERGE_C R146, R60, R61, R146 ;  /* 0x0000003d3c92723e */ /* 0x000fe20004807092 */
        /* <DEDUP_REMOVED lines=48> */
[----:B------:R-:W-:Y:S01]  /*4d10*/  FFMA.FTZ R28, R37, UR6, -R66 ;  /* 0x00000006251c7c23 */ /* 0x000fe20008010842 */
[----:B------:R-:W-:-:S01]  /*4d20*/  FADD.FTZ R37, R75, R76 ;  /* 0x0000004c4b257221 */ /* 0x000fc20000010000 */
[----:B------:R-:W-:-:S04]  /*4d30*/  F2FP.SATFINITE.E4M3.F32.PACK_AB_MERGE_C R20, R67, R20, RZ ;  /* 0x000000144314723e */ /* 0x000fc800048070ff */
        /* <DEDUP_REMOVED lines=25> */
[----:B------:R-:W-:Y:S01]  /*4ed0*/  F2FP.SATFINITE.E4M3.F32.PACK_AB_MERGE_C R2, R55, R54, RZ ;  /* 0x000000363702723e */ /* 0x000fe200048070ff */
[----:B------:R-:W-:-:S01]  /*4ee0*/  FADD.FTZ R54, R54, R37 ;  /* 0x0000002536367221 */ /* 0x000fc20000010000 */
[----:B------:R-:W-:Y:S02]  /*4ef0*/  F2FP.SATFINITE.E4M3.F32.PACK_AB_MERGE_C R37, R48, R45, RZ ;  /* 0x0000002d3025723e */ /* 0x000fe400048070ff */
[----:B------:R-:W-:Y:S01]  /*4f00*/  F2FP.SATFINITE.E4M3.F32.PACK_AB_MERGE_C R140, R52, R53, R2 ;  /* 0x00000035348c723e */ /* 0x000fe20004807002 */
[----:B------:R-:W-:Y:S01]  /*4f10*/  FADD.FTZ R55, R55, R54 ;  /* 0x0000003637377221 */ /* 0x000fe20000010000 */
        /* <DEDUP_REMOVED lines=18> */
[----:B------:R-:W-:Y:S01]  /*5040*/  MUFU.EX2 R56, R56 ;  /* 0x0000003800387308 */ /* 0x000fe20000000800 */
[----:B--2---:R-:W-:-:S07]  /*5050*/  FADD.FTZ R11, R27, R2 ;  /* 0x000000021b0b7221 */ /* 0x004fce0000010000 */
        /* <DEDUP_REMOVED lines=31> */
[----:B------:R-:W-:-:S04]  /*5250*/  FADD.FTZ R51, R51, R50 ;  /* 0x0000003233337221 */ /* 0x000fc80000010000 */
[----:B------:R-:W-:Y:S02]  /*5260*/  FADD.FTZ R44, R44, R51 ;  /* 0x000000332c2c7221 */ /* 0x000fe40000010000 */
        /* <DEDUP_REMOVED lines=14> */
[C---:B--2---:R-:W-:Y:S01]  /*5350*/  F2FP.SATFINITE.E4M3.F32.PACK_AB_MERGE_C R29, R30.reuse, R29, RZ ;  /* 0x0000001d1e1d723e */ /* 0x044fe200048070ff */
[----:B------:R-:W-:-:S03]  /*5360*/  FADD.FTZ R30, R30, R5 ;  /* 0x000000051e1e7221 */ /* 0x000fc60000010000 */
[----:B------:R-:W-:-:S03]  /*5370*/  F2FP.SATFINITE.E4M3.F32.PACK_AB_MERGE_C R137, R47, R46, R29 ;  /* 0x0000002e2f89723e */ /* 0x000fc6000480701d */
[----:B------:R-:W-:Y:S01]  /*5380*/  MUFU.EX2 R33, R33 ;  /* 0x0000002100217308 */ /* 0x000fe20000000800 */
[----:B0-----:R-:W-:-:S07]  /*5390*/  FADD.FTZ R3, R31, R30 ;  /* 0x0000001e1f037221 */ /* 0x001fce0000010000 */
[----:B------:R-:W0:Y:S01]  /*53a0*/  MUFU.EX2 R34, R34 ;  /* 0x0000002200227308 */ /* 0x000e220000000800 */
[----:B-1----:R-:W-:-:S01]  /*53b0*/  FADD.FTZ R2, R32, R3 ;  /* 0x0000000320027221 */ /* 0x002fc20000010000 */
[----:B0-----:R-:W-:-:S03]  /*53c0*/  F2FP.SATFINITE.E4M3.F32.PACK_AB_MERGE_C R3, R34, R33, RZ ;  /* 0x000000212203723e */ /* 0x001fc600048070ff */
        /* <DEDUP_REMOVED lines=17> */
.L_x_11530:
[----:B------:R-:W-:Y:S02]  /*54e0*/  ULDC UR19, c[0x0][0x9e4] ;  /* 0x0002790000137ab9 */ /* 0x000fe40000000800 */
[----:B------:R-:W-:-:S11]  /*54f0*/  UISETP.NE.AND UP0, UPT, UR19, 0x1, UPT ;  /* 0x000000011300788c */ /* 0x000fd6000bf05270 */
[----:B------:R-:W-:Y:S02]  /*5500*/  @UP0 ULDC.64 UR10, c[0x0][0x9e8] ;  /* 0x00027a00000a0ab9 */ /* 0x000fe40000000a00 */
[----:B------:R-:W-:-:S04]  /*5510*/  UIMAD.WIDE.U32 UR14, UR17, UR10, URZ ;  /* 0x0000000a110e72a5 */ /* 0x000fc8000f8e003f */
[----:B------:R-:W-:-:S12]  /*5520*/  @UP0 USHF.R.U32.HI UR17, URZ, UR11, UR15 ;  /* 0x0000000b3f110299 */ /* 0x000fd8000801160f */
.L_x_11531:
[----:B------:R-:W-:-:S04]  /*5530*/  UIMAD UR17, UR17, UR19, UR19 ;  /* 0x00000013111172a4 */ /* 0x000fc8000f8e0213 */
[----:B------:R-:W-:-:S04]  /*5540*/  UISETP.LT.AND UP0, UPT, UR7, UR17, UPT ;  /* 0x000000110700728c */ /* 0x000fc8000bf01270 */
[----:B------:R-:W-:-:S12]  /*5550*/  USEL UR7, UR7, UR17, UP0 ;  /* 0x0000001107077287 */ /* 0x000fd80008000000 */
.L_x_11529:
        /* <DEDUP_REMOVED lines=40> */
.L_x_11551:
[----:B------:R-:W-:-:S04]  /*57e0*/  UISETP.NE.AND UP0, UPT, UR22, 0x1, UPT ;  /* 0x000000011600788c */ /* 0x000fc8000bf05270 */
[----:B------:R-:W-:-:S04]  /*57f0*/  USEL UR36, URZ, 0x1, UP0 ;  /* 0x000000013f247887 */ /* 0x000fc80008000000 */
[----:B------:R-:W-:Y:S01]  /*5800*/  ULOP3.LUT UR36, UR21, UR36, URZ, 0x3c, !UPT ;  /* 0x0000002415247292 */ /* 0x000fe2000f8e3c3f */
[----:B------:R-:W-:Y:S11]  /*5810*/  @!P0 BRA `(.L_x_11533) ;  /* 0x0000000000048947 */ /* 0x000ff60003800000 */
[----:B------:R-:W-:Y:S01]  /*5820*/  BPT.TRAP 0x1 ;  /* 0x000000040000795c */ /* 0x000fe20000300000 */
.L_x_11533:
        /* <DEDUP_REMOVED lines=9> */
.L_x_11534:
[----:B-1----:R-:W-:Y:S05]  /*58c0*/  @P1 BRA `(.L_x_11535) ;  /* 0x0000000000081947 */ /* 0x002fea0003800000 */
[----:B------:R-:W1:Y:S02]  /*58d0*/  SYNCS.PHASECHK.TRANS64.TRYWAIT P1, [UR20+0x19c30], R7 ;  /* 0x019c3007ff0075a7 */ /* 0x000e640008020154 */
[----:B-1----:R-:W-:Y:S05]  /*58e0*/  @!P1 BRA `(.L_x_11536) ;  /* 0x0000011c00289947 */ /* 0x002fea0003800000 */
.L_x_11535:
        /* <DEDUP_REMOVED lines=17> */
.L_x_11537:
[----:B------:R-:W-:Y:S01]  /*5a00*/  ULEA UR11, UR22, UR46, 0x3 ;  /* 0x0000002e160b7291 */ /* 0x000fe2000f8e183f */
[----:B01----:R-:W-:-:S05]  /*5a10*/  IMAD.U32 R7, RZ, RZ, UR21 ;  /* 0x00000015ff077e24 */ /* 0x003fca000f8e00ff */
[----:B------:R-:W-:-:S04]  /*5a20*/  SHF.L.U32 R7, R7, 0x1f, RZ ;  /* 0x0000001f07077819 */ /* 0x000fc800000006ff */
[----:B------:R0:W1:Y:S01]  /*5a30*/  SYNCS.PHASECHK.TRANS64.TRYWAIT P1, [UR11+0x19c50], R7 ;  /* 0x019c5007ff0075a7 */ /* 0x000062000802014b */
[----:B------:R-:W-:Y:S05]  /*5a40*/  @!P0 BRA `(.L_x_11538) ;  /* 0x0000000000048947 */ /* 0x000fea0003800000 */
[----:B------:R-:W-:Y:S01]  /*5a50*/  BPT.TRAP 0x1 ;  /* 0x000000040000795c */ /* 0x000fe20000300000 */
.L_x_11538:
[----:B-1----:R-:W-:Y:S05]  /*5a60*/  @P1 BRA `(.L_x_11539) ;  /* 0x0000000000081947 */ /* 0x002fea0003800000 */
[----:B------:R-:W1:Y:S02]  /*5a70*/  SYNCS.PHASECHK.TRANS64.TRYWAIT P1, [UR11+0x19c50], R7 ;  /* 0x019c5007ff0075a7 */ /* 0x000e64000802014b */
[----:B-1----:R-:W-:Y:S05]  /*5a80*/  @!P1 BRA `(.L_x_11540) ;  /* 0x0000011800d89947 */ /* 0x002fea0003800000 */
.L_x_11539:
        /* <DEDUP_REMOVED lines=27> */
.L_x_11541:
        /* <DEDUP_REMOVED lines=18> */
[----:B01----:R-:W-:Y:S01]  /*5d60*/  FMUL.FTZ R7, R0, R24 ;  /* 0x0000001800077220 */ /* 0x003fe20000410000 */
[----:B------:R-:W-:Y:S01]  /*5d70*/  @P1 IMAD.HI.U32 R26, R136, UR6, RZ ;  /* 0x00000006881a1c27 */ /* 0x000fe2000f8e00ff */
[----:B------:R-:W-:-:S03]  /*5d80*/  @UP1 ULDC UR6, c[0x0][0x450] ;  /* 0x0001140000061ab9 */ /* 0x000fc60000000800 */
[C---:B------:R-:W-:Y:S01]  /*5d90*/  FMUL.FTZ R8, R0.reuse, R25 ;  /* 0x0000001900087220 */ /* 0x040fe20000410000 */
[C---:B------:R-:W-:Y:S01]  /*5da0*/  FMUL.FTZ R71, R0.reuse, R77 ;  /* 0x0000004d00477220 */ /* 0x040fe20000410000 */
[C---:B------:R-:W-:Y:S01]  /*5db0*/  FMUL.FTZ R73, R0.reuse, R80 ;  /* 0x0000005000497220 */ /* 0x040fe20000410000 */
[----:B------:R-:W-:Y:S01]  /*5dc0*/  @P2 SHF.R.U32.HI R136, RZ, UR6, R26 ;  /* 0x00000006ff882c19 */ /* 0x000fe2000801161a */
[C---:B------:R-:W-:Y:S01]  /*5dd0*/  FMUL.FTZ R13, R0.reuse, R30 ;  /* 0x0000001e000d7220 */ /* 0x040fe20000410000 */
[C---:B------:R-:W-:Y:S01]  /*5de0*/  FMUL.FTZ R14, R0.reuse, R31 ;  /* 0x0000001f000e7220 */ /* 0x040fe20000410000 */
[C---:B------:R-:W-:Y:S01]  /*5df0*/  FMUL.FTZ R24, R0.reuse, R35 ;  /* 0x0000002300187220 */ /* 0x040fe20000410000 */
[----:B------:R-:W-:Y:S01]  /*5e00*/  FMUL.FTZ R25, R0, R36 ;  /* 0x0000002400197220 */ /* 0x000fe20000410000 */
[----:B------:R-:W0:Y:S01]  /*5e10*/  SHFL.IDX PT, R80, R136, RZ, 0x1c1f ;  /* 0x001c1fff88507589 */ /* 0x000e2200000e0000 */
        /* <DEDUP_REMOVED lines=47> */
[----:B------:R-:W-:Y:S01]  /*6110*/  PLOP3.LUT P1, PT, PT, PT, UP0, 0x40, 0x0 ;  /* 0x000000000000781c */ /* 0x000fe20003f2e808 */
[----:B------:R-:W-:Y:S01]  /*6120*/  IMAD R27, R16, -0x2, R27 ;  /* 0xfffffffe101b7824 */ /* 0x000fe200078e021b */
[----:B------:R-:W1:Y:S01]  /*6130*/  MUFU.TANH R7, R7 ;  /* 0x0000000700077308 */ /* 0x000e620000002400 */
[----:B------:R-:W-:Y:S01]  /*6140*/  IMAD.U32 R26, RZ, RZ, UR39 ;  /* 0x00000027ff1a7e24 */ /* 0x000fe2000f8e00ff */
[----:B------:R-:W-:-:S02]  /*6150*/  UPRMT UR20, UR45, 0x654, UR20 ;  /* 0x000006542d147896 */ /* 0x000fc40008000014 */
[----:B------:R-:W-:Y:S02]  /*6160*/  ULOP3.LUT UR6, URZ, UR18, URZ, 0x33, !UPT ;  /* 0x000000123f067292 */ /* 0x000fe4000f8e333f */
[----:B------:R-:W-:Y:S02]  /*6170*/  IADD3 R27, -R26, UR43, R27 ;  /* 0x0000002b1a1b7c10 */ /* 0x000fe4000fffe11b */
[----:B------:R-:W2:Y:S03]  /*6180*/  MUFU.TANH R8, R8 ;  /* 0x0000000800087308 */ /* 0x000ea60000002400 */
[C---:B------:R-:W-:Y:S01]  /*6190*/  VIADD R84, R27.reuse, UR24 ;  /* 0x000000181b547c36 */ /* 0x040fe20008000000 */
[----:B------:R-:W-:Y:S01]  /*61a0*/  SYNCS.ARRIVE.TRANS64.RED.A1T0 RZ, [UR20], RZ ;  /* 0x000000ffffff79a7 */ /* 0x000fe20008100414 */
        /* <DEDUP_REMOVED lines=79> */
.L_x_11544:
[----:B------:R-:W-:-:S05]  /*66a0*/  IMAD.U32 R86, RZ, RZ, UR23 ;  /* 0x00000017ff567e24 */ /* 0x000fca000f8e00ff */
[----:B------:R-:W-:-:S13]  /*66b0*/  ISETP.NE.AND P1, PT, R86, 0x1, PT ;  /* 0x000000015600780c */ /* 0x000fda0003f25270 */
[----:B------:R-:W1:Y:S02]  /*66c0*/  @P1 LDC.64 R26, c[0x0][0x9e8] ;  /* 0x00027a00ff1a1b82 */ /* 0x000e640000000a00 */
[----:B-1----:R-:W-:-:S05]  /*66d0*/  @P1 IMAD.HI.U32 R26, R80, R26, RZ ;  /* 0x0000001a501a1227 */ /* 0x002fca00078e00ff */
[----:B------:R-:W-:-:S07]  /*66e0*/  @P1 SHF.R.U32.HI R80, RZ, R27, R26 ;  /* 0x0000001bff501219 */ /* 0x000fce000001161a */
.L_x_11545:
[----:B------:R-:W-:Y:S05]  /*66f0*/  BSYNC B0 ;  /* 0x0000000000007941 */ /* 0x000fea0003800000 */
.L_x_11543:
[----:B------:R-:W-:-:S04]  /*6700*/  IMAD R27, R80, R86, -R77 ;  /* 0x00000056501b7224 */ /* 0x000fc800078e0a4d */
[----:B------:R-:W-:-:S05]  /*6710*/  IMAD R27, R16, -0x2, R27 ;  /* 0xfffffffe101b7824 */ /* 0x000fca00078e021b */
[----:B------:R-:W-:Y:S02]  /*6720*/  VIADDMNMX R82, R27, R86, R82, PT ;  /* 0x000000561b527246 */ /* 0x000fe40003800152 */
[----:B------:R-:W-:-:S07]  /*6730*/  VIMNMX R81, R81, R27, !PT ;  /* 0x0000001b51517248 */ /* 0x000fce0007fe0100 */
.L_x_11542:
        /* <DEDUP_REMOVED lines=116> */
.L_x_11548:
[----:B------:R-:W-:-:S05]  /*6e80*/  IMAD.U32 R82, RZ, RZ, UR23 ;  /* 0x00000017ff527e24 */ /* 0x000fca000f8e00ff */
[----:B------:R-:W-:-:S13]  /*6e90*/  ISETP.NE.AND P2, PT, R82, 0x1, PT ;  /* 0x000000015200780c */ /* 0x000fda0003f45270 */
[----:B------:R-:W0:Y:S02]  /*6ea0*/  @P2 LDC.64 R26, c[0x0][0x9e8] ;  /* 0x00027a00ff1a2b82 */ /* 0x000e240000000a00 */
[----:B0-----:R-:W-:-:S05]  /*6eb0*/  @P2 IMAD.HI.U32 R26, R7, R26, RZ ;  /* 0x0000001a071a2227 */ /* 0x001fca00078e00ff */
[----:B------:R-:W-:-:S07]  /*6ec0*/  @P2 SHF.R.U32.HI R7, RZ, R27, R26 ;  /* 0x0000001bff072219 */ /* 0x000fce000001161a */
.L_x_11549:
[----:B------:R-:W-:Y:S05]  /*6ed0*/  BSYNC B0 ;  /* 0x0000000000007941 */ /* 0x000fea0003800000 */
.L_x_11547:
[----:B------:R-:W-:-:S04]  /*6ee0*/  IMAD R7, R7, R82, -R77 ;  /* 0x0000005207077224 */ /* 0x000fc800078e0a4d */
[----:B------:R-:W-:-:S05]  /*6ef0*/  IMAD R7, R16, -0x2, R7 ;  /* 0xfffffffe10077824 */ /* 0x000fca00078e0207 */
[----:B------:R-:W-:Y:S02]  /*6f00*/  VIADDMNMX R84, R7, R82, R84, PT ;  /* 0x0000005207547246 */ /* 0x000fe40003800154 */
[----:B------:R-:W-:-:S07]  /*6f10*/  VIMNMX R83, R83, R7, !PT ;  /* 0x0000000753537248 */ /* 0x000fce0007fe0100 */
.L_x_11546:
        /* <DEDUP_REMOVED lines=23> */
[----:B------:R-:W-:Y:S02]  /*7090*/  ISETP.GT.AND P3, PT, R83, 0x8, P1 ;  /* 0x000000085300780c */ /* 0x000fe40000f64270 */
        /* <DEDUP_REMOVED lines=21> */
[----:B------:R-:W-:Y:S02]  /*71f0*/  FSEL R29, R29, -INF , !P3 ;  /* 0xff8000001d1d7808 */ /* 0x000fe40005800000 */
[----:B------:R-:W-:Y:S02]  /*7200*/  FMNMX.FTZ R26, R61, R26, !PT ;  /* 0x0000001a3d1a7209 */ /* 0x000fe40007810000 */
[----:B------:R-:W-:Y:S02]  /*7210*/  ISETP.GT.AND P2, PT, R83, 0x21, P1 ;  /* 0x000000215300780c */ /* 0x000fe40000f44270 */
        /* <DEDUP_REMOVED lines=57> */
[----:B------:R-:W-:Y:S01]  /*75b0*/  FSEL R30, R30, -INF , !P4 ;  /* 0xff8000001e1e7808 */ /* 0x000fe20006000000 */
[--C-:B------:R-:W-:Y:S01]  /*75c0*/  FFMA.FTZ R77, R8, UR6, -R26.reuse ;  /* 0x00000006084d7c23 */ /* 0x100fe2000801081a */
[----:B------:R-:W-:Y:S01]  /*75d0*/  FMNMX.FTZ R81, R15, R6, !PT ;  /* 0x000000060f517209 */ /* 0x000fe20007810000 */
[----:B------:R0:W-:Y:S01]  /*75e0*/  MUFU.EX2 R14, R80 ;  /* 0x00000050000e7308 */ /* 0x0001e20000000800 */
[----:B------:R-:W-:Y:S01]  /*75f0*/  ISETP.GT.AND P4, PT, R83, 0x29, P1 ;  /* 0x000000295300780c */ /* 0x000fe20000f84270 */
[--C-:B------:R-:W-:Y:S01]  /*7600*/  FFMA.FTZ R8, R11, UR6, -R26.reuse ;  /* 0x000000060b087c23 */ /* 0x100fe2000801081a */
[----:B------:R-:W-:-:S01]  /*7610*/  FFMA.FTZ R11, R12, UR6, -R26 ;  /* 0x000000060c0b7c23 */ /* 0x000fc2000801081a */
[--C-:B------:R-:W-:Y:S01]  /*7620*/  FFMA.FTZ R12, R20, UR6, -R26.reuse ;  /* 0x00000006140c7c23 */ /* 0x100fe2000801081a */
[----:B------:R-:W-:Y:S01]  /*7630*/  ISETP.LT.OR P4, PT, R84, 0x2a, P4 ;  /* 0x0000002a5400780c */ /* 0x000fe20002781670 */
        /* <DEDUP_REMOVED lines=12> */
[--C-:B-1----:R-:W-:Y:S01]  /*7700*/  FFMA.FTZ R82, R55, UR6, -R26.reuse ;  /* 0x0000000637527c23 */ /* 0x102fe2000801081a */
        /* <DEDUP_REMOVED lines=39> */
[----:B------:R-:W-:Y:S02]  /*7980*/  FMNMX.FTZ R81, R43, R38, !PT ;  /* 0x000000262b517209 */ /* 0x000fe40007810000 */
        /* <DEDUP_REMOVED lines=9> */
[----:B------:R-:W-:-:S02]  /*7a20*/  FMNMX.FTZ R81, R51, R38, !PT ;  /* 0x0000002633517209 */ /* 0x000fc40007810000 */
[----:B------:R-:W-:Y:S02]  /*7a30*/  FSEL R60, R60, -INF , !P4 ;  /* 0xff8000003c3c7808 */ /* 0x000fe40006000000 */
[----:B------:R-:W-:Y:S02]  /*7a40*/  FMNMX.FTZ R81, R52, R81, !PT ;  /* 0x0000005134517209 */ /* 0x000fe40007810000 */
[C---:B------:R-:W-:Y:S01]  /*7a50*/  ISETP.GT.AND P5, PT, R83.reuse, 0x68, P1 ;  /* 0x000000685300780c */ /* 0x040fe20000fa4270 */
        /* <DEDUP_REMOVED lines=17> */
[----:B------:R-:W-:Y:S01]  /*7b70*/  ISETP.GT.AND P1, PT, R83, 0x79, P1 ;  /* 0x000000795300780c */ /* 0x000fe20000f24270 */
[----:B------:R-:W-:-:S01]  /*7b80*/  FFMA.FTZ R83, R63, UR6, -R26 ;  /* 0x000000063f537c23 */ /* 0x000fc2000801081a */
[----:B------:R-:W-:Y:S01]  /*7b90*/  FMNMX.FTZ R81, R68, R81, !PT ;  /* 0x0000005144517209 */ /* 0x000fe20007810000 */
[----:B------:R-:W-:-:S01]  /*7ba0*/  FFMA.FTZ R63, R69, UR6, -R26 ;  /* 0x00000006453f7c23 */ /* 0x000fc2000801081a */
[----:B------:R-:W-:Y:S01]  /*7bb0*/  ISETP.LT.OR P5, PT, R84, 0x79, P5 ;  /* 0x000000795400780c */ /* 0x000fe20002fa1670 */
[----:B------:R-:W-:Y:S01]  /*7bc0*/  IMAD.U32 R69, RZ, RZ, UR6 ;  /* 0x00000006ff457e24 */ /* 0x000fe2000f8e00ff */
[----:B------:R-:W-:Y:S01]  /*7bd0*/  FMNMX.FTZ R81, R70, R81, !PT ;  /* 0x0000005146517209 */ /* 0x000fe20007810000 */
[----:B------:R-:W-:Y:S01]  /*7be0*/  MUFU.EX2 R35, R35 ;  /* 0x0000002300237308 */ /* 0x000fe20000000800 */
[----:B------:R-:W-:Y:S01]  /*7bf0*/  ISETP.LT.OR P1, PT, R84, 0x7a, P1 ;  /* 0x0000007a5400780c */ /* 0x000fe20000f21670 */
[--C-:B------:R-:W-:Y:S01]  /*7c00*/  FFMA.FTZ R84, R67, UR6, -R26.reuse ;  /* 0x0000000643547c23 */ /* 0x100fe2000801081a */
[----:B------:R-:W-:Y:S01]  /*7c10*/  FSEL R74, R74, -INF , !P5 ;  /* 0xff8000004a4a7808 */ /* 0x000fe20006800000 */
[----:B------:R-:W-:Y:S01]  /*7c20*/  FFMA.FTZ R67, R78, UR6, -R26 ;  /* 0x000000064e437c23 */ /* 0x000fe2000801081a */
[----:B------:R-:W-:-:S02]  /*7c30*/  FMNMX.FTZ R81, R72, R81, !PT ;  /* 0x0000005148517209 */ /* 0x000fc40007810000 */
[----:B------:R-:W-:Y:S01]  /*7c40*/  FSEL R55, R76, -INF , !P1 ;  /* 0xff8000004c377808 */ /* 0x000fe20004800000 */
[----:B------:R-:W-:Y:S01]  /*7c50*/  MUFU.EX2 R36, R36 ;  /* 0x0000002400247308 */ /* 0x000fe20000000800 */
[----:B------:R-:W-:Y:S02]  /*7c60*/  FMNMX.FTZ R38, R74, R81, !PT ;  /* 0x000000514a267209 */ /* 0x000fe40007810000 */
[----:B------:R-:W-:Y:S02]  /*7c70*/  FSEL R26, R7, RZ, P6 ;  /* 0x000000ff071a7208 */ /* 0x000fe40003000000 */
[----:B------:R-:W-:-:S03]  /*7c80*/  FMNMX.FTZ R38, R55, R38, !PT ;  /* 0x0000002637267209 */ /* 0x000fc60007810000 */
[----:B------:R-:W-:Y:S01]  /*7c90*/  FADD.FTZ R5, -R26, R5 ;  /* 0x000000051a057221 */ /* 0x000fe20000010100 */
[----:B------:R-:W-:Y:S01]  /*7ca0*/  MUFU.EX2 R39, R39 ;  /* 0x0000002700277308 */ /* 0x000fe20000000800 */
[----:B------:R-:W0:Y:S02]  /*7cb0*/  SHFL.BFLY PT, R81, R38, 0x2, 0x1f ;  /* 0x0c401f0026517f89 */ /* 0x000e2400000e0000 */
[----:B------:R-:W-:-:S05]  /*7cc0*/  FMUL.FTZ R5, R5, UR6 ;  /* 0x0000000605057c20 */ /* 0x000fca0008410000 */
[----:B------:R-:W-:Y:S08]  /*7cd0*/  MUFU.EX2 R42, R42 ;  /* 0x0000002a002a7308 */ /* 0x000ff00000000800 */
[----:B------:R-:W1:Y:S08]  /*7ce0*/  MUFU.EX2 R5, R5 ;  /* 0x0000000500057308 */ /* 0x000e700000000800 */
        /* <DEDUP_REMOVED lines=26> */
[--C-:B------:R-:W-:Y:S01]  /*7e90*/  FFMA.FTZ R71, R43, UR6, -R69.reuse ;  /* 0x000000062b477c23 */ /* 0x100fe20008010845 */
[----:B------:R-:W-:Y:S01]  /*7ea0*/  FMUL.FTZ R138, R41, UR6 ;  /* 0x00000006298a7c20 */ /* 0x000fe20008410000 */
[--C-:B------:R-:W-:Y:S01]  /*7eb0*/  FFMA.FTZ R41, R44, UR6, -R69.reuse ;  /* 0x000000062c297c23 */ /* 0x100fe20008010845 */
[----:B------:R-:W-:-:S01]  /*7ec0*/  FFMA.FTZ R44, R48, UR6, -R69 ;  /* 0x00000006302c7c23 */ /* 0x000fc20008010845 */
[----:B-1----:R-:W-:Y:S01]  /*7ed0*/  FFMA.FTZ R48, R5, R3, R14 ;  /* 0x0000000305307223 */ /* 0x002fe2000001000e */
        /* <DEDUP_REMOVED lines=23> */
[----:B------:R-:W2:Y:S08]  /*8050*/  MUFU.EX2 R27, R27 ;  /* 0x0000001b001b7308 */ /* 0x000eb00000000800 */
[----:B------:R-:W3:Y:S08]  /*8060*/  MUFU.EX2 R30, R30 ;  /* 0x0000001e001e7308 */ /* 0x000ef00000000800 */
[----:B------:R-:W4:Y:S08]  /*8070*/  MUFU.EX2 R29, R29 ;  /* 0x0000001d001d7308 */ /* 0x000f300000000800 */
[----:B------:R0:W-:Y:S08]  /*8080*/  MUFU.EX2 R6, R71 ;  /* 0x0000004700067308 */ /* 0x0001f00000000800 */
[----:B------:R-:W5:Y:S01]  /*8090*/  MUFU.EX2 R34, R34 ;  /* 0x0000002200227308 */ /* 0x000f620000000800 */
[----:B0-----:R-:W-:-:S01]  /*80a0*/  FADD.FTZ R71, R21, R2 ;  /* 0x0000000215477221 */ /* 0x001fc20000010000 */
[----:B------:R-:W-:-:S03]  /*80b0*/  FADD.FTZ R2, R12, R3 ;  /* 0x000000030c027221 */ /* 0x000fc60000010000 */
[----:B-1----:R-:W-:Y:S01]  /*80c0*/  FADD.FTZ R54, R24, R71 ;  /* 0x0000004718367221 */ /* 0x002fe20000010000 */
[----:B------:R-:W-:-:S02]  /*80d0*/  FADD.FTZ R3, R25, R2 ;  /* 0x0000000219037221 */ /* 0x000fc40000010000 */
[----:B------:R-:W0:Y:S01]  /*80e0*/  MUFU.EX2 R33, R33 ;  /* 0x0000002100217308 */ /* 0x000e220000000800 */
[----:B--2---:R-:W-:-:S01]  /*80f0*/  FADD.FTZ R71, R27, R54 ;  /* 0x000000361b477221 */ /* 0x004fc20000010000 */
[----:B------:R-:W-:Y:S01]  /*8100*/  FADD.FTZ R2, R28, R3 ;  /* 0x000000031c027221 */ /* 0x000fe20000010000 */
[----:B------:R-:W-:-:S02]  /*8110*/  FFMA.FTZ R54, R58, UR6, -R69 ;  /* 0x000000063a367c23 */ /* 0x000fc40008010845 */
[----:B---3--:R-:W-:Y:S01]  /*8120*/  FADD.FTZ R56, R30, R71 ;  /* 0x000000471e387221 */ /* 0x008fe20000010000 */
[----:B------:R-:W-:-:S02]  /*8130*/  FADD.FTZ R3, R31, R2 ;  /* 0x000000021f037221 */ /* 0x000fc40000010000 */
[----:B------:R-:W1:Y:S01]  /*8140*/  MUFU.EX2 R20, R20 ;  /* 0x0000001400147308 */ /* 0x000e620000000800 */
[----:B----4-:R-:W-:-:S01]  /*8150*/  FADD.FTZ R71, R29, R56 ;  /* 0x000000381d477221 */ /* 0x010fc20000010000 */
[----:B------:R-:W-:-:S03]  /*8160*/  FADD.FTZ R2, R32, R3 ;  /* 0x0000000320027221 */ /* 0x000fc60000010000 */
[----:B-----5:R-:W-:Y:S01]  /*8170*/  FADD.FTZ R56, R34, R71 ;  /* 0x0000004722387221 */ /* 0x020fe20000010000 */
        /* <DEDUP_REMOVED lines=14> */
[----:B------:R-:W-:-:S05]  /*8260*/  FFMA.FTZ R58, R66, UR6, -R69 ;  /* 0x00000006423a7c23 */ /* 0x000fca0008010845 */
[----:B------:R-:W2:Y:S01]  /*8270*/  MUFU.EX2 R43, R43 ;  /* 0x0000002b002b7308 */ /* 0x000ea20000000800 */
[----:B0-----:R-:W-:-:S01]  /*8280*/  FADD.FTZ R3, R40, R73 ;  /* 0x0000004928037221 */ /* 0x001fc20000010000 */
[----:B------:R-:W-:-:S03]  /*8290*/  FFMA.FTZ R73, R64, UR6, -R69 ;  /* 0x0000000640497c23 */ /* 0x000fc60008010845 */
[----:B------:R-:W-:Y:S01]  /*82a0*/  FADD.FTZ R2, R6, R3 ;  /* 0x0000000306027221 */ /* 0x000fe20000010000 */
[----:B------:R-:W-:-:S02]  /*82b0*/  FADD.FTZ R3, R49, R60 ;  /* 0x0000003c31037221 */ /* 0x000fc40000010000 */
[----:B------:R-:W0:Y:S01]  /*82c0*/  MUFU.EX2 R44, R44 ;  /* 0x0000002c002c7308 */ /* 0x000e220000000800 */
[----:B-1----:R-:W-:-:S07]  /*82d0*/  FADD.FTZ R2, R41, R2 ;  /* 0x0000000229027221 */ /* 0x002fce0000010000 */
[----:B------:R-:W-:Y:S01]  /*82e0*/  MUFU.EX2 R47, R47 ;  /* 0x0000002f002f7308 */ /* 0x000fe20000000800 */
[----:B--2---:R-:W-:-:S01]  /*82f0*/  FADD.FTZ R75, R43, R2 ;  /* 0x000000022b4b7221 */ /* 0x004fc20000010000 */
[----:B------:R-:W-:-:S04]  /*8300*/  FADD.FTZ R2, R50, R3 ;  /* 0x0000000332027221 */ /* 0x000fc80000010000 */
[----:B------:R-:W-:Y:S02]  /*8310*/  FADD.FTZ R3, R53, R2 ;  /* 0x0000000235037221 */ /* 0x000fe40000010000 */
[----:B------:R-:W-:Y:S01]  /*8320*/  MUFU.EX2 R48, R48 ;  /* 0x0000003000307308 */ /* 0x000fe20000000800 */
[----:B0-----:R-:W-:-:S01]  /*8330*/  FADD.FTZ R60, R44, R75 ;  /* 0x0000004b2c3c7221 */ /* 0x001fc20000010000 */
[----:B------:R-:W-:Y:S01]  /*8340*/  FADD.FTZ R2, R76, R3 ;  /* 0x000000034c027221 */ /* 0x000fe20000010000 */
[----:B------:R-:W-:-:S05]  /*8350*/  FFMA.FTZ R75, R68, UR6, -R69 ;  /* 0x00000006444b7c23 */ /* 0x000fca0008010845 */
        /* <DEDUP_REMOVED lines=9> */
[----:B-1----:R-:W-:-:S01]  /*83f0*/  FADD.FTZ R79, R47, R60 ;  /* 0x0000003c2f4f7221 */ /* 0x002fc20000010000 */
[----:B0-----:R-:W-:Y:S01]  /*8400*/  FADD.FTZ R81, R59, R2 ;  /* 0x000000023b517221 */ /* 0x001fe20000010000 */
[----:B------:R-:W-:-:S02]  /*8410*/  FFMA.FTZ R60, R70, UR6, -R69 ;  /* 0x00000006463c7c23 */ /* 0x000fc40008010845 */
[----:B------:R-:W-:-:S03]  /*8420*/  FADD.FTZ R62, R48, R79 ;  /* 0x0000004f303e7221 */ /* 0x000fc60000010000 */
[----:B------:R-:W0:Y:S01]  /*8430*/  MUFU.EX2 R82, R83 ;  /* 0x0000005300527308 */ /* 0x000e220000000800 */
[----:B------:R-:W-:-:S01]  /*8440*/  FADD.FTZ R79, R51, R62 ;  /* 0x0000003e334f7221 */ /* 0x000fc20000010000 */
[----:B------:R-:W-:-:S03]  /*8450*/  FFMA.FTZ R62, R74, UR6, -R69 ;  /* 0x000000064a3e7c23 */ /* 0x000fc60008010845 */
[----:B------:R-:W-:Y:S01]  /*8460*/  FADD.FTZ R3, R52, R79 ;  /* 0x0000004f34037221 */ /* 0x000fe20000010000 */
[----:B------:R-:W-:-:S02]  /*8470*/  FFMA.FTZ R79, R72, UR6, -R69 ;  /* 0x00000006484f7c23 */ /* 0x000fc40008010845 */
        /* <DEDUP_REMOVED lines=33> */
[----:B------:R-:W-:Y:S01]  /*8690*/  FADD.FTZ R3, R26, R69 ;  /* 0x000000451a037221 */ /* 0x000fe20000010000 */
[----:B-1----:R-:W-:-:S01]  /*86a0*/  FADD.FTZ R2, R55, R2 ;  /* 0x0000000237027221 */ /* 0x002fc20000010000 */
[----:B------:R-:W-:Y:S06]  /*86b0*/  @!P0 BRA `(.L_x_11550) ;  /* 0x0000000000048947 */ /* 0x000fec0003800000 */
[----:B------:R-:W-:Y:S01]  /*86c0*/  BPT.TRAP 0x1 ;  /* 0x000000040000795c */ /* 0x000fe20000300000 */
.L_x_11550:
        /* <DEDUP_REMOVED lines=9> */
[----:B------:R-:W-:Y:S01]  /*8760*/  F2FP.SATFINITE.E4M3.F32.PACK_AB_MERGE_C R63, R84, R61, R63 ;  /* 0x0000003d543f723e */ /* 0x000fe2000480703f */
[----:B------:R-:W-:Y:S01]  /*8770*/  FMUL.FTZ R89, R89, R5 ;  /* 0x0000000559597220 */ /* 0x000fe20000410000 */
[----:B------:R-:W-:Y:S01]  /*8780*/  F2FP.SATFINITE.E4M3.F32.PACK_AB_MERGE_C R26, R136, R65, R26 ;  /* 0x00000041881a723e */ /* 0x000fe2000480701a */
        /* <DEDUP_REMOVED lines=80> */
.L_x_11532:
        /* <DEDUP_REMOVED lines=23> */
.L_x_11553:
[----:B------:R-:W-:Y:S02]  /*8e00*/  ULDC UR14, c[0x0][0x9e4] ;  /* 0x00027900000e7ab9 */ /* 0x000fe40000000800 */
[----:B------:R-:W-:-:S11]  /*8e10*/  UISETP.NE.AND UP0, UPT, UR14, 0x1, UPT ;  /* 0x000000010e00788c */ /* 0x000fd6000bf05270 */
[----:B------:R-:W-:Y:S02]  /*8e20*/  @UP0 ULDC.64 UR20, c[0x0][0x9e8] ;  /* 0x00027a0000140ab9 */ /* 0x000fe40000000a00 */
[----:B------:R-:W-:-:S04]  /*8e30*/  UIMAD.WIDE.U32 UR10, UR7, UR20, URZ ;  /* 0x00000014070a72a5 */ /* 0x000fc8000f8e003f */
[----:B------:R-:W-:-:S12]  /*8e40*/  @UP0 USHF.R.U32.HI UR7, URZ, UR21, UR11 ;  /* 0x000000153f070299 */ /* 0x000fd8000801160b */
.L_x_11554:
[----:B------:R-:W-:-:S04]  /*8e50*/  UIMAD UR7, UR7, UR14, URZ ;  /* 0x0000000e070772a4 */ /* 0x000fc8000f8e023f */
[----:B------:R-:W-:-:S04]  /*8e60*/  UISETP.LT.AND UP0, UPT, UR18, UR7, UPT ;  /* 0x000000071200728c */ /* 0x000fc8000bf01270 */
[----:B------:R-:W-:-:S12]  /*8e70*/  USEL UR18, UR18, UR7, !UP0 ;  /* 0x0000000712127287 */ /* 0x000fd8000c000000 */
.L_x_11552:
        /* <DEDUP_REMOVED lines=13> */
.L_x_11566:
[----:B------:R-:W-:-:S04]  /*8f50*/  UIADD3 UR37, UR20, 0x1, URZ ;  /* 0x0000000114257890 */ /* 0x000fc8000fffe03f */
[----:B------:R-:W-:-:S04]  /*8f60*/  UISETP.NE.AND UP0, UPT, UR37, 0x2, UPT ;  /* 0x000000022500788c */ /* 0x000fc8000bf05270 */
[----:B------:R-:W-:Y:S02]  /*8f70*/  USEL UR36, URZ, 0x1, UP0 ;  /* 0x000000013f247887 */ /* 0x000fe40008000000 */
[----:B------:R-:W-:Y:S02]  /*8f80*/  USEL UR37, UR37, URZ, UP0 ;  /* 0x0000003f25257287 */ /* 0x000fe40008000000 */
[----:B------:R-:W-:Y:S01]  /*8f90*/  ULOP3.LUT UR36, UR19, UR36, URZ, 0x3c, !UPT ;  /* 0x0000002413247292 */ /* 0x000fe2000f8e3c3f */
[----:B------:R-:W-:Y:S11]  /*8fa0*/  @!P0 BRA `(.L_x_11556) ;  /* 0x0000000000048947 */ /* 0x000ff60003800000 */
[----:B------:R-:W-:Y:S01]  /*8fb0*/  BPT.TRAP 0x1 ;  /* 0x000000040000795c */ /* 0x000fe20000300000 */
.L_x_11556:
[----:B------:R-:W-:Y:S01]  /*8fc0*/  ULEA UR6, UR37, UR46, 0x3 ;  /* 0x0000002e25067291 */ /* 0x000fe2000f8e183f */
[----:B------:R-:W-:-:S05]  /*8fd0*/  IMAD.U32 R7, RZ, RZ, UR36 ;  /* 0x00000024ff077e24 */ /* 0x000fca000f8e00ff */
[----:B------:R-:W-:-:S04]  /*8fe0*/  SHF.L.U32 R7, R7, 0x1f, RZ ;  /* 0x0000001f07077819 */ /* 0x000fc800000006ff */
[----:B------:R0:W1:Y:S01]  /*8ff0*/  SYNCS.PHASECHK.TRANS64.TRYWAIT P1, [UR6+0x19c30], R7 ;  /* 0x019c3007ff0075a7 */ /* 0x0000620008020146 */
[----:B------:R-:W-:Y:S05]  /*9000*/  @!P0 BRA `(.L_x_11557) ;  /* 0x0000000000048947 */ /* 0x000fea0003800000 */
[----:B------:R-:W-:Y:S01]  /*9010*/  BPT.TRAP 0x1 ;  /* 0x000000040000795c */ /* 0x000fe20000300000 */
.L_x_11557:
[----:B-1----:R-:W-:Y:S05]  /*9020*/  @P1 BRA `(.L_x_11558) ;  /* 0x0000000000081947 */ /* 0x002fea0003800000 */
[----:B------:R-:W1:Y:S02]  /*9030*/  SYNCS.PHASECHK.TRANS64.TRYWAIT P1, [UR6+0x19c30], R7 ;  /* 0x019c3007ff0075a7 */ /* 0x000e640008020146 */
[----:B-1----:R-:W-:Y:S05]  /*9040*/  @!P1 BRA `(.L_x_11559) ;  /* 0x000000e400809947 */ /* 0x002fea0003800000 */
.L_x_11558:
        /* <DEDUP_REMOVED lines=17> */
.L_x_11560:
[----:B------:R-:W-:Y:S01]  /*9160*/  ULEA UR11, UR20, UR46, 0x3 ;  /* 0x0000002e140b7291 */ /* 0x000fe2000f8e183f */
[----:B01----:R-:W-:-:S05]  /*9170*/  IMAD.U32 R7, RZ, RZ, UR19 ;  /* 0x00000013ff077e24 */ /* 0x003fca000f8e00ff */
[----:B------:R-:W-:-:S04]  /*9180*/  SHF.L.U32 R7, R7, 0x1f, RZ ;  /* 0x0000001f07077819 */ /* 0x000fc800000006ff */
[----:B------:R0:W1:Y:S01]  /*9190*/  SYNCS.PHASECHK.TRANS64.TRYWAIT P1, [UR11+0x19c50], R7 ;  /* 0x019c5007ff0075a7 */ /* 0x000062000802014b */
[----:B------:R-:W-:Y:S05]  /*91a0*/  @!P0 BRA `(.L_x_11561) ;  /* 0x0000000000048947 */ /* 0x000fea0003800000 */
[----:B------:R-:W-:Y:S01]  /*91b0*/  BPT.TRAP 0x1 ;  /* 0x000000040000795c */ /* 0x000fe20000300000 */
.L_x_11561:
[----:B-1----:R-:W-:Y:S05]  /*91c0*/  @P1 BRA `(.L_x_11562) ;  /* 0x0000000000081947 */ /* 0x002fea0003800000 */
[----:B------:R-:W1:Y:S02]  /*91d0*/  SYNCS.PHASECHK.TRANS64.TRYWAIT P1, [UR11+0x19c50], R7 ;  /* 0x019c5007ff0075a7 */ /* 0x000e64000802014b */
[----:B-1----:R-:W-:Y:S05]  /*91e0*/  @!P1 BRA `(.L_x_11563) ;  /* 0x000000e400309947 */ /* 0x002fea0003800000 */
.L_x_11562:
        /* <DEDUP_REMOVED lines=27> */
.L_x_11564:
[C---:B------:R-:W-:Y:S01]  /*93a0*/  FMUL.FTZ R9, R0.reuse, R24 ;  /* 0x0000001800097220 */ /* 0x040fe20000410000 */
[C---:B------:R-:W-:Y:S01]  /*93b0*/  FMUL.FTZ R10, R0.reuse, R26 ;  /* 0x0000001a000a7220 */ /* 0x040fe20000410000 */
[C---:B-1----:R-:W-:Y:S01]  /*93c0*/  FMUL.FTZ R8, R0.reuse, R25 ;  /* 0x0000001900087220 */ /* 0x042fe20000410000 */
        /* <DEDUP_REMOVED lines=63> */
[----:B------:R-:W-:Y:S01]  /*97c0*/  FMUL.FTZ R67, R0, R76 ;  /* 0x0000004c00437220 */ /* 0x000fe20000410000 */
[----:B------:R-:W-:Y:S01]  /*97d0*/  UMOV UR6, UR18 ;  /* 0x0000001200067c82 */ /* 0x000fe20008000000 */
[----:B------:R-:W-:-:S02]  /*97e0*/  ULEA UR7, UR37, UR46, 0x3 ;  /* 0x0000002e25077291 */ /* 0x000fc4000f8e183f */
[----:B------:R-:W2:Y:S01]  /*97f0*/  MUFU.TANH R20, R20 ;  /* 0x0000001400147308 */ /* 0x000ea20000002400 */
[----:B0-----:R-:W-:Y:S01]  /*9800*/  FMNMX.FTZ R7, R13, R38, !PT ;  /* 0x000000260d077209 */ /* 0x001fe20007810000 */
[----:B------:R-:W-:-:S04]  /*9810*/  UIADD3 UR7, UR7, 0x19c40, URZ ;  /* 0x00019c4007077890 */ /* 0x000fc8000fffe03f */
[----:B------:R-:W-:Y:S02]  /*9820*/  UPRMT UR7, UR45, 0x654, UR7 ;  /* 0x000006542d077896 */ /* 0x000fe40008000007 */
[----:B------:R-:W0:Y:S01]  /*9830*/  MUFU.TANH R24, R24 ;  /* 0x0000001800187308 */ /* 0x000e220000002400 */
[----:B-1----:R-:W-:-:S06]  /*9840*/  FMNMX.FTZ R69, R15, R68, !PT ;  /* 0x000000440f457209 */ /* 0x002fcc0007810000 */
[----:B------:R-:W-:Y:S01]  /*9850*/  SYNCS.ARRIVE.TRANS64.RED.A1T0 RZ, [UR7], RZ ;  /* 0x000000ffffff79a7 */ /* 0x000fe20008100407 */
        /* <DEDUP_REMOVED lines=71> */
[----:B------:R-:W-:Y:S01]  /*9cd0*/  FMUL.FTZ R75, R0, R84 ;  /* 0x00000054004b7220 */ /* 0x000fe20000410000 */
[----:B------:R-:W-:-:S05]  /*9ce0*/  IMAD.U32 R84, RZ, RZ, UR6 ;  /* 0x00000006ff547e24 */ /* 0x000fca000f8e00ff */
        /* <DEDUP_REMOVED lines=55> */
[----:B0-----:R-:W-:Y:S01]  /*a060*/  FMNMX.FTZ R7, R81, R38, !PT ;  /* 0x0000002651077209 */ /* 0x001fe20007810000 */
[----:B------:R-:W-:Y:S01]  /*a070*/  IMAD.U32 R81, RZ, RZ, UR6 ;  /* 0x00000006ff517e24 */ /* 0x000fe2000f8e00ff */
        /* <DEDUP_REMOVED lines=76> */
[----:B------:R-:W-:-:S02]  /*a540*/  FFMA.FTZ R78, R78, UR6, -R79 ;  /* 0x000000064e4e7c23 */ /* 0x000fc4000801084f */
        /* <DEDUP_REMOVED lines=126> */
.L_x_11565:
        /* <DEDUP_REMOVED lines=90> */
.L_x_11555:
        /* <DEDUP_REMOVED lines=10> */
.L_x_11586:
[----:B------:R-:W-:-:S04]  /*b370*/  UIADD3 UR37, UR19, 0x1, URZ ;  /* 0x0000000113257890 */ /* 0x000fc8000fffe03f */
[----:B------:R-:W-:-:S04]  /*b380*/  UISETP.NE.AND UP0, UPT, UR37, 0x2, UPT ;  /* 0x000000022500788c */ /* 0x000fc8000bf05270 */
[----:B------:R-:W-:Y:S02]  /*b390*/  USEL UR36, URZ, 0x1, UP0 ;  /* 0x000000013f247887 */ /* 0x000fe40008000000 */
[----:B------:R-:W-:Y:S02]  /*b3a0*/  USEL UR37, UR37, URZ, UP0 ;  /* 0x0000003f25257287 */ /* 0x000fe40008000000 */
[----:B------:R-:W-:Y:S01]  /*b3b0*/  ULOP3.LUT UR36, UR18, UR36, URZ, 0x3c, !UPT ;  /* 0x0000002412247292 */ /* 0x000fe2000f8e3c3f */
[----:B------:R-:W-:Y:S11]  /*b3c0*/  @!P0 BRA `(.L_x_11568) ;  /* 0x0000000000048947 */ /* 0x000ff60003800000 */
[----:B------:R-:W-:Y:S01]  /*b3d0*/  BPT.TRAP 0x1 ;  /* 0x000000040000795c */ /* 0x000fe20000300000 */
.L_x_11568:
[----:B------:R-:W-:Y:S01]  /*b3e0*/  ULEA UR6, UR37, UR46, 0x3 ;  /* 0x0000002e25067291 */ /* 0x000fe2000f8e183f */
[----:B------:R-:W-:-:S05]  /*b3f0*/  IMAD.U32 R7, RZ, RZ, UR36 ;  /* 0x00000024ff077e24 */ /* 0x000fca000f8e00ff */
[----:B------:R-:W-:-:S04]  /*b400*/  SHF.L.U32 R7, R7, 0x1f, RZ ;  /* 0x0000001f07077819 */ /* 0x000fc800000006ff */
[----:B------:R0:W1:Y:S01]  /*b410*/  SYNCS.PHASECHK.TRANS64.TRYWAIT P1, [UR6+0x19c30], R7 ;  /* 0x019c3007ff0075a7 */ /* 0x0000620008020146 */
[----:B------:R-:W-:Y:S05]  /*b420*/  @!P0 BRA `(.L_x_11569) ;  /* 0x0000000000048947 */ /* 0x000fea0003800000 */
[----:B------:R-:W-:Y:S01]  /*b430*/  BPT.TRAP 0x1 ;  /* 0x000000040000795c */ /* 0x000fe20000300000 */
.L_x_11569:
[----:B-1----:R-:W-:Y:S05]  /*b440*/  @P1 BRA `(.L_x_11570) ;  /* 0x0000000000081947 */ /* 0x002fea0003800000 */
[----:B------:R-:W1:Y:S02]  /*b450*/  SYNCS.PHASECHK.TRANS64.TRYWAIT P1, [UR6+0x19c30], R7 ;  /* 0x019c3007ff0075a7 */ /* 0x000e640008020146 */
[----:B-1----:R-:W-:Y:S05]  /*b460*/  @!P1 BRA `(.L_x_11571) ;  /* 0x000000c000a89947 */ /* 0x002fea0003800000 */
.L_x_11570:
        /* <DEDUP_REMOVED lines=17> */
.L_x_11572:
[----:B------:R-:W-:Y:S01]  /*b580*/  ULEA UR11, UR19, UR46, 0x3 ;  /* 0x0000002e130b7291 */ /* 0x000fe2000f8e183f */
[----:B01----:R-:W-:-:S05]  /*b590*/  IMAD.U32 R7, RZ, RZ, UR18 ;  /* 0x00000012ff077e24 */ /* 0x003fca000f8e00ff */
[----:B------:R-:W-:-:S04]  /*b5a0*/  SHF.L.U32 R7, R7, 0x1f, RZ ;  /* 0x0000001f07077819 */ /* 0x000fc800000006ff */
[----:B------:R0:W1:Y:S01]  /*b5b0*/  SYNCS.PHASECHK.TRANS64.TRYWAIT P1, [UR11+0x19c50], R7 ;  /* 0x019c5007ff0075a7 */ /* 0x000062000802014b */
[----:B------:R-:W-:Y:S05]  /*b5c0*/  @!P0 BRA `(.L_x_11573) ;  /* 0x0000000000048947 */ /* 0x000fea0003800000 */
[----:B------:R-:W-:Y:S01]  /*b5d0*/  BPT.TRAP 0x1 ;  /* 0x000000040000795c */ /* 0x000fe20000300000 */
.L_x_11573:
[----:B-1----:R-:W-:Y:S05]  /*b5e0*/  @P1 BRA `(.L_x_11574) ;  /* 0x0000000000081947 */ /* 0x002fea0003800000 */
[----:B------:R-:W1:Y:S02]  /*b5f0*/  SYNCS.PHASECHK.TRANS64.TRYWAIT P1, [UR11+0x19c50], R7 ;  /* 0x019c5007ff0075a7 */ /* 0x000e64000802014b */
[----:B-1----:R-:W-:Y:S05]  /*b600*/  @!P1 BRA `(.L_x_11575) ;  /* 0x000000c000589947 */ /* 0x002fea0003800000 */
.L_x_11574:
        /* <DEDUP_REMOVED lines=27> */
.L_x_11576:
        /* <DEDUP_REMOVED lines=13> */
[----:B------:R-:W-:Y:S01]  /*b890*/  ULEA UR6, UR37, UR46, 0x3 ;  /* 0x0000002e25067291 */ /* 0x000fe2000f8e183f */
        /* <DEDUP_REMOVED lines=15> */
[----:B------:R-:W-:Y:S01]  /*b990*/  FMUL.FTZ R29, R0, R38 ;  /* 0x00000026001d7220 */ /* 0x000fe20000410000 */
[----:B------:R-:W-:Y:S01]  /*b9a0*/  UIADD3 UR6, UR6, 0x19c40, URZ ;  /* 0x00019c4006067890 */ /* 0x000fe2000fffe03f */
        /* <DEDUP_REMOVED lines=136> */
.L_x_11579:
[----:B------:R-:W-:-:S05]  /*c230*/  IMAD.U32 R86, RZ, RZ, UR20 ;  /* 0x00000014ff567e24 */ /* 0x000fca000f8e00ff */
[----:B------:R-:W-:-:S13]  /*c240*/  ISETP.NE.AND P1, PT, R86, 0x1, PT ;  /* 0x000000015600780c */ /* 0x000fda0003f25270 */
[----:B------:R-:W1:Y:S02]  /*c250*/  @P1 LDC.64 R26, c[0x0][0x9e8] ;  /* 0x00027a00ff1a1b82 */ /* 0x000e640000000a00 */
[----:B-1----:R-:W-:-:S05]  /*c260*/  @P1 IMAD.HI.U32 R26, R80, R26, RZ ;  /* 0x0000001a501a1227 */ /* 0x002fca00078e00ff */
[----:B------:R-:W-:-:S07]  /*c270*/  @P1 SHF.R.U32.HI R80, RZ, R27, R26 ;  /* 0x0000001bff501219 */ /* 0x000fce000001161a */
.L_x_11580:
[----:B------:R-:W-:Y:S05]  /*c280*/  BSYNC B0 ;  /* 0x0000000000007941 */ /* 0x000fea0003800000 */
.L_x_11578:
[----:B------:R-:W-:-:S04]  /*c290*/  IMAD R27, R80, R86, -R75 ;  /* 0x00000056501b7224 */ /* 0x000fc800078e0a4b */
[----:B------:R-:W-:-:S05]  /*c2a0*/  IMAD R27, R16, -0x2, R27 ;  /* 0xfffffffe101b7824 */ /* 0x000fca00078e021b */
[----:B------:R-:W-:Y:S02]  /*c2b0*/  VIADDMNMX R82, R27, R86, R82, PT ;  /* 0x000000561b527246 */ /* 0x000fe40003800152 */
[----:B------:R-:W-:-:S07]  /*c2c0*/  VIMNMX R81, R81, R27, !PT ;  /* 0x0000001b51517248 */ /* 0x000fce0007fe0100 */
.L_x_11577:
        /* <DEDUP_REMOVED lines=116> */
.L_x_11583:
[----:B------:R-:W-:-:S05]  /*ca10*/  IMAD.U32 R82, RZ, RZ, UR20 ;  /* 0x00000014ff527e24 */ /* 0x000fca000f8e00ff */
[----:B------:R-:W-:-:S13]  /*ca20*/  ISETP.NE.AND P2, PT, R82, 0x1, PT ;  /* 0x000000015200780c */ /* 0x000fda0003f45270 */
[----:B------:R-:W0:Y:S02]  /*ca30*/  @P2 LDC.64 R26, c[0x0][0x9e8] ;  /* 0x00027a00ff1a2b82 */ /* 0x000e240000000a00 */
[----:B0-----:R-:W-:-:S05]  /*ca40*/  @P2 IMAD.HI.U32 R26, R7, R26, RZ ;  /* 0x0000001a071a2227 */ /* 0x001fca00078e00ff */
[----:B------:R-:W-:-:S07]  /*ca50*/  @P2 SHF.R.U32.HI R7, RZ, R27, R26 ;  /* 0x0000001bff072219 */ /* 0x000fce000001161a */
.L_x_11584:
[----:B------:R-:W-:Y:S05]  /*ca60*/  BSYNC B0 ;  /* 0x0000000000007941 */ /* 0x000fea0003800000 */
.L_x_11582:
[----:B------:R-:W-:-:S04]  /*ca70*/  IMAD R7, R7, R82, -R75 ;  /* 0x0000005207077224 */ /* 0x000fc800078e0a4b */
[----:B------:R-:W-:-:S05]  /*ca80*/  IMAD R7, R16, -0x2, R7 ;  /* 0xfffffffe10077824 */ /* 0x000fca00078e0207 */
[----:B------:R-:W-:Y:S02]  /*ca90*/  VIADDMNMX R84, R7, R82, R84, PT ;  /* 0x0000005207547246 */ /* 0x000fe40003800154 */
[----:B------:R-:W-:-:S07]  /*caa0*/  VIMNMX R83, R83, R7, !PT ;  /* 0x0000000753537248 */ /* 0x000fce0007fe0100 */
.L_x_11581:
        /* <DEDUP_REMOVED lines=148> */
[----:B------:R-:W-:Y:S01]  /*d3f0*/  MUFU.EX2 R75, R75 ;  /* 0x0000004b004b7308 */ /* 0x000fe20000000800 */
[----:B------:R-:W-:-:S02]  /*d400*/  FMNMX.FTZ R38, R34, R81, !PT ;  /* 0x0000005122267209 */ /* 0x000fc40007810000 */
[----:B------:R-:W-:Y:S02]  /*d410*/  ISETP.LT.OR P5, PT, R84, 0x49, P5 ;  /* 0x000000495400780c */ /* 0x000fe40002fa1670 */
[----:B------:R-:W-:Y:S02]  /*d420*/  FMNMX.FTZ R81, R37, R38, !PT ;  /* 0x0000002625517209 */ /* 0x000fe40007810000 */
[----:B------:R-:W-:Y:S01]  /*d430*/  FSEL R50, R50, -INF , !P5 ;  /* 0xff80000032327808 */ /* 0x000fe20006800000 */
[----:B------:R-:W-:Y:S01]  /*d440*/  MUFU.EX2 R8, R8 ;  /* 0x0000000800087308 */ /* 0x000fe20000000800 */
[----:B------:R-:W-:Y:S02]  /*d450*/  FMNMX.FTZ R38, R20, R81, !PT ;  /* 0x0000005114267209 */ /* 0x000fe40007810000 */
[----:B------:R-:W-:Y:S02]  /*d460*/  ISETP.LT.OR P4, PT, R84, 0x4a, P4 ;  /* 0x0000004a5400780c */ /* 0x000fe40002781670 */
[----:B------:R-:W-:Y:S01]  /*d470*/  FMNMX.FTZ R81, R39, R38, !PT ;  /* 0x0000002627517209 */ /* 0x000fe20007810000 */
[----:B------:R-:W-:Y:S01]  /*d480*/  FFMA.FTZ R38, R43, UR6, -R26 ;  /* 0x000000062b267c23 */ /* 0x000fe2000801081a */
[----:B------:R-:W-:Y:S01]  /*d490*/  FSEL R52, R52, -INF , !P4 ;  /* 0xff80000034347808 */ /* 0x000fe20006000000 */
[----:B------:R-:W-:Y:S01]  /*d4a0*/  MUFU.EX2 R11, R11 ;  /* 0x0000000b000b7308 */ /* 0x000fe20000000800 */
[----:B------:R-:W-:-:S02]  /*d4b0*/  FMNMX.FTZ R81, R40, R81, !PT ;  /* 0x0000005128517209 */ /* 0x000fc40007810000 */
[C---:B------:R-:W-:Y:S02]  /*d4c0*/  ISETP.GT.AND P5, PT, R83.reuse, 0x58, P1 ;  /* 0x000000585300780c */ /* 0x040fe40000fa4270 */
[----:B------:R-:W-:Y:S02]  /*d4d0*/  FMNMX.FTZ R81, R42, R81, !PT ;  /* 0x000000512a517209 */ /* 0x000fe40007810000 */
[----:B------:R-:W-:Y:S01]  /*d4e0*/  ISETP.LT.OR P5, PT, R84, 0x59, P5 ;  /* 0x000000595400780c */ /* 0x000fe20002fa1670 */
[----:B------:R-:W-:Y:S01]  /*d4f0*/  MUFU.EX2 R12, R12 ;  /* 0x0000000c000c7308 */ /* 0x000fe20000000800 */
[----:B------:R-:W-:Y:S02]  /*d500*/  FMNMX.FTZ R81, R44, R81, !PT ;  /* 0x000000512c517209 */ /* 0x000fe40007810000 */
[----:B------:R-:W-:Y:S02]  /*d510*/  ISETP.GT.AND P4, PT, R83, 0x59, P1 ;  /* 0x000000595300780c */ /* 0x000fe40000f84270 */
[----:B------:R-:W-:-:S02]  /*d520*/  FMNMX.FTZ R81, R46, R81, !PT ;  /* 0x000000512e517209 */ /* 0x000fc40007810000 */
[----:B------:R-:W-:Y:S01]  /*d530*/  FSEL R43, R58, -INF , !P5 ;  /* 0xff8000003a2b7808 */ /* 0x000fe20006800000 */
[----:B------:R-:W-:Y:S01]  /*d540*/  MUFU.EX2 R25, R25 ;  /* 0x0000001900197308 */ /* 0x000fe20000000800 */
[----:B------:R-:W-:Y:S02]  /*d550*/  FMNMX.FTZ R81, R48, R81, !PT ;  /* 0x0000005130517209 */ /* 0x000fe40007810000 */
[----:B------:R-:W-:Y:S02]  /*d560*/  ISETP.LT.OR P4, PT, R84, 0x5a, P4 ;  /* 0x0000005a5400780c */ /* 0x000fe40002781670 */
[----:B------:R-:W-:Y:S02]  /*d570*/  FMNMX.FTZ R81, R50, R81, !PT ;  /* 0x0000005132517209 */ /* 0x000fe40007810000 */
[----:B------:R-:W-:Y:S01]  /*d580*/  FSEL R60, R60, -INF , !P4 ;  /* 0xff8000003c3c7808 */ /* 0x000fe20006000000 */
[----:B------:R0:W-:Y:S01]  /*d590*/  MUFU.EX2 R58, R38 ;  /* 0x00000026003a7308 */ /* 0x0001e20000000800 */
[----:B------:R-:W-:-:S02]  /*d5a0*/  FMNMX.FTZ R81, R52, R81, !PT ;  /* 0x0000005134517209 */ /* 0x000fc40007810000 */
[C---:B------:R-:W-:Y:S02]  /*d5b0*/  ISETP.GT.AND P5, PT, R83.reuse, 0x68, P1 ;  /* 0x000000685300780c */ /* 0x040fe40000fa4270 */
[----:B------:R-:W-:Y:S02]  /*d5c0*/  FMNMX.FTZ R81, R54, R81, !PT ;  /* 0x0000005136517209 */ /* 0x000fe40007810000 */
[----:B------:R-:W-:Y:S01]  /*d5d0*/  ISETP.GT.AND P4, PT, R83, 0x69, P1 ;  /* 0x000000695300780c */ /* 0x000fe20000f84270 */
[----:B------:R-:W-:Y:S01]  /*d5e0*/  MUFU.EX2 R28, R28 ;  /* 0x0000001c001c7308 */ /* 0x000fe20000000800 */
[----:B0-----:R-:W-:Y:S01]  /*d5f0*/  FMNMX.FTZ R38, R56, R81, !PT ;  /* 0x0000005138267209 */ /* 0x001fe20007810000 */
[----:B------:R-:W-:Y:S01]  /*d600*/  FFMA.FTZ R81, R49, UR6, -R26 ;  /* 0x0000000631517c23 */ /* 0x000fe2000801081a */
[----:B------:R-:W-:Y:S02]  /*d610*/  ISETP.LT.OR P5, PT, R84, 0x69, P5 ;  /* 0x000000695400780c */ /* 0x000fe40002fa1670 */
[----:B------:R-:W-:-:S02]  /*d620*/  FMNMX.FTZ R47, R43, R38, !PT ;  /* 0x000000262b2f7209 */ /* 0x000fc40007810000 */
[----:B------:R-:W-:Y:S01]  /*d630*/  FSEL R66, R66, -INF , !P5 ;  /* 0xff80000042427808 */ /* 0x000fe20006800000 */
[----:B------:R-:W-:Y:S01]  /*d640*/  MUFU.EX2 R31, R31 ;  /* 0x0000001f001f7308 */ /* 0x000fe20000000800 */
[----:B------:R-:W-:Y:S02]  /*d650*/  FMNMX.FTZ R49, R60, R47, !PT ;  /* 0x0000002f3c317209 */ /* 0x000fe40007810000 */
[----:B------:R-:W-:Y:S02]  /*d660*/  ISETP.LT.OR P4, PT, R84, 0x6a, P4 ;  /* 0x0000006a5400780c */ /* 0x000fe40002781670 */
[----:B------:R-:W-:Y:S02]  /*d670*/  FMNMX.FTZ R49, R62, R49, !PT ;  /* 0x000000313e317209 */ /* 0x000fe40007810000 */
[----:B------:R-:W-:Y:S01]  /*d680*/  ISETP.GT.AND P5, PT, R83, 0x78, P1 ;  /* 0x000000785300780c */ /* 0x000fe20000fa4270 */
[----:B------:R-:W-:Y:S01]  /*d690*/  MUFU.EX2 R32, R32 ;  /* 0x0000002000207308 */ /* 0x000fe20000000800 */
[----:B------:R-:W-:-:S02]  /*d6a0*/  FMNMX.FTZ R51, R64, R49, !PT ;  /* 0x0000003140337209 */ /* 0x000fc40007810000 */
[----:B------:R-:W-:Y:S02]  /*d6b0*/  FSEL R49, R68, -INF , !P4 ;  /* 0xff80000044317808 */ /* 0x000fe40006000000 */
[----:B------:R-:W-:Y:S01]  /*d6c0*/  FMNMX.FTZ R38, R66, R51, !PT ;  /* 0x0000003342267209 */ /* 0x000fe20007810000 */
[----:B------:R-:W-:Y:S01]  /*d6d0*/  FFMA.FTZ R51, R53, UR6, -R26 ;  /* 0x0000000635337c23 */ /* 0x000fe2000801081a */
[----:B------:R-:W-:Y:S01]  /*d6e0*/  ISETP.GT.AND P1, PT, R83, 0x79, P1 ;  /* 0x000000795300780c */ /* 0x000fe20000f24270 */
[----:B------:R0:W-:Y:S01]  /*d6f0*/  MUFU.EX2 R68, R82 ;  /* 0x0000005200447308 */ /* 0x0001e20000000800 */
[----:B------:R-:W-:Y:S02]  /*d700*/  FMNMX.FTZ R53, R49, R38, !PT ;  /* 0x0000002631357209 */ /* 0x000fe40007810000 */
[----:B------:R-:W-:Y:S02]  /*d710*/  ISETP.LT.OR P5, PT, R84, 0x79, P5 ;  /* 0x000000795400780c */ /* 0x000fe40002fa1670 */
[----:B------:R-:W-:-:S02]  /*d720*/  FMNMX.FTZ R53, R70, R53, !PT ;  /* 0x0000003546357209 */ /* 0x000fc40007810000 */
[----:B------:R-:W-:Y:S01]  /*d730*/  ISETP.LT.OR P1, PT, R84, 0x7a, P1 ;  /* 0x0000007a5400780c */ /* 0x000fe20000f21670 */
[----:B------:R-:W-:-:S01]  /*d740*/  FFMA.FTZ R84, R59, UR6, -R26 ;  /* 0x000000063b547c23 */ /* 0x000fc2000801081a */
[----:B------:R-:W-:Y:S01]  /*d750*/  FSEL R74, R74, -INF , !P5 ;  /* 0xff8000004a4a7808 */ /* 0x000fe20006800000 */
[----:B0-----:R-:W-:-:S01]  /*d760*/  FFMA.FTZ R82, R55, UR6, -R26 ;  /* 0x0000000637527c23 */ /* 0x001fc2000801081a */
[----:B------:R-:W-:Y:S01]  /*d770*/  FMNMX.FTZ R53, R72, R53, !PT ;  /* 0x0000003548357209 */ /* 0x000fe20007810000 */
[----:B------:R-:W-:-:S01]  /*d780*/  FFMA.FTZ R55, R61, UR6, -R26 ;  /* 0x000000063d377c23 */ /* 0x000fc2000801081a */
[----:B------:R-:W-:Y:S01]  /*d790*/  FSEL R77, R77, -INF , !P1 ;  /* 0xff8000004d4d7808 */ /* 0x000fe20004800000 */
[----:B------:R-:W-:-:S01]  /*d7a0*/  FFMA.FTZ R61, R73, UR6, -R26 ;  /* 0x00000006493d7c23 */ /* 0x000fc2000801081a */
[----:B------:R-:W-:Y:S01]  /*d7b0*/  FMNMX.FTZ R38, R74, R53, !PT ;  /* 0x000000354a267209 */ /* 0x000fe20007810000 */
[----:B------:R-:W-:-:S01]  /*d7c0*/  FFMA.FTZ R53, R57, UR6, -R26 ;  /* 0x0000000639357c23 */ /* 0x000fc2000801081a */
[----:B------:R-:W-:Y:S01]  /*d7d0*/  FFMA.FTZ R57, R65, UR6, -R26 ;  /* 0x0000000641397c23 */ /* 0x000fe2000801081a */
[----:B------:R-:W-:Y:S01]  /*d7e0*/  MUFU.EX2 R35, R35 ;  /* 0x0000002300237308 */ /* 0x000fe20000000800 */
[----:B------:R-:W-:-:S05]  /*d7f0*/  FMNMX.FTZ R38, R77, R38, !PT ;  /* 0x000000264d267209 */ /* 0x000fca0007810000 */
        /* <DEDUP_REMOVED lines=31> */
[----:B------:R-:W-:-:S01]  /*d9f0*/  FFMA.FTZ R21, R21, UR6, -R65 ;  /* 0x0000000615157c23 */ /* 0x000fc20008010841 */
[----:B------:R-:W-:Y:S01]  /*da00*/  MUFU.EX2 R78, R78 ;  /* 0x0000004e004e7308 */ /* 0x000fe20000000800 */
[----:B------:R-:W-:-:S01]  /*da10*/  FFMA.FTZ R24, R24, UR6, -R65 ;  /* 0x0000000618187c23 */ /* 0x000fc20008010841 */
[----:B------:R-:W-:Y:S01]  /*da20*/  FMUL.FTZ R42, R39, UR6 ;  /* 0x00000006272a7c20 */ /* 0x000fe20008410000 */
[----:B------:R-:W-:-:S01]  /*da30*/  FFMA.FTZ R67, R48, UR6, -R65 ;  /* 0x0000000630437c23 */ /* 0x000fc20008010841 */
[----:B-1----:R-:W-:Y:S01]  /*da40*/  FFMA.FTZ R48, R5, R3, R14 ;  /* 0x0000000305307223 */ /* 0x002fe2000001000e */
[----:B------:R-:W-:-:S01]  /*da50*/  FFMA.FTZ R30, R30, UR6, -R65 ;  /* 0x000000061e1e7c23 */ /* 0x000fc20008010841 */
[--C-:B------:R-:W-:Y:S01]  /*da60*/  FFMA.FTZ R39, R44, UR6, -R65.reuse ;  /* 0x000000062c277c23 */ /* 0x100fe20008010841 */
[----:B------:R-:W-:-:S01]  /*da70*/  FFMA.FTZ R44, R46, UR6, -R65 ;  /* 0x000000062e2c7c23 */ /* 0x000fc20008010841 */
        /* <DEDUP_REMOVED lines=16> */
[----:B--2---:R-:W-:-:S01]  /*db80*/  FADD.FTZ R3, R13, R2 ;  /* 0x000000020d037221 */ /* 0x004fc20000010000 */
[----:B------:R-:W-:Y:S01]  /*db90*/  FADD.FTZ R2, R11, R48 ;  /* 0x000000300b027221 */ /* 0x000fe20000010000 */
[----:B------:R-:W-:-:S02]  /*dba0*/  FFMA.FTZ R48, R54, UR6, -R65 ;  /* 0x0000000636307c23 */ /* 0x000fc40008010841 */
[----:B------:R-:W-:Y:S01]  /*dbb0*/  FADD.FTZ R50, R78, R3 ;  /* 0x000000034e327221 */ /* 0x000fe20000010000 */
[----:B------:R-:W-:-:S02]  /*dbc0*/  FADD.FTZ R3, R9, R2 ;  /* 0x0000000209037221 */ /* 0x000fc40000010000 */
[----:B------:R-:W2:Y:S01]  /*dbd0*/  MUFU.EX2 R27, R27 ;  /* 0x0000001b001b7308 */ /* 0x000ea20000000800 */
[----:B0-----:R-:W-:-:S01]  /*dbe0*/  FADD.FTZ R71, R21, R50 ;  /* 0x0000003215477221 */ /* 0x001fc20000010000 */
[----:B------:R-:W-:-:S04]  /*dbf0*/  FADD.FTZ R2, R12, R3 ;  /* 0x000000030c027221 */ /* 0x000fc80000010000 */
        /* <DEDUP_REMOVED lines=19> */
[----:B------:R-:W1:Y:S02]  /*dd30*/  MUFU.EX2 R20, R20 ;  /* 0x0000001400147308 */ /* 0x000e640000000800 */
[----:B------:R-:W-:-:S04]  /*dd40*/  FADD.FTZ R56, R80, R79 ;  /* 0x0000004f50387221 */ /* 0x000fc80000010000 */
[----:B------:R-:W-:Y:S02]  /*dd50*/  FADD.FTZ R79, R47, R56 ;  /* 0x000000382f4f7221 */ /* 0x000fe40000010000 */
[----:B------:R-:W3:Y:S02]  /*dd60*/  MUFU.EX2 R37, R37 ;  /* 0x0000002500257308 */ /* 0x000ee40000000800 */
[----:B------:R-:W-:-:S04]  /*dd70*/  FADD.FTZ R56, R68, R79 ;  /* 0x0000004f44387221 */ /* 0x000fc80000010000 */
[----:B------:R-:W-:Y:S01]  /*dd80*/  FADD.FTZ R79, R51, R56 ;  /* 0x00000038334f7221 */ /* 0x000fe20000010000 */
[----:B------:R-:W-:-:S01]  /*dd90*/  FFMA.FTZ R56, R70, UR6, -R65 ;  /* 0x0000000646387c23 */ /* 0x000fc20008010841 */
[----:B------:R4:W-:Y:S08]  /*dda0*/  MUFU.EX2 R6, R69 ;  /* 0x0000004500067308 */ /* 0x0009f00000000800 */
[----:B------:R-:W5:Y:S01]  /*ddb0*/  MUFU.EX2 R40, R40 ;  /* 0x0000002800287308 */ /* 0x000f620000000800 */
[----:B----4-:R-:W-:-:S01]  /*ddc0*/  FFMA.FTZ R69, R52, UR6, -R65 ;  /* 0x0000000634457c23 */ /* 0x010fc20008010841 */
[----:B--2---:R-:W-:-:S04]  /*ddd0*/  FADD.FTZ R52, R34, R73 ;  /* 0x0000004922347221 */ /* 0x004fc80000010000 */
[----:B0-----:R-:W-:Y:S01]  /*dde0*/  FADD.FTZ R73, R33, R52 ;  /* 0x0000003421497221 */ /* 0x001fe20000010000 */
[----:B------:R-:W-:-:S01]  /*ddf0*/  FFMA.FTZ R52, R62, UR6, -R65 ;  /* 0x000000063e347c23 */ /* 0x000fc20008010841 */
[----:B------:R-:W0:Y:S02]  /*de00*/  MUFU.EX2 R39, R39 ;  /* 0x0000002700277308 */ /* 0x000e240000000800 */
[----:B-1----:R-:W-:-:S04]  /*de10*/  FADD.FTZ R54, R20, R73 ;  /* 0x0000004914367221 */ /* 0x002fc80000010000 */
[----:B---3--:R-:W-:Y:S01]  /*de20*/  FADD.FTZ R73, R37, R54 ;  /* 0x0000003625497221 */ /* 0x008fe20000010000 */
[----:B------:R-:W-:-:S01]  /*de30*/  FFMA.FTZ R54, R66, UR6, -R65 ;  /* 0x0000000642367c23 */ /* 0x000fc20008010841 */
[----:B------:R-:W1:Y:S02]  /*de40*/  MUFU.EX2 R44, R44 ;  /* 0x0000002c002c7308 */ /* 0x000e640000000800 */
[----:B-----5:R-:W-:-:S01]  /*de50*/  FADD.FTZ R3, R40, R73 ;  /* 0x0000004928037221 */ /* 0x020fc20000010000 */
[----:B------:R-:W-:-:S03]  /*de60*/  FFMA.FTZ R73, R64, UR6, -R65 ;  /* 0x0000000640497c23 */ /* 0x000fc60008010841 */
[----:B------:R-:W-:Y:S02]  /*de70*/  FADD.FTZ R2, R6, R3 ;  /* 0x0000000306027221 */ /* 0x000fe40000010000 */
[----:B------:R-:W2:Y:S02]  /*de80*/  MUFU.EX2 R67, R67 ;  /* 0x0000004300437308 */ /* 0x000ea40000000800 */
[----:B0-----:R-:W-:-:S06]  /*de90*/  FADD.FTZ R3, R39, R2 ;  /* 0x0000000227037221 */ /* 0x001fcc0000010000 */
        /* <DEDUP_REMOVED lines=60> */
.L_x_11585:
        /* <DEDUP_REMOVED lines=90> */
.L_x_11567:
[----:B------:R-:W-:Y:S06]  /*e800*/  BAR.ARV 0x8, 0x200 ;  /* 0x0208000000007b1d */ /* 0x000fec0000002000 */
[----:B------:R-:W-:Y:S05]  /*e810*/  @!P0 BRA `(.L_x_11587) ;  /* 0x0000000000048947 */ /* 0x000fea0003800000 */
[----:B------:R-:W-:Y:S01]  /*e820*/  BPT.TRAP 0x1 ;  /* 0x000000040000795c */ /* 0x000fe20000300000 */
.L_x_11587:
[----:B------:R-:W-:Y:S01]  /*e830*/  ULEA UR14, UR37, UR46, 0x3 ;  /* 0x0000002e250e7291 */ /* 0x000fe2000f8e183f */
[----:B------:R-:W-:-:S05]  /*e840*/  IMAD.U32 R0, RZ, RZ, UR36 ;  /* 0x00000024ff007e24 */ /* 0x000fca000f8e00ff */
[----:B------:R-:W-:-:S04]  /*e850*/  SHF.L.U32 R0, R0, 0x1f, RZ ;  /* 0x0000001f00007819 */ /* 0x000fc800000006ff */
[----:B------:R0:W1:Y:S01]  /*e860*/  SYNCS.PHASECHK.TRANS64.TRYWAIT P1, [UR14+0x19c50], R0 ;  /* 0x019c5000ff0075a7 */ /* 0x000062000802014e */
[----:B------:R-:W-:Y:S05]  /*e870*/  @!P0 BRA `(.L_x_11588) ;  /* 0x0000000000048947 */ /* 0x000fea0003800000 */
[----:B------:R-:W-:Y:S01]  /*e880*/  BPT.TRAP 0x1 ;  /* 0x000000040000795c */ /* 0x000fe20000300000 */
.L_x_11588:
[----:B-1----:R-:W-:Y:S05]  /*e890*/  @P1 BRA `(.L_x_11589) ;  /* 0x0000000000081947 */ /* 0x002fea0003800000 */
[----:B------:R-:W1:Y:S02]  /*e8a0*/  SYNCS.PHASECHK.TRANS64.TRYWAIT P1, [UR14+0x19c50], R0 ;  /* 0x019c5000ff0075a7 */ /* 0x000e64000802014e */
[----:B-1----:R-:W-:Y:S05]  /*e8b0*/  @!P1 BRA `(.L_x_11590) ;  /* 0x0000008c00c49947 */ /* 0x002fea0003800000 */
.L_x_11589:
        /* <DEDUP_REMOVED lines=82> */
.L_x_11591:
        /* <DEDUP_REMOVED lines=58> */
.L_x_11513:
        /* <DEDUP_REMOVED lines=37> */
[----:B------:R-:W-:Y:S02]  /*f3d0*/  SEL R47, R6, R7, P0 ;  /* 0x00000007062f7207 */ /* 0x000fe40000000000 */
[----:B------:R-:W-:Y:S02]  /*f3e0*/  F2FP.BF16.F32.PACK_AB R39, R94, R39 ;  /* 0x000000275e27723e */ /* 0x000fe400000010ff */
[----:B------:R-:W-:Y:S02]  /*f3f0*/  MOV R4, R3 ;  /* 0x0000000300047202 */ /* 0x000fe40000000f00 */
[----:B0-----:R-:W-:-:S02]  /*f400*/  MOV R5, R24 ;  /* 0x0000001800057202 */ /* 0x001fc40000000f00 */
[----:B------:R-:W-:Y:S02]  /*f410*/  F2FP.BF16.F32.PACK_AB R38, R93, R38 ;  /* 0x000000265d26723e */ /* 0x000fe400000010ff */
[----:B------:R-:W-:Y:S01]  /*f420*/  F2FP.BF16.F32.PACK_AB R36, R95, R36 ;  /* 0x000000245f24723e */ /* 0x000fe200000010ff */
[----:B------:R-:W-:Y:S01]  /*f430*/  IMAD.WIDE R12, R157, 0x2, R4 ;  /* 0x000000029d0c7825 */ /* 0x000fe200078e0204 */
[----:B------:R-:W-:Y:S02]  /*f440*/  F2FP.BF16.F32.PACK_AB R37, R100, R37 ;  /* 0x000000256425723e */ /* 0x000fe400000010ff */
[----:B------:R-:W-:Y:S02]  /*f450*/  F2FP.BF16.F32.PACK_AB R35, R102, R35 ;  /* 0x000000236623723e */ /* 0x000fe400000010ff */
[C---:B------:R-:W-:Y:S02]  /*f460*/  IADD3 R49, P5, R12.reuse, 0x20, RZ ;  /* 0x000000200c317810 */ /* 0x040fe40007fbe0ff */
[----:B------:R-:W-:-:S02]  /*f470*/  IADD3 R51, P4, R12, 0x3000, RZ ;  /* 0x000030000c337810 */ /* 0x000fc40007f9e0ff */
[----:B------:R-:W-:Y:S01]  /*f480*/  LOP3.LUT R6, R49, 0x180, RZ, 0xc0, !PT ;  /* 0x0000018031067812 */ /* 0x000fe200078ec0ff */
[----:B------:R-:W-:Y:S01]  /*f490*/  IMAD.X R25, RZ, RZ, R13, P5 ;  /* 0x000000ffff197224 */ /* 0x000fe200028e060d */
[----:B------:R-:W-:Y:S02]  /*f4a0*/  F2FP.BF16.F32.PACK_AB R34, R101, R34 ;  /* 0x000000226522723e */ /* 0x000fe400000010ff */
[----:B------:R-:W-:Y:S02]  /*f4b0*/  SHF.R.U64 R6, R6, 0x3, RZ ;  /* 0x0000000306067819 */ /* 0x000fe400000012ff */
[----:B------:R-:W-:Y:S02]  /*f4c0*/  F2FP.BF16.F32.PACK_AB R32, R103, R32 ;  /* 0x000000206720723e */ /* 0x000fe400000010ff */
[----:B------:R-:W-:Y:S02]  /*f4d0*/  SEL R42, R11, R8, P0 ;  /* 0x000000080b2a7207 */ /* 0x000fe40000000000 */
[----:B------:R-:W-:-:S02]  /*f4e0*/  SEL R43, R8, R11, P0 ;  /* 0x0000000b082b7207 */ /* 0x000fc40000000000 */
[----:B------:R-:W-:Y:S02]  /*f4f0*/  LOP3.LUT R24, R6, R49, RZ, 0x3c, !PT ;  /* 0x0000003106187212 */ /* 0x000fe400078e3cff */
[----:B------:R-:W-:Y:S02]  /*f500*/  F2FP.BF16.F32.PACK_AB R33, R108, R33 ;  /* 0x000000216c21723e */ /* 0x000fe400000010ff */
[----:B------:R-:W-:Y:S02]  /*f510*/  F2FP.BF16.F32.PACK_AB R31, R110, R31 ;  /* 0x0000001f6e1f723e */ /* 0x000fe400000010ff */
[----:B------:R-:W-:Y:S02]  /*f520*/  F2FP.BF16.F32.PACK_AB R30, R109, R30 ;  /* 0x0000001e6d1e723e */ /* 0x000fe400000010ff */
[----:B------:R-:W-:Y:S02]  /*f530*/  F2FP.BF16.F32.PACK_AB R28, R111, R28 ;  /* 0x0000001c6f1c723e */ /* 0x000fe400000010ff */
[----:B------:R-:W-:-:S02]  /*f540*/  SEL R26, R41, R38, P0 ;  /* 0x00000026291a7207 */ /* 0x000fc40000000000 */
[----:B------:R-:W-:Y:S02]  /*f550*/  SEL R8, R39, R36, P0 ;  /* 0x0000002427087207 */ /* 0x000fe40000000000 */
[----:B------:R-:W-:Y:S02]  /*f560*/  LOP3.LUT R6, R51, 0x180, RZ, 0xc0, !PT ;  /* 0x0000018033067812 */ /* 0x000fe400078ec0ff */
[----:B------:R-:W-:Y:S02]  /*f570*/  SEL R41, R38, R41, P0 ;  /* 0x0000002926297207 */ /* 0x000fe40000000000 */
[----:B------:R-:W-:Y:S02]  /*f580*/  SEL R39, R36, R39, P0 ;  /* 0x0000002724277207 */ /* 0x000fe40000000000 */
        /* <DEDUP_REMOVED lines=8> */
[----:B------:R-:W-:Y:S02]  /*f610*/  SEL R34, R33, R30, P0 ;  /* 0x0000001e21227207 */ /* 0x000fe40000000000 */
[----:B------:R-:W-:Y:S02]  /*f620*/  SEL R32, R31, R28, P0 ;  /* 0x0000001c1f207207 */ /* 0x000fe40000000000 */
[----:B------:R-:W-:Y:S02]  /*f630*/  IADD3 R53, P3, R12, 0x3020, RZ ;  /* 0x000030200c357810 */ /* 0x000fe40007f7e0ff */
[----:B------:R-:W-:Y:S02]  /*f640*/  SHF.R.U64 R6, R6, 0x3, RZ ;  /* 0x0000000306067819 */ /* 0x000fe400000012ff */
[----:B------:R-:W-:Y:S01]  /*f650*/  SEL R33, R30, R33, P0 ;  /* 0x000000211e217207 */ /* 0x000fe20000000000 */
[----:B------:R-:W-:Y:S01]  /*f660*/  IMAD.X R15, RZ, RZ, R13, P3 ;  /* 0x000000ffff0f7224 */ /* 0x000fe200018e060d */
[----:B------:R-:W-:-:S02]  /*f670*/  SEL R31, R28, R31, P0 ;  /* 0x0000001f1c1f7207 */ /* 0x000fc40000000000 */
[----:B------:R-:W-:Y:S02]  /*f680*/  LOP3.LUT R7, R12, 0x180, RZ, 0xc0, !PT ;  /* 0x000001800c077812 */ /* 0x000fe400078ec0ff */
[----:B------:R-:W-:Y:S02]  /*f690*/  SEL R30, R29, R20, P0 ;  /* 0x000000141d1e7207 */ /* 0x000fe40000000000 */
[----:B------:R-:W-:Y:S02]  /*f6a0*/  SEL R28, R21, R14, P0 ;  /* 0x0000000e151c7207 */ /* 0x000fe40000000000 */
[----:B------:R-:W-:Y:S01]  /*f6b0*/  SEL R45, R14, R21, P0 ;  /* 0x000000150e2d7207 */ /* 0x000fe20000000000 */
[----:B------:R-:W-:Y:S01]  /*f6c0*/  IMAD.X R21, RZ, RZ, R13, P4 ;  /* 0x000000ffff157224 */ /* 0x000fe200020e060d */
[----:B------:R-:W-:Y:S02]  /*f6d0*/  F2FP.BF16.F32.PACK_AB R127, R127, R10 ;  /* 0x0000000a7f7f723e */ /* 0x000fe400000010ff */
[----:B------:R-:W-:-:S02]  /*f6e0*/  SEL R29, R20, R29, P0 ;  /* 0x0000001d141d7207 */ /* 0x000fc40000000000 */
[C---:B------:R-:W-:Y:S02]  /*f6f0*/  IADD3 R55, P2, R12.reuse, 0x6000, RZ ;  /* 0x000060000c377810 */ /* 0x040fe40007f5e0ff */
[----:B------:R-:W-:Y:S02]  /*f700*/  IADD3 R57, P1, R12, 0x6020, RZ ;  /* 0x000060200c397810 */ /* 0x000fe40007f3e0ff */
[----:B------:R-:W-:Y:S01]  /*f710*/  LOP3.LUT R10, R53, 0x180, RZ, 0xc0, !PT ;  /* 0x00000180350a7812 */ /* 0x000fe200078ec0ff */
[----:B------:R-:W-:Y:S01]  /*f720*/  IMAD.X R11, RZ, RZ, R13, P2 ;  /* 0x000000ffff0b7224 */ /* 0x000fe200010e060d */
[----:B------:R-:W-:Y:S02]  /*f730*/  LOP3.LUT R20, R6, R51, RZ, 0x3c, !PT ;  /* 0x0000003306147212 */ /* 0x000fe400078e3cff */
[----:B------:R-:W-:Y:S02]  /*f740*/  SHF.R.U64 R7, R7, 0x3, RZ ;  /* 0x0000000307077819 */ /* 0x000fe400000012ff */
[----:B------:R-:W-:-:S02]  /*f750*/  LOP3.LUT R44, R55, 0x180, RZ, 0xc0, !PT ;  /* 0x00000180372c7812 */ /* 0x000fc400078ec0ff */
[----:B------:R-:W-:Y:S02]  /*f760*/  LOP3.LUT R46, R57, 0x180, RZ, 0xc0, !PT ;  /* 0x00000180392e7812 */ /* 0x000fe400078ec0ff */
[----:B------:R-:W-:Y:S02]  /*f770*/  SHF.R.U64 R10, R10, 0x3, RZ ;  /* 0x000000030a0a7819 */ /* 0x000fe400000012ff */
[----:B------:R-:W-:Y:S02]  /*f780*/  MOV R52, R20 ;  /* 0x0000001400347202 */ /* 0x000fe40000000f00 */
[----:B------:R-:W-:Y:S01]  /*f790*/  LOP3.LUT R12, R7, R12, RZ, 0x3c, !PT ;  /* 0x0000000c070c7212 */ /* 0x000fe200078e3cff */
[----:B------:R-:W-:Y:S01]  /*f7a0*/  IMAD.X R7, RZ, RZ, R13, P1 ;  /* 0x000000ffff077224 */ /* 0x000fe200008e060d */
[----:B------:R-:W-:Y:S02]  /*f7b0*/  SHF.R.U64 R44, R44, 0x3, RZ ;  /* 0x000000032c2c7819 */ /* 0x000fe400000012ff */
[----:B------:R-:W-:-:S02]  /*f7c0*/  SEL R48, R126, R127, P0 ;  /* 0x0000007f7e307207 */ /* 0x000fc40000000000 */
[----:B------:R-:W-:Y:S02]  /*f7d0*/  SHF.R.U64 R46, R46, 0x3, RZ ;  /* 0x000000032e2e7819 */ /* 0x000fe400000012ff */
[----:B------:R-:W-:Y:S02]  /*f7e0*/  LOP3.LUT R14, R10, R53, RZ, 0x3c, !PT ;  /* 0x000000350a0e7212 */ /* 0x000fe400078e3cff */
[----:B------:R-:W-:Y:S02]  /*f7f0*/  SEL R127, R127, R126, P0 ;  /* 0x0000007e7f7f7207 */ /* 0x000fe40000000000 */
[----:B------:R-:W-:Y:S02]  /*f800*/  MOV R54, R12 ;  /* 0x0000000c00367202 */ /* 0x000fe40000000f00 */
[----:B------:R-:W-:Y:S02]  /*f810*/  MOV R53, R24 ;  /* 0x0000001800357202 */ /* 0x000fe40000000f00 */
[----:B------:R-:W-:-:S02]  /*f820*/  LOP3.LUT R10, R44, R55, RZ, 0x3c, !PT ;  /* 0x000000372c0a7212 */ /* 0x000fc400078e3cff */
[----:B------:R-:W-:Y:S02]  /*f830*/  LOP3.LUT R6, R46, R57, RZ, 0x3c, !PT ;  /* 0x000000392e067212 */ /* 0x000fe400078e3cff */
[----:B------:R-:W-:Y:S02]  /*f840*/  MOV R49, R10 ;  /* 0x0000000a00317202 */ /* 0x000fe40000000f00 */
[----:B------:R-:W-:Y:S02]  /*f850*/  MOV R51, R14 ;  /* 0x0000000e00337202 */ /* 0x000fe40000000f00 */
[----:B------:R-:W-:Y:S02]  /*f860*/  PLOP3.LUT P2, PT, PT, PT, UP0, 0x80, 0x0 ;  /* 0x000000000000781c */ /* 0x000fe40003f4f008 */
[----:B--2---:R-:W-:Y:S01]  /*f870*/  LOP3.LUT R20, R9, 0x2, RZ, 0x3c, !PT ;  /* 0x0000000209147812 */ /* 0x004fe200078e3cff */
[----:B------:R-:W-:Y:S04]  /*f880*/  SHFL.IDX PT, R26, R26, R9, 0x1c1f ;  /* 0x001c1f091a1a7589 */ /* 0x000fe800000e0000 */
[----:B------:R-:W0:Y:S04]  /*f890*/  SHFL.IDX PT, R41, R41, R20, 0x1c1f ;  /* 0x001c1f1429297589 */ /* 0x000e2800000e0000 */
[----:B------:R0:W-:Y:S04]  /*f8a0*/  SHFL.IDX PT, R13, R8, R9, 0x1c1f ;  /* 0x001c1f09080d7589 */ /* 0x0001e800000e0000 */
[----:B------:R-:W1:Y:S04]  /*f8b0*/  SHFL.IDX PT, R24, R39, R20, 0x1c1f ;  /* 0x001c1f1427187589 */ /* 0x000e6800000e0000 */
[----:B------:R-:W-:Y:S04]  /*f8c0*/  SHFL.IDX PT, R34, R34, R9, 0x1c1f ;  /* 0x001c1f0922227589 */ /* 0x000fe800000e0000 */
[----:B------:R-:W2:Y:S04]  /*f8d0*/  SHFL.IDX PT, R33, R33, R20, 0x1c1f ;  /* 0x001c1f1421217589 */ /* 0x000ea800000e0000 */
[----:B------:R-:W-:Y:S04]  /*f8e0*/  SHFL.IDX PT, R38, R38, R9, 0x1c1f ;  /* 0x001c1f0926267589 */ /* 0x000fe800000e0000 */
[----:B------:R-:W3:Y:S01]  /*f8f0*/  SHFL.IDX PT, R37, R37, R20, 0x1c1f ;  /* 0x001c1f1425257589 */ /* 0x000ee200000e0000 */
[----:B0-----:R-:W-:-:S02]  /*f900*/  SEL R8, R26, R41, P0 ;  /* 0x000000291a087207 */ /* 0x001fc40000000000 */
[----:B------:R-:W-:Y:S01]  /*f910*/  SEL R10, R41, R26, P0 ;  /* 0x0000001a290a7207 */ /* 0x000fe20000000000 */
[----:B------:R-:W-:Y:S01]  /*f920*/  SHFL.IDX PT, R36, R36, R9, 0x1c1f ;  /* 0x001c1f0924247589 */ /* 0x000fe200000e0000 */
[----:B------:R-:W-:Y:S01]  /*f930*/  MOV R41, R6 ;  /* 0x0000000600297202 */ /* 0x000fe20000000f00 */
[----:B------:R-:W-:Y:S02]  /*f940*/  IMAD.U32 R6, RZ, RZ, UR6 ;  /* 0x00000006ff067e24 */ /* 0x000fe4000f8e00ff */
[----:B------:R-:W0:Y:S01]  /*f950*/  SHFL.IDX PT, R35, R35, R20, 0x1c1f ;  /* 0x001c1f1423237589 */ /* 0x000e2200000e0000 */
[----:B-1----:R-:W-:Y:S01]  /*f960*/  SEL R11, R24, R13, P0 ;  /* 0x0000000d180b7207 */ /* 0x002fe20000000000 */
[----:B------:R-:W-:Y:S01]  /*f970*/  IMAD.U32 R7, RZ, RZ, UR7 ;  /* 0x00000007ff077e24 */ /* 0x000fe2000f8e00ff */
[----:B------:R-:W-:Y:S01]  /*f980*/  ULDC.64 UR6, c[0x0][0xc08] ;  /* 0x0003020000067ab9 */ /* 0x000fe20000000a00 */
[----:B------:R-:W-:Y:S04]  /*f990*/  SHFL.IDX PT, R30, R30, R9, 0x1c1f ;  /* 0x001c1f091e1e7589 */ /* 0x000fe800000e0000 */
[----:B------:R-:W-:Y:S01]  /*f9a0*/  SHFL.IDX PT, R40, R40, R9, 0x1c1f ;  /* 0x001c1f0928287589 */ /* 0x000fe200000e0000 */
[----:B--2---:R-:W-:-:S03]  /*f9b0*/  SEL R26, R33, R34, P0 ;  /* 0x00000022211a7207 */ /* 0x004fc60000000000 */
[----:B------:R-:W1:Y:S04]  /*f9c0*/  SHFL.IDX PT, R29, R29, R20, 0x1c1f ;  /* 0x001c1f141d1d7589 */ /* 0x000e6800000e0000 */
[----:B------:R-:W2:Y:S01]  /*f9d0*/  SHFL.IDX PT, R27, R27, R20, 0x1c1f ;  /* 0x001c1f141b1b7589 */ /* 0x000ea200000e0000 */
[----:B---3--:R-:W-:Y:S02]  /*f9e0*/  SEL R12, R38, R37, P0 ;  /* 0x00000025260c7207 */ /* 0x008fe40000000000 */
[----:B------:R-:W-:Y:S01]  /*f9f0*/  SEL R14, R37, R38, P0 ;  /* 0x00000026250e7207 */ /* 0x000fe20000000000 */
[----:B------:R-:W-:Y:S04]  /*fa00*/  SHFL.IDX PT, R21, R32, R9, 0x1c1f ;  /* 0x001c1f0920157589 */ /* 0x000fe800000e0000 */
[----:B------:R-:W3:Y:S01]  /*fa10*/  SHFL.IDX PT, R44, R31, R20, 0x1c1f ;  /* 0x001c1f141f2c7589 */ /* 0x000ee200000e0000 */
[----:B0-----:R-:W-:-:S03]  /*fa20*/  SEL R15, R35, R36, P0 ;  /* 0x00000024230f7207 */ /* 0x001fc60000000000 */
[----:B------:R1:W-:Y:S04]  /*fa30*/  SHFL.IDX PT, R46, R28, R9, 0x1c1f ;  /* 0x001c1f091c2e7589 */ /* 0x0003e800000e0000 */
[----:B------:R-:W0:Y:S04]  /*fa40*/  SHFL.IDX PT, R45, R45, R20, 0x1c1f ;  /* 0x001c1f142d2d7589 */ /* 0x000e2800000e0000 */
[----:B------:R-:W-:Y:S01]  /*fa50*/  SHFL.IDX PT, R48, R48, R9, 0x1c1f ;  /* 0x001c1f0930307589 */ /* 0x000fe200000e0000 */
[----:B-1----:R-:W-:-:S03]  /*fa60*/  SEL R28, R30, R29, P0 ;  /* 0x0000001d1e1c7207 */ /* 0x002fc60000000000 */
[----:B------:R-:W1:Y:S01]  /*fa70*/  SHFL.IDX PT, R127, R127, R20, 0x1c1f ;  /* 0x001c1f147f7f7589 */ /* 0x000e6200000e0000 */
[----:B--2---:R-:W-:Y:S02]  /*fa80*/  SEL R32, R40, R27, P0 ;  /* 0x0000001b28207207 */ /* 0x004fe40000000000 */
[----:B------:R-:W-:Y:S01]  /*fa90*/  SEL R30, R29, R30, P0 ;  /* 0x0000001e1d1e7207 */ /* 0x000fe20000000000 */
[----:B------:R-:W-:Y:S04]  /*faa0*/  SHFL.IDX PT, R42, R42, R9, 0x1c1f ;  /* 0x001c1f092a2a7589 */ /* 0x000fe800000e0000 */
[----:B------:R2:W-:Y:S01]  /*fab0*/  SHFL.IDX PT, R50, R50, R9, 0x1c1f ;  /* 0x001c1f0932327589 */ /* 0x0005e200000e0000 */
[----:B---3--:R-:W-:-:S03]  /*fac0*/  SEL R25, R21, R44, P0 ;  /* 0x0000002c15197207 */ /* 0x008fc60000000000 */
[----:B------:R-:W3:Y:S04]  /*fad0*/  SHFL.IDX PT, R43, R43, R20, 0x1c1f ;  /* 0x001c1f142b2b7589 */ /* 0x000ee800000e0000 */
[----:B------:R-:W4:Y:S01]  /*fae0*/  SHFL.IDX PT, R47, R47, R20, 0x1c1f ;  /* 0x001c1f142f2f7589 */ /* 0x000f2200000e0000 */
[----:B0-----:R-:W-:Y:S02]  /*faf0*/  SEL R29, R46, R45, P0 ;  /* 0x0000002d2e1d7207 */ /* 0x001fe40000000000 */
[----:B--2---:R-:W-:Y:S01]  /*fb00*/  SEL R9, R13, R24, P0 ;  /* 0x000000180d097207 */ /* 0x004fe20000000000 */
[----:B------:R-:W-:Y:S01]  /*fb10*/  BAR.SYNC.DEFER_BLOCKING 0x1, 0x180 ;  /* 0x0046000000007b1d */ /* 0x000fe20000010000 */
[----:B------:R-:W-:Y:S02]  /*fb20*/  SEL R24, R34, R33, P0 ;  /* 0x0000002122187207 */ /* 0x000fe40000000000 */
[----:B------:R-:W-:-:S02]  /*fb30*/  SEL R13, R36, R35, P0 ;  /* 0x00000023240d7207 */ /* 0x000fc40000000000 */
[----:B------:R-:W-:Y:S02]  /*fb40*/  SEL R34, R27, R40, P0 ;  /* 0x000000281b227207 */ /* 0x000fe40000000000 */
[----:B------:R-:W-:Y:S02]  /*fb50*/  SEL R27, R44, R21, P0 ;  /* 0x000000152c1b7207 */ /* 0x000fe40000000000 */
[----:B------:R-:W-:Y:S02]  /*fb60*/  SEL R31, R45, R46, P0 ;  /* 0x0000002e2d1f7207 */ /* 0x000fe40000000000 */
[----:B-1----:R-:W-:Y:S02]  /*fb70*/  SEL R33, R48, R127, P0 ;  /* 0x0000007f30217207 */ /* 0x002fe40000000000 */
[----:B------:R-:W-:Y:S02]  /*fb80*/  SEL R35, R127, R48, P0 ;  /* 0x000000307f237207 */ /* 0x000fe40000000000 */
[----:B---3--:R-:W-:-:S02]  /*fb90*/  SEL R36, R42, R43, P0 ;  /* 0x0000002b2a247207 */ /* 0x008fc40000000000 */
[----:B------:R-:W-:Y:S02]  /*fba0*/  SEL R38, R43, R42, P0 ;  /* 0x0000002a2b267207 */ /* 0x000fe40000000000 */
[----:B----4-:R-:W-:Y:S01]  /*fbb0*/  SEL R37, R50, R47, P0 ;  /* 0x0000002f32257207 */ /* 0x010fe20000000000 */
[----:B------:R-:W-:Y:S01]  /*fbc0*/  UISETP.NE.U32.AND UP1, UPT, UR6, URZ, UPT ;  /* 0x0000003f0600728c */ /* 0x000fe2000bf25070 */
[----:B------:R-:W-:Y:S01]  /*fbd0*/  SEL R39, R47, R50, P0 ;  /* 0x000000322f277207 */ /* 0x000fe20000000000 */
[----:B------:R-:W-:Y:S01]  /*fbe0*/  UMOV UR4, URZ ;  /* 0x0000003f00047c82 */ /* 0x000fe20008000000 */
[----:B------:R0:W-:Y:S01]  /*fbf0*/  STSM.16.M88.4 [R54], R8 ;  /* 0x0000000836007844 */ /* 0x0001e20000000200 */
[----:B------:R-:W-:Y:S01]  /*fc00*/  ULDC UR8, c[0x0][0xa88] ;  /* 0x0002a20000087ab9 */ /* 0x000fe20000000800 */
[----:B------:R-:W1:Y:S02]  /*fc10*/  LDC R43, c[0x0][0xbe8] ;  /* 0x0002fa00ff2b7b82 */ /* 0x000e640000000800 */
[----:B------:R2:W-:Y:S04]  /*fc20*/  STSM.16.M88.4 [R53], R12 ;  /* 0x0000000c35007844 */ /* 0x0005e80000000200 */
[----:B------:R3:W-:Y:S04]  /*fc30*/  STSM.16.M88.4 [R52], R24 ;  /* 0x0000001834007844 */ /* 0x0007e80000000200 */
[----:B------:R3:W-:Y:S04]  /*fc40*/  STSM.16.M88.4 [R51], R28 ;  /* 0x0000001c33007844 */ /* 0x0007e80000000200 */
[----:B------:R3:W-:Y:S04]  /*fc50*/  STSM.16.M88.4 [R49], R32 ;  /* 0x0000002031007844 */ /* 0x0007e80000000200 */
[----:B------:R3:W-:Y:S01]  /*fc60*/  STSM.16.M88.4 [R41], R36 ;  /* 0x0000002429007844 */ /* 0x0007e20000000200 */
[----:B------:R-:W-:Y:S06]  /*fc70*/  BAR.SYNC.DEFER_BLOCKING 0x1, 0x180 ;  /* 0x0046000000007b1d */ /* 0x000fec0000010000 */
[----:B0-----:R-:W4:Y:S01]  /*fc80*/  @P2 LDG.E R8, desc[UR54][R6.64] ;  /* 0x0000003606082981 */ /* 0x001f22000c1e1900 */
[----:B------:R-:W-:Y:S01]  /*fc90*/  UISETP.NE.AND.EX UP1, UPT, UR7, URZ, UPT, UP1 ;  /* 0x0000003f0700728c */ /* 0x000fe2000bf25310 */
[----:B-1----:R-:W-:-:S05]  /*fca0*/  ISETP.NE.AND P1, PT, R43, 0x1, PT ;  /* 0x000000012b00780c */ /* 0x002fca0003f25270 */
[----:B------:R-:W-:-:S05]  /*fcb0*/  PLOP3.LUT P0, PT, PT, PT, UP1, 0x80, 0x0 ;  /* 0x000000000000781c */ /* 0x000fca0003f0f018 */
[----:B------:R-:W-:Y:S02]  /*fcc0*/  @UP1 ULDC.64 UR6, c[0x0][0xc08] ;  /* 0x0003020000061ab9 */ /* 0x000fe40000000a00 */
[----:B------:R-:W-:Y:S01]  /*fcd0*/  @UP1 UIMAD.WIDE UR6, UR41, 0x4, UR6 ;  /* 0x00000004290618a5 */ /* 0x000fe2000f8e0206 */
[----:B------:R-:W0:Y:S05]  /*fce0*/  @P1 LDC R9, c[0x0][0xbec] ;  /* 0x0002fb00ff091b82 */ /* 0x000e2a0000000800 */
[----:B--2---:R-:W-:Y:S02]  /*fcf0*/  IMAD.U32 R12, RZ, RZ, UR6 ;  /* 0x00000006ff0c7e24 */ /* 0x004fe4000f8e00ff */
[----:B------:R-:W-:Y:S01]  /*fd00*/  IMAD.U32 R13, RZ, RZ, UR7 ;  /* 0x00000007ff0d7e24 */ /* 0x000fe2000f8e00ff */
[----:B------:R-:W1:Y:S01]  /*fd10*/  @P1 LDC R10, c[0x0][0xbf0] ;  /* 0x0002fc00ff0a1b82 */ /* 0x000e620000000800 */
[----:B----4-:R-:W-:Y:S01]  /*fd20*/  @P2 R2UR UR4, R8 ;  /* 0x00000000080422ca */ /* 0x010fe200000e0000 */
[----:B------:R-:W-:-:S06]  /*fd30*/  IMAD.U32 R8, RZ, RZ, UR8 ;  /* 0x00000008ff087e24 */ /* 0x000fcc000f8e00ff */
[----:B------:R3:W5:Y:S01]  /*fd40*/  @P0 LDG.E R8, desc[UR54][R12.64] ;  /* 0x000000360c080981 */ /* 0x000762000c1e1900 */
[----:B01----:R-:W-:Y:S07]  /*fd50*/  @P0 BRA `(.L_x_11594) ;  /* 0x0000000000100947 */ /* 0x003fee0003800000 */
[----:B------:R-:W-:Y:S05]  /*fd60*/  @!P2 BRA `(.L_x_11594) ;  /* 0x00000000000ca947 */ /* 0x000fea0003800000 */
[----:B------:R-:W2:Y:S04]  /*fd70*/  LDG.E R11, desc[UR54][R6.64] ;  /* 0x00000036060b7981 */ /* 0x000ea8000c1e1900 */
[----:B-----5:R-:W2:Y:S02]  /*fd80*/  LDG.E R8, desc[UR54][R6.64+0x4] ;  /* 0x0000043606087981 */ /* 0x020ea4000c1e1900 */
[----:B--2---:R-:W-:-:S07]  /*fd90*/  IMAD.IADD R8, R8, 0x1, -R11 ;  /* 0x0000000108087824 */ /* 0x004fce00078e0a0b */
.L_x_11594:
[----:B---3--:R-:W-:Y:S01]  /*fda0*/  VIADD R12, R17, UR42 ;  /* 0x0000002a110c7c36 */ /* 0x008fe20008000000 */
[----:B------:R-:W-:Y:S01]  /*fdb0*/  USHF.R.S32.HI UR16, URZ, 0x1f, UR40 ;  /* 0x0000001f3f107899 */ /* 0x000fe20008011428 */
[----:B------:R-:W-:Y:S01]  /*fdc0*/  VIADD R14, R156, UR42 ;  /* 0x0000002a9c0e7c36 */ /* 0x000fe20008000000 */
[----:B------:R-:W-:Y:S01]  /*fdd0*/  ULDC.64 UR12, c[0x0][0xb90] ;  /* 0x0002e400000c7ab9 */ /* 0x000fe20000000a00 */
[----:B------:R-:W-:Y:S01]  /*fde0*/  @P1 IMAD.HI.U32 R7, R12, R9, RZ ;  /* 0x000000090c071227 */ /* 0x000fe200078e00ff */
[----:B------:R-:W-:Y:S01]  /*fdf0*/  USHF.R.S32.HI UR15, URZ, 0x1f, UR41 ;  /* 0x0000001f3f0f7899 */ /* 0x000fe20008011429 */
[----:B------:R-:W0:Y:S01]  /*fe00*/  @P1 LDC R41, c[0x0][0xbec] ;  /* 0x0002fb00ff291b82 */ /* 0x000e220000000800 */
[----:B------:R-:W-:Y:S01]  /*fe10*/  USHF.R.S32.HI UR7, URZ, 0x1f, UR4 ;  /* 0x0000001f3f077899 */ /* 0x000fe20008011404 */
[----:B------:R-:W-:Y:S01]  /*fe20*/  IMAD.MOV.U32 R6, RZ, RZ, R12 ;  /* 0x000000ffff067224 */ /* 0x000fe200078e000c */
[----:B------:R-:W-:Y:S01]  /*fe30*/  UIMAD UR10, UR16, UR12, URZ ;  /* 0x0000000c100a72a4 */ /* 0x000fe2000f8e023f */
[----:B------:R-:W-:Y:S01]  /*fe40*/  @P1 SHF.R.U32.HI R6, RZ, R10, R7 ;  /* 0x0000000aff061219 */ /* 0x000fe20000011607 */
[----:B------:R-:W-:Y:S01]  /*fe50*/  UMOV UR6, UR4 ;  /* 0x0000000400067c82 */ /* 0x000fe20008000000 */
[----:B------:R-:W-:Y:S01]  /*fe60*/  USEL UR15, UR15, URZ, !UP0 ;  /* 0x0000003f0f0f7287 */ /* 0x000fe2000c000000 */
[----:B------:R-:W-:Y:S01]  /*fe70*/  IMAD R7, R153, 0x20, R18 ;  /* 0x0000002099077824 */ /* 0x000fe200078e0212 */
[----:B------:R-:W-:Y:S01]  /*fe80*/  UIMAD.WIDE.U32 UR8, UR40, UR12, UR6 ;  /* 0x0000000c280872a5 */ /* 0x000fe2000f8e0006 */
[----:B------:R-:W-:Y:S01]  /*fe90*/  IMAD.MOV R10, RZ, RZ, -R6 ;  /* 0x000000ffff0a7224 */ /* 0x000fe200078e0a06 */
[----:B------:R-:W-:Y:S01]  /*fea0*/  UIMAD UR10, UR40, UR13, UR10 ;  /* 0x0000000d280a72a4 */ /* 0x000fe2000f8e020a */
[----:B------:R-:W-:Y:S01]  /*feb0*/  IMAD.WIDE R4, R7, 0x2, R4 ;  /* 0x0000000207047825 */ /* 0x000fe200078e0204 */
[----:B------:R-:W-:Y:S01]  /*fec0*/  USEL UR14, UR41, URZ, !UP0 ;  /* 0x0000003f290e7287 */ /* 0x000fe2000c000000 */
[----:B------:R-:W-:Y:S01]  /*fed0*/  ULDC.64 UR12, c[0x0][0xb98] ;  /* 0x0002e600000c7ab9 */ /* 0x000fe20000000a00 */
[----:B------:R-:W-:Y:S01]  /*fee0*/  UIADD3 UR9, UR9, UR10, URZ ;  /* 0x0000000a09097290 */ /* 0x000fe2000fffe03f */
[----:B------:R-:W-:Y:S01]  /*fef0*/  IMAD R9, R43, R10, R12 ;  /* 0x0000000a2b097224 */ /* 0x000fe200078e020c */
[----:B------:R-:W-:Y:S01]  /*ff00*/  UIMAD UR6, UR15, UR12, URZ ;  /* 0x0000000c0f0672a4 */ /* 0x000fe2000f8e023f */
[----:B------:R-:W-:Y:S01]  /*ff10*/  SHF.R.S32.HI R10, RZ, 0x1f, R6 ;  /* 0x0000001fff0a7819 */ /* 0x000fe20000011406 */
[----:B------:R-:W-:Y:S01]  /*ff20*/  UIMAD.WIDE.U32 UR8, UR14, UR12, UR8 ;  /* 0x0000000c0e0872a5 */ /* 0x000fe2000f8e0008 */
[----:B------:R-:W-:Y:S01]  /*ff30*/  IADD3 R21, P2, R4, 0x1800, RZ ;  /* 0x0000180004157810 */ /* 0x000fe20007f5e0ff */
[----:B------:R-:W-:Y:S01]  /*ff40*/  UIMAD UR6, UR14, UR13, UR6 ;  /* 0x0000000d0e0672a4 */ /* 0x000fe2000f8e0206 */
[----:B------:R-:W-:Y:S01]  /*ff50*/  SHF.R.S32.HI R7, RZ, 0x1f, R9 ;  /* 0x0000001fff077819 */ /* 0x000fe20000011409 */
[----:B------:R-:W-:Y:S01]  /*ff60*/  ULDC.64 UR10, c[0x0][0xb88] ;  /* 0x0002e200000a7ab9 */ /* 0x000fe20000000a00 */
[----:B------:R-:W-:Y:S01]  /*ff70*/  LOP3.LUT R20, R21, 0x180, RZ, 0xc0, !PT ;  /* 0x0000018015147812 */ /* 0x000fe200078ec0ff */
[----:B-----5:R-:W-:Y:S01]  /*ff80*/  IMAD R45, R8, R43, RZ ;  /* 0x0000002b082d7224 */ /* 0x020fe200078e02ff */
[----:B------:R-:W-:Y:S01]  /*ff90*/  IADD3 R6, P0, R6, UR8, RZ ;  /* 0x0000000806067c10 */ /* 0x000fe2000ff1e0ff */
[----:B------:R-:W-:Y:S01]  /*ffa0*/  IMAD.U32 R11, RZ, RZ, UR6 ;  /* 0x00000006ff0b7e24 */ /* 0x000fe2000f8e00ff */
[----:B------:R-:W-:Y:S01]  /*ffb0*/  SHF.R.U64 R20, R20, 0x3, RZ ;  /* 0x0000000314147819 */ /* 0x000fe200000012ff */
[----:B------:R-:W-:Y:S01]  /*ffc0*/  IMAD R12, R7, UR10, RZ ;  /* 0x0000000a070c7c24 */ /* 0x000fe2000f8e02ff */
[----:B------:R-:W-:-:S02]  /*ffd0*/  IADD3 R29, P6, R4, 0x3000, RZ ;  /* 0x00003000041d7810 */ /* 0x000fc40007fde0ff */
[----:B------:R-:W-:Y:S01]  /*ffe0*/  IADD3.X R7, R10, UR9, R11, P0, !PT ;  /* 0x000000090a077c10 */ /* 0x000fe200087fe40b */
[C---:B------:R-:W-:Y:S01]  /*fff0*/  IMAD R11, R9.reuse, UR11, R12 ;  /* 0x0000000b090b7c24 */ /* 0x040fe2000f8e020c */
[----:B------:R-:W-:Y:S01]  /*10000*/  ULDC.64 UR8, c[0x0][0xb50] ;  /* 0x0002d40000087ab9 */ /* 0x000fe20000000a00 */
[----:B------:R-:W-:Y:S01]  /*10010*/  LOP3.LUT R20, R20, R21, RZ, 0x3c, !PT ;  /* 0x0000001514147212 */ /* 0x000fe200078e3cff */
[----:B------:R-:W-:Y:S01]  /*10020*/  IMAD.X R21, RZ, RZ, R5, P2 ;  /* 0x000000ffff157224 */ /* 0x000fe200010e0605 */
[C---:B------:R-:W-:Y:S01]  /*10030*/  IADD3 R13, P5, R4.reuse, 0x4800, RZ ;  /* 0x00004800040d7810 */ /* 0x040fe20007fbe0ff */
[----:B------:R-:W-:Y:S01]  /*10040*/  IMAD.WIDE.U32 R6, R9, UR10, R6 ;  /* 0x0000000a09067c25 */ /* 0x000fe2000f8e0006 */
[----:B------:R-:W-:Y:S01]  /*10050*/  ULDC.64 UR10, c[0x0][0xaa0] ;  /* 0x0002a800000a7ab9 */ /* 0x000fe20000000a00 */
[----:B------:R-:W-:Y:S02]  /*10060*/  IADD3 R33, P4, R4, 0x6000, RZ ;  /* 0x0000600004217810 */ /* 0x000fe40007f9e0ff */
[----:B------:R-:W-:Y:S01]  /*10070*/  IMAD.IADD R7, R7, 0x1, R11 ;  /* 0x0000000107077824 */ /* 0x000fe200078e020b */
[----:B------:R-:W-:-:S02]  /*10080*/  LEA R10, P0, R6, UR8, 0x2 ;  /* 0x00000008060a7c11 */ /* 0x000fc4000f8010ff */
[----:B------:R-:W-:Y:S02]  /*10090*/  LOP3.LUT R9, R4, 0x180, RZ, 0xc0, !PT ;  /* 0x0000018004097812 */ /* 0x000fe400078ec0ff */
[----:B------:R-:W-:Y:S01]  /*100a0*/  LEA.HI.X R11, R6, UR9, R7, 0x2, P0 ;  /* 0x00000009060b7c11 */ /* 0x000fe200080f1407 */
[----:B------:R-:W-:Y:S01]  /*100b0*/  SHFL.IDX PT, R36, R10, RZ, 0x1c1f ;  /* 0x001c1fff0a247589 */ /* 0x000fe200000e0000 */
[----:B------:R-:W-:Y:S01]  /*100c0*/  LOP3.LUT P0, RZ, R154, 0x3, RZ, 0xc0, !PT ;  /* 0x000000039aff7812 */ /* 0x000fe2000780c0ff */
[C---:B------:R-:W-:Y:S01]  /*100d0*/  VIADD R6, R14.reuse, 0x8 ;  /* 0x000000080e067836 */ /* 0x040fe20000000000 */
[----:B------:R-:W-:Y:S01]  /*100e0*/  UIMAD UR8, UR7, UR10, URZ ;  /* 0x0000000a070872a4 */ /* 0x000fe2000f8e023f */
[----:B------:R-:W1:Y:S01]  /*100f0*/  SHFL.IDX PT, R37, R11, RZ, 0x1c1f ;  /* 0x001c1fff0b257589 */ /* 0x000e6200000e0000 */
[-C--:B------:R-:W-:Y:S02]  /*10100*/  ISETP.GE.OR P2, PT, R14, R45.reuse, P0 ;  /* 0x0000002d0e00720c */ /* 0x080fe40000746670 */
[----:B------:R-:W-:Y:S01]  /*10110*/  ISETP.GE.OR P0, PT, R6, R45, P0 ;  /* 0x0000002d0600720c */ /* 0x000fe20000706670 */
[----:B------:R-:W-:Y:S01]  /*10120*/  SHFL.IDX PT, R38, R10, 0x1, 0x1c1f ;  /* 0x003c1f000a267f89 */ /* 0x000fe200000e0000 */
[----:B------:R-:W-:-:S02]  /*10130*/  IADD3 R7, P3, R4, 0x7800, RZ ;  /* 0x0000780004077810 */ /* 0x000fc40007f7e0ff */
[----:B------:R-:W-:Y:S01]  /*10140*/  LOP3.LUT R28, R29, 0x180, RZ, 0xc0, !PT ;  /* 0x000001801d1c7812 */ /* 0x000fe200078ec0ff */
[----:B------:R-:W2:Y:S01]  /*10150*/  SHFL.IDX PT, R39, R11, 0x1, 0x1c1f ;  /* 0x003c1f000b277f89 */ /* 0x000ea200000e0000 */
[----:B------:R-:W-:Y:S01]  /*10160*/  UIMAD.WIDE.U32 UR6, UR4, UR10, URZ ;  /* 0x0000000a040672a5 */ /* 0x000fe2000f8e003f */
[----:B------:R-:W-:Y:S01]  /*10170*/  LOP3.LUT R12, R13, 0x180, RZ, 0xc0, !PT ;  /* 0x000001800d0c7812 */ /* 0x000fe200078ec0ff */
[----:B------:R-:W-:Y:S01]  /*10180*/  UIMAD UR8, UR4, UR11, UR8 ;  /* 0x0000000b040872a4 */ /* 0x000fe2000f8e0208 */
[----:B------:R-:W-:Y:S01]  /*10190*/  LOP3.LUT R32, R33, 0x180, RZ, 0xc0, !PT ;  /* 0x0000018021207812 */ /* 0x000fe200078ec0ff */
[----:B------:R-:W-:Y:S01]  /*101a0*/  IMAD.X R25, RZ, RZ, R5, P3 ;  /* 0x000000ffff197224 */ /* 0x000fe200018e0605 */
[----:B------:R-:W-:Y:S01]  /*101b0*/  ULDC.64 UR10, c[0x0][0xae8] ;  /* 0x0002ba00000a7ab9 */ /* 0x000fe20000000a00 */
[----:B------:R-:W-:Y:S01]  /*101c0*/  SHF.R.U64 R9, R9, 0x3, RZ ;  /* 0x0000000309097819 */ /* 0x000fe200000012ff */
[----:B-1----:R-:W-:Y:S01]  /*101d0*/  @!P2 ST.E desc[UR54][R36.64], R2 ;  /* 0x000000022400a985 */ /* 0x002fe2000c101936 */
[----:B------:R-:W-:Y:S01]  /*101e0*/  UIADD3 UR7, UR7, UR8, URZ ;  /* 0x0000000807077290 */ /* 0x000fe2000fffe03f */
[----:B------:R-:W-:Y:S01]  /*101f0*/  LOP3.LUT R6, R7, 0x180, RZ, 0xc0, !PT ;  /* 0x0000018007067812 */ /* 0x000fe200078ec0ff */
[----:B------:R-:W-:Y:S01]  /*10200*/  UIMAD UR4, UR16, UR10, URZ ;  /* 0x0000000a100472a4 */ /* 0x000fe2000f8e023f */
[----:B------:R-:W-:-:S02]  /*10210*/  SHF.R.U64 R28, R28, 0x3, RZ ;  /* 0x000000031c1c7819 */ /* 0x000fc400000012ff */
[----:B------:R-:W-:Y:S01]  /*10220*/  SHF.R.U64 R12, R12, 0x3, RZ ;  /* 0x000000030c0c7819 */ /* 0x000fe200000012ff */
[----:B--2---:R1:W-:Y:S01]  /*10230*/  @!P0 ST.E desc[UR54][R38.64], R0 ;  /* 0x0000000026008985 */ /* 0x0043e2000c101936 */
[----:B------:R-:W-:Y:S01]  /*10240*/  UIMAD UR4, UR40, UR11, UR4 ;  /* 0x0000000b280472a4 */ /* 0x000fe2000f8e0204 */
[----:B------:R-:W-:Y:S01]  /*10250*/  SHF.R.U64 R32, R32, 0x3, RZ ;  /* 0x0000000320207819 */ /* 0x000fe200000012ff */
[----:B------:R-:W-:Y:S01]  /*10260*/  UIMAD.WIDE.U32 UR6, UR40, UR10, UR6 ;  /* 0x0000000a280672a5 */ /* 0x000fe2000f8e0006 */
[----:B------:R-:W-:Y:S01]  /*10270*/  LOP3.LUT R8, R9, R4, RZ, 0x3c, !PT ;  /* 0x0000000409087212 */ /* 0x000fe200078e3cff */
[----:B------:R-:W-:Y:S01]  /*10280*/  ULDC.64 UR8, c[0x0][0xaf0] ;  /* 0x0002bc0000087ab9 */ /* 0x000fe20000000a00 */
[----:B------:R-:W-:Y:S02]  /*10290*/  SHF.R.U64 R4, R6, 0x3, RZ ;  /* 0x0000000306047819 */ /* 0x000fe400000012ff */
[----:B------:R-:W-:Y:S02]  /*102a0*/  LOP3.LUT R28, R28, R29, RZ, 0x3c, !PT ;  /* 0x0000001d1c1c7212 */ /* 0x000fe400078e3cff */
[----:B------:R-:W-:Y:S01]  /*102b0*/  LOP3.LUT R12, R12, R13, RZ, 0x3c, !PT ;  /* 0x0000000d0c0c7212 */ /* 0x000fe200078e3cff */
[----:B-1----:R-:W1:Y:S01]  /*102c0*/  @P1 LDC R39, c[0x0][0xbf0] ;  /* 0x0002fc00ff271b82 */ /* 0x002e620000000800 */
[----:B------:R-:W-:Y:S01]  /*102d0*/  IMAD R0, R152, 0x60, R153 ;  /* 0x0000006098007824 */ /* 0x000fe200078e0299 */
[----:B------:R-:W-:Y:S01]  /*102e0*/  UIADD3 UR7, UR7, UR4, URZ ;  /* 0x0000000407077290 */ /* 0x000fe2000fffe03f */
[----:B------:R-:W-:Y:S01]  /*102f0*/  LOP3.LUT R32, R32, R33, RZ, 0x3c, !PT ;  /* 0x0000002120207212 */ /* 0x000fe200078e3cff */
[--C-:B------:R-:W-:Y:S01]  /*10300*/  IMAD.X R29, RZ, RZ, R5.reuse, P6 ;  /* 0x000000ffff1d7224 */ /* 0x100fe200030e0605 */
[----:B------:R-:W-:Y:S01]  /*10310*/  LOP3.LUT R24, R4, R7, RZ, 0x3c, !PT ;  /* 0x0000000704187212 */ /* 0x000fe200078e3cff */
[----:B------:R-:W-:Y:S01]  /*10320*/  VIADD R36, R0, UR42 ;  /* 0x0000002a00247c36 */ /* 0x000fe20008000000 */
[----:B------:R-:W-:Y:S01]  /*10330*/  UIMAD UR4, UR15, UR8, URZ ;  /* 0x000000080f0472a4 */ /* 0x000fe2000f8e023f */
[----:B------:R-:W-:-:S02]  /*10340*/  IMAD.X R13, RZ, RZ, R5, P5 ;  /* 0x000000ffff0d7224 */ /* 0x000fc400028e0605 */
[----:B0-----:R-:W-:Y:S01]  /*10350*/  @P1 IMAD.HI.U32 R0, R36, R41, RZ ;  /* 0x0000002924001227 */ /* 0x001fe200078e00ff */
[----:B------:R-:W-:Y:S01]  /*10360*/  UIMAD.WIDE.U32 UR6, UR14, UR8, UR6 ;  /* 0x000000080e0672a5 */ /* 0x000fe2000f8e0006 */
[----:B------:R-:W5:Y:S02]  /*10370*/  LD.E.128 R28, desc[UR54][R28.64] ;  /* 0x000000361c1c7980 */ /* 0x000f64000c101d00 */
[----:B------:R-:W-:Y:S01]  /*10380*/  IMAD.MOV.U32 R37, RZ, RZ, R36 ;  /* 0x000000ffff257224 */ /* 0x000fe200078e0024 */
[----:B------:R-:W-:Y:S01]  /*10390*/  UIMAD UR4, UR14, UR9, UR4 ;  /* 0x000000090e0472a4 */ /* 0x000fe2000f8e0204 */
[--C-:B------:R-:W-:Y:S01]  /*103a0*/  IMAD.X R33, RZ, RZ, R5.reuse, P4 ;  /* 0x000000ffff217224 */ /* 0x100fe200020e0605 */
[----:B------:R-:W5:Y:S01]  /*103b0*/  LD.E.128 R12, desc[UR54][R12.64] ;  /* 0x000000360c0c7980 */ /* 0x000f62000c101d00 */
[----:B------:R-:W-:Y:S01]  /*103c0*/  ULDC.64 UR8, c[0x0][0xae0] ;  /* 0x0002b80000087ab9 */ /* 0x000fe20000000a00 */
[----:B------:R-:W-:Y:S02]  /*103d0*/  IMAD.MOV.U32 R9, RZ, RZ, R5 ;  /* 0x000000ffff097224 */ /* 0x000fe400078e0005 */
[----:B------:R-:W5:Y:S01]  /*103e0*/  LD.E.128 R24, desc[UR54][R24.64] ;  /* 0x0000003618187980 */ /* 0x000f62000c101d00 */
[----:B-1----:R-:W-:Y:S01]  /*103f0*/  @P1 SHF.R.U32.HI R37, RZ, R39, R0 ;  /* 0x00000027ff251219 */ /* 0x002fe20000011600 */
[----:B------:R-:W-:-:S02]  /*10400*/  UIADD3 UR4, UR7, UR4, URZ ;  /* 0x0000000407047290 */ /* 0x000fc4000fffe03f */
[----:B------:R0:W5:Y:S01]  /*10410*/  LD.E.128 R4, desc[UR54][R20.64] ;  /* 0x0000003614047980 */ /* 0x000162000c101d00 */
[--C-:B------:R-:W-:Y:S01]  /*10420*/  SHF.R.S32.HI R0, RZ, 0x1f, R37.reuse ;  /* 0x0000001fff007819 */ /* 0x100fe20000011425 */
[----:B------:R-:W-:Y:S02]  /*10430*/  IMAD.MOV R2, RZ, RZ, -R37 ;  /* 0x000000ffff027224 */ /* 0x000fe400078e0a25 */
[----:B------:R-:W5:Y:S02]  /*10440*/  LD.E.128 R8, desc[UR54][R8.64] ;  /* 0x0000003608087980 */ /* 0x000f64000c101d00 */
[----:B------:R-:W-:Y:S02]  /*10450*/  IMAD R0, R0, UR8, RZ ;  /* 0x0000000800007c24 */ /* 0x000fe4000f8e02ff */
[----:B------:R-:W5:Y:S01]  /*10460*/  LD.E.128 R32, desc[UR54][R32.64] ;  /* 0x0000003620207980 */ /* 0x000f62000c101d00 */
[----:B------:R-:W-:Y:S02]  /*10470*/  IMAD R39, R43, R2, R36 ;  /* 0x000000022b277224 */ /* 0x000fe400078e0224 */
[----:B------:R-:W-:Y:S01]  /*10480*/  IMAD R41, R37, UR9, R0 ;  /* 0x0000000925297c24 */ /* 0x000fe2000f8e0200 */
[----:B------:R-:W-:Y:S01]  /*10490*/  @!PT LDS RZ, [RZ] ;  /* 0x00000000fffff984 */ /* 0x000fe20000000800 */
[----:B------:R-:W-:Y:S01]  /*104a0*/  @!PT LDS RZ, [RZ] ;  /* 0x00000000fffff984 */ /* 0x000fe20000000800 */
[----:B------:R-:W-:Y:S01]  /*104b0*/  @!PT LDS RZ, [RZ] ;  /* 0x00000000fffff984 */ /* 0x000fe20000000800 */
[----:B------:R-:W-:Y:S01]  /*104c0*/  @!PT LDS RZ, [RZ] ;  /* 0x00000000fffff984 */ /* 0x000fe20000000800 */
[----:B------:R1:W-:Y:S06]  /*104d0*/  MEMBAR.ALL.CTA ;  /* 0x0000000000007992 */ /* 0x0003ec0000008000 */
[----:B-1----:R-:W1:Y:S01]  /*104e0*/  FENCE.VIEW.ASYNC.S ;  /* 0x00000000000073c6 */ /* 0x002e620000000000 */
        /* <DEDUP_REMOVED lines=18> */
[----:B-1----:R0:W1:Y:S01]  /*10610*/  SHFL.IDX PT, R20, R40, RZ, 0x1c1f ;  /* 0x001c1fff28147589 */ /* 0x00206200000e0000 */
        /* <DEDUP_REMOVED lines=10> */
[CC--:B-1----:R-:W-:Y:S02]  /*106c0*/  @!P1 LEA R36, P3, R19.reuse, R20.reuse, 0x1 ;  /* 0x0000001413249211 */ /* 0x0c2fe400078608ff */
[----:B------:R-:W-:Y:S02]  /*106d0*/  @!P2 LEA R38, P4, R22, R20, 0x1 ;  /* 0x000000141626a211 */ /* 0x000fe400078808ff */
[----:B0-2---:R-:W-:Y:S01]  /*106e0*/  @!P0 IMAD.WIDE R2, R18, 0x2, R20 ;  /* 0x0000000212028825 */ /* 0x005fe200078e0214 */
[-C--:B------:R-:W-:Y:S02]  /*106f0*/  @!P1 LEA.HI.X R37, R19, R21.reuse, R44, 0x1, P3 ;  /* 0x0000001513259211 */ /* 0x080fe400018f0c2c */
[----:B------:R-:W-:Y:S02]  /*10700*/  @!P2 LEA.HI.X R39, R22, R21, R42, 0x1, P4 ;  /* 0x000000151627a211 */ /* 0x000fe400020f0c2a */
[----:B-----5:R3:W-:Y:S04]  /*10710*/  @!P0 ST.E.128 desc[UR54][R2.64], R8 ;  /* 0x0000000802008985 */ /* 0x0207e8000c101d36 */
[----:B------:R3:W-:Y:S04]  /*10720*/  @!P1 ST.E.128 desc[UR54][R36.64], R28 ;  /* 0x0000001c24009985 */ /* 0x0007e8000c101d36 */
[----:B------:R3:W-:Y:S02]  /*10730*/  @!P2 ST.E.128 desc[UR54][R38.64], R32 ;  /* 0x000000202600a985 */ /* 0x0007e4000c101d36 */
.L_x_11596:
[----:B------:R-:W-:Y:S05]  /*10740*/  BSYNC B1 ;  /* 0x0000000000017941 */ /* 0x000fea0003800000 */
.L_x_11595:
        /* <DEDUP_REMOVED lines=9> */
[----:B----4-:R-:W-:Y:S02]  /*107e0*/  @!P1 IMAD.WIDE R2, R18, 0x2, R8 ;  /* 0x0000000212029825 */ /* 0x010fe400078e0208 */
        /* <DEDUP_REMOVED lines=9> */
.L_x_11593:
        /* <DEDUP_REMOVED lines=14> */
[----:B------:R-:W-:Y:S01]  /*10960*/  UISETP.NE.AND.EX UP1, UPT, UR7, URZ, UPT, UP1 ;  /* 0x0000003f0700728c */ /* 0x000fe2000bf25310 */
[----:B------:R-:W1:Y:S05]  /*10970*/  S2R R7, SR_TID.X ;  /* 0x0000000000077919 */ /* 0x000e6a0000002100 */
        /* <DEDUP_REMOVED lines=9> */
[----:B-1----:R-:W-:-:S10]  /*10a10*/  VIADD R7, R7, 0xffffff80 ;  /* 0xffffff8007077836 */ /* 0x002fd40000000000 */
[----:B------:R-:W0:Y:S01]  /*10a20*/  @P0 LDC R9, c[0x0][0xbec] ;  /* 0x0002fb00ff090b82 */ /* 0x000e220000000800 */
[----:B------:R-:W-:Y:S02]  /*10a30*/  ISETP.GE.AND P1, PT, R7, 0xc0, PT ;  /* 0x000000c00700780c */ /* 0x000fe40003f26270 */
[----:B--2---:R-:W-:Y:S01]  /*10a40*/  @P2 R2UR UR4, R6 ;  /* 0x00000000060422ca */ /* 0x004fe200000e0000 */
[----:B0--3--:R-:W-:-:S14]  /*10a50*/  @P3 BRA `(.L_x_11598) ;  /* 0x0000000000103947 */ /* 0x009fdc0003800000 */
[----:B------:R-:W-:Y:S05]  /*10a60*/  @!P2 BRA `(.L_x_11598) ;  /* 0x00000000000ca947 */ /* 0x000fea0003800000 */
[----:B------:R-:W2:Y:S04]  /*10a70*/  LDG.E R5, desc[UR54][R2.64] ;  /* 0x0000003602057981 */ /* 0x000ea8000c1e1900 */
[----:B-----5:R-:W2:Y:S02]  /*10a80*/  LDG.E R0, desc[UR54][R2.64+0x4] ;  /* 0x0000043602007981 */ /* 0x020ea4000c1e1900 */
[----:B--2---:R-:W-:-:S07]  /*10a90*/  IMAD.IADD R0, R0, 0x1, -R5 ;  /* 0x0000000100007824 */ /* 0x004fce00078e0a05 */
.L_x_11598:
        /* <DEDUP_REMOVED lines=47> */
.L_x_11600:
[----:B------:R-:W-:Y:S05]  /*10d90*/  BSYNC B1 ;  /* 0x0000000000017941 */ /* 0x000fea0003800000 */
.L_x_11599:
[----:B0-----:R-:W0:Y:S01]  /*10da0*/  @P0 LDC R3, c[0x0][0xbf0] ;  /* 0x0002fc00ff030b82 */ /* 0x001e220000000800 */
[----:B------:R-:W-:Y:S01]  /*10db0*/  ULDC.64 UR14, c[0x0][0xaa0] ;  /* 0x0002a800000e7ab9 */ /* 0x000fe20000000a00 */
[----:B------:R-:W-:Y:S01]  /*10dc0*/  IMAD R2, R152, 0x60, R153 ;  /* 0x0000006098027824 */ /* 0x000fe200078e0299 */
[----:B------:R-:W-:Y:S01]  /*10dd0*/  UIMAD UR8, UR9, UR14, URZ ;  /* 0x0000000e090872a4 */ /* 0x000fe2000f8e023f */
[----:B------:R-:W-:Y:S01]  /*10de0*/  BSSY B1, `(.L_x_11601) ;  /* 0x000003a000017945 */ /* 0x000fe20003800000 */
[----:B------:R-:W-:Y:S01]  /*10df0*/  UIMAD.WIDE.U32 UR6, UR4, UR14, URZ ;  /* 0x0000000e040672a5 */ /* 0x000fe2000f8e003f */
[----:B------:R-:W-:Y:S01]  /*10e00*/  VIADD R4, R2, UR42 ;  /* 0x0000002a02047c36 */ /* 0x000fe20008000000 */
[----:B------:R-:W-:Y:S01]  /*10e10*/  UIMAD UR8, UR4, UR15, UR8 ;  /* 0x0000000f040872a4 */ /* 0x000fe2000f8e0208 */
[----:B------:R-:W-:Y:S02]  /*10e20*/  SHF.R.S32.HI R10, RZ, 0x1f, R22 ;  /* 0x0000001fff0a7819 */ /* 0x000fe40000011416 */
[----:B------:R-:W-:Y:S01]  /*10e30*/  ULDC.64 UR14, c[0x0][0xae8] ;  /* 0x0002ba00000e7ab9 */ /* 0x000fe20000000a00 */
[----:B------:R-:W-:Y:S01]  /*10e40*/  UIADD3 UR7, UR7, UR8, URZ ;  /* 0x0000000807077290 */ /* 0x000fe2000fffe03f */
[----:B------:R-:W-:Y:S01]  /*10e50*/  @P0 IMAD.HI.U32 R2, R4, R9, RZ ;  /* 0x0000000904020227 */ /* 0x000fe200078e00ff */
[----:B------:R-:W-:Y:S01]  /*10e60*/  UIMAD UR4, UR10, UR14, URZ ;  /* 0x0000000e0a0472a4 */ /* 0x000fe2000f8e023f */
[----:B------:R-:W-:Y:S01]  /*10e70*/  SHF.R.S32.HI R14, RZ, 0x1f, R19 ;  /* 0x0000001fff0e7819 */ /* 0x000fe20000011413 */
        /* <DEDUP_REMOVED lines=22> */
[----:B------:R-:W-:Y:S02]  /*10fe0*/  IMAD R4, R4, UR6, RZ ;  /* 0x0000000604047c24 */ /* 0x000fe4000f8e02ff */
[----:B------:R-:W-:Y:S02]  /*10ff0*/  IMAD.IADD R3, R3, 0x1, R9 ;  /* 0x0000000103037824 */ /* 0x000fe400078e0209 */
[----:B-----5:R-:W-:Y:S02]  /*11000*/  IMAD R11, R0, R11, RZ ;  /* 0x0000000b000b7224 */ /* 0x020fe400078e02ff */
[----:B------:R-:W-:Y:S02]  /*11010*/  VIADD R0, R153, UR42 ;  /* 0x0000002a99007c36 */ /* 0x000fe40008000000 */
[C---:B------:R-:W-:Y:S02]  /*11020*/  IMAD R5, R7.reuse, UR7, R4 ;  /* 0x0000000707057c24 */ /* 0x040fe4000f8e0204 */
[----:B------:R-:W-:Y:S01]  /*11030*/  IMAD.WIDE.U32 R2, R7, UR6, R2 ;  /* 0x0000000607027c25 */ /* 0x000fe2000f8e0002 */
[----:B------:R-:W-:Y:S01]  /*11040*/  ISETP.GE.AND P0, PT, R0, R11, PT ;  /* 0x0000000b0000720c */ /* 0x000fe20003f06270 */
[----:B------:R-:W-:-:S02]  /*11050*/  ULDC.64 UR6, c[0x0][0xa80] ;  /* 0x0002a00000067ab9 */ /* 0x000fc40000000a00 */
        /* <DEDUP_REMOVED lines=18> */
.L_x_11602:
[----:B------:R-:W-:Y:S05]  /*11180*/  BSYNC B1 ;  /* 0x0000000000017941 */ /* 0x000fea0003800000 */
.L_x_11601:
        /* <DEDUP_REMOVED lines=9> */
[CC--:B-1-3--:R-:W-:Y:S02]  /*11220*/  @!P3 LEA R6, P0, R19.reuse, R2.reuse, 0x1 ;  /* 0x000000021306b211 */ /* 0x0cafe400078008ff */
[----:B------:R-:W-:Y:S02]  /*11230*/  @!P4 LEA R8, P1, R22, R2, 0x1 ;  /* 0x000000021608c211 */ /* 0x000fe400078208ff */
[----:B0---4-:R-:W-:Y:S01]  /*11240*/  @!P2 IMAD.WIDE R4, R18, 0x2, R2 ;  /* 0x000000021204a825 */ /* 0x011fe200078e0202 */
[-C--:B------:R-:W-:Y:S02]  /*11250*/  @!P3 LEA.HI.X R7, R19, R3.reuse, R14, 0x1, P0 ;  /* 0x000000031307b211 */ /* 0x080fe400000f0c0e */
[----:B------:R-:W-:Y:S02]  /*11260*/  @!P4 LEA.HI.X R9, R22, R3, R10, 0x1, P1 ;  /* 0x000000031609c211 */ /* 0x000fe400008f0c0a */
[----:B------:R0:W-:Y:S04]  /*11270*/  @!P2 ST.E.128 desc[UR54][R4.64], RZ ;  /* 0x000000ff0400a985 */ /* 0x0001e8000c101d36 */
[----:B------:R0:W-:Y:S04]  /*11280*/  @!P3 ST.E.128 desc[UR54][R6.64], RZ ;  /* 0x000000ff0600b985 */ /* 0x0001e8000c101d36 */
[----:B------:R0:W-:Y:S02]  /*11290*/  @!P4 ST.E.128 desc[UR54][R8.64], RZ ;  /* 0x000000ff0800c985 */ /* 0x0001e4000c101d36 */
.L_x_11597:
[----:B------:R-:W-:Y:S05]  /*112a0*/  BSYNC B0 ;  /* 0x0000000000007941 */ /* 0x000fea0003800000 */
.L_x_11592:
[----:B------:R-:W-:Y:S02]  /*112b0*/  ULDC UR4, c[0x0][0xc3c] ;  /* 0x00030f0000047ab9 */ /* 0x000fe40000000800 */
[----:B------:R-:W-:-:S06]  /*112c0*/  UISETP.GE.AND UP0, UPT, UR49, UR4, UPT ;  /* 0x000000043100728c */ /* 0x000fcc000bf06270 */
[----:B------:R-:W-:-:S13]  /*112d0*/  PLOP3.LUT P0, PT, PT, PT, UP0, 0x80, 0x0 ;  /* 0x000000000000781c */ /* 0x000fda0003f0f008 */
[----:B------:R-:W-:Y:S05]  /*112e0*/  @!P0 BRA `(.L_x_11603) ;  /* 0xfffffef800848947 */ /* 0x000fea000383ffff */
[----:B------:R-:W-:Y:S05]  /*112f0*/  EXIT ;  /* 0x000000000000794d */ /* 0x000fea0003800000 */
.L_x_11502:
        /* <DEDUP_REMOVED lines=39> */
[----:B------:R-:W-:-:S03]  /*11570*/  IMAD.MOV.U32 R6, RZ, RZ, RZ ;  /* 0x000000ffff067224 */ /* 0x000fc600078e00ff */
        /* <DEDUP_REMOVED lines=13> */
[----:B------:R-:W-:Y:S01]  /*11650*/  ULDC UR4, c[0x0][0xc3c] ;  /* 0x00030f0000047ab9 */ /* 0x000fe20000000800 */
[----:B------:R-:W-:-:S07]  /*11660*/  IMAD.MOV.U32 R6, RZ, RZ, RZ ;  /* 0x000000ffff067224 */ /* 0x000fce00078e00ff */
.L_x_11609:
        /* <DEDUP_REMOVED lines=11> */
.L_x_11608:
[----:B------:R-:W-:Y:S05]  /*11720*/  BSYNC B0 ;  /* 0x0000000000007941 */ /* 0x000fea0003800000 */
.L_x_11607:
        /* <DEDUP_REMOVED lines=21> */
[----:B------:R-:W-:-:S07]  /*11880*/  IMAD.MOV.U32 R10, RZ, RZ, R12 ;  /* 0x000000ffff0a7224 */ /* 0x000fce00078e000c */
.L_x_11605:
        /* <DEDUP_REMOVED lines=17> */
[----:B------:R-:W0:Y:S02]  /*119a0*/  F2I.FTZ.U32.TRUNC.NTZ R3, R17 ;  /* 0x0000001100037305 */ /* 0x000e24000021f000 */
[----:B0-----:R-:W-:Y:S01]  /*119b0*/  IMAD.MOV R14, RZ, RZ, -R3 ;  /* 0x000000ffff0e7224 */ /* 0x001fe200078e0a03 */
[----:B------:R-:W-:Y:S06]  /*119c0*/  @!P0 BRA `(.L_x_11610) ;  /* 0x0000000000088947 */ /* 0x000fec0003800000 */
[----:B------:R-:W-:-:S05]  /*119d0*/  VIADD R13, R13, 0xffffffff ;  /* 0xffffffff0d0d7836 */ /* 0x000fca0000000000 */
[----:B------:R0:W1:Y:S02]  /*119e0*/  SHFL.IDX PT, R16, R10, R13, 0x1f ;  /* 0x00001f0d0a107589 */ /* 0x00006400000e0000 */
.L_x_11610:
[----:B-1----:R-:W-:Y:S01]  /*119f0*/  IMAD R16, R16, R9, R12 ;  /* 0x0000000910107224 */ /* 0x002fe200078e020c */
[----:B0-----:R-:W-:Y:S01]  /*11a00*/  IABS R10, R8 ;  /* 0x00000008000a7213 */ /* 0x001fe20000000000 */
[----:B------:R-:W-:Y:S02]  /*11a10*/  IMAD.MOV.U32 R2, RZ, RZ, R14 ;  /* 0x000000ffff027224 */ /* 0x000fe400078e000e */
[----:B------:R-:W-:Y:S02]  /*11a20*/  IMAD.IADD R7, R7, 0x1, -R16 ;  /* 0x0000000107077824 */ /* 0x000fe400078e0a10 */
[----:B------:R-:W-:Y:S02]  /*11a30*/  IMAD R13, R2, R11, RZ ;  /* 0x0000000b020d7224 */ /* 0x000fe400078e02ff */
[----:B------:R-:W-:Y:S01]  /*11a40*/  IMAD.MOV.U32 R2, RZ, RZ, RZ ;  /* 0x000000ffff027224 */ /* 0x000fe200078e00ff */
[----:B------:R-:W-:Y:S01]  /*11a50*/  IABS R4, R7 ;  /* 0x0000000700047213 */ /* 0x000fe20000000000 */
[----:B------:R-:W-:-:S02]  /*11a60*/  IMAD.MOV R10, RZ, RZ, -R10 ;  /* 0x000000ffff0a7224 */ /* 0x000fc400078e0a0a */
[----:B------:R-:W-:-:S04]  /*11a70*/  IMAD.HI.U32 R2, R3, R13, R2 ;  /* 0x0000000d03027227 */ /* 0x000fc800078e0002 */
[----:B------:R-:W-:Y:S02]  /*11a80*/  IMAD.MOV.U32 R3, RZ, RZ, R4 ;  /* 0x000000ffff037224 */ /* 0x000fe400078e0004 */
[----:B------:R-:W-:Y:S02]  /*11a90*/  IMAD.MOV.U32 R4, RZ, RZ, R10 ;  /* 0x000000ffff047224 */ /* 0x000fe400078e000a */
        /* <DEDUP_REMOVED lines=24> */
[----:B------:R-:W0:Y:S01]  /*11c20*/  I2F.RP R4, R10 ;  /* 0x0000000a00047306 */ /* 0x000e220000209400 */
[----:B------:R-:W-:Y:S02]  /*11c30*/  R2UR UR6, R10 ;  /* 0x000000000a0672ca */ /* 0x000fe400000e0000 */
[----:B------:R-:W-:-:S05]  /*11c40*/  IMAD.MOV R3, RZ, RZ, -R3 ;  /* 0x000000ffff037224 */ /* 0x000fca00078e0a03 */
[----:B0-----:R-:W0:Y:S02]  /*11c50*/  MUFU.RCP R4, R4 ;  /* 0x0000000400047308 */ /* 0x001e240000001000 */
[----:B0-----:R-:W-:-:S06]  /*11c60*/  VIADD R6, R4, 0xffffffe ;  /* 0x0ffffffe04067836 */ /* 0x001fcc0000000000 */
[----:B------:R-:W0:Y:S02]  /*11c70*/  F2I.FTZ.U32.TRUNC.NTZ R6, R6 ;  /* 0x0000000600067305 */ /* 0x000e24000021f000 */
[----:B0-----:R-:W-:-:S13]  /*11c80*/  R2UR UR5, R6 ;  /* 0x00000000060572ca */ /* 0x001fda00000e0000 */
        /* <DEDUP_REMOVED lines=26> */
.L_x_11606:
[----:B------:R-:W0:Y:S01]  /*11e30*/  LDC R19, c[0x0][0xc3c] ;  /* 0x00030f00ff137b82 */ /* 0x000e220000000800 */
[----:B------:R-:W-:Y:S01]  /*11e40*/  IMAD.MOV.U32 R16, RZ, RZ, R7 ;  /* 0x000000ffff107224 */ /* 0x000fe200078e0007 */
[----:B------:R-:W-:Y:S01]  /*11e50*/  UMOV UR4, URZ ;  /* 0x0000003f00047c82 */ /* 0x000fe20008000000 */
[----:B------:R-:W-:-:S07]  /*11e60*/  IMAD.MOV.U32 R18, RZ, RZ, RZ ;  /* 0x000000ffff127224 */ /* 0x000fce00078e00ff */
.L_x_11611:
[----:B------:R-:W-:Y:S01]  /*11e70*/  ISETP.NE.AND P0, PT, R5, RZ, PT ;  /* 0x000000ff0500720c */ /* 0x000fe20003f05270 */
[----:B------:R-:W-:-:S12]  /*11e80*/  IMAD.U32 R17, RZ, RZ, UR4 ;  /* 0x00000004ff117e24 */ /* 0x000fd8000f8e00ff */
[----:B------:R-:W1:Y:S01]  /*11e90*/  @!P0 S2R R3, SR_CgaCtaId ;  /* 0x0000000000038919 */ /* 0x000e620000008800 */
[----:B------:R-:W-:-:S04]  /*11ea0*/  @!P0 MOV R2, 0x400 ;  /* 0x0000040000028802 */ /* 0x000fc80000000f00 */
[----:B-1----:R-:W-:-:S05]  /*11eb0*/  @!P0 LEA R2, R3, R2, 0x18 ;  /* 0x0000000203028211 */ /* 0x002fca00078ec0ff */
[----:B0-----:R0:W-:Y:S01]  /*11ec0*/  @!P0 STS.128 [R2+0x19cd0], R16 ;  /* 0x019cd01002008388 */ /* 0x0011e20000000c00 */
[----:B------:R-:W-:Y:S06]  /*11ed0*/  BAR.ARV 0x5, 0x200 ;  /* 0x0148000000007b1d */ /* 0x000fec0000002000 */
.L_x_11604:
[----:B------:R1:W-:Y:S01]  /*11ee0*/  STL [R1+0x28], RZ ;  /* 0x000028ff01007387 */ /* 0x0003e20000100800 */
[----:B------:R-:W-:Y:S01]  /*11ef0*/  ULDC UR5, c[0x0][0xc3c] ;  /* 0x00030f0000057ab9 */ /* 0x000fe20000000800 */
[----:B------:R-:W-:Y:S01]  /*11f00*/  IMAD.MOV.U32 R28, RZ, RZ, 0x1 ;  /* 0x00000001ff1c7424 */ /* 0x000fe200078e00ff */
[----:B------:R-:W-:Y:S01]  /*11f10*/  ISETP.GE.AND P0, PT, R19, UR5, PT ;  /* 0x0000000513007c0c */ /* 0x000fe2000bf06270 */
[----:B------:R-:W-:-:S12]  /*11f20*/  IMAD.MOV.U32 R24, RZ, RZ, RZ ;  /* 0x000000ffff187224 */ /* 0x000fd800078e00ff */
[----:B-1----:R-:W-:Y:S05]  /*11f30*/  @P0 BRA `(.L_x_11612) ;  /* 0x0000005000600947 */ /* 0x002fea0003800000 */
[----:B------:R-:W0:Y:S01]  /*11f40*/  S2R R8, SR_TID.X ;  /* 0x0000000000087919 */ /* 0x000e220000002100 */
[----:B------:R-:W1:Y:S01]  /*11f50*/  S2UR UR5, SR_CgaCtaId ;  /* 0x00000000000579c3 */ /* 0x000e620000008800 */
[----:B------:R-:W-:Y:S01]  /*11f60*/  IMAD.SHL.U32 R7, R0, 0x800, RZ ;  /* 0x0000080000077824 */ /* 0x000fe200078e00ff */
[----:B------:R-:W-:Y:S01]  /*11f70*/  MOV R22, 0x400 ;  /* 0x0000040000167802 */ /* 0x000fe20000000f00 */
[----:B------:R-:W-:Y:S01]  /*11f80*/  IMAD.MOV.U32 R28, RZ, RZ, 0x1 ;  /* 0x00000001ff1c7424 */ /* 0x000fe200078e00ff */
[----:B------:R-:W-:Y:S01]  /*11f90*/  ULOP3.LUT UR43, UR38, 0x2, URZ, 0xfc, !UPT ;  /* 0x00000002262b7892 */ /* 0x000fe2000f8efc3f */
[----:B------:R-:W-:Y:S01]  /*11fa0*/  IMAD.MOV.U32 R24, RZ, RZ, RZ ;  /* 0x000000ffff187224 */ /* 0x000fe200078e00ff */
[----:B------:R-:W-:Y:S01]  /*11fb0*/  ULOP3.LUT UR44, UR38, 0x1, URZ, 0xfc, !UPT ;  /* 0x00000001262c7892 */ /* 0x000fe2000f8efc3f */
[----:B------:R-:W-:Y:S01]  /*11fc0*/  ULDC UR45, c[0x0][0xc] ;  /* 0x00000300002d7ab9 */ /* 0x000fe20000000800 */
[C---:B0-----:R-:W-:Y:S01]  /*11fd0*/  IMAD.SHL.U32 R2, R8.reuse, 0x20, RZ ;  /* 0x0000002008027824 */ /* 0x041fe200078e00ff */
[----:B------:R-:W-:Y:S01]  /*11fe0*/  SHF.R.U32.HI R4, RZ, 0x1, R8 ;  /* 0x00000001ff047819 */ /* 0x000fe20000011608 */
        /* <DEDUP_REMOVED lines=14> */
[----:B-1----:R-:W-:Y:S01]  /*120d0*/  IMAD.U32 R7, RZ, RZ, UR5 ;  /* 0x00000005ff077e24 */ /* 0x002fe2000f8e00ff */
        /* <DEDUP_REMOVED lines=26> */
.L_x_11693:
[----:B01----:R-:W0:Y:S02]  /*12280*/  LDC.64 R2, c[0x0][0xa28] ;  /* 0x00028a00ff027b82 */ /* 0x003e240000000a00 */
        /* <DEDUP_REMOVED lines=10> */
[----:B------:R-:W-:Y:S01]  /*12330*/  IMAD.MOV.U32 R17, RZ, RZ, RZ ;  /* 0x000000ffff117224 */ /* 0x000fe200078e00ff */
[----:B------:R-:W-:-:S09]  /*12340*/  UMOV UR36, URZ ;  /* 0x0000003f00247c82 */ /* 0x000fd20008000000 */
[----:B------:R-:W-:Y:S02]  /*12350*/  @P2 LOP3.LUT R23, R23, 0x20, RZ, 0xfc, !PT ;  /* 0x0000002017172812 */ /* 0x000fe400078efcff */
[----:B0-----:R-:W-:-:S04]  /*12360*/  ISETP.NE.U32.AND P1, PT, R2, RZ, PT ;  /* 0x000000ff0200720c */ /* 0x001fc80003f25070 */
[----:B------:R-:W-:-:S13]  /*12370*/  ISETP.NE.AND.EX P1, PT, R3, RZ, PT, P1 ;  /* 0x000000ff0300720c */ /* 0x000fda0003f25310 */
[----:B------:R-:W0:Y:S02]  /*12380*/  @P1 LDC.64 R2, c[0x0][0xa18] ;  /* 0x00028600ff021b82 */ /* 0x000e240000000a00 */
[----:B0-----:R-:W-:-:S05]  /*12390*/  @P1 IMAD.WIDE R2, R19, 0x4, R2 ;  /* 0x0000000413021825 */ /* 0x001fca00078e0202 */
[----:B------:R0:W3:Y:S02]  /*123a0*/  @P1 LDG.E R4, desc[UR54][R2.64] ;  /* 0x0000003602041981 */ /* 0x0000e4000c1e1900 */
        /* <DEDUP_REMOVED lines=13> */
.L_x_11613:
[----:B------:R-:W-:Y:S01]  /*12480*/  ULDC.64 UR6, c[0x0][0x418] ;  /* 0x0001060000067ab9 */ /* 0x000fe20000000a00 */
[----:B------:R-:W-:Y:S01]  /*12490*/  ULDC UR5, c[0x0][0x424] ;  /* 0x0001090000057ab9 */ /* 0x000fe20000000800 */
[----:B------:R-:W-:Y:S01]  /*124a0*/  UISETP.NE.U32.AND UP0, UPT, UR6, URZ, UPT ;  /* 0x0000003f0600728c */ /* 0x000fe2000bf05070 */
[----:B------:R-:W-:-:S03]  /*124b0*/  ULDC UR40, c[0x0][0x2f0] ;  /* 0x0000bc0000287ab9 */ /* 0x000fc60000000800 */
        /* <DEDUP_REMOVED lines=12> */
.L_x_11614:
        /* <DEDUP_REMOVED lines=11> */
.L_x_11615:
[----:B------:R-:W-:Y:S01]  /*12630*/  ULDC UR5, c[0x0][0x448] ;  /* 0x0001120000057ab9 */ /* 0x000fe20000000800 */
[----:B------:R-:W-:Y:S02]  /*12640*/  UIMAD UR39, UR4, 0xc0, URZ ;  /* 0x000000c0042778a4 */ /* 0x000fe4000f8e023f */
        /* <DEDUP_REMOVED lines=25> */
.L_x_11617:
[----:B------:R-:W-:-:S11]  /*127e0*/  UISETP.NE.AND UP0, UPT, UR5, 0x1, UPT ;  /* 0x000000010500788c */ /* 0x000fd6000bf05270 */
[----:B------:R-:W-:Y:S02]  /*127f0*/  @UP0 ULDC.64 UR10, c[0x0][0x9e8] ;  /* 0x00027a00000a0ab9 */ /* 0x000fe40000000a00 */
[----:B------:R-:W-:-:S04]  /*12800*/  UIMAD.WIDE.U32 UR6, UR8, UR10, URZ ;  /* 0x0000000a080672a5 */ /* 0x000fc8000f8e003f */
[----:B------:R-:W-:-:S12]  /*12810*/  @UP0 USHF.R.U32.HI UR8, URZ, UR11, UR7 ;  /* 0x0000000b3f080299 */ /* 0x000fd80008011607 */
.L_x_11618:
[----:B------:R-:W-:-:S04]  /*12820*/  UIMAD UR8, UR8, UR5, UR5 ;  /* 0x00000005080872a4 */ /* 0x000fc8000f8e0205 */
[----:B------:R-:W-:-:S04]  /*12830*/  UISETP.LT.AND UP0, UPT, UR4, UR8, UPT ;  /* 0x000000080400728c */ /* 0x000fc8000bf01270 */
[----:B------:R-:W-:-:S12]  /*12840*/  USEL UR4, UR4, UR8, UP0 ;  /* 0x0000000804047287 */ /* 0x000fd80008000000 */
.L_x_11616:
        /* <DEDUP_REMOVED lines=31> */
.L_x_11620:
[----:B------:R-:W-:-:S11]  /*12a40*/  UISETP.NE.AND UP0, UPT, UR5, 0x1, UPT ;  /* 0x000000010500788c */ /* 0x000fd6000bf05270 */
[----:B------:R-:W-:Y:S02]  /*12a50*/  @UP0 ULDC.64 UR10, c[0x0][0x9e8] ;  /* 0x00027a00000a0ab9 */ /* 0x000fe40000000a00 */
[----:B------:R-:W-:-:S04]  /*12a60*/  UIMAD.WIDE.U32 UR6, UR4, UR10, URZ ;  /* 0x0000000a040672a5 */ /* 0x000fc8000f8e003f */
[----:B------:R-:W-:-:S12]  /*12a70*/  @UP0 USHF.R.U32.HI UR4, URZ, UR11, UR7 ;  /* 0x0000000b3f040299 */ /* 0x000fd80008011607 */
.L_x_11621:
[----:B------:R-:W-:-:S04]  /*12a80*/  UIMAD UR4, UR4, UR5, URZ ;  /* 0x00000005040472a4 */ /* 0x000fc8000f8e023f */
[----:B------:R-:W-:-:S04]  /*12a90*/  UISETP.LT.AND UP0, UPT, UR8, UR4, UPT ;  /* 0x000000040800728c */ /* 0x000fc8000bf01270 */
[----:B------:R-:W-:-:S12]  /*12aa0*/  USEL UR8, UR8, UR4, !UP0 ;  /* 0x0000000408087287 */ /* 0x000fd8000c000000 */
.L_x_11619:
        /* <DEDUP_REMOVED lines=26> */
.L_x_11623:
        /* <DEDUP_REMOVED lines=20> */
.L_x_11626:
[----:B------:R-:W-:Y:S05]  /*12d90*/  BSYNC B6 ;  /* 0x0000000000067941 */ /* 0x000fea0003800000 */
.L_x_11625:
        /* <DEDUP_REMOVED lines=22> */
.L_x_11628:
[----:B------:R-:W-:Y:S05]  /*12f00*/  BSYNC B6 ;  /* 0x0000000000067941 */ /* 0x000fea0003800000 */
.L_x_11627:
        /* <DEDUP_REMOVED lines=20> */
.L_x_11630:
[----:B------:R-:W-:Y:S05]  /*13050*/  BSYNC B6 ;  /* 0x0000000000067941 */ /* 0x000fea0003800000 */
.L_x_11629:
        /* <DEDUP_REMOVED lines=19> */
.L_x_11632:
[----:B------:R-:W-:Y:S05]  /*13190*/  BSYNC B6 ;  /* 0x0000000000067941 */ /* 0x000fea0003800000 */
.L_x_11631:
[----:B------:R-:W0:Y:S01]  /*131a0*/  LDC.64 R2, c[0x0][0x9f8] ;  /* 0x00027e00ff027b82 */ /* 0x000e220000000a00 */
[----:B------:R-:W-:-:S07]  /*131b0*/  IMAD.MOV.U32 R8, RZ, RZ, R19 ;  /* 0x000000ffff087224 */ /* 0x000fce00078e0013 */
[----:B------:R-:W1:Y:S01]  /*131c0*/  LDC R5, c[0x0][0x430] ;  /* 0x00010c00ff057b82 */ /* 0x000e620000000800 */
[----:B0-----:R-:W-:-:S04]  /*131d0*/  ISETP.NE.U32.AND P0, PT, R2, RZ, PT ;  /* 0x000000ff0200720c */ /* 0x001fc80003f05070 */
[----:B------:R-:W-:-:S13]  /*131e0*/  ISETP.NE.AND.EX P0, PT, R3, RZ, PT, P0 ;  /* 0x000000ff0300720c */ /* 0x000fda0003f05300 */
[----:B------:R-:W0:Y:S02]  /*131f0*/  @P0 LDC.64 R2, c[0x0][0x9f8] ;  /* 0x00027e00ff020b82 */ /* 0x000e240000000a00 */
[----:B0-----:R-:W-:-:S05]  /*13200*/  @P0 IMAD.WIDE R2, R19, 0x4, R2 ;  /* 0x0000000413020825 */ /* 0x001fca00078e0202 */
[----:B------:R0:W2:Y:S01]  /*13210*/  @P0 LDG.E R8, desc[UR54][R2.64] ;  /* 0x0000003602080981 */ /* 0x0000a2000c1e1900 */
[----:B-1----:R-:W-:Y:S01]  /*13220*/  ISETP.NE.AND P1, PT, R5, 0x1, PT ;  /* 0x000000010500780c */ /* 0x002fe20003f25270 */
[----:B------:R-:W-:Y:S01]  /*13230*/  IMAD.U32 R10, RZ, RZ, UR41 ;  /* 0x00000029ff0a7e24 */ /* 0x000fe2000f8e00ff */
[----:B------:R-:W-:Y:S01]  /*13240*/  LOP3.LUT R23, R23, 0xffffffef, RZ, 0xc0, !PT ;  /* 0xffffffef17177812 */ /* 0x000fe200078ec0ff */
[----:B------:R-:W1:Y:S03]  /*13250*/  S2R R21, SR_TID.X ;  /* 0x0000000000157919 */ /* 0x000e660000002100 */
[----:B------:R-:W-:Y:S01]  /*13260*/  LEA R10, R10, 0xffffff80, 0x7 ;  /* 0xffffff800a0a7811 */ /* 0x000fe200078e38ff */
[----:B------:R-:W3:Y:S06]  /*13270*/  S2R R20, SR_TID.X ;  /* 0x0000000000147919 */ /* 0x000eec0000002100 */
[----:B0-----:R-:W0:Y:S01]  /*13280*/  @P1 LDC R3, c[0x0][0x434] ;  /* 0x00010d00ff031b82 */ /* 0x001e220000000800 */
[----:B------:R-:W-:-:S07]  /*13290*/  @P1 LOP3.LUT R23, R23, 0x10, RZ, 0xfc, !PT ;  /* 0x0000001017171812 */ /* 0x000fce00078efcff */
[----:B------:R-:W4:Y:S01]  /*132a0*/  @P1 LDC R2, c[0x0][0x438] ;  /* 0x00010e00ff021b82 */ /* 0x000f220000000800 */
[----:B-1----:R-:W-:Y:S01]  /*132b0*/  IMAD.SHL.U32 R21, R21, 0x40, RZ ;  /* 0x0000004015157824 */ /* 0x002fe200078e00ff */
[----:B---3--:R-:W-:-:S04]  /*132c0*/  LOP3.LUT R20, R20, 0x7f, RZ, 0xc0, !PT ;  /* 0x0000007f14147812 */ /* 0x008fc800078ec0ff */
[----:B------:R-:W-:Y:S02]  /*132d0*/  LOP3.LUT R21, R21, 0x40, RZ, 0xc0, !PT ;  /* 0x0000004015157812 */ /* 0x000fe400078ec0ff */
[----:B------:R-:W-:-:S04]  /*132e0*/  SHF.R.U32.HI R20, RZ, 0x1, R20 ;  /* 0x00000001ff147819 */ /* 0x000fc80000011614 */
[----:B------:R-:W-:Y:S02]  /*132f0*/  LOP3.LUT R0, R10, R20, R21, 0xfe, !PT ;  /* 0x000000140a007212 */ /* 0x000fe400078efe15 */
[----:B------:R-:W1:Y:S02]  /*13300*/  S2R R20, SR_TID.X ;  /* 0x0000000000147919 */ /* 0x000e640000002100 */
[C---:B------:R-:W-:Y:S01]  /*13310*/  ISETP.GE.AND P0, PT, R0.reuse, UR40, PT ;  /* 0x0000002800007c0c */ /* 0x040fe2000bf06270 */
[----:B------:R-:W-:-:S04]  /*13320*/  VIADD R0, R0, UR36 ;  /* 0x0000002400007c36 */ /* 0x000fc80008000000 */
[----:B0-----:R-:W-:-:S04]  /*13330*/  @P1 IMAD.HI.U32 R3, R0, R3, RZ ;  /* 0x0000000300031227 */ /* 0x001fc800078e00ff */
[----:B------:R-:W-:Y:S01]  /*13340*/  IMAD.MOV.U32 R6, RZ, RZ, R0 ;  /* 0x000000ffff067224 */ /* 0x000fe200078e0000 */
[----:B----4-:R-:W-:-:S03]  /*13350*/  @P1 SHF.R.U32.HI R6, RZ, R2, R3 ;  /* 0x00000002ff061219 */ /* 0x010fc60000011603 */
[----:B------:R-:W0:Y:S01]  /*13360*/  @!P0 LDC.64 R2, c[0x0][0x428] ;  /* 0x00010a00ff028b82 */ /* 0x000e220000000a00 */
[--C-:B------:R-:W-:Y:S01]  /*13370*/  @!P0 SHF.R.S32.HI R7, RZ, 0x1f, R6.reuse ;  /* 0x0000001fff078819 */ /* 0x100fe20000011406 */
[----:B------:R-:W-:-:S04]  /*13380*/  IMAD.MOV R4, RZ, RZ, -R6 ;  /* 0x000000ffff047224 */ /* 0x000fc800078e0a06 */
[----:B------:R-:W-:Y:S02]  /*13390*/  IMAD R0, R5, R4, R0 ;  /* 0x0000000405007224 */ /* 0x000fe400078e0200 */
[----:B------:R-:W3:Y:S01]  /*133a0*/  @!P0 LDC.64 R4, c[0x0][0x418] ;  /* 0x00010600ff048b82 */ /* 0x000ee20000000a00 */
[----:B-1----:R-:W-:-:S05]  /*133b0*/  IMAD.SHL.U32 R20, R20, 0x10, RZ ;  /* 0x0000001014147824 */ /* 0x002fca00078e00ff */
[----:B------:R-:W-:Y:S02]  /*133c0*/  LOP3.LUT R20, R20, 0x10, RZ, 0xc0, !PT ;  /* 0x0000001014147812 */ /* 0x000fe400078ec0ff */
[----:B------:R-:W-:Y:S02]  /*133d0*/  LOP3.LUT R23, R23, 0xfffffff7, RZ, 0xc0, !PT ;  /* 0xfffffff717177812 */ /* 0x000fe400078ec0ff */
[----:B------:R-:W-:Y:S01]  /*133e0*/  LOP3.LUT R11, R20, 0x20, RZ, 0xfc, !PT ;  /* 0x00000020140b7812 */ /* 0x000fe200078efcff */
[----:B------:R-:W-:Y:S01]  /*133f0*/  UMOV UR4, 0xffffffff ;  /* 0xffffffff00047882 */ /* 0x000fe20000000000 */
[----:B--2---:R-:W-:Y:S01]  /*13400*/  SHF.R.S32.HI R9, RZ, 0x1f, R8 ;  /* 0x0000001fff097819 */ /* 0x004fe20000011408 */
[----:B------:R-:W-:Y:S01]  /*13410*/  STL [R1], R8 ;  /* 0x0000000801007387 */ /* 0x000fe20000100800 */
[----:B0-----:R-:W-:-:S03]  /*13420*/  @!P0 IMAD.WIDE.U32 R6, R8, R2, R6 ;  /* 0x0000000208068225 */ /* 0x001fc600078e0006 */
[----:B------:R0:W-:Y:S01]  /*13430*/  STL [R1+0x8], R9 ;  /* 0x0000080901007387 */ /* 0x0001e20000100800 */
[----:B------:R-:W-:Y:S01]  /*13440*/  @!P0 IMAD R2, R9, R2, RZ ;  /* 0x0000000209028224 */ /* 0x000fe200078e02ff */
[----:B---3--:R-:W-:-:S03]  /*13450*/  @!P0 LEA R4, P1, R6, R4, 0x2 ;  /* 0x0000000406048211 */ /* 0x008fc600078210ff */
[----:B------:R-:W-:-:S04]  /*13460*/  @!P0 IMAD R2, R8, R3, R2 ;  /* 0x0000000308028224 */ /* 0x000fc800078e0202 */
[----:B------:R-:W-:Y:S01]  /*13470*/  @!P0 IMAD.IADD R2, R7, 0x1, R2 ;  /* 0x0000000107028824 */ /* 0x000fe200078e0202 */
[----:B0-----:R-:W0:Y:S01]  /*13480*/  LDC R9, c[0x0][0x2f4] ;  /* 0x0000bd00ff097b82 */ /* 0x001e220000000800 */
[----:B------:R-:W-:-:S03]  /*13490*/  IMAD.U32 R3, RZ, RZ, UR43 ;  /* 0x0000002bff037e24 */ /* 0x000fc6000f8e00ff */
[----:B------:R-:W-:Y:S01]  /*134a0*/  @!P0 LEA.HI.X R5, R6, R5, R2, 0x2, P1 ;  /* 0x0000000506058211 */ /* 0x000fe200008f1402 */
[----:B------:R-:W-:Y:S01]  /*134b0*/  IMAD.MOV.U32 R2, RZ, RZ, RZ ;  /* 0x000000ffff027224 */ /* 0x000fe200078e00ff */
[----:B------:R-:W-:Y:S02]  /*134c0*/  ISETP.NE.AND P2, PT, R3, 0x3, PT ;  /* 0x000000030300780c */ /* 0x000fe40003f45270 */
[----:B------:R-:W-:-:S03]  /*134d0*/  LOP3.LUT R8, R20, 0x40, RZ, 0xfc, !PT ;  /* 0x0000004014087812 */ /* 0x000fc600078efcff */
[----:B------:R1:W5:Y:S01]  /*134e0*/  @!P0 LDG.E R2, desc[UR54][R4.64] ;  /* 0x0000003604028981 */ /* 0x000362000c1e1900 */
[-C--:B0-----:R-:W-:Y:S02]  /*134f0*/  ISETP.GE.AND P3, PT, R20, R9.reuse, PT ;  /* 0x000000091400720c */ /* 0x081fe40003f66270 */
[-C--:B------:R-:W-:Y:S02]  /*13500*/  ISETP.GE.AND P1, PT, R11, R9.reuse, PT ;  /* 0x000000090b00720c */ /* 0x080fe40003f26270 */
[----:B------:R-:W-:-:S09]  /*13510*/  ISETP.GE.AND P0, PT, R8, R9, PT ;  /* 0x000000090800720c */ /* 0x000fd20003f06270 */
[----:B------:R-:W-:-:S04]  /*13520*/  @P3 LOP3.LUT R23, R23, 0x8, RZ, 0xfc, !PT ;  /* 0x0000000817173812 */ /* 0x000fc800078efcff */
[----:B------:R-:W-:-:S04]  /*13530*/  LOP3.LUT R23, R23, 0xfffffffe, RZ, 0xc0, !PT ;  /* 0xfffffffe17177812 */ /* 0x000fc800078ec0ff */
[----:B------:R-:W-:-:S04]  /*13540*/  LOP3.LUT R23, R23, 0xfffffffb, RZ, 0xc0, !PT ;  /* 0xfffffffb17177812 */ /* 0x000fc800078ec0ff */
[----:B------:R-:W-:-:S04]  /*13550*/  @P1 LOP3.LUT R23, R23, 0x4, RZ, 0xfc, !PT ;  /* 0x0000000417171812 */ /* 0x000fc800078efcff */
[----:B------:R-:W-:-:S04]  /*13560*/  @P2 LOP3.LUT R23, R23, 0x1, RZ, 0xfc, !PT ;  /* 0x0000000117172812 */ /* 0x000fc800078efcff */
[----:B------:R-:W-:-:S04]  /*13570*/  LOP3.LUT R23, R23, 0xfffffffd, RZ, 0xc0, !PT ;  /* 0xfffffffd17177812 */ /* 0x000fc800078ec0ff */
[----:B------:R-:W-:Y:S01]  /*13580*/  @P0 LOP3.LUT R23, R23, 0x2, RZ, 0xfc, !PT ;  /* 0x0000000217170812 */ /* 0x000fe200078efcff */
[----:B-1----:R-:W-:Y:S06]  /*13590*/  BRA.DIV UR4, `(.L_x_11633) ;  /* 0x0000004204a47947 */ /* 0x002fec000b800000 */
.L_x_11713:
[----:B------:R-:W-:-:S05]  /*135a0*/  SHF.R.S32.HI R3, RZ, 0x1f, R18 ;  /* 0x0000001fff037819 */ /* 0x000fca0000011412 */
[----:B------:R0:W-:Y:S01]  /*135b0*/  STL [R1+0x4], R3 ;  /* 0x0000040301007387 */ /* 0x0001e20000100800 */
[----:B------:R-:W-:Y:S05]  /*135c0*/  @!P2 BRA `(.L_x_11634) ;  /* 0x000000000004a947 */ /* 0x000fea0003800000 */
[----:B------:R-:W-:Y:S01]  /*135d0*/  BPT.TRAP 0x1 ;  /* 0x000000040000795c */ /* 0x000fe20000300000 */
.L_x_11634:
[----:B------:R-:W-:Y:S01]  /*135e0*/  IMAD R5, R24, 0x8, R22 ;  /* 0x0000000818057824 */ /* 0x000fe200078e0216 */
[----:B------:R-:W-:Y:S01]  /*135f0*/  SHF.L.U32 R26, R28, 0x1f, RZ ;  /* 0x0000001f1c1a7819 */ /* 0x000fe200000006ff */
[----:B------:R-:W-:Y:S01]  /*13600*/  BSSY B0, `(.L_x_11635) ;  /* 0x0000004000007945 */ /* 0x000fe20003800000 */
[----:B------:R-:W-:Y:S02]  /*13610*/  SHF.R.S32.HI R20, RZ, 0x1f, R0 ;  /* 0x0000001fff147819 */ /* 0x000fe40000011400 */
[----:B------:R-:W1:Y:S02]  /*13620*/  SYNCS.PHASECHK.TRANS64.TRYWAIT P0, [R5+URZ+0x19c80], R26 ;  /* 0x019c801a050075a7 */ /* 0x000e64000800017f */
[----:B-1----:R-:W-:Y:S05]  /*13630*/  @!P0 BRA `(.L_x_11636) ;  /* 0x0000004000a88947 */ /* 0x002fea0003800000 */
.L_x_11714:
[----:B------:R-:W-:Y:S05]  /*13640*/  BSYNC B0 ;  /* 0x0000000000007941 */ /* 0x000fea0003800000 */
.L_x_11635:
[----:B------:R-:W2:Y:S01]  /*13650*/  LDL R9, [R1+0x4] ;  /* 0x0000040001097983 */ /* 0x000ea20000100800 */
[----:B------:R-:W-:-:S03]  /*13660*/  ULDC.64 UR4, c[0x0][0x328] ;  /* 0x0000ca0000047ab9 */ /* 0x000fc60000000a00 */
[----:B------:R-:W3:Y:S01]  /*13670*/  LDL R4, [R1+0x14] ;  /* 0x0000140001047983 */ /* 0x000ee20000100800 */
[----:B0-----:R-:W-:Y:S01]  /*13680*/  IMAD R3, R20, UR4, RZ ;  /* 0x0000000414037c24 */ /* 0x001fe2000f8e02ff */
[----:B-----5:R-:W-:Y:S01]  /*13690*/  SHF.R.S32.HI R21, RZ, 0x1f, R2 ;  /* 0x0000001fff157819 */ /* 0x020fe20000011402 */
[C---:B------:R-:W-:Y:S01]  /*136a0*/  IMAD.WIDE.U32 R6, R0.reuse, UR4, RZ ;  /* 0x0000000400067c25 */ /* 0x040fe2000f8e00ff */
[----:B------:R-:W0:Y:S01]  /*136b0*/  S2R R8, SR_TID.X ;  /* 0x0000000000087919 */ /* 0x000e220000002100 */
        /* <DEDUP_REMOVED lines=10> */
[----:B0-----:R-:W-:-:S04]  /*13760*/  LOP3.LUT R8, R8, 0x7f, RZ, 0xc0, !PT ;  /* 0x0000007f08087812 */ /* 0x001fc800078ec0ff */
        /* <DEDUP_REMOVED lines=10> */
[----:B------:R-:W0:Y:S01]  /*13810*/  S2R R7, SR_TID.X ;  /* 0x0000000000077919 */ /* 0x000e220000002100 */
[----:B------:R-:W2:Y:S01]  /*13820*/  LDC R12, c[0x0][0x2f4] ;  /* 0x0000bd00ff0c7b82 */ /* 0x000ea20000000800 */
[----:B------:R-:W3:Y:S04]  /*13830*/  SHFL.IDX PT, R6, R8, RZ, 0x1e1f ;  /* 0x001e1fff08067589 */ /* 0x000ee800000e0000 */
[----:B------:R-:W4:Y:S04]  /*13840*/  SHFL.IDX PT, R4, R9, RZ, 0x1e1f ;  /* 0x001e1fff09047589 */ /* 0x000f2800000e0000 */
[----:B------:R-:W1:Y:S01]  /*13850*/  SHFL.IDX PT, R9, R9, 0x1, 0x1e1f ;  /* 0x003e1f0009097f89 */ /* 0x000e6200000e0000 */
[----:B0-----:R-:W-:-:S05]  /*13860*/  IMAD.SHL.U32 R11, R7, 0x10, RZ ;  /* 0x00000010070b7824 */ /* 0x001fca00078e00ff */
[----:B------:R-:W-:-:S04]  /*13870*/  LOP3.LUT R11, R11, 0x10, RZ, 0xc0, !PT ;  /* 0x000000100b0b7812 */ /* 0x000fc800078ec0ff */
[C---:B---3--:R-:W-:Y:S02]  /*13880*/  IADD3 R6, P1, R11.reuse, R6, RZ ;  /* 0x000000060b067210 */ /* 0x048fe40007f3e0ff */
[CC--:B--2---:R-:W-:Y:S02]  /*13890*/  ISETP.GE.AND P3, PT, R11.reuse, R12.reuse, PT ;  /* 0x0000000c0b00720c */ /* 0x0c4fe40003f66270 */
[----:B------:R-:W-:Y:S01]  /*138a0*/  LOP3.LUT R13, R11, 0x20, RZ, 0xfc, !PT ;  /* 0x000000200b0d7812 */ /* 0x000fe200078efcff */
[----:B----4-:R-:W-:Y:S01]  /*138b0*/  IMAD.X R7, RZ, RZ, R4, P1 ;  /* 0x000000ffff077224 */ /* 0x010fe200008e0604 */
        /* <DEDUP_REMOVED lines=12> */
.L_x_11720:
[----:B------:R-:W1:Y:S01]  /*13980*/  S2R R7, SR_TID.X ;  /* 0x0000000000077919 */ /* 0x000e620000002100 */
[C---:B------:R-:W-:Y:S02]  /*13990*/  ISETP.LT.OR P3, PT, R3.reuse, 0x41, P3 ;  /* 0x000000410300780c */ /* 0x040fe40001f61670 */
[C---:B------:R-:W-:Y:S02]  /*139a0*/  ISETP.LT.OR P2, PT, R3.reuse, 0x41, P2 ;  /* 0x000000410300780c */ /* 0x040fe40001741670 */
[----:B------:R-:W-:Y:S01]  /*139b0*/  ISETP.LT.OR P1, PT, R3, 0x41, P1 ;  /* 0x000000410300780c */ /* 0x000fe20000f21670 */
[----:B-1----:R-:W-:-:S05]  /*139c0*/  IMAD.SHL.U32 R7, R7, 0x10, RZ ;  /* 0x0000001007077824 */ /* 0x002fca00078e00ff */
        /* <DEDUP_REMOVED lines=11> */
.L_x_11638:
        /* <DEDUP_REMOVED lines=11> */
.L_x_11639:
[----:B------:R2:W-:Y:S01]  /*13b30*/  SYNCS.ARRIVE.TRANS64.A1T0 RZ, [R5+URZ+0x19c70], RZ ;  /* 0x019c70ff05ff79a7 */ /* 0x0005e2000810003f */
[----:B------:R-:W-:Y:S05]  /*13b40*/  @!P3 BRA `(.L_x_11640) ;  /* 0x000000000004b947 */ /* 0x000fea0003800000 */
[----:B------:R-:W-:Y:S01]  /*13b50*/  BPT.TRAP 0x1 ;  /* 0x000000040000795c */ /* 0x000fe20000300000 */
.L_x_11640:
[----:B------:R-:W3:Y:S01]  /*13b60*/  SYNCS.PHASECHK.TRANS64.TRYWAIT P1, [R5+URZ+0x19c40], R26 ;  /* 0x019c401a050075a7 */ /* 0x000ee2000802017f */
[----:B------:R-:W-:Y:S04]  /*13b70*/  BSSY B0, `(.L_x_11641) ;  /* 0x0000002000007945 */ /* 0x000fe80003800000 */
[----:B---3--:R-:W-:Y:S05]  /*13b80*/  @!P1 BRA `(.L_x_11642) ;  /* 0x00000040004c9947 */ /* 0x008fea0003800000 */
.L_x_11721:
[----:B------:R-:W-:Y:S05]  /*13b90*/  BSYNC B0 ;  /* 0x0000000000007941 */ /* 0x000fea0003800000 */
.L_x_11641:
[----:B0-----:R-:W4:Y:S01]  /*13ba0*/  LDL R8, [R1+0x4] ;  /* 0x0000040001087983 */ /* 0x001f220000100800 */
[----:B------:R-:W-:Y:S01]  /*13bb0*/  ULDC.64 UR4, c[0x0][0x300] ;  /* 0x0000c00000047ab9 */ /* 0x000fe20000000a00 */
[----:B------:R-:W0:Y:S01]  /*13bc0*/  LDC R9, c[0x0][0x2f4] ;  /* 0x0000bd00ff097b82 */ /* 0x000e220000000800 */
[----:B------:R-:W-:Y:S01]  /*13bd0*/  IMAD R3, R20, UR4, RZ ;  /* 0x0000000414037c24 */ /* 0x000fe2000f8e02ff */
[----:B------:R-:W-:Y:S01]  /*13be0*/  ULDC.64 UR6, c[0x0][0x2e8] ;  /* 0x0000ba0000067ab9 */ /* 0x000fe20000000a00 */
[----:B-1----:R-:W-:-:S04]  /*13bf0*/  IMAD.WIDE.U32 R6, R0, UR4, RZ ;  /* 0x0000000400067c25 */ /* 0x002fc8000f8e00ff */
        /* <DEDUP_REMOVED lines=13> */
[----:B------:R-:W1:Y:S02]  /*13cd0*/  S2R R8, SR_TID.X ;  /* 0x0000000000087919 */ /* 0x000e640000002100 */
[----:B------:R-:W-:-:S05]  /*13ce0*/  IMAD R6, R18, UR5, R6 ;  /* 0x0000000512067c24 */ /* 0x000fca000f8e0206 */
[----:B------:R-:W-:Y:S01]  /*13cf0*/  IADD3.X R6, R3, UR7, R6, P1, !PT ;  /* 0x0000000703067c10 */ /* 0x000fe20008ffe406 */
[C---:B-1----:R-:W-:Y:S02]  /*13d00*/  IMAD.SHL.U32 R10, R8.reuse, 0x10, RZ ;  /* 0x00000010080a7824 */ /* 0x042fe400078e00ff */
[----:B------:R-:W-:-:S03]  /*13d10*/  IMAD.SHL.U32 R8, R8, 0x10, RZ ;  /* 0x0000001008087824 */ /* 0x000fc600078e00ff */
[----:B------:R-:W-:Y:S02]  /*13d20*/  LOP3.LUT R10, R10, 0x10, RZ, 0xc0, !PT ;  /* 0x000000100a0a7812 */ /* 0x000fe400078ec0ff */
[----:B------:R-:W-:Y:S02]  /*13d30*/  LOP3.LUT R8, R8, 0x10, RZ, 0xc0, !PT ;  /* 0x0000001008087812 */ /* 0x000fe400078ec0ff */
[C---:B------:R-:W-:Y:S02]  /*13d40*/  LOP3.LUT R11, R10.reuse, 0x40, RZ, 0xfc, !PT ;  /* 0x000000400a0b7812 */ /* 0x040fe400078efcff */
[----:B------:R-:W-:Y:S02]  /*13d50*/  LOP3.LUT R10, R10, 0x20, RZ, 0xfc, !PT ;  /* 0x000000200a0a7812 */ /* 0x000fe400078efcff */
[-C--:B0-----:R-:W-:Y:S02]  /*13d60*/  ISETP.GE.AND P2, PT, R11, R9.reuse, PT ;  /* 0x000000090b00720c */ /* 0x081fe40003f46270 */
        /* <DEDUP_REMOVED lines=15> */
.L_x_11727:
[----:B------:R-:W-:-:S05]  /*13e60*/  @P4 IADD3 R0, P0, R8, R0, RZ ;  /* 0x0000000008004210 */ /* 0x000fca0007f1e0ff */
[----:B01----:R-:W-:Y:S01]  /*13e70*/  @P4 IMAD.X R2, RZ, RZ, R6, P0 ;  /* 0x000000ffff024224 */ /* 0x003fe200000e0606 */
[----:B------:R-:W-:-:S03]  /*13e80*/  PLOP3.LUT P0, PT, PT, PT, PT, 0x80, 0x0 ;  /* 0x000000000000781c */ /* 0x000fc60003f0f070 */
[----:B------:R-:W-:Y:S02]  /*13e90*/  @P4 IMAD.MOV.U32 R3, RZ, RZ, R2 ;  /* 0x000000ffff034224 */ /* 0x000fe400078e0002 */
        /* <DEDUP_REMOVED lines=8> */
.L_x_11644:
        /* <DEDUP_REMOVED lines=11> */
.L_x_11645:
[----:B------:R1:W-:Y:S02]  /*13fd0*/  SYNCS.ARRIVE.TRANS64.A1T0 RZ, [R5+URZ+0x19c30], RZ ;  /* 0x019c30ff05ff79a7 */ /* 0x0003e4000810003f */
[----:B------:R-:W-:Y:S05]  /*13fe0*/  WARPSYNC.ALL ;  /* 0x0000000000007948 */ /* 0x000fea0003800000 */
[----:B------:R-:W-:Y:S01]  /*13ff0*/  ULDC.64 UR4, c[0x0][0x298] ;  /* 0x0000a60000047ab9 */ /* 0x000fe20000000a00 */
[----:B0-----:R-:W-:Y:S01]  /*14000*/  VIADD R2, R22, 0xf000 ;  /* 0x0000f00016027836 */ /* 0x001fe20000000000 */
[----:B------:R-:W-:Y:S01]  /*14010*/  SHF.R.S32.HI R0, RZ, 0x1f, R17 ;  /* 0x0000001fff007819 */ /* 0x000fe20000011411 */
[----:B-1-3--:R-:W-:Y:S01]  /*14020*/  IMAD.WIDE.U32 R4, R17, UR4, RZ ;  /* 0x0000000411047c25 */ /* 0x00afe2000f8e00ff */
        /* <DEDUP_REMOVED lines=24> */
.L_x_11647:
[----:B------:R-:W-:Y:S05]  /*141b0*/  BSYNC B6 ;  /* 0x0000000000067941 */ /* 0x000fea0003800000 */
.L_x_11646:
[----:B------:R-:W2:Y:S01]  /*141c0*/  LDL.LU.64 R2, [R1+0x20] ;  /* 0x0000200001027983 */ /* 0x000ea20000300a00 */
[----:B------:R-:W-:Y:S01]  /*141d0*/  ULDC.64 UR4, c[0x0][0x2d8] ;  /* 0x0000b60000047ab9 */ /* 0x000fe20000000a00 */
[----:B------:R-:W-:Y:S01]  /*141e0*/  UISETP.NE.AND UP0, UPT, UR46, URZ, UPT ;  /* 0x0000003f2e00728c */ /* 0x000fe2000bf05270 */
[----:B------:R-:W-:Y:S01]  /*141f0*/  LOP3.LUT P6, RZ, R23, 0x20, RZ, 0xc0, !PT ;  /* 0x0000002017ff7812 */ /* 0x000fe200078cc0ff */
[----:B------:R-:W3:Y:S01]  /*14200*/  LDL R20, [R1+0x4] ;  /* 0x0000040001147983 */ /* 0x000ee20000100800 */
[----:B0-----:R-:W-:Y:S01]  /*14210*/  SHF.R.S32.HI R4, RZ, 0x1f, R19 ;  /* 0x0000001fff047819 */ /* 0x001fe20000011413 */
[----:B------:R-:W0:Y:S01]  /*14220*/  LDC R9, c[0x0][0x448] ;  /* 0x00011200ff097b82 */ /* 0x000e220000000800 */
[----:B------:R-:W-:Y:S01]  /*14230*/  SEL R0, R19, RZ, !P6 ;  /* 0x000000ff13007207 */ /* 0x000fe20007000000 */
[----:B------:R1:W5:Y:S01]  /*14240*/  LDL R10, [R1+0x18] ;  /* 0x00001800010a7983 */ /* 0x0003620000100800 */
[----:B------:R-:W-:Y:S01]  /*14250*/  SEL R4, R4, RZ, !P6 ;  /* 0x000000ff04047207 */ /* 0x000fe20007000000 */
[----:B------:R-:W-:Y:S01]  /*14260*/  ULDC.64 UR6, c[0x0][0x2c8] ;  /* 0x0000b20000067ab9 */ /* 0x000fe20000000a00 */
[----:B------:R-:W-:Y:S01]  /*14270*/  PLOP3.LUT P0, PT, PT, PT, UP0, 0x80, 0x0 ;  /* 0x000000000000781c */ /* 0x000fe20003f0f008 */
[----:B------:R-:W4:Y:S01]  /*14280*/  S2R R21, SR_TID.X ;  /* 0x0000000000157919 */ /* 0x000f220000002100 */
[----:B------:R-:W-:Y:S01]  /*14290*/  ULDC.64 UR8, c[0x0][0x280] ;  /* 0x0000a00000087ab9 */ /* 0x000fe20000000a00 */
[----:B------:R-:W-:Y:S01]  /*142a0*/  @UP0 ULDC UR10, c[0x0][0x44c] ;  /* 0x00011300000a0ab9 */ /* 0x000fe20000000800 */
[----:B----4-:R-:W-:-:S05]  /*142b0*/  IMAD.SHL.U32 R21, R21, 0x40, RZ ;  /* 0x0000004015157824 */ /* 0x010fca00078e00ff */
[----:B------:R-:W-:Y:S01]  /*142c0*/  LOP3.LUT R21, R21, 0x40, RZ, 0xc0, !PT ;  /* 0x0000004015157812 */ /* 0x000fe200078ec0ff */
[----:B--2---:R-:W-:Y:S02]  /*142d0*/  IMAD.MOV.U32 R3, RZ, RZ, R17 ;  /* 0x000000ffff037224 */ /* 0x004fe400078e0011 */
[----:B---3--:R-:W-:Y:S02]  /*142e0*/  IMAD R5, R20, UR4, RZ ;  /* 0x0000000414057c24 */ /* 0x008fe4000f8e02ff */
[----:B------:R-:W2:Y:S01]  /*142f0*/  S2R R20, SR_TID.X ;  /* 0x0000000000147919 */ /* 0x000ea20000002100 */
[----:B------:R-:W-:-:S04]  /*14300*/  IMAD.WIDE.U32 R2, R18, UR4, R2 ;  /* 0x0000000412027c25 */ /* 0x000fc8000f8e0002 */
[----:B------:R-:W-:Y:S01]  /*14310*/  IMAD R5, R18, UR5, R5 ;  /* 0x0000000512057c24 */ /* 0x000fe2000f8e0205 */
[----:B------:R-:W-:Y:S02]  /*14320*/  ULDC.64 UR4, c[0x0][0x2e0] ;  /* 0x0000b80000047ab9 */ /* 0x000fe40000000a00 */
[----:B------:R-:W-:Y:S02]  /*14330*/  IMAD R4, R4, UR4, RZ ;  /* 0x0000000404047c24 */ /* 0x000fe4000f8e02ff */
[----:B------:R-:W-:Y:S02]  /*14340*/  IMAD.IADD R3, R3, 0x1, R5 ;  /* 0x0000000103037824 */ /* 0x000fe400078e0205 */
[C---:B------:R-:W-:Y:S02]  /*14350*/  IMAD R5, R0.reuse, UR5, R4 ;  /* 0x0000000500057c24 */ /* 0x040fe4000f8e0204 */
[----:B------:R-:W-:Y:S01]  /*14360*/  IMAD.WIDE.U32 R2, R0, UR4, R2 ;  /* 0x0000000400027c25 */ /* 0x000fe2000f8e0002 */
[----:B------:R-:W-:Y:S01]  /*14370*/  @UP0 ULDC UR4, c[0x0][0x44c] ;  /* 0x0001130000040ab9 */ /* 0x000fe20000000800 */
[----:B--2---:R-:W-:-:S04]  /*14380*/  LOP3.LUT R20, R20, 0x7f, RZ, 0xc0, !PT ;  /* 0x0000007f14147812 */ /* 0x004fc800078ec0ff */
[----:B------:R-:W-:-:S04]  /*14390*/  SHF.R.U32.HI R20, RZ, 0x1, R20 ;  /* 0x00000001ff147819 */ /* 0x000fc80000011614 */
[----:B------:R-:W-:-:S05]  /*143a0*/  LOP3.LUT R20, R20, R21, RZ, 0xfc, !PT ;  /* 0x0000001514147212 */ /* 0x000fca00078efcff */
[----:B------:R-:W-:-:S04]  /*143b0*/  VIADD R0, R20, UR39 ;  /* 0x0000002714007c36 */ /* 0x000fc80008000000 */
[----:B------:R-:W-:Y:S01]  /*143c0*/  @P0 IMAD.HI.U32 R4, R0, UR4, RZ ;  /* 0x0000000400040c27 */ /* 0x000fe2000f8e00ff */
[----:B------:R-:W-:Y:S01]  /*143d0*/  PLOP3.LUT P0, PT, PT, PT, UP0, 0x80, 0x0 ;  /* 0x000000000000781c */ /* 0x000fe20003f0f008 */
[----:B------:R-:W-:Y:S02]  /*143e0*/  @UP0 ULDC UR4, c[0x0][0x450] ;  /* 0x0001140000040ab9 */ /* 0x000fe40000000800 */
[----:B------:R-:W-:Y:S02]  /*143f0*/  IMAD.IADD R3, R3, 0x1, R5 ;  /* 0x0000000103037824 */ /* 0x000fe400078e0205 */
[----:B------:R-:W-:-:S08]  /*14400*/  IMAD.MOV.U32 R5, RZ, RZ, R0 ;  /* 0x000000ffff057224 */ /* 0x000fd000078e0000 */
[----:B------:R-:W-:Y:S01]  /*14410*/  @P0 SHF.R.U32.HI R5, RZ, UR4, R4 ;  /* 0x00000004ff050c19 */ /* 0x000fe20008011604 */
[----:B------:R-:W-:-:S03]  /*14420*/  ULDC.64 UR4, c[0x0][0x2d0] ;  /* 0x0000b40000047ab9 */ /* 0x000fc60000000a00 */
[--C-:B------:R-:W-:Y:S01]  /*14430*/  SHF.R.S32.HI R4, RZ, 0x1f, R5.reuse ;  /* 0x0000001fff047819 */ /* 0x100fe20000011405 */
[----:B------:R-:W-:-:S04]  /*14440*/  IMAD.MOV R6, RZ, RZ, -R5 ;  /* 0x000000ffff067224 */ /* 0x000fc800078e0a05 */
[----:B------:R-:W-:Y:S02]  /*14450*/  IMAD R4, R4, UR4, RZ ;  /* 0x0000000404047c24 */ /* 0x000fe4000f8e02ff */
[----:B0-----:R-:W-:Y:S02]  /*14460*/  IMAD R6, R9, R6, R0 ;  /* 0x0000000609067224 */ /* 0x001fe400078e0200 */
[C---:B------:R-:W-:Y:S02]  /*14470*/  IMAD R7, R5.reuse, UR5, R4 ;  /* 0x0000000505077c24 */ /* 0x040fe4000f8e0204 */
[----:B------:R-:W-:-:S04]  /*14480*/  IMAD.WIDE.U32 R4, R5, UR4, R2 ;  /* 0x0000000405047c25 */ /* 0x000fc8000f8e0002 */
[----:B------:R-:W-:Y:S01]  /*14490*/  IMAD.IADD R5, R5, 0x1, R7 ;  /* 0x0000000105057824 */ /* 0x000fe200078e0207 */
[----:B------:R-:W-:Y:S01]  /*144a0*/  SHF.R.S32.HI R7, RZ, 0x1f, R6 ;  /* 0x0000001fff077819 */ /* 0x000fe20000011406 */
[----:B------:R-:W-:-:S04]  /*144b0*/  IMAD.WIDE.U32 R4, R6, UR6, R4 ;  /* 0x0000000606047c25 */ /* 0x000fc8000f8e0004 */
[----:B------:R-:W-:-:S04]  /*144c0*/  IMAD R7, R7, UR6, RZ ;  /* 0x0000000607077c24 */ /* 0x000fc8000f8e02ff */
[----:B------:R-:W-:Y:S01]  /*144d0*/  IMAD R7, R6, UR7, R7 ;  /* 0x0000000706077c24 */ /* 0x000fe2000f8e0207 */
[----:B------:R-:W-:-:S04]  /*144e0*/  IADD3 R6, P0, R4, UR8, RZ ;  /* 0x0000000804067c10 */ /* 0x000fc8000ff1e0ff */
[----:B------:R-:W-:Y:S02]  /*144f0*/  IADD3.X R5, R5, UR9, R7, P0, !PT ;  /* 0x0000000905057c10 */ /* 0x000fe400087fe407 */
[----:B------:R-:W-:Y:S01]  /*14500*/  PLOP3.LUT P0, PT, PT, PT, UP0, 0x80, 0x0 ;  /* 0x000000000000781c */ /* 0x000fe20003f0f008 */
[----:B------:R-:W-:Y:S01]  /*14510*/  VIADD R0, R0, 0x80 ;  /* 0x0000008000007836 */ /* 0x000fe20000000000 */
[----:B------:R-:W0:Y:S11]  /*14520*/  S2R R20, SR_TID.X ;  /* 0x0000000000147919 */ /* 0x000e360000002100 */
[----:B------:R-:W-:Y:S01]  /*14530*/  @P0 IMAD.HI.U32 R7, R0, UR10, RZ ;  /* 0x0000000a00070c27 */ /* 0x000fe2000f8e00ff */
[----:B------:R-:W-:Y:S01]  /*14540*/  PLOP3.LUT P0, PT, PT, PT, UP0, 0x80, 0x0 ;  /* 0x000000000000781c */ /* 0x000fe20003f0f008 */
[----:B------:R-:W-:-:S02]  /*14550*/  @UP0 ULDC UR10, c[0x0][0x450] ;  /* 0x00011400000a0ab9 */ /* 0x000fc40000000800 */
[----:B------:R-:W-:-:S10]  /*14560*/  IMAD.MOV.U32 R4, RZ, RZ, R0 ;  /* 0x000000ffff047224 */ /* 0x000fd400078e0000 */
[----:B------:R-:W-:-:S05]  /*14570*/  @P0 SHF.R.U32.HI R4, RZ, UR10, R7 ;  /* 0x0000000aff040c19 */ /* 0x000fca0008011607 */
[----:B------:R-:W-:-:S04]  /*14580*/  IMAD.MOV R7, RZ, RZ, -R4 ;  /* 0x000000ffff077224 */ /* 0x000fc800078e0a04 */
[----:B------:R-:W-:Y:S01]  /*14590*/  IMAD R0, R9, R7, R0 ;  /* 0x0000000709007224 */ /* 0x000fe200078e0200 */
[----:B------:R-:W-:Y:S01]  /*145a0*/  SHF.R.S32.HI R7, RZ, 0x1f, R4 ;  /* 0x0000001fff077819 */ /* 0x000fe20000011404 */
[----:B------:R-:W-:-:S04]  /*145b0*/  IMAD.WIDE.U32 R2, R4, UR4, R2 ;  /* 0x0000000404027c25 */ /* 0x000fc8000f8e0002 */
[----:B------:R-:W-:Y:S01]  /*145c0*/  IMAD R7, R7, UR4, RZ ;  /* 0x0000000407077c24 */ /* 0x000fe2000f8e02ff */
[----:B------:R-:W-:-:S03]  /*145d0*/  ULDC UR4, c[0x0][0x2b8] ;  /* 0x0000ae0000047ab9 */ /* 0x000fc60000000800 */
[----:B------:R-:W-:Y:S01]  /*145e0*/  IMAD R7, R4, UR5, R7 ;  /* 0x0000000504077c24 */ /* 0x000fe2000f8e0207 */
[----:B------:R-:W-:Y:S01]  /*145f0*/  SHF.R.S32.HI R4, RZ, 0x1f, R0 ;  /* 0x0000001fff047819 */ /* 0x000fe20000011400 */
[----:B0-----:R-:W-:Y:S02]  /*14600*/  IMAD.SHL.U32 R21, R20, 0x10, RZ ;  /* 0x0000001014157824 */ /* 0x001fe400078e00ff */
[----:B------:R-:W-:Y:S02]  /*14610*/  IMAD.IADD R3, R3, 0x1, R7 ;  /* 0x0000000103037824 */ /* 0x000fe400078e0207 */
[----:B------:R-:W-:Y:S02]  /*14620*/  IMAD R4, R4, UR6, RZ ;  /* 0x0000000604047c24 */ /* 0x000fe4000f8e02ff */
[----:B------:R-:W-:Y:S01]  /*14630*/  IMAD.WIDE.U32 R2, R0, UR6, R2 ;  /* 0x0000000600027c25 */ /* 0x000fe2000f8e0002 */
[----:B------:R-:W-:-:S03]  /*14640*/  LOP3.LUT R21, R21, 0x10, RZ, 0xc0, !PT ;  /* 0x0000001015157812 */ /* 0x000fc600078ec0ff */
[----:B------:R-:W-:Y:S01]  /*14650*/  IMAD.SHL.U32 R17, R20, 0x10, RZ ;  /* 0x0000001014117824 */ /* 0x000fe200078e00ff */
[----:B------:R-:W-:Y:S01]  /*14660*/  IADD3 R8, P0, R2, UR8, RZ ;  /* 0x0000000802087c10 */ /* 0x000fe2000ff1e0ff */
[----:B------:R-:W-:Y:S01]  /*14670*/  IMAD R4, R0, UR7, R4 ;  /* 0x0000000700047c24 */ /* 0x000fe2000f8e0204 */
[----:B------:R-:W-:Y:S02]  /*14680*/  LOP3.LUT R12, R21, 0x20, RZ, 0xfc, !PT ;  /* 0x00000020150c7812 */ /* 0x000fe400078efcff */
        /* <DEDUP_REMOVED lines=9> */
[----:B-1----:R-:W-:Y:S10]  /*14720*/  BRA.DIV UR5, `(.L_x_11648) ;  /* 0x0000003a051c7947 */ /* 0x002ff4000b800000 */
[----:B------:R-:W0:Y:S01]  /*14730*/  SHFL.IDX PT, R3, R6, RZ, 0x1e1f ;  /* 0x001e1fff06037589 */ /* 0x000e2200000e0000 */
[----:B------:R-:W-:Y:S02]  /*14740*/  IMAD R4, R9, UR37, RZ ;  /* 0x0000002509047c24 */ /* 0x000fe4000f8e02ff */
[----:B------:R-:W-:Y:S01]  /*14750*/  VIADD R0, R20, UR39 ;  /* 0x0000002714007c36 */ /* 0x000fe20008000000 */
        /* <DEDUP_REMOVED lines=19> */
[----:B0-----:R0:W1:Y:S04]  /*14890*/  SHFL.IDX PT, R3, R7, RZ, 0x1e1f ;  /* 0x001e1fff07037589 */ /* 0x00106800000e0000 */
[----:B------:R0:W2:Y:S02]  /*148a0*/  SHFL.IDX PT, R2, R8, RZ, 0x1e1f ;  /* 0x001e1fff08027589 */ /* 0x0000a400000e0000 */
.L_x_11734:
        /* <DEDUP_REMOVED lines=12> */
.L_x_11650:
[----:B------:R-:W-:Y:S05]  /*14970*/  BSYNC B0 ;  /* 0x0000000000007941 */ /* 0x000fea0003800000 */
.L_x_11649:
[----:B------:R-:W-:Y:S01]  /*14980*/  NOP ;  /* 0x0000000000007918 */ /* 0x000fe20000000000 */
[----:B------:R-:W-:-:S13]  /*14990*/  PLOP3.LUT P0, PT, PT, PT, PT, 0x80, 0x0 ;  /* 0x000000000000781c */ /* 0x000fda0003f0f070 */
.L_x_11651:
        /* <DEDUP_REMOVED lines=18> */
.L_x_11735:
[----:B------:R-:W-:Y:S05]  /*14ac0*/  BSYNC B0 ;  /* 0x0000000000007941 */ /* 0x000fea0003800000 */
.L_x_11652:
[----:B------:R-:W-:-:S04]  /*14ad0*/  UIADD3 UR4, UR41, -0x2, URZ ;  /* 0xfffffffe29047890 */ /* 0x000fc8000fffe03f */
[----:B------:R-:W-:-:S06]  /*14ae0*/  UISETP.GE.AND UP0, UPT, UR4, UR42, UPT ;  /* 0x0000002a0400728c */ /* 0x000fcc000bf06270 */
[----:B------:R-:W-:-:S13]  /*14af0*/  PLOP3.LUT P0, PT, PT, PT, UP0, 0x80, 0x0 ;  /* 0x000000000000781c */ /* 0x000fda0003f0f008 */
[----:B------:R-:W-:Y:S05]  /*14b00*/  @!P0 BRA `(.L_x_11654) ;  /* 0x00000010008c8947 */ /* 0x000fea0003800000 */
[----:B------:R-:W-:Y:S02]  /*14b10*/  IMAD.MOV.U32 R4, RZ, RZ, R24 ;  /* 0x000000ffff047224 */ /* 0x000fe400078e0018 */
[----:B------:R-:W-:Y:S02]  /*14b20*/  IMAD.MOV.U32 R5, RZ, RZ, R28 ;  /* 0x000000ffff057224 */ /* 0x000fe400078e001c */
[----:B------:R-:W-:-:S07]  /*14b30*/  IMAD.U32 R20, RZ, RZ, UR4 ;  /* 0x00000004ff147e24 */ /* 0x000fce000f8e00ff */
.L_x_11674:
[----:B0--3--:R-:W3:Y:S01]  /*14b40*/  LDL R9, [R1+0x8] ;  /* 0x0000080001097983 */ /* 0x009ee20000100800 */
[----:B-1----:R-:W1:Y:S03]  /*14b50*/  LDC R3, c[0x0][0x430] ;  /* 0x00010c00ff037b82 */ /* 0x002e660000000800 */
[----:B0-----:R-:W4:Y:S01]  /*14b60*/  LDL R8, [R1] ;  /* 0x0000000001087983 */ /* 0x001f220000100800 */
[----:B------:R-:W2:Y:S01]  /*14b70*/  S2R R2, SR_TID.X ;  /* 0x0000000000027919 */ /* 0x000ea20000002100 */
[----:B-1----:R-:W-:-:S13]  /*14b80*/  ISETP.NE.AND P0, PT, R3, 0x1, PT ;  /* 0x000000010300780c */ /* 0x002fda0003f05270 */
[----:B------:R-:W0:Y:S01]  /*14b90*/  @P0 LDC R6, c[0x0][0x434] ;  /* 0x00010d00ff060b82 */ /* 0x000e220000000800 */
[----:B--2---:R-:W-:-:S04]  /*14ba0*/  LOP3.LUT R0, R2, 0x7f, RZ, 0xc0, !PT ;  /* 0x0000007f02007812 */ /* 0x004fc800078ec0ff */
[----:B------:R-:W-:-:S03]  /*14bb0*/  SHF.R.U32.HI R3, RZ, 0x1, R0 ;  /* 0x00000001ff037819 */ /* 0x000fc60000011600 */
[----:B------:R-:W1:Y:S01]  /*14bc0*/  @P0 LDC R0, c[0x0][0x438] ;  /* 0x00010e00ff000b82 */ /* 0x000e620000000800 */
[----:B------:R-:W-:Y:S02]  /*14bd0*/  IMAD.SHL.U32 R2, R2, 0x40, RZ ;  /* 0x0000004002027824 */ /* 0x000fe400078e00ff */
[----:B------:R-:W-:-:S03]  /*14be0*/  IMAD R3, R20, 0x80, R3 ;  /* 0x0000008014037824 */ /* 0x000fc600078e0203 */
[----:B------:R-:W-:-:S04]  /*14bf0*/  LOP3.LUT R2, R2, 0x40, RZ, 0xc0, !PT ;  /* 0x0000004002027812 */ /* 0x000fc800078ec0ff */
[----:B------:R-:W-:-:S05]  /*14c00*/  IADD3 R3, R2, UR36, R3 ;  /* 0x0000002402037c10 */ /* 0x000fca000fffe003 */
[----:B0-----:R-:W-:-:S04]  /*14c10*/  @P0 IMAD.HI.U32 R6, R3, R6, RZ ;  /* 0x0000000603060227 */ /* 0x001fc800078e00ff */
[----:B------:R-:W-:Y:S01]  /*14c20*/  IMAD.MOV.U32 R2, RZ, RZ, R3 ;  /* 0x000000ffff027224 */ /* 0x000fe200078e0003 */
[----:B-1----:R-:W-:Y:S01]  /*14c30*/  @P0 SHF.R.U32.HI R2, RZ, R0, R6 ;  /* 0x00000000ff020219 */ /* 0x002fe20000011606 */
[----:B------:R-:W-:Y:S05]  /*14c40*/  YIELD ;  /* 0x0000000000007946 */ /* 0x000fea0003800000 */
[----:B------:R-:W-:Y:S01]  /*14c50*/  IMAD.MOV R7, RZ, RZ, -R2 ;  /* 0x000000ffff077224 */ /* 0x000fe200078e0a02 */
[----:B------:R-:W-:-:S03]  /*14c60*/  ULDC UR4, c[0x0][0x430] ;  /* 0x00010c0000047ab9 */ /* 0x000fc60000000800 */
[----:B------:R-:W-:Y:S01]  /*14c70*/  IMAD R7, R7, UR4, R3 ;  /* 0x0000000407077c24 */ /* 0x000fe2000f8e0203 */
[----:B------:R-:W-:Y:S01]  /*14c80*/  ULDC.64 UR4, c[0x0][0x428] ;  /* 0x00010a0000047ab9 */ /* 0x000fe20000000a00 */
        /* <DEDUP_REMOVED lines=22> */
.L_x_11655:
[----:B------:R-:W-:Y:S01]  /*14df0*/  IMAD R0, R24, 0x8, R22 ;  /* 0x0000000818007824 */ /* 0x000fe200078e0216 */
[----:B------:R-:W-:Y:S01]  /*14e00*/  SHF.L.U32 R10, R28, 0x1f, RZ ;  /* 0x0000001f1c0a7819 */ /* 0x000fe200000006ff */
[----:B------:R-:W-:Y:S01]  /*14e10*/  BSSY B0, `(.L_x_11656) ;  /* 0x0000004000007945 */ /* 0x000fe20003800000 */
[----:B------:R-:W-:Y:S02]  /*14e20*/  SHF.R.S32.HI R9, RZ, 0x1f, R7 ;  /* 0x0000001fff097819 */ /* 0x000fe40000011407 */
[----:B------:R-:W0:Y:S02]  /*14e30*/  SYNCS.PHASECHK.TRANS64.TRYWAIT P0, [R0+URZ+0x19c80], R10 ;  /* 0x019c800a000075a7 */ /* 0x000e24000800017f */
[----:B0-----:R-:W-:Y:S05]  /*14e40*/  @!P0 BRA `(.L_x_11657) ;  /* 0x0000003400588947 */ /* 0x001fea0003800000 */
.L_x_11736:
[----:B------:R-:W-:Y:S05]  /*14e50*/  BSYNC B0 ;  /* 0x0000000000007941 */ /* 0x000fea0003800000 */
.L_x_11656:
        /* <DEDUP_REMOVED lines=46> */
.L_x_11742:
        /* <DEDUP_REMOVED lines=13> */
.L_x_11659:
        /* <DEDUP_REMOVED lines=11> */
.L_x_11660:
[----:B------:R2:W-:Y:S01]  /*152c0*/  SYNCS.ARRIVE.TRANS64.A1T0 RZ, [R0+URZ+0x19c70], RZ ;  /* 0x019c70ff00ff79a7 */ /* 0x0005e2000810003f */
[----:B------:R-:W-:Y:S05]  /*152d0*/  @!P3 BRA `(.L_x_11661) ;  /* 0x000000000004b947 */ /* 0x000fea0003800000 */
[----:B------:R-:W-:Y:S01]  /*152e0*/  BPT.TRAP 0x1 ;  /* 0x000000040000795c */ /* 0x000fe20000300000 */
.L_x_11661:
[----:B------:R-:W3:Y:S01]  /*152f0*/  SYNCS.PHASECHK.TRANS64.TRYWAIT P0, [R0+URZ+0x19c40], R10 ;  /* 0x019c400a000075a7 */ /* 0x000ee2000800017f */
[----:B------:R-:W-:Y:S04]  /*15300*/  BSSY B0, `(.L_x_11662) ;  /* 0x0000002000007945 */ /* 0x000fe80003800000 */
[----:B---3--:R-:W-:Y:S05]  /*15310*/  @!P0 BRA `(.L_x_11663) ;  /* 0x0000003000e48947 */ /* 0x008fea0003800000 */
.L_x_11743:
[----:B------:R-:W-:Y:S05]  /*15320*/  BSYNC B0 ;  /* 0x0000000000007941 */ /* 0x000fea0003800000 */
.L_x_11662:
        /* <DEDUP_REMOVED lines=40> */
.L_x_11749:
        /* <DEDUP_REMOVED lines=10> */
.L_x_11665:
        /* <DEDUP_REMOVED lines=11> */
.L_x_11666:
[----:B------:R2:W-:Y:S02]  /*15700*/  SYNCS.ARRIVE.TRANS64.A1T0 RZ, [R0+URZ+0x19c30], RZ ;  /* 0x019c30ff00ff79a7 */ /* 0x0005e4000810003f */
[----:B--23--:R-:W-:-:S05]  /*15710*/  IMAD.U32 R0, RZ, RZ, UR44 ;  /* 0x0000002cff007e24 */ /* 0x00cfca000f8e00ff */
[----:B------:R-:W-:-:S13]  /*15720*/  ISETP.NE.AND P0, PT, R0, 0x3, PT ;  /* 0x000000030000780c */ /* 0x000fda0003f05270 */
[----:B------:R-:W-:Y:S05]  /*15730*/  @!P0 BRA `(.L_x_11667) ;  /* 0x0000000000048947 */ /* 0x000fea0003800000 */
[----:B------:R-:W-:Y:S01]  /*15740*/  BPT.TRAP 0x1 ;  /* 0x000000040000795c */ /* 0x000fe20000300000 */
.L_x_11667:
[----:B------:R-:W-:Y:S01]  /*15750*/  LOP3.LUT R0, R5, 0x1, RZ, 0x3c, !PT ;  /* 0x0000000105007812 */ /* 0x000fe200078e3cff */
[----:B------:R-:W-:Y:S01]  /*15760*/  IMAD R2, R4, 0x8, R22 ;  /* 0x0000000804027824 */ /* 0x000fe200078e0216 */
[----:B------:R-:W-:Y:S02]  /*15770*/  BSSY B0, `(.L_x_11668) ;  /* 0x0000004000007945 */ /* 0x000fe40003800000 */
[----:B------:R-:W-:-:S04]  /*15780*/  SHF.L.U32 R0, R0, 0x1f, RZ ;  /* 0x0000001f00007819 */ /* 0x000fc800000006ff */
[----:B------:R-:W0:Y:S02]  /*15790*/  SYNCS.PHASECHK.TRANS64.TRYWAIT P2, [R2+URZ+0x19c70], R0 ;  /* 0x019c7000020075a7 */ /* 0x000e24000804017f */
[----:B0-----:R-:W-:Y:S05]  /*157a0*/  @!P2 BRA `(.L_x_11669) ;  /* 0x00000030006ca947 */ /* 0x001fea0003800000 */
.L_x_11750:
[----:B------:R-:W-:Y:S05]  /*157b0*/  BSYNC B0 ;  /* 0x0000000000007941 */ /* 0x000fea0003800000 */
.L_x_11668:
[----:B------:R-:W-:-:S05]  /*157c0*/  IMAD.U32 R3, RZ, RZ, UR43 ;  /* 0x0000002bff037e24 */ /* 0x000fca000f8e00ff */
[----:B------:R-:W-:-:S13]  /*157d0*/  ISETP.NE.AND P2, PT, R3, 0x3, PT ;  /* 0x000000030300780c */ /* 0x000fda0003f45270 */
[----:B------:R-:W-:Y:S05]  /*157e0*/  @!P2 BRA `(.L_x_11670) ;  /* 0x000000000004a947 */ /* 0x000fea0003800000 */
[----:B------:R-:W-:Y:S01]  /*157f0*/  BPT.TRAP 0x1 ;  /* 0x000000040000795c */ /* 0x000fe20000300000 */
.L_x_11670:
[----:B------:R-:W-:Y:S01]  /*15800*/  SHF.L.U32 R3, R5, 0x1f, RZ ;  /* 0x0000001f05037819 */ /* 0x000fe200000006ff */
[----:B0-----:R-:W-:-:S03]  /*15810*/  IMAD R0, R4, 0x3000, RZ ;  /* 0x0000300004007824 */ /* 0x001fc600078e02ff */
[----:B------:R-:W0:Y:S02]  /*15820*/  SYNCS.PHASECHK.TRANS64.TRYWAIT P2, [R2+URZ+0x19c60], R3 ;  /* 0x019c6003020075a7 */ /* 0x000e24000804017f */
[----:B0-----:R-:W-:Y:S05]  /*15830*/  @!P2 BRA `(.L_x_11671) ;  /* 0x00000030005ca947 */ /* 0x001fea0003800000 */
.L_x_11751:
        /* <DEDUP_REMOVED lines=69> */
.L_x_11672:
[----:B-1----:R1:W-:Y:S01]  /*15c90*/  SYNCS.ARRIVE.TRANS64.A1T0 RZ, [R2+URZ+0x19c50], RZ ;  /* 0x019c50ff02ff79a7 */ /* 0x0023e2000810003f */
[----:B------:R-:W-:Y:S06]  /*15ca0*/  BAR.SYNC.DEFER_BLOCKING 0x2, 0x80 ;  /* 0x0082000000007b1d */ /* 0x000fec0000010000 */
[----:B------:R-:W-:Y:S05]  /*15cb0*/  @!P0 BRA `(.L_x_11673) ;  /* 0x0000000000048947 */ /* 0x000fea0003800000 */
[----:B------:R-:W-:Y:S01]  /*15cc0*/  BPT.TRAP 0x1 ;  /* 0x000000040000795c */ /* 0x000fe20000300000 */
.L_x_11673:
[----:B------:R-:W2:Y:S01]  /*15cd0*/  LDL R0, [R1+0xc] ;  /* 0x00000c0001007983 */ /* 0x000ea20000100800 */
[----:B-1----:R-:W-:Y:S02]  /*15ce0*/  VIADD R2, R2, 0x19c80 ;  /* 0x00019c8002027836 */ /* 0x002fe40000000000 */
[----:B------:R-:W-:Y:S02]  /*15cf0*/  IMAD.MOV.U32 R4, RZ, RZ, R24 ;  /* 0x000000ffff047224 */ /* 0x000fe400078e0018 */
[----:B------:R-:W-:Y:S01]  /*15d00*/  IMAD.MOV.U32 R5, RZ, RZ, R28 ;  /* 0x000000ffff057224 */ /* 0x000fe200078e001c */
[----:B--2---:R-:W-:-:S04]  /*15d10*/  PRMT R2, R0, 0x654, R2 ;  /* 0x0000065400027816 */ /* 0x004fc80000000002 */
[----:B------:R3:W-:Y:S01]  /*15d20*/  SYNCS.ARRIVE.TRANS64.RED.A1T0 RZ, [R2+URZ], RZ ;  /* 0x000000ff02ff79a7 */ /* 0x0007e2000810043f */
[----:B------:R-:W-:Y:S05]  /*15d30*/  @P1 BRA `(.L_x_11674) ;  /* 0xffffffec00801947 */ /* 0x000fea000383ffff */
.L_x_11654:
        /* <DEDUP_REMOVED lines=19> */
.L_x_11676:
[----:B------:R-:W-:Y:S05]  /*15e70*/  BSYNC B0 ;  /* 0x0000000000007941 */ /* 0x000fea0003800000 */
.L_x_11675:
[----:B------:R-:W-:Y:S05]  /*15e80*/  @!P0 BRA `(.L_x_11677) ;  /* 0x0000000000048947 */ /* 0x000fea0003800000 */
[----:B------:R-:W-:Y:S01]  /*15e90*/  BPT.TRAP 0x1 ;  /* 0x000000040000795c */ /* 0x000fe20000300000 */
.L_x_11677:
[----:B01----:R-:W-:Y:S01]  /*15ea0*/  LOP3.LUT R3, R28, 0x1, RZ, 0x3c, !PT ;  /* 0x000000011c037812 */ /* 0x003fe200078e3cff */
[----:B------:R-:W-:Y:S01]  /*15eb0*/  IMAD R0, R24, 0x8, R22 ;  /* 0x0000000818007824 */ /* 0x000fe200078e0216 */
[----:B------:R-:W-:Y:S02]  /*15ec0*/  BSSY B0, `(.L_x_11678) ;  /* 0x0000004000007945 */ /* 0x000fe40003800000 */
[----:B------:R-:W-:-:S04]  /*15ed0*/  SHF.L.U32 R3, R3, 0x1f, RZ ;  /* 0x0000001f03037819 */ /* 0x000fc800000006ff */
[----:B------:R-:W0:Y:S02]  /*15ee0*/  SYNCS.PHASECHK.TRANS64.TRYWAIT P1, [R0+URZ+0x19c70], R3 ;  /* 0x019c7003000075a7 */ /* 0x000e24000802017f */
[----:B0-----:R-:W-:Y:S05]  /*15ef0*/  @!P1 BRA `(.L_x_11679) ;  /* 0x0000002800c09947 */ /* 0x001fea0003800000 */
.L_x_11752:
[----:B------:R-:W-:Y:S05]  /*15f00*/  BSYNC B0 ;  /* 0x0000000000007941 */ /* 0x000fea0003800000 */
.L_x_11678:
[----:B------:R-:W-:-:S05]  /*15f10*/  IMAD.U32 R2, RZ, RZ, UR43 ;  /* 0x0000002bff027e24 */ /* 0x000fca000f8e00ff */
[----:B------:R-:W-:-:S13]  /*15f20*/  ISETP.NE.AND P1, PT, R2, 0x3, PT ;  /* 0x000000030200780c */ /* 0x000fda0003f25270 */
[----:B------:R-:W-:Y:S05]  /*15f30*/  @!P1 BRA `(.L_x_11680) ;  /* 0x0000000000049947 */ /* 0x000fea0003800000 */
[----:B------:R-:W-:Y:S01]  /*15f40*/  BPT.TRAP 0x1 ;  /* 0x000000040000795c */ /* 0x000fe20000300000 */
.L_x_11680:
[----:B0-----:R-:W-:-:S04]  /*15f50*/  SHF.L.U32 R3, R28, 0x1f, RZ ;  /* 0x0000001f1c037819 */ /* 0x001fc800000006ff */
[----:B------:R-:W0:Y:S02]  /*15f60*/  SYNCS.PHASECHK.TRANS64.TRYWAIT P1, [R0+URZ+0x19c60], R3 ;  /* 0x019c6003000075a7 */ /* 0x000e24000802017f */
[----:B0-----:R-:W-:Y:S05]  /*15f70*/  @!P1 BRA `(.L_x_11681) ;  /* 0x0000002800b49947 */ /* 0x001fea0003800000 */
.L_x_11753:
[----:B------:R-:W2:Y:S01]  /*15f80*/  LDL R14, [R1+0x10] ;  /* 0x00001000010e7983 */ /* 0x000ea20000100800 */
[----:B------:R-:W-:Y:S01]  /*15f90*/  IMAD R2, R24, 0x3000, RZ ;  /* 0x0000300018027824 */ /* 0x000fe200078e02ff */
[----:B------:R-:W-:Y:S05]  /*15fa0*/  WARPSYNC.ALL ;  /* 0x0000000000007948 */ /* 0x000fea0003800000 */
[----:B0-----:R-:W-:Y:S02]  /*15fb0*/  LOP3.LUT R3, R2, R27, RZ, 0xfc, !PT ;  /* 0x0000001b02037212 */ /* 0x001fe400078efcff */
[----:B------:R-:W-:-:S03]  /*15fc0*/  LOP3.LUT R13, R27, 0x1800, RZ, 0xfc, !PT ;  /* 0x000018001b0d7812 */ /* 0x000fc600078efcff */
[----:B------:R-:W-:Y:S01]  /*15fd0*/  IMAD.IADD R5, R22, 0x1, R3 ;  /* 0x0000000116057824 */ /* 0x000fe200078e0203 */
[----:B------:R-:W-:Y:S02]  /*15fe0*/  LOP3.LUT R3, R2, R29, RZ, 0xfc, !PT ;  /* 0x0000001d02037212 */ /* 0x000fe400078efcff */
[----:B------:R-:W-:-:S03]  /*15ff0*/  IADD3 R13, R22, R13, R2 ;  /* 0x0000000d160d7210 */ /* 0x000fc60007ffe002 */
        /* <DEDUP_REMOVED lines=36> */
[----:B--2---:R-:W-:Y:S02]  /*16240*/  IADD3 R25, R25, R14, R2 ;  /* 0x0000000e19197210 */ /* 0x004fe40007ffe002 */
[----:B------:R-:W-:-:S03]  /*16250*/  LOP3.LUT R14, R27, 0x2800, RZ, 0xfc, !PT ;  /* 0x000028001b0e7812 */ /* 0x000fc600078efcff */
        /* <DEDUP_REMOVED lines=24> */
.L_x_11682:
[----:B-1----:R1:W-:Y:S01]  /*163e0*/  SYNCS.ARRIVE.TRANS64.A1T0 RZ, [R0+URZ+0x19c50], RZ ;  /* 0x019c50ff00ff79a7 */ /* 0x0023e2000810003f */
[----:B------:R-:W-:Y:S06]  /*163f0*/  BAR.SYNC.DEFER_BLOCKING 0x2, 0x80 ;  /* 0x0082000000007b1d */ /* 0x000fec0000010000 */
[----:B------:R-:W-:Y:S05]  /*16400*/  @!P0 BRA `(.L_x_11683) ;  /* 0x0000000000048947 */ /* 0x000fea0003800000 */
[----:B------:R-:W-:Y:S01]  /*16410*/  BPT.TRAP 0x1 ;  /* 0x000000040000795c */ /* 0x000fe20000300000 */
.L_x_11683:
        /* <DEDUP_REMOVED lines=9> */
.L_x_11624:
[----:B------:R-:W-:Y:S05]  /*164b0*/  BSYNC B7 ;  /* 0x0000000000077941 */ /* 0x000fea0003800000 */
.L_x_11622:
        /* <DEDUP_REMOVED lines=8> */
[----:B-----5:R-:W1:Y:S02]  /*16540*/  LDS.128 R16, [R22+0x19cd0] ;  /* 0x019cd00016107984 */ /* 0x020e640000000c00 */
[----:B-1----:R-:W-:Y:S01]  /*16550*/  R2UR UR4, R17 ;  /* 0x00000000110472ca */ /* 0x002fe200000e0000 */
[----:B------:R-:W-:Y:S06]  /*16560*/  BAR.ARV 0x4, 0x200 ;  /* 0x0108000000007b1d */ /* 0x000fec0000002000 */
[----:B------:R-:W-:Y:S08]  /*16570*/  BRA `(.L_x_11685) ;  /* 0x0000000800c47947 */ /* 0x000ff00003800000 */
.L_x_11684:
[----:B-1----:R-:W1:Y:S01]  /*16580*/  S2R R0, SR_TID.X ;  /* 0x0000000000007919 */ /* 0x002e620000002100 */
[----:B------:R-:W-:Y:S01]  /*16590*/  ULDC UR4, c[0x0][0xc3c] ;  /* 0x00030f0000047ab9 */ /* 0x000fe20000000800 */
[----:B------:R-:W-:Y:S01]  /*165a0*/  IMAD.MOV.U32 R4, RZ, RZ, RZ ;  /* 0x000000ffff047224 */ /* 0x000fe200078e00ff */
[----:B-1----:R-:W-:-:S04]  /*165b0*/  LOP3.LUT R7, R0, 0x1f, RZ, 0xc0, !PT ;  /* 0x0000001f00077812 */ /* 0x002fc800078ec0ff */
[----:B------:R-:W-:Y:S01]  /*165c0*/  ISETP.NE.AND P0, PT, R7, 0x1f, PT ;  /* 0x0000001f0700780c */ /* 0x000fe20003f05270 */
[----:B------:R-:W-:-:S05]  /*165d0*/  IMAD.IADD R5, R19, 0x1, R7 ;  /* 0x0000000113057824 */ /* 0x000fca00078e0207 */
        /* <DEDUP_REMOVED lines=15> */
[----:B------:R-:W-:Y:S02]  /*166d0*/  IMAD.IADD R0, R5, 0x1, R0 ;  /* 0x0000000105007824 */ /* 0x000fe400078e0200 */
[----:B------:R-:W1:Y:S03]  /*166e0*/  LDC R5, c[0x0][0xc38] ;  /* 0x00030e00ff057b82 */ /* 0x000e660000000800 */
[----:B------:R-:W2:Y:S02]  /*166f0*/  SHFL.UP PT, R6, R0, 0x4, RZ ;  /* 0x0480000000067989 */ /* 0x000ea400000e00ff */
[----:B--2---:R-:W-:-:S05]  /*16700*/  SEL R3, R6, RZ, P3 ;  /* 0x000000ff06037207 */ /* 0x004fca0001800000 */
[----:B------:R-:W-:Y:S02]  /*16710*/  IMAD.IADD R6, R0, 0x1, R3 ;  /* 0x0000000100067824 */ /* 0x000fe400078e0203 */
[----:B------:R-:W-:Y:S04]  /*16720*/  SHFL.IDX PT, R0, R16, RZ, 0x1f ;  /* 0x00001fff10007589 */ /* 0x000fe800000e0000 */
[----:B------:R-:W2:Y:S02]  /*16730*/  SHFL.UP PT, R2, R6, 0x8, RZ ;  /* 0x0500000006027989 */ /* 0x000ea400000e00ff */
[----:B--2---:R-:W-:-:S05]  /*16740*/  SEL R3, R2, RZ, P4 ;  /* 0x000000ff02037207 */ /* 0x004fca0002000000 */
[----:B0-----:R-:W-:-:S05]  /*16750*/  IMAD.IADD R8, R6, 0x1, R3 ;  /* 0x0000000106087824 */ /* 0x001fca00078e0203 */
[----:B------:R-:W0:Y:S02]  /*16760*/  SHFL.UP PT, R2, R8, 0x10, RZ ;  /* 0x0600000008027989 */ /* 0x000e2400000e00ff */
[----:B0-----:R-:W-:Y:S02]  /*16770*/  SEL R7, R2, RZ, P5 ;  /* 0x000000ff02077207 */ /* 0x001fe40002800000 */
[----:B------:R-:W-:Y:S03]  /*16780*/  SHFL.IDX PT, R2, R16, 0x1, 0x1f ;  /* 0x00201f0010027f89 */ /* 0x000fe600000e0000 */
[----:B------:R-:W-:-:S05]  /*16790*/  IMAD.IADD R7, R8, 0x1, R7 ;  /* 0x0000000108077824 */ /* 0x000fca00078e0207 */
[----:B------:R-:W1:Y:S02]  /*167a0*/  SHFL.IDX PT, R3, R7, 0x1f, 0x1f ;  /* 0x03e01f0007037f89 */ /* 0x000e6400000e0000 */
[----:B-1----:R-:W-:-:S04]  /*167b0*/  IMAD R3, R3, R5, RZ ;  /* 0x0000000503037224 */ /* 0x002fc800078e02ff */
[----:B------:R-:W-:-:S05]  /*167c0*/  IMAD.IADD R16, R2, 0x1, R3 ;  /* 0x0000000102107824 */ /* 0x000fca00078e0203 */
[----:B------:R-:W-:-:S13]  /*167d0*/  ISETP.GT.AND P6, PT, R16, R0, PT ;  /* 0x000000001000720c */ /* 0x000fda0003fc4270 */
[----:B------:R-:W-:Y:S05]  /*167e0*/  @P6 BRA `(.L_x_11686) ;  /* 0x00000000008c6947 */ /* 0x000fea0003800000 */
.L_x_11690:
        /* <DEDUP_REMOVED lines=13> */
.L_x_11689:
[----:B------:R-:W-:Y:S05]  /*168c0*/  BSYNC B0 ;  /* 0x0000000000007941 */ /* 0x000fea0003800000 */
.L_x_11688:
        /* <DEDUP_REMOVED lines=21> */
.L_x_11686:
[----:B------:R-:W-:-:S04]  /*16a20*/  IMAD.IADD R16, R16, 0x1, -R3 ;  /* 0x0000000110107824 */ /* 0x000fc800078e0a03 */
[----:B------:R-:W-:-:S05]  /*16a30*/  IMAD R3, R7, R5, R16 ;  /* 0x0000000507037224 */ /* 0x000fca00078e0210 */
[----:B------:R-:W-:Y:S02]  /*16a40*/  ISETP.GT.AND P0, PT, R3, R0, PT ;  /* 0x000000000300720c */ /* 0x000fe40003f04270 */
[----:B------:R-:W0:Y:S11]  /*16a50*/  LDC.64 R2, c[0x0][0xc90] ;  /* 0x00032400ff027b82 */ /* 0x000e360000000a00 */
[----:B------:R-:W-:-:S04]  /*16a60*/  VOTE.ANY R9, PT, !P0 ;  /* 0x0000000000097806 */ /* 0x000fc800040e0100 */
[----:B------:R-:W1:Y:S01]  /*16a70*/  POPC R8, R9 ;  /* 0x0000000900087309 */ /* 0x000e620000000000 */
[----:B------:R-:W-:Y:S01]  /*16a80*/  ISETP.NE.AND P0, PT, R9, RZ, PT ;  /* 0x000000ff0900720c */ /* 0x000fe20003f05270 */
[----:B-1----:R-:W1:Y:S01]  /*16a90*/  SHFL.IDX PT, R4, R4, R8, 0x1f ;  /* 0x00001f0804047589 */ /* 0x002e6200000e0000 */
[----:B------:R-:W-:-:S04]  /*16aa0*/  IMAD.IADD R19, R8, 0x1, R19 ;  /* 0x0000000108137824 */ /* 0x000fc800078e0213 */
[----:B0-----:R-:W-:-:S05]  /*16ab0*/  IMAD.WIDE R2, R19, 0x4, R2 ;  /* 0x0000000413027825 */ /* 0x001fca00078e0202 */
[----:B------:R0:W5:Y:S02]  /*16ac0*/  LDG.E R6, desc[UR54][R2.64] ;  /* 0x0000003602067981 */ /* 0x000164000c1e1900 */
[----:B0-----:R-:W-:Y:S01]  /*16ad0*/  IMAD.MOV.U32 R2, RZ, RZ, RZ ;  /* 0x000000ffff027224 */ /* 0x001fe200078e00ff */
[----:B-1----:R-:W-:Y:S01]  /*16ae0*/  R2UR UR7, R4 ;  /* 0x00000000040772ca */ /* 0x002fe200000e0000 */
[----:B------:R-:W-:-:S14]  /*16af0*/  @!P0 BRA `(.L_x_11691) ;  /* 0x0000000000088947 */ /* 0x000fdc0003800000 */
[----:B------:R-:W-:-:S06]  /*16b00*/  VIADD R2, R8, 0xffffffff ;  /* 0xffffffff08027836 */ /* 0x000fcc0000000000 */
[----:B------:R0:W1:Y:S02]  /*16b10*/  SHFL.IDX PT, R2, R7, R2, 0x1f ;  /* 0x00001f0207027589 */ /* 0x00006400000e0000 */
.L_x_11691:
[----:B-----5:R-:W-:Y:S02]  /*16b20*/  IMAD R4, R6, UR7, RZ ;  /* 0x0000000706047c24 */ /* 0x020fe4000f8e02ff */
[----:B-1----:R-:W-:-:S03]  /*16b30*/  IMAD R16, R2, R5, R16 ;  /* 0x0000000502107224 */ /* 0x002fc600078e0210 */
[----:B0-----:R-:W-:Y:S01]  /*16b40*/  IABS R7, R4 ;  /* 0x0000000400077213 */ /* 0x001fe20000000000 */
        /* <DEDUP_REMOVED lines=24> */
[----:B------:R-:W-:-:S04]  /*16cd0*/  IMAD R3, R6, R2, RZ ;  /* 0x0000000206037224 */ /* 0x000fc800078e02ff */
[----:B------:R-:W-:-:S05]  /*16ce0*/  IMAD.MOV R7, RZ, RZ, -R3 ;  /* 0x000000ffff077224 */ /* 0x000fca00078e0a03 */
[----:B------:R-:W-:-:S04]  /*16cf0*/  VIADDMNMX R7, R7, R5, R6, PT ;  /* 0x0000000507077246 */ /* 0x000fc80003800106 */
[----:B------:R-:W-:Y:S01]  /*16d00*/  R2UR UR9, R7 ;  /* 0x00000000070972ca */ /* 0x000fe200000e0000 */
[----:B------:R-:W-:-:S04]  /*16d10*/  IMAD.MOV R7, RZ, RZ, -R2 ;  /* 0x000000ffff077224 */ /* 0x000fc800078e0a02 */
[----:B------:R-:W-:-:S05]  /*16d20*/  IMAD R0, R4, R7, R0 ;  /* 0x0000000704007224 */ /* 0x000fca00078e0200 */
[----:B------:R-:W-:-:S03]  /*16d30*/  IABS R2, R0 ;  /* 0x0000000000027213 */ /* 0x000fc60000000000 */
[----:B------:R-:W-:Y:S02]  /*16d40*/  IABS R5, UR9 ;  /* 0x0000000900057c13 */ /* 0x000fe40008000000 */
[----:B------:R-:W-:Y:S02]  /*16d50*/  R2UR UR8, R2 ;  /* 0x00000000020872ca */ /* 0x000fe400000e0000 */
[----:B------:R-:W0:Y:S01]  /*16d60*/  I2F.RP R6, R5 ;  /* 0x0000000500067306 */ /* 0x000e220000209400 */
[----:B------:R-:W-:Y:S02]  /*16d70*/  R2UR UR6, R5 ;  /* 0x00000000050672ca */ /* 0x000fe400000e0000 */
[----:B------:R-:W-:-:S05]  /*16d80*/  IABS R2, UR9 ;  /* 0x0000000900027c13 */ /* 0x000fca0008000000 */
[----:B------:R-:W-:Y:S01]  /*16d90*/  IMAD.MOV R2, RZ, RZ, -R2 ;  /* 0x000000ffff027224 */ /* 0x000fe200078e0a02 */
        /* <DEDUP_REMOVED lines=10> */
[C---:B------:R-:W-:Y:S01]  /*16e40*/  R2UR UR4, R0.reuse ;  /* 0x00000000000472ca */ /* 0x040fe200000e0000 */
[----:B------:R-:W-:Y:S02]  /*16e50*/  IMAD.IADD R0, R0, 0x1, R3 ;  /* 0x0000000100007824 */ /* 0x000fe400078e0203 */
        /* <DEDUP_REMOVED lines=19> */
.L_x_11687:
[----:B------:R-:W0:Y:S01]  /*16f90*/  LDC R19, c[0x0][0xc3c] ;  /* 0x00030f00ff137b82 */ /* 0x000e220000000800 */
[----:B------:R-:W-:Y:S01]  /*16fa0*/  IMAD.MOV.U32 R16, RZ, RZ, R0 ;  /* 0x000000ffff107224 */ /* 0x000fe200078e0000 */
[----:B------:R-:W-:Y:S01]  /*16fb0*/  UMOV UR4, URZ ;  /* 0x0000003f00047c82 */ /* 0x000fe20008000000 */
[----:B------:R-:W-:-:S07]  /*16fc0*/  IMAD.MOV.U32 R18, RZ, RZ, RZ ;  /* 0x000000ffff127224 */ /* 0x000fce00078e00ff */
.L_x_11692:
[----:B------:R1:W2:Y:S01]  /*16fd0*/  LDL R2, [R1+0xc] ;  /* 0x00000c0001027983 */ /* 0x0002a20000100800 */
[----:B------:R-:W3:Y:S02]  /*16fe0*/  S2R R0, SR_TID.X ;  /* 0x0000000000007919 */ /* 0x000ee40000002100 */
[----:B---3--:R-:W-:Y:S01]  /*16ff0*/  LOP3.LUT R0, R0, 0x1f, RZ, 0xc0, !PT ;  /* 0x0000001f00007812 */ /* 0x008fe200078ec0ff */
[----:B------:R-:W-:Y:S03]  /*17000*/  BAR.SYNC.DEFER_BLOCKING 0x4, 0x200 ;  /* 0x0108000000007b1d */ /* 0x000fe60000010000 */
[----:B------:R-:W-:Y:S01]  /*17010*/  ISETP.NE.AND P0, PT, R0, RZ, PT ;  /* 0x000000ff0000720c */ /* 0x000fe20003f05270 */
[----:B-----5:R-:W-:-:S12]  /*17020*/  IMAD.U32 R17, RZ, RZ, UR4 ;  /* 0x00000004ff117e24 */ /* 0x020fd8000f8e00ff */
[----:B------:R-:W-:Y:S01]  /*17030*/  @!P0 MOV R0, 0x400 ;  /* 0x0000040000008802 */ /* 0x000fe20000000f00 */
[----:B--2---:R-:W2:Y:S03]  /*17040*/  @!P0 S2R R2, SR_CgaCtaId ;  /* 0x0000000000028919 */ /* 0x004ea60000008800 */
[----:B--2---:R-:W-:Y:S01]  /*17050*/  @!P0 LEA R22, R2, R0, 0x18 ;  /* 0x0000000002168211 */ /* 0x004fe200078ec0ff */
[----:B------:R1:W-:Y:S04]  /*17060*/  @!P0 STL [R1+0xc], R2 ;  /* 0x00000c0201008387 */ /* 0x0003e80000100800 */
[----:B0-----:R1:W-:Y:S01]  /*17070*/  @!P0 STS.128 [R22+0x19cd0], R16 ;  /* 0x019cd01016008388 */ /* 0x0013e20000000c00 */
[----:B------:R-:W-:Y:S06]  /*17080*/  BAR.ARV 0x5, 0x200 ;  /* 0x0148000000007b1d */ /* 0x000fec0000002000 */
.L_x_11685:
[----:B------:R-:W-:Y:S02]  /*17090*/  ULDC UR5, c[0x0][0xc3c] ;  /* 0x00030f0000057ab9 */ /* 0x000fe40000000800 */
[----:B------:R-:W-:-:S13]  /*170a0*/  ISETP.GE.AND P0, PT, R19, UR5, PT ;  /* 0x0000000513007c0c */ /* 0x000fda000bf06270 */
[----:B------:R-:W-:Y:S05]  /*170b0*/  @!P0 BRA `(.L_x_11693) ;  /* 0xffffffb000708947 */ /* 0x000fea000383ffff */
.L_x_11612:
[----:B------:R-:W2:Y:S01]  /*170c0*/  LDL.LU R0, [R1+0x28] ;  /* 0x0000280001007983 */ /* 0x000ea20000300800 */
        /* <DEDUP_REMOVED lines=11> */
.L_x_11754:
[----:B------:R-:W-:Y:S05]  /*17180*/  BSYNC B0 ;  /* 0x0000000000007941 */ /* 0x000fea0003800000 */
.L_x_11694:
[----:B------:R-:W-:-:S03]  /*17190*/  UMOV UR4, 0xffffffff ;  /* 0xffffffff00047882 */ /* 0x000fc60000000000 */
[----:B------:R-:W-:Y:S05]  /*171a0*/  BRA.DIV UR4, `(.L_x_11696) ;  /* 0x0000001a04507947 */ /* 0x000fea000b800000 */
[----:B0-----:R-:W0:Y:S02]  /*171b0*/  S2R R0, SR_TID.X ;  /* 0x0000000000007919 */ /* 0x001e240000002100 */
[----:B0-----:R-:W-:-:S04]  /*171c0*/  SHF.R.U32.HI R0, RZ, 0x5, R0 ;  /* 0x00000005ff007819 */ /* 0x001fc80000011600 */
[----:B------:R-:W-:-:S05]  /*171d0*/  LOP3.LUT R0, R0, 0x3, RZ, 0xc0, !PT ;  /* 0x0000000300007812 */ /* 0x000fca00078ec0ff */
[----:B------:R0:W1:Y:S02]  /*171e0*/  SHFL.IDX PT, R14, R0, RZ, 0x1f ;  /* 0x00001fff000e7589 */ /* 0x00006400000e0000 */
.L_x_11757:
[----:B-1----:R-:W-:Y:S01]  /*171f0*/  ISETP.NE.AND P0, PT, R14, RZ, PT ;  /* 0x000000ff0e00720c */ /* 0x002fe20003f05270 */
[----:B------:R-:W-:-:S12]  /*17200*/  BSSY B0, `(.L_x_11697) ;  /* 0x000002c000007945 */ /* 0x000fd80003800000 */
[----:B------:R-:W-:Y:S05]  /*17210*/  @P0 BRA `(.L_x_11698) ;  /* 0x0000000000a80947 */ /* 0x000fea0003800000 */
[----:B------:R-:W-:-:S03]  /*17220*/  UMOV UR4, 0xffffffff ;  /* 0xffffffff00047882 */ /* 0x000fc60000000000 */
[----:B------:R-:W-:Y:S05]  /*17230*/  BRA.DIV UR4, `(.L_x_11699) ;  /* 0x0000001a04607947 */ /* 0x000fea000b800000 */
[----:B------:R-:W-:-:S13]  /*17240*/  ELECT P6, URZ, PT ;  /* 0x00000000003f782f */ /* 0x000fda00038c0000 */
.L_x_11760:
[----:B------:R-:W-:Y:S05]  /*17250*/  @!P6 BRA `(.L_x_11698) ;  /* 0x000000000098e947 */ /* 0x000fea0003800000 */
[----:B------:R-:W-:-:S06]  /*17260*/  ULOP3.LUT UR4, UR38, 0x2, URZ, 0xfc, !UPT ;  /* 0x0000000226047892 */ /* 0x000fcc000f8efc3f */
[----:B0-----:R-:W-:-:S05]  /*17270*/  IMAD.U32 R0, RZ, RZ, UR4 ;  /* 0x00000004ff007e24 */ /* 0x001fca000f8e00ff */
[----:B------:R-:W-:-:S13]  /*17280*/  ISETP.NE.AND P0, PT, R0, 0x3, PT ;  /* 0x000000030000780c */ /* 0x000fda0003f05270 */
[----:B------:R-:W-:Y:S05]  /*17290*/  @!P0 BRA `(.L_x_11700) ;  /* 0x0000000000048947 */ /* 0x000fea0003800000 */
[----:B------:R-:W-:Y:S01]  /*172a0*/  BPT.TRAP 0x1 ;  /* 0x000000040000795c */ /* 0x000fe20000300000 */
.L_x_11700:
[----:B------:R-:W-:Y:S01]  /*172b0*/  IMAD R5, R24, 0x8, R7 ;  /* 0x0000000818057824 */ /* 0x000fe200078e0207 */
[----:B------:R-:W-:Y:S01]  /*172c0*/  SHF.L.U32 R0, R28, 0x1f, RZ ;  /* 0x0000001f1c007819 */ /* 0x000fe200000006ff */
[----:B------:R-:W-:-:S03]  /*172d0*/  VIADD R24, R24, 0x1 ;  /* 0x0000000118187836 */ /* 0x000fc60000000000 */
[----:B------:R-:W0:Y:S02]  /*172e0*/  SYNCS.PHASECHK.TRANS64.TRYWAIT P1, [R5+URZ+0x19c40], R0 ;  /* 0x019c4000050075a7 */ /* 0x000e24000802017f */
[----:B------:R-:W-:-:S04]  /*172f0*/  ISETP.NE.AND P2, PT, R24, 0x2, PT ;  /* 0x000000021800780c */ /* 0x000fc80003f45270 */
[----:B------:R-:W-:Y:S01]  /*17300*/  SEL R3, RZ, 0x1, P2 ;  /* 0x00000001ff037807 */ /* 0x000fe20001000000 */
[----:B0-----:R-:W-:Y:S08]  /*17310*/  @!P1 BRA `(.L_x_11701) ;  /* 0x0000001800489947 */ /* 0x001ff00003800000 */
.L_x_11761:
[----:B------:R-:W-:Y:S02]  /*17320*/  SEL R24, R24, RZ, P2 ;  /* 0x000000ff18187207 */ /* 0x000fe40001000000 */
[----:B------:R-:W-:Y:S01]  /*17330*/  LOP3.LUT R2, R28, R3, RZ, 0x3c, !PT ;  /* 0x000000031c027212 */ /* 0x000fe200078e3cff */
[----:B------:R-:W-:Y:S06]  /*17340*/  @!P0 BRA `(.L_x_11702) ;  /* 0x0000000000048947 */ /* 0x000fec0003800000 */
[----:B------:R-:W-:Y:S01]  /*17350*/  BPT.TRAP 0x1 ;  /* 0x000000040000795c */ /* 0x000fe20000300000 */
.L_x_11702:
[----:B------:R-:W-:Y:S01]  /*17360*/  IMAD R3, R24, 0x8, R7 ;  /* 0x0000000818037824 */ /* 0x000fe200078e0207 */
[----:B------:R-:W-:-:S04]  /*17370*/  SHF.L.U32 R2, R2, 0x1f, RZ ;  /* 0x0000001f02027819 */ /* 0x000fc800000006ff */
[----:B------:R-:W1:Y:S02]  /*17380*/  SYNCS.PHASECHK.TRANS64.TRYWAIT P1, [R3+URZ+0x19c40], R2 ;  /* 0x019c4002030075a7 */ /* 0x000e64000802017f */
[----:B-1----:R-:W-:Y:S05]  /*17390*/  @!P1 BRA `(.L_x_11703) ;  /* 0x00000018003c9947 */ /* 0x002fea0003800000 */
.L_x_11762:
[----:B------:R-:W-:Y:S05]  /*173a0*/  @!P0 BRA `(.L_x_11704) ;  /* 0x0000000000048947 */ /* 0x000fea0003800000 */
[----:B------:R-:W-:Y:S01]  /*173b0*/  BPT.TRAP 0x1 ;  /* 0x000000040000795c */ /* 0x000fe20000300000 */
.L_x_11704:
[----:B------:R-:W2:Y:S02]  /*173c0*/  SYNCS.PHASECHK.TRANS64.TRYWAIT P1, [R5+URZ+0x19c60], R0 ;  /* 0x019c6000050075a7 */ /* 0x000ea4000802017f */
[----:B--2---:R-:W-:Y:S05]  /*173d0*/  @!P1 BRA `(.L_x_11705) ;  /* 0x0000001800409947 */ /* 0x004fea0003800000 */
.L_x_11763:
[----:B------:R-:W-:Y:S05]  /*173e0*/  @!P0 BRA `(.L_x_11706) ;  /* 0x0000000000048947 */ /* 0x000fea0003800000 */
[----:B------:R-:W-:Y:S01]  /*173f0*/  BPT.TRAP 0x1 ;  /* 0x000000040000795c */ /* 0x000fe20000300000 */
.L_x_11706:
[----:B------:R-:W3:Y:S02]  /*17400*/  SYNCS.PHASECHK.TRANS64.TRYWAIT P1, [R3+URZ+0x19c60], R2 ;  /* 0x019c6002030075a7 */ /* 0x000ee4000802017f */
[----:B---3--:R-:W-:Y:S05]  /*17410*/  @!P1 BRA `(.L_x_11707) ;  /* 0x0000001800449947 */ /* 0x008fea0003800000 */
.L_x_11764:
[----:B------:R-:W-:Y:S05]  /*17420*/  @!P0 BRA `(.L_x_11708) ;  /* 0x0000000000048947 */ /* 0x000fea0003800000 */
[----:B------:R-:W-:Y:S01]  /*17430*/  BPT.TRAP 0x1 ;  /* 0x000000040000795c */ /* 0x000fe20000300000 */
.L_x_11708:
[----:B------:R-:W4:Y:S02]  /*17440*/  SYNCS.PHASECHK.TRANS64.TRYWAIT P1, [R5+URZ+0x19c80], R0 ;  /* 0x019c8000050075a7 */ /* 0x000f24000802017f */
[----:B----4-:R-:W-:Y:S05]  /*17450*/  @!P1 BRA `(.L_x_11709) ;  /* 0x0000001800489947 */ /* 0x010fea0003800000 */
.L_x_11765:
[----:B------:R-:W-:Y:S05]  /*17460*/  @!P0 BRA `(.L_x_11710) ;  /* 0x0000000000048947 */ /* 0x000fea0003800000 */
[----:B------:R-:W-:Y:S01]  /*17470*/  BPT.TRAP 0x1 ;  /* 0x000000040000795c */ /* 0x000fe20000300000 */
.L_x_11710:
[----:B------:R0:W0:Y:S02]  /*17480*/  SYNCS.PHASECHK.TRANS64.TRYWAIT P0, [R3+URZ+0x19c80], R2 ;  /* 0x019c8002030075a7 */ /* 0x000024000800017f */
[----:B0-----:R-:W-:Y:S05]  /*17490*/  @!P0 NANOSLEEP.SYNCS 0x989680 ;  /* 0x009896800000895d */ /* 0x001fea0003900000 */
[----:B------:R-:W0:Y:S02]  /*174a0*/  @!P0 SYNCS.PHASECHK.TRANS64 P0, [R3+URZ+0x19c80], R2 ;  /* 0x019c8002030085a7 */ /* 0x000e24000800007f */
[----:B0-----:R-:W-:Y:S05]  /*174b0*/  @!P0 BRA `(.L_x_11710) ;  /* 0xfffffffc00f08947 */ /* 0x001fea000383ffff */
.L_x_11698:
[----:B------:R-:W-:Y:S05]  /*174c0*/  BSYNC B0 ;  /* 0x0000000000007941 */ /* 0x000fea0003800000 */
.L_x_11697:
[----:B------:R-:W-:Y:S05]  /*174d0*/  EXIT ;  /* 0x000000000000794d */ /* 0x000fea0003800000 */
.L_x_11515:
[----:B0-----:R-:W-:-:S04]  /*174e0*/  IMAD.U32 R3, RZ, RZ, UR46 ;  /* 0x0000002eff037e24 */ /* 0x001fc8000f8e00ff */
[----:B------:R0:W1:Y:S03]  /*174f0*/  SYNCS.PHASECHK.TRANS64.TRYWAIT P1, [R3+URZ+0x19c00], R6 ;  /* 0x019c0006030075a7 */ /* 0x000066000802017f */
[----:B-1----:R-:W-:Y:S05]  /*17500*/  @!P1 NANOSLEEP.SYNCS 0x989680 ;  /* 0x009896800000995d */ /* 0x002fea0003900000 */
[----:B------:R-:W1:Y:S02]  /*17510*/  @!P1 SYNCS.PHASECHK.TRANS64 P1, [R3+URZ+0x19c00], R6 ;  /* 0x019c0006030095a7 */ /* 0x000e64000802007f */
[----:B-1----:R-:W-:Y:S05]  /*17520*/  @!P1 BRA `(.L_x_11515) ;  /* 0xfffffffc00ec9947 */ /* 0x002fea000383ffff */
[----:B------:R-:W-:Y:S05]  /*17530*/  BRA `(.L_x_11711) ;  /* 0xfffffea800147947 */ /* 0x000fea000383ffff */
.L_x_11519:
[----:B--2---:R2:W3:Y:S02]  /*17540*/  SYNCS.PHASECHK.TRANS64.TRYWAIT P1, [R21+URZ+0x19c30], R2 ;  /* 0x019c3002150075a7 */ /* 0x0044e4000802017f */
[----:B---3--:R-:W-:Y:S05]  /*17550*/  @!P1 NANOSLEEP.SYNCS 0x989680 ;  /* 0x009896800000995d */ /* 0x008fea0003900000 */
[----:B------:R-:W3:Y:S02]  /*17560*/  @!P1 SYNCS.PHASECHK.TRANS64 P1, [R21+URZ+0x19c30], R2 ;  /* 0x019c3002150095a7 */ /* 0x000ee4000802007f */
[----:B---3--:R-:W-:Y:S05]  /*17570*/  @!P1 BRA `(.L_x_11519) ;  /* 0xfffffffc00f09947 */ /* 0x008fea000383ffff */
[----:B------:R-:W-:Y:S05]  /*17580*/  BRA `(.L_x_11518) ;  /* 0xfffffea800307947 */ /* 0x000fea000383ffff */
.L_x_11536:
[----:B-1----:R-:W-:-:S04]  /*17590*/  IMAD.U32 R8, RZ, RZ, UR20 ;  /* 0x00000014ff087e24 */ /* 0x002fc8000f8e00ff */
[----:B------:R1:W2:Y:S03]  /*175a0*/  SYNCS.PHASECHK.TRANS64.TRYWAIT P1, [R8+URZ+0x19c30], R7 ;  /* 0x019c3007080075a7 */ /* 0x0002a6000802017f */
[----:B--2---:R-:W-:Y:S05]  /*175b0*/  @!P1 NANOSLEEP.SYNCS 0x989680 ;  /* 0x009896800000995d */ /* 0x004fea0003900000 */
[----:B------:R-:W2:Y:S02]  /*175c0*/  @!P1 SYNCS.PHASECHK.TRANS64 P1, [R8+URZ+0x19c30], R7 ;  /* 0x019c3007080095a7 */ /* 0x000ea4000802007f */
[----:B--2---:R-:W-:Y:S05]  /*175d0*/  @!P1 BRA `(.L_x_11536) ;  /* 0xfffffffc00ec9947 */ /* 0x004fea000383ffff */
[----:B------:R-:W-:Y:S05]  /*175e0*/  BRA `(.L_x_11535) ;  /* 0xfffffee000c07947 */ /* 0x000fea000383ffff */
.L_x_11540:
[----:B-1----:R-:W-:-:S04]  /*175f0*/  IMAD.U32 R8, RZ, RZ, UR11 ;  /* 0x0000000bff087e24 */ /* 0x002fc8000f8e00ff */
[----:B------:R1:W2:Y:S03]  /*17600*/  SYNCS.PHASECHK.TRANS64.TRYWAIT P1, [R8+URZ+0x19c50], R7 ;  /* 0x019c5007080075a7 */ /* 0x0002a6000802017f */
[----:B--2---:R-:W-:Y:S05]  /*17610*/  @!P1 NANOSLEEP.SYNCS 0x989680 ;  /* 0x009896800000995d */ /* 0x004fea0003900000 */
[----:B------:R-:W2:Y:S02]  /*17620*/  @!P1 SYNCS.PHASECHK.TRANS64 P1, [R8+URZ+0x19c50], R7 ;  /* 0x019c5007080095a7 */ /* 0x000ea4000802007f */
[----:B--2---:R-:W-:Y:S05]  /*17630*/  @!P1 BRA `(.L_x_11540) ;  /* 0xfffffffc00ec9947 */ /* 0x004fea000383ffff */
[----:B------:R-:W-:Y:S05]  /*17640*/  BRA `(.L_x_11539) ;  /* 0xfffffee400107947 */ /* 0x000fea000383ffff */
.L_x_11559:
[----:B-1----:R-:W-:-:S04]  /*17650*/  IMAD.U32 R8, RZ, RZ, UR6 ;  /* 0x00000006ff087e24 */ /* 0x002fc8000f8e00ff */
[----:B------:R1:W2:Y:S03]  /*17660*/  SYNCS.PHASECHK.TRANS64.TRYWAIT P1, [R8+URZ+0x19c30], R7 ;  /* 0x019c3007080075a7 */ /* 0x0002a6000802017f */
[----:B--2---:R-:W-:Y:S05]  /*17670*/  @!P1 NANOSLEEP.SYNCS 0x989680 ;  /* 0x009896800000995d */ /* 0x004fea0003900000 */
[----:B------:R-:W2:Y:S02]  /*17680*/  @!P1 SYNCS.PHASECHK.TRANS64 P1, [R8+URZ+0x19c30], R7 ;  /* 0x019c3007080095a7 */ /* 0x000ea4000802007f */
[----:B--2---:R-:W-:Y:S05]  /*17690*/  @!P1 BRA `(.L_x_11559) ;  /* 0xfffffffc00ec9947 */ /* 0x004fea000383ffff */
[----:B------:R-:W-:Y:S05]  /*176a0*/  BRA `(.L_x_11558) ;  /* 0xffffff1800687947 */ /* 0x000fea000383ffff */
.L_x_11563:
[----:B-1----:R-:W-:-:S04]  /*176b0*/  IMAD.U32 R8, RZ, RZ, UR11 ;  /* 0x0000000bff087e24 */ /* 0x002fc8000f8e00ff */
[----:B------:R1:W2:Y:S03]  /*176c0*/  SYNCS.PHASECHK.TRANS64.TRYWAIT P1, [R8+URZ+0x19c50], R7 ;  /* 0x019c5007080075a7 */ /* 0x0002a6000802017f */
[----:B--2---:R-:W-:Y:S05]  /*176d0*/  @!P1 NANOSLEEP.SYNCS 0x989680 ;  /* 0x009896800000995d */ /* 0x004fea0003900000 */
[----:B------:R-:W2:Y:S02]  /*176e0*/  @!P1 SYNCS.PHASECHK.TRANS64 P1, [R8+URZ+0x19c50], R7 ;  /* 0x019c5007080095a7 */ /* 0x000ea4000802007f */
[----:B--2---:R-:W-:Y:S05]  /*176f0*/  @!P1 BRA `(.L_x_11563) ;  /* 0xfffffffc00ec9947 */ /* 0x004fea000383ffff */
[----:B------:R-:W-:Y:S05]  /*17700*/  BRA `(.L_x_11562) ;  /* 0xffffff1800b87947 */ /* 0x000fea000383ffff */
.L_x_11571:
[----:B-1----:R-:W-:-:S04]  /*17710*/  IMAD.U32 R8, RZ, RZ, UR6 ;  /* 0x00000006ff087e24 */ /* 0x002fc8000f8e00ff */
[----:B------:R1:W2:Y:S03]  /*17720*/  SYNCS.PHASECHK.TRANS64.TRYWAIT P1, [R8+URZ+0x19c30], R7 ;  /* 0x019c3007080075a7 */ /* 0x0002a6000802017f */
[----:B--2---:R-:W-:Y:S05]  /*17730*/  @!P1 NANOSLEEP.SYNCS 0x989680 ;  /* 0x009896800000995d */ /* 0x004fea0003900000 */
[----:B------:R-:W2:Y:S02]  /*17740*/  @!P1 SYNCS.PHASECHK.TRANS64 P1, [R8+URZ+0x19c30], R7 ;  /* 0x019c3007080095a7 */ /* 0x000ea4000802007f */
[----:B--2---:R-:W-:Y:S05]  /*17750*/  @!P1 BRA `(.L_x_11571) ;  /* 0xfffffffc00ec9947 */ /* 0x004fea000383ffff */
[----:B------:R-:W-:Y:S05]  /*17760*/  BRA `(.L_x_11570) ;  /* 0xffffff3c00407947 */ /* 0x000fea000383ffff */
.L_x_11575:
[----:B-1----:R-:W-:-:S04]  /*17770*/  IMAD.U32 R8, RZ, RZ, UR11 ;  /* 0x0000000bff087e24 */ /* 0x002fc8000f8e00ff */
[----:B------:R1:W2:Y:S03]  /*17780*/  SYNCS.PHASECHK.TRANS64.TRYWAIT P1, [R8+URZ+0x19c50], R7 ;  /* 0x019c5007080075a7 */ /* 0x0002a6000802017f */
[----:B--2---:R-:W-:Y:S05]  /*17790*/  @!P1 NANOSLEEP.SYNCS 0x989680 ;  /* 0x009896800000995d */ /* 0x004fea0003900000 */
[----:B------:R-:W2:Y:S02]  /*177a0*/  @!P1 SYNCS.PHASECHK.TRANS64 P1, [R8+URZ+0x19c50], R7 ;  /* 0x019c5007080095a7 */ /* 0x000ea4000802007f */
[----:B--2---:R-:W-:Y:S05]  /*177b0*/  @!P1 BRA `(.L_x_11575) ;  /* 0xfffffffc00ec9947 */ /* 0x004fea000383ffff */
[----:B------:R-:W-:Y:S05]  /*177c0*/  BRA `(.L_x_11574) ;  /* 0xffffff3c00907947 */ /* 0x000fea000383ffff */
.L_x_11590:
[----:B-1----:R-:W-:-:S04]  /*177d0*/  IMAD.U32 R5, RZ, RZ, UR14 ;  /* 0x0000000eff057e24 */ /* 0x002fc8000f8e00ff */
[----:B------:R1:W2:Y:S03]  /*177e0*/  SYNCS.PHASECHK.TRANS64.TRYWAIT P1, [R5+URZ+0x19c50], R0 ;  /* 0x019c5000050075a7 */ /* 0x0002a6000802017f */
[----:B--2---:R-:W-:Y:S05]  /*177f0*/  @!P1 NANOSLEEP.SYNCS 0x989680 ;  /* 0x009896800000995d */ /* 0x004fea0003900000 */
[----:B------:R-:W2:Y:S02]  /*17800*/  @!P1 SYNCS.PHASECHK.TRANS64 P1, [R5+URZ+0x19c50], R0 ;  /* 0x019c5000050095a7 */ /* 0x000ea4000802007f */
[----:B--2---:R-:W-:Y:S05]  /*17810*/  @!P1 BRA `(.L_x_11590) ;  /* 0xfffffffc00ec9947 */ /* 0x004fea000383ffff */
[----:B------:R-:W-:Y:S05]  /*17820*/  BRA `(.L_x_11589) ;  /* 0xffffff7000247947 */ /* 0x000fea000383ffff */
.L_x_11633:
        /* <DEDUP_REMOVED lines=10> */
.L_x_11712:
[----:B------:R-:W-:Y:S05]  /*178d0*/  BRA `(.L_x_11713) ;  /* 0xffffffbc00307947 */ /* 0x000fea000383ffff */
.L_x_11636:
[----:B-1----:R1:W2:Y:S02]  /*178e0*/  SYNCS.PHASECHK.TRANS64.TRYWAIT P0, [R5+URZ+0x19c80], R26 ;  /* 0x019c801a050075a7 */ /* 0x0022a4000800017f */
[----:B--2---:R-:W-:Y:S05]  /*178f0*/  @!P0 NANOSLEEP.SYNCS 0x989680 ;  /* 0x009896800000895d */ /* 0x004fea0003900000 */
[----:B------:R-:W2:Y:S02]  /*17900*/  @!P0 SYNCS.PHASECHK.TRANS64 P0, [R5+URZ+0x19c80], R26 ;  /* 0x019c801a050085a7 */ /* 0x000ea4000800007f */
[----:B--2---:R-:W-:Y:S05]  /*17910*/  @!P0 BRA `(.L_x_11636) ;  /* 0xfffffffc00f08947 */ /* 0x004fea000383ffff */
[----:B------:R-:W-:Y:S05]  /*17920*/  BRA `(.L_x_11714) ;  /* 0xffffffbc00447947 */ /* 0x000fea000383ffff */
.L_x_11637:
        /* <DEDUP_REMOVED lines=8> */
.L_x_11716:
[----:B------:R-:W-:Y:S05]  /*179b0*/  BSYNC B0 ;  /* 0x0000000000007941 */ /* 0x000fea0003800000 */
.L_x_11715:
[----:B------:R-:W0:Y:S01]  /*179c0*/  S2R R7, SR_TID.X ;  /* 0x0000000000077919 */ /* 0x000e220000002100 */
[----:B------:R-:W-:Y:S02]  /*179d0*/  IMAD.MOV.U32 R13, RZ, RZ, R8 ;  /* 0x000000ffff0d7224 */ /* 0x000fe400078e0008 */
[----:B------:R-:W-:Y:S02]  /*179e0*/  IMAD.MOV.U32 R12, RZ, RZ, RZ ;  /* 0x000000ffff0c7224 */ /* 0x000fe400078e00ff */
[----:B------:R-:W-:Y:S02]  /*179f0*/  IMAD.MOV.U32 R11, RZ, RZ, 0x1e1f ;  /* 0x00001e1fff0b7424 */ /* 0x000fe400078e00ff */
[----:B------:R-:W-:Y:S02]  /*17a00*/  IMAD.MOV.U32 R15, RZ, RZ, -0x1 ;  /* 0xffffffffff0f7424 */ /* 0x000fe400078e00ff */
[----:B------:R-:W-:-:S07]  /*17a10*/  IMAD.MOV.U32 R4, RZ, RZ, R14 ;  /* 0x000000ffff047224 */ /* 0x000fce00078e000e */
[----:B0-----:R-:W-:Y:S05]  /*17a20*/  WARPSYNC.COLLECTIVE R15, `(.L_x_11717) ;  /* 0x000000000f087348 */ /* 0x001fea0003c00000 */
[----:B------:R1:W2:Y:S02]  /*17a30*/  SHFL.IDX P6, R14, R13, R12, R11 ;  /* 0x0000000c0d0e7389 */ /* 0x0002a400000c000b */
[----:B012---:R-:W-:Y:S01]  /*17a40*/  ENDCOLLECTIVE ;  /* 0x000000000000791b */ /* 0x007fe20003800000 */
.L_x_11717:
[----:B------:R-:W0:Y:S01]  /*17a50*/  LDC R11, c[0x0][0x2f4] ;  /* 0x0000bd00ff0b7b82 */ /* 0x000e220000000800 */
[----:B------:R-:W-:Y:S02]  /*17a60*/  IMAD.MOV.U32 R13, RZ, RZ, R9 ;  /* 0x000000ffff0d7224 */ /* 0x000fe400078e0009 */
[----:B------:R-:W-:Y:S02]  /*17a70*/  IMAD.SHL.U32 R15, R7, 0x10, RZ ;  /* 0x00000010070f7824 */ /* 0x000fe400078e00ff */
[----:B------:R-:W-:-:S03]  /*17a80*/  IMAD.MOV.U32 R6, RZ, RZ, R14 ;  /* 0x000000ffff067224 */ /* 0x000fc600078e000e */
[----:B------:R-:W-:-:S04]  /*17a90*/  LOP3.LUT R15, R15, 0x10, RZ, 0xc0, !PT ;  /* 0x000000100f0f7812 */ /* 0x000fc800078ec0ff */
[C---:B------:R-:W-:Y:S02]  /*17aa0*/  IADD3 R6, P1, R15.reuse, R6, RZ ;  /* 0x000000060f067210 */ /* 0x040fe40007f3e0ff */
[----:B------:R-:W-:-:S03]  /*17ab0*/  LOP3.LUT R12, R15, 0x20, RZ, 0xfc, !PT ;  /* 0x000000200f0c7812 */ /* 0x000fc600078efcff */
[----:B------:R-:W-:Y:S02]  /*17ac0*/  IMAD.X R7, RZ, RZ, R4, P1 ;  /* 0x000000ffff077224 */ /* 0x000fe400008e0604 */
[----:B------:R-:W-:Y:S01]  /*17ad0*/  IMAD.IADD R4, R22, 0x1, R10 ;  /* 0x0000000116047824 */ /* 0x000fe200078e020a */
[-C--:B0-----:R-:W-:Y:S02]  /*17ae0*/  ISETP.GE.AND P3, PT, R15, R11.reuse, PT ;  /* 0x0000000b0f00720c */ /* 0x081fe40003f66270 */
        /* <DEDUP_REMOVED lines=17> */
.L_x_11718:
        /* <DEDUP_REMOVED lines=10> */
.L_x_11719:
[----:B------:R-:W-:Y:S01]  /*17ca0*/  IMAD.MOV.U32 R6, RZ, RZ, R14 ;  /* 0x000000ffff067224 */ /* 0x000fe200078e000e */
[----:B------:R-:W-:Y:S06]  /*17cb0*/  BRA `(.L_x_11720) ;  /* 0xffffffbc00307947 */ /* 0x000fec000383ffff */
.L_x_11642:
[----:B---3--:R3:W4:Y:S02]  /*17cc0*/  SYNCS.PHASECHK.TRANS64.TRYWAIT P1, [R5+URZ+0x19c40], R26 ;  /* 0x019c401a050075a7 */ /* 0x008724000802017f */
[----:B----4-:R-:W-:Y:S05]  /*17cd0*/  @!P1 NANOSLEEP.SYNCS 0x989680 ;  /* 0x009896800000995d */ /* 0x010fea0003900000 */
[----:B------:R-:W4:Y:S02]  /*17ce0*/  @!P1 SYNCS.PHASECHK.TRANS64 P1, [R5+URZ+0x19c40], R26 ;  /* 0x019c401a050095a7 */ /* 0x000f24000802007f */
[----:B----4-:R-:W-:Y:S05]  /*17cf0*/  @!P1 BRA `(.L_x_11642) ;  /* 0xfffffffc00f09947 */ /* 0x010fea000383ffff */
[----:B------:R-:W-:Y:S05]  /*17d00*/  BRA `(.L_x_11721) ;  /* 0xffffffbc00a07947 */ /* 0x000fea000383ffff */
.L_x_11643:
        /* <DEDUP_REMOVED lines=8> */
.L_x_11723:
[----:B------:R-:W-:Y:S05]  /*17d90*/  BSYNC B0 ;  /* 0x0000000000007941 */ /* 0x000fea0003800000 */
.L_x_11722:
        /* <DEDUP_REMOVED lines=8> */
.L_x_11724:
[----:B------:R-:W-:Y:S02]  /*17e20*/  IMAD.MOV.U32 R13, RZ, RZ, R6 ;  /* 0x000000ffff0d7224 */ /* 0x000fe400078e0006 */
[----:B------:R-:W-:Y:S02]  /*17e30*/  IMAD.MOV.U32 R12, RZ, RZ, 0x1 ;  /* 0x00000001ff0c7424 */ /* 0x000fe400078e00ff */
[----:B------:R-:W-:-:S07]  /*17e40*/  IMAD.MOV.U32 R3, RZ, RZ, R14 ;  /* 0x000000ffff037224 */ /* 0x000fce00078e000e */
[----:B------:R-:W-:Y:S05]  /*17e50*/  WARPSYNC.COLLECTIVE R15, `(.L_x_11725) ;  /* 0x000000000f087348 */ /* 0x000fea0003c00000 */
[----:B------:R0:W1:Y:S02]  /*17e60*/  SHFL.IDX P6, R14, R13, R12, R11 ;  /* 0x0000000c0d0e7389 */ /* 0x00006400000c000b */
[----:B01----:R-:W-:Y:S01]  /*17e70*/  ENDCOLLECTIVE ;  /* 0x000000000000791b */ /* 0x003fe20003800000 */
.L_x_11725:
        /* <DEDUP_REMOVED lines=10> */
.L_x_11726:
        /* <DEDUP_REMOVED lines=8> */
.L_x_11648:
        /* <DEDUP_REMOVED lines=9> */
.L_x_11728:
[----:B------:R-:W-:Y:S01]  /*18030*/  ISETP.GE.AND P1, PT, R0, R4, PT ;  /* 0x000000040000720c */ /* 0x000fe20003f26270 */
[----:B------:R-:W-:Y:S02]  /*18040*/  IMAD.MOV.U32 R13, RZ, RZ, R6 ;  /* 0x000000ffff0d7224 */ /* 0x000fe400078e0006 */
[----:B------:R-:W-:-:S10]  /*18050*/  IMAD.MOV.U32 R2, RZ, RZ, R14 ;  /* 0x000000ffff027224 */ /* 0x000fd400078e000e */
[----:B------:R-:W-:Y:S05]  /*18060*/  WARPSYNC.COLLECTIVE R15, `(.L_x_11729) ;  /* 0x000000000f087348 */ /* 0x000fea0003c00000 */
[----:B------:R0:W1:Y:S02]  /*18070*/  SHFL.IDX P6, R14, R13, R12, R11 ;  /* 0x0000000c0d0e7389 */ /* 0x00006400000c000b */
[----:B01----:R-:W-:Y:S01]  /*18080*/  ENDCOLLECTIVE ;  /* 0x000000000000791b */ /* 0x003fe20003800000 */
.L_x_11729:
[----:B------:R-:W-:Y:S02]  /*18090*/  IMAD.MOV.U32 R13, RZ, RZ, R5 ;  /* 0x000000ffff0d7224 */ /* 0x000fe400078e0005 */
[----:B------:R-:W-:Y:S02]  /*180a0*/  IMAD.MOV.U32 R12, RZ, RZ, 0x1 ;  /* 0x00000001ff0c7424 */ /* 0x000fe400078e00ff */
[----:B------:R-:W-:-:S07]  /*180b0*/  IMAD.MOV.U32 R3, RZ, RZ, R14 ;  /* 0x000000ffff037224 */ /* 0x000fce00078e000e */
[----:B------:R-:W-:Y:S05]  /*180c0*/  WARPSYNC.COLLECTIVE R15, `(.L_x_11730) ;  /* 0x000000000f087348 */ /* 0x000fea0003c00000 */
[----:B------:R0:W1:Y:S02]  /*180d0*/  SHFL.IDX P6, R14, R13, R12, R11 ;  /* 0x0000000c0d0e7389 */ /* 0x00006400000c000b */
[----:B01----:R-:W-:Y:S01]  /*180e0*/  ENDCOLLECTIVE ;  /* 0x000000000000791b */ /* 0x003fe20003800000 */
.L_x_11730:
        /* <DEDUP_REMOVED lines=10> */
.L_x_11731:
[----:B------:R-:W-:Y:S01]  /*18190*/  @!PT LDS RZ, [RZ] ;  /* 0x00000000fffff984 */ /* 0x000fe20000000800 */
[----:B------:R-:W-:Y:S01]  /*181a0*/  @!PT LDS RZ, [RZ] ;  /* 0x00000000fffff984 */ /* 0x000fe20000000800 */
[----:B------:R-:W-:Y:S01]  /*181b0*/  @!PT LDS RZ, [RZ] ;  /* 0x00000000fffff984 */ /* 0x000fe20000000800 */
[----:B------:R-:W-:Y:S04]  /*181c0*/  @!P1 LDGSTS.E.BYPASS.LTC128B.128 [R10+0xf000], desc[UR54][R2.64], !P3 ;  /* 0x0f000000020a9fae */ /* 0x000fe8000d901d76 */
[----:B------:R-:W-:Y:S04]  /*181d0*/  @!P1 LDGSTS.E.BYPASS.LTC128B.128 [R10+0x10800], desc[UR54][R2.64+0x20], !P2 ;  /* 0x10800020020a9fae */ /* 0x000fe8000d101d76 */
[----:B------:R0:W-:Y:S01]  /*181e0*/  @!P1 LDGSTS.E.BYPASS.LTC128B.128 [R10+0x12000], desc[UR54][R2.64+0x40], !P0 ;  /* 0x12000040020a9fae */ /* 0x0001e2000c101d76 */
[----:B------:R-:W-:Y:S02]  /*181f0*/  IMAD.MOV.U32 R13, RZ, RZ, R7 ;  /* 0x000000ffff0d7224 */ /* 0x000fe400078e0007 */
[----:B------:R-:W-:-:S02]  /*18200*/  IMAD.MOV.U32 R12, RZ, RZ, RZ ;  /* 0x000000ffff0c7224 */ /* 0x000fc400078e00ff */
[----:B0-----:R-:W-:Y:S02]  /*18210*/  VIADD R3, R0, 0x40 ;  /* 0x0000004000037836 */ /* 0x001fe40000000000 */
[----:B------:R-:W-:-:S07]  /*18220*/  IMAD.MOV.U32 R6, RZ, RZ, R14 ;  /* 0x000000ffff067224 */ /* 0x000fce00078e000e */
[----:B------:R-:W-:Y:S05]  /*18230*/  WARPSYNC.COLLECTIVE R15, `(.L_x_11732) ;  /* 0x000000000f087348 */ /* 0x000fea0003c00000 */
[----:B------:R0:W1:Y:S02]  /*18240*/  SHFL.IDX P6, R14, R13, R12, R11 ;  /* 0x0000000c0d0e7389 */ /* 0x00006400000c000b */
[----:B01----:R-:W-:Y:S01]  /*18250*/  ENDCOLLECTIVE ;  /* 0x000000000000791b */ /* 0x003fe20003800000 */
.L_x_11732:
[----:B------:R-:W-:-:S13]  /*18260*/  ISETP.GE.AND P1, PT, R3, R4, PT ;  /* 0x000000040300720c */ /* 0x000fda0003f26270 */
[----:B------:R-:W-:Y:S01]  /*18270*/  @!P1 IADD3 R2, P4, R17, R6, RZ ;  /* 0x0000000611029210 */ /* 0x000fe20007f9e0ff */
[----:B------:R-:W-:-:S04]  /*18280*/  IMAD.MOV.U32 R13, RZ, RZ, R8 ;  /* 0x000000ffff0d7224 */ /* 0x000fc800078e0008 */
[----:B------:R-:W-:-:S05]  /*18290*/  @!P1 IMAD.X R3, RZ, RZ, R5, P4 ;  /* 0x000000ffff039224 */ /* 0x000fca00020e0605 */
        /* <DEDUP_REMOVED lines=10> */
.L_x_11733:
[----:B------:R-:W-:Y:S01]  /*18340*/  IMAD.MOV.U32 R2, RZ, RZ, R14 ;  /* 0x000000ffff027224 */ /* 0x000fe200078e000e */
[----:B------:R-:W-:Y:S06]  /*18350*/  BRA `(.L_x_11734) ;  /* 0xffffffc400547947 */ /* 0x000fec000383ffff */
.L_x_11653:
[----:B--2---:R2:W3:Y:S02]  /*18360*/  SYNCS.PHASECHK.TRANS64.TRYWAIT P0, [R22+URZ+0x19c20], R0 ;  /* 0x019c2000160075a7 */ /* 0x0044e4000800017f */
[----:B---3--:R-:W-:Y:S05]  /*18370*/  @!P0 NANOSLEEP.SYNCS 0x989680 ;  /* 0x009896800000895d */ /* 0x008fea0003900000 */
[----:B------:R-:W3:Y:S02]  /*18380*/  @!P0 SYNCS.PHASECHK.TRANS64 P0, [R22+URZ+0x19c20], R0 ;  /* 0x019c2000160085a7 */ /* 0x000ee4000800007f */
[----:B---3--:R-:W-:Y:S05]  /*18390*/  @!P0 BRA `(.L_x_11653) ;  /* 0xfffffffc00f08947 */ /* 0x008fea000383ffff */
[----:B------:R-:W-:Y:S05]  /*183a0*/  BRA `(.L_x_11735) ;  /* 0xffffffc400c47947 */ /* 0x000fea000383ffff */
.L_x_11657:
[----:B0-----:R0:W1:Y:S02]  /*183b0*/  SYNCS.PHASECHK.TRANS64.TRYWAIT P0, [R0+URZ+0x19c80], R10 ;  /* 0x019c800a000075a7 */ /* 0x001064000800017f */
[----:B-1----:R-:W-:Y:S05]  /*183c0*/  @!P0 NANOSLEEP.SYNCS 0x989680 ;  /* 0x009896800000895d */ /* 0x002fea0003900000 */
[----:B------:R-:W1:Y:S02]  /*183d0*/  @!P0 SYNCS.PHASECHK.TRANS64 P0, [R0+URZ+0x19c80], R10 ;  /* 0x019c800a000085a7 */ /* 0x000e64000800007f */
[----:B-1----:R-:W-:Y:S05]  /*183e0*/  @!P0 BRA `(.L_x_11657) ;  /* 0xfffffffc00f08947 */ /* 0x002fea000383ffff */
[----:B------:R-:W-:Y:S05]  /*183f0*/  BRA `(.L_x_11736) ;  /* 0xffffffc800947947 */ /* 0x000fea000383ffff */
.L_x_11658:
        /* <DEDUP_REMOVED lines=8> */
.L_x_11738:
[----:B------:R-:W-:Y:S05]  /*18480*/  BSYNC B0 ;  /* 0x0000000000007941 */ /* 0x000fea0003800000 */
.L_x_11737:
        /* <DEDUP_REMOVED lines=10> */
.L_x_11739:
        /* <DEDUP_REMOVED lines=11> */
.L_x_11740:
        /* <DEDUP_REMOVED lines=11> */
.L_x_11741:
[----:B------:R-:W-:Y:S01]  /*18690*/  IMAD.MOV.U32 R2, RZ, RZ, R14 ;  /* 0x000000ffff027224 */ /* 0x000fe200078e000e */
[----:B------:R-:W-:Y:S06]  /*186a0*/  BRA `(.L_x_11742) ;  /* 0xffffffc800a47947 */ /* 0x000fec000383ffff */
.L_x_11663:
[----:B---3--:R3:W4:Y:S02]  /*186b0*/  SYNCS.PHASECHK.TRANS64.TRYWAIT P0, [R0+URZ+0x19c40], R10 ;  /* 0x019c400a000075a7 */ /* 0x008724000800017f */
[----:B----4-:R-:W-:Y:S05]  /*186c0*/  @!P0 NANOSLEEP.SYNCS 0x989680 ;  /* 0x009896800000895d */ /* 0x010fea0003900000 */
[----:B------:R-:W4:Y:S02]  /*186d0*/  @!P0 SYNCS.PHASECHK.TRANS64 P0, [R0+URZ+0x19c40], R10 ;  /* 0x019c400a000085a7 */ /* 0x000f24000800007f */
[----:B----4-:R-:W-:Y:S05]  /*186e0*/  @!P0 BRA `(.L_x_11663) ;  /* 0xfffffffc00f08947 */ /* 0x010fea000383ffff */
[----:B------:R-:W-:Y:S05]  /*186f0*/  BRA `(.L_x_11743) ;  /* 0xffffffcc00087947 */ /* 0x000fea000383ffff */
.L_x_11664:
        /* <DEDUP_REMOVED lines=8> */
.L_x_11745:
[----:B------:R-:W-:Y:S05]  /*18780*/  BSYNC B0 ;  /* 0x0000000000007941 */ /* 0x000fea0003800000 */
.L_x_11744:
        /* <DEDUP_REMOVED lines=8> */
.L_x_11746:
[----:B------:R-:W-:Y:S02]  /*18810*/  IMAD.MOV.U32 R13, RZ, RZ, R8 ;  /* 0x000000ffff0d7224 */ /* 0x000fe400078e0008 */
[----:B------:R-:W-:Y:S02]  /*18820*/  IMAD.MOV.U32 R12, RZ, RZ, 0x1 ;  /* 0x00000001ff0c7424 */ /* 0x000fe400078e00ff */
[----:B------:R-:W-:-:S07]  /*18830*/  IMAD.MOV.U32 R2, RZ, RZ, R14 ;  /* 0x000000ffff027224 */ /* 0x000fce00078e000e */
[----:B------:R-:W-:Y:S05]  /*18840*/  WARPSYNC.COLLECTIVE R15, `(.L_x_11747) ;  /* 0x000000000f087348 */ /* 0x000fea0003c00000 */
[----:B------:R0:W1:Y:S02]  /*18850*/  SHFL.IDX P6, R14, R13, R12, R11 ;  /* 0x0000000c0d0e7389 */ /* 0x00006400000c000b */
[----:B01----:R-:W-:Y:S01]  /*18860*/  ENDCOLLECTIVE ;  /* 0x000000000000791b */ /* 0x003fe20003800000 */
.L_x_11747:
        /* <DEDUP_REMOVED lines=13> */
.L_x_11748:
[----:B------:R-:W-:Y:S01]  /*18940*/  IMAD.MOV.U32 R2, RZ, RZ, R14 ;  /* 0x000000ffff027224 */ /* 0x000fe200078e000e */
[----:B------:R-:W-:Y:S06]  /*18950*/  BRA `(.L_x_11749) ;  /* 0xffffffcc00147947 */ /* 0x000fec000383ffff */
.L_x_11669:
[----:B0-----:R0:W2:Y:S02]  /*18960*/  SYNCS.PHASECHK.TRANS64.TRYWAIT P2, [R2+URZ+0x19c70], R0 ;  /* 0x019c7000020075a7 */ /* 0x0010a4000804017f */
[----:B--2---:R-:W-:Y:S05]  /*18970*/  @!P2 NANOSLEEP.SYNCS 0x989680 ;  /* 0x009896800000a95d */ /* 0x004fea0003900000 */
[----:B------:R-:W2:Y:S02]  /*18980*/  @!P2 SYNCS.PHASECHK.TRANS64 P2, [R2+URZ+0x19c70], R0 ;  /* 0x019c70000200a5a7 */ /* 0x000ea4000804007f */
[----:B--2---:R-:W-:Y:S05]  /*18990*/  @!P2 BRA `(.L_x_11669) ;  /* 0xfffffffc00f0a947 */ /* 0x004fea000383ffff */
[----:B------:R-:W-:Y:S05]  /*189a0*/  BRA `(.L_x_11750) ;  /* 0xffffffcc00807947 */ /* 0x000fea000383ffff */
.L_x_11671:
[----:B0-----:R0:W2:Y:S02]  /*189b0*/  SYNCS.PHASECHK.TRANS64.TRYWAIT P2, [R2+URZ+0x19c60], R3 ;  /* 0x019c6003020075a7 */ /* 0x0010a4000804017f */
[----:B--2---:R-:W-:Y:S05]  /*189c0*/  @!P2 NANOSLEEP.SYNCS 0x989680 ;  /* 0x009896800000a95d */ /* 0x004fea0003900000 */
[----:B------:R-:W2:Y:S02]  /*189d0*/  @!P2 SYNCS.PHASECHK.TRANS64 P2, [R2+URZ+0x19c60], R3 ;  /* 0x019c60030200a5a7 */ /* 0x000ea4000804007f */
[----:B--2---:R-:W-:Y:S05]  /*189e0*/  @!P2 BRA `(.L_x_11671) ;  /* 0xfffffffc00f0a947 */ /* 0x004fea000383ffff */
[----:B------:R-:W-:Y:S05]  /*189f0*/  BRA `(.L_x_11751) ;  /* 0xffffffcc00907947 */ /* 0x000fea000383ffff */
.L_x_11679:
[----:B0-----:R0:W1:Y:S02]  /*18a00*/  SYNCS.PHASECHK.TRANS64.TRYWAIT P1, [R0+URZ+0x19c70], R3 ;  /* 0x019c7003000075a7 */ /* 0x001064000802017f */
[----:B-1----:R-:W-:Y:S05]  /*18a10*/  @!P1 NANOSLEEP.SYNCS 0x989680 ;  /* 0x009896800000995d */ /* 0x002fea0003900000 */
[----:B------:R-:W1:Y:S02]  /*18a20*/  @!P1 SYNCS.PHASECHK.TRANS64 P1, [R0+URZ+0x19c70], R3 ;  /* 0x019c7003000095a7 */ /* 0x000e64000802007f */
[----:B-1----:R-:W-:Y:S05]  /*18a30*/  @!P1 BRA `(.L_x_11679) ;  /* 0xfffffffc00f09947 */ /* 0x002fea000383ffff */
[----:B------:R-:W-:Y:S05]  /*18a40*/  BRA `(.L_x_11752) ;  /* 0xffffffd4002c7947 */ /* 0x000fea000383ffff */
.L_x_11681:
[----:B0-----:R0:W1:Y:S02]  /*18a50*/  SYNCS.PHASECHK.TRANS64.TRYWAIT P1, [R0+URZ+0x19c60], R3 ;  /* 0x019c6003000075a7 */ /* 0x001064000802017f */
[----:B-1----:R-:W-:Y:S05]  /*18a60*/  @!P1 NANOSLEEP.SYNCS 0x989680 ;  /* 0x009896800000995d */ /* 0x002fea0003900000 */
[----:B------:R-:W1:Y:S02]  /*18a70*/  @!P1 SYNCS.PHASECHK.TRANS64 P1, [R0+URZ+0x19c60], R3 ;  /* 0x019c6003000095a7 */ /* 0x000e64000802007f */
[----:B-1----:R-:W-:Y:S05]  /*18a80*/  @!P1 BRA `(.L_x_11681) ;  /* 0xfffffffc00f09947 */ /* 0x002fea000383ffff */
[----:B------:R-:W-:Y:S05]  /*18a90*/  BRA `(.L_x_11753) ;  /* 0xffffffd400387947 */ /* 0x000fea000383ffff */
.L_x_11695:
[----:B0-----:R0:W1:Y:S02]  /*18aa0*/  SYNCS.PHASECHK.TRANS64.TRYWAIT P0, [R7+URZ+0x19c20], R0 ;  /* 0x019c2000070075a7 */ /* 0x001064000800017f */
[----:B-1----:R-:W-:Y:S05]  /*18ab0*/  @!P0 NANOSLEEP.SYNCS 0x989680 ;  /* 0x009896800000895d */ /* 0x002fea0003900000 */
[----:B------:R-:W1:Y:S02]  /*18ac0*/  @!P0 SYNCS.PHASECHK.TRANS64 P0, [R7+URZ+0x19c20], R0 ;  /* 0x019c2000070085a7 */ /* 0x000e64000800007f */
[----:B-1----:R-:W-:Y:S05]  /*18ad0*/  @!P0 BRA `(.L_x_11695) ;  /* 0xfffffffc00f08947 */ /* 0x002fea000383ffff */
[----:B------:R-:W-:Y:S05]  /*18ae0*/  BRA `(.L_x_11754) ;  /* 0xffffffe400a47947 */ /* 0x000fea000383ffff */
.L_x_11696:
        /* <DEDUP_REMOVED lines=11> */
.L_x_11756:
[----:B------:R-:W-:Y:S05]  /*18ba0*/  BSYNC B0 ;  /* 0x0000000000007941 */ /* 0x000fea0003800000 */
.L_x_11755:
[----:B------:R-:W-:Y:S05]  /*18bb0*/  BRA `(.L_x_11757) ;  /* 0xffffffe4008c7947 */ /* 0x000fea000383ffff */
.L_x_11699:
[----:B------:R-:W-:Y:S01]  /*18bc0*/  BSSY B1, `(.L_x_11758) ;  /* 0x0000006000017945 */ /* 0x000fe20003800000 */
[----:B------:R-:W-:-:S07]  /*18bd0*/  IMAD.MOV.U32 R15, RZ, RZ, -0x1 ;  /* 0xffffffffff0f7424 */ /* 0x000fce00078e00ff */
[----:B0-----:R-:W-:Y:S05]  /*18be0*/  WARPSYNC.COLLECTIVE R15, `(.L_x_11759) ;  /* 0x000000000f0c7348 */ /* 0x001fea0003c00000 */
[----:B------:R-:W-:Y:S02]  /*18bf0*/  ELECT P6, UR62, PT ;  /* 0x00000000003e782f */ /* 0x000fe400038c0000 */
[----:B------:R-:W-:Y:S01]  /*18c00*/  MOV R14, UR62 ;  /* 0x0000003e000e7c02 */ /* 0x000fe20008000f00 */
[----:B0-----:R-:W-:Y:S10]  /*18c10*/  ENDCOLLECTIVE ;  /* 0x000000000000791b */ /* 0x001ff40003800000 */
.L_x_11759:
[----:B------:R-:W-:Y:S05]  /*18c20*/  BSYNC B1 ;  /* 0x0000000000017941 */ /* 0x000fea0003800000 */
.L_x_11758:
[----:B------:R-:W-:Y:S05]  /*18c30*/  BRA `(.L_x_11760) ;  /* 0xffffffe400847947 */ /* 0x000fea000383ffff */
.L_x_11701:
[----:B0-----:R0:W1:Y:S02]  /*18c40*/  SYNCS.PHASECHK.TRANS64.TRYWAIT P1, [R5+URZ+0x19c40], R0 ;  /* 0x019c4000050075a7 */ /* 0x001064000802017f */
[----:B-1----:R-:W-:Y:S05]  /*18c50*/  @!P1 NANOSLEEP.SYNCS 0x989680 ;  /* 0x009896800000995d */ /* 0x002fea0003900000 */
[----:B------:R-:W1:Y:S02]  /*18c60*/  @!P1 SYNCS.PHASECHK.TRANS64 P1, [R5+URZ+0x19c40], R0 ;  /* 0x019c4000050095a7 */ /* 0x000e64000802007f */
[----:B-1----:R-:W-:Y:S05]  /*18c70*/  @!P1 BRA `(.L_x_11701) ;  /* 0xfffffffc00f09947 */ /* 0x002fea000383ffff */
[----:B------:R-:W-:Y:S05]  /*18c80*/  BRA `(.L_x_11761) ;  /* 0xffffffe400a47947 */ /* 0x000fea000383ffff */
.L_x_11703:
[----:B-1----:R1:W2:Y:S02]  /*18c90*/  SYNCS.PHASECHK.TRANS64.TRYWAIT P1, [R3+URZ+0x19c40], R2 ;  /* 0x019c4002030075a7 */ /* 0x0022a4000802017f */
[----:B--2---:R-:W-:Y:S05]  /*18ca0*/  @!P1 NANOSLEEP.SYNCS 0x989680 ;  /* 0x009896800000995d */ /* 0x004fea0003900000 */
[----:B------:R-:W2:Y:S02]  /*18cb0*/  @!P1 SYNCS.PHASECHK.TRANS64 P1, [R3+URZ+0x19c40], R2 ;  /* 0x019c4002030095a7 */ /* 0x000ea4000802007f */
[----:B--2---:R-:W-:Y:S05]  /*18cc0*/  @!P1 BRA `(.L_x_11703) ;  /* 0xfffffffc00f09947 */ /* 0x004fea000383ffff */
[----:B------:R-:W-:Y:S05]  /*18cd0*/  BRA `(.L_x_11762) ;  /* 0xffffffe400b07947 */ /* 0x000fea000383ffff */
.L_x_11705:
[----:B--2---:R2:W3:Y:S02]  /*18ce0*/  SYNCS.PHASECHK.TRANS64.TRYWAIT P1, [R5+URZ+0x19c60], R0 ;  /* 0x019c6000050075a7 */ /* 0x0044e4000802017f */
[----:B---3--:R-:W-:Y:S05]  /*18cf0*/  @!P1 NANOSLEEP.SYNCS 0x989680 ;  /* 0x009896800000995d */ /* 0x008fea0003900000 */
[----:B------:R-:W3:Y:S02]  /*18d00*/  @!P1 SYNCS.PHASECHK.TRANS64 P1, [R5+URZ+0x19c60], R0 ;  /* 0x019c6000050095a7 */ /* 0x000ee4000802007f */
[----:B---3--:R-:W-:Y:S05]  /*18d10*/  @!P1 BRA `(.L_x_11705) ;  /* 0xfffffffc00f09947 */ /* 0x008fea000383ffff */
[----:B------:R-:W-:Y:S05]  /*18d20*/  BRA `(.L_x_11763) ;  /* 0xffffffe400ac7947 */ /* 0x000fea000383ffff */
.L_x_11707:
[----:B---3--:R3:W4:Y:S02]  /*18d30*/  SYNCS.PHASECHK.TRANS64.TRYWAIT P1, [R3+URZ+0x19c60], R2 ;  /* 0x019c6002030075a7 */ /* 0x008724000802017f */
[----:B----4-:R-:W-:Y:S05]  /*18d40*/  @!P1 NANOSLEEP.SYNCS 0x989680 ;  /* 0x009896800000995d */ /* 0x010fea0003900000 */
[----:B------:R-:W4:Y:S02]  /*18d50*/  @!P1 SYNCS.PHASECHK.TRANS64 P1, [R3+URZ+0x19c60], R2 ;  /* 0x019c6002030095a7 */ /* 0x000f24000802007f */
[----:B----4-:R-:W-:Y:S05]  /*18d60*/  @!P1 BRA `(.L_x_11707) ;  /* 0xfffffffc00f09947 */ /* 0x010fea000383ffff */
[----:B------:R-:W-:Y:S05]  /*18d70*/  BRA `(.L_x_11764) ;  /* 0xffffffe400a87947 */ /* 0x000fea000383ffff */
.L_x_11709:
[----:B----4-:R4:W0:Y:S02]  /*18d80*/  SYNCS.PHASECHK.TRANS64.TRYWAIT P1, [R5+URZ+0x19c80], R0 ;  /* 0x019c8000050075a7 */ /* 0x010824000802017f */
[----:B0-----:R-:W-:Y:S05]  /*18d90*/  @!P1 NANOSLEEP.SYNCS 0x989680 ;  /* 0x009896800000995d */ /* 0x001fea0003900000 */
[----:B------:R-:W0:Y:S02]  /*18da0*/  @!P1 SYNCS.PHASECHK.TRANS64 P1, [R5+URZ+0x19c80], R0 ;  /* 0x019c8000050095a7 */ /* 0x000e24000802007f */
[----:B0-----:R-:W-:Y:S05]  /*18db0*/  @!P1 BRA `(.L_x_11709) ;  /* 0xfffffffc00f09947 */ /* 0x001fea000383ffff */
[----:B------:R-:W-:Y:S05]  /*18dc0*/  BRA `(.L_x_11765) ;  /* 0xffffffe400a47947 */ /* 0x000fea000383ffff */
.L_x_11766:
        /* <DEDUP_REMOVED lines=11> */
.L_x_15856:


//--------------------- .text._ZN7cutlass13device_kernelIN5flash11enable_sm90INS1_16FlashAttnFwdSm90INS1_25CollectiveMainloopFwdSm90ILi2EN4cute5tupleIJNS5_1CILi1EEES8_S8_EEENS6_IJNS7_ILi192EEENS7_ILi128EEENS7_ILi96EEEEEELi96ENS_12float_e4m3_tEfNS_4arch4Sm90ELb0ELb1ELb1ELb1ELb1ELb1ELb0ELb1ELb1ELb1ELb0ELb0EEENS1_21CollectiveEpilogueFwdINS6_IJSA_SC_SB_EEES9_NS_10bfloat16_tESG_Li384ELb1ELb1ELb0ELb1EEENS1_36VarlenDynamicPersistentTileSchedulerILi192ELi128ELi384ELi128ELb0ELb1ELb1ELb1ELb0ELb1EEEEEEEEEvNT_6ParamsE --------------------------
	.section	.text._ZN7cutlass13device_kernelIN5flash11enable_sm90INS1_16FlashAttnFwdSm90INS1_25CollectiveMainloopFwdSm90ILi2EN4cute5tupleIJNS5_1CILi1EEES8_S8_EEENS6_IJNS7_ILi192EEENS7_ILi128EEENS7_ILi96EEEEEELi96ENS_12float_e4m3_tEfNS_4arch4Sm90ELb0ELb1ELb1ELb1ELb1ELb1ELb0ELb1ELb1ELb1ELb0ELb0EEENS1_21CollectiveEpilogueFwdINS6_IJSA_SC_SB_EEES9_NS_10bfloat16_tESG_Li384ELb1ELb1ELb0ELb1EEENS1_36VarlenDynamicPersistentTileSchedulerILi192ELi128ELi384ELi128ELb0ELb1ELb1ELb1ELb0ELb1EEEEEEEEEvNT_6ParamsE,"ax",@progbits
	.align	128
.text._ZN7cutlass13device_kernelIN5flash11enable_sm90INS1_16FlashAttnFwdSm90INS1_25CollectiveMainloopFwdSm90ILi2EN4cute5tupleIJNS5_1CILi1EEES8_S8_EEENS6_IJNS7_ILi192EEENS7_ILi128EEENS7_ILi96EEEEEELi96ENS_12float_e4m3_tEfNS_4arch4Sm90ELb0ELb1ELb1ELb1ELb1ELb1ELb0ELb1ELb1ELb1ELb0ELb0EEENS1_21CollectiveEpilogueFwdINS6_IJSA_SC_SB_EEES9_NS_10bfloat16_tESG_Li384ELb1ELb1ELb0ELb1EEENS1_36VarlenDynamicPersistentTileSchedulerILi192ELi128ELi384ELi128ELb0ELb1ELb1ELb1ELb0ELb1EEEEEEEEEvNT_6ParamsE:
        .type           _ZN7cutlass13device_kernelIN5flash11enable_sm90INS1_16FlashAttnFwdSm90INS1_25CollectiveMainloopFwdSm90ILi2EN4cute5tupleIJNS5_1CILi1EEES8_S8_EEENS6_IJNS7_ILi192EEENS7_ILi128EEENS7_ILi96EEEEEELi96ENS_12float_e4m3_tEfNS_4arch4Sm90ELb0ELb1ELb1ELb1ELb1ELb1ELb0ELb1ELb1ELb1ELb0ELb0EEENS1_21CollectiveEpilogueFwdINS6_IJSA_SC_SB_EEES9_NS_10bfloat16_tESG_Li384ELb1ELb1ELb0ELb1EEENS1_36VarlenDynamicPersistentTileSchedulerILi192ELi128ELi384ELi128ELb0ELb1ELb1ELb1ELb0ELb1EEEEEEEEEvNT_6ParamsE,@function
        .size           _ZN7cutlass13device_kernelIN5flash11enable_sm90INS1_16FlashAttnFwdSm90INS1_25CollectiveMainloopFwdSm90ILi2EN4cute5tupleIJNS5_1CILi1EEES8_S8_EEENS6_IJNS7_ILi192EEENS7_ILi128EEENS7_ILi96EEEEEELi96ENS_12float_e4m3_tEfNS_4arch4Sm90ELb0ELb1ELb1ELb1ELb1ELb1ELb0ELb1ELb1ELb1ELb0ELb0EEENS1_21CollectiveEpilogueFwdINS6_IJSA_SC_SB_EEES9_NS_10bfloat16_tESG_Li384ELb1ELb1ELb0ELb1EEENS1_36VarlenDynamicPersistentTileSchedulerILi192ELi128ELi384ELi128ELb0ELb1ELb1ELb1ELb0ELb1EEEEEEEEEvNT_6ParamsE,(.L_x_15857 - _ZN7cutlass13device_kernelIN5flash11enable_sm90INS1_16FlashAttnFwdSm90INS1_25CollectiveMainloopFwdSm90ILi2EN4cute5tupleIJNS5_1CILi1EEES8_S8_EEENS6_IJNS7_ILi192EEENS7_ILi128EEENS7_ILi96EEEEEELi96ENS_12float_e4m3_tEfNS_4arch4Sm90ELb0ELb1ELb1ELb1ELb1ELb1ELb0ELb1ELb1ELb1ELb0ELb0EEENS1_21CollectiveEpilogueFwdINS6_IJSA_SC_SB_EEES9_NS_10bfloat16_tESG_Li384ELb1ELb1ELb0ELb1EEENS1_36VarlenDynamicPersistentTileSchedulerILi192ELi128ELi384ELi128ELb0ELb1ELb1ELb1ELb0ELb1EEEEEEEEEvNT_6ParamsE)
        .other          _ZN7cutlass13device_kernelIN5flash11enable_sm90INS1_16FlashAttnFwdSm90INS1_25CollectiveMainloopFwdSm90ILi2EN4cute5tupleIJNS5_1CILi1EEES8_S8_EEENS6_IJNS7_ILi192EEENS7_ILi128EEENS7_ILi96EEEEEELi96ENS_12float_e4m3_tEfNS_4arch4Sm90ELb0ELb1ELb1ELb1ELb1ELb1ELb0ELb1ELb1ELb1ELb0ELb0EEENS1_21CollectiveEpilogueFwdINS6_IJSA_SC_SB_EEES9_NS_10bfloat16_tESG_Li384ELb1ELb1ELb0ELb1EEENS1_36VarlenDynamicPersistentTileSchedulerILi192ELi128ELi384ELi128ELb0ELb1ELb1ELb1ELb0ELb1EEEEEEEEEvNT_6ParamsE,@"STO_CUDA_ENTRY STV_DEFAULT"
_ZN7cutlass13device_kernelIN5flash11enable_sm90INS1_16FlashAttnFwdSm90INS1_25CollectiveMainloopFwdSm90ILi2EN4cute5tupleIJNS5_1CILi1EEES8_S8_EEENS6_IJNS7_ILi192EEENS7_ILi128EEENS7_ILi96EEEEEELi96ENS_12float_e4m3_tEfNS_4arch4Sm90ELb0ELb1ELb1ELb1ELb1ELb1ELb0ELb1ELb1ELb1ELb0ELb0EEENS1_21CollectiveEpilogueFwdINS6_IJSA_SC_SB_EEES9_NS_10bfloat16_tESG_Li384ELb1ELb1ELb0ELb1EEENS1_36VarlenDynamicPersistentTileSchedulerILi192ELi128ELi384ELi128ELb0ELb1ELb1ELb1ELb0ELb1EEEEEEEEEvNT_6ParamsE:
        /* <DEDUP_REMOVED lines=18> */
.L_x_11768:
[----:B------:R-:W-:Y:S05]  /*0120*/  BSYNC B0 ;  /* 0x0000000000007941 */ /* 0x000fea0003800000 */
.L_x_11767:
        /* <DEDUP_REMOVED lines=41> */
.L_x_11769:
        /* <DEDUP_REMOVED lines=22> */
.L_x_11770:
        /* <DEDUP_REMOVED lines=18> */
.L_x_11771:
        /* <DEDUP_REMOVED lines=22> */
.L_x_11772:
        /* <DEDUP_REMOVED lines=23> */
.L_x_11773:
        /* <DEDUP_REMOVED lines=8> */
.L_x_11776:
        /* <DEDUP_REMOVED lines=20> */
[----:B------:R-:W-:-:S04]  /*0ad0*/  SHF.R.S32.HI R0, RZ, 0x1f, R19 ;  /* 0x0000001fff007819 */ /* 0x000fc80000011413 */
[CC--:B------:R-:W-:Y:S02]  /*0ae0*/  LEA.HI R2, R0.reuse, R19.reuse, RZ, 0x5 ;  /* 0x0000001300027211 */ /* 0x0c0fe400078f28ff */
[----:B------:R-:W-:-:S03]  /*0af0*/  LEA.HI R6, R0, R19, RZ, 0x4 ;  /* 0x0000001300067211 */ /* 0x000fc600078f20ff */
[----:B------:R-:W-:Y:S01]  /*0b00*/  IMAD.SHL.U32 R3, R2, 0x10, RZ ;  /* 0x0000001002037824 */ /* 0x000fe200078e00ff */
[----:B------:R-:W-:-:S04]  /*0b10*/  LOP3.LUT R2, R6, 0x7fffff0, RZ, 0xc0, !PT ;  /* 0x07fffff006027812 */ /* 0x000fc800078ec0ff */
[----:B------:R-:W-:Y:S01]  /*0b20*/  LOP3.LUT R5, R3, 0xfffffe00, RZ, 0xc0, !PT ;  /* 0xfffffe0003057812 */ /* 0x000fe200078ec0ff */
[C---:B------:R-:W-:Y:S01]  /*0b30*/  IMAD.IADD R4, R19.reuse, 0x1, -R2 ;  /* 0x0000000113047824 */ /* 0x040fe200078e0a02 */
[-C--:B------:R-:W-:Y:S02]  /*0b40*/  LEA.HI R2, R0, R19.reuse, RZ, 0x7 ;  /* 0x0000001300027211 */ /* 0x080fe400078f38ff */
[C---:B------:R-:W-:Y:S01]  /*0b50*/  LEA.HI R3, R19.reuse, R19, RZ, 0x1 ;  /* 0x0000001313037211 */ /* 0x040fe200078f08ff */
[----:B------:R-:W-:Y:S01]  /*0b60*/  IMAD R8, R4, 0x20, R5 ;  /* 0x0000002004087824 */ /* 0x000fe200078e0205 */
[----:B------:R-:W-:Y:S02]  /*0b70*/  LOP3.LUT R7, R2, 0xffffff80, RZ, 0xc0, !PT ;  /* 0xffffff8002077812 */ /* 0x000fe400078ec0ff */
[--C-:B------:R-:W-:Y:S02]  /*0b80*/  SHF.R.S32.HI R10, RZ, 0x1, R3.reuse ;  /* 0x00000001ff0a7819 */ /* 0x100fe40000011403 */
[----:B------:R-:W-:Y:S01]  /*0b90*/  SHF.R.S32.HI R5, RZ, 0x1f, R3 ;  /* 0x0000001fff057819 */ /* 0x000fe20000011403 */
[----:B------:R-:W-:Y:S01]  /*0ba0*/  IMAD.IADD R15, R19, 0x1, -R7 ;  /* 0x00000001130f7824 */ /* 0x000fe200078e0a07 */
[----:B------:R-:W-:-:S02]  /*0bb0*/  LOP3.LUT R3, R3, 0xfffffffe, RZ, 0xc0, !PT ;  /* 0xfffffffe03037812 */ /* 0x000fc400078ec0ff */
[----:B------:R-:W-:Y:S02]  /*0bc0*/  LEA.HI R5, R5, R10, RZ, 0x2 ;  /* 0x0000000a05057211 */ /* 0x000fe400078f10ff */
[----:B------:R-:W-:Y:S01]  /*0bd0*/  SHF.R.S32.HI R23, RZ, 0x7, R2 ;  /* 0x00000007ff177819 */ /* 0x000fe20000011402 */
[----:B------:R-:W-:Y:S01]  /*0be0*/  IMAD.IADD R16, R19, 0x1, -R3 ;  /* 0x0000000113107824 */ /* 0x000fe200078e0a03 */
[----:B------:R-:W-:Y:S02]  /*0bf0*/  SHF.R.S32.HI R7, RZ, 0x1f, R15 ;  /* 0x0000001fff077819 */ /* 0x000fe4000001140f */
[----:B------:R-:W-:Y:S01]  /*0c00*/  SHF.R.S32.HI R2, RZ, 0x4, R6 ;  /* 0x00000004ff027819 */ /* 0x000fe20000011406 */
[C---:B------:R-:W-:Y:S01]  /*0c10*/  IMAD.SHL.U32 R24, R16.reuse, 0x8, RZ ;  /* 0x0000000810187824 */ /* 0x040fe200078e00ff */
[----:B------:R-:W-:Y:S01]  /*0c20*/  LOP3.LUT R5, R5, 0x7fffffc, RZ, 0xc0, !PT ;  /* 0x07fffffc05057812 */ /* 0x000fe200078ec0ff */
[----:B------:R-:W-:Y:S01]  /*0c30*/  IMAD.SHL.U32 R16, R16, 0x10, RZ ;  /* 0x0000001010107824 */ /* 0x000fe200078e00ff */
[----:B------:R-:W-:Y:S01]  /*0c40*/  LEA.HI R9, R7, R15, RZ, 0x2 ;  /* 0x0000000f07097211 */ /* 0x000fe200078f10ff */
[----:B------:R-:W-:Y:S01]  /*0c50*/  VIADD R21, R24, 0x20 ;  /* 0x0000002018157836 */ /* 0x000fe20000000000 */
[----:B------:R-:W-:Y:S01]  /*0c60*/  LEA.HI R6, R6, R2, RZ, 0x1 ;  /* 0x0000000206067211 */ /* 0x000fe200078f08ff */
[----:B------:R-:W-:Y:S01]  /*0c70*/  IMAD.IADD R5, R10, 0x1, -R5 ;  /* 0x000000010a057824 */ /* 0x000fe200078e0a05 */
[----:B------:R-:W-:Y:S01]  /*0c80*/  LEA.HI R4, R0, R19, RZ, 0x3 ;  /* 0x0000001300047211 */ /* 0x000fe200078f18ff */
[----:B------:R-:W-:Y:S01]  /*0c90*/  STL [R1+0x20], R24 ;  /* 0x0000201801007387 */ /* 0x000fe20000100800 */
[----:B------:R-:W-:Y:S01]  /*0ca0*/  SHF.R.S32.HI R10, RZ, 0x2, R9 ;  /* 0x00000002ff0a7819 */ /* 0x000fe20000011409 */
[----:B------:R-:W-:Y:S01]  /*0cb0*/  IMAD R13, R2, 0x8, R5 ;  /* 0x00000008020d7824 */ /* 0x000fe200078e0205 */
[----:B------:R-:W-:Y:S01]  /*0cc0*/  SHF.R.S32.HI R11, RZ, 0x1f, R9 ;  /* 0x0000001fff0b7819 */ /* 0x000fe20000011409 */
[----:B------:R-:W-:Y:S01]  /*0cd0*/  STL [R1+0x40], R21 ;  /* 0x0000401501007387 */ /* 0x000fe20000100800 */
[----:B------:R-:W-:Y:S01]  /*0ce0*/  LOP3.LUT R3, R6, 0x1ffffffe, RZ, 0xc0, !PT ;  /* 0x1ffffffe06037812 */ /* 0x000fe200078ec0ff */
[----:B------:R-:W-:Y:S01]  /*0cf0*/  IMAD.IADD R6, R24, 0x1, R21 ;  /* 0x0000000118067824 */ /* 0x000fe200078e0215 */
[----:B------:R-:W-:Y:S01]  /*0d00*/  SHF.R.S32.HI R4, RZ, 0x3, R4 ;  /* 0x00000003ff047819 */ /* 0x000fe20000011404 */
[----:B------:R-:W-:Y:S01]  /*0d10*/  IMAD.SHL.U32 R14, R13, 0x20, RZ ;  /* 0x000000200d0e7824 */ /* 0x000fe200078e00ff */
[----:B------:R-:W-:Y:S01]  /*0d20*/  LEA.HI R11, R11, R10, RZ, 0x3 ;  /* 0x0000000a0b0b7211 */ /* 0x000fe200078f18ff */
[----:B------:R-:W-:Y:S01]  /*0d30*/  IMAD.IADD R3, R2, 0x1, -R3 ;  /* 0x0000000102037824 */ /* 0x000fe200078e0a03 */
[----:B------:R-:W-:Y:S01]  /*0d40*/  SHF.R.S32.HI R5, RZ, 0x1f, R6 ;  /* 0x0000001fff057819 */ /* 0x000fe20000011406 */
[----:B------:R-:W-:Y:S01]  /*0d50*/  IMAD.HI R2, R23, 0x55555556, RZ ;  /* 0x5555555617027827 */ /* 0x000fe200078e02ff */
[----:B------:R-:W-:-:S02]  /*0d60*/  LOP3.LUT R11, R11, 0xfffffff8, RZ, 0xc0, !PT ;  /* 0xfffffff80b0b7812 */ /* 0x000fc400078ec0ff */
[----:B------:R-:W-:Y:S01]  /*0d70*/  LEA.HI R7, R7, R15, RZ, 0x5 ;  /* 0x0000000f07077211 */ /* 0x000fe200078f28ff */
[----:B------:R-:W-:Y:S01]  /*0d80*/  IMAD.SHL.U32 R4, R4, 0x80, RZ ;  /* 0x0000008004047824 */ /* 0x000fe200078e00ff */
[CC--:B------:R-:W-:Y:S01]  /*0d90*/  LEA.HI R12, R5.reuse, R6.reuse, RZ, 0x4 ;  /* 0x00000006050c7211 */ /* 0x0c0fe200078f20ff */
[----:B------:R-:W-:Y:S01]  /*0da0*/  IMAD.IADD R10, R10, 0x1, -R11 ;  /* 0x000000010a0a7824 */ /* 0x000fe200078e0a0b */
[----:B------:R-:W-:Y:S01]  /*0db0*/  LEA.HI R5, R5, R6, RZ, 0x5 ;  /* 0x0000000605057211 */ /* 0x000fe200078f28ff */
[----:B------:R-:W-:Y:S01]  /*0dc0*/  IMAD R6, R3, 0x8, R8 ;  /* 0x0000000803067824 */ /* 0x000fe200078e0208 */
[----:B------:R-:W-:Y:S02]  /*0dd0*/  LEA.HI R2, R2, R2, RZ, 0x1 ;  /* 0x0000000202027211 */ /* 0x000fe400078f08ff */
[----:B------:R-:W-:Y:S02]  /*0de0*/  SHF.R.S32.HI R7, RZ, 0x5, R7 ;  /* 0x00000005ff077819 */ /* 0x000fe40000011407 */
[----:B------:R-:W-:Y:S01]  /*0df0*/  LOP3.LUT R22, R4, 0x80, RZ, 0xc0, !PT ;  /* 0x0000008004167812 */ /* 0x000fe200078ec0ff */
[----:B------:R-:W-:Y:S01]  /*0e00*/  IMAD R2, R2, -0x3, R23 ;  /* 0xfffffffd02027824 */ /* 0x000fe200078e0217 */
[----:B------:R-:W-:Y:S01]  /*0e10*/  SHF.R.S32.HI R5, RZ, 0x5, R5 ;  /* 0x00000005ff057819 */ /* 0x000fe20000011405 */
[----:B------:R-:W-:Y:S01]  /*0e20*/  IMAD R7, R7, 0x10, R10 ;  /* 0x0000001007077824 */ /* 0x000fe200078e020a */
[----:B------:R-:W-:Y:S01]  /*0e30*/  SHF.R.U32.HI R20, RZ, 0x3, R22 ;  /* 0x00000003ff147819 */ /* 0x000fe20000011616 */
[----:B------:R-:W-:Y:S01]  /*0e40*/  STL [R1+0x30], R22 ;  /* 0x0000301601007387 */ /* 0x000fe20000100800 */
[----:B------:R-:W-:Y:S01]  /*0e50*/  LOP3.LUT R4, R22, 0x10, R12, 0xf8, !PT ;  /* 0x0000001016047812 */ /* 0x000fe200078ef80c */
[----:B------:R-:W-:Y:S01]  /*0e60*/  IMAD R5, R5, 0x1800, R14 ;  /* 0x0000180005057824 */ /* 0x000fe200078e020e */
[----:B------:R-:W-:Y:S01]  /*0e70*/  LEA.HI R0, R0, R19, RZ, 0x2 ;  /* 0x0000001300007211 */ /* 0x000fe200078f10ff */
[----:B------:R-:W-:Y:S01]  /*0e80*/  IMAD R3, R2, 0x40, R7 ;  /* 0x0000004002037824 */ /* 0x000fe200078e0207 */
[----:B------:R-:W-:Y:S01]  /*0e90*/  LOP3.LUT R4, R4, R20, RZ, 0x3c, !PT ;  /* 0x0000001404047212 */ /* 0x000fe200078e3cff */
[----:B------:R-:W-:Y:S01]  /*0ea0*/  STL [R1+0x44], R14 ;  /* 0x0000440e01007387 */ /* 0x000fe20000100800 */
[----:B------:R-:W-:Y:S01]  /*0eb0*/  LOP3.LUT R2, R0, 0xfffffffc, RZ, 0xc0, !PT ;  /* 0xfffffffc00027812 */ /* 0x000fe200078ec0ff */
[----:B------:R-:W-:Y:S01]  /*0ec0*/  VIADD R7, R24, 0x10 ;  /* 0x0000001018077836 */ /* 0x000fe20000000000 */
[----:B------:R-:W-:Y:S01]  /*0ed0*/  IADD3 R4, R18, R5, R4 ;  /* 0x0000000512047210 */ /* 0x000fe20007ffe004 */
[----:B------:R-:W-:Y:S01]  /*0ee0*/  STL [R1+0x78], R20 ;  /* 0x0000781401007387 */ /* 0x000fe20000100800 */
[----:B------:R-:W-:Y:S01]  /*0ef0*/  VIADD R5, R16, 0x40 ;  /* 0x0000004010057836 */ /* 0x000fe20000000000 */
[----:B------:R-:W-:Y:S01]  /*0f00*/  LOP3.LUT R9, R9, 0x7ffffffc, RZ, 0xc0, !PT ;  /* 0x7ffffffc09097812 */ /* 0x000fe200078ec0ff */
[----:B------:R-:W-:Y:S01]  /*0f10*/  IMAD.MOV.U32 R23, RZ, RZ, RZ ;  /* 0x000000ffff177224 */ /* 0x000fe200078e00ff */
[----:B------:R0:W-:Y:S02]  /*0f20*/  STL [R1+0x80], R6 ;  /* 0x0000800601007387 */ /* 0x0001e40000100800 */
[----:B------:R-:W-:-:S02]  /*0f30*/  SHF.R.S32.HI R8, RZ, 0x1f, R5 ;  /* 0x0000001fff087819 */ /* 0x000fc40000011405 */
[----:B------:R1:W-:Y:S04]  /*0f40*/  STL [R1+0x74], R4 ;  /* 0x0000740401007387 */ /* 0x0003e80000100800 */
[----:B------:R-:W-:Y:S01]  /*0f50*/  STL [R1+0x7c], R3 ;  /* 0x00007c0301007387 */ /* 0x000fe20000100800 */
[----:B0-----:R-:W-:Y:S01]  /*0f60*/  IMAD.IADD R6, R19, 0x1, -R2 ;  /* 0x0000000113067824 */ /* 0x001fe200078e0a02 */
[----:B------:R-:W-:Y:S02]  /*0f70*/  SHF.R.S32.HI R2, RZ, 0x2, R0 ;  /* 0x00000002ff027819 */ /* 0x000fe40000011400 */
[----:B------:R-:W-:Y:S01]  /*0f80*/  STL [R1+0x60], RZ ;  /* 0x000060ff01007387 */ /* 0x000fe20000100800 */
[----:B------:R-:W-:Y:S02]  /*0f90*/  IMAD.MOV.U32 R19, RZ, RZ, RZ ;  /* 0x000000ffff137224 */ /* 0x000fe400078e00ff */
[C---:B-1----:R-:W-:Y:S01]  /*0fa0*/  IMAD.SHL.U32 R4, R6.reuse, 0x8, RZ ;  /* 0x0000000806047824 */ /* 0x042fe200078e00ff */
[----:B------:R-:W-:Y:S01]  /*0fb0*/  STL [R1+0x18], RZ ;  /* 0x000018ff01007387 */ /* 0x000fe20000100800 */
[----:B------:R-:W-:-:S03]  /*0fc0*/  LEA.HI R0, R6, R6, RZ, 0x1 ;  /* 0x0000000606007211 */ /* 0x000fc600078f08ff */
[----:B------:R-:W-:Y:S01]  /*0fd0*/  STL [R1+0x54], R4 ;  /* 0x0000540401007387 */ /* 0x000fe20000100800 */
[----:B------:R-:W-:Y:S02]  /*0fe0*/  LOP3.LUT R2, R0, 0x1ffffffe, RZ, 0xc0, !PT ;  /* 0x1ffffffe00027812 */ /* 0x000fe400078ec0ff */
[----:B------:R-:W-:Y:S01]  /*0ff0*/  LOP3.LUT R0, R22, 0x10, R16, 0xf8, !PT ;  /* 0x0000001016007812 */ /* 0x000fe200078ef810 */
[----:B------:R0:W-:Y:S02]  /*1000*/  STL [R1+0x14], R5 ;  /* 0x0000140501007387 */ /* 0x0001e40000100800 */
[----:B------:R-:W-:Y:S01]  /*1010*/  IMAD.IADD R2, R6, 0x1, -R2 ;  /* 0x0000000106027824 */ /* 0x000fe200078e0a02 */
[----:B------:R-:W-:Y:S01]  /*1020*/  LOP3.LUT R0, R0, R20, RZ, 0x3c, !PT ;  /* 0x0000001400007212 */ /* 0x000fe200078e3cff */
[----:B------:R-:W-:Y:S01]  /*1030*/  STL [R1+0x3c], R7 ;  /* 0x00003c0701007387 */ /* 0x000fe20000100800 */
[----:B------:R-:W-:-:S03]  /*1040*/  IMAD.IADD R6, R15, 0x1, -R9 ;  /* 0x000000010f067824 */ /* 0x000fc600078e0a09 */
[----:B------:R1:W-:Y:S01]  /*1050*/  STL [R1+0x34], R8 ;  /* 0x0000340801007387 */ /* 0x0003e20000100800 */
[C---:B0-----:R-:W-:Y:S02]  /*1060*/  VIADD R5, R4.reuse, 0x20 ;  /* 0x0000002004057836 */ /* 0x041fe40000000000 */
[----:B------:R-:W-:-:S03]  /*1070*/  VIADD R4, R4, 0x40 ;  /* 0x0000004004047836 */ /* 0x000fc60000000000 */
[----:B------:R0:W-:Y:S01]  /*1080*/  STL [R1+0x64], R5 ;  /* 0x0000640501007387 */ /* 0x0001e20000100800 */
[----:B-1----:R-:W-:Y:S02]  /*1090*/  SHF.R.S32.HI R8, RZ, 0x1f, R7 ;  /* 0x0000001fff087819 */ /* 0x002fe40000011407 */
[----:B------:R-:W-:-:S03]  /*10a0*/  SHF.R.S32.HI R7, RZ, 0x1f, R21 ;  /* 0x0000001fff077819 */ /* 0x000fc60000011415 */
[----:B------:R-:W-:Y:S01]  /*10b0*/  STL [R1+0x70], R8 ;  /* 0x0000700801007387 */ /* 0x000fe20000100800 */
[----:B0-----:R-:W-:-:S03]  /*10c0*/  SHF.R.S32.HI R5, RZ, 0x1f, R5 ;  /* 0x0000001fff057819 */ /* 0x001fc60000011405 */
[----:B------:R-:W-:Y:S04]  /*10d0*/  STL [R1+0x6c], R7 ;  /* 0x00006c0701007387 */ /* 0x000fe80000100800 */
[----:B------:R0:W-:Y:S04]  /*10e0*/  STL [R1+0x68], R4 ;  /* 0x0000680401007387 */ /* 0x0001e80000100800 */
[----:B------:R1:W-:Y:S01]  /*10f0*/  STL [R1+0x88], R5 ;  /* 0x0000880501007387 */ /* 0x0003e20000100800 */
[----:B0-----:R-:W-:Y:S01]  /*1100*/  SHF.R.S32.HI R4, RZ, 0x1f, R4 ;  /* 0x0000001fff047819 */ /* 0x001fe20000011404 */
[----:B-1----:R-:W-:-:S04]  /*1110*/  IMAD.IADD R5, R14, 0x1, R0 ;  /* 0x000000010e057824 */ /* 0x002fc800078e0200 */
[----:B------:R0:W-:Y:S01]  /*1120*/  STL [R1+0x84], R4 ;  /* 0x0000840401007387 */ /* 0x0001e20000100800 */
[----:B------:R-:W-:-:S03]  /*1130*/  IMAD R0, R2, 0x8, R3 ;  /* 0x0000000802007824 */ /* 0x000fc600078e0203 */
[----:B------:R1:W-:Y:S04]  /*1140*/  STL [R1+0x10], R6 ;  /* 0x0000100601007387 */ /* 0x0003e80000100800 */
[----:B------:R1:W-:Y:S01]  /*1150*/  STL [R1+0x50], R5 ;  /* 0x0000500501007387 */ /* 0x0003e20000100800 */
[----:B0-----:R-:W-:-:S03]  /*1160*/  SHF.R.S32.HI R4, RZ, 0x4, R12 ;  /* 0x00000004ff047819 */ /* 0x001fc6000001140c */
[----:B------:R1:W-:Y:S04]  /*1170*/  STL [R1+0x48], R0 ;  /* 0x0000480001007387 */ /* 0x0003e80000100800 */
[----:B------:R1:W-:Y:S02]  /*1180*/  STL [R1+0x28], R4 ;  /* 0x0000280401007387 */ /* 0x0003e40000100800 */
.L_x_11976:
[----:B------:R-:W-:Y:S01]  /*1190*/  ULDC.64 UR4, c[0x0][0xa28] ;  /* 0x00028a0000047ab9 */ /* 0x000fe20000000a00 */
[----:B01234-:R-:W0:Y:S01]  /*11a0*/  LDC.64 R4, c[0x0][0xa08] ;  /* 0x00028200ff047b82 */ /* 0x01fe220000000a00 */
[----:B------:R-:W-:Y:S01]  /*11b0*/  ISETP.NE.U32.AND P0, PT, RZ, UR4, PT ;  /* 0x00000004ff007c0c */ /* 0x000fe2000bf05070 */
[----:B------:R-:W-:Y:S01]  /*11c0*/  IMAD.MOV.U32 R11, RZ, RZ, RZ ;  /* 0x000000ffff0b7224 */ /* 0x000fe200078e00ff */
[----:B------:R-:W-:Y:S01]  /*11d0*/  ULDC.64 UR6, c[0x0][0xa20] ;  /* 0x0002880000067ab9 */ /* 0x000fe20000000a00 */
[----:B------:R-:W-:Y:S01]  /*11e0*/  IMAD.MOV.U32 R65, RZ, RZ, RZ ;  /* 0x000000ffff417224 */ /* 0x000fe200078e00ff */
[----:B------:R-:W-:Y:S01]  /*11f0*/  ISETP.NE.AND.EX P0, PT, RZ, UR5, PT, P0 ;  /* 0x00000005ff007c0c */ /* 0x000fe2000bf05300 */
[----:B------:R-:W-:Y:S02]  /*1200*/  ULDC.64 UR4, c[0x0][0xa18] ;  /* 0x0002860000047ab9 */ /* 0x000fe40000000a00 */
[----:B------:R-:W-:-:S04]  /*1210*/  ISETP.NE.U32.AND P1, PT, RZ, UR4, PT ;  /* 0x00000004ff007c0c */ /* 0x000fc8000bf25070 */
[----:B------:R-:W-:Y:S01]  /*1220*/  ISETP.NE.AND.EX P1, PT, RZ, UR5, PT, P1 ;  /* 0x00000005ff007c0c */ /* 0x000fe2000bf25310 */
[----:B------:R-:W-:Y:S02]  /*1230*/  ULDC.64 UR4, c[0x0][0xa08] ;  /* 0x0002820000047ab9 */ /* 0x000fe40000000a00 */
[----:B------:R-:W-:-:S03]  /*1240*/  ISETP.NE.U32.AND P3, PT, RZ, UR4, PT ;  /* 0x00000004ff007c0c */ /* 0x000fc6000bf65070 */
[----:B------:R-:W1:Y:S01]  /*1250*/  @P0 LDC.64 R2, c[0x0][0xa28] ;  /* 0x00028a00ff020b82 */ /* 0x000e620000000a00 */
[----:B------:R-:W-:Y:S01]  /*1260*/  ISETP.NE.AND.EX P3, PT, RZ, UR5, PT, P3 ;  /* 0x00000005ff007c0c */ /* 0x000fe2000bf65330 */
[----:B0-----:R-:W-:-:S06]  /*1270*/  IMAD.WIDE R8, R155, 0x4, R4 ;  /* 0x000000049b087825 */ /* 0x001fcc00078e0204 */
[----:B------:R-:W0:Y:S01]  /*1280*/  @P1 LDC.64 R6, c[0x0][0xa18] ;  /* 0x00028600ff061b82 */ /* 0x000e220000000a00 */
[----:B------:R-:W-:Y:S02]  /*1290*/  ULDC UR4, c[0x0][0x288] ;  /* 0x0000a20000047ab9 */ /* 0x000fe40000000800 */
[----:B------:R-:W-:Y:S01]  /*12a0*/  IMAD.U32 R157, RZ, RZ, UR4 ;  /* 0x00000004ff9d7e24 */ /* 0x000fe2000f8e00ff */
[----:B------:R2:W-:Y:S01]  /*12b0*/  STL [R1+0x58], R154 ;  /* 0x0000589a01007387 */ /* 0x0005e20000100800 */
[----:B------:R-:W-:-:S03]  /*12c0*/  ULDC.64 UR4, c[0x0][0x418] ;  /* 0x0001060000047ab9 */ /* 0x000fc60000000a00 */
[----:B-----5:R2:W5:Y:S01]  /*12d0*/  @P3 LDG.E R65, desc[UR42][R8.64] ;  /* 0x0000002a08413981 */ /* 0x020562000c1e1900 */
[----:B-1----:R-:W-:-:S05]  /*12e0*/  @P0 IMAD.WIDE R2, R155, 0x4, R2 ;  /* 0x000000049b020825 */ /* 0x002fca00078e0202 */
[----:B------:R2:W5:Y:S01]  /*12f0*/  @P0 LDG.E R11, desc[UR42][R2.64] ;  /* 0x0000002a020b0981 */ /* 0x000562000c1e1900 */
[----:B0-----:R-:W-:-:S05]  /*1300*/  @P1 IMAD.WIDE R4, R155, 0x4, R6 ;  /* 0x000000049b041825 */ /* 0x001fca00078e0206 */
[----:B------:R2:W5:Y:S04]  /*1310*/  @P1 LDG.E R157, desc[UR42][R4.64] ;  /* 0x0000002a049d1981 */ /* 0x000568000c1e1900 */
[----:B------:R2:W-:Y:S01]  /*1320*/  STL [R1+0x5c], R155 ;  /* 0x00005c9b01007387 */ /* 0x0005e20000100800 */
[----:B------:R-:W-:-:S03]  /*1330*/  UISETP.NE.U32.AND UP0, UPT, UR4, URZ, UPT ;  /* 0x0000003f0400728c */ /* 0x000fc6000bf05070 */
[----:B------:R-:W-:Y:S01]  /*1340*/  ULDC UR4, c[0x0][0x424] ;  /* 0x0001090000047ab9 */ /* 0x000fe20000000800 */
[----:B------:R-:W-:Y:S01]  /*1350*/  UISETP.NE.AND.EX UP0, UPT, UR5, URZ, UPT, UP0 ;  /* 0x0000003f0500728c */ /* 0x000fe2000bf05300 */
[----:B------:R-:W-:Y:S02]  /*1360*/  ISETP.NE.U32.AND P2, PT, RZ, UR6, PT ;  /* 0x00000006ff007c0c */ /* 0x000fe4000bf45070 */
[----:B------:R-:W-:Y:S01]  /*1370*/  ULDC UR5, c[0x0][0x2f0] ;  /* 0x0000bc0000057ab9 */ /* 0x000fe20000000800 */
[----:B------:R-:W-:Y:S01]  /*1380*/  USEL UR4, UR4, 0x1, UP0 ;  /* 0x0000000104047887 */ /* 0x000fe20008000000 */
[----:B------:R-:W-:-:S03]  /*1390*/  ISETP.NE.AND.EX P2, PT, RZ, UR7, PT, P2 ;  /* 0x00000007ff007c0c */ /* 0x000fc6000bf45320 */
[----:B------:R-:W-:-:S03]  /*13a0*/  UIMAD UR4, UR4, UR5, URZ ;  /* 0x00000005040472a4 */ /* 0x000fc6000f8e023f */
[----:B------:R-:W-:Y:S01]  /*13b0*/  ULDC UR5, c[0x0][0x348] ;  /* 0x0000d20000057ab9 */ /* 0x000fe20000000800 */
[----:B--2---:R-:W-:Y:S08]  /*13c0*/  @P1 BRA `(.L_x_11778) ;  /* 0x0000000000241947 */ /* 0x004ff00003800000 */
        /* <DEDUP_REMOVED lines=9> */
.L_x_11778:
[----:B------:R-:W-:Y:S02]  /*1460*/  IMAD.U32 R27, RZ, RZ, UR5 ;  /* 0x00000005ff1b7e24 */ /* 0x000fe4000f8e00ff */
[----:B------:R-:W-:Y:S01]  /*1470*/  IMAD.U32 R28, RZ, RZ, UR4 ;  /* 0x00000004ff1c7e24 */ /* 0x000fe2000f8e00ff */
[----:B------:R-:W-:Y:S06]  /*1480*/  @!P2 BRA `(.L_x_11779) ;  /* 0x000000000010a947 */ /* 0x000fec0003800000 */
[----:B------:R-:W0:Y:S02]  /*1490*/  LDC.64 R28, c[0x0][0xa20] ;  /* 0x00028800ff1c7b82 */ /* 0x000e240000000a00 */
[----:B0-----:R-:W-:-:S06]  /*14a0*/  IMAD.WIDE R28, R155, 0x4, R28 ;  /* 0x000000049b1c7825 */ /* 0x001fcc00078e021c */
[----:B------:R0:W5:Y:S01]  /*14b0*/  LDG.E R28, desc[UR42][R28.64] ;  /* 0x0000002a1c1c7981 */ /* 0x000162000c1e1900 */
[----:B------:R-:W-:Y:S05]  /*14c0*/  BRA `(.L_x_11780) ;  /* 0x0000000000107947 */ /* 0x000fea0003800000 */
.L_x_11779:
[----:B------:R-:W-:Y:S05]  /*14d0*/  @!P3 BRA `(.L_x_11780) ;  /* 0x00000000000cb947 */ /* 0x000fea0003800000 */
[----:B------:R-:W2:Y:S04]  /*14e0*/  LDG.E R3, desc[UR42][R8.64] ;  /* 0x0000002a08037981 */ /* 0x000ea8000c1e1900 */
[----:B------:R-:W2:Y:S02]  /*14f0*/  LDG.E R28, desc[UR42][R8.64+0x4] ;  /* 0x0000042a081c7981 */ /* 0x000ea4000c1e1900 */
[----:B--2---:R-:W-:-:S07]  /*1500*/  IMAD.IADD R28, R28, 0x1, -R3 ;  /* 0x000000011c1c7824 */ /* 0x004fce00078e0a03 */
.L_x_11780:
[----:B------:R-:W-:Y:S01]  /*1510*/  ULDC.64 UR4, c[0x0][0xa10] ;  /* 0x0002840000047ab9 */ /* 0x000fe20000000a00 */
[----:B------:R-:W1:Y:S01]  /*1520*/  LDC R2, c[0x0][0x448] ;  /* 0x00011200ff027b82 */ /* 0x000e620000000800 */
[----:B------:R-:W-:-:S04]  /*1530*/  ISETP.NE.U32.AND P0, PT, RZ, UR4, PT ;  /* 0x00000004ff007c0c */ /* 0x000fc8000bf05070 */
[----:B------:R-:W-:Y:S01]  /*1540*/  ISETP.NE.AND.EX P0, PT, RZ, UR5, PT, P0 ;  /* 0x00000005ff007c0c */ /* 0x000fe2000bf05300 */
[----:B------:R-:W-:Y:S02]  /*1550*/  ULDC.64 UR4, c[0x0][0xa30] ;  /* 0x00028c0000047ab9 */ /* 0x000fe40000000a00 */
[----:B------:R-:W-:-:S04]  /*1560*/  ISETP.NE.U32.AND P1, PT, RZ, UR4, PT ;  /* 0x00000004ff007c0c */ /* 0x000fc8000bf25070 */
[----:B------:R-:W-:-:S06]  /*1570*/  ISETP.NE.AND.EX P1, PT, RZ, UR5, PT, P1 ;  /* 0x00000005ff007c0c */ /* 0x000fcc000bf25310 */
[----:B------:R-:W2:Y:S08]  /*1580*/  @P0 LDC.64 R4, c[0x0][0xa10] ;  /* 0x00028400ff040b82 */ /* 0x000eb00000000a00 */
[----:B------:R-:W3:Y:S01]  /*1590*/  @P1 LDC.64 R6, c[0x0][0xa30] ;  /* 0x00028c00ff061b82 */ /* 0x000ee20000000a00 */
[----:B--2---:R-:W-:-:S05]  /*15a0*/  @P0 IMAD.WIDE R4, R155, 0x4, R4 ;  /* 0x000000049b040825 */ /* 0x004fca00078e0204 */
[----:B------:R-:W2:Y:S04]  /*15b0*/  @P0 LDG.E R0, desc[UR42][R4.64] ;  /* 0x0000002a04000981 */ /* 0x000ea8000c1e1900 */
[----:B------:R-:W2:Y:S01]  /*15c0*/  @P0 LDG.E R9, desc[UR42][R4.64+0x4] ;  /* 0x0000042a04090981 */ /* 0x000ea2000c1e1900 */
[----:B-----5:R-:W-:Y:S02]  /*15d0*/  IMAD.MOV.U32 R24, RZ, RZ, R28 ;  /* 0x000000ffff187224 */ /* 0x020fe400078e001c */
[----:B---3--:R-:W-:-:S05]  /*15e0*/  @P1 IMAD.WIDE R6, R155, 0x4, R6 ;  /* 0x000000049b061825 */ /* 0x008fca00078e0206 */
[----:B------:R3:W5:Y:S01]  /*15f0*/  @P1 LDG.E R24, desc[UR42][R6.64] ;  /* 0x0000002a06181981 */ /* 0x000762000c1e1900 */
[----:B-1----:R-:W-:Y:S01]  /*1600*/  ISETP.NE.AND P1, PT, R2, 0x1, PT ;  /* 0x000000010200780c */ /* 0x002fe20003f25270 */
[----:B------:R-:W-:Y:S01]  /*1610*/  IMAD.IADD R10, R28, 0x1, -R11 ;  /* 0x000000011c0a7824 */ /* 0x000fe200078e0a0b */
[----:B------:R-:W1:Y:S01]  /*1620*/  LDC.64 R2, c[0x0][0x9e0] ;  /* 0x00027800ff027b82 */ /* 0x000e620000000a00 */
[----:B------:R-:W-:-:S05]  /*1630*/  IMAD R14, R153, 0xc0, RZ ;  /* 0x000000c0990e7824 */ /* 0x000fca00078e02ff */
[----:B------:R4:W-:Y:S05]  /*1640*/  STL [R1+0x2c], R14 ;  /* 0x00002c0e01007387 */ /* 0x0009ea0000100800 */
[----:B------:R-:W0:Y:S08]  /*1650*/  @P1 LDC R13, c[0x0][0x44c] ;  /* 0x00011300ff0d1b82 */ /* 0x000e300000000800 */
[----:B------:R-:W3:Y:S01]  /*1660*/  @P1 LDC R8, c[0x0][0x450] ;  /* 0x00011400ff081b82 */ /* 0x000ee20000000800 */
[----:B-1----:R-:W-:Y:S01]  /*1670*/  ISETP.GE.AND P2, PT, R3, 0x1, PT ;  /* 0x000000010300780c */ /* 0x002fe20003f46270 */
[----:B--2---:R-:W-:-:S02]  /*1680*/  @P0 IMAD.IADD R27, R9, 0x1, -R0 ;  /* 0x00000001091b0824 */ /* 0x004fc400078e0a00 */
[----:B------:R-:W-:Y:S02]  /*1690*/  VIADD R0, R14, 0xbf ;  /* 0x000000bf0e007836 */ /* 0x000fe40000000000 */
[----:B------:R-:W-:Y:S02]  /*16a0*/  IMAD.IADD R12, R10, 0x1, R27 ;  /* 0x000000010a0c7824 */ /* 0x000fe400078e021b */
[----:B0-----:R-:W-:-:S03]  /*16b0*/  @P1 IMAD.HI.U32 R5, R0, R13, RZ ;  /* 0x0000000d00051227 */ /* 0x001fc600078e00ff */
[----:B------:R4:W-:Y:S01]  /*16c0*/  STL [R1+0x8], R12 ;  /* 0x0000080c01007387 */ /* 0x0009e20000100800 */
[----:B------:R-:W-:Y:S01]  /*16d0*/  IMAD.MOV.U32 R4, RZ, RZ, R0 ;  /* 0x000000ffff047224 */ /* 0x000fe200078e0000 */
[----:B---3--:R-:W-:Y:S01]  /*16e0*/  @P1 SHF.R.U32.HI R4, RZ, R8, R5 ;  /* 0x00000008ff041219 */ /* 0x008fe20000011605 */
[C---:B------:R-:W-:Y:S01]  /*16f0*/  VIADD R0, R12.reuse, 0x7f ;  /* 0x0000007f0c007836 */ /* 0x040fe20000000000 */
[----:B------:R-:W-:-:S04]  /*1700*/  IADD3 R7, R12, 0x1, -R157 ;  /* 0x000000010c077810 */ /* 0x000fc80007ffe89d */
[----:B------:R-:W-:Y:S01]  /*1710*/  SHF.R.S32.HI R5, RZ, 0x1f, R0 ;  /* 0x0000001fff057819 */ /* 0x000fe20000011400 */
[----:B------:R-:W-:-:S03]  /*1720*/  IMAD.IADD R9, R7, 0x1, R4 ;  /* 0x0000000107097824 */ /* 0x000fc600078e0204 */
[----:B------:R-:W-:Y:S01]  /*1730*/  LEA.HI R5, R5, R0, RZ, 0x7 ;  /* 0x0000000005057211 */ /* 0x000fe200078f38ff */
[----:B------:R-:W-:-:S03]  /*1740*/  IMAD.IADD R2, R9, 0x1, R2 ;  /* 0x0000000109027824 */ /* 0x000fc600078e0202 */
[----:B------:R-:W-:Y:S01]  /*1750*/  SHF.R.S32.HI R26, RZ, 0x7, R5 ;  /* 0x00000007ff1a7819 */ /* 0x000fe20000011405 */
[----:B----4-:R-:W-:Y:S06]  /*1760*/  @!P2 BRA `(.L_x_11781) ;  /* 0x000000000048a947 */ /* 0x010fec0003800000 */
        /* <DEDUP_REMOVED lines=11> */
.L_x_11783:
[----:B------:R-:W-:-:S13]  /*1820*/  ISETP.NE.AND P0, PT, R3, 0x1, PT ;  /* 0x000000010300780c */ /* 0x000fda0003f05270 */
[----:B------:R-:W0:Y:S02]  /*1830*/  @P0 LDC.64 R4, c[0x0][0x9e8] ;  /* 0x00027a00ff040b82 */ /* 0x000e240000000a00 */
[----:B0-----:R-:W-:-:S05]  /*1840*/  @P0 IMAD.HI.U32 R4, R0, R4, RZ ;  /* 0x0000000400040227 */ /* 0x001fca00078e00ff */
[----:B------:R-:W-:-:S07]  /*1850*/  @P0 SHF.R.U32.HI R0, RZ, R5, R4 ;  /* 0x00000005ff000219 */ /* 0x000fce0000011604 */
.L_x_11784:
[----:B------:R-:W-:Y:S05]  /*1860*/  BSYNC B0 ;  /* 0x0000000000007941 */ /* 0x000fea0003800000 */
.L_x_11782:
[----:B------:R-:W-:-:S05]  /*1870*/  IMAD R5, R0, R3, R3 ;  /* 0x0000000300057224 */ /* 0x000fca00078e0203 */
[----:B------:R-:W-:-:S07]  /*1880*/  VIMNMX R2, R2, R5, PT ;  /* 0x0000000502027248 */ /* 0x000fce0003fe0100 */
.L_x_11781:
        /* <DEDUP_REMOVED lines=20> */
.L_x_11787:
[----:B------:R-:W-:-:S13]  /*19d0*/  ISETP.NE.AND P0, PT, R3, 0x1, PT ;  /* 0x000000010300780c */ /* 0x000fda0003f05270 */
[----:B------:R-:W0:Y:S02]  /*19e0*/  @P0 LDC.64 R6, c[0x0][0x9e8] ;  /* 0x00027a00ff060b82 */ /* 0x000e240000000a00 */
[----:B0-----:R-:W-:-:S05]  /*19f0*/  @P0 IMAD.HI.U32 R6, R0, R6, RZ ;  /* 0x0000000600060227 */ /* 0x001fca00078e00ff */
[----:B------:R-:W-:-:S07]  /*1a00*/  @P0 SHF.R.U32.HI R0, RZ, R7, R6 ;  /* 0x00000007ff000219 */ /* 0x000fce0000011606 */
.L_x_11788:
[----:B------:R-:W-:Y:S05]  /*1a10*/  BSYNC B0 ;  /* 0x0000000000007941 */ /* 0x000fea0003800000 */
.L_x_11786:
[----:B------:R-:W-:-:S05]  /*1a20*/  IMAD R3, R0, R3, RZ ;  /* 0x0000000300037224 */ /* 0x000fca00078e02ff */
[----:B------:R-:W-:-:S07]  /*1a30*/  VIMNMX R4, R4, R3, !PT ;  /* 0x0000000304047248 */ /* 0x000fce0007fe0100 */
.L_x_11785:
        /* <DEDUP_REMOVED lines=43> */
.L_x_11791:
[----:B------:R-:W-:Y:S05]  /*1cf0*/  BSYNC B6 ;  /* 0x0000000000067941 */ /* 0x000fea0003800000 */
.L_x_11790:
        /* <DEDUP_REMOVED lines=20> */
.L_x_11793:
[----:B------:R-:W-:Y:S05]  /*1e40*/  BSYNC B6 ;  /* 0x0000000000067941 */ /* 0x000fea0003800000 */
.L_x_11792:
[----:B------:R-:W2:Y:S01]  /*1e50*/  LDL.64 R32, [R1+0x20] ;  /* 0x0000200001207983 */ /* 0x000ea20000100a00 */
[----:B------:R-:W-:-:S03]  /*1e60*/  ULDC.64 UR4, c[0x0][0x9f8] ;  /* 0x00027e0000047ab9 */ /* 0x000fc60000000a00 */
[----:B------:R-:W2:Y:S01]  /*1e70*/  LDL.64 R20, [R1+0x20] ;  /* 0x0000200001147983 */ /* 0x000ea20000100a00 */
[----:B------:R-:W-:Y:S01]  /*1e80*/  ISETP.NE.U32.AND P0, PT, RZ, UR4, PT ;  /* 0x00000004ff007c0c */ /* 0x000fe2000bf05070 */
[----:B------:R-:W-:Y:S01]  /*1e90*/  IMAD.MOV.U32 R67, RZ, RZ, R155 ;  /* 0x000000ffff437224 */ /* 0x000fe200078e009b */
[----:B------:R-:W0:Y:S01]  /*1ea0*/  LDC R53, c[0x0][0x3f4] ;  /* 0x0000fd00ff357b82 */ /* 0x000e220000000800 */
[----:B------:R-:W3:Y:S01]  /*1eb0*/  LDL R30, [R1+0x30] ;  /* 0x00003000011e7983 */ /* 0x000ee20000100800 */
[----:B------:R-:W-:Y:S01]  /*1ec0*/  ISETP.NE.AND.EX P0, PT, RZ, UR5, PT, P0 ;  /* 0x00000005ff007c0c */ /* 0x000fe2000bf05300 */
[----:B------:R-:W1:Y:S05]  /*1ed0*/  S2R R29, SR_TID.X ;  /* 0x00000000001d7919 */ /* 0x000e6a0000002100 */
[----:B------:R-:W4:Y:S01]  /*1ee0*/  LDC.64 R6, c[0x0][0x3f8] ;  /* 0x0000fe00ff067b82 */ /* 0x000f220000000a00 */
[----:B------:R-:W3:Y:S01]  /*1ef0*/  LDL R12, [R1+0x78] ;  /* 0x00007800010c7983 */ /* 0x000ee20000100800 */
[----:B------:R-:W-:Y:S01]  /*1f00*/  VIADD R66, R16, 0x20 ;  /* 0x0000002010427836 */ /* 0x000fe20000000000 */
[----:B------:R-:W-:-:S05]  /*1f10*/  ULDC UR4, c[0x0][0x2f4] ;  /* 0x0000bd0000047ab9 */ /* 0x000fca0000000800 */
[----:B------:R-:W1:Y:S08]  /*1f20*/  @P0 LDC.64 R8, c[0x0][0x9f8] ;  /* 0x00027e00ff080b82 */ /* 0x000e700000000a00 */
[----:B------:R-:W4:Y:S01]  /*1f30*/  LDC.64 R4, c[0x0][0x408] ;  /* 0x00010200ff047b82 */ /* 0x000f220000000a00 */
[----:B-1----:R-:W-:-:S05]  /*1f40*/  @P0 IMAD.WIDE R8, R155, 0x4, R8 ;  /* 0x000000049b080825 */ /* 0x002fca00078e0208 */
[----:B------:R1:W3:Y:S01]  /*1f50*/  @P0 LDG.E R67, desc[UR42][R8.64] ;  /* 0x0000002a08430981 */ /* 0x0002e2000c1e1900 */
[----:B------:R-:W-:Y:S01]  /*1f60*/  VIADD R31, R29, 0xffffff80 ;  /* 0xffffff801d1f7836 */ /* 0x000fe20000000000 */
[----:B------:R-:W-:-:S04]  /*1f70*/  ISETP.GE.AND P1, PT, R66, UR4, PT ;  /* 0x0000000442007c0c */ /* 0x000fc8000bf26270 */
[----:B------:R-:W-:Y:S01]  /*1f80*/  LEA.HI R29, R31, R31, RZ, 0x1 ;  /* 0x0000001f1f1d7211 */ /* 0x000fe200078f08ff */
[----:B--2---:R-:W-:-:S05]  /*1f90*/  IMAD.MOV.U32 R20, RZ, RZ, R32 ;  /* 0x000000ffff147224 */ /* 0x004fca00078e0020 */
[----:B------:R-:W-:-:S05]  /*1fa0*/  SHF.R.S32.HI R21, RZ, 0x1f, R20 ;  /* 0x0000001fff157819 */ /* 0x000fca0000011414 */
[----:B------:R2:W-:Y:S04]  /*1fb0*/  STL [R1+0x24], R21 ;  /* 0x0000241501007387 */ /* 0x0005e80000100800 */
[----:B------:R-:W2:Y:S04]  /*1fc0*/  LDL R15, [R1+0x44] ;  /* 0x00004400010f7983 */ /* 0x000ea80000100800 */
[----:B------:R-:W2:Y:S01]  /*1fd0*/  LDL R14, [R1+0x14] ;  /* 0x00001400010e7983 */ /* 0x000ea20000100800 */
[----:B------:R-:W-:Y:S02]  /*1fe0*/  SEL R3, RZ, 0xffffffff, P1 ;  /* 0xffffffffff037807 */ /* 0x000fe40000800000 */
[----:B------:R-:W-:-:S02]  /*1ff0*/  SHF.R.S32.HI R29, RZ, 0x1, R29 ;  /* 0x00000001ff1d7819 */ /* 0x000fc4000001141d */
[C---:B------:R-:W-:Y:S01]  /*2000*/  ISETP.GE.AND P0, PT, R16.reuse, UR4, PT ;  /* 0x0000000410007c0c */ /* 0x040fe2000bf06270 */
[----:B-1----:R-:W-:Y:S01]  /*2010*/  IMAD.SHL.U32 R9, R3, 0x2, RZ ;  /* 0x0000000203097824 */ /* 0x002fe200078e00ff */
[----:B------:R-:W-:Y:S02]  /*2020*/  SHF.R.S32.HI R3, RZ, 0x1f, R29 ;  /* 0x0000001fff037819 */ /* 0x000fe4000001141d */
[----:B------:R-:W-:Y:S02]  /*2030*/  SEL R0, RZ, 0x1, P0 ;  /* 0x00000001ff007807 */ /* 0x000fe40000000000 */
[-C--:B0-----:R-:W-:Y:S02]  /*2040*/  ISETP.GE.AND P3, PT, R16, R53.reuse, PT ;  /* 0x000000351000720c */ /* 0x081fe40003f66270 */
[----:B------:R-:W-:Y:S01]  /*2050*/  ISETP.GE.AND P2, PT, R66, R53, PT ;  /* 0x000000354200720c */ /* 0x000fe20003f46270 */
[----:B----4-:R-:W-:Y:S01]  /*2060*/  IMAD R8, R3, R6, RZ ;  /* 0x0000000603087224 */ /* 0x010fe200078e02ff */
[----:B------:R-:W-:Y:S01]  /*2070*/  LOP3.LUT R0, R9, 0x2, R0, 0xe2, !PT ;  /* 0x0000000209007812 */ /* 0x000fe200078ee200 */
[----:B------:R-:W-:Y:S01]  /*2080*/  IMAD R10, R3, R4, RZ ;  /* 0x00000004030a7224 */ /* 0x000fe200078e02ff */
[----:B------:R-:W-:-:S02]  /*2090*/  SEL R3, R53, RZ, P3 ;  /* 0x000000ff35037207 */ /* 0x000fc40001800000 */
[----:B------:R-:W-:-:S03]  /*20a0*/  SEL R9, R53, RZ, P2 ;  /* 0x000000ff35097207 */ /* 0x000fc60001000000 */
[----:B------:R-:W-:Y:S02]  /*20b0*/  IMAD.IADD R3, R16, 0x1, R3 ;  /* 0x0000000110037824 */ /* 0x000fe400078e0203 */
[----:B------:R-:W-:Y:S02]  /*20c0*/  IMAD.IADD R9, R66, 0x1, R9 ;  /* 0x0000000142097824 */ /* 0x000fe400078e0209 */
[C---:B------:R-:W-:Y:S01]  /*20d0*/  IMAD R11, R29.reuse, R7, R8 ;  /* 0x000000071d0b7224 */ /* 0x040fe200078e0208 */
[----:B------:R-:W-:Y:S01]  /*20e0*/  SHF.R.S32.HI R8, RZ, 0x1f, R3 ;  /* 0x0000001fff087819 */ /* 0x000fe20000011403 */
[----:B------:R-:W-:Y:S01]  /*20f0*/  IMAD R13, R29, R5, R10 ;  /* 0x000000051d0d7224 */ /* 0x000fe200078e020a */
[----:B------:R-:W-:Y:S02]  /*2100*/  SHF.R.S32.HI R10, RZ, 0x1f, R9 ;  /* 0x0000001fff0a7819 */ /* 0x000fe40000011409 */
[----:B------:R-:W-:Y:S02]  /*2110*/  LEA.HI R64, R8, R3, RZ, 0x4 ;  /* 0x0000000308407211 */ /* 0x000fe400078f20ff */
[----:B------:R-:W-:-:S02]  /*2120*/  LEA.HI R63, R10, R9, RZ, 0x4 ;  /* 0x000000090a3f7211 */ /* 0x000fc400078f20ff */
[----:B------:R-:W-:Y:S02]  /*2130*/  LEA.HI R3, R8, R3, RZ, 0x5 ;  /* 0x0000000308037211 */ /* 0x000fe400078f28ff */
[----:B------:R-:W-:-:S03]  /*2140*/  LEA.HI R9, R10, R9, RZ, 0x5 ;  /* 0x000000090a097211 */ /* 0x000fc600078f28ff */
[----:B------:R-:W-:Y:S01]  /*2150*/  IMAD.SHL.U32 R8, R3, 0x80, RZ ;  /* 0x0000008003087824 */ /* 0x000fe200078e00ff */
[C---:B---3--:R-:W-:Y:S01]  /*2160*/  LOP3.LUT R3, R30.reuse, 0x10, R64, 0xf8, !PT ;  /* 0x000000101e037812 */ /* 0x048fe200078ef840 */
[----:B------:R-:W-:Y:S01]  /*2170*/  IMAD.SHL.U32 R10, R9, 0x80, RZ ;  /* 0x00000080090a7824 */ /* 0x000fe200078e00ff */
[----:B------:R-:W-:Y:S02]  /*2180*/  LOP3.LUT R9, R30, 0x10, R63, 0xf8, !PT ;  /* 0x000000101e097812 */ /* 0x000fe400078ef83f */
[----:B------:R-:W0:Y:S01]  /*2190*/  S2R R30, SR_TID.X ;  /* 0x00000000001e7919 */ /* 0x000e220000002100 */
[----:B------:R-:W-:Y:S01]  /*21a0*/  SHF.R.S32.HI R17, RZ, 0x1f, R16 ;  /* 0x0000001fff117819 */ /* 0x000fe20000011410 */
[----:B------:R-:W-:-:S04]  /*21b0*/  IMAD.WIDE.U32 R44, R29, R6, R20 ;  /* 0x000000061d2c7225 */ /* 0x000fc800078e0014 */
[----:B------:R-:W-:-:S04]  /*21c0*/  IMAD.WIDE.U32 R42, R29, R6, R16 ;  /* 0x000000061d2a7225 */ /* 0x000fc800078e0010 */
[----:B------:R-:W-:Y:S02]  /*21d0*/  IMAD.IADD R45, R45, 0x1, R11 ;  /* 0x000000012d2d7824 */ /* 0x000fe400078e020b */
[----:B------:R-:W-:Y:S01]  /*21e0*/  IMAD.IADD R43, R11, 0x1, R43 ;  /* 0x000000010b2b7824 */ /* 0x000fe200078e022b */
[----:B-----5:R-:W-:Y:S01]  /*21f0*/  SHF.R.S32.HI R11, RZ, 0x1f, R24 ;  /* 0x0000001fff0b7819 */ /* 0x020fe20000011418 */
[----:B------:R-:W-:Y:S01]  /*2200*/  IMAD.IADD R65, R65, 0x1, R28 ;  /* 0x0000000141417824 */ /* 0x000fe200078e021c */
[----:B------:R-:W-:Y:S01]  /*2210*/  LEA.HI R28, R31, R31, RZ, 0x1 ;  /* 0x0000001f1f1c7211 */ /* 0x000fe200078f08ff */
[----:B------:R-:W-:Y:S01]  /*2220*/  IMAD.WIDE.U32 R40, R29, R4, R20 ;  /* 0x000000041d287225 */ /* 0x000fe200078e0014 */
[----:B------:R-:W-:-:S03]  /*2230*/  LOP3.LUT R8, R8, 0xfffff000, RZ, 0xc0, !PT ;  /* 0xfffff00008087812 */ /* 0x000fc600078ec0ff */
[----:B--2---:R-:W-:Y:S01]  /*2240*/  IMAD.WIDE.U32 R20, R29, R4, R16 ;  /* 0x000000041d147225 */ /* 0x004fe200078e0010 */
[-C--:B------:R-:W-:Y:S02]  /*2250*/  LOP3.LUT R3, R3, R12.reuse, RZ, 0x3c, !PT ;  /* 0x0000000c03037212 */ /* 0x080fe400078e3cff */
[----:B------:R-:W-:Y:S02]  /*2260*/  LOP3.LUT R10, R10, 0xfffff000, RZ, 0xc0, !PT ;  /* 0xfffff0000a0a7812 */ /* 0x000fe400078ec0ff */
[----:B------:R-:W-:Y:S01]  /*2270*/  LOP3.LUT R9, R9, R12, RZ, 0x3c, !PT ;  /* 0x0000000c09097212 */ /* 0x000fe200078e3cff */
[----:B------:R-:W-:Y:S01]  /*2280*/  IMAD R12, R11, R6, RZ ;  /* 0x000000060b0c7224 */ /* 0x000fe200078e02ff */
[----:B------:R-:W-:Y:S01]  /*2290*/  LOP3.LUT R28, R28, 0xfffffffe, RZ, 0xc0, !PT ;  /* 0xfffffffe1c1c7812 */ /* 0x000fe200078ec0ff */
[----:B------:R-:W-:Y:S02]  /*22a0*/  IMAD.IADD R41, R41, 0x1, R13 ;  /* 0x0000000129297824 */ /* 0x000fe400078e020d */
[----:B------:R-:W-:-:S02]  /*22b0*/  IMAD.IADD R21, R13, 0x1, R21 ;  /* 0x000000010d157824 */ /* 0x000fc400078e0215 */
[----:B------:R-:W-:Y:S02]  /*22c0*/  IMAD R11, R11, R4, RZ ;  /* 0x000000040b0b7224 */ /* 0x000fe400078e02ff */
[----:B------:R-:W-:-:S04]  /*22d0*/  IMAD.WIDE.U32 R44, R24, R6, R44 ;  /* 0x00000006182c7225 */ /* 0x000fc800078e002c */
[----:B------:R-:W-:Y:S01]  /*22e0*/  IMAD.WIDE.U32 R42, R24, R6, R42 ;  /* 0x00000006182a7225 */ /* 0x000fe200078e002a */
[----:B------:R-:W-:-:S03]  /*22f0*/  LOP3.LUT R52, R0, 0x1, RZ, 0xc0, !PT ;  /* 0x0000000100347812 */ /* 0x000fc600078ec0ff */
[C---:B------:R-:W-:Y:S02]  /*2300*/  IMAD R11, R24.reuse, R5, R11 ;  /* 0x00000005180b7224 */ /* 0x040fe400078e020b */
[----:B------:R-:W-:Y:S01]  /*2310*/  IMAD.WIDE.U32 R40, R24, R4, R40 ;  /* 0x0000000418287225 */ /* 0x000fe200078e0028 */
[----:B------:R-:W-:-:S03]  /*2320*/  LOP3.LUT R51, R0, 0x2, RZ, 0xc0, !PT ;  /* 0x0000000200337812 */ /* 0x000fc600078ec0ff */
[----:B------:R-:W-:-:S04]  /*2330*/  IMAD.WIDE.U32 R20, R24, R4, R20 ;  /* 0x0000000418147225 */ /* 0x000fc800078e0014 */
[----:B------:R-:W-:Y:S01]  /*2340*/  IMAD.IADD R28, R31, 0x1, -R28 ;  /* 0x000000011f1c7824 */ /* 0x000fe200078e0a1c */
[C---:B------:R-:W-:Y:S01]  /*2350*/  SHF.L.U64.HI R60, R6.reuse, 0x7, R7 ;  /* 0x00000007063c7819 */ /* 0x040fe20000010207 */
[----:B------:R-:W-:Y:S01]  /*2360*/  IMAD.SHL.U32 R59, R6, 0x80, RZ ;  /* 0x00000080063b7824 */ /* 0x000fe200078e00ff */
[C---:B------:R-:W-:Y:S01]  /*2370*/  SHF.L.U64.HI R58, R4.reuse, 0x7, R5 ;  /* 0x00000007043a7819 */ /* 0x040fe20000010205 */
[----:B------:R-:W-:Y:S01]  /*2380*/  IMAD.SHL.U32 R57, R4, 0x80, RZ ;  /* 0x0000008004397824 */ /* 0x000fe200078e00ff */
[----:B------:R-:W-:Y:S01]  /*2390*/  SHF.R.S32.HI R56, RZ, 0x1f, R154 ;  /* 0x0000001fff387819 */ /* 0x000fe2000001149a */
[----:B------:R-:W-:Y:S01]  /*23a0*/  IMAD R55, R28, 0xc0, R29 ;  /* 0x000000c01c377824 */ /* 0x000fe200078e021d */
[----:B------:R-:W-:Y:S01]  /*23b0*/  SHF.R.S32.HI R50, RZ, 0x1f, R67 ;  /* 0x0000001fff327819 */ /* 0x000fe20000011443 */
[----:B------:R-:W-:Y:S01]  /*23c0*/  IMAD.SHL.U32 R53, R53, 0x2, RZ ;  /* 0x0000000235357824 */ /* 0x000fe200078e00ff */
[----:B------:R-:W-:Y:S01]  /*23d0*/  LOP3.LUT R0, R63, 0xfffffff0, RZ, 0xc0, !PT ;  /* 0xfffffff03f007812 */ /* 0x000fe200078ec0ff */
[----:B------:R-:W-:-:S02]  /*23e0*/  IMAD.IADD R47, R41, 0x1, R11 ;  /* 0x00000001292f7824 */ /* 0x000fc400078e020b */
[----:B------:R-:W-:Y:S01]  /*23f0*/  IMAD.IADD R46, R11, 0x1, R21 ;  /* 0x000000010b2e7824 */ /* 0x000fe200078e0215 */
[--C-:B------:R-:W-:Y:S01]  /*2400*/  IADD3 R62, R3, R8, R15.reuse ;  /* 0x00000008033e7210 */ /* 0x100fe20007ffe00f */
[----:B------:R-:W-:Y:S01]  /*2410*/  IMAD R3, R24, R7, R12 ;  /* 0x0000000718037224 */ /* 0x000fe200078e020c */
[----:B------:R-:W-:Y:S02]  /*2420*/  IADD3 R61, R9, R10, R15 ;  /* 0x0000000a093d7210 */ /* 0x000fe40007ffe00f */
[----:B0-----:R-:W-:Y:S01]  /*2430*/  SHF.R.U32.HI R15, RZ, 0x7, R30 ;  /* 0x00000007ff0f7819 */ /* 0x001fe2000001161e */
[----:B------:R-:W-:Y:S01]  /*2440*/  IMAD.IADD R49, R45, 0x1, R3 ;  /* 0x000000012d317824 */ /* 0x000fe200078e0203 */
[----:B------:R-:W-:Y:S01]  /*2450*/  ISETP.GE.AND P1, PT, R14, UR4, PT ;  /* 0x000000040e007c0c */ /* 0x000fe2000bf26270 */
[----:B------:R-:W-:Y:S01]  /*2460*/  IMAD.IADD R48, R3, 0x1, R43 ;  /* 0x0000000103307824 */ /* 0x000fe200078e022b */
[----:B------:R-:W-:Y:S01]  /*2470*/  LOP3.LUT R3, R64, 0xfffffff0, RZ, 0xc0, !PT ;  /* 0xfffffff040037812 */ /* 0x000fe200078ec0ff */
[----:B------:R-:W-:-:S10]  /*2480*/  VIADD R54, R15, 0x8 ;  /* 0x000000080f367836 */ /* 0x000fd40000000000 */
.L_x_11836:
[----:B--2---:R-:W2:Y:S01]  /*2490*/  LDL R10, [R1+0x50] ;  /* 0x00005000010a7983 */ /* 0x004ea20000100800 */
        /* <DEDUP_REMOVED lines=25> */
[----:B------:R-:W-:Y:S01]  /*2630*/  IMAD.MOV R2, RZ, RZ, -R8 ;  /* 0x000000ffff027224 */ /* 0x000fe200078e0a08 */
[----:B------:R-:W-:Y:S05]  /*2640*/  YIELD ;  /* 0x0000000000007946 */ /* 0x000fea0003800000 */
[----:B------:R-:W-:Y:S01]  /*2650*/  BSSY B0, `(.L_x_11794) ;  /* 0x0000438000007945 */ /* 0x000fe20003800000 */
[----:B------:R-:W-:Y:S01]  /*2660*/  IMAD R77, R77, R2, R13 ;  /* 0x000000024d4d7224 */ /* 0x000fe200078e020d */
[----:B------:R-:W-:Y:S01]  /*2670*/  ISETP.GT.AND P4, PT, R12, R25, PT ;  /* 0x000000190c00720c */ /* 0x000fe20003f84270 */
[----:B------:R-:W-:-:S02]  /*2680*/  IMAD.MOV.U32 R2, RZ, RZ, R12 ;  /* 0x000000ffff027224 */ /* 0x000fc400078e000c */
[----:B--2---:R-:W-:-:S04]  /*2690*/  IMAD R69, R23, 0x3000, R10 ;  /* 0x0000300017457824 */ /* 0x004fc800078e020a */
[----:B------:R-:W-:Y:S01]  /*26a0*/  IMAD.IADD R69, R18, 0x1, R69 ;  /* 0x0000000112457824 */ /* 0x000fe200078e0245 */
[----:B0-----:R-:W-:Y:S06]  /*26b0*/  @!P0 BRA `(.L_x_11795) ;  /* 0x0000003c00cc8947 */ /* 0x001fec0003800000 */
[----:B------:R-:W-:Y:S01]  /*26c0*/  SHF.R.S32.HI R76, RZ, 0x1f, R77 ;  /* 0x0000001fff4c7819 */ /* 0x000fe2000001144d */
[----:B------:R-:W-:Y:S01]  /*26d0*/  ULDC.64 UR4, c[0x0][0x300] ;  /* 0x0000c00000047ab9 */ /* 0x000fe20000000a00 */
[----:B-----5:R-:W-:Y:S01]  /*26e0*/  SHF.R.S32.HI R71, RZ, 0x1f, R78 ;  /* 0x0000001fff477819 */ /* 0x020fe2000001144e */
[C---:B------:R-:W-:Y:S01]  /*26f0*/  IMAD.WIDE.U32 R4, R77.reuse, UR4, RZ ;  /* 0x000000044d047c25 */ /* 0x040fe2000f8e00ff */
[----:B------:R-:W-:Y:S02]  /*2700*/  ULDC.U8 UR6, c[0x0][0x410] ;  /* 0x0001040000067ab9 */ /* 0x000fe40000000000 */
[----:B------:R-:W-:Y:S01]  /*2710*/  ISETP.NE.AND P0, PT, RZ, UR6, PT ;  /* 0x00000006ff007c0c */ /* 0x000fe2000bf05270 */
[----:B------:R-:W-:Y:S02]  /*2720*/  IMAD R6, R76, UR4, RZ ;  /* 0x000000044c067c24 */ /* 0x000fe4000f8e02ff */
[----:B------:R-:W-:Y:S02]  /*2730*/  IMAD R10, R58, R2, RZ ;  /* 0x000000023a0a7224 */ /* 0x000fe400078e02ff */
[----:B------:R-:W-:Y:S01]  /*2740*/  IMAD R7, R77, UR5, R6 ;  /* 0x000000054d077c24 */ /* 0x000fe2000f8e0206 */
[----:B------:R-:W-:Y:S01]  /*2750*/  ULDC.64 UR4, c[0x0][0x310] ;  /* 0x0000c40000047ab9 */ /* 0x000fe20000000a00 */
[----:B------:R-:W-:Y:S01]  /*2760*/  SHF.R.S32.HI R6, RZ, 0x1f, R2 ;  /* 0x0000001fff067819 */ /* 0x000fe20000011402 */
[----:B------:R-:W-:-:S02]  /*2770*/  IMAD R9, R71, UR4, RZ ;  /* 0x0000000447097c24 */ /* 0x000fc4000f8e02ff */
        /* <DEDUP_REMOVED lines=9> */
[-C--:B------:R-:W-:Y:S01]  /*2810*/  IMAD R8, R60, R2.reuse, RZ ;  /* 0x000000023c087224 */ /* 0x080fe200078e02ff */
[----:B------:R-:W-:Y:S01]  /*2820*/  IADD3 R72, P5, R4, UR4, RZ ;  /* 0x0000000404487c10 */ /* 0x000fe2000ffbe0ff */
[----:B------:R-:W-:Y:S02]  /*2830*/  IMAD R15, R6, R57, R10 ;  /* 0x00000039060f7224 */ /* 0x000fe400078e020a */
[----:B------:R-:W-:Y:S01]  /*2840*/  IMAD R70, R12, -0x80, R27 ;  /* 0xffffff800c467824 */ /* 0x000fe200078e021b */
[----:B------:R-:W-:Y:S01]  /*2850*/  IADD3.X R81, R5, UR5, R7, P5, !PT ;  /* 0x0000000505517c10 */ /* 0x000fe2000affe407 */
[----:B------:R-:W-:Y:S02]  /*2860*/  IMAD R9, R6, R59, R8 ;  /* 0x0000003b06097224 */ /* 0x000fe400078e0208 */
        /* <DEDUP_REMOVED lines=19> */
[----:B------:R-:W2:Y:S01]  /*29a0*/  LDL.64 R74, [R1+0x20] ;  /* 0x00002000014a7983 */ /* 0x000ea20000100a00 */
[----:B------:R-:W-:Y:S01]  /*29b0*/  ULDC.64 UR4, c[0x0][0x3e8] ;  /* 0x0000fa0000047ab9 */ /* 0x000fe20000000a00 */
[----:B------:R-:W-:Y:S02]  /*29c0*/  ULDC.64 UR6, c[0x0][0x400] ;  /* 0x0001000000067ab9 */ /* 0x000fe40000000a00 */
[----:B------:R-:W3:Y:S04]  /*29d0*/  LDL R39, [R1+0x3c] ;  /* 0x00003c0001277983 */ /* 0x000ee80000100800 */
[----:B------:R-:W4:Y:S01]  /*29e0*/  LDL R38, [R1+0x40] ;  /* 0x0000400001267983 */ /* 0x000f220000100800 */
[----:B------:R-:W-:Y:S02]  /*29f0*/  IADD3 R12, P0, P6, R44, UR4, R12 ;  /* 0x000000042c0c7c10 */ /* 0x000fe4000fe1e00c */
[----:B------:R-:W-:-:S02]  /*2a00*/  CS2R R34, SRZ ;  /* 0x0000000000227805 */ /* 0x000fc4000001ff00 */
[----:B------:R-:W-:Y:S02]  /*2a10*/  CS2R R36, SRZ ;  /* 0x0000000000247805 */ /* 0x000fe4000001ff00 */
[----:B------:R-:W-:Y:S02]  /*2a20*/  IADD3.X R13, R49, UR5, R14, P0, P6 ;  /* 0x00000005310d7c10 */ /* 0x000fe400087ec40e */
[----:B------:R-:W-:-:S04]  /*2a30*/  IADD3 R10, P0, P6, R40, UR6, R10 ;  /* 0x00000006280a7c10 */ /* 0x000fc8000fe1e00a */
[----:B------:R-:W-:Y:S02]  /*2a40*/  IADD3.X R11, R47, UR7, R15, P0, P6 ;  /* 0x000000072f0b7c10 */ /* 0x000fe400087ec40f */
[----:B------:R-:W-:Y:S02]  /*2a50*/  CS2R R30, SRZ ;  /* 0x00000000001e7805 */ /* 0x000fe4000001ff00 */
[----:B------:R-:W-:Y:S02]  /*2a60*/  CS2R R8, SRZ ;  /* 0x0000000000087805 */ /* 0x000fe4000001ff00 */
[----:B------:R-:W-:Y:S02]  /*2a70*/  CS2R R32, SRZ ;  /* 0x0000000000207805 */ /* 0x000fe4000001ff00 */
[----:B------:R-:W-:Y:S02]  /*2a80*/  CS2R R28, SRZ ;  /* 0x00000000001c7805 */ /* 0x000fe4000001ff00 */
[----:B--2---:R-:W-:-:S02]  /*2a90*/  ISETP.GE.AND P6, PT, R74, R80, PT ;  /* 0x000000504a00720c */ /* 0x004fc40003fc6270 */
[----:B---3--:R-:W-:-:S11]  /*2aa0*/  ISETP.GE.AND P0, PT, R39, R80, PT ;  /* 0x000000502700720c */ /* 0x008fd60003f06270 */
[----:B------:R0:W5:Y:S04]  /*2ab0*/  @!P6 LDG.E.64 R34, desc[UR42][R12.64] ;  /* 0x0000002a0c22e981 */ /* 0x000168000c1e1b00 */
[----:B------:R0:W5:Y:S01]  /*2ac0*/  @!P6 LDG.E.64 R36, desc[UR42][R10.64] ;  /* 0x0000002a0a24e981 */ /* 0x000162000c1e1b00 */
[----:B----4-:R-:W-:-:S03]  /*2ad0*/  ISETP.GE.AND P6, PT, R38, R80, PT ;  /* 0x000000502600720c */ /* 0x010fc60003fc6270 */
[----:B------:R0:W5:Y:S04]  /*2ae0*/  @!P0 LDG.E.64 R30, desc[UR42][R12.64+0x10] ;  /* 0x0000102a0c1e8981 */ /* 0x000168000c1e1b00 */
[----:B------:R0:W5:Y:S06]  /*2af0*/  @!P0 LDG.E.64 R32, desc[UR42][R10.64+0x10] ;  /* 0x0000102a0a208981 */ /* 0x00016c000c1e1b00 */
[----:B------:R0:W5:Y:S04]  /*2b00*/  @!P6 LDG.E.64 R8, desc[UR42][R12.64+0x20] ;  /* 0x0000202a0c08e981 */ /* 0x000168000c1e1b00 */
[----:B------:R0:W5:Y:S02]  /*2b10*/  @!P6 LDG.E.64 R28, desc[UR42][R10.64+0x20] ;  /* 0x0000202a0a1ce981 */ /* 0x000164000c1e1b00 */
.L_x_11798:
[----:B------:R-:W-:Y:S05]  /*2b20*/  BSYNC B1 ;  /* 0x0000000000017941 */ /* 0x000fea0003800000 */
.L_x_11797:
        /* <DEDUP_REMOVED lines=10> */
.L_x_11799:
[----:B------:R-:W2:Y:S01]  /*2bd0*/  LDL R4, [R1+0x18] ;  /* 0x0000180001047983 */ /* 0x000ea20000100800 */
[----:B------:R-:W-:Y:S01]  /*2be0*/  IMAD R68, R23, 0x8, R18 ;  /* 0x0000000817447824 */ /* 0x000fe200078e0212 */
[----:B------:R-:W-:Y:S01]  /*2bf0*/  BSSY B1, `(.L_x_11800) ;  /* 0x0000004000017945 */ /* 0x000fe20003800000 */
[----:B--2---:R-:W-:-:S04]  /*2c00*/  SHF.L.U32 R79, R4, 0x1f, RZ ;  /* 0x0000001f044f7819 */ /* 0x004fc800000006ff */
[----:B------:R-:W1:Y:S02]  /*2c10*/  SYNCS.PHASECHK.TRANS64.TRYWAIT P6, [R68+URZ+0x19c90], R79 ;  /* 0x019c904f440075a7 */ /* 0x000e6400080c017f */
[----:B-1----:R-:W-:Y:S05]  /*2c20*/  @!P6 BRA `(.L_x_11801) ;  /* 0x000002100054e947 */ /* 0x002fea0003800000 */
.L_x_12135:
[----:B------:R-:W-:Y:S05]  /*2c30*/  BSYNC B1 ;  /* 0x0000000000017941 */ /* 0x000fea0003800000 */
.L_x_11800:
[----:B------:R-:W-:-:S03]  /*2c40*/  UMOV UR4, 0xffffffff ;  /* 0xffffffff00047882 */ /* 0x000fc60000000000 */
[----:B------:R-:W-:Y:S05]  /*2c50*/  BRA.DIV UR4, `(.L_x_11802) ;  /* 0x00000212045c7947 */ /* 0x000fea000b800000 */
[----:B------:R2:W3:Y:S04]  /*2c60*/  SHFL.IDX PT, R39, R81, RZ, 0x1e1f ;  /* 0x001e1fff51277589 */ /* 0x0004e800000e0000 */
[----:B------:R2:W4:Y:S02]  /*2c70*/  SHFL.IDX PT, R14, R72, RZ, 0x1e1f ;  /* 0x001e1fff480e7589 */ /* 0x00052400000e0000 */
.L_x_12139:
[----:B------:R-:W-:Y:S05]  /*2c80*/  @P5 BRA `(.L_x_11803) ;  /* 0x0000003c00505947 */ /* 0x000fea0003800000 */
[----:B------:R-:W-:Y:S01]  /*2c90*/  ISETP.NE.AND P5, PT, R52, RZ, PT ;  /* 0x000000ff3400720c */ /* 0x000fe20003fa5270 */
[----:B------:R-:W-:-:S12]  /*2ca0*/  BSSY B1, `(.L_x_11804) ;  /* 0x0000076000017945 */ /* 0x000fd80003800000 */
[----:B------:R-:W-:Y:S05]  /*2cb0*/  @!P5 BRA `(.L_x_11805) ;  /* 0x0000000400d0d947 */ /* 0x000fea0003800000 */
[----:B0-----:R-:W5:Y:S01]  /*2cc0*/  LDL.64 R12, [R1+0x20] ;  /* 0x00002000010c7983 */ /* 0x001f620000100a00 */
[----:B----4-:R-:W-:Y:S01]  /*2cd0*/  IADD3 R10, P5, R16, R14, RZ ;  /* 0x0000000e100a7210 */ /* 0x010fe20007fbe0ff */
[----:B------:R-:W-:Y:S02]  /*2ce0*/  BSSY B2, `(.L_x_11806) ;  /* 0x0000070000027945 */ /* 0x000fe40003800000 */
[----:B------:R0:W4:Y:S02]  /*2cf0*/  LDS.128 R4, [R69+0x13800] ;  /* 0x0138000045047984 */ /* 0x0001240000000c00 */
[----:B---3--:R-:W-:Y:S01]  /*2d00*/  IMAD.X R11, R39, 0x1, R17, P5 ;  /* 0x00000001270b7824 */ /* 0x008fe200028e0611 */
[----:B-----5:R-:W-:-:S13]  /*2d10*/  ISETP.GE.AND P6, PT, R12, R80, PT ;  /* 0x000000500c00720c */ /* 0x020fda0003fc6270 */
[----:B0---4-:R-:W-:Y:S05]  /*2d20*/  @P6 BRA `(.L_x_11807) ;  /* 0x0000000400ac6947 */ /* 0x011fea0003800000 */
[--C-:B--2---:R-:W-:Y:S02]  /*2d30*/  SHF.R.U32.HI R81, RZ, 0x8, R35.reuse ;  /* 0x00000008ff517819 */ /* 0x104fe40000011623 */
[----:B------:R-:W-:Y:S02]  /*2d40*/  LOP3.LUT R12, R35, 0xff, RZ, 0xc0, !PT ;  /* 0x000000ff230c7812 */ /* 0x000fe400078ec0ff */
[----:B------:R-:W-:Y:S02]  /*2d50*/  SHF.R.U32.HI R13, RZ, 0x18, R35 ;  /* 0x00000018ff0d7819 */ /* 0x000fe40000011623 */
        /* <DEDUP_REMOVED lines=25> */
[-C--:B------:R-:W-:Y:S01]  /*2ef0*/  FMUL.FTZ R87, R34, R85.reuse ;  /* 0x0000005522577220 */ /* 0x080fe20000410000 */
        /* <DEDUP_REMOVED lines=26> */
[----:B------:R-:W-:Y:S01]  /*30a0*/  F2FP.F16.E4M3.UNPACK_B R83, R12.H1 ;  /* 0x0000000cff53723e */ /* 0x000fe200030006ff */
[-C--:B------:R-:W-:Y:S01]  /*30b0*/  FFMA.FTZ R36, R36, R15.reuse, -R85 ;  /* 0x0000000f24247223 */ /* 0x080fe20000010855 */
[----:B------:R-:W-:Y:S01]  /*30c0*/  FFMA.FTZ R37, R37, R15, R84 ;  /* 0x0000000f25257223 */ /* 0x000fe20000010054 */
[-C--:B------:R-:W-:Y:S01]  /*30d0*/  FFMA.FTZ R15, R34, R82.reuse, -R81 ;  /* 0x00000052220f7223 */ /* 0x080fe20000010851 */
[----:B------:R-:W-:Y:S01]  /*30e0*/  FFMA.FTZ R34, R35, R82, R72 ;  /* 0x0000005223227223 */ /* 0x000fe20000010048 */
[----:B------:R-:W-:Y:S01]  /*30f0*/  F2FP.F16.E4M3.UNPACK_B R72, R7.H1 ;  /* 0x00000007ff48723e */ /* 0x000fe200030006ff */
[--C-:B------:R-:W-:Y:S01]  /*3100*/  HADD2.F32 R84, -RZ, R83.reuse.H1_H1 ;  /* 0x30000053ff547230 */ /* 0x100fe20000004100 */
[----:B------:R-:W-:Y:S01]  /*3110*/  F2FP.SATFINITE.E4M3.F32.PACK_AB_MERGE_C R35, R87, R86, RZ ;  /* 0x000000565723723e */ /* 0x000fe200048070ff */
[----:B------:R-:W-:Y:S01]  /*3120*/  HADD2.F32 R83, -RZ, R83.H0_H0 ;  /* 0x20000053ff537230 */ /* 0x000fe20000004100 */
[-C--:B------:R-:W-:Y:S01]  /*3130*/  F2FP.F16.E4M3.UNPACK_B R86, R13.reuse.H1 ;  /* 0x0000000dff56723e */ /* 0x080fe200030006ff */
[--C-:B------:R-:W-:Y:S01]  /*3140*/  HADD2.F32 R81, -RZ, R72.reuse.H0_H0 ;  /* 0x20000048ff517230 */ /* 0x100fe20000004100 */
        /* <DEDUP_REMOVED lines=25> */
[--C-:B------:R-:W-:Y:S01]  /*32e0*/  HADD2.F32 R7, -RZ, R6.reuse.H0_H0 ;  /* 0x20000006ff077230 */ /* 0x100fe20000004100 */
[----:B------:R-:W-:Y:S01]  /*32f0*/  F2FP.SATFINITE.E4M3.F32.PACK_AB_MERGE_C R37, R37, R92, RZ ;  /* 0x0000005c2525723e */ /* 0x000fe200048070ff */
[----:B------:R-:W-:Y:S02]  /*3300*/  HADD2.F32 R6, -RZ, R6.H1_H1 ;  /* 0x30000006ff067230 */ /* 0x000fe40000004100 */
[----:B------:R-:W-:Y:S01]  /*3310*/  FMUL.FTZ R81, R13, R86 ;  /* 0x000000560d517220 */ /* 0x000fe20000410000 */
[----:B------:R-:W-:-:S02]  /*3320*/  HADD2.F32 R82, -RZ, R82.H0_H0 ;  /* 0x20000052ff527230 */ /* 0x000fc40000004100 */
        /* <DEDUP_REMOVED lines=11> */
.L_x_11807:
[----:B------:R-:W-:Y:S05]  /*33e0*/  BSYNC B2 ;  /* 0x0000000000027941 */ /* 0x000fea0003800000 */
.L_x_11806:
[----:B------:R0:W-:Y:S02]  /*33f0*/  ST.E.128 desc[UR42][R10.64], R4 ;  /* 0x000000040a007985 */ /* 0x0001e4000c101d2a */
.L_x_11805:
[----:B------:R-:W-:Y:S05]  /*3400*/  BSYNC B1 ;  /* 0x0000000000017941 */ /* 0x000fea0003800000 */
.L_x_11804:
[----:B------:R-:W-:Y:S01]  /*3410*/  ISETP.NE.AND P5, PT, R51, RZ, PT ;  /* 0x000000ff3300720c */ /* 0x000fe20003fa5270 */
[----:B------:R-:W-:-:S12]  /*3420*/  BSSY B1, `(.L_x_11808) ;  /* 0x0000078000017945 */ /* 0x000fd80003800000 */
[----:B------:R-:W-:Y:S05]  /*3430*/  @!P5 BRA `(.L_x_11809) ;  /* 0x0000000400d8d947 */ /* 0x000fea0003800000 */
[----:B0-----:R-:W5:Y:S04]  /*3440*/  LDL R5, [R1+0x3c] ;  /* 0x00003c0001057983 */ /* 0x001f680000100800 */
[----:B------:R-:W2:Y:S01]  /*3450*/  LDL R4, [R1+0x28] ;  /* 0x0000280001047983 */ /* 0x000ea20000100800 */
[----:B------:R-:W-:Y:S01]  /*3460*/  BSSY B2, `(.L_x_11810) ;  /* 0x0000072000027945 */ /* 0x000fe20003800000 */
[----:B-----5:R-:W-:Y:S01]  /*3470*/  ISETP.GE.AND P6, PT, R5, R80, PT ;  /* 0x000000500500720c */ /* 0x020fe20003fc6270 */
[----:B--2---:R-:W-:Y:S02]  /*3480*/  IMAD.SHL.U32 R11, R4, 0x10, RZ ;  /* 0x00000010040b7824 */ /* 0x004fe400078e00ff */
[----:B------:R0:W2:Y:S03]  /*3490*/  LDS.128 R4, [R69+0x14800] ;  /* 0x0148000045047984 */ /* 0x0000a60000000c00 */
[----:B----4-:R-:W-:-:S04]  /*34a0*/  IADD3 R10, P5, R14, R11, RZ ;  /* 0x0000000b0e0a7210 */ /* 0x010fc80007fbe0ff */
[----:B---3--:R-:W-:-:S03]  /*34b0*/  LEA.HI.X.SX32 R11, R11, R39, 0x1, P5 ;  /* 0x000000270b0b7211 */ /* 0x008fc600028f0eff */
[----:B0-----:R-:W-:Y:S06]  /*34c0*/  @P6 BRA `(.L_x_11811) ;  /* 0x0000000400ac6947 */ /* 0x001fec0003800000 */
        /* <DEDUP_REMOVED lines=60> */
[----:B------:R-:W-:-:S02]  /*3890*/  F2FP.F16.E4M3.UNPACK_B R34, R7.H1 ;  /* 0x00000007ff22723e */ /* 0x000fc400030006ff */
[----:B------:R-:W-:Y:S01]  /*38a0*/  F2FP.SATFINITE.E4M3.F32.PACK_AB_MERGE_C R31, R81, R72, RZ ;  /* 0x00000048511f723e */ /* 0x000fe200048070ff */
[--C-:B------:R-:W-:Y:S01]  /*38b0*/  HADD2.F32 R81, -RZ, R75.reuse.H1_H1 ;  /* 0x3000004bff517230 */ /* 0x100fe20000004100 */
[----:B------:R-:W-:Y:S01]  /*38c0*/  F2FP.SATFINITE.E4M3.F32.PACK_AB_MERGE_C R32, R33, R32, RZ ;  /* 0x000000202120723e */ /* 0x000fe200048070ff */
[--C-:B------:R-:W-:Y:S01]  /*38d0*/  HADD2.F32 R35, -RZ, R34.reuse.H0_H0 ;  /* 0x20000022ff237230 */ /* 0x100fe20000004100 */
        /* <DEDUP_REMOVED lines=8> */
[----:B------:R-:W-:Y:S01]  /*3960*/  FMUL.FTZ R12, R34, R81 ;  /* 0x00000051220c7220 */ /* 0x000fe20000410000 */
[----:B------:R-:W-:Y:S01]  /*3970*/  HADD2.F32 R82, -RZ, R74.H1_H1 ;  /* 0x3000004aff527230 */ /* 0x000fe20000004100 */
[----:B------:R-:W-:Y:S01]  /*3980*/  F2FP.F16.E4M3.UNPACK_B R7, R7 ;  /* 0x00000007ff07723e */ /* 0x000fe200020006ff */
[----:B------:R-:W-:Y:S02]  /*3990*/  HADD2.F32 R33, -RZ, R33.H0_H0 ;  /* 0x20000021ff217230 */ /* 0x000fe40000004100 */
[----:B------:R-:W-:Y:S01]  /*39a0*/  FFMA.FTZ R83, R35, R72, -R12 ;  /* 0x0000004823537223 */ /* 0x000fe2000001080c */
[----:B------:R-:W-:Y:S02]  /*39b0*/  HADD2.F32 R12, -RZ, R36.H1_H1 ;  /* 0x30000024ff0c7230 */ /* 0x000fe40000004100 */
[----:B------:R-:W-:Y:S01]  /*39c0*/  FMUL.FTZ R84, R13, R82 ;  /* 0x000000520d547220 */ /* 0x000fe20000410000 */
[----:B------:R-:W-:Y:S01]  /*39d0*/  F2FP.F16.E4M3.UNPACK_B R6, R6 ;  /* 0x00000006ff06723e */ /* 0x000fe200020006ff */
[----:B------:R-:W-:Y:S01]  /*39e0*/  FMUL.FTZ R82, R33, R82 ;  /* 0x0000005221527220 */ /* 0x000fe20000410000 */
[----:B------:R-:W-:Y:S01]  /*39f0*/  FMUL.FTZ R81, R35, R81 ;  /* 0x0000005123517220 */ /* 0x000fe20000410000 */
        /* <DEDUP_REMOVED lines=24> */
.L_x_11811:
[----:B------:R-:W-:Y:S05]  /*3b80*/  BSYNC B2 ;  /* 0x0000000000027941 */ /* 0x000fea0003800000 */
.L_x_11810:
[----:B--2---:R0:W-:Y:S02]  /*3b90*/  ST.E.128 desc[UR42][R10.64], R4 ;  /* 0x000000040a007985 */ /* 0x0041e4000c101d2a */
.L_x_11809:
[----:B------:R-:W-:Y:S05]  /*3ba0*/  BSYNC B1 ;  /* 0x0000000000017941 */ /* 0x000fea0003800000 */
.L_x_11808:
[----:B------:R-:W-:Y:S05]  /*3bb0*/  @P1 BRA `(.L_x_11803) ;  /* 0x0000002c00841947 */ /* 0x000fea0003800000 */
[----:B0-----:R-:W4:Y:S04]  /*3bc0*/  LDL R4, [R1+0x14] ;  /* 0x0000140001047983 */ /* 0x001f280000100800 */
[----:B------:R-:W5:Y:S04]  /*3bd0*/  LDL R13, [R1+0x40] ;  /* 0x00004000010d7983 */ /* 0x000f680000100800 */
[----:B------:R-:W3:Y:S01]  /*3be0*/  LDL R12, [R1+0x34] ;  /* 0x00003400010c7983 */ /* 0x000ee20000100800 */
[----:B------:R-:W-:Y:S01]  /*3bf0*/  BSSY B1, `(.L_x_11812) ;  /* 0x000006f000017945 */ /* 0x000fe20003800000 */
[----:B----4-:R-:W-:-:S02]  /*3c00*/  IADD3 R10, P5, R4, R14, RZ ;  /* 0x0000000e040a7210 */ /* 0x010fc40007fbe0ff */
[----:B------:R0:W4:Y:S01]  /*3c10*/  LDS.128 R4, [R69+0x15800] ;  /* 0x0158000045047984 */ /* 0x0001220000000c00 */
[----:B-----5:R-:W-:Y:S02]  /*3c20*/  ISETP.GE.AND P6, PT, R13, R80, PT ;  /* 0x000000500d00720c */ /* 0x020fe40003fc6270 */
[----:B---3--:R-:W-:-:S11]  /*3c30*/  IMAD.X R11, R39, 0x1, R12, P5 ;  /* 0x00000001270b7824 */ /* 0x008fd600028e060c */
[----:B0-----:R-:W-:Y:S05]  /*3c40*/  @P6 BRA `(.L_x_11813) ;  /* 0x0000000400a46947 */ /* 0x001fea0003800000 */
[----:B------:R-:W-:Y:S02]  /*3c50*/  SHF.R.U32.HI R12, RZ, 0x8, R29 ;  /* 0x00000008ff0c7819 */ /* 0x000fe4000001161d */
[--C-:B------:R-:W-:Y:S02]  /*3c60*/  SHF.R.U32.HI R28, RZ, 0x8, R9.reuse ;  /* 0x00000008ff1c7819 */ /* 0x100fe40000011609 */
[----:B------:R-:W-:Y:S01]  /*3c70*/  LOP3.LUT R8, R9, 0xff, RZ, 0xc0, !PT ;  /* 0x000000ff09087812 */ /* 0x000fe200078ec0ff */
[----:B------:R-:W-:Y:S01]  /*3c80*/  IMAD.SHL.U32 R12, R12, 0x100, RZ ;  /* 0x000001000c0c7824 */ /* 0x000fe200078e00ff */
[----:B------:R-:W-:Y:S02]  /*3c90*/  SHF.R.U32.HI R13, RZ, 0x18, R9 ;  /* 0x00000018ff0d7819 */ /* 0x000fe40000011609 */
[----:B------:R-:W-:Y:S02]  /*3ca0*/  SHF.R.U32.HI R14, RZ, 0x10, R29 ;  /* 0x00000010ff0e7819 */ /* 0x000fe4000001161d */
[----:B------:R-:W-:-:S02]  /*3cb0*/  LOP3.LUT R15, R29, 0xff0000ff, RZ, 0xc0, !PT ;  /* 0xff0000ff1d0f7812 */ /* 0x000fc400078ec0ff */
[----:B------:R-:W-:Y:S01]  /*3cc0*/  PRMT R13, R13, 0x654, R8 ;  /* 0x000006540d0d7816 */ /* 0x000fe20000000008 */
[----:B------:R-:W-:Y:S01]  /*3cd0*/  IMAD.SHL.U32 R8, R28, 0x100, RZ ;  /* 0x000001001c087824 */ /* 0x000fe200078e00ff */
[----:B------:R-:W-:Y:S01]  /*3ce0*/  SHF.R.U32.HI R30, RZ, 0x10, R9 ;  /* 0x00000010ff1e7819 */ /* 0x000fe20000011609 */
[----:B----4-:R-:W-:Y:S01]  /*3cf0*/  IMAD.MOV.U32 R9, RZ, RZ, R4 ;  /* 0x000000ffff097224 */ /* 0x010fe200078e0004 */
[----:B------:R-:W-:Y:S01]  /*3d00*/  LOP3.LUT R15, R15, 0xff00, R12, 0xf8, !PT ;  /* 0x0000ff000f0f7812 */ /* 0x000fe200078ef80c */
[----:B------:R-:W-:Y:S01]  /*3d10*/  IMAD.U32 R12, R14, 0x10000, RZ ;  /* 0x000100000e0c7824 */ /* 0x000fe200078e00ff */
[----:B------:R-:W-:Y:S02]  /*3d20*/  F2FP.F16.E4M3.UNPACK_B R4, R5 ;  /* 0x00000005ff04723e */ /* 0x000fe400020006ff */
[----:B------:R-:W-:Y:S02]  /*3d30*/  F2FP.F16.E4M3.UNPACK_B R14, R73.H1 ;  /* 0x00000049ff0e723e */ /* 0x000fe400030006ff */
        /* <DEDUP_REMOVED lines=9> */
[----:B------:R-:W-:-:S02]  /*3dd0*/  HADD2.F32 R28, -RZ, R14.H1_H1 ;  /* 0x3000000eff1c7230 */ /* 0x000fc40000004100 */
[----:B------:R-:W-:Y:S01]  /*3de0*/  FMUL.FTZ R33, R12, R31 ;  /* 0x0000001f0c217220 */ /* 0x000fe20000410000 */
[----:B------:R-:W-:Y:S01]  /*3df0*/  HADD2.F32 R29, -RZ, R15.H0_H0 ;  /* 0x2000000fff1d7230 */ /* 0x000fe20000004100 */
[----:B------:R-:W-:Y:S01]  /*3e00*/  F2FP.F16.E4M3.UNPACK_B R73, R73 ;  /* 0x00000049ff49723e */ /* 0x000fe200020006ff */
[--C-:B------:R-:W-:Y:S01]  /*3e10*/  HADD2.F32 R14, -RZ, R5.reuse.H1_H1 ;  /* 0x30000005ff0e7230 */ /* 0x100fe20000004100 */
[----:B------:R-:W-:Y:S01]  /*3e20*/  F2FP.F16.E4M3.UNPACK_B R38, R38 ;  /* 0x00000026ff26723e */ /* 0x000fe200020006ff */
        /* <DEDUP_REMOVED lines=13> */
[----:B------:R-:W-:Y:S01]  /*3f00*/  HADD2.F32 R15, -RZ, R12.H1_H1 ;  /* 0x3000000cff0f7230 */ /* 0x000fe20000004100 */
[----:B------:R-:W-:Y:S01]  /*3f10*/  F2FP.SATFINITE.E4M3.F32.PACK_AB_MERGE_C R39, R34, R33, RZ ;  /* 0x000000212227723e */ /* 0x000fe200048070ff */
[--C-:B------:R-:W-:Y:S02]  /*3f20*/  HADD2.F32 R12, -RZ, R9.reuse.H0_H0 ;  /* 0x20000009ff0c7230 */ /* 0x100fe40000004100 */
[-C--:B------:R-:W-:Y:S01]  /*3f30*/  FMUL.FTZ R32, R14, R28.reuse ;  /* 0x0000001c0e207220 */ /* 0x080fe20000410000 */
[----:B------:R-:W-:Y:S02]  /*3f40*/  HADD2.F32 R13, -RZ, R9.H1_H1 ;  /* 0x30000009ff0d7230 */ /* 0x000fe40000004100 */
[----:B------:R-:W-:Y:S01]  /*3f50*/  FMUL.FTZ R31, R15, R28 ;  /* 0x0000001c0f1f7220 */ /* 0x000fe20000410000 */
[----:B------:R-:W-:Y:S01]  /*3f60*/  HADD2.F32 R73, -RZ, R73.H0_H0 ;  /* 0x20000049ff497230 */ /* 0x000fe20000004100 */
        /* <DEDUP_REMOVED lines=40> */
[----:B------:R-:W-:-:S02]  /*41f0*/  HADD2.F32 R13, -RZ, R32.H0_H0 ;  /* 0x20000020ff0d7230 */ /* 0x000fc40000004100 */
[----:B------:R-:W-:Y:S02]  /*4200*/  HADD2.F32 R6, -RZ, R6.H1_H1 ;  /* 0x30000006ff067230 */ /* 0x000fe40000004100 */
        /* <DEDUP_REMOVED lines=13> */
.L_x_11813:
[----:B------:R-:W-:Y:S05]  /*42e0*/  BSYNC B1 ;  /* 0x0000000000017941 */ /* 0x000fea0003800000 */
.L_x_11812:
[----:B----4-:R0:W-:Y:S01]  /*42f0*/  ST.E.128 desc[UR42][R10.64], R4 ;  /* 0x000000040a007985 */ /* 0x0101e2000c101d2a */
[----:B------:R-:W-:Y:S05]  /*4300*/  BRA `(.L_x_11803) ;  /* 0x0000002400b07947 */ /* 0x000fea0003800000 */
.L_x_11796:
        /* <DEDUP_REMOVED lines=31> */
.L_x_11815:
[----:B------:R-:W-:Y:S05]  /*4500*/  BSYNC B1 ;  /* 0x0000000000017941 */ /* 0x000fea0003800000 */
.L_x_11814:
        /* <DEDUP_REMOVED lines=9> */
[----:B------:R-:W-:-:S04]  /*45a0*/  IMAD.MOV.U32 R87, RZ, RZ, R36 ;  /* 0x000000ffff577224 */ /* 0x000fc800078e0024 */
[----:B------:R-:W-:Y:S05]  /*45b0*/  @!P0 BRA `(.L_x_11816) ;  /* 0x0000000000048947 */ /* 0x000fea0003800000 */
[----:B------:R-:W-:Y:S01]  /*45c0*/  BPT.TRAP 0x1 ;  /* 0x000000040000795c */ /* 0x000fe20000300000 */
.L_x_11816:
[----:B------:R-:W2:Y:S01]  /*45d0*/  LDL R8, [R1+0x18] ;  /* 0x0000180001087983 */ /* 0x000ea20000100800 */
[----:B------:R-:W-:Y:S01]  /*45e0*/  IMAD R68, R23, 0x8, R18 ;  /* 0x0000000817447824 */ /* 0x000fe200078e0212 */
[----:B------:R-:W-:Y:S01]  /*45f0*/  BSSY B1, `(.L_x_11817) ;  /* 0x0000004000017945 */ /* 0x000fe20003800000 */
[----:B--2---:R-:W-:-:S04]  /*4600*/  SHF.L.U32 R79, R8, 0x1f, RZ ;  /* 0x0000001f084f7819 */ /* 0x004fc800000006ff */
[----:B------:R-:W1:Y:S02]  /*4610*/  SYNCS.PHASECHK.TRANS64.TRYWAIT P6, [R68+URZ+0x19c90], R79 ;  /* 0x019c904f440075a7 */ /* 0x000e6400080c017f */
[----:B-1----:R-:W-:Y:S05]  /*4620*/  @!P6 BRA `(.L_x_11818) ;  /* 0x000001f80030e947 */ /* 0x002fea0003800000 */
.L_x_12140:
[----:B------:R-:W-:Y:S05]  /*4630*/  BSYNC B1 ;  /* 0x0000000000017941 */ /* 0x000fea0003800000 */
.L_x_11817:
[----:B------:R-:W-:-:S03]  /*4640*/  UMOV UR4, 0xffffffff ;  /* 0xffffffff00047882 */ /* 0x000fc60000000000 */
[----:B------:R-:W-:Y:S05]  /*4650*/  BRA.DIV UR4, `(.L_x_11819) ;  /* 0x000001fa04387947 */ /* 0x000fea000b800000 */
[----:B------:R-:W2:Y:S04]  /*4660*/  SHFL.IDX PT, R81, R81, RZ, 0x1e1f ;  /* 0x001e1fff51517589 */ /* 0x000ea800000e0000 */
[----:B------:R3:W4:Y:S02]  /*4670*/  SHFL.IDX PT, R82, R72, RZ, 0x1e1f ;  /* 0x001e1fff48527589 */ /* 0x00072400000e0000 */
.L_x_12144:
[----:B------:R-:W-:Y:S05]  /*4680*/  @P5 BRA `(.L_x_11803) ;  /* 0x0000002000d05947 */ /* 0x000fea0003800000 */
[----:B------:R-:W5:Y:S01]  /*4690*/  LDC R90, c[0x0][0x2f4] ;  /* 0x0000bd00ff5a7b82 */ /* 0x000f620000000800 */
[----:B------:R-:W-:Y:S01]  /*46a0*/  ISETP.NE.AND P5, PT, R52, RZ, PT ;  /* 0x000000ff3400720c */ /* 0x000fe20003fa5270 */
[----:B------:R-:W-:Y:S01]  /*46b0*/  BSSY B1, `(.L_x_11820) ;  /* 0x00000fb000017945 */ /* 0x000fe20003800000 */
[----:B-----5:R-:W-:-:S11]  /*46c0*/  IMAD.IADD R94, R90, 0x1, -R53 ;  /* 0x000000015a5e7824 */ /* 0x020fd600078e0a35 */
[----:B------:R-:W-:Y:S05]  /*46d0*/  @!P5 BRA `(.L_x_11821) ;  /* 0x0000000c00e0d947 */ /* 0x000fea0003800000 */
[----:B0-----:R-:W5:Y:S04]  /*46e0*/  LDL R13, [R1+0x30] ;  /* 0x00003000010d7983 */ /* 0x001f680000100800 */
[----:B------:R-:W5:Y:S04]  /*46f0*/  LDL R12, [R1+0x78] ;  /* 0x00007800010c7983 */ /* 0x000f680000100800 */
[----:B------:R-:W5:Y:S01]  /*4700*/  LDL R10, [R1+0x44] ;  /* 0x00004400010a7983 */ /* 0x000f620000100800 */
[----:B------:R-:W-:Y:S01]  /*4710*/  SEL R8, R53, R94, !P3 ;  /* 0x0000005e35087207 */ /* 0x000fe20005800000 */
[----:B------:R-:W-:Y:S01]  /*4720*/  BSSY B2, `(.L_x_11822) ;  /* 0x00000f1000027945 */ /* 0x000fe20003800000 */
[----:B---34-:R-:W-:-:S02]  /*4730*/  IADD3 R72, P6, R3, R82, RZ ;  /* 0x0000005203487210 */ /* 0x018fc40007fde0ff */
        /* <DEDUP_REMOVED lines=13> */
[----:B-----5:R-:W-:-:S04]  /*4810*/  LOP3.LUT R8, R13, 0x10, R11, 0xf8, !PT ;  /* 0x000000100d087812 */ /* 0x020fc800078ef80b */
[----:B------:R-:W-:-:S04]  /*4820*/  LOP3.LUT R8, R8, R12, RZ, 0x3c, !PT ;  /* 0x0000000c08087212 */ /* 0x000fc800078e3cff */
        /* <DEDUP_REMOVED lines=8> */
[----:B------:R-:W-:Y:S02]  /*48b0*/  SHF.R.U32.HI R99, RZ, 0x8, R39 ;  /* 0x00000008ff637819 */ /* 0x000fe40000011627 */
[--C-:B------:R-:W-:Y:S02]  /*48c0*/  SHF.R.U32.HI R30, RZ, 0x10, R29.reuse ;  /* 0x00000010ff1e7819 */ /* 0x100fe4000001161d */
[--C-:B------:R-:W-:Y:S01]  /*48d0*/  SHF.R.U32.HI R36, RZ, 0x8, R29.reuse ;  /* 0x00000008ff247819 */ /* 0x100fe2000001161d */
[----:B------:R-:W-:Y:S01]  /*48e0*/  IMAD.SHL.U32 R99, R99, 0x100, RZ ;  /* 0x0000010063637824 */ /* 0x000fe200078e00ff */
[----:B------:R-:W-:Y:S02]  /*48f0*/  LOP3.LUT R28, R29, 0xff, RZ, 0xc0, !PT ;  /* 0x000000ff1d1c7812 */ /* 0x000fe400078ec0ff */
[----:B------:R-:W-:Y:S01]  /*4900*/  SHF.R.U32.HI R93, RZ, 0x18, R29 ;  /* 0x00000018ff5d7819 */ /* 0x000fe2000001161d */
[----:B------:R-:W-:Y:S01]  /*4910*/  IMAD.SHL.U32 R36, R36, 0x100, RZ ;  /* 0x0000010024247824 */ /* 0x000fe200078e00ff */
[----:B------:R-:W-:-:S02]  /*4920*/  SHF.R.U32.HI R38, RZ, 0x8, R31 ;  /* 0x00000008ff267819 */ /* 0x000fc4000001161f */
[----:B------:R-:W-:Y:S02]  /*4930*/  SHF.R.U32.HI R97, RZ, 0x8, R37 ;  /* 0x00000008ff617819 */ /* 0x000fe40000011625 */
[----:B------:R-:W-:Y:S01]  /*4940*/  LOP3.LUT R101, R39, 0xff, RZ, 0xc0, !PT ;  /* 0x000000ff27657812 */ /* 0x000fe200078ec0ff */
[----:B------:R-:W-:Y:S01]  /*4950*/  IMAD.SHL.U32 R38, R38, 0x100, RZ ;  /* 0x0000010026267824 */ /* 0x000fe200078e00ff */
[----:B------:R-:W-:Y:S01]  /*4960*/  SHF.R.U32.HI R102, RZ, 0x18, R39 ;  /* 0x00000018ff667819 */ /* 0x000fe20000011627 */
[----:B------:R-:W-:Y:S01]  /*4970*/  IMAD.SHL.U32 R97, R97, 0x100, RZ ;  /* 0x0000010061617824 */ /* 0x000fe200078e00ff */
[--C-:B------:R-:W-:Y:S02]  /*4980*/  SHF.R.U32.HI R29, RZ, 0x10, R31.reuse ;  /* 0x00000010ff1d7819 */ /* 0x100fe4000001161f */
[----:B------:R-:W-:Y:S02]  /*4990*/  LOP3.LUT R95, R31, 0xff, RZ, 0xc0, !PT ;  /* 0x000000ff1f5f7812 */ /* 0x000fe400078ec0ff */
[----:B------:R-:W-:-:S02]  /*49a0*/  SHF.R.U32.HI R100, RZ, 0x18, R31 ;  /* 0x00000018ff647819 */ /* 0x000fc4000001161f */
[--C-:B------:R-:W-:Y:S02]  /*49b0*/  SHF.R.U32.HI R31, RZ, 0x10, R37.reuse ;  /* 0x00000010ff1f7819 */ /* 0x100fe40000011625 */
[----:B------:R-:W-:Y:S02]  /*49c0*/  LOP3.LUT R98, R37, 0xff, RZ, 0xc0, !PT ;  /* 0x000000ff25627812 */ /* 0x000fe400078ec0ff */
[----:B------:R-:W-:Y:S01]  /*49d0*/  SHF.R.U32.HI R103, RZ, 0x18, R37 ;  /* 0x00000018ff677819 */ /* 0x000fe20000011625 */
[----:B0-----:R-:W-:Y:S01]  /*49e0*/  IMAD.MOV.U32 R37, RZ, RZ, R8 ;  /* 0x000000ffff257224 */ /* 0x001fe200078e0008 */
[----:B------:R-:W-:Y:S02]  /*49f0*/  PRMT R8, R102, 0x654, R101 ;  /* 0x0000065466087816 */ /* 0x000fe40000000065 */
[----:B------:R-:W-:Y:S01]  /*4a00*/  SHF.R.U32.HI R96, RZ, 0x10, R39 ;  /* 0x00000010ff607819 */ /* 0x000fe20000011627 */
[----:B--2---:R-:W-:Y:S01]  /*4a10*/  IMAD.MOV.U32 R39, RZ, RZ, R12 ;  /* 0x000000ffff277224 */ /* 0x004fe200078e000c */
[----:B------:R-:W-:Y:S01]  /*4a20*/  PRMT R93, R93, 0x654, R28 ;  /* 0x000006545d5d7816 */ /* 0x000fe2000000001c */
[----:B------:R-:W-:Y:S01]  /*4a30*/  IMAD.U32 R28, R30, 0x10000, RZ ;  /* 0x000100001e1c7824 */ /* 0x000fe200078e00ff */
[----:B------:R-:W-:-:S02]  /*4a40*/  PRMT R95, R100, 0x654, R95 ;  /* 0x00000654645f7816 */ /* 0x000fc4000000005f */
[----:B------:R-:W-:Y:S02]  /*4a50*/  PRMT R98, R103, 0x654, R98 ;  /* 0x0000065467627816 */ /* 0x000fe40000000062 */
[----:B------:R-:W-:Y:S01]  /*4a60*/  LOP3.LUT R100, R8, 0xff00, R99, 0xf8, !PT ;  /* 0x0000ff0008647812 */ /* 0x000fe200078ef863 */
[----:B------:R-:W-:Y:S01]  /*4a70*/  IMAD.U32 R8, R29, 0x10000, RZ ;  /* 0x000100001d087824 */ /* 0x000fe200078e00ff */
[----:B------:R-:W-:Y:S01]  /*4a80*/  LOP3.LUT R93, R93, 0xff00, R36, 0xf8, !PT ;  /* 0x0000ff005d5d7812 */ /* 0x000fe200078ef824 */
[----:B------:R-:W-:Y:S01]  /*4a90*/  IMAD.U32 R29, R31, 0x10000, RZ ;  /* 0x000100001f1d7824 */ /* 0x000fe200078e00ff */
[----:B------:R-:W-:Y:S01]  /*4aa0*/  LOP3.LUT R95, R95, 0xff00, R38, 0xf8, !PT ;  /* 0x0000ff005f5f7812 */ /* 0x000fe200078ef826 */
[----:B------:R-:W-:Y:S01]  /*4ab0*/  IMAD.U32 R31, R96, 0x10000, RZ ;  /* 0x00010000601f7824 */ /* 0x000fe200078e00ff */
[----:B------:R-:W-:Y:S02]  /*4ac0*/  LOP3.LUT R98, R98, 0xff00, R97, 0xf8, !PT ;  /* 0x0000ff0062627812 */ /* 0x000fe400078ef861 */
[----:B------:R-:W-:-:S02]  /*4ad0*/  F2FP.F16.E4M3.UNPACK_B R97, R87.H1 ;  /* 0x00000057ff61723e */ /* 0x000fc400030006ff */
[----:B------:R-:W-:Y:S02]  /*4ae0*/  F2FP.F16.E4M3.UNPACK_B R36, R39.H1 ;  /* 0x00000027ff24723e */ /* 0x000fe400030006ff */
[----:B------:R-:W-:Y:S01]  /*4af0*/  F2FP.F16.E4M3.UNPACK_B R38, R37.H1 ;  /* 0x00000025ff26723e */ /* 0x000fe200030006ff */
[----:B------:R-:W-:Y:S01]  /*4b00*/  HADD2.F32 R12, -RZ, R97.H0_H0 ;  /* 0x20000061ff0c7230 */ /* 0x000fe20000004100 */
[----:B------:R-:W-:Y:S02]  /*4b10*/  LOP3.LUT R8, R95, 0xff0000, R8, 0xf8, !PT ;  /* 0x00ff00005f087812 */ /* 0x000fe400078ef808 */
[----:B------:R-:W-:Y:S01]  /*4b20*/  LOP3.LUT R28, R93, 0xff0000, R28, 0xf8, !PT ;  /* 0x00ff00005d1c7812 */ /* 0x000fe200078ef81c */
[----:B------:R-:W-:Y:S01]  /*4b30*/  HADD2.F32 R93, -RZ, R36.H0_H0 ;  /* 0x20000024ff5d7230 */ /* 0x000fe20000004100 */
[----:B------:R-:W-:Y:S01]  /*4b40*/  F2FP.F16.E4M3.UNPACK_B R95, R91.H1 ;  /* 0x0000005bff5f723e */ /* 0x000fe200030006ff */
[----:B------:R-:W-:Y:S01]  /*4b50*/  HADD2.F32 R30, -RZ, R38.H0_H0 ;  /* 0x20000026ff1e7230 */ /* 0x000fe20000004100 */
[----:B------:R-:W-:-:S02]  /*4b60*/  LOP3.LUT R29, R98, 0xff0000, R29, 0xf8, !PT ;  /* 0x00ff0000621d7812 */ /* 0x000fc400078ef81d */
[CC--:B------:R-:W-:Y:S01]  /*4b70*/  FMUL.FTZ R99, R93.reuse, R12.reuse ;  /* 0x0000000c5d637220 */ /* 0x0c0fe20000410000 */
[----:B------:R-:W-:Y:S02]  /*4b80*/  HADD2.F32 R96, -RZ, R95.H0_H0 ;  /* 0x2000005fff607230 */ /* 0x000fe40000004100 */
        /* <DEDUP_REMOVED lines=11> */
[----:B------:R-:W-:Y:S01]  /*4c40*/  HADD2.F32 R39, -RZ, R36.H1_H1 ;  /* 0x30000024ff277230 */ /* 0x000fe20000004100 */
[----:B------:R-:W-:Y:S01]  /*4c50*/  F2FP.F16.E4M3.UNPACK_B R101, R89.H1 ;  /* 0x00000059ff65723e */ /* 0x000fe200030006ff */
[----:B------:R-:W-:-:S02]  /*4c60*/  HADD2.F32 R36, -RZ, R97.H0_H0 ;  /* 0x20000061ff247230 */ /* 0x000fc40000004100 */
[-C--:B------:R-:W-:Y:S01]  /*4c70*/  FMUL.FTZ R104, R95, R100.reuse ;  /* 0x000000645f687220 */ /* 0x080fe20000410000 */
[----:B------:R-:W-:Y:S02]  /*4c80*/  HADD2.F32 R38, -RZ, R93.H0_H0 ;  /* 0x2000005dff267230 */ /* 0x000fe40000004100 */
[C---:B------:R-:W-:Y:S01]  /*4c90*/  FMUL.FTZ R102, R39.reuse, R100 ;  /* 0x0000006427667220 */ /* 0x040fe20000410000 */
[----:B------:R-:W-:Y:S02]  /*4ca0*/  HADD2.F32 R37, -RZ, R87.H0_H0 ;  /* 0x20000057ff257230 */ /* 0x000fe40000004100 */
[----:B------:R-:W-:Y:S01]  /*4cb0*/  FFMA.FTZ R39, R39, R98, R104 ;  /* 0x0000006227277223 */ /* 0x000fe20000010068 */
[----:B------:R-:W-:Y:S02]  /*4cc0*/  HADD2.F32 R96, -RZ, R91.H0_H0 ;  /* 0x2000005bff607230 */ /* 0x000fe40000004100 */
[----:B------:R-:W-:Y:S01]  /*4cd0*/  FMUL.FTZ R100, R38, R36 ;  /* 0x0000002426647220 */ /* 0x000fe20000410000 */
[----:B------:R-:W-:-:S02]  /*4ce0*/  HADD2.F32 R93, -RZ, R93.H1_H1 ;  /* 0x3000005dff5d7230 */ /* 0x000fc40000004100 */
[----:B------:R-:W-:Y:S01]  /*4cf0*/  FMUL.FTZ R99, R37, R36 ;  /* 0x0000002425637220 */ /* 0x000fe20000410000 */
[----:B------:R-:W-:Y:S01]  /*4d00*/  FFMA.FTZ R36, R95, R98, -R102 ;  /* 0x000000625f247223 */ /* 0x000fe20000010866 */
[-C--:B------:R-:W-:Y:S01]  /*4d10*/  FFMA.FTZ R37, R37, R96.reuse, R100 ;  /* 0x0000006025257223 */ /* 0x080fe20000010064 */
[----:B------:R-:W-:Y:S02]  /*4d20*/  HADD2.F32 R100, -RZ, R91.H1_H1 ;  /* 0x3000005bff647230 */ /* 0x000fe40000004100 */
[----:B------:R-:W-:Y:S01]  /*4d30*/  FFMA.FTZ R38, R38, R96, -R99 ;  /* 0x0000006026267223 */ /* 0x000fe20000010863 */
[----:B------:R-:W-:Y:S01]  /*4d40*/  HADD2.F32 R91, -RZ, R97.H1_H1 ;  /* 0x30000061ff5b7230 */ /* 0x000fe20000004100 */
[----:B------:R-:W-:Y:S01]  /*4d50*/  F2FP.F16.E4M3.UNPACK_B R97, R14.H1 ;  /* 0x0000000eff61723e */ /* 0x000fe200030006ff */
[----:B------:R-:W-:Y:S01]  /*4d60*/  HADD2.F32 R96, -RZ, R87.H1_H1 ;  /* 0x30000057ff607230 */ /* 0x000fe20000004100 */
[----:B------:R-:W-:Y:S01]  /*4d70*/  F2FP.F16.E4M3.UNPACK_B R98, R10.H1 ;  /* 0x0000000aff62723e */ /* 0x000fe200030006ff */
[----:B------:R-:W-:Y:S01]  /*4d80*/  HADD2.F32 R102, -RZ, R101.H0_H0 ;  /* 0x20000065ff667230 */ /* 0x000fe20000004100 */
[----:B------:R-:W-:Y:S01]  /*4d90*/  F2FP.F16.E4M3.UNPACK_B R95, R92.H1 ;  /* 0x0000005cff5f723e */ /* 0x000fe200030006ff */
[-C--:B------:R-:W-:Y:S01]  /*4da0*/  FMUL.FTZ R103, R93, R91.reuse ;  /* 0x0000005b5d677220 */ /* 0x080fe20000410000 */
[----:B------:R-:W-:Y:S01]  /*4db0*/  FMUL.FTZ R104, R96, R91 ;  /* 0x0000005b60687220 */ /* 0x000fe20000410000 */
[----:B------:R-:W-:Y:S01]  /*4dc0*/  HADD2.F32 R99, -RZ, R97.H0_H0 ;  /* 0x20000061ff637230 */ /* 0x000fe20000004100 */
[----:B------:R-:W-:Y:S01]  /*4dd0*/  F2FP.F16.E4M3.UNPACK_B R89, R89 ;  /* 0x00000059ff59723e */ /* 0x000fe200020006ff */
[----:B------:R-:W-:-:S02]  /*4de0*/  HADD2.F32 R91, -RZ, R98.H0_H0 ;  /* 0x20000062ff5b7230 */ /* 0x000fc40000004100 */
[-C--:B------:R-:W-:Y:S01]  /*4df0*/  FFMA.FTZ R87, R93, R100.reuse, -R104 ;  /* 0x000000645d577223 */ /* 0x080fe20000010868 */
[----:B------:R-:W-:Y:S01]  /*4e00*/  FFMA.FTZ R96, R96, R100, R103 ;  /* 0x0000006460607223 */ /* 0x000fe20000010067 */
[----:B------:R-:W-:Y:S02]  /*4e10*/  HADD2.F32 R100, -RZ, R95.H0_H0 ;  /* 0x2000005fff647230 */ /* 0x000fe40000004100 */
[-C--:B------:R-:W-:Y:S01]  /*4e20*/  FMUL.FTZ R104, R99, R102.reuse ;  /* 0x0000006663687220 */ /* 0x080fe20000410000 */
[C---:B------:R-:W-:Y:S01]  /*4e30*/  FMUL.FTZ R102, R91.reuse, R102 ;  /* 0x000000665b667220 */ /* 0x040fe20000410000 */
[----:B------:R-:W-:Y:S01]  /*4e40*/  HADD2.F32 R101, -RZ, R101.H1_H1 ;  /* 0x30000065ff657230 */ /* 0x000fe20000004100 */
[----:B------:R-:W-:Y:S01]  /*4e50*/  F2FP.F16.E4M3.UNPACK_B R10, R10 ;  /* 0x0000000aff0a723e */ /* 0x000fe200020006ff */
[----:B------:R-:W-:Y:S02]  /*4e60*/  HADD2.F32 R97, -RZ, R97.H1_H1 ;  /* 0x30000061ff617230 */ /* 0x000fe40000004100 */
[-C--:B------:R-:W-:Y:S01]  /*4e70*/  FFMA.FTZ R91, R91, R100.reuse, -R104 ;  /* 0x000000645b5b7223 */ /* 0x080fe20000010868 */
[----:B------:R-:W-:Y:S01]  /*4e80*/  FFMA.FTZ R93, R99, R100, R102 ;  /* 0x00000064635d7223 */ /* 0x000fe20000010066 */
[----:B------:R-:W-:Y:S01]  /*4e90*/  HADD2.F32 R98, -RZ, R98.H1_H1 ;  /* 0x30000062ff627230 */ /* 0x000fe20000004100 */
[----:B------:R-:W-:Y:S01]  /*4ea0*/  F2FP.SATFINITE.E4M3.F32.PACK_AB_MERGE_C R31, R36, R31, RZ ;  /* 0x0000001f241f723e */ /* 0x000fe200048070ff */
[----:B------:R-:W-:-:S02]  /*4eb0*/  HADD2.F32 R100, -RZ, R95.H1_H1 ;  /* 0x3000005fff647230 */ /* 0x000fc40000004100 */
[CC--:B------:R-:W-:Y:S01]  /*4ec0*/  FMUL.FTZ R99, R97.reuse, R101.reuse ;  /* 0x0000006561637220 */ /* 0x0c0fe20000410000 */
[----:B------:R-:W-:Y:S01]  /*4ed0*/  F2FP.F16.E4M3.UNPACK_B R95, R14 ;  /* 0x0000000eff5f723e */ /* 0x000fe200020006ff */
[C---:B------:R-:W-:Y:S01]  /*4ee0*/  FMUL.FTZ R102, R98.reuse, R101 ;  /* 0x0000006562667220 */ /* 0x040fe20000410000 */
[----:B------:R-:W-:Y:S02]  /*4ef0*/  HADD2.F32 R101, -RZ, R89.H0_H0 ;  /* 0x20000059ff657230 */ /* 0x000fe40000004100 */
[----:B------:R-:W-:Y:S01]  /*4f00*/  FFMA.FTZ R14, R98, R100, -R99 ;  /* 0x00000064620e7223 */ /* 0x000fe20000010863 */
[----:B------:R-:W-:Y:S01]  /*4f10*/  F2FP.F16.E4M3.UNPACK_B R99, R92 ;  /* 0x0000005cff63723e */ /* 0x000fe200020006ff */
[----:B------:R-:W-:Y:S02]  /*4f20*/  HADD2.F32 R98, -RZ, R95.H0_H0 ;  /* 0x2000005fff627230 */ /* 0x000fe40000004100 */
[----:B------:R-:W-:Y:S01]  /*4f30*/  FFMA.FTZ R92, R97, R100, R102 ;  /* 0x00000064615c7223 */ /* 0x000fe20000010066 */
[----:B------:R-:W-:Y:S01]  /*4f40*/  HADD2.F32 R104, -RZ, R89.H1_H1 ;  /* 0x30000059ff687230 */ /* 0x000fe20000004100 */
[----:B------:R-:W-:Y:S01]  /*4f50*/  F2FP.SATFINITE.E4M3.F32.PACK_AB_MERGE_C R30, R39, R30, RZ ;  /* 0x0000001e271e723e */ /* 0x000fe200048070ff */
[----:B------:R-:W-:-:S02]  /*4f60*/  HADD2.F32 R89, -RZ, R10.H0_H0 ;  /* 0x2000000aff597230 */ /* 0x000fc40000004100 */
[----:B------:R-:W-:Y:S01]  /*4f70*/  FMUL.FTZ R102, R98, R101 ;  /* 0x0000006562667220 */ /* 0x000fe20000410000 */
[----:B------:R-:W-:Y:S01]  /*4f80*/  HADD2.F32 R100, -RZ, R99.H0_H0 ;  /* 0x20000063ff647230 */ /* 0x000fe20000004100 */
[----:B------:R-:W-:Y:S01]  /*4f90*/  F2FP.SATFINITE.E4M3.F32.PACK_AB_MERGE_C R31, R87, R38, R31 ;  /* 0x00000026571f723e */ /* 0x000fe2000480701f */
[----:B------:R-:W-:Y:S01]  /*4fa0*/  HADD2.F32 R97, -RZ, R95.H1_H1 ;  /* 0x3000005fff617230 */ /* 0x000fe20000004100 */
[----:B------:R-:W-:Y:S01]  /*4fb0*/  F2FP.SATFINITE.E4M3.F32.PACK_AB_MERGE_C R30, R96, R37, R30 ;  /* 0x00000025601e723e */ /* 0x000fe2000480701e */
[----:B------:R-:W-:Y:S02]  /*4fc0*/  HADD2.F32 R95, -RZ, R10.H1_H1 ;  /* 0x3000000aff5f7230 */ /* 0x000fe40000004100 */
[----:B------:R-:W-:Y:S01]  /*4fd0*/  FFMA.FTZ R10, R89, R100, -R102 ;  /* 0x00000064590a7223 */ /* 0x000fe20000010866 */
[----:B------:R-:W-:Y:S02]  /*4fe0*/  HADD2.F32 R102, -RZ, R99.H1_H1 ;  /* 0x30000063ff667230 */ /* 0x000fe40000004100 */
[-C--:B------:R-:W-:Y:S01]  /*4ff0*/  FMUL.FTZ R106, R97, R104.reuse ;  /* 0x00000068616a7220 */ /* 0x080fe20000410000 */
[----:B------:R-:W-:Y:S01]  /*5000*/  FMUL.FTZ R101, R89, R101 ;  /* 0x0000006559657220 */ /* 0x000fe20000410000 */
[C---:B------:R-:W-:Y:S01]  /*5010*/  FMUL.FTZ R104, R95.reuse, R104 ;  /* 0x000000685f687220 */ /* 0x040fe20000410000 */
[----:B------:R-:W-:Y:S01]  /*5020*/  F2FP.F16.E4M3.UNPACK_B R39, R13 ;  /* 0x0000000dff27723e */ /* 0x000fe200020006ff */
[----:B------:R-:W-:Y:S01]  /*5030*/  FFMA.FTZ R95, R95, R102, -R106 ;  /* 0x000000665f5f7223 */ /* 0x000fe2000001086a */
[----:B------:R-:W-:Y:S01]  /*5040*/  F2FP.F16.E4M3.UNPACK_B R38, R29 ;  /* 0x0000001dff26723e */ /* 0x000fe200020006ff */
[----:B------:R-:W-:Y:S01]  /*5050*/  FFMA.FTZ R89, R98, R100, R101 ;  /* 0x0000006462597223 */ /* 0x000fe20000010065 */
        /* <DEDUP_REMOVED lines=10> */
[----:B------:R-:W-:Y:S02]  /*5100*/  HADD2.F32 R92, -RZ, R91.H0_H0 ;  /* 0x2000005bff5c7230 */ /* 0x000fe40000004100 */
        /* <DEDUP_REMOVED lines=9> */
[C---:B------:R-:W-:Y:S01]  /*51a0*/  FMUL.FTZ R95, R89.reuse, R93 ;  /* 0x0000005d595f7220 */ /* 0x040fe20000410000 */
[----:B------:R-:W-:Y:S01]  /*51b0*/  F2FP.F16.E4M3.UNPACK_B R87, R13.H1 ;  /* 0x0000000dff57723e */ /* 0x000fe200030006ff */
[C---:B------:R-:W-:Y:S01]  /*51c0*/  FMUL.FTZ R96, R38.reuse, R93 ;  /* 0x0000005d26607220 */ /* 0x040fe20000410000 */
[----:B------:R-:W-:Y:S01]  /*51d0*/  F2FP.F16.E4M3.UNPACK_B R92, R29.H1 ;  /* 0x0000001dff5c723e */ /* 0x000fe200030006ff */
[-C--:B------:R-:W-:Y:S01]  /*51e0*/  FFMA.FTZ R9, R38, R91.reuse, -R95 ;  /* 0x0000005b26097223 */ /* 0x080fe2000001085f */
[----:B------:R-:W-:Y:S02]  /*51f0*/  HADD2.F32 R13, -RZ, R39.H0_H0 ;  /* 0x20000027ff0d7230 */ /* 0x000fe40000004100 */
[----:B------:R-:W-:Y:S01]  /*5200*/  FFMA.FTZ R38, R89, R91, R96 ;  /* 0x0000005b59267223 */ /* 0x000fe20000010060 */
[--C-:B------:R-:W-:Y:S01]  /*5210*/  HADD2.F32 R29, -RZ, R87.reuse.H0_H0 ;  /* 0x20000057ff1d7230 */ /* 0x100fe20000004100 */
[----:B------:R-:W-:Y:S01]  /*5220*/  F2FP.F16.E4M3.UNPACK_B R28, R28.H1 ;  /* 0x0000001cff1c723e */ /* 0x000fe200030006ff */
[--C-:B------:R-:W-:Y:S01]  /*5230*/  HADD2.F32 R96, -RZ, R92.reuse.H0_H0 ;  /* 0x2000005cff607230 */ /* 0x100fe20000004100 */
[----:B------:R-:W-:Y:S01]  /*5240*/  F2FP.F16.E4M3.UNPACK_B R97, R12.H1 ;  /* 0x0000000cff61723e */ /* 0x000fe200030006ff */
[----:B------:R-:W-:Y:S01]  /*5250*/  HADD2.F32 R89, -RZ, R87.H1_H1 ;  /* 0x30000057ff597230 */ /* 0x000fe20000004100 */
[----:B------:R-:W-:Y:S01]  /*5260*/  F2FP.F16.E4M3.UNPACK_B R87, R11 ;  /* 0x0000000bff57723e */ /* 0x000fe200020006ff */
[----:B------:R-:W-:-:S02]  /*5270*/  HADD2.F32 R98, -RZ, R92.H1_H1 ;  /* 0x3000005cff627230 */ /* 0x000fc40000004100 */
[-C--:B------:R-:W-:Y:S01]  /*5280*/  FMUL.FTZ R100, R29, R96.reuse ;  /* 0x000000601d647220 */ /* 0x080fe20000410000 */
[----:B------:R-:W-:Y:S02]  /*5290*/  HADD2.F32 R39, -RZ, R39.H1_H1 ;  /* 0x30000027ff277230 */ /* 0x000fe40000004100 */
[----:B------:R-:W-:Y:S01]  /*52a0*/  FMUL.FTZ R102, R13, R96 ;  /* 0x000000600d667220 */ /* 0x000fe20000410000 */
[--C-:B------:R-:W-:Y:S02]  /*52b0*/  HADD2.F32 R92, -RZ, R28.reuse.H0_H0 ;  /* 0x2000001cff5c7230 */ /* 0x100fe40000004100 */
[-C--:B------:R-:W-:Y:S01]  /*52c0*/  FMUL.FTZ R104, R89, R98.reuse ;  /* 0x0000006259687220 */ /* 0x080fe20000410000 */
[----:B------:R-:W-:Y:S02]  /*52d0*/  HADD2.F32 R96, -RZ, R28.H1_H1 ;  /* 0x3000001cff607230 */ /* 0x000fe40000004100 */
[----:B------:R-:W-:Y:S01]  /*52e0*/  FMUL.FTZ R98, R39, R98 ;  /* 0x0000006227627220 */ /* 0x000fe20000410000 */
[----:B------:R-:W-:Y:S01]  /*52f0*/  F2FP.F16.E4M3.UNPACK_B R11, R11.H1 ;  /* 0x0000000bff0b723e */ /* 0x000fe200030006ff */
[-C--:B------:R-:W-:Y:S01]  /*5300*/  FFMA.FTZ R13, R13, R92.reuse, -R100 ;  /* 0x0000005c0d0d7223 */ /* 0x080fe20000010864 */
[----:B------:R-:W-:Y:S01]  /*5310*/  FFMA.FTZ R28, R29, R92, R102 ;  /* 0x0000005c1d1c7223 */ /* 0x000fe20000010066 */
[-C--:B------:R-:W-:Y:S01]  /*5320*/  FFMA.FTZ R92, R39, R96.reuse, -R104 ;  /* 0x00000060275c7223 */ /* 0x080fe20000010868 */
[----:B------:R-:W-:Y:S01]  /*5330*/  FFMA.FTZ R29, R89, R96, R98 ;  /* 0x00000060591d7223 */ /* 0x000fe20000010062 */
[-C--:B------:R-:W-:Y:S01]  /*5340*/  F2FP.F16.E4M3.UNPACK_B R39, R15.reuse ;  /* 0x0000000fff27723e */ /* 0x080fe200020006ff */
[----:B------:R-:W-:Y:S01]  /*5350*/  HADD2.F32 R89, -RZ, R87.H0_H0 ;  /* 0x20000057ff597230 */ /* 0x000fe20000004100 */
[----:B------:R-:W-:Y:S01]  /*5360*/  F2FP.F16.E4M3.UNPACK_B R96, R15.H1 ;  /* 0x0000000fff60723e */ /* 0x000fe200030006ff */
[----:B------:R-:W-:Y:S01]  /*5370*/  HADD2.F32 R104, -RZ, R97.H0_H0 ;  /* 0x20000061ff687230 */ /* 0x000fe20000004100 */
[----:B------:R-:W-:Y:S01]  /*5380*/  F2FP.F16.E4M3.UNPACK_B R15, R12 ;  /* 0x0000000cff0f723e */ /* 0x000fe200020006ff */
[----:B------:R-:W-:Y:S01]  /*5390*/  HADD2.F32 R91, -RZ, R39.H0_H0 ;  /* 0x20000027ff5b7230 */ /* 0x000fe20000004100 */
[-C--:B------:R-:W-:Y:S01]  /*53a0*/  F2FP.F16.E4M3.UNPACK_B R12, R8.reuse ;  /* 0x00000008ff0c723e */ /* 0x080fe200020006ff */
[----:B------:R-:W-:Y:S01]  /*53b0*/  HADD2.F32 R95, -RZ, R96.H0_H0 ;  /* 0x20000060ff5f7230 */ /* 0x000fe20000004100 */
[----:B------:R-:W-:Y:S01]  /*53c0*/  F2FP.F16.E4M3.UNPACK_B R8, R8.H1 ;  /* 0x00000008ff08723e */ /* 0x000fe200030006ff */
[----:B------:R-:W-:Y:S01]  /*53d0*/  HADD2.F32 R102, -RZ, R15.H0_H0 ;  /* 0x2000000fff667230 */ /* 0x000fe20000004100 */
[----:B------:R-:W-:Y:S01]  /*53e0*/  F2FP.SATFINITE.E4M3.F32.PACK_AB_MERGE_C R13, R92, R13, RZ ;  /* 0x0000000d5c0d723e */ /* 0x000fe200048070ff */
[----:B------:R-:W-:-:S02]  /*53f0*/  HADD2.F32 R98, -RZ, R12.H0_H0 ;  /* 0x2000000cff627230 */ /* 0x000fc40000004100 */
[----:B------:R-:W-:Y:S01]  /*5400*/  FMUL.FTZ R108, R95, R104 ;  /* 0x000000685f6c7220 */ /* 0x000fe20000410000 */
[----:B------:R-:W-:Y:S02]  /*5410*/  HADD2.F32 R93, -RZ, R11.H0_H0 ;  /* 0x2000000bff5d7230 */ /* 0x000fe40000004100 */
[-C--:B------:R-:W-:Y:S01]  /*5420*/  FMUL.FTZ R106, R91, R102.reuse ;  /* 0x000000665b6a7220 */ /* 0x080fe20000410000 */
[----:B------:R-:W-:Y:S01]  /*5430*/  FMUL.FTZ R102, R89, R102 ;  /* 0x0000006659667220 */ /* 0x000fe20000410000 */
[----:B------:R-:W-:Y:S01]  /*5440*/  HADD2.F32 R96, -RZ, R96.H1_H1 ;  /* 0x30000060ff607230 */ /* 0x000fe20000004100 */
[----:B------:R-:W-:Y:S01]  /*5450*/  F2FP.SATFINITE.E4M3.F32.PACK_AB_MERGE_C R28, R29, R28, RZ ;  /* 0x0000001c1d1c723e */ /* 0x000fe200048070ff */
[----:B------:R-:W-:Y:S02]  /*5460*/  HADD2.F32 R97, -RZ, R97.H1_H1 ;  /* 0x30000061ff617230 */ /* 0x000fe40000004100 */
[----:B------:R-:W-:Y:S01]  /*5470*/  FFMA.FTZ R89, R89, R98, -R106 ;  /* 0x0000006259597223 */ /* 0x000fe2000001086a */
[----:B------:R-:W-:-:S02]  /*5480*/  HADD2.F32 R11, -RZ, R11.H1_H1 ;  /* 0x3000000bff0b7230 */ /* 0x000fc40000004100 */
[----:B------:R-:W-:Y:S01]  /*5490*/  FFMA.FTZ R91, R91, R98, R102 ;  /* 0x000000625b5b7223 */ /* 0x000fe20000010066 */
[--C-:B------:R-:W-:Y:S02]  /*54a0*/  HADD2.F32 R100, -RZ, R8.reuse.H0_H0 ;  /* 0x20000008ff647230 */ /* 0x100fe40000004100 */
[----:B------:R-:W-:Y:S01]  /*54b0*/  FMUL.FTZ R104, R93, R104 ;  /* 0x000000685d687220 */ /* 0x000fe20000410000 */
[----:B------:R-:W-:Y:S02]  /*54c0*/  HADD2.F32 R39, -RZ, R39.H1_H1 ;  /* 0x30000027ff277230 */ /* 0x000fe40000004100 */
        /* <DEDUP_REMOVED lines=9> */
[----:B------:R-:W-:Y:S01]  /*5560*/  FFMA.FTZ R102, R11, R8, -R102 ;  /* 0x000000080b667223 */ /* 0x000fe20000010866 */
[C---:B------:R-:W-:Y:S01]  /*5570*/  FMUL.FTZ R98, R87.reuse, R98 ;  /* 0x0000006257627220 */ /* 0x040fe20000410000 */
[----:B------:R-:W-:Y:S01]  /*5580*/  FFMA.FTZ R8, R96, R8, R97 ;  /* 0x0000000860087223 */ /* 0x000fe20000010061 */
[----:B------:R-:W-:Y:S01]  /*5590*/  FFMA.FTZ R100, R87, R12, -R100 ;  /* 0x0000000c57647223 */ /* 0x000fe20000010864 */
[----:B------:R-:W-:Y:S01]  /*55a0*/  F2FP.SATFINITE.E4M3.F32.PACK_AB_MERGE_C R9, R9, R36, R13 ;  /* 0x000000240909723e */ /* 0x000fe2000480700d */
[----:B------:R-:W-:Y:S01]  /*55b0*/  FFMA.FTZ R98, R39, R12, R98 ;  /* 0x0000000c27627223 */ /* 0x000fe20000010062 */
[----:B------:R-:W-:Y:S01]  /*55c0*/  F2FP.SATFINITE.E4M3.F32.PACK_AB_MERGE_C R93, R102, R93, RZ ;  /* 0x0000005d665d723e */ /* 0x000fe200048070ff */
[----:B------:R-:W-:Y:S01]  /*55d0*/  IMAD.MOV.U32 R12, RZ, RZ, R30 ;  /* 0x000000ffff0c7224 */ /* 0x000fe200078e001e */
[----:B------:R-:W-:-:S02]  /*55e0*/  F2FP.SATFINITE.E4M3.F32.PACK_AB_MERGE_C R8, R8, R95, RZ ;  /* 0x0000005f0808723e */ /* 0x000fc400048070ff */
[----:B------:R-:W-:Y:S02]  /*55f0*/  F2FP.SATFINITE.E4M3.F32.PACK_AB_MERGE_C R11, R100, R89, R93 ;  /* 0x00000059640b723e */ /* 0x000fe4000480705d */
[----:B------:R-:W-:Y:S01]  /*5600*/  F2FP.SATFINITE.E4M3.F32.PACK_AB_MERGE_C R15, R98, R91, R8 ;  /* 0x0000005b620f723e */ /* 0x000fe20004807008 */
[----:B------:R-:W-:Y:S01]  /*5610*/  IMAD.MOV.U32 R8, RZ, RZ, R31 ;  /* 0x000000ffff087224 */ /* 0x000fe200078e001f */
[----:B------:R-:W-:-:S07]  /*5620*/  F2FP.SATFINITE.E4M3.F32.PACK_AB_MERGE_C R13, R38, R37, R28 ;  /* 0x00000025260d723e */ /* 0x000fce000480701c */
.L_x_11823:
[----:B------:R-:W-:Y:S05]  /*5630*/  BSYNC B2 ;  /* 0x0000000000027941 */ /* 0x000fea0003800000 */
.L_x_11822:
[----:B0-----:R0:W-:Y:S04]  /*5640*/  ST.E.128 desc[UR42][R72.64], R8 ;  /* 0x0000000848007985 */ /* 0x0011e8000c101d2a */
[----:B--2---:R0:W-:Y:S02]  /*5650*/  @!P5 ST.E.128 desc[UR42][R74.64], R12 ;  /* 0x0000000c4a00d985 */ /* 0x0041e4000c101d2a */
.L_x_11821:
[----:B------:R-:W-:Y:S05]  /*5660*/  BSYNC B1 ;  /* 0x0000000000017941 */ /* 0x000fea0003800000 */
.L_x_11820:
[----:B------:R-:W-:-:S13]  /*5670*/  ISETP.NE.AND P5, PT, R51, RZ, PT ;  /* 0x000000ff3300720c */ /* 0x000fda0003fa5270 */
[----:B------:R-:W-:Y:S05]  /*5680*/  @!P5 BRA `(.L_x_11803) ;  /* 0x0000001000d0d947 */ /* 0x000fea0003800000 */
[----:B0-----:R-:W5:Y:S04]  /*5690*/  LDL R12, [R1+0x30] ;  /* 0x00003000010c7983 */ /* 0x001f680000100800 */
[----:B------:R-:W3:Y:S04]  /*56a0*/  LDL R11, [R1+0x78] ;  /* 0x00007800010b7983 */ /* 0x000ee80000100800 */
[----:B------:R-:W3:Y:S01]  /*56b0*/  LDL R10, [R1+0x44] ;  /* 0x00004400010a7983 */ /* 0x000ee20000100800 */
[----:B------:R-:W-:Y:S01]  /*56c0*/  SEL R94, R53, R94, !P2 ;  /* 0x0000005e355e7207 */ /* 0x000fe20005000000 */
[----:B------:R-:W-:Y:S01]  /*56d0*/  BSSY B1, `(.L_x_11824) ;  /* 0x00000ea000017945 */ /* 0x000fe20003800000 */
[----:B------:R-:W-:-:S02]  /*56e0*/  ISETP.GE.AND P6, PT, R66, R80, PT ;  /* 0x000000504200720c */ /* 0x000fc40003fc6270 */
[----:B------:R-:W-:Y:S02]  /*56f0*/  SHF.R.S32.HI R9, RZ, 0x1f, R94 ;  /* 0x0000001fff097819 */ /* 0x000fe4000001145e */
[C---:B----4-:R-:W-:Y:S02]  /*5700*/  IADD3 R28, P5, R0.reuse, R82, RZ ;  /* 0x00000052001c7210 */ /* 0x050fe40007fbe0ff */
[----:B------:R-:W-:Y:S02]  /*5710*/  LEA.HI R9, R9, R94, RZ, 0x5 ;  /* 0x0000005e09097211 */ /* 0x000fe400078f28ff */
[----:B--2---:R-:W-:Y:S02]  /*5720*/  LEA.HI.X.SX32 R29, R0, R81, 0x1, P5 ;  /* 0x00000051001d7211 */ /* 0x004fe400028f0eff */
[----:B------:R-:W-:-:S04]  /*5730*/  SHF.R.S32.HI R8, RZ, 0x5, R9 ;  /* 0x00000005ff087819 */ /* 0x000fc80000011409 */
[----:B------:R-:W-:-:S04]  /*5740*/  LEA.HI.SX32 R8, R63, R8, 0x1c ;  /* 0x000000083f087211 */ /* 0x000fc800078fe2ff */
[C---:B------:R-:W-:Y:S01]  /*5750*/  LEA.HI R9, R8.reuse, R8, RZ, 0x1 ;  /* 0x0000000808097211 */ /* 0x040fe200078f08ff */
[----:B------:R-:W-:-:S04]  /*5760*/  IMAD.SHL.U32 R31, R8, 0x10, RZ ;  /* 0x00000010081f7824 */ /* 0x000fc800078e00ff */
[----:B------:R-:W-:-:S05]  /*5770*/  IMAD.SHL.U32 R9, R9, 0x800, RZ ;  /* 0x0000080009097824 */ /* 0x000fca00078e00ff */
[----:B------:R-:W-:Y:S02]  /*5780*/  LOP3.LUT R9, R9, 0xfffff000, RZ, 0xc0, !PT ;  /* 0xfffff00009097812 */ /* 0x000fe400078ec0ff */
[----:B-----5:R-:W-:-:S04]  /*5790*/  LOP3.LUT R8, R12, 0x10, R31, 0xf8, !PT ;  /* 0x000000100c087812 */ /* 0x020fc800078ef81f */
[----:B---3--:R-:W-:-:S04]  /*57a0*/  LOP3.LUT R8, R8, R11, RZ, 0x3c, !PT ;  /* 0x0000000b08087212 */ /* 0x008fc800078e3cff */
        /* <DEDUP_REMOVED lines=19> */
[--C-:B------:R-:W-:Y:S01]  /*58e0*/  SHF.R.U32.HI R38, RZ, 0x8, R7.reuse ;  /* 0x00000008ff267819 */ /* 0x100fe20000011607 */
[----:B------:R-:W-:Y:S01]  /*58f0*/  IMAD.SHL.U32 R37, R37, 0x100, RZ ;  /* 0x0000010025257824 */ /* 0x000fe200078e00ff */
        /* <DEDUP_REMOVED lines=15> */
[----:B------:R-:W-:-:S02]  /*59f0*/  LOP3.LUT R35, R6, 0xff00, R35, 0xf8, !PT ;  /* 0x0000ff0006237812 */ /* 0x000fc400078ef823 */
[----:B------:R-:W-:Y:S01]  /*5a00*/  LOP3.LUT R6, R4, 0xff0000, R33, 0xf8, !PT ;  /* 0x00ff000004067812 */ /* 0x000fe200078ef821 */
[----:B------:R-:W-:Y:S01]  /*5a10*/  IMAD.U32 R4, R74, 0x10000, RZ ;  /* 0x000100004a047824 */ /* 0x000fe200078e00ff */
[----:B------:R-:W-:Y:S02]  /*5a20*/  LOP3.LUT R38, R34, 0xff00, R37, 0xf8, !PT ;  /* 0x0000ff0022267812 */ /* 0x000fe400078ef825 */
[----:B------:R-:W-:Y:S02]  /*5a30*/  LOP3.LUT R72, R36, 0xff00, R39, 0xf8, !PT ;  /* 0x0000ff0024487812 */ /* 0x000fe400078ef827 */
[----:B------:R-:W-:Y:S02]  /*5a40*/  F2FP.F16.E4M3.UNPACK_B R36, R86.H1 ;  /* 0x00000056ff24723e */ /* 0x000fe400030006ff */
[----:B------:R-:W-:Y:S02]  /*5a50*/  F2FP.F16.E4M3.UNPACK_B R34, R32.H1 ;  /* 0x00000020ff22723e */ /* 0x000fe400030006ff */
[----:B------:R-:W-:Y:S01]  /*5a60*/  F2FP.F16.E4M3.UNPACK_B R33, R30.H1 ;  /* 0x0000001eff21723e */ /* 0x000fe200030006ff */
[----:B------:R-:W-:Y:S01]  /*5a70*/  HADD2.F32 R39, -RZ, R36.H0_H0 ;  /* 0x20000024ff277230 */ /* 0x000fe20000004100 */
[----:B------:R-:W-:Y:S01]  /*5a80*/  LOP3.LUT R4, R35, 0xff0000, R4, 0xf8, !PT ;  /* 0x00ff000023047812 */ /* 0x000fe200078ef804 */
[----:B------:R-:W-:Y:S01]  /*5a90*/  HADD2.F32 R12, -RZ, R34.H0_H0 ;  /* 0x20000022ff0c7230 */ /* 0x000fe20000004100 */
[----:B------:R-:W-:Y:S01]  /*5aa0*/  F2FP.F16.E4M3.UNPACK_B R35, R84.H1 ;  /* 0x00000054ff23723e */ /* 0x000fe200030006ff */
[----:B------:R-:W-:Y:S01]  /*5ab0*/  HADD2.F32 R8, -RZ, R33.H0_H0 ;  /* 0x20000021ff087230 */ /* 0x000fe20000004100 */
[----:B------:R-:W-:Y:S01]  /*5ac0*/  LOP3.LUT R7, R38, 0xff0000, R5, 0xf8, !PT ;  /* 0x00ff000026077812 */ /* 0x000fe200078ef805 */
[----:B------:R-:W-:-:S02]  /*5ad0*/  HADD2.F32 R36, -RZ, R36.H1_H1 ;  /* 0x30000024ff247230 */ /* 0x000fc40000004100 */
[-C--:B------:R-:W-:Y:S01]  /*5ae0*/  FMUL.FTZ R75, R12, R39.reuse ;  /* 0x000000270c4b7220 */ /* 0x080fe20000410000 */
[--C-:B------:R-:W-:Y:S02]  /*5af0*/  HADD2.F32 R37, -RZ, R35.reuse.H0_H0 ;  /* 0x20000023ff257230 */ /* 0x100fe40000004100 */
        /* <DEDUP_REMOVED lines=34> */
[-C--:B------:R-:W-:Y:S01]  /*5d20*/  F2FP.F16.E4M3.UNPACK_B R34, R10.reuse.H1 ;  /* 0x0000000aff22723e */ /* 0x080fe200030006ff */
[----:B------:R-:W-:Y:S01]  /*5d30*/  HADD2.F32 R72, -RZ, R38.H0_H0 ;  /* 0x20000026ff487230 */ /* 0x000fe20000004100 */
[----:B------:R-:W-:Y:S01]  /*5d40*/  F2FP.F16.E4M3.UNPACK_B R85, R85 ;  /* 0x00000055ff55723e */ /* 0x000fe200020006ff */
[----:B------:R-:W-:Y:S01]  /*5d50*/  HADD2.F32 R80, -RZ, R36.H1_H1 ;  /* 0x30000024ff507230 */ /* 0x000fe20000004100 */
[----:B------:R-:W-:Y:S01]  /*5d60*/  F2FP.F16.E4M3.UNPACK_B R10, R10 ;  /* 0x0000000aff0a723e */ /* 0x000fe200020006ff */
[----:B------:R-:W-:-:S02]  /*5d70*/  HADD2.F32 R36, -RZ, R34.H0_H0 ;  /* 0x20000022ff247230 */ /* 0x000fc40000004100 */
[----:B------:R-:W-:Y:S01]  /*5d80*/  FMUL.FTZ R89, R72, R87 ;  /* 0x0000005748597220 */ /* 0x000fe20000410000 */
        /* <DEDUP_REMOVED lines=9> */
[----:B------:R-:W-:Y:S01]  /*5e20*/  FMUL.FTZ R80, R38, R80 ;  /* 0x0000005026507220 */ /* 0x000fe20000410000 */
[----:B------:R-:W-:Y:S01]  /*5e30*/  FFMA.FTZ R72, R72, R75, R87 ;  /* 0x0000004b48487223 */ /* 0x000fe20000010057 */
[----:B------:R-:W-:Y:S01]  /*5e40*/  FFMA.FTZ R91, R38, R74, -R89 ;  /* 0x0000004a265b7223 */ /* 0x000fe20000010859 */
[----:B------:R-:W-:-:S02]  /*5e50*/  HADD2.F32 R75, -RZ, R85.H0_H0 ;  /* 0x20000055ff4b7230 */ /* 0x000fc40000004100 */
[----:B------:R-:W-:Y:S01]  /*5e60*/  FFMA.FTZ R39, R39, R84, R86 ;  /* 0x0000005427277223 */ /* 0x000fe20000010056 */
[----:B------:R-:W-:Y:S01]  /*5e70*/  HADD2.F32 R38, -RZ, R36.H0_H0 ;  /* 0x20000024ff267230 */ /* 0x000fe20000004100 */
[----:B------:R-:W-:Y:S01]  /*5e80*/  F2FP.SATFINITE.E4M3.F32.PACK_AB_MERGE_C R12, R35, R12, RZ ;  /* 0x0000000c230c723e */ /* 0x000fe200048070ff */
[----:B------:R-:W-:Y:S02]  /*5e90*/  HADD2.F32 R85, -RZ, R85.H1_H1 ;  /* 0x30000055ff557230 */ /* 0x000fe40000004100 */
[----:B------:R-:W-:Y:S01]  /*5ea0*/  FFMA.FTZ R93, R73, R74, R80 ;  /* 0x0000004a495d7223 */ /* 0x000fe20000010050 */
[----:B------:R-:W-:Y:S02]  /*5eb0*/  HADD2.F32 R14, -RZ, R10.H0_H0 ;  /* 0x2000000aff0e7230 */ /* 0x000fe40000004100 */
[----:B------:R-:W-:Y:S01]  /*5ec0*/  FMUL.FTZ R87, R38, R75 ;  /* 0x0000004b26577220 */ /* 0x000fe20000410000 */
[----:B------:R-:W-:Y:S01]  /*5ed0*/  HADD2.F32 R36, -RZ, R36.H1_H1 ;  /* 0x30000024ff247230 */ /* 0x000fe20000004100 */
[----:B------:R-:W-:Y:S01]  /*5ee0*/  F2FP.SATFINITE.E4M3.F32.PACK_AB_MERGE_C R8, R33, R8, RZ ;  /* 0x000000082108723e */ /* 0x000fe200048070ff */
[----:B------:R-:W-:Y:S01]  /*5ef0*/  HADD2.F32 R10, -RZ, R10.H1_H1 ;  /* 0x3000000aff0a7230 */ /* 0x000fe20000004100 */
[----:B------:R-:W-:Y:S01]  /*5f00*/  F2FP.SATFINITE.E4M3.F32.PACK_AB_MERGE_C R91, R91, R34, RZ ;  /* 0x000000225b5b723e */ /* 0x000fe200048070ff */
[----:B------:R-:W-:-:S02]  /*5f10*/  HADD2.F32 R73, -RZ, R83.H0_H0 ;  /* 0x20000053ff497230 */ /* 0x000fc40000004100 */
        /* <DEDUP_REMOVED lines=90> */
[----:B------:R-:W-:Y:S01]  /*64c0*/  F2FP.SATFINITE.E4M3.F32.PACK_AB_MERGE_C R10, R10, R87, R91 ;  /* 0x000000570a0a723e */ /* 0x000fe2000480705b */
        /* <DEDUP_REMOVED lines=10> */
.L_x_11825:
[----:B------:R-:W-:Y:S05]  /*6570*/  BSYNC B1 ;  /* 0x0000000000017941 */ /* 0x000fea0003800000 */
.L_x_11824:
[----:B0-----:R0:W-:Y:S01]  /*6580*/  ST.E.128 desc[UR42][R28.64], R8 ;  /* 0x000000081c007985 */ /* 0x0011e2000c101d2a */
[----:B------:R-:W-:-:S13]  /*6590*/  ISETP.GE.AND P5, PT, R31, R90, PT ;  /* 0x0000005a1f00720c */ /* 0x000fda0003fa6270 */
[----:B------:R-:W-:Y:S05]  /*65a0*/  @P5 BRA `(.L_x_11803) ;  /* 0x0000000400085947 */ /* 0x000fea0003800000 */
[----:B------:R-:W-:-:S04]  /*65b0*/  IADD3 R4, P5, R82, R31, RZ ;  /* 0x0000001f52047210 */ /* 0x000fc80007fbe0ff */
[----:B------:R-:W-:-:S05]  /*65c0*/  LEA.HI.X.SX32 R5, R31, R81, 0x1, P5 ;  /* 0x000000511f057211 */ /* 0x000fca00028f0eff */
[----:B--2---:R2:W-:Y:S01]  /*65d0*/  ST.E.128 desc[UR42][R4.64], R12 ;  /* 0x0000000c04007985 */ /* 0x0045e2000c101d2a */
[----:B------:R-:W-:Y:S05]  /*65e0*/  BRA `(.L_x_11803) ;  /* 0x0000000000f87947 */ /* 0x000fea0003800000 */
.L_x_11795:
[----:B------:R-:W-:-:S06]  /*65f0*/  UISETP.NE.AND UP0, UPT, UR38, 0x3, UPT ;  /* 0x000000032600788c */ /* 0x000fcc000bf05270 */
[----:B------:R-:W-:-:S13]  /*6600*/  PLOP3.LUT P0, PT, PT, PT, UP0, 0x80, 0x0 ;  /* 0x000000000000781c */ /* 0x000fda0003f0f008 */
[----:B------:R-:W-:Y:S05]  /*6610*/  @!P0 BRA `(.L_x_11826) ;  /* 0x0000000000048947 */ /* 0x000fea0003800000 */
[----:B------:R-:W-:Y:S01]  /*6620*/  BPT.TRAP 0x1 ;  /* 0x000000040000795c */ /* 0x000fe20000300000 */
.L_x_11826:
[----:B------:R-:W2:Y:S01]  /*6630*/  LDL R4, [R1+0x18] ;  /* 0x0000180001047983 */ /* 0x000ea20000100800 */
[----:B------:R-:W-:Y:S01]  /*6640*/  IMAD R68, R23, 0x8, R18 ;  /* 0x0000000817447824 */ /* 0x000fe200078e0212 */
[----:B------:R-:W-:Y:S01]  /*6650*/  BSSY B1, `(.L_x_11827) ;  /* 0x0000005000017945 */ /* 0x000fe20003800000 */
[----:B------:R-:W-:Y:S02]  /*6660*/  SHF.R.S32.HI R76, RZ, 0x1f, R77 ;  /* 0x0000001fff4c7819 */ /* 0x000fe4000001144d */
[----:B--2---:R-:W-:-:S04]  /*6670*/  SHF.L.U32 R79, R4, 0x1f, RZ ;  /* 0x0000001f044f7819 */ /* 0x004fc800000006ff */
[----:B------:R-:W0:Y:S02]  /*6680*/  SYNCS.PHASECHK.TRANS64.TRYWAIT P5, [R68+URZ+0x19c90], R79 ;  /* 0x019c904f440075a7 */ /* 0x000e2400080a017f */
[----:B0-----:R-:W-:Y:S05]  /*6690*/  @!P5 BRA `(.L_x_11828) ;  /* 0x000001d80074d947 */ /* 0x001fea0003800000 */
.L_x_12145:
[----:B------:R-:W-:Y:S05]  /*66a0*/  BSYNC B1 ;  /* 0x0000000000017941 */ /* 0x000fea0003800000 */
.L_x_11827:
[----:B------:R-:W1:Y:S01]  /*66b0*/  S2R R8, SR_TID.X ;  /* 0x0000000000087919 */ /* 0x000e620000002100 */
[----:B------:R-:W-:Y:S01]  /*66c0*/  ULDC.64 UR4, c[0x0][0x300] ;  /* 0x0000c00000047ab9 */ /* 0x000fe20000000a00 */
[----:B-----5:R-:W-:Y:S01]  /*66d0*/  SHF.R.S32.HI R71, RZ, 0x1f, R78 ;  /* 0x0000001fff477819 */ /* 0x020fe2000001144e */
[----:B------:R-:W-:Y:S02]  /*66e0*/  IMAD R6, R76, UR4, RZ ;  /* 0x000000044c067c24 */ /* 0x000fe4000f8e02ff */
        /* <DEDUP_REMOVED lines=15> */
[----:B-1----:R-:W-:Y:S01]  /*67e0*/  VIADD R8, R8, 0xffffff80 ;  /* 0xffffff8008087836 */ /* 0x002fe20000000000 */
[----:B------:R-:W-:Y:S01]  /*67f0*/  IADD3 R4, P6, R4, UR4, RZ ;  /* 0x0000000404047c10 */ /* 0x000fe2000ffde0ff */
[----:B------:R-:W-:-:S03]  /*6800*/  UMOV UR4, 0xffffffff ;  /* 0xffffffff00047882 */ /* 0x000fc60000000000 */
[----:B------:R-:W-:Y:S02]  /*6810*/  LEA.HI R8, R8, R8, RZ, 0x1 ;  /* 0x0000000808087211 */ /* 0x000fe400078f08ff */
[----:B------:R-:W-:Y:S02]  /*6820*/  IADD3.X R13, R5, UR5, R7, P6, !PT ;  /* 0x00000005050d7c10 */ /* 0x000fe4000b7fe407 */
[----:B------:R-:W-:-:S04]  /*6830*/  SHF.R.S32.HI R8, RZ, 0x1, R8 ;  /* 0x00000001ff087819 */ /* 0x000fc80000011408 */
[----:B------:R-:W-:Y:S01]  /*6840*/  ISETP.GT.AND P5, PT, R70, R8, PT ;  /* 0x000000084600720c */ /* 0x000fe20003fa4270 */
[----:B------:R-:W-:-:S12]  /*6850*/  BRA.DIV UR4, `(.L_x_11829) ;  /* 0x000001da04187947 */ /* 0x000fd8000b800000 */
[----:B------:R1:W2:Y:S04]  /*6860*/  SHFL.IDX PT, R29, R13, RZ, 0x1e1f ;  /* 0x001e1fff0d1d7589 */ /* 0x0002a800000e0000 */
[----:B------:R1:W3:Y:S02]  /*6870*/  SHFL.IDX PT, R14, R4, RZ, 0x1e1f ;  /* 0x001e1fff040e7589 */ /* 0x0002e400000e0000 */
.L_x_12149:
[----:B------:R-:W-:Y:S05]  /*6880*/  @!P5 BRA `(.L_x_11803) ;  /* 0x000000000050d947 */ /* 0x000fea0003800000 */
[----:B------:R-:W4:Y:S01]  /*6890*/  LDL R10, [R1+0x28] ;  /* 0x00002800010a7983 */ /* 0x000f220000100800 */
[----:B------:R-:W-:-:S03]  /*68a0*/  ULDC UR4, c[0x0][0x2f4] ;  /* 0x0000bd0000047ab9 */ /* 0x000fc60000000800 */
[----:B------:R-:W5:Y:S04]  /*68b0*/  LDL R12, [R1+0x14] ;  /* 0x00001400010c7983 */ /* 0x000f680000100800 */
        /* <DEDUP_REMOVED lines=11> */
[----:B-----5:R-:W-:-:S03]  /*6970*/  ISETP.GE.AND P6, PT, R12, UR4, PT ;  /* 0x000000040c007c0c */ /* 0x020fc6000bfc6270 */
[----:B--2---:R1:W-:Y:S10]  /*6980*/  @!P5 ST.E.128 desc[UR42][R8.64], R4 ;  /* 0x000000040800d985 */ /* 0x0043f4000c101d2a */
[----:B------:R-:W2:Y:S01]  /*6990*/  @!P6 LDS.128 R4, [R69+0x15800] ;  /* 0x015800004504e984 */ /* 0x000ea20000000c00 */
[----:B-1----:R-:W-:-:S05]  /*69a0*/  @!P6 IADD3 R8, P5, R12, R14, RZ ;  /* 0x0000000e0c08e210 */ /* 0x002fca0007fbe0ff */
[----:B------:R-:W-:-:S05]  /*69b0*/  @!P6 IMAD.X R9, R29, 0x1, R11, P5 ;  /* 0x000000011d09e824 */ /* 0x000fca00028e060b */
[----:B--2---:R4:W-:Y:S03]  /*69c0*/  @!P6 ST.E.128 desc[UR42][R8.64], R4 ;  /* 0x000000040800e985 */ /* 0x0049e6000c101d2a */
.L_x_11803:
[----:B------:R-:W-:Y:S05]  /*69d0*/  BSYNC B0 ;  /* 0x0000000000007941 */ /* 0x000fea0003800000 */
.L_x_11794:
        /* <DEDUP_REMOVED lines=16> */
.L_x_11831:
[----:B------:R-:W-:Y:S05]  /*6ae0*/  BSYNC B0 ;  /* 0x0000000000007941 */ /* 0x000fea0003800000 */
.L_x_11830:
[----:B------:R-:W0:Y:S01]  /*6af0*/  SYNCS.PHASECHK.TRANS64.TRYWAIT P0, [R68+URZ+0x19cb0], R79 ;  /* 0x019cb04f440075a7 */ /* 0x000e22000800017f */
[----:B------:R-:W-:Y:S04]  /*6b00*/  BSSY B0, `(.L_x_11832) ;  /* 0x0000002000007945 */ /* 0x000fe80003800000 */
[----:B0-----:R-:W-:Y:S05]  /*6b10*/  @!P0 BRA `(.L_x_11833) ;  /* 0x000001d400ac8947 */ /* 0x001fea0003800000 */
.L_x_12150:
[----:B------:R-:W-:Y:S05]  /*6b20*/  BSYNC B0 ;  /* 0x0000000000007941 */ /* 0x000fea0003800000 */
.L_x_11832:
        /* <DEDUP_REMOVED lines=28> */
[----:B---3--:R-:W3:Y:S04]  /*6cf0*/  LDL R14, [R1+0x14] ;  /* 0x00001400010e7983 */ /* 0x008ee80000100800 */
        /* <DEDUP_REMOVED lines=11> */
[----:B---3--:R-:W-:-:S03]  /*6db0*/  ISETP.GE.AND P6, PT, R14, UR4, PT ;  /* 0x000000040e007c0c */ /* 0x008fc6000bfc6270 */
[----:B--2---:R1:W-:Y:S10]  /*6dc0*/  @!P0 ST.E.128 desc[UR42][R8.64], R4 ;  /* 0x0000000408008985 */ /* 0x0043f4000c101d2a */
[----:B------:R-:W2:Y:S01]  /*6dd0*/  @!P6 LDS.128 R4, [R69+0xb000] ;  /* 0x00b000004504e984 */ /* 0x000ea20000000c00 */
[----:B-1----:R-:W-:-:S05]  /*6de0*/  @!P6 IADD3 R8, P0, R14, R13, RZ ;  /* 0x0000000d0e08e210 */ /* 0x002fca0007f1e0ff */
[----:B------:R-:W-:-:S05]  /*6df0*/  @!P6 IMAD.X R9, R11, 0x1, R12, P0 ;  /* 0x000000010b09e824 */ /* 0x000fca00000e060c */
[----:B--2---:R1:W-:Y:S03]  /*6e00*/  @!P6 ST.E.128 desc[UR42][R8.64], R4 ;  /* 0x000000040800e985 */ /* 0x0043e6000c101d2a */
.L_x_11835:
[----:B------:R-:W-:Y:S05]  /*6e10*/  BSYNC B0 ;  /* 0x0000000000007941 */ /* 0x000fea0003800000 */
.L_x_11834:
[----:B-1----:R-:W5:Y:S01]  /*6e20*/  LDL.LU R5, [R1+0x18] ;  /* 0x0000180001057983 */ /* 0x002f620000300800 */
[----:B0-----:R-:W-:Y:S01]  /*6e30*/  @!P5 VIADD R68, R68, 0x19cc0 ;  /* 0x00019cc04444d836 */ /* 0x001fe20000000000 */
[----:B------:R-:W-:Y:S01]  /*6e40*/  PLOP3.LUT P0, PT, PT, PT, PT, 0x8, 0x0 ;  /* 0x000000000000781c */ /* 0x000fe20003f0e170 */
[----:B------:R-:W-:Y:S01]  /*6e50*/  VIADD R23, R23, 0x1 ;  /* 0x0000000117177836 */ /* 0x000fe20000000000 */
[----:B------:R-:W-:Y:S01]  /*6e60*/  @!PT LDS RZ, [RZ] ;  /* 0x00000000fffff984 */ /* 0x000fe20000000800 */
[----:B------:R-:W-:Y:S01]  /*6e70*/  @!PT LDS RZ, [RZ] ;  /* 0x00000000fffff984 */ /* 0x000fe20000000800 */
[----:B------:R-:W-:Y:S01]  /*6e80*/  @!PT LDS RZ, [RZ] ;  /* 0x00000000fffff984 */ /* 0x000fe20000000800 */
[----:B------:R-:W-:Y:S01]  /*6e90*/  @!PT LDS RZ, [RZ] ;  /* 0x00000000fffff984 */ /* 0x000fe20000000800 */
[----:B------:R0:W-:Y:S06]  /*6ea0*/  MEMBAR.ALL.CTA ;  /* 0x0000000000007992 */ /* 0x0001ec0000008000 */
[----:B0-----:R-:W0:Y:S01]  /*6eb0*/  FENCE.VIEW.ASYNC.S ;  /* 0x00000000000073c6 */ /* 0x001e220000000000 */
[----:B------:R-:W-:Y:S01]  /*6ec0*/  @!P5 PRMT R68, RZ, 0x654, R68 ;  /* 0x00000654ff44d816 */ /* 0x000fe20000000044 */
[----:B0-----:R0:W-:Y:S06]  /*6ed0*/  BAR.SYNC.DEFER_BLOCKING R54, 0x80 ;  /* 0x000200360000751d */ /* 0x0011ec0000010000 */
[----:B------:R0:W-:Y:S01]  /*6ee0*/  @!P5 SYNCS.ARRIVE.TRANS64.RED.A1T0 RZ, [R68+URZ], RZ ;  /* 0x000000ff44ffd9a7 */ /* 0x0001e2000810043f */
[----:B------:R-:W-:-:S04]  /*6ef0*/  ISETP.NE.AND P5, PT, R23, 0x2, PT ;  /* 0x000000021700780c */ /* 0x000fc80003fa5270 */
[----:B------:R-:W-:Y:S02]  /*6f00*/  SEL R4, RZ, 0x1, P5 ;  /* 0x00000001ff047807 */ /* 0x000fe40002800000 */
[----:B------:R-:W-:Y:S02]  /*6f10*/  SEL R23, R23, RZ, P5 ;  /* 0x000000ff17177207 */ /* 0x000fe40002800000 */
[----:B-----5:R-:W-:-:S05]  /*6f20*/  LOP3.LUT R5, R5, R4, RZ, 0x3c, !PT ;  /* 0x0000000405057212 */ /* 0x020fca00078e3cff */
[----:B------:R0:W-:Y:S01]  /*6f30*/  STL [R1+0x18], R5 ;  /* 0x0000180501007387 */ /* 0x0001e20000100800 */
[----:B------:R-:W-:Y:S05]  /*6f40*/  @P4 BRA `(.L_x_11836) ;  /* 0xffffffb400504947 */ /* 0x000fea000383ffff */
.L_x_11789:
[----:B------:R-:W2:Y:S01]  /*6f50*/  LDL R8, [R1+0x2c] ;  /* 0x00002c0001087983 */ /* 0x000ea20000100800 */
[----:B------:R-:W1:Y:S03]  /*6f60*/  LDC R0, c[0x0][0x448] ;  /* 0x00011200ff007b82 */ /* 0x000e660000000800 */
[----:B------:R-:W3:Y:S05]  /*6f70*/  LDL R6, [R1+0x8] ;  /* 0x0000080001067983 */ /* 0x000eea0000100800 */
[----:B------:R-:W4:Y:S01]  /*6f80*/  LDC.64 R2, c[0x0][0x9e0] ;  /* 0x00027800ff027b82 */ /* 0x000f220000000a00 */
[----:B-1----:R-:W-:-:S13]  /*6f90*/  ISETP.NE.AND P1, PT, R0, 0x1, PT ;  /* 0x000000010000780c */ /* 0x002fda0003f25270 */
[----:B0-----:R-:W0:Y:S08]  /*6fa0*/  @P1 LDC R5, c[0x0][0x44c] ;  /* 0x00011300ff051b82 */ /* 0x001e300000000800 */
[----:B------:R-:W1:Y:S01]  /*6fb0*/  @P1 LDC R4, c[0x0][0x450] ;  /* 0x00011400ff041b82 */ /* 0x000e620000000800 */
[----:B------:R-:W-:Y:S01]  /*6fc0*/  BSSY B0, `(.L_x_11837) ;  /* 0x000000a000007945 */ /* 0x000fe20003800000 */
[----:B----4-:R-:W-:Y:S01]  /*6fd0*/  ISETP.GE.AND P2, PT, R3, 0x1, PT ;  /* 0x000000010300780c */ /* 0x010fe20003f46270 */
[----:B--2---:R-:W-:-:S04]  /*6fe0*/  VIADD R0, R8, 0xbf ;  /* 0x000000bf08007836 */ /* 0x004fc80000000000 */
[----:B0-----:R-:W-:Y:S01]  /*6ff0*/  @P1 IMAD.HI.U32 R5, R0, R5, RZ ;  /* 0x0000000500051227 */ /* 0x001fe200078e00ff */
[----:B---3--:R-:W-:-:S04]  /*7000*/  IADD3 R7, R6, 0x1, -R157 ;  /* 0x0000000106077810 */ /* 0x008fc80007ffe89d */
[----:B-1----:R-:W-:-:S05]  /*7010*/  @P1 SHF.R.U32.HI R0, RZ, R4, R5 ;  /* 0x00000004ff001219 */ /* 0x002fca0000011605 */
[----:B------:R-:W-:Y:S01]  /*7020*/  IMAD.IADD R5, R7, 0x1, R0 ;  /* 0x0000000107057824 */ /* 0x000fe200078e0200 */
[----:B------:R-:W-:Y:S06]  /*7030*/  @P0 BRA `(.L_x_11838) ;  /* 0x0000000000080947 */ /* 0x000fec0003800000 */
[----:B------:R-:W0:Y:S02]  /*7040*/  FENCE.VIEW.ASYNC.G ;  /* 0x00000000000073c6 */ /* 0x000e240000000100 */
[----:B0-----:R-:W-:Y:S06]  /*7050*/  BAR.ARV 0xc, 0x200 ;  /* 0x0308000000007b1d */ /* 0x001fec0000002000 */
.L_x_11838:
[----:B------:R-:W-:Y:S05]  /*7060*/  BSYNC B0 ;  /* 0x0000000000007941 */ /* 0x000fea0003800000 */
.L_x_11837:
        /* <DEDUP_REMOVED lines=13> */
.L_x_11841:
[----:B------:R-:W-:-:S13]  /*7140*/  ISETP.NE.AND P0, PT, R3, 0x1, PT ;  /* 0x000000010300780c */ /* 0x000fda0003f05270 */
[----:B------:R-:W0:Y:S02]  /*7150*/  @P0 LDC.64 R4, c[0x0][0x9e8] ;  /* 0x00027a00ff040b82 */ /* 0x000e240000000a00 */
[----:B0-----:R-:W-:-:S05]  /*7160*/  @P0 IMAD.HI.U32 R4, R0, R4, RZ ;  /* 0x0000000400040227 */ /* 0x001fca00078e00ff */
[----:B------:R-:W-:-:S07]  /*7170*/  @P0 SHF.R.U32.HI R0, RZ, R5, R4 ;  /* 0x00000005ff000219 */ /* 0x000fce0000011604 */
.L_x_11842:
[----:B------:R-:W-:Y:S05]  /*7180*/  BSYNC B0 ;  /* 0x0000000000007941 */ /* 0x000fea0003800000 */
.L_x_11840:
[----:B------:R-:W-:-:S05]  /*7190*/  IMAD R5, R0, R3, R3 ;  /* 0x0000000300057224 */ /* 0x000fca00078e0203 */
[----:B------:R-:W-:-:S07]  /*71a0*/  VIMNMX R2, R2, R5, PT ;  /* 0x0000000502027248 */ /* 0x000fce0003fe0100 */
.L_x_11839:
        /* <DEDUP_REMOVED lines=24> */
.L_x_11845:
[----:B------:R-:W-:-:S13]  /*7330*/  ISETP.NE.AND P0, PT, R3, 0x1, PT ;  /* 0x000000010300780c */ /* 0x000fda0003f05270 */
[----:B------:R-:W0:Y:S02]  /*7340*/  @P0 LDC.64 R6, c[0x0][0x9e8] ;  /* 0x00027a00ff060b82 */ /* 0x000e240000000a00 */
[----:B0-----:R-:W-:-:S05]  /*7350*/  @P0 IMAD.HI.U32 R2, R0, R6, RZ ;  /* 0x0000000600020227 */ /* 0x001fca00078e00ff */
[----:B------:R-:W-:-:S07]  /*7360*/  @P0 SHF.R.U32.HI R0, RZ, R7, R2 ;  /* 0x00000007ff000219 */ /* 0x000fce0000011602 */
.L_x_11846:
[----:B------:R-:W-:Y:S05]  /*7370*/  BSYNC B0 ;  /* 0x0000000000007941 */ /* 0x000fea0003800000 */
.L_x_11844:
[----:B------:R-:W-:-:S05]  /*7380*/  IMAD R3, R0, R3, RZ ;  /* 0x0000000300037224 */ /* 0x000fca00078e02ff */
[----:B------:R-:W-:-:S07]  /*7390*/  VIMNMX R4, R4, R3, !PT ;  /* 0x0000000304047248 */ /* 0x000fce0007fe0100 */
.L_x_11843:
[----:B------:R-:W-:Y:S01]  /*73a0*/  SHF.R.S32.HI R3, RZ, 0x1f, R4 ;  /* 0x0000001fff037819 */ /* 0x000fe20000011404 */
[----:B------:R-:W-:Y:S01]  /*73b0*/  IMAD.MOV.U32 R0, RZ, RZ, RZ ;  /* 0x000000ffff007224 */ /* 0x000fe200078e00ff */
[----:B------:R-:W-:Y:S02]  /*73c0*/  PLOP3.LUT P0, PT, PT, PT, PT, 0x80, 0x0 ;  /* 0x000000000000781c */ /* 0x000fe40003f0f070 */
[----:B------:R-:W-:Y:S02]  /*73d0*/  CS2R R134, SRZ ;  /* 0x0000000000867805 */ /* 0x000fe4000001ff00 */
[----:B------:R-:W-:Y:S02]  /*73e0*/  LEA.HI R3, R3, R4, RZ, 0x7 ;  /* 0x0000000403037211 */ /* 0x000fe400078f38ff */
[----:B------:R-:W-:Y:S02]  /*73f0*/  CS2R R26, SRZ ;  /* 0x00000000001a7805 */ /* 0x000fe4000001ff00 */
[----:B------:R-:W-:-:S02]  /*7400*/  CS2R R20, SRZ ;  /* 0x0000000000147805 */ /* 0x000fc4000001ff00 */
[----:B------:R-:W-:Y:S02]  /*7410*/  CS2R R128, SRZ ;  /* 0x0000000000807805 */ /* 0x000fe4000001ff00 */
[----:B------:R-:W-:Y:S02]  /*7420*/  SHF.R.S32.HI R3, RZ, 0x7, R3 ;  /* 0x00000007ff037819 */ /* 0x000fe40000011403 */
[----:B------:R-:W-:Y:S02]  /*7430*/  CS2R R12, SRZ ;  /* 0x00000000000c7805 */ /* 0x000fe4000001ff00 */
[----:B------:R-:W-:Y:S02]  /*7440*/  CS2R R126, SRZ ;  /* 0x00000000007e7805 */ /* 0x000fe4000001ff00 */
[----:B------:R-:W-:Y:S02]  /*7450*/  CS2R R28, SRZ ;  /* 0x00000000001c7805 */ /* 0x000fe4000001ff00 */
[----:B------:R-:W-:-:S02]  /*7460*/  VIMNMX R5, RZ, R3, !PT ;  /* 0x00000003ff057248 */ /* 0x000fc40007fe0100 */
[----:B------:R-:W-:Y:S02]  /*7470*/  CS2R R14, SRZ ;  /* 0x00000000000e7805 */ /* 0x000fe4000001ff00 */
[----:B------:R-:W-:Y:S01]  /*7480*/  CS2R R120, SRZ ;  /* 0x0000000000787805 */ /* 0x000fe2000001ff00 */
[----:B------:R-:W-:Y:S01]  /*7490*/  IMAD.MOV.U32 R25, RZ, RZ, RZ ;  /* 0x000000ffff197224 */ /* 0x000fe200078e00ff */
[----:B------:R-:W-:Y:S01]  /*74a0*/  ISETP.GT.AND P1, PT, R89, R5, PT ;  /* 0x000000055900720c */ /* 0x000fe20003f24270 */
[----:B------:R0:W-:Y:S01]  /*74b0*/  STL [R1+0x4c], R5 ;  /* 0x00004c0501007387 */ /* 0x0001e20000100800 */
        /* <DEDUP_REMOVED lines=14> */
[----:B------:R-:W-:Y:S02]  /*75a0*/  CS2R R92, SRZ ;  /* 0x00000000005c7805 */ /* 0x000fe4000001ff00 */
[----:B------:R-:W-:Y:S01]  /*75b0*/  CS2R R2, SRZ ;  /* 0x0000000000027805 */ /* 0x000fe2000001ff00 */
[----:B0-----:R-:W-:Y:S06]  /*75c0*/  @!P1 BRA `(.L_x_11847) ;  /* 0x00000128004c9947 */ /* 0x001fec0003800000 */
        /* <DEDUP_REMOVED lines=32> */
.L_x_11849:
[----:B------:R-:W-:Y:S05]  /*77d0*/  BSYNC B6 ;  /* 0x0000000000067941 */ /* 0x000fea0003800000 */
.L_x_11848:
        /* <DEDUP_REMOVED lines=54> */
.L_x_11853:
[----:B-1----:R1:W2:Y:S02]  /*7b40*/  SYNCS.PHASECHK.TRANS64.TRYWAIT P0, [R18+URZ+0x19c00], R3 ;  /* 0x019c0003120075a7 */ /* 0x0022a4000800017f */
[----:B--2---:R-:W-:Y:S05]  /*7b50*/  @!P0 NANOSLEEP.SYNCS 0x989680 ;  /* 0x009896800000895d */ /* 0x004fea0003900000 */
[----:B------:R-:W2:Y:S02]  /*7b60*/  @!P0 SYNCS.PHASECHK.TRANS64 P0, [R18+URZ+0x19c00], R3 ;  /* 0x019c0003120085a7 */ /* 0x000ea4000800007f */
[----:B--2---:R-:W-:Y:S05]  /*7b70*/  @!P0 BRA `(.L_x_11853) ;  /* 0xfffffffc00f08947 */ /* 0x004fea000383ffff */
.L_x_11852:
[----:B------:R-:W-:Y:S05]  /*7b80*/  BSYNC B0 ;  /* 0x0000000000007941 */ /* 0x000fea0003800000 */
.L_x_11851:
[----:B------:R-:W-:Y:S05]  /*7b90*/  BRA `(.L_x_11854) ;  /* 0x00000044007c7947 */ /* 0x000fea0003800000 */
.L_x_11850:
        /* <DEDUP_REMOVED lines=30> */
.L_x_11856:
[----:B------:R-:W-:Y:S05]  /*7d80*/  BSYNC B6 ;  /* 0x0000000000067941 */ /* 0x000fea0003800000 */
.L_x_11855:
[----:B------:R-:W0:Y:S01]  /*7d90*/  S2R R20, SR_TID.X ;  /* 0x0000000000147919 */ /* 0x000e220000002100 */
[----:B------:R-:W-:Y:S01]  /*7da0*/  ULDC.U8 UR4, c[0x0][0x410] ;  /* 0x0001040000047ab9 */ /* 0x000fe20000000000 */
[----:B------:R-:W2:Y:S01]  /*7db0*/  LDL R21, [R1+0x2c] ;  /* 0x00002c0001157983 */ /* 0x000ea20000100800 */
[----:B0-----:R-:W-:-:S03]  /*7dc0*/  VIADD R28, R20, 0xffffff80 ;  /* 0xffffff80141c7836 */ /* 0x001fc60000000000 */
[----:B------:R-:W3:Y:S01]  /*7dd0*/  LDL R20, [R1+0x50] ;  /* 0x0000500001147983 */ /* 0x000ee20000100800 */
[----:B------:R-:W-:Y:S02]  /*7de0*/  ISETP.NE.AND P0, PT, RZ, UR4, PT ;  /* 0x00000004ff007c0c */ /* 0x000fe4000bf05270 */
[----:B------:R-:W-:Y:S01]  /*7df0*/  LEA.HI R39, R28, R28, RZ, 0x1 ;  /* 0x0000001c1c277211 */ /* 0x000fe200078f08ff */
[----:B------:R-:W-:Y:S03]  /*7e00*/  BSSY B0, `(.L_x_11857) ;  /* 0x0000430000007945 */ /* 0x000fe60003800000 */
[----:B------:R-:W-:-:S05]  /*7e10*/  SHF.R.S32.HI R39, RZ, 0x1, R39 ;  /* 0x00000001ff277819 */ /* 0x000fca0000011427 */
[----:B--2---:R-:W-:Y:S02]  /*7e20*/  IMAD.IADD R10, R39, 0x1, R21 ;  /* 0x00000001270a7824 */ /* 0x004fe400078e0215 */
[----:B---3--:R-:W-:Y:S01]  /*7e30*/  IMAD.IADD R37, R18, 0x1, R20 ;  /* 0x0000000112257824 */ /* 0x008fe200078e0214 */
[----:B------:R-:W-:Y:S06]  /*7e40*/  @!P0 BRA `(.L_x_11858) ;  /* 0x0000001c003c8947 */ /* 0x000fec0003800000 */
[----:B------:R-:W0:Y:S01]  /*7e50*/  LDC R38, c[0x0][0x448] ;  /* 0x00011200ff267b82 */ /* 0x000e220000000800 */
[----:B------:R-:W-:Y:S01]  /*7e60*/  IMAD.MOV.U32 R5, RZ, RZ, R10 ;  /* 0x000000ffff057224 */ /* 0x000fe200078e000a */
        /* <DEDUP_REMOVED lines=16> */
[----:B------:R-:W-:Y:S02]  /*7f70*/  IMAD R0, R0, UR6, RZ ;  /* 0x0000000600007c24 */ /* 0x000fe4000f8e02ff */
[C---:B------:R-:W-:Y:S01]  /*7f80*/  IMAD R13, R5.reuse, UR5, R4 ;  /* 0x00000005050d7c24 */ /* 0x040fe2000f8e0204 */
[----:B------:R-:W-:Y:S01]  /*7f90*/  ULDC.64 UR4, c[0x0][0x3e8] ;  /* 0x0000fa0000047ab9 */ /* 0x000fe20000000a00 */
[----:B------:R-:W-:Y:S01]  /*7fa0*/  IMAD R11, R5, UR7, R0 ;  /* 0x00000007050b7c24 */ /* 0x000fe2000f8e0200 */
[----:B------:R-:W-:Y:S01]  /*7fb0*/  IADD3 R3, P0, R6, UR4, RZ ;  /* 0x0000000406037c10 */ /* 0x000fe2000ff1e0ff */
[----:B------:R-:W-:Y:S01]  /*7fc0*/  UMOV UR4, 0xffffffff ;  /* 0xffffffff00047882 */ /* 0x000fe20000000000 */
[----:B------:R-:W-:Y:S02]  /*7fd0*/  IADD3 R5, P1, R8, UR8, RZ ;  /* 0x0000000808057c10 */ /* 0x000fe4000ff3e0ff */
[----:B------:R-:W-:Y:S02]  /*7fe0*/  IADD3.X R13, R7, UR5, R13, P0, !PT ;  /* 0x00000005070d7c10 */ /* 0x000fe400087fe40d */
[----:B------:R-:W-:Y:S01]  /*7ff0*/  IADD3.X R4, R9, UR9, R11, P1, !PT ;  /* 0x0000000909047c10 */ /* 0x000fe20008ffe40b */
[----:B------:R-:W-:Y:S08]  /*8000*/  BRA.DIV UR4, `(.L_x_11859) ;  /* 0x000001c204847947 */ /* 0x000ff0000b800000 */
[----:B------:R0:W1:Y:S04]  /*8010*/  SHFL.IDX PT, R0, R13, RZ, 0x1e1f ;  /* 0x001e1fff0d007589 */ /* 0x00006800000e0000 */
[----:B------:R-:W2:Y:S04]  /*8020*/  SHFL.IDX PT, R3, R3, RZ, 0x1e1f ;  /* 0x001e1fff03037589 */ /* 0x000ea800000e0000 */
[----:B------:R-:W3:Y:S04]  /*8030*/  SHFL.IDX PT, R4, R4, RZ, 0x1e1f ;  /* 0x001e1fff04047589 */ /* 0x000ee800000e0000 */
[----:B------:R0:W4:Y:S02]  /*8040*/  SHFL.IDX PT, R14, R5, RZ, 0x1e1f ;  /* 0x001e1fff050e7589 */ /* 0x00012400000e0000 */
.L_x_12156:
[----:B------:R-:W5:Y:S01]  /*8050*/  LDL R6, [R1+0x60] ;  /* 0x0000600001067983 */ /* 0x000f620000100800 */
[----:B------:R-:W-:Y:S01]  /*8060*/  IMAD R38, R157, R38, RZ ;  /* 0x000000269d267224 */ /* 0x000fe200078e02ff */
[----:B------:R-:W-:Y:S01]  /*8070*/  BSSY B1, `(.L_x_11860) ;  /* 0x000002f000017945 */ /* 0x000fe20003800000 */
[----:B------:R-:W-:Y:S02]  /*8080*/  CS2R R8, SRZ ;  /* 0x0000000000087805 */ /* 0x000fe4000001ff00 */
[----:B0-----:R-:W-:Y:S02]  /*8090*/  CS2R R12, SRZ ;  /* 0x00000000000c7805 */ /* 0x001fe4000001ff00 */
[----:B------:R-:W-:Y:S02]  /*80a0*/  CS2R R24, SRZ ;  /* 0x0000000000187805 */ /* 0x000fe4000001ff00 */
[----:B------:R-:W-:Y:S02]  /*80b0*/  ISETP.GE.AND P0, PT, R10, R38, PT ;  /* 0x000000260a00720c */ /* 0x000fe40003f06270 */
[----:B------:R-:W-:-:S02]  /*80c0*/  CS2R R10, SRZ ;  /* 0x00000000000a7805 */ /* 0x000fc4000001ff00 */
[----:B------:R-:W-:Y:S02]  /*80d0*/  CS2R R20, SRZ ;  /* 0x0000000000147805 */ /* 0x000fe4000001ff00 */
[----:B------:R-:W-:Y:S02]  /*80e0*/  CS2R R26, SRZ ;  /* 0x00000000001a7805 */ /* 0x000fe4000001ff00 */
[----:B-----5:R-:W-:-:S04]  /*80f0*/  LEA.HI R5, R6, R6, RZ, 0x1 ;  /* 0x0000000606057211 */ /* 0x020fc800078f08ff */
[----:B------:R-:W-:-:S05]  /*8100*/  LOP3.LUT R5, R5, 0xfffffffe, RZ, 0xc0, !PT ;  /* 0xfffffffe05057812 */ /* 0x000fca00078ec0ff */
[----:B------:R-:W-:-:S05]  /*8110*/  IMAD.IADD R5, R6, 0x1, -R5 ;  /* 0x0000000106057824 */ /* 0x000fca00078e0a05 */
[----:B------:R-:W-:Y:S01]  /*8120*/  SHF.L.U32 R5, R5, 0x1f, RZ ;  /* 0x0000001f05057819 */ /* 0x000fe200000006ff */
[----:B------:R-:W-:Y:S06]  /*8130*/  @P0 BRA `(.L_x_11861) ;  /* 0x0000000000880947 */ /* 0x000fec0003800000 */
[----:B------:R-:W2:Y:S01]  /*8140*/  LDL.64 R28, [R1+0x20] ;  /* 0x00002000011c7983 */ /* 0x000ea20000100a00 */
        /* <DEDUP_REMOVED lines=10> */
[----:B--2---:R-:W-:Y:S02]  /*81f0*/  ISETP.GE.AND P5, PT, R28, UR4, PT ;  /* 0x000000041c007c0c */ /* 0x004fe4000bfa6270 */
[----:B---3--:R-:W-:-:S02]  /*8200*/  ISETP.GE.AND P1, PT, R32, UR4, PT ;  /* 0x0000000420007c0c */ /* 0x008fc4000bf26270 */
[----:B----4-:R-:W-:-:S09]  /*8210*/  ISETP.GE.AND P0, PT, R15, UR4, PT ;  /* 0x000000040f007c0c */ /* 0x010fd2000bf06270 */
[----:B------:R-:W-:Y:S02]  /*8220*/  @!P5 SHF.R.S32.HI R9, RZ, 0x1f, R28 ;  /* 0x0000001fff09d819 */ /* 0x000fe4000001141c */
[CC--:B------:R-:W-:Y:S02]  /*8230*/  @!P5 IADD3 R6, P2, R28.reuse, R3.reuse, RZ ;  /* 0x000000031c06d210 */ /* 0x0c0fe40007f5e0ff */
[-C--:B------:R-:W-:Y:S02]  /*8240*/  @!P5 IADD3 R28, P3, R28, R14.reuse, RZ ;  /* 0x0000000e1c1cd210 */ /* 0x080fe40007f7e0ff */
[-C--:B------:R-:W-:Y:S01]  /*8250*/  @!P1 IADD3 R30, P4, R32, R3.reuse, RZ ;  /* 0x00000003201e9210 */ /* 0x080fe20007f9e0ff */
[--C-:B-1----:R-:W-:Y:S01]  /*8260*/  @!P5 IMAD.X R7, R0, 0x1, R9.reuse, P2 ;  /* 0x000000010007d824 */ /* 0x102fe200010e0609 */
[-C--:B------:R-:W-:Y:S01]  /*8270*/  @!P1 IADD3 R32, P2, R32, R14.reuse, RZ ;  /* 0x0000000e20209210 */ /* 0x080fe20007f5e0ff */
[----:B------:R-:W-:Y:S01]  /*8280*/  @!P5 IMAD.X R29, R4, 0x1, R9, P3 ;  /* 0x00000001041dd824 */ /* 0x000fe200018e0609 */
[C---:B------:R-:W-:Y:S01]  /*8290*/  @!P0 IADD3 R34, P3, R15.reuse, R3, RZ ;  /* 0x000000030f228210 */ /* 0x040fe20007f7e0ff */
[----:B------:R-:W-:Y:S01]  /*82a0*/  @!P1 IMAD.X R31, R0, 0x1, R41, P4 ;  /* 0x00000001001f9824 */ /* 0x000fe200020e0629 */
[----:B------:R-:W-:-:S02]  /*82b0*/  @!P0 IADD3 R14, P4, R15, R14, RZ ;  /* 0x0000000e0f0e8210 */ /* 0x000fc40007f9e0ff */
[----:B------:R-:W-:Y:S01]  /*82c0*/  CS2R R8, SRZ ;  /* 0x0000000000087805 */ /* 0x000fe2000001ff00 */
[----:B------:R-:W-:Y:S01]  /*82d0*/  @!P1 IMAD.X R33, R4, 0x1, R41, P2 ;  /* 0x0000000104219824 */ /* 0x000fe200010e0629 */
[----:B------:R0:W5:Y:S01]  /*82e0*/  @!P5 LD.E.64 R24, desc[UR42][R6.64] ;  /* 0x0000002a0618d980 */ /* 0x000162000c101b00 */
[--C-:B------:R-:W-:Y:S02]  /*82f0*/  @!P0 IMAD.X R35, R0, 0x1, R40.reuse, P3 ;  /* 0x0000000100238824 */ /* 0x100fe400018e0628 */
[----:B------:R-:W-:Y:S01]  /*8300*/  @!P0 IMAD.X R15, R4, 0x1, R40, P4 ;  /* 0x00000001040f8824 */ /* 0x000fe200020e0628 */
[----:B------:R0:W5:Y:S04]  /*8310*/  @!P5 LD.E.64 R26, desc[UR42][R28.64] ;  /* 0x0000002a1c1ad980 */ /* 0x000168000c101b00 */
[----:B------:R0:W5:Y:S04]  /*8320*/  @!P1 LD.E.64 R12, desc[UR42][R30.64] ;  /* 0x0000002a1e0c9980 */ /* 0x000168000c101b00 */
[----:B------:R0:W5:Y:S04]  /*8330*/  @!P1 LD.E.64 R20, desc[UR42][R32.64] ;  /* 0x0000002a20149980 */ /* 0x000168000c101b00 */
[----:B------:R0:W5:Y:S04]  /*8340*/  @!P0 LD.E.64 R8, desc[UR42][R34.64] ;  /* 0x0000002a22088980 */ /* 0x000168000c101b00 */
[----:B------:R0:W5:Y:S02]  /*8350*/  @!P0 LD.E.64 R10, desc[UR42][R14.64] ;  /* 0x0000002a0e0a8980 */ /* 0x000164000c101b00 */
.L_x_11861:
[----:B------:R-:W-:Y:S05]  /*8360*/  BSYNC B1 ;  /* 0x0000000000017941 */ /* 0x000fea0003800000 */
.L_x_11860:
[----:B------:R-:W1:Y:S01]  /*8370*/  SYNCS.PHASECHK.TRANS64.TRYWAIT P0, [R18+URZ+0x19c00], R5 ;  /* 0x019c0005120075a7 */ /* 0x000e62000800017f */
[----:B------:R-:W-:Y:S01]  /*8380*/  IMAD R153, R153, -0xc0, R38 ;  /* 0xffffff4099997824 */ /* 0x000fe200078e0226 */
[----:B------:R-:W-:Y:S04]  /*8390*/  BSSY B1, `(.L_x_11862) ;  /* 0x0000004000017945 */ /* 0x000fe80003800000 */
[----:B------:R-:W-:-:S04]  /*83a0*/  VIMNMX R153, R153, 0xc0, PT ;  /* 0x000000c099997848 */ /* 0x000fc80003fe0100 */
[----:B------:R-:W-:Y:S01]  /*83b0*/  ISETP.GE.AND P1, PT, R39, R153, PT ;  /* 0x000000992700720c */ /* 0x000fe20003f26270 */
[----:B-1----:R-:W-:-:S12]  /*83c0*/  @!P0 BRA `(.L_x_11863) ;  /* 0x000001c000008947 */ /* 0x002fd80003800000 */
.L_x_12157:
[----:B------:R-:W-:Y:S05]  /*83d0*/  BSYNC B1 ;  /* 0x0000000000017941 */ /* 0x000fea0003800000 */
.L_x_11862:
[----:B------:R-:W-:Y:S05]  /*83e0*/  @P1 BRA `(.L_x_11864) ;  /* 0x0000003c00441947 */ /* 0x000fea0003800000 */
[----:B0-----:R-:W4:Y:S01]  /*83f0*/  LDL.64 R6, [R1+0x20] ;  /* 0x0000200001067983 */ /* 0x001f220000100a00 */
[----:B------:R-:W4:Y:S03]  /*8400*/  LDC R0, c[0x0][0x3f4] ;  /* 0x0000fd00ff007b82 */ /* 0x000f260000000800 */
[----:B---3--:R-:W3:Y:S04]  /*8410*/  LDL R4, [R1+0x3c] ;  /* 0x00003c0001047983 */ /* 0x008ee80000100800 */
[----:B--2---:R-:W2:Y:S01]  /*8420*/  LDL R3, [R1+0x40] ;  /* 0x0000400001037983 */ /* 0x004ea20000100800 */
[----:B------:R-:W-:Y:S01]  /*8430*/  BSSY B1, `(.L_x_11865) ;  /* 0x000007b000017945 */ /* 0x000fe20003800000 */
[----:B----4-:R-:W-:-:S02]  /*8440*/  ISETP.GE.AND P0, PT, R6, R0, PT ;  /* 0x000000000600720c */ /* 0x010fc40003f06270 */
[-C--:B---3--:R-:W-:Y:S02]  /*8450*/  ISETP.GE.AND P1, PT, R4, R0.reuse, PT ;  /* 0x000000000400720c */ /* 0x088fe40003f26270 */
[----:B--2---:R-:W-:-:S09]  /*8460*/  ISETP.GE.AND P2, PT, R3, R0, PT ;  /* 0x000000000300720c */ /* 0x004fd20003f46270 */
[----:B------:R-:W-:Y:S05]  /*8470*/  @P0 BRA `(.L_x_11866) ;  /* 0x0000000400d80947 */ /* 0x000fea0003800000 */
[----:B-1----:R-:W0:Y:S01]  /*8480*/  LDS.128 R4, [R37+0xf000] ;  /* 0x00f0000025047984 */ /* 0x002e220000000c00 */
        /* <DEDUP_REMOVED lines=22> */
[--C-:B------:R-:W-:Y:S02]  /*85f0*/  LOP3.LUT R29, R29, 0xff0000, R26.reuse, 0xf8, !PT ;  /* 0x00ff00001d1d7812 */ /* 0x100fe400078ef81a */
[----:B------:R-:W-:Y:S02]  /*8600*/  LOP3.LUT R31, R31, 0xff000000, R27, 0xf8, !PT ;  /* 0xff0000001f1f7812 */ /* 0x000fe400078ef81b */
[----:B------:R-:W-:Y:S02]  /*8610*/  LOP3.LUT R27, R15, 0xff000000, R25, 0xf8, !PT ;  /* 0xff0000000f1b7812 */ /* 0x000fe400078ef819 */
[----:B------:R-:W-:-:S02]  /*8620*/  LOP3.LUT R30, R29, 0xff000000, R26, 0xf8, !PT ;  /* 0xff0000001d1e7812 */ /* 0x000fc400078ef81a */
[--C-:B------:R-:W-:Y:S02]  /*8630*/  LOP3.LUT R3, R3, 0xff0000, R24.reuse, 0xf8, !PT ;  /* 0x00ff000003037812 */ /* 0x100fe400078ef818 */
[-C--:B0-----:R-:W-:Y:S02]  /*8640*/  F2FP.F16.E4M3.UNPACK_B R0, R6.reuse.H1 ;  /* 0x00000006ff00723e */ /* 0x081fe400030006ff */
[----:B------:R-:W-:Y:S02]  /*8650*/  F2FP.F16.E4M3.UNPACK_B R32, R31 ;  /* 0x0000001fff20723e */ /* 0x000fe400020006ff */
[----:B------:R-:W-:Y:S01]  /*8660*/  F2FP.F16.E4M3.UNPACK_B R26, R27 ;  /* 0x0000001bff1a723e */ /* 0x000fe200020006ff */
[----:B------:R-:W-:Y:S01]  /*8670*/  HADD2.F32 R15, -RZ, R0.H1_H1 ;  /* 0x30000000ff0f7230 */ /* 0x000fe20000004100 */
        /* <DEDUP_REMOVED lines=8> */
[----:B------:R-:W-:Y:S01]  /*8700*/  F2FP.F16.E4M3.UNPACK_B R6, R5 ;  /* 0x00000005ff06723e */ /* 0x000fe200020006ff */
        /* <DEDUP_REMOVED lines=16> */
[----:B------:R-:W-:Y:S01]  /*8810*/  FFMA.FTZ R34, R3, R32, R29 ;  /* 0x0000002003227223 */ /* 0x000fe2000001001d */
        /* <DEDUP_REMOVED lines=30> */
[----:B------:R-:W-:Y:S01]  /*8a00*/  FMUL.FTZ R3, R3, R14 ;  /* 0x0000000e03037220 */ /* 0x000fe20000410000 */
        /* <DEDUP_REMOVED lines=29> */
.L_x_11866:
[----:B------:R-:W-:Y:S05]  /*8be0*/  BSYNC B1 ;  /* 0x0000000000017941 */ /* 0x000fea0003800000 */
.L_x_11865:
[----:B------:R-:W-:Y:S04]  /*8bf0*/  BSSY B1, `(.L_x_11867) ;  /* 0x000007c000017945 */ /* 0x000fe80003800000 */
[----:B------:R-:W-:Y:S05]  /*8c00*/  @P1 BRA `(.L_x_11868) ;  /* 0x0000000400e81947 */ /* 0x000fea0003800000 */
[----:B01----:R-:W0:Y:S01]  /*8c10*/  LDS.128 R4, [R37+0x10800] ;  /* 0x0108000025047984 */ /* 0x003e220000000c00 */
        /* <DEDUP_REMOVED lines=121> */
.L_x_11868:
[----:B------:R-:W-:Y:S05]  /*93b0*/  BSYNC B1 ;  /* 0x0000000000017941 */ /* 0x000fea0003800000 */
.L_x_11867:
[----:B------:R-:W-:Y:S05]  /*93c0*/  @P2 BRA `(.L_x_11864) ;  /* 0x0000002c004c2947 */ /* 0x000fea0003800000 */
[----:B012---:R-:W0:Y:S01]  /*93d0*/  LDS.128 R4, [R37+0x12000] ;  /* 0x0120000025047984 */ /* 0x007e220000000c00 */
        /* <DEDUP_REMOVED lines=18> */
[----:B------:R-:W-:Y:S02]  /*9500*/  PRMT R3, R3, 0x7604, R0 ;  /* 0x0000760403037816 */ /* 0x000fe40000000000 */
[----:B------:R-:W-:Y:S02]  /*9510*/  LOP3.LUT R0, R10, 0xff, RZ, 0xc0, !PT ;  /* 0x000000ff0a007812 */ /* 0x000fe400078ec0ff */
[----:B------:R-:W-:Y:S02]  /*9520*/  LOP3.LUT R21, R14, 0xff0000, R21, 0xf8, !PT ;  /* 0x00ff00000e157812 */ /* 0x000fe400078ef815 */
[----:B------:R-:W-:-:S02]  /*9530*/  PRMT R15, R15, 0x7604, R0 ;  /* 0x000076040f0f7816 */ /* 0x000fc40000000000 */
[----:B------:R-:W-:Y:S02]  /*9540*/  LOP3.LUT R21, R21, 0xff000000, R11, 0xf8, !PT ;  /* 0xff00000015157812 */ /* 0x000fe400078ef80b */
[----:B------:R-:W-:Y:S02]  /*9550*/  LOP3.LUT R13, R13, 0xff000000, R9, 0xf8, !PT ;  /* 0xff0000000d0d7812 */ /* 0x000fe400078ef809 */
[----:B------:R-:W-:Y:S02]  /*9560*/  LOP3.LUT R3, R3, 0xff0000, R8, 0xf8, !PT ;  /* 0x00ff000003037812 */ /* 0x000fe400078ef808 */
[----:B0-----:R-:W-:Y:S02]  /*9570*/  F2FP.F16.E4M3.UNPACK_B R0, R6.H1 ;  /* 0x00000006ff00723e */ /* 0x001fe400030006ff */
[----:B------:R-:W-:Y:S02]  /*9580*/  LOP3.LUT R15, R15, 0xff0000, R10, 0xf8, !PT ;  /* 0x00ff00000f0f7812 */ /* 0x000fe400078ef80a */
[----:B------:R-:W-:Y:S01]  /*9590*/  F2FP.F16.E4M3.UNPACK_B R24, R21 ;  /* 0x00000015ff18723e */ /* 0x000fe200020006ff */
[----:B------:R-:W-:Y:S01]  /*95a0*/  HADD2.F32 R9, -RZ, R0.H1_H1 ;  /* 0x30000000ff097230 */ /* 0x000fe20000004100 */
[----:B------:R-:W-:-:S02]  /*95b0*/  F2FP.F16.E4M3.UNPACK_B R14, R13 ;  /* 0x0000000dff0e723e */ /* 0x000fc400020006ff */
        /* <DEDUP_REMOVED lines=88> */
.L_x_11858:
        /* <DEDUP_REMOVED lines=32> */
.L_x_12163:
[----:B------:R-:W5:Y:S01]  /*9d40*/  LDL R13, [R1+0x60] ;  /* 0x00006000010d7983 */ /* 0x000f620000100800 */
        /* <DEDUP_REMOVED lines=27> */
[----:B------:R-:W-:Y:S02]  /*9f00*/  CS2R R10, SRZ ;  /* 0x00000000000a7805 */ /* 0x000fe4000001ff00 */
[----:B------:R-:W-:Y:S02]  /*9f10*/  @!P4 SHF.R.S32.HI R5, RZ, 0x1f, R16 ;  /* 0x0000001fff05c819 */ /* 0x000fe40000011410 */
[----:B--2---:R-:W-:-:S02]  /*9f20*/  @!P4 IADD3 R28, P0, R16, R3, RZ ;  /* 0x00000003101cc210 */ /* 0x004fc40007f1e0ff */
[----:B----4-:R-:W-:-:S05]  /*9f30*/  @!P4 IADD3 R30, P1, R16, R21, RZ ;  /* 0x00000015101ec210 */ /* 0x010fca0007f3e0ff */
[--C-:B---3--:R-:W-:Y:S02]  /*9f40*/  @!P4 IMAD.X R31, R20, 0x1, R5.reuse, P1 ;  /* 0x00000001141fc824 */ /* 0x108fe400008e0605 */
[----:B------:R-:W-:Y:S02]  /*9f50*/  @!P5 IMAD.SHL.U32 R4, R29, 0x10, RZ ;  /* 0x000000101d04d824 */ /* 0x000fe400078e00ff */
[----:B-1----:R-:W-:-:S03]  /*9f60*/  @!P4 IMAD.X R29, R0, 0x1, R5, P0 ;  /* 0x00000001001dc824 */ /* 0x002fc600000e0605 */
[C---:B------:R-:W-:Y:S02]  /*9f70*/  @!P5 IADD3 R32, P2, R4.reuse, R3, RZ ;  /* 0x000000030420d210 */ /* 0x040fe40007f5e0ff */
[----:B------:R-:W-:Y:S01]  /*9f80*/  @!P5 IADD3 R34, P3, R4, R21, RZ ;  /* 0x000000150422d210 */ /* 0x000fe20007f7e0ff */
[----:B------:R0:W5:Y:S01]  /*9f90*/  @!P4 LD.E.128 R12, desc[UR42][R28.64] ;  /* 0x0000002a1c0cc980 */ /* 0x000162000c101d00 */
[----:B------:R-:W-:Y:S02]  /*9fa0*/  @!P5 SHF.R.S32.HI R3, RZ, 0x1f, R4 ;  /* 0x0000001fff03d819 */ /* 0x000fe40000011404 */
[----:B------:R-:W-:-:S03]  /*9fb0*/  CS2R R4, SRZ ;  /* 0x0000000000047805 */ /* 0x000fc6000001ff00 */
[--C-:B------:R-:W-:Y:S02]  /*9fc0*/  @!P5 IMAD.X R33, R0, 0x1, R3.reuse, P2 ;  /* 0x000000010021d824 */ /* 0x100fe400010e0603 */
[----:B------:R-:W-:Y:S01]  /*9fd0*/  @!P5 IMAD.X R35, R20, 0x1, R3, P3 ;  /* 0x000000011423d824 */ /* 0x000fe200018e0603 */
[----:B------:R0:W5:Y:S04]  /*9fe0*/  @!P4 LD.E.128 R4, desc[UR42][R30.64] ;  /* 0x0000002a1e04c980 */ /* 0x000168000c101d00 */
[----:B------:R0:W5:Y:S04]  /*9ff0*/  @!P5 LD.E.128 R24, desc[UR42][R32.64] ;  /* 0x0000002a2018d980 */ /* 0x000168000c101d00 */
[----:B------:R0:W5:Y:S02]  /*a000*/  @!P5 LD.E.128 R8, desc[UR42][R34.64] ;  /* 0x0000002a2208d980 */ /* 0x000164000c101d00 */
.L_x_11871:
[----:B------:R-:W-:Y:S05]  /*a010*/  BSYNC B1 ;  /* 0x0000000000017941 */ /* 0x000fea0003800000 */
.L_x_11870:
[----:B-1----:R-:W1:Y:S01]  /*a020*/  S2R R0, SR_TID.X ;  /* 0x0000000000007919 */ /* 0x002e620000002100 */
[----:B------:R-:W2:Y:S01]  /*a030*/  SYNCS.PHASECHK.TRANS64.TRYWAIT P0, [R18+URZ+0x19c00], R39 ;  /* 0x019c0027120075a7 */ /* 0x000ea2000800017f */
[----:B------:R-:W-:Y:S01]  /*a040*/  IMAD R153, R153, -0xc0, R38 ;  /* 0xffffff4099997824 */ /* 0x000fe200078e0226 */
[----:B------:R-:W-:Y:S04]  /*a050*/  BSSY B1, `(.L_x_11872) ;  /* 0x0000007000017945 */ /* 0x000fe80003800000 */
[----:B------:R-:W-:Y:S01]  /*a060*/  VIMNMX R153, R153, 0xc0, PT ;  /* 0x000000c099997848 */ /* 0x000fe20003fe0100 */
[----:B-1----:R-:W-:-:S05]  /*a070*/  VIADD R0, R0, 0xffffff80 ;  /* 0xffffff8000007836 */ /* 0x002fca0000000000 */
[----:B------:R-:W-:-:S04]  /*a080*/  LEA.HI R0, R0, R0, RZ, 0x1 ;  /* 0x0000000000007211 */ /* 0x000fc800078f08ff */
[----:B------:R-:W-:-:S04]  /*a090*/  SHF.R.S32.HI R0, RZ, 0x1, R0 ;  /* 0x00000001ff007819 */ /* 0x000fc80000011400 */
[----:B------:R-:W-:Y:S01]  /*a0a0*/  ISETP.GE.AND P1, PT, R0, R153, PT ;  /* 0x000000990000720c */ /* 0x000fe20003f26270 */
[----:B--2---:R-:W-:-:S12]  /*a0b0*/  @!P0 BRA `(.L_x_11873) ;  /* 0x000001a400488947 */ /* 0x004fd80003800000 */
.L_x_12164:
[----:B------:R-:W-:Y:S05]  /*a0c0*/  BSYNC B1 ;  /* 0x0000000000017941 */ /* 0x000fea0003800000 */
.L_x_11872:
[----:B------:R-:W-:Y:S05]  /*a0d0*/  @P1 BRA `(.L_x_11864) ;  /* 0x0000002000081947 */ /* 0x000fea0003800000 */
[----:B------:R2:W5:Y:S01]  /*a0e0*/  LDL R62, [R1+0x30] ;  /* 0x00003000013e7983 */ /* 0x0005620000100800 */
[----:B------:R-:W0:Y:S03]  /*a0f0*/  LDC R3, c[0x0][0x3f4] ;  /* 0x0000fd00ff037b82 */ /* 0x000e260000000800 */
[----:B------:R2:W5:Y:S04]  /*a100*/  LDL R61, [R1+0x44] ;  /* 0x00004400013d7983 */ /* 0x0005680000100800 */
[----:B------:R2:W5:Y:S01]  /*a110*/  LDL R60, [R1+0x78] ;  /* 0x00007800013c7983 */ /* 0x0005620000100800 */
[C---:B------:R-:W-:Y:S01]  /*a120*/  VIADD R0, R16.reuse, 0x20 ;  /* 0x0000002010007836 */ /* 0x040fe20000000000 */
[----:B------:R-:W-:Y:S01]  /*a130*/  BSSY B1, `(.L_x_11874) ;  /* 0x00000fd000017945 */ /* 0x000fe20003800000 */
[----:B0-----:R-:W-:-:S03]  /*a140*/  ISETP.GE.AND P0, PT, R16, R3, PT ;  /* 0x000000031000720c */ /* 0x001fc60003f06270 */
[----:B------:R-:W-:-:S10]  /*a150*/  ISETP.GE.AND P1, PT, R0, R3, PT ;  /* 0x000000030000720c */ /* 0x000fd40003f26270 */
[----:B--2---:R-:W-:Y:S05]  /*a160*/  @P0 BRA `(.L_x_11875) ;  /* 0x0000000c00e40947 */ /* 0x004fea0003800000 */
[----:B----4-:R-:W0:Y:S01]  /*a170*/  S2R R21, SR_TID.X ;  /* 0x0000000000157919 */ /* 0x010e220000002100 */
[----:B---3-5:R-:W-:Y:S02]  /*a180*/  SHF.R.U32.HI R20, RZ, 0x8, R12 ;  /* 0x00000008ff147819 */ /* 0x028fe4000001160c */
[----:B------:R-:W-:Y:S02]  /*a190*/  LOP3.LUT R0, R12, 0xff, RZ, 0xc0, !PT ;  /* 0x000000ff0c007812 */ /* 0x000fe400078ec0ff */
[----:B------:R-:W-:Y:S02]  /*a1a0*/  SHF.R.U32.HI R30, RZ, 0x8, R14 ;  /* 0x00000008ff1e7819 */ /* 0x000fe4000001160e */
[----:B------:R-:W-:Y:S02]  /*a1b0*/  SHF.R.U32.HI R29, RZ, 0x8, R13 ;  /* 0x00000008ff1d7819 */ /* 0x000fe4000001160d */
[----:B------:R-:W-:Y:S02]  /*a1c0*/  LOP3.LUT R28, R13, 0xff, RZ, 0xc0, !PT ;  /* 0x000000ff0d1c7812 */ /* 0x000fe400078ec0ff */
[----:B------:R-:W-:-:S02]  /*a1d0*/  LOP3.LUT R29, R29, 0xff, RZ, 0xc0, !PT ;  /* 0x000000ff1d1d7812 */ /* 0x000fc400078ec0ff */
[----:B------:R-:W-:Y:S02]  /*a1e0*/  SHF.R.U32.HI R47, RZ, 0x8, R7 ;  /* 0x00000008ff2f7819 */ /* 0x000fe40000011607 */
[----:B------:R-:W-:Y:S02]  /*a1f0*/  PRMT R38, R29, 0x7604, R28 ;  /* 0x000076041d267816 */ /* 0x000fe4000000001c */
[----:B------:R-:W-:Y:S02]  /*a200*/  SHF.R.U32.HI R29, RZ, 0x8, R15 ;  /* 0x00000008ff1d7819 */ /* 0x000fe4000001160f */
[----:B------:R-:W-:Y:S02]  /*a210*/  LOP3.LUT R28, R15, 0xff, RZ, 0xc0, !PT ;  /* 0x000000ff0f1c7812 */ /* 0x000fe400078ec0ff */
[----:B------:R-:W-:Y:S02]  /*a220*/  LOP3.LUT R29, R29, 0xff, RZ, 0xc0, !PT ;  /* 0x000000ff1d1d7812 */ /* 0x000fe400078ec0ff */
[----:B------:R-:W-:-:S02]  /*a230*/  SHF.R.U32.HI R40, RZ, 0x8, R5 ;  /* 0x00000008ff287819 */ /* 0x000fc40000011605 */
[----:B------:R-:W-:Y:S02]  /*a240*/  LOP3.LUT R44, R7, 0xff, RZ, 0xc0, !PT ;  /* 0x000000ff072c7812 */ /* 0x000fe400078ec0ff */
[----:B------:R-:W-:Y:S02]  /*a250*/  LOP3.LUT R47, R47, 0xff, RZ, 0xc0, !PT ;  /* 0x000000ff2f2f7812 */ /* 0x000fe400078ec0ff */
[----:B------:R-:W-:Y:S02]  /*a260*/  SHF.R.U32.HI R43, RZ, 0x8, R6 ;  /* 0x00000008ff2b7819 */ /* 0x000fe40000011606 */
[----:B------:R-:W-:Y:S01]  /*a270*/  LOP3.LUT R40, R40, 0xff, RZ, 0xc0, !PT ;  /* 0x000000ff28287812 */ /* 0x000fe200078ec0ff */
[----:B0-----:R-:W-:Y:S01]  /*a280*/  VIADD R31, R21, 0xffffff80 ;  /* 0xffffff80151f7836 */ /* 0x001fe20000000000 */
[----:B------:R-:W-:Y:S02]  /*a290*/  LOP3.LUT R21, R20, 0xff, RZ, 0xc0, !PT ;  /* 0x000000ff14157812 */ /* 0x000fe400078ec0ff */
[----:B------:R-:W-:-:S02]  /*a2a0*/  LOP3.LUT R20, R14, 0xff, RZ, 0xc0, !PT ;  /* 0x000000ff0e147812 */ /* 0x000fc400078ec0ff */
[----:B------:R-:W-:Y:S02]  /*a2b0*/  LEA.HI R32, R31, R31, RZ, 0x1 ;  /* 0x0000001f1f207211 */ /* 0x000fe400078f08ff */
[----:B-1----:R-:W-:Y:S02]  /*a2c0*/  PRMT R39, R21, 0x7604, R0 ;  /* 0x0000760415277816 */ /* 0x002fe40000000000 */
[----:B------:R-:W-:Y:S02]  /*a2d0*/  LOP3.LUT R32, R32, 0xfffffffe, RZ, 0xc0, !PT ;  /* 0xfffffffe20207812 */ /* 0x000fe400078ec0ff */
[----:B------:R-:W-:Y:S02]  /*a2e0*/  SHF.R.U32.HI R21, RZ, 0x8, R4 ;  /* 0x00000008ff157819 */ /* 0x000fe40000011604 */
[----:B------:R-:W-:Y:S01]  /*a2f0*/  PRMT R44, R47, 0x7604, R44 ;  /* 0x000076042f2c7816 */ /* 0x000fe2000000002c */
[----:B------:R-:W-:Y:S01]  /*a300*/  IMAD.IADD R32, R31, 0x1, -R32 ;  /* 0x000000011f207824 */ /* 0x000fe200078e0a20 */
[----:B------:R-:W-:-:S02]  /*a310*/  LOP3.LUT R31, R30, 0xff, RZ, 0xc0, !PT ;  /* 0x000000ff1e1f7812 */ /* 0x000fc400078ec0ff */
[----:B------:R-:W-:Y:S02]  /*a320*/  LOP3.LUT R33, R21, 0xff, RZ, 0xc0, !PT ;  /* 0x000000ff15217812 */ /* 0x000fe400078ec0ff */
[----:B------:R-:W-:Y:S02]  /*a330*/  LEA.HI R0, R3, R32, RZ, 0x1c ;  /* 0x0000002003007211 */ /* 0x000fe400078fe0ff */
[----:B------:R-:W-:Y:S02]  /*a340*/  PRMT R41, R31, 0x7604, R20 ;  /* 0x000076041f297816 */ /* 0x000fe40000000014 */
[C---:B------:R-:W-:Y:S01]  /*a350*/  LEA.HI R20, R0.reuse, R0, RZ, 0x1 ;  /* 0x0000000000147211 */ /* 0x040fe200078f08ff */
[----:B------:R-:W-:Y:S01]  /*a360*/  IMAD.SHL.U32 R0, R0, 0x10, RZ ;  /* 0x0000001000007824 */ /* 0x000fe200078e00ff */
[----:B------:R-:W-:Y:S02]  /*a370*/  LOP3.LUT R32, R4, 0xff, RZ, 0xc0, !PT ;  /* 0x000000ff04207812 */ /* 0x000fe400078ec0ff */
[----:B------:R-:W-:-:S02]  /*a380*/  SHF.R.S32.HI R20, RZ, 0x1, R20 ;  /* 0x00000001ff147819 */ /* 0x000fc40000011414 */
[----:B------:R-:W-:Y:S02]  /*a390*/  LOP3.LUT R0, R62, 0x10, R0, 0xf8, !PT ;  /* 0x000000103e007812 */ /* 0x000fe400078ef800 */
[----:B------:R-:W-:Y:S01]  /*a3a0*/  PRMT R45, R33, 0x7604, R32 ;  /* 0x00007604212d7816 */ /* 0x000fe20000000020 */
[----:B------:R-:W-:Y:S01]  /*a3b0*/  IMAD R21, R20, 0x1800, R61 ;  /* 0x0000180014157824 */ /* 0x000fe200078e023d */
[----:B------:R-:W-:Y:S02]  /*a3c0*/  LOP3.LUT R0, R0, R60, RZ, 0x3c, !PT ;  /* 0x0000003c00007212 */ /* 0x000fe400078e3cff */
[----:B------:R-:W-:Y:S02]  /*a3d0*/  PRMT R20, R29, 0x7604, R28 ;  /* 0x000076041d147816 */ /* 0x000fe4000000001c */
[----:B------:R-:W-:Y:S01]  /*a3e0*/  IADD3 R0, R18, R21, R0 ;  /* 0x0000001512007210 */ /* 0x000fe20007ffe000 */
[----:B------:R-:W0:Y:S01]  /*a3f0*/  LDS.128 R28, [R37+0xf000] ;  /* 0x00f00000251c7984 */ /* 0x000e220000000c00 */
[----:B------:R-:W-:-:S02]  /*a400*/  LOP3.LUT R21, R5, 0xff, RZ, 0xc0, !PT ;  /* 0x000000ff05157812 */ /* 0x000fc400078ec0ff */
[----:B------:R-:W-:Y:S01]  /*a410*/  LOP3.LUT R42, R6, 0xff, RZ, 0xc0, !PT ;  /* 0x000000ff062a7812 */ /* 0x000fe200078ec0ff */
[----:B------:R-:W1:Y:S01]  /*a420*/  LDS.128 R32, [R0+0xf000] ;  /* 0x00f0000000207984 */ /* 0x000e620000000c00 */
        /* <DEDUP_REMOVED lines=9> */
[----:B------:R-:W-:Y:S01]  /*a4c0*/  LOP3.LUT R45, R45, 0xff0000, R4, 0xf8, !PT ;  /* 0x00ff00002d2d7812 */ /* 0x000fe200078ef804 */
[----:B------:R-:W-:Y:S01]  /*a4d0*/  IMAD.U32 R51, R51, 0x10000, RZ ;  /* 0x0001000033337824 */ /* 0x000fe200078e00ff */
        /* <DEDUP_REMOVED lines=12> */
[--C-:B------:R-:W-:Y:S02]  /*a5a0*/  LOP3.LUT R13, R49, 0xff0000, R6.reuse, 0xf8, !PT ;  /* 0x00ff0000310d7812 */ /* 0x100fe400078ef806 */
[-C--:B0-----:R-:W-:Y:S02]  /*a5b0*/  F2FP.F16.E4M3.UNPACK_B R14, R29.reuse ;  /* 0x0000001dff0e723e */ /* 0x081fe400020006ff */
[----:B------:R-:W-:Y:S02]  /*a5c0*/  F2FP.F16.E4M3.UNPACK_B R40, R29.H1 ;  /* 0x0000001dff28723e */ /* 0x000fe400030006ff */
[----:B------:R-:W-:Y:S02]  /*a5d0*/  F2FP.F16.E4M3.UNPACK_B R48, R45 ;  /* 0x0000002dff30723e */ /* 0x000fe400020006ff */
[----:B-1----:R-:W-:Y:S02]  /*a5e0*/  F2FP.F16.E4M3.UNPACK_B R21, R33 ;  /* 0x00000021ff15723e */ /* 0x002fe400020006ff */
[----:B------:R-:W-:Y:S01]  /*a5f0*/  F2FP.F16.E4M3.UNPACK_B R29, R44 ;  /* 0x0000002cff1d723e */ /* 0x000fe200020006ff */
[----:B------:R-:W-:Y:S01]  /*a600*/  HADD2.F32 R50, -RZ, R48.H0_H0 ;  /* 0x20000030ff327230 */ /* 0x000fe20000004100 */
[----:B------:R-:W-:Y:S01]  /*a610*/  LOP3.LUT R4, R13, 0xff000000, R6, 0xf8, !PT ;  /* 0xff0000000d047812 */ /* 0x000fe200078ef806 */
[----:B------:R-:W-:Y:S01]  /*a620*/  HADD2.F32 R6, -RZ, R21.H0_H0 ;  /* 0x20000015ff067230 */ /* 0x000fe20000004100 */
[-C--:B------:R-:W-:Y:S01]  /*a630*/  F2FP.F16.E4M3.UNPACK_B R41, R31.reuse ;  /* 0x0000001fff29723e */ /* 0x080fe200020006ff */
[--C-:B------:R-:W-:Y:S01]  /*a640*/  HADD2.F32 R13, -RZ, R14.reuse.H0_H0 ;  /* 0x2000000eff0d7230 */ /* 0x100fe20000004100 */
[----:B------:R-:W-:Y:S01]  /*a650*/  F2FP.F16.E4M3.UNPACK_B R46, R31.H1 ;  /* 0x0000001fff2e723e */ /* 0x000fe200030006ff */
[----:B------:R-:W-:Y:S01]  /*a660*/  HADD2.F32 R31, -RZ, R29.H0_H0 ;  /* 0x2000001dff1f7230 */ /* 0x000fe20000004100 */
[----:B------:R-:W-:Y:S01]  /*a670*/  LOP3.LUT R49, R43, 0xff000000, R15, 0xf8, !PT ;  /* 0xff0000002b317812 */ /* 0x000fe200078ef80f */
[----:B------:R-:W-:Y:S01]  /*a680*/  HADD2.F32 R21, -RZ, R21.H1_H1 ;  /* 0x30000015ff157230 */ /* 0x000fe20000004100 */
[-C--:B------:R-:W-:Y:S01]  /*a690*/  F2FP.F16.E4M3.UNPACK_B R15, R28.reuse ;  /* 0x0000001cff0f723e */ /* 0x080fe200020006ff */
[----:B------:R-:W-:Y:S01]  /*a6a0*/  HADD2.F32 R14, -RZ, R14.H1_H1 ;  /* 0x3000000eff0e7230 */ /* 0x000fe20000004100 */
[----:B------:R-:W-:-:S02]  /*a6b0*/  F2FP.F16.E4M3.UNPACK_B R39, R28.H1 ;  /* 0x0000001cff27723e */ /* 0x000fc400030006ff */
[-C--:B------:R-:W-:Y:S02]  /*a6c0*/  F2FP.F16.E4M3.UNPACK_B R28, R32.reuse ;  /* 0x00000020ff1c723e */ /* 0x080fe400020006ff */
[----:B------:R-:W-:Y:S01]  /*a6d0*/  F2FP.F16.E4M3.UNPACK_B R43, R32.H1 ;  /* 0x00000020ff2b723e */ /* 0x000fe200030006ff */
[C---:B------:R-:W-:Y:S01]  /*a6e0*/  FMUL.FTZ R32, R6.reuse, R50 ;  /* 0x0000003206207220 */ /* 0x040fe20000410000 */
[-C--:B------:R-:W-:Y:S02]  /*a6f0*/  F2FP.F16.E4M3.UNPACK_B R42, R35.reuse ;  /* 0x00000023ff2a723e */ /* 0x080fe400020006ff */
[----:B------:R-:W-:Y:S01]  /*a700*/  F2FP.F16.E4M3.UNPACK_B R47, R35.H1 ;  /* 0x00000023ff2f723e */ /* 0x000fe200030006ff */
[-C--:B------:R-:W-:Y:S01]  /*a710*/  FMUL.FTZ R35, R6, R31.reuse ;  /* 0x0000001f06237220 */ /* 0x080fe20000410000 */
[----:B------:R-:W-:Y:S01]  /*a720*/  FFMA.FTZ R6, R13, R31, -R32 ;  /* 0x0000001f0d067223 */ /* 0x000fe20000010820 */
[----:B------:R-:W-:Y:S01]  /*a730*/  F2FP.F16.E4M3.UNPACK_B R33, R33.H1 ;  /* 0x00000021ff21723e */ /* 0x000fe200030006ff */
[----:B------:R-:W-:-:S02]  /*a740*/  HADD2.F32 R32, -RZ, R29.H1_H1 ;  /* 0x3000001dff207230 */ /* 0x000fc40000004100 */
[----:B------:R-:W-:Y:S01]  /*a750*/  FFMA.FTZ R13, R13, R50, R35 ;  /* 0x000000320d0d7223 */ /* 0x000fe20000010023 */
[----:B------:R-:W-:Y:S01]  /*a760*/  F2FP.F16.E4M3.UNPACK_B R35, R45.H1 ;  /* 0x0000002dff23723e */ /* 0x000fe200030006ff */
[----:B------:R-:W-:Y:S01]  /*a770*/  HADD2.F32 R45, -RZ, R48.H1_H1 ;  /* 0x30000030ff2d7230 */ /* 0x000fe20000004100 */
[----:B------:R-:W-:Y:S01]  /*a780*/  F2FP.F16.E4M3.UNPACK_B R44, R44.H1 ;  /* 0x0000002cff2c723e */ /* 0x000fe200030006ff */
[----:B------:R-:W-:Y:S01]  /*a790*/  HADD2.F32 R29, -RZ, R33.H0_H0 ;  /* 0x20000021ff1d7230 */ /* 0x000fe20000004100 */
[----:B------:R-:W-:Y:S01]  /*a7a0*/  LOP3.LUT R52, R51, 0xff000000, R7, 0xf8, !PT ;  /* 0xff00000033347812 */ /* 0x000fe200078ef807 */
[----:B------:R-:W-:Y:S02]  /*a7b0*/  HADD2.F32 R50, -RZ, R35.H0_H0 ;  /* 0x20000023ff327230 */ /* 0x000fe40000004100 */
[C---:B------:R-:W-:Y:S01]  /*a7c0*/  FMUL.FTZ R51, R21.reuse, R45 ;  /* 0x0000002d15337220 */ /* 0x040fe20000410000 */
[----:B------:R-:W-:Y:S02]  /*a7d0*/  HADD2.F32 R48, -RZ, R44.H0_H0 ;  /* 0x2000002cff307230 */ /* 0x000fe40000004100 */
[----:B------:R-:W-:Y:S01]  /*a7e0*/  FMUL.FTZ R54, R21, R32 ;  /* 0x0000002015367220 */ /* 0x000fe20000410000 */
[----:B------:R-:W-:-:S02]  /*a7f0*/  HADD2.F32 R31, -RZ, R40.H0_H0 ;  /* 0x20000028ff1f7230 */ /* 0x000fc40000004100 */
[C---:B------:R-:W-:Y:S01]  /*a800*/  FMUL.FTZ R56, R29.reuse, R50 ;  /* 0x000000321d387220 */ /* 0x040fe20000410000 */
[C---:B------:R-:W-:Y:S01]  /*a810*/  FFMA.FTZ R21, R14.reuse, R32, -R51 ;  /* 0x000000200e157223 */ /* 0x040fe20000010833 */
[-C--:B------:R-:W-:Y:S01]  /*a820*/  FMUL.FTZ R53, R29, R48.reuse ;  /* 0x000000301d357220 */ /* 0x080fe20000410000 */
[----:B------:R-:W-:Y:S01]  /*a830*/  FFMA.FTZ R14, R14, R45, R54 ;  /* 0x0000002d0e0e7223 */ /* 0x000fe20000010036 */
[C---:B------:R-:W-:Y:S01]  /*a840*/  FFMA.FTZ R29, R31.reuse, R48, -R56 ;  /* 0x000000301f1d7223 */ /* 0x040fe20000010838 */
[----:B------:R-:W-:Y:S02]  /*a850*/  HADD2.F32 R51, -RZ, R35.H1_H1 ;  /* 0x30000023ff337230 */ /* 0x000fe40000004100 */
[----:B------:R-:W-:Y:S01]  /*a860*/  FFMA.FTZ R31, R31, R50, R53 ;  /* 0x000000321f1f7223 */ /* 0x000fe20000010035 */
[----:B------:R-:W-:Y:S01]  /*a870*/  F2FP.F16.E4M3.UNPACK_B R50, R52 ;  /* 0x00000034ff32723e */ /* 0x000fe200020006ff */
[----:B------:R-:W-:Y:S01]  /*a880*/  HADD2.F32 R32, -RZ, R33.H1_H1 ;  /* 0x30000021ff207230 */ /* 0x000fe20000004100 */
[----:B------:R-:W-:Y:S01]  /*a890*/  F2FP.F16.E4M3.UNPACK_B R7, R34 ;  /* 0x00000022ff07723e */ /* 0x000fe200020006ff */
[----:B------:R-:W-:Y:S01]  /*a8a0*/  HADD2.F32 R45, -RZ, R44.H1_H1 ;  /* 0x3000002cff2d7230 */ /* 0x000fe20000004100 */
[----:B------:R-:W-:Y:S01]  /*a8b0*/  F2FP.F16.E4M3.UNPACK_B R44, R49 ;  /* 0x00000031ff2c723e */ /* 0x000fe200020006ff */
        /* <DEDUP_REMOVED lines=12> */
[----:B------:R-:W-:Y:S01]  /*a980*/  F2FP.F16.E4M3.UNPACK_B R49, R49.H1 ;  /* 0x00000031ff31723e */ /* 0x000fe200030006ff */
[C---:B------:R-:W-:Y:S01]  /*a990*/  FFMA.FTZ R35, R33.reuse, R48, -R58 ;  /* 0x0000003021237223 */ /* 0x040fe2000001083a */
[----:B------:R-:W-:Y:S02]  /*a9a0*/  HADD2.F32 R48, -RZ, R44.H1_H1 ;  /* 0x3000002cff307230 */ /* 0x000fe40000004100 */
        /* <DEDUP_REMOVED lines=20> */
[----:B------:R-:W-:Y:S01]  /*aaf0*/  F2FP.F16.E4M3.UNPACK_B R53, R38.H1 ;  /* 0x00000026ff35723e */ /* 0x000fe200030006ff */
[----:B------:R-:W-:Y:S01]  /*ab00*/  HADD2.F32 R48, -RZ, R46.H1_H1 ;  /* 0x3000002eff307230 */ /* 0x000fe20000004100 */
[----:B------:R-:W-:Y:S01]  /*ab10*/  F2FP.F16.E4M3.UNPACK_B R50, R20.H1 ;  /* 0x00000014ff32723e */ /* 0x000fe200030006ff */
[----:B------:R-:W-:Y:S01]  /*ab20*/  HADD2.F32 R55, -RZ, R51.H1_H1 ;  /* 0x30000033ff377230 */ /* 0x000fe20000004100 */
[----:B------:R-:W-:Y:S01]  /*ab30*/  F2FP.SATFINITE.E4M3.F32.PACK_AB_MERGE_C R31, R40, R31, RZ ;  /* 0x0000001f281f723e */ /* 0x000fe200048070ff */
[----:B------:R-:W-:Y:S02]  /*ab40*/  HADD2.F32 R54, -RZ, R53.H0_H0 ;  /* 0x20000035ff367230 */ /* 0x000fe40000004100 */
[----:B------:R-:W-:-:S02]  /*ab50*/  HADD2.F32 R46, -RZ, R43.H0_H0 ;  /* 0x2000002bff2e7230 */ /* 0x000fc40000004100 */
[C---:B------:R-:W-:Y:S01]  /*ab60*/  FMUL.FTZ R59, R47.reuse, R55 ;  /* 0x000000372f3b7220 */ /* 0x040fe20000410000 */
[--C-:B------:R-:W-:Y:S01]  /*ab70*/  HADD2.F32 R51, -RZ, R50.reuse.H0_H0 ;  /* 0x20000032ff337230 */ /* 0x100fe20000004100 */
[----:B------:R-:W-:Y:S01]  /*ab80*/  F2FP.SATFINITE.E4M3.F32.PACK_AB_MERGE_C R13, R14, R13, R31 ;  /* 0x0000000d0e0d723e */ /* 0x000fe2000480701f */
[----:B------:R-:W-:Y:S02]  /*ab90*/  HADD2.F32 R52, -RZ, R49.H1_H1 ;  /* 0x30000031ff347230 */ /* 0x000fe40000004100 */
[C---:B------:R-:W-:Y:S01]  /*aba0*/  FMUL.FTZ R56, R46.reuse, R54 ;  /* 0x000000362e387220 */ /* 0x040fe20000410000 */
[----:B------:R-:W-:Y:S02]  /*abb0*/  HADD2.F32 R49, -RZ, R39.H0_H0 ;  /* 0x20000027ff317230 */ /* 0x000fe40000004100 */
[-C--:B------:R-:W-:Y:S01]  /*abc0*/  FMUL.FTZ R57, R46, R51.reuse ;  /* 0x000000332e397220 */ /* 0x080fe20000410000 */
[----:B------:R-:W-:Y:S02]  /*abd0*/  HADD2.F32 R43, -RZ, R43.H1_H1 ;  /* 0x3000002bff2b7230 */ /* 0x000fe40000004100 */
[-C--:B------:R-:W-:Y:S01]  /*abe0*/  FMUL.FTZ R58, R47, R52.reuse ;  /* 0x000000342f3a7220 */ /* 0x080fe20000410000 */
[----:B------:R-:W-:Y:S01]  /*abf0*/  FFMA.FTZ R46, R48, R52, -R59 ;  /* 0x00000034302e7223 */ /* 0x000fe2000001083b */
[C---:B------:R-:W-:Y:S01]  /*ac00*/  FFMA.FTZ R47, R49.reuse, R51, -R56 ;  /* 0x00000033312f7223 */ /* 0x040fe20000010838 */
[----:B------:R-:W-:Y:S01]  /*ac10*/  FFMA.FTZ R49, R49, R54, R57 ;  /* 0x0000003631317223 */ /* 0x000fe20000010039 */
[----:B------:R-:W-:Y:S01]  /*ac20*/  HADD2.F32 R54, -RZ, R53.H1_H1 ;  /* 0x30000035ff367230 */ /* 0x000fe20000004100 */
[----:B------:R-:W-:Y:S01]  /*ac30*/  F2FP.F16.E4M3.UNPACK_B R51, R38 ;  /* 0x00000026ff33723e */ /* 0x000fe200020006ff */
[----:B------:R-:W-:Y:S01]  /*ac40*/  HADD2.F32 R52, -RZ, R50.H1_H1 ;  /* 0x30000032ff347230 */ /* 0x000fe20000004100 */
[----:B------:R-:W-:Y:S01]  /*ac50*/  F2FP.F16.E4M3.UNPACK_B R50, R20 ;  /* 0x00000014ff32723e */ /* 0x000fe200020006ff */
[----:B------:R-:W-:-:S02]  /*ac60*/  HADD2.F32 R39, -RZ, R39.H1_H1 ;  /* 0x30000027ff277230 */ /* 0x000fc40000004100 */
[C---:B------:R-:W-:Y:S01]  /*ac70*/  FMUL.FTZ R20, R43.reuse, R54 ;  /* 0x000000362b147220 */ /* 0x040fe20000410000 */
[----:B------:R-:W-:Y:S01]  /*ac80*/  FFMA.FTZ R48, R48, R55, R58 ;  /* 0x0000003730307223 */ /* 0x000fe2000001003a */
[-C--:B------:R-:W-:Y:S01]  /*ac90*/  FMUL.FTZ R53, R43, R52.reuse ;  /* 0x000000342b357220 */ /* 0x080fe20000410000 */
[--C-:B------:R-:W-:Y:S02]  /*aca0*/  HADD2.F32 R43, -RZ, R51.reuse.H0_H0 ;  /* 0x20000033ff2b7230 */ /* 0x100fe40000004100 */
[C---:B------:R-:W-:Y:S01]  /*acb0*/  FFMA.FTZ R56, R39.reuse, R52, -R20 ;  /* 0x0000003427387223 */ /* 0x040fe20000010814 */
[----:B------:R-:W-:Y:S02]  /*acc0*/  HADD2.F32 R38, -RZ, R28.H0_H0 ;  /* 0x2000001cff267230 */ /* 0x000fe40000004100 */
[----:B------:R-:W-:Y:S01]  /*acd0*/  FFMA.FTZ R58, R39, R54, R53 ;  /* 0x00000036273a7223 */ /* 0x000fe20000010035 */
[----:B------:R-:W-:Y:S01]  /*ace0*/  HADD2.F32 R39, -RZ, R50.H0_H0 ;  /* 0x20000032ff277230 */ /* 0x000fe20000004100 */
[----:B------:R-:W-:Y:S01]  /*acf0*/  F2FP.F16.E4M3.UNPACK_B R52, R4.H1 ;  /* 0x00000004ff34723e */ /* 0x000fe200030006ff */
[----:B------:R-:W-:-:S02]  /*ad00*/  HADD2.F32 R51, -RZ, R51.H1_H1 ;  /* 0x30000033ff337230 */ /* 0x000fc40000004100 */
[C---:B------:R-:W-:Y:S01]  /*ad10*/  FMUL.FTZ R53, R38.reuse, R43 ;  /* 0x0000002b26357220 */ /* 0x040fe20000410000 */
[----:B------:R-:W-:Y:S02]  /*ad20*/  HADD2.F32 R28, -RZ, R28.H1_H1 ;  /* 0x3000001cff1c7230 */ /* 0x000fe40000004100 */
[----:B------:R-:W-:Y:S01]  /*ad30*/  FMUL.FTZ R55, R38, R39 ;  /* 0x0000002726377220 */ /* 0x000fe20000410000 */
[----:B------:R-:W-:Y:S01]  /*ad40*/  HADD2.F32 R50, -RZ, R50.H1_H1 ;  /* 0x30000032ff327230 */ /* 0x000fe20000004100 */
[----:B------:R-:W-:Y:S01]  /*ad50*/  F2FP.F16.E4M3.UNPACK_B R38, R12.H1 ;  /* 0x0000000cff26723e */ /* 0x000fe200030006ff */
[--C-:B------:R-:W-:Y:S02]  /*ad60*/  HADD2.F32 R20, -RZ, R15.reuse.H0_H0 ;  /* 0x2000000fff147230 */ /* 0x100fe40000004100 */
[C---:B------:R-:W-:Y:S01]  /*ad70*/  FMUL.FTZ R54, R28.reuse, R51 ;  /* 0x000000331c367220 */ /* 0x040fe20000410000 */
[----:B------:R-:W-:Y:S02]  /*ad80*/  HADD2.F32 R15, -RZ, R15.H1_H1 ;  /* 0x3000000fff0f7230 */ /* 0x000fe40000004100 */
[----:B------:R-:W-:Y:S01]  /*ad90*/  FMUL.FTZ R28, R28, R50 ;  /* 0x000000321c1c7220 */ /* 0x000fe20000410000 */
[----:B------:R-:W-:Y:S01]  /*ada0*/  F2FP.F16.E4M3.UNPACK_B R12, R12 ;  /* 0x0000000cff0c723e */ /* 0x000fe200020006ff */
[C---:B------:R-:W-:Y:S01]  /*adb0*/  FFMA.FTZ R53, R20.reuse, R39, -R53 ;  /* 0x0000002714357223 */ /* 0x040fe20000010835 */
[----:B------:R-:W-:Y:S01]  /*adc0*/  FFMA.FTZ R55, R20, R43, R55 ;  /* 0x0000002b14377223 */ /* 0x000fe20000010037 */
        /* <DEDUP_REMOVED lines=10> */
[----:B------:R-:W-:-:S02]  /*ae70*/  HADD2.F32 R34, -RZ, R34.H1_H1 ;  /* 0x30000022ff227230 */ /* 0x000fc40000004100 */
[----:B------:R-:W-:Y:S02]  /*ae80*/  HADD2.F32 R51, -RZ, R52.H1_H1 ;  /* 0x30000034ff337230 */ /* 0x000fe40000004100 */
[C---:B------:R-:W-:Y:S01]  /*ae90*/  FFMA.FTZ R38, R15.reuse, R28, -R38 ;  /* 0x0000001c0f267223 */ /* 0x040fe20000010826 */
[----:B------:R-:W-:Y:S02]  /*aea0*/  HADD2.F32 R30, -RZ, R30.H1_H1 ;  /* 0x3000001eff1e7230 */ /* 0x000fe40000004100 */
[C---:B------:R-:W-:Y:S01]  /*aeb0*/  FMUL.FTZ R28, R34.reuse, R39 ;  /* 0x00000027221c7220 */ /* 0x040fe20000410000 */
[----:B------:R-:W-:Y:S01]  /*aec0*/  FMUL.FTZ R57, R34, R51 ;  /* 0x0000003322397220 */ /* 0x000fe20000410000 */
[----:B------:R-:W-:Y:S01]  /*aed0*/  FFMA.FTZ R34, R15, R43, R20 ;  /* 0x0000002b0f227223 */ /* 0x000fe20000010014 */
[--C-:B------:R-:W-:Y:S02]  /*aee0*/  HADD2.F32 R15, -RZ, R12.reuse.H0_H0 ;  /* 0x2000000cff0f7230 */ /* 0x100fe40000004100 */
[----:B------:R-:W-:Y:S01]  /*aef0*/  FFMA.FTZ R51, R30, R51, R28 ;  /* 0x000000331e337223 */ /* 0x000fe2000001001c */
[----:B------:R-:W-:-:S02]  /*af00*/  HADD2.F32 R20, -RZ, R12.H1_H1 ;  /* 0x3000000cff147230 */ /* 0x000fc40000004100 */
[----:B------:R-:W-:Y:S01]  /*af10*/  FFMA.FTZ R57, R30, R39, -R57 ;  /* 0x000000271e397223 */ /* 0x000fe20000010839 */
[--C-:B------:R-:W-:Y:S02]  /*af20*/  HADD2.F32 R12, -RZ, R7.reuse.H0_H0 ;  /* 0x20000007ff0c7230 */ /* 0x100fe40000004100 */
[--C-:B------:R-:W-:Y:S01]  /*af30*/  HADD2.F32 R28, -RZ, R4.reuse.H1_H1 ;  /* 0x30000004ff1c7230 */ /* 0x100fe20000004100 */
[----:B------:R-:W-:Y:S01]  /*af40*/  F2FP.SATFINITE.E4M3.F32.PACK_AB_MERGE_C R34, R51, R34, RZ ;  /* 0x000000223322723e */ /* 0x000fe200048070ff */
[----:B------:R-:W-:Y:S01]  /*af50*/  HADD2.F32 R7, -RZ, R7.H1_H1 ;  /* 0x30000007ff077230 */ /* 0x000fe20000004100 */
[----:B------:R-:W-:Y:S01]  /*af60*/  F2FP.SATFINITE.E4M3.F32.PACK_AB_MERGE_C R38, R57, R38, RZ ;  /* 0x000000263926723e */ /* 0x000fe200048070ff */
[----:B------:R-:W-:Y:S02]  /*af70*/  HADD2.F32 R39, -RZ, R4.H0_H0 ;  /* 0x20000004ff277230 */ /* 0x000fe40000004100 */
[--C-:B------:R-:W-:Y:S02]  /*af80*/  HADD2.F32 R4, -RZ, R5.reuse.H0_H0 ;  /* 0x20000005ff047230 */ /* 0x100fe40000004100 */
[----:B------:R-:W-:Y:S01]  /*af90*/  FMUL.FTZ R30, R7, R28 ;  /* 0x0000001c071e7220 */ /* 0x000fe20000410000 */
[----:B------:R-:W-:-:S02]  /*afa0*/  HADD2.F32 R5, -RZ, R5.H1_H1 ;  /* 0x30000005ff057230 */ /* 0x000fc40000004100 */
[C---:B------:R-:W-:Y:S01]  /*afb0*/  FMUL.FTZ R43, R12.reuse, R39 ;  /* 0x000000270c2b7220 */ /* 0x040fe20000410000 */
[-C--:B------:R-:W-:Y:S01]  /*afc0*/  FMUL.FTZ R7, R7, R20.reuse ;  /* 0x0000001407077220 */ /* 0x080fe20000410000 */
[-C--:B------:R-:W-:Y:S01]  /*afd0*/  FMUL.FTZ R12, R12, R15.reuse ;  /* 0x0000000f0c0c7220 */ /* 0x080fe20000410000 */
[C---:B------:R-:W-:Y:S02]  /*afe0*/  FFMA.FTZ R30, R5.reuse, R20, -R30 ;  /* 0x00000014051e7223 */ /* 0x040fe4000001081e */
        /* <DEDUP_REMOVED lines=17> */
.L_x_11875:
[----:B------:R-:W-:Y:S05]  /*b100*/  BSYNC B1 ;  /* 0x0000000000017941 */ /* 0x000fea0003800000 */
.L_x_11874:
[----:B------:R-:W-:Y:S05]  /*b110*/  @P1 BRA `(.L_x_11864) ;  /* 0x0000000c00f81947 */ /* 0x000fea0003800000 */
[----:B----4-:R-:W2:Y:S04]  /*b120*/  LDL R21, [R1+0x28] ;  /* 0x0000280001157983 */ /* 0x010ea80000100800 */
[----:B------:R-:W4:Y:S01]  /*b130*/  LDL R49, [R1+0x74] ;  /* 0x0000740001317983 */ /* 0x000f220000100800 */
[----:B0----5:R-:W-:Y:S02]  /*b140*/  SHF.R.U32.HI R0, RZ, 0x8, R24 ;  /* 0x00000008ff007819 */ /* 0x021fe40000011618 */
[----:B------:R-:W-:Y:S02]  /*b150*/  LOP3.LUT R5, R24, 0xff, RZ, 0xc0, !PT ;  /* 0x000000ff18057812 */ /* 0x000fe400078ec0ff */
[----:B------:R-:W-:Y:S02]  /*b160*/  LOP3.LUT R0, R0, 0xff, RZ, 0xc0, !PT ;  /* 0x000000ff00007812 */ /* 0x000fe400078ec0ff */
[----:B------:R-:W-:-:S02]  /*b170*/  SHF.R.U32.HI R14, RZ, 0x8, R25 ;  /* 0x00000008ff0e7819 */ /* 0x000fc40000011619 */
[----:B---3--:R-:W-:Y:S02]  /*b180*/  PRMT R20, R0, 0x7604, R5 ;  /* 0x0000760400147816 */ /* 0x008fe40000000005 */
[----:B------:R-:W-:Y:S02]  /*b190*/  LOP3.LUT R7, R25, 0xff, RZ, 0xc0, !PT ;  /* 0x000000ff19077812 */ /* 0x000fe400078ec0ff */
[----:B------:R-:W-:Y:S02]  /*b1a0*/  SHF.R.U32.HI R6, RZ, 0x8, R27 ;  /* 0x00000008ff067819 */ /* 0x000fe4000001161b */
        /* <DEDUP_REMOVED lines=30> */
[----:B------:R-:W-:Y:S01]  /*b390*/  PRMT R37, R14, 0x7604, R21 ;  /* 0x000076040e257816 */ /* 0x000fe20000000015 */
        /* <DEDUP_REMOVED lines=8> */
[----:B-1----:R-:W-:-:S02]  /*b420*/  PRMT R39, R3, 0x7604, R34 ;  /* 0x0000760403277816 */ /* 0x002fc40000000022 */
[----:B------:R-:W-:Y:S01]  /*b430*/  SHF.R.U32.HI R3, RZ, 0x10, R24 ;  /* 0x00000010ff037819 */ /* 0x000fe20000011618 */
[----:B------:R-:W0:Y:S01]  /*b440*/  LDS.128 R12, [R0+0xf000] ;  /* 0x00f00000000c7984 */ /* 0x000e220000000c00 */
[----:B------:R-:W-:Y:S02]  /*b450*/  LOP3.LUT R21, R21, 0xff, RZ, 0xc0, !PT ;  /* 0x000000ff15157812 */ /* 0x000fe400078ec0ff */
[----:B------:R-:W-:Y:S02]  /*b460*/  LOP3.LUT R3, R3, 0xff, RZ, 0xc0, !PT ;  /* 0x000000ff03037812 */ /* 0x000fe400078ec0ff */
[----:B------:R-:W-:Y:S02]  /*b470*/  SHF.R.U32.HI R29, RZ, 0x10, R26 ;  /* 0x00000010ff1d7819 */ /* 0x000fe4000001161a */
[----:B------:R-:W-:Y:S02]  /*b480*/  PRMT R3, R3, 0x7054, R20 ;  /* 0x0000705403037816 */ /* 0x000fe40000000014 */
[----:B------:R-:W-:-:S02]  /*b490*/  PRMT R21, R21, 0x7054, R28 ;  /* 0x0000705415157816 */ /* 0x000fc4000000001c */
[----:B------:R-:W-:Y:S02]  /*b4a0*/  SHF.R.U32.HI R20, RZ, 0x10, R8 ;  /* 0x00000010ff147819 */ /* 0x000fe40000011608 */
[----:B------:R-:W-:Y:S02]  /*b4b0*/  SHF.R.U32.HI R28, RZ, 0x10, R9 ;  /* 0x00000010ff1c7819 */ /* 0x000fe40000011609 */
[----:B------:R-:W-:Y:S02]  /*b4c0*/  LOP3.LUT R29, R29, 0xff, RZ, 0xc0, !PT ;  /* 0x000000ff1d1d7812 */ /* 0x000fe400078ec0ff */
[----:B------:R-:W-:Y:S02]  /*b4d0*/  LOP3.LUT R20, R20, 0xff, RZ, 0xc0, !PT ;  /* 0x000000ff14147812 */ /* 0x000fe400078ec0ff */
[----:B------:R-:W-:Y:S02]  /*b4e0*/  LOP3.LUT R28, R28, 0xff, RZ, 0xc0, !PT ;  /* 0x000000ff1c1c7812 */ /* 0x000fe400078ec0ff */
[----:B------:R-:W-:-:S02]  /*b4f0*/  PRMT R29, R29, 0x7054, R30 ;  /* 0x000070541d1d7816 */ /* 0x000fc4000000001e */
[----:B------:R-:W-:Y:S02]  /*b500*/  SHF.R.U32.HI R30, RZ, 0x10, R10 ;  /* 0x00000010ff1e7819 */ /* 0x000fe4000001160a */
[----:B------:R-:W-:Y:S02]  /*b510*/  PRMT R33, R20, 0x7054, R33 ;  /* 0x0000705414217816 */ /* 0x000fe40000000021 */
[----:B------:R-:W-:Y:S02]  /*b520*/  PRMT R35, R28, 0x7054, R35 ;  /* 0x000070541c237816 */ /* 0x000fe40000000023 */
[----:B------:R-:W-:Y:S02]  /*b530*/  LOP3.LUT R28, R21, 0xff000000, R25, 0xf8, !PT ;  /* 0xff000000151c7812 */ /* 0x000fe400078ef819 */
[----:B------:R-:W-:Y:S02]  /*b540*/  LOP3.LUT R30, R30, 0xff, RZ, 0xc0, !PT ;  /* 0x000000ff1e1e7812 */ /* 0x000fe400078ec0ff */
[----:B------:R-:W-:-:S02]  /*b550*/  LOP3.LUT R21, R33, 0xff000000, R8, 0xf8, !PT ;  /* 0xff00000021157812 */ /* 0x000fc400078ef808 */
[----:B------:R-:W-:Y:S02]  /*b560*/  LOP3.LUT R33, R35, 0xff000000, R9, 0xf8, !PT ;  /* 0xff00000023217812 */ /* 0x000fe400078ef809 */
[----:B------:R-:W-:Y:S02]  /*b570*/  PRMT R37, R30, 0x7054, R37 ;  /* 0x000070541e257816 */ /* 0x000fe40000000025 */
[----:B------:R-:W-:Y:S02]  /*b580*/  F2FP.F16.E4M3.UNPACK_B R40, R33 ;  /* 0x00000021ff28723e */ /* 0x000fe400020006ff */
[----:B0-----:R-:W-:Y:S02]  /*b590*/  F2FP.F16.E4M3.UNPACK_B R25, R13 ;  /* 0x0000000dff19723e */ /* 0x001fe400020006ff */
[----:B------:R-:W-:Y:S01]  /*b5a0*/  PRMT R41, R32, 0x7054, R39 ;  /* 0x0000705420297816 */ /* 0x000fe20000000027 */
[--C-:B------:R-:W-:Y:S01]  /*b5b0*/  HADD2.F32 R42, -RZ, R40.reuse.H0_H0 ;  /* 0x20000028ff2a7230 */ /* 0x100fe20000004100 */
[----:B------:R-:W-:Y:S01]  /*b5c0*/  LOP3.LUT R20, R3, 0xff000000, R24, 0xf8, !PT ;  /* 0xff00000003147812 */ /* 0x000fe200078ef818 */
[----:B------:R-:W-:Y:S01]  /*b5d0*/  HADD2.F32 R40, -RZ, R40.H1_H1 ;  /* 0x30000028ff287230 */ /* 0x000fe20000004100 */
[----:B------:R-:W-:-:S02]  /*b5e0*/  LOP3.LUT R8, R37, 0xff000000, R10, 0xf8, !PT ;  /* 0xff00000025087812 */ /* 0x000fc400078ef80a */
[----:B------:R-:W-:Y:S02]  /*b5f0*/  F2FP.F16.E4M3.UNPACK_B R32, R28 ;  /* 0x0000001cff20723e */ /* 0x000fe400020006ff */
        /* <DEDUP_REMOVED lines=46> */
[--C-:B------:R-:W-:Y:S02]  /*b8e0*/  HADD2.F32 R24, -RZ, R31.reuse.H0_H0 ;  /* 0x2000001fff187230 */ /* 0x100fe40000004100 */
[-C--:B------:R-:W-:Y:S01]  /*b8f0*/  FMUL.FTZ R26, R26, R33.reuse ;  /* 0x000000211a1a7220 */ /* 0x080fe20000410000 */
[----:B------:R-:W-:Y:S01]  /*b900*/  HADD2.F32 R38, -RZ, R32.H0_H0 ;  /* 0x20000020ff267230 */ /* 0x000fe20000004100 */
[----:B------:R-:W-:Y:S01]  /*b910*/  F2FP.F16.E4M3.UNPACK_B R11, R4 ;  /* 0x00000004ff0b723e */ /* 0x000fe200020006ff */
[----:B------:R-:W-:Y:S02]  /*b920*/  HADD2.F32 R25, -RZ, R30.H0_H0 ;  /* 0x2000001eff197230 */ /* 0x000fe40000004100 */
[C---:B------:R-:W-:Y:S01]  /*b930*/  FMUL.FTZ R44, R24.reuse, R42 ;  /* 0x0000002a182c7220 */ /* 0x040fe20000410000 */
[----:B------:R-:W-:Y:S02]  /*b940*/  HADD2.F32 R31, -RZ, R31.H1_H1 ;  /* 0x3000001fff1f7230 */ /* 0x000fe40000004100 */
[-C--:B------:R-:W-:Y:S01]  /*b950*/  FMUL.FTZ R47, R24, R38.reuse ;  /* 0x00000026182f7220 */ /* 0x080fe20000410000 */
[C---:B------:R-:W-:Y:S01]  /*b960*/  FFMA.FTZ R24, R28.reuse, R33, -R45 ;  /* 0x000000211c187223 */ /* 0x040fe2000001082d */
[----:B------:R-:W-:Y:S01]  /*b970*/  FFMA.FTZ R28, R28, R41, R26 ;  /* 0x000000291c1c7223 */ /* 0x000fe2000001001a */
[C---:B------:R-:W-:Y:S01]  /*b980*/  FFMA.FTZ R26, R25.reuse, R38, -R44 ;  /* 0x00000026191a7223 */ /* 0x040fe2000001082c */
[----:B------:R-:W-:Y:S01]  /*b990*/  FFMA.FTZ R25, R25, R42, R47 ;  /* 0x0000002a19197223 */ /* 0x000fe2000001002f */
[----:B------:R-:W-:Y:S01]  /*b9a0*/  F2FP.F16.E4M3.UNPACK_B R42, R43.H1 ;  /* 0x0000002bff2a723e */ /* 0x000fe200030006ff */
[----:B------:R-:W-:Y:S01]  /*b9b0*/  HADD2.F32 R38, -RZ, R32.H1_H1 ;  /* 0x30000020ff267230 */ /* 0x000fe20000004100 */
[-C--:B------:R-:W-:Y:S01]  /*b9c0*/  F2FP.F16.E4M3.UNPACK_B R4, R6.reuse ;  /* 0x00000006ff04723e */ /* 0x080fe200020006ff */
        /* <DEDUP_REMOVED lines=8> */
[----:B------:R-:W-:Y:S02]  /*ba50*/  HADD2.F32 R33, -RZ, R35.H0_H0 ;  /* 0x20000023ff217230 */ /* 0x000fe40000004100 */
[CC--:B------:R-:W-:Y:S01]  /*ba60*/  FMUL.FTZ R46, R32.reuse, R43.reuse ;  /* 0x0000002b202e7220 */ /* 0x0c0fe20000410000 */
[----:B------:R-:W-:Y:S02]  /*ba70*/  HADD2.F32 R30, -RZ, R30.H1_H1 ;  /* 0x3000001eff1e7230 */ /* 0x000fe40000004100 */
[----:B------:R-:W-:Y:S01]  /*ba80*/  FMUL.FTZ R48, R32, R40 ;  /* 0x0000002820307220 */ /* 0x000fe20000410000 */
[----:B------:R-:W-:Y:S01]  /*ba90*/  F2FP.F16.E4M3.UNPACK_B R14, R14.H1 ;  /* 0x0000000eff0e723e */ /* 0x000fe200030006ff */
[C---:B------:R-:W-:Y:S01]  /*baa0*/  FFMA.FTZ R32, R33.reuse, R40, -R46 ;  /* 0x0000002821207223 */ /* 0x040fe2000001082e */
[----:B------:R-:W-:Y:S01]  /*bab0*/  F2FP.F16.E4M3.UNPACK_B R40, R20.H1 ;  /* 0x00000014ff28723e */ /* 0x000fe200030006ff */
[----:B------:R-:W-:Y:S01]  /*bac0*/  FFMA.FTZ R33, R33, R43, R48 ;  /* 0x0000002b21217223 */ /* 0x000fe20000010030 */
[----:B------:R-:W-:Y:S01]  /*bad0*/  F2FP.F16.E4M3.UNPACK_B R43, R21.H1 ;  /* 0x00000015ff2b723e */ /* 0x000fe200030006ff */
[C---:B------:R-:W-:Y:S01]  /*bae0*/  FFMA.FTZ R31, R30.reuse, R38, -R45 ;  /* 0x000000261e1f7223 */ /* 0x040fe2000001082d */
[----:B------:R-:W-:Y:S01]  /*baf0*/  FFMA.FTZ R30, R30, R41, R44 ;  /* 0x000000291e1e7223 */ /* 0x000fe2000001002c */
[----:B------:R-:W-:Y:S01]  /*bb00*/  HADD2.F32 R41, -RZ, R39.H1_H1 ;  /* 0x30000027ff297230 */ /* 0x000fe20000004100 */
[----:B------:R-:W-:Y:S01]  /*bb10*/  F2FP.SATFINITE.E4M3.F32.PACK_AB_MERGE_C R13, R24, R13, RZ ;  /* 0x0000000d180d723e */ /* 0x000fe200048070ff */
[----:B------:R-:W-:Y:S01]  /*bb20*/  HADD2.F32 R45, -RZ, R42.H1_H1 ;  /* 0x3000002aff2d7230 */ /* 0x000fe20000004100 */
[----:B------:R-:W-:Y:S01]  /*bb30*/  F2FP.SATFINITE.E4M3.F32.PACK_AB_MERGE_C R15, R28, R15, RZ ;  /* 0x0000000f1c0f723e */ /* 0x000fe200048070ff */
[----:B------:R-:W-:Y:S01]  /*bb40*/  HADD2.F32 R38, -RZ, R35.H1_H1 ;  /* 0x30000023ff267230 */ /* 0x000fe20000004100 */
[----:B------:R-:W-:Y:S01]  /*bb50*/  F2FP.SATFINITE.E4M3.F32.PACK_AB_MERGE_C R5, R12, R5, R13 ;  /* 0x000000050c05723e */ /* 0x000fe2000480700d */
[----:B------:R-:W-:Y:S01]  /*bb60*/  HADD2.F32 R39, -RZ, R37.H1_H1 ;  /* 0x30000025ff277230 */ /* 0x000fe20000004100 */
[----:B------:R-:W-:Y:S01]  /*bb70*/  F2FP.SATFINITE.E4M3.F32.PACK_AB_MERGE_C R9, R10, R9, R15 ;  /* 0x000000090a09723e */ /* 0x000fe2000480700f */
[----:B------:R-:W-:-:S02]  /*bb80*/  HADD2.F32 R44, -RZ, R43.H0_H0 ;  /* 0x2000002bff2c7230 */ /* 0x000fc40000004100 */
[----:B------:R-:W-:Y:S02]  /*bb90*/  HADD2.F32 R35, -RZ, R34.H0_H0 ;  /* 0x20000022ff237230 */ /* 0x000fe40000004100 */
        /* <DEDUP_REMOVED lines=11> */
[C---:B------:R-:W-:Y:S01]  /*bc50*/  FFMA.FTZ R35, R38.reuse, R41, -R47 ;  /* 0x0000002926237223 */ /* 0x040fe2000001082f */
[----:B------:R-:W-:Y:S01]  /*bc60*/  FFMA.FTZ R52, R38, R45, R48 ;  /* 0x0000002d26347223 */ /* 0x000fe20000010030 */
[----:B------:R-:W-:Y:S01]  /*bc70*/  F2FP.F16.E4M3.UNPACK_B R37, R20 ;  /* 0x00000014ff25723e */ /* 0x000fe200020006ff */
[----:B------:R-:W-:Y:S01]  /*bc80*/  HADD2.F32 R29, -RZ, R29.H1_H1 ;  /* 0x3000001dff1d7230 */ /* 0x000fe20000004100 */
[----:B------:R-:W-:Y:S01]  /*bc90*/  F2FP.F16.E4M3.UNPACK_B R38, R21 ;  /* 0x00000015ff26723e */ /* 0x000fe200020006ff */
[C---:B------:R-:W-:Y:S01]  /*bca0*/  FMUL.FTZ R20, R34.reuse, R43 ;  /* 0x0000002b22147220 */ /* 0x040fe20000410000 */
[----:B------:R-:W-:Y:S01]  /*bcb0*/  FMUL.FTZ R34, R34, R40 ;  /* 0x0000002822227220 */ /* 0x000fe20000410000 */
[----:B------:R-:W-:-:S02]  /*bcc0*/  HADD2.F32 R21, -RZ, R27.H0_H0 ;  /* 0x2000001bff157230 */ /* 0x000fc40000004100 */
[--C-:B------:R-:W-:Y:S02]  /*bcd0*/  HADD2.F32 R39, -RZ, R38.reuse.H0_H0 ;  /* 0x20000026ff277230 */ /* 0x100fe40000004100 */
        /* <DEDUP_REMOVED lines=66> */
.L_x_11864:
[----:B------:R-:W-:Y:S05]  /*c100*/  BSYNC B0 ;  /* 0x0000000000007941 */ /* 0x000fea0003800000 */
.L_x_11857:
        /* <DEDUP_REMOVED lines=8> */
.L_x_11854:
[----:B0-2---:R-:W-:-:S05]  /*c190*/  IMAD.U32 R0, RZ, RZ, UR38 ;  /* 0x00000026ff007e24 */ /* 0x005fca000f8e00ff */
[----:B------:R-:W-:-:S13]  /*c1a0*/  ISETP.NE.AND P0, PT, R0, 0x3, PT ;  /* 0x000000030000780c */ /* 0x000fda0003f05270 */
[----:B------:R-:W-:Y:S05]  /*c1b0*/  @!P0 BRA `(.L_x_11876) ;  /* 0x0000000000048947 */ /* 0x000fea0003800000 */
[----:B------:R-:W-:Y:S01]  /*c1c0*/  BPT.TRAP 0x1 ;  /* 0x000000040000795c */ /* 0x000fe20000300000 */
.L_x_11876:
[----:B-1----:R-:W-:Y:S01]  /*c1d0*/  IMAD R3, R19, 0x8, R18 ;  /* 0x0000000813037824 */ /* 0x002fe200078e0212 */
[----:B---3-5:R-:W-:-:S04]  /*c1e0*/  SHF.L.U32 R4, R156, 0x1f, RZ ;  /* 0x0000001f9c047819 */ /* 0x028fc800000006ff */
[----:B------:R0:W1:Y:S01]  /*c1f0*/  SYNCS.PHASECHK.TRANS64.TRYWAIT P1, [R3+URZ+0x19c30], R4 ;  /* 0x019c3004030075a7 */ /* 0x000062000802017f */
[----:B------:R-:W-:Y:S05]  /*c200*/  @!P0 BRA `(.L_x_11877) ;  /* 0x0000000000048947 */ /* 0x000fea0003800000 */
[----:B------:R-:W-:Y:S01]  /*c210*/  BPT.TRAP 0x1 ;  /* 0x000000040000795c */ /* 0x000fe20000300000 */
.L_x_11877:
[----:B------:R-:W-:Y:S01]  /*c220*/  VIADD R0, R18, 0x13800 ;  /* 0x0001380012007836 */ /* 0x000fe20000000000 */
[----:B------:R-:W-:Y:S01]  /*c230*/  LOP3.LUT R6, R36, 0x10000, RZ, 0xfc, !PT ;  /* 0x0001000024067812 */ /* 0x000fe200078efcff */
[----:B------:R-:W-:-:S03]  /*c240*/  IMAD.MOV.U32 R7, RZ, RZ, -0x3ffffff0 ;  /* 0xc0000010ff077424 */ /* 0x000fc600078e00ff */
[----:B------:R-:W-:-:S04]  /*c250*/  SHF.R.U32.HI R0, RZ, 0x4, R0 ;  /* 0x00000004ff007819 */ /* 0x000fc80000011600 */
[----:B------:R-:W-:-:S04]  /*c260*/  LOP3.LUT R0, R0, 0x3fff, RZ, 0xc0, !PT ;  /* 0x00003fff00007812 */ /* 0x000fc800078ec0ff */
[----:B------:R-:W-:Y:S01]  /*c270*/  LOP3.LUT R153, R0, 0x10000, RZ, 0xfc, !PT ;  /* 0x0001000000997812 */ /* 0x000fe200078efcff */
[----:B-1----:R-:W-:Y:S06]  /*c280*/  @P1 BRA `(.L_x_11878) ;  /* 0x0000000000081947 */ /* 0x002fec0003800000 */
[----:B------:R-:W1:Y:S02]  /*c290*/  SYNCS.PHASECHK.TRANS64.TRYWAIT P1, [R3+URZ+0x19c30], R4 ;  /* 0x019c3004030075a7 */ /* 0x000e64000802017f */
[----:B-1----:R-:W-:Y:S05]  /*c2a0*/  @!P1 BRA `(.L_x_11879) ;  /* 0x0000018000e09947 */ /* 0x002fea0003800000 */
.L_x_11878:
[----:B01----:R-:W-:Y:S01]  /*c2b0*/  IMAD R4, R19, 0x300, R153 ;  /* 0x0000030013047824 */ /* 0x003fe200078e0299 */
[----:B------:R-:W-:Y:S05]  /*c2c0*/  WARPSYNC.ALL ;  /* 0x0000000000007948 */ /* 0x000fea0003800000 */
[----:B------:R-:W-:Y:S01]  /*c2d0*/  IMAD.MOV.U32 R5, RZ, RZ, -0x3ffffff0 ;  /* 0xc0000010ff057424 */ /* 0x000fe200078e00ff */
[C---:B------:R-:W-:Y:S01]  /*c2e0*/  R2UR UR4, R6.reuse ;  /* 0x00000000060472ca */ /* 0x040fe200000e0000 */
[----:B------:R-:W-:Y:S01]  /*c2f0*/  WARPGROUP.ARRIVE ;  /* 0x00000000000079c5 */ /* 0x000fe20000000000 */
[----:B------:R-:W-:Y:S01]  /*c300*/  R2UR UR5, R7 ;  /* 0x00000000070572ca */ /* 0x000fe200000e0000 */
[----:B------:R-:W-:Y:S01]  /*c310*/  VIADD R10, R6, 0x180 ;  /* 0x00000180060a7836 */ /* 0x000fe20000000000 */
[C---:B------:R-:W-:Y:S01]  /*c320*/  R2UR UR6, R4.reuse ;  /* 0x00000000040672ca */ /* 0x040fe200000e0000 */
[----:B------:R-:W-:Y:S01]  /*c330*/  VIADD R8, R4, 0x100 ;  /* 0x0000010004087836 */ /* 0x000fe20000000000 */
[----:B------:R-:W-:Y:S01]  /*c340*/  R2UR UR7, R5 ;  /* 0x00000000050772ca */ /* 0x000fe200000e0000 */
[----:B------:R-:W-:-:S02]  /*c350*/  IMAD.MOV.U32 R11, RZ, RZ, -0x3ffffff0 ;  /* 0xc0000010ff0b7424 */ /* 0x000fc400078e00ff */
[----:B------:R-:W-:Y:S02]  /*c360*/  IMAD.MOV.U32 R9, RZ, RZ, -0x3ffffff0 ;  /* 0xc0000010ff097424 */ /* 0x000fe400078e00ff */
[----:B------:R-:W-:Y:S01]  /*c370*/  VIADD R4, R4, 0x200 ;  /* 0x0000020004047836 */ /* 0x000fe20000000000 */
[----:B------:R0:W-:Y:S01]  /*c380*/  STL.64 [R1], R10 ;  /* 0x0000000a01007387 */ /* 0x0001e20000100a00 */
[----:B------:R-:W-:-:S06]  /*c390*/  IMAD.MOV.U32 R5, RZ, RZ, -0x3ffffff0 ;  /* 0xc0000010ff057424 */ /* 0x000fcc00078e00ff */
[----:B------:R-:W-:Y:S01]  /*c3a0*/  QGMMA.64x128x32.F32.E4M3.E4M3 R24, gdesc[UR4], RZ, !UPT, gsb0 ;  /* 0x01e00000041879f3 */ /* 0x000fe2000c0008ff */
[----:B------:R-:W-:Y:S02]  /*c3b0*/  R2UR UR4, R10 ;  /* 0x000000000a0472ca */ /* 0x000fe400000e0000 */
[----:B------:R-:W-:Y:S02]  /*c3c0*/  R2UR UR5, R11 ;  /* 0x000000000b0572ca */ /* 0x000fe400000e0000 */
[----:B------:R-:W-:Y:S01]  /*c3d0*/  R2UR UR6, R8 ;  /* 0x00000000080672ca */ /* 0x000fe200000e0000 */
[----:B------:R-:W-:Y:S01]  /*c3e0*/  VIADD R8, R6, 0x300 ;  /* 0x0000030006087836 */ /* 0x000fe20000000000 */
[----:B------:R-:W-:Y:S01]  /*c3f0*/  R2UR UR7, R9 ;  /* 0x00000000090772ca */ /* 0x000fe200000e0000 */
[----:B------:R-:W-:Y:S01]  /*c400*/  IMAD.MOV.U32 R9, RZ, RZ, -0x3ffffff0 ;  /* 0xc0000010ff097424 */ /* 0x000fe200078e00ff */
[----:B------:R-:W-:Y:S02]  /*c410*/  WARPGROUP.DEPBAR.LE gsb0, 0x0 ;  /* 0x00008000000079c5 */ /* 0x000fe40000010000 */
[----:B------:R-:W-:-:S09]  /*c420*/  WARPGROUP.ARRIVE ;  /* 0x00000000000079c5 */ /* 0x000fd20000000000 */
        /* <DEDUP_REMOVED lines=9> */
[----:B0-----:R-:W-:Y:S05]  /*c4c0*/  @!P0 BRA `(.L_x_11880) ;  /* 0x0000000000048947 */ /* 0x001fea0003800000 */
[----:B------:R-:W-:Y:S01]  /*c4d0*/  BPT.TRAP 0x1 ;  /* 0x000000040000795c */ /* 0x000fe20000300000 */
.L_x_11880:
[----:B------:R-:W2:Y:S01]  /*c4e0*/  LDL R4, [R1+0x48] ;  /* 0x0000480001047983 */ /* 0x000ea20000100800 */
[----:B------:R-:W0:Y:S03]  /*c4f0*/  LDC R94, c[0x0][0x448] ;  /* 0x00011200ff5e7b82 */ /* 0x000e260000000800 */
[----:B------:R-:W2:Y:S04]  /*c500*/  LDL R92, [R1+0x2c] ;  /* 0x00002c00015c7983 */ /* 0x000ea80000100800 */
[----:B------:R-:W3:Y:S04]  /*c510*/  LDL R91, [R1+0xc] ;  /* 0x00000c00015b7983 */ /* 0x000ee80000100800 */
[----:B------:R-:W5:Y:S04]  /*c520*/  LDL R96, [R1+0x10] ;  /* 0x0000100001607983 */ /* 0x000f680000100800 */
[----:B------:R-:W5:Y:S01]  /*c530*/  LDL R98, [R1+0x8] ;  /* 0x0000080001627983 */ /* 0x000f620000100800 */
[C---:B------:R-:W-:Y:S01]  /*c540*/  FMUL.FTZ R11, R2.reuse, R24 ;  /* 0x00000018020b7220 */ /* 0x040fe20000410000 */
[C---:B------:R-:W-:Y:S01]  /*c550*/  FMUL.FTZ R15, R2.reuse, R30 ;  /* 0x0000001e020f7220 */ /* 0x040fe20000410000 */
[C---:B------:R-:W-:Y:S01]  /*c560*/  FMUL.FTZ R10, R2.reuse, R27 ;  /* 0x0000001b020a7220 */ /* 0x040fe20000410000 */
[C---:B----4-:R-:W-:Y:S01]  /*c570*/  FMUL.FTZ R14, R2.reuse, R25 ;  /* 0x00000019020e7220 */ /* 0x050fe20000410000 */
[C---:B------:R-:W-:Y:S01]  /*c580*/  FMUL.FTZ R0, R2.reuse, R26 ;  /* 0x0000001a02007220 */ /* 0x040fe20000410000 */
[C---:B------:R-:W-:Y:S01]  /*c590*/  FMUL.FTZ R21, R2.reuse, R28 ;  /* 0x0000001c02157220 */ /* 0x040fe20000410000 */
[----:B------:R-:W-:Y:S01]  /*c5a0*/  FMUL.FTZ R20, R2, R31 ;  /* 0x0000001f02147220 */ /* 0x000fe20000410000 */
[----:B------:R-:W-:Y:S01]  /*c5b0*/  VIADD R3, R3, 0x19c40 ;  /* 0x00019c4003037836 */ /* 0x000fe20000000000 */
[----:B0-----:R-:W-:Y:S01]  /*c5c0*/  ISETP.NE.AND P1, PT, R94, 0x1, PT ;  /* 0x000000015e00780c */ /* 0x001fe20003f25270 */
[----:B------:R-:W-:Y:S01]  /*c5d0*/  FMUL.FTZ R24, R2, R29 ;  /* 0x0000001d02187220 */ /* 0x000fe20000410000 */
[----:B------:R-:W-:Y:S01]  /*c5e0*/  LOP3.LUT R22, R22, 0xffffffbf, RZ, 0xc0, !PT ;  /* 0xffffffbf16167812 */ /* 0x000fe200078ec0ff */
[----:B------:R-:W-:-:S10]  /*c5f0*/  ULDC UR36, c[0x0][0x9dc] ;  /* 0x0002770000247ab9 */ /* 0x000fd40000000800 */
[----:B------:R-:W0:Y:S08]  /*c600*/  @P1 LDC R5, c[0x0][0x44c] ;  /* 0x00011300ff051b82 */ /* 0x000e300000000800 */
        /* <DEDUP_REMOVED lines=56> */
[----:B------:R-:W-:Y:S01]  /*c990*/  @P1 LOP3.LUT R22, R22, 0x40, RZ, 0xfc, !PT ;  /* 0x0000004016161812 */ /* 0x000fe200078efcff */
[----:B------:R-:W4:Y:S01]  /*c9a0*/  MUFU.TANH R11, R11 ;  /* 0x0000000b000b7308 */ /* 0x000f220000002400 */
[----:B------:R-:W-:Y:S01]  /*c9b0*/  FMUL.FTZ R86, R2, R86 ;  /* 0x0000005602567220 */ /* 0x000fe20000410000 */
[----:B------:R-:W-:-:S06]  /*c9c0*/  ULOP3.LUT UR36, URZ, UR36, URZ, 0x33, !UPT ;  /* 0x000000243f247292 */ /* 0x000fcc000f8e333f */
        /* <DEDUP_REMOVED lines=20> */
[----:B--2---:R-:W-:-:S04]  /*cb10*/  IMAD.IADD R80, R4, 0x1, R92 ;  /* 0x0000000104507824 */ /* 0x004fc800078e025c */
[----:B0-----:R-:W-:-:S05]  /*cb20*/  @P1 IMAD.HI.U32 R4, R80, R5, RZ ;  /* 0x0000000550041227 */ /* 0x001fca00078e00ff */
[----:B-1----:R-:W-:Y:S02]  /*cb30*/  @P1 SHF.R.U32.HI R80, RZ, R13, R4 ;  /* 0x0000000dff501219 */ /* 0x002fe40000011604 */
[----:B------:R-:W0:Y:S01]  /*cb40*/  LDC.64 R12, c[0x0][0x9e0] ;  /* 0x00027800ff0c7b82 */ /* 0x000e220000000a00 */
[----:B------:R-:W-:Y:S02]  /*cb50*/  IMAD.MOV.U32 R4, RZ, RZ, -0x80 ;  /* 0xffffff80ff047424 */ /* 0x000fe400078e00ff */
[----:B------:R-:W1:Y:S02]  /*cb60*/  SHFL.IDX PT, R90, R80, RZ, 0x1c1f ;  /* 0x001c1fff505a7589 */ /* 0x000e6400000e0000 */
[----:B------:R-:W-:Y:S01]  /*cb70*/  IMAD R81, R89, R4, 0x80 ;  /* 0x0000008059517424 */ /* 0x000fe200078e0204 */
[----:B---3--:R-:W-:-:S03]  /*cb80*/  PRMT R4, R91, 0x654, R3 ;  /* 0x000006545b047816 */ /* 0x008fc60000000003 */
[----:B------:R-:W-:Y:S01]  /*cb90*/  VIADD R5, R81, 0x1 ;  /* 0x0000000151057836 */ /* 0x000fe20000000000 */
[----:B------:R2:W-:Y:S01]  /*cba0*/  SYNCS.ARRIVE.TRANS64.RED.A1T0 RZ, [R4+URZ], RZ ;  /* 0x000000ff04ff79a7 */ /* 0x0005e2000810043f */
[----:B------:R-:W3:Y:S01]  /*cbb0*/  MUFU.TANH R40, R40 ;  /* 0x0000002800287308 */ /* 0x000ee20000002400 */
[----:B-----5:R-:W-:Y:S02]  /*cbc0*/  IMAD.IADD R91, R98, 0x1, R81 ;  /* 0x00000001625b7824 */ /* 0x020fe400078e0251 */
[----:B--2---:R-:W-:-:S05]  /*cbd0*/  IMAD R4, R96, -0x2, R5 ;  /* 0xfffffffe60047824 */ /* 0x004fca00078e0205 */
[----:B------:R-:W2:Y:S01]  /*cbe0*/  MUFU.TANH R37, R37 ;  /* 0x0000002500257308 */ /* 0x000ea20000002400 */
[----:B0-----:R-:W-:-:S07]  /*cbf0*/  ISETP.GE.AND P1, PT, R13, 0x1, PT ;  /* 0x000000010d00780c */ /* 0x001fce0003f26270 */
[----:B------:R-:W0:Y:S01]  /*cc00*/  MUFU.TANH R38, R38 ;  /* 0x0000002600267308 */ /* 0x000e220000002400 */
[----:B------:R-:W-:-:S07]  /*cc10*/  IADD3 R5, -R157, R4, R98 ;  /* 0x000000049d057210 */ /* 0x000fce0007ffe162 */
[----:B------:R-:W0:Y:S01]  /*cc20*/  MUFU.TANH R43, R43 ;  /* 0x0000002b002b7308 */ /* 0x000e220000002400 */
[----:B------:R-:W-:-:S07]  /*cc30*/  IMAD R91, R96, -0x2, R91 ;  /* 0xfffffffe605b7824 */ /* 0x000fce00078e025b */
        /* <DEDUP_REMOVED lines=38> */
[----:B------:R-:W-:Y:S01]  /*cea0*/  VIADD R87, R5, UR36 ;  /* 0x0000002405577c36 */ /* 0x000fe20008000000 */
[----:B------:R-:W-:-:S06]  /*ceb0*/  LOP3.LUT R22, R22, 0xffffffdf, RZ, 0xc0, !PT ;  /* 0xffffffdf16167812 */ /* 0x000fcc00078ec0ff */
[----:B------:R5:W0:Y:S01]  /*cec0*/  MUFU.TANH R3, R86 ;  /* 0x0000005600037308 */ /* 0x000a220000002400 */
[----:B------:R-:W-:Y:S01]  /*ced0*/  @P1 LOP3.LUT R22, R22, 0x20, RZ, 0xfc, !PT ;  /* 0x0000002016161812 */ /* 0x000fe200078efcff */
[----:B-1----:R-:W-:Y:S01]  /*cee0*/  IMAD.IADD R85, R87, 0x1, R90 ;  /* 0x0000000157557824 */ /* 0x002fe200078e025a */
[----:B------:R-:W-:Y:S01]  /*cef0*/  LEA R78, R89, 0xffffff80, 0x7 ;  /* 0xffffff80594e7811 */ /* 0x000fe200078e38ff */
[----:B-----5:R-:W-:-:S05]  /*cf00*/  IMAD.IADD R86, R5, 0x1, R12 ;  /* 0x0000000105567824 */ /* 0x020fca00078e020c */
[----:B------:R-:W-:Y:S01]  /*cf10*/  VIADDMNMX R84, R90, R86, R91, PT ;  /* 0x000000565a547246 */ /* 0x000fe2000380015b */
[----:B--234-:R-:W-:Y:S06]  /*cf20*/  @!P1 BRA `(.L_x_11881) ;  /* 0x0000000000509947 */ /* 0x01cfec0003800000 */
        /* <DEDUP_REMOVED lines=11> */
.L_x_11883:
[----:B------:R-:W-:-:S13]  /*cfe0*/  ISETP.NE.AND P1, PT, R13, 0x1, PT ;  /* 0x000000010d00780c */ /* 0x000fda0003f25270 */
[----:B------:R-:W1:Y:S02]  /*cff0*/  @P1 LDC.64 R4, c[0x0][0x9e8] ;  /* 0x00027a00ff041b82 */ /* 0x000e640000000a00 */
[----:B-1----:R-:W-:-:S05]  /*d000*/  @P1 IMAD.HI.U32 R4, R83, R4, RZ ;  /* 0x0000000453041227 */ /* 0x002fca00078e00ff */
[----:B------:R-:W-:-:S07]  /*d010*/  @P1 SHF.R.U32.HI R83, RZ, R5, R4 ;  /* 0x00000005ff531219 */ /* 0x000fce0000011604 */
.L_x_11884:
[----:B------:R-:W-:Y:S05]  /*d020*/  BSYNC B0 ;  /* 0x0000000000007941 */ /* 0x000fea0003800000 */
.L_x_11882:
[----:B------:R-:W-:-:S04]  /*d030*/  IMAD R83, R83, R13, -R78 ;  /* 0x0000000d53537224 */ /* 0x000fc800078e0a4e */
[----:B------:R-:W-:-:S05]  /*d040*/  IMAD R4, R96, -0x2, R83 ;  /* 0xfffffffe60047824 */ /* 0x000fca00078e0253 */
[----:B------:R-:W-:Y:S02]  /*d050*/  VIMNMX R85, R85, R4, !PT ;  /* 0x0000000455557248 */ /* 0x000fe40007fe0100 */
[----:B------:R-:W-:-:S07]  /*d060*/  VIADDMNMX R84, R4, R13, R84, PT ;  /* 0x0000000d04547246 */ /* 0x000fce0003800154 */
.L_x_11881:
[C---:B------:R-:W-:Y:S01]  /*d070*/  ISETP.GE.AND P1, PT, R81.reuse, 0x2, PT ;  /* 0x000000025100780c */ /* 0x040fe20003f26270 */
[----:B------:R-:W1:Y:S01]  /*d080*/  SHFL.IDX PT, R80, R80, 0x1, 0x1c1f ;  /* 0x003c1f0050507f89 */ /* 0x000e6200000e0000 */
[----:B------:R-:W-:Y:S02]  /*d090*/  ISETP.GE.AND P6, PT, R81, 0x9, PT ;  /* 0x000000095100780c */ /* 0x000fe40003fc6270 */
[----:B------:R-:W-:Y:S02]  /*d0a0*/  ISETP.GT.AND P3, PT, R85, 0x1, !P1 ;  /* 0x000000015500780c */ /* 0x000fe40004f64270 */
[----:B------:R-:W-:Y:S02]  /*d0b0*/  ISETP.GE.AND P4, PT, R81, 0xa, PT ;  /* 0x0000000a5100780c */ /* 0x000fe40003f86270 */
[----:B------:R-:W-:Y:S02]  /*d0c0*/  ISETP.GT.AND P2, PT, R85, 0x8, !P6 ;  /* 0x000000085500780c */ /* 0x000fe40007744270 */
[----:B------:R-:W-:-:S02]  /*d0d0*/  ISETP.LT.OR P3, PT, R84, 0x2, P3 ;  /* 0x000000025400780c */ /* 0x000fc40001f61670 */
[----:B------:R-:W-:Y:S02]  /*d0e0*/  ISETP.LT.OR P2, PT, R84, 0x9, P2 ;  /* 0x000000095400780c */ /* 0x000fe40001741670 */
[----:B------:R-:W-:Y:S02]  /*d0f0*/  FSEL R83, R14, -INF , !P3 ;  /* 0xff8000000e537808 */ /* 0x000fe40005800000 */
[----:B------:R-:W-:Y:S02]  /*d100*/  ISETP.GE.AND P3, PT, R81, 0x11, PT ;  /* 0x000000115100780c */ /* 0x000fe40003f66270 */
[----:B------:R-:W-:Y:S02]  /*d110*/  LOP3.LUT R22, R22, 0xfffffffe, RZ, 0xc0, !PT ;  /* 0xfffffffe16167812 */ /* 0x000fe400078ec0ff */
[----:B------:R-:W-:Y:S02]  /*d120*/  FSEL R21, R21, -INF , !P2 ;  /* 0xff80000015157808 */ /* 0x000fe40005000000 */
[----:B------:R-:W-:-:S02]  /*d130*/  ISETP.GT.AND P2, PT, R85, 0x9, !P4 ;  /* 0x000000095500780c */ /* 0x000fc40006744270 */
[----:B------:R-:W-:Y:S01]  /*d140*/  @P4 LOP3.LUT R22, R22, 0x1, RZ, 0xfc, !PT ;  /* 0x0000000116164812 */ /* 0x000fe200078efcff */
[----:B-1----:R-:W-:Y:S01]  /*d150*/  IMAD.IADD R87, R87, 0x1, R80 ;  /* 0x0000000157577824 */ /* 0x002fe200078e0250 */
        /* <DEDUP_REMOVED lines=9> */
[----:B------:R-:W-:Y:S02]  /*d1f0*/  ISETP.GT.AND P2, PT, R85, 0x11, !P3 ;  /* 0x000000115500780c */ /* 0x000fe40005f44270 */
[----:B------:R-:W-:-:S02]  /*d200*/  ISETP.GE.AND P5, PT, R81, 0x1, PT ;  /* 0x000000015100780c */ /* 0x000fc40003fa6270 */
[----:B------:R-:W-:Y:S02]  /*d210*/  ISETP.LT.OR P2, PT, R84, 0x12, P2 ;  /* 0x000000125400780c */ /* 0x000fe40001741670 */
[----:B------:R-:W-:Y:S02]  /*d220*/  @P3 LOP3.LUT R22, R22, 0x2000000, RZ, 0xfc, !PT ;  /* 0x0200000016163812 */ /* 0x000fe400078efcff */
[----:B------:R-:W-:Y:S02]  /*d230*/  ISETP.GE.AND P3, PT, R81, 0x19, PT ;  /* 0x000000195100780c */ /* 0x000fe40003f66270 */
[----:B------:R-:W-:Y:S02]  /*d240*/  LOP3.LUT R22, R22, 0xfeffffff, RZ, 0xc0, !PT ;  /* 0xfeffffff16167812 */ /* 0x000fe400078ec0ff */
[----:B------:R-:W-:Y:S02]  /*d250*/  FSEL R95, R28, -INF , !P2 ;  /* 0xff8000001c5f7808 */ /* 0x000fe40005000000 */
[----:B------:R-:W-:-:S02]  /*d260*/  ISETP.GT.AND P2, PT, R85, 0x18, !P3 ;  /* 0x000000185500780c */ /* 0x000fc40005f44270 */
[----:B------:R-:W-:Y:S02]  /*d270*/  VIADDMNMX R86, R80, R86, R91, PT ;  /* 0x0000005650567246 */ /* 0x000fe4000380015b */
        /* <DEDUP_REMOVED lines=40> */
[----:B0-----:R-:W-:Y:S02]  /*d500*/  FSEL R43, R43, -INF , !P2 ;  /* 0xff8000002b2b7808 */ /* 0x001fe40005000000 */
        /* <DEDUP_REMOVED lines=124> */
.L_x_11887:
[----:B------:R-:W-:-:S13]  /*dcd0*/  ISETP.NE.AND P4, PT, R13, 0x1, PT ;  /* 0x000000010d00780c */ /* 0x000fda0003f85270 */
[----:B------:R-:W0:Y:S02]  /*dce0*/  @P4 LDC.64 R4, c[0x0][0x9e8] ;  /* 0x00027a00ff044b82 */ /* 0x000e240000000a00 */
[----:B0-----:R-:W-:-:S05]  /*dcf0*/  @P4 IMAD.HI.U32 R4, R85, R4, RZ ;  /* 0x0000000455044227 */ /* 0x001fca00078e00ff */
[----:B------:R-:W-:-:S07]  /*dd00*/  @P4 SHF.R.U32.HI R85, RZ, R5, R4 ;  /* 0x00000005ff554219 */ /* 0x000fce0000011604 */
.L_x_11888:
[----:B------:R-:W-:Y:S05]  /*dd10*/  BSYNC B0 ;  /* 0x0000000000007941 */ /* 0x000fea0003800000 */
.L_x_11886:
[----:B------:R-:W-:-:S04]  /*dd20*/  IMAD R78, R85, R13, -R78 ;  /* 0x0000000d554e7224 */ /* 0x000fc800078e0a4e */
[----:B------:R-:W-:-:S05]  /*dd30*/  IMAD R78, R96, -0x2, R78 ;  /* 0xfffffffe604e7824 */ /* 0x000fca00078e024e */
[----:B------:R-:W-:Y:S02]  /*dd40*/  VIMNMX R87, R87, R78, !PT ;  /* 0x0000004e57577248 */ /* 0x000fe40007fe0100 */
[----:B------:R-:W-:-:S07]  /*dd50*/  VIADDMNMX R86, R78, R13, R86, PT ;  /* 0x0000000d4e567246 */ /* 0x000fce0003800156 */
.L_x_11885:
[C---:B------:R-:W-:Y:S01]  /*dd60*/  ISETP.GT.AND P1, PT, R87.reuse, 0x1, !P1 ;  /* 0x000000015700780c */ /* 0x040fe20004f24270 */
[----:B------:R-:W-:Y:S01]  /*dd70*/  ULDC UR4, c[0x0][0x988] ;  /* 0x0002620000047ab9 */ /* 0x000fe20000000800 */
[----:B------:R-:W-:Y:S02]  /*dd80*/  ISETP.GT.AND P6, PT, R87, 0x8, !P6 ;  /* 0x000000085700780c */ /* 0x000fe400077c4270 */
[C---:B------:R-:W-:Y:S02]  /*dd90*/  ISETP.LT.OR P1, PT, R86.reuse, 0x2, P1 ;  /* 0x000000025600780c */ /* 0x040fe40000f21670 */
[----:B------:R-:W-:Y:S02]  /*dda0*/  ISETP.LT.OR P6, PT, R86, 0x9, P6 ;  /* 0x000000095600780c */ /* 0x000fe400037c1670 */
[----:B------:R-:W-:Y:S02]  /*ddb0*/  FSEL R85, R10, -INF , !P1 ;  /* 0xff8000000a557808 */ /* 0x000fe40004800000 */
[----:B------:R-:W-:-:S02]  /*ddc0*/  LOP3.LUT P1, RZ, R22, 0x1, RZ, 0xc0, !PT ;  /* 0x0000000116ff7812 */ /* 0x000fc4000782c0ff */
[----:B------:R-:W-:Y:S02]  /*ddd0*/  FSEL R15, R15, -INF , !P6 ;  /* 0xff8000000f0f7808 */ /* 0x000fe40007000000 */
[----:B------:R-:W-:Y:S02]  /*dde0*/  ISETP.GT.AND P1, PT, R87, 0x9, !P1 ;  /* 0x000000095700780c */ /* 0x000fe40004f24270 */
[----:B------:R-:W-:Y:S02]  /*ddf0*/  LOP3.LUT P6, RZ, R22, 0x4000000, RZ, 0xc0, !PT ;  /* 0x0400000016ff7812 */ /* 0x000fe400078cc0ff */
[----:B------:R-:W-:Y:S02]  /*de00*/  ISETP.LT.OR P1, PT, R86, 0xa, P1 ;  /* 0x0000000a5600780c */ /* 0x000fe40000f21670 */
[----:B------:R-:W-:Y:S02]  /*de10*/  LOP3.LUT P4, RZ, R22, 0x2000000, RZ, 0xc0, !PT ;  /* 0x0200000016ff7812 */ /* 0x000fe4000788c0ff */
        /* <DEDUP_REMOVED lines=10> */
[----:B------:R-:W-:Y:S01]  /*dec0*/  FSEL R123, R26, -INF , !P1 ;  /* 0xff8000001a7b7808 */ /* 0x000fe20004800000 */
[----:B------:R-:W-:Y:S01]  /*ded0*/  IMAD.U32 R26, RZ, RZ, UR4 ;  /* 0x00000004ff1a7e24 */ /* 0x000fe2000f8e00ff */
        /* <DEDUP_REMOVED lines=40> */
[----:B------:R-:W-:Y:S02]  /*e160*/  LOP3.LUT P6, RZ, R22, 0x8000, RZ, 0xc0, !PT ;  /* 0x0000800016ff7812 */ /* 0x000fe400078cc0ff */
        /* <DEDUP_REMOVED lines=9> */
[----:B------:R-:W-:Y:S02]  /*e200*/  LOP3.LUT P4, RZ, R22, 0x4000, RZ, 0xc0, !PT ;  /* 0x0000400016ff7812 */ /* 0x000fe4000788c0ff */
        /* <DEDUP_REMOVED lines=17> */
[C---:B------:R-:W-:Y:S01]  /*e320*/  ISETP.GT.AND P1, PT, R87.reuse, 0x40, !P4 ;  /* 0x000000405700780c */ /* 0x040fe20006724270 */
[----:B------:R-:W0:Y:S01]  /*e330*/  SHFL.BFLY PT, R5, R10, 0x2, 0x1f ;  /* 0x0c401f000a057f89 */ /* 0x000e2200000e0000 */
[----:B------:R-:W-:Y:S02]  /*e340*/  ISETP.GT.AND P5, PT, R87, RZ, !P5 ;  /* 0x000000ff5700720c */ /* 0x000fe40006fa4270 */
        /* <DEDUP_REMOVED lines=10> */
[----:B------:R-:W-:Y:S02]  /*e3f0*/  LOP3.LUT P1, RZ, R22, 0x1000, RZ, 0xc0, !PT ;  /* 0x0000100016ff7812 */ /* 0x000fe4000782c0ff */
[----:B0-----:R-:W-:Y:S02]  /*e400*/  FMNMX.FTZ R14, R10, R5, !PT ;  /* 0x000000050a0e7209 */ /* 0x001fe40007810000 */
[----:B------:R-:W-:Y:S02]  /*e410*/  ISETP.GT.AND P1, PT, R87, 0x48, !P1 ;  /* 0x000000485700780c */ /* 0x000fe40004f24270 */
[----:B------:R-:W-:Y:S01]  /*e420*/  FMNMX.FTZ R10, R0, R85, !PT ;  /* 0x00000055000a7209 */ /* 0x000fe20007810000 */
[----:B------:R-:W0:Y:S01]  /*e430*/  SHFL.BFLY PT, R5, R14, 0x1, 0x1f ;  /* 0x0c201f000e057f89 */ /* 0x000e2200000e0000 */
        /* <DEDUP_REMOVED lines=50> */
[----:B0-----:R-:W-:Y:S02]  /*e760*/  FMNMX.FTZ R5, R14, R5, !PT ;  /* 0x000000050e057209 */ /* 0x001fe40007810000 */
[----:B------:R-:W-:Y:S02]  /*e770*/  FSEL R143, R66, -INF , !P1 ;  /* 0xff800000428f7808 */ /* 0x000fe40004800000 */
[----:B------:R-:W-:Y:S01]  /*e780*/  ISETP.GT.AND P1, PT, R87, 0x68, !P6 ;  /* 0x000000685700780c */ /* 0x000fe20007724270 */
[----:B------:R-:W-:-:S01]  /*e790*/  FFMA.FTZ R4, R5, R26, -8 ;  /* 0xc100000005047423 */ /* 0x000fc2000001001a */
[----:B------:R-:W-:Y:S02]  /*e7a0*/  FMNMX.FTZ R10, R141, R10, !PT ;  /* 0x0000000a8d0a7209 */ /* 0x000fe40007810000 */
[----:B------:R-:W-:Y:S02]  /*e7b0*/  ISETP.LT.OR P1, PT, R86, 0x69, P1 ;  /* 0x000000695600780c */ /* 0x000fe40000f21670 */
[----:B------:R-:W-:-:S02]  /*e7c0*/  LOP3.LUT P6, RZ, R22, 0x8000000, RZ, 0xc0, !PT ;  /* 0x0800000016ff7812 */ /* 0x000fc400078cc0ff */
[----:B------:R-:W-:Y:S02]  /*e7d0*/  FSEL R69, R69, -INF , !P1 ;  /* 0xff80000045457808 */ /* 0x000fe40004800000 */
[----:B------:R-:W-:Y:S02]  /*e7e0*/  ISETP.GT.AND P1, PT, R87, 0x69, !P4 ;  /* 0x000000695700780c */ /* 0x000fe40006724270 */
[----:B------:R-:W-:Y:S02]  /*e7f0*/  FMNMX.FTZ R10, R65, R10, !PT ;  /* 0x0000000a410a7209 */ /* 0x000fe40007810000 */
[----:B------:R-:W-:Y:S02]  /*e800*/  ISETP.LT.OR P1, PT, R86, 0x6a, P1 ;  /* 0x0000006a5600780c */ /* 0x000fe40000f21670 */
[----:B------:R-:W-:Y:S02]  /*e810*/  FMNMX.FTZ R10, R143, R10, !PT ;  /* 0x0000000a8f0a7209 */ /* 0x000fe40007810000 */
[----:B------:R-:W-:-:S02]  /*e820*/  FSEL R145, R70, -INF , !P1 ;  /* 0xff80000046917808 */ /* 0x000fc40004800000 */
[----:B------:R-:W-:Y:S02]  /*e830*/  FSETP.NEU.FTZ.AND P1, PT, R5, -INF , PT ;  /* 0xff8000000500780b */ /* 0x000fe40003f3d000 */
[C---:B------:R-:W-:Y:S02]  /*e840*/  ISETP.GT.AND P2, PT, R87.reuse, 0x71, !P2 ;  /* 0x000000715700780c */ /* 0x040fe40005744270 */
[----:B------:R-:W-:Y:S02]  /*e850*/  FSEL R4, R4, RZ, P1 ;  /* 0x000000ff04047208 */ /* 0x000fe40000800000 */
[----:B------:R-:W-:Y:S02]  /*e860*/  ISETP.GT.AND P1, PT, R87, 0x70, !P6 ;  /* 0x000000705700780c */ /* 0x000fe40007724270 */
[----:B------:R-:W-:Y:S01]  /*e870*/  FMNMX.FTZ R10, R69, R10, !PT ;  /* 0x0000000a450a7209 */ /* 0x000fe20007810000 */
[-CC-:B------:R-:W-:Y:S01]  /*e880*/  FFMA.FTZ R14, R83, R26.reuse, -R4.reuse ;  /* 0x0000001a530e7223 */ /* 0x180fe20000010804 */
[----:B------:R-:W-:Y:S01]  /*e890*/  ISETP.LT.OR P1, PT, R86, 0x71, P1 ;  /* 0x000000715600780c */ /* 0x000fe20000f21670 */
[-CC-:B------:R-:W-:Y:S01]  /*e8a0*/  FFMA.FTZ R11, R11, R26.reuse, -R4.reuse ;  /* 0x0000001a0b0b7223 */ /* 0x180fe20000010804 */
[----:B------:R-:W-:Y:S01]  /*e8b0*/  LOP3.LUT P4, RZ, R22, 0x10000000, RZ, 0xc0, !PT ;  /* 0x1000000016ff7812 */ /* 0x000fe2000788c0ff */
[-CC-:B------:R-:W-:Y:S01]  /*e8c0*/  FFMA.FTZ R20, R21, R26.reuse, -R4.reuse ;  /* 0x0000001a15147223 */ /* 0x180fe20000010804 */
[----:B------:R-:W-:Y:S01]  /*e8d0*/  ISETP.GT.AND P3, PT, R87, 0x78, !P3 ;  /* 0x000000785700780c */ /* 0x000fe20005f64270 */
[-CC-:B------:R-:W-:Y:S01]  /*e8e0*/  FFMA.FTZ R24, R27, R26.reuse, -R4.reuse ;  /* 0x0000001a1b187223 */ /* 0x180fe20000010804 */
[C---:B------:R-:W-:Y:S01]  /*e8f0*/  ISETP.LT.OR P2, PT, R86.reuse, 0x72, P2 ;  /* 0x000000725600780c */ /* 0x040fe20001741670 */
[-CC-:B------:R-:W-:Y:S01]  /*e900*/  FFMA.FTZ R28, R31, R26.reuse, -R4.reuse ;  /* 0x0000001a1f1c7223 */ /* 0x180fe20000010804 */
[----:B------:R-:W-:Y:S01]  /*e910*/  FSEL R71, R71, -INF , !P1 ;  /* 0xff80000047477808 */ /* 0x000fe20004800000 */
[--C-:B------:R-:W-:Y:S01]  /*e920*/  FFMA.FTZ R30, R35, R26, -R4.reuse ;  /* 0x0000001a231e7223 */ /* 0x100fe20000010804 */
[----:B------:R-:W-:Y:S01]  /*e930*/  FMNMX.FTZ R10, R145, R10, !PT ;  /* 0x0000000a910a7209 */ /* 0x000fe20007810000 */
        /* <DEDUP_REMOVED lines=9> */
[----:B------:R-:W-:Y:S01]  /*e9d0*/  ISETP.LT.OR P4, PT, R86, 0x7a, P4 ;  /* 0x0000007a5600780c */ /* 0x000fe20002781670 */
[-CC-:B------:R-:W-:Y:S01]  /*e9e0*/  FFMA.FTZ R42, R59, R26.reuse, -R4.reuse ;  /* 0x0000001a3b2a7223 */ /* 0x180fe20000010804 */
[----:B------:R-:W-:Y:S01]  /*e9f0*/  FSEL R3, R3, -INF , !P3 ;  /* 0xff80000003037808 */ /* 0x000fe20005800000 */
[--C-:B------:R-:W-:Y:S01]  /*ea00*/  FFMA.FTZ R44, R63, R26, -R4.reuse ;  /* 0x0000001a3f2c7223 */ /* 0x100fe20000010804 */
[----:B------:R-:W-:Y:S01]  /*ea10*/  FMNMX.FTZ R10, R73, R10, !PT ;  /* 0x0000000a490a7209 */ /* 0x000fe20007810000 */
[-CC-:B------:R-:W-:Y:S01]  /*ea20*/  FFMA.FTZ R46, R67, R26.reuse, -R4.reuse ;  /* 0x0000001a432e7223 */ /* 0x180fe20000010804 */
[----:B------:R-:W-:Y:S01]  /*ea30*/  FSEL R77, R77, -INF , !P4 ;  /* 0xff8000004d4d7808 */ /* 0x000fe20006000000 */
        /* <DEDUP_REMOVED lines=8> */
[-CC-:B------:R-:W-:Y:S01]  /*eac0*/  FFMA.FTZ R43, R103, R26.reuse, -R4.reuse ;  /* 0x0000001a672b7223 */ /* 0x180fe20000010804 */
[----:B------:R-:W-:-:S01]  /*ead0*/  FFMA.FTZ R47, R105, R26, -R4 ;  /* 0x0000001a692f7223 */ /* 0x000fc20000010804 */
[----:B------:R-:W0:Y:S01]  /*eae0*/  SHFL.BFLY PT, R83, R10, 0x2, 0x1f ;  /* 0x0c401f000a537f89 */ /* 0x000e2200000e0000 */
        /* <DEDUP_REMOVED lines=8> */
[----:B------:R-:W-:-:S07]  /*eb70*/  ISETP.NE.AND P6, PT, R94, 0x1, PT ;  /* 0x000000015e00780c */ /* 0x000fce0003fc5270 */
[----:B------:R-:W-:Y:S01]  /*eb80*/  MUFU.EX2 R14, R14 ;  /* 0x0000000e000e7308 */ /* 0x000fe20000000800 */
[----:B0-----:R-:W-:Y:S01]  /*eb90*/  FMNMX.FTZ R52, R10, R83, !PT ;  /* 0x000000530a347209 */ /* 0x001fe20007810000 */
[----:B------:R-:W-:-:S06]  /*eba0*/  FFMA.FTZ R83, R119, R26, -R4 ;  /* 0x0000001a77537223 */ /* 0x000fcc0000010804 */
[----:B------:R-:W-:Y:S01]  /*ebb0*/  MUFU.EX2 R20, R20 ;  /* 0x0000001400147308 */ /* 0x000fe20000000800 */
[----:B------:R-:W0:Y:S07]  /*ebc0*/  SHFL.BFLY PT, R87, R52, 0x1, 0x1f ;  /* 0x0c201f0034577f89 */ /* 0x000e2e00000e0000 */
[----:B------:R-:W1:Y:S08]  /*ebd0*/  MUFU.EX2 R21, R21 ;  /* 0x0000001500157308 */ /* 0x000e700000000800 */
[----:B------:R-:W2:Y:S08]  /*ebe0*/  MUFU.EX2 R24, R24 ;  /* 0x0000001800187308 */ /* 0x000eb00000000800 */
[----:B------:R-:W-:Y:S01]  /*ebf0*/  MUFU.EX2 R27, R27 ;  /* 0x0000001b001b7308 */ /* 0x000fe20000000800 */
[----:B-1----:R-:W-:-:S02]  /*ec00*/  F2FP.SATFINITE.E4M3.F32.PACK_AB_MERGE_C R148, R21, R20, RZ ;  /* 0x000000141594723e */ /* 0x002fc400048070ff */
[----:B0-----:R-:W-:Y:S01]  /*ec10*/  FMNMX.FTZ R10, R52, R87, !PT ;  /* 0x00000057340a7209 */ /* 0x001fe20007810000 */
[----:B------:R-:W-:-:S01]  /*ec20*/  FFMA.FTZ R52, R79, R26, -R4 ;  /* 0x0000001a4f347223 */ /* 0x000fc20000010804 */
[----:B------:R-:W-:Y:S01]  /*ec30*/  FFMA.FTZ R79, R81, R26, -R4 ;  /* 0x0000001a514f7223 */ /* 0x000fe20000010804 */
[----:B------:R-:W-:-:S01]  /*ec40*/  FADD.FTZ R87, R11, R14 ;  /* 0x0000000e0b577221 */ /* 0x000fc20000010000 */
[C---:B------:R-:W-:Y:S01]  /*ec50*/  FSETP.NEU.FTZ.AND P1, PT, R10.reuse, -INF , PT ;  /* 0xff8000000a00780b */ /* 0x040fe20003f3d000 */
[----:B------:R-:W-:-:S01]  /*ec60*/  FFMA.FTZ R54, R10, R26, -8 ;  /* 0xc10000000a367423 */ /* 0x000fc2000001001a */
[----:B------:R-:W-:Y:S01]  /*ec70*/  MUFU.EX2 R28, R28 ;  /* 0x0000001c001c7308 */ /* 0x000fe20000000800 */
[----:B------:R-:W-:-:S01]  /*ec80*/  FADD.FTZ R70, R20, R87 ;  /* 0x0000005714467221 */ /* 0x000fc20000010000 */
[----:B------:R-:W-:Y:S02]  /*ec90*/  F2FP.SATFINITE.E4M3.F32.PACK_AB_MERGE_C R148, R14, R11, R148 ;  /* 0x0000000b0e94723e */ /* 0x000fe40004807094 */
[----:B------:R-:W-:-:S04]  /*eca0*/  FSEL R4, R54, RZ, P1 ;  /* 0x000000ff36047208 */ /* 0x000fc80000800000 */
        /* <DEDUP_REMOVED lines=16> */
[----:B------:R-:W1:Y:S01]  /*edb0*/  MUFU.EX2 R81, R81 ;  /* 0x0000005100517308 */ /* 0x000e620000000800 */
[----:B------:R-:W-:-:S01]  /*edc0*/  FFMA.FTZ R85, R125, R26, -R4 ;  /* 0x0000001a7d557223 */ /* 0x000fc20000010804 */
[----:B------:R-:W-:Y:S01]  /*edd0*/  FFMA.FTZ R60, R127, R26, -R4 ;  /* 0x0000001a7f3c7223 */ /* 0x000fe20000010804 */
[----:B--2---:R-:W-:-:S01]  /*ede0*/  FADD.FTZ R74, R24, R53 ;  /* 0x00000035184a7221 */ /* 0x004fc20000010000 */
[-CC-:B------:R-:W-:Y:S01]  /*edf0*/  FFMA.FTZ R53, R57, R26.reuse, -R4.reuse ;  /* 0x0000001a39357223 */ /* 0x180fe20000010804 */
[----:B------:R-:W-:-:S01]  /*ee00*/  FFMA.FTZ R62, R129, R26, -R4 ;  /* 0x0000001a813e7223 */ /* 0x000fc20000010804 */
[----:B0-----:R-:W-:Y:S01]  /*ee10*/  F2FP.SATFINITE.E4M3.F32.PACK_AB_MERGE_C R150, R31, R28, RZ ;  /* 0x0000001c1f96723e */ /* 0x001fe200048070ff */
[----:B------:R-:W-:-:S01]  /*ee20*/  FADD.FTZ R91, R27, R74 ;  /* 0x0000004a1b5b7221 */ /* 0x000fc20000010000 */
[----:B------:R-:W0:Y:S01]  /*ee30*/  MUFU.EX2 R15, R15 ;  /* 0x0000000f000f7308 */ /* 0x000e220000000800 */
[----:B------:R-:W-:-:S01]  /*ee40*/  FFMA.FTZ R64, R131, R26, -R4 ;  /* 0x0000001a83407223 */ /* 0x000fc20000010804 */
[----:B------:R-:W-:Y:S01]  /*ee50*/  F2FP.SATFINITE.E4M3.F32.PACK_AB_MERGE_C R150, R27, R24, R150 ;  /* 0x000000181b96723e */ /* 0x000fe20004807096 */
[----:B------:R-:W-:-:S01]  /*ee60*/  FADD.FTZ R74, R28, R91 ;  /* 0x0000005b1c4a7221 */ /* 0x000fc20000010000 */
[-CC-:B------:R-:W-:Y:S01]  /*ee70*/  FFMA.FTZ R66, R133, R26.reuse, -R4.reuse ;  /* 0x0000001a85427223 */ /* 0x180fe20000010804 */
[----:B------:R-:W-:-:S01]  /*ee80*/  FFMA.FTZ R68, R135, R26, -R4 ;  /* 0x0000001a87447223 */ /* 0x000fc20000010804 */
[----:B------:R-:W-:Y:S01]  /*ee90*/  FFMA.FTZ R70, R137, R26, -R4 ;  /* 0x0000001a89467223 */ /* 0x000fe20000010804 */
[----:B------:R-:W-:-:S01]  /*eea0*/  FADD.FTZ R57, R31, R74 ;  /* 0x0000004a1f397221 */ /* 0x000fc20000010000 */
        /* <DEDUP_REMOVED lines=9> */
[----:B0-----:R-:W-:-:S07]  /*ef40*/  FADD.FTZ R87, R15, R72 ;  /* 0x000000480f577221 */ /* 0x001fce0000010000 */
[----:B------:R-:W0:Y:S01]  /*ef50*/  MUFU.EX2 R56, R56 ;  /* 0x0000003800387308 */ /* 0x000e220000000800 */
[----:B--2---:R-:W-:-:S01]  /*ef60*/  FADD.FTZ R72, R54, R87 ;  /* 0x0000005736487221 */ /* 0x004fc20000010000 */
[----:B------:R-:W-:-:S04]  /*ef70*/  F2FP.SATFINITE.E4M3.F32.PACK_AB_MERGE_C R149, R54, R15, RZ ;  /* 0x0000000f3695723e */ /* 0x000fc800048070ff */
[----:B------:R-:W-:Y:S02]  /*ef80*/  F2FP.SATFINITE.E4M3.F32.PACK_AB_MERGE_C R149, R81, R0, R149 ;  /* 0x000000005195723e */ /* 0x000fe40004807095 */
        /* <DEDUP_REMOVED lines=17> */
[----:B0-----:R-:W-:-:S01]  /*f0a0*/  FADD.FTZ R21, R29, R14 ;  /* 0x0000000e1d157221 */ /* 0x001fc20000010000 */
[----:B------:R-:W-:-:S06]  /*f0b0*/  FFMA.FTZ R14, R141, R26, -R4 ;  /* 0x0000001a8d0e7223 */ /* 0x000fcc0000010804 */
[----:B------:R-:W0:Y:S01]  /*f0c0*/  MUFU.EX2 R33, R33 ;  /* 0x0000002100217308 */ /* 0x000e220000000800 */
[C---:B--2---:R-:W-:Y:S01]  /*f0d0*/  F2FP.SATFINITE.E4M3.F32.PACK_AB_MERGE_C R144, R39.reuse, R32, RZ ;  /* 0x000000202790723e */ /* 0x044fe200048070ff */
[----:B------:R-:W-:Y:S01]  /*f0e0*/  FADD.FTZ R39, R39, R24 ;  /* 0x0000001827277221 */ /* 0x000fe20000010000 */
[----:B------:R-:W2:Y:S02]  /*f0f0*/  @P6 LDC R32, c[0x0][0x44c] ;  /* 0x00011300ff206b82 */ /* 0x000ea40000000800 */
[----:B------:R-:W-:-:S03]  /*f100*/  F2FP.SATFINITE.E4M3.F32.PACK_AB_MERGE_C R144, R35, R30, R144 ;  /* 0x0000001e2390723e */ /* 0x000fc60004807090 */
[----:B------:R-:W3:Y:S01]  /*f110*/  MUFU.EX2 R62, R62 ;  /* 0x0000003e003e7308 */ /* 0x000ee20000000800 */
[----:B-1----:R-:W-:-:S01]  /*f120*/  FADD.FTZ R24, R60, R21 ;  /* 0x000000153c187221 */ /* 0x002fc20000010000 */
[----:B------:R-:W-:-:S06]  /*f130*/  FFMA.FTZ R21, R65, R26, -R4 ;  /* 0x0000001a41157223 */ /* 0x000fcc0000010804 */
[----:B------:R-:W1:Y:S01]  /*f140*/  MUFU.EX2 R34, R34 ;  /* 0x0000002200227308 */ /* 0x000e620000000800 */
[----:B0-----:R-:W-:-:S07]  /*f150*/  FADD.FTZ R27, R33, R24 ;  /* 0x00000018211b7221 */ /* 0x001fce0000010000 */
[----:B------:R-:W0:Y:S01]  /*f160*/  MUFU.EX2 R37, R37 ;  /* 0x0000002500257308 */ /* 0x000e220000000800 */
[----:B---3--:R-:W-:-:S01]  /*f170*/  FADD.FTZ R24, R62, R27 ;  /* 0x0000001b3e187221 */ /* 0x008fc20000010000 */
[----:B------:R-:W-:Y:S01]  /*f180*/  F2FP.SATFINITE.E4M3.F32.PACK_AB_MERGE_C R33, R62, R33, RZ ;  /* 0x000000213e21723e */ /* 0x000fe200048070ff */
[----:B--2---:R-:W-:-:S05]  /*f190*/  @P6 IMAD.HI.U32 R32, R92, R32, RZ ;  /* 0x000000205c206227 */ /* 0x004fca00078e00ff */
[----:B------:R-:W2:Y:S01]  /*f1a0*/  MUFU.EX2 R43, R43 ;  /* 0x0000002b002b7308 */ /* 0x000ea20000000800 */
[----:B-1----:R-:W-:-:S07]  /*f1b0*/  FADD.FTZ R28, R34, R39 ;  /* 0x00000027221c7221 */ /* 0x002fce0000010000 */
[----:B------:R-:W1:Y:S01]  /*f1c0*/  MUFU.EX2 R64, R64 ;  /* 0x0000004000407308 */ /* 0x000e620000000800 */
[----:B0-----:R-:W-:-:S01]  /*f1d0*/  FADD.FTZ R27, R37, R24 ;  /* 0x00000018251b7221 */ /* 0x001fc20000010000 */
[----:B------:R-:W-:-:S06]  /*f1e0*/  FFMA.FTZ R24, R143, R26, -R4 ;  /* 0x0000001a8f187223 */ /* 0x000fcc0000010804 */
[----:B------:R-:W-:Y:S01]  /*f1f0*/  MUFU.EX2 R36, R36 ;  /* 0x0000002400247308 */ /* 0x000fe20000000800 */
[----:B--2---:R-:W-:-:S07]  /*f200*/  FADD.FTZ R31, R43, R28 ;  /* 0x0000001c2b1f7221 */ /* 0x004fce0000010000 */
[----:B------:R-:W0:Y:S01]  /*f210*/  MUFU.EX2 R47, R47 ;  /* 0x0000002f002f7308 */ /* 0x000e220000000800 */
[----:B-1----:R-:W-:-:S01]  /*f220*/  FADD.FTZ R28, R64, R27 ;  /* 0x0000001b401c7221 */ /* 0x002fc20000010000 */
[-CC-:B------:R-:W-:Y:S01]  /*f230*/  FFMA.FTZ R27, R3, R26.reuse, -R4.reuse ;  /* 0x0000001a031b7223 */ /* 0x180fe20000010804 */
[----:B------:R-:W-:-:S05]  /*f240*/  FFMA.FTZ R4, R77, R26, -R4 ;  /* 0x0000001a4d047223 */ /* 0x000fca0000010804 */
[----:B------:R-:W1:Y:S08]  /*f250*/  MUFU.EX2 R41, R41 ;  /* 0x0000002900297308 */ /* 0x000e700000000800 */
[----:B------:R-:W2:Y:S01]  /*f260*/  MUFU.EX2 R66, R66 ;  /* 0x0000004200427308 */ /* 0x000ea20000000800 */
[----:B0-----:R-:W-:Y:S01]  /*f270*/  F2FP.SATFINITE.E4M3.F32.PACK_AB_MERGE_C R146, R47, R36, RZ ;  /* 0x000000242f92723e */ /* 0x001fe200048070ff */
[----:B------:R-:W-:-:S03]  /*f280*/  FADD.FTZ R36, R36, R31 ;  /* 0x0000001f24247221 */ /* 0x000fc60000010000 */
[----:B------:R-:W-:Y:S01]  /*f290*/  F2FP.SATFINITE.E4M3.F32.PACK_AB_MERGE_C R146, R43, R34, R146 ;  /* 0x000000222b92723e */ /* 0x000fe20004807092 */
[----:B------:R-:W-:-:S02]  /*f2a0*/  FADD.FTZ R47, R47, R36 ;  /* 0x000000242f2f7221 */ /* 0x000fc40000010000 */
[----:B------:R-:W0:Y:S01]  /*f2b0*/  MUFU.EX2 R45, R45 ;  /* 0x0000002d002d7308 */ /* 0x000e220000000800 */
[----:B-1----:R-:W-:-:S07]  /*f2c0*/  FADD.FTZ R31, R41, R28 ;  /* 0x0000001c291f7221 */ /* 0x002fce0000010000 */
[----:B------:R-:W1:Y:S01]  /*f2d0*/  MUFU.EX2 R68, R68 ;  /* 0x0000004400447308 */ /* 0x000e620000000800 */
[----:B--2---:R-:W-:-:S01]  /*f2e0*/  FADD.FTZ R28, R66, R31 ;  /* 0x0000001f421c7221 */ /* 0x004fc20000010000 */
[----:B------:R-:W-:-:S04]  /*f2f0*/  F2FP.SATFINITE.E4M3.F32.PACK_AB_MERGE_C R41, R66, R41, RZ ;  /* 0x000000294229723e */ /* 0x000fc800048070ff */
[----:B------:R-:W-:Y:S02]  /*f300*/  F2FP.SATFINITE.E4M3.F32.PACK_AB_MERGE_C R147, R64, R37, R41 ;  /* 0x000000254093723e */ /* 0x000fe40004807029 */
[----:B------:R-:W-:Y:S01]  /*f310*/  MUFU.EX2 R40, R40 ;  /* 0x0000002800287308 */ /* 0x000fe20000000800 */
[----:B0-----:R-:W-:-:S07]  /*f320*/  FADD.FTZ R31, R45, R28 ;  /* 0x0000001c2d1f7221 */ /* 0x001fce0000010000 */
[----:B------:R-:W0:Y:S01]  /*f330*/  MUFU.EX2 R55, R55 ;  /* 0x0000003700377308 */ /* 0x000e220000000800 */
[----:B-1----:R-:W-:-:S07]  /*f340*/  FADD.FTZ R30, R68, R31 ;  /* 0x0000001f441e7221 */ /* 0x002fce0000010000 */
        /* <DEDUP_REMOVED lines=31> */
[C---:B0-----:R-:W-:Y:S01]  /*f540*/  F2FP.SATFINITE.E4M3.F32.PACK_AB_MERGE_C R31, R14.reuse, R11, RZ ;  /* 0x0000000b0e1f723e */ /* 0x041fe200048070ff */
[----:B------:R-:W-:Y:S01]  /*f550*/  FADD.FTZ R14, R14, R25 ;  /* 0x000000190e0e7221 */ /* 0x000fe20000010000 */
[----:B------:R-:W-:-:S01]  /*f560*/  FADD.FTZ R44, R44, R59 ;  /* 0x0000003b2c2c7221 */ /* 0x000fc20000010000 */
[----:B------:R-:W0:Y:S01]  /*f570*/  @P6 LDC R25, c[0x0][0x450] ;  /* 0x00011400ff196b82 */ /* 0x000e220000000800 */
[----:B------:R-:W-:Y:S02]  /*f580*/  F2FP.SATFINITE.E4M3.F32.PACK_AB_MERGE_C R143, R20, R53, R31 ;  /* 0x00000035148f723e */ /* 0x000fe4000480701f */
[----:B------:R-:W-:Y:S01]  /*f590*/  FADD.FTZ R63, R63, R44 ;  /* 0x0000002c3f3f7221 */ /* 0x000fe20000010000 */
[----:B------:R-:W2:Y:S08]  /*f5a0*/  MUFU.EX2 R21, R21 ;  /* 0x0000001500157308 */ /* 0x000eb00000000800 */
[----:B------:R-:W-:Y:S01]  /*f5b0*/  MUFU.EX2 R46, R46 ;  /* 0x0000002e002e7308 */ /* 0x000fe20000000800 */
[----:B-1----:R-:W-:-:S07]  /*f5c0*/  F2FP.SATFINITE.E4M3.F32.PACK_AB_MERGE_C R30, R83, R48, RZ ;  /* 0x00000030531e723e */ /* 0x002fce00048070ff */
[----:B------:R-:W1:Y:S01]  /*f5d0*/  MUFU.EX2 R67, R67 ;  /* 0x0000004300437308 */ /* 0x000e620000000800 */
[----:B--2---:R-:W-:-:S07]  /*f5e0*/  FADD.FTZ R11, R21, R14 ;  /* 0x0000000e150b7221 */ /* 0x004fce0000010000 */
[----:B------:R-:W2:Y:S08]  /*f5f0*/  MUFU.EX2 R24, R24 ;  /* 0x0000001800187308 */ /* 0x000eb00000000800 */
[----:B------:R-:W3:Y:S01]  /*f600*/  MUFU.EX2 R3, R69 ;  /* 0x0000004500037308 */ /* 0x000ee20000000800 */
[----:B-1----:R-:W-:Y:S01]  /*f610*/  F2FP.SATFINITE.E4M3.F32.PACK_AB_MERGE_C R136, R67, R46, R30 ;  /* 0x0000002e4388723e */ /* 0x002fe2000480701e */
[----:B------:R-:W-:-:S04]  /*f620*/  FADD.FTZ R46, R46, R63 ;  /* 0x0000003f2e2e7221 */ /* 0x000fc80000010000 */
[----:B------:R-:W-:Y:S02]  /*f630*/  FADD.FTZ R67, R67, R46 ;  /* 0x0000002e43437221 */ /* 0x000fe40000010000 */
[----:B------:R1:W4:Y:S01]  /*f640*/  MUFU.EX2 R28, R145 ;  /* 0x00000091001c7308 */ /* 0x0003220000000800 */
[----:B--2---:R-:W-:-:S01]  /*f650*/  FADD.FTZ R30, R24, R11 ;  /* 0x0000000b181e7221 */ /* 0x004fc20000010000 */
[----:B------:R-:W-:-:S04]  /*f660*/  FADD.FTZ R48, R48, R67 ;  /* 0x0000004330307221 */ /* 0x000fc80000010000 */
[----:B------:R-:W-:Y:S02]  /*f670*/  FADD.FTZ R83, R83, R48 ;  /* 0x0000003053537221 */ /* 0x000fe40000010000 */
[----:B------:R-:W-:Y:S01]  /*f680*/  MUFU.EX2 R52, R52 ;  /* 0x0000003400347308 */ /* 0x000fe20000000800 */
[----:B---3--:R-:W-:-:S01]  /*f690*/  FADD.FTZ R11, R3, R30 ;  /* 0x0000001e030b7221 */ /* 0x008fc20000010000 */
[----:B-1----:R-:W-:-:S06]  /*f6a0*/  F2FP.SATFINITE.E4M3.F32.PACK_AB_MERGE_C R145, R60, R29, R33 ;  /* 0x0000001d3c91723e */ /* 0x002fcc0004807021 */
[----:B------:R-:W1:Y:S01]  /*f6b0*/  MUFU.EX2 R79, R79 ;  /* 0x0000004f004f7308 */ /* 0x000e620000000800 */
[C---:B----4-:R-:W-:Y:S01]  /*f6c0*/  F2FP.SATFINITE.E4M3.F32.PACK_AB_MERGE_C R3, R28.reuse, R3, RZ ;  /* 0x000000031c03723e */ /* 0x050fe200048070ff */
[----:B------:R-:W-:-:S03]  /*f6d0*/  FADD.FTZ R28, R28, R11 ;  /* 0x0000000b1c1c7221 */ /* 0x000fc60000010000 */
[----:B------:R-:W-:Y:S01]  /*f6e0*/  F2FP.SATFINITE.E4M3.F32.PACK_AB_MERGE_C R137, R24, R21, R3 ;  /* 0x000000151889723e */ /* 0x000fe20004807003 */
[----:B------:R-:W-:Y:S01]  /*f6f0*/  IMAD.MOV.U32 R21, RZ, RZ, R92 ;  /* 0x000000ffff157224 */ /* 0x000fe200078e005c */
[----:B0-----:R-:W-:Y:S01]  /*f700*/  @P6 SHF.R.U32.HI R21, RZ, R25, R32 ;  /* 0x00000019ff156219 */ /* 0x001fe20000011620 */
[----:B------:R-:W-:Y:S01]  /*f710*/  MUFU.EX2 R50, R50 ;  /* 0x0000003200327308 */ /* 0x000fe20000000800 */
[----:B------:R-:W-:-:S07]  /*f720*/  ISETP.GE.AND P6, PT, R13, 0x1, PT ;  /* 0x000000010d00780c */ /* 0x000fce0003fc6270 */
[----:B------:R-:W0:Y:S01]  /*f730*/  MUFU.EX2 R75, R75 ;  /* 0x0000004b004b7308 */ /* 0x000e220000000800 */
[----:B-1----:R-:W-:-:S07]  /*f740*/  F2FP.SATFINITE.E4M3.F32.PACK_AB_MERGE_C R20, R79, R52, RZ ;  /* 0x000000344f14723e */ /* 0x002fce00048070ff */
[----:B------:R-:W1:Y:S08]  /*f750*/  MUFU.EX2 R15, R71 ;  /* 0x00000047000f7308 */ /* 0x000e700000000800 */
[----:B------:R-:W-:Y:S01]  /*f760*/  MUFU.EX2 R27, R27 ;  /* 0x0000001b001b7308 */ /* 0x000fe20000000800 */
[----:B0-----:R-:W-:Y:S01]  /*f770*/  F2FP.SATFINITE.E4M3.F32.PACK_AB_MERGE_C R138, R75, R50, R20 ;  /* 0x000000324b8a723e */ /* 0x001fe20004807014 */
[----:B------:R-:W-:-:S04]  /*f780*/  FADD.FTZ R50, R50, R83 ;  /* 0x0000005332327221 */ /* 0x000fc80000010000 */
[----:B------:R-:W-:Y:S02]  /*f790*/  FADD.FTZ R75, R75, R50 ;  /* 0x000000324b4b7221 */ /* 0x000fe40000010000 */
[----:B------:R-:W0:Y:S01]  /*f7a0*/  MUFU.EX2 R14, R4 ;  /* 0x00000004000e7308 */ /* 0x000e220000000800 */
[----:B-1----:R-:W-:-:S01]  /*f7b0*/  FADD.FTZ R3, R15, R28 ;  /* 0x0000001c0f037221 */ /* 0x002fc20000010000 */
[----:B------:R-:W-:-:S06]  /*f7c0*/  FADD.FTZ R52, R52, R75 ;  /* 0x0000004b34347221 */ /* 0x000fcc0000010000 */
[----:B------:R-:W1:Y:S01]  /*f7d0*/  MUFU.EX2 R0, R73 ;  /* 0x0000004900007308 */ /* 0x000e620000000800 */
[----:B0-----:R-:W-:Y:S01]  /*f7e0*/  F2FP.SATFINITE.E4M3.F32.PACK_AB_MERGE_C R11, R14, R27, RZ ;  /* 0x0000001b0e0b723e */ /* 0x001fe200048070ff */
[----:B-1----:R-:W-:-:S03]  /*f7f0*/  FADD.FTZ R4, R0, R3 ;  /* 0x0000000300047221 */ /* 0x002fc60000010000 */
[----:B------:R-:W-:Y:S01]  /*f800*/  F2FP.SATFINITE.E4M3.F32.PACK_AB_MERGE_C R139, R0, R15, R11 ;  /* 0x0000000f008b723e */ /* 0x000fe2000480700b */
[----:B------:R-:W-:Y:S02]  /*f810*/  IMAD.IADD R15, R88, 0x1, R21 ;  /* 0x00000001580f7824 */ /* 0x000fe400078e0215 */
[----:B------:R-:W-:Y:S01]  /*f820*/  FADD.FTZ R3, R27, R4 ;  /* 0x000000041b037221 */ /* 0x000fe20000010000 */
[----:B------:R-:W-:-:S01]  /*f830*/  FADD.FTZ R4, R79, R52 ;  /* 0x000000344f047221 */ /* 0x000fc20000010000 */
[----:B------:R-:W-:Y:S02]  /*f840*/  VIADD R0, R89, 0xfffffffe ;  /* 0xfffffffe59007836 */ /* 0x000fe40000000000 */
[----:B------:R-:W-:-:S01]  /*f850*/  FADD.FTZ R3, R14, R3 ;  /* 0x000000030e037221 */ /* 0x000fc20000010000 */
        /* <DEDUP_REMOVED lines=13> */
.L_x_11891:
[----:B------:R-:W-:-:S13]  /*f930*/  ISETP.NE.AND P1, PT, R13, 0x1, PT ;  /* 0x000000010d00780c */ /* 0x000fda0003f25270 */
[----:B------:R-:W0:Y:S02]  /*f940*/  @P1 LDC.64 R14, c[0x0][0x9e8] ;  /* 0x00027a00ff0e1b82 */ /* 0x000e240000000a00 */
[----:B0-----:R-:W-:-:S05]  /*f950*/  @P1 IMAD.HI.U32 R14, R11, R14, RZ ;  /* 0x0000000e0b0e1227 */ /* 0x001fca00078e00ff */
[----:B------:R-:W-:-:S07]  /*f960*/  @P1 SHF.R.U32.HI R11, RZ, R15, R14 ;  /* 0x0000000fff0b1219 */ /* 0x000fce000001160e */
.L_x_11892:
[----:B------:R-:W-:Y:S05]  /*f970*/  BSYNC B0 ;  /* 0x0000000000007941 */ /* 0x000fea0003800000 */
.L_x_11890:
[----:B------:R-:W-:-:S05]  /*f980*/  IMAD R11, R11, R13, R13 ;  /* 0x0000000d0b0b7224 */ /* 0x000fca00078e020d */
[----:B------:R-:W-:-:S07]  /*f990*/  VIMNMX R12, R12, R11, PT ;  /* 0x0000000b0c0c7248 */ /* 0x000fce0003fe0100 */
.L_x_11889:
[----:B------:R-:W2:Y:S01]  /*f9a0*/  LDL R13, [R1+0x4c] ;  /* 0x00004c00010d7983 */ /* 0x000ea20000100800 */
        /* <DEDUP_REMOVED lines=10> */
[----:B------:R-:W-:Y:S01]  /*fa50*/  BSSY B1, `(.L_x_11893) ;  /* 0x000039c000017945 */ /* 0x000fe20003800000 */
        /* <DEDUP_REMOVED lines=24> */
[----:B--2---:R-:W-:-:S04]  /*fbe0*/  VIMNMX R13, R13, R11, !PT ;  /* 0x0000000b0d0d7248 */ /* 0x004fc80007fe0100 */
[----:B------:R-:W-:Y:S01]  /*fbf0*/  ISETP.GE.AND P1, PT, R0, R13, PT ;  /* 0x0000000d0000720c */ /* 0x000fe20003f26270 */
[----:B------:R0:W-:-:S12]  /*fc00*/  STL [R1+0x38], R13 ;  /* 0x0000380d01007387 */ /* 0x0001d80000100800 */
[----:B0-----:R-:W-:Y:S05]  /*fc10*/  @!P1 BRA `(.L_x_11894) ;  /* 0x0000003400fc9947 */ /* 0x001fea0003800000 */
[----:B------:R-:W-:Y:S01]  /*fc20*/  BSSY B0, `(.L_x_11895) ;  /* 0x000037a000007945 */ /* 0x000fe20003800000 */
[----:B------:R-:W-:-:S07]  /*fc30*/  IMAD.MOV.U32 R135, RZ, RZ, RZ ;  /* 0x000000ffff877224 */ /* 0x000fce00078e00ff */
.L_x_11916:
[----:B------:R-:W-:-:S05]  /*fc40*/  VIADD R11, R19, 0x1 ;  /* 0x00000001130b7836 */ /* 0x000fca0000000000 */
[----:B------:R-:W-:-:S04]  /*fc50*/  ISETP.NE.AND P1, PT, R11, 0x2, PT ;  /* 0x000000020b00780c */ /* 0x000fc80003f25270 */
[----:B------:R-:W-:Y:S02]  /*fc60*/  SEL R13, RZ, 0x1, P1 ;  /* 0x00000001ff0d7807 */ /* 0x000fe40000800000 */
[----:B------:R-:W-:Y:S02]  /*fc70*/  SEL R11, R11, RZ, P1 ;  /* 0x000000ff0b0b7207 */ /* 0x000fe40000800000 */
[----:B------:R-:W-:Y:S01]  /*fc80*/  LOP3.LUT R20, R156, R13, RZ, 0x3c, !PT ;  /* 0x0000000d9c147212 */ /* 0x000fe200078e3cff */
[----:B------:R-:W-:Y:S06]  /*fc90*/  @!P0 BRA `(.L_x_11896) ;  /* 0x0000000000048947 */ /* 0x000fec0003800000 */
[----:B------:R-:W-:Y:S01]  /*fca0*/  BPT.TRAP 0x1 ;  /* 0x000000040000795c */ /* 0x000fe20000300000 */
.L_x_11896:
[----:B------:R-:W-:Y:S01]  /*fcb0*/  IMAD R21, R11, 0x8, R18 ;  /* 0x000000080b157824 */ /* 0x000fe200078e0212 */
[----:B------:R-:W-:-:S04]  /*fcc0*/  SHF.L.U32 R12, R20, 0x1f, RZ ;  /* 0x0000001f140c7819 */ /* 0x000fc800000006ff */
[----:B------:R0:W1:Y:S01]  /*fcd0*/  SYNCS.PHASECHK.TRANS64.TRYWAIT P1, [R21+URZ+0x19c30], R12 ;  /* 0x019c300c150075a7 */ /* 0x000062000802017f */
[----:B------:R-:W-:Y:S05]  /*fce0*/  @!P0 BRA `(.L_x_11897) ;  /* 0x0000000000048947 */ /* 0x000fea0003800000 */
[----:B------:R-:W-:Y:S01]  /*fcf0*/  BPT.TRAP 0x1 ;  /* 0x000000040000795c */ /* 0x000fe20000300000 */
.L_x_11897:
[----:B------:R-:W-:Y:S01]  /*fd00*/  BSSY B2, `(.L_x_11898) ;  /* 0x0000006000027945 */ /* 0x000fe20003800000 */
[----:B------:R-:W-:Y:S02]  /*fd10*/  IMAD R14, R11, 0x300, R153 ;  /* 0x000003000b0e7824 */ /* 0x000fe400078e0299 */
[----:B------:R-:W-:Y:S01]  /*fd20*/  IMAD.MOV.U32 R15, RZ, RZ, -0x3ffffff0 ;  /* 0xc0000010ff0f7424 */ /* 0x000fe200078e00ff */
[----:B-1----:R-:W-:Y:S06]  /*fd30*/  @P1 BRA `(.L_x_11899) ;  /* 0x0000000000081947 */ /* 0x002fec0003800000 */
[----:B------:R-:W1:Y:S02]  /*fd40*/  SYNCS.PHASECHK.TRANS64.TRYWAIT P1, [R21+URZ+0x19c30], R12 ;  /* 0x019c300c150075a7 */ /* 0x000e64000802017f */
[----:B-1----:R-:W-:Y:S05]  /*fd50*/  @!P1 BRA `(.L_x_11900) ;  /* 0x0000014800489947 */ /* 0x002fea0003800000 */
.L_x_11899:
[----:B------:R-:W-:Y:S05]  /*fd60*/  BSYNC B2 ;  /* 0x0000000000027941 */ /* 0x000fea0003800000 */
.L_x_11898:
[C---:B01----:R-:W-:Y:S01]  /*fd70*/  VIADD R12, R14.reuse, 0x100 ;  /* 0x000001000e0c7836 */ /* 0x043fe20000000000 */
[----:B------:R-:W-:Y:S01]  /*fd80*/  R2UR UR6, R14 ;  /* 0x000000000e0672ca */ /* 0x000fe200000e0000 */
[----:B------:R-:W-:Y:S01]  /*fd90*/  IMAD.MOV.U32 R13, RZ, RZ, -0x3ffffff0 ;  /* 0xc0000010ff0d7424 */ /* 0x000fe200078e00ff */
[----:B------:R-:W-:Y:S02]  /*fda0*/  R2UR UR7, R15 ;  /* 0x000000000f0772ca */ /* 0x000fe400000e0000 */
[----:B------:R-:W-:Y:S02]  /*fdb0*/  R2UR UR4, R6 ;  /* 0x00000000060472ca */ /* 0x000fe400000e0000 */
[----:B------:R-:W-:Y:S01]  /*fdc0*/  R2UR UR5, R7 ;  /* 0x00000000070572ca */ /* 0x000fe200000e0000 */
[----:B------:R-:W-:Y:S01]  /*fdd0*/  WARPGROUP.ARRIVE ;  /* 0x00000000000079c5 */ /* 0x000fe20000000000 */
[----:B------:R-:W-:Y:S01]  /*fde0*/  R2UR UR10, R12 ;  /* 0x000000000c0a72ca */ /* 0x000fe200000e0000 */
[----:B------:R-:W-:Y:S01]  /*fdf0*/  VIADD R14, R14, 0x200 ;  /* 0x000002000e0e7836 */ /* 0x000fe20000000000 */
[----:B------:R-:W-:-:S02]  /*fe00*/  R2UR UR11, R13 ;  /* 0x000000000d0b72ca */ /* 0x000fc400000e0000 */
[----:B------:R-:W2:Y:S01]  /*fe10*/  LDL.64 R12, [R1] ;  /* 0x00000000010c7983 */ /* 0x000ea20000100a00 */
[----:B------:R-:W-:Y:S01]  /*fe20*/  IMAD.MOV.U32 R15, RZ, RZ, -0x3ffffff0 ;  /* 0xc0000010ff0f7424 */ /* 0x000fe200078e00ff */
[----:B------:R-:W-:Y:S02]  /*fe30*/  R2UR UR14, R14 ;  /* 0x000000000e0e72ca */ /* 0x000fe400000e0000 */
[----:B------:R-:W-:Y:S02]  /*fe40*/  R2UR UR12, R8 ;  /* 0x00000000080c72ca */ /* 0x000fe400000e0000 */
[----:B------:R-:W-:Y:S01]  /*fe50*/  R2UR UR15, R15 ;  /* 0x000000000f0f72ca */ /* 0x000fe200000e0000 */
[----:B------:R-:W-:Y:S01]  /*fe60*/  QGMMA.64x128x32.F32.E4M3.E4M3 R24, gdesc[UR4], RZ, !UPT, gsb0 ;  /* 0x01e00000041879f3 */ /* 0x000fe2000c0008ff */
[----:B------:R-:W-:Y:S02]  /*fe70*/  R2UR UR13, R9 ;  /* 0x00000000090d72ca */ /* 0x000fe400000e0000 */
[----:B------:R-:W-:-:S02]  /*fe80*/  WARPGROUP.DEPBAR.LE gsb0, 0x0 ;  /* 0x00008000000079c5 */ /* 0x000fc40000010000 */
[----:B------:R-:W-:Y:S01]  /*fe90*/  WARPGROUP.ARRIVE ;  /* 0x00000000000079c5 */ /* 0x000fe20000000000 */
[----:B--2---:R-:W-:Y:S02]  /*fea0*/  R2UR UR8, R12 ;  /* 0x000000000c0872ca */ /* 0x004fe400000e0000 */
[----:B------:R-:W-:-:S13]  /*feb0*/  R2UR UR9, R13 ;  /* 0x000000000d0972ca */ /* 0x000fda00000e0000 */
[----:B------:R-:W-:Y:S03]  /*fec0*/  QGMMA.64x128x32.F32.E4M3.E4M3 R24, gdesc[UR8], R24, gsb0 ;  /* 0x01e00000081879f3 */ /* 0x000fe60008000818 */
[----:B------:R-:W-:Y:S02]  /*fed0*/  WARPGROUP.DEPBAR.LE gsb0, 0x0 ;  /* 0x00008000000079c5 */ /* 0x000fe40000010000 */
[----:B------:R-:W-:-:S07]  /*fee0*/  WARPGROUP.ARRIVE ;  /* 0x00000000000079c5 */ /* 0x000fce0000000000 */
[----:B------:R-:W-:Y:S03]  /*fef0*/  QGMMA.64x128x32.F32.E4M3.E4M3 R24, gdesc[UR12], R24, gsb0 ;  /* 0x01e000000c1879f3 */ /* 0x000fe60008000818 */
[----:B------:R-:W-:Y:S02]  /*ff00*/  WARPGROUP.DEPBAR.LE gsb0, 0x0 ;  /* 0x00008000000079c5 */ /* 0x000fe40000010000 */
[----:B------:R-:W-:Y:S05]  /*ff10*/  @!P0 BRA `(.L_x_11901) ;  /* 0x0000000000048947 */ /* 0x000fea0003800000 */
[----:B------:R-:W-:Y:S01]  /*ff20*/  BPT.TRAP 0x1 ;  /* 0x000000040000795c */ /* 0x000fe20000300000 */
.L_x_11901:
[----:B------:R-:W-:Y:S01]  /*ff30*/  SHF.L.U32 R12, R156, 0x1f, RZ ;  /* 0x0000001f9c0c7819 */ /* 0x000fe200000006ff */
[----:B------:R-:W-:-:S04]  /*ff40*/  IMAD R152, R19, 0x8, R18 ;  /* 0x0000000813987824 */ /* 0x000fc800078e0212 */
[----:B------:R0:W1:Y:S01]  /*ff50*/  SYNCS.PHASECHK.TRANS64.TRYWAIT P1, [R152+URZ+0x19c50], R12 ;  /* 0x019c500c980075a7 */ /* 0x000062000802017f */
[----:B------:R-:W-:Y:S05]  /*ff60*/  @!P0 BRA `(.L_x_11902) ;  /* 0x0000000000048947 */ /* 0x000fea0003800000 */
[----:B------:R-:W-:Y:S01]  /*ff70*/  BPT.TRAP 0x1 ;  /* 0x000000040000795c */ /* 0x000fe20000300000 */
.L_x_11902:
[----:B------:R-:W-:Y:S04]  /*ff80*/  BSSY B2, `(.L_x_11903) ;  /* 0x0000004000027945 */ /* 0x000fe80003800000 */
[----:B-1----:R-:W-:Y:S05]  /*ff90*/  @P1 BRA `(.L_x_11904) ;  /* 0x0000000000081947 */ /* 0x002fea0003800000 */
[----:B------:R-:W1:Y:S02]  /*ffa0*/  SYNCS.PHASECHK.TRANS64.TRYWAIT P1, [R152+URZ+0x19c50], R12 ;  /* 0x019c500c980075a7 */ /* 0x000e64000802017f */
[----:B-1----:R-:W-:Y:S05]  /*ffb0*/  @!P1 BRA `(.L_x_11905) ;  /* 0x0000014400c49947 */ /* 0x002fea0003800000 */
.L_x_11904:
[----:B------:R-:W-:Y:S05]  /*ffc0*/  BSYNC B2 ;  /* 0x0000000000027941 */ /* 0x000fea0003800000 */
.L_x_11903:
[----:B01----:R-:W-:Y:S01]  /*ffd0*/  VIADD R12, R18, 0x3000 ;  /* 0x00003000120c7836 */ /* 0x003fe20000000000 */
[----:B------:R-:W-:Y:S01]  /*ffe0*/  WARPGROUP.ARRIVE ;  /* 0x00000000000079c5 */ /* 0x000fe20000000000 */
[----:B------:R-:W-:Y:S02]  /*fff0*/  IMAD.MOV.U32 R13, RZ, RZ, 0x40000040 ;  /* 0x40000040ff0d7424 */ /* 0x000fe400078e00ff */
[----:B------:R-:W-:Y:S01]  /*10000*/  IMAD.MOV.U32 R15, RZ, RZ, 0x40000040 ;  /* 0x40000040ff0f7424 */ /* 0x000fe200078e00ff */
[----:B------:R-:W-:Y:S02]  /*10010*/  SHF.R.U32.HI R12, RZ, 0x4, R12 ;  /* 0x00000004ff0c7819 */ /* 0x000fe4000001160c */
[----:B------:R-:W-:Y:S01]  /*10020*/  R2UR UR7, R13 ;  /* 0x000000000d0772ca */ /* 0x000fe200000e0000 */
[----:B------:R-:W-:Y:S01]  /*10030*/  IMAD.MOV.U32 R13, RZ, RZ, 0x40000040 ;  /* 0x40000040ff0d7424 */ /* 0x000fe200078e00ff */
[----:B------:R-:W-:-:S04]  /*10040*/  LOP3.LUT R12, R12, 0x3fff, RZ, 0xc0, !PT ;  /* 0x00003fff0c0c7812 */ /* 0x000fc800078ec0ff */
[----:B------:R-:W-:-:S05]  /*10050*/  LOP3.LUT R12, R12, 0x10000, RZ, 0xfc, !PT ;  /* 0x000100000c0c7812 */ /* 0x000fca00078efcff */
[----:B------:R-:W-:-:S04]  /*10060*/  IMAD R12, R19, 0x300, R12 ;  /* 0x00000300130c7824 */ /* 0x000fc800078e020c */
[C---:B------:R-:W-:Y:S01]  /*10070*/  VIADD R14, R12.reuse, 0x2 ;  /* 0x000000020c0e7836 */ /* 0x040fe20000000000 */
[----:B------:R-:W-:-:S13]  /*10080*/  R2UR UR6, R12 ;  /* 0x000000000c0672ca */ /* 0x000fda00000e0000 */
        /* <DEDUP_REMOVED lines=22> */
.L_x_11906:
[----:B------:R-:W2:Y:S01]  /*101f0*/  LDL R15, [R1+0x2c] ;  /* 0x00002c00010f7983 */ /* 0x000ea20000100800 */
[----:B------:R-:W0:Y:S03]  /*10200*/  LDC R13, c[0x0][0x448] ;  /* 0x00011200ff0d7b82 */ /* 0x000e260000000800 */
[----:B------:R-:W2:Y:S04]  /*10210*/  LDL R12, [R1+0x48] ;  /* 0x00004800010c7983 */ /* 0x000ea80000100800 */
[----:B------:R-:W3:Y:S04]  /*10220*/  LDL R140, [R1+0xc] ;  /* 0x00000c00018c7983 */ /* 0x000ee80000100800 */
[----:B------:R-:W4:Y:S04]  /*10230*/  LDL R141, [R1+0x10] ;  /* 0x00001000018d7983 */ /* 0x000f280000100800 */
[----:B------:R-:W5:Y:S01]  /*10240*/  LDL R142, [R1+0x8] ;  /* 0x00000800018e7983 */ /* 0x000f620000100800 */
[----:B0-----:R-:W-:-:S13]  /*10250*/  ISETP.NE.AND P1, PT, R13, 0x1, PT ;  /* 0x000000010d00780c */ /* 0x001fda0003f25270 */
[----:B------:R-:W0:Y:S08]  /*10260*/  @P1 LDC R14, c[0x0][0x44c] ;  /* 0x00011300ff0e1b82 */ /* 0x000e300000000800 */
[----:B------:R-:W1:Y:S01]  /*10270*/  @P1 LDC R13, c[0x0][0x450] ;  /* 0x00011400ff0d1b82 */ /* 0x000e620000000800 */
[----:B------:R-:W-:Y:S02]  /*10280*/  VIADD R21, R21, 0x19c40 ;  /* 0x00019c4015157836 */ /* 0x000fe40000000000 */
        /* <DEDUP_REMOVED lines=27> */
[----:B-1----:R-:W-:Y:S01]  /*10440*/  @P1 SHF.R.U32.HI R12, RZ, R13, R14 ;  /* 0x0000000dff0c1219 */ /* 0x002fe2000001160e */
        /* <DEDUP_REMOVED lines=41> */
[----:B------:R-:W0:Y:S01]  /*106e0*/  SHFL.IDX PT, R138, R12, RZ, 0x1c1f ;  /* 0x001c1fff0c8a7589 */ /* 0x000e2200000e0000 */
[----:B------:R-:W-:-:S02]  /*106f0*/  IMAD.SHL.U32 R82, R0, 0x80, RZ ;  /* 0x0000008000527824 */ /* 0x000fc400078e00ff */
[C---:B------:R-:W-:Y:S01]  /*10700*/  FMUL.FTZ R30, R2.reuse, R34 ;  /* 0x00000022021e7220 */ /* 0x040fe20000410000 */
[----:B------:R-:W-:Y:S01]  /*10710*/  FMUL.FTZ R69, R2, R71 ;  /* 0x0000004702457220 */ /* 0x000fe20000410000 */
[----:B---3--:R-:W-:Y:S01]  /*10720*/  PRMT R21, R140, 0x654, R21 ;  /* 0x000006548c157816 */ /* 0x008fe20000000015 */
[C---:B------:R-:W-:Y:S01]  /*10730*/  FMUL.FTZ R34, R2.reuse, R38 ;  /* 0x0000002602227220 */ /* 0x040fe20000410000 */
[C---:B------:R-:W-:Y:S01]  /*10740*/  FMUL.FTZ R71, R2.reuse, R73 ;  /* 0x0000004902477220 */ /* 0x040fe20000410000 */
[C---:B------:R-:W-:Y:S01]  /*10750*/  FMUL.FTZ R38, R2.reuse, R42 ;  /* 0x0000002a02267220 */ /* 0x040fe20000410000 */
[C---:B------:R-:W-:Y:S01]  /*10760*/  FMUL.FTZ R73, R2.reuse, R75 ;  /* 0x0000004b02497220 */ /* 0x040fe20000410000 */
[C---:B------:R-:W-:Y:S01]  /*10770*/  FMUL.FTZ R42, R2.reuse, R46 ;  /* 0x0000002e022a7220 */ /* 0x040fe20000410000 */
[C---:B------:R-:W-:Y:S01]  /*10780*/  FMUL.FTZ R75, R2.reuse, R79 ;  /* 0x0000004f024b7220 */ /* 0x040fe20000410000 */
[----:B------:R-:W-:Y:S01]  /*10790*/  FMUL.FTZ R79, R2, R83 ;  /* 0x00000053024f7220 */ /* 0x000fe20000410000 */
[----:B------:R1:W-:Y:S01]  /*107a0*/  SYNCS.ARRIVE.TRANS64.RED.A1T0 RZ, [R21+URZ], RZ ;  /* 0x000000ff15ff79a7 */ /* 0x0003e2000810043f */
[----:B------:R-:W-:Y:S01]  /*107b0*/  IADD3 R46, -R82, 0x1, RZ ;  /* 0x00000001522e7810 */ /* 0x000fe20007ffe1ff */
[C---:B------:R-:W-:Y:S01]  /*107c0*/  FMUL.FTZ R83, R2.reuse, R87 ;  /* 0x0000005702537220 */ /* 0x040fe20000410000 */
[----:B-1----:R-:W-:-:S03]  /*107d0*/  FMUL.FTZ R21, R2, R86 ;  /* 0x0000005602157220 */ /* 0x002fc60000410000 */
[----:B----4-:R-:W-:Y:S01]  /*107e0*/  IMAD R46, R141, -0x2, R46 ;  /* 0xfffffffe8d2e7824 */ /* 0x010fe200078e022e */
[----:B------:R-:W1:Y:S04]  /*107f0*/  MUFU.TANH R13, R13 ;  /* 0x0000000d000d7308 */ /* 0x000e680000002400 */
[----:B-----5:R-:W-:-:S04]  /*10800*/  IADD3 R46, -R157, R46, R142 ;  /* 0x0000002e9d2e7210 */ /* 0x020fc80007ffe18e */
[----:B------:R-:W2:Y:S08]  /*10810*/  MUFU.TANH R14, R14 ;  /* 0x0000000e000e7308 */ /* 0x000eb00000002400 */
        /* <DEDUP_REMOVED lines=48> */
[----:B------:R-:W1:Y:S08]  /*10b20*/  MUFU.TANH R21, R21 ;  /* 0x0000001500157308 */ /* 0x000e700000002400 */
[----:B------:R-:W1:Y:S01]  /*10b30*/  MUFU.TANH R83, R83 ;  /* 0x0000005300537308 */ /* 0x000e620000002400 */
[----:B------:R-:W-:-:S02]  /*10b40*/  VIADD R86, R46, UR39 ;  /* 0x000000272e567c36 */ /* 0x000fc40008000000 */
[----:B------:R-:W-:Y:S02]  /*10b50*/  VIADD R87, R46, UR36 ;  /* 0x000000242e577c36 */ /* 0x000fe40008000000 */
[--C-:B0-----:R-:W-:Y:S02]  /*10b60*/  IMAD.IADD R136, R86, 0x1, R138.reuse ;  /* 0x0000000156887824 */ /* 0x101fe400078e028a */
[----:B------:R-:W-:Y:S01]  /*10b70*/  IMAD.IADD R137, R87, 0x1, R138 ;  /* 0x0000000157897824 */ /* 0x000fe200078e028a */
[----:B--234-:R-:W-:Y:S06]  /*10b80*/  @!P5 BRA `(.L_x_11907) ;  /* 0x000000000058d947 */ /* 0x01cfec0003800000 */
        /* <DEDUP_REMOVED lines=12> */
.L_x_11909:
[----:B------:R-:W-:-:S05]  /*10c50*/  IMAD.U32 R139, RZ, RZ, UR46 ;  /* 0x0000002eff8b7e24 */ /* 0x000fca000f8e00ff */
[----:B------:R-:W-:-:S13]  /*10c60*/  ISETP.NE.AND P1, PT, R139, 0x1, PT ;  /* 0x000000018b00780c */ /* 0x000fda0003f25270 */
[----:B------:R-:W0:Y:S02]  /*10c70*/  @P1 LDC.64 R46, c[0x0][0x9e8] ;  /* 0x00027a00ff2e1b82 */ /* 0x000e240000000a00 */
[----:B0-----:R-:W-:-:S05]  /*10c80*/  @P1 IMAD.HI.U32 R46, R138, R46, RZ ;  /* 0x0000002e8a2e1227 */ /* 0x001fca00078e00ff */
[----:B------:R-:W-:-:S07]  /*10c90*/  @P1 SHF.R.U32.HI R138, RZ, R47, R46 ;  /* 0x0000002fff8a1219 */ /* 0x000fce000001162e */
.L_x_11910:
[----:B------:R-:W-:Y:S05]  /*10ca0*/  BSYNC B2 ;  /* 0x0000000000027941 */ /* 0x000fea0003800000 */
.L_x_11908:
[----:B------:R-:W-:-:S04]  /*10cb0*/  IMAD R138, R138, R139, -R82 ;  /* 0x0000008b8a8a7224 */ /* 0x000fc800078e0a52 */
[----:B------:R-:W-:-:S05]  /*10cc0*/  IMAD R138, R141, -0x2, R138 ;  /* 0xfffffffe8d8a7824 */ /* 0x000fca00078e028a */
[----:B------:R-:W-:Y:S02]  /*10cd0*/  VIMNMX R137, R137, R138, !PT ;  /* 0x0000008a89897248 */ /* 0x000fe40007fe0100 */
[----:B------:R-:W-:-:S07]  /*10ce0*/  VIADDMNMX R136, R138, R139, R136, PT ;  /* 0x0000008b8a887246 */ /* 0x000fce0003800188 */
.L_x_11907:
[----:B------:R-:W-:Y:S01]  /*10cf0*/  ISETP.GT.AND P1, PT, R0, -0x1, PT ;  /* 0xffffffff0000780c */ /* 0x000fe20003f24270 */
[----:B------:R-:W0:Y:S03]  /*10d00*/  SHFL.IDX PT, R12, R12, 0x1, 0x1c1f ;  /* 0x003c1f000c0c7f89 */ /* 0x000e2600000e0000 */
[C---:B------:R-:W-:Y:S02]  /*10d10*/  ISETP.GT.AND P3, PT, R137.reuse, RZ, P1 ;  /* 0x000000ff8900720c */ /* 0x040fe40000f64270 */
[----:B------:R-:W-:Y:S02]  /*10d20*/  ISETP.GT.AND P4, PT, R137, 0x1, P1 ;  /* 0x000000018900780c */ /* 0x000fe40000f84270 */
[C---:B------:R-:W-:Y:S02]  /*10d30*/  ISETP.LT.OR P3, PT, R136.reuse, 0x1, P3 ;  /* 0x000000018800780c */ /* 0x040fe40001f61670 */
[----:B------:R-:W-:-:S02]  /*10d40*/  ISETP.LT.OR P4, PT, R136, 0x2, P4 ;  /* 0x000000028800780c */ /* 0x000fc40002781670 */
[----:B-1----:R-:W-:Y:S02]  /*10d50*/  FSEL R46, R13, -INF , !P3 ;  /* 0xff8000000d2e7808 */ /* 0x002fe40005800000 */
[----:B------:R-:W-:Y:S02]  /*10d60*/  FSEL R14, R14, -INF , !P4 ;  /* 0xff8000000e0e7808 */ /* 0x000fe40006000000 */
[C---:B------:R-:W-:Y:S02]  /*10d70*/  ISETP.GT.AND P2, PT, R137.reuse, 0x8, P1 ;  /* 0x000000088900780c */ /* 0x040fe40000f44270 */
[C---:B------:R-:W-:Y:S02]  /*10d80*/  ISETP.GT.AND P3, PT, R137.reuse, 0x9, P1 ;  /* 0x000000098900780c */ /* 0x040fe40000f64270 */
[----:B------:R-:W-:Y:S02]  /*10d90*/  ISETP.GT.AND P4, PT, R137, 0x10, P1 ;  /* 0x000000108900780c */ /* 0x000fe40000f84270 */
[----:B------:R-:W-:-:S02]  /*10da0*/  ISETP.LT.OR P2, PT, R136, 0x9, P2 ;  /* 0x000000098800780c */ /* 0x000fc40001741670 */
[----:B------:R-:W-:Y:S01]  /*10db0*/  ISETP.LT.OR P3, PT, R136, 0xa, P3 ;  /* 0x0000000a8800780c */ /* 0x000fe20001f61670 */
[--C-:B0-----:R-:W-:Y:S01]  /*10dc0*/  IMAD.IADD R86, R86, 0x1, R12.reuse ;  /* 0x0000000156567824 */ /* 0x101fe200078e020c */
[----:B------:R-:W-:Y:S01]  /*10dd0*/  ISETP.LT.OR P4, PT, R136, 0x11, P4 ;  /* 0x000000118800780c */ /* 0x000fe20002781670 */
[----:B------:R-:W-:Y:S01]  /*10de0*/  IMAD.IADD R87, R87, 0x1, R12 ;  /* 0x0000000157577824 */ /* 0x000fe200078e020c */
[----:B------:R-:W-:Y:S02]  /*10df0*/  FSEL R24, R24, -INF , !P2 ;  /* 0xff80000018187808 */ /* 0x000fe40005000000 */
[----:B------:R-:W-:Y:S02]  /*10e00*/  FSEL R25, R25, -INF , !P3 ;  /* 0xff80000019197808 */ /* 0x000fe40005800000 */
[----:B------:R-:W-:Y:S02]  /*10e10*/  FSEL R28, R28, -INF , !P4 ;  /* 0xff8000001c1c7808 */ /* 0x000fe40006000000 */
[----:B------:R-:W-:-:S02]  /*10e20*/  ISETP.GT.AND P2, PT, R137, 0x11, P1 ;  /* 0x000000118900780c */ /* 0x000fc40000f44270 */
[C---:B------:R-:W-:Y:S02]  /*10e30*/  ISETP.GT.AND P3, PT, R137.reuse, 0x18, P1 ;  /* 0x000000188900780c */ /* 0x040fe40000f64270 */
[----:B------:R-:W-:Y:S02]  /*10e40*/  ISETP.GT.AND P4, PT, R137, 0x19, P1 ;  /* 0x000000198900780c */ /* 0x000fe40000f84270 */
[C---:B------:R-:W-:Y:S02]  /*10e50*/  ISETP.LT.OR P2, PT, R136.reuse, 0x12, P2 ;  /* 0x000000128800780c */ /* 0x040fe40001741670 */
[C---:B------:R-:W-:Y:S02]  /*10e60*/  ISETP.LT.OR P3, PT, R136.reuse, 0x19, P3 ;  /* 0x000000198800780c */ /* 0x040fe40001f61670 */
[----:B------:R-:W-:Y:S02]  /*10e70*/  ISETP.LT.OR P4, PT, R136, 0x1a, P4 ;  /* 0x0000001a8800780c */ /* 0x000fe40002781670 */
[----:B------:R-:W-:-:S02]  /*10e80*/  FSEL R29, R29, -INF , !P2 ;  /* 0xff8000001d1d7808 */ /* 0x000fc40005000000 */
[----:B------:R-:W-:Y:S02]  /*10e90*/  FSEL R32, R32, -INF , !P3 ;  /* 0xff80000020207808 */ /* 0x000fe40005800000 */
[----:B------:R-:W-:Y:S02]  /*10ea0*/  FSEL R33, R33, -INF , !P4 ;  /* 0xff80000021217808 */ /* 0x000fe40006000000 */
[C---:B------:R-:W-:Y:S02]  /*10eb0*/  ISETP.GT.AND P2, PT, R137.reuse, 0x20, P1 ;  /* 0x000000208900780c */ /* 0x040fe40000f44270 */
[C---:B------:R-:W-:Y:S02]  /*10ec0*/  ISETP.GT.AND P3, PT, R137.reuse, 0x21, P1 ;  /* 0x000000218900780c */ /* 0x040fe40000f64270 */
[----:B------:R-:W-:Y:S02]  /*10ed0*/  ISETP.GT.AND P4, PT, R137, 0x28, P1 ;  /* 0x000000288900780c */ /* 0x000fe40000f84270 */
[----:B------:R-:W-:-:S02]  /*10ee0*/  ISETP.LT.OR P2, PT, R136, 0x21, P2 ;  /* 0x000000218800780c */ /* 0x000fc40001741670 */
[C---:B------:R-:W-:Y:S02]  /*10ef0*/  ISETP.LT.OR P3, PT, R136.reuse, 0x22, P3 ;  /* 0x000000228800780c */ /* 0x040fe40001f61670 */
[----:B------:R-:W-:Y:S02]  /*10f00*/  ISETP.LT.OR P4, PT, R136, 0x29, P4 ;  /* 0x000000298800780c */ /* 0x000fe40002781670 */
        /* <DEDUP_REMOVED lines=65> */
[----:B------:R-:W-:Y:S01]  /*11320*/  FSEL R85, R85, -INF , !P4 ;  /* 0xff80000055557808 */ /* 0x000fe20006000000 */
[----:B------:R-:W-:Y:S06]  /*11330*/  @!P5 BRA `(.L_x_11911) ;  /* 0x000000000058d947 */ /* 0x000fec0003800000 */
        /* <DEDUP_REMOVED lines=12> */
.L_x_11913:
[----:B------:R-:W-:-:S05]  /*11400*/  IMAD.U32 R136, RZ, RZ, UR46 ;  /* 0x0000002eff887e24 */ /* 0x000fca000f8e00ff */
[----:B------:R-:W-:-:S13]  /*11410*/  ISETP.NE.AND P2, PT, R136, 0x1, PT ;  /* 0x000000018800780c */ /* 0x000fda0003f45270 */
[----:B------:R-:W0:Y:S02]  /*11420*/  @P2 LDC.64 R12, c[0x0][0x9e8] ;  /* 0x00027a00ff0c2b82 */ /* 0x000e240000000a00 */
[----:B0-----:R-:W-:-:S05]  /*11430*/  @P2 IMAD.HI.U32 R12, R47, R12, RZ ;  /* 0x0000000c2f0c2227 */ /* 0x001fca00078e00ff */
[----:B------:R-:W-:-:S07]  /*11440*/  @P2 SHF.R.U32.HI R47, RZ, R13, R12 ;  /* 0x0000000dff2f2219 */ /* 0x000fce000001160c */
.L_x_11914:
[----:B------:R-:W-:Y:S05]  /*11450*/  BSYNC B2 ;  /* 0x0000000000027941 */ /* 0x000fea0003800000 */
.L_x_11912:
[----:B------:R-:W-:-:S04]  /*11460*/  IMAD R47, R47, R136, -R82 ;  /* 0x000000882f2f7224 */ /* 0x000fc800078e0a52 */
[----:B------:R-:W-:-:S05]  /*11470*/  IMAD R47, R141, -0x2, R47 ;  /* 0xfffffffe8d2f7824 */ /* 0x000fca00078e022f */
[----:B------:R-:W-:Y:S02]  /*11480*/  VIMNMX R87, R87, R47, !PT ;  /* 0x0000002f57577248 */ /* 0x000fe40007fe0100 */
[----:B------:R-:W-:-:S07]  /*11490*/  VIADDMNMX R86, R47, R136, R86, PT ;  /* 0x000000882f567246 */ /* 0x000fce0003800156 */
.L_x_11911:
[----:B------:R-:W-:Y:S02]  /*114a0*/  FMNMX.FTZ R13, R46, R5, !PT ;  /* 0x000000052e0d7209 */ /* 0x000fe40007810000 */
[C---:B------:R-:W-:Y:S02]  /*114b0*/  ISETP.GT.AND P4, PT, R87.reuse, 0x1, P1 ;  /* 0x000000015700780c */ /* 0x040fe40000f84270 */
[----:B------:R-:W-:Y:S02]  /*114c0*/  FMNMX.FTZ R13, R14, R13, !PT ;  /* 0x0000000d0e0d7209 */ /* 0x000fe40007810000 */
[C---:B------:R-:W-:Y:S02]  /*114d0*/  ISETP.GT.AND P2, PT, R87.reuse, 0x8, P1 ;  /* 0x000000085700780c */ /* 0x040fe40000f44270 */
[----:B------:R-:W-:Y:S02]  /*114e0*/  ISETP.GT.AND P3, PT, R87, 0x9, P1 ;  /* 0x000000095700780c */ /* 0x000fe40000f64270 */
[----:B------:R-:W-:-:S02]  /*114f0*/  FMNMX.FTZ R13, R24, R13, !PT ;  /* 0x0000000d180d7209 */ /* 0x000fc40007810000 */
[C---:B------:R-:W-:Y:S02]  /*11500*/  ISETP.LT.OR P4, PT, R86.reuse, 0x2, P4 ;  /* 0x000000025600780c */ /* 0x040fe40002781670 */
[C---:B------:R-:W-:Y:S02]  /*11510*/  ISETP.LT.OR P2, PT, R86.reuse, 0x9, P2 ;  /* 0x000000095600780c */ /* 0x040fe40001741670 */
[----:B------:R-:W-:Y:S02]  /*11520*/  ISETP.LT.OR P3, PT, R86, 0xa, P3 ;  /* 0x0000000a5600780c */ /* 0x000fe40001f61670 */
[----:B------:R-:W-:Y:S02]  /*11530*/  FMNMX.FTZ R13, R25, R13, !PT ;  /* 0x0000000d190d7209 */ /* 0x000fe40007810000 */
[----:B------:R-:W-:Y:S02]  /*11540*/  FSEL R19, R19, -INF , !P4 ;  /* 0xff80000013137808 */ /* 0x000fe40006000000 */
[----:B------:R-:W-:-:S02]  /*11550*/  FSEL R12, R26, -INF , !P2 ;  /* 0xff8000001a0c7808 */ /* 0x000fc40005000000 */
[----:B------:R-:W-:Y:S02]  /*11560*/  FSEL R27, R27, -INF , !P3 ;  /* 0xff8000001b1b7808 */ /* 0x000fe40005800000 */
[----:B------:R-:W-:Y:S02]  /*11570*/  FMNMX.FTZ R13, R28, R13, !PT ;  /* 0x0000000d1c0d7209 */ /* 0x000fe40007810000 */
[C---:B------:R-:W-:Y:S02]  /*11580*/  ISETP.GT.AND P4, PT, R87.reuse, 0x10, P1 ;  /* 0x000000105700780c */ /* 0x040fe40000f84270 */
        /* <DEDUP_REMOVED lines=10> */
[C---:B------:R-:W-:Y:S02]  /*11630*/  ISETP.GT.AND P4, PT, R87.reuse, 0x19, P1 ;  /* 0x000000195700780c */ /* 0x040fe40000f84270 */
[C---:B------:R-:W-:Y:S02]  /*11640*/  ISETP.GT.AND P2, PT, R87.reuse, 0x20, P1 ;  /* 0x000000205700780c */ /* 0x040fe40000f44270 */
[----:B------:R-:W-:Y:S02]  /*11650*/  ISETP.GT.AND P3, PT, R87, 0x21, P1 ;  /* 0x000000215700780c */ /* 0x000fe40000f64270 */
[----:B------:R-:W-:Y:S02]  /*11660*/  FMNMX.FTZ R13, R33, R13, !PT ;  /* 0x0000000d210d7209 */ /* 0x000fe40007810000 */
[----:B------:R-:W-:-:S02]  /*11670*/  ISETP.LT.OR P4, PT, R86, 0x1a, P4 ;  /* 0x0000001a5600780c */ /* 0x000fc40002781670 */
[C---:B------:R-:W-:Y:S02]  /*11680*/  ISETP.LT.OR P2, PT, R86.reuse, 0x21, P2 ;  /* 0x000000215600780c */ /* 0x040fe40001741670 */
[----:B------:R-:W-:Y:S02]  /*11690*/  ISETP.LT.OR P3, PT, R86, 0x22, P3 ;  /* 0x000000225600780c */ /* 0x000fe40001f61670 */
[----:B------:R-:W-:Y:S02]  /*116a0*/  FMNMX.FTZ R13, R36, R13, !PT ;  /* 0x0000000d240d7209 */ /* 0x000fe40007810000 */
[----:B------:R-:W-:Y:S02]  /*116b0*/  FSEL R35, R35, -INF , !P4 ;  /* 0xff80000023237808 */ /* 0x000fe40006000000 */
[----:B------:R-:W-:Y:S02]  /*116c0*/  FSEL R38, R38, -INF , !P2 ;  /* 0xff80000026267808 */ /* 0x000fe40005000000 */
[----:B------:R-:W-:-:S02]  /*116d0*/  FSEL R39, R39, -INF , !P3 ;  /* 0xff80000027277808 */ /* 0x000fc40005800000 */
[C---:B------:R-:W-:Y:S02]  /*116e0*/  ISETP.GT.AND P4, PT, R87.reuse, 0x28, P1 ;  /* 0x000000285700780c */ /* 0x040fe40000f84270 */
[C---:B------:R-:W-:Y:S02]  /*116f0*/  ISETP.GT.AND P2, PT, R87.reuse, 0x29, P1 ;  /* 0x000000295700780c */ /* 0x040fe40000f44270 */
[----:B------:R-:W-:Y:S02]  /*11700*/  ISETP.GT.AND P3, PT, R87, 0x30, P1 ;  /* 0x000000305700780c */ /* 0x000fe40000f64270 */
[----:B------:R-:W-:Y:S02]  /*11710*/  FMNMX.FTZ R13, R37, R13, !PT ;  /* 0x0000000d250d7209 */ /* 0x000fe40007810000 */
[C---:B------:R-:W-:Y:S02]  /*11720*/  ISETP.LT.OR P4, PT, R86.reuse, 0x29, P4 ;  /* 0x000000295600780c */ /* 0x040fe40002781670 */
[----:B------:R-:W-:-:S02]  /*11730*/  ISETP.LT.OR P2, PT, R86, 0x2a, P2 ;  /* 0x0000002a5600780c */ /* 0x000fc40001741670 */
[----:B------:R-:W-:Y:S02]  /*11740*/  ISETP.LT.OR P3, PT, R86, 0x31, P3 ;  /* 0x000000315600780c */ /* 0x000fe40001f61670 */
[----:B------:R-:W-:Y:S02]  /*11750*/  FMNMX.FTZ R13, R40, R13, !PT ;  /* 0x0000000d280d7209 */ /* 0x000fe40007810000 */
[----:B------:R-:W-:Y:S02]  /*11760*/  FSEL R42, R42, -INF , !P4 ;  /* 0xff8000002a2a7808 */ /* 0x000fe40006000000 */
[----:B------:R-:W-:Y:S02]  /*11770*/  FSEL R43, R43, -INF , !P2 ;  /* 0xff8000002b2b7808 */ /* 0x000fe40005000000 */
[----:B------:R-:W-:Y:S02]  /*11780*/  FSEL R48, R48, -INF , !P3 ;  /* 0xff80000030307808 */ /* 0x000fe40005800000 */
[----:B------:R-:W-:-:S02]  /*11790*/  ISETP.GT.AND P4, PT, R87, 0x31, P1 ;  /* 0x000000315700780c */ /* 0x000fc40000f84270 */
[C---:B------:R-:W-:Y:S02]  /*117a0*/  ISETP.GT.AND P2, PT, R87.reuse, 0x38, P1 ;  /* 0x000000385700780c */ /* 0x040fe40000f44270 */
[----:B------:R-:W-:Y:S02]  /*117b0*/  ISETP.GT.AND P3, PT, R87, 0x39, P1 ;  /* 0x000000395700780c */ /* 0x000fe40000f64270 */
[----:B------:R-:W-:Y:S02]  /*117c0*/  FMNMX.FTZ R13, R41, R13, !PT ;  /* 0x0000000d290d7209 */ /* 0x000fe40007810000 */
[C---:B------:R-:W-:Y:S02]  /*117d0*/  ISETP.LT.OR P4, PT, R86.reuse, 0x32, P4 ;  /* 0x000000325600780c */ /* 0x040fe40002781670 */
[C---:B------:R-:W-:Y:S02]  /*117e0*/  ISETP.LT.OR P2, PT, R86.reuse, 0x39, P2 ;  /* 0x000000395600780c */ /* 0x040fe40001741670 */
[----:B------:R-:W-:-:S02]  /*117f0*/  ISETP.LT.OR P3, PT, R86, 0x3a, P3 ;  /* 0x0000003a5600780c */ /* 0x000fc40001f61670 */
[----:B------:R-:W-:Y:S02]  /*11800*/  FMNMX.FTZ R13, R44, R13, !PT ;  /* 0x0000000d2c0d7209 */ /* 0x000fe40007810000 */
[----:B------:R-:W-:Y:S02]  /*11810*/  FSEL R49, R49, -INF , !P4 ;  /* 0xff80000031317808 */ /* 0x000fe40006000000 */
[----:B------:R-:W-:Y:S02]  /*11820*/  FSEL R52, R52, -INF , !P2 ;  /* 0xff80000034347808 */ /* 0x000fe40005000000 */
[----:B------:R-:W-:Y:S02]  /*11830*/  FSEL R53, R53, -INF , !P3 ;  /* 0xff80000035357808 */ /* 0x000fe40005800000 */
[----:B------:R-:W-:Y:S02]  /*11840*/  FMNMX.FTZ R13, R45, R13, !PT ;  /* 0x0000000d2d0d7209 */ /* 0x000fe40007810000 */
[----:B------:R-:W-:-:S02]  /*11850*/  LOP3.LUT R22, R22, 0xdfffffff, RZ, 0xc0, !PT ;  /* 0xdfffffff16167812 */ /* 0x000fc400078ec0ff */
[C---:B------:R-:W-:Y:S02]  /*11860*/  ISETP.GT.AND P4, PT, R87.reuse, 0x40, P1 ;  /* 0x000000405700780c */ /* 0x040fe40000f84270 */
[C---:B------:R-:W-:Y:S02]  /*11870*/  ISETP.GT.AND P2, PT, R87.reuse, 0x41, P1 ;  /* 0x000000415700780c */ /* 0x040fe40000f44270 */
[----:B------:R-:W-:Y:S02]  /*11880*/  ISETP.GT.AND P3, PT, R87, 0x48, P1 ;  /* 0x000000485700780c */ /* 0x000fe40000f64270 */
[----:B------:R-:W-:Y:S02]  /*11890*/  FMNMX.FTZ R13, R50, R13, !PT ;  /* 0x0000000d320d7209 */ /* 0x000fe40007810000 */
[----:B------:R-:W-:Y:S02]  /*118a0*/  @P0 LOP3.LUT R22, R22, 0x20000000, RZ, 0xfc, !PT ;  /* 0x2000000016160812 */ /* 0x000fe400078efcff */
[----:B------:R-:W-:-:S02]  /*118b0*/  ISETP.LT.OR P4, PT, R86, 0x41, P4 ;  /* 0x000000415600780c */ /* 0x000fc40002781670 */
[C---:B------:R-:W-:Y:S02]  /*118c0*/  ISETP.LT.OR P2, PT, R86.reuse, 0x42, P2 ;  /* 0x000000425600780c */ /* 0x040fe40001741670 */
[----:B------:R-:W-:Y:S02]  /*118d0*/  ISETP.LT.OR P3, PT, R86, 0x49, P3 ;  /* 0x000000495600780c */ /* 0x000fe40001f61670 */
[----:B------:R-:W-:Y:S02]  /*118e0*/  ISETP.GT.AND P0, PT, R87, 0x61, P1 ;  /* 0x000000615700780c */ /* 0x000fe40000f04270 */
        /* <DEDUP_REMOVED lines=11> */
[----:B------:R-:W-:Y:S02]  /*119a0*/  LOP3.LUT R22, R22, 0x7fffffff, RZ, 0xc0, !PT ;  /* 0x7fffffff16167812 */ /* 0x000fe400078ec0ff */
[----:B------:R-:W-:Y:S02]  /*119b0*/  FMNMX.FTZ R13, R55, R13, !PT ;  /* 0x0000000d370d7209 */ /* 0x000fe40007810000 */
[----:B------:R-:W-:Y:S02]  /*119c0*/  FSEL R61, R61, -INF , !P4 ;  /* 0xff8000003d3d7808 */ /* 0x000fe40006000000 */
[----:B------:R-:W-:-:S02]  /*119d0*/  FSEL R64, R64, -INF , !P2 ;  /* 0xff80000040407808 */ /* 0x000fc40005000000 */
[----:B------:R-:W-:Y:S02]  /*119e0*/  FSEL R65, R65, -INF , !P3 ;  /* 0xff80000041417808 */ /* 0x000fe40005800000 */
[C---:B------:R-:W-:Y:S02]  /*119f0*/  ISETP.GT.AND P4, PT, R87.reuse, 0x58, P1 ;  /* 0x000000585700780c */ /* 0x040fe40000f84270 */
[C---:B------:R-:W-:Y:S02]  /*11a00*/  ISETP.GT.AND P2, PT, R87.reuse, 0x59, P1 ;  /* 0x000000595700780c */ /* 0x040fe40000f44270 */
[C---:B------:R-:W-:Y:S02]  /*11a10*/  ISETP.GT.AND P3, PT, R87.reuse, 0x60, P1 ;  /* 0x000000605700780c */ /* 0x040fe40000f64270 */
[----:B------:R-:W-:Y:S02]  /*11a20*/  @P0 LOP3.LUT R22, R22, 0x80000000, RZ, 0xfc, !PT ;  /* 0x8000000016160812 */ /* 0x000fe400078efcff */
[----:B------:R-:W-:-:S02]  /*11a30*/  ISETP.GT.AND P0, PT, R87, RZ, P1 ;  /* 0x000000ff5700720c */ /* 0x000fc40000f04270 */
[----:B------:R-:W-:Y:S02]  /*11a40*/  FMNMX.FTZ R13, R58, R13, !PT ;  /* 0x0000000d3a0d7209 */ /* 0x000fe40007810000 */
[C---:B------:R-:W-:Y:S02]  /*11a50*/  ISETP.LT.OR P4, PT, R86.reuse, 0x59, P4 ;  /* 0x000000595600780c */ /* 0x040fe40002781670 */
[C---:B------:R-:W-:Y:S02]  /*11a60*/  ISETP.LT.OR P2, PT, R86.reuse, 0x5a, P2 ;  /* 0x0000005a5600780c */ /* 0x040fe40001741670 */
[----:B------:R-:W-:Y:S02]  /*11a70*/  ISETP.LT.OR P3, PT, R86, 0x61, P3 ;  /* 0x000000615600780c */ /* 0x000fe40001f61670 */
[----:B------:R-:W-:Y:S02]  /*11a80*/  FMNMX.FTZ R13, R59, R13, !PT ;  /* 0x0000000d3b0d7209 */ /* 0x000fe40007810000 */
[----:B------:R-:W-:-:S02]  /*11a90*/  FSEL R68, R68, -INF , !P4 ;  /* 0xff80000044447808 */ /* 0x000fc40006000000 */
[----:B------:R-:W-:Y:S02]  /*11aa0*/  FSEL R69, R69, -INF , !P2 ;  /* 0xff80000045457808 */ /* 0x000fe40005000000 */
[----:B------:R-:W-:Y:S02]  /*11ab0*/  FSEL R72, R72, -INF , !P3 ;  /* 0xff80000048487808 */ /* 0x000fe40005800000 */
[C---:B------:R-:W-:Y:S02]  /*11ac0*/  ISETP.GT.AND P2, PT, R87.reuse, 0x68, P1 ;  /* 0x000000685700780c */ /* 0x040fe40000f44270 */
[C---:B------:R-:W-:Y:S02]  /*11ad0*/  ISETP.GT.AND P3, PT, R87.reuse, 0x69, P1 ;  /* 0x000000695700780c */ /* 0x040fe40000f64270 */
[C---:B------:R-:W-:Y:S02]  /*11ae0*/  ISETP.GT.AND P4, PT, R87.reuse, 0x70, P1 ;  /* 0x000000705700780c */ /* 0x040fe40000f84270 */
[----:B------:R-:W-:-:S02]  /*11af0*/  ISETP.GT.AND P5, PT, R87, 0x71, P1 ;  /* 0x000000715700780c */ /* 0x000fc40000fa4270 */
[C---:B------:R-:W-:Y:S02]  /*11b00*/  ISETP.GT.AND P6, PT, R87.reuse, 0x78, P1 ;  /* 0x000000785700780c */ /* 0x040fe40000fc4270 */
[----:B------:R-:W-:Y:S02]  /*11b10*/  FMNMX.FTZ R13, R62, R13, !PT ;  /* 0x0000000d3e0d7209 */ /* 0x000fe40007810000 */
[----:B------:R-:W-:Y:S02]  /*11b20*/  LOP3.LUT R22, R22, 0xfffffff7, RZ, 0xc0, !PT ;  /* 0xfffffff716167812 */ /* 0x000fe400078ec0ff */
[----:B------:R-:W-:Y:S02]  /*11b30*/  ISETP.GT.AND P1, PT, R87, 0x79, P1 ;  /* 0x000000795700780c */ /* 0x000fe40000f24270 */
[----:B------:R-:W-:Y:S02]  /*11b40*/  FMNMX.FTZ R13, R63, R13, !PT ;  /* 0x0000000d3f0d7209 */ /* 0x000fe40007810000 */
[----:B------:R-:W-:-:S02]  /*11b50*/  @P0 LOP3.LUT R22, R22, 0x8, RZ, 0xfc, !PT ;  /* 0x0000000816160812 */ /* 0x000fc400078efcff */
[----:B------:R-:W-:Y:S02]  /*11b60*/  FMNMX.FTZ R13, R66, R13, !PT ;  /* 0x0000000d420d7209 */ /* 0x000fe40007810000 */
[C---:B------:R-:W-:Y:S02]  /*11b70*/  LOP3.LUT P0, RZ, R22.reuse, 0x80000000, RZ, 0xc0, !PT ;  /* 0x8000000016ff7812 */ /* 0x040fe4000780c0ff */
[----:B------:R-:W-:Y:S02]  /*11b80*/  LOP3.LUT R22, R22, 0xfffffffd, RZ, 0xc0, !PT ;  /* 0xfffffffd16167812 */ /* 0x000fe400078ec0ff */
[----:B------:R-:W-:Y:S02]  /*11b90*/  FMNMX.FTZ R13, R67, R13, !PT ;  /* 0x0000000d430d7209 */ /* 0x000fe40007810000 */
[----:B------:R-:W-:Y:S02]  /*11ba0*/  @P1 LOP3.LUT R22, R22, 0x2, RZ, 0xfc, !PT ;  /* 0x0000000216161812 */ /* 0x000fe400078efcff */
[----:B------:R-:W-:-:S02]  /*11bb0*/  FMNMX.FTZ R13, R70, R13, !PT ;  /* 0x0000000d460d7209 */ /* 0x000fc40007810000 */
[----:B------:R-:W-:Y:S02]  /*11bc0*/  LOP3.LUT P1, RZ, R22, 0x8, RZ, 0xc0, !PT ;  /* 0x0000000816ff7812 */ /* 0x000fe4000782c0ff */
        /* <DEDUP_REMOVED lines=9> */
[----:B------:R-:W-:Y:S02]  /*11c60*/  FMNMX.FTZ R82, R12, R82, !PT ;  /* 0x000000520c527209 */ /* 0x000fe40007810000 */
[----:B------:R-:W-:-:S02]  /*11c70*/  FMNMX.FTZ R13, R84, R13, !PT ;  /* 0x0000000d540d7209 */ /* 0x000fc40007810000 */
[----:B------:R-:W-:Y:S02]  /*11c80*/  FMNMX.FTZ R82, R27, R82, !PT ;  /* 0x000000521b527209 */ /* 0x000fe40007810000 */
[----:B------:R-:W-:Y:S02]  /*11c90*/  FMNMX.FTZ R13, R85, R13, !PT ;  /* 0x0000000d550d7209 */ /* 0x000fe40007810000 */
[----:B------:R-:W-:Y:S02]  /*11ca0*/  FMNMX.FTZ R82, R30, R82, !PT ;  /* 0x000000521e527209 */ /* 0x000fe40007810000 */
[----:B------:R-:W-:Y:S01]  /*11cb0*/  ISETP.LT.OR P0, PT, R86, 0x62, P0 ;  /* 0x000000625600780c */ /* 0x000fe20000701670 */
[----:B------:R-:W0:Y:S01]  /*11cc0*/  SHFL.BFLY PT, R26, R13, 0x2, 0x1f ;  /* 0x0c401f000d1a7f89 */ /* 0x000e2200000e0000 */
[----:B------:R-:W-:Y:S02]  /*11cd0*/  FMNMX.FTZ R82, R31, R82, !PT ;  /* 0x000000521f527209 */ /* 0x000fe40007810000 */
[----:B------:R-:W-:-:S02]  /*11ce0*/  LOP3.LUT R22, R22, 0xffffffef, RZ, 0xc0, !PT ;  /* 0xffffffef16167812 */ /* 0x000fc400078ec0ff */
[----:B------:R-:W-:Y:S02]  /*11cf0*/  FMNMX.FTZ R82, R34, R82, !PT ;  /* 0x0000005222527209 */ /* 0x000fe40007810000 */
[C---:B------:R-:W-:Y:S02]  /*11d00*/  ISETP.LT.OR P4, PT, R86.reuse, 0x71, P4 ;  /* 0x000000715600780c */ /* 0x040fe40002781670 */
[----:B------:R-:W-:Y:S02]  /*11d10*/  FMNMX.FTZ R82, R35, R82, !PT ;  /* 0x0000005223527209 */ /* 0x000fe40007810000 */
[----:B------:R-:W-:Y:S02]  /*11d20*/  ISETP.LT.OR P5, PT, R86, 0x72, P5 ;  /* 0x000000725600780c */ /* 0x000fe40002fa1670 */
[----:B------:R-:W-:Y:S02]  /*11d30*/  FMNMX.FTZ R82, R38, R82, !PT ;  /* 0x0000005226527209 */ /* 0x000fe40007810000 */
[----:B------:R-:W-:-:S02]  /*11d40*/  @P0 LOP3.LUT R22, R22, 0x10, RZ, 0xfc, !PT ;  /* 0x0000001016160812 */ /* 0x000fc400078efcff */
[----:B------:R-:W-:Y:S02]  /*11d50*/  FMNMX.FTZ R82, R39, R82, !PT ;  /* 0x0000005227527209 */ /* 0x000fe40007810000 */
[----:B------:R-:W-:Y:S02]  /*11d60*/  ISETP.LT.OR P0, PT, R86, 0x69, P2 ;  /* 0x000000695600780c */ /* 0x000fe40001701670 */
[----:B------:R-:W-:Y:S02]  /*11d70*/  FMNMX.FTZ R82, R42, R82, !PT ;  /* 0x000000522a527209 */ /* 0x000fe40007810000 */
[----:B------:R-:W-:Y:S02]  /*11d80*/  LOP3.LUT P2, RZ, R22, 0x2, RZ, 0xc0, !PT ;  /* 0x0000000216ff7812 */ /* 0x000fe4000784c0ff */
[----:B0-----:R-:W-:Y:S02]  /*11d90*/  FMNMX.FTZ R13, R13, R26, !PT ;  /* 0x0000001a0d0d7209 */ /* 0x001fe40007810000 */
[----:B------:R-:W-:-:S02]  /*11da0*/  FMNMX.FTZ R82, R43, R82, !PT ;  /* 0x000000522b527209 */ /* 0x000fc40007810000 */
[----:B------:R-:W-:Y:S01]  /*11db0*/  LOP3.LUT R22, R22, 0xfffffffb, RZ, 0xc0, !PT ;  /* 0xfffffffb16167812 */ /* 0x000fe200078ec0ff */
[----:B------:R-:W0:Y:S01]  /*11dc0*/  SHFL.BFLY PT, R26, R13, 0x1, 0x1f ;  /* 0x0c201f000d1a7f89 */ /* 0x000e2200000e0000 */
[----:B------:R-:W-:Y:S02]  /*11dd0*/  FMNMX.FTZ R82, R48, R82, !PT ;  /* 0x0000005230527209 */ /* 0x000fe40007810000 */
[----:B------:R-:W-:Y:S02]  /*11de0*/  @P0 LOP3.LUT R22, R22, 0x4, RZ, 0xfc, !PT ;  /* 0x0000000416160812 */ /* 0x000fe400078efcff */
[----:B------:R-:W-:Y:S02]  /*11df0*/  FMNMX.FTZ R82, R49, R82, !PT ;  /* 0x0000005231527209 */ /* 0x000fe40007810000 */
[----:B------:R-:W-:Y:S02]  /*11e00*/  ISETP.LT.OR P0, PT, R86, 0x6a, P3 ;  /* 0x0000006a5600780c */ /* 0x000fe40001f01670 */
[----:B------:R-:W-:-:S02]  /*11e10*/  FMNMX.FTZ R82, R52, R82, !PT ;  /* 0x0000005234527209 */ /* 0x000fc40007810000 */
[----:B------:R-:W-:Y:S02]  /*11e20*/  LOP3.LUT R22, R22, 0xbfffffff, RZ, 0xc0, !PT ;  /* 0xbfffffff16167812 */ /* 0x000fe400078ec0ff */
[----:B------:R-:W-:Y:S02]  /*11e30*/  FMNMX.FTZ R82, R53, R82, !PT ;  /* 0x0000005235527209 */ /* 0x000fe40007810000 */
[----:B------:R-:W-:Y:S02]  /*11e40*/  FSEL R78, R78, -INF , !P4 ;  /* 0xff8000004e4e7808 */ /* 0x000fe40006000000 */
[----:B------:R-:W-:Y:S02]  /*11e50*/  FMNMX.FTZ R82, R56, R82, !PT ;  /* 0x0000005238527209 */ /* 0x000fe40007810000 */
[----:B------:R-:W-:Y:S02]  /*11e60*/  ISETP.LT.OR P6, PT, R86, 0x79, P6 ;  /* 0x000000795600780c */ /* 0x000fe400037c1670 */
[----:B------:R-:W-:-:S02]  /*11e70*/  FMNMX.FTZ R82, R57, R82, !PT ;  /* 0x0000005239527209 */ /* 0x000fc40007810000 */
[----:B------:R-:W-:Y:S02]  /*11e80*/  @P0 LOP3.LUT R22, R22, 0x40000000, RZ, 0xfc, !PT ;  /* 0x4000000016160812 */ /* 0x000fe400078efcff */
[----:B0-----:R-:W-:Y:S02]  /*11e90*/  FMNMX.FTZ R13, R13, R26, !PT ;  /* 0x0000001a0d0d7209 */ /* 0x001fe40007810000 */
[----:B------:R-:W-:Y:S02]  /*11ea0*/  FMNMX.FTZ R82, R60, R82, !PT ;  /* 0x000000523c527209 */ /* 0x000fe40007810000 */
[----:B------:R-:W-:Y:S02]  /*11eb0*/  FSETP.NEU.FTZ.AND P3, PT, R13, -INF , PT ;  /* 0xff8000000d00780b */ /* 0x000fe40003f7d000 */
[----:B------:R-:W-:Y:S02]  /*11ec0*/  FMNMX.FTZ R82, R61, R82, !PT ;  /* 0x000000523d527209 */ /* 0x000fe40007810000 */
[----:B------:R-:W-:-:S02]  /*11ed0*/  FSEL R26, R13, RZ, P3 ;  /* 0x000000ff0d1a7208 */ /* 0x000fc40001800000 */
[----:B------:R-:W-:Y:S02]  /*11ee0*/  FMNMX.FTZ R82, R64, R82, !PT ;  /* 0x0000005240527209 */ /* 0x000fe40007810000 */
[----:B------:R-:W-:Y:S01]  /*11ef0*/  LOP3.LUT P0, RZ, R22, 0x10, RZ, 0xc0, !PT ;  /* 0x0000001016ff7812 */ /* 0x000fe2000780c0ff */
[----:B------:R-:W-:-:S01]  /*11f00*/  FADD.FTZ R5, -R26, R5 ;  /* 0x000000051a057221 */ /* 0x000fc20000010100 */
[----:B------:R-:W-:Y:S01]  /*11f10*/  FMNMX.FTZ R82, R65, R82, !PT ;  /* 0x0000005241527209 */ /* 0x000fe20007810000 */
[----:B------:R-:W-:Y:S01]  /*11f20*/  IMAD.U32 R26, RZ, RZ, UR45 ;  /* 0x0000002dff1a7e24 */ /* 0x000fe2000f8e00ff */
[----:B------:R-:W-:Y:S02]  /*11f30*/  FSEL R73, R73, -INF , !P0 ;  /* 0xff80000049497808 */ /* 0x000fe40004000000 */
[----:B------:R-:W-:Y:S01]  /*11f40*/  FMNMX.FTZ R82, R68, R82, !PT ;  /* 0x0000005244527209 */ /* 0x000fe20007810000 */
[-C--:B------:R-:W-:Y:S01]  /*11f50*/  FFMA.FTZ R47, R13, R26.reuse, -8 ;  /* 0xc10000000d2f7423 */ /* 0x080fe2000001001a */
[----:B------:R-:W-:Y:S01]  /*11f60*/  LOP3.LUT P0, RZ, R22, 0x40000000, RZ, 0xc0, !PT ;  /* 0x4000000016ff7812 */ /* 0x000fe2000780c0ff */
[----:B------:R-:W-:Y:S01]  /*11f70*/  FMUL.FTZ R5, R5, R26 ;  /* 0x0000001a05057220 */ /* 0x000fe20000410000 */
[----:B------:R-:W-:-:S02]  /*11f80*/  FMNMX.FTZ R82, R69, R82, !PT ;  /* 0x0000005245527209 */ /* 0x000fc40007810000 */
[----:B------:R-:W-:Y:S02]  /*11f90*/  FSEL R47, R47, RZ, P3 ;  /* 0x000000ff2f2f7208 */ /* 0x000fe40001800000 */
[----:B------:R-:W-:Y:S01]  /*11fa0*/  LOP3.LUT P3, RZ, R22, 0x4, RZ, 0xc0, !PT ;  /* 0x0000000416ff7812 */ /* 0x000fe2000786c0ff */
[----:B------:R-:W-:Y:S01]  /*11fb0*/  MUFU.EX2 R5, R5 ;  /* 0x0000000500057308 */ /* 0x000fe20000000800 */
[----:B------:R-:W-:Y:S01]  /*11fc0*/  FMNMX.FTZ R82, R72, R82, !PT ;  /* 0x0000005248527209 */ /* 0x000fe20007810000 */
        /* <DEDUP_REMOVED lines=13> */
[----:B------:R-:W-:Y:S01]  /*120a0*/  ISETP.LT.OR P2, PT, R86, 0x7a, P2 ;  /* 0x0000007a5600780c */ /* 0x000fe20001741670 */
        /* <DEDUP_REMOVED lines=30> */
[----:B------:R-:W-:Y:S01]  /*12290*/  FFMA.FTZ R47, R85, R26, -R47 ;  /* 0x0000001a552f7223 */ /* 0x000fe2000001082f */
[----:B------:R-:W-:Y:S01]  /*122a0*/  MUFU.EX2 R86, R44 ;  /* 0x0000002c00567308 */ /* 0x000fe20000000800 */
[----:B------:R-:W0:Y:S01]  /*122b0*/  SHFL.BFLY PT, R85, R82, 0x2, 0x1f ;  /* 0x0c401f0052557f89 */ /* 0x000e2200000e0000 */
[----:B------:R-:W-:-:S06]  /*122c0*/  LOP3.LUT P0, RZ, R22, 0x20000000, RZ, 0xc0, !PT ;  /* 0x2000000016ff7812 */ /* 0x000fcc000780c0ff */
[----:B------:R-:W1:Y:S08]  /*122d0*/  MUFU.EX2 R46, R46 ;  /* 0x0000002e002e7308 */ /* 0x000e700000000800 */
[----:B------:R-:W2:Y:S08]  /*122e0*/  MUFU.EX2 R14, R14 ;  /* 0x0000000e000e7308 */ /* 0x000eb00000000800 */
[----:B------:R-:W-:Y:S01]  /*122f0*/  MUFU.EX2 R24, R24 ;  /* 0x0000001800187308 */ /* 0x000fe20000000800 */
[----:B0-----:R-:W-:Y:S01]  /*12300*/  FMNMX.FTZ R85, R82, R85, !PT ;  /* 0x0000005552557209 */ /* 0x001fe20007810000 */
[----:B-1----:R-:W-:-:S04]  /*12310*/  FFMA.FTZ R4, R5, R4, R46 ;  /* 0x0000000405047223 */ /* 0x002fc8000001002e */
[----:B------:R-:W0:Y:S02]  /*12320*/  SHFL.BFLY PT, R44, R85, 0x1, 0x1f ;  /* 0x0c201f00552c7f89 */ /* 0x000e2400000e0000 */
[----:B------:R-:W-:Y:S01]  /*12330*/  MUFU.EX2 R25, R25 ;  /* 0x0000001900197308 */ /* 0x000fe20000000800 */
[----:B--2---:R-:W-:-:S07]  /*12340*/  FADD.FTZ R4, R14, R4 ;  /* 0x000000040e047221 */ /* 0x004fce0000010000 */
[----:B------:R-:W-:Y:S08]  /*12350*/  MUFU.EX2 R28, R28 ;  /* 0x0000001c001c7308 */ /* 0x000ff00000000800 */
[----:B------:R-:W-:Y:S01]  /*12360*/  MUFU.EX2 R29, R29 ;  /* 0x0000001d001d7308 */ /* 0x000fe20000000800 */
[----:B0-----:R-:W-:-:S07]  /*12370*/  FMNMX.FTZ R44, R85, R44, !PT ;  /* 0x0000002c552c7209 */ /* 0x001fce0007810000 */
[----:B------:R-:W-:Y:S01]  /*12380*/  MUFU.EX2 R32, R32 ;  /* 0x0000002000207308 */ /* 0x000fe20000000800 */
[----:B------:R-:W-:-:S04]  /*12390*/  FSETP.NEU.FTZ.AND P1, PT, R44, -INF , PT ;  /* 0xff8000002c00780b */ /* 0x000fc80003f3d000 */
[----:B------:R-:W-:-:S03]  /*123a0*/  FSEL R82, R44, RZ, P1 ;  /* 0x000000ff2c527208 */ /* 0x000fc60000800000 */
[----:B------:R-:W-:Y:S02]  /*123b0*/  MUFU.EX2 R33, R33 ;  /* 0x0000002100217308 */ /* 0x000fe40000000800 */
[----:B------:R-:W-:-:S01]  /*123c0*/  FADD.FTZ R10, -R82, R10 ;  /* 0x0000000a520a7221 */ /* 0x000fc20000010100 */
[----:B------:R-:W-:-:S03]  /*123d0*/  FFMA.FTZ R82, R44, R26, -8 ;  /* 0xc10000002c527423 */ /* 0x000fc6000001001a */
[----:B------:R-:W-:Y:S02]  /*123e0*/  FMUL.FTZ R10, R10, R26 ;  /* 0x0000001a0a0a7220 */ /* 0x000fe40000410000 */
[----:B------:R-:W-:Y:S01]  /*123f0*/  MUFU.EX2 R36, R36 ;  /* 0x0000002400247308 */ /* 0x000fe20000000800 */
[----:B------:R-:W-:-:S05]  /*12400*/  FSEL R85, R82, RZ, P1 ;  /* 0x000000ff52557208 */ /* 0x000fca0000800000 */
        /* <DEDUP_REMOVED lines=36> */
[----:B------:R-:W-:Y:S01]  /*12650*/  FADD.FTZ R3, R24, R4 ;  /* 0x0000000418037221 */ /* 0x000fe20000010000 */
[----:B------:R-:W-:-:S01]  /*12660*/  FFMA.FTZ R79, R79, R26, -R85 ;  /* 0x0000001a4f4f7223 */ /* 0x000fc20000010855 */
[-CC-:B------:R-:W-:Y:S01]  /*12670*/  FFMA.FTZ R21, R21, R26.reuse, -R85.reuse ;  /* 0x0000001a15157223 */ /* 0x180fe20000010855 */
[----:B------:R-:W-:-:S01]  /*12680*/  FFMA.FTZ R83, R83, R26, -R85 ;  /* 0x0000001a53537223 */ /* 0x000fc20000010855 */
        /* <DEDUP_REMOVED lines=111> */
.L_x_11915:
[----:B------:R-:W2:Y:S01]  /*12d80*/  LDL R82, [R1+0x38] ;  /* 0x0000380001527983 */ /* 0x000ea20000100800 */
[----:B------:R-:W-:Y:S01]  /*12d90*/  VIADD R152, R152, 0x19c60 ;  /* 0x00019c6098987836 */ /* 0x000fe20000000000 */
[----:B------:R-:W-:Y:S02]  /*12da0*/  F2FP.SATFINITE.E4M3.F32.PACK_AB_MERGE_C R24, R25, R24, RZ ;  /* 0x000000181918723e */ /* 0x000fe400048070ff */
[----:B------:R-:W-:Y:S02]  /*12db0*/  F2FP.SATFINITE.E4M3.F32.PACK_AB_MERGE_C R12, R27, R12, RZ ;  /* 0x0000000c1b0c723e */ /* 0x000fe400048070ff */
[----:B------:R-:W-:Y:S02]  /*12dc0*/  F2FP.SATFINITE.E4M3.F32.PACK_AB_MERGE_C R32, R33, R32, RZ ;  /* 0x000000202120723e */ /* 0x000fe400048070ff */
[----:B------:R-:W-:Y:S02]  /*12dd0*/  F2FP.SATFINITE.E4M3.F32.PACK_AB_MERGE_C R34, R35, R34, RZ ;  /* 0x000000222322723e */ /* 0x000fe400048070ff */
[----:B------:R-:W-:-:S02]  /*12de0*/  F2FP.SATFINITE.E4M3.F32.PACK_AB_MERGE_C R40, R41, R40, RZ ;  /* 0x000000282928723e */ /* 0x000fc400048070ff */
[----:B------:R-:W-:Y:S02]  /*12df0*/  F2FP.SATFINITE.E4M3.F32.PACK_AB_MERGE_C R42, R43, R42, RZ ;  /* 0x0000002a2b2a723e */ /* 0x000fe400048070ff */
[----:B------:R-:W-:Y:S02]  /*12e00*/  F2FP.SATFINITE.E4M3.F32.PACK_AB_MERGE_C R50, R51, R50, RZ ;  /* 0x000000323332723e */ /* 0x000fe400048070ff */
[----:B------:R-:W-:Y:S02]  /*12e10*/  F2FP.SATFINITE.E4M3.F32.PACK_AB_MERGE_C R52, R53, R52, RZ ;  /* 0x000000343534723e */ /* 0x000fe400048070ff */
[----:B------:R-:W-:Y:S02]  /*12e20*/  F2FP.SATFINITE.E4M3.F32.PACK_AB_MERGE_C R58, R59, R58, RZ ;  /* 0x0000003a3b3a723e */ /* 0x000fe400048070ff */
[----:B------:R-:W-:Y:S02]  /*12e30*/  PRMT R152, R140, 0x654, R152 ;  /* 0x000006548c987816 */ /* 0x000fe40000000098 */
[----:B------:R-:W-:-:S02]  /*12e40*/  F2FP.SATFINITE.E4M3.F32.PACK_AB_MERGE_C R24, R14, R46, R24 ;  /* 0x0000002e0e18723e */ /* 0x000fc40004807018 */
[----:B------:R-:W-:Y:S01]  /*12e50*/  F2FP.SATFINITE.E4M3.F32.PACK_AB_MERGE_C R12, R19, R15, R12 ;  /* 0x0000000f130c723e */ /* 0x000fe2000480700c */
[----:B------:R0:W-:Y:S01]  /*12e60*/  SYNCS.ARRIVE.TRANS64.RED.A1T0 RZ, [R152+URZ], RZ ;  /* 0x000000ff98ff79a7 */ /* 0x0001e2000810043f */
[----:B------:R-:W-:Y:S02]  /*12e70*/  F2FP.SATFINITE.E4M3.F32.PACK_AB_MERGE_C R32, R29, R28, R32 ;  /* 0x0000001c1d20723e */ /* 0x000fe40004807020 */
[----:B------:R-:W-:Y:S02]  /*12e80*/  F2FP.SATFINITE.E4M3.F32.PACK_AB_MERGE_C R34, R31, R30, R34 ;  /* 0x0000001e1f22723e */ /* 0x000fe40004807022 */
[----:B------:R-:W-:Y:S02]  /*12e90*/  F2FP.SATFINITE.E4M3.F32.PACK_AB_MERGE_C R40, R37, R36, R40 ;  /* 0x000000242528723e */ /* 0x000fe40004807028 */
[----:B------:R-:W-:Y:S02]  /*12ea0*/  F2FP.SATFINITE.E4M3.F32.PACK_AB_MERGE_C R42, R39, R38, R42 ;  /* 0x00000026272a723e */ /* 0x000fe4000480702a */
[----:B------:R-:W-:-:S02]  /*12eb0*/  F2FP.SATFINITE.E4M3.F32.PACK_AB_MERGE_C R50, R45, R86, R50 ;  /* 0x000000562d32723e */ /* 0x000fc40004807032 */
[----:B------:R-:W-:Y:S02]  /*12ec0*/  F2FP.SATFINITE.E4M3.F32.PACK_AB_MERGE_C R52, R49, R48, R52 ;  /* 0x000000303134723e */ /* 0x000fe40004807034 */
[----:B------:R-:W-:Y:S02]  /*12ed0*/  F2FP.SATFINITE.E4M3.F32.PACK_AB_MERGE_C R58, R55, R54, R58 ;  /* 0x00000036373a723e */ /* 0x000fe4000480703a */
[----:B------:R-:W-:Y:S02]  /*12ee0*/  F2FP.SATFINITE.E4M3.F32.PACK_AB_MERGE_C R60, R61, R60, RZ ;  /* 0x0000003c3d3c723e */ /* 0x000fe400048070ff */
[----:B------:R-:W-:Y:S02]  /*12ef0*/  F2FP.SATFINITE.E4M3.F32.PACK_AB_MERGE_C R66, R67, R66, RZ ;  /* 0x000000424342723e */ /* 0x000fe400048070ff */
[----:B------:R-:W-:Y:S02]  /*12f00*/  F2FP.SATFINITE.E4M3.F32.PACK_AB_MERGE_C R68, R69, R68, RZ ;  /* 0x000000444544723e */ /* 0x000fe400048070ff */
[----:B------:R-:W-:-:S02]  /*12f10*/  F2FP.SATFINITE.E4M3.F32.PACK_AB_MERGE_C R76, R77, R76, RZ ;  /* 0x0000004c4d4c723e */ /* 0x000fc400048070ff */
[----:B------:R-:W-:Y:S02]  /*12f20*/  F2FP.SATFINITE.E4M3.F32.PACK_AB_MERGE_C R74, R75, R74, RZ ;  /* 0x0000004a4b4a723e */ /* 0x000fe400048070ff */
[----:B------:R-:W-:Y:S02]  /*12f30*/  F2FP.SATFINITE.E4M3.F32.PACK_AB_MERGE_C R47, R47, R84, RZ ;  /* 0x000000542f2f723e */ /* 0x000fe400048070ff */
        /* <DEDUP_REMOVED lines=62> */
[----:B------:R-:W-:-:S02]  /*13320*/  IMAD.MOV.U32 R150, RZ, RZ, R32 ;  /* 0x000000ffff967224 */ /* 0x000fc400078e0020 */
[----:B------:R-:W-:Y:S02]  /*13330*/  IMAD.MOV.U32 R151, RZ, RZ, R34 ;  /* 0x000000ffff977224 */ /* 0x000fe400078e0022 */
[----:B------:R-:W-:Y:S02]  /*13340*/  IMAD.MOV.U32 R144, RZ, RZ, R40 ;  /* 0x000000ffff907224 */ /* 0x000fe400078e0028 */
[----:B------:R-:W-:Y:S02]  /*13350*/  IMAD.MOV.U32 R145, RZ, RZ, R42 ;  /* 0x000000ffff917224 */ /* 0x000fe400078e002a */
[----:B------:R-:W-:Y:S02]  /*13360*/  IMAD.MOV.U32 R146, RZ, RZ, R50 ;  /* 0x000000ffff927224 */ /* 0x000fe400078e0032 */
[----:B------:R-:W-:Y:S02]  /*13370*/  IMAD.MOV.U32 R147, RZ, RZ, R52 ;  /* 0x000000ffff937224 */ /* 0x000fe400078e0034 */
[----:B------:R-:W-:Y:S01]  /*13380*/  IMAD.MOV.U32 R140, RZ, RZ, R58 ;  /* 0x000000ffff8c7224 */ /* 0x000fe200078e003a */
[C---:B--2---:R-:W-:Y:S01]  /*13390*/  ISETP.GT.AND P1, PT, R0.reuse, R82, PT ;  /* 0x000000520000720c */ /* 0x044fe20003f24270 */
[----:B------:R-:W-:-:S12]  /*133a0*/  VIADD R0, R0, 0xffffffff ;  /* 0xffffffff00007836 */ /* 0x000fd80000000000 */
[----:B0-----:R-:W-:Y:S05]  /*133b0*/  @P1 BRA `(.L_x_11916) ;  /* 0xffffffc800201947 */ /* 0x001fea000383ffff */
[----:B------:R-:W-:Y:S05]  /*133c0*/  BSYNC B0 ;  /* 0x0000000000007941 */ /* 0x000fea0003800000 */
.L_x_11895:
[----:B------:R-:W-:Y:S02]  /*133d0*/  IMAD.MOV.U32 R10, RZ, RZ, R44 ;  /* 0x000000ffff0a7224 */ /* 0x000fe400078e002c */
[----:B------:R-:W-:Y:S02]  /*133e0*/  IMAD.MOV.U32 R5, RZ, RZ, R13 ;  /* 0x000000ffff057224 */ /* 0x000fe400078e000d */
[----:B------:R-:W-:Y:S02]  /*133f0*/  IMAD.MOV.U32 R19, RZ, RZ, R11 ;  /* 0x000000ffff137224 */ /* 0x000fe400078e000b */
[----:B------:R-:W-:-:S07]  /*13400*/  IMAD.MOV.U32 R156, RZ, RZ, R20 ;  /* 0x000000ffff9c7224 */ /* 0x000fce00078e0014 */
.L_x_11894:
[----:B------:R-:W-:Y:S05]  /*13410*/  BSYNC B1 ;  /* 0x0000000000017941 */ /* 0x000fea0003800000 */
.L_x_11893:
[----:B------:R-:W2:Y:S01]  /*13420*/  LDL R11, [R1+0x2c] ;  /* 0x00002c00010b7983 */ /* 0x000ea20000100800 */
[----:B------:R-:W0:Y:S03]  /*13430*/  LDC R12, c[0x0][0x448] ;  /* 0x00011200ff0c7b82 */ /* 0x000e260000000800 */
[----:B------:R-:W3:Y:S01]  /*13440*/  LDL R14, [R1+0x8] ;  /* 0x00000800010e7983 */ /* 0x000ee20000100800 */
[----:B------:R-:W-:Y:S01]  /*13450*/  LOP3.LUT R22, R22, 0xffffffdf, RZ, 0xc0, !PT ;  /* 0xffffffdf16167812 */ /* 0x000fe200078ec0ff */
[----:B------:R-:W-:-:S03]  /*13460*/  ULDC UR4, c[0x0][0x9dc] ;  /* 0x0002770000047ab9 */ /* 0x000fc60000000800 */
[----:B------:R-:W1:Y:S01]  /*13470*/  LDC R15, c[0x0][0x9e4] ;  /* 0x00027900ff0f7b82 */ /* 0x000e620000000800 */
[----:B0-----:R-:W-:-:S13]  /*13480*/  ISETP.NE.AND P1, PT, R12, 0x1, PT ;  /* 0x000000010c00780c */ /* 0x001fda0003f25270 */
[----:B------:R-:W0:Y:S01]  /*13490*/  @P1 LDC R12, c[0x0][0x44c] ;  /* 0x00011300ff0c1b82 */ /* 0x000e220000000800 */
[----:B------:R-:W-:-:S04]  /*134a0*/  @P1 LOP3.LUT R22, R22, 0x20, RZ, 0xfc, !PT ;  /* 0x0000002016161812 */ /* 0x000fc800078efcff */
[----:B------:R-:W-:-:S03]  /*134b0*/  LOP3.LUT R22, R22, 0xffffffbf, RZ, 0xc0, !PT ;  /* 0xffffffbf16167812 */ /* 0x000fc600078ec0ff */
[----:B------:R-:W4:Y:S01]  /*134c0*/  @P1 LDC R13, c[0x0][0x450] ;  /* 0x00011400ff0d1b82 */ /* 0x000f220000000800 */
[----:B--2---:R-:W-:-:S04]  /*134d0*/  VIADD R11, R11, 0xbf ;  /* 0x000000bf0b0b7836 */ /* 0x004fc80000000000 */
[----:B0-----:R-:W-:Y:S01]  /*134e0*/  @P1 IMAD.HI.U32 R12, R11, R12, RZ ;  /* 0x0000000c0b0c1227 */ /* 0x001fe200078e00ff */
[----:B---3--:R-:W-:-:S04]  /*134f0*/  IADD3 R14, R14, 0x1, -R157 ;  /* 0x000000010e0e7810 */ /* 0x008fc80007ffe89d */
[----:B----4-:R-:W-:Y:S02]  /*13500*/  @P1 SHF.R.U32.HI R11, RZ, R13, R12 ;  /* 0x0000000dff0b1219 */ /* 0x010fe4000001160c */
        /* <DEDUP_REMOVED lines=15> */
.L_x_11919:
[----:B------:R-:W-:-:S13]  /*13600*/  ISETP.NE.AND P1, PT, R15, 0x1, PT ;  /* 0x000000010f00780c */ /* 0x000fda0003f25270 */
[----:B------:R-:W0:Y:S02]  /*13610*/  @P1 LDC.64 R12, c[0x0][0x9e8] ;  /* 0x00027a00ff0c1b82 */ /* 0x000e240000000a00 */
[----:B0-----:R-:W-:-:S05]  /*13620*/  @P1 IMAD.HI.U32 R12, R11, R12, RZ ;  /* 0x0000000c0b0c1227 */ /* 0x001fca00078e00ff */
[----:B------:R-:W-:-:S07]  /*13630*/  @P1 SHF.R.U32.HI R11, RZ, R13, R12 ;  /* 0x0000000dff0b1219 */ /* 0x000fce000001160c */
.L_x_11920:
[----:B------:R-:W-:Y:S05]  /*13640*/  BSYNC B0 ;  /* 0x0000000000007941 */ /* 0x000fea0003800000 */
.L_x_11918:
[----:B------:R-:W-:-:S05]  /*13650*/  IMAD R11, R11, R15, RZ ;  /* 0x0000000f0b0b7224 */ /* 0x000fca00078e02ff */
[----:B------:R-:W-:-:S07]  /*13660*/  VIMNMX R14, R14, R11, !PT ;  /* 0x0000000b0e0e7248 */ /* 0x000fce0007fe0100 */
.L_x_11917:
[----:B------:R-:W2:Y:S01]  /*13670*/  LDL R12, [R1+0x4c] ;  /* 0x00004c00010c7983 */ /* 0x000ea20000100800 */
[----:B------:R-:W-:Y:S01]  /*13680*/  VIADD R14, R14, 0x7f ;  /* 0x0000007f0e0e7836 */ /* 0x000fe20000000000 */
[----:B------:R-:W-:Y:S04]  /*13690*/  BSSY B0, `(.L_x_11921) ;  /* 0x0000265000007945 */ /* 0x000fe80003800000 */
[----:B------:R-:W-:-:S04]  /*136a0*/  SHF.R.S32.HI R11, RZ, 0x1f, R14 ;  /* 0x0000001fff0b7819 */ /* 0x000fc8000001140e */
[----:B------:R-:W-:-:S04]  /*136b0*/  LEA.HI R11, R11, R14, RZ, 0x7 ;  /* 0x0000000e0b0b7211 */ /* 0x000fc800078f38ff */
[----:B------:R-:W-:-:S04]  /*136c0*/  SHF.R.S32.HI R11, RZ, 0x7, R11 ;  /* 0x00000007ff0b7819 */ /* 0x000fc8000001140b */
[----:B--2---:R-:W-:-:S04]  /*136d0*/  VIMNMX R152, R12, R11, !PT ;  /* 0x0000000b0c987248 */ /* 0x004fc80007fe0100 */
[----:B------:R-:W-:-:S13]  /*136e0*/  ISETP.GE.AND P1, PT, R0, R152, PT ;  /* 0x000000980000720c */ /* 0x000fda0003f26270 */
[----:B------:R-:W-:Y:S05]  /*136f0*/  @!P1 BRA `(.L_x_11922) ;  /* 0x0000002400789947 */ /* 0x000fea0003800000 */
[----:B------:R-:W-:Y:S01]  /*13700*/  BSSY B1, `(.L_x_11922) ;  /* 0x000025d000017945 */ /* 0x000fe20003800000 */
[----:B------:R-:W-:Y:S02]  /*13710*/  IMAD.MOV.U32 R11, RZ, RZ, R10 ;  /* 0x000000ffff0b7224 */ /* 0x000fe400078e000a */
[----:B------:R-:W-:Y:S02]  /*13720*/  IMAD.MOV.U32 R14, RZ, RZ, R5 ;  /* 0x000000ffff0e7224 */ /* 0x000fe400078e0005 */
[----:B------:R-:W-:Y:S02]  /*13730*/  IMAD.MOV.U32 R13, RZ, RZ, R156 ;  /* 0x000000ffff0d7224 */ /* 0x000fe400078e009c */
[----:B------:R-:W-:-:S07]  /*13740*/  IMAD.MOV.U32 R12, RZ, RZ, R19 ;  /* 0x000000ffff0c7224 */ /* 0x000fce00078e0013 */
.L_x_11935:
[----:B------:R-:W-:-:S05]  /*13750*/  VIADD R5, R12, 0x1 ;  /* 0x000000010c057836 */ /* 0x000fca0000000000 */
[----:B------:R-:W-:-:S04]  /*13760*/  ISETP.NE.AND P1, PT, R5, 0x2, PT ;  /* 0x000000020500780c */ /* 0x000fc80003f25270 */
[----:B------:R-:W-:Y:S02]  /*13770*/  SEL R5, R5, RZ, P1 ;  /* 0x000000ff05057207 */ /* 0x000fe40000800000 */
[----:B------:R-:W-:-:S03]  /*13780*/  SEL R156, RZ, 0x1, P1 ;  /* 0x00000001ff9c7807 */ /* 0x000fc60000800000 */
[----:B------:R-:W-:Y:S01]  /*13790*/  IMAD.MOV.U32 R19, RZ, RZ, R5 ;  /* 0x000000ffff137224 */ /* 0x000fe200078e0005 */
[----:B------:R-:W-:Y:S01]  /*137a0*/  LOP3.LUT R156, R13, R156, RZ, 0x3c, !PT ;  /* 0x0000009c0d9c7212 */ /* 0x000fe200078e3cff */
[----:B------:R-:W-:Y:S06]  /*137b0*/  @!P0 BRA `(.L_x_11923) ;  /* 0x0000000000048947 */ /* 0x000fec0003800000 */
[----:B------:R-:W-:Y:S01]  /*137c0*/  BPT.TRAP 0x1 ;  /* 0x000000040000795c */ /* 0x000fe20000300000 */
.L_x_11923:
[----:B------:R-:W-:Y:S01]  /*137d0*/  IMAD R10, R19, 0x8, R18 ;  /* 0x00000008130a7824 */ /* 0x000fe200078e0212 */
[----:B------:R-:W-:-:S04]  /*137e0*/  SHF.L.U32 R15, R156, 0x1f, RZ ;  /* 0x0000001f9c0f7819 */ /* 0x000fc800000006ff */
[----:B------:R0:W1:Y:S01]  /*137f0*/  SYNCS.PHASECHK.TRANS64.TRYWAIT P1, [R10+URZ+0x19c30], R15 ;  /* 0x019c300f0a0075a7 */ /* 0x000062000802017f */
[----:B------:R-:W-:Y:S05]  /*13800*/  @!P0 BRA `(.L_x_11924) ;  /* 0x0000000000048947 */ /* 0x000fea0003800000 */
[----:B------:R-:W-:Y:S01]  /*13810*/  BPT.TRAP 0x1 ;  /* 0x000000040000795c */ /* 0x000fe20000300000 */
.L_x_11924:
[----:B------:R-:W-:Y:S01]  /*13820*/  BSSY B2, `(.L_x_11925) ;  /* 0x0000006000027945 */ /* 0x000fe20003800000 */
[----:B------:R-:W-:Y:S02]  /*13830*/  IMAD R24, R19, 0x300, R153 ;  /* 0x0000030013187824 */ /* 0x000fe400078e0299 */
[----:B------:R-:W-:Y:S01]  /*13840*/  IMAD.MOV.U32 R25, RZ, RZ, -0x3ffffff0 ;  /* 0xc0000010ff197424 */ /* 0x000fe200078e00ff */
[----:B-1----:R-:W-:Y:S06]  /*13850*/  @P1 BRA `(.L_x_11926) ;  /* 0x0000000000081947 */ /* 0x002fec0003800000 */
[----:B------:R-:W1:Y:S02]  /*13860*/  SYNCS.PHASECHK.TRANS64.TRYWAIT P1, [R10+URZ+0x19c30], R15 ;  /* 0x019c300f0a0075a7 */ /* 0x000e64000802017f */
[----:B-1----:R-:W-:Y:S05]  /*13870*/  @!P1 BRA `(.L_x_11927) ;  /* 0x0000010c00a89947 */ /* 0x002fea0003800000 */
.L_x_11926:
[----:B------:R-:W-:Y:S05]  /*13880*/  BSYNC B2 ;  /* 0x0000000000027941 */ /* 0x000fea0003800000 */
.L_x_11925:
[C---:B------:R-:W-:Y:S01]  /*13890*/  VIADD R20, R24.reuse, 0x100 ;  /* 0x0000010018147836 */ /* 0x040fe20000000000 */
[C---:B------:R-:W-:Y:S01]  /*138a0*/  R2UR UR6, R24.reuse ;  /* 0x00000000180672ca */ /* 0x040fe200000e0000 */
[----:B------:R-:W-:Y:S01]  /*138b0*/  IMAD.MOV.U32 R21, RZ, RZ, -0x3ffffff0 ;  /* 0xc0000010ff157424 */ /* 0x000fe200078e00ff */
[----:B------:R-:W-:Y:S01]  /*138c0*/  R2UR UR7, R25 ;  /* 0x00000000190772ca */ /* 0x000fe200000e0000 */
[----:B------:R-:W-:Y:S01]  /*138d0*/  VIADD R24, R24, 0x200 ;  /* 0x0000020018187836 */ /* 0x000fe20000000000 */
[----:B------:R-:W-:Y:S02]  /*138e0*/  R2UR UR10, R20 ;  /* 0x00000000140a72ca */ /* 0x000fe400000e0000 */
[----:B------:R-:W-:Y:S02]  /*138f0*/  R2UR UR11, R21 ;  /* 0x00000000150b72ca */ /* 0x000fe400000e0000 */
[----:B------:R-:W2:Y:S01]  /*13900*/  LDL.64 R20, [R1] ;  /* 0x0000000001147983 */ /* 0x000ea20000100a00 */
[----:B------:R-:W-:Y:S01]  /*13910*/  R2UR UR4, R6 ;  /* 0x00000000060472ca */ /* 0x000fe200000e0000 */
[----:B------:R-:W-:Y:S01]  /*13920*/  IMAD.MOV.U32 R25, RZ, RZ, -0x3ffffff0 ;  /* 0xc0000010ff197424 */ /* 0x000fe200078e00ff */
[----:B------:R-:W-:-:S02]  /*13930*/  R2UR UR5, R7 ;  /* 0x00000000070572ca */ /* 0x000fc400000e0000 */
[----:B------:R-:W-:Y:S02]  /*13940*/  R2UR UR14, R24 ;  /* 0x00000000180e72ca */ /* 0x000fe400000e0000 */
[----:B------:R-:W-:Y:S02]  /*13950*/  R2UR UR15, R25 ;  /* 0x00000000190f72ca */ /* 0x000fe400000e0000 */
[----:B------:R-:W-:-:S07]  /*13960*/  WARPGROUP.ARRIVE ;  /* 0x00000000000079c5 */ /* 0x000fce0000000000 */
[----:B------:R-:W-:Y:S01]  /*13970*/  QGMMA.64x128x32.F32.E4M3.E4M3 R24, gdesc[UR4], RZ, !UPT, gsb0 ;  /* 0x01e00000041879f3 */ /* 0x000fe2000c0008ff */
[----:B------:R-:W-:Y:S02]  /*13980*/  R2UR UR12, R8 ;  /* 0x00000000080c72ca */ /* 0x000fe400000e0000 */
[----:B------:R-:W-:Y:S01]  /*13990*/  R2UR UR13, R9 ;  /* 0x00000000090d72ca */ /* 0x000fe200000e0000 */
[----:B------:R-:W-:Y:S02]  /*139a0*/  WARPGROUP.DEPBAR.LE gsb0, 0x0 ;  /* 0x00008000000079c5 */ /* 0x000fe40000010000 */
        /* <DEDUP_REMOVED lines=10> */
.L_x_11928:
[----:B01----:R-:W-:Y:S01]  /*13a50*/  SHF.L.U32 R10, R13, 0x1f, RZ ;  /* 0x0000001f0d0a7819 */ /* 0x003fe200000006ff */
[----:B------:R-:W-:-:S04]  /*13a60*/  IMAD R15, R12, 0x8, R18 ;  /* 0x000000080c0f7824 */ /* 0x000fc800078e0212 */
[----:B------:R0:W1:Y:S01]  /*13a70*/  SYNCS.PHASECHK.TRANS64.TRYWAIT P1, [R15+URZ+0x19c50], R10 ;  /* 0x019c500a0f0075a7 */ /* 0x000062000802017f */
[----:B------:R-:W-:Y:S05]  /*13a80*/  @!P0 BRA `(.L_x_11929) ;  /* 0x0000000000048947 */ /* 0x000fea0003800000 */
[----:B------:R-:W-:Y:S01]  /*13a90*/  BPT.TRAP 0x1 ;  /* 0x000000040000795c */ /* 0x000fe20000300000 */
.L_x_11929:
[----:B------:R-:W-:Y:S04]  /*13aa0*/  BSSY B2, `(.L_x_11930) ;  /* 0x0000004000027945 */ /* 0x000fe80003800000 */
[----:B-1----:R-:W-:Y:S05]  /*13ab0*/  @P1 BRA `(.L_x_11931) ;  /* 0x0000000000081947 */ /* 0x002fea0003800000 */
[----:B------:R-:W1:Y:S02]  /*13ac0*/  SYNCS.PHASECHK.TRANS64.TRYWAIT P1, [R15+URZ+0x19c50], R10 ;  /* 0x019c500a0f0075a7 */ /* 0x000e64000802017f */
[----:B-1----:R-:W-:Y:S05]  /*13ad0*/  @!P1 BRA `(.L_x_11932) ;  /* 0x0000010c00249947 */ /* 0x002fea0003800000 */
.L_x_11931:
[----:B------:R-:W-:Y:S05]  /*13ae0*/  BSYNC B2 ;  /* 0x0000000000027941 */ /* 0x000fea0003800000 */
.L_x_11930:
        /* <DEDUP_REMOVED lines=34> */
.L_x_11933:
[----:B------:R-:W2:Y:S01]  /*13d10*/  LDL R136, [R1+0xc] ;  /* 0x00000c0001887983 */ /* 0x000ea20000100800 */
[C---:B------:R-:W-:Y:S01]  /*13d20*/  FMUL.FTZ R12, R2.reuse, R24 ;  /* 0x00000018020c7220 */ /* 0x040fe20000410000 */
[C---:B------:R-:W-:Y:S01]  /*13d30*/  FMUL.FTZ R13, R2.reuse, R25 ;  /* 0x00000019020d7220 */ /* 0x040fe20000410000 */
[C---:B------:R-:W-:Y:S01]  /*13d40*/  FMUL.FTZ R24, R2.reuse, R28 ;  /* 0x0000001c02187220 */ /* 0x040fe20000410000 */
[----:B------:R-:W-:Y:S02]  /*13d50*/  IMAD R5, R5, 0x8, R18 ;  /* 0x0000000805057824 */ /* 0x000fe400078e0212 */
[C---:B------:R-:W-:Y:S01]  /*13d60*/  FMUL.FTZ R25, R2.reuse, R29 ;  /* 0x0000001d02197220 */ /* 0x040fe20000410000 */
[C---:B------:R-:W-:Y:S01]  /*13d70*/  FMUL.FTZ R29, R2.reuse, R32 ;  /* 0x00000020021d7220 */ /* 0x040fe20000410000 */
[----:B------:R-:W0:Y:S01]  /*13d80*/  MUFU.TANH R12, R12 ;  /* 0x0000000c000c7308 */ /* 0x000e220000002400 */
[----:B------:R-:W-:Y:S02]  /*13d90*/  VIADD R5, R5, 0x19c40 ;  /* 0x00019c4005057836 */ /* 0x000fe40000000000 */
        /* <DEDUP_REMOVED lines=66> */
[----:B------:R-:W-:-:S04]  /*141c0*/  FMUL.FTZ R84, R2, R87 ;  /* 0x0000005702547220 */ /* 0x000fc80000410000 */
        /* <DEDUP_REMOVED lines=28> */
[----:B--2---:R-:W-:-:S07]  /*14390*/  PRMT R5, R136, 0x654, R5 ;  /* 0x0000065488057816 */ /* 0x004fce0000000005 */
[----:B------:R-:W2:Y:S01]  /*143a0*/  MUFU.TANH R32, R32 ;  /* 0x0000002000207308 */ /* 0x000ea20000002400 */
[----:B------:R0:W-:Y:S07]  /*143b0*/  SYNCS.ARRIVE.TRANS64.RED.A1T0 RZ, [R5+URZ], RZ ;  /* 0x000000ff05ff79a7 */ /* 0x0001ee000810043f */
[----:B------:R-:W2:Y:S01]  /*143c0*/  MUFU.TANH R38, R38 ;  /* 0x0000002600267308 */ /* 0x000ea20000002400 */
[----:B0-----:R-:W-:-:S04]  /*143d0*/  FMNMX.FTZ R5, R12, R14, !PT ;  /* 0x0000000e0c057209 */ /* 0x001fc80007810000 */
[----:B-1----:R-:W-:-:S03]  /*143e0*/  FMNMX.FTZ R5, R13, R5, !PT ;  /* 0x000000050d057209 */ /* 0x002fc60007810000 */
[----:B------:R-:W0:Y:S01]  /*143f0*/  MUFU.TANH R39, R39 ;  /* 0x0000002700277308 */ /* 0x000e220000002400 */
[----:B---3--:R-:W-:-:S04]  /*14400*/  FMNMX.FTZ R5, R24, R5, !PT ;  /* 0x0000000518057209 */ /* 0x008fc80007810000 */
[----:B----4-:R-:W-:-:S03]  /*14410*/  FMNMX.FTZ R5, R25, R5, !PT ;  /* 0x0000000519057209 */ /* 0x010fc60007810000 */
[----:B------:R-:W1:Y:S01]  /*14420*/  MUFU.TANH R42, R42 ;  /* 0x0000002a002a7308 */ /* 0x000e620000002400 */
[----:B-----5:R-:W-:-:S04]  /*14430*/  FMNMX.FTZ R5, R29, R5, !PT ;  /* 0x000000051d057209 */ /* 0x020fc80007810000 */
        /* <DEDUP_REMOVED lines=40> */
[----:B------:R-:W5:Y:S02]  /*146c0*/  MUFU.TANH R70, R70 ;  /* 0x0000004600467308 */ /* 0x000f640000002400 */
[----:B------:R-:W2:Y:S06]  /*146d0*/  SHFL.BFLY PT, R10, R5, 0x2, 0x1f ;  /* 0x0c401f00050a7f89 */ /* 0x000eac00000e0000 */
[----:B------:R-:W5:Y:S08]  /*146e0*/  MUFU.TANH R71, R71 ;  /* 0x0000004700477308 */ /* 0x000f700000002400 */
[----:B------:R-:W5:Y:S08]  /*146f0*/  MUFU.TANH R74, R74 ;  /* 0x0000004a004a7308 */ /* 0x000f700000002400 */
        /* <DEDUP_REMOVED lines=16> */
[----:B------:R-:W-:-:S04]  /*14800*/  FMNMX.FTZ R10, R32, R10, !PT ;  /* 0x0000000a200a7209 */ /* 0x000fc80007810000 */
[----:B------:R-:W-:-:S04]  /*14810*/  FMNMX.FTZ R10, R38, R10, !PT ;  /* 0x0000000a260a7209 */ /* 0x000fc80007810000 */
[----:B0-----:R-:W-:-:S04]  /*14820*/  FMNMX.FTZ R10, R39, R10, !PT ;  /* 0x0000000a270a7209 */ /* 0x001fc80007810000 */
[----:B-1----:R-:W-:-:S04]  /*14830*/  FMNMX.FTZ R10, R42, R10, !PT ;  /* 0x0000000a2a0a7209 */ /* 0x002fc80007810000 */
[----:B---3--:R-:W-:-:S04]  /*14840*/  FMNMX.FTZ R10, R43, R10, !PT ;  /* 0x0000000a2b0a7209 */ /* 0x008fc80007810000 */
[----:B----4-:R-:W-:-:S04]  /*14850*/  FMNMX.FTZ R10, R46, R10, !PT ;  /* 0x0000000a2e0a7209 */ /* 0x010fc80007810000 */
[----:B-----5:R-:W-:-:S04]  /*14860*/  FMNMX.FTZ R10, R47, R10, !PT ;  /* 0x0000000a2f0a7209 */ /* 0x020fc80007810000 */
        /* <DEDUP_REMOVED lines=17> */
[----:B--2---:R-:W-:-:S04]  /*14980*/  FMNMX.FTZ R10, R82, R10, !PT ;  /* 0x0000000a520a7209 */ /* 0x004fc80007810000 */
[----:B------:R-:W-:-:S04]  /*14990*/  FMNMX.FTZ R10, R83, R10, !PT ;  /* 0x0000000a530a7209 */ /* 0x000fc80007810000 */
[----:B------:R-:W-:-:S05]  /*149a0*/  FMNMX.FTZ R10, R84, R10, !PT ;  /* 0x0000000a540a7209 */ /* 0x000fca0007810000 */
[----:B------:R-:W0:Y:S02]  /*149b0*/  SHFL.BFLY PT, R26, R10, 0x2, 0x1f ;  /* 0x0c401f000a1a7f89 */ /* 0x000e2400000e0000 */
[----:B0-----:R-:W-:-:S05]  /*149c0*/  FMNMX.FTZ R10, R10, R26, !PT ;  /* 0x0000001a0a0a7209 */ /* 0x001fca0007810000 */
[----:B------:R-:W0:Y:S02]  /*149d0*/  SHFL.BFLY PT, R26, R10, 0x1, 0x1f ;  /* 0x0c201f000a1a7f89 */ /* 0x000e2400000e0000 */
[----:B0-----:R-:W-:Y:S01]  /*149e0*/  FMNMX.FTZ R10, R10, R26, !PT ;  /* 0x0000001a0a0a7209 */ /* 0x001fe20007810000 */
[----:B------:R-:W-:-:S04]  /*149f0*/  IMAD.U32 R26, RZ, RZ, UR44 ;  /* 0x0000002cff1a7e24 */ /* 0x000fc8000f8e00ff */
[----:B------:R-:W-:Y:S01]  /*14a00*/  FADD.FTZ R85, -R10, R11 ;  /* 0x0000000b0a557221 */ /* 0x000fe20000010100 */
        /* <DEDUP_REMOVED lines=50> */
[-C--:B------:R-:W-:Y:S01]  /*14d30*/  FFMA.FTZ R11, R80, R26.reuse, -R11 ;  /* 0x0000001a500b7223 */ /* 0x080fe2000001080b */
        /* <DEDUP_REMOVED lines=32> */
[----:B------:R-:W-:-:S05]  /*14f40*/  FFMA.FTZ R84, R84, R26, -R87 ;  /* 0x0000001a54547223 */ /* 0x000fca0000010857 */
        /* <DEDUP_REMOVED lines=116> */
.L_x_11934:
[----:B------:R-:W-:Y:S01]  /*15690*/  ISETP.GT.AND P1, PT, R0, R152, PT ;  /* 0x000000980000720c */ /* 0x000fe20003f24270 */
[----:B------:R-:W-:Y:S01]  /*156a0*/  VIADD R15, R15, 0x19c60 ;  /* 0x00019c600f0f7836 */ /* 0x000fe20000000000 */
        /* <DEDUP_REMOVED lines=96> */
[----:B------:R-:W-:Y:S01]  /*15cb0*/  IMAD.MOV.U32 R141, RZ, RZ, R62 ;  /* 0x000000ffff8d7224 */ /* 0x000fe200078e003e */
[----:B0-----:R-:W-:Y:S06]  /*15cc0*/  @P1 BRA `(.L_x_11935) ;  /* 0xffffffd800a01947 */ /* 0x001fec000383ffff */
[----:B------:R-:W-:Y:S05]  /*15cd0*/  BSYNC B1 ;  /* 0x0000000000017941 */ /* 0x000fea0003800000 */
.L_x_11922:
[----:B------:R-:W-:Y:S05]  /*15ce0*/  BSYNC B0 ;  /* 0x0000000000007941 */ /* 0x000fea0003800000 */
.L_x_11921:
[----:B------:R-:W2:Y:S01]  /*15cf0*/  LDL R11, [R1+0x4c] ;  /* 0x00004c00010b7983 */ /* 0x000ea20000100800 */
[----:B------:R-:W-:Y:S01]  /*15d00*/  BSSY B0, `(.L_x_11936) ;  /* 0x0000382000007945 */ /* 0x000fe20003800000 */
[----:B--2---:R-:W-:-:S13]  /*15d10*/  ISETP.GE.AND P1, PT, R0, R11, PT ;  /* 0x0000000b0000720c */ /* 0x004fda0003f26270 */
[----:B------:R-:W-:Y:S05]  /*15d20*/  @!P1 BRA `(.L_x_11937) ;  /* 0x0000003400fc9947 */ /* 0x000fea0003800000 */
[----:B------:R-:W-:Y:S02]  /*15d30*/  IMAD.MOV.U32 R12, RZ, RZ, R10 ;  /* 0x000000ffff0c7224 */ /* 0x000fe400078e000a */
[----:B------:R-:W-:Y:S02]  /*15d40*/  IMAD.MOV.U32 R13, RZ, RZ, R5 ;  /* 0x000000ffff0d7224 */ /* 0x000fe400078e0005 */
[----:B------:R-:W-:Y:S02]  /*15d50*/  IMAD.MOV.U32 R14, RZ, RZ, R156 ;  /* 0x000000ffff0e7224 */ /* 0x000fe400078e009c */
[----:B------:R-:W-:-:S07]  /*15d60*/  IMAD.MOV.U32 R11, RZ, RZ, R19 ;  /* 0x000000ffff0b7224 */ /* 0x000fce00078e0013 */
.L_x_11958:
        /* <DEDUP_REMOVED lines=8> */
.L_x_11938:
[----:B------:R-:W-:Y:S01]  /*15df0*/  IMAD R10, R19, 0x8, R18 ;  /* 0x00000008130a7824 */ /* 0x000fe200078e0212 */
[----:B------:R-:W-:-:S04]  /*15e00*/  SHF.L.U32 R15, R156, 0x1f, RZ ;  /* 0x0000001f9c0f7819 */ /* 0x000fc800000006ff */
[----:B------:R0:W1:Y:S01]  /*15e10*/  SYNCS.PHASECHK.TRANS64.TRYWAIT P1, [R10+URZ+0x19c30], R15 ;  /* 0x019c300f0a0075a7 */ /* 0x000062000802017f */
[----:B------:R-:W-:Y:S05]  /*15e20*/  @!P0 BRA `(.L_x_11939) ;  /* 0x0000000000048947 */ /* 0x000fea0003800000 */
[----:B------:R-:W-:Y:S01]  /*15e30*/  BPT.TRAP 0x1 ;  /* 0x000000040000795c */ /* 0x000fe20000300000 */
.L_x_11939:
[----:B------:R-:W-:Y:S01]  /*15e40*/  BSSY B1, `(.L_x_11940) ;  /* 0x0000006000017945 */ /* 0x000fe20003800000 */
[----:B------:R-:W-:Y:S02]  /*15e50*/  IMAD R24, R19, 0x300, R153 ;  /* 0x0000030013187824 */ /* 0x000fe400078e0299 */
[----:B------:R-:W-:Y:S01]  /*15e60*/  IMAD.MOV.U32 R25, RZ, RZ, -0x3ffffff0 ;  /* 0xc0000010ff197424 */ /* 0x000fe200078e00ff */
[----:B-1----:R-:W-:Y:S06]  /*15e70*/  @P1 BRA `(.L_x_11941) ;  /* 0x0000000000081947 */ /* 0x002fec0003800000 */
[----:B------:R-:W1:Y:S02]  /*15e80*/  SYNCS.PHASECHK.TRANS64.TRYWAIT P1, [R10+URZ+0x19c30], R15 ;  /* 0x019c300f0a0075a7 */ /* 0x000e64000802017f */
[----:B-1----:R-:W-:Y:S05]  /*15e90*/  @!P1 BRA `(.L_x_11942) ;  /* 0x000000e800489947 */ /* 0x002fea0003800000 */
.L_x_11941:
[----:B------:R-:W-:Y:S05]  /*15ea0*/  BSYNC B1 ;  /* 0x0000000000017941 */ /* 0x000fea0003800000 */
.L_x_11940:
        /* <DEDUP_REMOVED lines=28> */
.L_x_11943:
[----:B01----:R-:W-:Y:S01]  /*16070*/  SHF.L.U32 R10, R14, 0x1f, RZ ;  /* 0x0000001f0e0a7819 */ /* 0x003fe200000006ff */
[----:B------:R-:W-:-:S04]  /*16080*/  IMAD R20, R11, 0x8, R18 ;  /* 0x000000080b147824 */ /* 0x000fc800078e0212 */
[----:B------:R0:W1:Y:S01]  /*16090*/  SYNCS.PHASECHK.TRANS64.TRYWAIT P1, [R20+URZ+0x19c50], R10 ;  /* 0x019c500a140075a7 */ /* 0x000062000802017f */
[----:B------:R-:W-:Y:S05]  /*160a0*/  @!P0 BRA `(.L_x_11944) ;  /* 0x0000000000048947 */ /* 0x000fea0003800000 */
[----:B------:R-:W-:Y:S01]  /*160b0*/  BPT.TRAP 0x1 ;  /* 0x000000040000795c */ /* 0x000fe20000300000 */
.L_x_11944:
[----:B------:R-:W-:Y:S04]  /*160c0*/  BSSY B1, `(.L_x_11945) ;  /* 0x0000004000017945 */ /* 0x000fe80003800000 */
[----:B-1----:R-:W-:Y:S05]  /*160d0*/  @P1 BRA `(.L_x_11946) ;  /* 0x0000000000081947 */ /* 0x002fea0003800000 */
[----:B------:R-:W1:Y:S02]  /*160e0*/  SYNCS.PHASECHK.TRANS64.TRYWAIT P1, [R20+URZ+0x19c50], R10 ;  /* 0x019c500a140075a7 */ /* 0x000e64000802017f */
[----:B-1----:R-:W-:Y:S05]  /*160f0*/  @!P1 BRA `(.L_x_11947) ;  /* 0x000000e400c49947 */ /* 0x002fea0003800000 */
.L_x_11946:
[----:B------:R-:W-:Y:S05]  /*16100*/  BSYNC B1 ;  /* 0x0000000000017941 */ /* 0x000fea0003800000 */
.L_x_11945:
[----:B01----:R-:W-:Y:S01]  /*16110*/  VIADD R10, R18, 0x3000 ;  /* 0x00003000120a7836 */ /* 0x003fe20000000000 */
[----:B------:R-:W-:Y:S01]  /*16120*/  WARPGROUP.ARRIVE ;  /* 0x00000000000079c5 */ /* 0x000fe20000000000 */
[----:B------:R-:W-:-:S03]  /*16130*/  IMAD.MOV.U32 R15, RZ, RZ, 0x40000040 ;  /* 0x40000040ff0f7424 */ /* 0x000fc600078e00ff */
[----:B------:R-:W-:-:S04]  /*16140*/  SHF.R.U32.HI R10, RZ, 0x4, R10 ;  /* 0x00000004ff0a7819 */ /* 0x000fc8000001160a */
[----:B------:R-:W-:-:S04]  /*16150*/  LOP3.LUT R10, R10, 0x3fff, RZ, 0xc0, !PT ;  /* 0x00003fff0a0a7812 */ /* 0x000fc800078ec0ff */
[----:B------:R-:W-:-:S05]  /*16160*/  LOP3.LUT R10, R10, 0x10000, RZ, 0xfc, !PT ;  /* 0x000100000a0a7812 */ /* 0x000fca00078efcff */
[----:B------:R-:W-:Y:S02]  /*16170*/  IMAD R10, R11, 0x300, R10 ;  /* 0x000003000b0a7824 */ /* 0x000fe400078e020a */
[----:B------:R-:W-:Y:S02]  /*16180*/  IMAD.MOV.U32 R11, RZ, RZ, 0x40000040 ;  /* 0x40000040ff0b7424 */ /* 0x000fe400078e00ff */
[C---:B------:R-:W-:Y:S01]  /*16190*/  VIADD R14, R10.reuse, 0x2 ;  /* 0x000000020a0e7836 */ /* 0x040fe20000000000 */
[----:B------:R-:W-:Y:S02]  /*161a0*/  R2UR UR6, R10 ;  /* 0x000000000a0672ca */ /* 0x000fe400000e0000 */
[----:B------:R-:W-:Y:S01]  /*161b0*/  R2UR UR7, R11 ;  /* 0x000000000b0772ca */ /* 0x000fe200000e0000 */
[----:B------:R-:W-:-:S12]  /*161c0*/  IMAD.MOV.U32 R11, RZ, RZ, 0x40000040 ;  /* 0x40000040ff0b7424 */ /* 0x000fd800078e00ff */
        /* <DEDUP_REMOVED lines=22> */
.L_x_11948:
[----:B------:R-:W2:Y:S01]  /*16330*/  LDL R15, [R1+0x2c] ;  /* 0x00002c00010f7983 */ /* 0x000ea20000100800 */
[----:B------:R-:W0:Y:S03]  /*16340*/  LDC R11, c[0x0][0x448] ;  /* 0x00011200ff0b7b82 */ /* 0x000e260000000800 */
[----:B------:R-:W2:Y:S04]  /*16350*/  LDL R10, [R1+0x48] ;  /* 0x00004800010a7983 */ /* 0x000ea80000100800 */
[----:B------:R-:W3:Y:S01]  /*16360*/  LDL R140, [R1+0xc] ;  /* 0x00000c00018c7983 */ /* 0x000ee20000100800 */
[----:B------:R-:W1:Y:S03]  /*16370*/  LDC R139, c[0x0][0x9e4] ;  /* 0x00027900ff8b7b82 */ /* 0x000e660000000800 */
[----:B------:R-:W4:Y:S04]  /*16380*/  LDL R141, [R1+0x10] ;  /* 0x00001000018d7983 */ /* 0x000f280000100800 */
[----:B------:R-:W5:Y:S01]  /*16390*/  LDL R142, [R1+0x8] ;  /* 0x00000800018e7983 */ /* 0x000f620000100800 */
[----:B0-----:R-:W-:-:S13]  /*163a0*/  ISETP.NE.AND P1, PT, R11, 0x1, PT ;  /* 0x000000010b00780c */ /* 0x001fda0003f25270 */
[----:B------:R-:W0:Y:S08]  /*163b0*/  @P1 LDC R14, c[0x0][0x44c] ;  /* 0x00011300ff0e1b82 */ /* 0x000e300000000800 */
[----:B------:R-:W0:Y:S01]  /*163c0*/  @P1 LDC R11, c[0x0][0x450] ;  /* 0x00011400ff0b1b82 */ /* 0x000e220000000800 */
[----:B------:R-:W-:-:S04]  /*163d0*/  IMAD R5, R5, 0x8, R18 ;  /* 0x0000000805057824 */ /* 0x000fc800078e0212 */
        /* <DEDUP_REMOVED lines=11> */
[----:B-1----:R-:W-:Y:S01]  /*16490*/  ISETP.GE.AND P5, PT, R139, 0x1, PT ;  /* 0x000000018b00780c */ /* 0x002fe20003fa6270 */
        /* <DEDUP_REMOVED lines=11> */
[----:B0-----:R-:W-:-:S04]  /*16550*/  @P1 IMAD.HI.U32 R14, R10, R14, RZ ;  /* 0x0000000e0a0e1227 */ /* 0x001fc800078e00ff */
[C---:B------:R-:W-:Y:S01]  /*16560*/  FMUL.FTZ R15, R2.reuse, R25 ;  /* 0x00000019020f7220 */ /* 0x040fe20000410000 */
[C---:B------:R-:W-:Y:S01]  /*16570*/  FMUL.FTZ R25, R2.reuse, R29 ;  /* 0x0000001d02197220 */ /* 0x040fe20000410000 */
[----:B------:R-:W-:Y:S01]  /*16580*/  @P1 SHF.R.U32.HI R10, RZ, R11, R14 ;  /* 0x0000000bff0a1219 */ /* 0x000fe2000001160e */
        /* <DEDUP_REMOVED lines=38> */
[----:B------:R-:W2:Y:S01]  /*167f0*/  SHFL.IDX PT, R138, R10, RZ, 0x1c1f ;  /* 0x001c1fff0a8a7589 */ /* 0x000ea200000e0000 */
[C---:B------:R-:W-:Y:S01]  /*16800*/  FMUL.FTZ R30, R2.reuse, R34 ;  /* 0x00000022021e7220 */ /* 0x040fe20000410000 */
[C---:B------:R-:W-:Y:S01]  /*16810*/  FMUL.FTZ R70, R2.reuse, R72 ;  /* 0x0000004802467220 */ /* 0x040fe20000410000 */
[----:B------:R-:W-:Y:S01]  /*16820*/  FMUL.FTZ R71, R2, R73 ;  /* 0x0000004902477220 */ /* 0x000fe20000410000 */
[----:B0-----:R-:W-:-:S02]  /*16830*/  IMAD.SHL.U32 R5, R0, 0x80, RZ ;  /* 0x0000008000057824 */ /* 0x001fc400078e00ff */
        /* <DEDUP_REMOVED lines=13> */
[----:B------:R-:W-:Y:S01]  /*16910*/  FMUL.FTZ R81, R2, R86 ;  /* 0x0000005602517220 */ /* 0x000fe20000410000 */
[----:B------:R-:W0:Y:S02]  /*16920*/  MUFU.TANH R11, R11 ;  /* 0x0000000b000b7308 */ /* 0x000e240000002400 */
[----:B----4-:R-:W-:-:S06]  /*16930*/  IMAD R46, R141, -0x2, R46 ;  /* 0xfffffffe8d2e7824 */ /* 0x010fcc00078e022e */
[----:B------:R-:W3:Y:S01]  /*16940*/  MUFU.TANH R15, R15 ;  /* 0x0000000f000f7308 */ /* 0x000ee20000002400 */
[----:B-----5:R-:W-:-:S07]  /*16950*/  IADD3 R46, -R157, R46, R142 ;  /* 0x0000002e9d2e7210 */ /* 0x020fce0007ffe18e */
        /* <DEDUP_REMOVED lines=52> */
[----:B------:R-:W-:-:S02]  /*16ca0*/  VIADD R137, R46, UR47 ;  /* 0x0000002f2e897c36 */ /* 0x000fc40008000000 */
[----:B------:R-:W-:Y:S02]  /*16cb0*/  VIADD R87, R46, UR36 ;  /* 0x000000242e577c36 */ /* 0x000fe40008000000 */
[--C-:B--2---:R-:W-:Y:S02]  /*16cc0*/  IMAD.IADD R86, R137, 0x1, R138.reuse ;  /* 0x0000000189567824 */ /* 0x104fe400078e028a */
[----:B------:R-:W-:Y:S01]  /*16cd0*/  IMAD.IADD R85, R87, 0x1, R138 ;  /* 0x0000000157557824 */ /* 0x000fe200078e028a */
[----:B-1-34-:R-:W-:Y:S06]  /*16ce0*/  @!P5 BRA `(.L_x_11949) ;  /* 0x000000000058d947 */ /* 0x01afec0003800000 */
        /* <DEDUP_REMOVED lines=12> */
.L_x_11951:
[----:B------:R-:W-:-:S05]  /*16db0*/  IMAD.U32 R139, RZ, RZ, UR41 ;  /* 0x00000029ff8b7e24 */ /* 0x000fca000f8e00ff */
[----:B------:R-:W-:-:S13]  /*16dc0*/  ISETP.NE.AND P1, PT, R139, 0x1, PT ;  /* 0x000000018b00780c */ /* 0x000fda0003f25270 */
[----:B------:R-:W1:Y:S02]  /*16dd0*/  @P1 LDC.64 R46, c[0x0][0x9e8] ;  /* 0x00027a00ff2e1b82 */ /* 0x000e640000000a00 */
[----:B-1----:R-:W-:-:S05]  /*16de0*/  @P1 IMAD.HI.U32 R46, R138, R46, RZ ;  /* 0x0000002e8a2e1227 */ /* 0x002fca00078e00ff */
[----:B------:R-:W-:-:S07]  /*16df0*/  @P1 SHF.R.U32.HI R138, RZ, R47, R46 ;  /* 0x0000002fff8a1219 */ /* 0x000fce000001162e */
.L_x_11952:
[----:B------:R-:W-:Y:S05]  /*16e00*/  BSYNC B1 ;  /* 0x0000000000017941 */ /* 0x000fea0003800000 */
.L_x_11950:
[----:B------:R-:W-:-:S04]  /*16e10*/  IMAD R138, R138, R139, -R5 ;  /* 0x0000008b8a8a7224 */ /* 0x000fc800078e0a05 */
[----:B------:R-:W-:-:S05]  /*16e20*/  IMAD R138, R141, -0x2, R138 ;  /* 0xfffffffe8d8a7824 */ /* 0x000fca00078e028a */
[----:B------:R-:W-:Y:S02]  /*16e30*/  VIMNMX R85, R85, R138, !PT ;  /* 0x0000008a55557248 */ /* 0x000fe40007fe0100 */
[----:B------:R-:W-:-:S07]  /*16e40*/  VIADDMNMX R86, R138, R139, R86, PT ;  /* 0x0000008b8a567246 */ /* 0x000fce0003800156 */
.L_x_11949:
[----:B------:R-:W-:Y:S01]  /*16e50*/  ISETP.GT.AND P1, PT, R0, -0x1, PT ;  /* 0xffffffff0000780c */ /* 0x000fe20003f24270 */
[----:B------:R-:W1:Y:S03]  /*16e60*/  SHFL.IDX PT, R10, R10, 0x1, 0x1c1f ;  /* 0x003c1f000a0a7f89 */ /* 0x000e6600000e0000 */
[C---:B------:R-:W-:Y:S02]  /*16e70*/  ISETP.GT.AND P3, PT, R85.reuse, RZ, P1 ;  /* 0x000000ff5500720c */ /* 0x040fe40000f64270 */
[----:B------:R-:W-:Y:S02]  /*16e80*/  ISETP.GT.AND P4, PT, R85, 0x1, P1 ;  /* 0x000000015500780c */ /* 0x000fe40000f84270 */
[C---:B------:R-:W-:Y:S02]  /*16e90*/  ISETP.LT.OR P3, PT, R86.reuse, 0x1, P3 ;  /* 0x000000015600780c */ /* 0x040fe40001f61670 */
[----:B------:R-:W-:-:S02]  /*16ea0*/  ISETP.LT.OR P4, PT, R86, 0x2, P4 ;  /* 0x000000025600780c */ /* 0x000fc40002781670 */
[----:B0-----:R-:W-:Y:S02]  /*16eb0*/  FSEL R46, R11, -INF , !P3 ;  /* 0xff8000000b2e7808 */ /* 0x001fe40005800000 */
[----:B------:R-:W-:Y:S02]  /*16ec0*/  FSEL R15, R15, -INF , !P4 ;  /* 0xff8000000f0f7808 */ /* 0x000fe40006000000 */
[C---:B------:R-:W-:Y:S02]  /*16ed0*/  ISETP.GT.AND P2, PT, R85.reuse, 0x8, P1 ;  /* 0x000000085500780c */ /* 0x040fe40000f44270 */
[C---:B------:R-:W-:Y:S02]  /*16ee0*/  ISETP.GT.AND P3, PT, R85.reuse, 0x9, P1 ;  /* 0x000000095500780c */ /* 0x040fe40000f64270 */
[----:B------:R-:W-:Y:S02]  /*16ef0*/  ISETP.GT.AND P4, PT, R85, 0x10, P1 ;  /* 0x000000105500780c */ /* 0x000fe40000f84270 */
[----:B------:R-:W-:-:S02]  /*16f00*/  ISETP.LT.OR P2, PT, R86, 0x9, P2 ;  /* 0x000000095600780c */ /* 0x000fc40001741670 */
[C---:B------:R-:W-:Y:S01]  /*16f10*/  ISETP.LT.OR P3, PT, R86.reuse, 0xa, P3 ;  /* 0x0000000a5600780c */ /* 0x040fe20001f61670 */
[--C-:B-1----:R-:W-:Y:S01]  /*16f20*/  IMAD.IADD R137, R137, 0x1, R10.reuse ;  /* 0x0000000189897824 */ /* 0x102fe200078e020a */
        /* <DEDUP_REMOVED lines=99> */
.L_x_11955:
[----:B------:R-:W-:-:S05]  /*17560*/  IMAD.U32 R85, RZ, RZ, UR41 ;  /* 0x00000029ff557e24 */ /* 0x000fca000f8e00ff */
[----:B------:R-:W-:-:S13]  /*17570*/  ISETP.NE.AND P2, PT, R85, 0x1, PT ;  /* 0x000000015500780c */ /* 0x000fda0003f45270 */
[----:B------:R-:W0:Y:S02]  /*17580*/  @P2 LDC.64 R10, c[0x0][0x9e8] ;  /* 0x00027a00ff0a2b82 */ /* 0x000e240000000a00 */
[----:B0-----:R-:W-:-:S05]  /*17590*/  @P2 IMAD.HI.U32 R10, R47, R10, RZ ;  /* 0x0000000a2f0a2227 */ /* 0x001fca00078e00ff */
[----:B------:R-:W-:-:S07]  /*175a0*/  @P2 SHF.R.U32.HI R47, RZ, R11, R10 ;  /* 0x0000000bff2f2219 */ /* 0x000fce000001160a */
.L_x_11956:
[----:B------:R-:W-:Y:S05]  /*175b0*/  BSYNC B1 ;  /* 0x0000000000017941 */ /* 0x000fea0003800000 */
.L_x_11954:
[----:B------:R-:W-:-:S04]  /*175c0*/  IMAD R5, R47, R85, -R5 ;  /* 0x000000552f057224 */ /* 0x000fc800078e0a05 */
[----:B------:R-:W-:-:S05]  /*175d0*/  IMAD R5, R141, -0x2, R5 ;  /* 0xfffffffe8d057824 */ /* 0x000fca00078e0205 */
[----:B------:R-:W-:Y:S02]  /*175e0*/  VIMNMX R87, R87, R5, !PT ;  /* 0x0000000557577248 */ /* 0x000fe40007fe0100 */
[----:B------:R-:W-:-:S07]  /*175f0*/  VIADDMNMX R137, R5, R85, R137, PT ;  /* 0x0000005505897246 */ /* 0x000fce0003800189 */
.L_x_11953:
[----:B------:R-:W-:Y:S02]  /*17600*/  FMNMX.FTZ R5, R46, R13, !PT ;  /* 0x0000000d2e057209 */ /* 0x000fe40007810000 */
[----:B------:R-:W-:Y:S02]  /*17610*/  ISETP.GT.AND P4, PT, R87, 0x1, P1 ;  /* 0x000000015700780c */ /* 0x000fe40000f84270 */
        /* <DEDUP_REMOVED lines=9> */
[----:B------:R-:W-:-:S02]  /*176b0*/  ISETP.LT.OR P3, PT, R137, 0xa, P3 ;  /* 0x0000000a8900780c */ /* 0x000fc40001f61670 */
[----:B------:R-:W-:Y:S02]  /*176c0*/  FMNMX.FTZ R5, R32, R5, !PT ;  /* 0x0000000520057209 */ /* 0x000fe40007810000 */
[----:B------:R-:W-:Y:S02]  /*176d0*/  FSEL R21, R21, -INF , !P4 ;  /* 0xff80000015157808 */ /* 0x000fe40006000000 */
[----:B------:R-:W-:Y:S02]  /*176e0*/  FMNMX.FTZ R5, R33, R5, !PT ;  /* 0x0000000521057209 */ /* 0x000fe40007810000 */
[----:B------:R-:W-:Y:S01]  /*176f0*/  FSEL R11, R26, -INF , !P2 ;  /* 0xff8000001a0b7808 */ /* 0x000fe20005000000 */
[----:B------:R-:W-:Y:S01]  /*17700*/  IMAD.U32 R26, RZ, RZ, UR40 ;  /* 0x00000028ff1a7e24 */ /* 0x000fe2000f8e00ff */
[----:B------:R-:W-:Y:S02]  /*17710*/  FMNMX.FTZ R5, R36, R5, !PT ;  /* 0x0000000524057209 */ /* 0x000fe40007810000 */
[----:B------:R-:W-:-:S02]  /*17720*/  FSEL R27, R27, -INF , !P3 ;  /* 0xff8000001b1b7808 */ /* 0x000fc40005800000 */
[----:B------:R-:W-:Y:S02]  /*17730*/  FMNMX.FTZ R5, R37, R5, !PT ;  /* 0x0000000525057209 */ /* 0x000fe40007810000 */
[C---:B------:R-:W-:Y:S02]  /*17740*/  ISETP.GT.AND P4, PT, R87.reuse, 0x10, P1 ;  /* 0x000000105700780c */ /* 0x040fe40000f84270 */
[----:B------:R-:W-:Y:S02]  /*17750*/  FMNMX.FTZ R5, R40, R5, !PT ;  /* 0x0000000528057209 */ /* 0x000fe40007810000 */
[----:B------:R-:W-:Y:S02]  /*17760*/  ISETP.GT.AND P2, PT, R87, 0x11, P1 ;  /* 0x000000115700780c */ /* 0x000fe40000f44270 */
[----:B------:R-:W-:Y:S02]  /*17770*/  FMNMX.FTZ R5, R41, R5, !PT ;  /* 0x0000000529057209 */ /* 0x000fe40007810000 */
[----:B------:R-:W-:-:S02]  /*17780*/  ISETP.GT.AND P3, PT, R87, 0x18, P1 ;  /* 0x000000185700780c */ /* 0x000fc40000f64270 */
[----:B------:R-:W-:Y:S02]  /*17790*/  FMNMX.FTZ R5, R44, R5, !PT ;  /* 0x000000052c057209 */ /* 0x000fe40007810000 */
[----:B------:R-:W-:Y:S02]  /*177a0*/  ISETP.LT.OR P4, PT, R137, 0x11, P4 ;  /* 0x000000118900780c */ /* 0x000fe40002781670 */
[----:B------:R-:W-:Y:S02]  /*177b0*/  FMNMX.FTZ R5, R45, R5, !PT ;  /* 0x000000052d057209 */ /* 0x000fe40007810000 */
[C---:B------:R-:W-:Y:S02]  /*177c0*/  ISETP.LT.OR P2, PT, R137.reuse, 0x12, P2 ;  /* 0x000000128900780c */ /* 0x040fe40001741670 */
[----:B------:R-:W-:Y:S02]  /*177d0*/  FMNMX.FTZ R5, R50, R5, !PT ;  /* 0x0000000532057209 */ /* 0x000fe40007810000 */
[----:B------:R-:W-:-:S02]  /*177e0*/  ISETP.LT.OR P3, PT, R137, 0x19, P3 ;  /* 0x000000198900780c */ /* 0x000fc40001f61670 */
[----:B------:R-:W-:Y:S02]  /*177f0*/  FMNMX.FTZ R5, R51, R5, !PT ;  /* 0x0000000533057209 */ /* 0x000fe40007810000 */
[----:B------:R-:W-:Y:S02]  /*17800*/  FSEL R30, R30, -INF , !P4 ;  /* 0xff8000001e1e7808 */ /* 0x000fe40006000000 */
[----:B------:R-:W-:Y:S02]  /*17810*/  FMNMX.FTZ R5, R54, R5, !PT ;  /* 0x0000000536057209 */ /* 0x000fe40007810000 */
[----:B------:R-:W-:Y:S02]  /*17820*/  FSEL R31, R31, -INF , !P2 ;  /* 0xff8000001f1f7808 */ /* 0x000fe40005000000 */
[----:B------:R-:W-:Y:S02]  /*17830*/  FMNMX.FTZ R5, R55, R5, !PT ;  /* 0x0000000537057209 */ /* 0x000fe40007810000 */
[----:B------:R-:W-:-:S02]  /*17840*/  FSEL R34, R34, -INF , !P3 ;  /* 0xff80000022227808 */ /* 0x000fc40005800000 */
        /* <DEDUP_REMOVED lines=28> */
[C---:B------:R-:W-:Y:S02]  /*17a10*/  ISETP.GT.AND P4, PT, R87.reuse, 0x31, P1 ;  /* 0x000000315700780c */ /* 0x040fe40000f84270 */
[----:B------:R-:W-:-:S02]  /*17a20*/  ISETP.GT.AND P2, PT, R87, 0x38, P1 ;  /* 0x000000385700780c */ /* 0x000fc40000f44270 */
[----:B------:R-:W-:Y:S02]  /*17a30*/  ISETP.GT.AND P3, PT, R87, 0x39, P1 ;  /* 0x000000395700780c */ /* 0x000fe40000f64270 */
[----:B------:R-:W-:Y:S02]  /*17a40*/  FMNMX.FTZ R5, R79, R5, !PT ;  /* 0x000000054f057209 */ /* 0x000fe40007810000 */
[C---:B------:R-:W-:Y:S02]  /*17a50*/  ISETP.LT.OR P4, PT, R137.reuse, 0x32, P4 ;  /* 0x000000328900780c */ /* 0x040fe40002781670 */
[C---:B------:R-:W-:Y:S02]  /*17a60*/  ISETP.LT.OR P2, PT, R137.reuse, 0x39, P2 ;  /* 0x000000398900780c */ /* 0x040fe40001741670 */
[----:B------:R-:W-:Y:S02]  /*17a70*/  ISETP.LT.OR P3, PT, R137, 0x3a, P3 ;  /* 0x0000003a8900780c */ /* 0x000fe40001f61670 */
[----:B------:R-:W-:-:S02]  /*17a80*/  FMNMX.FTZ R5, R80, R5, !PT ;  /* 0x0000000550057209 */ /* 0x000fc40007810000 */
[----:B------:R-:W-:Y:S02]  /*17a90*/  LOP3.LUT R22, R22, 0xdfffffff, RZ, 0xc0, !PT ;  /* 0xdfffffff16167812 */ /* 0x000fe400078ec0ff */
[----:B------:R-:W-:Y:S02]  /*17aa0*/  FSEL R49, R49, -INF , !P4 ;  /* 0xff80000031317808 */ /* 0x000fe40006000000 */
[----:B------:R-:W-:Y:S02]  /*17ab0*/  FSEL R52, R52, -INF , !P2 ;  /* 0xff80000034347808 */ /* 0x000fe40005000000 */
[----:B------:R-:W-:Y:S02]  /*17ac0*/  FSEL R53, R53, -INF , !P3 ;  /* 0xff80000035357808 */ /* 0x000fe40005800000 */
[C---:B------:R-:W-:Y:S02]  /*17ad0*/  ISETP.GT.AND P4, PT, R87.reuse, 0x40, P1 ;  /* 0x000000405700780c */ /* 0x040fe40000f84270 */
[----:B------:R-:W-:-:S02]  /*17ae0*/  ISETP.GT.AND P2, PT, R87, 0x41, P1 ;  /* 0x000000415700780c */ /* 0x000fc40000f44270 */
[----:B------:R-:W-:Y:S02]  /*17af0*/  ISETP.GT.AND P3, PT, R87, 0x48, P1 ;  /* 0x000000485700780c */ /* 0x000fe40000f64270 */
[----:B------:R-:W-:Y:S02]  /*17b00*/  FMNMX.FTZ R5, R83, R5, !PT ;  /* 0x0000000553057209 */ /* 0x000fe40007810000 */
[----:B------:R-:W-:Y:S02]  /*17b10*/  @P0 LOP3.LUT R22, R22, 0x20000000, RZ, 0xfc, !PT ;  /* 0x2000000016160812 */ /* 0x000fe400078efcff */
[----:B------:R-:W-:Y:S02]  /*17b20*/  ISETP.GT.AND P0, PT, R87, 0x61, P1 ;  /* 0x000000615700780c */ /* 0x000fe40000f04270 */
[C---:B------:R-:W-:Y:S02]  /*17b30*/  ISETP.LT.OR P4, PT, R137.reuse, 0x41, P4 ;  /* 0x000000418900780c */ /* 0x040fe40002781670 */
[----:B------:R-:W-:-:S02]  /*17b40*/  ISETP.LT.OR P2, PT, R137, 0x42, P2 ;  /* 0x000000428900780c */ /* 0x000fc40001741670 */
[----:B------:R-:W-:Y:S02]  /*17b50*/  ISETP.LT.OR P3, PT, R137, 0x49, P3 ;  /* 0x000000498900780c */ /* 0x000fe40001f61670 */
[----:B------:R-:W-:Y:S02]  /*17b60*/  FMNMX.FTZ R5, R84, R5, !PT ;  /* 0x0000000554057209 */ /* 0x000fe40007810000 */
[----:B------:R-:W-:Y:S02]  /*17b70*/  FSEL R56, R56, -INF , !P4 ;  /* 0xff80000038387808 */ /* 0x000fe40006000000 */
[----:B------:R-:W-:Y:S01]  /*17b80*/  FSEL R57, R57, -INF , !P2 ;  /* 0xff80000039397808 */ /* 0x000fe20005000000 */
[----:B------:R-:W0:Y:S01]  /*17b90*/  SHFL.BFLY PT, R10, R5, 0x2, 0x1f ;  /* 0x0c401f00050a7f89 */ /* 0x000e2200000e0000 */
[----:B------:R-:W-:Y:S02]  /*17ba0*/  FSEL R60, R60, -INF , !P3 ;  /* 0xff8000003c3c7808 */ /* 0x000fe40005800000 */
[----:B------:R-:W-:-:S02]  /*17bb0*/  ISETP.GT.AND P4, PT, R87, 0x49, P1 ;  /* 0x000000495700780c */ /* 0x000fc40000f84270 */
[C---:B------:R-:W-:Y:S02]  /*17bc0*/  ISETP.GT.AND P2, PT, R87.reuse, 0x50, P1 ;  /* 0x000000505700780c */ /* 0x040fe40000f44270 */
[----:B------:R-:W-:Y:S02]  /*17bd0*/  ISETP.GT.AND P3, PT, R87, 0x51, P1 ;  /* 0x000000515700780c */ /* 0x000fe40000f64270 */
[----:B------:R-:W-:Y:S02]  /*17be0*/  LOP3.LUT R22, R22, 0x7fffffff, RZ, 0xc0, !PT ;  /* 0x7fffffff16167812 */ /* 0x000fe400078ec0ff */
[C---:B------:R-:W-:Y:S02]  /*17bf0*/  ISETP.LT.OR P4, PT, R137.reuse, 0x4a, P4 ;  /* 0x0000004a8900780c */ /* 0x040fe40002781670 */
[C---:B------:R-:W-:Y:S02]  /*17c00*/  ISETP.LT.OR P2, PT, R137.reuse, 0x51, P2 ;  /* 0x000000518900780c */ /* 0x040fe40001741670 */
[----:B------:R-:W-:-:S02]  /*17c10*/  ISETP.LT.OR P3, PT, R137, 0x52, P3 ;  /* 0x000000528900780c */ /* 0x000fc40001f61670 */
[----:B------:R-:W-:Y:S02]  /*17c20*/  @P0 LOP3.LUT R22, R22, 0x80000000, RZ, 0xfc, !PT ;  /* 0x8000000016160812 */ /* 0x000fe400078efcff */
[----:B------:R-:W-:Y:S02]  /*17c30*/  ISETP.GT.AND P0, PT, R87, RZ, P1 ;  /* 0x000000ff5700720c */ /* 0x000fe40000f04270 */
        /* <DEDUP_REMOVED lines=9> */
[----:B------:R-:W-:-:S02]  /*17cd0*/  LOP3.LUT R22, R22, 0xfffffff7, RZ, 0xc0, !PT ;  /* 0xfffffff716167812 */ /* 0x000fc400078ec0ff */
[----:B------:R-:W-:Y:S02]  /*17ce0*/  FSEL R68, R68, -INF , !P4 ;  /* 0xff80000044447808 */ /* 0x000fe40006000000 */
[----:B------:R-:W-:Y:S02]  /*17cf0*/  FSEL R69, R69, -INF , !P2 ;  /* 0xff80000045457808 */ /* 0x000fe40005000000 */
[----:B------:R-:W-:Y:S02]  /*17d00*/  FSEL R73, R73, -INF , !P3 ;  /* 0xff80000049497808 */ /* 0x000fe40005800000 */
[C---:B------:R-:W-:Y:S02]  /*17d10*/  ISETP.GT.AND P2, PT, R87.reuse, 0x68, P1 ;  /* 0x000000685700780c */ /* 0x040fe40000f44270 */
[C---:B------:R-:W-:Y:S02]  /*17d20*/  ISETP.GT.AND P3, PT, R87.reuse, 0x69, P1 ;  /* 0x000000695700780c */ /* 0x040fe40000f64270 */
[----:B------:R-:W-:-:S02]  /*17d30*/  ISETP.GT.AND P4, PT, R87, 0x70, P1 ;  /* 0x000000705700780c */ /* 0x000fc40000f84270 */
[C---:B------:R-:W-:Y:S02]  /*17d40*/  ISETP.GT.AND P5, PT, R87.reuse, 0x71, P1 ;  /* 0x000000715700780c */ /* 0x040fe40000fa4270 */
[C---:B------:R-:W-:Y:S02]  /*17d50*/  ISETP.GT.AND P6, PT, R87.reuse, 0x78, P1 ;  /* 0x000000785700780c */ /* 0x040fe40000fc4270 */
[----:B------:R-:W-:Y:S02]  /*17d60*/  ISETP.GT.AND P1, PT, R87, 0x79, P1 ;  /* 0x000000795700780c */ /* 0x000fe40000f24270 */
[----:B------:R-:W-:Y:S02]  /*17d70*/  @P0 LOP3.LUT R22, R22, 0x8, RZ, 0xfc, !PT ;  /* 0x0000000816160812 */ /* 0x000fe400078efcff */
[----:B0-----:R-:W-:Y:S02]  /*17d80*/  FMNMX.FTZ R5, R5, R10, !PT ;  /* 0x0000000a05057209 */ /* 0x001fe40007810000 */
[----:B------:R-:W-:-:S02]  /*17d90*/  LOP3.LUT P0, RZ, R22, 0x80000000, RZ, 0xc0, !PT ;  /* 0x8000000016ff7812 */ /* 0x000fc4000780c0ff */
[----:B------:R-:W-:Y:S01]  /*17da0*/  LOP3.LUT R22, R22, 0xfffffffd, RZ, 0xc0, !PT ;  /* 0xfffffffd16167812 */ /* 0x000fe200078ec0ff */
[----:B------:R-:W0:Y:S01]  /*17db0*/  SHFL.BFLY PT, R10, R5, 0x1, 0x1f ;  /* 0x0c201f00050a7f89 */ /* 0x000e2200000e0000 */
[C---:B------:R-:W-:Y:S02]  /*17dc0*/  ISETP.LT.OR P0, PT, R137.reuse, 0x62, P0 ;  /* 0x000000628900780c */ /* 0x040fe40000701670 */
[C---:B------:R-:W-:Y:S02]  /*17dd0*/  ISETP.LT.OR P4, PT, R137.reuse, 0x71, P4 ;  /* 0x000000718900780c */ /* 0x040fe40002781670 */
[----:B------:R-:W-:Y:S02]  /*17de0*/  @P1 LOP3.LUT R22, R22, 0x2, RZ, 0xfc, !PT ;  /* 0x0000000216161812 */ /* 0x000fe400078efcff */
[----:B------:R-:W-:Y:S02]  /*17df0*/  ISETP.LT.OR P5, PT, R137, 0x72, P5 ;  /* 0x000000728900780c */ /* 0x000fe40002fa1670 */
[----:B------:R-:W-:-:S02]  /*17e00*/  LOP3.LUT P1, RZ, R22, 0x8, RZ, 0xc0, !PT ;  /* 0x0000000816ff7812 */ /* 0x000fc4000782c0ff */
[----:B------:R-:W-:Y:S02]  /*17e10*/  LOP3.LUT R22, R22, 0xffffffef, RZ, 0xc0, !PT ;  /* 0xffffffef16167812 */ /* 0x000fe400078ec0ff */
[C---:B------:R-:W-:Y:S02]  /*17e20*/  ISETP.LT.OR P1, PT, R137.reuse, 0x1, P1 ;  /* 0x000000018900780c */ /* 0x040fe40000f21670 */
[----:B------:R-:W-:Y:S02]  /*17e30*/  @P0 LOP3.LUT R22, R22, 0x10, RZ, 0xfc, !PT ;  /* 0x0000001016160812 */ /* 0x000fe400078efcff */
[----:B------:R-:W-:Y:S02]  /*17e40*/  ISETP.LT.OR P0, PT, R137, 0x69, P2 ;  /* 0x000000698900780c */ /* 0x000fe40001701670 */
[C---:B------:R-:W-:Y:S02]  /*17e50*/  LOP3.LUT P2, RZ, R22.reuse, 0x2, RZ, 0xc0, !PT ;  /* 0x0000000216ff7812 */ /* 0x040fe4000784c0ff */
[----:B------:R-:W-:-:S02]  /*17e60*/  LOP3.LUT R22, R22, 0xfffffffb, RZ, 0xc0, !PT ;  /* 0xfffffffb16167812 */ /* 0x000fc400078ec0ff */
[----:B------:R-:W-:Y:S02]  /*17e70*/  FSEL R14, R14, -INF , !P1 ;  /* 0xff8000000e0e7808 */ /* 0x000fe40004800000 */
[----:B0-----:R-:W-:Y:S02]  /*17e80*/  FMNMX.FTZ R5, R5, R10, !PT ;  /* 0x0000000a05057209 */ /* 0x001fe40007810000 */
[----:B------:R-:W-:Y:S02]  /*17e90*/  FSEL R77, R77, -INF , !P4 ;  /* 0xff8000004d4d7808 */ /* 0x000fe40006000000 */
[----:B------:R-:W-:Y:S01]  /*17ea0*/  ISETP.LT.OR P6, PT, R137, 0x79, P6 ;  /* 0x000000798900780c */ /* 0x000fe200037c1670 */
[----:B------:R-:W-:-:S01]  /*17eb0*/  FFMA.FTZ R47, R5, R26, -8 ;  /* 0xc1000000052f7423 */ /* 0x000fc2000001001a */
[----:B------:R-:W-:Y:S02]  /*17ec0*/  @P0 LOP3.LUT R22, R22, 0x4, RZ, 0xfc, !PT ;  /* 0x0000000416160812 */ /* 0x000fe400078efcff */
[----:B------:R-:W-:-:S02]  /*17ed0*/  ISETP.LT.OR P0, PT, R137, 0x6a, P3 ;  /* 0x0000006a8900780c */ /* 0x000fc40001f01670 */
[C---:B------:R-:W-:Y:S02]  /*17ee0*/  FSETP.NEU.FTZ.AND P3, PT, R5.reuse, -INF , PT ;  /* 0xff8000000500780b */ /* 0x040fe40003f7d000 */
[----:B------:R-:W-:Y:S02]  /*17ef0*/  LOP3.LUT R22, R22, 0xbfffffff, RZ, 0xc0, !PT ;  /* 0xbfffffff16167812 */ /* 0x000fe400078ec0ff */
[----:B------:R-:W-:Y:S02]  /*17f00*/  FSEL R10, R5, RZ, P3 ;  /* 0x000000ff050a7208 */ /* 0x000fe40001800000 */
[----:B------:R-:W-:Y:S02]  /*17f10*/  FSEL R47, R47, RZ, P3 ;  /* 0x000000ff2f2f7208 */ /* 0x000fe40001800000 */
[----:B------:R-:W-:Y:S01]  /*17f20*/  FSEL R78, R78, -INF , !P5 ;  /* 0xff8000004e4e7808 */ /* 0x000fe20006800000 */
[----:B------:R-:W-:-:S01]  /*17f30*/  FADD.FTZ R13, -R10, R13 ;  /* 0x0000000d0a0d7221 */ /* 0x000fc20000010100 */
[----:B------:R-:W-:Y:S01]  /*17f40*/  FMNMX.FTZ R10, R14, R12, !PT ;  /* 0x0000000c0e0a7209 */ /* 0x000fe20007810000 */
[----:B------:R-:W-:-:S01]  /*17f50*/  FFMA.FTZ R46, R46, R26, -R47 ;  /* 0x0000001a2e2e7223 */ /* 0x000fc2000001082f */
[----:B------:R-:W-:Y:S01]  /*17f60*/  @P0 LOP3.LUT R22, R22, 0x40000000, RZ, 0xfc, !PT ;  /* 0x4000000016160812 */ /* 0x000fe200078efcff */
[----:B------:R-:W-:-:S01]  /*17f70*/  FFMA.FTZ R15, R15, R26, -R47 ;  /* 0x0000001a0f0f7223 */ /* 0x000fc2000001082f */
[----:B------:R-:W-:Y:S01]  /*17f80*/  FMNMX.FTZ R10, R21, R10, !PT ;  /* 0x0000000a150a7209 */ /* 0x000fe20007810000 */
[----:B------:R-:W-:-:S01]  /*17f90*/  FFMA.FTZ R24, R24, R26, -R47 ;  /* 0x0000001a18187223 */ /* 0x000fc2000001082f */
[----:B------:R-:W-:Y:S01]  /*17fa0*/  LOP3.LUT P0, RZ, R22, 0x10, RZ, 0xc0, !PT ;  /* 0x0000001016ff7812 */ /* 0x000fe2000780c0ff */
[----:B------:R-:W-:-:S01]  /*17fb0*/  FFMA.FTZ R25, R25, R26, -R47 ;  /* 0x0000001a19197223 */ /* 0x000fc2000001082f */
[----:B------:R-:W-:Y:S01]  /*17fc0*/  FMNMX.FTZ R10, R11, R10, !PT ;  /* 0x0000000a0b0a7209 */ /* 0x000fe20007810000 */
[----:B------:R-:W-:-:S01]  /*17fd0*/  FFMA.FTZ R28, R28, R26, -R47 ;  /* 0x0000001a1c1c7223 */ /* 0x000fc2000001082f */
[----:B------:R-:W-:Y:S01]  /*17fe0*/  LOP3.LUT P3, RZ, R22, 0x4, RZ, 0xc0, !PT ;  /* 0x0000000416ff7812 */ /* 0x000fe2000786c0ff */
[----:B------:R-:W-:-:S01]  /*17ff0*/  FFMA.FTZ R29, R29, R26, -R47 ;  /* 0x0000001a1d1d7223 */ /* 0x000fc2000001082f */
[----:B------:R-:W-:Y:S01]  /*18000*/  FMNMX.FTZ R10, R27, R10, !PT ;  /* 0x0000000a1b0a7209 */ /* 0x000fe20007810000 */
[----:B------:R-:W-:-:S01]  /*18010*/  FFMA.FTZ R32, R32, R26, -R47 ;  /* 0x0000001a20207223 */ /* 0x000fc2000001082f */
[----:B------:R-:W-:Y:S01]  /*18020*/  FSEL R72, R72, -INF , !P0 ;  /* 0xff80000048487808 */ /* 0x000fe20004000000 */
        /* <DEDUP_REMOVED lines=11> */
[----:B------:R-:W-:Y:S01]  /*180e0*/  FSEL R75, R75, -INF , !P0 ;  /* 0xff8000004b4b7808 */ /* 0x000fe20004000000 */
[----:B------:R-:W-:-:S01]  /*180f0*/  FFMA.FTZ R45, R45, R26, -R47 ;  /* 0x0000001a2d2d7223 */ /* 0x000fc2000001082f */
[----:B------:R-:W-:Y:S01]  /*18100*/  FMNMX.FTZ R10, R35, R10, !PT ;  /* 0x0000000a230a7209 */ /* 0x000fe20007810000 */
[----:B------:R-:W-:-:S01]  /*18110*/  FFMA.FTZ R50, R50, R26, -R47 ;  /* 0x0000001a32327223 */ /* 0x000fc2000001082f */
[----:B------:R-:W-:Y:S01]  /*18120*/  ISETP.LT.OR P2, PT, R137, 0x7a, P2 ;  /* 0x0000007a8900780c */ /* 0x000fe20001741670 */
        /* <DEDUP_REMOVED lines=26> */
[----:B------:R-:W-:Y:S01]  /*182d0*/  FMUL.FTZ R13, R13, R26 ;  /* 0x0000001a0d0d7220 */ /* 0x000fe20000410000 */
[----:B------:R-:W-:Y:S01]  /*182e0*/  MUFU.EX2 R46, R46 ;  /* 0x0000002e002e7308 */ /* 0x000fe20000000800 */
[----:B------:R-:W-:-:S02]  /*182f0*/  LOP3.LUT P0, RZ, R22, 0x20000000, RZ, 0xc0, !PT ;  /* 0x2000000016ff7812 */ /* 0x000fc4000780c0ff */
[----:B------:R-:W-:-:S04]  /*18300*/  FMNMX.FTZ R10, R53, R10, !PT ;  /* 0x0000000a350a7209 */ /* 0x000fc80007810000 */
[----:B------:R-:W-:Y:S01]  /*18310*/  FMNMX.FTZ R10, R56, R10, !PT ;  /* 0x0000000a380a7209 */ /* 0x000fe20007810000 */
[----:B------:R-:W0:Y:S03]  /*18320*/  MUFU.EX2 R13, R13 ;  /* 0x0000000d000d7308 */ /* 0x000e260000000800 */
[----:B------:R-:W-:-:S04]  /*18330*/  FMNMX.FTZ R10, R57, R10, !PT ;  /* 0x0000000a390a7209 */ /* 0x000fc80007810000 */
[----:B------:R-:W-:Y:S01]  /*18340*/  FMNMX.FTZ R10, R60, R10, !PT ;  /* 0x0000000a3c0a7209 */ /* 0x000fe20007810000 */
[----:B------:R-:W1:Y:S03]  /*18350*/  MUFU.EX2 R15, R15 ;  /* 0x0000000f000f7308 */ /* 0x000e660000000800 */
[----:B------:R-:W-:-:S04]  /*18360*/  FMNMX.FTZ R10, R61, R10, !PT ;  /* 0x0000000a3d0a7209 */ /* 0x000fc80007810000 */
[----:B------:R-:W-:Y:S01]  /*18370*/  FMNMX.FTZ R10, R64, R10, !PT ;  /* 0x0000000a400a7209 */ /* 0x000fe20007810000 */
[----:B------:R-:W-:Y:S01]  /*18380*/  MUFU.EX2 R24, R24 ;  /* 0x0000001800187308 */ /* 0x000fe20000000800 */
[----:B0-----:R-:W-:-:S02]  /*18390*/  FFMA.FTZ R4, R13, R4, R46 ;  /* 0x000000040d047223 */ /* 0x001fc4000001002e */
[----:B------:R-:W-:-:S04]  /*183a0*/  FMNMX.FTZ R10, R65, R10, !PT ;  /* 0x0000000a410a7209 */ /* 0x000fc80007810000 */
[----:B------:R-:W-:Y:S01]  /*183b0*/  FMNMX.FTZ R10, R68, R10, !PT ;  /* 0x0000000a440a7209 */ /* 0x000fe20007810000 */
[----:B------:R-:W-:Y:S01]  /*183c0*/  MUFU.EX2 R25, R25 ;  /* 0x0000001900197308 */ /* 0x000fe20000000800 */
[----:B-1----:R-:W-:-:S02]  /*183d0*/  FADD.FTZ R4, R15, R4 ;  /* 0x000000040f047221 */ /* 0x002fc40000010000 */
        /* <DEDUP_REMOVED lines=12> */
[----:B------:R-:W-:-:S05]  /*184a0*/  FMNMX.FTZ R10, R82, R10, !PT ;  /* 0x0000000a520a7209 */ /* 0x000fca0007810000 */
        /* <DEDUP_REMOVED lines=10> */
[----:B0-----:R-:W-:-:S04]  /*18550*/  FMNMX.FTZ R10, R10, R84, !PT ;  /* 0x000000540a0a7209 */ /* 0x001fc80007810000 */
[----:B------:R-:W-:-:S03]  /*18560*/  FSETP.NEU.FTZ.AND P1, PT, R10, -INF , PT ;  /* 0xff8000000a00780b */ /* 0x000fc60003f3d000 */
[----:B------:R-:W-:Y:S01]  /*18570*/  MUFU.EX2 R51, R51 ;  /* 0x0000003300337308 */ /* 0x000fe20000000800 */
[----:B------:R-:W-:-:S05]  /*18580*/  FSEL R84, R10, RZ, P1 ;  /* 0x000000ff0a547208 */ /* 0x000fca0000800000 */
[----:B------:R-:W-:Y:S01]  /*18590*/  FADD.FTZ R12, -R84, R12 ;  /* 0x0000000c540c7221 */ /* 0x000fe20000010100 */
[----:B------:R-:W-:-:S01]  /*185a0*/  FFMA.FTZ R84, R10, R26, -8 ;  /* 0xc10000000a547423 */ /* 0x000fc2000001001a */
[----:B------:R-:W-:Y:S02]  /*185b0*/  MUFU.EX2 R54, R54 ;  /* 0x0000003600367308 */ /* 0x000fe40000000800 */
[----:B------:R-:W-:Y:S02]  /*185c0*/  FMUL.FTZ R12, R12, R26 ;  /* 0x0000001a0c0c7220 */ /* 0x000fe40000410000 */
[----:B------:R-:W-:-:S04]  /*185d0*/  FSEL R85, R84, RZ, P1 ;  /* 0x000000ff54557208 */ /* 0x000fc80000800000 */
        /* <DEDUP_REMOVED lines=38> */
[----:B------:R-:W-:Y:S01]  /*18840*/  FADD.FTZ R3, R25, R3 ;  /* 0x0000000319037221 */ /* 0x000fe20000010000 */
[----:B------:R-:W-:-:S01]  /*18850*/  FFMA.FTZ R81, R81, R26, -R85 ;  /* 0x0000001a51517223 */ /* 0x000fc20000010855 */
[----:B------:R-:W1:Y:S01]  /*18860*/  MUFU.EX2 R30, R30 ;  /* 0x0000001e001e7308 */ /* 0x000e620000000800 */
[----:B--2---:R-:W-:-:S01]  /*18870*/  FADD.FTZ R4, R11, R84 ;  /* 0x000000540b047221 */ /* 0x004fc20000010000 */
[----:B------:R-:W-:Y:S01]  /*18880*/  FADD.FTZ R3, R28, R3 ;  /* 0x000000031c037221 */ /* 0x000fe20000010000 */
[----:B------:R-:W-:-:S03]  /*18890*/  FFMA.FTZ R82, R82, R26, -R85 ;  /* 0x0000001a52527223 */ /* 0x000fc60000010855 */
        /* <DEDUP_REMOVED lines=100> */
.L_x_11957:
        /* <DEDUP_REMOVED lines=100> */
.L_x_11937:
[----:B------:R-:W-:Y:S05]  /*19520*/  BSYNC B0 ;  /* 0x0000000000007941 */ /* 0x000fea0003800000 */
.L_x_11936:
[----:B------:R-:W-:Y:S06]  /*19530*/  BAR.ARV 0x8, 0x200 ;  /* 0x0208000000007b1d */ /* 0x000fec0000002000 */
[----:B------:R-:W-:Y:S05]  /*19540*/  @!P0 BRA `(.L_x_11959) ;  /* 0x0000000000048947 */ /* 0x000fea0003800000 */
[----:B------:R-:W-:Y:S01]  /*19550*/  BPT.TRAP 0x1 ;  /* 0x000000040000795c */ /* 0x000fe20000300000 */
.L_x_11959:
[----:B------:R-:W-:Y:S01]  /*19560*/  IMAD R11, R19, 0x8, R18 ;  /* 0x00000008130b7824 */ /* 0x000fe200078e0212 */
[----:B------:R-:W-:-:S04]  /*19570*/  SHF.L.U32 R0, R156, 0x1f, RZ ;  /* 0x0000001f9c007819 */ /* 0x000fc800000006ff */
[----:B------:R0:W1:Y:S01]  /*19580*/  SYNCS.PHASECHK.TRANS64.TRYWAIT P1, [R11+URZ+0x19c50], R0 ;  /* 0x019c50000b0075a7 */ /* 0x000062000802017f */
[----:B------:R-:W-:Y:S05]  /*19590*/  @!P0 BRA `(.L_x_11960) ;  /* 0x0000000000048947 */ /* 0x000fea0003800000 */
[----:B------:R-:W-:Y:S01]  /*195a0*/  BPT.TRAP 0x1 ;  /* 0x000000040000795c */ /* 0x000fe20000300000 */
.L_x_11960:
[----:B------:R-:W-:Y:S04]  /*195b0*/  BSSY B0, `(.L_x_11961) ;  /* 0x0000004000007945 */ /* 0x000fe80003800000 */
[----:B-1----:R-:W-:Y:S05]  /*195c0*/  @P1 BRA `(.L_x_11962) ;  /* 0x0000000000081947 */ /* 0x002fea0003800000 */
[----:B------:R-:W1:Y:S02]  /*195d0*/  SYNCS.PHASECHK.TRANS64.TRYWAIT P1, [R11+URZ+0x19c50], R0 ;  /* 0x019c50000b0075a7 */ /* 0x000e64000802017f */
[----:B-1----:R-:W-:Y:S05]  /*195e0*/  @!P1 BRA `(.L_x_11963) ;  /* 0x000000b0009c9947 */ /* 0x002fea0003800000 */
.L_x_11962:
[----:B------:R-:W-:Y:S05]  /*195f0*/  BSYNC B0 ;  /* 0x0000000000007941 */ /* 0x000fea0003800000 */
.L_x_11961:
[----:B------:R-:W-:Y:S01]  /*19600*/  VIADD R18, R18, 0x3000 ;  /* 0x0000300012127836 */ /* 0x000fe20000000000 */
[----:B------:R-:W-:Y:S01]  /*19610*/  ULDC.64 UR4, c[0x0][0x9a0] ;  /* 0x0002680000047ab9 */ /* 0x000fe20000000a00 */
[----:B------:R-:W-:Y:S01]  /*19620*/  IMAD.MOV.U32 R7, RZ, RZ, 0x40000040 ;  /* 0x40000040ff077424 */ /* 0x000fe200078e00ff */
[----:B------:R-:W-:Y:S01]  /*19630*/  ISETP.NE.U32.AND P1, PT, RZ, UR4, PT ;  /* 0x00000004ff007c0c */ /* 0x000fe2000bf25070 */
[----:B------:R-:W-:Y:S01]  /*19640*/  WARPGROUP.ARRIVE ;  /* 0x00000000000079c5 */ /* 0x000fe20000000000 */
[----:B------:R-:W-:Y:S01]  /*19650*/  SHF.R.U32.HI R18, RZ, 0x4, R18 ;  /* 0x00000004ff127819 */ /* 0x000fe20000011612 */
[----:B------:R-:W-:Y:S01]  /*19660*/  IMAD.MOV.U32 R14, RZ, RZ, 0x3f800000 ;  /* 0x3f800000ff0e7424 */ /* 0x000fe200078e00ff */
[----:B------:R-:W-:Y:S02]  /*19670*/  R2UR UR7, R7 ;  /* 0x00000000070772ca */ /* 0x000fe400000e0000 */
[----:B------:R-:W-:Y:S02]  /*19680*/  LOP3.LUT R18, R18, 0x3fff, RZ, 0xc0, !PT ;  /* 0x00003fff12127812 */ /* 0x000fe400078ec0ff */
[----:B------:R-:W-:-:S02]  /*19690*/  ISETP.NE.AND.EX P1, PT, RZ, UR5, PT, P1 ;  /* 0x00000005ff007c0c */ /* 0x000fc4000bf25310 */
[----:B------:R-:W-:-:S05]  /*196a0*/  LOP3.LUT R18, R18, 0x10000, RZ, 0xfc, !PT ;  /* 0x0001000012127812 */ /* 0x000fca00078efcff */
[----:B------:R-:W-:-:S05]  /*196b0*/  IMAD R6, R19, 0x300, R18 ;  /* 0x0000030013067824 */ /* 0x000fca00078e0212 */
[----:B------:R-:W-:Y:S01]  /*196c0*/  R2UR UR6, R6 ;  /* 0x00000000060672ca */ /* 0x000fe200000e0000 */
[----:B------:R-:W0:Y:S01]  /*196d0*/  @P1 LDC.64 R12, c[0x0][0x9c8] ;  /* 0x00027200ff0c1b82 */ /* 0x000e220000000a00 */
[----:B------:R-:W-:-:S07]  /*196e0*/  @P1 SHF.R.S32.HI R15, RZ, 0x1f, R155 ;  /* 0x0000001fff0f1819 */ /* 0x000fce000001149b */
[----:B------:R-:W2:Y:S04]  /*196f0*/  @P1 LDC.64 R8, c[0x0][0x9d0] ;  /* 0x00027400ff081b82 */ /* 0x000ea80000000a00 */
[----:B------:R-:W-:Y:S01]  /*19700*/  QGMMA.64x96x32.F32.E4M3.E4M3 R88, R148, gdesc[UR4], R88, gsb0 ;  /* 0x0160000494587df3 */ /* 0x000fe20008000858 */
[----:B01----:R-:W-:Y:S01]  /*19710*/  @P1 IMAD R0, R15, R12, RZ ;  /* 0x0000000c0f001224 */ /* 0x003fe200078e02ff */
[----:B------:R-:W-:-:S03]  /*19720*/  @P1 SHF.R.S32.HI R15, RZ, 0x1f, R154 ;  /* 0x0000001fff0f1819 */ /* 0x000fc6000001149a */
[C---:B------:R-:W-:Y:S02]  /*19730*/  @P1 IMAD R7, R155.reuse, R13, R0 ;  /* 0x0000000d9b071224 */ /* 0x040fe400078e0200 */
[----:B------:R-:W-:-:S04]  /*19740*/  @P1 IMAD.WIDE.U32 R12, R155, R12, RZ ;  /* 0x0000000c9b0c1225 */ /* 0x000fc800078e00ff */
[-C--:B--2---:R-:W-:Y:S02]  /*19750*/  @P1 IMAD R0, R15, R8.reuse, RZ ;  /* 0x000000080f001224 */ /* 0x084fe400078e02ff */
[----:B------:R-:W-:Y:S02]  /*19760*/  @P1 IMAD.IADD R13, R13, 0x1, R7 ;  /* 0x000000010d0d1824 */ /* 0x000fe400078e0207 */
[C---:B------:R-:W-:Y:S02]  /*19770*/  @P1 IMAD R7, R154.reuse, R9, R0 ;  /* 0x000000099a071224 */ /* 0x040fe400078e0200 */
[----:B------:R-:W-:-:S04]  /*19780*/  @P1 IMAD.WIDE.U32 R8, R154, R8, R12 ;  /* 0x000000089a081225 */ /* 0x000fc800078e000c */
[----:B------:R-:W-:Y:S01]  /*19790*/  @P1 IMAD.IADD R7, R9, 0x1, R7 ;  /* 0x0000000109071824 */ /* 0x000fe200078e0207 */
[----:B------:R-:W-:-:S04]  /*197a0*/  @P1 LEA R12, P2, R8, UR4, 0x2 ;  /* 0x00000004080c1c11 */ /* 0x000fc8000f8410ff */
        /* <DEDUP_REMOVED lines=15> */
[----:B------:R-:W-:-:S03]  /*198a0*/  IMAD.MOV.U32 R7, RZ, RZ, 0x40000040 ;  /* 0x40000040ff077424 */ /* 0x000fc600078e00ff */
        /* <DEDUP_REMOVED lines=40> */
.L_x_11964:
[----:B------:R-:W2:Y:S01]  /*19b30*/  LDL.LU R4, [R1+0xc] ;  /* 0x00000c0001047983 */ /* 0x000ea20000300800 */
[----:B------:R-:W-:Y:S02]  /*19b40*/  VIADD R11, R11, 0x19c60 ;  /* 0x00019c600b0b7836 */ /* 0x000fe40000000000 */
[-C--:B------:R-:W-:Y:S01]  /*19b50*/  FMUL.FTZ R3, R88, R20.reuse ;  /* 0x0000001458037220 */ /* 0x080fe20000410000 */
[----:B------:R-:W-:Y:S01]  /*19b60*/  FMUL.FTZ R6, R89, R20 ;  /* 0x0000001459067220 */ /* 0x000fe20000410000 */
[----:B------:R-:W3:Y:S01]  /*19b70*/  LDL.LU R24, [R1+0x60] ;  /* 0x0000600001187983 */ /* 0x000ee20000300800 */
[----:B------:R-:W-:-:S05]  /*19b80*/  VIADD R19, R19, 0x1 ;  /* 0x0000000113137836 */ /* 0x000fca0000000000 */
[----:B------:R-:W-:Y:S01]  /*19b90*/  ISETP.NE.AND P1, PT, R19, 0x2, PT ;  /* 0x000000021300780c */ /* 0x000fe20003f25270 */
[----:B------:R-:W-:-:S03]  /*19ba0*/  FMUL.FTZ R92, R92, R20 ;  /* 0x000000145c5c7220 */ /* 0x000fc60000410000 */
        /* <DEDUP_REMOVED lines=46> */
[----:B------:R-:W-:Y:S02]  /*19e90*/  SEL R19, R19, RZ, P1 ;  /* 0x000000ff13137207 */ /* 0x000fe40000800000 */
[----:B--2---:R-:W-:Y:S01]  /*19ea0*/  PRMT R4, R4, 0x654, R11 ;  /* 0x0000065404047816 */ /* 0x004fe2000000000b */
[----:B---3--:R-:W-:-:S03]  /*19eb0*/  VIADD R24, R24, 0x1 ;  /* 0x0000000118187836 */ /* 0x008fc60000000000 */
[----:B------:R0:W-:Y:S02]  /*19ec0*/  SYNCS.ARRIVE.TRANS64.RED.A1T0 RZ, [R4+URZ], RZ ;  /* 0x000000ff04ff79a7 */ /* 0x0001e4000810043f */
[----:B------:R0:W-:Y:S01]  /*19ed0*/  STL [R1+0x60], R24 ;  /* 0x0000601801007387 */ /* 0x0001e20000100800 */
[-C--:B------:R-:W-:Y:S01]  /*19ee0*/  FMUL.FTZ R11, R124, R20.reuse ;  /* 0x000000147c0b7220 */ /* 0x080fe20000410000 */
[----:B------:R-:W-:-:S07]  /*19ef0*/  FMUL.FTZ R20, R133, R20 ;  /* 0x0000001485147220 */ /* 0x000fce0000410000 */
.L_x_11847:
        /* <DEDUP_REMOVED lines=10> */
[----:B-----5:R-:W0:Y:S01]  /*19fa0*/  S2R R24, SR_TID.X ;  /* 0x0000000000187919 */ /* 0x020e220000002100 */
[----:B------:R-:W-:Y:S01]  /*19fb0*/  ULDC.64 UR4, c[0x4][0x70] ;  /* 0x01001c0000047ab9 */ /* 0x000fe20000000a00 */
[----:B------:R-:W2:Y:S04]  /*19fc0*/  LDL R37, [R1+0x80] ;  /* 0x0000800001257983 */ /* 0x000ea80000100800 */
[----:B------:R-:W3:Y:S01]  /*19fd0*/  LDL R59, [R1+0x5c] ;  /* 0x00005c00013b7983 */ /* 0x000ee20000100800 */
[----:B------:R-:W4:Y:S01]  /*19fe0*/  S2R R35, SR_SWINHI ;  /* 0x0000000000237919 */ /* 0x000f220000002f00 */
[----:B------:R-:W-:Y:S02]  /*19ff0*/  F2FP.BF16.F32.PACK_AB R126, R126, R25 ;  /* 0x000000197e7e723e */ /* 0x000fe400000010ff */
[----:B------:R-:W-:Y:S01]  /*1a000*/  F2FP.BF16.F32.PACK_AB R15, R15, R96 ;  /* 0x000000600f0f723e */ /* 0x000fe200000010ff */
[----:B------:R-:W3:Y:S01]  /*1a010*/  LDL R61, [R1+0x48] ;  /* 0x00004800013d7983 */ /* 0x000ee20000100800 */
[----:B------:R-:W-:-:S02]  /*1a020*/  F2FP.BF16.F32.PACK_AB R8, R8, R97 ;  /* 0x000000610808723e */ /* 0x000fc400000010ff */
[----:B------:R-:W-:Y:S01]  /*1a030*/  F2FP.BF16.F32.PACK_AB R9, R9, R112 ;  /* 0x000000700909723e */ /* 0x000fe200000010ff */
[----:B------:R-:W3:Y:S01]  /*1a040*/  LDL R55, [R1+0x2c] ;  /* 0x00002c0001377983 */ /* 0x000ee20000100800 */
[----:B------:R-:W-:Y:S02]  /*1a050*/  F2FP.BF16.F32.PACK_AB R12, R12, R113 ;  /* 0x000000710c0c723e */ /* 0x000fe400000010ff */
[----:B------:R-:W-:Y:S01]  /*1a060*/  F2FP.BF16.F32.PACK_AB R3, R92, R3 ;  /* 0x000000035c03723e */ /* 0x000fe200000010ff */
[----:B------:R-:W3:Y:S01]  /*1a070*/  LDL R57, [R1+0x58] ;  /* 0x0000580001397983 */ /* 0x000ee20000100800 */
[----:B0-----:R-:W-:-:S05]  /*1a080*/  IMAD.SHL.U32 R4, R24, 0x4, RZ ;  /* 0x0000000418047824 */ /* 0x001fca00078e00ff */
[----:B------:R-:W-:-:S04]  /*1a090*/  LOP3.LUT R4, R4, 0xc, RZ, 0xc0, !PT ;  /* 0x0000000c04047812 */ /* 0x000fc800078ec0ff */
[----:B------:R-:W-:-:S05]  /*1a0a0*/  IADD3 R4, P0, R4, UR4, RZ ;  /* 0x0000000404047c10 */ /* 0x000fca000ff1e0ff */
[----:B------:R-:W-:Y:S01]  /*1a0b0*/  IMAD.X R5, RZ, RZ, UR5, P0 ;  /* 0x00000005ff057e24 */ /* 0x000fe200080e06ff */
[----:B------:R-:W-:Y:S01]  /*1a0c0*/  F2FP.BF16.F32.PACK_AB R6, R93, R6 ;  /* 0x000000065d06723e */ /* 0x000fe200000010ff */
[----:B------:R-:W-:-:S04]  /*1a0d0*/  ULDC.64 UR4, c[0x0][0xc00] ;  /* 0x0003000000047ab9 */ /* 0x000fc80000000a00 */
[----:B------:R0:W3:Y:S01]  /*1a0e0*/  LDG.E.CONSTANT R5, desc[UR42][R4.64] ;  /* 0x0000002a04057981 */ /* 0x0000e2000c1e9900 */
[----:B------:R-:W-:Y:S02]  /*1a0f0*/  F2FP.BF16.F32.PACK_AB R7, R7, R104 ;  /* 0x000000680707723e */ /* 0x000fe400000010ff */
[----:B------:R-:W-:Y:S02]  /*1a100*/  F2FP.BF16.F32.PACK_AB R10, R10, R105 ;  /* 0x000000690a0a723e */ /* 0x000fe400000010ff */
[----:B------:R-:W-:Y:S02]  /*1a110*/  F2FP.BF16.F32.PACK_AB R127, R127, R28 ;  /* 0x0000001c7f7f723e */ /* 0x000fe400000010ff */
[----:B------:R-:W-:Y:S02]  /*1a120*/  F2FP.BF16.F32.PACK_AB R29, R110, R29 ;  /* 0x0000001d6e1d723e */ /* 0x000fe400000010ff */
[----:B------:R-:W-:Y:S02]  /*1a130*/  F2FP.BF16.F32.PACK_AB R32, R111, R32 ;  /* 0x000000206f20723e */ /* 0x000fe400000010ff */
[----:B0-----:R-:W-:-:S02]  /*1a140*/  LOP3.LUT P0, R4, R24, 0x3, RZ, 0xc0, !PT ;  /* 0x0000000318047812 */ /* 0x001fc4000780c0ff */
[----:B------:R-:W-:Y:S02]  /*1a150*/  MOV R24, R18 ;  /* 0x0000001200187202 */ /* 0x000fe40000000f00 */
[----:B----4-:R-:W-:Y:S02]  /*1a160*/  MOV R25, R35 ;  /* 0x0000002300197202 */ /* 0x010fe40000000f00 */
[----:B------:R-:W-:Y:S02]  /*1a170*/  ISETP.EQ.OR P0, PT, R4, 0x3, !P0 ;  /* 0x000000030400780c */ /* 0x000fe40004702670 */
[----:B------:R-:W-:Y:S02]  /*1a180*/  F2FP.BF16.F32.PACK_AB R27, R118, R27 ;  /* 0x0000001b761b723e */ /* 0x000fe400000010ff */
        /* <DEDUP_REMOVED lines=35> */
[----:B--2---:R-:W-:-:S03]  /*1a3c0*/  IMAD.WIDE R8, R37, 0x2, R24 ;  /* 0x0000000225087825 */ /* 0x004fc600078e0218 */
[C---:B------:R-:W-:Y:S02]  /*1a3d0*/  LOP3.LUT R3, R8.reuse, 0x180, RZ, 0xc0, !PT ;  /* 0x0000018008037812 */ /* 0x040fe400078ec0ff */
[----:B------:R-:W-:Y:S02]  /*1a3e0*/  IADD3 R10, P5, R8, 0x20, RZ ;  /* 0x00000020080a7810 */ /* 0x000fe40007fbe0ff */
[----:B------:R-:W-:Y:S02]  /*1a3f0*/  SHF.R.U64 R3, R3, 0x3, RZ ;  /* 0x0000000303037819 */ /* 0x000fe400000012ff */
[----:B------:R-:W-:Y:S02]  /*1a400*/  LOP3.LUT R6, R10, 0x180, RZ, 0xc0, !PT ;  /* 0x000001800a067812 */ /* 0x000fe400078ec0ff */
[C---:B------:R-:W-:Y:S02]  /*1a410*/  IADD3 R14, P4, R8.reuse, 0x3000, RZ ;  /* 0x00003000080e7810 */ /* 0x040fe40007f9e0ff */
[----:B------:R-:W-:-:S02]  /*1a420*/  IADD3 R27, P3, R8, 0x3020, RZ ;  /* 0x00003020081b7810 */ /* 0x000fc40007f7e0ff */
[C---:B------:R-:W-:Y:S02]  /*1a430*/  IADD3 R29, P2, R8.reuse, 0x6000, RZ ;  /* 0x00006000081d7810 */ /* 0x040fe40007f5e0ff */
[----:B------:R-:W-:Y:S02]  /*1a440*/  IADD3 R70, P1, R8, 0x6020, RZ ;  /* 0x0000602008467810 */ /* 0x000fe40007f3e0ff */
[----:B------:R-:W-:Y:S02]  /*1a450*/  LOP3.LUT R8, R3, R8, RZ, 0x3c, !PT ;  /* 0x0000000803087212 */ /* 0x000fe400078e3cff */
[----:B------:R-:W-:-:S04]  /*1a460*/  SHF.R.U64 R3, R6, 0x3, RZ ;  /* 0x0000000306037819 */ /* 0x000fc800000012ff */
[----:B------:R-:W-:Y:S02]  /*1a470*/  LOP3.LUT R12, R3, R10, RZ, 0x3c, !PT ;  /* 0x0000000a030c7212 */ /* 0x000fe400078e3cff */
[----:B------:R-:W-:Y:S02]  /*1a480*/  LOP3.LUT R3, R14, 0x180, RZ, 0xc0, !PT ;  /* 0x000001800e037812 */ /* 0x000fe400078ec0ff */
[----:B------:R-:W-:Y:S02]  /*1a490*/  LOP3.LUT R10, R29, 0x180, RZ, 0xc0, !PT ;  /* 0x000001801d0a7812 */ /* 0x000fe400078ec0ff */
[----:B------:R-:W-:Y:S02]  /*1a4a0*/  SHF.R.U64 R3, R3, 0x3, RZ ;  /* 0x0000000303037819 */ /* 0x000fe400000012ff */
[----:B------:R-:W-:Y:S01]  /*1a4b0*/  SHF.R.U64 R10, R10, 0x3, RZ ;  /* 0x000000030a0a7819 */ /* 0x000fe200000012ff */
[--C-:B------:R-:W-:Y:S01]  /*1a4c0*/  IMAD.X R15, RZ, RZ, R9.reuse, P4 ;  /* 0x000000ffff0f7224 */ /* 0x100fe200020e0609 */
[----:B------:R-:W-:Y:S01]  /*1a4d0*/  LOP3.LUT R14, R3, R14, RZ, 0x3c, !PT ;  /* 0x0000000e030e7212 */ /* 0x000fe200078e3cff */
[--C-:B------:R-:W-:Y:S01]  /*1a4e0*/  IMAD.X R11, RZ, RZ, R9.reuse, P2 ;  /* 0x000000ffff0b7224 */ /* 0x100fe200010e0609 */
[----:B------:R-:W-:Y:S01]  /*1a4f0*/  LOP3.LUT R10, R10, R29, RZ, 0x3c, !PT ;  /* 0x0000001d0a0a7212 */ /* 0x000fe200078e3cff */
[--C-:B------:R-:W-:Y:S01]  /*1a500*/  IMAD.X R13, RZ, RZ, R9.reuse, P5 ;  /* 0x000000ffff0d7224 */ /* 0x100fe200028e0609 */
[----:B------:R-:W-:Y:S01]  /*1a510*/  LOP3.LUT R6, R27, 0x180, RZ, 0xc0, !PT ;  /* 0x000001801b067812 */ /* 0x000fe200078ec0ff */
[--C-:B------:R-:W-:Y:S01]  /*1a520*/  IMAD.X R21, RZ, RZ, R9.reuse, P3 ;  /* 0x000000ffff157224 */ /* 0x100fe200018e0609 */
[----:B------:R-:W-:Y:S01]  /*1a530*/  LOP3.LUT R31, R70, 0x180, RZ, 0xc0, !PT ;  /* 0x00000180461f7812 */ /* 0x000fe200078ec0ff */
[----:B------:R-:W-:Y:S01]  /*1a540*/  IMAD.X R7, RZ, RZ, R9, P1 ;  /* 0x000000ffff077224 */ /* 0x000fe200008e0609 */
[----:B---3--:R-:W-:-:S02]  /*1a550*/  LOP3.LUT R3, R5, 0x2, RZ, 0x3c, !PT ;  /* 0x0000000205037812 */ /* 0x008fc400078e3cff */
[----:B------:R-:W-:Y:S01]  /*1a560*/  MOV R53, R8 ;  /* 0x0000000800357202 */ /* 0x000fe20000000f00 */
[----:B------:R-:W-:Y:S01]  /*1a570*/  SHFL.IDX PT, R38, R38, R5, 0x1c1f ;  /* 0x001c1f0526267589 */ /* 0x000fe200000e0000 */
[----:B------:R-:W-:Y:S02]  /*1a580*/  MOV R49, R14 ;  /* 0x0000000e00317202 */ /* 0x000fe40000000f00 */
[----:B------:R-:W-:Y:S01]  /*1a590*/  MOV R45, R10 ;  /* 0x0000000a002d7202 */ /* 0x000fe20000000f00 */
[----:B------:R-:W-:Y:S01]  /*1a5a0*/  SHFL.IDX PT, R8, R4, R5, 0x1c1f ;  /* 0x001c1f0504087589 */ /* 0x000fe200000e0000 */
[----:B------:R-:W-:-:S03]  /*1a5b0*/  MOV R51, R12 ;  /* 0x0000000c00337202 */ /* 0x000fc60000000f00 */
[----:B------:R-:W0:Y:S01]  /*1a5c0*/  SHFL.IDX PT, R9, R28, R3, 0x1c1f ;  /* 0x001c1f031c097589 */ /* 0x000e2200000e0000 */
[----:B------:R-:W-:-:S03]  /*1a5d0*/  SHF.R.U64 R6, R6, 0x3, RZ ;  /* 0x0000000306067819 */ /* 0x000fc600000012ff */
[----:B------:R-:W2:Y:S01]  /*1a5e0*/  SHFL.IDX PT, R11, R40, R3, 0x1c1f ;  /* 0x001c1f03280b7589 */ /* 0x000ea200000e0000 */
[----:B------:R-:W-:-:S03]  /*1a5f0*/  SHF.R.U64 R31, R31, 0x3, RZ ;  /* 0x000000031f1f7819 */ /* 0x000fc600000012ff */
[----:B------:R-:W-:Y:S04]  /*1a600*/  SHFL.IDX PT, R58, R58, R5, 0x1c1f ;  /* 0x001c1f053a3a7589 */ /* 0x000fe800000e0000 */
[----:B------:R3:W4:Y:S04]  /*1a610*/  SHFL.IDX PT, R15, R36, R3, 0x1c1f ;  /* 0x001c1f03240f7589 */ /* 0x00072800000e0000 */
[----:B------:R-:W-:Y:S04]  /*1a620*/  SHFL.IDX PT, R42, R42, R5, 0x1c1f ;  /* 0x001c1f052a2a7589 */ /* 0x000fe800000e0000 */
[----:B------:R-:W1:Y:S04]  /*1a630*/  SHFL.IDX PT, R13, R44, R3, 0x1c1f ;  /* 0x001c1f032c0d7589 */ /* 0x000e6800000e0000 */
[----:B------:R-:W-:Y:S04]  /*1a640*/  SHFL.IDX PT, R60, R60, R5, 0x1c1f ;  /* 0x001c1f053c3c7589 */ /* 0x000fe800000e0000 */
[----:B------:R-:W1:Y:S04]  /*1a650*/  SHFL.IDX PT, R33, R34, R3, 0x1c1f ;  /* 0x001c1f0322217589 */ /* 0x000e6800000e0000 */
[----:B------:R-:W-:Y:S04]  /*1a660*/  SHFL.IDX PT, R62, R62, R5, 0x1c1f ;  /* 0x001c1f053e3e7589 */ /* 0x000fe800000e0000 */
[----:B------:R-:W1:Y:S01]  /*1a670*/  SHFL.IDX PT, R35, R32, R3, 0x1c1f ;  /* 0x001c1f0320237589 */ /* 0x000e6200000e0000 */
[----:B------:R-:W-:Y:S01]  /*1a680*/  LOP3.LUT R20, R6, R27, RZ, 0x3c, !PT ;  /* 0x0000001b06147212 */ /* 0x000fe200078e3cff */
[----:B---3--:R-:W3:Y:S01]  /*1a690*/  LDC R36, c[0x0][0xbe8] ;  /* 0x0002fa00ff247b82 */ /* 0x008ee20000000800 */
[----:B------:R-:W-:Y:S01]  /*1a6a0*/  LOP3.LUT R6, R31, R70, RZ, 0x3c, !PT ;  /* 0x000000461f067212 */ /* 0x000fe200078e3cff */
[----:B------:R-:W-:Y:S04]  /*1a6b0*/  SHFL.IDX PT, R46, R46, R5, 0x1c1f ;  /* 0x001c1f052e2e7589 */ /* 0x000fe800000e0000 */
[----:B------:R-:W-:Y:S04]  /*1a6c0*/  SHFL.IDX PT, R50, R50, R5, 0x1c1f ;  /* 0x001c1f0532327589 */ /* 0x000fe800000e0000 */
[----:B------:R-:W-:Y:S04]  /*1a6d0*/  SHFL.IDX PT, R54, R54, R5, 0x1c1f ;  /* 0x001c1f0536367589 */ /* 0x000fe800000e0000 */
[----:B------:R-:W-:Y:S04]  /*1a6e0*/  SHFL.IDX PT, R64, R64, R5, 0x1c1f ;  /* 0x001c1f0540407589 */ /* 0x000fe800000e0000 */
[----:B------:R-:W-:Y:S04]  /*1a6f0*/  SHFL.IDX PT, R66, R66, R5, 0x1c1f ;  /* 0x001c1f0542427589 */ /* 0x000fe800000e0000 */
[----:B------:R4:W-:Y:S04]  /*1a700*/  SHFL.IDX PT, R68, R68, R5, 0x1c1f ;  /* 0x001c1f0544447589 */ /* 0x0009e800000e0000 */
[----:B------:R-:W3:Y:S04]  /*1a710*/  SHFL.IDX PT, R27, R48, R3, 0x1c1f ;  /* 0x001c1f03301b7589 */ /* 0x000ee800000e0000 */
[----:B------:R-:W3:Y:S04]  /*1a720*/  SHFL.IDX PT, R29, R52, R3, 0x1c1f ;  /* 0x001c1f03341d7589 */ /* 0x000ee800000e0000 */
[----:B------:R-:W3:Y:S04]  /*1a730*/  SHFL.IDX PT, R31, R56, R3, 0x1c1f ;  /* 0x001c1f03381f7589 */ /* 0x000ee800000e0000 */
[----:B------:R-:W3:Y:S04]  /*1a740*/  SHFL.IDX PT, R37, R30, R3, 0x1c1f ;  /* 0x001c1f031e257589 */ /* 0x000ee800000e0000 */
[----:B------:R-:W3:Y:S04]  /*1a750*/  SHFL.IDX PT, R39, R126, R3, 0x1c1f ;  /* 0x001c1f037e277589 */ /* 0x000ee800000e0000 */
[----:B------:R-:W3:Y:S01]  /*1a760*/  SHFL.IDX PT, R41, R26, R3, 0x1c1f ;  /* 0x001c1f031a297589 */ /* 0x000ee200000e0000 */
[----:B------:R-:W-:-:S02]  /*1a770*/  MOV R43, R6 ;  /* 0x00000006002b7202 */ /* 0x000fc40000000f00 */
[----:B0-----:R-:W-:Y:S02]  /*1a780*/  SEL R4, R8, R9, P0 ;  /* 0x0000000908047207 */ /* 0x001fe40000000000 */
[----:B------:R-:W-:Y:S02]  /*1a790*/  SEL R6, R9, R8, P0 ;  /* 0x0000000809067207 */ /* 0x000fe40000000000 */
[----:B------:R-:W-:Y:S02]  /*1a7a0*/  MOV R47, R20 ;  /* 0x00000014002f7202 */ /* 0x000fe40000000f00 */
[----:B--2---:R-:W-:Y:S01]  /*1a7b0*/  SEL R8, R38, R11, P0 ;  /* 0x0000000b26087207 */ /* 0x004fe20000000000 */
[----:B------:R-:W0:Y:S01]  /*1a7c0*/  LDC.64 R20, c[0x0][0xc00] ;  /* 0x00030000ff147b82 */ /* 0x000e220000000a00 */
[----:B------:R-:W-:Y:S02]  /*1a7d0*/  SEL R10, R11, R38, P0 ;  /* 0x000000260b0a7207 */ /* 0x000fe40000000000 */
[----:B----4-:R-:W-:-:S02]  /*1a7e0*/  SEL R5, R58, R15, P0 ;  /* 0x0000000f3a057207 */ /* 0x010fc40000000000 */
[----:B------:R-:W-:-:S03]  /*1a7f0*/  SEL R7, R15, R58, P0 ;  /* 0x0000003a0f077207 */ /* 0x000fc60000000000 */
[----:B------:R-:W-:Y:S01]  /*1a800*/  BAR.SYNC.DEFER_BLOCKING 0x1, 0x180 ;  /* 0x0046000000007b1d */ /* 0x000fe20000010000 */
[----:B-1----:R-:W-:Y:S02]  /*1a810*/  SEL R12, R42, R13, P0 ;  /* 0x0000000d2a0c7207 */ /* 0x002fe40000000000 */
[----:B------:R-:W-:Y:S02]  /*1a820*/  SEL R14, R13, R42, P0 ;  /* 0x0000002a0d0e7207 */ /* 0x000fe40000000000 */
[----:B------:R-:W-:Y:S02]  /*1a830*/  SEL R9, R60, R33, P0 ;  /* 0x000000213c097207 */ /* 0x000fe40000000000 */
[----:B------:R-:W-:Y:S02]  /*1a840*/  SEL R11, R33, R60, P0 ;  /* 0x0000003c210b7207 */ /* 0x000fe40000000000 */
[----:B------:R-:W-:Y:S02]  /*1a850*/  SEL R13, R62, R35, P0 ;  /* 0x000000233e0d7207 */ /* 0x000fe40000000000 */
[----:B------:R-:W-:-:S02]  /*1a860*/  SEL R15, R35, R62, P0 ;  /* 0x0000003e230f7207 */ /* 0x000fc40000000000 */
[----:B------:R-:W-:-:S04]  /*1a870*/  ISETP.NE.U32.AND P2, PT, RZ, UR4, PT ;  /* 0x00000004ff007c0c */ /* 0x000fc8000bf45070 */
[----:B------:R-:W-:Y:S01]  /*1a880*/  ISETP.NE.AND.EX P2, PT, RZ, UR5, PT, P2 ;  /* 0x00000005ff007c0c */ /* 0x000fe2000bf45320 */
[----:B------:R-:W-:Y:S01]  /*1a890*/  ULDC.64 UR4, c[0x0][0xc08] ;  /* 0x0003020000047ab9 */ /* 0x000fe20000000a00 */
[----:B------:R3:W-:Y:S04]  /*1a8a0*/  STSM.16.M88.4 [R53], R4 ;  /* 0x0000000435007844 */ /* 0x0007e80000000200 */
[----:B------:R1:W-:Y:S04]  /*1a8b0*/  STSM.16.M88.4 [R51], R8 ;  /* 0x0000000833007844 */ /* 0x0003e80000000200 */
[----:B------:R2:W-:Y:S01]  /*1a8c0*/  STSM.16.M88.4 [R49], R12 ;  /* 0x0000000c31007844 */ /* 0x0005e20000000200 */
[----:B---3--:R-:W-:-:S02]  /*1a8d0*/  SEL R4, R46, R27, P0 ;  /* 0x0000001b2e047207 */ /* 0x008fc40000000000 */
[----:B------:R-:W-:Y:S02]  /*1a8e0*/  SEL R6, R27, R46, P0 ;  /* 0x0000002e1b067207 */ /* 0x000fe40000000000 */
[----:B-1----:R-:W-:Y:S02]  /*1a8f0*/  SEL R8, R50, R29, P0 ;  /* 0x0000001d32087207 */ /* 0x002fe40000000000 */
        /* <DEDUP_REMOVED lines=8> */
[----:B------:R-:W-:Y:S02]  /*1a980*/  SEL R15, R41, R68, P0 ;  /* 0x00000044290f7207 */ /* 0x000fe40000000000 */
[----:B------:R-:W-:-:S04]  /*1a990*/  ISETP.NE.U32.AND P0, PT, RZ, UR4, PT ;  /* 0x00000004ff007c0c */ /* 0x000fc8000bf05070 */
[----:B------:R-:W-:Y:S01]  /*1a9a0*/  ISETP.NE.AND.EX P0, PT, RZ, UR5, PT, P0 ;  /* 0x00000005ff007c0c */ /* 0x000fe2000bf05300 */
[----:B0-----:R-:W-:Y:S01]  /*1a9b0*/  IMAD.WIDE R26, R59, 0x4, R20 ;  /* 0x000000043b1a7825 */ /* 0x001fe200078e0214 */
[----:B------:R0:W-:Y:S04]  /*1a9c0*/  STSM.16.M88.4 [R47], R4 ;  /* 0x000000042f007844 */ /* 0x0001e80000000200 */
[----:B------:R1:W-:Y:S07]  /*1a9d0*/  STSM.16.M88.4 [R45], R8 ;  /* 0x000000082d007844 */ /* 0x0003ee0000000200 */
[----:B------:R-:W0:Y:S01]  /*1a9e0*/  @P0 LDC.64 R20, c[0x0][0xc08] ;  /* 0x00030200ff140b82 */ /* 0x000e220000000a00 */
[----:B------:R2:W-:Y:S01]  /*1a9f0*/  STSM.16.M88.4 [R43], R12 ;  /* 0x0000000c2b007844 */ /* 0x0005e20000000200 */
[----:B------:R-:W-:Y:S01]  /*1aa00*/  ULDC UR4, c[0x0][0xa88] ;  /* 0x0002a20000047ab9 */ /* 0x000fe20000000800 */
[----:B------:R-:W-:-:S05]  /*1aa10*/  IMAD.MOV.U32 R3, RZ, RZ, RZ ;  /* 0x000000ffff037224 */ /* 0x000fca00078e00ff */
[----:B------:R-:W-:Y:S01]  /*1aa20*/  BAR.SYNC.DEFER_BLOCKING 0x1, 0x180 ;  /* 0x0046000000007b1d */ /* 0x000fe20000010000 */
[----:B------:R-:W-:Y:S02]  /*1aa30*/  IMAD.U32 R39, RZ, RZ, UR4 ;  /* 0x00000004ff277e24 */ /* 0x000fe4000f8e00ff */
[----:B0-----:R-:W-:-:S03]  /*1aa40*/  @P0 IMAD.WIDE R4, R59, 0x4, R20 ;  /* 0x000000043b040825 */ /* 0x001fc600078e0214 */
[----:B------:R0:W5:Y:S04]  /*1aa50*/  @P2 LDG.E R3, desc[UR42][R26.64] ;  /* 0x0000002a1a032981 */ /* 0x000168000c1e1900 */
[----:B------:R0:W5:Y:S01]  /*1aa60*/  @P0 LDG.E R39, desc[UR42][R4.64] ;  /* 0x0000002a04270981 */ /* 0x000162000c1e1900 */
[----:B------:R-:W-:-:S13]  /*1aa70*/  ISETP.NE.AND P1, PT, R36, 0x1, PT ;  /* 0x000000012400780c */ /* 0x000fda0003f25270 */
[----:B------:R-:W3:Y:S08]  /*1aa80*/  @P1 LDC R6, c[0x0][0xbec] ;  /* 0x0002fb00ff061b82 */ /* 0x000ef00000000800 */
[----:B-1----:R-:W1:Y:S01]  /*1aa90*/  @P1 LDC R9, c[0x0][0xbf0] ;  /* 0x0002fc00ff091b82 */ /* 0x002e620000000800 */
[----:B--2---:R-:W-:Y:S01]  /*1aaa0*/  IMAD.IADD R13, R61, 0x1, R55 ;  /* 0x000000013d0d7824 */ /* 0x004fe200078e0237 */
[----:B------:R-:W-:-:S03]  /*1aab0*/  SHF.R.S32.HI R37, RZ, 0x1f, R57 ;  /* 0x0000001fff257819 */ /* 0x000fc60000011439 */
[----:B------:R-:W-:Y:S02]  /*1aac0*/  IMAD.MOV.U32 R7, RZ, RZ, R13 ;  /* 0x000000ffff077224 */ /* 0x000fe400078e000d */
[----:B---3--:R-:W-:Y:S01]  /*1aad0*/  @P1 IMAD.HI.U32 R6, R13, R6, RZ ;  /* 0x000000060d061227 */ /* 0x008fe200078e00ff */
[----:B0-----:R-:W-:Y:S06]  /*1aae0*/  @P0 BRA `(.L_x_11967) ;  /* 0x0000000000100947 */ /* 0x001fec0003800000 */
[----:B------:R-:W-:Y:S05]  /*1aaf0*/  @!P2 BRA `(.L_x_11967) ;  /* 0x00000000000ca947 */ /* 0x000fea0003800000 */
[----:B------:R-:W2:Y:S04]  /*1ab00*/  LDG.E R4, desc[UR42][R26.64] ;  /* 0x0000002a1a047981 */ /* 0x000ea8000c1e1900 */
[----:B-----5:R-:W2:Y:S02]  /*1ab10*/  LDG.E R39, desc[UR42][R26.64+0x4] ;  /* 0x0000042a1a277981 */ /* 0x020ea4000c1e1900 */
[----:B--2---:R-:W-:-:S07]  /*1ab20*/  IMAD.IADD R39, R39, 0x1, -R4 ;  /* 0x0000000127277824 */ /* 0x004fce00078e0a04 */
.L_x_11967:
[----:B------:R-:W2:Y:S01]  /*1ab30*/  LDL R50, [R1+0x54] ;  /* 0x0000540001327983 */ /* 0x000ea20000100800 */
[----:B------:R-:W-:-:S03]  /*1ab40*/  ULDC.64 UR4, c[0x0][0xb90] ;  /* 0x0002e40000047ab9 */ /* 0x000fc60000000a00 */
[----:B------:R-:W3:Y:S01]  /*1ab50*/  LDL R14, [R1+0x7c] ;  /* 0x00007c00010e7983 */ /* 0x000ee20000100800 */
[----:B------:R-:W0:Y:S01]  /*1ab60*/  S2R R4, SR_TID.X ;  /* 0x0000000000047919 */ /* 0x000e220000002100 */
[----:B------:R-:W4:Y:S01]  /*1ab70*/  S2R R15, SR_TID.X ;  /* 0x00000000000f7919 */ /* 0x000f220000002100 */
[--C-:B-----5:R-:W-:Y:S01]  /*1ab80*/  SHF.R.S32.HI R21, RZ, 0x1f, R3.reuse ;  /* 0x0000001fff157819 */ /* 0x120fe20000011403 */
[----:B------:R-:W-:Y:S01]  /*1ab90*/  IMAD.MOV.U32 R20, RZ, RZ, R3 ;  /* 0x000000ffff147224 */ /* 0x000fe200078e0003 */
[----:B-1----:R-:W-:Y:S02]  /*1aba0*/  @P1 SHF.R.U32.HI R7, RZ, R9, R6 ;  /* 0x00000009ff071219 */ /* 0x002fe40000011606 */
[----:B------:R-:W-:Y:S01]  /*1abb0*/  SHF.R.S32.HI R38, RZ, 0x1f, R59 ;  /* 0x0000001fff267819 */ /* 0x000fe2000001143b */
[----:B------:R-:W-:Y:S01]  /*1abc0*/  IMAD R39, R39, R36, RZ ;  /* 0x0000002427277224 */ /* 0x000fe200078e02ff */
[----:B------:R1:W5:Y:S01]  /*1abd0*/  LDL R49, [R1+0x88] ;  /* 0x0000880001317983 */ /* 0x0003620000100800 */
[----:B------:R-:W1:Y:S03]  /*1abe0*/  @P1 LDC R45, c[0x0][0xbec] ;  /* 0x0002fb00ff2d1b82 */ /* 0x000e660000000800 */
[----:B------:R0:W5:Y:S02]  /*1abf0*/  LDL R48, [R1+0x64] ;  /* 0x0000640001307983 */ /* 0x0001640000100800 */
[----:B0-----:R-:W-:-:S05]  /*1ac00*/  VIADD R47, R4, 0xffffff80 ;  /* 0xffffff80042f7836 */ /* 0x001fca0000000000 */
[----:B------:R-:W-:-:S04]  /*1ac10*/  SHF.R.S32.HI R51, RZ, 0x1f, R47 ;  /* 0x0000001fff337819 */ /* 0x000fc8000001142f */
[----:B------:R-:W-:Y:S01]  /*1ac20*/  LEA.HI R51, R51, R47, RZ, 0x2 ;  /* 0x0000002f33337211 */ /* 0x000fe200078f10ff */
[----:B------:R-:W-:-:S03]  /*1ac30*/  IMAD R4, R37, UR4, RZ ;  /* 0x0000000425047c24 */ /* 0x000fc6000f8e02ff */
[----:B------:R-:W-:Y:S01]  /*1ac40*/  SHF.R.S32.HI R51, RZ, 0x2, R51 ;  /* 0x00000002ff337819 */ /* 0x000fe20000011433 */
[C---:B------:R-:W-:Y:S02]  /*1ac50*/  IMAD R11, R57.reuse, UR5, R4 ;  /* 0x00000005390b7c24 */ /* 0x040fe4000f8e0204 */
[----:B------:R-:W-:Y:S01]  /*1ac60*/  IMAD.WIDE.U32 R4, R57, UR4, R20 ;  /* 0x0000000439047c25 */ /* 0x000fe2000f8e0014 */
[----:B------:R-:W-:Y:S01]  /*1ac70*/  SEL R38, R38, RZ, !P2 ;  /* 0x000000ff26267207 */ /* 0x000fe20005000000 */
[----:B------:R-:W-:Y:S01]  /*1ac80*/  ULDC.64 UR4, c[0x0][0xb98] ;  /* 0x0002e60000047ab9 */ /* 0x000fe20000000a00 */
[----:B------:R-:W-:Y:S01]  /*1ac90*/  SEL R20, R59, RZ, !P2 ;  /* 0x000000ff3b147207 */ /* 0x000fe20005000000 */
[----:B------:R-:W-:Y:S02]  /*1aca0*/  IMAD.IADD R5, R5, 0x1, R11 ;  /* 0x0000000105057824 */ /* 0x000fe400078e020b */
[----:B------:R-:W-:Y:S02]  /*1acb0*/  IMAD R11, R38, UR4, RZ ;  /* 0x00000004260b7c24 */ /* 0x000fe4000f8e02ff */
[----:B------:R-:W-:-:S04]  /*1acc0*/  IMAD.WIDE.U32 R4, R20, UR4, R4 ;  /* 0x0000000414047c25 */ /* 0x000fc8000f8e0004 */
[----:B------:R-:W-:Y:S01]  /*1acd0*/  IMAD R10, R20, UR5, R11 ;  /* 0x00000005140a7c24 */ /* 0x000fe2000f8e020b */
[----:B------:R-:W-:Y:S01]  /*1ace0*/  SHF.R.S32.HI R11, RZ, 0x1f, R7 ;  /* 0x0000001fff0b7819 */ /* 0x000fe20000011407 */
[----:B------:R-:W-:Y:S01]  /*1acf0*/  ULDC.64 UR4, c[0x0][0xb88] ;  /* 0x0002e20000047ab9 */ /* 0x000fe20000000a00 */
[----:B------:R-:W-:Y:S01]  /*1ad00*/  IADD3 R4, P0, R7, R4, RZ ;  /* 0x0000000407047210 */ /* 0x000fe20007f1e0ff */
[----:B----4-:R-:W-:-:S03]  /*1ad10*/  VIADD R30, R15, 0xffffff80 ;  /* 0xffffff800f1e7836 */ /* 0x010fc60000000000 */
[----:B------:R-:W-:Y:S02]  /*1ad20*/  IADD3.X R5, R11, R5, R10, P0, !PT ;  /* 0x000000050b057210 */ /* 0x000fe400007fe40a */
[----:B------:R-:W-:-:S04]  /*1ad30*/  SHF.R.S32.HI R15, RZ, 0x1f, R30 ;  /* 0x0000001fff0f7819 */ /* 0x000fc8000001141e */
[----:B------:R-:W-:-:S04]  /*1ad40*/  LEA.HI R15, R15, R30, RZ, 0x7 ;  /* 0x0000001e0f0f7211 */ /* 0x000fc800078f38ff */
[----:B------:R-:W-:-:S05]  /*1ad50*/  LOP3.LUT R15, R15, 0xffffff80, RZ, 0xc0, !PT ;  /* 0xffffff800f0f7812 */ /* 0x000fca00078ec0ff */
[----:B------:R-:W-:Y:S01]  /*1ad60*/  IMAD.IADD R15, R30, 0x1, -R15 ;  /* 0x000000011e0f7824 */ /* 0x000fe200078e0a0f */
[----:B------:R-:W-:-:S04]  /*1ad70*/  SHF.R.S32.HI R46, RZ, 0x1f, R47 ;  /* 0x0000001fff2e7819 */ /* 0x000fc8000001142f */
[----:B------:R-:W-:-:S04]  /*1ad80*/  LEA.HI R46, R46, R47, RZ, 0x2 ;  /* 0x0000002f2e2e7211 */ /* 0x000fc800078f10ff */
[----:B------:R-:W-:-:S05]  /*1ad90*/  LOP3.LUT R46, R46, 0xfffffffc, RZ, 0xc0, !PT ;  /* 0xfffffffc2e2e7812 */ /* 0x000fca00078ec0ff */
[----:B------:R-:W-:Y:S02]  /*1ada0*/  IMAD.IADD R46, R47, 0x1, -R46 ;  /* 0x000000012f2e7824 */ /* 0x000fe400078e0a2e */
[----:B------:R0:W5:Y:S01]  /*1adb0*/  LDL R47, [R1+0x84] ;  /* 0x00008400012f7983 */ /* 0x0001620000100800 */
[----:B--2---:R-:W-:-:S04]  /*1adc0*/  IMAD R9, R51, 0x20, R50 ;  /* 0x0000002033097824 */ /* 0x004fc800078e0232 */
[----:B------:R-:W-:-:S04]  /*1add0*/  IMAD.WIDE R24, R9, 0x2, R24 ;  /* 0x0000000209187825 */ /* 0x000fc800078e0218 */
[----:B------:R-:W-:-:S04]  /*1ade0*/  IMAD.MOV R9, RZ, RZ, -R7 ;  /* 0x000000ffff097224 */ /* 0x000fc800078e0a07 */
[----:B------:R-:W-:-:S05]  /*1adf0*/  IMAD R9, R36, R9, R13 ;  /* 0x0000000924097224 */ /* 0x000fca00078e020d */
[----:B------:R-:W-:Y:S01]  /*1ae00*/  SHF.R.S32.HI R6, RZ, 0x1f, R9 ;  /* 0x0000001fff067819 */ /* 0x000fe20000011409 */
[----:B------:R-:W-:-:S04]  /*1ae10*/  IMAD.WIDE.U32 R4, R9, UR4, R4 ;  /* 0x0000000409047c25 */ /* 0x000fc8000f8e0004 */
[----:B------:R-:W-:-:S04]  /*1ae20*/  IMAD R6, R6, UR4, RZ ;  /* 0x0000000406067c24 */ /* 0x000fc8000f8e02ff */
[----:B------:R-:W-:Y:S01]  /*1ae30*/  IMAD R7, R9, UR5, R6 ;  /* 0x0000000509077c24 */ /* 0x000fe2000f8e0206 */
[----:B------:R-:W-:Y:S02]  /*1ae40*/  ULDC.64 UR4, c[0x0][0xb50] ;  /* 0x0002d40000047ab9 */ /* 0x000fe40000000a00 */
[----:B------:R-:W-:Y:S01]  /*1ae50*/  LEA R6, P0, R4, UR4, 0x2 ;  /* 0x0000000404067c11 */ /* 0x000fe2000f8010ff */
[----:B------:R-:W-:-:S05]  /*1ae60*/  IMAD.IADD R5, R5, 0x1, R7 ;  /* 0x0000000105057824 */ /* 0x000fca00078e0207 */
[----:B------:R-:W-:Y:S01]  /*1ae70*/  LEA.HI.X R10, R4, UR5, R5, 0x2, P0 ;  /* 0x00000005040a7c11 */ /* 0x000fe200080f1405 */
[----:B------:R-:W-:Y:S01]  /*1ae80*/  SHFL.IDX PT, R40, R6, RZ, 0x1c1f ;  /* 0x001c1fff06287589 */ /* 0x000fe200000e0000 */
[----:B------:R-:W-:Y:S01]  /*1ae90*/  IADD3 R13, P2, R24, 0x1800, RZ ;  /* 0x00001800180d7810 */ /* 0x000fe20007f5e0ff */
[----:B---3--:R-:W-:Y:S01]  /*1aea0*/  IMAD.IADD R14, R14, 0x1, R55 ;  /* 0x000000010e0e7824 */ /* 0x008fe200078e0237 */
[----:B------:R-:W-:Y:S01]  /*1aeb0*/  ULDC.64 UR4, c[0x0][0xaa0] ;  /* 0x0002a80000047ab9 */ /* 0x000fe20000000a00 */
[----:B------:R-:W2:Y:S01]  /*1aec0*/  SHFL.IDX PT, R41, R10, RZ, 0x1c1f ;  /* 0x001c1fff0a297589 */ /* 0x000ea200000e0000 */
[----:B------:R-:W-:Y:S01]  /*1aed0*/  LOP3.LUT P0, RZ, R15, 0x3, RZ, 0xc0, !PT ;  /* 0x000000030fff7812 */ /* 0x000fe2000780c0ff */
[----:B------:R-:W-:-:S03]  /*1aee0*/  IMAD.X R9, RZ, RZ, R25, P2 ;  /* 0x000000ffff097224 */ /* 0x000fc600010e0619 */
[----:B------:R-:W-:-:S13]  /*1aef0*/  ISETP.GE.OR P2, PT, R14, R39, P0 ;  /* 0x000000270e00720c */ /* 0x000fda0000746670 */
[----:B--2---:R2:W-:Y:S02]  /*1af00*/  @!P2 ST.E desc[UR42][R40.64], R0 ;  /* 0x000000002800a985 */ /* 0x0045e4000c10192a */
[----:B--2---:R-:W-:Y:S02]  /*1af10*/  IMAD R0, R46, 0x60, R51 ;  /* 0x000000602e007824 */ /* 0x004fe400078e0233 */
[----:B------:R-:W-:Y:S04]  /*1af20*/  SHFL.IDX PT, R42, R6, 0x1, 0x1c1f ;  /* 0x003c1f00062a7f89 */ /* 0x000fe800000e0000 */
[----:B------:R-:W2:Y:S01]  /*1af30*/  SHFL.IDX PT, R43, R10, 0x1, 0x1c1f ;  /* 0x003c1f000a2b7f89 */ /* 0x000ea200000e0000 */
[----:B------:R-:W-:Y:S01]  /*1af40*/  VIADD R4, R14, 0x8 ;  /* 0x000000080e047836 */ /* 0x000fe20000000000 */
[----:B------:R-:W3:Y:S02]  /*1af50*/  @P1 LDC R41, c[0x0][0xbf0] ;  /* 0x0002fc00ff291b82 */ /* 0x000ee40000000800 */
[----:B------:R0:W5:Y:S02]  /*1af60*/  LDL R46, [R1+0x68] ;  /* 0x00006800012e7983 */ /* 0x0001640000100800 */
[----:B------:R-:W-:Y:S01]  /*1af70*/  ISETP.GE.OR P0, PT, R4, R39, P0 ;  /* 0x000000270400720c */ /* 0x000fe20000706670 */
[----:B------:R-:W-:Y:S01]  /*1af80*/  IMAD R44, R21, UR4, RZ ;  /* 0x00000004152c7c24 */ /* 0x000fe2000f8e02ff */
[----:B------:R-:W-:-:S03]  /*1af90*/  LOP3.LUT R8, R13, 0x180, RZ, 0xc0, !PT ;  /* 0x000001800d087812 */ /* 0x000fc600078ec0ff */
[----:B------:R-:W-:Y:S01]  /*1afa0*/  IMAD R21, R3, UR5, R44 ;  /* 0x0000000503157c24 */ /* 0x000fe2000f8e022c */
[----:B------:R-:W-:Y:S01]  /*1afb0*/  SHF.R.U64 R8, R8, 0x3, RZ ;  /* 0x0000000308087819 */ /* 0x000fe200000012ff */
[----:B------:R-:W-:Y:S01]  /*1afc0*/  IMAD.IADD R40, R55, 0x1, R0 ;  /* 0x0000000137287824 */ /* 0x000fe200078e0200 */
[----:B------:R-:W-:Y:S02]  /*1afd0*/  IADD3 R27, P5, R24, 0x4800, RZ ;  /* 0x00004800181b7810 */ /* 0x000fe40007fbe0ff */
[----:B------:R-:W-:-:S03]  /*1afe0*/  LOP3.LUT R8, R8, R13, RZ, 0x3c, !PT ;  /* 0x0000000d08087212 */ /* 0x000fc600078e3cff */
[----:B--2---:R2:W-:Y:S01]  /*1aff0*/  @!P0 ST.E desc[UR42][R42.64], R2 ;  /* 0x000000022a008985 */ /* 0x0045e2000c10192a */
[C---:B------:R-:W-:Y:S02]  /*1b000*/  IADD3 R13, P6, R24.reuse, 0x3000, RZ ;  /* 0x00003000180d7810 */ /* 0x040fe40007fde0ff */
[----:B------:R-:W-:Y:S01]  /*1b010*/  IADD3 R29, P4, R24, 0x6000, RZ ;  /* 0x00006000181d7810 */ /* 0x000fe20007f9e0ff */
[----:B-1----:R-:W-:-:S04]  /*1b020*/  @P1 IMAD.HI.U32 R0, R40, R45, RZ ;  /* 0x0000002d28001227 */ /* 0x002fc800078e00ff */
[----:B--2---:R-:W-:Y:S01]  /*1b030*/  IMAD.WIDE.U32 R2, R3, UR4, RZ ;  /* 0x0000000403027c25 */ /* 0x004fe2000f8e00ff */
[----:B------:R-:W-:Y:S01]  /*1b040*/  ULDC.64 UR4, c[0x0][0xae8] ;  /* 0x0002ba0000047ab9 */ /* 0x000fe20000000a00 */
[----:B------:R-:W-:Y:S01]  /*1b050*/  IADD3 R7, P3, R24, 0x7800, RZ ;  /* 0x0000780018077810 */ /* 0x000fe20007f7e0ff */
[----:B------:R-:W5:Y:S01]  /*1b060*/  LD.E.128 R8, desc[UR42][R8.64] ;  /* 0x0000002a08087980 */ /* 0x000f62000c101d00 */
[----:B------:R-:W-:Y:S02]  /*1b070*/  IMAD.IADD R3, R3, 0x1, R21 ;  /* 0x0000000103037824 */ /* 0x000fe400078e0215 */
[----:B------:R-:W-:Y:S02]  /*1b080*/  IMAD R37, R37, UR4, RZ ;  /* 0x0000000425257c24 */ /* 0x000fe4000f8e02ff */
[----:B------:R-:W-:Y:S01]  /*1b090*/  IMAD.WIDE.U32 R2, R57, UR4, R2 ;  /* 0x0000000439027c25 */ /* 0x000fe2000f8e0002 */
[----:B------:R-:W-:-:S03]  /*1b0a0*/  LOP3.LUT R12, R13, 0x180, RZ, 0xc0, !PT ;  /* 0x000001800d0c7812 */ /* 0x000fc600078ec0ff */
[----:B------:R-:W-:Y:S01]  /*1b0b0*/  IMAD R37, R57, UR5, R37 ;  /* 0x0000000539257c24 */ /* 0x000fe2000f8e0225 */
[----:B------:R-:W-:Y:S01]  /*1b0c0*/  LOP3.LUT R26, R27, 0x180, RZ, 0xc0, !PT ;  /* 0x000001801b1a7812 */ /* 0x000fe200078ec0ff */
[----:B------:R-:W-:Y:S01]  /*1b0d0*/  ULDC.64 UR4, c[0x0][0xaf0] ;  /* 0x0002bc0000047ab9 */ /* 0x000fe20000000a00 */
[----:B------:R-:W-:Y:S01]  /*1b0e0*/  LOP3.LUT R28, R29, 0x180, RZ, 0xc0, !PT ;  /* 0x000001801d1c7812 */ /* 0x000fe200078ec0ff */
[----:B------:R-:W-:Y:S01]  /*1b0f0*/  IMAD.IADD R3, R3, 0x1, R37 ;  /* 0x0000000103037824 */ /* 0x000fe200078e0225 */
[----:B------:R-:W-:Y:S01]  /*1b100*/  LOP3.LUT R5, R24, 0x180, RZ, 0xc0, !PT ;  /* 0x0000018018057812 */ /* 0x000fe200078ec0ff */
[----:B------:R-:W-:Y:S01]  /*1b110*/  IMAD.MOV.U32 R37, RZ, RZ, R40 ;  /* 0x000000ffff257224 */ /* 0x000fe200078e0028 */
[----:B------:R-:W-:Y:S01]  /*1b120*/  LOP3.LUT R6, R7, 0x180, RZ, 0xc0, !PT ;  /* 0x0000018007067812 */ /* 0x000fe200078ec0ff */
[----:B------:R-:W-:Y:S01]  /*1b130*/  IMAD R21, R38, UR4, RZ ;  /* 0x0000000426157c24 */ /* 0x000fe2000f8e02ff */
[----:B---3--:R-:W-:Y:S02]  /*1b140*/  @P1 SHF.R.U32.HI R37, RZ, R41, R0 ;  /* 0x00000029ff251219 */ /* 0x008fe40000011600 */
[----:B------:R-:W-:-:S02]  /*1b150*/  SHF.R.U64 R12, R12, 0x3, RZ ;  /* 0x000000030c0c7819 */ /* 0x000fc400000012ff */
[----:B------:R-:W-:Y:S02]  /*1b160*/  SHF.R.U64 R26, R26, 0x3, RZ ;  /* 0x000000031a1a7819 */ /* 0x000fe400000012ff */
[----:B------:R-:W-:Y:S02]  /*1b170*/  SHF.R.U64 R28, R28, 0x3, RZ ;  /* 0x000000031c1c7819 */ /* 0x000fe400000012ff */
[----:B------:R-:W-:Y:S01]  /*1b180*/  SHF.R.U64 R5, R5, 0x3, RZ ;  /* 0x0000000305057819 */ /* 0x000fe200000012ff */
[----:B------:R-:W-:Y:S01]  /*1b190*/  IMAD R41, R20, UR5, R21 ;  /* 0x0000000514297c24 */ /* 0x000fe2000f8e0215 */
[----:B------:R-:W-:Y:S01]  /*1b1a0*/  SHF.R.U64 R6, R6, 0x3, RZ ;  /* 0x0000000306067819 */ /* 0x000fe200000012ff */
[----:B------:R-:W-:Y:S01]  /*1b1b0*/  IMAD.WIDE.U32 R20, R20, UR4, R2 ;  /* 0x0000000414147c25 */ /* 0x000fe2000f8e0002 */
[--C-:B------:R-:W-:Y:S01]  /*1b1c0*/  SHF.R.S32.HI R0, RZ, 0x1f, R37.reuse ;  /* 0x0000001fff007819 */ /* 0x100fe20000011425 */
[----:B------:R-:W-:Y:S01]  /*1b1d0*/  ULDC.64 UR4, c[0x0][0xae0] ;  /* 0x0002b80000047ab9 */ /* 0x000fe20000000a00 */
[----:B------:R-:W-:Y:S01]  /*1b1e0*/  LOP3.LUT R12, R12, R13, RZ, 0x3c, !PT ;  /* 0x0000000d0c0c7212 */ /* 0x000fe200078e3cff */
        /* <DEDUP_REMOVED lines=9> */
[----:B------:R-:W5:Y:S01]  /*1b280*/  LD.E.128 R12, desc[UR42][R12.64] ;  /* 0x0000002a0c0c7980 */ /* 0x000f62000c101d00 */
[----:B------:R-:W-:-:S02]  /*1b290*/  IMAD.MOV.U32 R5, RZ, RZ, R25 ;  /* 0x000000ffff057224 */ /* 0x000fc400078e0019 */
[----:B------:R-:W-:Y:S01]  /*1b2a0*/  IMAD.IADD R21, R21, 0x1, R41 ;  /* 0x0000000115157824 */ /* 0x000fe200078e0229 */
[----:B------:R-:W5:Y:S01]  /*1b2b0*/  LD.E.128 R24, desc[UR42][R26.64] ;  /* 0x0000002a1a187980 */ /* 0x000f62000c101d00 */
[----:B------:R-:W-:Y:S02]  /*1b2c0*/  IMAD R0, R0, UR4, RZ ;  /* 0x0000000400007c24 */ /* 0x000fe4000f8e02ff */
[----:B------:R-:W-:Y:S01]  /*1b2d0*/  IMAD R41, R36, R3, R40 ;  /* 0x0000000324297224 */ /* 0x000fe200078e0228 */
        /* <DEDUP_REMOVED lines=15> */
[----:B------:R-:W-:Y:S02]  /*1b3d0*/  IMAD.IADD R44, R51, 0x1, R55 ;  /* 0x00000001332c7824 */ /* 0x000fe400078e0237 */
[C---:B------:R-:W-:Y:S02]  /*1b3e0*/  IMAD R21, R41.reuse, UR5, R0 ;  /* 0x0000000529157c24 */ /* 0x040fe4000f8e0200 */
[----:B------:R-:W-:Y:S01]  /*1b3f0*/  IMAD.WIDE.U32 R2, R41, UR4, R2 ;  /* 0x0000000429027c25 */ /* 0x000fe2000f8e0002 */
[----:B------:R-:W-:Y:S01]  /*1b400*/  ISETP.GE.AND P0, PT, R44, R39, PT ;  /* 0x000000272c00720c */ /* 0x000fe20003f06270 */
[----:B------:R-:W-:Y:S02]  /*1b410*/  ULDC.64 UR4, c[0x0][0xa80] ;  /* 0x0002a00000047ab9 */ /* 0x000fe40000000a00 */
        /* <DEDUP_REMOVED lines=15> */
[----:B------:R-:W-:Y:S02]  /*1b510*/  @!P2 LEA R40, P4, R46, R20, 0x1 ;  /* 0x000000142e28a211 */ /* 0x000fe400078808ff */
[----:B--2---:R-:W-:Y:S01]  /*1b520*/  @!P0 IMAD.WIDE R2, R50, 0x2, R20 ;  /* 0x0000000232028825 */ /* 0x004fe200078e0214 */
[-C--:B------:R-:W-:Y:S02]  /*1b530*/  @!P1 LEA.HI.X R37, R48, R21.reuse, R49, 0x1, P3 ;  /* 0x0000001530259211 */ /* 0x080fe400018f0c31 */
[----:B------:R-:W-:Y:S02]  /*1b540*/  @!P2 LEA.HI.X R41, R46, R21, R47, 0x1, P4 ;  /* 0x000000152e29a211 */ /* 0x000fe400020f0c2f */
[----:B------:R3:W-:Y:S04]  /*1b550*/  @!P0 ST.E.128 desc[UR42][R2.64], R4 ;  /* 0x0000000402008985 */ /* 0x0007e8000c101d2a */
[----:B------:R3:W-:Y:S04]  /*1b560*/  @!P1 ST.E.128 desc[UR42][R36.64], R12 ;  /* 0x0000000c24009985 */ /* 0x0007e8000c101d2a */
[----:B------:R3:W-:Y:S02]  /*1b570*/  @!P2 ST.E.128 desc[UR42][R40.64], R28 ;  /* 0x0000001c2800a985 */ /* 0x0007e4000c101d2a */
.L_x_11969:
[----:B------:R-:W-:Y:S05]  /*1b580*/  BSYNC B1 ;  /* 0x0000000000017941 */ /* 0x000fea0003800000 */
.L_x_11968:
[----:B0-----:R-:W-:Y:S01]  /*1b590*/  VIADD R0, R44, 0x60 ;  /* 0x000000602c007836 */ /* 0x001fe20000000000 */
[----:B---3-5:R0:W3:Y:S04]  /*1b5a0*/  SHFL.IDX PT, R5, R42, 0x1, 0x1c1f ;  /* 0x003c1f002a057f89 */ /* 0x0280e800000e0000 */
[----:B------:R-:W-:Y:S01]  /*1b5b0*/  ISETP.GE.AND P0, PT, R0, R39, PT ;  /* 0x000000270000720c */ /* 0x000fe20003f06270 */
[----:B------:R0:W4:-:S12]  /*1b5c0*/  SHFL.IDX PT, R4, R38, 0x1, 0x1c1f ;  /* 0x003c1f0026047f89 */ /* 0x00011800000e0000 */
[----:B0-----:R-:W-:Y:S05]  /*1b5d0*/  @P0 BRA `(.L_x_11970) ;  /* 0x0000000800c00947 */ /* 0x001fea0003800000 */
[----:B------:R-:W-:Y:S02]  /*1b5e0*/  ULDC UR4, c[0x0][0xac8] ;  /* 0x0002b20000047ab9 */ /* 0x000fe40000000800 */
[----:B------:R-:W-:Y:S02]  /*1b5f0*/  ISETP.GE.AND P2, PT, R48, UR4, PT ;  /* 0x0000000430007c0c */ /* 0x000fe4000bf46270 */
[----:B------:R-:W-:-:S11]  /*1b600*/  ISETP.GE.AND P1, PT, R50, UR4, PT ;  /* 0x0000000432007c0c */ /* 0x000fd6000bf26270 */
[----:B----4-:R-:W-:Y:S02]  /*1b610*/  @!P2 LEA R6, P0, R48, R4, 0x1 ;  /* 0x000000043006a211 */ /* 0x010fe400078008ff */
[----:B---3--:R-:W-:Y:S02]  /*1b620*/  @!P1 IMAD.WIDE R2, R50, 0x2, R4 ;  /* 0x0000000232029825 */ /* 0x008fe400078e0204 */
        /* <DEDUP_REMOVED lines=9> */
.L_x_11966:
        /* <DEDUP_REMOVED lines=10> */
[----:B0-----:R-:W0:Y:S01]  /*1b760*/  @P1 LDC.64 R4, c[0x0][0xc08] ;  /* 0x00030200ff041b82 */ /* 0x001e220000000a00 */
[----:B------:R-:W-:Y:S02]  /*1b770*/  ULDC UR4, c[0x0][0xa88] ;  /* 0x0002a20000047ab9 */ /* 0x000fe40000000800 */
[----:B------:R-:W-:Y:S01]  /*1b780*/  IMAD.U32 R0, RZ, RZ, UR4 ;  /* 0x00000004ff007e24 */ /* 0x000fe2000f8e00ff */
[----:B------:R-:W4:Y:S01]  /*1b790*/  S2R R8, SR_TID.X ;  /* 0x0000000000087919 */ /* 0x000f220000002100 */
[----:B--2---:R-:W-:-:S04]  /*1b7a0*/  IMAD.WIDE R2, R9, 0x4, R2 ;  /* 0x0000000409027825 */ /* 0x004fc800078e0202 */
[----:B0-----:R-:W-:Y:S01]  /*1b7b0*/  @P1 IMAD.WIDE R4, R9, 0x4, R4 ;  /* 0x0000000409041825 */ /* 0x001fe200078e0204 */
[----:B------:R0:W5:Y:S04]  /*1b7c0*/  @P0 LDG.E R6, desc[UR42][R2.64] ;  /* 0x0000002a02060981 */ /* 0x000168000c1e1900 */
[----:B------:R0:W5:Y:S01]  /*1b7d0*/  @P1 LDG.E R0, desc[UR42][R4.64] ;  /* 0x0000002a04001981 */ /* 0x000162000c1e1900 */
[----:B---3--:R-:W-:Y:S01]  /*1b7e0*/  ISETP.NE.AND P2, PT, R25, 0x1, PT ;  /* 0x000000011900780c */ /* 0x008fe20003f45270 */
[----:B----4-:R-:W-:Y:S01]  /*1b7f0*/  VIADD R30, R8, 0xffffff80 ;  /* 0xffffff80081e7836 */ /* 0x010fe20000000000 */
[----:B------:R-:W-:-:S04]  /*1b800*/  SHF.R.S32.HI R7, RZ, 0x1f, R9 ;  /* 0x0000001fff077819 */ /* 0x000fc80000011409 */
[----:B------:R-:W-:-:S07]  /*1b810*/  ISETP.GE.AND P3, PT, R30, 0xc0, PT ;  /* 0x000000c01e00780c */ /* 0x000fce0003f66270 */
[----:B------:R-:W2:Y:S01]  /*1b820*/  @P2 LDC R27, c[0x0][0xbec] ;  /* 0x0002fb00ff1b2b82 */ /* 0x000ea20000000800 */
[----:B0-----:R-:W-:Y:S05]  /*1b830*/  @P1 BRA `(.L_x_11971) ;  /* 0x0000000000101947 */ /* 0x001fea0003800000 */
[----:B------:R-:W-:Y:S05]  /*1b840*/  @!P0 BRA `(.L_x_11971) ;  /* 0x00000000000c8947 */ /* 0x000fea0003800000 */
[----:B------:R-:W3:Y:S04]  /*1b850*/  LDG.E R5, desc[UR42][R2.64] ;  /* 0x0000002a02057981 */ /* 0x000ee8000c1e1900 */
[----:B-----5:R-:W3:Y:S02]  /*1b860*/  LDG.E R0, desc[UR42][R2.64+0x4] ;  /* 0x0000042a02007981 */ /* 0x020ee4000c1e1900 */
[----:B---3--:R-:W-:-:S07]  /*1b870*/  IMAD.IADD R0, R0, 0x1, -R5 ;  /* 0x0000000100007824 */ /* 0x008fce00078e0a05 */
.L_x_11971:
[----:B------:R-:W3:Y:S04]  /*1b880*/  LDL R29, [R1+0x58] ;  /* 0x00005800011d7983 */ /* 0x000ee80000100800 */
[----:B------:R0:W5:Y:S01]  /*1b890*/  LDL R28, [R1+0x2c] ;  /* 0x00002c00011c7983 */ /* 0x0001620000100800 */
[----:B------:R-:W-:Y:S01]  /*1b8a0*/  BSSY B1, `(.L_x_11972) ;  /* 0x000002c000017945 */ /* 0x000fe20003800000 */
[----:B------:R-:W-:Y:S02]  /*1b8b0*/  SEL R13, R9, RZ, !P0 ;  /* 0x000000ff090d7207 */ /* 0x000fe40004000000 */
[----:B------:R-:W-:Y:S02]  /*1b8c0*/  SEL R12, R7, RZ, !P0 ;  /* 0x000000ff070c7207 */ /* 0x000fe40004000000 */
[----:B-----5:R-:W-:-:S02]  /*1b8d0*/  SHF.R.S32.HI R11, RZ, 0x1f, R6 ;  /* 0x0000001fff0b7819 */ /* 0x020fc40000011406 */
[----:B---3--:R-:W-:Y:S01]  /*1b8e0*/  SHF.R.S32.HI R10, RZ, 0x1f, R29 ;  /* 0x0000001fff0a7819 */ /* 0x008fe2000001141d */
[----:B0-----:R-:W-:Y:S06]  /*1b8f0*/  @P3 BRA `(.L_x_11973) ;  /* 0x0000000000983947 */ /* 0x001fec0003800000 */
[----:B------:R-:W0:Y:S01]  /*1b900*/  LDC R9, c[0x0][0xbe8] ;  /* 0x0002fa00ff097b82 */ /* 0x000e220000000800 */
[----:B------:R-:W-:Y:S01]  /*1b910*/  IADD3 R8, R28, -0x80, R8 ;  /* 0xffffff801c087810 */ /* 0x000fe20007ffe008 */
        /* <DEDUP_REMOVED lines=14> */
[----:B------:R-:W3:Y:S01]  /*1ba00*/  @P0 LDC R21, c[0x0][0xbf0] ;  /* 0x0002fc00ff150b82 */ /* 0x000ee20000000800 */
[----:B------:R-:W-:-:S04]  /*1ba10*/  IMAD.WIDE.U32 R2, R13, UR4, R2 ;  /* 0x000000040d027c25 */ /* 0x000fc8000f8e0002 */
[----:B0-----:R-:W-:-:S05]  /*1ba20*/  @P0 IMAD.HI.U32 R4, R8, R15, RZ ;  /* 0x0000000f08040227 */ /* 0x001fca00078e00ff */
        /* <DEDUP_REMOVED lines=19> */
.L_x_11973:
[----:B------:R-:W-:Y:S05]  /*1bb60*/  BSYNC B1 ;  /* 0x0000000000017941 */ /* 0x000fea0003800000 */
.L_x_11972:
        /* <DEDUP_REMOVED lines=22> */
[----:B------:R-:W-:Y:S02]  /*1bcd0*/  IMAD.IADD R8, R28, 0x1, R6 ;  /* 0x000000011c087824 */ /* 0x000fe400078e0206 */
[----:B------:R-:W-:-:S02]  /*1bce0*/  IMAD R7, R29, UR5, R4 ;  /* 0x000000051d077c24 */ /* 0x000fc4000f8e0204 */
[----:B--2---:R-:W-:-:S04]  /*1bcf0*/  @P2 IMAD.HI.U32 R4, R8, R27, RZ ;  /* 0x0000001b08042227 */ /* 0x004fc800078e00ff */
        /* <DEDUP_REMOVED lines=20> */
[----:B------:R-:W-:Y:S02]  /*1be40*/  IMAD R25, R0, R25, RZ ;  /* 0x0000001900197224 */ /* 0x000fe400078e02ff */
[----:B------:R-:W-:Y:S02]  /*1be50*/  IMAD.IADD R0, R26, 0x1, R28 ;  /* 0x000000011a007824 */ /* 0x000fe400078e021c */
        /* <DEDUP_REMOVED lines=8> */
[----:B------:R3:W2:Y:S01]  /*1bee0*/  SHFL.IDX PT, R3, R5, RZ, 0x1c1f ;  /* 0x001c1fff05037589 */ /* 0x0006a200000e0000 */
[----:B------:R-:W-:Y:S05]  /*1bef0*/  @P0 BRA `(.L_x_11975) ;  /* 0x0000000000300947 */ /* 0x000fea0003800000 */
[----:B------:R-:W-:Y:S02]  /*1bf00*/  ULDC UR4, c[0x0][0xac8] ;  /* 0x0002b20000047ab9 */ /* 0x000fe40000000800 */
[----:B-----5:R-:W-:Y:S02]  /*1bf10*/  ISETP.GE.AND P3, PT, R20, UR4, PT ;  /* 0x0000000414007c0c */ /* 0x020fe4000bf66270 */
[----:B------:R-:W-:Y:S02]  /*1bf20*/  ISETP.GE.AND P4, PT, R14, UR4, PT ;  /* 0x000000040e007c0c */ /* 0x000fe4000bf86270 */
[----:B------:R-:W-:-:S09]  /*1bf30*/  ISETP.GE.AND P2, PT, R24, UR4, PT ;  /* 0x0000000418007c0c */ /* 0x000fd2000bf46270 */
[-C--:B0-----:R-:W-:Y:S02]  /*1bf40*/  @!P3 LEA R8, P0, R20, R2.reuse, 0x1 ;  /* 0x000000021408b211 */ /* 0x081fe400078008ff */
[----:B------:R-:W-:Y:S02]  /*1bf50*/  @!P4 LEA R10, P1, R14, R2, 0x1 ;  /* 0x000000020e0ac211 */ /* 0x000fe400078208ff */
[----:B--2---:R-:W-:Y:S01]  /*1bf60*/  @!P2 IMAD.WIDE R6, R24, 0x2, R2 ;  /* 0x000000021806a825 */ /* 0x004fe200078e0202 */
[-C--:B------:R-:W-:Y:S02]  /*1bf70*/  @!P3 LEA.HI.X R9, R20, R3.reuse, R21, 0x1, P0 ;  /* 0x000000031409b211 */ /* 0x080fe400000f0c15 */
[----:B------:R-:W-:Y:S02]  /*1bf80*/  @!P4 LEA.HI.X R11, R14, R3, R15, 0x1, P1 ;  /* 0x000000030e0bc211 */ /* 0x000fe400008f0c0f */
[----:B------:R4:W-:Y:S04]  /*1bf90*/  @!P2 ST.E.128 desc[UR42][R6.64], RZ ;  /* 0x000000ff0600a985 */ /* 0x0009e8000c101d2a */
[----:B------:R4:W-:Y:S04]  /*1bfa0*/  @!P3 ST.E.128 desc[UR42][R8.64], RZ ;  /* 0x000000ff0800b985 */ /* 0x0009e8000c101d2a */
[----:B------:R4:W-:Y:S02]  /*1bfb0*/  @!P4 ST.E.128 desc[UR42][R10.64], RZ ;  /* 0x000000ff0a00c985 */ /* 0x0009e4000c101d2a */
.L_x_11975:
[----:B------:R-:W-:Y:S05]  /*1bfc0*/  BSYNC B1 ;  /* 0x0000000000017941 */ /* 0x000fea0003800000 */
.L_x_11974:
[----:B------:R-:W-:Y:S01]  /*1bfd0*/  VIADD R0, R0, 0x60 ;  /* 0x0000006000007836 */ /* 0x000fe20000000000 */
[----:B--2---:R2:W1:Y:S04]  /*1bfe0*/  SHFL.IDX PT, R3, R5, 0x1, 0x1c1f ;  /* 0x003c1f0005037f89 */ /* 0x00446800000e0000 */
[----:B------:R-:W-:Y:S01]  /*1bff0*/  ISETP.GE.AND P0, PT, R0, R25, PT ;  /* 0x000000190000720c */ /* 0x000fe20003f06270 */
[----:B0-----:R2:W0:-:S12]  /*1c000*/  SHFL.IDX PT, R2, R4, 0x1, 0x1c1f ;  /* 0x003c1f0004027f89 */ /* 0x00141800000e0000 */
[----:B--2---:R-:W-:Y:S05]  /*1c010*/  @P0 BRA `(.L_x_11970) ;  /* 0x0000000000300947 */ /* 0x004fea0003800000 */
[----:B------:R-:W-:Y:S02]  /*1c020*/  ULDC UR4, c[0x0][0xac8] ;  /* 0x0002b20000047ab9 */ /* 0x000fe40000000800 */
[----:B-----5:R-:W-:Y:S02]  /*1c030*/  ISETP.GE.AND P3, PT, R20, UR4, PT ;  /* 0x0000000414007c0c */ /* 0x020fe4000bf66270 */
[----:B------:R-:W-:Y:S02]  /*1c040*/  ISETP.GE.AND P4, PT, R14, UR4, PT ;  /* 0x000000040e007c0c */ /* 0x000fe4000bf86270 */
[----:B------:R-:W-:-:S09]  /*1c050*/  ISETP.GE.AND P2, PT, R24, UR4, PT ;  /* 0x0000000418007c0c */ /* 0x000fd2000bf46270 */
[-C--:B0---4-:R-:W-:Y:S02]  /*1c060*/  @!P3 LEA R6, P0, R20, R2.reuse, 0x1 ;  /* 0x000000021406b211 */ /* 0x091fe400078008ff */
[----:B------:R-:W-:Y:S02]  /*1c070*/  @!P4 LEA R8, P1, R14, R2, 0x1 ;  /* 0x000000020e08c211 */ /* 0x000fe400078208ff */
[----:B-1-3--:R-:W-:Y:S01]  /*1c080*/  @!P2 IMAD.WIDE R4, R24, 0x2, R2 ;  /* 0x000000021804a825 */ /* 0x00afe200078e0202 */
[-C--:B------:R-:W-:Y:S02]  /*1c090*/  @!P3 LEA.HI.X R7, R20, R3.reuse, R21, 0x1, P0 ;  /* 0x000000031407b211 */ /* 0x080fe400000f0c15 */
[----:B------:R-:W-:Y:S02]  /*1c0a0*/  @!P4 LEA.HI.X R9, R14, R3, R15, 0x1, P1 ;  /* 0x000000030e09c211 */ /* 0x000fe400008f0c0f */
[----:B------:R2:W-:Y:S04]  /*1c0b0*/  @!P2 ST.E.128 desc[UR42][R4.64], RZ ;  /* 0x000000ff0400a985 */ /* 0x0005e8000c101d2a */
[----:B------:R2:W-:Y:S04]  /*1c0c0*/  @!P3 ST.E.128 desc[UR42][R6.64], RZ ;  /* 0x000000ff0600b985 */ /* 0x0005e8000c101d2a */
[----:B------:R2:W-:Y:S02]  /*1c0d0*/  @!P4 ST.E.128 desc[UR42][R8.64], RZ ;  /* 0x000000ff0800c985 */ /* 0x0005e4000c101d2a */
.L_x_11970:
[----:B------:R-:W-:Y:S05]  /*1c0e0*/  BSYNC B0 ;  /* 0x0000000000007941 */ /* 0x000fea0003800000 */
.L_x_11965:
[----:B------:R-:W-:Y:S02]  /*1c0f0*/  ULDC UR4, c[0x0][0xc3c] ;  /* 0x00030f0000047ab9 */ /* 0x000fe40000000800 */
[----:B-1----:R-:W-:-:S13]  /*1c100*/  ISETP.GE.AND P0, PT, R155, UR4, PT ;  /* 0x000000049b007c0c */ /* 0x002fda000bf06270 */
[----:B------:R-:W-:Y:S05]  /*1c110*/  @!P0 BRA `(.L_x_11976) ;  /* 0xfffffe50001c8947 */ /* 0x000fea000383ffff */
[----:B------:R-:W-:Y:S05]  /*1c120*/  BRA `(.L_x_11777) ;  /* 0x0000007c000c7947 */ /* 0x000fea0003800000 */
.L_x_11775:
        /* <DEDUP_REMOVED lines=15> */
[----:B------:R-:W3:Y:S01]  /*1c220*/  S2UR UR6, SR_CTAID.X ;  /* 0x00000000000679c3 */ /* 0x000ee20000002500 */
[----:B------:R-:W-:Y:S01]  /*1c230*/  ULDC UR5, c[0x0][0xc38] ;  /* 0x00030e0000057ab9 */ /* 0x000fe20000000800 */
[----:B--2---:R-:W-:Y:S01]  /*1c240*/  LOP3.LUT R5, R4, 0x1f, RZ, 0xc0, !PT ;  /* 0x0000001f04057812 */ /* 0x004fe200078ec0ff */
[----:B------:R-:W-:-:S03]  /*1c250*/  IMAD.MOV.U32 R4, RZ, RZ, RZ ;  /* 0x000000ffff047224 */ /* 0x000fc600078e00ff */
        /* <DEDUP_REMOVED lines=37> */
.L_x_11982:
        /* <DEDUP_REMOVED lines=12> */
.L_x_11981:
[----:B------:R-:W-:Y:S05]  /*1c570*/  BSYNC B0 ;  /* 0x0000000000007941 */ /* 0x000fea0003800000 */
.L_x_11980:
        /* <DEDUP_REMOVED lines=21> */
.L_x_11978:
        /* <DEDUP_REMOVED lines=19> */
[----:B------:R-:W-:-:S06]  /*1c800*/  VIADD R16, R15, 0xffffffff ;  /* 0xffffffff0f107836 */ /* 0x000fcc0000000000 */
[----:B------:R0:W1:Y:S02]  /*1c810*/  SHFL.IDX PT, R16, R7, R16, 0x1f ;  /* 0x00001f1007107589 */ /* 0x00006400000e0000 */
.L_x_11983:
[----:B-1----:R-:W-:Y:S01]  /*1c820*/  IMAD R16, R16, UR5, R10 ;  /* 0x0000000510107c24 */ /* 0x002fe2000f8e020a */
[----:B------:R-:W-:Y:S01]  /*1c830*/  IABS R10, R6 ;  /* 0x00000006000a7213 */ /* 0x000fe20000000000 */
[----:B------:R-:W-:Y:S02]  /*1c840*/  IMAD R11, R11, R8, RZ ;  /* 0x000000080b0b7224 */ /* 0x000fe400078e02ff */
[----:B------:R-:W-:Y:S01]  /*1c850*/  IMAD.MOV.U32 R2, RZ, RZ, RZ ;  /* 0x000000ffff027224 */ /* 0x000fe200078e00ff */
[----:B0-----:R-:W-:Y:S01]  /*1c860*/  IADD3 R7, -R16, UR6, RZ ;  /* 0x0000000610077c10 */ /* 0x001fe2000fffe1ff */
[----:B------:R-:W-:Y:S02]  /*1c870*/  IMAD.MOV R10, RZ, RZ, -R10 ;  /* 0x000000ffff0a7224 */ /* 0x000fe400078e0a0a */
        /* <DEDUP_REMOVED lines=19> */
[----:B------:R-:W-:-:S04]  /*1c9b0*/  VIADDMNMX R9, R10, UR5, R9, PT ;  /* 0x000000050a097c46 */ /* 0x000fc8000b800109 */
        /* <DEDUP_REMOVED lines=29> */
.L_x_11979:
[----:B------:R-:W-:Y:S02]  /*1cb90*/  IMAD.MOV.U32 R17, RZ, RZ, RZ ;  /* 0x000000ffff117224 */ /* 0x000fe400078e00ff */
[----:B------:R-:W-:Y:S02]  /*1cba0*/  IMAD.U32 R16, RZ, RZ, UR6 ;  /* 0x00000006ff107e24 */ /* 0x000fe4000f8e00ff */
[----:B------:R-:W-:-:S07]  /*1cbb0*/  IMAD.MOV.U32 R18, RZ, RZ, RZ ;  /* 0x000000ffff127224 */ /* 0x000fce00078e00ff */
.L_x_11984:
[----:B------:R-:W-:-:S13]  /*1cbc0*/  ISETP.NE.AND P0, PT, R5, RZ, PT ;  /* 0x000000ff0500720c */ /* 0x000fda0003f05270 */
[----:B------:R-:W0:Y:S01]  /*1cbd0*/  @!P0 S2R R3, SR_CgaCtaId ;  /* 0x0000000000038919 */ /* 0x000e220000008800 */
[----:B------:R-:W-:-:S04]  /*1cbe0*/  @!P0 MOV R2, 0x400 ;  /* 0x0000040000028802 */ /* 0x000fc80000000f00 */
[----:B0-----:R-:W-:-:S05]  /*1cbf0*/  @!P0 LEA R2, R3, R2, 0x18 ;  /* 0x0000000203028211 */ /* 0x001fca00078ec0ff */
[----:B------:R2:W-:Y:S01]  /*1cc00*/  @!P0 STS.128 [R2+0x19cd0], R16 ;  /* 0x019cd01002008388 */ /* 0x0005e20000000c00 */
[----:B------:R-:W-:Y:S06]  /*1cc10*/  BAR.ARV 0x5, 0x200 ;  /* 0x0148000000007b1d */ /* 0x000fec0000002000 */
.L_x_11977:
        /* <DEDUP_REMOVED lines=8> */
[----:B------:R-:W-:Y:S01]  /*1cca0*/  MOV R23, 0x400 ;  /* 0x0000040000177802 */ /* 0x000fe20000000f00 */
[----:B------:R-:W-:Y:S01]  /*1ccb0*/  BSSY B7, `(.L_x_11985) ;  /* 0x00006cb000077945 */ /* 0x000fe20003800000 */
[----:B------:R-:W-:Y:S01]  /*1ccc0*/  IMAD.MOV.U32 R28, RZ, RZ, RZ ;  /* 0x000000ffff1c7224 */ /* 0x000fe200078e00ff */
[----:B------:R-:W-:Y:S01]  /*1ccd0*/  ULDC.64 UR40, c[0x0][0x198] ;  /* 0x0000660000287ab9 */ /* 0x000fe20000000a00 */
[----:B------:R-:W-:Y:S01]  /*1cce0*/  IMAD.MOV.U32 R24, RZ, RZ, RZ ;  /* 0x000000ffff187224 */ /* 0x000fe200078e00ff */
[----:B------:R-:W-:Y:S01]  /*1ccf0*/  ULOP3.LUT UR39, UR37, 0x2, URZ, 0xfc, !UPT ;  /* 0x0000000225277892 */ /* 0x000fe2000f8efc3f */
[----:B------:R-:W-:Y:S01]  /*1cd00*/  IMAD.MOV.U32 R29, RZ, RZ, 0x1 ;  /* 0x00000001ff1d7424 */ /* 0x000fe200078e00ff */
[----:B------:R-:W-:Y:S01]  /*1cd10*/  ULOP3.LUT UR36, UR37, 0x1, URZ, 0xfc, !UPT ;  /* 0x0000000125247892 */ /* 0x000fe2000f8efc3f */
[----:B------:R-:W-:Y:S01]  /*1cd20*/  ULDC UR38, c[0x0][0xc] ;  /* 0x0000030000267ab9 */ /* 0x000fe20000000800 */
[C---:B0-2---:R-:W-:Y:S01]  /*1cd30*/  IMAD.SHL.U32 R2, R13.reuse, 0x10, RZ ;  /* 0x000000100d027824 */ /* 0x045fe200078e00ff */
[C---:B------:R-:W-:Y:S01]  /*1cd40*/  LOP3.LUT R12, R13.reuse, 0x7f, RZ, 0xc0, !PT ;  /* 0x0000007f0d0c7812 */ /* 0x040fe200078ec0ff */
[C---:B------:R-:W-:Y:S01]  /*1cd50*/  IMAD.SHL.U32 R3, R13.reuse, 0x20, RZ ;  /* 0x000000200d037824 */ /* 0x040fe200078e00ff */
[----:B------:R-:W-:Y:S01]  /*1cd60*/  SHF.R.U32.HI R4, RZ, 0x1, R13 ;  /* 0x00000001ff047819 */ /* 0x000fe2000001160d */
[----:B------:R-:W-:Y:S01]  /*1cd70*/  IMAD.SHL.U32 R8, R13, 0x2, RZ ;  /* 0x000000020d087824 */ /* 0x000fe200078e00ff */
[----:B------:R-:W-:Y:S01]  /*1cd80*/  LOP3.LUT R5, R2, 0x90, RZ, 0xc0, !PT ;  /* 0x0000009002057812 */ /* 0x000fe200078ec0ff */
[----:B------:R-:W-:Y:S01]  /*1cd90*/  IMAD.SHL.U32 R6, R12, 0x10, RZ ;  /* 0x000000100c067824 */ /* 0x000fe200078e00ff */
[----:B------:R-:W-:-:S02]  /*1cda0*/  LOP3.LUT R27, R3, 0x360, RZ, 0xc0, !PT ;  /* 0x00000360031b7812 */ /* 0x000fc400078ec0ff */
[----:B------:R-:W-:Y:S02]  /*1cdb0*/  LOP3.LUT R3, R3, 0x80, RZ, 0xc0, !PT ;  /* 0x0000008003037812 */ /* 0x000fe400078ec0ff */
[----:B------:R-:W-:Y:S02]  /*1cdc0*/  LOP3.LUT R8, R5, 0x10, R8, 0x78, !PT ;  /* 0x0000001005087812 */ /* 0x000fe400078e7808 */
[----:B------:R-:W-:Y:S02]  /*1cdd0*/  LOP3.LUT R5, R4, 0x20, RZ, 0xc0, !PT ;  /* 0x0000002004057812 */ /* 0x000fe400078ec0ff */
[----:B------:R-:W-:Y:S02]  /*1cde0*/  LOP3.LUT R7, R2, 0x60, RZ, 0xc0, !PT ;  /* 0x0000006002077812 */ /* 0x000fe400078ec0ff */
[----:B------:R-:W-:Y:S01]  /*1cdf0*/  LOP3.LUT R3, R3, 0x10, R4, 0xf8, !PT ;  /* 0x0000001003037812 */ /* 0x000fe200078ef804 */
[----:B------:R-:W-:Y:S01]  /*1ce00*/  IMAD.SHL.U32 R4, R13, 0x80, RZ ;  /* 0x000000800d047824 */ /* 0x000fe200078e00ff */
[----:B------:R-:W-:-:S02]  /*1ce10*/  LOP3.LUT R5, R5, 0x10, R13, 0xf8, !PT ;  /* 0x0000001005057812 */ /* 0x000fc400078ef80d */
[--C-:B------:R-:W-:Y:S01]  /*1ce20*/  LOP3.LUT R9, R7, 0x700, R6.reuse, 0xf8, !PT ;  /* 0x0000070007097812 */ /* 0x100fe200078ef806 */
[----:B------:R-:W-:Y:S01]  /*1ce30*/  IMAD.SHL.U32 R7, R0, 0x800, RZ ;  /* 0x0000080000077824 */ /* 0x000fe200078e00ff */
[----:B------:R-:W-:Y:S01]  /*1ce40*/  LOP3.LUT R27, R27, 0x400, R6, 0xf8, !PT ;  /* 0x000004001b1b7812 */ /* 0x000fe200078ef806 */
[----:B------:R-:W-:Y:S01]  /*1ce50*/  IMAD.SHL.U32 R0, R13, 0x4, RZ ;  /* 0x000000040d007824 */ /* 0x000fe200078e00ff */
[----:B------:R-:W-:Y:S02]  /*1ce60*/  LOP3.LUT R6, R4, 0x400, RZ, 0xc0, !PT ;  /* 0x0000040004067812 */ /* 0x000fe400078ec0ff */
[----:B------:R-:W-:Y:S02]  /*1ce70*/  LOP3.LUT R5, R5, 0x380, R4, 0xf8, !PT ;  /* 0x0000038005057812 */ /* 0x000fe400078ef804 */
[----:B------:R-:W-:Y:S02]  /*1ce80*/  LOP3.LUT P0, RZ, R13, 0x4, RZ, 0xc0, !PT ;  /* 0x000000040dff7812 */ /* 0x000fe4000780c0ff */
[----:B------:R-:W-:-:S02]  /*1ce90*/  LOP3.LUT R6, R6, 0x800, R7, 0xf8, !PT ;  /* 0x0000080006067812 */ /* 0x000fc400078ef807 */
[----:B------:R-:W-:Y:S02]  /*1cea0*/  LOP3.LUT R5, R5, 0x70, R2, 0x78, !PT ;  /* 0x0000007005057812 */ /* 0x000fe400078e7802 */
[----:B------:R-:W-:Y:S02]  /*1ceb0*/  LOP3.LUT R0, R3, 0x10, R0, 0x78, !PT ;  /* 0x0000001003007812 */ /* 0x000fe400078e7800 */
[----:B------:R-:W-:Y:S01]  /*1cec0*/  LOP3.LUT R11, R6, R5, RZ, 0xfc, !PT ;  /* 0x00000005060b7212 */ /* 0x000fe200078efcff */
[----:B-1----:R-:W-:Y:S01]  /*1ced0*/  IMAD.U32 R5, RZ, RZ, UR4 ;  /* 0x00000004ff057e24 */ /* 0x002fe2000f8e00ff */
[----:B------:R-:W-:Y:S01]  /*1cee0*/  LOP3.LUT R27, R27, R0, RZ, 0xfc, !PT ;  /* 0x000000001b1b7212 */ /* 0x000fe200078efcff */
[----:B------:R-:W-:Y:S01]  /*1cef0*/  IMAD.SHL.U32 R0, R13, 0x40, RZ ;  /* 0x000000400d007824 */ /* 0x000fe200078e00ff */
[----:B------:R-:W-:Y:S01]  /*1cf00*/  LOP3.LUT R10, R9, R8, RZ, 0xfc, !PT ;  /* 0x00000008090a7212 */ /* 0x000fe200078efcff */
[C---:B------:R-:W-:Y:S01]  /*1cf10*/  VIADD R4, R11.reuse, 0x40 ;  /* 0x000000400b047836 */ /* 0x040fe20000000000 */
[----:B------:R-:W-:Y:S01]  /*1cf20*/  SHF.R.U32.HI R3, RZ, 0x1, R12 ;  /* 0x00000001ff037819 */ /* 0x000fe2000001160c */
[----:B------:R-:W-:Y:S01]  /*1cf30*/  @P0 VIADD R4, R11, 0xffffffc0 ;  /* 0xffffffc00b040836 */ /* 0x000fe20000000000 */
[----:B------:R-:W-:Y:S01]  /*1cf40*/  LOP3.LUT R0, R0, 0x40, RZ, 0xc0, !PT ;  /* 0x0000004000007812 */ /* 0x000fe200078ec0ff */
[----:B------:R-:W-:Y:S01]  /*1cf50*/  STL [R1+0x28], R10 ;  /* 0x0000280a01007387 */ /* 0x000fe20000100800 */
[----:B------:R-:W-:-:S02]  /*1cf60*/  LEA R23, R5, R23, 0x18 ;  /* 0x0000001705177211 */ /* 0x000fc400078ec0ff */
[----:B------:R-:W-:Y:S01]  /*1cf70*/  LOP3.LUT R3, R3, R0, RZ, 0xfc, !PT ;  /* 0x0000000003037212 */ /* 0x000fe200078efcff */
[----:B------:R-:W-:Y:S01]  /*1cf80*/  STL [R1], R11 ;  /* 0x0000000b01007387 */ /* 0x000fe20000100800 */
[----:B------:R-:W-:Y:S01]  /*1cf90*/  LOP3.LUT R2, R2, 0x10, RZ, 0xc0, !PT ;  /* 0x0000001002027812 */ /* 0x000fe200078ec0ff */
[----:B------:R-:W-:Y:S02]  /*1cfa0*/  IMAD.IADD R3, R23, 0x1, R10 ;  /* 0x0000000117037824 */ /* 0x000fe400078e020a */
[----:B------:R-:W-:Y:S01]  /*1cfb0*/  STL [R1+0x20], R5 ;  /* 0x0000200501007387 */ /* 0x000fe20000100800 */
[----:B------:R-:W-:Y:S02]  /*1cfc0*/  LOP3.LUT R0, R2, 0x40, RZ, 0xfc, !PT ;  /* 0x0000004002007812 */ /* 0x000fe400078efcff */
[----:B------:R-:W-:Y:S01]  /*1cfd0*/  LOP3.LUT R0, R27, 0x2800, RZ, 0xfc, !PT ;  /* 0x000028001b007812 */ /* 0x000fe200078efcff */
[----:B------:R0:W-:Y:S04]  /*1cfe0*/  STL [R1+0x24], R4 ;  /* 0x0000240401007387 */ /* 0x0001e80000100800 */
[----:B------:R-:W-:Y:S01]  /*1cff0*/  STL [R1+0x50], RZ ;  /* 0x000050ff01007387 */ /* 0x000fe20000100800 */
[----:B0-----:R-:W-:-:S05]  /*1d000*/  IMAD.MOV.U32 R4, RZ, RZ, 0x1 ;  /* 0x00000001ff047424 */ /* 0x001fca00078e00ff */
[----:B------:R0:W-:Y:S04]  /*1d010*/  STL [R1+0x4], R4 ;  /* 0x0000040401007387 */ /* 0x0001e80000100800 */
[----:B------:R1:W-:Y:S01]  /*1d020*/  STL [R1+0x40], R3 ;  /* 0x0000400301007387 */ /* 0x0003e20000100800 */
[----:B0-----:R-:W-:Y:S02]  /*1d030*/  LOP3.LUT R4, R2, 0x20, RZ, 0xfc, !PT ;  /* 0x0000002002047812 */ /* 0x001fe400078efcff */
[----:B------:R-:W-:-:S07]  /*1d040*/  LOP3.LUT R2, R27, 0x1800, RZ, 0xfc, !PT ;  /* 0x000018001b027812 */ /* 0x000fce00078efcff */
.L_x_12119:
[----:B------:R-:W-:Y:S05]  /*1d050*/  YIELD ;  /* 0x0000000000007946 */ /* 0x000fea0003800000 */
[----:B------:R-:W-:Y:S01]  /*1d060*/  ULDC.64 UR4, c[0x0][0xa28] ;  /* 0x00028a0000047ab9 */ /* 0x000fe20000000a00 */
[----:B0-----:R-:W-:Y:S01]  /*1d070*/  IMAD.MOV.U32 R11, RZ, RZ, RZ ;  /* 0x000000ffff0b7224 */ /* 0x001fe200078e00ff */
[----:B------:R-:W-:Y:S01]  /*1d080*/  ISETP.NE.U32.AND P0, PT, RZ, UR4, PT ;  /* 0x00000004ff007c0c */ /* 0x000fe2000bf05070 */
[----:B------:R-:W0:Y:S01]  /*1d090*/  LDC.64 R4, c[0x0][0xa00] ;  /* 0x00028000ff047b82 */ /* 0x000e220000000a00 */
[----:B------:R-:W-:Y:S01]  /*1d0a0*/  IMAD.MOV.U32 R8, RZ, RZ, RZ ;  /* 0x000000ffff087224 */ /* 0x000fe200078e00ff */
[----:B------:R-:W-:Y:S01]  /*1d0b0*/  ULDC.64 UR6, c[0x0][0xa10] ;  /* 0x0002840000067ab9 */ /* 0x000fe20000000a00 */
[----:B------:R-:W-:Y:S01]  /*1d0c0*/  ISETP.NE.AND.EX P0, PT, RZ, UR5, PT, P0 ;  /* 0x00000005ff007c0c */ /* 0x000fe2000bf05300 */
[----:B------:R-:W-:-:S12]  /*1d0d0*/  ULDC.64 UR4, c[0x0][0xa18] ;  /* 0x0002860000047ab9 */ /* 0x000fd80000000a00 */
[----:B-1----:R-:W1:Y:S02]  /*1d0e0*/  @P0 LDC.64 R2, c[0x0][0xa28] ;  /* 0x00028a00ff020b82 */ /* 0x002e640000000a00 */
[----:B-1----:R-:W-:-:S05]  /*1d0f0*/  @P0 IMAD.WIDE R2, R19, 0x4, R2 ;  /* 0x0000000413020825 */ /* 0x002fca00078e0202 */
[----:B--2---:R1:W2:Y:S01]  /*1d100*/  @P0 LDG.E R11, desc[UR42][R2.64] ;  /* 0x0000002a020b0981 */ /* 0x0042a2000c1e1900 */
[----:B------:R-:W-:Y:S01]  /*1d110*/  ISETP.NE.U32.AND P0, PT, RZ, UR4, PT ;  /* 0x00000004ff007c0c */ /* 0x000fe2000bf05070 */
[----:B0-----:R-:W-:Y:S01]  /*1d120*/  IMAD.WIDE R4, R19, 0x4, R4 ;  /* 0x0000000413047825 */ /* 0x001fe200078e0204 */
[----:B------:R-:W-:Y:S02]  /*1d130*/  ISETP.NE.U32.AND P1, PT, RZ, UR6, PT ;  /* 0x00000006ff007c0c */ /* 0x000fe4000bf25070 */
[----:B------:R-:W-:Y:S01]  /*1d140*/  ISETP.NE.AND.EX P2, PT, RZ, UR5, PT, P0 ;  /* 0x00000005ff007c0c */ /* 0x000fe2000bf45300 */
[----:B------:R-:W-:Y:S01]  /*1d150*/  ULDC.64 UR4, c[0x0][0xa00] ;  /* 0x0002800000047ab9 */ /* 0x000fe20000000a00 */
[----:B------:R-:W-:Y:S01]  /*1d160*/  ISETP.NE.AND.EX P1, PT, RZ, UR7, PT, P1 ;  /* 0x00000007ff007c0c */ /* 0x000fe2000bf25310 */
[----:B----4-:R-:W-:Y:S01]  /*1d170*/  IMAD.MOV.U32 R0, RZ, RZ, RZ ;  /* 0x000000ffff007224 */ /* 0x010fe200078e00ff */
[----:B------:R-:W-:Y:S01]  /*1d180*/  ISETP.NE.U32.AND P0, PT, RZ, UR4, PT ;  /* 0x00000004ff007c0c */ /* 0x000fe2000bf05070 */
[----:B-1----:R-:W0:Y:S03]  /*1d190*/  LDC.64 R2, c[0x0][0xa10] ;  /* 0x00028400ff027b82 */ /* 0x002e260000000a00 */
[----:B------:R-:W-:-:S05]  /*1d1a0*/  ISETP.NE.AND.EX P0, PT, RZ, UR5, PT, P0 ;  /* 0x00000005ff007c0c */ /* 0x000fca000bf05300 */
[----:B------:R-:W1:Y:S08]  /*1d1b0*/  @P2 LDC.64 R6, c[0x0][0xa18] ;  /* 0x00028600ff062b82 */ /* 0x000e700000000a00 */
[----:B------:R-:W3:Y:S01]  /*1d1c0*/  @P0 LDG.E R8, desc[UR42][R4.64] ;  /* 0x0000002a04080981 */ /* 0x000ee2000c1e1900 */
[----:B------:R-:W-:Y:S01]  /*1d1d0*/  ULDC UR4, c[0x0][0x288] ;  /* 0x0000a20000047ab9 */ /* 0x000fe20000000800 */
[----:B0-----:R-:W-:-:S05]  /*1d1e0*/  IMAD.WIDE R2, R19, 0x4, R2 ;  /* 0x0000000413027825 */ /* 0x001fca00078e0202 */
[----:B------:R0:W5:Y:S01]  /*1d1f0*/  @P1 LDG.E R0, desc[UR42][R2.64] ;  /* 0x0000002a02001981 */ /* 0x000162000c1e1900 */
[----:B-1----:R-:W-:-:S03]  /*1d200*/  @P2 IMAD.WIDE R6, R19, 0x4, R6 ;  /* 0x0000000413062825 */ /* 0x002fc600078e0206 */
        /* <DEDUP_REMOVED lines=10> */
[----:B------:R-:W-:Y:S02]  /*1d2b0*/  ULDC UR5, c[0x0][0x348] ;  /* 0x0000d20000057ab9 */ /* 0x000fe40000000800 */
[----:B------:R-:W-:Y:S01]  /*1d2c0*/  IMAD.U32 R9, RZ, RZ, UR5 ;  /* 0x00000005ff097e24 */ /* 0x000fe2000f8e00ff */
[----:B---3--:R1:W-:Y:S04]  /*1d2d0*/  STL [R1+0x34], R8 ;  /* 0x0000340801007387 */ /* 0x0083e80000100800 */
[----:B--2---:R0:W-:Y:S01]  /*1d2e0*/  STL [R1+0x14], R11 ;  /* 0x0000140b01007387 */ /* 0x0041e20000100800 */
[----:B------:R-:W-:Y:S02]  /*1d2f0*/  IMAD.MOV.U32 R10, RZ, RZ, R8 ;  /* 0x000000ffff0a7224 */ /* 0x000fe400078e0008 */
[----:B-1----:R-:W-:Y:S01]  /*1d300*/  IMAD.U32 R8, RZ, RZ, UR4 ;  /* 0x00000004ff087e24 */ /* 0x002fe2000f8e00ff */
[----:B------:R-:W-:Y:S06]  /*1d310*/  @P2 BRA `(.L_x_11986) ;  /* 0x0000000000142947 */ /* 0x000fec0003800000 */
[----:B------:R-:W-:Y:S05]  /*1d320*/  @!P0 BRA `(.L_x_11986) ;  /* 0x0000000000108947 */ /* 0x000fea0003800000 */
[----:B------:R-:W2:Y:S04]  /*1d330*/  LDG.E R6, desc[UR42][R4.64] ;  /* 0x0000002a04067981 */ /* 0x000ea8000c1e1900 */
[----:B------:R-:W2:Y:S02]  /*1d340*/  LDG.E R4, desc[UR42][R4.64+0x4] ;  /* 0x0000042a04047981 */ /* 0x000ea4000c1e1900 */
[----:B--2---:R-:W-:-:S05]  /*1d350*/  IMAD.IADD R10, R4, 0x1, -R6 ;  /* 0x00000001040a7824 */ /* 0x004fca00078e0a06 */
[----:B------:R1:W-:Y:S02]  /*1d360*/  STL [R1+0x34], R10 ;  /* 0x0000340a01007387 */ /* 0x0003e40000100800 */
.L_x_11986:
[----:B------:R-:W-:Y:S02]  /*1d370*/  ULDC.64 UR4, c[0x0][0xa20] ;  /* 0x0002880000047ab9 */ /* 0x000fe40000000a00 */
[----:B------:R-:W-:-:S04]  /*1d380*/  ISETP.NE.U32.AND P0, PT, RZ, UR4, PT ;  /* 0x00000004ff007c0c */ /* 0x000fc8000bf05070 */
[----:B------:R-:W-:-:S13]  /*1d390*/  ISETP.NE.AND.EX P0, PT, RZ, UR5, PT, P0 ;  /* 0x00000005ff007c0c */ /* 0x000fda000bf05300 */
[----:B------:R-:W-:Y:S05]  /*1d3a0*/  @!P0 BRA `(.L_x_11987) ;  /* 0x0000000000108947 */ /* 0x000fea0003800000 */
[----:B------:R-:W2:Y:S02]  /*1d3b0*/  LDC.64 R4, c[0x0][0xa20] ;  /* 0x00028800ff047b82 */ /* 0x000ea40000000a00 */
[----:B--2---:R-:W-:-:S05]  /*1d3c0*/  IMAD.WIDE R4, R19, 0x4, R4 ;  /* 0x0000000413047825 */ /* 0x004fca00078e0204 */
[----:B------:R2:W5:Y:S01]  /*1d3d0*/  LDG.E R8, desc[UR42][R4.64] ;  /* 0x0000002a04087981 */ /* 0x000562000c1e1900 */
[----:B------:R-:W-:Y:S05]  /*1d3e0*/  BRA `(.L_x_11988) ;  /* 0x0000000000247947 */ /* 0x000fea0003800000 */
.L_x_11987:
        /* <DEDUP_REMOVED lines=9> */
.L_x_11988:
[----:B--2---:R-:W2:Y:S04]  /*1d480*/  @P1 LDG.E R4, desc[UR42][R2.64] ;  /* 0x0000002a02041981 */ /* 0x004ea8000c1e1900 */
[----:B0-----:R0:W2:Y:S01]  /*1d490*/  @P1 LDG.E R3, desc[UR42][R2.64+0x4] ;  /* 0x0000042a02031981 */ /* 0x0010a2000c1e1900 */
[----:B------:R-:W-:Y:S02]  /*1d4a0*/  IMAD R17, R17, 0xc0, RZ ;  /* 0x000000c011117824 */ /* 0x000fe400078e02ff */
[----:B-----5:R-:W-:Y:S02]  /*1d4b0*/  IMAD.IADD R8, R8, 0x1, -R11 ;  /* 0x0000000108087824 */ /* 0x020fe400078e0a0b */
[----:B------:R-:W-:Y:S01]  /*1d4c0*/  VIADD R6, R17, 0xbf ;  /* 0x000000bf11067836 */ /* 0x000fe20000000000 */
[----:B0-----:R-:W0:Y:S02]  /*1d4d0*/  LDC R2, c[0x0][0x448] ;  /* 0x00011200ff027b82 */ /* 0x001e240000000800 */
[----:B0-----:R-:W-:-:S13]  /*1d4e0*/  ISETP.NE.AND P2, PT, R2, 0x1, PT ;  /* 0x000000010200780c */ /* 0x001fda0003f45270 */
[----:B------:R-:W0:Y:S08]  /*1d4f0*/  @P2 LDC R2, c[0x0][0x44c] ;  /* 0x00011300ff022b82 */ /* 0x000e300000000800 */
[----:B------:R-:W3:Y:S01]  /*1d500*/  @P2 LDC R5, c[0x0][0x450] ;  /* 0x00011400ff052b82 */ /* 0x000ee20000000800 */
[----:B0-----:R-:W-:-:S05]  /*1d510*/  @P2 IMAD.HI.U32 R2, R6, R2, RZ ;  /* 0x0000000206022227 */ /* 0x001fca00078e00ff */
[----:B---3--:R-:W-:Y:S01]  /*1d520*/  @P2 SHF.R.U32.HI R6, RZ, R5, R2 ;  /* 0x00000005ff062219 */ /* 0x008fe20000011602 */
        /* <DEDUP_REMOVED lines=23> */
.L_x_11991:
[----:B------:R-:W-:-:S13]  /*1d6a0*/  ISETP.NE.AND P0, PT, R3, 0x1, PT ;  /* 0x000000010300780c */ /* 0x000fda0003f05270 */
[----:B------:R-:W0:Y:S02]  /*1d6b0*/  @P0 LDC.64 R4, c[0x0][0x9e8] ;  /* 0x00027a00ff040b82 */ /* 0x000e240000000a00 */
[----:B0-----:R-:W-:-:S05]  /*1d6c0*/  @P0 IMAD.HI.U32 R4, R7, R4, RZ ;  /* 0x0000000407040227 */ /* 0x001fca00078e00ff */
[----:B------:R-:W-:-:S07]  /*1d6d0*/  @P0 SHF.R.U32.HI R7, RZ, R5, R4 ;  /* 0x00000005ff070219 */ /* 0x000fce0000011604 */
.L_x_11992:
[----:B------:R-:W-:Y:S05]  /*1d6e0*/  BSYNC B0 ;  /* 0x0000000000007941 */ /* 0x000fea0003800000 */
.L_x_11990:
[----:B------:R-:W-:-:S05]  /*1d6f0*/  IMAD R7, R7, R3, R3 ;  /* 0x0000000307077224 */ /* 0x000fca00078e0203 */
[----:B------:R-:W-:-:S07]  /*1d700*/  VIMNMX R2, R2, R7, PT ;  /* 0x0000000702027248 */ /* 0x000fce0003fe0100 */
.L_x_11989:
[----:B------:R-:W0:Y:S01]  /*1d710*/  @P2 LDC R5, c[0x0][0x44c] ;  /* 0x00011300ff052b82 */ /* 0x000e220000000800 */
[----:B------:R-:W-:Y:S01]  /*1d720*/  IMAD.MOV.U32 R4, RZ, RZ, R17 ;  /* 0x000000ffff047224 */ /* 0x000fe200078e0011 */
[----:B------:R-:W-:Y:S01]  /*1d730*/  ULDC UR4, c[0x0][0x9dc] ;  /* 0x0002770000047ab9 */ /* 0x000fe20000000800 */
[----:B------:R-:W-:-:S05]  /*1d740*/  IMAD.IADD R20, R26, 0x1, -R10 ;  /* 0x000000011a147824 */ /* 0x000fca00078e0a0a */
[----:B------:R-:W2:Y:S01]  /*1d750*/  @P2 LDC R6, c[0x0][0x450] ;  /* 0x00011400ff062b82 */ /* 0x000ea20000000800 */
[----:B0-----:R-:W-:-:S05]  /*1d760*/  @P2 IMAD.HI.U32 R5, R17, R5, RZ ;  /* 0x0000000511052227 */ /* 0x001fca00078e00ff */
        /* <DEDUP_REMOVED lines=14> */
.L_x_11995:
[----:B------:R-:W-:-:S13]  /*1d850*/  ISETP.NE.AND P0, PT, R3, 0x1, PT ;  /* 0x000000010300780c */ /* 0x000fda0003f05270 */
[----:B------:R-:W0:Y:S02]  /*1d860*/  @P0 LDC.64 R4, c[0x0][0x9e8] ;  /* 0x00027a00ff040b82 */ /* 0x000e240000000a00 */
[----:B0-----:R-:W-:-:S05]  /*1d870*/  @P0 IMAD.HI.U32 R4, R7, R4, RZ ;  /* 0x0000000407040227 */ /* 0x001fca00078e00ff */
[----:B------:R-:W-:-:S07]  /*1d880*/  @P0 SHF.R.U32.HI R7, RZ, R5, R4 ;  /* 0x00000005ff070219 */ /* 0x000fce0000011604 */
.L_x_11996:
[----:B------:R-:W-:Y:S05]  /*1d890*/  BSYNC B0 ;  /* 0x0000000000007941 */ /* 0x000fea0003800000 */
.L_x_11994:
[----:B------:R-:W-:-:S05]  /*1d8a0*/  IMAD R3, R7, R3, RZ ;  /* 0x0000000307037224 */ /* 0x000fca00078e02ff */
[----:B------:R-:W-:-:S07]  /*1d8b0*/  VIMNMX R6, R6, R3, !PT ;  /* 0x0000000306067248 */ /* 0x000fce0007fe0100 */
.L_x_11993:
        /* <DEDUP_REMOVED lines=14> */
[----:B------:R-:W-:-:S13]  /*1d9a0*/  ISETP.GT.AND P0, PT, R3, R4, PT ;  /* 0x000000040300720c */ /* 0x000fda0003f04270 */
[----:B------:R-:W-:Y:S01]  /*1d9b0*/  @P0 VIADD R2, R3, 0x7f ;  /* 0x0000007f03020836 */ /* 0x000fe20000000000 */
[----:B------:R-:W-:-:S04]  /*1d9c0*/  SHF.R.U32.HI R3, RZ, 0x7, R4 ;  /* 0x00000007ff037819 */ /* 0x000fc80000011604 */
        /* <DEDUP_REMOVED lines=13> */
[----:B------:R0:W2:Y:S02]  /*1daa0*/  SHFL.IDX PT, R14, R5, RZ, 0x1f ;  /* 0x00001fff050e7589 */ /* 0x0000a400000e0000 */
.L_x_12167:
[----:B--2---:R-:W-:Y:S02]  /*1dab0*/  ISETP.NE.AND P0, PT, R14, RZ, PT ;  /* 0x000000ff0e00720c */ /* 0x004fe40003f05270 */
[----:B------:R-:W-:-:S11]  /*1dac0*/  PLOP3.LUT P6, PT, PT, PT, PT, 0x8, 0x0 ;  /* 0x000000000000781c */ /* 0x000fd60003fce170 */
[----:B------:R-:W-:Y:S05]  /*1dad0*/  @P0 BRA `(.L_x_12000) ;  /* 0x00000000000c0947 */ /* 0x000fea0003800000 */
[----:B------:R-:W-:-:S03]  /*1dae0*/  UMOV UR4, 0xffffffff ;  /* 0xffffffff00047882 */ /* 0x000fc60000000000 */
[----:B------:R-:W-:Y:S05]  /*1daf0*/  BRA.DIV UR4, `(.L_x_12001) ;  /* 0x0000006e04a07947 */ /* 0x000fea000b800000 */
[----:B------:R-:W-:-:S13]  /*1db00*/  ELECT P6, URZ, PT ;  /* 0x00000000003f782f */ /* 0x000fda00038c0000 */
.L_x_12000:
        /* <DEDUP_REMOVED lines=9> */
.L_x_12170:
[----:B------:R-:W-:Y:S05]  /*1dba0*/  BSYNC B1 ;  /* 0x0000000000017941 */ /* 0x000fea0003800000 */
.L_x_12002:
[----:B------:R-:W-:Y:S04]  /*1dbb0*/  BSSY B1, `(.L_x_12004) ;  /* 0x000008c000017945 */ /* 0x000fe80003800000 */
[----:B------:R-:W-:Y:S05]  /*1dbc0*/  @!P6 BRA `(.L_x_12005) ;  /* 0x000000080028e947 */ /* 0x000fea0003800000 */
[----:B------:R-:W1:Y:S01]  /*1dbd0*/  LDL R7, [R1+0x4] ;  /* 0x0000040001077983 */ /* 0x000e620000100800 */
[----:B------:R-:W-:Y:S01]  /*1dbe0*/  IMAD R8, R28, 0x8, R23 ;  /* 0x000000081c087824 */ /* 0x000fe200078e0217 */
[----:B------:R-:W2:Y:S01]  /*1dbf0*/  S2R R6, SR_TID.X ;  /* 0x0000000000067919 */ /* 0x000ea20000002100 */
[----:B------:R-:W-:Y:S01]  /*1dc00*/  BSSY B2, `(.L_x_12006) ;  /* 0x0000006000027945 */ /* 0x000fe20003800000 */
[----:B--2---:R-:W-:-:S04]  /*1dc10*/  LOP3.LUT R6, R6, 0x7f, RZ, 0xc0, !PT ;  /* 0x0000007f06067812 */ /* 0x004fc800078ec0ff */
[----:B------:R-:W-:Y:S02]  /*1dc20*/  ISETP.NE.AND P1, PT, R6, RZ, PT ;  /* 0x000000ff0600720c */ /* 0x000fe40003f25270 */
[----:B-1----:R-:W-:-:S04]  /*1dc30*/  SHF.L.U32 R10, R7, 0x1f, RZ ;  /* 0x0000001f070a7819 */ /* 0x002fc800000006ff */
[----:B------:R-:W1:Y:S02]  /*1dc40*/  SYNCS.PHASECHK.TRANS64.TRYWAIT P0, [R8+URZ+0x19ca0], R10 ;  /* 0x019ca00a080075a7 */ /* 0x000e64000800017f */
[----:B-1----:R-:W-:Y:S05]  /*1dc50*/  @!P0 BRA `(.L_x_12007) ;  /* 0x0000006c007c8947 */ /* 0x002fea0003800000 */
.L_x_12171:
[----:B------:R-:W-:Y:S05]  /*1dc60*/  BSYNC B2 ;  /* 0x0000000000027941 */ /* 0x000fea0003800000 */
.L_x_12006:
        /* <DEDUP_REMOVED lines=9> */
.L_x_12009:
[----:B------:R-:W-:Y:S05]  /*1dd00*/  BSYNC B2 ;  /* 0x0000000000027941 */ /* 0x000fea0003800000 */
.L_x_12008:
        /* <DEDUP_REMOVED lines=12> */
.L_x_12010:
        /* <DEDUP_REMOVED lines=16> */
.L_x_12011:
        /* <DEDUP_REMOVED lines=16> */
.L_x_12012:
        /* <DEDUP_REMOVED lines=13> */
.L_x_12172:
[----:B------:R-:W-:Y:S05]  /*1e0a0*/  BSYNC B2 ;  /* 0x0000000000027941 */ /* 0x000fea0003800000 */
.L_x_12013:
        /* <DEDUP_REMOVED lines=11> */
.L_x_12016:
[----:B------:R-:W-:Y:S05]  /*1e160*/  BSYNC B2 ;  /* 0x0000000000027941 */ /* 0x000fea0003800000 */
.L_x_12015:
        /* <DEDUP_REMOVED lines=8> */
.L_x_12017:
        /* <DEDUP_REMOVED lines=15> */
.L_x_12018:
        /* <DEDUP_REMOVED lines=15> */
.L_x_12019:
        /* <DEDUP_REMOVED lines=10> */
.L_x_12005:
[----:B------:R-:W-:Y:S05]  /*1e470*/  BSYNC B1 ;  /* 0x0000000000017941 */ /* 0x000fea0003800000 */
.L_x_12004:
[----:B0-----:R-:W2:Y:S01]  /*1e480*/  LDL.LU R5, [R1+0x4] ;  /* 0x0000040001057983 */ /* 0x001ea20000300800 */
        /* <DEDUP_REMOVED lines=8> */
[----:B------:R0:W-:Y:S02]  /*1e510*/  STL [R1+0x4], R5 ;  /* 0x0000040501007387 */ /* 0x0001e40000100800 */
[----:B------:R-:W-:Y:S05]  /*1e520*/  @!P2 BRA `(.L_x_11998) ;  /* 0x00000008005ca947 */ /* 0x000fea0003800000 */
.L_x_12036:
[----:B------:R-:W-:Y:S05]  /*1e530*/  YIELD ;  /* 0x0000000000007946 */ /* 0x000fea0003800000 */
[----:B------:R-:W-:Y:S04]  /*1e540*/  BSSY B1, `(.L_x_12020) ;  /* 0x000008b000017945 */ /* 0x000fe80003800000 */
[----:B--2---:R-:W-:Y:S05]  /*1e550*/  @!P6 BRA `(.L_x_12021) ;  /* 0x000000080024e947 */ /* 0x004fea0003800000 */
[----:B0-----:R-:W2:Y:S01]  /*1e560*/  LDL R5, [R1+0x4] ;  /* 0x0000040001057983 */ /* 0x001ea20000100800 */
        /* <DEDUP_REMOVED lines=8> */
.L_x_12173:
[----:B------:R-:W-:Y:S05]  /*1e5f0*/  BSYNC B2 ;  /* 0x0000000000027941 */ /* 0x000fea0003800000 */
.L_x_12022:
[----:B------:R-:W-:Y:S04]  /*1e600*/  BSSY B2, `(.L_x_12024) ;  /* 0x0000009000027945 */ /* 0x000fe80003800000 */
        /* <DEDUP_REMOVED lines=8> */
.L_x_12025:
[----:B------:R-:W-:Y:S05]  /*1e690*/  BSYNC B2 ;  /* 0x0000000000027941 */ /* 0x000fea0003800000 */
.L_x_12024:
        /* <DEDUP_REMOVED lines=10> */
[----:B------:R-:W-:-:S10]  /*1e740*/  UMOV UR7, 0x12f00000 ;  /* 0x12f0000000077882 */ /* 0x000fd40000000000 */
.L_x_12026:
        /* <DEDUP_REMOVED lines=16> */
.L_x_12027:
        /* <DEDUP_REMOVED lines=16> */
.L_x_12028:
        /* <DEDUP_REMOVED lines=13> */
.L_x_12174:
[----:B------:R-:W-:Y:S05]  /*1ea20*/  BSYNC B2 ;  /* 0x0000000000027941 */ /* 0x000fea0003800000 */
.L_x_12029:
        /* <DEDUP_REMOVED lines=11> */
.L_x_12032:
[----:B------:R-:W-:Y:S05]  /*1eae0*/  BSYNC B2 ;  /* 0x0000000000027941 */ /* 0x000fea0003800000 */
.L_x_12031:
        /* <DEDUP_REMOVED lines=8> */
.L_x_12033:
        /* <DEDUP_REMOVED lines=15> */
.L_x_12034:
        /* <DEDUP_REMOVED lines=15> */
.L_x_12035:
        /* <DEDUP_REMOVED lines=10> */
.L_x_12021:
[----:B------:R-:W-:Y:S05]  /*1edf0*/  BSYNC B1 ;  /* 0x0000000000017941 */ /* 0x000fea0003800000 */
.L_x_12020:
[----:B------:R-:W2:Y:S01]  /*1ee00*/  LDL.LU R7, [R1+0x4] ;  /* 0x0000040001077983 */ /* 0x000ea20000300800 */
[----:B------:R-:W-:Y:S01]  /*1ee10*/  VIADD R28, R28, 0x1 ;  /* 0x000000011c1c7836 */ /* 0x000fe20000000000 */
[C---:B------:R-:W-:Y:S01]  /*1ee20*/  ISETP.GT.AND P2, PT, R9.reuse, R3, PT ;  /* 0x000000030900720c */ /* 0x040fe20003f44270 */
[----:B------:R-:W-:-:S03]  /*1ee30*/  VIADD R9, R9, 0xffffffff ;  /* 0xffffffff09097836 */ /* 0x000fc60000000000 */
[----:B------:R-:W-:-:S04]  /*1ee40*/  ISETP.NE.AND P1, PT, R28, 0x2, PT ;  /* 0x000000021c00780c */ /* 0x000fc80003f25270 */
[----:B------:R-:W-:Y:S02]  /*1ee50*/  SEL R4, RZ, 0x1, P1 ;  /* 0x00000001ff047807 */ /* 0x000fe40000800000 */
[----:B------:R-:W-:Y:S02]  /*1ee60*/  SEL R28, R28, RZ, P1 ;  /* 0x000000ff1c1c7207 */ /* 0x000fe40000800000 */
[----:B--2---:R-:W-:-:S05]  /*1ee70*/  LOP3.LUT R7, R7, R4, RZ, 0x3c, !PT ;  /* 0x0000000407077212 */ /* 0x004fca00078e3cff */
[----:B------:R2:W-:Y:S01]  /*1ee80*/  STL [R1+0x4], R7 ;  /* 0x0000040701007387 */ /* 0x0005e20000100800 */
[----:B------:R-:W-:Y:S05]  /*1ee90*/  @P2 BRA `(.L_x_12036) ;  /* 0xfffffff400a42947 */ /* 0x000fea000383ffff */
.L_x_11998:
[----:B------:R-:W-:Y:S05]  /*1eea0*/  BSYNC B0 ;  /* 0x0000000000007941 */ /* 0x000fea0003800000 */
.L_x_11997:
[----:B------:R-:W3:Y:S01]  /*1eeb0*/  LDC R0, c[0x0][0x448] ;  /* 0x00011200ff007b82 */ /* 0x000ee20000000800 */
[----:B------:R-:W-:Y:S07]  /*1eec0*/  @!P0 WARPSYNC.ALL ;  /* 0x0000000000008948 */ /* 0x000fee0003800000 */
[----:B------:R-:W-:Y:S01]  /*1eed0*/  @!P0 BAR.SYNC.DEFER_BLOCKING 0xc, 0x200 ;  /* 0x0308000000008b1d */ /* 0x000fe20000010000 */
[----:B---3--:R-:W-:Y:S01]  /*1eee0*/  ISETP.NE.AND P1, PT, R0, 0x1, PT ;  /* 0x000000010000780c */ /* 0x008fe20003f25270 */
[----:B------:R-:W-:-:S12]  /*1eef0*/  VIADD R0, R17, 0xbf ;  /* 0x000000bf11007836 */ /* 0x000fd80000000000 */
[----:B------:R-:W3:Y:S08]  /*1ef00*/  @P1 LDC R2, c[0x0][0x44c] ;  /* 0x00011300ff021b82 */ /* 0x000ef00000000800 */
[----:B------:R-:W4:Y:S01]  /*1ef10*/  @P1 LDC R3, c[0x0][0x450] ;  /* 0x00011400ff031b82 */ /* 0x000f220000000800 */
[----:B---3--:R-:W-:-:S05]  /*1ef20*/  @P1 IMAD.HI.U32 R2, R0, R2, RZ ;  /* 0x0000000200021227 */ /* 0x008fca00078e00ff */
[----:B----4-:R-:W-:Y:S02]  /*1ef30*/  @P1 SHF.R.U32.HI R0, RZ, R3, R2 ;  /* 0x00000003ff001219 */ /* 0x010fe40000011602 */
[----:B------:R-:W3:Y:S03]  /*1ef40*/  LDC.64 R2, c[0x0][0x9e0] ;  /* 0x00027800ff027b82 */ /* 0x000ee60000000a00 */
[----:B------:R-:W-:Y:S01]  /*1ef50*/  IMAD.IADD R0, R21, 0x1, R0 ;  /* 0x0000000115007824 */ /* 0x000fe200078e0200 */
[----:B---3--:R-:W-:-:S03]  /*1ef60*/  ISETP.GE.AND P2, PT, R3, 0x1, PT ;  /* 0x000000010300780c */ /* 0x008fc60003f46270 */
[----:B------:R-:W-:-:S10]  /*1ef70*/  IMAD.IADD R2, R0, 0x1, R2 ;  /* 0x0000000100027824 */ /* 0x000fd400078e0202 */
[----:B------:R-:W-:Y:S05]  /*1ef80*/  @!P2 BRA `(.L_x_12037) ;  /* 0x000000000048a947 */ /* 0x000fea0003800000 */
[C---:B------:R-:W-:Y:S01]  /*1ef90*/  ISETP.GT.AND P0, PT, R0.reuse, RZ, PT ;  /* 0x000000ff0000720c */ /* 0x040fe20003f04270 */
[----:B------:R-:W-:Y:S01]  /*1efa0*/  BSSY B0, `(.L_x_12038) ;  /* 0x000000e000007945 */ /* 0x000fe20003800000 */
[----:B------:R-:W-:-:S11]  /*1efb0*/  VIADD R6, R0, 0xffffffff ;  /* 0xffffffff00067836 */ /* 0x000fd60000000000 */
[----:B------:R-:W-:Y:S05]  /*1efc0*/  @P0 BRA `(.L_x_12039) ;  /* 0x00000000001c0947 */ /* 0x000fea0003800000 */
[----:B------:R-:W-:Y:S01]  /*1efd0*/  ISETP.NE.AND P0, PT, R3, 0x1, PT ;  /* 0x000000010300780c */ /* 0x000fe20003f05270 */
[----:B------:R-:W-:-:S12]  /*1efe0*/  IMAD.MOV R0, RZ, RZ, -R0 ;  /* 0x000000ffff007224 */ /* 0x000fd800078e0a00 */
[----:B0-----:R-:W0:Y:S02]  /*1eff0*/  @P0 LDC.64 R4, c[0x0][0x9e8] ;  /* 0x00027a00ff040b82 */ /* 0x001e240000000a00 */
[----:B0-----:R-:W-:-:S05]  /*1f000*/  @P0 IMAD.HI.U32 R4, R0, R4, RZ ;  /* 0x0000000400040227 */ /* 0x001fca00078e00ff */
[----:B------:R-:W-:-:S04]  /*1f010*/  @P0 SHF.R.U32.HI R0, RZ, R5, R4 ;  /* 0x00000005ff000219 */ /* 0x000fc80000011604 */
[----:B------:R-:W-:Y:S01]  /*1f020*/  LOP3.LUT R6, RZ, R0, RZ, 0x33, !PT ;  /* 0x00000000ff067212 */ /* 0x000fe200078e33ff */
[----:B------:R-:W-:Y:S06]  /*1f030*/  BRA `(.L_x_12040) ;  /* 0x0000000000107947 */ /* 0x000fec0003800000 */
.L_x_12039:
[----:B------:R-:W-:-:S13]  /*1f040*/  ISETP.NE.AND P0, PT, R3, 0x1, PT ;  /* 0x000000010300780c */ /* 0x000fda0003f05270 */
[----:B0-----:R-:W0:Y:S02]  /*1f050*/  @P0 LDC.64 R4, c[0x0][0x9e8] ;  /* 0x00027a00ff040b82 */ /* 0x001e240000000a00 */
[----:B0-----:R-:W-:-:S05]  /*1f060*/  @P0 IMAD.HI.U32 R4, R6, R4, RZ ;  /* 0x0000000406040227 */ /* 0x001fca00078e00ff */
[----:B------:R-:W-:-:S07]  /*1f070*/  @P0 SHF.R.U32.HI R6, RZ, R5, R4 ;  /* 0x00000005ff060219 */ /* 0x000fce0000011604 */
.L_x_12040:
[----:B------:R-:W-:Y:S05]  /*1f080*/  BSYNC B0 ;  /* 0x0000000000007941 */ /* 0x000fea0003800000 */
.L_x_12038:
[----:B------:R-:W-:-:S05]  /*1f090*/  IMAD R6, R6, R3, R3 ;  /* 0x0000000306067224 */ /* 0x000fca00078e0203 */
[----:B------:R-:W-:-:S07]  /*1f0a0*/  VIMNMX R2, R2, R6, PT ;  /* 0x0000000602027248 */ /* 0x000fce0003fe0100 */
.L_x_12037:
[----:B------:R-:W-:Y:S01]  /*1f0b0*/  VIADD R2, R2, 0x7f ;  /* 0x0000007f02027836 */ /* 0x000fe20000000000 */
[----:B------:R-:W3:Y:S01]  /*1f0c0*/  @P1 LDC R4, c[0x0][0x450] ;  /* 0x00011400ff041b82 */ /* 0x000ee20000000800 */
[----:B------:R-:W-:-:S03]  /*1f0d0*/  ULDC UR4, c[0x0][0x9dc] ;  /* 0x0002770000047ab9 */ /* 0x000fc60000000800 */
[----:B------:R-:W-:-:S04]  /*1f0e0*/  SHF.R.S32.HI R0, RZ, 0x1f, R2 ;  /* 0x0000001fff007819 */ /* 0x000fc80000011402 */
[----:B------:R-:W-:Y:S01]  /*1f0f0*/  LEA.HI R0, R0, R2, RZ, 0x7 ;  /* 0x0000000200007211 */ /* 0x000fe200078f38ff */
[----:B------:R-:W-:-:S03]  /*1f100*/  IMAD.MOV.U32 R2, RZ, RZ, R17 ;  /* 0x000000ffff027224 */ /* 0x000fc600078e0011 */
[----:B------:R-:W-:-:S04]  /*1f110*/  SHF.R.S32.HI R0, RZ, 0x7, R0 ;  /* 0x00000007ff007819 */ /* 0x000fc80000011400 */
[----:B------:R-:W-:Y:S02]  /*1f120*/  VIMNMX R6, R25, R0, PT ;  /* 0x0000000019067248 */ /* 0x000fe40003fe0100 */
[----:B------:R-:W4:Y:S03]  /*1f130*/  @P1 LDC R0, c[0x0][0x44c] ;  /* 0x00011300ff001b82 */ /* 0x000f260000000800 */
[----:B------:R0:W-:Y:S01]  /*1f140*/  STL [R1+0x44], R6 ;  /* 0x0000440601007387 */ /* 0x0001e20000100800 */
[----:B----4-:R-:W-:-:S05]  /*1f150*/  @P1 IMAD.HI.U32 R0, R17, R0, RZ ;  /* 0x0000000011001227 */ /* 0x010fca00078e00ff */
[----:B---3--:R-:W-:-:S05]  /*1f160*/  @P1 SHF.R.U32.HI R2, RZ, R4, R0 ;  /* 0x00000004ff021219 */ /* 0x008fca0000011600 */
[----:B------:R-:W-:-:S04]  /*1f170*/  IMAD.IADD R2, R20, 0x1, R2 ;  /* 0x0000000114027824 */ /* 0x000fc800078e0202 */
[----:B------:R-:W-:Y:S01]  /*1f180*/  VIADD R0, R2, -UR4 ;  /* 0x8000000402007c36 */ /* 0x000fe20008000000 */
[----:B0-----:R-:W-:Y:S06]  /*1f190*/  @!P2 BRA `(.L_x_12041) ;  /* 0x000000000044a947 */ /* 0x001fec0003800000 */
        /* <DEDUP_REMOVED lines=10> */
.L_x_12043:
[----:B------:R-:W-:-:S13]  /*1f240*/  ISETP.NE.AND P0, PT, R3, 0x1, PT ;  /* 0x000000010300780c */ /* 0x000fda0003f05270 */
[----:B------:R-:W0:Y:S02]  /*1f250*/  @P0 LDC.64 R4, c[0x0][0x9e8] ;  /* 0x00027a00ff040b82 */ /* 0x000e240000000a00 */
[----:B0-----:R-:W-:-:S05]  /*1f260*/  @P0 IMAD.HI.U32 R4, R2, R4, RZ ;  /* 0x0000000402040227 */ /* 0x001fca00078e00ff */
[----:B------:R-:W-:-:S07]  /*1f270*/  @P0 SHF.R.U32.HI R2, RZ, R5, R4 ;  /* 0x00000005ff020219 */ /* 0x000fce0000011604 */
.L_x_12044:
[----:B------:R-:W-:Y:S05]  /*1f280*/  BSYNC B0 ;  /* 0x0000000000007941 */ /* 0x000fea0003800000 */
.L_x_12042:
[----:B------:R-:W-:-:S05]  /*1f290*/  IMAD R2, R2, R3, RZ ;  /* 0x0000000302027224 */ /* 0x000fca00078e02ff */
[----:B------:R-:W-:-:S07]  /*1f2a0*/  VIMNMX R0, R0, R2, !PT ;  /* 0x0000000200007248 */ /* 0x000fce0007fe0100 */
.L_x_12041:
[----:B------:R-:W-:-:S04]  /*1f2b0*/  SHF.R.S32.HI R2, RZ, 0x1f, R0 ;  /* 0x0000001fff027819 */ /* 0x000fc80000011400 */
[----:B------:R-:W-:-:S04]  /*1f2c0*/  LEA.HI R2, R2, R0, RZ, 0x7 ;  /* 0x0000000002027211 */ /* 0x000fc800078f38ff */
[----:B------:R-:W-:-:S04]  /*1f2d0*/  SHF.R.S32.HI R2, RZ, 0x7, R2 ;  /* 0x00000007ff027819 */ /* 0x000fc80000011402 */
[----:B------:R-:W-:-:S04]  /*1f2e0*/  VIMNMX R3, RZ, R2, !PT ;  /* 0x00000002ff037248 */ /* 0x000fc80007fe0100 */
[----:B------:R-:W-:Y:S01]  /*1f2f0*/  ISETP.GT.AND P0, PT, R6, R3, PT ;  /* 0x000000030600720c */ /* 0x000fe20003f04270 */
[----:B------:R0:W-:-:S12]  /*1f300*/  STL [R1+0x1c], R3 ;  /* 0x00001c0301007387 */ /* 0x0001d80000100800 */
[----:B0-----:R-:W-:Y:S05]  /*1f310*/  @P0 BRA `(.L_x_12045) ;  /* 0x0000000000440947 */ /* 0x001fea0003800000 */
[----:B------:R-:W0:Y:S02]  /*1f320*/  S2R R3, SR_TID.X ;  /* 0x0000000000037919 */ /* 0x000e240000002100 */
[----:B0-----:R-:W-:-:S04]  /*1f330*/  LOP3.LUT R3, R3, 0x7f, RZ, 0xc0, !PT ;  /* 0x0000007f03037812 */ /* 0x001fc800078ec0ff */
[----:B------:R-:W-:-:S13]  /*1f340*/  ISETP.NE.AND P0, PT, R3, RZ, PT ;  /* 0x000000ff0300720c */ /* 0x000fda0003f05270 */
[----:B------:R-:W-:Y:S05]  /*1f350*/  @P0 BRA `(.L_x_12046) ;  /* 0x00000038006c0947 */ /* 0x000fea0003800000 */
[----:B------:R-:W0:Y:S01]  /*1f360*/  S2R R3, SR_LANEID ;  /* 0x0000000000037919 */ /* 0x000e220000000000 */
[----:B------:R-:W-:Y:S02]  /*1f370*/  VOTEU.ANY UR4, UPT, PT ;  /* 0x0000000000047886 */ /* 0x000fe400038e0100 */
[----:B------:R-:W0:Y:S08]  /*1f380*/  FLO.U32 R0, UR4 ;  /* 0x0000000400007d00 */ /* 0x000e3000080e0000 */
[----:B------:R-:W3:Y:S01]  /*1f390*/  POPC R5, UR4 ;  /* 0x0000000400057d09 */ /* 0x000ee20008000000 */
[----:B0-----:R-:W-:-:S02]  /*1f3a0*/  ISETP.EQ.U32.AND P0, PT, R0, R3, PT ;  /* 0x000000030000720c */ /* 0x001fc40003f02070 */
[----:B------:R-:W3:Y:S11]  /*1f3b0*/  LDC.64 R2, c[0x0][0xc60] ;  /* 0x00031800ff027b82 */ /* 0x000ef60000000a00 */
[----:B---3--:R-:W3:Y:S01]  /*1f3c0*/  @P0 ATOMG.E.ADD.STRONG.GPU PT, R3, desc[UR42][R2.64], R5 ;  /* 0x00000005020309a8 */ /* 0x008ee200081ee1ea */
[----:B------:R-:W0:Y:S02]  /*1f3d0*/  S2R R4, SR_LTMASK ;  /* 0x0000000000047919 */ /* 0x000e240000003900 */
[----:B0-----:R-:W-:-:S04]  /*1f3e0*/  LOP3.LUT R4, R4, UR4, RZ, 0xc0, !PT ;  /* 0x0000000404047c12 */ /* 0x001fc8000f8ec0ff */
[----:B--2---:R-:W0:Y:S01]  /*1f3f0*/  POPC R7, R4 ;  /* 0x0000000400077309 */ /* 0x004e220000000000 */
[----:B---3--:R-:W0:Y:S02]  /*1f400*/  SHFL.IDX PT, R0, R3, R0, 0x1f ;  /* 0x00001f0003007589 */ /* 0x008e2400000e0000 */
[----:B0-----:R-:W-:Y:S01]  /*1f410*/  IADD3 R16, R0, UR38, R7 ;  /* 0x0000002600107c10 */ /* 0x001fe2000fffe007 */
[----:B------:R-:W-:Y:S06]  /*1f420*/  BRA `(.L_x_12046) ;  /* 0x0000003800387947 */ /* 0x000fec0003800000 */
.L_x_12045:
        /* <DEDUP_REMOVED lines=12> */
[----:B--2---:R-:W-:-:S02]  /*1f4f0*/  IMAD.U32 R7, RZ, RZ, UR9 ;  /* 0x00000009ff077e24 */ /* 0x004fc4000f8e00ff */
[----:B-1----:R-:W-:Y:S02]  /*1f500*/  IMAD.U32 R10, RZ, RZ, UR4 ;  /* 0x00000004ff0a7e24 */ /* 0x002fe4000f8e00ff */
[----:B------:R-:W-:Y:S02]  /*1f510*/  IMAD.U32 R11, RZ, RZ, UR5 ;  /* 0x00000005ff0b7e24 */ /* 0x000fe4000f8e00ff */
[----:B------:R-:W-:Y:S02]  /*1f520*/  IMAD.MOV.U32 R8, RZ, RZ, 0x70 ;  /* 0x00000070ff087424 */ /* 0x000fe400078e00ff */
[----:B------:R-:W-:Y:S02]  /*1f530*/  IMAD.MOV.U32 R12, RZ, RZ, 0x1 ;  /* 0x00000001ff0c7424 */ /* 0x000fe400078e00ff */
[----:B------:R-:W-:-:S07]  /*1f540*/  IMAD.MOV.U32 R13, RZ, RZ, RZ ;  /* 0x000000ffff0d7224 */ /* 0x000fce00078e00ff */
[----:B------:R-:W-:-:S07]  /*1f550*/  LEPC R20, `(.L_x_12048) ;  /* 0x000000001014794e */ /* 0x000fce0000000000 */
[----:B0-----:R-:W-:Y:S05]  /*1f560*/  CALL.ABS.NOINC R2 ;  /* 0x0000000002007343 */ /* 0x001fea0003c00000 */
.L_x_12048:
[----:B------:R-:W-:Y:S05]  /*1f570*/  BSYNC B6 ;  /* 0x0000000000067941 */ /* 0x000fea0003800000 */
.L_x_12047:
        /* <DEDUP_REMOVED lines=22> */
.L_x_12050:
[----:B------:R-:W-:Y:S05]  /*1f6e0*/  BSYNC B6 ;  /* 0x0000000000067941 */ /* 0x000fea0003800000 */
.L_x_12049:
        /* <DEDUP_REMOVED lines=20> */
.L_x_12052:
[----:B------:R-:W-:Y:S05]  /*1f830*/  BSYNC B6 ;  /* 0x0000000000067941 */ /* 0x000fea0003800000 */
.L_x_12051:
        /* <DEDUP_REMOVED lines=19> */
.L_x_12054:
[----:B------:R-:W-:Y:S05]  /*1f970*/  BSYNC B6 ;  /* 0x0000000000067941 */ /* 0x000fea0003800000 */
.L_x_12053:
[----:B------:R-:W1:Y:S01]  /*1f980*/  LDL R5, [R1+0x44] ;  /* 0x0000440001057983 */ /* 0x000e620000100800 */
[----:B------:R-:W-:-:S03]  /*1f990*/  ULDC.64 UR4, c[0x0][0x9f8] ;  /* 0x00027e0000047ab9 */ /* 0x000fc60000000a00 */
[----:B------:R-:W3:Y:S01]  /*1f9a0*/  LDL R21, [R1+0x14] ;  /* 0x0000140001157983 */ /* 0x000ee20000100800 */
[----:B------:R-:W-:Y:S01]  /*1f9b0*/  ISETP.NE.U32.AND P0, PT, RZ, UR4, PT ;  /* 0x00000004ff007c0c */ /* 0x000fe2000bf05070 */
[----:B------:R-:W-:Y:S01]  /*1f9c0*/  IMAD.MOV.U32 R11, RZ, RZ, R19 ;  /* 0x000000ffff0b7224 */ /* 0x000fe200078e0013 */
[----:B------:R-:W0:Y:S01]  /*1f9d0*/  LDC R6, c[0x0][0x430] ;  /* 0x00010c00ff067b82 */ /* 0x000e220000000800 */
[----:B------:R-:W4:Y:S01]  /*1f9e0*/  S2R R20, SR_TID.X ;  /* 0x0000000000147919 */ /* 0x000f220000002100 */
[----:B------:R-:W-:-:S13]  /*1f9f0*/  ISETP.NE.AND.EX P0, PT, RZ, UR5, PT, P0 ;  /* 0x00000005ff007c0c */ /* 0x000fda000bf05300 */
[----:B------:R-:W2:Y:S02]  /*1fa00*/  @P0 LDC.64 R2, c[0x0][0x9f8] ;  /* 0x00027e00ff020b82 */ /* 0x000ea40000000a00 */
[----:B--2---:R-:W-:-:S05]  /*1fa10*/  @P0 IMAD.WIDE R2, R19, 0x4, R2 ;  /* 0x0000000413020825 */ /* 0x004fca00078e0202 */
[----:B------:R2:W3:Y:S01]  /*1fa20*/  @P0 LDG.E R11, desc[UR42][R2.64] ;  /* 0x0000002a020b0981 */ /* 0x0004e2000c1e1900 */
[----:B0-----:R-:W-:Y:S02]  /*1fa30*/  ISETP.NE.AND P1, PT, R6, 0x1, PT ;  /* 0x000000010600780c */ /* 0x001fe40003f25270 */
[----:B----4-:R-:W-:Y:S01]  /*1fa40*/  LOP3.LUT R20, R20, 0x7f, RZ, 0xc0, !PT ;  /* 0x0000007f14147812 */ /* 0x010fe200078ec0ff */
[----:B------:R-:W0:Y:S03]  /*1fa50*/  S2R R0, SR_TID.X ;  /* 0x0000000000007919 */ /* 0x000e260000002100 */
[----:B------:R-:W-:-:S07]  /*1fa60*/  SHF.R.U32.HI R20, RZ, 0x1, R20 ;  /* 0x00000001ff147819 */ /* 0x000fce0000011614 */
[----:B--2---:R-:W2:Y:S08]  /*1fa70*/  @P1 LDC R3, c[0x0][0x434] ;  /* 0x00010d00ff031b82 */ /* 0x004eb00000000800 */
[----:B------:R-:W4:Y:S01]  /*1fa80*/  @P1 LDC R4, c[0x0][0x438] ;  /* 0x00010e00ff041b82 */ /* 0x000f220000000800 */
[----:B0-----:R-:W-:-:S05]  /*1fa90*/  IMAD.SHL.U32 R0, R0, 0x40, RZ ;  /* 0x0000004000007824 */ /* 0x001fca00078e00ff */
[----:B------:R-:W-:Y:S02]  /*1faa0*/  LOP3.LUT R0, R0, 0x40, RZ, 0xc0, !PT ;  /* 0x0000004000007812 */ /* 0x000fe400078ec0ff */
[----:B------:R-:W-:Y:S01]  /*1fab0*/  LOP3.LUT R22, R22, 0xfffffffb, RZ, 0xc0, !PT ;  /* 0xfffffffb16167812 */ /* 0x000fe200078ec0ff */
[----:B------:R-:W-:Y:S01]  /*1fac0*/  UMOV UR4, 0xffffffff ;  /* 0xffffffff00047882 */ /* 0x000fe20000000000 */
[----:B-1----:R-:W-:-:S04]  /*1fad0*/  LEA R10, R5, 0xffffff80, 0x7 ;  /* 0xffffff80050a7811 */ /* 0x002fc800078e38ff */
[----:B------:R-:W-:-:S04]  /*1fae0*/  LOP3.LUT R0, R10, R20, R0, 0xfe, !PT ;  /* 0x000000140a007212 */ /* 0x000fc800078efe00 */
[C---:B------:R-:W-:Y:S01]  /*1faf0*/  ISETP.GE.AND P0, PT, R0.reuse, R26, PT ;  /* 0x0000001a0000720c */ /* 0x040fe20003f06270 */
[----:B---3--:R-:W-:Y:S02]  /*1fb00*/  IMAD.IADD R2, R0, 0x1, R21 ;  /* 0x0000000100027824 */ /* 0x008fe400078e0215 */
[----:B------:R-:W0:Y:S02]  /*1fb10*/  S2R R21, SR_TID.X ;  /* 0x0000000000157919 */ /* 0x000e240000002100 */
[----:B--2---:R-:W-:-:S04]  /*1fb20*/  @P1 IMAD.HI.U32 R3, R2, R3, RZ ;  /* 0x0000000302031227 */ /* 0x004fc800078e00ff */
[----:B------:R-:W-:Y:S01]  /*1fb30*/  IMAD.MOV.U32 R0, RZ, RZ, R2 ;  /* 0x000000ffff007224 */ /* 0x000fe200078e0002 */
[----:B----4-:R-:W-:Y:S02]  /*1fb40*/  @P1 SHF.R.U32.HI R0, RZ, R4, R3 ;  /* 0x00000004ff001219 */ /* 0x010fe40000011603 */
[----:B------:R-:W1:Y:S02]  /*1fb50*/  LDC R4, c[0x0][0x2f4] ;  /* 0x0000bd00ff047b82 */ /* 0x000e640000000800 */
[--C-:B------:R-:W-:Y:S01]  /*1fb60*/  @!P0 SHF.R.S32.HI R9, RZ, 0x1f, R0.reuse ;  /* 0x0000001fff098819 */ /* 0x100fe20000011400 */
[--C-:B------:R-:W-:Y:S02]  /*1fb70*/  IMAD.MOV R5, RZ, RZ, -R0.reuse ;  /* 0x000000ffff057224 */ /* 0x100fe400078e0a00 */
[----:B------:R-:W-:Y:S02]  /*1fb80*/  @!P0 IMAD.MOV.U32 R8, RZ, RZ, R0 ;  /* 0x000000ffff088224 */ /* 0x000fe400078e0000 */
[----:B------:R-:W-:-:S02]  /*1fb90*/  IMAD R5, R6, R5, R2 ;  /* 0x0000000506057224 */ /* 0x000fc400078e0202 */
[----:B------:R-:W2:Y:S08]  /*1fba0*/  @!P0 LDC.64 R2, c[0x0][0x428] ;  /* 0x00010a00ff028b82 */ /* 0x000eb00000000a00 */
[----:B------:R-:W3:Y:S01]  /*1fbb0*/  @!P0 LDC.64 R6, c[0x0][0x418] ;  /* 0x00010600ff068b82 */ /* 0x000ee20000000a00 */
[----:B0-----:R-:W-:-:S05]  /*1fbc0*/  IMAD.SHL.U32 R21, R21, 0x10, RZ ;  /* 0x0000001015157824 */ /* 0x001fca00078e00ff */
[----:B------:R-:W-:Y:S02]  /*1fbd0*/  LOP3.LUT R21, R21, 0x10, RZ, 0xc0, !PT ;  /* 0x0000001015157812 */ /* 0x000fe400078ec0ff */
[----:B------:R-:W-:Y:S01]  /*1fbe0*/  SHF.R.S32.HI R12, RZ, 0x1f, R11 ;  /* 0x0000001fff0c7819 */ /* 0x000fe2000001140b */
[----:B------:R-:W-:Y:S01]  /*1fbf0*/  STL [R1+0x8], R11 ;  /* 0x0000080b01007387 */ /* 0x000fe20000100800 */
[----:B--2---:R-:W-:Y:S01]  /*1fc00*/  @!P0 IMAD.WIDE.U32 R8, R11, R2, R8 ;  /* 0x000000020b088225 */ /* 0x004fe200078e0008 */
[----:B-1----:R-:W-:Y:S02]  /*1fc10*/  ISETP.GE.AND P3, PT, R21, R4, PT ;  /* 0x000000041500720c */ /* 0x002fe40003f66270 */
[----:B------:R0:W-:Y:S01]  /*1fc20*/  STL [R1+0x18], R12 ;  /* 0x0000180c01007387 */ /* 0x0001e20000100800 */
[----:B------:R-:W-:-:S04]  /*1fc30*/  @!P0 IMAD R2, R12, R2, RZ ;  /* 0x000000020c028224 */ /* 0x000fc800078e02ff */
[----:B------:R-:W-:Y:S01]  /*1fc40*/  @!P0 IMAD R0, R11, R3, R2 ;  /* 0x000000030b008224 */ /* 0x000fe200078e0202 */
[----:B---3--:R-:W-:Y:S01]  /*1fc50*/  @!P0 LEA R6, P1, R8, R6, 0x2 ;  /* 0x0000000608068211 */ /* 0x008fe200078210ff */
[----:B------:R-:W-:Y:S02]  /*1fc60*/  IMAD.MOV.U32 R3, RZ, RZ, RZ ;  /* 0x000000ffff037224 */ /* 0x000fe400078e00ff */
[----:B------:R-:W-:Y:S01]  /*1fc70*/  @!P0 IMAD.IADD R0, R9, 0x1, R0 ;  /* 0x0000000109008824 */ /* 0x000fe200078e0200 */
[----:B0-----:R-:W-:-:S04]  /*1fc80*/  LOP3.LUT R12, R21, 0x20, RZ, 0xfc, !PT ;  /* 0x00000020150c7812 */ /* 0x001fc800078efcff */
[----:B------:R-:W-:Y:S01]  /*1fc90*/  @!P0 LEA.HI.X R7, R8, R7, R0, 0x2, P1 ;  /* 0x0000000708078211 */ /* 0x000fe200008f1400 */
[----:B------:R-:W-:Y:S01]  /*1fca0*/  IMAD.U32 R0, RZ, RZ, UR39 ;  /* 0x00000027ff007e24 */ /* 0x000fe2000f8e00ff */
[----:B------:R-:W-:Y:S02]  /*1fcb0*/  ISETP.GE.AND P1, PT, R12, R4, PT ;  /* 0x000000040c00720c */ /* 0x000fe40003f26270 */
[----:B------:R-:W-:Y:S01]  /*1fcc0*/  @P3 LOP3.LUT R22, R22, 0x4, RZ, 0xfc, !PT ;  /* 0x0000000416163812 */ /* 0x000fe200078efcff */
[----:B------:R0:W5:Y:S01]  /*1fcd0*/  @!P0 LDG.E R3, desc[UR42][R6.64] ;  /* 0x0000002a06038981 */ /* 0x000162000c1e1900 */
[----:B------:R-:W-:Y:S02]  /*1fce0*/  ISETP.NE.AND P2, PT, R0, 0x3, PT ;  /* 0x000000030000780c */ /* 0x000fe40003f45270 */
[----:B------:R-:W-:Y:S02]  /*1fcf0*/  LOP3.LUT R22, R22, 0xfffffff7, RZ, 0xc0, !PT ;  /* 0xfffffff716167812 */ /* 0x000fe400078ec0ff */
[----:B------:R-:W-:-:S02]  /*1fd00*/  LOP3.LUT R11, R21, 0x40, RZ, 0xfc, !PT ;  /* 0x00000040150b7812 */ /* 0x000fc400078efcff */
[----:B------:R-:W-:Y:S02]  /*1fd10*/  LOP3.LUT R22, R22, 0xfffffffd, RZ, 0xc0, !PT ;  /* 0xfffffffd16167812 */ /* 0x000fe400078ec0ff */
[----:B------:R-:W-:Y:S02]  /*1fd20*/  ISETP.GE.AND P0, PT, R11, R4, PT ;  /* 0x000000040b00720c */ /* 0x000fe40003f06270 */
[----:B------:R-:W-:-:S04]  /*1fd30*/  @P1 LOP3.LUT R22, R22, 0x2, RZ, 0xfc, !PT ;  /* 0x0000000216161812 */ /* 0x000fc800078efcff */
[----:B------:R-:W-:-:S04]  /*1fd40*/  @P2 LOP3.LUT R22, R22, 0x8, RZ, 0xfc, !PT ;  /* 0x0000000816162812 */ /* 0x000fc800078efcff */
[----:B------:R-:W-:-:S04]  /*1fd50*/  LOP3.LUT R22, R22, 0xfffffffe, RZ, 0xc0, !PT ;  /* 0xfffffffe16167812 */ /* 0x000fc800078ec0ff */
[----:B------:R-:W-:Y:S01]  /*1fd60*/  @P0 LOP3.LUT R22, R22, 0x1, RZ, 0xfc, !PT ;  /* 0x0000000116160812 */ /* 0x000fe200078efcff */
[----:B0-----:R-:W-:Y:S06]  /*1fd70*/  BRA.DIV UR4, `(.L_x_12055) ;  /* 0x0000004e04847947 */ /* 0x001fec000b800000 */
.L_x_12177:
[----:B------:R-:W-:-:S05]  /*1fd80*/  SHF.R.S32.HI R0, RZ, 0x1f, R18 ;  /* 0x0000001fff007819 */ /* 0x000fca0000011412 */
[----:B------:R0:W-:Y:S01]  /*1fd90*/  STL [R1+0xc], R0 ;  /* 0x00000c0001007387 */ /* 0x0001e20000100800 */
[----:B------:R-:W-:Y:S05]  /*1fda0*/  @!P2 BRA `(.L_x_12056) ;  /* 0x000000000004a947 */ /* 0x000fea0003800000 */
[----:B------:R-:W-:Y:S01]  /*1fdb0*/  BPT.TRAP 0x1 ;  /* 0x000000040000795c */ /* 0x000fe20000300000 */
.L_x_12056:
[----:B------:R-:W-:Y:S01]  /*1fdc0*/  IMAD R4, R24, 0x8, R23 ;  /* 0x0000000818047824 */ /* 0x000fe200078e0217 */
[----:B0-----:R-:W-:Y:S01]  /*1fdd0*/  SHF.L.U32 R0, R29, 0x1f, RZ ;  /* 0x0000001f1d007819 */ /* 0x001fe200000006ff */
[----:B------:R-:W-:Y:S01]  /*1fde0*/  BSSY B0, `(.L_x_12057) ;  /* 0x0000006000007945 */ /* 0x000fe20003800000 */
[----:B------:R-:W-:Y:S02]  /*1fdf0*/  IADD3 R2, -R20, R26, -R10 ;  /* 0x0000001a14027210 */ /* 0x000fe40007ffe90a */
[----:B------:R-:W0:Y:S01]  /*1fe00*/  SYNCS.PHASECHK.TRANS64.TRYWAIT P0, [R4+URZ+0x19c80], R0 ;  /* 0x019c8000040075a7 */ /* 0x000e22000800017f */
[----:B------:R1:W-:Y:S01]  /*1fe10*/  STL [R1+0x3c], R0 ;  /* 0x00003c0001007387 */ /* 0x0003e20000100800 */
[----:B------:R-:W-:Y:S01]  /*1fe20*/  SHF.R.S32.HI R20, RZ, 0x1f, R5 ;  /* 0x0000001fff147819 */ /* 0x000fe20000011405 */
[----:B01----:R-:W-:Y:S06]  /*1fe30*/  @!P0 BRA `(.L_x_12058) ;  /* 0x0000004c00888947 */ /* 0x003fec0003800000 */
.L_x_12178:
[----:B------:R-:W-:Y:S05]  /*1fe40*/  BSYNC B0 ;  /* 0x0000000000007941 */ /* 0x000fea0003800000 */
.L_x_12057:
[----:B------:R-:W2:Y:S01]  /*1fe50*/  LDL R8, [R1+0xc] ;  /* 0x00000c0001087983 */ /* 0x000ea20000100800 */
[----:B------:R-:W-:-:S03]  /*1fe60*/  ULDC.64 UR4, c[0x0][0x328] ;  /* 0x0000ca0000047ab9 */ /* 0x000fc60000000a00 */
[----:B------:R-:W3:Y:S01]  /*1fe70*/  LDL R10, [R1+0x28] ;  /* 0x00002800010a7983 */ /* 0x000ee20000100800 */
[----:B0-----:R-:W-:Y:S01]  /*1fe80*/  IMAD R0, R20, UR4, RZ ;  /* 0x0000000414007c24 */ /* 0x001fe2000f8e02ff */
[----:B-----5:R-:W-:Y:S01]  /*1fe90*/  SHF.R.S32.HI R21, RZ, 0x1f, R3 ;  /* 0x0000001fff157819 */ /* 0x020fe20000011403 */
[C---:B------:R-:W-:Y:S01]  /*1fea0*/  IMAD.WIDE.U32 R6, R5.reuse, UR4, RZ ;  /* 0x0000000405067c25 */ /* 0x040fe2000f8e00ff */
[----:B------:R-:W0:Y:S01]  /*1feb0*/  S2R R11, SR_TID.X ;  /* 0x00000000000b7919 */ /* 0x000e220000002100 */
[----:B------:R-:W-:Y:S02]  /*1fec0*/  ISETP.GE.AND P1, PT, R2, 0x1, PT ;  /* 0x000000010200780c */ /* 0x000fe40003f26270 */
        /* <DEDUP_REMOVED lines=9> */
[----:B0-----:R-:W-:-:S05]  /*1ff60*/  IMAD.SHL.U32 R26, R11, 0x10, RZ ;  /* 0x000000100b1a7824 */ /* 0x001fca00078e00ff */
[----:B------:R-:W-:Y:S01]  /*1ff70*/  LOP3.LUT R26, R26, 0x10, RZ, 0xc0, !PT ;  /* 0x000000101a1a7812 */ /* 0x000fe200078ec0ff */
        /* <DEDUP_REMOVED lines=13> */
[----:B-1----:R-:W-:-:S02]  /*20050*/  ISETP.GE.AND P4, PT, R26, R12, PT ;  /* 0x0000000c1a00720c */ /* 0x002fc40003f86270 */
[----:B--2---:R-:W-:Y:S01]  /*20060*/  IADD3 R6, P0, R26, R6, RZ ;  /* 0x000000061a067210 */ /* 0x004fe20007f1e0ff */
[----:B0-----:R-:W-:-:S04]  /*20070*/  IMAD.SHL.U32 R11, R11, 0x10, RZ ;  /* 0x000000100b0b7824 */ /* 0x001fc800078e00ff */
[----:B---3--:R-:W-:Y:S01]  /*20080*/  IMAD.X R7, RZ, RZ, R0, P0 ;  /* 0x000000ffff077224 */ /* 0x008fe200000e0600 */
[----:B------:R-:W-:Y:S01]  /*20090*/  ISETP.LT.OR P0, PT, R2, 0x1, P4 ;  /* 0x000000010200780c */ /* 0x000fe20002701670 */
[----:B------:R-:W-:Y:S01]  /*200a0*/  IMAD.IADD R0, R23, 0x1, R10 ;  /* 0x0000000117007824 */ /* 0x000fe200078e020a */
[----:B------:R-:W-:-:S04]  /*200b0*/  LOP3.LUT R11, R11, 0x10, RZ, 0xc0, !PT ;  /* 0x000000100b0b7812 */ /* 0x000fc800078ec0ff */
[C---:B------:R-:W-:Y:S02]  /*200c0*/  LOP3.LUT R13, R11.reuse, 0x20, RZ, 0xfc, !PT ;  /* 0x000000200b0d7812 */ /* 0x040fe400078efcff */
[----:B------:R-:W-:Y:S02]  /*200d0*/  LOP3.LUT R11, R11, 0x40, RZ, 0xfc, !PT ;  /* 0x000000400b0b7812 */ /* 0x000fe400078efcff */
[----:B------:R-:W-:-:S03]  /*200e0*/  ISETP.GE.AND P2, PT, R13, R12, PT ;  /* 0x0000000c0d00720c */ /* 0x000fc60003f46270 */
        /* <DEDUP_REMOVED lines=8> */
.L_x_12184:
        /* <DEDUP_REMOVED lines=13> */
.L_x_12060:
        /* <DEDUP_REMOVED lines=11> */
.L_x_12061:
[----:B------:R2:W-:Y:S01]  /*202f0*/  SYNCS.ARRIVE.TRANS64.A1T0 RZ, [R4+URZ+0x19c70], RZ ;  /* 0x019c70ff04ff79a7 */ /* 0x0005e2000810003f */
[----:B------:R-:W-:Y:S05]  /*20300*/  @!P4 BRA `(.L_x_12062) ;  /* 0x000000000004c947 */ /* 0x000fea0003800000 */
[----:B------:R-:W-:Y:S01]  /*20310*/  BPT.TRAP 0x1 ;  /* 0x000000040000795c */ /* 0x000fe20000300000 */
.L_x_12062:
[----:B------:R-:W3:Y:S01]  /*20320*/  LDL R2, [R1+0x3c] ;  /* 0x00003c0001027983 */ /* 0x000ee20000100800 */
[----:B------:R-:W-:Y:S01]  /*20330*/  BSSY B0, `(.L_x_12063) ;  /* 0x0000003000007945 */ /* 0x000fe20003800000 */
[----:B---3--:R-:W3:Y:S03]  /*20340*/  SYNCS.PHASECHK.TRANS64.TRYWAIT P0, [R4+URZ+0x19c40], R2 ;  /* 0x019c4002040075a7 */ /* 0x008ee6000800017f */
[----:B---3--:R-:W-:Y:S05]  /*20350*/  @!P0 BRA `(.L_x_12064) ;  /* 0x0000004c003c8947 */ /* 0x008fea0003800000 */
.L_x_12185:
[----:B------:R-:W-:Y:S05]  /*20360*/  BSYNC B0 ;  /* 0x0000000000007941 */ /* 0x000fea0003800000 */
.L_x_12063:
        /* <DEDUP_REMOVED lines=9> */
[----:B------:R-:W-:Y:S02]  /*20400*/  IMAD.IADD R7, R7, 0x1, R20 ;  /* 0x0000000107077824 */ /* 0x000fe400078e0214 */
        /* <DEDUP_REMOVED lines=34> */
.L_x_12191:
        /* <DEDUP_REMOVED lines=13> */
.L_x_12066:
        /* <DEDUP_REMOVED lines=11> */
.L_x_12067:
[----:B------:R0:W5:Y:S01]  /*207b0*/  LDL.LU R3, [R1+0x38] ;  /* 0x0000380001037983 */ /* 0x0001620000300800 */
[----:B------:R0:W-:Y:S02]  /*207c0*/  SYNCS.ARRIVE.TRANS64.A1T0 RZ, [R4+URZ+0x19c30], RZ ;  /* 0x019c30ff04ff79a7 */ /* 0x0001e4000810003f */
        /* <DEDUP_REMOVED lines=8> */
[----:B------:R-:W-:Y:S01]  /*20850*/  BSSY B6, `(.L_x_12068) ;  /* 0x000001d000067945 */ /* 0x000fe20003800000 */
[----:B------:R-:W-:Y:S02]  /*20860*/  SHF.R.S32.HI R0, RZ, 0x1f, R19 ;  /* 0x0000001fff007819 */ /* 0x000fe40000011413 */
[----:B------:R-:W-:Y:S02]  /*20870*/  SEL R26, R19, RZ, !P0 ;  /* 0x000000ff131a7207 */ /* 0x000fe40004000000 */
[----:B------:R-:W-:Y:S02]  /*20880*/  SEL R0, R0, RZ, !P0 ;  /* 0x000000ff00007207 */ /* 0x000fe40004000000 */
[----:B-----5:R-:W-:Y:S01]  /*20890*/  SHF.R.S32.HI R2, RZ, 0x1f, R3 ;  /* 0x0000001fff027819 */ /* 0x020fe20000011403 */
[----:B0-2---:R-:W-:-:S04]  /*208a0*/  IMAD.WIDE.U32 R4, R3, UR4, RZ ;  /* 0x0000000403047c25 */ /* 0x005fc8000f8e00ff */
[----:B------:R-:W-:Y:S01]  /*208b0*/  IMAD R2, R2, UR4, RZ ;  /* 0x0000000402027c24 */ /* 0x000fe2000f8e02ff */
[----:B------:R0:W-:Y:S03]  /*208c0*/  STL.64 [R1+0x38], R4 ;  /* 0x0000380401007387 */ /* 0x0001e60000100a00 */
[----:B------:R-:W-:-:S04]  /*208d0*/  IMAD R2, R3, UR5, R2 ;  /* 0x0000000503027c24 */ /* 0x000fc8000f8e0202 */
[----:B------:R-:W-:-:S05]  /*208e0*/  IMAD.IADD R2, R5, 0x1, R2 ;  /* 0x0000000105027824 */ /* 0x000fca00078e0202 */
[----:B------:R0:W-:Y:S04]  /*208f0*/  STL [R1+0x48], R2 ;  /* 0x0000480201007387 */ /* 0x0001e80000100800 */
[----:B------:R0:W-:Y:S01]  /*20900*/  STL [R1+0x4c], R0 ;  /* 0x00004c0001007387 */ /* 0x0001e20000100800 */
        /* <DEDUP_REMOVED lines=17> */
.L_x_12069:
[----:B------:R-:W-:Y:S05]  /*20a20*/  BSYNC B6 ;  /* 0x0000000000067941 */ /* 0x000fea0003800000 */
.L_x_12068:
        /* <DEDUP_REMOVED lines=32> */
[----:B------:R-:W-:-:S04]  /*20c30*/  IMAD.IADD R0, R20, 0x1, R17 ;  /* 0x0000000114007824 */ /* 0x000fc800078e0211 */
        /* <DEDUP_REMOVED lines=17> */
[----:B------:R-:W-:-:S04]  /*20d50*/  VIADD R0, R0, 0x80 ;  /* 0x0000008000007836 */ /* 0x000fc80000000000 */
[----:B------:R-:W-:Y:S02]  /*20d60*/  IMAD.MOV.U32 R4, RZ, RZ, R0 ;  /* 0x000000ffff047224 */ /* 0x000fe400078e0000 */
        /* <DEDUP_REMOVED lines=33> */
[----:B------:R-:W-:Y:S01]  /*20f80*/  IMAD.IADD R17, R20, 0x1, R17 ;  /* 0x0000000114117824 */ /* 0x000fe200078e0211 */
        /* <DEDUP_REMOVED lines=21> */
.L_x_12198:
        /* <DEDUP_REMOVED lines=12> */
.L_x_12072:
[----:B------:R-:W-:Y:S05]  /*211a0*/  BSYNC B0 ;  /* 0x0000000000007941 */ /* 0x000fea0003800000 */
.L_x_12071:
[----:B------:R-:W-:Y:S01]  /*211b0*/  NOP ;  /* 0x0000000000007918 */ /* 0x000fe20000000000 */
[----:B------:R-:W-:-:S13]  /*211c0*/  PLOP3.LUT P0, PT, PT, PT, PT, 0x80, 0x0 ;  /* 0x000000000000781c */ /* 0x000fda0003f0f070 */
.L_x_12073:
        /* <DEDUP_REMOVED lines=18> */
.L_x_12199:
[----:B------:R-:W-:Y:S05]  /*212f0*/  BSYNC B0 ;  /* 0x0000000000007941 */ /* 0x000fea0003800000 */
.L_x_12074:
[----:B-1----:R-:W3:Y:S04]  /*21300*/  LDL.LU R3, [R1+0x44] ;  /* 0x0000440001037983 */ /* 0x002ee80000300800 */
[----:B------:R-:W4:Y:S01]  /*21310*/  LDL R2, [R1+0x1c] ;  /* 0x00001c0001027983 */ /* 0x000f220000100800 */
[----:B---3--:R-:W-:-:S05]  /*21320*/  VIADD R20, R3, 0xfffffffe ;  /* 0xfffffffe03147836 */ /* 0x008fca0000000000 */
[----:B----4-:R-:W-:-:S13]  /*21330*/  ISETP.GE.AND P0, PT, R20, R2, PT ;  /* 0x000000021400720c */ /* 0x010fda0003f06270 */
[----:B------:R-:W-:Y:S05]  /*21340*/  @!P0 BRA `(.L_x_12076) ;  /* 0x0000001000908947 */ /* 0x000fea0003800000 */
[----:B0-----:R-:W-:Y:S02]  /*21350*/  IMAD.MOV.U32 R4, RZ, RZ, R24 ;  /* 0x000000ffff047224 */ /* 0x001fe400078e0018 */
[----:B------:R-:W-:-:S07]  /*21360*/  IMAD.MOV.U32 R6, RZ, RZ, R29 ;  /* 0x000000ffff067224 */ /* 0x000fce00078e001d */
.L_x_12096:
[----:B------:R-:W3:Y:S01]  /*21370*/  LDL R7, [R1+0x14] ;  /* 0x0000140001077983 */ /* 0x000ee20000100800 */
[----:B0-----:R-:W0:Y:S03]  /*21380*/  LDC R8, c[0x0][0x430] ;  /* 0x00010c00ff087b82 */ /* 0x001e260000000800 */
[----:B------:R-:W4:Y:S04]  /*21390*/  LDL R11, [R1+0x18] ;  /* 0x00001800010b7983 */ /* 0x000f280000100800 */
[----:B------:R-:W5:Y:S01]  /*213a0*/  LDL R9, [R1+0x8] ;  /* 0x0000080001097983 */ /* 0x000f620000100800 */
[----:B-1----:R-:W2:Y:S03]  /*213b0*/  S2R R2, SR_TID.X ;  /* 0x0000000000027919 */ /* 0x002ea60000002100 */
[----:B------:R-:W5:Y:S01]  /*213c0*/  LDL R10, [R1+0x1c] ;  /* 0x00001c00010a7983 */ /* 0x000f620000100800 */
[----:B0-----:R-:W-:-:S13]  /*213d0*/  ISETP.NE.AND P0, PT, R8, 0x1, PT ;  /* 0x000000010800780c */ /* 0x001fda0003f05270 */
[----:B------:R-:W0:Y:S01]  /*213e0*/  @P0 LDC R5, c[0x0][0x434] ;  /* 0x00010d00ff050b82 */ /* 0x000e220000000800 */
[----:B--2---:R-:W-:-:S04]  /*213f0*/  LOP3.LUT R0, R2, 0x7f, RZ, 0xc0, !PT ;  /* 0x0000007f02007812 */ /* 0x004fc800078ec0ff */
[----:B------:R-:W-:-:S03]  /*21400*/  SHF.R.U32.HI R3, RZ, 0x1, R0 ;  /* 0x00000001ff037819 */ /* 0x000fc60000011600 */
[----:B------:R-:W1:Y:S01]  /*21410*/  @P0 LDC R0, c[0x0][0x438] ;  /* 0x00010e00ff000b82 */ /* 0x000e620000000800 */
[----:B------:R-:W-:Y:S02]  /*21420*/  IMAD.SHL.U32 R2, R2, 0x40, RZ ;  /* 0x0000004002027824 */ /* 0x000fe400078e00ff */
        /* <DEDUP_REMOVED lines=19> */
[----:B------:R-:W-:-:S05]  /*21560*/  IMAD.MOV.U32 R0, RZ, RZ, R20 ;  /* 0x000000ffff007224 */ /* 0x000fca00078e0014 */
[----:B------:R-:W-:Y:S01]  /*21570*/  ISETP.GT.AND P1, PT, R0, R10, PT ;  /* 0x0000000a0000720c */ /* 0x000fe20003f24270 */
[----:B------:R-:W-:Y:S02]  /*21580*/  IMAD.U32 R10, RZ, RZ, UR39 ;  /* 0x00000027ff0a7e24 */ /* 0x000fe4000f8e00ff */
[----:B------:R-:W-:-:S03]  /*21590*/  VIADD R24, R4, 0x1 ;  /* 0x0000000104187836 */ /* 0x000fc60000000000 */
[----:B------:R-:W-:Y:S02]  /*215a0*/  ISETP.NE.AND P2, PT, R10, 0x3, PT ;  /* 0x000000030a00780c */ /* 0x000fe40003f45270 */
[----:B------:R-:W-:-:S04]  /*215b0*/  ISETP.NE.AND P0, PT, R24, 0x2, PT ;  /* 0x000000021800780c */ /* 0x000fc80003f05270 */
[----:B------:R-:W-:Y:S01]  /*215c0*/  SEL R29, RZ, 0x1, P0 ;  /* 0x00000001ff1d7807 */ /* 0x000fe20000000000 */
[----:B------:R-:W-:Y:S01]  /*215d0*/  VIADD R20, R20, 0xffffffff ;  /* 0xffffffff14147836 */ /* 0x000fe20000000000 */
[----:B------:R-:W-:Y:S02]  /*215e0*/  SEL R24, R24, RZ, P0 ;  /* 0x000000ff18187207 */ /* 0x000fe40000000000 */
[----:B------:R-:W-:Y:S02]  /*215f0*/  LOP3.LUT R29, R6, R29, RZ, 0x3c, !PT ;  /* 0x0000001d061d7212 */ /* 0x000fe400078e3cff */
[----:B--2---:R-:W-:Y:S01]  /*21600*/  SHF.R.S32.HI R17, RZ, 0x1f, R8 ;  /* 0x0000001fff117819 */ /* 0x004fe20000011408 */
[----:B------:R-:W-:Y:S06]  /*21610*/  @!P2 BRA `(.L_x_12077) ;  /* 0x000000000004a947 */ /* 0x000fec0003800000 */
[----:B------:R-:W-:Y:S01]  /*21620*/  BPT.TRAP 0x1 ;  /* 0x000000040000795c */ /* 0x000fe20000300000 */
.L_x_12077:
[----:B------:R-:W-:Y:S01]  /*21630*/  IMAD R0, R24, 0x8, R23 ;  /* 0x0000000818007824 */ /* 0x000fe200078e0217 */
[----:B------:R-:W-:Y:S01]  /*21640*/  SHF.L.U32 R10, R29, 0x1f, RZ ;  /* 0x0000001f1d0a7819 */ /* 0x000fe200000006ff */
[----:B------:R-:W-:Y:S01]  /*21650*/  BSSY B0, `(.L_x_12078) ;  /* 0x0000004000007945 */ /* 0x000fe20003800000 */
[----:B------:R-:W-:Y:S02]  /*21660*/  SHF.R.S32.HI R9, RZ, 0x1f, R7 ;  /* 0x0000001fff097819 */ /* 0x000fe40000011407 */
[----:B------:R-:W0:Y:S02]  /*21670*/  SYNCS.PHASECHK.TRANS64.TRYWAIT P0, [R0+URZ+0x19c80], R10 ;  /* 0x019c800a000075a7 */ /* 0x000e24000800017f */
[----:B0-----:R-:W-:Y:S05]  /*21680*/  @!P0 BRA `(.L_x_12079) ;  /* 0x0000004000308947 */ /* 0x001fea0003800000 */
.L_x_12200:
[----:B------:R-:W-:Y:S05]  /*21690*/  BSYNC B0 ;  /* 0x0000000000007941 */ /* 0x000fea0003800000 */
.L_x_12078:
        /* <DEDUP_REMOVED lines=46> */
.L_x_12206:
        /* <DEDUP_REMOVED lines=13> */
.L_x_12081:
        /* <DEDUP_REMOVED lines=11> */
.L_x_12082:
[----:B------:R2:W-:Y:S01]  /*21b00*/  SYNCS.ARRIVE.TRANS64.A1T0 RZ, [R0+URZ+0x19c70], RZ ;  /* 0x019c70ff00ff79a7 */ /* 0x0005e2000810003f */
[----:B------:R-:W-:Y:S05]  /*21b10*/  @!P3 BRA `(.L_x_12083) ;  /* 0x000000000004b947 */ /* 0x000fea0003800000 */
[----:B------:R-:W-:Y:S01]  /*21b20*/  BPT.TRAP 0x1 ;  /* 0x000000040000795c */ /* 0x000fe20000300000 */
.L_x_12083:
[----:B------:R-:W3:Y:S01]  /*21b30*/  SYNCS.PHASECHK.TRANS64.TRYWAIT P0, [R0+URZ+0x19c40], R10 ;  /* 0x019c400a000075a7 */ /* 0x000ee2000800017f */
[----:B------:R-:W-:Y:S04]  /*21b40*/  BSSY B0, `(.L_x_12084) ;  /* 0x0000002000007945 */ /* 0x000fe80003800000 */
[----:B---3--:R-:W-:Y:S05]  /*21b50*/  @!P0 BRA `(.L_x_12085) ;  /* 0x0000003c00bc8947 */ /* 0x008fea0003800000 */
.L_x_12207:
[----:B------:R-:W-:Y:S05]  /*21b60*/  BSYNC B0 ;  /* 0x0000000000007941 */ /* 0x000fea0003800000 */
.L_x_12084:
        /* <DEDUP_REMOVED lines=40> */
.L_x_12213:
        /* <DEDUP_REMOVED lines=10> */
.L_x_12087:
        /* <DEDUP_REMOVED lines=11> */
.L_x_12088:
[----:B------:R2:W-:Y:S02]  /*21f40*/  SYNCS.ARRIVE.TRANS64.A1T0 RZ, [R0+URZ+0x19c30], RZ ;  /* 0x019c30ff00ff79a7 */ /* 0x0005e4000810003f */
[----:B--23--:R-:W-:-:S05]  /*21f50*/  IMAD.U32 R0, RZ, RZ, UR36 ;  /* 0x00000024ff007e24 */ /* 0x00cfca000f8e00ff */
[----:B------:R-:W-:-:S13]  /*21f60*/  ISETP.NE.AND P0, PT, R0, 0x3, PT ;  /* 0x000000030000780c */ /* 0x000fda0003f05270 */
[----:B------:R-:W-:Y:S05]  /*21f70*/  @!P0 BRA `(.L_x_12089) ;  /* 0x0000000000048947 */ /* 0x000fea0003800000 */
[----:B------:R-:W-:Y:S01]  /*21f80*/  BPT.TRAP 0x1 ;  /* 0x000000040000795c */ /* 0x000fe20000300000 */
.L_x_12089:
[----:B------:R-:W-:Y:S01]  /*21f90*/  LOP3.LUT R0, R6, 0x1, RZ, 0x3c, !PT ;  /* 0x0000000106007812 */ /* 0x000fe200078e3cff */
[----:B------:R-:W-:Y:S01]  /*21fa0*/  IMAD R2, R4, 0x8, R23 ;  /* 0x0000000804027824 */ /* 0x000fe200078e0217 */
[----:B------:R-:W-:Y:S02]  /*21fb0*/  BSSY B0, `(.L_x_12090) ;  /* 0x0000004000007945 */ /* 0x000fe40003800000 */
[----:B------:R-:W-:-:S04]  /*21fc0*/  SHF.L.U32 R0, R0, 0x1f, RZ ;  /* 0x0000001f00007819 */ /* 0x000fc800000006ff */
[----:B------:R-:W0:Y:S02]  /*21fd0*/  SYNCS.PHASECHK.TRANS64.TRYWAIT P2, [R2+URZ+0x19c70], R0 ;  /* 0x019c7000020075a7 */ /* 0x000e24000804017f */
[----:B0-----:R-:W-:Y:S05]  /*21fe0*/  @!P2 BRA `(.L_x_12091) ;  /* 0x0000003c0044a947 */ /* 0x001fea0003800000 */
.L_x_12214:
[----:B------:R-:W-:Y:S05]  /*21ff0*/  BSYNC B0 ;  /* 0x0000000000007941 */ /* 0x000fea0003800000 */
.L_x_12090:
[----:B------:R-:W-:-:S05]  /*22000*/  IMAD.U32 R3, RZ, RZ, UR39 ;  /* 0x00000027ff037e24 */ /* 0x000fca000f8e00ff */
[----:B------:R-:W-:-:S13]  /*22010*/  ISETP.NE.AND P2, PT, R3, 0x3, PT ;  /* 0x000000030300780c */ /* 0x000fda0003f45270 */
[----:B------:R-:W-:Y:S05]  /*22020*/  @!P2 BRA `(.L_x_12092) ;  /* 0x000000000004a947 */ /* 0x000fea0003800000 */
[----:B------:R-:W-:Y:S01]  /*22030*/  BPT.TRAP 0x1 ;  /* 0x000000040000795c */ /* 0x000fe20000300000 */
.L_x_12092:
[----:B------:R-:W-:Y:S01]  /*22040*/  SHF.L.U32 R3, R6, 0x1f, RZ ;  /* 0x0000001f06037819 */ /* 0x000fe200000006ff */
[----:B0-----:R-:W-:-:S03]  /*22050*/  IMAD R0, R4, 0x3000, RZ ;  /* 0x0000300004007824 */ /* 0x001fc600078e02ff */
[----:B------:R-:W0:Y:S02]  /*22060*/  SYNCS.PHASECHK.TRANS64.TRYWAIT P2, [R2+URZ+0x19c60], R3 ;  /* 0x019c6003020075a7 */ /* 0x000e24000804017f */
[----:B0-----:R-:W-:Y:S05]  /*22070*/  @!P2 BRA `(.L_x_12093) ;  /* 0x0000003c0034a947 */ /* 0x001fea0003800000 */
.L_x_12215:
[----:B------:R-:W2:Y:S04]  /*22080*/  LDL R12, [R1] ;  /* 0x00000000010c7983 */ /* 0x000ea80000100800 */
[----:B------:R-:W3:Y:S01]  /*22090*/  LDL R13, [R1+0x24] ;  /* 0x00002400010d7983 */ /* 0x000ee20000100800 */
[----:B0-----:R-:W-:Y:S01]  /*220a0*/  LOP3.LUT R3, R0, R27, RZ, 0xfc, !PT ;  /* 0x0000001b00037212 */ /* 0x001fe200078efcff */
[----:B------:R-:W-:Y:S05]  /*220b0*/  WARPSYNC.ALL ;  /* 0x0000000000007948 */ /* 0x000fea0003800000 */
[----:B------:R-:W-:-:S05]  /*220c0*/  IMAD.IADD R3, R23, 0x1, R3 ;  /* 0x0000000117037824 */ /* 0x000fca00078e0203 */
[----:B-1----:R-:W0:Y:S02]  /*220d0*/  LDSM.16.MT88.4 R4, [R3+0x9000] ;  /* 0x009000000304783b */ /* 0x002e240000004200 */
[C-C-:B0-----:R-:W-:Y:S02]  /*220e0*/  PRMT R8, R4.reuse, 0x6420, R5.reuse ;  /* 0x0000642004087816 */ /* 0x141fe40000000005 */
[----:B------:R-:W-:Y:S02]  /*220f0*/  PRMT R9, R4, 0x7531, R5 ;  /* 0x0000753104097816 */ /* 0x000fe40000000005 */
[C-C-:B------:R-:W-:Y:S02]  /*22100*/  PRMT R10, R6.reuse, 0x6420, R7.reuse ;  /* 0x00006420060a7816 */ /* 0x140fe40000000007 */
[----:B------:R-:W-:Y:S02]  /*22110*/  PRMT R11, R6, 0x7531, R7 ;  /* 0x00007531060b7816 */ /* 0x000fe40000000007 */
[----:B--2---:R-:W-:-:S05]  /*22120*/  LOP3.LUT R3, R0, R12, RZ, 0xfc, !PT ;  /* 0x0000000c00037212 */ /* 0x004fca00078efcff */
[----:B------:R-:W-:-:S05]  /*22130*/  IMAD.IADD R3, R25, 0x1, R3 ;  /* 0x0000000119037824 */ /* 0x000fca00078e0203 */
        /* <DEDUP_REMOVED lines=15> */
[----:B------:R-:W-:Y:S01]  /*22230*/  LOP3.LUT R12, R27, 0x1800, RZ, 0xfc, !PT ;  /* 0x000018001b0c7812 */ /* 0x000fe200078efcff */
        /* <DEDUP_REMOVED lines=10> */
[----:B------:R3:W0:Y:S02]  /*222e0*/  LDSM.16.MT88.4 R4, [R3+0x9000] ;  /* 0x009000000304783b */ /* 0x0006240000004200 */
[----:B---3--:R-:W-:Y:S02]  /*222f0*/  IADD3 R3, R25, R13, R0 ;  /* 0x0000000d19037210 */ /* 0x008fe40007ffe000 */
[C-C-:B0-----:R-:W-:Y:S02]  /*22300*/  PRMT R8, R4.reuse, 0x6420, R5.reuse ;  /* 0x0000642004087816 */ /* 0x141fe40000000005 */
        /* <DEDUP_REMOVED lines=29> */
.L_x_12094:
[----:B-1----:R1:W-:Y:S01]  /*224e0*/  SYNCS.ARRIVE.TRANS64.A1T0 RZ, [R2+URZ+0x19c50], RZ ;  /* 0x019c50ff02ff79a7 */ /* 0x0023e2000810003f */
[----:B------:R-:W-:Y:S06]  /*224f0*/  BAR.SYNC.DEFER_BLOCKING 0x2, 0x80 ;  /* 0x0082000000007b1d */ /* 0x000fec0000010000 */
[----:B------:R-:W-:Y:S05]  /*22500*/  @!P0 BRA `(.L_x_12095) ;  /* 0x0000000000048947 */ /* 0x000fea0003800000 */
[----:B------:R-:W-:Y:S01]  /*22510*/  BPT.TRAP 0x1 ;  /* 0x000000040000795c */ /* 0x000fe20000300000 */
.L_x_12095:
[----:B------:R-:W2:Y:S01]  /*22520*/  LDL R0, [R1+0x20] ;  /* 0x0000200001007983 */ /* 0x000ea20000100800 */
[----:B-1----:R-:W-:Y:S02]  /*22530*/  VIADD R2, R2, 0x19c80 ;  /* 0x00019c8002027836 */ /* 0x002fe40000000000 */
[----:B------:R-:W-:Y:S02]  /*22540*/  IMAD.MOV.U32 R4, RZ, RZ, R24 ;  /* 0x000000ffff047224 */ /* 0x000fe400078e0018 */
[----:B------:R-:W-:Y:S01]  /*22550*/  IMAD.MOV.U32 R6, RZ, RZ, R29 ;  /* 0x000000ffff067224 */ /* 0x000fe200078e001d */
[----:B--2---:R-:W-:-:S04]  /*22560*/  PRMT R2, R0, 0x654, R2 ;  /* 0x0000065400027816 */ /* 0x004fc80000000002 */
[----:B------:R1:W-:Y:S01]  /*22570*/  SYNCS.ARRIVE.TRANS64.RED.A1T0 RZ, [R2+URZ], RZ ;  /* 0x000000ff02ff79a7 */ /* 0x0003e2000810043f */
[----:B------:R-:W-:Y:S05]  /*22580*/  @P1 BRA `(.L_x_12096) ;  /* 0xffffffec00781947 */ /* 0x000fea000383ffff */
.L_x_12076:
[----:B--2---:R-:W1:Y:S01]  /*22590*/  S2R R0, SR_TID.X ;  /* 0x0000000000007919 */ /* 0x004e620000002100 */
        /* <DEDUP_REMOVED lines=18> */
.L_x_12098:
[----:B------:R-:W-:Y:S05]  /*226c0*/  BSYNC B0 ;  /* 0x0000000000007941 */ /* 0x000fea0003800000 */
.L_x_12097:
[----:B------:R-:W-:Y:S05]  /*226d0*/  @!P0 BRA `(.L_x_12099) ;  /* 0x0000000000048947 */ /* 0x000fea0003800000 */
[----:B------:R-:W-:Y:S01]  /*226e0*/  BPT.TRAP 0x1 ;  /* 0x000000040000795c */ /* 0x000fe20000300000 */
.L_x_12099:
[----:B------:R-:W-:Y:S01]  /*226f0*/  LOP3.LUT R2, R29, 0x1, RZ, 0x3c, !PT ;  /* 0x000000011d027812 */ /* 0x000fe200078e3cff */
[----:B------:R-:W-:Y:S01]  /*22700*/  IMAD R0, R24, 0x8, R23 ;  /* 0x0000000818007824 */ /* 0x000fe200078e0217 */
[----:B------:R-:W-:Y:S02]  /*22710*/  BSSY B0, `(.L_x_12100) ;  /* 0x0000004000007945 */ /* 0x000fe40003800000 */
[----:B------:R-:W-:-:S04]  /*22720*/  SHF.L.U32 R2, R2, 0x1f, RZ ;  /* 0x0000001f02027819 */ /* 0x000fc800000006ff */
[----:B------:R-:W1:Y:S02]  /*22730*/  SYNCS.PHASECHK.TRANS64.TRYWAIT P1, [R0+URZ+0x19c70], R2 ;  /* 0x019c7002000075a7 */ /* 0x000e64000802017f */
[----:B-1----:R-:W-:Y:S05]  /*22740*/  @!P1 BRA `(.L_x_12101) ;  /* 0x0000003400949947 */ /* 0x002fea0003800000 */
.L_x_12216:
[----:B------:R-:W-:Y:S05]  /*22750*/  BSYNC B0 ;  /* 0x0000000000007941 */ /* 0x000fea0003800000 */
.L_x_12100:
[----:B0-----:R-:W-:-:S05]  /*22760*/  IMAD.U32 R3, RZ, RZ, UR39 ;  /* 0x00000027ff037e24 */ /* 0x001fca000f8e00ff */
[----:B------:R-:W-:-:S13]  /*22770*/  ISETP.NE.AND P1, PT, R3, 0x3, PT ;  /* 0x000000030300780c */ /* 0x000fda0003f25270 */
[----:B------:R-:W-:Y:S05]  /*22780*/  @!P1 BRA `(.L_x_12102) ;  /* 0x0000000000049947 */ /* 0x000fea0003800000 */
[----:B------:R-:W-:Y:S01]  /*22790*/  BPT.TRAP 0x1 ;  /* 0x000000040000795c */ /* 0x000fe20000300000 */
.L_x_12102:
[----:B-1----:R-:W-:-:S04]  /*227a0*/  SHF.L.U32 R2, R29, 0x1f, RZ ;  /* 0x0000001f1d027819 */ /* 0x002fc800000006ff */
[----:B------:R-:W0:Y:S02]  /*227b0*/  SYNCS.PHASECHK.TRANS64.TRYWAIT P1, [R0+URZ+0x19c60], R2 ;  /* 0x019c6002000075a7 */ /* 0x000e24000802017f */
[----:B0-----:R-:W-:Y:S05]  /*227c0*/  @!P1 BRA `(.L_x_12103) ;  /* 0x0000003400889947 */ /* 0x001fea0003800000 */
.L_x_12217:
[----:B------:R-:W2:Y:S04]  /*227d0*/  LDL R12, [R1] ;  /* 0x00000000010c7983 */ /* 0x000ea80000100800 */
[----:B------:R-:W3:Y:S01]  /*227e0*/  LDL R13, [R1+0x24] ;  /* 0x00002400010d7983 */ /* 0x000ee20000100800 */
[----:B0-----:R-:W-:Y:S01]  /*227f0*/  IMAD R2, R24, 0x3000, RZ ;  /* 0x0000300018027824 */ /* 0x001fe200078e02ff */
[----:B------:R-:W-:Y:S05]  /*22800*/  WARPSYNC.ALL ;  /* 0x0000000000007948 */ /* 0x000fea0003800000 */
[----:B------:R-:W-:-:S05]  /*22810*/  LOP3.LUT R3, R2, R27, RZ, 0xfc, !PT ;  /* 0x0000001b02037212 */ /* 0x000fca00078efcff */
[----:B------:R-:W-:-:S05]  /*22820*/  IMAD.IADD R3, R23, 0x1, R3 ;  /* 0x0000000117037824 */ /* 0x000fca00078e0203 */
[----:B------:R-:W0:Y:S02]  /*22830*/  LDSM.16.MT88.4 R4, [R3+0x9000] ;  /* 0x009000000304783b */ /* 0x000e240000004200 */
        /* <DEDUP_REMOVED lines=23> */
[C---:B------:R-:W-:Y:S01]  /*229b0*/  IMAD.IADD R3, R25.reuse, 0x1, R3 ;  /* 0x0000000119037824 */ /* 0x040fe200078e0203 */
[----:B---3--:R-:W-:-:S03]  /*229c0*/  IADD3 R25, R25, R13, R2 ;  /* 0x0000000d19197210 */ /* 0x008fc60007ffe002 */
        /* <DEDUP_REMOVED lines=13> */
[----:B------:R-:W-:-:S02]  /*22aa0*/  IADD3 R4, R23, R12, R2 ;  /* 0x0000000c17047210 */ /* 0x000fc40007ffe002 */
[----:B------:R-:W-:Y:S01]  /*22ab0*/  LOP3.LUT R12, R27, 0x2800, RZ, 0xfc, !PT ;  /* 0x000028001b0c7812 */ /* 0x000fe200078efcff */
        /* <DEDUP_REMOVED lines=24> */
.L_x_12104:
[----:B-1----:R1:W-:Y:S01]  /*22c40*/  SYNCS.ARRIVE.TRANS64.A1T0 RZ, [R0+URZ+0x19c50], RZ ;  /* 0x019c50ff00ff79a7 */ /* 0x0023e2000810003f */
[----:B------:R-:W-:Y:S06]  /*22c50*/  BAR.SYNC.DEFER_BLOCKING 0x2, 0x80 ;  /* 0x0082000000007b1d */ /* 0x000fec0000010000 */
[----:B------:R-:W-:Y:S05]  /*22c60*/  @!P0 BRA `(.L_x_12105) ;  /* 0x0000000000048947 */ /* 0x000fea0003800000 */
[----:B------:R-:W-:Y:S01]  /*22c70*/  BPT.TRAP 0x1 ;  /* 0x000000040000795c */ /* 0x000fe20000300000 */
.L_x_12105:
        /* <DEDUP_REMOVED lines=9> */
.L_x_12046:
[----:B------:R-:W-:-:S13]  /*22d10*/  LOP3.LUT P0, RZ, R22, 0x10, RZ, 0xc0, !PT ;  /* 0x0000001016ff7812 */ /* 0x000fda000780c0ff */
[----:B------:R-:W-:Y:S05]  /*22d20*/  @!P0 BRA `(.L_x_12106) ;  /* 0x0000000000288947 */ /* 0x000fea0003800000 */
[----:B------:R-:W-:Y:S05]  /*22d30*/  WARPSYNC.ALL ;  /* 0x0000000000007948 */ /* 0x000fea0003800000 */
[----:B------:R-:W3:Y:S08]  /*22d40*/  S2UR UR4, SR_CgaCtaId ;  /* 0x00000000000479c3 */ /* 0x000ef00000008800 */
[----:B------:R-:W-:Y:S01]  /*22d50*/  BAR.SYNC.DEFER_BLOCKING 0x5, 0x200 ;  /* 0x0148000000007b1d */ /* 0x000fe20000010000 */
[----:B------:R-:W-:Y:S01]  /*22d60*/  MOV R23, 0x400 ;  /* 0x0000040000177802 */ /* 0x000fe20000000f00 */
[----:B---3--:R-:W-:-:S05]  /*22d70*/  IMAD.U32 R0, RZ, RZ, UR4 ;  /* 0x00000004ff007e24 */ /* 0x008fca000f8e00ff */
[----:B------:R-:W-:Y:S01]  /*22d80*/  LEA R23, R0, R23, 0x18 ;  /* 0x0000001700177211 */ /* 0x000fe200078ec0ff */
[----:B------:R4:W-:Y:S04]  /*22d90*/  STL [R1+0x20], R0 ;  /* 0x0000200001007387 */ /* 0x0009e80000100800 */
[----:B------:R4:W3:Y:S01]  /*22da0*/  LDS.128 R16, [R23+0x19cd0] ;  /* 0x019cd00017107984 */ /* 0x0008e20000000c00 */
[----:B------:R-:W-:Y:S06]  /*22db0*/  BAR.ARV 0x4, 0x200 ;  /* 0x0108000000007b1d */ /* 0x000fec0000002000 */
[----:B------:R-:W-:Y:S05]  /*22dc0*/  BRA `(.L_x_12107) ;  /* 0x0000000800d87947 */ /* 0x000fea0003800000 */
.L_x_12106:
[----:B------:R-:W3:Y:S01]  /*22dd0*/  S2R R0, SR_TID.X ;  /* 0x0000000000007919 */ /* 0x000ee20000002100 */
[----:B------:R-:W-:Y:S01]  /*22de0*/  UMOV UR4, 0xffffffff ;  /* 0xffffffff00047882 */ /* 0x000fe20000000000 */
[----:B---3--:R-:W-:-:S04]  /*22df0*/  LOP3.LUT R6, R0, 0x1f, RZ, 0xc0, !PT ;  /* 0x0000001f00067812 */ /* 0x008fc800078ec0ff */
[----:B------:R-:W-:Y:S01]  /*22e00*/  ISETP.NE.AND P0, PT, R6, 0x1f, PT ;  /* 0x0000001f0600780c */ /* 0x000fe20003f05270 */
[----:B------:R-:W-:-:S12]  /*22e10*/  BRA.DIV UR4, `(.L_x_12108) ;  /* 0x0000003204087947 */ /* 0x000fd8000b800000 */
[----:B------:R-:W-:Y:S01]  /*22e20*/  IMAD.IADD R5, R19, 0x1, R6 ;  /* 0x0000000113057824 */ /* 0x000fe200078e0206 */
[----:B------:R-:W-:-:S04]  /*22e30*/  ULDC UR4, c[0x0][0xc3c] ;  /* 0x00030f0000047ab9 */ /* 0x000fc80000000800 */
[----:B------:R-:W-:-:S13]  /*22e40*/  ISETP.GE.OR P1, PT, R5, UR4, !P0 ;  /* 0x0000000405007c0c */ /* 0x000fda000c726670 */
[----:B------:R-:W3:Y:S02]  /*22e50*/  @!P1 LDC.64 R2, c[0x0][0xc80] ;  /* 0x00032000ff029b82 */ /* 0x000ee40000000a00 */
[----:B---3--:R-:W-:-:S06]  /*22e60*/  @!P1 IMAD.WIDE R2, R5, 0x4, R2 ;  /* 0x0000000405029825 */ /* 0x008fcc00078e0202 */
[----:B------:R3:W4:Y:S01]  /*22e70*/  @!P1 LDG.E R3, desc[UR42][R2.64] ;  /* 0x0000002a02039981 */ /* 0x000722000c1e1900 */
[C---:B------:R-:W-:Y:S02]  /*22e80*/  ISETP.GE.U32.AND P2, PT, R6.reuse, 0x2, PT ;  /* 0x000000020600780c */ /* 0x040fe40003f46070 */
[C---:B------:R-:W-:Y:S01]  /*22e90*/  ISETP.GE.U32.AND P3, PT, R6.reuse, 0x4, PT ;  /* 0x000000040600780c */ /* 0x040fe20003f66070 */
[----:B------:R-:W-:Y:S01]  /*22ea0*/  SHFL.IDX PT, R0, R16, RZ, 0x1f ;  /* 0x00001fff10007589 */ /* 0x000fe200000e0000 */
[C---:B------:R-:W-:Y:S02]  /*22eb0*/  ISETP.GE.U32.AND P4, PT, R6.reuse, 0x8, PT ;  /* 0x000000080600780c */ /* 0x040fe40003f86070 */
[C---:B------:R-:W-:Y:S01]  /*22ec0*/  ISETP.GE.U32.AND P5, PT, R6.reuse, 0x10, PT ;  /* 0x000000100600780c */ /* 0x040fe20003fa6070 */
[----:B---3--:R-:W-:Y:S02]  /*22ed0*/  IMAD.MOV.U32 R2, RZ, RZ, RZ ;  /* 0x000000ffff027224 */ /* 0x008fe400078e00ff */
[----:B----4-:R-:W-:Y:S01]  /*22ee0*/  @!P1 IMAD.MOV.U32 R2, RZ, RZ, R3 ;  /* 0x000000ffff029224 */ /* 0x010fe200078e0003 */
[----:B------:R-:W-:-:S04]  /*22ef0*/  ISETP.NE.AND P1, PT, R6, RZ, PT ;  /* 0x000000ff0600720c */ /* 0x000fc80003f25270 */
[----:B------:R-:W3:Y:S02]  /*22f00*/  SHFL.UP PT, R3, R2, 0x1, RZ ;  /* 0x0420000002037989 */ /* 0x000ee400000e00ff */
[----:B---3--:R-:W-:-:S05]  /*22f10*/  SEL R5, R3, RZ, P1 ;  /* 0x000000ff03057207 */ /* 0x008fca0000800000 */
[----:B------:R-:W-:Y:S02]  /*22f20*/  IMAD.IADD R3, R2, 0x1, R5 ;  /* 0x0000000102037824 */ /* 0x000fe400078e0205 */
[----:B------:R-:W-:Y:S04]  /*22f30*/  SHFL.IDX PT, R5, R16, 0x1, 0x1f ;  /* 0x00201f0010057f89 */ /* 0x000fe800000e0000 */
[----:B------:R-:W3:Y:S02]  /*22f40*/  SHFL.UP PT, R4, R3, 0x2, RZ ;  /* 0x0440000003047989 */ /* 0x000ee400000e00ff */
[----:B---3--:R-:W-:-:S05]  /*22f50*/  SEL R4, R4, RZ, P2 ;  /* 0x000000ff04047207 */ /* 0x008fca0001000000 */
[----:B------:R-:W-:-:S05]  /*22f60*/  IMAD.IADD R3, R3, 0x1, R4 ;  /* 0x0000000103037824 */ /* 0x000fca00078e0204 */
        /* <DEDUP_REMOVED lines=9> */
[----:B------:R3:W4:Y:S02]  /*23000*/  SHFL.IDX PT, R16, R3, 0x1f, 0x1f ;  /* 0x03e01f0003107f89 */ /* 0x00072400000e0000 */
.L_x_12227:
[----:B------:R-:W-:Y:S02]  /*23010*/  ULDC UR4, c[0x0][0xc38] ;  /* 0x00030e0000047ab9 */ /* 0x000fe40000000800 */
[----:B------:R-:W-:-:S04]  /*23020*/  IMAD.U32 R4, RZ, RZ, UR4 ;  /* 0x00000004ff047e24 */ /* 0x000fc8000f8e00ff */
[----:B----4-:R-:W-:-:S04]  /*23030*/  IMAD R16, R16, R4, RZ ;  /* 0x0000000410107224 */ /* 0x010fc800078e02ff */
[----:B------:R-:W-:-:S05]  /*23040*/  IMAD.IADD R5, R5, 0x1, R16 ;  /* 0x0000000105057824 */ /* 0x000fca00078e0210 */
[----:B------:R-:W-:-:S13]  /*23050*/  ISETP.GT.AND P6, PT, R5, R0, PT ;  /* 0x000000000500720c */ /* 0x000fda0003fc4270 */
[----:B------:R-:W-:Y:S05]  /*23060*/  @P6 BRA `(.L_x_12109) ;  /* 0x00000000009c6947 */ /* 0x000fea0003800000 */
.L_x_12114:
[----:B---3--:R-:W3:Y:S01]  /*23070*/  LDC R3, c[0x0][0xc3c] ;  /* 0x00030f00ff037b82 */ /* 0x008ee20000000800 */
[----:B------:R-:W-:-:S05]  /*23080*/  VIADD R19, R19, 0x1f ;  /* 0x0000001f13137836 */ /* 0x000fca0000000000 */
[----:B---3--:R-:W-:-:S13]  /*23090*/  ISETP.GE.AND P6, PT, R19, R3, PT ;  /* 0x000000031300720c */ /* 0x008fda0003fc6270 */
[----:B------:R-:W-:Y:S05]  /*230a0*/  @P6 BRA `(.L_x_12110) ;  /* 0x0000000400d46947 */ /* 0x000fea0003800000 */
[----:B------:R-:W3:Y:S01]  /*230b0*/  S2R R2, SR_TID.X ;  /* 0x0000000000027919 */ /* 0x000ee20000002100 */
[----:B------:R-:W-:Y:S01]  /*230c0*/  BSSY B0, `(.L_x_12111) ;  /* 0x0000009000007945 */ /* 0x000fe20003800000 */
[----:B---3--:R-:W-:-:S05]  /*230d0*/  LOP3.LUT R2, R2, 0x1f, RZ, 0xc0, !PT ;  /* 0x0000001f02027812 */ /* 0x008fca00078ec0ff */
[----:B------:R-:W-:Y:S02]  /*230e0*/  IMAD.IADD R4, R19, 0x1, R2 ;  /* 0x0000000113047824 */ /* 0x000fe400078e0202 */
[----:B------:R-:W-:-:S03]  /*230f0*/  IMAD.MOV.U32 R2, RZ, RZ, RZ ;  /* 0x000000ffff027224 */ /* 0x000fc600078e00ff */
[----:B------:R-:W-:-:S13]  /*23100*/  ISETP.GE.OR P6, PT, R4, R3, !P0 ;  /* 0x000000030400720c */ /* 0x000fda00047c6670 */
[----:B------:R-:W-:Y:S05]  /*23110*/  @P6 BRA `(.L_x_12112) ;  /* 0x00000000000c6947 */ /* 0x000fea0003800000 */
[----:B------:R-:W3:Y:S02]  /*23120*/  LDC.64 R2, c[0x0][0xc80] ;  /* 0x00032000ff027b82 */ /* 0x000ee40000000a00 */
[----:B---3--:R-:W-:-:S06]  /*23130*/  IMAD.WIDE R2, R4, 0x4, R2 ;  /* 0x0000000404027825 */ /* 0x008fcc00078e0202 */
[----:B------:R3:W5:Y:S02]  /*23140*/  LDG.E R2, desc[UR42][R2.64] ;  /* 0x0000002a02027981 */ /* 0x000764000c1e1900 */
.L_x_12112:
[----:B------:R-:W-:Y:S05]  /*23150*/  BSYNC B0 ;  /* 0x0000000000007941 */ /* 0x000fea0003800000 */
.L_x_12111:
[----:B------:R-:W-:-:S03]  /*23160*/  UMOV UR4, 0xffffffff ;  /* 0xffffffff00047882 */ /* 0x000fc60000000000 */
[----:B------:R-:W-:Y:S05]  /*23170*/  BRA.DIV UR4, `(.L_x_12113) ;  /* 0x00000032046c7947 */ /* 0x000fea000b800000 */
[----:B-----5:R-:W3:Y:S02]  /*23180*/  SHFL.UP PT, R14, R2, 0x1, RZ ;  /* 0x04200000020e7989 */ /* 0x020ee400000e00ff */
        /* <DEDUP_REMOVED lines=15> */
.L_x_12235:
[----:B------:R-:W-:Y:S02]  /*23280*/  ULDC UR4, c[0x0][0xc38] ;  /* 0x00030e0000047ab9 */ /* 0x000fe40000000800 */
[----:B------:R-:W-:-:S04]  /*23290*/  IMAD.U32 R4, RZ, RZ, UR4 ;  /* 0x00000004ff047e24 */ /* 0x000fc8000f8e00ff */
[----:B----4-:R-:W-:-:S04]  /*232a0*/  IMAD R16, R16, R4, RZ ;  /* 0x0000000410107224 */ /* 0x010fc800078e02ff */
[----:B------:R-:W-:-:S05]  /*232b0*/  IMAD.IADD R5, R16, 0x1, R5 ;  /* 0x0000000110057824 */ /* 0x000fca00078e0205 */
[----:B------:R-:W-:-:S13]  /*232c0*/  ISETP.GT.AND P6, PT, R5, R0, PT ;  /* 0x000000000500720c */ /* 0x000fda0003fc4270 */
[----:B------:R-:W-:Y:S05]  /*232d0*/  @!P6 BRA `(.L_x_12114) ;  /* 0xfffffffc0064e947 */ /* 0x000fea000383ffff */
.L_x_12109:
[----:B------:R-:W-:Y:S01]  /*232e0*/  IMAD.IADD R16, R5, 0x1, -R16 ;  /* 0x0000000105107824 */ /* 0x000fe200078e0a10 */
[----:B------:R-:W-:-:S03]  /*232f0*/  UMOV UR4, 0xffffffff ;  /* 0xffffffff00047882 */ /* 0x000fc60000000000 */
[----:B------:R-:W-:-:S05]  /*23300*/  IMAD R5, R3, R4, R16 ;  /* 0x0000000403057224 */ /* 0x000fca00078e0210 */
[----:B------:R-:W-:Y:S01]  /*23310*/  ISETP.GT.AND P6, PT, R5, R0, PT ;  /* 0x000000000500720c */ /* 0x000fe20003fc4270 */
[----:B------:R-:W-:-:S12]  /*23320*/  BRA.DIV UR4, `(.L_x_12115) ;  /* 0x0000003204d47947 */ /* 0x000fd8000b800000 */
[----:B------:R-:W-:-:S04]  /*23330*/  VOTE.ANY R5, PT, !P6 ;  /* 0x0000000000057806 */ /* 0x000fc800070e0100 */
[----:B------:R-:W4:Y:S02]  /*23340*/  POPC R6, R5 ;  /* 0x0000000500067309 */ /* 0x000f240000000000 */
[----:B----4-:R4:W0:Y:S02]  /*23350*/  SHFL.IDX PT, R17, R2, R6, 0x1f ;  /* 0x00001f0602117589 */ /* 0x01082400000e0000 */
.L_x_12239:
[----:B------:R-:W-:Y:S01]  /*23360*/  ISETP.NE.AND P0, PT, R5, RZ, PT ;  /* 0x000000ff0500720c */ /* 0x000fe20003f05270 */
[----:B------:R-:W-:-:S12]  /*23370*/  IMAD.MOV.U32 R5, RZ, RZ, RZ ;  /* 0x000000ffff057224 */ /* 0x000fd800078e00ff */
[----:B------:R-:W-:Y:S05]  /*23380*/  @!P0 BRA `(.L_x_12116) ;  /* 0x0000000000148947 */ /* 0x000fea0003800000 */
[----:B------:R-:W-:Y:S01]  /*23390*/  UMOV UR4, 0xffffffff ;  /* 0xffffffff00047882 */ /* 0x000fe20000000000 */
[----:B------:R-:W-:Y:S02]  /*233a0*/  VIADD R12, R6, 0xffffffff ;  /* 0xffffffff060c7836 */ /* 0x000fe40000000000 */
[----:B------:R-:W-:Y:S05]  /*233b0*/  BRA.DIV UR4, `(.L_x_12117) ;  /* 0x0000003204f87947 */ /* 0x000fea000b800000 */
[----:B---3--:R3:W0:Y:S02]  /*233c0*/  SHFL.IDX PT, R3, R3, R12, 0x1f ;  /* 0x00001f0c03037589 */ /* 0x00862400000e0000 */
.L_x_12242:
[----:B0-----:R-:W-:-:S07]  /*233d0*/  IMAD.MOV.U32 R5, RZ, RZ, R3 ;  /* 0x000000ffff057224 */ /* 0x001fce00078e0003 */
.L_x_12116:
[----:B---34-:R-:W3:Y:S01]  /*233e0*/  LDC.64 R2, c[0x0][0xc90] ;  /* 0x00032400ff027b82 */ /* 0x018ee20000000a00 */
[----:B------:R-:W-:-:S04]  /*233f0*/  IMAD.IADD R19, R6, 0x1, R19 ;  /* 0x0000000106137824 */ /* 0x000fc800078e0213 */
[----:B---3--:R-:W-:-:S05]  /*23400*/  IMAD.WIDE R2, R19, 0x4, R2 ;  /* 0x0000000413027825 */ /* 0x008fca00078e0202 */
[----:B--2---:R-:W0:Y:S01]  /*23410*/  LDG.E R7, desc[UR42][R2.64] ;  /* 0x0000002a02077981 */ /* 0x004e22000c1e1900 */
[----:B------:R-:W-:-:S04]  /*23420*/  IMAD R16, R5, R4, R16 ;  /* 0x0000000405107224 */ /* 0x000fc800078e0210 */
[----:B------:R-:W-:Y:S02]  /*23430*/  IMAD.IADD R0, R0, 0x1, -R16 ;  /* 0x0000000100007824 */ /* 0x000fe400078e0a10 */
[----:B0-----:R-:W-:-:S05]  /*23440*/  IMAD R6, R17, R7, RZ ;  /* 0x0000000711067224 */ /* 0x001fca00078e02ff */
        /* <DEDUP_REMOVED lines=48> */
[C---:B------:R-:W-:Y:S01]  /*23750*/  LOP3.LUT R3, R0.reuse, R4, RZ, 0x3c, !PT ;  /* 0x0000000400037212 */ /* 0x040fe200078e3cff */
[----:B------:R-:W-:-:S03]  /*23760*/  IMAD.IADD R0, R0, 0x1, R5 ;  /* 0x0000000100007824 */ /* 0x000fc600078e0205 */
        /* <DEDUP_REMOVED lines=9> */
.L_x_12110:
[----:B------:R-:W-:Y:S01]  /*23800*/  UMOV UR4, URZ ;  /* 0x0000003f00047c82 */ /* 0x000fe20008000000 */
[----:B------:R-:W-:Y:S01]  /*23810*/  UMOV UR5, URZ ;  /* 0x0000003f00057c82 */ /* 0x000fe20008000000 */
[----:B------:R-:W-:Y:S01]  /*23820*/  ULDC UR6, c[0x0][0xc3c] ;  /* 0x00030f0000067ab9 */ /* 0x000fe20000000800 */
[----:B------:R-:W-:Y:S02]  /*23830*/  IMAD.MOV.U32 R16, RZ, RZ, R0 ;  /* 0x000000ffff107224 */ /* 0x000fe400078e0000 */
[----:B------:R-:W-:Y:S02]  /*23840*/  IMAD.U32 R17, RZ, RZ, UR4 ;  /* 0x00000004ff117e24 */ /* 0x000fe4000f8e00ff */
[----:B------:R-:W-:Y:S02]  /*23850*/  IMAD.U32 R18, RZ, RZ, UR5 ;  /* 0x00000005ff127e24 */ /* 0x000fe4000f8e00ff */
[----:B------:R-:W-:-:S07]  /*23860*/  IMAD.U32 R19, RZ, RZ, UR6 ;  /* 0x00000006ff137e24 */ /* 0x000fce000f8e00ff */
.L_x_12118:
[----:B------:R3:W4:Y:S01]  /*23870*/  LDL R2, [R1+0x20] ;  /* 0x0000200001027983 */ /* 0x0007220000100800 */
[----:B------:R-:W5:Y:S01]  /*23880*/  S2R R0, SR_TID.X ;  /* 0x0000000000007919 */ /* 0x000f620000002100 */
[----:B------:R-:W-:Y:S05]  /*23890*/  WARPSYNC.ALL ;  /* 0x0000000000007948 */ /* 0x000fea0003800000 */
[----:B-----5:R-:W-:Y:S01]  /*238a0*/  LOP3.LUT R0, R0, 0x1f, RZ, 0xc0, !PT ;  /* 0x0000001f00007812 */ /* 0x020fe200078ec0ff */
[----:B------:R-:W-:Y:S03]  /*238b0*/  BAR.SYNC.DEFER_BLOCKING 0x4, 0x200 ;  /* 0x0108000000007b1d */ /* 0x000fe60000010000 */
[----:B------:R-:W-:-:S13]  /*238c0*/  ISETP.NE.AND P0, PT, R0, RZ, PT ;  /* 0x000000ff0000720c */ /* 0x000fda0003f05270 */
[----:B------:R-:W-:Y:S01]  /*238d0*/  @!P0 MOV R0, 0x400 ;  /* 0x0000040000008802 */ /* 0x000fe20000000f00 */
[----:B----4-:R-:W4:Y:S03]  /*238e0*/  @!P0 S2R R2, SR_CgaCtaId ;  /* 0x0000000000028919 */ /* 0x010f260000008800 */
[----:B----4-:R-:W-:Y:S01]  /*238f0*/  @!P0 LEA R23, R2, R0, 0x18 ;  /* 0x0000000002178211 */ /* 0x010fe200078ec0ff */
[----:B------:R3:W-:Y:S04]  /*23900*/  @!P0 STL [R1+0x20], R2 ;  /* 0x0000200201008387 */ /* 0x0007e80000100800 */
[----:B------:R3:W-:Y:S01]  /*23910*/  @!P0 STS.128 [R23+0x19cd0], R16 ;  /* 0x019cd01017008388 */ /* 0x0007e20000000c00 */
[----:B------:R-:W-:Y:S06]  /*23920*/  BAR.ARV 0x5, 0x200 ;  /* 0x0148000000007b1d */ /* 0x000fec0000002000 */
.L_x_12107:
[----:B------:R-:W-:Y:S02]  /*23930*/  ULDC UR4, c[0x0][0xc3c] ;  /* 0x00030f0000047ab9 */ /* 0x000fe40000000800 */
[----:B---3--:R-:W-:-:S13]  /*23940*/  ISETP.GE.AND P0, PT, R19, UR4, PT ;  /* 0x0000000413007c0c */ /* 0x008fda000bf06270 */
[----:B------:R-:W-:Y:S05]  /*23950*/  @!P0 BRA `(.L_x_12119) ;  /* 0xffffff9400bc8947 */ /* 0x000fea000383ffff */
[----:B------:R-:W-:Y:S05]  /*23960*/  BSYNC B7 ;  /* 0x0000000000077941 */ /* 0x000fea0003800000 */
.L_x_11985:
[----:B----4-:R-:W3:Y:S01]  /*23970*/  LDL.LU R0, [R1+0x50] ;  /* 0x0000500001007983 */ /* 0x010ee20000300800 */
[----:B------:R-:W-:Y:S01]  /*23980*/  BSSY B0, `(.L_x_12120) ;  /* 0x000000b000007945 */ /* 0x000fe20003800000 */
[----:B------:R-:W4:Y:S01]  /*23990*/  S2R R5, SR_CgaCtaId ;  /* 0x0000000000057919 */ /* 0x000f220000008800 */
[----:B---3--:R-:W-:-:S05]  /*239a0*/  VIADD R0, R0, 0x1 ;  /* 0x0000000100007836 */ /* 0x008fca0000000000 */
[----:B0-2---:R-:W-:-:S04]  /*239b0*/  LEA.HI R2, R0, R0, RZ, 0x1 ;  /* 0x0000000000027211 */ /* 0x005fc800078f08ff */
[----:B------:R-:W-:Y:S02]  /*239c0*/  LOP3.LUT R3, R2, 0xfffffffe, RZ, 0xc0, !PT ;  /* 0xfffffffe02037812 */ /* 0x000fe400078ec0ff */
[----:B------:R-:W-:-:S03]  /*239d0*/  MOV R2, 0x400 ;  /* 0x0000040000027802 */ /* 0x000fc60000000f00 */
[----:B------:R-:W-:Y:S01]  /*239e0*/  IMAD.IADD R0, R0, 0x1, -R3 ;  /* 0x0000000100007824 */ /* 0x000fe200078e0a03 */
[----:B----4-:R-:W-:-:S04]  /*239f0*/  LEA R5, R5, R2, 0x18 ;  /* 0x0000000205057211 */ /* 0x010fc800078ec0ff */
[----:B------:R-:W-:-:S04]  /*23a00*/  SHF.L.U32 R0, R0, 0x1f, RZ ;  /* 0x0000001f00007819 */ /* 0x000fc800000006ff */
[----:B------:R-:W0:Y:S02]  /*23a10*/  SYNCS.PHASECHK.TRANS64.TRYWAIT P0, [R5+URZ+0x19c20], R0 ;  /* 0x019c2000050075a7 */ /* 0x000e24000800017f */
[----:B0-----:R-:W-:Y:S05]  /*23a20*/  @!P0 BRA `(.L_x_12121) ;  /* 0x0000002c00848947 */ /* 0x001fea0003800000 */
.L_x_12243:
[----:B------:R-:W-:Y:S05]  /*23a30*/  BSYNC B0 ;  /* 0x0000000000007941 */ /* 0x000fea0003800000 */
.L_x_12120:
[----:B------:R-:W-:-:S03]  /*23a40*/  UMOV UR4, 0xffffffff ;  /* 0xffffffff00047882 */ /* 0x000fc60000000000 */
[----:B------:R-:W-:Y:S05]  /*23a50*/  BRA.DIV UR4, `(.L_x_12122) ;  /* 0x0000002e048c7947 */ /* 0x000fea000b800000 */
[----:B0-----:R-:W0:Y:S02]  /*23a60*/  S2R R0, SR_TID.X ;  /* 0x0000000000007919 */ /* 0x001e240000002100 */
[----:B0-----:R-:W-:-:S04]  /*23a70*/  SHF.R.U32.HI R0, RZ, 0x5, R0 ;  /* 0x00000005ff007819 */ /* 0x001fc80000011600 */
[----:B------:R-:W-:-:S05]  /*23a80*/  LOP3.LUT R0, R0, 0x3, RZ, 0xc0, !PT ;  /* 0x0000000300007812 */ /* 0x000fca00078ec0ff */
[----:B------:R0:W2:Y:S02]  /*23a90*/  SHFL.IDX PT, R14, R0, RZ, 0x1f ;  /* 0x00001fff000e7589 */ /* 0x0000a400000e0000 */
.L_x_12246:
[----:B--2---:R-:W-:-:S13]  /*23aa0*/  ISETP.NE.AND P0, PT, R14, RZ, PT ;  /* 0x000000ff0e00720c */ /* 0x004fda0003f05270 */
[----:B------:R-:W-:Y:S05]  /*23ab0*/  @P0 BRA `(.L_x_11777) ;  /* 0x0000000000a80947 */ /* 0x000fea0003800000 */
[----:B------:R-:W-:-:S03]  /*23ac0*/  UMOV UR4, 0xffffffff ;  /* 0xffffffff00047882 */ /* 0x000fc60000000000 */
[----:B------:R-:W-:Y:S05]  /*23ad0*/  BRA.DIV UR4, `(.L_x_12123) ;  /* 0x0000002e04a07947 */ /* 0x000fea000b800000 */
[----:B------:R-:W-:-:S13]  /*23ae0*/  ELECT P6, URZ, PT ;  /* 0x00000000003f782f */ /* 0x000fda00038c0000 */
.L_x_12249:
[----:B------:R-:W-:Y:S05]  /*23af0*/  @!P6 BRA `(.L_x_11777) ;  /* 0x000000000098e947 */ /* 0x000fea0003800000 */
[----:B------:R-:W-:-:S06]  /*23b00*/  ULOP3.LUT UR4, UR37, 0x2, URZ, 0xfc, !UPT ;  /* 0x0000000225047892 */ /* 0x000fcc000f8efc3f */
[----:B0-----:R-:W-:-:S05]  /*23b10*/  IMAD.U32 R0, RZ, RZ, UR4 ;  /* 0x00000004ff007e24 */ /* 0x001fca000f8e00ff */
[----:B------:R-:W-:-:S13]  /*23b20*/  ISETP.NE.AND P0, PT, R0, 0x3, PT ;  /* 0x000000030000780c */ /* 0x000fda0003f05270 */
[----:B------:R-:W-:Y:S05]  /*23b30*/  @!P0 BRA `(.L_x_12124) ;  /* 0x0000000000048947 */ /* 0x000fea0003800000 */
[----:B------:R-:W-:Y:S01]  /*23b40*/  BPT.TRAP 0x1 ;  /* 0x000000040000795c */ /* 0x000fe20000300000 */
.L_x_12124:
[C---:B------:R-:W-:Y:S01]  /*23b50*/  IMAD R3, R24.reuse, 0x8, R5 ;  /* 0x0000000818037824 */ /* 0x040fe200078e0205 */
[----:B------:R-:W-:Y:S01]  /*23b60*/  SHF.L.U32 R2, R29, 0x1f, RZ ;  /* 0x0000001f1d027819 */ /* 0x000fe200000006ff */
[----:B------:R-:W-:-:S03]  /*23b70*/  VIADD R24, R24, 0x1 ;  /* 0x0000000118187836 */ /* 0x000fc60000000000 */
[----:B------:R-:W0:Y:S02]  /*23b80*/  SYNCS.PHASECHK.TRANS64.TRYWAIT P1, [R3+URZ+0x19c40], R2 ;  /* 0x019c4002030075a7 */ /* 0x000e24000802017f */
[----:B------:R-:W-:-:S04]  /*23b90*/  ISETP.NE.AND P2, PT, R24, 0x2, PT ;  /* 0x000000021800780c */ /* 0x000fc80003f45270 */
[----:B------:R-:W-:Y:S01]  /*23ba0*/  SEL R0, RZ, 0x1, P2 ;  /* 0x00000001ff007807 */ /* 0x000fe20001000000 */
[----:B0-----:R-:W-:Y:S08]  /*23bb0*/  @!P1 BRA `(.L_x_12125) ;  /* 0x0000002c00889947 */ /* 0x001ff00003800000 */
.L_x_12250:
[----:B------:R-:W-:Y:S02]  /*23bc0*/  SEL R24, R24, RZ, P2 ;  /* 0x000000ff18187207 */ /* 0x000fe40001000000 */
[----:B------:R-:W-:Y:S01]  /*23bd0*/  LOP3.LUT R0, R29, R0, RZ, 0x3c, !PT ;  /* 0x000000001d007212 */ /* 0x000fe200078e3cff */
[----:B------:R-:W-:Y:S06]  /*23be0*/  @!P0 BRA `(.L_x_12126) ;  /* 0x0000000000048947 */ /* 0x000fec0003800000 */
[----:B------:R-:W-:Y:S01]  /*23bf0*/  BPT.TRAP 0x1 ;  /* 0x000000040000795c */ /* 0x000fe20000300000 */
.L_x_12126:
[----:B------:R-:W-:Y:S01]  /*23c00*/  IMAD R5, R24, 0x8, R5 ;  /* 0x0000000818057824 */ /* 0x000fe200078e0205 */
[----:B------:R-:W-:-:S04]  /*23c10*/  SHF.L.U32 R0, R0, 0x1f, RZ ;  /* 0x0000001f00007819 */ /* 0x000fc800000006ff */
[----:B------:R-:W2:Y:S02]  /*23c20*/  SYNCS.PHASECHK.TRANS64.TRYWAIT P1, [R5+URZ+0x19c40], R0 ;  /* 0x019c4000050075a7 */ /* 0x000ea4000802017f */
[----:B--2---:R-:W-:Y:S05]  /*23c30*/  @!P1 BRA `(.L_x_12127) ;  /* 0x0000002c007c9947 */ /* 0x004fea0003800000 */
.L_x_12251:
[----:B------:R-:W-:Y:S05]  /*23c40*/  @!P0 BRA `(.L_x_12128) ;  /* 0x0000000000048947 */ /* 0x000fea0003800000 */
[----:B------:R-:W-:Y:S01]  /*23c50*/  BPT.TRAP 0x1 ;  /* 0x000000040000795c */ /* 0x000fe20000300000 */
.L_x_12128:
[----:B------:R-:W3:Y:S02]  /*23c60*/  SYNCS.PHASECHK.TRANS64.TRYWAIT P1, [R3+URZ+0x19c60], R2 ;  /* 0x019c6002030075a7 */ /* 0x000ee4000802017f */
[----:B---3--:R-:W-:Y:S05]  /*23c70*/  @!P1 BRA `(.L_x_12129) ;  /* 0x0000002c00809947 */ /* 0x008fea0003800000 */
.L_x_12252:
[----:B------:R-:W-:Y:S05]  /*23c80*/  @!P0 BRA `(.L_x_12130) ;  /* 0x0000000000048947 */ /* 0x000fea0003800000 */
[----:B------:R-:W-:Y:S01]  /*23c90*/  BPT.TRAP 0x1 ;  /* 0x000000040000795c */ /* 0x000fe20000300000 */
.L_x_12130:
[----:B------:R-:W4:Y:S02]  /*23ca0*/  SYNCS.PHASECHK.TRANS64.TRYWAIT P1, [R5+URZ+0x19c60], R0 ;  /* 0x019c6000050075a7 */ /* 0x000f24000802017f */
[----:B----4-:R-:W-:Y:S05]  /*23cb0*/  @!P1 BRA `(.L_x_12131) ;  /* 0x0000002c00849947 */ /* 0x010fea0003800000 */
.L_x_12253:
[----:B------:R-:W-:Y:S05]  /*23cc0*/  @!P0 BRA `(.L_x_12132) ;  /* 0x0000000000048947 */ /* 0x000fea0003800000 */
[----:B------:R-:W-:Y:S01]  /*23cd0*/  BPT.TRAP 0x1 ;  /* 0x000000040000795c */ /* 0x000fe20000300000 */
.L_x_12132:
[----:B------:R-:W5:Y:S02]  /*23ce0*/  SYNCS.PHASECHK.TRANS64.TRYWAIT P1, [R3+URZ+0x19c80], R2 ;  /* 0x019c8002030075a7 */ /* 0x000f64000802017f */
[----:B-----5:R-:W-:Y:S05]  /*23cf0*/  @!P1 BRA `(.L_x_12133) ;  /* 0x0000002c00889947 */ /* 0x020fea0003800000 */
.L_x_12254:
[----:B------:R-:W-:Y:S05]  /*23d00*/  @!P0 BRA `(.L_x_12134) ;  /* 0x0000000000048947 */ /* 0x000fea0003800000 */
[----:B------:R-:W-:Y:S01]  /*23d10*/  BPT.TRAP 0x1 ;  /* 0x000000040000795c */ /* 0x000fe20000300000 */
.L_x_12134:
[----:B------:R0:W0:Y:S02]  /*23d20*/  SYNCS.PHASECHK.TRANS64.TRYWAIT P0, [R5+URZ+0x19c80], R0 ;  /* 0x019c8000050075a7 */ /* 0x000024000800017f */
[----:B0-----:R-:W-:Y:S05]  /*23d30*/  @!P0 NANOSLEEP.SYNCS 0x989680 ;  /* 0x009896800000895d */ /* 0x001fea0003900000 */
[----:B------:R-:W0:Y:S02]  /*23d40*/  @!P0 SYNCS.PHASECHK.TRANS64 P0, [R5+URZ+0x19c80], R0 ;  /* 0x019c8000050085a7 */ /* 0x000e24000800007f */
[----:B0-----:R-:W-:Y:S05]  /*23d50*/  @!P0 BRA `(.L_x_12134) ;  /* 0xfffffffc00f08947 */ /* 0x001fea000383ffff */
.L_x_11777:
[----:B------:R-:W-:Y:S05]  /*23d60*/  BSYNC B8 ;  /* 0x0000000000087941 */ /* 0x000fea0003800000 */
.L_x_11774:
[----:B------:R-:W-:Y:S05]  /*23d70*/  EXIT ;  /* 0x000000000000794d */ /* 0x000fea0003800000 */
.L_x_11801:
[----:B-1----:R1:W2:Y:S02]  /*23d80*/  SYNCS.PHASECHK.TRANS64.TRYWAIT P6, [R68+URZ+0x19c90], R79 ;  /* 0x019c904f440075a7 */ /* 0x0022a400080c017f */
[----:B--2---:R-:W-:Y:S05]  /*23d90*/  @!P6 NANOSLEEP.SYNCS 0x989680 ;  /* 0x009896800000e95d */ /* 0x004fea0003900000 */
[----:B------:R-:W2:Y:S02]  /*23da0*/  @!P6 SYNCS.PHASECHK.TRANS64 P6, [R68+URZ+0x19c90], R79 ;  /* 0x019c904f4400e5a7 */ /* 0x000ea400080c007f */
[----:B--2---:R-:W-:Y:S05]  /*23db0*/  @!P6 BRA `(.L_x_11801) ;  /* 0xfffffffc00f0e947 */ /* 0x004fea000383ffff */
[----:B------:R-:W-:Y:S05]  /*23dc0*/  BRA `(.L_x_12135) ;  /* 0xfffffdec00987947 */ /* 0x000fea000383ffff */
.L_x_11802:
        /* <DEDUP_REMOVED lines=8> */
.L_x_12137:
[----:B------:R-:W-:Y:S05]  /*23e50*/  BSYNC B1 ;  /* 0x0000000000017941 */ /* 0x000fea0003800000 */
.L_x_12136:
        /* <DEDUP_REMOVED lines=8> */
.L_x_12138:
[----:B------:R-:W-:Y:S05]  /*23ee0*/  BRA `(.L_x_12139) ;  /* 0xfffffdec00647947 */ /* 0x000fea000383ffff */
.L_x_11818:
[----:B-1----:R1:W2:Y:S02]  /*23ef0*/  SYNCS.PHASECHK.TRANS64.TRYWAIT P6, [R68+URZ+0x19c90], R79 ;  /* 0x019c904f440075a7 */ /* 0x0022a400080c017f */
[----:B--2---:R-:W-:Y:S05]  /*23f00*/  @!P6 NANOSLEEP.SYNCS 0x989680 ;  /* 0x009896800000e95d */ /* 0x004fea0003900000 */
[----:B------:R-:W2:Y:S02]  /*23f10*/  @!P6 SYNCS.PHASECHK.TRANS64 P6, [R68+URZ+0x19c90], R79 ;  /* 0x019c904f4400e5a7 */ /* 0x000ea400080c007f */
[----:B--2---:R-:W-:Y:S05]  /*23f20*/  @!P6 BRA `(.L_x_11818) ;  /* 0xfffffffc00f0e947 */ /* 0x004fea000383ffff */
[----:B------:R-:W-:Y:S05]  /*23f30*/  BRA `(.L_x_12140) ;  /* 0xfffffe0400bc7947 */ /* 0x000fea000383ffff */
.L_x_11819:
        /* <DEDUP_REMOVED lines=8> */
.L_x_12142:
[----:B------:R-:W-:Y:S05]  /*23fc0*/  BSYNC B1 ;  /* 0x0000000000017941 */ /* 0x000fea0003800000 */
.L_x_12141:
        /* <DEDUP_REMOVED lines=8> */
.L_x_12143:
[----:B------:R-:W-:Y:S01]  /*24050*/  IMAD.MOV.U32 R82, RZ, RZ, R14 ;  /* 0x000000ffff527224 */ /* 0x000fe200078e000e */
[----:B------:R-:W-:Y:S06]  /*24060*/  BRA `(.L_x_12144) ;  /* 0xfffffe0400847947 */ /* 0x000fec000383ffff */
.L_x_11828:
[----:B0-----:R0:W1:Y:S02]  /*24070*/  SYNCS.PHASECHK.TRANS64.TRYWAIT P5, [R68+URZ+0x19c90], R79 ;  /* 0x019c904f440075a7 */ /* 0x00106400080a017f */
[----:B-1----:R-:W-:Y:S05]  /*24080*/  @!P5 NANOSLEEP.SYNCS 0x989680 ;  /* 0x009896800000d95d */ /* 0x002fea0003900000 */
[----:B------:R-:W1:Y:S02]  /*24090*/  @!P5 SYNCS.PHASECHK.TRANS64 P5, [R68+URZ+0x19c90], R79 ;  /* 0x019c904f4400d5a7 */ /* 0x000e6400080a007f */
[----:B-1----:R-:W-:Y:S05]  /*240a0*/  @!P5 BRA `(.L_x_11828) ;  /* 0xfffffffc00f0d947 */ /* 0x002fea000383ffff */
[----:B------:R-:W-:Y:S05]  /*240b0*/  BRA `(.L_x_12145) ;  /* 0xfffffe2400787947 */ /* 0x000fea000383ffff */
.L_x_11829:
[----:B------:R-:W-:Y:S01]  /*240c0*/  BSSY B1, `(.L_x_12146) ;  /* 0x0000007000017945 */ /* 0x000fe20003800000 */
[----:B------:R-:W-:Y:S02]  /*240d0*/  IMAD.MOV.U32 R12, RZ, RZ, RZ ;  /* 0x000000ffff0c7224 */ /* 0x000fe400078e00ff */
[----:B------:R-:W-:Y:S02]  /*240e0*/  IMAD.MOV.U32 R11, RZ, RZ, 0x1e1f ;  /* 0x00001e1fff0b7424 */ /* 0x000fe400078e00ff */
[----:B------:R-:W-:-:S07]  /*240f0*/  IMAD.MOV.U32 R15, RZ, RZ, -0x1 ;  /* 0xffffffffff0f7424 */ /* 0x000fce00078e00ff */
[----:B0-----:R-:W-:Y:S05]  /*24100*/  WARPSYNC.COLLECTIVE R15, `(.L_x_12147) ;  /* 0x000000000f087348 */ /* 0x001fea0003c00000 */
[----:B------:R1:W2:Y:S02]  /*24110*/  SHFL.IDX P6, R14, R13, R12, R11 ;  /* 0x0000000c0d0e7389 */ /* 0x0002a400000c000b */
[----:B012---:R-:W-:Y:S01]  /*24120*/  ENDCOLLECTIVE ;  /* 0x000000000000791b */ /* 0x007fe20003800000 */
.L_x_12147:
[----:B------:R-:W-:Y:S05]  /*24130*/  BSYNC B1 ;  /* 0x0000000000017941 */ /* 0x000fea0003800000 */
.L_x_12146:
        /* <DEDUP_REMOVED lines=8> */
.L_x_12148:
[----:B------:R-:W-:Y:S05]  /*241c0*/  BRA `(.L_x_12149) ;  /* 0xfffffe2400ac7947 */ /* 0x000fea000383ffff */
.L_x_11833:
[----:B0-----:R0:W2:Y:S02]  /*241d0*/  SYNCS.PHASECHK.TRANS64.TRYWAIT P0, [R68+URZ+0x19cb0], R79 ;  /* 0x019cb04f440075a7 */ /* 0x0010a4000800017f */
[----:B--2---:R-:W-:Y:S05]  /*241e0*/  @!P0 NANOSLEEP.SYNCS 0x989680 ;  /* 0x009896800000895d */ /* 0x004fea0003900000 */
[----:B------:R-:W2:Y:S02]  /*241f0*/  @!P0 SYNCS.PHASECHK.TRANS64 P0, [R68+URZ+0x19cb0], R79 ;  /* 0x019cb04f440085a7 */ /* 0x000ea4000800007f */
[----:B--2---:R-:W-:Y:S05]  /*24200*/  @!P0 BRA `(.L_x_11833) ;  /* 0xfffffffc00f08947 */ /* 0x004fea000383ffff */
[----:B------:R-:W-:Y:S05]  /*24210*/  BRA `(.L_x_12150) ;  /* 0xfffffe2800407947 */ /* 0x000fea000383ffff */
.L_x_11859:
[----:B------:R-:W-:Y:S01]  /*24220*/  BSSY B1, `(.L_x_12151) ;  /* 0x0000007000017945 */ /* 0x000fe20003800000 */
[----:B------:R-:W-:Y:S02]  /*24230*/  IMAD.MOV.U32 R12, RZ, RZ, RZ ;  /* 0x000000ffff0c7224 */ /* 0x000fe400078e00ff */
[----:B------:R-:W-:Y:S02]  /*24240*/  IMAD.MOV.U32 R11, RZ, RZ, 0x1e1f ;  /* 0x00001e1fff0b7424 */ /* 0x000fe400078e00ff */
[----:B------:R-:W-:-:S07]  /*24250*/  IMAD.MOV.U32 R15, RZ, RZ, -0x1 ;  /* 0xffffffffff0f7424 */ /* 0x000fce00078e00ff */
[----:B------:R-:W-:Y:S05]  /*24260*/  WARPSYNC.COLLECTIVE R15, `(.L_x_12152) ;  /* 0x000000000f087348 */ /* 0x000fea0003c00000 */
[----:B------:R0:W1:Y:S02]  /*24270*/  SHFL.IDX P6, R14, R13, R12, R11 ;  /* 0x0000000c0d0e7389 */ /* 0x00006400000c000b */
[----:B01----:R-:W-:Y:S01]  /*24280*/  ENDCOLLECTIVE ;  /* 0x000000000000791b */ /* 0x003fe20003800000 */
.L_x_12152:
[----:B------:R-:W-:Y:S05]  /*24290*/  BSYNC B1 ;  /* 0x0000000000017941 */ /* 0x000fea0003800000 */
.L_x_12151:
        /* <DEDUP_REMOVED lines=8> */
.L_x_12153:
[----:B------:R-:W-:Y:S02]  /*24320*/  IMAD.MOV.U32 R13, RZ, RZ, R4 ;  /* 0x000000ffff0d7224 */ /* 0x000fe400078e0004 */
[----:B------:R-:W-:-:S07]  /*24330*/  IMAD.MOV.U32 R3, RZ, RZ, R14 ;  /* 0x000000ffff037224 */ /* 0x000fce00078e000e */
[----:B------:R-:W-:Y:S05]  /*24340*/  WARPSYNC.COLLECTIVE R15, `(.L_x_12154) ;  /* 0x000000000f087348 */ /* 0x000fea0003c00000 */
[----:B------:R0:W1:Y:S02]  /*24350*/  SHFL.IDX P6, R14, R13, R12, R11 ;  /* 0x0000000c0d0e7389 */ /* 0x00006400000c000b */
[----:B01----:R-:W-:Y:S01]  /*24360*/  ENDCOLLECTIVE ;  /* 0x000000000000791b */ /* 0x003fe20003800000 */
.L_x_12154:
[----:B------:R-:W-:Y:S02]  /*24370*/  IMAD.MOV.U32 R13, RZ, RZ, R5 ;  /* 0x000000ffff0d7224 */ /* 0x000fe400078e0005 */
[----:B------:R-:W-:-:S07]  /*24380*/  IMAD.MOV.U32 R4, RZ, RZ, R14 ;  /* 0x000000ffff047224 */ /* 0x000fce00078e000e */
[----:B------:R-:W-:Y:S05]  /*24390*/  WARPSYNC.COLLECTIVE R15, `(.L_x_12155) ;  /* 0x000000000f087348 */ /* 0x000fea0003c00000 */
[----:B------:R0:W1:Y:S02]  /*243a0*/  SHFL.IDX P6, R14, R13, R12, R11 ;  /* 0x0000000c0d0e7389 */ /* 0x00006400000c000b */
[----:B01----:R-:W-:Y:S01]  /*243b0*/  ENDCOLLECTIVE ;  /* 0x000000000000791b */ /* 0x003fe20003800000 */
.L_x_12155:
[----:B------:R-:W-:Y:S05]  /*243c0*/  BRA `(.L_x_12156) ;  /* 0xfffffe3c00207947 */ /* 0x000fea000383ffff */
.L_x_11863:
[----:B-1----:R1:W0:Y:S02]  /*243d0*/  SYNCS.PHASECHK.TRANS64.TRYWAIT P0, [R18+URZ+0x19c00], R5 ;  /* 0x019c0005120075a7 */ /* 0x002224000800017f */
[----:B0-----:R-:W-:Y:S05]  /*243e0*/  @!P0 NANOSLEEP.SYNCS 0x989680 ;  /* 0x009896800000895d */ /* 0x001fea0003900000 */
[----:B------:R-:W0:Y:S02]  /*243f0*/  @!P0 SYNCS.PHASECHK.TRANS64 P0, [R18+URZ+0x19c00], R5 ;  /* 0x019c0005120085a7 */ /* 0x000e24000800007f */
[----:B0-----:R-:W-:Y:S05]  /*24400*/  @!P0 BRA `(.L_x_11863) ;  /* 0xfffffffc00f08947 */ /* 0x001fea000383ffff */
[----:B------:R-:W-:Y:S05]  /*24410*/  BRA `(.L_x_12157) ;  /* 0xfffffe3c00ec7947 */ /* 0x000fea000383ffff */
.L_x_11869:
[----:B------:R-:W-:Y:S01]  /*24420*/  BSSY B1, `(.L_x_12158) ;  /* 0x0000007000017945 */ /* 0x000fe20003800000 */
[----:B------:R-:W-:Y:S02]  /*24430*/  IMAD.MOV.U32 R12, RZ, RZ, RZ ;  /* 0x000000ffff0c7224 */ /* 0x000fe400078e00ff */
[----:B------:R-:W-:Y:S02]  /*24440*/  IMAD.MOV.U32 R11, RZ, RZ, 0x1e1f ;  /* 0x00001e1fff0b7424 */ /* 0x000fe400078e00ff */
[----:B------:R-:W-:-:S07]  /*24450*/  IMAD.MOV.U32 R15, RZ, RZ, -0x1 ;  /* 0xffffffffff0f7424 */ /* 0x000fce00078e00ff */
[----:B------:R-:W-:Y:S05]  /*24460*/  WARPSYNC.COLLECTIVE R15, `(.L_x_12159) ;  /* 0x000000000f087348 */ /* 0x000fea0003c00000 */
[----:B------:R0:W1:Y:S02]  /*24470*/  SHFL.IDX P6, R14, R13, R12, R11 ;  /* 0x0000000c0d0e7389 */ /* 0x00006400000c000b */
[----:B01----:R-:W-:Y:S01]  /*24480*/  ENDCOLLECTIVE ;  /* 0x000000000000791b */ /* 0x003fe20003800000 */
.L_x_12159:
[----:B------:R-:W-:Y:S05]  /*24490*/  BSYNC B1 ;  /* 0x0000000000017941 */ /* 0x000fea0003800000 */
.L_x_12158:
        /* <DEDUP_REMOVED lines=8> */
.L_x_12160:
[----:B------:R-:W-:Y:S02]  /*24520*/  IMAD.MOV.U32 R13, RZ, RZ, R20 ;  /* 0x000000ffff0d7224 */ /* 0x000fe400078e0014 */
[----:B------:R-:W-:-:S07]  /*24530*/  IMAD.MOV.U32 R3, RZ, RZ, R14 ;  /* 0x000000ffff037224 */ /* 0x000fce00078e000e */
[----:B------:R-:W-:Y:S05]  /*24540*/  WARPSYNC.COLLECTIVE R15, `(.L_x_12161) ;  /* 0x000000000f087348 */ /* 0x000fea0003c00000 */
[----:B------:R0:W1:Y:S02]  /*24550*/  SHFL.IDX P6, R14, R13, R12, R11 ;  /* 0x0000000c0d0e7389 */ /* 0x00006400000c000b */
[----:B01----:R-:W-:Y:S01]  /*24560*/  ENDCOLLECTIVE ;  /* 0x000000000000791b */ /* 0x003fe20003800000 */
.L_x_12161:
[----:B------:R-:W-:Y:S02]  /*24570*/  IMAD.MOV.U32 R13, RZ, RZ, R21 ;  /* 0x000000ffff0d7224 */ /* 0x000fe400078e0015 */
[----:B------:R-:W-:-:S07]  /*24580*/  IMAD.MOV.U32 R20, RZ, RZ, R14 ;  /* 0x000000ffff147224 */ /* 0x000fce00078e000e */
[----:B------:R-:W-:Y:S05]  /*24590*/  WARPSYNC.COLLECTIVE R15, `(.L_x_12162) ;  /* 0x000000000f087348 */ /* 0x000fea0003c00000 */
[----:B------:R0:W1:Y:S02]  /*245a0*/  SHFL.IDX P6, R14, R13, R12, R11 ;  /* 0x0000000c0d0e7389 */ /* 0x00006400000c000b */
[----:B01----:R-:W-:Y:S01]  /*245b0*/  ENDCOLLECTIVE ;  /* 0x000000000000791b */ /* 0x003fe20003800000 */
.L_x_12162:
[----:B------:R-:W-:Y:S01]  /*245c0*/  IMAD.MOV.U32 R21, RZ, RZ, R14 ;  /* 0x000000ffff157224 */ /* 0x000fe200078e000e */
[----:B------:R-:W-:Y:S06]  /*245d0*/  BRA `(.L_x_12163) ;  /* 0xfffffe5400d87947 */ /* 0x000fec000383ffff */
.L_x_11873:
[----:B-1----:R1:W2:Y:S02]  /*245e0*/  SYNCS.PHASECHK.TRANS64.TRYWAIT P0, [R18+URZ+0x19c00], R39 ;  /* 0x019c0027120075a7 */ /* 0x0022a4000800017f */
[----:B--2---:R-:W-:Y:S05]  /*245f0*/  @!P0 NANOSLEEP.SYNCS 0x989680 ;  /* 0x009896800000895d */ /* 0x004fea0003900000 */
[----:B------:R-:W2:Y:S02]  /*24600*/  @!P0 SYNCS.PHASECHK.TRANS64 P0, [R18+URZ+0x19c00], R39 ;  /* 0x019c0027120085a7 */ /* 0x000ea4000800007f */
[----:B--2---:R-:W-:Y:S05]  /*24610*/  @!P0 BRA `(.L_x_11873) ;  /* 0xfffffffc00f08947 */ /* 0x004fea000383ffff */
[----:B------:R-:W-:Y:S05]  /*24620*/  BRA `(.L_x_12164) ;  /* 0xfffffe5800a47947 */ /* 0x000fea000383ffff */
.L_x_11879:
[----:B-1----:R1:W2:Y:S02]  /*24630*/  SYNCS.PHASECHK.TRANS64.TRYWAIT P1, [R3+URZ+0x19c30], R4 ;  /* 0x019c3004030075a7 */ /* 0x0022a4000802017f */
[----:B--2---:R-:W-:Y:S05]  /*24640*/  @!P1 NANOSLEEP.SYNCS 0x989680 ;  /* 0x009896800000995d */ /* 0x004fea0003900000 */
[----:B------:R-:W2:Y:S02]  /*24650*/  @!P1 SYNCS.PHASECHK.TRANS64 P1, [R3+URZ+0x19c30], R4 ;  /* 0x019c3004030095a7 */ /* 0x000ea4000802007f */
[----:B--2---:R-:W-:Y:S05]  /*24660*/  @!P1 BRA `(.L_x_11879) ;  /* 0xfffffffc00f09947 */ /* 0x004fea000383ffff */
[----:B------:R-:W-:Y:S05]  /*24670*/  BRA `(.L_x_11878) ;  /* 0xfffffe7c000c7947 */ /* 0x000fea000383ffff */
.L_x_11900:
[----:B-1----:R1:W2:Y:S02]  /*24680*/  SYNCS.PHASECHK.TRANS64.TRYWAIT P1, [R21+URZ+0x19c30], R12 ;  /* 0x019c300c150075a7 */ /* 0x0022a4000802017f */
[----:B--2---:R-:W-:Y:S05]  /*24690*/  @!P1 NANOSLEEP.SYNCS 0x989680 ;  /* 0x009896800000995d */ /* 0x004fea0003900000 */
[----:B------:R-:W2:Y:S02]  /*246a0*/  @!P1 SYNCS.PHASECHK.TRANS64 P1, [R21+URZ+0x19c30], R12 ;  /* 0x019c300c150095a7 */ /* 0x000ea4000802007f */
[----:B--2---:R-:W-:Y:S05]  /*246b0*/  @!P1 BRA `(.L_x_11900) ;  /* 0xfffffffc00f09947 */ /* 0x004fea000383ffff */
[----:B------:R-:W-:Y:S05]  /*246c0*/  BRA `(.L_x_11899) ;  /* 0xfffffeb400a47947 */ /* 0x000fea000383ffff */
.L_x_11905:
[----:B-1----:R1:W2:Y:S02]  /*246d0*/  SYNCS.PHASECHK.TRANS64.TRYWAIT P1, [R152+URZ+0x19c50], R12 ;  /* 0x019c500c980075a7 */ /* 0x0022a4000802017f */
[----:B--2---:R-:W-:Y:S05]  /*246e0*/  @!P1 NANOSLEEP.SYNCS 0x989680 ;  /* 0x009896800000995d */ /* 0x004fea0003900000 */
[----:B------:R-:W2:Y:S02]  /*246f0*/  @!P1 SYNCS.PHASECHK.TRANS64 P1, [R152+URZ+0x19c50], R12 ;  /* 0x019c500c980095a7 */ /* 0x000ea4000802007f */
[----:B--2---:R-:W-:Y:S05]  /*24700*/  @!P1 BRA `(.L_x_11905) ;  /* 0xfffffffc00f09947 */ /* 0x004fea000383ffff */
[----:B------:R-:W-:Y:S05]  /*24710*/  BRA `(.L_x_11904) ;  /* 0xfffffeb800287947 */ /* 0x000fea000383ffff */
.L_x_11927:
[----:B-1----:R1:W2:Y:S02]  /*24720*/  SYNCS.PHASECHK.TRANS64.TRYWAIT P1, [R10+URZ+0x19c30], R15 ;  /* 0x019c300f0a0075a7 */ /* 0x0022a4000802017f */
[----:B--2---:R-:W-:Y:S05]  /*24730*/  @!P1 NANOSLEEP.SYNCS 0x989680 ;  /* 0x009896800000995d */ /* 0x004fea0003900000 */
[----:B------:R-:W2:Y:S02]  /*24740*/  @!P1 SYNCS.PHASECHK.TRANS64 P1, [R10+URZ+0x19c30], R15 ;  /* 0x019c300f0a0095a7 */ /* 0x000ea4000802007f */
[----:B--2---:R-:W-:Y:S05]  /*24750*/  @!P1 BRA `(.L_x_11927) ;  /* 0xfffffffc00f09947 */ /* 0x004fea000383ffff */
[----:B------:R-:W-:Y:S05]  /*24760*/  BRA `(.L_x_11926) ;  /* 0xfffffef000447947 */ /* 0x000fea000383ffff */
.L_x_11932:
[----:B-1----:R1:W2:Y:S02]  /*24770*/  SYNCS.PHASECHK.TRANS64.TRYWAIT P1, [R15+URZ+0x19c50], R10 ;  /* 0x019c500a0f0075a7 */ /* 0x0022a4000802017f */
[----:B--2---:R-:W-:Y:S05]  /*24780*/  @!P1 NANOSLEEP.SYNCS 0x989680 ;  /* 0x009896800000995d */ /* 0x004fea0003900000 */
[----:B------:R-:W2:Y:S02]  /*24790*/  @!P1 SYNCS.PHASECHK.TRANS64 P1, [R15+URZ+0x19c50], R10 ;  /* 0x019c500a0f0095a7 */ /* 0x000ea4000802007f */
[----:B--2---:R-:W-:Y:S05]  /*247a0*/  @!P1 BRA `(.L_x_11932) ;  /* 0xfffffffc00f09947 */ /* 0x004fea000383ffff */
[----:B------:R-:W-:Y:S05]  /*247b0*/  BRA `(.L_x_11931) ;  /* 0xfffffef000c87947 */ /* 0x000fea000383ffff */
.L_x_11942:
[----:B-1----:R1:W2:Y:S02]  /*247c0*/  SYNCS.PHASECHK.TRANS64.TRYWAIT P1, [R10+URZ+0x19c30], R15 ;  /* 0x019c300f0a0075a7 */ /* 0x0022a4000802017f */
[----:B--2---:R-:W-:Y:S05]  /*247d0*/  @!P1 NANOSLEEP.SYNCS 0x989680 ;  /* 0x009896800000995d */ /* 0x004fea0003900000 */
[----:B------:R-:W2:Y:S02]  /*247e0*/  @!P1 SYNCS.PHASECHK.TRANS64 P1, [R10+URZ+0x19c30], R15 ;  /* 0x019c300f0a0095a7 */ /* 0x000ea4000802007f */
[----:B--2---:R-:W-:Y:S05]  /*247f0*/  @!P1 BRA `(.L_x_11942) ;  /* 0xfffffffc00f09947 */ /* 0x004fea000383ffff */
[----:B------:R-:W-:Y:S05]  /*24800*/  BRA `(.L_x_11941) ;  /* 0xffffff1400a47947 */ /* 0x000fea000383ffff */
.L_x_11947:
[----:B-1----:R1:W2:Y:S02]  /*24810*/  SYNCS.PHASECHK.TRANS64.TRYWAIT P1, [R20+URZ+0x19c50], R10 ;  /* 0x019c500a140075a7 */ /* 0x0022a4000802017f */
[----:B--2---:R-:W-:Y:S05]  /*24820*/  @!P1 NANOSLEEP.SYNCS 0x989680 ;  /* 0x009896800000995d */ /* 0x004fea0003900000 */
[----:B------:R-:W2:Y:S02]  /*24830*/  @!P1 SYNCS.PHASECHK.TRANS64 P1, [R20+URZ+0x19c50], R10 ;  /* 0x019c500a140095a7 */ /* 0x000ea4000802007f */
[----:B--2---:R-:W-:Y:S05]  /*24840*/  @!P1 BRA `(.L_x_11947) ;  /* 0xfffffffc00f09947 */ /* 0x004fea000383ffff */
[----:B------:R-:W-:Y:S05]  /*24850*/  BRA `(.L_x_11946) ;  /* 0xffffff1800287947 */ /* 0x000fea000383ffff */
.L_x_11963:
[----:B-1----:R1:W2:Y:S02]  /*24860*/  SYNCS.PHASECHK.TRANS64.TRYWAIT P1, [R11+URZ+0x19c50], R0 ;  /* 0x019c50000b0075a7 */ /* 0x0022a4000802017f */
[----:B--2---:R-:W-:Y:S05]  /*24870*/  @!P1 NANOSLEEP.SYNCS 0x989680 ;  /* 0x009896800000995d */ /* 0x004fea0003900000 */
[----:B------:R-:W2:Y:S02]  /*24880*/  @!P1 SYNCS.PHASECHK.TRANS64 P1, [R11+URZ+0x19c50], R0 ;  /* 0x019c50000b0095a7 */ /* 0x000ea4000802007f */
[----:B--2---:R-:W-:Y:S05]  /*24890*/  @!P1 BRA `(.L_x_11963) ;  /* 0xfffffffc00f09947 */ /* 0x004fea000383ffff */
[----:B------:R-:W-:Y:S05]  /*248a0*/  BRA `(.L_x_11962) ;  /* 0xffffff4c00507947 */ /* 0x000fea000383ffff */
.L_x_11999:
        /* <DEDUP_REMOVED lines=11> */
.L_x_12166:
[----:B------:R-:W-:Y:S05]  /*24960*/  BSYNC B1 ;  /* 0x0000000000017941 */ /* 0x000fea0003800000 */
.L_x_12165:
[----:B------:R-:W-:Y:S05]  /*24970*/  BRA `(.L_x_12167) ;  /* 0xffffff90004c7947 */ /* 0x000fea000383ffff */
.L_x_12001:
[----:B------:R-:W-:Y:S01]  /*24980*/  BSSY B1, `(.L_x_12168) ;  /* 0x0000006000017945 */ /* 0x000fe20003800000 */
[----:B------:R-:W-:-:S07]  /*24990*/  IMAD.MOV.U32 R15, RZ, RZ, -0x1 ;  /* 0xffffffffff0f7424 */ /* 0x000fce00078e00ff */
[----:B01----:R-:W-:Y:S05]  /*249a0*/  WARPSYNC.COLLECTIVE R15, `(.L_x_12169) ;  /* 0x000000000f0c7348 */ /* 0x003fea0003c00000 */
[----:B------:R-:W-:Y:S02]  /*249b0*/  ELECT P6, UR62, PT ;  /* 0x00000000003e782f */ /* 0x000fe400038c0000 */
[----:B------:R-:W-:Y:S01]  /*249c0*/  MOV R14, UR62 ;  /* 0x0000003e000e7c02 */ /* 0x000fe20008000f00 */
[----:B01----:R-:W-:Y:S10]  /*249d0*/  ENDCOLLECTIVE ;  /* 0x000000000000791b */ /* 0x003ff40003800000 */
.L_x_12169:
[----:B------:R-:W-:Y:S05]  /*249e0*/  BSYNC B1 ;  /* 0x0000000000017941 */ /* 0x000fea0003800000 */
.L_x_12168:
[----:B------:R-:W-:Y:S05]  /*249f0*/  BRA `(.L_x_12000) ;  /* 0xffffff9000447947 */ /* 0x000fea000383ffff */
.L_x_12003:
[----:B0-----:R0:W2:Y:S02]  /*24a00*/  SYNCS.PHASECHK.TRANS64.TRYWAIT P0, [R23+URZ+0x19c20], R5 ;  /* 0x019c2005170075a7 */ /* 0x0010a4000800017f */
[----:B--2---:R-:W-:Y:S05]  /*24a10*/  @!P0 NANOSLEEP.SYNCS 0x989680 ;  /* 0x009896800000895d */ /* 0x004fea0003900000 */
[----:B------:R-:W2:Y:S02]  /*24a20*/  @!P0 SYNCS.PHASECHK.TRANS64 P0, [R23+URZ+0x19c20], R5 ;  /* 0x019c2005170085a7 */ /* 0x000ea4000800007f */
[----:B--2---:R-:W-:Y:S05]  /*24a30*/  @!P0 BRA `(.L_x_12003) ;  /* 0xfffffffc00f08947 */ /* 0x004fea000383ffff */
[----:B------:R-:W-:Y:S05]  /*24a40*/  BRA `(.L_x_12170) ;  /* 0xffffff9000547947 */ /* 0x000fea000383ffff */
.L_x_12007:
[----:B-1----:R1:W2:Y:S02]  /*24a50*/  SYNCS.PHASECHK.TRANS64.TRYWAIT P0, [R8+URZ+0x19ca0], R10 ;  /* 0x019ca00a080075a7 */ /* 0x0022a4000800017f */
[----:B--2---:R-:W-:Y:S05]  /*24a60*/  @!P0 NANOSLEEP.SYNCS 0x989680 ;  /* 0x009896800000895d */ /* 0x004fea0003900000 */
[----:B------:R-:W2:Y:S02]  /*24a70*/  @!P0 SYNCS.PHASECHK.TRANS64 P0, [R8+URZ+0x19ca0], R10 ;  /* 0x019ca00a080085a7 */ /* 0x000ea4000800007f */
[----:B--2---:R-:W-:Y:S05]  /*24a80*/  @!P0 BRA `(.L_x_12007) ;  /* 0xfffffffc00f08947 */ /* 0x004fea000383ffff */
[----:B------:R-:W-:Y:S05]  /*24a90*/  BRA `(.L_x_12171) ;  /* 0xffffff9000707947 */ /* 0x000fea000383ffff */
.L_x_12014:
[----:B0-----:R0:W2:Y:S02]  /*24aa0*/  SYNCS.PHASECHK.TRANS64.TRYWAIT P0, [R8+URZ+0x19cc0], R10 ;  /* 0x019cc00a080075a7 */ /* 0x0010a4000800017f */
[----:B--2---:R-:W-:Y:S05]  /*24ab0*/  @!P0 NANOSLEEP.SYNCS 0x989680 ;  /* 0x009896800000895d */ /* 0x004fea0003900000 */
[----:B------:R-:W2:Y:S02]  /*24ac0*/  @!P0 SYNCS.PHASECHK.TRANS64 P0, [R8+URZ+0x19cc0], R10 ;  /* 0x019cc00a080085a7 */ /* 0x000ea4000800007f */
[----:B--2---:R-:W-:Y:S05]  /*24ad0*/  @!P0 BRA `(.L_x_12014) ;  /* 0xfffffffc00f08947 */ /* 0x004fea000383ffff */
[----:B------:R-:W-:Y:S05]  /*24ae0*/  BRA `(.L_x_12172) ;  /* 0xffffff94006c7947 */ /* 0x000fea000383ffff */
.L_x_12023:
[----:B0-----:R0:W2:Y:S02]  /*24af0*/  SYNCS.PHASECHK.TRANS64.TRYWAIT P1, [R8+URZ+0x19ca0], R7 ;  /* 0x019ca007080075a7 */ /* 0x0010a4000802017f */
[----:B--2---:R-:W-:Y:S05]  /*24b00*/  @!P1 NANOSLEEP.SYNCS 0x989680 ;  /* 0x009896800000995d */ /* 0x004fea0003900000 */
[----:B------:R-:W2:Y:S02]  /*24b10*/  @!P1 SYNCS.PHASECHK.TRANS64 P1, [R8+URZ+0x19ca0], R7 ;  /* 0x019ca007080095a7 */ /* 0x000ea4000802007f */
[----:B--2---:R-:W-:Y:S05]  /*24b20*/  @!P1 BRA `(.L_x_12023) ;  /* 0xfffffffc00f09947 */ /* 0x004fea000383ffff */
[----:B------:R-:W-:Y:S05]  /*24b30*/  BRA `(.L_x_12173) ;  /* 0xffffff9800ac7947 */ /* 0x000fea000383ffff */
.L_x_12030:
[----:B-1----:R1:W2:Y:S02]  /*24b40*/  SYNCS.PHASECHK.TRANS64.TRYWAIT P1, [R8+URZ+0x19cc0], R7 ;  /* 0x019cc007080075a7 */ /* 0x0022a4000802017f */
[----:B--2---:R-:W-:Y:S05]  /*24b50*/  @!P1 NANOSLEEP.SYNCS 0x989680 ;  /* 0x009896800000995d */ /* 0x004fea0003900000 */
[----:B------:R-:W2:Y:S02]  /*24b60*/  @!P1 SYNCS.PHASECHK.TRANS64 P1, [R8+URZ+0x19cc0], R7 ;  /* 0x019cc007080095a7 */ /* 0x000ea4000802007f */
[----:B--2---:R-:W-:Y:S05]  /*24b70*/  @!P1 BRA `(.L_x_12030) ;  /* 0xfffffffc00f09947 */ /* 0x004fea000383ffff */
[----:B------:R-:W-:Y:S05]  /*24b80*/  BRA `(.L_x_12174) ;  /* 0xffffff9c00a47947 */ /* 0x000fea000383ffff */
.L_x_12055:
        /* <DEDUP_REMOVED lines=11> */
.L_x_12176:
[----:B------:R-:W-:Y:S05]  /*24c40*/  BSYNC B0 ;  /* 0x0000000000007941 */ /* 0x000fea0003800000 */
.L_x_12175:
[----:B------:R-:W-:Y:S05]  /*24c50*/  BRA `(.L_x_12177) ;  /* 0xffffffb000487947 */ /* 0x000fea000383ffff */
.L_x_12058:
[----:B0-----:R-:W2:Y:S02]  /*24c60*/  LDL R0, [R1+0x3c] ;  /* 0x00003c0001007983 */ /* 0x001ea40000100800 */
[----:B--2---:R0:W1:Y:S02]  /*24c70*/  SYNCS.PHASECHK.TRANS64.TRYWAIT P0, [R4+URZ+0x19c80], R0 ;  /* 0x019c8000040075a7 */ /* 0x004064000800017f */
[----:B-1----:R-:W-:Y:S05]  /*24c80*/  @!P0 NANOSLEEP.SYNCS 0x989680 ;  /* 0x009896800000895d */ /* 0x002fea0003900000 */
[----:B------:R-:W1:Y:S02]  /*24c90*/  @!P0 SYNCS.PHASECHK.TRANS64 P0, [R4+URZ+0x19c80], R0 ;  /* 0x019c8000040085a7 */ /* 0x000e64000800007f */
[----:B-1----:R-:W-:Y:S05]  /*24ca0*/  @!P0 BRA `(.L_x_12058) ;  /* 0xfffffffc00ec8947 */ /* 0x002fea000383ffff */
[----:B------:R-:W-:Y:S05]  /*24cb0*/  BRA `(.L_x_12178) ;  /* 0xffffffb000607947 */ /* 0x000fea000383ffff */
.L_x_12059:
        /* <DEDUP_REMOVED lines=8> */
.L_x_12180:
[----:B------:R-:W-:Y:S05]  /*24d40*/  BSYNC B0 ;  /* 0x0000000000007941 */ /* 0x000fea0003800000 */
.L_x_12179:
        /* <DEDUP_REMOVED lines=8> */
.L_x_12181:
[----:B------:R-:W0:Y:S01]  /*24dd0*/  S2R R15, SR_TID.X ;  /* 0x00000000000f7919 */ /* 0x000e220000002100 */
[----:B------:R-:W1:Y:S01]  /*24de0*/  LDC R11, c[0x0][0x2f4] ;  /* 0x0000bd00ff0b7b82 */ /* 0x000e620000000800 */
[----:B------:R-:W-:Y:S02]  /*24df0*/  IMAD.MOV.U32 R13, RZ, RZ, R9 ;  /* 0x000000ffff0d7224 */ /* 0x000fe400078e0009 */
[----:B------:R-:W-:-:S05]  /*24e00*/  IMAD.MOV.U32 R6, RZ, RZ, R14 ;  /* 0x000000ffff067224 */ /* 0x000fca00078e000e */
[----:B------:R-:W-:-:S05]  /*24e10*/  IADD3 R6, P0, R26, R6, RZ ;  /* 0x000000061a067210 */ /* 0x000fca0007f1e0ff */
[----:B------:R-:W-:Y:S02]  /*24e20*/  IMAD.X R7, RZ, RZ, R0, P0 ;  /* 0x000000ffff077224 */ /* 0x000fe400000e0600 */
[----:B------:R-:W-:Y:S01]  /*24e30*/  IMAD.IADD R0, R23, 0x1, R10 ;  /* 0x0000000117007824 */ /* 0x000fe200078e020a */
[----:B-1----:R-:W-:-:S04]  /*24e40*/  ISETP.GE.AND P4, PT, R26, R11, PT ;  /* 0x0000000b1a00720c */ /* 0x002fc80003f86270 */
[----:B------:R-:W-:Y:S01]  /*24e50*/  ISETP.LT.OR P0, PT, R2, 0x1, P4 ;  /* 0x000000010200780c */ /* 0x000fe20002701670 */
[----:B0-----:R-:W-:-:S05]  /*24e60*/  IMAD.SHL.U32 R15, R15, 0x10, RZ ;  /* 0x000000100f0f7824 */ /* 0x001fca00078e00ff */
[----:B------:R-:W-:-:S04]  /*24e70*/  LOP3.LUT R15, R15, 0x10, RZ, 0xc0, !PT ;  /* 0x000000100f0f7812 */ /* 0x000fc800078ec0ff */
[----:B------:R-:W-:-:S03]  /*24e80*/  LOP3.LUT R12, R15, 0x20, RZ, 0xfc, !PT ;  /* 0x000000200f0c7812 */ /* 0x000fc600078efcff */
[----:B------:R-:W-:Y:S01]  /*24e90*/  @!PT LDS RZ, [RZ] ;  /* 0x00000000fffff984 */ /* 0x000fe20000000800 */
[----:B------:R-:W-:Y:S01]  /*24ea0*/  @!PT LDS RZ, [RZ] ;  /* 0x00000000fffff984 */ /* 0x000fe20000000800 */
[----:B------:R-:W-:Y:S01]  /*24eb0*/  @!PT LDS RZ, [RZ] ;  /* 0x00000000fffff984 */ /* 0x000fe20000000800 */
[----:B------:R0:W-:Y:S01]  /*24ec0*/  LDGSTS.E.BYPASS.LTC128B.128 [R0+0x9000], desc[UR42][R6.64], !P0 ;  /* 0x0900000006007fae */ /* 0x0001e2000c101d6a */
[----:B------:R-:W-:Y:S02]  /*24ed0*/  LOP3.LUT R15, R15, 0x40, RZ, 0xfc, !PT ;  /* 0x000000400f0f7812 */ /* 0x000fe400078efcff */
[----:B------:R-:W-:Y:S01]  /*24ee0*/  ISETP.GE.AND P2, PT, R12, R11, PT ;  /* 0x0000000b0c00720c */ /* 0x000fe20003f46270 */
[----:B------:R-:W-:-:S03]  /*24ef0*/  IMAD.MOV.U32 R12, RZ, RZ, 0x1 ;  /* 0x00000001ff0c7424 */ /* 0x000fc600078e00ff */
        /* <DEDUP_REMOVED lines=9> */
.L_x_12182:
        /* <DEDUP_REMOVED lines=10> */
.L_x_12183:
[----:B------:R-:W-:Y:S01]  /*25030*/  IMAD.MOV.U32 R6, RZ, RZ, R14 ;  /* 0x000000ffff067224 */ /* 0x000fe200078e000e */
[----:B------:R-:W-:Y:S06]  /*25040*/  BRA `(.L_x_12184) ;  /* 0xffffffb000487947 */ /* 0x000fec000383ffff */
.L_x_12064:
[----:B---3--:R-:W3:Y:S02]  /*25050*/  LDL R2, [R1+0x3c] ;  /* 0x00003c0001027983 */ /* 0x008ee40000100800 */
[----:B---3--:R3:W4:Y:S02]  /*25060*/  SYNCS.PHASECHK.TRANS64.TRYWAIT P0, [R4+URZ+0x19c40], R2 ;  /* 0x019c4002040075a7 */ /* 0x008724000800017f */
[----:B----4-:R-:W-:Y:S05]  /*25070*/  @!P0 NANOSLEEP.SYNCS 0x989680 ;  /* 0x009896800000895d */ /* 0x010fea0003900000 */
[----:B------:R-:W4:Y:S02]  /*25080*/  @!P0 SYNCS.PHASECHK.TRANS64 P0, [R4+URZ+0x19c40], R2 ;  /* 0x019c4002040085a7 */ /* 0x000f24000800007f */
[----:B----4-:R-:W-:Y:S05]  /*25090*/  @!P0 BRA `(.L_x_12064) ;  /* 0xfffffffc00ec8947 */ /* 0x010fea000383ffff */
[----:B------:R-:W-:Y:S05]  /*250a0*/  BRA `(.L_x_12185) ;  /* 0xffffffb000ac7947 */ /* 0x000fea000383ffff */
.L_x_12065:
[----:B------:R-:W-:Y:S01]  /*250b0*/  BSSY B0, `(.L_x_12186) ;  /* 0x0000008000007945 */ /* 0x000fe20003800000 */
[----:B------:R-:W-:Y:S02]  /*250c0*/  IMAD.MOV.U32 R13, RZ, RZ, R6 ;  /* 0x000000ffff0d7224 */ /* 0x000fe400078e0006 */
[----:B------:R-:W-:Y:S02]  /*250d0*/  IMAD.MOV.U32 R12, RZ, RZ, RZ ;  /* 0x000000ffff0c7224 */ /* 0x000fe400078e00ff */
[----:B------:R-:W-:Y:S02]  /*250e0*/  IMAD.MOV.U32 R11, RZ, RZ, 0x1e1f ;  /* 0x00001e1fff0b7424 */ /* 0x000fe400078e00ff */
[----:B------:R-:W-:-:S07]  /*250f0*/  IMAD.MOV.U32 R15, RZ, RZ, -0x1 ;  /* 0xffffffffff0f7424 */ /* 0x000fce00078e00ff */
[----:B--2---:R-:W-:Y:S05]  /*25100*/  WARPSYNC.COLLECTIVE R15, `(.L_x_12187) ;  /* 0x000000000f087348 */ /* 0x004fea0003c00000 */
[----:B------:R0:W1:Y:S02]  /*25110*/  SHFL.IDX P6, R14, R13, R12, R11 ;  /* 0x0000000c0d0e7389 */ /* 0x00006400000c000b */
[----:B012---:R-:W-:Y:S01]  /*25120*/  ENDCOLLECTIVE ;  /* 0x000000000000791b */ /* 0x007fe20003800000 */
.L_x_12187:
[----:B------:R-:W-:Y:S05]  /*25130*/  BSYNC B0 ;  /* 0x0000000000007941 */ /* 0x000fea0003800000 */
.L_x_12186:
        /* <DEDUP_REMOVED lines=8> */
.L_x_12188:
[----:B------:R-:W-:Y:S02]  /*251c0*/  IMAD.MOV.U32 R13, RZ, RZ, R6 ;  /* 0x000000ffff0d7224 */ /* 0x000fe400078e0006 */
[----:B------:R-:W-:Y:S02]  /*251d0*/  IMAD.MOV.U32 R12, RZ, RZ, 0x1 ;  /* 0x00000001ff0c7424 */ /* 0x000fe400078e00ff */
[----:B------:R-:W-:-:S07]  /*251e0*/  IMAD.MOV.U32 R3, RZ, RZ, R14 ;  /* 0x000000ffff037224 */ /* 0x000fce00078e000e */
[----:B------:R-:W-:Y:S05]  /*251f0*/  WARPSYNC.COLLECTIVE R15, `(.L_x_12189) ;  /* 0x000000000f087348 */ /* 0x000fea0003c00000 */
[----:B------:R0:W1:Y:S02]  /*25200*/  SHFL.IDX P6, R14, R13, R12, R11 ;  /* 0x0000000c0d0e7389 */ /* 0x00006400000c000b */
[----:B01----:R-:W-:Y:S01]  /*25210*/  ENDCOLLECTIVE ;  /* 0x000000000000791b */ /* 0x003fe20003800000 */
.L_x_12189:
        /* <DEDUP_REMOVED lines=10> */
.L_x_12190:
        /* <DEDUP_REMOVED lines=8> */
.L_x_12070:
        /* <DEDUP_REMOVED lines=9> */
.L_x_12192:
[----:B------:R-:W-:Y:S01]  /*253d0*/  ISETP.GE.AND P2, PT, R17, R0, PT ;  /* 0x000000001100720c */ /* 0x000fe20003f46270 */
[----:B------:R-:W-:Y:S02]  /*253e0*/  IMAD.MOV.U32 R13, RZ, RZ, R6 ;  /* 0x000000ffff0d7224 */ /* 0x000fe400078e0006 */
[----:B------:R-:W-:-:S10]  /*253f0*/  IMAD.MOV.U32 R2, RZ, RZ, R14 ;  /* 0x000000ffff027224 */ /* 0x000fd400078e000e */
[----:B------:R-:W-:Y:S05]  /*25400*/  WARPSYNC.COLLECTIVE R15, `(.L_x_12193) ;  /* 0x000000000f087348 */ /* 0x000fea0003c00000 */
[----:B------:R0:W1:Y:S02]  /*25410*/  SHFL.IDX P6, R14, R13, R12, R11 ;  /* 0x0000000c0d0e7389 */ /* 0x00006400000c000b */
[----:B01----:R-:W-:Y:S01]  /*25420*/  ENDCOLLECTIVE ;  /* 0x000000000000791b */ /* 0x003fe20003800000 */
.L_x_12193:
[----:B------:R-:W-:Y:S02]  /*25430*/  IMAD.MOV.U32 R13, RZ, RZ, R5 ;  /* 0x000000ffff0d7224 */ /* 0x000fe400078e0005 */
[----:B------:R-:W-:Y:S02]  /*25440*/  IMAD.MOV.U32 R12, RZ, RZ, 0x1 ;  /* 0x00000001ff0c7424 */ /* 0x000fe400078e00ff */
[----:B------:R-:W-:-:S07]  /*25450*/  IMAD.MOV.U32 R3, RZ, RZ, R14 ;  /* 0x000000ffff037224 */ /* 0x000fce00078e000e */
[----:B------:R-:W-:Y:S05]  /*25460*/  WARPSYNC.COLLECTIVE R15, `(.L_x_12194) ;  /* 0x000000000f087348 */ /* 0x000fea0003c00000 */
[----:B------:R0:W1:Y:S02]  /*25470*/  SHFL.IDX P6, R14, R13, R12, R11 ;  /* 0x0000000c0d0e7389 */ /* 0x00006400000c000b */
[----:B01----:R-:W-:Y:S01]  /*25480*/  ENDCOLLECTIVE ;  /* 0x000000000000791b */ /* 0x003fe20003800000 */
.L_x_12194:
        /* <DEDUP_REMOVED lines=10> */
.L_x_12195:
        /* <DEDUP_REMOVED lines=13> */
.L_x_12196:
        /* <DEDUP_REMOVED lines=14> */
.L_x_12197:
[----:B------:R-:W-:Y:S01]  /*256e0*/  IMAD.MOV.U32 R2, RZ, RZ, R14 ;  /* 0x000000ffff027224 */ /* 0x000fe200078e000e */
[----:B------:R-:W-:Y:S06]  /*256f0*/  BRA `(.L_x_12198) ;  /* 0xffffffb800787947 */ /* 0x000fec000383ffff */
.L_x_12075:
[----:B--2---:R2:W3:Y:S02]  /*25700*/  SYNCS.PHASECHK.TRANS64.TRYWAIT P0, [R23+URZ+0x19c20], R0 ;  /* 0x019c2000170075a7 */ /* 0x0044e4000800017f */
[----:B---3--:R-:W-:Y:S05]  /*25710*/  @!P0 NANOSLEEP.SYNCS 0x989680 ;  /* 0x009896800000895d */ /* 0x008fea0003900000 */
[----:B------:R-:W3:Y:S02]  /*25720*/  @!P0 SYNCS.PHASECHK.TRANS64 P0, [R23+URZ+0x19c20], R0 ;  /* 0x019c2000170085a7 */ /* 0x000ee4000800007f */
[----:B---3--:R-:W-:Y:S05]  /*25730*/  @!P0 BRA `(.L_x_12075) ;  /* 0xfffffffc00f08947 */ /* 0x008fea000383ffff */
[----:B------:R-:W-:Y:S05]  /*25740*/  BRA `(.L_x_12199) ;  /* 0xffffffb800e87947 */ /* 0x000fea000383ffff */
.L_x_12079:
[----:B0-----:R0:W1:Y:S02]  /*25750*/  SYNCS.PHASECHK.TRANS64.TRYWAIT P0, [R0+URZ+0x19c80], R10 ;  /* 0x019c800a000075a7 */ /* 0x001064000800017f */
[----:B-1----:R-:W-:Y:S05]  /*25760*/  @!P0 NANOSLEEP.SYNCS 0x989680 ;  /* 0x009896800000895d */ /* 0x002fea0003900000 */
[----:B------:R-:W1:Y:S02]  /*25770*/  @!P0 SYNCS.PHASECHK.TRANS64 P0, [R0+URZ+0x19c80], R10 ;  /* 0x019c800a000085a7 */ /* 0x000e64000800007f */
[----:B-1----:R-:W-:Y:S05]  /*25780*/  @!P0 BRA `(.L_x_12079) ;  /* 0xfffffffc00f08947 */ /* 0x002fea000383ffff */
[----:B------:R-:W-:Y:S05]  /*25790*/  BRA `(.L_x_12200) ;  /* 0xffffffbc00bc7947 */ /* 0x000fea000383ffff */
.L_x_12080:
        /* <DEDUP_REMOVED lines=8> */
.L_x_12202:
[----:B------:R-:W-:Y:S05]  /*25820*/  BSYNC B0 ;  /* 0x0000000000007941 */ /* 0x000fea0003800000 */
.L_x_12201:
        /* <DEDUP_REMOVED lines=10> */
.L_x_12203:
        /* <DEDUP_REMOVED lines=11> */
.L_x_12204:
        /* <DEDUP_REMOVED lines=11> */
.L_x_12205:
[----:B------:R-:W-:Y:S01]  /*25a30*/  IMAD.MOV.U32 R2, RZ, RZ, R14 ;  /* 0x000000ffff027224 */ /* 0x000fe200078e000e */
[----:B------:R-:W-:Y:S06]  /*25a40*/  BRA `(.L_x_12206) ;  /* 0xffffffbc00cc7947 */ /* 0x000fec000383ffff */
.L_x_12085:
[----:B---3--:R3:W4:Y:S02]  /*25a50*/  SYNCS.PHASECHK.TRANS64.TRYWAIT P0, [R0+URZ+0x19c40], R10 ;  /* 0x019c400a000075a7 */ /* 0x008724000800017f */
[----:B----4-:R-:W-:Y:S05]  /*25a60*/  @!P0 NANOSLEEP.SYNCS 0x989680 ;  /* 0x009896800000895d */ /* 0x010fea0003900000 */
[----:B------:R-:W4:Y:S02]  /*25a70*/  @!P0 SYNCS.PHASECHK.TRANS64 P0, [R0+URZ+0x19c40], R10 ;  /* 0x019c400a000085a7 */ /* 0x000f24000800007f */
[----:B----4-:R-:W-:Y:S05]  /*25a80*/  @!P0 BRA `(.L_x_12085) ;  /* 0xfffffffc00f08947 */ /* 0x010fea000383ffff */
[----:B------:R-:W-:Y:S05]  /*25a90*/  BRA `(.L_x_12207) ;  /* 0xffffffc000307947 */ /* 0x000fea000383ffff */
.L_x_12086:
        /* <DEDUP_REMOVED lines=8> */
.L_x_12209:
[----:B------:R-:W-:Y:S05]  /*25b20*/  BSYNC B0 ;  /* 0x0000000000007941 */ /* 0x000fea0003800000 */
.L_x_12208:
        /* <DEDUP_REMOVED lines=8> */
.L_x_12210:
[----:B------:R-:W-:Y:S02]  /*25bb0*/  IMAD.MOV.U32 R13, RZ, RZ, R8 ;  /* 0x000000ffff0d7224 */ /* 0x000fe400078e0008 */
[----:B------:R-:W-:Y:S02]  /*25bc0*/  IMAD.MOV.U32 R12, RZ, RZ, 0x1 ;  /* 0x00000001ff0c7424 */ /* 0x000fe400078e00ff */
[----:B------:R-:W-:-:S07]  /*25bd0*/  IMAD.MOV.U32 R2, RZ, RZ, R14 ;  /* 0x000000ffff027224 */ /* 0x000fce00078e000e */
[----:B------:R-:W-:Y:S05]  /*25be0*/  WARPSYNC.COLLECTIVE R15, `(.L_x_12211) ;  /* 0x000000000f087348 */ /* 0x000fea0003c00000 */
[----:B------:R0:W1:Y:S02]  /*25bf0*/  SHFL.IDX P6, R14, R13, R12, R11 ;  /* 0x0000000c0d0e7389 */ /* 0x00006400000c000b */
[----:B01----:R-:W-:Y:S01]  /*25c00*/  ENDCOLLECTIVE ;  /* 0x000000000000791b */ /* 0x003fe20003800000 */
.L_x_12211:
        /* <DEDUP_REMOVED lines=13> */
.L_x_12212:
[----:B------:R-:W-:Y:S01]  /*25ce0*/  IMAD.MOV.U32 R2, RZ, RZ, R14 ;  /* 0x000000ffff027224 */ /* 0x000fe200078e000e */
[----:B------:R-:W-:Y:S06]  /*25cf0*/  BRA `(.L_x_12213) ;  /* 0xffffffc0003c7947 */ /* 0x000fec000383ffff */
.L_x_12091:
[----:B0-----:R0:W2:Y:S02]  /*25d00*/  SYNCS.PHASECHK.TRANS64.TRYWAIT P2, [R2+URZ+0x19c70], R0 ;  /* 0x019c7000020075a7 */ /* 0x0010a4000804017f */
[----:B--2---:R-:W-:Y:S05]  /*25d10*/  @!P2 NANOSLEEP.SYNCS 0x989680 ;  /* 0x009896800000a95d */ /* 0x004fea0003900000 */
[----:B------:R-:W2:Y:S02]  /*25d20*/  @!P2 SYNCS.PHASECHK.TRANS64 P2, [R2+URZ+0x19c70], R0 ;  /* 0x019c70000200a5a7 */ /* 0x000ea4000804007f */
[----:B--2---:R-:W-:Y:S05]  /*25d30*/  @!P2 BRA `(.L_x_12091) ;  /* 0xfffffffc00f0a947 */ /* 0x004fea000383ffff */
[----:B------:R-:W-:Y:S05]  /*25d40*/  BRA `(.L_x_12214) ;  /* 0xffffffc000a87947 */ /* 0x000fea000383ffff */
.L_x_12093:
[----:B0-----:R0:W2:Y:S02]  /*25d50*/  SYNCS.PHASECHK.TRANS64.TRYWAIT P2, [R2+URZ+0x19c60], R3 ;  /* 0x019c6003020075a7 */ /* 0x0010a4000804017f */
[----:B--2---:R-:W-:Y:S05]  /*25d60*/  @!P2 NANOSLEEP.SYNCS 0x989680 ;  /* 0x009896800000a95d */ /* 0x004fea0003900000 */
[----:B------:R-:W2:Y:S02]  /*25d70*/  @!P2 SYNCS.PHASECHK.TRANS64 P2, [R2+URZ+0x19c60], R3 ;  /* 0x019c60030200a5a7 */ /* 0x000ea4000804007f */
[----:B--2---:R-:W-:Y:S05]  /*25d80*/  @!P2 BRA `(.L_x_12093) ;  /* 0xfffffffc00f0a947 */ /* 0x004fea000383ffff */
[----:B------:R-:W-:Y:S05]  /*25d90*/  BRA `(.L_x_12215) ;  /* 0xffffffc000b87947 */ /* 0x000fea000383ffff */
.L_x_12101:
[----:B-1----:R1:W2:Y:S02]  /*25da0*/  SYNCS.PHASECHK.TRANS64.TRYWAIT P1, [R0+URZ+0x19c70], R2 ;  /* 0x019c7002000075a7 */ /* 0x0022a4000802017f */
[----:B--2---:R-:W-:Y:S05]  /*25db0*/  @!P1 NANOSLEEP.SYNCS 0x989680 ;  /* 0x009896800000995d */ /* 0x004fea0003900000 */
[----:B------:R-:W2:Y:S02]  /*25dc0*/  @!P1 SYNCS.PHASECHK.TRANS64 P1, [R0+URZ+0x19c70], R2 ;  /* 0x019c7002000095a7 */ /* 0x000ea4000802007f */
[----:B--2---:R-:W-:Y:S05]  /*25dd0*/  @!P1 BRA `(.L_x_12101) ;  /* 0xfffffffc00f09947 */ /* 0x004fea000383ffff */
[----:B------:R-:W-:Y:S05]  /*25de0*/  BRA `(.L_x_12216) ;  /* 0xffffffc800587947 */ /* 0x000fea000383ffff */
.L_x_12103:
[----:B0-----:R0:W1:Y:S02]  /*25df0*/  SYNCS.PHASECHK.TRANS64.TRYWAIT P1, [R0+URZ+0x19c60], R2 ;  /* 0x019c6002000075a7 */ /* 0x001064000802017f */
[----:B-1----:R-:W-:Y:S05]  /*25e00*/  @!P1 NANOSLEEP.SYNCS 0x989680 ;  /* 0x009896800000995d */ /* 0x002fea0003900000 */
[----:B------:R-:W1:Y:S02]  /*25e10*/  @!P1 SYNCS.PHASECHK.TRANS64 P1, [R0+URZ+0x19c60], R2 ;  /* 0x019c6002000095a7 */ /* 0x000e64000802007f */
[----:B-1----:R-:W-:Y:S05]  /*25e20*/  @!P1 BRA `(.L_x_12103) ;  /* 0xfffffffc00f09947 */ /* 0x002fea000383ffff */
[----:B------:R-:W-:Y:S05]  /*25e30*/  BRA `(.L_x_12217) ;  /* 0xffffffc800647947 */ /* 0x000fea000383ffff */
.L_x_12108:
[----:B------:R-:W-:Y:S01]  /*25e40*/  BSSY B0, `(.L_x_12218) ;  /* 0x0000008000007945 */ /* 0x000fe20003800000 */
[----:B------:R-:W-:Y:S02]  /*25e50*/  IMAD.MOV.U32 R13, RZ, RZ, R16 ;  /* 0x000000ffff0d7224 */ /* 0x000fe400078e0010 */
[----:B------:R-:W-:Y:S02]  /*25e60*/  IMAD.MOV.U32 R12, RZ, RZ, RZ ;  /* 0x000000ffff0c7224 */ /* 0x000fe400078e00ff */
[----:B0-----:R-:W-:Y:S02]  /*25e70*/  IMAD.MOV.U32 R11, RZ, RZ, 0x1f ;  /* 0x0000001fff0b7424 */ /* 0x001fe400078e00ff */
[----:B------:R-:W-:-:S07]  /*25e80*/  IMAD.MOV.U32 R15, RZ, RZ, -0x1 ;  /* 0xffffffffff0f7424 */ /* 0x000fce00078e00ff */
[----:B-12---:R-:W-:Y:S05]  /*25e90*/  WARPSYNC.COLLECTIVE R15, `(.L_x_12219) ;  /* 0x000000000f087348 */ /* 0x006fea0003c00000 */
[----:B------:R0:W3:Y:S02]  /*25ea0*/  SHFL.IDX P6, R14, R13, R12, R11 ;  /* 0x0000000c0d0e7389 */ /* 0x0000e400000c000b */
[----:B0123--:R-:W-:Y:S01]  /*25eb0*/  ENDCOLLECTIVE ;  /* 0x000000000000791b */ /* 0x00ffe20003800000 */
.L_x_12219:
[----:B------:R-:W-:Y:S05]  /*25ec0*/  BSYNC B0 ;  /* 0x0000000000007941 */ /* 0x000fea0003800000 */
.L_x_12218:
        /* <DEDUP_REMOVED lines=9> */
.L_x_12220:
        /* <DEDUP_REMOVED lines=18> */
.L_x_12221:
        /* <DEDUP_REMOVED lines=8> */
.L_x_12222:
        /* <DEDUP_REMOVED lines=8> */
.L_x_12223:
        /* <DEDUP_REMOVED lines=8> */
.L_x_12224:
        /* <DEDUP_REMOVED lines=8> */
.L_x_12225:
        /* <DEDUP_REMOVED lines=9> */
.L_x_12226:
[----:B------:R-:W-:Y:S01]  /*26310*/  IMAD.MOV.U32 R16, RZ, RZ, R14 ;  /* 0x000000ffff107224 */ /* 0x000fe200078e000e */
[----:B------:R-:W-:Y:S06]  /*26320*/  BRA `(.L_x_12227) ;  /* 0xffffffcc00387947 */ /* 0x000fec000383ffff */
.L_x_12113:
[----:B------:R-:W-:Y:S01]  /*26330*/  BSSY B0, `(.L_x_12228) ;  /* 0x0000008000007945 */ /* 0x000fe20003800000 */
[----:B-----5:R-:W-:Y:S02]  /*26340*/  IMAD.MOV.U32 R13, RZ, RZ, R2 ;  /* 0x000000ffff0d7224 */ /* 0x020fe400078e0002 */
[----:B------:R-:W-:Y:S02]  /*26350*/  IMAD.MOV.U32 R12, RZ, RZ, 0x1 ;  /* 0x00000001ff0c7424 */ /* 0x000fe400078e00ff */
[----:B0-----:R-:W-:Y:S02]  /*26360*/  IMAD.MOV.U32 R11, RZ, RZ, RZ ;  /* 0x000000ffff0b7224 */ /* 0x001fe400078e00ff */
[----:B------:R-:W-:-:S07]  /*26370*/  IMAD.MOV.U32 R15, RZ, RZ, -0x1 ;  /* 0xffffffffff0f7424 */ /* 0x000fce00078e00ff */
[----:B-123--:R-:W-:Y:S05]  /*26380*/  WARPSYNC.COLLECTIVE R15, `(.L_x_12229) ;  /* 0x000000000f087348 */ /* 0x00efea0003c00000 */
[----:B------:R0:W4:Y:S02]  /*26390*/  SHFL.UP P6, R14, R13, R12, R11 ;  /* 0x0400000c0d0e7389 */ /* 0x00012400000c000b */
[----:B01234-:R-:W-:Y:S01]  /*263a0*/  ENDCOLLECTIVE ;  /* 0x000000000000791b */ /* 0x01ffe20003800000 */
.L_x_12229:
[----:B------:R-:W-:Y:S05]  /*263b0*/  BSYNC B0 ;  /* 0x0000000000007941 */ /* 0x000fea0003800000 */
.L_x_12228:
[----:B------:R-:W-:Y:S01]  /*263c0*/  SEL R3, R14, RZ, P1 ;  /* 0x000000ff0e037207 */ /* 0x000fe20000800000 */
[----:B------:R-:W-:Y:S02]  /*263d0*/  IMAD.MOV.U32 R12, RZ, RZ, 0x2 ;  /* 0x00000002ff0c7424 */ /* 0x000fe400078e00ff */
[----:B------:R-:W-:Y:S02]  /*263e0*/  IMAD.MOV.U32 R11, RZ, RZ, RZ ;  /* 0x000000ffff0b7224 */ /* 0x000fe400078e00ff */
[----:B------:R-:W-:Y:S02]  /*263f0*/  IMAD.IADD R3, R2, 0x1, R3 ;  /* 0x0000000102037824 */ /* 0x000fe400078e0203 */
[----:B------:R-:W-:Y:S02]  /*26400*/  IMAD.MOV.U32 R15, RZ, RZ, -0x1 ;  /* 0xffffffffff0f7424 */ /* 0x000fe400078e00ff */
[----:B------:R-:W-:-:S07]  /*26410*/  IMAD.MOV.U32 R13, RZ, RZ, R3 ;  /* 0x000000ffff0d7224 */ /* 0x000fce00078e0003 */
[----:B------:R-:W-:Y:S05]  /*26420*/  WARPSYNC.COLLECTIVE R15, `(.L_x_12230) ;  /* 0x000000000f087348 */ /* 0x000fea0003c00000 */
[----:B------:R0:W1:Y:S02]  /*26430*/  SHFL.UP P6, R14, R13, R12, R11 ;  /* 0x0400000c0d0e7389 */ /* 0x00006400000c000b */
[----:B01----:R-:W-:Y:S01]  /*26440*/  ENDCOLLECTIVE ;  /* 0x000000000000791b */ /* 0x003fe20003800000 */
.L_x_12230:
        /* <DEDUP_REMOVED lines=8> */
.L_x_12231:
        /* <DEDUP_REMOVED lines=8> */
.L_x_12232:
        /* <DEDUP_REMOVED lines=8> */
.L_x_12233:
        /* <DEDUP_REMOVED lines=9> */
.L_x_12234:
[----:B------:R-:W-:Y:S01]  /*26660*/  IMAD.MOV.U32 R16, RZ, RZ, R14 ;  /* 0x000000ffff107224 */ /* 0x000fe200078e000e */
[----:B------:R-:W-:Y:S06]  /*26670*/  BRA `(.L_x_12235) ;  /* 0xffffffcc00007947 */ /* 0x000fec000383ffff */
.L_x_12115:
[----:B------:R-:W-:Y:S01]  /*26680*/  BSSY B0, `(.L_x_12236) ;  /* 0x0000006000007945 */ /* 0x000fe20003800000 */
[----:B------:R-:W-:Y:S01]  /*26690*/  PLOP3.LUT P6, PT, P6, PT, PT, 0x8, 0x0 ;  /* 0x000000000000781c */ /* 0x000fe200037ce170 */
[----:B------:R-:W-:-:S12]  /*266a0*/  IMAD.MOV.U32 R15, RZ, RZ, -0x1 ;  /* 0xffffffffff0f7424 */ /* 0x000fd800078e00ff */
[----:B0123--:R-:W-:Y:S05]  /*266b0*/  WARPSYNC.COLLECTIVE R15, `(.L_x_12237) ;  /* 0x000000000f087348 */ /* 0x00ffea0003c00000 */
[----:B------:R-:W-:Y:S01]  /*266c0*/  VOTE.ANY R14, PT, P6 ;  /* 0x00000000000e7806 */ /* 0x000fe200030e0100 */
[----:B0123--:R-:W-:Y:S06]  /*266d0*/  ENDCOLLECTIVE ;  /* 0x000000000000791b */ /* 0x00ffec0003800000 */
.L_x_12237:
[----:B------:R-:W-:Y:S05]  /*266e0*/  BSYNC B0 ;  /* 0x0000000000007941 */ /* 0x000fea0003800000 */
.L_x_12236:
        /* <DEDUP_REMOVED lines=9> */
.L_x_12238:
[----:B------:R-:W-:Y:S01]  /*26780*/  IMAD.MOV.U32 R17, RZ, RZ, R14 ;  /* 0x000000ffff117224 */ /* 0x000fe200078e000e */
[----:B------:R-:W-:Y:S06]  /*26790*/  BRA `(.L_x_12239) ;  /* 0xffffffc800f07947 */ /* 0x000fec000383ffff */
.L_x_12117:
[----:B------:R-:W-:Y:S01]  /*267a0*/  BSSY B0, `(.L_x_12240) ;  /* 0x0000007000007945 */ /* 0x000fe20003800000 */
[----:B------:R-:W-:Y:S02]  /*267b0*/  IMAD.MOV.U32 R13, RZ, RZ, R3 ;  /* 0x000000ffff0d7224 */ /* 0x000fe400078e0003 */
[----:B0-----:R-:W-:Y:S02]  /*267c0*/  IMAD.MOV.U32 R11, RZ, RZ, 0x1f ;  /* 0x0000001fff0b7424 */ /* 0x001fe400078e00ff */
[----:B------:R-:W-:-:S07]  /*267d0*/  IMAD.MOV.U32 R15, RZ, RZ, -0x1 ;  /* 0xffffffffff0f7424 */ /* 0x000fce00078e00ff */
[----:B-1234-:R-:W-:Y:S05]  /*267e0*/  WARPSYNC.COLLECTIVE R15, `(.L_x_12241) ;  /* 0x000000000f087348 */ /* 0x01efea0003c00000 */
[----:B------:R0:W0:Y:S02]  /*267f0*/  SHFL.IDX P6, R14, R13, R12, R11 ;  /* 0x0000000c0d0e7389 */ /* 0x00002400000c000b */
[----:B01234-:R-:W-:Y:S01]  /*26800*/  ENDCOLLECTIVE ;  /* 0x000000000000791b */ /* 0x01ffe20003800000 */
.L_x_12241:
[----:B------:R-:W-:Y:S05]  /*26810*/  BSYNC B0 ;  /* 0x0000000000007941 */ /* 0x000fea0003800000 */
.L_x_12240:
[----:B------:R-:W-:Y:S01]  /*26820*/  IMAD.MOV.U32 R3, RZ, RZ, R14 ;  /* 0x000000ffff037224 */ /* 0x000fe200078e000e */
[----:B------:R-:W-:Y:S06]  /*26830*/  BRA `(.L_x_12242) ;  /* 0xffffffc800e47947 */ /* 0x000fec000383ffff */
.L_x_12121:
[----:B0-----:R0:W2:Y:S02]  /*26840*/  SYNCS.PHASECHK.TRANS64.TRYWAIT P0, [R5+URZ+0x19c20], R0 ;  /* 0x019c2000050075a7 */ /* 0x0010a4000800017f */
[----:B--2---:R-:W-:Y:S05]  /*26850*/  @!P0 NANOSLEEP.SYNCS 0x989680 ;  /* 0x009896800000895d */ /* 0x004fea0003900000 */
[----:B------:R-:W2:Y:S02]  /*26860*/  @!P0 SYNCS.PHASECHK.TRANS64 P0, [R5+URZ+0x19c20], R0 ;  /* 0x019c2000050085a7 */ /* 0x000ea4000800007f */
[----:B--2---:R-:W-:Y:S05]  /*26870*/  @!P0 BRA `(.L_x_12121) ;  /* 0xfffffffc00f08947 */ /* 0x004fea000383ffff */
[----:B------:R-:W-:Y:S05]  /*26880*/  BRA `(.L_x_12243) ;  /* 0xffffffd000687947 */ /* 0x000fea000383ffff */
.L_x_12122:
        /* <DEDUP_REMOVED lines=11> */
.L_x_12245:
[----:B------:R-:W-:Y:S05]  /*26940*/  BSYNC B0 ;  /* 0x0000000000007941 */ /* 0x000fea0003800000 */
.L_x_12244:
[----:B------:R-:W-:Y:S05]  /*26950*/  BRA `(.L_x_12246) ;  /* 0xffffffd000507947 */ /* 0x000fea000383ffff */
.L_x_12123:
[----:B------:R-:W-:Y:S01]  /*26960*/  BSSY B0, `(.L_x_12247) ;  /* 0x0000006000007945 */ /* 0x000fe20003800000 */
[----:B------:R-:W-:-:S07]  /*26970*/  IMAD.MOV.U32 R15, RZ, RZ, -0x1 ;  /* 0xffffffffff0f7424 */ /* 0x000fce00078e00ff */
[----:B01----:R-:W-:Y:S05]  /*26980*/  WARPSYNC.COLLECTIVE R15, `(.L_x_12248) ;  /* 0x000000000f0c7348 */ /* 0x003fea0003c00000 */
[----:B------:R-:W-:Y:S02]  /*26990*/  ELECT P6, UR62, PT ;  /* 0x00000000003e782f */ /* 0x000fe400038c0000 */
[----:B------:R-:W-:Y:S01]  /*269a0*/  MOV R14, UR62 ;  /* 0x0000003e000e7c02 */ /* 0x000fe20008000f00 */
[----:B01----:R-:W-:Y:S10]  /*269b0*/  ENDCOLLECTIVE ;  /* 0x000000000000791b */ /* 0x003ff40003800000 */
.L_x_12248:
[----:B------:R-:W-:Y:S05]  /*269c0*/  BSYNC B0 ;  /* 0x0000000000007941 */ /* 0x000fea0003800000 */
.L_x_12247:
[----:B------:R-:W-:Y:S05]  /*269d0*/  BRA `(.L_x_12249) ;  /* 0xffffffd000447947 */ /* 0x000fea000383ffff */
.L_x_12125:
[----:B0-----:R0:W2:Y:S02]  /*269e0*/  SYNCS.PHASECHK.TRANS64.TRYWAIT P1, [R3+URZ+0x19c40], R2 ;  /* 0x019c4002030075a7 */ /* 0x0010a4000802017f */
[----:B--2---:R-:W-:Y:S05]  /*269f0*/  @!P1 NANOSLEEP.SYNCS 0x989680 ;  /* 0x009896800000995d */ /* 0x004fea0003900000 */
[----:B------:R-:W2:Y:S02]  /*26a00*/  @!P1 SYNCS.PHASECHK.TRANS64 P1, [R3+URZ+0x19c40], R2 ;  /* 0x019c4002030095a7 */ /* 0x000ea4000802007f */
[----:B--2---:R-:W-:Y:S05]  /*26a10*/  @!P1 BRA `(.L_x_12125) ;  /* 0xfffffffc00f09947 */ /* 0x004fea000383ffff */
[----:B------:R-:W-:Y:S05]  /*26a20*/  BRA `(.L_x_12250) ;  /* 0xffffffd000647947 */ /* 0x000fea000383ffff */
.L_x_12127:
[----:B--2---:R2:W3:Y:S02]  /*26a30*/  SYNCS.PHASECHK.TRANS64.TRYWAIT P1, [R5+URZ+0x19c40], R0 ;  /* 0x019c4000050075a7 */ /* 0x0044e4000802017f */
[----:B---3--:R-:W-:Y:S05]  /*26a40*/  @!P1 NANOSLEEP.SYNCS 0x989680 ;  /* 0x009896800000995d */ /* 0x008fea0003900000 */
[----:B------:R-:W3:Y:S02]  /*26a50*/  @!P1 SYNCS.PHASECHK.TRANS64 P1, [R5+URZ+0x19c40], R0 ;  /* 0x019c4000050095a7 */ /* 0x000ee4000802007f */
[----:B---3--:R-:W-:Y:S05]  /*26a60*/  @!P1 BRA `(.L_x_12127) ;  /* 0xfffffffc00f09947 */ /* 0x008fea000383ffff */
[----:B------:R-:W-:Y:S05]  /*26a70*/  BRA `(.L_x_12251) ;  /* 0xffffffd000707947 */ /* 0x000fea000383ffff */
.L_x_12129:
[----:B---3--:R3:W4:Y:S02]  /*26a80*/  SYNCS.PHASECHK.TRANS64.TRYWAIT P1, [R3+URZ+0x19c60], R2 ;  /* 0x019c6002030075a7 */ /* 0x008724000802017f */
[----:B----4-:R-:W-:Y:S05]  /*26a90*/  @!P1 NANOSLEEP.SYNCS 0x989680 ;  /* 0x009896800000995d */ /* 0x010fea0003900000 */
[----:B------:R-:W4:Y:S02]  /*26aa0*/  @!P1 SYNCS.PHASECHK.TRANS64 P1, [R3+URZ+0x19c60], R2 ;  /* 0x019c6002030095a7 */ /* 0x000f24000802007f */
[----:B----4-:R-:W-:Y:S05]  /*26ab0*/  @!P1 BRA `(.L_x_12129) ;  /* 0xfffffffc00f09947 */ /* 0x010fea000383ffff */
[----:B------:R-:W-:Y:S05]  /*26ac0*/  BRA `(.L_x_12252) ;  /* 0xffffffd0006c7947 */ /* 0x000fea000383ffff */
.L_x_12131:
[----:B----4-:R4:W0:Y:S02]  /*26ad0*/  SYNCS.PHASECHK.TRANS64.TRYWAIT P1, [R5+URZ+0x19c60], R0 ;  /* 0x019c6000050075a7 */ /* 0x010824000802017f */
[----:B0-----:R-:W-:Y:S05]  /*26ae0*/  @!P1 NANOSLEEP.SYNCS 0x989680 ;  /* 0x009896800000995d */ /* 0x001fea0003900000 */
[----:B------:R-:W0:Y:S02]  /*26af0*/  @!P1 SYNCS.PHASECHK.TRANS64 P1, [R5+URZ+0x19c60], R0 ;  /* 0x019c6000050095a7 */ /* 0x000e24000802007f */
[----:B0-----:R-:W-:Y:S05]  /*26b00*/  @!P1 BRA `(.L_x_12131) ;  /* 0xfffffffc00f09947 */ /* 0x001fea000383ffff */
[----:B------:R-:W-:Y:S05]  /*26b10*/  BRA `(.L_x_12253) ;  /* 0xffffffd000687947 */ /* 0x000fea000383ffff */
.L_x_12133:
[----:B------:R0:W0:Y:S02]  /*26b20*/  SYNCS.PHASECHK.TRANS64.TRYWAIT P1, [R3+URZ+0x19c80], R2 ;  /* 0x019c8002030075a7 */ /* 0x000024000802017f */
[----:B0-----:R-:W-:Y:S05]  /*26b30*/  @!P1 NANOSLEEP.SYNCS 0x989680 ;  /* 0x009896800000995d */ /* 0x001fea0003900000 */
[----:B------:R-:W0:Y:S02]  /*26b40*/  @!P1 SYNCS.PHASECHK.TRANS64 P1, [R3+URZ+0x19c80], R2 ;  /* 0x019c8002030095a7 */ /* 0x000e24000802007f */
[----:B0-----:R-:W-:Y:S05]  /*26b50*/  @!P1 BRA `(.L_x_12133) ;  /* 0xfffffffc00f09947 */ /* 0x001fea000383ffff */
[----:B------:R-:W-:Y:S05]  /*26b60*/  BRA `(.L_x_12254) ;  /* 0xffffffd000647947 */ /* 0x000fea000383ffff */
.L_x_12255:
        /* <DEDUP_REMOVED lines=9> */
.L_x_15857:


//--------------------- .text._ZN7cutlass13device_kernelIN5flash11enable_sm90INS1_16FlashAttnFwdSm90INS1_25CollectiveMainloopFwdSm90ILi2EN4cute5tupleIJNS5_1CILi1EEES8_S8_EEENS6_IJNS7_ILi192EEENS7_ILi128EEENS7_ILi96EEEEEELi96ENS_12float_e4m3_tEfNS_4arch4Sm90ELb1ELb0ELb1ELb0ELb1ELb0ELb0ELb1ELb1ELb1ELb0ELb0EEENS1_21CollectiveEpilogueFwdINS6_IJSA_SC_SB_EEES9_NS_10bfloat16_tESG_Li384ELb0ELb1ELb0ELb1EEENS1_30DynamicPersistentTileSchedulerILi384ELi128ELb0ELb1ELb1EEEEEEEEEvNT_6ParamsE --------------------------
	.section	.text._ZN7cutlass13device_kernelIN5flash11enable_sm90INS1_16FlashAttnFwdSm90INS1_25CollectiveMainloopFwdSm90ILi2EN4cute5tupleIJNS5_1CILi1EEES8_S8_EEENS6_IJNS7_ILi192EEENS7_ILi128EEENS7_ILi96EEEEEELi96ENS_12float_e4m3_tEfNS_4arch4Sm90ELb1ELb0ELb1ELb0ELb1ELb0ELb0ELb1ELb1ELb1ELb0ELb0EEENS1_21CollectiveEpilogueFwdINS6_IJSA_SC_SB_EEES9_NS_10bfloat16_tESG_Li384ELb0ELb1ELb0ELb1EEENS1_30DynamicPersistentTileSchedulerILi384ELi128ELb0ELb1ELb1EEEEEEEEEvNT_6ParamsE,"ax",@progbits
	.align	128
.text._ZN7cutlass13device_kernelIN5flash11enable_sm90INS1_16FlashAttnFwdSm90INS1_25CollectiveMainloopFwdSm90ILi2EN4cute5tupleIJNS5_1CILi1EEES8_S8_EEENS6_IJNS7_ILi192EEENS7_ILi128EEENS7_ILi96EEEEEELi96ENS_12float_e4m3_tEfNS_4arch4Sm90ELb1ELb0ELb1ELb0ELb1ELb0ELb0ELb1ELb1ELb1ELb0ELb0EEENS1_21CollectiveEpilogueFwdINS6_IJSA_SC_SB_EEES9_NS_10bfloat16_tESG_Li384ELb0ELb1ELb0ELb1EEENS1_30DynamicPersistentTileSchedulerILi384ELi128ELb0ELb1ELb1EEEEEEEEEvNT_6ParamsE:
        .type           _ZN7cutlass13device_kernelIN5flash11enable_sm90INS1_16FlashAttnFwdSm90INS1_25CollectiveMainloopFwdSm90ILi2EN4cute5tupleIJNS5_1CILi1EEES8_S8_EEENS6_IJNS7_ILi192EEENS7_ILi128EEENS7_ILi96EEEEEELi96ENS_12float_e4m3_tEfNS_4arch4Sm90ELb1ELb0ELb1ELb0ELb1ELb0ELb0ELb1ELb1ELb1ELb0ELb0EEENS1_21CollectiveEpilogueFwdINS6_IJSA_SC_SB_EEES9_NS_10bfloat16_tESG_Li384ELb0ELb1ELb0ELb1EEENS1_30DynamicPersistentTileSchedulerILi384ELi128ELb0ELb1ELb1EEEEEEEEEvNT_6ParamsE,@function
        .size           _ZN7cutlass13device_kernelIN5flash11enable_sm90INS1_16FlashAttnFwdSm90INS1_25CollectiveMainloopFwdSm90ILi2EN4cute5tupleIJNS5_1CILi1EEES8_S8_EEENS6_IJNS7_ILi192EEENS7_ILi128EEENS7_ILi96EEEEEELi96ENS_12float_e4m3_tEfNS_4arch4Sm90ELb1ELb0ELb1ELb0ELb1ELb0ELb0ELb1ELb1ELb1ELb0ELb0EEENS1_21CollectiveEpilogueFwdINS6_IJSA_SC_SB_EEES9_NS_10bfloat16_tESG_Li384ELb0ELb1ELb0ELb1EEENS1_30DynamicPersistentTileSchedulerILi384ELi128ELb0ELb1ELb1EEEEEEEEEvNT_6ParamsE,(.L_x_15858 - _ZN7cutlass13device_kernelIN5flash11enable_sm90INS1_16FlashAttnFwdSm90INS1_25CollectiveMainloopFwdSm90ILi2EN4cute5tupleIJNS5_1CILi1EEES8_S8_EEENS6_IJNS7_ILi192EEENS7_ILi128EEENS7_ILi96EEEEEELi96ENS_12float_e4m3_tEfNS_4arch4Sm90ELb1ELb0ELb1ELb0ELb1ELb0ELb0ELb1ELb1ELb1ELb0ELb0EEENS1_21CollectiveEpilogueFwdINS6_IJSA_SC_SB_EEES9_NS_10bfloat16_tESG_Li384ELb0ELb1ELb0ELb1EEENS1_30DynamicPersistentTileSchedulerILi384ELi128ELb0ELb1ELb1EEEEEEEEEvNT_6ParamsE)
        .other          _ZN7cutlass13device_kernelIN5flash11enable_sm90INS1_16FlashAttnFwdSm90INS1_25CollectiveMainloopFwdSm90ILi2EN4cute5tupleIJNS5_1CILi1EEES8_S8_EEENS6_IJNS7_ILi192EEENS7_ILi128EEENS7_ILi96EEEEEELi96ENS_12float_e4m3_tEfNS_4arch4Sm90ELb1ELb0ELb1ELb0ELb1ELb0ELb0ELb1ELb1ELb1ELb0ELb0EEENS1_21CollectiveEpilogueFwdINS6_IJSA_SC_SB_EEES9_NS_10bfloat16_tESG_Li384ELb0ELb1ELb0ELb1EEENS1_30DynamicPersistentTileSchedulerILi384ELi128ELb0ELb1ELb1EEEEEEEEEvNT_6ParamsE,@"STO_CUDA_ENTRY STV_DEFAULT"
_ZN7cutlass13device_kernelIN5flash11enable_sm90INS1_16FlashAttnFwdSm90INS1_25CollectiveMainloopFwdSm90ILi2EN4cute5tupleIJNS5_1CILi1EEES8_S8_EEENS6_IJNS7_ILi192EEENS7_ILi128EEENS7_ILi96EEEEEELi96ENS_12float_e4m3_tEfNS_4arch4Sm90ELb1ELb0ELb1ELb0ELb1ELb0ELb0ELb1ELb1ELb1ELb0ELb0EEENS1_21CollectiveEpilogueFwdINS6_IJSA_SC_SB_EEES9_NS_10bfloat16_tESG_Li384ELb0ELb1ELb0ELb1EEENS1_30DynamicPersistentTileSchedulerILi384ELi128ELb0ELb1ELb1EEEEEEEEEvNT_6ParamsE:
        /* <DEDUP_REMOVED lines=45> */
.L_x_12256:
        /* <DEDUP_REMOVED lines=22> */
.L_x_12257:
        /* <DEDUP_REMOVED lines=18> */
.L_x_12258:
        /* <DEDUP_REMOVED lines=22> */
.L_x_12259:
        /* <DEDUP_REMOVED lines=24> */
.L_x_12260:
        /* <DEDUP_REMOVED lines=10> */
.L_x_12262:
        /* <DEDUP_REMOVED lines=20> */
[CC--:B------:R-:W-:Y:S02]  /*0a10*/  LEA.HI R3, R0.reuse, R11.reuse, RZ, 0x5 ;  /* 0x0000000b00037211 */ /* 0x0c0fe400078f28ff */
        /* <DEDUP_REMOVED lines=41> */
.L_x_12311:
        /* <DEDUP_REMOVED lines=21> */
.L_x_12263:
[----:B------:R-:W-:Y:S01]  /*0e00*/  ULDC UR7, c[0x0][0xc54] ;  /* 0x0003150000077ab9 */ /* 0x000fe20000000800 */
[----:B------:R-:W-:Y:S01]  /*0e10*/  UMOV UR6, UR9 ;  /* 0x0000000900067c82 */ /* 0x000fe20008000000 */
[----:B------:R-:W-:-:S11]  /*0e20*/  UISETP.NE.AND UP0, UPT, UR7, 0x1, UPT ;  /* 0x000000010700788c */ /* 0x000fd6000bf05270 */
[----:B------:R-:W-:Y:S02]  /*0e30*/  @UP0 ULDC.64 UR10, c[0x0][0xc58] ;  /* 0x00031600000a0ab9 */ /* 0x000fe40000000a00 */
[----:B------:R-:W-:-:S04]  /*0e40*/  UIMAD.WIDE.U32 UR4, UR9, UR10, URZ ;  /* 0x0000000a090472a5 */ /* 0x000fc8000f8e003f */
[----:B------:R-:W-:-:S04]  /*0e50*/  @UP0 USHF.R.U32.HI UR6, URZ, UR11, UR5 ;  /* 0x0000000b3f060299 */ /* 0x000fc80008011605 */
[----:B------:R-:W-:-:S12]  /*0e60*/  UIMAD UR4, UR6, UR7, URZ ;  /* 0x00000007060472a4 */ /* 0x000fd8000f8e023f */
.L_x_12264:
        /* <DEDUP_REMOVED lines=16> */
[----:B------:R-:W-:Y:S01]  /*0f70*/  UIMAD UR41, UR6, 0xc0, URZ ;  /* 0x000000c0062978a4 */ /* 0x000fe2000f8e023f */
        /* <DEDUP_REMOVED lines=47> */
[----:B------:R-:W-:-:S04]  /*1270*/  CS2R R34, SRZ ;  /* 0x0000000000227805 */ /* 0x000fc8000001ff00 */
[----:B------:R-:W-:Y:S01]  /*1280*/  @UP1 ULDC UR8, c[0x0][0xc4c] ;  /* 0x0003130000081ab9 */ /* 0x000fe20000000800 */
[----:B------:R-:W-:Y:S01]  /*1290*/  PLOP3.LUT P1, PT, PT, PT, UP0, 0x80, 0x0 ;  /* 0x000000000000781c */ /* 0x000fe20003f2f008 */
[----:B------:R-:W-:Y:S01]  /*12a0*/  UIMAD.WIDE.U32 UR4, UR10, UR8, URZ ;  /* 0x000000080a0472a5 */ /* 0x000fe2000f8e003f */
[----:B------:R-:W-:-:S03]  /*12b0*/  @UP1 ULDC UR6, c[0x0][0xc50] ;  /* 0x0003140000061ab9 */ /* 0x000fc60000000800 */
[----:B------:R-:W-:-:S04]  /*12c0*/  @UP1 USHF.R.U32.HI UR43, URZ, UR6, UR5 ;  /* 0x000000063f2b1299 */ /* 0x000fc80008011605 */
[----:B------:R-:W-:-:S04]  /*12d0*/  UIADD3 UR4, -UR43, URZ, URZ ;  /* 0x0000003f2b047290 */ /* 0x000fc8000fffe13f */
[----:B------:R-:W-:Y:S01]  /*12e0*/  UIMAD UR44, UR44, UR4, UR10 ;  /* 0x000000042c2c72a4 */ /* 0x000fe2000f8e020a */
[----:B------:R-:W-:Y:S11]  /*12f0*/  @!P1 BRA `(.L_x_12265) ;  /* 0x0000008800809947 */ /* 0x000ff60003800000 */
        /* <DEDUP_REMOVED lines=31> */
.L_x_12266:
        /* <DEDUP_REMOVED lines=56> */
.L_x_12397:
[----:B------:R-:W-:Y:S05]  /*1870*/  @!P0 BRA `(.L_x_12268) ;  /* 0x0000000000048947 */ /* 0x000fea0003800000 */
[----:B------:R-:W-:Y:S01]  /*1880*/  BPT.TRAP 0x1 ;  /* 0x000000040000795c */ /* 0x000fe20000300000 */
.L_x_12268:
[----:B------:R-:W-:Y:S02]  /*1890*/  IMAD.U32 R2, RZ, RZ, UR38 ;  /* 0x00000026ff027e24 */ /* 0x000fe4000f8e00ff */
[----:B0-----:R-:W-:-:S03]  /*18a0*/  IMAD.U32 R3, RZ, RZ, UR37 ;  /* 0x00000025ff037e24 */ /* 0x001fc6000f8e00ff */
[----:B------:R-:W-:Y:S02]  /*18b0*/  LEA R2, R2, UR46, 0x3 ;  /* 0x0000002e02027c11 */ /* 0x000fe4000f8e18ff */
[----:B------:R-:W-:-:S04]  /*18c0*/  SHF.L.U32 R3, R3, 0x1f, RZ ;  /* 0x0000001f03037819 */ /* 0x000fc800000006ff */
[----:B------:R0:W1:Y:S01]  /*18d0*/  SYNCS.PHASECHK.TRANS64.TRYWAIT P1, [R2+URZ+0x19c30], R3 ;  /* 0x019c3003020075a7 */ /* 0x000062000802017f */
[----:B------:R-:W-:Y:S05]  /*18e0*/  @!P0 BRA `(.L_x_12269) ;  /* 0x0000000000048947 */ /* 0x000fea0003800000 */
[----:B------:R-:W-:Y:S01]  /*18f0*/  BPT.TRAP 0x1 ;  /* 0x000000040000795c */ /* 0x000fe20000300000 */
.L_x_12269:
[----:B-1----:R-:W-:Y:S05]  /*1900*/  @P1 BRA `(.L_x_12270) ;  /* 0x0000000000081947 */ /* 0x002fea0003800000 */
[----:B------:R-:W1:Y:S02]  /*1910*/  SYNCS.PHASECHK.TRANS64.TRYWAIT P1, [R2+URZ+0x19c30], R3 ;  /* 0x019c3003020075a7 */ /* 0x000e64000802017f */
[----:B-1----:R-:W-:Y:S05]  /*1920*/  @!P1 BRA `(.L_x_12271) ;  /* 0x000000e800209947 */ /* 0x002fea0003800000 */
.L_x_12270:
        /* <DEDUP_REMOVED lines=28> */
.L_x_12272:
[----:B------:R-:W-:Y:S01]  /*1af0*/  UISETP.NE.AND UP0, UPT, UR47, URZ, UPT ;  /* 0x0000003f2f00728c */ /* 0x000fe2000bf05270 */
[----:B------:R-:W-:Y:S02]  /*1b00*/  VIADD R12, R17, UR41 ;  /* 0x00000029110c7c36 */ /* 0x000fe40008000000 */
[C---:B------:R-:W-:Y:S01]  /*1b10*/  FMUL.FTZ R46, R0.reuse, R46 ;  /* 0x0000002e002e7220 */ /* 0x040fe20000410000 */
[----:B------:R-:W-:Y:S01]  /*1b20*/  ULDC UR11, c[0x0][0x2f0] ;  /* 0x0000bc00000b7ab9 */ /* 0x000fe20000000800 */
[C---:B------:R-:W-:Y:S01]  /*1b30*/  FMUL.FTZ R101, R0.reuse, R26 ;  /* 0x0000001a00657220 */ /* 0x040fe20000410000 */
[----:B------:R-:W-:Y:S01]  /*1b40*/  FMUL.FTZ R99, R0, R27 ;  /* 0x0000001b00637220 */ /* 0x000fe20000410000 */
[----:B------:R-:W-:Y:S01]  /*1b50*/  PLOP3.LUT P1, PT, PT, PT, UP0, 0x80, 0x0 ;  /* 0x000000000000781c */ /* 0x000fe20003f2f008 */
[----:B------:R2:W-:Y:S01]  /*1b60*/  MUFU.TANH R6, R46 ;  /* 0x0000002e00067308 */ /* 0x0005e20000002400 */
[----:B------:R-:W-:Y:S01]  /*1b70*/  PLOP3.LUT P2, PT, PT, PT, UP0, 0x80, 0x0 ;  /* 0x000000000000781c */ /* 0x000fe20003f4f008 */
[----:B------:R-:W-:-:S02]  /*1b80*/  IMAD.U32 R11, RZ, RZ, UR11 ;  /* 0x0000000bff0b7e24 */ /* 0x000fc4000f8e00ff */
[C---:B------:R-:W-:Y:S01]  /*1b90*/  FMUL.FTZ R30, R0.reuse, R30 ;  /* 0x0000001e001e7220 */ /* 0x040fe20000410000 */
[----:B------:R-:W-:Y:S01]  /*1ba0*/  @UP0 ULDC UR6, c[0x0][0x44c] ;  /* 0x0001130000060ab9 */ /* 0x000fe20000000800 */
[----:B------:R-:W-:Y:S01]  /*1bb0*/  ULDC UR14, c[0x0][0x288] ;  /* 0x0000a200000e7ab9 */ /* 0x000fe20000000800 */
[C---:B------:R-:W-:Y:S01]  /*1bc0*/  FMUL.FTZ R31, R0.reuse, R31 ;  /* 0x0000001f001f7220 */ /* 0x040fe20000410000 */
[C---:B------:R-:W-:Y:S01]  /*1bd0*/  FMUL.FTZ R34, R0.reuse, R34 ;  /* 0x0000002200227220 */ /* 0x040fe20000410000 */
[----:B------:R-:W3:Y:S01]  /*1be0*/  MUFU.TANH R101, R101 ;  /* 0x0000006500657308 */ /* 0x000ee20000002400 */
[C---:B------:R-:W-:Y:S01]  /*1bf0*/  FMUL.FTZ R35, R0.reuse, R35 ;  /* 0x0000002300237220 */ /* 0x040fe20000410000 */
[C---:B------:R-:W-:Y:S01]  /*1c00*/  FMUL.FTZ R38, R0.reuse, R38 ;  /* 0x0000002600267220 */ /* 0x040fe20000410000 */
[----:B------:R-:W-:Y:S01]  /*1c10*/  FMUL.FTZ R39, R0, R39 ;  /* 0x0000002700277220 */ /* 0x000fe20000410000 */
[----:B01----:R-:W-:Y:S01]  /*1c20*/  @P1 IMAD.HI.U32 R3, R12, UR6, RZ ;  /* 0x000000060c031c27 */ /* 0x003fe2000f8e00ff */
[----:B------:R-:W-:-:S03]  /*1c30*/  @UP0 ULDC UR6, c[0x0][0x450] ;  /* 0x0001140000060ab9 */ /* 0x000fc60000000800 */
[C---:B------:R-:W-:Y:S01]  /*1c40*/  FMUL.FTZ R42, R0.reuse, R42 ;  /* 0x0000002a002a7220 */ /* 0x040fe20000410000 */
[C---:B------:R-:W-:Y:S01]  /*1c50*/  FMUL.FTZ R43, R0.reuse, R43 ;  /* 0x0000002b002b7220 */ /* 0x040fe20000410000 */
[----:B------:R-:W0:Y:S01]  /*1c60*/  MUFU.TANH R99, R99 ;  /* 0x0000006300637308 */ /* 0x000e220000002400 */
[----:B------:R-:W-:Y:S01]  /*1c70*/  @P2 SHF.R.U32.HI R12, RZ, UR6, R3 ;  /* 0x00000006ff0c2c19 */ /* 0x000fe20008011603 */
[----:B------:R-:W-:Y:S01]  /*1c80*/  UMOV UR6, 0xffffff80 ;  /* 0xffffff8000067882 */ /* 0x000fe20000000000 */
[C---:B------:R-:W-:Y:S01]  /*1c90*/  FMUL.FTZ R47, R0.reuse, R47 ;  /* 0x0000002f002f7220 */ /* 0x040fe20000410000 */
[----:B------:R-:W-:Y:S01]  /*1ca0*/  UIMAD UR6, UR48, UR6, 0x80 ;  /* 0x00000080300674a4 */ /* 0x000fe2000f8e0206 */
[C---:B------:R-:W-:Y:S01]  /*1cb0*/  FMUL.FTZ R50, R0.reuse, R50 ;  /* 0x0000003200327220 */ /* 0x040fe20000410000 */
[----:B------:R-:W1:Y:S01]  /*1cc0*/  SHFL.IDX PT, R3, R12, 0x1, 0x1c1f ;  /* 0x003c1f000c037f89 */ /* 0x000e6200000e0000 */
[C---:B------:R-:W-:Y:S01]  /*1cd0*/  FMUL.FTZ R63, R0.reuse, R63 ;  /* 0x0000003f003f7220 */ /* 0x040fe20000410000 */
[----:B------:R-:W-:Y:S01]  /*1ce0*/  UIADD3 UR7, UR6, 0x1, URZ ;  /* 0x0000000106077890 */ /* 0x000fe2000fffe03f */
[----:B------:R4:W5:Y:S01]  /*1cf0*/  MUFU.TANH R97, R30 ;  /* 0x0000001e00617308 */ /* 0x0009620000002400 */
[----:B------:R-:W-:Y:S01]  /*1d00*/  UIMAD UR6, UR42, UR11, UR6 ;  /* 0x0000000b2a0672a4 */ /* 0x000fe2000f8e0206 */
[C---:B------:R-:W-:Y:S01]  /*1d10*/  FMUL.FTZ R51, R0.reuse, R51 ;  /* 0x0000003300337220 */ /* 0x040fe20000410000 */
[C---:B------:R-:W-:Y:S01]  /*1d20*/  FMUL.FTZ R59, R0.reuse, R59 ;  /* 0x0000003b003b7220 */ /* 0x040fe20000410000 */
[----:B------:R-:W-:Y:S01]  /*1d30*/  FMUL.FTZ R54, R0, R54 ;  /* 0x0000003600367220 */ /* 0x000fe20000410000 */
[----:B------:R-:W-:-:S02]  /*1d40*/  IMAD.U32 R9, RZ, RZ, UR7 ;  /* 0x00000007ff097e24 */ /* 0x000fc4000f8e00ff */
[----:B------:R-:W-:Y:S01]  /*1d50*/  FMUL.FTZ R20, R0, R29 ;  /* 0x0000001d00147220 */ /* 0x000fe20000410000 */
[----:B------:R-:W-:Y:S01]  /*1d60*/  IMAD.U32 R13, RZ, RZ, UR6 ;  /* 0x00000006ff0d7e24 */ /* 0x000fe2000f8e00ff */
[----:B------:R3:W5:Y:S01]  /*1d70*/  MUFU.TANH R95, R31 ;  /* 0x0000001f005f7308 */ /* 0x0007620000002400 */
[----:B--2---:R-:W-:Y:S02]  /*1d80*/  IMAD R46, R16, -0x2, R9 ;  /* 0xfffffffe102e7824 */ /* 0x004fe400078e0209 */
[----:B----4-:R-:W-:Y:S01]  /*1d90*/  FMUL.FTZ R30, R0, R37 ;  /* 0x00000025001e7220 */ /* 0x010fe20000410000 */
[----:B------:R-:W-:Y:S02]  /*1da0*/  IMAD R13, R16, -0x2, R13 ;  /* 0xfffffffe100d7824 */ /* 0x000fe400078e020d */
[C---:B------:R-:W-:Y:S01]  /*1db0*/  FMUL.FTZ R29, R0.reuse, R36 ;  /* 0x00000024001d7220 */ /* 0x040fe20000410000 */
[----:B------:R-:W-:Y:S02]  /*1dc0*/  IMAD R46, R11, UR42, R46 ;  /* 0x0000002a0b2e7c24 */ /* 0x000fe4000f8e022e */
[C---:B------:R-:W-:Y:S01]  /*1dd0*/  FMUL.FTZ R36, R0.reuse, R49 ;  /* 0x0000003100247220 */ /* 0x040fe20000410000 */
[C---:B------:R-:W-:Y:S01]  /*1de0*/  FMUL.FTZ R55, R0.reuse, R55 ;  /* 0x0000003700377220 */ /* 0x040fe20000410000 */
[----:B------:R2:W4:Y:S01]  /*1df0*/  MUFU.TANH R93, R34 ;  /* 0x00000022005d7308 */ /* 0x0005220000002400 */
[C---:B------:R-:W-:Y:S01]  /*1e00*/  FMUL.FTZ R58, R0.reuse, R58 ;  /* 0x0000003a003a7220 */ /* 0x040fe20000410000 */
[C---:B------:R-:W-:Y:S01]  /*1e10*/  FMUL.FTZ R62, R0.reuse, R62 ;  /* 0x0000003e003e7220 */ /* 0x040fe20000410000 */
[C---:B---3--:R-:W-:Y:S01]  /*1e20*/  FMUL.FTZ R31, R0.reuse, R41 ;  /* 0x00000029001f7220 */ /* 0x048fe20000410000 */
[C---:B------:R-:W-:Y:S01]  /*1e30*/  FMUL.FTZ R66, R0.reuse, R66 ;  /* 0x0000004200427220 */ /* 0x040fe20000410000 */
[----:B-1----:R-:W-:Y:S01]  /*1e40*/  IADD3 R8, R3, -UR14, R46 ;  /* 0x8000000e03087c10 */ /* 0x002fe2000fffe02e */
[C---:B------:R-:W-:Y:S01]  /*1e50*/  FMUL.FTZ R3, R0.reuse, R67 ;  /* 0x0000004300037220 */ /* 0x040fe20000410000 */
[C---:B------:R-:W-:Y:S01]  /*1e60*/  FMUL.FTZ R70, R0.reuse, R70 ;  /* 0x0000004600467220 */ /* 0x040fe20000410000 */
[----:B------:R-:W1:Y:S01]  /*1e70*/  MUFU.TANH R91, R35 ;  /* 0x00000023005b7308 */ /* 0x000e620000002400 */
[----:B------:R-:W-:Y:S01]  /*1e80*/  VIMNMX R8, R13, R8, PT ;  /* 0x000000080d087248 */ /* 0x000fe20003fe0100 */
[C---:B--2---:R-:W-:Y:S01]  /*1e90*/  FMUL.FTZ R34, R0.reuse, R45 ;  /* 0x0000002d00227220 */ /* 0x044fe20000410000 */
[C---:B------:R-:W-:Y:S01]  /*1ea0*/  FMUL.FTZ R15, R0.reuse, R25 ;  /* 0x00000019000f7220 */ /* 0x040fe20000410000 */
[----:B------:R-:W-:Y:S01]  /*1eb0*/  FMUL.FTZ R71, R0, R71 ;  /* 0x0000004700477220 */ /* 0x000fe20000410000 */
[----:B------:R-:W-:Y:S01]  /*1ec0*/  ISETP.GT.AND P1, PT, R8, RZ, PT ;  /* 0x000000ff0800720c */ /* 0x000fe20003f24270 */
[----:B------:R-:W-:Y:S01]  /*1ed0*/  FMUL.FTZ R74, R0, R74 ;  /* 0x0000004a004a7220 */ /* 0x000fe20000410000 */
[C---:B------:R-:W-:Y:S01]  /*1ee0*/  ISETP.GT.AND P2, PT, R8.reuse, 0x1, PT ;  /* 0x000000010800780c */ /* 0x040fe20003f44270 */
[----:B------:R2:W3:Y:S01]  /*1ef0*/  MUFU.TANH R89, R38 ;  /* 0x0000002600597308 */ /* 0x0004e20000002400 */
[----:B------:R-:W-:Y:S01]  /*1f00*/  ISETP.GT.AND P3, PT, R8, 0x8, PT ;  /* 0x000000080800780c */ /* 0x000fe20003f64270 */
[C---:B------:R-:W-:Y:S01]  /*1f10*/  FMUL.FTZ R75, R0.reuse, R75 ;  /* 0x0000004b004b7220 */ /* 0x040fe20000410000 */
[----:B------:R-:W-:Y:S01]  /*1f20*/  FSEL R101, R101, -INF , P1 ;  /* 0xff80000065657808 */ /* 0x000fe20000800000 */
[C---:B------:R-:W-:Y:S01]  /*1f30*/  FMUL.FTZ R78, R0.reuse, R78 ;  /* 0x0000004e004e7220 */ /* 0x040fe20000410000 */
[----:B0-----:R-:W-:Y:S01]  /*1f40*/  FSEL R99, R99, -INF , P2 ;  /* 0xff80000063637808 */ /* 0x001fe20001000000 */
[----:B------:R-:W-:Y:S01]  /*1f50*/  FMUL.FTZ R79, R0, R79 ;  /* 0x0000004f004f7220 */ /* 0x000fe20000410000 */
[----:B------:R-:W-:Y:S01]  /*1f60*/  ISETP.GT.AND P1, PT, R8, 0x9, PT ;  /* 0x000000090800780c */ /* 0x000fe20003f24270 */
[----:B------:R-:W0:Y:S01]  /*1f70*/  MUFU.TANH R39, R39 ;  /* 0x0000002700277308 */ /* 0x000e220000002400 */
[----:B-----5:R-:W-:Y:S01]  /*1f80*/  FSEL R97, R97, -INF , P3 ;  /* 0xff80000061617808 */ /* 0x020fe20001800000 */
[C---:B--2---:R-:W-:Y:S01]  /*1f90*/  FMUL.FTZ R38, R0.reuse, R53 ;  /* 0x0000003500267220 */ /* 0x044fe20000410000 */
[----:B------:R-:W-:Y:S01]  /*1fa0*/  FMNMX.FTZ R4, R101, R99, !PT ;  /* 0x0000006365047209 */ /* 0x000fe20007810000 */
[----:B------:R-:W-:Y:S01]  /*1fb0*/  FMUL.FTZ R82, R0, R82 ;  /* 0x0000005200527220 */ /* 0x000fe20000410000 */
[----:B------:R-:W-:Y:S01]  /*1fc0*/  ISETP.GT.AND P2, PT, R8, 0x10, PT ;  /* 0x000000100800780c */ /* 0x000fe20003f44270 */
[C---:B------:R-:W-:Y:S01]  /*1fd0*/  FMUL.FTZ R83, R0.reuse, R83 ;  /* 0x0000005300537220 */ /* 0x040fe20000410000 */
[----:B------:R-:W-:Y:S01]  /*1fe0*/  FSEL R95, R95, -INF , P1 ;  /* 0xff8000005f5f7808 */ /* 0x000fe20000800000 */
[----:B------:R2:W5:Y:S01]  /*1ff0*/  MUFU.TANH R5, R42 ;  /* 0x0000002a00057308 */ /* 0x0005620000002400 */
[----:B------:R-:W-:Y:S01]  /*2000*/  FMNMX.FTZ R4, R97, R4, !PT ;  /* 0x0000000461047209 */ /* 0x000fe20007810000 */
[----:B------:R-:W-:Y:S01]  /*2010*/  FMUL.FTZ R86, R0, R86 ;  /* 0x0000005600567220 */ /* 0x000fe20000410000 */
[----:B------:R-:W-:Y:S01]  /*2020*/  ISETP.GT.AND P1, PT, R8, 0x11, PT ;  /* 0x000000110800780c */ /* 0x000fe20003f24270 */
[C---:B------:R-:W-:Y:S01]  /*2030*/  FMUL.FTZ R87, R0.reuse, R87 ;  /* 0x0000005700577220 */ /* 0x040fe20000410000 */
[----:B----4-:R-:W-:Y:S01]  /*2040*/  FSEL R93, R93, -INF , P2 ;  /* 0xff8000005d5d7808 */ /* 0x010fe20001000000 */
[----:B------:R-:W-:Y:S01]  /*2050*/  FMUL.FTZ R14, R0, R24 ;  /* 0x00000018000e7220 */ /* 0x000fe20000410000 */
[----:B------:R-:W-:Y:S01]  /*2060*/  FMNMX.FTZ R4, R95, R4, !PT ;  /* 0x000000045f047209 */ /* 0x000fe20007810000 */
[----:B------:R-:W-:Y:S01]  /*2070*/  MUFU.TANH R43, R43 ;  /* 0x0000002b002b7308 */ /* 0x000fe20000002400 */
[----:B------:R-:W-:Y:S01]  /*2080*/  ISETP.GT.AND P2, PT, R8, 0x18, PT ;  /* 0x000000180800780c */ /* 0x000fe20003f44270 */
[C---:B--2---:R-:W-:Y:S01]  /*2090*/  FMUL.FTZ R42, R0.reuse, R57 ;  /* 0x00000039002a7220 */ /* 0x044fe20000410000 */
[----:B-1----:R-:W-:Y:S01]  /*20a0*/  FSEL R91, R91, -INF , P1 ;  /* 0xff8000005b5b7808 */ /* 0x002fe20000800000 */
[C---:B------:R-:W-:Y:S01]  /*20b0*/  FMUL.FTZ R24, R0.reuse, R28 ;  /* 0x0000001c00187220 */ /* 0x040fe20000410000 */
[----:B------:R-:W-:Y:S01]  /*20c0*/  FMNMX.FTZ R4, R93, R4, !PT ;  /* 0x000000045d047209 */ /* 0x000fe20007810000 */
[----:B------:R-:W-:Y:S01]  /*20d0*/  FMUL.FTZ R28, R0, R33 ;  /* 0x00000021001c7220 */ /* 0x000fe20000410000 */
[----:B------:R-:W-:Y:S01]  /*20e0*/  ISETP.GT.AND P1, PT, R8, 0x19, PT ;  /* 0x000000190800780c */ /* 0x000fe20003f24270 */
[----:B------:R-:W-:Y:S01]  /*20f0*/  MUFU.TANH R47, R47 ;  /* 0x0000002f002f7308 */ /* 0x000fe20000002400 */
[----:B---3--:R-:W-:Y:S01]  /*2100*/  FSEL R89, R89, -INF , P2 ;  /* 0xff80000059597808 */ /* 0x008fe20001000000 */
[C---:B------:R-:W-:Y:S01]  /*2110*/  FMUL.FTZ R33, R0.reuse, R44 ;  /* 0x0000002c00217220 */ /* 0x040fe20000410000 */
[----:B------:R-:W-:Y:S01]  /*2120*/  FMNMX.FTZ R4, R91, R4, !PT ;  /* 0x000000045b047209 */ /* 0x000fe20007810000 */
[----:B------:R-:W-:Y:S01]  /*2130*/  FMUL.FTZ R44, R0, R56 ;  /* 0x00000038002c7220 */ /* 0x000fe20000410000 */
[----:B------:R-:W-:Y:S01]  /*2140*/  ISETP.GT.AND P2, PT, R8, 0x20, PT ;  /* 0x000000200800780c */ /* 0x000fe20003f44270 */
[----:B------:R-:W-:Y:S01]  /*2150*/  FMUL.FTZ R56, R0, R61 ;  /* 0x0000003d00387220 */ /* 0x000fe20000410000 */
[----:B0-----:R-:W-:Y:S01]  /*2160*/  FSEL R67, R39, -INF , P1 ;  /* 0xff80000027437808 */ /* 0x001fe20000800000 */
[----:B------:R-:W0:Y:S01]  /*2170*/  MUFU.TANH R50, R50 ;  /* 0x0000003200327308 */ /* 0x000e220000002400 */
[----:B------:R-:W-:Y:S01]  /*2180*/  FMNMX.FTZ R4, R89, R4, !PT ;  /* 0x0000000459047209 */ /* 0x000fe20007810000 */
[----:B------:R-:W-:Y:S01]  /*2190*/  ULDC UR19, c[0x0][0x988] ;  /* 0x0002620000137ab9 */ /* 0x000fe20000000800 */
[----:B------:R-:W-:Y:S01]  /*21a0*/  ISETP.GT.AND P1, PT, R8, 0x21, PT ;  /* 0x000000210800780c */ /* 0x000fe20003f24270 */
[----:B------:R-:W-:Y:S01]  /*21b0*/  VIADD R46, R46, -UR14 ;  /* 0x8000000e2e2e7c36 */ /* 0x000fe20008000000 */
[----:B------:R-:W-:Y:S01]  /*21c0*/  FMNMX.FTZ R4, R67, R4, !PT ;  /* 0x0000000443047209 */ /* 0x000fe20007810000 */
[C---:B------:R-:W-:Y:S01]  /*21d0*/  FMUL.FTZ R27, R0.reuse, R32 ;  /* 0x00000020001b7220 */ /* 0x040fe20000410000 */
[C---:B------:R-:W-:Y:S01]  /*21e0*/  FMUL.FTZ R35, R0.reuse, R48 ;  /* 0x0000003000237220 */ /* 0x040fe20000410000 */
[----:B------:R5:W-:Y:S01]  /*21f0*/  MUFU.TANH R37, R63 ;  /* 0x0000003f00257308 */ /* 0x000be20000002400 */
[C---:B------:R-:W-:Y:S01]  /*2200*/  FMUL.FTZ R32, R0.reuse, R40 ;  /* 0x0000002800207220 */ /* 0x040fe20000410000 */
[----:B------:R-:W-:Y:S01]  /*2210*/  FMUL.FTZ R40, R0, R52 ;  /* 0x0000003400287220 */ /* 0x000fe20000410000 */
[----:B------:R-:W-:Y:S01]  /*2220*/  R2UR UR15, R2 ;  /* 0x00000000020f72ca */ /* 0x000fe200000e0000 */
[----:B------:R-:W-:Y:S01]  /*2230*/  @UP0 ULDC UR6, c[0x0][0x44c] ;  /* 0x0001130000060ab9 */ /* 0x000fe20000000800 */
[----:B------:R-:W-:Y:S01]  /*2240*/  @UP0 ULDC UR17, c[0x0][0x450] ;  /* 0x0001140000110ab9 */ /* 0x000fe20000000800 */
[----:B------:R-:W-:Y:S01]  /*2250*/  UIMAD.WIDE.U32 UR6, UR41, UR6, URZ ;  /* 0x00000006290672a5 */ /* 0x000fe2000f8e003f */
[----:B------:R-:W-:Y:S01]  /*2260*/  CS2R R134, SRZ ;  /* 0x0000000000867805 */ /* 0x000fe2000001ff00 */
[----:B------:R-:W1:Y:S01]  /*2270*/  MUFU.TANH R51, R51 ;  /* 0x0000003300337308 */ /* 0x000e620000002400 */
[----:B-----5:R-:W-:Y:S01]  /*2280*/  FSEL R63, R5, -INF , P2 ;  /* 0xff800000053f7808 */ /* 0x020fe20001000000 */
[----:B------:R-:W-:Y:S01]  /*2290*/  UMOV UR10, UR41 ;  /* 0x00000029000a7c82 */ /* 0x000fe20008000000 */
[----:B------:R-:W-:Y:S01]  /*22a0*/  ISETP.GT.AND P2, PT, R8, 0x28, PT ;  /* 0x000000280800780c */ /* 0x000fe20003f44270 */
[----:B------:R-:W-:Y:S01]  /*22b0*/  UIMAD UR11, UR42, UR11, -UR14 ;  /* 0x0000000b2a0b72a4 */ /* 0x000fe2000f8e0a0e */
[----:B------:R-:W-:Y:S01]  /*22c0*/  FMNMX.FTZ R4, R63, R4, !PT ;  /* 0x000000043f047209 */ /* 0x000fe20007810000 */
[----:B------:R-:W-:Y:S01]  /*22d0*/  @UP0 USHF.R.U32.HI UR10, URZ, UR17, UR7 ;  /* 0x000000113f0a0299 */ /* 0x000fe20008011607 */
[----:B------:R-:W-:Y:S01]  /*22e0*/  FSEL R57, R6, -INF , P2 ;  /* 0xff80000006397808 */ /* 0x000fe20001000000 */
[----:B------:R2:W-:Y:S01]  /*22f0*/  MUFU.TANH R9, R59 ;  /* 0x0000003b00097308 */ /* 0x0005e20000002400 */
[----:B------:R-:W-:Y:S01]  /*2300*/  ISETP.GT.AND P2, PT, R8, 0x30, PT ;  /* 0x000000300800780c */ /* 0x000fe20003f44270 */
[----:B------:R-:W-:Y:S01]  /*2310*/  UIADD3 UR11, UR11, UR10, URZ ;  /* 0x0000000a0b0b7290 */ /* 0x000fe2000fffe03f */
[----:B------:R-:W-:Y:S01]  /*2320*/  CS2R R132, SRZ ;  /* 0x0000000000847805 */ /* 0x000fe2000001ff00 */
[----:B------:R-:W-:Y:S01]  /*2330*/  UIADD3 UR18, UR48, -0x2, URZ ;  /* 0xfffffffe30127890 */ /* 0x000fe2000fffe03f */
[----:B0-----:R-:W-:Y:S01]  /*2340*/  FSEL R53, R50, -INF , P2 ;  /* 0xff80000032357808 */ /* 0x001fe20001000000 */
[----:B------:R-:W-:Y:S01]  /*2350*/  USHF.R.S32.HI UR6, URZ, 0x1f, UR11 ;  /* 0x0000001f3f067899 */ /* 0x000fe2000801140b */
[C---:B------:R-:W-:Y:S01]  /*2360*/  ISETP.GT.AND P2, PT, R8.reuse, 0x38, PT ;  /* 0x000000380800780c */ /* 0x040fe20003f44270 */
[----:B------:R0:W3:Y:S01]  /*2370*/  MUFU.TANH R49, R54 ;  /* 0x0000003600317308 */ /* 0x0000e20000002400 */
[----:B--2---:R-:W-:Y:S01]  /*2380*/  FSEL R59, R43, -INF , P1 ;  /* 0xff8000002b3b7808 */ /* 0x004fe20000800000 */
[----:B------:R-:W-:Y:S01]  /*2390*/  ULEA.HI UR6, UR6, UR11, URZ, 0x7 ;  /* 0x0000000b06067291 */ /* 0x000fe2000f8f383f */
[----:B------:R-:W-:-:S02]  /*23a0*/  ISETP.GT.AND P1, PT, R8, 0x29, PT ;  /* 0x000000290800780c */ /* 0x000fc40003f24270 */
[----:B------:R-:W-:Y:S02]  /*23b0*/  CS2R R130, SRZ ;  /* 0x0000000000827805 */ /* 0x000fe4000001ff00 */
[----:B------:R-:W-:Y:S01]  /*23c0*/  FMNMX.FTZ R4, R59, R4, !PT ;  /* 0x000000043b047209 */ /* 0x000fe20007810000 */
[----:B------:R-:W-:Y:S01]  /*23d0*/  USHF.R.S32.HI UR17, URZ, 0x7, UR6 ;  /* 0x000000073f117899 */ /* 0x000fe20008011406 */
[----:B------:R-:W-:Y:S01]  /*23e0*/  CS2R R128, SRZ ;  /* 0x0000000000807805 */ /* 0x000fe2000001ff00 */
[----:B------:R2:W4:Y:S01]  /*23f0*/  MUFU.TANH R7, R55 ;  /* 0x0000003700077308 */ /* 0x0005220000002400 */
[----:B------:R-:W-:Y:S01]  /*2400*/  FMNMX.FTZ R4, R57, R4, !PT ;  /* 0x0000000439047209 */ /* 0x000fe20007810000 */
[C---:B0-----:R-:W-:Y:S01]  /*2410*/  FMUL.FTZ R54, R0.reuse, R60 ;  /* 0x0000003c00367220 */ /* 0x041fe20000410000 */
[C---:B------:R-:W-:Y:S01]  /*2420*/  FMUL.FTZ R60, R0.reuse, R64 ;  /* 0x00000040003c7220 */ /* 0x040fe20000410000 */
[C---:B------:R-:W-:Y:S01]  /*2430*/  FMUL.FTZ R64, R0.reuse, R68 ;  /* 0x0000004400407220 */ /* 0x040fe20000410000 */
[----:B------:R-:W-:Y:S01]  /*2440*/  FMUL.FTZ R68, R0, R77 ;  /* 0x0000004d00447220 */ /* 0x000fe20000410000 */
[----:B------:R-:W-:Y:S01]  /*2450*/  UISETP.LT.AND UP0, UPT, URZ, UR17, UPT ;  /* 0x000000113f00728c */ /* 0x000fe2000bf01270 */
[----:B------:R-:W0:Y:S01]  /*2460*/  SHFL.IDX PT, R77, R12, RZ, 0x1c1f ;  /* 0x001c1fff0c4d7589 */ /* 0x000e2200000e0000 */
[----:B------:R5:W0:Y:S01]  /*2470*/  MUFU.TANH R45, R58 ;  /* 0x0000003a002d7308 */ /* 0x000a220000002400 */
[----:B--2---:R-:W-:Y:S01]  /*2480*/  FSEL R55, R47, -INF , P1 ;  /* 0xff8000002f377808 */ /* 0x004fe20000800000 */
[----:B------:R-:W-:Y:S01]  /*2490*/  USEL UR17, URZ, UR17, !UP0 ;  /* 0x000000113f117287 */ /* 0x000fe2000c000000 */
[----:B------:R-:W-:Y:S01]  /*24a0*/  ISETP.GT.AND P1, PT, R8, 0x31, PT ;  /* 0x000000310800780c */ /* 0x000fe20003f24270 */
[----:B------:R-:W-:Y:S01]  /*24b0*/  UIADD3 UR6, UR15, 0x19c40, URZ ;  /* 0x00019c400f067890 */ /* 0x000fe2000fffe03f */
[----:B------:R-:W-:Y:S01]  /*24c0*/  FMNMX.FTZ R4, R55, R4, !PT ;  /* 0x0000000437047209 */ /* 0x000fe20007810000 */
[----:B------:R-:W-:Y:S01]  /*24d0*/  UISETP.GE.AND UP0, UPT, UR18, UR17, UPT ;  /* 0x000000111200728c */ /* 0x000fe2000bf06270 */
[----:B-1----:R-:W-:Y:S01]  /*24e0*/  FSEL R51, R51, -INF , P1 ;  /* 0xff80000033337808 */ /* 0x002fe20000800000 */
[----:B------:R1:W2:Y:S01]  /*24f0*/  MUFU.TANH R41, R62 ;  /* 0x0000003e00297308 */ /* 0x0002a20000002400 */
[----:B------:R-:W-:Y:S01]  /*2500*/  FMNMX.FTZ R4, R53, R4, !PT ;  /* 0x0000000435047209 */ /* 0x000fe20007810000 */
[----:B-----5:R-:W-:Y:S01]  /*2510*/  FMUL.FTZ R58, R0, R65 ;  /* 0x00000041003a7220 */ /* 0x020fe20000410000 */
[----:B------:R-:W-:Y:S01]  /*2520*/  ISETP.GT.AND P1, PT, R8, 0x39, PT ;  /* 0x000000390800780c */ /* 0x000fe20003f24270 */
[C---:B------:R-:W-:Y:S01]  /*2530*/  FMUL.FTZ R65, R0.reuse, R73 ;  /* 0x0000004900417220 */ /* 0x040fe20000410000 */
[----:B---3--:R-:W-:Y:S01]  /*2540*/  FSEL R49, R49, -INF , P2 ;  /* 0xff80000031317808 */ /* 0x008fe20001000000 */
[----:B------:R-:W-:Y:S01]  /*2550*/  FMUL.FTZ R73, R0, R84 ;  /* 0x0000005400497220 */ /* 0x000fe20000410000 */
[----:B------:R-:W-:Y:S01]  /*2560*/  FMNMX.FTZ R4, R51, R4, !PT ;  /* 0x0000000433047209 */ /* 0x000fe20007810000 */
[----:B------:R-:W3:Y:S01]  /*2570*/  MUFU.TANH R66, R66 ;  /* 0x0000004200427308 */ /* 0x000ee20000002400 */
[----:B------:R-:W-:Y:S01]  /*2580*/  ISETP.GT.AND P2, PT, R8, 0x40, PT ;  /* 0x000000400800780c */ /* 0x000fe20003f44270 */
[C---:B-1----:R-:W-:Y:S01]  /*2590*/  FMUL.FTZ R62, R0.reuse, R69 ;  /* 0x00000045003e7220 */ /* 0x042fe20000410000 */
[----:B----4-:R-:W-:Y:S01]  /*25a0*/  FSEL R47, R7, -INF , P1 ;  /* 0xff800000072f7808 */ /* 0x010fe20000800000 */
[----:B------:R-:W-:Y:S01]  /*25b0*/  FMUL.FTZ R69, R0, R76 ;  /* 0x0000004c00457220 */ /* 0x000fe20000410000 */
[----:B------:R-:W-:Y:S01]  /*25c0*/  FMNMX.FTZ R4, R49, R4, !PT ;  /* 0x0000000431047209 */ /* 0x000fe20007810000 */
[----:B------:R-:W-:Y:S01]  /*25d0*/  UPRMT UR6, UR45, 0x654, UR6 ;  /* 0x000006542d067896 */ /* 0x000fe20008000006 */
[----:B------:R-:W-:Y:S01]  /*25e0*/  ISETP.GT.AND P1, PT, R8, 0x41, PT ;  /* 0x000000410800780c */ /* 0x000fe20003f24270 */
[----:B------:R-:W1:Y:S01]  /*25f0*/  MUFU.TANH R3, R3 ;  /* 0x0000000300037308 */ /* 0x000e620000002400 */
[----:B0-----:R-:W-:-:S02]  /*2600*/  FSEL R45, R45, -INF , P2 ;  /* 0xff8000002d2d7808 */ /* 0x001fc40001000000 */
[----:B------:R-:W-:Y:S02]  /*2610*/  CS2R R126, SRZ ;  /* 0x00000000007e7805 */ /* 0x000fe4000001ff00 */
[----:B------:R-:W-:Y:S02]  /*2620*/  FMNMX.FTZ R4, R47, R4, !PT ;  /* 0x000000042f047209 */ /* 0x000fe40007810000 */
[----:B------:R-:W-:Y:S02]  /*2630*/  CS2R R124, SRZ ;  /* 0x00000000007c7805 */ /* 0x000fe4000001ff00 */
[C---:B------:R-:W-:Y:S02]  /*2640*/  ISETP.GT.AND P2, PT, R8.reuse, 0x48, PT ;  /* 0x000000480800780c */ /* 0x040fe40003f44270 */
[----:B------:R-:W-:Y:S02]  /*2650*/  CS2R R122, SRZ ;  /* 0x00000000007a7805 */ /* 0x000fe4000001ff00 */
[----:B------:R-:W-:Y:S01]  /*2660*/  FSEL R43, R9, -INF , P1 ;  /* 0xff800000092b7808 */ /* 0x000fe20000800000 */
[----:B------:R0:W4:Y:S01]  /*2670*/  MUFU.TANH R25, R70 ;  /* 0x0000004600197308 */ /* 0x0001220000002400 */
[----:B------:R-:W-:Y:S01]  /*2680*/  FMNMX.FTZ R4, R45, R4, !PT ;  /* 0x000000042d047209 */ /* 0x000fe20007810000 */
[----:B------:R-:W-:Y:S01]  /*2690*/  SYNCS.ARRIVE.TRANS64.RED.A1T0 RZ, [UR6], RZ ;  /* 0x000000ffffff79a7 */ /* 0x000fe20008100406 */
[----:B------:R-:W-:-:S02]  /*26a0*/  ISETP.GT.AND P1, PT, R8, 0x49, PT ;  /* 0x000000490800780c */ /* 0x000fc40003f24270 */
[----:B------:R-:W-:Y:S02]  /*26b0*/  CS2R R120, SRZ ;  /* 0x0000000000787805 */ /* 0x000fe4000001ff00 */
[----:B--2---:R-:W-:Y:S02]  /*26c0*/  FSEL R41, R41, -INF , P2 ;  /* 0xff80000029297808 */ /* 0x004fe40001000000 */
[----:B------:R-:W-:Y:S02]  /*26d0*/  CS2R R118, SRZ ;  /* 0x0000000000767805 */ /* 0x000fe4000001ff00 */
[----:B------:R-:W-:Y:S01]  /*26e0*/  FMNMX.FTZ R4, R43, R4, !PT ;  /* 0x000000042b047209 */ /* 0x000fe20007810000 */
[----:B------:R-:W2:Y:S01]  /*26f0*/  MUFU.TANH R10, R71 ;  /* 0x00000047000a7308 */ /* 0x000ea20000002400 */
[----:B------:R-:W-:Y:S01]  /*2700*/  ISETP.GT.AND P2, PT, R8, 0x50, PT ;  /* 0x000000500800780c */ /* 0x000fe20003f44270 */
[----:B0-----:R-:W-:Y:S01]  /*2710*/  FMUL.FTZ R70, R0, R80 ;  /* 0x0000005000467220 */ /* 0x001fe20000410000 */
[----:B------:R-:W-:-:S02]  /*2720*/  FSEL R37, R37, -INF , P1 ;  /* 0xff80000025257808 */ /* 0x000fc40000800000 */
[----:B------:R-:W-:Y:S02]  /*2730*/  CS2R R116, SRZ ;  /* 0x0000000000747805 */ /* 0x000fe4000001ff00 */
[----:B------:R-:W-:Y:S02]  /*2740*/  FMNMX.FTZ R4, R41, R4, !PT ;  /* 0x0000000429047209 */ /* 0x000fe40007810000 */
[----:B------:R-:W-:Y:S02]  /*2750*/  CS2R R114, SRZ ;  /* 0x0000000000727805 */ /* 0x000fe4000001ff00 */
[----:B------:R-:W-:Y:S01]  /*2760*/  ISETP.GT.AND P1, PT, R8, 0x51, PT ;  /* 0x000000510800780c */ /* 0x000fe20003f24270 */
[----:B------:R0:W5:Y:S01]  /*2770*/  MUFU.TANH R11, R74 ;  /* 0x0000004a000b7308 */ /* 0x0001620000002400 */
[----:B---3--:R-:W-:Y:S01]  /*2780*/  FSEL R39, R66, -INF , P2 ;  /* 0xff80000042277808 */ /* 0x008fe20001000000 */
[C---:B------:R-:W-:Y:S01]  /*2790*/  FMUL.FTZ R66, R0.reuse, R72 ;  /* 0x0000004800427220 */ /* 0x040fe20000410000 */
[----:B------:R-:W-:Y:S01]  /*27a0*/  FMNMX.FTZ R4, R37, R4, !PT ;  /* 0x0000000425047209 */ /* 0x000fe20007810000 */
[----:B------:R-:W-:Y:S01]  /*27b0*/  FMUL.FTZ R72, R0, R81 ;  /* 0x0000005100487220 */ /* 0x000fe20000410000 */
[----:B------:R-:W-:-:S02]  /*27c0*/  ISETP.GT.AND P2, PT, R8, 0x58, PT ;  /* 0x000000580800780c */ /* 0x000fc40003f44270 */
[----:B------:R-:W-:Y:S02]  /*27d0*/  CS2R R112, SRZ ;  /* 0x0000000000707805 */ /* 0x000fe4000001ff00 */
[----:B-1----:R-:W-:Y:S01]  /*27e0*/  FSEL R21, R3, -INF , P1 ;  /* 0xff80000003157808 */ /* 0x002fe20000800000 */
[----:B------:R-:W1:Y:S01]  /*27f0*/  MUFU.TANH R75, R75 ;  /* 0x0000004b004b7308 */ /* 0x000e620000002400 */
[----:B------:R-:W-:Y:S01]  /*2800*/  FMNMX.FTZ R4, R39, R4, !PT ;  /* 0x0000000427047209 */ /* 0x000fe20007810000 */
[----:B0-----:R-:W-:Y:S01]  /*2810*/  FMUL.FTZ R74, R0, R85 ;  /* 0x00000055004a7220 */ /* 0x001fe20000410000 */
[----:B------:R-:W-:Y:S02]  /*2820*/  ISETP.GT.AND P1, PT, R8, 0x59, PT ;  /* 0x000000590800780c */ /* 0x000fe40003f24270 */
[----:B------:R-:W-:Y:S02]  /*2830*/  CS2R R110, SRZ ;  /* 0x00000000006e7805 */ /* 0x000fe4000001ff00 */
[----:B----4-:R-:W-:-:S02]  /*2840*/  FSEL R25, R25, -INF , P2 ;  /* 0xff80000019197808 */ /* 0x010fc40001000000 */
[----:B------:R-:W-:Y:S02]  /*2850*/  CS2R R108, SRZ ;  /* 0x00000000006c7805 */ /* 0x000fe4000001ff00 */
[----:B------:R-:W-:Y:S01]  /*2860*/  FMNMX.FTZ R4, R21, R4, !PT ;  /* 0x0000000415047209 */ /* 0x000fe20007810000 */
[----:B------:R-:W0:Y:S01]  /*2870*/  MUFU.TANH R7, R78 ;  /* 0x0000004e00077308 */ /* 0x000e220000002400 */
[----:B------:R-:W-:Y:S02]  /*2880*/  ISETP.GT.AND P2, PT, R8, 0x60, PT ;  /* 0x000000600800780c */ /* 0x000fe40003f44270 */
[----:B------:R-:W-:Y:S02]  /*2890*/  CS2R R106, SRZ ;  /* 0x00000000006a7805 */ /* 0x000fe4000001ff00 */
[----:B--2---:R-:W-:Y:S02]  /*28a0*/  FSEL R10, R10, -INF , P1 ;  /* 0xff8000000a0a7808 */ /* 0x004fe40000800000 */
[----:B------:R-:W-:-:S02]  /*28b0*/  CS2R R104, SRZ ;  /* 0x0000000000687805 */ /* 0x000fc4000001ff00 */
[----:B------:R-:W-:Y:S02]  /*28c0*/  FMNMX.FTZ R3, R25, R4, !PT ;  /* 0x0000000419037209 */ /* 0x000fe40007810000 */
[----:B------:R-:W-:Y:S02]  /*28d0*/  CS2R R102, SRZ ;  /* 0x0000000000667805 */ /* 0x000fe4000001ff00 */
[----:B------:R-:W-:Y:S01]  /*28e0*/  ISETP.GT.AND P1, PT, R8, 0x61, PT ;  /* 0x000000610800780c */ /* 0x000fe20003f24270 */
[----:B------:R-:W2:Y:S01]  /*28f0*/  MUFU.TANH R79, R79 ;  /* 0x0000004f004f7308 */ /* 0x000ea20000002400 */
[----:B-----5:R-:W-:Y:S02]  /*2900*/  FSEL R11, R11, -INF , P2 ;  /* 0xff8000000b0b7808 */ /* 0x020fe40001000000 */
[----:B------:R-:W-:Y:S02]  /*2910*/  FMNMX.FTZ R4, R10, R3, !PT ;  /* 0x000000030a047209 */ /* 0x000fe40007810000 */
[----:B------:R-:W-:-:S02]  /*2920*/  ISETP.GT.AND P2, PT, R8, 0x68, PT ;  /* 0x000000680800780c */ /* 0x000fc40003f44270 */
[----:B-1----:R-:W-:Y:S01]  /*2930*/  FSEL R3, R75, -INF , P1 ;  /* 0xff8000004b037808 */ /* 0x002fe20000800000 */
[----:B------:R-:W1:Y:S01]  /*2940*/  MUFU.TANH R82, R82 ;  /* 0x0000005200527308 */ /* 0x000e620000002400 */
[----:B------:R-:W-:Y:S02]  /*2950*/  FMNMX.FTZ R4, R11, R4, !PT ;  /* 0x000000040b047209 */ /* 0x000fe40007810000 */
[C---:B------:R-:W-:Y:S02]  /*2960*/  ISETP.GT.AND P1, PT, R8.reuse, 0x69, PT ;  /* 0x000000690800780c */ /* 0x040fe40003f24270 */
        /* <DEDUP_REMOVED lines=8> */
[----:B-1----:R-:W-:Y:S02]  /*29f0*/  FSEL R6, R82, -INF , P2 ;  /* 0xff80000052067808 */ /* 0x002fe40001000000 */
[----:B------:R-:W-:Y:S02]  /*2a00*/  FMNMX.FTZ R9, R4, R5, !PT ;  /* 0x0000000504097209 */ /* 0x000fe40007810000 */
[----:B------:R-:W-:-:S02]  /*2a10*/  ISETP.GT.AND P2, PT, R8, 0x78, PT ;  /* 0x000000780800780c */ /* 0x000fc40003f44270 */
[----:B------:R-:W-:Y:S01]  /*2a20*/  FMNMX.FTZ R26, R6, R9, !PT ;  /* 0x00000009061a7209 */ /* 0x000fe20007810000 */
[----:B------:R-:W1:Y:S01]  /*2a30*/  MUFU.TANH R87, R87 ;  /* 0x0000005700577308 */ /* 0x000e620000002400 */
[----:B0-----:R-:W-:Y:S02]  /*2a40*/  FSEL R5, R83, -INF , P1 ;  /* 0xff80000053057808 */ /* 0x001fe40000800000 */
[----:B------:R-:W-:Y:S02]  /*2a50*/  ISETP.GT.AND P1, PT, R8, 0x79, PT ;  /* 0x000000790800780c */ /* 0x000fe40003f24270 */
[----:B------:R-:W-:Y:S02]  /*2a60*/  FMNMX.FTZ R61, R5, R26, !PT ;  /* 0x0000001a053d7209 */ /* 0x000fe40007810000 */
[----:B------:R-:W-:Y:S01]  /*2a70*/  VIADDMNMX R77, R77, R46, R13, PT ;  /* 0x0000002e4d4d7246 */ /* 0x000fe2000380010d */
[----:B------:R-:W-:Y:S01]  /*2a80*/  MUFU.TANH R14, R14 ;  /* 0x0000000e000e7308 */ /* 0x000fe20000002400 */
[----:B--2---:R-:W-:-:S02]  /*2a90*/  FSEL R8, R86, -INF , P2 ;  /* 0xff80000056087808 */ /* 0x004fc40001000000 */
[C---:B------:R-:W-:Y:S02]  /*2aa0*/  ISETP.GT.AND P2, PT, R77.reuse, 0x1, PT ;  /* 0x000000014d00780c */ /* 0x040fe40003f44270 */
[----:B------:R-:W-:Y:S02]  /*2ab0*/  FMNMX.FTZ R26, R8, R61, !PT ;  /* 0x0000003d081a7209 */ /* 0x000fe40007810000 */
[----:B------:R-:W-:Y:S01]  /*2ac0*/  ISETP.GT.AND P3, PT, R77, 0x8, PT ;  /* 0x000000084d00780c */ /* 0x000fe20003f64270 */
[----:B------:R-:W-:Y:S01]  /*2ad0*/  MUFU.TANH R15, R15 ;  /* 0x0000000f000f7308 */ /* 0x000fe20000002400 */
[----:B-1----:R-:W-:-:S04]  /*2ae0*/  FSEL R9, R87, -INF , P1 ;  /* 0xff80000057097808 */ /* 0x002fc80000800000 */
[----:B------:R-:W-:-:S03]  /*2af0*/  FMNMX.FTZ R26, R9, R26, !PT ;  /* 0x0000001a091a7209 */ /* 0x000fc60007810000 */
[----:B------:R-:W0:Y:S02]  /*2b00*/  MUFU.TANH R24, R24 ;  /* 0x0000001800187308 */ /* 0x000e240000002400 */
[----:B------:R-:W1:Y:S06]  /*2b10*/  SHFL.BFLY PT, R61, R26, 0x2, 0x1f ;  /* 0x0c401f001a3d7f89 */ /* 0x000e6c00000e0000 */
[----:B------:R-:W-:Y:S08]  /*2b20*/  MUFU.TANH R20, R20 ;  /* 0x0000001400147308 */ /* 0x000ff00000002400 */
[----:B------:R-:W2:Y:S01]  /*2b30*/  MUFU.TANH R27, R27 ;  /* 0x0000001b001b7308 */ /* 0x000ea20000002400 */
[----:B0-----:R-:W-:-:S07]  /*2b40*/  FSEL R50, R24, -INF , P3 ;  /* 0xff80000018327808 */ /* 0x001fce0001800000 */
[----:B------:R-:W0:Y:S01]  /*2b50*/  MUFU.TANH R28, R28 ;  /* 0x0000001c001c7308 */ /* 0x000e220000002400 */
[----:B-1----:R-:W-:-:S05]  /*2b60*/  FMNMX.FTZ R61, R26, R61, !PT ;  /* 0x0000003d1a3d7209 */ /* 0x002fca0007810000 */
[----:B------:R-:W1:Y:S02]  /*2b70*/  SHFL.BFLY PT, R26, R61, 0x1, 0x1f ;  /* 0x0c201f003d1a7f89 */ /* 0x000e6400000e0000 */
[----:B------:R-:W3:Y:S08]  /*2b80*/  MUFU.TANH R29, R29 ;  /* 0x0000001d001d7308 */ /* 0x000ef00000002400 */
[----:B------:R-:W4:Y:S08]  /*2b90*/  MUFU.TANH R30, R30 ;  /* 0x0000001e001e7308 */ /* 0x000f300000002400 */
[----:B------:R-:W5:Y:S01]  /*2ba0*/  MUFU.TANH R32, R32 ;  /* 0x0000002000207308 */ /* 0x000f620000002400 */
[----:B-1----:R-:W-:Y:S01]  /*2bb0*/  FMNMX.FTZ R26, R61, R26, !PT ;  /* 0x0000001a3d1a7209 */ /* 0x002fe20007810000 */
[----:B------:R-:W-:-:S06]  /*2bc0*/  IMAD.U32 R61, RZ, RZ, UR19 ;  /* 0x00000013ff3d7e24 */ /* 0x000fcc000f8e00ff */
[----:B------:R-:W1:Y:S01]  /*2bd0*/  MUFU.TANH R31, R31 ;  /* 0x0000001f001f7308 */ /* 0x000e620000002400 */
[C---:B------:R-:W-:Y:S01]  /*2be0*/  FSETP.NEU.FTZ.AND P1, PT, R26.reuse, -INF , PT ;  /* 0xff8000001a00780b */ /* 0x040fe20003f3d000 */
[----:B------:R-:W-:-:S01]  /*2bf0*/  FFMA.FTZ R48, R26, R61, -8 ;  /* 0xc10000001a307423 */ /* 0x000fc2000001003d */
[----:B------:R-:W-:Y:S02]  /*2c00*/  FSEL R61, R15, -INF , P2 ;  /* 0xff8000000f3d7808 */ /* 0x000fe40001000000 */
[C---:B------:R-:W-:Y:S02]  /*2c10*/  ISETP.GT.AND P2, PT, R77.reuse, 0x10, PT ;  /* 0x000000104d00780c */ /* 0x040fe40003f44270 */
[----:B------:R-:W-:Y:S01]  /*2c20*/  FSEL R12, R48, RZ, P1 ;  /* 0x000000ff300c7208 */ /* 0x000fe20000800000 */
[----:B------:R-:W1:Y:S01]  /*2c30*/  MUFU.TANH R33, R33 ;  /* 0x0000002100217308 */ /* 0x000e620000002400 */
[----:B------:R-:W-:Y:S02]  /*2c40*/  ISETP.GT.AND P1, PT, R77, RZ, PT ;  /* 0x000000ff4d00720c */ /* 0x000fe40003f24270 */
[----:B--2---:R-:W-:Y:S01]  /*2c50*/  FSEL R52, R27, -INF , P2 ;  /* 0xff8000001b347808 */ /* 0x004fe20001000000 */
[----:B------:R-:W-:-:S01]  /*2c60*/  FFMA.FTZ R84, R37, UR19, -R12 ;  /* 0x0000001325547c23 */ /* 0x000fc2000801080c */
[----:B------:R-:W-:Y:S01]  /*2c70*/  FSEL R46, R14, -INF , P1 ;  /* 0xff8000000e2e7808 */ /* 0x000fe20000800000 */
[----:B------:R-:W-:-:S01]  /*2c80*/  FFMA.FTZ R37, R39, UR19, -R12 ;  /* 0x0000001327257c23 */ /* 0x000fc2000801080c */
[----:B------:R-:W-:Y:S01]  /*2c90*/  ISETP.GT.AND P1, PT, R77, 0x9, PT ;  /* 0x000000094d00780c */ /* 0x000fe20003f24270 */
[----:B------:R-:W2:Y:S01]  /*2ca0*/  MUFU.TANH R34, R34 ;  /* 0x0000002200227308 */ /* 0x000ea20000002400 */
[----:B------:R-:W-:Y:S01]  /*2cb0*/  FMNMX.FTZ R15, R46, R61, !PT ;  /* 0x0000003d2e0f7209 */ /* 0x000fe20007810000 */
[--C-:B------:R-:W-:Y:S01]  /*2cc0*/  FFMA.FTZ R13, R101, UR19, -R12.reuse ;  /* 0x00000013650d7c23 */ /* 0x100fe2000801080c */
[----:B------:R-:W-:Y:S01]  /*2cd0*/  FSEL R48, R20, -INF , P1 ;  /* 0xff80000014307808 */ /* 0x000fe20000800000 */
[--C-:B------:R-:W-:Y:S01]  /*2ce0*/  FFMA.FTZ R14, R99, UR19, -R12.reuse ;  /* 0x00000013630e7c23 */ /* 0x100fe2000801080c */
[----:B------:R-:W-:Y:S01]  /*2cf0*/  FMNMX.FTZ R71, R50, R15, !PT ;  /* 0x0000000f32477209 */ /* 0x000fe20007810000 */
[--C-:B------:R-:W-:Y:S01]  /*2d00*/  FFMA.FTZ R97, R97, UR19, -R12.reuse ;  /* 0x0000001361617c23 */ /* 0x100fe2000801080c */
[----:B------:R-:W-:Y:S01]  /*2d10*/  ISETP.GT.AND P1, PT, R77, 0x11, PT ;  /* 0x000000114d00780c */ /* 0x000fe20003f24270 */
[----:B------:R-:W2:Y:S01]  /*2d20*/  MUFU.TANH R35, R35 ;  /* 0x0000002300237308 */ /* 0x000ea20000002400 */
[----:B------:R-:W-:Y:S01]  /*2d30*/  FMNMX.FTZ R71, R48, R71, !PT ;  /* 0x0000004730477209 */ /* 0x000fe20007810000 */
[--C-:B------:R-:W-:Y:S01]  /*2d40*/  FFMA.FTZ R20, R95, UR19, -R12.reuse ;  /* 0x000000135f147c23 */ /* 0x100fe2000801080c */
[----:B------:R-:W-:Y:S01]  /*2d50*/  ISETP.GT.AND P2, PT, R77, 0x18, PT ;  /* 0x000000184d00780c */ /* 0x000fe20003f44270 */
[--C-:B------:R-:W-:Y:S01]  /*2d60*/  FFMA.FTZ R93, R93, UR19, -R12.reuse ;  /* 0x000000135d5d7c23 */ /* 0x100fe2000801080c */
[----:B0-----:R-:W-:Y:S01]  /*2d70*/  FSEL R28, R28, -INF , P1 ;  /* 0xff8000001c1c7808 */ /* 0x001fe20000800000 */
[--C-:B------:R-:W-:Y:S01]  /*2d80*/  FFMA.FTZ R91, R91, UR19, -R12.reuse ;  /* 0x000000135b5b7c23 */ /* 0x100fe2000801080c */
[----:B------:R-:W-:Y:S01]  /*2d90*/  FMNMX.FTZ R71, R52, R71, !PT ;  /* 0x0000004734477209 */ /* 0x000fe20007810000 */
[----:B------:R-:W0:Y:S01]  /*2da0*/  MUFU.TANH R36, R36 ;  /* 0x0000002400247308 */ /* 0x000e220000002400 */
        /* <DEDUP_REMOVED lines=8> */
[----:B----4-:R-:W-:Y:S01]  /*2e30*/  FSEL R30, R30, -INF , P1 ;  /* 0xff8000001e1e7808 */ /* 0x010fe20000800000 */
[--C-:B------:R-:W-:Y:S01]  /*2e40*/  FFMA.FTZ R49, R49, UR19, -R12.reuse ;  /* 0x0000001331317c23 */ /* 0x100fe2000801080c */
[----:B------:R-:W-:Y:S01]  /*2e50*/  FMNMX.FTZ R27, R29, R24, !PT ;  /* 0x000000181d1b7209 */ /* 0x000fe20007810000 */
[--C-:B------:R-:W-:Y:S01]  /*2e60*/  FFMA.FTZ R45, R45, UR19, -R12.reuse ;  /* 0x000000132d2d7c23 */ /* 0x100fe2000801080c */
[----:B------:R-:W-:Y:S01]  /*2e70*/  ISETP.GT.AND P1, PT, R77, 0x21, PT ;  /* 0x000000214d00780c */ /* 0x000fe20003f24270 */
[--C-:B------:R-:W-:Y:S01]  /*2e80*/  FFMA.FTZ R41, R41, UR19, -R12.reuse ;  /* 0x0000001329297c23 */ /* 0x100fe2000801080c */
[----:B-----5:R-:W-:Y:S01]  /*2e90*/  FSEL R32, R32, -INF , P2 ;  /* 0xff80000020207808 */ /* 0x020fe20001000000 */
        /* <DEDUP_REMOVED lines=17> */
[----:B--2---:R-:W-:Y:S01]  /*2fb0*/  FSEL R34, R34, -INF , P1 ;  /* 0xff80000022227808 */ /* 0x004fe20000800000 */
[----:B------:R-:W-:Y:S01]  /*2fc0*/  FFMA.FTZ R9, R9, UR19, -R12 ;  /* 0x0000001309097c23 */ /* 0x000fe2000801080c */
[----:B------:R-:W-:-:S02]  /*2fd0*/  FMNMX.FTZ R79, R33, R76, !PT ;  /* 0x0000004c214f7209 */ /* 0x000fc40007810000 */
[----:B------:R-:W-:Y:S02]  /*2fe0*/  CS2R R100, SRZ ;  /* 0x0000000000647805 */ /* 0x000fe4000001ff00 */
[----:B------:R-:W-:Y:S02]  /*2ff0*/  ISETP.GT.AND P1, PT, R77, 0x31, PT ;  /* 0x000000314d00780c */ /* 0x000fe40003f24270 */
[----:B------:R-:W-:Y:S02]  /*3000*/  CS2R R98, SRZ ;  /* 0x0000000000627805 */ /* 0x000fe4000001ff00 */
[----:B------:R-:W-:Y:S01]  /*3010*/  FSEL R75, R35, -INF , P2 ;  /* 0xff800000234b7808 */ /* 0x000fe20001000000 */
[----:B------:R-:W2:Y:S01]  /*3020*/  MUFU.TANH R54, R54 ;  /* 0x0000003600367308 */ /* 0x000ea20000002400 */
[----:B------:R-:W-:Y:S02]  /*3030*/  FMNMX.FTZ R78, R34, R79, !PT ;  /* 0x0000004f224e7209 */ /* 0x000fe40007810000 */
[----:B------:R-:W-:-:S02]  /*3040*/  CS2R R94, SRZ ;  /* 0x00000000005e7805 */ /* 0x000fc4000001ff00 */
[----:B------:R-:W-:Y:S02]  /*3050*/  ISETP.GT.AND P2, PT, R77, 0x38, PT ;  /* 0x000000384d00780c */ /* 0x000fe40003f44270 */
[----:B0-----:R-:W-:Y:S01]  /*3060*/  FSEL R76, R36, -INF , P1 ;  /* 0xff800000244c7808 */ /* 0x001fe20000800000 */
[----:B------:R-:W-:-:S01]  /*3070*/  FFMA.FTZ R36, R67, UR19, -R12 ;  /* 0x0000001343247c23 */ /* 0x000fc2000801080c */
[----:B------:R-:W-:Y:S01]  /*3080*/  FMNMX.FTZ R35, R75, R78, !PT ;  /* 0x0000004e4b237209 */ /* 0x000fe20007810000 */
[----:B------:R-:W0:Y:S01]  /*3090*/  MUFU.TANH R56, R56 ;  /* 0x0000003800387308 */ /* 0x000e220000002400 */
[----:B------:R-:W-:Y:S02]  /*30a0*/  ISETP.GT.AND P1, PT, R77, 0x39, PT ;  /* 0x000000394d00780c */ /* 0x000fe40003f24270 */
[----:B---3--:R-:W-:Y:S02]  /*30b0*/  FSEL R40, R40, -INF , P2 ;  /* 0xff80000028287808 */ /* 0x008fe40001000000 */
[----:B------:R-:W-:-:S02]  /*30c0*/  FMNMX.FTZ R35, R76, R35, !PT ;  /* 0x000000234c237209 */ /* 0x000fc40007810000 */
[----:B------:R-:W-:Y:S01]  /*30d0*/  ISETP.GT.AND P2, PT, R77, 0x40, PT ;  /* 0x000000404d00780c */ /* 0x000fe20003f44270 */
[----:B------:R-:W3:Y:S01]  /*30e0*/  MUFU.TANH R60, R60 ;  /* 0x0000003c003c7308 */ /* 0x000ee20000002400 */
[----:B----4-:R-:W-:Y:S01]  /*30f0*/  FSEL R67, R38, -INF , P1 ;  /* 0xff80000026437808 */ /* 0x010fe20000800000 */
[----:B------:R-:W-:Y:S01]  /*3100*/  FFMA.FTZ R38, R63, UR19, -R12 ;  /* 0x000000133f267c23 */ /* 0x000fe2000801080c */
[----:B------:R-:W-:Y:S02]  /*3110*/  FMNMX.FTZ R78, R40, R35, !PT ;  /* 0x00000023284e7209 */ /* 0x000fe40007810000 */
[----:B------:R-:W-:Y:S02]  /*3120*/  ISETP.GT.AND P1, PT, R77, 0x41, PT ;  /* 0x000000414d00780c */ /* 0x000fe40003f24270 */
[----:B-1----:R-:W-:Y:S01]  /*3130*/  FSEL R44, R44, -INF , P2 ;  /* 0xff8000002c2c7808 */ /* 0x002fe20001000000 */
[----:B------:R-:W1:Y:S01]  /*3140*/  MUFU.TANH R58, R58 ;  /* 0x0000003a003a7308 */ /* 0x000e620000002400 */
[----:B------:R-:W-:-:S02]  /*3150*/  FMNMX.FTZ R35, R67, R78, !PT ;  /* 0x0000004e43237209 */ /* 0x000fc40007810000 */
[C---:B------:R-:W-:Y:S02]  /*3160*/  ISETP.GT.AND P2, PT, R77.reuse, 0x48, PT ;  /* 0x000000484d00780c */ /* 0x040fe40003f44270 */
[----:B-----5:R-:W-:Y:S02]  /*3170*/  FSEL R42, R42, -INF , P1 ;  /* 0xff8000002a2a7808 */ /* 0x020fe40000800000 */
[----:B------:R-:W-:Y:S01]  /*3180*/  FMNMX.FTZ R35, R44, R35, !PT ;  /* 0x000000232c237209 */ /* 0x000fe20007810000 */
[----:B------:R-:W4:Y:S01]  /*3190*/  MUFU.TANH R64, R64 ;  /* 0x0000004000407308 */ /* 0x000f220000002400 */
[----:B------:R-:W-:Y:S02]  /*31a0*/  ISETP.GT.AND P1, PT, R77, 0x49, PT ;  /* 0x000000494d00780c */ /* 0x000fe40003f24270 */
[----:B--2---:R-:W-:Y:S02]  /*31b0*/  FSEL R54, R54, -INF , P2 ;  /* 0xff80000036367808 */ /* 0x004fe40001000000 */
[----:B------:R-:W-:-:S02]  /*31c0*/  FMNMX.FTZ R35, R42, R35, !PT ;  /* 0x000000232a237209 */ /* 0x000fc40007810000 */
[----:B------:R-:W-:Y:S01]  /*31d0*/  ISETP.GT.AND P2, PT, R77, 0x50, PT ;  /* 0x000000504d00780c */ /* 0x000fe20003f44270 */
[----:B------:R-:W2:Y:S01]  /*31e0*/  MUFU.TANH R62, R62 ;  /* 0x0000003e003e7308 */ /* 0x000ea20000002400 */
[----:B0-----:R-:W-:Y:S01]  /*31f0*/  FSEL R63, R56, -INF , P1 ;  /* 0xff800000383f7808 */ /* 0x001fe20000800000 */
[--C-:B------:R-:W-:Y:S01]  /*3200*/  FFMA.FTZ R56, R57, UR19, -R12.reuse ;  /* 0x0000001339387c23 */ /* 0x100fe2000801080c */
[----:B------:R-:W-:Y:S02]  /*3210*/  FMNMX.FTZ R78, R54, R35, !PT ;  /* 0x00000023364e7209 */ /* 0x000fe40007810000 */
[----:B------:R-:W-:Y:S02]  /*3220*/  ISETP.GT.AND P1, PT, R77, 0x51, PT ;  /* 0x000000514d00780c */ /* 0x000fe40003f24270 */
[----:B---3--:R-:W-:Y:S01]  /*3230*/  FSEL R60, R60, -INF , P2 ;  /* 0xff8000003c3c7808 */ /* 0x008fe20001000000 */
[----:B------:R-:W0:Y:S01]  /*3240*/  MUFU.TANH R66, R66 ;  /* 0x0000004200427308 */ /* 0x000e220000002400 */
[----:B------:R-:W-:Y:S01]  /*3250*/  FMNMX.FTZ R35, R63, R78, !PT ;  /* 0x0000004e3f237209 */ /* 0x000fe20007810000 */
[----:B------:R-:W-:Y:S01]  /*3260*/  FFMA.FTZ R78, R51, UR19, -R12 ;  /* 0x00000013334e7c23 */ /* 0x000fe2000801080c */
[----:B------:R-:W-:-:S02]  /*3270*/  ISETP.GT.AND P2, PT, R77, 0x58, PT ;  /* 0x000000584d00780c */ /* 0x000fc40003f44270 */
[----:B-1----:R-:W-:Y:S02]  /*3280*/  FSEL R58, R58, -INF , P1 ;  /* 0xff8000003a3a7808 */ /* 0x002fe40000800000 */
[----:B------:R-:W-:Y:S01]  /*3290*/  FMNMX.FTZ R35, R60, R35, !PT ;  /* 0x000000233c237209 */ /* 0x000fe20007810000 */
[----:B------:R-:W1:Y:S01]  /*32a0*/  MUFU.TANH R65, R65 ;  /* 0x0000004100417308 */ /* 0x000e620000002400 */
[C---:B------:R-:W-:Y:S02]  /*32b0*/  ISETP.GT.AND P1, PT, R77.reuse, 0x59, PT ;  /* 0x000000594d00780c */ /* 0x040fe40003f24270 */
[----:B----4-:R-:W-:Y:S02]  /*32c0*/  FSEL R64, R64, -INF , P2 ;  /* 0xff80000040407808 */ /* 0x010fe40001000000 */
[----:B------:R-:W-:Y:S02]  /*32d0*/  FMNMX.FTZ R35, R58, R35, !PT ;  /* 0x000000233a237209 */ /* 0x000fe40007810000 */
[----:B------:R-:W-:Y:S01]  /*32e0*/  ISETP.GT.AND P2, PT, R77, 0x60, PT ;  /* 0x000000604d00780c */ /* 0x000fe20003f44270 */
[----:B------:R-:W3:Y:S01]  /*32f0*/  MUFU.TANH R69, R69 ;  /* 0x0000004500457308 */ /* 0x000ee20000002400 */
[----:B--2---:R-:W-:-:S02]  /*3300*/  FSEL R62, R62, -INF , P1 ;  /* 0xff8000003e3e7808 */ /* 0x004fc40000800000 */
[----:B------:R-:W-:Y:S02]  /*3310*/  FMNMX.FTZ R35, R64, R35, !PT ;  /* 0x0000002340237209 */ /* 0x000fe40007810000 */
[C---:B------:R-:W-:Y:S02]  /*3320*/  ISETP.GT.AND P1, PT, R77.reuse, 0x61, PT ;  /* 0x000000614d00780c */ /* 0x040fe40003f24270 */
        /* <DEDUP_REMOVED lines=11> */
[----:B------:R-:W2:Y:S01]  /*33e0*/  MUFU.TANH R72, R72 ;  /* 0x0000004800487308 */ /* 0x000ea20000002400 */
[----:B0-----:R-:W-:-:S02]  /*33f0*/  FSEL R68, R68, -INF , P1 ;  /* 0xff80000044447808 */ /* 0x001fc40000800000 */
[----:B------:R-:W-:Y:S01]  /*3400*/  FMNMX.FTZ R35, R69, R80, !PT ;  /* 0x0000005045237209 */ /* 0x000fe20007810000 */
[----:B------:R-:W-:-:S01]  /*3410*/  FFMA.FTZ R80, R47, UR19, -R12 ;  /* 0x000000132f507c23 */ /* 0x000fc2000801080c */
[C---:B------:R-:W-:Y:S02]  /*3420*/  ISETP.GT.AND P1, PT, R77.reuse, 0x71, PT ;  /* 0x000000714d00780c */ /* 0x040fe40003f24270 */
[----:B------:R-:W-:Y:S01]  /*3430*/  FMNMX.FTZ R35, R68, R35, !PT ;  /* 0x0000002344237209 */ /* 0x000fe20007810000 */
        /* <DEDUP_REMOVED lines=8> */
[----:B------:R-:W-:Y:S01]  /*34c0*/  MUFU.EX2 R13, R13 ;  /* 0x0000000d000d7308 */ /* 0x000fe20000000800 */
[----:B0-----:R-:W-:-:S04]  /*34d0*/  FSEL R73, R73, -INF , P2 ;  /* 0xff80000049497808 */ /* 0x001fc80001000000 */
[----:B------:R-:W-:-:S03]  /*34e0*/  FMNMX.FTZ R82, R73, R82, !PT ;  /* 0x0000005249527209 */ /* 0x000fc60007810000 */
[----:B------:R-:W-:Y:S01]  /*34f0*/  MUFU.EX2 R14, R14 ;  /* 0x0000000e000e7308 */ /* 0x000fe20000000800 */
[----:B-1----:R-:W-:Y:S01]  /*3500*/  FSEL R47, R74, -INF , P1 ;  /* 0xff8000004a2f7808 */ /* 0x002fe20000800000 */
[----:B------:R-:W-:-:S03]  /*3510*/  FFMA.FTZ R74, R43, UR19, -R12 ;  /* 0x000000132b4a7c23 */ /* 0x000fc6000801080c */
[----:B------:R-:W-:Y:S01]  /*3520*/  FMNMX.FTZ R35, R47, R82, !PT ;  /* 0x000000522f237209 */ /* 0x000fe20007810000 */
[----:B------:R-:W-:-:S01]  /*3530*/  FFMA.FTZ R82, R21, UR19, -R12 ;  /* 0x0000001315527c23 */ /* 0x000fc2000801080c */
[----:B------:R-:W-:Y:S01]  /*3540*/  FFMA.FTZ R21, R25, UR19, -R12 ;  /* 0x0000001319157c23 */ /* 0x000fe2000801080c */
[----:B------:R0:W-:Y:S02]  /*3550*/  MUFU.EX2 R15, R97 ;  /* 0x00000061000f7308 */ /* 0x0001e40000000800 */
[----:B------:R-:W1:Y:S06]  /*3560*/  SHFL.BFLY PT, R86, R35, 0x2, 0x1f ;  /* 0x0c401f0023567f89 */ /* 0x000e6c00000e0000 */
[----:B------:R-:W2:Y:S01]  /*3570*/  MUFU.EX2 R20, R20 ;  /* 0x0000001400147308 */ /* 0x000ea20000000800 */
[----:B0-----:R-:W-:-:S07]  /*3580*/  CS2R R96, SRZ ;  /* 0x0000000000607805 */ /* 0x001fce000001ff00 */
[----:B------:R0:W-:Y:S08]  /*3590*/  MUFU.EX2 R24, R93 ;  /* 0x0000005d00187308 */ /* 0x0001f00000000800 */
[----:B------:R3:W-:Y:S01]  /*35a0*/  MUFU.EX2 R27, R91 ;  /* 0x0000005b001b7308 */ /* 0x0007e20000000800 */
[----:B--2---:R-:W-:Y:S02]  /*35b0*/  F2FP.SATFINITE.E4M3.F32.PACK_AB_MERGE_C R149, R20, R15, RZ ;  /* 0x0000000f1495723e */ /* 0x004fe400048070ff */
[----:B0-----:R-:W-:-:S02]  /*35c0*/  CS2R R92, SRZ ;  /* 0x00000000005c7805 */ /* 0x001fc4000001ff00 */
[----:B-1----:R-:W-:Y:S01]  /*35d0*/  FMNMX.FTZ R25, R35, R86, !PT ;  /* 0x0000005623197209 */ /* 0x002fe20007810000 */
[--C-:B------:R-:W-:Y:S01]  /*35e0*/  FFMA.FTZ R86, R3, UR19, -R12.reuse ;  /* 0x0000001303567c23 */ /* 0x100fe2000801080c */
[----:B------:R-:W-:-:S01]  /*35f0*/  FFMA.FTZ R3, R7, UR19, -R12 ;  /* 0x0000001307037c23 */ /* 0x000fc2000801080c */
[----:B------:R-:W-:Y:S01]  /*3600*/  FFMA.FTZ R7, R8, UR19, -R12 ;  /* 0x0000001308077c23 */ /* 0x000fe2000801080c */
[----:B------:R-:W-:Y:S01]  /*3610*/  F2FP.SATFINITE.E4M3.F32.PACK_AB_MERGE_C R149, R14, R13, R149 ;  /* 0x0000000d0e95723e */ /* 0x000fe20004807095 */
[----:B------:R-:W0:Y:S01]  /*3620*/  SHFL.BFLY PT, R88, R25, 0x1, 0x1f ;  /* 0x0c201f0019587f89 */ /* 0x000e2200000e0000 */
[----:B------:R-:W-:Y:S01]  /*3630*/  MUFU.EX2 R31, R31 ;  /* 0x0000001f001f7308 */ /* 0x000fe20000000800 */
[----:B---3--:R-:W-:-:S07]  /*3640*/  CS2R R90, SRZ ;  /* 0x00000000005a7805 */ /* 0x008fce000001ff00 */
        /* <DEDUP_REMOVED lines=8> */
[----:B------:R-:W-:Y:S02]  /*36d0*/  CS2R R88, SRZ ;  /* 0x0000000000587805 */ /* 0x000fe4000001ff00 */
[----:B------:R-:W-:Y:S02]  /*36e0*/  F2FP.SATFINITE.E4M3.F32.PACK_AB_MERGE_C R151, R27, R24, R151 ;  /* 0x000000181b97723e */ /* 0x000fe40004807097 */
        /* <DEDUP_REMOVED lines=13> */
[----:B------:R-:W-:Y:S01]  /*37c0*/  FADD.FTZ R42, R13, R14 ;  /* 0x0000000e0d2a7221 */ /* 0x000fe20000010000 */
        /* <DEDUP_REMOVED lines=24> */
[----:B------:R-:W-:-:S03]  /*3950*/  FFMA.FTZ R47, R47, UR19, -R39 ;  /* 0x000000132f2f7c23 */ /* 0x000fc60008010827 */
[----:B------:R-:W0:Y:S08]  /*3960*/  MUFU.EX2 R43, R43 ;  /* 0x0000002b002b7308 */ /* 0x000e300000000800 */
[----:B------:R-:W2:Y:S01]  /*3970*/  MUFU.EX2 R28, R28 ;  /* 0x0000001c001c7308 */ /* 0x000ea20000000800 */
[----:B-1----:R-:W-:-:S04]  /*3980*/  F2FP.SATFINITE.E4M3.F32.PACK_AB_MERGE_C R148, R51, R46, RZ ;  /* 0x0000002e3394723e */ /* 0x002fc800048070ff */
[----:B------:R-:W-:-:S03]  /*3990*/  F2FP.SATFINITE.E4M3.F32.PACK_AB_MERGE_C R148, R25, R8, R148 ;  /* 0x000000081994723e */ /* 0x000fc60004807094 */
[----:B------:R1:W-:Y:S08]  /*39a0*/  MUFU.EX2 R76, R67 ;  /* 0x00000043004c7308 */ /* 0x0003f00000000800 */
[----:B------:R-:W3:Y:S01]  /*39b0*/  MUFU.EX2 R48, R48 ;  /* 0x0000003000307308 */ /* 0x000ee20000000800 */
[----:B-1----:R-:W-:-:S01]  /*39c0*/  FADD.FTZ R67, R15, R42 ;  /* 0x0000002a0f437221 */ /* 0x002fc20000010000 */
[----:B------:R-:W-:Y:S01]  /*39d0*/  FADD.FTZ R42, R46, R61 ;  /* 0x0000003d2e2a7221 */ /* 0x000fe20000010000 */
[----:B------:R-:W-:-:S02]  /*39e0*/  FFMA.FTZ R61, R58, UR19, -R39 ;  /* 0x000000133a3d7c23 */ /* 0x000fc40008010827 */
[----:B------:R-:W-:Y:S01]  /*39f0*/  FADD.FTZ R67, R20, R67 ;  /* 0x0000004314437221 */ /* 0x000fe20000010000 */
[----:B------:R-:W-:-:S02]  /*3a00*/  FADD.FTZ R42, R51, R42 ;  /* 0x0000002a332a7221 */ /* 0x000fc40000010000 */
[----:B------:R-:W1:Y:S01]  /*3a10*/  MUFU.EX2 R77, R77 ;  /* 0x0000004d004d7308 */ /* 0x000e620000000800 */
[----:B------:R-:W-:-:S01]  /*3a20*/  FADD.FTZ R44, R24, R67 ;  /* 0x00000043182c7221 */ /* 0x000fc20000010000 */
[----:B0-----:R-:W-:-:S03]  /*3a30*/  FADD.FTZ R67, R43, R42 ;  /* 0x0000002a2b437221 */ /* 0x001fc60000010000 */
[----:B------:R-:W-:Y:S01]  /*3a40*/  FADD.FTZ R44, R27, R44 ;  /* 0x0000002c1b2c7221 */ /* 0x000fe20000010000 */
[----:B--2---:R-:W-:-:S02]  /*3a50*/  FADD.FTZ R67, R28, R67 ;  /* 0x000000431c437221 */ /* 0x004fc40000010000 */
[----:B------:R-:W0:Y:S01]  /*3a60*/  MUFU.EX2 R29, R29 ;  /* 0x0000001d001d7308 */ /* 0x000e220000000800 */
[----:B------:R-:W-:-:S01]  /*3a70*/  FADD.FTZ R79, R31, R44 ;  /* 0x0000002c1f4f7221 */ /* 0x000fc20000010000 */
[----:B---3--:R-:W-:-:S03]  /*3a80*/  FADD.FTZ R42, R48, R67 ;  /* 0x00000043302a7221 */ /* 0x008fc60000010000 */
[----:B------:R-:W-:-:S03]  /*3a90*/  FADD.FTZ R79, R36, R79 ;  /* 0x0000004f244f7221 */ /* 0x000fc60000010000 */
        /* <DEDUP_REMOVED lines=8> */
[----:B------:R-:W-:-:S06]  /*3b20*/  FADD.FTZ R44, R56, R79 ;  /* 0x0000004f382c7221 */ /* 0x000fcc0000010000 */
        /* <DEDUP_REMOVED lines=18> */
[----:B------:R2:W3:Y:S01]  /*3c50*/  MUFU.EX2 R75, R40 ;  /* 0x00000028004b7308 */ /* 0x0004e20000000800 */
[----:B-1----:R-:W-:-:S07]  /*3c60*/  FADD.FTZ R20, R33, R20 ;  /* 0x0000001421147221 */ /* 0x002fce0000010000 */
[----:B------:R-:W1:Y:S01]  /*3c70*/  MUFU.EX2 R80, R80 ;  /* 0x0000005000507308 */ /* 0x000e620000000800 */
[----:B0-----:R-:W-:-:S01]  /*3c80*/  FADD.FTZ R31, R49, R36 ;  /* 0x00000024311f7221 */ /* 0x001fc20000010000 */
[----:B--2---:R-:W-:-:S06]  /*3c90*/  FFMA.FTZ R40, R60, UR19, -R39 ;  /* 0x000000133c287c23 */ /* 0x004fcc0008010827 */
[----:B------:R-:W0:Y:S01]  /*3ca0*/  MUFU.EX2 R45, R45 ;  /* 0x0000002d002d7308 */ /* 0x000e220000000800 */
[----:B---3--:R-:W-:-:S01]  /*3cb0*/  FADD.FTZ R15, R75, R20 ;  /* 0x000000144b0f7221 */ /* 0x008fc20000010000 */
[----:B------:R-:W-:-:S03]  /*3cc0*/  F2FP.SATFINITE.E4M3.F32.PACK_AB_MERGE_C R75, R76, R75, RZ ;  /* 0x0000004b4c4b723e */ /* 0x000fc600048070ff */
[----:B------:R-:W-:Y:S01]  /*3cd0*/  FADD.FTZ R15, R76, R15 ;  /* 0x0000000f4c0f7221 */ /* 0x000fe20000010000 */
[----:B------:R-:W-:Y:S02]  /*3ce0*/  F2FP.SATFINITE.E4M3.F32.PACK_AB_MERGE_C R146, R33, R32, R75 ;  /* 0x000000202192723e */ /* 0x000fe4000480704b */
[----:B------:R-:W2:Y:S01]  /*3cf0*/  MUFU.EX2 R34, R34 ;  /* 0x0000002200227308 */ /* 0x000ea20000000800 */
[----:B-1----:R-:W-:-:S04]  /*3d00*/  F2FP.SATFINITE.E4M3.F32.PACK_AB_MERGE_C R49, R80, R49, RZ ;  /* 0x000000315031723e */ /* 0x002fc800048070ff */
[----:B------:R-:W-:-:S03]  /*3d10*/  F2FP.SATFINITE.E4M3.F32.PACK_AB_MERGE_C R147, R78, R53, R49 ;  /* 0x000000354e93723e */ /* 0x000fc60004807031 */
[----:B------:R-:W1:Y:S08]  /*3d20*/  MUFU.EX2 R74, R74 ;  /* 0x0000004a004a7308 */ /* 0x000e700000000800 */
[----:B------:R-:W3:Y:S08]  /*3d30*/  MUFU.EX2 R57, R57 ;  /* 0x0000003900397308 */ /* 0x000ef00000000800 */
[----:B------:R-:W4:Y:S08]  /*3d40*/  MUFU.EX2 R41, R41 ;  /* 0x0000002900297308 */ /* 0x000f300000000800 */
[----:B------:R-:W5:Y:S08]  /*3d50*/  MUFU.EX2 R54, R54 ;  /* 0x0000003600367308 */ /* 0x000f700000000800 */
[----:B------:R-:W5:Y:S08]  /*3d60*/  MUFU.EX2 R84, R84 ;  /* 0x0000005400547308 */ /* 0x000f700000000800 */
[----:B------:R-:W5:Y:S08]  /*3d70*/  MUFU.EX2 R63, R63 ;  /* 0x0000003f003f7308 */ /* 0x000f700000000800 */
[----:B------:R0:W-:Y:S08]  /*3d80*/  MUFU.EX2 R39, R12 ;  /* 0x0000000c00277308 */ /* 0x0001f00000000800 */
[----:B------:R-:W5:Y:S01]  /*3d90*/  MUFU.EX2 R37, R37 ;  /* 0x0000002500257308 */ /* 0x000f620000000800 */
[----:B0-----:R-:W-:-:S04]  /*3da0*/  FADD.FTZ R12, R80, R31 ;  /* 0x0000001f500c7221 */ /* 0x001fc80000010000 */
[----:B------:R-:W-:Y:S01]  /*3db0*/  FADD.FTZ R31, R45, R12 ;  /* 0x0000000c2d1f7221 */ /* 0x000fe20000010000 */
[----:B--2---:R-:W-:-:S02]  /*3dc0*/  FADD.FTZ R12, R34, R15 ;  /* 0x0000000f220c7221 */ /* 0x004fc40000010000 */
[----:B------:R-:W0:Y:S01]  /*3dd0*/  MUFU.EX2 R40, R40 ;  /* 0x0000002800287308 */ /* 0x000e220000000800 */
[----:B-1----:R-:W-:-:S01]  /*3de0*/  FADD.FTZ R20, R74, R31 ;  /* 0x0000001f4a147221 */ /* 0x002fc20000010000 */
[----:B---3--:R-:W-:-:S03]  /*3df0*/  FADD.FTZ R13, R57, R12 ;  /* 0x0000000c390d7221 */ /* 0x008fc60000010000 */
[----:B----4-:R-:W-:Y:S01]  /*3e00*/  FADD.FTZ R15, R41, R20 ;  /* 0x00000014290f7221 */ /* 0x010fe20000010000 */
[----:B-----5:R-:W-:-:S01]  /*3e10*/  FADD.FTZ R12, R54, R13 ;  /* 0x0000000d360c7221 */ /* 0x020fc20000010000 */
[C---:B------:R-:W-:Y:S01]  /*3e20*/  F2FP.SATFINITE.E4M3.F32.PACK_AB_MERGE_C R41, R84.reuse, R41, RZ ;  /* 0x000000295429723e */ /* 0x040fe200048070ff */
[----:B------:R-:W1:Y:S01]  /*3e30*/  MUFU.EX2 R82, R82 ;  /* 0x0000005200527308 */ /* 0x000e620000000800 */
[----:B------:R-:W-:-:S01]  /*3e40*/  FADD.FTZ R84, R84, R15 ;  /* 0x0000000f54547221 */ /* 0x000fc20000010000 */
[C---:B------:R-:W-:Y:S01]  /*3e50*/  F2FP.SATFINITE.E4M3.F32.PACK_AB_MERGE_C R54, R63.reuse, R54, RZ ;  /* 0x000000363f36723e */ /* 0x040fe200048070ff */
[----:B------:R-:W-:-:S01]  /*3e60*/  FADD.FTZ R63, R63, R12 ;  /* 0x0000000c3f3f7221 */ /* 0x000fc20000010000 */
[----:B------:R-:W-:Y:S01]  /*3e70*/  F2FP.SATFINITE.E4M3.F32.PACK_AB_MERGE_C R141, R74, R45, R41 ;  /* 0x0000002d4a8d723e */ /* 0x000fe20004807029 */
[----:B------:R-:W-:-:S01]  /*3e80*/  FADD.FTZ R15, R37, R84 ;  /* 0x00000054250f7221 */ /* 0x000fc20000010000 */
        /* <DEDUP_REMOVED lines=16> */
[C---:B0-----:R-:W-:Y:S01]  /*3f90*/  F2FP.SATFINITE.E4M3.F32.PACK_AB_MERGE_C R64, R65.reuse, R64, RZ ;  /* 0x000000404140723e */ /* 0x041fe200048070ff */
[----:B------:R-:W-:-:S03]  /*3fa0*/  FADD.FTZ R65, R65, R8 ;  /* 0x0000000841417221 */ /* 0x000fc60000010000 */
[----:B------:R-:W-:-:S03]  /*3fb0*/  F2FP.SATFINITE.E4M3.F32.PACK_AB_MERGE_C R142, R61, R40, R64 ;  /* 0x000000283d8e723e */ /* 0x000fc60004807040 */
        /* <DEDUP_REMOVED lines=28> */
[----:B------:R-:W2:Y:S01]  /*4180*/  MUFU.EX2 R10, R9 ;  /* 0x00000009000a7308 */ /* 0x000ea20000000800 */
[----:B0-----:R-:W-:-:S01]  /*4190*/  FADD.FTZ R3, R73, R4 ;  /* 0x0000000449037221 */ /* 0x001fc20000010000 */
[----:B-1----:R-:W-:-:S03]  /*41a0*/  F2FP.SATFINITE.E4M3.F32.PACK_AB_MERGE_C R2, R8, R73, RZ ;  /* 0x000000490802723e */ /* 0x002fc600048070ff */
[----:B------:R-:W-:Y:S01]  /*41b0*/  FADD.FTZ R3, R8, R3 ;  /* 0x0000000308037221 */ /* 0x000fe20000010000 */
[----:B------:R-:W-:Y:S02]  /*41c0*/  F2FP.SATFINITE.E4M3.F32.PACK_AB_MERGE_C R138, R13, R70, R2 ;  /* 0x000000460d8a723e */ /* 0x000fe40004807002 */
[----:B--2---:R-:W-:Y:S01]  /*41d0*/  F2FP.SATFINITE.E4M3.F32.PACK_AB_MERGE_C R9, R10, R7, RZ ;  /* 0x000000070a09723e */ /* 0x004fe200048070ff */
[----:B------:R-:W-:-:S03]  /*41e0*/  FADD.FTZ R7, R7, R12 ;  /* 0x0000000c07077221 */ /* 0x000fc60000010000 */
[----:B------:R-:W-:Y:S01]  /*41f0*/  F2FP.SATFINITE.E4M3.F32.PACK_AB_MERGE_C R139, R5, R6, R9 ;  /* 0x00000006058b723e */ /* 0x000fe20004807009 */
[----:B------:R-:W-:-:S01]  /*4200*/  FADD.FTZ R2, R10, R7 ;  /* 0x000000070a027221 */ /* 0x000fc20000010000 */
        /* <DEDUP_REMOVED lines=8> */
.L_x_12284:
[----:B------:R-:W-:-:S04]  /*4290*/  UISETP.NE.AND UP0, UPT, UR22, 0x1, UPT ;  /* 0x000000011600788c */ /* 0x000fc8000bf05270 */
[----:B------:R-:W-:-:S04]  /*42a0*/  USEL UR37, URZ, 0x1, UP0 ;  /* 0x000000013f257887 */ /* 0x000fc80008000000 */
[----:B------:R-:W-:Y:S01]  /*42b0*/  ULOP3.LUT UR37, UR21, UR37, URZ, 0x3c, !UPT ;  /* 0x0000002515257292 */ /* 0x000fe2000f8e3c3f */
[----:B------:R-:W-:Y:S11]  /*42c0*/  @!P0 BRA `(.L_x_12274) ;  /* 0x0000000000048947 */ /* 0x000ff60003800000 */
[----:B------:R-:W-:Y:S01]  /*42d0*/  BPT.TRAP 0x1 ;  /* 0x000000040000795c */ /* 0x000fe20000300000 */
.L_x_12274:
        /* <DEDUP_REMOVED lines=9> */
.L_x_12275:
[----:B-1----:R-:W-:Y:S05]  /*4370*/  @P1 BRA `(.L_x_12276) ;  /* 0x0000000000081947 */ /* 0x002fea0003800000 */
[----:B------:R-:W1:Y:S02]  /*4380*/  SYNCS.PHASECHK.TRANS64.TRYWAIT P1, [UR20+0x19c30], R6 ;  /* 0x019c3006ff0075a7 */ /* 0x000e640008020154 */
[----:B-1----:R-:W-:Y:S05]  /*4390*/  @!P1 BRA `(.L_x_12277) ;  /* 0x000000bc00989947 */ /* 0x002fea0003800000 */
.L_x_12276:
        /* <DEDUP_REMOVED lines=17> */
.L_x_12278:
[----:B------:R-:W-:Y:S01]  /*44b0*/  ULEA UR11, UR22, UR46, 0x3 ;  /* 0x0000002e160b7291 */ /* 0x000fe2000f8e183f */
[----:B01----:R-:W-:-:S05]  /*44c0*/  IMAD.U32 R6, RZ, RZ, UR21 ;  /* 0x00000015ff067e24 */ /* 0x003fca000f8e00ff */
[----:B------:R-:W-:-:S04]  /*44d0*/  SHF.L.U32 R6, R6, 0x1f, RZ ;  /* 0x0000001f06067819 */ /* 0x000fc800000006ff */
[----:B------:R0:W1:Y:S01]  /*44e0*/  SYNCS.PHASECHK.TRANS64.TRYWAIT P1, [UR11+0x19c50], R6 ;  /* 0x019c5006ff0075a7 */ /* 0x000062000802014b */
[----:B------:R-:W-:Y:S05]  /*44f0*/  @!P0 BRA `(.L_x_12279) ;  /* 0x0000000000048947 */ /* 0x000fea0003800000 */
[----:B------:R-:W-:Y:S01]  /*4500*/  BPT.TRAP 0x1 ;  /* 0x000000040000795c */ /* 0x000fe20000300000 */
.L_x_12279:
[----:B-1----:R-:W-:Y:S05]  /*4510*/  @P1 BRA `(.L_x_12280) ;  /* 0x0000000000081947 */ /* 0x002fea0003800000 */
[----:B------:R-:W1:Y:S02]  /*4520*/  SYNCS.PHASECHK.TRANS64.TRYWAIT P1, [UR11+0x19c50], R6 ;  /* 0x019c5006ff0075a7 */ /* 0x000e64000802014b */
[----:B-1----:R-:W-:Y:S05]  /*4530*/  @!P1 BRA `(.L_x_12281) ;  /* 0x000000bc00489947 */ /* 0x002fea0003800000 */
.L_x_12280:
        /* <DEDUP_REMOVED lines=27> */
.L_x_12282:
[----:B------:R-:W-:Y:S01]  /*46f0*/  UISETP.NE.AND UP0, UPT, UR47, URZ, UPT ;  /* 0x0000003f2f00728c */ /* 0x000fe2000bf05270 */
[C---:B------:R-:W-:Y:S01]  /*4700*/  FMUL.FTZ R138, R0.reuse, R28 ;  /* 0x0000001c008a7220 */ /* 0x040fe20000410000 */
[----:B------:R-:W-:Y:S02]  /*4710*/  VIADD R28, R17, UR41 ;  /* 0x00000029111c7c36 */ /* 0x000fe40008000000 */
[C---:B-1----:R-:W-:Y:S01]  /*4720*/  FMUL.FTZ R7, R0.reuse, R27 ;  /* 0x0000001b00077220 */ /* 0x042fe20000410000 */
        /* <DEDUP_REMOVED lines=8> */
[----:B------:R-:W-:Y:S01]  /*47b0*/  FMUL.FTZ R139, R0, R29 ;  /* 0x0000001d008b7220 */ /* 0x000fe20000410000 */
[----:B------:R-:W-:-:S02]  /*47c0*/  IMAD.MOV.U32 R29, RZ, RZ, -0x2 ;  /* 0xfffffffeff1d7424 */ /* 0x000fc400078e00ff */
[C---:B------:R-:W-:Y:S01]  /*47d0*/  FMUL.FTZ R137, R0.reuse, R25 ;  /* 0x0000001900897220 */ /* 0x040fe20000410000 */
[----:B------:R-:W-:Y:S01]  /*47e0*/  MUFU.TANH R138, R138 ;  /* 0x0000008a008a7308 */ /* 0x000fe20000002400 */
[C---:B------:R-:W-:Y:S01]  /*47f0*/  FMUL.FTZ R11, R0.reuse, R35 ;  /* 0x00000023000b7220 */ /* 0x040fe20000410000 */
[C---:B------:R-:W-:Y:S01]  /*4800*/  FMUL.FTZ R32, R0.reuse, R32 ;  /* 0x0000002000207220 */ /* 0x040fe20000410000 */
[----:B------:R-:W-:Y:S01]  /*4810*/  FMUL.FTZ R140, R0, R33 ;  /* 0x00000021008c7220 */ /* 0x000fe20000410000 */
[----:B------:R-:W-:Y:S01]  /*4820*/  @P1 IMAD.HI.U32 R27, R28, UR6, RZ ;  /* 0x000000061c1b1c27 */ /* 0x000fe2000f8e00ff */
[----:B------:R-:W-:-:S03]  /*4830*/  @UP0 ULDC UR6, c[0x0][0x450] ;  /* 0x0001140000060ab9 */ /* 0x000fc60000000800 */
[C---:B------:R-:W-:Y:S01]  /*4840*/  FMUL.FTZ R36, R0.reuse, R36 ;  /* 0x0000002400247220 */ /* 0x040fe20000410000 */
[C---:B------:R-:W-:Y:S01]  /*4850*/  FMUL.FTZ R37, R0.reuse, R37 ;  /* 0x0000002500257220 */ /* 0x040fe20000410000 */
[----:B------:R-:W2:Y:S01]  /*4860*/  MUFU.TANH R136, R136 ;  /* 0x0000008800887308 */ /* 0x000ea20000002400 */
[----:B------:R-:W-:Y:S01]  /*4870*/  @P2 SHF.R.U32.HI R28, RZ, UR6, R27 ;  /* 0x00000006ff1c2c19 */ /* 0x000fe2000801161b */
[----:B------:R-:W-:Y:S01]  /*4880*/  UMOV UR6, 0xffffff80 ;  /* 0xffffff8000067882 */ /* 0x000fe20000000000 */
[C---:B------:R-:W-:Y:S01]  /*4890*/  FMUL.FTZ R25, R0.reuse, R51 ;  /* 0x0000003300197220 */ /* 0x040fe20000410000 */
[----:B------:R-:W-:Y:S01]  /*48a0*/  UIMAD UR6, UR18, UR6, 0x1 ;  /* 0x00000001120674a4 */ /* 0x000fe2000f8e0206 */
[C---:B------:R-:W-:Y:S01]  /*48b0*/  FMUL.FTZ R12, R0.reuse, R38 ;  /* 0x00000026000c7220 */ /* 0x040fe20000410000 */
[----:B------:R-:W3:Y:S01]  /*48c0*/  SHFL.IDX PT, R34, R28, RZ, 0x1c1f ;  /* 0x001c1fff1c227589 */ /* 0x000ee200000e0000 */
[C---:B------:R-:W-:Y:S01]  /*48d0*/  FMUL.FTZ R38, R0.reuse, R40 ;  /* 0x0000002800267220 */ /* 0x040fe20000410000 */
[----:B------:R-:W4:Y:S01]  /*48e0*/  MUFU.TANH R137, R137 ;  /* 0x0000008900897308 */ /* 0x000f220000002400 */
[----:B------:R-:W-:Y:S01]  /*48f0*/  FMUL.FTZ R13, R0, R39 ;  /* 0x00000027000d7220 */ /* 0x000fe20000410000 */
[----:B------:R-:W-:-:S02]  /*4900*/  IMAD R29, R16, R29, UR6 ;  /* 0x00000006101d7e24 */ /* 0x000fc4000f8e021d */
[C---:B------:R-:W-:Y:S01]  /*4910*/  FMUL.FTZ R39, R0.reuse, R41 ;  /* 0x0000002900277220 */ /* 0x040fe20000410000 */
[C---:B------:R-:W-:Y:S01]  /*4920*/  FMUL.FTZ R40, R0.reuse, R44 ;  /* 0x0000002c00287220 */ /* 0x040fe20000410000 */
[----:B------:R-:W-:Y:S01]  /*4930*/  FMUL.FTZ R41, R0, R45 ;  /* 0x0000002d00297220 */ /* 0x000fe20000410000 */
[----:B-1----:R-:W-:Y:S02]  /*4940*/  IMAD R29, R48, UR42, R29 ;  /* 0x0000002a301d7c24 */ /* 0x002fe4000f8e021d */
[C---:B------:R-:W-:Y:S01]  /*4950*/  FMUL.FTZ R45, R0.reuse, R53 ;  /* 0x00000035002d7220 */ /* 0x040fe20000410000 */
[----:B------:R-:W1:Y:S01]  /*4960*/  MUFU.TANH R139, R139 ;  /* 0x0000008b008b7308 */ /* 0x000e620000002400 */
[C---:B0-----:R-:W-:Y:S01]  /*4970*/  FMUL.FTZ R6, R0.reuse, R26 ;  /* 0x0000001a00067220 */ /* 0x041fe20000410000 */
        /* <DEDUP_REMOVED lines=11> */
[----:B------:R-:W-:Y:S01]  /*4a30*/  FMUL.FTZ R49, R0, R61 ;  /* 0x0000003d00317220 */ /* 0x000fe20000410000 */
[----:B---3--:R-:W-:Y:S01]  /*4a40*/  IADD3 R35, R34, -UR23, R29 ;  /* 0x8000001722237c10 */ /* 0x008fe2000fffe01d */
[C---:B------:R-:W-:Y:S01]  /*4a50*/  FMUL.FTZ R24, R0.reuse, R50 ;  /* 0x0000003200187220 */ /* 0x040fe20000410000 */
[----:B------:R-:W3:Y:S01]  /*4a60*/  MUFU.TANH R140, R140 ;  /* 0x0000008c008c7308 */ /* 0x000ee20000002400 */
[C---:B------:R-:W-:Y:S01]  /*4a70*/  FMUL.FTZ R50, R0.reuse, R64 ;  /* 0x0000004000327220 */ /* 0x040fe20000410000 */
[C---:B------:R-:W-:Y:S01]  /*4a80*/  ISETP.GT.AND P1, PT, R35.reuse, RZ, PT ;  /* 0x000000ff2300720c */ /* 0x040fe20003f24270 */
[C---:B------:R-:W-:Y:S01]  /*4a90*/  FMUL.FTZ R9, R0.reuse, R31 ;  /* 0x0000001f00097220 */ /* 0x040fe20000410000 */
[C---:B------:R-:W-:Y:S01]  /*4aa0*/  ISETP.GT.AND P2, PT, R35.reuse, 0x1, PT ;  /* 0x000000012300780c */ /* 0x040fe20003f44270 */
[----:B------:R-:W-:Y:S01]  /*4ab0*/  FMUL.FTZ R31, R0, R59 ;  /* 0x0000003b001f7220 */ /* 0x000fe20000410000 */
[----:B--2---:R-:W-:Y:S01]  /*4ac0*/  FSEL R33, R136, -INF , P1 ;  /* 0xff80000088217808 */ /* 0x004fe20000800000 */
[C---:B------:R-:W-:Y:S01]  /*4ad0*/  FMUL.FTZ R52, R0.reuse, R68 ;  /* 0x0000004400347220 */ /* 0x040fe20000410000 */
[----:B------:R-:W-:Y:S01]  /*4ae0*/  ISETP.GT.AND P1, PT, R35, 0x8, PT ;  /* 0x000000082300780c */ /* 0x000fe20003f24270 */
[----:B------:R-:W2:Y:S01]  /*4af0*/  MUFU.TANH R36, R36 ;  /* 0x0000002400247308 */ /* 0x000ea20000002400 */
[----:B----4-:R-:W-:Y:S01]  /*4b00*/  FSEL R137, R137, -INF , P2 ;  /* 0xff80000089897808 */ /* 0x010fe20001000000 */
[C---:B------:R-:W-:Y:S01]  /*4b10*/  FMUL.FTZ R8, R0.reuse, R30 ;  /* 0x0000001e00087220 */ /* 0x040fe20000410000 */
[----:B------:R-:W-:Y:S01]  /*4b20*/  FMNMX.FTZ R34, R33, R4, !PT ;  /* 0x0000000421227209 */ /* 0x000fe20007810000 */
[C---:B------:R-:W-:Y:S01]  /*4b30*/  FMUL.FTZ R30, R0.reuse, R58 ;  /* 0x0000003a001e7220 */ /* 0x040fe20000410000 */
[----:B------:R-:W-:Y:S01]  /*4b40*/  ISETP.GT.AND P2, PT, R35, 0x9, PT ;  /* 0x000000092300780c */ /* 0x000fe20003f44270 */
[----:B------:R-:W-:Y:S01]  /*4b50*/  FMUL.FTZ R58, R0, R77 ;  /* 0x0000004d003a7220 */ /* 0x000fe20000410000 */
[----:B------:R-:W-:Y:S01]  /*4b60*/  FSEL R138, R138, -INF , P1 ;  /* 0xff8000008a8a7808 */ /* 0x000fe20000800000 */
[----:B------:R-:W4:Y:S01]  /*4b70*/  MUFU.TANH R37, R37 ;  /* 0x0000002500257308 */ /* 0x000f220000002400 */
[----:B------:R-:W-:Y:S01]  /*4b80*/  FMNMX.FTZ R51, R137, R34, !PT ;  /* 0x0000002289337209 */ /* 0x000fe20007810000 */
[C---:B------:R-:W-:Y:S01]  /*4b90*/  FMUL.FTZ R80, R0.reuse, R80 ;  /* 0x0000005000507220 */ /* 0x040fe20000410000 */
[----:B------:R-:W-:Y:S01]  /*4ba0*/  ISETP.GT.AND P1, PT, R35, 0x10, PT ;  /* 0x000000102300780c */ /* 0x000fe20003f24270 */
[C---:B------:R-:W-:Y:S01]  /*4bb0*/  FMUL.FTZ R81, R0.reuse, R81 ;  /* 0x0000005100517220 */ /* 0x040fe20000410000 */
[----:B-1----:R-:W-:Y:S01]  /*4bc0*/  FSEL R139, R139, -INF , P2 ;  /* 0xff8000008b8b7808 */ /* 0x002fe20001000000 */
[----:B------:R-:W-:Y:S01]  /*4bd0*/  FMUL.FTZ R84, R0, R84 ;  /* 0x0000005400547220 */ /* 0x000fe20000410000 */
[----:B------:R-:W-:Y:S01]  /*4be0*/  FMNMX.FTZ R34, R138, R51, !PT ;  /* 0x000000338a227209 */ /* 0x000fe20007810000 */
[----:B------:R-:W1:Y:S01]  /*4bf0*/  MUFU.TANH R38, R38 ;  /* 0x0000002600267308 */ /* 0x000e620000002400 */
[----:B------:R-:W-:Y:S01]  /*4c00*/  ISETP.GT.AND P2, PT, R35, 0x11, PT ;  /* 0x000000112300780c */ /* 0x000fe20003f44270 */
[----:B------:R-:W-:Y:S01]  /*4c10*/  FMUL.FTZ R85, R0, R85 ;  /* 0x0000005500557220 */ /* 0x000fe20000410000 */
[----:B0-----:R-:W-:Y:S01]  /*4c20*/  FSEL R32, R32, -INF , P1 ;  /* 0xff80000020207808 */ /* 0x001fe20000800000 */
[C---:B------:R-:W-:Y:S01]  /*4c30*/  FMUL.FTZ R68, R0.reuse, R74 ;  /* 0x0000004a00447220 */ /* 0x040fe20000410000 */
[----:B------:R-:W-:Y:S01]  /*4c40*/  FMNMX.FTZ R51, R139, R34, !PT ;  /* 0x000000228b337209 */ /* 0x000fe20007810000 */
[----:B------:R-:W-:Y:S01]  /*4c50*/  FMUL.FTZ R63, R0, R63 ;  /* 0x0000003f003f7220 */ /* 0x000fe20000410000 */
[C---:B------:R-:W-:Y:S01]  /*4c60*/  ISETP.GT.AND P1, PT, R35.reuse, 0x18, PT ;  /* 0x000000182300780c */ /* 0x040fe20003f24270 */
[----:B------:R-:W0:Y:S01]  /*4c70*/  MUFU.TANH R39, R39 ;  /* 0x0000002700277308 */ /* 0x000e220000002400 */
[----:B---3--:R-:W-:Y:S01]  /*4c80*/  FSEL R34, R140, -INF , P2 ;  /* 0xff8000008c227808 */ /* 0x008fe20001000000 */
[----:B------:R-:W-:Y:S01]  /*4c90*/  UIADD3 UR20, UR20, 0x19c40, URZ ;  /* 0x00019c4014147890 */ /* 0x000fe2000fffe03f */
[----:B------:R-:W-:Y:S01]  /*4ca0*/  FMNMX.FTZ R53, R32, R51, !PT ;  /* 0x0000003320357209 */ /* 0x000fe20007810000 */
[----:B------:R-:W-:Y:S01]  /*4cb0*/  FMUL.FTZ R51, R0, R65 ;  /* 0x0000004100337220 */ /* 0x000fe20000410000 */
[----:B------:R-:W-:Y:S01]  /*4cc0*/  ISETP.GT.AND P2, PT, R35, 0x19, PT ;  /* 0x000000192300780c */ /* 0x000fe20003f44270 */
[----:B------:R-:W-:Y:S01]  /*4cd0*/  UPRMT UR20, UR45, 0x654, UR20 ;  /* 0x000006542d147896 */ /* 0x000fe20008000014 */
[----:B--2---:R-:W-:Y:S01]  /*4ce0*/  FSEL R36, R36, -INF , P1 ;  /* 0xff80000024247808 */ /* 0x004fe20000800000 */
[----:B------:R-:W2:Y:S01]  /*4cf0*/  MUFU.TANH R40, R40 ;  /* 0x0000002800287308 */ /* 0x000ea20000002400 */
[----:B------:R-:W-:-:S02]  /*4d00*/  FMNMX.FTZ R53, R34, R53, !PT ;  /* 0x0000003522357209 */ /* 0x000fc40007810000 */
[----:B------:R-:W-:Y:S02]  /*4d10*/  ISETP.GT.AND P1, PT, R35, 0x20, PT ;  /* 0x000000202300780c */ /* 0x000fe40003f24270 */
[----:B----4-:R-:W-:Y:S02]  /*4d20*/  FSEL R37, R37, -INF , P2 ;  /* 0xff80000025257808 */ /* 0x010fe40001000000 */
[----:B------:R-:W-:Y:S01]  /*4d30*/  FMNMX.FTZ R54, R36, R53, !PT ;  /* 0x0000003524367209 */ /* 0x000fe20007810000 */
[----:B------:R-:W3:Y:S01]  /*4d40*/  MUFU.TANH R41, R41 ;  /* 0x0000002900297308 */ /* 0x000ee20000002400 */
[----:B------:R-:W-:Y:S01]  /*4d50*/  ISETP.GT.AND P2, PT, R35, 0x21, PT ;  /* 0x000000212300780c */ /* 0x000fe20003f44270 */
[----:B------:R-:W-:Y:S01]  /*4d60*/  SYNCS.ARRIVE.TRANS64.RED.A1T0 RZ, [UR20], RZ ;  /* 0x000000ffffff79a7 */ /* 0x000fe20008100414 */
[----:B-1----:R-:W-:Y:S02]  /*4d70*/  FSEL R38, R38, -INF , P1 ;  /* 0xff80000026267808 */ /* 0x002fe40000800000 */
[----:B------:R-:W-:-:S02]  /*4d80*/  FMNMX.FTZ R53, R37, R54, !PT ;  /* 0x0000003625357209 */ /* 0x000fc40007810000 */
[----:B------:R-:W-:Y:S01]  /*4d90*/  ISETP.GT.AND P1, PT, R35, 0x28, PT ;  /* 0x000000282300780c */ /* 0x000fe20003f24270 */
[----:B------:R-:W1:Y:S01]  /*4da0*/  MUFU.TANH R42, R42 ;  /* 0x0000002a002a7308 */ /* 0x000e620000002400 */
[----:B0-----:R-:W-:Y:S02]  /*4db0*/  FSEL R39, R39, -INF , P2 ;  /* 0xff80000027277808 */ /* 0x001fe40001000000 */
[----:B------:R-:W-:Y:S01]  /*4dc0*/  FMNMX.FTZ R54, R38, R53, !PT ;  /* 0x0000003526367209 */ /* 0x000fe20007810000 */
[C---:B------:R-:W-:Y:S01]  /*4dd0*/  FMUL.FTZ R53, R0.reuse, R69 ;  /* 0x0000004500357220 */ /* 0x040fe20000410000 */
[----:B------:R-:W-:Y:S01]  /*4de0*/  ISETP.GT.AND P2, PT, R35, 0x29, PT ;  /* 0x000000292300780c */ /* 0x000fe20003f44270 */
[----:B------:R-:W-:Y:S01]  /*4df0*/  FMUL.FTZ R69, R0, R75 ;  /* 0x0000004b00457220 */ /* 0x000fe20000410000 */
[----:B--2---:R-:W-:Y:S01]  /*4e00*/  FSEL R40, R40, -INF , P1 ;  /* 0xff80000028287808 */ /* 0x004fe20000800000 */
[----:B------:R-:W0:Y:S01]  /*4e10*/  MUFU.TANH R43, R43 ;  /* 0x0000002b002b7308 */ /* 0x000e220000002400 */
[----:B------:R-:W-:Y:S01]  /*4e20*/  FMNMX.FTZ R55, R39, R54, !PT ;  /* 0x0000003627377209 */ /* 0x000fe20007810000 */
[----:B------:R-:W-:Y:S01]  /*4e30*/  FMUL.FTZ R54, R0, R72 ;  /* 0x0000004800367220 */ /* 0x000fe20000410000 */
[----:B------:R-:W-:-:S02]  /*4e40*/  ISETP.GT.AND P1, PT, R35, 0x30, PT ;  /* 0x000000302300780c */ /* 0x000fc40003f24270 */
[----:B---3--:R-:W-:Y:S02]  /*4e50*/  FSEL R41, R41, -INF , P2 ;  /* 0xff80000029297808 */ /* 0x008fe40001000000 */
        /* <DEDUP_REMOVED lines=8> */
[----:B------:R-:W-:Y:S01]  /*4ee0*/  FMNMX.FTZ R56, R42, R55, !PT ;  /* 0x000000372a387209 */ /* 0x000fe20007810000 */
[C---:B------:R-:W-:Y:S01]  /*4ef0*/  FMUL.FTZ R55, R0.reuse, R73 ;  /* 0x0000004900377220 */ /* 0x040fe20000410000 */
[----:B------:R-:W-:Y:S01]  /*4f00*/  ISETP.GT.AND P2, PT, R35, 0x39, PT ;  /* 0x000000392300780c */ /* 0x000fe20003f44270 */
[----:B------:R-:W-:Y:S01]  /*4f10*/  FMUL.FTZ R73, R0, R83 ;  /* 0x0000005300497220 */ /* 0x000fe20000410000 */
[----:B------:R-:W-:Y:S01]  /*4f20*/  FMNMX.FTZ R57, R43, R56, !PT ;  /* 0x000000382b397209 */ /* 0x000fe20007810000 */
[----:B------:R-:W0:Y:S01]  /*4f30*/  MUFU.TANH R46, R46 ;  /* 0x0000002e002e7308 */ /* 0x000e220000002400 */
[----:B--2---:R-:W-:Y:S02]  /*4f40*/  FSEL R44, R44, -INF , P1 ;  /* 0xff8000002c2c7808 */ /* 0x004fe40000800000 */
[----:B------:R-:W-:Y:S02]  /*4f50*/  ISETP.GT.AND P1, PT, R35, 0x40, PT ;  /* 0x000000402300780c */ /* 0x000fe40003f24270 */
[----:B------:R-:W-:Y:S01]  /*4f60*/  FMNMX.FTZ R56, R44, R57, !PT ;  /* 0x000000392c387209 */ /* 0x000fe20007810000 */
[----:B------:R-:W-:Y:S01]  /*4f70*/  FMUL.FTZ R57, R0, R76 ;  /* 0x0000004c00397220 */ /* 0x000fe20000410000 */
[----:B------:R-:W-:Y:S01]  /*4f80*/  IMAD.U32 R76, RZ, RZ, UR19 ;  /* 0x00000013ff4c7e24 */ /* 0x000fe2000f8e00ff */
[----:B------:R-:W2:Y:S01]  /*4f90*/  MUFU.TANH R47, R47 ;  /* 0x0000002f002f7308 */ /* 0x000ea20000002400 */
[----:B-1----:R-:W-:-:S02]  /*4fa0*/  FSEL R45, R45, -INF , P2 ;  /* 0xff8000002d2d7808 */ /* 0x002fc40001000000 */
[----:B------:R-:W-:Y:S02]  /*4fb0*/  ISETP.GT.AND P2, PT, R35, 0x41, PT ;  /* 0x000000412300780c */ /* 0x000fe40003f44270 */
[----:B------:R-:W-:-:S03]  /*4fc0*/  FMNMX.FTZ R59, R45, R56, !PT ;  /* 0x000000382d3b7209 */ /* 0x000fc60007810000 */
[----:B------:R-:W1:Y:S01]  /*4fd0*/  MUFU.TANH R48, R48 ;  /* 0x0000003000307308 */ /* 0x000e620000002400 */
[----:B0-----:R-:W-:Y:S02]  /*4fe0*/  FSEL R46, R46, -INF , P1 ;  /* 0xff8000002e2e7808 */ /* 0x001fe40000800000 */
[----:B------:R-:W-:Y:S02]  /*4ff0*/  ISETP.GT.AND P1, PT, R35, 0x48, PT ;  /* 0x000000482300780c */ /* 0x000fe40003f24270 */
[----:B------:R-:W-:-:S03]  /*5000*/  FMNMX.FTZ R56, R46, R59, !PT ;  /* 0x0000003b2e387209 */ /* 0x000fc60007810000 */
        /* <DEDUP_REMOVED lines=31> */
[----:B------:R-:W-:Y:S01]  /*5200*/  FMNMX.FTZ R56, R54, R59, !PT ;  /* 0x0000003b36387209 */ /* 0x000fe20007810000 */
[----:B------:R-:W-:Y:S02]  /*5210*/  FMUL.FTZ R59, R0, R62 ;  /* 0x0000003e003b7220 */ /* 0x000fe40000410000 */
[----:B------:R-:W1:Y:S01]  /*5220*/  MUFU.TANH R58, R58 ;  /* 0x0000003a003a7308 */ /* 0x000e620000002400 */
[----:B0-----:R-:W-:Y:S02]  /*5230*/  FSEL R55, R55, -INF , P2 ;  /* 0xff80000037377808 */ /* 0x001fe40001000000 */
[----:B------:R-:W-:-:S02]  /*5240*/  ISETP.GT.AND P2, PT, R35, 0x69, PT ;  /* 0x000000692300780c */ /* 0x000fc40003f44270 */
        /* <DEDUP_REMOVED lines=16> */
[----:B------:R-:W-:Y:S01]  /*5350*/  FMNMX.FTZ R64, R56, R65, !PT ;  /* 0x0000004138407209 */ /* 0x000fe20007810000 */
[C---:B------:R-:W-:Y:S01]  /*5360*/  FMUL.FTZ R65, R0.reuse, R67 ;  /* 0x0000004300417220 */ /* 0x040fe20000410000 */
[----:B------:R-:W-:Y:S01]  /*5370*/  FMUL.FTZ R67, R0, R71 ;  /* 0x0000004700437220 */ /* 0x000fe20000410000 */
[----:B------:R-:W2:Y:S01]  /*5380*/  MUFU.TANH R6, R6 ;  /* 0x0000000600067308 */ /* 0x000ea20000002400 */
[----:B-1----:R-:W-:Y:S01]  /*5390*/  FSEL R61, R84, -INF , P1 ;  /* 0xff800000543d7808 */ /* 0x002fe20000800000 */
[----:B------:R-:W-:-:S03]  /*53a0*/  FMUL.FTZ R71, R0, R79 ;  /* 0x0000004f00477220 */ /* 0x000fc60000410000 */
[----:B------:R-:W-:Y:S01]  /*53b0*/  FMNMX.FTZ R35, R61, R64, !PT ;  /* 0x000000403d237209 */ /* 0x000fe20007810000 */
[C---:B------:R-:W-:Y:S01]  /*53c0*/  FMUL.FTZ R64, R0.reuse, R66 ;  /* 0x0000004200407220 */ /* 0x040fe20000410000 */
[C---:B------:R-:W-:Y:S01]  /*53d0*/  FMUL.FTZ R66, R0.reuse, R70 ;  /* 0x0000004600427220 */ /* 0x040fe20000410000 */
[----:B------:R-:W-:Y:S01]  /*53e0*/  FMUL.FTZ R70, R0, R78 ;  /* 0x0000004e00467220 */ /* 0x000fe20000410000 */
[----:B0-----:R-:W-:Y:S01]  /*53f0*/  FSEL R62, R85, -INF , P2 ;  /* 0xff800000553e7808 */ /* 0x001fe20001000000 */
[----:B------:R-:W-:Y:S01]  /*5400*/  SHFL.IDX PT, R78, R28, 0x1, 0x1c1f ;  /* 0x003c1f001c4e7f89 */ /* 0x000fe200000e0000 */
[----:B------:R-:W0:Y:S02]  /*5410*/  MUFU.TANH R7, R7 ;  /* 0x0000000700077308 */ /* 0x000e240000002400 */
[----:B------:R-:W-:-:S05]  /*5420*/  FMNMX.FTZ R35, R62, R35, !PT ;  /* 0x000000233e237209 */ /* 0x000fca0007810000 */
[----:B------:R-:W1:Y:S01]  /*5430*/  SHFL.BFLY PT, R72, R35, 0x2, 0x1f ;  /* 0x0c401f0023487f89 */ /* 0x000e6200000e0000 */
[----:B------:R-:W3:Y:S08]  /*5440*/  MUFU.TANH R8, R8 ;  /* 0x0000000800087308 */ /* 0x000ef00000002400 */
[----:B------:R-:W4:Y:S08]  /*5450*/  MUFU.TANH R9, R9 ;  /* 0x0000000900097308 */ /* 0x000f300000002400 */
[----:B------:R-:W5:Y:S01]  /*5460*/  MUFU.TANH R10, R10 ;  /* 0x0000000a000a7308 */ /* 0x000f620000002400 */
[----:B-1----:R-:W-:-:S07]  /*5470*/  FMNMX.FTZ R74, R35, R72, !PT ;  /* 0x00000048234a7209 */ /* 0x002fce0007810000 */
[----:B------:R-:W1:Y:S01]  /*5480*/  MUFU.TANH R11, R11 ;  /* 0x0000000b000b7308 */ /* 0x000e620000002400 */
[----:B------:R-:W-:Y:S01]  /*5490*/  FMUL.FTZ R72, R0, R82 ;  /* 0x0000005200487220 */ /* 0x000fe20000410000 */
[----:B------:R-:W2:Y:S06]  /*54a0*/  SHFL.BFLY PT, R35, R74, 0x1, 0x1f ;  /* 0x0c201f004a237f89 */ /* 0x000eac00000e0000 */
[----:B------:R-:W1:Y:S08]  /*54b0*/  MUFU.TANH R12, R12 ;  /* 0x0000000c000c7308 */ /* 0x000e700000002400 */
[----:B------:R-:W1:Y:S08]  /*54c0*/  MUFU.TANH R13, R13 ;  /* 0x0000000d000d7308 */ /* 0x000e700000002400 */
[----:B------:R-:W1:Y:S01]  /*54d0*/  MUFU.TANH R14, R14 ;  /* 0x0000000e000e7308 */ /* 0x000e620000002400 */
[----:B--2---:R-:W-:Y:S01]  /*54e0*/  FMNMX.FTZ R35, R74, R35, !PT ;  /* 0x000000234a237209 */ /* 0x004fe20007810000 */
[----:B------:R-:W-:-:S03]  /*54f0*/  FMUL.FTZ R74, R0, R86 ;  /* 0x00000056004a7220 */ /* 0x000fc60000410000 */
[C---:B------:R-:W-:Y:S01]  /*5500*/  FSETP.NEU.FTZ.AND P1, PT, R35.reuse, -INF , PT ;  /* 0xff8000002300780b */ /* 0x040fe20003f3d000 */
[----:B------:R-:W-:-:S02]  /*5510*/  FFMA.FTZ R75, R35, R76, -8 ;  /* 0xc1000000234b7423 */ /* 0x000fc4000001004c */
[----:B------:R-:W2:Y:S01]  /*5520*/  MUFU.TANH R15, R15 ;  /* 0x0000000f000f7308 */ /* 0x000ea20000002400 */
[----:B------:R-:W-:Y:S02]  /*5530*/  FMUL.FTZ R76, R0, R87 ;  /* 0x00000057004c7220 */ /* 0x000fe40000410000 */
[----:B------:R-:W-:-:S05]  /*5540*/  FSEL R75, R75, RZ, P1 ;  /* 0x000000ff4b4b7208 */ /* 0x000fca0000800000 */
[----:B------:R-:W2:Y:S01]  /*5550*/  MUFU.TANH R20, R20 ;  /* 0x0000001400147308 */ /* 0x000ea20000002400 */
[----:B------:R-:W-:-:S01]  /*5560*/  FFMA.FTZ R28, R33, UR19, -R75 ;  /* 0x00000013211c7c23 */ /* 0x000fc2000801084b */
[----:B------:R-:W-:Y:S01]  /*5570*/  IADD3 R33, R78, -UR23, R29 ;  /* 0x800000174e217c10 */ /* 0x000fe2000fffe01d */
[----:B------:R-:W-:-:S01]  /*5580*/  FFMA.FTZ R80, R32, UR19, -R75 ;  /* 0x0000001320507c23 */ /* 0x000fc2000801084b */
[--C-:B------:R-:W-:Y:S01]  /*5590*/  FFMA.FTZ R29, R137, UR19, -R75.reuse ;  /* 0x00000013891d7c23 */ /* 0x100fe2000801084b */
[----:B------:R-:W-:-:S01]  /*55a0*/  FFMA.FTZ R138, R138, UR19, -R75 ;  /* 0x000000138a8a7c23 */ /* 0x000fc2000801084b */
[----:B------:R-:W-:Y:S01]  /*55b0*/  ISETP.GT.AND P2, PT, R33, RZ, PT ;  /* 0x000000ff2100720c */ /* 0x000fe20003f44270 */
[----:B------:R-:W-:-:S01]  /*55c0*/  FFMA.FTZ R79, R139, UR19, -R75 ;  /* 0x000000138b4f7c23 */ /* 0x000fc2000801084b */
[----:B------:R-:W-:Y:S01]  /*55d0*/  ISETP.GT.AND P3, PT, R33, 0x1, PT ;  /* 0x000000012100780c */ /* 0x000fe20003f64270 */
[----:B------:R-:W2:Y:S01]  /*55e0*/  MUFU.TANH R21, R21 ;  /* 0x0000001500157308 */ /* 0x000ea20000002400 */
[----:B------:R-:W-:Y:S01]  /*55f0*/  FSEL R6, R6, -INF , P2 ;  /* 0xff80000006067808 */ /* 0x000fe20001000000 */
        /* <DEDUP_REMOVED lines=24> */
[----:B------:R-:W-:Y:S01]  /*5780*/  FFMA.FTZ R56, R56, UR19, -R75 ;  /* 0x0000001338387c23 */ /* 0x000fe2000801084b */
[----:B------:R-:W-:-:S02]  /*5790*/  ISETP.GT.AND P2, PT, R33, 0x18, PT ;  /* 0x000000182100780c */ /* 0x000fc40003f44270 */
[----:B-1----:R-:W-:Y:S02]  /*57a0*/  FSEL R11, R11, -INF , P3 ;  /* 0xff8000000b0b7808 */ /* 0x002fe40001800000 */
[----:B------:R-:W-:Y:S01]  /*57b0*/  FMNMX.FTZ R78, R10, R81, !PT ;  /* 0x000000510a4e7209 */ /* 0x000fe20007810000 */
[----:B------:R-:W1:Y:S01]  /*57c0*/  MUFU.TANH R27, R27 ;  /* 0x0000001b001b7308 */ /* 0x000e620000002400 */
[----:B------:R-:W-:Y:S02]  /*57d0*/  ISETP.GT.AND P3, PT, R33, 0x19, PT ;  /* 0x000000192100780c */ /* 0x000fe40003f64270 */
[----:B------:R-:W-:Y:S02]  /*57e0*/  FSEL R32, R12, -INF , P2 ;  /* 0xff8000000c207808 */ /* 0x000fe40001000000 */
[----:B------:R-:W-:Y:S01]  /*57f0*/  FMNMX.FTZ R81, R11, R78, !PT ;  /* 0x0000004e0b517209 */ /* 0x000fe20007810000 */
[----:B------:R-:W-:Y:S01]  /*5800*/  FFMA.FTZ R78, R34, UR19, -R75 ;  /* 0x00000013224e7c23 */ /* 0x000fe2000801084b */
[----:B------:R-:W-:Y:S01]  /*5810*/  ISETP.GT.AND P2, PT, R33, 0x20, PT ;  /* 0x000000202100780c */ /* 0x000fe20003f44270 */
[----:B------:R5:W-:Y:S01]  /*5820*/  MUFU.EX2 R12, R80 ;  /* 0x00000050000c7308 */ /* 0x000be20000000800 */
[----:B------:R-:W-:-:S02]  /*5830*/  FSEL R13, R13, -INF , P3 ;  /* 0xff8000000d0d7808 */ /* 0x000fc40001800000 */
[----:B------:R-:W-:Y:S02]  /*5840*/  FMNMX.FTZ R34, R32, R81, !PT ;  /* 0x0000005120227209 */ /* 0x000fe40007810000 */
[----:B------:R-:W-:Y:S02]  /*5850*/  ISETP.GT.AND P3, PT, R33, 0x21, PT ;  /* 0x000000212100780c */ /* 0x000fe40003f64270 */
[----:B------:R-:W-:Y:S01]  /*5860*/  FSEL R14, R14, -INF , P2 ;  /* 0xff8000000e0e7808 */ /* 0x000fe20001000000 */
[----:B------:R-:W1:Y:S01]  /*5870*/  MUFU.TANH R30, R30 ;  /* 0x0000001e001e7308 */ /* 0x000e620000002400 */
[----:B------:R-:W-:Y:S01]  /*5880*/  FMNMX.FTZ R83, R13, R34, !PT ;  /* 0x000000220d537209 */ /* 0x000fe20007810000 */
[----:B-----5:R-:W-:Y:S01]  /*5890*/  FFMA.FTZ R80, R36, UR19, -R75 ;  /* 0x0000001324507c23 */ /* 0x020fe2000801084b */
[----:B------:R-:W-:Y:S02]  /*58a0*/  ISETP.GT.AND P2, PT, R33, 0x28, PT ;  /* 0x000000282100780c */ /* 0x000fe40003f44270 */
[----:B--2---:R-:W-:-:S02]  /*58b0*/  FSEL R15, R15, -INF , P3 ;  /* 0xff8000000f0f7808 */ /* 0x004fc40001800000 */
[----:B------:R-:W-:Y:S01]  /*58c0*/  FMNMX.FTZ R36, R14, R83, !PT ;  /* 0x000000530e247209 */ /* 0x000fe20007810000 */
[----:B------:R-:W2:Y:S01]  /*58d0*/  MUFU.TANH R31, R31 ;  /* 0x0000001f001f7308 */ /* 0x000ea20000002400 */
[----:B------:R-:W-:Y:S02]  /*58e0*/  ISETP.GT.AND P3, PT, R33, 0x29, PT ;  /* 0x000000292100780c */ /* 0x000fe40003f64270 */
[----:B------:R-:W-:Y:S02]  /*58f0*/  FSEL R34, R20, -INF , P2 ;  /* 0xff80000014227808 */ /* 0x000fe40001000000 */
[----:B------:R-:W-:Y:S02]  /*5900*/  FMNMX.FTZ R83, R15, R36, !PT ;  /* 0x000000240f537209 */ /* 0x000fe40007810000 */
[----:B------:R-:W-:Y:S01]  /*5910*/  ISETP.GT.AND P2, PT, R33, 0x30, PT ;  /* 0x000000302100780c */ /* 0x000fe20003f44270 */
[----:B------:R5:W-:Y:S01]  /*5920*/  MUFU.EX2 R81, R78 ;  /* 0x0000004e00517308 */ /* 0x000be20000000800 */
[----:B------:R-:W-:-:S02]  /*5930*/  FSEL R21, R21, -INF , P3 ;  /* 0xff80000015157808 */ /* 0x000fc40001800000 */
[----:B------:R-:W-:Y:S02]  /*5940*/  FMNMX.FTZ R36, R34, R83, !PT ;  /* 0x0000005322247209 */ /* 0x000fe40007810000 */
[----:B------:R-:W-:Y:S02]  /*5950*/  ISETP.GT.AND P3, PT, R33, 0x31, PT ;  /* 0x000000312100780c */ /* 0x000fe40003f64270 */
[----:B0-----:R-:W-:Y:S01]  /*5960*/  FSEL R24, R24, -INF , P2 ;  /* 0xff80000018187808 */ /* 0x001fe20001000000 */
[----:B------:R-:W0:Y:S01]  /*5970*/  MUFU.TANH R59, R59 ;  /* 0x0000003b003b7308 */ /* 0x000e220000002400 */
[----:B------:R-:W-:Y:S01]  /*5980*/  FMNMX.FTZ R83, R21, R36, !PT ;  /* 0x0000002415537209 */ /* 0x000fe20007810000 */
[----:B------:R-:W-:Y:S01]  /*5990*/  FFMA.FTZ R36, R38, UR19, -R75 ;  /* 0x0000001326247c23 */ /* 0x000fe2000801084b */
[----:B------:R-:W-:Y:S02]  /*59a0*/  ISETP.GT.AND P2, PT, R33, 0x38, PT ;  /* 0x000000382100780c */ /* 0x000fe40003f44270 */
[----:B---3--:R-:W-:-:S02]  /*59b0*/  FSEL R25, R25, -INF , P3 ;  /* 0xff80000019197808 */ /* 0x008fc40001800000 */
[----:B-----5:R-:W-:Y:S01]  /*59c0*/  FMNMX.FTZ R78, R24, R83, !PT ;  /* 0x00000053184e7209 */ /* 0x020fe20007810000 */
[----:B------:R-:W3:Y:S01]  /*59d0*/  MUFU.TANH R63, R63 ;  /* 0x0000003f003f7308 */ /* 0x000ee20000002400 */
[----:B------:R-:W-:Y:S02]  /*59e0*/  ISETP.GT.AND P3, PT, R33, 0x39, PT ;  /* 0x000000392100780c */ /* 0x000fe40003f64270 */
[----:B----4-:R-:W-:Y:S02]  /*59f0*/  FSEL R38, R26, -INF , P2 ;  /* 0xff8000001a267808 */ /* 0x010fe40001000000 */
[----:B------:R-:W-:Y:S01]  /*5a00*/  FMNMX.FTZ R83, R25, R78, !PT ;  /* 0x0000004e19537209 */ /* 0x000fe20007810000 */
[--C-:B------:R-:W-:Y:S01]  /*5a10*/  FFMA.FTZ R78, R46, UR19, -R75.reuse ;  /* 0x000000132e4e7c23 */ /* 0x100fe2000801084b */
[----:B------:R-:W-:Y:S01]  /*5a20*/  ISETP.GT.AND P2, PT, R33, 0x40, PT ;  /* 0x000000402100780c */ /* 0x000fe20003f44270 */
[----:B------:R-:W4:Y:S01]  /*5a30*/  MUFU.TANH R64, R64 ;  /* 0x0000004000407308 */ /* 0x000f220000002400 */
[----:B-1----:R-:W-:Y:S01]  /*5a40*/  FSEL R27, R27, -INF , P3 ;  /* 0xff8000001b1b7808 */ /* 0x002fe20001800000 */
[--C-:B------:R-:W-:Y:S01]  /*5a50*/  FFMA.FTZ R46, R47, UR19, -R75.reuse ;  /* 0x000000132f2e7c23 */ /* 0x100fe2000801084b */
[----:B------:R-:W-:Y:S01]  /*5a60*/  FMNMX.FTZ R26, R38, R83, !PT ;  /* 0x00000053261a7209 */ /* 0x000fe20007810000 */
[--C-:B------:R-:W-:Y:S01]  /*5a70*/  FFMA.FTZ R47, R48, UR19, -R75.reuse ;  /* 0x00000013302f7c23 */ /* 0x100fe2000801084b */
[----:B------:R-:W-:Y:S01]  /*5a80*/  ISETP.GT.AND P3, PT, R33, 0x41, PT ;  /* 0x000000412100780c */ /* 0x000fe20003f64270 */
[--C-:B------:R-:W-:Y:S01]  /*5a90*/  FFMA.FTZ R48, R49, UR19, -R75.reuse ;  /* 0x0000001331307c23 */ /* 0x100fe2000801084b */
[----:B------:R-:W-:Y:S01]  /*5aa0*/  FSEL R30, R30, -INF , P2 ;  /* 0xff8000001e1e7808 */ /* 0x000fe20001000000 */
        /* <DEDUP_REMOVED lines=11> */
[----:B0-----:R-:W-:Y:S01]  /*5b60*/  FSEL R59, R59, -INF , P2 ;  /* 0xff8000003b3b7808 */ /* 0x001fe20001000000 */
[--C-:B------:R-:W-:Y:S01]  /*5b70*/  FFMA.FTZ R53, R54, UR19, -R75.reuse ;  /* 0x0000001336357c23 */ /* 0x100fe2000801084b */
[----:B------:R-:W-:Y:S01]  /*5b80*/  FMNMX.FTZ R26, R31, R26, !PT ;  /* 0x0000001a1f1a7209 */ /* 0x000fe20007810000 */
[--C-:B------:R-:W-:Y:S01]  /*5b90*/  FFMA.FTZ R54, R55, UR19, -R75.reuse ;  /* 0x0000001337367c23 */ /* 0x100fe2000801084b */
[----:B------:R-:W-:Y:S01]  /*5ba0*/  ISETP.GT.AND P2, PT, R33, 0x50, PT ;  /* 0x000000502100780c */ /* 0x000fe20003f44270 */
[----:B------:R-:W0:Y:S01]  /*5bb0*/  MUFU.TANH R67, R67 ;  /* 0x0000004300437308 */ /* 0x000e220000002400 */
[----:B---3--:R-:W-:Y:S01]  /*5bc0*/  FSEL R63, R63, -INF , P3 ;  /* 0xff8000003f3f7808 */ /* 0x008fe20001800000 */
[--C-:B------:R-:W-:Y:S01]  /*5bd0*/  FFMA.FTZ R55, R57, UR19, -R75.reuse ;  /* 0x0000001339377c23 */ /* 0x100fe2000801084b */
[----:B------:R-:W-:Y:S01]  /*5be0*/  FMNMX.FTZ R26, R59, R26, !PT ;  /* 0x0000001a3b1a7209 */ /* 0x000fe20007810000 */
[--C-:B------:R-:W-:Y:S01]  /*5bf0*/  FFMA.FTZ R57, R60, UR19, -R75.reuse ;  /* 0x000000133c397c23 */ /* 0x100fe2000801084b */
[----:B------:R-:W-:Y:S01]  /*5c00*/  ISETP.GT.AND P3, PT, R33, 0x51, PT ;  /* 0x000000512100780c */ /* 0x000fe20003f64270 */
[--C-:B------:R-:W-:Y:S01]  /*5c10*/  FFMA.FTZ R60, R61, UR19, -R75.reuse ;  /* 0x000000133d3c7c23 */ /* 0x100fe2000801084b */
[----:B----4-:R-:W-:Y:S01]  /*5c20*/  FSEL R64, R64, -INF , P2 ;  /* 0xff80000040407808 */ /* 0x010fe20001000000 */
[----:B------:R-:W3:Y:S01]  /*5c30*/  MUFU.TANH R68, R68 ;  /* 0x0000004400447308 */ /* 0x000ee20000002400 */
[----:B------:R-:W-:Y:S01]  /*5c40*/  FMNMX.FTZ R83, R63, R26, !PT ;  /* 0x0000001a3f537209 */ /* 0x000fe20007810000 */
[----:B------:R-:W-:Y:S01]  /*5c50*/  FFMA.FTZ R61, R62, UR19, -R75 ;  /* 0x000000133e3d7c23 */ /* 0x000fe2000801084b */
[----:B------:R-:W-:-:S02]  /*5c60*/  ISETP.GT.AND P2, PT, R33, 0x58, PT ;  /* 0x000000582100780c */ /* 0x000fc40003f44270 */
[----:B-1----:R-:W-:Y:S02]  /*5c70*/  FSEL R65, R65, -INF , P3 ;  /* 0xff80000041417808 */ /* 0x002fe40001800000 */
[----:B------:R-:W-:Y:S01]  /*5c80*/  FMNMX.FTZ R26, R64, R83, !PT ;  /* 0x00000053401a7209 */ /* 0x000fe20007810000 */
[----:B------:R-:W1:Y:S01]  /*5c90*/  MUFU.TANH R69, R69 ;  /* 0x0000004500457308 */ /* 0x000e620000002400 */
        /* <DEDUP_REMOVED lines=8> */
[----:B---3--:R-:W-:Y:S01]  /*5d20*/  FSEL R68, R68, -INF , P2 ;  /* 0xff80000044447808 */ /* 0x008fe20001000000 */
[----:B------:R-:W0:Y:S01]  /*5d30*/  MUFU.TANH R71, R71 ;  /* 0x0000004700477308 */ /* 0x000e220000002400 */
[----:B------:R-:W-:Y:S02]  /*5d40*/  FMNMX.FTZ R83, R67, R26, !PT ;  /* 0x0000001a43537209 */ /* 0x000fe40007810000 */
[----:B------:R-:W-:Y:S02]  /*5d50*/  ISETP.GT.AND P2, PT, R33, 0x68, PT ;  /* 0x000000682100780c */ /* 0x000fe40003f44270 */
[----:B-1----:R-:W-:-:S02]  /*5d60*/  FSEL R69, R69, -INF , P3 ;  /* 0xff80000045457808 */ /* 0x002fc40001800000 */
        /* <DEDUP_REMOVED lines=19> */
[----:B------:R2:W-:Y:S01]  /*5ea0*/  MUFU.EX2 R33, R78 ;  /* 0x0000004e00217308 */ /* 0x0005e20000000800 */
[----:B0-----:R-:W-:-:S04]  /*5eb0*/  FSEL R74, R74, -INF , P2 ;  /* 0xff8000004a4a7808 */ /* 0x001fc80001000000 */
[----:B------:R-:W-:-:S03]  /*5ec0*/  FMNMX.FTZ R83, R74, R83, !PT ;  /* 0x000000534a537209 */ /* 0x000fc60007810000 */
[----:B------:R-:W-:Y:S01]  /*5ed0*/  MUFU.EX2 R28, R28 ;  /* 0x0000001c001c7308 */ /* 0x000fe20000000800 */
[----:B-1----:R-:W-:-:S04]  /*5ee0*/  FSEL R76, R76, -INF , P3 ;  /* 0xff8000004c4c7808 */ /* 0x002fc80001800000 */
[----:B------:R-:W-:-:S03]  /*5ef0*/  FMNMX.FTZ R83, R76, R83, !PT ;  /* 0x000000534c537209 */ /* 0x000fc60007810000 */
[----:B------:R-:W-:Y:S02]  /*5f00*/  MUFU.EX2 R29, R29 ;  /* 0x0000001d001d7308 */ /* 0x000fe40000000800 */
[----:B------:R-:W2:Y:S06]  /*5f10*/  SHFL.BFLY PT, R26, R83, 0x2, 0x1f ;  /* 0x0c401f00531a7f89 */ /* 0x000eac00000e0000 */
[----:B------:R-:W-:Y:S08]  /*5f20*/  MUFU.EX2 R8, R138 ;  /* 0x0000008a00087308 */ /* 0x000ff00000000800 */
[----:B------:R-:W-:Y:S08]  /*5f30*/  MUFU.EX2 R79, R79 ;  /* 0x0000004f004f7308 */ /* 0x000ff00000000800 */
[----:B------:R-:W-:Y:S01]  /*5f40*/  MUFU.EX2 R20, R80 ;  /* 0x0000005000147308 */ /* 0x000fe20000000800 */
[----:B--2---:R-:W-:-:S05]  /*5f50*/  FMNMX.FTZ R78, R83, R26, !PT ;  /* 0x0000001a534e7209 */ /* 0x004fca0007810000 */
        /* <DEDUP_REMOVED lines=21> */
[----:B------:R-:W-:Y:S01]  /*60b0*/  FSEL R38, R26, RZ, P2 ;  /* 0x000000ff1a267208 */ /* 0x000fe20001000000 */
[----:B------:R-:W-:-:S01]  /*60c0*/  FFMA.FTZ R11, R32, UR19, -R62 ;  /* 0x00000013200b7c23 */ /* 0x000fc2000801083e */
[----:B------:R-:W-:Y:S01]  /*60d0*/  FMUL.FTZ R77, R77, UR19 ;  /* 0x000000134d4d7c20 */ /* 0x000fe20008410000 */
[----:B------:R-:W-:-:S01]  /*60e0*/  FFMA.FTZ R32, R13, UR19, -R62 ;  /* 0x000000130d207c23 */ /* 0x000fc2000801083e */
[----:B------:R-:W-:Y:S01]  /*60f0*/  MUFU.EX2 R6, R6 ;  /* 0x0000000600067308 */ /* 0x000fe20000000800 */
[----:B------:R-:W-:-:S01]  /*6100*/  FADD.FTZ R38, -R38, R5 ;  /* 0x0000000526267221 */ /* 0x000fc20000010100 */
[--C-:B------:R-:W-:Y:S01]  /*6110*/  FFMA.FTZ R13, R14, UR19, -R62.reuse ;  /* 0x000000130e0d7c23 */ /* 0x100fe2000801083e */
[----:B------:R-:W-:-:S01]  /*6120*/  FFMA.FTZ R14, R15, UR19, -R62 ;  /* 0x000000130f0e7c23 */ /* 0x000fc2000801083e */
[--C-:B------:R-:W-:Y:S01]  /*6130*/  FFMA.FTZ R15, R34, UR19, -R62.reuse ;  /* 0x00000013220f7c23 */ /* 0x100fe2000801083e */
[----:B------:R-:W-:Y:S01]  /*6140*/  FMUL.FTZ R38, R38, UR19 ;  /* 0x0000001326267c20 */ /* 0x000fe20008410000 */
[--C-:B------:R-:W-:Y:S01]  /*6150*/  FFMA.FTZ R34, R21, UR19, -R62.reuse ;  /* 0x0000001315227c23 */ /* 0x100fe2000801083e */
[----:B------:R-:W-:-:S01]  /*6160*/  FFMA.FTZ R21, R24, UR19, -R62 ;  /* 0x0000001318157c23 */ /* 0x000fc2000801083e */
[----:B------:R-:W0:Y:S01]  /*6170*/  MUFU.EX2 R5, R77 ;  /* 0x0000004d00057308 */ /* 0x000e220000000800 */
[----:B------:R-:W-:-:S01]  /*6180*/  FFMA.FTZ R24, R25, UR19, -R62 ;  /* 0x0000001319187c23 */ /* 0x000fc2000801083e */
[--C-:B------:R-:W-:Y:S01]  /*6190*/  FFMA.FTZ R25, R27, UR19, -R62.reuse ;  /* 0x000000131b197c23 */ /* 0x100fe2000801083e */
[----:B------:R-:W-:-:S01]  /*61a0*/  FFMA.FTZ R27, R30, UR19, -R62 ;  /* 0x000000131e1b7c23 */ /* 0x000fc2000801083e */
[--C-:B------:R-:W-:Y:S01]  /*61b0*/  FFMA.FTZ R30, R31, UR19, -R62.reuse ;  /* 0x000000131f1e7c23 */ /* 0x100fe2000801083e */
[----:B------:R-:W-:-:S03]  /*61c0*/  FFMA.FTZ R31, R59, UR19, -R62 ;  /* 0x000000133b1f7c23 */ /* 0x000fc6000801083e */
[----:B------:R-:W1:Y:S08]  /*61d0*/  MUFU.EX2 R38, R38 ;  /* 0x0000002600267308 */ /* 0x000e700000000800 */
[----:B------:R-:W2:Y:S01]  /*61e0*/  MUFU.EX2 R7, R7 ;  /* 0x0000000700077308 */ /* 0x000ea20000000800 */
[----:B0-----:R-:W-:-:S04]  /*61f0*/  FFMA.FTZ R80, R5, R3, R28 ;  /* 0x0000000305507223 */ /* 0x001fc8000001001c */
[----:B------:R-:W-:Y:S01]  /*6200*/  FADD.FTZ R59, R29, R80 ;  /* 0x000000501d3b7221 */ /* 0x000fe20000010000 */
[----:B------:R-:W-:-:S02]  /*6210*/  FFMA.FTZ R80, R63, UR19, -R62 ;  /* 0x000000133f507c23 */ /* 0x000fc4000801083e */
[----:B------:R-:W0:Y:S01]  /*6220*/  MUFU.EX2 R78, R78 ;  /* 0x0000004e004e7308 */ /* 0x000e220000000800 */
[----:B-1----:R-:W-:-:S01]  /*6230*/  FFMA.FTZ R3, R38, R2, R75 ;  /* 0x0000000226037223 */ /* 0x002fc2000001004b */
[----:B------:R-:W-:Y:S01]  /*6240*/  FADD.FTZ R82, R8, R59 ;  /* 0x0000003b08527221 */ /* 0x000fe20000010000 */
[----:B------:R-:W-:-:S02]  /*6250*/  FFMA.FTZ R59, R64, UR19, -R62 ;  /* 0x00000013403b7c23 */ /* 0x000fc4000801083e */
[----:B------:R-:W-:Y:S01]  /*6260*/  FADD.FTZ R2, R6, R3 ;  /* 0x0000000306027221 */ /* 0x000fe20000010000 */
[----:B------:R-:W-:-:S02]  /*6270*/  FADD.FTZ R63, R79, R82 ;  /* 0x000000524f3f7221 */ /* 0x000fc40000010000 */
        /* <DEDUP_REMOVED lines=13> */
[----:B------:R-:W-:Y:S01]  /*6350*/  FADD.FTZ R65, R39, R66 ;  /* 0x0000004227417221 */ /* 0x000fe20000010000 */
[----:B------:R-:W-:-:S01]  /*6360*/  FFMA.FTZ R66, R67, UR19, -R62 ;  /* 0x0000001343427c23 */ /* 0x000fc2000801083e */
        /* <DEDUP_REMOVED lines=103> */
.L_x_12283:
[----:B------:R-:W-:Y:S01]  /*69e0*/  UISETP.GT.AND UP0, UPT, UR18, UR17, UPT ;  /* 0x000000111200728c */ /* 0x000fe2000bf04270 */
[----:B------:R-:W-:Y:S01]  /*69f0*/  F2FP.SATFINITE.E4M3.F32.PACK_AB_MERGE_C R4, R25, R4, RZ ;  /* 0x000000041904723e */ /* 0x000fe200048070ff */
[----:B------:R-:W-:Y:S01]  /*6a00*/  UIADD3 UR6, UR11, 0x19c60, URZ ;  /* 0x00019c600b067890 */ /* 0x000fe2000fffe03f */
[----:B------:R-:W-:Y:S01]  /*6a10*/  F2FP.SATFINITE.E4M3.F32.PACK_AB_MERGE_C R8, R79, R8, RZ ;  /* 0x000000084f08723e */ /* 0x000fe200048070ff */
[----:B------:R-:W-:Y:S01]  /*6a20*/  UIADD3 UR18, UR18, -0x1, URZ ;  /* 0xffffffff12127890 */ /* 0x000fe2000fffe03f */
[----:B------:R-:W-:Y:S01]  /*6a30*/  F2FP.SATFINITE.E4M3.F32.PACK_AB_MERGE_C R7, R78, R7, RZ ;  /* 0x000000074e07723e */ /* 0x000fe200048070ff */
[----:B------:R-:W-:Y:S01]  /*6a40*/  UPRMT UR6, UR45, 0x654, UR6 ;  /* 0x000006542d067896 */ /* 0x000fe20008000006 */
[----:B------:R-:W-:Y:S01]  /*6a50*/  PLOP3.LUT P1, PT, PT, PT, UP0, 0x80, 0x0 ;  /* 0x000000000000781c */ /* 0x000fe20003f2f008 */
[----:B------:R-:W-:Y:S01]  /*6a60*/  UMOV UR21, UR37 ;  /* 0x0000002500157c82 */ /* 0x000fe20008000000 */
[----:B------:R-:W-:Y:S01]  /*6a70*/  F2FP.SATFINITE.E4M3.F32.PACK_AB_MERGE_C R20, R37, R20, RZ ;  /* 0x000000142514723e */ /* 0x000fe200048070ff */
[----:B------:R-:W-:Y:S01]  /*6a80*/  UMOV UR22, UR38 ;  /* 0x0000002600167c82 */ /* 0x000fe20008000000 */
        /* <DEDUP_REMOVED lines=80> */
.L_x_12273:
[----:B------:R-:W-:-:S13]  /*6f90*/  ISETP.LE.AND P1, PT, RZ, UR18, PT ;  /* 0x00000012ff007c0c */ /* 0x000fda000bf23270 */
[----:B------:R-:W-:Y:S05]  /*6fa0*/  @!P1 BRA `(.L_x_12285) ;  /* 0x0000002000f49947 */ /* 0x000fea0003800000 */
[----:B------:R-:W-:Y:S01]  /*6fb0*/  IMAD.MOV.U32 R5, RZ, RZ, R26 ;  /* 0x000000ffff057224 */ /* 0x000fe200078e001a */
[----:B------:R-:W-:Y:S01]  /*6fc0*/  UMOV UR17, UR37 ;  /* 0x0000002500117c82 */ /* 0x000fe20008000000 */
[----:B------:R-:W-:Y:S01]  /*6fd0*/  IMAD.MOV.U32 R4, RZ, RZ, R35 ;  /* 0x000000ffff047224 */ /* 0x000fe200078e0023 */
[----:B------:R-:W-:Y:S01]  /*6fe0*/  UMOV UR20, UR38 ;  /* 0x0000002600147c82 */ /* 0x000fe20008000000 */
[----:B------:R-:W-:-:S05]  /*6ff0*/  ULDC UR19, c[0x0][0x988] ;  /* 0x0002620000137ab9 */ /* 0x000fca0000000800 */
.L_x_12296:
[----:B------:R-:W-:-:S04]  /*7000*/  UIADD3 UR6, UR20, 0x1, URZ ;  /* 0x0000000114067890 */ /* 0x000fc8000fffe03f */
[----:B------:R-:W-:-:S04]  /*7010*/  UISETP.NE.AND UP0, UPT, UR6, 0x2, UPT ;  /* 0x000000020600788c */ /* 0x000fc8000bf05270 */
[----:B------:R-:W-:Y:S02]  /*7020*/  USEL UR37, URZ, 0x1, UP0 ;  /* 0x000000013f257887 */ /* 0x000fe40008000000 */
[----:B------:R-:W-:Y:S02]  /*7030*/  USEL UR38, UR6, URZ, UP0 ;  /* 0x0000003f06267287 */ /* 0x000fe40008000000 */
[----:B------:R-:W-:Y:S01]  /*7040*/  ULOP3.LUT UR37, UR17, UR37, URZ, 0x3c, !UPT ;  /* 0x0000002511257292 */ /* 0x000fe2000f8e3c3f */
[----:B------:R-:W-:Y:S11]  /*7050*/  @!P0 BRA `(.L_x_12286) ;  /* 0x0000000000048947 */ /* 0x000ff60003800000 */
[----:B------:R-:W-:Y:S01]  /*7060*/  BPT.TRAP 0x1 ;  /* 0x000000040000795c */ /* 0x000fe20000300000 */
.L_x_12286:
[----:B------:R-:W-:Y:S01]  /*7070*/  ULEA UR6, UR38, UR46, 0x3 ;  /* 0x0000002e26067291 */ /* 0x000fe2000f8e183f */
[----:B------:R-:W-:-:S05]  /*7080*/  IMAD.U32 R6, RZ, RZ, UR37 ;  /* 0x00000025ff067e24 */ /* 0x000fca000f8e00ff */
[----:B------:R-:W-:-:S04]  /*7090*/  SHF.L.U32 R6, R6, 0x1f, RZ ;  /* 0x0000001f06067819 */ /* 0x000fc800000006ff */
[----:B------:R0:W1:Y:S01]  /*70a0*/  SYNCS.PHASECHK.TRANS64.TRYWAIT P1, [UR6+0x19c30], R6 ;  /* 0x019c3006ff0075a7 */ /* 0x0000620008020146 */
[----:B------:R-:W-:Y:S05]  /*70b0*/  @!P0 BRA `(.L_x_12287) ;  /* 0x0000000000048947 */ /* 0x000fea0003800000 */
[----:B------:R-:W-:Y:S01]  /*70c0*/  BPT.TRAP 0x1 ;  /* 0x000000040000795c */ /* 0x000fe20000300000 */
.L_x_12287:
[----:B-1----:R-:W-:Y:S05]  /*70d0*/  @P1 BRA `(.L_x_12288) ;  /* 0x0000000000081947 */ /* 0x002fea0003800000 */
[----:B------:R-:W1:Y:S02]  /*70e0*/  SYNCS.PHASECHK.TRANS64.TRYWAIT P1, [UR6+0x19c30], R6 ;  /* 0x019c3006ff0075a7 */ /* 0x000e640008020146 */
[----:B-1----:R-:W-:Y:S05]  /*70f0*/  @!P1 BRA `(.L_x_12289) ;  /* 0x0000009000709947 */ /* 0x002fea0003800000 */
.L_x_12288:
        /* <DEDUP_REMOVED lines=17> */
.L_x_12290:
[----:B------:R-:W-:Y:S01]  /*7210*/  ULEA UR11, UR20, UR46, 0x3 ;  /* 0x0000002e140b7291 */ /* 0x000fe2000f8e183f */
[----:B01----:R-:W-:-:S05]  /*7220*/  IMAD.U32 R6, RZ, RZ, UR17 ;  /* 0x00000011ff067e24 */ /* 0x003fca000f8e00ff */
[----:B------:R-:W-:-:S04]  /*7230*/  SHF.L.U32 R6, R6, 0x1f, RZ ;  /* 0x0000001f06067819 */ /* 0x000fc800000006ff */
[----:B------:R0:W1:Y:S01]  /*7240*/  SYNCS.PHASECHK.TRANS64.TRYWAIT P1, [UR11+0x19c50], R6 ;  /* 0x019c5006ff0075a7 */ /* 0x000062000802014b */
[----:B------:R-:W-:Y:S05]  /*7250*/  @!P0 BRA `(.L_x_12291) ;  /* 0x0000000000048947 */ /* 0x000fea0003800000 */
[----:B------:R-:W-:Y:S01]  /*7260*/  BPT.TRAP 0x1 ;  /* 0x000000040000795c */ /* 0x000fe20000300000 */
.L_x_12291:
[----:B-1----:R-:W-:Y:S05]  /*7270*/  @P1 BRA `(.L_x_12292) ;  /* 0x0000000000081947 */ /* 0x002fea0003800000 */
[----:B------:R-:W1:Y:S02]  /*7280*/  SYNCS.PHASECHK.TRANS64.TRYWAIT P1, [UR11+0x19c50], R6 ;  /* 0x019c5006ff0075a7 */ /* 0x000e64000802014b */
[----:B-1----:R-:W-:Y:S05]  /*7290*/  @!P1 BRA `(.L_x_12293) ;  /* 0x0000009000209947 */ /* 0x002fea0003800000 */
.L_x_12292:
        /* <DEDUP_REMOVED lines=27> */
.L_x_12294:
        /* <DEDUP_REMOVED lines=65> */
[----:B------:R-:W-:Y:S01]  /*7860*/  FMUL.FTZ R65, R0, R75 ;  /* 0x0000004b00417220 */ /* 0x000fe20000410000 */
[----:B------:R-:W-:-:S04]  /*7870*/  ULEA UR6, UR38, UR46, 0x3 ;  /* 0x0000002e26067291 */ /* 0x000fc8000f8e183f */
[----:B------:R-:W2:Y:S01]  /*7880*/  MUFU.TANH R14, R14 ;  /* 0x0000000e000e7308 */ /* 0x000ea20000002400 */
[----:B0-----:R-:W-:Y:S01]  /*7890*/  FMNMX.FTZ R35, R11, R26, !PT ;  /* 0x0000001a0b237209 */ /* 0x001fe20007810000 */
[----:B------:R-:W-:-:S04]  /*78a0*/  UIADD3 UR6, UR6, 0x19c40, URZ ;  /* 0x00019c4006067890 */ /* 0x000fc8000fffe03f */
[----:B------:R-:W-:Y:S02]  /*78b0*/  UPRMT UR6, UR45, 0x654, UR6 ;  /* 0x000006542d067896 */ /* 0x000fe40008000006 */
[----:B------:R-:W0:Y:S01]  /*78c0*/  MUFU.TANH R20, R20 ;  /* 0x0000001400147308 */ /* 0x000e220000002400 */
[----:B-1----:R-:W-:Y:S01]  /*78d0*/  FMNMX.FTZ R67, R13, R66, !PT ;  /* 0x000000420d437209 */ /* 0x002fe20007810000 */
[----:B------:R-:W-:-:S05]  /*78e0*/  FMUL.FTZ R66, R0, R76 ;  /* 0x0000004c00427220 */ /* 0x000fca0000410000 */
[----:B------:R-:W-:Y:S01]  /*78f0*/  SYNCS.ARRIVE.TRANS64.RED.A1T0 RZ, [UR6], RZ ;  /* 0x000000ffffff79a7 */ /* 0x000fe20008100406 */
        /* <DEDUP_REMOVED lines=53> */
[----:B------:R-:W-:Y:S01]  /*7c50*/  FMUL.FTZ R72, R0, R82 ;  /* 0x0000005200487220 */ /* 0x000fe20000410000 */
[----:B------:R-:W-:-:S05]  /*7c60*/  IMAD.U32 R82, RZ, RZ, UR19 ;  /* 0x00000013ff527e24 */ /* 0x000fca000f8e00ff */
        /* <DEDUP_REMOVED lines=69> */
[----:B-1----:R-:W-:Y:S01]  /*80c0*/  FMNMX.FTZ R80, R79, R26, !PT ;  /* 0x0000001a4f507209 */ /* 0x002fe20007810000 */
[----:B------:R-:W-:Y:S01]  /*80d0*/  IMAD.U32 R79, RZ, RZ, UR19 ;  /* 0x00000013ff4f7e24 */ /* 0x000fe2000f8e00ff */
        /* <DEDUP_REMOVED lines=207> */
.L_x_12295:
        /* <DEDUP_REMOVED lines=91> */
.L_x_12285:
[----:B------:R-:W-:Y:S06]  /*9380*/  BAR.ARV 0x8, 0x200 ;  /* 0x0208000000007b1d */ /* 0x000fec0000002000 */
[----:B------:R-:W-:Y:S05]  /*9390*/  @!P0 BRA `(.L_x_12297) ;  /* 0x0000000000048947 */ /* 0x000fea0003800000 */
[----:B------:R-:W-:Y:S01]  /*93a0*/  BPT.TRAP 0x1 ;  /* 0x000000040000795c */ /* 0x000fe20000300000 */
.L_x_12297:
[----:B------:R-:W-:Y:S01]  /*93b0*/  ULEA UR14, UR38, UR46, 0x3 ;  /* 0x0000002e260e7291 */ /* 0x000fe2000f8e183f */
[----:B------:R-:W-:-:S05]  /*93c0*/  IMAD.U32 R0, RZ, RZ, UR37 ;  /* 0x00000025ff007e24 */ /* 0x000fca000f8e00ff */
[----:B------:R-:W-:-:S04]  /*93d0*/  SHF.L.U32 R0, R0, 0x1f, RZ ;  /* 0x0000001f00007819 */ /* 0x000fc800000006ff */
[----:B------:R0:W1:Y:S01]  /*93e0*/  SYNCS.PHASECHK.TRANS64.TRYWAIT P1, [UR14+0x19c50], R0 ;  /* 0x019c5000ff0075a7 */ /* 0x000062000802014e */
[----:B------:R-:W-:Y:S05]  /*93f0*/  @!P0 BRA `(.L_x_12298) ;  /* 0x0000000000048947 */ /* 0x000fea0003800000 */
[----:B------:R-:W-:Y:S01]  /*9400*/  BPT.TRAP 0x1 ;  /* 0x000000040000795c */ /* 0x000fe20000300000 */
.L_x_12298:
[----:B-1----:R-:W-:Y:S05]  /*9410*/  @P1 BRA `(.L_x_12299) ;  /* 0x0000000000081947 */ /* 0x002fea0003800000 */
[----:B------:R-:W1:Y:S02]  /*9420*/  SYNCS.PHASECHK.TRANS64.TRYWAIT P1, [UR14+0x19c50], R0 ;  /* 0x019c5000ff0075a7 */ /* 0x000e64000802014e */
[----:B-1----:R-:W-:Y:S05]  /*9430*/  @!P1 BRA `(.L_x_12300) ;  /* 0x0000006c00d09947 */ /* 0x002fea0003800000 */
.L_x_12299:
        /* <DEDUP_REMOVED lines=13> */
[----:B------:R-:W-:Y:S02]  /*9510*/  @UP0 UIMAD UR8, UR8, UR10, URZ ;  /* 0x0000000a080802a4 */ /* 0x000fe4000f8e023f */
[----:B------:R-:W-:Y:S02]  /*9520*/  @UP0 UIMAD.WIDE.U32 UR6, UR43, UR10, URZ ;  /* 0x0000000a2b0602a5 */ /* 0x000fe4000f8e003f */
[----:B------:R-:W-:Y:S02]  /*9530*/  UIMAD UR10, UR38, 0x300, UR46 ;  /* 0x00000300260a78a4 */ /* 0x000fe4000f8e022e */
[----:B------:R-:W-:Y:S01]  /*9540*/  @UP0 UIMAD UR8, UR43, UR11, UR8 ;  /* 0x0000000b2b0802a4 */ /* 0x000fe2000f8e0208 */
[----:B------:R-:W-:-:S02]  /*9550*/  @UP0 ULDC.64 UR12, c[0x0][0x9d0] ;  /* 0x00027400000c0ab9 */ /* 0x000fc40000000a00 */
[----:B------:R-:W-:Y:S01]  /*9560*/  UMOV UR11, 0x40000040 ;  /* 0x40000040000b7882 */ /* 0x000fe20000000000 */
[----:B------:R-:W-:Y:S02]  /*9570*/  @UP0 UIMAD UR9, UR9, UR12, URZ ;  /* 0x0000000c090902a4 */ /* 0x000fe4000f8e023f */
[----:B------:R-:W-:-:S07]  /*9580*/  @UP0 UIADD3 UR7, UR7, UR8, URZ ;  /* 0x0000000807070290 */ /* 0x000fce000fffe03f */
[----:B------:R-:W-:Y:S01]  /*9590*/  QGMMA.64x96x32.F32.E4M3.E4M3 R88, R148, gdesc[UR8], R88, gsb0 ;  /* 0x0160000894587df3 */ /* 0x000fe20008000858 */
[----:B------:R-:W-:Y:S02]  /*95a0*/  @UP0 UIMAD UR9, UR44, UR13, UR9 ;  /* 0x0000000d2c0902a4 */ /* 0x000fe4000f8e0209 */
[----:B------:R-:W-:-:S04]  /*95b0*/  @UP0 UIMAD.WIDE.U32 UR6, UR44, UR12, UR6 ;  /* 0x0000000c2c0602a5 */ /* 0x000fc8000f8e0006 */
        /* <DEDUP_REMOVED lines=58> */
.L_x_12301:
        /* <DEDUP_REMOVED lines=58> */
.L_x_12265:
        /* <DEDUP_REMOVED lines=11> */
[----:B------:R-:W1:Y:S01]  /*9db0*/  S2R R38, SR_SWINHI ;  /* 0x0000000000267919 */ /* 0x000e620000002f00 */
        /* <DEDUP_REMOVED lines=14> */
[----:B0-----:R-:W-:Y:S01]  /*9ea0*/  IMAD.SHL.U32 R4, R36, 0x4, RZ ;  /* 0x0000000424047824 */ /* 0x001fe200078e00ff */
        /* <DEDUP_REMOVED lines=9> */
[----:B------:R-:W-:Y:S02]  /*9f40*/  F2FP.BF16.F32.PACK_AB R7, R134, R7 ;  /* 0x000000078607723e */ /* 0x000fe400000010ff */
[----:B------:R-:W-:-:S02]  /*9f50*/  F2FP.BF16.F32.PACK_AB R6, R135, R6 ;  /* 0x000000068706723e */ /* 0x000fc400000010ff */
[----:B------:R-:W-:Y:S02]  /*9f60*/  F2FP.BF16.F32.PACK_AB R31, R100, R31 ;  /* 0x0000001f641f723e */ /* 0x000fe400000010ff */
[----:B------:R-:W-:Y:S01]  /*9f70*/  F2FP.BF16.F32.PACK_AB R30, R101, R30 ;  /* 0x0000001e651e723e */ /* 0x000fe200000010ff */
[----:B------:R-:W-:Y:S01]  /*9f80*/  USHF.R.S32.HI UR13, URZ, 0x1f, UR43 ;  /* 0x0000001f3f0d7899 */ /* 0x000fe2000801142b */
[----:B------:R-:W-:Y:S01]  /*9f90*/  BAR.SYNC.DEFER_BLOCKING 0x1, 0x180 ;  /* 0x0046000000007b1d */ /* 0x000fe20000010000 */
[----:B------:R-:W-:-:S05]  /*9fa0*/  IADD3 R4, P0, R4, UR6, RZ ;  /* 0x0000000604047c10 */ /* 0x000fca000ff1e0ff */
[----:B------:R-:W-:Y:S01]  /*9fb0*/  IMAD.X R5, RZ, RZ, UR7, P0 ;  /* 0x00000007ff057e24 */ /* 0x000fe200080e06ff */
[----:B------:R-:W-:-:S04]  /*9fc0*/  ULDC.64 UR10, c[0x0][0xb98] ;  /* 0x0002e600000a7ab9 */ /* 0x000fc80000000a00 */
[----:B------:R0:W2:Y:S01]  /*9fd0*/  LDG.E.CONSTANT R4, desc[UR50][R4.64] ;  /* 0x0000003204047981 */ /* 0x0000a2000c1e9900 */
[----:B------:R-:W-:Y:S02]  /*9fe0*/  UIMAD UR5, UR12, UR8, URZ ;  /* 0x000000080c0572a4 */ /* 0x000fe4000f8e023f */
[----:B------:R-:W-:Y:S02]  /*9ff0*/  UIMAD.WIDE.U32 UR6, UR44, UR8, URZ ;  /* 0x000000082c0672a5 */ /* 0x000fe4000f8e003f */
[----:B------:R-:W-:Y:S02]  /*a000*/  UIMAD UR5, UR44, UR9, UR5 ;  /* 0x000000092c0572a4 */ /* 0x000fe4000f8e0205 */
[----:B------:R-:W-:Y:S02]  /*a010*/  UIMAD UR8, UR13, UR10, URZ ;  /* 0x0000000a0d0872a4 */ /* 0x000fe4000f8e023f */
[----:B------:R-:W-:Y:S01]  /*a020*/  UIADD3 UR7, UR7, UR5, URZ ;  /* 0x0000000507077290 */ /* 0x000fe2000fffe03f */
[----:B0-----:R-:W-:Y:S01]  /*a030*/  LOP3.LUT P0, R5, R36, 0x3, RZ, 0xc0, !PT ;  /* 0x0000000324057812 */ /* 0x001fe2000780c0ff */
[----:B------:R-:W-:Y:S01]  /*a040*/  UIMAD UR8, UR43, UR11, UR8 ;  /* 0x0000000b2b0872a4 */ /* 0x000fe2000f8e0208 */
[----:B------:R-:W-:-:S02]  /*a050*/  MOV R36, R3 ;  /* 0x0000000300247202 */ /* 0x000fc40000000f00 */
[----:B-1----:R-:W-:Y:S01]  /*a060*/  MOV R37, R38 ;  /* 0x0000002600257202 */ /* 0x002fe20000000f00 */
[----:B------:R-:W-:Y:S01]  /*a070*/  UIMAD.WIDE.U32 UR6, UR43, UR10, UR6 ;  /* 0x0000000a2b0672a5 */ /* 0x000fe2000f8e0006 */
[----:B------:R-:W0:Y:S01]  /*a080*/  LDC R38, c[0x0][0xbe8] ;  /* 0x0002fa00ff267b82 */ /* 0x000e220000000800 */
[----:B------:R-:W-:Y:S01]  /*a090*/  ISETP.EQ.OR P0, PT, R5, 0x3, !P0 ;  /* 0x000000030500780c */ /* 0x000fe20004702670 */
[----:B------:R-:W-:Y:S01]  /*a0a0*/  ULDC UR5, c[0x0][0xa88] ;  /* 0x0002a20000057ab9 */ /* 0x000fe20000000800 */
[----:B------:R-:W-:Y:S01]  /*a0b0*/  IMAD.WIDE R32, R156, 0x2, R36 ;  /* 0x000000029c207825 */ /* 0x000fe200078e0224 */
[----:B------:R-:W-:Y:S01]  /*a0c0*/  ULDC.64 UR10, c[0x0][0xaf0] ;  /* 0x0002bc00000a7ab9 */ /* 0x000fe20000000a00 */
[----:B------:R-:W-:Y:S02]  /*a0d0*/  SEL R59, R29, R28, P0 ;  /* 0x0000001c1d3b7207 */ /* 0x000fe40000000000 */
[----:B------:R-:W-:Y:S02]  /*a0e0*/  SEL R61, R28, R29, P0 ;  /* 0x0000001d1c3d7207 */ /* 0x000fe40000000000 */
[----:B------:R-:W-:-:S02]  /*a0f0*/  IADD3 R29, P2, R32, 0x6000, RZ ;  /* 0x00006000201d7810 */ /* 0x000fc40007f5e0ff */
[----:B------:R-:W-:Y:S02]  /*a100*/  SEL R41, R35, R34, P0 ;  /* 0x0000002223297207 */ /* 0x000fe40000000000 */
[----:B------:R-:W-:Y:S02]  /*a110*/  SEL R43, R34, R35, P0 ;  /* 0x00000023222b7207 */ /* 0x000fe40000000000 */
[----:B------:R-:W-:Y:S02]  /*a120*/  SEL R47, R27, R26, P0 ;  /* 0x0000001a1b2f7207 */ /* 0x000fe40000000000 */
[----:B------:R-:W-:Y:S01]  /*a130*/  SEL R34, R26, R27, P0 ;  /* 0x0000001b1a227207 */ /* 0x000fe20000000000 */
[----:B------:R-:W-:Y:S01]  /*a140*/  IMAD.X R27, RZ, RZ, R33, P2 ;  /* 0x000000ffff1b7224 */ /* 0x000fe200010e0621 */
[----:B------:R-:W-:Y:S02]  /*a150*/  SEL R49, R21, R20, P0 ;  /* 0x0000001415317207 */ /* 0x000fe40000000000 */
[----:B------:R-:W-:-:S02]  /*a160*/  SEL R35, R20, R21, P0 ;  /* 0x0000001514237207 */ /* 0x000fc40000000000 */
[----:B------:R-:W-:Y:S02]  /*a170*/  SEL R51, R13, R12, P0 ;  /* 0x0000000c0d337207 */ /* 0x000fe40000000000 */
[----:B0-----:R-:W-:Y:S02]  /*a180*/  ISETP.NE.AND P2, PT, R38, 0x1, PT ;  /* 0x000000012600780c */ /* 0x001fe40003f45270 */
[----:B------:R-:W-:Y:S02]  /*a190*/  SEL R39, R12, R13, P0 ;  /* 0x0000000d0c277207 */ /* 0x000fe40000000000 */
[C---:B------:R-:W-:Y:S02]  /*a1a0*/  IADD3 R21, P3, R32.reuse, 0x3020, RZ ;  /* 0x0000302020157810 */ /* 0x040fe40007f7e0ff */
[----:B------:R-:W-:Y:S02]  /*a1b0*/  IADD3 R13, P1, R32, 0x6020, RZ ;  /* 0x00006020200d7810 */ /* 0x000fe40007f3e0ff */
[----:B------:R-:W-:-:S02]  /*a1c0*/  SEL R67, R15, R14, P0 ;  /* 0x0000000e0f437207 */ /* 0x000fc40000000000 */
[----:B------:R-:W-:Y:S02]  /*a1d0*/  SEL R69, R14, R15, P0 ;  /* 0x0000000f0e457207 */ /* 0x000fe40000000000 */
[----:B------:R-:W-:Y:S01]  /*a1e0*/  SEL R71, R11, R10, P0 ;  /* 0x0000000a0b477207 */ /* 0x000fe20000000000 */
[----:B------:R-:W0:Y:S01]  /*a1f0*/  @P2 LDC R40, c[0x0][0xbec] ;  /* 0x0002fb00ff282b82 */ /* 0x000e220000000800 */
[----:B------:R-:W-:Y:S01]  /*a200*/  SEL R73, R10, R11, P0 ;  /* 0x0000000b0a497207 */ /* 0x000fe20000000000 */
[--C-:B------:R-:W-:Y:S01]  /*a210*/  IMAD.X R11, RZ, RZ, R33.reuse, P3 ;  /* 0x000000ffff0b7224 */ /* 0x100fe200018e0621 */
[----:B------:R-:W-:Y:S02]  /*a220*/  SEL R63, R25, R24, P0 ;  /* 0x00000018193f7207 */ /* 0x000fe40000000000 */
[----:B------:R-:W-:Y:S01]  /*a230*/  SEL R65, R24, R25, P0 ;  /* 0x0000001918417207 */ /* 0x000fe20000000000 */
[----:B------:R-:W-:Y:S01]  /*a240*/  IMAD.X R25, RZ, RZ, R33, P1 ;  /* 0x000000ffff197224 */ /* 0x000fe200008e0621 */
[----:B------:R-:W-:Y:S01]  /*a250*/  IADD3 R15, P4, R32, 0x3000, RZ ;  /* 0x00003000200f7810 */ /* 0x000fe20007f9e0ff */
[----:B------:R-:W1:Y:S01]  /*a260*/  @P2 LDC R42, c[0x0][0xbf0] ;  /* 0x0002fc00ff2a2b82 */ /* 0x000e620000000800 */
[----:B------:R-:W-:-:S02]  /*a270*/  LOP3.LUT R10, R21, 0x180, RZ, 0xc0, !PT ;  /* 0x00000180150a7812 */ /* 0x000fc400078ec0ff */
[----:B------:R-:W-:Y:S02]  /*a280*/  LOP3.LUT R24, R13, 0x180, RZ, 0xc0, !PT ;  /* 0x000001800d187812 */ /* 0x000fe400078ec0ff */
[----:B------:R-:W-:Y:S02]  /*a290*/  SEL R53, R9, R8, P0 ;  /* 0x0000000809357207 */ /* 0x000fe40000000000 */
[----:B------:R-:W-:Y:S01]  /*a2a0*/  SEL R55, R8, R9, P0 ;  /* 0x0000000908377207 */ /* 0x000fe20000000000 */
[----:B------:R-:W-:Y:S01]  /*a2b0*/  IMAD R9, R152, 0x20, R18 ;  /* 0x0000002098097824 */ /* 0x000fe200078e0212 */
[----:B------:R-:W-:Y:S02]  /*a2c0*/  LOP3.LUT R8, R15, 0x180, RZ, 0xc0, !PT ;  /* 0x000001800f087812 */ /* 0x000fe400078ec0ff */
[----:B------:R-:W-:Y:S01]  /*a2d0*/  SHF.R.U64 R10, R10, 0x3, RZ ;  /* 0x000000030a0a7819 */ /* 0x000fe200000012ff */
[----:B------:R-:W-:Y:S01]  /*a2e0*/  IMAD.WIDE R36, R9, 0x2, R36 ;  /* 0x0000000209247825 */ /* 0x000fe200078e0224 */
[----:B------:R-:W-:-:S02]  /*a2f0*/  SHF.R.U64 R24, R24, 0x3, RZ ;  /* 0x0000000318187819 */ /* 0x000fc400000012ff */
[----:B------:R-:W-:Y:S01]  /*a300*/  LOP3.LUT R12, R29, 0x180, RZ, 0xc0, !PT ;  /* 0x000001801d0c7812 */ /* 0x000fe200078ec0ff */
[----:B------:R-:W-:Y:S01]  /*a310*/  IMAD.X R9, RZ, RZ, R33, P4 ;  /* 0x000000ffff097224 */ /* 0x000fe200020e0621 */
[----:B------:R-:W-:Y:S02]  /*a320*/  SHF.R.U64 R8, R8, 0x3, RZ ;  /* 0x0000000308087819 */ /* 0x000fe400000012ff */
[----:B------:R-:W-:Y:S02]  /*a330*/  LOP3.LUT R10, R10, R21, RZ, 0x3c, !PT ;  /* 0x000000150a0a7212 */ /* 0x000fe400078e3cff */
[----:B------:R-:W-:Y:S02]  /*a340*/  LOP3.LUT R24, R24, R13, RZ, 0x3c, !PT ;  /* 0x0000000d18187212 */ /* 0x000fe400078e3cff */
[----:B------:R-:W-:Y:S02]  /*a350*/  IADD3 R13, P5, R32, 0x20, RZ ;  /* 0x00000020200d7810 */ /* 0x000fe40007fbe0ff */
[----:B------:R-:W-:-:S02]  /*a360*/  SEL R75, R7, R6, P0 ;  /* 0x00000006074b7207 */ /* 0x000fc40000000000 */
[----:B------:R-:W-:Y:S02]  /*a370*/  SEL R77, R6, R7, P0 ;  /* 0x00000007064d7207 */ /* 0x000fe40000000000 */
[----:B------:R-:W-:Y:S02]  /*a380*/  LOP3.LUT R7, R32, 0x180, RZ, 0xc0, !PT ;  /* 0x0000018020077812 */ /* 0x000fe400078ec0ff */
[----:B------:R-:W-:Y:S02]  /*a390*/  SHF.R.U64 R12, R12, 0x3, RZ ;  /* 0x000000030c0c7819 */ /* 0x000fe400000012ff */
[----:B------:R-:W-:Y:S02]  /*a3a0*/  LOP3.LUT R8, R8, R15, RZ, 0x3c, !PT ;  /* 0x0000000f08087212 */ /* 0x000fe400078e3cff */
[----:B------:R-:W-:Y:S01]  /*a3b0*/  MOV R68, R10 ;  /* 0x0000000a00447202 */ /* 0x000fe20000000f00 */
[----:B------:R-:W-:Y:S01]  /*a3c0*/  VIADD R11, R17, UR41 ;  /* 0x00000029110b7c36 */ /* 0x000fe20008000000 */
[----:B------:R-:W-:-:S02]  /*a3d0*/  SEL R45, R31, R30, P0 ;  /* 0x0000001e1f2d7207 */ /* 0x000fc40000000000 */
[----:B------:R-:W-:Y:S02]  /*a3e0*/  SEL R5, R30, R31, P0 ;  /* 0x0000001f1e057207 */ /* 0x000fe40000000000 */
[----:B------:R-:W-:Y:S02]  /*a3f0*/  LOP3.LUT R6, R13, 0x180, RZ, 0xc0, !PT ;  /* 0x000001800d067812 */ /* 0x000fe400078ec0ff */
[----:B------:R-:W-:Y:S02]  /*a400*/  IADD3 R31, P1, R36, 0x1800, RZ ;  /* 0x00001800241f7810 */ /* 0x000fe40007f3e0ff */
[----:B------:R-:W-:Y:S02]  /*a410*/  SEL R57, R94, R95, P0 ;  /* 0x0000005f5e397207 */ /* 0x000fe40000000000 */
[----:B------:R-:W-:Y:S02]  /*a420*/  SHF.R.U64 R7, R7, 0x3, RZ ;  /* 0x0000000307077819 */ /* 0x000fe400000012ff */
[----:B------:R-:W-:-:S02]  /*a430*/  LOP3.LUT R26, R12, R29, RZ, 0x3c, !PT ;  /* 0x0000001d0c1a7212 */ /* 0x000fc400078e3cff */
[----:B------:R-:W-:Y:S01]  /*a440*/  MOV R58, R8 ;  /* 0x00000008003a7202 */ /* 0x000fe20000000f00 */
[----:B0-----:R-:W-:Y:S01]  /*a450*/  @P2 IMAD.HI.U32 R9, R11, R40, RZ ;  /* 0x000000280b092227 */ /* 0x001fe200078e00ff */
[----:B------:R-:W-:Y:S02]  /*a460*/  SEL R95, R95, R94, P0 ;  /* 0x0000005e5f5f7207 */ /* 0x000fe40000000000 */
[----:B------:R-:W-:Y:S01]  /*a470*/  SHF.R.U64 R6, R6, 0x3, RZ ;  /* 0x0000000306067819 */ /* 0x000fe200000012ff */
[----:B------:R-:W-:Y:S01]  /*a480*/  IMAD.MOV.U32 R8, RZ, RZ, R11 ;  /* 0x000000ffff087224 */ /* 0x000fe200078e000b */
[----:B------:R-:W-:Y:S02]  /*a490*/  LOP3.LUT R30, R31, 0x180, RZ, 0xc0, !PT ;  /* 0x000001801f1e7812 */ /* 0x000fe400078ec0ff */
[----:B------:R-:W-:Y:S01]  /*a4a0*/  LOP3.LUT R32, R7, R32, RZ, 0x3c, !PT ;  /* 0x0000002007207212 */ /* 0x000fe200078e3cff */
[----:B------:R-:W-:Y:S01]  /*a4b0*/  IMAD.X R7, RZ, RZ, R33, P5 ;  /* 0x000000ffff077224 */ /* 0x000fe200028e0621 */
[----:B------:R-:W-:-:S02]  /*a4c0*/  MOV R66, R26 ;  /* 0x0000001a00427202 */ /* 0x000fc40000000f00 */
[----:B------:R-:W-:Y:S02]  /*a4d0*/  LOP3.LUT R6, R6, R13, RZ, 0x3c, !PT ;  /* 0x0000000d06067212 */ /* 0x000fe400078e3cff */
[----:B------:R-:W-:Y:S02]  /*a4e0*/  SHF.R.U64 R30, R30, 0x3, RZ ;  /* 0x000000031e1e7819 */ /* 0x000fe400000012ff */
[----:B-1----:R-:W-:Y:S02]  /*a4f0*/  @P2 SHF.R.U32.HI R8, RZ, R42, R9 ;  /* 0x0000002aff082219 */ /* 0x002fe40000011609 */
[----:B------:R-:W-:Y:S01]  /*a500*/  LOP3.LUT R30, R30, R31, RZ, 0x3c, !PT ;  /* 0x0000001f1e1e7212 */ /* 0x000fe200078e3cff */
[----:B------:R-:W-:Y:S01]  /*a510*/  IMAD.X R31, RZ, RZ, R37, P1 ;  /* 0x000000ffff1f7224 */ /* 0x000fe200008e0625 */
[----:B------:R-:W-:Y:S01]  /*a520*/  MOV R64, R24 ;  /* 0x0000001800407202 */ /* 0x000fe20000000f00 */
[----:B------:R-:W-:Y:S01]  /*a530*/  IMAD.U32 R24, RZ, RZ, UR8 ;  /* 0x00000008ff187e24 */ /* 0x000fe2000f8e00ff */
[----:B------:R-:W-:Y:S01]  /*a540*/  MOV R70, R6 ;  /* 0x0000000600467202 */ /* 0x000fe20000000f00 */
[--C-:B------:R-:W-:Y:S01]  /*a550*/  IMAD.MOV R7, RZ, RZ, -R8.reuse ;  /* 0x000000ffff077224 */ /* 0x100fe200078e0a08 */
[----:B------:R-:W-:Y:S01]  /*a560*/  SHF.R.S32.HI R9, RZ, 0x1f, R8 ;  /* 0x0000001fff097819 */ /* 0x000fe20000011408 */
[----:B------:R-:W-:Y:S01]  /*a570*/  ULDC.64 UR8, c[0x0][0xae8] ;  /* 0x0002ba0000087ab9 */ /* 0x000fe20000000a00 */
[----:B------:R-:W-:Y:S01]  /*a580*/  IADD3 R8, P1, R8, UR6, RZ ;  /* 0x0000000608087c10 */ /* 0x000fe2000ff3e0ff */
[----:B------:R-:W-:Y:S01]  /*a590*/  IMAD R7, R38, R7, R11 ;  /* 0x0000000726077224 */ /* 0x000fe200078e020b */
[----:B------:R-:W-:-:S02]  /*a5a0*/  IADD3 R21, P4, R36, 0x4800, RZ ;  /* 0x0000480024157810 */ /* 0x000fc40007f9e0ff */
[----:B------:R-:W-:Y:S01]  /*a5b0*/  IADD3.X R9, R9, UR7, R24, P1, !PT ;  /* 0x0000000709097c10 */ /* 0x000fe20008ffe418 */
[----:B------:R-:W-:Y:S01]  /*a5c0*/  ULDC.64 UR6, c[0x0][0xb88] ;  /* 0x0002e20000067ab9 */ /* 0x000fe20000000a00 */
[----:B------:R-:W-:Y:S02]  /*a5d0*/  SHF.R.S32.HI R11, RZ, 0x1f, R7 ;  /* 0x0000001fff0b7819 */ /* 0x000fe40000011407 */
[----:B------:R-:W-:Y:S01]  /*a5e0*/  IADD3 R29, P3, R36, 0x3000, RZ ;  /* 0x00003000241d7810 */ /* 0x000fe20007f7e0ff */
[----:B------:R-:W-:Y:S01]  /*a5f0*/  IMAD.WIDE.U32 R8, R7, UR6, R8 ;  /* 0x0000000607087c25 */ /* 0x000fe2000f8e0008 */
[----:B------:R-:W-:Y:S02]  /*a600*/  LOP3.LUT R20, R21, 0x180, RZ, 0xc0, !PT ;  /* 0x0000018015147812 */ /* 0x000fe400078ec0ff */
[----:B------:R-:W-:Y:S02]  /*a610*/  LOP3.LUT R28, R29, 0x180, RZ, 0xc0, !PT ;  /* 0x000001801d1c7812 */ /* 0x000fe400078ec0ff */
[----:B------:R-:W-:-:S02]  /*a620*/  SHF.R.U64 R20, R20, 0x3, RZ ;  /* 0x0000000314147819 */ /* 0x000fc400000012ff */
[----:B------:R-:W-:Y:S02]  /*a630*/  SHF.R.U64 R28, R28, 0x3, RZ ;  /* 0x000000031c1c7819 */ /* 0x000fe400000012ff */
[----:B------:R-:W-:Y:S01]  /*a640*/  LOP3.LUT R20, R20, R21, RZ, 0x3c, !PT ;  /* 0x0000001514147212 */ /* 0x000fe200078e3cff */
[--C-:B------:R-:W-:Y:S01]  /*a650*/  IMAD.X R21, RZ, RZ, R37.reuse, P4 ;  /* 0x000000ffff157224 */ /* 0x100fe200020e0625 */
[----:B------:R-:W-:Y:S02]  /*a660*/  LOP3.LUT P1, RZ, R153, 0x3, RZ, 0xc0, !PT ;  /* 0x0000000399ff7812 */ /* 0x000fe4000782c0ff */
[----:B------:R-:W-:Y:S01]  /*a670*/  LOP3.LUT R28, R28, R29, RZ, 0x3c, !PT ;  /* 0x0000001d1c1c7212 */ /* 0x000fe200078e3cff */
[----:B------:R-:W-:Y:S01]  /*a680*/  IMAD.X R29, RZ, RZ, R37, P3 ;  /* 0x000000ffff1d7224 */ /* 0x000fe200018e0625 */
[----:B------:R-:W-:Y:S02]  /*a690*/  MOV R33, R32 ;  /* 0x0000002000217202 */ /* 0x000fe40000000f00 */
        /* <DEDUP_REMOVED lines=10> */
[----:B------:R-:W-:Y:S01]  /*a740*/  LOP3.LUT R36, R13, R36, RZ, 0x3c, !PT ;  /* 0x000000240d247212 */ /* 0x000fe200078e3cff */
[----:B------:R-:W-:Y:S01]  /*a750*/  IMAD.X R13, RZ, RZ, R37, P6 ;  /* 0x000000ffff0d7224 */ /* 0x000fe200030e0625 */
        /* <DEDUP_REMOVED lines=11> */
[----:B------:R-:W-:Y:S04]  /*a810*/  SHFL.IDX PT, R27, R63, R4, 0x1c1f ;  /* 0x001c1f043f1b7589 */ /* 0x000fe800000e0000 */
[----:B------:R-:W-:Y:S04]  /*a820*/  SHFL.IDX PT, R34, R34, R10, 0x1c1f ;  /* 0x001c1f0a22227589 */ /* 0x000fe800000e0000 */
[----:B------:R-:W-:Y:S04]  /*a830*/  SHFL.IDX PT, R48, R61, R10, 0x1c1f ;  /* 0x001c1f0a3d307589 */ /* 0x000fe800000e0000 */
[----:B------:R-:W0:Y:S04]  /*a840*/  SHFL.IDX PT, R50, R65, R10, 0x1c1f ;  /* 0x001c1f0a41327589 */ /* 0x000e2800000e0000 */
[----:B------:R-:W-:Y:S04]  /*a850*/  SHFL.IDX PT, R49, R49, R4, 0x1c1f ;  /* 0x001c1f0431317589 */ /* 0x000fe800000e0000 */
[----:B------:R-:W1:Y:S04]  /*a860*/  SHFL.IDX PT, R40, R35, R10, 0x1c1f ;  /* 0x001c1f0a23287589 */ /* 0x000e6800000e0000 */
[----:B------:R-:W-:Y:S04]  /*a870*/  SHFL.IDX PT, R51, R51, R4, 0x1c1f ;  /* 0x001c1f0433337589 */ /* 0x000fe800000e0000 */
[----:B------:R-:W-:Y:S04]  /*a880*/  SHFL.IDX PT, R67, R67, R4, 0x1c1f ;  /* 0x001c1f0443437589 */ /* 0x000fe800000e0000 */
[----:B------:R2:W3:Y:S04]  /*a890*/  SHFL.IDX PT, R42, R39, R10, 0x1c1f ;  /* 0x001c1f0a272a7589 */ /* 0x0004e800000e0000 */
[----:B------:R-:W4:Y:S01]  /*a8a0*/  SHFL.IDX PT, R52, R69, R10, 0x1c1f ;  /* 0x001c1f0a45347589 */ /* 0x000f2200000e0000 */
[----:B0-----:R-:W-:-:S02]  /*a8b0*/  SEL R25, R27, R50, P0 ;  /* 0x000000321b197207 */ /* 0x001fc40000000000 */
[----:B------:R-:W-:Y:S01]  /*a8c0*/  SEL R27, R50, R27, P0 ;  /* 0x0000001b321b7207 */ /* 0x000fe20000000000 */
[----:B------:R-:W-:Y:S01]  /*a8d0*/  SHFL.IDX PT, R53, R53, R4, 0x1c1f ;  /* 0x001c1f0435357589 */ /* 0x000fe200000e0000 */
[----:B--2---:R-:W-:-:S03]  /*a8e0*/  IMAD R39, R38, UR5, RZ ;  /* 0x0000000526277c24 */ /* 0x004fc6000f8e02ff */
[----:B------:R-:W-:Y:S01]  /*a8f0*/  SHFL.IDX PT, R71, R71, R4, 0x1c1f ;  /* 0x001c1f0447477589 */ /* 0x000fe200000e0000 */
[----:B-1----:R-:W-:-:S03]  /*a900*/  SEL R32, R49, R40, P0 ;  /* 0x0000002831207207 */ /* 0x002fc60000000000 */
[----:B------:R-:W0:Y:S04]  /*a910*/  SHFL.IDX PT, R46, R55, R10, 0x1c1f ;  /* 0x001c1f0a372e7589 */ /* 0x000e2800000e0000 */
[----:B------:R-:W1:Y:S04]  /*a920*/  SHFL.IDX PT, R54, R73, R10, 0x1c1f ;  /* 0x001c1f0a49367589 */ /* 0x000e6800000e0000 */
[----:B------:R2:W-:Y:S04]  /*a930*/  SHFL.IDX PT, R75, R75, R4, 0x1c1f ;  /* 0x001c1f044b4b7589 */ /* 0x0005e800000e0000 */
[----:B------:R3:W1:Y:S01]  /*a940*/  SHFL.IDX PT, R56, R77, R10, 0x1c1f ;  /* 0x001c1f0a4d387589 */ /* 0x00066200000e0000 */
[----:B--2---:R-:W-:-:S04]  /*a950*/  IMAD R4, R11, UR6, RZ ;  /* 0x000000060b047c24 */ /* 0x004fc8000f8e02ff */
[----:B------:R-:W-:Y:S01]  /*a960*/  IMAD R11, R7, UR7, R4 ;  /* 0x00000007070b7c24 */ /* 0x000fe2000f8e0204 */
[----:B------:R-:W-:Y:S01]  /*a970*/  SEL R7, R26, R57, P0 ;  /* 0x000000391a077207 */ /* 0x000fe20000000000 */
[----:B------:R-:W-:Y:S01]  /*a980*/  VIADD R26, R155, UR41 ;  /* 0x000000299b1a7c36 */ /* 0x000fe20008000000 */
[----:B------:R-:W-:Y:S01]  /*a990*/  ULDC.64 UR6, c[0x0][0xb50] ;  /* 0x0002d40000067ab9 */ /* 0x000fe20000000a00 */
[----:B------:R-:W-:Y:S01]  /*a9a0*/  IMAD.IADD R9, R9, 0x1, R11 ;  /* 0x0000000109097824 */ /* 0x000fe200078e020b */
[----:B------:R-:W-:Y:S01]  /*a9b0*/  LEA R35, P4, R8, UR6, 0x2 ;  /* 0x0000000608237c11 */ /* 0x000fe2000f8810ff */
[----:B---3--:R-:W-:Y:S01]  /*a9c0*/  VIADD R10, R26, 0x8 ;  /* 0x000000081a0a7836 */ /* 0x008fe20000000000 */
[----:B------:R-:W-:Y:S02]  /*a9d0*/  SEL R4, R41, R6, P0 ;  /* 0x0000000629047207 */ /* 0x000fe40000000000 */
[----:B------:R-:W-:Y:S01]  /*a9e0*/  SEL R6, R6, R41, P0 ;  /* 0x0000002906067207 */ /* 0x000fe20000000000 */
[----:B------:R-:W-:Y:S01]  /*a9f0*/  SHFL.IDX PT, R60, R35, RZ, 0x1c1f ;  /* 0x001c1fff233c7589 */ /* 0x000fe200000e0000 */
[----:B------:R-:W-:-:S02]  /*aa00*/  ISETP.GE.OR P3, PT, R26, R39, P1 ;  /* 0x000000271a00720c */ /* 0x000fc40000f66670 */
[----:B------:R-:W-:Y:S01]  /*aa10*/  LEA.HI.X R41, R8, UR7, R9, 0x2, P4 ;  /* 0x0000000708297c11 */ /* 0x000fe2000a0f1409 */
[----:B------:R4:W-:Y:S01]  /*aa20*/  STSM.16.M88.4 [R33], R4 ;  /* 0x0000000421007844 */ /* 0x0009e20000000200 */
[----:B------:R-:W-:Y:S02]  /*aa30*/  ISETP.GE.OR P1, PT, R10, R39, P1 ;  /* 0x000000270a00720c */ /* 0x000fe40000f26670 */
[----:B------:R-:W-:Y:S01]  /*aa40*/  SEL R8, R45, R24, P0 ;  /* 0x000000182d087207 */ /* 0x000fe20000000000 */
[----:B------:R2:W-:Y:S01]  /*aa50*/  SHFL.IDX PT, R62, R35, 0x1, 0x1c1f ;  /* 0x003c1f00233e7f89 */ /* 0x0005e200000e0000 */
[----:B------:R-:W-:Y:S02]  /*aa60*/  SEL R10, R24, R45, P0 ;  /* 0x0000002d180a7207 */ /* 0x000fe40000000000 */
[----:B------:R-:W-:Y:S01]  /*aa70*/  SEL R24, R47, R34, P0 ;  /* 0x000000222f187207 */ /* 0x000fe20000000000 */
[----:B------:R-:W3:Y:S01]  /*aa80*/  SHFL.IDX PT, R61, R41, RZ, 0x1c1f ;  /* 0x001c1fff293d7589 */ /* 0x000ee200000e0000 */
[----:B------:R-:W-:-:S02]  /*aa90*/  SEL R26, R34, R47, P0 ;  /* 0x0000002f221a7207 */ /* 0x000fc40000000000 */
[----:B------:R-:W-:Y:S01]  /*aaa0*/  SEL R9, R59, R48, P0 ;  /* 0x000000303b097207 */ /* 0x000fe20000000000 */
[----:B------:R1:W3:Y:S01]  /*aab0*/  SHFL.IDX PT, R63, R41, 0x1, 0x1c1f ;  /* 0x003c1f00293f7f89 */ /* 0x0002e200000e0000 */
[----:B------:R-:W-:Y:S02]  /*aac0*/  SEL R11, R48, R59, P0 ;  /* 0x0000003b300b7207 */ /* 0x000fe40000000000 */
[----:B------:R-:W-:Y:S02]  /*aad0*/  SEL R34, R40, R49, P0 ;  /* 0x0000003128227207 */ /* 0x000fe40000000000 */
[----:B------:R-:W-:Y:S01]  /*aae0*/  SEL R40, R51, R42, P0 ;  /* 0x0000002a33287207 */ /* 0x000fe20000000000 */
[----:B------:R-:W-:Y:S01]  /*aaf0*/  STSM.16.M88.4 [R70], R8 ;  /* 0x0000000846007844 */ /* 0x000fe20000000200 */
[----:B----4-:R-:W-:Y:S02]  /*ab00*/  SEL R33, R67, R52, P0 ;  /* 0x0000003443217207 */ /* 0x010fe40000000000 */
[----:B--2---:R-:W-:Y:S01]  /*ab10*/  SEL R35, R52, R67, P0 ;  /* 0x0000004334237207 */ /* 0x004fe20000000000 */
[----:B------:R-:W-:Y:S01]  /*ab20*/  STSM.16.M88.4 [R58], R24 ;  /* 0x000000183a007844 */ /* 0x000fe20000000200 */
[----:B------:R-:W-:-:S02]  /*ab30*/  SEL R42, R42, R51, P0 ;  /* 0x000000332a2a7207 */ /* 0x000fc40000000000 */
[----:B0-----:R-:W-:Y:S01]  /*ab40*/  SEL R44, R53, R46, P0 ;  /* 0x0000002e352c7207 */ /* 0x001fe20000000000 */
[----:B------:R0:W-:Y:S01]  /*ab50*/  STSM.16.M88.4 [R68], R32 ;  /* 0x0000002044007844 */ /* 0x0001e20000000200 */
[----:B-1----:R-:W-:Y:S02]  /*ab60*/  SEL R41, R71, R54, P0 ;  /* 0x0000003647297207 */ /* 0x002fe40000000000 */
[----:B------:R-:W-:Y:S02]  /*ab70*/  SEL R43, R54, R71, P0 ;  /* 0x00000047362b7207 */ /* 0x000fe40000000000 */
[----:B------:R-:W-:Y:S02]  /*ab80*/  SEL R46, R46, R53, P0 ;  /* 0x000000352e2e7207 */ /* 0x000fe40000000000 */
[----:B------:R-:W-:Y:S01]  /*ab90*/  SEL R45, R75, R56, P0 ;  /* 0x000000384b2d7207 */ /* 0x000fe20000000000 */
[----:B------:R-:W-:Y:S01]  /*aba0*/  STSM.16.M88.4 [R66], R40 ;  /* 0x0000002842007844 */ /* 0x000fe20000000200 */
[----:B------:R-:W-:-:S05]  /*abb0*/  SEL R47, R56, R75, P0 ;  /* 0x0000004b382f7207 */ /* 0x000fca0000000000 */
[----:B------:R-:W-:Y:S01]  /*abc0*/  STSM.16.M88.4 [R64], R44 ;  /* 0x0000002c40007844 */ /* 0x000fe20000000200 */
[----:B0-----:R-:W0:Y:S08]  /*abd0*/  @P2 LDC R33, c[0x0][0xbec] ;  /* 0x0002fb00ff212b82 */ /* 0x001e300000000800 */
[----:B------:R-:W-:Y:S08]  /*abe0*/  BAR.SYNC.DEFER_BLOCKING 0x1, 0x180 ;  /* 0x0046000000007b1d */ /* 0x000ff00000010000 */
[----:B------:R-:W1:Y:S01]  /*abf0*/  @P2 LDC R35, c[0x0][0xbf0] ;  /* 0x0002fc00ff232b82 */ /* 0x000e620000000800 */
[----:B------:R-:W-:-:S02]  /*ac00*/  UIMAD UR5, UR12, UR8, URZ ;  /* 0x000000080c0572a4 */ /* 0x000fc4000f8e023f */
[----:B------:R-:W-:Y:S02]  /*ac10*/  UIMAD.WIDE.U32 UR6, UR44, UR8, URZ ;  /* 0x000000082c0672a5 */ /* 0x000fe4000f8e003f */
[----:B------:R-:W-:Y:S01]  /*ac20*/  UIMAD UR5, UR44, UR9, UR5 ;  /* 0x000000092c0572a4 */ /* 0x000fe2000f8e0205 */
[----:B---3--:R2:W-:Y:S04]  /*ac30*/  @!P3 ST.E desc[UR50][R60.64], R0 ;  /* 0x000000003c00b985 */ /* 0x0085e8000c101932 */
[----:B------:R3:W-:Y:S01]  /*ac40*/  @!P1 ST.E desc[UR50][R62.64], R2 ;  /* 0x000000023e009985 */ /* 0x0007e2000c101932 */
[----:B------:R-:W-:-:S03]  /*ac50*/  UIMAD UR8, UR13, UR10, URZ ;  /* 0x0000000a0d0872a4 */ /* 0x000fc6000f8e023f */
[----:B------:R4:W5:Y:S01]  /*ac60*/  LD.E.128 R56, desc[UR50][R14.64] ;  /* 0x000000320e387980 */ /* 0x000962000c101d00 */
[----:B--2---:R-:W-:Y:S01]  /*ac70*/  IMAD R0, R23, 0x60, R152 ;  /* 0x0000006017007824 */ /* 0x004fe200078e0298 */
[----:B------:R-:W-:Y:S02]  /*ac80*/  UIADD3 UR7, UR7, UR5, URZ ;  /* 0x0000000507077290 */ /* 0x000fe4000fffe03f */
[----:B------:R2:W5:Y:S01]  /*ac90*/  LD.E.128 R8, desc[UR50][R20.64] ;  /* 0x0000003214087980 */ /* 0x000562000c101d00 */
[----:B---3--:R-:W-:-:S03]  /*aca0*/  VIADD R2, R0, UR41 ;  /* 0x0000002900027c36 */ /* 0x008fc60008000000 */
[----:B------:R3:W5:Y:S01]  /*acb0*/  LD.E.128 R52, desc[UR50][R28.64] ;  /* 0x000000321c347980 */ /* 0x000762000c101d00 */
[----:B0-----:R-:W-:-:S03]  /*acc0*/  @P2 IMAD.HI.U32 R0, R2, R33, RZ ;  /* 0x0000002102002227 */ /* 0x001fc600078e00ff */
[----:B------:R0:W5:Y:S01]  /*acd0*/  LD.E.128 R24, desc[UR50][R12.64] ;  /* 0x000000320c187980 */ /* 0x000162000c101d00 */
[----:B----4-:R-:W-:Y:S01]  /*ace0*/  IMAD.MOV.U32 R15, RZ, RZ, R2 ;  /* 0x000000ffff0f7224 */ /* 0x010fe200078e0002 */
[----:B-1----:R-:W-:Y:S01]  /*acf0*/  @P2 SHF.R.U32.HI R15, RZ, R35, R0 ;  /* 0x00000023ff0f2219 */ /* 0x002fe20000011600 */
[----:B------:R-:W-:Y:S01]  /*ad00*/  UIMAD UR5, UR43, UR11, UR8 ;  /* 0x0000000b2b0572a4 */ /* 0x000fe2000f8e0208 */
[----:B------:R1:W5:Y:S01]  /*ad10*/  LD.E.128 R48, desc[UR50][R36.64] ;  /* 0x0000003224307980 */ /* 0x000362000c101d00 */
[----:B------:R-:W-:Y:S01]  /*ad20*/  UIMAD.WIDE.U32 UR6, UR43, UR10, UR6 ;  /* 0x0000000a2b0672a5 */ /* 0x000fe2000f8e0006 */
[--C-:B------:R-:W-:Y:S01]  /*ad30*/  SHF.R.S32.HI R0, RZ, 0x1f, R15.reuse ;  /* 0x0000001fff007819 */ /* 0x100fe2000001140f */
[----:B--2---:R-:W-:Y:S01]  /*ad40*/  IMAD.MOV R21, RZ, RZ, -R15 ;  /* 0x000000ffff157224 */ /* 0x004fe200078e0a0f */
        /* <DEDUP_REMOVED lines=20> */
[C---:B------:R-:W-:Y:S02]  /*ae90*/  IMAD R15, R21.reuse, UR7, R0 ;  /* 0x00000007150f7c24 */ /* 0x040fe4000f8e0200 */
        /* <DEDUP_REMOVED lines=27> */
.L_x_12305:
[----:B------:R-:W-:Y:S05]  /*b050*/  BSYNC B1 ;  /* 0x0000000000017941 */ /* 0x000fea0003800000 */
.L_x_12304:
[----:B------:R-:W-:Y:S01]  /*b060*/  VIADD R0, R0, 0x60 ;  /* 0x0000006000007836 */ /* 0x000fe20000000000 */
[----:B--2---:R2:W4:Y:S04]  /*b070*/  SHFL.IDX PT, R13, R29, 0x1, 0x1c1f ;  /* 0x003c1f001d0d7f89 */ /* 0x00452800000e0000 */
[----:B------:R-:W-:Y:S01]  /*b080*/  ISETP.GE.AND P0, PT, R0, R39, PT ;  /* 0x000000270000720c */ /* 0x000fe20003f06270 */
[----:B0-----:R2:W0:-:S12]  /*b090*/  SHFL.IDX PT, R12, R28, 0x1, 0x1c1f ;  /* 0x003c1f001c0c7f89 */ /* 0x00141800000e0000 */
[----:B--2---:R-:W-:Y:S05]  /*b0a0*/  @P0 BRA `(.L_x_12306) ;  /* 0x0000000800300947 */ /* 0x004fea0003800000 */
[----:B------:R-:W-:Y:S02]  /*b0b0*/  ULDC UR5, c[0x0][0xac8] ;  /* 0x0002b20000057ab9 */ /* 0x000fe40000000800 */
[----:B------:R-:W-:Y:S02]  /*b0c0*/  ISETP.GE.AND P2, PT, R19, UR5, PT ;  /* 0x0000000513007c0c */ /* 0x000fe4000bf46270 */
[----:B------:R-:W-:-:S11]  /*b0d0*/  ISETP.GE.AND P1, PT, R18, UR5, PT ;  /* 0x0000000512007c0c */ /* 0x000fd6000bf26270 */
[C---:B0--3--:R-:W-:Y:S02]  /*b0e0*/  @!P2 LEA R14, P0, R19.reuse, R12, 0x1 ;  /* 0x0000000c130ea211 */ /* 0x049fe400078008ff */
[----:B-1--4-:R-:W-:Y:S02]  /*b0f0*/  @!P1 IMAD.WIDE R2, R18, 0x2, R12 ;  /* 0x0000000212029825 */ /* 0x012fe400078e020c */
[----:B------:R-:W-:Y:S02]  /*b100*/  @!P2 LEA.HI.X R15, R19, R13, R72, 0x1, P0 ;  /* 0x0000000d130fa211 */ /* 0x000fe400000f0c48 */
[----:B------:R-:W-:Y:S01]  /*b110*/  ISETP.GE.AND P0, PT, R22, UR5, PT ;  /* 0x0000000516007c0c */ /* 0x000fe2000bf06270 */
[----:B-----5:R2:W-:Y:S04]  /*b120*/  @!P1 ST.E.128 desc[UR50][R2.64], R4 ;  /* 0x0000000402009985 */ /* 0x0205e8000c101d32 */
[----:B------:R2:W-:Y:S08]  /*b130*/  @!P2 ST.E.128 desc[UR50][R14.64], R8 ;  /* 0x000000080e00a985 */ /* 0x0005f0000c101d32 */
[----:B------:R-:W-:Y:S05]  /*b140*/  @P0 BRA `(.L_x_12306) ;  /* 0x0000000800080947 */ /* 0x000fea0003800000 */
[----:B--2---:R-:W-:-:S04]  /*b150*/  LEA R2, P0, R22, R12, 0x1 ;  /* 0x0000000c16027211 */ /* 0x004fc800078008ff */
[----:B------:R-:W-:-:S05]  /*b160*/  LEA.HI.X R3, R22, R13, R157, 0x1, P0 ;  /* 0x0000000d16037211 */ /* 0x000fca00000f0c9d */
[----:B------:R0:W-:Y:S01]  /*b170*/  ST.E.128 desc[UR50][R2.64], R24 ;  /* 0x0000001802007985 */ /* 0x0001e2000c101d32 */
[----:B------:R-:W-:Y:S05]  /*b180*/  BRA `(.L_x_12306) ;  /* 0x0000000400f87947 */ /* 0x000fea0003800000 */
.L_x_12303:
        /* <DEDUP_REMOVED lines=52> */
.L_x_12308:
[----:B------:R-:W-:Y:S05]  /*b4d0*/  BSYNC B1 ;  /* 0x0000000000017941 */ /* 0x000fea0003800000 */
.L_x_12307:
        /* <DEDUP_REMOVED lines=13> */
[----:B------:R-:W-:-:S02]  /*b5b0*/  UIMAD.WIDE.U32 UR6, UR43, UR10, UR6 ;  /* 0x0000000a2b0672a5 */ /* 0x000fc4000f8e0006 */
[----:B------:R-:W-:Y:S01]  /*b5c0*/  UIMAD UR5, UR43, UR11, UR5 ;  /* 0x0000000b2b0572a4 */ /* 0x000fe2000f8e0205 */
[--C-:B------:R-:W-:Y:S01]  /*b5d0*/  SHF.R.S32.HI R0, RZ, 0x1f, R5.reuse ;  /* 0x0000001fff007819 */ /* 0x100fe20000011405 */
[----:B------:R-:W-:Y:S01]  /*b5e0*/  IMAD.MOV R7, RZ, RZ, -R5 ;  /* 0x000000ffff077224 */ /* 0x000fe200078e0a05 */
[----:B------:R-:W-:Y:S01]  /*b5f0*/  ULDC.64 UR8, c[0x0][0xae0] ;  /* 0x0002b80000087ab9 */ /* 0x000fe20000000a00 */
[----:B------:R-:W-:Y:S02]  /*b600*/  UIADD3 UR5, UR7, UR5, URZ ;  /* 0x0000000507057290 */ /* 0x000fe4000fffe03f */
[----:B------:R-:W-:Y:S02]  /*b610*/  IMAD.U32 R3, RZ, RZ, UR7 ;  /* 0x00000007ff037e24 */ /* 0x000fe4000f8e00ff */
[----:B------:R-:W-:Y:S02]  /*b620*/  IMAD R7, R8, R7, R6 ;  /* 0x0000000708077224 */ /* 0x000fe400078e0206 */
[----:B------:R-:W-:-:S02]  /*b630*/  IMAD R0, R0, UR8, RZ ;  /* 0x0000000800007c24 */ /* 0x000fc4000f8e02ff */
        /* <DEDUP_REMOVED lines=33> */
.L_x_12310:
[----:B------:R-:W-:Y:S05]  /*b850*/  BSYNC B1 ;  /* 0x0000000000017941 */ /* 0x000fea0003800000 */
.L_x_12309:
        /* <DEDUP_REMOVED lines=17> */
.L_x_12306:
[----:B------:R-:W-:Y:S05]  /*b970*/  BSYNC B0 ;  /* 0x0000000000007941 */ /* 0x000fea0003800000 */
.L_x_12302:
[----:B------:R-:W-:Y:S02]  /*b980*/  ULDC UR5, c[0x0][0xc38] ;  /* 0x00030e0000057ab9 */ /* 0x000fe40000000800 */
[----:B------:R-:W-:-:S06]  /*b990*/  UISETP.GE.AND UP0, UPT, UR4, UR5, UPT ;  /* 0x000000050400728c */ /* 0x000fcc000bf06270 */
[----:B------:R-:W-:-:S13]  /*b9a0*/  PLOP3.LUT P0, PT, PT, PT, UP0, 0x80, 0x0 ;  /* 0x000000000000781c */ /* 0x000fda0003f0f008 */
[----:B------:R-:W-:Y:S05]  /*b9b0*/  @!P0 BRA `(.L_x_12311) ;  /* 0xffffff5000bc8947 */ /* 0x000fea000383ffff */
[----:B------:R-:W-:Y:S05]  /*b9c0*/  EXIT ;  /* 0x000000000000794d */ /* 0x000fea0003800000 */
.L_x_12261:
[----:B------:R-:W-:-:S08]  /*b9d0*/  NOP ;  /* 0x0000000000007918 */ /* 0x000fd00000000000 */
[----:B------:R-:W0:-:S00]  /*b9e0*/  USETMAXREG.DEALLOC.CTAPOOL 0x20 ;  /* 0x00000020000079c8 */ /* 0x000e0000080e0500 */
[----:B0-----:R-:W-:-:S06]  /*b9f0*/  LOP3.LUT R2, R0, 0x3, RZ, 0xc0, !PT ;  /* 0x0000000300027812 */ /* 0x001fcc00078ec0ff */
[----:B------:R-:W0:Y:S01]  /*ba00*/  S2UR UR5, SR_CTAID.X ;  /* 0x00000000000579c3 */ /* 0x000e220000002500 */
[----:B------:R-:W-:Y:S01]  /*ba10*/  LOP3.LUT R17, R17, 0xfffff7ff, RZ, 0xc0, !PT ;  /* 0xfffff7ff11117812 */ /* 0x000fe200078ec0ff */
[----:B------:R-:W-:Y:S01]  /*ba20*/  STL [R1+0x1c], RZ ;  /* 0x00001cff01007387 */ /* 0x000fe20000100800 */
[----:B------:R-:W-:Y:S02]  /*ba30*/  IMAD.MOV.U32 R25, RZ, RZ, 0x1 ;  /* 0x00000001ff197424 */ /* 0x000fe400078e00ff */
[----:B------:R-:W-:Y:S01]  /*ba40*/  IMAD.MOV.U32 R22, RZ, RZ, RZ ;  /* 0x000000ffff167224 */ /* 0x000fe200078e00ff */
        /* <DEDUP_REMOVED lines=93> */
[----:B------:R-:W-:Y:S01]  /*c020*/  UIMAD UR37, UR37, UR38, URZ ;  /* 0x00000026252572a4 */ /* 0x000fe2000f8e023f */
[----:B------:R-:W-:Y:S01]  /*c030*/  ULDC UR45, c[0x0][0xc] ;  /* 0x00000300002d7ab9 */ /* 0x000fe20000000800 */
[----:B------:R-:W-:-:S02]  /*c040*/  ULOP3.LUT UR46, UR39, 0x2, URZ, 0xfc, !UPT ;  /* 0x00000002272e7892 */ /* 0x000fc4000f8efc3f */
[----:B------:R-:W-:Y:S02]  /*c050*/  ULOP3.LUT UR47, UR39, 0x1, URZ, 0xfc, !UPT ;  /* 0x00000001272f7892 */ /* 0x000fe4000f8efc3f */
[----:B------:R-:W-:Y:S02]  /*c060*/  UIADD3 UR38, UR36, 0x80, -UR38 ;  /* 0x0000008024267890 */ /* 0x000fe4000fffe826 */
[----:B------:R-:W-:Y:S01]  /*c070*/  USHF.R.S32.HI UR40, URZ, 0x7, UR5 ;  /* 0x000000073f287899 */ /* 0x000fe20008011405 */
[----:B--2---:R-:W-:-:S05]  /*c080*/  LEA R16, R13, R16, 0x18 ;  /* 0x000000100d107211 */ /* 0x004fca00078ec0ff */
[----:B------:R-:W-:-:S05]  /*c090*/  IMAD.IADD R3, R16, 0x1, R12 ;  /* 0x0000000110037824 */ /* 0x000fca00078e020c */
[----:B------:R1:W-:Y:S02]  /*c0a0*/  STL [R1+0x18], R3 ;  /* 0x0000180301007387 */ /* 0x0003e40000100800 */
.L_x_12379:
        /* <DEDUP_REMOVED lines=23> */
.L_x_12313:
[----:B------:R-:W-:Y:S01]  /*c220*/  ULDC UR8, c[0x0][0xc54] ;  /* 0x0003150000087ab9 */ /* 0x000fe20000000800 */
[----:B------:R-:W-:Y:S01]  /*c230*/  UMOV UR6, UR7 ;  /* 0x0000000700067c82 */ /* 0x000fe20008000000 */
[----:B------:R-:W-:-:S11]  /*c240*/  UISETP.NE.AND UP0, UPT, UR8, 0x1, UPT ;  /* 0x000000010800788c */ /* 0x000fd6000bf05270 */
[----:B------:R-:W-:Y:S02]  /*c250*/  @UP0 ULDC.64 UR10, c[0x0][0xc58] ;  /* 0x00031600000a0ab9 */ /* 0x000fe40000000a00 */
[----:B------:R-:W-:-:S04]  /*c260*/  UIMAD.WIDE.U32 UR4, UR7, UR10, URZ ;  /* 0x0000000a070472a5 */ /* 0x000fc8000f8e003f */
[----:B------:R-:W-:-:S04]  /*c270*/  @UP0 USHF.R.U32.HI UR6, URZ, UR11, UR5 ;  /* 0x0000000b3f060299 */ /* 0x000fc80008011605 */
[----:B------:R-:W-:-:S12]  /*c280*/  UIMAD UR4, UR6, UR8, URZ ;  /* 0x00000008060472a4 */ /* 0x000fd8000f8e023f */
.L_x_12314:
        /* <DEDUP_REMOVED lines=23> */
[----:B------:R-:W-:Y:S01]  /*c400*/  UISETP.NE.AND UP2, UPT, UR5, 0x1, UPT ;  /* 0x000000010500788c */ /* 0x000fe2000bf45270 */
[----:B------:R-:W-:Y:S01]  /*c410*/  BSSY B7, `(.L_x_12315) ;  /* 0x0000375000077945 */ /* 0x000fe20003800000 */
[----:B------:R-:W-:Y:S02]  /*c420*/  UIADD3 UR43, UR43, UR4, URZ ;  /* 0x000000042b2b7290 */ /* 0x000fe4000fffe03f */
[----:B------:R-:W-:Y:S02]  /*c430*/  UP2UR UR48, UPR, URZ, 0x4 ;  /* 0x000000043f307883 */ /* 0x000fe40008000000 */
[----:B------:R-:W-:-:S04]  /*c440*/  UIMAD UR6, UR43, 0xc0, URZ ;  /* 0x000000c02b0678a4 */ /* 0x000fc8000f8e023f */
        /* <DEDUP_REMOVED lines=32> */
.L_x_12316:
        /* <DEDUP_REMOVED lines=20> */
.L_x_12319:
[----:B------:R-:W-:Y:S05]  /*c790*/  BSYNC B6 ;  /* 0x0000000000067941 */ /* 0x000fea0003800000 */
.L_x_12318:
        /* <DEDUP_REMOVED lines=22> */
.L_x_12321:
[----:B------:R-:W-:Y:S05]  /*c900*/  BSYNC B6 ;  /* 0x0000000000067941 */ /* 0x000fea0003800000 */
.L_x_12320:
        /* <DEDUP_REMOVED lines=20> */
.L_x_12323:
[----:B------:R-:W-:Y:S05]  /*ca50*/  BSYNC B6 ;  /* 0x0000000000067941 */ /* 0x000fea0003800000 */
.L_x_12322:
        /* <DEDUP_REMOVED lines=19> */
.L_x_12325:
[----:B------:R-:W-:Y:S05]  /*cb90*/  BSYNC B6 ;  /* 0x0000000000067941 */ /* 0x000fea0003800000 */
.L_x_12324:
        /* <DEDUP_REMOVED lines=17> */
.L_x_12399:
        /* <DEDUP_REMOVED lines=41> */
.L_x_12327:
[----:B------:R-:W-:Y:S01]  /*cf40*/  IMAD R4, R22, 0x8, R16 ;  /* 0x0000000816047824 */ /* 0x000fe200078e0210 */
[----:B------:R-:W-:Y:S01]  /*cf50*/  SHF.L.U32 R21, R25, 0x1f, RZ ;  /* 0x0000001f19157819 */ /* 0x000fe200000006ff */
[----:B------:R-:W-:Y:S01]  /*cf60*/  BSSY B0, `(.L_x_12328) ;  /* 0x0000004000007945 */ /* 0x000fe20003800000 */
[----:B0-----:R-:W-:Y:S02]  /*cf70*/  SHF.R.S32.HI R18, RZ, 0x1f, R6 ;  /* 0x0000001fff127819 */ /* 0x001fe40000011406 */
[----:B------:R-:W0:Y:S02]  /*cf80*/  SYNCS.PHASECHK.TRANS64.TRYWAIT P0, [R4+URZ+0x19c80], R21 ;  /* 0x019c8015040075a7 */ /* 0x000e24000800017f */
[----:B0-----:R-:W-:Y:S05]  /*cf90*/  @!P0 BRA `(.L_x_12329) ;  /* 0x00000034003c8947 */ /* 0x001fea0003800000 */
.L_x_12400:
[----:B------:R-:W-:Y:S05]  /*cfa0*/  BSYNC B0 ;  /* 0x0000000000007941 */ /* 0x000fea0003800000 */
.L_x_12328:
        /* <DEDUP_REMOVED lines=47> */
.L_x_12406:
        /* <DEDUP_REMOVED lines=13> */
.L_x_12331:
        /* <DEDUP_REMOVED lines=11> */
.L_x_12332:
[----:B------:R2:W-:Y:S01]  /*d420*/  SYNCS.ARRIVE.TRANS64.A1T0 RZ, [R4+URZ+0x19c70], RZ ;  /* 0x019c70ff04ff79a7 */ /* 0x0005e2000810003f */
[----:B------:R-:W-:Y:S05]  /*d430*/  @!P4 BRA `(.L_x_12333) ;  /* 0x000000000004c947 */ /* 0x000fea0003800000 */
[----:B------:R-:W-:Y:S01]  /*d440*/  BPT.TRAP 0x1 ;  /* 0x000000040000795c */ /* 0x000fe20000300000 */
.L_x_12333:
[----:B------:R-:W3:Y:S01]  /*d450*/  SYNCS.PHASECHK.TRANS64.TRYWAIT P0, [R4+URZ+0x19c40], R21 ;  /* 0x019c4015040075a7 */ /* 0x000ee2000800017f */
[----:B------:R-:W-:Y:S04]  /*d460*/  BSSY B0, `(.L_x_12334) ;  /* 0x0000002000007945 */ /* 0x000fe80003800000 */
[----:B---3--:R-:W-:Y:S05]  /*d470*/  @!P0 BRA `(.L_x_12335) ;  /* 0x0000003000d08947 */ /* 0x008fea0003800000 */
.L_x_12407:
[----:B------:R-:W-:Y:S05]  /*d480*/  BSYNC B0 ;  /* 0x0000000000007941 */ /* 0x000fea0003800000 */
.L_x_12334:
        /* <DEDUP_REMOVED lines=37> */
.L_x_12413:
        /* <DEDUP_REMOVED lines=10> */
.L_x_12337:
        /* <DEDUP_REMOVED lines=11> */
.L_x_12338:
        /* <DEDUP_REMOVED lines=23> */
.L_x_12340:
[----:B------:R-:W-:Y:S05]  /*d9a0*/  BSYNC B6 ;  /* 0x0000000000067941 */ /* 0x000fea0003800000 */
.L_x_12339:
[----:B------:R1:W5:Y:S01]  /*d9b0*/  LDL R8, [R1+0x18] ;  /* 0x0000180001087983 */ /* 0x0003620000100800 */
[----:B------:R-:W-:Y:S01]  /*d9c0*/  UISETP.NE.AND UP0, UPT, UR48, URZ, UPT ;  /* 0x0000003f3000728c */ /* 0x000fe2000bf05270 */
[----:B------:R-:W-:Y:S01]  /*d9d0*/  IMAD.U32 R0, RZ, RZ, UR43 ;  /* 0x0000002bff007e24 */ /* 0x000fe2000f8e00ff */
[----:B------:R-:W4:Y:S01]  /*d9e0*/  S2R R18, SR_TID.X ;  /* 0x0000000000127919 */ /* 0x000f220000002100 */
[----:B------:R-:W0:Y:S03]  /*d9f0*/  S2R R2, SR_TID.X ;  /* 0x0000000000027919 */ /* 0x000e260000002100 */
[----:B------:R-:W-:Y:S01]  /*da00*/  PLOP3.LUT P0, PT, PT, PT, UP0, 0x80, 0x0 ;  /* 0x000000000000781c */ /* 0x000fe20003f0f008 */
[----:B------:R-:W-:Y:S01]  /*da10*/  ULDC.64 UR8, c[0x0][0x2d8] ;  /* 0x0000b60000087ab9 */ /* 0x000fe20000000a00 */
[----:B------:R-:W-:-:S03]  /*da20*/  R2UR UR6, R29 ;  /* 0x000000001d0672ca */ /* 0x000fc600000e0000 */
[----:B------:R-:W-:Y:S01]  /*da30*/  @UP0 ULDC UR4, c[0x0][0x44c] ;  /* 0x0001130000040ab9 */ /* 0x000fe20000000800 */
[----:B------:R-:W-:Y:S01]  /*da40*/  R2UR UR7, R19 ;  /* 0x00000000130772ca */ /* 0x000fe200000e0000 */
[----:B------:R-:W-:Y:S01]  /*da50*/  ULDC UR12, c[0x0][0x448] ;  /* 0x00011200000c7ab9 */ /* 0x000fe20000000800 */
[----:B------:R-:W-:Y:S01]  /*da60*/  ULDC.64 UR10, c[0x0][0x280] ;  /* 0x0000a000000a7ab9 */ /* 0x000fe20000000a00 */
[----:B------:R-:W-:Y:S01]  /*da70*/  @UP0 ULDC UR13, c[0x0][0x44c] ;  /* 0x00011300000d0ab9 */ /* 0x000fe20000000800 */
[C---:B------:R-:W-:Y:S02]  /*da80*/  LOP3.LUT P3, RZ, R17.reuse, 0x80, RZ, 0xc0, !PT ;  /* 0x0000008011ff7812 */ /* 0x040fe4000786c0ff */
[C---:B------:R-:W-:Y:S02]  /*da90*/  LOP3.LUT P4, RZ, R17.reuse, 0x40, RZ, 0xc0, !PT ;  /* 0x0000004011ff7812 */ /* 0x040fe4000788c0ff */
[----:B------:R-:W-:Y:S01]  /*daa0*/  LOP3.LUT P5, RZ, R17, 0x20, RZ, 0xc0, !PT ;  /* 0x0000002011ff7812 */ /* 0x000fe200078ac0ff */
[----:B----4-:R-:W-:Y:S01]  /*dab0*/  IMAD.SHL.U32 R18, R18, 0x40, RZ ;  /* 0x0000004012127824 */ /* 0x010fe200078e00ff */
[----:B0-----:R-:W-:-:S04]  /*dac0*/  LOP3.LUT R2, R2, 0x7f, RZ, 0xc0, !PT ;  /* 0x0000007f02027812 */ /* 0x001fc800078ec0ff */
[----:B------:R-:W-:Y:S02]  /*dad0*/  LOP3.LUT R18, R18, 0x40, RZ, 0xc0, !PT ;  /* 0x0000004012127812 */ /* 0x000fe400078ec0ff */
[----:B------:R-:W-:-:S04]  /*dae0*/  SHF.R.U32.HI R2, RZ, 0x1, R2 ;  /* 0x00000001ff027819 */ /* 0x000fc80000011602 */
[----:B------:R-:W-:-:S05]  /*daf0*/  LOP3.LUT R2, R2, R18, RZ, 0xfc, !PT ;  /* 0x0000001202027212 */ /* 0x000fca00078efcff */
[----:B------:R-:W-:-:S04]  /*db00*/  IMAD R0, R0, 0xc0, R2 ;  /* 0x000000c000007824 */ /* 0x000fc800078e0202 */
        /* <DEDUP_REMOVED lines=21> */
[----:B--23--:R-:W-:Y:S02]  /*dc60*/  IMAD.MOV R4, RZ, RZ, -R2 ;  /* 0x000000ffff047224 */ /* 0x00cfe400078e0a02 */
        /* <DEDUP_REMOVED lines=38> */
[----:B------:R-:W-:-:S03]  /*ded0*/  IMAD.U32 R0, RZ, RZ, UR43 ;  /* 0x0000002bff007e24 */ /* 0x000fc6000f8e00ff */
[----:B------:R-:W1:Y:S01]  /*dee0*/  SHFL.IDX PT, R2, R4, RZ, 0x1e1f ;  /* 0x001e1fff04027589 */ /* 0x000e6200000e0000 */
[----:B------:R-:W-:-:S03]  /*def0*/  IMAD R0, R0, 0xc0, R10 ;  /* 0x000000c000007824 */ /* 0x000fc600078e020a */
[----:B------:R-:W2:Y:S02]  /*df00*/  SHFL.IDX PT, R5, R5, 0x1, 0x1e1f ;  /* 0x003e1f0005057f89 */ /* 0x000ea400000e0000 */
[----:B------:R-:W-:Y:S02]  /*df10*/  ISETP.GE.AND P1, PT, R0, UR37, PT ;  /* 0x0000002500007c0c */ /* 0x000fe4000bf26270 */
[----:B------:R-:W3:Y:S04]  /*df20*/  SHFL.IDX PT, R4, R4, 0x1, 0x1e1f ;  /* 0x003e1f0004047f89 */ /* 0x000ee800000e0000 */
[----:B------:R-:W4:Y:S07]  /*df30*/  SHFL.IDX PT, R6, R6, RZ, 0x1e1f ;  /* 0x001e1fff06067589 */ /* 0x000f2e00000e0000 */
        /* <DEDUP_REMOVED lines=16> */
.L_x_12420:
        /* <DEDUP_REMOVED lines=12> */
.L_x_12343:
[----:B------:R-:W-:Y:S05]  /*e100*/  BSYNC B0 ;  /* 0x0000000000007941 */ /* 0x000fea0003800000 */
.L_x_12342:
[----:B------:R-:W-:Y:S01]  /*e110*/  NOP ;  /* 0x0000000000007918 */ /* 0x000fe20000000000 */
[----:B------:R-:W-:-:S13]  /*e120*/  PLOP3.LUT P0, PT, PT, PT, PT, 0x80, 0x0 ;  /* 0x000000000000781c */ /* 0x000fda0003f0f070 */
.L_x_12344:
        /* <DEDUP_REMOVED lines=18> */
.L_x_12421:
[----:B------:R-:W-:Y:S05]  /*e250*/  BSYNC B0 ;  /* 0x0000000000007941 */ /* 0x000fea0003800000 */
.L_x_12345:
[----:B------:R-:W-:-:S06]  /*e260*/  UISETP.GE.AND UP0, UPT, UR44, 0x2, UPT ;  /* 0x000000022c00788c */ /* 0x000fcc000bf06270 */
[----:B------:R-:W-:-:S13]  /*e270*/  PLOP3.LUT P0, PT, PT, PT, UP0, 0x40, 0x0 ;  /* 0x000000000000781c */ /* 0x000fda0003f0e808 */
[----:B------:R-:W-:Y:S05]  /*e280*/  @P0 BRA `(.L_x_12347) ;  /* 0x0000001000540947 */ /* 0x000fea0003800000 */
[----:B------:R-:W-:Y:S01]  /*e290*/  UIADD3 UR4, UR44, -0x2, URZ ;  /* 0xfffffffe2c047890 */ /* 0x000fe2000fffe03f */
[----:B------:R-:W-:Y:S02]  /*e2a0*/  IMAD.MOV.U32 R5, RZ, RZ, R25 ;  /* 0x000000ffff057224 */ /* 0x000fe400078e0019 */
[----:B------:R-:W-:-:S03]  /*e2b0*/  IMAD.MOV.U32 R0, RZ, RZ, R22 ;  /* 0x000000ffff007224 */ /* 0x000fc600078e0016 */
[----:B------:R-:W-:-:S07]  /*e2c0*/  IMAD.U32 R20, RZ, RZ, UR4 ;  /* 0x00000004ff147e24 */ /* 0x000fce000f8e00ff */
.L_x_12367:
        /* <DEDUP_REMOVED lines=43> */
.L_x_12348:
[----:B------:R-:W-:Y:S01]  /*e580*/  IMAD R4, R22, 0x8, R16 ;  /* 0x0000000816047824 */ /* 0x000fe200078e0210 */
[----:B------:R-:W-:Y:S01]  /*e590*/  SHF.L.U32 R10, R25, 0x1f, RZ ;  /* 0x0000001f190a7819 */ /* 0x000fe200000006ff */
[----:B------:R-:W-:Y:S01]  /*e5a0*/  BSSY B0, `(.L_x_12349) ;  /* 0x0000004000007945 */ /* 0x000fe20003800000 */
[----:B------:R-:W-:Y:S02]  /*e5b0*/  SHF.R.S32.HI R9, RZ, 0x1f, R8 ;  /* 0x0000001fff097819 */ /* 0x000fe40000011408 */
[----:B------:R-:W0:Y:S02]  /*e5c0*/  SYNCS.PHASECHK.TRANS64.TRYWAIT P0, [R4+URZ+0x19c80], R10 ;  /* 0x019c800a040075a7 */ /* 0x000e24000800017f */
[----:B0-----:R-:W-:Y:S05]  /*e5d0*/  @!P0 BRA `(.L_x_12350) ;  /* 0x0000002800348947 */ /* 0x001fea0003800000 */
.L_x_12422:
[----:B------:R-:W-:Y:S05]  /*e5e0*/  BSYNC B0 ;  /* 0x0000000000007941 */ /* 0x000fea0003800000 */
.L_x_12349:
        /* <DEDUP_REMOVED lines=37> */
.L_x_12428:
        /* <DEDUP_REMOVED lines=13> */
.L_x_12352:
        /* <DEDUP_REMOVED lines=11> */
.L_x_12353:
[----:B------:R2:W-:Y:S01]  /*e9c0*/  SYNCS.ARRIVE.TRANS64.A1T0 RZ, [R4+URZ+0x19c70], RZ ;  /* 0x019c70ff04ff79a7 */ /* 0x0005e2000810003f */
[----:B------:R-:W-:Y:S05]  /*e9d0*/  @!P3 BRA `(.L_x_12354) ;  /* 0x000000000004b947 */ /* 0x000fea0003800000 */
[----:B------:R-:W-:Y:S01]  /*e9e0*/  BPT.TRAP 0x1 ;  /* 0x000000040000795c */ /* 0x000fe20000300000 */
.L_x_12354:
[----:B------:R-:W3:Y:S01]  /*e9f0*/  SYNCS.PHASECHK.TRANS64.TRYWAIT P0, [R4+URZ+0x19c40], R10 ;  /* 0x019c400a040075a7 */ /* 0x000ee2000800017f */
[----:B------:R-:W-:Y:S04]  /*ea00*/  BSSY B0, `(.L_x_12355) ;  /* 0x0000002000007945 */ /* 0x000fe80003800000 */
[----:B---3--:R-:W-:Y:S05]  /*ea10*/  @!P0 BRA `(.L_x_12356) ;  /* 0x0000002400e48947 */ /* 0x008fea0003800000 */
.L_x_12429:
[----:B------:R-:W-:Y:S05]  /*ea20*/  BSYNC B0 ;  /* 0x0000000000007941 */ /* 0x000fea0003800000 */
.L_x_12355:
        /* <DEDUP_REMOVED lines=34> */
.L_x_12435:
        /* <DEDUP_REMOVED lines=10> */
.L_x_12358:
        /* <DEDUP_REMOVED lines=11> */
.L_x_12359:
[----:B------:R-:W-:Y:S01]  /*eda0*/  IMAD.U32 R2, RZ, RZ, UR47 ;  /* 0x0000002fff027e24 */ /* 0x000fe2000f8e00ff */
[----:B------:R0:W-:Y:S04]  /*edb0*/  SYNCS.ARRIVE.TRANS64.A1T0 RZ, [R4+URZ+0x19c30], RZ ;  /* 0x019c30ff04ff79a7 */ /* 0x0001e8000810003f */
[----:B------:R-:W-:-:S13]  /*edc0*/  ISETP.NE.AND P0, PT, R2, 0x3, PT ;  /* 0x000000030200780c */ /* 0x000fda0003f05270 */
[----:B0-----:R-:W-:Y:S05]  /*edd0*/  @!P0 BRA `(.L_x_12360) ;  /* 0x0000000000048947 */ /* 0x001fea0003800000 */
[----:B------:R-:W-:Y:S01]  /*ede0*/  BPT.TRAP 0x1 ;  /* 0x000000040000795c */ /* 0x000fe20000300000 */
.L_x_12360:
[----:B------:R-:W-:Y:S01]  /*edf0*/  LOP3.LUT R3, R5, 0x1, RZ, 0x3c, !PT ;  /* 0x0000000105037812 */ /* 0x000fe200078e3cff */
[----:B------:R-:W-:Y:S01]  /*ee00*/  IMAD R2, R0, 0x8, R16 ;  /* 0x0000000800027824 */ /* 0x000fe200078e0210 */
[----:B------:R-:W-:Y:S02]  /*ee10*/  BSSY B0, `(.L_x_12361) ;  /* 0x0000004000007945 */ /* 0x000fe40003800000 */
[----:B------:R-:W-:-:S04]  /*ee20*/  SHF.L.U32 R3, R3, 0x1f, RZ ;  /* 0x0000001f03037819 */ /* 0x000fc800000006ff */
[----:B------:R-:W0:Y:S02]  /*ee30*/  SYNCS.PHASECHK.TRANS64.TRYWAIT P2, [R2+URZ+0x19c70], R3 ;  /* 0x019c7003020075a7 */ /* 0x000e24000804017f */
[----:B0-----:R-:W-:Y:S05]  /*ee40*/  @!P2 BRA `(.L_x_12362) ;  /* 0x000000240084a947 */ /* 0x001fea0003800000 */
.L_x_12436:
[----:B------:R-:W-:Y:S05]  /*ee50*/  BSYNC B0 ;  /* 0x0000000000007941 */ /* 0x000fea0003800000 */
.L_x_12361:
[----:B--23--:R-:W-:-:S05]  /*ee60*/  IMAD.U32 R4, RZ, RZ, UR46 ;  /* 0x0000002eff047e24 */ /* 0x00cfca000f8e00ff */
[----:B------:R-:W-:-:S13]  /*ee70*/  ISETP.NE.AND P2, PT, R4, 0x3, PT ;  /* 0x000000030400780c */ /* 0x000fda0003f45270 */
[----:B------:R-:W-:Y:S05]  /*ee80*/  @!P2 BRA `(.L_x_12363) ;  /* 0x000000000004a947 */ /* 0x000fea0003800000 */
[----:B------:R-:W-:Y:S01]  /*ee90*/  BPT.TRAP 0x1 ;  /* 0x000000040000795c */ /* 0x000fe20000300000 */
.L_x_12363:
[----:B0-----:R-:W-:Y:S01]  /*eea0*/  SHF.L.U32 R3, R5, 0x1f, RZ ;  /* 0x0000001f05037819 */ /* 0x001fe200000006ff */
[----:B------:R-:W-:-:S03]  /*eeb0*/  IMAD R0, R0, 0x3000, RZ ;  /* 0x0000300000007824 */ /* 0x000fc600078e02ff */
[----:B------:R-:W0:Y:S02]  /*eec0*/  SYNCS.PHASECHK.TRANS64.TRYWAIT P2, [R2+URZ+0x19c60], R3 ;  /* 0x019c6003020075a7 */ /* 0x000e24000804017f */
[----:B0-----:R-:W-:Y:S05]  /*eed0*/  @!P2 BRA `(.L_x_12364) ;  /* 0x000000240074a947 */ /* 0x001fea0003800000 */
.L_x_12437:
        /* <DEDUP_REMOVED lines=69> */
.L_x_12365:
[----:B-1----:R1:W-:Y:S01]  /*f330*/  SYNCS.ARRIVE.TRANS64.A1T0 RZ, [R2+URZ+0x19c50], RZ ;  /* 0x019c50ff02ff79a7 */ /* 0x0023e2000810003f */
[----:B------:R-:W-:Y:S06]  /*f340*/  BAR.SYNC.DEFER_BLOCKING 0x2, 0x80 ;  /* 0x0082000000007b1d */ /* 0x000fec0000010000 */
[----:B------:R-:W-:Y:S05]  /*f350*/  @!P0 BRA `(.L_x_12366) ;  /* 0x0000000000048947 */ /* 0x000fea0003800000 */
[----:B------:R-:W-:Y:S01]  /*f360*/  BPT.TRAP 0x1 ;  /* 0x000000040000795c */ /* 0x000fe20000300000 */
.L_x_12366:
[----:B------:R-:W2:Y:S01]  /*f370*/  LDL R0, [R1+0x8] ;  /* 0x0000080001007983 */ /* 0x000ea20000100800 */
[----:B-1----:R-:W-:Y:S02]  /*f380*/  VIADD R2, R2, 0x19c80 ;  /* 0x00019c8002027836 */ /* 0x002fe40000000000 */
[----:B------:R-:W-:-:S03]  /*f390*/  IMAD.MOV.U32 R5, RZ, RZ, R25 ;  /* 0x000000ffff057224 */ /* 0x000fc600078e0019 */
[----:B--2---:R-:W-:Y:S01]  /*f3a0*/  PRMT R2, R0, 0x654, R2 ;  /* 0x0000065400027816 */ /* 0x004fe20000000002 */
[----:B------:R-:W-:-:S03]  /*f3b0*/  IMAD.MOV.U32 R0, RZ, RZ, R22 ;  /* 0x000000ffff007224 */ /* 0x000fc600078e0016 */
[----:B------:R2:W-:Y:S01]  /*f3c0*/  SYNCS.ARRIVE.TRANS64.RED.A1T0 RZ, [R2+URZ], RZ ;  /* 0x000000ff02ff79a7 */ /* 0x0005e2000810043f */
[----:B------:R-:W-:Y:S05]  /*f3d0*/  @P1 BRA `(.L_x_12367) ;  /* 0xffffffec00bc1947 */ /* 0x000fea000383ffff */
.L_x_12347:
        /* <DEDUP_REMOVED lines=19> */
.L_x_12369:
[----:B------:R-:W-:Y:S05]  /*f510*/  BSYNC B0 ;  /* 0x0000000000007941 */ /* 0x000fea0003800000 */
.L_x_12368:
[----:B------:R-:W-:-:S13]  /*f520*/  ISETP.NE.AND P1, PT, R4, 0x3, PT ;  /* 0x000000030400780c */ /* 0x000fda0003f25270 */
[----:B------:R-:W-:Y:S05]  /*f530*/  @!P1 BRA `(.L_x_12370) ;  /* 0x0000000000049947 */ /* 0x000fea0003800000 */
[----:B------:R-:W-:Y:S01]  /*f540*/  BPT.TRAP 0x1 ;  /* 0x000000040000795c */ /* 0x000fe20000300000 */
.L_x_12370:
[----:B01----:R-:W-:Y:S01]  /*f550*/  LOP3.LUT R3, R25, 0x1, RZ, 0x3c, !PT ;  /* 0x0000000119037812 */ /* 0x003fe200078e3cff */
[----:B--2---:R-:W-:Y:S01]  /*f560*/  IMAD R0, R22, 0x8, R16 ;  /* 0x0000000816007824 */ /* 0x004fe200078e0210 */
[----:B------:R-:W-:Y:S02]  /*f570*/  BSSY B0, `(.L_x_12371) ;  /* 0x0000004000007945 */ /* 0x000fe40003800000 */
[----:B------:R-:W-:-:S04]  /*f580*/  SHF.L.U32 R3, R3, 0x1f, RZ ;  /* 0x0000001f03037819 */ /* 0x000fc800000006ff */
[----:B------:R-:W0:Y:S02]  /*f590*/  SYNCS.PHASECHK.TRANS64.TRYWAIT P2, [R0+URZ+0x19c70], R3 ;  /* 0x019c7003000075a7 */ /* 0x000e24000804017f */
[----:B0-----:R-:W-:Y:S05]  /*f5a0*/  @!P2 BRA `(.L_x_12372) ;  /* 0x0000001c00d4a947 */ /* 0x001fea0003800000 */
.L_x_12438:
[----:B------:R-:W-:Y:S05]  /*f5b0*/  BSYNC B0 ;  /* 0x0000000000007941 */ /* 0x000fea0003800000 */
.L_x_12371:
[----:B------:R-:W-:-:S05]  /*f5c0*/  IMAD.U32 R2, RZ, RZ, UR46 ;  /* 0x0000002eff027e24 */ /* 0x000fca000f8e00ff */
[----:B------:R-:W-:-:S13]  /*f5d0*/  ISETP.NE.AND P2, PT, R2, 0x3, PT ;  /* 0x000000030200780c */ /* 0x000fda0003f45270 */
[----:B------:R-:W-:Y:S05]  /*f5e0*/  @!P2 BRA `(.L_x_12373) ;  /* 0x000000000004a947 */ /* 0x000fea0003800000 */
[----:B------:R-:W-:Y:S01]  /*f5f0*/  BPT.TRAP 0x1 ;  /* 0x000000040000795c */ /* 0x000fe20000300000 */
.L_x_12373:
[----:B0-----:R-:W-:-:S04]  /*f600*/  SHF.L.U32 R3, R25, 0x1f, RZ ;  /* 0x0000001f19037819 */ /* 0x001fc800000006ff */
[----:B------:R-:W0:Y:S02]  /*f610*/  SYNCS.PHASECHK.TRANS64.TRYWAIT P2, [R0+URZ+0x19c60], R3 ;  /* 0x019c6003000075a7 */ /* 0x000e24000804017f */
[----:B0-----:R-:W-:Y:S05]  /*f620*/  @!P2 BRA `(.L_x_12374) ;  /* 0x0000001c00c8a947 */ /* 0x001fea0003800000 */
.L_x_12439:
        /* <DEDUP_REMOVED lines=70> */
.L_x_12375:
[----:B-1----:R1:W-:Y:S01]  /*fa90*/  SYNCS.ARRIVE.TRANS64.A1T0 RZ, [R0+URZ+0x19c50], RZ ;  /* 0x019c50ff00ff79a7 */ /* 0x0023e2000810003f */
[----:B------:R-:W-:Y:S06]  /*faa0*/  BAR.SYNC.DEFER_BLOCKING 0x2, 0x80 ;  /* 0x0082000000007b1d */ /* 0x000fec0000010000 */
[----:B------:R-:W-:Y:S05]  /*fab0*/  @!P1 BRA `(.L_x_12376) ;  /* 0x0000000000049947 */ /* 0x000fea0003800000 */
[----:B------:R-:W-:Y:S01]  /*fac0*/  BPT.TRAP 0x1 ;  /* 0x000000040000795c */ /* 0x000fe20000300000 */
.L_x_12376:
        /* <DEDUP_REMOVED lines=9> */
.L_x_12317:
[----:B------:R-:W-:Y:S05]  /*fb60*/  BSYNC B7 ;  /* 0x0000000000077941 */ /* 0x000fea0003800000 */
.L_x_12315:
        /* <DEDUP_REMOVED lines=14> */
.L_x_12377:
        /* <DEDUP_REMOVED lines=10> */
.L_x_12378:
[----:B--2---:R-:W2:Y:S01]  /*fcf0*/  LDL R0, [R1+0x14] ;  /* 0x0000140001007983 */ /* 0x004ea20000100800 */
[----:B------:R-:W-:Y:S02]  /*fd00*/  ULDC UR4, c[0x0][0xc38] ;  /* 0x00030e0000047ab9 */ /* 0x000fe40000000800 */
[----:B--2---:R-:W-:-:S13]  /*fd10*/  ISETP.GE.AND P0, PT, R0, UR4, PT ;  /* 0x0000000400007c0c */ /* 0x004fda000bf06270 */
[----:B------:R-:W-:Y:S05]  /*fd20*/  @!P0 BRA `(.L_x_12379) ;  /* 0xffffffc000e08947 */ /* 0x000fea000383ffff */
.L_x_12312:
        /* <DEDUP_REMOVED lines=12> */
.L_x_12440:
[----:B------:R-:W-:Y:S05]  /*fdf0*/  BSYNC B0 ;  /* 0x0000000000007941 */ /* 0x000fea0003800000 */
.L_x_12380:
[----:B------:R-:W-:-:S03]  /*fe00*/  UMOV UR4, 0xffffffff ;  /* 0xffffffff00047882 */ /* 0x000fc60000000000 */
[----:B------:R-:W-:Y:S05]  /*fe10*/  BRA.DIV UR4, `(.L_x_12382) ;  /* 0x0000001604f47947 */ /* 0x000fea000b800000 */
[----:B-1----:R-:W1:Y:S02]  /*fe20*/  S2R R0, SR_TID.X ;  /* 0x0000000000007919 */ /* 0x002e640000002100 */
[----:B-1----:R-:W-:-:S04]  /*fe30*/  SHF.R.U32.HI R0, RZ, 0x5, R0 ;  /* 0x00000005ff007819 */ /* 0x002fc80000011600 */
[----:B------:R-:W-:-:S05]  /*fe40*/  LOP3.LUT R0, R0, 0x3, RZ, 0xc0, !PT ;  /* 0x0000000300007812 */ /* 0x000fca00078ec0ff */
[----:B------:R1:W2:Y:S02]  /*fe50*/  SHFL.IDX PT, R14, R0, RZ, 0x1f ;  /* 0x00001fff000e7589 */ /* 0x0002a400000e0000 */
.L_x_12443:
[----:B--2---:R-:W-:Y:S01]  /*fe60*/  ISETP.NE.AND P0, PT, R14, RZ, PT ;  /* 0x000000ff0e00720c */ /* 0x004fe20003f05270 */
[----:B------:R-:W-:-:S12]  /*fe70*/  BSSY B0, `(.L_x_12383) ;  /* 0x000002c000007945 */ /* 0x000fd80003800000 */
[----:B------:R-:W-:Y:S05]  /*fe80*/  @P0 BRA `(.L_x_12384) ;  /* 0x0000000000a80947 */ /* 0x000fea0003800000 */
[----:B------:R-:W-:-:S03]  /*fe90*/  UMOV UR4, 0xffffffff ;  /* 0xffffffff00047882 */ /* 0x000fc60000000000 */
[----:B------:R-:W-:Y:S05]  /*fea0*/  BRA.DIV UR4, `(.L_x_12385) ;  /* 0x0000001a04047947 */ /* 0x000fea000b800000 */
[----:B------:R-:W-:-:S13]  /*feb0*/  ELECT P6, URZ, PT ;  /* 0x00000000003f782f */ /* 0x000fda00038c0000 */
.L_x_12446:
[----:B------:R-:W-:Y:S05]  /*fec0*/  @!P6 BRA `(.L_x_12384) ;  /* 0x000000000098e947 */ /* 0x000fea0003800000 */
[----:B------:R-:W-:-:S06]  /*fed0*/  ULOP3.LUT UR4, UR39, 0x2, URZ, 0xfc, !UPT ;  /* 0x0000000227047892 */ /* 0x000fcc000f8efc3f */
[----:B-1----:R-:W-:-:S05]  /*fee0*/  IMAD.U32 R0, RZ, RZ, UR4 ;  /* 0x00000004ff007e24 */ /* 0x002fca000f8e00ff */
[----:B------:R-:W-:-:S13]  /*fef0*/  ISETP.NE.AND P0, PT, R0, 0x3, PT ;  /* 0x000000030000780c */ /* 0x000fda0003f05270 */
[----:B------:R-:W-:Y:S05]  /*ff00*/  @!P0 BRA `(.L_x_12386) ;  /* 0x0000000000048947 */ /* 0x000fea0003800000 */
[----:B------:R-:W-:Y:S01]  /*ff10*/  BPT.TRAP 0x1 ;  /* 0x000000040000795c */ /* 0x000fe20000300000 */
.L_x_12386:
[C---:B------:R-:W-:Y:S01]  /*ff20*/  IMAD R3, R22.reuse, 0x8, R5 ;  /* 0x0000000816037824 */ /* 0x040fe200078e0205 */
[----:B------:R-:W-:Y:S01]  /*ff30*/  SHF.L.U32 R2, R25, 0x1f, RZ ;  /* 0x0000001f19027819 */ /* 0x000fe200000006ff */
[----:B------:R-:W-:-:S03]  /*ff40*/  VIADD R22, R22, 0x1 ;  /* 0x0000000116167836 */ /* 0x000fc60000000000 */
[----:B------:R-:W1:Y:S02]  /*ff50*/  SYNCS.PHASECHK.TRANS64.TRYWAIT P1, [R3+URZ+0x19c40], R2 ;  /* 0x019c4002030075a7 */ /* 0x000e64000802017f */
[----:B------:R-:W-:-:S04]  /*ff60*/  ISETP.NE.AND P2, PT, R22, 0x2, PT ;  /* 0x000000021600780c */ /* 0x000fc80003f45270 */
[----:B------:R-:W-:Y:S01]  /*ff70*/  SEL R0, RZ, 0x1, P2 ;  /* 0x00000001ff007807 */ /* 0x000fe20001000000 */
[----:B-1----:R-:W-:Y:S08]  /*ff80*/  @!P1 BRA `(.L_x_12387) ;  /* 0x0000001400ec9947 */ /* 0x002ff00003800000 */
.L_x_12447:
[----:B------:R-:W-:Y:S02]  /*ff90*/  SEL R22, R22, RZ, P2 ;  /* 0x000000ff16167207 */ /* 0x000fe40001000000 */
[----:B------:R-:W-:Y:S01]  /*ffa0*/  LOP3.LUT R0, R25, R0, RZ, 0x3c, !PT ;  /* 0x0000000019007212 */ /* 0x000fe200078e3cff */
[----:B------:R-:W-:Y:S06]  /*ffb0*/  @!P0 BRA `(.L_x_12388) ;  /* 0x0000000000048947 */ /* 0x000fec0003800000 */
[----:B------:R-:W-:Y:S01]  /*ffc0*/  BPT.TRAP 0x1 ;  /* 0x000000040000795c */ /* 0x000fe20000300000 */
.L_x_12388:
[----:B------:R-:W-:Y:S01]  /*ffd0*/  IMAD R5, R22, 0x8, R5 ;  /* 0x0000000816057824 */ /* 0x000fe200078e0205 */
[----:B------:R-:W-:-:S04]  /*ffe0*/  SHF.L.U32 R0, R0, 0x1f, RZ ;  /* 0x0000001f00007819 */ /* 0x000fc800000006ff */
[----:B------:R-:W2:Y:S02]  /*fff0*/  SYNCS.PHASECHK.TRANS64.TRYWAIT P1, [R5+URZ+0x19c40], R0 ;  /* 0x019c4000050075a7 */ /* 0x000ea4000802017f */
[----:B--2---:R-:W-:Y:S05]  /*10000*/  @!P1 BRA `(.L_x_12389) ;  /* 0x0000001400e09947 */ /* 0x004fea0003800000 */
.L_x_12448:
[----:B------:R-:W-:Y:S05]  /*10010*/  @!P0 BRA `(.L_x_12390) ;  /* 0x0000000000048947 */ /* 0x000fea0003800000 */
[----:B------:R-:W-:Y:S01]  /*10020*/  BPT.TRAP 0x1 ;  /* 0x000000040000795c */ /* 0x000fe20000300000 */
.L_x_12390:
[----:B------:R-:W3:Y:S02]  /*10030*/  SYNCS.PHASECHK.TRANS64.TRYWAIT P1, [R3+URZ+0x19c60], R2 ;  /* 0x019c6002030075a7 */ /* 0x000ee4000802017f */
[----:B---3--:R-:W-:Y:S05]  /*10040*/  @!P1 BRA `(.L_x_12391) ;  /* 0x0000001400e49947 */ /* 0x008fea0003800000 */
.L_x_12449:
[----:B------:R-:W-:Y:S05]  /*10050*/  @!P0 BRA `(.L_x_12392) ;  /* 0x0000000000048947 */ /* 0x000fea0003800000 */
[----:B------:R-:W-:Y:S01]  /*10060*/  BPT.TRAP 0x1 ;  /* 0x000000040000795c */ /* 0x000fe20000300000 */
.L_x_12392:
[----:B------:R-:W4:Y:S02]  /*10070*/  SYNCS.PHASECHK.TRANS64.TRYWAIT P1, [R5+URZ+0x19c60], R0 ;  /* 0x019c6000050075a7 */ /* 0x000f24000802017f */
[----:B----4-:R-:W-:Y:S05]  /*10080*/  @!P1 BRA `(.L_x_12393) ;  /* 0x0000001400e89947 */ /* 0x010fea0003800000 */
.L_x_12450:
[----:B------:R-:W-:Y:S05]  /*10090*/  @!P0 BRA `(.L_x_12394) ;  /* 0x0000000000048947 */ /* 0x000fea0003800000 */
[----:B------:R-:W-:Y:S01]  /*100a0*/  BPT.TRAP 0x1 ;  /* 0x000000040000795c */ /* 0x000fe20000300000 */
.L_x_12394:
[----:B------:R-:W5:Y:S02]  /*100b0*/  SYNCS.PHASECHK.TRANS64.TRYWAIT P1, [R3+URZ+0x19c80], R2 ;  /* 0x019c8002030075a7 */ /* 0x000f64000802017f */
[----:B-----5:R-:W-:Y:S05]  /*100c0*/  @!P1 BRA `(.L_x_12395) ;  /* 0x0000001400ec9947 */ /* 0x020fea0003800000 */
.L_x_12451:
[----:B------:R-:W-:Y:S05]  /*100d0*/  @!P0 BRA `(.L_x_12396) ;  /* 0x0000000000048947 */ /* 0x000fea0003800000 */
[----:B------:R-:W-:Y:S01]  /*100e0*/  BPT.TRAP 0x1 ;  /* 0x000000040000795c */ /* 0x000fe20000300000 */
.L_x_12396:
[----:B------:R0:W0:Y:S02]  /*100f0*/  SYNCS.PHASECHK.TRANS64.TRYWAIT P0, [R5+URZ+0x19c80], R0 ;  /* 0x019c8000050075a7 */ /* 0x000024000800017f */
[----:B0-----:R-:W-:Y:S05]  /*10100*/  @!P0 NANOSLEEP.SYNCS 0x989680 ;  /* 0x009896800000895d */ /* 0x001fea0003900000 */
[----:B------:R-:W0:Y:S02]  /*10110*/  @!P0 SYNCS.PHASECHK.TRANS64 P0, [R5+URZ+0x19c80], R0 ;  /* 0x019c8000050085a7 */ /* 0x000e24000800007f */
[----:B0-----:R-:W-:Y:S05]  /*10120*/  @!P0 BRA `(.L_x_12396) ;  /* 0xfffffffc00f08947 */ /* 0x001fea000383ffff */
.L_x_12384:
[----:B------:R-:W-:Y:S05]  /*10130*/  BSYNC B0 ;  /* 0x0000000000007941 */ /* 0x000fea0003800000 */
.L_x_12383:
[----:B------:R-:W-:Y:S05]  /*10140*/  EXIT ;  /* 0x000000000000794d */ /* 0x000fea0003800000 */
.L_x_12267:
[----:B0-----:R-:W-:-:S04]  /*10150*/  IMAD.U32 R3, RZ, RZ, UR46 ;  /* 0x0000002eff037e24 */ /* 0x001fc8000f8e00ff */
[----:B------:R0:W1:Y:S03]  /*10160*/  SYNCS.PHASECHK.TRANS64.TRYWAIT P1, [R3+URZ+0x19c00], R6 ;  /* 0x019c0006030075a7 */ /* 0x000066000802017f */
[----:B-1----:R-:W-:Y:S05]  /*10170*/  @!P1 NANOSLEEP.SYNCS 0x989680 ;  /* 0x009896800000995d */ /* 0x002fea0003900000 */
[----:B------:R-:W1:Y:S02]  /*10180*/  @!P1 SYNCS.PHASECHK.TRANS64 P1, [R3+URZ+0x19c00], R6 ;  /* 0x019c0006030095a7 */ /* 0x000e64000802007f */
[----:B-1----:R-:W-:Y:S05]  /*10190*/  @!P1 BRA `(.L_x_12267) ;  /* 0xfffffffc00ec9947 */ /* 0x002fea000383ffff */
[----:B------:R-:W-:Y:S05]  /*101a0*/  BRA `(.L_x_12397) ;  /* 0xffffff1400b07947 */ /* 0x000fea000383ffff */
.L_x_12271:
[----:B-1----:R1:W2:Y:S02]  /*101b0*/  SYNCS.PHASECHK.TRANS64.TRYWAIT P1, [R2+URZ+0x19c30], R3 ;  /* 0x019c3003020075a7 */ /* 0x0022a4000802017f */
[----:B--2---:R-:W-:Y:S05]  /*101c0*/  @!P1 NANOSLEEP.SYNCS 0x989680 ;  /* 0x009896800000995d */ /* 0x004fea0003900000 */
[----:B------:R-:W2:Y:S02]  /*101d0*/  @!P1 SYNCS.PHASECHK.TRANS64 P1, [R2+URZ+0x19c30], R3 ;  /* 0x019c3003020095a7 */ /* 0x000ea4000802007f */
[----:B--2---:R-:W-:Y:S05]  /*101e0*/  @!P1 BRA `(.L_x_12271) ;  /* 0xfffffffc00f09947 */ /* 0x004fea000383ffff */
[----:B------:R-:W-:Y:S05]  /*101f0*/  BRA `(.L_x_12270) ;  /* 0xffffff1400cc7947 */ /* 0x000fea000383ffff */
.L_x_12277:
[----:B-1----:R-:W-:-:S04]  /*10200*/  IMAD.U32 R7, RZ, RZ, UR20 ;  /* 0x00000014ff077e24 */ /* 0x002fc8000f8e00ff */
[----:B------:R1:W2:Y:S03]  /*10210*/  SYNCS.PHASECHK.TRANS64.TRYWAIT P1, [R7+URZ+0x19c30], R6 ;  /* 0x019c3006070075a7 */ /* 0x0002a6000802017f */
[----:B--2---:R-:W-:Y:S05]  /*10220*/  @!P1 NANOSLEEP.SYNCS 0x989680 ;  /* 0x009896800000995d */ /* 0x004fea0003900000 */
[----:B------:R-:W2:Y:S02]  /*10230*/  @!P1 SYNCS.PHASECHK.TRANS64 P1, [R7+URZ+0x19c30], R6 ;  /* 0x019c3006070095a7 */ /* 0x000ea4000802007f */
[----:B--2---:R-:W-:Y:S05]  /*10240*/  @!P1 BRA `(.L_x_12277) ;  /* 0xfffffffc00ec9947 */ /* 0x004fea000383ffff */
[----:B------:R-:W-:Y:S05]  /*10250*/  BRA `(.L_x_12276) ;  /* 0xffffff4000507947 */ /* 0x000fea000383ffff */
.L_x_12281:
[----:B-1----:R-:W-:-:S04]  /*10260*/  IMAD.U32 R7, RZ, RZ, UR11 ;  /* 0x0000000bff077e24 */ /* 0x002fc8000f8e00ff */
[----:B------:R1:W2:Y:S03]  /*10270*/  SYNCS.PHASECHK.TRANS64.TRYWAIT P1, [R7+URZ+0x19c50], R6 ;  /* 0x019c5006070075a7 */ /* 0x0002a6000802017f */
[----:B--2---:R-:W-:Y:S05]  /*10280*/  @!P1 NANOSLEEP.SYNCS 0x989680 ;  /* 0x009896800000995d */ /* 0x004fea0003900000 */
[----:B------:R-:W2:Y:S02]  /*10290*/  @!P1 SYNCS.PHASECHK.TRANS64 P1, [R7+URZ+0x19c50], R6 ;  /* 0x019c5006070095a7 */ /* 0x000ea4000802007f */
[----:B--2---:R-:W-:Y:S05]  /*102a0*/  @!P1 BRA `(.L_x_12281) ;  /* 0xfffffffc00ec9947 */ /* 0x004fea000383ffff */
[----:B------:R-:W-:Y:S05]  /*102b0*/  BRA `(.L_x_12280) ;  /* 0xffffff4000a07947 */ /* 0x000fea000383ffff */
.L_x_12289:
[----:B-1----:R-:W-:-:S04]  /*102c0*/  IMAD.U32 R7, RZ, RZ, UR6 ;  /* 0x00000006ff077e24 */ /* 0x002fc8000f8e00ff */
[----:B------:R1:W2:Y:S03]  /*102d0*/  SYNCS.PHASECHK.TRANS64.TRYWAIT P1, [R7+URZ+0x19c30], R6 ;  /* 0x019c3006070075a7 */ /* 0x0002a6000802017f */
[----:B--2---:R-:W-:Y:S05]  /*102e0*/  @!P1 NANOSLEEP.SYNCS 0x989680 ;  /* 0x009896800000995d */ /* 0x004fea0003900000 */
[----:B------:R-:W2:Y:S02]  /*102f0*/  @!P1 SYNCS.PHASECHK.TRANS64 P1, [R7+URZ+0x19c30], R6 ;  /* 0x019c3006070095a7 */ /* 0x000ea4000802007f */
[----:B--2---:R-:W-:Y:S05]  /*10300*/  @!P1 BRA `(.L_x_12289) ;  /* 0xfffffffc00ec9947 */ /* 0x004fea000383ffff */
[----:B------:R-:W-:Y:S05]  /*10310*/  BRA `(.L_x_12288) ;  /* 0xffffff6c00787947 */ /* 0x000fea000383ffff */
.L_x_12293:
[----:B-1----:R-:W-:-:S04]  /*10320*/  IMAD.U32 R7, RZ, RZ, UR11 ;  /* 0x0000000bff077e24 */ /* 0x002fc8000f8e00ff */
[----:B------:R1:W2:Y:S03]  /*10330*/  SYNCS.PHASECHK.TRANS64.TRYWAIT P1, [R7+URZ+0x19c50], R6 ;  /* 0x019c5006070075a7 */ /* 0x0002a6000802017f */
[----:B--2---:R-:W-:Y:S05]  /*10340*/  @!P1 NANOSLEEP.SYNCS 0x989680 ;  /* 0x009896800000995d */ /* 0x004fea0003900000 */
[----:B------:R-:W2:Y:S02]  /*10350*/  @!P1 SYNCS.PHASECHK.TRANS64 P1, [R7+URZ+0x19c50], R6 ;  /* 0x019c5006070095a7 */ /* 0x000ea4000802007f */
[----:B--2---:R-:W-:Y:S05]  /*10360*/  @!P1 BRA `(.L_x_12293) ;  /* 0xfffffffc00ec9947 */ /* 0x004fea000383ffff */
[----:B------:R-:W-:Y:S05]  /*10370*/  BRA `(.L_x_12292) ;  /* 0xffffff6c00c87947 */ /* 0x000fea000383ffff */
.L_x_12300:
[----:B-1----:R-:W-:-:S04]  /*10380*/  IMAD.U32 R5, RZ, RZ, UR14 ;  /* 0x0000000eff057e24 */ /* 0x002fc8000f8e00ff */
[----:B------:R1:W2:Y:S03]  /*10390*/  SYNCS.PHASECHK.TRANS64.TRYWAIT P1, [R5+URZ+0x19c50], R0 ;  /* 0x019c5000050075a7 */ /* 0x0002a6000802017f */
[----:B--2---:R-:W-:Y:S05]  /*103a0*/  @!P1 NANOSLEEP.SYNCS 0x989680 ;  /* 0x009896800000995d */ /* 0x004fea0003900000 */
[----:B------:R-:W2:Y:S02]  /*103b0*/  @!P1 SYNCS.PHASECHK.TRANS64 P1, [R5+URZ+0x19c50], R0 ;  /* 0x019c5000050095a7 */ /* 0x000ea4000802007f */
[----:B--2---:R-:W-:Y:S05]  /*103c0*/  @!P1 BRA `(.L_x_12300) ;  /* 0xfffffffc00ec9947 */ /* 0x004fea000383ffff */
[----:B------:R-:W-:Y:S05]  /*103d0*/  BRA `(.L_x_12299) ;  /* 0xffffff9000187947 */ /* 0x000fea000383ffff */
.L_x_12326:
        /* <DEDUP_REMOVED lines=10> */
.L_x_12398:
[----:B------:R-:W-:Y:S05]  /*10480*/  BRA `(.L_x_12399) ;  /* 0xffffffc800087947 */ /* 0x000fea000383ffff */
.L_x_12329:
[----:B0-----:R0:W1:Y:S02]  /*10490*/  SYNCS.PHASECHK.TRANS64.TRYWAIT P0, [R4+URZ+0x19c80], R21 ;  /* 0x019c8015040075a7 */ /* 0x001064000800017f */
[----:B-1----:R-:W-:Y:S05]  /*104a0*/  @!P0 NANOSLEEP.SYNCS 0x989680 ;  /* 0x009896800000895d */ /* 0x002fea0003900000 */
[----:B------:R-:W1:Y:S02]  /*104b0*/  @!P0 SYNCS.PHASECHK.TRANS64 P0, [R4+URZ+0x19c80], R21 ;  /* 0x019c8015040085a7 */ /* 0x000e64000800007f */
[----:B-1----:R-:W-:Y:S05]  /*104c0*/  @!P0 BRA `(.L_x_12329) ;  /* 0xfffffffc00f08947 */ /* 0x002fea000383ffff */
[----:B------:R-:W-:Y:S05]  /*104d0*/  BRA `(.L_x_12400) ;  /* 0xffffffc800b07947 */ /* 0x000fea000383ffff */
.L_x_12330:
        /* <DEDUP_REMOVED lines=8> */
.L_x_12402:
[----:B------:R-:W-:Y:S05]  /*10560*/  BSYNC B0 ;  /* 0x0000000000007941 */ /* 0x000fea0003800000 */
.L_x_12401:
        /* <DEDUP_REMOVED lines=9> */
.L_x_12403:
[----:B------:R-:W-:Y:S02]  /*10600*/  IMAD.MOV.U32 R13, RZ, RZ, R9 ;  /* 0x000000ffff0d7224 */ /* 0x000fe400078e0009 */
[----:B------:R-:W-:Y:S02]  /*10610*/  IMAD.MOV.U32 R12, RZ, RZ, 0x1 ;  /* 0x00000001ff0c7424 */ /* 0x000fe400078e00ff */
[----:B------:R-:W-:-:S07]  /*10620*/  IMAD.MOV.U32 R2, RZ, RZ, R14 ;  /* 0x000000ffff027224 */ /* 0x000fce00078e000e */
[----:B------:R-:W-:Y:S05]  /*10630*/  WARPSYNC.COLLECTIVE R15, `(.L_x_12404) ;  /* 0x000000000f087348 */ /* 0x000fea0003c00000 */
[----:B------:R0:W1:Y:S02]  /*10640*/  SHFL.IDX P6, R14, R13, R12, R11 ;  /* 0x0000000c0d0e7389 */ /* 0x00006400000c000b */
[----:B01----:R-:W-:Y:S01]  /*10650*/  ENDCOLLECTIVE ;  /* 0x000000000000791b */ /* 0x003fe20003800000 */
.L_x_12404:
        /* <DEDUP_REMOVED lines=14> */
.L_x_12405:
        /* <DEDUP_REMOVED lines=8> */
.L_x_12335:
[----:B---3--:R3:W4:Y:S02]  /*107c0*/  SYNCS.PHASECHK.TRANS64.TRYWAIT P0, [R4+URZ+0x19c40], R21 ;  /* 0x019c4015040075a7 */ /* 0x008724000800017f */
[----:B----4-:R-:W-:Y:S05]  /*107d0*/  @!P0 NANOSLEEP.SYNCS 0x989680 ;  /* 0x009896800000895d */ /* 0x010fea0003900000 */
[----:B------:R-:W4:Y:S02]  /*107e0*/  @!P0 SYNCS.PHASECHK.TRANS64 P0, [R4+URZ+0x19c40], R21 ;  /* 0x019c4015040085a7 */ /* 0x000f24000800007f */
[----:B----4-:R-:W-:Y:S05]  /*107f0*/  @!P0 BRA `(.L_x_12335) ;  /* 0xfffffffc00f08947 */ /* 0x010fea000383ffff */
[----:B------:R-:W-:Y:S05]  /*10800*/  BRA `(.L_x_12407) ;  /* 0xffffffcc001c7947 */ /* 0x000fea000383ffff */
.L_x_12336:
        /* <DEDUP_REMOVED lines=8> */
.L_x_12409:
[----:B------:R-:W-:Y:S05]  /*10890*/  BSYNC B0 ;  /* 0x0000000000007941 */ /* 0x000fea0003800000 */
.L_x_12408:
        /* <DEDUP_REMOVED lines=8> */
.L_x_12410:
[----:B------:R-:W-:Y:S02]  /*10920*/  IMAD.MOV.U32 R13, RZ, RZ, R6 ;  /* 0x000000ffff0d7224 */ /* 0x000fe400078e0006 */
[----:B------:R-:W-:Y:S02]  /*10930*/  IMAD.MOV.U32 R12, RZ, RZ, 0x1 ;  /* 0x00000001ff0c7424 */ /* 0x000fe400078e00ff */
[----:B------:R-:W-:-:S07]  /*10940*/  IMAD.MOV.U32 R3, RZ, RZ, R14 ;  /* 0x000000ffff037224 */ /* 0x000fce00078e000e */
[----:B------:R-:W-:Y:S05]  /*10950*/  WARPSYNC.COLLECTIVE R15, `(.L_x_12411) ;  /* 0x000000000f087348 */ /* 0x000fea0003c00000 */
[----:B------:R0:W1:Y:S02]  /*10960*/  SHFL.IDX P6, R14, R13, R12, R11 ;  /* 0x0000000c0d0e7389 */ /* 0x00006400000c000b */
[----:B01----:R-:W-:Y:S01]  /*10970*/  ENDCOLLECTIVE ;  /* 0x000000000000791b */ /* 0x003fe20003800000 */
.L_x_12411:
        /* <DEDUP_REMOVED lines=10> */
.L_x_12412:
        /* <DEDUP_REMOVED lines=8> */
.L_x_12341:
[----:B------:R-:W-:Y:S02]  /*10aa0*/  IMAD.MOV.U32 R13, RZ, RZ, R4 ;  /* 0x000000ffff0d7224 */ /* 0x000fe400078e0004 */
[----:B------:R-:W-:Y:S02]  /*10ab0*/  IMAD.MOV.U32 R12, RZ, RZ, RZ ;  /* 0x000000ffff0c7224 */ /* 0x000fe400078e00ff */
[----:B------:R-:W-:Y:S02]  /*10ac0*/  IMAD.MOV.U32 R11, RZ, RZ, 0x1e1f ;  /* 0x00001e1fff0b7424 */ /* 0x000fe400078e00ff */
[----:B------:R-:W-:Y:S02]  /*10ad0*/  IMAD.MOV.U32 R15, RZ, RZ, -0x1 ;  /* 0xffffffffff0f7424 */ /* 0x000fe400078e00ff */
[----:B------:R-:W-:-:S07]  /*10ae0*/  IMAD.U32 R0, RZ, RZ, UR43 ;  /* 0x0000002bff007e24 */ /* 0x000fce000f8e00ff */
[----:B-----5:R-:W-:Y:S05]  /*10af0*/  WARPSYNC.COLLECTIVE R15, `(.L_x_12414) ;  /* 0x000000000f087348 */ /* 0x020fea0003c00000 */
[----:B------:R0:W1:Y:S02]  /*10b00*/  SHFL.IDX P6, R14, R13, R12, R11 ;  /* 0x0000000c0d0e7389 */ /* 0x00006400000c000b */
[----:B01---5:R-:W-:Y:S01]  /*10b10*/  ENDCOLLECTIVE ;  /* 0x000000000000791b */ /* 0x023fe20003800000 */
.L_x_12414:
[----:B------:R-:W-:-:S05]  /*10b20*/  IMAD R0, R0, 0xc0, R10 ;  /* 0x000000c000007824 */ /* 0x000fca00078e020a */
[----:B------:R-:W-:Y:S01]  /*10b30*/  ISETP.GE.AND P1, PT, R0, UR37, PT ;  /* 0x0000002500007c0c */ /* 0x000fe2000bf26270 */
[----:B------:R-:W-:Y:S02]  /*10b40*/  IMAD.MOV.U32 R13, RZ, RZ, R5 ;  /* 0x000000ffff0d7224 */ /* 0x000fe400078e0005 */
[----:B------:R-:W-:-:S10]  /*10b50*/  IMAD.MOV.U32 R2, RZ, RZ, R14 ;  /* 0x000000ffff027224 */ /* 0x000fd400078e000e */
[----:B------:R-:W-:Y:S05]  /*10b60*/  WARPSYNC.COLLECTIVE R15, `(.L_x_12415) ;  /* 0x000000000f087348 */ /* 0x000fea0003c00000 */
[----:B------:R0:W1:Y:S02]  /*10b70*/  SHFL.IDX P6, R14, R13, R12, R11 ;  /* 0x0000000c0d0e7389 */ /* 0x00006400000c000b */
[----:B01----:R-:W-:Y:S01]  /*10b80*/  ENDCOLLECTIVE ;  /* 0x000000000000791b */ /* 0x003fe20003800000 */
.L_x_12415:
[----:B------:R-:W-:Y:S02]  /*10b90*/  IMAD.MOV.U32 R13, RZ, RZ, R4 ;  /* 0x000000ffff0d7224 */ /* 0x000fe400078e0004 */
[----:B------:R-:W-:Y:S02]  /*10ba0*/  IMAD.MOV.U32 R12, RZ, RZ, 0x1 ;  /* 0x00000001ff0c7424 */ /* 0x000fe400078e00ff */
[----:B------:R-:W-:-:S07]  /*10bb0*/  IMAD.MOV.U32 R3, RZ, RZ, R14 ;  /* 0x000000ffff037224 */ /* 0x000fce00078e000e */
[----:B------:R-:W-:Y:S05]  /*10bc0*/  WARPSYNC.COLLECTIVE R15, `(.L_x_12416) ;  /* 0x000000000f087348 */ /* 0x000fea0003c00000 */
[----:B------:R0:W1:Y:S02]  /*10bd0*/  SHFL.IDX P6, R14, R13, R12, R11 ;  /* 0x0000000c0d0e7389 */ /* 0x00006400000c000b */
[----:B01----:R-:W-:Y:S01]  /*10be0*/  ENDCOLLECTIVE ;  /* 0x000000000000791b */ /* 0x003fe20003800000 */
.L_x_12416:
        /* <DEDUP_REMOVED lines=10> */
.L_x_12417:
        /* <DEDUP_REMOVED lines=12> */
.L_x_12418:
        /* <DEDUP_REMOVED lines=8> */
.L_x_12419:
        /* <DEDUP_REMOVED lines=9> */
.L_x_12346:
[----:B-1----:R1:W2:Y:S02]  /*10e60*/  SYNCS.PHASECHK.TRANS64.TRYWAIT P0, [R16+URZ+0x19c20], R3 ;  /* 0x019c2003100075a7 */ /* 0x0022a4000800017f */
[----:B--2---:R-:W-:Y:S05]  /*10e70*/  @!P0 NANOSLEEP.SYNCS 0x989680 ;  /* 0x009896800000895d */ /* 0x004fea0003900000 */
[----:B------:R-:W2:Y:S02]  /*10e80*/  @!P0 SYNCS.PHASECHK.TRANS64 P0, [R16+URZ+0x19c20], R3 ;  /* 0x019c2003100085a7 */ /* 0x000ea4000800007f */
[----:B--2---:R-:W-:Y:S05]  /*10e90*/  @!P0 BRA `(.L_x_12346) ;  /* 0xfffffffc00f08947 */ /* 0x004fea000383ffff */
[----:B------:R-:W-:Y:S05]  /*10ea0*/  BRA `(.L_x_12421) ;  /* 0xffffffd000e87947 */ /* 0x000fea000383ffff */
.L_x_12350:
[----:B0-----:R0:W1:Y:S02]  /*10eb0*/  SYNCS.PHASECHK.TRANS64.TRYWAIT P0, [R4+URZ+0x19c80], R10 ;  /* 0x019c800a040075a7 */ /* 0x001064000800017f */
[----:B-1----:R-:W-:Y:S05]  /*10ec0*/  @!P0 NANOSLEEP.SYNCS 0x989680 ;  /* 0x009896800000895d */ /* 0x002fea0003900000 */
[----:B------:R-:W1:Y:S02]  /*10ed0*/  @!P0 SYNCS.PHASECHK.TRANS64 P0, [R4+URZ+0x19c80], R10 ;  /* 0x019c800a040085a7 */ /* 0x000e64000800007f */
[----:B-1----:R-:W-:Y:S05]  /*10ee0*/  @!P0 BRA `(.L_x_12350) ;  /* 0xfffffffc00f08947 */ /* 0x002fea000383ffff */
[----:B------:R-:W-:Y:S05]  /*10ef0*/  BRA `(.L_x_12422) ;  /* 0xffffffd400b87947 */ /* 0x000fea000383ffff */
.L_x_12351:
        /* <DEDUP_REMOVED lines=8> */
.L_x_12424:
[----:B------:R-:W-:Y:S05]  /*10f80*/  BSYNC B0 ;  /* 0x0000000000007941 */ /* 0x000fea0003800000 */
.L_x_12423:
        /* <DEDUP_REMOVED lines=10> */
.L_x_12425:
        /* <DEDUP_REMOVED lines=11> */
.L_x_12426:
        /* <DEDUP_REMOVED lines=11> */
.L_x_12427:
[----:B------:R-:W-:Y:S01]  /*11190*/  IMAD.MOV.U32 R2, RZ, RZ, R14 ;  /* 0x000000ffff027224 */ /* 0x000fe200078e000e */
[----:B------:R-:W-:Y:S06]  /*111a0*/  BRA `(.L_x_12428) ;  /* 0xffffffd400a47947 */ /* 0x000fec000383ffff */
.L_x_12356:
[----:B---3--:R3:W4:Y:S02]  /*111b0*/  SYNCS.PHASECHK.TRANS64.TRYWAIT P0, [R4+URZ+0x19c40], R10 ;  /* 0x019c400a040075a7 */ /* 0x008724000800017f */
[----:B----4-:R-:W-:Y:S05]  /*111c0*/  @!P0 NANOSLEEP.SYNCS 0x989680 ;  /* 0x009896800000895d */ /* 0x010fea0003900000 */
[----:B------:R-:W4:Y:S02]  /*111d0*/  @!P0 SYNCS.PHASECHK.TRANS64 P0, [R4+URZ+0x19c40], R10 ;  /* 0x019c400a040085a7 */ /* 0x000f24000800007f */
[----:B----4-:R-:W-:Y:S05]  /*111e0*/  @!P0 BRA `(.L_x_12356) ;  /* 0xfffffffc00f08947 */ /* 0x010fea000383ffff */
[----:B------:R-:W-:Y:S05]  /*111f0*/  BRA `(.L_x_12429) ;  /* 0xffffffd800087947 */ /* 0x000fea000383ffff */
.L_x_12357:
        /* <DEDUP_REMOVED lines=8> */
.L_x_12431:
[----:B------:R-:W-:Y:S05]  /*11280*/  BSYNC B0 ;  /* 0x0000000000007941 */ /* 0x000fea0003800000 */
.L_x_12430:
        /* <DEDUP_REMOVED lines=8> */
.L_x_12432:
[----:B------:R-:W-:Y:S02]  /*11310*/  IMAD.MOV.U32 R13, RZ, RZ, R8 ;  /* 0x000000ffff0d7224 */ /* 0x000fe400078e0008 */
[----:B------:R-:W-:Y:S02]  /*11320*/  IMAD.MOV.U32 R12, RZ, RZ, 0x1 ;  /* 0x00000001ff0c7424 */ /* 0x000fe400078e00ff */
[----:B------:R-:W-:-:S07]  /*11330*/  IMAD.MOV.U32 R2, RZ, RZ, R14 ;  /* 0x000000ffff027224 */ /* 0x000fce00078e000e */
[----:B------:R-:W-:Y:S05]  /*11340*/  WARPSYNC.COLLECTIVE R15, `(.L_x_12433) ;  /* 0x000000000f087348 */ /* 0x000fea0003c00000 */
[----:B------:R0:W1:Y:S02]  /*11350*/  SHFL.IDX P6, R14, R13, R12, R11 ;  /* 0x0000000c0d0e7389 */ /* 0x00006400000c000b */
[----:B01----:R-:W-:Y:S01]  /*11360*/  ENDCOLLECTIVE ;  /* 0x000000000000791b */ /* 0x003fe20003800000 */
.L_x_12433:
        /* <DEDUP_REMOVED lines=13> */
.L_x_12434:
[----:B------:R-:W-:Y:S01]  /*11440*/  IMAD.MOV.U32 R2, RZ, RZ, R14 ;  /* 0x000000ffff027224 */ /* 0x000fe200078e000e */
[----:B------:R-:W-:Y:S06]  /*11450*/  BRA `(.L_x_12435) ;  /* 0xffffffd400fc7947 */ /* 0x000fec000383ffff */
.L_x_12362:
[----:B0-----:R0:W4:Y:S02]  /*11460*/  SYNCS.PHASECHK.TRANS64.TRYWAIT P2, [R2+URZ+0x19c70], R3 ;  /* 0x019c7003020075a7 */ /* 0x001124000804017f */
[----:B----4-:R-:W-:Y:S05]  /*11470*/  @!P2 NANOSLEEP.SYNCS 0x989680 ;  /* 0x009896800000a95d */ /* 0x010fea0003900000 */
[----:B------:R-:W4:Y:S02]  /*11480*/  @!P2 SYNCS.PHASECHK.TRANS64 P2, [R2+URZ+0x19c70], R3 ;  /* 0x019c70030200a5a7 */ /* 0x000f24000804007f */
[----:B----4-:R-:W-:Y:S05]  /*11490*/  @!P2 BRA `(.L_x_12362) ;  /* 0xfffffffc00f0a947 */ /* 0x010fea000383ffff */
[----:B------:R-:W-:Y:S05]  /*114a0*/  BRA `(.L_x_12436) ;  /* 0xffffffd800687947 */ /* 0x000fea000383ffff */
.L_x_12364:
[----:B0-----:R0:W2:Y:S02]  /*114b0*/  SYNCS.PHASECHK.TRANS64.TRYWAIT P2, [R2+URZ+0x19c60], R3 ;  /* 0x019c6003020075a7 */ /* 0x0010a4000804017f */
[----:B--2---:R-:W-:Y:S05]  /*114c0*/  @!P2 NANOSLEEP.SYNCS 0x989680 ;  /* 0x009896800000a95d */ /* 0x004fea0003900000 */
[----:B------:R-:W2:Y:S02]  /*114d0*/  @!P2 SYNCS.PHASECHK.TRANS64 P2, [R2+URZ+0x19c60], R3 ;  /* 0x019c60030200a5a7 */ /* 0x000ea4000804007f */
[----:B--2---:R-:W-:Y:S05]  /*114e0*/  @!P2 BRA `(.L_x_12364) ;  /* 0xfffffffc00f0a947 */ /* 0x004fea000383ffff */
[----:B------:R-:W-:Y:S05]  /*114f0*/  BRA `(.L_x_12437) ;  /* 0xffffffd800787947 */ /* 0x000fea000383ffff */
.L_x_12372:
[----:B0-----:R0:W1:Y:S02]  /*11500*/  SYNCS.PHASECHK.TRANS64.TRYWAIT P2, [R0+URZ+0x19c70], R3 ;  /* 0x019c7003000075a7 */ /* 0x001064000804017f */
[----:B-1----:R-:W-:Y:S05]  /*11510*/  @!P2 NANOSLEEP.SYNCS 0x989680 ;  /* 0x009896800000a95d */ /* 0x002fea0003900000 */
[----:B------:R-:W1:Y:S02]  /*11520*/  @!P2 SYNCS.PHASECHK.TRANS64 P2, [R0+URZ+0x19c70], R3 ;  /* 0x019c70030000a5a7 */ /* 0x000e64000804007f */
[----:B-1----:R-:W-:Y:S05]  /*11530*/  @!P2 BRA `(.L_x_12372) ;  /* 0xfffffffc00f0a947 */ /* 0x002fea000383ffff */
[----:B------:R-:W-:Y:S05]  /*11540*/  BRA `(.L_x_12438) ;  /* 0xffffffe000187947 */ /* 0x000fea000383ffff */
.L_x_12374:
[----:B0-----:R0:W1:Y:S02]  /*11550*/  SYNCS.PHASECHK.TRANS64.TRYWAIT P2, [R0+URZ+0x19c60], R3 ;  /* 0x019c6003000075a7 */ /* 0x001064000804017f */
[----:B-1----:R-:W-:Y:S05]  /*11560*/  @!P2 NANOSLEEP.SYNCS 0x989680 ;  /* 0x009896800000a95d */ /* 0x002fea0003900000 */
[----:B------:R-:W1:Y:S02]  /*11570*/  @!P2 SYNCS.PHASECHK.TRANS64 P2, [R0+URZ+0x19c60], R3 ;  /* 0x019c60030000a5a7 */ /* 0x000e64000804007f */
[----:B-1----:R-:W-:Y:S05]  /*11580*/  @!P2 BRA `(.L_x_12374) ;  /* 0xfffffffc00f0a947 */ /* 0x002fea000383ffff */
[----:B------:R-:W-:Y:S05]  /*11590*/  BRA `(.L_x_12439) ;  /* 0xffffffe000247947 */ /* 0x000fea000383ffff */
.L_x_12381:
[----:B-1----:R1:W2:Y:S02]  /*115a0*/  SYNCS.PHASECHK.TRANS64.TRYWAIT P0, [R5+URZ+0x19c20], R0 ;  /* 0x019c2000050075a7 */ /* 0x0022a4000800017f */
[----:B--2---:R-:W-:Y:S05]  /*115b0*/  @!P0 NANOSLEEP.SYNCS 0x989680 ;  /* 0x009896800000895d */ /* 0x004fea0003900000 */
[----:B------:R-:W2:Y:S02]  /*115c0*/  @!P0 SYNCS.PHASECHK.TRANS64 P0, [R5+URZ+0x19c20], R0 ;  /* 0x019c2000050085a7 */ /* 0x000ea4000800007f */
[----:B--2---:R-:W-:Y:S05]  /*115d0*/  @!P0 BRA `(.L_x_12381) ;  /* 0xfffffffc00f08947 */ /* 0x004fea000383ffff */
[----:B------:R-:W-:Y:S05]  /*115e0*/  BRA `(.L_x_12440) ;  /* 0xffffffe800007947 */ /* 0x000fea000383ffff */
.L_x_12382:
        /* <DEDUP_REMOVED lines=11> */
.L_x_12442:
[----:B------:R-:W-:Y:S05]  /*116a0*/  BSYNC B0 ;  /* 0x0000000000007941 */ /* 0x000fea0003800000 */
.L_x_12441:
[----:B------:R-:W-:Y:S05]  /*116b0*/  BRA `(.L_x_12443) ;  /* 0xffffffe400e87947 */ /* 0x000fea000383ffff */
.L_x_12385:
[----:B------:R-:W-:Y:S01]  /*116c0*/  BSSY B1, `(.L_x_12444) ;  /* 0x0000006000017945 */ /* 0x000fe20003800000 */
[----:B------:R-:W-:-:S07]  /*116d0*/  IMAD.MOV.U32 R15, RZ, RZ, -0x1 ;  /* 0xffffffffff0f7424 */ /* 0x000fce00078e00ff */
[----:B01----:R-:W-:Y:S05]  /*116e0*/  WARPSYNC.COLLECTIVE R15, `(.L_x_12445) ;  /* 0x000000000f0c7348 */ /* 0x003fea0003c00000 */
[----:B------:R-:W-:Y:S02]  /*116f0*/  ELECT P6, UR62, PT ;  /* 0x00000000003e782f */ /* 0x000fe400038c0000 */
[----:B------:R-:W-:Y:S01]  /*11700*/  MOV R14, UR62 ;  /* 0x0000003e000e7c02 */ /* 0x000fe20008000f00 */
[----:B01----:R-:W-:Y:S10]  /*11710*/  ENDCOLLECTIVE ;  /* 0x000000000000791b */ /* 0x003ff40003800000 */
.L_x_12445:
[----:B------:R-:W-:Y:S05]  /*11720*/  BSYNC B1 ;  /* 0x0000000000017941 */ /* 0x000fea0003800000 */
.L_x_12444:
[----:B------:R-:W-:Y:S05]  /*11730*/  BRA `(.L_x_12446) ;  /* 0xffffffe400e07947 */ /* 0x000fea000383ffff */
.L_x_12387:
[----:B-1----:R1:W2:Y:S02]  /*11740*/  SYNCS.PHASECHK.TRANS64.TRYWAIT P1, [R3+URZ+0x19c40], R2 ;  /* 0x019c4002030075a7 */ /* 0x0022a4000802017f */
[----:B--2---:R-:W-:Y:S05]  /*11750*/  @!P1 NANOSLEEP.SYNCS 0x989680 ;  /* 0x009896800000995d */ /* 0x004fea0003900000 */
[----:B------:R-:W2:Y:S02]  /*11760*/  @!P1 SYNCS.PHASECHK.TRANS64 P1, [R3+URZ+0x19c40], R2 ;  /* 0x019c4002030095a7 */ /* 0x000ea4000802007f */
[----:B--2---:R-:W-:Y:S05]  /*11770*/  @!P1 BRA `(.L_x_12387) ;  /* 0xfffffffc00f09947 */ /* 0x004fea000383ffff */
[----:B------:R-:W-:Y:S05]  /*11780*/  BRA `(.L_x_12447) ;  /* 0xffffffe800007947 */ /* 0x000fea000383ffff */
.L_x_12389:
[----:B--2---:R2:W3:Y:S02]  /*11790*/  SYNCS.PHASECHK.TRANS64.TRYWAIT P1, [R5+URZ+0x19c40], R0 ;  /* 0x019c4000050075a7 */ /* 0x0044e4000802017f */
[----:B---3--:R-:W-:Y:S05]  /*117a0*/  @!P1 NANOSLEEP.SYNCS 0x989680 ;  /* 0x009896800000995d */ /* 0x008fea0003900000 */
[----:B------:R-:W3:Y:S02]  /*117b0*/  @!P1 SYNCS.PHASECHK.TRANS64 P1, [R5+URZ+0x19c40], R0 ;  /* 0x019c4000050095a7 */ /* 0x000ee4000802007f */
[----:B---3--:R-:W-:Y:S05]  /*117c0*/  @!P1 BRA `(.L_x_12389) ;  /* 0xfffffffc00f09947 */ /* 0x008fea000383ffff */
[----:B------:R-:W-:Y:S05]  /*117d0*/  BRA `(.L_x_12448) ;  /* 0xffffffe8000c7947 */ /* 0x000fea000383ffff */
.L_x_12391:
[----:B---3--:R3:W4:Y:S02]  /*117e0*/  SYNCS.PHASECHK.TRANS64.TRYWAIT P1, [R3+URZ+0x19c60], R2 ;  /* 0x019c6002030075a7 */ /* 0x008724000802017f */
[----:B----4-:R-:W-:Y:S05]  /*117f0*/  @!P1 NANOSLEEP.SYNCS 0x989680 ;  /* 0x009896800000995d */ /* 0x010fea0003900000 */
[----:B------:R-:W4:Y:S02]  /*11800*/  @!P1 SYNCS.PHASECHK.TRANS64 P1, [R3+URZ+0x19c60], R2 ;  /* 0x019c6002030095a7 */ /* 0x000f24000802007f */
[----:B----4-:R-:W-:Y:S05]  /*11810*/  @!P1 BRA `(.L_x_12391) ;  /* 0xfffffffc00f09947 */ /* 0x010fea000383ffff */
[----:B------:R-:W-:Y:S05]  /*11820*/  BRA `(.L_x_12449) ;  /* 0xffffffe800087947 */ /* 0x000fea000383ffff */
.L_x_12393:
[----:B----4-:R4:W0:Y:S02]  /*11830*/  SYNCS.PHASECHK.TRANS64.TRYWAIT P1, [R5+URZ+0x19c60], R0 ;  /* 0x019c6000050075a7 */ /* 0x010824000802017f */
[----:B0-----:R-:W-:Y:S05]  /*11840*/  @!P1 NANOSLEEP.SYNCS 0x989680 ;  /* 0x009896800000995d */ /* 0x001fea0003900000 */
[----:B------:R-:W0:Y:S02]  /*11850*/  @!P1 SYNCS.PHASECHK.TRANS64 P1, [R5+URZ+0x19c60], R0 ;  /* 0x019c6000050095a7 */ /* 0x000e24000802007f */
[----:B0-----:R-:W-:Y:S05]  /*11860*/  @!P1 BRA `(.L_x_12393) ;  /* 0xfffffffc00f09947 */ /* 0x001fea000383ffff */
[----:B------:R-:W-:Y:S05]  /*11870*/  BRA `(.L_x_12450) ;  /* 0xffffffe800047947 */ /* 0x000fea000383ffff */
.L_x_12395:
[----:B------:R0:W0:Y:S02]  /*11880*/  SYNCS.PHASECHK.TRANS64.TRYWAIT P1, [R3+URZ+0x19c80], R2 ;  /* 0x019c8002030075a7 */ /* 0x000024000802017f */
[----:B0-----:R-:W-:Y:S05]  /*11890*/  @!P1 NANOSLEEP.SYNCS 0x989680 ;  /* 0x009896800000995d */ /* 0x001fea0003900000 */
[----:B------:R-:W0:Y:S02]  /*118a0*/  @!P1 SYNCS.PHASECHK.TRANS64 P1, [R3+URZ+0x19c80], R2 ;  /* 0x019c8002030095a7 */ /* 0x000e24000802007f */
[----:B0-----:R-:W-:Y:S05]  /*118b0*/  @!P1 BRA `(.L_x_12395) ;  /* 0xfffffffc00f09947 */ /* 0x001fea000383ffff */
[----:B------:R-:W-:Y:S05]  /*118c0*/  BRA `(.L_x_12451) ;  /* 0xffffffe800007947 */ /* 0x000fea000383ffff */
.L_x_12452:
        /* <DEDUP_REMOVED lines=11> */
.L_x_15858:


//--------------------- .text._ZN7cutlass13device_kernelIN5flash11enable_sm90INS1_16FlashAttnFwdSm90INS1_25CollectiveMainloopFwdSm90ILi2EN4cute5tupleIJNS5_1CILi1EEES8_S8_EEENS6_IJNS7_ILi192EEENS7_ILi128EEENS7_ILi96EEEEEELi96ENS_12float_e4m3_tEfNS_4arch4Sm90ELb1ELb0ELb1ELb1ELb1ELb0ELb0ELb1ELb1ELb1ELb0ELb0EEENS1_21CollectiveEpilogueFwdINS6_IJSA_SC_SB_EEES9_NS_10bfloat16_tESG_Li384ELb1ELb1ELb0ELb1EEENS1_36VarlenDynamicPersistentTileSchedulerILi192ELi128ELi384ELi128ELb0ELb1ELb1ELb1ELb1ELb1EEEEEEEEEvNT_6ParamsE --------------------------
	.section	.text._ZN7cutlass13device_kernelIN5flash11enable_sm90INS1_16FlashAttnFwdSm90INS1_25CollectiveMainloopFwdSm90ILi2EN4cute5tupleIJNS5_1CILi1EEES8_S8_EEENS6_IJNS7_ILi192EEENS7_ILi128EEENS7_ILi96EEEEEELi96ENS_12float_e4m3_tEfNS_4arch4Sm90ELb1ELb0ELb1ELb1ELb1ELb0ELb0ELb1ELb1ELb1ELb0ELb0EEENS1_21CollectiveEpilogueFwdINS6_IJSA_SC_SB_EEES9_NS_10bfloat16_tESG_Li384ELb1ELb1ELb0ELb1EEENS1_36VarlenDynamicPersistentTileSchedulerILi192ELi128ELi384ELi128ELb0ELb1ELb1ELb1ELb1ELb1EEEEEEEEEvNT_6ParamsE,"ax",@progbits
	.align	128
.text._ZN7cutlass13device_kernelIN5flash11enable_sm90INS1_16FlashAttnFwdSm90INS1_25CollectiveMainloopFwdSm90ILi2EN4cute5tupleIJNS5_1CILi1EEES8_S8_EEENS6_IJNS7_ILi192EEENS7_ILi128EEENS7_ILi96EEEEEELi96ENS_12float_e4m3_tEfNS_4arch4Sm90ELb1ELb0ELb1ELb1ELb1ELb0ELb0ELb1ELb1ELb1ELb0ELb0EEENS1_21CollectiveEpilogueFwdINS6_IJSA_SC_SB_EEES9_NS_10bfloat16_tESG_Li384ELb1ELb1ELb0ELb1EEENS1_36VarlenDynamicPersistentTileSchedulerILi192ELi128ELi384ELi128ELb0ELb1ELb1ELb1ELb1ELb1EEEEEEEEEvNT_6ParamsE:
        .type           _ZN7cutlass13device_kernelIN5flash11enable_sm90INS1_16FlashAttnFwdSm90INS1_25CollectiveMainloopFwdSm90ILi2EN4cute5tupleIJNS5_1CILi1EEES8_S8_EEENS6_IJNS7_ILi192EEENS7_ILi128EEENS7_ILi96EEEEEELi96ENS_12float_e4m3_tEfNS_4arch4Sm90ELb1ELb0ELb1ELb1ELb1ELb0ELb0ELb1ELb1ELb1ELb0ELb0EEENS1_21CollectiveEpilogueFwdINS6_IJSA_SC_SB_EEES9_NS_10bfloat16_tESG_Li384ELb1ELb1ELb0ELb1EEENS1_36VarlenDynamicPersistentTileSchedulerILi192ELi128ELi384ELi128ELb0ELb1ELb1ELb1ELb1ELb1EEEEEEEEEvNT_6ParamsE,@function
        .size           _ZN7cutlass13device_kernelIN5flash11enable_sm90INS1_16FlashAttnFwdSm90INS1_25CollectiveMainloopFwdSm90ILi2EN4cute5tupleIJNS5_1CILi1EEES8_S8_EEENS6_IJNS7_ILi192EEENS7_ILi128EEENS7_ILi96EEEEEELi96ENS_12float_e4m3_tEfNS_4arch4Sm90ELb1ELb0ELb1ELb1ELb1ELb0ELb0ELb1ELb1ELb1ELb0ELb0EEENS1_21CollectiveEpilogueFwdINS6_IJSA_SC_SB_EEES9_NS_10bfloat16_tESG_Li384ELb1ELb1ELb0ELb1EEENS1_36VarlenDynamicPersistentTileSchedulerILi192ELi128ELi384ELi128ELb0ELb1ELb1ELb1ELb1ELb1EEEEEEEEEvNT_6ParamsE,(.L_x_15859 - _ZN7cutlass13device_kernelIN5flash11enable_sm90INS1_16FlashAttnFwdSm90INS1_25CollectiveMainloopFwdSm90ILi2EN4cute5tupleIJNS5_1CILi1EEES8_S8_EEENS6_IJNS7_ILi192EEENS7_ILi128EEENS7_ILi96EEEEEELi96ENS_12float_e4m3_tEfNS_4arch4Sm90ELb1ELb0ELb1ELb1ELb1ELb0ELb0ELb1ELb1ELb1ELb0ELb0EEENS1_21CollectiveEpilogueFwdINS6_IJSA_SC_SB_EEES9_NS_10bfloat16_tESG_Li384ELb1ELb1ELb0ELb1EEENS1_36VarlenDynamicPersistentTileSchedulerILi192ELi128ELi384ELi128ELb0ELb1ELb1ELb1ELb1ELb1EEEEEEEEEvNT_6ParamsE)
        .other          _ZN7cutlass13device_kernelIN5flash11enable_sm90INS1_16FlashAttnFwdSm90INS1_25CollectiveMainloopFwdSm90ILi2EN4cute5tupleIJNS5_1CILi1EEES8_S8_EEENS6_IJNS7_ILi192EEENS7_ILi128EEENS7_ILi96EEEEEELi96ENS_12float_e4m3_tEfNS_4arch4Sm90ELb1ELb0ELb1ELb1ELb1ELb0ELb0ELb1ELb1ELb1ELb0ELb0EEENS1_21CollectiveEpilogueFwdINS6_IJSA_SC_SB_EEES9_NS_10bfloat16_tESG_Li384ELb1ELb1ELb0ELb1EEENS1_36VarlenDynamicPersistentTileSchedulerILi192ELi128ELi384ELi128ELb0ELb1ELb1ELb1ELb1ELb1EEEEEEEEEvNT_6ParamsE,@"STO_CUDA_ENTRY STV_DEFAULT"
_ZN7cutlass13device_kernelIN5flash11enable_sm90INS1_16FlashAttnFwdSm90INS1_25CollectiveMainloopFwdSm90ILi2EN4cute5tupleIJNS5_1CILi1EEES8_S8_EEENS6_IJNS7_ILi192EEENS7_ILi128EEENS7_ILi96EEEEEELi96ENS_12float_e4m3_tEfNS_4arch4Sm90ELb1ELb0ELb1ELb1ELb1ELb0ELb0ELb1ELb1ELb1ELb0ELb0EEENS1_21CollectiveEpilogueFwdINS6_IJSA_SC_SB_EEES9_NS_10bfloat16_tESG_Li384ELb1ELb1ELb0ELb1EEENS1_36VarlenDynamicPersistentTileSchedulerILi192ELi128ELi384ELi128ELb0ELb1ELb1ELb1ELb1ELb1EEEEEEEEEvNT_6ParamsE:
        /* <DEDUP_REMOVED lines=45> */
.L_x_12453:
        /* <DEDUP_REMOVED lines=22> */
.L_x_12454:
        /* <DEDUP_REMOVED lines=18> */
.L_x_12455:
        /* <DEDUP_REMOVED lines=22> */
.L_x_12456:
        /* <DEDUP_REMOVED lines=24> */
.L_x_12457:
        /* <DEDUP_REMOVED lines=8> */
.L_x_12459:
        /* <DEDUP_REMOVED lines=68> */
.L_x_12511:
[----:B01-34-:R-:W0:Y:S01]  /*0cf0*/  LDC.64 R2, c[0x0][0xc88] ;  /* 0x00032200ff027b82 */ /* 0x01be220000000a00 */
[----:B------:R-:W-:Y:S01]  /*0d00*/  ULDC.64 UR6, c[0x0][0xa28] ;  /* 0x00028a0000067ab9 */ /* 0x000fe20000000a00 */
[----:B------:R-:W-:Y:S01]  /*0d10*/  ULDC.64 UR8, c[0x0][0xa18] ;  /* 0x0002860000087ab9 */ /* 0x000fe20000000a00 */
[----:B------:R-:W-:Y:S01]  /*0d20*/  ULDC UR4, c[0x0][0x424] ;  /* 0x0001090000047ab9 */ /* 0x000fe20000000800 */
[----:B0-----:R-:W-:-:S06]  /*0d30*/  IMAD.WIDE R2, R43, 0x4, R2 ;  /* 0x000000042b027825 */ /* 0x001fcc00078e0202 */
[----:B--2---:R-:W2:Y:S01]  /*0d40*/  LDG.E R2, desc[UR52][R2.64] ;  /* 0x0000003402027981 */ /* 0x004ea2000c1e1900 */
        /* <DEDUP_REMOVED lines=20> */
[----:B------:R-:W3:Y:S01]  /*0e90*/  @P2 LDG.E R4, desc[UR52][R4.64] ;  /* 0x0000003404042981 */ /* 0x000ee2000c1e1900 */
        /* <DEDUP_REMOVED lines=24> */
.L_x_12460:
        /* <DEDUP_REMOVED lines=9> */
.L_x_12461:
        /* <DEDUP_REMOVED lines=13> */
.L_x_12462:
[----:B------:R-:W-:Y:S01]  /*1180*/  UIADD3 UR48, -UR48, UR4, URZ ;  /* 0x0000000430307290 */ /* 0x000fe2000fffe13f */
[----:B------:R-:W-:Y:S01]  /*1190*/  PLOP3.LUT P0, PT, PT, PT, PT, 0x80, 0x0 ;  /* 0x000000000000781c */ /* 0x000fe20003f0f070 */
[----:B------:R-:W-:Y:S01]  /*11a0*/  UIMAD UR44, UR5, 0xc0, URZ ;  /* 0x000000c0052c78a4 */ /* 0x000fe2000f8e023f */
        /* <DEDUP_REMOVED lines=9> */
[----:B------:R-:W-:Y:S01]  /*1240*/  CS2R R132, SRZ ;  /* 0x0000000000847805 */ /* 0x000fe2000001ff00 */
[----:B------:R-:W-:Y:S01]  /*1250*/  IMAD.MOV.U32 R8, RZ, RZ, RZ ;  /* 0x000000ffff087224 */ /* 0x000fe200078e00ff */
[----:B------:R-:W-:-:S02]  /*1260*/  CS2R R10, SRZ ;  /* 0x00000000000a7805 */ /* 0x000fc4000001ff00 */
        /* <DEDUP_REMOVED lines=31> */
[----:B------:R-:W-:Y:S01]  /*1460*/  CS2R R34, SRZ ;  /* 0x0000000000227805 */ /* 0x000fe2000001ff00 */
[----:B------:R-:W-:Y:S01]  /*1470*/  IMAD.MOV.U32 R37, RZ, RZ, RZ ;  /* 0x000000ffff257224 */ /* 0x000fe200078e00ff */
[----:B------:R-:W-:-:S04]  /*1480*/  USEL UR51, UR5, UR7, UP0 ;  /* 0x0000000705337287 */ /* 0x000fc80008000000 */
[----:B------:R-:W-:-:S06]  /*1490*/  UISETP.GE.AND UP0, UPT, UR51, 0x1, UPT ;  /* 0x000000013300788c */ /* 0x000fcc000bf06270 */
[----:B------:R-:W-:-:S13]  /*14a0*/  PLOP3.LUT P1, PT, PT, PT, UP0, 0x80, 0x0 ;  /* 0x000000000000781c */ /* 0x000fda0003f2f008 */
[----:B------:R-:W-:Y:S05]  /*14b0*/  @!P1 BRA `(.L_x_12463) ;  /* 0x00000088005c9947 */ /* 0x000fea0003800000 */
        /* <DEDUP_REMOVED lines=31> */
.L_x_12464:
        /* <DEDUP_REMOVED lines=54> */
.L_x_12613:
[----:B------:R-:W-:Y:S05]  /*1a10*/  @!P0 BRA `(.L_x_12466) ;  /* 0x0000000000048947 */ /* 0x000fea0003800000 */
[----:B------:R-:W-:Y:S01]  /*1a20*/  BPT.TRAP 0x1 ;  /* 0x000000040000795c */ /* 0x000fe20000300000 */
.L_x_12466:
[----:B------:R-:W-:Y:S02]  /*1a30*/  IMAD.U32 R2, RZ, RZ, UR38 ;  /* 0x00000026ff027e24 */ /* 0x000fe4000f8e00ff */
[----:B0-----:R-:W-:-:S03]  /*1a40*/  IMAD.U32 R3, RZ, RZ, UR37 ;  /* 0x00000025ff037e24 */ /* 0x001fc6000f8e00ff */
[----:B------:R-:W-:Y:S02]  /*1a50*/  LEA R2, R2, UR46, 0x3 ;  /* 0x0000002e02027c11 */ /* 0x000fe4000f8e18ff */
[----:B------:R-:W-:-:S04]  /*1a60*/  SHF.L.U32 R3, R3, 0x1f, RZ ;  /* 0x0000001f03037819 */ /* 0x000fc800000006ff */
[----:B------:R0:W1:Y:S01]  /*1a70*/  SYNCS.PHASECHK.TRANS64.TRYWAIT P1, [R2+URZ+0x19c30], R3 ;  /* 0x019c3003020075a7 */ /* 0x000062000802017f */
[----:B------:R-:W-:Y:S05]  /*1a80*/  @!P0 BRA `(.L_x_12467) ;  /* 0x0000000000048947 */ /* 0x000fea0003800000 */
[----:B------:R-:W-:Y:S01]  /*1a90*/  BPT.TRAP 0x1 ;  /* 0x000000040000795c */ /* 0x000fe20000300000 */
.L_x_12467:
[----:B-1----:R-:W-:Y:S05]  /*1aa0*/  @P1 BRA `(.L_x_12468) ;  /* 0x0000000000081947 */ /* 0x002fea0003800000 */
[----:B------:R-:W1:Y:S02]  /*1ab0*/  SYNCS.PHASECHK.TRANS64.TRYWAIT P1, [R2+URZ+0x19c30], R3 ;  /* 0x019c3003020075a7 */ /* 0x000e64000802017f */
[----:B-1----:R-:W-:Y:S05]  /*1ac0*/  @!P1 BRA `(.L_x_12469) ;  /* 0x0000010400189947 */ /* 0x002fea0003800000 */
.L_x_12468:
        /* <DEDUP_REMOVED lines=28> */
.L_x_12470:
        /* <DEDUP_REMOVED lines=9> */
[----:B------:R2:W-:Y:S01]  /*1d20*/  MUFU.TANH R6, R46 ;  /* 0x0000002e00067308 */ /* 0x0005e20000002400 */
[C---:B------:R-:W-:Y:S01]  /*1d30*/  FMUL.FTZ R34, R0.reuse, R34 ;  /* 0x0000002200227220 */ /* 0x040fe20000410000 */
[----:B------:R-:W-:Y:S01]  /*1d40*/  @UP0 ULDC UR6, c[0x0][0x44c] ;  /* 0x0001130000060ab9 */ /* 0x000fe20000000800 */
[C---:B------:R-:W-:Y:S01]  /*1d50*/  FMUL.FTZ R35, R0.reuse, R35 ;  /* 0x0000002300237220 */ /* 0x040fe20000410000 */
[C---:B------:R-:W-:Y:S01]  /*1d60*/  FMUL.FTZ R38, R0.reuse, R38 ;  /* 0x0000002600267220 */ /* 0x040fe20000410000 */
[C---:B------:R-:W-:Y:S01]  /*1d70*/  FMUL.FTZ R39, R0.reuse, R39 ;  /* 0x0000002700277220 */ /* 0x040fe20000410000 */
[C---:B------:R-:W-:Y:S01]  /*1d80*/  FMUL.FTZ R42, R0.reuse, R42 ;  /* 0x0000002a002a7220 */ /* 0x040fe20000410000 */
[C---:B------:R-:W-:Y:S01]  /*1d90*/  FMUL.FTZ R43, R0.reuse, R43 ;  /* 0x0000002b002b7220 */ /* 0x040fe20000410000 */
[----:B------:R-:W3:Y:S01]  /*1da0*/  MUFU.TANH R101, R101 ;  /* 0x0000006500657308 */ /* 0x000ee20000002400 */
[----:B------:R-:W-:Y:S01]  /*1db0*/  FMUL.FTZ R47, R0, R47 ;  /* 0x0000002f002f7220 */ /* 0x000fe20000410000 */
[----:B01----:R-:W-:Y:S01]  /*1dc0*/  @P1 IMAD.HI.U32 R3, R12, UR6, RZ ;  /* 0x000000060c031c27 */ /* 0x003fe2000f8e00ff */
[----:B------:R-:W-:-:S03]  /*1dd0*/  @UP0 ULDC UR6, c[0x0][0x450] ;  /* 0x0001140000060ab9 */ /* 0x000fc60000000800 */
[C---:B------:R-:W-:Y:S01]  /*1de0*/  FMUL.FTZ R50, R0.reuse, R50 ;  /* 0x0000003200327220 */ /* 0x040fe20000410000 */
[C---:B------:R-:W-:Y:S01]  /*1df0*/  FMUL.FTZ R63, R0.reuse, R63 ;  /* 0x0000003f003f7220 */ /* 0x040fe20000410000 */
[C---:B------:R-:W-:Y:S01]  /*1e00*/  FMUL.FTZ R51, R0.reuse, R51 ;  /* 0x0000003300337220 */ /* 0x040fe20000410000 */
[----:B------:R-:W-:Y:S01]  /*1e10*/  @P2 SHF.R.U32.HI R12, RZ, UR6, R3 ;  /* 0x00000006ff0c2c19 */ /* 0x000fe20008011603 */
[----:B------:R-:W-:Y:S01]  /*1e20*/  UMOV UR6, 0xffffff80 ;  /* 0xffffff8000067882 */ /* 0x000fe20000000000 */
[----:B------:R-:W0:Y:S01]  /*1e30*/  MUFU.TANH R99, R99 ;  /* 0x0000006300637308 */ /* 0x000e220000002400 */
[----:B------:R-:W-:Y:S01]  /*1e40*/  UIMAD UR6, UR51, UR6, 0x80 ;  /* 0x00000080330674a4 */ /* 0x000fe2000f8e0206 */
[C---:B------:R-:W-:Y:S01]  /*1e50*/  FMUL.FTZ R59, R0.reuse, R59 ;  /* 0x0000003b003b7220 */ /* 0x040fe20000410000 */
[----:B------:R-:W1:Y:S01]  /*1e60*/  SHFL.IDX PT, R8, R12, 0x1, 0x1c1f ;  /* 0x003c1f000c087f89 */ /* 0x000e6200000e0000 */
[C---:B------:R-:W-:Y:S01]  /*1e70*/  FMUL.FTZ R54, R0.reuse, R54 ;  /* 0x0000003600367220 */ /* 0x040fe20000410000 */
[----:B------:R-:W-:Y:S01]  /*1e80*/  UIADD3 UR7, UR6, 0x1, URZ ;  /* 0x0000000106077890 */ /* 0x000fe2000fffe03f */
[C---:B------:R-:W-:Y:S01]  /*1e90*/  FMUL.FTZ R20, R0.reuse, R29 ;  /* 0x0000001d00147220 */ /* 0x040fe20000410000 */
[----:B------:R-:W-:Y:S01]  /*1ea0*/  UIADD3 UR6, UR48, UR6, URZ ;  /* 0x0000000630067290 */ /* 0x000fe2000fffe03f */
[----:B------:R4:W5:Y:S01]  /*1eb0*/  MUFU.TANH R97, R30 ;  /* 0x0000001e00617308 */ /* 0x0009620000002400 */
[C---:B------:R-:W-:Y:S01]  /*1ec0*/  FMUL.FTZ R29, R0.reuse, R36 ;  /* 0x00000024001d7220 */ /* 0x040fe20000410000 */
[----:B------:R-:W-:Y:S01]  /*1ed0*/  FMUL.FTZ R36, R0, R49 ;  /* 0x0000003100247220 */ /* 0x000fe20000410000 */
[----:B------:R-:W-:-:S02]  /*1ee0*/  IMAD.U32 R3, RZ, RZ, UR7 ;  /* 0x00000007ff037e24 */ /* 0x000fc4000f8e00ff */
[C---:B------:R-:W-:Y:S01]  /*1ef0*/  FMUL.FTZ R55, R0.reuse, R55 ;  /* 0x0000003700377220 */ /* 0x040fe20000410000 */
[----:B------:R-:W-:Y:S02]  /*1f00*/  IMAD.U32 R13, RZ, RZ, UR6 ;  /* 0x00000006ff0d7e24 */ /* 0x000fe4000f8e00ff */
[----:B------:R-:W-:Y:S01]  /*1f10*/  FMUL.FTZ R58, R0, R58 ;  /* 0x0000003a003a7220 */ /* 0x000fe20000410000 */
[----:B--2---:R-:W-:Y:S01]  /*1f20*/  IMAD R46, R16, -0x2, R3 ;  /* 0xfffffffe102e7824 */ /* 0x004fe200078e0203 */
[----:B------:R2:W5:Y:S01]  /*1f30*/  MUFU.TANH R95, R31 ;  /* 0x0000001f005f7308 */ /* 0x0005620000002400 */
[----:B------:R-:W-:Y:S02]  /*1f40*/  IMAD.U32 R3, RZ, RZ, UR49 ;  /* 0x00000031ff037e24 */ /* 0x000fe4000f8e00ff */
[----:B----4-:R-:W-:Y:S01]  /*1f50*/  FMUL.FTZ R30, R0, R37 ;  /* 0x00000025001e7220 */ /* 0x010fe20000410000 */
[----:B------:R-:W-:Y:S02]  /*1f60*/  IMAD R13, R16, -0x2, R13 ;  /* 0xfffffffe100d7824 */ /* 0x000fe400078e020d */
[C---:B------:R-:W-:Y:S01]  /*1f70*/  FMUL.FTZ R62, R0.reuse, R62 ;  /* 0x0000003e003e7220 */ /* 0x040fe20000410000 */
[C---:B------:R-:W-:Y:S01]  /*1f80*/  FMUL.FTZ R66, R0.reuse, R66 ;  /* 0x0000004200427220 */ /* 0x040fe20000410000 */
[----:B------:R-:W-:Y:S01]  /*1f90*/  IADD3 R46, -R3, UR48, R46 ;  /* 0x00000030032e7c10 */ /* 0x000fe2000fffe12e */
[C---:B------:R-:W-:Y:S01]  /*1fa0*/  FMUL.FTZ R3, R0.reuse, R67 ;  /* 0x0000004300037220 */ /* 0x040fe20000410000 */
[----:B------:R4:W5:Y:S01]  /*1fb0*/  MUFU.TANH R93, R34 ;  /* 0x00000022005d7308 */ /* 0x0009620000002400 */
[C---:B--2---:R-:W-:Y:S01]  /*1fc0*/  FMUL.FTZ R31, R0.reuse, R41 ;  /* 0x00000029001f7220 */ /* 0x044fe20000410000 */
[----:B------:R-:W-:Y:S01]  /*1fd0*/  FMUL.FTZ R70, R0, R70 ;  /* 0x0000004600467220 */ /* 0x000fe20000410000 */
[----:B-1----:R-:W-:Y:S01]  /*1fe0*/  VIADDMNMX R8, R8, R46, R13, PT ;  /* 0x0000002e08087246 */ /* 0x002fe2000380010d */
[C---:B------:R-:W-:Y:S01]  /*1ff0*/  FMUL.FTZ R15, R0.reuse, R25 ;  /* 0x00000019000f7220 */ /* 0x040fe20000410000 */
[C---:B------:R-:W-:Y:S01]  /*2000*/  FMUL.FTZ R71, R0.reuse, R71 ;  /* 0x0000004700477220 */ /* 0x040fe20000410000 */
[----:B------:R-:W-:Y:S01]  /*2010*/  FMUL.FTZ R74, R0, R74 ;  /* 0x0000004a004a7220 */ /* 0x000fe20000410000 */
[C---:B------:R-:W-:Y:S01]  /*2020*/  ISETP.GT.AND P1, PT, R8.reuse, RZ, PT ;  /* 0x000000ff0800720c */ /* 0x040fe20003f24270 */
[----:B------:R-:W1:Y:S01]  /*2030*/  MUFU.TANH R91, R35 ;  /* 0x00000023005b7308 */ /* 0x000e620000002400 */
[----:B------:R-:W-:Y:S01]  /*2040*/  ISETP.GT.AND P2, PT, R8, 0x1, PT ;  /* 0x000000010800780c */ /* 0x000fe20003f44270 */
[----:B----4-:R-:W-:Y:S01]  /*2050*/  FMUL.FTZ R34, R0, R45 ;  /* 0x0000002d00227220 */ /* 0x010fe20000410000 */
[----:B------:R-:W-:Y:S01]  /*2060*/  ISETP.GT.AND P3, PT, R8, 0x8, PT ;  /* 0x000000080800780c */ /* 0x000fe20003f64270 */
[C---:B------:R-:W-:Y:S01]  /*2070*/  FMUL.FTZ R75, R0.reuse, R75 ;  /* 0x0000004b004b7220 */ /* 0x040fe20000410000 */
[----:B---3--:R-:W-:Y:S01]  /*2080*/  FSEL R101, R101, -INF , P1 ;  /* 0xff80000065657808 */ /* 0x008fe20000800000 */
[----:B------:R-:W-:Y:S01]  /*2090*/  FMUL.FTZ R78, R0, R78 ;  /* 0x0000004e004e7220 */ /* 0x000fe20000410000 */
[----:B0-----:R-:W-:Y:S01]  /*20a0*/  FSEL R99, R99, -INF , P2 ;  /* 0xff80000063637808 */ /* 0x001fe20001000000 */
[----:B------:R0:W2:Y:S01]  /*20b0*/  MUFU.TANH R89, R38 ;  /* 0x0000002600597308 */ /* 0x0000a20000002400 */
[----:B------:R-:W-:Y:S01]  /*20c0*/  ISETP.GT.AND P1, PT, R8, 0x9, PT ;  /* 0x000000090800780c */ /* 0x000fe20003f24270 */
[C---:B------:R-:W-:Y:S01]  /*20d0*/  FMUL.FTZ R79, R0.reuse, R79 ;  /* 0x0000004f004f7220 */ /* 0x040fe20000410000 */
[----:B-----5:R-:W-:Y:S01]  /*20e0*/  FSEL R97, R97, -INF , P3 ;  /* 0xff80000061617808 */ /* 0x020fe20001800000 */
[C---:B------:R-:W-:Y:S01]  /*20f0*/  FMUL.FTZ R82, R0.reuse, R82 ;  /* 0x0000005200527220 */ /* 0x040fe20000410000 */
[----:B------:R-:W-:Y:S01]  /*2100*/  FMNMX.FTZ R4, R101, R99, !PT ;  /* 0x0000006365047209 */ /* 0x000fe20007810000 */
[----:B------:R-:W-:Y:S01]  /*2110*/  FMUL.FTZ R83, R0, R83 ;  /* 0x0000005300537220 */ /* 0x000fe20000410000 */
[----:B------:R-:W-:Y:S01]  /*2120*/  ISETP.GT.AND P2, PT, R8, 0x10, PT ;  /* 0x000000100800780c */ /* 0x000fe20003f44270 */
[----:B------:R-:W3:Y:S01]  /*2130*/  MUFU.TANH R39, R39 ;  /* 0x0000002700277308 */ /* 0x000ee20000002400 */
[----:B------:R-:W-:Y:S01]  /*2140*/  FSEL R95, R95, -INF , P1 ;  /* 0xff8000005f5f7808 */ /* 0x000fe20000800000 */
[C---:B0-----:R-:W-:Y:S01]  /*2150*/  FMUL.FTZ R38, R0.reuse, R53 ;  /* 0x0000003500267220 */ /* 0x041fe20000410000 */
[----:B------:R-:W-:Y:S01]  /*2160*/  FMNMX.FTZ R4, R97, R4, !PT ;  /* 0x0000000461047209 */ /* 0x000fe20007810000 */
[----:B------:R-:W-:Y:S01]  /*2170*/  FMUL.FTZ R86, R0, R86 ;  /* 0x0000005600567220 */ /* 0x000fe20000410000 */
[----:B------:R-:W-:Y:S01]  /*2180*/  ISETP.GT.AND P1, PT, R8, 0x11, PT ;  /* 0x000000110800780c */ /* 0x000fe20003f24270 */
[C---:B------:R-:W-:Y:S01]  /*2190*/  FMUL.FTZ R87, R0.reuse, R87 ;  /* 0x0000005700577220 */ /* 0x040fe20000410000 */
[----:B------:R-:W-:Y:S01]  /*21a0*/  FSEL R93, R93, -INF , P2 ;  /* 0xff8000005d5d7808 */ /* 0x000fe20001000000 */
[----:B------:R0:W4:Y:S01]  /*21b0*/  MUFU.TANH R5, R42 ;  /* 0x0000002a00057308 */ /* 0x0001220000002400 */
[----:B------:R-:W-:Y:S01]  /*21c0*/  FMNMX.FTZ R4, R95, R4, !PT ;  /* 0x000000045f047209 */ /* 0x000fe20007810000 */
[----:B------:R-:W-:Y:S01]  /*21d0*/  FMUL.FTZ R14, R0, R24 ;  /* 0x00000018000e7220 */ /* 0x000fe20000410000 */
[----:B------:R-:W-:Y:S01]  /*21e0*/  ISETP.GT.AND P2, PT, R8, 0x18, PT ;  /* 0x000000180800780c */ /* 0x000fe20003f44270 */
[C---:B------:R-:W-:Y:S01]  /*21f0*/  FMUL.FTZ R24, R0.reuse, R28 ;  /* 0x0000001c00187220 */ /* 0x040fe20000410000 */
[----:B-1----:R-:W-:Y:S01]  /*2200*/  FSEL R91, R91, -INF , P1 ;  /* 0xff8000005b5b7808 */ /* 0x002fe20000800000 */
[----:B------:R-:W-:Y:S01]  /*2210*/  FMUL.FTZ R28, R0, R33 ;  /* 0x00000021001c7220 */ /* 0x000fe20000410000 */
[----:B------:R-:W-:Y:S01]  /*2220*/  FMNMX.FTZ R4, R93, R4, !PT ;  /* 0x000000045d047209 */ /* 0x000fe20007810000 */
[----:B------:R-:W-:Y:S01]  /*2230*/  MUFU.TANH R43, R43 ;  /* 0x0000002b002b7308 */ /* 0x000fe20000002400 */
[----:B------:R-:W-:Y:S01]  /*2240*/  ISETP.GT.AND P1, PT, R8, 0x19, PT ;  /* 0x000000190800780c */ /* 0x000fe20003f24270 */
[C---:B0-----:R-:W-:Y:S01]  /*2250*/  FMUL.FTZ R42, R0.reuse, R57 ;  /* 0x00000039002a7220 */ /* 0x041fe20000410000 */
[----:B--2---:R-:W-:Y:S01]  /*2260*/  FSEL R89, R89, -INF , P2 ;  /* 0xff80000059597808 */ /* 0x004fe20001000000 */
[C---:B------:R-:W-:Y:S01]  /*2270*/  FMUL.FTZ R33, R0.reuse, R44 ;  /* 0x0000002c00217220 */ /* 0x040fe20000410000 */
[----:B------:R-:W-:Y:S01]  /*2280*/  FMNMX.FTZ R4, R91, R4, !PT ;  /* 0x000000045b047209 */ /* 0x000fe20007810000 */
[----:B------:R-:W-:Y:S01]  /*2290*/  FMUL.FTZ R44, R0, R56 ;  /* 0x00000038002c7220 */ /* 0x000fe20000410000 */
[----:B------:R-:W-:Y:S01]  /*22a0*/  ISETP.GT.AND P2, PT, R8, 0x20, PT ;  /* 0x000000200800780c */ /* 0x000fe20003f44270 */
[----:B------:R-:W-:Y:S01]  /*22b0*/  MUFU.TANH R47, R47 ;  /* 0x0000002f002f7308 */ /* 0x000fe20000002400 */
[----:B---3--:R-:W-:Y:S01]  /*22c0*/  FSEL R67, R39, -INF , P1 ;  /* 0xff80000027437808 */ /* 0x008fe20000800000 */
[----:B------:R-:W-:Y:S01]  /*22d0*/  FMUL.FTZ R56, R0, R61 ;  /* 0x0000003d00387220 */ /* 0x000fe20000410000 */
[----:B------:R-:W-:Y:S01]  /*22e0*/  FMNMX.FTZ R4, R89, R4, !PT ;  /* 0x0000000459047209 */ /* 0x000fe20007810000 */
[----:B------:R-:W-:Y:S01]  /*22f0*/  ULDC UR18, c[0x0][0x988] ;  /* 0x0002620000127ab9 */ /* 0x000fe20000000800 */
[----:B------:R-:W-:Y:S01]  /*2300*/  ISETP.GT.AND P1, PT, R8, 0x21, PT ;  /* 0x000000210800780c */ /* 0x000fe20003f24270 */
[C---:B------:R-:W-:Y:S01]  /*2310*/  FMUL.FTZ R27, R0.reuse, R32 ;  /* 0x00000020001b7220 */ /* 0x040fe20000410000 */
[----:B------:R-:W-:Y:S01]  /*2320*/  FMNMX.FTZ R4, R67, R4, !PT ;  /* 0x0000000443047209 */ /* 0x000fe20007810000 */
[----:B------:R-:W0:Y:S01]  /*2330*/  MUFU.TANH R50, R50 ;  /* 0x0000003200327308 */ /* 0x000e220000002400 */
[C---:B------:R-:W-:Y:S01]  /*2340*/  FMUL.FTZ R35, R0.reuse, R48 ;  /* 0x0000003000237220 */ /* 0x040fe20000410000 */
[C---:B------:R-:W-:Y:S01]  /*2350*/  FMUL.FTZ R32, R0.reuse, R40 ;  /* 0x0000002800207220 */ /* 0x040fe20000410000 */
[----:B------:R-:W-:Y:S01]  /*2360*/  FMUL.FTZ R40, R0, R52 ;  /* 0x0000003400287220 */ /* 0x000fe20000410000 */
[----:B------:R-:W-:Y:S01]  /*2370*/  R2UR UR11, R2 ;  /* 0x00000000020b72ca */ /* 0x000fe200000e0000 */
[----:B------:R-:W-:Y:S01]  /*2380*/  @UP0 ULDC UR6, c[0x0][0x44c] ;  /* 0x0001130000060ab9 */ /* 0x000fe20000000800 */
[----:B------:R-:W-:Y:S01]  /*2390*/  @UP0 ULDC UR14, c[0x0][0x450] ;  /* 0x00011400000e0ab9 */ /* 0x000fe20000000800 */
[----:B------:R-:W-:Y:S01]  /*23a0*/  UIMAD.WIDE.U32 UR6, UR44, UR6, URZ ;  /* 0x000000062c0672a5 */ /* 0x000fe2000f8e003f */
[----:B------:R4:W-:Y:S01]  /*23b0*/  MUFU.TANH R37, R63 ;  /* 0x0000003f00257308 */ /* 0x0009e20000002400 */
[----:B------:R-:W-:Y:S01]  /*23c0*/  UMOV UR10, UR44 ;  /* 0x0000002c000a7c82 */ /* 0x000fe20008000000 */
[----:B------:R-:W-:Y:S01]  /*23d0*/  UIADD3 UR51, UR51, -0x2, URZ ;  /* 0xfffffffe33337890 */ /* 0x000fe2000fffe03f */
[----:B------:R-:W-:Y:S01]  /*23e0*/  CS2R R134, SRZ ;  /* 0x0000000000867805 */ /* 0x000fe2000001ff00 */
[----:B------:R-:W-:Y:S01]  /*23f0*/  @UP0 USHF.R.U32.HI UR10, URZ, UR14, UR7 ;  /* 0x0000000e3f0a0299 */ /* 0x000fe20008011607 */
[----:B------:R-:W-:-:S02]  /*2400*/  CS2R R132, SRZ ;  /* 0x0000000000847805 */ /* 0x000fc4000001ff00 */
[----:B------:R-:W-:Y:S02]  /*2410*/  CS2R R130, SRZ ;  /* 0x0000000000827805 */ /* 0x000fe4000001ff00 */
[----:B------:R-:W-:Y:S01]  /*2420*/  CS2R R128, SRZ ;  /* 0x0000000000807805 */ /* 0x000fe2000001ff00 */
[----:B------:R-:W1:Y:S01]  /*2430*/  MUFU.TANH R51, R51 ;  /* 0x0000003300337308 */ /* 0x000e620000002400 */
[----:B----4-:R-:W-:Y:S01]  /*2440*/  FSEL R63, R5, -INF , P2 ;  /* 0xff800000053f7808 */ /* 0x010fe20001000000 */
[----:B------:R-:W-:Y:S01]  /*2450*/  UIADD3 UR6, UR10, UR48, -UR49 ;  /* 0x000000300a067290 */ /* 0x000fe2000fffe831 */
[----:B------:R-:W-:Y:S02]  /*2460*/  ISETP.GT.AND P2, PT, R8, 0x28, PT ;  /* 0x000000280800780c */ /* 0x000fe40003f44270 */
[----:B------:R-:W-:Y:S02]  /*2470*/  CS2R R126, SRZ ;  /* 0x00000000007e7805 */ /* 0x000fe4000001ff00 */
[----:B------:R-:W-:Y:S01]  /*2480*/  FMNMX.FTZ R4, R63, R4, !PT ;  /* 0x000000043f047209 */ /* 0x000fe20007810000 */
[----:B------:R-:W-:Y:S01]  /*2490*/  USHF.R.S32.HI UR7, URZ, 0x1f, UR6 ;  /* 0x0000001f3f077899 */ /* 0x000fe20008011406 */
[----:B------:R-:W-:Y:S01]  /*24a0*/  FSEL R57, R6, -INF , P2 ;  /* 0xff80000006397808 */ /* 0x000fe20001000000 */
[----:B------:R2:W-:Y:S01]  /*24b0*/  MUFU.TANH R9, R59 ;  /* 0x0000003b00097308 */ /* 0x0005e20000002400 */
[----:B------:R-:W-:Y:S01]  /*24c0*/  ISETP.GT.AND P2, PT, R8, 0x30, PT ;  /* 0x000000300800780c */ /* 0x000fe20003f44270 */
[----:B------:R-:W-:Y:S01]  /*24d0*/  ULEA.HI UR7, UR7, UR6, URZ, 0x7 ;  /* 0x0000000607077291 */ /* 0x000fe2000f8f383f */
[----:B------:R-:W-:Y:S01]  /*24e0*/  CS2R R124, SRZ ;  /* 0x00000000007c7805 */ /* 0x000fe2000001ff00 */
[----:B------:R-:W-:Y:S01]  /*24f0*/  UIADD3 UR6, UR11, 0x19c40, URZ ;  /* 0x00019c400b067890 */ /* 0x000fe2000fffe03f */
[----:B0-----:R-:W-:Y:S01]  /*2500*/  FSEL R53, R50, -INF , P2 ;  /* 0xff80000032357808 */ /* 0x001fe20001000000 */
[----:B------:R-:W-:Y:S01]  /*2510*/  USHF.R.S32.HI UR7, URZ, 0x7, UR7 ;  /* 0x000000073f077899 */ /* 0x000fe20008011407 */
[C---:B------:R-:W-:Y:S01]  /*2520*/  ISETP.GT.AND P2, PT, R8.reuse, 0x38, PT ;  /* 0x000000380800780c */ /* 0x040fe20003f44270 */
[----:B------:R0:W3:Y:S01]  /*2530*/  MUFU.TANH R49, R54 ;  /* 0x0000003600317308 */ /* 0x0000e20000002400 */
[----:B--2---:R-:W-:Y:S01]  /*2540*/  FSEL R59, R43, -INF , P1 ;  /* 0xff8000002b3b7808 */ /* 0x004fe20000800000 */
[----:B------:R-:W-:Y:S01]  /*2550*/  UISETP.LT.AND UP0, UPT, URZ, UR7, UPT ;  /* 0x000000073f00728c */ /* 0x000fe2000bf01270 */
[----:B------:R-:W-:Y:S01]  /*2560*/  ISETP.GT.AND P1, PT, R8, 0x29, PT ;  /* 0x000000290800780c */ /* 0x000fe20003f24270 */
[----:B------:R-:W-:Y:S01]  /*2570*/  UPRMT UR6, UR45, 0x654, UR6 ;  /* 0x000006542d067896 */ /* 0x000fe20008000006 */
[----:B------:R-:W-:Y:S01]  /*2580*/  FMNMX.FTZ R4, R59, R4, !PT ;  /* 0x000000043b047209 */ /* 0x000fe20007810000 */
[----:B------:R-:W-:Y:S01]  /*2590*/  USEL UR17, URZ, UR7, !UP0 ;  /* 0x000000073f117287 */ /* 0x000fe2000c000000 */
[----:B------:R-:W-:Y:S01]  /*25a0*/  CS2R R122, SRZ ;  /* 0x00000000007a7805 */ /* 0x000fe2000001ff00 */
[----:B------:R2:W4:Y:S01]  /*25b0*/  MUFU.TANH R7, R55 ;  /* 0x0000003700077308 */ /* 0x0005220000002400 */
[----:B------:R-:W-:Y:S01]  /*25c0*/  FMNMX.FTZ R4, R57, R4, !PT ;  /* 0x0000000439047209 */ /* 0x000fe20007810000 */
[C---:B0-----:R-:W-:Y:S01]  /*25d0*/  FMUL.FTZ R54, R0.reuse, R60 ;  /* 0x0000003c00367220 */ /* 0x041fe20000410000 */
[C---:B------:R-:W-:Y:S01]  /*25e0*/  FMUL.FTZ R60, R0.reuse, R64 ;  /* 0x00000040003c7220 */ /* 0x040fe20000410000 */
[C---:B------:R-:W-:Y:S01]  /*25f0*/  FMUL.FTZ R64, R0.reuse, R68 ;  /* 0x0000004400407220 */ /* 0x040fe20000410000 */
[----:B------:R-:W-:Y:S01]  /*2600*/  FMUL.FTZ R68, R0, R77 ;  /* 0x0000004d00447220 */ /* 0x000fe20000410000 */
[----:B------:R-:W-:Y:S01]  /*2610*/  UISETP.GE.AND UP0, UPT, UR51, UR17, UPT ;  /* 0x000000113300728c */ /* 0x000fe2000bf06270 */
[----:B------:R-:W0:Y:S01]  /*2620*/  SHFL.IDX PT, R77, R12, RZ, 0x1c1f ;  /* 0x001c1fff0c4d7589 */ /* 0x000e2200000e0000 */
[----:B------:R5:W0:Y:S01]  /*2630*/  MUFU.TANH R45, R58 ;  /* 0x0000003a002d7308 */ /* 0x000a220000002400 */
[----:B--2---:R-:W-:Y:S01]  /*2640*/  FSEL R55, R47, -INF , P1 ;  /* 0xff8000002f377808 */ /* 0x004fe20000800000 */
[----:B------:R-:W-:Y:S01]  /*2650*/  SYNCS.ARRIVE.TRANS64.RED.A1T0 RZ, [UR6], RZ ;  /* 0x000000ffffff79a7 */ /* 0x000fe20008100406 */
[----:B------:R-:W-:-:S02]  /*2660*/  ISETP.GT.AND P1, PT, R8, 0x31, PT ;  /* 0x000000310800780c */ /* 0x000fc40003f24270 */
[----:B------:R-:W-:Y:S02]  /*2670*/  CS2R R120, SRZ ;  /* 0x0000000000787805 */ /* 0x000fe4000001ff00 */
[----:B------:R-:W-:Y:S02]  /*2680*/  FMNMX.FTZ R4, R55, R4, !PT ;  /* 0x0000000437047209 */ /* 0x000fe40007810000 */
[----:B------:R-:W-:Y:S02]  /*2690*/  CS2R R118, SRZ ;  /* 0x0000000000767805 */ /* 0x000fe4000001ff00 */
        /* <DEDUP_REMOVED lines=14> */
[----:B------:R-:W-:-:S02]  /*2780*/  FMNMX.FTZ R4, R49, R4, !PT ;  /* 0x0000000431047209 */ /* 0x000fc40007810000 */
[----:B------:R-:W-:Y:S02]  /*2790*/  CS2R R116, SRZ ;  /* 0x0000000000747805 */ /* 0x000fe4000001ff00 */
[----:B------:R-:W-:Y:S01]  /*27a0*/  ISETP.GT.AND P1, PT, R8, 0x41, PT ;  /* 0x000000410800780c */ /* 0x000fe20003f24270 */
[----:B------:R-:W1:Y:S01]  /*27b0*/  MUFU.TANH R3, R3 ;  /* 0x0000000300037308 */ /* 0x000e620000002400 */
[----:B0-----:R-:W-:Y:S02]  /*27c0*/  FSEL R45, R45, -INF , P2 ;  /* 0xff8000002d2d7808 */ /* 0x001fe40001000000 */
[----:B------:R-:W-:Y:S02]  /*27d0*/  CS2R R114, SRZ ;  /* 0x0000000000727805 */ /* 0x000fe4000001ff00 */
[----:B------:R-:W-:Y:S02]  /*27e0*/  FMNMX.FTZ R4, R47, R4, !PT ;  /* 0x000000042f047209 */ /* 0x000fe40007810000 */
[----:B------:R-:W-:-:S02]  /*27f0*/  CS2R R112, SRZ ;  /* 0x0000000000707805 */ /* 0x000fc4000001ff00 */
[C---:B------:R-:W-:Y:S02]  /*2800*/  ISETP.GT.AND P2, PT, R8.reuse, 0x48, PT ;  /* 0x000000480800780c */ /* 0x040fe40003f44270 */
[----:B------:R-:W-:Y:S02]  /*2810*/  CS2R R110, SRZ ;  /* 0x00000000006e7805 */ /* 0x000fe4000001ff00 */
[----:B------:R-:W-:Y:S01]  /*2820*/  FSEL R43, R9, -INF , P1 ;  /* 0xff800000092b7808 */ /* 0x000fe20000800000 */
[----:B------:R-:W0:Y:S01]  /*2830*/  MUFU.TANH R25, R70 ;  /* 0x0000004600197308 */ /* 0x000e220000002400 */
[----:B------:R-:W-:Y:S02]  /*2840*/  FMNMX.FTZ R4, R45, R4, !PT ;  /* 0x000000042d047209 */ /* 0x000fe40007810000 */
[----:B------:R-:W-:Y:S02]  /*2850*/  CS2R R108, SRZ ;  /* 0x00000000006c7805 */ /* 0x000fe4000001ff00 */
[----:B------:R-:W-:-:S02]  /*2860*/  ISETP.GT.AND P1, PT, R8, 0x49, PT ;  /* 0x000000490800780c */ /* 0x000fc40003f24270 */
[----:B------:R-:W-:Y:S02]  /*2870*/  CS2R R106, SRZ ;  /* 0x00000000006a7805 */ /* 0x000fe4000001ff00 */
[----:B--2---:R-:W-:Y:S02]  /*2880*/  FSEL R41, R41, -INF , P2 ;  /* 0xff80000029297808 */ /* 0x004fe40001000000 */
[----:B------:R-:W-:Y:S02]  /*2890*/  CS2R R104, SRZ ;  /* 0x0000000000687805 */ /* 0x000fe4000001ff00 */
[----:B------:R-:W-:Y:S01]  /*28a0*/  FMNMX.FTZ R4, R43, R4, !PT ;  /* 0x000000042b047209 */ /* 0x000fe20007810000 */
[----:B------:R2:W4:Y:S01]  /*28b0*/  MUFU.TANH R10, R71 ;  /* 0x00000047000a7308 */ /* 0x0005220000002400 */
[----:B------:R-:W-:Y:S02]  /*28c0*/  ISETP.GT.AND P2, PT, R8, 0x50, PT ;  /* 0x000000500800780c */ /* 0x000fe40003f44270 */
[----:B------:R-:W-:-:S02]  /*28d0*/  CS2R R102, SRZ ;  /* 0x0000000000667805 */ /* 0x000fc4000001ff00 */
[----:B------:R-:W-:Y:S02]  /*28e0*/  FSEL R37, R37, -INF , P1 ;  /* 0xff80000025257808 */ /* 0x000fe40000800000 */
[----:B------:R-:W-:Y:S02]  /*28f0*/  FMNMX.FTZ R4, R41, R4, !PT ;  /* 0x0000000429047209 */ /* 0x000fe40007810000 */
[----:B------:R-:W-:Y:S01]  /*2900*/  ISETP.GT.AND P1, PT, R8, 0x51, PT ;  /* 0x000000510800780c */ /* 0x000fe20003f24270 */
[----:B------:R5:W4:Y:S01]  /*2910*/  MUFU.TANH R11, R74 ;  /* 0x0000004a000b7308 */ /* 0x000b220000002400 */
[----:B---3--:R-:W-:Y:S01]  /*2920*/  FSEL R39, R66, -INF , P2 ;  /* 0xff80000042277808 */ /* 0x008fe20001000000 */
[C---:B------:R-:W-:Y:S01]  /*2930*/  FMUL.FTZ R66, R0.reuse, R72 ;  /* 0x0000004800427220 */ /* 0x040fe20000410000 */
[----:B------:R-:W-:Y:S01]  /*2940*/  FMNMX.FTZ R4, R37, R4, !PT ;  /* 0x0000000425047209 */ /* 0x000fe20007810000 */
[----:B--2---:R-:W-:Y:S01]  /*2950*/  FMUL.FTZ R71, R0, R80 ;  /* 0x0000005000477220 */ /* 0x004fe20000410000 */
[----:B------:R-:W-:Y:S01]  /*2960*/  ISETP.GT.AND P2, PT, R8, 0x58, PT ;  /* 0x000000580800780c */ /* 0x000fe20003f44270 */
[C---:B------:R-:W-:Y:S01]  /*2970*/  FMUL.FTZ R72, R0.reuse, R81 ;  /* 0x0000005100487220 */ /* 0x040fe20000410000 */
[----:B-1----:R-:W-:Y:S01]  /*2980*/  FSEL R21, R3, -INF , P1 ;  /* 0xff80000003157808 */ /* 0x002fe20000800000 */
[----:B------:R-:W1:Y:S01]  /*2990*/  MUFU.TANH R75, R75 ;  /* 0x0000004b004b7308 */ /* 0x000e620000002400 */
[----:B------:R-:W-:Y:S01]  /*29a0*/  FMNMX.FTZ R4, R39, R4, !PT ;  /* 0x0000000427047209 */ /* 0x000fe20007810000 */
[----:B-----5:R-:W-:Y:S01]  /*29b0*/  FMUL.FTZ R74, R0, R84 ;  /* 0x00000054004a7220 */ /* 0x020fe20000410000 */
[----:B------:R-:W-:-:S02]  /*29c0*/  ISETP.GT.AND P1, PT, R8, 0x59, PT ;  /* 0x000000590800780c */ /* 0x000fc40003f24270 */
[----:B0-----:R-:W-:Y:S02]  /*29d0*/  FSEL R25, R25, -INF , P2 ;  /* 0xff80000019197808 */ /* 0x001fe40001000000 */
[----:B------:R-:W-:Y:S01]  /*29e0*/  FMNMX.FTZ R4, R21, R4, !PT ;  /* 0x0000000415047209 */ /* 0x000fe20007810000 */
[----:B------:R-:W0:Y:S01]  /*29f0*/  MUFU.TANH R7, R78 ;  /* 0x0000004e00077308 */ /* 0x000e220000002400 */
[----:B------:R-:W-:Y:S02]  /*2a00*/  ISETP.GT.AND P2, PT, R8, 0x60, PT ;  /* 0x000000600800780c */ /* 0x000fe40003f44270 */
[----:B----4-:R-:W-:Y:S02]  /*2a10*/  FSEL R10, R10, -INF , P1 ;  /* 0xff8000000a0a7808 */ /* 0x010fe40000800000 */
[----:B------:R-:W-:Y:S02]  /*2a20*/  FMNMX.FTZ R3, R25, R4, !PT ;  /* 0x0000000419037209 */ /* 0x000fe40007810000 */
[----:B------:R-:W-:Y:S01]  /*2a30*/  ISETP.GT.AND P1, PT, R8, 0x61, PT ;  /* 0x000000610800780c */ /* 0x000fe20003f24270 */
[----:B------:R-:W2:Y:S01]  /*2a40*/  MUFU.TANH R79, R79 ;  /* 0x0000004f004f7308 */ /* 0x000ea20000002400 */
[----:B------:R-:W-:-:S02]  /*2a50*/  FSEL R11, R11, -INF , P2 ;  /* 0xff8000000b0b7808 */ /* 0x000fc40001000000 */
        /* <DEDUP_REMOVED lines=9> */
[C---:B------:R-:W-:Y:S02]  /*2af0*/  ISETP.GT.AND P2, PT, R8.reuse, 0x70, PT ;  /* 0x000000700800780c */ /* 0x040fe40003f44270 */
[----:B--2---:R-:W-:Y:S02]  /*2b00*/  FSEL R4, R79, -INF , P1 ;  /* 0xff8000004f047808 */ /* 0x004fe40000800000 */
[----:B------:R-:W-:Y:S02]  /*2b10*/  FMNMX.FTZ R5, R7, R6, !PT ;  /* 0x0000000607057209 */ /* 0x000fe40007810000 */
[----:B------:R-:W-:Y:S01]  /*2b20*/  ISETP.GT.AND P1, PT, R8, 0x71, PT ;  /* 0x000000710800780c */ /* 0x000fe20003f24270 */
[----:B------:R-:W2:Y:S01]  /*2b30*/  MUFU.TANH R86, R86 ;  /* 0x0000005600567308 */ /* 0x000ea20000002400 */
[----:B-1----:R-:W-:-:S02]  /*2b40*/  FSEL R6, R82, -INF , P2 ;  /* 0xff80000052067808 */ /* 0x002fc40001000000 */
[----:B------:R-:W-:Y:S02]  /*2b50*/  FMNMX.FTZ R9, R4, R5, !PT ;  /* 0x0000000504097209 */ /* 0x000fe40007810000 */
[----:B------:R-:W-:Y:S02]  /*2b60*/  ISETP.GT.AND P2, PT, R8, 0x78, PT ;  /* 0x000000780800780c */ /* 0x000fe40003f44270 */
[----:B------:R-:W-:Y:S01]  /*2b70*/  FMNMX.FTZ R26, R6, R9, !PT ;  /* 0x00000009061a7209 */ /* 0x000fe20007810000 */
[----:B------:R-:W1:Y:S01]  /*2b80*/  MUFU.TANH R87, R87 ;  /* 0x0000005700577308 */ /* 0x000e620000002400 */
[----:B0-----:R-:W-:Y:S02]  /*2b90*/  FSEL R5, R83, -INF , P1 ;  /* 0xff80000053057808 */ /* 0x001fe40000800000 */
[----:B------:R-:W-:Y:S02]  /*2ba0*/  ISETP.GT.AND P1, PT, R8, 0x79, PT ;  /* 0x000000790800780c */ /* 0x000fe40003f24270 */
[----:B------:R-:W-:-:S02]  /*2bb0*/  FMNMX.FTZ R61, R5, R26, !PT ;  /* 0x0000001a053d7209 */ /* 0x000fc40007810000 */
[----:B------:R-:W-:Y:S01]  /*2bc0*/  VIADDMNMX R77, R77, R46, R13, PT ;  /* 0x0000002e4d4d7246 */ /* 0x000fe2000380010d */
[----:B------:R-:W-:Y:S01]  /*2bd0*/  MUFU.TANH R14, R14 ;  /* 0x0000000e000e7308 */ /* 0x000fe20000002400 */
[----:B--2---:R-:W-:Y:S02]  /*2be0*/  FSEL R8, R86, -INF , P2 ;  /* 0xff80000056087808 */ /* 0x004fe40001000000 */
        /* <DEDUP_REMOVED lines=67> */
[----:B-1----:R-:W-:Y:S01]  /*3020*/  FSEL R70, R31, -INF , P1 ;  /* 0xff8000001f467808 */ /* 0x002fe20000800000 */
[--C-:B------:R-:W-:Y:S01]  /*3030*/  FFMA.FTZ R45, R45, UR18, -R12.reuse ;  /* 0x000000122d2d7c23 */ /* 0x100fe2000801080c */
[----:B------:R-:W-:Y:S01]  /*3040*/  ISETP.GT.AND P2, PT, R77, 0x28, PT ;  /* 0x000000284d00780c */ /* 0x000fe20003f44270 */
        /* <DEDUP_REMOVED lines=12> */
[--C-:B------:R-:W-:Y:S01]  /*3110*/  FFMA.FTZ R4, R4, UR18, -R12.reuse ;  /* 0x0000001204047c23 */ /* 0x100fe2000801080c */
[----:B------:R-:W-:Y:S01]  /*3120*/  FMNMX.FTZ R79, R33, R76, !PT ;  /* 0x0000004c214f7209 */ /* 0x000fe20007810000 */
[--C-:B------:R-:W-:Y:S01]  /*3130*/  FFMA.FTZ R6, R6, UR18, -R12.reuse ;  /* 0x0000001206067c23 */ /* 0x100fe2000801080c */
[----:B------:R-:W-:Y:S01]  /*3140*/  ISETP.GT.AND P1, PT, R77, 0x31, PT ;  /* 0x000000314d00780c */ /* 0x000fe20003f24270 */
[--C-:B------:R-:W-:Y:S01]  /*3150*/  FFMA.FTZ R5, R5, UR18, -R12.reuse ;  /* 0x0000001205057c23 */ /* 0x100fe2000801080c */
[----:B------:R-:W-:Y:S01]  /*3160*/  FSEL R75, R35, -INF , P2 ;  /* 0xff800000234b7808 */ /* 0x000fe20001000000 */
[----:B------:R-:W2:Y:S01]  /*3170*/  MUFU.TANH R54, R54 ;  /* 0x0000003600367308 */ /* 0x000ea20000002400 */
[----:B------:R-:W-:Y:S01]  /*3180*/  FMNMX.FTZ R78, R34, R79, !PT ;  /* 0x0000004f224e7209 */ /* 0x000fe20007810000 */
[----:B------:R-:W-:Y:S01]  /*3190*/  FFMA.FTZ R9, R9, UR18, -R12 ;  /* 0x0000001209097c23 */ /* 0x000fe2000801080c */
[----:B------:R-:W-:-:S02]  /*31a0*/  ISETP.GT.AND P2, PT, R77, 0x38, PT ;  /* 0x000000384d00780c */ /* 0x000fc40003f44270 */
[----:B------:R-:W-:Y:S02]  /*31b0*/  CS2R R100, SRZ ;  /* 0x0000000000647805 */ /* 0x000fe4000001ff00 */
[----:B0-----:R-:W-:Y:S01]  /*31c0*/  FSEL R76, R36, -INF , P1 ;  /* 0xff800000244c7808 */ /* 0x001fe20000800000 */
[----:B------:R-:W-:Y:S01]  /*31d0*/  FFMA.FTZ R36, R67, UR18, -R12 ;  /* 0x0000001243247c23 */ /* 0x000fe2000801080c */
[----:B------:R-:W-:Y:S01]  /*31e0*/  FMNMX.FTZ R35, R75, R78, !PT ;  /* 0x0000004e4b237209 */ /* 0x000fe20007810000 */
[----:B------:R-:W0:Y:S01]  /*31f0*/  MUFU.TANH R56, R56 ;  /* 0x0000003800387308 */ /* 0x000e220000002400 */
[----:B------:R-:W-:Y:S02]  /*3200*/  ISETP.GT.AND P1, PT, R77, 0x39, PT ;  /* 0x000000394d00780c */ /* 0x000fe40003f24270 */
[----:B------:R-:W-:Y:S02]  /*3210*/  CS2R R98, SRZ ;  /* 0x0000000000627805 */ /* 0x000fe4000001ff00 */
[----:B---3--:R-:W-:-:S02]  /*3220*/  FSEL R40, R40, -INF , P2 ;  /* 0xff80000028287808 */ /* 0x008fc40001000000 */
[----:B------:R-:W-:Y:S02]  /*3230*/  CS2R R94, SRZ ;  /* 0x00000000005e7805 */ /* 0x000fe4000001ff00 */
[----:B------:R-:W-:Y:S02]  /*3240*/  FMNMX.FTZ R35, R76, R35, !PT ;  /* 0x000000234c237209 */ /* 0x000fe40007810000 */
[----:B------:R-:W-:Y:S01]  /*3250*/  ISETP.GT.AND P2, PT, R77, 0x40, PT ;  /* 0x000000404d00780c */ /* 0x000fe20003f44270 */
[----:B------:R-:W3:Y:S01]  /*3260*/  MUFU.TANH R60, R60 ;  /* 0x0000003c003c7308 */ /* 0x000ee20000002400 */
[----:B----4-:R-:W-:Y:S01]  /*3270*/  FSEL R67, R38, -INF , P1 ;  /* 0xff80000026437808 */ /* 0x010fe20000800000 */
[----:B------:R-:W-:Y:S01]  /*3280*/  FFMA.FTZ R38, R63, UR18, -R12 ;  /* 0x000000123f267c23 */ /* 0x000fe2000801080c */
[----:B------:R-:W-:Y:S02]  /*3290*/  FMNMX.FTZ R78, R40, R35, !PT ;  /* 0x00000023284e7209 */ /* 0x000fe40007810000 */
[----:B------:R-:W-:-:S02]  /*32a0*/  ISETP.GT.AND P1, PT, R77, 0x41, PT ;  /* 0x000000414d00780c */ /* 0x000fc40003f24270 */
[----:B-1----:R-:W-:Y:S01]  /*32b0*/  FSEL R44, R44, -INF , P2 ;  /* 0xff8000002c2c7808 */ /* 0x002fe20001000000 */
[----:B------:R-:W1:Y:S01]  /*32c0*/  MUFU.TANH R58, R58 ;  /* 0x0000003a003a7308 */ /* 0x000e620000002400 */
[----:B------:R-:W-:Y:S02]  /*32d0*/  FMNMX.FTZ R35, R67, R78, !PT ;  /* 0x0000004e43237209 */ /* 0x000fe40007810000 */
[C---:B------:R-:W-:Y:S02]  /*32e0*/  ISETP.GT.AND P2, PT, R77.reuse, 0x48, PT ;  /* 0x000000484d00780c */ /* 0x040fe40003f44270 */
[----:B-----5:R-:W-:Y:S02]  /*32f0*/  FSEL R42, R42, -INF , P1 ;  /* 0xff8000002a2a7808 */ /* 0x020fe40000800000 */
[----:B------:R-:W-:Y:S01]  /*3300*/  FMNMX.FTZ R35, R44, R35, !PT ;  /* 0x000000232c237209 */ /* 0x000fe20007810000 */
[----:B------:R-:W4:Y:S01]  /*3310*/  MUFU.TANH R64, R64 ;  /* 0x0000004000407308 */ /* 0x000f220000002400 */
[----:B------:R-:W-:-:S02]  /*3320*/  ISETP.GT.AND P1, PT, R77, 0x49, PT ;  /* 0x000000494d00780c */ /* 0x000fc40003f24270 */
[----:B--2---:R-:W-:Y:S02]  /*3330*/  FSEL R54, R54, -INF , P2 ;  /* 0xff80000036367808 */ /* 0x004fe40001000000 */
[----:B------:R-:W-:Y:S02]  /*3340*/  FMNMX.FTZ R35, R42, R35, !PT ;  /* 0x000000232a237209 */ /* 0x000fe40007810000 */
[----:B------:R-:W-:Y:S01]  /*3350*/  ISETP.GT.AND P2, PT, R77, 0x50, PT ;  /* 0x000000504d00780c */ /* 0x000fe20003f44270 */
[----:B------:R-:W2:Y:S01]  /*3360*/  MUFU.TANH R62, R62 ;  /* 0x0000003e003e7308 */ /* 0x000ea20000002400 */
[----:B0-----:R-:W-:Y:S01]  /*3370*/  FSEL R63, R56, -INF , P1 ;  /* 0xff800000383f7808 */ /* 0x001fe20000800000 */
[----:B------:R-:W-:Y:S01]  /*3380*/  FFMA.FTZ R56, R57, UR18, -R12 ;  /* 0x0000001239387c23 */ /* 0x000fe2000801080c */
[----:B------:R-:W-:Y:S02]  /*3390*/  FMNMX.FTZ R78, R54, R35, !PT ;  /* 0x00000023364e7209 */ /* 0x000fe40007810000 */
[----:B------:R-:W-:-:S02]  /*33a0*/  ISETP.GT.AND P1, PT, R77, 0x51, PT ;  /* 0x000000514d00780c */ /* 0x000fc40003f24270 */
[----:B---3--:R-:W-:Y:S01]  /*33b0*/  FSEL R60, R60, -INF , P2 ;  /* 0xff8000003c3c7808 */ /* 0x008fe20001000000 */
[----:B------:R-:W0:Y:S01]  /*33c0*/  MUFU.TANH R66, R66 ;  /* 0x0000004200427308 */ /* 0x000e220000002400 */
[----:B------:R-:W-:Y:S01]  /*33d0*/  FMNMX.FTZ R35, R63, R78, !PT ;  /* 0x0000004e3f237209 */ /* 0x000fe20007810000 */
[----:B------:R-:W-:Y:S01]  /*33e0*/  FFMA.FTZ R78, R51, UR18, -R12 ;  /* 0x00000012334e7c23 */ /* 0x000fe2000801080c */
[C---:B------:R-:W-:Y:S02]  /*33f0*/  ISETP.GT.AND P2, PT, R77.reuse, 0x58, PT ;  /* 0x000000584d00780c */ /* 0x040fe40003f44270 */
[----:B-1----:R-:W-:Y:S02]  /*3400*/  FSEL R58, R58, -INF , P1 ;  /* 0xff8000003a3a7808 */ /* 0x002fe40000800000 */
[----:B------:R-:W-:Y:S01]  /*3410*/  FMNMX.FTZ R35, R60, R35, !PT ;  /* 0x000000233c237209 */ /* 0x000fe20007810000 */
[----:B------:R-:W1:Y:S01]  /*3420*/  MUFU.TANH R65, R65 ;  /* 0x0000004100417308 */ /* 0x000e620000002400 */
[----:B------:R-:W-:-:S02]  /*3430*/  ISETP.GT.AND P1, PT, R77, 0x59, PT ;  /* 0x000000594d00780c */ /* 0x000fc40003f24270 */
[----:B----4-:R-:W-:Y:S02]  /*3440*/  FSEL R64, R64, -INF , P2 ;  /* 0xff80000040407808 */ /* 0x010fe40001000000 */
[----:B------:R-:W-:Y:S02]  /*3450*/  FMNMX.FTZ R35, R58, R35, !PT ;  /* 0x000000233a237209 */ /* 0x000fe40007810000 */
[C---:B------:R-:W-:Y:S01]  /*3460*/  ISETP.GT.AND P2, PT, R77.reuse, 0x60, PT ;  /* 0x000000604d00780c */ /* 0x040fe20003f44270 */
[----:B------:R-:W3:Y:S01]  /*3470*/  MUFU.TANH R69, R69 ;  /* 0x0000004500457308 */ /* 0x000ee20000002400 */
[----:B--2---:R-:W-:Y:S02]  /*3480*/  FSEL R62, R62, -INF , P1 ;  /* 0xff8000003e3e7808 */ /* 0x004fe40000800000 */
[----:B------:R-:W-:Y:S02]  /*3490*/  FMNMX.FTZ R35, R64, R35, !PT ;  /* 0x0000002340237209 */ /* 0x000fe40007810000 */
[----:B------:R-:W-:-:S02]  /*34a0*/  ISETP.GT.AND P1, PT, R77, 0x61, PT ;  /* 0x000000614d00780c */ /* 0x000fc40003f24270 */
        /* <DEDUP_REMOVED lines=8> */
[----:B---3--:R-:W-:Y:S02]  /*3530*/  FSEL R69, R69, -INF , P2 ;  /* 0xff80000045457808 */ /* 0x008fe40001000000 */
[----:B------:R-:W-:Y:S02]  /*3540*/  FMNMX.FTZ R80, R65, R80, !PT ;  /* 0x0000005041507209 */ /* 0x000fe40007810000 */
[----:B------:R-:W-:Y:S01]  /*3550*/  ISETP.GT.AND P2, PT, R77, 0x70, PT ;  /* 0x000000704d00780c */ /* 0x000fe20003f44270 */
[----:B------:R-:W2:Y:S01]  /*3560*/  MUFU.TANH R72, R72 ;  /* 0x0000004800487308 */ /* 0x000ea20000002400 */
        /* <DEDUP_REMOVED lines=16> */
[----:B-1----:R-:W-:-:S04]  /*3670*/  FSEL R73, R73, -INF , P1 ;  /* 0xff80000049497808 */ /* 0x002fc80000800000 */
[----:B------:R-:W-:Y:S01]  /*3680*/  FMNMX.FTZ R35, R73, R82, !PT ;  /* 0x0000005249237209 */ /* 0x000fe20007810000 */
[----:B------:R-:W-:-:S02]  /*3690*/  FFMA.FTZ R82, R43, UR18, -R12 ;  /* 0x000000122b527c23 */ /* 0x000fc4000801080c */
[----:B------:R-:W-:Y:S02]  /*36a0*/  MUFU.EX2 R80, R47 ;  /* 0x0000002f00507308 */ /* 0x000fe40000000800 */
[----:B------:R-:W0:Y:S06]  /*36b0*/  SHFL.BFLY PT, R88, R35, 0x2, 0x1f ;  /* 0x0c401f0023587f89 */ /* 0x000e2c00000e0000 */
[----:B------:R1:W-:Y:S08]  /*36c0*/  MUFU.EX2 R15, R97 ;  /* 0x00000061000f7308 */ /* 0x0003f00000000800 */
[----:B------:R-:W2:Y:S01]  /*36d0*/  MUFU.EX2 R20, R20 ;  /* 0x0000001400147308 */ /* 0x000ea20000000800 */
[----:B-1----:R-:W-:-:S07]  /*36e0*/  CS2R R96, SRZ ;  /* 0x0000000000607805 */ /* 0x002fce000001ff00 */
[----:B------:R1:W-:Y:S01]  /*36f0*/  MUFU.EX2 R24, R93 ;  /* 0x0000005d00187308 */ /* 0x0003e20000000800 */
[----:B0-----:R-:W-:Y:S01]  /*3700*/  FMNMX.FTZ R25, R35, R88, !PT ;  /* 0x0000005823197209 */ /* 0x001fe20007810000 */
[--C-:B------:R-:W-:Y:S01]  /*3710*/  FFMA.FTZ R88, R3, UR18, -R12.reuse ;  /* 0x0000001203587c23 */ /* 0x100fe2000801080c */
[----:B------:R-:W-:-:S01]  /*3720*/  FFMA.FTZ R3, R7, UR18, -R12 ;  /* 0x0000001207037c23 */ /* 0x000fc2000801080c */
[----:B------:R-:W-:Y:S02]  /*3730*/  FFMA.FTZ R7, R8, UR18, -R12 ;  /* 0x0000001208077c23 */ /* 0x000fe4000801080c */
[----:B------:R-:W0:Y:S02]  /*3740*/  SHFL.BFLY PT, R90, R25, 0x1, 0x1f ;  /* 0x0c201f00195a7f89 */ /* 0x000e2400000e0000 */
[----:B------:R3:W-:Y:S01]  /*3750*/  MUFU.EX2 R27, R91 ;  /* 0x0000005b001b7308 */ /* 0x0007e20000000800 */
[----:B--2---:R-:W-:Y:S02]  /*3760*/  F2FP.SATFINITE.E4M3.F32.PACK_AB_MERGE_C R149, R20, R15, RZ ;  /* 0x0000000f1495723e */ /* 0x004fe400048070ff */
[----:B-1----:R-:W-:-:S02]  /*3770*/  CS2R R92, SRZ ;  /* 0x00000000005c7805 */ /* 0x002fc4000001ff00 */
[----:B------:R-:W-:-:S03]  /*3780*/  F2FP.SATFINITE.E4M3.F32.PACK_AB_MERGE_C R149, R14, R13, R149 ;  /* 0x0000000d0e95723e */ /* 0x000fc60004807095 */
[----:B------:R-:W-:Y:S08]  /*3790*/  MUFU.EX2 R31, R31 ;  /* 0x0000001f001f7308 */ /* 0x000ff00000000800 */
[----:B------:R-:W1:Y:S01]  /*37a0*/  MUFU.EX2 R36, R36 ;  /* 0x0000002400247308 */ /* 0x000e620000000800 */
[----:B0-----:R-:W-:Y:S01]  /*37b0*/  FMNMX.FTZ R35, R25, R90, !PT ;  /* 0x0000005a19237209 */ /* 0x001fe20007810000 */
[----:B------:R-:W-:-:S06]  /*37c0*/  IMAD.U32 R90, RZ, RZ, UR18 ;  /* 0x00000012ff5a7e24 */ /* 0x000fcc000f8e00ff */
[----:B------:R-:W-:Y:S01]  /*37d0*/  MUFU.EX2 R38, R38 ;  /* 0x0000002600267308 */ /* 0x000fe20000000800 */
[C---:B------:R-:W-:Y:S01]  /*37e0*/  FSETP.NEU.FTZ.AND P1, PT, R35.reuse, -INF , PT ;  /* 0xff8000002300780b */ /* 0x040fe20003f3d000 */
[----:B------:R-:W-:Y:S01]  /*37f0*/  FFMA.FTZ R39, R35, R90, -8 ;  /* 0xc100000023277423 */ /* 0x000fe2000001005a */
[----:B---3--:R-:W-:-:S04]  /*3800*/  CS2R R90, SRZ ;  /* 0x00000000005a7805 */ /* 0x008fc8000001ff00 */
[----:B------:R-:W-:Y:S01]  /*3810*/  FSEL R39, R39, RZ, P1 ;  /* 0x000000ff27277208 */ /* 0x000fe20000800000 */
[----:B------:R-:W-:Y:S01]  /*3820*/  MUFU.EX2 R59, R59 ;  /* 0x0000003b003b7308 */ /* 0x000fe20000000800 */
        /* <DEDUP_REMOVED lines=36> */
[----:B------:R-:W-:-:S04]  /*3a70*/  F2FP.SATFINITE.E4M3.F32.PACK_AB_MERGE_C R151, R27, R24, R151 ;  /* 0x000000181b97723e */ /* 0x000fc80004807097 */
[----:B------:R-:W0:Y:S08]  /*3a80*/  MUFU.EX2 R43, R43 ;  /* 0x0000002b002b7308 */ /* 0x000e300000000800 */
[----:B------:R2:W-:Y:S01]  /*3a90*/  MUFU.EX2 R77, R51 ;  /* 0x00000033004d7308 */ /* 0x0005e20000000800 */
[----:B-1----:R-:W-:-:S04]  /*3aa0*/  F2FP.SATFINITE.E4M3.F32.PACK_AB_MERGE_C R148, R47, R46, RZ ;  /* 0x0000002e2f94723e */ /* 0x002fc800048070ff */
[----:B------:R-:W-:-:S03]  /*3ab0*/  F2FP.SATFINITE.E4M3.F32.PACK_AB_MERGE_C R148, R25, R8, R148 ;  /* 0x000000081994723e */ /* 0x000fc60004807094 */
[----:B------:R-:W1:Y:S01]  /*3ac0*/  MUFU.EX2 R28, R28 ;  /* 0x0000001c001c7308 */ /* 0x000e620000000800 */
[----:B--2---:R-:W-:-:S01]  /*3ad0*/  FFMA.FTZ R51, R42, UR18, -R39 ;  /* 0x000000122a337c23 */ /* 0x004fc20008010827 */
[----:B------:R-:W-:-:S04]  /*3ae0*/  FADD.FTZ R42, R13, R14 ;  /* 0x0000000e0d2a7221 */ /* 0x000fc80000010000 */
[----:B------:R-:W-:Y:S01]  /*3af0*/  FADD.FTZ R75, R15, R42 ;  /* 0x0000002a0f4b7221 */ /* 0x000fe20000010000 */
[----:B------:R-:W-:-:S01]  /*3b00*/  FADD.FTZ R42, R46, R57 ;  /* 0x000000392e2a7221 */ /* 0x000fc20000010000 */
[----:B------:R-:W2:Y:S01]  /*3b10*/  MUFU.EX2 R48, R48 ;  /* 0x0000003000307308 */ /* 0x000ea20000000800 */
[----:B------:R-:W-:-:S01]  /*3b20*/  FFMA.FTZ R57, R58, UR18, -R39 ;  /* 0x000000123a397c23 */ /* 0x000fc20008010827 */
[----:B------:R-:W-:Y:S01]  /*3b30*/  FADD.FTZ R75, R20, R75 ;  /* 0x0000004b144b7221 */ /* 0x000fe20000010000 */
[----:B------:R-:W-:-:S03]  /*3b40*/  FADD.FTZ R42, R47, R42 ;  /* 0x0000002a2f2a7221 */ /* 0x000fc60000010000 */
[----:B------:R-:W-:Y:S01]  /*3b50*/  FADD.FTZ R44, R24, R75 ;  /* 0x0000004b182c7221 */ /* 0x000fe20000010000 */
[----:B0-----:R-:W-:-:S01]  /*3b60*/  FADD.FTZ R75, R43, R42 ;  /* 0x0000002a2b4b7221 */ /* 0x001fc20000010000 */
[----:B------:R-:W0:Y:S02]  /*3b70*/  MUFU.EX2 R61, R61 ;  /* 0x0000003d003d7308 */ /* 0x000e240000000800 */
[----:B------:R-:W-:-:S01]  /*3b80*/  FADD.FTZ R44, R27, R44 ;  /* 0x0000002c1b2c7221 */ /* 0x000fc20000010000 */
[----:B-1----:R-:W-:-:S03]  /*3b90*/  FADD.FTZ R75, R28, R75 ;  /* 0x0000004b1c4b7221 */ /* 0x002fc60000010000 */
        /* <DEDUP_REMOVED lines=33> */
[----:B------:R-:W-:Y:S01]  /*3db0*/  MUFU.EX2 R67, R67 ;  /* 0x0000004300437308 */ /* 0x000fe20000000800 */
[----:B--2---:R-:W-:-:S01]  /*3dc0*/  FFMA.FTZ R40, R60, UR18, -R39 ;  /* 0x000000123c287c23 */ /* 0x004fc20008010827 */
[----:B-1----:R-:W-:Y:S01]  /*3dd0*/  FADD.FTZ R31, R49, R36 ;  /* 0x00000024311f7221 */ /* 0x002fe20000010000 */
[----:B------:R-:W-:-:S03]  /*3de0*/  F2FP.SATFINITE.E4M3.F32.PACK_AB_MERGE_C R49, R80, R49, RZ ;  /* 0x000000315031723e */ /* 0x000fc600048070ff */
[----:B------:R-:W-:Y:S01]  /*3df0*/  FADD.FTZ R20, R80, R31 ;  /* 0x0000001f50147221 */ /* 0x000fe20000010000 */
[----:B------:R-:W-:Y:S01]  /*3e00*/  F2FP.SATFINITE.E4M3.F32.PACK_AB_MERGE_C R147, R78, R53, R49 ;  /* 0x000000354e93723e */ /* 0x000fe20004807031 */
[----:B------:R-:W0:Y:S08]  /*3e10*/  MUFU.EX2 R45, R45 ;  /* 0x0000002d002d7308 */ /* 0x000e300000000800 */
[----:B------:R-:W-:Y:S08]  /*3e20*/  MUFU.EX2 R34, R34 ;  /* 0x0000002200227308 */ /* 0x000ff00000000800 */
[----:B------:R-:W1:Y:S01]  /*3e30*/  MUFU.EX2 R82, R82 ;  /* 0x0000005200527308 */ /* 0x000e620000000800 */
[----:B0-----:R-:W-:-:S07]  /*3e40*/  FADD.FTZ R31, R45, R20 ;  /* 0x000000142d1f7221 */ /* 0x001fce0000010000 */
[----:B------:R-:W-:Y:S08]  /*3e50*/  MUFU.EX2 R51, R51 ;  /* 0x0000003300337308 */ /* 0x000ff00000000800 */
[----:B------:R-:W0:Y:S01]  /*3e60*/  MUFU.EX2 R41, R41 ;  /* 0x0000002900297308 */ /* 0x000e220000000800 */
[----:B-1----:R-:W-:-:S07]  /*3e70*/  FADD.FTZ R20, R82, R31 ;  /* 0x0000001f52147221 */ /* 0x002fce0000010000 */
[----:B------:R-:W1:Y:S08]  /*3e80*/  MUFU.EX2 R54, R54 ;  /* 0x0000003600367308 */ /* 0x000e700000000800 */
[----:B------:R2:W-:Y:S08]  /*3e90*/  MUFU.EX2 R39, R12 ;  /* 0x0000000c00277308 */ /* 0x0005f00000000800 */
[----:B------:R-:W3:Y:S01]  /*3ea0*/  MUFU.EX2 R86, R86 ;  /* 0x0000005600567308 */ /* 0x000ee20000000800 */
[----:B--2---:R-:W-:-:S01]  /*3eb0*/  FADD.FTZ R12, R52, R15 ;  /* 0x0000000f340c7221 */ /* 0x004fc20000010000 */
[----:B------:R-:W-:-:S03]  /*3ec0*/  F2FP.SATFINITE.E4M3.F32.PACK_AB_MERGE_C R52, R67, R52, RZ ;  /* 0x000000344334723e */ /* 0x000fc600048070ff */
[----:B------:R-:W-:Y:S01]  /*3ed0*/  FADD.FTZ R15, R67, R12 ;  /* 0x0000000c430f7221 */ /* 0x000fe20000010000 */
[----:B------:R-:W-:Y:S02]  /*3ee0*/  F2FP.SATFINITE.E4M3.F32.PACK_AB_MERGE_C R146, R33, R32, R52 ;  /* 0x000000202192723e */ /* 0x000fe40004807034 */
[----:B------:R-:W2:Y:S01]  /*3ef0*/  MUFU.EX2 R63, R63 ;  /* 0x0000003f003f7308 */ /* 0x000ea20000000800 */
[----:B------:R-:W-:-:S01]  /*3f00*/  FADD.FTZ R12, R34, R15 ;  /* 0x0000000f220c7221 */ /* 0x000fc20000010000 */
[----:B0-----:R-:W-:-:S03]  /*3f10*/  FADD.FTZ R15, R41, R20 ;  /* 0x00000014290f7221 */ /* 0x001fc60000010000 */
[----:B------:R-:W-:-:S03]  /*3f20*/  FADD.FTZ R13, R51, R12 ;  /* 0x0000000c330d7221 */ /* 0x000fc60000010000 */
[----:B------:R-:W0:Y:S01]  /*3f30*/  MUFU.EX2 R37, R37 ;  /* 0x0000002500257308 */ /* 0x000e220000000800 */
[----:B-1----:R-:W-:-:S01]  /*3f40*/  FADD.FTZ R12, R54, R13 ;  /* 0x0000000d360c7221 */ /* 0x002fc20000010000 */
[C---:B---3--:R-:W-:Y:S01]  /*3f50*/  F2FP.SATFINITE.E4M3.F32.PACK_AB_MERGE_C R41, R86.reuse, R41, RZ ;  /* 0x000000295629723e */ /* 0x048fe200048070ff */
[----:B------:R-:W-:-:S03]  /*3f60*/  FADD.FTZ R86, R86, R15 ;  /* 0x0000000f56567221 */ /* 0x000fc60000010000 */
[----:B------:R-:W-:Y:S02]  /*3f70*/  F2FP.SATFINITE.E4M3.F32.PACK_AB_MERGE_C R141, R82, R45, R41 ;  /* 0x0000002d528d723e */ /* 0x000fe40004807029 */
[----:B------:R-:W1:Y:S01]  /*3f80*/  MUFU.EX2 R40, R40 ;  /* 0x0000002800287308 */ /* 0x000e620000000800 */
[C---:B--2---:R-:W-:Y:S01]  /*3f90*/  F2FP.SATFINITE.E4M3.F32.PACK_AB_MERGE_C R54, R63.reuse, R54, RZ ;  /* 0x000000363f36723e */ /* 0x044fe200048070ff */
[----:B------:R-:W-:-:S03]  /*3fa0*/  FADD.FTZ R63, R63, R12 ;  /* 0x0000000c3f3f7221 */ /* 0x000fc60000010000 */
[----:B------:R-:W-:-:S03]  /*3fb0*/  F2FP.SATFINITE.E4M3.F32.PACK_AB_MERGE_C R140, R51, R34, R54 ;  /* 0x00000022338c723e */ /* 0x000fc60004807036 */
        /* <DEDUP_REMOVED lines=13> */
[C---:B0-----:R-:W-:Y:S01]  /*4090*/  F2FP.SATFINITE.E4M3.F32.PACK_AB_MERGE_C R21, R10.reuse, R21, RZ ;  /* 0x000000150a15723e */ /* 0x041fe200048070ff */
[----:B------:R-:W-:-:S03]  /*40a0*/  FADD.FTZ R10, R10, R15 ;  /* 0x0000000f0a0a7221 */ /* 0x000fc60000010000 */
[----:B------:R-:W-:-:S03]  /*40b0*/  F2FP.SATFINITE.E4M3.F32.PACK_AB_MERGE_C R143, R84, R37, R21 ;  /* 0x00000025548f723e */ /* 0x000fc60004807015 */
[----:B------:R-:W0:Y:S01]  /*40c0*/  MUFU.EX2 R2, R2 ;  /* 0x0000000200027308 */ /* 0x000e220000000800 */
[C---:B-1----:R-:W-:Y:S01]  /*40d0*/  F2FP.SATFINITE.E4M3.F32.PACK_AB_MERGE_C R64, R65.reuse, R64, RZ ;  /* 0x000000404140723e */ /* 0x042fe200048070ff */
[----:B------:R-:W-:-:S03]  /*40e0*/  FADD.FTZ R65, R65, R8 ;  /* 0x0000000841417221 */ /* 0x000fc60000010000 */
[----:B------:R-:W-:-:S03]  /*40f0*/  F2FP.SATFINITE.E4M3.F32.PACK_AB_MERGE_C R142, R57, R40, R64 ;  /* 0x00000028398e723e */ /* 0x000fc60004807040 */
        /* <DEDUP_REMOVED lines=16> */
[----:B--2---:R-:W-:-:S01]  /*4200*/  FADD.FTZ R15, R4, R15 ;  /* 0x0000000f040f7221 */ /* 0x004fc20000010000 */
[----:B------:R-:W-:-:S04]  /*4210*/  F2FP.SATFINITE.E4M3.F32.PACK_AB_MERGE_C R10, R4, R3, RZ ;  /* 0x00000003040a723e */ /* 0x000fc800048070ff */
[----:B------:R-:W-:Y:S02]  /*4220*/  F2FP.SATFINITE.E4M3.F32.PACK_AB_MERGE_C R137, R88, R11, R10 ;  /* 0x0000000b5889723e */ /* 0x000fe4000480700a */
[----:B------:R-:W-:Y:S01]  /*4230*/  CS2R R88, SRZ ;  /* 0x0000000000587805 */ /* 0x000fe2000001ff00 */
[----:B------:R-:W2:Y:S01]  /*4240*/  MUFU.EX2 R5, R5 ;  /* 0x0000000500057308 */ /* 0x000ea20000000800 */
[----:B0-----:R-:W-:-:S07]  /*4250*/  FADD.FTZ R4, R6, R15 ;  /* 0x0000000f06047221 */ /* 0x001fce0000010000 */
[----:B------:R-:W0:Y:S01]  /*4260*/  MUFU.EX2 R72, R72 ;  /* 0x0000004800487308 */ /* 0x000e220000000800 */
[----:B-1----:R-:W-:-:S07]  /*4270*/  FADD.FTZ R3, R71, R68 ;  /* 0x0000004447037221 */ /* 0x002fce0000010000 */
[----:B------:R-:W-:Y:S01]  /*4280*/  MUFU.EX2 R7, R7 ;  /* 0x0000000700077308 */ /* 0x000fe20000000800 */
[----:B--2---:R-:W-:-:S07]  /*4290*/  FADD.FTZ R4, R5, R4 ;  /* 0x0000000405047221 */ /* 0x004fce0000010000 */
[----:B------:R-:W-:Y:S01]  /*42a0*/  MUFU.EX2 R74, R74 ;  /* 0x0000004a004a7308 */ /* 0x000fe20000000800 */
[----:B0-----:R-:W-:-:S07]  /*42b0*/  FADD.FTZ R3, R72, R3 ;  /* 0x0000000348037221 */ /* 0x001fce0000010000 */
[----:B------:R-:W0:Y:S08]  /*42c0*/  MUFU.EX2 R73, R73 ;  /* 0x0000004900497308 */ /* 0x000e300000000800 */
[----:B------:R-:W1:Y:S01]  /*42d0*/  MUFU.EX2 R8, R9 ;  /* 0x0000000900087308 */ /* 0x000e620000000800 */
[----:B0-----:R-:W-:Y:S01]  /*42e0*/  F2FP.SATFINITE.E4M3.F32.PACK_AB_MERGE_C R2, R73, R74, RZ ;  /* 0x0000004a4902723e */ /* 0x001fe200048070ff */
[----:B------:R-:W-:-:S03]  /*42f0*/  FADD.FTZ R74, R74, R3 ;  /* 0x000000034a4a7221 */ /* 0x000fc60000010000 */
[----:B------:R-:W-:Y:S01]  /*4300*/  F2FP.SATFINITE.E4M3.F32.PACK_AB_MERGE_C R138, R72, R71, R2 ;  /* 0x00000047488a723e */ /* 0x000fe20004807002 */
[----:B------:R-:W-:-:S01]  /*4310*/  FADD.FTZ R3, R73, R74 ;  /* 0x0000004a49037221 */ /* 0x000fc20000010000 */
[----:B-1----:R-:W-:Y:S01]  /*4320*/  F2FP.SATFINITE.E4M3.F32.PACK_AB_MERGE_C R9, R8, R7, RZ ;  /* 0x000000070809723e */ /* 0x002fe200048070ff */
        /* <DEDUP_REMOVED lines=9> */
[----:B------:R-:W-:-:S06]  /*43c0*/  ULDC UR18, c[0x0][0x988] ;  /* 0x0002620000127ab9 */ /* 0x000fcc0000000800 */
.L_x_12482:
[----:B------:R-:W-:-:S04]  /*43d0*/  UISETP.NE.AND UP0, UPT, UR21, 0x1, UPT ;  /* 0x000000011500788c */ /* 0x000fc8000bf05270 */
[----:B------:R-:W-:-:S04]  /*43e0*/  USEL UR37, URZ, 0x1, UP0 ;  /* 0x000000013f257887 */ /* 0x000fc80008000000 */
[----:B------:R-:W-:Y:S01]  /*43f0*/  ULOP3.LUT UR37, UR20, UR37, URZ, 0x3c, !UPT ;  /* 0x0000002514257292 */ /* 0x000fe2000f8e3c3f */
[----:B------:R-:W-:Y:S11]  /*4400*/  @!P0 BRA `(.L_x_12472) ;  /* 0x0000000000048947 */ /* 0x000ff60003800000 */
[----:B------:R-:W-:Y:S01]  /*4410*/  BPT.TRAP 0x1 ;  /* 0x000000040000795c */ /* 0x000fe20000300000 */
.L_x_12472:
        /* <DEDUP_REMOVED lines=9> */
.L_x_12473:
[----:B-1----:R-:W-:Y:S05]  /*44b0*/  @P1 BRA `(.L_x_12474) ;  /* 0x0000000000081947 */ /* 0x002fea0003800000 */
[----:B------:R-:W1:Y:S02]  /*44c0*/  SYNCS.PHASECHK.TRANS64.TRYWAIT P1, [UR19+0x19c30], R6 ;  /* 0x019c3006ff0075a7 */ /* 0x000e640008020153 */
[----:B-1----:R-:W-:Y:S05]  /*44d0*/  @!P1 BRA `(.L_x_12475) ;  /* 0x000000d800a89947 */ /* 0x002fea0003800000 */
.L_x_12474:
        /* <DEDUP_REMOVED lines=17> */
.L_x_12476:
[----:B------:R-:W-:Y:S01]  /*45f0*/  ULEA UR11, UR21, UR46, 0x3 ;  /* 0x0000002e150b7291 */ /* 0x000fe2000f8e183f */
[----:B01----:R-:W-:-:S05]  /*4600*/  IMAD.U32 R6, RZ, RZ, UR20 ;  /* 0x00000014ff067e24 */ /* 0x003fca000f8e00ff */
[----:B------:R-:W-:-:S04]  /*4610*/  SHF.L.U32 R6, R6, 0x1f, RZ ;  /* 0x0000001f06067819 */ /* 0x000fc800000006ff */
[----:B------:R0:W1:Y:S01]  /*4620*/  SYNCS.PHASECHK.TRANS64.TRYWAIT P1, [UR11+0x19c50], R6 ;  /* 0x019c5006ff0075a7 */ /* 0x000062000802014b */
[----:B------:R-:W-:Y:S05]  /*4630*/  @!P0 BRA `(.L_x_12477) ;  /* 0x0000000000048947 */ /* 0x000fea0003800000 */
[----:B------:R-:W-:Y:S01]  /*4640*/  BPT.TRAP 0x1 ;  /* 0x000000040000795c */ /* 0x000fe20000300000 */
.L_x_12477:
[----:B-1----:R-:W-:Y:S05]  /*4650*/  @P1 BRA `(.L_x_12478) ;  /* 0x0000000000081947 */ /* 0x002fea0003800000 */
[----:B------:R-:W1:Y:S02]  /*4660*/  SYNCS.PHASECHK.TRANS64.TRYWAIT P1, [UR11+0x19c50], R6 ;  /* 0x019c5006ff0075a7 */ /* 0x000e64000802014b */
[----:B-1----:R-:W-:Y:S05]  /*4670*/  @!P1 BRA `(.L_x_12479) ;  /* 0x000000d800589947 */ /* 0x002fea0003800000 */
.L_x_12478:
        /* <DEDUP_REMOVED lines=27> */
.L_x_12480:
[----:B------:R-:W-:Y:S01]  /*4830*/  UISETP.NE.AND UP0, UPT, UR50, URZ, UPT ;  /* 0x0000003f3200728c */ /* 0x000fe2000bf05270 */
[C---:B------:R-:W-:Y:S01]  /*4840*/  FMUL.FTZ R138, R0.reuse, R28 ;  /* 0x0000001c008a7220 */ /* 0x040fe20000410000 */
[----:B------:R-:W-:Y:S02]  /*4850*/  VIADD R28, R17, UR44 ;  /* 0x0000002c111c7c36 */ /* 0x000fe40008000000 */
[C---:B-1----:R-:W-:Y:S01]  /*4860*/  FMUL.FTZ R7, R0.reuse, R27 ;  /* 0x0000001b00077220 */ /* 0x042fe20000410000 */
[C---:B------:R-:W-:Y:S01]  /*4870*/  FMUL.FTZ R11, R0.reuse, R35 ;  /* 0x00000023000b7220 */ /* 0x040fe20000410000 */
[C---:B------:R-:W-:Y:S01]  /*4880*/  FMUL.FTZ R9, R0.reuse, R31 ;  /* 0x0000001f00097220 */ /* 0x040fe20000410000 */
[----:B------:R-:W-:Y:S01]  /*4890*/  PLOP3.LUT P1, PT, PT, PT, UP0, 0x80, 0x0 ;  /* 0x000000000000781c */ /* 0x000fe20003f2f008 */
[C---:B------:R-:W-:Y:S01]  /*48a0*/  FMUL.FTZ R136, R0.reuse, R24 ;  /* 0x0000001800887220 */ /* 0x040fe20000410000 */
[----:B------:R-:W-:Y:S01]  /*48b0*/  PLOP3.LUT P2, PT, PT, PT, UP0, 0x80, 0x0 ;  /* 0x000000000000781c */ /* 0x000fe20003f4f008 */
[C---:B------:R-:W-:Y:S01]  /*48c0*/  FMUL.FTZ R8, R0.reuse, R30 ;  /* 0x0000001e00087220 */ /* 0x040fe20000410000 */
[----:B------:R-:W-:Y:S01]  /*48d0*/  MOV R31, 0xfffffffe ;  /* 0xfffffffe001f7802 */ /* 0x000fe20000000f00 */
[----:B------:R-:W-:Y:S01]  /*48e0*/  @UP0 ULDC UR6, c[0x0][0x44c] ;  /* 0x0001130000060ab9 */ /* 0x000fe20000000800 */
[C---:B------:R-:W-:Y:S01]  /*48f0*/  FMUL.FTZ R137, R0.reuse, R25 ;  /* 0x0000001900897220 */ /* 0x040fe20000410000 */
[----:B------:R-:W1:Y:S01]  /*4900*/  MUFU.TANH R136, R136 ;  /* 0x0000008800887308 */ /* 0x000e620000002400 */
[C---:B------:R-:W-:Y:S01]  /*4910*/  FMUL.FTZ R139, R0.reuse, R29 ;  /* 0x0000001d008b7220 */ /* 0x040fe20000410000 */
[C---:B------:R-:W-:Y:S01]  /*4920*/  FMUL.FTZ R32, R0.reuse, R32 ;  /* 0x0000002000207220 */ /* 0x040fe20000410000 */
[C---:B------:R-:W-:Y:S01]  /*4930*/  FMUL.FTZ R140, R0.reuse, R33 ;  /* 0x00000021008c7220 */ /* 0x040fe20000410000 */
[C---:B------:R-:W-:Y:S01]  /*4940*/  FMUL.FTZ R36, R0.reuse, R36 ;  /* 0x0000002400247220 */ /* 0x040fe20000410000 */
[----:B------:R-:W-:Y:S01]  /*4950*/  FMUL.FTZ R10, R0, R34 ;  /* 0x00000022000a7220 */ /* 0x000fe20000410000 */
[----:B------:R-:W-:Y:S01]  /*4960*/  @P1 IMAD.HI.U32 R27, R28, UR6, RZ ;  /* 0x000000061c1b1c27 */ /* 0x000fe2000f8e00ff */
[----:B------:R-:W-:Y:S01]  /*4970*/  @UP0 ULDC UR6, c[0x0][0x450] ;  /* 0x0001140000060ab9 */ /* 0x000fe20000000800 */
[----:B------:R-:W2:Y:S02]  /*4980*/  MUFU.TANH R137, R137 ;  /* 0x0000008900897308 */ /* 0x000ea40000002400 */
[C---:B------:R-:W-:Y:S01]  /*4990*/  FMUL.FTZ R37, R0.reuse, R37 ;  /* 0x0000002500257220 */ /* 0x040fe20000410000 */
[C---:B------:R-:W-:Y:S01]  /*49a0*/  FMUL.FTZ R25, R0.reuse, R51 ;  /* 0x0000003300197220 */ /* 0x040fe20000410000 */
[----:B------:R-:W-:Y:S01]  /*49b0*/  @P2 SHF.R.U32.HI R28, RZ, UR6, R27 ;  /* 0x00000006ff1c2c19 */ /* 0x000fe2000801161b */
[----:B------:R-:W-:Y:S01]  /*49c0*/  UMOV UR6, 0xffffff80 ;  /* 0xffffff8000067882 */ /* 0x000fe20000000000 */
[C---:B------:R-:W-:Y:S01]  /*49d0*/  FMUL.FTZ R12, R0.reuse, R38 ;  /* 0x00000026000c7220 */ /* 0x040fe20000410000 */
[----:B------:R-:W-:Y:S01]  /*49e0*/  UIMAD UR6, UR51, UR6, 0x1 ;  /* 0x00000001330674a4 */ /* 0x000fe2000f8e0206 */
[C---:B------:R-:W-:Y:S01]  /*49f0*/  FMUL.FTZ R38, R0.reuse, R40 ;  /* 0x0000002800267220 */ /* 0x040fe20000410000 */
[----:B------:R-:W3:Y:S01]  /*4a00*/  SHFL.IDX PT, R35, R28, RZ, 0x1c1f ;  /* 0x001c1fff1c237589 */ /* 0x000ee200000e0000 */
[----:B------:R-:W4:Y:S01]  /*4a10*/  MUFU.TANH R138, R138 ;  /* 0x0000008a008a7308 */ /* 0x000f220000002400 */
[C---:B------:R-:W-:Y:S01]  /*4a20*/  FMUL.FTZ R13, R0.reuse, R39 ;  /* 0x00000027000d7220 */ /* 0x040fe20000410000 */
[----:B------:R-:W-:Y:S01]  /*4a30*/  FMUL.FTZ R39, R0, R41 ;  /* 0x0000002900277220 */ /* 0x000fe20000410000 */
[----:B------:R-:W-:-:S02]  /*4a40*/  IMAD R30, R16, R31, UR6 ;  /* 0x00000006101e7e24 */ /* 0x000fc4000f8e021f */
[C---:B------:R-:W-:Y:S01]  /*4a50*/  FMUL.FTZ R40, R0.reuse, R44 ;  /* 0x0000002c00287220 */ /* 0x040fe20000410000 */
[----:B------:R-:W-:Y:S02]  /*4a60*/  IMAD.U32 R31, RZ, RZ, UR49 ;  /* 0x00000031ff1f7e24 */ /* 0x000fe4000f8e00ff */
[C---:B------:R-:W-:Y:S01]  /*4a70*/  FMUL.FTZ R41, R0.reuse, R45 ;  /* 0x0000002d00297220 */ /* 0x040fe20000410000 */
[C---:B------:R-:W-:Y:S01]  /*4a80*/  FMUL.FTZ R45, R0.reuse, R53 ;  /* 0x00000035002d7220 */ /* 0x040fe20000410000 */
[----:B------:R-:W5:Y:S01]  /*4a90*/  MUFU.TANH R139, R139 ;  /* 0x0000008b008b7308 */ /* 0x000f620000002400 */
[C---:B------:R-:W-:Y:S01]  /*4aa0*/  FMUL.FTZ R14, R0.reuse, R42 ;  /* 0x0000002a000e7220 */ /* 0x040fe20000410000 */
[----:B------:R-:W-:Y:S01]  /*4ab0*/  IADD3 R30, -R31, UR48, R30 ;  /* 0x000000301f1e7c10 */ /* 0x000fe2000fffe11e */
        /* <DEDUP_REMOVED lines=12> */
[----:B---3--:R-:W-:Y:S01]  /*4b80*/  IMAD.IADD R35, R30, 0x1, R35 ;  /* 0x000000011e237824 */ /* 0x008fe200078e0223 */
[----:B------:R-:W3:Y:S01]  /*4b90*/  MUFU.TANH R140, R140 ;  /* 0x0000008c008c7308 */ /* 0x000ee20000002400 */
        /* <DEDUP_REMOVED lines=10> */
[C---:B------:R-:W-:Y:S01]  /*4c40*/  FMUL.FTZ R52, R0.reuse, R68 ;  /* 0x0000004400347220 */ /* 0x040fe20000410000 */
[----:B--2---:R-:W-:Y:S01]  /*4c50*/  FSEL R137, R137, -INF , P2 ;  /* 0xff80000089897808 */ /* 0x004fe20001000000 */
[C---:B------:R-:W-:Y:S01]  /*4c60*/  FMUL.FTZ R29, R0.reuse, R58 ;  /* 0x0000003a001d7220 */ /* 0x040fe20000410000 */
[----:B------:R-:W-:Y:S01]  /*4c70*/  FMNMX.FTZ R34, R33, R4, !PT ;  /* 0x0000000421227209 */ /* 0x000fe20007810000 */
[----:B------:R-:W-:Y:S01]  /*4c80*/  FMUL.FTZ R58, R0, R77 ;  /* 0x0000004d003a7220 */ /* 0x000fe20000410000 */
        /* <DEDUP_REMOVED lines=8> */
[----:B-----5:R-:W-:Y:S01]  /*4d10*/  FSEL R139, R139, -INF , P2 ;  /* 0xff8000008b8b7808 */ /* 0x020fe20001000000 */
[----:B------:R-:W4:Y:S01]  /*4d20*/  MUFU.TANH R38, R38 ;  /* 0x0000002600267308 */ /* 0x000f220000002400 */
[----:B------:R-:W-:Y:S01]  /*4d30*/  FMNMX.FTZ R34, R138, R51, !PT ;  /* 0x000000338a227209 */ /* 0x000fe20007810000 */
[----:B------:R-:W-:Y:S01]  /*4d40*/  FMUL.FTZ R85, R0, R85 ;  /* 0x0000005500557220 */ /* 0x000fe20000410000 */
[----:B------:R-:W-:Y:S01]  /*4d50*/  ISETP.GT.AND P2, PT, R35, 0x11, PT ;  /* 0x000000112300780c */ /* 0x000fe20003f44270 */
[----:B------:R-:W5:Y:S01]  /*4d60*/  SHFL.IDX PT, R77, R28, 0x1, 0x1c1f ;  /* 0x003c1f001c4d7f89 */ /* 0x000f6200000e0000 */
[----:B0-----:R-:W-:Y:S01]  /*4d70*/  FSEL R32, R32, -INF , P1 ;  /* 0xff80000020207808 */ /* 0x001fe20000800000 */
[C---:B------:R-:W-:Y:S01]  /*4d80*/  FMUL.FTZ R68, R0.reuse, R74 ;  /* 0x0000004a00447220 */ /* 0x040fe20000410000 */
[----:B------:R-:W-:Y:S01]  /*4d90*/  FMNMX.FTZ R51, R139, R34, !PT ;  /* 0x000000228b337209 */ /* 0x000fe20007810000 */
[----:B------:R-:W0:Y:S01]  /*4da0*/  MUFU.TANH R39, R39 ;  /* 0x0000002700277308 */ /* 0x000e220000002400 */
[C---:B------:R-:W-:Y:S01]  /*4db0*/  ISETP.GT.AND P1, PT, R35.reuse, 0x18, PT ;  /* 0x000000182300780c */ /* 0x040fe20003f24270 */
[----:B------:R-:W-:Y:S01]  /*4dc0*/  FMUL.FTZ R63, R0, R63 ;  /* 0x0000003f003f7220 */ /* 0x000fe20000410000 */
[----:B---3--:R-:W-:Y:S01]  /*4dd0*/  FSEL R34, R140, -INF , P2 ;  /* 0xff8000008c227808 */ /* 0x008fe20001000000 */
[----:B------:R-:W-:Y:S01]  /*4de0*/  UIADD3 UR19, UR19, 0x19c40, URZ ;  /* 0x00019c4013137890 */ /* 0x000fe2000fffe03f */
[----:B------:R-:W-:Y:S01]  /*4df0*/  FMNMX.FTZ R53, R32, R51, !PT ;  /* 0x0000003320357209 */ /* 0x000fe20007810000 */
[----:B------:R-:W-:Y:S01]  /*4e00*/  FMUL.FTZ R51, R0, R65 ;  /* 0x0000004100337220 */ /* 0x000fe20000410000 */
[----:B------:R-:W-:Y:S01]  /*4e10*/  ISETP.GT.AND P2, PT, R35, 0x19, PT ;  /* 0x000000192300780c */ /* 0x000fe20003f44270 */
[----:B------:R-:W3:Y:S01]  /*4e20*/  MUFU.TANH R40, R40 ;  /* 0x0000002800287308 */ /* 0x000ee20000002400 */
[----:B-1----:R-:W-:Y:S01]  /*4e30*/  FSEL R36, R36, -INF , P1 ;  /* 0xff80000024247808 */ /* 0x002fe20000800000 */
[----:B------:R-:W-:Y:S01]  /*4e40*/  UPRMT UR19, UR45, 0x654, UR19 ;  /* 0x000006542d137896 */ /* 0x000fe20008000013 */
[----:B------:R-:W-:-:S02]  /*4e50*/  FMNMX.FTZ R53, R34, R53, !PT ;  /* 0x0000003522357209 */ /* 0x000fc40007810000 */
[----:B------:R-:W-:Y:S02]  /*4e60*/  ISETP.GT.AND P1, PT, R35, 0x20, PT ;  /* 0x000000202300780c */ /* 0x000fe40003f24270 */
[----:B--2---:R-:W-:Y:S01]  /*4e70*/  FSEL R37, R37, -INF , P2 ;  /* 0xff80000025257808 */ /* 0x004fe20001000000 */
[----:B------:R-:W1:Y:S01]  /*4e80*/  MUFU.TANH R41, R41 ;  /* 0x0000002900297308 */ /* 0x000e620000002400 */
[----:B------:R-:W-:Y:S02]  /*4e90*/  FMNMX.FTZ R54, R36, R53, !PT ;  /* 0x0000003524367209 */ /* 0x000fe40007810000 */
[----:B------:R-:W-:Y:S01]  /*4ea0*/  ISETP.GT.AND P2, PT, R35, 0x21, PT ;  /* 0x000000212300780c */ /* 0x000fe20003f44270 */
[----:B-----5:R-:W-:Y:S01]  /*4eb0*/  IMAD.IADD R30, R30, 0x1, R77 ;  /* 0x000000011e1e7824 */ /* 0x020fe200078e024d */
[----:B----4-:R-:W-:Y:S01]  /*4ec0*/  FSEL R38, R38, -INF , P1 ;  /* 0xff80000026267808 */ /* 0x010fe20000800000 */
[----:B------:R-:W-:Y:S01]  /*4ed0*/  SYNCS.ARRIVE.TRANS64.RED.A1T0 RZ, [UR19], RZ ;  /* 0x000000ffffff79a7 */ /* 0x000fe20008100413 */
[----:B------:R-:W-:Y:S01]  /*4ee0*/  FMNMX.FTZ R53, R37, R54, !PT ;  /* 0x0000003625357209 */ /* 0x000fe20007810000 */
[----:B------:R-:W2:Y:S01]  /*4ef0*/  MUFU.TANH R42, R42 ;  /* 0x0000002a002a7308 */ /* 0x000ea20000002400 */
[----:B------:R-:W-:-:S02]  /*4f00*/  ISETP.GT.AND P1, PT, R35, 0x28, PT ;  /* 0x000000282300780c */ /* 0x000fc40003f24270 */
[----:B0-----:R-:W-:Y:S02]  /*4f10*/  FSEL R39, R39, -INF , P2 ;  /* 0xff80000027277808 */ /* 0x001fe40001000000 */
[----:B------:R-:W-:Y:S01]  /*4f20*/  FMNMX.FTZ R54, R38, R53, !PT ;  /* 0x0000003526367209 */ /* 0x000fe20007810000 */
[----:B------:R-:W-:Y:S01]  /*4f30*/  FMUL.FTZ R53, R0, R69 ;  /* 0x0000004500357220 */ /* 0x000fe20000410000 */
[----:B------:R-:W-:Y:S01]  /*4f40*/  ISETP.GT.AND P2, PT, R35, 0x29, PT ;  /* 0x000000292300780c */ /* 0x000fe20003f44270 */
[----:B------:R-:W0:Y:S01]  /*4f50*/  MUFU.TANH R43, R43 ;  /* 0x0000002b002b7308 */ /* 0x000e220000002400 */
[----:B---3--:R-:W-:Y:S01]  /*4f60*/  FSEL R40, R40, -INF , P1 ;  /* 0xff80000028287808 */ /* 0x008fe20000800000 */
[C---:B------:R-:W-:Y:S01]  /*4f70*/  FMUL.FTZ R69, R0.reuse, R75 ;  /* 0x0000004b00457220 */ /* 0x040fe20000410000 */
[----:B------:R-:W-:Y:S01]  /*4f80*/  FMNMX.FTZ R55, R39, R54, !PT ;  /* 0x0000003627377209 */ /* 0x000fe20007810000 */
[----:B------:R-:W-:Y:S01]  /*4f90*/  FMUL.FTZ R54, R0, R72 ;  /* 0x0000004800367220 */ /* 0x000fe20000410000 */
[----:B------:R-:W-:-:S02]  /*4fa0*/  ISETP.GT.AND P1, PT, R35, 0x30, PT ;  /* 0x000000302300780c */ /* 0x000fc40003f24270 */
[----:B-1----:R-:W-:Y:S01]  /*4fb0*/  FSEL R41, R41, -INF , P2 ;  /* 0xff80000029297808 */ /* 0x002fe20001000000 */
[----:B------:R-:W1:Y:S01]  /*4fc0*/  MUFU.TANH R44, R44 ;  /* 0x0000002c002c7308 */ /* 0x000e620000002400 */
[----:B------:R-:W-:Y:S02]  /*4fd0*/  FMNMX.FTZ R56, R40, R55, !PT ;  /* 0x0000003728387209 */ /* 0x000fe40007810000 */
[----:B------:R-:W-:Y:S02]  /*4fe0*/  ISETP.GT.AND P2, PT, R35, 0x31, PT ;  /* 0x000000312300780c */ /* 0x000fe40003f44270 */
[----:B--2---:R-:W-:Y:S02]  /*4ff0*/  FSEL R42, R42, -INF , P1 ;  /* 0xff8000002a2a7808 */ /* 0x004fe40000800000 */
        /* <DEDUP_REMOVED lines=8> */
[----:B-1----:R-:W-:Y:S01]  /*5080*/  FSEL R44, R44, -INF , P1 ;  /* 0xff8000002c2c7808 */ /* 0x002fe20000800000 */
[----:B------:R-:W-:Y:S01]  /*5090*/  FMUL.FTZ R73, R0, R83 ;  /* 0x0000005300497220 */ /* 0x000fe20000410000 */
[----:B------:R-:W-:Y:S02]  /*50a0*/  FMNMX.FTZ R57, R43, R56, !PT ;  /* 0x000000382b397209 */ /* 0x000fe40007810000 */
[----:B------:R-:W-:-:S02]  /*50b0*/  ISETP.GT.AND P1, PT, R35, 0x40, PT ;  /* 0x000000402300780c */ /* 0x000fc40003f24270 */
[----:B------:R-:W-:Y:S01]  /*50c0*/  FMNMX.FTZ R56, R44, R57, !PT ;  /* 0x000000392c387209 */ /* 0x000fe20007810000 */
[----:B------:R-:W1:Y:S01]  /*50d0*/  MUFU.TANH R47, R47 ;  /* 0x0000002f002f7308 */ /* 0x000e620000002400 */
[----:B--2---:R-:W-:Y:S01]  /*50e0*/  FSEL R45, R45, -INF , P2 ;  /* 0xff8000002d2d7808 */ /* 0x004fe20001000000 */
[----:B------:R-:W-:Y:S01]  /*50f0*/  FMUL.FTZ R57, R0, R76 ;  /* 0x0000004c00397220 */ /* 0x000fe20000410000 */
[----:B------:R-:W-:Y:S01]  /*5100*/  ISETP.GT.AND P2, PT, R35, 0x41, PT ;  /* 0x000000412300780c */ /* 0x000fe20003f44270 */
[----:B------:R-:W-:Y:S01]  /*5110*/  IMAD.U32 R76, RZ, RZ, UR18 ;  /* 0x00000012ff4c7e24 */ /* 0x000fe2000f8e00ff */
[----:B------:R-:W-:Y:S02]  /*5120*/  FMNMX.FTZ R59, R45, R56, !PT ;  /* 0x000000382d3b7209 */ /* 0x000fe40007810000 */
[----:B------:R-:W-:Y:S01]  /*5130*/  ISETP.GT.AND P3, PT, R30, 0x1, PT ;  /* 0x000000011e00780c */ /* 0x000fe20003f64270 */
[----:B------:R-:W2:Y:S01]  /*5140*/  MUFU.TANH R48, R48 ;  /* 0x0000003000307308 */ /* 0x000ea20000002400 */
[----:B0-----:R-:W-:-:S02]  /*5150*/  FSEL R46, R46, -INF , P1 ;  /* 0xff8000002e2e7808 */ /* 0x001fc40000800000 */
        /* <DEDUP_REMOVED lines=33> */
[----:B------:R-:W-:Y:S01]  /*5370*/  FMNMX.FTZ R56, R54, R59, !PT ;  /* 0x0000003b36387209 */ /* 0x000fe20007810000 */
[----:B------:R-:W-:Y:S02]  /*5380*/  FMUL.FTZ R59, R0, R62 ;  /* 0x0000003e003b7220 */ /* 0x000fe40000410000 */
[----:B------:R-:W2:Y:S01]  /*5390*/  MUFU.TANH R58, R58 ;  /* 0x0000003a003a7308 */ /* 0x000ea20000002400 */
[----:B0-----:R-:W-:Y:S02]  /*53a0*/  FSEL R55, R55, -INF , P2 ;  /* 0xff80000037377808 */ /* 0x001fe40001000000 */
[----:B------:R-:W-:-:S02]  /*53b0*/  ISETP.GT.AND P2, PT, R35, 0x69, PT ;  /* 0x000000692300780c */ /* 0x000fc40003f44270 */
        /* <DEDUP_REMOVED lines=16> */
[----:B------:R-:W-:Y:S01]  /*54c0*/  FMNMX.FTZ R64, R56, R65, !PT ;  /* 0x0000004138407209 */ /* 0x000fe20007810000 */
[C---:B------:R-:W-:Y:S01]  /*54d0*/  FMUL.FTZ R65, R0.reuse, R67 ;  /* 0x0000004300417220 */ /* 0x040fe20000410000 */
[----:B------:R-:W-:Y:S01]  /*54e0*/  FMUL.FTZ R67, R0, R71 ;  /* 0x0000004700437220 */ /* 0x000fe20000410000 */
[----:B------:R-:W1:Y:S01]  /*54f0*/  MUFU.TANH R6, R6 ;  /* 0x0000000600067308 */ /* 0x000e620000002400 */
[----:B--2---:R-:W-:Y:S01]  /*5500*/  FSEL R61, R84, -INF , P1 ;  /* 0xff800000543d7808 */ /* 0x004fe20000800000 */
[----:B------:R-:W-:-:S03]  /*5510*/  FMUL.FTZ R71, R0, R79 ;  /* 0x0000004f00477220 */ /* 0x000fc60000410000 */
[----:B------:R-:W-:Y:S01]  /*5520*/  FMNMX.FTZ R35, R61, R64, !PT ;  /* 0x000000403d237209 */ /* 0x000fe20007810000 */
[C---:B------:R-:W-:Y:S01]  /*5530*/  FMUL.FTZ R64, R0.reuse, R66 ;  /* 0x0000004200407220 */ /* 0x040fe20000410000 */
[C---:B------:R-:W-:Y:S01]  /*5540*/  FMUL.FTZ R66, R0.reuse, R70 ;  /* 0x0000004600427220 */ /* 0x040fe20000410000 */
[----:B------:R-:W2:Y:S01]  /*5550*/  MUFU.TANH R7, R7 ;  /* 0x0000000700077308 */ /* 0x000ea20000002400 */
[----:B0-----:R-:W-:Y:S01]  /*5560*/  FSEL R62, R85, -INF , P2 ;  /* 0xff800000553e7808 */ /* 0x001fe20001000000 */
[----:B------:R-:W-:Y:S01]  /*5570*/  FMUL.FTZ R70, R0, R78 ;  /* 0x0000004e00467220 */ /* 0x000fe20000410000 */
[----:B------:R-:W-:Y:S01]  /*5580*/  ISETP.GT.AND P2, PT, R30, RZ, PT ;  /* 0x000000ff1e00720c */ /* 0x000fe20003f44270 */
[----:B------:R-:W-:Y:S01]  /*5590*/  IMAD.U32 R85, RZ, RZ, UR18 ;  /* 0x00000012ff557e24 */ /* 0x000fe2000f8e00ff */
[----:B------:R-:W-:-:S03]  /*55a0*/  FMNMX.FTZ R35, R62, R35, !PT ;  /* 0x000000233e237209 */ /* 0x000fc60007810000 */
[----:B------:R-:W0:Y:S01]  /*55b0*/  MUFU.TANH R8, R8 ;  /* 0x0000000800087308 */ /* 0x000e220000002400 */
[----:B-1----:R-:W-:Y:S01]  /*55c0*/  FSEL R6, R6, -INF , P2 ;  /* 0xff80000006067808 */ /* 0x002fe20001000000 */
[----:B------:R-:W1:Y:S01]  /*55d0*/  SHFL.BFLY PT, R72, R35, 0x2, 0x1f ;  /* 0x0c401f0023487f89 */ /* 0x000e6200000e0000 */
[----:B------:R-:W-:Y:S02]  /*55e0*/  ISETP.GT.AND P2, PT, R30, 0x8, PT ;  /* 0x000000081e00780c */ /* 0x000fe40003f44270 */
[----:B------:R-:W-:-:S03]  /*55f0*/  FMNMX.FTZ R78, R6, R5, !PT ;  /* 0x00000005064e7209 */ /* 0x000fc60007810000 */
[----:B------:R-:W3:Y:S01]  /*5600*/  MUFU.TANH R9, R9 ;  /* 0x0000000900097308 */ /* 0x000ee20000002400 */
        /* <DEDUP_REMOVED lines=8> */
[----:B---3--:R-:W-:Y:S02]  /*5690*/  FSEL R9, R9, -INF , P3 ;  /* 0xff80000009097808 */ /* 0x008fe40001800000 */
[----:B-1----:R-:W-:Y:S01]  /*56a0*/  FMNMX.FTZ R74, R35, R72, !PT ;  /* 0x00000048234a7209 */ /* 0x002fe20007810000 */
[----:B------:R-:W-:Y:S01]  /*56b0*/  FMUL.FTZ R72, R0, R82 ;  /* 0x0000005200487220 */ /* 0x000fe20000410000 */
[----:B------:R-:W-:Y:S02]  /*56c0*/  ISETP.GT.AND P3, PT, R30, 0x11, PT ;  /* 0x000000111e00780c */ /* 0x000fe40003f64270 */
[----:B------:R-:W-:Y:S01]  /*56d0*/  FMNMX.FTZ R81, R9, R78, !PT ;  /* 0x0000004e09517209 */ /* 0x000fe20007810000 */
[----:B------:R-:W1:Y:S01]  /*56e0*/  SHFL.BFLY PT, R35, R74, 0x1, 0x1f ;  /* 0x0c201f004a237f89 */ /* 0x000e6200000e0000 */
[----:B------:R-:W-:Y:S01]  /*56f0*/  MUFU.TANH R12, R12 ;  /* 0x0000000c000c7308 */ /* 0x000fe20000002400 */
[----:B--2---:R-:W-:-:S02]  /*5700*/  FSEL R10, R10, -INF , P2 ;  /* 0xff8000000a0a7808 */ /* 0x004fc40001000000 */
[----:B------:R-:W-:Y:S02]  /*5710*/  ISETP.GT.AND P2, PT, R30, 0x18, PT ;  /* 0x000000181e00780c */ /* 0x000fe40003f44270 */
[----:B------:R-:W-:-:S03]  /*5720*/  FMNMX.FTZ R78, R10, R81, !PT ;  /* 0x000000510a4e7209 */ /* 0x000fc60007810000 */
[----:B------:R-:W2:Y:S01]  /*5730*/  MUFU.TANH R13, R13 ;  /* 0x0000000d000d7308 */ /* 0x000ea20000002400 */
[----:B0-----:R-:W-:Y:S02]  /*5740*/  FSEL R11, R11, -INF , P3 ;  /* 0xff8000000b0b7808 */ /* 0x001fe40001800000 */
[----:B------:R-:W-:Y:S02]  /*5750*/  ISETP.GT.AND P3, PT, R30, 0x19, PT ;  /* 0x000000191e00780c */ /* 0x000fe40003f64270 */
[----:B------:R-:W-:-:S03]  /*5760*/  FMNMX.FTZ R81, R11, R78, !PT ;  /* 0x0000004e0b517209 */ /* 0x000fc60007810000 */
[----:B------:R-:W0:Y:S01]  /*5770*/  MUFU.TANH R14, R14 ;  /* 0x0000000e000e7308 */ /* 0x000e220000002400 */
[----:B-1----:R-:W-:-:S07]  /*5780*/  FMNMX.FTZ R35, R74, R35, !PT ;  /* 0x000000234a237209 */ /* 0x002fce0007810000 */
[----:B------:R-:W1:Y:S01]  /*5790*/  MUFU.TANH R15, R15 ;  /* 0x0000000f000f7308 */ /* 0x000e620000002400 */
[----:B--2---:R-:W-:Y:S01]  /*57a0*/  FSEL R13, R13, -INF , P3 ;  /* 0xff8000000d0d7808 */ /* 0x004fe20001800000 */
[----:B------:R-:W-:Y:S01]  /*57b0*/  FMUL.FTZ R74, R0, R86 ;  /* 0x00000056004a7220 */ /* 0x000fe20000410000 */
[C---:B------:R-:W-:Y:S01]  /*57c0*/  FSETP.NEU.FTZ.AND P1, PT, R35.reuse, -INF , PT ;  /* 0xff8000002300780b */ /* 0x040fe20003f3d000 */
[----:B------:R-:W-:-:S01]  /*57d0*/  FFMA.FTZ R75, R35, R76, -8 ;  /* 0xc1000000234b7423 */ /* 0x000fc2000001004c */
[----:B------:R-:W-:Y:S01]  /*57e0*/  ISETP.GT.AND P3, PT, R30, 0x21, PT ;  /* 0x000000211e00780c */ /* 0x000fe20003f64270 */
[----:B------:R-:W-:Y:S02]  /*57f0*/  FMUL.FTZ R76, R0, R87 ;  /* 0x00000057004c7220 */ /* 0x000fe40000410000 */
[----:B------:R-:W2:Y:S01]  /*5800*/  MUFU.TANH R20, R20 ;  /* 0x0000001400147308 */ /* 0x000ea20000002400 */
[----:B------:R-:W-:-:S05]  /*5810*/  FSEL R75, R75, RZ, P1 ;  /* 0x000000ff4b4b7208 */ /* 0x000fca0000800000 */
[--C-:B------:R-:W-:Y:S01]  /*5820*/  FFMA.FTZ R80, R32, UR18, -R75.reuse ;  /* 0x0000001220507c23 */ /* 0x100fe2000801084b */
[----:B------:R-:W-:Y:S01]  /*5830*/  FSEL R32, R12, -INF , P2 ;  /* 0xff8000000c207808 */ /* 0x000fe20001000000 */
[----:B------:R-:W3:Y:S01]  /*5840*/  MUFU.TANH R21, R21 ;  /* 0x0000001500157308 */ /* 0x000ee20000002400 */
[----:B------:R-:W-:-:S01]  /*5850*/  FFMA.FTZ R78, R34, UR18, -R75 ;  /* 0x00000012224e7c23 */ /* 0x000fc2000801084b */
[----:B------:R-:W-:Y:S01]  /*5860*/  ISETP.GT.AND P2, PT, R30, 0x20, PT ;  /* 0x000000201e00780c */ /* 0x000fe20003f44270 */
[----:B------:R-:W-:-:S01]  /*5870*/  FFMA.FTZ R28, R33, UR18, -R75 ;  /* 0x00000012211c7c23 */ /* 0x000fc2000801084b */
[----:B------:R-:W-:Y:S01]  /*5880*/  FMNMX.FTZ R34, R32, R81, !PT ;  /* 0x0000005120227209 */ /* 0x000fe20007810000 */
[----:B------:R-:W-:-:S01]  /*5890*/  FFMA.FTZ R33, R137, UR18, -R75 ;  /* 0x0000001289217c23 */ /* 0x000fc2000801084b */
[----:B0-----:R-:W-:Y:S01]  /*58a0*/  FSEL R14, R14, -INF , P2 ;  /* 0xff8000000e0e7808 */ /* 0x001fe20001000000 */
[----:B------:R-:W-:-:S01]  /*58b0*/  FFMA.FTZ R138, R138, UR18, -R75 ;  /* 0x000000128a8a7c23 */ /* 0x000fc2000801084b */
[----:B------:R-:W0:Y:S01]  /*58c0*/  MUFU.TANH R24, R24 ;  /* 0x0000001800187308 */ /* 0x000e220000002400 */
[----:B------:R-:W-:Y:S01]  /*58d0*/  FMNMX.FTZ R83, R13, R34, !PT ;  /* 0x000000220d537209 */ /* 0x000fe20007810000 */
[--C-:B------:R-:W-:Y:S01]  /*58e0*/  FFMA.FTZ R79, R139, UR18, -R75.reuse ;  /* 0x000000128b4f7c23 */ /* 0x100fe2000801084b */
[----:B------:R-:W-:Y:S01]  /*58f0*/  ISETP.GT.AND P2, PT, R30, 0x28, PT ;  /* 0x000000281e00780c */ /* 0x000fe20003f44270 */
[--C-:B------:R-:W-:Y:S01]  /*5900*/  FFMA.FTZ R37, R37, UR18, -R75.reuse ;  /* 0x0000001225257c23 */ /* 0x100fe2000801084b */
[----:B-1----:R-:W-:Y:S01]  /*5910*/  FSEL R15, R15, -INF , P3 ;  /* 0xff8000000f0f7808 */ /* 0x002fe20001800000 */
[--C-:B------:R-:W-:Y:S01]  /*5920*/  FFMA.FTZ R40, R40, UR18, -R75.reuse ;  /* 0x0000001228287c23 */ /* 0x100fe2000801084b */
[----:B------:R-:W-:Y:S01]  /*5930*/  ISETP.GT.AND P3, PT, R30, 0x29, PT ;  /* 0x000000291e00780c */ /* 0x000fe20003f64270 */
[----:B------:R1:W-:Y:S01]  /*5940*/  MUFU.EX2 R12, R80 ;  /* 0x00000050000c7308 */ /* 0x0003e20000000800 */
[----:B--2---:R-:W-:Y:S01]  /*5950*/  FSEL R34, R20, -INF , P2 ;  /* 0xff80000014227808 */ /* 0x004fe20001000000 */
[--C-:B------:R-:W-:Y:S01]  /*5960*/  FFMA.FTZ R41, R41, UR18, -R75.reuse ;  /* 0x0000001229297c23 */ /* 0x100fe2000801084b */
[----:B------:R-:W-:Y:S01]  /*5970*/  ISETP.GT.AND P2, PT, R30, 0x30, PT ;  /* 0x000000301e00780c */ /* 0x000fe20003f44270 */
[--C-:B------:R-:W-:Y:S01]  /*5980*/  FFMA.FTZ R42, R42, UR18, -R75.reuse ;  /* 0x000000122a2a7c23 */ /* 0x100fe2000801084b */
[----:B---3--:R-:W-:Y:S01]  /*5990*/  FSEL R21, R21, -INF , P3 ;  /* 0xff80000015157808 */ /* 0x008fe20001800000 */
[--C-:B------:R-:W-:Y:S01]  /*59a0*/  FFMA.FTZ R43, R43, UR18, -R75.reuse ;  /* 0x000000122b2b7c23 */ /* 0x100fe2000801084b */
[----:B------:R-:W-:Y:S01]  /*59b0*/  ISETP.GT.AND P3, PT, R30, 0x31, PT ;  /* 0x000000311e00780c */ /* 0x000fe20003f64270 */
[----:B------:R-:W2:Y:S01]  /*59c0*/  MUFU.TANH R25, R25 ;  /* 0x0000001900197308 */ /* 0x000ea20000002400 */
[----:B-1----:R-:W-:-:S01]  /*59d0*/  FFMA.FTZ R80, R36, UR18, -R75 ;  /* 0x0000001224507c23 */ /* 0x002fc2000801084b */
[----:B------:R-:W-:Y:S01]  /*59e0*/  FMNMX.FTZ R36, R14, R83, !PT ;  /* 0x000000530e247209 */ /* 0x000fe20007810000 */
[----:B------:R-:W-:-:S01]  /*59f0*/  FFMA.FTZ R44, R44, UR18, -R75 ;  /* 0x000000122c2c7c23 */ /* 0x000fc2000801084b */
[----:B0-----:R-:W-:Y:S01]  /*5a00*/  FSEL R24, R24, -INF , P2 ;  /* 0xff80000018187808 */ /* 0x001fe20001000000 */
[----:B------:R-:W-:-:S01]  /*5a10*/  FFMA.FTZ R45, R45, UR18, -R75 ;  /* 0x000000122d2d7c23 */ /* 0x000fc2000801084b */
[----:B------:R-:W-:Y:S01]  /*5a20*/  FMNMX.FTZ R83, R15, R36, !PT ;  /* 0x000000240f537209 */ /* 0x000fe20007810000 */
[----:B------:R-:W-:-:S01]  /*5a30*/  FFMA.FTZ R47, R47, UR18, -R75 ;  /* 0x000000122f2f7c23 */ /* 0x000fc2000801084b */
[----:B------:R-:W0:Y:S01]  /*5a40*/  MUFU.TANH R26, R26 ;  /* 0x0000001a001a7308 */ /* 0x000e220000002400 */
[----:B------:R-:W-:Y:S01]  /*5a50*/  ISETP.GT.AND P2, PT, R30, 0x38, PT ;  /* 0x000000381e00780c */ /* 0x000fe20003f44270 */
[--C-:B------:R-:W-:Y:S01]  /*5a60*/  FFMA.FTZ R49, R49, UR18, -R75.reuse ;  /* 0x0000001231317c23 */ /* 0x100fe2000801084b */
[----:B------:R-:W-:Y:S01]  /*5a70*/  FMNMX.FTZ R36, R34, R83, !PT ;  /* 0x0000005322247209 */ /* 0x000fe20007810000 */
[--C-:B------:R-:W-:Y:S01]  /*5a80*/  FFMA.FTZ R51, R51, UR18, -R75.reuse ;  /* 0x0000001233337c23 */ /* 0x100fe2000801084b */
[----:B------:R-:W-:-:S01]  /*5a90*/  FFMA.FTZ R53, R53, UR18, -R75 ;  /* 0x0000001235357c23 */ /* 0x000fc2000801084b */
[--C-:B------:R-:W-:Y:S01]  /*5aa0*/  FFMA.FTZ R55, R55, UR18, -R75.reuse ;  /* 0x0000001237377c23 */ /* 0x100fe2000801084b */
[----:B------:R-:W-:Y:S01]  /*5ab0*/  FMNMX.FTZ R83, R21, R36, !PT ;  /* 0x0000002415537209 */ /* 0x000fe20007810000 */
[----:B------:R-:W1:Y:S01]  /*5ac0*/  MUFU.TANH R27, R27 ;  /* 0x0000001b001b7308 */ /* 0x000e620000002400 */
[----:B--2---:R-:W-:Y:S01]  /*5ad0*/  FSEL R25, R25, -INF , P3 ;  /* 0xff80000019197808 */ /* 0x004fe20001800000 */
[----:B------:R-:W-:Y:S01]  /*5ae0*/  FFMA.FTZ R36, R38, UR18, -R75 ;  /* 0x0000001226247c23 */ /* 0x000fe2000801084b */
[----:B------:R-:W-:-:S05]  /*5af0*/  ISETP.GT.AND P3, PT, R30, 0x39, PT ;  /* 0x000000391e00780c */ /* 0x000fca0003f64270 */
[----:B------:R-:W-:Y:S01]  /*5b00*/  MUFU.TANH R29, R29 ;  /* 0x0000001d001d7308 */ /* 0x000fe20000002400 */
[----:B0-----:R-:W-:Y:S02]  /*5b10*/  FSEL R38, R26, -INF , P2 ;  /* 0xff8000001a267808 */ /* 0x001fe40001000000 */
[----:B------:R-:W-:-:S05]  /*5b20*/  ISETP.GT.AND P2, PT, R30, 0x40, PT ;  /* 0x000000401e00780c */ /* 0x000fca0003f44270 */
[----:B------:R-:W0:Y:S01]  /*5b30*/  MUFU.TANH R31, R31 ;  /* 0x0000001f001f7308 */ /* 0x000e220000002400 */
[----:B-1----:R-:W-:Y:S02]  /*5b40*/  FSEL R27, R27, -INF , P3 ;  /* 0xff8000001b1b7808 */ /* 0x002fe40001800000 */
[----:B------:R-:W-:-:S05]  /*5b50*/  ISETP.GT.AND P3, PT, R30, 0x41, PT ;  /* 0x000000411e00780c */ /* 0x000fca0003f64270 */
[----:B------:R1:W-:Y:S08]  /*5b60*/  MUFU.EX2 R81, R78 ;  /* 0x0000004e00517308 */ /* 0x0003f00000000800 */
[----:B------:R-:W2:Y:S01]  /*5b70*/  MUFU.TANH R59, R59 ;  /* 0x0000003b003b7308 */ /* 0x000ea20000002400 */
[----:B-1----:R-:W-:Y:S02]  /*5b80*/  FMNMX.FTZ R78, R24, R83, !PT ;  /* 0x00000053184e7209 */ /* 0x002fe40007810000 */
[----:B0-----:R-:W-:-:S02]  /*5b90*/  FSEL R31, R31, -INF , P3 ;  /* 0xff8000001f1f7808 */ /* 0x001fc40001800000 */
[----:B------:R-:W-:Y:S01]  /*5ba0*/  FMNMX.FTZ R83, R25, R78, !PT ;  /* 0x0000004e19537209 */ /* 0x000fe20007810000 */
[----:B------:R-:W-:Y:S01]  /*5bb0*/  FFMA.FTZ R78, R39, UR18, -R75 ;  /* 0x00000012274e7c23 */ /* 0x000fe2000801084b */
[----:B------:R-:W-:Y:S01]  /*5bc0*/  FSEL R39, R29, -INF , P2 ;  /* 0xff8000001d277808 */ /* 0x000fe20001000000 */
[----:B------:R-:W0:Y:S01]  /*5bd0*/  MUFU.TANH R63, R63 ;  /* 0x0000003f003f7308 */ /* 0x000e220000002400 */
[----:B------:R-:W-:Y:S02]  /*5be0*/  FMNMX.FTZ R26, R38, R83, !PT ;  /* 0x00000053261a7209 */ /* 0x000fe40007810000 */
[C---:B------:R-:W-:Y:S02]  /*5bf0*/  ISETP.GT.AND P2, PT, R30.reuse, 0x48, PT ;  /* 0x000000481e00780c */ /* 0x040fe40003f44270 */
[----:B------:R-:W-:Y:S02]  /*5c00*/  FMNMX.FTZ R26, R27, R26, !PT ;  /* 0x0000001a1b1a7209 */ /* 0x000fe40007810000 */
[----:B------:R-:W-:Y:S01]  /*5c10*/  ISETP.GT.AND P3, PT, R30, 0x49, PT ;  /* 0x000000491e00780c */ /* 0x000fe20003f64270 */
[----:B------:R-:W1:Y:S01]  /*5c20*/  MUFU.TANH R64, R64 ;  /* 0x0000004000407308 */ /* 0x000e620000002400 */
[----:B------:R-:W-:-:S02]  /*5c30*/  FMNMX.FTZ R26, R39, R26, !PT ;  /* 0x0000001a271a7209 */ /* 0x000fc40007810000 */
[----:B--2---:R-:W-:Y:S02]  /*5c40*/  FSEL R59, R59, -INF , P2 ;  /* 0xff8000003b3b7808 */ /* 0x004fe40001000000 */
[----:B------:R-:W-:Y:S02]  /*5c50*/  FMNMX.FTZ R26, R31, R26, !PT ;  /* 0x0000001a1f1a7209 */ /* 0x000fe40007810000 */
[C---:B------:R-:W-:Y:S01]  /*5c60*/  ISETP.GT.AND P2, PT, R30.reuse, 0x50, PT ;  /* 0x000000501e00780c */ /* 0x040fe20003f44270 */
        /* <DEDUP_REMOVED lines=45> */
[----:B------:R1:W-:Y:S01]  /*5f40*/  MUFU.EX2 R29, R78 ;  /* 0x0000004e001d7308 */ /* 0x0003e20000000800 */
[----:B--2---:R-:W-:-:S04]  /*5f50*/  FSEL R74, R74, -INF , P2 ;  /* 0xff8000004a4a7808 */ /* 0x004fc80001000000 */
[----:B------:R-:W-:-:S03]  /*5f60*/  FMNMX.FTZ R83, R74, R83, !PT ;  /* 0x000000534a537209 */ /* 0x000fc60007810000 */
[----:B------:R-:W-:Y:S01]  /*5f70*/  MUFU.EX2 R28, R28 ;  /* 0x0000001c001c7308 */ /* 0x000fe20000000800 */
[----:B0-----:R-:W-:Y:S01]  /*5f80*/  FSEL R76, R76, -INF , P3 ;  /* 0xff8000004c4c7808 */ /* 0x001fe20001800000 */
[--C-:B-1----:R-:W-:Y:S01]  /*5f90*/  FFMA.FTZ R78, R46, UR18, -R75.reuse ;  /* 0x000000122e4e7c23 */ /* 0x102fe2000801084b */
[----:B------:R-:W-:-:S01]  /*5fa0*/  FFMA.FTZ R46, R48, UR18, -R75 ;  /* 0x00000012302e7c23 */ /* 0x000fc2000801084b */
[--C-:B------:R-:W-:Y:S01]  /*5fb0*/  FFMA.FTZ R48, R50, UR18, -R75.reuse ;  /* 0x0000001232307c23 */ /* 0x100fe2000801084b */
[----:B------:R-:W-:Y:S01]  /*5fc0*/  FMNMX.FTZ R83, R76, R83, !PT ;  /* 0x000000534c537209 */ /* 0x000fe20007810000 */
[--C-:B------:R-:W-:Y:S01]  /*5fd0*/  FFMA.FTZ R50, R52, UR18, -R75.reuse ;  /* 0x0000001234327c23 */ /* 0x100fe2000801084b */
[----:B------:R-:W-:-:S01]  /*5fe0*/  FFMA.FTZ R52, R54, UR18, -R75 ;  /* 0x0000001236347c23 */ /* 0x000fc2000801084b */
[----:B------:R0:W-:Y:S01]  /*5ff0*/  MUFU.EX2 R30, R78 ;  /* 0x0000004e001e7308 */ /* 0x0001e20000000800 */
[----:B------:R-:W-:-:S01]  /*6000*/  FFMA.FTZ R54, R57, UR18, -R75 ;  /* 0x0000001239367c23 */ /* 0x000fc2000801084b */
[----:B------:R-:W0:Y:S01]  /*6010*/  SHFL.BFLY PT, R26, R83, 0x2, 0x1f ;  /* 0x0c401f00531a7f89 */ /* 0x000e2200000e0000 */
[----:B------:R-:W-:-:S01]  /*6020*/  FFMA.FTZ R57, R58, UR18, -R75 ;  /* 0x000000123a397c23 */ /* 0x000fc2000801084b */
[----:B------:R-:W-:-:S04]  /*6030*/  FFMA.FTZ R58, R60, UR18, -R75 ;  /* 0x000000123c3a7c23 */ /* 0x000fc8000801084b */
        /* <DEDUP_REMOVED lines=9> */
[--C-:B------:R-:W-:Y:S01]  /*60d0*/  FFMA.FTZ R83, R56, UR18, -R75.reuse ;  /* 0x0000001238537c23 */ /* 0x100fe2000801084b */
[----:B------:R-:W-:-:S01]  /*60e0*/  FFMA.FTZ R56, R61, UR18, -R75 ;  /* 0x000000123d387c23 */ /* 0x000fc2000801084b */
[----:B------:R-:W-:Y:S01]  /*60f0*/  FFMA.FTZ R61, R62, UR18, -R75 ;  /* 0x000000123e3d7c23 */ /* 0x000fe2000801084b */
        /* <DEDUP_REMOVED lines=15> */
[----:B------:R-:W-:Y:S01]  /*61f0*/  FSEL R38, R26, RZ, P2 ;  /* 0x000000ff1a267208 */ /* 0x000fe20001000000 */
[--C-:B------:R-:W-:Y:S01]  /*6200*/  FFMA.FTZ R11, R32, UR18, -R60.reuse ;  /* 0x00000012200b7c23 */ /* 0x100fe2000801083c */
[----:B------:R-:W-:Y:S01]  /*6210*/  FMUL.FTZ R77, R77, UR18 ;  /* 0x000000124d4d7c20 */ /* 0x000fe20008410000 */
        /* <DEDUP_REMOVED lines=14> */
[----:B------:R-:W-:-:S05]  /*6300*/  FFMA.FTZ R31, R59, UR18, -R60 ;  /* 0x000000123b1f7c23 */ /* 0x000fca000801083c */
        /* <DEDUP_REMOVED lines=129> */
.L_x_12481:
        /* <DEDUP_REMOVED lines=91> */
.L_x_12471:
[----:B------:R-:W-:-:S13]  /*70d0*/  ISETP.LE.AND P1, PT, RZ, UR51, PT ;  /* 0x00000033ff007c0c */ /* 0x000fda000bf23270 */
[----:B------:R-:W-:Y:S05]  /*70e0*/  @!P1 BRA `(.L_x_12483) ;  /* 0x0000002000f49947 */ /* 0x000fea0003800000 */
[----:B------:R-:W-:Y:S01]  /*70f0*/  IMAD.MOV.U32 R5, RZ, RZ, R26 ;  /* 0x000000ffff057224 */ /* 0x000fe200078e001a */
[----:B------:R-:W-:Y:S01]  /*7100*/  UMOV UR17, UR37 ;  /* 0x0000002500117c82 */ /* 0x000fe20008000000 */
[----:B------:R-:W-:Y:S01]  /*7110*/  IMAD.MOV.U32 R4, RZ, RZ, R35 ;  /* 0x000000ffff047224 */ /* 0x000fe200078e0023 */
[----:B------:R-:W-:Y:S01]  /*7120*/  UMOV UR19, UR38 ;  /* 0x0000002600137c82 */ /* 0x000fe20008000000 */
[----:B------:R-:W-:-:S05]  /*7130*/  ULDC UR18, c[0x0][0x988] ;  /* 0x0002620000127ab9 */ /* 0x000fca0000000800 */
.L_x_12494:
[----:B------:R-:W-:-:S04]  /*7140*/  UIADD3 UR38, UR19, 0x1, URZ ;  /* 0x0000000113267890 */ /* 0x000fc8000fffe03f */
[----:B------:R-:W-:-:S04]  /*7150*/  UISETP.NE.AND UP0, UPT, UR38, 0x2, UPT ;  /* 0x000000022600788c */ /* 0x000fc8000bf05270 */
[----:B------:R-:W-:Y:S02]  /*7160*/  USEL UR37, URZ, 0x1, UP0 ;  /* 0x000000013f257887 */ /* 0x000fe40008000000 */
[----:B------:R-:W-:Y:S02]  /*7170*/  USEL UR38, UR38, URZ, UP0 ;  /* 0x0000003f26267287 */ /* 0x000fe40008000000 */
[----:B------:R-:W-:Y:S01]  /*7180*/  ULOP3.LUT UR37, UR17, UR37, URZ, 0x3c, !UPT ;  /* 0x0000002511257292 */ /* 0x000fe2000f8e3c3f */
[----:B------:R-:W-:Y:S11]  /*7190*/  @!P0 BRA `(.L_x_12484) ;  /* 0x0000000000048947 */ /* 0x000ff60003800000 */
[----:B------:R-:W-:Y:S01]  /*71a0*/  BPT.TRAP 0x1 ;  /* 0x000000040000795c */ /* 0x000fe20000300000 */
.L_x_12484:
[----:B------:R-:W-:Y:S01]  /*71b0*/  ULEA UR6, UR38, UR46, 0x3 ;  /* 0x0000002e26067291 */ /* 0x000fe2000f8e183f */
[----:B------:R-:W-:-:S05]  /*71c0*/  IMAD.U32 R6, RZ, RZ, UR37 ;  /* 0x00000025ff067e24 */ /* 0x000fca000f8e00ff */
[----:B------:R-:W-:-:S04]  /*71d0*/  SHF.L.U32 R6, R6, 0x1f, RZ ;  /* 0x0000001f06067819 */ /* 0x000fc800000006ff */
[----:B------:R0:W1:Y:S01]  /*71e0*/  SYNCS.PHASECHK.TRANS64.TRYWAIT P1, [UR6+0x19c30], R6 ;  /* 0x019c3006ff0075a7 */ /* 0x0000620008020146 */
[----:B------:R-:W-:Y:S05]  /*71f0*/  @!P0 BRA `(.L_x_12485) ;  /* 0x0000000000048947 */ /* 0x000fea0003800000 */
[----:B------:R-:W-:Y:S01]  /*7200*/  BPT.TRAP 0x1 ;  /* 0x000000040000795c */ /* 0x000fe20000300000 */
.L_x_12485:
[----:B-1----:R-:W-:Y:S05]  /*7210*/  @P1 BRA `(.L_x_12486) ;  /* 0x0000000000081947 */ /* 0x002fea0003800000 */
[----:B------:R-:W1:Y:S02]  /*7220*/  SYNCS.PHASECHK.TRANS64.TRYWAIT P1, [UR6+0x19c30], R6 ;  /* 0x019c3006ff0075a7 */ /* 0x000e640008020146 */
[----:B-1----:R-:W-:Y:S05]  /*7230*/  @!P1 BRA `(.L_x_12487) ;  /* 0x000000ac00809947 */ /* 0x002fea0003800000 */
.L_x_12486:
        /* <DEDUP_REMOVED lines=17> */
.L_x_12488:
[----:B------:R-:W-:Y:S01]  /*7350*/  ULEA UR11, UR19, UR46, 0x3 ;  /* 0x0000002e130b7291 */ /* 0x000fe2000f8e183f */
[----:B01----:R-:W-:-:S05]  /*7360*/  IMAD.U32 R6, RZ, RZ, UR17 ;  /* 0x00000011ff067e24 */ /* 0x003fca000f8e00ff */
[----:B------:R-:W-:-:S04]  /*7370*/  SHF.L.U32 R6, R6, 0x1f, RZ ;  /* 0x0000001f06067819 */ /* 0x000fc800000006ff */
[----:B------:R0:W1:Y:S01]  /*7380*/  SYNCS.PHASECHK.TRANS64.TRYWAIT P1, [UR11+0x19c50], R6 ;  /* 0x019c5006ff0075a7 */ /* 0x000062000802014b */
[----:B------:R-:W-:Y:S05]  /*7390*/  @!P0 BRA `(.L_x_12489) ;  /* 0x0000000000048947 */ /* 0x000fea0003800000 */
[----:B------:R-:W-:Y:S01]  /*73a0*/  BPT.TRAP 0x1 ;  /* 0x000000040000795c */ /* 0x000fe20000300000 */
.L_x_12489:
[----:B-1----:R-:W-:Y:S05]  /*73b0*/  @P1 BRA `(.L_x_12490) ;  /* 0x0000000000081947 */ /* 0x002fea0003800000 */
[----:B------:R-:W1:Y:S02]  /*73c0*/  SYNCS.PHASECHK.TRANS64.TRYWAIT P1, [UR11+0x19c50], R6 ;  /* 0x019c5006ff0075a7 */ /* 0x000e64000802014b */
[----:B-1----:R-:W-:Y:S05]  /*73d0*/  @!P1 BRA `(.L_x_12491) ;  /* 0x000000ac00309947 */ /* 0x002fea0003800000 */
.L_x_12490:
        /* <DEDUP_REMOVED lines=27> */
.L_x_12492:
        /* <DEDUP_REMOVED lines=408> */
.L_x_12493:
        /* <DEDUP_REMOVED lines=91> */
.L_x_12483:
[----:B------:R-:W-:Y:S06]  /*94c0*/  BAR.ARV 0x8, 0x200 ;  /* 0x0208000000007b1d */ /* 0x000fec0000002000 */
[----:B------:R-:W-:Y:S05]  /*94d0*/  @!P0 BRA `(.L_x_12495) ;  /* 0x0000000000048947 */ /* 0x000fea0003800000 */
[----:B------:R-:W-:Y:S01]  /*94e0*/  BPT.TRAP 0x1 ;  /* 0x000000040000795c */ /* 0x000fe20000300000 */
.L_x_12495:
[----:B------:R-:W-:Y:S01]  /*94f0*/  ULEA UR14, UR38, UR46, 0x3 ;  /* 0x0000002e260e7291 */ /* 0x000fe2000f8e183f */
[----:B------:R-:W-:-:S05]  /*9500*/  IMAD.U32 R0, RZ, RZ, UR37 ;  /* 0x00000025ff007e24 */ /* 0x000fca000f8e00ff */
[----:B------:R-:W-:-:S04]  /*9510*/  SHF.L.U32 R0, R0, 0x1f, RZ ;  /* 0x0000001f00007819 */ /* 0x000fc800000006ff */
[----:B------:R0:W1:Y:S01]  /*9520*/  SYNCS.PHASECHK.TRANS64.TRYWAIT P1, [UR14+0x19c50], R0 ;  /* 0x019c5000ff0075a7 */ /* 0x000062000802014e */
[----:B------:R-:W-:Y:S05]  /*9530*/  @!P0 BRA `(.L_x_12496) ;  /* 0x0000000000048947 */ /* 0x000fea0003800000 */
[----:B------:R-:W-:Y:S01]  /*9540*/  BPT.TRAP 0x1 ;  /* 0x000000040000795c */ /* 0x000fe20000300000 */
.L_x_12496:
[----:B-1----:R-:W-:Y:S05]  /*9550*/  @P1 BRA `(.L_x_12497) ;  /* 0x0000000000081947 */ /* 0x002fea0003800000 */
[----:B------:R-:W1:Y:S02]  /*9560*/  SYNCS.PHASECHK.TRANS64.TRYWAIT P1, [UR14+0x19c50], R0 ;  /* 0x019c5000ff0075a7 */ /* 0x000e64000802014e */
[----:B-1----:R-:W-:Y:S05]  /*9570*/  @!P1 BRA `(.L_x_12498) ;  /* 0x0000008800e09947 */ /* 0x002fea0003800000 */
.L_x_12497:
        /* <DEDUP_REMOVED lines=81> */
.L_x_12499:
        /* <DEDUP_REMOVED lines=58> */
.L_x_12463:
        /* <DEDUP_REMOVED lines=40> */
[----:B------:R-:W-:Y:S02]  /*a0b0*/  SEL R42, R27, R24, P0 ;  /* 0x000000181b2a7207 */ /* 0x000fe40000000000 */
[----:B------:R-:W-:Y:S01]  /*a0c0*/  SEL R27, R24, R27, P0 ;  /* 0x0000001b181b7207 */ /* 0x000fe20000000000 */
[----:B------:R-:W-:Y:S01]  /*a0d0*/  IMAD.WIDE R12, R156, 0x2, R4 ;  /* 0x000000029c0c7825 */ /* 0x000fe200078e0204 */
[----:B------:R-:W-:Y:S02]  /*a0e0*/  F2FP.BF16.F32.PACK_AB R33, R100, R33 ;  /* 0x000000216421723e */ /* 0x000fe400000010ff */
[----:B------:R-:W-:Y:S02]  /*a0f0*/  F2FP.BF16.F32.PACK_AB R30, R101, R30 ;  /* 0x0000001e651e723e */ /* 0x000fe400000010ff */
[C---:B------:R-:W-:Y:S02]  /*a100*/  IADD3 R51, P5, R12.reuse, 0x20, RZ ;  /* 0x000000200c337810 */ /* 0x040fe40007fbe0ff */
[----:B------:R-:W-:-:S02]  /*a110*/  IADD3 R53, P4, R12, 0x3000, RZ ;  /* 0x000030000c357810 */ /* 0x000fc40007f9e0ff */
[----:B------:R-:W-:Y:S02]  /*a120*/  LOP3.LUT R6, R51, 0x180, RZ, 0xc0, !PT ;  /* 0x0000018033067812 */ /* 0x000fe400078ec0ff */
[----:B------:R-:W-:Y:S02]  /*a130*/  F2FP.BF16.F32.PACK_AB R11, R132, R11 ;  /* 0x0000000b840b723e */ /* 0x000fe400000010ff */
[----:B------:R-:W-:Y:S02]  /*a140*/  SHF.R.U64 R6, R6, 0x3, RZ ;  /* 0x0000000306067819 */ /* 0x000fe400000012ff */
[----:B------:R-:W-:Y:S02]  /*a150*/  F2FP.BF16.F32.PACK_AB R8, R133, R8 ;  /* 0x000000088508723e */ /* 0x000fe400000010ff */
[----:B------:R-:W-:Y:S02]  /*a160*/  LOP3.LUT R24, R6, R51, RZ, 0x3c, !PT ;  /* 0x0000003306187212 */ /* 0x000fe400078e3cff */
[----:B------:R-:W-:-:S02]  /*a170*/  LOP3.LUT R6, R53, 0x180, RZ, 0xc0, !PT ;  /* 0x0000018035067812 */ /* 0x000fc400078ec0ff */
[----:B------:R-:W-:Y:S02]  /*a180*/  F2FP.BF16.F32.PACK_AB R35, R94, R35 ;  /* 0x000000235e23723e */ /* 0x000fe400000010ff */
[----:B------:R-:W-:Y:S02]  /*a190*/  F2FP.BF16.F32.PACK_AB R32, R95, R32 ;  /* 0x000000205f20723e */ /* 0x000fe400000010ff */
[----:B------:R-:W-:Y:S02]  /*a1a0*/  F2FP.BF16.F32.PACK_AB R29, R108, R29 ;  /* 0x0000001d6c1d723e */ /* 0x000fe400000010ff */
[----:B------:R-:W-:Y:S02]  /*a1b0*/  F2FP.BF16.F32.PACK_AB R26, R109, R26 ;  /* 0x0000001a6d1a723e */ /* 0x000fe400000010ff */
[----:B------:R-:W-:Y:S02]  /*a1c0*/  SEL R36, R37, R34, P0 ;  /* 0x0000002225247207 */ /* 0x000fe40000000000 */
[----:B------:R-:W-:-:S02]  /*a1d0*/  F2FP.BF16.F32.PACK_AB R21, R118, R21 ;  /* 0x000000157615723e */ /* 0x000fc400000010ff */
[----:B------:R-:W-:Y:S02]  /*a1e0*/  F2FP.BF16.F32.PACK_AB R14, R119, R14 ;  /* 0x0000000e770e723e */ /* 0x000fe400000010ff */
[----:B------:R-:W-:Y:S02]  /*a1f0*/  SEL R37, R34, R37, P0 ;  /* 0x0000002522257207 */ /* 0x000fe40000000000 */
[----:B------:R-:W-:Y:S02]  /*a200*/  IADD3 R55, P3, R12, 0x3020, RZ ;  /* 0x000030200c377810 */ /* 0x000fe40007f7e0ff */
[----:B------:R-:W-:Y:S02]  /*a210*/  F2FP.BF16.F32.PACK_AB R31, R102, R31 ;  /* 0x0000001f661f723e */ /* 0x000fe400000010ff */
[----:B------:R-:W-:Y:S01]  /*a220*/  F2FP.BF16.F32.PACK_AB R28, R103, R28 ;  /* 0x0000001c671c723e */ /* 0x000fe200000010ff */
[----:B------:R-:W-:Y:S01]  /*a230*/  IMAD.X R15, RZ, RZ, R13, P3 ;  /* 0x000000ffff0f7224 */ /* 0x000fe200018e060d */
[----:B------:R-:W-:-:S02]  /*a240*/  F2FP.BF16.F32.PACK_AB R25, R116, R25 ;  /* 0x000000197419723e */ /* 0x000fc400000010ff */
[----:B------:R-:W-:Y:S02]  /*a250*/  F2FP.BF16.F32.PACK_AB R20, R117, R20 ;  /* 0x000000147514723e */ /* 0x000fe400000010ff */
[----:B------:R-:W-:Y:S02]  /*a260*/  SEL R34, R33, R30, P0 ;  /* 0x0000001e21227207 */ /* 0x000fe40000000000 */
[----:B------:R-:W-:Y:S02]  /*a270*/  SEL R33, R30, R33, P0 ;  /* 0x000000211e217207 */ /* 0x000fe40000000000 */
[----:B------:R-:W-:Y:S02]  /*a280*/  SEL R40, R11, R8, P0 ;  /* 0x000000080b287207 */ /* 0x000fe40000000000 */
[----:B------:R-:W-:Y:S02]  /*a290*/  SEL R45, R8, R11, P0 ;  /* 0x0000000b082d7207 */ /* 0x000fe40000000000 */
[----:B------:R-:W-:-:S02]  /*a2a0*/  SHF.R.U64 R6, R6, 0x3, RZ ;  /* 0x0000000306067819 */ /* 0x000fc400000012ff */
[----:B------:R-:W-:Y:S02]  /*a2b0*/  F2FP.BF16.F32.PACK_AB R127, R127, R10 ;  /* 0x0000000a7f7f723e */ /* 0x000fe400000010ff */
[----:B------:R-:W-:Y:S02]  /*a2c0*/  SEL R30, R29, R26, P0 ;  /* 0x0000001a1d1e7207 */ /* 0x000fe40000000000 */
[----:B------:R-:W-:Y:S02]  /*a2d0*/  SEL R8, R35, R32, P0 ;  /* 0x0000002023087207 */ /* 0x000fe40000000000 */
[C---:B------:R-:W-:Y:S02]  /*a2e0*/  LOP3.LUT R7, R12.reuse, 0x180, RZ, 0xc0, !PT ;  /* 0x000001800c077812 */ /* 0x040fe400078ec0ff */
[----:B------:R-:W-:Y:S02]  /*a2f0*/  IADD3 R57, P2, R12, 0x6000, RZ ;  /* 0x000060000c397810 */ /* 0x000fe40007f5e0ff */
[----:B------:R-:W-:-:S02]  /*a300*/  SEL R29, R26, R29, P0 ;  /* 0x0000001d1a1d7207 */ /* 0x000fc40000000000 */
[----:B------:R-:W-:Y:S02]  /*a310*/  SEL R35, R32, R35, P0 ;  /* 0x0000002320237207 */ /* 0x000fe40000000000 */
[----:B------:R-:W-:Y:S02]  /*a320*/  SEL R44, R21, R14, P0 ;  /* 0x0000000e152c7207 */ /* 0x000fe40000000000 */
[----:B------:R-:W-:Y:S01]  /*a330*/  SEL R47, R14, R21, P0 ;  /* 0x000000150e2f7207 */ /* 0x000fe20000000000 */
[--C-:B------:R-:W-:Y:S01]  /*a340*/  IMAD.X R21, RZ, RZ, R13.reuse, P4 ;  /* 0x000000ffff157224 */ /* 0x100fe200020e060d */
[----:B------:R-:W-:Y:S02]  /*a350*/  LOP3.LUT R10, R55, 0x180, RZ, 0xc0, !PT ;  /* 0x00000180370a7812 */ /* 0x000fe400078ec0ff */
[----:B------:R-:W-:Y:S02]  /*a360*/  SEL R26, R25, R20, P0 ;  /* 0x00000014191a7207 */ /* 0x000fe40000000000 */
[----:B------:R-:W-:Y:S01]  /*a370*/  SEL R39, R20, R25, P0 ;  /* 0x0000001914277207 */ /* 0x000fe20000000000 */
[----:B------:R-:W-:Y:S01]  /*a380*/  IMAD.X R25, RZ, RZ, R13, P5 ;  /* 0x000000ffff197224 */ /* 0x000fe200028e060d */
[----:B------:R-:W-:-:S02]  /*a390*/  SEL R32, R31, R28, P0 ;  /* 0x0000001c1f207207 */ /* 0x000fc40000000000 */
[----:B------:R-:W-:Y:S02]  /*a3a0*/  SEL R31, R28, R31, P0 ;  /* 0x0000001f1c1f7207 */ /* 0x000fe40000000000 */
[----:B------:R-:W-:Y:S02]  /*a3b0*/  LOP3.LUT R20, R6, R53, RZ, 0x3c, !PT ;  /* 0x0000003506147212 */ /* 0x000fe400078e3cff */
[----:B------:R-:W-:Y:S02]  /*a3c0*/  SHF.R.U64 R7, R7, 0x3, RZ ;  /* 0x0000000307077819 */ /* 0x000fe400000012ff */
[----:B------:R-:W-:Y:S02]  /*a3d0*/  LOP3.LUT R28, R57, 0x180, RZ, 0xc0, !PT ;  /* 0x00000180391c7812 */ /* 0x000fe400078ec0ff */
[----:B------:R-:W-:Y:S02]  /*a3e0*/  SHF.R.U64 R10, R10, 0x3, RZ ;  /* 0x000000030a0a7819 */ /* 0x000fe400000012ff */
[----:B------:R-:W-:-:S02]  /*a3f0*/  IADD3 R59, P1, R12, 0x6020, RZ ;  /* 0x000060200c3b7810 */ /* 0x000fc40007f3e0ff */
[----:B------:R-:W-:Y:S02]  /*a400*/  MOV R53, R20 ;  /* 0x0000001400357202 */ /* 0x000fe40000000f00 */
[----:B------:R-:W-:Y:S01]  /*a410*/  LOP3.LUT R12, R7, R12, RZ, 0x3c, !PT ;  /* 0x0000000c070c7212 */ /* 0x000fe200078e3cff */
[----:B------:R-:W-:Y:S01]  /*a420*/  IMAD.X R7, RZ, RZ, R13, P1 ;  /* 0x000000ffff077224 */ /* 0x000fe200008e060d */
[----:B------:R-:W-:Y:S02]  /*a430*/  SHF.R.U64 R28, R28, 0x3, RZ ;  /* 0x000000031c1c7819 */ /* 0x000fe400000012ff */
[----:B------:R-:W-:Y:S02]  /*a440*/  LOP3.LUT R14, R10, R55, RZ, 0x3c, !PT ;  /* 0x000000370a0e7212 */ /* 0x000fe400078e3cff */
[----:B------:R-:W-:Y:S02]  /*a450*/  SEL R46, R126, R127, P0 ;  /* 0x0000007f7e2e7207 */ /* 0x000fe40000000000 */
[----:B------:R-:W-:-:S02]  /*a460*/  SEL R127, R127, R126, P0 ;  /* 0x0000007e7f7f7207 */ /* 0x000fc40000000000 */
[-C--:B------:R-:W-:Y:S02]  /*a470*/  IADD3.X R11, RZ, R13.reuse, RZ, P2, !PT ;  /* 0x0000000dff0b7210 */ /* 0x080fe400017fe4ff */
[----:B------:R-:W-:Y:S02]  /*a480*/  MOV R55, R12 ;  /* 0x0000000c00377202 */ /* 0x000fe40000000f00 */
[----:B------:R-:W-:Y:S02]  /*a490*/  MOV R54, R24 ;  /* 0x0000001800367202 */ /* 0x000fe40000000f00 */
[----:B------:R-:W-:Y:S02]  /*a4a0*/  LOP3.LUT R10, R28, R57, RZ, 0x3c, !PT ;  /* 0x000000391c0a7212 */ /* 0x000fe400078e3cff */
[----:B------:R-:W-:Y:S02]  /*a4b0*/  MOV R52, R14 ;  /* 0x0000000e00347202 */ /* 0x000fe40000000f00 */
[----:B------:R-:W-:-:S02]  /*a4c0*/  LOP3.LUT R50, R59, 0x180, RZ, 0xc0, !PT ;  /* 0x000001803b327812 */ /* 0x000fc400078ec0ff */
[----:B------:R-:W-:Y:S02]  /*a4d0*/  MOV R51, R10 ;  /* 0x0000000a00337202 */ /* 0x000fe40000000f00 */
[----:B------:R-:W-:Y:S02]  /*a4e0*/  SHF.R.U64 R50, R50, 0x3, RZ ;  /* 0x0000000332327819 */ /* 0x000fe400000012ff */
[----:B------:R-:W-:Y:S02]  /*a4f0*/  PLOP3.LUT P2, PT, PT, PT, UP0, 0x80, 0x0 ;  /* 0x000000000000781c */ /* 0x000fe40003f4f008 */
[----:B------:R-:W-:-:S04]  /*a500*/  LOP3.LUT R6, R50, R59, RZ, 0x3c, !PT ;  /* 0x0000003b32067212 */ /* 0x000fc800078e3cff */
[----:B------:R-:W-:Y:S01]  /*a510*/  MOV R50, R6 ;  /* 0x0000000600327202 */ /* 0x000fe20000000f00 */
[----:B------:R-:W-:Y:S02]  /*a520*/  IMAD.U32 R6, RZ, RZ, UR6 ;  /* 0x00000006ff067e24 */ /* 0x000fe4000f8e00ff */
[----:B------:R-:W-:Y:S01]  /*a530*/  IMAD.U32 R7, RZ, RZ, UR7 ;  /* 0x00000007ff077e24 */ /* 0x000fe2000f8e00ff */
[----:B------:R-:W-:Y:S01]  /*a540*/  ULDC.64 UR6, c[0x0][0xc08] ;  /* 0x0003020000067ab9 */ /* 0x000fe20000000a00 */
[----:B--2---:R-:W-:Y:S01]  /*a550*/  LOP3.LUT R20, R9, 0x2, RZ, 0x3c, !PT ;  /* 0x0000000209147812 */ /* 0x004fe200078e3cff */
[----:B------:R-:W-:Y:S04]  /*a560*/  SHFL.IDX PT, R13, R8, R9, 0x1c1f ;  /* 0x001c1f09080d7589 */ /* 0x000fe800000e0000 */
[----:B------:R-:W0:Y:S04]  /*a570*/  SHFL.IDX PT, R24, R35, R20, 0x1c1f ;  /* 0x001c1f1423187589 */ /* 0x000e2800000e0000 */
[----:B------:R-:W-:Y:S04]  /*a580*/  SHFL.IDX PT, R36, R36, R9, 0x1c1f ;  /* 0x001c1f0924247589 */ /* 0x000fe800000e0000 */
[----:B------:R-:W1:Y:S04]  /*a590*/  SHFL.IDX PT, R37, R37, R20, 0x1c1f ;  /* 0x001c1f1425257589 */ /* 0x000e6800000e0000 */
[----:B------:R-:W-:Y:S04]  /*a5a0*/  SHFL.IDX PT, R15, R32, R9, 0x1c1f ;  /* 0x001c1f09200f7589 */ /* 0x000fe800000e0000 */
[----:B------:R-:W-:Y:S04]  /*a5b0*/  SHFL.IDX PT, R28, R31, R20, 0x1c1f ;  /* 0x001c1f141f1c7589 */ /* 0x000fe800000e0000 */
[----:B------:R-:W-:Y:S04]  /*a5c0*/  SHFL.IDX PT, R34, R34, R9, 0x1c1f ;  /* 0x001c1f0922227589 */ /* 0x000fe800000e0000 */
[----:B------:R-:W2:Y:S01]  /*a5d0*/  SHFL.IDX PT, R33, R33, R20, 0x1c1f ;  /* 0x001c1f1421217589 */ /* 0x000ea200000e0000 */
[----:B0-----:R-:W-:-:S03]  /*a5e0*/  SEL R11, R24, R13, P0 ;  /* 0x0000000d180b7207 */ /* 0x001fc60000000000 */
[----:B------:R-:W-:Y:S04]  /*a5f0*/  SHFL.IDX PT, R42, R42, R9, 0x1c1f ;  /* 0x001c1f092a2a7589 */ /* 0x000fe800000e0000 */
[----:B------:R-:W0:Y:S01]  /*a600*/  SHFL.IDX PT, R27, R27, R20, 0x1c1f ;  /* 0x001c1f141b1b7589 */ /* 0x000e2200000e0000 */
[----:B-1----:R-:W-:Y:S02]  /*a610*/  SEL R8, R36, R37, P0 ;  /* 0x0000002524087207 */ /* 0x002fe40000000000 */
[----:B------:R-:W-:Y:S01]  /*a620*/  SEL R10, R37, R36, P0 ;  /* 0x00000024250a7207 */ /* 0x000fe20000000000 */
[----:B------:R-:W-:Y:S04]  /*a630*/  SHFL.IDX PT, R30, R30, R9, 0x1c1f ;  /* 0x001c1f091e1e7589 */ /* 0x000fe800000e0000 */
[----:B------:R-:W1:Y:S04]  /*a640*/  SHFL.IDX PT, R29, R29, R20, 0x1c1f ;  /* 0x001c1f141d1d7589 */ /* 0x000e6800000e0000 */
[----:B------:R1:W-:Y:S04]  /*a650*/  SHFL.IDX PT, R21, R26, R9, 0x1c1f ;  /* 0x001c1f091a157589 */ /* 0x0003e800000e0000 */
[----:B------:R-:W-:Y:S01]  /*a660*/  SHFL.IDX PT, R44, R44, R9, 0x1c1f ;  /* 0x001c1f092c2c7589 */ /* 0x000fe200000e0000 */
[----:B--2---:R-:W-:-:S02]  /*a670*/  SEL R12, R34, R33, P0 ;  /* 0x00000021220c7207 */ /* 0x004fc40000000000 */
[----:B------:R-:W-:Y:S01]  /*a680*/  SEL R14, R33, R34, P0 ;  /* 0x00000022210e7207 */ /* 0x000fe20000000000 */
[----:B------:R-:W-:Y:S04]  /*a690*/  SHFL.IDX PT, R32, R39, R20, 0x1c1f ;  /* 0x001c1f1427207589 */ /* 0x000fe800000e0000 */
[----:B------:R-:W2:Y:S01]  /*a6a0*/  SHFL.IDX PT, R47, R47, R20, 0x1c1f ;  /* 0x001c1f142f2f7589 */ /* 0x000ea200000e0000 */
[----:B0-----:R-:W-:Y:S02]  /*a6b0*/  SEL R25, R42, R27, P0 ;  /* 0x0000001b2a197207 */ /* 0x001fe40000000000 */
[----:B------:R-:W-:Y:S01]  /*a6c0*/  SEL R27, R27, R42, P0 ;  /* 0x0000002a1b1b7207 */ /* 0x000fe20000000000 */
[----:B------:R-:W-:Y:S04]  /*a6d0*/  SHFL.IDX PT, R38, R38, R9, 0x1c1f ;  /* 0x001c1f0926267589 */ /* 0x000fe800000e0000 */
[----:B------:R-:W-:Y:S01]  /*a6e0*/  SHFL.IDX PT, R46, R46, R9, 0x1c1f ;  /* 0x001c1f092e2e7589 */ /* 0x000fe200000e0000 */
[----:B-1----:R-:W-:-:S03]  /*a6f0*/  SEL R26, R29, R30, P0 ;  /* 0x0000001e1d1a7207 */ /* 0x002fc60000000000 */
[----:B------:R-:W0:Y:S04]  /*a700*/  SHFL.IDX PT, R41, R41, R20, 0x1c1f ;  /* 0x001c1f1429297589 */ /* 0x000e2800000e0000 */
[----:B------:R-:W1:Y:S04]  /*a710*/  SHFL.IDX PT, R127, R127, R20, 0x1c1f ;  /* 0x001c1f147f7f7589 */ /* 0x000e6800000e0000 */
[----:B------:R-:W-:Y:S04]  /*a720*/  SHFL.IDX PT, R40, R40, R9, 0x1c1f ;  /* 0x001c1f0928287589 */ /* 0x000fe800000e0000 */
[----:B------:R3:W-:Y:S01]  /*a730*/  SHFL.IDX PT, R48, R48, R9, 0x1c1f ;  /* 0x001c1f0930307589 */ /* 0x0007e200000e0000 */
[----:B--2---:R-:W-:-:S03]  /*a740*/  SEL R31, R47, R44, P0 ;  /* 0x0000002c2f1f7207 */ /* 0x004fc60000000000 */
[----:B------:R-:W2:Y:S04]  /*a750*/  SHFL.IDX PT, R45, R45, R20, 0x1c1f ;  /* 0x001c1f142d2d7589 */ /* 0x000ea800000e0000 */
[----:B------:R-:W4:Y:S01]  /*a760*/  SHFL.IDX PT, R49, R49, R20, 0x1c1f ;  /* 0x001c1f1431317589 */ /* 0x000f2200000e0000 */
[----:B---3--:R-:W-:Y:S01]  /*a770*/  SEL R9, R13, R24, P0 ;  /* 0x000000180d097207 */ /* 0x008fe20000000000 */
[----:B------:R-:W-:Y:S01]  /*a780*/  BAR.SYNC.DEFER_BLOCKING 0x1, 0x180 ;  /* 0x0046000000007b1d */ /* 0x000fe20000010000 */
        /* <DEDUP_REMOVED lines=8> */
[----:B-1----:R-:W-:Y:S01]  /*a810*/  SEL R33, R46, R127, P0 ;  /* 0x0000007f2e217207 */ /* 0x002fe20000000000 */
[----:B------:R-:W-:Y:S01]  /*a820*/  UISETP.NE.U32.AND UP1, UPT, UR6, URZ, UPT ;  /* 0x0000003f0600728c */ /* 0x000fe2000bf25070 */
[----:B------:R-:W-:Y:S01]  /*a830*/  SEL R35, R127, R46, P0 ;  /* 0x0000002e7f237207 */ /* 0x000fe20000000000 */
[----:B------:R-:W-:Y:S01]  /*a840*/  UMOV UR4, URZ ;  /* 0x0000003f00047c82 */ /* 0x000fe20008000000 */
[----:B--2---:R-:W-:Y:S01]  /*a850*/  SEL R36, R40, R45, P0 ;  /* 0x0000002d28247207 */ /* 0x004fe20000000000 */
[----:B------:R-:W-:Y:S01]  /*a860*/  ULDC UR8, c[0x0][0xa88] ;  /* 0x0002a20000087ab9 */ /* 0x000fe20000000800 */
[----:B------:R-:W-:Y:S01]  /*a870*/  SEL R38, R45, R40, P0 ;  /* 0x000000282d267207 */ /* 0x000fe20000000000 */
[----:B------:R0:W-:Y:S01]  /*a880*/  STSM.16.M88.4 [R55], R8 ;  /* 0x0000000837007844 */ /* 0x0001e20000000200 */
[----:B----4-:R-:W-:Y:S01]  /*a890*/  SEL R37, R48, R49, P0 ;  /* 0x0000003130257207 */ /* 0x010fe20000000000 */
[----:B------:R-:W1:Y:S01]  /*a8a0*/  LDC R41, c[0x0][0xbe8] ;  /* 0x0002fa00ff297b82 */ /* 0x000e620000000800 */
[----:B------:R-:W-:Y:S01]  /*a8b0*/  SEL R39, R49, R48, P0 ;  /* 0x0000003031277207 */ /* 0x000fe20000000000 */
        /* <DEDUP_REMOVED lines=8> */
[----:B-1----:R-:W-:Y:S01]  /*a940*/  ISETP.NE.AND P1, PT, R41, 0x1, PT ;  /* 0x000000012900780c */ /* 0x002fe20003f25270 */
[----:B--2---:R-:W-:-:S04]  /*a950*/  VIADD R12, R17, UR44 ;  /* 0x0000002c110c7c36 */ /* 0x004fc80008000000 */
[----:B------:R-:W-:-:S05]  /*a960*/  PLOP3.LUT P0, PT, PT, PT, UP1, 0x80, 0x0 ;  /* 0x000000000000781c */ /* 0x000fca0003f0f018 */
[----:B------:R-:W-:-:S03]  /*a970*/  @UP1 ULEA UR6, UP2, UR41, UR6, 0x2 ;  /* 0x0000000629061291 */ /* 0x000fc6000f84103f */
[----:B------:R-:W0:Y:S01]  /*a980*/  @P1 LDC R9, c[0x0][0xbec] ;  /* 0x0002fb00ff091b82 */ /* 0x000e220000000800 */
[----:B------:R-:W-:Y:S02]  /*a990*/  @UP1 ULEA.HI.X UR7, UR41, UR7, UR42, 0x2, UP2 ;  /* 0x0000000729071291 */ /* 0x000fe400090f142a */
[----:B------:R-:W-:-:S04]  /*a9a0*/  IMAD.U32 R14, RZ, RZ, UR6 ;  /* 0x00000006ff0e7e24 */ /* 0x000fc8000f8e00ff */
        /* <DEDUP_REMOVED lines=10> */
.L_x_12502:
[----:B------:R-:W-:Y:S01]  /*aa50*/  USHF.R.S32.HI UR14, URZ, 0x1f, UR43 ;  /* 0x0000001f3f0e7899 */ /* 0x000fe2000801142b */
[----:B------:R-:W-:Y:S01]  /*aa60*/  @P1 IMAD.HI.U32 R7, R12, R9, RZ ;  /* 0x000000090c071227 */ /* 0x000fe200078e00ff */
[----:B------:R-:W-:Y:S01]  /*aa70*/  ULDC.64 UR12, c[0x0][0xb90] ;  /* 0x0002e400000c7ab9 */ /* 0x000fe20000000a00 */
[----:B------:R-:W-:Y:S01]  /*aa80*/  USHF.R.S32.HI UR9, URZ, 0x1f, UR4 ;  /* 0x0000001f3f097899 */ /* 0x000fe20008011404 */
[----:B------:R-:W0:Y:S01]  /*aa90*/  @P1 LDC R47, c[0x0][0xbec] ;  /* 0x0002fb00ff2f1b82 */ /* 0x000e220000000800 */
[----:B------:R-:W-:Y:S01]  /*aaa0*/  UIMAD UR10, UR14, UR12, URZ ;  /* 0x0000000c0e0a72a4 */ /* 0x000fe2000f8e023f */
[----:B------:R-:W-:Y:S01]  /*aab0*/  IMAD.MOV.U32 R6, RZ, RZ, R12 ;  /* 0x000000ffff067224 */ /* 0x000fe200078e000c */
[----:B------:R-:W-:Y:S01]  /*aac0*/  UMOV UR8, UR4 ;  /* 0x0000000400087c82 */ /* 0x000fe20008000000 */
[----:B------:R-:W-:Y:S01]  /*aad0*/  @P1 SHF.R.U32.HI R6, RZ, R10, R7 ;  /* 0x0000000aff061219 */ /* 0x000fe20000011607 */
[----:B------:R-:W-:Y:S01]  /*aae0*/  USEL UR42, UR42, URZ, !UP0 ;  /* 0x0000003f2a2a7287 */ /* 0x000fe2000c000000 */
[----:B------:R-:W-:Y:S01]  /*aaf0*/  IMAD R7, R152, 0x20, R18 ;  /* 0x0000002098077824 */ /* 0x000fe200078e0212 */
[----:B------:R-:W-:Y:S01]  /*ab00*/  UIMAD.WIDE.U32 UR6, UR43, UR12, UR8 ;  /* 0x0000000c2b0672a5 */ /* 0x000fe2000f8e0008 */
[----:B---3--:R-:W-:Y:S01]  /*ab10*/  VIADD R14, R155, UR44 ;  /* 0x0000002c9b0e7c36 */ /* 0x008fe20008000000 */
[----:B------:R-:W-:Y:S01]  /*ab20*/  UIMAD UR10, UR43, UR13, UR10 ;  /* 0x0000000d2b0a72a4 */ /* 0x000fe2000f8e020a */
[----:B------:R-:W-:Y:S01]  /*ab30*/  IMAD.MOV R10, RZ, RZ, -R6 ;  /* 0x000000ffff0a7224 */ /* 0x000fe200078e0a06 */
[----:B------:R-:W-:Y:S01]  /*ab40*/  USEL UR41, UR41, URZ, !UP0 ;  /* 0x0000003f29297287 */ /* 0x000fe2000c000000 */
[----:B------:R-:W-:Y:S01]  /*ab50*/  IMAD.WIDE R4, R7, 0x2, R4 ;  /* 0x0000000207047825 */ /* 0x000fe200078e0204 */
[----:B------:R-:W-:Y:S01]  /*ab60*/  ULDC.64 UR12, c[0x0][0xb98] ;  /* 0x0002e600000c7ab9 */ /* 0x000fe20000000a00 */
[----:B------:R-:W-:-:S02]  /*ab70*/  UIADD3 UR7, UR7, UR10, URZ ;  /* 0x0000000a07077290 */ /* 0x000fc4000fffe03f */
[----:B------:R-:W-:Y:S01]  /*ab80*/  UIMAD UR8, UR42, UR12, URZ ;  /* 0x0000000c2a0872a4 */ /* 0x000fe2000f8e023f */
[----:B------:R-:W-:Y:S01]  /*ab90*/  IMAD R9, R41, R10, R12 ;  /* 0x0000000a29097224 */ /* 0x000fe200078e020c */
[----:B------:R-:W-:Y:S01]  /*aba0*/  UIMAD.WIDE.U32 UR6, UR41, UR12, UR6 ;  /* 0x0000000c290672a5 */ /* 0x000fe2000f8e0006 */
[----:B------:R-:W-:Y:S01]  /*abb0*/  SHF.R.S32.HI R10, RZ, 0x1f, R6 ;  /* 0x0000001fff0a7819 */ /* 0x000fe20000011406 */
[----:B------:R-:W-:Y:S01]  /*abc0*/  UIMAD UR8, UR41, UR13, UR8 ;  /* 0x0000000d290872a4 */ /* 0x000fe2000f8e0208 */
[----:B------:R-:W-:Y:S01]  /*abd0*/  IADD3 R21, P2, R4, 0x1800, RZ ;  /* 0x0000180004157810 */ /* 0x000fe20007f5e0ff */
[----:B------:R-:W-:Y:S01]  /*abe0*/  ULDC.64 UR10, c[0x0][0xb88] ;  /* 0x0002e200000a7ab9 */ /* 0x000fe20000000a00 */
[----:B------:R-:W-:Y:S01]  /*abf0*/  SHF.R.S32.HI R7, RZ, 0x1f, R9 ;  /* 0x0000001fff077819 */ /* 0x000fe20000011409 */
[----:B-----5:R-:W-:Y:S01]  /*ac00*/  IMAD R45, R8, R41, RZ ;  /* 0x00000029082d7224 */ /* 0x020fe200078e02ff */
[----:B------:R-:W-:Y:S01]  /*ac10*/  IADD3 R6, P0, R6, UR6, RZ ;  /* 0x0000000606067c10 */ /* 0x000fe2000ff1e0ff */
[----:B------:R-:W-:Y:S01]  /*ac20*/  IMAD.U32 R11, RZ, RZ, UR8 ;  /* 0x00000008ff0b7e24 */ /* 0x000fe2000f8e00ff */
[----:B------:R-:W-:Y:S01]  /*ac30*/  LOP3.LUT R20, R21, 0x180, RZ, 0xc0, !PT ;  /* 0x0000018015147812 */ /* 0x000fe200078ec0ff */
[----:B------:R-:W-:Y:S01]  /*ac40*/  IMAD R12, R7, UR10, RZ ;  /* 0x0000000a070c7c24 */ /* 0x000fe2000f8e02ff */
[----:B------:R-:W-:-:S02]  /*ac50*/  IADD3 R29, P6, R4, 0x3000, RZ ;  /* 0x00003000041d7810 */ /* 0x000fc40007fde0ff */
[----:B------:R-:W-:Y:S01]  /*ac60*/  IADD3.X R7, R10, UR7, R11, P0, !PT ;  /* 0x000000070a077c10 */ /* 0x000fe200087fe40b */
[C---:B------:R-:W-:Y:S01]  /*ac70*/  IMAD R11, R9.reuse, UR11, R12 ;  /* 0x0000000b090b7c24 */ /* 0x040fe2000f8e020c */
[----:B------:R-:W-:Y:S01]  /*ac80*/  ULDC.64 UR6, c[0x0][0xb50] ;  /* 0x0002d40000067ab9 */ /* 0x000fe20000000a00 */
[----:B------:R-:W-:Y:S01]  /*ac90*/  SHF.R.U64 R20, R20, 0x3, RZ ;  /* 0x0000000314147819 */ /* 0x000fe200000012ff */
[----:B------:R-:W-:Y:S01]  /*aca0*/  IMAD.WIDE.U32 R6, R9, UR10, R6 ;  /* 0x0000000a09067c25 */ /* 0x000fe2000f8e0006 */
[----:B------:R-:W-:Y:S02]  /*acb0*/  ULDC.64 UR10, c[0x0][0xaa0] ;  /* 0x0002a800000a7ab9 */ /* 0x000fe40000000a00 */
[----:B------:R-:W-:Y:S01]  /*acc0*/  LOP3.LUT R20, R20, R21, RZ, 0x3c, !PT ;  /* 0x0000001514147212 */ /* 0x000fe200078e3cff */
[----:B------:R-:W-:Y:S01]  /*acd0*/  IMAD.IADD R7, R7, 0x1, R11 ;  /* 0x0000000107077824 */ /* 0x000fe200078e020b */
[----:B------:R-:W-:Y:S01]  /*ace0*/  LEA R10, P0, R6, UR6, 0x2 ;  /* 0x00000006060a7c11 */ /* 0x000fe2000f8010ff */
[----:B------:R-:W-:Y:S01]  /*acf0*/  IMAD.X R21, RZ, RZ, R5, P2 ;  /* 0x000000ffff157224 */ /* 0x000fe200010e0605 */
[----:B------:R-:W-:-:S02]  /*ad00*/  IADD3 R13, P5, R4, 0x4800, RZ ;  /* 0x00004800040d7810 */ /* 0x000fc40007fbe0ff */
[----:B------:R-:W-:Y:S01]  /*ad10*/  LEA.HI.X R11, R6, UR7, R7, 0x2, P0 ;  /* 0x00000007060b7c11 */ /* 0x000fe200080f1407 */
[----:B------:R-:W-:Y:S01]  /*ad20*/  SHFL.IDX PT, R36, R10, RZ, 0x1c1f ;  /* 0x001c1fff0a247589 */ /* 0x000fe200000e0000 */
[----:B------:R-:W-:Y:S01]  /*ad30*/  LOP3.LUT P0, RZ, R153, 0x3, RZ, 0xc0, !PT ;  /* 0x0000000399ff7812 */ /* 0x000fe2000780c0ff */
[----:B------:R-:W-:Y:S01]  /*ad40*/  VIADD R6, R14, 0x8 ;  /* 0x000000080e067836 */ /* 0x000fe20000000000 */
[----:B------:R-:W-:Y:S01]  /*ad50*/  IADD3 R33, P4, R4, 0x6000, RZ ;  /* 0x0000600004217810 */ /* 0x000fe20007f9e0ff */
[----:B------:R-:W1:Y:S01]  /*ad60*/  SHFL.IDX PT, R37, R11, RZ, 0x1c1f ;  /* 0x001c1fff0b257589 */ /* 0x000e6200000e0000 */
[-C--:B------:R-:W-:Y:S02]  /*ad70*/  ISETP.GE.OR P2, PT, R14, R45.reuse, P0 ;  /* 0x0000002d0e00720c */ /* 0x080fe40000746670 */
[----:B------:R-:W-:Y:S01]  /*ad80*/  ISETP.GE.OR P0, PT, R6, R45, P0 ;  /* 0x0000002d0600720c */ /* 0x000fe20000706670 */
[----:B------:R-:W-:Y:S01]  /*ad90*/  SHFL.IDX PT, R38, R10, 0x1, 0x1c1f ;  /* 0x003c1f000a267f89 */ /* 0x000fe200000e0000 */
[----:B------:R-:W-:Y:S01]  /*ada0*/  UIMAD UR8, UR9, UR10, URZ ;  /* 0x0000000a090872a4 */ /* 0x000fe2000f8e023f */
[----:B------:R-:W-:-:S02]  /*adb0*/  LOP3.LUT R9, R4, 0x180, RZ, 0xc0, !PT ;  /* 0x0000018004097812 */ /* 0x000fc400078ec0ff */
[----:B------:R-:W2:Y:S01]  /*adc0*/  SHFL.IDX PT, R39, R11, 0x1, 0x1c1f ;  /* 0x003c1f000b277f89 */ /* 0x000ea200000e0000 */
[----:B------:R-:W-:Y:S01]  /*add0*/  UIMAD.WIDE.U32 UR6, UR4, UR10, URZ ;  /* 0x0000000a040672a5 */ /* 0x000fe2000f8e003f */
[----:B------:R-:W-:Y:S02]  /*ade0*/  IADD3 R7, P3, R4, 0x7800, RZ ;  /* 0x0000780004077810 */ /* 0x000fe40007f7e0ff */
[----:B------:R-:W-:Y:S02]  /*adf0*/  LOP3.LUT R28, R29, 0x180, RZ, 0xc0, !PT ;  /* 0x000001801d1c7812 */ /* 0x000fe400078ec0ff */
[----:B------:R-:W-:Y:S02]  /*ae00*/  LOP3.LUT R12, R13, 0x180, RZ, 0xc0, !PT ;  /* 0x000001800d0c7812 */ /* 0x000fe400078ec0ff */
[----:B------:R-:W-:Y:S01]  /*ae10*/  LOP3.LUT R32, R33, 0x180, RZ, 0xc0, !PT ;  /* 0x0000018021207812 */ /* 0x000fe200078ec0ff */
[----:B-1----:R1:W-:Y:S01]  /*ae20*/  @!P2 ST.E desc[UR52][R36.64], R0 ;  /* 0x000000002400a985 */ /* 0x0023e2000c101934 */
[----:B------:R-:W-:Y:S01]  /*ae30*/  UIMAD UR8, UR4, UR11, UR8 ;  /* 0x0000000b040872a4 */ /* 0x000fe2000f8e0208 */
[----:B------:R-:W-:Y:S01]  /*ae40*/  SHF.R.U64 R9, R9, 0x3, RZ ;  /* 0x0000000309097819 */ /* 0x000fe200000012ff */
[----:B------:R-:W-:Y:S01]  /*ae50*/  IMAD.X R25, RZ, RZ, R5, P3 ;  /* 0x000000ffff197224 */ /* 0x000fe200018e0605 */
[----:B------:R-:W-:Y:S01]  /*ae60*/  ULDC.64 UR10, c[0x0][0xae8] ;  /* 0x0002ba00000a7ab9 */ /* 0x000fe20000000a00 */
[----:B------:R-:W-:-:S02]  /*ae70*/  LOP3.LUT R6, R7, 0x180, RZ, 0xc0, !PT ;  /* 0x0000018007067812 */ /* 0x000fc400078ec0ff */
[----:B------:R-:W-:Y:S01]  /*ae80*/  SHF.R.U64 R28, R28, 0x3, RZ ;  /* 0x000000031c1c7819 */ /* 0x000fe200000012ff */
[----:B--2---:R2:W-:Y:S01]  /*ae90*/  @!P0 ST.E desc[UR52][R38.64], R2 ;  /* 0x0000000226008985 */ /* 0x0045e2000c101934 */
[----:B------:R-:W-:Y:S02]  /*aea0*/  SHF.R.U64 R12, R12, 0x3, RZ ;  /* 0x000000030c0c7819 */ /* 0x000fe400000012ff */
[----:B------:R-:W-:Y:S01]  /*aeb0*/  SHF.R.U64 R32, R32, 0x3, RZ ;  /* 0x0000000320207819 */ /* 0x000fe200000012ff */
[----:B-1----:R-:W-:Y:S01]  /*aec0*/  IMAD R0, R23, 0x60, R152 ;  /* 0x0000006017007824 */ /* 0x002fe200078e0298 */
[----:B------:R-:W-:Y:S01]  /*aed0*/  UIADD3 UR7, UR7, UR8, URZ ;  /* 0x0000000807077290 */ /* 0x000fe2000fffe03f */
[----:B------:R-:W-:Y:S01]  /*aee0*/  LOP3.LUT R8, R9, R4, RZ, 0x3c, !PT ;  /* 0x0000000409087212 */ /* 0x000fe200078e3cff */
[----:B------:R-:W-:Y:S01]  /*aef0*/  UIMAD UR4, UR14, UR10, URZ ;  /* 0x0000000a0e0472a4 */ /* 0x000fe2000f8e023f */
[----:B------:R-:W-:Y:S01]  /*af00*/  LOP3.LUT R28, R28, R29, RZ, 0x3c, !PT ;  /* 0x0000001d1c1c7212 */ /* 0x000fe200078e3cff */
[----:B--2---:R-:W1:Y:S01]  /*af10*/  @P1 LDC R39, c[0x0][0xbf0] ;  /* 0x0002fc00ff271b82 */ /* 0x004e620000000800 */
[----:B------:R-:W-:Y:S01]  /*af20*/  VIADD R36, R0, UR44 ;  /* 0x0000002c00247c36 */ /* 0x000fe20008000000 */
[----:B------:R-:W-:Y:S01]  /*af30*/  UIMAD UR4, UR43, UR11, UR4 ;  /* 0x0000000b2b0472a4 */ /* 0x000fe2000f8e0204 */
[----:B------:R-:W-:Y:S01]  /*af40*/  SHF.R.U64 R4, R6, 0x3, RZ ;  /* 0x0000000306047819 */ /* 0x000fe200000012ff */
[----:B------:R-:W-:Y:S01]  /*af50*/  UIMAD.WIDE.U32 UR6, UR43, UR10, UR6 ;  /* 0x0000000a2b0672a5 */ /* 0x000fe2000f8e0006 */
[----:B0-----:R-:W-:Y:S01]  /*af60*/  @P1 IMAD.HI.U32 R0, R36, R47, RZ ;  /* 0x0000002f24001227 */ /* 0x001fe200078e00ff */
[----:B------:R-:W-:Y:S01]  /*af70*/  ULDC.64 UR8, c[0x0][0xaf0] ;  /* 0x0002bc0000087ab9 */ /* 0x000fe20000000a00 */
[----:B------:R-:W-:Y:S01]  /*af80*/  LOP3.LUT R12, R12, R13, RZ, 0x3c, !PT ;  /* 0x0000000d0c0c7212 */ /* 0x000fe200078e3cff */
[----:B------:R-:W-:Y:S01]  /*af90*/  UIADD3 UR7, UR7, UR4, URZ ;  /* 0x0000000407077290 */ /* 0x000fe2000fffe03f */
[----:B------:R-:W-:Y:S01]  /*afa0*/  IMAD.MOV.U32 R37, RZ, RZ, R36 ;  /* 0x000000ffff257224 */ /* 0x000fe200078e0024 */
[----:B------:R-:W-:Y:S01]  /*afb0*/  UIMAD UR4, UR42, UR8, URZ ;  /* 0x000000082a0472a4 */ /* 0x000fe2000f8e023f */
[----:B------:R-:W-:Y:S01]  /*afc0*/  LOP3.LUT R32, R32, R33, RZ, 0x3c, !PT ;  /* 0x0000002120207212 */ /* 0x000fe200078e3cff */
[----:B------:R-:W-:Y:S01]  /*afd0*/  UIMAD.WIDE.U32 UR6, UR41, UR8, UR6 ;  /* 0x00000008290672a5 */ /* 0x000fe2000f8e0006 */
[--C-:B------:R-:W-:Y:S01]  /*afe0*/  IMAD.X R29, RZ, RZ, R5.reuse, P6 ;  /* 0x000000ffff1d7224 */ /* 0x100fe200030e0605 */
[----:B------:R-:W-:Y:S01]  /*aff0*/  UIMAD UR4, UR41, UR9, UR4 ;  /* 0x00000009290472a4 */ /* 0x000fe2000f8e0204 */
[--C-:B------:R-:W-:Y:S01]  /*b000*/  IMAD.X R13, RZ, RZ, R5.reuse, P5 ;  /* 0x000000ffff0d7224 */ /* 0x100fe200028e0605 */
[----:B------:R-:W-:Y:S01]  /*b010*/  LOP3.LUT R24, R4, R7, RZ, 0x3c, !PT ;  /* 0x0000000704187212 */ /* 0x000fe200078e3cff */
[----:B------:R-:W-:Y:S01]  /*b020*/  ULDC.64 UR8, c[0x0][0xae0] ;  /* 0x0002b80000087ab9 */ /* 0x000fe20000000a00 */
[--C-:B------:R-:W-:Y:S01]  /*b030*/  IMAD.MOV.U32 R9, RZ, RZ, R5.reuse ;  /* 0x000000ffff097224 */ /* 0x100fe200078e0005 */
[----:B-1----:R-:W-:Y:S01]  /*b040*/  @P1 SHF.R.U32.HI R37, RZ, R39, R0 ;  /* 0x00000027ff251219 */ /* 0x002fe20000011600 */
[----:B------:R-:W-:Y:S01]  /*b050*/  UIADD3 UR4, UR7, UR4, URZ ;  /* 0x0000000407047290 */ /* 0x000fe2000fffe03f */
[----:B------:R-:W-:-:S03]  /*b060*/  IMAD.X R33, RZ, RZ, R5, P4 ;  /* 0x000000ffff217224 */ /* 0x000fc600020e0605 */
[----:B------:R-:W5:Y:S01]  /*b070*/  LD.E.128 R8, desc[UR52][R8.64] ;  /* 0x0000003408087980 */ /* 0x000f62000c101d00 */
[--C-:B------:R-:W-:Y:S01]  /*b080*/  SHF.R.S32.HI R0, RZ, 0x1f, R37.reuse ;  /* 0x0000001fff007819 */ /* 0x100fe20000011425 */
[----:B------:R-:W-:Y:S02]  /*b090*/  IMAD.MOV R2, RZ, RZ, -R37 ;  /* 0x000000ffff027224 */ /* 0x000fe400078e0a25 */
        /* <DEDUP_REMOVED lines=12> */
[----:B------:R-:W-:-:S03]  /*b160*/  IMAD R0, R0, UR6, RZ ;  /* 0x0000000600007c24 */ /* 0x000fc6000f8e02ff */
[----:B------:R-:W5:Y:S01]  /*b170*/  LD.E.128 R24, desc[UR52][R24.64] ;  /* 0x0000003418187980 */ /* 0x000f62000c101d00 */
[----:B------:R-:W-:Y:S01]  /*b180*/  IMAD.WIDE.U32 R20, R37, UR8, R20 ;  /* 0x0000000825147c25 */ /* 0x000fe2000f8e0014 */
[----:B------:R-:W-:Y:S01]  /*b190*/  BSSY B1, `(.L_x_12503) ;  /* 0x0000023000017945 */ /* 0x000fe20003800000 */
[----:B------:R-:W-:Y:S01]  /*b1a0*/  SHF.R.S32.HI R42, RZ, 0x1f, R19 ;  /* 0x0000001fff2a7819 */ /* 0x000fe20000011413 */
[----:B------:R-:W-:Y:S01]  /*b1b0*/  @!PT LDS RZ, [RZ] ;  /* 0x00000000fffff984 */ /* 0x000fe20000000800 */
[----:B------:R-:W-:Y:S01]  /*b1c0*/  @!PT LDS RZ, [RZ] ;  /* 0x00000000fffff984 */ /* 0x000fe20000000800 */
[----:B------:R-:W-:Y:S01]  /*b1d0*/  @!PT LDS RZ, [RZ] ;  /* 0x00000000fffff984 */ /* 0x000fe20000000800 */
[----:B------:R-:W-:Y:S01]  /*b1e0*/  @!PT LDS RZ, [RZ] ;  /* 0x00000000fffff984 */ /* 0x000fe20000000800 */
[----:B------:R0:W-:Y:S06]  /*b1f0*/  MEMBAR.ALL.CTA ;  /* 0x0000000000007992 */ /* 0x0001ec0000008000 */
[----:B0-----:R-:W0:Y:S01]  /*b200*/  FENCE.VIEW.ASYNC.S ;  /* 0x00000000000073c6 */ /* 0x001e220000000000 */
[----:B------:R-:W-:-:S02]  /*b210*/  IMAD.IADD R21, R21, 0x1, R41 ;  /* 0x0000000115157824 */ /* 0x000fc400078e0229 */
[C---:B------:R-:W-:Y:S02]  /*b220*/  IMAD R37, R39.reuse, UR7, R0 ;  /* 0x0000000727257c24 */ /* 0x040fe4000f8e0200 */
[----:B------:R-:W-:Y:S02]  /*b230*/  VIADD R0, R152, UR44 ;  /* 0x0000002c98007c36 */ /* 0x000fe40008000000 */
[----:B------:R-:W-:Y:S01]  /*b240*/  IMAD.WIDE.U32 R20, R39, UR6, R20 ;  /* 0x0000000627147c25 */ /* 0x000fe2000f8e0014 */
[----:B------:R-:W-:Y:S02]  /*b250*/  ULDC.64 UR6, c[0x0][0xa80] ;  /* 0x0002a00000067ab9 */ /* 0x000fe40000000a00 */
[----:B------:R-:W-:Y:S01]  /*b260*/  ISETP.GE.AND P0, PT, R0, R45, PT ;  /* 0x0000002d0000720c */ /* 0x000fe20003f06270 */
[----:B------:R-:W-:Y:S01]  /*b270*/  VIADD R3, R3, 0x19c20 ;  /* 0x00019c2003037836 */ /* 0x000fe20000000000 */
[----:B------:R-:W-:Y:S02]  /*b280*/  IADD3 R21, R21, R37, RZ ;  /* 0x0000002515157210 */ /* 0x000fe40007ffe0ff */
[----:B------:R-:W-:-:S02]  /*b290*/  LEA R40, P1, R20, UR6, 0x1 ;  /* 0x0000000614287c11 */ /* 0x000fc4000f8208ff */
[----:B------:R-:W-:Y:S02]  /*b2a0*/  PRMT R3, RZ, 0x654, R3 ;  /* 0x00000654ff037816 */ /* 0x000fe40000000003 */
[----:B------:R-:W-:Y:S02]  /*b2b0*/  LEA.HI.X R41, R20, UR7, R21, 0x1, P1 ;  /* 0x0000000714297c11 */ /* 0x000fe400088f0c15 */
[----:B0-----:R0:W1:Y:S01]  /*b2c0*/  SHFL.IDX PT, R20, R40, RZ, 0x1c1f ;  /* 0x001c1fff28147589 */ /* 0x00106200000e0000 */
[----:B------:R0:W-:Y:S03]  /*b2d0*/  SYNCS.ARRIVE.TRANS64.RED.A1T0 RZ, [R3+URZ], RZ ;  /* 0x000000ff03ff79a7 */ /* 0x0001e6000810043f */
        /* <DEDUP_REMOVED lines=14> */
.L_x_12504:
[----:B------:R-:W-:Y:S05]  /*b3c0*/  BSYNC B1 ;  /* 0x0000000000017941 */ /* 0x000fea0003800000 */
.L_x_12503:
        /* <DEDUP_REMOVED lines=19> */
.L_x_12501:
        /* <DEDUP_REMOVED lines=35> */
.L_x_12506:
        /* <DEDUP_REMOVED lines=45> */
.L_x_12508:
[----:B------:R-:W-:Y:S05]  /*ba00*/  BSYNC B1 ;  /* 0x0000000000017941 */ /* 0x000fea0003800000 */
.L_x_12507:
        /* <DEDUP_REMOVED lines=61> */
.L_x_12510:
[----:B------:R-:W-:Y:S05]  /*bde0*/  BSYNC B1 ;  /* 0x0000000000017941 */ /* 0x000fea0003800000 */
.L_x_12509:
        /* <DEDUP_REMOVED lines=17> */
.L_x_12505:
[----:B------:R-:W-:Y:S05]  /*bf00*/  BSYNC B0 ;  /* 0x0000000000007941 */ /* 0x000fea0003800000 */
.L_x_12500:
[----:B------:R-:W-:Y:S02]  /*bf10*/  ULDC UR4, c[0x0][0xc3c] ;  /* 0x00030f0000047ab9 */ /* 0x000fe40000000800 */
[----:B------:R-:W-:-:S13]  /*bf20*/  ISETP.GE.AND P0, PT, R43, UR4, PT ;  /* 0x000000042b007c0c */ /* 0x000fda000bf06270 */
[----:B------:R-:W-:Y:S05]  /*bf30*/  @!P0 BRA `(.L_x_12511) ;  /* 0xffffff4c006c8947 */ /* 0x000fea000383ffff */
[----:B------:R-:W-:Y:S05]  /*bf40*/  EXIT ;  /* 0x000000000000794d */ /* 0x000fea0003800000 */
.L_x_12458:
        /* <DEDUP_REMOVED lines=32> */
[----:B------:R-:W-:Y:S01]  /*c150*/  MOV R24, RZ ;  /* 0x000000ff00187202 */ /* 0x000fe20000000f00 */
        /* <DEDUP_REMOVED lines=24> */
.L_x_12517:
        /* <DEDUP_REMOVED lines=12> */
.L_x_12516:
[----:B------:R-:W-:Y:S05]  /*c3a0*/  BSYNC B0 ;  /* 0x0000000000007941 */ /* 0x000fea0003800000 */
.L_x_12515:
        /* <DEDUP_REMOVED lines=21> */
.L_x_12513:
        /* <DEDUP_REMOVED lines=23> */
[----:B------:R-:W-:-:S05]  /*c670*/  IMAD.U32 R13, RZ, RZ, UR4 ;  /* 0x00000004ff0d7e24 */ /* 0x000fca000f8e00ff */
[----:B------:R0:W1:Y:S02]  /*c680*/  SHFL.IDX PT, R24, R10, R13, 0x1f ;  /* 0x00001f0d0a187589 */ /* 0x00006400000e0000 */
.L_x_12518:
[----:B-1----:R-:W-:Y:S01]  /*c690*/  IMAD R24, R24, R9, R14 ;  /* 0x0000000918187224 */ /* 0x002fe200078e020e */
[----:B------:R-:W-:Y:S01]  /*c6a0*/  IABS R12, R6 ;  /* 0x00000006000c7213 */ /* 0x000fe20000000000 */
[----:B------:R-:W-:Y:S02]  /*c6b0*/  IMAD.MOV.U32 R2, RZ, RZ, R16 ;  /* 0x000000ffff027224 */ /* 0x000fe400078e0010 */
[----:B------:R-:W-:Y:S02]  /*c6c0*/  IMAD.IADD R7, R7, 0x1, -R24 ;  /* 0x0000000107077824 */ /* 0x000fe400078e0a18 */
[----:B0-----:R-:W-:Y:S02]  /*c6d0*/  IMAD R13, R2, R11, RZ ;  /* 0x0000000b020d7224 */ /* 0x001fe400078e02ff */
        /* <DEDUP_REMOVED lines=18> */
[----:B------:R-:W-:Y:S01]  /*c800*/  IMAD R10, R8, R2, RZ ;  /* 0x00000002080a7224 */ /* 0x000fe200078e02ff */
[----:B------:R-:W-:-:S03]  /*c810*/  IADD3 R2, -R2, RZ, RZ ;  /* 0x000000ff02027210 */ /* 0x000fc60007ffe1ff */
[----:B------:R-:W-:Y:S02]  /*c820*/  IMAD.MOV R3, RZ, RZ, -R10 ;  /* 0x000000ffff037224 */ /* 0x000fe400078e0a0a */
[----:B------:R-:W-:-:S03]  /*c830*/  IMAD R15, R6, R2, R7 ;  /* 0x00000002060f7224 */ /* 0x000fc600078e0207 */
[----:B------:R-:W-:Y:S02]  /*c840*/  VIADDMNMX R8, R3, R9, R8, PT ;  /* 0x0000000903087246 */ /* 0x000fe40003800108 */
[----:B------:R-:W-:Y:S02]  /*c850*/  IABS R13, R15 ;  /* 0x0000000f000d7213 */ /* 0x000fe40000000000 */
[-C--:B------:R-:W-:Y:S02]  /*c860*/  IABS R9, R8.reuse ;  /* 0x0000000800097213 */ /* 0x080fe40000000000 */
[----:B------:R-:W-:Y:S02]  /*c870*/  IABS R6, R8 ;  /* 0x0000000800067213 */ /* 0x000fe40000000000 */
[----:B------:R-:W0:Y:S03]  /*c880*/  I2F.RP R11, R9 ;  /* 0x00000009000b7306 */ /* 0x000e260000209400 */
[----:B------:R-:W-:-:S05]  /*c890*/  IMAD.MOV R6, RZ, RZ, -R6 ;  /* 0x000000ffff067224 */ /* 0x000fca00078e0a06 */
[----:B0-----:R-:W0:Y:S02]  /*c8a0*/  MUFU.RCP R11, R11 ;  /* 0x0000000b000b7308 */ /* 0x001e240000001000 */
[----:B0-----:R-:W-:-:S06]  /*c8b0*/  VIADD R3, R11, 0xffffffe ;  /* 0x0ffffffe0b037836 */ /* 0x001fcc0000000000 */
[----:B------:R-:W0:Y:S02]  /*c8c0*/  F2I.FTZ.U32.TRUNC.NTZ R3, R3 ;  /* 0x0000000300037305 */ /* 0x000e24000021f000 */
[----:B0-----:R-:W-:-:S04]  /*c8d0*/  IMAD.MOV R12, RZ, RZ, -R3 ;  /* 0x000000ffff0c7224 */ /* 0x001fc800078e0a03 */
[----:B------:R-:W-:-:S04]  /*c8e0*/  IMAD.MOV.U32 R2, RZ, RZ, R12 ;  /* 0x000000ffff027224 */ /* 0x000fc800078e000c */
[----:B------:R-:W-:Y:S02]  /*c8f0*/  IMAD R7, R2, R9, RZ ;  /* 0x0000000902077224 */ /* 0x000fe400078e02ff */
[----:B------:R-:W-:-:S04]  /*c900*/  IMAD.MOV.U32 R2, RZ, RZ, RZ ;  /* 0x000000ffff027224 */ /* 0x000fc800078e00ff */
[----:B------:R-:W-:Y:S01]  /*c910*/  IMAD.HI.U32 R2, R3, R7, R2 ;  /* 0x0000000703027227 */ /* 0x000fe200078e0002 */
[----:B------:R-:W-:-:S04]  /*c920*/  LOP3.LUT R3, R15, R8, RZ, 0x3c, !PT ;  /* 0x000000080f037212 */ /* 0x000fc800078e3cff */
[----:B------:R-:W-:Y:S01]  /*c930*/  ISETP.GE.AND P2, PT, R3, RZ, PT ;  /* 0x000000ff0300720c */ /* 0x000fe20003f46270 */
[----:B------:R-:W-:-:S04]  /*c940*/  IMAD.HI.U32 R2, R2, R13, RZ ;  /* 0x0000000d02027227 */ /* 0x000fc800078e00ff */
[----:B------:R-:W-:Y:S02]  /*c950*/  IMAD R6, R2, R6, R13 ;  /* 0x0000000602067224 */ /* 0x000fe400078e020d */
[----:B------:R-:W-:-:S03]  /*c960*/  IMAD.IADD R3, R15, 0x1, R10 ;  /* 0x000000010f037824 */ /* 0x000fc600078e020a */
        /* <DEDUP_REMOVED lines=8> */
[----:B------:R-:W-:-:S03]  /*c9f0*/  IMAD.MOV R8, RZ, RZ, -R8 ;  /* 0x000000ffff087224 */ /* 0x000fc600078e0a08 */
[----:B------:R-:W-:Y:S01]  /*ca00*/  LOP3.LUT R25, RZ, R2, RZ, 0x33, !PT ;  /* 0x00000002ff197212 */ /* 0x000fe200078e33ff */
[----:B------:R-:W-:-:S04]  /*ca10*/  IMAD R26, R2, R8, R3 ;  /* 0x00000008021a7224 */ /* 0x000fc800078e0203 */
[----:B------:R-:W-:Y:S01]  /*ca20*/  IMAD.IADD R25, R4, 0x1, R25 ;  /* 0x0000000104197824 */ /* 0x000fe200078e0219 */
[----:B------:R-:W-:Y:S06]  /*ca30*/  BRA `(.L_x_12519) ;  /* 0x0000000000107947 */ /* 0x000fec0003800000 */
.L_x_12514:
[----:B------:R-:W-:Y:S01]  /*ca40*/  IMAD.MOV.U32 R24, RZ, RZ, R7 ;  /* 0x000000ffff187224 */ /* 0x000fe200078e0007 */
[----:B------:R-:W-:Y:S01]  /*ca50*/  ULDC UR40, c[0x0][0xc3c] ;  /* 0x00030f0000287ab9 */ /* 0x000fe20000000800 */
[----:B------:R-:W-:Y:S02]  /*ca60*/  IMAD.MOV.U32 R25, RZ, RZ, RZ ;  /* 0x000000ffff197224 */ /* 0x000fe400078e00ff */
[----:B------:R-:W-:-:S07]  /*ca70*/  IMAD.MOV.U32 R26, RZ, RZ, RZ ;  /* 0x000000ffff1a7224 */ /* 0x000fce00078e00ff */
.L_x_12519:
[----:B------:R-:W-:Y:S01]  /*ca80*/  ISETP.NE.AND P0, PT, R5, RZ, PT ;  /* 0x000000ff0500720c */ /* 0x000fe20003f05270 */
[----:B------:R-:W-:-:S12]  /*ca90*/  IMAD.U32 R27, RZ, RZ, UR40 ;  /* 0x00000028ff1b7e24 */ /* 0x000fd8000f8e00ff */
[----:B------:R-:W0:Y:S01]  /*caa0*/  @!P0 S2R R3, SR_CgaCtaId ;  /* 0x0000000000038919 */ /* 0x000e220000008800 */
[----:B------:R-:W-:-:S04]  /*cab0*/  @!P0 MOV R2, 0x400 ;  /* 0x0000040000028802 */ /* 0x000fc80000000f00 */
[----:B0-----:R-:W-:-:S05]  /*cac0*/  @!P0 LEA R2, R3, R2, 0x18 ;  /* 0x0000000203028211 */ /* 0x001fca00078ec0ff */
[----:B------:R1:W-:Y:S01]  /*cad0*/  @!P0 STS.128 [R2+0x19cd0], R24 ;  /* 0x019cd01802008388 */ /* 0x0003e20000000c00 */
[----:B------:R-:W-:Y:S06]  /*cae0*/  BAR.ARV 0x5, 0x200 ;  /* 0x0148000000007b1d */ /* 0x000fec0000002000 */
.L_x_12512:
        /* <DEDUP_REMOVED lines=11> */
[----:B------:R-:W-:Y:S01]  /*cba0*/  IMAD.MOV.U32 R28, RZ, RZ, 0x1 ;  /* 0x00000001ff1c7424 */ /* 0x000fe200078e00ff */
[----:B------:R-:W-:Y:S01]  /*cbb0*/  ULOP3.LUT UR46, UR39, 0x2, URZ, 0xfc, !UPT ;  /* 0x00000002272e7892 */ /* 0x000fe2000f8efc3f */
[----:B------:R-:W-:Y:S01]  /*cbc0*/  IMAD.MOV.U32 R18, RZ, RZ, RZ ;  /* 0x000000ffff127224 */ /* 0x000fe200078e00ff */
        /* <DEDUP_REMOVED lines=37> */
[----:B------:R-:W-:Y:S01]  /*ce20*/  IADD3 R3, R16, R2, RZ ;  /* 0x0000000210037210 */ /* 0x000fe20007ffe0ff */
[----:B------:R-:W-:Y:S01]  /*ce30*/  STL [R1+0x1c], RZ ;  /* 0x00001cff01007387 */ /* 0x000fe20000100800 */
[----:B------:R-:W-:Y:S02]  /*ce40*/  LOP3.LUT R0, R4, 0x40, RZ, 0xfc, !PT ;  /* 0x0000004004007812 */ /* 0x000fe400078efcff */
[C---:B0-----:R-:W-:Y:S01]  /*ce50*/  LOP3.LUT R2, R23.reuse, 0x1800, RZ, 0xfc, !PT ;  /* 0x0000180017027812 */ /* 0x041fe200078efcff */
[----:B------:R0:W-:Y:S01]  /*ce60*/  STL [R1+0x10], R5 ;  /* 0x0000100501007387 */ /* 0x0001e20000100800 */
[----:B------:R-:W-:-:S03]  /*ce70*/  LOP3.LUT R0, R23, 0x2800, RZ, 0xfc, !PT ;  /* 0x0000280017007812 */ /* 0x000fc600078efcff */
[----:B------:R1:W-:Y:S01]  /*ce80*/  STL [R1+0x18], R3 ;  /* 0x0000180301007387 */ /* 0x0003e20000100800 */
[----:B0-----:R-:W-:-:S07]  /*ce90*/  LOP3.LUT R5, R4, 0x20, RZ, 0xfc, !PT ;  /* 0x0000002004057812 */ /* 0x001fce00078efcff */
.L_x_12595:
        /* <DEDUP_REMOVED lines=36> */
[----:B0-----:R-:W-:Y:S02]  /*d0e0*/  IMAD.U32 R2, RZ, RZ, UR8 ;  /* 0x00000008ff027e24 */ /* 0x001fe4000f8e00ff */
        /* <DEDUP_REMOVED lines=14> */
.L_x_12521:
        /* <DEDUP_REMOVED lines=19> */
.L_x_12522:
        /* <DEDUP_REMOVED lines=11> */
.L_x_12523:
[----:B------:R-:W-:Y:S01]  /*d3b0*/  R2UR UR6, R25 ;  /* 0x00000000190672ca */ /* 0x000fe200000e0000 */
[----:B------:R-:W-:Y:S01]  /*d3c0*/  ULDC UR4, c[0x0][0x448] ;  /* 0x0001120000047ab9 */ /* 0x000fe20000000800 */
[----:B------:R-:W-:Y:S01]  /*d3d0*/  UIADD3 UR36, -UR38, UR36, URZ ;  /* 0x0000002426247290 */ /* 0x000fe2000fffe13f */
[----:B------:R-:W-:Y:S01]  /*d3e0*/  BSSY B7, `(.L_x_12524) ;  /* 0x00003ae000077945 */ /* 0x000fe20003800000 */
[----:B------:R-:W-:Y:S02]  /*d3f0*/  UISETP.NE.AND UP0, UPT, UR4, 0x1, UPT ;  /* 0x000000010400788c */ /* 0x000fe4000bf05270 */
[----:B------:R-:W-:Y:S02]  /*d400*/  UIADD3 UR7, UR36, 0x80, -UR41 ;  /* 0x0000008024077890 */ /* 0x000fe4000fffe829 */
[----:B------:R-:W-:-:S05]  /*d410*/  UP2UR UR49, UPR, URZ, 0x1 ;  /* 0x000000013f317883 */ /* 0x000fca0008000000 */
[----:B------:R-:W-:Y:S02]  /*d420*/  UIMAD UR6, UR6, 0xc0, URZ ;  /* 0x000000c0060678a4 */ /* 0x000fe4000f8e023f */
        /* <DEDUP_REMOVED lines=34> */
.L_x_12525:
        /* <DEDUP_REMOVED lines=20> */
.L_x_12528:
[----:B------:R-:W-:Y:S05]  /*d790*/  BSYNC B6 ;  /* 0x0000000000067941 */ /* 0x000fea0003800000 */
.L_x_12527:
        /* <DEDUP_REMOVED lines=24> */
.L_x_12530:
[----:B------:R-:W-:Y:S05]  /*d920*/  BSYNC B6 ;  /* 0x0000000000067941 */ /* 0x000fea0003800000 */
.L_x_12529:
        /* <DEDUP_REMOVED lines=20> */
.L_x_12532:
[----:B------:R-:W-:Y:S05]  /*da70*/  BSYNC B6 ;  /* 0x0000000000067941 */ /* 0x000fea0003800000 */
.L_x_12531:
        /* <DEDUP_REMOVED lines=19> */
.L_x_12534:
[----:B------:R-:W-:Y:S05]  /*dbb0*/  BSYNC B6 ;  /* 0x0000000000067941 */ /* 0x000fea0003800000 */
.L_x_12533:
[----:B------:R-:W-:Y:S01]  /*dbc0*/  ULDC.64 UR4, c[0x0][0x9f8] ;  /* 0x00027e0000047ab9 */ /* 0x000fe20000000a00 */
[----:B------:R-:W1:Y:S01]  /*dbd0*/  LDC R5, c[0x0][0x430] ;  /* 0x00010c00ff057b82 */ /* 0x000e620000000800 */
[----:B------:R-:W-:-:S04]  /*dbe0*/  UISETP.NE.U32.AND UP0, UPT, UR4, URZ, UPT ;  /* 0x0000003f0400728c */ /* 0x000fc8000bf05070 */
[----:B------:R-:W-:Y:S01]  /*dbf0*/  UISETP.NE.AND.EX UP0, UPT, UR5, URZ, UPT, UP0 ;  /* 0x0000003f0500728c */ /* 0x000fe2000bf05300 */
[----:B------:R-:W2:Y:S01]  /*dc00*/  S2R R21, SR_TID.X ;  /* 0x0000000000157919 */ /* 0x000ea20000002100 */
[----:B------:R-:W3:Y:S04]  /*dc10*/  S2R R20, SR_TID.X ;  /* 0x0000000000147919 */ /* 0x000ee80000002100 */
[----:B------:R-:W-:Y:S01]  /*dc20*/  PLOP3.LUT P0, PT, PT, PT, UP0, 0x80, 0x0 ;  /* 0x000000000000781c */ /* 0x000fe20003f0f008 */
[----:B------:R-:W-:Y:S01]  /*dc30*/  IMAD.U32 R10, RZ, RZ, UR42 ;  /* 0x0000002aff0a7e24 */ /* 0x000fe2000f8e00ff */
[----:B------:R-:W4:Y:S03]  /*dc40*/  LDC R9, c[0x0][0x2f4] ;  /* 0x0000bd00ff097b82 */ /* 0x000f260000000800 */
[----:B------:R-:W-:-:S04]  /*dc50*/  @UP0 UIADD3 UR4, UP1, UR37, UR4, URZ ;  /* 0x0000000425040290 */ /* 0x000fc8000ff3e03f */
[----:B------:R-:W-:Y:S02]  /*dc60*/  @UP0 UIADD3.X UR5, UR45, UR5, URZ, UP1, !UPT ;  /* 0x000000052d050290 */ /* 0x000fe40008ffe43f */
[----:B------:R-:W-:-:S04]  /*dc70*/  IMAD.U32 R2, RZ, RZ, UR4 ;  /* 0x00000004ff027e24 */ /* 0x000fc8000f8e00ff */
[----:B------:R-:W-:-:S05]  /*dc80*/  IMAD.U32 R3, RZ, RZ, UR5 ;  /* 0x00000005ff037e24 */ /* 0x000fca000f8e00ff */
[----:B------:R3:W4:Y:S01]  /*dc90*/  @P0 LDG.E R27, desc[UR52][R2.64] ;  /* 0x00000034021b0981 */ /* 0x000722000c1e1900 */
[----:B-1----:R-:W-:Y:S02]  /*dca0*/  ISETP.NE.AND P1, PT, R5, 0x1, PT ;  /* 0x000000010500780c */ /* 0x002fe40003f25270 */
[----:B------:R-:W-:Y:S02]  /*dcb0*/  LEA R10, R10, 0xffffff80, 0x7 ;  /* 0xffffff800a0a7811 */ /* 0x000fe400078e38ff */
[----:B0-----:R-:W-:Y:S01]  /*dcc0*/  LOP3.LUT R19, R19, 0xffffffef, RZ, 0xc0, !PT ;  /* 0xffffffef13137812 */ /* 0x001fe200078ec0ff */
[----:B--2---:R-:W-:Y:S01]  /*dcd0*/  IMAD.SHL.U32 R21, R21, 0x40, RZ ;  /* 0x0000004015157824 */ /* 0x004fe200078e00ff */
[----:B---3--:R-:W-:-:S04]  /*dce0*/  LOP3.LUT R20, R20, 0x7f, RZ, 0xc0, !PT ;  /* 0x0000007f14147812 */ /* 0x008fc800078ec0ff */
        /* <DEDUP_REMOVED lines=31> */
[----:B------:R-:W-:Y:S01]  /*dee0*/  @!P0 IMAD R3, R27, R3, R2 ;  /* 0x000000031b038224 */ /* 0x000fe200078e0202 */
[----:B------:R-:W-:-:S03]  /*def0*/  MOV R2, RZ ;  /* 0x000000ff00027202 */ /* 0x000fc60000000f00 */
        /* <DEDUP_REMOVED lines=14> */
.L_x_12615:
[----:B------:R-:W-:-:S05]  /*dfe0*/  SHF.R.S32.HI R3, RZ, 0x1f, R26 ;  /* 0x0000001fff037819 */ /* 0x000fca000001141a */
[----:B------:R1:W-:Y:S01]  /*dff0*/  STL [R1], R3 ;  /* 0x0000000301007387 */ /* 0x0003e20000100800 */
[----:B------:R-:W-:Y:S05]  /*e000*/  @!P2 BRA `(.L_x_12536) ;  /* 0x000000000004a947 */ /* 0x000fea0003800000 */
[----:B------:R-:W-:Y:S01]  /*e010*/  BPT.TRAP 0x1 ;  /* 0x000000040000795c */ /* 0x000fe20000300000 */
.L_x_12536:
[----:B0-----:R-:W-:Y:S01]  /*e020*/  IMAD R5, R18, 0x8, R16 ;  /* 0x0000000812057824 */ /* 0x001fe200078e0210 */
[----:B------:R-:W-:Y:S01]  /*e030*/  SHF.L.U32 R21, R28, 0x1f, RZ ;  /* 0x0000001f1c157819 */ /* 0x000fe200000006ff */
[----:B------:R-:W-:Y:S01]  /*e040*/  BSSY B0, `(.L_x_12537) ;  /* 0x0000004000007945 */ /* 0x000fe20003800000 */
[----:B------:R-:W-:Y:S02]  /*e050*/  SHF.R.S32.HI R19, RZ, 0x1f, R0 ;  /* 0x0000001fff137819 */ /* 0x000fe40000011400 */
[----:B------:R-:W0:Y:S02]  /*e060*/  SYNCS.PHASECHK.TRANS64.TRYWAIT P0, [R5+URZ+0x19c80], R21 ;  /* 0x019c8015050075a7 */ /* 0x000e24000800017f */
[----:B0-----:R-:W-:Y:S05]  /*e070*/  @!P0 BRA `(.L_x_12538) ;  /* 0x0000004000648947 */ /* 0x001fea0003800000 */
.L_x_12616:
[----:B------:R-:W-:Y:S05]  /*e080*/  BSYNC B0 ;  /* 0x0000000000007941 */ /* 0x000fea0003800000 */
.L_x_12537:
        /* <DEDUP_REMOVED lines=51> */
.L_x_12622:
        /* <DEDUP_REMOVED lines=16> */
.L_x_12540:
        /* <DEDUP_REMOVED lines=11> */
.L_x_12541:
[----:B------:R2:W-:Y:S01]  /*e570*/  SYNCS.ARRIVE.TRANS64.A1T0 RZ, [R5+URZ+0x19c70], RZ ;  /* 0x019c70ff05ff79a7 */ /* 0x0005e2000810003f */
[----:B------:R-:W-:Y:S05]  /*e580*/  @!P3 BRA `(.L_x_12542) ;  /* 0x000000000004b947 */ /* 0x000fea0003800000 */
[----:B------:R-:W-:Y:S01]  /*e590*/  BPT.TRAP 0x1 ;  /* 0x000000040000795c */ /* 0x000fe20000300000 */
.L_x_12542:
[----:B------:R-:W3:Y:S01]  /*e5a0*/  SYNCS.PHASECHK.TRANS64.TRYWAIT P1, [R5+URZ+0x19c40], R21 ;  /* 0x019c4015050075a7 */ /* 0x000ee2000802017f */
[----:B------:R-:W-:Y:S04]  /*e5b0*/  BSSY B0, `(.L_x_12543) ;  /* 0x0000002000007945 */ /* 0x000fe80003800000 */
[----:B---3--:R-:W-:Y:S05]  /*e5c0*/  @!P1 BRA `(.L_x_12544) ;  /* 0x0000004000089947 */ /* 0x008fea0003800000 */
.L_x_12623:
[----:B------:R-:W-:Y:S05]  /*e5d0*/  BSYNC B0 ;  /* 0x0000000000007941 */ /* 0x000fea0003800000 */
.L_x_12543:
        /* <DEDUP_REMOVED lines=44> */
.L_x_12629:
        /* <DEDUP_REMOVED lines=12> */
.L_x_12546:
        /* <DEDUP_REMOVED lines=11> */
.L_x_12547:
        /* <DEDUP_REMOVED lines=23> */
[----:B------:R-:W-:Y:S01]  /*eb80*/  MOV R12, 0x1 ;  /* 0x00000001000c7802 */ /* 0x000fe20000000f00 */
[----:B------:R-:W0:Y:S01]  /*eb90*/  LDC.64 R2, c[0x4][R2] ;  /* 0x0100000002027b82 */ /* 0x000e220000000a00 */
[----:B-1-3--:R-:W-:Y:S02]  /*eba0*/  IMAD.U32 R5, RZ, RZ, UR7 ;  /* 0x00000007ff057e24 */ /* 0x00afe4000f8e00ff */
        /* <DEDUP_REMOVED lines=8> */
.L_x_12549:
[----:B------:R-:W-:Y:S05]  /*ec30*/  BSYNC B6 ;  /* 0x0000000000067941 */ /* 0x000fea0003800000 */
.L_x_12548:
[----:B------:R-:W2:Y:S01]  /*ec40*/  S2R R17, SR_TID.X ;  /* 0x0000000000117919 */ /* 0x000ea20000002100 */
[----:B0-----:R-:W0:Y:S01]  /*ec50*/  S2R R2, SR_TID.X ;  /* 0x0000000000027919 */ /* 0x001e220000002100 */
[----:B------:R-:W-:Y:S01]  /*ec60*/  UISETP.NE.AND UP0, UPT, UR49, URZ, UPT ;  /* 0x0000003f3100728c */ /* 0x000fe2000bf05270 */
[C---:B------:R-:W-:Y:S01]  /*ec70*/  R2UR UR7, R26.reuse ;  /* 0x000000001a0772ca */ /* 0x040fe200000e0000 */
[----:B------:R-:W-:Y:S01]  /*ec80*/  ULDC.64 UR8, c[0x0][0x2d8] ;  /* 0x0000b60000087ab9 */ /* 0x000fe20000000a00 */
[----:B------:R4:W5:Y:S01]  /*ec90*/  LDL R9, [R1+0x18] ;  /* 0x0000180001097983 */ /* 0x0009620000100800 */
[----:B------:R-:W-:Y:S01]  /*eca0*/  R2UR UR10, R26 ;  /* 0x000000001a0a72ca */ /* 0x000fe200000e0000 */
[----:B------:R-:W4:Y:S01]  /*ecb0*/  LDC R8, c[0x0][0x448] ;  /* 0x00011200ff087b82 */ /* 0x000f220000000800 */
[----:B--2---:R-:W-:-:S05]  /*ecc0*/  IMAD.SHL.U32 R19, R17, 0x40, RZ ;  /* 0x0000004011137824 */ /* 0x004fca00078e00ff */
[----:B------:R-:W-:Y:S01]  /*ecd0*/  @UP0 ULDC UR4, c[0x0][0x44c] ;  /* 0x0001130000040ab9 */ /* 0x000fe20000000800 */
[----:B------:R-:W2:Y:S01]  /*ece0*/  LDL R17, [R1] ;  /* 0x0000000001117983 */ /* 0x000ea20000100800 */
[----:B0-----:R-:W-:Y:S01]  /*ecf0*/  LOP3.LUT R2, R2, 0x7f, RZ, 0xc0, !PT ;  /* 0x0000007f02027812 */ /* 0x001fe200078ec0ff */
[----:B------:R-:W-:Y:S01]  /*ed00*/  UMOV UR5, UR45 ;  /* 0x0000002d00057c82 */ /* 0x000fe20008000000 */
[----:B------:R-:W-:Y:S01]  /*ed10*/  LOP3.LUT R19, R19, 0x40, RZ, 0xc0, !PT ;  /* 0x0000004013137812 */ /* 0x000fe200078ec0ff */
[----:B------:R-:W-:Y:S01]  /*ed20*/  @UP0 ULDC UR12, c[0x0][0x44c] ;  /* 0x00011300000c0ab9 */ /* 0x000fe20000000800 */
[----:B------:R-:W-:Y:S02]  /*ed30*/  SHF.R.U32.HI R2, RZ, 0x1, R2 ;  /* 0x00000001ff027819 */ /* 0x000fe40000011602 */
[----:B------:R-:W-:Y:S02]  /*ed40*/  PLOP3.LUT P0, PT, PT, PT, UP0, 0x80, 0x0 ;  /* 0x000000000000781c */ /* 0x000fe40003f0f008 */
[----:B------:R-:W-:-:S05]  /*ed50*/  LOP3.LUT R2, R2, R19, RZ, 0xfc, !PT ;  /* 0x0000001302027212 */ /* 0x000fca00078efcff */
[----:B------:R-:W-:-:S06]  /*ed60*/  IMAD R0, R25, 0xc0, R2 ;  /* 0x000000c019007824 */ /* 0x000fcc00078e0202 */
[----:B------:R-:W-:Y:S01]  /*ed70*/  @P0 IMAD.HI.U32 R3, R0, UR4, RZ ;  /* 0x0000000400030c27 */ /* 0x000fe2000f8e00ff */
[----:B------:R-:W-:Y:S01]  /*ed80*/  PLOP3.LUT P0, PT, PT, PT, UP0, 0x80, 0x0 ;  /* 0x000000000000781c */ /* 0x000fe20003f0f008 */
[----:B------:R-:W-:Y:S02]  /*ed90*/  UMOV UR4, UR36 ;  /* 0x0000002400047c82 */ /* 0x000fe40008000000 */
[----:B------:R-:W-:Y:S01]  /*eda0*/  UIMAD.WIDE.U32 UR4, UR7, UR8, UR4 ;  /* 0x00000008070472a5 */ /* 0x000fe2000f8e0004 */
[----:B------:R-:W-:Y:S02]  /*edb0*/  IMAD.MOV.U32 R2, RZ, RZ, R0 ;  /* 0x000000ffff027224 */ /* 0x000fe400078e0000 */
[----:B------:R-:W-:-:S07]  /*edc0*/  @UP0 ULDC UR7, c[0x0][0x450] ;  /* 0x0001140000070ab9 */ /* 0x000fce0000000800 */
[----:B------:R-:W-:-:S04]  /*edd0*/  @P0 SHF.R.U32.HI R2, RZ, UR7, R3 ;  /* 0x00000007ff020c19 */ /* 0x000fc80008011603 */
[--C-:B-1-3--:R-:W-:Y:S01]  /*ede0*/  SHF.R.S32.HI R5, RZ, 0x1f, R2.reuse ;  /* 0x0000001fff057819 */ /* 0x10afe20000011402 */
[----:B------:R-:W-:-:S04]  /*edf0*/  IMAD.MOV R4, RZ, RZ, -R2 ;  /* 0x000000ffff047224 */ /* 0x000fc800078e0a02 */
[----:B----4-:R-:W-:Y:S02]  /*ee00*/  IMAD R4, R8, R4, R0 ;  /* 0x0000000408047224 */ /* 0x010fe400078e0200 */
        /* <DEDUP_REMOVED lines=11> */
[----:B------:R-:W-:Y:S01]  /*eec0*/  UIADD3 UR5, UR5, UR6, URZ ;  /* 0x0000000605057290 */ /* 0x000fe2000fffe03f */
[----:B------:R-:W-:-:S02]  /*eed0*/  IMAD R5, R5, UR8, RZ ;  /* 0x0000000805057c24 */ /* 0x000fc4000f8e02ff */
[----:B------:R-:W-:Y:S01]  /*eee0*/  IMAD.U32 R6, RZ, RZ, UR8 ;  /* 0x00000008ff067e24 */ /* 0x000fe2000f8e00ff */
[----:B------:R-:W-:Y:S01]  /*eef0*/  ULDC.64 UR6, c[0x0][0x2c8] ;  /* 0x0000b20000067ab9 */ /* 0x000fe20000000a00 */
[C---:B------:R-:W-:Y:S02]  /*ef00*/  IMAD R5, R2.reuse, UR9, R5 ;  /* 0x0000000902057c24 */ /* 0x040fe4000f8e0205 */
[----:B------:R-:W-:-:S04]  /*ef10*/  IMAD.WIDE.U32 R2, R2, R6, UR4 ;  /* 0x0000000402027e25 */ /* 0x000fc8000f8e0006 */
        /* <DEDUP_REMOVED lines=8> */
[----:B------:R-:W0:-:S12]  /*efa0*/  S2R R17, SR_TID.X ;  /* 0x0000000000117919 */ /* 0x000e180000002100 */
[----:B------:R-:W-:Y:S01]  /*efb0*/  @P0 IMAD.HI.U32 R3, R0, UR12, RZ ;  /* 0x0000000c00030c27 */ /* 0x000fe2000f8e00ff */
[----:B------:R-:W-:Y:S01]  /*efc0*/  PLOP3.LUT P0, PT, PT, PT, UP0, 0x80, 0x0 ;  /* 0x000000000000781c */ /* 0x000fe20003f0f008 */
[----:B------:R-:W-:Y:S02]  /*efd0*/  @UP0 ULDC UR12, c[0x0][0x450] ;  /* 0x00011400000c0ab9 */ /* 0x000fe40000000800 */
[----:B------:R-:W-:-:S10]  /*efe0*/  IMAD.MOV.U32 R2, RZ, RZ, R0 ;  /* 0x000000ffff027224 */ /* 0x000fd400078e0000 */
[----:B------:R-:W-:-:S05]  /*eff0*/  @P0 SHF.R.U32.HI R2, RZ, UR12, R3 ;  /* 0x0000000cff020c19 */ /* 0x000fca0008011603 */
        /* <DEDUP_REMOVED lines=9> */
[----:B0-----:R-:W-:Y:S02]  /*f090*/  IMAD.SHL.U32 R19, R17, 0x10, RZ ;  /* 0x0000001011137824 */ /* 0x001fe400078e00ff */
        /* <DEDUP_REMOVED lines=41> */
.L_x_12636:
        /* <DEDUP_REMOVED lines=12> */
.L_x_12552:
[----:B------:R-:W-:Y:S05]  /*f3f0*/  BSYNC B0 ;  /* 0x0000000000007941 */ /* 0x000fea0003800000 */
.L_x_12551:
[----:B------:R-:W-:Y:S01]  /*f400*/  NOP ;  /* 0x0000000000007918 */ /* 0x000fe20000000000 */
[----:B------:R-:W-:-:S13]  /*f410*/  PLOP3.LUT P0, PT, PT, PT, PT, 0x80, 0x0 ;  /* 0x000000000000781c */ /* 0x000fda0003f0f070 */
.L_x_12553:
        /* <DEDUP_REMOVED lines=18> */
.L_x_12637:
[----:B------:R-:W-:Y:S05]  /*f540*/  BSYNC B0 ;  /* 0x0000000000007941 */ /* 0x000fea0003800000 */
.L_x_12554:
[----:B------:R-:W-:-:S06]  /*f550*/  UISETP.GE.AND UP0, UPT, UR42, 0x2, UPT ;  /* 0x000000022a00788c */ /* 0x000fcc000bf06270 */
[----:B------:R-:W-:-:S13]  /*f560*/  PLOP3.LUT P0, PT, PT, PT, UP0, 0x80, 0x0 ;  /* 0x000000000000781c */ /* 0x000fda0003f0f008 */
[----:B------:R-:W-:Y:S05]  /*f570*/  @!P0 BRA `(.L_x_12556) ;  /* 0x0000001000748947 */ /* 0x000fea0003800000 */
[----:B------:R-:W-:Y:S01]  /*f580*/  UIADD3 UR4, UR42, -0x2, URZ ;  /* 0xfffffffe2a047890 */ /* 0x000fe2000fffe03f */
[----:B------:R-:W-:Y:S02]  /*f590*/  IMAD.MOV.U32 R5, RZ, RZ, R28 ;  /* 0x000000ffff057224 */ /* 0x000fe400078e001c */
[----:B------:R-:W-:-:S03]  /*f5a0*/  IMAD.MOV.U32 R4, RZ, RZ, R18 ;  /* 0x000000ffff047224 */ /* 0x000fc600078e0012 */
[----:B------:R-:W-:-:S07]  /*f5b0*/  IMAD.U32 R19, RZ, RZ, UR4 ;  /* 0x00000004ff137e24 */ /* 0x000fce000f8e00ff */
.L_x_12576:
        /* <DEDUP_REMOVED lines=11> */
[----:B------:R-:W-:-:S05]  /*f670*/  IADD3 R3, R2, UR38, R3 ;  /* 0x0000002602037c10 */ /* 0x000fca000fffe003 */
[----:B------:R-:W-:Y:S02]  /*f680*/  IMAD.MOV.U32 R2, RZ, RZ, R3 ;  /* 0x000000ffff027224 */ /* 0x000fe400078e0003 */
        /* <DEDUP_REMOVED lines=29> */
.L_x_12557:
[----:B------:R-:W-:Y:S01]  /*f860*/  IMAD R0, R18, 0x8, R16 ;  /* 0x0000000812007824 */ /* 0x000fe200078e0210 */
[----:B------:R-:W-:Y:S01]  /*f870*/  SHF.L.U32 R10, R28, 0x1f, RZ ;  /* 0x0000001f1c0a7819 */ /* 0x000fe200000006ff */
[----:B------:R-:W-:Y:S01]  /*f880*/  BSSY B0, `(.L_x_12558) ;  /* 0x0000004000007945 */ /* 0x000fe20003800000 */
[----:B------:R-:W-:Y:S02]  /*f890*/  SHF.R.S32.HI R9, RZ, 0x1f, R8 ;  /* 0x0000001fff097819 */ /* 0x000fe40000011408 */
[----:B------:R-:W0:Y:S02]  /*f8a0*/  SYNCS.PHASECHK.TRANS64.TRYWAIT P0, [R0+URZ+0x19c80], R10 ;  /* 0x019c800a000075a7 */ /* 0x000e24000800017f */
[----:B0-----:R-:W-:Y:S05]  /*f8b0*/  @!P0 BRA `(.L_x_12559) ;  /* 0x0000003400088947 */ /* 0x001fea0003800000 */
.L_x_12638:
[----:B------:R-:W-:Y:S05]  /*f8c0*/  BSYNC B0 ;  /* 0x0000000000007941 */ /* 0x000fea0003800000 */
.L_x_12558:
        /* <DEDUP_REMOVED lines=37> */
[----:B-1----:R-:W-:-:S05]  /*fb20*/  IADD3 R2, P0, R25, R2, RZ ;  /* 0x0000000219027210 */ /* 0x002fca0007f1e0ff */
[----:B--2---:R-:W-:-:S05]  /*fb30*/  IMAD.X R3, RZ, RZ, R3, P0 ;  /* 0x000000ffff037224 */ /* 0x004fca00000e0603 */
[----:B------:R-:W-:Y:S04]  /*fb40*/  LDGSTS.E.BYPASS.LTC128B.128 [R6+0x9000], desc[UR52][R2.64], !P4 ;  /* 0x0900000002067fae */ /* 0x000fe8000e101d74 */
[----:B------:R-:W-:Y:S04]  /*fb50*/  LDGSTS.E.BYPASS.LTC128B.128 [R6+0xa000], desc[UR52][R2.64+0x20], !P3 ;  /* 0x0a00002002067fae */ /* 0x000fe8000d901d74 */
[----:B------:R1:W-:Y:S04]  /*fb60*/  LDGSTS.E.BYPASS.LTC128B.128 [R6+0xb000], desc[UR52][R2.64+0x40], !P2 ;  /* 0x0b00004002067fae */ /* 0x0003e8000d101d74 */
[----:B-1-3--:R1:W2:Y:S02]  /*fb70*/  SHFL.IDX PT, R2, R20, 0x1, 0x1e1f ;  /* 0x003e1f0014027f89 */ /* 0x00a2a400000e0000 */
.L_x_12644:
        /* <DEDUP_REMOVED lines=10> */
.L_x_12561:
        /* <DEDUP_REMOVED lines=11> */
.L_x_12562:
[----:B------:R2:W-:Y:S01]  /*fcd0*/  SYNCS.ARRIVE.TRANS64.A1T0 RZ, [R0+URZ+0x19c70], RZ ;  /* 0x019c70ff00ff79a7 */ /* 0x0005e2000810003f */
[----:B------:R-:W-:Y:S05]  /*fce0*/  @!P3 BRA `(.L_x_12563) ;  /* 0x000000000004b947 */ /* 0x000fea0003800000 */
[----:B------:R-:W-:Y:S01]  /*fcf0*/  BPT.TRAP 0x1 ;  /* 0x000000040000795c */ /* 0x000fe20000300000 */
.L_x_12563:
[----:B------:R-:W3:Y:S01]  /*fd00*/  SYNCS.PHASECHK.TRANS64.TRYWAIT P0, [R0+URZ+0x19c40], R10 ;  /* 0x019c400a000075a7 */ /* 0x000ee2000800017f */
[----:B------:R-:W-:Y:S04]  /*fd10*/  BSSY B0, `(.L_x_12564) ;  /* 0x0000002000007945 */ /* 0x000fe80003800000 */
[----:B---3--:R-:W-:Y:S05]  /*fd20*/  @!P0 BRA `(.L_x_12565) ;  /* 0x00000030009c8947 */ /* 0x008fea0003800000 */
.L_x_12645:
[----:B------:R-:W-:Y:S05]  /*fd30*/  BSYNC B0 ;  /* 0x0000000000007941 */ /* 0x000fea0003800000 */
.L_x_12564:
        /* <DEDUP_REMOVED lines=40> */
.L_x_12651:
        /* <DEDUP_REMOVED lines=10> */
.L_x_12567:
        /* <DEDUP_REMOVED lines=11> */
.L_x_12568:
[----:B------:R2:W-:Y:S02]  /*10110*/  SYNCS.ARRIVE.TRANS64.A1T0 RZ, [R0+URZ+0x19c30], RZ ;  /* 0x019c30ff00ff79a7 */ /* 0x0005e4000810003f */
[----:B--23--:R-:W-:-:S05]  /*10120*/  IMAD.U32 R0, RZ, RZ, UR47 ;  /* 0x0000002fff007e24 */ /* 0x00cfca000f8e00ff */
[----:B------:R-:W-:-:S13]  /*10130*/  ISETP.NE.AND P0, PT, R0, 0x3, PT ;  /* 0x000000030000780c */ /* 0x000fda0003f05270 */
[----:B------:R-:W-:Y:S05]  /*10140*/  @!P0 BRA `(.L_x_12569) ;  /* 0x0000000000048947 */ /* 0x000fea0003800000 */
[----:B------:R-:W-:Y:S01]  /*10150*/  BPT.TRAP 0x1 ;  /* 0x000000040000795c */ /* 0x000fe20000300000 */
.L_x_12569:
[----:B------:R-:W-:Y:S01]  /*10160*/  LOP3.LUT R0, R5, 0x1, RZ, 0x3c, !PT ;  /* 0x0000000105007812 */ /* 0x000fe200078e3cff */
[----:B------:R-:W-:Y:S01]  /*10170*/  IMAD R2, R4, 0x8, R16 ;  /* 0x0000000804027824 */ /* 0x000fe200078e0210 */
[----:B------:R-:W-:Y:S02]  /*10180*/  BSSY B0, `(.L_x_12570) ;  /* 0x0000004000007945 */ /* 0x000fe40003800000 */
[----:B------:R-:W-:-:S04]  /*10190*/  SHF.L.U32 R0, R0, 0x1f, RZ ;  /* 0x0000001f00007819 */ /* 0x000fc800000006ff */
[----:B------:R-:W0:Y:S02]  /*101a0*/  SYNCS.PHASECHK.TRANS64.TRYWAIT P2, [R2+URZ+0x19c70], R0 ;  /* 0x019c7000020075a7 */ /* 0x000e24000804017f */
[----:B0-----:R-:W-:Y:S05]  /*101b0*/  @!P2 BRA `(.L_x_12571) ;  /* 0x000000300024a947 */ /* 0x001fea0003800000 */
.L_x_12652:
[----:B------:R-:W-:Y:S05]  /*101c0*/  BSYNC B0 ;  /* 0x0000000000007941 */ /* 0x000fea0003800000 */
.L_x_12570:
[----:B------:R-:W-:-:S05]  /*101d0*/  IMAD.U32 R3, RZ, RZ, UR46 ;  /* 0x0000002eff037e24 */ /* 0x000fca000f8e00ff */
[----:B------:R-:W-:-:S13]  /*101e0*/  ISETP.NE.AND P2, PT, R3, 0x3, PT ;  /* 0x000000030300780c */ /* 0x000fda0003f45270 */
[----:B------:R-:W-:Y:S05]  /*101f0*/  @!P2 BRA `(.L_x_12572) ;  /* 0x000000000004a947 */ /* 0x000fea0003800000 */
[----:B------:R-:W-:Y:S01]  /*10200*/  BPT.TRAP 0x1 ;  /* 0x000000040000795c */ /* 0x000fe20000300000 */
.L_x_12572:
[----:B------:R-:W-:Y:S01]  /*10210*/  SHF.L.U32 R3, R5, 0x1f, RZ ;  /* 0x0000001f05037819 */ /* 0x000fe200000006ff */
[----:B0-----:R-:W-:-:S03]  /*10220*/  IMAD R0, R4, 0x3000, RZ ;  /* 0x0000300004007824 */ /* 0x001fc600078e02ff */
[----:B------:R-:W0:Y:S02]  /*10230*/  SYNCS.PHASECHK.TRANS64.TRYWAIT P2, [R2+URZ+0x19c60], R3 ;  /* 0x019c6003020075a7 */ /* 0x000e24000804017f */
[----:B0-----:R-:W-:Y:S05]  /*10240*/  @!P2 BRA `(.L_x_12573) ;  /* 0x000000300014a947 */ /* 0x001fea0003800000 */
.L_x_12653:
        /* <DEDUP_REMOVED lines=51> */
[----:B------:R-:W-:Y:S02]  /*10580*/  IADD3 R4, R16, R12, R0 ;  /* 0x0000000c10047210 */ /* 0x000fe40007ffe000 */
[----:B------:R-:W-:Y:S01]  /*10590*/  MOV R12, UR46 ;  /* 0x0000002e000c7c02 */ /* 0x000fe20008000f00 */
        /* <DEDUP_REMOVED lines=16> */
.L_x_12574:
[----:B-1----:R1:W-:Y:S01]  /*106a0*/  SYNCS.ARRIVE.TRANS64.A1T0 RZ, [R2+URZ+0x19c50], RZ ;  /* 0x019c50ff02ff79a7 */ /* 0x0023e2000810003f */
[----:B------:R-:W-:Y:S06]  /*106b0*/  BAR.SYNC.DEFER_BLOCKING 0x2, 0x80 ;  /* 0x0082000000007b1d */ /* 0x000fec0000010000 */
[----:B------:R-:W-:Y:S05]  /*106c0*/  @!P0 BRA `(.L_x_12575) ;  /* 0x0000000000048947 */ /* 0x000fea0003800000 */
[----:B------:R-:W-:Y:S01]  /*106d0*/  BPT.TRAP 0x1 ;  /* 0x000000040000795c */ /* 0x000fe20000300000 */
.L_x_12575:
[----:B------:R-:W2:Y:S01]  /*106e0*/  LDL R0, [R1+0xc] ;  /* 0x00000c0001007983 */ /* 0x000ea20000100800 */
[----:B-1----:R-:W-:Y:S02]  /*106f0*/  VIADD R2, R2, 0x19c80 ;  /* 0x00019c8002027836 */ /* 0x002fe40000000000 */
[----:B------:R-:W-:Y:S02]  /*10700*/  IMAD.MOV.U32 R5, RZ, RZ, R28 ;  /* 0x000000ffff057224 */ /* 0x000fe400078e001c */
[----:B------:R-:W-:Y:S01]  /*10710*/  IMAD.MOV.U32 R4, RZ, RZ, R18 ;  /* 0x000000ffff047224 */ /* 0x000fe200078e0012 */
[----:B--2---:R-:W-:-:S04]  /*10720*/  PRMT R2, R0, 0x654, R2 ;  /* 0x0000065400027816 */ /* 0x004fc80000000002 */
[----:B------:R2:W-:Y:S01]  /*10730*/  SYNCS.ARRIVE.TRANS64.RED.A1T0 RZ, [R2+URZ], RZ ;  /* 0x000000ff02ff79a7 */ /* 0x0005e2000810043f */
[----:B------:R-:W-:Y:S05]  /*10740*/  @P1 BRA `(.L_x_12576) ;  /* 0xffffffec009c1947 */ /* 0x000fea000383ffff */
.L_x_12556:
        /* <DEDUP_REMOVED lines=19> */
.L_x_12578:
[----:B------:R-:W-:Y:S05]  /*10880*/  BSYNC B0 ;  /* 0x0000000000007941 */ /* 0x000fea0003800000 */
.L_x_12577:
[----:B------:R-:W-:Y:S05]  /*10890*/  @!P0 BRA `(.L_x_12579) ;  /* 0x0000000000048947 */ /* 0x000fea0003800000 */
[----:B------:R-:W-:Y:S01]  /*108a0*/  BPT.TRAP 0x1 ;  /* 0x000000040000795c */ /* 0x000fe20000300000 */
.L_x_12579:
[----:B0-----:R-:W-:Y:S01]  /*108b0*/  LOP3.LUT R3, R28, 0x1, RZ, 0x3c, !PT ;  /* 0x000000011c037812 */ /* 0x001fe200078e3cff */
[----:B------:R-:W-:Y:S01]  /*108c0*/  IMAD R0, R18, 0x8, R16 ;  /* 0x0000000812007824 */ /* 0x000fe200078e0210 */
[----:B------:R-:W-:Y:S02]  /*108d0*/  BSSY B0, `(.L_x_12580) ;  /* 0x0000004000007945 */ /* 0x000fe40003800000 */
[----:B------:R-:W-:-:S04]  /*108e0*/  SHF.L.U32 R3, R3, 0x1f, RZ ;  /* 0x0000001f03037819 */ /* 0x000fc800000006ff */
[----:B------:R-:W0:Y:S02]  /*108f0*/  SYNCS.PHASECHK.TRANS64.TRYWAIT P1, [R0+URZ+0x19c70], R3 ;  /* 0x019c7003000075a7 */ /* 0x000e24000802017f */
[----:B0-----:R-:W-:Y:S05]  /*10900*/  @!P1 BRA `(.L_x_12581) ;  /* 0x0000002800789947 */ /* 0x001fea0003800000 */
.L_x_12654:
[----:B------:R-:W-:Y:S05]  /*10910*/  BSYNC B0 ;  /* 0x0000000000007941 */ /* 0x000fea0003800000 */
.L_x_12580:
[----:B------:R-:W-:-:S05]  /*10920*/  IMAD.U32 R2, RZ, RZ, UR46 ;  /* 0x0000002eff027e24 */ /* 0x000fca000f8e00ff */
[----:B------:R-:W-:-:S13]  /*10930*/  ISETP.NE.AND P1, PT, R2, 0x3, PT ;  /* 0x000000030200780c */ /* 0x000fda0003f25270 */
[----:B------:R-:W-:Y:S05]  /*10940*/  @!P1 BRA `(.L_x_12582) ;  /* 0x0000000000049947 */ /* 0x000fea0003800000 */
[----:B------:R-:W-:Y:S01]  /*10950*/  BPT.TRAP 0x1 ;  /* 0x000000040000795c */ /* 0x000fe20000300000 */
.L_x_12582:
[----:B0-----:R-:W-:-:S04]  /*10960*/  SHF.L.U32 R3, R28, 0x1f, RZ ;  /* 0x0000001f1c037819 */ /* 0x001fc800000006ff */
[----:B------:R-:W0:Y:S02]  /*10970*/  SYNCS.PHASECHK.TRANS64.TRYWAIT P1, [R0+URZ+0x19c60], R3 ;  /* 0x019c6003000075a7 */ /* 0x000e24000802017f */
[----:B0-----:R-:W-:Y:S05]  /*10980*/  @!P1 BRA `(.L_x_12583) ;  /* 0x00000028006c9947 */ /* 0x001fea0003800000 */
.L_x_12655:
        /* <DEDUP_REMOVED lines=70> */
.L_x_12584:
[----:B-1----:R1:W-:Y:S01]  /*10df0*/  SYNCS.ARRIVE.TRANS64.A1T0 RZ, [R0+URZ+0x19c50], RZ ;  /* 0x019c50ff00ff79a7 */ /* 0x0023e2000810003f */
[----:B------:R-:W-:Y:S06]  /*10e00*/  BAR.SYNC.DEFER_BLOCKING 0x2, 0x80 ;  /* 0x0082000000007b1d */ /* 0x000fec0000010000 */
[----:B------:R-:W-:Y:S05]  /*10e10*/  @!P0 BRA `(.L_x_12585) ;  /* 0x0000000000048947 */ /* 0x000fea0003800000 */
[----:B------:R-:W-:Y:S01]  /*10e20*/  BPT.TRAP 0x1 ;  /* 0x000000040000795c */ /* 0x000fe20000300000 */
.L_x_12585:
        /* <DEDUP_REMOVED lines=9> */
.L_x_12526:
[----:B------:R-:W-:Y:S05]  /*10ec0*/  BSYNC B7 ;  /* 0x0000000000077941 */ /* 0x000fea0003800000 */
.L_x_12524:
        /* <DEDUP_REMOVED lines=13> */
.L_x_12586:
[----:B------:R-:W1:Y:S01]  /*10fa0*/  S2R R0, SR_TID.X ;  /* 0x0000000000007919 */ /* 0x000e620000002100 */
[----:B------:R-:W-:Y:S01]  /*10fb0*/  ULDC UR4, c[0x0][0xc3c] ;  /* 0x00030f0000047ab9 */ /* 0x000fe20000000800 */
[----:B------:R-:W-:Y:S01]  /*10fc0*/  IMAD.MOV.U32 R25, RZ, RZ, RZ ;  /* 0x000000ffff197224 */ /* 0x000fe200078e00ff */
        /* <DEDUP_REMOVED lines=26> */
[----:B------:R-:W-:Y:S04]  /*11170*/  SHFL.IDX PT, R2, R24, 0x1, 0x1f ;  /* 0x00201f0018027f89 */ /* 0x000fe800000e0000 */
[----:B------:R-:W2:Y:S02]  /*11180*/  SHFL.UP PT, R0, R7, 0x10, RZ ;  /* 0x0600000007007989 */ /* 0x000ea400000e00ff */
[----:B--2---:R-:W-:-:S05]  /*11190*/  SEL R0, R0, RZ, P5 ;  /* 0x000000ff00007207 */ /* 0x004fca0002800000 */
[----:B------:R-:W-:Y:S02]  /*111a0*/  IMAD.IADD R6, R7, 0x1, R0 ;  /* 0x0000000107067824 */ /* 0x000fe400078e0200 */
[----:B------:R-:W-:Y:S04]  /*111b0*/  SHFL.IDX PT, R0, R24, RZ, 0x1f ;  /* 0x00001fff18007589 */ /* 0x000fe800000e0000 */
[----:B------:R-:W1:Y:S02]  /*111c0*/  SHFL.IDX PT, R5, R6, 0x1f, 0x1f ;  /* 0x03e01f0006057f89 */ /* 0x000e6400000e0000 */
[----:B-1----:R-:W-:-:S04]  /*111d0*/  IMAD R5, R5, R4, RZ ;  /* 0x0000000405057224 */ /* 0x002fc800078e02ff */
[----:B------:R-:W-:-:S05]  /*111e0*/  IMAD.IADD R24, R2, 0x1, R5 ;  /* 0x0000000102187824 */ /* 0x000fca00078e0205 */
[----:B------:R-:W-:-:S13]  /*111f0*/  ISETP.GT.AND P6, PT, R24, R0, PT ;  /* 0x000000001800720c */ /* 0x000fda0003fc4270 */
[----:B------:R-:W-:Y:S05]  /*11200*/  @P6 BRA `(.L_x_12588) ;  /* 0x0000000000946947 */ /* 0x000fea0003800000 */
.L_x_12592:
[----:B------:R-:W-:-:S04]  /*11210*/  UIADD3 UR40, UR40, 0x1f, URZ ;  /* 0x0000001f28287890 */ /* 0x000fc8000fffe03f */
[----:B------:R-:W-:-:S06]  /*11220*/  UISETP.GE.AND UP0, UPT, UR40, UR4, UPT ;  /* 0x000000042800728c */ /* 0x000fcc000bf06270 */
[----:B------:R-:W-:-:S13]  /*11230*/  PLOP3.LUT P6, PT, PT, PT, UP0, 0x40, 0x0 ;  /* 0x000000000000781c */ /* 0x000fda0003fce808 */
[----:B------:R-:W-:Y:S05]  /*11240*/  @!P6 BRA `(.L_x_12589) ;  /* 0x0000000400c8e947 */ /* 0x000fea0003800000 */
[----:B------:R-:W1:Y:S01]  /*11250*/  S2R R2, SR_TID.X ;  /* 0x0000000000027919 */ /* 0x000e620000002100 */
[----:B------:R-:W-:Y:S01]  /*11260*/  BSSY B0, `(.L_x_12590) ;  /* 0x0000009000007945 */ /* 0x000fe20003800000 */
[----:B------:R-:W-:Y:S01]  /*11270*/  IMAD.MOV.U32 R25, RZ, RZ, RZ ;  /* 0x000000ffff197224 */ /* 0x000fe200078e00ff */
[----:B-1----:R-:W-:-:S05]  /*11280*/  LOP3.LUT R2, R2, 0x1f, RZ, 0xc0, !PT ;  /* 0x0000001f02027812 */ /* 0x002fca00078ec0ff */
[----:B------:R-:W-:-:S05]  /*11290*/  VIADD R5, R2, UR40 ;  /* 0x0000002802057c36 */ /* 0x000fca0008000000 */
[----:B------:R-:W-:-:S13]  /*112a0*/  ISETP.GE.OR P6, PT, R5, UR4, !P0 ;  /* 0x0000000405007c0c */ /* 0x000fda000c7c6670 */
[----:B------:R-:W-:Y:S05]  /*112b0*/  @P6 BRA `(.L_x_12591) ;  /* 0x00000000000c6947 */ /* 0x000fea0003800000 */
[----:B------:R-:W1:Y:S02]  /*112c0*/  LDC.64 R2, c[0x0][0xc80] ;  /* 0x00032000ff027b82 */ /* 0x000e640000000a00 */
[----:B-1----:R-:W-:-:S05]  /*112d0*/  IMAD.WIDE R2, R5, 0x4, R2 ;  /* 0x0000000405027825 */ /* 0x002fca00078e0202 */
[----:B------:R1:W5:Y:S02]  /*112e0*/  LDG.E R25, desc[UR52][R2.64] ;  /* 0x0000003402197981 */ /* 0x000364000c1e1900 */
.L_x_12591:
[----:B------:R-:W-:Y:S05]  /*112f0*/  BSYNC B0 ;  /* 0x0000000000007941 */ /* 0x000fea0003800000 */
.L_x_12590:
[----:B-1---5:R-:W1:Y:S02]  /*11300*/  SHFL.UP PT, R2, R25, 0x1, RZ ;  /* 0x0420000019027989 */ /* 0x022e6400000e00ff */
        /* <DEDUP_REMOVED lines=12> */
[----:B-1----:R-:W-:Y:S02]  /*113d0*/  SEL R7, R4, RZ, P5 ;  /* 0x000000ff04077207 */ /* 0x002fe40002800000 */
[----:B------:R-:W1:Y:S03]  /*113e0*/  LDC R4, c[0x0][0xc38] ;  /* 0x00030e00ff047b82 */ /* 0x000e660000000800 */
[----:B------:R-:W-:-:S05]  /*113f0*/  IMAD.IADD R6, R6, 0x1, R7 ;  /* 0x0000000106067824 */ /* 0x000fca00078e0207 */
[----:B------:R-:W1:Y:S02]  /*11400*/  SHFL.IDX PT, R7, R6, 0x1f, 0x1f ;  /* 0x03e01f0006077f89 */ /* 0x000e6400000e0000 */
[----:B-1----:R-:W-:-:S04]  /*11410*/  IMAD R7, R7, R4, RZ ;  /* 0x0000000407077224 */ /* 0x002fc800078e02ff */
[----:B------:R-:W-:-:S05]  /*11420*/  IMAD.IADD R24, R7, 0x1, R24 ;  /* 0x0000000107187824 */ /* 0x000fca00078e0218 */
[----:B------:R-:W-:-:S13]  /*11430*/  ISETP.GT.AND P6, PT, R24, R0, PT ;  /* 0x000000001800720c */ /* 0x000fda0003fc4270 */
[----:B------:R-:W-:Y:S05]  /*11440*/  @!P6 BRA `(.L_x_12592) ;  /* 0xfffffffc0070e947 */ /* 0x000fea000383ffff */
[----:B------:R-:W-:-:S07]  /*11450*/  IMAD.MOV.U32 R5, RZ, RZ, R7 ;  /* 0x000000ffff057224 */ /* 0x000fce00078e0007 */
.L_x_12588:
        /* <DEDUP_REMOVED lines=10> */
[----:B------:R1:W2:Y:S01]  /*11500*/  LDG.E R7, desc[UR52][R2.64] ;  /* 0x0000003402077981 */ /* 0x0002a2000c1e1900 */
[----:B0-----:R-:W-:Y:S01]  /*11510*/  IMAD.U32 R10, RZ, RZ, UR6 ;  /* 0x00000006ff0a7e24 */ /* 0x001fe2000f8e00ff */
[----:B------:R-:W-:-:S04]  /*11520*/  ISETP.NE.AND P0, PT, RZ, UR7, PT ;  /* 0x00000007ff007c0c */ /* 0x000fc8000bf05270 */
[----:B------:R-:W2:Y:S01]  /*11530*/  SHFL.IDX PT, R25, R25, R10, 0x1f ;  /* 0x00001f0a19197589 */ /* 0x000ea200000e0000 */
[----:B-1----:R-:W-:Y:S02]  /*11540*/  IMAD.MOV.U32 R2, RZ, RZ, RZ ;  /* 0x000000ffff027224 */ /* 0x002fe400078e00ff */
[----:B--2---:R-:W-:-:S05]  /*11550*/  IMAD R5, R25, R7, RZ ;  /* 0x0000000719057224 */ /* 0x004fca00078e02ff */
[----:B------:R-:W-:Y:S01]  /*11560*/  IABS R8, R5 ;  /* 0x0000000500087213 */ /* 0x000fe20000000000 */
[----:B------:R-:W-:Y:S06]  /*11570*/  @!P0 BRA `(.L_x_12593) ;  /* 0x00000000000c8947 */ /* 0x000fec0003800000 */
[----:B------:R-:W-:-:S06]  /*11580*/  UIADD3 UR4, UR6, -0x1, URZ ;  /* 0xffffffff06047890 */ /* 0x000fcc000fffe03f */
[----:B------:R-:W-:-:S06]  /*11590*/  IMAD.U32 R2, RZ, RZ, UR4 ;  /* 0x00000004ff027e24 */ /* 0x000fcc000f8e00ff */
[----:B------:R0:W1:Y:S02]  /*115a0*/  SHFL.IDX PT, R2, R6, R2, 0x1f ;  /* 0x00001f0206027589 */ /* 0x00006400000e0000 */
.L_x_12593:
[----:B------:R-:W2:Y:S01]  /*115b0*/  I2F.RP R3, R8 ;  /* 0x0000000800037306 */ /* 0x000ea20000209400 */
[----:B-1----:R-:W-:-:S04]  /*115c0*/  IMAD R24, R2, R4, R24 ;  /* 0x0000000402187224 */ /* 0x002fc800078e0218 */
[----:B------:R-:W-:-:S03]  /*115d0*/  IMAD.IADD R0, R0, 0x1, -R24 ;  /* 0x0000000100007824 */ /* 0x000fc600078e0a18 */
[----:B--2---:R-:W1:Y:S02]  /*115e0*/  MUFU.RCP R3, R3 ;  /* 0x0000000300037308 */ /* 0x004e640000001000 */
[----:B-1----:R-:W-:-:S06]  /*115f0*/  VIADD R3, R3, 0xffffffe ;  /* 0x0ffffffe03037836 */ /* 0x002fcc0000000000 */
[----:B------:R-:W1:Y:S02]  /*11600*/  F2I.FTZ.U32.TRUNC.NTZ R3, R3 ;  /* 0x0000000300037305 */ /* 0x000e64000021f000 */
[----:B-1----:R-:W-:-:S04]  /*11610*/  IMAD.MOV R2, RZ, RZ, -R3 ;  /* 0x000000ffff027224 */ /* 0x002fc800078e0a03 */
[----:B0-----:R-:W-:Y:S02]  /*11620*/  IMAD R6, R2, R8, RZ ;  /* 0x0000000802067224 */ /* 0x001fe400078e02ff */
        /* <DEDUP_REMOVED lines=52> */
.L_x_12589:
[----:B------:R-:W-:Y:S01]  /*11970*/  IMAD.MOV.U32 R24, RZ, RZ, R0 ;  /* 0x000000ffff187224 */ /* 0x000fe200078e0000 */
[----:B------:R-:W-:Y:S01]  /*11980*/  ULDC UR40, c[0x0][0xc3c] ;  /* 0x00030f0000287ab9 */ /* 0x000fe20000000800 */
[----:B------:R-:W-:Y:S02]  /*11990*/  IMAD.MOV.U32 R25, RZ, RZ, RZ ;  /* 0x000000ffff197224 */ /* 0x000fe400078e00ff */
[----:B------:R-:W-:-:S07]  /*119a0*/  IMAD.MOV.U32 R26, RZ, RZ, RZ ;  /* 0x000000ffff1a7224 */ /* 0x000fce00078e00ff */
.L_x_12594:
        /* <DEDUP_REMOVED lines=10> */
[----:B------:R1:W-:Y:S01]  /*11a50*/  @!P0 STS.128 [R16+0x19cd0], R24 ;  /* 0x019cd01810008388 */ /* 0x0003e20000000c00 */
[----:B------:R-:W-:Y:S06]  /*11a60*/  BAR.ARV 0x5, 0x200 ;  /* 0x0148000000007b1d */ /* 0x000fec0000002000 */
.L_x_12587:
[----:B------:R-:W-:Y:S02]  /*11a70*/  ULDC UR4, c[0x0][0xc3c] ;  /* 0x00030f0000047ab9 */ /* 0x000fe40000000800 */
[----:B------:R-:W-:-:S06]  /*11a80*/  UISETP.GE.AND UP0, UPT, UR40, UR4, UPT ;  /* 0x000000042800728c */ /* 0x000fcc000bf06270 */
[----:B------:R-:W-:-:S13]  /*11a90*/  PLOP3.LUT P0, PT, PT, PT, UP0, 0x80, 0x0 ;  /* 0x000000000000781c */ /* 0x000fda0003f0f008 */
[----:B------:R-:W-:Y:S05]  /*11aa0*/  @!P0 BRA `(.L_x_12595) ;  /* 0xffffffb000fc8947 */ /* 0x000fea000383ffff */
.L_x_12520:
        /* <DEDUP_REMOVED lines=12> */
.L_x_12656:
[----:B------:R-:W-:Y:S05]  /*11b70*/  BSYNC B0 ;  /* 0x0000000000007941 */ /* 0x000fea0003800000 */
.L_x_12596:
[----:B------:R-:W-:-:S03]  /*11b80*/  UMOV UR4, 0xffffffff ;  /* 0xffffffff00047882 */ /* 0x000fc60000000000 */
[----:B------:R-:W-:Y:S05]  /*11b90*/  BRA.DIV UR4, `(.L_x_12598) ;  /* 0x0000001a04107947 */ /* 0x000fea000b800000 */
[----:B-1----:R-:W1:Y:S02]  /*11ba0*/  S2R R0, SR_TID.X ;  /* 0x0000000000007919 */ /* 0x002e640000002100 */
[----:B-1----:R-:W-:-:S04]  /*11bb0*/  SHF.R.U32.HI R0, RZ, 0x5, R0 ;  /* 0x00000005ff007819 */ /* 0x002fc80000011600 */
[----:B------:R-:W-:-:S05]  /*11bc0*/  LOP3.LUT R0, R0, 0x3, RZ, 0xc0, !PT ;  /* 0x0000000300007812 */ /* 0x000fca00078ec0ff */
[----:B------:R1:W2:Y:S02]  /*11bd0*/  SHFL.IDX PT, R14, R0, RZ, 0x1f ;  /* 0x00001fff000e7589 */ /* 0x0002a400000e0000 */
.L_x_12659:
[----:B--2---:R-:W-:Y:S01]  /*11be0*/  ISETP.NE.AND P0, PT, R14, RZ, PT ;  /* 0x000000ff0e00720c */ /* 0x004fe20003f05270 */
[----:B------:R-:W-:-:S12]  /*11bf0*/  BSSY B0, `(.L_x_12599) ;  /* 0x000002c000007945 */ /* 0x000fd80003800000 */
[----:B------:R-:W-:Y:S05]  /*11c00*/  @P0 BRA `(.L_x_12600) ;  /* 0x0000000000a80947 */ /* 0x000fea0003800000 */
[----:B------:R-:W-:-:S03]  /*11c10*/  UMOV UR4, 0xffffffff ;  /* 0xffffffff00047882 */ /* 0x000fc60000000000 */
[----:B------:R-:W-:Y:S05]  /*11c20*/  BRA.DIV UR4, `(.L_x_12601) ;  /* 0x0000001a04207947 */ /* 0x000fea000b800000 */
[----:B------:R-:W-:-:S13]  /*11c30*/  ELECT P6, URZ, PT ;  /* 0x00000000003f782f */ /* 0x000fda00038c0000 */
.L_x_12662:
[----:B------:R-:W-:Y:S05]  /*11c40*/  @!P6 BRA `(.L_x_12600) ;  /* 0x000000000098e947 */ /* 0x000fea0003800000 */
[----:B------:R-:W-:-:S06]  /*11c50*/  ULOP3.LUT UR4, UR39, 0x2, URZ, 0xfc, !UPT ;  /* 0x0000000227047892 */ /* 0x000fcc000f8efc3f */
[----:B-1----:R-:W-:-:S05]  /*11c60*/  IMAD.U32 R0, RZ, RZ, UR4 ;  /* 0x00000004ff007e24 */ /* 0x002fca000f8e00ff */
[----:B------:R-:W-:-:S13]  /*11c70*/  ISETP.NE.AND P0, PT, R0, 0x3, PT ;  /* 0x000000030000780c */ /* 0x000fda0003f05270 */
[----:B------:R-:W-:Y:S05]  /*11c80*/  @!P0 BRA `(.L_x_12602) ;  /* 0x0000000000048947 */ /* 0x000fea0003800000 */
[----:B------:R-:W-:Y:S01]  /*11c90*/  BPT.TRAP 0x1 ;  /* 0x000000040000795c */ /* 0x000fe20000300000 */
.L_x_12602:
[----:B------:R-:W-:Y:S01]  /*11ca0*/  IMAD R5, R18, 0x8, R7 ;  /* 0x0000000812057824 */ /* 0x000fe200078e0207 */
[----:B------:R-:W-:Y:S01]  /*11cb0*/  SHF.L.U32 R0, R28, 0x1f, RZ ;  /* 0x0000001f1c007819 */ /* 0x000fe200000006ff */
[----:B------:R-:W-:-:S03]  /*11cc0*/  VIADD R18, R18, 0x1 ;  /* 0x0000000112127836 */ /* 0x000fc60000000000 */
[----:B------:R-:W1:Y:S02]  /*11cd0*/  SYNCS.PHASECHK.TRANS64.TRYWAIT P1, [R5+URZ+0x19c40], R0 ;  /* 0x019c4000050075a7 */ /* 0x000e64000802017f */
[----:B------:R-:W-:-:S04]  /*11ce0*/  ISETP.NE.AND P2, PT, R18, 0x2, PT ;  /* 0x000000021200780c */ /* 0x000fc80003f45270 */
[----:B------:R-:W-:Y:S01]  /*11cf0*/  SEL R3, RZ, 0x1, P2 ;  /* 0x00000001ff037807 */ /* 0x000fe20001000000 */
[----:B-1----:R-:W-:Y:S08]  /*11d00*/  @!P1 BRA `(.L_x_12603) ;  /* 0x0000001800089947 */ /* 0x002ff00003800000 */
.L_x_12663:
[----:B------:R-:W-:Y:S02]  /*11d10*/  SEL R18, R18, RZ, P2 ;  /* 0x000000ff12127207 */ /* 0x000fe40001000000 */
[----:B------:R-:W-:Y:S01]  /*11d20*/  LOP3.LUT R2, R28, R3, RZ, 0x3c, !PT ;  /* 0x000000031c027212 */ /* 0x000fe200078e3cff */
[----:B------:R-:W-:Y:S06]  /*11d30*/  @!P0 BRA `(.L_x_12604) ;  /* 0x0000000000048947 */ /* 0x000fec0003800000 */
[----:B------:R-:W-:Y:S01]  /*11d40*/  BPT.TRAP 0x1 ;  /* 0x000000040000795c */ /* 0x000fe20000300000 */
.L_x_12604:
[----:B------:R-:W-:Y:S01]  /*11d50*/  IMAD R3, R18, 0x8, R7 ;  /* 0x0000000812037824 */ /* 0x000fe200078e0207 */
[----:B------:R-:W-:-:S04]  /*11d60*/  SHF.L.U32 R2, R2, 0x1f, RZ ;  /* 0x0000001f02027819 */ /* 0x000fc800000006ff */
[----:B------:R-:W2:Y:S02]  /*11d70*/  SYNCS.PHASECHK.TRANS64.TRYWAIT P1, [R3+URZ+0x19c40], R2 ;  /* 0x019c4002030075a7 */ /* 0x000ea4000802017f */
[----:B--2---:R-:W-:Y:S05]  /*11d80*/  @!P1 BRA `(.L_x_12605) ;  /* 0x0000001400fc9947 */ /* 0x004fea0003800000 */
.L_x_12664:
[----:B------:R-:W-:Y:S05]  /*11d90*/  @!P0 BRA `(.L_x_12606) ;  /* 0x0000000000048947 */ /* 0x000fea0003800000 */
[----:B------:R-:W-:Y:S01]  /*11da0*/  BPT.TRAP 0x1 ;  /* 0x000000040000795c */ /* 0x000fe20000300000 */
.L_x_12606:
[----:B------:R-:W3:Y:S02]  /*11db0*/  SYNCS.PHASECHK.TRANS64.TRYWAIT P1, [R5+URZ+0x19c60], R0 ;  /* 0x019c6000050075a7 */ /* 0x000ee4000802017f */
[----:B---3--:R-:W-:Y:S05]  /*11dc0*/  @!P1 BRA `(.L_x_12607) ;  /* 0x0000001800009947 */ /* 0x008fea0003800000 */
.L_x_12665:
[----:B------:R-:W-:Y:S05]  /*11dd0*/  @!P0 BRA `(.L_x_12608) ;  /* 0x0000000000048947 */ /* 0x000fea0003800000 */
[----:B------:R-:W-:Y:S01]  /*11de0*/  BPT.TRAP 0x1 ;  /* 0x000000040000795c */ /* 0x000fe20000300000 */
.L_x_12608:
[----:B------:R-:W4:Y:S02]  /*11df0*/  SYNCS.PHASECHK.TRANS64.TRYWAIT P1, [R3+URZ+0x19c60], R2 ;  /* 0x019c6002030075a7 */ /* 0x000f24000802017f */
[----:B----4-:R-:W-:Y:S05]  /*11e00*/  @!P1 BRA `(.L_x_12609) ;  /* 0x0000001800049947 */ /* 0x010fea0003800000 */
.L_x_12666:
[----:B------:R-:W-:Y:S05]  /*11e10*/  @!P0 BRA `(.L_x_12610) ;  /* 0x0000000000048947 */ /* 0x000fea0003800000 */
[----:B------:R-:W-:Y:S01]  /*11e20*/  BPT.TRAP 0x1 ;  /* 0x000000040000795c */ /* 0x000fe20000300000 */
.L_x_12610:
[----:B------:R-:W0:Y:S02]  /*11e30*/  SYNCS.PHASECHK.TRANS64.TRYWAIT P1, [R5+URZ+0x19c80], R0 ;  /* 0x019c8000050075a7 */ /* 0x000e24000802017f */
[----:B0-----:R-:W-:Y:S05]  /*11e40*/  @!P1 BRA `(.L_x_12611) ;  /* 0x0000001800089947 */ /* 0x001fea0003800000 */
.L_x_12667:
[----:B------:R-:W-:Y:S05]  /*11e50*/  @!P0 BRA `(.L_x_12612) ;  /* 0x0000000000048947 */ /* 0x000fea0003800000 */
[----:B------:R-:W-:Y:S01]  /*11e60*/  BPT.TRAP 0x1 ;  /* 0x000000040000795c */ /* 0x000fe20000300000 */
.L_x_12612:
[----:B------:R0:W0:Y:S02]  /*11e70*/  SYNCS.PHASECHK.TRANS64.TRYWAIT P0, [R3+URZ+0x19c80], R2 ;  /* 0x019c8002030075a7 */ /* 0x000024000800017f */
[----:B0-----:R-:W-:Y:S05]  /*11e80*/  @!P0 NANOSLEEP.SYNCS 0x989680 ;  /* 0x009896800000895d */ /* 0x001fea0003900000 */
[----:B------:R-:W0:Y:S02]  /*11e90*/  @!P0 SYNCS.PHASECHK.TRANS64 P0, [R3+URZ+0x19c80], R2 ;  /* 0x019c8002030085a7 */ /* 0x000e24000800007f */
[----:B0-----:R-:W-:Y:S05]  /*11ea0*/  @!P0 BRA `(.L_x_12612) ;  /* 0xfffffffc00f08947 */ /* 0x001fea000383ffff */
.L_x_12600:
[----:B------:R-:W-:Y:S05]  /*11eb0*/  BSYNC B0 ;  /* 0x0000000000007941 */ /* 0x000fea0003800000 */
.L_x_12599:
[----:B------:R-:W-:Y:S05]  /*11ec0*/  EXIT ;  /* 0x000000000000794d */ /* 0x000fea0003800000 */
.L_x_12465:
[----:B0-----:R-:W-:-:S04]  /*11ed0*/  IMAD.U32 R3, RZ, RZ, UR46 ;  /* 0x0000002eff037e24 */ /* 0x001fc8000f8e00ff */
[----:B------:R0:W1:Y:S03]  /*11ee0*/  SYNCS.PHASECHK.TRANS64.TRYWAIT P1, [R3+URZ+0x19c00], R6 ;  /* 0x019c0006030075a7 */ /* 0x000066000802017f */
[----:B-1----:R-:W-:Y:S05]  /*11ef0*/  @!P1 NANOSLEEP.SYNCS 0x989680 ;  /* 0x009896800000995d */ /* 0x002fea0003900000 */
[----:B------:R-:W1:Y:S02]  /*11f00*/  @!P1 SYNCS.PHASECHK.TRANS64 P1, [R3+URZ+0x19c00], R6 ;  /* 0x019c0006030095a7 */ /* 0x000e64000802007f */
[----:B-1----:R-:W-:Y:S05]  /*11f10*/  @!P1 BRA `(.L_x_12465) ;  /* 0xfffffffc00ec9947 */ /* 0x002fea000383ffff */
[----:B------:R-:W-:Y:S05]  /*11f20*/  BRA `(.L_x_12613) ;  /* 0xfffffef800b87947 */ /* 0x000fea000383ffff */
.L_x_12469:
[----:B-1----:R1:W2:Y:S02]  /*11f30*/  SYNCS.PHASECHK.TRANS64.TRYWAIT P1, [R2+URZ+0x19c30], R3 ;  /* 0x019c3003020075a7 */ /* 0x0022a4000802017f */
[----:B--2---:R-:W-:Y:S05]  /*11f40*/  @!P1 NANOSLEEP.SYNCS 0x989680 ;  /* 0x009896800000995d */ /* 0x004fea0003900000 */
[----:B------:R-:W2:Y:S02]  /*11f50*/  @!P1 SYNCS.PHASECHK.TRANS64 P1, [R2+URZ+0x19c30], R3 ;  /* 0x019c3003020095a7 */ /* 0x000ea4000802007f */
[----:B--2---:R-:W-:Y:S05]  /*11f60*/  @!P1 BRA `(.L_x_12469) ;  /* 0xfffffffc00f09947 */ /* 0x004fea000383ffff */
[----:B------:R-:W-:Y:S05]  /*11f70*/  BRA `(.L_x_12468) ;  /* 0xfffffef800d47947 */ /* 0x000fea000383ffff */
.L_x_12475:
[----:B-1----:R-:W-:-:S04]  /*11f80*/  IMAD.U32 R7, RZ, RZ, UR19 ;  /* 0x00000013ff077e24 */ /* 0x002fc8000f8e00ff */
[----:B------:R1:W2:Y:S03]  /*11f90*/  SYNCS.PHASECHK.TRANS64.TRYWAIT P1, [R7+URZ+0x19c30], R6 ;  /* 0x019c3006070075a7 */ /* 0x0002a6000802017f */
[----:B--2---:R-:W-:Y:S05]  /*11fa0*/  @!P1 NANOSLEEP.SYNCS 0x989680 ;  /* 0x009896800000995d */ /* 0x004fea0003900000 */
[----:B------:R-:W2:Y:S02]  /*11fb0*/  @!P1 SYNCS.PHASECHK.TRANS64 P1, [R7+URZ+0x19c30], R6 ;  /* 0x019c3006070095a7 */ /* 0x000ea4000802007f */
[----:B--2---:R-:W-:Y:S05]  /*11fc0*/  @!P1 BRA `(.L_x_12475) ;  /* 0xfffffffc00ec9947 */ /* 0x004fea000383ffff */
[----:B------:R-:W-:Y:S05]  /*11fd0*/  BRA `(.L_x_12474) ;  /* 0xffffff2400407947 */ /* 0x000fea000383ffff */
.L_x_12479:
[----:B-1----:R-:W-:-:S04]  /*11fe0*/  IMAD.U32 R7, RZ, RZ, UR11 ;  /* 0x0000000bff077e24 */ /* 0x002fc8000f8e00ff */
[----:B------:R1:W2:Y:S03]  /*11ff0*/  SYNCS.PHASECHK.TRANS64.TRYWAIT P1, [R7+URZ+0x19c50], R6 ;  /* 0x019c5006070075a7 */ /* 0x0002a6000802017f */
[----:B--2---:R-:W-:Y:S05]  /*12000*/  @!P1 NANOSLEEP.SYNCS 0x989680 ;  /* 0x009896800000995d */ /* 0x004fea0003900000 */
[----:B------:R-:W2:Y:S02]  /*12010*/  @!P1 SYNCS.PHASECHK.TRANS64 P1, [R7+URZ+0x19c50], R6 ;  /* 0x019c5006070095a7 */ /* 0x000ea4000802007f */
[----:B--2---:R-:W-:Y:S05]  /*12020*/  @!P1 BRA `(.L_x_12479) ;  /* 0xfffffffc00ec9947 */ /* 0x004fea000383ffff */
[----:B------:R-:W-:Y:S05]  /*12030*/  BRA `(.L_x_12478) ;  /* 0xffffff2400907947 */ /* 0x000fea000383ffff */
.L_x_12487:
[----:B-1----:R-:W-:-:S04]  /*12040*/  IMAD.U32 R7, RZ, RZ, UR6 ;  /* 0x00000006ff077e24 */ /* 0x002fc8000f8e00ff */
[----:B------:R1:W2:Y:S03]  /*12050*/  SYNCS.PHASECHK.TRANS64.TRYWAIT P1, [R7+URZ+0x19c30], R6 ;  /* 0x019c3006070075a7 */ /* 0x0002a6000802017f */
[----:B--2---:R-:W-:Y:S05]  /*12060*/  @!P1 NANOSLEEP.SYNCS 0x989680 ;  /* 0x009896800000995d */ /* 0x004fea0003900000 */
[----:B------:R-:W2:Y:S02]  /*12070*/  @!P1 SYNCS.PHASECHK.TRANS64 P1, [R7+URZ+0x19c30], R6 ;  /* 0x019c3006070095a7 */ /* 0x000ea4000802007f */
[----:B--2---:R-:W-:Y:S05]  /*12080*/  @!P1 BRA `(.L_x_12487) ;  /* 0xfffffffc00ec9947 */ /* 0x004fea000383ffff */
[----:B------:R-:W-:Y:S05]  /*12090*/  BRA `(.L_x_12486) ;  /* 0xffffff5000687947 */ /* 0x000fea000383ffff */
.L_x_12491:
[----:B-1----:R-:W-:-:S04]  /*120a0*/  IMAD.U32 R7, RZ, RZ, UR11 ;  /* 0x0000000bff077e24 */ /* 0x002fc8000f8e00ff */
[----:B------:R1:W2:Y:S03]  /*120b0*/  SYNCS.PHASECHK.TRANS64.TRYWAIT P1, [R7+URZ+0x19c50], R6 ;  /* 0x019c5006070075a7 */ /* 0x0002a6000802017f */
[----:B--2---:R-:W-:Y:S05]  /*120c0*/  @!P1 NANOSLEEP.SYNCS 0x989680 ;  /* 0x009896800000995d */ /* 0x004fea0003900000 */
[----:B------:R-:W2:Y:S02]  /*120d0*/  @!P1 SYNCS.PHASECHK.TRANS64 P1, [R7+URZ+0x19c50], R6 ;  /* 0x019c5006070095a7 */ /* 0x000ea4000802007f */
[----:B--2---:R-:W-:Y:S05]  /*120e0*/  @!P1 BRA `(.L_x_12491) ;  /* 0xfffffffc00ec9947 */ /* 0x004fea000383ffff */
[----:B------:R-:W-:Y:S05]  /*120f0*/  BRA `(.L_x_12490) ;  /* 0xffffff5000b87947 */ /* 0x000fea000383ffff */
.L_x_12498:
[----:B-1----:R-:W-:-:S04]  /*12100*/  IMAD.U32 R5, RZ, RZ, UR14 ;  /* 0x0000000eff057e24 */ /* 0x002fc8000f8e00ff */
[----:B------:R1:W2:Y:S03]  /*12110*/  SYNCS.PHASECHK.TRANS64.TRYWAIT P1, [R5+URZ+0x19c50], R0 ;  /* 0x019c5000050075a7 */ /* 0x0002a6000802017f */
[----:B--2---:R-:W-:Y:S05]  /*12120*/  @!P1 NANOSLEEP.SYNCS 0x989680 ;  /* 0x009896800000995d */ /* 0x004fea0003900000 */
[----:B------:R-:W2:Y:S02]  /*12130*/  @!P1 SYNCS.PHASECHK.TRANS64 P1, [R5+URZ+0x19c50], R0 ;  /* 0x019c5000050095a7 */ /* 0x000ea4000802007f */
[----:B--2---:R-:W-:Y:S05]  /*12140*/  @!P1 BRA `(.L_x_12498) ;  /* 0xfffffffc00ec9947 */ /* 0x004fea000383ffff */
[----:B------:R-:W-:Y:S05]  /*12150*/  BRA `(.L_x_12497) ;  /* 0xffffff7400087947 */ /* 0x000fea000383ffff */
.L_x_12535:
[----:B0-----:R-:W0:Y:S01]  /*12160*/  S2R R19, SR_TID.X ;  /* 0x0000000000137919 */ /* 0x001e220000002100 */
        /* <DEDUP_REMOVED lines=9> */
.L_x_12614:
[----:B------:R-:W-:Y:S05]  /*12200*/  BRA `(.L_x_12615) ;  /* 0xffffffbc00747947 */ /* 0x000fea000383ffff */
.L_x_12538:
[----:B0-----:R0:W2:Y:S02]  /*12210*/  SYNCS.PHASECHK.TRANS64.TRYWAIT P0, [R5+URZ+0x19c80], R21 ;  /* 0x019c8015050075a7 */ /* 0x0010a4000800017f */
[----:B--2---:R-:W-:Y:S05]  /*12220*/  @!P0 NANOSLEEP.SYNCS 0x989680 ;  /* 0x009896800000895d */ /* 0x004fea0003900000 */
[----:B------:R-:W2:Y:S02]  /*12230*/  @!P0 SYNCS.PHASECHK.TRANS64 P0, [R5+URZ+0x19c80], R21 ;  /* 0x019c8015050085a7 */ /* 0x000ea4000800007f */
[----:B--2---:R-:W-:Y:S05]  /*12240*/  @!P0 BRA `(.L_x_12538) ;  /* 0xfffffffc00f08947 */ /* 0x004fea000383ffff */
[----:B------:R-:W-:Y:S05]  /*12250*/  BRA `(.L_x_12616) ;  /* 0xffffffbc00887947 */ /* 0x000fea000383ffff */
.L_x_12539:
        /* <DEDUP_REMOVED lines=8> */
.L_x_12618:
[----:B------:R-:W-:Y:S05]  /*122e0*/  BSYNC B0 ;  /* 0x0000000000007941 */ /* 0x000fea0003800000 */
.L_x_12617:
[----:B------:R-:W0:Y:S01]  /*122f0*/  S2R R7, SR_TID.X ;  /* 0x0000000000077919 */ /* 0x000e220000002100 */
[----:B------:R-:W-:Y:S01]  /*12300*/  MOV R13, R8 ;  /* 0x00000008000d7202 */ /* 0x000fe20000000f00 */
[----:B------:R-:W-:Y:S02]  /*12310*/  IMAD.MOV.U32 R12, RZ, RZ, RZ ;  /* 0x000000ffff0c7224 */ /* 0x000fe400078e00ff */
[----:B------:R-:W-:Y:S02]  /*12320*/  IMAD.MOV.U32 R11, RZ, RZ, 0x1e1f ;  /* 0x00001e1fff0b7424 */ /* 0x000fe400078e00ff */
[----:B------:R-:W-:Y:S02]  /*12330*/  IMAD.MOV.U32 R15, RZ, RZ, -0x1 ;  /* 0xffffffffff0f7424 */ /* 0x000fe400078e00ff */
[----:B------:R-:W-:-:S07]  /*12340*/  IMAD.MOV.U32 R4, RZ, RZ, R14 ;  /* 0x000000ffff047224 */ /* 0x000fce00078e000e */
[----:B0-----:R-:W-:Y:S05]  /*12350*/  WARPSYNC.COLLECTIVE R15, `(.L_x_12619) ;  /* 0x000000000f087348 */ /* 0x001fea0003c00000 */
[----:B------:R1:W2:Y:S02]  /*12360*/  SHFL.IDX P6, R14, R13, R12, R11 ;  /* 0x0000000c0d0e7389 */ /* 0x0002a400000c000b */
[----:B012---:R-:W-:Y:S01]  /*12370*/  ENDCOLLECTIVE ;  /* 0x000000000000791b */ /* 0x007fe20003800000 */
.L_x_12619:
        /* <DEDUP_REMOVED lines=27> */
.L_x_12620:
        /* <DEDUP_REMOVED lines=10> */
.L_x_12621:
[----:B------:R-:W-:Y:S01]  /*125d0*/  IMAD.MOV.U32 R6, RZ, RZ, R14 ;  /* 0x000000ffff067224 */ /* 0x000fe200078e000e */
[----:B------:R-:W-:Y:S06]  /*125e0*/  BRA `(.L_x_12622) ;  /* 0xffffffbc00747947 */ /* 0x000fec000383ffff */
.L_x_12544:
[----:B---3--:R3:W4:Y:S02]  /*125f0*/  SYNCS.PHASECHK.TRANS64.TRYWAIT P1, [R5+URZ+0x19c40], R21 ;  /* 0x019c4015050075a7 */ /* 0x008724000802017f */
[----:B----4-:R-:W-:Y:S05]  /*12600*/  @!P1 NANOSLEEP.SYNCS 0x989680 ;  /* 0x009896800000995d */ /* 0x010fea0003900000 */
[----:B------:R-:W4:Y:S02]  /*12610*/  @!P1 SYNCS.PHASECHK.TRANS64 P1, [R5+URZ+0x19c40], R21 ;  /* 0x019c4015050095a7 */ /* 0x000f24000802007f */
[----:B----4-:R-:W-:Y:S05]  /*12620*/  @!P1 BRA `(.L_x_12544) ;  /* 0xfffffffc00f09947 */ /* 0x010fea000383ffff */
[----:B------:R-:W-:Y:S05]  /*12630*/  BRA `(.L_x_12623) ;  /* 0xffffffbc00e47947 */ /* 0x000fea000383ffff */
.L_x_12545:
        /* <DEDUP_REMOVED lines=8> */
.L_x_12625:
[----:B------:R-:W-:Y:S05]  /*126c0*/  BSYNC B0 ;  /* 0x0000000000007941 */ /* 0x000fea0003800000 */
.L_x_12624:
        /* <DEDUP_REMOVED lines=8> */
.L_x_12626:
[----:B------:R-:W-:Y:S02]  /*12750*/  IMAD.MOV.U32 R13, RZ, RZ, R6 ;  /* 0x000000ffff0d7224 */ /* 0x000fe400078e0006 */
[----:B------:R-:W-:Y:S02]  /*12760*/  IMAD.MOV.U32 R12, RZ, RZ, 0x1 ;  /* 0x00000001ff0c7424 */ /* 0x000fe400078e00ff */
[----:B------:R-:W-:-:S07]  /*12770*/  IMAD.MOV.U32 R3, RZ, RZ, R14 ;  /* 0x000000ffff037224 */ /* 0x000fce00078e000e */
[----:B------:R-:W-:Y:S05]  /*12780*/  WARPSYNC.COLLECTIVE R15, `(.L_x_12627) ;  /* 0x000000000f087348 */ /* 0x000fea0003c00000 */
[----:B------:R0:W1:Y:S02]  /*12790*/  SHFL.IDX P6, R14, R13, R12, R11 ;  /* 0x0000000c0d0e7389 */ /* 0x00006400000c000b */
[----:B01----:R-:W-:Y:S01]  /*127a0*/  ENDCOLLECTIVE ;  /* 0x000000000000791b */ /* 0x003fe20003800000 */
.L_x_12627:
        /* <DEDUP_REMOVED lines=10> */
.L_x_12628:
[----:B------:R-:W-:Y:S01]  /*12850*/  @!PT LDS RZ, [RZ] ;  /* 0x00000000fffff984 */ /* 0x000fe20000000800 */
[----:B------:R-:W-:Y:S01]  /*12860*/  @!PT LDS RZ, [RZ] ;  /* 0x00000000fffff984 */ /* 0x000fe20000000800 */
[----:B------:R-:W-:Y:S01]  /*12870*/  @!PT LDS RZ, [RZ] ;  /* 0x00000000fffff984 */ /* 0x000fe20000000800 */
[----:B------:R1:W-:Y:S04]  /*12880*/  @P0 LDGSTS.E.BYPASS.LTC128B.128 [R4+0x13800], desc[UR52][R2.64], !P5 ;  /* 0x1380000002040fae */ /* 0x0003e8000e901d74 */
[----:B------:R1:W-:Y:S04]  /*12890*/  @P0 LDGSTS.E.BYPASS.LTC128B.128 [R4+0x14800], desc[UR52][R2.64+0x20], !P3 ;  /* 0x1480002002040fae */ /* 0x0003e8000d901d74 */
[----:B------:R1:W-:Y:S01]  /*128a0*/  @P0 LDGSTS.E.BYPASS.LTC128B.128 [R4+0x15800], desc[UR52][R2.64+0x40], !P2 ;  /* 0x1580004002040fae */ /* 0x0003e2000d101d74 */
[----:B------:R-:W-:Y:S01]  /*128b0*/  MOV R0, R14 ;  /* 0x0000000e00007202 */ /* 0x000fe20000000f00 */
[----:B------:R-:W-:Y:S06]  /*128c0*/  BRA `(.L_x_12629) ;  /* 0xffffffbc00f47947 */ /* 0x000fec000383ffff */
.L_x_12550:
        /* <DEDUP_REMOVED lines=9> */
.L_x_12630:
[----:B------:R-:W-:Y:S01]  /*12960*/  ISETP.GE.AND P1, PT, R25, R0, PT ;  /* 0x000000001900720c */ /* 0x000fe20003f26270 */
[----:B------:R-:W-:Y:S02]  /*12970*/  IMAD.MOV.U32 R13, RZ, RZ, R5 ;  /* 0x000000ffff0d7224 */ /* 0x000fe400078e0005 */
[----:B------:R-:W-:-:S10]  /*12980*/  IMAD.MOV.U32 R2, RZ, RZ, R14 ;  /* 0x000000ffff027224 */ /* 0x000fd400078e000e */
[----:B------:R-:W-:Y:S05]  /*12990*/  WARPSYNC.COLLECTIVE R15, `(.L_x_12631) ;  /* 0x000000000f087348 */ /* 0x000fea0003c00000 */
[----:B------:R0:W1:Y:S02]  /*129a0*/  SHFL.IDX P6, R14, R13, R12, R11 ;  /* 0x0000000c0d0e7389 */ /* 0x00006400000c000b */
[----:B01----:R-:W-:Y:S01]  /*129b0*/  ENDCOLLECTIVE ;  /* 0x000000000000791b */ /* 0x003fe20003800000 */
.L_x_12631:
[----:B------:R-:W-:Y:S02]  /*129c0*/  IMAD.MOV.U32 R13, RZ, RZ, R4 ;  /* 0x000000ffff0d7224 */ /* 0x000fe400078e0004 */
[----:B------:R-:W-:Y:S02]  /*129d0*/  IMAD.MOV.U32 R12, RZ, RZ, 0x1 ;  /* 0x00000001ff0c7424 */ /* 0x000fe400078e00ff */
[----:B------:R-:W-:-:S07]  /*129e0*/  IMAD.MOV.U32 R3, RZ, RZ, R14 ;  /* 0x000000ffff037224 */ /* 0x000fce00078e000e */
[----:B------:R-:W-:Y:S05]  /*129f0*/  WARPSYNC.COLLECTIVE R15, `(.L_x_12632) ;  /* 0x000000000f087348 */ /* 0x000fea0003c00000 */
[----:B------:R0:W1:Y:S02]  /*12a00*/  SHFL.IDX P6, R14, R13, R12, R11 ;  /* 0x0000000c0d0e7389 */ /* 0x00006400000c000b */
[----:B01----:R-:W-:Y:S01]  /*12a10*/  ENDCOLLECTIVE ;  /* 0x000000000000791b */ /* 0x003fe20003800000 */
.L_x_12632:
        /* <DEDUP_REMOVED lines=10> */
.L_x_12633:
        /* <DEDUP_REMOVED lines=12> */
.L_x_12634:
        /* <DEDUP_REMOVED lines=8> */
.L_x_12635:
        /* <DEDUP_REMOVED lines=9> */
.L_x_12555:
[----:B-1----:R1:W2:Y:S02]  /*12c90*/  SYNCS.PHASECHK.TRANS64.TRYWAIT P0, [R16+URZ+0x19c20], R0 ;  /* 0x019c2000100075a7 */ /* 0x0022a4000800017f */
[----:B--2---:R-:W-:Y:S05]  /*12ca0*/  @!P0 NANOSLEEP.SYNCS 0x989680 ;  /* 0x009896800000895d */ /* 0x004fea0003900000 */
[----:B------:R-:W2:Y:S02]  /*12cb0*/  @!P0 SYNCS.PHASECHK.TRANS64 P0, [R16+URZ+0x19c20], R0 ;  /* 0x019c2000100085a7 */ /* 0x000ea4000800007f */
[----:B--2---:R-:W-:Y:S05]  /*12cc0*/  @!P0 BRA `(.L_x_12555) ;  /* 0xfffffffc00f08947 */ /* 0x004fea000383ffff */
[----:B------:R-:W-:Y:S05]  /*12cd0*/  BRA `(.L_x_12637) ;  /* 0xffffffc800187947 */ /* 0x000fea000383ffff */
.L_x_12559:
[----:B0-----:R0:W1:Y:S02]  /*12ce0*/  SYNCS.PHASECHK.TRANS64.TRYWAIT P0, [R0+URZ+0x19c80], R10 ;  /* 0x019c800a000075a7 */ /* 0x001064000800017f */
[----:B-1----:R-:W-:Y:S05]  /*12cf0*/  @!P0 NANOSLEEP.SYNCS 0x989680 ;  /* 0x009896800000895d */ /* 0x002fea0003900000 */
[----:B------:R-:W1:Y:S02]  /*12d00*/  @!P0 SYNCS.PHASECHK.TRANS64 P0, [R0+URZ+0x19c80], R10 ;  /* 0x019c800a000085a7 */ /* 0x000e64000800007f */
[----:B-1----:R-:W-:Y:S05]  /*12d10*/  @!P0 BRA `(.L_x_12559) ;  /* 0xfffffffc00f08947 */ /* 0x002fea000383ffff */
[----:B------:R-:W-:Y:S05]  /*12d20*/  BRA `(.L_x_12638) ;  /* 0xffffffc800e47947 */ /* 0x000fea000383ffff */
.L_x_12560:
        /* <DEDUP_REMOVED lines=8> */
.L_x_12640:
[----:B------:R-:W-:Y:S05]  /*12db0*/  BSYNC B0 ;  /* 0x0000000000007941 */ /* 0x000fea0003800000 */
.L_x_12639:
        /* <DEDUP_REMOVED lines=9> */
.L_x_12641:
[----:B------:R-:W-:Y:S02]  /*12e50*/  IMAD.MOV.U32 R13, RZ, RZ, R21 ;  /* 0x000000ffff0d7224 */ /* 0x000fe400078e0015 */
[----:B------:R-:W-:Y:S01]  /*12e60*/  IMAD.MOV.U32 R12, RZ, RZ, 0x1 ;  /* 0x00000001ff0c7424 */ /* 0x000fe200078e00ff */
[----:B------:R-:W-:-:S07]  /*12e70*/  MOV R2, R14 ;  /* 0x0000000e00027202 */ /* 0x000fce0000000f00 */
[----:B------:R-:W-:Y:S05]  /*12e80*/  WARPSYNC.COLLECTIVE R15, `(.L_x_12642) ;  /* 0x000000000f087348 */ /* 0x000fea0003c00000 */
[----:B------:R0:W1:Y:S02]  /*12e90*/  SHFL.IDX P6, R14, R13, R12, R11 ;  /* 0x0000000c0d0e7389 */ /* 0x00006400000c000b */
[----:B01----:R-:W-:Y:S01]  /*12ea0*/  ENDCOLLECTIVE ;  /* 0x000000000000791b */ /* 0x003fe20003800000 */
.L_x_12642:
        /* <DEDUP_REMOVED lines=13> */
.L_x_12643:
[----:B------:R-:W-:Y:S01]  /*12f80*/  IMAD.MOV.U32 R2, RZ, RZ, R14 ;  /* 0x000000ffff027224 */ /* 0x000fe200078e000e */
[----:B------:R-:W-:Y:S06]  /*12f90*/  BRA `(.L_x_12644) ;  /* 0xffffffc800f87947 */ /* 0x000fec000383ffff */
.L_x_12565:
[----:B---3--:R3:W4:Y:S02]  /*12fa0*/  SYNCS.PHASECHK.TRANS64.TRYWAIT P0, [R0+URZ+0x19c40], R10 ;  /* 0x019c400a000075a7 */ /* 0x008724000800017f */
[----:B----4-:R-:W-:Y:S05]  /*12fb0*/  @!P0 NANOSLEEP.SYNCS 0x989680 ;  /* 0x009896800000895d */ /* 0x010fea0003900000 */
[----:B------:R-:W4:Y:S02]  /*12fc0*/  @!P0 SYNCS.PHASECHK.TRANS64 P0, [R0+URZ+0x19c40], R10 ;  /* 0x019c400a000085a7 */ /* 0x000f24000800007f */
[----:B----4-:R-:W-:Y:S05]  /*12fd0*/  @!P0 BRA `(.L_x_12565) ;  /* 0xfffffffc00f08947 */ /* 0x010fea000383ffff */
[----:B------:R-:W-:Y:S05]  /*12fe0*/  BRA `(.L_x_12645) ;  /* 0xffffffcc00507947 */ /* 0x000fea000383ffff */
.L_x_12566:
        /* <DEDUP_REMOVED lines=8> */
.L_x_12647:
[----:B------:R-:W-:Y:S05]  /*13070*/  BSYNC B0 ;  /* 0x0000000000007941 */ /* 0x000fea0003800000 */
.L_x_12646:
        /* <DEDUP_REMOVED lines=8> */
.L_x_12648:
[----:B------:R-:W-:Y:S02]  /*13100*/  IMAD.MOV.U32 R13, RZ, RZ, R8 ;  /* 0x000000ffff0d7224 */ /* 0x000fe400078e0008 */
[----:B------:R-:W-:Y:S02]  /*13110*/  IMAD.MOV.U32 R12, RZ, RZ, 0x1 ;  /* 0x00000001ff0c7424 */ /* 0x000fe400078e00ff */
[----:B------:R-:W-:-:S07]  /*13120*/  IMAD.MOV.U32 R2, RZ, RZ, R14 ;  /* 0x000000ffff027224 */ /* 0x000fce00078e000e */
[----:B------:R-:W-:Y:S05]  /*13130*/  WARPSYNC.COLLECTIVE R15, `(.L_x_12649) ;  /* 0x000000000f087348 */ /* 0x000fea0003c00000 */
[----:B------:R0:W1:Y:S02]  /*13140*/  SHFL.IDX P6, R14, R13, R12, R11 ;  /* 0x0000000c0d0e7389 */ /* 0x00006400000c000b */
[----:B01----:R-:W-:Y:S01]  /*13150*/  ENDCOLLECTIVE ;  /* 0x000000000000791b */ /* 0x003fe20003800000 */
.L_x_12649:
        /* <DEDUP_REMOVED lines=13> */
.L_x_12650:
[----:B------:R-:W-:Y:S01]  /*13230*/  IMAD.MOV.U32 R2, RZ, RZ, R14 ;  /* 0x000000ffff027224 */ /* 0x000fe200078e000e */
[----:B------:R-:W-:Y:S06]  /*13240*/  BRA `(.L_x_12651) ;  /* 0xffffffcc005c7947 */ /* 0x000fec000383ffff */
.L_x_12571:
[----:B0-----:R0:W2:Y:S02]  /*13250*/  SYNCS.PHASECHK.TRANS64.TRYWAIT P2, [R2+URZ+0x19c70], R0 ;  /* 0x019c7000020075a7 */ /* 0x0010a4000804017f */
[----:B--2---:R-:W-:Y:S05]  /*13260*/  @!P2 NANOSLEEP.SYNCS 0x989680 ;  /* 0x009896800000a95d */ /* 0x004fea0003900000 */
[----:B------:R-:W2:Y:S02]  /*13270*/  @!P2 SYNCS.PHASECHK.TRANS64 P2, [R2+URZ+0x19c70], R0 ;  /* 0x019c70000200a5a7 */ /* 0x000ea4000804007f */
[----:B--2---:R-:W-:Y:S05]  /*13280*/  @!P2 BRA `(.L_x_12571) ;  /* 0xfffffffc00f0a947 */ /* 0x004fea000383ffff */
[----:B------:R-:W-:Y:S05]  /*13290*/  BRA `(.L_x_12652) ;  /* 0xffffffcc00c87947 */ /* 0x000fea000383ffff */
.L_x_12573:
[----:B0-----:R0:W2:Y:S02]  /*132a0*/  SYNCS.PHASECHK.TRANS64.TRYWAIT P2, [R2+URZ+0x19c60], R3 ;  /* 0x019c6003020075a7 */ /* 0x0010a4000804017f */
[----:B--2---:R-:W-:Y:S05]  /*132b0*/  @!P2 NANOSLEEP.SYNCS 0x989680 ;  /* 0x009896800000a95d */ /* 0x004fea0003900000 */
[----:B------:R-:W2:Y:S02]  /*132c0*/  @!P2 SYNCS.PHASECHK.TRANS64 P2, [R2+URZ+0x19c60], R3 ;  /* 0x019c60030200a5a7 */ /* 0x000ea4000804007f */
[----:B--2---:R-:W-:Y:S05]  /*132d0*/  @!P2 BRA `(.L_x_12573) ;  /* 0xfffffffc00f0a947 */ /* 0x004fea000383ffff */
[----:B------:R-:W-:Y:S05]  /*132e0*/  BRA `(.L_x_12653) ;  /* 0xffffffcc00d87947 */ /* 0x000fea000383ffff */
.L_x_12581:
[----:B0-----:R0:W1:Y:S02]  /*132f0*/  SYNCS.PHASECHK.TRANS64.TRYWAIT P1, [R0+URZ+0x19c70], R3 ;  /* 0x019c7003000075a7 */ /* 0x001064000802017f */
[----:B-1----:R-:W-:Y:S05]  /*13300*/  @!P1 NANOSLEEP.SYNCS 0x989680 ;  /* 0x009896800000995d */ /* 0x002fea0003900000 */
[----:B------:R-:W1:Y:S02]  /*13310*/  @!P1 SYNCS.PHASECHK.TRANS64 P1, [R0+URZ+0x19c70], R3 ;  /* 0x019c7003000095a7 */ /* 0x000e64000802007f */
[----:B-1----:R-:W-:Y:S05]  /*13320*/  @!P1 BRA `(.L_x_12581) ;  /* 0xfffffffc00f09947 */ /* 0x002fea000383ffff */
[----:B------:R-:W-:Y:S05]  /*13330*/  BRA `(.L_x_12654) ;  /* 0xffffffd400747947 */ /* 0x000fea000383ffff */
.L_x_12583:
[----:B0-----:R0:W1:Y:S02]  /*13340*/  SYNCS.PHASECHK.TRANS64.TRYWAIT P1, [R0+URZ+0x19c60], R3 ;  /* 0x019c6003000075a7 */ /* 0x001064000802017f */
[----:B-1----:R-:W-:Y:S05]  /*13350*/  @!P1 NANOSLEEP.SYNCS 0x989680 ;  /* 0x009896800000995d */ /* 0x002fea0003900000 */
[----:B------:R-:W1:Y:S02]  /*13360*/  @!P1 SYNCS.PHASECHK.TRANS64 P1, [R0+URZ+0x19c60], R3 ;  /* 0x019c6003000095a7 */ /* 0x000e64000802007f */
[----:B-1----:R-:W-:Y:S05]  /*13370*/  @!P1 BRA `(.L_x_12583) ;  /* 0xfffffffc00f09947 */ /* 0x002fea000383ffff */
[----:B------:R-:W-:Y:S05]  /*13380*/  BRA `(.L_x_12655) ;  /* 0xffffffd400807947 */ /* 0x000fea000383ffff */
.L_x_12597:
[----:B-1----:R1:W2:Y:S02]  /*13390*/  SYNCS.PHASECHK.TRANS64.TRYWAIT P0, [R7+URZ+0x19c20], R0 ;  /* 0x019c2000070075a7 */ /* 0x0022a4000800017f */
[----:B--2---:R-:W-:Y:S05]  /*133a0*/  @!P0 NANOSLEEP.SYNCS 0x989680 ;  /* 0x009896800000895d */ /* 0x004fea0003900000 */
[----:B------:R-:W2:Y:S02]  /*133b0*/  @!P0 SYNCS.PHASECHK.TRANS64 P0, [R7+URZ+0x19c20], R0 ;  /* 0x019c2000070085a7 */ /* 0x000ea4000800007f */
[----:B--2---:R-:W-:Y:S05]  /*133c0*/  @!P0 BRA `(.L_x_12597) ;  /* 0xfffffffc00f08947 */ /* 0x004fea000383ffff */
[----:B------:R-:W-:Y:S05]  /*133d0*/  BRA `(.L_x_12656) ;  /* 0xffffffe400e47947 */ /* 0x000fea000383ffff */
.L_x_12598:
        /* <DEDUP_REMOVED lines=11> */
.L_x_12658:
[----:B------:R-:W-:Y:S05]  /*13490*/  BSYNC B0 ;  /* 0x0000000000007941 */ /* 0x000fea0003800000 */
.L_x_12657:
[----:B------:R-:W-:Y:S05]  /*134a0*/  BRA `(.L_x_12659) ;  /* 0xffffffe400cc7947 */ /* 0x000fea000383ffff */
.L_x_12601:
[----:B------:R-:W-:Y:S01]  /*134b0*/  BSSY B1, `(.L_x_12660) ;  /* 0x0000006000017945 */ /* 0x000fe20003800000 */
[----:B------:R-:W-:-:S07]  /*134c0*/  IMAD.MOV.U32 R15, RZ, RZ, -0x1 ;  /* 0xffffffffff0f7424 */ /* 0x000fce00078e00ff */
[----:B01---5:R-:W-:Y:S05]  /*134d0*/  WARPSYNC.COLLECTIVE R15, `(.L_x_12661) ;  /* 0x000000000f0c7348 */ /* 0x023fea0003c00000 */
[----:B------:R-:W-:Y:S02]  /*134e0*/  ELECT P6, UR62, PT ;  /* 0x00000000003e782f */ /* 0x000fe400038c0000 */
[----:B------:R-:W-:Y:S01]  /*134f0*/  MOV R14, UR62 ;  /* 0x0000003e000e7c02 */ /* 0x000fe20008000f00 */
[----:B01---5:R-:W-:Y:S10]  /*13500*/  ENDCOLLECTIVE ;  /* 0x000000000000791b */ /* 0x023ff40003800000 */
.L_x_12661:
[----:B------:R-:W-:Y:S05]  /*13510*/  BSYNC B1 ;  /* 0x0000000000017941 */ /* 0x000fea0003800000 */
.L_x_12660:
[----:B------:R-:W-:Y:S05]  /*13520*/  BRA `(.L_x_12662) ;  /* 0xffffffe400c47947 */ /* 0x000fea000383ffff */
.L_x_12603:
[----:B-1----:R1:W2:Y:S02]  /*13530*/  SYNCS.PHASECHK.TRANS64.TRYWAIT P1, [R5+URZ+0x19c40], R0 ;  /* 0x019c4000050075a7 */ /* 0x0022a4000802017f */
[----:B--2---:R-:W-:Y:S05]  /*13540*/  @!P1 NANOSLEEP.SYNCS 0x989680 ;  /* 0x009896800000995d */ /* 0x004fea0003900000 */
[----:B------:R-:W2:Y:S02]  /*13550*/  @!P1 SYNCS.PHASECHK.TRANS64 P1, [R5+URZ+0x19c40], R0 ;  /* 0x019c4000050095a7 */ /* 0x000ea4000802007f */
[----:B--2---:R-:W-:Y:S05]  /*13560*/  @!P1 BRA `(.L_x_12603) ;  /* 0xfffffffc00f09947 */ /* 0x004fea000383ffff */
[----:B------:R-:W-:Y:S05]  /*13570*/  BRA `(.L_x_12663) ;  /* 0xffffffe400e47947 */ /* 0x000fea000383ffff */
.L_x_12605:
[----:B--2---:R2:W3:Y:S02]  /*13580*/  SYNCS.PHASECHK.TRANS64.TRYWAIT P1, [R3+URZ+0x19c40], R2 ;  /* 0x019c4002030075a7 */ /* 0x0044e4000802017f */
[----:B---3--:R-:W-:Y:S05]  /*13590*/  @!P1 NANOSLEEP.SYNCS 0x989680 ;  /* 0x009896800000995d */ /* 0x008fea0003900000 */
[----:B------:R-:W3:Y:S02]  /*135a0*/  @!P1 SYNCS.PHASECHK.TRANS64 P1, [R3+URZ+0x19c40], R2 ;  /* 0x019c4002030095a7 */ /* 0x000ee4000802007f */
[----:B---3--:R-:W-:Y:S05]  /*135b0*/  @!P1 BRA `(.L_x_12605) ;  /* 0xfffffffc00f09947 */ /* 0x008fea000383ffff */
[----:B------:R-:W-:Y:S05]  /*135c0*/  BRA `(.L_x_12664) ;  /* 0xffffffe400f07947 */ /* 0x000fea000383ffff */
.L_x_12607:
[----:B---3--:R3:W4:Y:S02]  /*135d0*/  SYNCS.PHASECHK.TRANS64.TRYWAIT P1, [R5+URZ+0x19c60], R0 ;  /* 0x019c6000050075a7 */ /* 0x008724000802017f */
[----:B----4-:R-:W-:Y:S05]  /*135e0*/  @!P1 NANOSLEEP.SYNCS 0x989680 ;  /* 0x009896800000995d */ /* 0x010fea0003900000 */
[----:B------:R-:W4:Y:S02]  /*135f0*/  @!P1 SYNCS.PHASECHK.TRANS64 P1, [R5+URZ+0x19c60], R0 ;  /* 0x019c6000050095a7 */ /* 0x000f24000802007f */
[----:B----4-:R-:W-:Y:S05]  /*13600*/  @!P1 BRA `(.L_x_12607) ;  /* 0xfffffffc00f09947 */ /* 0x010fea000383ffff */
[----:B------:R-:W-:Y:S05]  /*13610*/  BRA `(.L_x_12665) ;  /* 0xffffffe400ec7947 */ /* 0x000fea000383ffff */
.L_x_12609:
[----:B----4-:R4:W0:Y:S02]  /*13620*/  SYNCS.PHASECHK.TRANS64.TRYWAIT P1, [R3+URZ+0x19c60], R2 ;  /* 0x019c6002030075a7 */ /* 0x010824000802017f */
[----:B0-----:R-:W-:Y:S05]  /*13630*/  @!P1 NANOSLEEP.SYNCS 0x989680 ;  /* 0x009896800000995d */ /* 0x001fea0003900000 */
[----:B------:R-:W0:Y:S02]  /*13640*/  @!P1 SYNCS.PHASECHK.TRANS64 P1, [R3+URZ+0x19c60], R2 ;  /* 0x019c6002030095a7 */ /* 0x000e24000802007f */
[----:B0-----:R-:W-:Y:S05]  /*13650*/  @!P1 BRA `(.L_x_12609) ;  /* 0xfffffffc00f09947 */ /* 0x001fea000383ffff */
[----:B------:R-:W-:Y:S05]  /*13660*/  BRA `(.L_x_12666) ;  /* 0xffffffe400e87947 */ /* 0x000fea000383ffff */
.L_x_12611:
[----:B------:R0:W0:Y:S02]  /*13670*/  SYNCS.PHASECHK.TRANS64.TRYWAIT P1, [R5+URZ+0x19c80], R0 ;  /* 0x019c8000050075a7 */ /* 0x000024000802017f */
[----:B0-----:R-:W-:Y:S05]  /*13680*/  @!P1 NANOSLEEP.SYNCS 0x989680 ;  /* 0x009896800000995d */ /* 0x001fea0003900000 */
[----:B------:R-:W0:Y:S02]  /*13690*/  @!P1 SYNCS.PHASECHK.TRANS64 P1, [R5+URZ+0x19c80], R0 ;  /* 0x019c8000050095a7 */ /* 0x000e24000802007f */
[----:B0-----:R-:W-:Y:S05]  /*136a0*/  @!P1 BRA `(.L_x_12611) ;  /* 0xfffffffc00f09947 */ /* 0x001fea000383ffff */
[----:B------:R-:W-:Y:S05]  /*136b0*/  BRA `(.L_x_12667) ;  /* 0xffffffe400e47947 */ /* 0x000fea000383ffff */
.L_x_12668:
        /* <DEDUP_REMOVED lines=12> */
.L_x_15859:


//--------------------- .text._ZN7cutlass13device_kernelIN5flash11enable_sm90INS1_16FlashAttnFwdSm90INS1_25CollectiveMainloopFwdSm90ILi2EN4cute5tupleIJNS5_1CILi1EEES8_S8_EEENS6_IJNS7_ILi192EEENS7_ILi128EEENS7_ILi96EEEEEELi96ENS_12float_e4m3_tEfNS_4arch4Sm90ELb1ELb0ELb1ELb1ELb1ELb1ELb0ELb1ELb1ELb1ELb0ELb0EEENS1_21CollectiveEpilogueFwdINS6_IJSA_SC_SB_EEES9_NS_10bfloat16_tESG_Li384ELb1ELb1ELb0ELb1EEENS1_36VarlenDynamicPersistentTileSchedulerILi192ELi128ELi384ELi128ELb0ELb1ELb1ELb1ELb1ELb1EEEEEEEEEvNT_6ParamsE --------------------------
	.section	.text._ZN7cutlass13device_kernelIN5flash11enable_sm90INS1_16FlashAttnFwdSm90INS1_25CollectiveMainloopFwdSm90ILi2EN4cute5tupleIJNS5_1CILi1EEES8_S8_EEENS6_IJNS7_ILi192EEENS7_ILi128EEENS7_ILi96EEEEEELi96ENS_12float_e4m3_tEfNS_4arch4Sm90ELb1ELb0ELb1ELb1ELb1ELb1ELb0ELb1ELb1ELb1ELb0ELb0EEENS1_21CollectiveEpilogueFwdINS6_IJSA_SC_SB_EEES9_NS_10bfloat16_tESG_Li384ELb1ELb1ELb0ELb1EEENS1_36VarlenDynamicPersistentTileSchedulerILi192ELi128ELi384ELi128ELb0ELb1ELb1ELb1ELb1ELb1EEEEEEEEEvNT_6ParamsE,"ax",@progbits
	.align	128
.text._ZN7cutlass13device_kernelIN5flash11enable_sm90INS1_16FlashAttnFwdSm90INS1_25CollectiveMainloopFwdSm90ILi2EN4cute5tupleIJNS5_1CILi1EEES8_S8_EEENS6_IJNS7_ILi192EEENS7_ILi128EEENS7_ILi96EEEEEELi96ENS_12float_e4m3_tEfNS_4arch4Sm90ELb1ELb0ELb1ELb1ELb1ELb1ELb0ELb1ELb1ELb1ELb0ELb0EEENS1_21CollectiveEpilogueFwdINS6_IJSA_SC_SB_EEES9_NS_10bfloat16_tESG_Li384ELb1ELb1ELb0ELb1EEENS1_36VarlenDynamicPersistentTileSchedulerILi192ELi128ELi384ELi128ELb0ELb1ELb1ELb1ELb1ELb1EEEEEEEEEvNT_6ParamsE:
        .type           _ZN7cutlass13device_kernelIN5flash11enable_sm90INS1_16FlashAttnFwdSm90INS1_25CollectiveMainloopFwdSm90ILi2EN4cute5tupleIJNS5_1CILi1EEES8_S8_EEENS6_IJNS7_ILi192EEENS7_ILi128EEENS7_ILi96EEEEEELi96ENS_12float_e4m3_tEfNS_4arch4Sm90ELb1ELb0ELb1ELb1ELb1ELb1ELb0ELb1ELb1ELb1ELb0ELb0EEENS1_21CollectiveEpilogueFwdINS6_IJSA_SC_SB_EEES9_NS_10bfloat16_tESG_Li384ELb1ELb1ELb0ELb1EEENS1_36VarlenDynamicPersistentTileSchedulerILi192ELi128ELi384ELi128ELb0ELb1ELb1ELb1ELb1ELb1EEEEEEEEEvNT_6ParamsE,@function
        .size           _ZN7cutlass13device_kernelIN5flash11enable_sm90INS1_16FlashAttnFwdSm90INS1_25CollectiveMainloopFwdSm90ILi2EN4cute5tupleIJNS5_1CILi1EEES8_S8_EEENS6_IJNS7_ILi192EEENS7_ILi128EEENS7_ILi96EEEEEELi96ENS_12float_e4m3_tEfNS_4arch4Sm90ELb1ELb0ELb1ELb1ELb1ELb1ELb0ELb1ELb1ELb1ELb0ELb0EEENS1_21CollectiveEpilogueFwdINS6_IJSA_SC_SB_EEES9_NS_10bfloat16_tESG_Li384ELb1ELb1ELb0ELb1EEENS1_36VarlenDynamicPersistentTileSchedulerILi192ELi128ELi384ELi128ELb0ELb1ELb1ELb1ELb1ELb1EEEEEEEEEvNT_6ParamsE,(.L_x_15860 - _ZN7cutlass13device_kernelIN5flash11enable_sm90INS1_16FlashAttnFwdSm90INS1_25CollectiveMainloopFwdSm90ILi2EN4cute5tupleIJNS5_1CILi1EEES8_S8_EEENS6_IJNS7_ILi192EEENS7_ILi128EEENS7_ILi96EEEEEELi96ENS_12float_e4m3_tEfNS_4arch4Sm90ELb1ELb0ELb1ELb1ELb1ELb1ELb0ELb1ELb1ELb1ELb0ELb0EEENS1_21CollectiveEpilogueFwdINS6_IJSA_SC_SB_EEES9_NS_10bfloat16_tESG_Li384ELb1ELb1ELb0ELb1EEENS1_36VarlenDynamicPersistentTileSchedulerILi192ELi128ELi384ELi128ELb0ELb1ELb1ELb1ELb1ELb1EEEEEEEEEvNT_6ParamsE)
        .other          _ZN7cutlass13device_kernelIN5flash11enable_sm90INS1_16FlashAttnFwdSm90INS1_25CollectiveMainloopFwdSm90ILi2EN4cute5tupleIJNS5_1CILi1EEES8_S8_EEENS6_IJNS7_ILi192EEENS7_ILi128EEENS7_ILi96EEEEEELi96ENS_12float_e4m3_tEfNS_4arch4Sm90ELb1ELb0ELb1ELb1ELb1ELb1ELb0ELb1ELb1ELb1ELb0ELb0EEENS1_21CollectiveEpilogueFwdINS6_IJSA_SC_SB_EEES9_NS_10bfloat16_tESG_Li384ELb1ELb1ELb0ELb1EEENS1_36VarlenDynamicPersistentTileSchedulerILi192ELi128ELi384ELi128ELb0ELb1ELb1ELb1ELb1ELb1EEEEEEEEEvNT_6ParamsE,@"STO_CUDA_ENTRY STV_DEFAULT"
_ZN7cutlass13device_kernelIN5flash11enable_sm90INS1_16FlashAttnFwdSm90INS1_25CollectiveMainloopFwdSm90ILi2EN4cute5tupleIJNS5_1CILi1EEES8_S8_EEENS6_IJNS7_ILi192EEENS7_ILi128EEENS7_ILi96EEEEEELi96ENS_12float_e4m3_tEfNS_4arch4Sm90ELb1ELb0ELb1ELb1ELb1ELb1ELb0ELb1ELb1ELb1ELb0ELb0EEENS1_21CollectiveEpilogueFwdINS6_IJSA_SC_SB_EEES9_NS_10bfloat16_tESG_Li384ELb1ELb1ELb0ELb1EEENS1_36VarlenDynamicPersistentTileSchedulerILi192ELi128ELi384ELi128ELb0ELb1ELb1ELb1ELb1ELb1EEEEEEEEEvNT_6ParamsE:
        /* <DEDUP_REMOVED lines=18> */
.L_x_12670:
[----:B------:R-:W-:Y:S05]  /*0120*/  BSYNC B0 ;  /* 0x0000000000007941 */ /* 0x000fea0003800000 */
.L_x_12669:
        /* <DEDUP_REMOVED lines=41> */
.L_x_12671:
        /* <DEDUP_REMOVED lines=22> */
.L_x_12672:
        /* <DEDUP_REMOVED lines=18> */
.L_x_12673:
        /* <DEDUP_REMOVED lines=22> */
.L_x_12674:
        /* <DEDUP_REMOVED lines=23> */
.L_x_12675:
        /* <DEDUP_REMOVED lines=8> */
.L_x_12678:
        /* <DEDUP_REMOVED lines=27> */
[----:B------:R-:W-:Y:S01]  /*0b40*/  IMAD.IADD R16, R22, 0x1, -R7 ;  /* 0x0000000116107824 */ /* 0x000fe200078e0a07 */
[----:B------:R-:W-:Y:S01]  /*0b50*/  LOP3.LUT R5, R4, 0xfffffe00, RZ, 0xc0, !PT ;  /* 0xfffffe0004057812 */ /* 0x000fe200078ec0ff */
[----:B------:R-:W-:Y:S01]  /*0b60*/  IMAD.IADD R4, R22, 0x1, -R2 ;  /* 0x0000000116047824 */ /* 0x000fe200078e0a02 */
[----:B------:R-:W-:Y:S02]  /*0b70*/  LEA.HI R2, R0, R22, RZ, 0x7 ;  /* 0x0000001600027211 */ /* 0x000fe400078f38ff */
[----:B------:R-:W-:Y:S01]  /*0b80*/  SHF.R.S32.HI R6, RZ, 0x1f, R6 ;  /* 0x0000001fff067819 */ /* 0x000fe20000011406 */
[----:B------:R-:W-:Y:S01]  /*0b90*/  IMAD R4, R4, 0x20, R5 ;  /* 0x0000002004047824 */ /* 0x000fe200078e0205 */
[----:B------:R-:W-:Y:S02]  /*0ba0*/  LOP3.LUT R8, R2, 0xffffff80, RZ, 0xc0, !PT ;  /* 0xffffff8002087812 */ /* 0x000fe400078ec0ff */
[----:B------:R-:W-:-:S02]  /*0bb0*/  LEA.HI R6, R6, R10, RZ, 0x2 ;  /* 0x0000000a06067211 */ /* 0x000fc400078f10ff */
[----:B------:R-:W-:Y:S01]  /*0bc0*/  SHF.R.S32.HI R19, RZ, 0x7, R2 ;  /* 0x00000007ff137819 */ /* 0x000fe20000011402 */
[----:B------:R-:W-:Y:S01]  /*0bd0*/  IMAD.IADD R15, R22, 0x1, -R8 ;  /* 0x00000001160f7824 */ /* 0x000fe200078e0a08 */
[----:B------:R-:W-:Y:S02]  /*0be0*/  LOP3.LUT R6, R6, 0x7fffffc, RZ, 0xc0, !PT ;  /* 0x07fffffc06067812 */ /* 0x000fe400078ec0ff */
[C---:B------:R-:W-:Y:S01]  /*0bf0*/  SHF.L.U32 R156, R16.reuse, 0x3, RZ ;  /* 0x00000003109c7819 */ /* 0x040fe200000006ff */
[----:B------:R-:W-:Y:S01]  /*0c00*/  IMAD.SHL.U32 R16, R16, 0x10, RZ ;  /* 0x0000001010107824 */ /* 0x000fe200078e00ff */
[----:B------:R-:W-:Y:S01]  /*0c10*/  SHF.R.S32.HI R8, RZ, 0x1f, R15 ;  /* 0x0000001fff087819 */ /* 0x000fe2000001140f */
[----:B------:R-:W-:Y:S01]  /*0c20*/  IMAD.IADD R7, R10, 0x1, -R6 ;  /* 0x000000010a077824 */ /* 0x000fe200078e0a06 */
[----:B------:R-:W-:Y:S01]  /*0c30*/  SHF.R.S32.HI R2, RZ, 0x4, R3 ;  /* 0x00000004ff027819 */ /* 0x000fe20000011403 */
[----:B------:R-:W-:Y:S01]  /*0c40*/  VIADD R21, R156, 0x20 ;  /* 0x000000209c157836 */ /* 0x000fe20000000000 */
[----:B------:R-:W-:-:S02]  /*0c50*/  LEA.HI R9, R8, R15, RZ, 0x2 ;  /* 0x0000000f08097211 */ /* 0x000fc400078f10ff */
[----:B------:R-:W-:Y:S01]  /*0c60*/  LEA.HI R3, R3, R2, RZ, 0x1 ;  /* 0x0000000203037211 */ /* 0x000fe200078f08ff */
[----:B------:R-:W-:Y:S01]  /*0c70*/  IMAD.IADD R10, R156, 0x1, R21 ;  /* 0x000000019c0a7824 */ /* 0x000fe200078e0215 */
[----:B------:R-:W-:Y:S01]  /*0c80*/  SHF.R.S32.HI R6, RZ, 0x2, R9 ;  /* 0x00000002ff067819 */ /* 0x000fe20000011409 */
[----:B------:R-:W-:Y:S01]  /*0c90*/  IMAD R13, R2, 0x8, R7 ;  /* 0x00000008020d7824 */ /* 0x000fe200078e0207 */
[----:B------:R-:W-:Y:S01]  /*0ca0*/  SHF.R.S32.HI R11, RZ, 0x1f, R9 ;  /* 0x0000001fff0b7819 */ /* 0x000fe20000011409 */
[----:B------:R-:W-:Y:S01]  /*0cb0*/  STL [R1+0x20], R21 ;  /* 0x0000201501007387 */ /* 0x000fe20000100800 */
[----:B------:R-:W-:Y:S01]  /*0cc0*/  LEA.HI R5, R0, R22, RZ, 0x3 ;  /* 0x0000001600057211 */ /* 0x000fe200078f18ff */
[----:B------:R-:W-:Y:S01]  /*0cd0*/  IMAD.SHL.U32 R14, R13, 0x20, RZ ;  /* 0x000000200d0e7824 */ /* 0x000fe200078e00ff */
[----:B------:R-:W-:Y:S02]  /*0ce0*/  LOP3.LUT R3, R3, 0x1ffffffe, RZ, 0xc0, !PT ;  /* 0x1ffffffe03037812 */ /* 0x000fe400078ec0ff */
[----:B------:R-:W-:-:S02]  /*0cf0*/  LEA.HI R11, R11, R6, RZ, 0x3 ;  /* 0x000000060b0b7211 */ /* 0x000fc400078f18ff */
[----:B------:R-:W-:Y:S01]  /*0d00*/  SHF.R.S32.HI R5, RZ, 0x3, R5 ;  /* 0x00000003ff057819 */ /* 0x000fe20000011405 */
[----:B------:R-:W-:Y:S01]  /*0d10*/  IMAD.IADD R3, R2, 0x1, -R3 ;  /* 0x0000000102037824 */ /* 0x000fe200078e0a03 */
[----:B------:R-:W-:Y:S01]  /*0d20*/  SHF.R.S32.HI R7, RZ, 0x1f, R10 ;  /* 0x0000001fff077819 */ /* 0x000fe2000001140a */
[----:B------:R-:W-:Y:S01]  /*0d30*/  IMAD.HI R2, R19, 0x55555556, RZ ;  /* 0x5555555613027827 */ /* 0x000fe200078e02ff */
[----:B------:R-:W-:Y:S02]  /*0d40*/  LOP3.LUT R11, R11, 0xfffffff8, RZ, 0xc0, !PT ;  /* 0xfffffff80b0b7812 */ /* 0x000fe400078ec0ff */
[----:B------:R-:W-:Y:S01]  /*0d50*/  LEA.HI R8, R8, R15, RZ, 0x5 ;  /* 0x0000000f08087211 */ /* 0x000fe200078f28ff */
[----:B------:R-:W-:Y:S01]  /*0d60*/  IMAD.SHL.U32 R5, R5, 0x80, RZ ;  /* 0x0000008005057824 */ /* 0x000fe200078e00ff */
[CC--:B------:R-:W-:Y:S01]  /*0d70*/  LEA.HI R12, R7.reuse, R10.reuse, RZ, 0x4 ;  /* 0x0000000a070c7211 */ /* 0x0c0fe200078f20ff */
[----:B------:R-:W-:Y:S01]  /*0d80*/  IMAD.IADD R11, R6, 0x1, -R11 ;  /* 0x00000001060b7824 */ /* 0x000fe200078e0a0b */
[----:B------:R-:W-:Y:S01]  /*0d90*/  LEA.HI R7, R7, R10, RZ, 0x5 ;  /* 0x0000000a07077211 */ /* 0x000fe200078f28ff */
[----:B------:R-:W-:Y:S01]  /*0da0*/  IMAD R6, R3, 0x8, R4 ;  /* 0x0000000803067824 */ /* 0x000fe200078e0204 */
[----:B------:R-:W-:-:S02]  /*0db0*/  LEA.HI R2, R2, R2, RZ, 0x1 ;  /* 0x0000000202027211 */ /* 0x000fc400078f08ff */
[----:B------:R-:W-:Y:S02]  /*0dc0*/  SHF.R.S32.HI R8, RZ, 0x5, R8 ;  /* 0x00000005ff087819 */ /* 0x000fe40000011408 */
[----:B------:R-:W-:Y:S01]  /*0dd0*/  LOP3.LUT R24, R5, 0x80, RZ, 0xc0, !PT ;  /* 0x0000008005187812 */ /* 0x000fe200078ec0ff */
[----:B------:R-:W-:Y:S01]  /*0de0*/  IMAD R2, R2, -0x3, R19 ;  /* 0xfffffffd02027824 */ /* 0x000fe200078e0213 */
[----:B------:R-:W-:Y:S01]  /*0df0*/  SHF.R.S32.HI R7, RZ, 0x5, R7 ;  /* 0x00000005ff077819 */ /* 0x000fe20000011407 */
[----:B------:R-:W-:Y:S01]  /*0e00*/  IMAD.MOV.U32 R19, RZ, RZ, RZ ;  /* 0x000000ffff137224 */ /* 0x000fe200078e00ff */
[----:B------:R-:W-:Y:S01]  /*0e10*/  LEA R11, R8, R11, 0x4 ;  /* 0x0000000b080b7211 */ /* 0x000fe200078e20ff */
[----:B------:R-:W-:Y:S01]  /*0e20*/  STL [R1+0x14], R24 ;  /* 0x0000141801007387 */ /* 0x000fe20000100800 */
[----:B------:R-:W-:Y:S01]  /*0e30*/  SHF.R.U32.HI R20, RZ, 0x3, R24 ;  /* 0x00000003ff147819 */ /* 0x000fe20000011618 */
[----:B------:R-:W-:Y:S01]  /*0e40*/  IMAD R7, R7, 0x1800, R14 ;  /* 0x0000180007077824 */ /* 0x000fe200078e020e */
[----:B------:R-:W-:Y:S01]  /*0e50*/  LOP3.LUT R5, R24, 0x10, R12, 0xf8, !PT ;  /* 0x0000001018057812 */ /* 0x000fe200078ef80c */
[----:B------:R-:W-:Y:S01]  /*0e60*/  IMAD R3, R2, 0x40, R11 ;  /* 0x0000004002037824 */ /* 0x000fe200078e020b */
[----:B------:R-:W-:Y:S01]  /*0e70*/  LEA.HI R0, R0, R22, RZ, 0x2 ;  /* 0x0000001600007211 */ /* 0x000fe200078f10ff */
[----:B------:R-:W-:Y:S01]  /*0e80*/  STL [R1+0x24], R14 ;  /* 0x0000240e01007387 */ /* 0x000fe20000100800 */
[----:B------:R-:W-:-:S02]  /*0e90*/  LOP3.LUT R5, R5, R20, RZ, 0x3c, !PT ;  /* 0x0000001405057212 */ /* 0x000fc400078e3cff */
[----:B------:R-:W-:Y:S01]  /*0ea0*/  LOP3.LUT R2, R0, 0xfffffffc, RZ, 0xc0, !PT ;  /* 0xfffffffc00027812 */ /* 0x000fe200078ec0ff */
[----:B------:R-:W-:Y:S01]  /*0eb0*/  STL [R1+0x74], R20 ;  /* 0x0000741401007387 */ /* 0x000fe20000100800 */
[----:B------:R-:W-:Y:S01]  /*0ec0*/  IADD3 R4, R18, R7, R5 ;  /* 0x0000000712047210 */ /* 0x000fe20007ffe005 */
[----:B------:R-:W-:Y:S01]  /*0ed0*/  VIADD R5, R16, 0x40 ;  /* 0x0000004010057836 */ /* 0x000fe20000000000 */
[----:B------:R-:W-:Y:S01]  /*0ee0*/  LOP3.LUT R9, R9, 0x7ffffffc, RZ, 0xc0, !PT ;  /* 0x7ffffffc09097812 */ /* 0x000fe200078ec0ff */
[----:B------:R0:W-:Y:S01]  /*0ef0*/  STL [R1+0x7c], R6 ;  /* 0x00007c0601007387 */ /* 0x0001e20000100800 */
[----:B------:R-:W-:Y:S02]  /*0f00*/  VIADD R7, R156, 0x10 ;  /* 0x000000109c077836 */ /* 0x000fe40000000000 */
[----:B------:R-:W-:Y:S01]  /*0f10*/  SHF.R.S32.HI R8, RZ, 0x1f, R5 ;  /* 0x0000001fff087819 */ /* 0x000fe20000011405 */
[----:B------:R1:W-:Y:S04]  /*0f20*/  STL [R1+0x70], R4 ;  /* 0x0000700401007387 */ /* 0x0003e80000100800 */
[----:B------:R-:W-:Y:S01]  /*0f30*/  STL [R1+0x78], R3 ;  /* 0x0000780301007387 */ /* 0x000fe20000100800 */
[----:B0-----:R-:W-:Y:S01]  /*0f40*/  IMAD.IADD R6, R22, 0x1, -R2 ;  /* 0x0000000116067824 */ /* 0x001fe200078e0a02 */
[----:B------:R-:W-:-:S02]  /*0f50*/  SHF.R.S32.HI R2, RZ, 0x2, R0 ;  /* 0x00000002ff027819 */ /* 0x000fc40000011400 */
[----:B------:R-:W-:Y:S01]  /*0f60*/  STL [R1+0x58], RZ ;  /* 0x000058ff01007387 */ /* 0x000fe20000100800 */
[----:B------:R-:W-:Y:S01]  /*0f70*/  CS2R R22, SRZ ;  /* 0x0000000000167805 */ /* 0x000fe2000001ff00 */
[C---:B-1----:R-:W-:Y:S01]  /*0f80*/  IMAD.SHL.U32 R4, R6.reuse, 0x8, RZ ;  /* 0x0000000806047824 */ /* 0x042fe200078e00ff */
[----:B------:R-:W-:Y:S01]  /*0f90*/  LEA.HI R0, R6, R6, RZ, 0x1 ;  /* 0x0000000606007211 */ /* 0x000fe200078f08ff */
[----:B------:R-:W-:Y:S03]  /*0fa0*/  STL [R1+0x4], RZ ;  /* 0x000004ff01007387 */ /* 0x000fe60000100800 */
[----:B------:R-:W-:Y:S01]  /*0fb0*/  LOP3.LUT R2, R0, 0x1ffffffe, RZ, 0xc0, !PT ;  /* 0x1ffffffe00027812 */ /* 0x000fe200078ec0ff */
[----:B------:R-:W-:Y:S01]  /*0fc0*/  STL [R1+0x48], R4 ;  /* 0x0000480401007387 */ /* 0x000fe20000100800 */
[----:B------:R-:W-:-:S03]  /*0fd0*/  LOP3.LUT R0, R24, 0x10, R16, 0xf8, !PT ;  /* 0x0000001018007812 */ /* 0x000fc600078ef810 */
[----:B------:R0:W-:Y:S01]  /*0fe0*/  STL [R1], R5 ;  /* 0x0000000501007387 */ /* 0x0001e20000100800 */
[----:B------:R-:W-:Y:S01]  /*0ff0*/  LOP3.LUT R0, R0, R20, RZ, 0x3c, !PT ;  /* 0x0000001400007212 */ /* 0x000fe200078e3cff */
[----:B------:R-:W-:Y:S02]  /*1000*/  IMAD.IADD R2, R6, 0x1, -R2 ;  /* 0x0000000106027824 */ /* 0x000fe400078e0a02 */
[----:B------:R-:W-:Y:S01]  /*1010*/  STL [R1+0x1c], R7 ;  /* 0x00001c0701007387 */ /* 0x000fe20000100800 */
[----:B------:R-:W-:-:S03]  /*1020*/  IMAD.IADD R6, R15, 0x1, -R9 ;  /* 0x000000010f067824 */ /* 0x000fc600078e0a09 */
[----:B------:R1:W-:Y:S01]  /*1030*/  STL [R1+0x18], R8 ;  /* 0x0000180801007387 */ /* 0x0003e20000100800 */
[C---:B0-----:R-:W-:Y:S01]  /*1040*/  IADD3 R5, R4.reuse, 0x20, RZ ;  /* 0x0000002004057810 */ /* 0x041fe20007ffe0ff */
[----:B------:R-:W-:-:S04]  /*1050*/  VIADD R4, R4, 0x40 ;  /* 0x0000004004047836 */ /* 0x000fc80000000000 */
        /* <DEDUP_REMOVED lines=17> */
.L_x_12814:
[----:B0---4-:R-:W0:Y:S01]  /*1170*/  LDC.64 R2, c[0x0][0xc88] ;  /* 0x00032200ff027b82 */ /* 0x011e220000000a00 */
[----:B------:R-:W-:Y:S01]  /*1180*/  ULDC.64 UR4, c[0x0][0xa28] ;  /* 0x00028a0000047ab9 */ /* 0x000fe20000000a00 */
[----:B------:R-:W-:Y:S01]  /*1190*/  ULDC.64 UR8, c[0x0][0xa18] ;  /* 0x0002860000087ab9 */ /* 0x000fe20000000a00 */
[----:B------:R-:W-:Y:S01]  /*11a0*/  ULDC.64 UR6, c[0x0][0xa08] ;  /* 0x0002820000067ab9 */ /* 0x000fe20000000a00 */
[----:B0-----:R-:W-:-:S05]  /*11b0*/  IMAD.WIDE R2, R155, 0x4, R2 ;  /* 0x000000049b027825 */ /* 0x001fca00078e0202 */
[----:B-12---:R-:W2:Y:S01]  /*11c0*/  LDG.E R0, desc[UR42][R2.64] ;  /* 0x0000002a02007981 */ /* 0x006ea2000c1e1900 */
[----:B------:R-:W-:Y:S01]  /*11d0*/  ISETP.NE.U32.AND P2, PT, RZ, UR4, PT ;  /* 0x00000004ff007c0c */ /* 0x000fe2000bf45070 */
[----:B---3--:R-:W-:Y:S01]  /*11e0*/  IMAD.MOV.U32 R9, RZ, RZ, RZ ;  /* 0x000000ffff097224 */ /* 0x008fe200078e00ff */
[----:B------:R-:W-:Y:S01]  /*11f0*/  ISETP.NE.U32.AND P1, PT, RZ, UR8, PT ;  /* 0x00000008ff007c0c */ /* 0x000fe2000bf25070 */
[----:B------:R-:W-:Y:S01]  /*1200*/  IMAD.MOV.U32 R67, RZ, RZ, RZ ;  /* 0x000000ffff437224 */ /* 0x000fe200078e00ff */
[----:B------:R-:W-:Y:S02]  /*1210*/  ISETP.NE.AND.EX P2, PT, RZ, UR5, PT, P2 ;  /* 0x00000005ff007c0c */ /* 0x000fe4000bf45320 */
[----:B------:R-:W-:Y:S02]  /*1220*/  ISETP.NE.AND.EX P1, PT, RZ, UR9, PT, P1 ;  /* 0x00000009ff007c0c */ /* 0x000fe4000bf25310 */
[----:B------:R-:W-:-:S04]  /*1230*/  ISETP.NE.U32.AND P0, PT, RZ, UR6, PT ;  /* 0x00000006ff007c0c */ /* 0x000fc8000bf05070 */
        /* <DEDUP_REMOVED lines=8> */
[----:B------:R-:W-:Y:S01]  /*12c0*/  ULDC UR4, c[0x0][0x288] ;  /* 0x0000a20000047ab9 */ /* 0x000fe20000000800 */
[----:B------:R-:W-:-:S02]  /*12d0*/  IADD3 R6, P4, R30, UR6, RZ ;  /* 0x000000061e067c10 */ /* 0x000fc4000ff9e0ff */
[----:B-----5:R1:W5:Y:S01]  /*12e0*/  @P2 LDG.E R9, desc[UR42][R2.64] ;  /* 0x0000002a02092981 */ /* 0x020362000c1e1900 */
[----:B------:R-:W-:Y:S01]  /*12f0*/  MOV R8, UR4 ;  /* 0x0000000400087c02 */ /* 0x000fe20008000f00 */
[----:B------:R-:W-:Y:S01]  /*1300*/  ULDC.64 UR4, c[0x0][0x418] ;  /* 0x0001060000047ab9 */ /* 0x000fe20000000a00 */
[----:B------:R-:W-:Y:S01]  /*1310*/  IADD3.X R7, R29, UR7, RZ, P4, !PT ;  /* 0x000000071d077c10 */ /* 0x000fe2000a7fe4ff */
        /* <DEDUP_REMOVED lines=8> */
[----:B------:R-:W2:Y:S01]  /*13a0*/  @P1 LDG.E R8, desc[UR42][R4.64] ;  /* 0x0000002a04081981 */ /* 0x000ea2000c1e1900 */
        /* <DEDUP_REMOVED lines=8> */
[----:B--2---:R1:W-:Y:S04]  /*1430*/  STL [R1+0x2c], R8 ;  /* 0x00002c0801007387 */ /* 0x0043e80000100800 */
[----:B------:R1:W-:Y:S01]  /*1440*/  STL [R1+0x4c], R154 ;  /* 0x00004c9a01007387 */ /* 0x0003e20000100800 */
[----:B------:R-:W-:Y:S05]  /*1450*/  @P1 BRA `(.L_x_12680) ;  /* 0x0000000000281947 */ /* 0x000fea0003800000 */
        /* <DEDUP_REMOVED lines=8> */
[----:B--2---:R-:W-:-:S05]  /*14e0*/  IMAD.IADD R8, R5, 0x1, -R0 ;  /* 0x0000000105087824 */ /* 0x004fca00078e0a00 */
[----:B------:R0:W-:Y:S02]  /*14f0*/  STL [R1+0x2c], R8 ;  /* 0x00002c0801007387 */ /* 0x0001e40000100800 */
.L_x_12680:
[----:B------:R-:W-:Y:S02]  /*1500*/  IMAD.U32 R40, RZ, RZ, UR5 ;  /* 0x00000005ff287e24 */ /* 0x000fe4000f8e00ff */
[----:B------:R-:W-:Y:S01]  /*1510*/  IMAD.U32 R28, RZ, RZ, UR4 ;  /* 0x00000004ff1c7e24 */ /* 0x000fe2000f8e00ff */
[----:B------:R-:W-:Y:S06]  /*1520*/  @!P2 BRA `(.L_x_12681) ;  /* 0x000000000010a947 */ /* 0x000fec0003800000 */
[----:B-1----:R-:W-:-:S04]  /*1530*/  IADD3 R2, P0, R30, UR8, RZ ;  /* 0x000000081e027c10 */ /* 0x002fc8000ff1e0ff */
[----:B------:R-:W-:-:S05]  /*1540*/  IADD3.X R3, R29, UR9, RZ, P0, !PT ;  /* 0x000000091d037c10 */ /* 0x000fca00087fe4ff */
[----:B------:R2:W5:Y:S01]  /*1550*/  LDG.E R28, desc[UR42][R2.64] ;  /* 0x0000002a021c7981 */ /* 0x000562000c1e1900 */
[----:B------:R-:W-:Y:S05]  /*1560*/  BRA `(.L_x_12682) ;  /* 0x0000000000107947 */ /* 0x000fea0003800000 */
.L_x_12681:
[----:B------:R-:W-:Y:S05]  /*1570*/  @!P0 BRA `(.L_x_12682) ;  /* 0x00000000000c8947 */ /* 0x000fea0003800000 */
[----:B-1----:R-:W2:Y:S04]  /*1580*/  LDG.E R3, desc[UR42][R6.64] ;  /* 0x0000002a06037981 */ /* 0x002ea8000c1e1900 */
[----:B------:R-:W2:Y:S02]  /*1590*/  LDG.E R28, desc[UR42][R6.64+0x4] ;  /* 0x0000042a061c7981 */ /* 0x000ea4000c1e1900 */
[----:B--2---:R-:W-:-:S07]  /*15a0*/  IMAD.IADD R28, R28, 0x1, -R3 ;  /* 0x000000011c1c7824 */ /* 0x004fce00078e0a03 */
.L_x_12682:
[----:B------:R-:W-:Y:S01]  /*15b0*/  ULDC.64 UR4, c[0x0][0xa10] ;  /* 0x0002840000047ab9 */ /* 0x000fe20000000a00 */
[----:B-1----:R-:W1:Y:S01]  /*15c0*/  LDC R6, c[0x0][0x448] ;  /* 0x00011200ff067b82 */ /* 0x002e620000000800 */
[----:B------:R-:W-:-:S04]  /*15d0*/  ISETP.NE.U32.AND P0, PT, RZ, UR4, PT ;  /* 0x00000004ff007c0c */ /* 0x000fc8000bf05070 */
[----:B------:R-:W-:Y:S01]  /*15e0*/  ISETP.NE.AND.EX P0, PT, RZ, UR5, PT, P0 ;  /* 0x00000005ff007c0c */ /* 0x000fe2000bf05300 */
[----:B------:R-:W-:-:S12]  /*15f0*/  ULDC.64 UR4, c[0x0][0xa30] ;  /* 0x00028c0000047ab9 */ /* 0x000fd80000000a00 */
[----:B--2---:R-:W2:Y:S02]  /*1600*/  @P0 LDC.64 R2, c[0x0][0xa10] ;  /* 0x00028400ff020b82 */ /* 0x004ea40000000a00 */
[----:B--2---:R-:W-:-:S05]  /*1610*/  @P0 IMAD.WIDE R2, R41, 0x4, R2 ;  /* 0x0000000429020825 */ /* 0x004fca00078e0202 */
        /* <DEDUP_REMOVED lines=9> */
[----:B------:R-:W-:Y:S01]  /*16b0*/  IMAD R10, R153, 0xc0, RZ ;  /* 0x000000c0990a7824 */ /* 0x000fe200078e02ff */
[----:B------:R-:W-:-:S03]  /*16c0*/  IADD3 R9, -R9, R28, RZ ;  /* 0x0000001c09097210 */ /* 0x000fc60007ffe1ff */
[----:B---3--:R-:W-:Y:S01]  /*16d0*/  VIADD R2, R10, 0xbf ;  /* 0x000000bf0a027836 */ /* 0x008fe20000000000 */
[----:B------:R1:W-:Y:S01]  /*16e0*/  STL [R1+0x28], R10 ;  /* 0x0000280a01007387 */ /* 0x0003e20000100800 */
[----:B------:R-:W-:-:S05]  /*16f0*/  IMAD.MOV R25, RZ, RZ, -R9 ;  /* 0x000000ffff197224 */ /* 0x000fca00078e0a09 */
[----:B------:R-:W-:Y:S01]  /*1700*/  VIMNMX R25, RZ, R25, !PT ;  /* 0x00000019ff197248 */ /* 0x000fe20007fe0100 */
[----:B------:R-:W3:Y:S08]  /*1710*/  @P1 LDC R11, c[0x0][0x44c] ;  /* 0x00011300ff0b1b82 */ /* 0x000ef00000000800 */
[----:B------:R-:W0:Y:S01]  /*1720*/  @P1 LDC R3, c[0x0][0x450] ;  /* 0x00011400ff031b82 */ /* 0x000e220000000800 */
[----:B--2---:R-:W-:-:S02]  /*1730*/  @P0 IMAD.IADD R40, R7, 0x1, -R0 ;  /* 0x0000000107280824 */ /* 0x004fc400078e0a00 */
[----:B---3--:R-:W-:-:S04]  /*1740*/  @P1 IMAD.HI.U32 R0, R2, R11, RZ ;  /* 0x0000000b02001227 */ /* 0x008fc800078e00ff */
[----:B----4-:R-:W-:Y:S01]  /*1750*/  IMAD.IADD R4, R9, 0x1, R40 ;  /* 0x0000000109047824 */ /* 0x010fe200078e0228 */
[----:B0-----:R-:W-:-:S03]  /*1760*/  @P1 SHF.R.U32.HI R2, RZ, R3, R0 ;  /* 0x00000003ff021219 */ /* 0x001fc60000011600 */
[C---:B------:R-:W-:Y:S01]  /*1770*/  VIADD R0, R4.reuse, 0x7f ;  /* 0x0000007f04007836 */ /* 0x040fe20000000000 */
[----:B------:R-:W-:Y:S01]  /*1780*/  IADD3 R27, R4, 0x80, -R8 ;  /* 0x00000080041b7810 */ /* 0x000fe20007ffe808 */
[----:B------:R1:W-:Y:S03]  /*1790*/  STL [R1+0x30], R4 ;  /* 0x0000300401007387 */ /* 0x0003e60000100800 */
[----:B------:R-:W-:Y:S01]  /*17a0*/  SHF.R.S32.HI R3, RZ, 0x1f, R0 ;  /* 0x0000001fff037819 */ /* 0x000fe20000011400 */
[----:B------:R-:W-:-:S03]  /*17b0*/  IMAD.IADD R2, R27, 0x1, R2 ;  /* 0x000000011b027824 */ /* 0x000fc600078e0202 */
[----:B------:R-:W-:Y:S02]  /*17c0*/  LEA.HI R3, R3, R0, RZ, 0x7 ;  /* 0x0000000003037211 */ /* 0x000fe400078f38ff */
[----:B------:R-:W-:Y:S02]  /*17d0*/  SHF.R.S32.HI R5, RZ, 0x1f, R2 ;  /* 0x0000001fff057819 */ /* 0x000fe40000011402 */
[----:B------:R-:W-:Y:S02]  /*17e0*/  SHF.R.S32.HI R26, RZ, 0x7, R3 ;  /* 0x00000007ff1a7819 */ /* 0x000fe40000011403 */
[----:B------:R-:W-:-:S04]  /*17f0*/  LEA.HI R5, R5, R2, RZ, 0x7 ;  /* 0x0000000205057211 */ /* 0x000fc800078f38ff */
[----:B------:R-:W-:-:S04]  /*1800*/  SHF.R.S32.HI R5, RZ, 0x7, R5 ;  /* 0x00000007ff057819 */ /* 0x000fc80000011405 */
[----:B------:R-:W-:-:S05]  /*1810*/  VIMNMX R5, R26, R5, PT ;  /* 0x000000051a057248 */ /* 0x000fca0003fe0100 */
[----:B------:R-:W-:-:S05]  /*1820*/  IMAD R5, R5, 0x80, -R9 ;  /* 0x0000008005057824 */ /* 0x000fca00078e0a09 */
        /* <DEDUP_REMOVED lines=31> */
.L_x_12685:
[----:B------:R-:W-:Y:S05]  /*1a20*/  BSYNC B6 ;  /* 0x0000000000067941 */ /* 0x000fea0003800000 */
.L_x_12684:
        /* <DEDUP_REMOVED lines=20> */
.L_x_12687:
[----:B------:R-:W-:Y:S05]  /*1b70*/  BSYNC B6 ;  /* 0x0000000000067941 */ /* 0x000fea0003800000 */
.L_x_12686:
[----:B------:R-:W-:Y:S01]  /*1b80*/  ULDC.64 UR4, c[0x0][0x9f8] ;  /* 0x00027e0000047ab9 */ /* 0x000fe20000000a00 */
[----:B------:R-:W2:Y:S01]  /*1b90*/  LDL R12, [R1+0x74] ;  /* 0x00007400010c7983 */ /* 0x000ea20000100800 */
[----:B------:R-:W-:Y:S01]  /*1ba0*/  ISETP.NE.U32.AND P0, PT, RZ, UR4, PT ;  /* 0x00000004ff007c0c */ /* 0x000fe2000bf05070 */
[----:B------:R-:W0:Y:S02]  /*1bb0*/  LDC R55, c[0x0][0x3f4] ;  /* 0x0000fd00ff377b82 */ /* 0x000e240000000800 */
[----:B------:R-:W3:Y:S01]  /*1bc0*/  LDL R15, [R1+0x24] ;  /* 0x00002400010f7983 */ /* 0x000ee20000100800 */
[----:B------:R-:W-:-:S03]  /*1bd0*/  ISETP.NE.AND.EX P0, PT, RZ, UR5, PT, P0 ;  /* 0x00000005ff007c0c */ /* 0x000fc6000bf05300 */
[----:B------:R-:W4:Y:S02]  /*1be0*/  LDL R14, [R1] ;  /* 0x00000000010e7983 */ /* 0x000f240000100800 */
[----:B------:R-:W1:Y:S08]  /*1bf0*/  LDC.64 R6, c[0x0][0x3f8] ;  /* 0x0000fe00ff067b82 */ /* 0x000e700000000a00 */
[----:B------:R-:W-:Y:S01]  /*1c00*/  @P0 IADD3 R8, P1, R30, UR4, RZ ;  /* 0x000000041e080c10 */ /* 0x000fe2000ff3e0ff */
[----:B------:R-:W0:Y:S01]  /*1c10*/  S2R R20, SR_TID.X ;  /* 0x0000000000147919 */ /* 0x000e220000002100 */
[----:B------:R-:W1:Y:S01]  /*1c20*/  LDC.64 R4, c[0x0][0x408] ;  /* 0x00010200ff047b82 */ /* 0x000e620000000a00 */
[----:B------:R-:W-:Y:S01]  /*1c30*/  VIADD R68, R16, 0x20 ;  /* 0x0000002010447836 */ /* 0x000fe20000000000 */
[----:B------:R-:W-:Y:S01]  /*1c40*/  @P0 IADD3.X R9, R29, UR5, RZ, P1, !PT ;  /* 0x000000051d090c10 */ /* 0x000fe20008ffe4ff */
[----:B------:R-:W2:Y:S01]  /*1c50*/  LDL R30, [R1+0x14] ;  /* 0x00001400011e7983 */ /* 0x000ea20000100800 */
[----:B------:R-:W-:-:S03]  /*1c60*/  ULDC UR4, c[0x0][0x2f4] ;  /* 0x0000bd0000047ab9 */ /* 0x000fc60000000800 */
[----:B------:R0:W4:Y:S01]  /*1c70*/  @P0 LDG.E R41, desc[UR42][R8.64] ;  /* 0x0000002a08290981 */ /* 0x000122000c1e1900 */
[----:B------:R-:W-:-:S04]  /*1c80*/  ISETP.GE.AND P1, PT, R68, UR4, PT ;  /* 0x0000000444007c0c */ /* 0x000fc8000bf26270 */
[----:B------:R-:W-:Y:S02]  /*1c90*/  SEL R3, RZ, 0xffffffff, P1 ;  /* 0xffffffffff037807 */ /* 0x000fe40000800000 */
[----:B------:R-:W-:-:S03]  /*1ca0*/  ISETP.GE.AND P0, PT, R16, UR4, PT ;  /* 0x0000000410007c0c */ /* 0x000fc6000bf06270 */
[----:B0-----:R-:W-:Y:S02]  /*1cb0*/  IMAD.SHL.U32 R9, R3, 0x2, RZ ;  /* 0x0000000203097824 */ /* 0x001fe400078e00ff */
[----:B------:R-:W-:-:S05]  /*1cc0*/  VIADD R31, R20, 0xffffff80 ;  /* 0xffffff80141f7836 */ /* 0x000fca0000000000 */
[----:B------:R-:W-:-:S04]  /*1cd0*/  LEA.HI R29, R31, R31, RZ, 0x1 ;  /* 0x0000001f1f1d7211 */ /* 0x000fc800078f08ff */
[----:B------:R-:W-:Y:S02]  /*1ce0*/  SHF.R.S32.HI R29, RZ, 0x1, R29 ;  /* 0x00000001ff1d7819 */ /* 0x000fe4000001141d */
[-C--:B------:R-:W-:Y:S02]  /*1cf0*/  ISETP.GE.AND P3, PT, R16, R55.reuse, PT ;  /* 0x000000371000720c */ /* 0x080fe40003f66270 */
[----:B------:R-:W-:Y:S02]  /*1d00*/  SHF.R.S32.HI R3, RZ, 0x1f, R29 ;  /* 0x0000001fff037819 */ /* 0x000fe4000001141d */
[----:B------:R-:W-:Y:S02]  /*1d10*/  SEL R0, RZ, 0x1, P0 ;  /* 0x00000001ff007807 */ /* 0x000fe40000000000 */
[----:B------:R-:W-:Y:S01]  /*1d20*/  ISETP.GE.AND P2, PT, R68, R55, PT ;  /* 0x000000374400720c */ /* 0x000fe20003f46270 */
[C---:B-1----:R-:W-:Y:S02]  /*1d30*/  IMAD R8, R3.reuse, R6, RZ ;  /* 0x0000000603087224 */ /* 0x042fe400078e02ff */
[----:B------:R-:W-:Y:S01]  /*1d40*/  IMAD R10, R3, R4, RZ ;  /* 0x00000004030a7224 */ /* 0x000fe200078e02ff */
[----:B------:R-:W-:-:S02]  /*1d50*/  SEL R3, R55, RZ, P3 ;  /* 0x000000ff37037207 */ /* 0x000fc40001800000 */
[----:B------:R-:W-:Y:S02]  /*1d60*/  LOP3.LUT R0, R9, 0x2, R0, 0xe2, !PT ;  /* 0x0000000209007812 */ /* 0x000fe400078ee200 */
[----:B------:R-:W-:Y:S01]  /*1d70*/  SEL R9, R55, RZ, P2 ;  /* 0x000000ff37097207 */ /* 0x000fe20001000000 */
[----:B------:R-:W-:-:S03]  /*1d80*/  IMAD.IADD R3, R16, 0x1, R3 ;  /* 0x0000000110037824 */ /* 0x000fc600078e0203 */
[----:B------:R-:W-:Y:S01]  /*1d90*/  IADD3 R9, R68, R9, RZ ;  /* 0x0000000944097210 */ /* 0x000fe20007ffe0ff */
[C---:B------:R-:W-:Y:S01]  /*1da0*/  IMAD R11, R29.reuse, R7, R8 ;  /* 0x000000071d0b7224 */ /* 0x040fe200078e0208 */
[----:B------:R-:W-:Y:S01]  /*1db0*/  SHF.R.S32.HI R8, RZ, 0x1f, R3 ;  /* 0x0000001fff087819 */ /* 0x000fe20000011403 */
[----:B------:R-:W-:Y:S01]  /*1dc0*/  IMAD R13, R29, R5, R10 ;  /* 0x000000051d0d7224 */ /* 0x000fe200078e020a */
[----:B------:R-:W-:Y:S02]  /*1dd0*/  SHF.R.S32.HI R10, RZ, 0x1f, R9 ;  /* 0x0000001fff0a7819 */ /* 0x000fe40000011409 */
[----:B------:R-:W-:Y:S02]  /*1de0*/  LEA.HI R66, R8, R3, RZ, 0x4 ;  /* 0x0000000308427211 */ /* 0x000fe400078f20ff */
[----:B------:R-:W-:Y:S02]  /*1df0*/  LEA.HI R65, R10, R9, RZ, 0x4 ;  /* 0x000000090a417211 */ /* 0x000fe400078f20ff */
[----:B------:R-:W-:-:S02]  /*1e00*/  LEA.HI R3, R8, R3, RZ, 0x5 ;  /* 0x0000000308037211 */ /* 0x000fc400078f28ff */
[----:B------:R-:W-:-:S03]  /*1e10*/  LEA.HI R9, R10, R9, RZ, 0x5 ;  /* 0x000000090a097211 */ /* 0x000fc600078f28ff */
[----:B------:R-:W-:Y:S02]  /*1e20*/  IMAD.SHL.U32 R8, R3, 0x80, RZ ;  /* 0x0000008003087824 */ /* 0x000fe400078e00ff */
[----:B------:R-:W-:Y:S01]  /*1e30*/  IMAD.SHL.U32 R10, R9, 0x80, RZ ;  /* 0x00000080090a7824 */ /* 0x000fe200078e00ff */
[----:B------:R-:W-:Y:S02]  /*1e40*/  SHF.R.S32.HI R157, RZ, 0x1f, R156 ;  /* 0x0000001fff9d7819 */ /* 0x000fe4000001149c */
        /* <DEDUP_REMOVED lines=10> */
[----:B------:R-:W-:Y:S01]  /*1ef0*/  IMAD.WIDE.U32 R20, R29, R4, R16 ;  /* 0x000000041d147225 */ /* 0x000fe200078e0010 */
[----:B------:R-:W-:Y:S02]  /*1f00*/  LOP3.LUT R10, R10, 0xfffff000, RZ, 0xc0, !PT ;  /* 0xfffff0000a0a7812 */ /* 0x000fe400078ec0ff */
[----:B------:R-:W-:Y:S01]  /*1f10*/  LOP3.LUT R28, R28, 0xfffffffe, RZ, 0xc0, !PT ;  /* 0xfffffffe1c1c7812 */ /* 0x000fe200078ec0ff */
[----:B------:R-:W-:Y:S02]  /*1f20*/  IMAD.IADD R43, R43, 0x1, R13 ;  /* 0x000000012b2b7824 */ /* 0x000fe400078e020d */
[----:B------:R-:W-:Y:S02]  /*1f30*/  IMAD.IADD R21, R13, 0x1, R21 ;  /* 0x000000010d157824 */ /* 0x000fe400078e0215 */
[----:B------:R-:W-:Y:S01]  /*1f40*/  IMAD.WIDE.U32 R46, R24, R6, R46 ;  /* 0x00000006182e7225 */ /* 0x000fe200078e002e */
[----:B------:R-:W-:-:S03]  /*1f50*/  LOP3.LUT R54, R0, 0x1, RZ, 0xc0, !PT ;  /* 0x0000000100367812 */ /* 0x000fc600078ec0ff */
[----:B------:R-:W-:Y:S01]  /*1f60*/  IMAD.WIDE.U32 R44, R24, R6, R44 ;  /* 0x00000006182c7225 */ /* 0x000fe200078e002c */
[----:B------:R-:W-:-:S03]  /*1f70*/  LOP3.LUT R53, R0, 0x2, RZ, 0xc0, !PT ;  /* 0x0000000200357812 */ /* 0x000fc600078ec0ff */
[----:B------:R-:W-:-:S04]  /*1f80*/  IMAD.WIDE.U32 R42, R24, R4, R42 ;  /* 0x00000004182a7225 */ /* 0x000fc800078e002a */
        /* <DEDUP_REMOVED lines=8> */
[----:B------:R-:W-:Y:S01]  /*2010*/  LOP3.LUT R48, R66, 0xfffffff0, RZ, 0xc0, !PT ;  /* 0xfffffff042307812 */ /* 0x000fe200078ec0ff */
[----:B------:R-:W-:Y:S01]  /*2020*/  IMAD.SHL.U32 R55, R55, 0x2, RZ ;  /* 0x0000000237377824 */ /* 0x000fe200078e00ff */
[C---:B--2---:R-:W-:Y:S02]  /*2030*/  LOP3.LUT R3, R30.reuse, 0x10, R66, 0xf8, !PT ;  /* 0x000000101e037812 */ /* 0x044fe400078ef842 */
[----:B------:R-:W-:-:S02]  /*2040*/  LOP3.LUT R9, R30, 0x10, R65, 0xf8, !PT ;  /* 0x000000101e097812 */ /* 0x000fc400078ef841 */
[----:B------:R-:W0:Y:S01]  /*2050*/  S2R R30, SR_TID.X ;  /* 0x00000000001e7919 */ /* 0x000e220000002100 */
[-C--:B------:R-:W-:Y:S02]  /*2060*/  LOP3.LUT R3, R3, R12.reuse, RZ, 0x3c, !PT ;  /* 0x0000000c03037212 */ /* 0x080fe400078e3cff */
[----:B------:R-:W-:Y:S01]  /*2070*/  LOP3.LUT R9, R9, R12, RZ, 0x3c, !PT ;  /* 0x0000000c09097212 */ /* 0x000fe200078e3cff */
[C---:B------:R-:W-:Y:S02]  /*2080*/  IMAD R12, R11.reuse, R6, RZ ;  /* 0x000000060b0c7224 */ /* 0x040fe400078e02ff */
[----:B------:R-:W-:Y:S01]  /*2090*/  IMAD R11, R11, R4, RZ ;  /* 0x000000040b0b7224 */ /* 0x000fe200078e02ff */
[--C-:B---3--:R-:W-:Y:S01]  /*20a0*/  IADD3 R64, R3, R8, R15.reuse ;  /* 0x0000000803407210 */ /* 0x108fe20007ffe00f */
[C---:B------:R-:W-:Y:S01]  /*20b0*/  IMAD R51, R24.reuse, R7, R12 ;  /* 0x0000000718337224 */ /* 0x040fe200078e020c */
[----:B------:R-:W-:Y:S01]  /*20c0*/  IADD3 R63, R9, R10, R15 ;  /* 0x0000000a093f7210 */ /* 0x000fe20007ffe00f */
[----:B------:R-:W-:Y:S01]  /*20d0*/  IMAD R11, R24, R5, R11 ;  /* 0x00000005180b7224 */ /* 0x000fe200078e020b */
[----:B----4-:R-:W-:-:S02]  /*20e0*/  ISETP.GE.AND P1, PT, R14, UR4, PT ;  /* 0x000000040e007c0c */ /* 0x010fc4000bf26270 */
[----:B------:R-:W-:Y:S01]  /*20f0*/  IADD3 R52, R47, R51, RZ ;  /* 0x000000332f347210 */ /* 0x000fe20007ffe0ff */
[----:B------:R-:W-:Y:S01]  /*2100*/  IMAD.IADD R51, R51, 0x1, R45 ;  /* 0x0000000133337824 */ /* 0x000fe200078e022d */
[----:B------:R-:W-:Y:S01]  /*2110*/  LOP3.LUT R3, R65, 0xfffffff0, RZ, 0xc0, !PT ;  /* 0xfffffff041037812 */ /* 0x000fe200078ec0ff */
[----:B------:R-:W-:Y:S01]  /*2120*/  IMAD.IADD R50, R43, 0x1, R11 ;  /* 0x000000012b327824 */ /* 0x000fe200078e020b */
[----:B------:R-:W-:Y:S01]  /*2130*/  SHF.R.S32.HI R0, RZ, 0x1f, R41 ;  /* 0x0000001fff007819 */ /* 0x000fe20000011429 */
[----:B------:R-:W-:Y:S01]  /*2140*/  IMAD.IADD R49, R11, 0x1, R21 ;  /* 0x000000010b317824 */ /* 0x000fe200078e0215 */
[----:B0-----:R-:W-:-:S05]  /*2150*/  SHF.R.U32.HI R15, RZ, 0x7, R30 ;  /* 0x00000007ff0f7819 */ /* 0x001fca000001161e */
[----:B------:R-:W-:-:S07]  /*2160*/  VIADD R56, R15, 0x8 ;  /* 0x000000080f387836 */ /* 0x000fce0000000000 */
.L_x_12730:
[----:B--2---:R-:W2:Y:S01]  /*2170*/  LDL R10, [R1+0x34] ;  /* 0x00003400010a7983 */ /* 0x004ea20000100800 */
[----:B0-----:R-:W0:Y:S01]  /*2180*/  LDC R78, c[0x0][0x430] ;  /* 0x00010c00ff4e7b82 */ /* 0x001e220000000800 */
[----:B------:R-:W-:Y:S01]  /*2190*/  VIADD R12, R2, 0xffffffff ;  /* 0xffffffff020c7836 */ /* 0x000fe20000000000 */
[----:B------:R-:W-:-:S03]  /*21a0*/  MOV R79, RZ ;  /* 0x000000ff004f7202 */ /* 0x000fc60000000f00 */
        /* <DEDUP_REMOVED lines=50> */
[----:B------:R-:W-:-:S04]  /*24d0*/  IMAD.WIDE.U32 R4, R154, UR4, R4 ;  /* 0x000000049a047c25 */ /* 0x000fc8000f8e0004 */
[----:B------:R-:W-:Y:S01]  /*24e0*/  IMAD R7, R154, UR5, R7 ;  /* 0x000000059a077c24 */ /* 0x000fe2000f8e0207 */
[----:B------:R-:W-:Y:S01]  /*24f0*/  ULDC.64 UR4, c[0x0][0x2e8] ;  /* 0x0000ba0000047ab9 */ /* 0x000fe20000000a00 */
[----:B------:R-:W-:Y:S01]  /*2500*/  IMAD R15, R6, R59, R10 ;  /* 0x0000003b060f7224 */ /* 0x000fe200078e020a */
        /* <DEDUP_REMOVED lines=46> */
.L_x_12692:
[----:B------:R-:W-:Y:S05]  /*27f0*/  BSYNC B1 ;  /* 0x0000000000017941 */ /* 0x000fea0003800000 */
.L_x_12691:
[----:B------:R-:W-:Y:S01]  /*2800*/  UISETP.NE.AND UP0, UPT, UR36, 0x3, UPT ;  /* 0x000000032400788c */ /* 0x000fe2000bf05270 */
[----:B-----5:R-:W-:Y:S01]  /*2810*/  MOV R38, R8 ;  /* 0x0000000800267202 */ /* 0x020fe20000000f00 */
[----:B------:R-:W-:Y:S02]  /*2820*/  IMAD.MOV.U32 R73, RZ, RZ, R30 ;  /* 0x000000ffff497224 */ /* 0x000fe400078e001e */
[----:B------:R-:W-:Y:S02]  /*2830*/  IMAD.MOV.U32 R75, RZ, RZ, R34 ;  /* 0x000000ffff4b7224 */ /* 0x000fe400078e0022 */
[----:B------:R-:W-:Y:S01]  /*2840*/  PLOP3.LUT P0, PT, PT, PT, UP0, 0x80, 0x0 ;  /* 0x000000000000781c */ /* 0x000fe20003f0f008 */
[----:B------:R-:W-:Y:S02]  /*2850*/  IMAD.MOV.U32 R72, RZ, RZ, R28 ;  /* 0x000000ffff487224 */ /* 0x000fe400078e001c */
[----:B------:R-:W-:Y:S02]  /*2860*/  IMAD.MOV.U32 R74, RZ, RZ, R32 ;  /* 0x000000ffff4a7224 */ /* 0x000fe400078e0020 */
[----:B------:R-:W-:-:S08]  /*2870*/  IMAD.MOV.U32 R84, RZ, RZ, R36 ;  /* 0x000000ffff547224 */ /* 0x000fd000078e0024 */
[----:B------:R-:W-:Y:S05]  /*2880*/  @!P0 BRA `(.L_x_12693) ;  /* 0x0000000000048947 */ /* 0x000fea0003800000 */
[----:B------:R-:W-:Y:S01]  /*2890*/  BPT.TRAP 0x1 ;  /* 0x000000040000795c */ /* 0x000fe20000300000 */
.L_x_12693:
[----:B------:R-:W2:Y:S01]  /*28a0*/  LDL R4, [R1+0x4] ;  /* 0x0000040001047983 */ /* 0x000ea20000100800 */
[----:B------:R-:W-:Y:S01]  /*28b0*/  IMAD R69, R19, 0x8, R18 ;  /* 0x0000000813457824 */ /* 0x000fe200078e0212 */
[----:B------:R-:W-:Y:S01]  /*28c0*/  BSSY B1, `(.L_x_12694) ;  /* 0x0000004000017945 */ /* 0x000fe20003800000 */
[----:B--2---:R-:W-:-:S04]  /*28d0*/  SHF.L.U32 R80, R4, 0x1f, RZ ;  /* 0x0000001f04507819 */ /* 0x004fc800000006ff */
[----:B------:R-:W1:Y:S02]  /*28e0*/  SYNCS.PHASECHK.TRANS64.TRYWAIT P6, [R69+URZ+0x19c90], R80 ;  /* 0x019c9050450075a7 */ /* 0x000e6400080c017f */
[----:B-1----:R-:W-:Y:S05]  /*28f0*/  @!P6 BRA `(.L_x_12695) ;  /* 0x000001b4003ce947 */ /* 0x002fea0003800000 */
.L_x_12957:
[----:B------:R-:W-:Y:S05]  /*2900*/  BSYNC B1 ;  /* 0x0000000000017941 */ /* 0x000fea0003800000 */
.L_x_12694:
[----:B------:R-:W-:-:S03]  /*2910*/  UMOV UR4, 0xffffffff ;  /* 0xffffffff00047882 */ /* 0x000fc60000000000 */
[----:B------:R-:W-:Y:S05]  /*2920*/  BRA.DIV UR4, `(.L_x_12696) ;  /* 0x000001b604447947 */ /* 0x000fea000b800000 */
[----:B------:R2:W3:Y:S04]  /*2930*/  SHFL.IDX PT, R39, R82, RZ, 0x1e1f ;  /* 0x001e1fff52277589 */ /* 0x0004e800000e0000 */
[----:B------:R2:W4:Y:S02]  /*2940*/  SHFL.IDX PT, R14, R83, RZ, 0x1e1f ;  /* 0x001e1fff530e7589 */ /* 0x00052400000e0000 */
.L_x_12961:
        /* <DEDUP_REMOVED lines=10> */
[--C-:B--2---:R-:W-:Y:S02]  /*29f0*/  SHF.R.U32.HI R83, RZ, 0x8, R35.reuse ;  /* 0x00000008ff537819 */ /* 0x104fe40000011623 */
[----:B------:R-:W-:Y:S02]  /*2a00*/  LOP3.LUT R12, R35, 0xff, RZ, 0xc0, !PT ;  /* 0x000000ff230c7812 */ /* 0x000fe400078ec0ff */
[----:B------:R-:W-:Y:S02]  /*2a10*/  SHF.R.U32.HI R13, RZ, 0x18, R35 ;  /* 0x00000018ff0d7819 */ /* 0x000fe40000011623 */
[----:B------:R-:W-:Y:S02]  /*2a20*/  LOP3.LUT R15, R37, 0xff, RZ, 0xc0, !PT ;  /* 0x000000ff250f7812 */ /* 0x000fe400078ec0ff */
[--C-:B------:R-:W-:Y:S02]  /*2a30*/  SHF.R.U32.HI R34, RZ, 0x18, R37.reuse ;  /* 0x00000018ff227819 */ /* 0x100fe40000011625 */
[----:B------:R-:W-:-:S02]  /*2a40*/  SHF.R.U32.HI R36, RZ, 0x8, R37 ;  /* 0x00000008ff247819 */ /* 0x000fc40000011625 */
[----:B------:R-:W-:Y:S01]  /*2a50*/  PRMT R13, R13, 0x654, R12 ;  /* 0x000006540d0d7816 */ /* 0x000fe2000000000c */
[----:B------:R-:W-:Y:S01]  /*2a60*/  IMAD.SHL.U32 R12, R83, 0x100, RZ ;  /* 0x00000100530c7824 */ /* 0x000fe200078e00ff */
[----:B------:R-:W-:Y:S02]  /*2a70*/  SHF.R.U32.HI R85, RZ, 0x10, R35 ;  /* 0x00000010ff557819 */ /* 0x000fe40000011623 */
[----:B------:R-:W-:Y:S01]  /*2a80*/  PRMT R35, R34, 0x654, R15 ;  /* 0x0000065422237816 */ /* 0x000fe2000000000f */
[----:B-1----:R-:W-:Y:S01]  /*2a90*/  IMAD.MOV.U32 R15, RZ, RZ, R4 ;  /* 0x000000ffff0f7224 */ /* 0x002fe200078e0004 */
[----:B------:R-:W-:Y:S02]  /*2aa0*/  SHF.R.U32.HI R82, RZ, 0x10, R37 ;  /* 0x00000010ff527819 */ /* 0x000fe40000011625 */
[----:B------:R-:W-:Y:S02]  /*2ab0*/  SHF.L.U32 R34, R36, 0x8, RZ ;  /* 0x0000000824227819 */ /* 0x000fe400000006ff */
        /* <DEDUP_REMOVED lines=78> */
[--C-:B------:R-:W-:Y:S01]  /*2fa0*/  HADD2.F32 R7, -RZ, R6.reuse.H0_H0 ;  /* 0x20000006ff077230 */ /* 0x100fe20000004100 */
[----:B------:R-:W-:Y:S01]  /*2fb0*/  F2FP.SATFINITE.E4M3.F32.PACK_AB_MERGE_C R4, R34, R15, R36 ;  /* 0x0000000f2204723e */ /* 0x000fe20004807024 */
[----:B------:R-:W-:-:S02]  /*2fc0*/  HADD2.F32 R6, -RZ, R6.H1_H1 ;  /* 0x30000006ff067230 */ /* 0x000fc40000004100 */
[-C--:B------:R-:W-:Y:S01]  /*2fd0*/  FMUL.FTZ R88, R37, R82.reuse ;  /* 0x0000005225587220 */ /* 0x080fe20000410000 */
[----:B------:R-:W-:Y:S02]  /*2fe0*/  HADD2.F32 R86, -RZ, R86.H0_H0 ;  /* 0x20000056ff567230 */ /* 0x000fe40000004100 */
[----:B------:R-:W-:Y:S01]  /*2ff0*/  FMUL.FTZ R92, R13, R82 ;  /* 0x000000520d5c7220 */ /* 0x000fe20000410000 */
[----:B------:R-:W-:Y:S02]  /*3000*/  HADD2.F32 R84, -RZ, R84.H0_H0 ;  /* 0x20000054ff547230 */ /* 0x000fe40000004100 */
[----:B------:R-:W-:Y:S02]  /*3010*/  HADD2.F32 R83, -RZ, R83.H0_H0 ;  /* 0x20000053ff537230 */ /* 0x000fe40000004100 */
[CC--:B------:R-:W-:Y:S01]  /*3020*/  FMUL.FTZ R82, R6.reuse, R86.reuse ;  /* 0x0000005606527220 */ /* 0x0c0fe20000410000 */
[----:B------:R-:W-:Y:S01]  /*3030*/  FMUL.FTZ R75, R7, R86 ;  /* 0x00000056074b7220 */ /* 0x000fe20000410000 */
[-C--:B------:R-:W-:Y:S01]  /*3040*/  FFMA.FTZ R88, R13, R84.reuse, -R88 ;  /* 0x000000540d587223 */ /* 0x080fe20000010858 */
[----:B------:R-:W-:Y:S01]  /*3050*/  FFMA.FTZ R37, R37, R84, R92 ;  /* 0x0000005425257223 */ /* 0x000fe2000001005c */
[-C--:B------:R-:W-:Y:S01]  /*3060*/  FFMA.FTZ R82, R7, R83.reuse, -R82 ;  /* 0x0000005307527223 */ /* 0x080fe20000010852 */
[----:B------:R-:W-:-:S03]  /*3070*/  FFMA.FTZ R75, R6, R83, R75 ;  /* 0x00000053064b7223 */ /* 0x000fc6000001004b */
[----:B------:R-:W-:Y:S02]  /*3080*/  F2FP.SATFINITE.E4M3.F32.PACK_AB_MERGE_C R7, R37, R88, R12 ;  /* 0x000000582507723e */ /* 0x000fe4000480700c */
[----:B------:R-:W-:-:S07]  /*3090*/  F2FP.SATFINITE.E4M3.F32.PACK_AB_MERGE_C R6, R75, R82, R85 ;  /* 0x000000524b06723e */ /* 0x000fce0004807055 */
.L_x_12701:
[----:B------:R-:W-:Y:S05]  /*30a0*/  BSYNC B2 ;  /* 0x0000000000027941 */ /* 0x000fea0003800000 */
.L_x_12700:
[----:B-1----:R0:W-:Y:S02]  /*30b0*/  ST.E.128 desc[UR42][R10.64], R4 ;  /* 0x000000040a007985 */ /* 0x0021e4000c101d2a */
.L_x_12699:
[----:B------:R-:W-:Y:S05]  /*30c0*/  BSYNC B1 ;  /* 0x0000000000017941 */ /* 0x000fea0003800000 */
.L_x_12698:
        /* <DEDUP_REMOVED lines=27> */
[----:B------:R-:W-:-:S02]  /*3280*/  LOP3.LUT R30, R30, 0xff00, R31, 0xf8, !PT ;  /* 0x0000ff001e1e7812 */ /* 0x000fc400078ef81f */
[----:B------:R-:W-:Y:S02]  /*3290*/  SHF.L.U32 R33, R33, 0x10, RZ ;  /* 0x0000001021217819 */ /* 0x000fe400000006ff */
[----:B------:R-:W-:Y:S02]  /*32a0*/  F2FP.F16.E4M3.UNPACK_B R4, R5 ;  /* 0x00000005ff04723e */ /* 0x000fe400020006ff */
        /* <DEDUP_REMOVED lines=89> */
.L_x_12705:
[----:B------:R-:W-:Y:S05]  /*3840*/  BSYNC B2 ;  /* 0x0000000000027941 */ /* 0x000fea0003800000 */
.L_x_12704:
[----:B--2---:R0:W-:Y:S02]  /*3850*/  ST.E.128 desc[UR42][R10.64], R4 ;  /* 0x000000040a007985 */ /* 0x0041e4000c101d2a */
.L_x_12703:
[----:B------:R-:W-:Y:S05]  /*3860*/  BSYNC B1 ;  /* 0x0000000000017941 */ /* 0x000fea0003800000 */
.L_x_12702:
[----:B------:R-:W-:Y:S05]  /*3870*/  @P1 BRA `(.L_x_12697) ;  /* 0x0000002c00981947 */ /* 0x000fea0003800000 */
[----:B0-----:R-:W4:Y:S04]  /*3880*/  LDL R4, [R1] ;  /* 0x0000000001047983 */ /* 0x001f280000100800 */
        /* <DEDUP_REMOVED lines=12> */
[--C-:B------:R-:W-:Y:S01]  /*3950*/  SHF.R.U32.HI R13, RZ, 0x18, R9.reuse ;  /* 0x00000018ff0d7819 */ /* 0x100fe20000011609 */
[----:B------:R-:W-:Y:S01]  /*3960*/  IMAD.SHL.U32 R12, R12, 0x100, RZ ;  /* 0x000001000c0c7824 */ /* 0x000fe200078e00ff */
[----:B------:R-:W-:Y:S01]  /*3970*/  SHF.R.U32.HI R30, RZ, 0x10, R9 ;  /* 0x00000010ff1e7819 */ /* 0x000fe20000011609 */
[----:B----4-:R-:W-:Y:S01]  /*3980*/  IMAD.MOV.U32 R9, RZ, RZ, R5 ;  /* 0x000000ffff097224 */ /* 0x010fe200078e0005 */
[----:B------:R-:W-:-:S02]  /*3990*/  SHF.R.U32.HI R28, RZ, 0x10, R29 ;  /* 0x00000010ff1c7819 */ /* 0x000fc4000001161d */
[----:B------:R-:W-:Y:S01]  /*39a0*/  LOP3.LUT R15, R29, 0xff0000ff, RZ, 0xc0, !PT ;  /* 0xff0000ff1d0f7812 */ /* 0x000fe200078ec0ff */
[----:B------:R-:W-:Y:S01]  /*39b0*/  IMAD.U32 R5, R30, 0x10000, RZ ;  /* 0x000100001e057824 */ /* 0x000fe200078e00ff */
[----:B------:R-:W-:Y:S01]  /*39c0*/  PRMT R13, R13, 0x654, R8 ;  /* 0x000006540d0d7816 */ /* 0x000fe20000000008 */
[----:B------:R-:W-:Y:S01]  /*39d0*/  IMAD.MOV.U32 R8, RZ, RZ, R4 ;  /* 0x000000ffff087224 */ /* 0x000fe200078e0004 */
[----:B------:R-:W-:Y:S01]  /*39e0*/  LOP3.LUT R15, R15, 0xff00, R14, 0xf8, !PT ;  /* 0x0000ff000f0f7812 */ /* 0x000fe200078ef80e */
[----:B------:R-:W-:Y:S01]  /*39f0*/  IMAD.U32 R14, R28, 0x10000, RZ ;  /* 0x000100001c0e7824 */ /* 0x000fe200078e00ff */
[----:B------:R-:W-:Y:S02]  /*3a00*/  LOP3.LUT R12, R13, 0xff00, R12, 0xf8, !PT ;  /* 0x0000ff000d0c7812 */ /* 0x000fe400078ef80c */
[----:B------:R-:W-:Y:S02]  /*3a10*/  F2FP.F16.E4M3.UNPACK_B R4, R9 ;  /* 0x00000009ff04723e */ /* 0x000fe400020006ff */
[----:B------:R-:W-:-:S02]  /*3a20*/  F2FP.F16.E4M3.UNPACK_B R13, R72.H1 ;  /* 0x00000048ff0d723e */ /* 0x000fc400030006ff */
        /* <DEDUP_REMOVED lines=16> */
[----:B------:R-:W-:Y:S01]  /*3b30*/  FMUL.FTZ R32, R14, R28 ;  /* 0x0000001c0e207220 */ /* 0x000fe20000410000 */
[-C--:B------:R-:W-:Y:S01]  /*3b40*/  FFMA.FTZ R4, R4, R29.reuse, -R33 ;  /* 0x0000001d04047223 */ /* 0x080fe20000010821 */
[----:B------:R-:W-:Y:S01]  /*3b50*/  FFMA.FTZ R9, R12, R29, R9 ;  /* 0x0000001d0c097223 */ /* 0x000fe20000010009 */
[----:B------:R-:W-:Y:S01]  /*3b60*/  F2FP.F16.E4M3.UNPACK_B R12, R8.H1 ;  /* 0x00000008ff0c723e */ /* 0x000fe200030006ff */
[C---:B------:R-:W-:Y:S01]  /*3b70*/  FMUL.FTZ R31, R13.reuse, R28 ;  /* 0x0000001c0d1f7220 */ /* 0x040fe20000410000 */
[----:B------:R-:W-:Y:S01]  /*3b80*/  F2FP.F16.E4M3.UNPACK_B R8, R8 ;  /* 0x00000008ff08723e */ /* 0x000fe200020006ff */
[----:B------:R-:W-:Y:S01]  /*3b90*/  FFMA.FTZ R32, R13, R15, -R32 ;  /* 0x0000000f0d207223 */ /* 0x000fe20000010820 */
[----:B------:R-:W-:-:S02]  /*3ba0*/  HADD2.F32 R28, -RZ, R72.H1_H1 ;  /* 0x30000048ff1c7230 */ /* 0x000fc40000004100 */
[----:B------:R-:W-:Y:S01]  /*3bb0*/  FFMA.FTZ R33, R14, R15, R31 ;  /* 0x0000000f0e217223 */ /* 0x000fe2000001001f */
[----:B------:R-:W-:Y:S02]  /*3bc0*/  HADD2.F32 R72, -RZ, R72.H0_H0 ;  /* 0x20000048ff487230 */ /* 0x000fe40000004100 */
[--C-:B------:R-:W-:Y:S02]  /*3bd0*/  HADD2.F32 R14, -RZ, R12.reuse.H0_H0 ;  /* 0x2000000cff0e7230 */ /* 0x100fe40000004100 */
[----:B------:R-:W-:Y:S01]  /*3be0*/  HADD2.F32 R15, -RZ, R12.H1_H1 ;  /* 0x3000000cff0f7230 */ /* 0x000fe20000004100 */
[----:B------:R-:W-:Y:S01]  /*3bf0*/  F2FP.SATFINITE.E4M3.F32.PACK_AB_MERGE_C R39, R33, R32, RZ ;  /* 0x000000202127723e */ /* 0x000fe200048070ff */
[--C-:B------:R-:W-:Y:S01]  /*3c00*/  HADD2.F32 R13, -RZ, R8.reuse.H1_H1 ;  /* 0x30000008ff0d7230 */ /* 0x100fe20000004100 */
[----:B------:R-:W-:Y:S01]  /*3c10*/  F2FP.F16.E4M3.UNPACK_B R32, R30.H1 ;  /* 0x0000001eff20723e */ /* 0x000fe200030006ff */
[----:B------:R-:W-:Y:S02]  /*3c20*/  HADD2.F32 R12, -RZ, R8.H0_H0 ;  /* 0x20000008ff0c7230 */ /* 0x000fe40000004100 */
[----:B------:R-:W-:Y:S01]  /*3c30*/  FMUL.FTZ R31, R15, R28 ;  /* 0x0000001c0f1f7220 */ /* 0x000fe20000410000 */
[----:B------:R-:W-:-:S02]  /*3c40*/  HADD2.F32 R8, -RZ, R38.H1_H1 ;  /* 0x30000026ff087230 */ /* 0x000fc40000004100 */
[CC--:B------:R-:W-:Y:S01]  /*3c50*/  FMUL.FTZ R29, R13.reuse, R72.reuse ;  /* 0x000000480d1d7220 */ /* 0x0c0fe20000410000 */
[----:B------:R-:W-:Y:S02]  /*3c60*/  HADD2.F32 R38, -RZ, R38.H0_H0 ;  /* 0x20000026ff267230 */ /* 0x000fe40000004100 */
[----:B------:R-:W-:Y:S01]  /*3c70*/  FMUL.FTZ R72, R12, R72 ;  /* 0x000000480c487220 */ /* 0x000fe20000410000 */
[C---:B------:R-:W-:Y:S01]  /*3c80*/  FMUL.FTZ R28, R14.reuse, R28 ;  /* 0x0000001c0e1c7220 */ /* 0x040fe20000410000 */
[----:B------:R-:W-:Y:S01]  /*3c90*/  FFMA.FTZ R31, R14, R8, -R31 ;  /* 0x000000080e1f7223 */ /* 0x000fe2000001081f */
[--C-:B------:R-:W-:Y:S02]  /*3ca0*/  HADD2.F32 R34, -RZ, R32.reuse.H1_H1 ;  /* 0x30000020ff227230 */ /* 0x100fe40000004100 */
[----:B------:R-:W-:Y:S01]  /*3cb0*/  FFMA.FTZ R35, R13, R38, R72 ;  /* 0x000000260d237223 */ /* 0x000fe20000010048 */
[----:B------:R-:W-:Y:S01]  /*3cc0*/  FFMA.FTZ R28, R15, R8, R28 ;  /* 0x000000080f1c7223 */ /* 0x000fe2000001001c */
[----:B------:R-:W-:Y:S01]  /*3cd0*/  F2FP.F16.E4M3.UNPACK_B R13, R7.H1 ;  /* 0x00000007ff0d723e */ /* 0x000fe200030006ff */
[----:B------:R-:W-:Y:S01]  /*3ce0*/  FFMA.FTZ R8, R12, R38, -R29 ;  /* 0x000000260c087223 */ /* 0x000fe2000001081d */
[----:B------:R-:W-:Y:S01]  /*3cf0*/  F2FP.F16.E4M3.UNPACK_B R29, R5.H1 ;  /* 0x00000005ff1d723e */ /* 0x000fe200030006ff */
[----:B------:R-:W-:Y:S01]  /*3d00*/  HADD2.F32 R32, -RZ, R32.H0_H0 ;  /* 0x20000020ff207230 */ /* 0x000fe20000004100 */
[----:B------:R-:W-:Y:S01]  /*3d10*/  F2FP.SATFINITE.E4M3.F32.PACK_AB_MERGE_C R38, R28, R31, RZ ;  /* 0x0000001f1c26723e */ /* 0x000fe200048070ff */
        /* <DEDUP_REMOVED lines=25> */
[----:B------:R-:W-:Y:S02]  /*3eb0*/  HADD2.F32 R6, -RZ, R6.H1_H1 ;  /* 0x30000006ff067230 */ /* 0x000fe40000004100 */
[----:B------:R-:W-:Y:S02]  /*3ec0*/  HADD2.F32 R31, -RZ, R31.H0_H0 ;  /* 0x2000001fff1f7230 */ /* 0x000fe40000004100 */
[-C--:B------:R-:W-:Y:S01]  /*3ed0*/  FMUL.FTZ R13, R7, R32.reuse ;  /* 0x00000020070d7220 */ /* 0x080fe20000410000 */
[----:B------:R-:W-:Y:S02]  /*3ee0*/  HADD2.F32 R29, -RZ, R29.H0_H0 ;  /* 0x2000001dff1d7230 */ /* 0x000fe40000004100 */
[----:B------:R-:W-:Y:S01]  /*3ef0*/  FMUL.FTZ R32, R12, R32 ;  /* 0x000000200c207220 */ /* 0x000fe20000410000 */
[----:B------:R-:W-:-:S02]  /*3f00*/  HADD2.F32 R28, -RZ, R28.H0_H0 ;  /* 0x2000001cff1c7230 */ /* 0x000fc40000004100 */
[-C--:B------:R-:W-:Y:S01]  /*3f10*/  FMUL.FTZ R14, R6, R31.reuse ;  /* 0x0000001f060e7220 */ /* 0x080fe20000410000 */
[----:B------:R-:W-:Y:S01]  /*3f20*/  FMUL.FTZ R31, R5, R31 ;  /* 0x0000001f051f7220 */ /* 0x000fe20000410000 */
[-C--:B------:R-:W-:Y:S01]  /*3f30*/  FFMA.FTZ R13, R12, R29.reuse, -R13 ;  /* 0x0000001d0c0d7223 */ /* 0x080fe2000001080d */
[----:B------:R-:W-:Y:S01]  /*3f40*/  FFMA.FTZ R32, R7, R29, R32 ;  /* 0x0000001d07207223 */ /* 0x000fe20000010020 */
[-C--:B------:R-:W-:Y:S01]  /*3f50*/  FFMA.FTZ R14, R5, R28.reuse, -R14 ;  /* 0x0000001c050e7223 */ /* 0x080fe2000001080e */
[----:B------:R-:W-:Y:S01]  /*3f60*/  FFMA.FTZ R31, R6, R28, R31 ;  /* 0x0000001c061f7223 */ /* 0x000fe2000001001f */
[----:B------:R-:W-:Y:S02]  /*3f70*/  F2FP.SATFINITE.E4M3.F32.PACK_AB_MERGE_C R5, R9, R4, R39 ;  /* 0x000000040905723e */ /* 0x000fe40004807027 */
[----:B------:R-:W-:Y:S02]  /*3f80*/  F2FP.SATFINITE.E4M3.F32.PACK_AB_MERGE_C R4, R35, R8, R38 ;  /* 0x000000082304723e */ /* 0x000fe40004807026 */
[----:B------:R-:W-:-:S02]  /*3f90*/  F2FP.SATFINITE.E4M3.F32.PACK_AB_MERGE_C R6, R31, R14, R30 ;  /* 0x0000000e1f06723e */ /* 0x000fc4000480701e */
[----:B------:R-:W-:-:S07]  /*3fa0*/  F2FP.SATFINITE.E4M3.F32.PACK_AB_MERGE_C R7, R32, R13, R15 ;  /* 0x0000000d2007723e */ /* 0x000fce000480700f */
.L_x_12707:
[----:B------:R-:W-:Y:S05]  /*3fb0*/  BSYNC B1 ;  /* 0x0000000000017941 */ /* 0x000fea0003800000 */
.L_x_12706:
[----:B----4-:R0:W-:Y:S01]  /*3fc0*/  ST.E.128 desc[UR42][R10.64], R4 ;  /* 0x000000040a007985 */ /* 0x0101e2000c101d2a */
[----:B------:R-:W-:Y:S05]  /*3fd0*/  BRA `(.L_x_12697) ;  /* 0x0000002400c07947 */ /* 0x000fea0003800000 */
.L_x_12690:
        /* <DEDUP_REMOVED lines=31> */
.L_x_12709:
[----:B------:R-:W-:Y:S05]  /*41d0*/  BSYNC B1 ;  /* 0x0000000000017941 */ /* 0x000fea0003800000 */
.L_x_12708:
        /* <DEDUP_REMOVED lines=12> */
.L_x_12710:
[----:B------:R-:W2:Y:S01]  /*42a0*/  LDL R8, [R1+0x4] ;  /* 0x0000040001087983 */ /* 0x000ea20000100800 */
[----:B------:R-:W-:Y:S01]  /*42b0*/  IMAD R69, R19, 0x8, R18 ;  /* 0x0000000813457824 */ /* 0x000fe200078e0212 */
[----:B------:R-:W-:Y:S01]  /*42c0*/  BSSY B1, `(.L_x_12711) ;  /* 0x0000004000017945 */ /* 0x000fe20003800000 */
[----:B--2---:R-:W-:-:S04]  /*42d0*/  SHF.L.U32 R80, R8, 0x1f, RZ ;  /* 0x0000001f08507819 */ /* 0x004fc800000006ff */
[----:B------:R-:W1:Y:S02]  /*42e0*/  SYNCS.PHASECHK.TRANS64.TRYWAIT P6, [R69+URZ+0x19c90], R80 ;  /* 0x019c9050450075a7 */ /* 0x000e6400080c017f */
[----:B-1----:R-:W-:Y:S05]  /*42f0*/  @!P6 BRA `(.L_x_12712) ;  /* 0x0000019c0018e947 */ /* 0x002fea0003800000 */
.L_x_12962:
[----:B------:R-:W-:Y:S05]  /*4300*/  BSYNC B1 ;  /* 0x0000000000017941 */ /* 0x000fea0003800000 */
.L_x_12711:
[----:B------:R-:W-:-:S03]  /*4310*/  UMOV UR4, 0xffffffff ;  /* 0xffffffff00047882 */ /* 0x000fc60000000000 */
[----:B------:R-:W-:Y:S05]  /*4320*/  BRA.DIV UR4, `(.L_x_12713) ;  /* 0x0000019e04207947 */ /* 0x000fea000b800000 */
[----:B------:R-:W2:Y:S04]  /*4330*/  SHFL.IDX PT, R82, R82, RZ, 0x1e1f ;  /* 0x001e1fff52527589 */ /* 0x000ea800000e0000 */
[----:B------:R-:W3:Y:S02]  /*4340*/  SHFL.IDX PT, R83, R83, RZ, 0x1e1f ;  /* 0x001e1fff53537589 */ /* 0x000ee400000e0000 */
.L_x_12966:
[----:B------:R-:W-:Y:S05]  /*4350*/  @P5 BRA `(.L_x_12697) ;  /* 0x0000002000e05947 */ /* 0x000fea0003800000 */
[----:B------:R-:W4:Y:S01]  /*4360*/  LDC R88, c[0x0][0x2f4] ;  /* 0x0000bd00ff587b82 */ /* 0x000f220000000800 */
[----:B------:R-:W-:Y:S01]  /*4370*/  ISETP.NE.AND P5, PT, R54, RZ, PT ;  /* 0x000000ff3600720c */ /* 0x000fe20003fa5270 */
[----:B------:R-:W-:Y:S01]  /*4380*/  BSSY B1, `(.L_x_12714) ;  /* 0x00000ff000017945 */ /* 0x000fe20003800000 */
[----:B----4-:R-:W-:-:S11]  /*4390*/  IADD3 R93, -R55, R88, RZ ;  /* 0x00000058375d7210 */ /* 0x010fd60007ffe1ff */
        /* <DEDUP_REMOVED lines=30> */
[--C-:B------:R-:W-:Y:S02]  /*4580*/  SHF.R.U32.HI R100, RZ, 0x10, R39.reuse ;  /* 0x00000010ff647819 */ /* 0x100fe40000011627 */
[--C-:B------:R-:W-:Y:S02]  /*4590*/  SHF.R.U32.HI R101, RZ, 0x8, R39.reuse ;  /* 0x00000008ff657819 */ /* 0x100fe40000011627 */
[----:B------:R-:W-:Y:S02]  /*45a0*/  LOP3.LUT R99, R39, 0xff, RZ, 0xc0, !PT ;  /* 0x000000ff27637812 */ /* 0x000fe400078ec0ff */
[----:B------:R-:W-:Y:S01]  /*45b0*/  SHF.R.U32.HI R102, RZ, 0x18, R39 ;  /* 0x00000018ff667819 */ /* 0x000fe20000011627 */
[----:B--2---:R-:W-:Y:S01]  /*45c0*/  IMAD.MOV.U32 R39, RZ, RZ, R12 ;  /* 0x000000ffff277224 */ /* 0x004fe200078e000c */
[----:B------:R-:W-:Y:S01]  /*45d0*/  F2FP.F16.E4M3.UNPACK_B R105, R92.H1 ;  /* 0x0000005cff69723e */ /* 0x000fe200030006ff */
[----:B0-----:R-:W-:Y:S01]  /*45e0*/  IMAD.MOV.U32 R12, RZ, RZ, R8 ;  /* 0x000000ffff0c7224 */ /* 0x001fe200078e0008 */
[----:B------:R-:W-:-:S02]  /*45f0*/  F2FP.F16.E4M3.UNPACK_B R8, R90.H1 ;  /* 0x0000005aff08723e */ /* 0x000fc400030006ff */
[-C--:B------:R-:W-:Y:S01]  /*4600*/  F2FP.F16.E4M3.UNPACK_B R103, R39.reuse.H1 ;  /* 0x00000027ff67723e */ /* 0x080fe200030006ff */
[----:B------:R-:W-:Y:S01]  /*4610*/  HADD2.F32 R107, -RZ, R105.H0_H0 ;  /* 0x20000069ff6b7230 */ /* 0x000fe20000004100 */
[----:B------:R-:W-:Y:S01]  /*4620*/  F2FP.F16.E4M3.UNPACK_B R104, R12.H1 ;  /* 0x0000000cff68723e */ /* 0x000fe200030006ff */
[----:B------:R-:W-:Y:S01]  /*4630*/  HADD2.F32 R108, -RZ, R8.H0_H0 ;  /* 0x20000008ff6c7230 */ /* 0x000fe20000004100 */
[----:B------:R-:W-:Y:S01]  /*4640*/  F2FP.F16.E4M3.UNPACK_B R90, R90 ;  /* 0x0000005aff5a723e */ /* 0x000fe200020006ff */
[--C-:B------:R-:W-:Y:S01]  /*4650*/  HADD2.F32 R106, -RZ, R103.reuse.H0_H0 ;  /* 0x20000067ff6a7230 */ /* 0x100fe20000004100 */
[----:B------:R-:W-:Y:S01]  /*4660*/  F2FP.F16.E4M3.UNPACK_B R39, R39 ;  /* 0x00000027ff27723e */ /* 0x000fe200020006ff */
[----:B------:R-:W-:Y:S01]  /*4670*/  HADD2.F32 R109, -RZ, R104.H0_H0 ;  /* 0x20000068ff6d7230 */ /* 0x000fe20000004100 */
[----:B------:R-:W-:Y:S01]  /*4680*/  F2FP.F16.E4M3.UNPACK_B R12, R12 ;  /* 0x0000000cff0c723e */ /* 0x000fe200020006ff */
[----:B------:R-:W-:Y:S02]  /*4690*/  HADD2.F32 R8, -RZ, R8.H1_H1 ;  /* 0x30000008ff087230 */ /* 0x000fe40000004100 */
[C---:B------:R-:W-:Y:S01]  /*46a0*/  FMUL.FTZ R110, R106.reuse, R108 ;  /* 0x0000006c6a6e7220 */ /* 0x040fe20000410000 */
[----:B------:R-:W-:Y:S01]  /*46b0*/  F2FP.F16.E4M3.UNPACK_B R92, R92 ;  /* 0x0000005cff5c723e */ /* 0x000fe200020006ff */
[C---:B------:R-:W-:Y:S01]  /*46c0*/  FMUL.FTZ R108, R109.reuse, R108 ;  /* 0x0000006c6d6c7220 */ /* 0x040fe20000410000 */
[--C-:B------:R-:W-:Y:S01]  /*46d0*/  SHF.R.U32.HI R36, RZ, 0x10, R29.reuse ;  /* 0x00000010ff247819 */ /* 0x100fe2000001161d */
[-C--:B------:R-:W-:Y:S01]  /*46e0*/  FFMA.FTZ R110, R109, R107.reuse, -R110 ;  /* 0x0000006b6d6e7223 */ /* 0x080fe2000001086e */
[--C-:B------:R-:W-:Y:S01]  /*46f0*/  SHF.R.U32.HI R28, RZ, 0x8, R29.reuse ;  /* 0x00000008ff1c7819 */ /* 0x100fe2000001161d */
[----:B------:R-:W-:Y:S01]  /*4700*/  FFMA.FTZ R108, R106, R107, R108 ;  /* 0x0000006b6a6c7223 */ /* 0x000fe2000001006c */
[----:B------:R-:W-:Y:S01]  /*4710*/  HADD2.F32 R107, -RZ, R103.H1_H1 ;  /* 0x30000067ff6b7230 */ /* 0x000fe20000004100 */
[----:B------:R-:W-:Y:S01]  /*4720*/  LOP3.LUT R30, R29, 0xff, RZ, 0xc0, !PT ;  /* 0x000000ff1d1e7812 */ /* 0x000fe200078ec0ff */
[----:B------:R-:W-:Y:S01]  /*4730*/  HADD2.F32 R103, -RZ, R104.H1_H1 ;  /* 0x30000068ff677230 */ /* 0x000fe20000004100 */
[----:B------:R-:W-:Y:S01]  /*4740*/  SHF.R.U32.HI R94, RZ, 0x18, R29 ;  /* 0x00000018ff5e7819 */ /* 0x000fe2000001161d */
[----:B------:R-:W-:-:S02]  /*4750*/  HADD2.F32 R104, -RZ, R105.H1_H1 ;  /* 0x30000069ff687230 */ /* 0x000fc40000004100 */
[-C--:B------:R-:W-:Y:S01]  /*4760*/  FMUL.FTZ R106, R107, R8.reuse ;  /* 0x000000086b6a7220 */ /* 0x080fe20000410000 */
[--C-:B------:R-:W-:Y:S02]  /*4770*/  HADD2.F32 R105, -RZ, R92.reuse.H0_H0 ;  /* 0x2000005cff697230 */ /* 0x100fe40000004100 */
[C---:B------:R-:W-:Y:S01]  /*4780*/  FMUL.FTZ R8, R103.reuse, R8 ;  /* 0x0000000867087220 */ /* 0x040fe20000410000 */
[----:B------:R-:W-:Y:S02]  /*4790*/  HADD2.F32 R92, -RZ, R92.H1_H1 ;  /* 0x3000005cff5c7230 */ /* 0x000fe40000004100 */
[-C--:B------:R-:W-:Y:S01]  /*47a0*/  FFMA.FTZ R103, R103, R104.reuse, -R106 ;  /* 0x0000006867677223 */ /* 0x080fe2000001086a */
[----:B------:R-:W-:Y:S02]  /*47b0*/  HADD2.F32 R106, -RZ, R90.H0_H0 ;  /* 0x2000005aff6a7230 */ /* 0x000fe40000004100 */
[----:B------:R-:W-:Y:S01]  /*47c0*/  FFMA.FTZ R8, R107, R104, R8 ;  /* 0x000000686b087223 */ /* 0x000fe20000010008 */
[----:B------:R-:W-:Y:S01]  /*47d0*/  HADD2.F32 R104, -RZ, R39.H0_H0 ;  /* 0x20000027ff687230 */ /* 0x000fe20000004100 */
[--C-:B------:R-:W-:Y:S01]  /*47e0*/  SHF.R.U32.HI R29, RZ, 0x10, R31.reuse ;  /* 0x00000010ff1d7819 */ /* 0x100fe2000001161f */
[----:B------:R-:W-:Y:S01]  /*47f0*/  HADD2.F32 R107, -RZ, R12.H0_H0 ;  /* 0x2000000cff6b7230 */ /* 0x000fe20000004100 */
[----:B------:R-:W-:Y:S01]  /*4800*/  SHF.R.U32.HI R95, RZ, 0x8, R31 ;  /* 0x00000008ff5f7819 */ /* 0x000fe2000001161f */
[----:B------:R-:W-:-:S02]  /*4810*/  HADD2.F32 R90, -RZ, R90.H1_H1 ;  /* 0x3000005aff5a7230 */ /* 0x000fc40000004100 */
[CC--:B------:R-:W-:Y:S01]  /*4820*/  FMUL.FTZ R109, R104.reuse, R106.reuse ;  /* 0x0000006a686d7220 */ /* 0x0c0fe20000410000 */
[----:B------:R-:W-:Y:S02]  /*4830*/  HADD2.F32 R39, -RZ, R39.H1_H1 ;  /* 0x30000027ff277230 */ /* 0x000fe40000004100 */
[----:B------:R-:W-:Y:S01]  /*4840*/  FMUL.FTZ R106, R107, R106 ;  /* 0x0000006a6b6a7220 */ /* 0x000fe20000410000 */
[----:B------:R-:W-:Y:S01]  /*4850*/  LOP3.LUT R38, R31, 0xff, RZ, 0xc0, !PT ;  /* 0x000000ff1f267812 */ /* 0x000fe200078ec0ff */
[-C--:B------:R-:W-:Y:S01]  /*4860*/  FFMA.FTZ R109, R107, R105.reuse, -R109 ;  /* 0x000000696b6d7223 */ /* 0x080fe2000001086d */
[----:B------:R-:W-:Y:S01]  /*4870*/  SHF.R.U32.HI R31, RZ, 0x18, R31 ;  /* 0x00000018ff1f7819 */ /* 0x000fe2000001161f */
[----:B------:R-:W-:Y:S01]  /*4880*/  FFMA.FTZ R106, R104, R105, R106 ;  /* 0x00000069686a7223 */ /* 0x000fe2000001006a */
[----:B------:R-:W-:Y:S02]  /*4890*/  HADD2.F32 R105, -RZ, R12.H1_H1 ;  /* 0x3000000cff697230 */ /* 0x000fe40000004100 */
[----:B------:R-:W-:Y:S01]  /*48a0*/  FMUL.FTZ R12, R39, R90 ;  /* 0x0000005a270c7220 */ /* 0x000fe20000410000 */
[----:B------:R-:W-:-:S02]  /*48b0*/  PRMT R31, R31, 0x654, R38 ;  /* 0x000006541f1f7816 */ /* 0x000fc40000000026 */
[----:B------:R-:W-:Y:S01]  /*48c0*/  PRMT R30, R94, 0x654, R30 ;  /* 0x000006545e1e7816 */ /* 0x000fe2000000001e */
[C---:B------:R-:W-:Y:S01]  /*48d0*/  FMUL.FTZ R90, R105.reuse, R90 ;  /* 0x0000005a695a7220 */ /* 0x040fe20000410000 */
[-C--:B------:R-:W-:Y:S01]  /*48e0*/  FFMA.FTZ R12, R105, R92.reuse, -R12 ;  /* 0x0000005c690c7223 */ /* 0x080fe2000001080c */
[----:B------:R-:W-:Y:S02]  /*48f0*/  F2FP.F16.E4M3.UNPACK_B R104, R89.H1 ;  /* 0x00000059ff68723e */ /* 0x000fe400030006ff */
[----:B------:R-:W-:Y:S01]  /*4900*/  FFMA.FTZ R39, R39, R92, R90 ;  /* 0x0000005c27277223 */ /* 0x000fe2000001005a */
[----:B------:R-:W-:Y:S01]  /*4910*/  IMAD.MOV.U32 R90, RZ, RZ, R10 ;  /* 0x000000ffff5a7224 */ /* 0x000fe200078e000a */
[----:B------:R-:W-:Y:S01]  /*4920*/  F2FP.F16.E4M3.UNPACK_B R92, R14.H1 ;  /* 0x0000000eff5c723e */ /* 0x000fe200030006ff */
[----:B------:R-:W-:Y:S01]  /*4930*/  IMAD.MOV.U32 R10, RZ, RZ, R15 ;  /* 0x000000ffff0a7224 */ /* 0x000fe200078e000f */
[-C--:B------:R-:W-:Y:S01]  /*4940*/  F2FP.F16.E4M3.UNPACK_B R15, R91.reuse.H1 ;  /* 0x0000005bff0f723e */ /* 0x080fe200030006ff */
[----:B------:R-:W-:Y:S01]  /*4950*/  HADD2.F32 R107, -RZ, R104.H0_H0 ;  /* 0x20000068ff6b7230 */ /* 0x000fe20000004100 */
[----:B------:R-:W-:Y:S01]  /*4960*/  F2FP.F16.E4M3.UNPACK_B R38, R90.H1 ;  /* 0x0000005aff26723e */ /* 0x000fe200030006ff */
[----:B------:R-:W-:Y:S01]  /*4970*/  HADD2.F32 R94, -RZ, R92.H0_H0 ;  /* 0x2000005cff5e7230 */ /* 0x000fe20000004100 */
[----:B------:R-:W-:Y:S01]  /*4980*/  SHF.L.U32 R113, R28, 0x8, RZ ;  /* 0x000000081c717819 */ /* 0x000fe200000006ff */
[--C-:B------:R-:W-:Y:S01]  /*4990*/  HADD2.F32 R112, -RZ, R15.reuse.H0_H0 ;  /* 0x2000000fff707230 */ /* 0x100fe20000004100 */
[----:B------:R-:W-:Y:S01]  /*49a0*/  F2FP.F16.E4M3.UNPACK_B R91, R91 ;  /* 0x0000005bff5b723e */ /* 0x000fe200020006ff */
[----:B------:R-:W-:Y:S01]  /*49b0*/  HADD2.F32 R105, -RZ, R38.H0_H0 ;  /* 0x20000026ff697230 */ /* 0x000fe20000004100 */
[----:B------:R-:W-:Y:S01]  /*49c0*/  F2FP.F16.E4M3.UNPACK_B R14, R14 ;  /* 0x0000000eff0e723e */ /* 0x000fe200020006ff */
[----:B------:R-:W-:-:S02]  /*49d0*/  HADD2.F32 R15, -RZ, R15.H1_H1 ;  /* 0x3000000fff0f7230 */ /* 0x000fc40000004100 */
        /* <DEDUP_REMOVED lines=8> */
[C---:B------:R-:W-:Y:S01]  /*4a60*/  FMUL.FTZ R15, R38.reuse, R15 ;  /* 0x0000000f260f7220 */ /* 0x040fe20000410000 */
[----:B------:R-:W-:Y:S01]  /*4a70*/  IMAD.SHL.U32 R28, R95, 0x100, RZ ;  /* 0x000001005f1c7824 */ /* 0x000fe200078e00ff */
[----:B------:R-:W-:Y:S01]  /*4a80*/  F2FP.F16.E4M3.UNPACK_B R90, R90 ;  /* 0x0000005aff5a723e */ /* 0x000fe200020006ff */
[-C--:B------:R-:W-:Y:S01]  /*4a90*/  FFMA.FTZ R38, R38, R105.reuse, -R107 ;  /* 0x0000006926267223 */ /* 0x080fe2000001086b */
[----:B------:R-:W-:Y:S01]  /*4aa0*/  SHF.R.U32.HI R98, RZ, 0x8, R37 ;  /* 0x00000008ff627819 */ /* 0x000fe20000011625 */
[----:B------:R-:W-:Y:S01]  /*4ab0*/  FFMA.FTZ R15, R92, R105, R15 ;  /* 0x000000695c0f7223 */ /* 0x000fe2000001000f */
[--C-:B------:R-:W-:Y:S01]  /*4ac0*/  SHF.R.U32.HI R97, RZ, 0x10, R37.reuse ;  /* 0x00000010ff617819 */ /* 0x100fe20000011625 */
[----:B------:R-:W-:Y:S01]  /*4ad0*/  HADD2.F32 R107, -RZ, R91.H0_H0 ;  /* 0x2000005bff6b7230 */ /* 0x000fe20000004100 */
[----:B------:R-:W-:Y:S01]  /*4ae0*/  LOP3.LUT R96, R37, 0xff, RZ, 0xc0, !PT ;  /* 0x000000ff25607812 */ /* 0x000fe200078ec0ff */
[----:B------:R-:W-:Y:S01]  /*4af0*/  HADD2.F32 R92, -RZ, R14.H0_H0 ;  /* 0x2000000eff5c7230 */ /* 0x000fe20000004100 */
[----:B------:R-:W-:Y:S01]  /*4b00*/  SHF.R.U32.HI R37, RZ, 0x18, R37 ;  /* 0x00000018ff257819 */ /* 0x000fe20000011625 */
[----:B------:R-:W-:Y:S01]  /*4b10*/  HADD2.F32 R104, -RZ, R90.H0_H0 ;  /* 0x2000005aff687230 */ /* 0x000fe20000004100 */
[----:B------:R-:W-:Y:S01]  /*4b20*/  F2FP.F16.E4M3.UNPACK_B R89, R89 ;  /* 0x00000059ff59723e */ /* 0x000fe200020006ff */
[----:B------:R-:W-:Y:S01]  /*4b30*/  IMAD.SHL.U32 R98, R98, 0x100, RZ ;  /* 0x0000010062627824 */ /* 0x000fe200078e00ff */
[----:B------:R-:W-:Y:S01]  /*4b40*/  LOP3.LUT R28, R31, 0xff00, R28, 0xf8, !PT ;  /* 0x0000ff001f1c7812 */ /* 0x000fe200078ef81c */
[----:B------:R-:W-:Y:S01]  /*4b50*/  IMAD.U32 R31, R36, 0x10000, RZ ;  /* 0x00010000241f7824 */ /* 0x000fe200078e00ff */
[----:B------:R-:W-:Y:S01]  /*4b60*/  LOP3.LUT R30, R30, 0xff00, R113, 0xf8, !PT ;  /* 0x0000ff001e1e7812 */ /* 0x000fe200078ef871 */
[----:B------:R-:W-:Y:S01]  /*4b70*/  HADD2.F32 R94, -RZ, R89.H0_H0 ;  /* 0x20000059ff5e7230 */ /* 0x000fe20000004100 */
[----:B------:R-:W-:Y:S01]  /*4b80*/  PRMT R37, R37, 0x654, R96 ;  /* 0x0000065425257816 */ /* 0x000fe20000000060 */
[----:B------:R-:W-:Y:S01]  /*4b90*/  FMUL.FTZ R105, R92, R107 ;  /* 0x0000006b5c697220 */ /* 0x000fe20000410000 */
[----:B------:R-:W-:-:S02]  /*4ba0*/  IMAD.U32 R95, R29, 0x10000, RZ ;  /* 0x000100001d5f7824 */ /* 0x000fc400078e00ff */
[----:B------:R-:W-:Y:S01]  /*4bb0*/  FMUL.FTZ R107, R104, R107 ;  /* 0x0000006b686b7220 */ /* 0x000fe20000410000 */
[----:B------:R-:W-:Y:S01]  /*4bc0*/  HADD2.F32 R91, -RZ, R91.H1_H1 ;  /* 0x3000005bff5b7230 */ /* 0x000fe20000004100 */
[----:B------:R-:W-:Y:S01]  /*4bd0*/  LOP3.LUT R29, R30, 0xff0000, R31, 0xf8, !PT ;  /* 0x00ff00001e1d7812 */ /* 0x000fe200078ef81f */
[----:B------:R-:W-:Y:S01]  /*4be0*/  HADD2.F32 R36, -RZ, R14.H1_H1 ;  /* 0x3000000eff247230 */ /* 0x000fe20000004100 */
[----:B------:R-:W-:Y:S01]  /*4bf0*/  LOP3.LUT R37, R37, 0xff00, R98, 0xf8, !PT ;  /* 0x0000ff0025257812 */ /* 0x000fe200078ef862 */
[----:B------:R-:W-:Y:S02]  /*4c00*/  HADD2.F32 R90, -RZ, R90.H1_H1 ;  /* 0x3000005aff5a7230 */ /* 0x000fe40000004100 */
[----:B------:R-:W-:Y:S01]  /*4c10*/  FFMA.FTZ R107, R92, R94, R107 ;  /* 0x0000005e5c6b7223 */ /* 0x000fe2000001006b */
[----:B------:R-:W-:Y:S02]  /*4c20*/  IMAD.U32 R30, R97, 0x10000, RZ ;  /* 0x00010000611e7824 */ /* 0x000fe400078e00ff */
[----:B------:R-:W-:Y:S01]  /*4c30*/  FMUL.FTZ R31, R36, R91 ;  /* 0x0000005b241f7220 */ /* 0x000fe20000410000 */
[----:B------:R-:W-:-:S02]  /*4c40*/  HADD2.F32 R89, -RZ, R89.H1_H1 ;  /* 0x30000059ff597230 */ /* 0x000fc40000004100 */
[----:B------:R-:W-:Y:S01]  /*4c50*/  FMUL.FTZ R91, R90, R91 ;  /* 0x0000005b5a5b7220 */ /* 0x000fe20000410000 */
[----:B------:R-:W-:Y:S01]  /*4c60*/  IMAD.SHL.U32 R92, R101, 0x100, RZ ;  /* 0x00000100655c7824 */ /* 0x000fe200078e00ff */
[----:B------:R-:W-:Y:S01]  /*4c70*/  PRMT R99, R102, 0x654, R99 ;  /* 0x0000065466637816 */ /* 0x000fe20000000063 */
[----:B------:R-:W-:Y:S01]  /*4c80*/  FFMA.FTZ R105, R104, R94, -R105 ;  /* 0x0000005e68697223 */ /* 0x000fe20000010869 */
[----:B------:R-:W-:Y:S01]  /*4c90*/  LOP3.LUT R37, R37, 0xff0000, R30, 0xf8, !PT ;  /* 0x00ff000025257812 */ /* 0x000fe200078ef81e */
[-C--:B------:R-:W-:Y:S01]  /*4ca0*/  FFMA.FTZ R30, R90, R89.reuse, -R31 ;  /* 0x000000595a1e7223 */ /* 0x080fe2000001081f */
[----:B------:R-:W-:Y:S01]  /*4cb0*/  FFMA.FTZ R36, R36, R89, R91 ;  /* 0x0000005924247223 */ /* 0x000fe2000001005b */
[----:B------:R-:W-:Y:S01]  /*4cc0*/  LOP3.LUT R99, R99, 0xff00, R92, 0xf8, !PT ;  /* 0x0000ff0063637812 */ /* 0x000fe200078ef85c */
[----:B------:R-:W-:Y:S01]  /*4cd0*/  IMAD.U32 R14, R100, 0x10000, RZ ;  /* 0x00010000640e7824 */ /* 0x000fe200078e00ff */
[----:B------:R-:W-:Y:S02]  /*4ce0*/  F2FP.F16.E4M3.UNPACK_B R90, R13 ;  /* 0x0000000dff5a723e */ /* 0x000fe400020006ff */
[----:B------:R-:W-:-:S02]  /*4cf0*/  F2FP.F16.E4M3.UNPACK_B R89, R37 ;  /* 0x00000025ff59723e */ /* 0x000fc400020006ff */
[----:B------:R-:W-:Y:S01]  /*4d00*/  F2FP.F16.E4M3.UNPACK_B R92, R9 ;  /* 0x00000009ff5c723e */ /* 0x000fe200020006ff */
[----:B------:R-:W-:Y:S01]  /*4d10*/  HADD2.F32 R94, -RZ, R90.H0_H0 ;  /* 0x2000005aff5e7230 */ /* 0x000fe20000004100 */
[----:B------:R-:W-:Y:S01]  /*4d20*/  LOP3.LUT R28, R28, 0xff0000, R95, 0xf8, !PT ;  /* 0x00ff00001c1c7812 */ /* 0x000fe200078ef85f */
[----:B------:R-:W-:Y:S01]  /*4d30*/  HADD2.F32 R95, -RZ, R89.H0_H0 ;  /* 0x20000059ff5f7230 */ /* 0x000fe20000004100 */
[----:B------:R-:W-:Y:S01]  /*4d40*/  F2FP.F16.E4M3.UNPACK_B R91, R29 ;  /* 0x0000001dff5b723e */ /* 0x000fe200020006ff */
[--C-:B------:R-:W-:Y:S01]  /*4d50*/  HADD2.F32 R31, -RZ, R92.reuse.H0_H0 ;  /* 0x2000005cff1f7230 */ /* 0x100fe20000004100 */
[----:B------:R-:W-:Y:S01]  /*4d60*/  F2FP.SATFINITE.E4M3.F32.PACK_AB_MERGE_C R108, R8, R108, RZ ;  /* 0x0000006c086c723e */ /* 0x000fe200048070ff */
[----:B------:R-:W-:Y:S02]  /*4d70*/  HADD2.F32 R92, -RZ, R92.H1_H1 ;  /* 0x3000005cff5c7230 */ /* 0x000fe40000004100 */
[----:B------:R-:W-:Y:S01]  /*4d80*/  FMUL.FTZ R96, R94, R95 ;  /* 0x0000005f5e607220 */ /* 0x000fe20000410000 */
[----:B------:R-:W-:-:S02]  /*4d90*/  HADD2.F32 R8, -RZ, R91.H0_H0 ;  /* 0x2000005bff087230 */ /* 0x000fc40000004100 */
[C---:B------:R-:W-:Y:S01]  /*4da0*/  FMUL.FTZ R95, R31.reuse, R95 ;  /* 0x0000005f1f5f7220 */ /* 0x040fe20000410000 */
[----:B------:R-:W-:Y:S01]  /*4db0*/  HADD2.F32 R91, -RZ, R91.H1_H1 ;  /* 0x3000005bff5b7230 */ /* 0x000fe20000004100 */
[----:B------:R-:W-:Y:S01]  /*4dc0*/  F2FP.F16.E4M3.UNPACK_B R29, R29.H1 ;  /* 0x0000001dff1d723e */ /* 0x000fe200030006ff */
[-C--:B------:R-:W-:Y:S01]  /*4dd0*/  FFMA.FTZ R31, R31, R8.reuse, -R96 ;  /* 0x000000081f1f7223 */ /* 0x080fe20000010860 */
[----:B------:R-:W-:Y:S01]  /*4de0*/  FFMA.FTZ R8, R94, R8, R95 ;  /* 0x000000085e087223 */ /* 0x000fe2000001005f */
[----:B------:R-:W-:Y:S01]  /*4df0*/  F2FP.F16.E4M3.UNPACK_B R94, R13.H1 ;  /* 0x0000000dff5e723e */ /* 0x000fe200030006ff */
[----:B------:R-:W-:Y:S01]  /*4e00*/  HADD2.F32 R95, -RZ, R90.H1_H1 ;  /* 0x3000005aff5f7230 */ /* 0x000fe20000004100 */
[----:B------:R-:W-:Y:S01]  /*4e10*/  F2FP.F16.E4M3.UNPACK_B R96, R37.H1 ;  /* 0x00000025ff60723e */ /* 0x000fe200030006ff */
[----:B------:R-:W-:Y:S01]  /*4e20*/  HADD2.F32 R13, -RZ, R89.H1_H1 ;  /* 0x30000059ff0d7230 */ /* 0x000fe20000004100 */
[----:B------:R-:W-:Y:S01]  /*4e30*/  F2FP.F16.E4M3.UNPACK_B R89, R9.H1 ;  /* 0x00000009ff59723e */ /* 0x000fe200030006ff */
[----:B------:R-:W-:Y:S01]  /*4e40*/  HADD2.F32 R37, -RZ, R94.H0_H0 ;  /* 0x2000005eff257230 */ /* 0x000fe20000004100 */
[----:B------:R-:W-:Y:S01]  /*4e50*/  LOP3.LUT R14, R99, 0xff0000, R14, 0xf8, !PT ;  /* 0x00ff0000630e7812 */ /* 0x000fe200078ef80e */
[----:B------:R-:W-:-:S02]  /*4e60*/  HADD2.F32 R98, -RZ, R96.H0_H0 ;  /* 0x20000060ff627230 */ /* 0x000fc40000004100 */
[CC--:B------:R-:W-:Y:S01]  /*4e70*/  FMUL.FTZ R9, R95.reuse, R13.reuse ;  /* 0x0000000d5f097220 */ /* 0x0c0fe20000410000 */
[C---:B------:R-:W-:Y:S01]  /*4e80*/  FMUL.FTZ R100, R92.reuse, R13 ;  /* 0x0000000d5c647220 */ /* 0x040fe20000410000 */
[----:B------:R-:W-:Y:S01]  /*4e90*/  HADD2.F32 R94, -RZ, R94.H1_H1 ;  /* 0x3000005eff5e7230 */ /* 0x000fe20000004100 */
[----:B------:R-:W-:Y:S01]  /*4ea0*/  F2FP.F16.E4M3.UNPACK_B R99, R14.H1 ;  /* 0x0000000eff63723e */ /* 0x000fe200030006ff */
        /* <DEDUP_REMOVED lines=11> */
[CC--:B------:R-:W-:Y:S01]  /*4f60*/  FMUL.FTZ R100, R94.reuse, R96.reuse ;  /* 0x000000605e647220 */ /* 0x0c0fe20000410000 */
[C---:B------:R-:W-:Y:S01]  /*4f70*/  FMUL.FTZ R37, R89.reuse, R96 ;  /* 0x0000006059257220 */ /* 0x040fe20000410000 */
[----:B------:R-:W-:Y:S01]  /*4f80*/  F2FP.F16.E4M3.UNPACK_B R91, R10 ;  /* 0x0000000aff5b723e */ /* 0x000fe200020006ff */
[----:B------:R-:W-:Y:S01]  /*4f90*/  HADD2.F32 R101, -RZ, R99.H0_H0 ;  /* 0x20000063ff657230 */ /* 0x000fe20000004100 */
[----:B------:R-:W-:Y:S01]  /*4fa0*/  F2FP.F16.E4M3.UNPACK_B R96, R14 ;  /* 0x0000000eff60723e */ /* 0x000fe200020006ff */
[----:B------:R-:W-:Y:S01]  /*4fb0*/  FFMA.FTZ R92, R89, R97, -R100 ;  /* 0x00000061595c7223 */ /* 0x000fe20000010864 */
[----:B------:R-:W-:Y:S01]  /*4fc0*/  F2FP.F16.E4M3.UNPACK_B R95, R11 ;  /* 0x0000000bff5f723e */ /* 0x000fe200020006ff */
[----:B------:R-:W-:Y:S01]  /*4fd0*/  FFMA.FTZ R94, R94, R97, R37 ;  /* 0x000000615e5e7223 */ /* 0x000fe20000010025 */
[----:B------:R-:W-:Y:S01]  /*4fe0*/  HADD2.F32 R37, -RZ, R91.H0_H0 ;  /* 0x2000005bff257230 */ /* 0x000fe20000004100 */
[-C--:B------:R-:W-:Y:S01]  /*4ff0*/  F2FP.F16.E4M3.UNPACK_B R97, R28.reuse ;  /* 0x0000001cff61723e */ /* 0x080fe200020006ff */
[----:B------:R-:W-:Y:S01]  /*5000*/  HADD2.F32 R100, -RZ, R96.H0_H0 ;  /* 0x20000060ff647230 */ /* 0x000fe20000004100 */
[----:B------:R-:W-:Y:S01]  /*5010*/  F2FP.F16.E4M3.UNPACK_B R14, R11.H1 ;  /* 0x0000000bff0e723e */ /* 0x000fe200030006ff */
[----:B------:R-:W-:Y:S01]  /*5020*/  HADD2.F32 R89, -RZ, R95.H0_H0 ;  /* 0x2000005fff597230 */ /* 0x000fe20000004100 */
[----:B------:R-:W-:Y:S01]  /*5030*/  F2FP.F16.E4M3.UNPACK_B R28, R28.H1 ;  /* 0x0000001cff1c723e */ /* 0x000fe200030006ff */
[----:B------:R-:W-:-:S02]  /*5040*/  HADD2.F32 R98, -RZ, R97.H0_H0 ;  /* 0x20000061ff627230 */ /* 0x000fc40000004100 */
[----:B------:R-:W-:Y:S01]  /*5050*/  FMUL.FTZ R102, R37, R100 ;  /* 0x0000006425667220 */ /* 0x000fe20000410000 */
[----:B------:R-:W-:Y:S01]  /*5060*/  F2FP.SATFINITE.E4M3.F32.PACK_AB_MERGE_C R103, R103, R110, RZ ;  /* 0x0000006e6767723e */ /* 0x000fe200048070ff */
[C---:B------:R-:W-:Y:S01]  /*5070*/  FMUL.FTZ R100, R89.reuse, R100 ;  /* 0x0000006459647220 */ /* 0x040fe20000410000 */
[----:B------:R-:W-:Y:S02]  /*5080*/  HADD2.F32 R99, -RZ, R99.H1_H1 ;  /* 0x30000063ff637230 */ /* 0x000fe40000004100 */
[-C--:B------:R-:W-:Y:S01]  /*5090*/  FFMA.FTZ R89, R89, R98.reuse, -R102 ;  /* 0x0000006259597223 */ /* 0x080fe20000010866 */
[----:B------:R-:W-:Y:S01]  /*50a0*/  F2FP.SATFINITE.E4M3.F32.PACK_AB_MERGE_C R12, R12, R109, R103 ;  /* 0x0000006d0c0c723e */ /* 0x000fe20004807067 */
[----:B------:R-:W-:Y:S01]  /*50b0*/  FFMA.FTZ R37, R37, R98, R100 ;  /* 0x0000006225257223 */ /* 0x000fe20000010064 */
[----:B------:R-:W-:Y:S01]  /*50c0*/  F2FP.F16.E4M3.UNPACK_B R98, R10.H1 ;  /* 0x0000000aff62723e */ /* 0x000fe200030006ff */
[----:B------:R-:W-:Y:S01]  /*50d0*/  HADD2.F32 R10, -RZ, R14.H0_H0 ;  /* 0x2000000eff0a7230 */ /* 0x000fe20000004100 */
[----:B------:R-:W-:Y:S01]  /*50e0*/  F2FP.SATFINITE.E4M3.F32.PACK_AB_MERGE_C R38, R38, R111, RZ ;  /* 0x0000006f2626723e */ /* 0x000fe200048070ff */
[----:B------:R-:W-:Y:S01]  /*50f0*/  HADD2.F32 R100, -RZ, R28.H0_H0 ;  /* 0x2000001cff647230 */ /* 0x000fe20000004100 */
[----:B------:R-:W-:Y:S01]  /*5100*/  F2FP.SATFINITE.E4M3.F32.PACK_AB_MERGE_C R15, R15, R112, RZ ;  /* 0x000000700f0f723e */ /* 0x000fe200048070ff */
[----:B------:R-:W-:-:S02]  /*5110*/  HADD2.F32 R11, -RZ, R98.H0_H0 ;  /* 0x20000062ff0b7230 */ /* 0x000fc40000004100 */
[----:B------:R-:W-:Y:S01]  /*5120*/  FMUL.FTZ R102, R10, R101 ;  /* 0x000000650a667220 */ /* 0x000fe20000410000 */
[----:B------:R-:W-:Y:S01]  /*5130*/  HADD2.F32 R98, -RZ, R98.H1_H1 ;  /* 0x30000062ff627230 */ /* 0x000fe20000004100 */
[----:B------:R-:W-:Y:S01]  /*5140*/  F2FP.SATFINITE.E4M3.F32.PACK_AB_MERGE_C R29, R94, R29, RZ ;  /* 0x0000001d5e1d723e */ /* 0x000fe200048070ff */
[----:B------:R-:W-:Y:S02]  /*5150*/  HADD2.F32 R14, -RZ, R14.H1_H1 ;  /* 0x3000000eff0e7230 */ /* 0x000fe40000004100 */
[C---:B------:R-:W-:Y:S01]  /*5160*/  FMUL.FTZ R103, R11.reuse, R101 ;  /* 0x000000650b677220 */ /* 0x040fe20000410000 */
[----:B------:R-:W-:Y:S02]  /*5170*/  HADD2.F32 R101, -RZ, R28.H1_H1 ;  /* 0x3000001cff657230 */ /* 0x000fe40000004100 */
[-C--:B------:R-:W-:Y:S01]  /*5180*/  FFMA.FTZ R11, R11, R100.reuse, R102 ;  /* 0x000000640b0b7223 */ /* 0x080fe20000010066 */
[----:B------:R-:W-:Y:S02]  /*5190*/  HADD2.F32 R91, -RZ, R91.H1_H1 ;  /* 0x3000005bff5b7230 */ /* 0x000fe40000004100 */
[----:B------:R-:W-:Y:S01]  /*51a0*/  FFMA.FTZ R10, R10, R100, -R103 ;  /* 0x000000640a0a7223 */ /* 0x000fe20000010867 */
[-C--:B------:R-:W-:Y:S01]  /*51b0*/  FMUL.FTZ R103, R98, R99.reuse ;  /* 0x0000006362677220 */ /* 0x080fe20000410000 */
[----:B------:R-:W-:Y:S01]  /*51c0*/  FMUL.FTZ R109, R14, R99 ;  /* 0x000000630e6d7220 */ /* 0x000fe20000410000 */
[----:B------:R-:W-:Y:S01]  /*51d0*/  HADD2.F32 R96, -RZ, R96.H1_H1 ;  /* 0x30000060ff607230 */ /* 0x000fe20000004100 */
[----:B------:R-:W-:Y:S01]  /*51e0*/  F2FP.SATFINITE.E4M3.F32.PACK_AB_MERGE_C R30, R30, R105, R38 ;  /* 0x000000691e1e723e */ /* 0x000fe20004807026 */
[----:B------:R-:W-:-:S02]  /*51f0*/  HADD2.F32 R95, -RZ, R95.H1_H1 ;  /* 0x3000005fff5f7230 */ /* 0x000fc40000004100 */
[-C--:B------:R-:W-:Y:S01]  /*5200*/  FFMA.FTZ R99, R14, R101.reuse, -R103 ;  /* 0x000000650e637223 */ /* 0x080fe20000010867 */
[----:B------:R-:W-:Y:S01]  /*5210*/  FFMA.FTZ R14, R98, R101, R109 ;  /* 0x00000065620e7223 */ /* 0x000fe2000001006d */
[----:B------:R-:W-:Y:S02]  /*5220*/  HADD2.F32 R28, -RZ, R97.H1_H1 ;  /* 0x30000061ff1c7230 */ /* 0x000fe40000004100 */
[-C--:B------:R-:W-:Y:S01]  /*5230*/  FMUL.FTZ R98, R91, R96.reuse ;  /* 0x000000605b627220 */ /* 0x080fe20000410000 */
[C---:B------:R-:W-:Y:S01]  /*5240*/  FMUL.FTZ R96, R95.reuse, R96 ;  /* 0x000000605f607220 */ /* 0x040fe20000410000 */
[----:B------:R-:W-:Y:S02]  /*5250*/  F2FP.SATFINITE.E4M3.F32.PACK_AB_MERGE_C R36, R36, R107, R15 ;  /* 0x0000006b2424723e */ /* 0x000fe4000480700f */
[-C--:B------:R-:W-:Y:S01]  /*5260*/  FFMA.FTZ R98, R95, R28.reuse, -R98 ;  /* 0x0000001c5f627223 */ /* 0x080fe20000010862 */
[----:B------:R-:W-:Y:S01]  /*5270*/  FFMA.FTZ R96, R91, R28, R96 ;  /* 0x0000001c5b607223 */ /* 0x000fe20000010060 */
[----:B------:R-:W-:-:S02]  /*5280*/  F2FP.SATFINITE.E4M3.F32.PACK_AB_MERGE_C R10, R99, R10, RZ ;  /* 0x0000000a630a723e */ /* 0x000fc400048070ff */
[----:B------:R-:W-:Y:S02]  /*5290*/  F2FP.SATFINITE.E4M3.F32.PACK_AB_MERGE_C R14, R14, R11, RZ ;  /* 0x0000000b0e0e723e */ /* 0x000fe400048070ff */
[----:B------:R-:W-:Y:S02]  /*52a0*/  F2FP.SATFINITE.E4M3.F32.PACK_AB_MERGE_C R39, R39, R106, R108 ;  /* 0x0000006a2727723e */ /* 0x000fe4000480706c */
[----:B------:R-:W-:Y:S02]  /*52b0*/  F2FP.SATFINITE.E4M3.F32.PACK_AB_MERGE_C R9, R92, R9, RZ ;  /* 0x000000095c09723e */ /* 0x000fe400048070ff */
[----:B------:R-:W-:Y:S01]  /*52c0*/  F2FP.SATFINITE.E4M3.F32.PACK_AB_MERGE_C R13, R13, R8, R29 ;  /* 0x000000080d0d723e */ /* 0x000fe2000480701d */
[----:B------:R-:W-:Y:S01]  /*52d0*/  IMAD.MOV.U32 R8, RZ, RZ, R12 ;  /* 0x000000ffff087224 */ /* 0x000fe200078e000c */
[----:B------:R-:W-:Y:S01]  /*52e0*/  F2FP.SATFINITE.E4M3.F32.PACK_AB_MERGE_C R11, R98, R89, R10 ;  /* 0x00000059620b723e */ /* 0x000fe2000480700a */
[----:B------:R-:W-:Y:S01]  /*52f0*/  IMAD.MOV.U32 R10, RZ, RZ, R30 ;  /* 0x000000ffff0a7224 */ /* 0x000fe200078e001e */
[----:B------:R-:W-:Y:S01]  /*5300*/  F2FP.SATFINITE.E4M3.F32.PACK_AB_MERGE_C R15, R96, R37, R14 ;  /* 0x00000025600f723e */ /* 0x000fe2000480700e */
[----:B------:R-:W-:Y:S01]  /*5310*/  IMAD.MOV.U32 R14, RZ, RZ, R36 ;  /* 0x000000ffff0e7224 */ /* 0x000fe200078e0024 */
[----:B------:R-:W-:-:S02]  /*5320*/  F2FP.SATFINITE.E4M3.F32.PACK_AB_MERGE_C R9, R90, R31, R9 ;  /* 0x0000001f5a09723e */ /* 0x000fc40004807009 */
[----:B------:R-:W-:-:S07]  /*5330*/  MOV R12, R39 ;  /* 0x00000027000c7202 */ /* 0x000fce0000000f00 */
.L_x_12717:
[----:B------:R-:W-:Y:S05]  /*5340*/  BSYNC B2 ;  /* 0x0000000000027941 */ /* 0x000fea0003800000 */
.L_x_12716:
[----:B0-----:R4:W-:Y:S04]  /*5350*/  ST.E.128 desc[UR42][R72.64], R8 ;  /* 0x0000000848007985 */ /* 0x0019e8000c101d2a */
[----:B--2---:R4:W-:Y:S02]  /*5360*/  @!P5 ST.E.128 desc[UR42][R74.64], R12 ;  /* 0x0000000c4a00d985 */ /* 0x0049e4000c101d2a */
.L_x_12715:
[----:B------:R-:W-:Y:S05]  /*5370*/  BSYNC B1 ;  /* 0x0000000000017941 */ /* 0x000fea0003800000 */
.L_x_12714:
        /* <DEDUP_REMOVED lines=30> */
[----:B------:R-:W-:Y:S01]  /*5560*/  LOP3.LUT R4, R5, 0xff, RZ, 0xc0, !PT ;  /* 0x000000ff05047812 */ /* 0x000fe200078ec0ff */
[----:B0-----:R-:W-:Y:S01]  /*5570*/  IMAD.MOV.U32 R30, RZ, RZ, R8 ;  /* 0x000000ffff1e7224 */ /* 0x001fe200078e0008 */
[--C-:B------:R-:W-:Y:S02]  /*5580*/  SHF.R.U32.HI R81, RZ, 0x8, R5.reuse ;  /* 0x00000008ff517819 */ /* 0x100fe40000011605 */
[----:B------:R-:W-:Y:S02]  /*5590*/  SHF.R.U32.HI R72, RZ, 0x10, R5 ;  /* 0x00000010ff487819 */ /* 0x000fe40000011605 */
[----:B------:R-:W-:Y:S02]  /*55a0*/  SHF.R.U32.HI R38, RZ, 0x8, R7 ;  /* 0x00000008ff267819 */ /* 0x000fe40000011607 */
[----:B------:R-:W-:-:S02]  /*55b0*/  SHF.R.U32.HI R73, RZ, 0x18, R33 ;  /* 0x00000018ff497819 */ /* 0x000fc40000011621 */
[----:B------:R-:W-:Y:S02]  /*55c0*/  LOP3.LUT R34, R33, 0xff, RZ, 0xc0, !PT ;  /* 0x000000ff21227812 */ /* 0x000fe400078ec0ff */
[--C-:B------:R-:W-:Y:S02]  /*55d0*/  SHF.R.U32.HI R37, RZ, 0x8, R33.reuse ;  /* 0x00000008ff257819 */ /* 0x100fe40000011621 */
[----:B------:R-:W-:Y:S02]  /*55e0*/  SHF.R.U32.HI R5, RZ, 0x10, R33 ;  /* 0x00000010ff057819 */ /* 0x000fe40000011621 */
[----:B------:R-:W-:Y:S01]  /*55f0*/  PRMT R4, R89, 0x654, R4 ;  /* 0x0000065459047816 */ /* 0x000fe20000000004 */
[----:B------:R-:W-:Y:S01]  /*5600*/  IMAD.SHL.U32 R37, R37, 0x100, RZ ;  /* 0x0000010025257824 */ /* 0x000fe200078e00ff */
[----:B------:R-:W-:Y:S01]  /*5610*/  SHF.L.U32 R33, R81, 0x8, RZ ;  /* 0x0000000851217819 */ /* 0x000fe200000006ff */
[----:B------:R-:W-:Y:S01]  /*5620*/  IMAD.U32 R5, R5, 0x10000, RZ ;  /* 0x0001000005057824 */ /* 0x000fe200078e00ff */
[----:B------:R-:W-:-:S02]  /*5630*/  SHF.R.U32.HI R75, RZ, 0x18, R7 ;  /* 0x00000018ff4b7819 */ /* 0x000fc40000011607 */
[----:B------:R-:W-:Y:S02]  /*5640*/  LOP3.LUT R6, R7, 0xff, RZ, 0xc0, !PT ;  /* 0x000000ff07067812 */ /* 0x000fe400078ec0ff */
[----:B------:R-:W-:Y:S02]  /*5650*/  SHF.R.U32.HI R39, RZ, 0x8, R35 ;  /* 0x00000008ff277819 */ /* 0x000fe40000011623 */
[----:B------:R-:W-:Y:S02]  /*5660*/  SHF.R.U32.HI R74, RZ, 0x10, R7 ;  /* 0x00000010ff4a7819 */ /* 0x000fe40000011607 */
[----:B------:R-:W-:Y:S01]  /*5670*/  LOP3.LUT R36, R35, 0xff0000ff, RZ, 0xc0, !PT ;  /* 0xff0000ff23247812 */ /* 0x000fe200078ec0ff */
[----:B------:R-:W-:Y:S01]  /*5680*/  IMAD.SHL.U32 R39, R39, 0x100, RZ ;  /* 0x0000010027277824 */ /* 0x000fe200078e00ff */
[----:B------:R-:W-:Y:S01]  /*5690*/  SHF.R.U32.HI R7, RZ, 0x10, R35 ;  /* 0x00000010ff077819 */ /* 0x000fe20000011623 */
[----:B------:R-:W-:Y:S01]  /*56a0*/  IMAD.SHL.U32 R35, R38, 0x100, RZ ;  /* 0x0000010026237824 */ /* 0x000fe200078e00ff */
[----:B------:R-:W-:Y:S01]  /*56b0*/  LOP3.LUT R4, R4, 0xff00, R33, 0xf8, !PT ;  /* 0x0000ff0004047812 */ /* 0x000fe200078ef821 */
[----:B------:R-:W-:Y:S01]  /*56c0*/  IMAD.U32 R33, R72, 0x10000, RZ ;  /* 0x0001000048217824 */ /* 0x000fe200078e00ff */
[----:B------:R-:W-:-:S02]  /*56d0*/  PRMT R6, R75, 0x654, R6 ;  /* 0x000006544b067816 */ /* 0x000fc40000000006 */
[----:B------:R-:W-:Y:S01]  /*56e0*/  PRMT R34, R73, 0x654, R34 ;  /* 0x0000065449227816 */ /* 0x000fe20000000022 */
[----:B------:R-:W-:Y:S01]  /*56f0*/  IMAD.U32 R73, R7, 0x10000, RZ ;  /* 0x0001000007497824 */ /* 0x000fe200078e00ff */
[----:B------:R-:W-:Y:S02]  /*5700*/  LOP3.LUT R35, R6, 0xff00, R35, 0xf8, !PT ;  /* 0x0000ff0006237812 */ /* 0x000fe400078ef823 */
[----:B------:R-:W-:Y:S01]  /*5710*/  LOP3.LUT R6, R4, 0xff0000, R33, 0xf8, !PT ;  /* 0x00ff000004067812 */ /* 0x000fe200078ef821 */
[----:B------:R-:W-:Y:S01]  /*5720*/  IMAD.U32 R4, R74, 0x10000, RZ ;  /* 0x000100004a047824 */ /* 0x000fe200078e00ff */
[----:B------:R-:W-:Y:S02]  /*5730*/  LOP3.LUT R38, R34, 0xff00, R37, 0xf8, !PT ;  /* 0x0000ff0022267812 */ /* 0x000fe400078ef825 */
[----:B------:R-:W-:Y:S02]  /*5740*/  LOP3.LUT R72, R36, 0xff00, R39, 0xf8, !PT ;  /* 0x0000ff0024487812 */ /* 0x000fe400078ef827 */
[----:B------:R-:W-:-:S02]  /*5750*/  F2FP.F16.E4M3.UNPACK_B R36, R87.H1 ;  /* 0x00000057ff24723e */ /* 0x000fc400030006ff */
[----:B------:R-:W-:Y:S02]  /*5760*/  F2FP.F16.E4M3.UNPACK_B R34, R32.H1 ;  /* 0x00000020ff22723e */ /* 0x000fe400030006ff */
[----:B------:R-:W-:Y:S01]  /*5770*/  F2FP.F16.E4M3.UNPACK_B R33, R30.H1 ;  /* 0x0000001eff21723e */ /* 0x000fe200030006ff */
[----:B------:R-:W-:Y:S01]  /*5780*/  HADD2.F32 R39, -RZ, R36.H0_H0 ;  /* 0x20000024ff277230 */ /* 0x000fe20000004100 */
[----:B------:R-:W-:Y:S01]  /*5790*/  LOP3.LUT R4, R35, 0xff0000, R4, 0xf8, !PT ;  /* 0x00ff000023047812 */ /* 0x000fe200078ef804 */
[----:B------:R-:W-:Y:S01]  /*57a0*/  HADD2.F32 R12, -RZ, R34.H0_H0 ;  /* 0x20000022ff0c7230 */ /* 0x000fe20000004100 */
[----:B------:R-:W-:Y:S01]  /*57b0*/  F2FP.F16.E4M3.UNPACK_B R35, R85.H1 ;  /* 0x00000055ff23723e */ /* 0x000fe200030006ff */
[--C-:B------:R-:W-:Y:S01]  /*57c0*/  HADD2.F32 R8, -RZ, R33.reuse.H0_H0 ;  /* 0x20000021ff087230 */ /* 0x100fe20000004100 */
[----:B------:R-:W-:Y:S01]  /*57d0*/  LOP3.LUT R7, R38, 0xff0000, R5, 0xf8, !PT ;  /* 0x00ff000026077812 */ /* 0x000fe200078ef805 */
[----:B------:R-:W-:Y:S01]  /*57e0*/  HADD2.F32 R33, -RZ, R33.H1_H1 ;  /* 0x30000021ff217230 */ /* 0x000fe20000004100 */
[----:B------:R-:W-:Y:S01]  /*57f0*/  LOP3.LUT R5, R72, 0xff0000, R73, 0xf8, !PT ;  /* 0x00ff000048057812 */ /* 0x000fe200078ef849 */
[----:B------:R-:W-:-:S02]  /*5800*/  HADD2.F32 R37, -RZ, R35.H0_H0 ;  /* 0x20000023ff257230 */ /* 0x000fc40000004100 */
[-C--:B------:R-:W-:Y:S01]  /*5810*/  FMUL.FTZ R75, R12, R39.reuse ;  /* 0x000000270c4b7220 */ /* 0x080fe20000410000 */
[----:B------:R-:W-:Y:S02]  /*5820*/  HADD2.F32 R38, -RZ, R35.H1_H1 ;  /* 0x30000023ff267230 */ /* 0x000fe40000004100 */
[----:B------:R-:W-:Y:S01]  /*5830*/  FMUL.FTZ R39, R8, R39 ;  /* 0x0000002708277220 */ /* 0x000fe20000410000 */
[----:B------:R-:W-:Y:S01]  /*5840*/  HADD2.F32 R72, -RZ, R36.H1_H1 ;  /* 0x30000024ff487230 */ /* 0x000fe20000004100 */
[----:B------:R-:W-:Y:S01]  /*5850*/  F2FP.F16.E4M3.UNPACK_B R87, R87 ;  /* 0x00000057ff57723e */ /* 0x000fe200020006ff */
[----:B------:R-:W-:Y:S01]  /*5860*/  HADD2.F32 R35, -RZ, R34.H1_H1 ;  /* 0x30000022ff237230 */ /* 0x000fe20000004100 */
[----:B------:R-:W-:Y:S01]  /*5870*/  F2FP.F16.E4M3.UNPACK_B R36, R32 ;  /* 0x00000020ff24723e */ /* 0x000fe200020006ff */
[----:B------:R-:W-:Y:S01]  /*5880*/  FFMA.FTZ R12, R12, R37, R39 ;  /* 0x000000250c0c7223 */ /* 0x000fe20000010027 */
[----:B------:R-:W-:Y:S01]  /*5890*/  F2FP.F16.E4M3.UNPACK_B R34, R30 ;  /* 0x0000001eff22723e */ /* 0x000fe200020006ff */
[----:B------:R-:W-:Y:S01]  /*58a0*/  HADD2.F32 R39, -RZ, R87.H0_H0 ;  /* 0x20000057ff277230 */ /* 0x000fe20000004100 */
[----:B------:R-:W-:Y:S01]  /*58b0*/  F2FP.F16.E4M3.UNPACK_B R85, R85 ;  /* 0x00000055ff55723e */ /* 0x000fe200020006ff */
[----:B------:R-:W-:-:S02]  /*58c0*/  HADD2.F32 R30, -RZ, R36.H0_H0 ;  /* 0x20000024ff1e7230 */ /* 0x000fc40000004100 */
[----:B------:R-:W-:Y:S01]  /*58d0*/  FFMA.FTZ R8, R8, R37, -R75 ;  /* 0x0000002508087223 */ /* 0x000fe2000001084b */
[----:B------:R-:W-:Y:S02]  /*58e0*/  HADD2.F32 R32, -RZ, R34.H0_H0 ;  /* 0x20000022ff207230 */ /* 0x000fe40000004100 */
[----:B------:R-:W-:Y:S01]  /*58f0*/  FMUL.FTZ R74, R35, R72 ;  /* 0x00000048234a7220 */ /* 0x000fe20000410000 */
[----:B------:R-:W-:Y:S02]  /*5900*/  HADD2.F32 R37, -RZ, R85.H0_H0 ;  /* 0x20000055ff257230 */ /* 0x000fe40000004100 */
[-C--:B------:R-:W-:Y:S01]  /*5910*/  FMUL.FTZ R73, R30, R39.reuse ;  /* 0x000000271e497220 */ /* 0x080fe20000410000 */
[----:B------:R-:W-:Y:S02]  /*5920*/  HADD2.F32 R87, -RZ, R87.H1_H1 ;  /* 0x30000057ff577230 */ /* 0x000fe40000004100 */
[----:B------:R-:W-:Y:S01]  /*5930*/  FMUL.FTZ R39, R32, R39 ;  /* 0x0000002720277220 */ /* 0x000fe20000410000 */
[----:B------:R-:W-:-:S02]  /*5940*/  HADD2.F32 R36, -RZ, R36.H1_H1 ;  /* 0x30000024ff247230 */ /* 0x000fc40000004100 */
[C---:B------:R-:W-:Y:S01]  /*5950*/  FMUL.FTZ R72, R33.reuse, R72 ;  /* 0x0000004821487220 */ /* 0x040fe20000410000 */
[-C--:B------:R-:W-:Y:S01]  /*5960*/  FFMA.FTZ R32, R32, R37.reuse, -R73 ;  /* 0x0000002520207223 */ /* 0x080fe20000010849 */
[----:B------:R-:W-:Y:S01]  /*5970*/  FFMA.FTZ R30, R30, R37, R39 ;  /* 0x000000251e1e7223 */ /* 0x000fe20000010027 */
[----:B------:R-:W-:Y:S02]  /*5980*/  HADD2.F32 R34, -RZ, R34.H1_H1 ;  /* 0x30000022ff227230 */ /* 0x000fe40000004100 */
[-C--:B------:R-:W-:Y:S01]  /*5990*/  FFMA.FTZ R33, R33, R38.reuse, -R74 ;  /* 0x0000002621217223 */ /* 0x080fe2000001084a */
[----:B------:R-:W-:Y:S02]  /*59a0*/  HADD2.F32 R85, -RZ, R85.H1_H1 ;  /* 0x30000055ff557230 */ /* 0x000fe40000004100 */
[----:B------:R-:W-:Y:S01]  /*59b0*/  FFMA.FTZ R35, R35, R38, R72 ;  /* 0x0000002623237223 */ /* 0x000fe20000010048 */
        /* <DEDUP_REMOVED lines=21> */
[C---:B------:R-:W-:Y:S01]  /*5b10*/  FMUL.FTZ R87, R73.reuse, R85 ;  /* 0x0000005549577220 */ /* 0x040fe20000410000 */
[----:B------:R-:W-:Y:S01]  /*5b20*/  FFMA.FTZ R72, R72, R75, R81 ;  /* 0x0000004b48487223 */ /* 0x000fe20000010051 */
[C---:B------:R-:W-:Y:S01]  /*5b30*/  FMUL.FTZ R36, R38.reuse, R85 ;  /* 0x0000005526247220 */ /* 0x040fe20000410000 */
[----:B------:R-:W-:Y:S01]  /*5b40*/  F2FP.F16.E4M3.UNPACK_B R84, R84 ;  /* 0x00000054ff54723e */ /* 0x000fe200020006ff */
[-C--:B------:R-:W-:Y:S01]  /*5b50*/  FFMA.FTZ R91, R38, R74.reuse, -R87 ;  /* 0x0000004a265b7223 */ /* 0x080fe20000010857 */
[--C-:B------:R-:W-:Y:S02]  /*5b60*/  HADD2.F32 R81, -RZ, R86.reuse.H0_H0 ;  /* 0x20000056ff517230 */ /* 0x100fe40000004100 */
[----:B------:R-:W-:Y:S01]  /*5b70*/  FFMA.FTZ R93, R73, R74, R36 ;  /* 0x0000004a495d7223 */ /* 0x000fe20000010024 */
[----:B------:R-:W-:Y:S01]  /*5b80*/  F2FP.F16.E4M3.UNPACK_B R36, R14 ;  /* 0x0000000eff24723e */ /* 0x000fe200020006ff */
[----:B------:R-:W-:Y:S01]  /*5b90*/  HADD2.F32 R85, -RZ, R86.H1_H1 ;  /* 0x30000056ff557230 */ /* 0x000fe20000004100 */
[----:B------:R-:W-:Y:S01]  /*5ba0*/  F2FP.SATFINITE.E4M3.F32.PACK_AB_MERGE_C R8, R33, R8, RZ ;  /* 0x000000082108723e */ /* 0x000fe200048070ff */
[----:B------:R-:W-:Y:S01]  /*5bb0*/  HADD2.F32 R14, -RZ, R10.H0_H0 ;  /* 0x2000000aff0e7230 */ /* 0x000fe20000004100 */
[----:B------:R-:W-:Y:S01]  /*5bc0*/  F2FP.SATFINITE.E4M3.F32.PACK_AB_MERGE_C R91, R91, R34, RZ ;  /* 0x000000225b5b723e */ /* 0x000fe200048070ff */
[--C-:B------:R-:W-:Y:S01]  /*5bd0*/  HADD2.F32 R38, -RZ, R36.reuse.H0_H0 ;  /* 0x20000024ff267230 */ /* 0x100fe20000004100 */
[----:B------:R-:W-:Y:S01]  /*5be0*/  F2FP.SATFINITE.E4M3.F32.PACK_AB_MERGE_C R8, R37, R32, R8 ;  /* 0x000000202508723e */ /* 0x000fe20004807008 */
[----:B------:R-:W-:Y:S01]  /*5bf0*/  HADD2.F32 R36, -RZ, R36.H1_H1 ;  /* 0x30000024ff247230 */ /* 0x000fe20000004100 */
[----:B------:R-:W-:Y:S01]  /*5c00*/  F2FP.SATFINITE.E4M3.F32.PACK_AB_MERGE_C R12, R35, R12, RZ ;  /* 0x0000000c230c723e */ /* 0x000fe200048070ff */
[----:B------:R-:W-:-:S02]  /*5c10*/  HADD2.F32 R10, -RZ, R10.H1_H1 ;  /* 0x3000000aff0a7230 */ /* 0x000fc40000004100 */
[----:B------:R-:W-:Y:S01]  /*5c20*/  FMUL.FTZ R87, R38, R81 ;  /* 0x0000005126577220 */ /* 0x000fe20000410000 */
[--C-:B------:R-:W-:Y:S02]  /*5c30*/  HADD2.F32 R73, -RZ, R84.reuse.H0_H0 ;  /* 0x20000054ff497230 */ /* 0x100fe40000004100 */
[----:B------:R-:W-:Y:S01]  /*5c40*/  FMUL.FTZ R89, R36, R85 ;  /* 0x0000005524597220 */ /* 0x000fe20000410000 */
[----:B------:R-:W-:Y:S02]  /*5c50*/  HADD2.F32 R75, -RZ, R84.H1_H1 ;  /* 0x30000054ff4b7230 */ /* 0x000fe40000004100 */
        /* <DEDUP_REMOVED lines=33> */
[----:B------:R-:W-:Y:S01]  /*5e70*/  HADD2.F32 R34, -RZ, R35.H0_H0 ;  /* 0x20000023ff227230 */ /* 0x000fe20000004100 */
[----:B------:R-:W-:Y:S01]  /*5e80*/  F2FP.F16.E4M3.UNPACK_B R81, R5.H1 ;  /* 0x00000005ff51723e */ /* 0x000fe200030006ff */
[----:B------:R-:W-:-:S02]  /*5e90*/  HADD2.F32 R37, -RZ, R38.H0_H0 ;  /* 0x20000026ff257230 */ /* 0x000fc40000004100 */
[----:B------:R-:W-:Y:S01]  /*5ea0*/  FFMA.FTZ R10, R10, R75, -R89 ;  /* 0x0000004b0a0a7223 */ /* 0x000fe20000010859 */
[----:B------:R-:W-:Y:S01]  /*5eb0*/  HADD2.F32 R36, -RZ, R35.H1_H1 ;  /* 0x30000023ff247230 */ /* 0x000fe20000004100 */
[----:B------:R-:W-:Y:S01]  /*5ec0*/  F2FP.F16.E4M3.UNPACK_B R75, R5 ;  /* 0x00000005ff4b723e */ /* 0x000fe200020006ff */
        /* <DEDUP_REMOVED lines=13> */
[----:B------:R-:W-:Y:S01]  /*5fa0*/  F2FP.F16.E4M3.UNPACK_B R38, R15.H1 ;  /* 0x0000000fff26723e */ /* 0x000fe200030006ff */
[----:B------:R-:W-:Y:S01]  /*5fb0*/  HADD2.F32 R85, -RZ, R81.H0_H0 ;  /* 0x20000051ff557230 */ /* 0x000fe20000004100 */
[----:B------:R-:W-:Y:S01]  /*5fc0*/  F2FP.F16.E4M3.UNPACK_B R35, R11 ;  /* 0x0000000bff23723e */ /* 0x000fe200020006ff */
[----:B------:R-:W-:Y:S01]  /*5fd0*/  HADD2.F32 R84, -RZ, R75.H0_H0 ;  /* 0x2000004bff547230 */ /* 0x000fe20000004100 */
[----:B------:R-:W-:Y:S01]  /*5fe0*/  F2FP.F16.E4M3.UNPACK_B R37, R15 ;  /* 0x0000000fff25723e */ /* 0x000fe200020006ff */
[----:B------:R-:W-:Y:S01]  /*5ff0*/  HADD2.F32 R81, -RZ, R81.H1_H1 ;  /* 0x30000051ff517230 */ /* 0x000fe20000004100 */
[----:B------:R-:W-:Y:S01]  /*6000*/  F2FP.F16.E4M3.UNPACK_B R11, R11.H1 ;  /* 0x0000000bff0b723e */ /* 0x000fe200030006ff */
        /* <DEDUP_REMOVED lines=9> */
[----:B------:R-:W-:Y:S01]  /*60a0*/  FMUL.FTZ R86, R39, R84 ;  /* 0x0000005427567220 */ /* 0x000fe20000410000 */
[----:B------:R-:W-:Y:S02]  /*60b0*/  HADD2.F32 R38, -RZ, R38.H1_H1 ;  /* 0x30000026ff267230 */ /* 0x000fe40000004100 */
[C---:B------:R-:W-:Y:S01]  /*60c0*/  FMUL.FTZ R85, R36.reuse, R85 ;  /* 0x0000005524557220 */ /* 0x040fe20000410000 */
[----:B------:R-:W-:Y:S02]  /*60d0*/  HADD2.F32 R11, -RZ, R11.H1_H1 ;  /* 0x3000000bff0b7230 */ /* 0x000fe40000004100 */
[----:B------:R-:W-:Y:S01]  /*60e0*/  FFMA.FTZ R87, R36, R73, -R87 ;  /* 0x0000004924577223 */ /* 0x000fe20000010857 */
[----:B------:R-:W-:-:S02]  /*60f0*/  HADD2.F32 R74, -RZ, R5.H0_H0 ;  /* 0x20000005ff4a7230 */ /* 0x000fc40000004100 */
[----:B------:R-:W-:Y:S01]  /*6100*/  FMUL.FTZ R84, R15, R84 ;  /* 0x000000540f547220 */ /* 0x000fe20000410000 */
[----:B------:R-:W-:Y:S02]  /*6110*/  HADD2.F32 R37, -RZ, R37.H1_H1 ;  /* 0x30000025ff257230 */ /* 0x000fe40000004100 */
[-C--:B------:R-:W-:Y:S01]  /*6120*/  FMUL.FTZ R90, R38, R81.reuse ;  /* 0x00000051265a7220 */ /* 0x080fe20000410000 */
[----:B------:R-:W-:Y:S02]  /*6130*/  HADD2.F32 R36, -RZ, R75.H1_H1 ;  /* 0x3000004bff247230 */ /* 0x000fe40000004100 */
[----:B------:R-:W-:Y:S01]  /*6140*/  FMUL.FTZ R81, R11, R81 ;  /* 0x000000510b517220 */ /* 0x000fe20000410000 */
[----:B------:R-:W-:Y:S02]  /*6150*/  HADD2.F32 R35, -RZ, R35.H1_H1 ;  /* 0x30000023ff237230 */ /* 0x000fe40000004100 */
[----:B------:R-:W-:Y:S01]  /*6160*/  FFMA.FTZ R86, R15, R74, -R86 ;  /* 0x0000004a0f567223 */ /* 0x000fe20000010856 */
[----:B------:R-:W-:-:S02]  /*6170*/  HADD2.F32 R72, -RZ, R72.H1_H1 ;  /* 0x30000048ff487230 */ /* 0x000fc40000004100 */
[----:B------:R-:W-:Y:S01]  /*6180*/  FFMA.FTZ R84, R39, R74, R84 ;  /* 0x0000004a27547223 */ /* 0x000fe20000010054 */
[----:B------:R-:W-:Y:S01]  /*6190*/  FFMA.FTZ R85, R4, R73, R85 ;  /* 0x0000004904557223 */ /* 0x000fe20000010055 */
[----:B------:R-:W-:Y:S02]  /*61a0*/  HADD2.F32 R4, -RZ, R5.H1_H1 ;  /* 0x30000005ff047230 */ /* 0x000fe40000004100 */
        /* <DEDUP_REMOVED lines=12> */
[----:B------:R-:W-:-:S07]  /*6270*/  F2FP.SATFINITE.E4M3.F32.PACK_AB_MERGE_C R15, R37, R84, R38 ;  /* 0x00000054250f723e */ /* 0x000fce0004807026 */
.L_x_12719:
[----:B------:R-:W-:Y:S05]  /*6280*/  BSYNC B1 ;  /* 0x0000000000017941 */ /* 0x000fea0003800000 */
.L_x_12718:
[----:B0-----:R0:W-:Y:S01]  /*6290*/  ST.E.128 desc[UR42][R28.64], R8 ;  /* 0x000000081c007985 */ /* 0x0011e2000c101d2a */
[----:B------:R-:W-:-:S13]  /*62a0*/  ISETP.GE.AND P5, PT, R31, R88, PT ;  /* 0x000000581f00720c */ /* 0x000fda0003fa6270 */
[----:B------:R-:W-:Y:S05]  /*62b0*/  @P5 BRA `(.L_x_12697) ;  /* 0x0000000400085947 */ /* 0x000fea0003800000 */
[----:B------:R-:W-:-:S04]  /*62c0*/  IADD3 R4, P5, R83, R31, RZ ;  /* 0x0000001f53047210 */ /* 0x000fc80007fbe0ff */
[----:B------:R-:W-:-:S05]  /*62d0*/  LEA.HI.X.SX32 R5, R31, R82, 0x1, P5 ;  /* 0x000000521f057211 */ /* 0x000fca00028f0eff */
[----:B--2---:R2:W-:Y:S01]  /*62e0*/  ST.E.128 desc[UR42][R4.64], R12 ;  /* 0x0000000c04007985 */ /* 0x0045e2000c101d2a */
[----:B------:R-:W-:Y:S05]  /*62f0*/  BRA `(.L_x_12697) ;  /* 0x0000000000f87947 */ /* 0x000fea0003800000 */
.L_x_12689:
[----:B------:R-:W-:-:S06]  /*6300*/  UISETP.NE.AND UP0, UPT, UR36, 0x3, UPT ;  /* 0x000000032400788c */ /* 0x000fcc000bf05270 */
[----:B------:R-:W-:-:S13]  /*6310*/  PLOP3.LUT P0, PT, PT, PT, UP0, 0x80, 0x0 ;  /* 0x000000000000781c */ /* 0x000fda0003f0f008 */
[----:B------:R-:W-:Y:S05]  /*6320*/  @!P0 BRA `(.L_x_12720) ;  /* 0x0000000000048947 */ /* 0x000fea0003800000 */
[----:B------:R-:W-:Y:S01]  /*6330*/  BPT.TRAP 0x1 ;  /* 0x000000040000795c */ /* 0x000fe20000300000 */
.L_x_12720:
[----:B------:R-:W2:Y:S01]  /*6340*/  LDL R4, [R1+0x4] ;  /* 0x0000040001047983 */ /* 0x000ea20000100800 */
[----:B------:R-:W-:Y:S01]  /*6350*/  IMAD R69, R19, 0x8, R18 ;  /* 0x0000000813457824 */ /* 0x000fe200078e0212 */
[----:B------:R-:W-:Y:S01]  /*6360*/  BSSY B1, `(.L_x_12721) ;  /* 0x0000005000017945 */ /* 0x000fe20003800000 */
[----:B------:R-:W-:Y:S02]  /*6370*/  SHF.R.S32.HI R77, RZ, 0x1f, R78 ;  /* 0x0000001fff4d7819 */ /* 0x000fe4000001144e */
[----:B--2---:R-:W-:-:S04]  /*6380*/  SHF.L.U32 R80, R4, 0x1f, RZ ;  /* 0x0000001f04507819 */ /* 0x004fc800000006ff */
[----:B------:R-:W0:Y:S02]  /*6390*/  SYNCS.PHASECHK.TRANS64.TRYWAIT P5, [R69+URZ+0x19c90], R80 ;  /* 0x019c9050450075a7 */ /* 0x000e2400080a017f */
[----:B0-----:R-:W-:Y:S05]  /*63a0*/  @!P5 BRA `(.L_x_12722) ;  /* 0x0000017c004cd947 */ /* 0x001fea0003800000 */
.L_x_12967:
[----:B------:R-:W-:Y:S05]  /*63b0*/  BSYNC B1 ;  /* 0x0000000000017941 */ /* 0x000fea0003800000 */
.L_x_12721:
        /* <DEDUP_REMOVED lines=29> */
.L_x_12971:
[----:B------:R-:W-:Y:S05]  /*6590*/  @!P5 BRA `(.L_x_12697) ;  /* 0x000000000050d947 */ /* 0x000fea0003800000 */
[----:B------:R-:W4:Y:S01]  /*65a0*/  LDL R10, [R1+0x10] ;  /* 0x00001000010a7983 */ /* 0x000f220000100800 */
[----:B------:R-:W-:-:S03]  /*65b0*/  ULDC UR4, c[0x0][0x2f4] ;  /* 0x0000bd0000047ab9 */ /* 0x000fc60000000800 */
[----:B------:R-:W5:Y:S04]  /*65c0*/  LDL R12, [R1] ;  /* 0x00000000010c7983 */ /* 0x000f680000100800 */
        /* <DEDUP_REMOVED lines=17> */
.L_x_12697:
[----:B------:R-:W-:Y:S05]  /*66e0*/  BSYNC B0 ;  /* 0x0000000000007941 */ /* 0x000fea0003800000 */
.L_x_12688:
        /* <DEDUP_REMOVED lines=16> */
.L_x_12725:
[----:B------:R-:W-:Y:S05]  /*67f0*/  BSYNC B0 ;  /* 0x0000000000007941 */ /* 0x000fea0003800000 */
.L_x_12724:
[----:B------:R-:W0:Y:S01]  /*6800*/  SYNCS.PHASECHK.TRANS64.TRYWAIT P0, [R69+URZ+0x19cb0], R80 ;  /* 0x019cb050450075a7 */ /* 0x000e22000800017f */
[----:B------:R-:W-:Y:S04]  /*6810*/  BSSY B0, `(.L_x_12726) ;  /* 0x0000002000007945 */ /* 0x000fe80003800000 */
[----:B0-----:R-:W-:Y:S05]  /*6820*/  @!P0 BRA `(.L_x_12727) ;  /* 0x0000017800848947 */ /* 0x001fea0003800000 */
.L_x_12972:
[----:B------:R-:W-:Y:S05]  /*6830*/  BSYNC B0 ;  /* 0x0000000000007941 */ /* 0x000fea0003800000 */
.L_x_12726:
        /* <DEDUP_REMOVED lines=17> */
[----:B------:R-:W-:Y:S02]  /*6950*/  IADD3 R4, P0, R4, UR6, RZ ;  /* 0x0000000604047c10 */ /* 0x000fe4000ff1e0ff */
[----:B--2---:R-:W-:Y:S02]  /*6960*/  IADD3 R6, R6, -0x80, RZ ;  /* 0xffffff8006067810 */ /* 0x004fe40007ffe0ff */
        /* <DEDUP_REMOVED lines=9> */
[----:B---3--:R-:W3:Y:S04]  /*6a00*/  LDL R14, [R1] ;  /* 0x00000000010e7983 */ /* 0x008ee80000100800 */
        /* <DEDUP_REMOVED lines=17> */
.L_x_12729:
[----:B------:R-:W-:Y:S05]  /*6b20*/  BSYNC B0 ;  /* 0x0000000000007941 */ /* 0x000fea0003800000 */
.L_x_12728:
        /* <DEDUP_REMOVED lines=19> */
.L_x_12683:
[----:B------:R-:W4:Y:S01]  /*6c60*/  LDL R4, [R1+0x28] ;  /* 0x0000280001047983 */ /* 0x000f220000100800 */
[----:B------:R-:W1:Y:S01]  /*6c70*/  LDC R0, c[0x0][0x448] ;  /* 0x00011200ff007b82 */ /* 0x000e620000000800 */
[----:B------:R-:W-:Y:S01]  /*6c80*/  BSSY B0, `(.L_x_12731) ;  /* 0x000002c000007945 */ /* 0x000fe20003800000 */
[----:B------:R-:W-:Y:S02]  /*6c90*/  CS2R R134, SRZ ;  /* 0x0000000000867805 */ /* 0x000fe4000001ff00 */
[----:B------:R-:W-:Y:S02]  /*6ca0*/  CS2R R20, SRZ ;  /* 0x0000000000147805 */ /* 0x000fe4000001ff00 */
[----:B------:R-:W-:Y:S02]  /*6cb0*/  CS2R R128, SRZ ;  /* 0x0000000000807805 */ /* 0x000fe4000001ff00 */
[----:B--2---:R-:W-:Y:S02]  /*6cc0*/  CS2R R12, SRZ ;  /* 0x00000000000c7805 */ /* 0x004fe4000001ff00 */
[----:B------:R-:W-:-:S02]  /*6cd0*/  CS2R R126, SRZ ;  /* 0x00000000007e7805 */ /* 0x000fc4000001ff00 */
[----:B------:R-:W-:Y:S02]  /*6ce0*/  CS2R R28, SRZ ;  /* 0x00000000001c7805 */ /* 0x000fe4000001ff00 */
[----:B---3--:R-:W-:Y:S02]  /*6cf0*/  CS2R R14, SRZ ;  /* 0x00000000000e7805 */ /* 0x008fe4000001ff00 */
        /* <DEDUP_REMOVED lines=9> */
[----:B----4-:R-:W-:Y:S02]  /*6d90*/  CS2R R10, SRZ ;  /* 0x00000000000a7805 */ /* 0x010fe4000001ff00 */
[----:B------:R-:W-:-:S02]  /*6da0*/  CS2R R104, SRZ ;  /* 0x0000000000687805 */ /* 0x000fc4000001ff00 */
[----:B------:R-:W-:Y:S01]  /*6db0*/  CS2R R102, SRZ ;  /* 0x0000000000667805 */ /* 0x000fe2000001ff00 */
[----:B------:R-:W-:Y:S01]  /*6dc0*/  IMAD.MOV.U32 R34, RZ, RZ, RZ ;  /* 0x000000ffff227224 */ /* 0x000fe200078e00ff */
[----:B------:R-:W-:Y:S02]  /*6dd0*/  CS2R R96, SRZ ;  /* 0x0000000000607805 */ /* 0x000fe4000001ff00 */
[----:B------:R-:W-:Y:S02]  /*6de0*/  CS2R R94, SRZ ;  /* 0x00000000005e7805 */ /* 0x000fe4000001ff00 */
[----:B-1----:R-:W-:Y:S01]  /*6df0*/  ISETP.NE.AND P1, PT, R0, 0x1, PT ;  /* 0x000000010000780c */ /* 0x002fe20003f25270 */
[----:B------:R-:W-:Y:S02]  /*6e00*/  IMAD.MOV.U32 R36, RZ, RZ, RZ ;  /* 0x000000ffff247224 */ /* 0x000fe400078e00ff */
[----:B------:R-:W-:-:S10]  /*6e10*/  IMAD.MOV.U32 R89, RZ, RZ, RZ ;  /* 0x000000ffff597224 */ /* 0x000fd400078e00ff */
[----:B------:R-:W1:Y:S08]  /*6e20*/  @P1 LDC R3, c[0x0][0x44c] ;  /* 0x00011300ff031b82 */ /* 0x000e700000000800 */
[----:B------:R-:W2:Y:S01]  /*6e30*/  @P1 LDC R2, c[0x0][0x450] ;  /* 0x00011400ff021b82 */ /* 0x000ea20000000800 */
[----:B------:R-:W-:-:S04]  /*6e40*/  VIADD R0, R4, 0xbf ;  /* 0x000000bf04007836 */ /* 0x000fc80000000000 */
[----:B-1----:R-:W-:-:S05]  /*6e50*/  @P1 IMAD.HI.U32 R3, R0, R3, RZ ;  /* 0x0000000300031227 */ /* 0x002fca00078e00ff */
[----:B--2---:R-:W-:Y:S02]  /*6e60*/  @P1 SHF.R.U32.HI R0, RZ, R2, R3 ;  /* 0x00000002ff001219 */ /* 0x004fe40000011603 */
[----:B------:R-:W-:Y:S02]  /*6e70*/  PLOP3.LUT P1, PT, PT, PT, PT, 0x80, 0x0 ;  /* 0x000000000000781c */ /* 0x000fe40003f2f070 */
[----:B------:R-:W-:Y:S01]  /*6e80*/  MOV R2, RZ ;  /* 0x000000ff00027202 */ /* 0x000fe20000000f00 */
[----:B------:R-:W-:-:S05]  /*6e90*/  IMAD.IADD R0, R27, 0x1, R0 ;  /* 0x000000011b007824 */ /* 0x000fca00078e0200 */
[----:B------:R-:W-:-:S04]  /*6ea0*/  SHF.R.S32.HI R3, RZ, 0x1f, R0 ;  /* 0x0000001fff037819 */ /* 0x000fc80000011400 */
[----:B------:R-:W-:Y:S01]  /*6eb0*/  LEA.HI R3, R3, R0, RZ, 0x7 ;  /* 0x0000000003037211 */ /* 0x000fe200078f38ff */
[----:B------:R-:W-:-:S03]  /*6ec0*/  IMAD.MOV.U32 R0, RZ, RZ, RZ ;  /* 0x000000ffff007224 */ /* 0x000fc600078e00ff */
[----:B------:R-:W-:-:S04]  /*6ed0*/  SHF.R.S32.HI R3, RZ, 0x7, R3 ;  /* 0x00000007ff037819 */ /* 0x000fc80000011403 */
[----:B------:R-:W-:Y:S02]  /*6ee0*/  VIMNMX R88, R26, R3, PT ;  /* 0x000000031a587248 */ /* 0x000fe40003fe0100 */
[----:B------:R-:W-:Y:S02]  /*6ef0*/  CS2R R26, SRZ ;  /* 0x00000000001a7805 */ /* 0x000fe4000001ff00 */
[----:B------:R-:W-:Y:S01]  /*6f00*/  ISETP.GE.AND P2, PT, R88, 0x1, PT ;  /* 0x000000015800780c */ /* 0x000fe20003f46270 */
[----:B------:R-:W-:-:S12]  /*6f10*/  @P0 BRA `(.L_x_12732) ;  /* 0x0000000000080947 */ /* 0x000fd80003800000 */
[----:B------:R-:W1:Y:S02]  /*6f20*/  FENCE.VIEW.ASYNC.G ;  /* 0x00000000000073c6 */ /* 0x000e640000000100 */
[----:B-1----:R-:W-:Y:S06]  /*6f30*/  BAR.ARV 0xc, 0x200 ;  /* 0x0308000000007b1d */ /* 0x002fec0000002000 */
.L_x_12732:
[----:B------:R-:W-:Y:S05]  /*6f40*/  BSYNC B0 ;  /* 0x0000000000007941 */ /* 0x000fea0003800000 */
.L_x_12731:
[----:B------:R-:W-:Y:S02]  /*6f50*/  IMAD.MOV.U32 R92, RZ, RZ, RZ ;  /* 0x000000ffff5c7224 */ /* 0x000fe400078e00ff */
        /* <DEDUP_REMOVED lines=13> */
[----:B------:R-:W-:-:S05]  /*7030*/  IMAD R3, R3, -0x3, R0 ;  /* 0xfffffffd03037824 */ /* 0x000fca00078e0200 */
        /* <DEDUP_REMOVED lines=20> */
.L_x_12735:
[----:B------:R-:W-:Y:S05]  /*7180*/  BSYNC B6 ;  /* 0x0000000000067941 */ /* 0x000fea0003800000 */
.L_x_12734:
        /* <DEDUP_REMOVED lines=17> */
[----:B------:R-:W-:Y:S01]  /*72a0*/  @P0 IMAD.IADD R3, R3, 0x1, R7 ;  /* 0x0000000103030824 */ /* 0x000fe200078e0207 */
[----:B------:R-:W-:Y:S01]  /*72b0*/  @P1 SHF.R.S32.HI R7, RZ, 0x1f, R154 ;  /* 0x0000001fff071819 */ /* 0x000fe2000001149a */
[C---:B------:R-:W-:Y:S02]  /*72c0*/  @P1 IMAD R9, R20.reuse, R9, R4 ;  /* 0x0000000914091224 */ /* 0x040fe400078e0204 */
[----:B------:R-:W-:-:S04]  /*72d0*/  @P1 IMAD.WIDE.U32 R4, R20, R8, RZ ;  /* 0x0000000814041225 */ /* 0x000fc800078e00ff */
        /* <DEDUP_REMOVED lines=33> */
.L_x_12739:
[----:B-1----:R1:W2:Y:S02]  /*74f0*/  SYNCS.PHASECHK.TRANS64.TRYWAIT P0, [R18+URZ+0x19c00], R3 ;  /* 0x019c0003120075a7 */ /* 0x0022a4000800017f */
[----:B--2---:R-:W-:Y:S05]  /*7500*/  @!P0 NANOSLEEP.SYNCS 0x989680 ;  /* 0x009896800000895d */ /* 0x004fea0003900000 */
[----:B------:R-:W2:Y:S02]  /*7510*/  @!P0 SYNCS.PHASECHK.TRANS64 P0, [R18+URZ+0x19c00], R3 ;  /* 0x019c0003120085a7 */ /* 0x000ea4000800007f */
[----:B--2---:R-:W-:Y:S05]  /*7520*/  @!P0 BRA `(.L_x_12739) ;  /* 0xfffffffc00f08947 */ /* 0x004fea000383ffff */
.L_x_12738:
[----:B------:R-:W-:Y:S05]  /*7530*/  BSYNC B0 ;  /* 0x0000000000007941 */ /* 0x000fea0003800000 */
.L_x_12737:
[----:B------:R-:W-:Y:S05]  /*7540*/  BRA `(.L_x_12740) ;  /* 0x00000044007c7947 */ /* 0x000fea0003800000 */
.L_x_12736:
        /* <DEDUP_REMOVED lines=30> */
.L_x_12742:
[----:B------:R-:W-:Y:S05]  /*7730*/  BSYNC B6 ;  /* 0x0000000000067941 */ /* 0x000fea0003800000 */
.L_x_12741:
        /* <DEDUP_REMOVED lines=44> */
.L_x_12978:
[----:B0-----:R-:W5:Y:S04]  /*7a00*/  LDL R5, [R1+0x2c] ;  /* 0x00002c0001057983 */ /* 0x001f680000100800 */
[----:B------:R-:W2:Y:S01]  /*7a10*/  LDL R6, [R1+0x58] ;  /* 0x0000580001067983 */ /* 0x000ea20000100800 */
[----:B------:R-:W-:Y:S01]  /*7a20*/  BSSY B1, `(.L_x_12746) ;  /* 0x000002f000017945 */ /* 0x000fe20003800000 */
[----:B------:R-:W-:Y:S02]  /*7a30*/  CS2R R8, SRZ ;  /* 0x0000000000087805 */ /* 0x000fe4000001ff00 */
[----:B------:R-:W-:Y:S02]  /*7a40*/  CS2R R12, SRZ ;  /* 0x00000000000c7805 */ /* 0x000fe4000001ff00 */
[----:B------:R-:W-:-:S02]  /*7a50*/  CS2R R26, SRZ ;  /* 0x00000000001a7805 */ /* 0x000fc4000001ff00 */
[----:B------:R-:W-:Y:S02]  /*7a60*/  CS2R R20, SRZ ;  /* 0x0000000000147805 */ /* 0x000fe4000001ff00 */
[----:B------:R-:W-:Y:S01]  /*7a70*/  CS2R R24, SRZ ;  /* 0x0000000000187805 */ /* 0x000fe2000001ff00 */
[----:B-----5:R-:W-:Y:S01]  /*7a80*/  IMAD R38, R5, R38, RZ ;  /* 0x0000002605267224 */ /* 0x020fe200078e02ff */
[----:B--2---:R-:W-:-:S04]  /*7a90*/  LEA.HI R5, R6, R6, RZ, 0x1 ;  /* 0x0000000606057211 */ /* 0x004fc800078f08ff */
[----:B------:R-:W-:Y:S02]  /*7aa0*/  ISETP.GE.AND P0, PT, R10, R38, PT ;  /* 0x000000260a00720c */ /* 0x000fe40003f06270 */
[----:B------:R-:W-:Y:S02]  /*7ab0*/  CS2R R10, SRZ ;  /* 0x00000000000a7805 */ /* 0x000fe4000001ff00 */
[----:B------:R-:W-:-:S04]  /*7ac0*/  LOP3.LUT R5, R5, 0xfffffffe, RZ, 0xc0, !PT ;  /* 0xfffffffe05057812 */ /* 0x000fc800078ec0ff */
[----:B------:R-:W-:-:S04]  /*7ad0*/  IADD3 R5, R6, -R5, RZ ;  /* 0x8000000506057210 */ /* 0x000fc80007ffe0ff */
[----:B------:R-:W-:Y:S01]  /*7ae0*/  SHF.L.U32 R5, R5, 0x1f, RZ ;  /* 0x0000001f05057819 */ /* 0x000fe200000006ff */
[----:B------:R-:W-:Y:S06]  /*7af0*/  @P0 BRA `(.L_x_12747) ;  /* 0x0000000000840947 */ /* 0x000fec0003800000 */
[----:B------:R-:W2:Y:S01]  /*7b00*/  LDL R32, [R1+0x1c] ;  /* 0x00001c0001207983 */ /* 0x000ea20000100800 */
[----:B------:R-:W-:-:S03]  /*7b10*/  ULDC UR4, c[0x0][0x3f4] ;  /* 0x0000fd0000047ab9 */ /* 0x000fc60000000800 */
[----:B------:R-:W2:Y:S04]  /*7b20*/  LDL R15, [R1+0x20] ;  /* 0x00002000010f7983 */ /* 0x000ea80000100800 */
[----:B------:R-:W2:Y:S04]  /*7b30*/  LDL R41, [R1+0x6c] ;  /* 0x00006c0001297983 */ /* 0x000ea80000100800 */
[----:B------:R-:W2:Y:S01]  /*7b40*/  LDL R40, [R1+0x68] ;  /* 0x0000680001287983 */ /* 0x000ea20000100800 */
[----:B------:R-:W-:Y:S02]  /*7b50*/  ISETP.GE.AND P5, PT, R156, UR4, PT ;  /* 0x000000049c007c0c */ /* 0x000fe4000bfa6270 */
[----:B------:R-:W-:-:S02]  /*7b60*/  CS2R R26, SRZ ;  /* 0x00000000001a7805 */ /* 0x000fc4000001ff00 */
[----:B------:R-:W-:Y:S02]  /*7b70*/  CS2R R24, SRZ ;  /* 0x0000000000187805 */ /* 0x000fe4000001ff00 */
[----:B------:R-:W-:-:S07]  /*7b80*/  CS2R R12, SRZ ;  /* 0x00000000000c7805 */ /* 0x000fce000001ff00 */
[----:B------:R-:W-:Y:S02]  /*7b90*/  @!P5 SHF.R.S32.HI R9, RZ, 0x1f, R156 ;  /* 0x0000001fff09d819 */ /* 0x000fe4000001149c */
[C---:B------:R-:W-:Y:S02]  /*7ba0*/  @!P5 IADD3 R6, P2, R156.reuse, R3, RZ ;  /* 0x000000039c06d210 */ /* 0x040fe40007f5e0ff */
[----:B----4-:R-:W-:-:S03]  /*7bb0*/  @!P5 IADD3 R28, P3, R156, R14, RZ ;  /* 0x0000000e9c1cd210 */ /* 0x010fc60007f7e0ff */
[--C-:B-1----:R-:W-:Y:S02]  /*7bc0*/  @!P5 IMAD.X R7, R0, 0x1, R9.reuse, P2 ;  /* 0x000000010007d824 */ /* 0x102fe400010e0609 */
[----:B---3--:R-:W-:Y:S01]  /*7bd0*/  @!P5 IMAD.X R29, R4, 0x1, R9, P3 ;  /* 0x00000001041dd824 */ /* 0x008fe200018e0609 */
[----:B------:R-:W-:Y:S02]  /*7be0*/  CS2R R20, SRZ ;  /* 0x0000000000147805 */ /* 0x000fe4000001ff00 */
[----:B------:R-:W-:Y:S02]  /*7bf0*/  CS2R R8, SRZ ;  /* 0x0000000000087805 */ /* 0x000fe4000001ff00 */
[----:B------:R-:W-:Y:S01]  /*7c00*/  CS2R R10, SRZ ;  /* 0x00000000000a7805 */ /* 0x000fe2000001ff00 */
[----:B------:R0:W5:Y:S04]  /*7c10*/  @!P5 LD.E.64 R26, desc[UR42][R6.64] ;  /* 0x0000002a061ad980 */ /* 0x000168000c101b00 */
[----:B------:R0:W5:Y:S01]  /*7c20*/  @!P5 LD.E.64 R24, desc[UR42][R28.64] ;  /* 0x0000002a1c18d980 */ /* 0x000162000c101b00 */
[----:B--2---:R-:W-:-:S02]  /*7c30*/  ISETP.GE.AND P1, PT, R32, UR4, PT ;  /* 0x0000000420007c0c */ /* 0x004fc4000bf26270 */
[----:B------:R-:W-:-:S11]  /*7c40*/  ISETP.GE.AND P0, PT, R15, UR4, PT ;  /* 0x000000040f007c0c */ /* 0x000fd6000bf06270 */
[CC--:B------:R-:W-:Y:S02]  /*7c50*/  @!P1 IADD3 R30, P4, R32.reuse, R3.reuse, RZ ;  /* 0x00000003201e9210 */ /* 0x0c0fe40007f9e0ff */
[-C--:B------:R-:W-:Y:S02]  /*7c60*/  @!P1 IADD3 R32, P2, R32, R14.reuse, RZ ;  /* 0x0000000e20209210 */ /* 0x080fe40007f5e0ff */
[C---:B------:R-:W-:Y:S01]  /*7c70*/  @!P0 IADD3 R34, P3, R15.reuse, R3, RZ ;  /* 0x000000030f228210 */ /* 0x040fe20007f7e0ff */
[--C-:B------:R-:W-:Y:S01]  /*7c80*/  @!P1 IMAD.X R31, R0, 0x1, R41.reuse, P4 ;  /* 0x00000001001f9824 */ /* 0x100fe200020e0629 */
[----:B------:R-:W-:Y:S01]  /*7c90*/  @!P0 IADD3 R14, P4, R15, R14, RZ ;  /* 0x0000000e0f0e8210 */ /* 0x000fe20007f9e0ff */
[----:B------:R-:W-:Y:S02]  /*7ca0*/  @!P1 IMAD.X R33, R4, 0x1, R41, P2 ;  /* 0x0000000104219824 */ /* 0x000fe400010e0629 */
[--C-:B------:R-:W-:Y:S01]  /*7cb0*/  @!P0 IMAD.X R35, R0, 0x1, R40.reuse, P3 ;  /* 0x0000000100238824 */ /* 0x100fe200018e0628 */
[----:B------:R0:W5:Y:S01]  /*7cc0*/  @!P1 LD.E.64 R12, desc[UR42][R30.64] ;  /* 0x0000002a1e0c9980 */ /* 0x000162000c101b00 */
[----:B------:R-:W-:-:S03]  /*7cd0*/  @!P0 IMAD.X R15, R4, 0x1, R40, P4 ;  /* 0x00000001040f8824 */ /* 0x000fc600020e0628 */
[----:B------:R0:W5:Y:S04]  /*7ce0*/  @!P1 LD.E.64 R20, desc[UR42][R32.64] ;  /* 0x0000002a20149980 */ /* 0x000168000c101b00 */
[----:B------:R0:W5:Y:S04]  /*7cf0*/  @!P0 LD.E.64 R8, desc[UR42][R34.64] ;  /* 0x0000002a22088980 */ /* 0x000168000c101b00 */
[----:B------:R0:W5:Y:S02]  /*7d00*/  @!P0 LD.E.64 R10, desc[UR42][R14.64] ;  /* 0x0000002a0e0a8980 */ /* 0x000164000c101b00 */
.L_x_12747:
[----:B------:R-:W-:Y:S05]  /*7d10*/  BSYNC B1 ;  /* 0x0000000000017941 */ /* 0x000fea0003800000 */
.L_x_12746:
[----:B------:R-:W2:Y:S01]  /*7d20*/  SYNCS.PHASECHK.TRANS64.TRYWAIT P0, [R18+URZ+0x19c00], R5 ;  /* 0x019c0005120075a7 */ /* 0x000ea2000800017f */
[----:B------:R-:W-:Y:S01]  /*7d30*/  IMAD R153, R153, -0xc0, R38 ;  /* 0xffffff4099997824 */ /* 0x000fe200078e0226 */
[----:B------:R-:W-:Y:S04]  /*7d40*/  BSSY B1, `(.L_x_12748) ;  /* 0x0000004000017945 */ /* 0x000fe80003800000 */
[----:B------:R-:W-:-:S04]  /*7d50*/  VIMNMX R153, R153, 0xc0, PT ;  /* 0x000000c099997848 */ /* 0x000fc80003fe0100 */
[----:B------:R-:W-:Y:S01]  /*7d60*/  ISETP.GE.AND P1, PT, R39, R153, PT ;  /* 0x000000992700720c */ /* 0x000fe20003f26270 */
[----:B--2---:R-:W-:-:S12]  /*7d70*/  @!P0 BRA `(.L_x_12749) ;  /* 0x0000016400b08947 */ /* 0x004fd80003800000 */
.L_x_12979:
[----:B------:R-:W-:Y:S05]  /*7d80*/  BSYNC B1 ;  /* 0x0000000000017941 */ /* 0x000fea0003800000 */
.L_x_12748:
[----:B------:R-:W-:Y:S05]  /*7d90*/  @P1 BRA `(.L_x_12750) ;  /* 0x0000003c00441947 */ /* 0x000fea0003800000 */
[----:B---3--:R-:W3:Y:S01]  /*7da0*/  LDL R4, [R1+0x1c] ;  /* 0x00001c0001047983 */ /* 0x008ee20000100800 */
[----:B------:R-:W0:Y:S03]  /*7db0*/  LDC R3, c[0x0][0x3f4] ;  /* 0x0000fd00ff037b82 */ /* 0x000e260000000800 */
[----:B-1----:R-:W2:Y:S01]  /*7dc0*/  LDL R0, [R1+0x20] ;  /* 0x0000200001007983 */ /* 0x002ea20000100800 */
[----:B------:R-:W-:Y:S01]  /*7dd0*/  BSSY B1, `(.L_x_12751) ;  /* 0x000007b000017945 */ /* 0x000fe20003800000 */
[-C--:B0-----:R-:W-:Y:S02]  /*7de0*/  ISETP.GE.AND P0, PT, R156, R3.reuse, PT ;  /* 0x000000039c00720c */ /* 0x081fe40003f06270 */
[-C--:B---3--:R-:W-:Y:S02]  /*7df0*/  ISETP.GE.AND P1, PT, R4, R3.reuse, PT ;  /* 0x000000030400720c */ /* 0x088fe40003f26270 */
[----:B--2---:R-:W-:-:S09]  /*7e00*/  ISETP.GE.AND P2, PT, R0, R3, PT ;  /* 0x000000030000720c */ /* 0x004fd20003f46270 */
[----:B------:R-:W-:Y:S05]  /*7e10*/  @P0 BRA `(.L_x_12752) ;  /* 0x0000000400d80947 */ /* 0x000fea0003800000 */
[----:B------:R-:W0:Y:S01]  /*7e20*/  LDS.128 R4, [R37+0xf000] ;  /* 0x00f0000025047984 */ /* 0x000e220000000c00 */
[----:B-----5:R-:W-:Y:S02]  /*7e30*/  SHF.R.U32.HI R15, RZ, 0x8, R27 ;  /* 0x00000008ff0f7819 */ /* 0x020fe4000001161b */
[----:B----4-:R-:W-:Y:S02]  /*7e40*/  LOP3.LUT R14, R27, 0xff, RZ, 0xc0, !PT ;  /* 0x000000ff1b0e7812 */ /* 0x010fe400078ec0ff */
        /* <DEDUP_REMOVED lines=23> */
[-C--:B0-----:R-:W-:Y:S02]  /*7fc0*/  F2FP.F16.E4M3.UNPACK_B R0, R6.reuse.H1 ;  /* 0x00000006ff00723e */ /* 0x081fe400030006ff */
[----:B------:R-:W-:Y:S02]  /*7fd0*/  LOP3.LUT R29, R29, 0xff0000, R24, 0xf8, !PT ;  /* 0x00ff00001d1d7812 */ /* 0x000fe400078ef818 */
[----:B------:R-:W-:Y:S01]  /*7fe0*/  F2FP.F16.E4M3.UNPACK_B R32, R31 ;  /* 0x0000001fff20723e */ /* 0x000fe200020006ff */
[--C-:B------:R-:W-:Y:S01]  /*7ff0*/  HADD2.F32 R15, -RZ, R0.reuse.H1_H1 ;  /* 0x30000000ff0f7230 */ /* 0x100fe20000004100 */
[----:B------:R-:W-:Y:S01]  /*8000*/  F2FP.F16.E4M3.UNPACK_B R28, R27 ;  /* 0x0000001bff1c723e */ /* 0x000fe200020006ff */
[----:B------:R-:W-:Y:S01]  /*8010*/  HADD2.F32 R14, -RZ, R0.H0_H0 ;  /* 0x20000000ff0e7230 */ /* 0x000fe20000004100 */
        /* <DEDUP_REMOVED lines=86> */
.L_x_12752:
[----:B------:R-:W-:Y:S05]  /*8580*/  BSYNC B1 ;  /* 0x0000000000017941 */ /* 0x000fea0003800000 */
.L_x_12751:
[----:B------:R-:W-:Y:S04]  /*8590*/  BSSY B1, `(.L_x_12753) ;  /* 0x000007c000017945 */ /* 0x000fe80003800000 */
[----:B------:R-:W-:Y:S05]  /*85a0*/  @P1 BRA `(.L_x_12754) ;  /* 0x0000000400e81947 */ /* 0x000fea0003800000 */
[----:B0-----:R-:W0:Y:S01]  /*85b0*/  LDS.128 R4, [R37+0x10800] ;  /* 0x0108000025047984 */ /* 0x001e220000000c00 */
[----:B-----5:R-:W-:Y:S02]  /*85c0*/  SHF.R.U32.HI R26, RZ, 0x8, R21 ;  /* 0x00000008ff1a7819 */ /* 0x020fe40000011615 */
[----:B----4-:R-:W-:Y:S02]  /*85d0*/  SHF.R.U32.HI R14, RZ, 0x8, R13 ;  /* 0x00000008ff0e7819 */ /* 0x010fe4000001160d */
        /* <DEDUP_REMOVED lines=119> */
.L_x_12754:
[----:B------:R-:W-:Y:S05]  /*8d50*/  BSYNC B1 ;  /* 0x0000000000017941 */ /* 0x000fea0003800000 */
.L_x_12753:
[----:B------:R-:W-:Y:S05]  /*8d60*/  @P2 BRA `(.L_x_12750) ;  /* 0x0000002c00502947 */ /* 0x000fea0003800000 */
[----:B01----:R-:W0:Y:S01]  /*8d70*/  LDS.128 R4, [R37+0x12000] ;  /* 0x0120000025047984 */ /* 0x003e220000000c00 */
[----:B-----5:R-:W-:Y:S02]  /*8d80*/  SHF.R.U32.HI R13, RZ, 0x8, R9 ;  /* 0x00000008ff0d7819 */ /* 0x020fe40000011609 */
[----:B------:R-:W-:Y:S02]  /*8d90*/  LOP3.LUT R12, R9, 0xff, RZ, 0xc0, !PT ;  /* 0x000000ff090c7812 */ /* 0x000fe400078ec0ff */
[----:B------:R-:W-:Y:S02]  /*8da0*/  LOP3.LUT R13, R13, 0xff, RZ, 0xc0, !PT ;  /* 0x000000ff0d0d7812 */ /* 0x000fe400078ec0ff */
[----:B------:R-:W-:Y:S02]  /*8db0*/  SHF.R.U32.HI R21, RZ, 0x8, R11 ;  /* 0x00000008ff157819 */ /* 0x000fe4000001160b */
[----:B------:R-:W-:Y:S02]  /*8dc0*/  PRMT R12, R13, 0x7604, R12 ;  /* 0x000076040d0c7816 */ /* 0x000fe4000000000c */
[----:B----4-:R-:W-:-:S02]  /*8dd0*/  LOP3.LUT R14, R11, 0xff, RZ, 0xc0, !PT ;  /* 0x000000ff0b0e7812 */ /* 0x010fc400078ec0ff */
        /* <DEDUP_REMOVED lines=8> */
[----:B------:R-:W-:Y:S02]  /*8e60*/  LOP3.LUT R3, R3, 0xff, RZ, 0xc0, !PT ;  /* 0x000000ff03037812 */ /* 0x000fe400078ec0ff */
[----:B------:R-:W-:Y:S02]  /*8e70*/  LOP3.LUT R15, R13, 0xff, RZ, 0xc0, !PT ;  /* 0x000000ff0d0f7812 */ /* 0x000fe400078ec0ff */
[----:B------:R-:W-:Y:S02]  /*8e80*/  SHF.L.U32 R13, R24, 0x10, RZ ;  /* 0x00000010180d7819 */ /* 0x000fe400000006ff */
[----:B------:R-:W-:Y:S02]  /*8e90*/  PRMT R3, R3, 0x7604, R0 ;  /* 0x0000760403037816 */ /* 0x000fe40000000000 */
[----:B------:R-:W-:Y:S02]  /*8ea0*/  LOP3.LUT R0, R10, 0xff, RZ, 0xc0, !PT ;  /* 0x000000ff0a007812 */ /* 0x000fe400078ec0ff */
[----:B------:R-:W-:-:S02]  /*8eb0*/  LOP3.LUT R13, R12, 0xff0000, R13, 0xf8, !PT ;  /* 0x00ff00000c0d7812 */ /* 0x000fc400078ef80d */
[----:B------:R-:W-:Y:S02]  /*8ec0*/  LOP3.LUT R21, R14, 0xff0000, R21, 0xf8, !PT ;  /* 0x00ff00000e157812 */ /* 0x000fe400078ef815 */
[----:B------:R-:W-:Y:S02]  /*8ed0*/  PRMT R15, R15, 0x7604, R0 ;  /* 0x000076040f0f7816 */ /* 0x000fe40000000000 */
[----:B------:R-:W-:Y:S02]  /*8ee0*/  LOP3.LUT R21, R21, 0xff000000, R11, 0xf8, !PT ;  /* 0xff00000015157812 */ /* 0x000fe400078ef80b */
[----:B------:R-:W-:Y:S02]  /*8ef0*/  LOP3.LUT R13, R13, 0xff000000, R9, 0xf8, !PT ;  /* 0xff0000000d0d7812 */ /* 0x000fe400078ef809 */
[----:B------:R-:W-:Y:S02]  /*8f00*/  LOP3.LUT R3, R3, 0xff0000, R8, 0xf8, !PT ;  /* 0x00ff000003037812 */ /* 0x000fe400078ef808 */
[----:B0-----:R-:W-:-:S02]  /*8f10*/  F2FP.F16.E4M3.UNPACK_B R0, R6.H1 ;  /* 0x00000006ff00723e */ /* 0x001fc400030006ff */
[----:B------:R-:W-:Y:S02]  /*8f20*/  LOP3.LUT R15, R15, 0xff0000, R10, 0xf8, !PT ;  /* 0x00ff00000f0f7812 */ /* 0x000fe400078ef80a */
[----:B------:R-:W-:Y:S01]  /*8f30*/  F2FP.F16.E4M3.UNPACK_B R24, R21 ;  /* 0x00000015ff18723e */ /* 0x000fe200020006ff */
[----:B------:R-:W-:Y:S01]  /*8f40*/  HADD2.F32 R9, -RZ, R0.H1_H1 ;  /* 0x30000000ff097230 */ /* 0x000fe20000004100 */
[----:B------:R-:W-:Y:S02]  /*8f50*/  F2FP.F16.E4M3.UNPACK_B R14, R13 ;  /* 0x0000000dff0e723e */ /* 0x000fe400020006ff */
        /* <DEDUP_REMOVED lines=88> */
.L_x_12744:
        /* <DEDUP_REMOVED lines=32> */
.L_x_12985:
[----:B------:R-:W5:Y:S04]  /*96e0*/  LDL R4, [R1+0x2c] ;  /* 0x00002c0001047983 */ /* 0x000f680000100800 */
[----:B------:R-:W2:Y:S01]  /*96f0*/  LDL R13, [R1+0x58] ;  /* 0x00005800010d7983 */ /* 0x000ea20000100800 */
[----:B------:R-:W-:Y:S01]  /*9700*/  BSSY B1, `(.L_x_12756) ;  /* 0x000002c000017945 */ /* 0x000fe20003800000 */
[----:B------:R-:W-:Y:S02]  /*9710*/  CS2R R8, SRZ ;  /* 0x0000000000087805 */ /* 0x000fe4000001ff00 */
[----:B------:R-:W-:Y:S02]  /*9720*/  CS2R R14, SRZ ;  /* 0x00000000000e7805 */ /* 0x000fe4000001ff00 */
[----:B------:R-:W-:Y:S01]  /*9730*/  CS2R R26, SRZ ;  /* 0x00000000001a7805 */ /* 0x000fe2000001ff00 */
[----:B-----5:R-:W-:Y:S01]  /*9740*/  IMAD R38, R4, R25, RZ ;  /* 0x0000001904267224 */ /* 0x020fe200078e02ff */
[----:B------:R-:W-:-:S02]  /*9750*/  CS2R R4, SRZ ;  /* 0x0000000000047805 */ /* 0x000fc4000001ff00 */
[----:B------:R-:W-:Y:S02]  /*9760*/  CS2R R24, SRZ ;  /* 0x0000000000187805 */ /* 0x000fe4000001ff00 */
[----:B--2---:R-:W-:Y:S02]  /*9770*/  LEA.HI R6, R13, R13, RZ, 0x1 ;  /* 0x0000000d0d067211 */ /* 0x004fe400078f08ff */
[----:B------:R-:W-:Y:S02]  /*9780*/  ISETP.GE.AND P0, PT, R10, R38, PT ;  /* 0x000000260a00720c */ /* 0x000fe40003f06270 */
[----:B------:R-:W-:Y:S02]  /*9790*/  CS2R R10, SRZ ;  /* 0x00000000000a7805 */ /* 0x000fe4000001ff00 */
[----:B------:R-:W-:Y:S02]  /*97a0*/  LOP3.LUT R12, R6, 0xfffffffe, RZ, 0xc0, !PT ;  /* 0xfffffffe060c7812 */ /* 0x000fe400078ec0ff */
[----:B------:R-:W-:-:S03]  /*97b0*/  CS2R R6, SRZ ;  /* 0x0000000000067805 */ /* 0x000fc6000001ff00 */
[----:B------:R-:W-:Y:S01]  /*97c0*/  IMAD.IADD R39, R13, 0x1, -R12 ;  /* 0x000000010d277824 */ /* 0x000fe200078e0a0c */
[----:B------:R-:W-:-:S04]  /*97d0*/  CS2R R12, SRZ ;  /* 0x00000000000c7805 */ /* 0x000fc8000001ff00 */
[----:B------:R-:W-:Y:S01]  /*97e0*/  SHF.L.U32 R39, R39, 0x1f, RZ ;  /* 0x0000001f27277819 */ /* 0x000fe200000006ff */
[----:B------:R-:W-:Y:S06]  /*97f0*/  @P0 BRA `(.L_x_12757) ;  /* 0x0000000000700947 */ /* 0x000fec0003800000 */
[----:B------:R-:W2:Y:S01]  /*9800*/  LDL R28, [R1+0x10] ;  /* 0x00001000011c7983 */ /* 0x000ea20000100800 */
        /* <DEDUP_REMOVED lines=12> */
[----:B----4-:R-:W-:-:S05]  /*98d0*/  @!P4 IADD3 R30, P1, R16, R21, RZ ;  /* 0x00000015101ec210 */ /* 0x010fca0007f3e0ff */
[--C-:B---3--:R-:W-:Y:S01]  /*98e0*/  @!P4 IMAD.X R31, R20, 0x1, R5.reuse, P1 ;  /* 0x00000001141fc824 */ /* 0x108fe200008e0605 */
[----:B--2---:R-:W-:Y:S02]  /*98f0*/  @!P5 SHF.L.U32 R4, R28, 0x4, RZ ;  /* 0x000000041c04d819 */ /* 0x004fe400000006ff */
[-C--:B------:R-:W-:Y:S02]  /*9900*/  @!P4 IADD3 R28, P0, R16, R3.reuse, RZ ;  /* 0x00000003101cc210 */ /* 0x080fe40007f1e0ff */
[C---:B------:R-:W-:Y:S02]  /*9910*/  @!P5 IADD3 R32, P2, R4.reuse, R3, RZ ;  /* 0x000000030420d210 */ /* 0x040fe40007f5e0ff */
[----:B------:R-:W-:Y:S01]  /*9920*/  @!P5 IADD3 R34, P3, R4, R21, RZ ;  /* 0x000000150422d210 */ /* 0x000fe20007f7e0ff */
[----:B-1----:R-:W-:Y:S01]  /*9930*/  @!P4 IMAD.X R29, R0, 0x1, R5, P0 ;  /* 0x00000001001dc824 */ /* 0x002fe200000e0605 */
[----:B------:R-:W-:Y:S02]  /*9940*/  @!P5 SHF.R.S32.HI R3, RZ, 0x1f, R4 ;  /* 0x0000001fff03d819 */ /* 0x000fe40000011404 */
[----:B------:R-:W-:-:S02]  /*9950*/  CS2R R4, SRZ ;  /* 0x0000000000047805 */ /* 0x000fc4000001ff00 */
[----:B------:R0:W5:Y:S01]  /*9960*/  @!P4 LD.E.128 R12, desc[UR42][R28.64] ;  /* 0x0000002a1c0cc980 */ /* 0x000162000c101d00 */
[--C-:B------:R-:W-:Y:S02]  /*9970*/  @!P5 IMAD.X R33, R0, 0x1, R3.reuse, P2 ;  /* 0x000000010021d824 */ /* 0x100fe400010e0603 */
[----:B------:R-:W-:Y:S01]  /*9980*/  @!P5 IMAD.X R35, R20, 0x1, R3, P3 ;  /* 0x000000011423d824 */ /* 0x000fe200018e0603 */
[----:B------:R0:W5:Y:S04]  /*9990*/  @!P4 LD.E.128 R4, desc[UR42][R30.64] ;  /* 0x0000002a1e04c980 */ /* 0x000168000c101d00 */
[----:B------:R0:W5:Y:S04]  /*99a0*/  @!P5 LD.E.128 R24, desc[UR42][R32.64] ;  /* 0x0000002a2018d980 */ /* 0x000168000c101d00 */
[----:B------:R0:W5:Y:S02]  /*99b0*/  @!P5 LD.E.128 R8, desc[UR42][R34.64] ;  /* 0x0000002a2208d980 */ /* 0x000164000c101d00 */
.L_x_12757:
[----:B------:R-:W-:Y:S05]  /*99c0*/  BSYNC B1 ;  /* 0x0000000000017941 */ /* 0x000fea0003800000 */
.L_x_12756:
        /* <DEDUP_REMOVED lines=10> */
.L_x_12986:
[----:B------:R-:W-:Y:S05]  /*9a70*/  BSYNC B1 ;  /* 0x0000000000017941 */ /* 0x000fea0003800000 */
.L_x_12758:
        /* <DEDUP_REMOVED lines=40> */
[C---:B------:R-:W-:Y:S02]  /*9d00*/  LEA.HI R20, R0.reuse, R0, RZ, 0x1 ;  /* 0x0000000000147211 */ /* 0x040fe400078f08ff */
[----:B------:R-:W-:Y:S02]  /*9d10*/  SHF.L.U32 R0, R0, 0x4, RZ ;  /* 0x0000000400007819 */ /* 0x000fe400000006ff */
[----:B------:R-:W-:-:S02]  /*9d20*/  SHF.R.S32.HI R20, RZ, 0x1, R20 ;  /* 0x00000001ff147819 */ /* 0x000fc40000011414 */
[----:B------:R-:W-:Y:S02]  /*9d30*/  LOP3.LUT R0, R62, 0x10, R0, 0xf8, !PT ;  /* 0x000000103e007812 */ /* 0x000fe400078ef800 */
[----:B------:R-:W-:Y:S01]  /*9d40*/  LOP3.LUT R32, R4, 0xff, RZ, 0xc0, !PT ;  /* 0x000000ff04207812 */ /* 0x000fe200078ec0ff */
[----:B------:R-:W-:Y:S01]  /*9d50*/  IMAD R21, R20, 0x1800, R61 ;  /* 0x0000180014157824 */ /* 0x000fe200078e023d */
[----:B------:R-:W-:Y:S02]  /*9d60*/  LOP3.LUT R0, R0, R60, RZ, 0x3c, !PT ;  /* 0x0000003c00007212 */ /* 0x000fe400078e3cff */
[----:B------:R-:W-:Y:S02]  /*9d70*/  PRMT R20, R29, 0x7604, R28 ;  /* 0x000076041d147816 */ /* 0x000fe4000000001c */
[----:B------:R-:W-:Y:S01]  /*9d80*/  IADD3 R0, R18, R21, R0 ;  /* 0x0000001512007210 */ /* 0x000fe20007ffe000 */
[----:B------:R-:W0:Y:S01]  /*9d90*/  LDS.128 R28, [R37+0xf000] ;  /* 0x00f00000251c7984 */ /* 0x000e220000000c00 */
[----:B------:R-:W-:-:S02]  /*9da0*/  PRMT R45, R33, 0x7604, R32 ;  /* 0x00007604212d7816 */ /* 0x000fc40000000020 */
[----:B------:R-:W-:Y:S01]  /*9db0*/  LOP3.LUT R21, R5, 0xff, RZ, 0xc0, !PT ;  /* 0x000000ff05157812 */ /* 0x000fe200078ec0ff */
[----:B------:R-:W1:Y:S01]  /*9dc0*/  LDS.128 R32, [R0+0xf000] ;  /* 0x00f0000000207984 */ /* 0x000e620000000c00 */
[----:B------:R-:W-:Y:S02]  /*9dd0*/  LOP3.LUT R42, R6, 0xff, RZ, 0xc0, !PT ;  /* 0x000000ff062a7812 */ /* 0x000fe400078ec0ff */
[----:B------:R-:W-:Y:S02]  /*9de0*/  LOP3.LUT R43, R43, 0xff, RZ, 0xc0, !PT ;  /* 0x000000ff2b2b7812 */ /* 0x000fe400078ec0ff */
[----:B------:R-:W-:Y:S02]  /*9df0*/  PRMT R40, R40, 0x7604, R21 ;  /* 0x0000760428287816 */ /* 0x000fe40000000015 */
[----:B------:R-:W-:Y:S02]  /*9e00*/  SHF.R.U32.HI R47, RZ, 0x10, R5 ;  /* 0x00000010ff2f7819 */ /* 0x000fe40000011605 */
[----:B------:R-:W-:-:S02]  /*9e10*/  SHF.R.U32.HI R21, RZ, 0x10, R13 ;  /* 0x00000010ff157819 */ /* 0x000fc4000001160d */
[----:B------:R-:W-:Y:S01]  /*9e20*/  PRMT R49, R43, 0x7604, R42 ;  /* 0x000076042b317816 */ /* 0x000fe2000000002a */
[----:B------:R-:W-:Y:S01]  /*9e30*/  IMAD.U32 R47, R47, 0x10000, RZ ;  /* 0x000100002f2f7824 */ /* 0x000fe200078e00ff */
[----:B------:R-:W-:Y:S01]  /*9e40*/  SHF.R.U32.HI R51, RZ, 0x10, R7 ;  /* 0x00000010ff337819 */ /* 0x000fe20000011607 */
[----:B------:R-:W-:Y:S01]  /*9e50*/  IMAD.U32 R21, R21, 0x10000, RZ ;  /* 0x0001000015157824 */ /* 0x000fe200078e00ff */
[----:B------:R-:W-:Y:S02]  /*9e60*/  SHF.R.U32.HI R43, RZ, 0x10, R15 ;  /* 0x00000010ff2b7819 */ /* 0x000fe4000001160f */
[----:B------:R-:W-:Y:S01]  /*9e70*/  LOP3.LUT R45, R45, 0xff0000, R4, 0xf8, !PT ;  /* 0x00ff00002d2d7812 */ /* 0x000fe200078ef804 */
        /* <DEDUP_REMOVED lines=195> */
.L_x_12761:
[----:B------:R-:W-:Y:S05]  /*aab0*/  BSYNC B1 ;  /* 0x0000000000017941 */ /* 0x000fea0003800000 */
.L_x_12760:
        /* <DEDUP_REMOVED lines=255> */
.L_x_12750:
[----:B------:R-:W-:Y:S05]  /*bab0*/  BSYNC B0 ;  /* 0x0000000000007941 */ /* 0x000fea0003800000 */
.L_x_12743:
        /* <DEDUP_REMOVED lines=8> */
.L_x_12740:
[----:B0-2---:R-:W-:-:S05]  /*bb40*/  IMAD.U32 R0, RZ, RZ, UR36 ;  /* 0x00000024ff007e24 */ /* 0x005fca000f8e00ff */
[----:B------:R-:W-:-:S13]  /*bb50*/  ISETP.NE.AND P0, PT, R0, 0x3, PT ;  /* 0x000000030000780c */ /* 0x000fda0003f05270 */
[----:B------:R-:W-:Y:S05]  /*bb60*/  @!P0 BRA `(.L_x_12762) ;  /* 0x0000000000048947 */ /* 0x000fea0003800000 */
[----:B------:R-:W-:Y:S01]  /*bb70*/  BPT.TRAP 0x1 ;  /* 0x000000040000795c */ /* 0x000fe20000300000 */
.L_x_12762:
[----:B------:R-:W-:Y:S01]  /*bb80*/  IMAD R0, R22, 0x8, R18 ;  /* 0x0000000816007824 */ /* 0x000fe200078e0212 */
[----:B-----5:R-:W-:-:S04]  /*bb90*/  SHF.L.U32 R7, R23, 0x1f, RZ ;  /* 0x0000001f17077819 */ /* 0x020fc800000006ff */
[----:B------:R0:W2:Y:S01]  /*bba0*/  SYNCS.PHASECHK.TRANS64.TRYWAIT P1, [R0+URZ+0x19c30], R7 ;  /* 0x019c3007000075a7 */ /* 0x0000a2000802017f */
[----:B------:R-:W-:Y:S05]  /*bbb0*/  @!P0 BRA `(.L_x_12763) ;  /* 0x0000000000048947 */ /* 0x000fea0003800000 */
[----:B------:R-:W-:Y:S01]  /*bbc0*/  BPT.TRAP 0x1 ;  /* 0x000000040000795c */ /* 0x000fe20000300000 */
.L_x_12763:
[----:B-1----:R-:W-:Y:S01]  /*bbd0*/  VIADD R3, R18, 0x13800 ;  /* 0x0001380012037836 */ /* 0x002fe20000000000 */
[----:B---3--:R-:W-:Y:S02]  /*bbe0*/  LOP3.LUT R4, R36, 0x10000, RZ, 0xfc, !PT ;  /* 0x0001000024047812 */ /* 0x008fe400078efcff */
[----:B------:R-:W-:Y:S02]  /*bbf0*/  MOV R5, 0xc0000010 ;  /* 0xc000001000057802 */ /* 0x000fe40000000f00 */
[----:B------:R-:W-:-:S04]  /*bc00*/  SHF.R.U32.HI R3, RZ, 0x4, R3 ;  /* 0x00000004ff037819 */ /* 0x000fc80000011603 */
[----:B------:R-:W-:-:S04]  /*bc10*/  LOP3.LUT R3, R3, 0x3fff, RZ, 0xc0, !PT ;  /* 0x00003fff03037812 */ /* 0x000fc800078ec0ff */
[----:B----4-:R-:W-:Y:S01]  /*bc20*/  LOP3.LUT R21, R3, 0x10000, RZ, 0xfc, !PT ;  /* 0x0001000003157812 */ /* 0x010fe200078efcff */
[----:B--2---:R-:W-:Y:S06]  /*bc30*/  @P1 BRA `(.L_x_12764) ;  /* 0x0000000000081947 */ /* 0x004fec0003800000 */
[----:B------:R-:W1:Y:S02]  /*bc40*/  SYNCS.PHASECHK.TRANS64.TRYWAIT P1, [R0+URZ+0x19c30], R7 ;  /* 0x019c3007000075a7 */ /* 0x000e64000802017f */
[----:B-1----:R-:W-:Y:S05]  /*bc50*/  @!P1 BRA `(.L_x_12765) ;  /* 0x0000012800909947 */ /* 0x002fea0003800000 */
.L_x_12764:
[----:B------:R-:W-:Y:S01]  /*bc60*/  IMAD R6, R22, 0x300, R21 ;  /* 0x0000030016067824 */ /* 0x000fe200078e0215 */
[----:B------:R-:W-:Y:S05]  /*bc70*/  WARPSYNC.ALL ;  /* 0x0000000000007948 */ /* 0x000fea0003800000 */
[----:B01----:R-:W-:Y:S01]  /*bc80*/  IMAD.MOV.U32 R7, RZ, RZ, -0x3ffffff0 ;  /* 0xc0000010ff077424 */ /* 0x003fe200078e00ff */
[C---:B------:R-:W-:Y:S01]  /*bc90*/  R2UR UR4, R4.reuse ;  /* 0x00000000040472ca */ /* 0x040fe200000e0000 */
[----:B------:R-:W-:Y:S01]  /*bca0*/  WARPGROUP.ARRIVE ;  /* 0x00000000000079c5 */ /* 0x000fe20000000000 */
[----:B------:R-:W-:Y:S01]  /*bcb0*/  R2UR UR5, R5 ;  /* 0x00000000050572ca */ /* 0x000fe200000e0000 */
[----:B------:R-:W-:Y:S01]  /*bcc0*/  VIADD R152, R4, 0x180 ;  /* 0x0000018004987836 */ /* 0x000fe20000000000 */
[C---:B------:R-:W-:Y:S01]  /*bcd0*/  R2UR UR6, R6.reuse ;  /* 0x00000000060672ca */ /* 0x040fe200000e0000 */
[----:B------:R-:W-:Y:S01]  /*bce0*/  VIADD R8, R6, 0x100 ;  /* 0x0000010006087836 */ /* 0x000fe20000000000 */
[----:B------:R-:W-:Y:S01]  /*bcf0*/  R2UR UR7, R7 ;  /* 0x00000000070772ca */ /* 0x000fe200000e0000 */
[----:B------:R-:W-:Y:S01]  /*bd00*/  IMAD.MOV.U32 R153, RZ, RZ, -0x3ffffff0 ;  /* 0xc0000010ff997424 */ /* 0x000fe200078e00ff */
[----:B------:R-:W-:Y:S01]  /*bd10*/  MOV R7, 0xc0000010 ;  /* 0xc000001000077802 */ /* 0x000fe20000000f00 */
[----:B------:R-:W-:-:S02]  /*bd20*/  IMAD.MOV.U32 R9, RZ, RZ, -0x3ffffff0 ;  /* 0xc0000010ff097424 */ /* 0x000fc400078e00ff */
[----:B------:R-:W-:-:S08]  /*bd30*/  VIADD R6, R6, 0x200 ;  /* 0x0000020006067836 */ /* 0x000fd00000000000 */
        /* <DEDUP_REMOVED lines=20> */
.L_x_12766:
        /* <DEDUP_REMOVED lines=9> */
[C---:B------:R-:W-:Y:S01]  /*bf10*/  FMUL.FTZ R24, R2.reuse, R40 ;  /* 0x0000002802187220 */ /* 0x040fe20000410000 */
[C---:B------:R-:W-:Y:S01]  /*bf20*/  FMUL.FTZ R91, R2.reuse, R35 ;  /* 0x00000023025b7220 */ /* 0x040fe20000410000 */
[C---:B------:R-:W-:Y:S01]  /*bf30*/  FMUL.FTZ R10, R2.reuse, R26 ;  /* 0x0000001a020a7220 */ /* 0x040fe20000410000 */
[----:B------:R-:W4:Y:S01]  /*bf40*/  LDL R37, [R1+0x38] ;  /* 0x0000380001257983 */ /* 0x000f220000100800 */
[C---:B------:R-:W-:Y:S01]  /*bf50*/  FMUL.FTZ R20, R2.reuse, R27 ;  /* 0x0000001b02147220 */ /* 0x040fe20000410000 */
[C---:B------:R-:W-:Y:S01]  /*bf60*/  FMUL.FTZ R14, R2.reuse, R36 ;  /* 0x00000024020e7220 */ /* 0x040fe20000410000 */
[C---:B------:R-:W-:Y:S01]  /*bf70*/  FMUL.FTZ R90, R2.reuse, R30 ;  /* 0x0000001e025a7220 */ /* 0x040fe20000410000 */
[----:B------:R-:W5:Y:S01]  /*bf80*/  LDL R98, [R1+0x2c] ;  /* 0x00002c0001627983 */ /* 0x000f620000100800 */
        /* <DEDUP_REMOVED lines=9> */
[----:B------:R-:W-:Y:S01]  /*c020*/  IMAD.MOV.U32 R35, RZ, RZ, -0x80 ;  /* 0xffffff80ff237424 */ /* 0x000fe200078e00ff */
[----:B------:R-:W4:Y:S01]  /*c030*/  LDL R96, [R1+0x30] ;  /* 0x0000300001607983 */ /* 0x000f220000100800 */
        /* <DEDUP_REMOVED lines=10> */
[----:B------:R-:W0:Y:S01]  /*c0e0*/  @P4 LDC R33, c[0x0][0x44c] ;  /* 0x00011300ff214b82 */ /* 0x000e220000000800 */
[C---:B------:R-:W-:Y:S01]  /*c0f0*/  FMUL.FTZ R99, R2.reuse, R70 ;  /* 0x0000004602637220 */ /* 0x040fe20000410000 */
[C---:B------:R-:W-:Y:S01]  /*c100*/  FMUL.FTZ R103, R2.reuse, R74 ;  /* 0x0000004a02677220 */ /* 0x040fe20000410000 */
[C---:B------:R-:W-:Y:S01]  /*c110*/  FMUL.FTZ R105, R2.reuse, R78 ;  /* 0x0000004e02697220 */ /* 0x040fe20000410000 */
[C---:B------:R-:W-:Y:S01]  /*c120*/  FMUL.FTZ R82, R2.reuse, R82 ;  /* 0x0000005202527220 */ /* 0x040fe20000410000 */
[----:B------:R-:W-:Y:S01]  /*c130*/  FMUL.FTZ R86, R2, R86 ;  /* 0x0000005602567220 */ /* 0x000fe20000410000 */
[----:B------:R-:W1:Y:S01]  /*c140*/  MUFU.TANH R90, R90 ;  /* 0x0000005a005a7308 */ /* 0x000e620000002400 */
[----:B------:R-:W-:Y:S01]  /*c150*/  ULDC UR4, c[0x0][0x988] ;  /* 0x0002620000047ab9 */ /* 0x000fe20000000800 */
[----:B------:R-:W1:Y:S01]  /*c160*/  @P4 LDC R34, c[0x0][0x450] ;  /* 0x00011400ff224b82 */ /* 0x000e620000000800 */
[----:B------:R-:W-:Y:S01]  /*c170*/  VIADD R0, R0, 0x19c40 ;  /* 0x00019c4000007836 */ /* 0x000fe20000000000 */
[----:B------:R-:W-:Y:S01]  /*c180*/  ULDC UR38, c[0x0][0x988] ;  /* 0x0002620000267ab9 */ /* 0x000fe20000000800 */
[----:B------:R-:W-:-:S03]  /*c190*/  ULDC UR39, c[0x0][0x988] ;  /* 0x0002620000277ab9 */ /* 0x000fc60000000800 */
[----:B------:R-:W5:Y:S08]  /*c1a0*/  MUFU.TANH R89, R89 ;  /* 0x0000005900597308 */ /* 0x000f700000002400 */
[----:B------:R-:W5:Y:S08]  /*c1b0*/  MUFU.TANH R92, R92 ;  /* 0x0000005c005c7308 */ /* 0x000f700000002400 */
[----:B------:R-:W5:Y:S08]  /*c1c0*/  MUFU.TANH R91, R91 ;  /* 0x0000005b005b7308 */ /* 0x000f700000002400 */
[----:B------:R-:W5:Y:S08]  /*c1d0*/  MUFU.TANH R93, R93 ;  /* 0x0000005d005d7308 */ /* 0x000f700000002400 */
[----:B------:R-:W-:Y:S01]  /*c1e0*/  MUFU.TANH R94, R94 ;  /* 0x0000005e005e7308 */ /* 0x000fe20000002400 */
[C---:B------:R-:W-:Y:S01]  /*c1f0*/  FMUL.FTZ R29, R2.reuse, R49 ;  /* 0x00000031021d7220 */ /* 0x040fe20000410000 */
[----:B------:R-:W-:-:S06]  /*c200*/  FMUL.FTZ R28, R2, R48 ;  /* 0x00000030021c7220 */ /* 0x000fcc0000410000 */
[----:B------:R-:W5:Y:S08]  /*c210*/  MUFU.TANH R38, R38 ;  /* 0x0000002600267308 */ /* 0x000f700000002400 */
[----:B------:R-:W5:Y:S01]  /*c220*/  MUFU.TANH R42, R42 ;  /* 0x0000002a002a7308 */ /* 0x000f620000002400 */
[----:B------:R-:W-:-:S07]  /*c230*/  FMUL.FTZ R48, R2, R51 ;  /* 0x0000003302307220 */ /* 0x000fce0000410000 */
[----:B------:R-:W5:Y:S01]  /*c240*/  MUFU.TANH R46, R46 ;  /* 0x0000002e002e7308 */ /* 0x000f620000002400 */
[C---:B------:R-:W-:Y:S01]  /*c250*/  FMUL.FTZ R31, R2.reuse, R53 ;  /* 0x00000035021f7220 */ /* 0x040fe20000410000 */
[----:B------:R-:W-:-:S06]  /*c260*/  FMUL.FTZ R30, R2, R52 ;  /* 0x00000034021e7220 */ /* 0x000fcc0000410000 */
[----:B------:R-:W5:Y:S01]  /*c270*/  MUFU.TANH R44, R44 ;  /* 0x0000002c002c7308 */ /* 0x000f620000002400 */
[C---:B------:R-:W-:Y:S01]  /*c280*/  FMUL.FTZ R52, R2.reuse, R54 ;  /* 0x0000003602347220 */ /* 0x040fe20000410000 */
[----:B------:R-:W-:-:S06]  /*c290*/  FMUL.FTZ R54, R2, R55 ;  /* 0x0000003702367220 */ /* 0x000fcc0000410000 */
        /* <DEDUP_REMOVED lines=12> */
[----:B---3--:R-:W-:Y:S01]  /*c360*/  IMAD.IADD R32, R95, 0x1, R100 ;  /* 0x000000015f207824 */ /* 0x008fe200078e0264 */
[----:B--2---:R-:W-:-:S06]  /*c370*/  LOP3.LUT R97, R97, 0xfffffffd, RZ, 0xc0, !PT ;  /* 0xfffffffd61617812 */ /* 0x004fcc00078ec0ff */
[----:B------:R-:W-:Y:S01]  /*c380*/  MUFU.TANH R105, R105 ;  /* 0x0000006900697308 */ /* 0x000fe20000002400 */
[----:B0-----:R-:W-:-:S05]  /*c390*/  @P4 IMAD.HI.U32 R33, R32, R33, RZ ;  /* 0x0000002120214227 */ /* 0x001fca00078e00ff */
[----:B-1----:R-:W-:Y:S02]  /*c3a0*/  @P4 SHF.R.U32.HI R32, RZ, R34, R33 ;  /* 0x00000022ff204219 */ /* 0x002fe40000011621 */
[----:B------:R-:W-:Y:S03]  /*c3b0*/  MUFU.TANH R82, R82 ;  /* 0x0000005200527308 */ /* 0x000fe60000002400 */
[----:B------:R-:W0:Y:S01]  /*c3c0*/  SHFL.IDX PT, R40, R32, 0x1, 0x1c1f ;  /* 0x003c1f0020287f89 */ /* 0x000e2200000e0000 */
[----:B------:R-:W-:-:S04]  /*c3d0*/  IMAD R34, R88, R35, 0x80 ;  /* 0x0000008058227424 */ /* 0x000fc800078e0223 */
[----:B------:R-:W-:Y:S01]  /*c3e0*/  MUFU.TANH R86, R86 ;  /* 0x0000005600567308 */ /* 0x000fe20000002400 */
[----:B------:R-:W-:Y:S02]  /*c3f0*/  VIADD R36, R34, 0x1 ;  /* 0x0000000122247836 */ /* 0x000fe40000000000 */
[----:B----4-:R-:W-:Y:S02]  /*c400*/  IMAD.IADD R35, R96, 0x1, R34 ;  /* 0x0000000160237824 */ /* 0x010fe400078e0222 */
[C---:B------:R-:W-:Y:S02]  /*c410*/  IMAD R34, R37.reuse, -0x2, R36 ;  /* 0xfffffffe25227824 */ /* 0x040fe400078e0224 */
[----:B------:R-:W-:Y:S01]  /*c420*/  IMAD R35, R37, -0x2, R35 ;  /* 0xfffffffe25237824 */ /* 0x000fe200078e0223 */
[----:B------:R-:W-:Y:S02]  /*c430*/  MUFU.TANH R6, R6 ;  /* 0x0000000600067308 */ /* 0x000fe40000002400 */
[----:B-----5:R-:W-:-:S06]  /*c440*/  IADD3 R34, -R98, R34, R96 ;  /* 0x0000002262227210 */ /* 0x020fcc0007ffe160 */
[----:B------:R-:W-:Y:S01]  /*c450*/  MUFU.TANH R7, R7 ;  /* 0x0000000700077308 */ /* 0x000fe20000002400 */
[----:B0-----:R-:W-:-:S04]  /*c460*/  VIADDMNMX R40, R40, R34, R35, PT ;  /* 0x0000002228287246 */ /* 0x001fc80003800123 */
[----:B------:R-:W-:-:S03]  /*c470*/  ISETP.GT.AND P1, PT, R40, RZ, PT ;  /* 0x000000ff2800720c */ /* 0x000fc60003f24270 */
[----:B------:R-:W-:Y:S01]  /*c480*/  MUFU.TANH R11, R11 ;  /* 0x0000000b000b7308 */ /* 0x000fe20000002400 */
[C---:B------:R-:W-:Y:S02]  /*c490*/  ISETP.GT.AND P2, PT, R40.reuse, 0x1, PT ;  /* 0x000000012800780c */ /* 0x040fe40003f44270 */
[----:B------:R-:W-:Y:S02]  /*c4a0*/  ISETP.GT.AND P3, PT, R40, 0x8, PT ;  /* 0x000000082800780c */ /* 0x000fe40003f64270 */
[----:B------:R-:W-:Y:S02]  /*c4b0*/  FSEL R37, R10, -INF , P1 ;  /* 0xff8000000a257808 */ /* 0x000fe40000800000 */
[----:B------:R-:W-:Y:S01]  /*c4c0*/  FSEL R36, R20, -INF , P2 ;  /* 0xff80000014247808 */ /* 0x000fe20001000000 */
[----:B------:R-:W-:Y:S01]  /*c4d0*/  MUFU.TANH R14, R14 ;  /* 0x0000000e000e7308 */ /* 0x000fe20000002400 */
[----:B------:R-:W-:Y:S02]  /*c4e0*/  ISETP.GT.AND P1, PT, R40, 0x9, PT ;  /* 0x000000092800780c */ /* 0x000fe40003f24270 */
[----:B------:R-:W-:-:S02]  /*c4f0*/  FSEL R41, R90, -INF , P3 ;  /* 0xff8000005a297808 */ /* 0x000fc40001800000 */
[----:B------:R-:W-:Y:S02]  /*c500*/  FMNMX.FTZ R20, R37, R36, !PT ;  /* 0x0000002425147209 */ /* 0x000fe40007810000 */
[C---:B------:R-:W-:Y:S01]  /*c510*/  ISETP.GT.AND P2, PT, R40.reuse, 0x10, PT ;  /* 0x000000102800780c */ /* 0x040fe20003f44270 */
[----:B------:R-:W-:Y:S01]  /*c520*/  MUFU.TANH R24, R24 ;  /* 0x0000001800187308 */ /* 0x000fe20000002400 */
[----:B------:R-:W-:Y:S02]  /*c530*/  FSEL R39, R89, -INF , P1 ;  /* 0xff80000059277808 */ /* 0x000fe40000800000 */
[----:B------:R-:W-:Y:S02]  /*c540*/  FMNMX.FTZ R20, R41, R20, !PT ;  /* 0x0000001429147209 */ /* 0x000fe40007810000 */
[----:B------:R-:W-:Y:S02]  /*c550*/  ISETP.GT.AND P1, PT, R40, 0x11, PT ;  /* 0x000000112800780c */ /* 0x000fe40003f24270 */
[----:B------:R-:W-:Y:S01]  /*c560*/  FSEL R45, R92, -INF , P2 ;  /* 0xff8000005c2d7808 */ /* 0x000fe20001000000 */
[----:B------:R-:W-:Y:S01]  /*c570*/  MUFU.TANH R25, R25 ;  /* 0x0000001900197308 */ /* 0x000fe20000002400 */
[----:B------:R-:W-:-:S02]  /*c580*/  FMNMX.FTZ R20, R39, R20, !PT ;  /* 0x0000001427147209 */ /* 0x000fc40007810000 */
[C---:B------:R-:W-:Y:S02]  /*c590*/  ISETP.GT.AND P2, PT, R40.reuse, 0x18, PT ;  /* 0x000000182800780c */ /* 0x040fe40003f44270 */
[----:B------:R-:W-:Y:S02]  /*c5a0*/  FSEL R43, R91, -INF , P1 ;  /* 0xff8000005b2b7808 */ /* 0x000fe40000800000 */
[----:B------:R-:W-:Y:S01]  /*c5b0*/  FMNMX.FTZ R20, R45, R20, !PT ;  /* 0x000000142d147209 */ /* 0x000fe20007810000 */
[----:B------:R-:W-:Y:S01]  /*c5c0*/  MUFU.TANH R26, R26 ;  /* 0x0000001a001a7308 */ /* 0x000fe20000002400 */
[----:B------:R-:W-:Y:S02]  /*c5d0*/  ISETP.GT.AND P1, PT, R40, 0x19, PT ;  /* 0x000000192800780c */ /* 0x000fe40003f24270 */
[----:B------:R-:W-:Y:S02]  /*c5e0*/  FSEL R49, R93, -INF , P2 ;  /* 0xff8000005d317808 */ /* 0x000fe40001000000 */
[----:B------:R-:W-:-:S02]  /*c5f0*/  FMNMX.FTZ R20, R43, R20, !PT ;  /* 0x000000142b147209 */ /* 0x000fc40007810000 */
[----:B------:R-:W-:Y:S01]  /*c600*/  ISETP.GT.AND P2, PT, R40, 0x20, PT ;  /* 0x000000202800780c */ /* 0x000fe20003f44270 */
[----:B------:R-:W-:Y:S01]  /*c610*/  MUFU.TANH R27, R27 ;  /* 0x0000001b001b7308 */ /* 0x000fe20000002400 */
[----:B------:R-:W-:Y:S02]  /*c620*/  FSEL R47, R38, -INF , P1 ;  /* 0xff800000262f7808 */ /* 0x000fe40000800000 */
[----:B------:R-:W-:Y:S02]  /*c630*/  FMNMX.FTZ R20, R49, R20, !PT ;  /* 0x0000001431147209 */ /* 0x000fe40007810000 */
[----:B------:R-:W-:Y:S02]  /*c640*/  ISETP.GT.AND P1, PT, R40, 0x21, PT ;  /* 0x000000212800780c */ /* 0x000fe40003f24270 */
[----:B------:R-:W-:Y:S01]  /*c650*/  FSEL R53, R94, -INF , P2 ;  /* 0xff8000005e357808 */ /* 0x000fe20001000000 */
[----:B------:R-:W-:Y:S01]  /*c660*/  MUFU.TANH R28, R28 ;  /* 0x0000001c001c7308 */ /* 0x000fe20000002400 */
[----:B------:R-:W-:Y:S01]  /*c670*/  FMNMX.FTZ R20, R47, R20, !PT ;  /* 0x000000142f147209 */ /* 0x000fe20007810000 */
[----:B------:R-:W-:Y:S01]  /*c680*/  FMUL.FTZ R33, R2, R56 ;  /* 0x0000003802217220 */ /* 0x000fe20000410000 */
[----:B------:R-:W-:-:S02]  /*c690*/  ISETP.GT.AND P2, PT, R40, 0x28, PT ;  /* 0x000000282800780c */ /* 0x000fc40003f44270 */
[----:B------:R-:W-:Y:S02]  /*c6a0*/  FSEL R51, R42, -INF , P1 ;  /* 0xff8000002a337808 */ /* 0x000fe40000800000 */
[----:B------:R-:W-:Y:S01]  /*c6b0*/  FMNMX.FTZ R38, R53, R20, !PT ;  /* 0x0000001435267209 */ /* 0x000fe20007810000 */
[C---:B------:R-:W-:Y:S01]  /*c6c0*/  FMUL.FTZ R56, R2.reuse, R58 ;  /* 0x0000003a02387220 */ /* 0x040fe20000410000 */
[----:B------:R-:W-:Y:S01]  /*c6d0*/  FMUL.FTZ R58, R2, R59 ;  /* 0x0000003b023a7220 */ /* 0x000fe20000410000 */
[----:B------:R-:W-:Y:S02]  /*c6e0*/  ISETP.GT.AND P1, PT, R40, 0x29, PT ;  /* 0x000000292800780c */ /* 0x000fe40003f24270 */
[----:B------:R-:W-:Y:S02]  /*c6f0*/  FSEL R59, R46, -INF , P2 ;  /* 0xff8000002e3b7808 */ /* 0x000fe40001000000 */
[----:B------:R-:W-:Y:S02]  /*c700*/  FMNMX.FTZ R38, R51, R38, !PT ;  /* 0x0000002633267209 */ /* 0x000fe40007810000 */
[----:B------:R-:W-:-:S02]  /*c710*/  ISETP.GT.AND P2, PT, R40, 0x30, PT ;  /* 0x000000302800780c */ /* 0x000fc40003f44270 */
[----:B------:R-:W-:Y:S02]  /*c720*/  FSEL R55, R44, -INF , P1 ;  /* 0xff8000002c377808 */ /* 0x000fe40000800000 */
[----:B------:R-:W-:Y:S01]  /*c730*/  FMNMX.FTZ R38, R59, R38, !PT ;  /* 0x000000263b267209 */ /* 0x000fe20007810000 */
[----:B------:R-:W0:Y:S01]  /*c740*/  MUFU.TANH R56, R56 ;  /* 0x0000003800387308 */ /* 0x000e220000002400 */
[----:B------:R-:W-:Y:S01]  /*c750*/  FMUL.FTZ R95, R2, R67 ;  /* 0x00000043025f7220 */ /* 0x000fe20000410000 */
[----:B------:R-:W-:Y:S02]  /*c760*/  ISETP.GT.AND P1, PT, R40, 0x31, PT ;  /* 0x000000312800780c */ /* 0x000fe40003f24270 */
[----:B------:R-:W-:Y:S02]  /*c770*/  FSEL R67, R50, -INF , P2 ;  /* 0xff80000032437808 */ /* 0x000fe40001000000 */
[----:B------:R-:W-:Y:S01]  /*c780*/  FMNMX.FTZ R38, R55, R38, !PT ;  /* 0x0000002637267209 */ /* 0x000fe20007810000 */
[----:B------:R-:W-:Y:S01]  /*c790*/  FMUL.FTZ R10, R2, R63 ;  /* 0x0000003f020a7220 */ /* 0x000fe20000410000 */
[----:B------:R-:W-:Y:S01]  /*c7a0*/  @P4 LOP3.LUT R97, R97, 0x2, RZ, 0xfc, !PT ;  /* 0x0000000261614812 */ /* 0x000fe200078efcff */
[----:B------:R-:W1:Y:S01]  /*c7b0*/  MUFU.TANH R58, R58 ;  /* 0x0000003a003a7308 */ /* 0x000e620000002400 */
[----:B------:R-:W-:-:S02]  /*c7c0*/  ISETP.GT.AND P2, PT, R40, 0x38, PT ;  /* 0x000000382800780c */ /* 0x000fc40003f44270 */
[----:B------:R-:W-:Y:S02]  /*c7d0*/  FSEL R63, R48, -INF , P1 ;  /* 0xff800000303f7808 */ /* 0x000fe40000800000 */
[----:B------:R-:W-:Y:S01]  /*c7e0*/  FMNMX.FTZ R38, R67, R38, !PT ;  /* 0x0000002643267209 */ /* 0x000fe20007810000 */
[----:B------:R2:W-:Y:S01]  /*c7f0*/  STL [R1+0x40], R97 ;  /* 0x0000406101007387 */ /* 0x0005e20000100800 */
[----:B------:R-:W-:Y:S02]  /*c800*/  ISETP.GT.AND P1, PT, R40, 0x39, PT ;  /* 0x000000392800780c */ /* 0x000fe40003f24270 */
[----:B------:R-:W-:Y:S01]  /*c810*/  FSEL R75, R52, -INF , P2 ;  /* 0xff800000344b7808 */ /* 0x000fe20001000000 */
[----:B------:R-:W3:Y:S01]  /*c820*/  MUFU.TANH R10, R10 ;  /* 0x0000000a000a7308 */ /* 0x000ee20000002400 */
[----:B------:R-:W-:Y:S01]  /*c830*/  FMNMX.FTZ R38, R63, R38, !PT ;  /* 0x000000263f267209 */ /* 0x000fe20007810000 */
[----:B------:R-:W-:Y:S01]  /*c840*/  FMUL.FTZ R20, R2, R71 ;  /* 0x0000004702147220 */ /* 0x000fe20000410000 */
[----:B------:R-:W-:Y:S01]  /*c850*/  ISETP.GT.AND P2, PT, R40, 0x40, PT ;  /* 0x000000402800780c */ /* 0x000fe20003f44270 */
[C---:B------:R-:W-:Y:S01]  /*c860*/  FMUL.FTZ R46, R2.reuse, R65 ;  /* 0x00000041022e7220 */ /* 0x040fe20000410000 */
[----:B--2---:R-:W-:Y:S01]  /*c870*/  FMUL.FTZ R97, R2, R66 ;  /* 0x0000004202617220 */ /* 0x004fe20000410000 */
[----:B------:R-:W-:-:S02]  /*c880*/  FSEL R71, R54, -INF , P1 ;  /* 0xff80000036477808 */ /* 0x000fc40000800000 */
[----:B------:R-:W-:Y:S01]  /*c890*/  MUFU.TANH R95, R95 ;  /* 0x0000005f005f7308 */ /* 0x000fe20000002400 */
[----:B------:R-:W-:Y:S01]  /*c8a0*/  FMNMX.FTZ R38, R75, R38, !PT ;  /* 0x000000264b267209 */ /* 0x000fe20007810000 */
[----:B------:R-:W2:Y:S01]  /*c8b0*/  LDL R102, [R1+0xc] ;  /* 0x00000c0001667983 */ /* 0x000ea20000100800 */
[----:B------:R-:W-:Y:S02]  /*c8c0*/  ISETP.GT.AND P1, PT, R40, 0x41, PT ;  /* 0x000000412800780c */ /* 0x000fe40003f24270 */
[----:B0-----:R-:W-:Y:S02]  /*c8d0*/  FSEL R91, R56, -INF , P2 ;  /* 0xff800000385b7808 */ /* 0x001fe40001000000 */
[----:B------:R-:W-:Y:S01]  /*c8e0*/  FMNMX.FTZ R38, R71, R38, !PT ;  /* 0x0000002647267209 */ /* 0x000fe20007810000 */
[----:B------:R-:W0:Y:S01]  /*c8f0*/  MUFU.TANH R97, R97 ;  /* 0x0000006100617308 */ /* 0x000e220000002400 */
[----:B------:R-:W-:Y:S02]  /*c900*/  ISETP.GT.AND P2, PT, R40, 0x48, PT ;  /* 0x000000482800780c */ /* 0x000fe40003f44270 */
[----:B-1----:R-:W-:-:S02]  /*c910*/  FSEL R89, R58, -INF , P1 ;  /* 0xff8000003a597808 */ /* 0x002fc40000800000 */
[----:B------:R-:W-:Y:S01]  /*c920*/  FMNMX.FTZ R42, R91, R38, !PT ;  /* 0x000000265b2a7209 */ /* 0x000fe20007810000 */
[----:B------:R-:W-:Y:S01]  /*c930*/  FMUL.FTZ R38, R2, R79 ;  /* 0x0000004f02267220 */ /* 0x000fe20000410000 */
[----:B------:R-:W-:Y:S02]  /*c940*/  ISETP.GT.AND P1, PT, R40, 0x49, PT ;  /* 0x000000492800780c */ /* 0x000fe40003f24270 */
[----:B------:R-:W-:Y:S02]  /*c950*/  FSEL R79, R62, -INF , P2 ;  /* 0xff8000003e4f7808 */ /* 0x000fe40001000000 */
[----:B------:R-:W-:Y:S01]  /*c960*/  FMNMX.FTZ R42, R89, R42, !PT ;  /* 0x0000002a592a7209 */ /* 0x000fe20007810000 */
[----:B------:R-:W1:Y:S01]  /*c970*/  MUFU.TANH R20, R20 ;  /* 0x0000001400147308 */ /* 0x000e620000002400 */
[----:B------:R-:W-:Y:S02]  /*c980*/  ISETP.GT.AND P2, PT, R40, 0x50, PT ;  /* 0x000000502800780c */ /* 0x000fe40003f44270 */
[----:B---3--:R-:W-:-:S02]  /*c990*/  FSEL R93, R10, -INF , P1 ;  /* 0xff8000000a5d7808 */ /* 0x008fc40000800000 */
[----:B------:R-:W-:Y:S02]  /*c9a0*/  FMNMX.FTZ R42, R79, R42, !PT ;  /* 0x0000002a4f2a7209 */ /* 0x000fe40007810000 */
[C---:B------:R-:W-:Y:S02]  /*c9b0*/  ISETP.GT.AND P1, PT, R40.reuse, 0x51, PT ;  /* 0x000000512800780c */ /* 0x040fe40003f24270 */
[----:B0-----:R-:W-:Y:S02]  /*c9c0*/  FSEL R97, R97, -INF , P2 ;  /* 0xff80000061617808 */ /* 0x001fe40001000000 */
[----:B------:R-:W-:Y:S02]  /*c9d0*/  FMNMX.FTZ R42, R93, R42, !PT ;  /* 0x0000002a5d2a7209 */ /* 0x000fe40007810000 */
[----:B------:R-:W-:Y:S02]  /*c9e0*/  ISETP.GT.AND P2, PT, R40, 0x58, PT ;  /* 0x000000582800780c */ /* 0x000fe40003f44270 */
[----:B------:R-:W-:-:S02]  /*c9f0*/  FSEL R95, R95, -INF , P1 ;  /* 0xff8000005f5f7808 */ /* 0x000fc40000800000 */
[----:B------:R-:W-:Y:S02]  /*ca00*/  FMNMX.FTZ R42, R97, R42, !PT ;  /* 0x0000002a612a7209 */ /* 0x000fe40007810000 */
[----:B------:R-:W-:Y:S02]  /*ca10*/  ISETP.GT.AND P1, PT, R40, 0x59, PT ;  /* 0x000000592800780c */ /* 0x000fe40003f24270 */
[----:B------:R-:W-:Y:S02]  /*ca20*/  FSEL R99, R99, -INF , P2 ;  /* 0xff80000063637808 */ /* 0x000fe40001000000 */
[----:B------:R-:W-:Y:S01]  /*ca30*/  FMNMX.FTZ R42, R95, R42, !PT ;  /* 0x0000002a5f2a7209 */ /* 0x000fe20007810000 */
[----:B------:R-:W0:Y:S01]  /*ca40*/  MUFU.TANH R38, R38 ;  /* 0x0000002600267308 */ /* 0x000e220000002400 */
[----:B------:R-:W-:Y:S01]  /*ca50*/  FMUL.FTZ R10, R2, R83 ;  /* 0x00000053020a7220 */ /* 0x000fe20000410000 */
[----:B------:R-:W-:Y:S02]  /*ca60*/  ISETP.GT.AND P2, PT, R40, 0x60, PT ;  /* 0x000000602800780c */ /* 0x000fe40003f44270 */
[----:B-1----:R-:W-:-:S02]  /*ca70*/  FSEL R83, R20, -INF , P1 ;  /* 0xff80000014537808 */ /* 0x002fc40000800000 */
[----:B------:R-:W-:Y:S02]  /*ca80*/  FMNMX.FTZ R42, R99, R42, !PT ;  /* 0x0000002a632a7209 */ /* 0x000fe40007810000 */
[C---:B------:R-:W-:Y:S02]  /*ca90*/  ISETP.GT.AND P1, PT, R40.reuse, 0x61, PT ;  /* 0x000000612800780c */ /* 0x040fe40003f24270 */
[----:B------:R-:W-:Y:S02]  /*caa0*/  FSEL R103, R103, -INF , P2 ;  /* 0xff80000067677808 */ /* 0x000fe40001000000 */
[----:B------:R-:W-:Y:S01]  /*cab0*/  FMNMX.FTZ R42, R83, R42, !PT ;  /* 0x0000002a532a7209 */ /* 0x000fe20007810000 */
[----:B------:R1:W3:Y:S01]  /*cac0*/  MUFU.TANH R44, R10 ;  /* 0x0000000a002c7308 */ /* 0x0002e20000002400 */
[----:B------:R-:W-:Y:S02]  /*cad0*/  ISETP.GT.AND P2, PT, R40, 0x68, PT ;  /* 0x000000682800780c */ /* 0x000fe40003f44270 */
[----:B------:R-:W-:-:S02]  /*cae0*/  FSEL R101, R101, -INF , P1 ;  /* 0xff80000065657808 */ /* 0x000fc40000800000 */
[----:B------:R-:W-:Y:S01]  /*caf0*/  FMNMX.FTZ R42, R103, R42, !PT ;  /* 0x0000002a672a7209 */ /* 0x000fe20007810000 */
[----:B-1----:R-:W-:Y:S01]  /*cb00*/  FMUL.FTZ R10, R2, R87 ;  /* 0x00000057020a7220 */ /* 0x002fe20000410000 */
[C---:B------:R-:W-:Y:S02]  /*cb10*/  ISETP.GT.AND P1, PT, R40.reuse, 0x69, PT ;  /* 0x000000692800780c */ /* 0x040fe40003f24270 */
[----:B------:R-:W-:Y:S02]  /*cb20*/  FSEL R105, R105, -INF , P2 ;  /* 0xff80000069697808 */ /* 0x000fe40001000000 */
[----:B------:R-:W-:Y:S01]  /*cb30*/  FMNMX.FTZ R42, R101, R42, !PT ;  /* 0x0000002a652a7209 */ /* 0x000fe20007810000 */
[----:B------:R-:W1:Y:S01]  /*cb40*/  MUFU.TANH R10, R10 ;  /* 0x0000000a000a7308 */ /* 0x000e620000002400 */
[----:B------:R-:W-:Y:S02]  /*cb50*/  ISETP.GT.AND P2, PT, R40, 0x70, PT ;  /* 0x000000702800780c */ /* 0x000fe40003f44270 */
[----:B0-----:R-:W-:-:S02]  /*cb60*/  FSEL R87, R38, -INF , P1 ;  /* 0xff80000026577808 */ /* 0x001fc40000800000 */
[----:B------:R-:W-:Y:S02]  /*cb70*/  FMNMX.FTZ R42, R105, R42, !PT ;  /* 0x0000002a692a7209 */ /* 0x000fe40007810000 */
[----:B------:R-:W-:Y:S02]  /*cb80*/  ISETP.GT.AND P1, PT, R40, 0x71, PT ;  /* 0x000000712800780c */ /* 0x000fe40003f24270 */
[----:B------:R-:W-:Y:S02]  /*cb90*/  FSEL R111, R82, -INF , P2 ;  /* 0xff800000526f7808 */ /* 0x000fe40001000000 */
[----:B------:R-:W-:Y:S01]  /*cba0*/  FMNMX.FTZ R42, R87, R42, !PT ;  /* 0x0000002a572a7209 */ /* 0x000fe20007810000 */
[----:B------:R-:W-:Y:S01]  /*cbb0*/  FMUL.FTZ R38, R2, R57 ;  /* 0x0000003902267220 */ /* 0x000fe20000410000 */
[----:B------:R-:W-:Y:S02]  /*cbc0*/  ISETP.GT.AND P2, PT, R40, 0x78, PT ;  /* 0x000000782800780c */ /* 0x000fe40003f44270 */
[----:B---3--:R-:W-:-:S02]  /*cbd0*/  FSEL R57, R44, -INF , P1 ;  /* 0xff8000002c397808 */ /* 0x008fc40000800000 */
[----:B------:R-:W-:Y:S02]  /*cbe0*/  FMNMX.FTZ R42, R111, R42, !PT ;  /* 0x0000002a6f2a7209 */ /* 0x000fe40007810000 */
[----:B------:R-:W-:Y:S02]  /*cbf0*/  ISETP.GT.AND P1, PT, R40, 0x79, PT ;  /* 0x000000792800780c */ /* 0x000fe40003f24270 */
[----:B------:R-:W-:Y:S02]  /*cc00*/  FSEL R109, R86, -INF , P2 ;  /* 0xff800000566d7808 */ /* 0x000fe40001000000 */
[----:B------:R-:W-:Y:S02]  /*cc10*/  FMNMX.FTZ R42, R57, R42, !PT ;  /* 0x0000002a392a7209 */ /* 0x000fe40007810000 */
[----:B-1----:R-:W-:Y:S02]  /*cc20*/  FSEL R107, R10, -INF , P1 ;  /* 0xff8000000a6b7808 */ /* 0x002fe40000800000 */
[----:B------:R-:W-:-:S04]  /*cc30*/  FMNMX.FTZ R10, R109, R42, !PT ;  /* 0x0000002a6d0a7209 */ /* 0x000fc80007810000 */
[----:B------:R-:W-:Y:S01]  /*cc40*/  FMNMX.FTZ R10, R107, R10, !PT ;  /* 0x0000000a6b0a7209 */ /* 0x000fe20007810000 */
[----:B------:R-:W-:-:S04]  /*cc50*/  FMUL.FTZ R42, R2, R61 ;  /* 0x0000003d022a7220 */ /* 0x000fc80000410000 */
[----:B------:R-:W0:Y:S04]  /*cc60*/  SHFL.BFLY PT, R61, R10, 0x2, 0x1f ;  /* 0x0c401f000a3d7f89 */ /* 0x000e2800000e0000 */
[----:B------:R-:W1:Y:S01]  /*cc70*/  SHFL.IDX PT, R66, R32, RZ, 0x1c1f ;  /* 0x001c1fff20427589 */ /* 0x000e6200000e0000 */
[----:B0-----:R-:W-:-:S05]  /*cc80*/  FMNMX.FTZ R20, R10, R61, !PT ;  /* 0x0000003d0a147209 */ /* 0x001fca0007810000 */
[----:B------:R-:W0:Y:S01]  /*cc90*/  SHFL.BFLY PT, R65, R20, 0x1, 0x1f ;  /* 0x0c201f0014417f89 */ /* 0x000e2200000e0000 */
[----:B-1----:R-:W-:Y:S01]  /*cca0*/  VIADDMNMX R34, R66, R34, R35, PT ;  /* 0x0000002242227246 */ /* 0x002fe20003800123 */
[----:B------:R-:W-:-:S03]  /*ccb0*/  FMUL.FTZ R48, R2, R68 ;  /* 0x0000004402307220 */ /* 0x000fc60000410000 */
        /* <DEDUP_REMOVED lines=9> */
[----:B------:R-:W-:-:S01]  /*cd50*/  FFMA.FTZ R68, R37, R20, -R62 ;  /* 0x0000001425447223 */ /* 0x000fc2000001083e */
[----:B------:R-:W-:Y:S02]  /*cd60*/  FSEL R37, R3, -INF , P1 ;  /* 0xff80000003257808 */ /* 0x000fe40000800000 */
[----:B------:R-:W-:Y:S02]  /*cd70*/  ISETP.GT.AND P1, PT, R34, 0x9, PT ;  /* 0x000000092200780c */ /* 0x000fe40003f24270 */
[----:B------:R-:W-:-:S02]  /*cd80*/  FSEL R7, R7, -INF , P3 ;  /* 0xff80000007077808 */ /* 0x000fc40001800000 */
[----:B------:R-:W-:Y:S01]  /*cd90*/  FMNMX.FTZ R66, R37, R6, !PT ;  /* 0x0000000625427209 */ /* 0x000fe20007810000 */
[----:B------:R0:W-:Y:S01]  /*cda0*/  MUFU.EX2 R32, R68 ;  /* 0x0000004400207308 */ /* 0x0001e20000000800 */
[----:B------:R-:W-:-:S01]  /*cdb0*/  FFMA.FTZ R41, R41, R20, -R62 ;  /* 0x0000001429297223 */ /* 0x000fc2000001083e */
[C---:B------:R-:W-:Y:S02]  /*cdc0*/  ISETP.GT.AND P2, PT, R34.reuse, 0x10, PT ;  /* 0x000000102200780c */ /* 0x040fe40003f44270 */
[----:B------:R-:W-:Y:S01]  /*cdd0*/  FMNMX.FTZ R66, R7, R66, !PT ;  /* 0x0000004207427209 */ /* 0x000fe20007810000 */
[----:B0-----:R-:W-:Y:S01]  /*cde0*/  FFMA.FTZ R68, R39, R20, -R62 ;  /* 0x0000001427447223 */ /* 0x001fe2000001083e */
[----:B------:R-:W-:Y:S02]  /*cdf0*/  FSEL R39, R11, -INF , P1 ;  /* 0xff8000000b277808 */ /* 0x000fe40000800000 */
[----:B------:R0:W-:Y:S01]  /*ce00*/  MUFU.EX2 R3, R41 ;  /* 0x0000002900037308 */ /* 0x0001e20000000800 */
[----:B------:R-:W-:-:S02]  /*ce10*/  ISETP.GT.AND P1, PT, R34, 0x11, PT ;  /* 0x000000112200780c */ /* 0x000fc40003f24270 */
[----:B------:R-:W-:Y:S02]  /*ce20*/  FMNMX.FTZ R66, R39, R66, !PT ;  /* 0x0000004227427209 */ /* 0x000fe40007810000 */
[----:B------:R-:W-:Y:S02]  /*ce30*/  FSEL R13, R13, -INF , P1 ;  /* 0xff8000000d0d7808 */ /* 0x000fe40000800000 */
[----:B0-----:R-:W-:Y:S02]  /*ce40*/  FSEL R41, R12, -INF , P2 ;  /* 0xff8000000c297808 */ /* 0x001fe40001000000 */
[----:B------:R-:W-:Y:S02]  /*ce50*/  ISETP.GT.AND P2, PT, R34, 0x18, PT ;  /* 0x000000182200780c */ /* 0x000fe40003f44270 */
[----:B------:R-:W-:Y:S01]  /*ce60*/  FMNMX.FTZ R66, R41, R66, !PT ;  /* 0x0000004229427209 */ /* 0x000fe20007810000 */
[----:B------:R-:W-:-:S01]  /*ce70*/  FFMA.FTZ R12, R45, R20, -R62 ;  /* 0x000000142d0c7223 */ /* 0x000fc2000001083e */
[----:B------:R-:W-:-:S02]  /*ce80*/  ISETP.GT.AND P1, PT, R34, 0x19, PT ;  /* 0x000000192200780c */ /* 0x000fc40003f24270 */
[----:B------:R-:W-:Y:S02]  /*ce90*/  FSEL R45, R14, -INF , P2 ;  /* 0xff8000000e2d7808 */ /* 0x000fe40001000000 */
[----:B------:R-:W-:Y:S02]  /*cea0*/  FMNMX.FTZ R66, R13, R66, !PT ;  /* 0x000000420d427209 */ /* 0x000fe40007810000 */
[----:B------:R-:W-:Y:S02]  /*ceb0*/  ISETP.GT.AND P2, PT, R34, 0x20, PT ;  /* 0x000000202200780c */ /* 0x000fe40003f44270 */
[----:B------:R-:W-:Y:S02]  /*cec0*/  FSEL R15, R15, -INF , P1 ;  /* 0xff8000000f0f7808 */ /* 0x000fe40000800000 */
[----:B------:R-:W-:Y:S01]  /*ced0*/  FMNMX.FTZ R66, R45, R66, !PT ;  /* 0x000000422d427209 */ /* 0x000fe20007810000 */
[----:B------:R-:W-:Y:S01]  /*cee0*/  FMUL.FTZ R50, R2, R69 ;  /* 0x0000004502327220 */ /* 0x000fe20000410000 */
[----:B------:R-:W-:-:S02]  /*cef0*/  ISETP.GT.AND P1, PT, R34, 0x21, PT ;  /* 0x000000212200780c */ /* 0x000fc40003f24270 */
[----:B------:R-:W-:Y:S02]  /*cf00*/  FSEL R69, R24, -INF , P2 ;  /* 0xff80000018457808 */ /* 0x000fe40001000000 */
[----:B------:R-:W-:Y:S01]  /*cf10*/  FMNMX.FTZ R66, R15, R66, !PT ;  /* 0x000000420f427209 */ /* 0x000fe20007810000 */
[----:B------:R-:W0:Y:S01]  /*cf20*/  MUFU.TANH R29, R29 ;  /* 0x0000001d001d7308 */ /* 0x000e220000002400 */
[C---:B------:R-:W-:Y:S02]  /*cf30*/  ISETP.GT.AND P2, PT, R34.reuse, 0x28, PT ;  /* 0x000000282200780c */ /* 0x040fe40003f44270 */
[----:B------:R-:W-:Y:S02]  /*cf40*/  FSEL R25, R25, -INF , P1 ;  /* 0xff80000019197808 */ /* 0x000fe40000800000 */
[----:B------:R-:W-:Y:S01]  /*cf50*/  FMNMX.FTZ R66, R69, R66, !PT ;  /* 0x0000004245427209 */ /* 0x000fe20007810000 */
[----:B------:R-:W-:Y:S01]  /*cf60*/  FFMA.FTZ R14, R49, R20, -R62 ;  /* 0x00000014310e7223 */ /* 0x000fe2000001083e */
[----:B------:R-:W-:Y:S01]  /*cf70*/  ISETP.GT.AND P1, PT, R34, 0x29, PT ;  /* 0x000000292200780c */ /* 0x000fe20003f24270 */
[----:B------:R-:W1:Y:S01]  /*cf80*/  MUFU.TANH R30, R30 ;  /* 0x0000001e001e7308 */ /* 0x000e620000002400 */
[----:B------:R-:W-:-:S02]  /*cf90*/  FSEL R49, R26, -INF , P2 ;  /* 0xff8000001a317808 */ /* 0x000fc40001000000 */
[----:B------:R-:W-:Y:S02]  /*cfa0*/  FMNMX.FTZ R66, R25, R66, !PT ;  /* 0x0000004219427209 */ /* 0x000fe40007810000 */
[----:B------:R-:W-:Y:S02]  /*cfb0*/  ISETP.GT.AND P2, PT, R34, 0x30, PT ;  /* 0x000000302200780c */ /* 0x000fe40003f44270 */
[----:B------:R-:W-:Y:S01]  /*cfc0*/  FSEL R27, R27, -INF , P1 ;  /* 0xff8000001b1b7808 */ /* 0x000fe20000800000 */
[----:B------:R-:W3:Y:S01]  /*cfd0*/  MUFU.TANH R31, R31 ;  /* 0x0000001f001f7308 */ /* 0x000ee20000002400 */
[----:B------:R-:W-:Y:S01]  /*cfe0*/  FMNMX.FTZ R66, R49, R66, !PT ;  /* 0x0000004231427209 */ /* 0x000fe20007810000 */
[----:B------:R-:W-:Y:S01]  /*cff0*/  FMUL.FTZ R54, R2, R73 ;  /* 0x0000004902367220 */ /* 0x000fe20000410000 */
[----:B------:R-:W-:Y:S01]  /*d000*/  ISETP.GT.AND P1, PT, R34, 0x31, PT ;  /* 0x000000312200780c */ /* 0x000fe20003f24270 */
[----:B------:R-:W-:Y:S01]  /*d010*/  FMUL.FTZ R40, R2, R60 ;  /* 0x0000003c02287220 */ /* 0x000fe20000410000 */
[----:B------:R-:W-:-:S02]  /*d020*/  FSEL R73, R28, -INF , P2 ;  /* 0xff8000001c497808 */ /* 0x000fc40001000000 */
[----:B------:R-:W-:Y:S01]  /*d030*/  FMNMX.FTZ R66, R27, R66, !PT ;  /* 0x000000421b427209 */ /* 0x000fe20007810000 */
[----:B------:R-:W4:Y:S01]  /*d040*/  MUFU.TANH R33, R33 ;  /* 0x0000002100217308 */ /* 0x000f220000002400 */
[----:B------:R-:W-:Y:S02]  /*d050*/  ISETP.GT.AND P2, PT, R34, 0x38, PT ;  /* 0x000000382200780c */ /* 0x000fe40003f44270 */
[----:B0-----:R-:W-:Y:S02]  /*d060*/  FSEL R29, R29, -INF , P1 ;  /* 0xff8000001d1d7808 */ /* 0x001fe40000800000 */
[----:B------:R-:W-:-:S03]  /*d070*/  FMNMX.FTZ R66, R73, R66, !PT ;  /* 0x0000004249427209 */ /* 0x000fc60007810000 */
[----:B------:R-:W0:Y:S01]  /*d080*/  MUFU.TANH R38, R38 ;  /* 0x0000002600267308 */ /* 0x000e220000002400 */
[----:B------:R-:W-:-:S01]  /*d090*/  FFMA.FTZ R24, R53, R20, -R62 ;  /* 0x0000001435187223 */ /* 0x000fc2000001083e */
[----:B------:R-:W-:Y:S01]  /*d0a0*/  ISETP.GT.AND P1, PT, R34, 0x39, PT ;  /* 0x000000392200780c */ /* 0x000fe20003f24270 */
[----:B------:R-:W-:Y:S01]  /*d0b0*/  FMUL.FTZ R44, R2, R64 ;  /* 0x00000040022c7220 */ /* 0x000fe20000410000 */
[----:B-1----:R-:W-:Y:S02]  /*d0c0*/  FSEL R53, R30, -INF , P2 ;  /* 0xff8000001e357808 */ /* 0x002fe40001000000 */
[----:B------:R-:W-:Y:S02]  /*d0d0*/  FMNMX.FTZ R66, R29, R66, !PT ;  /* 0x000000421d427209 */ /* 0x000fe40007810000 */
[----:B------:R-:W1:Y:S01]  /*d0e0*/  MUFU.TANH R40, R40 ;  /* 0x0000002800287308 */ /* 0x000e620000002400 */
[----:B------:R-:W-:Y:S02]  /*d0f0*/  ISETP.GT.AND P2, PT, R34, 0x40, PT ;  /* 0x000000402200780c */ /* 0x000fe40003f44270 */
[----:B---3--:R-:W-:-:S02]  /*d100*/  FSEL R31, R31, -INF , P1 ;  /* 0xff8000001f1f7808 */ /* 0x008fc40000800000 */
[----:B------:R-:W-:-:S03]  /*d110*/  FMNMX.FTZ R66, R53, R66, !PT ;  /* 0x0000004235427209 */ /* 0x000fc60007810000 */
[----:B------:R-:W3:Y:S01]  /*d120*/  MUFU.TANH R42, R42 ;  /* 0x0000002a002a7308 */ /* 0x000ee20000002400 */
[----:B------:R-:W-:Y:S02]  /*d130*/  ISETP.GT.AND P1, PT, R34, 0x41, PT ;  /* 0x000000412200780c */ /* 0x000fe40003f24270 */
[----:B----4-:R-:W-:Y:S02]  /*d140*/  FSEL R33, R33, -INF , P2 ;  /* 0xff80000021217808 */ /* 0x010fe40001000000 */
[----:B------:R-:W-:-:S03]  /*d150*/  FMNMX.FTZ R66, R31, R66, !PT ;  /* 0x000000421f427209 */ /* 0x000fc60007810000 */
[----:B------:R-:W4:Y:S01]  /*d160*/  MUFU.TANH R44, R44 ;  /* 0x0000002c002c7308 */ /* 0x000f220000002400 */
[----:B------:R-:W-:-:S01]  /*d170*/  FFMA.FTZ R26, R59, R20, -R62 ;  /* 0x000000143b1a7223 */ /* 0x000fc2000001083e */
[----:B------:R-:W-:Y:S02]  /*d180*/  ISETP.GT.AND P2, PT, R34, 0x48, PT ;  /* 0x000000482200780c */ /* 0x000fe40003f44270 */
[----:B0-----:R-:W-:Y:S02]  /*d190*/  FSEL R59, R38, -INF , P1 ;  /* 0xff800000263b7808 */ /* 0x001fe40000800000 */
[----:B------:R-:W-:Y:S02]  /*d1a0*/  FMNMX.FTZ R66, R33, R66, !PT ;  /* 0x0000004221427209 */ /* 0x000fe40007810000 */
[----:B------:R-:W0:Y:S01]  /*d1b0*/  MUFU.TANH R46, R46 ;  /* 0x0000002e002e7308 */ /* 0x000e220000002400 */
[----:B------:R-:W-:Y:S01]  /*d1c0*/  FMUL.FTZ R58, R2, R77 ;  /* 0x0000004d023a7220 */ /* 0x000fe20000410000 */
[----:B------:R-:W-:Y:S01]  /*d1d0*/  ISETP.GT.AND P1, PT, R34, 0x49, PT ;  /* 0x000000492200780c */ /* 0x000fe20003f24270 */
[----:B------:R-:W-:Y:S01]  /*d1e0*/  FMUL.FTZ R52, R2, R72 ;  /* 0x0000004802347220 */ /* 0x000fe20000410000 */
[----:B-1----:R-:W-:-:S02]  /*d1f0*/  FSEL R77, R40, -INF , P2 ;  /* 0xff800000284d7808 */ /* 0x002fc40001000000 */
[----:B------:R-:W-:Y:S02]  /*d200*/  FMNMX.FTZ R66, R59, R66, !PT ;  /* 0x000000423b427209 */ /* 0x000fe40007810000 */
[----:B------:R-:W1:Y:S01]  /*d210*/  MUFU.TANH R48, R48 ;  /* 0x0000003000307308 */ /* 0x000e620000002400 */
[----:B------:R-:W-:Y:S01]  /*d220*/  FMUL.FTZ R61, R2, R81 ;  /* 0x00000051023d7220 */ /* 0x000fe20000410000 */
[----:B------:R-:W-:Y:S01]  /*d230*/  FFMA.FTZ R81, R55, R20, -R62 ;  /* 0x0000001437517223 */ /* 0x000fe2000001083e */
[----:B------:R-:W-:Y:S02]  /*d240*/  ISETP.GT.AND P2, PT, R34, 0x50, PT ;  /* 0x000000502200780c */ /* 0x000fe40003f44270 */
[----:B---3--:R-:W-:Y:S02]  /*d250*/  FSEL R55, R42, -INF , P1 ;  /* 0xff8000002a377808 */ /* 0x008fe40000800000 */
[----:B------:R-:W-:Y:S01]  /*d260*/  FMNMX.FTZ R66, R77, R66, !PT ;  /* 0x000000424d427209 */ /* 0x000fe20007810000 */
[----:B------:R-:W3:Y:S01]  /*d270*/  MUFU.TANH R50, R50 ;  /* 0x0000003200327308 */ /* 0x000ee20000002400 */
[----:B------:R-:W-:Y:S01]  /*d280*/  FMUL.FTZ R65, R2, R85 ;  /* 0x0000005502417220 */ /* 0x000fe20000410000 */
[----:B------:R-:W-:Y:S01]  /*d290*/  ISETP.GT.AND P1, PT, R34, 0x51, PT ;  /* 0x000000512200780c */ /* 0x000fe20003f24270 */
[----:B------:R-:W-:Y:S01]  /*d2a0*/  FMUL.FTZ R56, R2, R76 ;  /* 0x0000004c02387220 */ /* 0x000fe20000410000 */
[----:B----4-:R-:W-:-:S02]  /*d2b0*/  FSEL R85, R44, -INF , P2 ;  /* 0xff8000002c557808 */ /* 0x010fc40001000000 */
[----:B------:R-:W-:Y:S02]  /*d2c0*/  FMNMX.FTZ R66, R55, R66, !PT ;  /* 0x0000004237427209 */ /* 0x000fe40007810000 */
[----:B------:R-:W4:Y:S01]  /*d2d0*/  MUFU.TANH R52, R52 ;  /* 0x0000003400347308 */ /* 0x000f220000002400 */
[----:B------:R-:W-:-:S01]  /*d2e0*/  FFMA.FTZ R28, R67, R20, -R62 ;  /* 0x00000014431c7223 */ /* 0x000fc2000001083e */
[----:B------:R-:W-:Y:S02]  /*d2f0*/  ISETP.GT.AND P2, PT, R34, 0x58, PT ;  /* 0x000000582200780c */ /* 0x000fe40003f44270 */
[----:B0-----:R-:W-:Y:S02]  /*d300*/  FSEL R67, R46, -INF , P1 ;  /* 0xff8000002e437808 */ /* 0x001fe40000800000 */
[----:B------:R-:W-:Y:S02]  /*d310*/  FMNMX.FTZ R66, R85, R66, !PT ;  /* 0x0000004255427209 */ /* 0x000fe40007810000 */
[----:B------:R-:W0:Y:S01]  /*d320*/  MUFU.TANH R54, R54 ;  /* 0x0000003600367308 */ /* 0x000e220000002400 */
[----:B------:R-:W-:Y:S01]  /*d330*/  ISETP.GT.AND P1, PT, R34, 0x59, PT ;  /* 0x000000592200780c */ /* 0x000fe20003f24270 */
[----:B------:R-:W-:Y:S01]  /*d340*/  FMUL.FTZ R60, R2, R80 ;  /* 0x00000050023c7220 */ /* 0x000fe20000410000 */
[----:B-1----:R-:W-:-:S02]  /*d350*/  FSEL R113, R48, -INF , P2 ;  /* 0xff80000030717808 */ /* 0x002fc40001000000 */
[----:B------:R-:W-:-:S03]  /*d360*/  FMNMX.FTZ R66, R67, R66, !PT ;  /* 0x0000004243427209 */ /* 0x000fc60007810000 */
[----:B------:R-:W1:Y:S01]  /*d370*/  MUFU.TANH R56, R56 ;  /* 0x0000003800387308 */ /* 0x000e620000002400 */
[----:B------:R-:W-:Y:S02]  /*d380*/  ISETP.GT.AND P2, PT, R34, 0x60, PT ;  /* 0x000000602200780c */ /* 0x000fe40003f44270 */
[----:B---3--:R-:W-:Y:S02]  /*d390*/  FSEL R115, R50, -INF , P1 ;  /* 0xff80000032737808 */ /* 0x008fe40000800000 */
[----:B------:R-:W-:-:S03]  /*d3a0*/  FMNMX.FTZ R66, R113, R66, !PT ;  /* 0x0000004271427209 */ /* 0x000fc60007810000 */
[----:B------:R-:W3:Y:S01]  /*d3b0*/  MUFU.TANH R58, R58 ;  /* 0x0000003a003a7308 */ /* 0x000ee20000002400 */
[----:B------:R-:W-:Y:S01]  /*d3c0*/  ISETP.GT.AND P1, PT, R34, 0x61, PT ;  /* 0x000000612200780c */ /* 0x000fe20003f24270 */
[----:B------:R-:W-:Y:S01]  /*d3d0*/  FMUL.FTZ R64, R2, R84 ;  /* 0x0000005402407220 */ /* 0x000fe20000410000 */
        /* <DEDUP_REMOVED lines=8> */
[----:B------:R-:W-:Y:S02]  /*d460*/  ISETP.GT.AND P1, PT, R34, 0x69, PT ;  /* 0x000000692200780c */ /* 0x000fe40003f24270 */
[----:B-1----:R-:W-:-:S02]  /*d470*/  FSEL R119, R56, -INF , P2 ;  /* 0xff80000038777808 */ /* 0x002fc40001000000 */
[----:B------:R-:W-:-:S03]  /*d480*/  FMNMX.FTZ R66, R75, R66, !PT ;  /* 0x000000424b427209 */ /* 0x000fc60007810000 */
[----:B------:R-:W1:Y:S01]  /*d490*/  MUFU.TANH R64, R64 ;  /* 0x0000004000407308 */ /* 0x000e620000002400 */
[----:B------:R-:W-:Y:S02]  /*d4a0*/  ISETP.GT.AND P2, PT, R34, 0x70, PT ;  /* 0x000000702200780c */ /* 0x000fe40003f44270 */
[----:B---3--:R-:W-:Y:S02]  /*d4b0*/  FSEL R121, R58, -INF , P1 ;  /* 0xff8000003a797808 */ /* 0x008fe40000800000 */
[----:B------:R-:W-:-:S03]  /*d4c0*/  FMNMX.FTZ R66, R119, R66, !PT ;  /* 0x0000004277427209 */ /* 0x000fc60007810000 */
[----:B------:R-:W3:Y:S01]  /*d4d0*/  MUFU.TANH R65, R65 ;  /* 0x0000004100417308 */ /* 0x000ee20000002400 */
[----:B------:R-:W-:Y:S02]  /*d4e0*/  ISETP.GT.AND P1, PT, R34, 0x71, PT ;  /* 0x000000712200780c */ /* 0x000fe40003f24270 */
[----:B----4-:R-:W-:Y:S02]  /*d4f0*/  FSEL R123, R60, -INF , P2 ;  /* 0xff8000003c7b7808 */ /* 0x010fe40001000000 */
[----:B------:R-:W-:Y:S01]  /*d500*/  FMNMX.FTZ R66, R121, R66, !PT ;  /* 0x0000004279427209 */ /* 0x000fe20007810000 */
[----:B------:R-:W-:Y:S01]  /*d510*/  FFMA.FTZ R38, R91, R20, -R62 ;  /* 0x000000145b267223 */ /* 0x000fe2000001083e */
[----:B------:R-:W-:Y:S02]  /*d520*/  ISETP.GT.AND P2, PT, R34, 0x78, PT ;  /* 0x000000782200780c */ /* 0x000fe40003f44270 */
[----:B0-----:R-:W-:Y:S02]  /*d530*/  FSEL R91, R61, -INF , P1 ;  /* 0xff8000003d5b7808 */ /* 0x001fe40000800000 */
[----:B------:R-:W-:-:S02]  /*d540*/  FMNMX.FTZ R66, R123, R66, !PT ;  /* 0x000000427b427209 */ /* 0x000fc40007810000 */
[----:B------:R-:W-:Y:S02]  /*d550*/  ISETP.GT.AND P1, PT, R34, 0x79, PT ;  /* 0x000000792200780c */ /* 0x000fe40003f24270 */
[----:B-1----:R-:W-:Y:S02]  /*d560*/  FSEL R125, R64, -INF , P2 ;  /* 0xff800000407d7808 */ /* 0x002fe40001000000 */
[----:B------:R-:W-:Y:S02]  /*d570*/  FMNMX.FTZ R66, R91, R66, !PT ;  /* 0x000000425b427209 */ /* 0x000fe40007810000 */
[----:B---3--:R-:W-:Y:S02]  /*d580*/  FSEL R127, R65, -INF , P1 ;  /* 0xff800000417f7808 */ /* 0x008fe40000800000 */
[----:B------:R-:W-:-:S04]  /*d590*/  FMNMX.FTZ R66, R125, R66, !PT ;  /* 0x000000427d427209 */ /* 0x000fc80007810000 */
[----:B------:R-:W-:-:S05]  /*d5a0*/  FMNMX.FTZ R66, R127, R66, !PT ;  /* 0x000000427f427209 */ /* 0x000fca0007810000 */
[----:B------:R-:W0:Y:S02]  /*d5b0*/  SHFL.BFLY PT, R11, R66, 0x2, 0x1f ;  /* 0x0c401f00420b7f89 */ /* 0x000e2400000e0000 */
[----:B0-----:R-:W-:-:S05]  /*d5c0*/  FMNMX.FTZ R50, R66, R11, !PT ;  /* 0x0000000b42327209 */ /* 0x001fca0007810000 */
[----:B------:R-:W0:Y:S01]  /*d5d0*/  SHFL.BFLY PT, R11, R50, 0x1, 0x1f ;  /* 0x0c201f00320b7f89 */ /* 0x000e2200000e0000 */
[----:B------:R-:W-:-:S04]  /*d5e0*/  FFMA.FTZ R36, R36, R20, -R62 ;  /* 0x0000001424247223 */ /* 0x000fc8000001083e */
[----:B------:R-:W1:Y:S01]  /*d5f0*/  MUFU.EX2 R35, R36 ;  /* 0x0000002400237308 */ /* 0x000e620000000800 */
[----:B0-----:R-:W-:-:S04]  /*d600*/  FMNMX.FTZ R11, R50, R11, !PT ;  /* 0x0000000b320b7209 */ /* 0x001fc80007810000 */
[C---:B------:R-:W-:Y:S01]  /*d610*/  FSETP.NEU.FTZ.AND P1, PT, R11.reuse, -INF , PT ;  /* 0xff8000000b00780b */ /* 0x040fe20003f3d000 */
[----:B------:R-:W-:-:S05]  /*d620*/  FFMA.FTZ R52, R11, R20, -8 ;  /* 0xc10000000b347423 */ /* 0x000fca0000010014 */
[----:B------:R-:W-:-:S05]  /*d630*/  FSEL R52, R52, RZ, P1 ;  /* 0x000000ff34347208 */ /* 0x000fca0000800000 */
[-CC-:B------:R-:W-:Y:S01]  /*d640*/  FFMA.FTZ R148, R37, R20.reuse, -R52.reuse ;  /* 0x0000001425947223 */ /* 0x180fe20000010834 */
[----:B------:R-:W-:-:S01]  /*d650*/  FFMA.FTZ R37, R6, R20, -R52 ;  /* 0x0000001406257223 */ /* 0x000fc20000010834 */
[-CC-:B------:R-:W-:Y:S01]  /*d660*/  FFMA.FTZ R6, R7, R20.reuse, -R52.reuse ;  /* 0x0000001407067223 */ /* 0x180fe20000010834 */
[----:B------:R-:W-:-:S03]  /*d670*/  FFMA.FTZ R39, R39, R20, -R52 ;  /* 0x0000001427277223 */ /* 0x000fc60000010834 */
[----:B------:R-:W-:Y:S01]  /*d680*/  MUFU.EX2 R148, R148 ;  /* 0x0000009400947308 */ /* 0x000fe20000000800 */
[----:B------:R-:W-:-:S07]  /*d690*/  FFMA.FTZ R150, R41, R20, -R52 ;  /* 0x0000001429967223 */ /* 0x000fce0000010834 */
[----:B------:R-:W0:Y:S01]  /*d6a0*/  MUFU.EX2 R37, R37 ;  /* 0x0000002500257308 */ /* 0x000e220000000800 */
[----:B------:R-:W-:-:S01]  /*d6b0*/  FFMA.FTZ R43, R43, R20, -R62 ;  /* 0x000000142b2b7223 */ /* 0x000fc2000001083e */
[----:B------:R-:W-:-:S06]  /*d6c0*/  FFMA.FTZ R7, R13, R20, -R52 ;  /* 0x000000140d077223 */ /* 0x000fcc0000010834 */
[----:B------:R-:W3:Y:S08]  /*d6d0*/  MUFU.EX2 R6, R6 ;  /* 0x0000000600067308 */ /* 0x000ef00000000800 */
[----:B------:R-:W4:Y:S01]  /*d6e0*/  MUFU.EX2 R36, R68 ;  /* 0x0000004400247308 */ /* 0x000f220000000800 */
[----:B------:R-:W-:-:S01]  /*d6f0*/  FFMA.FTZ R41, R45, R20, -R52 ;  /* 0x000000142d297223 */ /* 0x000fc20000010834 */
[----:B-1----:R-:W-:-:S06]  /*d700*/  FADD.FTZ R60, R32, R35 ;  /* 0x00000023203c7221 */ /* 0x002fcc0000010000 */
[----:B------:R-:W1:Y:S01]  /*d710*/  MUFU.EX2 R39, R39 ;  /* 0x0000002700277308 */ /* 0x000e620000000800 */
[----:B------:R-:W-:-:S01]  /*d720*/  FFMA.FTZ R47, R47, R20, -R62 ;  /* 0x000000142f2f7223 */ /* 0x000fc2000001083e */
[----:B------:R-:W-:-:S06]  /*d730*/  FFMA.FTZ R13, R25, R20, -R52 ;  /* 0x00000014190d7223 */ /* 0x000fcc0000010834 */
[----:B------:R-:W5:Y:S01]  /*d740*/  MUFU.EX2 R12, R12 ;  /* 0x0000000c000c7308 */ /* 0x000f620000000800 */
[----:B------:R-:W-:-:S01]  /*d750*/  FFMA.FTZ R25, R49, R20, -R52 ;  /* 0x0000001431197223 */ /* 0x000fc20000010834 */
[-CC-:B------:R-:W-:Y:S01]  /*d760*/  FFMA.FTZ R56, R27, R20.reuse, -R52.reuse ;  /* 0x000000141b387223 */ /* 0x180fe20000010834 */
[----:B------:R-:W-:-:S05]  /*d770*/  FFMA.FTZ R27, R53, R20, -R52 ;  /* 0x00000014351b7223 */ /* 0x000fca0000010834 */
[----:B------:R-:W2:Y:S01]  /*d780*/  MUFU.EX2 R150, R150 ;  /* 0x0000009600967308 */ /* 0x000ea20000000800 */
[----:B0-----:R-:W-:-:S01]  /*d790*/  FADD.FTZ R49, R148, R37 ;  /* 0x0000002594317221 */ /* 0x001fc20000010000 */
[-C--:B------:R-:W-:Y:S01]  /*d7a0*/  FFMA.FTZ R34, R79, R20.reuse, -R62 ;  /* 0x000000144f227223 */ /* 0x080fe2000001083e */
[----:B------:R-:W-:-:S05]  /*d7b0*/  FFMA.FTZ R54, R15, R20, -R52 ;  /* 0x000000140f367223 */ /* 0x000fca0000010834 */
[----:B------:R-:W0:Y:S01]  /*d7c0*/  MUFU.EX2 R43, R43 ;  /* 0x0000002b002b7308 */ /* 0x000e220000000800 */
[----:B------:R-:W-:-:S01]  /*d7d0*/  FADD.FTZ R53, R3, R60 ;  /* 0x0000003c03357221 */ /* 0x000fc20000010000 */
[-CC-:B------:R-:W-:Y:S01]  /*d7e0*/  FFMA.FTZ R61, R89, R20.reuse, -R62.reuse ;  /* 0x00000014593d7223 */ /* 0x180fe2000001083e */
[----:B------:R-:W-:-:S01]  /*d7f0*/  FFMA.FTZ R79, R93, R20, -R62 ;  /* 0x000000145d4f7223 */ /* 0x000fc2000001083e */
[----:B------:R-:W-:-:S04]  /*d800*/  FFMA.FTZ R51, R51, R20, -R62 ;  /* 0x0000001433337223 */ /* 0x000fc8000001083e */
[----:B------:R-:W0:Y:S01]  /*d810*/  MUFU.EX2 R7, R7 ;  /* 0x0000000700077308 */ /* 0x000e220000000800 */
[----:B------:R-:W-:-:S01]  /*d820*/  FFMA.FTZ R63, R63, R20, -R62 ;  /* 0x000000143f3f7223 */ /* 0x000fc2000001083e */
[-CC-:B------:R-:W-:Y:S01]  /*d830*/  FFMA.FTZ R71, R71, R20.reuse, -R62.reuse ;  /* 0x0000001447477223 */ /* 0x180fe2000001083e */
[----:B------:R-:W-:-:S01]  /*d840*/  FFMA.FTZ R40, R97, R20, -R62 ;  /* 0x0000001461287223 */ /* 0x000fc2000001083e */
[-CC-:B------:R-:W-:Y:S01]  /*d850*/  FFMA.FTZ R65, R95, R20.reuse, -R62.reuse ;  /* 0x000000145f417223 */ /* 0x180fe2000001083e */
[----:B------:R-:W-:-:S03]  /*d860*/  FFMA.FTZ R42, R99, R20, -R62 ;  /* 0x00000014632a7223 */ /* 0x000fc6000001083e */
        /* <DEDUP_REMOVED lines=11> */
[----:B---3--:R-:W-:-:S01]  /*d920*/  FADD.FTZ R62, R6, R49 ;  /* 0x00000031063e7221 */ /* 0x008fc20000010000 */
[----:B------:R-:W-:Y:S01]  /*d930*/  FFMA.FTZ R144, R69, R20, -R52 ;  /* 0x0000001445907223 */ /* 0x000fe20000010834 */
[----:B----4-:R-:W-:-:S05]  /*d940*/  FADD.FTZ R53, R36, R53 ;  /* 0x0000003524357221 */ /* 0x010fca0000010000 */
[----:B------:R-:W3:Y:S01]  /*d950*/  MUFU.EX2 R47, R47 ;  /* 0x0000002f002f7308 */ /* 0x000ee20000000800 */
[----:B-1----:R-:W-:-:S01]  /*d960*/  FADD.FTZ R49, R39, R62 ;  /* 0x0000003e27317221 */ /* 0x002fc20000010000 */
[----:B-----5:R-:W-:-:S06]  /*d970*/  FADD.FTZ R64, R12, R53 ;  /* 0x000000350c407221 */ /* 0x020fcc0000010000 */
[----:B------:R-:W1:Y:S01]  /*d980*/  MUFU.EX2 R54, R54 ;  /* 0x0000003600367308 */ /* 0x000e620000000800 */
[----:B--2---:R-:W-:-:S01]  /*d990*/  FADD.FTZ R62, R150, R49 ;  /* 0x00000031963e7221 */ /* 0x004fc20000010000 */
[----:B0-----:R-:W-:-:S06]  /*d9a0*/  FADD.FTZ R49, R43, R64 ;  /* 0x000000402b317221 */ /* 0x001fcc0000010000 */
[----:B------:R-:W0:Y:S01]  /*d9b0*/  MUFU.EX2 R24, R24 ;  /* 0x0000001800187308 */ /* 0x000e220000000800 */
[----:B------:R-:W-:-:S01]  /*d9c0*/  FADD.FTZ R62, R7, R62 ;  /* 0x0000003e073e7221 */ /* 0x000fc20000010000 */
[----:B------:R-:W-:-:S06]  /*d9d0*/  FADD.FTZ R64, R14, R49 ;  /* 0x000000310e407221 */ /* 0x000fcc0000010000 */
[----:B------:R-:W2:Y:S08]  /*d9e0*/  MUFU.EX2 R144, R144 ;  /* 0x0000009000907308 */ /* 0x000eb00000000800 */
[----:B------:R-:W4:Y:S01]  /*d9f0*/  MUFU.EX2 R51, R51 ;  /* 0x0000003300337308 */ /* 0x000f220000000800 */
[----:B------:R-:W-:-:S01]  /*da00*/  FADD.FTZ R49, R41, R62 ;  /* 0x0000003e29317221 */ /* 0x000fc20000010000 */
[----:B------:R-:W-:-:S06]  /*da10*/  FFMA.FTZ R146, R73, R20, -R52 ;  /* 0x0000001449927223 */ /* 0x000fcc0000010834 */
[----:B------:R-:W5:Y:S01]  /*da20*/  MUFU.EX2 R13, R13 ;  /* 0x0000000d000d7308 */ /* 0x000f620000000800 */
[----:B---3--:R-:W-:-:S07]  /*da30*/  FADD.FTZ R53, R47, R64 ;  /* 0x000000402f357221 */ /* 0x008fce0000010000 */
[----:B------:R-:W3:Y:S01]  /*da40*/  MUFU.EX2 R26, R26 ;  /* 0x0000001a001a7308 */ /* 0x000ee20000000800 */
[----:B-1----:R-:W-:-:S01]  /*da50*/  FADD.FTZ R49, R54, R49 ;  /* 0x0000003136317221 */ /* 0x002fc20000010000 */
[----:B------:R-:W-:-:S06]  /*da60*/  FFMA.FTZ R15, R29, R20, -R52 ;  /* 0x000000141d0f7223 */ /* 0x000fcc0000010834 */
[----:B------:R-:W1:Y:S01]  /*da70*/  MUFU.EX2 R25, R25 ;  /* 0x0000001900197308 */ /* 0x000e620000000800 */
[----:B0-----:R-:W-:-:S07]  /*da80*/  FADD.FTZ R64, R24, R53 ;  /* 0x0000003518407221 */ /* 0x001fce0000010000 */
[----:B------:R-:W0:Y:S01]  /*da90*/  MUFU.EX2 R81, R81 ;  /* 0x0000005100517308 */ /* 0x000e220000000800 */
[----:B--2---:R-:W-:-:S01]  /*daa0*/  FADD.FTZ R62, R144, R49 ;  /* 0x00000031903e7221 */ /* 0x004fc20000010000 */
[----:B----4-:R-:W-:-:S06]  /*dab0*/  FADD.FTZ R49, R51, R64 ;  /* 0x0000004033317221 */ /* 0x010fcc0000010000 */
[----:B------:R-:W2:Y:S08]  /*dac0*/  MUFU.EX2 R56, R56 ;  /* 0x0000003800387308 */ /* 0x000eb00000000800 */
[----:B------:R-:W4:Y:S01]  /*dad0*/  MUFU.EX2 R28, R28 ;  /* 0x0000001c001c7308 */ /* 0x000f220000000800 */
[----:B------:R-:W-:Y:S01]  /*dae0*/  F2FP.SATFINITE.E4M3.F32.PACK_AB_MERGE_C R151, R47, R14, RZ ;  /* 0x0000000e2f97723e */ /* 0x000fe200048070ff */
[----:B-----5:R-:W-:-:S06]  /*daf0*/  FADD.FTZ R62, R13, R62 ;  /* 0x0000003e0d3e7221 */ /* 0x020fcc0000010000 */
[----:B------:R-:W5:Y:S01]  /*db00*/  MUFU.EX2 R146, R146 ;  /* 0x0000009200927308 */ /* 0x000f620000000800 */
[----:B------:R-:W-:-:S01]  /*db10*/  FFMA.FTZ R58, R31, R20, -R52 ;  /* 0x000000141f3a7223 */ /* 0x000fc20000010834 */
[----:B---3--:R-:W-:-:S06]  /*db20*/  FADD.FTZ R14, R26, R49 ;  /* 0x000000311a0e7221 */ /* 0x008fcc0000010000 */
[----:B------:R-:W3:Y:S01]  /*db30*/  MUFU.EX2 R63, R63 ;  /* 0x0000003f003f7308 */ /* 0x000ee20000000800 */
[----:B------:R-:W-:Y:S01]  /*db40*/  F2FP.SATFINITE.E4M3.F32.PACK_AB_MERGE_C R47, R39, R6, RZ ;  /* 0x00000006272f723e */ /* 0x000fe200048070ff */
[----:B-1----:R-:W-:Y:S01]  /*db50*/  FADD.FTZ R39, R25, R62 ;  /* 0x0000003e19277221 */ /* 0x002fe20000010000 */
[----:B------:R-:W-:-:S05]  /*db60*/  F2FP.SATFINITE.E4M3.F32.PACK_AB_MERGE_C R54, R54, R41, RZ ;  /* 0x000000293636723e */ /* 0x000fca00048070ff */
[----:B------:R-:W1:Y:S01]  /*db70*/  MUFU.EX2 R15, R15 ;  /* 0x0000000f000f7308 */ /* 0x000e620000000800 */
[----:B------:R-:W-:-:S01]  /*db80*/  FFMA.FTZ R140, R33, R20, -R52 ;  /* 0x00000014218c7223 */ /* 0x000fc20000010834 */
[----:B0-----:R-:W-:-:S06]  /*db90*/  FADD.FTZ R41, R81, R14 ;  /* 0x0000000e51297221 */ /* 0x001fcc0000010000 */
[----:B------:R-:W0:Y:S01]  /*dba0*/  MUFU.EX2 R30, R30 ;  /* 0x0000001e001e7308 */ /* 0x000e220000000800 */
[----:B------:R-:W-:Y:S01]  /*dbb0*/  F2FP.SATFINITE.E4M3.F32.PACK_AB_MERGE_C R149, R36, R3, RZ ;  /* 0x000000032495723e */ /* 0x000fe200048070ff */
[----:B--2---:R-:W-:-:S06]  /*dbc0*/  FADD.FTZ R39, R56, R39 ;  /* 0x0000002738277221 */ /* 0x004fcc0000010000 */
[----:B------:R-:W-:Y:S01]  /*dbd0*/  MUFU.EX2 R71, R71 ;  /* 0x0000004700477308 */ /* 0x000fe20000000800 */
[----:B------:R-:W-:-:S01]  /*dbe0*/  FFMA.FTZ R29, R59, R20, -R52 ;  /* 0x000000143b1d7223 */ /* 0x000fc20000010834 */
[----:B----4-:R-:W-:-:S06]  /*dbf0*/  FADD.FTZ R36, R28, R41 ;  /* 0x000000291c247221 */ /* 0x010fcc0000010000 */
[----:B------:R-:W2:Y:S01]  /*dc00*/  MUFU.EX2 R27, R27 ;  /* 0x0000001b001b7308 */ /* 0x000ea20000000800 */
[----:B------:R-:W-:Y:S01]  /*dc10*/  F2FP.SATFINITE.E4M3.F32.PACK_AB_MERGE_C R49, R56, R25, RZ ;  /* 0x000000193831723e */ /* 0x000fe200048070ff */
[----:B-----5:R-:W-:-:S06]  /*dc20*/  FADD.FTZ R14, R146, R39 ;  /* 0x00000027920e7221 */ /* 0x020fcc0000010000 */
[----:B------:R-:W4:Y:S01]  /*dc30*/  MUFU.EX2 R58, R58 ;  /* 0x0000003a003a7308 */ /* 0x000f220000000800 */
[----:B------:R-:W-:-:S01]  /*dc40*/  FFMA.FTZ R31, R77, R20, -R52 ;  /* 0x000000144d1f7223 */ /* 0x000fc20000010834 */
[----:B---3--:R-:W-:-:S06]  /*dc50*/  FADD.FTZ R25, R63, R36 ;  /* 0x000000243f197221 */ /* 0x008fcc0000010000 */
[----:B------:R-:W3:Y:S01]  /*dc60*/  MUFU.EX2 R38, R38 ;  /* 0x0000002600267308 */ /* 0x000ee20000000800 */
[----:B------:R-:W-:Y:S01]  /*dc70*/  F2FP.SATFINITE.E4M3.F32.PACK_AB_MERGE_C R151, R43, R12, R151 ;  /* 0x0000000c2b97723e */ /* 0x000fe20004807097 */
[----:B-1----:R-:W-:-:S06]  /*dc80*/  FADD.FTZ R14, R15, R14 ;  /* 0x0000000e0f0e7221 */ /* 0x002fcc0000010000 */
[----:B------:R-:W1:Y:S01]  /*dc90*/  MUFU.EX2 R140, R140 ;  /* 0x0000008c008c7308 */ /* 0x000e620000000800 */
[----:B0-----:R-:W-:-:S07]  /*dca0*/  FADD.FTZ R12, R30, R25 ;  /* 0x000000191e0c7221 */ /* 0x001fce0000010000 */
[----:B------:R-:W0:Y:S01]  /*dcb0*/  MUFU.EX2 R61, R61 ;  /* 0x0000003d003d7308 */ /* 0x000e220000000800 */
[----:B------:R-:W-:-:S01]  /*dcc0*/  FFMA.FTZ R55, R55, R20, -R52 ;  /* 0x0000001437377223 */ /* 0x000fc20000010834 */
[----:B--2---:R-:W-:Y:S01]  /*dcd0*/  FADD.FTZ R25, R27, R14 ;  /* 0x0000000e1b197221 */ /* 0x004fe20000010000 */
[----:B------:R-:W-:-:S05]  /*dce0*/  F2FP.SATFINITE.E4M3.F32.PACK_AB_MERGE_C R147, R71, R30, RZ ;  /* 0x0000001e4793723e */ /* 0x000fca00048070ff */
[----:B------:R-:W2:Y:S01]  /*dcf0*/  MUFU.EX2 R29, R29 ;  /* 0x0000001d001d7308 */ /* 0x000ea20000000800 */
[----:B------:R-:W-:Y:S01]  /*dd00*/  PRMT R33, R102, 0x654, R0 ;  /* 0x0000065466217816 */ /* 0x000fe20000000000 */
[----:B------:R-:W-:Y:S01]  /*dd10*/  FFMA.FTZ R142, R85, R20, -R52 ;  /* 0x00000014558e7223 */ /* 0x000fe20000010834 */
[----:B------:R-:W-:-:S05]  /*dd20*/  FADD.FTZ R71, R71, R12 ;  /* 0x0000000c47477221 */ /* 0x000fca0000010000 */
[----:B------:R-:W5:Y:S01]  /*dd30*/  MUFU.EX2 R34, R34 ;  /* 0x0000002200227308 */ /* 0x000f620000000800 */
[----:B------:R-:W-:Y:S01]  /*dd40*/  F2FP.SATFINITE.E4M3.F32.PACK_AB_MERGE_C R145, R81, R26, RZ ;  /* 0x0000001a5191723e */ /* 0x000fe200048070ff */
[----:B----4-:R-:W-:Y:S01]  /*dd50*/  FADD.FTZ R25, R58, R25 ;  /* 0x000000193a197221 */ /* 0x010fe20000010000 */
[----:B------:R4:W-:Y:S05]  /*dd60*/  SYNCS.ARRIVE.TRANS64.RED.A1T0 RZ, [R33+URZ], RZ ;  /* 0x000000ff21ff79a7 */ /* 0x0009ea000810043f */
[----:B------:R-:W-:Y:S01]  /*dd70*/  MUFU.EX2 R79, R79 ;  /* 0x0000004f004f7308 */ /* 0x000fe20000000800 */
[----:B---3--:R-:W-:-:S07]  /*dd80*/  FADD.FTZ R26, R38, R71 ;  /* 0x00000047261a7221 */ /* 0x008fce0000010000 */
[----:B------:R-:W3:Y:S01]  /*dd90*/  MUFU.EX2 R31, R31 ;  /* 0x0000001f001f7308 */ /* 0x000ee20000000800 */
[----:B----4-:R-:W-:-:S01]  /*dda0*/  FFMA.FTZ R33, R67, R20, -R52 ;  /* 0x0000001443217223 */ /* 0x010fc20000010834 */
[----:B------:R-:W-:Y:S01]  /*ddb0*/  F2FP.SATFINITE.E4M3.F32.PACK_AB_MERGE_C R150, R7, R150, R54 ;  /* 0x000000960796723e */ /* 0x000fe20004807036 */
[----:B-1----:R-:W-:-:S05]  /*ddc0*/  FADD.FTZ R14, R140, R25 ;  /* 0x000000198c0e7221 */ /* 0x002fca0000010000 */
[----:B------:R-:W1:Y:S01]  /*ddd0*/  MUFU.EX2 R0, R55 ;  /* 0x0000003700007308 */ /* 0x000e620000000800 */
[----:B0-----:R-:W-:-:S01]  /*dde0*/  FADD.FTZ R7, R61, R26 ;  /* 0x0000001a3d077221 */ /* 0x001fc20000010000 */
[----:B------:R-:W-:-:S06]  /*ddf0*/  FFMA.FTZ R45, R113, R20, -R52 ;  /* 0x00000014712d7223 */ /* 0x000fcc0000010834 */
[----:B------:R-:W0:Y:S01]  /*de00*/  MUFU.EX2 R40, R40 ;  /* 0x0000002800287308 */ /* 0x000e220000000800 */
[----:B------:R-:W-:Y:S01]  /*de10*/  F2FP.SATFINITE.E4M3.F32.PACK_AB_MERGE_C R145, R51, R24, R145 ;  /* 0x000000183391723e */ /* 0x000fe20004807091 */
[----:B--2---:R-:W-:-:S06]  /*de20*/  FADD.FTZ R14, R29, R14 ;  /* 0x0000000e1d0e7221 */ /* 0x004fcc0000010000 */
[----:B------:R-:W2:Y:S01]  /*de30*/  MUFU.EX2 R142, R142 ;  /* 0x0000008e008e7308 */ /* 0x000ea20000000800 */
[----:B------:R-:W-:-:S01]  /*de40*/  FFMA.FTZ R60, R115, R20, -R52 ;  /* 0x00000014733c7223 */ /* 0x000fc20000010834 */
[----:B-----5:R-:W-:-:S06]  /*de50*/  FADD.FTZ R24, R34, R7 ;  /* 0x0000000722187221 */ /* 0x020fcc0000010000 */
[----:B------:R-:W4:Y:S01]  /*de60*/  MUFU.EX2 R65, R65 ;  /* 0x0000004100417308 */ /* 0x000f220000000800 */
[----:B---3--:R-:W-:-:S01]  /*de70*/  FADD.FTZ R7, R31, R14 ;  /* 0x0000000e1f077221 */ /* 0x008fc20000010000 */
[C---:B------:R-:W-:Y:S01]  /*de80*/  F2FP.SATFINITE.E4M3.F32.PACK_AB_MERGE_C R141, R79.reuse, R34, RZ ;  /* 0x000000224f8d723e */ /* 0x040fe200048070ff */
[----:B------:R-:W-:-:S05]  /*de90*/  FADD.FTZ R79, R79, R24 ;  /* 0x000000184f4f7221 */ /* 0x000fca0000010000 */
[----:B------:R-:W-:Y:S08]  /*dea0*/  MUFU.EX2 R42, R42 ;  /* 0x0000002a002a7308 */ /* 0x000ff00000000800 */
[----:B------:R-:W3:Y:S01]  /*deb0*/  MUFU.EX2 R33, R33 ;  /* 0x0000002100217308 */ /* 0x000ee20000000800 */
[----:B------:R-:W-:-:S01]  /*dec0*/  FFMA.FTZ R117, R117, R20, -R52 ;  /* 0x0000001475757223 */ /* 0x000fc20000010834 */
[----:B------:R-:W-:Y:S01]  /*ded0*/  F2FP.SATFINITE.E4M3.F32.PACK_AB_MERGE_C R27, R58, R27, RZ ;  /* 0x0000001b3a1b723e */ /* 0x000fe200048070ff */
[----:B-1----:R-:W-:-:S05]  /*dee0*/  FADD.FTZ R7, R0, R7 ;  /* 0x0000000700077221 */ /* 0x002fca0000010000 */
[----:B------:R-:W1:Y:S01]  /*def0*/  MUFU.EX2 R83, R83 ;  /* 0x0000005300537308 */ /* 0x000e620000000800 */
[----:B0-----:R-:W-:-:S07]  /*df00*/  FADD.FTZ R14, R40, R79 ;  /* 0x0000004f280e7221 */ /* 0x001fce0000010000 */
[----:B------:R-:W0:Y:S01]  /*df10*/  MUFU.EX2 R45, R45 ;  /* 0x0000002d002d7308 */ /* 0x000e220000000800 */
[----:B------:R-:W-:Y:S01]  /*df20*/  F2FP.SATFINITE.E4M3.F32.PACK_AB_MERGE_C R31, R0, R31, RZ ;  /* 0x0000001f001f723e */ /* 0x000fe200048070ff */
[----:B------:R-:W-:Y:S01]  /*df30*/  FFMA.FTZ R75, R75, R20, -R52 ;  /* 0x000000144b4b7223 */ /* 0x000fe20000010834 */
[----:B------:R-:W-:-:S05]  /*df40*/  F2FP.SATFINITE.E4M3.F32.PACK_AB_MERGE_C R146, R15, R146, R27 ;  /* 0x000000920f92723e */ /* 0x000fca000480701b */
[----:B------:R-:W5:Y:S01]  /*df50*/  MUFU.EX2 R60, R60 ;  /* 0x0000003c003c7308 */ /* 0x000f620000000800 */
[----:B--2---:R-:W-:-:S01]  /*df60*/  FADD.FTZ R0, R142, R7 ;  /* 0x000000078e007221 */ /* 0x004fc20000010000 */
[----:B------:R-:W-:Y:S01]  /*df70*/  FFMA.FTZ R119, R119, R20, -R52 ;  /* 0x0000001477777223 */ /* 0x000fe20000010834 */
[----:B------:R-:W2:Y:S05]  /*df80*/  @P4 LDC R15, c[0x0][0x44c] ;  /* 0x00011300ff0f4b82 */ /* 0x000eaa0000000800 */
[----:B------:R-:W5:Y:S01]  /*df90*/  MUFU.EX2 R44, R44 ;  /* 0x0000002c002c7308 */ /* 0x000f620000000800 */
[----:B----4-:R-:W-:-:S01]  /*dfa0*/  FADD.FTZ R7, R65, R14 ;  /* 0x0000000e41077221 */ /* 0x010fc20000010000 */
[----:B------:R-:W-:Y:S01]  /*dfb0*/  FFMA.FTZ R121, R121, R20, -R52 ;  /* 0x0000001479797223 */ /* 0x000fe20000010834 */
[----:B---3--:R-:W-:-:S01]  /*dfc0*/  FADD.FTZ R0, R33, R0 ;  /* 0x0000000021007221 */ /* 0x008fc20000010000 */
[----:B------:R-:W3:Y:S04]  /*dfd0*/  @P4 LDC R24, c[0x0][0x450] ;  /* 0x00011400ff184b82 */ /* 0x000ee80000000800 */
[----:B------:R-:W-:Y:S01]  /*dfe0*/  MUFU.EX2 R89, R89 ;  /* 0x0000005900597308 */ /* 0x000fe20000000800 */
[----:B------:R-:W-:-:S07]  /*dff0*/  FADD.FTZ R14, R42, R7 ;  /* 0x000000072a0e7221 */ /* 0x000fce0000010000 */
[----:B------:R-:W4:Y:S01]  /*e000*/  MUFU.EX2 R3, R117 ;  /* 0x0000007500037308 */ /* 0x000f220000000800 */
[----:B-1----:R-:W-:Y:S01]  /*e010*/  F2FP.SATFINITE.E4M3.F32.PACK_AB_MERGE_C R143, R83, R42, RZ ;  /* 0x0000002a538f723e */ /* 0x002fe200048070ff */
[----:B0-----:R-:W-:-:S06]  /*e020*/  FADD.FTZ R7, R45, R0 ;  /* 0x000000002d077221 */ /* 0x001fcc0000010000 */
[----:B------:R-:W-:Y:S01]  /*e030*/  MUFU.EX2 R46, R46 ;  /* 0x0000002e002e7308 */ /* 0x000fe20000000800 */
[----:B------:R-:W-:-:S07]  /*e040*/  FADD.FTZ R83, R83, R14 ;  /* 0x0000000e53537221 */ /* 0x000fce0000010000 */
[----:B------:R-:W0:Y:S01]  /*e050*/  MUFU.EX2 R87, R87 ;  /* 0x0000005700577308 */ /* 0x000e220000000800 */
[----:B------:R-:W-:-:S07]  /*e060*/  FFMA.FTZ R123, R123, R20, -R52 ;  /* 0x000000147b7b7223 */ /* 0x000fce0000010834 */
[----:B------:R-:W1:Y:S01]  /*e070*/  MUFU.EX2 R6, R75 ;  /* 0x0000004b00067308 */ /* 0x000e620000000800 */
[C---:B-----5:R-:W-:Y:S01]  /*e080*/  F2FP.SATFINITE.E4M3.F32.PACK_AB_MERGE_C R45, R60.reuse, R45, RZ ;  /* 0x0000002d3c2d723e */ /* 0x060fe200048070ff */
[----:B------:R-:W-:-:S06]  /*e090*/  FADD.FTZ R60, R60, R7 ;  /* 0x000000073c3c7221 */ /* 0x000fcc0000010000 */
[----:B------:R-:W-:Y:S01]  /*e0a0*/  MUFU.EX2 R119, R119 ;  /* 0x0000007700777308 */ /* 0x000fe20000000800 */
[----:B------:R-:W-:-:S07]  /*e0b0*/  FADD.FTZ R14, R44, R83 ;  /* 0x000000532c0e7221 */ /* 0x000fce0000010000 */
[----:B------:R-:W5:Y:S01]  /*e0c0*/  MUFU.EX2 R12, R121 ;  /* 0x00000079000c7308 */ /* 0x000f620000000800 */
[----:B------:R-:W-:Y:S01]  /*e0d0*/  F2FP.SATFINITE.E4M3.F32.PACK_AB_MERGE_C R144, R13, R144, R49 ;  /* 0x000000900d90723e */ /* 0x000fe20004807031 */
[----:B----4-:R-:W-:Y:S01]  /*e0e0*/  FADD.FTZ R7, R3, R60 ;  /* 0x0000003c03077221 */ /* 0x010fe20000010000 */
[----:B------:R-:W-:-:S05]  /*e0f0*/  FADD.FTZ R13, R89, R14 ;  /* 0x0000000e590d7221 */ /* 0x000fca0000010000 */
[----:B------:R-:W4:Y:S01]  /*e100*/  MUFU.EX2 R48, R48 ;  /* 0x0000003000307308 */ /* 0x000f220000000800 */
[----:B0-----:R-:W-:Y:S01]  /*e110*/  F2FP.SATFINITE.E4M3.F32.PACK_AB_MERGE_C R137, R87, R46, RZ ;  /* 0x0000002e5789723e */ /* 0x001fe200048070ff */
[----:B-1----:R-:W-:Y:S01]  /*e120*/  FADD.FTZ R14, R6, R7 ;  /* 0x00000007060e7221 */ /* 0x002fe20000010000 */
[----:B------:R-:W-:-:S05]  /*e130*/  FADD.FTZ R46, R46, R13 ;  /* 0x0000000d2e2e7221 */ /* 0x000fca0000010000 */
[----:B------:R-:W-:Y:S08]  /*e140*/  MUFU.EX2 R57, R57 ;  /* 0x0000003900397308 */ /* 0x000ff00000000800 */
[----:B------:R-:W0:Y:S01]  /*e150*/  MUFU.EX2 R123, R123 ;  /* 0x0000007b007b7308 */ /* 0x000e220000000800 */
[----:B-----5:R-:W-:Y:S01]  /*e160*/  F2FP.SATFINITE.E4M3.F32.PACK_AB_MERGE_C R136, R12, R119, RZ ;  /* 0x000000770c88723e */ /* 0x020fe200048070ff */
[----:B------:R-:W-:-:S06]  /*e170*/  FADD.FTZ R119, R119, R14 ;  /* 0x0000000e77777221 */ /* 0x000fcc0000010000 */
[----:B------:R-:W-:Y:S01]  /*e180*/  MUFU.EX2 R50, R50 ;  /* 0x0000003200327308 */ /* 0x000fe20000000800 */
[----:B------:R-:W-:-:S01]  /*e190*/  FADD.FTZ R87, R87, R46 ;  /* 0x0000002e57577221 */ /* 0x000fc20000010000 */
[----:B--2---:R-:W-:-:S06]  /*e1a0*/  @P4 IMAD.HI.U32 R7, R100, R15, RZ ;  /* 0x0000000f64074227 */ /* 0x004fcc00078e00ff */
[----:B------:R-:W1:Y:S01]  /*e1b0*/  MUFU.EX2 R93, R93 ;  /* 0x0000005d005d7308 */ /* 0x000e620000000800 */
[----:B------:R-:W-:Y:S01]  /*e1c0*/  F2FP.SATFINITE.E4M3.F32.PACK_AB_MERGE_C R136, R6, R3, R136 ;  /* 0x000000030688723e */ /* 0x000fe20004807088 */
[----:B------:R-:W-:Y:S01]  /*e1d0*/  FADD.FTZ R12, R12, R119 ;  /* 0x000000770c0c7221 */ /* 0x000fe20000010000 */
[----:B------:R-:W-:Y:S02]  /*e1e0*/  IMAD.MOV.U32 R13, RZ, RZ, R100 ;  /* 0x000000ffff0d7224 */ /* 0x000fe400078e0064 */
[----:B----4-:R-:W-:Y:S01]  /*e1f0*/  FADD.FTZ R6, R48, R87 ;  /* 0x0000005730067221 */ /* 0x010fe20000010000 */
[----:B---3--:R-:W-:Y:S01]  /*e200*/  @P4 SHF.R.U32.HI R13, RZ, R24, R7 ;  /* 0x00000018ff0d4219 */ /* 0x008fe20000011607 */
[-CC-:B------:R-:W-:Y:S01]  /*e210*/  FFMA.FTZ R91, R91, R20.reuse, -R52.reuse ;  /* 0x000000145b5b7223 */ /* 0x180fe20000010834 */
[----:B------:R-:W-:-:S01]  /*e220*/  FFMA.FTZ R125, R125, R20, -R52 ;  /* 0x000000147d7d7223 */ /* 0x000fc20000010834 */
[----:B------:R-:W-:Y:S01]  /*e230*/  FFMA.FTZ R52, R127, R20, -R52 ;  /* 0x000000147f347223 */ /* 0x000fe20000010834 */
[----:B0-----:R-:W-:-:S01]  /*e240*/  FADD.FTZ R3, R123, R12 ;  /* 0x0000000c7b037221 */ /* 0x001fc20000010000 */
[----:B------:R-:W-:Y:S01]  /*e250*/  FADD.FTZ R7, R57, R6 ;  /* 0x0000000639077221 */ /* 0x000fe20000010000 */
[----:B------:R-:W-:-:S02]  /*e260*/  IADD3 R12, R13, R96, -R98 ;  /* 0x000000600d0c7210 */ /* 0x000fc40007ffe862 */
[----:B------:R-:W-:Y:S01]  /*e270*/  MUFU.EX2 R125, R125 ;  /* 0x0000007d007d7308 */ /* 0x000fe20000000800 */
[----:B-1----:R-:W-:Y:S01]  /*e280*/  F2FP.SATFINITE.E4M3.F32.PACK_AB_MERGE_C R6, R93, R50, RZ ;  /* 0x000000325d06723e */ /* 0x002fe200048070ff */
[----:B------:R-:W-:Y:S01]  /*e290*/  FADD.FTZ R50, R50, R7 ;  /* 0x0000000732327221 */ /* 0x000fe20000010000 */
[----:B------:R-:W-:-:S05]  /*e2a0*/  SHF.R.S32.HI R7, RZ, 0x1f, R12 ;  /* 0x0000001fff077819 */ /* 0x000fca000001140c */
[----:B------:R-:W0:Y:S01]  /*e2b0*/  MUFU.EX2 R52, R52 ;  /* 0x0000003400347308 */ /* 0x000e220000000800 */
[----:B------:R-:W-:-:S07]  /*e2c0*/  LEA.HI R7, R7, R12, RZ, 0x7 ;  /* 0x0000000c07077211 */ /* 0x000fce00078f38ff */
[----:B------:R-:W1:Y:S01]  /*e2d0*/  MUFU.EX2 R0, R91 ;  /* 0x0000005b00007308 */ /* 0x000e620000000800 */
[----:B------:R-:W-:Y:S01]  /*e2e0*/  SHF.R.S32.HI R7, RZ, 0x7, R7 ;  /* 0x00000007ff077819 */ /* 0x000fe20000011407 */
[----:B------:R-:W-:-:S03]  /*e2f0*/  VIADD R15, R88, 0xfffffffe ;  /* 0xfffffffe580f7836 */ /* 0x000fc60000000000 */
[----:B------:R-:W-:-:S04]  /*e300*/  VIMNMX R155, RZ, R7, !PT ;  /* 0x00000007ff9b7248 */ /* 0x000fc80007fe0100 */
[----:B------:R-:W-:Y:S02]  /*e310*/  ISETP.GE.AND P1, PT, R15, R155, PT ;  /* 0x0000009b0f00720c */ /* 0x000fe40003f26270 */
[----:B0-----:R-:W-:-:S04]  /*e320*/  F2FP.SATFINITE.E4M3.F32.PACK_AB_MERGE_C R138, R52, R125, RZ ;  /* 0x0000007d348a723e */ /* 0x001fc800048070ff */
[C---:B-1----:R-:W-:Y:S01]  /*e330*/  F2FP.SATFINITE.E4M3.F32.PACK_AB_MERGE_C R138, R0.reuse, R123, R138 ;  /* 0x0000007b008a723e */ /* 0x042fe2000480708a */
[----:B------:R-:W-:-:S01]  /*e340*/  FADD.FTZ R0, R0, R3 ;  /* 0x0000000300007221 */ /* 0x000fc20000010000 */
[----:B------:R-:W-:Y:S03]  /*e350*/  BSSY B0, `(.L_x_12767) ;  /* 0x000031d000007945 */ /* 0x000fe60003800000 */
        /* <DEDUP_REMOVED lines=37> */
[----:B------:R-:W-:Y:S01]  /*e5b0*/  BSSY B1, `(.L_x_12768) ;  /* 0x00002f6000017945 */ /* 0x000fe20003800000 */
[----:B------:R-:W-:Y:S01]  /*e5c0*/  MOV R12, R10 ;  /* 0x0000000a000c7202 */ /* 0x000fe20000000f00 */
[----:B------:R-:W-:Y:S02]  /*e5d0*/  IMAD.MOV.U32 R13, RZ, RZ, R11 ;  /* 0x000000ffff0d7224 */ /* 0x000fe400078e000b */
[----:B------:R-:W-:Y:S02]  /*e5e0*/  IMAD.MOV.U32 R7, RZ, RZ, R23 ;  /* 0x000000ffff077224 */ /* 0x000fe400078e0017 */
[----:B------:R-:W-:Y:S02]  /*e5f0*/  IMAD.MOV.U32 R6, RZ, RZ, R22 ;  /* 0x000000ffff067224 */ /* 0x000fe400078e0016 */
[----:B------:R-:W-:-:S07]  /*e600*/  IMAD.MOV.U32 R135, RZ, RZ, RZ ;  /* 0x000000ffff877224 */ /* 0x000fce00078e00ff */
.L_x_12781:
[----:B------:R-:W-:-:S04]  /*e610*/  ISETP.NE.AND P1, PT, R6, 0x1, PT ;  /* 0x000000010600780c */ /* 0x000fc80003f25270 */
[----:B------:R-:W-:-:S04]  /*e620*/  SEL R10, RZ, 0x1, P1 ;  /* 0x00000001ff0a7807 */ /* 0x000fc80000800000 */
[----:B------:R-:W-:Y:S01]  /*e630*/  LOP3.LUT R23, R7, R10, RZ, 0x3c, !PT ;  /* 0x0000000a07177212 */ /* 0x000fe200078e3cff */
[----:B------:R-:W-:Y:S06]  /*e640*/  @!P0 BRA `(.L_x_12769) ;  /* 0x0000000000048947 */ /* 0x000fec0003800000 */
[----:B------:R-:W-:Y:S01]  /*e650*/  BPT.TRAP 0x1 ;  /* 0x000000040000795c */ /* 0x000fe20000300000 */
.L_x_12769:
        /* <DEDUP_REMOVED lines=8> */
.L_x_12770:
[----:B------:R-:W-:Y:S01]  /*e6e0*/  BSSY B2, `(.L_x_12771) ;  /* 0x0000006000027945 */ /* 0x000fe20003800000 */
[----:B------:R-:W-:Y:S02]  /*e6f0*/  IMAD R24, R22, 0x300, R21 ;  /* 0x0000030016187824 */ /* 0x000fe400078e0215 */
[----:B------:R-:W-:Y:S01]  /*e700*/  IMAD.MOV.U32 R25, RZ, RZ, -0x3ffffff0 ;  /* 0xc0000010ff197424 */ /* 0x000fe200078e00ff */
[----:B-1----:R-:W-:Y:S06]  /*e710*/  @P1 BRA `(.L_x_12772) ;  /* 0x0000000000081947 */ /* 0x002fec0003800000 */
[----:B------:R-:W1:Y:S02]  /*e720*/  SYNCS.PHASECHK.TRANS64.TRYWAIT P1, [R20+URZ+0x19c30], R11 ;  /* 0x019c300b140075a7 */ /* 0x000e64000802017f */
[----:B-1----:R-:W-:Y:S05]  /*e730*/  @!P1 BRA `(.L_x_12773) ;  /* 0x000000fc00ec9947 */ /* 0x002fea0003800000 */
.L_x_12772:
[----:B------:R-:W-:Y:S05]  /*e740*/  BSYNC B2 ;  /* 0x0000000000027941 */ /* 0x000fea0003800000 */
.L_x_12771:
[C---:B------:R-:W-:Y:S01]  /*e750*/  R2UR UR6, R24.reuse ;  /* 0x00000000180672ca */ /* 0x040fe200000e0000 */
[----:B------:R-:W-:Y:S01]  /*e760*/  VIADD R10, R24, 0x100 ;  /* 0x00000100180a7836 */ /* 0x000fe20000000000 */
[----:B------:R-:W-:Y:S01]  /*e770*/  R2UR UR7, R25 ;  /* 0x00000000190772ca */ /* 0x000fe200000e0000 */
[----:B------:R-:W-:Y:S01]  /*e780*/  IMAD.MOV.U32 R25, RZ, RZ, -0x3ffffff0 ;  /* 0xc0000010ff197424 */ /* 0x000fe200078e00ff */
[----:B------:R-:W-:Y:S01]  /*e790*/  R2UR UR4, R4 ;  /* 0x00000000040472ca */ /* 0x000fe200000e0000 */
[----:B01----:R-:W-:Y:S01]  /*e7a0*/  IMAD.MOV.U32 R11, RZ, RZ, -0x3ffffff0 ;  /* 0xc0000010ff0b7424 */ /* 0x003fe200078e00ff */
[----:B------:R-:W-:Y:S02]  /*e7b0*/  R2UR UR5, R5 ;  /* 0x00000000050572ca */ /* 0x000fe400000e0000 */
[----:B------:R-:W-:Y:S02]  /*e7c0*/  IADD3 R24, R24, 0x200, RZ ;  /* 0x0000020018187810 */ /* 0x000fe40007ffe0ff */
[----:B------:R-:W-:-:S02]  /*e7d0*/  R2UR UR15, R25 ;  /* 0x00000000190f72ca */ /* 0x000fc400000e0000 */
[----:B------:R-:W-:Y:S02]  /*e7e0*/  R2UR UR14, R24 ;  /* 0x00000000180e72ca */ /* 0x000fe400000e0000 */
[----:B------:R-:W-:Y:S01]  /*e7f0*/  WARPGROUP.ARRIVE ;  /* 0x00000000000079c5 */ /* 0x000fe20000000000 */
[----:B------:R-:W-:Y:S02]  /*e800*/  R2UR UR10, R10 ;  /* 0x000000000a0a72ca */ /* 0x000fe400000e0000 */
[----:B------:R-:W-:Y:S02]  /*e810*/  R2UR UR11, R11 ;  /* 0x000000000b0b72ca */ /* 0x000fe400000e0000 */
[----:B------:R-:W-:Y:S01]  /*e820*/  R2UR UR8, R152 ;  /* 0x00000000980872ca */ /* 0x000fe200000e0000 */
[----:B------:R-:W-:Y:S01]  /*e830*/  QGMMA.64x128x32.F32.E4M3.E4M3 R24, gdesc[UR4], RZ, !UPT, gsb0 ;  /* 0x01e00000041879f3 */ /* 0x000fe2000c0008ff */
[----:B------:R-:W-:Y:S02]  /*e840*/  R2UR UR9, R153 ;  /* 0x00000000990972ca */ /* 0x000fe400000e0000 */
        /* <DEDUP_REMOVED lines=11> */
.L_x_12774:
[----:B------:R-:W-:Y:S01]  /*e900*/  SHF.L.U32 R7, R7, 0x1f, RZ ;  /* 0x0000001f07077819 */ /* 0x000fe200000006ff */
[----:B------:R-:W-:-:S04]  /*e910*/  IMAD R14, R6, 0x8, R18 ;  /* 0x00000008060e7824 */ /* 0x000fc800078e0212 */
[----:B------:R0:W1:Y:S01]  /*e920*/  SYNCS.PHASECHK.TRANS64.TRYWAIT P1, [R14+URZ+0x19c50], R7 ;  /* 0x019c50070e0075a7 */ /* 0x000062000802017f */
[----:B------:R-:W-:Y:S05]  /*e930*/  @!P0 BRA `(.L_x_12775) ;  /* 0x0000000000048947 */ /* 0x000fea0003800000 */
[----:B------:R-:W-:Y:S01]  /*e940*/  BPT.TRAP 0x1 ;  /* 0x000000040000795c */ /* 0x000fe20000300000 */
.L_x_12775:
[----:B------:R-:W-:Y:S04]  /*e950*/  BSSY B2, `(.L_x_12776) ;  /* 0x0000004000027945 */ /* 0x000fe80003800000 */
[----:B-1----:R-:W-:Y:S05]  /*e960*/  @P1 BRA `(.L_x_12777) ;  /* 0x0000000000081947 */ /* 0x002fea0003800000 */
[----:B------:R-:W1:Y:S02]  /*e970*/  SYNCS.PHASECHK.TRANS64.TRYWAIT P1, [R14+URZ+0x19c50], R7 ;  /* 0x019c50070e0075a7 */ /* 0x000e64000802017f */
[----:B-1----:R-:W-:Y:S05]  /*e980*/  @!P1 BRA `(.L_x_12778) ;  /* 0x000000fc006c9947 */ /* 0x002fea0003800000 */
.L_x_12777:
[----:B------:R-:W-:Y:S05]  /*e990*/  BSYNC B2 ;  /* 0x0000000000027941 */ /* 0x000fea0003800000 */
.L_x_12776:
        /* <DEDUP_REMOVED lines=16> */
[----:B------:R-:W-:Y:S01]  /*eaa0*/  VIADD R6, R6, 0x6 ;  /* 0x0000000606067836 */ /* 0x000fe20000000000 */
[----:B------:R-:W-:Y:S01]  /*eab0*/  MOV R11, 0x40000040 ;  /* 0x40000040000b7802 */ /* 0x000fe20000000f00 */
[----:B------:R-:W-:Y:S02]  /*eac0*/  WARPGROUP.DEPBAR.LE gsb0, 0x0 ;  /* 0x00008000000079c5 */ /* 0x000fe40000010000 */
[----:B------:R-:W-:-:S08]  /*ead0*/  WARPGROUP.ARRIVE ;  /* 0x00000000000079c5 */ /* 0x000fd00000000000 */
        /* <DEDUP_REMOVED lines=14> */
.L_x_12779:
[----:B------:R-:W2:Y:S01]  /*ebc0*/  LDL R11, [R1+0x28] ;  /* 0x00002800010b7983 */ /* 0x000ea20000100800 */
[----:B------:R-:W0:Y:S03]  /*ebd0*/  LDC R7, c[0x0][0x448] ;  /* 0x00011200ff077b82 */ /* 0x000e260000000800 */
[----:B------:R-:W2:Y:S04]  /*ebe0*/  LDL R6, [R1+0x3c] ;  /* 0x00003c0001067983 */ /* 0x000ea80000100800 */
[----:B------:R-:W3:Y:S04]  /*ebf0*/  LDL R139, [R1+0x38] ;  /* 0x00003800018b7983 */ /* 0x000ee80000100800 */
[----:B------:R-:W4:Y:S04]  /*ec00*/  LDL R138, [R1+0x30] ;  /* 0x00003000018a7983 */ /* 0x000f280000100800 */
[----:B------:R-:W4:Y:S04]  /*ec10*/  LDL R137, [R1+0x2c] ;  /* 0x00002c0001897983 */ /* 0x000f280000100800 */
[----:B------:R-:W5:Y:S01]  /*ec20*/  LDL R136, [R1+0xc] ;  /* 0x00000c0001887983 */ /* 0x000f620000100800 */
[----:B0-----:R-:W-:-:S13]  /*ec30*/  ISETP.NE.AND P1, PT, R7, 0x1, PT ;  /* 0x000000010700780c */ /* 0x001fda0003f25270 */
[----:B------:R-:W0:Y:S08]  /*ec40*/  @P1 LDC R10, c[0x0][0x44c] ;  /* 0x00011300ff0a1b82 */ /* 0x000e300000000800 */
[----:B------:R-:W1:Y:S01]  /*ec50*/  @P1 LDC R7, c[0x0][0x450] ;  /* 0x00011400ff071b82 */ /* 0x000e620000000800 */
[----:B------:R-:W-:Y:S01]  /*ec60*/  FMUL.FTZ R80, R2, R80 ;  /* 0x0000005002507220 */ /* 0x000fe20000410000 */
[----:B------:R-:W-:-:S02]  /*ec70*/  VIADD R20, R20, 0x19c40 ;  /* 0x00019c4014147836 */ /* 0x000fc40000000000 */
[----:B------:R-:W-:Y:S01]  /*ec80*/  FMUL.FTZ R85, R2, R85 ;  /* 0x0000005502557220 */ /* 0x000fe20000410000 */
[----:B--2---:R-:W-:Y:S02]  /*ec90*/  IMAD.IADD R6, R6, 0x1, R11 ;  /* 0x0000000106067824 */ /* 0x004fe400078e020b */
[----:B------:R-:W-:Y:S02]  /*eca0*/  FMUL.FTZ R11, R2, R26 ;  /* 0x0000001a020b7220 */ /* 0x000fe40000410000 */
[----:B0-----:R-:W-:-:S04]  /*ecb0*/  @P1 IMAD.HI.U32 R10, R6, R10, RZ ;  /* 0x0000000a060a1227 */ /* 0x001fc800078e00ff */
        /* <DEDUP_REMOVED lines=24> */
[----:B------:R-:W0:Y:S01]  /*ee40*/  SHFL.IDX PT, R74, R6, RZ, 0x1c1f ;  /* 0x001c1fff064a7589 */ /* 0x000e2200000e0000 */
[C---:B------:R-:W-:Y:S01]  /*ee50*/  FMUL.FTZ R64, R2.reuse, R68 ;  /* 0x0000004402407220 */ /* 0x040fe20000410000 */
[C---:B------:R-:W-:Y:S01]  /*ee60*/  FMUL.FTZ R68, R2.reuse, R72 ;  /* 0x0000004802447220 */ /* 0x040fe20000410000 */
[----:B------:R-:W-:-:S02]  /*ee70*/  FMUL.FTZ R72, R2, R77 ;  /* 0x0000004d02487220 */ /* 0x000fc40000410000 */
[----:B------:R1:W2:Y:S01]  /*ee80*/  SHFL.IDX PT, R77, R6, 0x1, 0x1c1f ;  /* 0x003c1f00064d7f89 */ /* 0x0002a200000e0000 */
[C---:B------:R-:W-:Y:S01]  /*ee90*/  FMUL.FTZ R10, R2.reuse, R25 ;  /* 0x00000019020a7220 */ /* 0x040fe20000410000 */
[----:B-1----:R1:W-:Y:S01]  /*eea0*/  MUFU.TANH R6, R80 ;  /* 0x0000005000067308 */ /* 0x0023e20000002400 */
[----:B------:R-:W-:Y:S01]  /*eeb0*/  FMUL.FTZ R25, R2, R29 ;  /* 0x0000001d02197220 */ /* 0x000fe20000410000 */
[----:B-1----:R-:W-:-:S04]  /*eec0*/  IMAD.MOV.U32 R80, RZ, RZ, -0x80 ;  /* 0xffffff80ff507424 */ /* 0x002fc800078e00ff */
[----:B------:R-:W-:Y:S02]  /*eed0*/  IMAD R80, R15, R80, 0x1 ;  /* 0x000000010f507424 */ /* 0x000fe400078e0250 */
[C---:B------:R-:W-:Y:S01]  /*eee0*/  FMUL.FTZ R29, R2.reuse, R33 ;  /* 0x00000021021d7220 */ /* 0x040fe20000410000 */
[----:B------:R-:W-:Y:S01]  /*eef0*/  FMUL.FTZ R33, R2, R37 ;  /* 0x0000002502217220 */ /* 0x000fe20000410000 */
[----:B---3--:R-:W-:Y:S01]  /*ef00*/  IMAD R80, R139, -0x2, R80 ;  /* 0xfffffffe8b507824 */ /* 0x008fe200078e0250 */
[----:B------:R-:W1:Y:S01]  /*ef10*/  MUFU.TANH R24, R24 ;  /* 0x0000001800187308 */ /* 0x000e620000002400 */
[----:B-----5:R-:W-:Y:S01]  /*ef20*/  PRMT R20, R136, 0x654, R20 ;  /* 0x0000065488147816 */ /* 0x020fe20000000014 */
[C---:B------:R-:W-:Y:S02]  /*ef30*/  FMUL.FTZ R37, R2.reuse, R41 ;  /* 0x0000002902257220 */ /* 0x040fe40000410000 */
[----:B----4-:R-:W-:Y:S01]  /*ef40*/  IADD3 R80, -R137, R80, R138 ;  /* 0x0000005089507210 */ /* 0x010fe20007ffe18a */
[----:B------:R-:W-:-:S03]  /*ef50*/  FMUL.FTZ R41, R2, R45 ;  /* 0x0000002d02297220 */ /* 0x000fc60000410000 */
[----:B------:R-:W3:Y:S01]  /*ef60*/  MUFU.TANH R7, R7 ;  /* 0x0000000700077308 */ /* 0x000ee20000002400 */
[C---:B------:R-:W-:Y:S01]  /*ef70*/  FMUL.FTZ R45, R2.reuse, R49 ;  /* 0x00000031022d7220 */ /* 0x040fe20000410000 */
[----:B------:R-:W-:Y:S01]  /*ef80*/  FMUL.FTZ R49, R2, R53 ;  /* 0x0000003502317220 */ /* 0x000fe20000410000 */
[----:B0-----:R-:W-:Y:S01]  /*ef90*/  IMAD.IADD R74, R80, 0x1, R74 ;  /* 0x00000001504a7824 */ /* 0x001fe200078e024a */
[----:B------:R0:W-:Y:S04]  /*efa0*/  SYNCS.ARRIVE.TRANS64.RED.A1T0 RZ, [R20+URZ], RZ ;  /* 0x000000ff14ff79a7 */ /* 0x0001e8000810043f */
[----:B------:R-:W4:Y:S01]  /*efb0*/  MUFU.TANH R10, R10 ;  /* 0x0000000a000a7308 */ /* 0x000f220000002400 */
[----:B------:R-:W-:-:S07]  /*efc0*/  FMUL.FTZ R53, R2, R57 ;  /* 0x0000003902357220 */ /* 0x000fce0000410000 */
[----:B------:R-:W5:Y:S01]  /*efd0*/  MUFU.TANH R33, R33 ;  /* 0x0000002100217308 */ /* 0x000f620000002400 */
[C---:B0-----:R-:W-:Y:S01]  /*efe0*/  FMUL.FTZ R20, R2.reuse, R27 ;  /* 0x0000001b02147220 */ /* 0x041fe20000410000 */
[C---:B------:R-:W-:Y:S01]  /*eff0*/  FMUL.FTZ R27, R2.reuse, R31 ;  /* 0x0000001f021b7220 */ /* 0x040fe20000410000 */
[----:B------:R-:W-:-:S05]  /*f000*/  FMUL.FTZ R31, R2, R35 ;  /* 0x00000023021f7220 */ /* 0x000fca0000410000 */
[----:B------:R-:W0:Y:S01]  /*f010*/  MUFU.TANH R25, R25 ;  /* 0x0000001900197308 */ /* 0x000e220000002400 */
[----:B------:R-:W-:Y:S01]  /*f020*/  FMUL.FTZ R35, R2, R39 ;  /* 0x0000002702237220 */ /* 0x000fe20000410000 */
[----:B------:R-:W-:-:S06]  /*f030*/  ISETP.GT.AND P4, PT, R74, 0x8, PT ;  /* 0x000000084a00780c */ /* 0x000fcc0003f84270 */
[----:B------:R-:W2:Y:S01]  /*f040*/  MUFU.TANH R28, R28 ;  /* 0x0000001c001c7308 */ /* 0x000ea20000002400 */
[----:B------:R-:W-:-:S07]  /*f050*/  FMUL.FTZ R39, R2, R43 ;  /* 0x0000002b02277220 */ /* 0x000fce0000410000 */
[----:B------:R-:W2:Y:S01]  /*f060*/  MUFU.TANH R29, R29 ;  /* 0x0000001d001d7308 */ /* 0x000ea20000002400 */
[----:B------:R-:W-:-:S07]  /*f070*/  FMUL.FTZ R43, R2, R47 ;  /* 0x0000002f022b7220 */ /* 0x000fce0000410000 */
[----:B------:R-:W2:Y:S01]  /*f080*/  MUFU.TANH R32, R32 ;  /* 0x0000002000207308 */ /* 0x000ea20000002400 */
[C---:B------:R-:W-:Y:S01]  /*f090*/  FMUL.FTZ R47, R2.reuse, R51 ;  /* 0x00000033022f7220 */ /* 0x040fe20000410000 */
[----:B------:R-:W-:-:S06]  /*f0a0*/  FMUL.FTZ R57, R2, R61 ;  /* 0x0000003d02397220 */ /* 0x000fcc0000410000 */
[----:B------:R-:W2:Y:S01]  /*f0b0*/  MUFU.TANH R44, R44 ;  /* 0x0000002c002c7308 */ /* 0x000ea20000002400 */
[----:B------:R-:W-:Y:S01]  /*f0c0*/  ISETP.GT.AND P2, PT, R74, RZ, PT ;  /* 0x000000ff4a00720c */ /* 0x000fe20003f44270 */
[----:B------:R-:W-:Y:S01]  /*f0d0*/  FMUL.FTZ R51, R2, R55 ;  /* 0x0000003702337220 */ /* 0x000fe20000410000 */
[----:B------:R-:W-:Y:S01]  /*f0e0*/  ISETP.GT.AND P3, PT, R74, 0x1, PT ;  /* 0x000000014a00780c */ /* 0x000fe20003f64270 */
[----:B------:R-:W-:-:S04]  /*f0f0*/  FMUL.FTZ R61, R2, R65 ;  /* 0x00000041023d7220 */ /* 0x000fc80000410000 */
[----:B------:R-:W2:Y:S01]  /*f100*/  MUFU.TANH R36, R36 ;  /* 0x0000002400247308 */ /* 0x000ea20000002400 */
[----:B-1----:R-:W-:Y:S01]  /*f110*/  FSEL R24, R24, -INF , P4 ;  /* 0xff80000018187808 */ /* 0x002fe20002000000 */
[----:B------:R-:W-:Y:S01]  /*f120*/  FMUL.FTZ R55, R2, R59 ;  /* 0x0000003b02377220 */ /* 0x000fe20000410000 */
[----:B------:R-:W-:-:S05]  /*f130*/  ISETP.GT.AND P4, PT, R74, 0x19, PT ;  /* 0x000000194a00780c */ /* 0x000fca0003f84270 */
[----:B------:R-:W1:Y:S01]  /*f140*/  MUFU.TANH R37, R37 ;  /* 0x0000002500257308 */ /* 0x000e620000002400 */
[----:B------:R-:W-:-:S07]  /*f150*/  FMUL.FTZ R59, R2, R63 ;  /* 0x0000003f023b7220 */ /* 0x000fce0000410000 */
[----:B------:R-:W1:Y:S01]  /*f160*/  MUFU.TANH R40, R40 ;  /* 0x0000002800287308 */ /* 0x000e620000002400 */
[----:B------:R-:W-:-:S07]  /*f170*/  FMUL.FTZ R63, R2, R67 ;  /* 0x00000043023f7220 */ /* 0x000fce0000410000 */
[----:B------:R-:W1:Y:S01]  /*f180*/  MUFU.TANH R41, R41 ;  /* 0x0000002900297308 */ /* 0x000e620000002400 */
[----:B---3--:R-:W-:Y:S01]  /*f190*/  FSEL R7, R7, -INF , P2 ;  /* 0xff80000007077808 */ /* 0x008fe20001000000 */
[----:B------:R-:W-:Y:S01]  /*f1a0*/  FMUL.FTZ R65, R2, R69 ;  /* 0x0000004502417220 */ /* 0x000fe20000410000 */
[----:B----4-:R-:W-:-:S05]  /*f1b0*/  FSEL R10, R10, -INF , P3 ;  /* 0xff8000000a0a7808 */ /* 0x010fca0001800000 */
[----:B------:R-:W3:Y:S01]  /*f1c0*/  MUFU.TANH R53, R53 ;  /* 0x0000003500357308 */ /* 0x000ee20000002400 */
[----:B------:R-:W-:Y:S01]  /*f1d0*/  FMUL.FTZ R67, R2, R71 ;  /* 0x0000004702437220 */ /* 0x000fe20000410000 */
[----:B------:R-:W-:Y:S01]  /*f1e0*/  ISETP.GT.AND P5, PT, R74, 0x9, PT ;  /* 0x000000094a00780c */ /* 0x000fe20003fa4270 */
[----:B------:R-:W-:Y:S01]  /*f1f0*/  FMUL.FTZ R69, R2, R73 ;  /* 0x0000004902457220 */ /* 0x000fe20000410000 */
[----:B------:R-:W-:-:S04]  /*f200*/  ISETP.GT.AND P1, PT, R74, 0x10, PT ;  /* 0x000000104a00780c */ /* 0x000fc80003f24270 */
[----:B------:R-:W4:Y:S01]  /*f210*/  MUFU.TANH R45, R45 ;  /* 0x0000002d002d7308 */ /* 0x000f220000002400 */
[----:B------:R-:W-:Y:S01]  /*f220*/  ISETP.GT.AND P2, PT, R74, 0x11, PT ;  /* 0x000000114a00780c */ /* 0x000fe20003f44270 */
[----:B------:R-:W-:Y:S01]  /*f230*/  FMUL.FTZ R71, R2, R76 ;  /* 0x0000004c02477220 */ /* 0x000fe20000410000 */
[----:B------:R-:W-:-:S05]  /*f240*/  ISETP.GT.AND P3, PT, R74, 0x18, PT ;  /* 0x000000184a00780c */ /* 0x000fca0003f64270 */
[----:B------:R-:W4:Y:S01]  /*f250*/  MUFU.TANH R48, R48 ;  /* 0x0000003000307308 */ /* 0x000f220000002400 */
[----:B-----5:R-:W-:Y:S02]  /*f260*/  FSEL R33, R33, -INF , P4 ;  /* 0xff80000021217808 */ /* 0x020fe40002000000 */
[----:B------:R-:W-:-:S05]  /*f270*/  ISETP.GT.AND P4, PT, R74, 0x30, PT ;  /* 0x000000304a00780c */ /* 0x000fca0003f84270 */
[----:B------:R-:W5:Y:S01]  /*f280*/  MUFU.TANH R49, R49 ;  /* 0x0000003100317308 */ /* 0x000f620000002400 */
[----:B0-----:R-:W-:-:S07]  /*f290*/  FSEL R25, R25, -INF , P5 ;  /* 0xff80000019197808 */ /* 0x001fce0002800000 */
[----:B------:R-:W0:Y:S01]  /*f2a0*/  MUFU.TANH R52, R52 ;  /* 0x0000003400347308 */ /* 0x000e220000002400 */
[----:B--2---:R-:W-:Y:S02]  /*f2b0*/  FSEL R28, R28, -INF , P1 ;  /* 0xff8000001c1c7808 */ /* 0x004fe40000800000 */
[----:B------:R-:W-:-:S05]  /*f2c0*/  FSEL R29, R29, -INF , P2 ;  /* 0xff8000001d1d7808 */ /* 0x000fca0001000000 */
[----:B------:R-:W2:Y:S01]  /*f2d0*/  MUFU.TANH R64, R64 ;  /* 0x0000004000407308 */ /* 0x000ea20000002400 */
[----:B------:R-:W-:Y:S02]  /*f2e0*/  FSEL R32, R32, -INF , P3 ;  /* 0xff80000020207808 */ /* 0x000fe40001800000 */
[C---:B------:R-:W-:Y:S02]  /*f2f0*/  ISETP.GT.AND P5, PT, R74.reuse, 0x20, PT ;  /* 0x000000204a00780c */ /* 0x040fe40003fa4270 */
[----:B------:R-:W-:-:S03]  /*f300*/  ISETP.GT.AND P1, PT, R74, 0x21, PT ;  /* 0x000000214a00780c */ /* 0x000fc60003f24270 */
[----:B------:R-:W2:Y:S01]  /*f310*/  MUFU.TANH R56, R56 ;  /* 0x0000003800387308 */ /* 0x000ea20000002400 */
[C---:B------:R-:W-:Y:S02]  /*f320*/  ISETP.GT.AND P2, PT, R74.reuse, 0x28, PT ;  /* 0x000000284a00780c */ /* 0x040fe40003f44270 */
[----:B------:R-:W-:-:S05]  /*f330*/  ISETP.GT.AND P3, PT, R74, 0x29, PT ;  /* 0x000000294a00780c */ /* 0x000fca0003f64270 */
[----:B------:R-:W2:Y:S01]  /*f340*/  MUFU.TANH R57, R57 ;  /* 0x0000003900397308 */ /* 0x000ea20000002400 */
[----:B------:R-:W-:Y:S02]  /*f350*/  FSEL R44, R44, -INF , P4 ;  /* 0xff8000002c2c7808 */ /* 0x000fe40002000000 */
[----:B------:R-:W-:-:S05]  /*f360*/  ISETP.GT.AND P4, PT, R74, 0x41, PT ;  /* 0x000000414a00780c */ /* 0x000fca0003f84270 */
[----:B------:R-:W2:Y:S01]  /*f370*/  MUFU.TANH R60, R60 ;  /* 0x0000003c003c7308 */ /* 0x000ea20000002400 */
[----:B------:R-:W-:-:S07]  /*f380*/  FSEL R36, R36, -INF , P5 ;  /* 0xff80000024247808 */ /* 0x000fce0002800000 */
[----:B------:R-:W2:Y:S01]  /*f390*/  MUFU.TANH R61, R61 ;  /* 0x0000003d003d7308 */ /* 0x000ea20000002400 */
[----:B-1----:R-:W-:Y:S02]  /*f3a0*/  FSEL R37, R37, -INF , P1 ;  /* 0xff80000025257808 */ /* 0x002fe40000800000 */
[----:B------:R-:W-:-:S05]  /*f3b0*/  FSEL R40, R40, -INF , P2 ;  /* 0xff80000028287808 */ /* 0x000fca0001000000 */
[----:B------:R-:W1:Y:S01]  /*f3c0*/  MUFU.TANH R72, R72 ;  /* 0x0000004800487308 */ /* 0x000e620000002400 */
[----:B------:R-:W-:Y:S02]  /*f3d0*/  FSEL R41, R41, -INF , P3 ;  /* 0xff80000029297808 */ /* 0x000fe40001800000 */
[C---:B------:R-:W-:Y:S02]  /*f3e0*/  ISETP.GT.AND P5, PT, R74.reuse, 0x31, PT ;  /* 0x000000314a00780c */ /* 0x040fe40003fa4270 */
[----:B------:R-:W-:-:S03]  /*f3f0*/  ISETP.GT.AND P1, PT, R74, 0x38, PT ;  /* 0x000000384a00780c */ /* 0x000fc60003f24270 */
[----:B------:R-:W1:Y:S01]  /*f400*/  MUFU.TANH R65, R65 ;  /* 0x0000004100417308 */ /* 0x000e620000002400 */
[C---:B------:R-:W-:Y:S02]  /*f410*/  ISETP.GT.AND P2, PT, R74.reuse, 0x39, PT ;  /* 0x000000394a00780c */ /* 0x040fe40003f44270 */
[----:B------:R-:W-:-:S05]  /*f420*/  ISETP.GT.AND P3, PT, R74, 0x40, PT ;  /* 0x000000404a00780c */ /* 0x000fca0003f64270 */
[----:B------:R-:W1:Y:S01]  /*f430*/  MUFU.TANH R68, R68 ;  /* 0x0000004400447308 */ /* 0x000e620000002400 */
[----:B---3--:R-:W-:Y:S02]  /*f440*/  FSEL R53, R53, -INF , P4 ;  /* 0xff80000035357808 */ /* 0x008fe40002000000 */
[----:B------:R-:W-:-:S05]  /*f450*/  ISETP.GT.AND P4, PT, R74, 0x58, PT ;  /* 0x000000584a00780c */ /* 0x000fca0003f84270 */
[----:B------:R-:W3:Y:S01]  /*f460*/  MUFU.TANH R69, R69 ;  /* 0x0000004500457308 */ /* 0x000ee20000002400 */
[----:B----4-:R-:W-:-:S07]  /*f470*/  FSEL R45, R45, -INF , P5 ;  /* 0xff8000002d2d7808 */ /* 0x010fce0002800000 */
[----:B------:R-:W4:Y:S01]  /*f480*/  MUFU.TANH R71, R71 ;  /* 0x0000004700477308 */ /* 0x000f220000002400 */
[----:B------:R-:W-:Y:S02]  /*f490*/  FSEL R48, R48, -INF , P1 ;  /* 0xff80000030307808 */ /* 0x000fe40000800000 */
[----:B-----5:R-:W-:-:S05]  /*f4a0*/  FSEL R49, R49, -INF , P2 ;  /* 0xff80000031317808 */ /* 0x020fca0001000000 */
[----:B------:R-:W5:Y:S01]  /*f4b0*/  MUFU.TANH R11, R11 ;  /* 0x0000000b000b7308 */ /* 0x000f620000002400 */
[----:B0-----:R-:W-:Y:S02]  /*f4c0*/  FSEL R52, R52, -INF , P3 ;  /* 0xff80000034347808 */ /* 0x001fe40001800000 */
[C---:B------:R-:W-:Y:S02]  /*f4d0*/  ISETP.GT.AND P5, PT, R74.reuse, 0x48, PT ;  /* 0x000000484a00780c */ /* 0x040fe40003fa4270 */
[C---:B------:R-:W-:Y:S02]  /*f4e0*/  ISETP.GT.AND P1, PT, R74.reuse, 0x49, PT ;  /* 0x000000494a00780c */ /* 0x040fe40003f24270 */
[C---:B------:R-:W-:Y:S02]  /*f4f0*/  ISETP.GT.AND P2, PT, R74.reuse, 0x50, PT ;  /* 0x000000504a00780c */ /* 0x040fe40003f44270 */
[----:B------:R-:W-:Y:S01]  /*f500*/  ISETP.GT.AND P3, PT, R74, 0x51, PT ;  /* 0x000000514a00780c */ /* 0x000fe20003f64270 */
[----:B------:R-:W-:Y:S01]  /*f510*/  IMAD.IADD R77, R80, 0x1, R77 ;  /* 0x00000001504d7824 */ /* 0x000fe200078e024d */
[----:B--2---:R-:W-:-:S02]  /*f520*/  FSEL R64, R64, -INF , P4 ;  /* 0xff80000040407808 */ /* 0x004fc40002000000 */
[----:B------:R-:W-:Y:S02]  /*f530*/  ISETP.GT.AND P4, PT, R74, 0x69, PT ;  /* 0x000000694a00780c */ /* 0x000fe40003f84270 */
[----:B------:R-:W-:Y:S02]  /*f540*/  FSEL R56, R56, -INF , P5 ;  /* 0xff80000038387808 */ /* 0x000fe40002800000 */
[----:B------:R-:W-:Y:S02]  /*f550*/  FSEL R57, R57, -INF , P1 ;  /* 0xff80000039397808 */ /* 0x000fe40000800000 */
[----:B------:R-:W-:Y:S02]  /*f560*/  FSEL R60, R60, -INF , P2 ;  /* 0xff8000003c3c7808 */ /* 0x000fe40001000000 */
[----:B------:R-:W-:Y:S02]  /*f570*/  FSEL R61, R61, -INF , P3 ;  /* 0xff8000003d3d7808 */ /* 0x000fe40001800000 */
[----:B------:R-:W-:-:S02]  /*f580*/  ISETP.GT.AND P5, PT, R74, 0x59, PT ;  /* 0x000000594a00780c */ /* 0x000fc40003fa4270 */
[C---:B------:R-:W-:Y:S02]  /*f590*/  ISETP.GT.AND P1, PT, R74.reuse, 0x60, PT ;  /* 0x000000604a00780c */ /* 0x040fe40003f24270 */
[C---:B------:R-:W-:Y:S02]  /*f5a0*/  ISETP.GT.AND P2, PT, R74.reuse, 0x61, PT ;  /* 0x000000614a00780c */ /* 0x040fe40003f44270 */
[----:B------:R-:W-:Y:S02]  /*f5b0*/  ISETP.GT.AND P3, PT, R74, 0x68, PT ;  /* 0x000000684a00780c */ /* 0x000fe40003f64270 */
[----:B-1----:R-:W-:Y:S02]  /*f5c0*/  FSEL R72, R72, -INF , P4 ;  /* 0xff80000048487808 */ /* 0x002fe40002000000 */
[----:B------:R-:W-:Y:S02]  /*f5d0*/  ISETP.GT.AND P4, PT, R77, RZ, PT ;  /* 0x000000ff4d00720c */ /* 0x000fe40003f84270 */
[----:B------:R-:W-:-:S02]  /*f5e0*/  FSEL R65, R65, -INF , P5 ;  /* 0xff80000041417808 */ /* 0x000fc40002800000 */
[----:B------:R-:W-:Y:S02]  /*f5f0*/  FSEL R68, R68, -INF , P1 ;  /* 0xff80000044447808 */ /* 0x000fe40000800000 */
[----:B---3--:R-:W-:Y:S02]  /*f600*/  FSEL R69, R69, -INF , P2 ;  /* 0xff80000045457808 */ /* 0x008fe40001000000 */
[----:B----4-:R-:W-:Y:S02]  /*f610*/  FSEL R71, R71, -INF , P3 ;  /* 0xff80000047477808 */ /* 0x010fe40001800000 */
[C---:B------:R-:W-:Y:S02]  /*f620*/  ISETP.GT.AND P5, PT, R74.reuse, 0x70, PT ;  /* 0x000000704a00780c */ /* 0x040fe40003fa4270 */
[C---:B------:R-:W-:Y:S02]  /*f630*/  ISETP.GT.AND P1, PT, R74.reuse, 0x71, PT ;  /* 0x000000714a00780c */ /* 0x040fe40003f24270 */
[----:B------:R-:W-:-:S02]  /*f640*/  ISETP.GT.AND P2, PT, R74, 0x78, PT ;  /* 0x000000784a00780c */ /* 0x000fc40003f44270 */
[----:B------:R-:W-:Y:S02]  /*f650*/  ISETP.GT.AND P3, PT, R74, 0x79, PT ;  /* 0x000000794a00780c */ /* 0x000fe40003f64270 */
[----:B-----5:R-:W-:Y:S02]  /*f660*/  FSEL R74, R11, -INF , P4 ;  /* 0xff8000000b4a7808 */ /* 0x020fe40002000000 */
        /* <DEDUP_REMOVED lines=26> */
[----:B------:R-:W0:Y:S03]  /*f810*/  MUFU.TANH R73, R73 ;  /* 0x0000004900497308 */ /* 0x000e260000002400 */
[----:B------:R-:W-:Y:S01]  /*f820*/  FMNMX.FTZ R11, R68, R11, !PT ;  /* 0x0000000b440b7209 */ /* 0x000fe20007810000 */
[----:B------:R-:W-:-:S03]  /*f830*/  FMUL.FTZ R80, R2, R75 ;  /* 0x0000004b02507220 */ /* 0x000fc60000410000 */
[----:B------:R-:W-:Y:S01]  /*f840*/  FMNMX.FTZ R11, R69, R11, !PT ;  /* 0x0000000b450b7209 */ /* 0x000fe20007810000 */
[----:B------:R-:W1:Y:S03]  /*f850*/  MUFU.TANH R76, R76 ;  /* 0x0000004c004c7308 */ /* 0x000e660000002400 */
[----:B------:R-:W-:-:S05]  /*f860*/  FMNMX.FTZ R11, R71, R11, !PT ;  /* 0x0000000b470b7209 */ /* 0x000fca0007810000 */
[----:B------:R-:W2:Y:S01]  /*f870*/  MUFU.TANH R75, R85 ;  /* 0x00000055004b7308 */ /* 0x000ea20000002400 */
[----:B------:R-:W-:Y:S02]  /*f880*/  FSEL R6, R6, -INF , P5 ;  /* 0xff80000006067808 */ /* 0x000fe40002800000 */
[----:B------:R-:W-:Y:S02]  /*f890*/  FMNMX.FTZ R11, R72, R11, !PT ;  /* 0x0000000b480b7209 */ /* 0x000fe40007810000 */
[----:B0-----:R-:W-:Y:S02]  /*f8a0*/  FSEL R73, R73, -INF , P1 ;  /* 0xff80000049497808 */ /* 0x001fe40000800000 */
[----:B------:R-:W-:Y:S01]  /*f8b0*/  FMNMX.FTZ R11, R6, R11, !PT ;  /* 0x0000000b060b7209 */ /* 0x000fe20007810000 */
[----:B------:R-:W0:Y:S01]  /*f8c0*/  MUFU.TANH R20, R20 ;  /* 0x0000001400147308 */ /* 0x000e220000002400 */
[----:B-1----:R-:W-:Y:S02]  /*f8d0*/  FSEL R76, R76, -INF , P2 ;  /* 0xff8000004c4c7808 */ /* 0x002fe40001000000 */
[----:B------:R-:W-:-:S04]  /*f8e0*/  FMNMX.FTZ R11, R73, R11, !PT ;  /* 0x0000000b490b7209 */ /* 0x000fc80007810000 */
[----:B------:R-:W-:Y:S02]  /*f8f0*/  FMNMX.FTZ R11, R76, R11, !PT ;  /* 0x0000000b4c0b7209 */ /* 0x000fe40007810000 */
[----:B--2---:R-:W-:Y:S02]  /*f900*/  FSEL R75, R75, -INF , P3 ;  /* 0xff8000004b4b7808 */ /* 0x004fe40001800000 */
[----:B------:R-:W-:Y:S02]  /*f910*/  ISETP.GT.AND P5, PT, R77, 0x1, PT ;  /* 0x000000014d00780c */ /* 0x000fe40003fa4270 */
[----:B------:R-:W-:Y:S02]  /*f920*/  FMNMX.FTZ R11, R75, R11, !PT ;  /* 0x0000000b4b0b7209 */ /* 0x000fe40007810000 */
[----:B0-----:R-:W-:-:S03]  /*f930*/  FSEL R81, R20, -INF , P5 ;  /* 0xff80000014517808 */ /* 0x001fc60002800000 */
[----:B------:R-:W0:Y:S01]  /*f940*/  SHFL.BFLY PT, R20, R11, 0x2, 0x1f ;  /* 0x0c401f000b147f89 */ /* 0x000e2200000e0000 */
[----:B------:R-:W1:Y:S08]  /*f950*/  MUFU.TANH R26, R26 ;  /* 0x0000001a001a7308 */ /* 0x000e700000002400 */
[----:B------:R-:W2:Y:S01]  /*f960*/  MUFU.TANH R27, R27 ;  /* 0x0000001b001b7308 */ /* 0x000ea20000002400 */
[----:B0-----:R-:W-:-:S05]  /*f970*/  FMNMX.FTZ R11, R11, R20, !PT ;  /* 0x000000140b0b7209 */ /* 0x001fca0007810000 */
[----:B------:R-:W0:Y:S02]  /*f980*/  SHFL.BFLY PT, R20, R11, 0x1, 0x1f ;  /* 0x0c201f000b147f89 */ /* 0x000e2400000e0000 */
[----:B------:R-:W3:Y:S08]  /*f990*/  MUFU.TANH R30, R30 ;  /* 0x0000001e001e7308 */ /* 0x000ef00000002400 */
[----:B------:R-:W4:Y:S08]  /*f9a0*/  MUFU.TANH R31, R31 ;  /* 0x0000001f001f7308 */ /* 0x000f300000002400 */
[----:B------:R-:W5:Y:S08]  /*f9b0*/  MUFU.TANH R34, R34 ;  /* 0x0000002200227308 */ /* 0x000f700000002400 */
[----:B------:R-:W5:Y:S08]  /*f9c0*/  MUFU.TANH R35, R35 ;  /* 0x0000002300237308 */ /* 0x000f700000002400 */
[----:B------:R-:W5:Y:S08]  /*f9d0*/  MUFU.TANH R38, R38 ;  /* 0x0000002600267308 */ /* 0x000f700000002400 */
[----:B------:R-:W5:Y:S08]  /*f9e0*/  MUFU.TANH R39, R39 ;  /* 0x0000002700277308 */ /* 0x000f700000002400 */
[----:B------:R-:W5:Y:S01]  /*f9f0*/  MUFU.TANH R42, R42 ;  /* 0x0000002a002a7308 */ /* 0x000f620000002400 */
[----:B------:R-:W-:-:S02]  /*fa00*/  ISETP.GT.AND P1, PT, R77, 0x8, PT ;  /* 0x000000084d00780c */ /* 0x000fc40003f24270 */
[C---:B------:R-:W-:Y:S02]  /*fa10*/  ISETP.GT.AND P2, PT, R77.reuse, 0x9, PT ;  /* 0x000000094d00780c */ /* 0x040fe40003f44270 */
[----:B------:R-:W-:-:S03]  /*fa20*/  ISETP.GT.AND P3, PT, R77, 0x10, PT ;  /* 0x000000104d00780c */ /* 0x000fc60003f64270 */
[----:B------:R-:W5:Y:S01]  /*fa30*/  MUFU.TANH R43, R43 ;  /* 0x0000002b002b7308 */ /* 0x000f620000002400 */
[----:B------:R-:W-:Y:S02]  /*fa40*/  ISETP.GT.AND P4, PT, R77, 0x11, PT ;  /* 0x000000114d00780c */ /* 0x000fe40003f84270 */
[----:B0-----:R-:W-:-:S05]  /*fa50*/  FMNMX.FTZ R11, R11, R20, !PT ;  /* 0x000000140b0b7209 */ /* 0x001fca0007810000 */
[----:B------:R-:W0:Y:S01]  /*fa60*/  MUFU.TANH R46, R46 ;  /* 0x0000002e002e7308 */ /* 0x000e220000002400 */
[----:B-1----:R-:W-:-:S07]  /*fa70*/  FSEL R26, R26, -INF , P1 ;  /* 0xff8000001a1a7808 */ /* 0x002fce0000800000 */
[----:B------:R-:W1:Y:S01]  /*fa80*/  MUFU.TANH R47, R47 ;  /* 0x0000002f002f7308 */ /* 0x000e620000002400 */
[----:B--2---:R-:W-:-:S07]  /*fa90*/  FSEL R27, R27, -INF , P2 ;  /* 0xff8000001b1b7808 */ /* 0x004fce0001000000 */
[----:B------:R-:W2:Y:S01]  /*faa0*/  MUFU.TANH R50, R50 ;  /* 0x0000003200327308 */ /* 0x000ea20000002400 */
[----:B---3--:R-:W-:-:S07]  /*fab0*/  FSEL R30, R30, -INF , P3 ;  /* 0xff8000001e1e7808 */ /* 0x008fce0001800000 */
[----:B------:R-:W3:Y:S01]  /*fac0*/  MUFU.TANH R51, R51 ;  /* 0x0000003300337308 */ /* 0x000ee20000002400 */
[----:B----4-:R-:W-:Y:S02]  /*fad0*/  FSEL R31, R31, -INF , P4 ;  /* 0xff8000001f1f7808 */ /* 0x010fe40002000000 */
[C---:B------:R-:W-:Y:S02]  /*fae0*/  ISETP.GT.AND P5, PT, R77.reuse, 0x18, PT ;  /* 0x000000184d00780c */ /* 0x040fe40003fa4270 */
[----:B------:R-:W-:-:S03]  /*faf0*/  ISETP.GT.AND P1, PT, R77, 0x19, PT ;  /* 0x000000194d00780c */ /* 0x000fc60003f24270 */
[----:B------:R-:W4:Y:S01]  /*fb00*/  MUFU.TANH R54, R54 ;  /* 0x0000003600367308 */ /* 0x000f220000002400 */
[C---:B------:R-:W-:Y:S02]  /*fb10*/  ISETP.GT.AND P2, PT, R77.reuse, 0x20, PT ;  /* 0x000000204d00780c */ /* 0x040fe40003f44270 */
[C---:B------:R-:W-:Y:S02]  /*fb20*/  ISETP.GT.AND P3, PT, R77.reuse, 0x21, PT ;  /* 0x000000214d00780c */ /* 0x040fe40003f64270 */
[----:B------:R-:W-:-:S03]  /*fb30*/  ISETP.GT.AND P4, PT, R77, 0x28, PT ;  /* 0x000000284d00780c */ /* 0x000fc60003f84270 */
[----:B------:R-:W4:Y:S01]  /*fb40*/  MUFU.TANH R55, R55 ;  /* 0x0000003700377308 */ /* 0x000f220000002400 */
[----:B------:R-:W-:-:S07]  /*fb50*/  FSETP.NEU.FTZ.AND P6, PT, R11, -INF , PT ;  /* 0xff8000000b00780b */ /* 0x000fce0003fdd000 */
[----:B------:R-:W4:Y:S01]  /*fb60*/  MUFU.TANH R58, R58 ;  /* 0x0000003a003a7308 */ /* 0x000f220000002400 */
[----:B-----5:R-:W-:-:S07]  /*fb70*/  FSEL R34, R34, -INF , P5 ;  /* 0xff80000022227808 */ /* 0x020fce0002800000 */
[----:B------:R-:W5:Y:S01]  /*fb80*/  MUFU.TANH R59, R59 ;  /* 0x0000003b003b7308 */ /* 0x000f620000002400 */
[----:B------:R-:W-:-:S07]  /*fb90*/  FSEL R35, R35, -INF , P1 ;  /* 0xff80000023237808 */ /* 0x000fce0000800000 */
[----:B------:R-:W5:Y:S01]  /*fba0*/  MUFU.TANH R62, R62 ;  /* 0x0000003e003e7308 */ /* 0x000f620000002400 */
[----:B------:R-:W-:Y:S02]  /*fbb0*/  FSEL R38, R38, -INF , P2 ;  /* 0xff80000026267808 */ /* 0x000fe40001000000 */
[----:B------:R-:W-:Y:S02]  /*fbc0*/  FSEL R39, R39, -INF , P3 ;  /* 0xff80000027277808 */ /* 0x000fe40001800000 */
[----:B------:R-:W-:-:S03]  /*fbd0*/  FSEL R42, R42, -INF , P4 ;  /* 0xff8000002a2a7808 */ /* 0x000fc60002000000 */
[----:B------:R-:W5:Y:S01]  /*fbe0*/  MUFU.TANH R63, R63 ;  /* 0x0000003f003f7308 */ /* 0x000f620000002400 */
[----:B------:R-:W-:Y:S02]  /*fbf0*/  FSEL R20, R11, RZ, P6 ;  /* 0x000000ff0b147208 */ /* 0x000fe40003000000 */
[C---:B------:R-:W-:Y:S02]  /*fc00*/  ISETP.GT.AND P5, PT, R77.reuse, 0x29, PT ;  /* 0x000000294d00780c */ /* 0x040fe40003fa4270 */
[----:B------:R-:W-:-:S03]  /*fc10*/  ISETP.GT.AND P1, PT, R77, 0x30, PT ;  /* 0x000000304d00780c */ /* 0x000fc60003f24270 */
[----:B------:R-:W5:Y:S01]  /*fc20*/  MUFU.TANH R66, R66 ;  /* 0x0000004200427308 */ /* 0x000f620000002400 */
[C---:B------:R-:W-:Y:S02]  /*fc30*/  ISETP.GT.AND P2, PT, R77.reuse, 0x31, PT ;  /* 0x000000314d00780c */ /* 0x040fe40003f44270 */
[C---:B------:R-:W-:Y:S02]  /*fc40*/  ISETP.GT.AND P3, PT, R77.reuse, 0x38, PT ;  /* 0x000000384d00780c */ /* 0x040fe40003f64270 */
[----:B------:R-:W-:-:S03]  /*fc50*/  ISETP.GT.AND P4, PT, R77, 0x39, PT ;  /* 0x000000394d00780c */ /* 0x000fc60003f84270 */
[----:B------:R-:W5:Y:S01]  /*fc60*/  MUFU.TANH R67, R67 ;  /* 0x0000004300437308 */ /* 0x000f620000002400 */
[----:B------:R-:W-:-:S07]  /*fc70*/  FSEL R43, R43, -INF , P5 ;  /* 0xff8000002b2b7808 */ /* 0x000fce0002800000 */
[----:B------:R-:W5:Y:S01]  /*fc80*/  MUFU.TANH R70, R70 ;  /* 0x0000004600467308 */ /* 0x000f620000002400 */
[----:B0-----:R-:W-:-:S07]  /*fc90*/  FSEL R46, R46, -INF , P1 ;  /* 0xff8000002e2e7808 */ /* 0x001fce0000800000 */
[----:B------:R-:W0:Y:S01]  /*fca0*/  MUFU.TANH R80, R80 ;  /* 0x0000005000507308 */ /* 0x000e220000002400 */
[----:B-1----:R-:W-:Y:S01]  /*fcb0*/  FSEL R47, R47, -INF , P2 ;  /* 0xff8000002f2f7808 */ /* 0x002fe20001000000 */
[----:B------:R-:W-:-:S01]  /*fcc0*/  FADD.FTZ R13, -R20, R13 ;  /* 0x0000000d140d7221 */ /* 0x000fc20000010100 */
[----:B--2---:R-:W-:Y:S01]  /*fcd0*/  FSEL R50, R50, -INF , P3 ;  /* 0xff80000032327808 */ /* 0x004fe20001800000 */
[----:B------:R-:W-:Y:S01]  /*fce0*/  IMAD.U32 R20, RZ, RZ, UR39 ;  /* 0x00000027ff147e24 */ /* 0x000fe2000f8e00ff */
[----:B---3--:R-:W-:Y:S02]  /*fcf0*/  FSEL R51, R51, -INF , P4 ;  /* 0xff80000033337808 */ /* 0x008fe40002000000 */
[C---:B------:R-:W-:Y:S02]  /*fd00*/  ISETP.GT.AND P5, PT, R77.reuse, 0x40, PT ;  /* 0x000000404d00780c */ /* 0x040fe40003fa4270 */
[C---:B------:R-:W-:Y:S02]  /*fd10*/  ISETP.GT.AND P1, PT, R77.reuse, 0x41, PT ;  /* 0x000000414d00780c */ /* 0x040fe40003f24270 */
[----:B------:R-:W-:-:S02]  /*fd20*/  ISETP.GT.AND P2, PT, R77, 0x48, PT ;  /* 0x000000484d00780c */ /* 0x000fc40003f44270 */
[C---:B------:R-:W-:Y:S02]  /*fd30*/  ISETP.GT.AND P3, PT, R77.reuse, 0x49, PT ;  /* 0x000000494d00780c */ /* 0x040fe40003f64270 */
[----:B------:R-:W-:Y:S01]  /*fd40*/  ISETP.GT.AND P4, PT, R77, 0x50, PT ;  /* 0x000000504d00780c */ /* 0x000fe20003f84270 */
[----:B------:R-:W-:Y:S01]  /*fd50*/  FFMA.FTZ R85, R11, R20, -8 ;  /* 0xc10000000b557423 */ /* 0x000fe20000010014 */
[----:B----4-:R-:W-:Y:S02]  /*fd60*/  FSEL R54, R54, -INF , P5 ;  /* 0xff80000036367808 */ /* 0x010fe40002800000 */
[----:B------:R-:W-:Y:S02]  /*fd70*/  FSEL R55, R55, -INF , P1 ;  /* 0xff80000037377808 */ /* 0x000fe40000800000 */
[----:B------:R-:W-:Y:S02]  /*fd80*/  FSEL R58, R58, -INF , P2 ;  /* 0xff8000003a3a7808 */ /* 0x000fe40001000000 */
[----:B-----5:R-:W-:-:S02]  /*fd90*/  FSEL R59, R59, -INF , P3 ;  /* 0xff8000003b3b7808 */ /* 0x020fc40001800000 */
[----:B------:R-:W-:Y:S02]  /*fda0*/  FSEL R62, R62, -INF , P4 ;  /* 0xff8000003e3e7808 */ /* 0x000fe40002000000 */
[C---:B------:R-:W-:Y:S02]  /*fdb0*/  ISETP.GT.AND P5, PT, R77.reuse, 0x51, PT ;  /* 0x000000514d00780c */ /* 0x040fe40003fa4270 */
[C---:B------:R-:W-:Y:S02]  /*fdc0*/  ISETP.GT.AND P1, PT, R77.reuse, 0x58, PT ;  /* 0x000000584d00780c */ /* 0x040fe40003f24270 */
[C---:B------:R-:W-:Y:S02]  /*fdd0*/  ISETP.GT.AND P2, PT, R77.reuse, 0x59, PT ;  /* 0x000000594d00780c */ /* 0x040fe40003f44270 */
[C---:B------:R-:W-:Y:S02]  /*fde0*/  ISETP.GT.AND P3, PT, R77.reuse, 0x60, PT ;  /* 0x000000604d00780c */ /* 0x040fe40003f64270 */
[----:B------:R-:W-:Y:S01]  /*fdf0*/  ISETP.GT.AND P4, PT, R77, 0x61, PT ;  /* 0x000000614d00780c */ /* 0x000fe20003f84270 */
[----:B------:R-:W-:Y:S01]  /*fe00*/  FMUL.FTZ R78, R2, R78 ;  /* 0x0000004e024e7220 */ /* 0x000fe20000410000 */
[----:B------:R-:W-:-:S02]  /*fe10*/  FSEL R63, R63, -INF , P5 ;  /* 0xff8000003f3f7808 */ /* 0x000fc40002800000 */
[----:B------:R-:W-:Y:S02]  /*fe20*/  FSEL R66, R66, -INF , P1 ;  /* 0xff80000042427808 */ /* 0x000fe40000800000 */
[----:B------:R-:W-:Y:S02]  /*fe30*/  FSEL R67, R67, -INF , P2 ;  /* 0xff80000043437808 */ /* 0x000fe40001000000 */
[----:B------:R-:W-:Y:S02]  /*fe40*/  FSEL R70, R70, -INF , P3 ;  /* 0xff80000046467808 */ /* 0x000fe40001800000 */
[----:B0-----:R-:W-:Y:S02]  /*fe50*/  FSEL R80, R80, -INF , P4 ;  /* 0xff80000050507808 */ /* 0x001fe40002000000 */
[----:B------:R-:W-:Y:S02]  /*fe60*/  FSEL R85, R85, RZ, P6 ;  /* 0x000000ff55557208 */ /* 0x000fe40003000000 */
[----:B------:R-:W-:-:S02]  /*fe70*/  ISETP.GT.AND P1, PT, R77, 0x69, PT ;  /* 0x000000694d00780c */ /* 0x000fc40003f24270 */
[C---:B------:R-:W-:Y:S02]  /*fe80*/  ISETP.GT.AND P2, PT, R77.reuse, 0x70, PT ;  /* 0x000000704d00780c */ /* 0x040fe40003f44270 */
[C---:B------:R-:W-:Y:S02]  /*fe90*/  ISETP.GT.AND P3, PT, R77.reuse, 0x71, PT ;  /* 0x000000714d00780c */ /* 0x040fe40003f64270 */
[C---:B------:R-:W-:Y:S02]  /*fea0*/  ISETP.GT.AND P4, PT, R77.reuse, 0x78, PT ;  /* 0x000000784d00780c */ /* 0x040fe40003f84270 */
[C---:B------:R-:W-:Y:S02]  /*feb0*/  ISETP.GT.AND P5, PT, R77.reuse, 0x79, PT ;  /* 0x000000794d00780c */ /* 0x040fe40003fa4270 */
[----:B------:R-:W-:Y:S02]  /*fec0*/  ISETP.GT.AND P6, PT, R77, 0x68, PT ;  /* 0x000000684d00780c */ /* 0x000fe40003fc4270 */
[----:B------:R0:W1:Y:S02]  /*fed0*/  MUFU.TANH R77, R78 ;  /* 0x0000004e004d7308 */ /* 0x0000640000002400 */
[----:B0-----:R-:W-:-:S04]  /*fee0*/  FMNMX.FTZ R78, R74, R12, !PT ;  /* 0x0000000c4a4e7209 */ /* 0x001fc80007810000 */
        /* <DEDUP_REMOVED lines=21> */
[----:B------:R0:W2:Y:S03]  /*10040*/  MUFU.TANH R78, R79 ;  /* 0x0000004f004e7308 */ /* 0x0000a60000002400 */
[----:B------:R-:W-:Y:S01]  /*10050*/  FMNMX.FTZ R84, R63, R84, !PT ;  /* 0x000000543f547209 */ /* 0x000fe20007810000 */
[----:B0-----:R-:W-:-:S03]  /*10060*/  FMUL.FTZ R79, R2, R82 ;  /* 0x00000052024f7220 */ /* 0x001fc60000410000 */
[----:B------:R-:W-:Y:S01]  /*10070*/  FMNMX.FTZ R84, R66, R84, !PT ;  /* 0x0000005442547209 */ /* 0x000fe20007810000 */
[C---:B------:R-:W-:Y:S01]  /*10080*/  FMUL.FTZ R82, R2.reuse, R83 ;  /* 0x0000005302527220 */ /* 0x040fe20000410000 */
[----:B------:R-:W-:Y:S02]  /*10090*/  FMUL.FTZ R83, R2, R86 ;  /* 0x0000005602537220 */ /* 0x000fe40000410000 */
[----:B------:R-:W-:Y:S01]  /*100a0*/  FMNMX.FTZ R84, R67, R84, !PT ;  /* 0x0000005443547209 */ /* 0x000fe20007810000 */
[----:B------:R-:W0:Y:S03]  /*100b0*/  MUFU.TANH R79, R79 ;  /* 0x0000004f004f7308 */ /* 0x000e260000002400 */
[----:B------:R-:W-:Y:S01]  /*100c0*/  FMNMX.FTZ R84, R70, R84, !PT ;  /* 0x0000005446547209 */ /* 0x000fe20007810000 */
[----:B------:R-:W-:-:S04]  /*100d0*/  FFMA.FTZ R7, R7, R20, -R85 ;  /* 0x0000001407077223 */ /* 0x000fc80000010855 */
[----:B------:R-:W3:Y:S01]  /*100e0*/  MUFU.TANH R82, R82 ;  /* 0x0000005200527308 */ /* 0x000ee20000002400 */
        /* <DEDUP_REMOVED lines=31> */
[----:B------:R-:W4:Y:S01]  /*102e0*/  MUFU.TANH R83, R83 ;  /* 0x0000005300537308 */ /* 0x000f220000002400 */
[----:B------:R-:W-:Y:S01]  /*102f0*/  FMUL.FTZ R87, R2, R87 ;  /* 0x0000005702577220 */ /* 0x000fe20000410000 */
[----:B-1----:R-:W-:-:S02]  /*10300*/  FSEL R77, R77, -INF , P6 ;  /* 0xff8000004d4d7808 */ /* 0x002fc40003000000 */
[----:B------:R-:W-:Y:S02]  /*10310*/  FMNMX.FTZ R85, R80, R84, !PT ;  /* 0x0000005450557209 */ /* 0x000fe40007810000 */
[----:B--2---:R-:W-:Y:S02]  /*10320*/  FSEL R78, R78, -INF , P1 ;  /* 0xff8000004e4e7808 */ /* 0x004fe40000800000 */
[----:B------:R-:W1:Y:S01]  /*10330*/  MUFU.TANH R84, R87 ;  /* 0x0000005700547308 */ /* 0x000e620000002400 */
[----:B------:R-:W-:Y:S02]  /*10340*/  FMNMX.FTZ R85, R77, R85, !PT ;  /* 0x000000554d557209 */ /* 0x000fe40007810000 */
[----:B0-----:R-:W-:Y:S02]  /*10350*/  FSEL R79, R79, -INF , P2 ;  /* 0xff8000004f4f7808 */ /* 0x001fe40001000000 */
[----:B------:R-:W-:Y:S02]  /*10360*/  FMNMX.FTZ R85, R78, R85, !PT ;  /* 0x000000554e557209 */ /* 0x000fe40007810000 */
[----:B---3--:R-:W-:-:S02]  /*10370*/  FSEL R82, R82, -INF , P3 ;  /* 0xff80000052527808 */ /* 0x008fc40001800000 */
[----:B------:R-:W-:Y:S02]  /*10380*/  FMNMX.FTZ R85, R79, R85, !PT ;  /* 0x000000554f557209 */ /* 0x000fe40007810000 */
[----:B----4-:R-:W-:Y:S02]  /*10390*/  FSEL R83, R83, -INF , P4 ;  /* 0xff80000053537808 */ /* 0x010fe40002000000 */
[----:B------:R-:W-:Y:S02]  /*103a0*/  FMNMX.FTZ R85, R82, R85, !PT ;  /* 0x0000005552557209 */ /* 0x000fe40007810000 */
[----:B-1----:R-:W-:Y:S02]  /*103b0*/  FSEL R84, R84, -INF , P5 ;  /* 0xff80000054547808 */ /* 0x002fe40002800000 */
[----:B------:R-:W-:-:S04]  /*103c0*/  FMNMX.FTZ R85, R83, R85, !PT ;  /* 0x0000005553557209 */ /* 0x000fc80007810000 */
[----:B------:R-:W-:-:S05]  /*103d0*/  FMNMX.FTZ R85, R84, R85, !PT ;  /* 0x0000005554557209 */ /* 0x000fca0007810000 */
[----:B------:R-:W0:Y:S01]  /*103e0*/  SHFL.BFLY PT, R86, R85, 0x2, 0x1f ;  /* 0x0c401f0055567f89 */ /* 0x000e2200000e0000 */
[----:B------:R1:W-:Y:S01]  /*103f0*/  MUFU.EX2 R87, R10 ;  /* 0x0000000a00577308 */ /* 0x0003e20000000800 */
[----:B0-----:R-:W-:-:S05]  /*10400*/  FMNMX.FTZ R86, R85, R86, !PT ;  /* 0x0000005655567209 */ /* 0x001fca0007810000 */
[----:B-1----:R-:W0:Y:S01]  /*10410*/  SHFL.BFLY PT, R10, R86, 0x1, 0x1f ;  /* 0x0c201f00560a7f89 */ /* 0x002e2200000e0000 */
[----:B------:R-:W-:Y:S01]  /*10420*/  FMUL.FTZ R13, R13, R20 ;  /* 0x000000140d0d7220 */ /* 0x000fe20000410000 */
[----:B0-----:R-:W-:-:S04]  /*10430*/  FMNMX.FTZ R10, R86, R10, !PT ;  /* 0x0000000a560a7209 */ /* 0x001fc80007810000 */
[----:B------:R-:W-:-:S04]  /*10440*/  FSETP.NEU.FTZ.AND P1, PT, R10, -INF , PT ;  /* 0xff8000000a00780b */ /* 0x000fc80003f3d000 */
[----:B------:R-:W-:-:S05]  /*10450*/  FSEL R85, R10, RZ, P1 ;  /* 0x000000ff0a557208 */ /* 0x000fca0000800000 */
[----:B------:R-:W-:Y:S01]  /*10460*/  FADD.FTZ R12, -R85, R12 ;  /* 0x0000000c550c7221 */ /* 0x000fe20000010100 */
[----:B------:R-:W-:-:S05]  /*10470*/  FFMA.FTZ R85, R10, R20, -8 ;  /* 0xc10000000a557423 */ /* 0x000fca0000010014 */
[----:B------:R-:W-:Y:S01]  /*10480*/  FSEL R85, R85, RZ, P1 ;  /* 0x000000ff55557208 */ /* 0x000fe20000800000 */
[----:B------:R-:W-:-:S04]  /*10490*/  FMUL.FTZ R12, R12, R20 ;  /* 0x000000140c0c7220 */ /* 0x000fc80000410000 */
[-CC-:B------:R-:W-:Y:S01]  /*104a0*/  FFMA.FTZ R74, R74, R20.reuse, -R85.reuse ;  /* 0x000000144a4a7223 */ /* 0x180fe20000010855 */
[----:B------:R-:W-:-:S01]  /*104b0*/  FFMA.FTZ R81, R81, R20, -R85 ;  /* 0x0000001451517223 */ /* 0x000fc20000010855 */
[----:B------:R-:W-:Y:S01]  /*104c0*/  MUFU.EX2 R7, R7 ;  /* 0x0000000700077308 */ /* 0x000fe20000000800 */
[----:B------:R-:W-:-:S07]  /*104d0*/  FFMA.FTZ R26, R26, R20, -R85 ;  /* 0x000000141a1a7223 */ /* 0x000fce0000010855 */
[----:B------:R-:W0:Y:S01]  /*104e0*/  MUFU.EX2 R13, R13 ;  /* 0x0000000d000d7308 */ /* 0x000e220000000800 */
[----:B------:R-:W-:-:S07]  /*104f0*/  FFMA.FTZ R27, R27, R20, -R85 ;  /* 0x000000141b1b7223 */ /* 0x000fce0000010855 */
[----:B------:R-:W-:Y:S08]  /*10500*/  MUFU.EX2 R74, R74 ;  /* 0x0000004a004a7308 */ /* 0x000ff00000000800 */
[----:B------:R-:W1:Y:S01]  /*10510*/  MUFU.EX2 R12, R12 ;  /* 0x0000000c000c7308 */ /* 0x000e620000000800 */
[----:B------:R-:W-:-:S07]  /*10520*/  FFMA.FTZ R30, R30, R20, -R85 ;  /* 0x000000141e1e7223 */ /* 0x000fce0000010855 */
[----:B------:R-:W2:Y:S01]  /*10530*/  MUFU.EX2 R81, R81 ;  /* 0x0000005100517308 */ /* 0x000ea20000000800 */
[----:B------:R-:W-:-:S07]  /*10540*/  FFMA.FTZ R31, R31, R20, -R85 ;  /* 0x000000141f1f7223 */ /* 0x000fce0000010855 */
[----:B------:R-:W3:Y:S08]  /*10550*/  MUFU.EX2 R24, R24 ;  /* 0x0000001800187308 */ /* 0x000ef00000000800 */
[----:B------:R-:W4:Y:S01]  /*10560*/  MUFU.EX2 R26, R26 ;  /* 0x0000001a001a7308 */ /* 0x000f220000000800 */
[----:B0-----:R-:W-:-:S01]  /*10570*/  FFMA.FTZ R3, R13, R3, R7 ;  /* 0x000000030d037223 */ /* 0x001fc20000010007 */
[----:B-1----:R-:W-:-:S06]  /*10580*/  FFMA.FTZ R0, R12, R0, R74 ;  /* 0x000000000c007223 */ /* 0x002fcc000001004a */
[----:B------:R-:W0:Y:S01]  /*10590*/  MUFU.EX2 R25, R25 ;  /* 0x0000001900197308 */ /* 0x000e220000000800 */
[----:B------:R-:W-:-:S07]  /*105a0*/  FFMA.FTZ R34, R34, R20, -R85 ;  /* 0x0000001422227223 */ /* 0x000fce0000010855 */
[----:B------:R-:W1:Y:S01]  /*105b0*/  MUFU.EX2 R27, R27 ;  /* 0x0000001b001b7308 */ /* 0x000e620000000800 */
[----:B------:R-:W-:-:S01]  /*105c0*/  FFMA.FTZ R35, R35, R20, -R85 ;  /* 0x0000001423237223 */ /* 0x000fc20000010855 */
[-CC-:B------:R-:W-:Y:S01]  /*105d0*/  FFMA.FTZ R38, R38, R20.reuse, -R85.reuse ;  /* 0x0000001426267223 */ /* 0x180fe20000010855 */
[----:B------:R-:W-:-:S05]  /*105e0*/  FFMA.FTZ R39, R39, R20, -R85 ;  /* 0x0000001427277223 */ /* 0x000fca0000010855 */
[----:B------:R-:W5:Y:S01]  /*105f0*/  MUFU.EX2 R28, R28 ;  /* 0x0000001c001c7308 */ /* 0x000f620000000800 */
[----:B------:R-:W-:-:S01]  /*10600*/  FFMA.FTZ R42, R42, R20, -R85 ;  /* 0x000000142a2a7223 */ /* 0x000fc20000010855 */
[-CC-:B------:R-:W-:Y:S01]  /*10610*/  FFMA.FTZ R43, R43, R20.reuse, -R85.reuse ;  /* 0x000000142b2b7223 */ /* 0x180fe20000010855 */
[----:B------:R-:W-:-:S01]  /*10620*/  FFMA.FTZ R46, R46, R20, -R85 ;  /* 0x000000142e2e7223 */ /* 0x000fc20000010855 */
[----:B------:R-:W-:-:S04]  /*10630*/  FFMA.FTZ R47, R47, R20, -R85 ;  /* 0x000000142f2f7223 */ /* 0x000fc80000010855 */
[----:B------:R-:W5:Y:S01]  /*10640*/  MUFU.EX2 R30, R30 ;  /* 0x0000001e001e7308 */ /* 0x000f620000000800 */
[----:B------:R-:W-:-:S01]  /*10650*/  FFMA.FTZ R50, R50, R20, -R85 ;  /* 0x0000001432327223 */ /* 0x000fc20000010855 */
[-CC-:B------:R-:W-:Y:S01]  /*10660*/  FFMA.FTZ R51, R51, R20.reuse, -R85.reuse ;  /* 0x0000001433337223 */ /* 0x180fe20000010855 */
[----:B------:R-:W-:-:S01]  /*10670*/  FFMA.FTZ R54, R54, R20, -R85 ;  /* 0x0000001436367223 */ /* 0x000fc20000010855 */
[-CC-:B------:R-:W-:Y:S01]  /*10680*/  FFMA.FTZ R55, R55, R20.reuse, -R85.reuse ;  /* 0x0000001437377223 */ /* 0x180fe20000010855 */
[----:B------:R-:W-:-:S01]  /*10690*/  FFMA.FTZ R58, R58, R20, -R85 ;  /* 0x000000143a3a7223 */ /* 0x000fc20000010855 */
[-CC-:B------:R-:W-:Y:S01]  /*106a0*/  FFMA.FTZ R59, R59, R20.reuse, -R85.reuse ;  /* 0x000000143b3b7223 */ /* 0x180fe20000010855 */
[----:B------:R-:W-:-:S01]  /*106b0*/  FFMA.FTZ R62, R62, R20, -R85 ;  /* 0x000000143e3e7223 */ /* 0x000fc20000010855 */
        /* <DEDUP_REMOVED lines=13> */
[----:B------:R-:W-:-:S01]  /*10790*/  FADD.FTZ R3, R87, R3 ;  /* 0x0000000357037221 */ /* 0x000fc20000010000 */
[----:B--2---:R-:W-:-:S03]  /*107a0*/  FADD.FTZ R85, R81, R0 ;  /* 0x0000000051557221 */ /* 0x004fc60000010000 */
[----:B---3--:R-:W-:Y:S01]  /*107b0*/  FADD.FTZ R0, R24, R3 ;  /* 0x0000000318007221 */ /* 0x008fe20000010000 */
[----:B----4-:R-:W-:-:S02]  /*107c0*/  FADD.FTZ R3, R26, R85 ;  /* 0x000000551a037221 */ /* 0x010fc40000010000 */
[----:B------:R-:W2:Y:S01]  /*107d0*/  MUFU.EX2 R32, R32 ;  /* 0x0000002000207308 */ /* 0x000ea20000000800 */
[----:B0-----:R-:W-:-:S01]  /*107e0*/  FADD.FTZ R0, R25, R0 ;  /* 0x0000000019007221 */ /* 0x001fc20000010000 */
[----:B-1----:R-:W-:-:S06]  /*107f0*/  FADD.FTZ R3, R27, R3 ;  /* 0x000000031b037221 */ /* 0x002fcc0000010000 */
[----:B------:R-:W0:Y:S01]  /*10800*/  MUFU.EX2 R34, R34 ;  /* 0x0000002200227308 */ /* 0x000e220000000800 */
[----:B-----5:R-:W-:-:S01]  /*10810*/  FADD.FTZ R0, R28, R0 ;  /* 0x000000001c007221 */ /* 0x020fc20000010000 */
[----:B------:R-:W-:-:S06]  /*10820*/  FADD.FTZ R3, R30, R3 ;  /* 0x000000031e037221 */ /* 0x000fcc0000010000 */
[----:B------:R-:W1:Y:S08]  /*10830*/  MUFU.EX2 R33, R33 ;  /* 0x0000002100217308 */ /* 0x000e700000000800 */
[----:B------:R-:W3:Y:S01]  /*10840*/  MUFU.EX2 R35, R35 ;  /* 0x0000002300237308 */ /* 0x000ee20000000800 */
[----:B------:R-:W-:-:S01]  /*10850*/  FADD.FTZ R0, R29, R0 ;  /* 0x000000001d007221 */ /* 0x000fc20000010000 */
[----:B------:R-:W-:-:S06]  /*10860*/  FADD.FTZ R3, R31, R3 ;  /* 0x000000031f037221 */ /* 0x000fcc0000010000 */
[----:B------:R-:W4:Y:S08]  /*10870*/  MUFU.EX2 R36, R36 ;  /* 0x0000002400247308 */ /* 0x000f300000000800 */
[----:B------:R-:W5:Y:S01]  /*10880*/  MUFU.EX2 R38, R38 ;  /* 0x0000002600267308 */ /* 0x000f620000000800 */
[----:B--2---:R-:W-:-:S01]  /*10890*/  FADD.FTZ R0, R32, R0 ;  /* 0x0000000020007221 */ /* 0x004fc20000010000 */
[----:B0-----:R-:W-:-:S06]  /*108a0*/  FADD.FTZ R3, R34, R3 ;  /* 0x0000000322037221 */ /* 0x001fcc0000010000 */
[----:B------:R-:W0:Y:S08]  /*108b0*/  MUFU.EX2 R37, R37 ;  /* 0x0000002500257308 */ /* 0x000e300000000800 */
[----:B------:R-:W2:Y:S01]  /*108c0*/  MUFU.EX2 R39, R39 ;  /* 0x0000002700277308 */ /* 0x000ea20000000800 */
[----:B-1----:R-:W-:-:S01]  /*108d0*/  FADD.FTZ R0, R33, R0 ;  /* 0x0000000021007221 */ /* 0x002fc20000010000 */
[----:B---3--:R-:W-:-:S06]  /*108e0*/  FADD.FTZ R3, R35, R3 ;  /* 0x0000000323037221 */ /* 0x008fcc0000010000 */
[----:B------:R-:W1:Y:S08]  /*108f0*/  MUFU.EX2 R40, R40 ;  /* 0x0000002800287308 */ /* 0x000e700000000800 */
[----:B------:R-:W3:Y:S01]  /*10900*/  MUFU.EX2 R42, R42 ;  /* 0x0000002a002a7308 */ /* 0x000ee20000000800 */
[----:B----4-:R-:W-:-:S01]  /*10910*/  FADD.FTZ R0, R36, R0 ;  /* 0x0000000024007221 */ /* 0x010fc20000010000 */
[----:B-----5:R-:W-:-:S06]  /*10920*/  FADD.FTZ R3, R38, R3 ;  /* 0x0000000326037221 */ /* 0x020fcc0000010000 */
[----:B------:R-:W4:Y:S08]  /*10930*/  MUFU.EX2 R41, R41 ;  /* 0x0000002900297308 */ /* 0x000f300000000800 */
[----:B------:R-:W5:Y:S01]  /*10940*/  MUFU.EX2 R43, R43 ;  /* 0x0000002b002b7308 */ /* 0x000f620000000800 */
[----:B0-----:R-:W-:-:S01]  /*10950*/  FADD.FTZ R0, R37, R0 ;  /* 0x0000000025007221 */ /* 0x001fc20000010000 */
[----:B--2---:R-:W-:-:S06]  /*10960*/  FADD.FTZ R3, R39, R3 ;  /* 0x0000000327037221 */ /* 0x004fcc0000010000 */
        /* <DEDUP_REMOVED lines=79> */
[----:B-----5:R-:W-:-:S03]  /*10e60*/  FADD.FTZ R3, R82, R3 ;  /* 0x0000000352037221 */ /* 0x020fc60000010000 */
[----:B0-----:R-:W-:Y:S01]  /*10e70*/  FADD.FTZ R0, R76, R0 ;  /* 0x000000004c007221 */ /* 0x001fe20000010000 */
[----:B--2---:R-:W-:-:S03]  /*10e80*/  FADD.FTZ R85, R83, R3 ;  /* 0x0000000353557221 */ /* 0x004fc60000010000 */
[----:B-1----:R-:W-:Y:S01]  /*10e90*/  FADD.FTZ R3, R75, R0 ;  /* 0x000000004b037221 */ /* 0x002fe20000010000 */
[----:B---3--:R-:W-:-:S01]  /*10ea0*/  FADD.FTZ R0, R84, R85 ;  /* 0x0000005554007221 */ /* 0x008fc20000010000 */
[----:B------:R-:W-:Y:S06]  /*10eb0*/  @!P0 BRA `(.L_x_12780) ;  /* 0x0000000000048947 */ /* 0x000fec0003800000 */
[----:B------:R-:W-:Y:S01]  /*10ec0*/  BPT.TRAP 0x1 ;  /* 0x000000040000795c */ /* 0x000fe20000300000 */
.L_x_12780:
[----:B------:R-:W-:Y:S01]  /*10ed0*/  ISETP.GT.AND P1, PT, R15, R155, PT ;  /* 0x0000009b0f00720c */ /* 0x000fe20003f24270 */
[-C--:B------:R-:W-:Y:S01]  /*10ee0*/  FMUL.FTZ R88, R88, R13.reuse ;  /* 0x0000000d58587220 */ /* 0x080fe20000410000 */
[----:B------:R-:W-:Y:S01]  /*10ef0*/  IADD3 R14, R14, 0x19c60, RZ ;  /* 0x00019c600e0e7810 */ /* 0x000fe20007ffe0ff */
        /* <DEDUP_REMOVED lines=98> */
.L_x_12768:
[----:B------:R-:W-:Y:S05]  /*11520*/  BSYNC B0 ;  /* 0x0000000000007941 */ /* 0x000fea0003800000 */
.L_x_12767:
[----:B------:R-:W-:Y:S01]  /*11530*/  ISETP.GE.AND P1, PT, R15, RZ, PT ;  /* 0x000000ff0f00720c */ /* 0x000fe20003f26270 */
[----:B------:R-:W-:-:S12]  /*11540*/  BSSY B0, `(.L_x_12782) ;  /* 0x0000259000007945 */ /* 0x000fd80003800000 */
[----:B------:R-:W-:Y:S05]  /*11550*/  @!P1 BRA `(.L_x_12783) ;  /* 0x00000024005c9947 */ /* 0x000fea0003800000 */
[----:B------:R-:W-:Y:S01]  /*11560*/  IMAD.MOV.U32 R13, RZ, RZ, R10 ;  /* 0x000000ffff0d7224 */ /* 0x000fe200078e000a */
[----:B------:R-:W-:Y:S01]  /*11570*/  MOV R7, R23 ;  /* 0x0000001700077202 */ /* 0x000fe20000000f00 */
[----:B------:R-:W-:Y:S02]  /*11580*/  IMAD.MOV.U32 R14, RZ, RZ, R11 ;  /* 0x000000ffff0e7224 */ /* 0x000fe400078e000b */
[----:B------:R-:W-:-:S07]  /*11590*/  IMAD.MOV.U32 R6, RZ, RZ, R22 ;  /* 0x000000ffff067224 */ /* 0x000fce00078e0016 */
.L_x_12796:
        /* <DEDUP_REMOVED lines=8> */
.L_x_12784:
[----:B------:R-:W-:Y:S01]  /*11620*/  IMAD R10, R22, 0x8, R18 ;  /* 0x00000008160a7824 */ /* 0x000fe200078e0212 */
[----:B------:R-:W-:-:S04]  /*11630*/  SHF.L.U32 R11, R23, 0x1f, RZ ;  /* 0x0000001f170b7819 */ /* 0x000fc800000006ff */
[----:B------:R0:W1:Y:S01]  /*11640*/  SYNCS.PHASECHK.TRANS64.TRYWAIT P1, [R10+URZ+0x19c30], R11 ;  /* 0x019c300b0a0075a7 */ /* 0x000062000802017f */
[----:B------:R-:W-:Y:S05]  /*11650*/  @!P0 BRA `(.L_x_12785) ;  /* 0x0000000000048947 */ /* 0x000fea0003800000 */
[----:B------:R-:W-:Y:S01]  /*11660*/  BPT.TRAP 0x1 ;  /* 0x000000040000795c */ /* 0x000fe20000300000 */
.L_x_12785:
[----:B------:R-:W-:Y:S01]  /*11670*/  BSSY B1, `(.L_x_12786) ;  /* 0x0000006000017945 */ /* 0x000fe20003800000 */
[----:B------:R-:W-:Y:S02]  /*11680*/  IMAD R24, R22, 0x300, R21 ;  /* 0x0000030016187824 */ /* 0x000fe400078e0215 */
[----:B------:R-:W-:Y:S01]  /*11690*/  IMAD.MOV.U32 R25, RZ, RZ, -0x3ffffff0 ;  /* 0xc0000010ff197424 */ /* 0x000fe200078e00ff */
[----:B-1----:R-:W-:Y:S06]  /*116a0*/  @P1 BRA `(.L_x_12787) ;  /* 0x0000000000081947 */ /* 0x002fec0003800000 */
[----:B------:R-:W1:Y:S02]  /*116b0*/  SYNCS.PHASECHK.TRANS64.TRYWAIT P1, [R10+URZ+0x19c30], R11 ;  /* 0x019c300b0a0075a7 */ /* 0x000e64000802017f */
[----:B-1----:R-:W-:Y:S05]  /*116c0*/  @!P1 BRA `(.L_x_12788) ;  /* 0x000000d000309947 */ /* 0x002fea0003800000 */
.L_x_12787:
[----:B------:R-:W-:Y:S05]  /*116d0*/  BSYNC B1 ;  /* 0x0000000000017941 */ /* 0x000fea0003800000 */
.L_x_12786:
[C---:B------:R-:W-:Y:S01]  /*116e0*/  R2UR UR6, R24.reuse ;  /* 0x00000000180672ca */ /* 0x040fe200000e0000 */
[C---:B01----:R-:W-:Y:S01]  /*116f0*/  VIADD R10, R24.reuse, 0x100 ;  /* 0x00000100180a7836 */ /* 0x043fe20000000000 */
[----:B------:R-:W-:Y:S01]  /*11700*/  R2UR UR7, R25 ;  /* 0x00000000190772ca */ /* 0x000fe200000e0000 */
[----:B------:R-:W-:Y:S01]  /*11710*/  VIADD R24, R24, 0x200 ;  /* 0x0000020018187836 */ /* 0x000fe20000000000 */
[----:B------:R-:W-:Y:S01]  /*11720*/  R2UR UR4, R4 ;  /* 0x00000000040472ca */ /* 0x000fe200000e0000 */
[----:B------:R-:W-:Y:S01]  /*11730*/  IMAD.MOV.U32 R11, RZ, RZ, -0x3ffffff0 ;  /* 0xc0000010ff0b7424 */ /* 0x000fe200078e00ff */
[----:B------:R-:W-:Y:S02]  /*11740*/  R2UR UR5, R5 ;  /* 0x00000000050572ca */ /* 0x000fe400000e0000 */
[----:B------:R-:W-:Y:S02]  /*11750*/  MOV R25, 0xc0000010 ;  /* 0xc000001000197802 */ /* 0x000fe40000000f00 */
        /* <DEDUP_REMOVED lines=19> */
.L_x_12789:
[----:B------:R-:W-:Y:S01]  /*11890*/  SHF.L.U32 R7, R7, 0x1f, RZ ;  /* 0x0000001f07077819 */ /* 0x000fe200000006ff */
[----:B------:R-:W-:-:S04]  /*118a0*/  IMAD R12, R6, 0x8, R18 ;  /* 0x00000008060c7824 */ /* 0x000fc800078e0212 */
[----:B------:R0:W1:Y:S01]  /*118b0*/  SYNCS.PHASECHK.TRANS64.TRYWAIT P1, [R12+URZ+0x19c50], R7 ;  /* 0x019c50070c0075a7 */ /* 0x000062000802017f */
[----:B------:R-:W-:Y:S05]  /*118c0*/  @!P0 BRA `(.L_x_12790) ;  /* 0x0000000000048947 */ /* 0x000fea0003800000 */
[----:B------:R-:W-:Y:S01]  /*118d0*/  BPT.TRAP 0x1 ;  /* 0x000000040000795c */ /* 0x000fe20000300000 */
.L_x_12790:
[----:B------:R-:W-:Y:S04]  /*118e0*/  BSSY B1, `(.L_x_12791) ;  /* 0x0000004000017945 */ /* 0x000fe80003800000 */
[----:B-1----:R-:W-:Y:S05]  /*118f0*/  @P1 BRA `(.L_x_12792) ;  /* 0x0000000000081947 */ /* 0x002fea0003800000 */
[----:B------:R-:W1:Y:S02]  /*11900*/  SYNCS.PHASECHK.TRANS64.TRYWAIT P1, [R12+URZ+0x19c50], R7 ;  /* 0x019c50070c0075a7 */ /* 0x000e64000802017f */
[----:B-1----:R-:W-:Y:S05]  /*11910*/  @!P1 BRA `(.L_x_12793) ;  /* 0x000000cc00b09947 */ /* 0x002fea0003800000 */
.L_x_12792:
[----:B------:R-:W-:Y:S05]  /*11920*/  BSYNC B1 ;  /* 0x0000000000017941 */ /* 0x000fea0003800000 */
.L_x_12791:
        /* <DEDUP_REMOVED lines=10> */
[----:B------:R-:W-:Y:S02]  /*119d0*/  R2UR UR7, R7 ;  /* 0x00000000070772ca */ /* 0x000fe400000e0000 */
[----:B------:R-:W-:-:S11]  /*119e0*/  MOV R7, 0x40000040 ;  /* 0x4000004000077802 */ /* 0x000fd60000000f00 */
        /* <DEDUP_REMOVED lines=22> */
.L_x_12794:
[----:B------:R-:W2:Y:S01]  /*11b50*/  LDL R136, [R1+0xc] ;  /* 0x00000c0001887983 */ /* 0x000ea20000100800 */
[C---:B------:R-:W-:Y:S01]  /*11b60*/  FMUL.FTZ R6, R2.reuse, R24 ;  /* 0x0000001802067220 */ /* 0x040fe20000410000 */
[C---:B------:R-:W-:Y:S01]  /*11b70*/  FMUL.FTZ R7, R2.reuse, R25 ;  /* 0x0000001902077220 */ /* 0x040fe20000410000 */
[C---:B------:R-:W-:Y:S01]  /*11b80*/  FMUL.FTZ R24, R2.reuse, R26 ;  /* 0x0000001a02187220 */ /* 0x040fe20000410000 */
[----:B------:R-:W-:Y:S01]  /*11b90*/  FMUL.FTZ R26, R2, R28 ;  /* 0x0000001c021a7220 */ /* 0x000fe20000410000 */
[----:B------:R-:W-:Y:S02]  /*11ba0*/  IMAD R10, R20, 0x8, R18 ;  /* 0x00000008140a7824 */ /* 0x000fe400078e0212 */
[C---:B------:R-:W-:Y:S01]  /*11bb0*/  FMUL.FTZ R25, R2.reuse, R27 ;  /* 0x0000001b02197220 */ /* 0x040fe20000410000 */
[----:B------:R-:W0:Y:S01]  /*11bc0*/  MUFU.TANH R6, R6 ;  /* 0x0000000600067308 */ /* 0x000e220000002400 */
[----:B------:R-:W-:Y:S01]  /*11bd0*/  FMUL.FTZ R27, R2, R29 ;  /* 0x0000001d021b7220 */ /* 0x000fe20000410000 */
[----:B------:R-:W-:-:S02]  /*11be0*/  VIADD R10, R10, 0x19c40 ;  /* 0x00019c400a0a7836 */ /* 0x000fc40000000000 */
        /* <DEDUP_REMOVED lines=199> */
[-C--:B------:R-:W-:Y:S02]  /*12860*/  FMUL.FTZ R14, R14, R20.reuse ;  /* 0x000000140e0e7220 */ /* 0x080fe40000410000 */
[-C--:B------:R-:W-:Y:S01]  /*12870*/  FMUL.FTZ R86, R86, R20.reuse ;  /* 0x0000001456567220 */ /* 0x080fe20000410000 */
        /* <DEDUP_REMOVED lines=32> */
[-C--:B------:R-:W-:Y:S01]  /*12a80*/  FFMA.FTZ R81, R10, R20.reuse, -8 ;  /* 0xc10000000a517423 */ /* 0x080fe20000010014 */
[----:B------:R-:W-:Y:S03]  /*12a90*/  MUFU.EX2 R14, R14 ;  /* 0x0000000e000e7308 */ /* 0x000fe60000000800 */
        /* <DEDUP_REMOVED lines=163> */
.L_x_12795:
[----:B------:R-:W-:Y:S01]  /*134d0*/  ISETP.GT.AND P1, PT, R15, RZ, PT ;  /* 0x000000ff0f00720c */ /* 0x000fe20003f24270 */
[----:B------:R-:W-:Y:S01]  /*134e0*/  VIADD R12, R12, 0x19c60 ;  /* 0x00019c600c0c7836 */ /* 0x000fe20000000000 */
        /* <DEDUP_REMOVED lines=94> */
.L_x_12783:
[----:B------:R-:W-:Y:S05]  /*13ad0*/  BSYNC B0 ;  /* 0x0000000000007941 */ /* 0x000fea0003800000 */
.L_x_12782:
[----:B------:R-:W-:Y:S06]  /*13ae0*/  BAR.ARV 0x8, 0x200 ;  /* 0x0208000000007b1d */ /* 0x000fec0000002000 */
[----:B------:R-:W-:Y:S05]  /*13af0*/  @!P0 BRA `(.L_x_12797) ;  /* 0x0000000000048947 */ /* 0x000fea0003800000 */
[----:B------:R-:W-:Y:S01]  /*13b00*/  BPT.TRAP 0x1 ;  /* 0x000000040000795c */ /* 0x000fe20000300000 */
.L_x_12797:
[----:B------:R-:W-:Y:S01]  /*13b10*/  IMAD R12, R22, 0x8, R18 ;  /* 0x00000008160c7824 */ /* 0x000fe200078e0212 */
[----:B------:R-:W-:-:S04]  /*13b20*/  SHF.L.U32 R5, R23, 0x1f, RZ ;  /* 0x0000001f17057819 */ /* 0x000fc800000006ff */
[----:B------:R0:W1:Y:S01]  /*13b30*/  SYNCS.PHASECHK.TRANS64.TRYWAIT P1, [R12+URZ+0x19c50], R5 ;  /* 0x019c50050c0075a7 */ /* 0x000062000802017f */
[----:B------:R-:W-:Y:S05]  /*13b40*/  @!P0 BRA `(.L_x_12798) ;  /* 0x0000000000048947 */ /* 0x000fea0003800000 */
[----:B------:R-:W-:Y:S01]  /*13b50*/  BPT.TRAP 0x1 ;  /* 0x000000040000795c */ /* 0x000fe20000300000 */
.L_x_12798:
[----:B------:R-:W-:Y:S04]  /*13b60*/  BSSY B0, `(.L_x_12799) ;  /* 0x0000004000007945 */ /* 0x000fe80003800000 */
[----:B-1----:R-:W-:Y:S05]  /*13b70*/  @P1 BRA `(.L_x_12800) ;  /* 0x0000000000081947 */ /* 0x002fea0003800000 */
[----:B------:R-:W1:Y:S02]  /*13b80*/  SYNCS.PHASECHK.TRANS64.TRYWAIT P1, [R12+URZ+0x19c50], R5 ;  /* 0x019c50050c0075a7 */ /* 0x000e64000802017f */
[----:B-1----:R-:W-:Y:S05]  /*13b90*/  @!P1 BRA `(.L_x_12801) ;  /* 0x000000ac00249947 */ /* 0x002fea0003800000 */
.L_x_12800:
[----:B------:R-:W-:Y:S05]  /*13ba0*/  BSYNC B0 ;  /* 0x0000000000007941 */ /* 0x000fea0003800000 */
.L_x_12799:
[----:B------:R-:W2:Y:S04]  /*13bb0*/  LDL R2, [R1+0x5c] ;  /* 0x00005c0001027983 */ /* 0x000ea80000100800 */
[----:B------:R-:W3:Y:S01]  /*13bc0*/  LDL R14, [R1+0x44] ;  /* 0x00004400010e7983 */ /* 0x000ee20000100800 */
[----:B------:R-:W-:Y:S01]  /*13bd0*/  VIADD R18, R18, 0x3000 ;  /* 0x0000300012127836 */ /* 0x000fe20000000000 */
[----:B------:R-:W-:Y:S01]  /*13be0*/  ULDC.64 UR4, c[0x0][0x9a0] ;  /* 0x0002680000047ab9 */ /* 0x000fe20000000a00 */
[----:B------:R-:W-:Y:S01]  /*13bf0*/  WARPGROUP.ARRIVE ;  /* 0x00000000000079c5 */ /* 0x000fe20000000000 */
[----:B------:R-:W-:Y:S02]  /*13c00*/  ISETP.NE.U32.AND P1, PT, RZ, UR4, PT ;  /* 0x00000004ff007c0c */ /* 0x000fe4000bf25070 */
[----:B------:R-:W-:-:S02]  /*13c10*/  SHF.R.U32.HI R18, RZ, 0x4, R18 ;  /* 0x00000004ff127819 */ /* 0x000fc40000011612 */
[----:B------:R-:W-:Y:S02]  /*13c20*/  ISETP.NE.AND.EX P1, PT, RZ, UR5, PT, P1 ;  /* 0x00000005ff007c0c */ /* 0x000fe4000bf25310 */
[----:B------:R-:W-:-:S04]  /*13c30*/  LOP3.LUT R18, R18, 0x3fff, RZ, 0xc0, !PT ;  /* 0x00003fff12127812 */ /* 0x000fc800078ec0ff */
[----:B01----:R-:W-:-:S05]  /*13c40*/  LOP3.LUT R5, R18, 0x10000, RZ, 0xfc, !PT ;  /* 0x0001000012057812 */ /* 0x003fca00078efcff */
[----:B------:R-:W-:Y:S01]  /*13c50*/  IMAD R4, R22, 0x300, R5 ;  /* 0x0000030016047824 */ /* 0x000fe200078e0205 */
[----:B------:R-:W-:Y:S01]  /*13c60*/  MOV R5, 0x40000040 ;  /* 0x4000004000057802 */ /* 0x000fe20000000f00 */
[----:B------:R-:W2:Y:S01]  /*13c70*/  @P1 LDC.64 R8, c[0x0][0x9c8] ;  /* 0x00027200ff081b82 */ /* 0x000ea20000000a00 */
[----:B------:R-:W-:Y:S02]  /*13c80*/  @P1 SHF.R.S32.HI R13, RZ, 0x1f, R154 ;  /* 0x0000001fff0d1819 */ /* 0x000fe4000001149a */
[----:B------:R-:W-:Y:S02]  /*13c90*/  R2UR UR6, R4 ;  /* 0x00000000040672ca */ /* 0x000fe400000e0000 */
[----:B------:R-:W-:-:S03]  /*13ca0*/  R2UR UR7, R5 ;  /* 0x00000000050772ca */ /* 0x000fc600000e0000 */
[----:B------:R-:W0:Y:S10]  /*13cb0*/  @P1 LDC.64 R6, c[0x0][0x9d0] ;  /* 0x00027400ff061b82 */ /* 0x000e340000000a00 */
[----:B------:R-:W-:Y:S03]  /*13cc0*/  QGMMA.64x96x32.F32.E4M3.E4M3 R88, R148, gdesc[UR4], R88, gsb0 ;  /* 0x0160000494587df3 */ /* 0x000fe60008000858 */
[----:B------:R-:W-:-:S02]  /*13cd0*/  WARPGROUP.DEPBAR.LE gsb0, 0x0 ;  /* 0x00008000000079c5 */ /* 0x000fc40000010000 */
[----:B------:R-:W-:Y:S01]  /*13ce0*/  WARPGROUP.ARRIVE ;  /* 0x00000000000079c5 */ /* 0x000fe20000000000 */
[----:B--2---:R-:W-:-:S04]  /*13cf0*/  @P1 IMAD R2, R2, R8, RZ ;  /* 0x0000000802021224 */ /* 0x004fc800078e02ff */
[C---:B---3--:R-:W-:Y:S02]  /*13d00*/  @P1 IMAD R5, R14.reuse, R9, R2 ;  /* 0x000000090e051224 */ /* 0x048fe400078e0202 */
[----:B------:R-:W-:-:S04]  /*13d10*/  @P1 IMAD.WIDE.U32 R8, R14, R8, RZ ;  /* 0x000000080e081225 */ /* 0x000fc800078e00ff */
[-C--:B0-----:R-:W-:Y:S02]  /*13d20*/  @P1 IMAD R2, R13, R6.reuse, RZ ;  /* 0x000000060d021224 */ /* 0x081fe400078e02ff */
        /* <DEDUP_REMOVED lines=8> */
[----:B------:R-:W-:Y:S01]  /*13db0*/  VIADD R6, R4, 0x2 ;  /* 0x0000000204067836 */ /* 0x000fe20000000000 */
[----:B------:R-:W-:Y:S01]  /*13dc0*/  MOV R5, 0x40000040 ;  /* 0x4000004000057802 */ /* 0x000fe20000000f00 */
[----:B------:R-:W-:Y:S01]  /*13dd0*/  IMAD.MOV.U32 R7, RZ, RZ, 0x40000040 ;  /* 0x40000040ff077424 */ /* 0x000fe200078e00ff */
[----:B------:R-:W1:Y:S02]  /*13de0*/  SHFL.BFLY PT, R2, R3, 0x2, 0x1f ;  /* 0x0c401f0003027f89 */ /* 0x000e6400000e0000 */
[----:B------:R-:W-:Y:S01]  /*13df0*/  R2UR UR6, R6 ;  /* 0x00000000060672ca */ /* 0x000fe200000e0000 */
[C---:B------:R-:W-:Y:S01]  /*13e00*/  VIADD R6, R4.reuse, 0x4 ;  /* 0x0000000404067836 */ /* 0x040fe20000000000 */
[----:B------:R-:W-:Y:S01]  /*13e10*/  R2UR UR7, R7 ;  /* 0x00000000070772ca */ /* 0x000fe200000e0000 */
[----:B------:R-:W-:Y:S02]  /*13e20*/  IMAD.MOV.U32 R7, RZ, RZ, 0x40000040 ;  /* 0x40000040ff077424 */ /* 0x000fe400078e00ff */
[----:B------:R-:W-:-:S02]  /*13e30*/  VIADD R4, R4, 0x6 ;  /* 0x0000000604047836 */ /* 0x000fc40000000000 */
[----:B0-----:R-:W-:-:S08]  /*13e40*/  IMAD.MOV.U32 R8, RZ, RZ, RZ ;  /* 0x000000ffff087224 */ /* 0x001fd000078e00ff */
[----:B------:R-:W-:Y:S01]  /*13e50*/  QGMMA.64x96x32.F32.E4M3.E4M3 R88, R144, gdesc[UR4], R88, gsb0 ;  /* 0x0160000490587df3 */ /* 0x000fe20008000858 */
[----:B------:R-:W-:Y:S02]  /*13e60*/  R2UR UR6, R6 ;  /* 0x00000000060672ca */ /* 0x000fe400000e0000 */
[----:B------:R-:W-:Y:S02]  /*13e70*/  R2UR UR7, R7 ;  /* 0x00000000070772ca */ /* 0x000fe400000e0000 */
[----:B------:R-:W0:Y:S01]  /*13e80*/  SHFL.BFLY PT, R7, R0, 0x2, 0x1f ;  /* 0x0c401f0000077f89 */ /* 0x000e2200000e0000 */
[----:B-1----:R-:W-:-:S01]  /*13e90*/  FADD.FTZ R2, R2, R3 ;  /* 0x0000000302027221 */ /* 0x002fc20000010000 */
[----:B0-----:R-:W-:Y:S01]  /*13ea0*/  FADD.FTZ R7, R7, R0 ;  /* 0x0000000007077221 */ /* 0x001fe20000010000 */
[----:B------:R-:W-:Y:S01]  /*13eb0*/  IMAD.MOV.U32 R0, RZ, RZ, -0x800000 ;  /* 0xff800000ff007424 */ /* 0x000fe200078e00ff */
[----:B------:R-:W-:Y:S02]  /*13ec0*/  WARPGROUP.DEPBAR.LE gsb0, 0x0 ;  /* 0x00008000000079c5 */ /* 0x000fe40000010000 */
[----:B------:R-:W-:-:S06]  /*13ed0*/  WARPGROUP.ARRIVE ;  /* 0x00000000000079c5 */ /* 0x000fcc0000000000 */
[----:B------:R-:W-:Y:S01]  /*13ee0*/  QGMMA.64x96x32.F32.E4M3.E4M3 R88, R140, gdesc[UR4], R88, gsb0 ;  /* 0x016000048c587df3 */ /* 0x000fe20008000858 */
[----:B------:R-:W-:Y:S02]  /*13ef0*/  R2UR UR6, R4 ;  /* 0x00000000040672ca */ /* 0x000fe400000e0000 */
[----:B------:R-:W-:Y:S01]  /*13f00*/  R2UR UR7, R5 ;  /* 0x00000000050772ca */ /* 0x000fe200000e0000 */
[----:B------:R-:W0:Y:S04]  /*13f10*/  SHFL.BFLY PT, R4, R7, 0x1, 0x1f ;  /* 0x0c201f0007047f89 */ /* 0x000e2800000e0000 */
[----:B------:R-:W1:Y:S01]  /*13f20*/  SHFL.BFLY PT, R5, R2, 0x1, 0x1f ;  /* 0x0c201f0002057f89 */ /* 0x000e6200000e0000 */
[----:B0-----:R-:W-:-:S01]  /*13f30*/  FADD.FTZ R14, R7, R4 ;  /* 0x00000004070e7221 */ /* 0x001fc20000010000 */
[----:B------:R-:W-:-:S02]  /*13f40*/  IMAD.MOV.U32 R4, RZ, RZ, RZ ;  /* 0x000000ffff047224 */ /* 0x000fc400078e00ff */
[----:B-1----:R-:W-:-:S01]  /*13f50*/  FADD.FTZ R9, R2, R5 ;  /* 0x0000000502097221 */ /* 0x002fc20000010000 */
[----:B------:R-:W-:Y:S01]  /*13f60*/  FMUL.FTZ R18, R14, 0.00390625 ;  /* 0x3b8000000e127820 */ /* 0x000fe20000410000 */
[----:B------:R-:W-:Y:S02]  /*13f70*/  IMAD.MOV.U32 R2, RZ, RZ, -0x800000 ;  /* 0xff800000ff027424 */ /* 0x000fe400078e00ff */
[C---:B------:R-:W-:Y:S01]  /*13f80*/  FMUL.FTZ R15, R9.reuse, 0.00390625 ;  /* 0x3b800000090f7820 */ /* 0x040fe20000410000 */
[----:B------:R-:W-:Y:S02]  /*13f90*/  FSETP.NE.FTZ.AND P1, PT, R9, RZ, PT ;  /* 0x000000ff0900720b */ /* 0x000fe40003f35000 */
[----:B------:R-:W-:Y:S02]  /*13fa0*/  FSETP.NE.FTZ.AND P3, PT, R18, RZ, PT ;  /* 0x000000ff1200720b */ /* 0x000fe40003f75000 */
[----:B------:R-:W-:-:S09]  /*13fb0*/  FSETP.NE.FTZ.AND P2, PT, R15, RZ, PT ;  /* 0x000000ff0f00720b */ /* 0x000fd20003f55000 */
[----:B------:R-:W-:Y:S01]  /*13fc0*/  @P1 MUFU.RCP R4, R9 ;  /* 0x0000000900041308 */ /* 0x000fe20000001000 */
[----:B------:R-:W-:-:S03]  /*13fd0*/  FSETP.NE.FTZ.AND P1, PT, R14, RZ, PT ;  /* 0x000000ff0e00720b */ /* 0x000fc60003f35000 */
[C---:B------:R-:W-:Y:S01]  /*13fe0*/  @P2 FMUL.FTZ R6, R20.reuse, 0.69314718246459960938 ;  /* 0x3f31721814062820 */ /* 0x040fe20000410000 */
[----:B------:R-:W-:-:S03]  /*13ff0*/  @P3 FMUL.FTZ R20, R20, 0.69314718246459960938 ;  /* 0x3f31721814143820 */ /* 0x000fc60000410000 */
[----:B------:R-:W0:Y:S08]  /*14000*/  @P3 MUFU.LG2 R5, R18 ;  /* 0x0000001200053308 */ /* 0x000e300000000c00 */
[----:B------:R-:W1:Y:S08]  /*14010*/  @P2 MUFU.LG2 R3, R15 ;  /* 0x0000000f00032308 */ /* 0x000e700000000c00 */
[----:B------:R-:W3:Y:S01]  /*14020*/  @P1 MUFU.RCP R8, R14 ;  /* 0x0000000e00081308 */ /* 0x000ee20000001000 */
[----:B0-----:R-:W-:-:S04]  /*14030*/  @P3 FMUL.FTZ R5, R5, 0.69314718246459960938 ;  /* 0x3f31721805053820 */ /* 0x001fc80000410000 */
[----:B------:R-:W-:Y:S01]  /*14040*/  @P3 FFMA.FTZ R0, R20, R10, R5 ;  /* 0x0000000a14003223 */ /* 0x000fe20000010005 */
[----:B-1----:R-:W-:-:S04]  /*14050*/  @P2 FMUL.FTZ R3, R3, 0.69314718246459960938 ;  /* 0x3f31721803032820 */ /* 0x002fc80000410000 */
[----:B------:R-:W-:Y:S01]  /*14060*/  @P2 FFMA.FTZ R2, R6, R11, R3 ;  /* 0x0000000b06022223 */ /* 0x000fe20000010003 */
[----:B------:R-:W-:Y:S02]  /*14070*/  WARPGROUP.DEPBAR.LE gsb0, 0x0 ;  /* 0x00008000000079c5 */ /* 0x000fe40000010000 */
[----:B------:R-:W-:-:S06]  /*14080*/  WARPGROUP.ARRIVE ;  /* 0x00000000000079c5 */ /* 0x000fcc0000000000 */
[----:B------:R-:W-:Y:S01]  /*14090*/  QGMMA.64x96x32.F32.E4M3.E4M3 R88, R136, gdesc[UR4], R88, gsb0 ;  /* 0x0160000488587df3 */ /* 0x000fe20008000858 */
[-C--:B--2---:R-:W-:Y:S01]  /*140a0*/  FMUL.FTZ R20, R4, R13.reuse ;  /* 0x0000000d04147220 */ /* 0x084fe20000410000 */
[----:B---3--:R-:W-:Y:S01]  /*140b0*/  FMUL.FTZ R5, R8, R13 ;  /* 0x0000000d08057220 */ /* 0x008fe20000410000 */
[----:B------:R-:W-:Y:S02]  /*140c0*/  WARPGROUP.DEPBAR.LE gsb0, 0x0 ;  /* 0x00008000000079c5 */ /* 0x000fe40000010000 */
[----:B------:R-:W-:Y:S05]  /*140d0*/  @!P0 BRA `(.L_x_12802) ;  /* 0x0000000000048947 */ /* 0x000fea0003800000 */
[----:B------:R-:W-:Y:S01]  /*140e0*/  BPT.TRAP 0x1 ;  /* 0x000000040000795c */ /* 0x000fe20000300000 */
.L_x_12802:
[----:B------:R-:W2:Y:S01]  /*140f0*/  LDL.LU R4, [R1+0xc] ;  /* 0x00000c0001047983 */ /* 0x000ea20000300800 */
[----:B------:R-:W-:Y:S02]  /*14100*/  VIADD R12, R12, 0x19c60 ;  /* 0x00019c600c0c7836 */ /* 0x000fe40000000000 */
[-C--:B------:R-:W-:Y:S01]  /*14110*/  FMUL.FTZ R3, R88, R20.reuse ;  /* 0x0000001458037220 */ /* 0x080fe20000410000 */
[----:B------:R-:W-:Y:S01]  /*14120*/  FMUL.FTZ R89, R89, R20 ;  /* 0x0000001459597220 */ /* 0x000fe20000410000 */
[----:B------:R-:W3:Y:S01]  /*14130*/  LDL.LU R18, [R1+0x58] ;  /* 0x0000580001127983 */ /* 0x000ee20000300800 */
[----:B------:R-:W-:-:S05]  /*14140*/  VIADD R22, R22, 0x1 ;  /* 0x0000000116167836 */ /* 0x000fca0000000000 */
        /* <DEDUP_REMOVED lines=47> */
[----:B--2---:R-:W-:Y:S01]  /*14440*/  PRMT R4, R4, 0x654, R12 ;  /* 0x0000065404047816 */ /* 0x004fe2000000000c */
[----:B---3--:R-:W-:-:S03]  /*14450*/  VIADD R18, R18, 0x1 ;  /* 0x0000000112127836 */ /* 0x008fc60000000000 */
[----:B------:R0:W-:Y:S02]  /*14460*/  SYNCS.ARRIVE.TRANS64.RED.A1T0 RZ, [R4+URZ], RZ ;  /* 0x000000ff04ff79a7 */ /* 0x0001e4000810043f */
[----:B------:R1:W-:Y:S01]  /*14470*/  STL [R1+0x58], R18 ;  /* 0x0000581201007387 */ /* 0x0003e20000100800 */
[-C--:B------:R-:W-:Y:S01]  /*14480*/  FMUL.FTZ R12, R117, R20.reuse ;  /* 0x00000014750c7220 */ /* 0x080fe20000410000 */
[----:B0-----:R-:W-:Y:S01]  /*14490*/  SEL R4, RZ, 0x1, P0 ;  /* 0x00000001ff047807 */ /* 0x001fe20000000000 */
[----:B------:R-:W-:-:S03]  /*144a0*/  FMUL.FTZ R20, R133, R20 ;  /* 0x0000001485147220 */ /* 0x000fc60000410000 */
[----:B------:R-:W-:-:S07]  /*144b0*/  LOP3.LUT R23, R23, R4, RZ, 0x3c, !PT ;  /* 0x0000000417177212 */ /* 0x000fce00078e3cff */
.L_x_12733:
[----:B------:R-:W2:Y:S08]  /*144c0*/  S2UR UR4, SR_CgaCtaId ;  /* 0x00000000000479c3 */ /* 0x000eb00000008800 */
[----:B------:R-:W-:Y:S01]  /*144d0*/  BAR.SYNC.DEFER_BLOCKING 0x5, 0x200 ;  /* 0x0148000000007b1d */ /* 0x000fe20000010000 */
[----:B-1----:R-:W-:-:S05]  /*144e0*/  MOV R18, 0x400 ;  /* 0x0000040000127802 */ /* 0x002fca0000000f00 */
[----:B------:R-:W-:Y:S01]  /*144f0*/  BSSY B0, `(.L_x_12803) ;  /* 0x000021f000007945 */ /* 0x000fe20003800000 */
[----:B--2---:R-:W-:-:S05]  /*14500*/  IMAD.U32 R4, RZ, RZ, UR4 ;  /* 0x00000004ff047e24 */ /* 0x004fca000f8e00ff */
[----:B------:R1:W-:Y:S01]  /*14510*/  STL [R1+0xc], R4 ;  /* 0x00000c0401007387 */ /* 0x0003e20000100800 */
[----:B------:R-:W-:-:S05]  /*14520*/  LEA R18, R4, R18, 0x18 ;  /* 0x0000001204127211 */ /* 0x000fca00078ec0ff */
[----:B------:R1:W2:Y:S01]  /*14530*/  LDS.128 R152, [R18+0x19cd0] ;  /* 0x019cd00012987984 */ /* 0x0002a20000000c00 */
[----:B------:R-:W-:Y:S06]  /*14540*/  BAR.ARV 0x4, 0x200 ;  /* 0x0108000000007b1d */ /* 0x000fec0000002000 */
[----:B------:R-:W-:Y:S05]  /*14550*/  @P1 BRA `(.L_x_12804) ;  /* 0x0000001400d01947 */ /* 0x000fea0003800000 */
[----:B-----5:R-:W1:Y:S01]  /*14560*/  S2R R24, SR_TID.X ;  /* 0x0000000000187919 */ /* 0x020e620000002100 */
[----:B------:R-:W-:Y:S01]  /*14570*/  ULDC.64 UR4, c[0x4][0x70] ;  /* 0x01001c0000047ab9 */ /* 0x000fe20000000a00 */
[----:B------:R-:W3:Y:S04]  /*14580*/  LDL R37, [R1+0x7c] ;  /* 0x00007c0001257983 */ /* 0x000ee80000100800 */
[----:B------:R-:W4:Y:S04]  /*14590*/  LDL.LU R59, [R1+0x50] ;  /* 0x00005000013b7983 */ /* 0x000f280000300800 */
[----:B------:R-:W2:Y:S01]  /*145a0*/  LDL.LU R57, [R1+0x54] ;  /* 0x0000540001397983 */ /* 0x000ea20000300800 */
[----:B------:R-:W0:Y:S01]  /*145b0*/  S2R R35, SR_SWINHI ;  /* 0x0000000000237919 */ /* 0x000e220000002f00 */
[----:B------:R-:W-:-:S02]  /*145c0*/  F2FP.BF16.F32.PACK_AB R126, R126, R25 ;  /* 0x000000197e7e723e */ /* 0x000fc400000010ff */
[----:B------:R-:W-:Y:S01]  /*145d0*/  F2FP.BF16.F32.PACK_AB R11, R11, R96 ;  /* 0x000000600b0b723e */ /* 0x000fe200000010ff */
[----:B------:R-:W2:Y:S01]  /*145e0*/  LDL R55, [R1+0x3c] ;  /* 0x00003c0001377983 */ /* 0x000ea20000100800 */
[----:B------:R-:W-:Y:S02]  /*145f0*/  F2FP.BF16.F32.PACK_AB R8, R8, R97 ;  /* 0x000000610808723e */ /* 0x000fe400000010ff */
[----:B------:R-:W-:Y:S01]  /*14600*/  F2FP.BF16.F32.PACK_AB R9, R9, R120 ;  /* 0x000000780909723e */ /* 0x000fe200000010ff */
[----:B------:R-:W2:Y:S01]  /*14610*/  LDL R53, [R1+0x28] ;  /* 0x0000280001357983 */ /* 0x000ea20000100800 */
[----:B-1----:R-:W-:-:S04]  /*14620*/  SHF.L.U32 R4, R24, 0x2, RZ ;  /* 0x0000000218047819 */ /* 0x002fc800000006ff */
[----:B------:R-:W-:-:S04]  /*14630*/  LOP3.LUT R4, R4, 0xc, RZ, 0xc0, !PT ;  /* 0x0000000c04047812 */ /* 0x000fc800078ec0ff */
[----:B------:R-:W-:-:S05]  /*14640*/  IADD3 R4, P0, R4, UR4, RZ ;  /* 0x0000000404047c10 */ /* 0x000fca000ff1e0ff */
[----:B0-----:R-:W-:Y:S01]  /*14650*/  IMAD.X R5, RZ, RZ, UR5, P0 ;  /* 0x00000005ff057e24 */ /* 0x001fe200080e06ff */
[----:B------:R-:W-:Y:S01]  /*14660*/  F2FP.BF16.F32.PACK_AB R14, R14, R121 ;  /* 0x000000790e0e723e */ /* 0x000fe200000010ff */
[----:B------:R-:W-:-:S04]  /*14670*/  ULDC.64 UR4, c[0x0][0xc00] ;  /* 0x0003000000047ab9 */ /* 0x000fc80000000a00 */
[----:B------:R0:W4:Y:S01]  /*14680*/  LDG.E.CONSTANT R5, desc[UR42][R4.64] ;  /* 0x0000002a04057981 */ /* 0x000122000c1e9900 */
[----:B------:R-:W-:Y:S02]  /*14690*/  F2FP.BF16.F32.PACK_AB R3, R92, R3 ;  /* 0x000000035c03723e */ /* 0x000fe400000010ff */
[----:B------:R-:W-:Y:S02]  /*146a0*/  F2FP.BF16.F32.PACK_AB R6, R6, R89 ;  /* 0x000000590606723e */ /* 0x000fe400000010ff */
[----:B------:R-:W-:Y:S02]  /*146b0*/  F2FP.BF16.F32.PACK_AB R15, R15, R104 ;  /* 0x000000680f0f723e */ /* 0x000fe400000010ff */
[----:B------:R-:W-:Y:S02]  /*146c0*/  F2FP.BF16.F32.PACK_AB R10, R10, R105 ;  /* 0x000000690a0a723e */ /* 0x000fe400000010ff */
[----:B------:R-:W-:Y:S02]  /*146d0*/  F2FP.BF16.F32.PACK_AB R127, R127, R28 ;  /* 0x0000001c7f7f723e */ /* 0x000fe400000010ff */
[----:B0-----:R-:W-:-:S02]  /*146e0*/  LOP3.LUT P0, R4, R24, 0x3, RZ, 0xc0, !PT ;  /* 0x0000000318047812 */ /* 0x001fc4000780c0ff */
[----:B------:R-:W-:Y:S02]  /*146f0*/  MOV R24, R18 ;  /* 0x0000001200187202 */ /* 0x000fe40000000f00 */
[----:B------:R-:W-:Y:S02]  /*14700*/  MOV R25, R35 ;  /* 0x0000002300197202 */ /* 0x000fe40000000f00 */
        /* <DEDUP_REMOVED lines=39> */
[----:B---3--:R-:W-:-:S03]  /*14980*/  IMAD.WIDE R8, R37, 0x2, R24 ;  /* 0x0000000225087825 */ /* 0x008fc600078e0218 */
        /* <DEDUP_REMOVED lines=21> */
[----:B------:R-:W-:Y:S01]  /*14ae0*/  IMAD.X R7, RZ, RZ, R9, P2 ;  /* 0x000000ffff077224 */ /* 0x000fe200010e0609 */
[----:B------:R-:W-:-:S02]  /*14af0*/  LOP3.LUT R31, R70, 0x180, RZ, 0xc0, !PT ;  /* 0x00000180461f7812 */ /* 0x000fc400078ec0ff */
[----:B----4-:R-:W-:Y:S01]  /*14b00*/  LOP3.LUT R3, R5, 0x2, RZ, 0x3c, !PT ;  /* 0x0000000205037812 */ /* 0x010fe200078e3cff */
[----:B------:R-:W-:Y:S01]  /*14b10*/  IMAD.X R21, RZ, RZ, R9, P1 ;  /* 0x000000ffff157224 */ /* 0x000fe200008e0609 */
        /* <DEDUP_REMOVED lines=8> */
[----:B------:R-:W1:Y:S01]  /*14ba0*/  SHFL.IDX PT, R11, R40, R3, 0x1c1f ;  /* 0x001c1f03280b7589 */ /* 0x000e6200000e0000 */
[----:B------:R-:W-:-:S03]  /*14bb0*/  SHF.R.U64 R31, R31, 0x3, RZ ;  /* 0x000000031f1f7819 */ /* 0x000fc600000012ff */
[----:B------:R-:W-:Y:S04]  /*14bc0*/  SHFL.IDX PT, R58, R58, R5, 0x1c1f ;  /* 0x001c1f053a3a7589 */ /* 0x000fe800000e0000 */
[----:B------:R-:W3:Y:S04]  /*14bd0*/  SHFL.IDX PT, R15, R36, R3, 0x1c1f ;  /* 0x001c1f03240f7589 */ /* 0x000ee800000e0000 */
[----:B------:R-:W-:Y:S04]  /*14be0*/  SHFL.IDX PT, R42, R42, R5, 0x1c1f ;  /* 0x001c1f052a2a7589 */ /* 0x000fe800000e0000 */
[----:B------:R-:W4:Y:S04]  /*14bf0*/  SHFL.IDX PT, R13, R44, R3, 0x1c1f ;  /* 0x001c1f032c0d7589 */ /* 0x000f2800000e0000 */
[----:B------:R-:W-:Y:S04]  /*14c00*/  SHFL.IDX PT, R60, R60, R5, 0x1c1f ;  /* 0x001c1f053c3c7589 */ /* 0x000fe800000e0000 */
[----:B------:R-:W2:Y:S04]  /*14c10*/  SHFL.IDX PT, R33, R34, R3, 0x1c1f ;  /* 0x001c1f0322217589 */ /* 0x000ea800000e0000 */
[----:B------:R-:W-:Y:S04]  /*14c20*/  SHFL.IDX PT, R62, R62, R5, 0x1c1f ;  /* 0x001c1f053e3e7589 */ /* 0x000fe800000e0000 */
[----:B------:R-:W2:Y:S01]  /*14c30*/  SHFL.IDX PT, R35, R32, R3, 0x1c1f ;  /* 0x001c1f0320237589 */ /* 0x000ea200000e0000 */
[----:B------:R-:W-:-:S02]  /*14c40*/  LOP3.LUT R6, R20, R29, RZ, 0x3c, !PT ;  /* 0x0000001d14067212 */ /* 0x000fc400078e3cff */
[----:B------:R-:W-:Y:S01]  /*14c50*/  LOP3.LUT R20, R31, R70, RZ, 0x3c, !PT ;  /* 0x000000461f147212 */ /* 0x000fe200078e3cff */
[----:B------:R-:W-:Y:S04]  /*14c60*/  SHFL.IDX PT, R46, R46, R5, 0x1c1f ;  /* 0x001c1f052e2e7589 */ /* 0x000fe800000e0000 */
[----:B------:R-:W-:Y:S04]  /*14c70*/  SHFL.IDX PT, R64, R64, R5, 0x1c1f ;  /* 0x001c1f0540407589 */ /* 0x000fe800000e0000 */
[----:B------:R-:W2:Y:S04]  /*14c80*/  SHFL.IDX PT, R27, R48, R3, 0x1c1f ;  /* 0x001c1f03301b7589 */ /* 0x000ea800000e0000 */
[----:B------:R-:W2:Y:S04]  /*14c90*/  SHFL.IDX PT, R37, R30, R3, 0x1c1f ;  /* 0x001c1f031e257589 */ /* 0x000ea800000e0000 */
[----:B------:R-:W-:Y:S04]  /*14ca0*/  SHFL.IDX PT, R50, R50, R5, 0x1c1f ;  /* 0x001c1f0532327589 */ /* 0x000fe800000e0000 */
[----:B------:R-:W-:Y:S04]  /*14cb0*/  SHFL.IDX PT, R66, R66, R5, 0x1c1f ;  /* 0x001c1f0542427589 */ /* 0x000fe800000e0000 */
[----:B------:R-:W2:Y:S04]  /*14cc0*/  SHFL.IDX PT, R29, R52, R3, 0x1c1f ;  /* 0x001c1f03341d7589 */ /* 0x000ea800000e0000 */
[----:B------:R-:W2:Y:S04]  /*14cd0*/  SHFL.IDX PT, R39, R126, R3, 0x1c1f ;  /* 0x001c1f037e277589 */ /* 0x000ea800000e0000 */
[----:B------:R-:W-:Y:S04]  /*14ce0*/  SHFL.IDX PT, R54, R54, R5, 0x1c1f ;  /* 0x001c1f0536367589 */ /* 0x000fe800000e0000 */
[----:B------:R-:W-:Y:S04]  /*14cf0*/  SHFL.IDX PT, R68, R68, R5, 0x1c1f ;  /* 0x001c1f0544447589 */ /* 0x000fe800000e0000 */
[----:B------:R-:W2:Y:S04]  /*14d00*/  SHFL.IDX PT, R31, R56, R3, 0x1c1f ;  /* 0x001c1f03381f7589 */ /* 0x000ea800000e0000 */
[----:B------:R3:W2:Y:S01]  /*14d10*/  SHFL.IDX PT, R41, R26, R3, 0x1c1f ;  /* 0x001c1f031a297589 */ /* 0x0006a200000e0000 */
[----:B------:R-:W-:-:S02]  /*14d20*/  MOV R43, R6 ;  /* 0x00000006002b7202 */ /* 0x000fc40000000f00 */
[----:B0-----:R-:W-:Y:S02]  /*14d30*/  SEL R4, R8, R9, P0 ;  /* 0x0000000908047207 */ /* 0x001fe40000000000 */
[----:B------:R-:W-:Y:S02]  /*14d40*/  SEL R6, R9, R8, P0 ;  /* 0x0000000809067207 */ /* 0x000fe40000000000 */
[----:B-1----:R-:W-:Y:S02]  /*14d50*/  SEL R8, R38, R11, P0 ;  /* 0x0000000b26087207 */ /* 0x002fe40000000000 */
[----:B------:R-:W-:Y:S01]  /*14d60*/  SEL R10, R11, R38, P0 ;  /* 0x000000260b0a7207 */ /* 0x000fe20000000000 */
[----:B---3--:R-:W0:Y:S01]  /*14d70*/  LDC R3, c[0x0][0xbe8] ;  /* 0x0002fa00ff037b82 */ /* 0x008e220000000800 */
[----:B------:R-:W-:Y:S02]  /*14d80*/  SEL R5, R58, R15, P0 ;  /* 0x0000000f3a057207 */ /* 0x000fe40000000000 */
[----:B------:R-:W-:-:S05]  /*14d90*/  SEL R7, R15, R58, P0 ;  /* 0x0000003a0f077207 */ /* 0x000fca0000000000 */
[----:B------:R-:W-:Y:S01]  /*14da0*/  BAR.SYNC.DEFER_BLOCKING 0x1, 0x180 ;  /* 0x0046000000007b1d */ /* 0x000fe20000010000 */
[----:B----4-:R-:W-:Y:S02]  /*14db0*/  SEL R12, R42, R13, P0 ;  /* 0x0000000d2a0c7207 */ /* 0x010fe40000000000 */
[----:B------:R-:W-:Y:S02]  /*14dc0*/  SEL R14, R13, R42, P0 ;  /* 0x0000002a0d0e7207 */ /* 0x000fe40000000000 */
[----:B--2---:R-:W-:Y:S02]  /*14dd0*/  SEL R9, R60, R33, P0 ;  /* 0x000000213c097207 */ /* 0x004fe40000000000 */
[----:B------:R-:W-:Y:S02]  /*14de0*/  SEL R11, R33, R60, P0 ;  /* 0x0000003c210b7207 */ /* 0x000fe40000000000 */
[----:B------:R-:W-:Y:S02]  /*14df0*/  SEL R13, R62, R35, P0 ;  /* 0x000000233e0d7207 */ /* 0x000fe40000000000 */
[----:B------:R-:W-:-:S02]  /*14e00*/  SEL R15, R35, R62, P0 ;  /* 0x0000003e230f7207 */ /* 0x000fc40000000000 */
[----:B------:R-:W-:Y:S02]  /*14e10*/  ISETP.NE.U32.AND P2, PT, RZ, UR4, PT ;  /* 0x00000004ff007c0c */ /* 0x000fe4000bf45070 */
[----:B------:R-:W-:Y:S02]  /*14e20*/  IADD3 R26, P1, R59, UR4, RZ ;  /* 0x000000043b1a7c10 */ /* 0x000fe4000ff3e0ff */
        /* <DEDUP_REMOVED lines=9> */
[----:B--2---:R-:W-:Y:S02]  /*14ec0*/  SEL R8, R50, R29, P0 ;  /* 0x0000001d32087207 */ /* 0x004fe40000000000 */
[----:B------:R-:W-:Y:S02]  /*14ed0*/  SEL R10, R29, R50, P0 ;  /* 0x000000321d0a7207 */ /* 0x000fe40000000000 */
[----:B------:R-:W-:-:S02]  /*14ee0*/  SEL R9, R66, R39, P0 ;  /* 0x0000002742097207 */ /* 0x000fc40000000000 */
[----:B------:R-:W-:Y:S02]  /*14ef0*/  SEL R11, R39, R66, P0 ;  /* 0x00000042270b7207 */ /* 0x000fe40000000000 */
[----:B---3--:R-:W-:Y:S02]  /*14f00*/  SEL R12, R54, R31, P0 ;  /* 0x0000001f360c7207 */ /* 0x008fe40000000000 */
[----:B------:R-:W-:Y:S02]  /*14f10*/  SEL R14, R31, R54, P0 ;  /* 0x000000361f0e7207 */ /* 0x000fe40000000000 */
[----:B------:R-:W-:Y:S02]  /*14f20*/  SEL R13, R68, R41, P0 ;  /* 0x00000029440d7207 */ /* 0x000fe40000000000 */
[----:B------:R-:W-:Y:S02]  /*14f30*/  SEL R15, R41, R68, P0 ;  /* 0x00000044290f7207 */ /* 0x000fe40000000000 */
[----:B------:R-:W-:Y:S01]  /*14f40*/  IADD3.X R27, R57, UR5, RZ, P1, !PT ;  /* 0x00000005391b7c10 */ /* 0x000fe20008ffe4ff */
[----:B------:R-:W-:Y:S01]  /*14f50*/  ULDC.64 UR4, c[0x0][0xc08] ;  /* 0x0003020000047ab9 */ /* 0x000fe20000000a00 */
[----:B------:R1:W-:Y:S01]  /*14f60*/  STSM.16.M88.4 [R45], R4 ;  /* 0x000000042d007844 */ /* 0x0003e20000000200 */
[----:B------:R-:W-:-:S03]  /*14f70*/  ISETP.NE.U32.AND P0, PT, RZ, UR4, PT ;  /* 0x00000004ff007c0c */ /* 0x000fc6000bf05070 */
[----:B------:R-:W-:Y:S01]  /*14f80*/  STSM.16.M88.4 [R43], R8 ;  /* 0x000000082b007844 */ /* 0x000fe20000000200 */
[----:B------:R-:W-:-:S03]  /*14f90*/  ISETP.NE.AND.EX P0, PT, RZ, UR5, PT, P0 ;  /* 0x00000005ff007c0c */ /* 0x000fc6000bf05300 */
[----:B------:R2:W-:Y:S01]  /*14fa0*/  STSM.16.M88.4 [R21], R12 ;  /* 0x0000000c15007844 */ /* 0x0005e20000000200 */
[----:B------:R-:W-:Y:S01]  /*14fb0*/  IMAD.MOV.U32 R20, RZ, RZ, RZ ;  /* 0x000000ffff147224 */ /* 0x000fe200078e00ff */
[----:B------:R-:W-:Y:S08]  /*14fc0*/  BAR.SYNC.DEFER_BLOCKING 0x1, 0x180 ;  /* 0x0046000000007b1d */ /* 0x000ff00000010000 */
[----:B-1----:R-:W-:Y:S01]  /*14fd0*/  @P0 IADD3 R4, P3, R59, UR4, RZ ;  /* 0x000000043b040c10 */ /* 0x002fe2000ff7e0ff */
[----:B------:R-:W-:-:S02]  /*14fe0*/  ULDC UR4, c[0x0][0xa88] ;  /* 0x0002a20000047ab9 */ /* 0x000fc40000000800 */
[----:B------:R-:W-:Y:S01]  /*14ff0*/  IMAD.U32 R6, RZ, RZ, UR4 ;  /* 0x00000004ff067e24 */ /* 0x000fe2000f8e00ff */
[----:B------:R-:W-:Y:S01]  /*15000*/  @P0 IADD3.X R5, R57, UR5, RZ, P3, !PT ;  /* 0x0000000539050c10 */ /* 0x000fe20009ffe4ff */
[----:B------:R1:W5:Y:S04]  /*15010*/  @P2 LDG.E R20, desc[UR42][R26.64] ;  /* 0x0000002a1a142981 */ /* 0x000368000c1e1900 */
[----:B------:R1:W5:Y:S01]  /*15020*/  @P0 LDG.E R6, desc[UR42][R4.64] ;  /* 0x0000002a04060981 */ /* 0x000362000c1e1900 */
[----:B0-----:R-:W-:-:S13]  /*15030*/  ISETP.NE.AND P1, PT, R3, 0x1, PT ;  /* 0x000000010300780c */ /* 0x001fda0003f25270 */
[----:B------:R-:W0:Y:S08]  /*15040*/  @P1 LDC R28, c[0x0][0xbec] ;  /* 0x0002fb00ff1c1b82 */ /* 0x000e300000000800 */
[----:B------:R-:W3:Y:S01]  /*15050*/  @P1 LDC R29, c[0x0][0xbf0] ;  /* 0x0002fc00ff1d1b82 */ /* 0x000ee20000000800 */
[----:B--2---:R-:W-:Y:S01]  /*15060*/  IADD3 R13, R55, R53, RZ ;  /* 0x00000035370d7210 */ /* 0x004fe20007ffe0ff */
[----:B-1----:R-:W-:Y:S06]  /*15070*/  @P0 BRA `(.L_x_12805) ;  /* 0x0000000000100947 */ /* 0x002fec0003800000 */
[----:B------:R-:W-:Y:S05]  /*15080*/  @!P2 BRA `(.L_x_12805) ;  /* 0x00000000000ca947 */ /* 0x000fea0003800000 */
[----:B------:R-:W2:Y:S04]  /*15090*/  LDG.E R5, desc[UR42][R26.64] ;  /* 0x0000002a1a057981 */ /* 0x000ea8000c1e1900 */
[----:B-----5:R-:W2:Y:S02]  /*150a0*/  LDG.E R6, desc[UR42][R26.64+0x4] ;  /* 0x0000042a1a067981 */ /* 0x020ea4000c1e1900 */
[----:B--2---:R-:W-:-:S07]  /*150b0*/  IMAD.IADD R6, R6, 0x1, -R5 ;  /* 0x0000000106067824 */ /* 0x004fce00078e0a05 */
.L_x_12805:
[----:B------:R-:W2:Y:S01]  /*150c0*/  LDL.LU R5, [R1+0x44] ;  /* 0x0000440001057983 */ /* 0x000ea20000300800 */
[----:B------:R-:W-:Y:S01]  /*150d0*/  ULDC.64 UR4, c[0x0][0xb90] ;  /* 0x0002e40000047ab9 */ /* 0x000fe20000000a00 */
[----:B------:R-:W1:Y:S01]  /*150e0*/  S2R R4, SR_TID.X ;  /* 0x0000000000047919 */ /* 0x000e620000002100 */
[----:B------:R-:W4:Y:S01]  /*150f0*/  S2R R15, SR_TID.X ;  /* 0x00000000000f7919 */ /* 0x000f220000002100 */
[----:B-----5:R-:W-:Y:S01]  /*15100*/  SHF.R.S32.HI R21, RZ, 0x1f, R20 ;  /* 0x0000001fff157819 */ /* 0x020fe20000011414 */
[----:B------:R-:W-:Y:S01]  /*15110*/  IMAD.MOV.U32 R7, RZ, RZ, R13 ;  /* 0x000000ffff077224 */ /* 0x000fe200078e000d */
[----:B------:R-:W2:Y:S01]  /*15120*/  @P1 LDC R45, c[0x0][0xbec] ;  /* 0x0002fb00ff2d1b82 */ /* 0x000ea20000000800 */
[----:B------:R-:W2:Y:S04]  /*15130*/  LDL.LU R12, [R1+0x5c] ;  /* 0x00005c00010c7983 */ /* 0x000ea80000300800 */
[----:B------:R-:W2:Y:S04]  /*15140*/  LDL.LU R46, [R1+0x4c] ;  /* 0x00004c00012e7983 */ /* 0x000ea80000300800 */
[----:B------:R-:W2:Y:S04]  /*15150*/  LDL R50, [R1+0x48] ;  /* 0x0000480001327983 */ /* 0x000ea80000100800 */
[----:B------:R-:W2:Y:S01]  /*15160*/  LDL R14, [R1+0x78] ;  /* 0x00007800010e7983 */ /* 0x000ea20000100800 */
[----:B------:R-:W-:-:S03]  /*15170*/  IMAD R39, R6, R3, RZ ;  /* 0x0000000306277224 */ /* 0x000fc600078e02ff */
[----:B------:R0:W5:Y:S01]  /*15180*/  LDL R49, [R1+0x84] ;  /* 0x0000840001317983 */ /* 0x0001620000100800 */
[----:B-1----:R-:W-:-:S05]  /*15190*/  VIADD R48, R4, 0xffffff80 ;  /* 0xffffff8004307836 */ /* 0x002fca0000000000 */
[----:B------:R-:W-:Y:S01]  /*151a0*/  SHF.R.S32.HI R44, RZ, 0x1f, R48 ;  /* 0x0000001fff2c7819 */ /* 0x000fe20000011430 */
[----:B0-----:R-:W-:-:S03]  /*151b0*/  @P1 IMAD.HI.U32 R4, R13, R28, RZ ;  /* 0x0000001c0d041227 */ /* 0x001fc600078e00ff */
[----:B------:R-:W-:-:S04]  /*151c0*/  LEA.HI R44, R44, R48, RZ, 0x2 ;  /* 0x000000302c2c7211 */ /* 0x000fc800078f10ff */
[----:B------:R-:W-:Y:S02]  /*151d0*/  SHF.R.S32.HI R44, RZ, 0x2, R44 ;  /* 0x00000002ff2c7819 */ /* 0x000fe4000001142c */
[----:B---3--:R-:W-:-:S05]  /*151e0*/  @P1 SHF.R.U32.HI R7, RZ, R29, R4 ;  /* 0x0000001dff071219 */ /* 0x008fca0000011604 */
[----:B------:R-:W-:Y:S01]  /*151f0*/  IMAD.MOV R8, RZ, RZ, -R7 ;  /* 0x000000ffff087224 */ /* 0x000fe200078e0a07 */
[----:B----4-:R-:W-:-:S04]  /*15200*/  IADD3 R30, R15, -0x80, RZ ;  /* 0xffffff800f1e7810 */ /* 0x010fc80007ffe0ff */
        /* <DEDUP_REMOVED lines=9> */
[----:B--2---:R-:W-:Y:S01]  /*152a0*/  IMAD.MOV.U32 R10, RZ, RZ, R5 ;  /* 0x000000ffff0a7224 */ /* 0x004fe200078e0005 */
[----:B------:R-:W-:-:S05]  /*152b0*/  SHF.R.S32.HI R38, RZ, 0x1f, R46 ;  /* 0x0000001fff267819 */ /* 0x000fca000001142e */
[----:B------:R-:W-:Y:S02]  /*152c0*/  IMAD R5, R38, UR4, RZ ;  /* 0x0000000426057c24 */ /* 0x000fe4000f8e02ff */
[----:B------:R-:W-:Y:S02]  /*152d0*/  IMAD R9, R44, 0x20, R50 ;  /* 0x000000202c097824 */ /* 0x000fe400078e0232 */
[C---:B------:R-:W-:Y:S02]  /*152e0*/  IMAD R11, R46.reuse, UR5, R5 ;  /* 0x000000052e0b7c24 */ /* 0x040fe4000f8e0205 */
[----:B------:R-:W-:Y:S01]  /*152f0*/  IMAD.WIDE.U32 R4, R46, UR4, R20 ;  /* 0x000000042e047c25 */ /* 0x000fe2000f8e0014 */
[----:B------:R-:W-:Y:S01]  /*15300*/  SEL R37, R12, RZ, !P2 ;  /* 0x000000ff0c257207 */ /* 0x000fe20005000000 */
[----:B------:R-:W-:Y:S01]  /*15310*/  ULDC.64 UR4, c[0x0][0xb98] ;  /* 0x0002e60000047ab9 */ /* 0x000fe20000000a00 */
[----:B------:R-:W-:Y:S01]  /*15320*/  SEL R36, R10, RZ, !P2 ;  /* 0x000000ff0a247207 */ /* 0x000fe20005000000 */
[----:B------:R-:W-:-:S04]  /*15330*/  IMAD.WIDE R24, R9, 0x2, R24 ;  /* 0x0000000209187825 */ /* 0x000fc800078e0218 */
[----:B------:R-:W-:Y:S01]  /*15340*/  IMAD.IADD R5, R5, 0x1, R11 ;  /* 0x0000000105057824 */ /* 0x000fe200078e020b */
[----:B------:R-:W-:Y:S01]  /*15350*/  IADD3 R12, P2, R24, 0x1800, RZ ;  /* 0x00001800180c7810 */ /* 0x000fe20007f5e0ff */
[----:B------:R-:W-:Y:S02]  /*15360*/  IMAD R9, R3, R8, R13 ;  /* 0x0000000803097224 */ /* 0x000fe400078e020d */
[----:B------:R-:W-:Y:S02]  /*15370*/  IMAD R11, R37, UR4, RZ ;  /* 0x00000004250b7c24 */ /* 0x000fe4000f8e02ff */
[----:B------:R-:W-:Y:S01]  /*15380*/  IMAD.WIDE.U32 R4, R36, UR4, R4 ;  /* 0x0000000424047c25 */ /* 0x000fe2000f8e0004 */
[----:B------:R-:W-:Y:S02]  /*15390*/  LOP3.LUT R10, R12, 0x180, RZ, 0xc0, !PT ;  /* 0x000001800c0a7812 */ /* 0x000fe400078ec0ff */
[----:B------:R-:W-:Y:S01]  /*153a0*/  SHF.R.S32.HI R8, RZ, 0x1f, R9 ;  /* 0x0000001fff087819 */ /* 0x000fe20000011409 */
[----:B------:R-:W-:Y:S01]  /*153b0*/  IMAD R13, R36, UR5, R11 ;  /* 0x00000005240d7c24 */ /* 0x000fe2000f8e020b */
[----:B------:R-:W-:Y:S01]  /*153c0*/  SHF.R.S32.HI R11, RZ, 0x1f, R7 ;  /* 0x0000001fff0b7819 */ /* 0x000fe20000011407 */
[----:B------:R-:W-:Y:S01]  /*153d0*/  ULDC.64 UR4, c[0x0][0xb88] ;  /* 0x0002e20000047ab9 */ /* 0x000fe20000000a00 */
[----:B------:R-:W-:-:S02]  /*153e0*/  IADD3 R4, P0, R7, R4, RZ ;  /* 0x0000000407047210 */ /* 0x000fc40007f1e0ff */
[----:B------:R-:W-:Y:S01]  /*153f0*/  SHF.R.U64 R7, R10, 0x3, RZ ;  /* 0x000000030a077819 */ /* 0x000fe200000012ff */
[----:B------:R-:W-:Y:S01]  /*15400*/  IMAD R10, R8, UR4, RZ ;  /* 0x00000004080a7c24 */ /* 0x000fe2000f8e02ff */
[----:B------:R-:W-:Y:S02]  /*15410*/  IADD3.X R5, R11, R5, R13, P0, !PT ;  /* 0x000000050b057210 */ /* 0x000fe400007fe40d */
[----:B------:R-:W-:Y:S01]  /*15420*/  LOP3.LUT R8, R7, R12, RZ, 0x3c, !PT ;  /* 0x0000000c07087212 */ /* 0x000fe200078e3cff */
[C---:B------:R-:W-:Y:S02]  /*15430*/  IMAD R7, R9.reuse, UR5, R10 ;  /* 0x0000000509077c24 */ /* 0x040fe4000f8e020a */
[----:B------:R-:W-:Y:S01]  /*15440*/  IMAD.WIDE.U32 R4, R9, UR4, R4 ;  /* 0x0000000409047c25 */ /* 0x000fe2000f8e0004 */
[----:B------:R-:W-:-:S03]  /*15450*/  ULDC.64 UR4, c[0x0][0xb50] ;  /* 0x0002d40000047ab9 */ /* 0x000fc60000000a00 */
[----:B------:R-:W-:Y:S01]  /*15460*/  IMAD.IADD R5, R5, 0x1, R7 ;  /* 0x0000000105057824 */ /* 0x000fe200078e0207 */
[----:B------:R-:W-:-:S04]  /*15470*/  LEA R10, P0, R4, UR4, 0x2 ;  /* 0x00000004040a7c11 */ /* 0x000fc8000f8010ff */
[----:B------:R-:W-:Y:S01]  /*15480*/  LEA.HI.X R11, R4, UR5, R5, 0x2, P0 ;  /* 0x00000005040b7c11 */ /* 0x000fe200080f1405 */
[----:B------:R-:W-:Y:S01]  /*15490*/  SHFL.IDX PT, R40, R10, RZ, 0x1c1f ;  /* 0x001c1fff0a287589 */ /* 0x000fe200000e0000 */
[----:B------:R-:W-:Y:S01]  /*154a0*/  IMAD.IADD R14, R14, 0x1, R53 ;  /* 0x000000010e0e7824 */ /* 0x000fe200078e0235 */
[----:B------:R-:W-:Y:S02]  /*154b0*/  ULDC.64 UR4, c[0x0][0xaa0] ;  /* 0x0002a80000047ab9 */ /* 0x000fe40000000a00 */
[----:B------:R-:W1:Y:S01]  /*154c0*/  SHFL.IDX PT, R41, R11, RZ, 0x1c1f ;  /* 0x001c1fff0b297589 */ /* 0x000e6200000e0000 */
[----:B------:R-:W-:Y:S01]  /*154d0*/  LOP3.LUT P0, RZ, R15, 0x3, RZ, 0xc0, !PT ;  /* 0x000000030fff7812 */ /* 0x000fe2000780c0ff */
[----:B------:R-:W-:Y:S02]  /*154e0*/  IMAD.X R9, RZ, RZ, R25, P2 ;  /* 0x000000ffff097224 */ /* 0x000fe400010e0619 */
[----:B------:R-:W-:Y:S01]  /*154f0*/  SHFL.IDX PT, R42, R10, 0x1, 0x1c1f ;  /* 0x003c1f000a2a7f89 */ /* 0x000fe200000e0000 */
[----:B------:R-:W-:-:S03]  /*15500*/  ISETP.GE.OR P2, PT, R14, R39, P0 ;  /* 0x000000270e00720c */ /* 0x000fc60000746670 */
[----:B------:R-:W2:Y:S01]  /*15510*/  SHFL.IDX PT, R43, R11, 0x1, 0x1c1f ;  /* 0x003c1f000b2b7f89 */ /* 0x000ea200000e0000 */
[----:B------:R-:W-:Y:S02]  /*15520*/  VIADD R4, R14, 0x8 ;  /* 0x000000080e047836 */ /* 0x000fe40000000000 */
[----:B------:R-:W-:-:S03]  /*15530*/  IMAD R21, R21, UR4, RZ ;  /* 0x0000000415157c24 */ /* 0x000fc6000f8e02ff */
[----:B------:R-:W-:-:S04]  /*15540*/  ISETP.GE.OR P0, PT, R4, R39, P0 ;  /* 0x000000270400720c */ /* 0x000fc80000706670 */
[----:B-1----:R1:W-:Y:S02]  /*15550*/  @!P2 ST.E desc[UR42][R40.64], R2 ;  /* 0x000000022800a985 */ /* 0x0023e4000c10192a */
[C---:B-1----:R-:W-:Y:S02]  /*15560*/  IMAD R41, R20.reuse, UR5, R21 ;  /* 0x0000000514297c24 */ /* 0x042fe4000f8e0215 */
[----:B------:R-:W-:Y:S01]  /*15570*/  IMAD.WIDE.U32 R20, R20, UR4, RZ ;  /* 0x0000000414147c25 */ /* 0x000fe2000f8e00ff */
[----:B------:R-:W-:-:S03]  /*15580*/  ULDC.64 UR4, c[0x0][0xae8] ;  /* 0x0002ba0000047ab9 */ /* 0x000fc60000000a00 */
[----:B------:R-:W-:Y:S02]  /*15590*/  IMAD.IADD R21, R21, 0x1, R41 ;  /* 0x0000000115157824 */ /* 0x000fe400078e0229 */
[----:B------:R-:W-:Y:S01]  /*155a0*/  IMAD R38, R38, UR4, RZ ;  /* 0x0000000426267c24 */ /* 0x000fe2000f8e02ff */
[----:B--2---:R1:W-:Y:S01]  /*155b0*/  @!P0 ST.E desc[UR42][R42.64], R0 ;  /* 0x000000002a008985 */ /* 0x0043e2000c10192a */
[----:B------:R-:W-:Y:S01]  /*155c0*/  IMAD.WIDE.U32 R20, R46, UR4, R20 ;  /* 0x000000042e147c25 */ /* 0x000fe2000f8e0014 */
[C---:B------:R-:W-:Y:S02]  /*155d0*/  IADD3 R13, P6, R24.reuse, 0x3000, RZ ;  /* 0x00003000180d7810 */ /* 0x040fe40007fde0ff */
[----:B------:R-:W-:Y:S01]  /*155e0*/  IADD3 R27, P5, R24, 0x4800, RZ ;  /* 0x00004800181b7810 */ /* 0x000fe20007fbe0ff */
[----:B------:R-:W-:Y:S02]  /*155f0*/  IMAD R41, R46, UR5, R38 ;  /* 0x000000052e297c24 */ /* 0x000fe4000f8e0226 */
[----:B-1----:R-:W-:Y:S01]  /*15600*/  IMAD R0, R47, 0x60, R44 ;  /* 0x000000602f007824 */ /* 0x002fe200078e022c */
[----:B------:R0:W5:Y:S01]  /*15610*/  LDL R46, [R1+0x64] ;  /* 0x00006400012e7983 */ /* 0x0001620000100800 */
[----:B------:R-:W1:Y:S01]  /*15620*/  @P1 LDC R43, c[0x0][0xbf0] ;  /* 0x0002fc00ff2b1b82 */ /* 0x000e620000000800 */
[C---:B------:R-:W-:Y:S01]  /*15630*/  IADD3 R29, P4, R24.reuse, 0x6000, RZ ;  /* 0x00006000181d7810 */ /* 0x040fe20007f9e0ff */
[----:B------:R-:W-:Y:S01]  /*15640*/  ULDC.64 UR4, c[0x0][0xaf0] ;  /* 0x0002bc0000047ab9 */ /* 0x000fe20000000a00 */
[----:B------:R0:W5:Y:S01]  /*15650*/  LDL R47, [R1+0x80] ;  /* 0x00008000012f7983 */ /* 0x0001620000100800 */
[----:B------:R-:W-:Y:S01]  /*15660*/  IMAD.IADD R40, R53, 0x1, R0 ;  /* 0x0000000135287824 */ /* 0x000fe200078e0200 */
[----:B------:R-:W-:-:S02]  /*15670*/  IADD3 R7, P3, R24, 0x7800, RZ ;  /* 0x0000780018077810 */ /* 0x000fc40007f7e0ff */
[----:B------:R-:W-:Y:S01]  /*15680*/  LOP3.LUT R5, R24, 0x180, RZ, 0xc0, !PT ;  /* 0x0000018018057812 */ /* 0x000fe200078ec0ff */
[----:B------:R-:W-:Y:S01]  /*15690*/  @P1 IMAD.HI.U32 R0, R40, R45, RZ ;  /* 0x0000002d28001227 */ /* 0x000fe200078e00ff */
[----:B------:R-:W-:Y:S01]  /*156a0*/  LOP3.LUT R12, R13, 0x180, RZ, 0xc0, !PT ;  /* 0x000001800d0c7812 */ /* 0x000fe200078ec0ff */
[----:B------:R-:W5:Y:S01]  /*156b0*/  LD.E.128 R8, desc[UR42][R8.64] ;  /* 0x0000002a08087980 */ /* 0x000f62000c101d00 */
[----:B------:R-:W-:Y:S01]  /*156c0*/  LOP3.LUT R26, R27, 0x180, RZ, 0xc0, !PT ;  /* 0x000001801b1a7812 */ /* 0x000fe200078ec0ff */
[----:B------:R-:W-:Y:S01]  /*156d0*/  IMAD.IADD R21, R21, 0x1, R41 ;  /* 0x0000000115157824 */ /* 0x000fe200078e0229 */
[----:B------:R-:W-:Y:S01]  /*156e0*/  LOP3.LUT R28, R29, 0x180, RZ, 0xc0, !PT ;  /* 0x000001801d1c7812 */ /* 0x000fe200078ec0ff */
[----:B------:R-:W-:Y:S01]  /*156f0*/  IMAD.MOV.U32 R41, RZ, RZ, R40 ;  /* 0x000000ffff297224 */ /* 0x000fe200078e0028 */
[----:B------:R-:W-:Y:S01]  /*15700*/  LOP3.LUT R6, R7, 0x180, RZ, 0xc0, !PT ;  /* 0x0000018007067812 */ /* 0x000fe200078ec0ff */
[----:B------:R-:W-:Y:S01]  /*15710*/  IMAD R37, R37, UR4, RZ ;  /* 0x0000000425257c24 */ /* 0x000fe2000f8e02ff */
[----:B------:R-:W-:-:S02]  /*15720*/  SHF.R.U64 R12, R12, 0x3, RZ ;  /* 0x000000030c0c7819 */ /* 0x000fc400000012ff */
[----:B------:R-:W-:Y:S02]  /*15730*/  SHF.R.U64 R26, R26, 0x3, RZ ;  /* 0x000000031a1a7819 */ /* 0x000fe400000012ff */
[----:B------:R-:W-:Y:S02]  /*15740*/  SHF.R.U64 R28, R28, 0x3, RZ ;  /* 0x000000031c1c7819 */ /* 0x000fe400000012ff */
[----:B------:R-:W-:Y:S02]  /*15750*/  SHF.R.U64 R5, R5, 0x3, RZ ;  /* 0x0000000305057819 */ /* 0x000fe400000012ff */
[----:B-1----:R-:W-:Y:S02]  /*15760*/  @P1 SHF.R.U32.HI R41, RZ, R43, R0 ;  /* 0x0000002bff291219 */ /* 0x002fe40000011600 */
[----:B------:R-:W-:Y:S01]  /*15770*/  SHF.R.U64 R6, R6, 0x3, RZ ;  /* 0x0000000306067819 */ /* 0x000fe200000012ff */
[----:B------:R-:W-:Y:S01]  /*15780*/  IMAD R43, R36, UR5, R37 ;  /* 0x00000005242b7c24 */ /* 0x000fe2000f8e0225 */
        /* <DEDUP_REMOVED lines=10> */
[----:B------:R-:W-:Y:S01]  /*15830*/  MOV R5, R25 ;  /* 0x0000001900057202 */ /* 0x000fe20000000f00 */
[----:B------:R-:W-:Y:S01]  /*15840*/  IMAD.WIDE.U32 R36, R36, UR4, R20 ;  /* 0x0000000424247c25 */ /* 0x000fe2000f8e0014 */
[----:B------:R-:W-:Y:S01]  /*15850*/  LOP3.LUT R32, R6, R7, RZ, 0x3c, !PT ;  /* 0x0000000706207212 */ /* 0x000fe200078e3cff */
[----:B------:R-:W-:Y:S01]  /*15860*/  ULDC.64 UR4, c[0x0][0xae0] ;  /* 0x0002b80000047ab9 */ /* 0x000fe20000000a00 */
[----:B------:R-:W5:Y:S01]  /*15870*/  LD.E.128 R12, desc[UR42][R12.64] ;  /* 0x0000002a0c0c7980 */ /* 0x000f62000c101d00 */
[----:B------:R-:W-:-:S02]  /*15880*/  IMAD R0, R0, UR4, RZ ;  /* 0x0000000400007c24 */ /* 0x000fc4000f8e02ff */
[----:B------:R-:W-:Y:S01]  /*15890*/  IMAD R21, R3, R2, R40 ;  /* 0x0000000203157224 */ /* 0x000fe200078e0228 */
[----:B------:R-:W5:Y:S01]  /*158a0*/  LD.E.128 R4, desc[UR42][R4.64] ;  /* 0x0000002a04047980 */ /* 0x000f62000c101d00 */
[----:B------:R-:W-:Y:S02]  /*158b0*/  IMAD.IADD R37, R37, 0x1, R43 ;  /* 0x0000000125257824 */ /* 0x000fe400078e022b */
[----:B------:R-:W-:Y:S01]  /*158c0*/  IMAD R43, R41, UR5, R0 ;  /* 0x00000005292b7c24 */ /* 0x000fe2000f8e0200 */
[----:B------:R-:W5:Y:S01]  /*158d0*/  LD.E.128 R24, desc[UR42][R26.64] ;  /* 0x0000002a1a187980 */ /* 0x000f62000c101d00 */
[----:B------:R-:W-:-:S03]  /*158e0*/  SHF.R.S32.HI R0, RZ, 0x1f, R21 ;  /* 0x0000001fff007819 */ /* 0x000fc60000011415 */
[----:B------:R-:W5:Y:S01]  /*158f0*/  LD.E.128 R28, desc[UR42][R28.64] ;  /* 0x0000002a1c1c7980 */ /* 0x000f62000c101d00 */
[----:B------:R-:W-:Y:S01]  /*15900*/  IMAD.WIDE.U32 R2, R41, UR4, R36 ;  /* 0x0000000429027c25 */ /* 0x000fe2000f8e0024 */
[----:B------:R-:W-:Y:S02]  /*15910*/  ULDC.64 UR4, c[0x0][0xad8] ;  /* 0x0002b60000047ab9 */ /* 0x000fe40000000a00 */
[----:B------:R-:W5:Y:S01]  /*15920*/  LD.E.128 R32, desc[UR42][R32.64] ;  /* 0x0000002a20207980 */ /* 0x000f62000c101d00 */
[----:B------:R-:W-:Y:S01]  /*15930*/  @!PT LDS RZ, [RZ] ;  /* 0x00000000fffff984 */ /* 0x000fe20000000800 */
[----:B------:R-:W-:Y:S01]  /*15940*/  @!PT LDS RZ, [RZ] ;  /* 0x00000000fffff984 */ /* 0x000fe20000000800 */
[----:B------:R-:W-:Y:S01]  /*15950*/  @!PT LDS RZ, [RZ] ;  /* 0x00000000fffff984 */ /* 0x000fe20000000800 */
[----:B------:R-:W-:Y:S01]  /*15960*/  @!PT LDS RZ, [RZ] ;  /* 0x00000000fffff984 */ /* 0x000fe20000000800 */
[----:B------:R1:W-:Y:S06]  /*15970*/  MEMBAR.ALL.CTA ;  /* 0x0000000000007992 */ /* 0x0003ec0000008000 */
[----:B-1----:R-:W1:Y:S01]  /*15980*/  FENCE.VIEW.ASYNC.S ;  /* 0x00000000000073c6 */ /* 0x002e620000000000 */
[----:B------:R-:W-:-:S02]  /*15990*/  IMAD.IADD R3, R3, 0x1, R43 ;  /* 0x0000000103037824 */ /* 0x000fc400078e022b */
[----:B------:R-:W-:Y:S01]  /*159a0*/  IMAD R0, R0, UR4, RZ ;  /* 0x0000000400007c24 */ /* 0x000fe2000f8e02ff */
[----:B------:R-:W-:Y:S01]  /*159b0*/  IADD3 R44, R44, R53, RZ ;  /* 0x000000352c2c7210 */ /* 0x000fe20007ffe0ff */
[----:B------:R-:W-:-:S04]  /*159c0*/  IMAD.WIDE.U32 R2, R21, UR4, R2 ;  /* 0x0000000415027c25 */ /* 0x000fc8000f8e0002 */
[----:B------:R-:W-:Y:S01]  /*159d0*/  IMAD R37, R21, UR5, R0 ;  /* 0x0000000515257c24 */ /* 0x000fe2000f8e0200 */
[----:B------:R-:W-:Y:S01]  /*159e0*/  ISETP.GE.AND P0, PT, R44, R39, PT ;  /* 0x000000272c00720c */ /* 0x000fe20003f06270 */
[----:B------:R-:W-:Y:S01]  /*159f0*/  ULDC.64 UR4, c[0x0][0xa80] ;  /* 0x0002a00000047ab9 */ /* 0x000fe20000000a00 */
[----:B------:R-:W-:Y:S01]  /*15a00*/  VIADD R0, R18, 0x19c20 ;  /* 0x00019c2012007836 */ /* 0x000fe20000000000 */
[----:B------:R-:W-:Y:S01]  /*15a10*/  LEA R38, P1, R2, UR4, 0x1 ;  /* 0x0000000402267c11 */ /* 0x000fe2000f8208ff */
[----:B------:R-:W-:-:S03]  /*15a20*/  IMAD.IADD R3, R3, 0x1, R37 ;  /* 0x0000000103037824 */ /* 0x000fc600078e0225 */
[----:B------:R-:W-:Y:S02]  /*15a30*/  PRMT R0, RZ, 0x654, R0 ;  /* 0x00000654ff007816 */ /* 0x000fe40000000000 */
[----:B------:R-:W-:Y:S01]  /*15a40*/  LEA.HI.X R42, R2, UR5, R3, 0x1, P1 ;  /* 0x00000005022a7c11 */ /* 0x000fe200088f0c03 */
[----:B-1----:R0:W1:Y:S01]  /*15a50*/  SHFL.IDX PT, R20, R38, RZ, 0x1c1f ;  /* 0x001c1fff26147589 */ /* 0x00206200000e0000 */
[----:B------:R-:W-:Y:S01]  /*15a60*/  BSSY B1, `(.L_x_12806) ;  /* 0x0000010000017945 */ /* 0x000fe20003800000 */
[----:B------:R0:W-:Y:S02]  /*15a70*/  SYNCS.ARRIVE.TRANS64.RED.A1T0 RZ, [R0+URZ], RZ ;  /* 0x000000ff00ff79a7 */ /* 0x0001e4000810043f */
        /* <DEDUP_REMOVED lines=14> */
.L_x_12807:
[----:B------:R-:W-:Y:S05]  /*15b60*/  BSYNC B1 ;  /* 0x0000000000017941 */ /* 0x000fea0003800000 */
.L_x_12806:
        /* <DEDUP_REMOVED lines=19> */
.L_x_12804:
[----:B-1----:R-:W3:Y:S01]  /*15ca0*/  LDL.LU R4, [R1+0x50] ;  /* 0x0000500001047983 */ /* 0x002ee20000300800 */
[----:B------:R-:W-:Y:S01]  /*15cb0*/  ULDC.64 UR4, c[0x0][0xc00] ;  /* 0x0003000000047ab9 */ /* 0x000fe20000000a00 */
[----:B------:R-:W-:Y:S01]  /*15cc0*/  IMAD.MOV.U32 R6, RZ, RZ, RZ ;  /* 0x000000ffff067224 */ /* 0x000fe200078e00ff */
[----:B------:R-:W1:Y:S01]  /*15cd0*/  LDC R25, c[0x0][0xbe8] ;  /* 0x0002fa00ff197b82 */ /* 0x000e620000000800 */
[----:B------:R-:W4:Y:S01]  /*15ce0*/  LDL.LU R0, [R1+0x54] ;  /* 0x0000540001007983 */ /* 0x000f220000300800 */
[----:B------:R-:W-:-:S04]  /*15cf0*/  ISETP.NE.U32.AND P0, PT, RZ, UR4, PT ;  /* 0x00000004ff007c0c */ /* 0x000fc8000bf05070 */
[----:B------:R-:W-:Y:S02]  /*15d00*/  ISETP.NE.AND.EX P0, PT, RZ, UR5, PT, P0 ;  /* 0x00000005ff007c0c */ /* 0x000fe4000bf05300 */
[----:B---3--:R-:W-:-:S04]  /*15d10*/  IADD3 R2, P1, R4, UR4, RZ ;  /* 0x0000000404027c10 */ /* 0x008fc8000ff3e0ff */
[----:B----4-:R-:W-:Y:S01]  /*15d20*/  IADD3.X R3, R0, UR5, RZ, P1, !PT ;  /* 0x0000000500037c10 */ /* 0x010fe20008ffe4ff */
[----:B------:R-:W-:Y:S02]  /*15d30*/  ULDC.64 UR4, c[0x0][0xc08] ;  /* 0x0003020000047ab9 */ /* 0x000fe40000000a00 */
[----:B------:R-:W-:-:S04]  /*15d40*/  ISETP.NE.U32.AND P1, PT, RZ, UR4, PT ;  /* 0x00000004ff007c0c */ /* 0x000fc8000bf25070 */
[----:B------:R3:W5:Y:S01]  /*15d50*/  @P0 LDG.E R6, desc[UR42][R2.64] ;  /* 0x0000002a02060981 */ /* 0x000762000c1e1900 */
[----:B------:R-:W-:Y:S01]  /*15d60*/  ISETP.NE.AND.EX P1, PT, RZ, UR5, PT, P1 ;  /* 0x00000005ff007c0c */ /* 0x000fe2000bf25310 */
[----:B------:R-:W4:-:S12]  /*15d70*/  S2R R7, SR_TID.X ;  /* 0x0000000000077919 */ /* 0x000f180000002100 */
[----:B------:R-:W-:Y:S01]  /*15d80*/  @P1 IADD3 R4, P2, R4, UR4, RZ ;  /* 0x0000000404041c10 */ /* 0x000fe2000ff5e0ff */
[----:B------:R-:W-:-:S03]  /*15d90*/  ULDC UR4, c[0x0][0xa88] ;  /* 0x0002a20000047ab9 */ /* 0x000fc60000000800 */
[----:B0-----:R-:W-:Y:S01]  /*15da0*/  @P1 IADD3.X R5, R0, UR5, RZ, P2, !PT ;  /* 0x0000000500051c10 */ /* 0x001fe200097fe4ff */
[----:B------:R-:W-:-:S06]  /*15db0*/  IMAD.U32 R0, RZ, RZ, UR4 ;  /* 0x00000004ff007e24 */ /* 0x000fcc000f8e00ff */
[----:B------:R3:W5:Y:S01]  /*15dc0*/  @P1 LDG.E R0, desc[UR42][R4.64] ;  /* 0x0000002a04001981 */ /* 0x000762000c1e1900 */
[----:B-1----:R-:W-:Y:S01]  /*15dd0*/  ISETP.NE.AND P2, PT, R25, 0x1, PT ;  /* 0x000000011900780c */ /* 0x002fe20003f45270 */
[----:B----4-:R-:W-:-:S12]  /*15de0*/  VIADD R30, R7, 0xffffff80 ;  /* 0xffffff80071e7836 */ /* 0x010fd80000000000 */
[----:B------:R-:W0:Y:S01]  /*15df0*/  @P2 LDC R27, c[0x0][0xbec] ;  /* 0x0002fb00ff1b2b82 */ /* 0x000e220000000800 */
[----:B------:R-:W-:Y:S01]  /*15e00*/  ISETP.GE.AND P3, PT, R30, 0xc0, PT ;  /* 0x000000c01e00780c */ /* 0x000fe20003f66270 */
[----:B---3--:R-:W-:-:S12]  /*15e10*/  @P1 BRA `(.L_x_12809) ;  /* 0x0000000000101947 */ /* 0x008fd80003800000 */
[----:B------:R-:W-:Y:S05]  /*15e20*/  @!P0 BRA `(.L_x_12809) ;  /* 0x00000000000c8947 */ /* 0x000fea0003800000 */
[----:B------:R-:W3:Y:S04]  /*15e30*/  LDG.E R5, desc[UR42][R2.64] ;  /* 0x0000002a02057981 */ /* 0x000ee8000c1e1900 */
[----:B-----5:R-:W3:Y:S02]  /*15e40*/  LDG.E R0, desc[UR42][R2.64+0x4] ;  /* 0x0000042a02007981 */ /* 0x020ee4000c1e1900 */
[----:B---3--:R-:W-:-:S07]  /*15e50*/  IMAD.IADD R0, R0, 0x1, -R5 ;  /* 0x0000000100007824 */ /* 0x008fce00078e0a05 */
.L_x_12809:
[----:B------:R-:W3:Y:S04]  /*15e60*/  LDL.LU R3, [R1+0x44] ;  /* 0x0000440001037983 */ /* 0x000ee80000300800 */
[----:B------:R-:W4:Y:S04]  /*15e70*/  LDL.LU R2, [R1+0x5c] ;  /* 0x00005c0001027983 */ /* 0x000f280000300800 */
[----:B------:R-:W2:Y:S04]  /*15e80*/  LDL R29, [R1+0x4c] ;  /* 0x00004c00011d7983 */ /* 0x000ea80000100800 */
[----:B------:R1:W5:Y:S01]  /*15e90*/  LDL R28, [R1+0x28] ;  /* 0x00002800011c7983 */ /* 0x0003620000100800 */
[----:B------:R-:W-:Y:S01]  /*15ea0*/  BSSY B1, `(.L_x_12810) ;  /* 0x000002c000017945 */ /* 0x000fe20003800000 */
[----:B-----5:R-:W-:-:S02]  /*15eb0*/  SHF.R.S32.HI R11, RZ, 0x1f, R6 ;  /* 0x0000001fff0b7819 */ /* 0x020fc40000011406 */
[----:B---3--:R-:W-:Y:S02]  /*15ec0*/  SEL R13, R3, RZ, !P0 ;  /* 0x000000ff030d7207 */ /* 0x008fe40004000000 */
[----:B----4-:R-:W-:Y:S02]  /*15ed0*/  SEL R12, R2, RZ, !P0 ;  /* 0x000000ff020c7207 */ /* 0x010fe40004000000 */
[----:B--2---:R-:W-:Y:S01]  /*15ee0*/  SHF.R.S32.HI R10, RZ, 0x1f, R29 ;  /* 0x0000001fff0a7819 */ /* 0x004fe2000001141d */
[----:B-1----:R-:W-:Y:S06]  /*15ef0*/  @P3 BRA `(.L_x_12811) ;  /* 0x0000000000983947 */ /* 0x002fec0003800000 */
[----:B------:R-:W1:Y:S01]  /*15f00*/  LDC R9, c[0x0][0xbe8] ;  /* 0x0002fa00ff097b82 */ /* 0x000e620000000800 */
[----:B------:R-:W-:Y:S01]  /*15f10*/  IADD3 R8, R28, -0x80, R7 ;  /* 0xffffff801c087810 */ /* 0x000fe20007ffe007 */
[----:B-1----:R-:W-:-:S05]  /*15f20*/  IMAD R2, R0, R9, RZ ;  /* 0x0000000900027224 */ /* 0x002fca00078e02ff */
        /* <DEDUP_REMOVED lines=35> */
.L_x_12811:
[----:B------:R-:W-:Y:S05]  /*16160*/  BSYNC B1 ;  /* 0x0000000000017941 */ /* 0x000fea0003800000 */
.L_x_12810:
[----:B------:R2:W5:Y:S04]  /*16170*/  LDL R14, [R1+0x64] ;  /* 0x00006400010e7983 */ /* 0x0005680000100800 */
[----:B------:R2:W5:Y:S04]  /*16180*/  LDL R15, [R1+0x80] ;  /* 0x00008000010f7983 */ /* 0x0005680000100800 */
[----:B------:R2:W5:Y:S04]  /*16190*/  LDL R20, [R1+0x60] ;  /* 0x0000600001147983 */ /* 0x0005680000100800 */
[----:B------:R2:W5:Y:S04]  /*161a0*/  LDL R21, [R1+0x84] ;  /* 0x0000840001157983 */ /* 0x0005680000100800 */
[----:B------:R2:W5:Y:S01]  /*161b0*/  LDL R24, [R1+0x48] ;  /* 0x0000480001187983 */ /* 0x0005620000100800 */
[--C-:B-1----:R-:W-:Y:S01]  /*161c0*/  SHF.R.S32.HI R4, RZ, 0x1f, R30.reuse ;  /* 0x0000001fff047819 */ /* 0x102fe2000001141e */
[----:B------:R-:W1:Y:S01]  /*161d0*/  @P2 LDC R9, c[0x0][0xbf0] ;  /* 0x0002fc00ff092b82 */ /* 0x000e620000000800 */
        /* <DEDUP_REMOVED lines=17> */
[----:B0-----:R-:W-:Y:S01]  /*162f0*/  @P2 IMAD.HI.U32 R4, R8, R27, RZ ;  /* 0x0000001b08042227 */ /* 0x001fe200078e00ff */
[----:B------:R-:W-:-:S03]  /*16300*/  MOV R5, R8 ;  /* 0x0000000800057202 */ /* 0x000fc60000000f00 */
[----:B------:R-:W-:Y:S01]  /*16310*/  IMAD.WIDE.U32 R2, R29, UR4, R2 ;  /* 0x000000041d027c25 */ /* 0x000fe2000f8e0002 */
[----:B-1----:R-:W-:Y:S01]  /*16320*/  @P2 SHF.R.U32.HI R5, RZ, R9, R4 ;  /* 0x00000009ff052219 */ /* 0x002fe20000011604 */
        /* <DEDUP_REMOVED lines=27> */
[----:B------:R2:W1:Y:S01]  /*164e0*/  SHFL.IDX PT, R3, R5, RZ, 0x1c1f ;  /* 0x001c1fff05037589 */ /* 0x00046200000e0000 */
[----:B------:R-:W-:Y:S05]  /*164f0*/  @P0 BRA `(.L_x_12813) ;  /* 0x0000000000300947 */ /* 0x000fea0003800000 */
[----:B------:R-:W-:Y:S02]  /*16500*/  ULDC UR4, c[0x0][0xac8] ;  /* 0x0002b20000047ab9 */ /* 0x000fe40000000800 */
[----:B-----5:R-:W-:Y:S02]  /*16510*/  ISETP.GE.AND P3, PT, R20, UR4, PT ;  /* 0x0000000414007c0c */ /* 0x020fe4000bf66270 */
[----:B------:R-:W-:Y:S02]  /*16520*/  ISETP.GE.AND P4, PT, R14, UR4, PT ;  /* 0x000000040e007c0c */ /* 0x000fe4000bf86270 */
[----:B------:R-:W-:-:S09]  /*16530*/  ISETP.GE.AND P2, PT, R24, UR4, PT ;  /* 0x0000000418007c0c */ /* 0x000fd2000bf46270 */
[-C--:B0-----:R-:W-:Y:S02]  /*16540*/  @!P3 LEA R8, P0, R20, R2.reuse, 0x1 ;  /* 0x000000021408b211 */ /* 0x081fe400078008ff */
[----:B------:R-:W-:Y:S02]  /*16550*/  @!P4 LEA R10, P1, R14, R2, 0x1 ;  /* 0x000000020e0ac211 */ /* 0x000fe400078208ff */
[----:B-1----:R-:W-:Y:S01]  /*16560*/  @!P2 IMAD.WIDE R6, R24, 0x2, R2 ;  /* 0x000000021806a825 */ /* 0x002fe200078e0202 */
[-C--:B------:R-:W-:Y:S02]  /*16570*/  @!P3 LEA.HI.X R9, R20, R3.reuse, R21, 0x1, P0 ;  /* 0x000000031409b211 */ /* 0x080fe400000f0c15 */
[----:B------:R-:W-:Y:S02]  /*16580*/  @!P4 LEA.HI.X R11, R14, R3, R15, 0x1, P1 ;  /* 0x000000030e0bc211 */ /* 0x000fe400008f0c0f */
[----:B------:R3:W-:Y:S04]  /*16590*/  @!P2 ST.E.128 desc[UR42][R6.64], RZ ;  /* 0x000000ff0600a985 */ /* 0x0007e8000c101d2a */
[----:B------:R3:W-:Y:S04]  /*165a0*/  @!P3 ST.E.128 desc[UR42][R8.64], RZ ;  /* 0x000000ff0800b985 */ /* 0x0007e8000c101d2a */
[----:B------:R3:W-:Y:S02]  /*165b0*/  @!P4 ST.E.128 desc[UR42][R10.64], RZ ;  /* 0x000000ff0a00c985 */ /* 0x0007e4000c101d2a */
.L_x_12813:
[----:B------:R-:W-:Y:S05]  /*165c0*/  BSYNC B1 ;  /* 0x0000000000017941 */ /* 0x000fea0003800000 */
.L_x_12812:
[----:B------:R-:W-:Y:S01]  /*165d0*/  VIADD R0, R0, 0x60 ;  /* 0x0000006000007836 */ /* 0x000fe20000000000 */
[----:B-1----:R1:W4:Y:S04]  /*165e0*/  SHFL.IDX PT, R3, R5, 0x1, 0x1c1f ;  /* 0x003c1f0005037f89 */ /* 0x00232800000e0000 */
[----:B------:R-:W-:Y:S01]  /*165f0*/  ISETP.GE.AND P0, PT, R0, R25, PT ;  /* 0x000000190000720c */ /* 0x000fe20003f06270 */
[----:B0-----:R1:W0:-:S12]  /*16600*/  SHFL.IDX PT, R2, R4, 0x1, 0x1c1f ;  /* 0x003c1f0004027f89 */ /* 0x00121800000e0000 */
[----:B-1----:R-:W-:Y:S05]  /*16610*/  @P0 BRA `(.L_x_12808) ;  /* 0x0000000000300947 */ /* 0x002fea0003800000 */
[----:B------:R-:W-:Y:S02]  /*16620*/  ULDC UR4, c[0x0][0xac8] ;  /* 0x0002b20000047ab9 */ /* 0x000fe40000000800 */
[----:B-----5:R-:W-:Y:S02]  /*16630*/  ISETP.GE.AND P3, PT, R20, UR4, PT ;  /* 0x0000000414007c0c */ /* 0x020fe4000bf66270 */
[----:B------:R-:W-:Y:S02]  /*16640*/  ISETP.GE.AND P4, PT, R14, UR4, PT ;  /* 0x000000040e007c0c */ /* 0x000fe4000bf86270 */
[----:B------:R-:W-:-:S09]  /*16650*/  ISETP.GE.AND P2, PT, R24, UR4, PT ;  /* 0x0000000418007c0c */ /* 0x000fd2000bf46270 */
[-C--:B0--3--:R-:W-:Y:S02]  /*16660*/  @!P3 LEA R6, P0, R20, R2.reuse, 0x1 ;  /* 0x000000021406b211 */ /* 0x089fe400078008ff */
[----:B------:R-:W-:Y:S02]  /*16670*/  @!P4 LEA R8, P1, R14, R2, 0x1 ;  /* 0x000000020e08c211 */ /* 0x000fe400078208ff */
[----:B--2-4-:R-:W-:Y:S01]  /*16680*/  @!P2 IMAD.WIDE R4, R24, 0x2, R2 ;  /* 0x000000021804a825 */ /* 0x014fe200078e0202 */
[-C--:B------:R-:W-:Y:S02]  /*16690*/  @!P3 LEA.HI.X R7, R20, R3.reuse, R21, 0x1, P0 ;  /* 0x000000031407b211 */ /* 0x080fe400000f0c15 */
[----:B------:R-:W-:Y:S02]  /*166a0*/  @!P4 LEA.HI.X R9, R14, R3, R15, 0x1, P1 ;  /* 0x000000030e09c211 */ /* 0x000fe400008f0c0f */
[----:B------:R0:W-:Y:S04]  /*166b0*/  @!P2 ST.E.128 desc[UR42][R4.64], RZ ;  /* 0x000000ff0400a985 */ /* 0x0001e8000c101d2a */
[----:B------:R0:W-:Y:S04]  /*166c0*/  @!P3 ST.E.128 desc[UR42][R6.64], RZ ;  /* 0x000000ff0600b985 */ /* 0x0001e8000c101d2a */
[----:B------:R0:W-:Y:S02]  /*166d0*/  @!P4 ST.E.128 desc[UR42][R8.64], RZ ;  /* 0x000000ff0800c985 */ /* 0x0001e4000c101d2a */
.L_x_12808:
[----:B------:R-:W-:Y:S05]  /*166e0*/  BSYNC B0 ;  /* 0x0000000000007941 */ /* 0x000fea0003800000 */
.L_x_12803:
[----:B------:R-:W-:Y:S02]  /*166f0*/  ULDC UR4, c[0x0][0xc3c] ;  /* 0x00030f0000047ab9 */ /* 0x000fe40000000800 */
[----:B------:R-:W-:-:S13]  /*16700*/  ISETP.GE.AND P0, PT, R155, UR4, PT ;  /* 0x000000049b007c0c */ /* 0x000fda000bf06270 */
[----:B------:R-:W-:Y:S05]  /*16710*/  @!P0 BRA `(.L_x_12814) ;  /* 0xfffffea800948947 */ /* 0x000fea000383ffff */
[----:B------:R-:W-:Y:S05]  /*16720*/  BRA `(.L_x_12679) ;  /* 0x0000007400a87947 */ /* 0x000fea0003800000 */
.L_x_12677:
        /* <DEDUP_REMOVED lines=58> */
.L_x_12820:
        /* <DEDUP_REMOVED lines=12> */
.L_x_12819:
[----:B------:R-:W-:Y:S05]  /*16b90*/  BSYNC B0 ;  /* 0x0000000000007941 */ /* 0x000fea0003800000 */
.L_x_12818:
        /* <DEDUP_REMOVED lines=21> */
.L_x_12816:
[----:B------:R-:W-:-:S05]  /*16cf0*/  IADD3 R10, -R3, R6, RZ ;  /* 0x00000006030a7210 */ /* 0x000fca0007ffe1ff */
        /* <DEDUP_REMOVED lines=20> */
.L_x_12821:
        /* <DEDUP_REMOVED lines=55> */
.L_x_12817:
[----:B------:R-:W-:Y:S02]  /*171b0*/  IMAD.MOV.U32 R17, RZ, RZ, RZ ;  /* 0x000000ffff117224 */ /* 0x000fe400078e00ff */
[----:B------:R-:W-:Y:S02]  /*171c0*/  IMAD.U32 R16, RZ, RZ, UR6 ;  /* 0x00000006ff107e24 */ /* 0x000fe4000f8e00ff */
[----:B------:R-:W-:-:S07]  /*171d0*/  IMAD.MOV.U32 R18, RZ, RZ, RZ ;  /* 0x000000ffff127224 */ /* 0x000fce00078e00ff */
.L_x_12822:
[----:B------:R-:W-:-:S13]  /*171e0*/  ISETP.NE.AND P0, PT, R5, RZ, PT ;  /* 0x000000ff0500720c */ /* 0x000fda0003f05270 */
[----:B------:R-:W0:Y:S01]  /*171f0*/  @!P0 S2R R3, SR_CgaCtaId ;  /* 0x0000000000038919 */ /* 0x000e220000008800 */
[----:B------:R-:W-:-:S04]  /*17200*/  @!P0 MOV R2, 0x400 ;  /* 0x0000040000028802 */ /* 0x000fc80000000f00 */
[----:B0-----:R-:W-:-:S05]  /*17210*/  @!P0 LEA R2, R3, R2, 0x18 ;  /* 0x0000000203028211 */ /* 0x001fca00078ec0ff */
[----:B------:R1:W-:Y:S01]  /*17220*/  @!P0 STS.128 [R2+0x19cd0], R16 ;  /* 0x019cd01002008388 */ /* 0x0003e20000000c00 */
[----:B------:R-:W-:Y:S06]  /*17230*/  BAR.ARV 0x5, 0x200 ;  /* 0x0148000000007b1d */ /* 0x000fec0000002000 */
.L_x_12815:
[----:B------:R2:W-:Y:S01]  /*17240*/  STL [R1+0x54], RZ ;  /* 0x000054ff01007387 */ /* 0x0005e20000100800 */
[----:B------:R-:W-:Y:S01]  /*17250*/  ULDC UR4, c[0x0][0xc3c] ;  /* 0x00030f0000047ab9 */ /* 0x000fe20000000800 */
[----:B------:R-:W-:Y:S01]  /*17260*/  MOV R28, 0x1 ;  /* 0x00000001001c7802 */ /* 0x000fe20000000f00 */
[----:B------:R-:W-:Y:S01]  /*17270*/  IMAD.MOV.U32 R23, RZ, RZ, RZ ;  /* 0x000000ffff177224 */ /* 0x000fe200078e00ff */
[----:B------:R-:W-:-:S13]  /*17280*/  ISETP.GE.AND P0, PT, R19, UR4, PT ;  /* 0x0000000413007c0c */ /* 0x000fda000bf06270 */
[----:B--2---:R-:W-:Y:S05]  /*17290*/  @P0 BRA `(.L_x_12823) ;  /* 0x0000006400d00947 */ /* 0x004fea0003800000 */
[----:B------:R-:W0:Y:S01]  /*172a0*/  S2R R12, SR_TID.X ;  /* 0x00000000000c7919 */ /* 0x000e220000002100 */
[----:B------:R-:W2:Y:S01]  /*172b0*/  S2UR UR4, SR_CgaCtaId ;  /* 0x00000000000479c3 */ /* 0x000ea20000008800 */
        /* <DEDUP_REMOVED lines=9> */
[C---:B01----:R-:W-:Y:S01]  /*17350*/  IMAD.SHL.U32 R2, R12.reuse, 0x10, RZ ;  /* 0x000000100c027824 */ /* 0x043fe200078e00ff */
        /* <DEDUP_REMOVED lines=25> */
[----:B--2---:R-:W-:Y:S01]  /*174f0*/  IMAD.U32 R5, RZ, RZ, UR4 ;  /* 0x00000004ff057e24 */ /* 0x004fe2000f8e00ff */
[----:B------:R-:W-:Y:S02]  /*17500*/  LOP3.LUT R25, R25, R0, RZ, 0xfc, !PT ;  /* 0x0000000019197212 */ /* 0x000fe400078efcff */
[----:B------:R-:W-:Y:S01]  /*17510*/  LOP3.LUT R10, R9, R8, RZ, 0xfc, !PT ;  /* 0x00000008090a7212 */ /* 0x000fe200078efcff */
[C---:B------:R-:W-:Y:S01]  /*17520*/  VIADD R4, R29.reuse, 0x40 ;  /* 0x000000401d047836 */ /* 0x040fe20000000000 */
[----:B------:R-:W-:Y:S01]  /*17530*/  SHF.L.U32 R0, R12, 0x6, RZ ;  /* 0x000000060c007819 */ /* 0x000fe200000006ff */
[----:B------:R-:W-:Y:S01]  /*17540*/  @P0 VIADD R4, R29, 0xffffffc0 ;  /* 0xffffffc01d040836 */ /* 0x000fe20000000000 */
[----:B------:R-:W-:Y:S01]  /*17550*/  SHF.R.U32.HI R3, RZ, 0x1, R11 ;  /* 0x00000001ff037819 */ /* 0x000fe2000001160b */
[----:B------:R-:W-:Y:S01]  /*17560*/  STL [R1+0x20], R10 ;  /* 0x0000200a01007387 */ /* 0x000fe20000100800 */
[----:B------:R-:W-:-:S02]  /*17570*/  LOP3.LUT R0, R0, 0x40, RZ, 0xc0, !PT ;  /* 0x0000004000007812 */ /* 0x000fc400078ec0ff */
[----:B------:R-:W-:Y:S01]  /*17580*/  LEA R22, R5, R22, 0x18 ;  /* 0x0000001605167211 */ /* 0x000fe200078ec0ff */
[----:B------:R-:W-:Y:S01]  /*17590*/  STL [R1+0x18], R5 ;  /* 0x0000180501007387 */ /* 0x000fe20000100800 */
[----:B------:R-:W-:Y:S02]  /*175a0*/  LOP3.LUT R3, R3, R0, RZ, 0xfc, !PT ;  /* 0x0000000003037212 */ /* 0x000fe400078efcff */
        /* <DEDUP_REMOVED lines=11> */
.L_x_12941:
[----:B01--4-:R-:W0:Y:S02]  /*17660*/  LDC.64 R2, c[0x0][0xc88] ;  /* 0x00032200ff027b82 */ /* 0x013e240000000a00 */
[----:B0-----:R-:W-:-:S05]  /*17670*/  IMAD.WIDE R2, R19, 0x4, R2 ;  /* 0x0000000413027825 */ /* 0x001fca00078e0202 */
[----:B--2---:R-:W2:Y:S01]  /*17680*/  LDG.E R26, desc[UR42][R2.64] ;  /* 0x0000002a021a7981 */ /* 0x004ea2000c1e1900 */
[----:B------:R-:W-:Y:S05]  /*17690*/  YIELD ;  /* 0x0000000000007946 */ /* 0x000fea0003800000 */
[----:B------:R-:W-:Y:S01]  /*176a0*/  ULDC.64 UR4, c[0x0][0xa28] ;  /* 0x00028a0000047ab9 */ /* 0x000fe20000000a00 */
[----:B------:R-:W-:Y:S01]  /*176b0*/  MOV R11, RZ ;  /* 0x000000ff000b7202 */ /* 0x000fe20000000f00 */
[----:B------:R-:W-:Y:S01]  /*176c0*/  ULDC.64 UR8, c[0x0][0xa18] ;  /* 0x0002860000087ab9 */ /* 0x000fe20000000a00 */
[----:B------:R-:W-:Y:S01]  /*176d0*/  ISETP.NE.U32.AND P0, PT, RZ, UR4, PT ;  /* 0x00000004ff007c0c */ /* 0x000fe2000bf05070 */
[----:B------:R-:W-:-:S03]  /*176e0*/  ULDC.64 UR6, c[0x0][0xa10] ;  /* 0x0002840000067ab9 */ /* 0x000fc60000000a00 */
        /* <DEDUP_REMOVED lines=50> */
.L_x_12824:
[----:B------:R-:W-:Y:S01]  /*17a10*/  MOV R9, R26 ;  /* 0x0000001a00097202 */ /* 0x000fe20000000f00 */
[----:B------:R-:W-:Y:S02]  /*17a20*/  ULDC.64 UR4, c[0x0][0xa20] ;  /* 0x0002880000047ab9 */ /* 0x000fe40000000a00 */
[----:B------:R-:W-:Y:S02]  /*17a30*/  ISETP.NE.U32.AND P0, PT, RZ, UR4, PT ;  /* 0x00000004ff007c0c */ /* 0x000fe4000bf05070 */
[----:B------:R2:W-:Y:S02]  /*17a40*/  STL [R1+0x4], R9 ;  /* 0x0000040901007387 */ /* 0x0005e40000100800 */
[----:B------:R-:W-:-:S13]  /*17a50*/  ISETP.NE.AND.EX P0, PT, RZ, UR5, PT, P0 ;  /* 0x00000005ff007c0c */ /* 0x000fda000bf05300 */
[----:B--2---:R-:W-:Y:S05]  /*17a60*/  @!P0 BRA `(.L_x_12825) ;  /* 0x0000000000108947 */ /* 0x004fea0003800000 */
[----:B------:R-:W-:-:S04]  /*17a70*/  IADD3 R4, P0, R13, UR4, RZ ;  /* 0x000000040d047c10 */ /* 0x000fc8000ff1e0ff */
[----:B------:R-:W-:-:S05]  /*17a80*/  IADD3.X R5, R12, UR5, RZ, P0, !PT ;  /* 0x000000050c057c10 */ /* 0x000fca00087fe4ff */
[----:B------:R2:W5:Y:S01]  /*17a90*/  LDG.E R2, desc[UR42][R4.64] ;  /* 0x0000002a04027981 */ /* 0x000562000c1e1900 */
[----:B------:R-:W-:Y:S05]  /*17aa0*/  BRA `(.L_x_12826) ;  /* 0x0000000000247947 */ /* 0x000fea0003800000 */
.L_x_12825:
        /* <DEDUP_REMOVED lines=9> */
.L_x_12826:
[----:B--2---:R-:W2:Y:S01]  /*17b40*/  @P1 LDG.E R4, desc[UR42][R6.64] ;  /* 0x0000002a06041981 */ /* 0x004ea2000c1e1900 */
[----:B------:R-:W3:Y:S03]  /*17b50*/  LDC R5, c[0x0][0x448] ;  /* 0x00011200ff057b82 */ /* 0x000ee60000000800 */
[----:B0-----:R0:W2:Y:S01]  /*17b60*/  @P1 LDG.E R6, desc[UR42][R6.64+0x4] ;  /* 0x0000042a06061981 */ /* 0x0010a2000c1e1900 */
[----:B-----5:R-:W-:Y:S01]  /*17b70*/  IMAD.IADD R2, R2, 0x1, -R11 ;  /* 0x0000000102027824 */ /* 0x020fe200078e0a0b */
[----:B------:R-:W-:Y:S01]  /*17b80*/  BSSY B0, `(.L_x_12827) ;  /* 0x0000169000007945 */ /* 0x000fe20003800000 */
[----:B---3--:R-:W-:-:S13]  /*17b90*/  ISETP.NE.AND P0, PT, R5, 0x1, PT ;  /* 0x000000010500780c */ /* 0x008fda0003f05270 */
[----:B------:R-:W3:Y:S08]  /*17ba0*/  @P0 LDC R5, c[0x0][0x44c] ;  /* 0x00011300ff050b82 */ /* 0x000ef00000000800 */
[----:B0-----:R-:W0:Y:S01]  /*17bb0*/  @P0 LDC R7, c[0x0][0x450] ;  /* 0x00011400ff070b82 */ /* 0x001e220000000800 */
[----:B--2---:R-:W-:Y:S02]  /*17bc0*/  @P1 IMAD.IADD R0, R6, 0x1, -R4 ;  /* 0x0000000106001824 */ /* 0x004fe400078e0a04 */
[----:B------:R-:W-:-:S04]  /*17bd0*/  IMAD R4, R17, 0xc0, RZ ;  /* 0x000000c011047824 */ /* 0x000fc800078e02ff */
[----:B------:R-:W-:-:S04]  /*17be0*/  VIADD R4, R4, 0xbf ;  /* 0x000000bf04047836 */ /* 0x000fc80000000000 */
[----:B---3--:R-:W-:-:S05]  /*17bf0*/  @P0 IMAD.HI.U32 R5, R4, R5, RZ ;  /* 0x0000000504050227 */ /* 0x008fca00078e00ff */
[----:B0-----:R-:W-:Y:S01]  /*17c00*/  @P0 SHF.R.U32.HI R4, RZ, R7, R5 ;  /* 0x00000007ff040219 */ /* 0x001fe20000011605 */
[----:B------:R-:W-:-:S04]  /*17c10*/  IMAD.IADD R7, R2, 0x1, R0 ;  /* 0x0000000102077824 */ /* 0x000fc800078e0200 */
        /* <DEDUP_REMOVED lines=31> */
[----:B------:R0:W2:Y:S02]  /*17e10*/  SHFL.IDX PT, R14, R5, RZ, 0x1f ;  /* 0x00001fff050e7589 */ /* 0x0000a400000e0000 */
.L_x_12989:
[----:B--2---:R-:W-:Y:S02]  /*17e20*/  ISETP.NE.AND P0, PT, R14, RZ, PT ;  /* 0x000000ff0e00720c */ /* 0x004fe40003f05270 */
[----:B------:R-:W-:-:S11]  /*17e30*/  PLOP3.LUT P6, PT, PT, PT, PT, 0x8, 0x0 ;  /* 0x000000000000781c */ /* 0x000fd60003fce170 */
[----:B------:R-:W-:Y:S05]  /*17e40*/  @P0 BRA `(.L_x_12830) ;  /* 0x00000000000c0947 */ /* 0x000fea0003800000 */
[----:B------:R-:W-:-:S03]  /*17e50*/  UMOV UR4, 0xffffffff ;  /* 0xffffffff00047882 */ /* 0x000fc60000000000 */
[----:B------:R-:W-:Y:S05]  /*17e60*/  BRA.DIV UR4, `(.L_x_12831) ;  /* 0x0000006a04b87947 */ /* 0x000fea000b800000 */
[----:B------:R-:W-:-:S13]  /*17e70*/  ELECT P6, URZ, PT ;  /* 0x00000000003f782f */ /* 0x000fda00038c0000 */
.L_x_12830:
        /* <DEDUP_REMOVED lines=9> */
.L_x_12992:
[----:B------:R-:W-:Y:S05]  /*17f10*/  BSYNC B1 ;  /* 0x0000000000017941 */ /* 0x000fea0003800000 */
.L_x_12832:
[----:B------:R-:W-:Y:S04]  /*17f20*/  BSSY B1, `(.L_x_12834) ;  /* 0x000008c000017945 */ /* 0x000fe80003800000 */
[----:B------:R-:W-:Y:S05]  /*17f30*/  @!P6 BRA `(.L_x_12835) ;  /* 0x000000080028e947 */ /* 0x000fea0003800000 */
[----:B------:R-:W1:Y:S01]  /*17f40*/  LDL R7, [R1] ;  /* 0x0000000001077983 */ /* 0x000e620000100800 */
        /* <DEDUP_REMOVED lines=8> */
.L_x_12993:
[----:B------:R-:W-:Y:S05]  /*17fd0*/  BSYNC B2 ;  /* 0x0000000000027941 */ /* 0x000fea0003800000 */
.L_x_12836:
        /* <DEDUP_REMOVED lines=9> */
.L_x_12839:
[----:B------:R-:W-:Y:S05]  /*18070*/  BSYNC B2 ;  /* 0x0000000000027941 */ /* 0x000fea0003800000 */
.L_x_12838:
[----:B------:R-:W-:Y:S01]  /*18080*/  IMAD.MOV.U32 R14, RZ, RZ, RZ ;  /* 0x000000ffff0e7224 */ /* 0x000fe200078e00ff */
[----:B------:R-:W-:Y:S01]  /*18090*/  UIADD3 UR4, UP0, UR40, 0x570, URZ ;  /* 0x0000057028047890 */ /* 0x000fe2000ff1e03f */
[----:B------:R-:W-:Y:S01]  /*180a0*/  IMAD R6, R4, 0x80, R3 ;  /* 0x0000008004067824 */ /* 0x000fe200078e0203 */
[----:B------:R-:W-:Y:S01]  /*180b0*/  PLOP3.LUT P0, PT, PT, PT, PT, 0x80, 0x0 ;  /* 0x000000000000781c */ /* 0x000fe20003f0f070 */
[----:B------:R-:W-:Y:S01]  /*180c0*/  IMAD R7, R27, 0x3000, R22 ;  /* 0x000030001b077824 */ /* 0x000fe200078e0216 */
[----:B------:R-:W-:Y:S01]  /*180d0*/  R2UR UR10, R14 ;  /* 0x000000000e0a72ca */ /* 0x000fe200000e0000 */
[----:B0-----:R-:W-:Y:S01]  /*180e0*/  VIADD R5, R8, 0x19c90 ;  /* 0x00019c9008057836 */ /* 0x001fe20000000000 */
[----:B------:R-:W-:Y:S01]  /*180f0*/  IADD3 R6, R6, -0x80, RZ ;  /* 0xffffff8006067810 */ /* 0x000fe20007ffe0ff */
[----:B------:R-:W-:Y:S01]  /*18100*/  VIADD R9, R7, 0x13800 ;  /* 0x0001380007097836 */ /* 0x000fe20000000000 */
[----:B------:R-:W-:Y:S01]  /*18110*/  UIADD3.X UR5, URZ, UR41, URZ, UP0, !UPT ;  /* 0x000000293f057290 */ /* 0x000fe200087fe43f */
[----:B------:R-:W-:Y:S01]  /*18120*/  UMOV UR6, 0x0 ;  /* 0x0000000000067882 */ /* 0x000fe20000000000 */
[----:B------:R-:W-:-:S10]  /*18130*/  UMOV UR7, 0x12f00000 ;  /* 0x12f0000000077882 */ /* 0x000fd40000000000 */
.L_x_12840:
        /* <DEDUP_REMOVED lines=16> */
.L_x_12841:
        /* <DEDUP_REMOVED lines=16> */
.L_x_12842:
        /* <DEDUP_REMOVED lines=13> */
.L_x_12994:
[----:B------:R-:W-:Y:S05]  /*18410*/  BSYNC B2 ;  /* 0x0000000000027941 */ /* 0x000fea0003800000 */
.L_x_12843:
        /* <DEDUP_REMOVED lines=11> */
.L_x_12846:
[----:B------:R-:W-:Y:S05]  /*184d0*/  BSYNC B2 ;  /* 0x0000000000027941 */ /* 0x000fea0003800000 */
.L_x_12845:
        /* <DEDUP_REMOVED lines=8> */
.L_x_12847:
        /* <DEDUP_REMOVED lines=15> */
.L_x_12848:
        /* <DEDUP_REMOVED lines=15> */
.L_x_12849:
        /* <DEDUP_REMOVED lines=10> */
.L_x_12835:
[----:B------:R-:W-:Y:S05]  /*187e0*/  BSYNC B1 ;  /* 0x0000000000017941 */ /* 0x000fea0003800000 */
.L_x_12834:
[----:B0-----:R-:W2:Y:S01]  /*187f0*/  LDL.LU R5, [R1] ;  /* 0x0000000001057983 */ /* 0x001ea20000300800 */
        /* <DEDUP_REMOVED lines=10> */
.L_x_12866:
[----:B------:R-:W-:Y:S05]  /*188a0*/  YIELD ;  /* 0x0000000000007946 */ /* 0x000fea0003800000 */
[----:B------:R-:W-:Y:S04]  /*188b0*/  BSSY B1, `(.L_x_12850) ;  /* 0x000008b000017945 */ /* 0x000fe80003800000 */
[----:B--2---:R-:W-:Y:S05]  /*188c0*/  @!P6 BRA `(.L_x_12851) ;  /* 0x000000080024e947 */ /* 0x004fea0003800000 */
        /* <DEDUP_REMOVED lines=9> */
.L_x_12995:
[----:B------:R-:W-:Y:S05]  /*18960*/  BSYNC B2 ;  /* 0x0000000000027941 */ /* 0x000fea0003800000 */
.L_x_12852:
        /* <DEDUP_REMOVED lines=9> */
.L_x_12855:
[----:B------:R-:W-:Y:S05]  /*18a00*/  BSYNC B2 ;  /* 0x0000000000027941 */ /* 0x000fea0003800000 */
.L_x_12854:
        /* <DEDUP_REMOVED lines=11> */
.L_x_12856:
        /* <DEDUP_REMOVED lines=16> */
.L_x_12857:
        /* <DEDUP_REMOVED lines=16> */
.L_x_12858:
        /* <DEDUP_REMOVED lines=13> */
.L_x_12996:
[----:B------:R-:W-:Y:S05]  /*18d90*/  BSYNC B2 ;  /* 0x0000000000027941 */ /* 0x000fea0003800000 */
.L_x_12859:
        /* <DEDUP_REMOVED lines=11> */
.L_x_12862:
[----:B------:R-:W-:Y:S05]  /*18e50*/  BSYNC B2 ;  /* 0x0000000000027941 */ /* 0x000fea0003800000 */
.L_x_12861:
        /* <DEDUP_REMOVED lines=8> */
.L_x_12863:
        /* <DEDUP_REMOVED lines=15> */
.L_x_12864:
        /* <DEDUP_REMOVED lines=15> */
.L_x_12865:
        /* <DEDUP_REMOVED lines=10> */
.L_x_12851:
[----:B------:R-:W-:Y:S05]  /*19160*/  BSYNC B1 ;  /* 0x0000000000017941 */ /* 0x000fea0003800000 */
.L_x_12850:
        /* <DEDUP_REMOVED lines=10> */
.L_x_12828:
[----:B------:R-:W-:Y:S05]  /*19210*/  BSYNC B0 ;  /* 0x0000000000007941 */ /* 0x000fea0003800000 */
.L_x_12827:
[----:B------:R-:W3:Y:S01]  /*19220*/  LDC R0, c[0x0][0x448] ;  /* 0x00011200ff007b82 */ /* 0x000ee20000000800 */
[----:B------:R-:W-:Y:S07]  /*19230*/  @!P0 WARPSYNC.ALL ;  /* 0x0000000000008948 */ /* 0x000fee0003800000 */
[----:B------:R-:W-:Y:S01]  /*19240*/  @!P0 BAR.SYNC.DEFER_BLOCKING 0xc, 0x200 ;  /* 0x0308000000008b1d */ /* 0x000fe20000010000 */
[----:B---3--:R-:W-:Y:S01]  /*19250*/  ISETP.NE.AND P1, PT, R0, 0x1, PT ;  /* 0x000000010000780c */ /* 0x008fe20003f25270 */
[----:B------:R-:W-:-:S04]  /*19260*/  IMAD.MOV.U32 R0, RZ, RZ, 0xc0 ;  /* 0x000000c0ff007424 */ /* 0x000fc800078e00ff */
[----:B------:R-:W-:-:S08]  /*19270*/  IMAD R0, R17, R0, 0xbf ;  /* 0x000000bf11007424 */ /* 0x000fd000078e0200 */
        /* <DEDUP_REMOVED lines=16> */
[----:B------:R-:W3:Y:S01]  /*19380*/  S2R R3, SR_LANEID ;  /* 0x0000000000037919 */ /* 0x000ee20000000000 */
[----:B------:R-:W-:Y:S02]  /*19390*/  VOTEU.ANY UR4, UPT, PT ;  /* 0x0000000000047886 */ /* 0x000fe400038e0100 */
[----:B------:R-:W3:Y:S08]  /*193a0*/  FLO.U32 R0, UR4 ;  /* 0x0000000400007d00 */ /* 0x000ef000080e0000 */
[----:B0-----:R-:W0:Y:S01]  /*193b0*/  POPC R5, UR4 ;  /* 0x0000000400057d09 */ /* 0x001e220008000000 */
[----:B---3--:R-:W-:-:S02]  /*193c0*/  ISETP.EQ.U32.AND P0, PT, R0, R3, PT ;  /* 0x000000030000720c */ /* 0x008fc40003f02070 */
[----:B------:R-:W0:Y:S11]  /*193d0*/  LDC.64 R2, c[0x0][0xc60] ;  /* 0x00031800ff027b82 */ /* 0x000e360000000a00 */
[----:B0-----:R-:W3:Y:S01]  /*193e0*/  @P0 ATOMG.E.ADD.STRONG.GPU PT, R3, desc[UR42][R2.64], R5 ;  /* 0x00000005020309a8 */ /* 0x001ee200081ee1ea */
[----:B------:R-:W0:Y:S02]  /*193f0*/  S2R R4, SR_LTMASK ;  /* 0x0000000000047919 */ /* 0x000e240000003900 */
[----:B0-----:R-:W-:-:S04]  /*19400*/  LOP3.LUT R4, R4, UR4, RZ, 0xc0, !PT ;  /* 0x0000000404047c12 */ /* 0x001fc8000f8ec0ff */
[----:B--2---:R-:W0:Y:S01]  /*19410*/  POPC R7, R4 ;  /* 0x0000000400077309 */ /* 0x004e220000000000 */
[----:B---3--:R-:W0:Y:S02]  /*19420*/  SHFL.IDX PT, R0, R3, R0, 0x1f ;  /* 0x00001f0003007589 */ /* 0x008e2400000e0000 */
[----:B0-----:R-:W-:Y:S01]  /*19430*/  IADD3 R16, R0, UR38, R7 ;  /* 0x0000002600107c10 */ /* 0x001fe2000fffe007 */
[----:B------:R-:W-:Y:S06]  /*19440*/  BRA `(.L_x_12868) ;  /* 0x0000003800487947 */ /* 0x000fec0003800000 */
.L_x_12867:
        /* <DEDUP_REMOVED lines=10> */
[----:B------:R-:W3:Y:S01]  /*194f0*/  LDC.64 R2, c[0x4][R2] ;  /* 0x0100000002027b82 */ /* 0x000ee20000000a00 */
[----:B0-----:R-:W-:Y:S02]  /*19500*/  IMAD.U32 R5, RZ, RZ, UR7 ;  /* 0x00000007ff057e24 */ /* 0x001fe4000f8e00ff */
[----:B------:R-:W-:Y:S02]  /*19510*/  IMAD.U32 R6, RZ, RZ, UR8 ;  /* 0x00000008ff067e24 */ /* 0x000fe4000f8e00ff */
[----:B--2---:R-:W-:-:S02]  /*19520*/  IMAD.U32 R7, RZ, RZ, UR9 ;  /* 0x00000009ff077e24 */ /* 0x004fc4000f8e00ff */
[----:B-1----:R-:W-:Y:S02]  /*19530*/  IMAD.U32 R10, RZ, RZ, UR4 ;  /* 0x00000004ff0a7e24 */ /* 0x002fe4000f8e00ff */
[----:B------:R-:W-:Y:S02]  /*19540*/  IMAD.U32 R11, RZ, RZ, UR5 ;  /* 0x00000005ff0b7e24 */ /* 0x000fe4000f8e00ff */
[----:B------:R-:W-:Y:S02]  /*19550*/  IMAD.MOV.U32 R8, RZ, RZ, 0x70 ;  /* 0x00000070ff087424 */ /* 0x000fe400078e00ff */
[----:B------:R-:W-:-:S07]  /*19560*/  IMAD.MOV.U32 R13, RZ, RZ, RZ ;  /* 0x000000ffff0d7224 */ /* 0x000fce00078e00ff */
[----:B------:R-:W-:-:S07]  /*19570*/  LEPC R20, `(.L_x_12870) ;  /* 0x000000001014794e */ /* 0x000fce0000000000 */
[----:B---3--:R-:W-:Y:S05]  /*19580*/  CALL.ABS.NOINC R2 ;  /* 0x0000000002007343 */ /* 0x008fea0003c00000 */
.L_x_12870:
[----:B------:R-:W-:Y:S05]  /*19590*/  BSYNC B6 ;  /* 0x0000000000067941 */ /* 0x000fea0003800000 */
.L_x_12869:
        /* <DEDUP_REMOVED lines=8> */
[----:B---3--:R-:W-:Y:S01]  /*19620*/  MOV R2, 0x0 ;  /* 0x0000000000027802 */ /* 0x008fe20000000f00 */
        /* <DEDUP_REMOVED lines=15> */
.L_x_12872:
[----:B------:R-:W-:Y:S05]  /*19720*/  BSYNC B6 ;  /* 0x0000000000067941 */ /* 0x000fea0003800000 */
.L_x_12871:
        /* <DEDUP_REMOVED lines=9> */
[----:B-1----:R-:W-:Y:S01]  /*197c0*/  MOV R10, UR4 ;  /* 0x00000004000a7c02 */ /* 0x002fe20008000f00 */
[----:B------:R-:W1:Y:S01]  /*197d0*/  LDC.64 R2, c[0x4][R2] ;  /* 0x0100000002027b82 */ /* 0x000e620000000a00 */
[----:B0-----:R-:W-:Y:S02]  /*197e0*/  IMAD.U32 R5, RZ, RZ, UR7 ;  /* 0x00000007ff057e24 */ /* 0x001fe4000f8e00ff */
[----:B------:R-:W-:Y:S02]  /*197f0*/  IMAD.U32 R6, RZ, RZ, UR8 ;  /* 0x00000008ff067e24 */ /* 0x000fe4000f8e00ff */
[----:B--2---:R-:W-:-:S02]  /*19800*/  IMAD.U32 R7, RZ, RZ, UR9 ;  /* 0x00000009ff077e24 */ /* 0x004fc4000f8e00ff */
[----:B------:R-:W-:Y:S02]  /*19810*/  IMAD.U32 R11, RZ, RZ, UR5 ;  /* 0x00000005ff0b7e24 */ /* 0x000fe4000f8e00ff */
[----:B------:R-:W-:Y:S02]  /*19820*/  IMAD.MOV.U32 R8, RZ, RZ, 0x70 ;  /* 0x00000070ff087424 */ /* 0x000fe400078e00ff */
[----:B------:R-:W-:Y:S02]  /*19830*/  IMAD.MOV.U32 R12, RZ, RZ, 0x1 ;  /* 0x00000001ff0c7424 */ /* 0x000fe400078e00ff */
[----:B------:R-:W-:-:S07]  /*19840*/  IMAD.MOV.U32 R13, RZ, RZ, RZ ;  /* 0x000000ffff0d7224 */ /* 0x000fce00078e00ff */
[----:B------:R-:W-:-:S07]  /*19850*/  LEPC R20, `(.L_x_12874) ;  /* 0x000000001014794e */ /* 0x000fce0000000000 */
[----:B-1----:R-:W-:Y:S05]  /*19860*/  CALL.ABS.NOINC R2 ;  /* 0x0000000002007343 */ /* 0x002fea0003c00000 */
.L_x_12874:
[----:B------:R-:W-:Y:S05]  /*19870*/  BSYNC B6 ;  /* 0x0000000000067941 */ /* 0x000fea0003800000 */
.L_x_12873:
[----:B---3--:R-:W3:Y:S01]  /*19880*/  LDL R2, [R1+0x40] ;  /* 0x0000400001027983 */ /* 0x008ee20000100800 */
        /* <DEDUP_REMOVED lines=8> */
[----:B--2---:R-:W-:Y:S01]  /*19910*/  MOV R7, UR7 ;  /* 0x0000000700077c02 */ /* 0x004fe20008000f00 */
[----:B------:R-:W2:Y:S01]  /*19920*/  LDC.64 R2, c[0x4][R2] ;  /* 0x0100000002027b82 */ /* 0x000ea20000000a00 */
[----:B0-----:R-:W-:Y:S02]  /*19930*/  IMAD.U32 R5, RZ, RZ, UR5 ;  /* 0x00000005ff057e24 */ /* 0x001fe4000f8e00ff */
[----:B------:R-:W-:Y:S02]  /*19940*/  IMAD.U32 R6, RZ, RZ, UR6 ;  /* 0x00000006ff067e24 */ /* 0x000fe4000f8e00ff */
[----:B-1----:R-:W-:-:S02]  /*19950*/  IMAD.U32 R10, RZ, RZ, UR8 ;  /* 0x00000008ff0a7e24 */ /* 0x002fc4000f8e00ff */
[----:B------:R-:W-:Y:S02]  /*19960*/  IMAD.U32 R11, RZ, RZ, UR9 ;  /* 0x00000009ff0b7e24 */ /* 0x000fe4000f8e00ff */
[----:B------:R-:W-:Y:S02]  /*19970*/  IMAD.MOV.U32 R8, RZ, RZ, 0x70 ;  /* 0x00000070ff087424 */ /* 0x000fe400078e00ff */
[----:B------:R-:W-:Y:S02]  /*19980*/  IMAD.MOV.U32 R12, RZ, RZ, 0x1 ;  /* 0x00000001ff0c7424 */ /* 0x000fe400078e00ff */
[----:B------:R-:W-:-:S07]  /*19990*/  IMAD.MOV.U32 R13, RZ, RZ, RZ ;  /* 0x000000ffff0d7224 */ /* 0x000fce00078e00ff */
[----:B------:R-:W-:-:S07]  /*199a0*/  LEPC R20, `(.L_x_12876) ;  /* 0x000000001014794e */ /* 0x000fce0000000000 */
[----:B--2---:R-:W-:Y:S05]  /*199b0*/  CALL.ABS.NOINC R2 ;  /* 0x0000000002007343 */ /* 0x004fea0003c00000 */
.L_x_12876:
[----:B------:R-:W-:Y:S05]  /*199c0*/  BSYNC B6 ;  /* 0x0000000000067941 */ /* 0x000fea0003800000 */
.L_x_12875:
[----:B------:R-:W3:Y:S01]  /*199d0*/  LDL.LU R2, [R1+0x8] ;  /* 0x0000080001027983 */ /* 0x000ee20000300800 */
[----:B------:R-:W-:Y:S01]  /*199e0*/  ULDC.64 UR4, c[0x0][0x9f8] ;  /* 0x00027e0000047ab9 */ /* 0x000fe20000000a00 */
[----:B------:R-:W4:Y:S02]  /*199f0*/  LDC R6, c[0x0][0x430] ;  /* 0x00010c00ff067b82 */ /* 0x000f240000000800 */
[----:B------:R-:W4:Y:S04]  /*19a00*/  LDL.LU R0, [R1+0x14] ;  /* 0x0000140001007983 */ /* 0x000f280000300800 */
[----:B------:R-:W4:Y:S01]  /*19a10*/  LDL R12, [R1+0x4] ;  /* 0x00000400010c7983 */ /* 0x000f220000100800 */
[----:B------:R-:W-:-:S03]  /*19a20*/  ISETP.NE.U32.AND P0, PT, RZ, UR4, PT ;  /* 0x00000004ff007c0c */ /* 0x000fc6000bf05070 */
[----:B--2---:R-:W1:Y:S01]  /*19a30*/  LDL R7, [R1+0x30] ;  /* 0x0000300001077983 */ /* 0x004e620000100800 */
[----:B------:R-:W-:-:S03]  /*19a40*/  ISETP.NE.AND.EX P0, PT, RZ, UR5, PT, P0 ;  /* 0x00000005ff007c0c */ /* 0x000fc6000bf05300 */
[----:B0-----:R-:W2:Y:S04]  /*19a50*/  LDL R5, [R1+0x10] ;  /* 0x0000100001057983 */ /* 0x001ea80000100800 */
[----:B------:R-:W2:Y:S04]  /*19a60*/  LDL R21, [R1+0x2c] ;  /* 0x00002c0001157983 */ /* 0x000ea80000100800 */
[----:B------:R-:W2:Y:S01]  /*19a70*/  LDL.LU R11, [R1+0x40] ;  /* 0x00004000010b7983 */ /* 0x000ea20000300800 */
[----:B------:R-:W0:Y:S01]  /*19a80*/  S2R R20, SR_TID.X ;  /* 0x0000000000147919 */ /* 0x000e220000002100 */
[----:B---3--:R-:W-:-:S04]  /*19a90*/  @P0 IADD3 R2, P1, R2, UR4, RZ ;  /* 0x0000000402020c10 */ /* 0x008fc8000ff3e0ff */
[----:B----4-:R-:W-:-:S05]  /*19aa0*/  @P0 IADD3.X R3, R0, UR5, RZ, P1, !PT ;  /* 0x0000000500030c10 */ /* 0x010fca0008ffe4ff */
[----:B------:R3:W4:Y:S01]  /*19ab0*/  @P0 LDG.E R12, desc[UR42][R2.64] ;  /* 0x0000002a020c0981 */ /* 0x000722000c1e1900 */
[----:B------:R-:W2:Y:S01]  /*19ac0*/  S2R R0, SR_TID.X ;  /* 0x0000000000007919 */ /* 0x000ea20000002100 */
[----:B------:R-:W-:Y:S02]  /*19ad0*/  ISETP.NE.AND P1, PT, R6, 0x1, PT ;  /* 0x000000010600780c */ /* 0x000fe40003f25270 */
[----:B0-----:R-:W-:-:S11]  /*19ae0*/  LOP3.LUT R20, R20, 0x7f, RZ, 0xc0, !PT ;  /* 0x0000007f14147812 */ /* 0x001fd600078ec0ff */
[----:B---3--:R-:W0:Y:S01]  /*19af0*/  @P1 LDC R3, c[0x0][0x434] ;  /* 0x00010d00ff031b82 */ /* 0x008e220000000800 */
[----:B------:R-:W-:-:S07]  /*19b00*/  SHF.R.U32.HI R20, RZ, 0x1, R20 ;  /* 0x00000001ff147819 */ /* 0x000fce0000011614 */
[----:B------:R-:W3:Y:S01]  /*19b10*/  @P1 LDC R4, c[0x0][0x438] ;  /* 0x00010e00ff041b82 */ /* 0x000ee20000000800 */
[----:B-1----:R-:W-:Y:S01]  /*19b20*/  LEA R10, R7, 0xffffff80, 0x7 ;  /* 0xffffff80070a7811 */ /* 0x002fe200078e38ff */
[----:B--2---:R-:W-:-:S05]  /*19b30*/  IMAD.SHL.U32 R0, R0, 0x40, RZ ;  /* 0x0000004000007824 */ /* 0x004fca00078e00ff */
[----:B------:R-:W-:-:S04]  /*19b40*/  LOP3.LUT R0, R0, 0x40, RZ, 0xc0, !PT ;  /* 0x0000004000007812 */ /* 0x000fc800078ec0ff */
[----:B------:R-:W-:-:S05]  /*19b50*/  LOP3.LUT R0, R10, R20, R0, 0xfe, !PT ;  /* 0x000000140a007212 */ /* 0x000fca00078efe00 */
[----:B------:R-:W-:-:S04]  /*19b60*/  IMAD.IADD R2, R0, 0x1, R5 ;  /* 0x0000000100027824 */ /* 0x000fc800078e0205 */
[----:B0-----:R-:W-:Y:S01]  /*19b70*/  @P1 IMAD.HI.U32 R3, R2, R3, RZ ;  /* 0x0000000302031227 */ /* 0x001fe200078e00ff */
[----:B------:R-:W-:Y:S01]  /*19b80*/  LOP3.LUT R11, R11, 0xfffffffb, RZ, 0xc0, !PT ;  /* 0xfffffffb0b0b7812 */ /* 0x000fe200078ec0ff */
[----:B------:R-:W-:Y:S01]  /*19b90*/  UMOV UR4, 0xffffffff ;  /* 0xffffffff00047882 */ /* 0x000fe20000000000 */
[----:B----4-:R0:W-:Y:S01]  /*19ba0*/  @P0 STL [R1+0x4], R12 ;  /* 0x0000040c01000387 */ /* 0x0101e20000100800 */
[----:B------:R-:W-:Y:S02]  /*19bb0*/  ISETP.GE.AND P0, PT, R0, R21, PT ;  /* 0x000000150000720c */ /* 0x000fe40003f06270 */
[----:B------:R-:W-:Y:S02]  /*19bc0*/  MOV R0, R2 ;  /* 0x0000000200007202 */ /* 0x000fe40000000f00 */
[----:B---3--:R-:W-:Y:S02]  /*19bd0*/  @P1 SHF.R.U32.HI R0, RZ, R4, R3 ;  /* 0x00000004ff001219 */ /* 0x008fe40000011603 */
[----:B------:R-:W-:Y:S01]  /*19be0*/  SHF.R.S32.HI R13, RZ, 0x1f, R12 ;  /* 0x0000001fff0d7819 */ /* 0x000fe2000001140c */
[----:B------:R-:W1:Y:S02]  /*19bf0*/  LDC R4, c[0x0][0x2f4] ;  /* 0x0000bd00ff047b82 */ /* 0x000e640000000800 */
[----:B------:R-:W-:-:S04]  /*19c00*/  IMAD.MOV R5, RZ, RZ, -R0 ;  /* 0x000000ffff057224 */ /* 0x000fc800078e0a00 */
[----:B------:R-:W-:Y:S02]  /*19c10*/  IMAD R5, R6, R5, R2 ;  /* 0x0000000506057224 */ /* 0x000fe400078e0202 */
[----:B------:R-:W2:Y:S01]  /*19c20*/  @!P0 LDC.64 R2, c[0x0][0x428] ;  /* 0x00010a00ff028b82 */ /* 0x000ea20000000a00 */
[--C-:B------:R-:W-:Y:S01]  /*19c30*/  @!P0 SHF.R.S32.HI R9, RZ, 0x1f, R0.reuse ;  /* 0x0000001fff098819 */ /* 0x100fe20000011400 */
[----:B------:R-:W-:-:S06]  /*19c40*/  @!P0 IMAD.MOV.U32 R8, RZ, RZ, R0 ;  /* 0x000000ffff088224 */ /* 0x000fcc00078e0000 */
[----:B------:R-:W3:Y:S01]  /*19c50*/  @!P0 LDC.64 R6, c[0x0][0x418] ;  /* 0x00010600ff068b82 */ /* 0x000ee20000000a00 */
[----:B--2---:R-:W-:-:S04]  /*19c60*/  @!P0 IMAD.WIDE.U32 R8, R12, R2, R8 ;  /* 0x000000020c088225 */ /* 0x004fc800078e0008 */
[----:B------:R-:W-:-:S04]  /*19c70*/  @!P0 IMAD R2, R13, R2, RZ ;  /* 0x000000020d028224 */ /* 0x000fc800078e02ff */
[----:B------:R-:W-:Y:S02]  /*19c80*/  @!P0 IMAD R0, R12, R3, R2 ;  /* 0x000000030c008224 */ /* 0x000fe400078e0202 */
[----:B0-----:R-:W0:Y:S01]  /*19c90*/  S2R R12, SR_TID.X ;  /* 0x00000000000c7919 */ /* 0x001e220000002100 */
[C---:B---3--:R-:W-:Y:S01]  /*19ca0*/  @!P0 LEA R6, P1, R8.reuse, R6, 0x2 ;  /* 0x0000000608068211 */ /* 0x048fe200078210ff */
[----:B------:R-:W-:Y:S01]  /*19cb0*/  @!P0 IMAD.IADD R0, R9, 0x1, R0 ;  /* 0x0000000109008824 */ /* 0x000fe200078e0200 */
[----:B------:R2:W-:Y:S04]  /*19cc0*/  STL [R1+0x14], R13 ;  /* 0x0000140d01007387 */ /* 0x0005e80000100800 */
[----:B------:R-:W-:Y:S01]  /*19cd0*/  @!P0 LEA.HI.X R7, R8, R7, R0, 0x2, P1 ;  /* 0x0000000708078211 */ /* 0x000fe200008f1400 */
[----:B------:R-:W-:-:S02]  /*19ce0*/  IMAD.U32 R0, RZ, RZ, UR39 ;  /* 0x00000027ff007e24 */ /* 0x000fc4000f8e00ff */
[----:B0-----:R-:W-:-:S05]  /*19cf0*/  IMAD.SHL.U32 R14, R12, 0x10, RZ ;  /* 0x000000100c0e7824 */ /* 0x001fca00078e00ff */
[----:B------:R-:W-:-:S04]  /*19d00*/  LOP3.LUT R14, R14, 0x10, RZ, 0xc0, !PT ;  /* 0x000000100e0e7812 */ /* 0x000fc800078ec0ff */
[C---:B-1----:R-:W-:Y:S02]  /*19d10*/  ISETP.GE.AND P3, PT, R14.reuse, R4, PT ;  /* 0x000000040e00720c */ /* 0x042fe40003f66270 */
[----:B--2---:R-:W-:-:S04]  /*19d20*/  LOP3.LUT R13, R14, 0x20, RZ, 0xfc, !PT ;  /* 0x000000200e0d7812 */ /* 0x004fc800078efcff */
[----:B------:R-:W-:Y:S01]  /*19d30*/  ISETP.GE.AND P1, PT, R13, R4, PT ;  /* 0x000000040d00720c */ /* 0x000fe20003f26270 */
[----:B------:R-:W-:Y:S01]  /*19d40*/  IMAD.MOV.U32 R3, RZ, RZ, RZ ;  /* 0x000000ffff037224 */ /* 0x000fe200078e00ff */
[----:B------:R-:W-:-:S05]  /*19d50*/  ISETP.NE.AND P2, PT, R0, 0x3, PT ;  /* 0x000000030000780c */ /* 0x000fca0003f45270 */
[----:B------:R-:W-:Y:S01]  /*19d60*/  @P3 LOP3.LUT R11, R11, 0x4, RZ, 0xfc, !PT ;  /* 0x000000040b0b3812 */ /* 0x000fe200078efcff */
[----:B------:R0:W5:Y:S03]  /*19d70*/  @!P0 LDG.E R3, desc[UR42][R6.64] ;  /* 0x0000002a06038981 */ /* 0x000166000c1e1900 */
[----:B------:R-:W-:Y:S02]  /*19d80*/  LOP3.LUT R11, R11, 0xfffffff7, RZ, 0xc0, !PT ;  /* 0xfffffff70b0b7812 */ /* 0x000fe400078ec0ff */
[----:B------:R-:W-:Y:S02]  /*19d90*/  LOP3.LUT R12, R14, 0x40, RZ, 0xfc, !PT ;  /* 0x000000400e0c7812 */ /* 0x000fe400078efcff */
[----:B------:R-:W-:Y:S02]  /*19da0*/  LOP3.LUT R11, R11, 0xfffffffd, RZ, 0xc0, !PT ;  /* 0xfffffffd0b0b7812 */ /* 0x000fe400078ec0ff */
[----:B------:R-:W-:-:S02]  /*19db0*/  ISETP.GE.AND P0, PT, R12, R4, PT ;  /* 0x000000040c00720c */ /* 0x000fc40003f06270 */
[----:B------:R-:W-:-:S04]  /*19dc0*/  @P1 LOP3.LUT R11, R11, 0x2, RZ, 0xfc, !PT ;  /* 0x000000020b0b1812 */ /* 0x000fc800078efcff */
[----:B------:R-:W-:-:S04]  /*19dd0*/  @P2 LOP3.LUT R11, R11, 0x8, RZ, 0xfc, !PT ;  /* 0x000000080b0b2812 */ /* 0x000fc800078efcff */
[----:B------:R-:W-:-:S04]  /*19de0*/  LOP3.LUT R11, R11, 0xfffffffe, RZ, 0xc0, !PT ;  /* 0xfffffffe0b0b7812 */ /* 0x000fc800078ec0ff */
[----:B------:R-:W-:-:S05]  /*19df0*/  @P0 LOP3.LUT R11, R11, 0x1, RZ, 0xfc, !PT ;  /* 0x000000010b0b0812 */ /* 0x000fca00078efcff */
[----:B------:R0:W-:Y:S01]  /*19e00*/  STL [R1+0x40], R11 ;  /* 0x0000400b01007387 */ /* 0x0001e20000100800 */
[----:B------:R-:W-:Y:S05]  /*19e10*/  BRA.DIV UR4, `(.L_x_12877) ;  /* 0x0000004e04507947 */ /* 0x000fea000b800000 */
.L_x_12999:
[----:B------:R-:W-:-:S05]  /*19e20*/  SHF.R.S32.HI R0, RZ, 0x1f, R18 ;  /* 0x0000001fff007819 */ /* 0x000fca0000011412 */
[----:B------:R1:W-:Y:S01]  /*19e30*/  STL [R1+0x8], R0 ;  /* 0x0000080001007387 */ /* 0x0003e20000100800 */
[----:B------:R-:W-:Y:S05]  /*19e40*/  @!P2 BRA `(.L_x_12878) ;  /* 0x000000000004a947 */ /* 0x000fea0003800000 */
[----:B------:R-:W-:Y:S01]  /*19e50*/  BPT.TRAP 0x1 ;  /* 0x000000040000795c */ /* 0x000fe20000300000 */
.L_x_12878:
[----:B------:R-:W-:Y:S01]  /*19e60*/  IMAD R4, R23, 0x8, R22 ;  /* 0x0000000817047824 */ /* 0x000fe200078e0216 */
[----:B-1----:R-:W-:Y:S01]  /*19e70*/  SHF.L.U32 R0, R28, 0x1f, RZ ;  /* 0x0000001f1c007819 */ /* 0x002fe200000006ff */
[----:B------:R-:W-:Y:S01]  /*19e80*/  BSSY B0, `(.L_x_12879) ;  /* 0x0000006000007945 */ /* 0x000fe20003800000 */
[----:B------:R-:W-:Y:S02]  /*19e90*/  IADD3 R2, -R20, R21, -R10 ;  /* 0x0000001514027210 */ /* 0x000fe40007ffe90a */
[----:B------:R-:W1:Y:S01]  /*19ea0*/  SYNCS.PHASECHK.TRANS64.TRYWAIT P0, [R4+URZ+0x19c80], R0 ;  /* 0x019c8000040075a7 */ /* 0x000e62000800017f */
[----:B------:R2:W-:Y:S01]  /*19eb0*/  STL [R1+0x38], R0 ;  /* 0x0000380001007387 */ /* 0x0005e20000100800 */
[----:B------:R-:W-:Y:S01]  /*19ec0*/  SHF.R.S32.HI R20, RZ, 0x1f, R5 ;  /* 0x0000001fff147819 */ /* 0x000fe20000011405 */
[----:B-12---:R-:W-:Y:S06]  /*19ed0*/  @!P0 BRA `(.L_x_12880) ;  /* 0x0000004c00548947 */ /* 0x006fec0003800000 */
.L_x_13000:
[----:B------:R-:W-:Y:S05]  /*19ee0*/  BSYNC B0 ;  /* 0x0000000000007941 */ /* 0x000fea0003800000 */
.L_x_12879:
[----:B------:R-:W2:Y:S01]  /*19ef0*/  LDL R8, [R1+0x8] ;  /* 0x0000080001087983 */ /* 0x000ea20000100800 */
[----:B------:R-:W-:-:S03]  /*19f00*/  ULDC.64 UR4, c[0x0][0x328] ;  /* 0x0000ca0000047ab9 */ /* 0x000fc60000000a00 */
[----:B------:R-:W3:Y:S01]  /*19f10*/  LDL R10, [R1+0x20] ;  /* 0x00002000010a7983 */ /* 0x000ee20000100800 */
[----:B-1----:R-:W-:Y:S01]  /*19f20*/  IMAD R0, R20, UR4, RZ ;  /* 0x0000000414007c24 */ /* 0x002fe2000f8e02ff */
[----:B-----5:R-:W-:Y:S01]  /*19f30*/  SHF.R.S32.HI R21, RZ, 0x1f, R3 ;  /* 0x0000001fff157819 */ /* 0x020fe20000011403 */
[----:B0-----:R-:W-:Y:S01]  /*19f40*/  IMAD.WIDE.U32 R6, R5, UR4, RZ ;  /* 0x0000000405067c25 */ /* 0x001fe2000f8e00ff */
[----:B------:R-:W-:-:S03]  /*19f50*/  ISETP.GE.AND P1, PT, R2, 0x1, PT ;  /* 0x000000010200780c */ /* 0x000fc60003f26270 */
        /* <DEDUP_REMOVED lines=8> */
[----:B------:R-:W-:-:S04]  /*19fe0*/  IMAD.WIDE.U32 R6, R18, UR4, R6 ;  /* 0x0000000412067c25 */ /* 0x000fc8000f8e0006 */
        /* <DEDUP_REMOVED lines=31> */
.L_x_13006:
        /* <DEDUP_REMOVED lines=16> */
.L_x_12882:
        /* <DEDUP_REMOVED lines=11> */
.L_x_12883:
[----:B------:R2:W-:Y:S01]  /*1a390*/  SYNCS.ARRIVE.TRANS64.A1T0 RZ, [R4+URZ+0x19c70], RZ ;  /* 0x019c70ff04ff79a7 */ /* 0x0005e2000810003f */
[----:B------:R-:W-:Y:S05]  /*1a3a0*/  @!P4 BRA `(.L_x_12884) ;  /* 0x000000000004c947 */ /* 0x000fea0003800000 */
[----:B------:R-:W-:Y:S01]  /*1a3b0*/  BPT.TRAP 0x1 ;  /* 0x000000040000795c */ /* 0x000fe20000300000 */
.L_x_12884:
[----:B------:R-:W3:Y:S01]  /*1a3c0*/  LDL R2, [R1+0x38] ;  /* 0x0000380001027983 */ /* 0x000ee20000100800 */
[----:B------:R-:W-:Y:S01]  /*1a3d0*/  BSSY B0, `(.L_x_12885) ;  /* 0x0000003000007945 */ /* 0x000fe20003800000 */
[----:B---3--:R-:W3:Y:S03]  /*1a3e0*/  SYNCS.PHASECHK.TRANS64.TRYWAIT P0, [R4+URZ+0x19c40], R2 ;  /* 0x019c4002040075a7 */ /* 0x008ee6000800017f */
[----:B---3--:R-:W-:Y:S05]  /*1a3f0*/  @!P0 BRA `(.L_x_12886) ;  /* 0x0000004c00088947 */ /* 0x008fea0003800000 */
.L_x_13007:
[----:B------:R-:W-:Y:S05]  /*1a400*/  BSYNC B0 ;  /* 0x0000000000007941 */ /* 0x000fea0003800000 */
.L_x_12885:
        /* <DEDUP_REMOVED lines=44> */
.L_x_13013:
        /* <DEDUP_REMOVED lines=13> */
.L_x_12888:
        /* <DEDUP_REMOVED lines=11> */
.L_x_12889:
[----:B------:R0:W5:Y:S01]  /*1a850*/  LDL.LU R3, [R1+0x34] ;  /* 0x0000340001037983 */ /* 0x0001620000300800 */
[----:B------:R0:W-:Y:S03]  /*1a860*/  SYNCS.ARRIVE.TRANS64.A1T0 RZ, [R4+URZ+0x19c30], RZ ;  /* 0x019c30ff04ff79a7 */ /* 0x0001e6000810003f */
[----:B------:R0:W5:Y:S02]  /*1a870*/  LDL.LU R5, [R1+0x4c] ;  /* 0x00004c0001057983 */ /* 0x0001640000300800 */
[----:B------:R-:W-:Y:S05]  /*1a880*/  WARPSYNC.ALL ;  /* 0x0000000000007948 */ /* 0x000fea0003800000 */
[----:B------:R-:W-:Y:S01]  /*1a890*/  ULDC.64 UR4, c[0x0][0x298] ;  /* 0x0000a60000047ab9 */ /* 0x000fe20000000a00 */
[----:B------:R-:W-:Y:S01]  /*1a8a0*/  ULDC.64 UR6, c[0x0][0xa00] ;  /* 0x0002800000067ab9 */ /* 0x000fe20000000a00 */
[----:B------:R-:W-:Y:S01]  /*1a8b0*/  IADD3 R2, R22, 0xf000, RZ ;  /* 0x0000f00016027810 */ /* 0x000fe20007ffe0ff */
[----:B------:R-:W-:Y:S01]  /*1a8c0*/  BSSY B6, `(.L_x_12890) ;  /* 0x0000020000067945 */ /* 0x000fe20003800000 */
[----:B------:R-:W-:Y:S01]  /*1a8d0*/  BAR.SYNC.DEFER_BLOCKING 0x8, 0x200 ;  /* 0x0208000000007b1d */ /* 0x000fe20000010000 */
[----:B------:R-:W-:-:S02]  /*1a8e0*/  ISETP.NE.U32.AND P0, PT, RZ, UR6, PT ;  /* 0x00000006ff007c0c */ /* 0x000fc4000bf05070 */
[----:B------:R-:W-:Y:S02]  /*1a8f0*/  LOP3.LUT P1, RZ, R2, 0x9f, RZ, 0xc0, !PT ;  /* 0x0000009f02ff7812 */ /* 0x000fe4000782c0ff */
[----:B------:R-:W-:-:S04]  /*1a900*/  ISETP.NE.AND.EX P0, PT, RZ, UR7, PT, P0 ;  /* 0x00000007ff007c0c */ /* 0x000fc8000bf05300 */
[----:B------:R-:W-:Y:S02]  /*1a910*/  SEL R26, R26, RZ, !P0 ;  /* 0x000000ff1a1a7207 */ /* 0x000fe40004000000 */
[----:B-----5:R-:W-:Y:S02]  /*1a920*/  SHF.R.S32.HI R0, RZ, 0x1f, R3 ;  /* 0x0000001fff007819 */ /* 0x020fe40000011403 */
[----:B0-2---:R-:W-:-:S03]  /*1a930*/  SEL R4, R5, RZ, !P0 ;  /* 0x000000ff05047207 */ /* 0x005fc60004000000 */
[----:B------:R-:W-:-:S04]  /*1a940*/  IMAD R0, R0, UR4, RZ ;  /* 0x0000000400007c24 */ /* 0x000fc8000f8e02ff */
[C---:B------:R-:W-:Y:S02]  /*1a950*/  IMAD R0, R3.reuse, UR5, R0 ;  /* 0x0000000503007c24 */ /* 0x040fe4000f8e0200 */
[----:B------:R-:W-:-:S04]  /*1a960*/  IMAD.WIDE.U32 R2, R3, UR4, RZ ;  /* 0x0000000403027c25 */ /* 0x000fc8000f8e00ff */
        /* <DEDUP_REMOVED lines=21> */
.L_x_12891:
[----:B------:R-:W-:Y:S05]  /*1aac0*/  BSYNC B6 ;  /* 0x0000000000067941 */ /* 0x000fea0003800000 */
.L_x_12890:
        /* <DEDUP_REMOVED lines=33> */
[----:B0-----:R-:W-:Y:S01]  /*1ace0*/  @P1 IMAD.HI.U32 R5, R0, R5, RZ ;  /* 0x0000000500051227 */ /* 0x001fe200078e00ff */
[----:B------:R-:W-:-:S04]  /*1acf0*/  MOV R4, R0 ;  /* 0x0000000000047202 */ /* 0x000fc80000000f00 */
        /* <DEDUP_REMOVED lines=31> */
[----:B------:R-:W-:Y:S01]  /*1aef0*/  IMAD R4, R4, UR6, RZ ;  /* 0x0000000604047c24 */ /* 0x000fe2000f8e02ff */
[C---:B0-----:R-:W-:Y:S01]  /*1af00*/  SHF.L.U32 R11, R20.reuse, 0x4, RZ ;  /* 0x00000004140b7819 */ /* 0x041fe200000006ff */
        /* <DEDUP_REMOVED lines=39> */
.L_x_13020:
        /* <DEDUP_REMOVED lines=12> */
.L_x_12894:
[----:B------:R-:W-:Y:S05]  /*1b240*/  BSYNC B0 ;  /* 0x0000000000007941 */ /* 0x000fea0003800000 */
.L_x_12893:
[----:B------:R-:W-:Y:S01]  /*1b250*/  NOP ;  /* 0x0000000000007918 */ /* 0x000fe20000000000 */
[----:B------:R-:W-:-:S13]  /*1b260*/  PLOP3.LUT P0, PT, PT, PT, PT, 0x80, 0x0 ;  /* 0x000000000000781c */ /* 0x000fda0003f0f070 */
.L_x_12895:
        /* <DEDUP_REMOVED lines=18> */
.L_x_13021:
[----:B------:R-:W-:Y:S05]  /*1b390*/  BSYNC B0 ;  /* 0x0000000000007941 */ /* 0x000fea0003800000 */
.L_x_12896:
[----:B------:R-:W3:Y:S02]  /*1b3a0*/  LDL R2, [R1+0x30] ;  /* 0x0000300001027983 */ /* 0x000ee40000100800 */
[----:B---3--:R-:W-:-:S13]  /*1b3b0*/  ISETP.GE.AND P0, PT, R2, 0x2, PT ;  /* 0x000000020200780c */ /* 0x008fda0003f06270 */
[----:B------:R-:W-:Y:S05]  /*1b3c0*/  @!P0 BRA `(.L_x_12898) ;  /* 0x00000010008c8947 */ /* 0x000fea0003800000 */
[----:B------:R-:W-:Y:S01]  /*1b3d0*/  IADD3 R20, R2, -0x2, RZ ;  /* 0xfffffffe02147810 */ /* 0x000fe20007ffe0ff */
[----:B0-----:R-:W-:Y:S02]  /*1b3e0*/  IMAD.MOV.U32 R4, RZ, RZ, R23 ;  /* 0x000000ffff047224 */ /* 0x001fe400078e0017 */
[----:B------:R-:W-:-:S07]  /*1b3f0*/  IMAD.MOV.U32 R5, RZ, RZ, R28 ;  /* 0x000000ffff057224 */ /* 0x000fce00078e001c */
.L_x_12918:
        /* <DEDUP_REMOVED lines=33> */
[C---:B------:R-:W-:Y:S02]  /*1b610*/  ISETP.NE.AND P0, PT, R23.reuse, 0x2, PT ;  /* 0x000000021700780c */ /* 0x040fe40003f05270 */
[----:B------:R-:W-:Y:S02]  /*1b620*/  MOV R0, R20 ;  /* 0x0000001400007202 */ /* 0x000fe40000000f00 */
[----:B------:R-:W-:Y:S01]  /*1b630*/  SEL R28, RZ, 0x1, P0 ;  /* 0x00000001ff1c7807 */ /* 0x000fe20000000000 */
[----:B------:R-:W-:Y:S01]  /*1b640*/  VIADD R20, R20, 0xffffffff ;  /* 0xffffffff14147836 */ /* 0x000fe20000000000 */
[----:B------:R-:W-:Y:S02]  /*1b650*/  ISETP.GT.AND P1, PT, R0, RZ, PT ;  /* 0x000000ff0000720c */ /* 0x000fe40003f24270 */
[----:B------:R-:W-:-:S02]  /*1b660*/  SEL R23, R23, RZ, P0 ;  /* 0x000000ff17177207 */ /* 0x000fc40000000000 */
[----:B------:R-:W-:Y:S02]  /*1b670*/  LOP3.LUT R28, R5, R28, RZ, 0x3c, !PT ;  /* 0x0000001c051c7212 */ /* 0x000fe400078e3cff */
[----:B--2---:R-:W-:Y:S01]  /*1b680*/  SHF.R.S32.HI R17, RZ, 0x1f, R8 ;  /* 0x0000001fff117819 */ /* 0x004fe20000011408 */
[----:B------:R-:W-:Y:S06]  /*1b690*/  @!P2 BRA `(.L_x_12899) ;  /* 0x000000000004a947 */ /* 0x000fec0003800000 */
[----:B------:R-:W-:Y:S01]  /*1b6a0*/  BPT.TRAP 0x1 ;  /* 0x000000040000795c */ /* 0x000fe20000300000 */
.L_x_12899:
[----:B------:R-:W-:Y:S01]  /*1b6b0*/  IMAD R0, R23, 0x8, R22 ;  /* 0x0000000817007824 */ /* 0x000fe200078e0216 */
[----:B------:R-:W-:Y:S01]  /*1b6c0*/  SHF.L.U32 R10, R28, 0x1f, RZ ;  /* 0x0000001f1c0a7819 */ /* 0x000fe200000006ff */
[----:B------:R-:W-:Y:S01]  /*1b6d0*/  BSSY B0, `(.L_x_12900) ;  /* 0x0000004000007945 */ /* 0x000fe20003800000 */
[----:B------:R-:W-:Y:S02]  /*1b6e0*/  SHF.R.S32.HI R9, RZ, 0x1f, R7 ;  /* 0x0000001fff097819 */ /* 0x000fe40000011407 */
[----:B------:R-:W0:Y:S02]  /*1b6f0*/  SYNCS.PHASECHK.TRANS64.TRYWAIT P0, [R0+URZ+0x19c80], R10 ;  /* 0x019c800a000075a7 */ /* 0x000e24000800017f */
[----:B0-----:R-:W-:Y:S05]  /*1b700*/  @!P0 BRA `(.L_x_12901) ;  /* 0x0000004000048947 */ /* 0x001fea0003800000 */
.L_x_13022:
[----:B------:R-:W-:Y:S05]  /*1b710*/  BSYNC B0 ;  /* 0x0000000000007941 */ /* 0x000fea0003800000 */
.L_x_12900:
        /* <DEDUP_REMOVED lines=23> */
[C---:B--2---:R-:W-:Y:S01]  /*1b890*/  IMAD.SHL.U32 R13, R11.reuse, 0x10, RZ ;  /* 0x000000100b0d7824 */ /* 0x044fe200078e00ff */
[----:B------:R-:W-:-:S04]  /*1b8a0*/  SHF.L.U32 R11, R11, 0x4, RZ ;  /* 0x000000040b0b7819 */ /* 0x000fc800000006ff */
        /* <DEDUP_REMOVED lines=21> */
.L_x_13028:
        /* <DEDUP_REMOVED lines=13> */
.L_x_12903:
        /* <DEDUP_REMOVED lines=11> */
.L_x_12904:
[----:B------:R2:W-:Y:S01]  /*1bb80*/  SYNCS.ARRIVE.TRANS64.A1T0 RZ, [R0+URZ+0x19c70], RZ ;  /* 0x019c70ff00ff79a7 */ /* 0x0005e2000810003f */
[----:B------:R-:W-:Y:S05]  /*1bb90*/  @!P3 BRA `(.L_x_12905) ;  /* 0x000000000004b947 */ /* 0x000fea0003800000 */
[----:B------:R-:W-:Y:S01]  /*1bba0*/  BPT.TRAP 0x1 ;  /* 0x000000040000795c */ /* 0x000fe20000300000 */
.L_x_12905:
[----:B------:R-:W3:Y:S01]  /*1bbb0*/  SYNCS.PHASECHK.TRANS64.TRYWAIT P0, [R0+URZ+0x19c40], R10 ;  /* 0x019c400a000075a7 */ /* 0x000ee2000800017f */
[----:B------:R-:W-:Y:S04]  /*1bbc0*/  BSSY B0, `(.L_x_12906) ;  /* 0x0000002000007945 */ /* 0x000fe80003800000 */
[----:B---3--:R-:W-:Y:S05]  /*1bbd0*/  @!P0 BRA `(.L_x_12907) ;  /* 0x0000003c00908947 */ /* 0x008fea0003800000 */
.L_x_13029:
[----:B------:R-:W-:Y:S05]  /*1bbe0*/  BSYNC B0 ;  /* 0x0000000000007941 */ /* 0x000fea0003800000 */
.L_x_12906:
        /* <DEDUP_REMOVED lines=40> */
.L_x_13035:
        /* <DEDUP_REMOVED lines=10> */
.L_x_12909:
        /* <DEDUP_REMOVED lines=11> */
.L_x_12910:
[----:B------:R2:W-:Y:S02]  /*1bfc0*/  SYNCS.ARRIVE.TRANS64.A1T0 RZ, [R0+URZ+0x19c30], RZ ;  /* 0x019c30ff00ff79a7 */ /* 0x0005e4000810003f */
[----:B--23--:R-:W-:-:S05]  /*1bfd0*/  IMAD.U32 R0, RZ, RZ, UR36 ;  /* 0x00000024ff007e24 */ /* 0x00cfca000f8e00ff */
[----:B------:R-:W-:-:S13]  /*1bfe0*/  ISETP.NE.AND P0, PT, R0, 0x3, PT ;  /* 0x000000030000780c */ /* 0x000fda0003f05270 */
[----:B------:R-:W-:Y:S05]  /*1bff0*/  @!P0 BRA `(.L_x_12911) ;  /* 0x0000000000048947 */ /* 0x000fea0003800000 */
[----:B------:R-:W-:Y:S01]  /*1c000*/  BPT.TRAP 0x1 ;  /* 0x000000040000795c */ /* 0x000fe20000300000 */
.L_x_12911:
[----:B------:R-:W-:Y:S01]  /*1c010*/  LOP3.LUT R0, R5, 0x1, RZ, 0x3c, !PT ;  /* 0x0000000105007812 */ /* 0x000fe200078e3cff */
[----:B------:R-:W-:Y:S01]  /*1c020*/  IMAD R2, R4, 0x8, R22 ;  /* 0x0000000804027824 */ /* 0x000fe200078e0216 */
[----:B------:R-:W-:Y:S02]  /*1c030*/  BSSY B0, `(.L_x_12912) ;  /* 0x0000004000007945 */ /* 0x000fe40003800000 */
[----:B------:R-:W-:-:S04]  /*1c040*/  SHF.L.U32 R0, R0, 0x1f, RZ ;  /* 0x0000001f00007819 */ /* 0x000fc800000006ff */
[----:B------:R-:W0:Y:S02]  /*1c050*/  SYNCS.PHASECHK.TRANS64.TRYWAIT P2, [R2+URZ+0x19c70], R0 ;  /* 0x019c7000020075a7 */ /* 0x000e24000804017f */
[----:B0-----:R-:W-:Y:S05]  /*1c060*/  @!P2 BRA `(.L_x_12913) ;  /* 0x0000003c0018a947 */ /* 0x001fea0003800000 */
.L_x_13036:
[----:B------:R-:W-:Y:S05]  /*1c070*/  BSYNC B0 ;  /* 0x0000000000007941 */ /* 0x000fea0003800000 */
.L_x_12912:
[----:B------:R-:W-:-:S04]  /*1c080*/  MOV R3, UR39 ;  /* 0x0000002700037c02 */ /* 0x000fc80008000f00 */
[----:B------:R-:W-:-:S13]  /*1c090*/  ISETP.NE.AND P2, PT, R3, 0x3, PT ;  /* 0x000000030300780c */ /* 0x000fda0003f45270 */
[----:B------:R-:W-:Y:S05]  /*1c0a0*/  @!P2 BRA `(.L_x_12914) ;  /* 0x000000000004a947 */ /* 0x000fea0003800000 */
[----:B------:R-:W-:Y:S01]  /*1c0b0*/  BPT.TRAP 0x1 ;  /* 0x000000040000795c */ /* 0x000fe20000300000 */
.L_x_12914:
[----:B------:R-:W-:Y:S01]  /*1c0c0*/  SHF.L.U32 R3, R5, 0x1f, RZ ;  /* 0x0000001f05037819 */ /* 0x000fe200000006ff */
[----:B0-----:R-:W-:-:S03]  /*1c0d0*/  IMAD R0, R4, 0x3000, RZ ;  /* 0x0000300004007824 */ /* 0x001fc600078e02ff */
[----:B------:R-:W0:Y:S02]  /*1c0e0*/  SYNCS.PHASECHK.TRANS64.TRYWAIT P2, [R2+URZ+0x19c60], R3 ;  /* 0x019c6003020075a7 */ /* 0x000e24000804017f */
[----:B0-----:R-:W-:Y:S05]  /*1c0f0*/  @!P2 BRA `(.L_x_12915) ;  /* 0x0000003c0008a947 */ /* 0x001fea0003800000 */
.L_x_13037:
        /* <DEDUP_REMOVED lines=28> */
[----:B------:R-:W-:-:S05]  /*1c2c0*/  IADD3 R3, R24, R3, RZ ;  /* 0x0000000318037210 */ /* 0x000fca0007ffe0ff */
        /* <DEDUP_REMOVED lines=40> */
.L_x_12916:
[----:B-1----:R1:W-:Y:S01]  /*1c550*/  SYNCS.ARRIVE.TRANS64.A1T0 RZ, [R2+URZ+0x19c50], RZ ;  /* 0x019c50ff02ff79a7 */ /* 0x0023e2000810003f */
[----:B------:R-:W-:Y:S06]  /*1c560*/  BAR.SYNC.DEFER_BLOCKING 0x2, 0x80 ;  /* 0x0082000000007b1d */ /* 0x000fec0000010000 */
[----:B------:R-:W-:Y:S05]  /*1c570*/  @!P0 BRA `(.L_x_12917) ;  /* 0x0000000000048947 */ /* 0x000fea0003800000 */
[----:B------:R-:W-:Y:S01]  /*1c580*/  BPT.TRAP 0x1 ;  /* 0x000000040000795c */ /* 0x000fe20000300000 */
.L_x_12917:
[----:B------:R-:W2:Y:S01]  /*1c590*/  LDL R0, [R1+0x18] ;  /* 0x0000180001007983 */ /* 0x000ea20000100800 */
[----:B-1----:R-:W-:Y:S02]  /*1c5a0*/  VIADD R2, R2, 0x19c80 ;  /* 0x00019c8002027836 */ /* 0x002fe40000000000 */
[----:B------:R-:W-:Y:S02]  /*1c5b0*/  IMAD.MOV.U32 R4, RZ, RZ, R23 ;  /* 0x000000ffff047224 */ /* 0x000fe400078e0017 */
[----:B------:R-:W-:Y:S01]  /*1c5c0*/  IMAD.MOV.U32 R5, RZ, RZ, R28 ;  /* 0x000000ffff057224 */ /* 0x000fe200078e001c */
[----:B--2---:R-:W-:-:S04]  /*1c5d0*/  PRMT R2, R0, 0x654, R2 ;  /* 0x0000065400027816 */ /* 0x004fc80000000002 */
[----:B------:R3:W-:Y:S01]  /*1c5e0*/  SYNCS.ARRIVE.TRANS64.RED.A1T0 RZ, [R2+URZ], RZ ;  /* 0x000000ff02ff79a7 */ /* 0x0007e2000810043f */
[----:B------:R-:W-:Y:S05]  /*1c5f0*/  @P1 BRA `(.L_x_12918) ;  /* 0xffffffec00801947 */ /* 0x000fea000383ffff */
.L_x_12898:
        /* <DEDUP_REMOVED lines=19> */
.L_x_12920:
[----:B------:R-:W-:Y:S05]  /*1c730*/  BSYNC B0 ;  /* 0x0000000000007941 */ /* 0x000fea0003800000 */
.L_x_12919:
[----:B------:R-:W-:Y:S05]  /*1c740*/  @!P0 BRA `(.L_x_12921) ;  /* 0x0000000000048947 */ /* 0x000fea0003800000 */
[----:B------:R-:W-:Y:S01]  /*1c750*/  BPT.TRAP 0x1 ;  /* 0x000000040000795c */ /* 0x000fe20000300000 */
.L_x_12921:
[----:B------:R-:W-:Y:S01]  /*1c760*/  LOP3.LUT R2, R28, 0x1, RZ, 0x3c, !PT ;  /* 0x000000011c027812 */ /* 0x000fe200078e3cff */
[----:B------:R-:W-:Y:S01]  /*1c770*/  IMAD R0, R23, 0x8, R22 ;  /* 0x0000000817007824 */ /* 0x000fe200078e0216 */
[----:B------:R-:W-:Y:S02]  /*1c780*/  BSSY B0, `(.L_x_12922) ;  /* 0x0000004000007945 */ /* 0x000fe40003800000 */
[----:B------:R-:W-:-:S04]  /*1c790*/  SHF.L.U32 R2, R2, 0x1f, RZ ;  /* 0x0000001f02027819 */ /* 0x000fc800000006ff */
[----:B------:R-:W2:Y:S02]  /*1c7a0*/  SYNCS.PHASECHK.TRANS64.TRYWAIT P1, [R0+URZ+0x19c70], R2 ;  /* 0x019c7002000075a7 */ /* 0x000ea4000802017f */
[----:B--2---:R-:W-:Y:S05]  /*1c7b0*/  @!P1 BRA `(.L_x_12923) ;  /* 0x00000034006c9947 */ /* 0x004fea0003800000 */
.L_x_13038:
[----:B------:R-:W-:Y:S05]  /*1c7c0*/  BSYNC B0 ;  /* 0x0000000000007941 */ /* 0x000fea0003800000 */
.L_x_12922:
[----:B01----:R-:W-:-:S04]  /*1c7d0*/  MOV R3, UR39 ;  /* 0x0000002700037c02 */ /* 0x003fc80008000f00 */
[----:B------:R-:W-:-:S13]  /*1c7e0*/  ISETP.NE.AND P1, PT, R3, 0x3, PT ;  /* 0x000000030300780c */ /* 0x000fda0003f25270 */
[----:B------:R-:W-:Y:S05]  /*1c7f0*/  @!P1 BRA `(.L_x_12924) ;  /* 0x0000000000049947 */ /* 0x000fea0003800000 */
[----:B------:R-:W-:Y:S01]  /*1c800*/  BPT.TRAP 0x1 ;  /* 0x000000040000795c */ /* 0x000fe20000300000 */
.L_x_12924:
[----:B--2---:R-:W-:-:S04]  /*1c810*/  SHF.L.U32 R2, R28, 0x1f, RZ ;  /* 0x0000001f1c027819 */ /* 0x004fc800000006ff */
[----:B------:R-:W0:Y:S02]  /*1c820*/  SYNCS.PHASECHK.TRANS64.TRYWAIT P1, [R0+URZ+0x19c60], R2 ;  /* 0x019c6002000075a7 */ /* 0x000e24000802017f */
[----:B0-----:R-:W-:Y:S05]  /*1c830*/  @!P1 BRA `(.L_x_12925) ;  /* 0x0000003400609947 */ /* 0x001fea0003800000 */
.L_x_13039:
        /* <DEDUP_REMOVED lines=70> */
.L_x_12926:
[----:B-1----:R1:W-:Y:S01]  /*1cca0*/  SYNCS.ARRIVE.TRANS64.A1T0 RZ, [R0+URZ+0x19c50], RZ ;  /* 0x019c50ff00ff79a7 */ /* 0x0023e2000810003f */
[----:B------:R-:W-:Y:S06]  /*1ccb0*/  BAR.SYNC.DEFER_BLOCKING 0x2, 0x80 ;  /* 0x0082000000007b1d */ /* 0x000fec0000010000 */
[----:B------:R-:W-:Y:S05]  /*1ccc0*/  @!P0 BRA `(.L_x_12927) ;  /* 0x0000000000048947 */ /* 0x000fea0003800000 */
[----:B------:R-:W-:Y:S01]  /*1ccd0*/  BPT.TRAP 0x1 ;  /* 0x000000040000795c */ /* 0x000fe20000300000 */
.L_x_12927:
        /* <DEDUP_REMOVED lines=9> */
.L_x_12868:
[----:B-1----:R-:W3:Y:S02]  /*1cd70*/  LDL R0, [R1+0x40] ;  /* 0x0000400001007983 */ /* 0x002ee40000100800 */
[----:B---3--:R-:W-:-:S13]  /*1cd80*/  LOP3.LUT P0, RZ, R0, 0x10, RZ, 0xc0, !PT ;  /* 0x0000001000ff7812 */ /* 0x008fda000780c0ff */
        /* <DEDUP_REMOVED lines=8> */
[----:B------:R1:W3:Y:S01]  /*1ce10*/  LDS.128 R16, [R22+0x19cd0] ;  /* 0x019cd00016107984 */ /* 0x0002e20000000c00 */
[----:B------:R-:W-:Y:S06]  /*1ce20*/  BAR.ARV 0x4, 0x200 ;  /* 0x0108000000007b1d */ /* 0x000fec0000002000 */
[----:B------:R-:W-:Y:S05]  /*1ce30*/  BRA `(.L_x_12929) ;  /* 0x0000000800d87947 */ /* 0x000fea0003800000 */
.L_x_12928:
[----:B------:R-:W1:Y:S01]  /*1ce40*/  S2R R0, SR_TID.X ;  /* 0x0000000000007919 */ /* 0x000e620000002100 */
[----:B------:R-:W-:Y:S01]  /*1ce50*/  UMOV UR4, 0xffffffff ;  /* 0xffffffff00047882 */ /* 0x000fe20000000000 */
[----:B-1----:R-:W-:-:S04]  /*1ce60*/  LOP3.LUT R6, R0, 0x1f, RZ, 0xc0, !PT ;  /* 0x0000001f00067812 */ /* 0x002fc800078ec0ff */
[----:B------:R-:W-:Y:S01]  /*1ce70*/  ISETP.NE.AND P0, PT, R6, 0x1f, PT ;  /* 0x0000001f0600780c */ /* 0x000fe20003f05270 */
[----:B------:R-:W-:-:S12]  /*1ce80*/  BRA.DIV UR4, `(.L_x_12930) ;  /* 0x0000002e04e07947 */ /* 0x000fd8000b800000 */
[----:B0-----:R-:W-:Y:S01]  /*1ce90*/  IMAD.IADD R5, R19, 0x1, R6 ;  /* 0x0000000113057824 */ /* 0x001fe200078e0206 */
[----:B------:R-:W-:-:S04]  /*1cea0*/  ULDC UR4, c[0x0][0xc3c] ;  /* 0x00030f0000047ab9 */ /* 0x000fc80000000800 */
[----:B------:R-:W-:-:S13]  /*1ceb0*/  ISETP.GE.OR P1, PT, R5, UR4, !P0 ;  /* 0x0000000405007c0c */ /* 0x000fda000c726670 */
[----:B------:R-:W0:Y:S02]  /*1cec0*/  @!P1 LDC.64 R2, c[0x0][0xc80] ;  /* 0x00032000ff029b82 */ /* 0x000e240000000a00 */
[----:B0-----:R-:W-:-:S06]  /*1ced0*/  @!P1 IMAD.WIDE R2, R5, 0x4, R2 ;  /* 0x0000000405029825 */ /* 0x001fcc00078e0202 */
[----:B------:R0:W3:Y:S01]  /*1cee0*/  @!P1 LDG.E R3, desc[UR42][R2.64] ;  /* 0x0000002a02039981 */ /* 0x0000e2000c1e1900 */
[C---:B------:R-:W-:Y:S02]  /*1cef0*/  ISETP.GE.U32.AND P2, PT, R6.reuse, 0x2, PT ;  /* 0x000000020600780c */ /* 0x040fe40003f46070 */
[C---:B------:R-:W-:Y:S01]  /*1cf00*/  ISETP.GE.U32.AND P3, PT, R6.reuse, 0x4, PT ;  /* 0x000000040600780c */ /* 0x040fe20003f66070 */
[----:B------:R-:W-:Y:S01]  /*1cf10*/  SHFL.IDX PT, R0, R16, RZ, 0x1f ;  /* 0x00001fff10007589 */ /* 0x000fe200000e0000 */
[C---:B------:R-:W-:Y:S02]  /*1cf20*/  ISETP.GE.U32.AND P4, PT, R6.reuse, 0x8, PT ;  /* 0x000000080600780c */ /* 0x040fe40003f86070 */
[C---:B------:R-:W-:Y:S01]  /*1cf30*/  ISETP.GE.U32.AND P5, PT, R6.reuse, 0x10, PT ;  /* 0x000000100600780c */ /* 0x040fe20003fa6070 */
[----:B0-----:R-:W-:Y:S01]  /*1cf40*/  IMAD.MOV.U32 R2, RZ, RZ, RZ ;  /* 0x000000ffff027224 */ /* 0x001fe200078e00ff */
[----:B---3--:R-:W-:Y:S02]  /*1cf50*/  @!P1 MOV R2, R3 ;  /* 0x0000000300029202 */ /* 0x008fe40000000f00 */
[----:B------:R-:W-:-:S03]  /*1cf60*/  ISETP.NE.AND P1, PT, R6, RZ, PT ;  /* 0x000000ff0600720c */ /* 0x000fc60003f25270 */
        /* <DEDUP_REMOVED lines=17> */
.L_x_13049:
[----:B------:R-:W-:Y:S02]  /*1d080*/  ULDC UR4, c[0x0][0xc38] ;  /* 0x00030e0000047ab9 */ /* 0x000fe40000000800 */
[----:B------:R-:W-:-:S04]  /*1d090*/  IMAD.U32 R4, RZ, RZ, UR4 ;  /* 0x00000004ff047e24 */ /* 0x000fc8000f8e00ff */
[----:B-1----:R-:W-:-:S04]  /*1d0a0*/  IMAD R16, R16, R4, RZ ;  /* 0x0000000410107224 */ /* 0x002fc800078e02ff */
[----:B------:R-:W-:-:S05]  /*1d0b0*/  IMAD.IADD R5, R5, 0x1, R16 ;  /* 0x0000000105057824 */ /* 0x000fca00078e0210 */
[----:B------:R-:W-:-:S13]  /*1d0c0*/  ISETP.GT.AND P6, PT, R5, R0, PT ;  /* 0x000000000500720c */ /* 0x000fda0003fc4270 */
[----:B------:R-:W-:Y:S05]  /*1d0d0*/  @P6 BRA `(.L_x_12931) ;  /* 0x00000000009c6947 */ /* 0x000fea0003800000 */
.L_x_12936:
[----:B0-----:R-:W0:Y:S01]  /*1d0e0*/  LDC R3, c[0x0][0xc3c] ;  /* 0x00030f00ff037b82 */ /* 0x001e220000000800 */
[----:B------:R-:W-:-:S04]  /*1d0f0*/  IADD3 R19, R19, 0x1f, RZ ;  /* 0x0000001f13137810 */ /* 0x000fc80007ffe0ff */
[----:B0-----:R-:W-:-:S13]  /*1d100*/  ISETP.GE.AND P6, PT, R19, R3, PT ;  /* 0x000000031300720c */ /* 0x001fda0003fc6270 */
[----:B------:R-:W-:Y:S05]  /*1d110*/  @P6 BRA `(.L_x_12932) ;  /* 0x0000000400d46947 */ /* 0x000fea0003800000 */
[----:B------:R-:W0:Y:S01]  /*1d120*/  S2R R2, SR_TID.X ;  /* 0x0000000000027919 */ /* 0x000e220000002100 */
[----:B------:R-:W-:Y:S01]  /*1d130*/  BSSY B0, `(.L_x_12933) ;  /* 0x0000009000007945 */ /* 0x000fe20003800000 */
[----:B0-----:R-:W-:-:S05]  /*1d140*/  LOP3.LUT R2, R2, 0x1f, RZ, 0xc0, !PT ;  /* 0x0000001f02027812 */ /* 0x001fca00078ec0ff */
[----:B------:R-:W-:Y:S02]  /*1d150*/  IMAD.IADD R4, R19, 0x1, R2 ;  /* 0x0000000113047824 */ /* 0x000fe400078e0202 */
[----:B------:R-:W-:-:S03]  /*1d160*/  IMAD.MOV.U32 R2, RZ, RZ, RZ ;  /* 0x000000ffff027224 */ /* 0x000fc600078e00ff */
[----:B------:R-:W-:-:S13]  /*1d170*/  ISETP.GE.OR P6, PT, R4, R3, !P0 ;  /* 0x000000030400720c */ /* 0x000fda00047c6670 */
[----:B------:R-:W-:Y:S05]  /*1d180*/  @P6 BRA `(.L_x_12934) ;  /* 0x00000000000c6947 */ /* 0x000fea0003800000 */
[----:B------:R-:W0:Y:S02]  /*1d190*/  LDC.64 R2, c[0x0][0xc80] ;  /* 0x00032000ff027b82 */ /* 0x000e240000000a00 */
[----:B0-----:R-:W-:-:S06]  /*1d1a0*/  IMAD.WIDE R2, R4, 0x4, R2 ;  /* 0x0000000404027825 */ /* 0x001fcc00078e0202 */
[----:B------:R0:W5:Y:S02]  /*1d1b0*/  LDG.E R2, desc[UR42][R2.64] ;  /* 0x0000002a02027981 */ /* 0x000164000c1e1900 */
.L_x_12934:
[----:B------:R-:W-:Y:S05]  /*1d1c0*/  BSYNC B0 ;  /* 0x0000000000007941 */ /* 0x000fea0003800000 */
.L_x_12933:
[----:B------:R-:W-:-:S03]  /*1d1d0*/  UMOV UR4, 0xffffffff ;  /* 0xffffffff00047882 */ /* 0x000fc60000000000 */
[----:B------:R-:W-:Y:S05]  /*1d1e0*/  BRA.DIV UR4, `(.L_x_12935) ;  /* 0x0000003204447947 */ /* 0x000fea000b800000 */
        /* <DEDUP_REMOVED lines=16> */
.L_x_13057:
[----:B------:R-:W-:Y:S02]  /*1d2f0*/  ULDC UR4, c[0x0][0xc38] ;  /* 0x00030e0000047ab9 */ /* 0x000fe40000000800 */
[----:B------:R-:W-:-:S05]  /*1d300*/  MOV R4, UR4 ;  /* 0x0000000400047c02 */ /* 0x000fca0008000f00 */
[----:B-1----:R-:W-:-:S04]  /*1d310*/  IMAD R16, R16, R4, RZ ;  /* 0x0000000410107224 */ /* 0x002fc800078e02ff */
[----:B------:R-:W-:-:S05]  /*1d320*/  IMAD.IADD R5, R16, 0x1, R5 ;  /* 0x0000000110057824 */ /* 0x000fca00078e0205 */
[----:B------:R-:W-:-:S13]  /*1d330*/  ISETP.GT.AND P6, PT, R5, R0, PT ;  /* 0x000000000500720c */ /* 0x000fda0003fc4270 */
[----:B------:R-:W-:Y:S05]  /*1d340*/  @!P6 BRA `(.L_x_12936) ;  /* 0xfffffffc0064e947 */ /* 0x000fea000383ffff */
.L_x_12931:
[----:B------:R-:W-:Y:S01]  /*1d350*/  IMAD.IADD R16, R5, 0x1, -R16 ;  /* 0x0000000105107824 */ /* 0x000fe200078e0a10 */
[----:B------:R-:W-:-:S03]  /*1d360*/  UMOV UR4, 0xffffffff ;  /* 0xffffffff00047882 */ /* 0x000fc60000000000 */
[----:B------:R-:W-:-:S05]  /*1d370*/  IMAD R5, R3, R4, R16 ;  /* 0x0000000403057224 */ /* 0x000fca00078e0210 */
[----:B------:R-:W-:Y:S01]  /*1d380*/  ISETP.GT.AND P6, PT, R5, R0, PT ;  /* 0x000000000500720c */ /* 0x000fe20003fc4270 */
[----:B------:R-:W-:-:S12]  /*1d390*/  BRA.DIV UR4, `(.L_x_12937) ;  /* 0x0000003204ac7947 */ /* 0x000fd8000b800000 */
[----:B------:R-:W-:-:S04]  /*1d3a0*/  VOTE.ANY R5, PT, !P6 ;  /* 0x0000000000057806 */ /* 0x000fc800070e0100 */
[----:B------:R-:W1:Y:S02]  /*1d3b0*/  POPC R6, R5 ;  /* 0x0000000500067309 */ /* 0x000e640000000000 */
[----:B-1----:R1:W3:Y:S02]  /*1d3c0*/  SHFL.IDX PT, R17, R2, R6, 0x1f ;  /* 0x00001f0602117589 */ /* 0x0022e400000e0000 */
.L_x_13061:
[----:B------:R-:W-:Y:S01]  /*1d3d0*/  ISETP.NE.AND P0, PT, R5, RZ, PT ;  /* 0x000000ff0500720c */ /* 0x000fe20003f05270 */
[----:B------:R-:W-:-:S12]  /*1d3e0*/  IMAD.MOV.U32 R5, RZ, RZ, RZ ;  /* 0x000000ffff057224 */ /* 0x000fd800078e00ff */
[----:B------:R-:W-:Y:S05]  /*1d3f0*/  @!P0 BRA `(.L_x_12938) ;  /* 0x0000000000148947 */ /* 0x000fea0003800000 */
[----:B------:R-:W-:Y:S01]  /*1d400*/  UMOV UR4, 0xffffffff ;  /* 0xffffffff00047882 */ /* 0x000fe20000000000 */
[----:B------:R-:W-:Y:S02]  /*1d410*/  VIADD R12, R6, 0xffffffff ;  /* 0xffffffff060c7836 */ /* 0x000fe40000000000 */
[----:B------:R-:W-:Y:S05]  /*1d420*/  BRA.DIV UR4, `(.L_x_12939) ;  /* 0x0000003204d07947 */ /* 0x000fea000b800000 */
[----:B0-----:R0:W4:Y:S02]  /*1d430*/  SHFL.IDX PT, R3, R3, R12, 0x1f ;  /* 0x00001f0c03037589 */ /* 0x00112400000e0000 */
.L_x_13064:
[----:B----4-:R-:W-:-:S07]  /*1d440*/  IMAD.MOV.U32 R5, RZ, RZ, R3 ;  /* 0x000000ffff057224 */ /* 0x010fce00078e0003 */
.L_x_12938:
[----:B01----:R-:W0:Y:S01]  /*1d450*/  LDC.64 R2, c[0x0][0xc90] ;  /* 0x00032400ff027b82 */ /* 0x003e220000000a00 */
[----:B------:R-:W-:-:S04]  /*1d460*/  IMAD.IADD R19, R6, 0x1, R19 ;  /* 0x0000000106137824 */ /* 0x000fc800078e0213 */
[----:B0-----:R-:W-:-:S05]  /*1d470*/  IMAD.WIDE R2, R19, 0x4, R2 ;  /* 0x0000000413027825 */ /* 0x001fca00078e0202 */
[----:B--2---:R-:W3:Y:S01]  /*1d480*/  LDG.E R7, desc[UR42][R2.64] ;  /* 0x0000002a02077981 */ /* 0x004ee2000c1e1900 */
[----:B------:R-:W-:-:S04]  /*1d490*/  IMAD R16, R5, R4, R16 ;  /* 0x0000000405107224 */ /* 0x000fc800078e0210 */
[----:B------:R-:W-:Y:S02]  /*1d4a0*/  IMAD.IADD R0, R0, 0x1, -R16 ;  /* 0x0000000100007824 */ /* 0x000fe400078e0a10 */
[----:B---3--:R-:W-:-:S05]  /*1d4b0*/  IMAD R6, R17, R7, RZ ;  /* 0x0000000711067224 */ /* 0x008fca00078e02ff */
[----:B------:R-:W-:-:S04]  /*1d4c0*/  IABS R8, R6 ;  /* 0x0000000600087213 */ /* 0x000fc80000000000 */
[----:B------:R-:W0:Y:S08]  /*1d4d0*/  I2F.RP R2, R8 ;  /* 0x0000000800027306 */ /* 0x000e300000209400 */
[----:B0-----:R-:W0:Y:S02]  /*1d4e0*/  MUFU.RCP R2, R2 ;  /* 0x0000000200027308 */ /* 0x001e240000001000 */
[----:B0-----:R-:W-:-:S06]  /*1d4f0*/  VIADD R2, R2, 0xffffffe ;  /* 0x0ffffffe02027836 */ /* 0x001fcc0000000000 */
[----:B------:R-:W0:Y:S02]  /*1d500*/  F2I.FTZ.U32.TRUNC.NTZ R3, R2 ;  /* 0x0000000200037305 */ /* 0x000e24000021f000 */
[----:B0-----:R-:W-:-:S05]  /*1d510*/  IADD3 R2, RZ, -R3, RZ ;  /* 0x80000003ff027210 */ /* 0x001fca0007ffe0ff */
        /* <DEDUP_REMOVED lines=53> */
.L_x_12932:
[----:B------:R-:W-:Y:S01]  /*1d870*/  UMOV UR4, URZ ;  /* 0x0000003f00047c82 */ /* 0x000fe20008000000 */
[----:B------:R-:W-:Y:S01]  /*1d880*/  UMOV UR5, URZ ;  /* 0x0000003f00057c82 */ /* 0x000fe20008000000 */
[----:B------:R-:W-:Y:S01]  /*1d890*/  ULDC UR6, c[0x0][0xc3c] ;  /* 0x00030f0000067ab9 */ /* 0x000fe20000000800 */
[----:B------:R-:W-:Y:S01]  /*1d8a0*/  IMAD.MOV.U32 R16, RZ, RZ, R0 ;  /* 0x000000ffff107224 */ /* 0x000fe200078e0000 */
[----:B------:R-:W-:Y:S01]  /*1d8b0*/  MOV R19, UR6 ;  /* 0x0000000600137c02 */ /* 0x000fe20008000f00 */
[----:B------:R-:W-:Y:S02]  /*1d8c0*/  IMAD.U32 R17, RZ, RZ, UR4 ;  /* 0x00000004ff117e24 */ /* 0x000fe4000f8e00ff */
[----:B------:R-:W-:-:S07]  /*1d8d0*/  IMAD.U32 R18, RZ, RZ, UR5 ;  /* 0x00000005ff127e24 */ /* 0x000fce000f8e00ff */
.L_x_12940:
[----:B------:R4:W3:Y:S01]  /*1d8e0*/  LDL R2, [R1+0x18] ;  /* 0x0000180001027983 */ /* 0x0008e20000100800 */
[----:B------:R-:W0:Y:S01]  /*1d8f0*/  S2R R0, SR_TID.X ;  /* 0x0000000000007919 */ /* 0x000e220000002100 */
[----:B------:R-:W-:Y:S05]  /*1d900*/  WARPSYNC.ALL ;  /* 0x0000000000007948 */ /* 0x000fea0003800000 */
[----:B0-----:R-:W-:Y:S01]  /*1d910*/  LOP3.LUT R0, R0, 0x1f, RZ, 0xc0, !PT ;  /* 0x0000001f00007812 */ /* 0x001fe200078ec0ff */
[----:B------:R-:W-:Y:S03]  /*1d920*/  BAR.SYNC.DEFER_BLOCKING 0x4, 0x200 ;  /* 0x0108000000007b1d */ /* 0x000fe60000010000 */
[----:B------:R-:W-:-:S13]  /*1d930*/  ISETP.NE.AND P0, PT, R0, RZ, PT ;  /* 0x000000ff0000720c */ /* 0x000fda0003f05270 */
[----:B------:R-:W-:Y:S01]  /*1d940*/  @!P0 MOV R0, 0x400 ;  /* 0x0000040000008802 */ /* 0x000fe20000000f00 */
[----:B---3--:R-:W0:Y:S03]  /*1d950*/  @!P0 S2R R2, SR_CgaCtaId ;  /* 0x0000000000028919 */ /* 0x008e260000008800 */
[----:B0-----:R-:W-:Y:S01]  /*1d960*/  @!P0 LEA R22, R2, R0, 0x18 ;  /* 0x0000000002168211 */ /* 0x001fe200078ec0ff */
[----:B------:R4:W-:Y:S04]  /*1d970*/  @!P0 STL [R1+0x18], R2 ;  /* 0x0000180201008387 */ /* 0x0009e80000100800 */
[----:B------:R4:W-:Y:S01]  /*1d980*/  @!P0 STS.128 [R22+0x19cd0], R16 ;  /* 0x019cd01016008388 */ /* 0x0009e20000000c00 */
[----:B------:R-:W-:Y:S06]  /*1d990*/  BAR.ARV 0x5, 0x200 ;  /* 0x0148000000007b1d */ /* 0x000fec0000002000 */
.L_x_12929:
[----:B------:R-:W-:Y:S02]  /*1d9a0*/  ULDC UR4, c[0x0][0xc3c] ;  /* 0x00030f0000047ab9 */ /* 0x000fe40000000800 */
[----:B---3--:R-:W-:-:S13]  /*1d9b0*/  ISETP.GE.AND P0, PT, R19, UR4, PT ;  /* 0x0000000413007c0c */ /* 0x008fda000bf06270 */
[----:B------:R-:W-:Y:S05]  /*1d9c0*/  @!P0 BRA `(.L_x_12941) ;  /* 0xffffff9c00248947 */ /* 0x000fea000383ffff */
[----:B------:R-:W-:Y:S05]  /*1d9d0*/  BSYNC B7 ;  /* 0x0000000000077941 */ /* 0x000fea0003800000 */
.L_x_12823:
[----:B-1----:R-:W3:Y:S01]  /*1d9e0*/  LDL.LU R0, [R1+0x54] ;  /* 0x0000540001007983 */ /* 0x002ee20000300800 */
[----:B------:R-:W-:Y:S01]  /*1d9f0*/  BSSY B0, `(.L_x_12942) ;  /* 0x000000b000007945 */ /* 0x000fe20003800000 */
[----:B0-----:R-:W0:Y:S01]  /*1da00*/  S2R R5, SR_CgaCtaId ;  /* 0x0000000000057919 */ /* 0x001e220000008800 */
[----:B---3--:R-:W-:-:S05]  /*1da10*/  VIADD R0, R0, 0x1 ;  /* 0x0000000100007836 */ /* 0x008fca0000000000 */
[----:B----4-:R-:W-:-:S04]  /*1da20*/  LEA.HI R2, R0, R0, RZ, 0x1 ;  /* 0x0000000000027211 */ /* 0x010fc800078f08ff */
[----:B------:R-:W-:Y:S02]  /*1da30*/  LOP3.LUT R3, R2, 0xfffffffe, RZ, 0xc0, !PT ;  /* 0xfffffffe02037812 */ /* 0x000fe400078ec0ff */
[----:B------:R-:W-:-:S03]  /*1da40*/  MOV R2, 0x400 ;  /* 0x0000040000027802 */ /* 0x000fc60000000f00 */
[----:B------:R-:W-:Y:S01]  /*1da50*/  IMAD.IADD R0, R0, 0x1, -R3 ;  /* 0x0000000100007824 */ /* 0x000fe200078e0a03 */
[----:B0-----:R-:W-:-:S04]  /*1da60*/  LEA R4, R5, R2, 0x18 ;  /* 0x0000000205047211 */ /* 0x001fc800078ec0ff */
[----:B------:R-:W-:-:S04]  /*1da70*/  SHF.L.U32 R0, R0, 0x1f, RZ ;  /* 0x0000001f00007819 */ /* 0x000fc800000006ff */
[----:B------:R-:W0:Y:S02]  /*1da80*/  SYNCS.PHASECHK.TRANS64.TRYWAIT P0, [R4+URZ+0x19c20], R0 ;  /* 0x019c2000040075a7 */ /* 0x000e24000800017f */
[----:B0-----:R-:W-:Y:S05]  /*1da90*/  @!P0 BRA `(.L_x_12943) ;  /* 0x0000002c005c8947 */ /* 0x001fea0003800000 */
.L_x_13065:
[----:B------:R-:W-:Y:S05]  /*1daa0*/  BSYNC B0 ;  /* 0x0000000000007941 */ /* 0x000fea0003800000 */
.L_x_12942:
[----:B------:R-:W-:-:S03]  /*1dab0*/  UMOV UR4, 0xffffffff ;  /* 0xffffffff00047882 */ /* 0x000fc60000000000 */
[----:B------:R-:W-:Y:S05]  /*1dac0*/  BRA.DIV UR4, `(.L_x_12944) ;  /* 0x0000002e04647947 */ /* 0x000fea000b800000 */
[----:B0-----:R-:W0:Y:S02]  /*1dad0*/  S2R R0, SR_TID.X ;  /* 0x0000000000007919 */ /* 0x001e240000002100 */
[----:B0-----:R-:W-:-:S04]  /*1dae0*/  SHF.R.U32.HI R0, RZ, 0x5, R0 ;  /* 0x00000005ff007819 */ /* 0x001fc80000011600 */
[----:B------:R-:W-:-:S05]  /*1daf0*/  LOP3.LUT R0, R0, 0x3, RZ, 0xc0, !PT ;  /* 0x0000000300007812 */ /* 0x000fca00078ec0ff */
[----:B------:R0:W1:Y:S02]  /*1db00*/  SHFL.IDX PT, R14, R0, RZ, 0x1f ;  /* 0x00001fff000e7589 */ /* 0x00006400000e0000 */
.L_x_13068:
[----:B-1----:R-:W-:-:S13]  /*1db10*/  ISETP.NE.AND P0, PT, R14, RZ, PT ;  /* 0x000000ff0e00720c */ /* 0x002fda0003f05270 */
[----:B------:R-:W-:Y:S05]  /*1db20*/  @P0 BRA `(.L_x_12679) ;  /* 0x0000000000a80947 */ /* 0x000fea0003800000 */
[----:B------:R-:W-:-:S03]  /*1db30*/  UMOV UR4, 0xffffffff ;  /* 0xffffffff00047882 */ /* 0x000fc60000000000 */
[----:B------:R-:W-:Y:S05]  /*1db40*/  BRA.DIV UR4, `(.L_x_12945) ;  /* 0x0000002e04787947 */ /* 0x000fea000b800000 */
[----:B------:R-:W-:-:S13]  /*1db50*/  ELECT P6, URZ, PT ;  /* 0x00000000003f782f */ /* 0x000fda00038c0000 */
.L_x_13071:
[----:B------:R-:W-:Y:S05]  /*1db60*/  @!P6 BRA `(.L_x_12679) ;  /* 0x000000000098e947 */ /* 0x000fea0003800000 */
[----:B------:R-:W-:-:S06]  /*1db70*/  ULOP3.LUT UR4, UR37, 0x2, URZ, 0xfc, !UPT ;  /* 0x0000000225047892 */ /* 0x000fcc000f8efc3f */
[----:B0-----:R-:W-:-:S05]  /*1db80*/  IMAD.U32 R0, RZ, RZ, UR4 ;  /* 0x00000004ff007e24 */ /* 0x001fca000f8e00ff */
[----:B------:R-:W-:-:S13]  /*1db90*/  ISETP.NE.AND P0, PT, R0, 0x3, PT ;  /* 0x000000030000780c */ /* 0x000fda0003f05270 */
[----:B------:R-:W-:Y:S05]  /*1dba0*/  @!P0 BRA `(.L_x_12946) ;  /* 0x0000000000048947 */ /* 0x000fea0003800000 */
[----:B------:R-:W-:Y:S01]  /*1dbb0*/  BPT.TRAP 0x1 ;  /* 0x000000040000795c */ /* 0x000fe20000300000 */
.L_x_12946:
[C---:B------:R-:W-:Y:S01]  /*1dbc0*/  IMAD R5, R23.reuse, 0x8, R4 ;  /* 0x0000000817057824 */ /* 0x040fe200078e0204 */
[----:B------:R-:W-:Y:S01]  /*1dbd0*/  SHF.L.U32 R0, R28, 0x1f, RZ ;  /* 0x0000001f1c007819 */ /* 0x000fe200000006ff */
[----:B------:R-:W-:-:S03]  /*1dbe0*/  VIADD R23, R23, 0x1 ;  /* 0x0000000117177836 */ /* 0x000fc60000000000 */
[----:B------:R-:W0:Y:S02]  /*1dbf0*/  SYNCS.PHASECHK.TRANS64.TRYWAIT P1, [R5+URZ+0x19c40], R0 ;  /* 0x019c4000050075a7 */ /* 0x000e24000802017f */
[----:B------:R-:W-:-:S04]  /*1dc00*/  ISETP.NE.AND P2, PT, R23, 0x2, PT ;  /* 0x000000021700780c */ /* 0x000fc80003f45270 */
[----:B------:R-:W-:Y:S01]  /*1dc10*/  SEL R3, RZ, 0x1, P2 ;  /* 0x00000001ff037807 */ /* 0x000fe20001000000 */
[----:B0-----:R-:W-:Y:S08]  /*1dc20*/  @!P1 BRA `(.L_x_12947) ;  /* 0x0000002c00609947 */ /* 0x001ff00003800000 */
.L_x_13072:
[----:B------:R-:W-:Y:S02]  /*1dc30*/  SEL R23, R23, RZ, P2 ;  /* 0x000000ff17177207 */ /* 0x000fe40001000000 */
[----:B------:R-:W-:Y:S01]  /*1dc40*/  LOP3.LUT R2, R28, R3, RZ, 0x3c, !PT ;  /* 0x000000031c027212 */ /* 0x000fe200078e3cff */
[----:B------:R-:W-:Y:S06]  /*1dc50*/  @!P0 BRA `(.L_x_12948) ;  /* 0x0000000000048947 */ /* 0x000fec0003800000 */
[----:B------:R-:W-:Y:S01]  /*1dc60*/  BPT.TRAP 0x1 ;  /* 0x000000040000795c */ /* 0x000fe20000300000 */
.L_x_12948:
[----:B------:R-:W-:Y:S01]  /*1dc70*/  IMAD R23, R23, 0x8, R4 ;  /* 0x0000000817177824 */ /* 0x000fe200078e0204 */
[----:B------:R-:W-:-:S04]  /*1dc80*/  SHF.L.U32 R2, R2, 0x1f, RZ ;  /* 0x0000001f02027819 */ /* 0x000fc800000006ff */
[----:B------:R-:W1:Y:S02]  /*1dc90*/  SYNCS.PHASECHK.TRANS64.TRYWAIT P1, [R23+URZ+0x19c40], R2 ;  /* 0x019c4002170075a7 */ /* 0x000e64000802017f */
[----:B-1----:R-:W-:Y:S05]  /*1dca0*/  @!P1 BRA `(.L_x_12949) ;  /* 0x0000002c00549947 */ /* 0x002fea0003800000 */
.L_x_13073:
[----:B------:R-:W-:Y:S05]  /*1dcb0*/  @!P0 BRA `(.L_x_12950) ;  /* 0x0000000000048947 */ /* 0x000fea0003800000 */
[----:B------:R-:W-:Y:S01]  /*1dcc0*/  BPT.TRAP 0x1 ;  /* 0x000000040000795c */ /* 0x000fe20000300000 */
.L_x_12950:
[----:B------:R-:W3:Y:S02]  /*1dcd0*/  SYNCS.PHASECHK.TRANS64.TRYWAIT P1, [R5+URZ+0x19c60], R0 ;  /* 0x019c6000050075a7 */ /* 0x000ee4000802017f */
[----:B---3--:R-:W-:Y:S05]  /*1dce0*/  @!P1 BRA `(.L_x_12951) ;  /* 0x0000002c00589947 */ /* 0x008fea0003800000 */
.L_x_13074:
[----:B------:R-:W-:Y:S05]  /*1dcf0*/  @!P0 BRA `(.L_x_12952) ;  /* 0x0000000000048947 */ /* 0x000fea0003800000 */
[----:B------:R-:W-:Y:S01]  /*1dd00*/  BPT.TRAP 0x1 ;  /* 0x000000040000795c */ /* 0x000fe20000300000 */
.L_x_12952:
[----:B------:R-:W4:Y:S02]  /*1dd10*/  SYNCS.PHASECHK.TRANS64.TRYWAIT P1, [R23+URZ+0x19c60], R2 ;  /* 0x019c6002170075a7 */ /* 0x000f24000802017f */
[----:B----4-:R-:W-:Y:S05]  /*1dd20*/  @!P1 BRA `(.L_x_12953) ;  /* 0x0000002c005c9947 */ /* 0x010fea0003800000 */
.L_x_13075:
[----:B------:R-:W-:Y:S05]  /*1dd30*/  @!P0 BRA `(.L_x_12954) ;  /* 0x0000000000048947 */ /* 0x000fea0003800000 */
[----:B------:R-:W-:Y:S01]  /*1dd40*/  BPT.TRAP 0x1 ;  /* 0x000000040000795c */ /* 0x000fe20000300000 */
.L_x_12954:
[----:B------:R-:W5:Y:S02]  /*1dd50*/  SYNCS.PHASECHK.TRANS64.TRYWAIT P1, [R5+URZ+0x19c80], R0 ;  /* 0x019c8000050075a7 */ /* 0x000f64000802017f */
[----:B-----5:R-:W-:Y:S05]  /*1dd60*/  @!P1 BRA `(.L_x_12955) ;  /* 0x0000002c00609947 */ /* 0x020fea0003800000 */
.L_x_13076:
[----:B------:R-:W-:Y:S05]  /*1dd70*/  @!P0 BRA `(.L_x_12956) ;  /* 0x0000000000048947 */ /* 0x000fea0003800000 */
[----:B------:R-:W-:Y:S01]  /*1dd80*/  BPT.TRAP 0x1 ;  /* 0x000000040000795c */ /* 0x000fe20000300000 */
.L_x_12956:
[----:B------:R0:W0:Y:S02]  /*1dd90*/  SYNCS.PHASECHK.TRANS64.TRYWAIT P0, [R23+URZ+0x19c80], R2 ;  /* 0x019c8002170075a7 */ /* 0x000024000800017f */
[----:B0-----:R-:W-:Y:S05]  /*1dda0*/  @!P0 NANOSLEEP.SYNCS 0x989680 ;  /* 0x009896800000895d */ /* 0x001fea0003900000 */
[----:B------:R-:W0:Y:S02]  /*1ddb0*/  @!P0 SYNCS.PHASECHK.TRANS64 P0, [R23+URZ+0x19c80], R2 ;  /* 0x019c8002170085a7 */ /* 0x000e24000800007f */
[----:B0-----:R-:W-:Y:S05]  /*1ddc0*/  @!P0 BRA `(.L_x_12956) ;  /* 0xfffffffc00f08947 */ /* 0x001fea000383ffff */
.L_x_12679:
[----:B------:R-:W-:Y:S05]  /*1ddd0*/  BSYNC B8 ;  /* 0x0000000000087941 */ /* 0x000fea0003800000 */
.L_x_12676:
[----:B------:R-:W-:Y:S05]  /*1dde0*/  EXIT ;  /* 0x000000000000794d */ /* 0x000fea0003800000 */
.L_x_12695:
[----:B-1----:R1:W2:Y:S02]  /*1ddf0*/  SYNCS.PHASECHK.TRANS64.TRYWAIT P6, [R69+URZ+0x19c90], R80 ;  /* 0x019c9050450075a7 */ /* 0x0022a400080c017f */
[----:B--2---:R-:W-:Y:S05]  /*1de00*/  @!P6 NANOSLEEP.SYNCS 0x989680 ;  /* 0x009896800000e95d */ /* 0x004fea0003900000 */
[----:B------:R-:W2:Y:S02]  /*1de10*/  @!P6 SYNCS.PHASECHK.TRANS64 P6, [R69+URZ+0x19c90], R80 ;  /* 0x019c90504500e5a7 */ /* 0x000ea400080c007f */
[----:B--2---:R-:W-:Y:S05]  /*1de20*/  @!P6 BRA `(.L_x_12695) ;  /* 0xfffffffc00f0e947 */ /* 0x004fea000383ffff */
[----:B------:R-:W-:Y:S05]  /*1de30*/  BRA `(.L_x_12957) ;  /* 0xfffffe4800b07947 */ /* 0x000fea000383ffff */
.L_x_12696:
        /* <DEDUP_REMOVED lines=8> */
.L_x_12959:
[----:B------:R-:W-:Y:S05]  /*1dec0*/  BSYNC B1 ;  /* 0x0000000000017941 */ /* 0x000fea0003800000 */
.L_x_12958:
        /* <DEDUP_REMOVED lines=8> */
.L_x_12960:
[----:B------:R-:W-:Y:S05]  /*1df50*/  BRA `(.L_x_12961) ;  /* 0xfffffe48007c7947 */ /* 0x000fea000383ffff */
.L_x_12712:
[----:B-1----:R1:W2:Y:S02]  /*1df60*/  SYNCS.PHASECHK.TRANS64.TRYWAIT P6, [R69+URZ+0x19c90], R80 ;  /* 0x019c9050450075a7 */ /* 0x0022a400080c017f */
[----:B--2---:R-:W-:Y:S05]  /*1df70*/  @!P6 NANOSLEEP.SYNCS 0x989680 ;  /* 0x009896800000e95d */ /* 0x004fea0003900000 */
[----:B------:R-:W2:Y:S02]  /*1df80*/  @!P6 SYNCS.PHASECHK.TRANS64 P6, [R69+URZ+0x19c90], R80 ;  /* 0x019c90504500e5a7 */ /* 0x000ea400080c007f */
[----:B--2---:R-:W-:Y:S05]  /*1df90*/  @!P6 BRA `(.L_x_12712) ;  /* 0xfffffffc00f0e947 */ /* 0x004fea000383ffff */
[----:B------:R-:W-:Y:S05]  /*1dfa0*/  BRA `(.L_x_12962) ;  /* 0xfffffe6000d47947 */ /* 0x000fea000383ffff */
.L_x_12713:
[----:B------:R-:W-:Y:S01]  /*1dfb0*/  BSSY B1, `(.L_x_12963) ;  /* 0x0000008000017945 */ /* 0x000fe20003800000 */
[----:B0-----:R-:W-:Y:S01]  /*1dfc0*/  MOV R13, R82 ;  /* 0x00000052000d7202 */ /* 0x001fe20000000f00 */
[----:B------:R-:W-:Y:S02]  /*1dfd0*/  IMAD.MOV.U32 R12, RZ, RZ, RZ ;  /* 0x000000ffff0c7224 */ /* 0x000fe400078e00ff */
[----:B------:R-:W-:Y:S02]  /*1dfe0*/  IMAD.MOV.U32 R11, RZ, RZ, 0x1e1f ;  /* 0x00001e1fff0b7424 */ /* 0x000fe400078e00ff */
[----:B------:R-:W-:-:S07]  /*1dff0*/  IMAD.MOV.U32 R15, RZ, RZ, -0x1 ;  /* 0xffffffffff0f7424 */ /* 0x000fce00078e00ff */
[----:B-1----:R-:W-:Y:S05]  /*1e000*/  WARPSYNC.COLLECTIVE R15, `(.L_x_12964) ;  /* 0x000000000f087348 */ /* 0x002fea0003c00000 */
[----:B------:R0:W2:Y:S02]  /*1e010*/  SHFL.IDX P6, R14, R13, R12, R11 ;  /* 0x0000000c0d0e7389 */ /* 0x0000a400000c000b */
[----:B012---:R-:W-:Y:S01]  /*1e020*/  ENDCOLLECTIVE ;  /* 0x000000000000791b */ /* 0x007fe20003800000 */
.L_x_12964:
[----:B------:R-:W-:Y:S05]  /*1e030*/  BSYNC B1 ;  /* 0x0000000000017941 */ /* 0x000fea0003800000 */
.L_x_12963:
        /* <DEDUP_REMOVED lines=8> */
.L_x_12965:
[----:B------:R-:W-:Y:S01]  /*1e0c0*/  IMAD.MOV.U32 R83, RZ, RZ, R14 ;  /* 0x000000ffff537224 */ /* 0x000fe200078e000e */
[----:B------:R-:W-:Y:S06]  /*1e0d0*/  BRA `(.L_x_12966) ;  /* 0xfffffe60009c7947 */ /* 0x000fec000383ffff */
.L_x_12722:
[----:B0-----:R0:W1:Y:S02]  /*1e0e0*/  SYNCS.PHASECHK.TRANS64.TRYWAIT P5, [R69+URZ+0x19c90], R80 ;  /* 0x019c9050450075a7 */ /* 0x00106400080a017f */
[----:B-1----:R-:W-:Y:S05]  /*1e0f0*/  @!P5 NANOSLEEP.SYNCS 0x989680 ;  /* 0x009896800000d95d */ /* 0x002fea0003900000 */
[----:B------:R-:W1:Y:S02]  /*1e100*/  @!P5 SYNCS.PHASECHK.TRANS64 P5, [R69+URZ+0x19c90], R80 ;  /* 0x019c90504500d5a7 */ /* 0x000e6400080a007f */
[----:B-1----:R-:W-:Y:S05]  /*1e110*/  @!P5 BRA `(.L_x_12722) ;  /* 0xfffffffc00f0d947 */ /* 0x002fea000383ffff */
[----:B------:R-:W-:Y:S05]  /*1e120*/  BRA `(.L_x_12967) ;  /* 0xfffffe8000a07947 */ /* 0x000fea000383ffff */
.L_x_12723:
[----:B------:R-:W-:Y:S01]  /*1e130*/  BSSY B1, `(.L_x_12968) ;  /* 0x0000007000017945 */ /* 0x000fe20003800000 */
[----:B------:R-:W-:Y:S02]  /*1e140*/  IMAD.MOV.U32 R12, RZ, RZ, RZ ;  /* 0x000000ffff0c7224 */ /* 0x000fe400078e00ff */
[----:B------:R-:W-:Y:S02]  /*1e150*/  IMAD.MOV.U32 R11, RZ, RZ, 0x1e1f ;  /* 0x00001e1fff0b7424 */ /* 0x000fe400078e00ff */
[----:B------:R-:W-:-:S07]  /*1e160*/  IMAD.MOV.U32 R15, RZ, RZ, -0x1 ;  /* 0xffffffffff0f7424 */ /* 0x000fce00078e00ff */
[----:B0-----:R-:W-:Y:S05]  /*1e170*/  WARPSYNC.COLLECTIVE R15, `(.L_x_12969) ;  /* 0x000000000f087348 */ /* 0x001fea0003c00000 */
[----:B------:R1:W2:Y:S02]  /*1e180*/  SHFL.IDX P6, R14, R13, R12, R11 ;  /* 0x0000000c0d0e7389 */ /* 0x0002a400000c000b */
[----:B012---:R-:W-:Y:S01]  /*1e190*/  ENDCOLLECTIVE ;  /* 0x000000000000791b */ /* 0x007fe20003800000 */
.L_x_12969:
[----:B------:R-:W-:Y:S05]  /*1e1a0*/  BSYNC B1 ;  /* 0x0000000000017941 */ /* 0x000fea0003800000 */
.L_x_12968:
        /* <DEDUP_REMOVED lines=8> */
.L_x_12970:
[----:B------:R-:W-:Y:S05]  /*1e230*/  BRA `(.L_x_12971) ;  /* 0xfffffe8000d47947 */ /* 0x000fea000383ffff */
.L_x_12727:
[----:B0-----:R0:W2:Y:S02]  /*1e240*/  SYNCS.PHASECHK.TRANS64.TRYWAIT P0, [R69+URZ+0x19cb0], R80 ;  /* 0x019cb050450075a7 */ /* 0x0010a4000800017f */
[----:B--2---:R-:W-:Y:S05]  /*1e250*/  @!P0 NANOSLEEP.SYNCS 0x989680 ;  /* 0x009896800000895d */ /* 0x004fea0003900000 */
[----:B------:R-:W2:Y:S02]  /*1e260*/  @!P0 SYNCS.PHASECHK.TRANS64 P0, [R69+URZ+0x19cb0], R80 ;  /* 0x019cb050450085a7 */ /* 0x000ea4000800007f */
[----:B--2---:R-:W-:Y:S05]  /*1e270*/  @!P0 BRA `(.L_x_12727) ;  /* 0xfffffffc00f08947 */ /* 0x004fea000383ffff */
[----:B------:R-:W-:Y:S05]  /*1e280*/  BRA `(.L_x_12972) ;  /* 0xfffffe8400687947 */ /* 0x000fea000383ffff */
.L_x_12745:
[----:B------:R-:W-:Y:S01]  /*1e290*/  BSSY B1, `(.L_x_12973) ;  /* 0x0000007000017945 */ /* 0x000fe20003800000 */
[----:B------:R-:W-:Y:S02]  /*1e2a0*/  IMAD.MOV.U32 R12, RZ, RZ, RZ ;  /* 0x000000ffff0c7224 */ /* 0x000fe400078e00ff */
[----:B------:R-:W-:Y:S02]  /*1e2b0*/  IMAD.MOV.U32 R11, RZ, RZ, 0x1e1f ;  /* 0x00001e1fff0b7424 */ /* 0x000fe400078e00ff */
[----:B------:R-:W-:-:S07]  /*1e2c0*/  IMAD.MOV.U32 R15, RZ, RZ, -0x1 ;  /* 0xffffffffff0f7424 */ /* 0x000fce00078e00ff */
[----:B------:R-:W-:Y:S05]  /*1e2d0*/  WARPSYNC.COLLECTIVE R15, `(.L_x_12974) ;  /* 0x000000000f087348 */ /* 0x000fea0003c00000 */
[----:B------:R0:W1:Y:S02]  /*1e2e0*/  SHFL.IDX P6, R14, R13, R12, R11 ;  /* 0x0000000c0d0e7389 */ /* 0x00006400000c000b */
[----:B01----:R-:W-:Y:S01]  /*1e2f0*/  ENDCOLLECTIVE ;  /* 0x000000000000791b */ /* 0x003fe20003800000 */
.L_x_12974:
[----:B------:R-:W-:Y:S05]  /*1e300*/  BSYNC B1 ;  /* 0x0000000000017941 */ /* 0x000fea0003800000 */
.L_x_12973:
        /* <DEDUP_REMOVED lines=8> */
.L_x_12975:
[----:B------:R-:W-:Y:S02]  /*1e390*/  IMAD.MOV.U32 R13, RZ, RZ, R4 ;  /* 0x000000ffff0d7224 */ /* 0x000fe400078e0004 */
[----:B------:R-:W-:-:S07]  /*1e3a0*/  IMAD.MOV.U32 R3, RZ, RZ, R14 ;  /* 0x000000ffff037224 */ /* 0x000fce00078e000e */
[----:B------:R-:W-:Y:S05]  /*1e3b0*/  WARPSYNC.COLLECTIVE R15, `(.L_x_12976) ;  /* 0x000000000f087348 */ /* 0x000fea0003c00000 */
[----:B------:R0:W1:Y:S02]  /*1e3c0*/  SHFL.IDX P6, R14, R13, R12, R11 ;  /* 0x0000000c0d0e7389 */ /* 0x00006400000c000b */
[----:B01----:R-:W-:Y:S01]  /*1e3d0*/  ENDCOLLECTIVE ;  /* 0x000000000000791b */ /* 0x003fe20003800000 */
.L_x_12976:
[----:B------:R-:W-:Y:S02]  /*1e3e0*/  IMAD.MOV.U32 R13, RZ, RZ, R5 ;  /* 0x000000ffff0d7224 */ /* 0x000fe400078e0005 */
[----:B------:R-:W-:-:S07]  /*1e3f0*/  IMAD.MOV.U32 R4, RZ, RZ, R14 ;  /* 0x000000ffff047224 */ /* 0x000fce00078e000e */
[----:B------:R-:W-:Y:S05]  /*1e400*/  WARPSYNC.COLLECTIVE R15, `(.L_x_12977) ;  /* 0x000000000f087348 */ /* 0x000fea0003c00000 */
[----:B------:R0:W1:Y:S02]  /*1e410*/  SHFL.IDX P6, R14, R13, R12, R11 ;  /* 0x0000000c0d0e7389 */ /* 0x00006400000c000b */
[----:B01----:R-:W-:Y:S01]  /*1e420*/  ENDCOLLECTIVE ;  /* 0x000000000000791b */ /* 0x003fe20003800000 */
.L_x_12977:
[----:B------:R-:W-:Y:S05]  /*1e430*/  BRA `(.L_x_12978) ;  /* 0xfffffe9400707947 */ /* 0x000fea000383ffff */
.L_x_12749:
[----:B--2---:R2:W0:Y:S02]  /*1e440*/  SYNCS.PHASECHK.TRANS64.TRYWAIT P0, [R18+URZ+0x19c00], R5 ;  /* 0x019c0005120075a7 */ /* 0x004424000800017f */
[----:B0-----:R-:W-:Y:S05]  /*1e450*/  @!P0 NANOSLEEP.SYNCS 0x989680 ;  /* 0x009896800000895d */ /* 0x001fea0003900000 */
[----:B------:R-:W0:Y:S02]  /*1e460*/  @!P0 SYNCS.PHASECHK.TRANS64 P0, [R18+URZ+0x19c00], R5 ;  /* 0x019c0005120085a7 */ /* 0x000e24000800007f */
[----:B0-----:R-:W-:Y:S05]  /*1e470*/  @!P0 BRA `(.L_x_12749) ;  /* 0xfffffffc00f08947 */ /* 0x001fea000383ffff */
[----:B------:R-:W-:Y:S05]  /*1e480*/  BRA `(.L_x_12979) ;  /* 0xfffffe98003c7947 */ /* 0x000fea000383ffff */
.L_x_12755:
[----:B------:R-:W-:Y:S01]  /*1e490*/  BSSY B1, `(.L_x_12980) ;  /* 0x0000007000017945 */ /* 0x000fe20003800000 */
[----:B------:R-:W-:Y:S01]  /*1e4a0*/  IMAD.MOV.U32 R12, RZ, RZ, RZ ;  /* 0x000000ffff0c7224 */ /* 0x000fe200078e00ff */
[----:B------:R-:W-:Y:S01]  /*1e4b0*/  MOV R15, 0xffffffff ;  /* 0xffffffff000f7802 */ /* 0x000fe20000000f00 */
[----:B------:R-:W-:-:S07]  /*1e4c0*/  IMAD.MOV.U32 R11, RZ, RZ, 0x1e1f ;  /* 0x00001e1fff0b7424 */ /* 0x000fce00078e00ff */
[----:B------:R-:W-:Y:S05]  /*1e4d0*/  WARPSYNC.COLLECTIVE R15, `(.L_x_12981) ;  /* 0x000000000f087348 */ /* 0x000fea0003c00000 */
[----:B------:R0:W1:Y:S02]  /*1e4e0*/  SHFL.IDX P6, R14, R13, R12, R11 ;  /* 0x0000000c0d0e7389 */ /* 0x00006400000c000b */
[----:B01----:R-:W-:Y:S01]  /*1e4f0*/  ENDCOLLECTIVE ;  /* 0x000000000000791b */ /* 0x003fe20003800000 */
.L_x_12981:
[----:B------:R-:W-:Y:S05]  /*1e500*/  BSYNC B1 ;  /* 0x0000000000017941 */ /* 0x000fea0003800000 */
.L_x_12980:
        /* <DEDUP_REMOVED lines=8> */
.L_x_12982:
[----:B------:R-:W-:Y:S02]  /*1e590*/  IMAD.MOV.U32 R13, RZ, RZ, R20 ;  /* 0x000000ffff0d7224 */ /* 0x000fe400078e0014 */
[----:B------:R-:W-:-:S07]  /*1e5a0*/  IMAD.MOV.U32 R3, RZ, RZ, R14 ;  /* 0x000000ffff037224 */ /* 0x000fce00078e000e */
[----:B------:R-:W-:Y:S05]  /*1e5b0*/  WARPSYNC.COLLECTIVE R15, `(.L_x_12983) ;  /* 0x000000000f087348 */ /* 0x000fea0003c00000 */
[----:B------:R0:W1:Y:S02]  /*1e5c0*/  SHFL.IDX P6, R14, R13, R12, R11 ;  /* 0x0000000c0d0e7389 */ /* 0x00006400000c000b */
[----:B01----:R-:W-:Y:S01]  /*1e5d0*/  ENDCOLLECTIVE ;  /* 0x000000000000791b */ /* 0x003fe20003800000 */
.L_x_12983:
[----:B------:R-:W-:Y:S01]  /*1e5e0*/  IMAD.MOV.U32 R13, RZ, RZ, R21 ;  /* 0x000000ffff0d7224 */ /* 0x000fe200078e0015 */
[----:B------:R-:W-:-:S07]  /*1e5f0*/  MOV R20, R14 ;  /* 0x0000000e00147202 */ /* 0x000fce0000000f00 */
[----:B------:R-:W-:Y:S05]  /*1e600*/  WARPSYNC.COLLECTIVE R15, `(.L_x_12984) ;  /* 0x000000000f087348 */ /* 0x000fea0003c00000 */
[----:B------:R0:W1:Y:S02]  /*1e610*/  SHFL.IDX P6, R14, R13, R12, R11 ;  /* 0x0000000c0d0e7389 */ /* 0x00006400000c000b */
[----:B01----:R-:W-:Y:S01]  /*1e620*/  ENDCOLLECTIVE ;  /* 0x000000000000791b */ /* 0x003fe20003800000 */
.L_x_12984:
[----:B------:R-:W-:Y:S01]  /*1e630*/  IMAD.MOV.U32 R21, RZ, RZ, R14 ;  /* 0x000000ffff157224 */ /* 0x000fe200078e000e */
[----:B------:R-:W-:Y:S06]  /*1e640*/  BRA `(.L_x_12985) ;  /* 0xfffffeb000247947 */ /* 0x000fec000383ffff */
.L_x_12759:
[----:B-1----:R1:W2:Y:S02]  /*1e650*/  SYNCS.PHASECHK.TRANS64.TRYWAIT P0, [R18+URZ+0x19c00], R39 ;  /* 0x019c0027120075a7 */ /* 0x0022a4000800017f */
[----:B--2---:R-:W-:Y:S05]  /*1e660*/  @!P0 NANOSLEEP.SYNCS 0x989680 ;  /* 0x009896800000895d */ /* 0x004fea0003900000 */
[----:B------:R-:W2:Y:S02]  /*1e670*/  @!P0 SYNCS.PHASECHK.TRANS64 P0, [R18+URZ+0x19c00], R39 ;  /* 0x019c0027120085a7 */ /* 0x000ea4000800007f */
[----:B--2---:R-:W-:Y:S05]  /*1e680*/  @!P0 BRA `(.L_x_12759) ;  /* 0xfffffffc00f08947 */ /* 0x004fea000383ffff */
[----:B------:R-:W-:Y:S05]  /*1e690*/  BRA `(.L_x_12986) ;  /* 0xfffffeb000f47947 */ /* 0x000fea000383ffff */
.L_x_12765:
[----:B-1----:R1:W2:Y:S02]  /*1e6a0*/  SYNCS.PHASECHK.TRANS64.TRYWAIT P1, [R0+URZ+0x19c30], R7 ;  /* 0x019c3007000075a7 */ /* 0x0022a4000802017f */
[----:B--2---:R-:W-:Y:S05]  /*1e6b0*/  @!P1 NANOSLEEP.SYNCS 0x989680 ;  /* 0x009896800000995d */ /* 0x004fea0003900000 */
[----:B------:R-:W2:Y:S02]  /*1e6c0*/  @!P1 SYNCS.PHASECHK.TRANS64 P1, [R0+URZ+0x19c30], R7 ;  /* 0x019c3007000095a7 */ /* 0x000ea4000802007f */
[----:B--2---:R-:W-:Y:S05]  /*1e6d0*/  @!P1 BRA `(.L_x_12765) ;  /* 0xfffffffc00f09947 */ /* 0x004fea000383ffff */
[----:B------:R-:W-:Y:S05]  /*1e6e0*/  BRA `(.L_x_12764) ;  /* 0xfffffed4005c7947 */ /* 0x000fea000383ffff */
.L_x_12773:
[----:B-1----:R1:W2:Y:S02]  /*1e6f0*/  SYNCS.PHASECHK.TRANS64.TRYWAIT P1, [R20+URZ+0x19c30], R11 ;  /* 0x019c300b140075a7 */ /* 0x0022a4000802017f */
[----:B--2---:R-:W-:Y:S05]  /*1e700*/  @!P1 NANOSLEEP.SYNCS 0x989680 ;  /* 0x009896800000995d */ /* 0x004fea0003900000 */
[----:B------:R-:W2:Y:S02]  /*1e710*/  @!P1 SYNCS.PHASECHK.TRANS64 P1, [R20+URZ+0x19c30], R11 ;  /* 0x019c300b140095a7 */ /* 0x000ea4000802007f */
[----:B--2---:R-:W-:Y:S05]  /*1e720*/  @!P1 BRA `(.L_x_12773) ;  /* 0xfffffffc00f09947 */ /* 0x004fea000383ffff */
[----:B------:R-:W-:Y:S05]  /*1e730*/  BRA `(.L_x_12772) ;  /* 0xffffff0000007947 */ /* 0x000fea000383ffff */
.L_x_12778:
[----:B-1----:R1:W2:Y:S02]  /*1e740*/  SYNCS.PHASECHK.TRANS64.TRYWAIT P1, [R14+URZ+0x19c50], R7 ;  /* 0x019c50070e0075a7 */ /* 0x0022a4000802017f */
[----:B--2---:R-:W-:Y:S05]  /*1e750*/  @!P1 NANOSLEEP.SYNCS 0x989680 ;  /* 0x009896800000995d */ /* 0x004fea0003900000 */
[----:B------:R-:W2:Y:S02]  /*1e760*/  @!P1 SYNCS.PHASECHK.TRANS64 P1, [R14+URZ+0x19c50], R7 ;  /* 0x019c50070e0095a7 */ /* 0x000ea4000802007f */
[----:B--2---:R-:W-:Y:S05]  /*1e770*/  @!P1 BRA `(.L_x_12778) ;  /* 0xfffffffc00f09947 */ /* 0x004fea000383ffff */
[----:B------:R-:W-:Y:S05]  /*1e780*/  BRA `(.L_x_12777) ;  /* 0xffffff0000807947 */ /* 0x000fea000383ffff */
.L_x_12788:
[----:B-1----:R1:W2:Y:S02]  /*1e790*/  SYNCS.PHASECHK.TRANS64.TRYWAIT P1, [R10+URZ+0x19c30], R11 ;  /* 0x019c300b0a0075a7 */ /* 0x0022a4000802017f */
[----:B--2---:R-:W-:Y:S05]  /*1e7a0*/  @!P1 NANOSLEEP.SYNCS 0x989680 ;  /* 0x009896800000995d */ /* 0x004fea0003900000 */
[----:B------:R-:W2:Y:S02]  /*1e7b0*/  @!P1 SYNCS.PHASECHK.TRANS64 P1, [R10+URZ+0x19c30], R11 ;  /* 0x019c300b0a0095a7 */ /* 0x000ea4000802007f */
[----:B--2---:R-:W-:Y:S05]  /*1e7c0*/  @!P1 BRA `(.L_x_12788) ;  /* 0xfffffffc00f09947 */ /* 0x004fea000383ffff */
[----:B------:R-:W-:Y:S05]  /*1e7d0*/  BRA `(.L_x_12787) ;  /* 0xffffff2c00bc7947 */ /* 0x000fea000383ffff */
.L_x_12793:
[----:B-1----:R1:W2:Y:S02]  /*1e7e0*/  SYNCS.PHASECHK.TRANS64.TRYWAIT P1, [R12+URZ+0x19c50], R7 ;  /* 0x019c50070c0075a7 */ /* 0x0022a4000802017f */
[----:B--2---:R-:W-:Y:S05]  /*1e7f0*/  @!P1 NANOSLEEP.SYNCS 0x989680 ;  /* 0x009896800000995d */ /* 0x004fea0003900000 */
[----:B------:R-:W2:Y:S02]  /*1e800*/  @!P1 SYNCS.PHASECHK.TRANS64 P1, [R12+URZ+0x19c50], R7 ;  /* 0x019c50070c0095a7 */ /* 0x000ea4000802007f */
[----:B--2---:R-:W-:Y:S05]  /*1e810*/  @!P1 BRA `(.L_x_12793) ;  /* 0xfffffffc00f09947 */ /* 0x004fea000383ffff */
[----:B------:R-:W-:Y:S05]  /*1e820*/  BRA `(.L_x_12792) ;  /* 0xffffff30003c7947 */ /* 0x000fea000383ffff */
.L_x_12801:
[----:B-1----:R1:W2:Y:S02]  /*1e830*/  SYNCS.PHASECHK.TRANS64.TRYWAIT P1, [R12+URZ+0x19c50], R5 ;  /* 0x019c50050c0075a7 */ /* 0x0022a4000802017f */
[----:B--2---:R-:W-:Y:S05]  /*1e840*/  @!P1 NANOSLEEP.SYNCS 0x989680 ;  /* 0x009896800000995d */ /* 0x004fea0003900000 */
[----:B------:R-:W2:Y:S02]  /*1e850*/  @!P1 SYNCS.PHASECHK.TRANS64 P1, [R12+URZ+0x19c50], R5 ;  /* 0x019c50050c0095a7 */ /* 0x000ea4000802007f */
[----:B--2---:R-:W-:Y:S05]  /*1e860*/  @!P1 BRA `(.L_x_12801) ;  /* 0xfffffffc00f09947 */ /* 0x004fea000383ffff */
[----:B------:R-:W-:Y:S05]  /*1e870*/  BRA `(.L_x_12800) ;  /* 0xffffff5000c87947 */ /* 0x000fea000383ffff */
.L_x_12829:
        /* <DEDUP_REMOVED lines=11> */
.L_x_12988:
[----:B------:R-:W-:Y:S05]  /*1e930*/  BSYNC B1 ;  /* 0x0000000000017941 */ /* 0x000fea0003800000 */
.L_x_12987:
[----:B------:R-:W-:Y:S05]  /*1e940*/  BRA `(.L_x_12989) ;  /* 0xffffff9400347947 */ /* 0x000fea000383ffff */
.L_x_12831:
[----:B------:R-:W-:Y:S01]  /*1e950*/  BSSY B1, `(.L_x_12990) ;  /* 0x0000006000017945 */ /* 0x000fe20003800000 */
[----:B------:R-:W-:-:S07]  /*1e960*/  IMAD.MOV.U32 R15, RZ, RZ, -0x1 ;  /* 0xffffffffff0f7424 */ /* 0x000fce00078e00ff */
[----:B01----:R-:W-:Y:S05]  /*1e970*/  WARPSYNC.COLLECTIVE R15, `(.L_x_12991) ;  /* 0x000000000f0c7348 */ /* 0x003fea0003c00000 */
[----:B------:R-:W-:Y:S02]  /*1e980*/  ELECT P6, UR62, PT ;  /* 0x00000000003e782f */ /* 0x000fe400038c0000 */
[----:B------:R-:W-:Y:S01]  /*1e990*/  MOV R14, UR62 ;  /* 0x0000003e000e7c02 */ /* 0x000fe20008000f00 */
[----:B01----:R-:W-:Y:S10]  /*1e9a0*/  ENDCOLLECTIVE ;  /* 0x000000000000791b */ /* 0x003ff40003800000 */
.L_x_12991:
[----:B------:R-:W-:Y:S05]  /*1e9b0*/  BSYNC B1 ;  /* 0x0000000000017941 */ /* 0x000fea0003800000 */
.L_x_12990:
[----:B------:R-:W-:Y:S05]  /*1e9c0*/  BRA `(.L_x_12830) ;  /* 0xffffff94002c7947 */ /* 0x000fea000383ffff */
.L_x_12833:
[----:B0-----:R0:W2:Y:S02]  /*1e9d0*/  SYNCS.PHASECHK.TRANS64.TRYWAIT P0, [R22+URZ+0x19c20], R5 ;  /* 0x019c2005160075a7 */ /* 0x0010a4000800017f */
[----:B--2---:R-:W-:Y:S05]  /*1e9e0*/  @!P0 NANOSLEEP.SYNCS 0x989680 ;  /* 0x009896800000895d */ /* 0x004fea0003900000 */
[----:B------:R-:W2:Y:S02]  /*1e9f0*/  @!P0 SYNCS.PHASECHK.TRANS64 P0, [R22+URZ+0x19c20], R5 ;  /* 0x019c2005160085a7 */ /* 0x000ea4000800007f */
[----:B--2---:R-:W-:Y:S05]  /*1ea00*/  @!P0 BRA `(.L_x_12833) ;  /* 0xfffffffc00f08947 */ /* 0x004fea000383ffff */
[----:B------:R-:W-:Y:S05]  /*1ea10*/  BRA `(.L_x_12992) ;  /* 0xffffff94003c7947 */ /* 0x000fea000383ffff */
.L_x_12837:
[----:B-1----:R1:W2:Y:S02]  /*1ea20*/  SYNCS.PHASECHK.TRANS64.TRYWAIT P0, [R8+URZ+0x19ca0], R10 ;  /* 0x019ca00a080075a7 */ /* 0x0022a4000800017f */
[----:B--2---:R-:W-:Y:S05]  /*1ea30*/  @!P0 NANOSLEEP.SYNCS 0x989680 ;  /* 0x009896800000895d */ /* 0x004fea0003900000 */
[----:B------:R-:W2:Y:S02]  /*1ea40*/  @!P0 SYNCS.PHASECHK.TRANS64 P0, [R8+URZ+0x19ca0], R10 ;  /* 0x019ca00a080085a7 */ /* 0x000ea4000800007f */
[----:B--2---:R-:W-:Y:S05]  /*1ea50*/  @!P0 BRA `(.L_x_12837) ;  /* 0xfffffffc00f08947 */ /* 0x004fea000383ffff */
[----:B------:R-:W-:Y:S05]  /*1ea60*/  BRA `(.L_x_12993) ;  /* 0xffffff9400587947 */ /* 0x000fea000383ffff */
.L_x_12844:
[----:B0-----:R0:W2:Y:S02]  /*1ea70*/  SYNCS.PHASECHK.TRANS64.TRYWAIT P0, [R8+URZ+0x19cc0], R10 ;  /* 0x019cc00a080075a7 */ /* 0x0010a4000800017f */
[----:B--2---:R-:W-:Y:S05]  /*1ea80*/  @!P0 NANOSLEEP.SYNCS 0x989680 ;  /* 0x009896800000895d */ /* 0x004fea0003900000 */
[----:B------:R-:W2:Y:S02]  /*1ea90*/  @!P0 SYNCS.PHASECHK.TRANS64 P0, [R8+URZ+0x19cc0], R10 ;  /* 0x019cc00a080085a7 */ /* 0x000ea4000800007f */
[----:B--2---:R-:W-:Y:S05]  /*1eaa0*/  @!P0 BRA `(.L_x_12844) ;  /* 0xfffffffc00f08947 */ /* 0x004fea000383ffff */
[----:B------:R-:W-:Y:S05]  /*1eab0*/  BRA `(.L_x_12994) ;  /* 0xffffff9800547947 */ /* 0x000fea000383ffff */
.L_x_12853:
[----:B0-----:R0:W2:Y:S02]  /*1eac0*/  SYNCS.PHASECHK.TRANS64.TRYWAIT P1, [R8+URZ+0x19ca0], R7 ;  /* 0x019ca007080075a7 */ /* 0x0010a4000802017f */
[----:B--2---:R-:W-:Y:S05]  /*1ead0*/  @!P1 NANOSLEEP.SYNCS 0x989680 ;  /* 0x009896800000995d */ /* 0x004fea0003900000 */
[----:B------:R-:W2:Y:S02]  /*1eae0*/  @!P1 SYNCS.PHASECHK.TRANS64 P1, [R8+URZ+0x19ca0], R7 ;  /* 0x019ca007080095a7 */ /* 0x000ea4000802007f */
[----:B--2---:R-:W-:Y:S05]  /*1eaf0*/  @!P1 BRA `(.L_x_12853) ;  /* 0xfffffffc00f09947 */ /* 0x004fea000383ffff */
[----:B------:R-:W-:Y:S05]  /*1eb00*/  BRA `(.L_x_12995) ;  /* 0xffffff9c00947947 */ /* 0x000fea000383ffff */
.L_x_12860:
[----:B-1----:R1:W2:Y:S02]  /*1eb10*/  SYNCS.PHASECHK.TRANS64.TRYWAIT P1, [R8+URZ+0x19cc0], R7 ;  /* 0x019cc007080075a7 */ /* 0x0022a4000802017f */
[----:B--2---:R-:W-:Y:S05]  /*1eb20*/  @!P1 NANOSLEEP.SYNCS 0x989680 ;  /* 0x009896800000995d */ /* 0x004fea0003900000 */
[----:B------:R-:W2:Y:S02]  /*1eb30*/  @!P1 SYNCS.PHASECHK.TRANS64 P1, [R8+URZ+0x19cc0], R7 ;  /* 0x019cc007080095a7 */ /* 0x000ea4000802007f */
[----:B--2---:R-:W-:Y:S05]  /*1eb40*/  @!P1 BRA `(.L_x_12860) ;  /* 0xfffffffc00f09947 */ /* 0x004fea000383ffff */
[----:B------:R-:W-:Y:S05]  /*1eb50*/  BRA `(.L_x_12996) ;  /* 0xffffffa0008c7947 */ /* 0x000fea000383ffff */
.L_x_12877:
[----:B0-----:R-:W0:Y:S01]  /*1eb60*/  S2R R11, SR_TID.X ;  /* 0x00000000000b7919 */ /* 0x001e220000002100 */
[----:B------:R-:W-:Y:S01]  /*1eb70*/  BSSY B0, `(.L_x_12997) ;  /* 0x000000a000007945 */ /* 0x000fe20003800000 */
[----:B------:R-:W-:Y:S02]  /*1eb80*/  IMAD.MOV.U32 R12, RZ, RZ, RZ ;  /* 0x000000ffff0c7224 */ /* 0x000fe400078e00ff */
[----:B------:R-:W-:Y:S01]  /*1eb90*/  IMAD.MOV.U32 R15, RZ, RZ, -0x1 ;  /* 0xffffffffff0f7424 */ /* 0x000fe200078e00ff */
[----:B0-----:R-:W-:Y:S01]  /*1eba0*/  SHF.R.U32.HI R4, RZ, 0x5, R11 ;  /* 0x00000005ff047819 */ /* 0x001fe2000001160b */
[----:B------:R-:W-:-:S03]  /*1ebb0*/  IMAD.MOV.U32 R11, RZ, RZ, 0x1f ;  /* 0x0000001fff0b7424 */ /* 0x000fc600078e00ff */
[----:B------:R-:W-:-:S04]  /*1ebc0*/  LOP3.LUT R4, R4, 0x3, RZ, 0xc0, !PT ;  /* 0x0000000304047812 */ /* 0x000fc800078ec0ff */
[----:B------:R-:W-:-:S07]  /*1ebd0*/  MOV R13, R4 ;  /* 0x00000004000d7202 */ /* 0x000fce0000000f00 */
[----:B-----5:R-:W-:Y:S05]  /*1ebe0*/  WARPSYNC.COLLECTIVE R15, `(.L_x_12998) ;  /* 0x000000000f087348 */ /* 0x020fea0003c00000 */
[----:B------:R0:W1:Y:S02]  /*1ebf0*/  SHFL.IDX P6, R14, R13, R12, R11 ;  /* 0x0000000c0d0e7389 */ /* 0x00006400000c000b */
[----:B01---5:R-:W-:Y:S01]  /*1ec00*/  ENDCOLLECTIVE ;  /* 0x000000000000791b */ /* 0x023fe20003800000 */
.L_x_12998:
[----:B------:R-:W-:Y:S05]  /*1ec10*/  BSYNC B0 ;  /* 0x0000000000007941 */ /* 0x000fea0003800000 */
.L_x_12997:
[----:B------:R-:W-:Y:S05]  /*1ec20*/  BRA `(.L_x_12999) ;  /* 0xffffffb0007c7947 */ /* 0x000fea000383ffff */
.L_x_12880:
[----:B-1----:R-:W2:Y:S02]  /*1ec30*/  LDL R0, [R1+0x38] ;  /* 0x0000380001007983 */ /* 0x002ea40000100800 */
[----:B--2---:R1:W2:Y:S02]  /*1ec40*/  SYNCS.PHASECHK.TRANS64.TRYWAIT P0, [R4+URZ+0x19c80], R0 ;  /* 0x019c8000040075a7 */ /* 0x0042a4000800017f */
[----:B--2---:R-:W-:Y:S05]  /*1ec50*/  @!P0 NANOSLEEP.SYNCS 0x989680 ;  /* 0x009896800000895d */ /* 0x004fea0003900000 */
[----:B------:R-:W2:Y:S02]  /*1ec60*/  @!P0 SYNCS.PHASECHK.TRANS64 P0, [R4+URZ+0x19c80], R0 ;  /* 0x019c8000040085a7 */ /* 0x000ea4000800007f */
[----:B--2---:R-:W-:Y:S05]  /*1ec70*/  @!P0 BRA `(.L_x_12880) ;  /* 0xfffffffc00ec8947 */ /* 0x004fea000383ffff */
[----:B------:R-:W-:Y:S05]  /*1ec80*/  BRA `(.L_x_13000) ;  /* 0xffffffb000947947 */ /* 0x000fea000383ffff */
.L_x_12881:
        /* <DEDUP_REMOVED lines=8> */
.L_x_13002:
[----:B------:R-:W-:Y:S05]  /*1ed10*/  BSYNC B0 ;  /* 0x0000000000007941 */ /* 0x000fea0003800000 */
.L_x_13001:
[----:B------:R-:W0:Y:S01]  /*1ed20*/  S2R R7, SR_TID.X ;  /* 0x0000000000077919 */ /* 0x000e220000002100 */
[----:B------:R-:W-:Y:S01]  /*1ed30*/  IMAD.MOV.U32 R13, RZ, RZ, R8 ;  /* 0x000000ffff0d7224 */ /* 0x000fe200078e0008 */
[----:B------:R-:W-:Y:S01]  /*1ed40*/  MOV R0, R14 ;  /* 0x0000000e00007202 */ /* 0x000fe20000000f00 */
[----:B------:R-:W-:Y:S02]  /*1ed50*/  IMAD.MOV.U32 R12, RZ, RZ, RZ ;  /* 0x000000ffff0c7224 */ /* 0x000fe400078e00ff */
[----:B------:R-:W-:Y:S02]  /*1ed60*/  IMAD.MOV.U32 R11, RZ, RZ, 0x1e1f ;  /* 0x00001e1fff0b7424 */ /* 0x000fe400078e00ff */
[----:B------:R-:W-:-:S07]  /*1ed70*/  IMAD.MOV.U32 R15, RZ, RZ, -0x1 ;  /* 0xffffffffff0f7424 */ /* 0x000fce00078e00ff */
[----:B0-----:R-:W-:Y:S05]  /*1ed80*/  WARPSYNC.COLLECTIVE R15, `(.L_x_13003) ;  /* 0x000000000f087348 */ /* 0x001fea0003c00000 */
[----:B------:R1:W2:Y:S02]  /*1ed90*/  SHFL.IDX P6, R14, R13, R12, R11 ;  /* 0x0000000c0d0e7389 */ /* 0x0002a400000c000b */
[----:B012---:R-:W-:Y:S01]  /*1eda0*/  ENDCOLLECTIVE ;  /* 0x000000000000791b */ /* 0x007fe20003800000 */
.L_x_13003:
        /* <DEDUP_REMOVED lines=8> */
[----:B------:R-:W-:Y:S02]  /*1ee30*/  IADD3 R0, R22, R10, RZ ;  /* 0x0000000a16007210 */ /* 0x000fe40007ffe0ff */
[CC--:B0-----:R-:W-:Y:S02]  /*1ee40*/  ISETP.GE.AND P4, PT, R15.reuse, R11.reuse, PT ;  /* 0x0000000b0f00720c */ /* 0x0c1fe40003f86270 */
        /* <DEDUP_REMOVED lines=17> */
.L_x_13004:
        /* <DEDUP_REMOVED lines=10> */
.L_x_13005:
[----:B------:R-:W-:Y:S01]  /*1f000*/  IMAD.MOV.U32 R6, RZ, RZ, R14 ;  /* 0x000000ffff067224 */ /* 0x000fe200078e000e */
[----:B------:R-:W-:Y:S06]  /*1f010*/  BRA `(.L_x_13006) ;  /* 0xffffffb000707947 */ /* 0x000fec000383ffff */
.L_x_12886:
[----:B---3--:R-:W3:Y:S02]  /*1f020*/  LDL R2, [R1+0x38] ;  /* 0x0000380001027983 */ /* 0x008ee40000100800 */
[----:B---3--:R3:W4:Y:S02]  /*1f030*/  SYNCS.PHASECHK.TRANS64.TRYWAIT P0, [R4+URZ+0x19c40], R2 ;  /* 0x019c4002040075a7 */ /* 0x008724000800017f */
[----:B----4-:R-:W-:Y:S05]  /*1f040*/  @!P0 NANOSLEEP.SYNCS 0x989680 ;  /* 0x009896800000895d */ /* 0x010fea0003900000 */
[----:B------:R-:W4:Y:S02]  /*1f050*/  @!P0 SYNCS.PHASECHK.TRANS64 P0, [R4+URZ+0x19c40], R2 ;  /* 0x019c4002040085a7 */ /* 0x000f24000800007f */
[----:B----4-:R-:W-:Y:S05]  /*1f060*/  @!P0 BRA `(.L_x_12886) ;  /* 0xfffffffc00ec8947 */ /* 0x010fea000383ffff */
[----:B------:R-:W-:Y:S05]  /*1f070*/  BRA `(.L_x_13007) ;  /* 0xffffffb000e07947 */ /* 0x000fea000383ffff */
.L_x_12887:
[----:B------:R-:W-:Y:S01]  /*1f080*/  BSSY B0, `(.L_x_13008) ;  /* 0x0000008000007945 */ /* 0x000fe20003800000 */
[----:B------:R-:W-:Y:S01]  /*1f090*/  MOV R13, R6 ;  /* 0x00000006000d7202 */ /* 0x000fe20000000f00 */
[----:B------:R-:W-:Y:S02]  /*1f0a0*/  IMAD.MOV.U32 R12, RZ, RZ, RZ ;  /* 0x000000ffff0c7224 */ /* 0x000fe400078e00ff */
[----:B------:R-:W-:Y:S02]  /*1f0b0*/  IMAD.MOV.U32 R11, RZ, RZ, 0x1e1f ;  /* 0x00001e1fff0b7424 */ /* 0x000fe400078e00ff */
[----:B------:R-:W-:-:S07]  /*1f0c0*/  IMAD.MOV.U32 R15, RZ, RZ, -0x1 ;  /* 0xffffffffff0f7424 */ /* 0x000fce00078e00ff */
[----:B--2---:R-:W-:Y:S05]  /*1f0d0*/  WARPSYNC.COLLECTIVE R15, `(.L_x_13009) ;  /* 0x000000000f087348 */ /* 0x004fea0003c00000 */
[----:B------:R0:W1:Y:S02]  /*1f0e0*/  SHFL.IDX P6, R14, R13, R12, R11 ;  /* 0x0000000c0d0e7389 */ /* 0x00006400000c000b */
[----:B012---:R-:W-:Y:S01]  /*1f0f0*/  ENDCOLLECTIVE ;  /* 0x000000000000791b */ /* 0x007fe20003800000 */
.L_x_13009:
[----:B------:R-:W-:Y:S05]  /*1f100*/  BSYNC B0 ;  /* 0x0000000000007941 */ /* 0x000fea0003800000 */
.L_x_13008:
        /* <DEDUP_REMOVED lines=8> */
.L_x_13010:
[----:B------:R-:W-:Y:S02]  /*1f190*/  IMAD.MOV.U32 R13, RZ, RZ, R6 ;  /* 0x000000ffff0d7224 */ /* 0x000fe400078e0006 */
[----:B------:R-:W-:Y:S02]  /*1f1a0*/  IMAD.MOV.U32 R12, RZ, RZ, 0x1 ;  /* 0x00000001ff0c7424 */ /* 0x000fe400078e00ff */
[----:B------:R-:W-:-:S07]  /*1f1b0*/  IMAD.MOV.U32 R3, RZ, RZ, R14 ;  /* 0x000000ffff037224 */ /* 0x000fce00078e000e */
[----:B------:R-:W-:Y:S05]  /*1f1c0*/  WARPSYNC.COLLECTIVE R15, `(.L_x_13011) ;  /* 0x000000000f087348 */ /* 0x000fea0003c00000 */
[----:B------:R0:W1:Y:S02]  /*1f1d0*/  SHFL.IDX P6, R14, R13, R12, R11 ;  /* 0x0000000c0d0e7389 */ /* 0x00006400000c000b */
[----:B01----:R-:W-:Y:S01]  /*1f1e0*/  ENDCOLLECTIVE ;  /* 0x000000000000791b */ /* 0x003fe20003800000 */
.L_x_13011:
        /* <DEDUP_REMOVED lines=10> */
.L_x_13012:
        /* <DEDUP_REMOVED lines=8> */
.L_x_12892:
        /* <DEDUP_REMOVED lines=9> */
.L_x_13014:
[----:B------:R-:W-:Y:S01]  /*1f3a0*/  ISETP.GE.AND P2, PT, R17, R0, PT ;  /* 0x000000001100720c */ /* 0x000fe20003f46270 */
[----:B------:R-:W-:Y:S02]  /*1f3b0*/  IMAD.MOV.U32 R13, RZ, RZ, R6 ;  /* 0x000000ffff0d7224 */ /* 0x000fe400078e0006 */
[----:B------:R-:W-:-:S10]  /*1f3c0*/  IMAD.MOV.U32 R2, RZ, RZ, R14 ;  /* 0x000000ffff027224 */ /* 0x000fd400078e000e */
[----:B------:R-:W-:Y:S05]  /*1f3d0*/  WARPSYNC.COLLECTIVE R15, `(.L_x_13015) ;  /* 0x000000000f087348 */ /* 0x000fea0003c00000 */
[----:B------:R0:W1:Y:S02]  /*1f3e0*/  SHFL.IDX P6, R14, R13, R12, R11 ;  /* 0x0000000c0d0e7389 */ /* 0x00006400000c000b */
[----:B01----:R-:W-:Y:S01]  /*1f3f0*/  ENDCOLLECTIVE ;  /* 0x000000000000791b */ /* 0x003fe20003800000 */
.L_x_13015:
[----:B------:R-:W-:Y:S01]  /*1f400*/  MOV R13, R5 ;  /* 0x00000005000d7202 */ /* 0x000fe20000000f00 */
[----:B------:R-:W-:Y:S02]  /*1f410*/  IMAD.MOV.U32 R12, RZ, RZ, 0x1 ;  /* 0x00000001ff0c7424 */ /* 0x000fe400078e00ff */
[----:B------:R-:W-:-:S07]  /*1f420*/  IMAD.MOV.U32 R3, RZ, RZ, R14 ;  /* 0x000000ffff037224 */ /* 0x000fce00078e000e */
[----:B------:R-:W-:Y:S05]  /*1f430*/  WARPSYNC.COLLECTIVE R15, `(.L_x_13016) ;  /* 0x000000000f087348 */ /* 0x000fea0003c00000 */
[----:B------:R0:W1:Y:S02]  /*1f440*/  SHFL.IDX P6, R14, R13, R12, R11 ;  /* 0x0000000c0d0e7389 */ /* 0x00006400000c000b */
[----:B01----:R-:W-:Y:S01]  /*1f450*/  ENDCOLLECTIVE ;  /* 0x000000000000791b */ /* 0x003fe20003800000 */
.L_x_13016:
        /* <DEDUP_REMOVED lines=10> */
.L_x_13017:
[----:B------:R-:W-:Y:S01]  /*1f500*/  @!PT LDS RZ, [RZ] ;  /* 0x00000000fffff984 */ /* 0x000fe20000000800 */
[----:B------:R-:W-:Y:S01]  /*1f510*/  @!PT LDS RZ, [RZ] ;  /* 0x00000000fffff984 */ /* 0x000fe20000000800 */
[----:B------:R-:W-:Y:S01]  /*1f520*/  @!PT LDS RZ, [RZ] ;  /* 0x00000000fffff984 */ /* 0x000fe20000000800 */
[----:B------:R-:W-:Y:S04]  /*1f530*/  @!P2 LDGSTS.E.BYPASS.LTC128B.128 [R8+0xf000], desc[UR42][R2.64], !P3 ;  /* 0x0f0000000208afae */ /* 0x000fe8000d901d6a */
[----:B------:R-:W-:Y:S04]  /*1f540*/  @!P2 LDGSTS.E.BYPASS.LTC128B.128 [R8+0x10800], desc[UR42][R2.64+0x20], !P0 ;  /* 0x108000200208afae */ /* 0x000fe8000c101d6a */
[----:B------:R0:W-:Y:S01]  /*1f550*/  @!P2 LDGSTS.E.BYPASS.LTC128B.128 [R8+0x12000], desc[UR42][R2.64+0x40], !P1 ;  /* 0x120000400208afae */ /* 0x0001e2000c901d6a */
[----:B------:R-:W-:Y:S01]  /*1f560*/  IMAD.MOV.U32 R13, RZ, RZ, R4 ;  /* 0x000000ffff0d7224 */ /* 0x000fe200078e0004 */
[----:B------:R-:W-:Y:S01]  /*1f570*/  MOV R12, RZ ;  /* 0x000000ff000c7202 */ /* 0x000fe20000000f00 */
[----:B0-----:R-:W-:-:S02]  /*1f580*/  VIADD R3, R17, 0x40 ;  /* 0x0000004011037836 */ /* 0x001fc40000000000 */
[----:B------:R-:W-:-:S07]  /*1f590*/  IMAD.MOV.U32 R6, RZ, RZ, R14 ;  /* 0x000000ffff067224 */ /* 0x000fce00078e000e */
[----:B------:R-:W-:Y:S05]  /*1f5a0*/  WARPSYNC.COLLECTIVE R15, `(.L_x_13018) ;  /* 0x000000000f087348 */ /* 0x000fea0003c00000 */
[----:B------:R0:W1:Y:S02]  /*1f5b0*/  SHFL.IDX P6, R14, R13, R12, R11 ;  /* 0x0000000c0d0e7389 */ /* 0x00006400000c000b */
[----:B01----:R-:W-:Y:S01]  /*1f5c0*/  ENDCOLLECTIVE ;  /* 0x000000000000791b */ /* 0x003fe20003800000 */
.L_x_13018:
        /* <DEDUP_REMOVED lines=14> */
.L_x_13019:
[----:B------:R-:W-:Y:S01]  /*1f6b0*/  IMAD.MOV.U32 R2, RZ, RZ, R14 ;  /* 0x000000ffff027224 */ /* 0x000fe200078e000e */
[----:B------:R-:W-:Y:S06]  /*1f6c0*/  BRA `(.L_x_13020) ;  /* 0xffffffb800ac7947 */ /* 0x000fec000383ffff */
.L_x_12897:
[----:B--2---:R2:W3:Y:S02]  /*1f6d0*/  SYNCS.PHASECHK.TRANS64.TRYWAIT P0, [R22+URZ+0x19c20], R0 ;  /* 0x019c2000160075a7 */ /* 0x0044e4000800017f */
[----:B---3--:R-:W-:Y:S05]  /*1f6e0*/  @!P0 NANOSLEEP.SYNCS 0x989680 ;  /* 0x009896800000895d */ /* 0x008fea0003900000 */
[----:B------:R-:W3:Y:S02]  /*1f6f0*/  @!P0 SYNCS.PHASECHK.TRANS64 P0, [R22+URZ+0x19c20], R0 ;  /* 0x019c2000160085a7 */ /* 0x000ee4000800007f */
[----:B---3--:R-:W-:Y:S05]  /*1f700*/  @!P0 BRA `(.L_x_12897) ;  /* 0xfffffffc00f08947 */ /* 0x008fea000383ffff */
[----:B------:R-:W-:Y:S05]  /*1f710*/  BRA `(.L_x_13021) ;  /* 0xffffffbc001c7947 */ /* 0x000fea000383ffff */
.L_x_12901:
[----:B0-----:R0:W1:Y:S02]  /*1f720*/  SYNCS.PHASECHK.TRANS64.TRYWAIT P0, [R0+URZ+0x19c80], R10 ;  /* 0x019c800a000075a7 */ /* 0x001064000800017f */
[----:B-1----:R-:W-:Y:S05]  /*1f730*/  @!P0 NANOSLEEP.SYNCS 0x989680 ;  /* 0x009896800000895d */ /* 0x002fea0003900000 */
[----:B------:R-:W1:Y:S02]  /*1f740*/  @!P0 SYNCS.PHASECHK.TRANS64 P0, [R0+URZ+0x19c80], R10 ;  /* 0x019c800a000085a7 */ /* 0x000e64000800007f */
[----:B-1----:R-:W-:Y:S05]  /*1f750*/  @!P0 BRA `(.L_x_12901) ;  /* 0xfffffffc00f08947 */ /* 0x002fea000383ffff */
[----:B------:R-:W-:Y:S05]  /*1f760*/  BRA `(.L_x_13022) ;  /* 0xffffffbc00e87947 */ /* 0x000fea000383ffff */
.L_x_12902:
        /* <DEDUP_REMOVED lines=8> */
.L_x_13024:
[----:B------:R-:W-:Y:S05]  /*1f7f0*/  BSYNC B0 ;  /* 0x0000000000007941 */ /* 0x000fea0003800000 */
.L_x_13023:
[----:B------:R-:W0:Y:S01]  /*1f800*/  S2R R2, SR_TID.X ;  /* 0x0000000000027919 */ /* 0x000e220000002100 */
[----:B------:R-:W-:Y:S01]  /*1f810*/  IMAD.MOV.U32 R13, RZ, RZ, R21 ;  /* 0x000000ffff0d7224 */ /* 0x000fe200078e0015 */
[----:B------:R-:W-:Y:S01]  /*1f820*/  MOV R3, R14 ;  /* 0x0000000e00037202 */ /* 0x000fe20000000f00 */
[----:B------:R-:W-:Y:S01]  /*1f830*/  IMAD.MOV.U32 R12, RZ, RZ, RZ ;  /* 0x000000ffff0c7224 */ /* 0x000fe200078e00ff */
[----:B------:R-:W-:Y:S01]  /*1f840*/  IADD3 R6, R22, R6, RZ ;  /* 0x0000000616067210 */ /* 0x000fe20007ffe0ff */
[----:B------:R-:W-:Y:S02]  /*1f850*/  IMAD.MOV.U32 R11, RZ, RZ, 0x1e1f ;  /* 0x00001e1fff0b7424 */ /* 0x000fe400078e00ff */
[----:B------:R-:W-:-:S07]  /*1f860*/  IMAD.MOV.U32 R15, RZ, RZ, -0x1 ;  /* 0xffffffffff0f7424 */ /* 0x000fce00078e00ff */
[----:B0-----:R-:W-:Y:S05]  /*1f870*/  WARPSYNC.COLLECTIVE R15, `(.L_x_13025) ;  /* 0x000000000f087348 */ /* 0x001fea0003c00000 */
[----:B------:R1:W2:Y:S02]  /*1f880*/  SHFL.IDX P6, R14, R13, R12, R11 ;  /* 0x0000000c0d0e7389 */ /* 0x0002a400000c000b */
[----:B012---:R-:W-:Y:S01]  /*1f890*/  ENDCOLLECTIVE ;  /* 0x000000000000791b */ /* 0x007fe20003800000 */
.L_x_13025:
        /* <DEDUP_REMOVED lines=11> */
.L_x_13026:
        /* <DEDUP_REMOVED lines=11> */
.L_x_13027:
[----:B------:R-:W-:Y:S01]  /*1fa00*/  IMAD.MOV.U32 R2, RZ, RZ, R14 ;  /* 0x000000ffff027224 */ /* 0x000fe200078e000e */
[----:B------:R-:W-:Y:S06]  /*1fa10*/  BRA `(.L_x_13028) ;  /* 0xffffffbc00f87947 */ /* 0x000fec000383ffff */
.L_x_12907:
[----:B---3--:R3:W4:Y:S02]  /*1fa20*/  SYNCS.PHASECHK.TRANS64.TRYWAIT P0, [R0+URZ+0x19c40], R10 ;  /* 0x019c400a000075a7 */ /* 0x008724000800017f */
[----:B----4-:R-:W-:Y:S05]  /*1fa30*/  @!P0 NANOSLEEP.SYNCS 0x989680 ;  /* 0x009896800000895d */ /* 0x010fea0003900000 */
[----:B------:R-:W4:Y:S02]  /*1fa40*/  @!P0 SYNCS.PHASECHK.TRANS64 P0, [R0+URZ+0x19c40], R10 ;  /* 0x019c400a000085a7 */ /* 0x000f24000800007f */
[----:B----4-:R-:W-:Y:S05]  /*1fa50*/  @!P0 BRA `(.L_x_12907) ;  /* 0xfffffffc00f08947 */ /* 0x010fea000383ffff */
[----:B------:R-:W-:Y:S05]  /*1fa60*/  BRA `(.L_x_13029) ;  /* 0xffffffc0005c7947 */ /* 0x000fea000383ffff */
.L_x_12908:
        /* <DEDUP_REMOVED lines=8> */
.L_x_13031:
[----:B------:R-:W-:Y:S05]  /*1faf0*/  BSYNC B0 ;  /* 0x0000000000007941 */ /* 0x000fea0003800000 */
.L_x_13030:
        /* <DEDUP_REMOVED lines=8> */
.L_x_13032:
[----:B------:R-:W-:Y:S02]  /*1fb80*/  IMAD.MOV.U32 R13, RZ, RZ, R8 ;  /* 0x000000ffff0d7224 */ /* 0x000fe400078e0008 */
[----:B------:R-:W-:Y:S01]  /*1fb90*/  IMAD.MOV.U32 R12, RZ, RZ, 0x1 ;  /* 0x00000001ff0c7424 */ /* 0x000fe200078e00ff */
[----:B------:R-:W-:-:S07]  /*1fba0*/  MOV R2, R14 ;  /* 0x0000000e00027202 */ /* 0x000fce0000000f00 */
[----:B------:R-:W-:Y:S05]  /*1fbb0*/  WARPSYNC.COLLECTIVE R15, `(.L_x_13033) ;  /* 0x000000000f087348 */ /* 0x000fea0003c00000 */
[----:B------:R0:W1:Y:S02]  /*1fbc0*/  SHFL.IDX P6, R14, R13, R12, R11 ;  /* 0x0000000c0d0e7389 */ /* 0x00006400000c000b */
[----:B01----:R-:W-:Y:S01]  /*1fbd0*/  ENDCOLLECTIVE ;  /* 0x000000000000791b */ /* 0x003fe20003800000 */
.L_x_13033:
        /* <DEDUP_REMOVED lines=13> */
.L_x_13034:
[----:B------:R-:W-:Y:S01]  /*1fcb0*/  IMAD.MOV.U32 R2, RZ, RZ, R14 ;  /* 0x000000ffff027224 */ /* 0x000fe200078e000e */
[----:B------:R-:W-:Y:S06]  /*1fcc0*/  BRA `(.L_x_13035) ;  /* 0xffffffc000687947 */ /* 0x000fec000383ffff */
.L_x_12913:
[----:B0-----:R0:W2:Y:S02]  /*1fcd0*/  SYNCS.PHASECHK.TRANS64.TRYWAIT P2, [R2+URZ+0x19c70], R0 ;  /* 0x019c7000020075a7 */ /* 0x0010a4000804017f */
[----:B--2---:R-:W-:Y:S05]  /*1fce0*/  @!P2 NANOSLEEP.SYNCS 0x989680 ;  /* 0x009896800000a95d */ /* 0x004fea0003900000 */
[----:B------:R-:W2:Y:S02]  /*1fcf0*/  @!P2 SYNCS.PHASECHK.TRANS64 P2, [R2+URZ+0x19c70], R0 ;  /* 0x019c70000200a5a7 */ /* 0x000ea4000804007f */
[----:B--2---:R-:W-:Y:S05]  /*1fd00*/  @!P2 BRA `(.L_x_12913) ;  /* 0xfffffffc00f0a947 */ /* 0x004fea000383ffff */
[----:B------:R-:W-:Y:S05]  /*1fd10*/  BRA `(.L_x_13036) ;  /* 0xffffffc000d47947 */ /* 0x000fea000383ffff */
.L_x_12915:
[----:B0-----:R0:W2:Y:S02]  /*1fd20*/  SYNCS.PHASECHK.TRANS64.TRYWAIT P2, [R2+URZ+0x19c60], R3 ;  /* 0x019c6003020075a7 */ /* 0x0010a4000804017f */
[----:B--2---:R-:W-:Y:S05]  /*1fd30*/  @!P2 NANOSLEEP.SYNCS 0x989680 ;  /* 0x009896800000a95d */ /* 0x004fea0003900000 */
[----:B------:R-:W2:Y:S02]  /*1fd40*/  @!P2 SYNCS.PHASECHK.TRANS64 P2, [R2+URZ+0x19c60], R3 ;  /* 0x019c60030200a5a7 */ /* 0x000ea4000804007f */
[----:B--2---:R-:W-:Y:S05]  /*1fd50*/  @!P2 BRA `(.L_x_12915) ;  /* 0xfffffffc00f0a947 */ /* 0x004fea000383ffff */
[----:B------:R-:W-:Y:S05]  /*1fd60*/  BRA `(.L_x_13037) ;  /* 0xffffffc000e47947 */ /* 0x000fea000383ffff */
.L_x_12923:
[----:B--2---:R2:W3:Y:S02]  /*1fd70*/  SYNCS.PHASECHK.TRANS64.TRYWAIT P1, [R0+URZ+0x19c70], R2 ;  /* 0x019c7002000075a7 */ /* 0x0044e4000802017f */
[----:B---3--:R-:W-:Y:S05]  /*1fd80*/  @!P1 NANOSLEEP.SYNCS 0x989680 ;  /* 0x009896800000995d */ /* 0x008fea0003900000 */
[----:B------:R-:W3:Y:S02]  /*1fd90*/  @!P1 SYNCS.PHASECHK.TRANS64 P1, [R0+URZ+0x19c70], R2 ;  /* 0x019c7002000095a7 */ /* 0x000ee4000802007f */
[----:B---3--:R-:W-:Y:S05]  /*1fda0*/  @!P1 BRA `(.L_x_12923) ;  /* 0xfffffffc00f09947 */ /* 0x008fea000383ffff */
[----:B------:R-:W-:Y:S05]  /*1fdb0*/  BRA `(.L_x_13038) ;  /* 0xffffffc800807947 */ /* 0x000fea000383ffff */
.L_x_12925:
[----:B0-----:R0:W1:Y:S02]  /*1fdc0*/  SYNCS.PHASECHK.TRANS64.TRYWAIT P1, [R0+URZ+0x19c60], R2 ;  /* 0x019c6002000075a7 */ /* 0x001064000802017f */
[----:B-1----:R-:W-:Y:S05]  /*1fdd0*/  @!P1 NANOSLEEP.SYNCS 0x989680 ;  /* 0x009896800000995d */ /* 0x002fea0003900000 */
[----:B------:R-:W1:Y:S02]  /*1fde0*/  @!P1 SYNCS.PHASECHK.TRANS64 P1, [R0+URZ+0x19c60], R2 ;  /* 0x019c6002000095a7 */ /* 0x000e64000802007f */
[----:B-1----:R-:W-:Y:S05]  /*1fdf0*/  @!P1 BRA `(.L_x_12925) ;  /* 0xfffffffc00f09947 */ /* 0x002fea000383ffff */
[----:B------:R-:W-:Y:S05]  /*1fe00*/  BRA `(.L_x_13039) ;  /* 0xffffffc8008c7947 */ /* 0x000fea000383ffff */
.L_x_12930:
[----:B------:R-:W-:Y:S01]  /*1fe10*/  BSSY B0, `(.L_x_13040) ;  /* 0x0000008000007945 */ /* 0x000fe20003800000 */
[----:B------:R-:W-:Y:S01]  /*1fe20*/  IMAD.MOV.U32 R13, RZ, RZ, R16 ;  /* 0x000000ffff0d7224 */ /* 0x000fe200078e0010 */
[----:B------:R-:W-:Y:S01]  /*1fe30*/  MOV R12, RZ ;  /* 0x000000ff000c7202 */ /* 0x000fe20000000f00 */
[----:B0-----:R-:W-:Y:S02]  /*1fe40*/  IMAD.MOV.U32 R11, RZ, RZ, 0x1f ;  /* 0x0000001fff0b7424 */ /* 0x001fe400078e00ff */
[----:B------:R-:W-:-:S07]  /*1fe50*/  IMAD.MOV.U32 R15, RZ, RZ, -0x1 ;  /* 0xffffffffff0f7424 */ /* 0x000fce00078e00ff */
[----:B--2---:R-:W-:Y:S05]  /*1fe60*/  WARPSYNC.COLLECTIVE R15, `(.L_x_13041) ;  /* 0x000000000f087348 */ /* 0x004fea0003c00000 */
[----:B------:R0:W1:Y:S02]  /*1fe70*/  SHFL.IDX P6, R14, R13, R12, R11 ;  /* 0x0000000c0d0e7389 */ /* 0x00006400000c000b */
[----:B012---:R-:W-:Y:S01]  /*1fe80*/  ENDCOLLECTIVE ;  /* 0x000000000000791b */ /* 0x007fe20003800000 */
.L_x_13041:
[----:B------:R-:W-:Y:S05]  /*1fe90*/  BSYNC B0 ;  /* 0x0000000000007941 */ /* 0x000fea0003800000 */
.L_x_13040:
        /* <DEDUP_REMOVED lines=9> */
.L_x_13042:
[----:B------:R-:W-:Y:S02]  /*1ff30*/  ULDC UR4, c[0x0][0xc3c] ;  /* 0x00030f0000047ab9 */ /* 0x000fe40000000800 */
[----:B------:R-:W-:-:S13]  /*1ff40*/  ISETP.GE.OR P1, PT, R4, UR4, !P0 ;  /* 0x0000000404007c0c */ /* 0x000fda000c726670 */
[----:B------:R-:W0:Y:S01]  /*1ff50*/  @!P1 LDC.64 R2, c[0x0][0xc80] ;  /* 0x00032000ff029b82 */ /* 0x000e220000000a00 */
[----:B------:R-:W-:Y:S01]  /*1ff60*/  IMAD.MOV.U32 R11, RZ, RZ, RZ ;  /* 0x000000ffff0b7224 */ /* 0x000fe200078e00ff */
        /* <DEDUP_REMOVED lines=14> */
.L_x_13043:
        /* <DEDUP_REMOVED lines=8> */
.L_x_13044:
        /* <DEDUP_REMOVED lines=8> */
.L_x_13045:
        /* <DEDUP_REMOVED lines=8> */
.L_x_13046:
        /* <DEDUP_REMOVED lines=8> */
.L_x_13047:
[----:B------:R-:W-:Y:S02]  /*20250*/  IMAD.MOV.U32 R12, RZ, RZ, 0x1f ;  /* 0x0000001fff0c7424 */ /* 0x000fe400078e00ff */
[----:B------:R-:W-:Y:S02]  /*20260*/  IMAD.MOV.U32 R11, RZ, RZ, 0x1f ;  /* 0x0000001fff0b7424 */ /* 0x000fe400078e00ff */
[----:B------:R-:W-:-:S05]  /*20270*/  IMAD.MOV.U32 R4, RZ, RZ, R14 ;  /* 0x000000ffff047224 */ /* 0x000fca00078e000e */
[----:B------:R-:W-:-:S05]  /*20280*/  SEL R4, R4, RZ, P5 ;  /* 0x000000ff04047207 */ /* 0x000fca0002800000 */
[----:B------:R-:W-:-:S05]  /*20290*/  IMAD.IADD R3, R3, 0x1, R4 ;  /* 0x0000000103037824 */ /* 0x000fca00078e0204 */
[----:B------:R-:W-:-:S07]  /*202a0*/  MOV R13, R3 ;  /* 0x00000003000d7202 */ /* 0x000fce0000000f00 */
[----:B------:R-:W-:Y:S05]  /*202b0*/  WARPSYNC.COLLECTIVE R15, `(.L_x_13048) ;  /* 0x000000000f087348 */ /* 0x000fea0003c00000 */
[----:B------:R0:W1:Y:S02]  /*202c0*/  SHFL.IDX P6, R14, R13, R12, R11 ;  /* 0x0000000c0d0e7389 */ /* 0x00006400000c000b */
[----:B01----:R-:W-:Y:S01]  /*202d0*/  ENDCOLLECTIVE ;  /* 0x000000000000791b */ /* 0x003fe20003800000 */
.L_x_13048:
[----:B------:R-:W-:Y:S01]  /*202e0*/  IMAD.MOV.U32 R16, RZ, RZ, R14 ;  /* 0x000000ffff107224 */ /* 0x000fe200078e000e */
[----:B------:R-:W-:Y:S06]  /*202f0*/  BRA `(.L_x_13049) ;  /* 0xffffffcc00607947 */ /* 0x000fec000383ffff */
.L_x_12935:
[----:B------:R-:W-:Y:S01]  /*20300*/  BSSY B0, `(.L_x_13050) ;  /* 0x0000008000007945 */ /* 0x000fe20003800000 */
[----:B-----5:R-:W-:Y:S02]  /*20310*/  IMAD.MOV.U32 R13, RZ, RZ, R2 ;  /* 0x000000ffff0d7224 */ /* 0x020fe400078e0002 */
[----:B------:R-:W-:Y:S02]  /*20320*/  IMAD.MOV.U32 R12, RZ, RZ, 0x1 ;  /* 0x00000001ff0c7424 */ /* 0x000fe400078e00ff */
[----:B------:R-:W-:Y:S02]  /*20330*/  IMAD.MOV.U32 R11, RZ, RZ, RZ ;  /* 0x000000ffff0b7224 */ /* 0x000fe400078e00ff */
[----:B------:R-:W-:-:S07]  /*20340*/  IMAD.MOV.U32 R15, RZ, RZ, -0x1 ;  /* 0xffffffffff0f7424 */ /* 0x000fce00078e00ff */
[----:B0-2---:R-:W-:Y:S05]  /*20350*/  WARPSYNC.COLLECTIVE R15, `(.L_x_13051) ;  /* 0x000000000f087348 */ /* 0x005fea0003c00000 */
[----:B------:R1:W3:Y:S02]  /*20360*/  SHFL.UP P6, R14, R13, R12, R11 ;  /* 0x0400000c0d0e7389 */ /* 0x0002e400000c000b */
[----:B0123--:R-:W-:Y:S01]  /*20370*/  ENDCOLLECTIVE ;  /* 0x000000000000791b */ /* 0x00ffe20003800000 */
.L_x_13051:
[----:B------:R-:W-:Y:S05]  /*20380*/  BSYNC B0 ;  /* 0x0000000000007941 */ /* 0x000fea0003800000 */
.L_x_13050:
[----:B------:R-:W-:Y:S01]  /*20390*/  SEL R3, R14, RZ, P1 ;  /* 0x000000ff0e037207 */ /* 0x000fe20000800000 */
[----:B------:R-:W-:Y:S02]  /*203a0*/  IMAD.MOV.U32 R12, RZ, RZ, 0x2 ;  /* 0x00000002ff0c7424 */ /* 0x000fe400078e00ff */
[----:B------:R-:W-:Y:S01]  /*203b0*/  IMAD.MOV.U32 R11, RZ, RZ, RZ ;  /* 0x000000ffff0b7224 */ /* 0x000fe200078e00ff */
[----:B------:R-:W-:Y:S01]  /*203c0*/  IADD3 R3, R2, R3, RZ ;  /* 0x0000000302037210 */ /* 0x000fe20007ffe0ff */
[----:B------:R-:W-:-:S04]  /*203d0*/  IMAD.MOV.U32 R15, RZ, RZ, -0x1 ;  /* 0xffffffffff0f7424 */ /* 0x000fc800078e00ff */
[----:B------:R-:W-:-:S07]  /*203e0*/  IMAD.MOV.U32 R13, RZ, RZ, R3 ;  /* 0x000000ffff0d7224 */ /* 0x000fce00078e0003 */
[----:B------:R-:W-:Y:S05]  /*203f0*/  WARPSYNC.COLLECTIVE R15, `(.L_x_13052) ;  /* 0x000000000f087348 */ /* 0x000fea0003c00000 */
[----:B------:R0:W1:Y:S02]  /*20400*/  SHFL.UP P6, R14, R13, R12, R11 ;  /* 0x0400000c0d0e7389 */ /* 0x00006400000c000b */
[----:B01----:R-:W-:Y:S01]  /*20410*/  ENDCOLLECTIVE ;  /* 0x000000000000791b */ /* 0x003fe20003800000 */
.L_x_13052:
        /* <DEDUP_REMOVED lines=8> */
.L_x_13053:
        /* <DEDUP_REMOVED lines=8> */
.L_x_13054:
        /* <DEDUP_REMOVED lines=8> */
.L_x_13055:
        /* <DEDUP_REMOVED lines=9> */
.L_x_13056:
[----:B------:R-:W-:Y:S01]  /*20630*/  IMAD.MOV.U32 R16, RZ, RZ, R14 ;  /* 0x000000ffff107224 */ /* 0x000fe200078e000e */
[----:B------:R-:W-:Y:S06]  /*20640*/  BRA `(.L_x_13057) ;  /* 0xffffffcc00287947 */ /* 0x000fec000383ffff */
.L_x_12937:
[----:B------:R-:W-:Y:S01]  /*20650*/  BSSY B0, `(.L_x_13058) ;  /* 0x0000006000007945 */ /* 0x000fe20003800000 */
[----:B------:R-:W-:Y:S01]  /*20660*/  PLOP3.LUT P6, PT, P6, PT, PT, 0x8, 0x0 ;  /* 0x000000000000781c */ /* 0x000fe200037ce170 */
[----:B------:R-:W-:-:S12]  /*20670*/  IMAD.MOV.U32 R15, RZ, RZ, -0x1 ;  /* 0xffffffffff0f7424 */ /* 0x000fd800078e00ff */
[----:B0-2---:R-:W-:Y:S05]  /*20680*/  WARPSYNC.COLLECTIVE R15, `(.L_x_13059) ;  /* 0x000000000f087348 */ /* 0x005fea0003c00000 */
[----:B------:R-:W-:Y:S01]  /*20690*/  VOTE.ANY R14, PT, P6 ;  /* 0x00000000000e7806 */ /* 0x000fe200030e0100 */
[----:B0-2---:R-:W-:Y:S06]  /*206a0*/  ENDCOLLECTIVE ;  /* 0x000000000000791b */ /* 0x005fec0003800000 */
.L_x_13059:
[----:B------:R-:W-:Y:S05]  /*206b0*/  BSYNC B0 ;  /* 0x0000000000007941 */ /* 0x000fea0003800000 */
.L_x_13058:
        /* <DEDUP_REMOVED lines=9> */
.L_x_13060:
[----:B------:R-:W-:Y:S01]  /*20750*/  IMAD.MOV.U32 R17, RZ, RZ, R14 ;  /* 0x000000ffff117224 */ /* 0x000fe200078e000e */
[----:B------:R-:W-:Y:S06]  /*20760*/  BRA `(.L_x_13061) ;  /* 0xffffffcc00187947 */ /* 0x000fec000383ffff */
.L_x_12939:
[----:B------:R-:W-:Y:S01]  /*20770*/  BSSY B0, `(.L_x_13062) ;  /* 0x0000007000007945 */ /* 0x000fe20003800000 */
[----:B------:R-:W-:Y:S01]  /*20780*/  IMAD.MOV.U32 R13, RZ, RZ, R3 ;  /* 0x000000ffff0d7224 */ /* 0x000fe200078e0003 */
[----:B------:R-:W-:Y:S01]  /*20790*/  MOV R15, 0xffffffff ;  /* 0xffffffff000f7802 */ /* 0x000fe20000000f00 */
[----:B------:R-:W-:-:S07]  /*207a0*/  IMAD.MOV.U32 R11, RZ, RZ, 0x1f ;  /* 0x0000001fff0b7424 */ /* 0x000fce00078e00ff */
[----:B0123--:R-:W-:Y:S05]  /*207b0*/  WARPSYNC.COLLECTIVE R15, `(.L_x_13063) ;  /* 0x000000000f087348 */ /* 0x00ffea0003c00000 */
[----:B------:R4:W0:Y:S02]  /*207c0*/  SHFL.IDX P6, R14, R13, R12, R11 ;  /* 0x0000000c0d0e7389 */ /* 0x00082400000c000b */
[----:B01234-:R-:W-:Y:S01]  /*207d0*/  ENDCOLLECTIVE ;  /* 0x000000000000791b */ /* 0x01ffe20003800000 */
.L_x_13063:
[----:B------:R-:W-:Y:S05]  /*207e0*/  BSYNC B0 ;  /* 0x0000000000007941 */ /* 0x000fea0003800000 */
.L_x_13062:
[----:B------:R-:W-:Y:S01]  /*207f0*/  IMAD.MOV.U32 R3, RZ, RZ, R14 ;  /* 0x000000ffff037224 */ /* 0x000fe200078e000e */
[----:B------:R-:W-:Y:S06]  /*20800*/  BRA `(.L_x_13064) ;  /* 0xffffffcc000c7947 */ /* 0x000fec000383ffff */
.L_x_12943:
[----:B0-----:R0:W1:Y:S02]  /*20810*/  SYNCS.PHASECHK.TRANS64.TRYWAIT P0, [R4+URZ+0x19c20], R0 ;  /* 0x019c2000040075a7 */ /* 0x001064000800017f */
[----:B-1----:R-:W-:Y:S05]  /*20820*/  @!P0 NANOSLEEP.SYNCS 0x989680 ;  /* 0x009896800000895d */ /* 0x002fea0003900000 */
[----:B------:R-:W1:Y:S02]  /*20830*/  @!P0 SYNCS.PHASECHK.TRANS64 P0, [R4+URZ+0x19c20], R0 ;  /* 0x019c2000040085a7 */ /* 0x000e64000800007f */
[----:B-1----:R-:W-:Y:S05]  /*20840*/  @!P0 BRA `(.L_x_12943) ;  /* 0xfffffffc00f08947 */ /* 0x002fea000383ffff */
[----:B------:R-:W-:Y:S05]  /*20850*/  BRA `(.L_x_13065) ;  /* 0xffffffd000907947 */ /* 0x000fea000383ffff */
.L_x_12944:
        /* <DEDUP_REMOVED lines=11> */
.L_x_13067:
[----:B------:R-:W-:Y:S05]  /*20910*/  BSYNC B0 ;  /* 0x0000000000007941 */ /* 0x000fea0003800000 */
.L_x_13066:
[----:B------:R-:W-:Y:S05]  /*20920*/  BRA `(.L_x_13068) ;  /* 0xffffffd000787947 */ /* 0x000fea000383ffff */
.L_x_12945:
[----:B------:R-:W-:Y:S01]  /*20930*/  BSSY B0, `(.L_x_13069) ;  /* 0x0000006000007945 */ /* 0x000fe20003800000 */
[----:B------:R-:W-:-:S07]  /*20940*/  IMAD.MOV.U32 R15, RZ, RZ, -0x1 ;  /* 0xffffffffff0f7424 */ /* 0x000fce00078e00ff */
[----:B0-2---:R-:W-:Y:S05]  /*20950*/  WARPSYNC.COLLECTIVE R15, `(.L_x_13070) ;  /* 0x000000000f0c7348 */ /* 0x005fea0003c00000 */
[----:B------:R-:W-:Y:S02]  /*20960*/  ELECT P6, UR62, PT ;  /* 0x00000000003e782f */ /* 0x000fe400038c0000 */
[----:B------:R-:W-:Y:S01]  /*20970*/  MOV R14, UR62 ;  /* 0x0000003e000e7c02 */ /* 0x000fe20008000f00 */
[----:B0-2---:R-:W-:Y:S10]  /*20980*/  ENDCOLLECTIVE ;  /* 0x000000000000791b */ /* 0x005ff40003800000 */
.L_x_13070:
[----:B------:R-:W-:Y:S05]  /*20990*/  BSYNC B0 ;  /* 0x0000000000007941 */ /* 0x000fea0003800000 */
.L_x_13069:
[----:B------:R-:W-:Y:S05]  /*209a0*/  BRA `(.L_x_13071) ;  /* 0xffffffd0006c7947 */ /* 0x000fea000383ffff */
.L_x_12947:
[----:B0-----:R0:W1:Y:S02]  /*209b0*/  SYNCS.PHASECHK.TRANS64.TRYWAIT P1, [R5+URZ+0x19c40], R0 ;  /* 0x019c4000050075a7 */ /* 0x001064000802017f */
[----:B-1----:R-:W-:Y:S05]  /*209c0*/  @!P1 NANOSLEEP.SYNCS 0x989680 ;  /* 0x009896800000995d */ /* 0x002fea0003900000 */
[----:B------:R-:W1:Y:S02]  /*209d0*/  @!P1 SYNCS.PHASECHK.TRANS64 P1, [R5+URZ+0x19c40], R0 ;  /* 0x019c4000050095a7 */ /* 0x000e64000802007f */
[----:B-1----:R-:W-:Y:S05]  /*209e0*/  @!P1 BRA `(.L_x_12947) ;  /* 0xfffffffc00f09947 */ /* 0x002fea000383ffff */
[----:B------:R-:W-:Y:S05]  /*209f0*/  BRA `(.L_x_13072) ;  /* 0xffffffd0008c7947 */ /* 0x000fea000383ffff */
.L_x_12949:
[----:B-1----:R1:W3:Y:S02]  /*20a00*/  SYNCS.PHASECHK.TRANS64.TRYWAIT P1, [R23+URZ+0x19c40], R2 ;  /* 0x019c4002170075a7 */ /* 0x0022e4000802017f */
[----:B---3--:R-:W-:Y:S05]  /*20a10*/  @!P1 NANOSLEEP.SYNCS 0x989680 ;  /* 0x009896800000995d */ /* 0x008fea0003900000 */
[----:B------:R-:W3:Y:S02]  /*20a20*/  @!P1 SYNCS.PHASECHK.TRANS64 P1, [R23+URZ+0x19c40], R2 ;  /* 0x019c4002170095a7 */ /* 0x000ee4000802007f */
[----:B---3--:R-:W-:Y:S05]  /*20a30*/  @!P1 BRA `(.L_x_12949) ;  /* 0xfffffffc00f09947 */ /* 0x008fea000383ffff */
[----:B------:R-:W-:Y:S05]  /*20a40*/  BRA `(.L_x_13073) ;  /* 0xffffffd000987947 */ /* 0x000fea000383ffff */
.L_x_12951:
[----:B---3--:R3:W4:Y:S02]  /*20a50*/  SYNCS.PHASECHK.TRANS64.TRYWAIT P1, [R5+URZ+0x19c60], R0 ;  /* 0x019c6000050075a7 */ /* 0x008724000802017f */
[----:B----4-:R-:W-:Y:S05]  /*20a60*/  @!P1 NANOSLEEP.SYNCS 0x989680 ;  /* 0x009896800000995d */ /* 0x010fea0003900000 */
[----:B------:R-:W4:Y:S02]  /*20a70*/  @!P1 SYNCS.PHASECHK.TRANS64 P1, [R5+URZ+0x19c60], R0 ;  /* 0x019c6000050095a7 */ /* 0x000f24000802007f */
[----:B----4-:R-:W-:Y:S05]  /*20a80*/  @!P1 BRA `(.L_x_12951) ;  /* 0xfffffffc00f09947 */ /* 0x010fea000383ffff */
[----:B------:R-:W-:Y:S05]  /*20a90*/  BRA `(.L_x_13074) ;  /* 0xffffffd000947947 */ /* 0x000fea000383ffff */
.L_x_12953:
[----:B----4-:R4:W0:Y:S02]  /*20aa0*/  SYNCS.PHASECHK.TRANS64.TRYWAIT P1, [R23+URZ+0x19c60], R2 ;  /* 0x019c6002170075a7 */ /* 0x010824000802017f */
[----:B0-----:R-:W-:Y:S05]  /*20ab0*/  @!P1 NANOSLEEP.SYNCS 0x989680 ;  /* 0x009896800000995d */ /* 0x001fea0003900000 */
[----:B------:R-:W0:Y:S02]  /*20ac0*/  @!P1 SYNCS.PHASECHK.TRANS64 P1, [R23+URZ+0x19c60], R2 ;  /* 0x019c6002170095a7 */ /* 0x000e24000802007f */
[----:B0-----:R-:W-:Y:S05]  /*20ad0*/  @!P1 BRA `(.L_x_12953) ;  /* 0xfffffffc00f09947 */ /* 0x001fea000383ffff */
[----:B------:R-:W-:Y:S05]  /*20ae0*/  BRA `(.L_x_13075) ;  /* 0xffffffd000907947 */ /* 0x000fea000383ffff */
.L_x_12955:
[----:B------:R0:W0:Y:S02]  /*20af0*/  SYNCS.PHASECHK.TRANS64.TRYWAIT P1, [R5+URZ+0x19c80], R0 ;  /* 0x019c8000050075a7 */ /* 0x000024000802017f */
[----:B0-----:R-:W-:Y:S05]  /*20b00*/  @!P1 NANOSLEEP.SYNCS 0x989680 ;  /* 0x009896800000995d */ /* 0x001fea0003900000 */
[----:B------:R-:W0:Y:S02]  /*20b10*/  @!P1 SYNCS.PHASECHK.TRANS64 P1, [R5+URZ+0x19c80], R0 ;  /* 0x019c8000050095a7 */ /* 0x000e24000802007f */
[----:B0-----:R-:W-:Y:S05]  /*20b20*/  @!P1 BRA `(.L_x_12955) ;  /* 0xfffffffc00f09947 */ /* 0x001fea000383ffff */
[----:B------:R-:W-:Y:S05]  /*20b30*/  BRA `(.L_x_13076) ;  /* 0xffffffd0008c7947 */ /* 0x000fea000383ffff */
.L_x_13077:
        /* <DEDUP_REMOVED lines=12> */
.L_x_15860:


//--------------------- .text._ZN7cutlass13device_kernelIN5flash11enable_sm90INS1_16FlashAttnFwdSm90INS1_25CollectiveMainloopFwdSm90ILi2EN4cute5tupleIJNS5_1CILi1EEES8_S8_EEENS6_IJNS7_ILi192EEENS7_ILi160EEENS7_ILi64EEEEEELi64ENS_12float_e4m3_tEfNS_4arch4Sm90ELb0ELb0ELb1ELb0ELb1ELb0ELb0ELb1ELb1ELb1ELb0ELb0EEENS1_21CollectiveEpilogueFwdINS6_IJSA_SC_SB_EEES9_NS_10bfloat16_tESG_Li384ELb0ELb1ELb0ELb1EEENS1_29StaticPersistentTileSchedulerILb0EEEEEEEEEvNT_6ParamsE --------------------------
	.section	.text._ZN7cutlass13device_kernelIN5flash11enable_sm90INS1_16FlashAttnFwdSm90INS1_25CollectiveMainloopFwdSm90ILi2EN4cute5tupleIJNS5_1CILi1EEES8_S8_EEENS6_IJNS7_ILi192EEENS7_ILi160EEENS7_ILi64EEEEEELi64ENS_12float_e4m3_tEfNS_4arch4Sm90ELb0ELb0ELb1ELb0ELb1ELb0ELb0ELb1ELb1ELb1ELb0ELb0EEENS1_21CollectiveEpilogueFwdINS6_IJSA_SC_SB_EEES9_NS_10bfloat16_tESG_Li384ELb0ELb1ELb0ELb1EEENS1_29StaticPersistentTileSchedulerILb0EEEEEEEEEvNT_6ParamsE,"ax",@progbits
	.align	128
.text._ZN7cutlass13device_kernelIN5flash11enable_sm90INS1_16FlashAttnFwdSm90INS1_25CollectiveMainloopFwdSm90ILi2EN4cute5tupleIJNS5_1CILi1EEES8_S8_EEENS6_IJNS7_ILi192EEENS7_ILi160EEENS7_ILi64EEEEEELi64ENS_12float_e4m3_tEfNS_4arch4Sm90ELb0ELb0ELb1ELb0ELb1ELb0ELb0ELb1ELb1ELb1ELb0ELb0EEENS1_21CollectiveEpilogueFwdINS6_IJSA_SC_SB_EEES9_NS_10bfloat16_tESG_Li384ELb0ELb1ELb0ELb1EEENS1_29StaticPersistentTileSchedulerILb0EEEEEEEEEvNT_6ParamsE:
        .type           _ZN7cutlass13device_kernelIN5flash11enable_sm90INS1_16FlashAttnFwdSm90INS1_25CollectiveMainloopFwdSm90ILi2EN4cute5tupleIJNS5_1CILi1EEES8_S8_EEENS6_IJNS7_ILi192EEENS7_ILi160EEENS7_ILi64EEEEEELi64ENS_12float_e4m3_tEfNS_4arch4Sm90ELb0ELb0ELb1ELb0ELb1ELb0ELb0ELb1ELb1ELb1ELb0ELb0EEENS1_21CollectiveEpilogueFwdINS6_IJSA_SC_SB_EEES9_NS_10bfloat16_tESG_Li384ELb0ELb1ELb0ELb1EEENS1_29StaticPersistentTileSchedulerILb0EEEEEEEEEvNT_6ParamsE,@function
        .size           _ZN7cutlass13device_kernelIN5flash11enable_sm90INS1_16FlashAttnFwdSm90INS1_25CollectiveMainloopFwdSm90ILi2EN4cute5tupleIJNS5_1CILi1EEES8_S8_EEENS6_IJNS7_ILi192EEENS7_ILi160EEENS7_ILi64EEEEEELi64ENS_12float_e4m3_tEfNS_4arch4Sm90ELb0ELb0ELb1ELb0ELb1ELb0ELb0ELb1ELb1ELb1ELb0ELb0EEENS1_21CollectiveEpilogueFwdINS6_IJSA_SC_SB_EEES9_NS_10bfloat16_tESG_Li384ELb0ELb1ELb0ELb1EEENS1_29StaticPersistentTileSchedulerILb0EEEEEEEEEvNT_6ParamsE,(.L_x_15861 - _ZN7cutlass13device_kernelIN5flash11enable_sm90INS1_16FlashAttnFwdSm90INS1_25CollectiveMainloopFwdSm90ILi2EN4cute5tupleIJNS5_1CILi1EEES8_S8_EEENS6_IJNS7_ILi192EEENS7_ILi160EEENS7_ILi64EEEEEELi64ENS_12float_e4m3_tEfNS_4arch4Sm90ELb0ELb0ELb1ELb0ELb1ELb0ELb0ELb1ELb1ELb1ELb0ELb0EEENS1_21CollectiveEpilogueFwdINS6_IJSA_SC_SB_EEES9_NS_10bfloat16_tESG_Li384ELb0ELb1ELb0ELb1EEENS1_29StaticPersistentTileSchedulerILb0EEEEEEEEEvNT_6ParamsE)
        .other          _ZN7cutlass13device_kernelIN5flash11enable_sm90INS1_16FlashAttnFwdSm90INS1_25CollectiveMainloopFwdSm90ILi2EN4cute5tupleIJNS5_1CILi1EEES8_S8_EEENS6_IJNS7_ILi192EEENS7_ILi160EEENS7_ILi64EEEEEELi64ENS_12float_e4m3_tEfNS_4arch4Sm90ELb0ELb0ELb1ELb0ELb1ELb0ELb0ELb1ELb1ELb1ELb0ELb0EEENS1_21CollectiveEpilogueFwdINS6_IJSA_SC_SB_EEES9_NS_10bfloat16_tESG_Li384ELb0ELb1ELb0ELb1EEENS1_29StaticPersistentTileSchedulerILb0EEEEEEEEEvNT_6ParamsE,@"STO_CUDA_ENTRY STV_DEFAULT"
_ZN7cutlass13device_kernelIN5flash11enable_sm90INS1_16FlashAttnFwdSm90INS1_25CollectiveMainloopFwdSm90ILi2EN4cute5tupleIJNS5_1CILi1EEES8_S8_EEENS6_IJNS7_ILi192EEENS7_ILi160EEENS7_ILi64EEEEEELi64ENS_12float_e4m3_tEfNS_4arch4Sm90ELb0ELb0ELb1ELb0ELb1ELb0ELb0ELb1ELb1ELb1ELb0ELb0EEENS1_21CollectiveEpilogueFwdINS6_IJSA_SC_SB_EEES9_NS_10bfloat16_tESG_Li384ELb0ELb1ELb0ELb1EEENS1_29StaticPersistentTileSchedulerILb0EEEEEEEEEvNT_6ParamsE:
        /* <DEDUP_REMOVED lines=45> */
.L_x_13078:
        /* <DEDUP_REMOVED lines=22> */
.L_x_13079:
        /* <DEDUP_REMOVED lines=18> */
.L_x_13080:
        /* <DEDUP_REMOVED lines=22> */
.L_x_13081:
        /* <DEDUP_REMOVED lines=24> */
.L_x_13082:
        /* <DEDUP_REMOVED lines=8> */
.L_x_13084:
        /* <DEDUP_REMOVED lines=10> */
[----:B------:R-:W-:Y:S01]  /*0950*/  IMAD.MOV.U32 R10, RZ, RZ, -0x2 ;  /* 0xfffffffeff0a7424 */ /* 0x000fe200078e00ff */
        /* <DEDUP_REMOVED lines=12> */
[CC--:B------:R-:W-:Y:S01]  /*0a20*/  LEA.HI R6, R3.reuse, R16.reuse, RZ, 0x2 ;  /* 0x0000001003067211 */ /* 0x0c0fe200078f10ff */
[----:B------:R-:W-:Y:S01]  /*0a30*/  IMAD.SHL.U32 R4, R2, 0x20, RZ ;  /* 0x0000002002047824 */ /* 0x000fe200078e00ff */
[----:B------:R-:W-:-:S02]  /*0a40*/  LEA.HI R17, R3, R16, RZ, 0x3 ;  /* 0x0000001003117211 */ /* 0x000fc400078f18ff */
[----:B------:R-:W-:Y:S02]  /*0a50*/  SHF.R.S32.HI R5, RZ, 0x1f, R18 ;  /* 0x0000001fff057819 */ /* 0x000fe40000011412 */
[C---:B------:R-:W-:Y:S02]  /*0a60*/  LOP3.LUT R3, R0.reuse, 0x3fffff0, RZ, 0xc0, !PT ;  /* 0x03fffff000037812 */ /* 0x040fe400078ec0ff */
[----:B------:R-:W-:Y:S02]  /*0a70*/  LEA.HI R2, R5, R18, RZ, 0x2 ;  /* 0x0000001205027211 */ /* 0x000fe400078f10ff */
[----:B------:R-:W-:Y:S02]  /*0a80*/  LEA.HI R0, R0, R7, RZ, 0x1 ;  /* 0x0000000700007211 */ /* 0x000fe400078f08ff */
[----:B------:R-:W-:Y:S02]  /*0a90*/  LOP3.LUT R11, R6, 0xfffffffc, RZ, 0xc0, !PT ;  /* 0xfffffffc060b7812 */ /* 0x000fe400078ec0ff */
[----:B------:R-:W-:-:S02]  /*0aa0*/  SHF.R.S32.HI R6, RZ, 0x2, R2 ;  /* 0x00000002ff067819 */ /* 0x000fc40000011402 */
[----:B------:R-:W-:Y:S01]  /*0ab0*/  SHF.R.S32.HI R9, RZ, 0x1f, R2 ;  /* 0x0000001fff097819 */ /* 0x000fe20000011402 */
[----:B------:R-:W-:Y:S01]  /*0ac0*/  IMAD.IADD R8, R16, 0x1, -R11 ;  /* 0x0000000110087824 */ /* 0x000fe200078e0a0b */
[----:B------:R-:W-:Y:S02]  /*0ad0*/  LOP3.LUT R0, R0, 0x1ffffffe, RZ, 0xc0, !PT ;  /* 0x1ffffffe00007812 */ /* 0x000fe400078ec0ff */
[----:B------:R-:W-:Y:S02]  /*0ae0*/  SHF.R.S32.HI R19, RZ, 0x7, R19 ;  /* 0x00000007ff137819 */ /* 0x000fe40000011413 */
[----:B------:R-:W-:Y:S01]  /*0af0*/  LEA.HI R9, R9, R6, RZ, 0x3 ;  /* 0x0000000609097211 */ /* 0x000fe200078f18ff */
[----:B------:R-:W-:Y:S01]  /*0b00*/  IMAD.IADD R156, R7, 0x1, -R0 ;  /* 0x00000001079c7824 */ /* 0x000fe200078e0a00 */
[----:B------:R-:W-:Y:S01]  /*0b10*/  LOP3.LUT R4, R4, 0xfffffc00, RZ, 0xc0, !PT ;  /* 0xfffffc0004047812 */ /* 0x000fe200078ec0ff */
[----:B------:R-:W-:Y:S01]  /*0b20*/  IMAD.HI R0, R19, 0x55555556, RZ ;  /* 0x5555555613007827 */ /* 0x000fe200078e02ff */
[----:B------:R-:W-:-:S02]  /*0b30*/  IADD3 R3, R16, -R3, RZ ;  /* 0x8000000310037210 */ /* 0x000fc40007ffe0ff */
[----:B------:R-:W-:Y:S02]  /*0b40*/  LOP3.LUT R11, R9, 0xfffffff8, RZ, 0xc0, !PT ;  /* 0xfffffff8090b7812 */ /* 0x000fe400078ec0ff */
[----:B------:R-:W-:Y:S01]  /*0b50*/  LEA.HI R5, R5, R18, RZ, 0x5 ;  /* 0x0000001205057211 */ /* 0x000fe200078f28ff */
[----:B------:R-:W-:Y:S01]  /*0b60*/  IMAD R9, R3, 0x40, R4 ;  /* 0x0000004003097824 */ /* 0x000fe200078e0204 */
[----:B------:R-:W-:Y:S02]  /*0b70*/  IADD3 R6, R6, -R11, RZ ;  /* 0x8000000b06067210 */ /* 0x000fe40007ffe0ff */
[----:B------:R-:W-:Y:S01]  /*0b80*/  LEA.HI R4, R8, R8, RZ, 0x1 ;  /* 0x0000000808047211 */ /* 0x000fe200078f08ff */
[----:B------:R-:W-:Y:S01]  /*0b90*/  IMAD R156, R156, 0x8, R9 ;  /* 0x000000089c9c7824 */ /* 0x000fe200078e0209 */
[----:B------:R-:W-:Y:S02]  /*0ba0*/  LEA.HI R0, R0, R0, RZ, 0x1 ;  /* 0x0000000000007211 */ /* 0x000fe400078f08ff */
[----:B------:R-:W-:-:S02]  /*0bb0*/  SHF.R.S32.HI R5, RZ, 0x5, R5 ;  /* 0x00000005ff057819 */ /* 0x000fc40000011405 */
[----:B------:R-:W-:Y:S01]  /*0bc0*/  LOP3.LUT R3, R2, 0x7ffffffc, RZ, 0xc0, !PT ;  /* 0x7ffffffc02037812 */ /* 0x000fe200078ec0ff */
[----:B------:R-:W-:Y:S01]  /*0bd0*/  IMAD R0, R0, -0x3, R19 ;  /* 0xfffffffd00007824 */ /* 0x000fe200078e0213 */
[----:B------:R-:W-:Y:S01]  /*0be0*/  LOP3.LUT R7, R4, 0x1ffffffe, RZ, 0xc0, !PT ;  /* 0x1ffffffe04077812 */ /* 0x000fe200078ec0ff */
[----:B------:R-:W-:Y:S01]  /*0bf0*/  IMAD R5, R5, 0x10, R6 ;  /* 0x0000001005057824 */ /* 0x000fe200078e0206 */
[----:B------:R-:W-:Y:S01]  /*0c00*/  LOP3.LUT R13, R17, 0xfffffff8, RZ, 0xc0, !PT ;  /* 0xfffffff8110d7812 */ /* 0x000fe200078ec0ff */
[----:B------:R-:W-:Y:S01]  /*0c10*/  IMAD.IADD R3, R18, 0x1, -R3 ;  /* 0x0000000112037824 */ /* 0x000fe200078e0a03 */
[----:B------:R-:W-:Y:S01]  /*0c20*/  IADD3 R7, R8, -R7, RZ ;  /* 0x8000000708077210 */ /* 0x000fe20007ffe0ff */
[----:B------:R-:W-:Y:S01]  /*0c30*/  IMAD R22, R0, 0x40, R5 ;  /* 0x0000004000167824 */ /* 0x000fe200078e0205 */
[----:B------:R-:W-:Y:S01]  /*0c40*/  SHF.R.S32.HI R17, RZ, 0x3, R17 ;  /* 0x00000003ff117819 */ /* 0x000fe20000011411 */
[----:B------:R-:W-:Y:S02]  /*0c50*/  IMAD.IADD R16, R16, 0x1, -R13 ;  /* 0x0000000110107824 */ /* 0x000fe400078e0a0d */
[----:B------:R-:W-:-:S02]  /*0c60*/  IMAD R157, R3, R10, 0xa0 ;  /* 0x000000a0039d7424 */ /* 0x000fc400078e020a */
[----:B------:R-:W-:-:S07]  /*0c70*/  IMAD R23, R7, 0x8, R22 ;  /* 0x0000000807177824 */ /* 0x000fce00078e0216 */
.L_x_13109:
[----:B-1----:R-:W0:Y:S01]  /*0c80*/  S2R R40, SR_CgaCtaId ;  /* 0x0000000000287919 */ /* 0x002e220000008800 */
[----:B------:R-:W-:Y:S01]  /*0c90*/  ULDC.64 UR6, c[0x0][0x418] ;  /* 0x0001060000067ab9 */ /* 0x000fe20000000a00 */
[----:B------:R-:W-:Y:S01]  /*0ca0*/  MOV R5, 0x400 ;  /* 0x0000040000057802 */ /* 0x000fe20000000f00 */
[----:B------:R-:W-:Y:S01]  /*0cb0*/  ULDC UR4, c[0x0][0xc38] ;  /* 0x00030e0000047ab9 */ /* 0x000fe20000000800 */
[----:B------:R-:W1:Y:S01]  /*0cc0*/  SHFL.IDX PT, R0, R19, RZ, 0x1f ;  /* 0x00001fff13007589 */ /* 0x000e6200000e0000 */
[----:B------:R-:W-:Y:S02]  /*0cd0*/  UISETP.NE.U32.AND UP0, UPT, UR6, URZ, UPT ;  /* 0x0000003f0600728c */ /* 0x000fe4000bf05070 */
[----:B------:R-:W-:Y:S02]  /*0ce0*/  UISETP.NE.AND UP1, UPT, UR4, 0x1, UPT ;  /* 0x000000010400788c */ /* 0x000fe4000bf25270 */
[----:B------:R-:W-:Y:S01]  /*0cf0*/  UISETP.NE.AND.EX UP0, UPT, UR7, URZ, UPT, UP0 ;  /* 0x0000003f0700728c */ /* 0x000fe2000bf05300 */
[----:B------:R-:W-:Y:S01]  /*0d00*/  ULDC UR50, c[0x0][0x424] ;  /* 0x0001090000327ab9 */ /* 0x000fe20000000800 */
[----:B------:R-:W-:-:S02]  /*0d10*/  ULDC UR4, c[0x0][0xc44] ;  /* 0x0003110000047ab9 */ /* 0x000fc40000000800 */
[----:B------:R-:W-:Y:S01]  /*0d20*/  USEL UR50, UR50, 0x1, UP0 ;  /* 0x0000000132327887 */ /* 0x000fe20008000000 */
[----:B------:R-:W-:Y:S01]  /*0d30*/  ULDC UR6, c[0x0][0x2f0] ;  /* 0x0000bc0000067ab9 */ /* 0x000fe20000000800 */
[----:B------:R-:W-:Y:S02]  /*0d40*/  UISETP.NE.AND UP2, UPT, UR4, 0x1, UPT ;  /* 0x000000010400788c */ /* 0x000fe4000bf45270 */
[----:B------:R-:W-:Y:S01]  /*0d50*/  UIMAD UR50, UR50, UR6, URZ ;  /* 0x00000006323272a4 */ /* 0x000fe2000f8e023f */
[----:B------:R-:W-:Y:S01]  /*0d60*/  @UP1 ULDC UR4, c[0x0][0xc3c] ;  /* 0x00030f0000041ab9 */ /* 0x000fe20000000800 */
[----:B------:R-:W-:Y:S01]  /*0d70*/  @UP1 ULDC UR7, c[0x0][0xc40] ;  /* 0x0003100000071ab9 */ /* 0x000fe20000000800 */
[----:B------:R-:W-:Y:S02]  /*0d80*/  UIMAD.WIDE.U32 UR4, UR47, UR4, URZ ;  /* 0x000000042f0472a5 */ /* 0x000fe4000f8e003f */
[----:B------:R-:W-:Y:S01]  /*0d90*/  UIADD3 UR6, UR50, 0x9f, URZ ;  /* 0x0000009f32067890 */ /* 0x000fe2000fffe03f */
[----:B------:R-:W-:Y:S01]  /*0da0*/  UMOV UR48, UR47 ;  /* 0x0000002f00307c82 */ /* 0x000fe20008000000 */
[----:B------:R-:W-:Y:S01]  /*0db0*/  @UP1 USHF.R.U32.HI UR48, URZ, UR7, UR5 ;  /* 0x000000073f301299 */ /* 0x000fe20008011605 */
[----:B-1----:R-:W-:Y:S01]  /*0dc0*/  IMAD.HI R2, R0, 0x55555556, RZ ;  /* 0x5555555600027827 */ /* 0x002fe200078e02ff */
[----:B------:R-:W-:Y:S01]  /*0dd0*/  UIMAD.WIDE UR6, UR6, 0x66666667, URZ ;  /* 0x66666667060678a5 */ /* 0x000fe2000f8e023f */
[----:B------:R-:W-:Y:S01]  /*0de0*/  @UP2 ULDC.64 UR8, c[0x0][0xc48] ;  /* 0x0003120000082ab9 */ /* 0x000fe20000000a00 */
[----:B0-----:R-:W-:Y:S01]  /*0df0*/  LEA R25, R40, R5, 0x18 ;  /* 0x0000000528197211 */ /* 0x001fe200078ec0ff */
[----:B------:R-:W-:Y:S01]  /*0e00*/  UIMAD.WIDE.U32 UR4, UR48, UR8, URZ ;  /* 0x00000008300472a5 */ /* 0x000fe2000f8e003f */
[----:B------:R-:W-:Y:S01]  /*0e10*/  LEA.HI R3, R2, R2, RZ, 0x1 ;  /* 0x0000000202037211 */ /* 0x000fe200078f08ff */
[----:B------:R-:W-:Y:S01]  /*0e20*/  USHF.R.U32.HI UR51, URZ, 0x1f, UR7 ;  /* 0x0000001f3f337899 */ /* 0x000fe20008011607 */
[----:B------:R-:W-:Y:S01]  /*0e30*/  UMOV UR49, UR48 ;  /* 0x0000003000317c82 */ /* 0x000fe20008000000 */
[----:B------:R-:W-:-:S02]  /*0e40*/  @UP2 USHF.R.U32.HI UR49, URZ, UR9, UR5 ;  /* 0x000000093f312299 */ /* 0x000fc40008011605 */
[----:B------:R-:W-:Y:S01]  /*0e50*/  IMAD R3, R3, -0x3, R0 ;  /* 0xfffffffd03037824 */ /* 0x000fe200078e0200 */
[----:B------:R-:W-:Y:S01]  /*0e60*/  ULEA.HI.SX32 UR51, UR7, UR51, 0x1a ;  /* 0x0000003307337291 */ /* 0x000fe2000f8fd23f */
[----:B------:R-:W-:Y:S01]  /*0e70*/  VIADD R0, R25, 0xb000 ;  /* 0x0000b00019007836 */ /* 0x000fe20000000000 */
[----:B------:R-:W-:-:S03]  /*0e80*/  UMOV UR37, 0x80000020 ;  /* 0x8000002000257882 */ /* 0x000fc60000000000 */
[----:B------:R-:W-:Y:S01]  /*0e90*/  IMAD R3, R3, 0x1000, R0 ;  /* 0x0000100003037824 */ /* 0x000fe200078e0200 */
[----:B------:R-:W-:-:S04]  /*0ea0*/  LOP3.LUT P0, RZ, R0, 0x9f, RZ, 0xc0, !PT ;  /* 0x0000009f00ff7812 */ /* 0x000fc8000780c0ff */
[----:B------:R-:W-:-:S04]  /*0eb0*/  SHF.R.U32.HI R3, RZ, 0x4, R3 ;  /* 0x00000004ff037819 */ /* 0x000fc80000011603 */
[----:B------:R-:W-:-:S04]  /*0ec0*/  LOP3.LUT R3, R3, 0x3fff, RZ, 0xc0, !PT ;  /* 0x00003fff03037812 */ /* 0x000fc800078ec0ff */
[----:B------:R-:W-:-:S04]  /*0ed0*/  LOP3.LUT R41, R3, 0x10000, RZ, 0xfc, !PT ;  /* 0x0001000003297812 */ /* 0x000fc800078efcff */
[----:B------:R-:W-:Y:S01]  /*0ee0*/  R2UR UR36, R41 ;  /* 0x00000000292472ca */ /* 0x000fe200000e0000 */
[----:B------:R-:W-:-:S14]  /*0ef0*/  @!P0 BRA `(.L_x_13085) ;  /* 0x0000000000408947 */ /* 0x000fdc0003800000 */
        /* <DEDUP_REMOVED lines=16> */
.L_x_13085:
[----:B------:R-:W-:Y:S01]  /*1000*/  ULDC.64 UR6, c[0x0][0x990] ;  /* 0x0002640000067ab9 */ /* 0x000fe20000000a00 */
[----:B------:R-:W-:Y:S01]  /*1010*/  ULDC.64 UR4, c[0x0][0x998] ;  /* 0x0002660000047ab9 */ /* 0x000fe20000000a00 */
[----:B------:R-:W-:Y:S01]  /*1020*/  UISETP.NE.U32.AND UP0, UPT, UR6, URZ, UPT ;  /* 0x0000003f0600728c */ /* 0x000fe2000bf05070 */
[----:B------:R-:W-:Y:S01]  /*1030*/  IMAD.MOV.U32 R7, RZ, RZ, 0x3f800000 ;  /* 0x3f800000ff077424 */ /* 0x000fe200078e00ff */
[----:B------:R-:W-:Y:S01]  /*1040*/  UISETP.NE.U32.AND UP1, UPT, UR4, URZ, UPT ;  /* 0x0000003f0400728c */ /* 0x000fe2000bf25070 */
[----:B------:R-:W-:Y:S01]  /*1050*/  MOV R0, 0x3f800000 ;  /* 0x3f80000000007802 */ /* 0x000fe20000000f00 */
        /* <DEDUP_REMOVED lines=50> */
[----:B------:R-:W0:Y:S01]  /*1380*/  SYNCS.PHASECHK.TRANS64.TRYWAIT P1, [R25+URZ+0x13200], R6 ;  /* 0x01320006190075a7 */ /* 0x000e22000802017f */
[----:B--2---:R-:W-:-:S04]  /*1390*/  FMUL.FTZ R0, R7, R0 ;  /* 0x0000000007007220 */ /* 0x004fc80000410000 */
[----:B------:R-:W-:Y:S01]  /*13a0*/  FMUL.FTZ R0, R0, UR4 ;  /* 0x0000000400007c20 */ /* 0x000fe20008410000 */
[----:B0-----:R-:W-:Y:S06]  /*13b0*/  @!P1 BRA `(.L_x_13086) ;  /* 0x000000c0007c9947 */ /* 0x001fec0003800000 */
.L_x_13177:
[----:B------:R-:W-:Y:S05]  /*13c0*/  @!P0 BRA `(.L_x_13087) ;  /* 0x0000000000048947 */ /* 0x000fea0003800000 */
[----:B------:R-:W-:Y:S01]  /*13d0*/  BPT.TRAP 0x1 ;  /* 0x000000040000795c */ /* 0x000fe20000300000 */
.L_x_13087:
[----:B------:R-:W-:Y:S02]  /*13e0*/  IMAD.U32 R4, RZ, RZ, UR43 ;  /* 0x0000002bff047e24 */ /* 0x000fe4000f8e00ff */
[----:B------:R-:W-:-:S03]  /*13f0*/  IMAD.U32 R2, RZ, RZ, UR44 ;  /* 0x0000002cff027e24 */ /* 0x000fc6000f8e00ff */
[----:B------:R-:W-:Y:S01]  /*1400*/  SHF.L.U32 R4, R4, 0x1f, RZ ;  /* 0x0000001f04047819 */ /* 0x000fe200000006ff */
[----:B------:R-:W-:-:S04]  /*1410*/  IMAD R3, R2, 0x8, R25 ;  /* 0x0000000802037824 */ /* 0x000fc800078e0219 */
[----:B------:R1:W2:Y:S01]  /*1420*/  SYNCS.PHASECHK.TRANS64.TRYWAIT P1, [R3+URZ+0x13230], R4 ;  /* 0x01323004030075a7 */ /* 0x0002a2000802017f */
[----:B------:R-:W-:Y:S05]  /*1430*/  @!P0 BRA `(.L_x_13088) ;  /* 0x0000000000048947 */ /* 0x000fea0003800000 */
[----:B------:R-:W-:Y:S01]  /*1440*/  BPT.TRAP 0x1 ;  /* 0x000000040000795c */ /* 0x000fe20000300000 */
.L_x_13088:
[----:B------:R-:W-:Y:S01]  /*1450*/  IADD3 R2, R25, 0xe000, RZ ;  /* 0x0000e00019027810 */ /* 0x000fe20007ffe0ff */
[----:B------:R-:W-:-:S03]  /*1460*/  IMAD.MOV.U32 R55, RZ, RZ, RZ ;  /* 0x000000ffff377224 */ /* 0x000fc600078e00ff */
[----:B------:R-:W-:-:S04]  /*1470*/  SHF.R.U32.HI R2, RZ, 0x4, R2 ;  /* 0x00000004ff027819 */ /* 0x000fc80000011602 */
[----:B------:R-:W-:Y:S01]  /*1480*/  LOP3.LUT R2, R2, 0x3fff, RZ, 0xc0, !PT ;  /* 0x00003fff02027812 */ /* 0x000fe200078ec0ff */
[----:B--2---:R-:W-:Y:S06]  /*1490*/  @P1 BRA `(.L_x_13089) ;  /* 0x0000000000081947 */ /* 0x004fec0003800000 */
[----:B------:R-:W2:Y:S02]  /*14a0*/  SYNCS.PHASECHK.TRANS64.TRYWAIT P1, [R3+URZ+0x13230], R4 ;  /* 0x01323004030075a7 */ /* 0x000ea4000802017f */
[----:B--2---:R-:W-:Y:S05]  /*14b0*/  @!P1 BRA `(.L_x_13090) ;  /* 0x000000c000509947 */ /* 0x004fea0003800000 */
.L_x_13089:
[----:B------:R-:W-:Y:S05]  /*14c0*/  WARPSYNC.ALL ;  /* 0x0000000000007948 */ /* 0x000fea0003800000 */
[----:B------:R-:W-:-:S04]  /*14d0*/  LOP3.LUT R2, R2, 0x10000, RZ, 0xfc, !PT ;  /* 0x0001000002027812 */ /* 0x000fc800078efcff */
[----:B------:R-:W-:Y:S01]  /*14e0*/  R2UR UR12, R2 ;  /* 0x00000000020c72ca */ /* 0x000fe200000e0000 */
[----:B------:R-:W-:Y:S01]  /*14f0*/  WARPGROUP.ARRIVE ;  /* 0x00000000000079c5 */ /* 0x000fe20000000000 */
[----:B------:R-:W-:Y:S01]  /*1500*/  UMOV UR39, 0x80000020 ;  /* 0x8000002000277882 */ /* 0x000fe20000000000 */
[----:B------:R-:W-:Y:S01]  /*1510*/  UMOV UR4, UR36 ;  /* 0x0000002400047c82 */ /* 0x000fe20008000000 */
[----:B------:R-:W-:Y:S01]  /*1520*/  UMOV UR5, UR37 ;  /* 0x0000002500057c82 */ /* 0x000fe20008000000 */
[----:B------:R-:W-:Y:S01]  /*1530*/  UMOV UR7, 0x80000020 ;  /* 0x8000002000077882 */ /* 0x000fe20000000000 */
[----:B-12---:R-:W-:Y:S01]  /*1540*/  VIADD R4, R41, 0x2 ;  /* 0x0000000229047836 */ /* 0x006fe20000000000 */
[----:B------:R-:W-:-:S06]  /*1550*/  UMOV UR11, 0x80000020 ;  /* 0x80000020000b7882 */ /* 0x000fcc0000000000 */
        /* <DEDUP_REMOVED lines=9> */
[----:B------:R-:W-:Y:S01]  /*15f0*/  UIADD3 UR10, UR12, 0x200, URZ ;  /* 0x000002000c0a7890 */ /* 0x000fe2000fffe03f */
[----:B------:R-:W-:Y:S01]  /*1600*/  R2UR UR8, R4 ;  /* 0x00000000040872ca */ /* 0x000fe200000e0000 */
[----:B------:R-:W-:-:S02]  /*1610*/  WARPGROUP.DEPBAR.LE gsb0, 0x0 ;  /* 0x00008000000079c5 */ /* 0x000fc40000010000 */
        /* <DEDUP_REMOVED lines=16> */
[----:B------:R-:W-:Y:S02]  /*1720*/  UIADD3 UR10, UR12, 0x2, URZ ;  /* 0x000000020c0a7890 */ /* 0x000fe4000fffe03f */
[----:B------:R-:W-:Y:S01]  /*1730*/  UIADD3 UR12, UR12, 0x202, URZ ;  /* 0x000002020c0c7890 */ /* 0x000fe2000fffe03f */
[----:B------:R-:W-:Y:S02]  /*1740*/  WARPGROUP.DEPBAR.LE gsb0, 0x0 ;  /* 0x00008000000079c5 */ /* 0x000fe40000010000 */
[----:B0-----:R-:W-:-:S06]  /*1750*/  WARPGROUP.ARRIVE ;  /* 0x00000000000079c5 */ /* 0x001fcc0000000000 */
[----:B------:R-:W-:Y:S03]  /*1760*/  QGMMA.64x32x32.F32.E4M3.E4M3 R24, gdesc[UR36], RZ, !UPT, gsb0 ;  /* 0x00600000241879f3 */ /* 0x000fe6000c0008ff */
        /* <DEDUP_REMOVED lines=26> */
.L_x_13091:
        /* <DEDUP_REMOVED lines=8> */
[----:B------:R-:W-:Y:S02]  /*1990*/  VIADD R32, R157, UR50 ;  /* 0x000000329d207c36 */ /* 0x000fe40008000000 */
[----:B------:R-:W-:Y:S01]  /*19a0*/  FMUL.FTZ R12, R0, R112 ;  /* 0x00000070000c7220 */ /* 0x000fe20000410000 */
[----:B------:R-:W-:-:S02]  /*19b0*/  IMAD.U32 R93, RZ, RZ, UR51 ;  /* 0x00000033ff5d7e24 */ /* 0x000fc4000f8e00ff */
[C---:B------:R-:W-:Y:S01]  /*19c0*/  FMUL.FTZ R6, R0.reuse, R106 ;  /* 0x0000006a00067220 */ /* 0x040fe20000410000 */
[C---:B------:R-:W-:Y:S01]  /*19d0*/  FMUL.FTZ R13, R0.reuse, R113 ;  /* 0x00000071000d7220 */ /* 0x040fe20000410000 */
[C---:B------:R-:W-:Y:S01]  /*19e0*/  FMUL.FTZ R7, R0.reuse, R107 ;  /* 0x0000006b00077220 */ /* 0x040fe20000410000 */
[----:B------:R-:W1:Y:S01]  /*19f0*/  MUFU.TANH R5, R5 ;  /* 0x0000000500057308 */ /* 0x000e620000002400 */
[----:B------:R-:W-:Y:S02]  /*1a00*/  IMAD R32, R93, -0xa0, R32 ;  /* 0xffffff605d207824 */ /* 0x000fe400078e0220 */
[C---:B------:R-:W-:Y:S01]  /*1a10*/  FMUL.FTZ R20, R0.reuse, R116 ;  /* 0x0000007400147220 */ /* 0x040fe20000410000 */
[C---:B------:R-:W-:Y:S01]  /*1a20*/  FMUL.FTZ R10, R0.reuse, R110 ;  /* 0x0000006e000a7220 */ /* 0x040fe20000410000 */
[C---:B------:R-:W-:Y:S01]  /*1a30*/  FMUL.FTZ R21, R0.reuse, R117 ;  /* 0x0000007500157220 */ /* 0x040fe20000410000 */
[----:B------:R-:W-:Y:S01]  /*1a40*/  FMUL.FTZ R11, R0, R111 ;  /* 0x0000006f000b7220 */ /* 0x000fe20000410000 */
[----:B------:R-:W-:Y:S01]  /*1a50*/  ISETP.GT.AND P4, PT, R32, RZ, PT ;  /* 0x000000ff2000720c */ /* 0x000fe20003f84270 */
[----:B------:R-:W-:Y:S01]  /*1a60*/  FMUL.FTZ R43, R0, R88 ;  /* 0x00000058002b7220 */ /* 0x000fe20000410000 */
[----:B------:R-:W2:Y:S01]  /*1a70*/  MUFU.TANH R8, R8 ;  /* 0x0000000800087308 */ /* 0x000ea20000002400 */
[----:B------:R-:W-:Y:S01]  /*1a80*/  ISETP.GT.AND P3, PT, R32, 0x1, PT ;  /* 0x000000012000780c */ /* 0x000fe20003f64270 */
[----:B------:R-:W-:Y:S01]  /*1a90*/  FMUL.FTZ R49, R0, R94 ;  /* 0x0000005e00317220 */ /* 0x000fe20000410000 */
[----:B------:R-:W-:Y:S01]  /*1aa0*/  ISETP.GT.AND P2, PT, R32, 0x8, PT ;  /* 0x000000082000780c */ /* 0x000fe20003f44270 */
[----:B------:R-:W-:Y:S01]  /*1ab0*/  FMUL.FTZ R14, R0, R114 ;  /* 0x00000072000e7220 */ /* 0x000fe20000410000 */
[----:B0-----:R-:W-:Y:S01]  /*1ac0*/  FSEL R4, R4, -INF , P4 ;  /* 0xff80000004047808 */ /* 0x001fe20002000000 */
[----:B------:R-:W-:Y:S01]  /*1ad0*/  FMUL.FTZ R44, R0, R89 ;  /* 0x00000059002c7220 */ /* 0x000fe20000410000 */
[----:B------:R-:W-:Y:S01]  /*1ae0*/  ISETP.GT.AND P1, PT, R32, 0x9, PT ;  /* 0x000000092000780c */ /* 0x000fe20003f24270 */
[----:B------:R-:W0:Y:S01]  /*1af0*/  MUFU.TANH R9, R9 ;  /* 0x0000000900097308 */ /* 0x000e220000002400 */
[----:B-1----:R-:W-:Y:S01]  /*1b00*/  FSEL R5, R5, -INF , P3 ;  /* 0xff80000005057808 */ /* 0x002fe20001800000 */
[----:B------:R-:W-:Y:S01]  /*1b10*/  FMUL.FTZ R15, R0, R115 ;  /* 0x00000073000f7220 */ /* 0x000fe20000410000 */
[----:B------:R-:W-:Y:S01]  /*1b20*/  ISETP.GT.AND P6, PT, R32, 0x10, PT ;  /* 0x000000102000780c */ /* 0x000fe20003fc4270 */
[----:B------:R-:W-:Y:S01]  /*1b30*/  FMUL.FTZ R41, R0, R118 ;  /* 0x0000007600297220 */ /* 0x000fe20000410000 */
[----:B------:R-:W-:Y:S01]  /*1b40*/  FMNMX.FTZ R93, R4, R5, !PT ;  /* 0x00000005045d7209 */ /* 0x000fe20007810000 */
[----:B------:R-:W-:Y:S01]  /*1b50*/  FMUL.FTZ R42, R0, R119 ;  /* 0x00000077002a7220 */ /* 0x000fe20000410000 */
[----:B------:R-:W-:Y:S01]  /*1b60*/  ISETP.GT.AND P5, PT, R32, 0x11, PT ;  /* 0x000000112000780c */ /* 0x000fe20003fa4270 */
[----:B------:R-:W1:Y:S01]  /*1b70*/  MUFU.TANH R12, R12 ;  /* 0x0000000c000c7308 */ /* 0x000e620000002400 */
[----:B--2---:R-:W-:Y:S01]  /*1b80*/  FSEL R8, R8, -INF , P2 ;  /* 0xff80000008087808 */ /* 0x004fe20001000000 */
[C---:B------:R-:W-:Y:S01]  /*1b90*/  FMUL.FTZ R51, R0.reuse, R96 ;  /* 0x0000006000337220 */ /* 0x040fe20000410000 */
[C---:B------:R-:W-:Y:S01]  /*1ba0*/  FMUL.FTZ R45, R0.reuse, R90 ;  /* 0x0000005a002d7220 */ /* 0x040fe20000410000 */
[----:B------:R-:W-:Y:S01]  /*1bb0*/  FMUL.FTZ R52, R0, R97 ;  /* 0x0000006100347220 */ /* 0x000fe20000410000 */
[----:B------:R-:W-:Y:S01]  /*1bc0*/  FMNMX.FTZ R94, R8, R93, !PT ;  /* 0x0000005d085e7209 */ /* 0x000fe20007810000 */
[C---:B------:R-:W-:Y:S01]  /*1bd0*/  FMUL.FTZ R46, R0.reuse, R91 ;  /* 0x0000005b002e7220 */ /* 0x040fe20000410000 */
[C---:B------:R-:W-:Y:S01]  /*1be0*/  FMUL.FTZ R89, R0.reuse, R100 ;  /* 0x0000006400597220 */ /* 0x040fe20000410000 */
[----:B------:R-:W2:Y:S01]  /*1bf0*/  MUFU.TANH R6, R6 ;  /* 0x0000000600067308 */ /* 0x000ea20000002400 */
[----:B0-----:R-:W-:Y:S01]  /*1c00*/  FSEL R9, R9, -INF , P1 ;  /* 0xff80000009097808 */ /* 0x001fe20000800000 */
[C---:B------:R-:W-:Y:S01]  /*1c10*/  FMUL.FTZ R88, R0.reuse, R101 ;  /* 0x0000006500587220 */ /* 0x040fe20000410000 */
[C---:B------:R-:W-:Y:S01]  /*1c20*/  FMUL.FTZ R50, R0.reuse, R95 ;  /* 0x0000005f00327220 */ /* 0x040fe20000410000 */
[C---:B------:R-:W-:Y:S01]  /*1c30*/  FMUL.FTZ R72, R0.reuse, R72 ;  /* 0x0000004800487220 */ /* 0x040fe20000410000 */
[----:B------:R-:W-:Y:S01]  /*1c40*/  FMNMX.FTZ R93, R9, R94, !PT ;  /* 0x0000005e095d7209 */ /* 0x000fe20007810000 */
[C---:B------:R-:W-:Y:S01]  /*1c50*/  FMUL.FTZ R53, R0.reuse, R98 ;  /* 0x0000006200357220 */ /* 0x040fe20000410000 */
[----:B------:R-:W-:Y:S01]  /*1c60*/  FMUL.FTZ R73, R0, R73 ;  /* 0x0000004900497220 */ /* 0x000fe20000410000 */
[----:B------:R-:W0:Y:S01]  /*1c70*/  MUFU.TANH R13, R13 ;  /* 0x0000000d000d7308 */ /* 0x000e220000002400 */
[----:B-1----:R-:W-:Y:S01]  /*1c80*/  FSEL R12, R12, -INF , P6 ;  /* 0xff8000000c0c7808 */ /* 0x002fe20003000000 */
[C---:B------:R-:W-:Y:S01]  /*1c90*/  FMUL.FTZ R54, R0.reuse, R99 ;  /* 0x0000006300367220 */ /* 0x040fe20000410000 */
[C---:B------:R-:W-:Y:S01]  /*1ca0*/  FMUL.FTZ R76, R0.reuse, R76 ;  /* 0x0000004c004c7220 */ /* 0x040fe20000410000 */
[----:B------:R-:W-:Y:S01]  /*1cb0*/  FMUL.FTZ R90, R0, R102 ;  /* 0x00000066005a7220 */ /* 0x000fe20000410000 */
[----:B------:R-:W-:Y:S01]  /*1cc0*/  FMNMX.FTZ R94, R12, R93, !PT ;  /* 0x0000005d0c5e7209 */ /* 0x000fe20007810000 */
[C---:B------:R-:W-:Y:S01]  /*1cd0*/  FMUL.FTZ R77, R0.reuse, R77 ;  /* 0x0000004d004d7220 */ /* 0x040fe20000410000 */
[----:B------:R-:W-:Y:S01]  /*1ce0*/  FMUL.FTZ R91, R0, R103 ;  /* 0x00000067005b7220 */ /* 0x000fe20000410000 */
        /* <DEDUP_REMOVED lines=15> */
[C---:B------:R-:W-:Y:S01]  /*1de0*/  FMUL.FTZ R82, R0.reuse, R82 ;  /* 0x0000005200527220 */ /* 0x040fe20000410000 */
[----:B------:R-:W0:Y:S01]  /*1df0*/  MUFU.TANH R10, R10 ;  /* 0x0000000a000a7308 */ /* 0x000e220000002400 */
[----:B-1----:R-:W-:Y:S01]  /*1e00*/  FSEL R7, R7, -INF , P3 ;  /* 0xff80000007077808 */ /* 0x002fe20001800000 */
[----:B------:R-:W-:Y:S01]  /*1e10*/  FMUL.FTZ R57, R0, R57 ;  /* 0x0000003900397220 */ /* 0x000fe20000410000 */
[----:B------:R-:W-:Y:S01]  /*1e20*/  ISETP.GT.AND P3, PT, R32, 0x19, PT ;  /* 0x000000192000780c */ /* 0x000fe20003f64270 */
[C---:B------:R-:W-:Y:S01]  /*1e30*/  FMUL.FTZ R83, R0.reuse, R83 ;  /* 0x0000005300537220 */ /* 0x040fe20000410000 */
[C---:B------:R-:W-:Y:S01]  /*1e40*/  FMUL.FTZ R60, R0.reuse, R60 ;  /* 0x0000003c003c7220 */ /* 0x040fe20000410000 */
[C---:B------:R-:W-:Y:S01]  /*1e50*/  FMUL.FTZ R86, R0.reuse, R86 ;  /* 0x0000005600567220 */ /* 0x040fe20000410000 */
        /* <DEDUP_REMOVED lines=43> */
[----:B------:R-:W-:Y:S01]  /*2110*/  FMUL.FTZ R107, R0, R38 ;  /* 0x00000026006b7220 */ /* 0x000fe20000410000 */
[----:B------:R-:W-:Y:S01]  /*2120*/  ISETP.GT.AND P6, PT, R32, 0x28, PT ;  /* 0x000000282000780c */ /* 0x000fe20003fc4270 */
[----:B------:R-:W-:Y:S01]  /*2130*/  ULDC UR6, c[0x0][0x988] ;  /* 0x0002620000067ab9 */ /* 0x000fe20000000800 */
[----:B------:R-:W-:Y:S01]  /*2140*/  P2R R120, PR, RZ, 0x1 ;  /* 0x00000001ff787803 */ /* 0x000fe20000000000 */
[----:B------:R-:W-:Y:S01]  /*2150*/  FMUL.FTZ R104, R0, R35 ;  /* 0x0000002300687220 */ /* 0x000fe20000410000 */
[----:B------:R-:W-:Y:S01]  /*2160*/  MOV R99, UR6 ;  /* 0x0000000600637c02 */ /* 0x000fe20008000f00 */
[----:B------:R-:W1:Y:S01]  /*2170*/  MUFU.TANH R47, R47 ;  /* 0x0000002f002f7308 */ /* 0x000e620000002400 */
[----:B--2---:R-:W-:Y:S01]  /*2180*/  FSEL R44, R44, -INF , P1 ;  /* 0xff8000002c2c7808 */ /* 0x004fe20000800000 */
[----:B------:R-:W-:Y:S01]  /*2190*/  FMUL.FTZ R106, R0, R39 ;  /* 0x00000027006a7220 */ /* 0x000fe20000410000 */
[----:B------:R-:W-:Y:S01]  /*21a0*/  VIADD R3, R3, 0x13240 ;  /* 0x0001324003037836 */ /* 0x000fe20000000000 */
[----:B------:R-:W-:Y:S01]  /*21b0*/  UISETP.GE.AND UP0, UPT, UR50, 0xa1, UPT ;  /* 0x000000a13200788c */ /* 0x000fe2000bf06270 */
[----:B------:R-:W-:-:S03]  /*21c0*/  FMNMX.FTZ R94, R44, R93, !PT ;  /* 0x0000005d2c5e7209 */ /* 0x000fc60007810000 */
[----:B------:R-:W2:Y:S01]  /*21d0*/  MUFU.TANH R41, R41 ;  /* 0x0000002900297308 */ /* 0x000ea20000002400 */
[----:B0-----:R-:W-:Y:S02]  /*21e0*/  FSEL R15, R15, -INF , P5 ;  /* 0xff8000000f0f7808 */ /* 0x001fe40002800000 */
[----:B------:R-:W-:Y:S02]  /*21f0*/  ISETP.GT.AND P5, PT, R32, 0x29, PT ;  /* 0x000000292000780c */ /* 0x000fe40003fa4270 */
[----:B------:R-:W-:-:S03]  /*2200*/  PRMT R40, R40, 0x654, R3 ;  /* 0x0000065428287816 */ /* 0x000fc60000000003 */
[----:B------:R-:W0:Y:S01]  /*2210*/  MUFU.TANH R48, R48 ;  /* 0x0000003000307308 */ /* 0x000e220000002400 */
[----:B-1----:R-:W-:Y:S01]  /*2220*/  FSEL R47, R47, -INF , P6 ;  /* 0xff8000002f2f7808 */ /* 0x002fe20003000000 */
[----:B------:R1:W-:Y:S03]  /*2230*/  SYNCS.ARRIVE.TRANS64.RED.A1T0 RZ, [R40+URZ], RZ ;  /* 0x000000ff28ff79a7 */ /* 0x0003e6000810043f */
[----:B------:R-:W-:-:S03]  /*2240*/  FMNMX.FTZ R93, R47, R94, !PT ;  /* 0x0000005e2f5d7209 */ /* 0x000fc60007810000 */
[----:B------:R-:W3:Y:S01]  /*2250*/  MUFU.TANH R42, R42 ;  /* 0x0000002a002a7308 */ /* 0x000ee20000002400 */
[----:B--2---:R-:W-:Y:S02]  /*2260*/  FSEL R41, R41, -INF , P4 ;  /* 0xff80000029297808 */ /* 0x004fe40002000000 */
[----:B------:R-:W-:-:S05]  /*2270*/  ISETP.GT.AND P4, PT, R32, 0x30, PT ;  /* 0x000000302000780c */ /* 0x000fca0003f84270 */
[----:B------:R-:W2:Y:S01]  /*2280*/  MUFU.TANH R51, R51 ;  /* 0x0000003300337308 */ /* 0x000ea20000002400 */
[----:B0-----:R-:W-:-:S04]  /*2290*/  FSEL R48, R48, -INF , P5 ;  /* 0xff80000030307808 */ /* 0x001fc80002800000 */
[----:B------:R-:W-:-:S03]  /*22a0*/  FMNMX.FTZ R94, R48, R93, !PT ;  /* 0x0000005d305e7209 */ /* 0x000fc60007810000 */
[----:B------:R-:W0:Y:S01]  /*22b0*/  MUFU.TANH R45, R45 ;  /* 0x0000002d002d7308 */ /* 0x000e220000002400 */
[----:B---3--:R-:W-:Y:S02]  /*22c0*/  FSEL R42, R42, -INF , P3 ;  /* 0xff8000002a2a7808 */ /* 0x008fe40001800000 */
[----:B------:R-:W-:-:S05]  /*22d0*/  ISETP.GT.AND P3, PT, R32, 0x31, PT ;  /* 0x000000312000780c */ /* 0x000fca0003f64270 */
[----:B------:R-:W3:Y:S01]  /*22e0*/  MUFU.TANH R52, R52 ;  /* 0x0000003400347308 */ /* 0x000ee20000002400 */
[----:B--2---:R-:W-:-:S04]  /*22f0*/  FSEL R51, R51, -INF , P4 ;  /* 0xff80000033337808 */ /* 0x004fc80002000000 */
[----:B------:R-:W-:-:S03]  /*2300*/  FMNMX.FTZ R93, R51, R94, !PT ;  /* 0x0000005e335d7209 */ /* 0x000fc60007810000 */
[----:B------:R-:W2:Y:S01]  /*2310*/  MUFU.TANH R46, R46 ;  /* 0x0000002e002e7308 */ /* 0x000ea20000002400 */
[----:B0-----:R-:W-:Y:S02]  /*2320*/  FSEL R45, R45, -INF , P2 ;  /* 0xff8000002d2d7808 */ /* 0x001fe40001000000 */
[----:B------:R-:W-:-:S05]  /*2330*/  ISETP.GT.AND P2, PT, R32, 0x38, PT ;  /* 0x000000382000780c */ /* 0x000fca0003f44270 */
[----:B------:R-:W0:Y:S01]  /*2340*/  MUFU.TANH R89, R89 ;  /* 0x0000005900597308 */ /* 0x000e220000002400 */
[----:B---3--:R-:W-:-:S04]  /*2350*/  FSEL R52, R52, -INF , P3 ;  /* 0xff80000034347808 */ /* 0x008fc80001800000 */
        /* <DEDUP_REMOVED lines=152> */
[----:B---3--:R-:W-:-:S04]  /*2ce0*/  FSEL R102, R37, -INF , P1 ;  /* 0xff80000025667808 */ /* 0x008fc80000800000 */
[----:B------:R-:W-:-:S03]  /*2cf0*/  FMNMX.FTZ R25, R102, R25, !PT ;  /* 0x0000001966197209 */ /* 0x000fc60007810000 */
[----:B------:R-:W3:Y:S01]  /*2d00*/  MUFU.TANH R105, R105 ;  /* 0x0000006900697308 */ /* 0x000ee20000002400 */
[----:B--2---:R-:W-:Y:S01]  /*2d10*/  FSEL R103, R103, -INF , P6 ;  /* 0xff80000067677808 */ /* 0x004fe20003000000 */
[----:B------:R-:W2:Y:S06]  /*2d20*/  SHFL.BFLY PT, R24, R25, 0x2, 0x1f ;  /* 0x0c401f0019187f89 */ /* 0x000eac00000e0000 */
[----:B------:R-:W4:Y:S01]  /*2d30*/  MUFU.TANH R104, R104 ;  /* 0x0000006800687308 */ /* 0x000f220000002400 */
[----:B0-----:R-:W-:-:S07]  /*2d40*/  FSEL R101, R101, -INF , P5 ;  /* 0xff80000065657808 */ /* 0x001fce0002800000 */
[----:B------:R-:W0:Y:S01]  /*2d50*/  MUFU.TANH R107, R107 ;  /* 0x0000006b006b7308 */ /* 0x000e220000002400 */
[----:B---3--:R-:W-:-:S07]  /*2d60*/  FSEL R105, R105, -INF , P4 ;  /* 0xff80000069697808 */ /* 0x008fce0002000000 */
[----:B------:R-:W3:Y:S01]  /*2d70*/  MUFU.TANH R106, R106 ;  /* 0x0000006a006a7308 */ /* 0x000ee20000002400 */
[----:B----4-:R-:W-:Y:S02]  /*2d80*/  FSEL R104, R104, -INF , P3 ;  /* 0xff80000068687808 */ /* 0x010fe40001800000 */
[----:B--2---:R-:W-:Y:S02]  /*2d90*/  FMNMX.FTZ R24, R25, R24, !PT ;  /* 0x0000001819187209 */ /* 0x004fe40007810000 */
[----:B------:R-:W-:-:S03]  /*2da0*/  FMNMX.FTZ R25, R6, R7, !PT ;  /* 0x0000000706197209 */ /* 0x000fc60007810000 */
[----:B------:R-:W2:Y:S01]  /*2db0*/  SHFL.BFLY PT, R29, R24, 0x1, 0x1f ;  /* 0x0c201f00181d7f89 */ /* 0x000ea200000e0000 */
[----:B0-----:R-:W-:Y:S02]  /*2dc0*/  FSEL R107, R107, -INF , P2 ;  /* 0xff8000006b6b7808 */ /* 0x001fe40001000000 */
[----:B---3--:R-:W-:Y:S02]  /*2dd0*/  FSEL R106, R106, -INF , P1 ;  /* 0xff8000006a6a7808 */ /* 0x008fe40000800000 */
[----:B--2---:R-:W-:Y:S02]  /*2de0*/  FMNMX.FTZ R56, R24, R29, !PT ;  /* 0x0000001d18387209 */ /* 0x004fe40007810000 */
        /* <DEDUP_REMOVED lines=37> */
[----:B------:R-:W-:-:S02]  /*3040*/  FMNMX.FTZ R31, R54, R31, !PT ;  /* 0x0000001f361f7209 */ /* 0x000fc40007810000 */
[----:B------:R-:W-:Y:S02]  /*3050*/  MUFU.EX2 R30, R51 ;  /* 0x00000033001e7308 */ /* 0x000fe40000000800 */
[----:B------:R-:W-:-:S04]  /*3060*/  FMNMX.FTZ R32, R90, R31, !PT ;  /* 0x0000001f5a207209 */ /* 0x000fc80007810000 */
[----:B------:R-:W-:Y:S01]  /*3070*/  FMNMX.FTZ R33, R91, R32, !PT ;  /* 0x000000205b217209 */ /* 0x000fe20007810000 */
[----:B------:R-:W-:-:S01]  /*3080*/  FFMA.FTZ R32, R89, UR6, -R99 ;  /* 0x0000000659207c23 */ /* 0x000fc20008010863 */
        /* <DEDUP_REMOVED lines=8> */
[----:B------:R-:W-:Y:S01]  /*3110*/  FMNMX.FTZ R37, R83, R34, !PT ;  /* 0x0000002253257209 */ /* 0x000fe20007810000 */
[----:B------:R-:W-:-:S01]  /*3120*/  FFMA.FTZ R34, R73, UR6, -R99 ;  /* 0x0000000649227c23 */ /* 0x000fc20008010863 */
[----:B------:R-:W-:Y:S01]  /*3130*/  MUFU.EX2 R33, R72 ;  /* 0x0000004800217308 */ /* 0x000fe20000000800 */
[----:B0-----:R-:W-:Y:S02]  /*3140*/  F2FP.SATFINITE.E4M3.F32.PACK_AB_MERGE_C R152, R9, R8, RZ ;  /* 0x000000080998723e */ /* 0x001fe400048070ff */
[----:B------:R-:W-:Y:S02]  /*3150*/  FMNMX.FTZ R36, R86, R37, !PT ;  /* 0x0000002556247209 */ /* 0x000fe40007810000 */
[----:B------:R-:W-:Y:S02]  /*3160*/  F2FP.SATFINITE.E4M3.F32.PACK_AB_MERGE_C R152, R5, R4, R152 ;  /* 0x000000040598723e */ /* 0x000fe40004807098 */
[----:B------:R-:W-:Y:S01]  /*3170*/  FMNMX.FTZ R37, R87, R36, !PT ;  /* 0x0000002457257209 */ /* 0x000fe20007810000 */
[----:B------:R-:W-:-:S01]  /*3180*/  FFMA.FTZ R36, R76, UR6, -R99 ;  /* 0x000000064c247c23 */ /* 0x000fc20008010863 */
[----:B------:R-:W-:Y:S01]  /*3190*/  MUFU.EX2 R13, R13 ;  /* 0x0000000d000d7308 */ /* 0x000fe20000000800 */
[----:B------:R-:W-:-:S01]  /*31a0*/  FFMA.FTZ R76, R57, UR6, -R99 ;  /* 0x00000006394c7c23 */ /* 0x000fc20008010863 */
[----:B------:R-:W-:Y:S01]  /*31b0*/  FMNMX.FTZ R38, R64, R37, !PT ;  /* 0x0000002540267209 */ /* 0x000fe20007810000 */
[----:B------:R-:W-:-:S03]  /*31c0*/  FFMA.FTZ R57, R94, UR6, -R99 ;  /* 0x000000065e397c23 */ /* 0x000fc60008010863 */
[----:B------:R-:W-:Y:S02]  /*31d0*/  FMNMX.FTZ R37, R59, R38, !PT ;  /* 0x000000263b257209 */ /* 0x000fe40007810000 */
[----:B------:R-:W-:Y:S02]  /*31e0*/  MUFU.EX2 R20, R20 ;  /* 0x0000001400147308 */ /* 0x000fe40000000800 */
[----:B------:R-:W-:-:S04]  /*31f0*/  FMNMX.FTZ R38, R62, R37, !PT ;  /* 0x000000253e267209 */ /* 0x000fc80007810000 */
[----:B------:R-:W-:Y:S02]  /*3200*/  FMNMX.FTZ R37, R63, R38, !PT ;  /* 0x000000263f257209 */ /* 0x000fe40007810000 */
[----:B------:R-:W0:Y:S02]  /*3210*/  MUFU.EX2 R21, R21 ;  /* 0x0000001500157308 */ /* 0x000e240000000800 */
[----:B------:R-:W-:-:S04]  /*3220*/  FMNMX.FTZ R38, R66, R37, !PT ;  /* 0x0000002542267209 */ /* 0x000fc80007810000 */
[----:B------:R-:W-:Y:S01]  /*3230*/  FMNMX.FTZ R43, R67, R38, !PT ;  /* 0x00000026432b7209 */ /* 0x000fe20007810000 */
[----:B------:R-:W-:-:S01]  /*3240*/  FFMA.FTZ R38, R81, UR6, -R99 ;  /* 0x0000000651267c23 */ /* 0x000fc20008010863 */
[----:B------:R-:W-:Y:S01]  /*3250*/  IMAD.U32 R81, RZ, RZ, UR6 ;  /* 0x00000006ff517e24 */ /* 0x000fe2000f8e00ff */
[----:B------:R2:W-:Y:S01]  /*3260*/  MUFU.EX2 R37, R80 ;  /* 0x0000005000257308 */ /* 0x0005e20000000800 */
[----:B------:R-:W-:-:S04]  /*3270*/  FMNMX.FTZ R44, R70, R43, !PT ;  /* 0x0000002b462c7209 */ /* 0x000fc80007810000 */
[----:B------:R-:W-:-:S03]  /*3280*/  FMNMX.FTZ R43, R71, R44, !PT ;  /* 0x0000002c472b7209 */ /* 0x000fc60007810000 */
[----:B------:R-:W-:Y:S01]  /*3290*/  MUFU.EX2 R24, R24 ;  /* 0x0000001800187308 */ /* 0x000fe20000000800 */
[----:B------:R-:W-:Y:S01]  /*32a0*/  FMNMX.FTZ R44, R26, R43, !PT ;  /* 0x0000002b1a2c7209 */ /* 0x000fe20007810000 */
[----:B--2---:R-:W-:Y:S01]  /*32b0*/  FFMA.FTZ R80, R92, UR6, -R99 ;  /* 0x000000065c507c23 */ /* 0x004fe20008010863 */
[----:B0-----:R-:W-:Y:S02]  /*32c0*/  F2FP.SATFINITE.E4M3.F32.PACK_AB_MERGE_C R154, R21, R20, RZ ;  /* 0x00000014159a723e */ /* 0x001fe400048070ff */
[----:B------:R-:W-:Y:S02]  /*32d0*/  FMNMX.FTZ R44, R27, R44, !PT ;  /* 0x0000002c1b2c7209 */ /* 0x000fe40007810000 */
[----:B------:R-:W-:Y:S01]  /*32e0*/  F2FP.SATFINITE.E4M3.F32.PACK_AB_MERGE_C R154, R13, R12, R154 ;  /* 0x0000000c0d9a723e */ /* 0x000fe2000480709a */
[----:B------:R-:W-:Y:S01]  /*32f0*/  MUFU.EX2 R25, R25 ;  /* 0x0000001900197308 */ /* 0x000fe20000000800 */
[----:B------:R-:W-:-:S04]  /*3300*/  FMNMX.FTZ R48, R103, R44, !PT ;  /* 0x0000002c67307209 */ /* 0x000fc80007810000 */
[----:B------:R-:W-:-:S03]  /*3310*/  FMNMX.FTZ R48, R101, R48, !PT ;  /* 0x0000003065307209 */ /* 0x000fc60007810000 */
[----:B------:R0:W-:Y:S01]  /*3320*/  MUFU.EX2 R28, R47 ;  /* 0x0000002f001c7308 */ /* 0x0001e20000000800 */
[----:B------:R-:W-:-:S04]  /*3330*/  FMNMX.FTZ R51, R105, R48, !PT ;  /* 0x0000003069337209 */ /* 0x000fc80007810000 */
[----:B------:R-:W-:-:S03]  /*3340*/  FMNMX.FTZ R48, R104, R51, !PT ;  /* 0x0000003368307209 */ /* 0x000fc60007810000 */
[----:B------:R-:W2:Y:S01]  /*3350*/  MUFU.EX2 R29, R29 ;  /* 0x0000001d001d7308 */ /* 0x000ea20000000800 */
[----:B------:R-:W-:Y:S01]  /*3360*/  FMNMX.FTZ R51, R107, R48, !PT ;  /* 0x000000306b337209 */ /* 0x000fe20007810000 */
[----:B0-----:R-:W-:-:S03]  /*3370*/  FFMA.FTZ R47, R93, UR6, -R99 ;  /* 0x000000065d2f7c23 */ /* 0x001fc60008010863 */
[----:B------:R-:W-:Y:S01]  /*3380*/  FMNMX.FTZ R72, R106, R51, !PT ;  /* 0x000000336a487209 */ /* 0x000fe20007810000 */
[----:B------:R-:W-:-:S01]  /*3390*/  FFMA.FTZ R51, R60, UR6, -R99 ;  /* 0x000000063c337c23 */ /* 0x000fc20008010863 */
[--C-:B------:R-:W-:Y:S01]  /*33a0*/  FFMA.FTZ R60, R65, UR6, -R99.reuse ;  /* 0x00000006413c7c23 */ /* 0x100fe20008010863 */
[----:B------:R-:W-:-:S01]  /*33b0*/  FFMA.FTZ R65, R58, UR6, -R99 ;  /* 0x000000063a417c23 */ /* 0x000fc20008010863 */
[----:B------:R-:W-:Y:S01]  /*33c0*/  MUFU.EX2 R44, R85 ;  /* 0x00000055002c7308 */ /* 0x000fe20000000800 */
[----:B------:R-:W0:Y:S07]  /*33d0*/  SHFL.BFLY PT, R73, R72, 0x2, 0x1f ;  /* 0x0c401f0048497f89 */ /* 0x000e2e00000e0000 */
[----:B------:R3:W-:Y:S01]  /*33e0*/  MUFU.EX2 R31, R52 ;  /* 0x00000034001f7308 */ /* 0x0007e20000000800 */
[----:B--2---:R-:W-:-:S04]  /*33f0*/  F2FP.SATFINITE.E4M3.F32.PACK_AB_MERGE_C R148, R29, R28, RZ ;  /* 0x0000001c1d94723e */ /* 0x004fc800048070ff */
[----:B------:R-:W-:-:S03]  /*3400*/  F2FP.SATFINITE.E4M3.F32.PACK_AB_MERGE_C R148, R25, R24, R148 ;  /* 0x000000181994723e */ /* 0x000fc60004807094 */
[----:B------:R-:W-:Y:S01]  /*3410*/  MUFU.EX2 R32, R32 ;  /* 0x0000002000207308 */ /* 0x000fe20000000800 */
[----:B---3--:R-:W-:-:S01]  /*3420*/  FFMA.FTZ R52, R61, UR6, -R99 ;  /* 0x000000063d347c23 */ /* 0x008fc20008010863 */
[--C-:B------:R-:W-:Y:S01]  /*3430*/  FFMA.FTZ R61, R68, UR6, -R99.reuse ;  /* 0x00000006443d7c23 */ /* 0x100fe20008010863 */
[----:B------:R-:W-:-:S01]  /*3440*/  FFMA.FTZ R68, R69, UR6, -R99 ;  /* 0x0000000645447c23 */ /* 0x000fc20008010863 */
[----:B------:R-:W-:-:S04]  /*3450*/  FFMA.FTZ R69, R96, UR6, -R99 ;  /* 0x0000000660457c23 */ /* 0x000fc80008010863 */
[----:B------:R-:W-:Y:S01]  /*3460*/  MUFU.EX2 R35, R35 ;  /* 0x0000002300237308 */ /* 0x000fe20000000800 */
[----:B0-----:R-:W-:Y:S01]  /*3470*/  FMNMX.FTZ R77, R72, R73, !PT ;  /* 0x00000049484d7209 */ /* 0x001fe20007810000 */
[--C-:B------:R-:W-:Y:S01]  /*3480*/  FFMA.FTZ R72, R95, UR6, -R99.reuse ;  /* 0x000000065f487c23 */ /* 0x100fe20008010863 */
[----:B------:R-:W-:-:S03]  /*3490*/  FFMA.FTZ R73, R98, UR6, -R99 ;  /* 0x0000000662497c23 */ /* 0x000fc60008010863 */
[----:B------:R-:W0:Y:S02]  /*34a0*/  SHFL.BFLY PT, R58, R77, 0x1, 0x1f ;  /* 0x0c201f004d3a7f89 */ /* 0x000e2400000e0000 */
[----:B------:R-:W-:Y:S08]  /*34b0*/  MUFU.EX2 R34, R34 ;  /* 0x0000002200227308 */ /* 0x000ff00000000800 */
[----:B------:R-:W-:Y:S08]  /*34c0*/  MUFU.EX2 R36, R36 ;  /* 0x0000002400247308 */ /* 0x000ff00000000800 */
[----:B------:R-:W-:Y:S01]  /*34d0*/  MUFU.EX2 R39, R39 ;  /* 0x0000002700277308 */ /* 0x000fe20000000800 */
[----:B0-----:R-:W-:Y:S01]  /*34e0*/  FMNMX.FTZ R58, R77, R58, !PT ;  /* 0x0000003a4d3a7209 */ /* 0x001fe20007810000 */
[----:B------:R-:W-:-:S06]  /*34f0*/  FFMA.FTZ R77, R100, UR6, -R99 ;  /* 0x00000006644d7c23 */ /* 0x000fcc0008010863 */
[----:B------:R-:W-:Y:S01]  /*3500*/  MUFU.EX2 R38, R38 ;  /* 0x0000002600267308 */ /* 0x000fe20000000800 */
        /* <DEDUP_REMOVED lines=29> */
[----:B------:R-:W-:Y:S01]  /*36e0*/  FADD.FTZ R82, R8, R87 ;  /* 0x0000005708527221 */ /* 0x000fe20000010000 */
[----:B------:R-:W-:-:S01]  /*36f0*/  FFMA.FTZ R49, R49, UR6, -R88 ;  /* 0x0000000631317c23 */ /* 0x000fc20008010858 */
[--C-:B-1----:R-:W-:Y:S01]  /*3700*/  FFMA.FTZ R40, R59, UR6, -R88.reuse ;  /* 0x000000063b287c23 */ /* 0x102fe20008010858 */
[----:B------:R-:W-:-:S01]  /*3710*/  FFMA.FTZ R59, R62, UR6, -R88 ;  /* 0x000000063e3b7c23 */ /* 0x000fc20008010858 */
[----:B------:R-:W-:Y:S01]  /*3720*/  FADD.FTZ R87, R9, R82 ;  /* 0x0000005209577221 */ /* 0x000fe20000010000 */
[----:B------:R-:W-:-:S01]  /*3730*/  FFMA.FTZ R64, R64, UR6, -R88 ;  /* 0x0000000640407c23 */ /* 0x000fc20008010858 */
[----:B------:R-:W1:Y:S01]  /*3740*/  MUFU.EX2 R81, R81 ;  /* 0x0000005100517308 */ /* 0x000e620000000800 */
[----:B0-----:R-:W-:-:S01]  /*3750*/  FADD.FTZ R89, R6, R7 ;  /* 0x0000000706597221 */ /* 0x001fc20000010000 */
[----:B------:R-:W-:Y:S01]  /*3760*/  FADD.FTZ R82, R12, R87 ;  /* 0x000000570c527221 */ /* 0x000fe20000010000 */
[----:B------:R-:W-:-:S01]  /*3770*/  FFMA.FTZ R62, R63, UR6, -R88 ;  /* 0x000000063f3e7c23 */ /* 0x000fc20008010858 */
[--C-:B------:R-:W-:Y:S01]  /*3780*/  FFMA.FTZ R85, R90, UR6, -R88.reuse ;  /* 0x000000065a557c23 */ /* 0x100fe20008010858 */
[----:B------:R-:W-:-:S01]  /*3790*/  FFMA.FTZ R90, R91, UR6, -R88 ;  /* 0x000000065b5a7c23 */ /* 0x000fc20008010858 */
[--C-:B------:R-:W-:Y:S01]  /*37a0*/  FFMA.FTZ R79, R79, UR6, -R88.reuse ;  /* 0x000000064f4f7c23 */ /* 0x100fe20008010858 */
[----:B------:R-:W-:-:S01]  /*37b0*/  FFMA.FTZ R66, R66, UR6, -R88 ;  /* 0x0000000642427c23 */ /* 0x000fc20008010858 */
[----:B------:R-:W0:Y:S01]  /*37c0*/  MUFU.EX2 R11, R11 ;  /* 0x0000000b000b7308 */ /* 0x000e220000000800 */
[----:B--2---:R-:W-:-:S01]  /*37d0*/  FADD.FTZ R86, R10, R89 ;  /* 0x000000590a567221 */ /* 0x004fc20000010000 */
[----:B------:R-:W-:Y:S01]  /*37e0*/  FADD.FTZ R89, R13, R82 ;  /* 0x000000520d597221 */ /* 0x000fe20000010000 */
[----:B------:R-:W-:-:S01]  /*37f0*/  FFMA.FTZ R67, R67, UR6, -R88 ;  /* 0x0000000643437c23 */ /* 0x000fc20008010858 */
[--C-:B------:R-:W-:Y:S01]  /*3800*/  FFMA.FTZ R70, R70, UR6, -R88.reuse ;  /* 0x0000000646467c23 */ /* 0x100fe20008010858 */
[----:B------:R-:W-:-:S01]  /*3810*/  FFMA.FTZ R71, R71, UR6, -R88 ;  /* 0x0000000647477c23 */ /* 0x000fc20008010858 */
[--C-:B------:R-:W-:Y:S01]  /*3820*/  FFMA.FTZ R103, R103, UR6, -R88.reuse ;  /* 0x0000000667677c23 */ /* 0x100fe20008010858 */
[----:B------:R-:W-:-:S01]  /*3830*/  FFMA.FTZ R101, R101, UR6, -R88 ;  /* 0x0000000665657c23 */ /* 0x000fc20008010858 */
[----:B------:R-:W2:Y:S01]  /*3840*/  MUFU.EX2 R14, R14 ;  /* 0x0000000e000e7308 */ /* 0x000ea20000000800 */
[----:B-1----:R-:W-:-:S01]  /*3850*/  FADD.FTZ R86, R81, R86 ;  /* 0x0000005651567221 */ /* 0x002fc20000010000 */
[----:B------:R-:W-:Y:S01]  /*3860*/  F2FP.SATFINITE.E4M3.F32.PACK_AB_MERGE_C R153, R81, R10, RZ ;  /* 0x0000000a5199723e */ /* 0x000fe200048070ff */
[----:B------:R-:W-:-:S01]  /*3870*/  FFMA.FTZ R105, R105, UR6, -R88 ;  /* 0x0000000669697c23 */ /* 0x000fc20008010858 */
[--C-:B------:R-:W-:Y:S01]  /*3880*/  FFMA.FTZ R104, R104, UR6, -R88.reuse ;  /* 0x0000000668687c23 */ /* 0x100fe20008010858 */
[----:B------:R-:W-:-:S01]  /*3890*/  FFMA.FTZ R107, R107, UR6, -R88 ;  /* 0x000000066b6b7c23 */ /* 0x000fc20008010858 */
[----:B------:R-:W-:Y:S01]  /*38a0*/  F2FP.SATFINITE.E4M3.F32.PACK_AB_MERGE_C R153, R7, R6, R153 ;  /* 0x000000060799723e */ /* 0x000fe20004807099 */
[----:B------:R-:W-:-:S01]  /*38b0*/  FFMA.FTZ R84, R102, UR6, -R99 ;  /* 0x0000000666547c23 */ /* 0x000fc20008010863 */
[----:B------:R-:W1:Y:S01]  /*38c0*/  MUFU.EX2 R41, R41 ;  /* 0x0000002900297308 */ /* 0x000e620000000800 */
[----:B0-----:R-:W-:-:S01]  /*38d0*/  FADD.FTZ R87, R11, R86 ;  /* 0x000000560b577221 */ /* 0x001fc20000010000 */
[----:B------:R-:W-:-:S06]  /*38e0*/  FADD.FTZ R86, R20, R89 ;  /* 0x0000005914567221 */ /* 0x000fcc0000010000 */
[----:B------:R-:W0:Y:S01]  /*38f0*/  MUFU.EX2 R92, R92 ;  /* 0x0000005c005c7308 */ /* 0x000e220000000800 */
[----:B--2---:R-:W-:-:S01]  /*3900*/  FADD.FTZ R82, R14, R87 ;  /* 0x000000570e527221 */ /* 0x004fc20000010000 */
[----:B------:R-:W-:-:S06]  /*3910*/  FADD.FTZ R87, R21, R86 ;  /* 0x0000005615577221 */ /* 0x000fcc0000010000 */
[----:B------:R-:W-:Y:S01]  /*3920*/  MUFU.EX2 R15, R15 ;  /* 0x0000000f000f7308 */ /* 0x000fe20000000800 */
[----:B-1----:R-:W-:-:S01]  /*3930*/  FADD.FTZ R63, R41, R82 ;  /* 0x00000052293f7221 */ /* 0x002fc20000010000 */
[----:B------:R-:W-:Y:S01]  /*3940*/  FADD.FTZ R82, R24, R87 ;  /* 0x0000005718527221 */ /* 0x000fe20000010000 */
[----:B------:R-:W-:-:S03]  /*3950*/  IMAD.MOV.U32 R24, RZ, RZ, R55 ;  /* 0x000000ffff187224 */ /* 0x000fc600078e0037 */
[----:B------:R-:W-:Y:S01]  /*3960*/  FADD.FTZ R89, R25, R82 ;  /* 0x0000005219597221 */ /* 0x000fe20000010000 */
[----:B------:R-:W-:Y:S01]  /*3970*/  IMAD.MOV.U32 R25, RZ, RZ, R55 ;  /* 0x000000ffff197224 */ /* 0x000fe200078e0037 */
[----:B------:R-:W-:Y:S01]  /*3980*/  MUFU.EX2 R42, R42 ;  /* 0x0000002a002a7308 */ /* 0x000fe20000000800 */
[----:B0-----:R-:W-:Y:S01]  /*3990*/  F2FP.SATFINITE.E4M3.F32.PACK_AB_MERGE_C R155, R92, R41, RZ ;  /* 0x000000295c9b723e */ /* 0x001fe200048070ff */
[----:B------:R-:W-:Y:S01]  /*39a0*/  FADD.FTZ R82, R28, R89 ;  /* 0x000000591c527221 */ /* 0x000fe20000010000 */
[----:B------:R-:W-:Y:S02]  /*39b0*/  IMAD.MOV.U32 R41, RZ, RZ, R55 ;  /* 0x000000ffff297224 */ /* 0x000fe400078e0037 */
[----:B------:R-:W-:Y:S01]  /*39c0*/  F2FP.SATFINITE.E4M3.F32.PACK_AB_MERGE_C R155, R14, R11, R155 ;  /* 0x0000000b0e9b723e */ /* 0x000fe2000480709b */
[----:B------:R-:W-:Y:S02]  /*39d0*/  IMAD.MOV.U32 R28, RZ, RZ, R55 ;  /* 0x000000ffff1c7224 */ /* 0x000fe400078e0037 */
[----:B------:R-:W-:Y:S08]  /*39e0*/  MUFU.EX2 R49, R49 ;  /* 0x0000003100317308 */ /* 0x000ff00000000800 */
[----:B------:R-:W0:Y:S08]  /*39f0*/  MUFU.EX2 R94, R94 ;  /* 0x0000005e005e7308 */ /* 0x000e300000000800 */
[----:B------:R1:W-:Y:S08]  /*3a00*/  MUFU.EX2 R3, R64 ;  /* 0x0000004000037308 */ /* 0x0003f00000000800 */
[----:B------:R-:W2:Y:S01]  /*3a10*/  MUFU.EX2 R45, R45 ;  /* 0x0000002d002d7308 */ /* 0x000ea20000000800 */
[----:B-1----:R-:W-:-:S01]  /*3a20*/  FADD.FTZ R64, R92, R63 ;  /* 0x0000003f5c407221 */ /* 0x002fc20000010000 */
[----:B------:R-:W-:Y:S01]  /*3a30*/  FFMA.FTZ R63, R26, UR6, -R88 ;  /* 0x000000061a3f7c23 */ /* 0x000fe20008010858 */
[----:B0-----:R-:W-:-:S02]  /*3a40*/  F2FP.SATFINITE.E4M3.F32.PACK_AB_MERGE_C R149, R94, R49, RZ ;  /* 0x000000315e95723e */ /* 0x001fc400048070ff */
[----:B------:R-:W-:Y:S01]  /*3a50*/  FADD.FTZ R87, R15, R64 ;  /* 0x000000400f577221 */ /* 0x000fe20000010000 */
[----:B------:R-:W-:-:S01]  /*3a60*/  FFMA.FTZ R64, R27, UR6, -R88 ;  /* 0x000000061b407c23 */ /* 0x000fc20008010858 */
[----:B------:R-:W-:Y:S01]  /*3a70*/  FFMA.FTZ R88, R106, UR6, -R88 ;  /* 0x000000066a587c23 */ /* 0x000fe20008010858 */
[----:B------:R-:W0:Y:S01]  /*3a80*/  MUFU.EX2 R46, R46 ;  /* 0x0000002e002e7308 */ /* 0x000e220000000800 */
[----:B------:R-:W-:-:S01]  /*3a90*/  FADD.FTZ R26, R42, R87 ;  /* 0x000000572a1a7221 */ /* 0x000fc20000010000 */
[----:B------:R-:W-:Y:S01]  /*3aa0*/  FADD.FTZ R87, R29, R82 ;  /* 0x000000521d577221 */ /* 0x000fe20000010000 */
[----:B------:R-:W-:Y:S01]  /*3ab0*/  F2FP.SATFINITE.E4M3.F32.PACK_AB_MERGE_C R149, R42, R15, R149 ;  /* 0x0000000f2a95723e */ /* 0x000fe20004807095 */
[----:B------:R-:W-:Y:S02]  /*3ac0*/  IMAD.MOV.U32 R29, RZ, RZ, R55 ;  /* 0x000000ffff1d7224 */ /* 0x000fe400078e0037 */
[----:B------:R-:W-:-:S01]  /*3ad0*/  FADD.FTZ R27, R49, R26 ;  /* 0x0000001a311b7221 */ /* 0x000fc20000010000 */
[----:B------:R-:W-:Y:S01]  /*3ae0*/  FADD.FTZ R86, R30, R87 ;  /* 0x000000571e567221 */ /* 0x000fe20000010000 */
[----:B------:R-:W-:Y:S01]  /*3af0*/  IMAD.MOV.U32 R49, RZ, RZ, R55 ;  /* 0x000000ffff317224 */ /* 0x000fe200078e0037 */
[----:B------:R-:W1:Y:S01]  /*3b00*/  MUFU.EX2 R85, R85 ;  /* 0x0000005500557308 */ /* 0x000e620000000800 */
[----:B------:R-:W-:-:S01]  /*3b10*/  FADD.FTZ R82, R94, R27 ;  /* 0x0000001b5e527221 */ /* 0x000fc20000010000 */
[----:B------:R-:W-:Y:S01]  /*3b20*/  FADD.FTZ R87, R31, R86 ;  /* 0x000000561f577221 */ /* 0x000fe20000010000 */
[----:B------:R-:W-:-:S02]  /*3b30*/  MOV R42, R55 ;  /* 0x00000037002a7202 */ /* 0x000fc40000000f00 */
[----:B--2---:R-:W-:Y:S01]  /*3b40*/  FADD.FTZ R27, R45, R82 ;  /* 0x000000522d1b7221 */ /* 0x004fe20000010000 */
[----:B------:R-:W-:-:S01]  /*3b50*/  FADD.FTZ R86, R32, R87 ;  /* 0x0000005720567221 */ /* 0x000fc20000010000 */
[----:B------:R-:W-:Y:S01]  /*3b60*/  F2FP.SATFINITE.E4M3.F32.PACK_AB_MERGE_C R32, R35, R32, RZ ;  /* 0x000000202320723e */ /* 0x000fe200048070ff */
[----:B------:R-:W2:Y:S01]  /*3b70*/  MUFU.EX2 R90, R90 ;  /* 0x0000005a005a7308 */ /* 0x000ea20000000800 */
[----:B0-----:R-:W-:-:S01]  /*3b80*/  FADD.FTZ R82, R46, R27 ;  /* 0x0000001b2e527221 */ /* 0x001fc20000010000 */
[----:B------:R-:W-:Y:S01]  /*3b90*/  FADD.FTZ R86, R35, R86 ;  /* 0x0000005623567221 */ /* 0x000fe20000010000 */
[----:B------:R-:W-:Y:S01]  /*3ba0*/  F2FP.SATFINITE.E4M3.F32.PACK_AB_MERGE_C R150, R31, R30, R32 ;  /* 0x0000001e1f96723e */ /* 0x000fe20004807020 */
[--C-:B------:R-:W-:Y:S01]  /*3bb0*/  IMAD.MOV.U32 R35, RZ, RZ, R55.reuse ;  /* 0x000000ffff237224 */ /* 0x100fe200078e0037 */
[----:B------:R-:W-:Y:S01]  /*3bc0*/  MOV R32, R55 ;  /* 0x0000003700207202 */ /* 0x000fe20000000f00 */
[----:B------:R-:W-:Y:S01]  /*3bd0*/  FADD.FTZ R9, R33, R86 ;  /* 0x0000005621097221 */ /* 0x000fe20000010000 */
[----:B------:R-:W-:Y:S01]  /*3be0*/  IMAD.MOV.U32 R31, RZ, RZ, R55 ;  /* 0x000000ffff1f7224 */ /* 0x000fe200078e0037 */
[----:B------:R-:W0:Y:S01]  /*3bf0*/  MUFU.EX2 R50, R50 ;  /* 0x0000003200327308 */ /* 0x000e220000000800 */
[----:B-1----:R-:W-:-:S01]  /*3c00*/  FADD.FTZ R87, R85, R82 ;  /* 0x0000005255577221 */ /* 0x002fc20000010000 */
[----:B------:R-:W-:Y:S01]  /*3c10*/  FADD.FTZ R9, R34, R9 ;  /* 0x0000000922097221 */ /* 0x000fe20000010000 */
[----:B------:R-:W-:-:S05]  /*3c20*/  IMAD.MOV.U32 R30, RZ, RZ, R55 ;  /* 0x000000ffff1e7224 */ /* 0x000fca00078e0037 */
[----:B------:R-:W1:Y:S01]  /*3c30*/  MUFU.EX2 R53, R53 ;  /* 0x0000003500357308 */ /* 0x000e620000000800 */
[----:B--2---:R-:W-:-:S01]  /*3c40*/  FADD.FTZ R87, R90, R87 ;  /* 0x000000575a577221 */ /* 0x004fc20000010000 */
[----:B------:R-:W-:-:S04]  /*3c50*/  F2FP.SATFINITE.E4M3.F32.PACK_AB_MERGE_C R85, R90, R85, RZ ;  /* 0x000000555a55723e */ /* 0x000fc800048070ff */
[----:B------:R-:W-:Y:S01]  /*3c60*/  F2FP.SATFINITE.E4M3.F32.PACK_AB_MERGE_C R151, R46, R45, R85 ;  /* 0x0000002d2e97723e */ /* 0x000fe20004807055 */
[----:B------:R-:W-:Y:S01]  /*3c70*/  IMAD.MOV.U32 R46, RZ, RZ, R55 ;  /* 0x000000ffff2e7224 */ /* 0x000fe200078e0037 */
[----:B------:R-:W2:Y:S01]  /*3c80*/  MUFU.EX2 R74, R74 ;  /* 0x0000004a004a7308 */ /* 0x000ea20000000800 */
[----:B0-----:R-:W-:-:S01]  /*3c90*/  FADD.FTZ R8, R50, R87 ;  /* 0x0000005732087221 */ /* 0x001fc20000010000 */
[----:B------:R-:W-:-:S06]  /*3ca0*/  IMAD.MOV.U32 R45, RZ, RZ, R55 ;  /* 0x000000ffff2d7224 */ /* 0x000fcc00078e0037 */
        /* <DEDUP_REMOVED lines=14> */
[----:B------:R-:W-:Y:S01]  /*3d90*/  FADD.FTZ R10, R38, R21 ;  /* 0x00000015260a7221 */ /* 0x000fe20000010000 */
[----:B------:R-:W-:Y:S01]  /*3da0*/  F2FP.SATFINITE.E4M3.F32.PACK_AB_MERGE_C R74, R79, R74, RZ ;  /* 0x0000004a4f4a723e */ /* 0x000fe200048070ff */
[----:B------:R-:W-:-:S03]  /*3db0*/  IMAD.MOV.U32 R33, RZ, RZ, R55 ;  /* 0x000000ffff217224 */ /* 0x000fc600078e0037 */
[----:B------:R-:W-:Y:S01]  /*3dc0*/  F2FP.SATFINITE.E4M3.F32.PACK_AB_MERGE_C R137, R53, R50, R74 ;  /* 0x000000323589723e */ /* 0x000fe2000480704a */
[----:B------:R-:W0:Y:S01]  /*3dd0*/  MUFU.EX2 R78, R78 ;  /* 0x0000004e004e7308 */ /* 0x000e220000000800 */
[----:B-1----:R-:W-:-:S01]  /*3de0*/  FADD.FTZ R8, R54, R9 ;  /* 0x0000000936087221 */ /* 0x002fc20000010000 */
[----:B------:R-:W-:Y:S01]  /*3df0*/  FADD.FTZ R9, R43, R10 ;  /* 0x0000000a2b097221 */ /* 0x000fe20000010000 */
[C---:B------:R-:W-:Y:S01]  /*3e00*/  F2FP.SATFINITE.E4M3.F32.PACK_AB_MERGE_C R43, R44.reuse, R43, RZ ;  /* 0x0000002b2c2b723e */ /* 0x040fe200048070ff */
[----:B------:R-:W-:Y:S02]  /*3e10*/  IMAD.MOV.U32 R53, RZ, RZ, R55 ;  /* 0x000000ffff357224 */ /* 0x000fe400078e0037 */
[----:B------:R-:W-:-:S01]  /*3e20*/  FADD.FTZ R44, R44, R9 ;  /* 0x000000092c2c7221 */ /* 0x000fc20000010000 */
[----:B------:R-:W-:Y:S01]  /*3e30*/  F2FP.SATFINITE.E4M3.F32.PACK_AB_MERGE_C R138, R38, R37, R43 ;  /* 0x00000025268a723e */ /* 0x000fe2000480702b */
[----:B------:R-:W1:Y:S01]  /*3e40*/  MUFU.EX2 R83, R83 ;  /* 0x0000005300537308 */ /* 0x000e620000000800 */
[----:B--2---:R-:W-:-:S01]  /*3e50*/  FADD.FTZ R5, R75, R8 ;  /* 0x000000084b057221 */ /* 0x004fc20000010000 */
[--C-:B------:R-:W-:Y:S01]  /*3e60*/  IMAD.MOV.U32 R50, RZ, RZ, R55.reuse ;  /* 0x000000ffff327224 */ /* 0x100fe200078e0037 */
[----:B------:R-:W-:Y:S01]  /*3e70*/  MOV R37, R55 ;  /* 0x0000003700257202 */ /* 0x000fe20000000f00 */
[----:B------:R-:W-:-:S02]  /*3e80*/  IMAD.MOV.U32 R43, RZ, RZ, R55 ;  /* 0x000000ffff2b7224 */ /* 0x000fc400078e0037 */
[----:B------:R-:W-:Y:S02]  /*3e90*/  IMAD.MOV.U32 R38, RZ, RZ, R55 ;  /* 0x000000ffff267224 */ /* 0x000fe400078e0037 */
[----:B------:R-:W2:Y:S01]  /*3ea0*/  MUFU.EX2 R47, R47 ;  /* 0x0000002f002f7308 */ /* 0x000ea20000000800 */
[----:B0-----:R-:W-:-:S07]  /*3eb0*/  FADD.FTZ R4, R78, R5 ;  /* 0x000000054e047221 */ /* 0x001fce0000010000 */
[----:B------:R0:W3:Y:S01]  /*3ec0*/  MUFU.EX2 R48, R76 ;  /* 0x0000004c00307308 */ /* 0x0000e20000000800 */
[----:B-1----:R-:W-:-:S01]  /*3ed0*/  FADD.FTZ R4, R83, R4 ;  /* 0x0000000453047221 */ /* 0x002fc20000010000 */
[----:B------:R-:W-:-:S03]  /*3ee0*/  F2FP.SATFINITE.E4M3.F32.PACK_AB_MERGE_C R78, R83, R78, RZ ;  /* 0x0000004e534e723e */ /* 0x000fc600048070ff */
[----:B------:R-:W-:Y:S01]  /*3ef0*/  FADD.FTZ R9, R3, R4 ;  /* 0x0000000403097221 */ /* 0x000fe20000010000 */
[----:B------:R-:W-:Y:S01]  /*3f00*/  F2FP.SATFINITE.E4M3.F32.PACK_AB_MERGE_C R139, R75, R54, R78 ;  /* 0x000000364b8b723e */ /* 0x000fe2000480704e */
[----:B------:R-:W-:Y:S01]  /*3f10*/  IMAD.MOV.U32 R54, RZ, RZ, R55 ;  /* 0x000000ffff367224 */ /* 0x000fe200078e0037 */
[----:B------:R-:W1:Y:S01]  /*3f20*/  MUFU.EX2 R40, R40 ;  /* 0x0000002800287308 */ /* 0x000e620000000800 */
[----:B--2---:R-:W-:-:S01]  /*3f30*/  FADD.FTZ R5, R47, R44 ;  /* 0x0000002c2f057221 */ /* 0x004fc20000010000 */
[----:B0-----:R-:W-:Y:S01]  /*3f40*/  FFMA.FTZ R76, R97, UR6, -R99 ;  /* 0x00000006614c7c23 */ /* 0x001fe20008010863 */
[----:B------:R-:W-:-:S05]  /*3f50*/  IMAD.MOV.U32 R44, RZ, RZ, R55 ;  /* 0x000000ffff2c7224 */ /* 0x000fca00078e0037 */
        /* <DEDUP_REMOVED lines=9> */
[C---:B-1----:R-:W-:Y:S01]  /*3ff0*/  F2FP.SATFINITE.E4M3.F32.PACK_AB_MERGE_C R51, R52.reuse, R51, RZ ;  /* 0x000000333433723e */ /* 0x042fe200048070ff */
[----:B------:R-:W-:-:S03]  /*4000*/  FADD.FTZ R52, R52, R5 ;  /* 0x0000000534347221 */ /* 0x000fc60000010000 */
[----:B------:R-:W-:Y:S01]  /*4010*/  F2FP.SATFINITE.E4M3.F32.PACK_AB_MERGE_C R140, R48, R47, R51 ;  /* 0x0000002f308c723e */ /* 0x000fe20004807033 */
[----:B------:R-:W-:Y:S01]  /*4020*/  IMAD.MOV.U32 R51, RZ, RZ, R55 ;  /* 0x000000ffff337224 */ /* 0x000fe200078e0037 */
[----:B------:R-:W-:Y:S01]  /*4030*/  MOV R47, R55 ;  /* 0x00000037002f7202 */ /* 0x000fe20000000f00 */
[----:B------:R-:W1:Y:S01]  /*4040*/  MUFU.EX2 R26, R66 ;  /* 0x00000042001a7308 */ /* 0x000e620000000800 */
[----:B0-----:R-:W-:-:S01]  /*4050*/  FADD.FTZ R7, R62, R7 ;  /* 0x000000073e077221 */ /* 0x001fc20000010000 */
[----:B------:R-:W-:Y:S01]  /*4060*/  F2FP.SATFINITE.E4M3.F32.PACK_AB_MERGE_C R59, R62, R59, RZ ;  /* 0x0000003b3e3b723e */ /* 0x000fe200048070ff */
[----:B------:R-:W-:-:S03]  /*4070*/  IMAD.MOV.U32 R48, RZ, RZ, R55 ;  /* 0x000000ffff307224 */ /* 0x000fc600078e0037 */
[----:B------:R-:W-:Y:S01]  /*4080*/  F2FP.SATFINITE.E4M3.F32.PACK_AB_MERGE_C R141, R40, R3, R59 ;  /* 0x00000003288d723e */ /* 0x000fe2000480703b */
[----:B------:R-:W-:Y:S01]  /*4090*/  IMAD.MOV.U32 R40, RZ, RZ, R55 ;  /* 0x000000ffff287224 */ /* 0x000fe200078e0037 */
[----:B------:R-:W0:Y:S01]  /*40a0*/  MUFU.EX2 R60, R60 ;  /* 0x0000003c003c7308 */ /* 0x000e220000000800 */
[----:B--2---:R-:W-:-:S01]  /*40b0*/  FADD.FTZ R5, R57, R52 ;  /* 0x0000003439057221 */ /* 0x004fc20000010000 */
[----:B------:R-:W-:-:S06]  /*40c0*/  MOV R52, R55 ;  /* 0x0000003700347202 */ /* 0x000fcc0000000f00 */
        /* <DEDUP_REMOVED lines=11> */
[C---:B--2---:R-:W-:Y:S01]  /*4180*/  F2FP.SATFINITE.E4M3.F32.PACK_AB_MERGE_C R61, R68.reuse, R61, RZ ;  /* 0x0000003d443d723e */ /* 0x044fe200048070ff */
[----:B------:R-:W-:-:S03]  /*4190*/  FADD.FTZ R68, R68, R7 ;  /* 0x0000000744447221 */ /* 0x000fc60000010000 */
[----:B------:R-:W-:-:S03]  /*41a0*/  F2FP.SATFINITE.E4M3.F32.PACK_AB_MERGE_C R142, R60, R57, R61 ;  /* 0x000000393c8e723e */ /* 0x000fc6000480703d */
[----:B------:R-:W2:Y:S01]  /*41b0*/  MUFU.EX2 R63, R63 ;  /* 0x0000003f003f7308 */ /* 0x000ea20000000800 */
[----:B-1----:R-:W-:-:S01]  /*41c0*/  FADD.FTZ R6, R71, R6 ;  /* 0x0000000647067221 */ /* 0x002fc20000010000 */
[----:B------:R-:W-:-:S04]  /*41d0*/  F2FP.SATFINITE.E4M3.F32.PACK_AB_MERGE_C R70, R71, R70, RZ ;  /* 0x000000464746723e */ /* 0x000fc800048070ff */
[----:B------:R-:W-:Y:S01]  /*41e0*/  F2FP.SATFINITE.E4M3.F32.PACK_AB_MERGE_C R143, R27, R26, R70 ;  /* 0x0000001a1b8f723e */ /* 0x000fe20004807046 */
[----:B------:R-:W-:Y:S01]  /*41f0*/  IMAD.MOV.U32 R26, RZ, RZ, R55 ;  /* 0x000000ffff1a7224 */ /* 0x000fe200078e0037 */
[----:B------:R-:W1:Y:S01]  /*4200*/  MUFU.EX2 R72, R72 ;  /* 0x0000004800487308 */ /* 0x000e620000000800 */
[----:B0-----:R-:W-:-:S01]  /*4210*/  FADD.FTZ R5, R65, R68 ;  /* 0x0000004441057221 */ /* 0x001fc20000010000 */
[----:B------:R-:W-:-:S06]  /*4220*/  MOV R27, R55 ;  /* 0x00000037001b7202 */ /* 0x000fcc0000000f00 */
        /* <DEDUP_REMOVED lines=11> */
[C---:B0-----:R-:W-:Y:S01]  /*42e0*/  F2FP.SATFINITE.E4M3.F32.PACK_AB_MERGE_C R69, R76.reuse, R69, RZ ;  /* 0x000000454c45723e */ /* 0x041fe200048070ff */
[----:B------:R-:W-:-:S03]  /*42f0*/  FADD.FTZ R76, R76, R5 ;  /* 0x000000054c4c7221 */ /* 0x000fc60000010000 */
[----:B------:R-:W-:-:S03]  /*4300*/  F2FP.SATFINITE.E4M3.F32.PACK_AB_MERGE_C R144, R72, R65, R69 ;  /* 0x000000414890723e */ /* 0x000fc60004807045 */
[----:B------:R-:W0:Y:S01]  /*4310*/  MUFU.EX2 R105, R105 ;  /* 0x0000006900697308 */ /* 0x000e220000000800 */
[C---:B--2---:R-:W-:Y:S01]  /*4320*/  F2FP.SATFINITE.E4M3.F32.PACK_AB_MERGE_C R103, R4.reuse, R103, RZ ;  /* 0x000000670467723e */ /* 0x044fe200048070ff */
[----:B------:R-:W-:-:S03]  /*4330*/  FADD.FTZ R4, R4, R3 ;  /* 0x0000000304047221 */ /* 0x000fc60000010000 */
[----:B------:R-:W-:-:S03]  /*4340*/  F2FP.SATFINITE.E4M3.F32.PACK_AB_MERGE_C R145, R64, R63, R103 ;  /* 0x0000003f4091723e */ /* 0x000fc60004807067 */
[----:B------:R-:W2:Y:S01]  /*4350*/  MUFU.EX2 R80, R80 ;  /* 0x0000005000507308 */ /* 0x000ea20000000800 */
[----:B-1----:R-:W-:-:S07]  /*4360*/  FADD.FTZ R3, R73, R76 ;  /* 0x0000004c49037221 */ /* 0x002fce0000010000 */
[----:B------:R-:W1:Y:S01]  /*4370*/  MUFU.EX2 R104, R104 ;  /* 0x0000006800687308 */ /* 0x000e620000000800 */
[----:B0-----:R-:W-:-:S07]  /*4380*/  FADD.FTZ R5, R105, R4 ;  /* 0x0000000469057221 */ /* 0x001fce0000010000 */
[----:B------:R-:W-:Y:S01]  /*4390*/  MUFU.EX2 R77, R77 ;  /* 0x0000004d004d7308 */ /* 0x000fe20000000800 */
[----:B--2---:R-:W-:-:S07]  /*43a0*/  FADD.FTZ R4, R80, R3 ;  /* 0x0000000350047221 */ /* 0x004fce0000010000 */
[----:B------:R-:W0:Y:S01]  /*43b0*/  MUFU.EX2 R84, R84 ;  /* 0x0000005400547308 */ /* 0x000e220000000800 */
[----:B-1----:R-:W-:-:S07]  /*43c0*/  FADD.FTZ R6, R104, R5 ;  /* 0x0000000568067221 */ /* 0x002fce0000010000 */
[----:B------:R-:W-:Y:S08]  /*43d0*/  MUFU.EX2 R107, R107 ;  /* 0x0000006b006b7308 */ /* 0x000ff00000000800 */
        /* <DEDUP_REMOVED lines=11> */
[----:B------:R-:W-:Y:S02]  /*4490*/  MOV R3, R56 ;  /* 0x0000003800037202 */ /* 0x000fe40000000f00 */
        /* <DEDUP_REMOVED lines=20> */
.L_x_13103:
[----:B------:R-:W-:-:S04]  /*45e0*/  UISETP.NE.AND UP0, UPT, UR20, 0x1, UPT ;  /* 0x000000011400788c */ /* 0x000fc8000bf05270 */
[----:B------:R-:W-:-:S04]  /*45f0*/  USEL UR43, URZ, 0x1, UP0 ;  /* 0x000000013f2b7887 */ /* 0x000fc80008000000 */
[----:B------:R-:W-:Y:S01]  /*4600*/  ULOP3.LUT UR43, UR21, UR43, URZ, 0x3c, !UPT ;  /* 0x0000002b152b7292 */ /* 0x000fe2000f8e3c3f */
[----:B------:R-:W-:Y:S11]  /*4610*/  @!P0 BRA `(.L_x_13093) ;  /* 0x0000000000048947 */ /* 0x000ff60003800000 */
[----:B------:R-:W-:Y:S01]  /*4620*/  BPT.TRAP 0x1 ;  /* 0x000000040000795c */ /* 0x000fe20000300000 */
.L_x_13093:
        /* <DEDUP_REMOVED lines=12> */
.L_x_13094:
[----:B-1----:R-:W-:Y:S05]  /*46f0*/  @P1 BRA `(.L_x_13095) ;  /* 0x0000000000081947 */ /* 0x002fea0003800000 */
[----:B------:R-:W1:Y:S02]  /*4700*/  SYNCS.PHASECHK.TRANS64.TRYWAIT P1, [UR7+0x13230], R7 ;  /* 0x01323007ff0075a7 */ /* 0x000e640008020147 */
[----:B-1----:R-:W-:Y:S05]  /*4710*/  @!P1 BRA `(.L_x_13096) ;  /* 0x0000008c00cc9947 */ /* 0x002fea0003800000 */
.L_x_13095:
[----:B------:R-:W-:Y:S01]  /*4720*/  R2UR UR23, R2 ;  /* 0x00000000021772ca */ /* 0x000fe200000e0000 */
[----:B------:R-:W-:Y:S01]  /*4730*/  WARPGROUP.ARRIVE ;  /* 0x00000000000079c5 */ /* 0x000fe20000000000 */
[----:B------:R-:W-:Y:S01]  /*4740*/  UMOV UR39, 0x80000020 ;  /* 0x8000002000277882 */ /* 0x000fe20000000000 */
[----:B------:R-:W-:Y:S01]  /*4750*/  UMOV UR12, UR36 ;  /* 0x00000024000c7c82 */ /* 0x000fe20008000000 */
[----:B------:R-:W-:Y:S01]  /*4760*/  UMOV UR13, UR37 ;  /* 0x00000025000d7c82 */ /* 0x000fe20008000000 */
[----:B------:R-:W-:Y:S01]  /*4770*/  UMOV UR15, 0x80000020 ;  /* 0x80000020000f7882 */ /* 0x000fe20000000000 */
[----:B------:R-:W-:Y:S01]  /*4780*/  UMOV UR16, UR36 ;  /* 0x0000002400107c82 */ /* 0x000fe20008000000 */
[----:B------:R-:W-:Y:S01]  /*4790*/  UMOV UR17, UR37 ;  /* 0x0000002500117c82 */ /* 0x000fe20008000000 */
[----:B------:R-:W-:Y:S01]  /*47a0*/  UMOV UR19, 0x80000020 ;  /* 0x8000002000137882 */ /* 0x000fe20000000000 */
[----:B------:R-:W-:-:S04]  /*47b0*/  UMOV UR11, 0x80000020 ;  /* 0x80000020000b7882 */ /* 0x000fc80000000000 */
[----:B------:R-:W-:-:S04]  /*47c0*/  UIMAD UR23, UR44, 0x280, UR23 ;  /* 0x000002802c1778a4 */ /* 0x000fc8000f8e0217 */
[----:B------:R-:W-:Y:S02]  /*47d0*/  UIADD3 UR14, UR23, 0x80, URZ ;  /* 0x00000080170e7890 */ /* 0x000fe4000fffe03f */
[----:B------:R-:W-:Y:S02]  /*47e0*/  UIADD3 UR18, UR23, 0x100, URZ ;  /* 0x0000010017127890 */ /* 0x000fe4000fffe03f */
[----:B------:R-:W-:Y:S01]  /*47f0*/  UMOV UR38, UR23 ;  /* 0x0000001700267c82 */ /* 0x000fe20008000000 */
[----:B------:R-:W-:Y:S01]  /*4800*/  UIADD3 UR10, UR23, 0x200, URZ ;  /* 0x00000200170a7890 */ /* 0x000fe2000fffe03f */
        /* <DEDUP_REMOVED lines=49> */
.L_x_13097:
[----:B------:R-:W-:Y:S01]  /*4b20*/  ULEA UR12, UR20, UR6, 0x3 ;  /* 0x00000006140c7291 */ /* 0x000fe2000f8e183f */
[----:B01----:R-:W-:-:S05]  /*4b30*/  IMAD.U32 R7, RZ, RZ, UR21 ;  /* 0x00000015ff077e24 */ /* 0x003fca000f8e00ff */
[----:B------:R-:W-:-:S04]  /*4b40*/  SHF.L.U32 R7, R7, 0x1f, RZ ;  /* 0x0000001f07077819 */ /* 0x000fc800000006ff */
[----:B------:R0:W1:Y:S01]  /*4b50*/  SYNCS.PHASECHK.TRANS64.TRYWAIT P1, [UR12+0x13250], R7 ;  /* 0x01325007ff0075a7 */ /* 0x000062000802014c */
[----:B------:R-:W-:Y:S05]  /*4b60*/  @!P0 BRA `(.L_x_13098) ;  /* 0x0000000000048947 */ /* 0x000fea0003800000 */
[----:B------:R-:W-:Y:S01]  /*4b70*/  BPT.TRAP 0x1 ;  /* 0x000000040000795c */ /* 0x000fe20000300000 */
.L_x_13098:
[----:B-1----:R-:W-:Y:S05]  /*4b80*/  @P1 BRA `(.L_x_13099) ;  /* 0x0000000000081947 */ /* 0x002fea0003800000 */
[----:B------:R-:W1:Y:S02]  /*4b90*/  SYNCS.PHASECHK.TRANS64.TRYWAIT P1, [UR12+0x13250], R7 ;  /* 0x01325007ff0075a7 */ /* 0x000e64000802014c */
[----:B-1----:R-:W-:Y:S05]  /*4ba0*/  @!P1 BRA `(.L_x_13100) ;  /* 0x0000008800c09947 */ /* 0x002fea0003800000 */
.L_x_13099:
        /* <DEDUP_REMOVED lines=8> */
[----:B------:R-:W-:Y:S01]  /*4c30*/  QGMMA.64x64x32.F32.E4M3.E4M3 R24, R152, gdesc[UR8], R24, gsb0 ;  /* 0x00e0000898187df3 */ /* 0x000fe20008000818 */
[----:B------:R-:W-:Y:S01]  /*4c40*/  UIADD3 UR10, UR6, 0x80, URZ ;  /* 0x00000080060a7890 */ /* 0x000fe2000fffe03f */
[----:B------:R-:W-:Y:S01]  /*4c50*/  UMOV UR11, 0xc0000010 ;  /* 0xc0000010000b7882 */ /* 0x000fe20000000000 */
[----:B------:R-:W-:Y:S02]  /*4c60*/  WARPGROUP.DEPBAR.LE gsb0, 0x0 ;  /* 0x00008000000079c5 */ /* 0x000fe40000010000 */
[----:B------:R-:W-:-:S06]  /*4c70*/  WARPGROUP.ARRIVE ;  /* 0x00000000000079c5 */ /* 0x000fcc0000000000 */
        /* <DEDUP_REMOVED lines=8> */
[----:B------:R-:W-:Y:S01]  /*4d00*/  UIADD3 UR6, UR6, 0x200, URZ ;  /* 0x0000020006067890 */ /* 0x000fe2000fffe03f */
[----:B------:R-:W-:Y:S02]  /*4d10*/  WARPGROUP.DEPBAR.LE gsb0, 0x0 ;  /* 0x00008000000079c5 */ /* 0x000fe40000010000 */
[----:B------:R-:W-:-:S06]  /*4d20*/  WARPGROUP.ARRIVE ;  /* 0x00000000000079c5 */ /* 0x000fcc0000000000 */
[----:B------:R-:W-:Y:S01]  /*4d30*/  QGMMA.64x64x32.F32.E4M3.E4M3 R24, R140, gdesc[UR8], R24, gsb0 ;  /* 0x00e000088c187df3 */ /* 0x000fe20008000818 */
[----:B------:R-:W-:Y:S01]  /*4d40*/  UMOV UR10, UR6 ;  /* 0x00000006000a7c82 */ /* 0x000fe20008000000 */
[----:B------:R-:W-:Y:S01]  /*4d50*/  UMOV UR11, 0xc0000010 ;  /* 0xc0000010000b7882 */ /* 0x000fe20000000000 */
[----:B------:R-:W-:Y:S02]  /*4d60*/  WARPGROUP.DEPBAR.LE gsb0, 0x0 ;  /* 0x00008000000079c5 */ /* 0x000fe40000010000 */
[----:B------:R-:W-:-:S06]  /*4d70*/  WARPGROUP.ARRIVE ;  /* 0x00000000000079c5 */ /* 0x000fcc0000000000 */
[----:B------:R-:W-:Y:S03]  /*4d80*/  QGMMA.64x64x32.F32.E4M3.E4M3 R24, R144, gdesc[UR8], R24, gsb0 ;  /* 0x00e0000890187df3 */ /* 0x000fe60008000818 */
[----:B------:R-:W-:Y:S02]  /*4d90*/  WARPGROUP.DEPBAR.LE gsb0, 0x0 ;  /* 0x00008000000079c5 */ /* 0x000fe40000010000 */
[----:B------:R-:W-:Y:S05]  /*4da0*/  @!P0 BRA `(.L_x_13101) ;  /* 0x0000000000048947 */ /* 0x000fea0003800000 */
[----:B------:R-:W-:Y:S01]  /*4db0*/  BPT.TRAP 0x1 ;  /* 0x000000040000795c */ /* 0x000fe20000300000 */
.L_x_13101:
        /* <DEDUP_REMOVED lines=504> */
.L_x_13102:
[----:B------:R-:W-:Y:S01]  /*6d40*/  UIADD3 UR7, UR12, 0x13260, URZ ;  /* 0x000132600c077890 */ /* 0x000fe2000fffe03f */
[----:B------:R-:W-:Y:S01]  /*6d50*/  ISETP.LT.AND P1, PT, RZ, UR22, PT ;  /* 0x00000016ff007c0c */ /* 0x000fe2000bf21270 */
[----:B------:R-:W-:Y:S01]  /*6d60*/  UMOV UR21, UR43 ;  /* 0x0000002b00157c82 */ /* 0x000fe20008000000 */
[----:B------:R-:W-:Y:S01]  /*6d70*/  F2FP.SATFINITE.E4M3.F32.PACK_AB_MERGE_C R11, R12, R11, RZ ;  /* 0x0000000b0c0b723e */ /* 0x000fe200048070ff */
[----:B------:R-:W-:Y:S01]  /*6d80*/  UPRMT UR7, UR5, 0x654, UR7 ;  /* 0x0000065405077896 */ /* 0x000fe20008000007 */
[----:B------:R-:W-:Y:S01]  /*6d90*/  F2FP.SATFINITE.E4M3.F32.PACK_AB_MERGE_C R13, R14, R13, RZ ;  /* 0x0000000d0e0d723e */ /* 0x000fe200048070ff */
[----:B------:R-:W-:Y:S01]  /*6da0*/  UIADD3 UR5, UR22, -0x1, URZ ;  /* 0xffffffff16057890 */ /* 0x000fe2000fffe03f */
        /* <DEDUP_REMOVED lines=9> */
[----:B------:R-:W-:Y:S01]  /*6e40*/  UMOV UR22, UR5 ;  /* 0x0000000500167c82 */ /* 0x000fe20008000000 */
        /* <DEDUP_REMOVED lines=64> */
[----:B------:R-:W-:Y:S01]  /*7250*/  MOV R5, R58 ;  /* 0x0000003a00057202 */ /* 0x000fe20000000f00 */
[----:B------:R-:W-:Y:S06]  /*7260*/  @P1 BRA `(.L_x_13103) ;  /* 0xffffffd000dc1947 */ /* 0x000fec000383ffff */
.L_x_13092:
[----:B------:R-:W-:Y:S06]  /*7270*/  BAR.ARV 0x8, 0x200 ;  /* 0x0208000000007b1d */ /* 0x000fec0000002000 */
[----:B------:R-:W-:Y:S05]  /*7280*/  @!P0 BRA `(.L_x_13104) ;  /* 0x0000000000048947 */ /* 0x000fea0003800000 */
[----:B------:R-:W-:Y:S01]  /*7290*/  BPT.TRAP 0x1 ;  /* 0x000000040000795c */ /* 0x000fe20000300000 */
.L_x_13104:
        /* <DEDUP_REMOVED lines=9> */
.L_x_13105:
[----:B-1----:R-:W-:Y:S05]  /*7330*/  @P1 BRA `(.L_x_13106) ;  /* 0x0000000000081947 */ /* 0x002fea0003800000 */
[----:B------:R-:W1:Y:S02]  /*7340*/  SYNCS.PHASECHK.TRANS64.TRYWAIT P1, [UR7+0x13250], R0 ;  /* 0x01325000ff0075a7 */ /* 0x000e640008020147 */
[----:B-1----:R-:W-:Y:S05]  /*7350*/  @!P1 BRA `(.L_x_13107) ;  /* 0x0000006000ec9947 */ /* 0x002fea0003800000 */
.L_x_13106:
        /* <DEDUP_REMOVED lines=23> */
[----:B------:R-:W-:Y:S01]  /*74d0*/  QGMMA.64x64x32.F32.E4M3.E4M3 R24, R152, gdesc[UR8], R24, gsb0 ;  /* 0x00e0000898187df3 */ /* 0x000fe20008000818 */
        /* <DEDUP_REMOVED lines=8> */
[----:B-1----:R-:W-:Y:S01]  /*7560*/  MOV R3, UR9 ;  /* 0x0000000900037c02 */ /* 0x002fe20008000f00 */
[----:B------:R-:W-:-:S04]  /*7570*/  UIADD3 UR10, UR14, 0x80, URZ ;  /* 0x000000800e0a7890 */ /* 0x000fc8000fffe03f */
[----:B------:R1:W2:Y:S01]  /*7580*/  @P1 LDG.E R5, desc[UR40][R2.64] ;  /* 0x0000002802051981 */ /* 0x0002a2000c1e1900 */
        /* <DEDUP_REMOVED lines=11> */
[----:B------:R-:W3:Y:S04]  /*7640*/  SHFL.BFLY PT, R7, R4, 0x2, 0x1f ;  /* 0x0c401f0004077f89 */ /* 0x000ee800000e0000 */
[----:B-1----:R-:W1:Y:S01]  /*7650*/  SHFL.BFLY PT, R3, R6, 0x2, 0x1f ;  /* 0x0c401f0006037f89 */ /* 0x002e6200000e0000 */
[----:B------:R-:W-:Y:S02]  /*7660*/  WARPGROUP.DEPBAR.LE gsb0, 0x0 ;  /* 0x00008000000079c5 */ /* 0x000fe40000010000 */
[----:B------:R-:W-:-:S06]  /*7670*/  WARPGROUP.ARRIVE ;  /* 0x00000000000079c5 */ /* 0x000fcc0000000000 */
[----:B------:R-:W-:Y:S01]  /*7680*/  QGMMA.64x64x32.F32.E4M3.E4M3 R24, R140, gdesc[UR8], R24, gsb0 ;  /* 0x00e000088c187df3 */ /* 0x000fe20008000818 */
[----:B---3--:R-:W-:-:S01]  /*7690*/  FADD.FTZ R7, R7, R4 ;  /* 0x0000000407077221 */ /* 0x008fc20000010000 */
[----:B------:R-:W-:Y:S01]  /*76a0*/  UIADD3 UR14, UR14, 0x200, URZ ;  /* 0x000002000e0e7890 */ /* 0x000fe2000fffe03f */
[----:B-1----:R-:W-:-:S01]  /*76b0*/  FADD.FTZ R3, R3, R6 ;  /* 0x0000000603037221 */ /* 0x002fc20000010000 */
[----:B------:R-:W-:Y:S02]  /*76c0*/  UMOV UR15, 0xc0000010 ;  /* 0xc0000010000f7882 */ /* 0x000fe40000000000 */
[----:B0-----:R-:W0:Y:S04]  /*76d0*/  SHFL.BFLY PT, R0, R7, 0x1, 0x1f ;  /* 0x0c201f0007007f89 */ /* 0x001e2800000e0000 */
[----:B------:R-:W1:Y:S01]  /*76e0*/  SHFL.BFLY PT, R2, R3, 0x1, 0x1f ;  /* 0x0c201f0003027f89 */ /* 0x000e6200000e0000 */
[----:B------:R-:W-:-:S02]  /*76f0*/  IMAD.MOV.U32 R4, RZ, RZ, RZ ;  /* 0x000000ffff047224 */ /* 0x000fc400078e00ff */
[----:B0-----:R-:W-:Y:S01]  /*7700*/  FADD.FTZ R9, R7, R0 ;  /* 0x0000000007097221 */ /* 0x001fe20000010000 */
[----:B-1----:R-:W-:-:S04]  /*7710*/  FADD.FTZ R10, R3, R2 ;  /* 0x00000002030a7221 */ /* 0x002fc80000010000 */
[C---:B------:R-:W-:Y:S01]  /*7720*/  FSETP.NE.FTZ.AND P1, PT, R9.reuse, RZ, PT ;  /* 0x000000ff0900720b */ /* 0x040fe20003f35000 */
[----:B------:R-:W-:Y:S01]  /*7730*/  FMUL.FTZ R11, R9, 0.00390625 ;  /* 0x3b800000090b7820 */ /* 0x000fe20000410000 */
[----:B------:R-:W-:Y:S01]  /*7740*/  FMUL.FTZ R12, R10, 0.00390625 ;  /* 0x3b8000000a0c7820 */ /* 0x000fe20000410000 */
[----:B------:R-:W-:Y:S02]  /*7750*/  WARPGROUP.DEPBAR.LE gsb0, 0x0 ;  /* 0x00008000000079c5 */ /* 0x000fe40000010000 */
[----:B------:R-:W-:-:S06]  /*7760*/  WARPGROUP.ARRIVE ;  /* 0x00000000000079c5 */ /* 0x000fcc0000000000 */
[----:B------:R-:W-:Y:S01]  /*7770*/  QGMMA.64x64x32.F32.E4M3.E4M3 R24, R144, gdesc[UR12], R24, gsb0 ;  /* 0x00e0000c90187df3 */ /* 0x000fe20008000818 */
[----:B------:R-:W-:Y:S02]  /*7780*/  FSETP.NE.FTZ.AND P2, PT, R11, RZ, PT ;  /* 0x000000ff0b00720b */ /* 0x000fe40003f55000 */
[----:B------:R-:W-:Y:S01]  /*7790*/  FSETP.NE.FTZ.AND P3, PT, R12, RZ, PT ;  /* 0x000000ff0c00720b */ /* 0x000fe20003f75000 */
[----:B------:R-:W-:Y:S01]  /*77a0*/  @P1 MUFU.RCP R4, R9 ;  /* 0x0000000900041308 */ /* 0x000fe20000001000 */
[----:B------:R-:W-:Y:S01]  /*77b0*/  FSETP.NE.FTZ.AND P1, PT, R10, RZ, PT ;  /* 0x000000ff0a00720b */ /* 0x000fe20003f35000 */
[----:B------:R-:W-:-:S08]  /*77c0*/  IMAD.MOV.U32 R8, RZ, RZ, RZ ;  /* 0x000000ffff087224 */ /* 0x000fd000078e00ff */
[----:B------:R-:W0:Y:S08]  /*77d0*/  @P2 MUFU.LG2 R6, R11 ;  /* 0x0000000b00062308 */ /* 0x000e300000000c00 */
[----:B------:R-:W1:Y:S08]  /*77e0*/  @P3 MUFU.LG2 R7, R12 ;  /* 0x0000000c00073308 */ /* 0x000e700000000c00 */
[----:B------:R2:W3:Y:S01]  /*77f0*/  @P1 MUFU.RCP R8, R10 ;  /* 0x0000000a00081308 */ /* 0x0004e20000001000 */
        /* <DEDUP_REMOVED lines=10> */
[-C--:B--2---:R-:W-:Y:S01]  /*78a0*/  FMUL.FTZ R10, R4, R5.reuse ;  /* 0x00000005040a7220 */ /* 0x084fe20000410000 */
[----:B---3--:R-:W-:Y:S01]  /*78b0*/  FMUL.FTZ R56, R8, R5 ;  /* 0x0000000508387220 */ /* 0x008fe20000410000 */
[----:B------:R-:W-:-:S02]  /*78c0*/  WARPGROUP.DEPBAR.LE gsb0, 0x0 ;  /* 0x00008000000079c5 */ /* 0x000fc40000010000 */
[----:B------:R-:W-:Y:S05]  /*78d0*/  @!P0 BRA `(.L_x_13108) ;  /* 0x0000000000048947 */ /* 0x000fea0003800000 */
[----:B------:R-:W-:Y:S01]  /*78e0*/  BPT.TRAP 0x1 ;  /* 0x000000040000795c */ /* 0x000fe20000300000 */
.L_x_13108:
        /* <DEDUP_REMOVED lines=11> */
[----:B------:R-:W-:Y:S01]  /*79a0*/  FMUL.FTZ R51, R51, R56 ;  /* 0x0000003833337220 */ /* 0x000fe20000410000 */
[----:B------:R-:W-:Y:S01]  /*79b0*/  FMUL.FTZ R9, R25, R10 ;  /* 0x0000000a19097220 */ /* 0x000fe20000410000 */
[-C--:B------:R-:W-:Y:S01]  /*79c0*/  FMUL.FTZ R11, R27, R56.reuse ;  /* 0x000000381b0b7220 */ /* 0x080fe20000410000 */
[----:B------:R-:W-:Y:S01]  /*79d0*/  FMUL.FTZ R15, R34, R56 ;  /* 0x00000038220f7220 */ /* 0x000fe20000410000 */
[----:B------:R-:W-:Y:S01]  /*79e0*/  ULDC.64 UR10, c[0x0][0xb90] ;  /* 0x0002e400000a7ab9 */ /* 0x000fe20000000a00 */
[----:B------:R-:W-:Y:S01]  /*79f0*/  USHF.R.S32.HI UR16, URZ, 0x1f, UR49 ;  /* 0x0000001f3f107899 */ /* 0x000fe20008011431 */
[----:B------:R-:W-:Y:S01]  /*7a00*/  ULDC.64 UR12, c[0x0][0xb98] ;  /* 0x0002e600000c7ab9 */ /* 0x000fe20000000a00 */
[----:B0-----:R-:W-:-:S05]  /*7a10*/  IMAD.SHL.U32 R3, R57, 0x4, RZ ;  /* 0x0000000439037824 */ /* 0x001fca00078e00ff */
[----:B------:R-:W-:-:S04]  /*7a20*/  LOP3.LUT R3, R3, 0xc, RZ, 0xc0, !PT ;  /* 0x0000000c03037812 */ /* 0x000fc800078ec0ff */
[----:B------:R-:W-:-:S05]  /*7a30*/  IADD3 R4, P0, R3, UR8, RZ ;  /* 0x0000000803047c10 */ /* 0x000fca000ff1e0ff */
[----:B------:R-:W-:-:S05]  /*7a40*/  IMAD.X R5, RZ, RZ, UR9, P0 ;  /* 0x00000009ff057e24 */ /* 0x000fca00080e06ff */
[----:B------:R0:W2:Y:S01]  /*7a50*/  LDG.E.CONSTANT R3, desc[UR40][R4.64] ;  /* 0x0000002804037981 */ /* 0x0000a2000c1e9900 */
[----:B------:R-:W-:Y:S01]  /*7a60*/  F2FP.BF16.F32.PACK_AB R6, R6, R7 ;  /* 0x000000070606723e */ /* 0x000fe200000010ff */
[-C--:B------:R-:W-:Y:S01]  /*7a70*/  FMUL.FTZ R29, R40, R10.reuse ;  /* 0x0000000a281d7220 */ /* 0x080fe20000410000 */
[----:B------:R-:W-:Y:S01]  /*7a80*/  LOP3.LUT P0, R7, R57, 0x3, RZ, 0xc0, !PT ;  /* 0x0000000339077812 */ /* 0x000fe2000780c0ff */
[-C--:B------:R-:W-:Y:S01]  /*7a90*/  FMUL.FTZ R33, R41, R10.reuse ;  /* 0x0000000a29217220 */ /* 0x080fe20000410000 */
[-C--:B------:R-:W-:Y:S01]  /*7aa0*/  FMUL.FTZ R40, R53, R10.reuse ;  /* 0x0000000a35287220 */ /* 0x080fe20000410000 */
[----:B------:R-:W-:Y:S01]  /*7ab0*/  FMUL.FTZ R41, R49, R10 ;  /* 0x0000000a31297220 */ /* 0x000fe20000410000 */
[----:B------:R-:W-:Y:S01]  /*7ac0*/  FMUL.FTZ R38, R55, R56 ;  /* 0x0000003837267220 */ /* 0x000fe20000410000 */
[----:B------:R-:W-:Y:S01]  /*7ad0*/  F2FP.BF16.F32.PACK_AB R21, R20, R21 ;  /* 0x000000151415723e */ /* 0x000fe200000010ff */
[----:B------:R-:W-:Y:S01]  /*7ae0*/  FMUL.FTZ R28, R44, R10 ;  /* 0x0000000a2c1c7220 */ /* 0x000fe20000410000 */
[----:B------:R-:W-:Y:S01]  /*7af0*/  F2FP.BF16.F32.PACK_AB R12, R12, R13 ;  /* 0x0000000d0c0c723e */ /* 0x000fe200000010ff */
[-C--:B0-----:R-:W-:Y:S01]  /*7b00*/  FMUL.FTZ R4, R30, R56.reuse ;  /* 0x000000381e047220 */ /* 0x081fe20000410000 */
[----:B------:R-:W-:Y:S01]  /*7b10*/  ISETP.EQ.OR P0, PT, R7, 0x3, !P0 ;  /* 0x000000030700780c */ /* 0x000fe20004702670 */
[----:B------:R-:W-:Y:S01]  /*7b20*/  FMUL.FTZ R5, R26, R56 ;  /* 0x000000381a057220 */ /* 0x000fe20000410000 */
[----:B------:R-:W-:Y:S01]  /*7b30*/  F2FP.BF16.F32.PACK_AB R41, R40, R41 ;  /* 0x000000292829723e */ /* 0x000fe200000010ff */
[-C--:B------:R-:W-:Y:S01]  /*7b40*/  FMUL.FTZ R32, R45, R10.reuse ;  /* 0x0000000a2d207220 */ /* 0x080fe20000410000 */
[----:B------:R-:W-:Y:S01]  /*7b50*/  F2FP.BF16.F32.PACK_AB R51, R38, R51 ;  /* 0x000000332633723e */ /* 0x000fe200000010ff */
[-C--:B------:R-:W-:Y:S01]  /*7b60*/  FMUL.FTZ R36, R52, R10.reuse ;  /* 0x0000000a34247220 */ /* 0x080fe20000410000 */
[----:B------:R-:W-:Y:S01]  /*7b70*/  SEL R38, R12, R21, P0 ;  /* 0x000000150c267207 */ /* 0x000fe20000000000 */
[----:B------:R-:W-:Y:S01]  /*7b80*/  FMUL.FTZ R37, R48, R10 ;  /* 0x0000000a30257220 */ /* 0x000fe20000410000 */
[----:B------:R-:W-:Y:S01]  /*7b90*/  SEL R40, R21, R12, P0 ;  /* 0x0000000c15287207 */ /* 0x000fe20000000000 */
[-C--:B------:R-:W-:Y:S01]  /*7ba0*/  FMUL.FTZ R24, R39, R56.reuse ;  /* 0x0000003827187220 */ /* 0x080fe20000410000 */
[----:B------:R-:W0:Y:S01]  /*7bb0*/  LDC R21, c[0x0][0xbe8] ;  /* 0x0002fa00ff157b82 */ /* 0x000e220000000800 */
[-C--:B------:R-:W-:Y:S01]  /*7bc0*/  FMUL.FTZ R25, R35, R56.reuse ;  /* 0x0000003823197220 */ /* 0x080fe20000410000 */
[-C--:B------:R-:W-:Y:S01]  /*7bd0*/  FMUL.FTZ R10, R31, R56.reuse ;  /* 0x000000381f0a7220 */ /* 0x080fe20000410000 */
[----:B------:R-:W-:Y:S01]  /*7be0*/  F2FP.BF16.F32.PACK_AB R4, R4, R5 ;  /* 0x000000050404723e */ /* 0x000fe200000010ff */
[----:B------:R-:W-:Y:S01]  /*7bf0*/  UMOV UR8, UR4 ;  /* 0x0000000400087c82 */ /* 0x000fe20008000000 */
[----:B-1----:R-:W-:Y:S01]  /*7c00*/  UMOV UR9, UR6 ;  /* 0x0000000600097c82 */ /* 0x002fe20008000000 */
[----:B------:R-:W-:Y:S01]  /*7c10*/  F2FP.BF16.F32.PACK_AB R14, R14, R15 ;  /* 0x0000000f0e0e723e */ /* 0x000fe200000010ff */
[-C--:B------:R-:W-:Y:S01]  /*7c20*/  FMUL.FTZ R26, R46, R56.reuse ;  /* 0x000000382e1a7220 */ /* 0x080fe20000410000 */
[----:B------:R-:W-:Y:S01]  /*7c30*/  F2FP.BF16.F32.PACK_AB R5, R24, R25 ;  /* 0x000000191805723e */ /* 0x000fe200000010ff */
[----:B------:R-:W-:Y:S01]  /*7c40*/  IMAD.U32 R24, RZ, RZ, UR8 ;  /* 0x00000008ff187e24 */ /* 0x000fe2000f8e00ff */
[----:B------:R-:W-:Y:S01]  /*7c50*/  F2FP.BF16.F32.PACK_AB R11, R10, R11 ;  /* 0x0000000b0a0b723e */ /* 0x000fe200000010ff */
[-C--:B------:R-:W-:Y:S01]  /*7c60*/  FMUL.FTZ R27, R42, R56.reuse ;  /* 0x000000382a1b7220 */ /* 0x080fe20000410000 */
[----:B------:R-:W-:Y:S01]  /*7c70*/  MOV R25, UR9 ;  /* 0x0000000900197c02 */ /* 0x000fe20008000f00 */
[-C--:B------:R-:W-:Y:S01]  /*7c80*/  FMUL.FTZ R30, R47, R56.reuse ;  /* 0x000000382f1e7220 */ /* 0x080fe20000410000 */
[-C--:B------:R-:W-:Y:S01]  /*7c90*/  FMUL.FTZ R31, R43, R56.reuse ;  /* 0x000000382b1f7220 */ /* 0x080fe20000410000 */
[-C--:B------:R-:W-:Y:S01]  /*7ca0*/  FMUL.FTZ R34, R54, R56.reuse ;  /* 0x0000003836227220 */ /* 0x080fe20000410000 */
[----:B------:R-:W-:Y:S01]  /*7cb0*/  FMUL.FTZ R35, R50, R56 ;  /* 0x0000003832237220 */ /* 0x000fe20000410000 */
[----:B------:R-:W-:Y:S01]  /*7cc0*/  SEL R50, R4, R11, P0 ;  /* 0x0000000b04327207 */ /* 0x000fe20000000000 */
[----:B------:R-:W-:Y:S01]  /*7cd0*/  IMAD.SHL.U32 R20, R16, 0x8, RZ ;  /* 0x0000000810147824 */ /* 0x000fe200078e00ff */
[----:B------:R-:W-:Y:S01]  /*7ce0*/  SEL R52, R11, R4, P0 ;  /* 0x000000040b347207 */ /* 0x000fe20000000000 */
[----:B------:R-:W-:Y:S01]  /*7cf0*/  UIADD3 UR6, -UR49, URZ, URZ ;  /* 0x0000003f31067290 */ /* 0x000fe2000fffe13f */
[----:B------:R-:W-:Y:S01]  /*7d00*/  SEL R54, R14, R5, P0 ;  /* 0x000000050e367207 */ /* 0x000fe20000000000 */
[----:B------:R-:W-:Y:S01]  /*7d10*/  IMAD R7, R17, 0x40, R20 ;  /* 0x0000004011077824 */ /* 0x000fe200078e0214 */
[----:B------:R-:W-:Y:S01]  /*7d20*/  SEL R56, R5, R14, P0 ;  /* 0x0000000e05387207 */ /* 0x000fe20000000000 */
[--C-:B------:R-:W-:Y:S01]  /*7d30*/  IMAD.WIDE R4, R156, 0x2, R24.reuse ;  /* 0x000000029c047825 */ /* 0x100fe200078e0218 */
[----:B------:R-:W-:Y:S01]  /*7d40*/  F2FP.BF16.F32.PACK_AB R26, R26, R27 ;  /* 0x0000001b1a1a723e */ /* 0x000fe200000010ff */
[----:B------:R-:W-:Y:S01]  /*7d50*/  ULDC UR8, c[0x0][0xc44] ;  /* 0x0003110000087ab9 */ /* 0x000fe20000000800 */
[----:B------:R-:W-:Y:S01]  /*7d60*/  F2FP.BF16.F32.PACK_AB R31, R30, R31 ;  /* 0x0000001f1e1f723e */ /* 0x000fe200000010ff */
[----:B------:R-:W-:Y:S01]  /*7d70*/  IMAD.WIDE R24, R7, 0x2, R24 ;  /* 0x0000000207187825 */ /* 0x000fe200078e0218 */
[----:B------:R-:W-:Y:S01]  /*7d80*/  IADD3 R27, P2, R4, 0x40, RZ ;  /* 0x00000040041b7810 */ /* 0x000fe20007f5e0ff */
[----:B------:R-:W-:Y:S01]  /*7d90*/  UIMAD UR15, UR8, UR6, UR48 ;  /* 0x00000006080f72a4 */ /* 0x000fe2000f8e0230 */
[----:B------:R-:W-:Y:S01]  /*7da0*/  SEL R58, R26, R31, P0 ;  /* 0x0000001f1a3a7207 */ /* 0x000fe20000000000 */
[----:B------:R-:W-:Y:S01]  /*7db0*/  IMAD R48, RZ, RZ, -UR48 ;  /* 0x80000030ff307e24 */ /* 0x000fe2000f8e02ff */
[----:B------:R-:W-:Y:S01]  /*7dc0*/  SEL R60, R31, R26, P0 ;  /* 0x0000001a1f3c7207 */ /* 0x000fe20000000000 */
[----:B------:R-:W-:Y:S01]  /*7dd0*/  IMAD.X R13, RZ, RZ, R5, P2 ;  /* 0x000000ffff0d7224 */ /* 0x000fe200010e0605 */
[----:B0-----:R-:W-:Y:S01]  /*7de0*/  ISETP.NE.AND P2, PT, R21, 0x1, PT ;  /* 0x000000011500780c */ /* 0x001fe20003f45270 */
[----:B------:R-:W0:Y:S01]  /*7df0*/  LDC R31, c[0x0][0xc38] ;  /* 0x00030e00ff1f7b82 */ /* 0x000e220000000800 */
[----:B------:R-:W-:Y:S01]  /*7e00*/  F2FP.BF16.F32.PACK_AB R9, R8, R9 ;  /* 0x000000090809723e */ /* 0x000fe200000010ff */
[----:B------:R-:W-:Y:S01]  /*7e10*/  USHF.R.S32.HI UR14, URZ, 0x1f, UR15 ;  /* 0x0000001f3f0e7899 */ /* 0x000fe2000801140f */
[----:B------:R-:W-:Y:S01]  /*7e20*/  F2FP.BF16.F32.PACK_AB R33, R32, R33 ;  /* 0x000000212021723e */ /* 0x000fe200000010ff */
[----:B------:R-:W-:Y:S01]  /*7e30*/  UIMAD.WIDE.U32 UR8, UR15, UR10, URZ ;  /* 0x0000000a0f0872a5 */ /* 0x000fe2000f8e003f */
[----:B------:R-:W-:Y:S01]  /*7e40*/  SEL R30, R6, R9, P0 ;  /* 0x00000009061e7207 */ /* 0x000fe20000000000 */
[----:B------:R-:W-:Y:S01]  /*7e50*/  UIMAD UR6, UR14, UR10, URZ ;  /* 0x0000000a0e0672a4 */ /* 0x000fe2000f8e023f */
[----:B------:R-:W-:Y:S01]  /*7e60*/  SEL R32, R9, R6, P0 ;  /* 0x0000000609207207 */ /* 0x000fe20000000000 */
[----:B------:R-:W-:Y:S01]  /*7e70*/  UIMAD UR10, UR16, UR12, URZ ;  /* 0x0000000c100a72a4 */ /* 0x000fe2000f8e023f */
[----:B------:R-:W-:Y:S01]  /*7e80*/  IADD3 R9, P3, R4, 0x20, RZ ;  /* 0x0000002004097810 */ /* 0x000fe20007f7e0ff */
[----:B------:R-:W-:Y:S01]  /*7e90*/  UIMAD UR6, UR15, UR11, UR6 ;  /* 0x0000000b0f0672a4 */ /* 0x000fe2000f8e0206 */
[----:B------:R-:W-:Y:S01]  /*7ea0*/  LOP3.LUT R10, R27, 0x380, RZ, 0xc0, !PT ;  /* 0x000003801b0a7812 */ /* 0x000fe200078ec0ff */
[----:B------:R-:W1:Y:S01]  /*7eb0*/  @P2 LDC R26, c[0x0][0xbec] ;  /* 0x0002fb00ff1a2b82 */ /* 0x000e620000000800 */
[----:B------:R-:W-:Y:S01]  /*7ec0*/  LOP3.LUT R8, R9, 0x380, RZ, 0xc0, !PT ;  /* 0x0000038009087812 */ /* 0x000fe200078ec0ff */
[----:B------:R-:W-:Y:S01]  /*7ed0*/  UIADD3 UR9, UR9, UR6, URZ ;  /* 0x0000000609097290 */ /* 0x000fe2000fffe03f */
[----:B------:R-:W-:Y:S01]  /*7ee0*/  SHF.R.U64 R10, R10, 0x3, RZ ;  /* 0x000000030a0a7819 */ /* 0x000fe200000012ff */
[----:B------:R-:W-:Y:S01]  /*7ef0*/  UIMAD UR10, UR49, UR13, UR10 ;  /* 0x0000000d310a72a4 */ /* 0x000fe2000f8e020a */
[----:B------:R-:W-:Y:S01]  /*7f00*/  SHF.R.U64 R8, R8, 0x3, RZ ;  /* 0x0000000308087819 */ /* 0x000fe200000012ff */
[----:B------:R-:W-:Y:S01]  /*7f10*/  UIMAD.WIDE.U32 UR8, UR49, UR12, UR8 ;  /* 0x0000000c310872a5 */ /* 0x000fe2000f8e0008 */
[----:B------:R-:W-:Y:S01]  /*7f20*/  LOP3.LUT R12, R10, R27, RZ, 0x3c, !PT ;  /* 0x0000001b0a0c7212 */ /* 0x000fe200078e3cff */
[----:B------:R-:W3:Y:S01]  /*7f30*/  @P2 LDC R64, c[0x0][0xbf0] ;  /* 0x0002fc00ff402b82 */ /* 0x000ee20000000800 */
[----:B------:R-:W-:Y:S01]  /*7f40*/  IADD3 R27, P4, R24, 0x4800, RZ ;  /* 0x00004800181b7810 */ /* 0x000fe20007f9e0ff */
[----:B------:R-:W-:Y:S01]  /*7f50*/  UIADD3 UR7, UR7, 0x13260, URZ ;  /* 0x0001326007077890 */ /* 0x000fe2000fffe03f */
[----:B------:R-:W-:Y:S01]  /*7f60*/  LOP3.LUT R14, R8, R9, RZ, 0x3c, !PT ;  /* 0x00000009080e7212 */ /* 0x000fe200078e3cff */
[----:B0-----:R-:W-:Y:S01]  /*7f70*/  IMAD R48, R31, R48, UR47 ;  /* 0x0000002f1f307e24 */ /* 0x001fe2000f8e0230 */
[----:B------:R-:W-:Y:S01]  /*7f80*/  LOP3.LUT R6, R4, 0x380, RZ, 0xc0, !PT ;  /* 0x0000038004067812 */ /* 0x000fe200078ec0ff */
[----:B------:R-:W-:Y:S01]  /*7f90*/  UPRMT UR7, UR5, 0x654, UR7 ;  /* 0x0000065405077896 */ /* 0x000fe20008000007 */
[----:B------:R-:W-:Y:S01]  /*7fa0*/  LOP3.LUT R8, R27, 0x380, RZ, 0xc0, !PT ;  /* 0x000003801b087812 */ /* 0x000fe200078ec0ff */
[----:B------:R-:W-:Y:S01]  /*7fb0*/  ULDC UR6, c[0x0][0xa88] ;  /* 0x0002a20000067ab9 */ /* 0x000fe20000000800 */
[----:B------:R-:W-:Y:S01]  /*7fc0*/  SHF.R.U64 R7, R6, 0x3, RZ ;  /* 0x0000000306077819 */ /* 0x000fe200000012ff */
[----:B------:R-:W-:Y:S01]  /*7fd0*/  IMAD R49, R21, UR6, RZ ;  /* 0x0000000615317c24 */ /* 0x000fe2000f8e02ff */
[----:B------:R-:W-:-:S02]  /*7fe0*/  SHF.R.U64 R8, R8, 0x3, RZ ;  /* 0x0000000308087819 */ /* 0x000fc400000012ff */
[----:B------:R-:W-:Y:S02]  /*7ff0*/  IADD3 R11, P1, R4, 0x60, RZ ;  /* 0x00000060040b7810 */ /* 0x000fe40007f3e0ff */
[----:B------:R-:W-:Y:S01]  /*8000*/  LOP3.LUT R4, R7, R4, RZ, 0x3c, !PT ;  /* 0x0000000407047212 */ /* 0x000fe200078e3cff */
[----:B------:R-:W-:Y:S01]  /*8010*/  SYNCS.ARRIVE.TRANS64.RED.A1T0 RZ, [UR7], RZ ;  /* 0x000000ffffff79a7 */ /* 0x000fe20008100407 */
[----:B------:R-:W-:Y:S01]  /*8020*/  LOP3.LUT R8, R8, R27, RZ, 0x3c, !PT ;  /* 0x0000001b08087212 */ /* 0x000fe200078e3cff */
[----:B------:R-:W-:Y:S01]  /*8030*/  IMAD R27, R48, 0xc0, R23 ;  /* 0x000000c0301b7824 */ /* 0x000fe200078e0217 */
[----:B------:R-:W-:Y:S01]  /*8040*/  LOP3.LUT R6, R11, 0x380, RZ, 0xc0, !PT ;  /* 0x000003800b067812 */ /* 0x000fe200078ec0ff */
[----:B------:R-:W-:Y:S01]  /*8050*/  IMAD.X R7, RZ, RZ, R5, P1 ;  /* 0x000000ffff077224 */ /* 0x000fe200008e0605 */
[-C--:B------:R-:W-:Y:S02]  /*8060*/  IADD3.X R15, RZ, R5.reuse, RZ, P3, !PT ;  /* 0x00000005ff0f7210 */ /* 0x080fe40001ffe4ff */
[----:B------:R-:W-:Y:S01]  /*8070*/  MOV R61, R4 ;  /* 0x00000004003d7202 */ /* 0x000fe20000000f00 */
[----:B-1----:R-:W-:Y:S01]  /*8080*/  @P2 IMAD.HI.U32 R5, R27, R26, RZ ;  /* 0x0000001a1b052227 */ /* 0x002fe200078e00ff */
[----:B------:R-:W-:-:S02]  /*8090*/  SHF.R.U64 R6, R6, 0x3, RZ ;  /* 0x0000000306067819 */ /* 0x000fc400000012ff */
[----:B------:R-:W-:Y:S02]  /*80a0*/  F2FP.BF16.F32.PACK_AB R28, R28, R29 ;  /* 0x0000001d1c1c723e */ /* 0x000fe400000010ff */
[----:B------:R-:W-:Y:S02]  /*80b0*/  IADD3 R29, P1, R24, 0x1800, RZ ;  /* 0x00001800181d7810 */ /* 0x000fe40007f3e0ff */
[----:B------:R-:W-:Y:S02]  /*80c0*/  MOV R4, R27 ;  /* 0x0000001b00047202 */ /* 0x000fe40000000f00 */
[----:B------:R-:W-:Y:S02]  /*80d0*/  LOP3.LUT R6, R6, R11, RZ, 0x3c, !PT ;  /* 0x0000000b06067212 */ /* 0x000fe400078e3cff */
[----:B---3--:R-:W-:Y:S02]  /*80e0*/  @P2 SHF.R.U32.HI R4, RZ, R64, R5 ;  /* 0x00000040ff042219 */ /* 0x008fe40000011605 */
[----:B------:R-:W-:-:S02]  /*80f0*/  SEL R42, R28, R33, P0 ;  /* 0x000000211c2a7207 */ /* 0x000fc40000000000 */
[----:B------:R-:W-:Y:S02]  /*8100*/  SEL R44, R33, R28, P0 ;  /* 0x0000001c212c7207 */ /* 0x000fe40000000000 */
[----:B------:R-:W-:Y:S02]  /*8110*/  LOP3.LUT R28, R29, 0x380, RZ, 0xc0, !PT ;  /* 0x000003801d1c7812 */ /* 0x000fe400078ec0ff */
[----:B------:R-:W-:Y:S01]  /*8120*/  MOV R55, R6 ;  /* 0x0000000600377202 */ /* 0x000fe20000000f00 */
[--C-:B------:R-:W-:Y:S01]  /*8130*/  IMAD.MOV R6, RZ, RZ, -R4.reuse ;  /* 0x000000ffff067224 */ /* 0x100fe200078e0a04 */
[----:B------:R-:W-:Y:S02]  /*8140*/  SHF.R.U64 R28, R28, 0x3, RZ ;  /* 0x000000031c1c7819 */ /* 0x000fe400000012ff */
[----:B------:R-:W-:Y:S01]  /*8150*/  MOV R57, R12 ;  /* 0x0000000c00397202 */ /* 0x000fe20000000f00 */
[----:B------:R-:W-:Y:S01]  /*8160*/  IMAD R27, R21, R6, R27 ;  /* 0x00000006151b7224 */ /* 0x000fe200078e021b */
[----:B------:R-:W-:Y:S01]  /*8170*/  LOP3.LUT R28, R28, R29, RZ, 0x3c, !PT ;  /* 0x0000001d1c1c7212 */ /* 0x000fe200078e3cff */
[----:B------:R-:W-:Y:S01]  /*8180*/  IMAD.X R29, RZ, RZ, R25, P1 ;  /* 0x000000ffff1d7224 */ /* 0x000fe200008e0619 */
[----:B------:R-:W-:Y:S01]  /*8190*/  SHF.R.S32.HI R5, RZ, 0x1f, R4 ;  /* 0x0000001fff057819 */ /* 0x000fe20000011404 */
[----:B------:R-:W-:Y:S01]  /*81a0*/  IMAD.U32 R12, RZ, RZ, UR10 ;  /* 0x0000000aff0c7e24 */ /* 0x000fe2000f8e00ff */
[----:B------:R-:W-:Y:S01]  /*81b0*/  F2FP.BF16.F32.PACK_AB R36, R36, R37 ;  /* 0x000000252424723e */ /* 0x000fe200000010ff */
[----:B------:R-:W-:Y:S01]  /*81c0*/  ULDC.64 UR10, c[0x0][0xaf0] ;  /* 0x0002bc00000a7ab9 */ /* 0x000fe20000000a00 */
[----:B------:R-:W-:-:S02]  /*81d0*/  F2FP.BF16.F32.PACK_AB R34, R34, R35 ;  /* 0x000000232222723e */ /* 0x000fc400000010ff */
[----:B------:R-:W-:Y:S02]  /*81e0*/  IADD3 R4, P1, R4, UR8, RZ ;  /* 0x0000000804047c10 */ /* 0x000fe4000ff3e0ff */
[----:B------:R-:W-:Y:S02]  /*81f0*/  SHF.R.S32.HI R6, RZ, 0x1f, R27 ;  /* 0x0000001fff067819 */ /* 0x000fe4000001141b */
[----:B------:R-:W-:Y:S02]  /*8200*/  SEL R46, R36, R41, P0 ;  /* 0x00000029242e7207 */ /* 0x000fe40000000000 */
[----:B------:R-:W-:Y:S02]  /*8210*/  SEL R62, R34, R51, P0 ;  /* 0x00000033223e7207 */ /* 0x000fe40000000000 */
[----:B------:R-:W-:Y:S01]  /*8220*/  IADD3.X R5, R5, UR9, R12, P1, !PT ;  /* 0x0000000905057c10 */ /* 0x000fe20008ffe40c */
[----:B------:R-:W-:Y:S01]  /*8230*/  ULDC.64 UR8, c[0x0][0xb88] ;  /* 0x0002e20000087ab9 */ /* 0x000fe20000000a00 */
[----:B------:R-:W-:Y:S01]  /*8240*/  SEL R34, R51, R34, P0 ;  /* 0x0000002233227207 */ /* 0x000fe20000000000 */
[----:B------:R-:W-:Y:S01]  /*8250*/  IMAD R6, R6, UR8, RZ ;  /* 0x0000000806067c24 */ /* 0x000fe2000f8e02ff */
[----:B------:R-:W-:Y:S01]  /*8260*/  SEL R36, R41, R36, P0 ;  /* 0x0000002429247207 */ /* 0x000fe20000000000 */
[----:B------:R-:W-:Y:S01]  /*8270*/  IMAD.WIDE.U32 R4, R27, UR8, R4 ;  /* 0x000000081b047c25 */ /* 0x000fe2000f8e0004 */
[----:B------:R-:W-:-:S02]  /*8280*/  MOV R59, R14 ;  /* 0x0000000e003b7202 */ /* 0x000fc40000000f00 */
[C---:B------:R-:W-:Y:S01]  /*8290*/  IADD3 R11, P3, R24.reuse, 0x3000, RZ ;  /* 0x00003000180b7810 */ /* 0x040fe20007f7e0ff */
[----:B------:R-:W-:Y:S01]  /*82a0*/  IMAD R37, R27, UR9, R6 ;  /* 0x000000091b257c24 */ /* 0x000fe2000f8e0206 */
[----:B------:R-:W-:Y:S01]  /*82b0*/  LOP3.LUT R9, R24, 0x380, RZ, 0xc0, !PT ;  /* 0x0000038018097812 */ /* 0x000fe200078ec0ff */
[----:B------:R-:W-:Y:S01]  /*82c0*/  IMAD R12, R48, 0xc0, R22 ;  /* 0x000000c0300c7824 */ /* 0x000fe200078e0216 */
[----:B------:R-:W-:Y:S01]  /*82d0*/  LOP3.LUT R10, R11, 0x380, RZ, 0xc0, !PT ;  /* 0x000003800b0a7812 */ /* 0x000fe200078ec0ff */
[----:B------:R-:W-:Y:S01]  /*82e0*/  ULDC.64 UR8, c[0x0][0xb50] ;  /* 0x0002d40000087ab9 */ /* 0x000fe20000000a00 */
[----:B------:R-:W-:Y:S01]  /*82f0*/  SHF.R.U64 R9, R9, 0x3, RZ ;  /* 0x0000000309097819 */ /* 0x000fe200000012ff */
[----:B------:R-:W-:Y:S01]  /*8300*/  VIADD R6, R12, 0x8 ;  /* 0x000000080c067836 */ /* 0x000fe20000000000 */
[----:B------:R-:W-:Y:S01]  /*8310*/  SHF.R.U64 R10, R10, 0x3, RZ ;  /* 0x000000030a0a7819 */ /* 0x000fe200000012ff */
[----:B------:R-:W-:Y:S01]  /*8320*/  IMAD.IADD R5, R5, 0x1, R37 ;  /* 0x0000000105057824 */ /* 0x000fe200078e0225 */
[----:B------:R-:W-:Y:S01]  /*8330*/  LOP3.LUT R24, R9, R24, RZ, 0x3c, !PT ;  /* 0x0000001809187212 */ /* 0x000fe200078e3cff */
[----:B------:R-:W-:Y:S01]  /*8340*/  IMAD.X R9, RZ, RZ, R25, P4 ;  /* 0x000000ffff097224 */ /* 0x000fe200020e0619 */
[----:B------:R-:W-:-:S02]  /*8350*/  LOP3.LUT P1, RZ, R18, 0x3, RZ, 0xc0, !PT ;  /* 0x0000000312ff7812 */ /* 0x000fc4000782c0ff */
[----:B------:R-:W-:Y:S02]  /*8360*/  LEA R37, P4, R4, UR8, 0x2 ;  /* 0x0000000804257c11 */ /* 0x000fe4000f8810ff */
[----:B------:R-:W-:Y:S01]  /*8370*/  LOP3.LUT R10, R10, R11, RZ, 0x3c, !PT ;  /* 0x0000000b0a0a7212 */ /* 0x000fe200078e3cff */
[----:B------:R-:W-:Y:S01]  /*8380*/  IMAD.X R11, RZ, RZ, R25, P3 ;  /* 0x000000ffff0b7224 */ /* 0x000fe200018e0619 */
[-C--:B------:R-:W-:Y:S02]  /*8390*/  ISETP.GE.OR P3, PT, R12, R49.reuse, P1 ;  /* 0x000000310c00720c */ /* 0x080fe40000f66670 */
[----:B------:R-:W-:Y:S02]  /*83a0*/  ISETP.GE.OR P1, PT, R6, R49, P1 ;  /* 0x000000310600720c */ /* 0x000fe40000f26670 */
[----:B--2---:R-:W-:Y:S01]  /*83b0*/  LOP3.LUT R7, R3, 0x2, RZ, 0x3c, !PT ;  /* 0x0000000203077812 */ /* 0x004fe200078e3cff */
        /* <DEDUP_REMOVED lines=9> */
[----:B------:R-:W-:Y:S04]  /*8450*/  SHFL.IDX PT, R62, R62, R3, 0x1c1f ;  /* 0x001c1f033e3e7589 */ /* 0x000fe800000e0000 */
[----:B------:R-:W3:Y:S01]  /*8460*/  SHFL.IDX PT, R33, R52, R7, 0x1c1f ;  /* 0x001c1f0734217589 */ /* 0x000ee200000e0000 */
[----:B-1----:R-:W-:Y:S01]  /*8470*/  LEA.HI.X R40, R4, UR9, R5, 0x2, P4 ;  /* 0x0000000904287c11 */ /* 0x002fe2000a0f1405 */
[----:B------:R-:W-:-:S02]  /*8480*/  ULDC.64 UR8, c[0x0][0xae8] ;  /* 0x0002ba0000087ab9 */ /* 0x000fc40000000a00 */
[----:B------:R-:W1:Y:S04]  /*8490*/  SHFL.IDX PT, R3, R56, R7, 0x1c1f ;  /* 0x001c1f0738037589 */ /* 0x000e6800000e0000 */
[----:B------:R-:W4:Y:S01]  /*84a0*/  SHFL.IDX PT, R35, R60, R7, 0x1c1f ;  /* 0x001c1f073c237589 */ /* 0x000f2200000e0000 */
[----:B0-----:R-:W-:Y:S02]  /*84b0*/  SEL R4, R30, R13, P0 ;  /* 0x0000000d1e047207 */ /* 0x001fe40000000000 */
[----:B------:R-:W-:Y:S01]  /*84c0*/  SEL R6, R13, R30, P0 ;  /* 0x0000001e0d067207 */ /* 0x000fe20000000000 */
[----:B------:R-:W0:Y:S04]  /*84d0*/  SHFL.IDX PT, R27, R44, R7, 0x1c1f ;  /* 0x001c1f072c1b7589 */ /* 0x000e2800000e0000 */
[----:B------:R-:W5:Y:S01]  /*84e0*/  SHFL.IDX PT, R39, R34, R7, 0x1c1f ;  /* 0x001c1f0722277589 */ /* 0x000f6200000e0000 */
[----:B--2---:R-:W-:-:S02]  /*84f0*/  SEL R12, R38, R15, P0 ;  /* 0x0000000f260c7207 */ /* 0x004fc40000000000 */
[----:B------:R-:W-:Y:S01]  /*8500*/  SEL R14, R15, R38, P0 ;  /* 0x000000260f0e7207 */ /* 0x000fe20000000000 */
[----:B------:R2:W5:Y:S01]  /*8510*/  SHFL.IDX PT, R31, R36, R7, 0x1c1f ;  /* 0x001c1f07241f7589 */ /* 0x00056200000e0000 */
[----:B---3--:R-:W-:-:S03]  /*8520*/  SEL R5, R26, R33, P0 ;  /* 0x000000211a057207 */ /* 0x008fc60000000000 */
[----:B------:R-:W-:Y:S01]  /*8530*/  SHFL.IDX PT, R50, R37, RZ, 0x1c1f ;  /* 0x001c1fff25327589 */ /* 0x000fe200000e0000 */
[----:B-1----:R-:W-:-:S03]  /*8540*/  SEL R13, R54, R3, P0 ;  /* 0x00000003360d7207 */ /* 0x002fc60000000000 */
[----:B------:R5:W-:Y:S01]  /*8550*/  SHFL.IDX PT, R52, R37, 0x1, 0x1c1f ;  /* 0x003c1f0025347f89 */ /* 0x000be200000e0000 */
[----:B--2---:R-:W-:Y:S02]  /*8560*/  SEL R7, R33, R26, P0 ;  /* 0x0000001a21077207 */ /* 0x004fe40000000000 */
[----:B------:R-:W-:Y:S01]  /*8570*/  SEL R15, R3, R54, P0 ;  /* 0x00000036030f7207 */ /* 0x000fe20000000000 */
[----:B------:R-:W-:Y:S01]  /*8580*/  BAR.SYNC.DEFER_BLOCKING 0x1, 0x180 ;  /* 0x0046000000007b1d */ /* 0x000fe20000010000 */
[----:B----4-:R-:W-:Y:S02]  /*8590*/  SEL R33, R58, R35, P0 ;  /* 0x000000233a217207 */ /* 0x010fe40000000000 */
[----:B0-----:R-:W-:Y:S02]  /*85a0*/  SEL R32, R42, R27, P0 ;  /* 0x0000001b2a207207 */ /* 0x001fe40000000000 */
[----:B------:R-:W-:Y:S02]  /*85b0*/  SEL R34, R27, R42, P0 ;  /* 0x0000002a1b227207 */ /* 0x000fe40000000000 */
[----:B------:R-:W-:Y:S01]  /*85c0*/  SEL R35, R35, R58, P0 ;  /* 0x0000003a23237207 */ /* 0x000fe20000000000 */
[----:B------:R-:W0:Y:S01]  /*85d0*/  SHFL.IDX PT, R51, R40, RZ, 0x1c1f ;  /* 0x001c1fff28337589 */ /* 0x000e2200000e0000 */
[----:B-----5:R-:W-:-:S02]  /*85e0*/  SEL R37, R62, R39, P0 ;  /* 0x000000273e257207 */ /* 0x020fc40000000000 */
[----:B------:R-:W-:Y:S01]  /*85f0*/  SEL R36, R46, R31, P0 ;  /* 0x0000001f2e247207 */ /* 0x000fe20000000000 */
[----:B------:R-:W1:Y:S01]  /*8600*/  SHFL.IDX PT, R53, R40, 0x1, 0x1c1f ;  /* 0x003c1f0028357f89 */ /* 0x000e6200000e0000 */
[----:B------:R-:W-:Y:S02]  /*8610*/  SEL R38, R31, R46, P0 ;  /* 0x0000002e1f267207 */ /* 0x000fe40000000000 */
[----:B------:R-:W-:Y:S01]  /*8620*/  SEL R39, R39, R62, P0 ;  /* 0x0000003e27277207 */ /* 0x000fe20000000000 */
[----:B------:R2:W-:Y:S04]  /*8630*/  STSM.16.M88.4 [R61], R4 ;  /* 0x000000043d007844 */ /* 0x0005e80000000200 */
[----:B------:R3:W-:Y:S04]  /*8640*/  STSM.16.M88.4 [R59], R12 ;  /* 0x0000000c3b007844 */ /* 0x0007e80000000200 */
[----:B------:R-:W-:Y:S04]  /*8650*/  STSM.16.M88.4 [R57], R32 ;  /* 0x0000002039007844 */ /* 0x000fe80000000200 */
[----:B------:R-:W-:Y:S01]  /*8660*/  STSM.16.M88.4 [R55], R36 ;  /* 0x0000002437007844 */ /* 0x000fe20000000200 */
[----:B------:R-:W-:Y:S08]  /*8670*/  BAR.SYNC.DEFER_BLOCKING 0x1, 0x180 ;  /* 0x0046000000007b1d */ /* 0x000ff00000010000 */
[----:B--2---:R-:W2:Y:S08]  /*8680*/  @P2 LDC R7, c[0x0][0xbec] ;  /* 0x0002fb00ff072b82 */ /* 0x004eb00000000800 */
[----:B---3--:R-:W3:Y:S01]  /*8690*/  @P2 LDC R13, c[0x0][0xbf0] ;  /* 0x0002fc00ff0d2b82 */ /* 0x008ee20000000800 */
[----:B0-----:R-:W-:Y:S04]  /*86a0*/  @!P3 ST.E desc[UR40][R50.64], R2 ;  /* 0x000000023200b985 */ /* 0x001fe8000c101928 */
[----:B-1----:R2:W-:Y:S04]  /*86b0*/  @!P1 ST.E desc[UR40][R52.64], R0 ;  /* 0x0000000034009985 */ /* 0x0025e8000c101928 */
[----:B------:R-:W4:Y:S04]  /*86c0*/  LD.E.128 R24, desc[UR40][R24.64] ;  /* 0x0000002818187980 */ /* 0x000f28000c101d00 */
[----:B------:R-:W5:Y:S04]  /*86d0*/  LD.E.128 R28, desc[UR40][R28.64] ;  /* 0x000000281c1c7980 */ /* 0x000f68000c101d00 */
[----:B------:R0:W5:Y:S04]  /*86e0*/  LD.E.128 R40, desc[UR40][R10.64] ;  /* 0x000000280a287980 */ /* 0x000168000c101d00 */
[----:B------:R1:W5:Y:S01]  /*86f0*/  LD.E.128 R44, desc[UR40][R8.64] ;  /* 0x00000028082c7980 */ /* 0x000362000c101d00 */
[----:B------:R-:W-:Y:S01]  /*8700*/  UIMAD UR5, UR14, UR8, URZ ;  /* 0x000000080e0572a4 */ /* 0x000fe2000f8e023f */
[----:B------:R-:W-:Y:S01]  /*8710*/  IMAD R3, R16, 0x30, R17 ;  /* 0x0000003010037824 */ /* 0x000fe200078e0211 */
[----:B------:R-:W-:Y:S01]  /*8720*/  UIMAD.WIDE.U32 UR6, UR15, UR8, URZ ;  /* 0x000000080f0672a5 */ /* 0x000fe2000f8e003f */
[----:B------:R-:W-:Y:S01]  /*8730*/  @!PT LDS RZ, [RZ] ;  /* 0x00000000fffff984 */ /* 0x000fe20000000800 */
[----:B------:R-:W-:Y:S01]  /*8740*/  @!PT LDS RZ, [RZ] ;  /* 0x00000000fffff984 */ /* 0x000fe20000000800 */
[----:B------:R-:W-:Y:S01]  /*8750*/  @!PT LDS RZ, [RZ] ;  /* 0x00000000fffff984 */ /* 0x000fe20000000800 */
[----:B------:R-:W-:Y:S01]  /*8760*/  @!PT LDS RZ, [RZ] ;  /* 0x00000000fffff984 */ /* 0x000fe20000000800 */
[----:B------:R0:W-:Y:S06]  /*8770*/  MEMBAR.ALL.CTA ;  /* 0x0000000000007992 */ /* 0x0001ec0000008000 */
[----:B0-----:R-:W0:Y:S01]  /*8780*/  FENCE.VIEW.ASYNC.S ;  /* 0x00000000000073c6 */ /* 0x001e220000000000 */
[----:B------:R-:W-:Y:S01]  /*8790*/  UIMAD UR5, UR15, UR9, UR5 ;  /* 0x000000090f0572a4 */ /* 0x000fe2000f8e0205 */
[C---:B------:R-:W-:Y:S01]  /*87a0*/  IMAD R6, R48.reuse, 0xc0, R3 ;  /* 0x000000c030067824 */ /* 0x040fe200078e0203 */
[----:B------:R-:W-:Y:S01]  /*87b0*/  UIMAD UR8, UR16, UR10, URZ ;  /* 0x0000000a100872a4 */ /* 0x000fe2000f8e023f */
[----:B------:R-:W-:Y:S01]  /*87c0*/  IMAD R48, R48, 0xc0, R17 ;  /* 0x000000c030307824 */ /* 0x000fe200078e0211 */
[----:B------:R-:W-:Y:S01]  /*87d0*/  UIADD3 UR7, UR7, UR5, URZ ;  /* 0x0000000507077290 */ /* 0x000fe2000fffe03f */
[----:B--2---:R-:W-:Y:S01]  /*87e0*/  @P2 IMAD.HI.U32 R0, R6, R7, RZ ;  /* 0x0000000706002227 */ /* 0x004fe200078e00ff */
[----:B------:R-:W-:Y:S01]  /*87f0*/  UIMAD UR5, UR49, UR11, UR8 ;  /* 0x0000000b310572a4 */ /* 0x000fe2000f8e0208 */
[----:B------:R-:W-:Y:S01]  /*8800*/  MOV R5, R6 ;  /* 0x0000000600057202 */ /* 0x000fe20000000f00 */
[----:B------:R-:W-:Y:S01]  /*8810*/  UIMAD.WIDE.U32 UR6, UR49, UR10, UR6 ;  /* 0x0000000a310672a5 */ /* 0x000fe2000f8e0006 */
[C---:B------:R-:W-:Y:S01]  /*8820*/  VIADD R10, R48.reuse, 0x60 ;  /* 0x00000060300a7836 */ /* 0x040fe20000000000 */
[----:B---3--:R-:W-:Y:S01]  /*8830*/  @P2 SHF.R.U32.HI R5, RZ, R13, R0 ;  /* 0x0000000dff052219 */ /* 0x008fe20000011600 */
[----:B------:R-:W-:Y:S01]  /*8840*/  ULDC.64 UR8, c[0x0][0xae0] ;  /* 0x0002b80000087ab9 */ /* 0x000fe20000000a00 */
[----:B------:R-:W-:Y:S01]  /*8850*/  UIADD3 UR5, UR7, UR5, URZ ;  /* 0x0000000507057290 */ /* 0x000fe2000fffe03f */
[----:B------:R-:W-:Y:S01]  /*8860*/  VIADD R12, R48, 0x90 ;  /* 0x00000090300c7836 */ /* 0x000fe20000000000 */
[--C-:B------:R-:W-:Y:S01]  /*8870*/  SHF.R.S32.HI R0, RZ, 0x1f, R5.reuse ;  /* 0x0000001fff007819 */ /* 0x100fe20000011405 */
[----:B------:R-:W-:Y:S01]  /*8880*/  IMAD.MOV R4, RZ, RZ, -R5 ;  /* 0x000000ffff047224 */ /* 0x000fe200078e0a05 */
[----:B------:R-:W-:Y:S01]  /*8890*/  UIADD3 UR4, UR4, 0x13220, URZ ;  /* 0x0001322004047890 */ /* 0x000fe2000fffe03f */
[----:B------:R-:W-:Y:S01]  /*88a0*/  IMAD.U32 R3, RZ, RZ, UR7 ;  /* 0x00000007ff037e24 */ /* 0x000fe2000f8e00ff */
[----:B------:R-:W-:Y:S01]  /*88b0*/  UIADD3 UR44, UR44, 0x1, URZ ;  /* 0x000000012c2c7890 */ /* 0x000fe2000fffe03f */
[----:B------:R-:W-:Y:S01]  /*88c0*/  IMAD.U32 R2, RZ, RZ, UR6 ;  /* 0x00000006ff027e24 */ /* 0x000fe2000f8e00ff */
[----:B------:R-:W-:Y:S01]  /*88d0*/  ULDC.64 UR6, c[0x0][0xad8] ;  /* 0x0002b60000067ab9 */ /* 0x000fe20000000a00 */
[----:B------:R-:W-:Y:S01]  /*88e0*/  IMAD.U32 R3, RZ, RZ, UR5 ;  /* 0x00000005ff037e24 */ /* 0x000fe2000f8e00ff */
[----:B------:R-:W-:Y:S01]  /*88f0*/  ULDC UR5, c[0x0][0xac8] ;  /* 0x0002b20000057ab9 */ /* 0x000fe20000000800 */
[----:B------:R-:W-:Y:S01]  /*8900*/  IMAD R0, R0, UR8, RZ ;  /* 0x0000000800007c24 */ /* 0x000fe2000f8e02ff */
[----:B------:R-:W-:Y:S01]  /*8910*/  UPRMT UR4, URZ, 0x654, UR4 ;  /* 0x000006543f047896 */ /* 0x000fe20008000004 */
[----:B------:R-:W-:Y:S01]  /*8920*/  IMAD R21, R21, R4, R6 ;  /* 0x0000000415157224 */ /* 0x000fe200078e0206 */
[----:B------:R-:W-:Y:S01]  /*8930*/  UISETP.NE.AND UP0, UPT, UR44, 0x2, UPT ;  /* 0x000000022c00788c */ /* 0x000fe2000bf05270 */
[C---:B------:R-:W-:Y:S01]  /*8940*/  IMAD R7, R5.reuse, UR9, R0 ;  /* 0x0000000905077c24 */ /* 0x040fe2000f8e0200 */
[----:B------:R-:W-:Y:S01]  /*8950*/  UIADD3 UR42, UR42, 0x1, URZ ;  /* 0x000000012a2a7890 */ /* 0x000fe2000fffe03f */
[----:B------:R-:W-:Y:S01]  /*8960*/  IMAD.WIDE.U32 R2, R5, UR8, R2 ;  /* 0x0000000805027c25 */ /* 0x000fe2000f8e0002 */
[----:B------:R-:W-:Y:S01]  /*8970*/  SHF.R.S32.HI R0, RZ, 0x1f, R21 ;  /* 0x0000001fff007819 */ /* 0x000fe20000011415 */
[----:B------:R-:W-:-:S02]  /*8980*/  USEL UR44, UR44, URZ, UP0 ;  /* 0x0000003f2c2c7287 */ /* 0x000fc40008000000 */
[----:B0-----:R-:W-:Y:S01]  /*8990*/  SYNCS.ARRIVE.TRANS64.RED.A1T0 RZ, [UR4], RZ ;  /* 0x000000ffffff79a7 */ /* 0x001fe20008100404 */
[----:B------:R-:W-:Y:S01]  /*89a0*/  IADD3 R3, R3, R7, RZ ;  /* 0x0000000703037210 */ /* 0x000fe20007ffe0ff */
[----:B------:R-:W-:Y:S01]  /*89b0*/  IMAD R0, R0, UR6, RZ ;  /* 0x0000000600007c24 */ /* 0x000fe2000f8e02ff */
[----:B------:R-:W-:Y:S02]  /*89c0*/  ULDC UR4, c[0x0][0xc] ;  /* 0x0000030000047ab9 */ /* 0x000fe40000000800 */
[----:B------:R-:W-:Y:S01]  /*89d0*/  UIADD3 UR47, UR4, UR47, URZ ;  /* 0x0000002f042f7290 */ /* 0x000fe2000fffe03f */
[C---:B------:R-:W-:Y:S01]  /*89e0*/  IMAD R5, R21.reuse, UR7, R0 ;  /* 0x0000000715057c24 */ /* 0x040fe2000f8e0200 */
[----:B------:R-:W-:Y:S01]  /*89f0*/  USEL UR4, URZ, 0x1, UP0 ;  /* 0x000000013f047887 */ /* 0x000fe20008000000 */
[----:B------:R-:W-:Y:S01]  /*8a00*/  IMAD.WIDE.U32 R2, R21, UR6, R2 ;  /* 0x0000000615027c25 */ /* 0x000fe2000f8e0002 */
[----:B------:R-:W-:Y:S02]  /*8a10*/  ULDC.64 UR6, c[0x0][0xa80] ;  /* 0x0002a00000067ab9 */ /* 0x000fe40000000a00 */
[----:B------:R-:W-:Y:S01]  /*8a20*/  ULOP3.LUT UR43, UR43, UR4, URZ, 0x3c, !UPT ;  /* 0x000000042b2b7292 */ /* 0x000fe2000f8e3c3f */
[----:B------:R-:W-:Y:S01]  /*8a30*/  IMAD.IADD R3, R3, 0x1, R5 ;  /* 0x0000000103037824 */ /* 0x000fe200078e0205 */
[----:B------:R-:W-:Y:S01]  /*8a40*/  LEA R11, P0, R2, UR6, 0x1 ;  /* 0x00000006020b7c11 */ /* 0x000fe2000f8008ff */
[----:B------:R-:W-:-:S03]  /*8a50*/  VIADD R0, R48, 0x30 ;  /* 0x0000003030007836 */ /* 0x000fc60000000000 */
[----:B------:R-:W-:Y:S01]  /*8a60*/  LEA.HI.X R13, R2, UR7, R3, 0x1, P0 ;  /* 0x00000007020d7c11 */ /* 0x000fe200080f0c03 */
[----:B------:R-:W-:Y:S01]  /*8a70*/  SHFL.IDX PT, R4, R11, 0x1, 0x181f ;  /* 0x00381f000b047f89 */ /* 0x000fe200000e0000 */
[----:B------:R-:W-:-:S03]  /*8a80*/  ISETP.GE.AND P0, PT, R20, UR5, PT ;  /* 0x0000000514007c0c */ /* 0x000fc6000bf06270 */
[----:B------:R-:W-:Y:S01]  /*8a90*/  SHFL.IDX PT, R2, R11, RZ, 0x181f ;  /* 0x00181fff0b027589 */ /* 0x000fe200000e0000 */
[-C--:B------:R-:W-:Y:S02]  /*8aa0*/  ISETP.GE.OR P2, PT, R0, R49.reuse, P0 ;  /* 0x000000310000720c */ /* 0x080fe40000746670 */
[----:B------:R-:W0:Y:S01]  /*8ab0*/  LDC R0, c[0x0][0xc34] ;  /* 0x00030d00ff007b82 */ /* 0x000e220000000800 */
[----:B------:R-:W2:Y:S01]  /*8ac0*/  SHFL.IDX PT, R3, R13, RZ, 0x181f ;  /* 0x00181fff0d037589 */ /* 0x000ea200000e0000 */
[-C--:B------:R-:W-:Y:S02]  /*8ad0*/  ISETP.GE.OR P1, PT, R48, R49.reuse, P0 ;  /* 0x000000313000720c */ /* 0x080fe40000726670 */
[-C--:B------:R-:W-:Y:S01]  /*8ae0*/  ISETP.GE.OR P3, PT, R10, R49.reuse, P0 ;  /* 0x000000310a00720c */ /* 0x080fe20000766670 */
[----:B------:R-:W3:Y:S01]  /*8af0*/  SHFL.IDX PT, R5, R13, 0x1, 0x181f ;  /* 0x00381f000d057f89 */ /* 0x000ee200000e0000 */
[----:B------:R-:W-:-:S03]  /*8b00*/  ISETP.GE.OR P0, PT, R12, R49, P0 ;  /* 0x000000310c00720c */ /* 0x000fc60000706670 */
[----:B------:R-:W-:Y:S04]  /*8b10*/  SHFL.IDX PT, R6, R11, 0x2, 0x181f ;  /* 0x00581f000b067f89 */ /* 0x000fe800000e0000 */
[----:B------:R-:W3:Y:S04]  /*8b20*/  SHFL.IDX PT, R7, R13, 0x2, 0x181f ;  /* 0x00581f000d077f89 */ /* 0x000ee800000e0000 */
[----:B-1----:R-:W-:Y:S04]  /*8b30*/  SHFL.IDX PT, R8, R11, 0x3, 0x181f ;  /* 0x00781f000b087f89 */ /* 0x002fe800000e0000 */
[----:B------:R-:W1:Y:S01]  /*8b40*/  SHFL.IDX PT, R9, R13, 0x3, 0x181f ;  /* 0x00781f000d097f89 */ /* 0x000e6200000e0000 */
[----:B--2---:R-:W-:-:S04]  /*8b50*/  @!P1 IMAD.WIDE R2, R20, 0x2, R2 ;  /* 0x0000000214029825 */ /* 0x004fc800078e0202 */
[----:B---3--:R-:W-:-:S04]  /*8b60*/  @!P2 IMAD.WIDE R4, R20, 0x2, R4 ;  /* 0x000000021404a825 */ /* 0x008fc800078e0204 */
[----:B------:R-:W-:-:S04]  /*8b70*/  @!P3 IMAD.WIDE R6, R20, 0x2, R6 ;  /* 0x000000021406b825 */ /* 0x000fc800078e0206 */
[----:B-1----:R-:W-:Y:S01]  /*8b80*/  @!P0 IMAD.WIDE R20, R20, 0x2, R8 ;  /* 0x0000000214148825 */ /* 0x002fe200078e0208 */
[----:B----4-:R1:W-:Y:S04]  /*8b90*/  @!P1 ST.E.128 desc[UR40][R2.64], R24 ;  /* 0x0000001802009985 */ /* 0x0103e8000c101d28 */
[----:B-----5:R1:W-:Y:S04]  /*8ba0*/  @!P2 ST.E.128 desc[UR40][R4.64], R28 ;  /* 0x0000001c0400a985 */ /* 0x0203e8000c101d28 */
[----:B------:R1:W-:Y:S04]  /*8bb0*/  @!P3 ST.E.128 desc[UR40][R6.64], R40 ;  /* 0x000000280600b985 */ /* 0x0003e8000c101d28 */
[----:B------:R1:W-:Y:S01]  /*8bc0*/  @!P0 ST.E.128 desc[UR40][R20.64], R44 ;  /* 0x0000002c14008985 */ /* 0x0003e2000c101d28 */
[----:B0-----:R-:W-:-:S13]  /*8bd0*/  ISETP.LE.AND P0, PT, R0, UR47, PT ;  /* 0x0000002f00007c0c */ /* 0x001fda000bf03270 */
[----:B------:R-:W-:Y:S05]  /*8be0*/  @!P0 BRA `(.L_x_13109) ;  /* 0xffffff8000248947 */ /* 0x000fea000383ffff */
[----:B------:R-:W-:Y:S05]  /*8bf0*/  EXIT ;  /* 0x000000000000794d */ /* 0x000fea0003800000 */
.L_x_13083:
        /* <DEDUP_REMOVED lines=10> */
[----:B------:R-:W2:Y:S01]  /*8ca0*/  LDL.LU R8, [R1+0x4] ;  /* 0x0000040001087983 */ /* 0x000ea20000300800 */
[----:B------:R-:W-:Y:S01]  /*8cb0*/  ULDC.64 UR4, c[0x0][0x418] ;  /* 0x0001060000047ab9 */ /* 0x000fe20000000a00 */
[----:B------:R-:W-:Y:S01]  /*8cc0*/  ULDC.64 UR8, c[0x0][0x2f0] ;  /* 0x0000bc0000087ab9 */ /* 0x000fe20000000a00 */
[----:B------:R-:W0:Y:S01]  /*8cd0*/  S2R R9, SR_TID.X ;  /* 0x0000000000097919 */ /* 0x000e220000002100 */
[----:B------:R-:W-:Y:S01]  /*8ce0*/  UISETP.NE.U32.AND UP0, UPT, UR4, URZ, UPT ;  /* 0x0000003f0400728c */ /* 0x000fe2000bf05070 */
[----:B------:R-:W-:Y:S02]  /*8cf0*/  UMOV UR6, 0xa0 ;  /* 0x000000a000067882 */ /* 0x000fe40000000000 */
[----:B------:R-:W-:Y:S01]  /*8d00*/  ULDC UR4, c[0x0][0x424] ;  /* 0x0001090000047ab9 */ /* 0x000fe20000000800 */
[----:B------:R-:W-:Y:S01]  /*8d10*/  UISETP.NE.AND.EX UP0, UPT, UR5, URZ, UPT, UP0 ;  /* 0x0000003f0500728c */ /* 0x000fe2000bf05300 */
[----:B------:R-:W-:Y:S01]  /*8d20*/  ULDC UR43, c[0x0][0x448] ;  /* 0x00011200002b7ab9 */ /* 0x000fe20000000800 */
[----:B------:R-:W-:-:S02]  /*8d30*/  ULDC UR7, c[0x0][0x288] ;  /* 0x0000a20000077ab9 */ /* 0x000fc40000000800 */
[----:B------:R-:W-:-:S04]  /*8d40*/  USEL UR4, UR4, 0x1, UP0 ;  /* 0x0000000104047887 */ /* 0x000fc80008000000 */
[----:B------:R-:W-:Y:S01]  /*8d50*/  UIMAD UR39, UR4, UR8, URZ ;  /* 0x00000008042772a4 */ /* 0x000fe2000f8e023f */
[----:B------:R-:W-:Y:S02]  /*8d60*/  UMOV UR42, 0x400 ;  /* 0x00000400002a7882 */ /* 0x000fe40000000000 */
[----:B------:R-:W-:Y:S01]  /*8d70*/  ULDC UR8, c[0x0][0x2b8] ;  /* 0x0000ae0000087ab9 */ /* 0x000fe20000000800 */
[----:B------:R-:W-:-:S04]  /*8d80*/  UIADD3 UR4, UR39, 0x9f, URZ ;  /* 0x0000009f27047890 */ /* 0x000fc8000fffe03f */
[----:B------:R-:W-:Y:S01]  /*8d90*/  UIMAD.WIDE UR4, UR4, 0x66666667, URZ ;  /* 0x66666667040478a5 */ /* 0x000fe2000f8e023f */
[C---:B0-----:R-:W-:Y:S01]  /*8da0*/  IMAD.SHL.U32 R23, R9.reuse, 0x40, RZ ;  /* 0x0000004009177824 */ /* 0x041fe200078e00ff */
[----:B------:R-:W-:Y:S01]  /*8db0*/  SHF.R.U32.HI R0, RZ, 0x1, R9 ;  /* 0x00000001ff007819 */ /* 0x000fe20000011609 */
[----:B------:R-:W-:-:S03]  /*8dc0*/  IMAD.SHL.U32 R4, R9, 0x10, RZ ;  /* 0x0000001009047824 */ /* 0x000fc600078e00ff */
[----:B------:R-:W-:Y:S01]  /*8dd0*/  LOP3.LUT R3, R23, 0x180, RZ, 0xc0, !PT ;  /* 0x0000018017037812 */ /* 0x000fe200078ec0ff */
[C---:B------:R-:W-:Y:S01]  /*8de0*/  IMAD.SHL.U32 R5, R9.reuse, 0x8, RZ ;  /* 0x0000000809057824 */ /* 0x040fe200078e00ff */
[C---:B------:R-:W-:Y:S01]  /*8df0*/  SHF.L.U32 R6, R9.reuse, 0x1, RZ ;  /* 0x0000000109067819 */ /* 0x040fe200000006ff */
[----:B------:R-:W-:Y:S01]  /*8e00*/  IMAD.SHL.U32 R2, R9, 0x20, RZ ;  /* 0x0000002009027824 */ /* 0x000fe200078e00ff */
[----:B------:R-:W-:Y:S02]  /*8e10*/  LOP3.LUT R0, R3, 0x30, R0, 0xf8, !PT ;  /* 0x0000003003007812 */ /* 0x000fe400078ef800 */
[----:B------:R-:W-:Y:S01]  /*8e20*/  LOP3.LUT R3, R4, 0x1b0, RZ, 0xc0, !PT ;  /* 0x000001b004037812 */ /* 0x000fe200078ec0ff */
[----:B------:R-:W-:Y:S01]  /*8e30*/  USHF.R.U32.HI UR4, URZ, 0x1f, UR5 ;  /* 0x0000001f3f047899 */ /* 0x000fe20008011605 */
[----:B------:R-:W-:Y:S02]  /*8e40*/  LOP3.LUT R0, R0, 0x30, R5, 0x78, !PT ;  /* 0x0000003000007812 */ /* 0x000fe400078e7805 */
[----:B------:R-:W-:Y:S01]  /*8e50*/  LOP3.LUT R7, R3, 0x30, R6, 0x78, !PT ;  /* 0x0000003003077812 */ /* 0x000fe200078e7806 */
[----:B------:R-:W-:Y:S01]  /*8e60*/  ULEA.HI.SX32 UR44, UR5, UR4, 0x1a ;  /* 0x00000004052c7291 */ /* 0x000fe2000f8fd23f */
[----:B------:R-:W-:-:S02]  /*8e70*/  LOP3.LUT R3, R2, 0x80, RZ, 0xc0, !PT ;  /* 0x0000008002037812 */ /* 0x000fc400078ec0ff */
[----:B------:R-:W-:Y:S01]  /*8e80*/  LOP3.LUT R5, R4, 0x600, RZ, 0xc0, !PT ;  /* 0x0000060004057812 */ /* 0x000fe200078ec0ff */
[----:B------:R-:W-:Y:S01]  /*8e90*/  IMAD.SHL.U32 R6, R9, 0x4, RZ ;  /* 0x0000000409067824 */ /* 0x000fe200078e00ff */
[----:B------:R-:W-:Y:S01]  /*8ea0*/  LOP3.LUT R3, R3, 0x10, R9, 0xf8, !PT ;  /* 0x0000001003037812 */ /* 0x000fe200078ef809 */
[----:B------:R-:W-:Y:S01]  /*8eb0*/  UIADD3 UR4, UR44, -0x1, URZ ;  /* 0xffffffff2c047890 */ /* 0x000fe2000fffe03f */
[----:B------:R-:W-:Y:S02]  /*8ec0*/  LOP3.LUT R5, R5, 0x60, R2, 0xf8, !PT ;  /* 0x0000006005057812 */ /* 0x000fe400078ef802 */
[----:B------:R-:W-:Y:S02]  /*8ed0*/  LOP3.LUT R23, R0, 0x640, R23, 0xf8, !PT ;  /* 0x0000064000177812 */ /* 0x000fe400078ef817 */
[----:B------:R-:W-:Y:S01]  /*8ee0*/  SHF.R.U32.HI R0, RZ, 0x2, R9 ;  /* 0x00000002ff007819 */ /* 0x000fe20000011609 */
[----:B------:R-:W-:Y:S01]  /*8ef0*/  UIMAD UR4, UR4, -0xa0, UR39 ;  /* 0xffffff60040478a4 */ /* 0x000fe2000f8e0227 */
[----:B------:R-:W-:-:S02]  /*8f00*/  LOP3.LUT R3, R3, 0x10, R6, 0x78, !PT ;  /* 0x0000001003037812 */ /* 0x000fc400078e7806 */
[--C-:B------:R-:W-:Y:S02]  /*8f10*/  LOP3.LUT R22, R5, 0x100, R2.reuse, 0xf8, !PT ;  /* 0x0000010005167812 */ /* 0x100fe400078ef802 */
[----:B------:R-:W-:Y:S02]  /*8f20*/  LOP3.LUT R0, R0, 0x1f, RZ, 0xc0, !PT ;  /* 0x0000001f00007812 */ /* 0x000fe400078ec0ff */
[----:B------:R-:W-:Y:S01]  /*8f30*/  LOP3.LUT R22, R22, R3, RZ, 0xfc, !PT ;  /* 0x0000000316167212 */ /* 0x000fe200078efcff */
[----:B------:R-:W-:Y:S01]  /*8f40*/  IMAD.MOV.U32 R3, RZ, RZ, 0x1 ;  /* 0x00000001ff037424 */ /* 0x000fe200078e00ff */
[C---:B------:R-:W-:Y:S02]  /*8f50*/  LOP3.LUT R6, R0.reuse, 0x60, R2, 0xf8, !PT ;  /* 0x0000006000067812 */ /* 0x040fe400078ef802 */
[----:B------:R-:W-:Y:S02]  /*8f60*/  IADD3 R0, -R0, UR4, RZ ;  /* 0x0000000400007c10 */ /* 0x000fe4000fffe1ff */
[----:B------:R0:W-:Y:S02]  /*8f70*/  STL [R1+0x8], R3 ;  /* 0x0000080301007387 */ /* 0x0001e40000100800 */
[----:B------:R-:W-:-:S02]  /*8f80*/  ISETP.GE.AND P2, PT, R0, 0x1, PT ;  /* 0x000000010000780c */ /* 0x000fc40003f46270 */
[----:B0-----:R-:W-:-:S04]  /*8f90*/  LOP3.LUT R3, R4, 0x30, RZ, 0xc0, !PT ;  /* 0x0000003004037812 */ /* 0x001fc800078ec0ff */
[----:B------:R-:W-:-:S04]  /*8fa0*/  ISETP.GE.AND P1, PT, R3, UR9, PT ;  /* 0x0000000903007c0c */ /* 0x000fc8000bf26270 */
[C---:B------:R-:W-:Y:S02]  /*8fb0*/  ISETP.LT.OR P3, PT, R0.reuse, 0x1, P1 ;  /* 0x000000010000780c */ /* 0x040fe40000f61670 */
[----:B------:R-:W-:Y:S01]  /*8fc0*/  ISETP.LT.OR P4, PT, R0, 0x21, P1 ;  /* 0x000000210000780c */ /* 0x000fe20000f81670 */
[----:B------:R-:W-:Y:S01]  /*8fd0*/  UIMAD UR5, UR44, UR6, -0xa0 ;  /* 0xffffff602c0574a4 */ /* 0x000fe2000f8e0206 */
[----:B------:R-:W-:-:S05]  /*8fe0*/  LOP3.LUT R5, R6, 0x80, RZ, 0xfc, !PT ;  /* 0x0000008006057812 */ /* 0x000fca00078efcff */
[----:B------:R-:W-:-:S05]  /*8ff0*/  VIADD R2, R5, UR5 ;  /* 0x0000000505027c36 */ /* 0x000fca0008000000 */
[----:B------:R-:W-:Y:S01]  /*9000*/  ISETP.GE.AND P0, PT, R2, UR39, PT ;  /* 0x0000002702007c0c */ /* 0x000fe2000bf06270 */
[----:B------:R-:W-:Y:S01]  /*9010*/  ULEA UR42, UR48, UR42, 0x18 ;  /* 0x0000002a302a7291 */ /* 0x000fe2000f8ec03f */
[----:B------:R-:W-:-:S05]  /*9020*/  LOP3.LUT R7, R7, 0x640, R4, 0xf8, !PT ;  /* 0x0000064007077812 */ /* 0x000fca00078ef804 */
[----:B------:R-:W-:Y:S01]  /*9030*/  IADD3 R4, R7, UR42, RZ ;  /* 0x0000002a07047c10 */ /* 0x000fe2000fffe0ff */
[----:B------:R-:W-:Y:S04]  /*9040*/  STL [R1+0x18], R7 ;  /* 0x0000180701007387 */ /* 0x000fe80000100800 */
[----:B------:R0:W-:Y:S04]  /*9050*/  STL [R1+0x28], R4 ;  /* 0x0000280401007387 */ /* 0x0001e80000100800 */
[----:B------:R1:W-:Y:S01]  /*9060*/  STL [R1+0x24], R2 ;  /* 0x0000240201007387 */ /* 0x0003e20000100800 */
[----:B0-----:R-:W-:-:S05]  /*9070*/  VIADD R4, R6, UR5 ;  /* 0x0000000506047c36 */ /* 0x001fca0008000000 */
[----:B------:R1:W-:Y:S04]  /*9080*/  STL [R1+0x20], R4 ;  /* 0x0000200401007387 */ /* 0x0003e80000100800 */
[----:B------:R1:W-:Y:S01]  /*9090*/  STL [R1+0x1c], R0 ;  /* 0x00001c0001007387 */ /* 0x0003e20000100800 */
[----:B------:R-:W-:Y:S01]  /*90a0*/  IMAD.MOV.U32 R29, RZ, RZ, RZ ;  /* 0x000000ffff1d7224 */ /* 0x000fe200078e00ff */
[----:B------:R-:W-:Y:S02]  /*90b0*/  ULOP3.LUT UR49, UR45, 0x2, URZ, 0xfc, !UPT ;  /* 0x000000022d317892 */ /* 0x000fe4000f8efc3f */
[----:B------:R-:W-:Y:S01]  /*90c0*/  ULOP3.LUT UR50, UR45, 0x1, URZ, 0xfc, !UPT ;  /* 0x000000012d327892 */ /* 0x000fe2000f8efc3f */
[----:B------:R-:W-:Y:S01]  /*90d0*/  ULDC UR51, c[0x0][0xc] ;  /* 0x0000030000337ab9 */ /* 0x000fe20000000800 */
[----:B------:R-:W-:Y:S01]  /*90e0*/  UMOV UR36, URZ ;  /* 0x0000003f00247c82 */ /* 0x000fe20008000000 */
[----:B------:R-:W-:-:S02]  /*90f0*/  UIMAD UR43, UR43, UR7, URZ ;  /* 0x000000072b2b72a4 */ /* 0x000fc4000f8e023f */
[----:B------:R-:W-:Y:S01]  /*9100*/  UIADD3 UR44, UR44, -0x2, URZ ;  /* 0xfffffffe2c2c7890 */ /* 0x000fe2000fffe03f */
[----:B--2---:R-:W-:-:S04]  /*9110*/  LOP3.LUT R8, R8, 0xffffff7f, RZ, 0xc0, !PT ;  /* 0xffffff7f08087812 */ /* 0x004fc800078ec0ff */
        /* <DEDUP_REMOVED lines=12> */
[----:B------:R-:W-:Y:S02]  /*91e0*/  ISETP.LT.U32.AND P2, PT, R5, 0xa0, !P0 ;  /* 0x000000a00500780c */ /* 0x000fe40004741070 */
        /* <DEDUP_REMOVED lines=10> */
[----:B------:R-:W-:-:S04]  /*9290*/  @P1 LOP3.LUT R8, R8, 0x20, RZ, 0xfc, !PT ;  /* 0x0000002008081812 */ /* 0x000fc800078efcff */
[----:B------:R-:W-:Y:S02]  /*92a0*/  LOP3.LUT R8, R8, 0xffffffef, RZ, 0xc0, !PT ;  /* 0xffffffef08087812 */ /* 0x000fe400078ec0ff */
[----:B------:R-:W-:Y:S02]  /*92b0*/  ISETP.GE.AND P0, PT, R0, 0x81, PT ;  /* 0x000000810000780c */ /* 0x000fe40003f06270 */
[----:B------:R-:W-:Y:S02]  /*92c0*/  @P2 LOP3.LUT R8, R8, 0x10, RZ, 0xfc, !PT ;  /* 0x0000001008082812 */ /* 0x000fe400078efcff */
[----:B------:R-:W-:Y:S02]  /*92d0*/  ISETP.GE.AND P1, PT, R3, UR9, PT ;  /* 0x0000000903007c0c */ /* 0x000fe4000bf26270 */
[----:B------:R-:W-:-:S04]  /*92e0*/  LOP3.LUT R8, R8, 0xfffffffe, RZ, 0xc0, !PT ;  /* 0xfffffffe08087812 */ /* 0x000fc800078ec0ff */
[----:B------:R-:W-:-:S04]  /*92f0*/  LOP3.LUT R8, R8, 0xffffdfff, RZ, 0xc0, !PT ;  /* 0xffffdfff08087812 */ /* 0x000fc800078ec0ff */
[----:B------:R-:W-:Y:S02]  /*9300*/  @P0 LOP3.LUT R8, R8, 0x2000, RZ, 0xfc, !PT ;  /* 0x0000200008080812 */ /* 0x000fe400078efcff */
[----:B------:R-:W-:Y:S02]  /*9310*/  ISETP.GE.AND P0, PT, R3, UR8, PT ;  /* 0x0000000803007c0c */ /* 0x000fe4000bf06270 */
[----:B------:R-:W-:-:S04]  /*9320*/  @P1 LOP3.LUT R8, R8, 0x1, RZ, 0xfc, !PT ;  /* 0x0000000108081812 */ /* 0x000fc800078efcff */
[----:B------:R-:W-:-:S07]  /*9330*/  LOP3.LUT R8, R8, 0xfffffeff, RZ, 0xc0, !PT ;  /* 0xfffffeff08087812 */ /* 0x000fce00078ec0ff */
[----:B------:R-:W-:-:S05]  /*9340*/  @P0 LOP3.LUT R8, R8, 0x100, RZ, 0xfc, !PT ;  /* 0x0000010008080812 */ /* 0x000fca00078efcff */
[----:B------:R1:W-:Y:S02]  /*9350*/  STL [R1+0x4], R8 ;  /* 0x0000040801007387 */ /* 0x0003e40000100800 */
.L_x_13162:
        /* <DEDUP_REMOVED lines=19> */
[----:B01---5:R-:W-:Y:S11]  /*9490*/  @!P0 BRA `(.L_x_13111) ;  /* 0x0000000000188947 */ /* 0x023ff60003800000 */
[----:B------:R-:W-:Y:S02]  /*94a0*/  ULDC.64 UR4, c[0x0][0xa28] ;  /* 0x00028a0000047ab9 */ /* 0x000fe40000000a00 */
[----:B------:R-:W-:-:S06]  /*94b0*/  UIMAD.WIDE UR4, UR47, 0x4, UR4 ;  /* 0x000000042f0478a5 */ /* 0x000fcc000f8e0204 */
[----:B-1----:R-:W-:Y:S02]  /*94c0*/  IMAD.U32 R2, RZ, RZ, UR4 ;  /* 0x00000004ff027e24 */ /* 0x002fe4000f8e00ff */
[----:B------:R-:W-:-:S05]  /*94d0*/  IMAD.U32 R3, RZ, RZ, UR5 ;  /* 0x00000005ff037e24 */ /* 0x000fca000f8e00ff */
[----:B------:R-:W2:Y:S02]  /*94e0*/  LDG.E R2, desc[UR40][R2.64] ;  /* 0x0000002802027981 */ /* 0x000ea4000c1e1900 */
[----:B--2---:R-:W-:-:S15]  /*94f0*/  R2UR UR37, R2 ;  /* 0x00000000022572ca */ /* 0x004fde00000e0000 */
.L_x_13111:
[----:B------:R-:W-:-:S13]  /*9500*/  PLOP3.LUT P0, PT, PT, PT, UP0, 0x80, 0x0 ;  /* 0x000000000000781c */ /* 0x000fda0003f0f008 */
[----:B------:R-:W-:Y:S05]  /*9510*/  @!P0 BRA `(.L_x_13112) ;  /* 0x0000000000408947 */ /* 0x000fea0003800000 */
[----:B-1----:R-:W-:Y:S01]  /*9520*/  MOV R2, 0x0 ;  /* 0x0000000000027802 */ /* 0x002fe20000000f00 */
[----:B------:R-:W-:Y:S01]  /*9530*/  ULDC.64 UR6, c[0x4][0x1b0] ;  /* 0x01006c0000067ab9 */ /* 0x000fe20000000a00 */
[----:B------:R-:W-:Y:S01]  /*9540*/  ULDC.64 UR8, c[0x4][0x1b8] ;  /* 0x01006e0000087ab9 */ /* 0x000fe20000000a00 */
[----:B------:R-:W-:Y:S01]  /*9550*/  ULDC.64 UR4, c[0x4][0x8] ;  /* 0x0100020000047ab9 */ /* 0x000fe20000000a00 */
[----:B------:R-:W-:Y:S01]  /*9560*/  MOV R4, UR6 ;  /* 0x0000000600047c02 */ /* 0x000fe20008000f00 */
[----:B------:R-:W-:Y:S01]  /*9570*/  IMAD.U32 R5, RZ, RZ, UR7 ;  /* 0x00000007ff057e24 */ /* 0x000fe2000f8e00ff */
[----:B------:R-:W0:Y:S01]  /*9580*/  LDC.64 R2, c[0x4][R2] ;  /* 0x0100000002027b82 */ /* 0x000e220000000a00 */
[----:B------:R-:W-:Y:S01]  /*9590*/  IMAD.U32 R6, RZ, RZ, UR8 ;  /* 0x00000008ff067e24 */ /* 0x000fe2000f8e00ff */
[----:B------:R-:W-:Y:S01]  /*95a0*/  MOV R11, UR5 ;  /* 0x00000005000b7c02 */ /* 0x000fe20008000f00 */
[----:B------:R-:W-:Y:S02]  /*95b0*/  IMAD.U32 R7, RZ, RZ, UR9 ;  /* 0x00000009ff077e24 */ /* 0x000fe4000f8e00ff */
[----:B------:R-:W-:-:S02]  /*95c0*/  IMAD.U32 R10, RZ, RZ, UR4 ;  /* 0x00000004ff0a7e24 */ /* 0x000fc4000f8e00ff */
[----:B------:R-:W-:Y:S02]  /*95d0*/  IMAD.MOV.U32 R8, RZ, RZ, 0x70 ;  /* 0x00000070ff087424 */ /* 0x000fe400078e00ff */
[----:B------:R-:W-:Y:S02]  /*95e0*/  IMAD.MOV.U32 R12, RZ, RZ, 0x1 ;  /* 0x00000001ff0c7424 */ /* 0x000fe400078e00ff */
[----:B------:R-:W-:-:S07]  /*95f0*/  IMAD.MOV.U32 R13, RZ, RZ, RZ ;  /* 0x000000ffff0d7224 */ /* 0x000fce00078e00ff */
[----:B------:R-:W-:-:S07]  /*9600*/  LEPC R20, `(.L_x_13112) ;  /* 0x000000001014794e */ /* 0x000fce0000000000 */
[----:B0-----:R-:W-:Y:S05]  /*9610*/  CALL.ABS.NOINC R2 ;  /* 0x0000000002007343 */ /* 0x001fea0003c00000 */
.L_x_13112:
[----:B------:R-:W2:Y:S01]  /*9620*/  LDL.LU R19, [R1+0x4] ;  /* 0x0000040001137983 */ /* 0x000ea20000300800 */
[----:B------:R-:W-:-:S06]  /*9630*/  UIADD3 UR4, UR42, 0x6000, URZ ;  /* 0x000060002a047890 */ /* 0x000fcc000fffe03f */
[----:B------:R-:W-:-:S05]  /*9640*/  IMAD.U32 R16, RZ, RZ, UR4 ;  /* 0x00000004ff107e24 */ /* 0x000fca000f8e00ff */
[----:B------:R-:W-:Y:S02]  /*9650*/  LOP3.LUT P0, RZ, R16, 0x1bf, RZ, 0xc0, !PT ;  /* 0x000001bf10ff7812 */ /* 0x000fe4000780c0ff */
[----:B--2---:R-:W-:-:S11]  /*9660*/  LOP3.LUT R19, R19, 0xfffffffd, RZ, 0xc0, !PT ;  /* 0xfffffffd13137812 */ /* 0x004fd600078ec0ff */
[----:B------:R-:W-:-:S05]  /*9670*/  @P0 LOP3.LUT R19, R19, 0x2, RZ, 0xfc, !PT ;  /* 0x0000000213130812 */ /* 0x000fca00078efcff */
[----:B------:R0:W-:Y:S01]  /*9680*/  STL [R1+0x4], R19 ;  /* 0x0000041301007387 */ /* 0x0001e20000100800 */
[----:B------:R-:W-:Y:S05]  /*9690*/  @!P0 BRA `(.L_x_13113) ;  /* 0x0000000000408947 */ /* 0x000fea0003800000 */
[----:B-1----:R-:W-:Y:S01]  /*96a0*/  MOV R2, 0x0 ;  /* 0x0000000000027802 */ /* 0x002fe20000000f00 */
[----:B------:R-:W-:Y:S01]  /*96b0*/  ULDC.64 UR6, c[0x4][0x1b0] ;  /* 0x01006c0000067ab9 */ /* 0x000fe20000000a00 */
[----:B------:R-:W-:Y:S01]  /*96c0*/  ULDC.64 UR8, c[0x4][0x1b8] ;  /* 0x01006e0000087ab9 */ /* 0x000fe20000000a00 */
[----:B------:R-:W-:Y:S01]  /*96d0*/  ULDC.64 UR4, c[0x4][0x10] ;  /* 0x0100040000047ab9 */ /* 0x000fe20000000a00 */
[----:B------:R-:W-:Y:S01]  /*96e0*/  MOV R4, UR6 ;  /* 0x0000000600047c02 */ /* 0x000fe20008000f00 */
[----:B------:R-:W-:Y:S01]  /*96f0*/  IMAD.U32 R5, RZ, RZ, UR7 ;  /* 0x00000007ff057e24 */ /* 0x000fe2000f8e00ff */
[----:B------:R-:W1:Y:S01]  /*9700*/  LDC.64 R2, c[0x4][R2] ;  /* 0x0100000002027b82 */ /* 0x000e620000000a00 */
        /* <DEDUP_REMOVED lines=8> */
[----:B01----:R-:W-:Y:S05]  /*9790*/  CALL.ABS.NOINC R2 ;  /* 0x0000000002007343 */ /* 0x003fea0003c00000 */
.L_x_13113:
[----:B------:R-:W-:-:S05]  /*97a0*/  IMAD.U32 R28, RZ, RZ, UR42 ;  /* 0x0000002aff1c7e24 */ /* 0x000fca000f8e00ff */
[----:B------:R-:W-:-:S04]  /*97b0*/  IADD3 R17, R28, 0x1000, RZ ;  /* 0x000010001c117810 */ /* 0x000fc80007ffe0ff */
[----:B------:R-:W-:-:S13]  /*97c0*/  LOP3.LUT P0, RZ, R17, 0x9f, RZ, 0xc0, !PT ;  /* 0x0000009f11ff7812 */ /* 0x000fda000780c0ff */
[----:B------:R-:W-:Y:S05]  /*97d0*/  @!P0 BRA `(.L_x_13114) ;  /* 0x0000000000408947 */ /* 0x000fea0003800000 */
[----:B-1----:R-:W-:Y:S01]  /*97e0*/  MOV R2, 0x0 ;  /* 0x0000000000027802 */ /* 0x002fe20000000f00 */
        /* <DEDUP_REMOVED lines=15> */
.L_x_13114:
[----:B------:R-:W-:-:S13]  /*98e0*/  LOP3.LUT P6, RZ, R16, 0x1bf, RZ, 0xc0, !PT ;  /* 0x000001bf10ff7812 */ /* 0x000fda00078cc0ff */
        /* <DEDUP_REMOVED lines=17> */
.L_x_13115:
[----:B------:R-:W-:Y:S01]  /*9a00*/  ULDC.64 UR4, c[0x0][0x9f8] ;  /* 0x00027e0000047ab9 */ /* 0x000fe20000000a00 */
[----:B------:R-:W-:Y:S01]  /*9a10*/  IMAD.U32 R16, RZ, RZ, UR47 ;  /* 0x0000002fff107e24 */ /* 0x000fe2000f8e00ff */
[----:B------:R-:W-:Y:S01]  /*9a20*/  UISETP.NE.U32.AND UP0, UPT, UR4, URZ, UPT ;  /* 0x0000003f0400728c */ /* 0x000fe2000bf05070 */
[----:B------:R-:W2:Y:S03]  /*9a30*/  LDC R18, c[0x0][0x430] ;  /* 0x00010c00ff127b82 */ /* 0x000ea60000000800 */
[----:B------:R-:W-:-:S06]  /*9a40*/  UISETP.NE.AND.EX UP0, UPT, UR5, URZ, UPT, UP0 ;  /* 0x0000003f0500728c */ /* 0x000fcc000bf05300 */
[----:B------:R-:W-:-:S05]  /*9a50*/  PLOP3.LUT P0, PT, PT, PT, UP0, 0x80, 0x0 ;  /* 0x000000000000781c */ /* 0x000fca0003f0f008 */
[----:B------:R-:W-:Y:S02]  /*9a60*/  @UP0 ULDC.64 UR4, c[0x0][0x9f8] ;  /* 0x00027e0000040ab9 */ /* 0x000fe40000000a00 */
[----:B------:R-:W-:-:S06]  /*9a70*/  @UP0 UIMAD.WIDE UR4, UR47, 0x4, UR4 ;  /* 0x000000042f0408a5 */ /* 0x000fcc000f8e0204 */
[----:B-1----:R-:W-:Y:S01]  /*9a80*/  MOV R2, UR4 ;  /* 0x0000000400027c02 */ /* 0x002fe20008000f00 */
[----:B------:R-:W-:-:S05]  /*9a90*/  IMAD.U32 R3, RZ, RZ, UR5 ;  /* 0x00000005ff037e24 */ /* 0x000fca000f8e00ff */
[----:B------:R-:W3:Y:S01]  /*9aa0*/  @P0 LDG.E R16, desc[UR40][R2.64] ;  /* 0x0000002802100981 */ /* 0x000ee2000c1e1900 */
[----:B------:R-:W-:-:S03]  /*9ab0*/  UMOV UR4, 0xffffffff ;  /* 0xffffffff00047882 */ /* 0x000fc60000000000 */
[----:B---3--:R1:W-:Y:S01]  /*9ac0*/  STL [R1+0xc], R16 ;  /* 0x00000c1001007387 */ /* 0x0083e20000100800 */
[----:B--2---:R-:W-:Y:S05]  /*9ad0*/  BRA.DIV UR4, `(.L_x_13116) ;  /* 0x0000003e04247947 */ /* 0x004fea000b800000 */
.L_x_13179:
[----:B------:R-:W2:Y:S04]  /*9ae0*/  LDL R0, [R1+0x20] ;  /* 0x0000200001007983 */ /* 0x000ea80000100800 */
[----:B------:R-:W3:Y:S01]  /*9af0*/  LDL R10, [R1+0x24] ;  /* 0x00002400010a7983 */ /* 0x000ee20000100800 */
[----:B------:R-:W-:Y:S01]  /*9b00*/  ISETP.NE.AND P3, PT, R18, 0x1, PT ;  /* 0x000000011200780c */ /* 0x000fe20003f65270 */
[----:B------:R-:W-:Y:S01]  /*9b10*/  IMAD.MOV.U32 R12, RZ, RZ, R19 ;  /* 0x000000ffff0c7224 */ /* 0x000fe200078e0013 */
[----:B------:R-:W-:Y:S01]  /*9b20*/  SHF.R.S32.HI R13, RZ, 0x1f, R16 ;  /* 0x0000001fff0d7819 */ /* 0x000fe20000011410 */
[----:B------:R-:W-:-:S03]  /*9b30*/  IMAD.MOV.U32 R8, RZ, RZ, RZ ;  /* 0x000000ffff087224 */ /* 0x000fc600078e00ff */
[C---:B------:R-:W-:Y:S01]  /*9b40*/  LOP3.LUT P2, RZ, R12.reuse, 0x8, RZ, 0xc0, !PT ;  /* 0x000000080cff7812 */ /* 0x040fe2000784c0ff */
[----:B------:R4:W-:Y:S01]  /*9b50*/  STL [R1+0x14], R13 ;  /* 0x0000140d01007387 */ /* 0x0009e20000100800 */
[----:B------:R-:W-:-:S05]  /*9b60*/  LOP3.LUT R12, R12, 0xfffffffb, RZ, 0xc0, !PT ;  /* 0xfffffffb0c0c7812 */ /* 0x000fca00078ec0ff */
[----:B------:R-:W0:Y:S01]  /*9b70*/  @P3 LDC R2, c[0x0][0x434] ;  /* 0x00010d00ff023b82 */ /* 0x000e220000000800 */
[----:B------:R-:W-:-:S07]  /*9b80*/  @P3 LOP3.LUT R12, R12, 0x4, RZ, 0xfc, !PT ;  /* 0x000000040c0c3812 */ /* 0x000fce00078efcff */
[----:B------:R-:W1:Y:S01]  /*9b90*/  @P3 LDC R3, c[0x0][0x438] ;  /* 0x00010e00ff033b82 */ /* 0x000e620000000800 */
[----:B------:R-:W-:Y:S02]  /*9ba0*/  LOP3.LUT R12, R12, 0xfffffffd, RZ, 0xc0, !PT ;  /* 0xfffffffd0c0c7812 */ /* 0x000fe400078ec0ff */
[C---:B--2---:R-:W-:Y:S01]  /*9bb0*/  ISETP.GE.AND P0, PT, R0.reuse, UR39, PT ;  /* 0x0000002700007c0c */ /* 0x044fe2000bf06270 */
[----:B------:R-:W-:-:S04]  /*9bc0*/  VIADD R9, R0, UR37 ;  /* 0x0000002500097c36 */ /* 0x000fc80008000000 */
[----:B0-----:R-:W-:-:S04]  /*9bd0*/  @P3 IMAD.HI.U32 R2, R9, R2, RZ ;  /* 0x0000000209023227 */ /* 0x001fc800078e00ff */
[----:B------:R-:W-:Y:S01]  /*9be0*/  IMAD.MOV.U32 R0, RZ, RZ, R9 ;  /* 0x000000ffff007224 */ /* 0x000fe200078e0009 */
[----:B-1----:R-:W-:-:S03]  /*9bf0*/  @P3 SHF.R.U32.HI R0, RZ, R3, R2 ;  /* 0x00000003ff003219 */ /* 0x002fc60000011602 */
[----:B------:R-:W0:Y:S01]  /*9c00*/  @!P0 LDC.64 R6, c[0x0][0x428] ;  /* 0x00010a00ff068b82 */ /* 0x000e220000000a00 */
[----:B------:R-:W-:-:S07]  /*9c10*/  @!P0 SHF.R.S32.HI R3, RZ, 0x1f, R0 ;  /* 0x0000001fff038819 */ /* 0x000fce0000011400 */
[----:B------:R-:W1:Y:S01]  /*9c20*/  @!P0 LDC.64 R4, c[0x0][0x418] ;  /* 0x00010600ff048b82 */ /* 0x000e620000000a00 */
[----:B0-----:R-:W-:-:S04]  /*9c30*/  @!P0 IMAD R2, R13, R6, RZ ;  /* 0x000000060d028224 */ /* 0x001fc800078e02ff */
[----:B------:R-:W-:Y:S01]  /*9c40*/  @!P0 IMAD R7, R16, R7, R2 ;  /* 0x0000000710078224 */ /* 0x000fe200078e0202 */
[----:B------:R-:W-:-:S05]  /*9c50*/  @!P0 MOV R2, R0 ;  /* 0x0000000000028202 */ /* 0x000fca0000000f00 */
[----:B------:R-:W-:-:S04]  /*9c60*/  @!P0 IMAD.WIDE.U32 R2, R16, R6, R2 ;  /* 0x0000000610028225 */ /* 0x000fc800078e0002 */
[----:B------:R-:W-:Y:S01]  /*9c70*/  @!P0 IMAD.IADD R7, R3, 0x1, R7 ;  /* 0x0000000103078824 */ /* 0x000fe200078e0207 */
[C---:B-1----:R-:W-:Y:S01]  /*9c80*/  @!P0 LEA R4, P1, R2.reuse, R4, 0x2 ;  /* 0x0000000402048211 */ /* 0x042fe200078210ff */
[----:B------:R-:W0:Y:S03]  /*9c90*/  @P3 LDC R3, c[0x0][0x434] ;  /* 0x00010d00ff033b82 */ /* 0x000e260000000800 */
[----:B------:R-:W-:-:S05]  /*9ca0*/  @!P0 LEA.HI.X R5, R2, R5, R7, 0x2, P1 ;  /* 0x0000000502058211 */ /* 0x000fca00008f1407 */
[----:B------:R-:W1:Y:S01]  /*9cb0*/  @P3 LDC R2, c[0x0][0x438] ;  /* 0x00010e00ff023b82 */ /* 0x000e620000000800 */
[----:B------:R2:W5:Y:S01]  /*9cc0*/  @!P0 LDG.E R8, desc[UR40][R4.64] ;  /* 0x0000002804088981 */ /* 0x000562000c1e1900 */
[----:B---3--:R-:W-:-:S04]  /*9cd0*/  VIADD R10, R10, UR37 ;  /* 0x000000250a0a7c36 */ /* 0x008fc80008000000 */
[----:B------:R-:W-:Y:S02]  /*9ce0*/  IMAD.MOV.U32 R11, RZ, RZ, R10 ;  /* 0x000000ffff0b7224 */ /* 0x000fe400078e000a */
[----:B------:R-:W3:Y:S08]  /*9cf0*/  @P2 LDC.64 R6, c[0x0][0x428] ;  /* 0x00010a00ff062b82 */ /* 0x000ef00000000a00 */
[----:B--2---:R-:W2:Y:S01]  /*9d00*/  @P2 LDC.64 R4, c[0x0][0x418] ;  /* 0x00010600ff042b82 */ /* 0x004ea20000000a00 */
[----:B0-----:R-:W-:-:S05]  /*9d10*/  @P3 IMAD.HI.U32 R3, R10, R3, RZ ;  /* 0x000000030a033227 */ /* 0x001fca00078e00ff */
[----:B-1----:R-:W-:-:S04]  /*9d20*/  @P3 SHF.R.U32.HI R11, RZ, R2, R3 ;  /* 0x00000002ff0b3219 */ /* 0x002fc80000011603 */
[----:B------:R-:W-:Y:S01]  /*9d30*/  @P2 SHF.R.S32.HI R3, RZ, 0x1f, R11 ;  /* 0x0000001fff032819 */ /* 0x000fe2000001140b */
[----:B---3--:R-:W-:-:S04]  /*9d40*/  @P2 IMAD R2, R13, R6, RZ ;  /* 0x000000060d022224 */ /* 0x008fc800078e02ff */
[----:B------:R-:W-:Y:S01]  /*9d50*/  @P2 IMAD R7, R16, R7, R2 ;  /* 0x0000000710072224 */ /* 0x000fe200078e0202 */
[----:B------:R-:W-:-:S05]  /*9d60*/  @P2 MOV R2, R11 ;  /* 0x0000000b00022202 */ /* 0x000fca0000000f00 */
[----:B------:R-:W-:Y:S02]  /*9d70*/  @P2 IMAD.WIDE.U32 R2, R16, R6, R2 ;  /* 0x0000000610022225 */ /* 0x000fe400078e0002 */
[----:B------:R-:W0:Y:S02]  /*9d80*/  LDC R16, c[0x0][0xc44] ;  /* 0x00031100ff107b82 */ /* 0x000e240000000800 */
[----:B------:R-:W-:Y:S01]  /*9d90*/  @P2 IMAD.IADD R7, R7, 0x1, R3 ;  /* 0x0000000107072824 */ /* 0x000fe200078e0203 */
[----:B--2---:R-:W-:-:S04]  /*9da0*/  @P2 LEA R6, P0, R2, R4, 0x2 ;  /* 0x0000000402062211 */ /* 0x004fc800078010ff */
[----:B------:R-:W-:Y:S01]  /*9db0*/  @P2 LEA.HI.X R7, R2, R5, R7, 0x2, P0 ;  /* 0x0000000502072211 */ /* 0x000fe200000f1407 */
[----:B------:R-:W-:Y:S02]  /*9dc0*/  IMAD.MOV.U32 R5, RZ, RZ, RZ ;  /* 0x000000ffff057224 */ /* 0x000fe400078e00ff */
[----:B------:R-:W-:-:S04]  /*9dd0*/  IMAD.MOV R0, RZ, RZ, -R0 ;  /* 0x000000ffff007224 */ /* 0x000fc800078e0a00 */
[----:B------:R1:W5:Y:S01]  /*9de0*/  @P2 LDG.E R5, desc[UR40][R6.64] ;  /* 0x0000002806052981 */ /* 0x000362000c1e1900 */
[----:B------:R-:W-:Y:S01]  /*9df0*/  IADD3 R3, -R11, RZ, RZ ;  /* 0x000000ff0b037210 */ /* 0x000fe20007ffe1ff */
[C---:B-1----:R-:W-:Y:S02]  /*9e00*/  IMAD R6, R18.reuse, R0, R9 ;  /* 0x0000000012067224 */ /* 0x042fe400078e0209 */
[----:B------:R-:W-:Y:S02]  /*9e10*/  IMAD.U32 R0, RZ, RZ, UR49 ;  /* 0x00000031ff007e24 */ /* 0x000fe4000f8e00ff */
[----:B------:R-:W-:Y:S02]  /*9e20*/  IMAD R9, R18, R3, R10 ;  /* 0x0000000312097224 */ /* 0x000fe400078e020a */
[----:B------:R-:W-:Y:S01]  /*9e30*/  IMAD R3, RZ, RZ, -UR47 ;  /* 0x8000002fff037e24 */ /* 0x000fe2000f8e02ff */
[----:B------:R-:W-:-:S03]  /*9e40*/  ISETP.NE.AND P0, PT, R0, 0x3, PT ;  /* 0x000000030000780c */ /* 0x000fc60003f05270 */
[----:B0-----:R-:W-:-:S05]  /*9e50*/  IMAD R16, R16, R3, UR46 ;  /* 0x0000002e10107e24 */ /* 0x001fca000f8e0203 */
[----:B------:R-:W-:-:S05]  /*9e60*/  SHF.R.S32.HI R2, RZ, 0x1f, R16 ;  /* 0x0000001fff027819 */ /* 0x000fca0000011410 */
[----:B------:R-:W-:Y:S01]  /*9e70*/  @P0 LOP3.LUT R12, R12, 0x2, RZ, 0xfc, !PT ;  /* 0x000000020c0c0812 */ /* 0x000fe200078efcff */
[----:B------:R4:W-:Y:S04]  /*9e80*/  STL [R1+0x10], R2 ;  /* 0x0000100201007387 */ /* 0x0009e80000100800 */
[----:B------:R4:W-:Y:S01]  /*9e90*/  STL [R1+0x4], R12 ;  /* 0x0000040c01007387 */ /* 0x0009e20000100800 */
[----:B------:R-:W-:Y:S05]  /*9ea0*/  @!P0 BRA `(.L_x_13117) ;  /* 0x0000000000048947 */ /* 0x000fea0003800000 */
[----:B------:R-:W-:Y:S01]  /*9eb0*/  BPT.TRAP 0x1 ;  /* 0x000000040000795c */ /* 0x000fe20000300000 */
.L_x_13117:
[----:B------:R-:W2:Y:S01]  /*9ec0*/  LDL R0, [R1+0x8] ;  /* 0x0000080001007983 */ /* 0x000ea20000100800 */
[----:B------:R-:W-:Y:S01]  /*9ed0*/  LEA R4, R29, UR42, 0x3 ;  /* 0x0000002a1d047c11 */ /* 0x000fe2000f8e18ff */
[----:B------:R-:W-:Y:S01]  /*9ee0*/  BSSY B0, `(.L_x_13118) ;  /* 0x0000005000007945 */ /* 0x000fe20003800000 */
[----:B------:R-:W-:Y:S02]  /*9ef0*/  SHF.R.S32.HI R25, RZ, 0x1f, R6 ;  /* 0x0000001fff197819 */ /* 0x000fe40000011406 */
[----:B--2---:R-:W-:-:S04]  /*9f00*/  SHF.L.U32 R27, R0, 0x1f, RZ ;  /* 0x0000001f001b7819 */ /* 0x004fc800000006ff */
[----:B------:R-:W0:Y:S02]  /*9f10*/  SYNCS.PHASECHK.TRANS64.TRYWAIT P0, [R4+URZ+0x13280], R27 ;  /* 0x0132801b040075a7 */ /* 0x000e24000800017f */
[----:B0-----:R-:W-:Y:S05]  /*9f20*/  @!P0 BRA `(.L_x_13119) ;  /* 0x00000038003c8947 */ /* 0x001fea0003800000 */
.L_x_13180:
[----:B------:R-:W-:Y:S05]  /*9f30*/  BSYNC B0 ;  /* 0x0000000000007941 */ /* 0x000fea0003800000 */
.L_x_13118:
[----:B------:R-:W2:Y:S01]  /*9f40*/  LDL R7, [R1+0x10] ;  /* 0x0000100001077983 */ /* 0x000ea20000100800 */
[----:B------:R-:W-:-:S03]  /*9f50*/  ULDC.64 UR4, c[0x0][0x328] ;  /* 0x0000ca0000047ab9 */ /* 0x000fc60000000a00 */
[----:B----4-:R-:W3:Y:S01]  /*9f60*/  LDL R12, [R1+0x18] ;  /* 0x00001800010c7983 */ /* 0x010ee20000100800 */
[----:B------:R-:W-:Y:S01]  /*9f70*/  IMAD R0, R25, UR4, RZ ;  /* 0x0000000419007c24 */ /* 0x000fe2000f8e02ff */
[----:B-----5:R-:W-:Y:S01]  /*9f80*/  SHF.R.S32.HI R26, RZ, 0x1f, R8 ;  /* 0x0000001fff1a7819 */ /* 0x020fe20000011408 */
[C---:B------:R-:W-:Y:S01]  /*9f90*/  IMAD.WIDE.U32 R2, R6.reuse, UR4, RZ ;  /* 0x0000000406027c25 */ /* 0x040fe2000f8e00ff */
[----:B------:R-:W-:Y:S01]  /*9fa0*/  ULDC.64 UR6, c[0x0][0x338] ;  /* 0x0000ce0000067ab9 */ /* 0x000fe20000000a00 */
[----:B------:R-:W-:Y:S01]  /*9fb0*/  ULDC.64 UR8, c[0x0][0x330] ;  /* 0x0000cc0000087ab9 */ /* 0x000fe20000000a00 */
[----:B------:R-:W-:Y:S01]  /*9fc0*/  SHF.R.S32.HI R21, RZ, 0x1f, R9 ;  /* 0x0000001fff157819 */ /* 0x000fe20000011409 */
[----:B------:R-:W-:Y:S01]  /*9fd0*/  IMAD R0, R6, UR5, R0 ;  /* 0x0000000506007c24 */ /* 0x000fe2000f8e0200 */
[----:B------:R-:W-:Y:S01]  /*9fe0*/  ULDC.64 UR10, c[0x0][0x318] ;  /* 0x0000c600000a7ab9 */ /* 0x000fe20000000a00 */
[----:B------:R-:W-:Y:S02]  /*9ff0*/  SHF.R.S32.HI R24, RZ, 0x1f, R5 ;  /* 0x0000001fff187819 */ /* 0x000fe40000011405 */
[----:B------:R-:W-:-:S02]  /*a000*/  IMAD.IADD R3, R3, 0x1, R0 ;  /* 0x0000000103037824 */ /* 0x000fc400078e0200 */
[----:B------:R-:W-:Y:S02]  /*a010*/  IMAD R0, R26, UR6, RZ ;  /* 0x000000061a007c24 */ /* 0x000fe4000f8e02ff */
[----:B------:R-:W-:-:S04]  /*a020*/  IMAD.WIDE.U32 R2, R8, UR6, R2 ;  /* 0x0000000608027c25 */ /* 0x000fc8000f8e0002 */
[----:B------:R-:W-:Y:S02]  /*a030*/  IMAD R0, R8, UR7, R0 ;  /* 0x0000000708007c24 */ /* 0x000fe4000f8e0200 */
[----:B------:R-:W-:-:S03]  /*a040*/  IMAD R11, R21, UR4, RZ ;  /* 0x00000004150b7c24 */ /* 0x000fc6000f8e02ff */
[----:B------:R-:W-:Y:S01]  /*a050*/  IADD3 R3, R3, R0, RZ ;  /* 0x0000000003037210 */ /* 0x000fe20007ffe0ff */
[----:B------:R-:W-:Y:S02]  /*a060*/  IMAD R11, R9, UR5, R11 ;  /* 0x00000005090b7c24 */ /* 0x000fe4000f8e020b */
[----:B------:R-:W-:-:S04]  /*a070*/  IMAD.WIDE.U32 R2, R16, UR8, R2 ;  /* 0x0000000810027c25 */ /* 0x000fc8000f8e0002 */
        /* <DEDUP_REMOVED lines=16> */
[----:B------:R-:W2:Y:S01]  /*a180*/  LDL R3, [R1+0x4] ;  /* 0x0000040001037983 */ /* 0x000ea20000100800 */
[----:B------:R-:W1:Y:S03]  /*a190*/  S2R R11, SR_TID.X ;  /* 0x00000000000b7919 */ /* 0x000e660000002100 */
[----:B------:R-:W3:Y:S04]  /*a1a0*/  SHFL.IDX PT, R2, R7, RZ, 0x1c1f ;  /* 0x001c1fff07027589 */ /* 0x000ee800000e0000 */
[----:B------:R-:W4:Y:S04]  /*a1b0*/  SHFL.IDX PT, R0, R10, RZ, 0x1c1f ;  /* 0x001c1fff0a007589 */ /* 0x000f2800000e0000 */
[----:B------:R-:W-:Y:S01]  /*a1c0*/  SHFL.IDX PT, R19, R19, RZ, 0x1c1f ;  /* 0x001c1fff13137589 */ /* 0x000fe200000e0000 */
[----:B-1----:R-:W-:-:S05]  /*a1d0*/  IMAD.SHL.U32 R11, R11, 0x10, RZ ;  /* 0x000000100b0b7824 */ /* 0x002fca00078e00ff */
[----:B------:R-:W-:-:S04]  /*a1e0*/  LOP3.LUT R11, R11, 0x30, RZ, 0xc0, !PT ;  /* 0x000000300b0b7812 */ /* 0x000fc800078ec0ff */
[----:B---3--:R-:W-:Y:S02]  /*a1f0*/  IADD3 R2, P0, R11, R2, RZ ;  /* 0x000000020b027210 */ /* 0x008fe40007f1e0ff */
[C---:B--2---:R-:W-:Y:S02]  /*a200*/  LOP3.LUT P4, RZ, R3.reuse, 0x1000, RZ, 0xc0, !PT ;  /* 0x0000100003ff7812 */ /* 0x044fe4000788c0ff */
[C---:B------:R-:W-:Y:S02]  /*a210*/  LOP3.LUT P3, RZ, R3.reuse, 0x800, RZ, 0xc0, !PT ;  /* 0x0000080003ff7812 */ /* 0x040fe4000786c0ff */
[C---:B------:R-:W-:Y:S02]  /*a220*/  LOP3.LUT P2, RZ, R3.reuse, 0x400, RZ, 0xc0, !PT ;  /* 0x0000040003ff7812 */ /* 0x040fe4000784c0ff */
[----:B------:R-:W-:Y:S02]  /*a230*/  LOP3.LUT P1, RZ, R3, 0x200, RZ, 0xc0, !PT ;  /* 0x0000020003ff7812 */ /* 0x000fe4000782c0ff */
[----:B----4-:R-:W-:Y:S01]  /*a240*/  IADD3.X R3, RZ, R0, RZ, P0, !PT ;  /* 0x00000000ff037210 */ /* 0x010fe200007fe4ff */
[----:B------:R-:W-:-:S05]  /*a250*/  VIADD R0, R18, UR42 ;  /* 0x0000002a12007c36 */ /* 0x000fca0008000000 */
[----:B------:R1:W-:Y:S04]  /*a260*/  LDGSTS.E.BYPASS.LTC128B.128 [R0+0x6000], desc[UR40][R2.64], !P4 ;  /* 0x0600000002007fae */ /* 0x0003e8000e101d68 */
[----:B-1----:R-:W1:Y:S04]  /*a270*/  SHFL.IDX PT, R2, R7, 0x1, 0x1c1f ;  /* 0x003c1f0007027f89 */ /* 0x002e6800000e0000 */
[----:B------:R-:W2:Y:S01]  /*a280*/  SHFL.IDX PT, R3, R10, 0x1, 0x1c1f ;  /* 0x003c1f000a037f89 */ /* 0x000ea200000e0000 */
[----:B-1----:R-:W-:-:S05]  /*a290*/  IADD3 R2, P0, R11, R2, RZ ;  /* 0x000000020b027210 */ /* 0x002fca0007f1e0ff */
[----:B--2---:R-:W-:-:S05]  /*a2a0*/  IMAD.X R3, RZ, RZ, R3, P0 ;  /* 0x000000ffff037224 */ /* 0x004fca00000e0603 */
[----:B------:R1:W-:Y:S04]  /*a2b0*/  LDGSTS.E.BYPASS.LTC128B.128 [R0+0x6800], desc[UR40][R2.64], !P3 ;  /* 0x0680000002007fae */ /* 0x0003e8000d901d68 */
[----:B-1----:R-:W1:Y:S04]  /*a2c0*/  SHFL.IDX PT, R2, R7, 0x2, 0x1c1f ;  /* 0x005c1f0007027f89 */ /* 0x002e6800000e0000 */
[----:B------:R-:W2:Y:S04]  /*a2d0*/  SHFL.IDX PT, R3, R10, 0x2, 0x1c1f ;  /* 0x005c1f000a037f89 */ /* 0x000ea800000e0000 */
[----:B------:R-:W-:Y:S01]  /*a2e0*/  SHFL.IDX PT, R10, R10, 0x3, 0x1c1f ;  /* 0x007c1f000a0a7f89 */ /* 0x000fe200000e0000 */
[----:B-1----:R-:W-:-:S05]  /*a2f0*/  IADD3 R2, P0, R11, R2, RZ ;  /* 0x000000020b027210 */ /* 0x002fca0007f1e0ff */
[----:B--2---:R-:W-:-:S05]  /*a300*/  IMAD.X R3, RZ, RZ, R3, P0 ;  /* 0x000000ffff037224 */ /* 0x004fca00000e0603 */
[----:B------:R1:W-:Y:S04]  /*a310*/  LDGSTS.E.BYPASS.LTC128B.128 [R0+0x7000], desc[UR40][R2.64], !P2 ;  /* 0x0700000002007fae */ /* 0x0003e8000d101d68 */
[----:B-1----:R-:W1:Y:S02]  /*a320*/  SHFL.IDX PT, R2, R7, 0x3, 0x1c1f ;  /* 0x007c1f0007027f89 */ /* 0x002e6400000e0000 */
[----:B-1----:R-:W-:-:S04]  /*a330*/  IADD3 R2, P0, R11, R2, RZ ;  /* 0x000000020b027210 */ /* 0x002fc80007f1e0ff */
[----:B------:R-:W-:-:S05]  /*a340*/  IADD3.X R3, RZ, R10, RZ, P0, !PT ;  /* 0x0000000aff037210 */ /* 0x000fca00007fe4ff */
[----:B------:R1:W-:Y:S04]  /*a350*/  LDGSTS.E.BYPASS.LTC128B.128 [R0+0x7800], desc[UR40][R2.64], !P1 ;  /* 0x0780000002007fae */ /* 0x0003e8000c901d68 */
[----:B-1----:R1:W2:Y:S02]  /*a360*/  SHFL.IDX PT, R2, R20, RZ, 0x1c1f ;  /* 0x001c1fff14027589 */ /* 0x0022a400000e0000 */
.L_x_13192:
[----:B------:R-:W3:Y:S01]  /*a370*/  LDL R7, [R1+0x4] ;  /* 0x0000040001077983 */ /* 0x000ee20000100800 */
[----:B------:R-:W4:Y:S02]  /*a380*/  S2R R3, SR_TID.X ;  /* 0x0000000000037919 */ /* 0x000f240000002100 */
[----:B----4-:R-:W-:-:S05]  /*a390*/  IMAD.SHL.U32 R3, R3, 0x10, RZ ;  /* 0x0000001003037824 */ /* 0x010fca00078e00ff */
[----:B------:R-:W-:-:S04]  /*a3a0*/  LOP3.LUT R3, R3, 0x30, RZ, 0xc0, !PT ;  /* 0x0000003003037812 */ /* 0x000fc800078ec0ff */
[----:B--2---:R-:W-:-:S05]  /*a3b0*/  IADD3 R2, P0, R3, R2, RZ ;  /* 0x0000000203027210 */ /* 0x004fca0007f1e0ff */
[----:B------:R-:W-:Y:S01]  /*a3c0*/  IMAD.X R3, RZ, RZ, R19, P0 ;  /* 0x000000ffff037224 */ /* 0x000fe200000e0613 */
[----:B------:R-:W-:Y:S02]  /*a3d0*/  PLOP3.LUT P0, PT, PT, PT, PT, 0x80, 0x0 ;  /* 0x000000000000781c */ /* 0x000fe40003f0f070 */
[----:B---3--:R-:W-:-:S13]  /*a3e0*/  LOP3.LUT P1, RZ, R7, 0x4000, RZ, 0xc0, !PT ;  /* 0x0000400007ff7812 */ /* 0x008fda000782c0ff */
[----:B------:R-:W-:Y:S01]  /*a3f0*/  @!PT LDS RZ, [RZ] ;  /* 0x00000000fffff984 */ /* 0x000fe20000000800 */
[----:B------:R-:W-:Y:S01]  /*a400*/  @!PT LDS RZ, [RZ] ;  /* 0x00000000fffff984 */ /* 0x000fe20000000800 */
[----:B------:R-:W-:Y:S01]  /*a410*/  @!PT LDS RZ, [RZ] ;  /* 0x00000000fffff984 */ /* 0x000fe20000000800 */
[----:B------:R2:W-:Y:S01]  /*a420*/  LDGSTS.E.BYPASS.LTC128B.128 [R0+0x8000], desc[UR40][R2.64], !P1 ;  /* 0x0800000002007fae */ /* 0x0005e2000c901d68 */
[----:B------:R-:W-:Y:S01]  /*a430*/  NOP ;  /* 0x0000000000007918 */ /* 0x000fe20000000000 */
.L_x_13121:
        /* <DEDUP_REMOVED lines=11> */
.L_x_13122:
[----:B------:R2:W-:Y:S01]  /*a4f0*/  SYNCS.ARRIVE.TRANS64.A1T0 RZ, [R4+URZ+0x13270], RZ ;  /* 0x013270ff04ff79a7 */ /* 0x0005e2000810003f */
[----:B------:R-:W-:Y:S05]  /*a500*/  @!P2 BRA `(.L_x_13123) ;  /* 0x000000000004a947 */ /* 0x000fea0003800000 */
[----:B------:R-:W-:Y:S01]  /*a510*/  BPT.TRAP 0x1 ;  /* 0x000000040000795c */ /* 0x000fe20000300000 */
.L_x_13123:
[----:B------:R-:W3:Y:S01]  /*a520*/  SYNCS.PHASECHK.TRANS64.TRYWAIT P0, [R4+URZ+0x13240], R27 ;  /* 0x0132401b040075a7 */ /* 0x000ee2000800017f */
[----:B------:R-:W-:Y:S04]  /*a530*/  BSSY B0, `(.L_x_13124) ;  /* 0x0000002000007945 */ /* 0x000fe80003800000 */
[----:B---3--:R-:W-:Y:S05]  /*a540*/  @!P0 BRA `(.L_x_13125) ;  /* 0x00000038005c8947 */ /* 0x008fea0003800000 */
.L_x_13193:
[----:B------:R-:W-:Y:S05]  /*a550*/  BSYNC B0 ;  /* 0x0000000000007941 */ /* 0x000fea0003800000 */
.L_x_13124:
[----:B------:R-:W4:Y:S01]  /*a560*/  LDL R10, [R1+0x10] ;  /* 0x00001000010a7983 */ /* 0x000f220000100800 */
[----:B------:R-:W-:Y:S01]  /*a570*/  ULDC.64 UR4, c[0x0][0x300] ;  /* 0x0000c00000047ab9 */ /* 0x000fe20000000a00 */
[----:B------:R-:W-:Y:S02]  /*a580*/  ULDC.64 UR6, c[0x0][0x310] ;  /* 0x0000c40000067ab9 */ /* 0x000fe40000000a00 */
[----:B------:R0:W5:Y:S01]  /*a590*/  LDL R18, [R1+0x1c] ;  /* 0x00001c0001127983 */ /* 0x0001620000100800 */
[----:B------:R-:W-:Y:S02]  /*a5a0*/  IMAD R7, R25, UR4, RZ ;  /* 0x0000000419077c24 */ /* 0x000fe4000f8e02ff */
[----:B------:R-:W-:-:S04]  /*a5b0*/  IMAD.WIDE.U32 R2, R6, UR4, RZ ;  /* 0x0000000406027c25 */ /* 0x000fc8000f8e00ff */
[----:B------:R-:W-:Y:S02]  /*a5c0*/  IMAD R7, R6, UR5, R7 ;  /* 0x0000000506077c24 */ /* 0x000fe4000f8e0207 */
[----:B------:R-:W-:-:S03]  /*a5d0*/  IMAD R26, R26, UR6, RZ ;  /* 0x000000061a1a7c24 */ /* 0x000fc6000f8e02ff */
[----:B------:R-:W-:Y:S01]  /*a5e0*/  IADD3 R3, R3, R7, RZ ;  /* 0x0000000703037210 */ /* 0x000fe20007ffe0ff */
        /* <DEDUP_REMOVED lines=14> */
[----:B------:R-:W-:Y:S02]  /*a6d0*/  IADD3 R3, R3, R8, RZ ;  /* 0x0000000803037210 */ /* 0x000fe40007ffe0ff */
        /* <DEDUP_REMOVED lines=8> */
[----:B0-----:R-:W-:Y:S08]  /*a760*/  BRA.DIV UR4, `(.L_x_13126) ;  /* 0x0000003604e87947 */ /* 0x001ff0000b800000 */
[----:B------:R-:W4:Y:S01]  /*a770*/  LDL R2, [R1+0x4] ;  /* 0x0000040001027983 */ /* 0x000f220000100800 */
[C---:B-----5:R-:W-:Y:S02]  /*a780*/  ISETP.GE.AND P3, PT, R18.reuse, 0x1, PT ;  /* 0x000000011200780c */ /* 0x060fe40003f66270 */
[----:B------:R-:W-:Y:S01]  /*a790*/  ISETP.GE.AND P2, PT, R18, 0x21, PT ;  /* 0x000000211200780c */ /* 0x000fe20003f46270 */
[----:B------:R-:W0:Y:S01]  /*a7a0*/  S2R R3, SR_TID.X ;  /* 0x0000000000037919 */ /* 0x000e220000002100 */
[----:B------:R-:W-:Y:S04]  /*a7b0*/  SHFL.IDX PT, R7, R7, RZ, 0x1c1f ;  /* 0x001c1fff07077589 */ /* 0x000fe800000e0000 */
[----:B------:R-:W-:Y:S01]  /*a7c0*/  SHFL.IDX PT, R14, R8, RZ, 0x1c1f ;  /* 0x001c1fff080e7589 */ /* 0x000fe200000e0000 */
[----:B0-----:R-:W-:-:S03]  /*a7d0*/  IMAD.SHL.U32 R9, R3, 0x10, RZ ;  /* 0x0000001003097824 */ /* 0x001fc600078e00ff */
[----:B------:R-:W0:Y:S02]  /*a7e0*/  SHFL.IDX PT, R3, R5, RZ, 0x1c1f ;  /* 0x001c1fff05037589 */ /* 0x000e2400000e0000 */
[----:B------:R-:W-:-:S04]  /*a7f0*/  LOP3.LUT R9, R9, 0x30, RZ, 0xc0, !PT ;  /* 0x0000003009097812 */ /* 0x000fc800078ec0ff */
[----:B0-----:R-:W-:Y:S02]  /*a800*/  @P3 IADD3 R3, P0, R9, R3, RZ ;  /* 0x0000000309033210 */ /* 0x001fe40007f1e0ff */
[----:B----4-:R-:W-:Y:S02]  /*a810*/  LOP3.LUT P1, RZ, R2, 0x1, RZ, 0xc0, !PT ;  /* 0x0000000102ff7812 */ /* 0x010fe4000782c0ff */
[----:B------:R-:W0:Y:S02]  /*a820*/  SHFL.IDX PT, R2, R6, RZ, 0x1c1f ;  /* 0x001c1fff06027589 */ /* 0x000e2400000e0000 */
[----:B0-----:R-:W-:-:S05]  /*a830*/  @P3 IMAD.X R2, RZ, RZ, R2, P0 ;  /* 0x000000ffff023224 */ /* 0x001fca00000e0602 */
[----:B------:R-:W-:-:S04]  /*a840*/  @P3 LOP3.LUT R3, R3, R2, RZ, 0x3c, !PT ;  /* 0x0000000203033212 */ /* 0x000fc800078e3cff */
[----:B------:R-:W-:-:S04]  /*a850*/  @P3 LOP3.LUT R2, R3, R2, RZ, 0x3c, !PT ;  /* 0x0000000203023212 */ /* 0x000fc800078e3cff */
[----:B------:R-:W-:-:S05]  /*a860*/  @P3 LOP3.LUT R3, R3, R2, RZ, 0x3c, !PT ;  /* 0x0000000203033212 */ /* 0x000fca00078e3cff */
[----:B------:R0:W-:Y:S01]  /*a870*/  @P3 LDGSTS.E.BYPASS.LTC128B.128 [R0+0xe000], desc[UR40][R2.64], !P1 ;  /* 0x0e00000002003fae */ /* 0x0001e2000c901d68 */
[----:B------:R-:W-:-:S03]  /*a880*/  ISETP.GE.AND P3, PT, R18, 0x41, PT ;  /* 0x000000411200780c */ /* 0x000fc60003f66270 */
[----:B0-----:R-:W0:Y:S04]  /*a890*/  SHFL.IDX PT, R3, R5, 0x1, 0x1c1f ;  /* 0x003c1f0005037f89 */ /* 0x001e2800000e0000 */
[----:B------:R-:W4:Y:S01]  /*a8a0*/  SHFL.IDX PT, R2, R6, 0x1, 0x1c1f ;  /* 0x003c1f0006027f89 */ /* 0x000f2200000e0000 */
[----:B0-----:R-:W-:-:S05]  /*a8b0*/  @P2 IADD3 R3, P0, R9, R3, RZ ;  /* 0x0000000309032210 */ /* 0x001fca0007f1e0ff */
[----:B----4-:R-:W-:-:S05]  /*a8c0*/  @P2 IMAD.X R2, RZ, RZ, R2, P0 ;  /* 0x000000ffff022224 */ /* 0x010fca00000e0602 */
[----:B------:R-:W-:-:S04]  /*a8d0*/  @P2 LOP3.LUT R3, R3, R2, RZ, 0x3c, !PT ;  /* 0x0000000203032212 */ /* 0x000fc800078e3cff */
[----:B------:R-:W-:-:S04]  /*a8e0*/  @P2 LOP3.LUT R2, R3, R2, RZ, 0x3c, !PT ;  /* 0x0000000203022212 */ /* 0x000fc800078e3cff */
[----:B------:R-:W-:-:S05]  /*a8f0*/  @P2 LOP3.LUT R3, R3, R2, RZ, 0x3c, !PT ;  /* 0x0000000203032212 */ /* 0x000fca00078e3cff */
[----:B------:R0:W-:Y:S01]  /*a900*/  @P2 LDGSTS.E.BYPASS.LTC128B.128 [R0+0xe800], desc[UR40][R2.64], !P1 ;  /* 0x0e80000002002fae */ /* 0x0001e2000c901d68 */
[----:B------:R-:W-:-:S03]  /*a910*/  ISETP.GE.AND P2, PT, R18, 0x61, PT ;  /* 0x000000611200780c */ /* 0x000fc60003f46270 */
[----:B0-----:R-:W0:Y:S04]  /*a920*/  SHFL.IDX PT, R3, R5, 0x2, 0x1c1f ;  /* 0x005c1f0005037f89 */ /* 0x001e2800000e0000 */
[----:B------:R-:W4:Y:S04]  /*a930*/  SHFL.IDX PT, R2, R6, 0x2, 0x1c1f ;  /* 0x005c1f0006027f89 */ /* 0x000f2800000e0000 */
[----:B------:R-:W1:Y:S04]  /*a940*/  SHFL.IDX PT, R5, R5, 0x3, 0x1c1f ;  /* 0x007c1f0005057f89 */ /* 0x000e6800000e0000 */
[----:B------:R-:W2:Y:S01]  /*a950*/  SHFL.IDX PT, R6, R6, 0x3, 0x1c1f ;  /* 0x007c1f0006067f89 */ /* 0x000ea200000e0000 */
[----:B0-----:R-:W-:-:S04]  /*a960*/  @P3 IADD3 R3, P0, R9, R3, RZ ;  /* 0x0000000309033210 */ /* 0x001fc80007f1e0ff */
[----:B----4-:R-:W-:-:S04]  /*a970*/  @P3 IADD3.X R2, RZ, R2, RZ, P0, !PT ;  /* 0x00000002ff023210 */ /* 0x010fc800007fe4ff */
[-C--:B------:R-:W-:Y:S02]  /*a980*/  @P3 LOP3.LUT R3, R3, R2.reuse, RZ, 0x3c, !PT ;  /* 0x0000000203033212 */ /* 0x080fe400078e3cff */
[----:B-1----:R-:W-:Y:S02]  /*a990*/  @P2 IADD3 R9, P0, R9, R5, RZ ;  /* 0x0000000509092210 */ /* 0x002fe40007f1e0ff */
[----:B------:R-:W-:-:S03]  /*a9a0*/  @P3 LOP3.LUT R2, R3, R2, RZ, 0x3c, !PT ;  /* 0x0000000203023212 */ /* 0x000fc600078e3cff */
[----:B--2---:R-:W-:Y:S01]  /*a9b0*/  @P2 IMAD.X R10, RZ, RZ, R6, P0 ;  /* 0x000000ffff0a2224 */ /* 0x004fe200000e0606 */
[----:B------:R-:W-:-:S05]  /*a9c0*/  @P3 LOP3.LUT R3, R3, R2, RZ, 0x3c, !PT ;  /* 0x0000000203033212 */ /* 0x000fca00078e3cff */
[----:B------:R0:W-:Y:S02]  /*a9d0*/  @P3 LDGSTS.E.BYPASS.LTC128B.128 [R0+0xf000], desc[UR40][R2.64], !P1 ;  /* 0x0f00000002003fae */ /* 0x0001e4000c901d68 */
[----:B0-----:R-:W-:Y:S02]  /*a9e0*/  @P2 IMAD.MOV.U32 R2, RZ, RZ, R9 ;  /* 0x000000ffff022224 */ /* 0x001fe400078e0009 */
[----:B------:R-:W-:-:S05]  /*a9f0*/  @P2 IMAD.MOV.U32 R3, RZ, RZ, R10 ;  /* 0x000000ffff032224 */ /* 0x000fca00078e000a */
[----:B------:R0:W-:Y:S02]  /*aa00*/  @P2 LDGSTS.E.BYPASS.LTC128B.128 [R0+0xf800], desc[UR40][R2.64], !P1 ;  /* 0x0f80000002002fae */ /* 0x0001e4000c901d68 */
.L_x_13205:
[----:B------:R-:W-:Y:S01]  /*aa10*/  ISETP.GE.AND P0, PT, R18, 0x81, PT ;  /* 0x000000811200780c */ /* 0x000fe20003f06270 */
[----:B------:R-:W-:-:S12]  /*aa20*/  BSSY B0, `(.L_x_13127) ;  /* 0x000000d000007945 */ /* 0x000fd80003800000 */
[----:B------:R-:W-:Y:S05]  /*aa30*/  @!P0 BRA `(.L_x_13128) ;  /* 0x00000000002c8947 */ /* 0x000fea0003800000 */
[----:B0-----:R-:W2:Y:S01]  /*aa40*/  LDL R3, [R1+0x4] ;  /* 0x0000040001037983 */ /* 0x001ea20000100800 */
[----:B------:R-:W0:Y:S02]  /*aa50*/  S2R R2, SR_TID.X ;  /* 0x0000000000027919 */ /* 0x000e240000002100 */
[----:B0-----:R-:W-:-:S04]  /*aa60*/  SHF.L.U32 R2, R2, 0x4, RZ ;  /* 0x0000000402027819 */ /* 0x001fc800000006ff */
[----:B------:R-:W-:-:S04]  /*aa70*/  LOP3.LUT R2, R2, 0x30, RZ, 0xc0, !PT ;  /* 0x0000003002027812 */ /* 0x000fc800078ec0ff */
[----:B------:R-:W-:Y:S02]  /*aa80*/  IADD3 R2, P0, R2, R14, RZ ;  /* 0x0000000e02027210 */ /* 0x000fe40007f1e0ff */
[----:B--2---:R-:W-:-:S03]  /*aa90*/  LOP3.LUT P1, RZ, R3, 0x1, RZ, 0xc0, !PT ;  /* 0x0000000103ff7812 */ /* 0x004fc6000782c0ff */
[----:B------:R-:W-:-:S10]  /*aaa0*/  IMAD.X R3, RZ, RZ, R7, P0 ;  /* 0x000000ffff037224 */ /* 0x000fd400000e0607 */
[----:B------:R-:W-:Y:S01]  /*aab0*/  @!PT LDS RZ, [RZ] ;  /* 0x00000000fffff984 */ /* 0x000fe20000000800 */
[----:B------:R-:W-:Y:S01]  /*aac0*/  @!PT LDS RZ, [RZ] ;  /* 0x00000000fffff984 */ /* 0x000fe20000000800 */
[----:B------:R-:W-:Y:S01]  /*aad0*/  @!PT LDS RZ, [RZ] ;  /* 0x00000000fffff984 */ /* 0x000fe20000000800 */
[----:B------:R1:W-:Y:S02]  /*aae0*/  LDGSTS.E.BYPASS.LTC128B.128 [R0+0x10000], desc[UR40][R2.64], !P1 ;  /* 0x1000000002007fae */ /* 0x0003e4000c901d68 */
.L_x_13128:
[----:B------:R-:W-:Y:S05]  /*aaf0*/  BSYNC B0 ;  /* 0x0000000000007941 */ /* 0x000fea0003800000 */
.L_x_13127:
[----:B------:R-:W-:Y:S01]  /*ab00*/  NOP ;  /* 0x0000000000007918 */ /* 0x000fe20000000000 */
[----:B------:R-:W-:-:S13]  /*ab10*/  PLOP3.LUT P0, PT, PT, PT, PT, 0x80, 0x0 ;  /* 0x000000000000781c */ /* 0x000fda0003f0f070 */
.L_x_13129:
[----:B------:R-:W-:Y:S02]  /*ab20*/  PLOP3.LUT P1, PT, P1, P0, PT, 0xa2, 0x0 ;  /* 0x000000000000781c */ /* 0x000fe40000f21472 */
[----:B------:R-:W-:-:S08]  /*ab30*/  @P0 R2UR P1, UR4, R4 ;  /* 0x00000000040402ca */ /* 0x000fd00000020000 */
[----:B------:R-:W-:-:S05]  /*ab40*/  @P0 PLOP3.LUT P0, PT, P1, PT, PT, 0x80, 0x0 ;  /* 0x000000000000081c */ /* 0x000fca0000f0f070 */
[----:B------:R-:W-:Y:S01]  /*ab50*/  @!P1 SYNCS.ARRIVE.TRANS64.RED.A0T1 RZ, [UR4+0x13230], RZ ;  /* 0x013230ffffff99a7 */ /* 0x000fe20008200404 */
[----:B------:R-:W-:Y:S07]  /*ab60*/  @!P1 ARRIVES.LDGSTSBAR.64.TRANSCNT [UR4+0x13230] ;  /* 0x01323000ff0099b0 */ /* 0x000fee0008000a84 */
[----:B------:R-:W-:Y:S05]  /*ab70*/  @P0 BRA.U.ANY `(.L_x_13129) ;  /* 0xfffffffd00e80947 */ /* 0x000fea000393ffff */
[----:B------:R-:W-:Y:S01]  /*ab80*/  NOP ;  /* 0x0000000000007918 */ /* 0x000fe20000000000 */
[----:B01----:R-:W-:-:S05]  /*ab90*/  IMAD.U32 R0, RZ, RZ, UR49 ;  /* 0x00000031ff007e24 */ /* 0x003fca000f8e00ff */
[----:B------:R-:W-:-:S13]  /*aba0*/  ISETP.NE.AND P2, PT, R0, 0x3, PT ;  /* 0x000000030000780c */ /* 0x000fda0003f45270 */
[----:B------:R-:W-:Y:S05]  /*abb0*/  @!P2 BRA `(.L_x_13130) ;  /* 0x000000000004a947 */ /* 0x000fea0003800000 */
[----:B------:R-:W-:Y:S01]  /*abc0*/  BPT.TRAP 0x1 ;  /* 0x000000040000795c */ /* 0x000fe20000300000 */
.L_x_13130:
        /* <DEDUP_REMOVED lines=11> */
[----:B0--3--:R-:W-:Y:S01]  /*ac80*/  IMAD.U32 R4, RZ, RZ, UR6 ;  /* 0x00000006ff047e24 */ /* 0x009fe2000f8e00ff */
[----:B------:R-:W-:Y:S01]  /*ac90*/  MOV R5, UR7 ;  /* 0x0000000700057c02 */ /* 0x000fe20008000f00 */
        /* <DEDUP_REMOVED lines=10> */
.L_x_13131:
[----:B------:R-:W2:Y:S01]  /*ad40*/  LDL R2, [R1+0x4] ;  /* 0x0000040001027983 */ /* 0x000ea20000100800 */
[----:B------:R-:W1:Y:S03]  /*ad50*/  LDC R9, c[0x0][0x448] ;  /* 0x00011200ff097b82 */ /* 0x000e660000000800 */
[----:B------:R-:W4:Y:S01]  /*ad60*/  LDL R19, [R1+0x10] ;  /* 0x0000100001137983 */ /* 0x000f220000100800 */
[----:B------:R-:W-:-:S03]  /*ad70*/  IMAD R0, RZ, RZ, -UR46 ;  /* 0x8000002eff007e24 */ /* 0x000fc6000f8e02ff */
[----:B------:R0:W5:Y:S01]  /*ad80*/  LDL R10, [R1+0x28] ;  /* 0x00002800010a7983 */ /* 0x0001620000100800 */
[----:B------:R-:W3:Y:S01]  /*ad90*/  LDC R5, c[0x0][0xc38] ;  /* 0x00030e00ff057b82 */ /* 0x000ee20000000800 */
[----:B------:R-:W0:Y:S01]  /*ada0*/  S2R R18, SR_TID.X ;  /* 0x0000000000127919 */ /* 0x000e220000002100 */
[C---:B------:R-:W-:Y:S01]  /*adb0*/  R2UR UR7, R16.reuse ;  /* 0x00000000100772ca */ /* 0x040fe200000e0000 */
[----:B------:R-:W-:Y:S01]  /*adc0*/  ULDC.64 UR8, c[0x0][0x2d8] ;  /* 0x0000b60000087ab9 */ /* 0x000fe20000000a00 */
[----:B------:R-:W-:Y:S01]  /*add0*/  R2UR UR4, R16 ;  /* 0x00000000100472ca */ /* 0x000fe200000e0000 */
[----:B------:R-:W-:Y:S01]  /*ade0*/  ULDC.64 UR10, c[0x0][0x280] ;  /* 0x0000a000000a7ab9 */ /* 0x000fe20000000a00 */
[----:B-1----:R-:W-:Y:S01]  /*adf0*/  ISETP.NE.AND P0, PT, R9, 0x1, PT ;  /* 0x000000010900780c */ /* 0x002fe20003f05270 */
[----:B---3--:R-:W-:-:S12]  /*ae00*/  IMAD R0, R5, R0, UR38 ;  /* 0x0000002605007e24 */ /* 0x008fd8000f8e0200 */
[----:B------:R-:W1:Y:S01]  /*ae10*/  @P0 LDC R3, c[0x0][0x450] ;  /* 0x00011400ff030b82 */ /* 0x000e620000000800 */
[----:B0-----:R-:W-:Y:S02]  /*ae20*/  SHF.R.U32.HI R20, RZ, 0x2, R18 ;  /* 0x00000002ff147819 */ /* 0x001fe40000011612 */
[----:B------:R-:W-:Y:S02]  /*ae30*/  SHF.L.U32 R18, R18, 0x5, RZ ;  /* 0x0000000512127819 */ /* 0x000fe400000006ff */
[----:B------:R-:W-:-:S04]  /*ae40*/  LOP3.LUT R20, R20, 0x1f, RZ, 0xc0, !PT ;  /* 0x0000001f14147812 */ /* 0x000fc800078ec0ff */
[----:B------:R-:W-:Y:S01]  /*ae50*/  LOP3.LUT R18, R20, 0x60, R18, 0xf8, !PT ;  /* 0x0000006014127812 */ /* 0x000fe200078ef812 */
[----:B------:R-:W-:-:S04]  /*ae60*/  UIMAD.WIDE.U32 UR4, UR4, UR8, URZ ;  /* 0x00000008040472a5 */ /* 0x000fc8000f8e003f */
[----:B------:R-:W-:Y:S01]  /*ae70*/  IMAD R7, R0, 0xc0, R18 ;  /* 0x000000c000077824 */ /* 0x000fe200078e0212 */
[----:B--2---:R-:W-:Y:S02]  /*ae80*/  LOP3.LUT P5, RZ, R2, 0x100, RZ, 0xc0, !PT ;  /* 0x0000010002ff7812 */ /* 0x004fe400078ac0ff */
[----:B------:R-:W0:Y:S01]  /*ae90*/  @P0 LDC R2, c[0x0][0x44c] ;  /* 0x00011300ff020b82 */ /* 0x000e220000000800 */
[----:B----4-:R-:W-:-:S13]  /*aea0*/  R2UR UR6, R19 ;  /* 0x00000000130672ca */ /* 0x010fda00000e0000 */
[----:B------:R-:W-:-:S04]  /*aeb0*/  UIMAD UR6, UR6, UR8, URZ ;  /* 0x00000008060672a4 */ /* 0x000fc8000f8e023f */
[----:B------:R-:W-:Y:S02]  /*aec0*/  UIMAD UR7, UR7, UR9, UR6 ;  /* 0x00000009070772a4 */ /* 0x000fe4000f8e0206 */
[----:B------:R-:W-:Y:S01]  /*aed0*/  USHF.R.S32.HI UR6, URZ, 0x1f, UR47 ;  /* 0x0000001f3f067899 */ /* 0x000fe2000801142f */
[----:B------:R-:W-:Y:S01]  /*aee0*/  ULDC.64 UR8, c[0x0][0x2e0] ;  /* 0x0000b80000087ab9 */ /* 0x000fe20000000a00 */
[----:B0-----:R-:W-:Y:S02]  /*aef0*/  @P0 IMAD.HI.U32 R4, R7, R2, RZ ;  /* 0x0000000207040227 */ /* 0x001fe400078e00ff */
[----:B------:R-:W-:Y:S02]  /*af00*/  UIMAD UR6, UR6, UR8, URZ ;  /* 0x00000008060672a4 */ /* 0x000fe4000f8e023f */
[----:B------:R-:W-:Y:S01]  /*af10*/  UIADD3 UR5, UR5, UR7, URZ ;  /* 0x0000000705057290 */ /* 0x000fe2000fffe03f */
[----:B------:R-:W-:Y:S01]  /*af20*/  IMAD.MOV.U32 R2, RZ, RZ, R7 ;  /* 0x000000ffff027224 */ /* 0x000fe200078e0007 */
[----:B-1----:R-:W-:Y:S01]  /*af30*/  @P0 SHF.R.U32.HI R2, RZ, R3, R4 ;  /* 0x00000003ff020219 */ /* 0x002fe20000011604 */
[----:B------:R-:W-:-:S02]  /*af40*/  UIMAD UR6, UR47, UR9, UR6 ;  /* 0x000000092f0672a4 */ /* 0x000fc4000f8e0206 */
[----:B------:R-:W-:Y:S01]  /*af50*/  UIMAD.WIDE.U32 UR4, UR47, UR8, UR4 ;  /* 0x000000082f0472a5 */ /* 0x000fe2000f8e0004 */
[----:B------:R-:W-:Y:S02]  /*af60*/  SHF.R.S32.HI R3, RZ, 0x1f, R2 ;  /* 0x0000001fff037819 */ /* 0x000fe40000011402 */
[----:B------:R-:W-:Y:S01]  /*af70*/  IADD3 R4, -R2, RZ, RZ ;  /* 0x000000ff02047210 */ /* 0x000fe20007ffe1ff */
[----:B------:R-:W-:Y:S01]  /*af80*/  UIADD3 UR5, UR5, UR6, URZ ;  /* 0x0000000605057290 */ /* 0x000fe2000fffe03f */
[----:B------:R-:W-:Y:S02]  /*af90*/  ULDC.64 UR8, c[0x0][0x2c8] ;  /* 0x0000b20000087ab9 */ /* 0x000fe40000000a00 */
[----:B------:R-:W-:Y:S02]  /*afa0*/  ULDC.64 UR6, c[0x0][0x2d0] ;  /* 0x0000b40000067ab9 */ /* 0x000fe40000000a00 */
[----:B------:R-:W-:Y:S02]  /*afb0*/  IMAD R3, R3, UR6, RZ ;  /* 0x0000000603037c24 */ /* 0x000fe4000f8e02ff */
[----:B------:R-:W-:-:S02]  /*afc0*/  IMAD.U32 R6, RZ, RZ, UR6 ;  /* 0x00000006ff067e24 */ /* 0x000fc4000f8e00ff */
[C---:B------:R-:W-:Y:S02]  /*afd0*/  IMAD R5, R2.reuse, UR7, R3 ;  /* 0x0000000702057c24 */ /* 0x040fe4000f8e0203 */
[----:B------:R-:W-:-:S04]  /*afe0*/  IMAD.WIDE.U32 R2, R2, R6, UR4 ;  /* 0x0000000402027e25 */ /* 0x000fc8000f8e0006 */
[----:B------:R-:W-:Y:S02]  /*aff0*/  IMAD R4, R9, R4, R7 ;  /* 0x0000000409047224 */ /* 0x000fe400078e0207 */
[----:B------:R-:W-:-:S03]  /*b000*/  IMAD.IADD R3, R3, 0x1, R5 ;  /* 0x0000000103037824 */ /* 0x000fc600078e0205 */
        /* <DEDUP_REMOVED lines=31> */
[----:B------:R-:W-:Y:S06]  /*b200*/  BRA.DIV UR4, `(.L_x_13132) ;  /* 0x0000003204e87947 */ /* 0x000fec000b800000 */
[----:B------:R-:W0:Y:S01]  /*b210*/  SHFL.IDX PT, R3, R4, RZ, 0x1c1f ;  /* 0x001c1fff04037589 */ /* 0x000e2200000e0000 */
[----:B------:R-:W-:-:S03]  /*b220*/  IMAD R0, R0, 0xc0, R19 ;  /* 0x000000c000007824 */ /* 0x000fc600078e0213 */
[----:B------:R-:W1:Y:S02]  /*b230*/  SHFL.IDX PT, R2, R5, RZ, 0x1c1f ;  /* 0x001c1fff05027589 */ /* 0x000e6400000e0000 */
[C---:B------:R-:W-:Y:S02]  /*b240*/  ISETP.GE.AND P1, PT, R0.reuse, UR43, PT ;  /* 0x0000002b00007c0c */ /* 0x040fe4000bf26270 */
[----:B------:R-:W-:Y:S01]  /*b250*/  IADD3 R8, R0, 0x20, RZ ;  /* 0x0000002000087810 */ /* 0x000fe20007ffe0ff */
[----:B------:R-:W-:Y:S10]  /*b260*/  SHFL.IDX PT, R14, R4, 0x3, 0x1c1f ;  /* 0x007c1f00040e7f89 */ /* 0x000ff400000e0000 */
[----:B0-----:R-:W-:-:S05]  /*b270*/  @!P1 IADD3 R3, P0, R18, R3, RZ ;  /* 0x0000000312039210 */ /* 0x001fca0007f1e0ff */
[----:B-1----:R-:W-:-:S05]  /*b280*/  @!P1 IMAD.X R2, RZ, RZ, R2, P0 ;  /* 0x000000ffff029224 */ /* 0x002fca00000e0602 */
[----:B------:R-:W-:-:S04]  /*b290*/  @!P1 LOP3.LUT R3, R3, R2, RZ, 0x3c, !PT ;  /* 0x0000000203039212 */ /* 0x000fc800078e3cff */
[----:B------:R-:W-:-:S04]  /*b2a0*/  @!P1 LOP3.LUT R2, R3, R2, RZ, 0x3c, !PT ;  /* 0x0000000203029212 */ /* 0x000fc800078e3cff */
[----:B------:R-:W-:-:S05]  /*b2b0*/  @!P1 LOP3.LUT R3, R3, R2, RZ, 0x3c, !PT ;  /* 0x0000000203039212 */ /* 0x000fca00078e3cff */
[----:B-----5:R0:W-:Y:S01]  /*b2c0*/  @!P1 LDGSTS.E.BYPASS.LTC128B.128 [R10+0xb000], desc[UR40][R2.64], !P5 ;  /* 0x0b000000020a9fae */ /* 0x0201e2000e901d68 */
[----:B------:R-:W-:Y:S01]  /*b2d0*/  ISETP.GE.AND P1, PT, R8, UR43, PT ;  /* 0x0000002b08007c0c */ /* 0x000fe2000bf26270 */
[----:B------:R-:W-:Y:S02]  /*b2e0*/  VIADD R8, R0, 0x40 ;  /* 0x0000004000087836 */ /* 0x000fe40000000000 */
[----:B0-----:R-:W0:Y:S04]  /*b2f0*/  SHFL.IDX PT, R3, R4, 0x1, 0x1c1f ;  /* 0x003c1f0004037f89 */ /* 0x001e2800000e0000 */
[----:B------:R-:W1:Y:S06]  /*b300*/  SHFL.IDX PT, R2, R5, 0x1, 0x1c1f ;  /* 0x003c1f0005027f89 */ /* 0x000e6c00000e0000 */
[----:B0-----:R-:W-:-:S05]  /*b310*/  @!P1 IADD3 R3, P0, R18, R3, RZ ;  /* 0x0000000312039210 */ /* 0x001fca0007f1e0ff */
[----:B-1----:R-:W-:-:S05]  /*b320*/  @!P1 IMAD.X R2, RZ, RZ, R2, P0 ;  /* 0x000000ffff029224 */ /* 0x002fca00000e0602 */
[----:B------:R-:W-:-:S04]  /*b330*/  @!P1 LOP3.LUT R3, R3, R2, RZ, 0x3c, !PT ;  /* 0x0000000203039212 */ /* 0x000fc800078e3cff */
[----:B------:R-:W-:-:S04]  /*b340*/  @!P1 LOP3.LUT R2, R3, R2, RZ, 0x3c, !PT ;  /* 0x0000000203029212 */ /* 0x000fc800078e3cff */
[----:B------:R-:W-:-:S05]  /*b350*/  @!P1 LOP3.LUT R3, R3, R2, RZ, 0x3c, !PT ;  /* 0x0000000203039212 */ /* 0x000fca00078e3cff */
[----:B------:R0:W-:Y:S01]  /*b360*/  @!P1 LDGSTS.E.BYPASS.LTC128B.128 [R10+0xb800], desc[UR40][R2.64], !P5 ;  /* 0x0b800000020a9fae */ /* 0x0001e2000e901d68 */
[----:B------:R-:W-:Y:S02]  /*b370*/  ISETP.GE.AND P1, PT, R8, UR43, PT ;  /* 0x0000002b08007c0c */ /* 0x000fe4000bf26270 */
[----:B------:R-:W-:Y:S01]  /*b380*/  IADD3 R8, R0, 0x60, RZ ;  /* 0x0000006000087810 */ /* 0x000fe20007ffe0ff */
        /* <DEDUP_REMOVED lines=8> */
[----:B------:R0:W-:Y:S01]  /*b410*/  @!P1 LDGSTS.E.BYPASS.LTC128B.128 [R10+0xc000], desc[UR40][R2.64], !P5 ;  /* 0x0c000000020a9fae */ /* 0x0001e2000e901d68 */
[----:B------:R-:W-:Y:S01]  /*b420*/  ISETP.GE.AND P1, PT, R8, UR43, PT ;  /* 0x0000002b08007c0c */ /* 0x000fe2000bf26270 */
[----:B------:R-:W-:-:S12]  /*b430*/  VIADD R8, R0, 0x80 ;  /* 0x0000008000087836 */ /* 0x000fd80000000000 */
[----:B0-----:R-:W-:Y:S02]  /*b440*/  @!P1 IADD3 R2, P0, R18, R14, RZ ;  /* 0x0000000e12029210 */ /* 0x001fe40007f1e0ff */
[----:B------:R-:W0:Y:S03]  /*b450*/  SHFL.IDX PT, R14, R6, RZ, 0x1c1f ;  /* 0x001c1fff060e7589 */ /* 0x000e2600000e0000 */
[----:B--2---:R-:W-:-:S05]  /*b460*/  @!P1 IMAD.X R3, RZ, RZ, R5, P0 ;  /* 0x000000ffff039224 */ /* 0x004fca00000e0605 */
[----:B------:R1:W-:Y:S01]  /*b470*/  @!P1 LDGSTS.E.BYPASS.LTC128B.128 [R10+0xc800], desc[UR40][R2.64], !P5 ;  /* 0x0c800000020a9fae */ /* 0x0003e2000e901d68 */
[----:B------:R-:W-:-:S03]  /*b480*/  ISETP.GE.AND P1, PT, R8, UR43, PT ;  /* 0x0000002b08007c0c */ /* 0x000fc6000bf26270 */
[----:B-1----:R-:W1:Y:S10]  /*b490*/  SHFL.IDX PT, R2, R7, RZ, 0x1c1f ;  /* 0x001c1fff07027589 */ /* 0x002e7400000e0000 */
[----:B0-----:R-:W-:Y:S01]  /*b4a0*/  @!P1 IADD3 R14, P0, R18, R14, RZ ;  /* 0x0000000e120e9210 */ /* 0x001fe20007f1e0ff */
[----:B------:R-:W0:Y:S04]  /*b4b0*/  SHFL.IDX PT, R7, R7, 0x1, 0x1c1f ;  /* 0x003c1f0007077f89 */ /* 0x000e2800000e0000 */
[----:B-1----:R-:W-:Y:S01]  /*b4c0*/  @!P1 IMAD.X R3, RZ, RZ, R2, P0 ;  /* 0x000000ffff039224 */ /* 0x002fe200000e0602 */
[----:B------:R-:W-:-:S02]  /*b4d0*/  @!P1 MOV R2, R14 ;  /* 0x0000000e00029202 */ /* 0x000fc40000000f00 */
[----:B------:R1:W2:Y:S04]  /*b4e0*/  SHFL.IDX PT, R14, R6, 0x1, 0x1c1f ;  /* 0x003c1f00060e7f89 */ /* 0x0002a800000e0000 */
[----:B0-----:R1:W-:Y:S02]  /*b4f0*/  @!P1 LDGSTS.E.BYPASS.LTC128B.128 [R10+0xd000], desc[UR40][R2.64], !P5 ;  /* 0x0d000000020a9fae */ /* 0x0013e4000e901d68 */
.L_x_13218:
[----:B------:R-:W-:-:S05]  /*b500*/  VIADD R0, R0, 0xa0 ;  /* 0x000000a000007836 */ /* 0x000fca0000000000 */
[----:B------:R-:W-:-:S13]  /*b510*/  ISETP.GE.AND P0, PT, R0, UR43, PT ;  /* 0x0000002b00007c0c */ /* 0x000fda000bf06270 */
[----:B-12---:R-:W-:-:S05]  /*b520*/  @!P0 IADD3 R2, P1, R18, R14, RZ ;  /* 0x0000000e12028210 */ /* 0x006fca0007f3e0ff */
[----:B------:R-:W-:-:S05]  /*b530*/  @!P0 IMAD.X R3, RZ, RZ, R7, P1 ;  /* 0x000000ffff038224 */ /* 0x000fca00008e0607 */
        /* <DEDUP_REMOVED lines=14> */
.L_x_13219:
[----:B------:R-:W-:-:S04]  /*b620*/  MOV R0, UR39 ;  /* 0x0000002700007c02 */ /* 0x000fc80008000f00 */
[----:B------:R-:W-:-:S13]  /*b630*/  ISETP.GE.AND P0, PT, R0, 0xa1, PT ;  /* 0x000000a10000780c */ /* 0x000fda0003f06270 */
[----:B------:R-:W-:Y:S05]  /*b640*/  @!P0 BRA `(.L_x_13134) ;  /* 0x0000001400588947 */ /* 0x000fea0003800000 */
[----:B------:R-:W-:Y:S01]  /*b650*/  IMAD.U32 R0, RZ, RZ, UR44 ;  /* 0x0000002cff007e24 */ /* 0x000fe2000f8e00ff */
[----:B------:R1:W5:Y:S01]  /*b660*/  LDL.LU R21, [R1+0x8] ;  /* 0x0000080001157983 */ /* 0x0003620000300800 */
[----:B------:R-:W-:-:S03]  /*b670*/  IMAD.MOV.U32 R20, RZ, RZ, R29 ;  /* 0x000000ffff147224 */ /* 0x000fc600078e001d */
[----:B------:R1:W-:Y:S04]  /*b680*/  STL [R1], R0 ;  /* 0x0000000001007387 */ /* 0x0003e80000100800 */
.L_x_13154:
[----:B0-----:R-:W2:Y:S01]  /*b690*/  LDL R8, [R1+0x14] ;  /* 0x0000140001087983 */ /* 0x001ea20000100800 */
[----:B-1-3--:R-:W1:Y:S03]  /*b6a0*/  LDC R0, c[0x0][0x430] ;  /* 0x00010c00ff007b82 */ /* 0x00ae660000000800 */
[----:B------:R-:W3:Y:S01]  /*b6b0*/  LDL R7, [R1+0xc] ;  /* 0x00000c0001077983 */ /* 0x000ee20000100800 */
[----:B------:R-:W0:Y:S01]  /*b6c0*/  S2R R6, SR_TID.X ;  /* 0x0000000000067919 */ /* 0x000e220000002100 */
[----:B------:R-:W4:Y:S01]  /*b6d0*/  S2R R9, SR_TID.X ;  /* 0x0000000000097919 */ /* 0x000f220000002100 */
[----:B------:R-:W-:Y:S01]  /*b6e0*/  IMAD.MOV.U32 R2, RZ, RZ, 0xa0 ;  /* 0x000000a0ff027424 */ /* 0x000fe200078e00ff */
[----:B------:R-:W-:Y:S01]  /*b6f0*/  ULDC.64 UR4, c[0x0][0x428] ;  /* 0x00010a0000047ab9 */ /* 0x000fe20000000a00 */
[----:B------:R-:W-:Y:S01]  /*b700*/  ULDC.64 UR6, c[0x0][0x418] ;  /* 0x0001060000067ab9 */ /* 0x000fe20000000a00 */
[----:B------:R-:W2:Y:S01]  /*b710*/  LDL.LU R13, [R1] ;  /* 0x00000000010d7983 */ /* 0x000ea20000300800 */
[----:B-1----:R-:W-:-:S13]  /*b720*/  ISETP.NE.AND P0, PT, R0, 0x1, PT ;  /* 0x000000010000780c */ /* 0x002fda0003f05270 */
[----:B------:R-:W1:Y:S01]  /*b730*/  @P0 LDC R5, c[0x0][0x434] ;  /* 0x00010d00ff050b82 */ /* 0x000e620000000800 */
[----:B0-----:R-:W-:-:S07]  /*b740*/  SHF.R.U32.HI R3, RZ, 0x2, R6 ;  /* 0x00000002ff037819 */ /* 0x001fce0000011606 */
[----:B------:R-:W0:Y:S01]  /*b750*/  @P0 LDC R0, c[0x0][0x438] ;  /* 0x00010e00ff000b82 */ /* 0x000e220000000800 */
[----:B------:R-:W-:Y:S02]  /*b760*/  LOP3.LUT R3, R3, 0x1f, RZ, 0xc0, !PT ;  /* 0x0000001f03037812 */ /* 0x000fe400078ec0ff */
[----:B------:R-:W-:Y:S02]  /*b770*/  SHF.L.U32 R10, R6, 0x5, RZ ;  /* 0x00000005060a7819 */ /* 0x000fe400000006ff */
[----:B----4-:R-:W-:-:S03]  /*b780*/  SHF.R.U32.HI R6, RZ, 0x2, R9 ;  /* 0x00000002ff067819 */ /* 0x010fc60000011609 */
[----:B------:R-:W4:Y:S01]  /*b790*/  @P0 LDC R4, c[0x0][0x434] ;  /* 0x00010d00ff040b82 */ /* 0x000f220000000800 */
[----:B------:R-:W-:Y:S01]  /*b7a0*/  LOP3.LUT R10, R3, 0x60, R10, 0xf8, !PT ;  /* 0x00000060030a7812 */ /* 0x000fe200078ef80a */
[----:B------:R-:W-:Y:S01]  /*b7b0*/  IMAD.SHL.U32 R12, R9, 0x20, RZ ;  /* 0x00000020090c7824 */ /* 0x000fe200078e00ff */
[----:B------:R-:W-:-:S05]  /*b7c0*/  LOP3.LUT R6, R6, 0x1f, RZ, 0xc0, !PT ;  /* 0x0000001f06067812 */ /* 0x000fca00078ec0ff */
[----:B------:R-:W4:Y:S01]  /*b7d0*/  @P0 LDC R3, c[0x0][0x438] ;  /* 0x00010e00ff030b82 */ /* 0x000f220000000800 */
[----:B------:R-:W-:-:S04]  /*b7e0*/  LOP3.LUT R12, R6, 0x60, R12, 0xf8, !PT ;  /* 0x00000060060c7812 */ /* 0x000fc800078ef80c */
[----:B------:R-:W-:Y:S01]  /*b7f0*/  LOP3.LUT R12, R12, 0x80, RZ, 0xfc, !PT ;  /* 0x000000800c0c7812 */ /* 0x000fe200078efcff */
[----:B--2---:R-:W-:-:S04]  /*b800*/  IMAD R2, R13, R2, UR37 ;  /* 0x000000250d027e24 */ /* 0x004fc8000f8e0202 */
[----:B------:R-:W-:-:S04]  /*b810*/  IMAD.IADD R10, R10, 0x1, R2 ;  /* 0x000000010a0a7824 */ /* 0x000fc800078e0202 */
[----:B-1----:R-:W-:-:S04]  /*b820*/  @P0 IMAD.HI.U32 R5, R10, R5, RZ ;  /* 0x000000050a050227 */ /* 0x002fc800078e00ff */
[----:B------:R-:W-:Y:S01]  /*b830*/  IMAD.MOV.U32 R11, RZ, RZ, R10 ;  /* 0x000000ffff0b7224 */ /* 0x000fe200078e000a */
[----:B0-----:R-:W-:Y:S02]  /*b840*/  @P0 SHF.R.U32.HI R11, RZ, R0, R5 ;  /* 0x00000000ff0b0219 */ /* 0x001fe40000011605 */
[----:B------:R-:W-:-:S05]  /*b850*/  IADD3 R0, R12, R2, RZ ;  /* 0x000000020c007210 */ /* 0x000fca0007ffe0ff */
[----:B----4-:R-:W-:-:S04]  /*b860*/  @P0 IMAD.HI.U32 R4, R0, R4, RZ ;  /* 0x0000000400040227 */ /* 0x010fc800078e00ff */
[----:B------:R-:W-:Y:S01]  /*b870*/  IMAD.MOV.U32 R6, RZ, RZ, R0 ;  /* 0x000000ffff067224 */ /* 0x000fe200078e0000 */
[----:B------:R-:W-:Y:S01]  /*b880*/  @P0 SHF.R.U32.HI R6, RZ, R3, R4 ;  /* 0x00000003ff060219 */ /* 0x000fe20000011604 */
[----:B------:R-:W-:Y:S01]  /*b890*/  IMAD R4, R8, UR4, RZ ;  /* 0x0000000408047c24 */ /* 0x000fe2000f8e02ff */
[--C-:B------:R-:W-:Y:S01]  /*b8a0*/  SHF.R.S32.HI R3, RZ, 0x1f, R11.reuse ;  /* 0x0000001fff037819 */ /* 0x100fe2000001140b */
[----:B------:R-:W-:Y:S02]  /*b8b0*/  IMAD.MOV.U32 R2, RZ, RZ, R11 ;  /* 0x000000ffff027224 */ /* 0x000fe400078e000b */
[C---:B---3--:R-:W-:Y:S02]  /*b8c0*/  IMAD R4, R7.reuse, UR5, R4 ;  /* 0x0000000507047c24 */ /* 0x048fe4000f8e0204 */
[----:B------:R-:W-:-:S04]  /*b8d0*/  IMAD.WIDE.U32 R2, R7, UR4, R2 ;  /* 0x0000000407027c25 */ /* 0x000fc8000f8e0002 */
[----:B------:R-:W-:Y:S01]  /*b8e0*/  IMAD.IADD R3, R4, 0x1, R3 ;  /* 0x0000000104037824 */ /* 0x000fe200078e0203 */
[----:B------:R-:W-:-:S04]  /*b8f0*/  LEA R8, P0, R2, UR6, 0x2 ;  /* 0x0000000602087c11 */ /* 0x000fc8000f8010ff */
[----:B------:R-:W-:Y:S02]  /*b900*/  LEA.HI.X R9, R2, UR7, R3, 0x2, P0 ;  /* 0x0000000702097c11 */ /* 0x000fe400080f1403 */
[----:B------:R-:W-:-:S13]  /*b910*/  ISETP.GT.U32.AND P0, PT, R12, 0x9f, PT ;  /* 0x0000009f0c00780c */ /* 0x000fda0003f04070 */
[----:B------:R-:W-:Y:S02]  /*b920*/  @!P0 SHF.R.S32.HI R3, RZ, 0x1f, R6 ;  /* 0x0000001fff038819 */ /* 0x000fe40000011406 */
[----:B------:R-:W-:-:S05]  /*b930*/  @!P0 MOV R2, R6 ;  /* 0x0000000600028202 */ /* 0x000fca0000000f00 */
[----:B------:R-:W-:Y:S01]  /*b940*/  @!P0 IMAD.WIDE.U32 R2, R7, UR4, R2 ;  /* 0x0000000407028c25 */ /* 0x000fe2000f8e0002 */
[----:B------:R-:W-:Y:S01]  /*b950*/  IADD3 R29, R20, 0x1, RZ ;  /* 0x00000001141d7810 */ /* 0x000fe20007ffe0ff */
[----:B------:R-:W-:Y:S02]  /*b960*/  ULDC UR4, c[0x0][0x430] ;  /* 0x00010c0000047ab9 */ /* 0x000fe40000000800 */
[----:B------:R-:W-:Y:S01]  /*b970*/  @!P0 IMAD.IADD R3, R4, 0x1, R3 ;  /* 0x0000000104038824 */ /* 0x000fe200078e0203 */
[----:B------:R-:W-:Y:S01]  /*b980*/  @!P0 LEA R4, P1, R2, UR6, 0x2 ;  /* 0x0000000602048c11 */ /* 0x000fe2000f8210ff */
[----:B------:R-:W-:-:S03]  /*b990*/  IMAD.MOV.U32 R7, RZ, RZ, RZ ;  /* 0x000000ffff077224 */ /* 0x000fc600078e00ff */
[----:B------:R-:W-:-:S05]  /*b9a0*/  @!P0 LEA.HI.X R5, R2, UR7, R3, 0x2, P1 ;  /* 0x0000000702058c11 */ /* 0x000fca00088f1403 */
[----:B-----5:R-:W5:Y:S04]  /*b9b0*/  @!P0 LDG.E R7, desc[UR40][R4.64] ;  /* 0x0000002804078981 */ /* 0x020f68000c1e1900 */
[----:B------:R0:W2:Y:S01]  /*b9c0*/  LDG.E R4, desc[UR40][R8.64] ;  /* 0x0000002808047981 */ /* 0x0000a2000c1e1900 */
[----:B------:R-:W-:-:S04]  /*b9d0*/  ISETP.NE.AND P0, PT, R29, 0x2, PT ;  /* 0x000000021d00780c */ /* 0x000fc80003f05270 */
[----:B------:R-:W-:Y:S01]  /*b9e0*/  SEL R2, RZ, 0x1, P0 ;  /* 0x00000001ff027807 */ /* 0x000fe20000000000 */
[----:B0-----:R-:W-:-:S03]  /*b9f0*/  IMAD.MOV R8, RZ, RZ, -R6 ;  /* 0x000000ffff087224 */ /* 0x001fc600078e0a06 */
[----:B------:R-:W-:Y:S01]  /*ba00*/  LOP3.LUT R2, R21, R2, RZ, 0x3c, !PT ;  /* 0x0000000215027212 */ /* 0x000fe200078e3cff */
[----:B------:R-:W-:Y:S02]  /*ba10*/  IMAD R8, R8, UR4, R0 ;  /* 0x0000000408087c24 */ /* 0x000fe4000f8e0200 */
[----:B------:R-:W-:Y:S01]  /*ba20*/  IMAD.MOV.U32 R0, RZ, RZ, R13 ;  /* 0x000000ffff007224 */ /* 0x000fe200078e000d */
[----:B------:R-:W-:Y:S01]  /*ba30*/  IADD3 R13, R13, -0x1, RZ ;  /* 0xffffffff0d0d7810 */ /* 0x000fe20007ffe0ff */
[----:B------:R-:W-:-:S04]  /*ba40*/  IMAD.U32 R12, RZ, RZ, UR49 ;  /* 0x00000031ff0c7e24 */ /* 0x000fc8000f8e00ff */
[----:B------:R0:W-:Y:S04]  /*ba50*/  STL [R1], R13 ;  /* 0x0000000d01007387 */ /* 0x0001e80000100800 */
[----:B------:R0:W-:Y:S01]  /*ba60*/  STL [R1+0x8], R2 ;  /* 0x0000080201007387 */ /* 0x0001e20000100800 */
[----:B------:R-:W-:Y:S01]  /*ba70*/  ISETP.NE.AND P2, PT, R12, 0x3, PT ;  /* 0x000000030c00780c */ /* 0x000fe20003f45270 */
[----:B------:R-:W-:Y:S01]  /*ba80*/  IMAD.MOV R5, RZ, RZ, -R11 ;  /* 0x000000ffff057224 */ /* 0x000fe200078e0a0b */
[----:B------:R-:W-:-:S03]  /*ba90*/  SEL R29, R29, RZ, P0 ;  /* 0x000000ff1d1d7207 */ /* 0x000fc60000000000 */
[----:B------:R-:W-:Y:S01]  /*baa0*/  IMAD R5, R5, UR4, R10 ;  /* 0x0000000405057c24 */ /* 0x000fe2000f8e020a */
[----:B------:R-:W-:Y:S02]  /*bab0*/  ISETP.GT.AND P1, PT, R0, RZ, PT ;  /* 0x000000ff0000720c */ /* 0x000fe40003f24270 */
[----:B--2---:R-:W-:-:S05]  /*bac0*/  SHF.R.S32.HI R27, RZ, 0x1f, R4 ;  /* 0x0000001fff1b7819 */ /* 0x004fca0000011404 */
[----:B0-----:R-:W-:Y:S06]  /*bad0*/  @!P2 BRA `(.L_x_13135) ;  /* 0x000000000004a947 */ /* 0x001fec0003800000 */
[----:B------:R-:W-:Y:S01]  /*bae0*/  BPT.TRAP 0x1 ;  /* 0x000000040000795c */ /* 0x000fe20000300000 */
.L_x_13135:
[----:B------:R-:W-:Y:S01]  /*baf0*/  LEA R0, R29, UR42, 0x3 ;  /* 0x0000002a1d007c11 */ /* 0x000fe2000f8e18ff */
[----:B------:R-:W-:Y:S01]  /*bb00*/  BSSY B0, `(.L_x_13136) ;  /* 0x0000005000007945 */ /* 0x000fe20003800000 */
[----:B------:R-:W-:Y:S02]  /*bb10*/  SHF.L.U32 R28, R2, 0x1f, RZ ;  /* 0x0000001f021c7819 */ /* 0x000fe400000006ff */
[----:B------:R-:W-:Y:S02]  /*bb20*/  SHF.R.S32.HI R26, RZ, 0x1f, R5 ;  /* 0x0000001fff1a7819 */ /* 0x000fe40000011405 */
[----:B------:R-:W0:Y:S02]  /*bb30*/  SYNCS.PHASECHK.TRANS64.TRYWAIT P0, [R0+URZ+0x13280], R28 ;  /* 0x0132801c000075a7 */ /* 0x000e24000800017f */
[----:B0-----:R-:W-:Y:S05]  /*bb40*/  @!P0 BRA `(.L_x_13137) ;  /* 0x00000030007c8947 */ /* 0x001fea0003800000 */
.L_x_13220:
[----:B------:R-:W-:Y:S05]  /*bb50*/  BSYNC B0 ;  /* 0x0000000000007941 */ /* 0x000fea0003800000 */
.L_x_13136:
[----:B------:R-:W2:Y:S01]  /*bb60*/  LDL R2, [R1+0x4] ;  /* 0x0000040001027983 */ /* 0x000ea20000100800 */
[----:B------:R-:W-:Y:S01]  /*bb70*/  ULDC.64 UR4, c[0x0][0x328] ;  /* 0x0000ca0000047ab9 */ /* 0x000fe20000000a00 */
[----:B------:R-:W-:Y:S02]  /*bb80*/  ULDC.64 UR6, c[0x0][0x338] ;  /* 0x0000ce0000067ab9 */ /* 0x000fe40000000a00 */
[----:B------:R-:W3:Y:S04]  /*bb90*/  LDL R9, [R1+0x10] ;  /* 0x0000100001097983 */ /* 0x000ee80000100800 */
[----:B------:R-:W4:Y:S01]  /*bba0*/  LDL R11, [R1+0x18] ;  /* 0x00001800010b7983 */ /* 0x000f220000100800 */
[----:B------:R-:W-:Y:S01]  /*bbb0*/  IMAD R6, R26, UR4, RZ ;  /* 0x000000041a067c24 */ /* 0x000fe2000f8e02ff */
[----:B------:R-:W-:Y:S01]  /*bbc0*/  ULDC.64 UR8, c[0x0][0x330] ;  /* 0x0000cc0000087ab9 */ /* 0x000fe20000000a00 */
[----:B------:R-:W-:-:S02]  /*bbd0*/  ULDC.64 UR10, c[0x0][0x318] ;  /* 0x0000c600000a7ab9 */ /* 0x000fc40000000a00 */
[C---:B------:R-:W-:Y:S01]  /*bbe0*/  IMAD R6, R5.reuse, UR5, R6 ;  /* 0x0000000505067c24 */ /* 0x040fe2000f8e0206 */
[----:B------:R-:W-:Y:S02]  /*bbf0*/  SHF.R.S32.HI R24, RZ, 0x1f, R8 ;  /* 0x0000001fff187819 */ /* 0x000fe40000011408 */
[----:B-----5:R-:W-:Y:S02]  /*bc00*/  SHF.R.S32.HI R25, RZ, 0x1f, R7 ;  /* 0x0000001fff197819 */ /* 0x020fe40000011407 */
[----:B--2---:R-:W-:Y:S01]  /*bc10*/  LOP3.LUT P2, RZ, R2, 0x1, RZ, 0xc0, !PT ;  /* 0x0000000102ff7812 */ /* 0x004fe2000784c0ff */
[----:B------:R-:W-:-:S04]  /*bc20*/  IMAD.WIDE.U32 R2, R5, UR4, RZ ;  /* 0x0000000405027c25 */ /* 0x000fc8000f8e00ff */
[----:B------:R-:W-:Y:S02]  /*bc30*/  IMAD.IADD R3, R3, 0x1, R6 ;  /* 0x0000000103037824 */ /* 0x000fe400078e0206 */
[----:B------:R-:W-:Y:S02]  /*bc40*/  IMAD R6, R27, UR6, RZ ;  /* 0x000000061b067c24 */ /* 0x000fe4000f8e02ff */
[----:B------:R-:W-:-:S04]  /*bc50*/  IMAD.WIDE.U32 R2, R4, UR6, R2 ;  /* 0x0000000604027c25 */ /* 0x000fc8000f8e0002 */
[----:B------:R-:W-:-:S04]  /*bc60*/  IMAD R6, R4, UR7, R6 ;  /* 0x0000000704067c24 */ /* 0x000fc8000f8e0206 */
        /* <DEDUP_REMOVED lines=12> */
[----:B------:R-:W-:-:S05]  /*bd30*/  IMAD R6, R7, UR7, R6 ;  /* 0x0000000707067c24 */ /* 0x000fca000f8e0206 */
[----:B------:R-:W-:-:S03]  /*bd40*/  IADD3 R3, R3, R6, RZ ;  /* 0x0000000603037210 */ /* 0x000fc60007ffe0ff */
[----:B------:R-:W-:Y:S01]  /*bd50*/  IMAD.WIDE.U32 R2, R16, UR8, R2 ;  /* 0x0000000810027c25 */ /* 0x000fe2000f8e0002 */
[----:B------:R-:W-:Y:S02]  /*bd60*/  UMOV UR4, 0xffffffff ;  /* 0xffffffff00047882 */ /* 0x000fe40000000000 */
[----:B------:R-:W-:Y:S01]  /*bd70*/  IADD3 R19, P0, R2, UR10, RZ ;  /* 0x0000000a02137c10 */ /* 0x000fe2000ff1e0ff */
[----:B----4-:R-:W-:-:S03]  /*bd80*/  IMAD R6, R29, 0x2800, R11 ;  /* 0x000028001d067824 */ /* 0x010fc600078e020b */
[----:B------:R-:W-:Y:S01]  /*bd90*/  IADD3.X R18, R18, UR11, R3, P0, !PT ;  /* 0x0000000b12127c10 */ /* 0x000fe200087fe403 */
[----:B------:R-:W-:Y:S08]  /*bda0*/  BRA.DIV UR4, `(.L_x_13138) ;  /* 0x0000002e04f87947 */ /* 0x000ff0000b800000 */
[----:B------:R-:W1:Y:S01]  /*bdb0*/  S2R R3, SR_TID.X ;  /* 0x0000000000037919 */ /* 0x000e620000002100 */
[----:B------:R-:W-:Y:S01]  /*bdc0*/  VIADD R6, R6, UR42 ;  /* 0x0000002a06067c36 */ /* 0x000fe20008000000 */
[----:B------:R-:W2:Y:S04]  /*bdd0*/  SHFL.IDX PT, R2, R9, RZ, 0x1c1f ;  /* 0x001c1fff09027589 */ /* 0x000ea800000e0000 */
[----:B------:R-:W-:Y:S01]  /*bde0*/  SHFL.IDX PT, R18, R18, RZ, 0x1c1f ;  /* 0x001c1fff12127589 */ /* 0x000fe200000e0000 */
[----:B-1----:R-:W-:-:S03]  /*bdf0*/  IMAD.SHL.U32 R11, R3, 0x10, RZ ;  /* 0x00000010030b7824 */ /* 0x002fc600078e00ff */
[----:B------:R-:W1:Y:S02]  /*be00*/  SHFL.IDX PT, R3, R10, RZ, 0x1c1f ;  /* 0x001c1fff0a037589 */ /* 0x000e6400000e0000 */
[----:B------:R-:W-:-:S04]  /*be10*/  LOP3.LUT R11, R11, 0x30, RZ, 0xc0, !PT ;  /* 0x000000300b0b7812 */ /* 0x000fc800078ec0ff */
[----:B--2---:R-:W-:-:S05]  /*be20*/  IADD3 R2, P0, R11, R2, RZ ;  /* 0x000000020b027210 */ /* 0x004fca0007f1e0ff */
[----:B-1----:R-:W-:-:S05]  /*be30*/  IMAD.X R3, RZ, RZ, R3, P0 ;  /* 0x000000ffff037224 */ /* 0x002fca00000e0603 */
[----:B------:R1:W-:Y:S04]  /*be40*/  LDGSTS.E.BYPASS.LTC128B.128 [R6+0x6000], desc[UR40][R2.64], !P2 ;  /* 0x0600000002067fae */ /* 0x0003e8000d101d68 */
[----:B-1----:R-:W1:Y:S04]  /*be50*/  SHFL.IDX PT, R2, R9, 0x1, 0x1c1f ;  /* 0x003c1f0009027f89 */ /* 0x002e6800000e0000 */
[----:B------:R-:W2:Y:S01]  /*be60*/  SHFL.IDX PT, R3, R10, 0x1, 0x1c1f ;  /* 0x003c1f000a037f89 */ /* 0x000ea200000e0000 */
[----:B-1----:R-:W-:-:S04]  /*be70*/  IADD3 R2, P0, R11, R2, RZ ;  /* 0x000000020b027210 */ /* 0x002fc80007f1e0ff */
[----:B--2---:R-:W-:-:S05]  /*be80*/  IADD3.X R3, RZ, R3, RZ, P0, !PT ;  /* 0x00000003ff037210 */ /* 0x004fca00007fe4ff */
        /* <DEDUP_REMOVED lines=8> */
[----:B-1----:R-:W-:-:S05]  /*bf10*/  IADD3 R2, P0, R11, R2, RZ ;  /* 0x000000020b027210 */ /* 0x002fca0007f1e0ff */
[----:B------:R-:W-:-:S05]  /*bf20*/  IMAD.X R3, RZ, RZ, R10, P0 ;  /* 0x000000ffff037224 */ /* 0x000fca00000e060a */
[----:B------:R1:W-:Y:S04]  /*bf30*/  LDGSTS.E.BYPASS.LTC128B.128 [R6+0x7800], desc[UR40][R2.64], !P2 ;  /* 0x0780000002067fae */ /* 0x0003e8000d101d68 */
[----:B-1----:R1:W2:Y:S02]  /*bf40*/  SHFL.IDX PT, R2, R19, RZ, 0x1c1f ;  /* 0x001c1fff13027589 */ /* 0x0022a400000e0000 */
.L_x_13232:
[----:B------:R-:W3:Y:S02]  /*bf50*/  S2R R3, SR_TID.X ;  /* 0x0000000000037919 */ /* 0x000ee40000002100 */
[----:B---3--:R-:W-:-:S05]  /*bf60*/  IMAD.SHL.U32 R3, R3, 0x10, RZ ;  /* 0x0000001003037824 */ /* 0x008fca00078e00ff */
[----:B------:R-:W-:-:S04]  /*bf70*/  LOP3.LUT R3, R3, 0x30, RZ, 0xc0, !PT ;  /* 0x0000003003037812 */ /* 0x000fc800078ec0ff */
[----:B--2---:R-:W-:-:S04]  /*bf80*/  IADD3 R2, P0, R3, R2, RZ ;  /* 0x0000000203027210 */ /* 0x004fc80007f1e0ff */
[----:B------:R-:W-:Y:S02]  /*bf90*/  IADD3.X R3, RZ, R18, RZ, P0, !PT ;  /* 0x00000012ff037210 */ /* 0x000fe400007fe4ff */
[----:B------:R-:W-:-:S03]  /*bfa0*/  PLOP3.LUT P0, PT, PT, PT, PT, 0x80, 0x0 ;  /* 0x000000000000781c */ /* 0x000fc60003f0f070 */
[----:B------:R-:W-:Y:S01]  /*bfb0*/  @!PT LDS RZ, [RZ] ;  /* 0x00000000fffff984 */ /* 0x000fe20000000800 */
[----:B------:R-:W-:Y:S01]  /*bfc0*/  @!PT LDS RZ, [RZ] ;  /* 0x00000000fffff984 */ /* 0x000fe20000000800 */
[----:B------:R-:W-:Y:S01]  /*bfd0*/  @!PT LDS RZ, [RZ] ;  /* 0x00000000fffff984 */ /* 0x000fe20000000800 */
[----:B------:R2:W-:Y:S01]  /*bfe0*/  LDGSTS.E.BYPASS.LTC128B.128 [R6+0x8000], desc[UR40][R2.64], !P2 ;  /* 0x0800000002067fae */ /* 0x0005e2000d101d68 */
[----:B------:R-:W-:-:S09]  /*bff0*/  NOP ;  /* 0x0000000000007918 */ /* 0x000fd20000000000 */
.L_x_13139:
        /* <DEDUP_REMOVED lines=11> */
.L_x_13140:
[----:B------:R2:W-:Y:S01]  /*c0b0*/  SYNCS.ARRIVE.TRANS64.A1T0 RZ, [R0+URZ+0x13270], RZ ;  /* 0x013270ff00ff79a7 */ /* 0x0005e2000810003f */
[----:B------:R-:W-:Y:S05]  /*c0c0*/  @!P3 BRA `(.L_x_13141) ;  /* 0x000000000004b947 */ /* 0x000fea0003800000 */
[----:B------:R-:W-:Y:S01]  /*c0d0*/  BPT.TRAP 0x1 ;  /* 0x000000040000795c */ /* 0x000fe20000300000 */
.L_x_13141:
[----:B------:R-:W3:Y:S01]  /*c0e0*/  SYNCS.PHASECHK.TRANS64.TRYWAIT P0, [R0+URZ+0x13240], R28 ;  /* 0x0132401c000075a7 */ /* 0x000ee2000800017f */
[----:B------:R-:W-:Y:S04]  /*c0f0*/  BSSY B0, `(.L_x_13142) ;  /* 0x0000002000007945 */ /* 0x000fe80003800000 */
[----:B---3--:R-:W-:Y:S05]  /*c100*/  @!P0 BRA `(.L_x_13143) ;  /* 0x0000003000bc8947 */ /* 0x008fea0003800000 */
.L_x_13233:
[----:B------:R-:W-:Y:S05]  /*c110*/  BSYNC B0 ;  /* 0x0000000000007941 */ /* 0x000fea0003800000 */
.L_x_13142:
[----:B------:R-:W4:Y:S01]  /*c120*/  LDL R2, [R1+0x4] ;  /* 0x0000040001027983 */ /* 0x000f220000100800 */
[----:B------:R-:W-:Y:S01]  /*c130*/  ULDC.64 UR4, c[0x0][0x300] ;  /* 0x0000c00000047ab9 */ /* 0x000fe20000000a00 */
[----:B------:R-:W-:Y:S02]  /*c140*/  ULDC.64 UR6, c[0x0][0x310] ;  /* 0x0000c40000067ab9 */ /* 0x000fe40000000a00 */
[----:B------:R-:W5:Y:S01]  /*c150*/  LDL R10, [R1+0x10] ;  /* 0x00001000010a7983 */ /* 0x000f620000100800 */
[----:B------:R-:W-:Y:S02]  /*c160*/  IMAD R9, R26, UR4, RZ ;  /* 0x000000041a097c24 */ /* 0x000fe4000f8e02ff */
[----:B------:R-:W-:Y:S02]  /*c170*/  IMAD R27, R27, UR6, RZ ;  /* 0x000000061b1b7c24 */ /* 0x000fe4000f8e02ff */
[C---:B------:R-:W-:Y:S01]  /*c180*/  IMAD R9, R5.reuse, UR5, R9 ;  /* 0x0000000505097c24 */ /* 0x040fe2000f8e0209 */
[----:B----4-:R-:W-:Y:S01]  /*c190*/  LOP3.LUT P2, RZ, R2, 0x1, RZ, 0xc0, !PT ;  /* 0x0000000102ff7812 */ /* 0x010fe2000784c0ff */
[----:B------:R-:W-:-:S04]  /*c1a0*/  IMAD.WIDE.U32 R2, R5, UR4, RZ ;  /* 0x0000000405027c25 */ /* 0x000fc8000f8e00ff */
        /* <DEDUP_REMOVED lines=10> */
[----:B-----5:R-:W-:Y:S02]  /*c250*/  IMAD R9, R10, UR4, RZ ;  /* 0x000000040a097c24 */ /* 0x020fe4000f8e02ff */
[----:B------:R-:W4:Y:S01]  /*c260*/  S2R R10, SR_TID.X ;  /* 0x00000000000a7919 */ /* 0x000f220000002100 */
[----:B------:R-:W-:Y:S02]  /*c270*/  IMAD R8, R25, UR6, RZ ;  /* 0x0000000619087c24 */ /* 0x000fe4000f8e02ff */
[----:B------:R-:W-:-:S04]  /*c280*/  IMAD.WIDE.U32 R2, R7, UR6, R2 ;  /* 0x0000000607027c25 */ /* 0x000fc8000f8e0002 */
[----:B------:R-:W-:Y:S01]  /*c290*/  IMAD R8, R7, UR7, R8 ;  /* 0x0000000707087c24 */ /* 0x000fe2000f8e0208 */
[----:B------:R-:W-:Y:S01]  /*c2a0*/  ULDC.64 UR6, c[0x0][0x2e8] ;  /* 0x0000ba0000067ab9 */ /* 0x000fe20000000a00 */
[----:B------:R-:W-:-:S04]  /*c2b0*/  IMAD.WIDE.U32 R4, R16, UR4, R4 ;  /* 0x0000000410047c25 */ /* 0x000fc8000f8e0004 */
[----:B------:R-:W-:Y:S01]  /*c2c0*/  IMAD.IADD R3, R3, 0x1, R8 ;  /* 0x0000000103037824 */ /* 0x000fe200078e0208 */
[----:B------:R-:W-:Y:S01]  /*c2d0*/  IADD3 R4, P0, R4, UR6, RZ ;  /* 0x0000000604047c10 */ /* 0x000fe2000ff1e0ff */
[C---:B------:R-:W-:Y:S02]  /*c2e0*/  IMAD R9, R16.reuse, UR5, R9 ;  /* 0x0000000510097c24 */ /* 0x040fe4000f8e0209 */
[----:B------:R-:W-:Y:S01]  /*c2f0*/  IMAD.WIDE.U32 R2, R16, UR4, R2 ;  /* 0x0000000410027c25 */ /* 0x000fe2000f8e0002 */
[----:B------:R-:W-:Y:S02]  /*c300*/  UMOV UR4, 0xffffffff ;  /* 0xffffffff00047882 */ /* 0x000fe40000000000 */
[----:B------:R-:W-:Y:S02]  /*c310*/  IADD3.X R5, R9, UR7, R5, P0, !PT ;  /* 0x0000000709057c10 */ /* 0x000fe400087fe405 */
[----:B------:R-:W-:-:S04]  /*c320*/  IADD3 R7, P0, R2, UR6, RZ ;  /* 0x0000000602077c10 */ /* 0x000fc8000ff1e0ff */
[----:B------:R-:W-:Y:S01]  /*c330*/  IADD3.X R8, R9, UR7, R3, P0, !PT ;  /* 0x0000000709087c10 */ /* 0x000fe200087fe403 */
[----:B----4-:R-:W-:-:S05]  /*c340*/  IMAD.SHL.U32 R10, R10, 0x10, RZ ;  /* 0x000000100a0a7824 */ /* 0x010fca00078e00ff */
[----:B------:R-:W-:Y:S01]  /*c350*/  LOP3.LUT R10, R10, 0x30, RZ, 0xc0, !PT ;  /* 0x000000300a0a7812 */ /* 0x000fe200078ec0ff */
[----:B------:R-:W-:Y:S06]  /*c360*/  BRA.DIV UR4, `(.L_x_13144) ;  /* 0x0000003204387947 */ /* 0x000fec000b800000 */
[----:B------:R-:W4:Y:S04]  /*c370*/  SHFL.IDX PT, R2, R4, RZ, 0x1c1f ;  /* 0x001c1fff04027589 */ /* 0x000f2800000e0000 */
[----:B------:R-:W5:Y:S04]  /*c380*/  SHFL.IDX PT, R3, R5, RZ, 0x1c1f ;  /* 0x001c1fff05037589 */ /* 0x000f6800000e0000 */
[----:B------:R-:W-:Y:S04]  /*c390*/  SHFL.IDX PT, R8, R8, RZ, 0x1c1f ;  /* 0x001c1fff08087589 */ /* 0x000fe800000e0000 */
[----:B------:R-:W-:Y:S01]  /*c3a0*/  SHFL.IDX PT, R14, R7, RZ, 0x1c1f ;  /* 0x001c1fff070e7589 */ /* 0x000fe200000e0000 */
[----:B----4-:R-:W-:-:S04]  /*c3b0*/  IADD3 R2, P0, R10, R2, RZ ;  /* 0x000000020a027210 */ /* 0x010fc80007f1e0ff */
[----:B-----5:R-:W-:-:S05]  /*c3c0*/  IADD3.X R3, RZ, R3, RZ, P0, !PT ;  /* 0x00000003ff037210 */ /* 0x020fca00007fe4ff */
[----:B------:R4:W-:Y:S04]  /*c3d0*/  LDGSTS.E.BYPASS.LTC128B.128 [R6+0xe000], desc[UR40][R2.64], !P2 ;  /* 0x0e00000002067fae */ /* 0x0009e8000d101d68 */
[----:B----4-:R-:W4:Y:S04]  /*c3e0*/  SHFL.IDX PT, R2, R4, 0x1, 0x1c1f ;  /* 0x003c1f0004027f89 */ /* 0x010f2800000e0000 */
[----:B------:R-:W5:Y:S01]  /*c3f0*/  SHFL.IDX PT, R3, R5, 0x1, 0x1c1f ;  /* 0x003c1f0005037f89 */ /* 0x000f6200000e0000 */
[----:B----4-:R-:W-:-:S05]  /*c400*/  IADD3 R2, P0, R10, R2, RZ ;  /* 0x000000020a027210 */ /* 0x010fca0007f1e0ff */
[----:B-----5:R-:W-:-:S05]  /*c410*/  IMAD.X R3, RZ, RZ, R3, P0 ;  /* 0x000000ffff037224 */ /* 0x020fca00000e0603 */
[----:B------:R4:W-:Y:S04]  /*c420*/  LDGSTS.E.BYPASS.LTC128B.128 [R6+0xe800], desc[UR40][R2.64], !P2 ;  /* 0x0e80000002067fae */ /* 0x0009e8000d101d68 */
[----:B----4-:R-:W4:Y:S04]  /*c430*/  SHFL.IDX PT, R2, R4, 0x2, 0x1c1f ;  /* 0x005c1f0004027f89 */ /* 0x010f2800000e0000 */
[----:B------:R-:W5:Y:S04]  /*c440*/  SHFL.IDX PT, R3, R5, 0x2, 0x1c1f ;  /* 0x005c1f0005037f89 */ /* 0x000f6800000e0000 */
[----:B------:R-:W-:Y:S01]  /*c450*/  SHFL.IDX PT, R5, R5, 0x3, 0x1c1f ;  /* 0x007c1f0005057f89 */ /* 0x000fe200000e0000 */
[----:B----4-:R-:W-:-:S05]  /*c460*/  IADD3 R2, P0, R10, R2, RZ ;  /* 0x000000020a027210 */ /* 0x010fca0007f1e0ff */
[----:B-----5:R-:W-:-:S05]  /*c470*/  IMAD.X R3, RZ, RZ, R3, P0 ;  /* 0x000000ffff037224 */ /* 0x020fca00000e0603 */
[----:B------:R4:W-:Y:S04]  /*c480*/  LDGSTS.E.BYPASS.LTC128B.128 [R6+0xf000], desc[UR40][R2.64], !P2 ;  /* 0x0f00000002067fae */ /* 0x0009e8000d101d68 */
[----:B----4-:R-:W4:Y:S02]  /*c490*/  SHFL.IDX PT, R2, R4, 0x3, 0x1c1f ;  /* 0x007c1f0004027f89 */ /* 0x010f2400000e0000 */
[----:B----4-:R-:W-:-:S05]  /*c4a0*/  IADD3 R2, P0, R10, R2, RZ ;  /* 0x000000020a027210 */ /* 0x010fca0007f1e0ff */
[----:B------:R-:W-:-:S05]  /*c4b0*/  IMAD.X R3, RZ, RZ, R5, P0 ;  /* 0x000000ffff037224 */ /* 0x000fca00000e0605 */
[----:B------:R4:W-:Y:S03]  /*c4c0*/  LDGSTS.E.BYPASS.LTC128B.128 [R6+0xf800], desc[UR40][R2.64], !P2 ;  /* 0x0f80000002067fae */ /* 0x0009e6000d101d68 */
.L_x_13245:
[----:B----4-:R-:W-:-:S04]  /*c4d0*/  IADD3 R2, P0, R10, R14, RZ ;  /* 0x0000000e0a027210 */ /* 0x010fc80007f1e0ff */
[----:B------:R-:W-:Y:S02]  /*c4e0*/  IADD3.X R3, RZ, R8, RZ, P0, !PT ;  /* 0x00000008ff037210 */ /* 0x000fe400007fe4ff */
[----:B------:R-:W-:-:S03]  /*c4f0*/  PLOP3.LUT P0, PT, PT, PT, PT, 0x80, 0x0 ;  /* 0x000000000000781c */ /* 0x000fc60003f0f070 */
[----:B------:R-:W-:Y:S01]  /*c500*/  @!PT LDS RZ, [RZ] ;  /* 0x00000000fffff984 */ /* 0x000fe20000000800 */
[----:B------:R-:W-:Y:S01]  /*c510*/  @!PT LDS RZ, [RZ] ;  /* 0x00000000fffff984 */ /* 0x000fe20000000800 */
[----:B------:R-:W-:Y:S01]  /*c520*/  @!PT LDS RZ, [RZ] ;  /* 0x00000000fffff984 */ /* 0x000fe20000000800 */
[----:B------:R4:W-:Y:S01]  /*c530*/  LDGSTS.E.BYPASS.LTC128B.128 [R6+0x10000], desc[UR40][R2.64], !P2 ;  /* 0x1000000002067fae */ /* 0x0009e2000d101d68 */
[----:B------:R-:W-:-:S09]  /*c540*/  NOP ;  /* 0x0000000000007918 */ /* 0x000fd20000000000 */
.L_x_13145:
        /* <DEDUP_REMOVED lines=11> */
.L_x_13146:
[----:B------:R0:W-:Y:S02]  /*c600*/  SYNCS.ARRIVE.TRANS64.A1T0 RZ, [R0+URZ+0x13230], RZ ;  /* 0x013230ff00ff79a7 */ /* 0x0001e4000810003f */
[----:B0-23--:R-:W-:-:S05]  /*c610*/  IMAD.U32 R0, RZ, RZ, UR50 ;  /* 0x00000032ff007e24 */ /* 0x00dfca000f8e00ff */
[----:B------:R-:W-:-:S13]  /*c620*/  ISETP.NE.AND P0, PT, R0, 0x3, PT ;  /* 0x000000030000780c */ /* 0x000fda0003f05270 */
[----:B------:R-:W-:Y:S05]  /*c630*/  @!P0 BRA `(.L_x_13147) ;  /* 0x0000000000048947 */ /* 0x000fea0003800000 */
[----:B------:R-:W-:Y:S01]  /*c640*/  BPT.TRAP 0x1 ;  /* 0x000000040000795c */ /* 0x000fe20000300000 */
.L_x_13147:
[----:B------:R-:W-:Y:S01]  /*c650*/  LOP3.LUT R3, R21, 0x1, RZ, 0x3c, !PT ;  /* 0x0000000115037812 */ /* 0x000fe200078e3cff */
[----:B------:R-:W-:Y:S01]  /*c660*/  BSSY B0, `(.L_x_13148) ;  /* 0x0000005000007945 */ /* 0x000fe20003800000 */
[----:B------:R-:W-:Y:S02]  /*c670*/  LEA R0, R20, UR42, 0x3 ;  /* 0x0000002a14007c11 */ /* 0x000fe4000f8e18ff */
[----:B------:R-:W-:-:S04]  /*c680*/  SHF.L.U32 R3, R3, 0x1f, RZ ;  /* 0x0000001f03037819 */ /* 0x000fc800000006ff */
[----:B------:R-:W0:Y:S02]  /*c690*/  SYNCS.PHASECHK.TRANS64.TRYWAIT P2, [R0+URZ+0x13270], R3 ;  /* 0x01327003000075a7 */ /* 0x000e24000804017f */
[----:B0-----:R-:W-:Y:S05]  /*c6a0*/  @!P2 BRA `(.L_x_13149) ;  /* 0x0000003000c0a947 */ /* 0x001fea0003800000 */
.L_x_13246:
[----:B------:R-:W-:Y:S05]  /*c6b0*/  BSYNC B0 ;  /* 0x0000000000007941 */ /* 0x000fea0003800000 */
.L_x_13148:
[----:B------:R-:W-:-:S05]  /*c6c0*/  IMAD.U32 R2, RZ, RZ, UR49 ;  /* 0x00000031ff027e24 */ /* 0x000fca000f8e00ff */
[----:B------:R-:W-:-:S13]  /*c6d0*/  ISETP.NE.AND P2, PT, R2, 0x3, PT ;  /* 0x000000030200780c */ /* 0x000fda0003f45270 */
[----:B------:R-:W-:Y:S05]  /*c6e0*/  @!P2 BRA `(.L_x_13150) ;  /* 0x000000000004a947 */ /* 0x000fea0003800000 */
[----:B------:R-:W-:Y:S01]  /*c6f0*/  BPT.TRAP 0x1 ;  /* 0x000000040000795c */ /* 0x000fe20000300000 */
.L_x_13150:
[----:B0-----:R-:W-:Y:S01]  /*c700*/  SHF.L.U32 R3, R21, 0x1f, RZ ;  /* 0x0000001f15037819 */ /* 0x001fe200000006ff */
[----:B------:R-:W-:-:S03]  /*c710*/  IMAD R2, R20, 0x2800, RZ ;  /* 0x0000280014027824 */ /* 0x000fc600078e02ff */
[----:B------:R-:W0:Y:S02]  /*c720*/  SYNCS.PHASECHK.TRANS64.TRYWAIT P2, [R0+URZ+0x13260], R3 ;  /* 0x01326003000075a7 */ /* 0x000e24000804017f */
[----:B0-----:R-:W-:Y:S05]  /*c730*/  @!P2 BRA `(.L_x_13151) ;  /* 0x0000003000b0a947 */ /* 0x001fea0003800000 */
.L_x_13247:
[C---:B------:R-:W-:Y:S01]  /*c740*/  LOP3.LUT R12, R2.reuse, R23, RZ, 0xfc, !PT ;  /* 0x00000017020c7212 */ /* 0x040fe200078efcff */
[----:B------:R-:W-:Y:S05]  /*c750*/  WARPSYNC.ALL ;  /* 0x0000000000007948 */ /* 0x000fea0003800000 */
[----:B------:R-:W2:Y:S01]  /*c760*/  LDSM.16.MT88.4 R4, [R12+UR42+0x6000] ;  /* 0x0060002a0c04783b */ /* 0x000ea20008004200 */
[----:B0-----:R-:W-:Y:S02]  /*c770*/  LOP3.LUT R3, R2, R22, RZ, 0xfc, !PT ;  /* 0x0000001602037212 */ /* 0x001fe400078efcff */
[----:B------:R-:W-:Y:S02]  /*c780*/  MOV R14, UR49 ;  /* 0x00000031000e7c02 */ /* 0x000fe40008000f00 */
[----:B------:R-:W-:-:S02]  /*c790*/  IADD3 R3, R17, R3, RZ ;  /* 0x0000000311037210 */ /* 0x000fc40007ffe0ff */
[----:B------:R-:W-:Y:S02]  /*c7a0*/  ISETP.NE.AND P2, PT, R14, 0x3, PT ;  /* 0x000000030e00780c */ /* 0x000fe40003f45270 */
[C-C-:B--2---:R-:W-:Y:S02]  /*c7b0*/  PRMT R8, R4.reuse, 0x6420, R5.reuse ;  /* 0x0000642004087816 */ /* 0x144fe40000000005 */
[----:B------:R-:W-:Y:S02]  /*c7c0*/  PRMT R9, R4, 0x7531, R5 ;  /* 0x0000753104097816 */ /* 0x000fe40000000005 */
[C-C-:B------:R-:W-:Y:S02]  /*c7d0*/  PRMT R10, R6.reuse, 0x6420, R7.reuse ;  /* 0x00006420060a7816 */ /* 0x140fe40000000007 */
[----:B------:R-:W-:-:S05]  /*c7e0*/  PRMT R11, R6, 0x7531, R7 ;  /* 0x00007531060b7816 */ /* 0x000fca0000000007 */
[----:B------:R0:W-:Y:S02]  /*c7f0*/  STSM.16.M88.4 [R3], R8 ;  /* 0x0000000803007844 */ /* 0x0001e40000000200 */
[----:B0-----:R-:W-:-:S05]  /*c800*/  VIADD R3, R2, 0x800 ;  /* 0x0000080002037836 */ /* 0x001fca0000000000 */
[C---:B------:R-:W-:Y:S02]  /*c810*/  LOP3.LUT R13, R3.reuse, R23, RZ, 0xfc, !PT ;  /* 0x00000017030d7212 */ /* 0x040fe400078efcff */
[----:B------:R-:W-:-:S03]  /*c820*/  LOP3.LUT R3, R3, R22, RZ, 0xfc, !PT ;  /* 0x0000001603037212 */ /* 0x000fc600078efcff */
[----:B------:R-:W0:Y:S02]  /*c830*/  LDSM.16.MT88.4 R4, [R13+UR42+0x6000] ;  /* 0x0060002a0d04783b */ /* 0x000e240008004200 */
        /* <DEDUP_REMOVED lines=9> */
[----:B------:R-:W0:Y:S01]  /*c8d0*/  LDSM.16.MT88.4 R4, [R12+UR42+0x6000] ;  /* 0x0060002a0c04783b */ /* 0x000e220008004200 */
[----:B------:R-:W-:Y:S02]  /*c8e0*/  IADD3 R3, R17, R3, RZ ;  /* 0x0000000311037210 */ /* 0x000fe40007ffe0ff */
[C-C-:B0-----:R-:W-:Y:S02]  /*c8f0*/  PRMT R8, R4.reuse, 0x6420, R5.reuse ;  /* 0x0000642004087816 */ /* 0x141fe40000000005 */
[----:B------:R-:W-:Y:S02]  /*c900*/  PRMT R9, R4, 0x7531, R5 ;  /* 0x0000753104097816 */ /* 0x000fe40000000005 */
[C-C-:B------:R-:W-:Y:S02]  /*c910*/  PRMT R10, R6.reuse, 0x6420, R7.reuse ;  /* 0x00006420060a7816 */ /* 0x140fe40000000007 */
[----:B------:R-:W-:-:S05]  /*c920*/  PRMT R11, R6, 0x7531, R7 ;  /* 0x00007531060b7816 */ /* 0x000fca0000000007 */
[----:B------:R0:W-:Y:S02]  /*c930*/  STSM.16.M88.4 [R3], R8 ;  /* 0x0000000803007844 */ /* 0x0001e40000000200 */
[C---:B0-----:R-:W-:Y:S02]  /*c940*/  VIADD R3, R2.reuse, 0x1800 ;  /* 0x0000180002037836 */ /* 0x041fe40000000000 */
[----:B------:R-:W-:-:S03]  /*c950*/  VIADD R2, R2, 0x2000 ;  /* 0x0000200002027836 */ /* 0x000fc60000000000 */
[C---:B------:R-:W-:Y:S02]  /*c960*/  LOP3.LUT R13, R3.reuse, R23, RZ, 0xfc, !PT ;  /* 0x00000017030d7212 */ /* 0x040fe400078efcff */
[----:B------:R-:W-:-:S03]  /*c970*/  LOP3.LUT R3, R3, R22, RZ, 0xfc, !PT ;  /* 0x0000001603037212 */ /* 0x000fc600078efcff */
[----:B------:R-:W0:Y:S02]  /*c980*/  LDSM.16.MT88.4 R4, [R13+UR42+0x6000] ;  /* 0x0060002a0d04783b */ /* 0x000e240008004200 */
[----:B------:R-:W-:Y:S01]  /*c990*/  IMAD.IADD R3, R17, 0x1, R3 ;  /* 0x0000000111037824 */ /* 0x000fe200078e0203 */
[C-C-:B0-----:R-:W-:Y:S02]  /*c9a0*/  PRMT R8, R4.reuse, 0x6420, R5.reuse ;  /* 0x0000642004087816 */ /* 0x141fe40000000005 */
[----:B------:R-:W-:Y:S02]  /*c9b0*/  PRMT R9, R4, 0x7531, R5 ;  /* 0x0000753104097816 */ /* 0x000fe40000000005 */
[C-C-:B------:R-:W-:Y:S02]  /*c9c0*/  PRMT R10, R6.reuse, 0x6420, R7.reuse ;  /* 0x00006420060a7816 */ /* 0x140fe40000000007 */
[----:B------:R-:W-:Y:S02]  /*c9d0*/  PRMT R11, R6, 0x7531, R7 ;  /* 0x00007531060b7816 */ /* 0x000fe40000000007 */
[----:B------:R-:W-:-:S02]  /*c9e0*/  LOP3.LUT R4, R2, R23, RZ, 0xfc, !PT ;  /* 0x0000001702047212 */ /* 0x000fc400078efcff */
[----:B------:R-:W-:Y:S01]  /*c9f0*/  LOP3.LUT R2, R2, R22, RZ, 0xfc, !PT ;  /* 0x0000001602027212 */ /* 0x000fe200078efcff */
[----:B------:R-:W-:Y:S04]  /*ca00*/  STSM.16.M88.4 [R3], R8 ;  /* 0x0000000803007844 */ /* 0x000fe80000000200 */
[----:B------:R-:W0:Y:S01]  /*ca10*/  LDSM.16.MT88.4 R4, [R4+UR42+0x6000] ;  /* 0x0060002a0404783b */ /* 0x000e220008004200 */
[----:B------:R-:W-:Y:S01]  /*ca20*/  IMAD.IADD R2, R17, 0x1, R2 ;  /* 0x0000000111027824 */ /* 0x000fe200078e0202 */
        /* <DEDUP_REMOVED lines=13> */
.L_x_13152:
[----:B--2---:R2:W-:Y:S01]  /*cb00*/  SYNCS.ARRIVE.TRANS64.A1T0 RZ, [R0+URZ+0x13250], RZ ;  /* 0x013250ff00ff79a7 */ /* 0x0045e2000810003f */
[----:B------:R-:W-:Y:S06]  /*cb10*/  BAR.SYNC.DEFER_BLOCKING 0x2, 0x80 ;  /* 0x0082000000007b1d */ /* 0x000fec0000010000 */
[----:B------:R-:W-:Y:S05]  /*cb20*/  @!P0 BRA `(.L_x_13153) ;  /* 0x0000000000048947 */ /* 0x000fea0003800000 */
[----:B------:R-:W-:Y:S01]  /*cb30*/  BPT.TRAP 0x1 ;  /* 0x000000040000795c */ /* 0x000fe20000300000 */
.L_x_13153:
[----:B------:R3:W5:Y:S01]  /*cb40*/  LDL R21, [R1+0x8] ;  /* 0x0000080001157983 */ /* 0x0007620000100800 */
[----:B--2---:R-:W-:Y:S02]  /*cb50*/  VIADD R0, R0, 0x13280 ;  /* 0x0001328000007836 */ /* 0x004fe40000000000 */
[----:B------:R-:W-:-:S05]  /*cb60*/  IMAD.U32 R3, RZ, RZ, UR48 ;  /* 0x00000030ff037e24 */ /* 0x000fca000f8e00ff */
[----:B------:R-:W-:-:S04]  /*cb70*/  PRMT R0, R3, 0x654, R0 ;  /* 0x0000065403007816 */ /* 0x000fc80000000000 */
[----:B------:R3:W-:Y:S01]  /*cb80*/  SYNCS.ARRIVE.TRANS64.RED.A1T0 RZ, [R0+URZ], RZ ;  /* 0x000000ff00ff79a7 */ /* 0x0007e2000810043f */
[----:B------:R-:W-:Y:S01]  /*cb90*/  MOV R20, R29 ;  /* 0x0000001d00147202 */ /* 0x000fe20000000f00 */
[----:B------:R-:W-:Y:S06]  /*cba0*/  @P1 BRA `(.L_x_13154) ;  /* 0xffffffe800b81947 */ /* 0x000fec000383ffff */
.L_x_13134:
[----:B---3--:R-:W-:-:S05]  /*cbb0*/  IMAD.U32 R0, RZ, RZ, UR50 ;  /* 0x00000032ff007e24 */ /* 0x008fca000f8e00ff */
[----:B------:R-:W-:-:S13]  /*cbc0*/  ISETP.NE.AND P0, PT, R0, 0x3, PT ;  /* 0x000000030000780c */ /* 0x000fda0003f05270 */
[----:B------:R-:W-:Y:S05]  /*cbd0*/  @!P0 BRA `(.L_x_13155) ;  /* 0x0000000000048947 */ /* 0x000fea0003800000 */
[----:B------:R-:W-:Y:S01]  /*cbe0*/  BPT.TRAP 0x1 ;  /* 0x000000040000795c */ /* 0x000fe20000300000 */
.L_x_13155:
[----:B------:R-:W2:Y:S01]  /*cbf0*/  LDL R0, [R1+0x8] ;  /* 0x0000080001007983 */ /* 0x000ea20000100800 */
[----:B0-----:R-:W-:Y:S01]  /*cc00*/  LEA R2, R29, UR42, 0x3 ;  /* 0x0000002a1d027c11 */ /* 0x001fe2000f8e18ff */
[----:B------:R-:W-:Y:S01]  /*cc10*/  BSSY B0, `(.L_x_13156) ;  /* 0x0000005000007945 */ /* 0x000fe20003800000 */
[----:B--2---:R-:W-:-:S04]  /*cc20*/  LOP3.LUT R3, R0, 0x1, RZ, 0x3c, !PT ;  /* 0x0000000100037812 */ /* 0x004fc800078e3cff */
[----:B------:R-:W-:-:S04]  /*cc30*/  SHF.L.U32 R3, R3, 0x1f, RZ ;  /* 0x0000001f03037819 */ /* 0x000fc800000006ff */
[----:B------:R-:W0:Y:S02]  /*cc40*/  SYNCS.PHASECHK.TRANS64.TRYWAIT P1, [R2+URZ+0x13270], R3 ;  /* 0x01327003020075a7 */ /* 0x000e24000802017f */
[----:B0-----:R-:W-:Y:S05]  /*cc50*/  @!P1 BRA `(.L_x_13157) ;  /* 0x0000002c007c9947 */ /* 0x001fea0003800000 */
.L_x_13248:
[----:B------:R-:W-:Y:S05]  /*cc60*/  BSYNC B0 ;  /* 0x0000000000007941 */ /* 0x000fea0003800000 */
.L_x_13156:
[----:B------:R-:W-:-:S05]  /*cc70*/  IMAD.U32 R0, RZ, RZ, UR49 ;  /* 0x00000031ff007e24 */ /* 0x000fca000f8e00ff */
[----:B------:R-:W-:-:S13]  /*cc80*/  ISETP.NE.AND P1, PT, R0, 0x3, PT ;  /* 0x000000030000780c */ /* 0x000fda0003f25270 */
[----:B------:R-:W-:Y:S05]  /*cc90*/  @!P1 BRA `(.L_x_13158) ;  /* 0x0000000000049947 */ /* 0x000fea0003800000 */
[----:B------:R-:W-:Y:S01]  /*cca0*/  BPT.TRAP 0x1 ;  /* 0x000000040000795c */ /* 0x000fe20000300000 */
.L_x_13158:
[----:B------:R-:W0:Y:S02]  /*ccb0*/  LDL R0, [R1+0x8] ;  /* 0x0000080001007983 */ /* 0x000e240000100800 */
[----:B0-----:R-:W-:Y:S01]  /*ccc0*/  SHF.L.U32 R3, R0, 0x1f, RZ ;  /* 0x0000001f00037819 */ /* 0x001fe200000006ff */
[----:B------:R-:W-:-:S03]  /*ccd0*/  IMAD R0, R29, 0x2800, RZ ;  /* 0x000028001d007824 */ /* 0x000fc600078e02ff */
[----:B------:R-:W0:Y:S02]  /*cce0*/  SYNCS.PHASECHK.TRANS64.TRYWAIT P1, [R2+URZ+0x13260], R3 ;  /* 0x01326003020075a7 */ /* 0x000e24000802017f */
[----:B0-----:R-:W-:Y:S05]  /*ccf0*/  @!P1 BRA `(.L_x_13159) ;  /* 0x0000002c00689947 */ /* 0x001fea0003800000 */
.L_x_13249:
[CC--:B0-----:R-:W-:Y:S01]  /*cd00*/  LOP3.LUT R3, R0.reuse, R23.reuse, RZ, 0xfc, !PT ;  /* 0x0000001700037212 */ /* 0x0c1fe200078efcff */
[----:B------:R-:W-:Y:S05]  /*cd10*/  WARPSYNC.ALL ;  /* 0x0000000000007948 */ /* 0x000fea0003800000 */
[----:B------:R-:W0:Y:S01]  /*cd20*/  LDSM.16.MT88.4 R4, [R3+UR42+0x6000] ;  /* 0x0060002a0304783b */ /* 0x000e220008004200 */
[----:B------:R-:W-:Y:S02]  /*cd30*/  IADD3 R13, R0, 0x800, RZ ;  /* 0x00000800000d7810 */ /* 0x000fe40007ffe0ff */
[----:B------:R-:W-:Y:S02]  /*cd40*/  MOV R15, UR49 ;  /* 0x00000031000f7c02 */ /* 0x000fe40008000f00 */
[----:B------:R-:W-:-:S02]  /*cd50*/  LOP3.LUT R14, R13, R23, RZ, 0xfc, !PT ;  /* 0x000000170d0e7212 */ /* 0x000fc400078efcff */
[----:B------:R-:W-:Y:S02]  /*cd60*/  ISETP.NE.AND P1, PT, R15, 0x3, PT ;  /* 0x000000030f00780c */ /* 0x000fe40003f25270 */
[C-C-:B0-----:R-:W-:Y:S02]  /*cd70*/  PRMT R8, R4.reuse, 0x6420, R5.reuse ;  /* 0x0000642004087816 */ /* 0x141fe40000000005 */
[----:B------:R-:W-:Y:S02]  /*cd80*/  PRMT R9, R4, 0x7531, R5 ;  /* 0x0000753104097816 */ /* 0x000fe40000000005 */
[----:B------:R-:W-:Y:S02]  /*cd90*/  LOP3.LUT R4, R0, R22, RZ, 0xfc, !PT ;  /* 0x0000001600047212 */ /* 0x000fe400078efcff */
[C-C-:B------:R-:W-:Y:S02]  /*cda0*/  PRMT R10, R6.reuse, 0x6420, R7.reuse ;  /* 0x00006420060a7816 */ /* 0x140fe40000000007 */
[----:B------:R-:W-:Y:S01]  /*cdb0*/  PRMT R11, R6, 0x7531, R7 ;  /* 0x00007531060b7816 */ /* 0x000fe20000000007 */
[----:B------:R-:W-:-:S05]  /*cdc0*/  IMAD.IADD R12, R17, 0x1, R4 ;  /* 0x00000001110c7824 */ /* 0x000fca00078e0204 */
[----:B------:R0:W-:Y:S04]  /*cdd0*/  STSM.16.M88.4 [R12], R8 ;  /* 0x000000080c007844 */ /* 0x0001e80000000200 */
[----:B------:R-:W2:Y:S01]  /*cde0*/  LDSM.16.MT88.4 R4, [R14+UR42+0x6000] ;  /* 0x0060002a0e04783b */ /* 0x000ea20008004200 */
[----:B0-----:R-:W-:Y:S01]  /*cdf0*/  VIADD R12, R0, 0x1000 ;  /* 0x00001000000c7836 */ /* 0x001fe20000000000 */
[C-C-:B--2---:R-:W-:Y:S02]  /*ce00*/  PRMT R8, R4.reuse, 0x6420, R5.reuse ;  /* 0x0000642004087816 */ /* 0x144fe40000000005 */
[----:B------:R-:W-:Y:S02]  /*ce10*/  PRMT R9, R4, 0x7531, R5 ;  /* 0x0000753104097816 */ /* 0x000fe40000000005 */
[----:B------:R-:W-:-:S02]  /*ce20*/  LOP3.LUT R4, R13, R22, RZ, 0xfc, !PT ;  /* 0x000000160d047212 */ /* 0x000fc400078efcff */
[C-C-:B------:R-:W-:Y:S02]  /*ce30*/  PRMT R10, R6.reuse, 0x6420, R7.reuse ;  /* 0x00006420060a7816 */ /* 0x140fe40000000007 */
[----:B------:R-:W-:Y:S01]  /*ce40*/  PRMT R11, R6, 0x7531, R7 ;  /* 0x00007531060b7816 */ /* 0x000fe20000000007 */
[C---:B------:R-:W-:Y:S01]  /*ce50*/  IMAD.IADD R3, R17.reuse, 0x1, R4 ;  /* 0x0000000111037824 */ /* 0x040fe200078e0204 */
[C---:B------:R-:W-:Y:S02]  /*ce60*/  LOP3.LUT R13, R12.reuse, R23, RZ, 0xfc, !PT ;  /* 0x000000170c0d7212 */ /* 0x040fe400078efcff */
[----:B------:R-:W-:Y:S02]  /*ce70*/  LOP3.LUT R12, R12, R22, RZ, 0xfc, !PT ;  /* 0x000000160c0c7212 */ /* 0x000fe400078efcff */
[----:B------:R0:W-:Y:S03]  /*ce80*/  STSM.16.M88.4 [R3], R8 ;  /* 0x0000000803007844 */ /* 0x0001e60000000200 */
[----:B------:R-:W-:Y:S01]  /*ce90*/  IMAD.IADD R12, R17, 0x1, R12 ;  /* 0x00000001110c7824 */ /* 0x000fe200078e020c */
[----:B------:R-:W2:Y:S01]  /*cea0*/  LDSM.16.MT88.4 R4, [R13+UR42+0x6000] ;  /* 0x0060002a0d04783b */ /* 0x000ea20008004200 */
[C---:B0-----:R-:W-:Y:S01]  /*ceb0*/  IADD3 R3, R0.reuse, 0x1800, RZ ;  /* 0x0000180000037810 */ /* 0x041fe20007ffe0ff */
[----:B------:R-:W-:-:S03]  /*cec0*/  VIADD R0, R0, 0x2000 ;  /* 0x0000200000007836 */ /* 0x000fc60000000000 */
[----:B------:R-:W-:Y:S02]  /*ced0*/  LOP3.LUT R14, R3, R23, RZ, 0xfc, !PT ;  /* 0x00000017030e7212 */ /* 0x000fe400078efcff */
[C-C-:B--2---:R-:W-:Y:S02]  /*cee0*/  PRMT R8, R4.reuse, 0x6420, R5.reuse ;  /* 0x0000642004087816 */ /* 0x144fe40000000005 */
[----:B------:R-:W-:Y:S02]  /*cef0*/  PRMT R9, R4, 0x7531, R5 ;  /* 0x0000753104097816 */ /* 0x000fe40000000005 */
[C-C-:B------:R-:W-:Y:S02]  /*cf00*/  PRMT R10, R6.reuse, 0x6420, R7.reuse ;  /* 0x00006420060a7816 */ /* 0x140fe40000000007 */
        /* <DEDUP_REMOVED lines=27> */
.L_x_13160:
[----:B--2---:R2:W-:Y:S01]  /*d0c0*/  SYNCS.ARRIVE.TRANS64.A1T0 RZ, [R2+URZ+0x13250], RZ ;  /* 0x013250ff02ff79a7 */ /* 0x0045e2000810003f */
[----:B------:R-:W-:Y:S06]  /*d0d0*/  BAR.SYNC.DEFER_BLOCKING 0x2, 0x80 ;  /* 0x0082000000007b1d */ /* 0x000fec0000010000 */
[----:B------:R-:W-:Y:S05]  /*d0e0*/  @!P0 BRA `(.L_x_13161) ;  /* 0x0000000000048947 */ /* 0x000fea0003800000 */
[----:B------:R-:W-:Y:S01]  /*d0f0*/  BPT.TRAP 0x1 ;  /* 0x000000040000795c */ /* 0x000fe20000300000 */
.L_x_13161:
[----:B------:R-:W3:Y:S01]  /*d100*/  LDL.LU R5, [R1+0x8] ;  /* 0x0000080001057983 */ /* 0x000ee20000300800 */
[----:B------:R-:W4:Y:S01]  /*d110*/  LDC R4, c[0x0][0xc34] ;  /* 0x00030d00ff047b82 */ /* 0x000f220000000800 */
[----:B------:R-:W-:Y:S01]  /*d120*/  VIADD R29, R29, 0x1 ;  /* 0x000000011d1d7836 */ /* 0x000fe20000000000 */
[----:B------:R-:W-:Y:S01]  /*d130*/  UIADD3 UR38, UR51, UR38, URZ ;  /* 0x0000002633267290 */ /* 0x000fe2000fffe03f */
[----:B--2---:R-:W-:Y:S01]  /*d140*/  VIADD R2, R2, 0x13280 ;  /* 0x0001328002027836 */ /* 0x004fe20000000000 */
[----:B------:R-:W-:Y:S01]  /*d150*/  UIADD3 UR36, UR36, 0x1, URZ ;  /* 0x0000000124247890 */ /* 0x000fe2000fffe03f */
[----:B------:R-:W-:Y:S01]  /*d160*/  IMAD.U32 R3, RZ, RZ, UR48 ;  /* 0x00000030ff037e24 */ /* 0x000fe2000f8e00ff */
[----:B------:R-:W-:-:S04]  /*d170*/  ISETP.NE.AND P0, PT, R29, 0x2, PT ;  /* 0x000000021d00780c */ /* 0x000fc80003f05270 */
[----:B0-----:R-:W-:Y:S02]  /*d180*/  SEL R0, RZ, 0x1, P0 ;  /* 0x00000001ff007807 */ /* 0x001fe40000000000 */
[----:B------:R-:W-:Y:S02]  /*d190*/  SEL R29, R29, RZ, P0 ;  /* 0x000000ff1d1d7207 */ /* 0x000fe40000000000 */
[----:B------:R-:W-:-:S04]  /*d1a0*/  PRMT R2, R3, 0x654, R2 ;  /* 0x0000065403027816 */ /* 0x000fc80000000002 */
[----:B------:R0:W-:Y:S01]  /*d1b0*/  SYNCS.ARRIVE.TRANS64.RED.A1T0 RZ, [R2+URZ], RZ ;  /* 0x000000ff02ff79a7 */ /* 0x0001e2000810043f */
[----:B----4-:R-:W-:Y:S02]  /*d1c0*/  ISETP.LE.AND P0, PT, R4, UR38, PT ;  /* 0x0000002604007c0c */ /* 0x010fe4000bf03270 */
[----:B---3--:R-:W-:-:S05]  /*d1d0*/  LOP3.LUT R5, R5, R0, RZ, 0x3c, !PT ;  /* 0x0000000005057212 */ /* 0x008fca00078e3cff */
[----:B------:R0:W-:Y:S06]  /*d1e0*/  STL [R1+0x8], R5 ;  /* 0x0000080501007387 */ /* 0x0001ec0000100800 */
[----:B------:R-:W-:Y:S05]  /*d1f0*/  @!P0 BRA `(.L_x_13162) ;  /* 0xffffffc000588947 */ /* 0x000fea000383ffff */
[----:B------:R-:W-:-:S12]  /*d200*/  ULOP3.LUT UR36, UR36, 0x1, URZ, 0xc, !UPT ;  /* 0x0000000124247892 */ /* 0x000fd8000f8e0c3f */
.L_x_13110:
[----:B------:R-:W2:Y:S01]  /*d210*/  S2R R3, SR_CgaCtaId ;  /* 0x0000000000037919 */ /* 0x000ea20000008800 */
[----:B------:R-:W-:Y:S02]  /*d220*/  MOV R0, 0x400 ;  /* 0x0000040000007802 */ /* 0x000fe40000000f00 */
[----:B0-----:R-:W-:Y:S02]  /*d230*/  MOV R2, UR36 ;  /* 0x0000002400027c02 */ /* 0x001fe40008000f00 */
[----:B--2---:R-:W-:Y:S02]  /*d240*/  LEA R4, R3, R0, 0x18 ;  /* 0x0000000003047211 */ /* 0x004fe400078ec0ff */
[----:B------:R-:W-:-:S04]  /*d250*/  SHF.L.U32 R0, R2, 0x1f, RZ ;  /* 0x0000001f02007819 */ /* 0x000fc800000006ff */
[----:B------:R-:W0:Y:S02]  /*d260*/  SYNCS.PHASECHK.TRANS64.TRYWAIT P0, [R4+URZ+0x13220], R0 ;  /* 0x01322000040075a7 */ /* 0x000e24000800017f */
[----:B0-----:R-:W-:Y:S05]  /*d270*/  @!P0 BRA `(.L_x_13163) ;  /* 0x00000028001c8947 */ /* 0x001fea0003800000 */
.L_x_13250:
[----:B------:R-:W2:Y:S02]  /*d280*/  S2R R2, SR_TID.X ;  /* 0x0000000000027919 */ /* 0x000ea40000002100 */
[----:B--2---:R-:W-:-:S04]  /*d290*/  SHF.R.U32.HI R2, RZ, 0x5, R2 ;  /* 0x00000005ff027819 */ /* 0x004fc80000011602 */
        /* <DEDUP_REMOVED lines=12> */
.L_x_13166:
        /* <DEDUP_REMOVED lines=8> */
.L_x_13251:
[----:B------:R-:W2:Y:S01]  /*d3e0*/  LDL.LU R5, [R1+0x8] ;  /* 0x0000080001057983 */ /* 0x000ea20000300800 */
[----:B------:R-:W-:Y:S02]  /*d3f0*/  SEL R29, R29, RZ, P2 ;  /* 0x000000ff1d1d7207 */ /* 0x000fe40001000000 */
[----:B--2---:R-:W-:Y:S01]  /*d400*/  LOP3.LUT R0, R5, R0, RZ, 0x3c, !PT ;  /* 0x0000000005007212 */ /* 0x004fe200078e3cff */
[----:B------:R-:W-:Y:S06]  /*d410*/  @!P0 BRA `(.L_x_13168) ;  /* 0x0000000000048947 */ /* 0x000fec0003800000 */
[----:B------:R-:W-:Y:S01]  /*d420*/  BPT.TRAP 0x1 ;  /* 0x000000040000795c */ /* 0x000fe20000300000 */
.L_x_13168:
[----:B------:R-:W-:Y:S02]  /*d430*/  LEA R29, R29, R4, 0x3 ;  /* 0x000000041d1d7211 */ /* 0x000fe400078e18ff */
[----:B------:R-:W-:-:S04]  /*d440*/  SHF.L.U32 R0, R0, 0x1f, RZ ;  /* 0x0000001f00007819 */ /* 0x000fc800000006ff */
[----:B------:R-:W2:Y:S02]  /*d450*/  SYNCS.PHASECHK.TRANS64.TRYWAIT P1, [R29+URZ+0x13240], R0 ;  /* 0x013240001d0075a7 */ /* 0x000ea4000802017f */
[----:B--2---:R-:W-:Y:S05]  /*d460*/  @!P1 BRA `(.L_x_13169) ;  /* 0x0000002400c89947 */ /* 0x004fea0003800000 */
.L_x_13252:
[----:B------:R-:W-:Y:S05]  /*d470*/  @!P0 BRA `(.L_x_13170) ;  /* 0x0000000000048947 */ /* 0x000fea0003800000 */
[----:B------:R-:W-:Y:S01]  /*d480*/  BPT.TRAP 0x1 ;  /* 0x000000040000795c */ /* 0x000fe20000300000 */
.L_x_13170:
[----:B------:R-:W3:Y:S02]  /*d490*/  SYNCS.PHASECHK.TRANS64.TRYWAIT P1, [R3+URZ+0x13260], R2 ;  /* 0x01326002030075a7 */ /* 0x000ee4000802017f */
[----:B---3--:R-:W-:Y:S05]  /*d4a0*/  @!P1 BRA `(.L_x_13171) ;  /* 0x0000002400cc9947 */ /* 0x008fea0003800000 */
.L_x_13253:
[----:B------:R-:W-:Y:S05]  /*d4b0*/  @!P0 BRA `(.L_x_13172) ;  /* 0x0000000000048947 */ /* 0x000fea0003800000 */
[----:B------:R-:W-:Y:S01]  /*d4c0*/  BPT.TRAP 0x1 ;  /* 0x000000040000795c */ /* 0x000fe20000300000 */
.L_x_13172:
[----:B------:R-:W4:Y:S02]  /*d4d0*/  SYNCS.PHASECHK.TRANS64.TRYWAIT P1, [R29+URZ+0x13260], R0 ;  /* 0x013260001d0075a7 */ /* 0x000f24000802017f */
[----:B----4-:R-:W-:Y:S05]  /*d4e0*/  @!P1 BRA `(.L_x_13173) ;  /* 0x0000002400d09947 */ /* 0x010fea0003800000 */
.L_x_13254:
[----:B------:R-:W-:Y:S05]  /*d4f0*/  @!P0 BRA `(.L_x_13174) ;  /* 0x0000000000048947 */ /* 0x000fea0003800000 */
[----:B------:R-:W-:Y:S01]  /*d500*/  BPT.TRAP 0x1 ;  /* 0x000000040000795c */ /* 0x000fe20000300000 */
.L_x_13174:
[----:B------:R-:W0:Y:S02]  /*d510*/  SYNCS.PHASECHK.TRANS64.TRYWAIT P1, [R3+URZ+0x13280], R2 ;  /* 0x01328002030075a7 */ /* 0x000e24000802017f */
[----:B0-----:R-:W-:Y:S05]  /*d520*/  @!P1 BRA `(.L_x_13175) ;  /* 0x0000002400d49947 */ /* 0x001fea0003800000 */
.L_x_13255:
[----:B------:R-:W-:Y:S05]  /*d530*/  @!P0 BRA `(.L_x_13176) ;  /* 0x0000000000048947 */ /* 0x000fea0003800000 */
[----:B------:R-:W-:Y:S01]  /*d540*/  BPT.TRAP 0x1 ;  /* 0x000000040000795c */ /* 0x000fe20000300000 */
.L_x_13176:
[----:B------:R0:W0:Y:S02]  /*d550*/  SYNCS.PHASECHK.TRANS64.TRYWAIT P0, [R29+URZ+0x13280], R0 ;  /* 0x013280001d0075a7 */ /* 0x000024000800017f */
[----:B0-----:R-:W-:Y:S05]  /*d560*/  @!P0 NANOSLEEP.SYNCS 0x989680 ;  /* 0x009896800000895d */ /* 0x001fea0003900000 */
[----:B------:R-:W0:Y:S02]  /*d570*/  @!P0 SYNCS.PHASECHK.TRANS64 P0, [R29+URZ+0x13280], R0 ;  /* 0x013280001d0085a7 */ /* 0x000e24000800007f */
[----:B0-----:R-:W-:Y:S05]  /*d580*/  @!P0 BRA `(.L_x_13176) ;  /* 0xfffffffc00f08947 */ /* 0x001fea000383ffff */
.L_x_13165:
[----:B------:R-:W-:Y:S05]  /*d590*/  BSYNC B0 ;  /* 0x0000000000007941 */ /* 0x000fea0003800000 */
.L_x_13164:
[----:B------:R-:W-:Y:S05]  /*d5a0*/  EXIT ;  /* 0x000000000000794d */ /* 0x000fea0003800000 */
.L_x_13086:
[----:B0-----:R0:W1:Y:S02]  /*d5b0*/  SYNCS.PHASECHK.TRANS64.TRYWAIT P1, [R25+URZ+0x13200], R6 ;  /* 0x01320006190075a7 */ /* 0x001064000802017f */
[----:B-1----:R-:W-:Y:S05]  /*d5c0*/  @!P1 NANOSLEEP.SYNCS 0x989680 ;  /* 0x009896800000995d */ /* 0x002fea0003900000 */
[----:B------:R-:W1:Y:S02]  /*d5d0*/  @!P1 SYNCS.PHASECHK.TRANS64 P1, [R25+URZ+0x13200], R6 ;  /* 0x01320006190095a7 */ /* 0x000e64000802007f */
[----:B-1----:R-:W-:Y:S05]  /*d5e0*/  @!P1 BRA `(.L_x_13086) ;  /* 0xfffffffc00f09947 */ /* 0x002fea000383ffff */
[----:B------:R-:W-:Y:S05]  /*d5f0*/  BRA `(.L_x_13177) ;  /* 0xffffff3c00707947 */ /* 0x000fea000383ffff */
.L_x_13090:
[----:B--2---:R2:W3:Y:S02]  /*d600*/  SYNCS.PHASECHK.TRANS64.TRYWAIT P1, [R3+URZ+0x13230], R4 ;  /* 0x01323004030075a7 */ /* 0x0044e4000802017f */
[----:B---3--:R-:W-:Y:S05]  /*d610*/  @!P1 NANOSLEEP.SYNCS 0x989680 ;  /* 0x009896800000995d */ /* 0x008fea0003900000 */
[----:B------:R-:W3:Y:S02]  /*d620*/  @!P1 SYNCS.PHASECHK.TRANS64 P1, [R3+URZ+0x13230], R4 ;  /* 0x01323004030095a7 */ /* 0x000ee4000802007f */
[----:B---3--:R-:W-:Y:S05]  /*d630*/  @!P1 BRA `(.L_x_13090) ;  /* 0xfffffffc00f09947 */ /* 0x008fea000383ffff */
[----:B------:R-:W-:Y:S05]  /*d640*/  BRA `(.L_x_13089) ;  /* 0xffffff3c009c7947 */ /* 0x000fea000383ffff */
.L_x_13096:
[----:B-1----:R-:W-:-:S04]  /*d650*/  IMAD.U32 R8, RZ, RZ, UR7 ;  /* 0x00000007ff087e24 */ /* 0x002fc8000f8e00ff */
[----:B------:R1:W2:Y:S03]  /*d660*/  SYNCS.PHASECHK.TRANS64.TRYWAIT P1, [R8+URZ+0x13230], R7 ;  /* 0x01323007080075a7 */ /* 0x0002a6000802017f */
[----:B--2---:R-:W-:Y:S05]  /*d670*/  @!P1 NANOSLEEP.SYNCS 0x989680 ;  /* 0x009896800000995d */ /* 0x004fea0003900000 */
[----:B------:R-:W2:Y:S02]  /*d680*/  @!P1 SYNCS.PHASECHK.TRANS64 P1, [R8+URZ+0x13230], R7 ;  /* 0x01323007080095a7 */ /* 0x000ea4000802007f */
[----:B--2---:R-:W-:Y:S05]  /*d690*/  @!P1 BRA `(.L_x_13096) ;  /* 0xfffffffc00ec9947 */ /* 0x004fea000383ffff */
[----:B------:R-:W-:Y:S05]  /*d6a0*/  BRA `(.L_x_13095) ;  /* 0xffffff70001c7947 */ /* 0x000fea000383ffff */
.L_x_13100:
[----:B-1----:R-:W-:-:S04]  /*d6b0*/  IMAD.U32 R8, RZ, RZ, UR12 ;  /* 0x0000000cff087e24 */ /* 0x002fc8000f8e00ff */
[----:B------:R1:W2:Y:S03]  /*d6c0*/  SYNCS.PHASECHK.TRANS64.TRYWAIT P1, [R8+URZ+0x13250], R7 ;  /* 0x01325007080075a7 */ /* 0x0002a6000802017f */
[----:B--2---:R-:W-:Y:S05]  /*d6d0*/  @!P1 NANOSLEEP.SYNCS 0x989680 ;  /* 0x009896800000995d */ /* 0x004fea0003900000 */
[----:B------:R-:W2:Y:S02]  /*d6e0*/  @!P1 SYNCS.PHASECHK.TRANS64 P1, [R8+URZ+0x13250], R7 ;  /* 0x01325007080095a7 */ /* 0x000ea4000802007f */
[----:B--2---:R-:W-:Y:S05]  /*d6f0*/  @!P1 BRA `(.L_x_13100) ;  /* 0xfffffffc00ec9947 */ /* 0x004fea000383ffff */
[----:B------:R-:W-:Y:S05]  /*d700*/  BRA `(.L_x_13099) ;  /* 0xffffff7400287947 */ /* 0x000fea000383ffff */
.L_x_13107:
[----:B-1----:R-:W-:-:S04]  /*d710*/  IMAD.U32 R3, RZ, RZ, UR7 ;  /* 0x00000007ff037e24 */ /* 0x002fc8000f8e00ff */
[----:B------:R1:W2:Y:S03]  /*d720*/  SYNCS.PHASECHK.TRANS64.TRYWAIT P1, [R3+URZ+0x13250], R0 ;  /* 0x01325000030075a7 */ /* 0x0002a6000802017f */
[----:B--2---:R-:W-:Y:S05]  /*d730*/  @!P1 NANOSLEEP.SYNCS 0x989680 ;  /* 0x009896800000995d */ /* 0x004fea0003900000 */
[----:B------:R-:W2:Y:S02]  /*d740*/  @!P1 SYNCS.PHASECHK.TRANS64 P1, [R3+URZ+0x13250], R0 ;  /* 0x01325000030095a7 */ /* 0x000ea4000802007f */
[----:B--2---:R-:W-:Y:S05]  /*d750*/  @!P1 BRA `(.L_x_13107) ;  /* 0xfffffffc00ec9947 */ /* 0x004fea000383ffff */
[----:B------:R-:W-:Y:S05]  /*d760*/  BRA `(.L_x_13106) ;  /* 0xffffff9800fc7947 */ /* 0x000fea000383ffff */
.L_x_13116:
[----:B------:R-:W2:Y:S01]  /*d770*/  S2R R20, SR_TID.X ;  /* 0x0000000000147919 */ /* 0x000ea20000002100 */
[----:B------:R-:W-:Y:S02]  /*d780*/  IMAD.MOV.U32 R12, RZ, RZ, RZ ;  /* 0x000000ffff0c7224 */ /* 0x000fe400078e00ff */
[----:B------:R-:W-:Y:S02]  /*d790*/  IMAD.MOV.U32 R11, RZ, RZ, 0x1f ;  /* 0x0000001fff0b7424 */ /* 0x000fe400078e00ff */
[----:B------:R-:W-:Y:S01]  /*d7a0*/  IMAD.MOV.U32 R15, RZ, RZ, -0x1 ;  /* 0xffffffffff0f7424 */ /* 0x000fe200078e00ff */
[----:B--2---:R-:W-:-:S04]  /*d7b0*/  SHF.R.U32.HI R20, RZ, 0x5, R20 ;  /* 0x00000005ff147819 */ /* 0x004fc80000011614 */
[----:B------:R-:W-:-:S04]  /*d7c0*/  LOP3.LUT R20, R20, 0x3, RZ, 0xc0, !PT ;  /* 0x0000000314147812 */ /* 0x000fc800078ec0ff */
[----:B------:R-:W-:-:S07]  /*d7d0*/  MOV R13, R20 ;  /* 0x00000014000d7202 */ /* 0x000fce0000000f00 */
[----:B01----:R-:W-:Y:S05]  /*d7e0*/  WARPSYNC.COLLECTIVE R15, `(.L_x_13178) ;  /* 0x000000000f087348 */ /* 0x003fea0003c00000 */
[----:B------:R2:W3:Y:S02]  /*d7f0*/  SHFL.IDX P6, R14, R13, R12, R11 ;  /* 0x0000000c0d0e7389 */ /* 0x0004e400000c000b */
[----:B0123--:R-:W-:Y:S01]  /*d800*/  ENDCOLLECTIVE ;  /* 0x000000000000791b */ /* 0x00ffe20003800000 */
.L_x_13178:
[----:B------:R-:W-:Y:S05]  /*d810*/  BRA `(.L_x_13179) ;  /* 0xffffffc000b07947 */ /* 0x000fea000383ffff */
.L_x_13119:
[----:B0-----:R0:W1:Y:S02]  /*d820*/  SYNCS.PHASECHK.TRANS64.TRYWAIT P0, [R4+URZ+0x13280], R27 ;  /* 0x0132801b040075a7 */ /* 0x001064000800017f */
[----:B-1----:R-:W-:Y:S05]  /*d830*/  @!P0 NANOSLEEP.SYNCS 0x989680 ;  /* 0x009896800000895d */ /* 0x002fea0003900000 */
[----:B------:R-:W1:Y:S02]  /*d840*/  @!P0 SYNCS.PHASECHK.TRANS64 P0, [R4+URZ+0x13280], R27 ;  /* 0x0132801b040085a7 */ /* 0x000e64000800007f */
[----:B-1----:R-:W-:Y:S05]  /*d850*/  @!P0 BRA `(.L_x_13119) ;  /* 0xfffffffc00f08947 */ /* 0x002fea000383ffff */
[----:B------:R-:W-:Y:S05]  /*d860*/  BRA `(.L_x_13180) ;  /* 0xffffffc400b07947 */ /* 0x000fea000383ffff */
.L_x_13120:
        /* <DEDUP_REMOVED lines=8> */
.L_x_13182:
[----:B------:R-:W-:Y:S05]  /*d8f0*/  BSYNC B0 ;  /* 0x0000000000007941 */ /* 0x000fea0003800000 */
.L_x_13181:
[----:B------:R0:W-:Y:S04]  /*d900*/  STL [R1+0x2c], R4 ;  /* 0x00002c0401007387 */ /* 0x0001e80000100800 */
[----:B0-----:R0:W5:Y:S01]  /*d910*/  LDL R4, [R1+0x4] ;  /* 0x0000040001047983 */ /* 0x0011620000100800 */
[----:B------:R-:W-:Y:S01]  /*d920*/  IMAD.MOV.U32 R13, RZ, RZ, R7 ;  /* 0x000000ffff0d7224 */ /* 0x000fe200078e0007 */
[----:B------:R-:W-:Y:S01]  /*d930*/  MOV R0, R14 ;  /* 0x0000000e00007202 */ /* 0x000fe20000000f00 */
[----:B------:R-:W-:Y:S01]  /*d940*/  IMAD.MOV.U32 R12, RZ, RZ, RZ ;  /* 0x000000ffff0c7224 */ /* 0x000fe200078e00ff */
[----:B------:R-:W1:Y:S01]  /*d950*/  S2R R3, SR_TID.X ;  /* 0x0000000000037919 */ /* 0x000e620000002100 */
[----:B------:R-:W-:Y:S02]  /*d960*/  IMAD.MOV.U32 R11, RZ, RZ, 0x1c1f ;  /* 0x00001c1fff0b7424 */ /* 0x000fe400078e00ff */
[----:B------:R-:W-:-:S07]  /*d970*/  IMAD.MOV.U32 R15, RZ, RZ, -0x1 ;  /* 0xffffffffff0f7424 */ /* 0x000fce00078e00ff */
[----:B01---5:R-:W-:Y:S05]  /*d980*/  WARPSYNC.COLLECTIVE R15, `(.L_x_13183) ;  /* 0x000000000f087348 */ /* 0x023fea0003c00000 */
[----:B------:R2:W3:Y:S02]  /*d990*/  SHFL.IDX P6, R14, R13, R12, R11 ;  /* 0x0000000c0d0e7389 */ /* 0x0004e400000c000b */
[----:B0123-5:R-:W-:Y:S01]  /*d9a0*/  ENDCOLLECTIVE ;  /* 0x000000000000791b */ /* 0x02ffe20003800000 */
.L_x_13183:
[----:B------:R-:W-:Y:S01]  /*d9b0*/  SHF.L.U32 R3, R3, 0x4, RZ ;  /* 0x0000000403037819 */ /* 0x000fe200000006ff */
[----:B------:R-:W-:-:S03]  /*d9c0*/  IMAD.MOV.U32 R2, RZ, RZ, R14 ;  /* 0x000000ffff027224 */ /* 0x000fc600078e000e */
[----:B------:R-:W-:-:S04]  /*d9d0*/  LOP3.LUT R3, R3, 0x30, RZ, 0xc0, !PT ;  /* 0x0000003003037812 */ /* 0x000fc800078ec0ff */
[----:B------:R-:W-:-:S05]  /*d9e0*/  IADD3 R2, P0, R3, R2, RZ ;  /* 0x0000000203027210 */ /* 0x000fca0007f1e0ff */
[----:B------:R-:W-:Y:S01]  /*d9f0*/  IMAD.X R3, RZ, RZ, R0, P0 ;  /* 0x000000ffff037224 */ /* 0x000fe200000e0600 */
[----:B------:R-:W-:Y:S01]  /*da00*/  IADD3 R0, R18, UR42, RZ ;  /* 0x0000002a12007c10 */ /* 0x000fe2000fffe0ff */
[----:B------:R-:W-:Y:S02]  /*da10*/  IMAD.MOV.U32 R13, RZ, RZ, R10 ;  /* 0x000000ffff0d7224 */ /* 0x000fe400078e000a */
[----:B------:R-:W-:-:S07]  /*da20*/  IMAD.MOV.U32 R12, RZ, RZ, 0x1 ;  /* 0x00000001ff0c7424 */ /* 0x000fce00078e00ff */
[----:B------:R-:W-:Y:S05]  /*da30*/  WARPSYNC.COLLECTIVE R15, `(.L_x_13184) ;  /* 0x000000000f087348 */ /* 0x000fea0003c00000 */
[----:B------:R0:W1:Y:S02]  /*da40*/  SHFL.IDX P6, R14, R13, R12, R11 ;  /* 0x0000000c0d0e7389 */ /* 0x00006400000c000b */
[----:B01----:R-:W-:Y:S01]  /*da50*/  ENDCOLLECTIVE ;  /* 0x000000000000791b */ /* 0x003fe20003800000 */
.L_x_13184:
[----:B------:R-:W0:Y:S01]  /*da60*/  S2R R18, SR_TID.X ;  /* 0x0000000000127919 */ /* 0x000e220000002100 */
[----:B------:R-:W-:Y:S01]  /*da70*/  MOV R13, R7 ;  /* 0x00000007000d7202 */ /* 0x000fe20000000f00 */
[----:B0-----:R-:W-:-:S05]  /*da80*/  IMAD.SHL.U32 R18, R18, 0x10, RZ ;  /* 0x0000001012127824 */ /* 0x001fca00078e00ff */
[----:B------:R-:W-:Y:S02]  /*da90*/  LOP3.LUT R18, R18, 0x30, RZ, 0xc0, !PT ;  /* 0x0000003012127812 */ /* 0x000fe400078ec0ff */
[C---:B------:R-:W-:Y:S02]  /*daa0*/  LOP3.LUT P1, RZ, R4.reuse, 0x1000, RZ, 0xc0, !PT ;  /* 0x0000100004ff7812 */ /* 0x040fe4000782c0ff */
[C---:B------:R-:W-:Y:S02]  /*dab0*/  LOP3.LUT P3, RZ, R4.reuse, 0x800, RZ, 0xc0, !PT ;  /* 0x0000080004ff7812 */ /* 0x040fe4000786c0ff */
[----:B------:R-:W-:-:S09]  /*dac0*/  LOP3.LUT P2, RZ, R4, 0x400, RZ, 0xc0, !PT ;  /* 0x0000040004ff7812 */ /* 0x000fd2000784c0ff */
[----:B------:R-:W-:Y:S01]  /*dad0*/  @!PT LDS RZ, [RZ] ;  /* 0x00000000fffff984 */ /* 0x000fe20000000800 */
[----:B------:R-:W-:Y:S01]  /*dae0*/  @!PT LDS RZ, [RZ] ;  /* 0x00000000fffff984 */ /* 0x000fe20000000800 */
[----:B------:R-:W-:Y:S01]  /*daf0*/  @!PT LDS RZ, [RZ] ;  /* 0x00000000fffff984 */ /* 0x000fe20000000800 */
[----:B------:R0:W-:Y:S01]  /*db00*/  LDGSTS.E.BYPASS.LTC128B.128 [R0+0x6000], desc[UR40][R2.64], !P1 ;  /* 0x0600000002007fae */ /* 0x0001e2000c901d68 */
[----:B------:R-:W-:-:S03]  /*db10*/  LOP3.LUT P1, RZ, R4, 0x200, RZ, 0xc0, !PT ;  /* 0x0000020004ff7812 */ /* 0x000fc6000782c0ff */
[----:B------:R1:W5:Y:S02]  /*db20*/  LDL.LU R4, [R1+0x2c] ;  /* 0x00002c0001047983 */ /* 0x0003640000300800 */
[----:B01----:R-:W-:-:S08]  /*db30*/  IMAD.MOV.U32 R3, RZ, RZ, R14 ;  /* 0x000000ffff037224 */ /* 0x003fd000078e000e */
[----:B-----5:R-:W-:Y:S05]  /*db40*/  WARPSYNC.COLLECTIVE R15, `(.L_x_13185) ;  /* 0x000000000f087348 */ /* 0x020fea0003c00000 */
[----:B------:R0:W1:Y:S02]  /*db50*/  SHFL.IDX P6, R14, R13, R12, R11 ;  /* 0x0000000c0d0e7389 */ /* 0x00006400000c000b */
[----:B01---5:R-:W-:Y:S01]  /*db60*/  ENDCOLLECTIVE ;  /* 0x000000000000791b */ /* 0x023fe20003800000 */
.L_x_13185:
[----:B------:R-:W-:Y:S01]  /*db70*/  MOV R13, R10 ;  /* 0x0000000a000d7202 */ /* 0x000fe20000000f00 */
[----:B------:R-:W-:Y:S02]  /*db80*/  IMAD.MOV.U32 R12, RZ, RZ, 0x2 ;  /* 0x00000002ff0c7424 */ /* 0x000fe400078e00ff */
[----:B------:R-:W-:-:S07]  /*db90*/  IMAD.MOV.U32 R2, RZ, RZ, R14 ;  /* 0x000000ffff027224 */ /* 0x000fce00078e000e */
[----:B------:R-:W-:Y:S05]  /*dba0*/  WARPSYNC.COLLECTIVE R15, `(.L_x_13186) ;  /* 0x000000000f087348 */ /* 0x000fea0003c00000 */
[----:B------:R0:W1:Y:S02]  /*dbb0*/  SHFL.IDX P6, R14, R13, R12, R11 ;  /* 0x0000000c0d0e7389 */ /* 0x00006400000c000b */
[----:B01----:R-:W-:Y:S01]  /*dbc0*/  ENDCOLLECTIVE ;  /* 0x000000000000791b */ /* 0x003fe20003800000 */
.L_x_13186:
        /* <DEDUP_REMOVED lines=11> */
.L_x_13187:
[----:B------:R-:W-:Y:S02]  /*dc80*/  IMAD.MOV.U32 R13, RZ, RZ, R10 ;  /* 0x000000ffff0d7224 */ /* 0x000fe400078e000a */
[----:B------:R-:W-:Y:S01]  /*dc90*/  IMAD.MOV.U32 R12, RZ, RZ, 0x3 ;  /* 0x00000003ff0c7424 */ /* 0x000fe200078e00ff */
[----:B------:R-:W-:-:S07]  /*dca0*/  MOV R2, R14 ;  /* 0x0000000e00027202 */ /* 0x000fce0000000f00 */
[----:B------:R-:W-:Y:S05]  /*dcb0*/  WARPSYNC.COLLECTIVE R15, `(.L_x_13188) ;  /* 0x000000000f087348 */ /* 0x000fea0003c00000 */
[----:B------:R0:W1:Y:S02]  /*dcc0*/  SHFL.IDX P6, R14, R13, R12, R11 ;  /* 0x0000000c0d0e7389 */ /* 0x00006400000c000b */
[----:B01----:R-:W-:Y:S01]  /*dcd0*/  ENDCOLLECTIVE ;  /* 0x000000000000791b */ /* 0x003fe20003800000 */
.L_x_13188:
        /* <DEDUP_REMOVED lines=11> */
.L_x_13189:
[----:B------:R-:W-:Y:S01]  /*dd90*/  MOV R13, R19 ;  /* 0x00000013000d7202 */ /* 0x000fe20000000f00 */
[----:B------:R-:W-:Y:S02]  /*dda0*/  IMAD.MOV.U32 R12, RZ, RZ, RZ ;  /* 0x000000ffff0c7224 */ /* 0x000fe400078e00ff */
[----:B------:R-:W-:-:S07]  /*ddb0*/  IMAD.MOV.U32 R2, RZ, RZ, R14 ;  /* 0x000000ffff027224 */ /* 0x000fce00078e000e */
[----:B------:R-:W-:Y:S05]  /*ddc0*/  WARPSYNC.COLLECTIVE R15, `(.L_x_13190) ;  /* 0x000000000f087348 */ /* 0x000fea0003c00000 */
[----:B------:R0:W1:Y:S02]  /*ddd0*/  SHFL.IDX P6, R14, R13, R12, R11 ;  /* 0x0000000c0d0e7389 */ /* 0x00006400000c000b */
[----:B01----:R-:W-:Y:S01]  /*dde0*/  ENDCOLLECTIVE ;  /* 0x000000000000791b */ /* 0x003fe20003800000 */
.L_x_13190:
        /* <DEDUP_REMOVED lines=11> */
.L_x_13191:
[----:B------:R-:W-:Y:S01]  /*dea0*/  MOV R2, R14 ;  /* 0x0000000e00027202 */ /* 0x000fe20000000f00 */
[----:B------:R-:W-:Y:S06]  /*deb0*/  BRA `(.L_x_13192) ;  /* 0xffffffc4002c7947 */ /* 0x000fec000383ffff */
.L_x_13125:
[----:B---3--:R3:W4:Y:S02]  /*dec0*/  SYNCS.PHASECHK.TRANS64.TRYWAIT P0, [R4+URZ+0x13240], R27 ;  /* 0x0132401b040075a7 */ /* 0x008724000800017f */
[----:B----4-:R-:W-:Y:S05]  /*ded0*/  @!P0 NANOSLEEP.SYNCS 0x989680 ;  /* 0x009896800000895d */ /* 0x010fea0003900000 */
[----:B------:R-:W4:Y:S02]  /*dee0*/  @!P0 SYNCS.PHASECHK.TRANS64 P0, [R4+URZ+0x13240], R27 ;  /* 0x0132401b040085a7 */ /* 0x000f24000800007f */
[----:B----4-:R-:W-:Y:S05]  /*def0*/  @!P0 BRA `(.L_x_13125) ;  /* 0xfffffffc00f08947 */ /* 0x010fea000383ffff */
[----:B------:R-:W-:Y:S05]  /*df00*/  BRA `(.L_x_13193) ;  /* 0xffffffc400907947 */ /* 0x000fea000383ffff */
.L_x_13126:
[----:B------:R-:W-:Y:S01]  /*df10*/  BSSY B0, `(.L_x_13194) ;  /* 0x0000008000007945 */ /* 0x000fe20003800000 */
[----:B------:R-:W-:Y:S01]  /*df20*/  IMAD.MOV.U32 R13, RZ, RZ, R6 ;  /* 0x000000ffff0d7224 */ /* 0x000fe200078e0006 */
[----:B------:R-:W-:Y:S01]  /*df30*/  MOV R15, 0xffffffff ;  /* 0xffffffff000f7802 */ /* 0x000fe20000000f00 */
[----:B------:R-:W-:Y:S02]  /*df40*/  IMAD.MOV.U32 R12, RZ, RZ, RZ ;  /* 0x000000ffff0c7224 */ /* 0x000fe400078e00ff */
[----:B------:R-:W-:-:S07]  /*df50*/  IMAD.MOV.U32 R11, RZ, RZ, 0x1c1f ;  /* 0x00001c1fff0b7424 */ /* 0x000fce00078e00ff */
[----:B-123-5:R-:W-:Y:S05]  /*df60*/  WARPSYNC.COLLECTIVE R15, `(.L_x_13195) ;  /* 0x000000000f087348 */ /* 0x02efea0003c00000 */
[----:B------:R0:W4:Y:S02]  /*df70*/  SHFL.IDX P6, R14, R13, R12, R11 ;  /* 0x0000000c0d0e7389 */ /* 0x00012400000c000b */
[----:B012345:R-:W-:Y:S01]  /*df80*/  ENDCOLLECTIVE ;  /* 0x000000000000791b */ /* 0x03ffe20003800000 */
.L_x_13195:
[----:B------:R-:W-:Y:S05]  /*df90*/  BSYNC B0 ;  /* 0x0000000000007941 */ /* 0x000fea0003800000 */
.L_x_13194:
[----:B------:R0:W5:Y:S01]  /*dfa0*/  LDL R10, [R1+0x4] ;  /* 0x00000400010a7983 */ /* 0x0001620000100800 */
[----:B------:R-:W-:Y:S01]  /*dfb0*/  IMAD.MOV.U32 R13, RZ, RZ, R5 ;  /* 0x000000ffff0d7224 */ /* 0x000fe200078e0005 */
[----:B------:R-:W-:Y:S01]  /*dfc0*/  MOV R11, 0x1c1f ;  /* 0x00001c1f000b7802 */ /* 0x000fe20000000f00 */
[----:B------:R-:W-:Y:S01]  /*dfd0*/  IMAD.MOV.U32 R12, RZ, RZ, RZ ;  /* 0x000000ffff0c7224 */ /* 0x000fe200078e00ff */
[----:B------:R-:W-:Y:S01]  /*dfe0*/  ISETP.GE.AND P2, PT, R18, 0x1, PT ;  /* 0x000000011200780c */ /* 0x000fe20003f46270 */
[----:B------:R-:W-:Y:S02]  /*dff0*/  IMAD.MOV.U32 R15, RZ, RZ, -0x1 ;  /* 0xffffffffff0f7424 */ /* 0x000fe400078e00ff */
[----:B------:R-:W-:-:S10]  /*e000*/  IMAD.MOV.U32 R2, RZ, RZ, R14 ;  /* 0x000000ffff027224 */ /* 0x000fd400078e000e */
[----:B0----5:R-:W-:Y:S05]  /*e010*/  WARPSYNC.COLLECTIVE R15, `(.L_x_13196) ;  /* 0x000000000f087348 */ /* 0x021fea0003c00000 */
[----:B------:R1:W2:Y:S02]  /*e020*/  SHFL.IDX P6, R14, R13, R12, R11 ;  /* 0x0000000c0d0e7389 */ /* 0x0002a400000c000b */
[----:B012--5:R-:W-:Y:S01]  /*e030*/  ENDCOLLECTIVE ;  /* 0x000000000000791b */ /* 0x027fe20003800000 */
.L_x_13196:
[----:B------:R-:W-:Y:S02]  /*e040*/  IMAD.MOV.U32 R13, RZ, RZ, R6 ;  /* 0x000000ffff0d7224 */ /* 0x000fe400078e0006 */
[----:B------:R-:W-:Y:S02]  /*e050*/  IMAD.MOV.U32 R12, RZ, RZ, 0x1 ;  /* 0x00000001ff0c7424 */ /* 0x000fe400078e00ff */
[----:B------:R-:W-:-:S07]  /*e060*/  IMAD.MOV.U32 R3, RZ, RZ, R14 ;  /* 0x000000ffff037224 */ /* 0x000fce00078e000e */
[----:B------:R-:W-:Y:S05]  /*e070*/  WARPSYNC.COLLECTIVE R15, `(.L_x_13197) ;  /* 0x000000000f087348 */ /* 0x000fea0003c00000 */
[----:B------:R0:W1:Y:S02]  /*e080*/  SHFL.IDX P6, R14, R13, R12, R11 ;  /* 0x0000000c0d0e7389 */ /* 0x00006400000c000b */
[----:B01----:R-:W-:Y:S01]  /*e090*/  ENDCOLLECTIVE ;  /* 0x000000000000791b */ /* 0x003fe20003800000 */
.L_x_13197:
[----:B------:R-:W-:Y:S02]  /*e0a0*/  MOV R13, R5 ;  /* 0x00000005000d7202 */ /* 0x000fe40000000f00 */
[----:B------:R-:W-:Y:S02]  /*e0b0*/  LOP3.LUT P1, RZ, R10, 0x1, RZ, 0xc0, !PT ;  /* 0x000000010aff7812 */ /* 0x000fe4000782c0ff */
[----:B------:R-:W0:Y:S02]  /*e0c0*/  S2R R10, SR_TID.X ;  /* 0x00000000000a7919 */ /* 0x000e240000002100 */
[----:B0-----:R-:W-:-:S05]  /*e0d0*/  IMAD.SHL.U32 R10, R10, 0x10, RZ ;  /* 0x000000100a0a7824 */ /* 0x001fca00078e00ff */
[----:B------:R-:W-:-:S04]  /*e0e0*/  LOP3.LUT R10, R10, 0x30, RZ, 0xc0, !PT ;  /* 0x000000300a0a7812 */ /* 0x000fc800078ec0ff */
        /* <DEDUP_REMOVED lines=14> */
.L_x_13198:
[----:B------:R-:W-:Y:S01]  /*e1d0*/  IMAD.MOV.U32 R13, RZ, RZ, R6 ;  /* 0x000000ffff0d7224 */ /* 0x000fe200078e0006 */
[----:B------:R-:W-:Y:S01]  /*e1e0*/  MOV R12, 0x2 ;  /* 0x00000002000c7802 */ /* 0x000fe20000000f00 */
[----:B------:R-:W-:-:S07]  /*e1f0*/  IMAD.MOV.U32 R3, RZ, RZ, R14 ;  /* 0x000000ffff037224 */ /* 0x000fce00078e000e */
[----:B------:R-:W-:Y:S05]  /*e200*/  WARPSYNC.COLLECTIVE R15, `(.L_x_13199) ;  /* 0x000000000f087348 */ /* 0x000fea0003c00000 */
[----:B------:R0:W1:Y:S02]  /*e210*/  SHFL.IDX P6, R14, R13, R12, R11 ;  /* 0x0000000c0d0e7389 */ /* 0x00006400000c000b */
[----:B01----:R-:W-:Y:S01]  /*e220*/  ENDCOLLECTIVE ;  /* 0x000000000000791b */ /* 0x003fe20003800000 */
.L_x_13199:
        /* <DEDUP_REMOVED lines=15> */
.L_x_13200:
[----:B------:R-:W-:Y:S02]  /*e320*/  IMAD.MOV.U32 R13, RZ, RZ, R6 ;  /* 0x000000ffff0d7224 */ /* 0x000fe400078e0006 */
[----:B------:R-:W-:Y:S02]  /*e330*/  IMAD.MOV.U32 R12, RZ, RZ, 0x3 ;  /* 0x00000003ff0c7424 */ /* 0x000fe400078e00ff */
[----:B------:R-:W-:-:S07]  /*e340*/  IMAD.MOV.U32 R3, RZ, RZ, R14 ;  /* 0x000000ffff037224 */ /* 0x000fce00078e000e */
[----:B------:R-:W-:Y:S05]  /*e350*/  WARPSYNC.COLLECTIVE R15, `(.L_x_13201) ;  /* 0x000000000f087348 */ /* 0x000fea0003c00000 */
[----:B------:R0:W1:Y:S02]  /*e360*/  SHFL.IDX P6, R14, R13, R12, R11 ;  /* 0x0000000c0d0e7389 */ /* 0x00006400000c000b */
[----:B01----:R-:W-:Y:S01]  /*e370*/  ENDCOLLECTIVE ;  /* 0x000000000000791b */ /* 0x003fe20003800000 */
.L_x_13201:
[----:B------:R-:W-:-:S04]  /*e380*/  @P2 IADD3 R3, P0, R10, R3, RZ ;  /* 0x000000030a032210 */ /* 0x000fc80007f1e0ff */
[----:B------:R-:W-:-:S04]  /*e390*/  @P2 IADD3.X R2, RZ, R2, RZ, P0, !PT ;  /* 0x00000002ff022210 */ /* 0x000fc800007fe4ff */
        /* <DEDUP_REMOVED lines=13> */
.L_x_13202:
[----:B------:R-:W-:Y:S02]  /*e470*/  IMAD.MOV.U32 R13, RZ, RZ, R7 ;  /* 0x000000ffff0d7224 */ /* 0x000fe400078e0007 */
[----:B------:R-:W-:Y:S02]  /*e480*/  IMAD.MOV.U32 R12, RZ, RZ, RZ ;  /* 0x000000ffff0c7224 */ /* 0x000fe400078e00ff */
[----:B------:R-:W-:-:S07]  /*e490*/  IMAD.MOV.U32 R5, RZ, RZ, R14 ;  /* 0x000000ffff057224 */ /* 0x000fce00078e000e */
[----:B------:R-:W-:Y:S05]  /*e4a0*/  WARPSYNC.COLLECTIVE R15, `(.L_x_13203) ;  /* 0x000000000f087348 */ /* 0x000fea0003c00000 */
[----:B------:R0:W1:Y:S02]  /*e4b0*/  SHFL.IDX P6, R14, R13, R12, R11 ;  /* 0x0000000c0d0e7389 */ /* 0x00006400000c000b */
[----:B01----:R-:W-:Y:S01]  /*e4c0*/  ENDCOLLECTIVE ;  /* 0x000000000000791b */ /* 0x003fe20003800000 */
.L_x_13203:
[----:B------:R-:W-:-:S05]  /*e4d0*/  @P2 IADD3 R9, P0, R10, R5, RZ ;  /* 0x000000050a092210 */ /* 0x000fca0007f1e0ff */
[----:B------:R-:W-:Y:S02]  /*e4e0*/  @P2 IMAD.X R10, RZ, RZ, R6, P0 ;  /* 0x000000ffff0a2224 */ /* 0x000fe400000e0606 */
[----:B------:R-:W-:-:S03]  /*e4f0*/  @P2 IMAD.MOV.U32 R2, RZ, RZ, R9 ;  /* 0x000000ffff022224 */ /* 0x000fc600078e0009 */
        /* <DEDUP_REMOVED lines=10> */
.L_x_13204:
[----:B------:R-:W-:Y:S05]  /*e5a0*/  BRA `(.L_x_13205) ;  /* 0xffffffc400187947 */ /* 0x000fea000383ffff */
.L_x_13132:
[----:B------:R-:W-:Y:S01]  /*e5b0*/  IMAD.MOV.U32 R13, RZ, RZ, R5 ;  /* 0x000000ffff0d7224 */ /* 0x000fe200078e0005 */
[----:B------:R-:W-:Y:S01]  /*e5c0*/  MOV R15, 0xffffffff ;  /* 0xffffffff000f7802 */ /* 0x000fe20000000f00 */
[----:B------:R-:W-:Y:S02]  /*e5d0*/  IMAD.MOV.U32 R12, RZ, RZ, RZ ;  /* 0x000000ffff0c7224 */ /* 0x000fe400078e00ff */
[----:B------:R-:W-:Y:S02]  /*e5e0*/  IMAD.MOV.U32 R11, RZ, RZ, 0x1c1f ;  /* 0x00001c1fff0b7424 */ /* 0x000fe400078e00ff */
[----:B------:R-:W-:-:S07]  /*e5f0*/  IMAD R0, R0, 0xc0, R19 ;  /* 0x000000c000007824 */ /* 0x000fce00078e0213 */
[----:B-----5:R-:W-:Y:S05]  /*e600*/  WARPSYNC.COLLECTIVE R15, `(.L_x_13206) ;  /* 0x000000000f087348 */ /* 0x020fea0003c00000 */
[----:B------:R0:W1:Y:S02]  /*e610*/  SHFL.IDX P6, R14, R13, R12, R11 ;  /* 0x0000000c0d0e7389 */ /* 0x00006400000c000b */
[----:B01---5:R-:W-:Y:S01]  /*e620*/  ENDCOLLECTIVE ;  /* 0x000000000000791b */ /* 0x023fe20003800000 */
.L_x_13206:
[C---:B------:R-:W-:Y:S01]  /*e630*/  VIADD R8, R0.reuse, 0x20 ;  /* 0x0000002000087836 */ /* 0x040fe20000000000 */
[----:B------:R-:W-:Y:S01]  /*e640*/  ISETP.GE.AND P1, PT, R0, UR43, PT ;  /* 0x0000002b00007c0c */ /* 0x000fe2000bf26270 */
[----:B------:R-:W-:Y:S02]  /*e650*/  IMAD.MOV.U32 R13, RZ, RZ, R4 ;  /* 0x000000ffff0d7224 */ /* 0x000fe400078e0004 */
[----:B------:R-:W-:-:S10]  /*e660*/  IMAD.MOV.U32 R2, RZ, RZ, R14 ;  /* 0x000000ffff027224 */ /* 0x000fd400078e000e */
[----:B------:R-:W-:Y:S05]  /*e670*/  WARPSYNC.COLLECTIVE R15, `(.L_x_13207) ;  /* 0x000000000f087348 */ /* 0x000fea0003c00000 */
[----:B------:R0:W1:Y:S02]  /*e680*/  SHFL.IDX P6, R14, R13, R12, R11 ;  /* 0x0000000c0d0e7389 */ /* 0x00006400000c000b */
[----:B01----:R-:W-:Y:S01]  /*e690*/  ENDCOLLECTIVE ;  /* 0x000000000000791b */ /* 0x003fe20003800000 */
.L_x_13207:
[----:B------:R-:W-:Y:S02]  /*e6a0*/  IMAD.MOV.U32 R13, RZ, RZ, R5 ;  /* 0x000000ffff0d7224 */ /* 0x000fe400078e0005 */
[----:B------:R-:W-:Y:S02]  /*e6b0*/  IMAD.MOV.U32 R12, RZ, RZ, 0x1 ;  /* 0x00000001ff0c7424 */ /* 0x000fe400078e00ff */
[----:B------:R-:W-:-:S07]  /*e6c0*/  IMAD.MOV.U32 R3, RZ, RZ, R14 ;  /* 0x000000ffff037224 */ /* 0x000fce00078e000e */
[----:B------:R-:W-:Y:S05]  /*e6d0*/  WARPSYNC.COLLECTIVE R15, `(.L_x_13208) ;  /* 0x000000000f087348 */ /* 0x000fea0003c00000 */
[----:B------:R0:W1:Y:S02]  /*e6e0*/  SHFL.IDX P6, R14, R13, R12, R11 ;  /* 0x0000000c0d0e7389 */ /* 0x00006400000c000b */
[----:B01----:R-:W-:Y:S01]  /*e6f0*/  ENDCOLLECTIVE ;  /* 0x000000000000791b */ /* 0x003fe20003800000 */
.L_x_13208:
        /* <DEDUP_REMOVED lines=10> */
[----:B------:R-:W-:Y:S02]  /*e7a0*/  ISETP.GE.AND P1, PT, R8, UR43, PT ;  /* 0x0000002b08007c0c */ /* 0x000fe4000bf26270 */
[----:B------:R-:W-:Y:S02]  /*e7b0*/  IADD3 R8, R0, 0x40, RZ ;  /* 0x0000004000087810 */ /* 0x000fe40007ffe0ff */
[----:B0-----:R-:W-:-:S09]  /*e7c0*/  MOV R2, R14 ;  /* 0x0000000e00027202 */ /* 0x001fd20000000f00 */
[----:B------:R-:W-:Y:S05]  /*e7d0*/  WARPSYNC.COLLECTIVE R15, `(.L_x_13209) ;  /* 0x000000000f087348 */ /* 0x000fea0003c00000 */
[----:B------:R0:W1:Y:S02]  /*e7e0*/  SHFL.IDX P6, R14, R13, R12, R11 ;  /* 0x0000000c0d0e7389 */ /* 0x00006400000c000b */
[----:B01----:R-:W-:Y:S01]  /*e7f0*/  ENDCOLLECTIVE ;  /* 0x000000000000791b */ /* 0x003fe20003800000 */
.L_x_13209:
[----:B------:R-:W-:Y:S02]  /*e800*/  IMAD.MOV.U32 R13, RZ, RZ, R5 ;  /* 0x000000ffff0d7224 */ /* 0x000fe400078e0005 */
[----:B------:R-:W-:Y:S02]  /*e810*/  IMAD.MOV.U32 R12, RZ, RZ, 0x2 ;  /* 0x00000002ff0c7424 */ /* 0x000fe400078e00ff */
[----:B------:R-:W-:-:S07]  /*e820*/  IMAD.MOV.U32 R3, RZ, RZ, R14 ;  /* 0x000000ffff037224 */ /* 0x000fce00078e000e */
[----:B------:R-:W-:Y:S05]  /*e830*/  WARPSYNC.COLLECTIVE R15, `(.L_x_13210) ;  /* 0x000000000f087348 */ /* 0x000fea0003c00000 */
[----:B------:R0:W1:Y:S02]  /*e840*/  SHFL.IDX P6, R14, R13, R12, R11 ;  /* 0x0000000c0d0e7389 */ /* 0x00006400000c000b */
[----:B01----:R-:W-:Y:S01]  /*e850*/  ENDCOLLECTIVE ;  /* 0x000000000000791b */ /* 0x003fe20003800000 */
.L_x_13210:
        /* <DEDUP_REMOVED lines=9> */
[----:B------:R0:W-:Y:S01]  /*e8f0*/  @!P1 LDGSTS.E.BYPASS.LTC128B.128 [R10+0xb800], desc[UR40][R2.64], !P5 ;  /* 0x0b800000020a9fae */ /* 0x0001e2000e901d68 */
[----:B------:R-:W-:Y:S01]  /*e900*/  ISETP.GE.AND P1, PT, R8, UR43, PT ;  /* 0x0000002b08007c0c */ /* 0x000fe2000bf26270 */
[----:B0-----:R-:W-:-:S12]  /*e910*/  IMAD.MOV.U32 R2, RZ, RZ, R14 ;  /* 0x000000ffff027224 */ /* 0x001fd800078e000e */
[----:B------:R-:W-:Y:S05]  /*e920*/  WARPSYNC.COLLECTIVE R15, `(.L_x_13211) ;  /* 0x000000000f087348 */ /* 0x000fea0003c00000 */
[----:B------:R0:W1:Y:S02]  /*e930*/  SHFL.IDX P6, R14, R13, R12, R11 ;  /* 0x0000000c0d0e7389 */ /* 0x00006400000c000b */
[----:B01----:R-:W-:Y:S01]  /*e940*/  ENDCOLLECTIVE ;  /* 0x000000000000791b */ /* 0x003fe20003800000 */
.L_x_13211:
[----:B------:R-:W-:Y:S01]  /*e950*/  IMAD.MOV.U32 R13, RZ, RZ, R5 ;  /* 0x000000ffff0d7224 */ /* 0x000fe200078e0005 */
[----:B------:R-:W-:Y:S01]  /*e960*/  MOV R12, 0x3 ;  /* 0x00000003000c7802 */ /* 0x000fe20000000f00 */
[----:B------:R-:W-:-:S07]  /*e970*/  IMAD.MOV.U32 R3, RZ, RZ, R14 ;  /* 0x000000ffff037224 */ /* 0x000fce00078e000e */
[----:B------:R-:W-:Y:S05]  /*e980*/  WARPSYNC.COLLECTIVE R15, `(.L_x_13212) ;  /* 0x000000000f087348 */ /* 0x000fea0003c00000 */
[----:B------:R0:W1:Y:S02]  /*e990*/  SHFL.IDX P6, R14, R13, R12, R11 ;  /* 0x0000000c0d0e7389 */ /* 0x00006400000c000b */
[----:B01----:R-:W-:Y:S01]  /*e9a0*/  ENDCOLLECTIVE ;  /* 0x000000000000791b */ /* 0x003fe20003800000 */
.L_x_13212:
[----:B------:R-:W-:-:S05]  /*e9b0*/  @!P1 IADD3 R3, P0, R18, R3, RZ ;  /* 0x0000000312039210 */ /* 0x000fca0007f1e0ff */
[----:B------:R-:W-:-:S05]  /*e9c0*/  @!P1 IMAD.X R2, RZ, RZ, R2, P0 ;  /* 0x000000ffff029224 */ /* 0x000fca00000e0602 */
[-C--:B------:R-:W-:Y:S01]  /*e9d0*/  @!P1 LOP3.LUT R3, R3, R2.reuse, RZ, 0x3c, !PT ;  /* 0x0000000203039212 */ /* 0x080fe200078e3cff */
[----:B------:R-:W-:Y:S02]  /*e9e0*/  IMAD.MOV.U32 R13, RZ, RZ, R4 ;  /* 0x000000ffff0d7224 */ /* 0x000fe400078e0004 */
[----:B------:R-:W-:Y:S01]  /*e9f0*/  VIADD R4, R0, 0x80 ;  /* 0x0000008000047836 */ /* 0x000fe20000000000 */
[----:B------:R-:W-:-:S04]  /*ea00*/  @!P1 LOP3.LUT R2, R3, R2, RZ, 0x3c, !PT ;  /* 0x0000000203029212 */ /* 0x000fc800078e3cff */
[----:B------:R-:W-:Y:S01]  /*ea10*/  @!P1 LOP3.LUT R3, R3, R2, RZ, 0x3c, !PT ;  /* 0x0000000203039212 */ /* 0x000fe200078e3cff */
[----:B------:R-:W-:-:S07]  /*ea20*/  IMAD.MOV.U32 R5, RZ, RZ, R14 ;  /* 0x000000ffff057224 */ /* 0x000fce00078e000e */
[----:B------:R-:W-:Y:S05]  /*ea30*/  WARPSYNC.COLLECTIVE R15, `(.L_x_13213) ;  /* 0x000000000f087348 */ /* 0x000fea0003c00000 */
[----:B------:R0:W1:Y:S02]  /*ea40*/  SHFL.IDX P6, R14, R13, R12, R11 ;  /* 0x0000000c0d0e7389 */ /* 0x00006400000c000b */
[----:B01----:R-:W-:Y:S01]  /*ea50*/  ENDCOLLECTIVE ;  /* 0x000000000000791b */ /* 0x003fe20003800000 */
.L_x_13213:
[----:B------:R-:W-:Y:S01]  /*ea60*/  @!PT LDS RZ, [RZ] ;  /* 0x00000000fffff984 */ /* 0x000fe20000000800 */
[----:B------:R-:W-:Y:S01]  /*ea70*/  @!PT LDS RZ, [RZ] ;  /* 0x00000000fffff984 */ /* 0x000fe20000000800 */
[----:B------:R-:W-:Y:S01]  /*ea80*/  @!PT LDS RZ, [RZ] ;  /* 0x00000000fffff984 */ /* 0x000fe20000000800 */
[----:B------:R0:W-:Y:S01]  /*ea90*/  @!P1 LDGSTS.E.BYPASS.LTC128B.128 [R10+0xc000], desc[UR40][R2.64], !P5 ;  /* 0x0c000000020a9fae */ /* 0x0001e2000e901d68 */
[----:B------:R-:W-:Y:S02]  /*eaa0*/  IMAD.MOV.U32 R13, RZ, RZ, R7 ;  /* 0x000000ffff0d7224 */ /* 0x000fe400078e0007 */
[----:B0-----:R-:W-:Y:S02]  /*eab0*/  VIADD R2, R0, 0x60 ;  /* 0x0000006000027836 */ /* 0x001fe40000000000 */
[----:B------:R-:W-:-:S03]  /*eac0*/  IMAD.MOV.U32 R12, RZ, RZ, RZ ;  /* 0x000000ffff0c7224 */ /* 0x000fc600078e00ff */
[----:B------:R-:W-:-:S13]  /*ead0*/  ISETP.GE.AND P1, PT, R2, UR43, PT ;  /* 0x0000002b02007c0c */ /* 0x000fda000bf26270 */
[----:B------:R-:W-:-:S13]  /*eae0*/  @!P1 IADD3 R2, P0, R18, R14, RZ ;  /* 0x0000000e12029210 */ /* 0x000fda0007f1e0ff */
[----:B------:R-:W-:Y:S05]  /*eaf0*/  WARPSYNC.COLLECTIVE R15, `(.L_x_13214) ;  /* 0x000000000f087348 */ /* 0x000fea0003c00000 */
[----:B------:R0:W1:Y:S02]  /*eb00*/  SHFL.IDX P6, R14, R13, R12, R11 ;  /* 0x0000000c0d0e7389 */ /* 0x00006400000c000b */
[----:B01----:R-:W-:Y:S01]  /*eb10*/  ENDCOLLECTIVE ;  /* 0x000000000000791b */ /* 0x003fe20003800000 */
.L_x_13214:
[----:B------:R-:W-:-:S05]  /*eb20*/  @!P1 IADD3.X R3, RZ, R5, RZ, P0, !PT ;  /* 0x00000005ff039210 */ /* 0x000fca00007fe4ff */
[----:B------:R-:W-:Y:S01]  /*eb30*/  @!PT LDS RZ, [RZ] ;  /* 0x00000000fffff984 */ /* 0x000fe20000000800 */
[----:B------:R-:W-:Y:S01]  /*eb40*/  @!PT LDS RZ, [RZ] ;  /* 0x00000000fffff984 */ /* 0x000fe20000000800 */
[----:B------:R-:W-:Y:S01]  /*eb50*/  @!PT LDS RZ, [RZ] ;  /* 0x00000000fffff984 */ /* 0x000fe20000000800 */
[----:B------:R0:W-:Y:S01]  /*eb60*/  @!P1 LDGSTS.E.BYPASS.LTC128B.128 [R10+0xc800], desc[UR40][R2.64], !P5 ;  /* 0x0c800000020a9fae */ /* 0x0001e2000e901d68 */
[----:B------:R-:W-:Y:S01]  /*eb70*/  ISETP.GE.AND P1, PT, R4, UR43, PT ;  /* 0x0000002b04007c0c */ /* 0x000fe2000bf26270 */
[----:B------:R-:W-:Y:S01]  /*eb80*/  IMAD.MOV.U32 R13, RZ, RZ, R6 ;  /* 0x000000ffff0d7224 */ /* 0x000fe200078e0006 */
[----:B0-----:R-:W-:-:S11]  /*eb90*/  MOV R2, R14 ;  /* 0x0000000e00027202 */ /* 0x001fd60000000f00 */
[----:B------:R-:W-:Y:S05]  /*eba0*/  WARPSYNC.COLLECTIVE R15, `(.L_x_13215) ;  /* 0x000000000f087348 */ /* 0x000fea0003c00000 */
[----:B------:R0:W1:Y:S02]  /*ebb0*/  SHFL.IDX P6, R14, R13, R12, R11 ;  /* 0x0000000c0d0e7389 */ /* 0x00006400000c000b */
[----:B01----:R-:W-:Y:S01]  /*ebc0*/  ENDCOLLECTIVE ;  /* 0x000000000000791b */ /* 0x003fe20003800000 */
.L_x_13215:
        /* <DEDUP_REMOVED lines=8> */
.L_x_13216:
        /* <DEDUP_REMOVED lines=9> */
.L_x_13217:
[----:B------:R-:W-:Y:S05]  /*ece0*/  BRA `(.L_x_13218) ;  /* 0xffffffc800047947 */ /* 0x000fea000383ffff */
.L_x_13133:
[----:B0-----:R0:W1:Y:S02]  /*ecf0*/  SYNCS.PHASECHK.TRANS64.TRYWAIT P0, [R28+URZ+0x13220], R3 ;  /* 0x013220031c0075a7 */ /* 0x001064000800017f */
[----:B-1----:R-:W-:Y:S05]  /*ed00*/  @!P0 NANOSLEEP.SYNCS 0x989680 ;  /* 0x009896800000895d */ /* 0x002fea0003900000 */
[----:B------:R-:W1:Y:S02]  /*ed10*/  @!P0 SYNCS.PHASECHK.TRANS64 P0, [R28+URZ+0x13220], R3 ;  /* 0x013220031c0085a7 */ /* 0x000e64000800007f */
[----:B-1----:R-:W-:Y:S05]  /*ed20*/  @!P0 BRA `(.L_x_13133) ;  /* 0xfffffffc00f08947 */ /* 0x002fea000383ffff */
[----:B------:R-:W-:Y:S05]  /*ed30*/  BRA `(.L_x_13219) ;  /* 0xffffffc800387947 */ /* 0x000fea000383ffff */
.L_x_13137:
[----:B0-----:R0:W1:Y:S02]  /*ed40*/  SYNCS.PHASECHK.TRANS64.TRYWAIT P0, [R0+URZ+0x13280], R28 ;  /* 0x0132801c000075a7 */ /* 0x001064000800017f */
[----:B-1----:R-:W-:Y:S05]  /*ed50*/  @!P0 NANOSLEEP.SYNCS 0x989680 ;  /* 0x009896800000895d */ /* 0x002fea0003900000 */
[----:B------:R-:W1:Y:S02]  /*ed60*/  @!P0 SYNCS.PHASECHK.TRANS64 P0, [R0+URZ+0x13280], R28 ;  /* 0x0132801c000085a7 */ /* 0x000e64000800007f */
[----:B-1----:R-:W-:Y:S05]  /*ed70*/  @!P0 BRA `(.L_x_13137) ;  /* 0xfffffffc00f08947 */ /* 0x002fea000383ffff */
[----:B------:R-:W-:Y:S05]  /*ed80*/  BRA `(.L_x_13220) ;  /* 0xffffffcc00707947 */ /* 0x000fea000383ffff */
.L_x_13138:
        /* <DEDUP_REMOVED lines=8> */
.L_x_13222:
[----:B------:R-:W-:Y:S05]  /*ee10*/  BSYNC B0 ;  /* 0x0000000000007941 */ /* 0x000fea0003800000 */
.L_x_13221:
[----:B------:R-:W0:Y:S01]  /*ee20*/  S2R R2, SR_TID.X ;  /* 0x0000000000027919 */ /* 0x000e220000002100 */
[----:B------:R-:W-:Y:S01]  /*ee30*/  IMAD.MOV.U32 R13, RZ, RZ, R9 ;  /* 0x000000ffff0d7224 */ /* 0x000fe200078e0009 */
[----:B------:R-:W-:Y:S01]  /*ee40*/  MOV R15, 0xffffffff ;  /* 0xffffffff000f7802 */ /* 0x000fe20000000f00 */
[----:B------:R-:W-:Y:S01]  /*ee50*/  IMAD.MOV.U32 R12, RZ, RZ, RZ ;  /* 0x000000ffff0c7224 */ /* 0x000fe200078e00ff */
[----:B------:R-:W-:Y:S01]  /*ee60*/  MOV R3, R14 ;  /* 0x0000000e00037202 */ /* 0x000fe20000000f00 */
[----:B------:R-:W-:Y:S01]  /*ee70*/  IMAD.MOV.U32 R11, RZ, RZ, 0x1c1f ;  /* 0x00001c1fff0b7424 */ /* 0x000fe200078e00ff */
[----:B------:R-:W-:-:S07]  /*ee80*/  IADD3 R6, R6, UR42, RZ ;  /* 0x0000002a06067c10 */ /* 0x000fce000fffe0ff */
[----:B0-----:R-:W-:Y:S05]  /*ee90*/  WARPSYNC.COLLECTIVE R15, `(.L_x_13223) ;  /* 0x000000000f087348 */ /* 0x001fea0003c00000 */
[----:B------:R1:W2:Y:S02]  /*eea0*/  SHFL.IDX P6, R14, R13, R12, R11 ;  /* 0x0000000c0d0e7389 */ /* 0x0002a400000c000b */
[----:B012---:R-:W-:Y:S01]  /*eeb0*/  ENDCOLLECTIVE ;  /* 0x000000000000791b */ /* 0x007fe20003800000 */
.L_x_13223:
        /* <DEDUP_REMOVED lines=11> */
.L_x_13224:
[----:B------:R-:W-:Y:S01]  /*ef70*/  @!PT LDS RZ, [RZ] ;  /* 0x00000000fffff984 */ /* 0x000fe20000000800 */
[----:B------:R-:W-:Y:S01]  /*ef80*/  @!PT LDS RZ, [RZ] ;  /* 0x00000000fffff984 */ /* 0x000fe20000000800 */
[----:B------:R-:W-:Y:S01]  /*ef90*/  @!PT LDS RZ, [RZ] ;  /* 0x00000000fffff984 */ /* 0x000fe20000000800 */
[----:B------:R0:W-:Y:S01]  /*efa0*/  LDGSTS.E.BYPASS.LTC128B.128 [R6+0x6000], desc[UR40][R2.64], !P2 ;  /* 0x0600000002067fae */ /* 0x0001e2000d101d68 */
[----:B------:R-:W-:Y:S01]  /*efb0*/  IMAD.MOV.U32 R13, RZ, RZ, R9 ;  /* 0x000000ffff0d7224 */ /* 0x000fe200078e0009 */
[----:B0-----:R-:W0:Y:S01]  /*efc0*/  S2R R2, SR_TID.X ;  /* 0x0000000000027919 */ /* 0x001e220000002100 */
[----:B------:R-:W-:-:S07]  /*efd0*/  MOV R3, R14 ;  /* 0x0000000e00037202 */ /* 0x000fce0000000f00 */
[----:B0-----:R-:W-:Y:S05]  /*efe0*/  WARPSYNC.COLLECTIVE R15, `(.L_x_13225) ;  /* 0x000000000f087348 */ /* 0x001fea0003c00000 */
[----:B------:R1:W2:Y:S02]  /*eff0*/  SHFL.IDX P6, R14, R13, R12, R11 ;  /* 0x0000000c0d0e7389 */ /* 0x0002a400000c000b */
[----:B012---:R-:W-:Y:S01]  /*f000*/  ENDCOLLECTIVE ;  /* 0x000000000000791b */ /* 0x007fe20003800000 */
.L_x_13225:
[----:B------:R-:W-:Y:S02]  /*f010*/  IMAD.MOV.U32 R13, RZ, RZ, R10 ;  /* 0x000000ffff0d7224 */ /* 0x000fe400078e000a */
[----:B------:R-:W-:Y:S02]  /*f020*/  IMAD.MOV.U32 R12, RZ, RZ, 0x2 ;  /* 0x00000002ff0c7424 */ /* 0x000fe400078e00ff */
[----:B------:R-:W-:Y:S02]  /*f030*/  IMAD.SHL.U32 R15, R2, 0x10, RZ ;  /* 0x00000010020f7824 */ /* 0x000fe400078e00ff */
[----:B------:R-:W-:-:S03]  /*f040*/  IMAD.MOV.U32 R2, RZ, RZ, R14 ;  /* 0x000000ffff027224 */ /* 0x000fc600078e000e */
[----:B------:R-:W-:-:S04]  /*f050*/  LOP3.LUT R15, R15, 0x30, RZ, 0xc0, !PT ;  /* 0x000000300f0f7812 */ /* 0x000fc800078ec0ff */
[----:B------:R-:W-:Y:S01]  /*f060*/  IADD3 R2, P0, R15, R2, RZ ;  /* 0x000000020f027210 */ /* 0x000fe20007f1e0ff */
[----:B------:R-:W-:-:S03]  /*f070*/  IMAD.MOV.U32 R15, RZ, RZ, -0x1 ;  /* 0xffffffffff0f7424 */ /* 0x000fc600078e00ff */
[----:B------:R-:W-:-:S09]  /*f080*/  IADD3.X R3, RZ, R3, RZ, P0, !PT ;  /* 0x00000003ff037210 */ /* 0x000fd200007fe4ff */
[----:B------:R-:W-:Y:S05]  /*f090*/  WARPSYNC.COLLECTIVE R15, `(.L_x_13226) ;  /* 0x000000000f087348 */ /* 0x000fea0003c00000 */
[----:B------:R0:W1:Y:S02]  /*f0a0*/  SHFL.IDX P6, R14, R13, R12, R11 ;  /* 0x0000000c0d0e7389 */ /* 0x00006400000c000b */
[----:B01----:R-:W-:Y:S01]  /*f0b0*/  ENDCOLLECTIVE ;  /* 0x000000000000791b */ /* 0x003fe20003800000 */
.L_x_13226:
        /* <DEDUP_REMOVED lines=10> */
.L_x_13227:
        /* <DEDUP_REMOVED lines=11> */
.L_x_13228:
        /* <DEDUP_REMOVED lines=10> */
.L_x_13229:
[----:B------:R-:W-:Y:S02]  /*f2b0*/  IMAD.MOV.U32 R13, RZ, RZ, R18 ;  /* 0x000000ffff0d7224 */ /* 0x000fe400078e0012 */
[----:B------:R-:W-:Y:S02]  /*f2c0*/  IMAD.MOV.U32 R12, RZ, RZ, RZ ;  /* 0x000000ffff0c7224 */ /* 0x000fe400078e00ff */
[----:B------:R-:W-:Y:S02]  /*f2d0*/  IMAD.SHL.U32 R3, R3, 0x10, RZ ;  /* 0x0000001003037824 */ /* 0x000fe400078e00ff */
[----:B------:R-:W-:-:S07]  /*f2e0*/  IMAD.MOV.U32 R2, RZ, RZ, R14 ;  /* 0x000000ffff027224 */ /* 0x000fce00078e000e */
[----:B------:R-:W-:Y:S05]  /*f2f0*/  WARPSYNC.COLLECTIVE R15, `(.L_x_13230) ;  /* 0x000000000f087348 */ /* 0x000fea0003c00000 */
[----:B------:R0:W1:Y:S02]  /*f300*/  SHFL.IDX P6, R14, R13, R12, R11 ;  /* 0x0000000c0d0e7389 */ /* 0x00006400000c000b */
[----:B01----:R-:W-:Y:S01]  /*f310*/  ENDCOLLECTIVE ;  /* 0x000000000000791b */ /* 0x003fe20003800000 */
.L_x_13230:
[----:B------:R-:W-:-:S04]  /*f320*/  LOP3.LUT R3, R3, 0x30, RZ, 0xc0, !PT ;  /* 0x0000003003037812 */ /* 0x000fc800078ec0ff */
[----:B------:R-:W-:-:S04]  /*f330*/  IADD3 R2, P0, R3, R2, RZ ;  /* 0x0000000203027210 */ /* 0x000fc80007f1e0ff */
[----:B------:R-:W-:Y:S02]  /*f340*/  IADD3.X R3, RZ, R10, RZ, P0, !PT ;  /* 0x0000000aff037210 */ /* 0x000fe400007fe4ff */
[----:B------:R-:W-:-:S03]  /*f350*/  MOV R13, R19 ;  /* 0x00000013000d7202 */ /* 0x000fc60000000f00 */
        /* <DEDUP_REMOVED lines=8> */
.L_x_13231:
[----:B------:R-:W-:Y:S01]  /*f3e0*/  IMAD.MOV.U32 R2, RZ, RZ, R14 ;  /* 0x000000ffff027224 */ /* 0x000fe200078e000e */
[----:B------:R-:W-:Y:S06]  /*f3f0*/  BRA `(.L_x_13232) ;  /* 0xffffffc800d47947 */ /* 0x000fec000383ffff */
.L_x_13143:
[----:B---3--:R3:W4:Y:S02]  /*f400*/  SYNCS.PHASECHK.TRANS64.TRYWAIT P0, [R0+URZ+0x13240], R28 ;  /* 0x0132401c000075a7 */ /* 0x008724000800017f */
[----:B----4-:R-:W-:Y:S05]  /*f410*/  @!P0 NANOSLEEP.SYNCS 0x989680 ;  /* 0x009896800000895d */ /* 0x010fea0003900000 */
[----:B------:R-:W4:Y:S02]  /*f420*/  @!P0 SYNCS.PHASECHK.TRANS64 P0, [R0+URZ+0x13240], R28 ;  /* 0x0132401c000085a7 */ /* 0x000f24000800007f */
[----:B----4-:R-:W-:Y:S05]  /*f430*/  @!P0 BRA `(.L_x_13143) ;  /* 0xfffffffc00f08947 */ /* 0x010fea000383ffff */
[----:B------:R-:W-:Y:S05]  /*f440*/  BRA `(.L_x_13233) ;  /* 0xffffffcc00307947 */ /* 0x000fea000383ffff */
.L_x_13144:
        /* <DEDUP_REMOVED lines=8> */
.L_x_13235:
[----:B------:R-:W-:Y:S05]  /*f4d0*/  BSYNC B0 ;  /* 0x0000000000007941 */ /* 0x000fea0003800000 */
.L_x_13234:
        /* <DEDUP_REMOVED lines=8> */
.L_x_13236:
[----:B------:R-:W-:Y:S02]  /*f560*/  IMAD.MOV.U32 R13, RZ, RZ, R5 ;  /* 0x000000ffff0d7224 */ /* 0x000fe400078e0005 */
[----:B------:R-:W-:Y:S02]  /*f570*/  IMAD.MOV.U32 R12, RZ, RZ, 0x1 ;  /* 0x00000001ff0c7424 */ /* 0x000fe400078e00ff */
[----:B------:R-:W-:-:S07]  /*f580*/  IMAD.MOV.U32 R2, RZ, RZ, R14 ;  /* 0x000000ffff027224 */ /* 0x000fce00078e000e */
[----:B------:R-:W-:Y:S05]  /*f590*/  WARPSYNC.COLLECTIVE R15, `(.L_x_13237) ;  /* 0x000000000f087348 */ /* 0x000fea0003c00000 */
[----:B------:R0:W1:Y:S02]  /*f5a0*/  SHFL.IDX P6, R14, R13, R12, R11 ;  /* 0x0000000c0d0e7389 */ /* 0x00006400000c000b */
[----:B01----:R-:W-:Y:S01]  /*f5b0*/  ENDCOLLECTIVE ;  /* 0x000000000000791b */ /* 0x003fe20003800000 */
.L_x_13237:
        /* <DEDUP_REMOVED lines=11> */
.L_x_13238:
[----:B------:R-:W-:Y:S01]  /*f670*/  IMAD.MOV.U32 R13, RZ, RZ, R5 ;  /* 0x000000ffff0d7224 */ /* 0x000fe200078e0005 */
[----:B------:R-:W-:Y:S01]  /*f680*/  MOV R12, 0x2 ;  /* 0x00000002000c7802 */ /* 0x000fe20000000f00 */
[----:B------:R-:W-:-:S07]  /*f690*/  IMAD.MOV.U32 R2, RZ, RZ, R14 ;  /* 0x000000ffff027224 */ /* 0x000fce00078e000e */
[----:B------:R-:W-:Y:S05]  /*f6a0*/  WARPSYNC.COLLECTIVE R15, `(.L_x_13239) ;  /* 0x000000000f087348 */ /* 0x000fea0003c00000 */
[----:B------:R0:W1:Y:S02]  /*f6b0*/  SHFL.IDX P6, R14, R13, R12, R11 ;  /* 0x0000000c0d0e7389 */ /* 0x00006400000c000b */
[----:B01----:R-:W-:Y:S01]  /*f6c0*/  ENDCOLLECTIVE ;  /* 0x000000000000791b */ /* 0x003fe20003800000 */
.L_x_13239:
        /* <DEDUP_REMOVED lines=11> */
.L_x_13240:
[----:B------:R-:W-:Y:S02]  /*f780*/  IMAD.MOV.U32 R13, RZ, RZ, R5 ;  /* 0x000000ffff0d7224 */ /* 0x000fe400078e0005 */
[----:B------:R-:W-:Y:S02]  /*f790*/  IMAD.MOV.U32 R12, RZ, RZ, 0x3 ;  /* 0x00000003ff0c7424 */ /* 0x000fe400078e00ff */
[----:B------:R-:W-:-:S07]  /*f7a0*/  IMAD.MOV.U32 R2, RZ, RZ, R14 ;  /* 0x000000ffff027224 */ /* 0x000fce00078e000e */
[----:B------:R-:W-:Y:S05]  /*f7b0*/  WARPSYNC.COLLECTIVE R15, `(.L_x_13241) ;  /* 0x000000000f087348 */ /* 0x000fea0003c00000 */
[----:B------:R0:W1:Y:S02]  /*f7c0*/  SHFL.IDX P6, R14, R13, R12, R11 ;  /* 0x0000000c0d0e7389 */ /* 0x00006400000c000b */
[----:B01----:R-:W-:Y:S01]  /*f7d0*/  ENDCOLLECTIVE ;  /* 0x000000000000791b */ /* 0x003fe20003800000 */
.L_x_13241:
[----:B------:R-:W-:-:S04]  /*f7e0*/  IADD3 R2, P0, R10, R2, RZ ;  /* 0x000000020a027210 */ /* 0x000fc80007f1e0ff */
[----:B------:R-:W-:-:S05]  /*f7f0*/  IADD3.X R3, RZ, R3, RZ, P0, !PT ;  /* 0x00000003ff037210 */ /* 0x000fca00007fe4ff */
        /* <DEDUP_REMOVED lines=9> */
.L_x_13242:
[----:B------:R-:W-:Y:S01]  /*f890*/  IMAD.MOV.U32 R13, RZ, RZ, R8 ;  /* 0x000000ffff0d7224 */ /* 0x000fe200078e0008 */
[----:B------:R-:W-:Y:S01]  /*f8a0*/  MOV R12, RZ ;  /* 0x000000ff000c7202 */ /* 0x000fe20000000f00 */
[----:B------:R-:W-:-:S07]  /*f8b0*/  IMAD.MOV.U32 R2, RZ, RZ, R14 ;  /* 0x000000ffff027224 */ /* 0x000fce00078e000e */
[----:B------:R-:W-:Y:S05]  /*f8c0*/  WARPSYNC.COLLECTIVE R15, `(.L_x_13243) ;  /* 0x000000000f087348 */ /* 0x000fea0003c00000 */
[----:B------:R0:W1:Y:S02]  /*f8d0*/  SHFL.IDX P6, R14, R13, R12, R11 ;  /* 0x0000000c0d0e7389 */ /* 0x00006400000c000b */
[----:B01----:R-:W-:Y:S01]  /*f8e0*/  ENDCOLLECTIVE ;  /* 0x000000000000791b */ /* 0x003fe20003800000 */
.L_x_13243:
        /* <DEDUP_REMOVED lines=11> */
.L_x_13244:
[----:B------:R-:W-:Y:S05]  /*f9a0*/  BRA `(.L_x_13245) ;  /* 0xffffffc800c87947 */ /* 0x000fea000383ffff */
.L_x_13149:
[----:B0-----:R0:W2:Y:S02]  /*f9b0*/  SYNCS.PHASECHK.TRANS64.TRYWAIT P2, [R0+URZ+0x13270], R3 ;  /* 0x01327003000075a7 */ /* 0x0010a4000804017f */
[----:B--2---:R-:W-:Y:S05]  /*f9c0*/  @!P2 NANOSLEEP.SYNCS 0x989680 ;  /* 0x009896800000a95d */ /* 0x004fea0003900000 */
[----:B------:R-:W2:Y:S02]  /*f9d0*/  @!P2 SYNCS.PHASECHK.TRANS64 P2, [R0+URZ+0x13270], R3 ;  /* 0x013270030000a5a7 */ /* 0x000ea4000804007f */
[----:B--2---:R-:W-:Y:S05]  /*f9e0*/  @!P2 BRA `(.L_x_13149) ;  /* 0xfffffffc00f0a947 */ /* 0x004fea000383ffff */
[----:B------:R-:W-:Y:S05]  /*f9f0*/  BRA `(.L_x_13246) ;  /* 0xffffffcc002c7947 */ /* 0x000fea000383ffff */
.L_x_13151:
[----:B0-----:R0:W2:Y:S02]  /*fa00*/  SYNCS.PHASECHK.TRANS64.TRYWAIT P2, [R0+URZ+0x13260], R3 ;  /* 0x01326003000075a7 */ /* 0x0010a4000804017f */
[----:B--2---:R-:W-:Y:S05]  /*fa10*/  @!P2 NANOSLEEP.SYNCS 0x989680 ;  /* 0x009896800000a95d */ /* 0x004fea0003900000 */
[----:B------:R-:W2:Y:S02]  /*fa20*/  @!P2 SYNCS.PHASECHK.TRANS64 P2, [R0+URZ+0x13260], R3 ;  /* 0x013260030000a5a7 */ /* 0x000ea4000804007f */
[----:B--2---:R-:W-:Y:S05]  /*fa30*/  @!P2 BRA `(.L_x_13151) ;  /* 0xfffffffc00f0a947 */ /* 0x004fea000383ffff */
[----:B------:R-:W-:Y:S05]  /*fa40*/  BRA `(.L_x_13247) ;  /* 0xffffffcc003c7947 */ /* 0x000fea000383ffff */
.L_x_13157:
[----:B0-----:R0:W2:Y:S02]  /*fa50*/  SYNCS.PHASECHK.TRANS64.TRYWAIT P1, [R2+URZ+0x13270], R3 ;  /* 0x01327003020075a7 */ /* 0x0010a4000802017f */
[----:B--2---:R-:W-:Y:S05]  /*fa60*/  @!P1 NANOSLEEP.SYNCS 0x989680 ;  /* 0x009896800000995d */ /* 0x004fea0003900000 */
[----:B------:R-:W2:Y:S02]  /*fa70*/  @!P1 SYNCS.PHASECHK.TRANS64 P1, [R2+URZ+0x13270], R3 ;  /* 0x01327003020095a7 */ /* 0x000ea4000802007f */
[----:B--2---:R-:W-:Y:S05]  /*fa80*/  @!P1 BRA `(.L_x_13157) ;  /* 0xfffffffc00f09947 */ /* 0x004fea000383ffff */
[----:B------:R-:W-:Y:S05]  /*fa90*/  BRA `(.L_x_13248) ;  /* 0xffffffd000707947 */ /* 0x000fea000383ffff */
.L_x_13159:
[----:B0-----:R0:W2:Y:S02]  /*faa0*/  SYNCS.PHASECHK.TRANS64.TRYWAIT P1, [R2+URZ+0x13260], R3 ;  /* 0x01326003020075a7 */ /* 0x0010a4000802017f */
[----:B--2---:R-:W-:Y:S05]  /*fab0*/  @!P1 NANOSLEEP.SYNCS 0x989680 ;  /* 0x009896800000995d */ /* 0x004fea0003900000 */
[----:B------:R-:W2:Y:S02]  /*fac0*/  @!P1 SYNCS.PHASECHK.TRANS64 P1, [R2+URZ+0x13260], R3 ;  /* 0x01326003020095a7 */ /* 0x000ea4000802007f */
[----:B--2---:R-:W-:Y:S05]  /*fad0*/  @!P1 BRA `(.L_x_13159) ;  /* 0xfffffffc00f09947 */ /* 0x004fea000383ffff */
[----:B------:R-:W-:Y:S05]  /*fae0*/  BRA `(.L_x_13249) ;  /* 0xffffffd000847947 */ /* 0x000fea000383ffff */
.L_x_13163:
[----:B0-----:R0:W2:Y:S02]  /*faf0*/  SYNCS.PHASECHK.TRANS64.TRYWAIT P0, [R4+URZ+0x13220], R0 ;  /* 0x01322000040075a7 */ /* 0x0010a4000800017f */
[----:B--2---:R-:W-:Y:S05]  /*fb00*/  @!P0 NANOSLEEP.SYNCS 0x989680 ;  /* 0x009896800000895d */ /* 0x004fea0003900000 */
[----:B------:R-:W2:Y:S02]  /*fb10*/  @!P0 SYNCS.PHASECHK.TRANS64 P0, [R4+URZ+0x13220], R0 ;  /* 0x01322000040085a7 */ /* 0x000ea4000800007f */
[----:B--2---:R-:W-:Y:S05]  /*fb20*/  @!P0 BRA `(.L_x_13163) ;  /* 0xfffffffc00f08947 */ /* 0x004fea000383ffff */
[----:B------:R-:W-:Y:S05]  /*fb30*/  BRA `(.L_x_13250) ;  /* 0xffffffd400d07947 */ /* 0x000fea000383ffff */
.L_x_13167:
[----:B0-----:R0:W2:Y:S02]  /*fb40*/  SYNCS.PHASECHK.TRANS64.TRYWAIT P1, [R3+URZ+0x13240], R2 ;  /* 0x01324002030075a7 */ /* 0x0010a4000802017f */
[----:B--2---:R-:W-:Y:S05]  /*fb50*/  @!P1 NANOSLEEP.SYNCS 0x989680 ;  /* 0x009896800000995d */ /* 0x004fea0003900000 */
[----:B------:R-:W2:Y:S02]  /*fb60*/  @!P1 SYNCS.PHASECHK.TRANS64 P1, [R3+URZ+0x13240], R2 ;  /* 0x01324002030095a7 */ /* 0x000ea4000802007f */
[----:B--2---:R-:W-:Y:S05]  /*fb70*/  @!P1 BRA `(.L_x_13167) ;  /* 0xfffffffc00f09947 */ /* 0x004fea000383ffff */
[----:B------:R-:W-:Y:S05]  /*fb80*/  BRA `(.L_x_13251) ;  /* 0xffffffd800147947 */ /* 0x000fea000383ffff */
.L_x_13169:
[----:B--2---:R2:W3:Y:S02]  /*fb90*/  SYNCS.PHASECHK.TRANS64.TRYWAIT P1, [R29+URZ+0x13240], R0 ;  /* 0x013240001d0075a7 */ /* 0x0044e4000802017f */
[----:B---3--:R-:W-:Y:S05]  /*fba0*/  @!P1 NANOSLEEP.SYNCS 0x989680 ;  /* 0x009896800000995d */ /* 0x008fea0003900000 */
[----:B------:R-:W3:Y:S02]  /*fbb0*/  @!P1 SYNCS.PHASECHK.TRANS64 P1, [R29+URZ+0x13240], R0 ;  /* 0x013240001d0095a7 */ /* 0x000ee4000802007f */
[----:B---3--:R-:W-:Y:S05]  /*fbc0*/  @!P1 BRA `(.L_x_13169) ;  /* 0xfffffffc00f09947 */ /* 0x008fea000383ffff */
[----:B------:R-:W-:Y:S05]  /*fbd0*/  BRA `(.L_x_13252) ;  /* 0xffffffd800247947 */ /* 0x000fea000383ffff */
.L_x_13171:
[----:B---3--:R3:W4:Y:S02]  /*fbe0*/  SYNCS.PHASECHK.TRANS64.TRYWAIT P1, [R3+URZ+0x13260], R2 ;  /* 0x01326002030075a7 */ /* 0x008724000802017f */
[----:B----4-:R-:W-:Y:S05]  /*fbf0*/  @!P1 NANOSLEEP.SYNCS 0x989680 ;  /* 0x009896800000995d */ /* 0x010fea0003900000 */
[----:B------:R-:W4:Y:S02]  /*fc00*/  @!P1 SYNCS.PHASECHK.TRANS64 P1, [R3+URZ+0x13260], R2 ;  /* 0x01326002030095a7 */ /* 0x000f24000802007f */
[----:B----4-:R-:W-:Y:S05]  /*fc10*/  @!P1 BRA `(.L_x_13171) ;  /* 0xfffffffc00f09947 */ /* 0x010fea000383ffff */
[----:B------:R-:W-:Y:S05]  /*fc20*/  BRA `(.L_x_13253) ;  /* 0xffffffd800207947 */ /* 0x000fea000383ffff */
.L_x_13173:
[----:B----4-:R4:W0:Y:S02]  /*fc30*/  SYNCS.PHASECHK.TRANS64.TRYWAIT P1, [R29+URZ+0x13260], R0 ;  /* 0x013260001d0075a7 */ /* 0x010824000802017f */
[----:B0-----:R-:W-:Y:S05]  /*fc40*/  @!P1 NANOSLEEP.SYNCS 0x989680 ;  /* 0x009896800000995d */ /* 0x001fea0003900000 */
[----:B------:R-:W0:Y:S02]  /*fc50*/  @!P1 SYNCS.PHASECHK.TRANS64 P1, [R29+URZ+0x13260], R0 ;  /* 0x013260001d0095a7 */ /* 0x000e24000802007f */
[----:B0-----:R-:W-:Y:S05]  /*fc60*/  @!P1 BRA `(.L_x_13173) ;  /* 0xfffffffc00f09947 */ /* 0x001fea000383ffff */
[----:B------:R-:W-:Y:S05]  /*fc70*/  BRA `(.L_x_13254) ;  /* 0xffffffd8001c7947 */ /* 0x000fea000383ffff */
.L_x_13175:
[----:B------:R0:W0:Y:S02]  /*fc80*/  SYNCS.PHASECHK.TRANS64.TRYWAIT P1, [R3+URZ+0x13280], R2 ;  /* 0x01328002030075a7 */ /* 0x000024000802017f */
[----:B0-----:R-:W-:Y:S05]  /*fc90*/  @!P1 NANOSLEEP.SYNCS 0x989680 ;  /* 0x009896800000995d */ /* 0x001fea0003900000 */
[----:B------:R-:W0:Y:S02]  /*fca0*/  @!P1 SYNCS.PHASECHK.TRANS64 P1, [R3+URZ+0x13280], R2 ;  /* 0x01328002030095a7 */ /* 0x000e24000802007f */
[----:B0-----:R-:W-:Y:S05]  /*fcb0*/  @!P1 BRA `(.L_x_13175) ;  /* 0xfffffffc00f09947 */ /* 0x001fea000383ffff */
[----:B------:R-:W-:Y:S05]  /*fcc0*/  BRA `(.L_x_13255) ;  /* 0xffffffd800187947 */ /* 0x000fea000383ffff */
.L_x_13256:
        /* <DEDUP_REMOVED lines=11> */
.L_x_15861:


//--------------------- .text._ZN7cutlass13device_kernelIN5flash11enable_sm90INS1_16FlashAttnFwdSm90INS1_25CollectiveMainloopFwdSm90ILi2EN4cute5tupleIJNS5_1CILi1EEES8_S8_EEENS6_IJNS7_ILi192EEENS7_ILi160EEENS7_ILi64EEEEEELi64ENS_12float_e4m3_tEfNS_4arch4Sm90ELb0ELb0ELb1ELb1ELb1ELb0ELb0ELb1ELb1ELb1ELb0ELb0EEENS1_21CollectiveEpilogueFwdINS6_IJSA_SC_SB_EEES9_NS_10bfloat16_tESG_Li384ELb1ELb1ELb0ELb1EEENS1_36VarlenDynamicPersistentTileSchedulerILi192ELi160ELi384ELi128ELb0ELb1ELb1ELb0ELb1ELb1EEEEEEEEEvNT_6ParamsE --------------------------
	.section	.text._ZN7cutlass13device_kernelIN5flash11enable_sm90INS1_16FlashAttnFwdSm90INS1_25CollectiveMainloopFwdSm90ILi2EN4cute5tupleIJNS5_1CILi1EEES8_S8_EEENS6_IJNS7_ILi192EEENS7_ILi160EEENS7_ILi64EEEEEELi64ENS_12float_e4m3_tEfNS_4arch4Sm90ELb0ELb0ELb1ELb1ELb1ELb0ELb0ELb1ELb1ELb1ELb0ELb0EEENS1_21CollectiveEpilogueFwdINS6_IJSA_SC_SB_EEES9_NS_10bfloat16_tESG_Li384ELb1ELb1ELb0ELb1EEENS1_36VarlenDynamicPersistentTileSchedulerILi192ELi160ELi384ELi128ELb0ELb1ELb1ELb0ELb1ELb1EEEEEEEEEvNT_6ParamsE,"ax",@progbits
	.align	128
.text._ZN7cutlass13device_kernelIN5flash11enable_sm90INS1_16FlashAttnFwdSm90INS1_25CollectiveMainloopFwdSm90ILi2EN4cute5tupleIJNS5_1CILi1EEES8_S8_EEENS6_IJNS7_ILi192EEENS7_ILi160EEENS7_ILi64EEEEEELi64ENS_12float_e4m3_tEfNS_4arch4Sm90ELb0ELb0ELb1ELb1ELb1ELb0ELb0ELb1ELb1ELb1ELb0ELb0EEENS1_21CollectiveEpilogueFwdINS6_IJSA_SC_SB_EEES9_NS_10bfloat16_tESG_Li384ELb1ELb1ELb0ELb1EEENS1_36VarlenDynamicPersistentTileSchedulerILi192ELi160ELi384ELi128ELb0ELb1ELb1ELb0ELb1ELb1EEEEEEEEEvNT_6ParamsE:
        .type           _ZN7cutlass13device_kernelIN5flash11enable_sm90INS1_16FlashAttnFwdSm90INS1_25CollectiveMainloopFwdSm90ILi2EN4cute5tupleIJNS5_1CILi1EEES8_S8_EEENS6_IJNS7_ILi192EEENS7_ILi160EEENS7_ILi64EEEEEELi64ENS_12float_e4m3_tEfNS_4arch4Sm90ELb0ELb0ELb1ELb1ELb1ELb0ELb0ELb1ELb1ELb1ELb0ELb0EEENS1_21CollectiveEpilogueFwdINS6_IJSA_SC_SB_EEES9_NS_10bfloat16_tESG_Li384ELb1ELb1ELb0ELb1EEENS1_36VarlenDynamicPersistentTileSchedulerILi192ELi160ELi384ELi128ELb0ELb1ELb1ELb0ELb1ELb1EEEEEEEEEvNT_6ParamsE,@function
        .size           _ZN7cutlass13device_kernelIN5flash11enable_sm90INS1_16FlashAttnFwdSm90INS1_25CollectiveMainloopFwdSm90ILi2EN4cute5tupleIJNS5_1CILi1EEES8_S8_EEENS6_IJNS7_ILi192EEENS7_ILi160EEENS7_ILi64EEEEEELi64ENS_12float_e4m3_tEfNS_4arch4Sm90ELb0ELb0ELb1ELb1ELb1ELb0ELb0ELb1ELb1ELb1ELb0ELb0EEENS1_21CollectiveEpilogueFwdINS6_IJSA_SC_SB_EEES9_NS_10bfloat16_tESG_Li384ELb1ELb1ELb0ELb1EEENS1_36VarlenDynamicPersistentTileSchedulerILi192ELi160ELi384ELi128ELb0ELb1ELb1ELb0ELb1ELb1EEEEEEEEEvNT_6ParamsE,(.L_x_15862 - _ZN7cutlass13device_kernelIN5flash11enable_sm90INS1_16FlashAttnFwdSm90INS1_25CollectiveMainloopFwdSm90ILi2EN4cute5tupleIJNS5_1CILi1EEES8_S8_EEENS6_IJNS7_ILi192EEENS7_ILi160EEENS7_ILi64EEEEEELi64ENS_12float_e4m3_tEfNS_4arch4Sm90ELb0ELb0ELb1ELb1ELb1ELb0ELb0ELb1ELb1ELb1ELb0ELb0EEENS1_21CollectiveEpilogueFwdINS6_IJSA_SC_SB_EEES9_NS_10bfloat16_tESG_Li384ELb1ELb1ELb0ELb1EEENS1_36VarlenDynamicPersistentTileSchedulerILi192ELi160ELi384ELi128ELb0ELb1ELb1ELb0ELb1ELb1EEEEEEEEEvNT_6ParamsE)
        .other          _ZN7cutlass13device_kernelIN5flash11enable_sm90INS1_16FlashAttnFwdSm90INS1_25CollectiveMainloopFwdSm90ILi2EN4cute5tupleIJNS5_1CILi1EEES8_S8_EEENS6_IJNS7_ILi192EEENS7_ILi160EEENS7_ILi64EEEEEELi64ENS_12float_e4m3_tEfNS_4arch4Sm90ELb0ELb0ELb1ELb1ELb1ELb0ELb0ELb1ELb1ELb1ELb0ELb0EEENS1_21CollectiveEpilogueFwdINS6_IJSA_SC_SB_EEES9_NS_10bfloat16_tESG_Li384ELb1ELb1ELb0ELb1EEENS1_36VarlenDynamicPersistentTileSchedulerILi192ELi160ELi384ELi128ELb0ELb1ELb1ELb0ELb1ELb1EEEEEEEEEvNT_6ParamsE,@"STO_CUDA_ENTRY STV_DEFAULT"
_ZN7cutlass13device_kernelIN5flash11enable_sm90INS1_16FlashAttnFwdSm90INS1_25CollectiveMainloopFwdSm90ILi2EN4cute5tupleIJNS5_1CILi1EEES8_S8_EEENS6_IJNS7_ILi192EEENS7_ILi160EEENS7_ILi64EEEEEELi64ENS_12float_e4m3_tEfNS_4arch4Sm90ELb0ELb0ELb1ELb1ELb1ELb0ELb0ELb1ELb1ELb1ELb0ELb0EEENS1_21CollectiveEpilogueFwdINS6_IJSA_SC_SB_EEES9_NS_10bfloat16_tESG_Li384ELb1ELb1ELb0ELb1EEENS1_36VarlenDynamicPersistentTileSchedulerILi192ELi160ELi384ELi128ELb0ELb1ELb1ELb0ELb1ELb1EEEEEEEEEvNT_6ParamsE:
        /* <DEDUP_REMOVED lines=45> */
.L_x_13257:
        /* <DEDUP_REMOVED lines=22> */
.L_x_13258:
        /* <DEDUP_REMOVED lines=18> */
.L_x_13259:
        /* <DEDUP_REMOVED lines=22> */
.L_x_13260:
        /* <DEDUP_REMOVED lines=24> */
.L_x_13261:
        /* <DEDUP_REMOVED lines=8> */
.L_x_13263:
        /* <DEDUP_REMOVED lines=16> */
[----:B------:R-:W-:Y:S01]  /*09b0*/  IMAD.MOV.U32 R11, RZ, RZ, -0x2 ;  /* 0xfffffffeff0b7424 */ /* 0x000fe200078e00ff */
[----:B------:R-:W-:Y:S01]  /*09c0*/  R2UR UR44, R30 ;  /* 0x000000001e2c72ca */ /* 0x000fe200000e0000 */
        /* <DEDUP_REMOVED lines=9> */
[----:B------:R-:W-:Y:S01]  /*0a60*/  LEA.HI R2, R0, R10, RZ, 0x4 ;  /* 0x0000000a00027211 */ /* 0x000fe200078f20ff */
[----:B------:R-:W-:Y:S01]  /*0a70*/  IMAD.SHL.U32 R4, R3, 0x20, RZ ;  /* 0x0000002003047824 */ /* 0x000fe200078e00ff */
[----:B------:R-:W-:Y:S01]  /*0a80*/  SHF.R.S32.HI R22, RZ, 0x7, R22 ;  /* 0x00000007ff167819 */ /* 0x000fe20000011416 */
[----:B------:R-:W-:Y:S01]  /*0a90*/  IMAD.IADD R19, R10, 0x1, -R19 ;  /* 0x000000010a137824 */ /* 0x000fe200078e0a13 */
[----:B------:R-:W-:-:S02]  /*0aa0*/  LOP3.LUT R3, R2, 0x3fffff0, RZ, 0xc0, !PT ;  /* 0x03fffff002037812 */ /* 0x000fc400078ec0ff */
[----:B------:R-:W-:Y:S02]  /*0ab0*/  SHF.R.S32.HI R5, RZ, 0x4, R2 ;  /* 0x00000004ff057819 */ /* 0x000fe40000011402 */
[----:B------:R-:W-:Y:S01]  /*0ac0*/  SHF.R.S32.HI R6, RZ, 0x1f, R19 ;  /* 0x0000001fff067819 */ /* 0x000fe20000011413 */
[----:B------:R-:W-:Y:S01]  /*0ad0*/  IMAD.IADD R3, R10, 0x1, -R3 ;  /* 0x000000010a037824 */ /* 0x000fe200078e0a03 */
[----:B------:R-:W-:Y:S02]  /*0ae0*/  LEA.HI R2, R2, R5, RZ, 0x1 ;  /* 0x0000000502027211 */ /* 0x000fe400078f08ff */
[----:B------:R-:W-:Y:S02]  /*0af0*/  LOP3.LUT R4, R4, 0xfffffc00, RZ, 0xc0, !PT ;  /* 0xfffffc0004047812 */ /* 0x000fe400078ec0ff */
[----:B------:R-:W-:Y:S02]  /*0b00*/  LEA.HI R7, R6, R19, RZ, 0x2 ;  /* 0x0000001306077211 */ /* 0x000fe400078f10ff */
[----:B------:R-:W-:-:S02]  /*0b10*/  LOP3.LUT R2, R2, 0x1ffffffe, RZ, 0xc0, !PT ;  /* 0x1ffffffe02027812 */ /* 0x000fc400078ec0ff */
[----:B------:R-:W-:Y:S02]  /*0b20*/  LEA R3, R3, R4, 0x6 ;  /* 0x0000000403037211 */ /* 0x000fe400078e30ff */
[----:B------:R-:W-:Y:S01]  /*0b30*/  LEA.HI R4, R0, R10, RZ, 0x2 ;  /* 0x0000000a00047211 */ /* 0x000fe200078f10ff */
[----:B------:R-:W-:Y:S01]  /*0b40*/  IMAD.IADD R2, R5, 0x1, -R2 ;  /* 0x0000000105027824 */ /* 0x000fe200078e0a02 */
        /* <DEDUP_REMOVED lines=8> */
[----:B------:R-:W-:Y:S01]  /*0bd0*/  LOP3.LUT R9, R9, 0xfffffff8, RZ, 0xc0, !PT ;  /* 0xfffffff809097812 */ /* 0x000fe200078ec0ff */
[----:B------:R0:W-:Y:S01]  /*0be0*/  STL [R1], R3 ;  /* 0x0000000301007387 */ /* 0x0001e20000100800 */
[----:B------:R-:W-:Y:S02]  /*0bf0*/  LEA.HI R6, R6, R19, RZ, 0x5 ;  /* 0x0000001306067211 */ /* 0x000fe400078f28ff */
[----:B------:R-:W-:Y:S01]  /*0c00*/  LOP3.LUT R16, R0, 0xfffffff8, RZ, 0xc0, !PT ;  /* 0xfffffff800107812 */ /* 0x000fe200078ec0ff */
[----:B------:R-:W-:Y:S01]  /*0c10*/  IMAD.IADD R9, R8, 0x1, -R9 ;  /* 0x0000000108097824 */ /* 0x000fe200078e0a09 */
[----:B------:R-:W-:Y:S02]  /*0c20*/  SHF.R.S32.HI R6, RZ, 0x5, R6 ;  /* 0x00000005ff067819 */ /* 0x000fe40000011406 */
[----:B------:R-:W-:Y:S01]  /*0c30*/  LOP3.LUT R8, R7, 0x7ffffffc, RZ, 0xc0, !PT ;  /* 0x7ffffffc07087812 */ /* 0x000fe200078ec0ff */
[----:B------:R-:W-:Y:S01]  /*0c40*/  IMAD.IADD R16, R10, 0x1, -R16 ;  /* 0x000000010a107824 */ /* 0x000fe200078e0a10 */
[----:B------:R-:W-:Y:S01]  /*0c50*/  SHF.R.S32.HI R18, RZ, 0x3, R0 ;  /* 0x00000003ff127819 */ /* 0x000fe20000011400 */
[----:B------:R-:W-:Y:S01]  /*0c60*/  IMAD R6, R6, 0x10, R9 ;  /* 0x0000001006067824 */ /* 0x000fe200078e0209 */
[----:B0-----:R-:W-:Y:S01]  /*0c70*/  LEA.HI R3, R2, R2, RZ, 0x1 ;  /* 0x0000000202037211 */ /* 0x001fe200078f08ff */
[----:B------:R-:W-:Y:S01]  /*0c80*/  IMAD.SHL.U32 R17, R16, 0x8, RZ ;  /* 0x0000000810117824 */ /* 0x000fe200078e00ff */
[----:B------:R-:W-:-:S02]  /*0c90*/  LEA.HI R2, R4, R4, RZ, 0x1 ;  /* 0x0000000404027211 */ /* 0x000fc400078f08ff */
[----:B------:R-:W-:Y:S01]  /*0ca0*/  IADD3 R8, R19, -R8, RZ ;  /* 0x8000000813087210 */ /* 0x000fe20007ffe0ff */
[----:B------:R-:W-:Y:S01]  /*0cb0*/  IMAD R3, R3, -0x3, R22 ;  /* 0xfffffffd03037824 */ /* 0x000fe200078e0216 */
[----:B------:R-:W-:Y:S02]  /*0cc0*/  LOP3.LUT R5, R2, 0x1ffffffe, RZ, 0xc0, !PT ;  /* 0x1ffffffe02057812 */ /* 0x000fe400078ec0ff */
[----:B------:R-:W-:Y:S01]  /*0cd0*/  SHF.R.S32.HI R0, RZ, 0x1f, R17 ;  /* 0x0000001fff007819 */ /* 0x000fe20000011411 */
[----:B------:R-:W-:Y:S02]  /*0ce0*/  IMAD R23, R3, 0x40, R6 ;  /* 0x0000004003177824 */ /* 0x000fe400078e0206 */
[----:B------:R-:W-:Y:S02]  /*0cf0*/  IMAD.IADD R4, R4, 0x1, -R5 ;  /* 0x0000000104047824 */ /* 0x000fe400078e0a05 */
[----:B------:R-:W-:-:S03]  /*0d00*/  IMAD R156, R8, R11, 0xa0 ;  /* 0x000000a0089c7424 */ /* 0x000fc600078e020b */
[----:B------:R-:W-:-:S07]  /*0d10*/  LEA R157, R4, R23, 0x3 ;  /* 0x00000017049d7211 */ /* 0x000fce00078e18ff */
.L_x_13297:
        /* <DEDUP_REMOVED lines=36> */
[----:B-----5:R-:W-:Y:S01]  /*0f60*/  CS2R R12, SRZ ;  /* 0x00000000000c7805 */ /* 0x020fe2000001ff00 */
[----:B------:R-:W-:Y:S01]  /*0f70*/  UIMAD UR4, UR4, UR6, URZ ;  /* 0x00000006040472a4 */ /* 0x000fe2000f8e023f */
[----:B------:R-:W-:Y:S02]  /*0f80*/  CS2R R14, SRZ ;  /* 0x00000000000e7805 */ /* 0x000fe4000001ff00 */
[----:B------:R-:W-:Y:S02]  /*0f90*/  CS2R R20, SRZ ;  /* 0x0000000000147805 */ /* 0x000fe4000001ff00 */
[----:B------:R-:W-:Y:S02]  /*0fa0*/  CS2R R24, SRZ ;  /* 0x0000000000187805 */ /* 0x000fe4000001ff00 */
[----:B--2---:R-:W-:-:S02]  /*0fb0*/  @P0 R2UR UR49, R2 ;  /* 0x00000000023102ca */ /* 0x004fc400000e0000 */
[----:B------:R-:W-:Y:S02]  /*0fc0*/  PLOP3.LUT P0, PT, PT, PT, PT, 0x80, 0x0 ;  /* 0x000000000000781c */ /* 0x000fe40003f0f070 */
[----:B---3--:R-:W-:Y:S02]  /*0fd0*/  @P1 R2UR UR4, R4 ;  /* 0x00000000040412ca */ /* 0x008fe400000e0000 */
[----:B------:R-:W-:Y:S01]  /*0fe0*/  MOV R2, RZ ;  /* 0x000000ff00027202 */ /* 0x000fe20000000f00 */
        /* <DEDUP_REMOVED lines=14> */
.L_x_13264:
[----:B------:R-:W-:Y:S01]  /*10d0*/  UIADD3 UR49, -UR49, UR4, URZ ;  /* 0x0000000431317290 */ /* 0x000fe2000fffe13f */
[----:B------:R-:W-:Y:S01]  /*10e0*/  CS2R R32, SRZ ;  /* 0x0000000000207805 */ /* 0x000fe2000001ff00 */
[----:B------:R-:W-:Y:S01]  /*10f0*/  UMOV UR51, UR44 ;  /* 0x0000002c00337c82 */ /* 0x000fe20008000000 */
[----:B------:R-:W-:Y:S01]  /*1100*/  CS2R R26, SRZ ;  /* 0x00000000001a7805 */ /* 0x000fe2000001ff00 */
[----:B------:R-:W-:Y:S01]  /*1110*/  UISETP.GE.AND UP0, UPT, UR49, 0x1, UPT ;  /* 0x000000013100788c */ /* 0x000fe2000bf06270 */
[----:B------:R-:W-:Y:S01]  /*1120*/  CS2R R56, SRZ ;  /* 0x0000000000387805 */ /* 0x000fe2000001ff00 */
[----:B------:R-:W-:Y:S01]  /*1130*/  UIADD3 UR4, UR49, 0x9f, URZ ;  /* 0x0000009f31047890 */ /* 0x000fe2000fffe03f */
[----:B------:R-:W-:Y:S01]  /*1140*/  IMAD.MOV.U32 R34, RZ, RZ, RZ ;  /* 0x000000ffff227224 */ /* 0x000fe200078e00ff */
[----:B------:R-:W-:Y:S02]  /*1150*/  CS2R R36, SRZ ;  /* 0x0000000000247805 */ /* 0x000fe4000001ff00 */
[----:B------:R-:W-:-:S02]  /*1160*/  CS2R R40, SRZ ;  /* 0x0000000000287805 */ /* 0x000fc4000001ff00 */
[----:B------:R-:W-:Y:S01]  /*1170*/  PLOP3.LUT P1, PT, PT, PT, UP0, 0x80, 0x0 ;  /* 0x000000000000781c */ /* 0x000fe20003f2f008 */
[----:B------:R-:W-:Y:S01]  /*1180*/  UIMAD.WIDE UR4, UR4, 0x66666667, URZ ;  /* 0x66666667040478a5 */ /* 0x000fe2000f8e023f */
[----:B------:R-:W-:Y:S02]  /*1190*/  CS2R R58, SRZ ;  /* 0x00000000003a7805 */ /* 0x000fe4000001ff00 */
[----:B------:R-:W-:Y:S02]  /*11a0*/  CS2R R44, SRZ ;  /* 0x00000000002c7805 */ /* 0x000fe4000001ff00 */
[----:B------:R-:W-:Y:S01]  /*11b0*/  CS2R R60, SRZ ;  /* 0x00000000003c7805 */ /* 0x000fe2000001ff00 */
[----:B------:R-:W-:-:S04]  /*11c0*/  USHF.R.U32.HI UR50, URZ, 0x1f, UR5 ;  /* 0x0000001f3f327899 */ /* 0x000fc80008011605 */
[----:B------:R-:W-:Y:S02]  /*11d0*/  ULEA.HI.SX32 UR50, UR5, UR50, 0x1a ;  /* 0x0000003205327291 */ /* 0x000fe4000f8fd23f */
[----:B------:R-:W-:Y:S10]  /*11e0*/  @!P1 BRA `(.L_x_13265) ;  /* 0x0000006c00409947 */ /* 0x000ff40003800000 */
[----:B------:R-:W0:Y:S01]  /*11f0*/  S2R R40, SR_CgaCtaId ;  /* 0x0000000000287919 */ /* 0x000e220000008800 */
[----:B------:R-:W-:Y:S01]  /*1200*/  MOV R5, 0x400 ;  /* 0x0000040000057802 */ /* 0x000fe20000000f00 */
[----:B------:R-:W-:Y:S01]  /*1210*/  UMOV UR37, 0x80000020 ;  /* 0x8000002000257882 */ /* 0x000fe20000000000 */
[----:B------:R-:W1:Y:S02]  /*1220*/  SHFL.IDX PT, R0, R22, RZ, 0x1f ;  /* 0x00001fff16007589 */ /* 0x000e6400000e0000 */
[----:B-1----:R-:W-:Y:S01]  /*1230*/  IMAD.HI R2, R0, 0x55555556, RZ ;  /* 0x5555555600027827 */ /* 0x002fe200078e02ff */
[----:B0-----:R-:W-:-:S04]  /*1240*/  LEA R25, R40, R5, 0x18 ;  /* 0x0000000528197211 */ /* 0x001fc800078ec0ff */
[----:B------:R-:W-:-:S05]  /*1250*/  LEA.HI R3, R2, R2, RZ, 0x1 ;  /* 0x0000000202037211 */ /* 0x000fca00078f08ff */
[----:B------:R-:W-:Y:S02]  /*1260*/  IMAD R3, R3, -0x3, R0 ;  /* 0xfffffffd03037824 */ /* 0x000fe400078e0200 */
[----:B------:R-:W-:-:S05]  /*1270*/  VIADD R0, R25, 0xb000 ;  /* 0x0000b00019007836 */ /* 0x000fca0000000000 */
[----:B------:R-:W-:Y:S02]  /*1280*/  LEA R3, R3, R0, 0xc ;  /* 0x0000000003037211 */ /* 0x000fe400078e60ff */
[----:B------:R-:W-:Y:S02]  /*1290*/  LOP3.LUT P0, RZ, R0, 0x9f, RZ, 0xc0, !PT ;  /* 0x0000009f00ff7812 */ /* 0x000fe4000780c0ff */
        /* <DEDUP_REMOVED lines=21> */
.L_x_13266:
        /* <DEDUP_REMOVED lines=10> */
[----:B------:R-:W-:Y:S01]  /*1490*/  @UP0 ULDC.64 UR14, c[0x0][0x9a8] ;  /* 0x00026a00000e0ab9 */ /* 0x000fe20000000a00 */
[----:B------:R-:W-:Y:S01]  /*14a0*/  @UP0 ULDC.64 UR18, c[0x0][0x9b0] ;  /* 0x00026c0000120ab9 */ /* 0x000fe20000000a00 */
[----:B------:R-:W-:Y:S01]  /*14b0*/  @UP1 ULDC.64 UR16, c[0x0][0x9b8] ;  /* 0x00026e0000101ab9 */ /* 0x000fe20000000a00 */
[----:B------:R-:W-:Y:S02]  /*14c0*/  @UP0 UIMAD UR8, UR47, UR14, URZ ;  /* 0x0000000e2f0802a4 */ /* 0x000fe4000f8e023f */
[----:B------:R-:W-:Y:S02]  /*14d0*/  @UP1 UIMAD UR10, UR47, UR16, URZ ;  /* 0x000000102f0a12a4 */ /* 0x000fe4000f8e023f */
[----:B------:R-:W-:Y:S02]  /*14e0*/  @UP0 UIMAD UR15, UR46, UR15, UR8 ;  /* 0x0000000f2e0f02a4 */ /* 0x000fe4000f8e0208 */
[----:B------:R-:W-:Y:S02]  /*14f0*/  @UP1 UIMAD.WIDE.U32 UR8, UR46, UR16, URZ ;  /* 0x000000102e0812a5 */ /* 0x000fe4000f8e003f */
[----:B------:R-:W-:-:S02]  /*1500*/  @UP0 UIMAD.WIDE.U32 UR12, UR46, UR14, URZ ;  /* 0x0000000e2e0c02a5 */ /* 0x000fc4000f8e003f */
[----:B------:R-:W-:Y:S02]  /*1510*/  @UP1 UIMAD UR16, UR46, UR17, UR10 ;  /* 0x000000112e1012a4 */ /* 0x000fe4000f8e020a */
[----:B------:R-:W-:Y:S02]  /*1520*/  @UP1 USHF.R.S32.HI UR17, URZ, 0x1f, UR44 ;  /* 0x0000001f3f111899 */ /* 0x000fe4000801142c */
[----:B------:R-:W-:Y:S01]  /*1530*/  @UP0 USHF.R.S32.HI UR14, URZ, 0x1f, UR44 ;  /* 0x0000001f3f0e0899 */ /* 0x000fe2000801142c */
[----:B------:R-:W-:Y:S01]  /*1540*/  @UP1 ULDC.64 UR10, c[0x0][0x9c0] ;  /* 0x00027000000a1ab9 */ /* 0x000fe20000000a00 */
[----:B------:R-:W-:Y:S02]  /*1550*/  @UP0 UIADD3 UR13, UR13, UR15, URZ ;  /* 0x0000000f0d0d0290 */ /* 0x000fe4000fffe03f */
        /* <DEDUP_REMOVED lines=12> */
[----:B------:R-:W-:Y:S01]  /*1620*/  MOV R2, UR6 ;  /* 0x0000000600027c02 */ /* 0x000fe20008000f00 */
        /* <DEDUP_REMOVED lines=14> */
[----:B------:R-:W0:Y:S01]  /*1710*/  SYNCS.PHASECHK.TRANS64.TRYWAIT P1, [R25+URZ+0x13200], R6 ;  /* 0x01320006190075a7 */ /* 0x000e22000802017f */
[----:B--2---:R-:W-:-:S04]  /*1720*/  FMUL.FTZ R0, R7, R0 ;  /* 0x0000000007007220 */ /* 0x004fc80000410000 */
[----:B------:R-:W-:Y:S01]  /*1730*/  FMUL.FTZ R0, R0, UR4 ;  /* 0x0000000400007c20 */ /* 0x000fe20008410000 */
[----:B0-----:R-:W-:Y:S06]  /*1740*/  @!P1 BRA `(.L_x_13267) ;  /* 0x000000e800789947 */ /* 0x001fec0003800000 */
.L_x_13399:
[----:B------:R-:W-:Y:S05]  /*1750*/  @!P0 BRA `(.L_x_13268) ;  /* 0x0000000000048947 */ /* 0x000fea0003800000 */
[----:B------:R-:W-:Y:S01]  /*1760*/  BPT.TRAP 0x1 ;  /* 0x000000040000795c */ /* 0x000fe20000300000 */
.L_x_13268:
[----:B------:R-:W-:Y:S01]  /*1770*/  MOV R2, UR42 ;  /* 0x0000002a00027c02 */ /* 0x000fe20008000f00 */
[----:B------:R-:W-:-:S04]  /*1780*/  IMAD.U32 R4, RZ, RZ, UR41 ;  /* 0x00000029ff047e24 */ /* 0x000fc8000f8e00ff */
[----:B------:R-:W-:Y:S01]  /*1790*/  IMAD R3, R2, 0x8, R25 ;  /* 0x0000000802037824 */ /* 0x000fe200078e0219 */
[----:B------:R-:W-:-:S04]  /*17a0*/  SHF.L.U32 R4, R4, 0x1f, RZ ;  /* 0x0000001f04047819 */ /* 0x000fc800000006ff */
[----:B------:R1:W2:Y:S01]  /*17b0*/  SYNCS.PHASECHK.TRANS64.TRYWAIT P1, [R3+URZ+0x13230], R4 ;  /* 0x01323004030075a7 */ /* 0x0002a2000802017f */
[----:B------:R-:W-:Y:S05]  /*17c0*/  @!P0 BRA `(.L_x_13269) ;  /* 0x0000000000048947 */ /* 0x000fea0003800000 */
[----:B------:R-:W-:Y:S01]  /*17d0*/  BPT.TRAP 0x1 ;  /* 0x000000040000795c */ /* 0x000fe20000300000 */
.L_x_13269:
[----:B------:R-:W-:Y:S02]  /*17e0*/  VIADD R2, R25, 0xe000 ;  /* 0x0000e00019027836 */ /* 0x000fe40000000000 */
[----:B------:R-:W-:-:S03]  /*17f0*/  IMAD.MOV.U32 R55, RZ, RZ, RZ ;  /* 0x000000ffff377224 */ /* 0x000fc600078e00ff */
[----:B------:R-:W-:-:S04]  /*1800*/  SHF.R.U32.HI R2, RZ, 0x4, R2 ;  /* 0x00000004ff027819 */ /* 0x000fc80000011602 */
[----:B------:R-:W-:Y:S01]  /*1810*/  LOP3.LUT R2, R2, 0x3fff, RZ, 0xc0, !PT ;  /* 0x00003fff02027812 */ /* 0x000fe200078ec0ff */
[----:B--2---:R-:W-:Y:S06]  /*1820*/  @P1 BRA `(.L_x_13270) ;  /* 0x0000000000081947 */ /* 0x004fec0003800000 */
[----:B------:R-:W2:Y:S02]  /*1830*/  SYNCS.PHASECHK.TRANS64.TRYWAIT P1, [R3+URZ+0x13230], R4 ;  /* 0x01323004030075a7 */ /* 0x000ea4000802017f */
[----:B--2---:R-:W-:Y:S05]  /*1840*/  @!P1 BRA `(.L_x_13271) ;  /* 0x000000e8004c9947 */ /* 0x004fea0003800000 */
.L_x_13270:
        /* <DEDUP_REMOVED lines=8> */
[----:B-12---:R-:W-:-:S07]  /*18d0*/  VIADD R4, R41, 0x2 ;  /* 0x0000000229047836 */ /* 0x006fce0000000000 */
        /* <DEDUP_REMOVED lines=20> */
[----:B------:R-:W-:Y:S01]  /*1a20*/  R2UR UR4, R4 ;  /* 0x00000000040472ca */ /* 0x000fe200000e0000 */
[----:B------:R-:W-:Y:S01]  /*1a30*/  UIADD3 UR6, UR8, 0x2, URZ ;  /* 0x0000000208067890 */ /* 0x000fe2000fffe03f */
[----:B------:R-:W-:Y:S01]  /*1a40*/  UMOV UR5, 0x80000020 ;  /* 0x8000002000057882 */ /* 0x000fe20000000000 */
[----:B------:R-:W-:Y:S01]  /*1a50*/  UMOV UR7, 0x80000020 ;  /* 0x8000002000077882 */ /* 0x000fe20000000000 */
        /* <DEDUP_REMOVED lines=36> */
.L_x_13272:
[C---:B------:R-:W-:Y:S01]  /*1ca0*/  FMUL.FTZ R4, R0.reuse, R104 ;  /* 0x0000006800047220 */ /* 0x040fe20000410000 */
[C---:B------:R-:W-:Y:S01]  /*1cb0*/  FMUL.FTZ R5, R0.reuse, R105 ;  /* 0x0000006900057220 */ /* 0x040fe20000410000 */
[C---:B------:R-:W-:Y:S01]  /*1cc0*/  FMUL.FTZ R8, R0.reuse, R108 ;  /* 0x0000006c00087220 */ /* 0x040fe20000410000 */
[C---:B------:R-:W-:Y:S01]  /*1cd0*/  FMUL.FTZ R47, R0.reuse, R92 ;  /* 0x0000005c002f7220 */ /* 0x040fe20000410000 */
[C---:B------:R-:W-:Y:S01]  /*1ce0*/  FMUL.FTZ R9, R0.reuse, R109 ;  /* 0x0000006d00097220 */ /* 0x040fe20000410000 */
[C---:B------:R-:W-:Y:S01]  /*1cf0*/  FMUL.FTZ R92, R0.reuse, R32 ;  /* 0x00000020005c7220 */ /* 0x040fe20000410000 */
[----:B------:R-:W0:Y:S01]  /*1d00*/  MUFU.TANH R4, R4 ;  /* 0x0000000400047308 */ /* 0x000e220000002400 */
[----:B------:R-:W-:Y:S01]  /*1d10*/  FMUL.FTZ R48, R0, R93 ;  /* 0x0000005d00307220 */ /* 0x000fe20000410000 */
[----:B------:R-:W-:Y:S01]  /*1d20*/  IADD3 R32, R156, UR49, RZ ;  /* 0x000000319c207c10 */ /* 0x000fe2000fffe0ff */
[----:B------:R-:W-:Y:S02]  /*1d30*/  IMAD.U32 R93, RZ, RZ, UR50 ;  /* 0x00000032ff5d7e24 */ /* 0x000fe4000f8e00ff */
[C---:B------:R-:W-:Y:S01]  /*1d40*/  FMUL.FTZ R12, R0.reuse, R112 ;  /* 0x00000070000c7220 */ /* 0x040fe20000410000 */
[C---:B------:R-:W-:Y:S01]  /*1d50*/  FMUL.FTZ R6, R0.reuse, R106 ;  /* 0x0000006a00067220 */ /* 0x040fe20000410000 */
[C---:B------:R-:W-:Y:S01]  /*1d60*/  FMUL.FTZ R13, R0.reuse, R113 ;  /* 0x00000071000d7220 */ /* 0x040fe20000410000 */
[----:B------:R-:W-:Y:S01]  /*1d70*/  IMAD R32, R93, -0xa0, R32 ;  /* 0xffffff605d207824 */ /* 0x000fe200078e0220 */
[----:B------:R-:W1:Y:S01]  /*1d80*/  MUFU.TANH R5, R5 ;  /* 0x0000000500057308 */ /* 0x000e620000002400 */
[C---:B------:R-:W-:Y:S01]  /*1d90*/  FMUL.FTZ R7, R0.reuse, R107 ;  /* 0x0000006b00077220 */ /* 0x040fe20000410000 */
[C---:B------:R-:W-:Y:S01]  /*1da0*/  FMUL.FTZ R20, R0.reuse, R116 ;  /* 0x0000007400147220 */ /* 0x040fe20000410000 */
[----:B------:R-:W-:Y:S01]  /*1db0*/  FMUL.FTZ R10, R0, R110 ;  /* 0x0000006e000a7220 */ /* 0x000fe20000410000 */
[----:B------:R-:W-:Y:S01]  /*1dc0*/  ISETP.GT.AND P4, PT, R32, RZ, PT ;  /* 0x000000ff2000720c */ /* 0x000fe20003f84270 */
[----:B------:R-:W-:Y:S01]  /*1dd0*/  FMUL.FTZ R21, R0, R117 ;  /* 0x0000007500157220 */ /* 0x000fe20000410000 */
[----:B------:R-:W-:Y:S01]  /*1de0*/  ISETP.GT.AND P3, PT, R32, 0x1, PT ;  /* 0x000000012000780c */ /* 0x000fe20003f64270 */
[----:B------:R-:W-:Y:S01]  /*1df0*/  FMUL.FTZ R11, R0, R111 ;  /* 0x0000006f000b7220 */ /* 0x000fe20000410000 */
[----:B------:R-:W2:Y:S01]  /*1e00*/  MUFU.TANH R8, R8 ;  /* 0x0000000800087308 */ /* 0x000ea20000002400 */
[----:B------:R-:W-:Y:S01]  /*1e10*/  ISETP.GT.AND P2, PT, R32, 0x8, PT ;  /* 0x000000082000780c */ /* 0x000fe20003f44270 */
[----:B------:R-:W-:Y:S01]  /*1e20*/  FMUL.FTZ R43, R0, R88 ;  /* 0x00000058002b7220 */ /* 0x000fe20000410000 */
[----:B0-----:R-:W-:Y:S01]  /*1e30*/  FSEL R4, R4, -INF , P4 ;  /* 0xff80000004047808 */ /* 0x001fe20002000000 */
[----:B------:R-:W-:Y:S01]  /*1e40*/  FMUL.FTZ R49, R0, R94 ;  /* 0x0000005e00317220 */ /* 0x000fe20000410000 */
[----:B------:R-:W-:Y:S01]  /*1e50*/  ISETP.GT.AND P1, PT, R32, 0x9, PT ;  /* 0x000000092000780c */ /* 0x000fe20003f24270 */
[----:B------:R-:W-:Y:S01]  /*1e60*/  FMUL.FTZ R14, R0, R114 ;  /* 0x00000072000e7220 */ /* 0x000fe20000410000 */
[----:B------:R-:W-:Y:S01]  /*1e70*/  ISETP.GT.AND P6, PT, R32, 0x10, PT ;  /* 0x000000102000780c */ /* 0x000fe20003fc4270 */
[----:B------:R-:W0:Y:S01]  /*1e80*/  MUFU.TANH R9, R9 ;  /* 0x0000000900097308 */ /* 0x000e220000002400 */
[----:B-1----:R-:W-:Y:S01]  /*1e90*/  FSEL R5, R5, -INF , P3 ;  /* 0xff80000005057808 */ /* 0x002fe20001800000 */
[C---:B------:R-:W-:Y:S01]  /*1ea0*/  FMUL.FTZ R44, R0.reuse, R89 ;  /* 0x00000059002c7220 */ /* 0x040fe20000410000 */
[----:B------:R-:W-:Y:S01]  /*1eb0*/  FMUL.FTZ R15, R0, R115 ;  /* 0x00000073000f7220 */ /* 0x000fe20000410000 */
[----:B------:R-:W-:Y:S01]  /*1ec0*/  ISETP.GT.AND P5, PT, R32, 0x11, PT ;  /* 0x000000112000780c */ /* 0x000fe20003fa4270 */
[----:B------:R-:W-:Y:S01]  /*1ed0*/  FMUL.FTZ R41, R0, R118 ;  /* 0x0000007600297220 */ /* 0x000fe20000410000 */
        /* <DEDUP_REMOVED lines=86> */
[----:B------:R-:W-:Y:S01]  /*2440*/  ULDC UR16, c[0x0][0x988] ;  /* 0x0002620000107ab9 */ /* 0x000fe20000000800 */
[----:B------:R-:W-:Y:S01]  /*2450*/  FMNMX.FTZ R93, R43, R94, !PT ;  /* 0x0000005e2b5d7209 */ /* 0x000fe20007810000 */
[C---:B------:R-:W-:Y:S01]  /*2460*/  FMUL.FTZ R102, R0.reuse, R30 ;  /* 0x0000001e00667220 */ /* 0x040fe20000410000 */
[----:B------:R-:W-:Y:S01]  /*2470*/  FMUL.FTZ R100, R0, R31 ;  /* 0x0000001f00647220 */ /* 0x000fe20000410000 */
[----:B------:R-:W0:Y:S01]  /*2480*/  MUFU.TANH R15, R15 ;  /* 0x0000000f000f7308 */ /* 0x000e220000002400 */
[----:B-1----:R-:W-:Y:S01]  /*2490*/  FSEL R14, R14, -INF , P6 ;  /* 0xff8000000e0e7808 */ /* 0x002fe20003000000 */
[----:B------:R-:W-:Y:S01]  /*24a0*/  FMUL.FTZ R104, R0, R34 ;  /* 0x0000002200687220 */ /* 0x000fe20000410000 */
[----:B------:R-:W-:Y:S01]  /*24b0*/  ISETP.GT.AND P6, PT, R32, 0x28, PT ;  /* 0x000000282000780c */ /* 0x000fe20003fc4270 */
[C---:B------:R-:W-:Y:S01]  /*24c0*/  FMUL.FTZ R103, R0.reuse, R35 ;  /* 0x0000002300677220 */ /* 0x040fe20000410000 */
[C---:B------:R-:W-:Y:S01]  /*24d0*/  FMUL.FTZ R106, R0.reuse, R38 ;  /* 0x00000026006a7220 */ /* 0x040fe20000410000 */
[----:B------:R-:W-:Y:S01]  /*24e0*/  P2R R120, PR, RZ, 0x1 ;  /* 0x00000001ff787803 */ /* 0x000fe20000000000 */
[----:B------:R-:W-:Y:S01]  /*24f0*/  FMUL.FTZ R105, R0, R39 ;  /* 0x0000002700697220 */ /* 0x000fe20000410000 */
[----:B------:R-:W1:Y:S01]  /*2500*/  MUFU.TANH R47, R47 ;  /* 0x0000002f002f7308 */ /* 0x000e620000002400 */
[----:B--2---:R-:W-:Y:S01]  /*2510*/  FSEL R44, R44, -INF , P1 ;  /* 0xff8000002c2c7808 */ /* 0x004fe20000800000 */
[----:B------:R-:W-:Y:S01]  /*2520*/  VIADD R3, R3, 0x13240 ;  /* 0x0001324003037836 */ /* 0x000fe20000000000 */
[----:B------:R-:W-:-:S02]  /*2530*/  UISETP.GE.AND UP0, UPT, UR49, 0xa1, UPT ;  /* 0x000000a13100788c */ /* 0x000fc4000bf06270 */
[----:B------:R-:W-:Y:S02]  /*2540*/  FMNMX.FTZ R94, R44, R93, !PT ;  /* 0x0000005d2c5e7209 */ /* 0x000fe40007810000 */
[----:B------:R-:W-:Y:S01]  /*2550*/  PRMT R40, R40, 0x654, R3 ;  /* 0x0000065428287816 */ /* 0x000fe20000000003 */
[----:B------:R-:W2:Y:S01]  /*2560*/  MUFU.TANH R41, R41 ;  /* 0x0000002900297308 */ /* 0x000ea20000002400 */
[----:B0-----:R-:W-:Y:S02]  /*2570*/  FSEL R15, R15, -INF , P5 ;  /* 0xff8000000f0f7808 */ /* 0x001fe40002800000 */
[----:B------:R-:W-:Y:S01]  /*2580*/  ISETP.GT.AND P5, PT, R32, 0x29, PT ;  /* 0x000000292000780c */ /* 0x000fe20003fa4270 */
[----:B------:R0:W-:Y:S04]  /*2590*/  SYNCS.ARRIVE.TRANS64.RED.A1T0 RZ, [R40+URZ], RZ ;  /* 0x000000ff28ff79a7 */ /* 0x0001e8000810043f */
[----:B------:R-:W3:Y:S01]  /*25a0*/  MUFU.TANH R48, R48 ;  /* 0x0000003000307308 */ /* 0x000ee20000002400 */
[----:B-1----:R-:W-:-:S04]  /*25b0*/  FSEL R47, R47, -INF , P6 ;  /* 0xff8000002f2f7808 */ /* 0x002fc80003000000 */
[----:B------:R-:W-:-:S03]  /*25c0*/  FMNMX.FTZ R93, R47, R94, !PT ;  /* 0x0000005e2f5d7209 */ /* 0x000fc60007810000 */
[----:B------:R-:W1:Y:S01]  /*25d0*/  MUFU.TANH R42, R42 ;  /* 0x0000002a002a7308 */ /* 0x000e620000002400 */
[----:B--2---:R-:W-:Y:S02]  /*25e0*/  FSEL R41, R41, -INF , P4 ;  /* 0xff80000029297808 */ /* 0x004fe40002000000 */
[----:B------:R-:W-:-:S05]  /*25f0*/  ISETP.GT.AND P4, PT, R32, 0x30, PT ;  /* 0x000000302000780c */ /* 0x000fca0003f84270 */
[----:B------:R-:W2:Y:S01]  /*2600*/  MUFU.TANH R51, R51 ;  /* 0x0000003300337308 */ /* 0x000ea20000002400 */
[----:B---3--:R-:W-:-:S04]  /*2610*/  FSEL R48, R48, -INF , P5 ;  /* 0xff80000030307808 */ /* 0x008fc80002800000 */
[----:B------:R-:W-:-:S03]  /*2620*/  FMNMX.FTZ R94, R48, R93, !PT ;  /* 0x0000005d305e7209 */ /* 0x000fc60007810000 */
[----:B------:R-:W3:Y:S01]  /*2630*/  MUFU.TANH R45, R45 ;  /* 0x0000002d002d7308 */ /* 0x000ee20000002400 */
[----:B-1----:R-:W-:Y:S02]  /*2640*/  FSEL R42, R42, -INF , P3 ;  /* 0xff8000002a2a7808 */ /* 0x002fe40001800000 */
[----:B------:R-:W-:-:S05]  /*2650*/  ISETP.GT.AND P3, PT, R32, 0x31, PT ;  /* 0x000000312000780c */ /* 0x000fca0003f64270 */
[----:B------:R-:W1:Y:S01]  /*2660*/  MUFU.TANH R52, R52 ;  /* 0x0000003400347308 */ /* 0x000e620000002400 */
[----:B--2---:R-:W-:-:S04]  /*2670*/  FSEL R51, R51, -INF , P4 ;  /* 0xff80000033337808 */ /* 0x004fc80002000000 */
[----:B------:R-:W-:-:S03]  /*2680*/  FMNMX.FTZ R93, R51, R94, !PT ;  /* 0x0000005e335d7209 */ /* 0x000fc60007810000 */
[----:B------:R-:W2:Y:S01]  /*2690*/  MUFU.TANH R46, R46 ;  /* 0x0000002e002e7308 */ /* 0x000ea20000002400 */
[----:B---3--:R-:W-:Y:S02]  /*26a0*/  FSEL R45, R45, -INF , P2 ;  /* 0xff8000002d2d7808 */ /* 0x008fe40001000000 */
[----:B------:R-:W-:-:S05]  /*26b0*/  ISETP.GT.AND P2, PT, R32, 0x38, PT ;  /* 0x000000382000780c */ /* 0x000fca0003f44270 */
        /* <DEDUP_REMOVED lines=115> */
[----:B---3--:R-:W-:-:S07]  /*2df0*/  FSEL R24, R24, -INF , P2 ;  /* 0xff80000018187808 */ /* 0x008fce0001000000 */
[----:B------:R-:W3:Y:S01]  /*2e00*/  MUFU.TANH R67, R67 ;  /* 0x0000004300437308 */ /* 0x000ee20000002400 */
[----:B-1----:R-:W-:Y:S02]  /*2e10*/  FSEL R66, R66, -INF , P6 ;  /* 0xff80000042427808 */ /* 0x002fe40003000000 */
[----:B------:R-:W-:-:S05]  /*2e20*/  ISETP.GT.AND P6, PT, R32, 0x88, PT ;  /* 0x000000882000780c */ /* 0x000fca0003fc4270 */
[----:B------:R-:W1:Y:S01]  /*2e30*/  MUFU.TANH R28, R28 ;  /* 0x0000001c001c7308 */ /* 0x000e620000002400 */
[----:B--2---:R-:W-:Y:S02]  /*2e40*/  FSEL R58, R25, -INF , P1 ;  /* 0xff800000193a7808 */ /* 0x004fe40000800000 */
[----:B------:R-:W-:-:S05]  /*2e50*/  FMNMX.FTZ R25, R24, R95, !PT ;  /* 0x0000005f18197209 */ /* 0x000fca0007810000 */
[----:B------:R-:W2:Y:S01]  /*2e60*/  MUFU.TANH R70, R70 ;  /* 0x0000004600467308 */ /* 0x000ea20000002400 */
[----:B---3--:R-:W-:Y:S02]  /*2e70*/  FSEL R67, R67, -INF , P5 ;  /* 0xff80000043437808 */ /* 0x008fe40002800000 */
[----:B------:R-:W-:-:S05]  /*2e80*/  ISETP.GT.AND P5, PT, R32, 0x89, PT ;  /* 0x000000892000780c */ /* 0x000fca0003fa4270 */
[----:B------:R-:W3:Y:S01]  /*2e90*/  MUFU.TANH R29, R29 ;  /* 0x0000001d001d7308 */ /* 0x000ee20000002400 */
[----:B-1----:R-:W-:Y:S02]  /*2ea0*/  FSEL R95, R28, -INF , P6 ;  /* 0xff8000001c5f7808 */ /* 0x002fe40003000000 */
[----:B------:R-:W-:-:S04]  /*2eb0*/  FMNMX.FTZ R28, R58, R25, !PT ;  /* 0x000000193a1c7209 */ /* 0x000fc80007810000 */
[----:B------:R-:W-:Y:S01]  /*2ec0*/  FMNMX.FTZ R25, R95, R28, !PT ;  /* 0x0000001c5f197209 */ /* 0x000fe20007810000 */
[----:B------:R-:W1:Y:S01]  /*2ed0*/  MUFU.TANH R71, R71 ;  /* 0x0000004700477308 */ /* 0x000e620000002400 */
[----:B--2---:R-:W-:Y:S02]  /*2ee0*/  FSEL R70, R70, -INF , P4 ;  /* 0xff80000046467808 */ /* 0x004fe40002000000 */
[----:B------:R-:W-:-:S05]  /*2ef0*/  ISETP.GT.AND P4, PT, R32, 0x90, PT ;  /* 0x000000902000780c */ /* 0x000fca0003f84270 */
[----:B------:R-:W2:Y:S01]  /*2f00*/  MUFU.TANH R92, R92 ;  /* 0x0000005c005c7308 */ /* 0x000ea20000002400 */
[----:B---3--:R-:W-:Y:S01]  /*2f10*/  FSEL R96, R29, -INF , P5 ;  /* 0xff8000001d607808 */ /* 0x008fe20002800000 */
[----:B------:R-:W-:-:S03]  /*2f20*/  IMAD.U32 R29, RZ, RZ, UR16 ;  /* 0x00000010ff1d7e24 */ /* 0x000fc6000f8e00ff */
        /* <DEDUP_REMOVED lines=20> */
[----:B-1----:R-:W-:-:S04]  /*3070*/  FSEL R101, R37, -INF , P1 ;  /* 0xff80000025657808 */ /* 0x002fc80000800000 */
[----:B------:R-:W-:-:S03]  /*3080*/  FMNMX.FTZ R28, R101, R28, !PT ;  /* 0x0000001c651c7209 */ /* 0x000fc60007810000 */
[----:B------:R-:W1:Y:S01]  /*3090*/  MUFU.TANH R104, R104 ;  /* 0x0000006800687308 */ /* 0x000e620000002400 */
[----:B--2---:R-:W-:Y:S01]  /*30a0*/  FSEL R102, R102, -INF , P6 ;  /* 0xff80000066667808 */ /* 0x004fe20003000000 */
[----:B------:R-:W2:Y:S06]  /*30b0*/  SHFL.BFLY PT, R25, R28, 0x2, 0x1f ;  /* 0x0c401f001c197f89 */ /* 0x000eac00000e0000 */
[----:B------:R-:W4:Y:S01]  /*30c0*/  MUFU.TANH R103, R103 ;  /* 0x0000006700677308 */ /* 0x000f220000002400 */
[----:B---3--:R-:W-:-:S07]  /*30d0*/  FSEL R100, R100, -INF , P5 ;  /* 0xff80000064647808 */ /* 0x008fce0002800000 */
[----:B------:R-:W3:Y:S01]  /*30e0*/  MUFU.TANH R106, R106 ;  /* 0x0000006a006a7308 */ /* 0x000ee20000002400 */
[----:B-1----:R-:W-:-:S07]  /*30f0*/  FSEL R104, R104, -INF , P4 ;  /* 0xff80000068687808 */ /* 0x002fce0002000000 */
[----:B------:R-:W1:Y:S01]  /*3100*/  MUFU.TANH R105, R105 ;  /* 0x0000006900697308 */ /* 0x000e620000002400 */
[----:B----4-:R-:W-:Y:S02]  /*3110*/  FSEL R103, R103, -INF , P3 ;  /* 0xff80000067677808 */ /* 0x010fe40001800000 */
[----:B--2---:R-:W-:-:S05]  /*3120*/  FMNMX.FTZ R25, R28, R25, !PT ;  /* 0x000000191c197209 */ /* 0x004fca0007810000 */
[----:B------:R-:W2:Y:S01]  /*3130*/  SHFL.BFLY PT, R56, R25, 0x1, 0x1f ;  /* 0x0c201f0019387f89 */ /* 0x000ea200000e0000 */
[----:B---3--:R-:W-:Y:S02]  /*3140*/  FSEL R106, R106, -INF , P2 ;  /* 0xff8000006a6a7808 */ /* 0x008fe40001000000 */
[----:B-1----:R-:W-:Y:S02]  /*3150*/  FSEL R105, R105, -INF , P1 ;  /* 0xff80000069697808 */ /* 0x002fe40000800000 */
        /* <DEDUP_REMOVED lines=32> */
[----:B-1----:R-:W-:-:S01]  /*3360*/  FFMA.FTZ R44, R77, UR16, -R98 ;  /* 0x000000104d2c7c23 */ /* 0x002fc20008010862 */
        /* <DEDUP_REMOVED lines=15> */
[----:B------:R-:W-:Y:S03]  /*3460*/  MUFU.EX2 R8, R8 ;  /* 0x0000000800087308 */ /* 0x000fe60000000800 */
[----:B------:R-:W-:Y:S01]  /*3470*/  FMNMX.FTZ R35, R75, R34, !PT ;  /* 0x000000224b237209 */ /* 0x000fe20007810000 */
[----:B------:R-:W-:-:S03]  /*3480*/  FFMA.FTZ R34, R89, UR16, -R98 ;  /* 0x0000001059227c23 */ /* 0x000fc60008010862 */
[----:B------:R-:W-:Y:S01]  /*3490*/  FMNMX.FTZ R36, R78, R35, !PT ;  /* 0x000000234e247209 */ /* 0x000fe20007810000 */
[----:B------:R-:W-:Y:S03]  /*34a0*/  MUFU.EX2 R33, R88 ;  /* 0x0000005800217308 */ /* 0x000fe60000000800 */
[----:B------:R-:W-:-:S04]  /*34b0*/  FMNMX.FTZ R35, R79, R36, !PT ;  /* 0x000000244f237209 */ /* 0x000fc80007810000 */
[----:B------:R-:W-:Y:S01]  /*34c0*/  FMNMX.FTZ R36, R82, R35, !PT ;  /* 0x0000002352247209 */ /* 0x000fe20007810000 */
[----:B------:R-:W1:Y:S03]  /*34d0*/  MUFU.EX2 R9, R9 ;  /* 0x0000000900097308 */ /* 0x000e660000000800 */
[----:B------:R-:W-:Y:S01]  /*34e0*/  FMNMX.FTZ R37, R83, R36, !PT ;  /* 0x0000002453257209 */ /* 0x000fe20007810000 */
[----:B------:R-:W-:-:S03]  /*34f0*/  FFMA.FTZ R36, R73, UR16, -R98 ;  /* 0x0000001049247c23 */ /* 0x000fc60008010862 */
        /* <DEDUP_REMOVED lines=16> */
[----:B------:R-:W-:Y:S03]  /*3600*/  MUFU.EX2 R20, R20 ;  /* 0x0000001400147308 */ /* 0x000fe60000000800 */
[----:B------:R-:W-:-:S04]  /*3610*/  FMNMX.FTZ R43, R71, R48, !PT ;  /* 0x00000030472b7209 */ /* 0x000fc80007810000 */
[----:B------:R-:W-:Y:S01]  /*3620*/  FMNMX.FTZ R48, R26, R43, !PT ;  /* 0x0000002b1a307209 */ /* 0x000fe20007810000 */
[----:B------:R1:W-:Y:S03]  /*3630*/  MUFU.EX2 R39, R81 ;  /* 0x0000005100277308 */ /* 0x0003e60000000800 */
[----:B------:R-:W-:Y:S01]  /*3640*/  FMNMX.FTZ R47, R27, R48, !PT ;  /* 0x000000301b2f7209 */ /* 0x000fe20007810000 */
[----:B------:R-:W-:-:S03]  /*3650*/  FFMA.FTZ R48, R85, UR16, -R98 ;  /* 0x0000001055307c23 */ /* 0x000fc60008010862 */
[----:B------:R-:W-:Y:S01]  /*3660*/  FMNMX.FTZ R47, R102, R47, !PT ;  /* 0x0000002f662f7209 */ /* 0x000fe20007810000 */
[----:B------:R-:W2:Y:S01]  /*3670*/  MUFU.EX2 R21, R21 ;  /* 0x0000001500157308 */ /* 0x000ea20000000800 */
[----:B-1----:R-:W-:Y:S02]  /*3680*/  IMAD.U32 R81, RZ, RZ, UR16 ;  /* 0x00000010ff517e24 */ /* 0x002fe4000f8e00ff */
[----:B------:R-:W-:-:S04]  /*3690*/  FMNMX.FTZ R47, R100, R47, !PT ;  /* 0x0000002f642f7209 */ /* 0x000fc80007810000 */
[----:B------:R-:W-:Y:S01]  /*36a0*/  FMNMX.FTZ R52, R104, R47, !PT ;  /* 0x0000002f68347209 */ /* 0x000fe20007810000 */
[----:B------:R-:W1:Y:S03]  /*36b0*/  MUFU.EX2 R29, R29 ;  /* 0x0000001d001d7308 */ /* 0x000e660000000800 */
[----:B------:R-:W-:Y:S01]  /*36c0*/  FMNMX.FTZ R51, R103, R52, !PT ;  /* 0x0000003467337209 */ /* 0x000fe20007810000 */
[--C-:B------:R-:W-:Y:S01]  /*36d0*/  FFMA.FTZ R52, R57, UR16, -R98.reuse ;  /* 0x0000001039347c23 */ /* 0x100fe20008010862 */
[----:B------:R-:W-:-:S02]  /*36e0*/  FFMA.FTZ R57, R94, UR16, -R98 ;  /* 0x000000105e397c23 */ /* 0x000fc40008010862 */
[----:B------:R-:W-:Y:S01]  /*36f0*/  FMNMX.FTZ R72, R106, R51, !PT ;  /* 0x000000336a487209 */ /* 0x000fe20007810000 */
[----:B------:R-:W-:Y:S01]  /*3700*/  MUFU.EX2 R31, R31 ;  /* 0x0000001f001f7308 */ /* 0x000fe20000000800 */
[----:B--2---:R-:W-:Y:S01]  /*3710*/  F2FP.SATFINITE.E4M3.F32.PACK_AB_MERGE_C R154, R21, R20, RZ ;  /* 0x00000014159a723e */ /* 0x004fe200048070ff */
[--C-:B------:R-:W-:Y:S01]  /*3720*/  FFMA.FTZ R51, R60, UR16, -R98.reuse ;  /* 0x000000103c337c23 */ /* 0x100fe20008010862 */
[----:B------:R-:W-:Y:S01]  /*3730*/  FMNMX.FTZ R73, R105, R72, !PT ;  /* 0x0000004869497209 */ /* 0x000fe20007810000 */
[--C-:B------:R-:W-:Y:S01]  /*3740*/  FFMA.FTZ R72, R65, UR16, -R98.reuse ;  /* 0x0000001041487c23 */ /* 0x100fe20008010862 */
[----:B------:R-:W-:-:S01]  /*3750*/  FFMA.FTZ R65, R58, UR16, -R98 ;  /* 0x000000103a417c23 */ /* 0x000fc20008010862 */
[----:B------:R-:W-:Y:S01]  /*3760*/  FFMA.FTZ R60, R61, UR16, -R98 ;  /* 0x000000103d3c7c23 */ /* 0x000fe20008010862 */
[----:B------:R-:W-:Y:S01]  /*3770*/  F2FP.SATFINITE.E4M3.F32.PACK_AB_MERGE_C R154, R13, R12, R154 ;  /* 0x0000000c0d9a723e */ /* 0x000fe2000480709a */
[----:B------:R-:W2:Y:S01]  /*3780*/  SHFL.BFLY PT, R76, R73, 0x2, 0x1f ;  /* 0x0c401f00494c7f89 */ /* 0x000ea200000e0000 */
[----:B------:R-:W-:Y:S01]  /*3790*/  MUFU.EX2 R32, R32 ;  /* 0x0000002000207308 */ /* 0x000fe20000000800 */
[----:B-1----:R-:W-:Y:S01]  /*37a0*/  F2FP.SATFINITE.E4M3.F32.PACK_AB_MERGE_C R148, R30, R29, RZ ;  /* 0x0000001d1e94723e */ /* 0x002fe200048070ff */
[--C-:B------:R-:W-:Y:S01]  /*37b0*/  FFMA.FTZ R61, R68, UR16, -R98.reuse ;  /* 0x00000010443d7c23 */ /* 0x100fe20008010862 */
[----:B------:R-:W-:-:S01]  /*37c0*/  FFMA.FTZ R68, R69, UR16, -R98 ;  /* 0x0000001045447c23 */ /* 0x000fc20008010862 */
[----:B------:R-:W-:Y:S01]  /*37d0*/  FFMA.FTZ R69, R95, UR16, -R98 ;  /* 0x000000105f457c23 */ /* 0x000fe20008010862 */
[----:B------:R-:W-:-:S03]  /*37e0*/  F2FP.SATFINITE.E4M3.F32.PACK_AB_MERGE_C R148, R28, R25, R148 ;  /* 0x000000191c94723e */ /* 0x000fc60004807094 */
[----:B------:R-:W-:Y:S08]  /*37f0*/  MUFU.EX2 R34, R34 ;  /* 0x0000002200227308 */ /* 0x000ff00000000800 */
[----:B------:R-:W-:Y:S01]  /*3800*/  MUFU.EX2 R36, R36 ;  /* 0x0000002400247308 */ /* 0x000fe20000000800 */
[----:B--2---:R-:W-:-:S07]  /*3810*/  FMNMX.FTZ R77, R73, R76, !PT ;  /* 0x0000004c494d7209 */ /* 0x004fce0007810000 */
[----:B------:R-:W-:Y:S01]  /*3820*/  MUFU.EX2 R44, R44 ;  /* 0x0000002c002c7308 */ /* 0x000fe20000000800 */
[----:B------:R-:W-:-:S01]  /*3830*/  FFMA.FTZ R76, R96, UR16, -R98 ;  /* 0x00000010604c7c23 */ /* 0x000fc20008010862 */
[--C-:B------:R-:W-:Y:S01]  /*3840*/  FFMA.FTZ R73, R97, UR16, -R98.reuse ;  /* 0x0000001061497c23 */ /* 0x100fe20008010862 */
[----:B------:R-:W1:Y:S05]  /*3850*/  SHFL.BFLY PT, R80, R77, 0x1, 0x1f ;  /* 0x0c201f004d507f89 */ /* 0x000e6a00000e0000 */
[----:B------:R-:W-:Y:S08]  /*3860*/  MUFU.EX2 R38, R38 ;  /* 0x0000002600267308 */ /* 0x000ff00000000800 */
[----:B------:R2:W-:Y:S08]  /*3870*/  MUFU.EX2 R43, R84 ;  /* 0x00000054002b7308 */ /* 0x0005f00000000800 */
[----:B------:R-:W-:Y:S01]  /*3880*/  MUFU.EX2 R48, R48 ;  /* 0x0000003000307308 */ /* 0x000fe20000000800 */
[----:B--2---:R-:W-:-:S01]  /*3890*/  FFMA.FTZ R84, R101, UR16, -R98 ;  /* 0x0000001065547c23 */ /* 0x004fc20008010862 */
[----:B-1----:R-:W-:Y:S01]  /*38a0*/  FMNMX.FTZ R58, R77, R80, !PT ;  /* 0x000000504d3a7209 */ /* 0x002fe20007810000 */
[----:B------:R-:W-:-:S01]  /*38b0*/  FFMA.FTZ R80, R92, UR16, -R98 ;  /* 0x000000105c507c23 */ /* 0x000fc20008010862 */
[----:B------:R-:W-:-:S02]  /*38c0*/  FFMA.FTZ R77, R99, UR16, -R98 ;  /* 0x00000010634d7c23 */ /* 0x000fc40008010862 */
[C---:B------:R-:W-:Y:S01]  /*38d0*/  FSETP.NEU.FTZ.AND P1, PT, R58.reuse, -INF , PT ;  /* 0xff8000003a00780b */ /* 0x040fe20003f3d000 */
[----:B------:R-:W-:Y:S01]  /*38e0*/  FFMA.FTZ R81, R58, R81, -8 ;  /* 0xc10000003a517423 */ /* 0x000fe20000010051 */
[----:B------:R-:W-:Y:S04]  /*38f0*/  MUFU.EX2 R47, R93 ;  /* 0x0000005d002f7308 */ /* 0x000fe80000000800 */
        /* <DEDUP_REMOVED lines=27> */
[----:B------:R-:W-:-:S01]  /*3ab0*/  FADD.FTZ R90, R8, R83 ;  /* 0x00000053085a7221 */ /* 0x000fc20000010000 */
[--C-:B------:R-:W-:Y:S01]  /*3ac0*/  FFMA.FTZ R42, R53, UR16, -R81.reuse ;  /* 0x00000010352a7c23 */ /* 0x100fe20008010851 */
[----:B------:R-:W-:-:S01]  /*3ad0*/  FFMA.FTZ R53, R82, UR16, -R81 ;  /* 0x0000001052357c23 */ /* 0x000fc20008010851 */
[----:B------:R-:W-:Y:S01]  /*3ae0*/  FFMA.FTZ R82, R87, UR16, -R81 ;  /* 0x0000001057527c23 */ /* 0x000fe20008010851 */
[----:B------:R-:W-:-:S01]  /*3af0*/  FADD.FTZ R87, R9, R90 ;  /* 0x0000005a09577221 */ /* 0x000fc20000010000 */
[--C-:B0-----:R-:W-:Y:S01]  /*3b00*/  FFMA.FTZ R40, R59, UR16, -R81.reuse ;  /* 0x000000103b287c23 */ /* 0x101fe20008010851 */
        /* <DEDUP_REMOVED lines=19> */
[----:B------:R-:W-:Y:S01]  /*3c40*/  F2FP.SATFINITE.E4M3.F32.PACK_AB_MERGE_C R153, R88, R85, RZ ;  /* 0x000000555899723e */ /* 0x000fe200048070ff */
[----:B------:R-:W-:-:S03]  /*3c50*/  FFMA.FTZ R106, R106, UR16, -R81 ;  /* 0x000000106a6a7c23 */ /* 0x000fc60008010851 */
[----:B------:R-:W-:Y:S02]  /*3c60*/  F2FP.SATFINITE.E4M3.F32.PACK_AB_MERGE_C R153, R7, R6, R153 ;  /* 0x000000060799723e */ /* 0x000fe40004807099 */
[----:B------:R-:W0:Y:S01]  /*3c70*/  MUFU.EX2 R41, R41 ;  /* 0x0000002900297308 */ /* 0x000e220000000800 */
[----:B-1----:R-:W-:-:S01]  /*3c80*/  FADD.FTZ R90, R10, R83 ;  /* 0x000000530a5a7221 */ /* 0x002fc20000010000 */
[----:B------:R-:W-:-:S04]  /*3c90*/  FADD.FTZ R83, R13, R86 ;  /* 0x000000560d537221 */ /* 0x000fc80000010000 */
[----:B------:R-:W-:Y:S02]  /*3ca0*/  FADD.FTZ R86, R20, R83 ;  /* 0x0000005314567221 */ /* 0x000fe40000010000 */
[----:B------:R-:W1:Y:S01]  /*3cb0*/  MUFU.EX2 R92, R92 ;  /* 0x0000005c005c7308 */ /* 0x000e620000000800 */
[----:B--2---:R-:W-:-:S01]  /*3cc0*/  FADD.FTZ R90, R11, R90 ;  /* 0x0000005a0b5a7221 */ /* 0x004fc20000010000 */
[----:B------:R-:W-:-:S04]  /*3cd0*/  FADD.FTZ R86, R21, R86 ;  /* 0x0000005615567221 */ /* 0x000fc80000010000 */
[----:B------:R-:W-:Y:S01]  /*3ce0*/  FADD.FTZ R83, R25, R86 ;  /* 0x0000005619537221 */ /* 0x000fe20000010000 */
[----:B------:R-:W-:Y:S01]  /*3cf0*/  IMAD.MOV.U32 R25, RZ, RZ, R55 ;  /* 0x000000ffff197224 */ /* 0x000fe200078e0037 */
[----:B------:R-:W-:Y:S01]  /*3d00*/  MUFU.EX2 R14, R14 ;  /* 0x0000000e000e7308 */ /* 0x000fe20000000800 */
[----:B0-----:R-:W-:-:S01]  /*3d10*/  FADD.FTZ R63, R41, R90 ;  /* 0x0000005a293f7221 */ /* 0x001fc20000010000 */
[----:B------:R-:W-:Y:S01]  /*3d20*/  FADD.FTZ R86, R28, R83 ;  /* 0x000000531c567221 */ /* 0x000fe20000010000 */
[----:B------:R-:W-:-:S03]  /*3d30*/  IMAD.MOV.U32 R28, RZ, RZ, R55 ;  /* 0x000000ffff1c7224 */ /* 0x000fc600078e0037 */
[----:B------:R-:W-:Y:S02]  /*3d40*/  FADD.FTZ R87, R29, R86 ;  /* 0x000000561d577221 */ /* 0x000fe40000010000 */
[----:B------:R-:W-:Y:S01]  /*3d50*/  MUFU.EX2 R15, R15 ;  /* 0x0000000f000f7308 */ /* 0x000fe20000000800 */
[----:B-1----:R-:W-:-:S01]  /*3d60*/  FADD.FTZ R63, R92, R63 ;  /* 0x0000003f5c3f7221 */ /* 0x002fc20000010000 */
[----:B------:R-:W-:Y:S01]  /*3d70*/  FADD.FTZ R86, R30, R87 ;  /* 0x000000571e567221 */ /* 0x000fe20000010000 */
[----:B------:R-:W-:Y:S02]  /*3d80*/  F2FP.SATFINITE.E4M3.F32.PACK_AB_MERGE_C R155, R92, R41, RZ ;  /* 0x000000295c9b723e */ /* 0x000fe400048070ff */
[----:B------:R-:W-:Y:S02]  /*3d90*/  MOV R41, R55 ;  /* 0x0000003700297202 */ /* 0x000fe40000000f00 */
[----:B------:R-:W-:Y:S01]  /*3da0*/  F2FP.SATFINITE.E4M3.F32.PACK_AB_MERGE_C R155, R11, R10, R155 ;  /* 0x0000000a0b9b723e */ /* 0x000fe2000480709b */
[----:B------:R-:W-:Y:S08]  /*3db0*/  MUFU.EX2 R46, R46 ;  /* 0x0000002e002e7308 */ /* 0x000ff00000000800 */
[----:B------:R-:W0:Y:S08]  /*3dc0*/  MUFU.EX2 R89, R89 ;  /* 0x0000005900597308 */ /* 0x000e300000000800 */
[----:B------:R-:W1:Y:S08]  /*3dd0*/  MUFU.EX2 R42, R42 ;  /* 0x0000002a002a7308 */ /* 0x000e700000000800 */
[----:B------:R2:W-:Y:S01]  /*3de0*/  MUFU.EX2 R3, R64 ;  /* 0x0000004000037308 */ /* 0x0005e20000000800 */
[----:B0-----:R-:W-:-:S04]  /*3df0*/  F2FP.SATFINITE.E4M3.F32.PACK_AB_MERGE_C R149, R89, R46, RZ ;  /* 0x0000002e5995723e */ /* 0x001fc800048070ff */
[----:B------:R-:W-:-:S03]  /*3e00*/  F2FP.SATFINITE.E4M3.F32.PACK_AB_MERGE_C R149, R15, R14, R149 ;  /* 0x0000000e0f95723e */ /* 0x000fc60004807095 */
[----:B------:R-:W0:Y:S01]  /*3e10*/  MUFU.EX2 R45, R45 ;  /* 0x0000002d002d7308 */ /* 0x000e220000000800 */
[----:B--2---:R-:W-:-:S01]  /*3e20*/  FADD.FTZ R64, R14, R63 ;  /* 0x0000003f0e407221 */ /* 0x004fc20000010000 */
[----:B------:R-:W-:-:S03]  /*3e30*/  FFMA.FTZ R63, R26, UR16, -R81 ;  /* 0x000000101a3f7c23 */ /* 0x000fc60008010851 */
[----:B------:R-:W-:Y:S01]  /*3e40*/  FADD.FTZ R83, R15, R64 ;  /* 0x000000400f537221 */ /* 0x000fe20000010000 */
[----:B------:R-:W-:-:S01]  /*3e50*/  FFMA.FTZ R64, R27, UR16, -R81 ;  /* 0x000000101b407c23 */ /* 0x000fc20008010851 */
[----:B------:R-:W-:Y:S01]  /*3e60*/  FFMA.FTZ R81, R105, UR16, -R81 ;  /* 0x0000001069517c23 */ /* 0x000fe20008010851 */
[----:B------:R-:W2:Y:S01]  /*3e70*/  MUFU.EX2 R54, R54 ;  /* 0x0000003600367308 */ /* 0x000ea20000000800 */
[----:B------:R-:W-:-:S01]  /*3e80*/  FADD.FTZ R26, R46, R83 ;  /* 0x000000532e1a7221 */ /* 0x000fc20000010000 */
[----:B------:R-:W-:Y:S01]  /*3e90*/  FADD.FTZ R83, R31, R86 ;  /* 0x000000561f537221 */ /* 0x000fe20000010000 */
[----:B------:R-:W-:Y:S02]  /*3ea0*/  IMAD.MOV.U32 R46, RZ, RZ, R55 ;  /* 0x000000ffff2e7224 */ /* 0x000fe400078e0037 */
[----:B------:R-:W-:Y:S01]  /*3eb0*/  FADD.FTZ R27, R89, R26 ;  /* 0x0000001a591b7221 */ /* 0x000fe20000010000 */
[----:B------:R-:W-:-:S02]  /*3ec0*/  FADD.FTZ R90, R32, R83 ;  /* 0x00000053205a7221 */ /* 0x000fc40000010000 */
[----:B------:R-:W3:Y:S01]  /*3ed0*/  MUFU.EX2 R91, R91 ;  /* 0x0000005b005b7308 */ /* 0x000ee20000000800 */
[----:B-1----:R-:W-:-:S01]  /*3ee0*/  FADD.FTZ R86, R42, R27 ;  /* 0x0000001b2a567221 */ /* 0x002fc20000010000 */
[----:B------:R-:W-:Y:S01]  /*3ef0*/  FADD.FTZ R87, R33, R90 ;  /* 0x0000005a21577221 */ /* 0x000fe20000010000 */
[----:B------:R-:W-:-:S02]  /*3f00*/  F2FP.SATFINITE.E4M3.F32.PACK_AB_MERGE_C R33, R34, R33, RZ ;  /* 0x000000212221723e */ /* 0x000fc400048070ff */
[----:B0-----:R-:W-:Y:S01]  /*3f10*/  FADD.FTZ R83, R45, R86 ;  /* 0x000000562d537221 */ /* 0x001fe20000010000 */
[----:B------:R-:W-:-:S01]  /*3f20*/  FADD.FTZ R86, R34, R87 ;  /* 0x0000005722567221 */ /* 0x000fc20000010000 */
[----:B------:R-:W-:Y:S01]  /*3f30*/  F2FP.SATFINITE.E4M3.F32.PACK_AB_MERGE_C R150, R32, R31, R33 ;  /* 0x0000001f2096723e */ /* 0x000fe20004807021 */
[----:B------:R-:W0:Y:S01]  /*3f40*/  MUFU.EX2 R49, R49 ;  /* 0x0000003100317308 */ /* 0x000e220000000800 */
[--C-:B------:R-:W-:Y:S02]  /*3f50*/  IMAD.MOV.U32 R34, RZ, RZ, R55.reuse ;  /* 0x000000ffff227224 */ /* 0x100fe400078e0037 */
[----:B------:R-:W-:Y:S01]  /*3f60*/  FADD.FTZ R9, R35, R86 ;  /* 0x0000005623097221 */ /* 0x000fe20000010000 */
[--C-:B------:R-:W-:Y:S02]  /*3f70*/  IMAD.MOV.U32 R33, RZ, RZ, R55.reuse ;  /* 0x000000ffff217224 */ /* 0x100fe400078e0037 */
[----:B------:R-:W-:Y:S02]  /*3f80*/  IMAD.MOV.U32 R32, RZ, RZ, R55 ;  /* 0x000000ffff207224 */ /* 0x000fe400078e0037 */
[----:B------:R-:W-:-:S01]  /*3f90*/  FADD.FTZ R20, R36, R9 ;  /* 0x0000000924147221 */ /* 0x000fc20000010000 */
[----:B------:R-:W-:Y:S01]  /*3fa0*/  IMAD.MOV.U32 R31, RZ, RZ, R55 ;  /* 0x000000ffff1f7224 */ /* 0x000fe200078e0037 */
[----:B------:R-:W1:Y:S02]  /*3fb0*/  MUFU.EX2 R50, R50 ;  /* 0x0000003200327308 */ /* 0x000e640000000800 */
[----:B------:R-:W-:-:S01]  /*3fc0*/  FADD.FTZ R9, R37, R20 ;  /* 0x0000001425097221 */ /* 0x000fc20000010000 */
[----:B------:R-:W-:-:S03]  /*3fd0*/  F2FP.SATFINITE.E4M3.F32.PACK_AB_MERGE_C R37, R44, R37, RZ ;  /* 0x000000252c25723e */ /* 0x000fc600048070ff */
[----:B------:R-:W-:Y:S01]  /*3fe0*/  FADD.FTZ R29, R44, R9 ;  /* 0x000000092c1d7221 */ /* 0x000fe20000010000 */
[----:B------:R-:W-:Y:S01]  /*3ff0*/  F2FP.SATFINITE.E4M3.F32.PACK_AB_MERGE_C R136, R36, R35, R37 ;  /* 0x000000232488723e */ /* 0x000fe20004807025 */
[----:B------:R-:W4:Y:S01]  /*4000*/  MUFU.EX2 R75, R75 ;  /* 0x0000004b004b7308 */ /* 0x000f220000000800 */
[--C-:B------:R-:W-:Y:S01]  /*4010*/  IMAD.MOV.U32 R44, RZ, RZ, R55.reuse ;  /* 0x000000ffff2c7224 */ /* 0x100fe200078e0037 */
[----:B------:R-:W-:Y:S01]  /*4020*/  MOV R35, R55 ;  /* 0x0000003700237202 */ /* 0x000fe20000000f00 */
[--C-:B------:R-:W-:Y:S02]  /*4030*/  IMAD.MOV.U32 R37, RZ, RZ, R55.reuse ;  /* 0x000000ffff257224 */ /* 0x100fe400078e0037 */
[----:B------:R-:W-:-:S03]  /*4040*/  IMAD.MOV.U32 R36, RZ, RZ, R55 ;  /* 0x000000ffff247224 */ /* 0x000fc600078e0037 */
[----:B------:R2:W-:Y:S08]  /*4050*/  MUFU.EX2 R26, R66 ;  /* 0x00000042001a7308 */ /* 0x0005f00000000800 */
[----:B------:R-:W5:Y:S01]  /*4060*/  MUFU.EX2 R78, R78 ;  /* 0x0000004e004e7308 */ /* 0x000f620000000800 */
[----:B--2---:R-:W-:-:S01]  /*4070*/  FADD.FTZ R66, R54, R83 ;  /* 0x0000005336427221 */ /* 0x004fc20000010000 */
[----:B---3--:R-:W-:-:S03]  /*4080*/  F2FP.SATFINITE.E4M3.F32.PACK_AB_MERGE_C R54, R91, R54, RZ ;  /* 0x000000365b36723e */ /* 0x008fc600048070ff */
[----:B------:R-:W-:Y:S01]  /*4090*/  FADD.FTZ R66, R91, R66 ;  /* 0x000000425b427221 */ /* 0x000fe20000010000 */
[----:B------:R-:W-:Y:S01]  /*40a0*/  F2FP.SATFINITE.E4M3.F32.PACK_AB_MERGE_C R151, R45, R42, R54 ;  /* 0x0000002a2d97723e */ /* 0x000fe20004807036 */
[----:B------:R-:W-:Y:S01]  /*40b0*/  IMAD.MOV.U32 R54, RZ, RZ, R55 ;  /* 0x000000ffff367224 */ /* 0x000fe200078e0037 */
[----:B------:R-:W2:Y:S01]  /*40c0*/  MUFU.EX2 R53, R53 ;  /* 0x0000003500357308 */ /* 0x000ea20000000800 */
[----:B0-----:R-:W-:-:S01]  /*40d0*/  FADD.FTZ R21, R49, R66 ;  /* 0x0000004231157221 */ /* 0x001fc20000010000 */
[--C-:B------:R-:W-:Y:S02]  /*40e0*/  IMAD.MOV.U32 R45, RZ, RZ, R55.reuse ;  /* 0x000000ffff2d7224 */ /* 0x100fe400078e0037 */
[----:B------:R-:W-:Y:S02]  /*40f0*/  IMAD.MOV.U32 R42, RZ, RZ, R55 ;  /* 0x000000ffff2a7224 */ /* 0x000fe400078e0037 */
[----:B-1----:R-:W-:Y:S02]  /*4100*/  FADD.FTZ R30, R50, R21 ;  /* 0x00000015321e7221 */ /* 0x002fe40000010000 */
[----:B------:R-:W0:Y:S02]  /*4110*/  MUFU.EX2 R74, R74 ;  /* 0x0000004a004a7308 */ /* 0x000e240000000800 */
[----:B----4-:R-:W-:-:S01]  /*4120*/  FADD.FTZ R21, R75, R30 ;  /* 0x0000001e4b157221 */ /* 0x010fc20000010000 */
[----:B------:R-:W-:Y:S01]  /*4130*/  FADD.FTZ R30, R38, R29 ;  /* 0x0000001d261e7221 */ /* 0x000fe20000010000 */
[----:B-----5:R-:W-:-:S02]  /*4140*/  F2FP.SATFINITE.E4M3.F32.PACK_AB_MERGE_C R75, R78, R75, RZ ;  /* 0x0000004b4e4b723e */ /* 0x020fc400048070ff */
[----:B------:R-:W-:Y:S01]  /*4150*/  FADD.FTZ R20, R78, R21 ;  /* 0x000000154e147221 */ /* 0x000fe20000010000 */
[----:B------:R-:W-:-:S01]  /*4160*/  FADD.FTZ R30, R39, R30 ;  /* 0x0000001e271e7221 */ /* 0x000fc20000010000 */
[----:B------:R-:W-:Y:S01]  /*4170*/  F2FP.SATFINITE.E4M3.F32.PACK_AB_MERGE_C R137, R50, R49, R75 ;  /* 0x000000313289723e */ /* 0x000fe2000480704b */
[----:B------:R-:W1:Y:S01]  /*4180*/  MUFU.EX2 R79, R79 ;  /* 0x0000004f004f7308 */ /* 0x000e620000000800 */
[----:B--2---:R-:W-:-:S01]  /*4190*/  FADD.FTZ R21, R53, R20 ;  /* 0x0000001435157221 */ /* 0x004fc20000010000 */
[----:B------:R-:W-:Y:S01]  /*41a0*/  FADD.FTZ R5, R43, R30 ;  /* 0x0000001e2b057221 */ /* 0x000fe20000010000 */
[C---:B------:R-:W-:Y:S01]  /*41b0*/  F2FP.SATFINITE.E4M3.F32.PACK_AB_MERGE_C R43, R48.reuse, R43, RZ ;  /* 0x0000002b302b723e */ /* 0x040fe200048070ff */
[----:B------:R-:W-:Y:S01]  /*41c0*/  IMAD.MOV.U32 R50, RZ, RZ, R55 ;  /* 0x000000ffff327224 */ /* 0x000fe200078e0037 */
[----:B------:R-:W-:Y:S01]  /*41d0*/  MOV R29, R55 ;  /* 0x00000037001d7202 */ /* 0x000fe20000000f00 */
[----:B------:R-:W-:Y:S01]  /*41e0*/  FADD.FTZ R48, R48, R5 ;  /* 0x0000000530307221 */ /* 0x000fe20000010000 */
[----:B------:R-:W-:Y:S01]  /*41f0*/  F2FP.SATFINITE.E4M3.F32.PACK_AB_MERGE_C R138, R39, R38, R43 ;  /* 0x00000026278a723e */ /* 0x000fe2000480702b */
[----:B------:R-:W2:Y:S01]  /*4200*/  MUFU.EX2 R82, R82 ;  /* 0x0000005200527308 */ /* 0x000ea20000000800 */
[----:B0-----:R-:W-:-:S01]  /*4210*/  FADD.FTZ R4, R74, R21 ;  /* 0x000000154a047221 */ /* 0x001fc20000010000 */
[----:B------:R-:W-:Y:S01]  /*4220*/  FADD.FTZ R5, R47, R48 ;  /* 0x000000302f057221 */ /* 0x000fe20000010000 */
[----:B------:R-:W-:-:S02]  /*4230*/  IMAD.MOV.U32 R49, RZ, RZ, R55 ;  /* 0x000000ffff317224 */ /* 0x000fc400078e0037 */
[--C-:B------:R-:W-:Y:S02]  /*4240*/  IMAD.MOV.U32 R48, RZ, RZ, R55.reuse ;  /* 0x000000ffff307224 */ /* 0x100fe400078e0037 */
[----:B------:R-:W-:Y:S01]  /*4250*/  IMAD.MOV.U32 R43, RZ, RZ, R55 ;  /* 0x000000ffff2b7224 */ /* 0x000fe200078e0037 */
[----:B------:R-:W0:Y:S01]  /*4260*/  MUFU.EX2 R40, R40 ;  /* 0x0000002800287308 */ /* 0x000e220000000800 */
[----:B-1----:R-:W-:-:S01]  /*4270*/  FADD.FTZ R13, R79, R4 ;  /* 0x000000044f0d7221 */ /* 0x002fc20000010000 */
[----:B------:R-:W-:Y:S01]  /*4280*/  FADD.FTZ R4, R52, R5 ;  /* 0x0000000534047221 */ /* 0x000fe20000010000 */
[--C-:B------:R-:W-:Y:S02]  /*4290*/  IMAD.MOV.U32 R39, RZ, RZ, R55.reuse ;  /* 0x000000ffff277224 */ /* 0x100fe400078e0037 */
[--C-:B------:R-:W-:Y:S02]  /*42a0*/  IMAD.MOV.U32 R38, RZ, RZ, R55.reuse ;  /* 0x000000ffff267224 */ /* 0x100fe400078e0037 */
[----:B------:R-:W-:Y:S01]  /*42b0*/  IMAD.MOV.U32 R30, RZ, RZ, R55 ;  /* 0x000000ffff1e7224 */ /* 0x000fe200078e0037 */
[----:B------:R-:W1:Y:S01]  /*42c0*/  MUFU.EX2 R51, R51 ;  /* 0x0000003300337308 */ /* 0x000e620000000800 */
[C---:B--2---:R-:W-:Y:S01]  /*42d0*/  F2FP.SATFINITE.E4M3.F32.PACK_AB_MERGE_C R79, R82.reuse, R79, RZ ;  /* 0x0000004f524f723e */ /* 0x044fe200048070ff */
[----:B------:R-:W-:-:S03]  /*42e0*/  FADD.FTZ R82, R82, R13 ;  /* 0x0000000d52527221 */ /* 0x000fc60000010000 */
[----:B------:R-:W-:Y:S01]  /*42f0*/  F2FP.SATFINITE.E4M3.F32.PACK_AB_MERGE_C R139, R74, R53, R79 ;  /* 0x000000354a8b723e */ /* 0x000fe2000480704f */
[----:B------:R-:W-:-:S01]  /*4300*/  FADD.FTZ R13, R3, R82 ;  /* 0x00000052030d7221 */ /* 0x000fc20000010000 */
[----:B------:R-:W-:Y:S01]  /*4310*/  MOV R53, R55 ;  /* 0x0000003700357202 */ /* 0x000fe20000000f00 */
[----:B------:R-:W2:Y:S02]  /*4320*/  MUFU.EX2 R59, R59 ;  /* 0x0000003b003b7308 */ /* 0x000ea40000000800 */
[----:B0-----:R-:W-:-:S06]  /*4330*/  FADD.FTZ R6, R40, R13 ;  /* 0x0000000d28067221 */ /* 0x001fcc0000010000 */
[----:B------:R-:W0:Y:S01]  /*4340*/  MUFU.EX2 R60, R60 ;  /* 0x0000003c003c7308 */ /* 0x000e220000000800 */
[----:B-1----:R-:W-:-:S07]  /*4350*/  FADD.FTZ R7, R51, R4 ;  /* 0x0000000433077221 */ /* 0x002fce0000010000 */
[----:B------:R-:W1:Y:S01]  /*4360*/  MUFU.EX2 R62, R62 ;  /* 0x0000003e003e7308 */ /* 0x000e620000000800 */
[----:B--2---:R-:W-:-:S07]  /*4370*/  FADD.FTZ R11, R59, R6 ;  /* 0x000000063b0b7221 */ /* 0x004fce0000010000 */
[----:B------:R-:W2:Y:S01]  /*4380*/  MUFU.EX2 R57, R57 ;  /* 0x0000003900397308 */ /* 0x000ea20000000800 */
[C---:B0-----:R-:W-:Y:S01]  /*4390*/  F2FP.SATFINITE.E4M3.F32.PACK_AB_MERGE_C R51, R60.reuse, R51, RZ ;  /* 0x000000333c33723e */ /* 0x041fe200048070ff */
[----:B------:R-:W-:-:S03]  /*43a0*/  FADD.FTZ R60, R60, R7 ;  /* 0x000000073c3c7221 */ /* 0x000fc60000010000 */
[----:B------:R-:W-:Y:S01]  /*43b0*/  F2FP.SATFINITE.E4M3.F32.PACK_AB_MERGE_C R140, R52, R47, R51 ;  /* 0x0000002f348c723e */ /* 0x000fe20004807033 */
[----:B------:R-:W-:Y:S01]  /*43c0*/  IMAD.MOV.U32 R52, RZ, RZ, R55 ;  /* 0x000000ffff347224 */ /* 0x000fe200078e0037 */
[----:B------:R-:W-:Y:S01]  /*43d0*/  MOV R47, R55 ;  /* 0x00000037002f7202 */ /* 0x000fe20000000f00 */
[----:B------:R-:W0:Y:S01]  /*43e0*/  MUFU.EX2 R72, R72 ;  /* 0x0000004800487308 */ /* 0x000e220000000800 */
[----:B-1----:R-:W-:-:S01]  /*43f0*/  FADD.FTZ R11, R62, R11 ;  /* 0x0000000b3e0b7221 */ /* 0x002fc20000010000 */
[----:B------:R-:W-:Y:S01]  /*4400*/  F2FP.SATFINITE.E4M3.F32.PACK_AB_MERGE_C R59, R62, R59, RZ ;  /* 0x0000003b3e3b723e */ /* 0x000fe200048070ff */
[----:B------:R-:W-:Y:S02]  /*4410*/  IMAD.MOV.U32 R51, RZ, RZ, R55 ;  /* 0x000000ffff337224 */ /* 0x000fe400078e0037 */
[----:B------:R-:W-:Y:S01]  /*4420*/  FADD.FTZ R4, R26, R11 ;  /* 0x0000000b1a047221 */ /* 0x000fe20000010000 */
[----:B------:R-:W-:Y:S01]  /*4430*/  F2FP.SATFINITE.E4M3.F32.PACK_AB_MERGE_C R141, R40, R3, R59 ;  /* 0x00000003288d723e */ /* 0x000fe2000480703b */
        /* <DEDUP_REMOVED lines=37> */
[----:B------:R-:W-:Y:S02]  /*4690*/  IMAD.MOV.U32 R24, RZ, RZ, R55 ;  /* 0x000000ffff187224 */ /* 0x000fe400078e0037 */
[----:B------:R-:W0:Y:S01]  /*46a0*/  MUFU.EX2 R104, R104 ;  /* 0x0000006800687308 */ /* 0x000e220000000800 */
[C---:B-1----:R-:W-:Y:S01]  /*46b0*/  F2FP.SATFINITE.E4M3.F32.PACK_AB_MERGE_C R102, R5.reuse, R102, RZ ;  /* 0x000000660566723e */ /* 0x042fe200048070ff */
[----:B------:R-:W-:-:S03]  /*46c0*/  FADD.FTZ R5, R5, R4 ;  /* 0x0000000405057221 */ /* 0x000fc60000010000 */
[----:B------:R-:W-:-:S03]  /*46d0*/  F2FP.SATFINITE.E4M3.F32.PACK_AB_MERGE_C R145, R64, R9, R102 ;  /* 0x000000094091723e */ /* 0x000fc60004807066 */
        /* <DEDUP_REMOVED lines=41> */
.L_x_13284:
[----:B------:R-:W-:-:S04]  /*4970*/  UISETP.NE.AND UP0, UPT, UR20, 0x1, UPT ;  /* 0x000000011400788c */ /* 0x000fc8000bf05270 */
[----:B------:R-:W-:-:S04]  /*4980*/  USEL UR41, URZ, 0x1, UP0 ;  /* 0x000000013f297887 */ /* 0x000fc80008000000 */
[----:B------:R-:W-:Y:S01]  /*4990*/  ULOP3.LUT UR41, UR21, UR41, URZ, 0x3c, !UPT ;  /* 0x0000002915297292 */ /* 0x000fe2000f8e3c3f */
[----:B------:R-:W-:Y:S11]  /*49a0*/  @!P0 BRA `(.L_x_13274) ;  /* 0x0000000000048947 */ /* 0x000ff60003800000 */
[----:B------:R-:W-:Y:S01]  /*49b0*/  BPT.TRAP 0x1 ;  /* 0x000000040000795c */ /* 0x000fe20000300000 */
.L_x_13274:
        /* <DEDUP_REMOVED lines=12> */
.L_x_13275:
[----:B-1----:R-:W-:Y:S05]  /*4a80*/  @P1 BRA `(.L_x_13276) ;  /* 0x0000000000081947 */ /* 0x002fea0003800000 */
[----:B------:R-:W1:Y:S02]  /*4a90*/  SYNCS.PHASECHK.TRANS64.TRYWAIT P1, [UR18+0x13230], R7 ;  /* 0x01323007ff0075a7 */ /* 0x000e640008020152 */
[----:B-1----:R-:W-:Y:S05]  /*4aa0*/  @!P1 BRA `(.L_x_13277) ;  /* 0x000000b400c89947 */ /* 0x002fea0003800000 */
.L_x_13276:
        /* <DEDUP_REMOVED lines=64> */
.L_x_13278:
[----:B------:R-:W-:Y:S01]  /*4eb0*/  ULEA UR9, UR20, UR19, 0x3 ;  /* 0x0000001314097291 */ /* 0x000fe2000f8e183f */
[----:B01----:R-:W-:-:S05]  /*4ec0*/  IMAD.U32 R7, RZ, RZ, UR21 ;  /* 0x00000015ff077e24 */ /* 0x003fca000f8e00ff */
[----:B------:R-:W-:-:S04]  /*4ed0*/  SHF.L.U32 R7, R7, 0x1f, RZ ;  /* 0x0000001f07077819 */ /* 0x000fc800000006ff */
[----:B------:R0:W1:Y:S01]  /*4ee0*/  SYNCS.PHASECHK.TRANS64.TRYWAIT P1, [UR9+0x13250], R7 ;  /* 0x01325007ff0075a7 */ /* 0x0000620008020149 */
[----:B------:R-:W-:Y:S05]  /*4ef0*/  @!P0 BRA `(.L_x_13279) ;  /* 0x0000000000048947 */ /* 0x000fea0003800000 */
[----:B------:R-:W-:Y:S01]  /*4f00*/  BPT.TRAP 0x1 ;  /* 0x000000040000795c */ /* 0x000fe20000300000 */
.L_x_13279:
[----:B-1----:R-:W-:Y:S05]  /*4f10*/  @P1 BRA `(.L_x_13280) ;  /* 0x0000000000081947 */ /* 0x002fea0003800000 */
[----:B------:R-:W1:Y:S02]  /*4f20*/  SYNCS.PHASECHK.TRANS64.TRYWAIT P1, [UR9+0x13250], R7 ;  /* 0x01325007ff0075a7 */ /* 0x000e640008020149 */
[----:B-1----:R-:W-:Y:S05]  /*4f30*/  @!P1 BRA `(.L_x_13281) ;  /* 0x000000b000bc9947 */ /* 0x002fea0003800000 */
.L_x_13280:
        /* <DEDUP_REMOVED lines=28> */
[----:B------:R-:W-:Y:S03]  /*5100*/  QGMMA.64x64x32.F32.E4M3.E4M3 R24, R144, gdesc[UR4], R24, gsb0 ;  /* 0x00e0000490187df3 */ /* 0x000fe60008000818 */
[----:B------:R-:W-:Y:S02]  /*5110*/  WARPGROUP.DEPBAR.LE gsb0, 0x0 ;  /* 0x00008000000079c5 */ /* 0x000fe40000010000 */
[----:B------:R-:W-:Y:S05]  /*5120*/  @!P0 BRA `(.L_x_13282) ;  /* 0x0000000000048947 */ /* 0x000fea0003800000 */
[----:B------:R-:W-:Y:S01]  /*5130*/  BPT.TRAP 0x1 ;  /* 0x000000040000795c */ /* 0x000fe20000300000 */
.L_x_13282:
        /* <DEDUP_REMOVED lines=101> */
[----:B------:R-:W-:Y:S01]  /*5790*/  IMAD.U32 R133, RZ, RZ, UR16 ;  /* 0x00000010ff857e24 */ /* 0x000fe2000f8e00ff */
        /* <DEDUP_REMOVED lines=401> */
.L_x_13283:
        /* <DEDUP_REMOVED lines=83> */
.L_x_13273:
[----:B------:R-:W-:Y:S06]  /*75e0*/  BAR.ARV 0x8, 0x200 ;  /* 0x0208000000007b1d */ /* 0x000fec0000002000 */
[----:B------:R-:W-:Y:S05]  /*75f0*/  @!P0 BRA `(.L_x_13285) ;  /* 0x0000000000048947 */ /* 0x000fea0003800000 */
[----:B------:R-:W-:Y:S01]  /*7600*/  BPT.TRAP 0x1 ;  /* 0x000000040000795c */ /* 0x000fe20000300000 */
.L_x_13285:
        /* <DEDUP_REMOVED lines=9> */
.L_x_13286:
[----:B-1----:R-:W-:Y:S05]  /*76a0*/  @P1 BRA `(.L_x_13287) ;  /* 0x0000000000081947 */ /* 0x002fea0003800000 */
[----:B------:R-:W1:Y:S02]  /*76b0*/  SYNCS.PHASECHK.TRANS64.TRYWAIT P1, [UR14+0x13250], R0 ;  /* 0x01325000ff0075a7 */ /* 0x000e64000802014e */
[----:B-1----:R-:W-:Y:S05]  /*76c0*/  @!P1 BRA `(.L_x_13288) ;  /* 0x0000008800f09947 */ /* 0x002fea0003800000 */
.L_x_13287:
        /* <DEDUP_REMOVED lines=13> */
[----:B------:R-:W-:Y:S01]  /*77a0*/  @UP0 UIMAD.WIDE.U32 UR8, UR46, UR10, URZ ;  /* 0x0000000a2e0802a5 */ /* 0x000fe2000f8e003f */
[----:B------:R-:W-:Y:S01]  /*77b0*/  @UP0 ULDC.64 UR12, c[0x0][0x9d0] ;  /* 0x00027400000c0ab9 */ /* 0x000fe20000000a00 */
[----:B------:R-:W-:Y:S02]  /*77c0*/  UIMAD UR10, UR42, 0x280, UR7 ;  /* 0x000002802a0a78a4 */ /* 0x000fe4000f8e0207 */
[----:B------:R-:W-:Y:S02]  /*77d0*/  @UP0 UIMAD UR6, UR46, UR11, UR6 ;  /* 0x0000000b2e0602a4 */ /* 0x000fe4000f8e0206 */
[----:B------:R-:W-:-:S02]  /*77e0*/  @UP0 UIMAD UR7, UR17, UR12, URZ ;  /* 0x0000000c110702a4 */ /* 0x000fc4000f8e023f */
[----:B------:R-:W-:Y:S02]  /*77f0*/  @UP0 UIADD3 UR9, UR9, UR6, URZ ;  /* 0x0000000609090290 */ /* 0x000fe4000fffe03f */
[----:B------:R-:W-:Y:S01]  /*7800*/  @UP0 UIMAD UR11, UR44, UR13, UR7 ;  /* 0x0000000d2c0b02a4 */ /* 0x000fe2000f8e0207 */
[----:B------:R-:W-:Y:S02]  /*7810*/  UMOV UR6, UR10 ;  /* 0x0000000a00067c82 */ /* 0x000fe40008000000 */
[----:B------:R-:W-:Y:S02]  /*7820*/  UMOV UR7, 0xc0000010 ;  /* 0xc000001000077882 */ /* 0x000fe40000000000 */
[----:B------:R-:W-:Y:S01]  /*7830*/  QGMMA.64x64x32.F32.E4M3.E4M3 R24, R152, gdesc[UR4], R24, gsb0 ;  /* 0x00e0000498187df3 */ /* 0x000fe20008000818 */
[----:B------:R-:W-:-:S04]  /*7840*/  @UP0 UIMAD.WIDE.U32 UR6, UR44, UR12, UR8 ;  /* 0x0000000c2c0602a5 */ /* 0x000fc8000f8e0008 */
[----:B------:R-:W-:Y:S02]  /*7850*/  @UP0 UIADD3 UR7, UR7, UR11, URZ ;  /* 0x0000000b07070290 */ /* 0x000fe4000fffe03f */
[----:B------:R-:W-:-:S04]  /*7860*/  @UP0 ULEA UR4, UP1, UR6, UR4, 0x2 ;  /* 0x0000000406040291 */ /* 0x000fc8000f82103f */
[----:B------:R-:W-:Y:S02]  /*7870*/  @UP0 ULEA.HI.X UR5, UR6, UR5, UR7, 0x2, UP1 ;  /* 0x0000000506050291 */ /* 0x000fe400088f1407 */
[----:B------:R-:W-:-:S04]  /*7880*/  IMAD.U32 R2, RZ, RZ, UR4 ;  /* 0x00000004ff027e24 */ /* 0x000fc8000f8e00ff */
[----:B-1----:R-:W-:Y:S01]  /*7890*/  IMAD.U32 R3, RZ, RZ, UR5 ;  /* 0x00000005ff037e24 */ /* 0x002fe2000f8e00ff */
[----:B------:R-:W-:-:S04]  /*78a0*/  UIADD3 UR4, UR10, 0x80, URZ ;  /* 0x000000800a047890 */ /* 0x000fc8000fffe03f */
[----:B------:R1:W2:Y:S01]  /*78b0*/  @P1 LDG.E R5, desc[UR52][R2.64] ;  /* 0x0000003402051981 */ /* 0x0002a2000c1e1900 */
[----:B------:R-:W-:Y:S02]  /*78c0*/  UMOV UR7, 0xc0000010 ;  /* 0xc000001000077882 */ /* 0x000fe40000000000 */
[----:B------:R-:W-:Y:S01]  /*78d0*/  UMOV UR6, UR4 ;  /* 0x0000000400067c82 */ /* 0x000fe20008000000 */
[----:B------:R-:W-:Y:S02]  /*78e0*/  WARPGROUP.DEPBAR.LE gsb0, 0x0 ;  /* 0x00008000000079c5 */ /* 0x000fe40000010000 */
[----:B------:R-:W-:-:S06]  /*78f0*/  WARPGROUP.ARRIVE ;  /* 0x00000000000079c5 */ /* 0x000fcc0000000000 */
[----:B------:R-:W-:Y:S01]  /*7900*/  QGMMA.64x64x32.F32.E4M3.E4M3 R24, R148, gdesc[UR4], R24, gsb0 ;  /* 0x00e0000494187df3 */ /* 0x000fe20008000818 */
[----:B------:R-:W-:Y:S01]  /*7910*/  UIADD3 UR4, UR10, 0x100, URZ ;  /* 0x000001000a047890 */ /* 0x000fe2000fffe03f */
[----:B------:R-:W-:-:S06]  /*7920*/  UMOV UR7, 0xc0000010 ;  /* 0xc000001000077882 */ /* 0x000fcc0000000000 */
[----:B------:R-:W-:Y:S01]  /*7930*/  UMOV UR6, UR4 ;  /* 0x0000000400067c82 */ /* 0x000fe20008000000 */
[----:B------:R-:W-:Y:S02]  /*7940*/  WARPGROUP.DEPBAR.LE gsb0, 0x0 ;  /* 0x00008000000079c5 */ /* 0x000fe40000010000 */
[----:B------:R-:W-:-:S06]  /*7950*/  WARPGROUP.ARRIVE ;  /* 0x00000000000079c5 */ /* 0x000fcc0000000000 */
[----:B------:R-:W-:Y:S01]  /*7960*/  QGMMA.64x64x32.F32.E4M3.E4M3 R24, R136, gdesc[UR4], R24, gsb0 ;  /* 0x00e0000488187df3 */ /* 0x000fe20008000818 */
[----:B------:R-:W-:Y:S01]  /*7970*/  UIADD3 UR4, UR10, 0x180, URZ ;  /* 0x000001800a047890 */ /* 0x000fe2000fffe03f */
[----:B------:R-:W-:-:S06]  /*7980*/  UMOV UR7, 0xc0000010 ;  /* 0xc000001000077882 */ /* 0x000fcc0000000000 */
[----:B------:R-:W-:Y:S01]  /*7990*/  UMOV UR6, UR4 ;  /* 0x0000000400067c82 */ /* 0x000fe20008000000 */
        /* <DEDUP_REMOVED lines=11> */
[----:B------:R-:W-:Y:S01]  /*7a50*/  MOV R4, RZ ;  /* 0x000000ff00047202 */ /* 0x000fe20000000f00 */
        /* <DEDUP_REMOVED lines=23> */
[----:B--2---:R-:W-:Y:S01]  /*7bd0*/  FMUL.FTZ R4, R4, R5 ;  /* 0x0000000504047220 */ /* 0x004fe20000410000 */
[----:B------:R-:W-:Y:S02]  /*7be0*/  IMAD.MOV.U32 R0, RZ, RZ, -0x800000 ;  /* 0xff800000ff007424 */ /* 0x000fe400078e00ff */
[----:B------:R-:W-:Y:S01]  /*7bf0*/  @P2 FFMA.FTZ R2, R3, R56, R6 ;  /* 0x0000003803022223 */ /* 0x000fe20000010006 */
[----:B------:R-:W-:-:S01]  /*7c00*/  @P3 FFMA.FTZ R0, R14, R58, R7 ;  /* 0x0000003a0e003223 */ /* 0x000fc20000010007 */
[----:B---3--:R-:W-:Y:S01]  /*7c10*/  FMUL.FTZ R5, R8, R5 ;  /* 0x0000000508057220 */ /* 0x008fe20000410000 */
[----:B------:R-:W-:-:S02]  /*7c20*/  WARPGROUP.DEPBAR.LE gsb0, 0x0 ;  /* 0x00008000000079c5 */ /* 0x000fc40000010000 */
[----:B------:R-:W-:Y:S05]  /*7c30*/  @!P0 BRA `(.L_x_13289) ;  /* 0x0000000000048947 */ /* 0x000fea0003800000 */
[----:B------:R-:W-:Y:S01]  /*7c40*/  BPT.TRAP 0x1 ;  /* 0x000000040000795c */ /* 0x000fe20000300000 */
.L_x_13289:
        /* <DEDUP_REMOVED lines=42> */
.L_x_13265:
        /* <DEDUP_REMOVED lines=12> */
[----:B------:R-:W2:Y:S01]  /*7fb0*/  LDL R38, [R1] ;  /* 0x0000000001267983 */ /* 0x000ea20000100800 */
        /* <DEDUP_REMOVED lines=16> */
[----:B------:R-:W-:Y:S01]  /*80c0*/  BAR.SYNC.DEFER_BLOCKING 0x1, 0x180 ;  /* 0x0046000000007b1d */ /* 0x000fe20000010000 */
[----:B0-----:R-:W-:-:S04]  /*80d0*/  SHF.L.U32 R4, R35, 0x2, RZ ;  /* 0x0000000223047819 */ /* 0x001fc800000006ff */
[----:B------:R-:W-:Y:S01]  /*80e0*/  LOP3.LUT R4, R4, 0xc, RZ, 0xc0, !PT ;  /* 0x0000000c04047812 */ /* 0x000fe200078ec0ff */
[----:B------:R-:W-:Y:S01]  /*80f0*/  UMOV UR4, URZ ;  /* 0x0000003f00047c82 */ /* 0x000fe20008000000 */
[----:B------:R-:W-:Y:S02]  /*8100*/  USHF.R.S32.HI UR17, URZ, 0x1f, UR51 ;  /* 0x0000001f3f117899 */ /* 0x000fe40008011433 */
[----:B------:R-:W-:Y:S01]  /*8110*/  IADD3 R4, P0, R4, UR6, RZ ;  /* 0x0000000604047c10 */ /* 0x000fe2000ff1e0ff */
[----:B------:R-:W-:Y:S01]  /*8120*/  ULDC.64 UR8, c[0x0][0xb90] ;  /* 0x0002e40000087ab9 */ /* 0x000fe20000000a00 */
[----:B------:R-:W-:Y:S01]  /*8130*/  ULDC.64 UR12, c[0x0][0xc08] ;  /* 0x00030200000c7ab9 */ /* 0x000fe20000000a00 */
[----:B------:R-:W-:Y:S02]  /*8140*/  ULDC.64 UR14, c[0x0][0xb98] ;  /* 0x0002e600000e7ab9 */ /* 0x000fe40000000a00 */
[----:B------:R-:W-:Y:S01]  /*8150*/  IMAD.X R5, RZ, RZ, UR7, P0 ;  /* 0x00000007ff057e24 */ /* 0x000fe200080e06ff */
[----:B------:R-:W-:Y:S01]  /*8160*/  F2FP.BF16.F32.PACK_AB R10, R55, R6 ;  /* 0x00000006370a723e */ /* 0x000fe200000010ff */
[----:B------:R-:W-:-:S03]  /*8170*/  ULDC.64 UR6, c[0x0][0xc00] ;  /* 0x0003000000067ab9 */ /* 0x000fc60000000a00 */
[----:B------:R0:W3:Y:S01]  /*8180*/  LDG.E.CONSTANT R28, desc[UR52][R4.64] ;  /* 0x00000034041c7981 */ /* 0x0000e2000c1e9900 */
[----:B------:R-:W-:-:S04]  /*8190*/  UISETP.NE.U32.AND UP0, UPT, UR6, URZ, UPT ;  /* 0x0000003f0600728c */ /* 0x000fc8000bf05070 */
[----:B------:R-:W-:-:S03]  /*81a0*/  UISETP.NE.AND.EX UP0, UPT, UR7, URZ, UPT, UP0 ;  /* 0x0000003f0700728c */ /* 0x000fc6000bf05300 */
[----:B------:R-:W-:Y:S01]  /*81b0*/  ULDC.64 UR6, c[0x0][0xc00] ;  /* 0x0003000000067ab9 */ /* 0x000fe20000000a00 */
[----:B0-----:R-:W-:Y:S01]  /*81c0*/  LOP3.LUT P0, R4, R35, 0x3, RZ, 0xc0, !PT ;  /* 0x0000000323047812 */ /* 0x001fe2000780c0ff */
[----:B------:R-:W-:-:S03]  /*81d0*/  UIMAD.WIDE UR6, UR46, 0x4, UR6 ;  /* 0x000000042e0678a5 */ /* 0x000fc6000f8e0206 */
[----:B------:R-:W-:Y:S02]  /*81e0*/  ISETP.EQ.OR P0, PT, R4, 0x3, !P0 ;  /* 0x000000030400780c */ /* 0x000fe40004702670 */
[----:B------:R-:W-:Y:S02]  /*81f0*/  MOV R4, R3 ;  /* 0x0000000300047202 */ /* 0x000fe40000000f00 */
[----:B-1----:R-:W-:Y:S02]  /*8200*/  MOV R5, R30 ;  /* 0x0000001e00057202 */ /* 0x002fe40000000f00 */
        /* <DEDUP_REMOVED lines=16> */
[----:B--2---:R-:W-:-:S03]  /*8310*/  IMAD.WIDE R6, R38, 0x2, R4 ;  /* 0x0000000226067825 */ /* 0x004fc600078e0204 */
[C---:B------:R-:W-:Y:S02]  /*8320*/  IADD3 R15, P3, R6.reuse, 0x20, RZ ;  /* 0x00000020060f7810 */ /* 0x040fe40007f7e0ff */
[C---:B------:R-:W-:Y:S02]  /*8330*/  LOP3.LUT R13, R6.reuse, 0x380, RZ, 0xc0, !PT ;  /* 0x00000380060d7812 */ /* 0x040fe400078ec0ff */
[----:B------:R-:W-:Y:S02]  /*8340*/  IADD3 R43, P1, R6, 0x60, RZ ;  /* 0x00000060062b7810 */ /* 0x000fe40007f3e0ff */
[----:B------:R-:W-:Y:S02]  /*8350*/  LOP3.LUT R8, R15, 0x380, RZ, 0xc0, !PT ;  /* 0x000003800f087812 */ /* 0x000fe400078ec0ff */
[----:B------:R-:W-:Y:S01]  /*8360*/  SHF.R.U64 R13, R13, 0x3, RZ ;  /* 0x000000030d0d7819 */ /* 0x000fe200000012ff */
[----:B------:R-:W-:Y:S01]  /*8370*/  IMAD.X R9, RZ, RZ, R7, P1 ;  /* 0x000000ffff097224 */ /* 0x000fe200008e0607 */
[----:B------:R-:W-:-:S02]  /*8380*/  LOP3.LUT R14, R43, 0x380, RZ, 0xc0, !PT ;  /* 0x000003802b0e7812 */ /* 0x000fc400078ec0ff */
[----:B------:R-:W-:Y:S02]  /*8390*/  SHF.R.U64 R8, R8, 0x3, RZ ;  /* 0x0000000308087819 */ /* 0x000fe400000012ff */
[----:B------:R-:W-:Y:S02]  /*83a0*/  IADD3 R41, P2, R6, 0x40, RZ ;  /* 0x0000004006297810 */ /* 0x000fe40007f5e0ff */
[----:B------:R-:W-:Y:S01]  /*83b0*/  LOP3.LUT R6, R13, R6, RZ, 0x3c, !PT ;  /* 0x000000060d067212 */ /* 0x000fe200078e3cff */
[--C-:B------:R-:W-:Y:S01]  /*83c0*/  IMAD.X R13, RZ, RZ, R7.reuse, P3 ;  /* 0x000000ffff0d7224 */ /* 0x100fe200018e0607 */
[----:B------:R-:W-:Y:S01]  /*83d0*/  SHF.R.U64 R14, R14, 0x3, RZ ;  /* 0x000000030e0e7819 */ /* 0x000fe200000012ff */
[----:B------:R-:W-:Y:S01]  /*83e0*/  IMAD.X R11, RZ, RZ, R7, P2 ;  /* 0x000000ffff0b7224 */ /* 0x000fe200010e0607 */
[----:B------:R-:W-:Y:S02]  /*83f0*/  LOP3.LUT R12, R8, R15, RZ, 0x3c, !PT ;  /* 0x0000000f080c7212 */ /* 0x000fe400078e3cff */
[----:B------:R-:W-:-:S02]  /*8400*/  LOP3.LUT R8, R14, R43, RZ, 0x3c, !PT ;  /* 0x0000002b0e087212 */ /* 0x000fc400078e3cff */
[----:B------:R-:W-:Y:S02]  /*8410*/  MOV R43, R6 ;  /* 0x00000006002b7202 */ /* 0x000fe40000000f00 */
[----:B------:R-:W-:Y:S02]  /*8420*/  LOP3.LUT R10, R41, 0x380, RZ, 0xc0, !PT ;  /* 0x00000380290a7812 */ /* 0x000fe400078ec0ff */
[----:B------:R-:W-:Y:S02]  /*8430*/  MOV R7, R8 ;  /* 0x0000000800077202 */ /* 0x000fe40000000f00 */
[----:B------:R-:W-:Y:S02]  /*8440*/  SHF.R.U64 R10, R10, 0x3, RZ ;  /* 0x000000030a0a7819 */ /* 0x000fe400000012ff */
[----:B------:R-:W-:Y:S02]  /*8450*/  MOV R42, R12 ;  /* 0x0000000c002a7202 */ /* 0x000fe40000000f00 */
[----:B------:R-:W-:-:S02]  /*8460*/  LOP3.LUT R10, R10, R41, RZ, 0x3c, !PT ;  /* 0x000000290a0a7212 */ /* 0x000fc400078e3cff */
[----:B------:R-:W-:Y:S02]  /*8470*/  PLOP3.LUT P2, PT, PT, PT, UP0, 0x80, 0x0 ;  /* 0x000000000000781c */ /* 0x000fe40003f4f008 */
[----:B------:R-:W-:Y:S02]  /*8480*/  MOV R41, R10 ;  /* 0x0000000a00297202 */ /* 0x000fe40000000f00 */
[----:B---3--:R-:W-:Y:S01]  /*8490*/  LOP3.LUT R15, R28, 0x2, RZ, 0x3c, !PT ;  /* 0x000000021c0f7812 */ /* 0x008fe200078e3cff */
[----:B------:R-:W-:Y:S04]  /*84a0*/  SHFL.IDX PT, R29, R29, R28, 0x1c1f ;  /* 0x001c1f1c1d1d7589 */ /* 0x000fe800000e0000 */
[----:B------:R-:W0:Y:S04]  /*84b0*/  SHFL.IDX PT, R60, R60, R15, 0x1c1f ;  /* 0x001c1f0f3c3c7589 */ /* 0x000e2800000e0000 */
[----:B------:R-:W-:Y:S04]  /*84c0*/  SHFL.IDX PT, R25, R25, R28, 0x1c1f ;  /* 0x001c1f1c19197589 */ /* 0x000fe800000e0000 */
[----:B------:R-:W-:Y:S04]  /*84d0*/  SHFL.IDX PT, R6, R24, R15, 0x1c1f ;  /* 0x001c1f0f18067589 */ /* 0x000fe800000e0000 */
[----:B------:R-:W-:Y:S04]  /*84e0*/  SHFL.IDX PT, R37, R37, R28, 0x1c1f ;  /* 0x001c1f1c25257589 */ /* 0x000fe800000e0000 */
[----:B------:R-:W1:Y:S04]  /*84f0*/  SHFL.IDX PT, R44, R44, R15, 0x1c1f ;  /* 0x001c1f0f2c2c7589 */ /* 0x000e6800000e0000 */
[----:B------:R-:W-:Y:S04]  /*8500*/  SHFL.IDX PT, R35, R35, R28, 0x1c1f ;  /* 0x001c1f1c23237589 */ /* 0x000fe800000e0000 */
[----:B------:R-:W2:Y:S01]  /*8510*/  SHFL.IDX PT, R36, R36, R15, 0x1c1f ;  /* 0x001c1f0f24247589 */ /* 0x000ea200000e0000 */
[----:B0-----:R-:W-:-:S02]  /*8520*/  SEL R8, R29, R60, P0 ;  /* 0x0000003c1d087207 */ /* 0x001fc40000000000 */
[----:B------:R-:W-:Y:S01]  /*8530*/  SEL R10, R60, R29, P0 ;  /* 0x0000001d3c0a7207 */ /* 0x000fe20000000000 */
[----:B------:R-:W-:Y:S04]  /*8540*/  SHFL.IDX PT, R39, R39, R28, 0x1c1f ;  /* 0x001c1f1c27277589 */ /* 0x000fe800000e0000 */
[----:B------:R0:W3:Y:S04]  /*8550*/  SHFL.IDX PT, R30, R34, R15, 0x1c1f ;  /* 0x001c1f0f221e7589 */ /* 0x0000e800000e0000 */
[----:B------:R-:W-:Y:S04]  /*8560*/  SHFL.IDX PT, R27, R27, R28, 0x1c1f ;  /* 0x001c1f1c1b1b7589 */ /* 0x000fe800000e0000 */
[----:B------:R-:W4:Y:S01]  /*8570*/  SHFL.IDX PT, R38, R26, R15, 0x1c1f ;  /* 0x001c1f0f1a267589 */ /* 0x000f2200000e0000 */
[----:B-1----:R-:W-:-:S02]  /*8580*/  SEL R9, R37, R44, P0 ;  /* 0x0000002c25097207 */ /* 0x002fc40000000000 */
[----:B0-----:R-:W-:Y:S01]  /*8590*/  SEL R34, R6, R25, P0 ;  /* 0x0000001906227207 */ /* 0x001fe20000000000 */
[----:B------:R-:W-:Y:S01]  /*85a0*/  SHFL.IDX PT, R33, R33, R28, 0x1c1f ;  /* 0x001c1f1c21217589 */ /* 0x000fe200000e0000 */
[----:B------:R-:W-:Y:S02]  /*85b0*/  SEL R11, R44, R37, P0 ;  /* 0x000000252c0b7207 */ /* 0x000fe40000000000 */
[----:B------:R-:W0:Y:S01]  /*85c0*/  LDC R37, c[0x0][0xbe8] ;  /* 0x0002fa00ff257b82 */ /* 0x000e220000000800 */
[----:B------:R-:W1:Y:S01]  /*85d0*/  SHFL.IDX PT, R20, R20, R15, 0x1c1f ;  /* 0x001c1f0f14147589 */ /* 0x000e6200000e0000 */
[----:B--2---:R-:W-:Y:S02]  /*85e0*/  SEL R12, R35, R36, P0 ;  /* 0x00000024230c7207 */ /* 0x004fe40000000000 */
[----:B------:R-:W-:Y:S01]  /*85f0*/  SEL R14, R36, R35, P0 ;  /* 0x00000023240e7207 */ /* 0x000fe20000000000 */
[----:B------:R-:W-:Y:S04]  /*8600*/  SHFL.IDX PT, R21, R21, R28, 0x1c1f ;  /* 0x001c1f1c15157589 */ /* 0x000fe800000e0000 */
[----:B------:R2:W1:Y:S01]  /*8610*/  SHFL.IDX PT, R40, R32, R15, 0x1c1f ;  /* 0x001c1f0f20287589 */ /* 0x00046200000e0000 */
[----:B---3--:R-:W-:-:S03]  /*8620*/  SEL R13, R39, R30, P0 ;  /* 0x0000001e270d7207 */ /* 0x008fc60000000000 */
[----:B------:R3:W-:Y:S01]  /*8630*/  STSM.16.M88.4 [R43], R8 ;  /* 0x000000082b007844 */ /* 0x0007e20000000200 */
[----:B--2---:R-:W-:Y:S02]  /*8640*/  SEL R32, R25, R6, P0 ;  /* 0x0000000619207207 */ /* 0x004fe40000000000 */
[----:B------:R-:W-:Y:S02]  /*8650*/  SEL R15, R30, R39, P0 ;  /* 0x000000271e0f7207 */ /* 0x000fe40000000000 */
[----:B----4-:R-:W-:Y:S02]  /*8660*/  SEL R25, R27, R38, P0 ;  /* 0x000000261b197207 */ /* 0x010fe40000000000 */
[----:B-1----:R-:W-:Y:S01]  /*8670*/  SEL R24, R33, R20, P0 ;  /* 0x0000001421187207 */ /* 0x002fe20000000000 */
[----:B------:R-:W-:Y:S01]  /*8680*/  STSM.16.M88.4 [R42], R12 ;  /* 0x0000000c2a007844 */ /* 0x000fe20000000200 */
[----:B------:R-:W-:Y:S01]  /*8690*/  SEL R26, R20, R33, P0 ;  /* 0x00000021141a7207 */ /* 0x000fe20000000000 */
[----:B------:R-:W-:Y:S01]  /*86a0*/  IMAD.U32 R20, RZ, RZ, UR6 ;  /* 0x00000006ff147e24 */ /* 0x000fe2000f8e00ff */
[----:B------:R-:W-:-:S02]  /*86b0*/  SEL R27, R38, R27, P0 ;  /* 0x0000001b261b7207 */ /* 0x000fc40000000000 */
[----:B------:R-:W-:-:S03]  /*86c0*/  SEL R33, R21, R40, P0 ;  /* 0x0000002815217207 */ /* 0x000fc60000000000 */
[----:B------:R-:W-:Y:S01]  /*86d0*/  STSM.16.M88.4 [R41], R24 ;  /* 0x0000001829007844 */ /* 0x000fe20000000200 */
[----:B------:R-:W-:Y:S02]  /*86e0*/  SEL R35, R40, R21, P0 ;  /* 0x0000001528237207 */ /* 0x000fe40000000000 */
[----:B------:R-:W-:-:S03]  /*86f0*/  MOV R21, UR7 ;  /* 0x0000000700157c02 */ /* 0x000fc60008000f00 */
[----:B------:R1:W-:Y:S01]  /*8700*/  STSM.16.M88.4 [R7], R32 ;  /* 0x0000002007007844 */ /* 0x0003e20000000200 */
[----:B------:R-:W-:Y:S06]  /*8710*/  BAR.SYNC.DEFER_BLOCKING 0x1, 0x180 ;  /* 0x0046000000007b1d */ /* 0x000fec0000010000 */
[----:B------:R-:W2:Y:S01]  /*8720*/  @P2 LDG.E R6, desc[UR52][R20.64] ;  /* 0x0000003414062981 */ /* 0x000ea2000c1e1900 */
[----:B0-----:R-:W-:Y:S01]  /*8730*/  ISETP.NE.AND P1, PT, R37, 0x1, PT ;  /* 0x000000012500780c */ /* 0x001fe20003f25270 */
[----:B------:R-:W-:Y:S02]  /*8740*/  UIMAD UR6, UR17, UR8, URZ ;  /* 0x00000008110672a4 */ /* 0x000fe4000f8e023f */
[----:B------:R-:W-:-:S02]  /*8750*/  USEL UR16, UR47, URZ, !UP0 ;  /* 0x0000003f2f107287 */ /* 0x000fc4000c000000 */
[----:B------:R-:W-:Y:S02]  /*8760*/  UIMAD UR9, UR51, UR9, UR6 ;  /* 0x00000009330972a4 */ /* 0x000fe4000f8e0206 */
[----:B------:R-:W-:-:S06]  /*8770*/  UISETP.NE.U32.AND UP1, UPT, UR12, URZ, UPT ;  /* 0x0000003f0c00728c */ /* 0x000fcc000bf25070 */
[----:B------:R-:W1:Y:S08]  /*8780*/  @P1 LDC R28, c[0x0][0xbec] ;  /* 0x0002fb00ff1c1b82 */ /* 0x000e700000000800 */
[----:B---3--:R-:W0:Y:S01]  /*8790*/  @P1 LDC R8, c[0x0][0xbf0] ;  /* 0x0002fc00ff081b82 */ /* 0x008e220000000800 */
[----:B--2---:R-:W-:Y:S01]  /*87a0*/  @P2 R2UR UR4, R6 ;  /* 0x00000000060422ca */ /* 0x004fe200000e0000 */
[----:B------:R-:W-:-:S04]  /*87b0*/  IMAD.U32 R6, RZ, RZ, UR48 ;  /* 0x00000030ff067e24 */ /* 0x000fc8000f8e00ff */
[----:B------:R-:W-:-:S04]  /*87c0*/  IMAD R9, R6, 0xc0, R157 ;  /* 0x000000c006097824 */ /* 0x000fc800078e029d */
[----:B-1----:R-:W-:-:S04]  /*87d0*/  @P1 IMAD.HI.U32 R7, R9, R28, RZ ;  /* 0x0000001c09071227 */ /* 0x002fc800078e00ff */
[----:B------:R-:W-:Y:S01]  /*87e0*/  USHF.R.S32.HI UR7, URZ, 0x1f, UR4 ;  /* 0x0000001f3f077899 */ /* 0x000fe20008011404 */
[----:B------:R-:W-:Y:S01]  /*87f0*/  IMAD.MOV.U32 R6, RZ, RZ, R9 ;  /* 0x000000ffff067224 */ /* 0x000fe200078e0009 */
[----:B------:R-:W-:Y:S01]  /*8800*/  UMOV UR6, UR4 ;  /* 0x0000000400067c82 */ /* 0x000fe20008000000 */
[----:B0-----:R-:W-:Y:S01]  /*8810*/  @P1 SHF.R.U32.HI R6, RZ, R8, R7 ;  /* 0x00000008ff061219 */ /* 0x001fe20000011607 */
[----:B------:R-:W-:Y:S02]  /*8820*/  UIMAD.WIDE.U32 UR10, UR51, UR8, UR6 ;  /* 0x00000008330a72a5 */ /* 0x000fe4000f8e0006 */
[----:B------:R-:W-:Y:S02]  /*8830*/  USEL UR8, UR46, URZ, !UP0 ;  /* 0x0000003f2e087287 */ /* 0x000fe4000c000000 */
[----:B------:R-:W-:Y:S01]  /*8840*/  UIADD3 UR11, UR11, UR9, URZ ;  /* 0x000000090b0b7290 */ /* 0x000fe2000fffe03f */
[----:B------:R-:W-:Y:S01]  /*8850*/  IMAD.MOV R8, RZ, RZ, -R6 ;  /* 0x000000ffff087224 */ /* 0x000fe200078e0a06 */
[----:B------:R-:W-:-:S02]  /*8860*/  UIMAD UR9, UR16, UR14, URZ ;  /* 0x0000000e100972a4 */ /* 0x000fc4000f8e023f */
[----:B------:R-:W-:Y:S01]  /*8870*/  UISETP.NE.AND.EX UP0, UPT, UR13, URZ, UPT, UP1 ;  /* 0x0000003f0d00728c */ /* 0x000fe2000bf05310 */
[----:B------:R-:W-:Y:S01]  /*8880*/  IMAD R9, R37, R8, R9 ;  /* 0x0000000825097224 */ /* 0x000fe200078e0209 */
[----:B------:R-:W-:Y:S01]  /*8890*/  UIMAD UR9, UR8, UR15, UR9 ;  /* 0x0000000f080972a4 */ /* 0x000fe2000f8e0209 */
[----:B------:R-:W-:Y:S01]  /*88a0*/  SHF.R.S32.HI R8, RZ, 0x1f, R6 ;  /* 0x0000001fff087819 */ /* 0x000fe20000011406 */
[----:B------:R-:W-:Y:S02]  /*88b0*/  UIMAD.WIDE.U32 UR10, UR8, UR14, UR10 ;  /* 0x0000000e080a72a5 */ /* 0x000fe4000f8e000a */
[----:B------:R-:W-:Y:S01]  /*88c0*/  SHF.R.S32.HI R7, RZ, 0x1f, R9 ;  /* 0x0000001fff077819 */ /* 0x000fe20000011409 */
[----:B------:R-:W-:Y:S01]  /*88d0*/  ULDC.64 UR14, c[0x0][0xb88] ;  /* 0x0002e200000e7ab9 */ /* 0x000fe20000000a00 */
[----:B------:R-:W-:Y:S01]  /*88e0*/  IMAD.U32 R11, RZ, RZ, UR9 ;  /* 0x00000009ff0b7e24 */ /* 0x000fe2000f8e00ff */
[----:B------:R-:W-:Y:S01]  /*88f0*/  PLOP3.LUT P3, PT, PT, PT, UP0, 0x80, 0x0 ;  /* 0x000000000000781c */ /* 0x000fe20003f6f008 */
[----:B------:R-:W-:Y:S01]  /*8900*/  ULDC UR9, c[0x0][0xa88] ;  /* 0x0002a20000097ab9 */ /* 0x000fe20000000800 */
[----:B------:R-:W-:Y:S01]  /*8910*/  IADD3 R6, P0, R6, UR10, RZ ;  /* 0x0000000a06067c10 */ /* 0x000fe2000ff1e0ff */
[----:B------:R-:W-:Y:S01]  /*8920*/  @UP0 ULEA UR10, UP1, UR46, UR12, 0x2 ;  /* 0x0000000c2e0a0291 */ /* 0x000fe2000f82103f */
[----:B------:R-:W-:-:S02]  /*8930*/  IMAD R10, R7, UR14, RZ ;  /* 0x0000000e070a7c24 */ /* 0x000fc4000f8e02ff */
[----:B------:R-:W-:Y:S01]  /*8940*/  IADD3.X R7, R8, UR11, R11, P0, !PT ;  /* 0x0000000b08077c10 */ /* 0x000fe200087fe40b */
[----:B------:R-:W-:Y:S01]  /*8950*/  @UP0 ULEA.HI.X UR11, UR46, UR13, UR47, 0x2, UP1 ;  /* 0x0000000d2e0b0291 */ /* 0x000fe200088f142f */
[----:B------:R-:W-:Y:S02]  /*8960*/  IMAD.U32 R8, RZ, RZ, UR9 ;  /* 0x00000009ff087e24 */ /* 0x000fe4000f8e00ff */
[----:B------:R-:W-:Y:S01]  /*8970*/  IMAD.U32 R12, RZ, RZ, UR10 ;  /* 0x0000000aff0c7e24 */ /* 0x000fe2000f8e00ff */
[----:B------:R-:W-:Y:S01]  /*8980*/  ULDC.64 UR12, c[0x0][0xb50] ;  /* 0x0002d400000c7ab9 */ /* 0x000fe20000000a00 */
[C---:B------:R-:W-:Y:S02]  /*8990*/  IMAD R11, R9.reuse, UR15, R10 ;  /* 0x0000000f090b7c24 */ /* 0x040fe4000f8e020a */
[----:B------:R-:W-:Y:S02]  /*89a0*/  IMAD.U32 R13, RZ, RZ, UR11 ;  /* 0x0000000bff0d7e24 */ /* 0x000fe4000f8e00ff */
[----:B------:R-:W-:-:S03]  /*89b0*/  IMAD.WIDE.U32 R6, R9, UR14, R6 ;  /* 0x0000000e09067c25 */ /* 0x000fc6000f8e0006 */
[----:B------:R0:W5:Y:S02]  /*89c0*/  @P3 LDG.E R8, desc[UR52][R12.64] ;  /* 0x000000340c083981 */ /* 0x000164000c1e1900 */
[----:B------:R-:W-:Y:S02]  /*89d0*/  IADD3 R7, R7, R11, RZ ;  /* 0x0000000b07077210 */ /* 0x000fe40007ffe0ff */
[----:B------:R-:W-:-:S04]  /*89e0*/  LEA R10, P0, R6, UR12, 0x2 ;  /* 0x0000000c060a7c11 */ /* 0x000fc8000f8010ff */
[----:B------:R-:W-:Y:S01]  /*89f0*/  LEA.HI.X R7, R6, UR13, R7, 0x2, P0 ;  /* 0x0000000d06077c11 */ /* 0x000fe200080f1407 */
[----:B------:R-:W-:Y:S01]  /*8a00*/  IMAD.U32 R6, RZ, RZ, UR48 ;  /* 0x00000030ff067e24 */ /* 0x000fe2000f8e00ff */
[----:B0-----:R-:W-:Y:S07]  /*8a10*/  @P3 BRA `(.L_x_13292) ;  /* 0x0000000000103947 */ /* 0x001fee0003800000 */
[----:B------:R-:W-:Y:S05]  /*8a20*/  @!P2 BRA `(.L_x_13292) ;  /* 0x00000000000ca947 */ /* 0x000fea0003800000 */
[----:B------:R-:W2:Y:S04]  /*8a30*/  LDG.E R9, desc[UR52][R20.64] ;  /* 0x0000003414097981 */ /* 0x000ea8000c1e1900 */
[----:B-----5:R-:W2:Y:S02]  /*8a40*/  LDG.E R8, desc[UR52][R20.64+0x4] ;  /* 0x0000043414087981 */ /* 0x020ea4000c1e1900 */
[----:B--2---:R-:W-:-:S07]  /*8a50*/  IMAD.IADD R8, R8, 0x1, -R9 ;  /* 0x0000000108087824 */ /* 0x004fce00078e0a09 */
.L_x_13292:
[----:B------:R-:W-:Y:S01]  /*8a60*/  IMAD R13, R18, 0x40, R17 ;  /* 0x00000040120d7824 */ /* 0x000fe200078e0211 */
[----:B------:R-:W-:Y:S01]  /*8a70*/  SHFL.IDX PT, R14, R10, RZ, 0x1c1f ;  /* 0x001c1fff0a0e7589 */ /* 0x000fe200000e0000 */
[----:B------:R-:W-:Y:S01]  /*8a80*/  IMAD R6, R6, 0xc0, R23 ;  /* 0x000000c006067824 */ /* 0x000fe200078e0217 */
[----:B------:R-:W-:Y:S01]  /*8a90*/  LOP3.LUT P0, RZ, R19, 0x3, RZ, 0xc0, !PT ;  /* 0x0000000313ff7812 */ /* 0x000fe2000780c0ff */
[----:B------:R-:W-:Y:S01]  /*8aa0*/  IMAD.WIDE R12, R13, 0x2, R4 ;  /* 0x000000020d0c7825 */ /* 0x000fe200078e0204 */
[----:B------:R-:W0:Y:S01]  /*8ab0*/  SHFL.IDX PT, R15, R7, RZ, 0x1c1f ;  /* 0x001c1fff070f7589 */ /* 0x000e2200000e0000 */
[----:B------:R-:W1:Y:S01]  /*8ac0*/  @P1 LDC R33, c[0x0][0xbf0] ;  /* 0x0002fc00ff211b82 */ /* 0x000e620000000800 */
[----:B------:R-:W-:Y:S01]  /*8ad0*/  IADD3 R4, R6, 0x8, RZ ;  /* 0x0000000806047810 */ /* 0x000fe20007ffe0ff */
[----:B-----5:R-:W-:Y:S01]  /*8ae0*/  IMAD R39, R8, R37, RZ ;  /* 0x0000002508277224 */ /* 0x020fe200078e02ff */
[----:B------:R-:W-:Y:S01]  /*8af0*/  SHFL.IDX PT, R20, R10, 0x1, 0x1c1f ;  /* 0x003c1f000a147f89 */ /* 0x000fe200000e0000 */
[C---:B------:R-:W-:Y:S01]  /*8b00*/  IADD3 R9, P3, R12.reuse, 0x1800, RZ ;  /* 0x000018000c097810 */ /* 0x040fe20007f7e0ff */
[----:B------:R-:W-:Y:S01]  /*8b10*/  ULDC.64 UR10, c[0x0][0xaa0] ;  /* 0x0002a800000a7ab9 */ /* 0x000fe20000000a00 */
[----:B------:R-:W-:Y:S01]  /*8b20*/  IADD3 R25, P4, R12, 0x3000, RZ ;  /* 0x000030000c197810 */ /* 0x000fe20007f9e0ff */
[----:B------:R-:W2:Y:S01]  /*8b30*/  SHFL.IDX PT, R21, R7, 0x1, 0x1c1f ;  /* 0x003c1f0007157f89 */ /* 0x000ea200000e0000 */
[----:B------:R-:W-:-:S02]  /*8b40*/  ISETP.GE.OR P2, PT, R6, R39, P0 ;  /* 0x000000270600720c */ /* 0x000fc40000746670 */
[----:B------:R-:W-:Y:S02]  /*8b50*/  LOP3.LUT R5, R12, 0x380, RZ, 0xc0, !PT ;  /* 0x000003800c057812 */ /* 0x000fe400078ec0ff */
[----:B------:R-:W-:Y:S02]  /*8b60*/  LOP3.LUT R8, R9, 0x380, RZ, 0xc0, !PT ;  /* 0x0000038009087812 */ /* 0x000fe400078ec0ff */
[----:B------:R-:W-:Y:S02]  /*8b70*/  ISETP.GE.OR P0, PT, R4, R39, P0 ;  /* 0x000000270400720c */ /* 0x000fe40000706670 */
[----:B------:R-:W-:Y:S02]  /*8b80*/  LOP3.LUT R24, R25, 0x380, RZ, 0xc0, !PT ;  /* 0x0000038019187812 */ /* 0x000fe400078ec0ff */
[----:B------:R-:W-:Y:S02]  /*8b90*/  SHF.R.U64 R5, R5, 0x3, RZ ;  /* 0x0000000305057819 */ /* 0x000fe400000012ff */
[----:B------:R-:W-:-:S02]  /*8ba0*/  SHF.R.U64 R8, R8, 0x3, RZ ;  /* 0x0000000308087819 */ /* 0x000fc400000012ff */
[----:B------:R-:W-:Y:S01]  /*8bb0*/  SHF.R.U64 R24, R24, 0x3, RZ ;  /* 0x0000000318187819 */ /* 0x000fe200000012ff */
[----:B0-----:R-:W-:Y:S01]  /*8bc0*/  @!P2 ST.E desc[UR52][R14.64], R2 ;  /* 0x000000020e00a985 */ /* 0x001fe2000c101934 */
[----:B------:R-:W-:Y:S01]  /*8bd0*/  LOP3.LUT R4, R5, R12, RZ, 0x3c, !PT ;  /* 0x0000000c05047212 */ /* 0x000fe200078e3cff */
[--C-:B------:R-:W-:Y:S01]  /*8be0*/  IMAD.MOV.U32 R5, RZ, RZ, R13.reuse ;  /* 0x000000ffff057224 */ /* 0x100fe200078e000d */
[----:B------:R-:W-:Y:S01]  /*8bf0*/  LOP3.LUT R8, R8, R9, RZ, 0x3c, !PT ;  /* 0x0000000908087212 */ /* 0x000fe200078e3cff */
[--C-:B------:R-:W-:Y:S01]  /*8c00*/  IMAD.X R9, RZ, RZ, R13.reuse, P3 ;  /* 0x000000ffff097224 */ /* 0x100fe200018e060d */
[----:B------:R-:W-:Y:S01]  /*8c10*/  LOP3.LUT R24, R24, R25, RZ, 0x3c, !PT ;  /* 0x0000001918187212 */ /* 0x000fe200078e3cff */
[----:B------:R-:W-:Y:S01]  /*8c20*/  IMAD.X R25, RZ, RZ, R13, P4 ;  /* 0x000000ffff197224 */ /* 0x000fe200020e060d */
[----:B--2---:R0:W-:Y:S04]  /*8c30*/  @!P0 ST.E desc[UR52][R20.64], R0 ;  /* 0x0000000014008985 */ /* 0x0041e8000c101934 */
[----:B------:R-:W2:Y:S04]  /*8c40*/  LD.E.128 R4, desc[UR52][R4.64] ;  /* 0x0000003404047980 */ /* 0x000ea8000c101d00 */
[----:B------:R-:W3:Y:S04]  /*8c50*/  LD.E.128 R8, desc[UR52][R8.64] ;  /* 0x0000003408087980 */ /* 0x000ee8000c101d00 */
[----:B------:R-:W4:Y:S01]  /*8c60*/  LD.E.128 R24, desc[UR52][R24.64] ;  /* 0x0000003418187980 */ /* 0x000f22000c101d00 */
[----:B0-----:R-:W0:Y:S01]  /*8c70*/  @P1 LDC R21, c[0x0][0xbec] ;  /* 0x0002fb00ff151b82 */ /* 0x001e220000000800 */
[----:B------:R-:W-:Y:S01]  /*8c80*/  IADD3 R29, P0, R12, 0x4800, RZ ;  /* 0x000048000c1d7810 */ /* 0x000fe20007f1e0ff */
[----:B------:R-:W-:-:S03]  /*8c90*/  UIMAD UR9, UR7, UR10, URZ ;  /* 0x0000000a070972a4 */ /* 0x000fc6000f8e023f */
[----:B------:R-:W-:Y:S01]  /*8ca0*/  LOP3.LUT R12, R29, 0x380, RZ, 0xc0, !PT ;  /* 0x000003801d0c7812 */ /* 0x000fe200078ec0ff */
[----:B------:R-:W-:Y:S01]  /*8cb0*/  UIMAD.WIDE.U32 UR6, UR4, UR10, URZ ;  /* 0x0000000a040672a5 */ /* 0x000fe2000f8e003f */
[----:B------:R-:W-:Y:S01]  /*8cc0*/  IMAD R0, R16, 0x30, R18 ;  /* 0x0000003010007824 */ /* 0x000fe200078e0212 */
[----:B------:R-:W-:Y:S01]  /*8cd0*/  UIMAD UR9, UR4, UR11, UR9 ;  /* 0x0000000b040972a4 */ /* 0x000fe2000f8e0209 */
[----:B------:R-:W-:Y:S01]  /*8ce0*/  SHF.R.U64 R2, R12, 0x3, RZ ;  /* 0x000000030c027819 */ /* 0x000fe200000012ff */
[----:B------:R-:W-:Y:S01]  /*8cf0*/  IMAD.X R13, RZ, RZ, R13, P0 ;  /* 0x000000ffff0d7224 */ /* 0x000fe200000e060d */
[----:B------:R-:W-:Y:S01]  /*8d00*/  ULDC.64 UR10, c[0x0][0xae8] ;  /* 0x0002ba00000a7ab9 */ /* 0x000fe20000000a00 */
[----:B------:R-:W-:Y:S01]  /*8d10*/  UIADD3 UR7, UR7, UR9, URZ ;  /* 0x0000000907077290 */ /* 0x000fe2000fffe03f */
[----:B------:R-:W-:Y:S01]  /*8d20*/  LOP3.LUT R12, R2, R29, RZ, 0x3c, !PT ;  /* 0x0000001d020c7212 */ /* 0x000fe200078e3cff */
[----:B------:R-:W-:Y:S01]  /*8d30*/  UIMAD UR4, UR17, UR10, URZ ;  /* 0x0000000a110472a4 */ /* 0x000fe2000f8e023f */
[----:B------:R-:W-:Y:S01]  /*8d40*/  IMAD.U32 R29, RZ, RZ, UR48 ;  /* 0x00000030ff1d7e24 */ /* 0x000fe2000f8e00ff */
[----:B------:R-:W-:-:S02]  /*8d50*/  UIMAD.WIDE.U32 UR6, UR51, UR10, UR6 ;  /* 0x0000000a330672a5 */ /* 0x000fc4000f8e0006 */
[----:B------:R-:W-:Y:S01]  /*8d60*/  UIMAD UR4, UR51, UR11, UR4 ;  /* 0x0000000b330472a4 */ /* 0x000fe2000f8e0204 */
[----:B------:R-:W-:Y:S01]  /*8d70*/  IMAD R28, R29, 0xc0, R0 ;  /* 0x000000c01d1c7824 */ /* 0x000fe200078e0200 */
[----:B------:R-:W5:Y:S01]  /*8d80*/  LD.E.128 R12, desc[UR52][R12.64] ;  /* 0x000000340c0c7980 */ /* 0x000f62000c101d00 */
[----:B------:R-:W-:Y:S01]  /*8d90*/  ULDC.64 UR10, c[0x0][0xaf0] ;  /* 0x0002bc00000a7ab9 */ /* 0x000fe20000000a00 */
[----:B------:R-:W-:Y:S01]  /*8da0*/  UIADD3 UR7, UR7, UR4, URZ ;  /* 0x0000000407077290 */ /* 0x000fe2000fffe03f */
[----:B------:R-:W-:Y:S01]  /*8db0*/  VIADD R3, R3, 0x13220 ;  /* 0x0001322003037836 */ /* 0x000fe20000000000 */
[----:B------:R-:W-:Y:S01]  /*8dc0*/  UIMAD UR4, UR16, UR10, URZ ;  /* 0x0000000a100472a4 */ /* 0x000fe2000f8e023f */
[----:B0-----:R-:W-:Y:S01]  /*8dd0*/  @P1 IMAD.HI.U32 R0, R28, R21, RZ ;  /* 0x000000151c001227 */ /* 0x001fe200078e00ff */
[----:B------:R-:W-:Y:S01]  /*8de0*/  MOV R29, R28 ;  /* 0x0000001c001d7202 */ /* 0x000fe20000000f00 */
[----:B------:R-:W-:Y:S01]  /*8df0*/  @!PT LDS RZ, [RZ] ;  /* 0x00000000fffff984 */ /* 0x000fe20000000800 */
[----:B------:R-:W-:Y:S01]  /*8e00*/  @!PT LDS RZ, [RZ] ;  /* 0x00000000fffff984 */ /* 0x000fe20000000800 */
[----:B------:R-:W-:Y:S01]  /*8e10*/  @!PT LDS RZ, [RZ] ;  /* 0x00000000fffff984 */ /* 0x000fe20000000800 */
[----:B------:R-:W-:Y:S01]  /*8e20*/  @!PT LDS RZ, [RZ] ;  /* 0x00000000fffff984 */ /* 0x000fe20000000800 */
[----:B------:R0:W-:Y:S06]  /*8e30*/  MEMBAR.ALL.CTA ;  /* 0x0000000000007992 */ /* 0x0001ec0000008000 */
[----:B0-----:R-:W0:Y:S01]  /*8e40*/  FENCE.VIEW.ASYNC.S ;  /* 0x00000000000073c6 */ /* 0x001e220000000000 */
[----:B------:R-:W-:Y:S01]  /*8e50*/  UIMAD UR4, UR8, UR11, UR4 ;  /* 0x0000000b080472a4 */ /* 0x000fe2000f8e0204 */
[----:B------:R-:W-:Y:S01]  /*8e60*/  SHF.R.S32.HI R41, RZ, 0x1f, R17 ;  /* 0x0000001fff297819 */ /* 0x000fe20000011411 */
[----:B------:R-:W-:Y:S01]  /*8e70*/  UIMAD.WIDE.U32 UR8, UR8, UR10, UR6 ;  /* 0x0000000a080872a5 */ /* 0x000fe2000f8e0006 */
[----:B-1----:R-:W-:-:S02]  /*8e80*/  @P1 SHF.R.U32.HI R29, RZ, R33, R0 ;  /* 0x00000021ff1d1219 */ /* 0x002fc40000011600 */
[----:B------:R-:W-:Y:S01]  /*8e90*/  ULDC.64 UR6, c[0x0][0xae0] ;  /* 0x0002b80000067ab9 */ /* 0x000fe20000000a00 */
[----:B------:R-:W-:Y:S01]  /*8ea0*/  UIADD3 UR4, UR9, UR4, URZ ;  /* 0x0000000409047290 */ /* 0x000fe2000fffe03f */
[--C-:B------:R-:W-:Y:S01]  /*8eb0*/  SHF.R.S32.HI R0, RZ, 0x1f, R29.reuse ;  /* 0x0000001fff007819 */ /* 0x100fe2000001141d */
[----:B------:R-:W-:Y:S02]  /*8ec0*/  IMAD.MOV R2, RZ, RZ, -R29 ;  /* 0x000000ffff027224 */ /* 0x000fe400078e0a1d */
[----:B------:R-:W-:Y:S02]  /*8ed0*/  IMAD.U32 R21, RZ, RZ, UR9 ;  /* 0x00000009ff157e24 */ /* 0x000fe4000f8e00ff */
[----:B------:R-:W-:Y:S02]  /*8ee0*/  IMAD R0, R0, UR6, RZ ;  /* 0x0000000600007c24 */ /* 0x000fe4000f8e02ff */
[----:B------:R-:W-:Y:S02]  /*8ef0*/  IMAD R33, R37, R2, R28 ;  /* 0x0000000225217224 */ /* 0x000fe400078e021c */
[----:B------:R-:W-:-:S02]  /*8f00*/  IMAD.U32 R20, RZ, RZ, UR8 ;  /* 0x00000008ff147e24 */ /* 0x000fc4000f8e00ff */
        /* <DEDUP_REMOVED lines=10> */
[----:B------:R-:W-:Y:S02]  /*8fb0*/  ULDC.64 UR6, c[0x0][0xa80] ;  /* 0x0002a00000067ab9 */ /* 0x000fe40000000a00 */
[C---:B------:R-:W-:Y:S02]  /*8fc0*/  LEA R30, P0, R20.reuse, UR6, 0x1 ;  /* 0x00000006141e7c11 */ /* 0x040fe4000f8008ff */
[----:B------:R-:W-:Y:S01]  /*8fd0*/  IADD3 R21, R21, R29, RZ ;  /* 0x0000001d15157210 */ /* 0x000fe20007ffe0ff */
[----:B------:R-:W-:Y:S02]  /*8fe0*/  IMAD.U32 R29, RZ, RZ, UR48 ;  /* 0x00000030ff1d7e24 */ /* 0x000fe4000f8e00ff */
[----:B0-----:R-:W-:Y:S01]  /*8ff0*/  SHFL.IDX PT, R28, R30, 0x1, 0x181f ;  /* 0x00381f001e1c7f89 */ /* 0x001fe200000e0000 */
[----:B------:R-:W-:Y:S01]  /*9000*/  LEA.HI.X R32, R20, UR7, R21, 0x1, P0 ;  /* 0x0000000714207c11 */ /* 0x000fe200080f0c15 */
[----:B------:R-:W-:Y:S01]  /*9010*/  IMAD R36, R29, 0xc0, R18 ;  /* 0x000000c01d247824 */ /* 0x000fe200078e0212 */
[----:B------:R-:W-:Y:S01]  /*9020*/  ISETP.GE.AND P0, PT, R17, UR4, PT ;  /* 0x0000000411007c0c */ /* 0x000fe2000bf06270 */
[----:B------:R-:W0:Y:S02]  /*9030*/  SHFL.IDX PT, R20, R30, RZ, 0x181f ;  /* 0x00181fff1e147589 */ /* 0x000e2400000e0000 */
[C---:B------:R-:W-:Y:S01]  /*9040*/  VIADD R0, R36.reuse, 0x30 ;  /* 0x0000003024007836 */ /* 0x040fe20000000000 */
[C---:B------:R-:W-:Y:S01]  /*9050*/  ISETP.GE.OR P1, PT, R36.reuse, R39, P0 ;  /* 0x000000272400720c */ /* 0x040fe20000726670 */
[----:B------:R-:W1:Y:S01]  /*9060*/  SHFL.IDX PT, R42, R30, 0x2, 0x181f ;  /* 0x00581f001e2a7f89 */ /* 0x000e6200000e0000 */
[----:B------:R-:W-:-:S02]  /*9070*/  VIADD R2, R36, 0x60 ;  /* 0x0000006024027836 */ /* 0x000fc40000000000 */
[-C--:B------:R-:W-:Y:S01]  /*9080*/  ISETP.GE.OR P2, PT, R0, R39.reuse, P0 ;  /* 0x000000270000720c */ /* 0x080fe20000746670 */
[----:B------:R-:W1:Y:S01]  /*9090*/  SHFL.IDX PT, R34, R32, RZ, 0x181f ;  /* 0x00181fff20227589 */ /* 0x000e6200000e0000 */
[----:B------:R-:W-:Y:S02]  /*90a0*/  PRMT R0, RZ, 0x654, R3 ;  /* 0x00000654ff007816 */ /* 0x000fe40000000003 */
[----:B------:R-:W-:Y:S01]  /*90b0*/  ISETP.GE.OR P3, PT, R2, R39, P0 ;  /* 0x000000270200720c */ /* 0x000fe20000766670 */
[----:B------:R-:W1:Y:S01]  /*90c0*/  SHFL.IDX PT, R38, R32, 0x1, 0x181f ;  /* 0x00381f0020267f89 */ /* 0x000e6200000e0000 */
[----:B------:R0:W-:Y:S03]  /*90d0*/  SYNCS.ARRIVE.TRANS64.RED.A1T0 RZ, [R0+URZ], RZ ;  /* 0x000000ff00ff79a7 */ /* 0x0001e6000810043f */
[----:B------:R-:W1:Y:S04]  /*90e0*/  SHFL.IDX PT, R40, R32, 0x2, 0x181f ;  /* 0x00581f0020287f89 */ /* 0x000e6800000e0000 */
[----:B------:R-:W2:Y:S01]  /*90f0*/  SHFL.IDX PT, R30, R30, 0x3, 0x181f ;  /* 0x00781f001e1e7f89 */ /* 0x000ea200000e0000 */
[----:B0-----:R-:W-:Y:S01]  /*9100*/  VIADD R0, R36, 0x90 ;  /* 0x0000009024007836 */ /* 0x001fe20000000000 */
[----:B------:R-:W-:-:S02]  /*9110*/  @!P1 LEA R2, P4, R17, R20, 0x1 ;  /* 0x0000001411029211 */ /* 0x000fc400078808ff */
[----:B------:R-:W0:Y:S01]  /*9120*/  SHFL.IDX PT, R32, R32, 0x3, 0x181f ;  /* 0x00781f0020207f89 */ /* 0x000e2200000e0000 */
[C---:B------:R-:W-:Y:S02]  /*9130*/  @!P2 LEA R20, P5, R17.reuse, R28, 0x1 ;  /* 0x0000001c1114a211 */ /* 0x040fe400078a08ff */
[C---:B-1----:R-:W-:Y:S02]  /*9140*/  @!P3 LEA R28, P6, R17.reuse, R42, 0x1 ;  /* 0x0000002a111cb211 */ /* 0x042fe400078c08ff */
[----:B------:R-:W-:Y:S02]  /*9150*/  ISETP.GE.OR P0, PT, R0, R39, P0 ;  /* 0x000000270000720c */ /* 0x000fe40000706670 */
[C-C-:B------:R-:W-:Y:S02]  /*9160*/  @!P1 LEA.HI.X R3, R17.reuse, R34, R41.reuse, 0x1, P4 ;  /* 0x0000002211039211 */ /* 0x140fe400020f0c29 */
[C-C-:B------:R-:W-:Y:S02]  /*9170*/  @!P2 LEA.HI.X R21, R17.reuse, R38, R41.reuse, 0x1, P5 ;  /* 0x000000261115a211 */ /* 0x140fe400028f0c29 */
[----:B------:R-:W-:Y:S01]  /*9180*/  @!P3 LEA.HI.X R29, R17, R40, R41, 0x1, P6 ;  /* 0x00000028111db211 */ /* 0x000fe200030f0c29 */
[----:B--2---:R2:W-:Y:S04]  /*9190*/  @!P1 ST.E.128 desc[UR52][R2.64], R4 ;  /* 0x0000000402009985 */ /* 0x0045e8000c101d34 */
[----:B---3--:R2:W-:Y:S04]  /*91a0*/  @!P2 ST.E.128 desc[UR52][R20.64], R8 ;  /* 0x000000081400a985 */ /* 0x0085e8000c101d34 */
[----:B----4-:R2:W-:Y:S01]  /*91b0*/  @!P3 ST.E.128 desc[UR52][R28.64], R24 ;  /* 0x000000181c00b985 */ /* 0x0105e2000c101d34 */
[----:B0-----:R-:W-:Y:S05]  /*91c0*/  @P0 BRA `(.L_x_13293) ;  /* 0x0000000800840947 */ /* 0x001fea0003800000 */
[----:B--2---:R-:W-:-:S04]  /*91d0*/  LEA R2, P0, R17, R30, 0x1 ;  /* 0x0000001e11027211 */ /* 0x004fc800078008ff */
[----:B------:R-:W-:-:S05]  /*91e0*/  LEA.HI.X R3, R17, R32, R41, 0x1, P0 ;  /* 0x0000002011037211 */ /* 0x000fca00000f0c29 */
[----:B-----5:R0:W-:Y:S01]  /*91f0*/  ST.E.128 desc[UR52][R2.64], R12 ;  /* 0x0000000c02007985 */ /* 0x0201e2000c101d34 */
[----:B------:R-:W-:Y:S05]  /*9200*/  BRA `(.L_x_13293) ;  /* 0x0000000800747947 */ /* 0x000fea0003800000 */
.L_x_13291:
        /* <DEDUP_REMOVED lines=8> */
[----:B------:R-:W-:Y:S01]  /*9290*/  MOV R2, UR6 ;  /* 0x0000000600027c02 */ /* 0x000fe20008000f00 */
[----:B------:R-:W-:Y:S01]  /*92a0*/  IMAD.U32 R3, RZ, RZ, UR7 ;  /* 0x00000007ff037e24 */ /* 0x000fe2000f8e00ff */
[----:B------:R-:W-:Y:S02]  /*92b0*/  ULDC.64 UR6, c[0x0][0xc08] ;  /* 0x0003020000067ab9 */ /* 0x000fe40000000a00 */
[----:B------:R-:W-:-:S04]  /*92c0*/  UISETP.NE.U32.AND UP1, UPT, UR6, URZ, UPT ;  /* 0x0000003f0600728c */ /* 0x000fc8000bf25070 */
[----:B------:R-:W-:Y:S01]  /*92d0*/  UISETP.NE.AND.EX UP1, UPT, UR7, URZ, UPT, UP1 ;  /* 0x0000003f0700728c */ /* 0x000fe2000bf25310 */
[----:B------:R-:W2:Y:S01]  /*92e0*/  @P2 LDG.E R6, desc[UR52][R2.64] ;  /* 0x0000003402062981 */ /* 0x000ea2000c1e1900 */
[----:B------:R-:W-:-:S04]  /*92f0*/  IMAD.U32 R0, RZ, RZ, UR4 ;  /* 0x00000004ff007e24 */ /* 0x000fc8000f8e00ff */
[----:B------:R-:W-:-:S05]  /*9300*/  PLOP3.LUT P3, PT, PT, PT, UP1, 0x80, 0x0 ;  /* 0x000000000000781c */ /* 0x000fca0003f6f018 */
[----:B------:R-:W-:-:S04]  /*9310*/  @UP1 ULEA UR6, UP2, UR46, UR6, 0x2 ;  /* 0x000000062e061291 */ /* 0x000fc8000f84103f */
[----:B------:R-:W-:Y:S02]  /*9320*/  @UP1 ULEA.HI.X UR7, UR46, UR7, UR47, 0x2, UP2 ;  /* 0x000000072e071291 */ /* 0x000fe400090f142f */
[----:B------:R-:W-:-:S04]  /*9330*/  IMAD.U32 R4, RZ, RZ, UR6 ;  /* 0x00000006ff047e24 */ /* 0x000fc8000f8e00ff */
        /* <DEDUP_REMOVED lines=15> */
[----:B--2---:R-:W-:-:S07]  /*9430*/  IADD3 R0, -R5, R0, RZ ;  /* 0x0000000005007210 */ /* 0x004fce0007ffe1ff */
.L_x_13294:
        /* <DEDUP_REMOVED lines=41> */
[----:B------:R-:W-:-:S04]  /*96d0*/  LEA R4, P1, R2, UR6, 0x2 ;  /* 0x0000000602047c11 */ /* 0x000fc8000f8210ff */
[----:B------:R-:W-:-:S04]  /*96e0*/  IADD3 R3, R3, R7, RZ ;  /* 0x0000000703037210 */ /* 0x000fc80007ffe0ff */
[----:B------:R-:W-:Y:S01]  /*96f0*/  LEA.HI.X R5, R2, UR7, R3, 0x2, P1 ;  /* 0x0000000702057c11 */ /* 0x000fe200088f1403 */
[----:B------:R-:W-:-:S05]  /*9700*/  IMAD.MOV.U32 R3, RZ, RZ, -0x800000 ;  /* 0xff800000ff037424 */ /* 0x000fca00078e00ff */
[----:B------:R0:W-:Y:S02]  /*9710*/  STG.E desc[UR52][R4.64], R3 ;  /* 0x0000000304007986 */ /* 0x0001e4000c101934 */
.L_x_13296:
[----:B------:R-:W-:Y:S05]  /*9720*/  BSYNC B1 ;  /* 0x0000000000017941 */ /* 0x000fea0003800000 */
.L_x_13295:
[----:B0-----:R-:W0:Y:S01]  /*9730*/  @P0 LDC R3, c[0x0][0xbf0] ;  /* 0x0002fc00ff030b82 */ /* 0x001e220000000800 */
[----:B------:R-:W-:Y:S01]  /*9740*/  ULDC.64 UR12, c[0x0][0xaa0] ;  /* 0x0002a800000c7ab9 */ /* 0x000fe20000000a00 */
[----:B------:R-:W-:Y:S01]  /*9750*/  IMAD.U32 R5, RZ, RZ, UR48 ;  /* 0x00000030ff057e24 */ /* 0x000fe2000f8e00ff */
[----:B------:R-:W-:Y:S01]  /*9760*/  UIMAD UR8, UR9, UR12, URZ ;  /* 0x0000000c090872a4 */ /* 0x000fe2000f8e023f */
[----:B------:R-:W-:Y:S01]  /*9770*/  IMAD R2, R16, 0x30, R18 ;  /* 0x0000003010027824 */ /* 0x000fe200078e0212 */
[----:B------:R-:W-:Y:S01]  /*9780*/  UIMAD.WIDE.U32 UR6, UR4, UR12, URZ ;  /* 0x0000000c040672a5 */ /* 0x000fe2000f8e003f */
[----:B------:R-:W-:Y:S01]  /*9790*/  SHF.R.S32.HI R13, RZ, 0x1f, R17 ;  /* 0x0000001fff0d7819 */ /* 0x000fe20000011411 */
        /* <DEDUP_REMOVED lines=19> */
[----:B------:R-:W-:Y:S01]  /*98d0*/  MOV R3, UR7 ;  /* 0x0000000700037c02 */ /* 0x000fe20008000f00 */
[----:B------:R-:W-:Y:S02]  /*98e0*/  IMAD R7, R11, R7, R4 ;  /* 0x000000070b077224 */ /* 0x000fe400078e0204 */
[----:B------:R-:W-:Y:S02]  /*98f0*/  IMAD R6, R2, UR8, RZ ;  /* 0x0000000802067c24 */ /* 0x000fe4000f8e02ff */
[----:B------:R-:W-:Y:S01]  /*9900*/  IMAD.U32 R2, RZ, RZ, UR6 ;  /* 0x00000006ff027e24 */ /* 0x000fe2000f8e00ff */
[----:B------:R-:W-:Y:S01]  /*9910*/  SHF.R.S32.HI R4, RZ, 0x1f, R7 ;  /* 0x0000001fff047819 */ /* 0x000fe20000011407 */
[----:B------:R-:W-:Y:S01]  /*9920*/  IMAD.U32 R3, RZ, RZ, UR4 ;  /* 0x00000004ff037e24 */ /* 0x000fe2000f8e00ff */
[----:B------:R-:W-:Y:S01]  /*9930*/  ULDC.64 UR6, c[0x0][0xad8] ;  /* 0x0002b60000067ab9 */ /* 0x000fe20000000a00 */
[C---:B------:R-:W-:Y:S01]  /*9940*/  IMAD R9, R5.reuse, UR9, R6 ;  /* 0x0000000905097c24 */ /* 0x040fe2000f8e0206 */
[----:B------:R-:W-:Y:S01]  /*9950*/  ULDC UR4, c[0x0][0xac8] ;  /* 0x0002b20000047ab9 */ /* 0x000fe20000000800 */
[----:B------:R-:W-:-:S04]  /*9960*/  IMAD.WIDE.U32 R2, R5, UR8, R2 ;  /* 0x0000000805027c25 */ /* 0x000fc8000f8e0002 */
[----:B------:R-:W-:Y:S02]  /*9970*/  IMAD R4, R4, UR6, RZ ;  /* 0x0000000604047c24 */ /* 0x000fe4000f8e02ff */
[----:B------:R-:W-:Y:S02]  /*9980*/  IMAD.IADD R3, R3, 0x1, R9 ;  /* 0x0000000103037824 */ /* 0x000fe400078e0209 */
[C---:B------:R-:W-:Y:S02]  /*9990*/  IMAD R5, R7.reuse, UR7, R4 ;  /* 0x0000000707057c24 */ /* 0x040fe4000f8e0204 */
[----:B------:R-:W-:Y:S01]  /*99a0*/  IMAD.WIDE.U32 R2, R7, UR6, R2 ;  /* 0x0000000607027c25 */ /* 0x000fe2000f8e0002 */
[----:B------:R-:W-:-:S03]  /*99b0*/  ULDC.64 UR6, c[0x0][0xa80] ;  /* 0x0002a00000067ab9 */ /* 0x000fc60000000a00 */
[----:B------:R-:W-:Y:S01]  /*99c0*/  IMAD.IADD R3, R3, 0x1, R5 ;  /* 0x0000000103037824 */ /* 0x000fe200078e0205 */
[----:B------:R-:W-:Y:S01]  /*99d0*/  LEA R4, P0, R2, UR6, 0x1 ;  /* 0x0000000602047c11 */ /* 0x000fe2000f8008ff */
[----:B------:R-:W-:Y:S02]  /*99e0*/  IMAD.U32 R9, RZ, RZ, UR48 ;  /* 0x00000030ff097e24 */ /* 0x000fe4000f8e00ff */
[----:B-----5:R-:W-:Y:S01]  /*99f0*/  IMAD R11, R0, R11, RZ ;  /* 0x0000000b000b7224 */ /* 0x020fe200078e02ff */
[----:B------:R-:W-:Y:S01]  /*9a00*/  LEA.HI.X R8, R2, UR7, R3, 0x1, P0 ;  /* 0x0000000702087c11 */ /* 0x000fe200080f0c03 */
[----:B------:R-:W0:Y:S01]  /*9a10*/  SHFL.IDX PT, R6, R4, RZ, 0x181f ;  /* 0x00181fff04067589 */ /* 0x000e2200000e0000 */
[----:B------:R-:W-:Y:S01]  /*9a20*/  IMAD R30, R9, 0xc0, R18 ;  /* 0x000000c0091e7824 */ /* 0x000fe200078e0212 */
[----:B------:R-:W-:Y:S02]  /*9a30*/  ISETP.GE.AND P0, PT, R17, UR4, PT ;  /* 0x0000000411007c0c */ /* 0x000fe4000bf06270 */
[----:B------:R-:W1:Y:S01]  /*9a40*/  SHFL.IDX PT, R14, R4, 0x1, 0x181f ;  /* 0x00381f00040e7f89 */ /* 0x000e6200000e0000 */
[C---:B------:R-:W-:Y:S01]  /*9a50*/  VIADD R0, R30.reuse, 0x30 ;  /* 0x000000301e007836 */ /* 0x040fe20000000000 */
[C---:B------:R-:W-:Y:S01]  /*9a60*/  IADD3 R2, R30.reuse, 0x60, RZ ;  /* 0x000000601e027810 */ /* 0x040fe20007ffe0ff */
[C---:B------:R-:W-:Y:S01]  /*9a70*/  VIADD R3, R30.reuse, 0x90 ;  /* 0x000000901e037836 */ /* 0x040fe20000000000 */
[----:B------:R-:W2:Y:S01]  /*9a80*/  SHFL.IDX PT, R24, R4, 0x2, 0x181f ;  /* 0x00581f0004187f89 */ /* 0x000ea200000e0000 */
[----:B------:R-:W-:-:S02]  /*9a90*/  ISETP.GE.OR P3, PT, R30, R11, P0 ;  /* 0x0000000b1e00720c */ /* 0x000fc40000766670 */
[-C--:B------:R-:W-:Y:S01]  /*9aa0*/  ISETP.GE.OR P2, PT, R0, R11.reuse, P0 ;  /* 0x0000000b0000720c */ /* 0x080fe20000746670 */
[----:B------:R-:W3:Y:S01]  /*9ab0*/  SHFL.IDX PT, R10, R8, RZ, 0x181f ;  /* 0x00181fff080a7589 */ /* 0x000ee200000e0000 */
[-C--:B------:R-:W-:Y:S02]  /*9ac0*/  ISETP.GE.OR P1, PT, R2, R11.reuse, P0 ;  /* 0x0000000b0200720c */ /* 0x080fe40000726670 */
[----:B------:R-:W-:Y:S01]  /*9ad0*/  ISETP.GE.OR P0, PT, R3, R11, P0 ;  /* 0x0000000b0300720c */ /* 0x000fe20000706670 */
[----:B------:R1:W4:Y:S04]  /*9ae0*/  SHFL.IDX PT, R28, R4, 0x3, 0x181f ;  /* 0x00781f00041c7f89 */ /* 0x00032800000e0000 */
[----:B------:R-:W4:Y:S04]  /*9af0*/  SHFL.IDX PT, R12, R8, 0x1, 0x181f ;  /* 0x00381f00080c7f89 */ /* 0x000f2800000e0000 */
[----:B------:R-:W4:Y:S01]  /*9b00*/  SHFL.IDX PT, R20, R8, 0x2, 0x181f ;  /* 0x00581f0008147f89 */ /* 0x000f2200000e0000 */
[----:B0-----:R-:W-:-:S03]  /*9b10*/  @!P3 LEA R2, P6, R17, R6, 0x1 ;  /* 0x000000061102b211 */ /* 0x001fc600078c08ff */
[----:B------:R4:W0:Y:S01]  /*9b20*/  SHFL.IDX PT, R26, R8, 0x3, 0x181f ;  /* 0x00781f00081a7f89 */ /* 0x00082200000e0000 */
[C---:B-1----:R-:W-:Y:S02]  /*9b30*/  @!P2 LEA R4, P5, R17.reuse, R14, 0x1 ;  /* 0x0000000e1104a211 */ /* 0x042fe400078a08ff */
[C---:B--2---:R-:W-:Y:S02]  /*9b40*/  @!P1 LEA R6, P4, R17.reuse, R24, 0x1 ;  /* 0x0000001811069211 */ /* 0x044fe400078808ff */
[C---:B---3--:R-:W-:Y:S02]  /*9b50*/  @!P3 LEA.HI.X R3, R17.reuse, R10, R13, 0x1, P6 ;  /* 0x0000000a1103b211 */ /* 0x048fe400030f0c0d */
[----:B----4-:R-:W-:-:S03]  /*9b60*/  @!P0 LEA R8, P6, R17, R28, 0x1 ;  /* 0x0000001c11088211 */ /* 0x010fc600078c08ff */
[----:B------:R1:W-:Y:S01]  /*9b70*/  @!P3 ST.E.128 desc[UR52][R2.64], RZ ;  /* 0x000000ff0200b985 */ /* 0x0003e2000c101d34 */
[C-C-:B------:R-:W-:Y:S02]  /*9b80*/  @!P2 LEA.HI.X R5, R17.reuse, R12, R13.reuse, 0x1, P5 ;  /* 0x0000000c1105a211 */ /* 0x140fe400028f0c0d */
[----:B------:R-:W-:-:S03]  /*9b90*/  @!P1 LEA.HI.X R7, R17, R20, R13, 0x1, P4 ;  /* 0x0000001411079211 */ /* 0x000fc600020f0c0d */
[----:B------:R1:W-:Y:S01]  /*9ba0*/  @!P2 ST.E.128 desc[UR52][R4.64], RZ ;  /* 0x000000ff0400a985 */ /* 0x0003e2000c101d34 */
[----:B0-----:R-:W-:-:S03]  /*9bb0*/  @!P0 LEA.HI.X R9, R17, R26, R13, 0x1, P6 ;  /* 0x0000001a11098211 */ /* 0x001fc600030f0c0d */
[----:B------:R1:W-:Y:S04]  /*9bc0*/  @!P1 ST.E.128 desc[UR52][R6.64], RZ ;  /* 0x000000ff06009985 */ /* 0x0003e8000c101d34 */
[----:B------:R1:W-:Y:S02]  /*9bd0*/  @!P0 ST.E.128 desc[UR52][R8.64], RZ ;  /* 0x000000ff08008985 */ /* 0x0003e4000c101d34 */
.L_x_13293:
[----:B------:R-:W-:Y:S05]  /*9be0*/  BSYNC B0 ;  /* 0x0000000000007941 */ /* 0x000fea0003800000 */
.L_x_13290:
[----:B------:R-:W-:Y:S02]  /*9bf0*/  ULDC UR4, c[0x0][0xc3c] ;  /* 0x00030f0000047ab9 */ /* 0x000fe40000000800 */
[----:B------:R-:W-:-:S13]  /*9c00*/  ISETP.GE.AND P0, PT, R31, UR4, PT ;  /* 0x000000041f007c0c */ /* 0x000fda000bf06270 */
[----:B------:R-:W-:Y:S05]  /*9c10*/  @!P0 BRA `(.L_x_13297) ;  /* 0xffffff7000408947 */ /* 0x000fea000383ffff */
[----:B------:R-:W-:Y:S05]  /*9c20*/  EXIT ;  /* 0x000000000000794d */ /* 0x000fea0003800000 */
.L_x_13262:
        /* <DEDUP_REMOVED lines=57> */
.L_x_13303:
[----:B------:R-:W-:-:S04]  /*9fc0*/  UIADD3 UR4, UR4, 0x1f, URZ ;  /* 0x0000001f04047890 */ /* 0x000fc8000fffe03f */
[----:B------:R-:W-:-:S06]  /*9fd0*/  UISETP.GE.AND UP0, UPT, UR4, UR5, UPT ;  /* 0x000000050400728c */ /* 0x000fcc000bf06270 */
[----:B------:R-:W-:-:S13]  /*9fe0*/  PLOP3.LUT P6, PT, PT, PT, UP0, 0x40, 0x0 ;  /* 0x000000000000781c */ /* 0x000fda0003fce808 */
[----:B------:R-:W-:Y:S05]  /*9ff0*/  @!P6 BRA `(.L_x_13300) ;  /* 0x000000040030e947 */ /* 0x000fea0003800000 */
[----:B------:R-:W-:Y:S01]  /*a000*/  VIADD R9, R5, UR4 ;  /* 0x0000000405097c36 */ /* 0x000fe20008000000 */
[----:B------:R-:W-:Y:S01]  /*a010*/  BSSY B0, `(.L_x_13301) ;  /* 0x0000007000007945 */ /* 0x000fe20003800000 */
[----:B------:R-:W-:-:S03]  /*a020*/  MOV R0, RZ ;  /* 0x000000ff00007202 */ /* 0x000fc60000000f00 */
[----:B------:R-:W-:-:S13]  /*a030*/  ISETP.GE.OR P6, PT, R9, UR5, !P0 ;  /* 0x0000000509007c0c */ /* 0x000fda000c7c6670 */
[----:B------:R-:W-:Y:S05]  /*a040*/  @P6 BRA `(.L_x_13302) ;  /* 0x00000000000c6947 */ /* 0x000fea0003800000 */
[----:B------:R-:W0:Y:S02]  /*a050*/  LDC.64 R2, c[0x0][0xc80] ;  /* 0x00032000ff027b82 */ /* 0x000e240000000a00 */
[----:B0-----:R-:W-:-:S05]  /*a060*/  IMAD.WIDE R2, R9, 0x4, R2 ;  /* 0x0000000409027825 */ /* 0x001fca00078e0202 */
[----:B------:R0:W5:Y:S02]  /*a070*/  LDG.E R0, desc[UR52][R2.64] ;  /* 0x0000003402007981 */ /* 0x000164000c1e1900 */
.L_x_13302:
[----:B------:R-:W-:Y:S05]  /*a080*/  BSYNC B0 ;  /* 0x0000000000007941 */ /* 0x000fea0003800000 */
.L_x_13301:
        /* <DEDUP_REMOVED lines=21> */
.L_x_13299:
        /* <DEDUP_REMOVED lines=17> */
.L_x_13304:
[----:B01----:R-:W-:Y:S01]  /*a2f0*/  IMAD.MOV R2, RZ, RZ, -R3 ;  /* 0x000000ffff027224 */ /* 0x003fe200078e0a03 */
[----:B------:R-:W-:Y:S01]  /*a300*/  UIADD3 UR39, UR39, UR4, URZ ;  /* 0x0000000427277290 */ /* 0x000fe2000fffe03f */
[----:B---3--:R-:W-:-:S03]  /*a310*/  IMAD R16, R16, R11, R9 ;  /* 0x0000000b10107224 */ /* 0x008fc600078e0209 */
[----:B------:R-:W-:Y:S01]  /*a320*/  MOV R11, R2 ;  /* 0x00000002000b7202 */ /* 0x000fe20000000f00 */
[----:B------:R-:W-:Y:S01]  /*a330*/  IMAD.IADD R9, R7, 0x1, -R16 ;  /* 0x0000000107097824 */ /* 0x000fe200078e0a10 */
[----:B------:R-:W-:-:S03]  /*a340*/  IABS R2, R0 ;  /* 0x0000000000027213 */ /* 0x000fc60000000000 */
[----:B------:R-:W-:Y:S01]  /*a350*/  IMAD R7, R11, R4, RZ ;  /* 0x000000040b077224 */ /* 0x000fe200078e02ff */
[----:B--2---:R-:W-:Y:S01]  /*a360*/  IABS R6, R9 ;  /* 0x0000000900067213 */ /* 0x004fe20000000000 */
[----:B------:R-:W-:Y:S02]  /*a370*/  IMAD.MOV R8, RZ, RZ, -R2 ;  /* 0x000000ffff087224 */ /* 0x000fe400078e0a02 */
        /* <DEDUP_REMOVED lines=20> */
.L_x_13300:
[----:B------:R-:W-:Y:S01]  /*a4c0*/  MOV R16, R7 ;  /* 0x0000000700107202 */ /* 0x000fe20000000f00 */
[----:B------:R-:W-:Y:S01]  /*a4d0*/  IMAD.MOV.U32 R17, RZ, RZ, RZ ;  /* 0x000000ffff117224 */ /* 0x000fe200078e00ff */
[----:B------:R-:W-:Y:S01]  /*a4e0*/  ULDC UR39, c[0x0][0xc3c] ;  /* 0x00030f0000277ab9 */ /* 0x000fe20000000800 */
[----:B------:R-:W-:-:S07]  /*a4f0*/  IMAD.MOV.U32 R18, RZ, RZ, RZ ;  /* 0x000000ffff127224 */ /* 0x000fce00078e00ff */
.L_x_13305:
[----:B------:R-:W-:Y:S01]  /*a500*/  ISETP.NE.AND P0, PT, R5, RZ, PT ;  /* 0x000000ff0500720c */ /* 0x000fe20003f05270 */
[----:B------:R-:W-:-:S12]  /*a510*/  IMAD.U32 R19, RZ, RZ, UR39 ;  /* 0x00000027ff137e24 */ /* 0x000fd8000f8e00ff */
[----:B------:R-:W0:Y:S01]  /*a520*/  @!P0 S2R R3, SR_CgaCtaId ;  /* 0x0000000000038919 */ /* 0x000e220000008800 */
[----:B------:R-:W-:-:S04]  /*a530*/  @!P0 MOV R0, 0x400 ;  /* 0x0000040000008802 */ /* 0x000fc80000000f00 */
[----:B0-----:R-:W-:-:S05]  /*a540*/  @!P0 LEA R0, R3, R0, 0x18 ;  /* 0x0000000003008211 */ /* 0x001fca00078ec0ff */
[----:B------:R0:W-:Y:S01]  /*a550*/  @!P0 STS.128 [R0+0x132d0], R16 ;  /* 0x0132d01000008388 */ /* 0x0001e20000000c00 */
[----:B------:R-:W-:Y:S06]  /*a560*/  BAR.ARV 0x5, 0x200 ;  /* 0x0148000000007b1d */ /* 0x000fec0000002000 */
.L_x_13298:
[----:B0-----:R-:W-:Y:S01]  /*a570*/  IMAD.MOV.U32 R0, RZ, RZ, 0x1 ;  /* 0x00000001ff007424 */ /* 0x001fe200078e00ff */
[----:B------:R-:W-:Y:S01]  /*a580*/  ULDC UR4, c[0x0][0xc3c] ;  /* 0x00030f0000047ab9 */ /* 0x000fe20000000800 */
[----:B------:R0:W-:Y:S01]  /*a590*/  STL [R1+0x34], RZ ;  /* 0x000034ff01007387 */ /* 0x0001e20000100800 */
[----:B------:R-:W-:-:S03]  /*a5a0*/  UISETP.GE.AND UP0, UPT, UR39, UR4, UPT ;  /* 0x000000042700728c */ /* 0x000fc6000bf06270 */
[----:B------:R0:W-:Y:S03]  /*a5b0*/  STL [R1+0x10], R0 ;  /* 0x0000100001007387 */ /* 0x0001e60000100800 */
[----:B------:R-:W-:Y:S01]  /*a5c0*/  PLOP3.LUT P0, PT, PT, PT, UP0, 0x80, 0x0 ;  /* 0x000000000000781c */ /* 0x000fe20003f0f008 */
[----:B------:R0:W-:-:S12]  /*a5d0*/  STL [R1+0x4], RZ ;  /* 0x000004ff01007387 */ /* 0x0001d80000100800 */
[----:B0-----:R-:W-:Y:S05]  /*a5e0*/  @P0 BRA `(.L_x_13306) ;  /* 0x0000005400bc0947 */ /* 0x001fea0003800000 */
[----:B------:R-:W0:Y:S01]  /*a5f0*/  S2R R9, SR_TID.X ;  /* 0x0000000000097919 */ /* 0x000e220000002100 */
[----:B------:R-:W1:Y:S01]  /*a600*/  S2UR UR4, SR_CgaCtaId ;  /* 0x00000000000479c3 */ /* 0x000e620000008800 */
[----:B------:R-:W-:Y:S01]  /*a610*/  MOV R22, 0x400 ;  /* 0x0000040000167802 */ /* 0x000fe20000000f00 */
[----:B------:R-:W-:Y:S01]  /*a620*/  ULOP3.LUT UR46, UR43, 0x2, URZ, 0xfc, !UPT ;  /* 0x000000022b2e7892 */ /* 0x000fe2000f8efc3f */
[----:B------:R2:W-:Y:S01]  /*a630*/  STL [R1+0x4], RZ ;  /* 0x000004ff01007387 */ /* 0x0005e20000100800 */
[----:B------:R-:W-:Y:S01]  /*a640*/  ULOP3.LUT UR48, UR43, 0x1, URZ, 0xfc, !UPT ;  /* 0x000000012b307892 */ /* 0x000fe2000f8efc3f */
[----:B------:R-:W-:Y:S01]  /*a650*/  ULDC UR49, c[0x0][0xc] ;  /* 0x0000030000317ab9 */ /* 0x000fe20000000800 */
[C---:B0-----:R-:W-:Y:S01]  /*a660*/  SHF.L.U32 R25, R9.reuse, 0x6, RZ ;  /* 0x0000000609197819 */ /* 0x041fe200000006ff */
[C---:B------:R-:W-:Y:S01]  /*a670*/  IMAD.SHL.U32 R2, R9.reuse, 0x20, RZ ;  /* 0x0000002009027824 */ /* 0x040fe200078e00ff */
[----:B------:R-:W-:Y:S01]  /*a680*/  SHF.R.U32.HI R0, RZ, 0x1, R9 ;  /* 0x00000001ff007819 */ /* 0x000fe20000011609 */
        /* <DEDUP_REMOVED lines=8> */
[----:B------:R-:W-:Y:S02]  /*a710*/  LOP3.LUT R7, R0, 0x600, RZ, 0xc0, !PT ;  /* 0x0000060000077812 */ /* 0x000fe400078ec0ff */
[----:B------:R-:W-:Y:S02]  /*a720*/  SHF.L.U32 R6, R9, 0x1, RZ ;  /* 0x0000000109067819 */ /* 0x000fe400000006ff */
[----:B------:R-:W-:-:S02]  /*a730*/  LOP3.LUT R7, R7, 0x60, R2, 0xf8, !PT ;  /* 0x0000006007077812 */ /* 0x000fc400078ef802 */
[----:B------:R-:W-:Y:S02]  /*a740*/  LOP3.LUT R5, R5, 0x10, R8, 0x78, !PT ;  /* 0x0000001005057812 */ /* 0x000fe400078e7808 */
[----:B------:R-:W-:Y:S02]  /*a750*/  LOP3.LUT R24, R7, 0x100, R2, 0xf8, !PT ;  /* 0x0000010007187812 */ /* 0x000fe400078ef802 */
[----:B------:R-:W-:Y:S02]  /*a760*/  LOP3.LUT R9, R9, 0x7f, RZ, 0xc0, !PT ;  /* 0x0000007f09097812 */ /* 0x000fe400078ec0ff */
[----:B------:R-:W-:Y:S02]  /*a770*/  LOP3.LUT R3, R0, 0x1b0, RZ, 0xc0, !PT ;  /* 0x000001b000037812 */ /* 0x000fe400078ec0ff */
[----:B------:R-:W-:Y:S02]  /*a780*/  LOP3.LUT R25, R4, 0x640, R25, 0xf8, !PT ;  /* 0x0000064004197812 */ /* 0x000fe400078ef819 */
[----:B------:R-:W-:Y:S01]  /*a790*/  LOP3.LUT R24, R24, R5, RZ, 0xfc, !PT ;  /* 0x0000000518187212 */ /* 0x000fe200078efcff */
[----:B-1----:R-:W-:Y:S01]  /*a7a0*/  IMAD.U32 R5, RZ, RZ, UR4 ;  /* 0x00000004ff057e24 */ /* 0x002fe2000f8e00ff */
[----:B------:R-:W-:-:S02]  /*a7b0*/  SHF.R.U32.HI R4, RZ, 0x2, R9 ;  /* 0x00000002ff047819 */ /* 0x000fc40000011609 */
[----:B------:R-:W-:Y:S01]  /*a7c0*/  LOP3.LUT R3, R3, 0x30, R6, 0x78, !PT ;  /* 0x0000003003037812 */ /* 0x000fe200078e7806 */
[----:B------:R-:W-:Y:S01]  /*a7d0*/  IMAD.MOV.U32 R6, RZ, RZ, 0x1 ;  /* 0x00000001ff067424 */ /* 0x000fe200078e00ff */
[----:B------:R-:W-:Y:S02]  /*a7e0*/  LOP3.LUT R4, R4, 0x60, R2, 0xf8, !PT ;  /* 0x0000006004047812 */ /* 0x000fe400078ef802 */
[----:B------:R-:W-:Y:S02]  /*a7f0*/  LEA R22, R5, R22, 0x18 ;  /* 0x0000001605167211 */ /* 0x000fe400078ec0ff */
[----:B------:R-:W-:Y:S01]  /*a800*/  LOP3.LUT R2, R3, 0x640, R0, 0xf8, !PT ;  /* 0x0000064003027812 */ /* 0x000fe200078ef800 */
[----:B------:R2:W-:Y:S01]  /*a810*/  STL [R1+0x10], R6 ;  /* 0x0000100601007387 */ /* 0x0005e20000100800 */
[----:B------:R-:W-:-:S03]  /*a820*/  LOP3.LUT R3, R4, 0x80, RZ, 0xfc, !PT ;  /* 0x0000008004037812 */ /* 0x000fc600078efcff */
[----:B------:R-:W-:Y:S01]  /*a830*/  IMAD.IADD R0, R22, 0x1, R2 ;  /* 0x0000000116007824 */ /* 0x000fe200078e0202 */
[----:B------:R2:W-:Y:S04]  /*a840*/  STL [R1+0x20], R5 ;  /* 0x0000200501007387 */ /* 0x0005e80000100800 */
[----:B------:R2:W-:Y:S04]  /*a850*/  STL [R1+0x34], RZ ;  /* 0x000034ff01007387 */ /* 0x0005e80000100800 */
[----:B------:R2:W-:Y:S04]  /*a860*/  STL [R1+0x24], R2 ;  /* 0x0000240201007387 */ /* 0x0005e80000100800 */
[----:B------:R2:W-:Y:S02]  /*a870*/  STL [R1+0x30], R0 ;  /* 0x0000300001007387 */ /* 0x0005e40000100800 */
.L_x_13381:
[----:B------:R-:W-:Y:S01]  /*a880*/  ULDC.64 UR4, c[0x0][0xc88] ;  /* 0x0003220000047ab9 */ /* 0x000fe20000000a00 */
[----:B------:R-:W-:Y:S01]  /*a890*/  ULDC.64 UR6, c[0x0][0xa18] ;  /* 0x0002860000067ab9 */ /* 0x000fe20000000a00 */
[----:B------:R-:W-:Y:S01]  /*a8a0*/  UIMAD.WIDE UR4, UR39, 0x4, UR4 ;  /* 0x00000004270478a5 */ /* 0x000fe2000f8e0204 */
[----:B------:R-:W-:-:S05]  /*a8b0*/  ULDC.64 UR8, c[0x0][0xa00] ;  /* 0x0002800000087ab9 */ /* 0x000fca0000000a00 */
[----:B-12---:R-:W-:Y:S01]  /*a8c0*/  IMAD.U32 R2, RZ, RZ, UR4 ;  /* 0x00000004ff027e24 */ /* 0x006fe2000f8e00ff */
        /* <DEDUP_REMOVED lines=9> */
[----:B------:R-:W-:Y:S01]  /*a960*/  UISETP.NE.AND.EX UP5, UPT, UR9, URZ, UPT, UP2 ;  /* 0x0000003f0900728c */ /* 0x000fe2000bfa5320 */
[----:B------:R-:W-:Y:S01]  /*a970*/  PLOP3.LUT P1, PT, PT, PT, UP0, 0x80, 0x0 ;  /* 0x000000000000781c */ /* 0x000fe20003f2f008 */
[----:B0-----:R-:W-:Y:S02]  /*a980*/  IMAD.MOV.U32 R5, RZ, RZ, RZ ;  /* 0x000000ffff057224 */ /* 0x001fe400078e00ff */
        /* <DEDUP_REMOVED lines=13> */
[----:B-----5:R0:W5:Y:S03]  /*aa60*/  @P0 LDG.E R0, desc[UR52][R2.64] ;  /* 0x0000003402000981 */ /* 0x020166000c1e1900 */
[----:B------:R-:W-:Y:S01]  /*aa70*/  UIADD3.X UR4, UR37, UR9, URZ, UP0, !UPT ;  /* 0x0000000925047290 */ /* 0x000fe200087fe43f */
[----:B0-----:R-:W-:Y:S02]  /*aa80*/  IMAD.U32 R2, RZ, RZ, UR6 ;  /* 0x00000006ff027e24 */ /* 0x001fe4000f8e00ff */
[----:B------:R-:W-:-:S05]  /*aa90*/  IMAD.U32 R3, RZ, RZ, UR7 ;  /* 0x00000007ff037e24 */ /* 0x000fca000f8e00ff */
[----:B------:R0:W2:Y:S02]  /*aaa0*/  @P1 LDG.E R4, desc[UR52][R2.64] ;  /* 0x0000003402041981 */ /* 0x0000a4000c1e1900 */
[----:B0-----:R-:W-:Y:S01]  /*aab0*/  MOV R2, UR8 ;  /* 0x0000000800027c02 */ /* 0x001fe20008000f00 */
[----:B------:R-:W-:-:S05]  /*aac0*/  IMAD.U32 R3, RZ, RZ, UR4 ;  /* 0x00000004ff037e24 */ /* 0x000fca000f8e00ff */
[----:B------:R-:W3:Y:S01]  /*aad0*/  @P2 LDG.E R5, desc[UR52][R2.64] ;  /* 0x0000003402052981 */ /* 0x000ee2000c1e1900 */
[----:B--2---:R-:W-:-:S03]  /*aae0*/  @P1 R2UR UR40, R4 ;  /* 0x00000000042812ca */ /* 0x004fc600000e0000 */
[----:B---3--:R0:W-:Y:S01]  /*aaf0*/  STL [R1+0x2c], R5 ;  /* 0x00002c0501007387 */ /* 0x0081e20000100800 */
[----:B------:R-:W-:Y:S11]  /*ab00*/  @P1 BRA `(.L_x_13307) ;  /* 0x0000000000241947 */ /* 0x000ff60003800000 */
[----:B------:R-:W-:Y:S01]  /*ab10*/  UISETP.NE.AND UP0, UPT, UR47, URZ, UPT ;  /* 0x0000003f2f00728c */ /* 0x000fe2000bf05270 */
[----:B------:R-:W-:-:S05]  /*ab20*/  ULDC UR40, c[0x0][0x288] ;  /* 0x0000a20000287ab9 */ /* 0x000fca0000000800 */
[----:B------:R-:W-:-:S13]  /*ab30*/  PLOP3.LUT P1, PT, PT, PT, UP0, 0x40, 0x0 ;  /* 0x000000000000781c */ /* 0x000fda0003f2e808 */
[----:B------:R-:W-:Y:S05]  /*ab40*/  @P1 BRA `(.L_x_13307) ;  /* 0x0000000000141947 */ /* 0x000fea0003800000 */
[----:B0-----:R-:W2:Y:S04]  /*ab50*/  LDG.E R5, desc[UR52][R2.64] ;  /* 0x0000003402057981 */ /* 0x001ea8000c1e1900 */
[----:B------:R-:W3:Y:S01]  /*ab60*/  LDG.E R4, desc[UR52][R2.64+0x4] ;  /* 0x0000043402047981 */ /* 0x000ee2000c1e1900 */
[----:B--2---:R-:W-:Y:S02]  /*ab70*/  R2UR UR4, R5 ;  /* 0x00000000050472ca */ /* 0x004fe400000e0000 */
[----:B---3--:R-:W-:-:S13]  /*ab80*/  R2UR UR40, R4 ;  /* 0x00000000042872ca */ /* 0x008fda00000e0000 */
[----:B------:R-:W-:-:S12]  /*ab90*/  UIADD3 UR40, -UR4, UR40, URZ ;  /* 0x0000002804287290 */ /* 0x000fd8000fffe13f */
.L_x_13307:
[----:B------:R-:W-:Y:S01]  /*aba0*/  IMAD.U32 R4, RZ, RZ, UR44 ;  /* 0x0000002cff047e24 */ /* 0x000fe2000f8e00ff */
[----:B------:R-:W-:Y:S01]  /*abb0*/  UMOV UR38, URZ ;  /* 0x0000003f00267c82 */ /* 0x000fe20008000000 */
[----:B------:R-:W-:Y:S01]  /*abc0*/  ULDC.64 UR6, c[0x0][0xa20] ;  /* 0x0002880000067ab9 */ /* 0x000fe20000000a00 */
[----:B-----5:R-:W-:Y:S01]  /*abd0*/  @P0 R2UR UR38, R0 ;  /* 0x00000000002602ca */ /* 0x020fe200000e0000 */
[----:B------:R-:W-:Y:S01]  /*abe0*/  ULDC.64 UR4, c[0x0][0x418] ;  /* 0x0001060000047ab9 */ /* 0x000fe20000000a00 */
[----:B------:R1:W-:Y:S01]  /*abf0*/  STL [R1+0xc], R4 ;  /* 0x00000c0401007387 */ /* 0x0003e20000100800 */
        /* <DEDUP_REMOVED lines=8> */
[----:B-1----:R-:W-:Y:S08]  /*ac80*/  @!P0 BRA `(.L_x_13308) ;  /* 0x00000000001c8947 */ /* 0x002ff00003800000 */
[----:B------:R-:W-:-:S04]  /*ac90*/  UIADD3 UR4, UP0, UR36, UR6, URZ ;  /* 0x0000000624047290 */ /* 0x000fc8000ff1e03f */
[----:B------:R-:W-:Y:S02]  /*aca0*/  UIADD3.X UR5, UR37, UR7, URZ, UP0, !UPT ;  /* 0x0000000725057290 */ /* 0x000fe400087fe43f */
[----:B------:R-:W-:-:S04]  /*acb0*/  IMAD.U32 R2, RZ, RZ, UR4 ;  /* 0x00000004ff027e24 */ /* 0x000fc8000f8e00ff */
[----:B------:R-:W-:-:S05]  /*acc0*/  MOV R3, UR5 ;  /* 0x0000000500037c02 */ /* 0x000fca0008000f00 */
[----:B------:R-:W2:Y:S02]  /*acd0*/  LDG.E R2, desc[UR52][R2.64] ;  /* 0x0000003402027981 */ /* 0x000ea4000c1e1900 */
[----:B--2---:R-:W-:Y:S01]  /*ace0*/  R2UR UR41, R2 ;  /* 0x00000000022972ca */ /* 0x004fe200000e0000 */
[----:B------:R-:W-:-:S14]  /*acf0*/  BRA `(.L_x_13309) ;  /* 0x00000000002c7947 */ /* 0x000fdc0003800000 */
.L_x_13308:
[----:B------:R-:W-:Y:S02]  /*ad00*/  ULDC.64 UR4, c[0x0][0xa08] ;  /* 0x0002820000047ab9 */ /* 0x000fe40000000a00 */
[----:B------:R-:W-:-:S04]  /*ad10*/  ISETP.NE.U32.AND P0, PT, RZ, UR4, PT ;  /* 0x00000004ff007c0c */ /* 0x000fc8000bf05070 */
[----:B------:R-:W-:-:S13]  /*ad20*/  ISETP.NE.AND.EX P0, PT, RZ, UR5, PT, P0 ;  /* 0x00000005ff007c0c */ /* 0x000fda000bf05300 */
[----:B------:R-:W-:Y:S05]  /*ad30*/  @!P0 BRA `(.L_x_13309) ;  /* 0x00000000001c8947 */ /* 0x000fea0003800000 */
[----:B------:R-:W1:Y:S02]  /*ad40*/  LDC.64 R2, c[0x0][0xa08] ;  /* 0x00028200ff027b82 */ /* 0x000e640000000a00 */
[----:B-1----:R-:W-:-:S05]  /*ad50*/  IMAD.WIDE R2, R4, 0x4, R2 ;  /* 0x0000000404027825 */ /* 0x002fca00078e0202 */
[----:B------:R-:W2:Y:S04]  /*ad60*/  LDG.E R4, desc[UR52][R2.64] ;  /* 0x0000003402047981 */ /* 0x000ea8000c1e1900 */
[----:B------:R-:W3:Y:S01]  /*ad70*/  LDG.E R0, desc[UR52][R2.64+0x4] ;  /* 0x0000043402007981 */ /* 0x000ee2000c1e1900 */
[----:B--2---:R-:W-:Y:S02]  /*ad80*/  R2UR UR41, R4 ;  /* 0x00000000042972ca */ /* 0x004fe400000e0000 */
[----:B---3--:R-:W-:-:S13]  /*ad90*/  R2UR UR4, R0 ;  /* 0x00000000000472ca */ /* 0x008fda00000e0000 */
[----:B------:R-:W-:-:S12]  /*ada0*/  UIADD3 UR41, -UR41, UR4, URZ ;  /* 0x0000000429297290 */ /* 0x000fd8000fffe13f */
.L_x_13309:
        /* <DEDUP_REMOVED lines=25> */
.L_x_13311:
        /* <DEDUP_REMOVED lines=12> */
[----:B------:R-:W-:Y:S01]  /*b000*/  MOV R13, RZ ;  /* 0x000000ff000d7202 */ /* 0x000fe20000000f00 */
[----:B------:R-:W-:Y:S02]  /*b010*/  IMAD.U32 R6, RZ, RZ, UR8 ;  /* 0x00000008ff067e24 */ /* 0x000fe4000f8e00ff */
[----:B------:R-:W-:-:S02]  /*b020*/  IMAD.U32 R10, RZ, RZ, UR4 ;  /* 0x00000004ff0a7e24 */ /* 0x000fc4000f8e00ff */
[----:B------:R-:W-:Y:S02]  /*b030*/  IMAD.U32 R11, RZ, RZ, UR5 ;  /* 0x00000005ff0b7e24 */ /* 0x000fe4000f8e00ff */
[----:B------:R-:W-:Y:S02]  /*b040*/  IMAD.MOV.U32 R8, RZ, RZ, 0x70 ;  /* 0x00000070ff087424 */ /* 0x000fe400078e00ff */
[----:B------:R-:W-:-:S07]  /*b050*/  IMAD.MOV.U32 R12, RZ, RZ, 0x1 ;  /* 0x00000001ff0c7424 */ /* 0x000fce00078e00ff */
[----:B------:R-:W-:-:S07]  /*b060*/  LEPC R20, `(.L_x_13314) ;  /* 0x000000001014794e */ /* 0x000fce0000000000 */
[----:B-1----:R-:W-:Y:S05]  /*b070*/  CALL.ABS.NOINC R2 ;  /* 0x0000000002007343 */ /* 0x002fea0003c00000 */
.L_x_13314:
[----:B------:R-:W-:Y:S05]  /*b080*/  BSYNC B6 ;  /* 0x0000000000067941 */ /* 0x000fea0003800000 */
.L_x_13313:
        /* <DEDUP_REMOVED lines=23> */
[----:B-12---:R-:W-:Y:S05]  /*b200*/  CALL.ABS.NOINC R2 ;  /* 0x0000000002007343 */ /* 0x006fea0003c00000 */
.L_x_13316:
[----:B------:R-:W-:Y:S05]  /*b210*/  BSYNC B6 ;  /* 0x0000000000067941 */ /* 0x000fea0003800000 */
.L_x_13315:
        /* <DEDUP_REMOVED lines=20> */
.L_x_13318:
[----:B------:R-:W-:Y:S05]  /*b360*/  BSYNC B6 ;  /* 0x0000000000067941 */ /* 0x000fea0003800000 */
.L_x_13317:
[----:B------:R-:W-:Y:S01]  /*b370*/  IMAD.MOV.U32 R26, RZ, RZ, R19 ;  /* 0x000000ffff1a7224 */ /* 0x000fe200078e0013 */
        /* <DEDUP_REMOVED lines=19> */
.L_x_13320:
[----:B------:R-:W-:Y:S05]  /*b4b0*/  BSYNC B6 ;  /* 0x0000000000067941 */ /* 0x000fea0003800000 */
.L_x_13319:
[----:B------:R2:W3:Y:S01]  /*b4c0*/  LDL R20, [R1+0xc] ;  /* 0x00000c0001147983 */ /* 0x0004e20000100800 */
[----:B------:R-:W-:Y:S01]  /*b4d0*/  ULDC.64 UR4, c[0x0][0x9f8] ;  /* 0x00027e0000047ab9 */ /* 0x000fe20000000a00 */
[----:B-1----:R-:W1:Y:S01]  /*b4e0*/  LDC R19, c[0x0][0x430] ;  /* 0x00010c00ff137b82 */ /* 0x002e620000000800 */
[----:B------:R-:W-:-:S04]  /*b4f0*/  UISETP.NE.U32.AND UP0, UPT, UR4, URZ, UPT ;  /* 0x0000003f0400728c */ /* 0x000fc8000bf05070 */
[----:B------:R-:W-:-:S06]  /*b500*/  UISETP.NE.AND.EX UP0, UPT, UR5, URZ, UPT, UP0 ;  /* 0x0000003f0500728c */ /* 0x000fcc000bf05300 */
[----:B------:R-:W-:-:S05]  /*b510*/  PLOP3.LUT P0, PT, PT, PT, UP0, 0x80, 0x0 ;  /* 0x000000000000781c */ /* 0x000fca0003f0f008 */
[----:B------:R-:W-:-:S04]  /*b520*/  @UP0 UIADD3 UR4, UP1, UR36, UR4, URZ ;  /* 0x0000000424040290 */ /* 0x000fc8000ff3e03f */
[----:B------:R-:W-:Y:S02]  /*b530*/  @UP0 UIADD3.X UR5, UR37, UR5, URZ, UP1, !UPT ;  /* 0x0000000525050290 */ /* 0x000fe40008ffe43f */
[----:B------:R-:W-:-:S04]  /*b540*/  IMAD.U32 R2, RZ, RZ, UR4 ;  /* 0x00000004ff027e24 */ /* 0x000fc8000f8e00ff */
[----:B------:R-:W-:-:S05]  /*b550*/  IMAD.U32 R3, RZ, RZ, UR5 ;  /* 0x00000005ff037e24 */ /* 0x000fca000f8e00ff */
[----:B---3--:R-:W3:Y:S01]  /*b560*/  @P0 LDG.E R20, desc[UR52][R2.64] ;  /* 0x0000003402140981 */ /* 0x008ee2000c1e1900 */
[----:B-1----:R-:W-:Y:S01]  /*b570*/  ISETP.NE.AND P2, PT, R19, 0x1, PT ;  /* 0x000000011300780c */ /* 0x002fe20003f45270 */
[----:B------:R-:W-:Y:S01]  /*b580*/  UMOV UR4, 0xffffffff ;  /* 0xffffffff00047882 */ /* 0x000fe20000000000 */
[----:B------:R-:W-:-:S11]  /*b590*/  LOP3.LUT R26, R26, 0xfffffff7, RZ, 0xc0, !PT ;  /* 0xfffffff71a1a7812 */ /* 0x000fd600078ec0ff */
[----:B------:R-:W-:Y:S01]  /*b5a0*/  @P2 LOP3.LUT R26, R26, 0x8, RZ, 0xfc, !PT ;  /* 0x000000081a1a2812 */ /* 0x000fe200078efcff */
[----:B---3--:R2:W-:Y:S04]  /*b5b0*/  @P0 STL [R1+0xc], R20 ;  /* 0x00000c1401000387 */ /* 0x0085e80000100800 */
[----:B------:R2:W-:Y:S01]  /*b5c0*/  STL [R1+0x18], R26 ;  /* 0x0000181a01007387 */ /* 0x0005e20000100800 */
[----:B------:R-:W-:Y:S05]  /*b5d0*/  BRA.DIV UR4, `(.L_x_13321) ;  /* 0x0000004e04447947 */ /* 0x000fea000b800000 */
.L_x_13401:
[----:B------:R-:W1:Y:S01]  /*b5e0*/  S2R R0, SR_TID.X ;  /* 0x0000000000007919 */ /* 0x000e620000002100 */
[----:B------:R-:W-:Y:S01]  /*b5f0*/  UMOV UR4, 0xa0 ;  /* 0x000000a000047882 */ /* 0x000fe20000000000 */
[----:B0-----:R-:W0:Y:S01]  /*b600*/  @P2 LDC R5, c[0x0][0x434] ;  /* 0x00010d00ff052b82 */ /* 0x001e220000000800 */
[----:B------:R-:W-:Y:S01]  /*b610*/  UIMAD UR4, UR42, UR4, -0xa0 ;  /* 0xffffff602a0474a4 */ /* 0x000fe2000f8e0204 */
[----:B------:R-:W3:Y:S01]  /*b620*/  S2R R9, SR_TID.X ;  /* 0x0000000000097919 */ /* 0x000ee20000002100 */
[----:B------:R-:W-:Y:S02]  /*b630*/  SHF.R.S32.HI R13, RZ, 0x1f, R20 ;  /* 0x0000001fff0d7819 */ /* 0x000fe40000011414 */
[----:B------:R-:W-:Y:S01]  /*b640*/  MOV R11, R26 ;  /* 0x0000001a000b7202 */ /* 0x000fe20000000f00 */
[----:B------:R-:W4:Y:S02]  /*b650*/  S2R R12, SR_TID.X ;  /* 0x00000000000c7919 */ /* 0x000f240000002100 */
[----:B------:R-:W2:Y:S01]  /*b660*/  @P2 LDC R4, c[0x0][0x438] ;  /* 0x00010e00ff042b82 */ /* 0x000ea20000000800 */
[----:B------:R0:W-:Y:S01]  /*b670*/  STL [R1+0x1c], R13 ;  /* 0x00001c0d01007387 */ /* 0x0001e20000100800 */
[C---:B-1----:R-:W-:Y:S01]  /*b680*/  LOP3.LUT R2, R0.reuse, 0x7f, RZ, 0xc0, !PT ;  /* 0x0000007f00027812 */ /* 0x042fe200078ec0ff */
[----:B------:R-:W-:-:S03]  /*b690*/  IMAD.SHL.U32 R0, R0, 0x20, RZ ;  /* 0x0000002000007824 */ /* 0x000fc600078e00ff */
[----:B------:R-:W-:Y:S02]  /*b6a0*/  SHF.R.U32.HI R2, RZ, 0x2, R2 ;  /* 0x00000002ff027819 */ /* 0x000fe40000011602 */
[----:B---3--:R-:W-:Y:S02]  /*b6b0*/  LOP3.LUT R9, R9, 0x7f, RZ, 0xc0, !PT ;  /* 0x0000007f09097812 */ /* 0x008fe400078ec0ff */
[----:B------:R-:W-:Y:S02]  /*b6c0*/  LOP3.LUT R0, R2, 0x60, R0, 0xf8, !PT ;  /* 0x0000006002007812 */ /* 0x000fe400078ef800 */
[----:B------:R-:W-:Y:S02]  /*b6d0*/  SHF.R.U32.HI R9, RZ, 0x2, R9 ;  /* 0x00000002ff097819 */ /* 0x000fe40000011609 */
[----:B----4-:R-:W-:Y:S01]  /*b6e0*/  SHF.L.U32 R12, R12, 0x5, RZ ;  /* 0x000000050c0c7819 */ /* 0x010fe200000006ff */
[----:B------:R-:W-:-:S03]  /*b6f0*/  VIADD R10, R0, UR4 ;  /* 0x00000004000a7c36 */ /* 0x000fc60008000000 */
[----:B------:R-:W-:Y:S02]  /*b700*/  LOP3.LUT R12, R9, 0x60, R12, 0xf8, !PT ;  /* 0x00000060090c7812 */ /* 0x000fe400078ef80c */
[C---:B------:R-:W-:Y:S01]  /*b710*/  ISETP.GE.AND P1, PT, R10.reuse, UR41, PT ;  /* 0x000000290a007c0c */ /* 0x040fe2000bf26270 */
[----:B------:R-:W-:Y:S01]  /*b720*/  VIADD R10, R10, UR38 ;  /* 0x000000260a0a7c36 */ /* 0x000fe20008000000 */
[----:B------:R-:W-:-:S03]  /*b730*/  LOP3.LUT R12, R12, 0x80, RZ, 0xfc, !PT ;  /* 0x000000800c0c7812 */ /* 0x000fc600078efcff */
[----:B0-----:R-:W-:-:S04]  /*b740*/  @P2 IMAD.HI.U32 R5, R10, R5, RZ ;  /* 0x000000050a052227 */ /* 0x001fc800078e00ff */
[----:B------:R-:W-:Y:S01]  /*b750*/  IMAD.MOV.U32 R0, RZ, RZ, R10 ;  /* 0x000000ffff007224 */ /* 0x000fe200078e000a */
[----:B--2---:R-:W-:Y:S01]  /*b760*/  @P2 SHF.R.U32.HI R0, RZ, R4, R5 ;  /* 0x00000004ff002219 */ /* 0x004fe20000011605 */
[----:B------:R-:W-:Y:S02]  /*b770*/  VIADD R9, R12, UR4 ;  /* 0x000000040c097c36 */ /* 0x000fe40008000000 */
[----:B------:R-:W0:Y:S01]  /*b780*/  @!P1 LDC.64 R2, c[0x0][0x428] ;  /* 0x00010a00ff029b82 */ /* 0x000e220000000a00 */
[--C-:B------:R-:W-:Y:S01]  /*b790*/  @!P1 SHF.R.S32.HI R7, RZ, 0x1f, R0.reuse ;  /* 0x0000001fff079819 */ /* 0x100fe20000011400 */
[----:B------:R-:W-:-:S06]  /*b7a0*/  @!P1 IMAD.MOV.U32 R6, RZ, RZ, R0 ;  /* 0x000000ffff069224 */ /* 0x000fcc00078e0000 */
[----:B------:R-:W1:Y:S01]  /*b7b0*/  @!P1 LDC.64 R4, c[0x0][0x418] ;  /* 0x00010600ff049b82 */ /* 0x000e620000000a00 */
[----:B0-----:R-:W-:-:S04]  /*b7c0*/  @!P1 IMAD R8, R13, R2, RZ ;  /* 0x000000020d089224 */ /* 0x001fc800078e02ff */
[C---:B------:R-:W-:Y:S02]  /*b7d0*/  @!P1 IMAD R8, R20.reuse, R3, R8 ;  /* 0x0000000314089224 */ /* 0x040fe400078e0208 */
[----:B------:R-:W-:-:S04]  /*b7e0*/  @!P1 IMAD.WIDE.U32 R2, R20, R2, R6 ;  /* 0x0000000214029225 */ /* 0x000fc800078e0006 */
[----:B------:R-:W-:Y:S01]  /*b7f0*/  @!P1 IMAD.IADD R8, R3, 0x1, R8 ;  /* 0x0000000103089824 */ /* 0x000fe200078e0208 */
[C---:B-1----:R-:W-:Y:S01]  /*b800*/  @!P1 LEA R6, P0, R2.reuse, R4, 0x2 ;  /* 0x0000000402069211 */ /* 0x042fe200078010ff */
[----:B------:R-:W0:Y:S03]  /*b810*/  @P2 LDC R3, c[0x0][0x434] ;  /* 0x00010d00ff032b82 */ /* 0x000e260000000800 */
[----:B------:R-:W-:Y:S01]  /*b820*/  @!P1 LEA.HI.X R7, R2, R5, R8, 0x2, P0 ;  /* 0x0000000502079211 */ /* 0x000fe200000f1408 */
[----:B------:R-:W-:Y:S01]  /*b830*/  IMAD.MOV.U32 R5, RZ, RZ, RZ ;  /* 0x000000ffff057224 */ /* 0x000fe200078e00ff */
[C---:B------:R-:W-:Y:S01]  /*b840*/  ISETP.GE.AND P0, PT, R9.reuse, UR41, PT ;  /* 0x0000002909007c0c */ /* 0x040fe2000bf06270 */
[----:B------:R-:W-:Y:S02]  /*b850*/  VIADD R9, R9, UR38 ;  /* 0x0000002609097c36 */ /* 0x000fe40008000000 */
[----:B------:R-:W1:Y:S01]  /*b860*/  @P2 LDC R2, c[0x0][0x438] ;  /* 0x00010e00ff022b82 */ /* 0x000e620000000800 */
[----:B------:R-:W-:Y:S01]  /*b870*/  ISETP.GT.U32.OR P0, PT, R12, 0x9f, P0 ;  /* 0x0000009f0c00780c */ /* 0x000fe20000704470 */
[----:B------:R-:W-:Y:S01]  /*b880*/  IMAD.MOV.U32 R8, RZ, RZ, R9 ;  /* 0x000000ffff087224 */ /* 0x000fe200078e0009 */
[----:B------:R2:W5:Y:S01]  /*b890*/  @!P1 LDG.E R5, desc[UR52][R6.64] ;  /* 0x0000003406059981 */ /* 0x000562000c1e1900 */
[----:B0-----:R-:W-:-:S05]  /*b8a0*/  @P2 IMAD.HI.U32 R3, R9, R3, RZ ;  /* 0x0000000309032227 */ /* 0x001fca00078e00ff */
[----:B-1----:R-:W-:-:S05]  /*b8b0*/  @P2 SHF.R.U32.HI R8, RZ, R2, R3 ;  /* 0x00000002ff082219 */ /* 0x002fca0000011603 */
[----:B------:R-:W0:Y:S01]  /*b8c0*/  @!P0 LDC.64 R2, c[0x0][0x428] ;  /* 0x00010a00ff028b82 */ /* 0x000e220000000a00 */
[----:B------:R-:W-:Y:S02]  /*b8d0*/  IADD3 R4, -R0, RZ, RZ ;  /* 0x000000ff00047210 */ /* 0x000fe40007ffe1ff */
[--C-:B--2---:R-:W-:Y:S01]  /*b8e0*/  @!P0 SHF.R.S32.HI R7, RZ, 0x1f, R8.reuse ;  /* 0x0000001fff078819 */ /* 0x104fe20000011408 */
[----:B------:R-:W-:Y:S02]  /*b8f0*/  @!P0 IMAD.MOV.U32 R6, RZ, RZ, R8 ;  /* 0x000000ffff068224 */ /* 0x000fe400078e0008 */
[-C--:B0-----:R-:W-:Y:S02]  /*b900*/  @!P0 IMAD R0, R13, R2.reuse, RZ ;  /* 0x000000020d008224 */ /* 0x081fe400078e02ff */
[----:B------:R-:W-:-:S04]  /*b910*/  @!P0 IMAD.WIDE.U32 R6, R20, R2, R6 ;  /* 0x0000000214068225 */ /* 0x000fc800078e0006 */
[----:B------:R-:W-:Y:S02]  /*b920*/  @!P0 IMAD R0, R20, R3, R0 ;  /* 0x0000000314008224 */ /* 0x000fe400078e0200 */
[----:B------:R-:W0:Y:S02]  /*b930*/  @!P0 LDC.64 R2, c[0x0][0x418] ;  /* 0x00010600ff028b82 */ /* 0x000e240000000a00 */
[----:B------:R-:W-:Y:S01]  /*b940*/  @!P0 IMAD.IADD R0, R0, 0x1, R7 ;  /* 0x0000000100008824 */ /* 0x000fe200078e0207 */
[----:B------:R-:W-:Y:S02]  /*b950*/  LOP3.LUT R11, R11, 0xfffffffd, RZ, 0xc0, !PT ;  /* 0xfffffffd0b0b7812 */ /* 0x000fe400078ec0ff */
[----:B0-----:R-:W-:-:S04]  /*b960*/  @!P0 LEA R2, P1, R6, R2, 0x2 ;  /* 0x0000000206028211 */ /* 0x001fc800078210ff */
[----:B------:R-:W-:Y:S01]  /*b970*/  @!P0 LEA.HI.X R3, R6, R3, R0, 0x2, P1 ;  /* 0x0000000306038211 */ /* 0x000fe200008f1400 */
[----:B------:R-:W-:-:S06]  /*b980*/  IMAD.MOV.U32 R6, RZ, RZ, RZ ;  /* 0x000000ffff067224 */ /* 0x000fcc00078e00ff */
[----:B------:R0:W5:Y:S01]  /*b990*/  @!P0 LDG.E R6, desc[UR52][R2.64] ;  /* 0x0000003402068981 */ /* 0x000162000c1e1900 */
[----:B------:R-:W-:Y:S02]  /*b9a0*/  ISETP.GT.U32.AND P0, PT, R12, 0x9f, PT ;  /* 0x0000009f0c00780c */ /* 0x000fe40003f04070 */
[----:B0-----:R-:W-:-:S04]  /*b9b0*/  MOV R2, UR46 ;  /* 0x0000002e00027c02 */ /* 0x001fc80008000f00 */
[----:B------:R-:W-:-:S07]  /*b9c0*/  ISETP.NE.AND P2, PT, R2, 0x3, PT ;  /* 0x000000030200780c */ /* 0x000fce0003f45270 */
[----:B------:R-:W-:Y:S01]  /*b9d0*/  @P0 LOP3.LUT R11, R11, 0x2, RZ, 0xfc, !PT ;  /* 0x000000020b0b0812 */ /* 0x000fe200078efcff */
[----:B------:R-:W-:-:S03]  /*b9e0*/  IMAD.MOV R0, RZ, RZ, -R8 ;  /* 0x000000ffff007224 */ /* 0x000fc600078e0a08 */
[----:B------:R-:W-:Y:S01]  /*b9f0*/  LOP3.LUT R11, R11, 0xfffffffb, RZ, 0xc0, !PT ;  /* 0xfffffffb0b0b7812 */ /* 0x000fe200078ec0ff */
[----:B------:R-:W-:Y:S01]  /*ba00*/  IMAD R9, R19, R0, R9 ;  /* 0x0000000013097224 */ /* 0x000fe200078e0209 */
[----:B------:R-:W-:Y:S02]  /*ba10*/  SHF.R.S32.HI R0, RZ, 0x1f, R18 ;  /* 0x0000001fff007819 */ /* 0x000fe40000011412 */
[----:B------:R-:W-:-:S03]  /*ba20*/  @P2 LOP3.LUT R11, R11, 0x4, RZ, 0xfc, !PT ;  /* 0x000000040b0b2812 */ /* 0x000fc600078efcff */
[----:B------:R0:W-:Y:S04]  /*ba30*/  STL [R1+0x14], R0 ;  /* 0x0000140001007387 */ /* 0x0001e80000100800 */
[----:B------:R0:W-:Y:S01]  /*ba40*/  STL [R1+0x18], R11 ;  /* 0x0000180b01007387 */ /* 0x0001e20000100800 */
[----:B------:R-:W-:Y:S02]  /*ba50*/  IMAD.U32 R12, RZ, RZ, UR42 ;  /* 0x0000002aff0c7e24 */ /* 0x000fe4000f8e00ff */
[----:B------:R-:W-:Y:S02]  /*ba60*/  IMAD R4, R19, R4, R10 ;  /* 0x0000000413047224 */ /* 0x000fe400078e020a */
[----:B------:R-:W-:Y:S01]  /*ba70*/  VIADD R12, R12, 0xffffffff ;  /* 0xffffffff0c0c7836 */ /* 0x000fe20000000000 */
[----:B------:R-:W-:Y:S06]  /*ba80*/  @!P2 BRA `(.L_x_13322) ;  /* 0x000000000004a947 */ /* 0x000fec0003800000 */
[----:B------:R-:W-:Y:S01]  /*ba90*/  BPT.TRAP 0x1 ;  /* 0x000000040000795c */ /* 0x000fe20000300000 */
.L_x_13322:
[----:B------:R-:W2:Y:S04]  /*baa0*/  LDL R2, [R1+0x4] ;  /* 0x0000040001027983 */ /* 0x000ea80000100800 */
[----:B0-----:R-:W3:Y:S01]  /*bab0*/  LDL R0, [R1+0x10] ;  /* 0x0000100001007983 */ /* 0x001ee20000100800 */
[----:B------:R-:W-:Y:S01]  /*bac0*/  BSSY B0, `(.L_x_13323) ;  /* 0x0000008000007945 */ /* 0x000fe20003800000 */
[----:B--2---:R-:W-:Y:S01]  /*bad0*/  IMAD R7, R2, 0x8, R22 ;  /* 0x0000000802077824 */ /* 0x004fe200078e0216 */
[----:B---3--:R-:W-:-:S04]  /*bae0*/  SHF.L.U32 R0, R0, 0x1f, RZ ;  /* 0x0000001f00007819 */ /* 0x008fc800000006ff */
[----:B------:R0:W1:Y:S01]  /*baf0*/  SYNCS.PHASECHK.TRANS64.TRYWAIT P0, [R7+URZ+0x13280], R0 ;  /* 0x01328000070075a7 */ /* 0x000062000800017f */
[----:B------:R0:W-:Y:S02]  /*bb00*/  STL [R1+0x28], R0 ;  /* 0x0000280001007387 */ /* 0x0001e40000100800 */
[----:B0-----:R-:W-:-:S05]  /*bb10*/  SHF.R.S32.HI R0, RZ, 0x1f, R4 ;  /* 0x0000001fff007819 */ /* 0x001fca0000011404 */
[----:B------:R0:W-:Y:S02]  /*bb20*/  STL [R1], R0 ;  /* 0x0000000001007387 */ /* 0x0001e40000100800 */
[----:B01----:R-:W-:Y:S05]  /*bb30*/  @!P0 BRA `(.L_x_13324) ;  /* 0x0000004800188947 */ /* 0x003fea0003800000 */
.L_x_13402:
[----:B------:R-:W-:Y:S05]  /*bb40*/  BSYNC B0 ;  /* 0x0000000000007941 */ /* 0x000fea0003800000 */
.L_x_13323:
[----:B0-----:R-:W2:Y:S01]  /*bb50*/  LDL R0, [R1] ;  /* 0x0000000001007983 */ /* 0x001ea20000100800 */
[----:B------:R-:W-:Y:S01]  /*bb60*/  ULDC.64 UR4, c[0x0][0x328] ;  /* 0x0000ca0000047ab9 */ /* 0x000fe20000000a00 */
[----:B-----5:R-:W-:Y:S01]  /*bb70*/  SHF.R.S32.HI R13, RZ, 0x1f, R5 ;  /* 0x0000001fff0d7819 */ /* 0x020fe20000011405 */
[----:B------:R-:W-:Y:S01]  /*bb80*/  ULDC.64 UR6, c[0x0][0x338] ;  /* 0x0000ce0000067ab9 */ /* 0x000fe20000000a00 */
[----:B------:R-:W3:Y:S01]  /*bb90*/  LDL.LU R10, [R1+0x18] ;  /* 0x00001800010a7983 */ /* 0x000ee20000300800 */
[----:B------:R-:W0:Y:S01]  /*bba0*/  LDC R11, c[0x0][0x2f4] ;  /* 0x0000bd00ff0b7b82 */ /* 0x000e220000000800 */
[----:B------:R-:W-:Y:S01]  /*bbb0*/  ULDC.64 UR8, c[0x0][0x330] ;  /* 0x0000cc0000087ab9 */ /* 0x000fe20000000a00 */
[----:B------:R-:W-:Y:S01]  /*bbc0*/  ULDC.64 UR10, c[0x0][0x318] ;  /* 0x0000c600000a7ab9 */ /* 0x000fe20000000a00 */
[----:B------:R-:W4:Y:S01]  /*bbd0*/  LDL R8, [R1+0x14] ;  /* 0x0000140001087983 */ /* 0x000f220000100800 */
[----:B------:R-:W-:-:S03]  /*bbe0*/  IMAD.WIDE.U32 R2, R4, UR4, RZ ;  /* 0x0000000404027c25 */ /* 0x000fc6000f8e00ff */
[----:B------:R1:W-:Y:S04]  /*bbf0*/  STL [R1+0x8], R13 ;  /* 0x0000080d01007387 */ /* 0x0003e80000100800 */
[----:B------:R-:W4:Y:S01]  /*bc00*/  LDL R14, [R1+0x24] ;  /* 0x00002400010e7983 */ /* 0x000f220000100800 */
[----:B------:R-:W1:Y:S01]  /*bc10*/  S2R R15, SR_TID.X ;  /* 0x00000000000f7919 */ /* 0x000e620000002100 */
[----:B------:R-:W-:Y:S02]  /*bc20*/  SHF.R.S32.HI R29, RZ, 0x1f, R9 ;  /* 0x0000001fff1d7819 */ /* 0x000fe40000011409 */
[----:B-1----:R-:W-:-:S04]  /*bc30*/  SHF.L.U32 R20, R15, 0x4, RZ ;  /* 0x000000040f147819 */ /* 0x002fc800000006ff */
[----:B------:R-:W-:-:S04]  /*bc40*/  LOP3.LUT R20, R20, 0x30, RZ, 0xc0, !PT ;  /* 0x0000003014147812 */ /* 0x000fc800078ec0ff */
[CC--:B0-----:R-:W-:Y:S02]  /*bc50*/  ISETP.GE.AND P1, PT, R20.reuse, R11.reuse, PT ;  /* 0x0000000b1400720c */ /* 0x0c1fe40003f26270 */
[----:B------:R-:W-:Y:S01]  /*bc60*/  ISETP.GE.AND P0, PT, R20, R11, PT ;  /* 0x0000000b1400720c */ /* 0x000fe20003f06270 */
[----:B--2---:R-:W-:-:S04]  /*bc70*/  IMAD R0, R0, UR4, RZ ;  /* 0x0000000400007c24 */ /* 0x004fc8000f8e02ff */
[----:B------:R-:W-:-:S04]  /*bc80*/  IMAD R0, R4, UR5, R0 ;  /* 0x0000000504007c24 */ /* 0x000fc8000f8e0200 */
[----:B------:R-:W-:Y:S02]  /*bc90*/  IMAD.IADD R3, R3, 0x1, R0 ;  /* 0x0000000103037824 */ /* 0x000fe400078e0200 */
[----:B------:R-:W-:Y:S02]  /*bca0*/  IMAD R0, R13, UR6, RZ ;  /* 0x000000060d007c24 */ /* 0x000fe4000f8e02ff */
[----:B------:R-:W2:Y:S01]  /*bcb0*/  LDL R13, [R1+0x4] ;  /* 0x00000400010d7983 */ /* 0x000ea20000100800 */
[----:B------:R-:W-:-:S04]  /*bcc0*/  IMAD.WIDE.U32 R2, R5, UR6, R2 ;  /* 0x0000000605027c25 */ /* 0x000fc8000f8e0002 */
[----:B------:R-:W-:-:S04]  /*bcd0*/  IMAD R0, R5, UR7, R0 ;  /* 0x0000000705007c24 */ /* 0x000fc8000f8e0200 */
[----:B------:R-:W-:Y:S01]  /*bce0*/  IMAD.IADD R3, R3, 0x1, R0 ;  /* 0x0000000103037824 */ /* 0x000fe200078e0200 */
[----:B---3--:R-:W-:Y:S01]  /*bcf0*/  LOP3.LUT R10, R10, 0xfffffffe, RZ, 0xc0, !PT ;  /* 0xfffffffe0a0a7812 */ /* 0x008fe200078ec0ff */
[----:B----4-:R-:W-:Y:S02]  /*bd00*/  IMAD R8, R8, UR8, RZ ;  /* 0x0000000808087c24 */ /* 0x010fe4000f8e02ff */
[----:B------:R-:W-:Y:S01]  /*bd10*/  IMAD.WIDE.U32 R2, R18, UR8, R2 ;  /* 0x0000000812027c25 */ /* 0x000fe2000f8e0002 */
[----:B------:R-:W-:-:S03]  /*bd20*/  @P1 LOP3.LUT R10, R10, 0x1, RZ, 0xfc, !PT ;  /* 0x000000010a0a1812 */ /* 0x000fc600078efcff */
[----:B------:R-:W-:Y:S01]  /*bd30*/  IMAD R8, R18, UR9, R8 ;  /* 0x0000000912087c24 */ /* 0x000fe2000f8e0208 */
[----:B------:R-:W-:-:S04]  /*bd40*/  IADD3 R0, P1, R2, UR10, RZ ;  /* 0x0000000a02007c10 */ /* 0x000fc8000ff3e0ff */
[----:B------:R-:W-:Y:S01]  /*bd50*/  IADD3.X R2, R3, UR11, R8, P1, !PT ;  /* 0x0000000b03027c10 */ /* 0x000fe20008ffe408 */
[----:B------:R-:W-:Y:S01]  /*bd60*/  IMAD R3, R29, UR4, RZ ;  /* 0x000000041d037c24 */ /* 0x000fe2000f8e02ff */
[----:B------:R0:W-:Y:S01]  /*bd70*/  STL [R1+0x18], R10 ;  /* 0x0000180a01007387 */ /* 0x0001e20000100800 */
[----:B------:R-:W-:Y:S02]  /*bd80*/  SHF.R.S32.HI R28, RZ, 0x1f, R6 ;  /* 0x0000001fff1c7819 */ /* 0x000fe40000011406 */
[C---:B------:R-:W-:Y:S02]  /*bd90*/  IMAD R3, R9.reuse, UR5, R3 ;  /* 0x0000000509037c24 */ /* 0x040fe4000f8e0203 */
[----:B0-----:R-:W-:-:S04]  /*bda0*/  IMAD.WIDE.U32 R10, R9, UR4, RZ ;  /* 0x00000004090a7c25 */ /* 0x001fc8000f8e00ff */
[----:B------:R-:W-:Y:S02]  /*bdb0*/  IMAD.IADD R11, R11, 0x1, R3 ;  /* 0x000000010b0b7824 */ /* 0x000fe400078e0203 */
[----:B------:R-:W-:Y:S02]  /*bdc0*/  IMAD R3, R28, UR6, RZ ;  /* 0x000000061c037c24 */ /* 0x000fe4000f8e02ff */
[----:B------:R-:W-:-:S04]  /*bdd0*/  IMAD.WIDE.U32 R10, R6, UR6, R10 ;  /* 0x00000006060a7c25 */ /* 0x000fc8000f8e000a */
[----:B------:R-:W-:-:S04]  /*bde0*/  IMAD R3, R6, UR7, R3 ;  /* 0x0000000706037c24 */ /* 0x000fc8000f8e0203 */
[----:B------:R-:W-:Y:S02]  /*bdf0*/  IMAD.IADD R11, R11, 0x1, R3 ;  /* 0x000000010b0b7824 */ /* 0x000fe400078e0203 */
[----:B------:R-:W-:-:S03]  /*be00*/  IMAD.WIDE.U32 R10, R18, UR8, R10 ;  /* 0x00000008120a7c25 */ /* 0x000fc6000f8e000a */
[----:B------:R-:W-:Y:S02]  /*be10*/  IADD3 R27, P1, R10, UR10, RZ ;  /* 0x0000000a0a1b7c10 */ /* 0x000fe4000ff3e0ff */
[----:B------:R-:W-:Y:S02]  /*be20*/  LOP3.LUT R15, R15, 0x7f, RZ, 0xc0, !PT ;  /* 0x0000007f0f0f7812 */ /* 0x000fe400078ec0ff */
[----:B------:R-:W-:Y:S01]  /*be30*/  IADD3.X R26, R8, UR11, R11, P1, !PT ;  /* 0x0000000b081a7c10 */ /* 0x000fe20008ffe40b */
[----:B------:R-:W-:Y:S01]  /*be40*/  IMAD.MOV.U32 R8, RZ, RZ, -0xa0 ;  /* 0xffffff60ff087424 */ /* 0x000fe200078e00ff */
[----:B------:R-:W-:-:S03]  /*be50*/  SHF.R.U32.HI R15, RZ, 0x2, R15 ;  /* 0x00000002ff0f7819 */ /* 0x000fc6000001160f */
[----:B------:R-:W-:Y:S01]  /*be60*/  IMAD R8, R12, R8, UR41 ;  /* 0x000000290c087e24 */ /* 0x000fe2000f8e0208 */
[----:B------:R-:W-:-:S04]  /*be70*/  UMOV UR4, 0xffffffff ;  /* 0xffffffff00047882 */ /* 0x000fc80000000000 */
[----:B------:R-:W-:-:S04]  /*be80*/  IADD3 R8, -R15, R8, RZ ;  /* 0x000000080f087210 */ /* 0x000fc80007ffe1ff */
[----:B------:R-:W-:Y:S01]  /*be90*/  ISETP.GE.AND P5, PT, R8, 0x1, PT ;  /* 0x000000010800780c */ /* 0x000fe20003fa6270 */
[----:B--2---:R-:W-:Y:S01]  /*bea0*/  IMAD R19, R13, 0x2800, R14 ;  /* 0x000028000d137824 */ /* 0x004fe200078e020e */
[----:B------:R-:W-:Y:S11]  /*beb0*/  BRA.DIV UR4, `(.L_x_13325) ;  /* 0x0000004604507947 */ /* 0x000ff6000b800000 */
[----:B------:R-:W2:Y:S01]  /*bec0*/  LDL.LU R14, [R1+0x18] ;  /* 0x00001800010e7983 */ /* 0x000ea20000300800 */
[----:B------:R-:W0:Y:S03]  /*bed0*/  S2R R11, SR_TID.X ;  /* 0x00000000000b7919 */ /* 0x000e260000002100 */
[----:B------:R-:W1:Y:S04]  /*bee0*/  SHFL.IDX PT, R10, R0, RZ, 0x1c1f ;  /* 0x001c1fff000a7589 */ /* 0x000e6800000e0000 */
[----:B------:R-:W3:Y:S01]  /*bef0*/  SHFL.IDX PT, R3, R2, RZ, 0x1c1f ;  /* 0x001c1fff02037589 */ /* 0x000ee200000e0000 */
[----:B0-----:R-:W-:-:S05]  /*bf00*/  IMAD.SHL.U32 R15, R11, 0x10, RZ ;  /* 0x000000100b0f7824 */ /* 0x001fca00078e00ff */
[----:B------:R-:W-:-:S04]  /*bf10*/  LOP3.LUT R15, R15, 0x30, RZ, 0xc0, !PT ;  /* 0x000000300f0f7812 */ /* 0x000fc800078ec0ff */
[----:B-1----:R-:W-:-:S05]  /*bf20*/  IADD3 R10, P1, R15, R10, RZ ;  /* 0x0000000a0f0a7210 */ /* 0x002fca0007f3e0ff */
[----:B---3--:R-:W-:Y:S01]  /*bf30*/  IMAD.X R11, RZ, RZ, R3, P1 ;  /* 0x000000ffff0b7224 */ /* 0x008fe200008e0603 */
[----:B------:R-:W-:Y:S01]  /*bf40*/  ISETP.LT.OR P1, PT, R8, 0x1, P0 ;  /* 0x000000010800780c */ /* 0x000fe20000721670 */
[----:B------:R-:W-:Y:S01]  /*bf50*/  IMAD.IADD R3, R22, 0x1, R19 ;  /* 0x0000000116037824 */ /* 0x000fe200078e0213 */
[----:B------:R-:W0:Y:S11]  /*bf60*/  SHFL.IDX PT, R12, R0, 0x1, 0x1c1f ;  /* 0x003c1f00000c7f89 */ /* 0x000e3600000e0000 */
[----:B------:R1:W-:Y:S04]  /*bf70*/  LDGSTS.E.BYPASS.LTC128B.128 [R3+0x6000], desc[UR52][R10.64], !P1 ;  /* 0x060000000a037fae */ /* 0x0003e8000c901d74 */
[----:B-1----:R-:W1:Y:S01]  /*bf80*/  SHFL.IDX PT, R10, R2, 0x1, 0x1c1f ;  /* 0x003c1f00020a7f89 */ /* 0x002e6200000e0000 */
[----:B0-----:R-:W-:-:S05]  /*bf90*/  IADD3 R12, P1, R15, R12, RZ ;  /* 0x0000000c0f0c7210 */ /* 0x001fca0007f3e0ff */
[----:B-1----:R-:W-:Y:S01]  /*bfa0*/  IMAD.X R13, RZ, RZ, R10, P1 ;  /* 0x000000ffff0d7224 */ /* 0x002fe200008e060a */
[----:B------:R-:W-:Y:S01]  /*bfb0*/  ISETP.LT.OR P1, PT, R8, 0x21, P0 ;  /* 0x000000210800780c */ /* 0x000fe20000721670 */
[----:B------:R-:W-:-:S12]  /*bfc0*/  SHFL.IDX PT, R10, R2, 0x2, 0x1c1f ;  /* 0x005c1f00020a7f89 */ /* 0x000fd800000e0000 */
[----:B------:R0:W-:Y:S04]  /*bfd0*/  LDGSTS.E.BYPASS.LTC128B.128 [R3+0x6800], desc[UR52][R12.64], !P1 ;  /* 0x068000000c037fae */ /* 0x0001e8000c901d74 */
[----:B0-----:R-:W0:Y:S04]  /*bfe0*/  SHFL.IDX PT, R12, R0, 0x2, 0x1c1f ;  /* 0x005c1f00000c7f89 */ /* 0x001e2800000e0000 */
[----:B------:R-:W1:Y:S04]  /*bff0*/  SHFL.IDX PT, R0, R0, 0x3, 0x1c1f ;  /* 0x007c1f0000007f89 */ /* 0x000e6800000e0000 */
[----:B------:R-:W3:Y:S01]  /*c000*/  SHFL.IDX PT, R2, R2, 0x3, 0x1c1f ;  /* 0x007c1f0002027f89 */ /* 0x000ee200000e0000 */
[----:B0-----:R-:W-:-:S04]  /*c010*/  IADD3 R12, P1, R15, R12, RZ ;  /* 0x0000000c0f0c7210 */ /* 0x001fc80007f3e0ff */
[----:B------:R-:W-:Y:S02]  /*c020*/  IADD3.X R13, RZ, R10, RZ, P1, !PT ;  /* 0x0000000aff0d7210 */ /* 0x000fe40000ffe4ff */
[C---:B------:R-:W-:Y:S02]  /*c030*/  ISETP.LT.OR P1, PT, R8.reuse, 0x41, P0 ;  /* 0x000000410800780c */ /* 0x040fe40000721670 */
[----:B------:R-:W-:-:S11]  /*c040*/  ISETP.GE.AND P2, PT, R8, 0x81, PT ;  /* 0x000000810800780c */ /* 0x000fd60003f46270 */
[----:B------:R-:W-:Y:S01]  /*c050*/  LDGSTS.E.BYPASS.LTC128B.128 [R3+0x7000], desc[UR52][R12.64], !P1 ;  /* 0x070000000c037fae */ /* 0x000fe2000c901d74 */
[----:B-1----:R-:W-:-:S05]  /*c060*/  IADD3 R10, P1, R15, R0, RZ ;  /* 0x000000000f0a7210 */ /* 0x002fca0007f3e0ff */
[----:B---3--:R-:W-:Y:S01]  /*c070*/  IMAD.X R11, RZ, RZ, R2, P1 ;  /* 0x000000ffff0b7224 */ /* 0x008fe200008e0602 */
[----:B------:R-:W-:Y:S01]  /*c080*/  ISETP.LT.OR P1, PT, R8, 0x61, P0 ;  /* 0x000000610800780c */ /* 0x000fe20000721670 */
[----:B------:R1:W3:-:S12]  /*c090*/  SHFL.IDX PT, R0, R26, RZ, 0x1c1f ;  /* 0x001c1fff1a007589 */ /* 0x0002d800000e0000 */
[----:B------:R0:W-:Y:S04]  /*c0a0*/  LDGSTS.E.BYPASS.LTC128B.128 [R3+0x7800], desc[UR52][R10.64], !P1 ;  /* 0x078000000a037fae */ /* 0x0001e8000c901d74 */
[----:B0-----:R1:W4:Y:S01]  /*c0b0*/  SHFL.IDX PT, R10, R27, RZ, 0x1c1f ;  /* 0x001c1fff1b0a7589 */ /* 0x00132200000e0000 */
[C---:B------:R-:W-:Y:S02]  /*c0c0*/  ISETP.GE.AND P4, PT, R8.reuse, 0x21, PT ;  /* 0x000000210800780c */ /* 0x040fe40003f86270 */
[C---:B------:R-:W-:Y:S02]  /*c0d0*/  ISETP.GE.AND P3, PT, R8.reuse, 0x41, PT ;  /* 0x000000410800780c */ /* 0x040fe40003f66270 */
[----:B------:R-:W-:Y:S02]  /*c0e0*/  ISETP.GE.AND P1, PT, R8, 0x61, PT ;  /* 0x000000610800780c */ /* 0x000fe40003f26270 */
[----:B--2---:R-:W-:-:S04]  /*c0f0*/  LOP3.LUT R14, R14, 0xffffffef, RZ, 0xc0, !PT ;  /* 0xffffffef0e0e7812 */ /* 0x004fc800078ec0ff */
[----:B------:R-:W-:-:S05]  /*c100*/  @P2 LOP3.LUT R14, R14, 0x10, RZ, 0xfc, !PT ;  /* 0x000000100e0e2812 */ /* 0x000fca00078efcff */
[----:B---34-:R1:W-:Y:S02]  /*c110*/  STL [R1+0x18], R14 ;  /* 0x0000180e01007387 */ /* 0x0183e40000100800 */
.L_x_13414:
[----:B------:R-:W2:Y:S01]  /*c120*/  S2R R2, SR_TID.X ;  /* 0x0000000000027919 */ /* 0x000ea20000002100 */
        /* <DEDUP_REMOVED lines=8> */
[----:B------:R2:W-:Y:S01]  /*c1b0*/  LDGSTS.E.BYPASS.LTC128B.128 [R3+0x8000], desc[UR52][R10.64], !P0 ;  /* 0x080000000a037fae */ /* 0x0005e2000c101d74 */
[----:B------:R-:W-:Y:S01]  /*c1c0*/  PLOP3.LUT P0, PT, PT, PT, PT, 0x80, 0x0 ;  /* 0x000000000000781c */ /* 0x000fe20003f0f070 */
[----:B------:R-:W-:-:S12]  /*c1d0*/  NOP ;  /* 0x0000000000007918 */ /* 0x000fd80000000000 */
.L_x_13326:
        /* <DEDUP_REMOVED lines=11> */
.L_x_13327:
[----:B------:R3:W-:Y:S01]  /*c290*/  SYNCS.ARRIVE.TRANS64.A1T0 RZ, [R7+URZ+0x13270], RZ ;  /* 0x013270ff07ff79a7 */ /* 0x0007e2000810003f */
[----:B------:R-:W-:Y:S05]  /*c2a0*/  @!P6 BRA `(.L_x_13328) ;  /* 0x000000000004e947 */ /* 0x000fea0003800000 */
[----:B------:R-:W-:Y:S01]  /*c2b0*/  BPT.TRAP 0x1 ;  /* 0x000000040000795c */ /* 0x000fe20000300000 */
.L_x_13328:
[----:B------:R-:W4:Y:S01]  /*c2c0*/  LDL R0, [R1+0x28] ;  /* 0x0000280001007983 */ /* 0x000f220000100800 */
[----:B------:R-:W-:Y:S01]  /*c2d0*/  BSSY B0, `(.L_x_13329) ;  /* 0x0000003000007945 */ /* 0x000fe20003800000 */
[----:B----4-:R-:W4:Y:S03]  /*c2e0*/  SYNCS.PHASECHK.TRANS64.TRYWAIT P0, [R7+URZ+0x13240], R0 ;  /* 0x01324000070075a7 */ /* 0x010f26000800017f */
[----:B----4-:R-:W-:Y:S05]  /*c2f0*/  @!P0 BRA `(.L_x_13330) ;  /* 0x0000004400f48947 */ /* 0x010fea0003800000 */
.L_x_13415:
[----:B------:R-:W-:Y:S05]  /*c300*/  BSYNC B0 ;  /* 0x0000000000007941 */ /* 0x000fea0003800000 */
.L_x_13329:
[----:B----4-:R-:W4:Y:S01]  /*c310*/  LDL.LU R0, [R1] ;  /* 0x0000000001007983 */ /* 0x010f220000300800 */
[----:B------:R-:W-:Y:S01]  /*c320*/  ULDC.64 UR4, c[0x0][0x300] ;  /* 0x0000c00000047ab9 */ /* 0x000fe20000000a00 */
[----:B------:R-:W-:Y:S02]  /*c330*/  ULDC.64 UR6, c[0x0][0x310] ;  /* 0x0000c40000067ab9 */ /* 0x000fe40000000a00 */
[----:B------:R-:W5:Y:S04]  /*c340*/  LDL.LU R8, [R1+0x8] ;  /* 0x0000080001087983 */ /* 0x000f680000300800 */
[----:B------:R-:W3:Y:S01]  /*c350*/  LDL R2, [R1+0x14] ;  /* 0x0000140001027983 */ /* 0x000ee20000100800 */
[----:B--2---:R-:W-:-:S04]  /*c360*/  IMAD.WIDE.U32 R10, R4, UR4, RZ ;  /* 0x00000004040a7c25 */ /* 0x004fc8000f8e00ff */
[----:B----4-:R-:W-:-:S04]  /*c370*/  IMAD R0, R0, UR4, RZ ;  /* 0x0000000400007c24 */ /* 0x010fc8000f8e02ff */
[----:B------:R-:W-:-:S05]  /*c380*/  IMAD R0, R4, UR5, R0 ;  /* 0x0000000504007c24 */ /* 0x000fca000f8e0200 */
[----:B------:R-:W-:Y:S01]  /*c390*/  IADD3 R11, R11, R0, RZ ;  /* 0x000000000b0b7210 */ /* 0x000fe20007ffe0ff */
[----:B-----5:R-:W-:Y:S02]  /*c3a0*/  IMAD R0, R8, UR6, RZ ;  /* 0x0000000608007c24 */ /* 0x020fe4000f8e02ff */
[----:B------:R-:W-:Y:S02]  /*c3b0*/  IMAD R8, R28, UR6, RZ ;  /* 0x000000061c087c24 */ /* 0x000fe4000f8e02ff */
[----:B------:R-:W-:-:S04]  /*c3c0*/  IMAD.WIDE.U32 R10, R5, UR6, R10 ;  /* 0x00000006050a7c25 */ /* 0x000fc8000f8e000a */
[----:B------:R-:W-:Y:S02]  /*c3d0*/  IMAD R0, R5, UR7, R0 ;  /* 0x0000000705007c24 */ /* 0x000fe4000f8e0200 */
[----:B------:R-:W-:-:S04]  /*c3e0*/  IMAD.WIDE.U32 R4, R9, UR4, RZ ;  /* 0x0000000409047c25 */ /* 0x000fc8000f8e00ff */
[----:B------:R-:W-:Y:S02]  /*c3f0*/  IMAD.IADD R11, R11, 0x1, R0 ;  /* 0x000000010b0b7824 */ /* 0x000fe400078e0200 */
[----:B------:R-:W-:Y:S02]  /*c400*/  IMAD R0, R29, UR4, RZ ;  /* 0x000000041d007c24 */ /* 0x000fe4000f8e02ff */
[----:B------:R-:W-:Y:S02]  /*c410*/  IMAD R8, R6, UR7, R8 ;  /* 0x0000000706087c24 */ /* 0x000fe4000f8e0208 */
[----:B------:R-:W-:Y:S01]  /*c420*/  IMAD R0, R9, UR5, R0 ;  /* 0x0000000509007c24 */ /* 0x000fe2000f8e0200 */
[----:B------:R-:W-:Y:S02]  /*c430*/  ULDC.64 UR4, c[0x0][0x308] ;  /* 0x0000c20000047ab9 */ /* 0x000fe40000000a00 */
[----:B------:R-:W-:-:S04]  /*c440*/  IMAD.WIDE.U32 R10, R18, UR4, R10 ;  /* 0x00000004120a7c25 */ /* 0x000fc8000f8e000a */
[----:B------:R-:W-:Y:S02]  /*c450*/  IMAD.IADD R5, R5, 0x1, R0 ;  /* 0x0000000105057824 */ /* 0x000fe400078e0200 */
[----:B------:R-:W-:Y:S01]  /*c460*/  IMAD.WIDE.U32 R4, R6, UR6, R4 ;  /* 0x0000000606047c25 */ /* 0x000fe2000f8e0004 */
[----:B------:R-:W-:-:S03]  /*c470*/  ULDC.64 UR6, c[0x0][0x2e8] ;  /* 0x0000ba0000067ab9 */ /* 0x000fc60000000a00 */
[----:B---3--:R-:W-:Y:S01]  /*c480*/  IMAD R6, R2, UR4, RZ ;  /* 0x0000000402067c24 */ /* 0x008fe2000f8e02ff */
        /* <DEDUP_REMOVED lines=9> */
[----:B------:R-:W2:Y:S01]  /*c520*/  S2R R5, SR_TID.X ;  /* 0x0000000000057919 */ /* 0x000ea20000002100 */
[----:B------:R-:W3:Y:S01]  /*c530*/  LDC R10, c[0x0][0x2f4] ;  /* 0x0000bd00ff0a7b82 */ /* 0x000ee20000000800 */
[----:B------:R-:W-:Y:S04]  /*c540*/  SHFL.IDX PT, R4, R0, RZ, 0x1c1f ;  /* 0x001c1fff00047589 */ /* 0x000fe800000e0000 */
[----:B------:R-:W-:Y:S01]  /*c550*/  SHFL.IDX PT, R6, R6, RZ, 0x1c1f ;  /* 0x001c1fff06067589 */ /* 0x000fe200000e0000 */
[----:B--2---:R-:W-:-:S03]  /*c560*/  IMAD.SHL.U32 R9, R5, 0x10, RZ ;  /* 0x0000001005097824 */ /* 0x004fc600078e00ff */
[----:B------:R-:W2:Y:S02]  /*c570*/  SHFL.IDX PT, R5, R2, RZ, 0x1c1f ;  /* 0x001c1fff02057589 */ /* 0x000ea400000e0000 */
[----:B------:R-:W-:-:S04]  /*c580*/  LOP3.LUT R9, R9, 0x30, RZ, 0xc0, !PT ;  /* 0x0000003009097812 */ /* 0x000fc800078ec0ff */
[C---:B---3--:R-:W-:Y:S02]  /*c590*/  ISETP.GE.AND P2, PT, R9.reuse, R10, PT ;  /* 0x0000000a0900720c */ /* 0x048fe40003f46270 */
[----:B--2---:R-:W-:-:S04]  /*c5a0*/  @P5 IADD3 R5, P0, R9, R5, RZ ;  /* 0x0000000509055210 */ /* 0x004fc80007f1e0ff */
[----:B------:R-:W-:-:S04]  /*c5b0*/  @P5 IADD3.X R4, RZ, R4, RZ, P0, !PT ;  /* 0x00000004ff045210 */ /* 0x000fc800007fe4ff */
[----:B------:R-:W-:-:S04]  /*c5c0*/  @P5 LOP3.LUT R5, R5, R4, RZ, 0x3c, !PT ;  /* 0x0000000405055212 */ /* 0x000fc800078e3cff */
[----:B------:R-:W-:-:S04]  /*c5d0*/  @P5 LOP3.LUT R4, R5, R4, RZ, 0x3c, !PT ;  /* 0x0000000405045212 */ /* 0x000fc800078e3cff */
[----:B------:R-:W-:-:S05]  /*c5e0*/  @P5 LOP3.LUT R5, R5, R4, RZ, 0x3c, !PT ;  /* 0x0000000405055212 */ /* 0x000fca00078e3cff */
[----:B------:R2:W-:Y:S04]  /*c5f0*/  @P5 LDGSTS.E.BYPASS.LTC128B.128 [R3+0xe000], desc[UR52][R4.64], !P2 ;  /* 0x0e00000004035fae */ /* 0x0005e8000d101d74 */
[----:B--2---:R-:W2:Y:S04]  /*c600*/  SHFL.IDX PT, R5, R2, 0x1, 0x1c1f ;  /* 0x003c1f0002057f89 */ /* 0x004ea800000e0000 */
[----:B------:R-:W3:Y:S01]  /*c610*/  SHFL.IDX PT, R4, R0, 0x1, 0x1c1f ;  /* 0x003c1f0000047f89 */ /* 0x000ee200000e0000 */
[----:B--2---:R-:W-:-:S05]  /*c620*/  @P4 IADD3 R5, P0, R9, R5, RZ ;  /* 0x0000000509054210 */ /* 0x004fca0007f1e0ff */
[----:B---3--:R-:W-:-:S05]  /*c630*/  @P4 IMAD.X R4, RZ, RZ, R4, P0 ;  /* 0x000000ffff044224 */ /* 0x008fca00000e0604 */
[----:B------:R-:W-:-:S04]  /*c640*/  @P4 LOP3.LUT R5, R5, R4, RZ, 0x3c, !PT ;  /* 0x0000000405054212 */ /* 0x000fc800078e3cff */
[----:B------:R-:W-:-:S04]  /*c650*/  @P4 LOP3.LUT R4, R5, R4, RZ, 0x3c, !PT ;  /* 0x0000000405044212 */ /* 0x000fc800078e3cff */
[----:B------:R-:W-:-:S05]  /*c660*/  @P4 LOP3.LUT R5, R5, R4, RZ, 0x3c, !PT ;  /* 0x0000000405054212 */ /* 0x000fca00078e3cff */
        /* <DEDUP_REMOVED lines=12> */
[----:B------:R2:W-:Y:S02]  /*c730*/  @P3 LDGSTS.E.BYPASS.LTC128B.128 [R3+0xf000], desc[UR52][R4.64], !P2 ;  /* 0x0f00000004033fae */ /* 0x0005e4000d101d74 */
[----:B--2---:R-:W-:Y:S01]  /*c740*/  @P1 IMAD.MOV.U32 R4, RZ, RZ, R2 ;  /* 0x000000ffff041224 */ /* 0x004fe200078e0002 */
[----:B------:R-:W-:-:S05]  /*c750*/  @P1 MOV R5, R0 ;  /* 0x0000000000051202 */ /* 0x000fca0000000f00 */
[----:B------:R2:W-:Y:S04]  /*c760*/  @P1 LDGSTS.E.BYPASS.LTC128B.128 [R3+0xf800], desc[UR52][R4.64], !P2 ;  /* 0x0f80000004031fae */ /* 0x0005e8000d101d74 */
[----:B--2---:R2:W3:Y:S02]  /*c770*/  SHFL.IDX PT, R4, R8, RZ, 0x1c1f ;  /* 0x001c1fff08047589 */ /* 0x0044e400000e0000 */
.L_x_13427:
[----:B------:R-:W4:Y:S01]  /*c780*/  LDL R0, [R1+0x18] ;  /* 0x0000180001007983 */ /* 0x000f220000100800 */
[----:B------:R-:W-:Y:S01]  /*c790*/  BSSY B0, `(.L_x_13332) ;  /* 0x000000e000007945 */ /* 0x000fe20003800000 */
[----:B----4-:R-:W-:-:S13]  /*c7a0*/  LOP3.LUT P0, RZ, R0, 0x10, RZ, 0xc0, !PT ;  /* 0x0000001000ff7812 */ /* 0x010fda000780c0ff */
[----:B------:R-:W-:Y:S05]  /*c7b0*/  @!P0 BRA `(.L_x_13333) ;  /* 0x00000000002c8947 */ /* 0x000fea0003800000 */
[----:B------:R-:W4:Y:S01]  /*c7c0*/  S2R R0, SR_TID.X ;  /* 0x0000000000007919 */ /* 0x000f220000002100 */
[----:B------:R-:W5:Y:S01]  /*c7d0*/  LDC R2, c[0x0][0x2f4] ;  /* 0x0000bd00ff027b82 */ /* 0x000f620000000800 */
[----:B----4-:R-:W-:-:S05]  /*c7e0*/  IMAD.SHL.U32 R0, R0, 0x10, RZ ;  /* 0x0000001000007824 */ /* 0x010fca00078e00ff */
[----:B------:R-:W-:-:S04]  /*c7f0*/  LOP3.LUT R0, R0, 0x30, RZ, 0xc0, !PT ;  /* 0x0000003000007812 */ /* 0x000fc800078ec0ff */
[C---:B-----5:R-:W-:Y:S02]  /*c800*/  ISETP.GE.AND P1, PT, R0.reuse, R2, PT ;  /* 0x000000020000720c */ /* 0x060fe40003f26270 */
[----:B---3--:R-:W-:-:S05]  /*c810*/  IADD3 R4, P0, R0, R4, RZ ;  /* 0x0000000400047210 */ /* 0x008fca0007f1e0ff */
[----:B------:R-:W-:-:S06]  /*c820*/  IMAD.X R5, RZ, RZ, R6, P0 ;  /* 0x000000ffff057224 */ /* 0x000fcc00000e0606 */
[----:B------:R-:W-:Y:S01]  /*c830*/  @!PT LDS RZ, [RZ] ;  /* 0x00000000fffff984 */ /* 0x000fe20000000800 */
[----:B------:R-:W-:Y:S01]  /*c840*/  @!PT LDS RZ, [RZ] ;  /* 0x00000000fffff984 */ /* 0x000fe20000000800 */
[----:B------:R-:W-:Y:S01]  /*c850*/  @!PT LDS RZ, [RZ] ;  /* 0x00000000fffff984 */ /* 0x000fe20000000800 */
[----:B------:R4:W-:Y:S02]  /*c860*/  LDGSTS.E.BYPASS.LTC128B.128 [R3+0x10000], desc[UR52][R4.64], !P1 ;  /* 0x1000000004037fae */ /* 0x0009e4000c901d74 */
.L_x_13333:
[----:B------:R-:W-:Y:S05]  /*c870*/  BSYNC B0 ;  /* 0x0000000000007941 */ /* 0x000fea0003800000 */
.L_x_13332:
[----:B------:R-:W-:Y:S01]  /*c880*/  NOP ;  /* 0x0000000000007918 */ /* 0x000fe20000000000 */
[----:B------:R-:W-:-:S13]  /*c890*/  PLOP3.LUT P0, PT, PT, PT, PT, 0x80, 0x0 ;  /* 0x000000000000781c */ /* 0x000fda0003f0f070 */
.L_x_13334:
        /* <DEDUP_REMOVED lines=11> */
.L_x_13335:
[----:B------:R0:W-:Y:S02]  /*c950*/  SYNCS.ARRIVE.TRANS64.A1T0 RZ, [R7+URZ+0x13230], RZ ;  /* 0x013230ff07ff79a7 */ /* 0x0001e4000810003f */
[----:B------:R-:W-:Y:S05]  /*c960*/  WARPSYNC.ALL ;  /* 0x0000000000007948 */ /* 0x000fea0003800000 */
[----:B------:R-:W5:Y:S01]  /*c970*/  LDL.LU R0, [R1+0x2c] ;  /* 0x00002c0001007983 */ /* 0x000f620000300800 */
[----:B------:R-:W-:Y:S01]  /*c980*/  ULDC.64 UR6, c[0x0][0x298] ;  /* 0x0000a60000067ab9 */ /* 0x000fe20000000a00 */
[----:B------:R-:W-:Y:S01]  /*c990*/  UISETP.NE.AND UP0, UPT, UR47, URZ, UPT ;  /* 0x0000003f2f00728c */ /* 0x000fe2000bf05270 */
[----:B------:R-:W-:Y:S03]  /*c9a0*/  BSSY B6, `(.L_x_13336) ;  /* 0x000001e000067945 */ /* 0x000fe60003800000 */
[----:B------:R-:W-:-:S02]  /*c9b0*/  USEL UR44, UR44, URZ, !UP0 ;  /* 0x0000003f2c2c7287 */ /* 0x000fc4000c000000 */
[----:B------:R-:W-:Y:S01]  /*c9c0*/  USEL UR45, UR45, URZ, !UP0 ;  /* 0x0000003f2d2d7287 */ /* 0x000fe2000c000000 */
[----:B------:R-:W-:Y:S01]  /*c9d0*/  BAR.SYNC.DEFER_BLOCKING 0x8, 0x200 ;  /* 0x0208000000007b1d */ /* 0x000fe20000010000 */
[C---:B-----5:R-:W-:Y:S02]  /*c9e0*/  R2UR UR5, R0.reuse ;  /* 0x00000000000572ca */ /* 0x060fe400000e0000 */
[----:B------:R-:W-:Y:S01]  /*c9f0*/  R2UR UR36, R0 ;  /* 0x00000000002472ca */ /* 0x000fe200000e0000 */
[----:B------:R-:W-:-:S05]  /*ca00*/  VIADD R0, R22, 0xb000 ;  /* 0x0000b00016007836 */ /* 0x000fca0000000000 */
[----:B------:R-:W-:-:S05]  /*ca10*/  LOP3.LUT P0, RZ, R0, 0x1bf, RZ, 0xc0, !PT ;  /* 0x000001bf00ff7812 */ /* 0x000fca000780c0ff */
        /* <DEDUP_REMOVED lines=10> */
[----:B---34-:R-:W-:Y:S01]  /*cac0*/  MOV R4, UR6 ;  /* 0x0000000600047c02 */ /* 0x018fe20008000f00 */
[----:B------:R-:W-:Y:S01]  /*cad0*/  IMAD.U32 R5, RZ, RZ, UR7 ;  /* 0x00000007ff057e24 */ /* 0x000fe2000f8e00ff */
[----:B------:R-:W3:Y:S01]  /*cae0*/  LDC.64 R2, c[0x4][R2] ;  /* 0x0100000002027b82 */ /* 0x000ee20000000a00 */
[----:B------:R-:W-:Y:S01]  /*caf0*/  IMAD.U32 R6, RZ, RZ, UR8 ;  /* 0x00000008ff067e24 */ /* 0x000fe2000f8e00ff */
[----:B------:R-:W-:Y:S01]  /*cb00*/  MOV R11, UR5 ;  /* 0x00000005000b7c02 */ /* 0x000fe20008000f00 */
[----:B0-----:R-:W-:Y:S02]  /*cb10*/  IMAD.U32 R7, RZ, RZ, UR9 ;  /* 0x00000009ff077e24 */ /* 0x001fe4000f8e00ff */
[----:B------:R-:W-:-:S02]  /*cb20*/  IMAD.U32 R10, RZ, RZ, UR4 ;  /* 0x00000004ff0a7e24 */ /* 0x000fc4000f8e00ff */
[----:B--2---:R-:W-:Y:S02]  /*cb30*/  IMAD.MOV.U32 R8, RZ, RZ, 0x70 ;  /* 0x00000070ff087424 */ /* 0x004fe400078e00ff */
[----:B------:R-:W-:Y:S02]  /*cb40*/  IMAD.MOV.U32 R12, RZ, RZ, 0x1 ;  /* 0x00000001ff0c7424 */ /* 0x000fe400078e00ff */
[----:B------:R-:W-:-:S07]  /*cb50*/  IMAD.MOV.U32 R13, RZ, RZ, RZ ;  /* 0x000000ffff0d7224 */ /* 0x000fce00078e00ff */
[----:B------:R-:W-:-:S07]  /*cb60*/  LEPC R20, `(.L_x_13337) ;  /* 0x000000001014794e */ /* 0x000fce0000000000 */
[----:B-1-3--:R-:W-:Y:S05]  /*cb70*/  CALL.ABS.NOINC R2 ;  /* 0x0000000002007343 */ /* 0x00afea0003c00000 */
.L_x_13337:
[----:B------:R-:W-:Y:S05]  /*cb80*/  BSYNC B6 ;  /* 0x0000000000067941 */ /* 0x000fea0003800000 */
.L_x_13336:
[----:B0-----:R-:W3:Y:S01]  /*cb90*/  LDL R19, [R1+0x14] ;  /* 0x0000140001137983 */ /* 0x001ee20000100800 */
[----:B--2---:R-:W0:Y:S03]  /*cba0*/  LDC R8, c[0x0][0x448] ;  /* 0x00011200ff087b82 */ /* 0x004e260000000800 */
[----:B------:R2:W5:Y:S01]  /*cbb0*/  LDL R9, [R1+0x30] ;  /* 0x0000300001097983 */ /* 0x0005620000100800 */
[----:B------:R-:W1:Y:S01]  /*cbc0*/  S2R R2, SR_TID.X ;  /* 0x0000000000027919 */ /* 0x000e620000002100 */
[----:B------:R-:W-:Y:S01]  /*cbd0*/  R2UR UR7, R18 ;  /* 0x00000000120772ca */ /* 0x000fe200000e0000 */
[----:B------:R-:W-:Y:S01]  /*cbe0*/  ULDC.64 UR8, c[0x0][0x2d8] ;  /* 0x0000b60000087ab9 */ /* 0x000fe20000000a00 */
[----:B0-----:R-:W-:Y:S02]  /*cbf0*/  ISETP.NE.AND P0, PT, R8, 0x1, PT ;  /* 0x000000010800780c */ /* 0x001fe40003f05270 */
[----:B------:R-:W-:-:S11]  /*cc00*/  R2UR UR10, R18 ;  /* 0x00000000120a72ca */ /* 0x000fd600000e0000 */
[----:B----4-:R-:W0:Y:S01]  /*cc10*/  @P0 LDC R3, c[0x0][0x44c] ;  /* 0x00011300ff030b82 */ /* 0x010e220000000800 */
[C---:B-1----:R-:W-:Y:S01]  /*cc20*/  LOP3.LUT R20, R2.reuse, 0x7f, RZ, 0xc0, !PT ;  /* 0x0000007f02147812 */ /* 0x042fe200078ec0ff */
[----:B------:R-:W-:-:S06]  /*cc30*/  IMAD.SHL.U32 R2, R2, 0x20, RZ ;  /* 0x0000002002027824 */ /* 0x000fcc00078e00ff */
[----:B------:R-:W1:Y:S01]  /*cc40*/  @P0 LDC R0, c[0x0][0x450] ;  /* 0x00011400ff000b82 */ /* 0x000e620000000800 */
[----:B------:R-:W-:Y:S01]  /*cc50*/  SHF.R.U32.HI R20, RZ, 0x2, R20 ;  /* 0x00000002ff147819 */ /* 0x000fe20000011614 */
[----:B------:R-:W-:-:S03]  /*cc60*/  UMOV UR4, UR36 ;  /* 0x0000002400047c82 */ /* 0x000fc60008000000 */
[----:B------:R-:W-:Y:S01]  /*cc70*/  LOP3.LUT R2, R20, 0x60, R2, 0xf8, !PT ;  /* 0x0000006014027812 */ /* 0x000fe200078ef802 */
[----:B------:R-:W-:Y:S02]  /*cc80*/  UMOV UR5, UR47 ;  /* 0x0000002f00057c82 */ /* 0x000fe40008000000 */
[----:B------:R-:W-:Y:S02]  /*cc90*/  UIMAD.WIDE.U32 UR4, UR7, UR8, UR4 ;  /* 0x00000008070472a5 */ /* 0x000fe4000f8e0004 */
[----:B------:R-:W-:-:S04]  /*cca0*/  IMAD R6, R17, 0xc0, R2 ;  /* 0x000000c011067824 */ /* 0x000fc800078e0202 */
[----:B0-----:R-:W-:Y:S01]  /*ccb0*/  @P0 IMAD.HI.U32 R3, R6, R3, RZ ;  /* 0x0000000306030227 */ /* 0x001fe200078e00ff */
[----:B------:R-:W-:-:S04]  /*ccc0*/  MOV R2, R6 ;  /* 0x0000000600027202 */ /* 0x000fc80000000f00 */
[----:B-1----:R-:W-:-:S04]  /*ccd0*/  @P0 SHF.R.U32.HI R2, RZ, R0, R3 ;  /* 0x00000000ff020219 */ /* 0x002fc80000011603 */
[--C-:B---3--:R-:W-:Y:S01]  /*cce0*/  SHF.R.S32.HI R4, RZ, 0x1f, R2.reuse ;  /* 0x0000001fff047819 */ /* 0x108fe20000011402 */
[----:B------:R-:W-:-:S04]  /*ccf0*/  IMAD.MOV R0, RZ, RZ, -R2 ;  /* 0x000000ffff007224 */ /* 0x000fc800078e0a02 */
[----:B------:R-:W-:Y:S02]  /*cd00*/  IMAD R0, R8, R0, R6 ;  /* 0x0000000008007224 */ /* 0x000fe400078e0206 */
[----:B------:R-:W-:Y:S01]  /*cd10*/  VIADD R6, R6, 0x80 ;  /* 0x0000008006067836 */ /* 0x000fe20000000000 */
[----:B------:R-:W-:-:S13]  /*cd20*/  R2UR UR6, R19 ;  /* 0x00000000130672ca */ /* 0x000fda00000e0000 */
        /* <DEDUP_REMOVED lines=24> */
[----:B------:R-:W3:Y:S01]  /*ceb0*/  S2R R19, SR_TID.X ;  /* 0x0000000000137919 */ /* 0x000ee20000002100 */
[----:B0-----:R-:W-:Y:S01]  /*cec0*/  @P0 IMAD.HI.U32 R7, R6, R2, RZ ;  /* 0x0000000206070227 */ /* 0x001fe200078e00ff */
[----:B------:R-:W-:-:S04]  /*ced0*/  MOV R2, R6 ;  /* 0x0000000600027202 */ /* 0x000fc80000000f00 */
[----:B-1----:R-:W-:-:S05]  /*cee0*/  @P0 SHF.R.U32.HI R2, RZ, R3, R7 ;  /* 0x00000003ff020219 */ /* 0x002fca0000011607 */
        /* <DEDUP_REMOVED lines=9> */
[----:B------:R-:W-:Y:S02]  /*cf80*/  IMAD R5, R5, UR8, RZ ;  /* 0x0000000805057c24 */ /* 0x000fe4000f8e02ff */
[----:B------:R-:W-:-:S04]  /*cf90*/  IMAD.WIDE.U32 R2, R6, UR8, R2 ;  /* 0x0000000806027c25 */ /* 0x000fc8000f8e0002 */
[----:B---3--:R-:W-:Y:S02]  /*cfa0*/  IMAD.SHL.U32 R10, R19, 0x10, RZ ;  /* 0x00000010130a7824 */ /* 0x008fe400078e00ff */
[----:B------:R-:W-:Y:S01]  /*cfb0*/  IMAD R6, R6, UR9, R5 ;  /* 0x0000000906067c24 */ /* 0x000fe2000f8e0205 */
[----:B------:R-:W-:Y:S02]  /*cfc0*/  IADD3 R5, P0, R2, UR10, RZ ;  /* 0x0000000a02057c10 */ /* 0x000fe4000ff1e0ff */
[----:B------:R-:W-:Y:S02]  /*cfd0*/  LOP3.LUT R10, R10, 0x30, RZ, 0xc0, !PT ;  /* 0x000000300a0a7812 */ /* 0x000fe400078ec0ff */
[----:B------:R-:W-:Y:S02]  /*cfe0*/  IADD3.X R6, R3, UR11, R6, P0, !PT ;  /* 0x0000000b03067c10 */ /* 0x000fe400087fe406 */
[----:B------:R-:W-:Y:S01]  /*cff0*/  ISETP.GE.AND P0, PT, R10, UR4, PT ;  /* 0x000000040a007c0c */ /* 0x000fe2000bf06270 */
[----:B------:R-:W-:Y:S01]  /*d000*/  UMOV UR4, 0xffffffff ;  /* 0xffffffff00047882 */ /* 0x000fe20000000000 */
[----:B------:R-:W-:-:S04]  /*d010*/  LOP3.LUT R19, R19, 0x7f, RZ, 0xc0, !PT ;  /* 0x0000007f13137812 */ /* 0x000fc800078ec0ff */
[----:B------:R-:W-:Y:S01]  /*d020*/  SHF.R.U32.HI R19, RZ, 0x2, R19 ;  /* 0x00000002ff137819 */ /* 0x000fe20000011613 */
[----:B--2---:R-:W-:Y:S06]  /*d030*/  BRA.DIV UR4, `(.L_x_13338) ;  /* 0x0000004204587947 */ /* 0x004fec000b800000 */
[----:B------:R-:W0:Y:S01]  /*d040*/  SHFL.IDX PT, R3, R0, RZ, 0x1c1f ;  /* 0x001c1fff00037589 */ /* 0x000e2200000e0000 */
[----:B------:R-:W-:Y:S02]  /*d050*/  IMAD R17, R17, 0xc0, R19 ;  /* 0x000000c011117824 */ /* 0x000fe400078e0213 */
[----:B------:R-:W-:Y:S01]  /*d060*/  IMAD R7, R8, UR40, RZ ;  /* 0x0000002808077c24 */ /* 0x000fe2000f8e02ff */
        /* <DEDUP_REMOVED lines=8> */
[----:B-----5:R0:W-:Y:S02]  /*d0f0*/  @!P2 LDGSTS.E.BYPASS.LTC128B.128 [R9+0xb000], desc[UR52][R2.64], !P0 ;  /* 0x0b0000000209afae */ /* 0x0201e4000c101d74 */
[----:B0-----:R-:W-:Y:S02]  /*d100*/  IADD3 R2, R17, 0x20, RZ ;  /* 0x0000002011027810 */ /* 0x001fe40007ffe0ff */
[----:B------:R-:W0:Y:S02]  /*d110*/  SHFL.IDX PT, R3, R0, 0x1, 0x1c1f ;  /* 0x003c1f0000037f89 */ /* 0x000e2400000e0000 */
        /* <DEDUP_REMOVED lines=19> */
[----:B------:R0:W-:Y:S02]  /*d250*/  @!P2 LDGSTS.E.BYPASS.LTC128B.128 [R9+0xc000], desc[UR52][R2.64], !P0 ;  /* 0x0c0000000209afae */ /* 0x0001e4000c101d74 */
[----:B0-----:R-:W-:-:S05]  /*d260*/  VIADD R2, R17, 0x60 ;  /* 0x0000006011027836 */ /* 0x001fca0000000000 */
[----:B------:R-:W-:-:S13]  /*d270*/  ISETP.GE.AND P2, PT, R2, R7, PT ;  /* 0x000000070200720c */ /* 0x000fda0003f46270 */
[----:B------:R-:W-:-:S04]  /*d280*/  @!P2 IADD3 R0, P1, R10, R0, RZ ;  /* 0x000000000a00a210 */ /* 0x000fc80007f3e0ff */
[----:B--2---:R-:W-:-:S05]  /*d290*/  @!P2 IADD3.X R2, RZ, R4, RZ, P1, !PT ;  /* 0x00000004ff02a210 */ /* 0x004fca0000ffe4ff */
[----:B------:R-:W-:Y:S02]  /*d2a0*/  @!P2 IMAD.MOV.U32 R3, RZ, RZ, R2 ;  /* 0x000000ffff03a224 */ /* 0x000fe400078e0002 */
[----:B------:R-:W-:Y:S02]  /*d2b0*/  @!P2 IMAD.MOV.U32 R2, RZ, RZ, R0 ;  /* 0x000000ffff02a224 */ /* 0x000fe400078e0000 */
[----:B------:R-:W-:-:S03]  /*d2c0*/  VIADD R0, R17, 0x80 ;  /* 0x0000008011007836 */ /* 0x000fc60000000000 */
[----:B------:R0:W-:Y:S02]  /*d2d0*/  @!P2 LDGSTS.E.BYPASS.LTC128B.128 [R9+0xc800], desc[UR52][R2.64], !P0 ;  /* 0x0c8000000209afae */ /* 0x0001e4000c101d74 */
[----:B------:R-:W-:Y:S02]  /*d2e0*/  ISETP.GE.AND P2, PT, R0, R7, PT ;  /* 0x000000070000720c */ /* 0x000fe40003f46270 */
[----:B------:R-:W-:Y:S04]  /*d2f0*/  SHFL.IDX PT, R0, R6, RZ, 0x1c1f ;  /* 0x001c1fff06007589 */ /* 0x000fe800000e0000 */
[----:B------:R-:W-:Y:S04]  /*d300*/  SHFL.IDX PT, R6, R6, 0x1, 0x1c1f ;  /* 0x003c1f0006067f89 */ /* 0x000fe800000e0000 */
[----:B0-----:R-:W0:Y:S03]  /*d310*/  SHFL.IDX PT, R2, R5, RZ, 0x1c1f ;  /* 0x001c1fff05027589 */ /* 0x001e2600000e0000 */
[----:B0-----:R-:W-:-:S05]  /*d320*/  @!P2 IADD3 R2, P1, R10, R2, RZ ;  /* 0x000000020a02a210 */ /* 0x001fca0007f3e0ff */
[----:B------:R-:W-:-:S05]  /*d330*/  @!P2 IMAD.X R0, RZ, RZ, R0, P1 ;  /* 0x000000ffff00a224 */ /* 0x000fca00008e0600 */
[----:B------:R-:W-:-:S05]  /*d340*/  @!P2 MOV R3, R0 ;  /* 0x000000000003a202 */ /* 0x000fca0000000f00 */
[----:B------:R0:W-:Y:S04]  /*d350*/  @!P2 LDGSTS.E.BYPASS.LTC128B.128 [R9+0xd000], desc[UR52][R2.64], !P0 ;  /* 0x0d0000000209afae */ /* 0x0001e8000c101d74 */
[----:B0-----:R0:W1:Y:S02]  /*d360*/  SHFL.IDX PT, R2, R5, 0x1, 0x1c1f ;  /* 0x003c1f0005027f89 */ /* 0x00106400000e0000 */
.L_x_13440:
[----:B------:R-:W-:-:S05]  /*d370*/  VIADD R17, R17, 0xa0 ;  /* 0x000000a011117836 */ /* 0x000fca0000000000 */
[----:B------:R-:W-:-:S13]  /*d380*/  ISETP.GE.AND P1, PT, R17, R7, PT ;  /* 0x000000071100720c */ /* 0x000fda0003f26270 */
[----:B-1----:R-:W-:-:S05]  /*d390*/  @!P1 IADD3 R2, P2, R10, R2, RZ ;  /* 0x000000020a029210 */ /* 0x002fca0007f5e0ff */
[----:B------:R-:W-:-:S05]  /*d3a0*/  @!P1 IMAD.X R3, RZ, RZ, R6, P2 ;  /* 0x000000ffff039224 */ /* 0x000fca00010e0606 */
[----:B------:R-:W-:Y:S01]  /*d3b0*/  @!PT LDS RZ, [RZ] ;  /* 0x00000000fffff984 */ /* 0x000fe20000000800 */
[----:B------:R-:W-:Y:S01]  /*d3c0*/  @!PT LDS RZ, [RZ] ;  /* 0x00000000fffff984 */ /* 0x000fe20000000800 */
[----:B------:R-:W-:Y:S01]  /*d3d0*/  @!PT LDS RZ, [RZ] ;  /* 0x00000000fffff984 */ /* 0x000fe20000000800 */
[----:B------:R1:W-:Y:S01]  /*d3e0*/  @!P1 LDGSTS.E.BYPASS.LTC128B.128 [R9+0xd800], desc[UR52][R2.64], !P0 ;  /* 0x0d80000002099fae */ /* 0x0003e2000c101d74 */
[----:B------:R-:W-:Y:S01]  /*d3f0*/  PLOP3.LUT P0, PT, PT, PT, PT, 0x80, 0x0 ;  /* 0x000000000000781c */ /* 0x000fe20003f0f070 */
[----:B------:R-:W-:-:S12]  /*d400*/  NOP ;  /* 0x0000000000007918 */ /* 0x000fd80000000000 */
.L_x_13339:
[----:B------:R-:W-:Y:S02]  /*d410*/  PLOP3.LUT P1, PT, P1, P0, PT, 0xa2, 0x0 ;  /* 0x000000000000781c */ /* 0x000fe40000f21472 */
[----:B------:R-:W-:-:S08]  /*d420*/  @P0 R2UR P1, UR4, R22 ;  /* 0x00000000160402ca */ /* 0x000fd00000020000 */
[----:B------:R-:W-:-:S05]  /*d430*/  @P0 PLOP3.LUT P0, PT, P1, PT, PT, 0x80, 0x0 ;  /* 0x000000000000081c */ /* 0x000fca0000f0f070 */
[----:B------:R-:W-:Y:S01]  /*d440*/  @!P1 SYNCS.ARRIVE.TRANS64.RED.A0T1 RZ, [UR4+0x13200], RZ ;  /* 0x013200ffffff99a7 */ /* 0x000fe20008200404 */
[----:B------:R-:W-:Y:S07]  /*d450*/  @!P1 ARRIVES.LDGSTSBAR.64.TRANSCNT [UR4+0x13200] ;  /* 0x01320000ff0099b0 */ /* 0x000fee0008000a84 */
[----:B------:R-:W-:Y:S05]  /*d460*/  @P0 BRA.U.ANY `(.L_x_13339) ;  /* 0xfffffffd00e80947 */ /* 0x000fea000393ffff */
[----:B-1----:R-:W2:Y:S02]  /*d470*/  LDL.LU R2, [R1+0x34] ;  /* 0x0000340001027983 */ /* 0x002ea40000300800 */
        /* <DEDUP_REMOVED lines=11> */
.L_x_13441:
[----:B------:R-:W-:Y:S05]  /*d530*/  BSYNC B0 ;  /* 0x0000000000007941 */ /* 0x000fea0003800000 */
.L_x_13340:
[----:B------:R-:W-:-:S06]  /*d540*/  UISETP.GE.AND UP0, UPT, UR41, 0xa1, UPT ;  /* 0x000000a12900788c */ /* 0x000fcc000bf06270 */
[----:B------:R-:W-:-:S13]  /*d550*/  PLOP3.LUT P0, PT, PT, PT, UP0, 0x80, 0x0 ;  /* 0x000000000000781c */ /* 0x000fda0003f0f008 */
[----:B------:R-:W-:Y:S05]  /*d560*/  @!P0 BRA `(.L_x_13342) ;  /* 0x00000014008c8947 */ /* 0x000fea0003800000 */
[----:B------:R-:W-:Y:S01]  /*d570*/  UIADD3 UR4, UR42, -0x2, URZ ;  /* 0xfffffffe2a047890 */ /* 0x000fe2000fffe03f */
[----:B------:R2:W5:Y:S04]  /*d580*/  LDL.LU R21, [R1+0x10] ;  /* 0x0000100001157983 */ /* 0x0005680000300800 */
[----:B------:R2:W5:Y:S01]  /*d590*/  LDL.LU R20, [R1+0x4] ;  /* 0x0000040001147983 */ /* 0x0005620000300800 */
[----:B------:R-:W-:-:S05]  /*d5a0*/  MOV R0, UR4 ;  /* 0x0000000400007c02 */ /* 0x000fca0008000f00 */
[----:B------:R2:W-:Y:S02]  /*d5b0*/  STL [R1+0x8], R0 ;  /* 0x0000080001007387 */ /* 0x0005e40000100800 */
.L_x_13362:
[----:B------:R-:W3:Y:S01]  /*d5c0*/  LDL R11, [R1+0x1c] ;  /* 0x00001c00010b7983 */ /* 0x000ee20000100800 */
[----:B----4-:R-:W4:Y:S03]  /*d5d0*/  LDC R2, c[0x0][0x430] ;  /* 0x00010c00ff027b82 */ /* 0x010f260000000800 */
[----:B------:R-:W3:Y:S04]  /*d5e0*/  LDL R8, [R1+0xc] ;  /* 0x00000c0001087983 */ /* 0x000ee80000100800 */
[----:B------:R-:W3:Y:S01]  /*d5f0*/  LDL.LU R12, [R1+0x8] ;  /* 0x00000800010c7983 */ /* 0x000ee20000300800 */
[----:B------:R-:W-:Y:S01]  /*d600*/  IMAD.MOV.U32 R9, RZ, RZ, 0xa0 ;  /* 0x000000a0ff097424 */ /* 0x000fe200078e00ff */
[----:B------:R-:W-:Y:S05]  /*d610*/  YIELD ;  /* 0x0000000000007946 */ /* 0x000fea0003800000 */
[----:B--2---:R-:W2:Y:S01]  /*d620*/  S2R R0, SR_TID.X ;  /* 0x0000000000007919 */ /* 0x004ea20000002100 */
[----:B------:R-:W-:Y:S01]  /*d630*/  ULDC.64 UR6, c[0x0][0x428] ;  /* 0x00010a0000067ab9 */ /* 0x000fe20000000a00 */
[----:B------:R-:W-:Y:S01]  /*d640*/  ULDC UR4, c[0x0][0x430] ;  /* 0x00010c0000047ab9 */ /* 0x000fe20000000800 */
[----:B------:R-:W-:Y:S01]  /*d650*/  ULDC.64 UR8, c[0x0][0x418] ;  /* 0x0001060000087ab9 */ /* 0x000fe20000000a00 */
[----:B------:R-:W2:Y:S01]  /*d660*/  S2R R6, SR_TID.X ;  /* 0x0000000000067919 */ /* 0x000ea20000002100 */
[----:B----4-:R-:W-:-:S13]  /*d670*/  ISETP.NE.AND P0, PT, R2, 0x1, PT ;  /* 0x000000010200780c */ /* 0x010fda0003f05270 */
[----:B0-----:R-:W0:Y:S08]  /*d680*/  @P0 LDC R5, c[0x0][0x434] ;  /* 0x00010d00ff050b82 */ /* 0x001e300000000800 */
[----:B-1----:R-:W1:Y:S01]  /*d690*/  @P0 LDC R3, c[0x0][0x434] ;  /* 0x00010d00ff030b82 */ /* 0x002e620000000800 */
[----:B--2---:R-:W-:-:S04]  /*d6a0*/  LOP3.LUT R0, R0, 0x7f, RZ, 0xc0, !PT ;  /* 0x0000007f00007812 */ /* 0x004fc800078ec0ff */
[----:B------:R-:W-:Y:S01]  /*d6b0*/  SHF.R.U32.HI R2, RZ, 0x2, R0 ;  /* 0x00000002ff027819 */ /* 0x000fe20000011600 */
[C---:B------:R-:W-:Y:S01]  /*d6c0*/  IMAD.SHL.U32 R7, R6.reuse, 0x20, RZ ;  /* 0x0000002006077824 */ /* 0x040fe200078e00ff */
[C---:B------:R-:W-:Y:S01]  /*d6d0*/  LOP3.LUT R0, R6.reuse, 0x7f, RZ, 0xc0, !PT ;  /* 0x0000007f06007812 */ /* 0x040fe200078ec0ff */
[----:B------:R-:W2:Y:S01]  /*d6e0*/  @P0 LDC R4, c[0x0][0x438] ;  /* 0x00010e00ff040b82 */ /* 0x000ea20000000800 */
[----:B------:R-:W-:Y:S02]  /*d6f0*/  IMAD.SHL.U32 R10, R6, 0x20, RZ ;  /* 0x00000020060a7824 */ /* 0x000fe400078e00ff */
[----:B------:R-:W-:Y:S02]  /*d700*/  LOP3.LUT R7, R2, 0x60, R7, 0xf8, !PT ;  /* 0x0000006002077812 */ /* 0x000fe400078ef807 */
[----:B------:R-:W-:-:S03]  /*d710*/  SHF.R.U32.HI R2, RZ, 0x2, R0 ;  /* 0x00000002ff027819 */ /* 0x000fc60000011600 */
[----:B------:R-:W4:Y:S01]  /*d720*/  @P0 LDC R0, c[0x0][0x438] ;  /* 0x00010e00ff000b82 */ /* 0x000f220000000800 */
[----:B------:R-:W-:-:S04]  /*d730*/  LOP3.LUT R10, R2, 0x60, R10, 0xf8, !PT ;  /* 0x00000060020a7812 */ /* 0x000fc800078ef80a */
[----:B------:R-:W-:-:S04]  /*d740*/  LOP3.LUT R10, R10, 0x80, RZ, 0xfc, !PT ;  /* 0x000000800a0a7812 */ /* 0x000fc800078efcff */
[----:B------:R-:W-:Y:S01]  /*d750*/  ISETP.GT.U32.AND P1, PT, R10, 0x9f, PT ;  /* 0x0000009f0a00780c */ /* 0x000fe20003f24070 */
[----:B---3--:R-:W-:-:S04]  /*d760*/  IMAD R9, R12, R9, UR38 ;  /* 0x000000260c097e24 */ /* 0x008fc8000f8e0209 */
[--C-:B------:R-:W-:Y:S02]  /*d770*/  IMAD.IADD R7, R7, 0x1, R9.reuse ;  /* 0x0000000107077824 */ /* 0x100fe400078e0209 */
[----:B------:R-:W-:Y:S02]  /*d780*/  IMAD.IADD R9, R10, 0x1, R9 ;  /* 0x000000010a097824 */ /* 0x000fe400078e0209 */
[----:B0-----:R-:W-:Y:S01]  /*d790*/  @P0 IMAD.HI.U32 R5, R7, R5, RZ ;  /* 0x0000000507050227 */ /* 0x001fe200078e00ff */
[----:B------:R-:W-:-:S03]  /*d7a0*/  MOV R2, R7 ;  /* 0x0000000700027202 */ /* 0x000fc60000000f00 */
[----:B-1----:R-:W-:Y:S01]  /*d7b0*/  @P0 IMAD.HI.U32 R3, R9, R3, RZ ;  /* 0x0000000309030227 */ /* 0x002fe200078e00ff */
[----:B--2---:R-:W-:-:S03]  /*d7c0*/  @P0 SHF.R.U32.HI R2, RZ, R4, R5 ;  /* 0x00000004ff020219 */ /* 0x004fc60000011605 */
[----:B------:R-:W-:Y:S01]  /*d7d0*/  IMAD.MOV.U32 R6, RZ, RZ, R9 ;  /* 0x000000ffff067224 */ /* 0x000fe200078e0009 */
[----:B----4-:R-:W-:Y:S01]  /*d7e0*/  @P0 SHF.R.U32.HI R6, RZ, R0, R3 ;  /* 0x00000000ff060219 */ /* 0x010fe20000011603 */
[----:B------:R-:W-:Y:S01]  /*d7f0*/  IMAD R0, R11, UR6, RZ ;  /* 0x000000060b007c24 */ /* 0x000fe2000f8e02ff */
[--C-:B------:R-:W-:Y:S01]  /*d800*/  SHF.R.S32.HI R3, RZ, 0x1f, R2.reuse ;  /* 0x0000001fff037819 */ /* 0x100fe20000011402 */
[----:B------:R-:W-:Y:S02]  /*d810*/  IMAD.MOV R4, RZ, RZ, -R2 ;  /* 0x000000ffff047224 */ /* 0x000fe400078e0a02 */
[C---:B------:R-:W-:Y:S02]  /*d820*/  IMAD R0, R8.reuse, UR7, R0 ;  /* 0x0000000708007c24 */ /* 0x040fe4000f8e0200 */
[----:B------:R-:W-:-:S04]  /*d830*/  IMAD.WIDE.U32 R2, R8, UR6, R2 ;  /* 0x0000000608027c25 */ /* 0x000fc8000f8e0002 */
[----:B------:R-:W-:Y:S01]  /*d840*/  IMAD R7, R4, UR4, R7 ;  /* 0x0000000404077c24 */ /* 0x000fe2000f8e0207 */
[----:B------:R-:W-:Y:S01]  /*d850*/  LEA R4, P0, R2, UR8, 0x2 ;  /* 0x0000000802047c11 */ /* 0x000fe2000f8010ff */
[----:B------:R-:W-:-:S05]  /*d860*/  IMAD.IADD R3, R0, 0x1, R3 ;  /* 0x0000000100037824 */ /* 0x000fca00078e0203 */
[----:B------:R-:W-:-:S05]  /*d870*/  LEA.HI.X R5, R2, UR9, R3, 0x2, P0 ;  /* 0x0000000902057c11 */ /* 0x000fca00080f1403 */
[----:B------:R0:W2:Y:S01]  /*d880*/  LDG.E R4, desc[UR52][R4.64] ;  /* 0x0000003404047981 */ /* 0x0000a2000c1e1900 */
[--C-:B------:R-:W-:Y:S01]  /*d890*/  @!P1 SHF.R.S32.HI R3, RZ, 0x1f, R6.reuse ;  /* 0x0000001fff039819 */ /* 0x100fe20000011406 */
[----:B------:R-:W-:-:S04]  /*d8a0*/  @!P1 IMAD.MOV.U32 R2, RZ, RZ, R6 ;  /* 0x000000ffff029224 */ /* 0x000fc800078e0006 */
[----:B------:R-:W-:-:S04]  /*d8b0*/  @!P1 IMAD.WIDE.U32 R2, R8, UR6, R2 ;  /* 0x0000000608029c25 */ /* 0x000fc8000f8e0002 */
[----:B------:R-:W-:Y:S01]  /*d8c0*/  @!P1 IMAD.IADD R0, R0, 0x1, R3 ;  /* 0x0000000100009824 */ /* 0x000fe200078e0203 */
[----:B------:R-:W-:Y:S01]  /*d8d0*/  @!P1 LEA R10, P0, R2, UR8, 0x2 ;  /* 0x00000008020a9c11 */ /* 0x000fe2000f8010ff */
[----:B------:R-:W-:Y:S01]  /*d8e0*/  IMAD.MOV.U32 R8, RZ, RZ, RZ ;  /* 0x000000ffff087224 */ /* 0x000fe200078e00ff */
[----:B0-----:R-:W-:Y:S02]  /*d8f0*/  IADD3 R5, -R6, RZ, RZ ;  /* 0x000000ff06057210 */ /* 0x001fe40007ffe1ff */
[----:B------:R-:W-:Y:S01]  /*d900*/  @!P1 LEA.HI.X R11, R2, UR9, R0, 0x2, P0 ;  /* 0x00000009020b9c11 */ /* 0x000fe200080f1400 */
[----:B-----5:R-:W-:Y:S01]  /*d910*/  VIADD R0, R20, 0x1 ;  /* 0x0000000114007836 */ /* 0x020fe20000000000 */
[----:B------:R-:W-:Y:S01]  /*d920*/  MOV R2, R12 ;  /* 0x0000000c00027202 */ /* 0x000fe20000000f00 */
[----:B------:R-:W-:Y:S02]  /*d930*/  IMAD.U32 R13, RZ, RZ, UR46 ;  /* 0x0000002eff0d7e24 */ /* 0x000fe4000f8e00ff */
[----:B------:R0:W5:Y:S01]  /*d940*/  @!P1 LDG.E R8, desc[UR52][R10.64] ;  /* 0x000000340a089981 */ /* 0x000162000c1e1900 */
[----:B------:R-:W-:Y:S01]  /*d950*/  ISETP.NE.AND P0, PT, R0, 0x2, PT ;  /* 0x000000020000780c */ /* 0x000fe20003f05270 */
[----:B------:R-:W-:-:S03]  /*d960*/  IMAD R9, R5, UR4, R9 ;  /* 0x0000000405097c24 */ /* 0x000fc6000f8e0209 */
[----:B------:R-:W-:Y:S02]  /*d970*/  SEL R6, R0, RZ, P0 ;  /* 0x000000ff00067207 */ /* 0x000fe40000000000 */
[----:B------:R-:W-:Y:S01]  /*d980*/  SEL R0, RZ, 0x1, P0 ;  /* 0x00000001ff007807 */ /* 0x000fe20000000000 */
[----:B------:R-:W-:Y:S01]  /*d990*/  VIADD R12, R12, 0xffffffff ;  /* 0xffffffff0c0c7836 */ /* 0x000fe20000000000 */
[----:B------:R-:W-:Y:S02]  /*d9a0*/  ISETP.GT.AND P1, PT, R2, RZ, PT ;  /* 0x000000ff0200720c */ /* 0x000fe40003f24270 */
[----:B------:R-:W-:Y:S01]  /*d9b0*/  LOP3.LUT R2, R21, R0, RZ, 0x3c, !PT ;  /* 0x0000000015027212 */ /* 0x000fe200078e3cff */
[----:B------:R0:W-:Y:S04]  /*d9c0*/  STL [R1+0x4], R6 ;  /* 0x0000040601007387 */ /* 0x0001e80000100800 */
[----:B------:R0:W-:Y:S04]  /*d9d0*/  STL [R1+0x8], R12 ;  /* 0x0000080c01007387 */ /* 0x0001e80000100800 */
[----:B------:R0:W-:Y:S01]  /*d9e0*/  STL [R1+0x10], R2 ;  /* 0x0000100201007387 */ /* 0x0001e20000100800 */
[----:B------:R-:W-:-:S02]  /*d9f0*/  ISETP.NE.AND P2, PT, R13, 0x3, PT ;  /* 0x000000030d00780c */ /* 0x000fc40003f45270 */
[----:B--2---:R-:W-:-:S11]  /*da00*/  SHF.R.S32.HI R29, RZ, 0x1f, R4 ;  /* 0x0000001fff1d7819 */ /* 0x004fd60000011404 */
[----:B0-----:R-:W-:Y:S05]  /*da10*/  @!P2 BRA `(.L_x_13343) ;  /* 0x000000000004a947 */ /* 0x001fea0003800000 */
[----:B------:R-:W-:Y:S01]  /*da20*/  BPT.TRAP 0x1 ;  /* 0x000000040000795c */ /* 0x000fe20000300000 */
.L_x_13343:
[----:B------:R-:W-:Y:S01]  /*da30*/  IMAD R0, R6, 0x8, R22 ;  /* 0x0000000806007824 */ /* 0x000fe200078e0216 */
[----:B------:R-:W-:Y:S01]  /*da40*/  SHF.L.U32 R2, R2, 0x1f, RZ ;  /* 0x0000001f02027819 */ /* 0x000fe200000006ff */
[----:B------:R-:W-:Y:S01]  /*da50*/  BSSY B0, `(.L_x_13344) ;  /* 0x0000005000007945 */ /* 0x000fe20003800000 */
[----:B------:R-:W-:Y:S02]  /*da60*/  SHF.R.S32.HI R28, RZ, 0x1f, R7 ;  /* 0x0000001fff1c7819 */ /* 0x000fe40000011407 */
[----:B------:R-:W0:Y:S01]  /*da70*/  SYNCS.PHASECHK.TRANS64.TRYWAIT P0, [R0+URZ+0x13280], R2 ;  /* 0x01328002000075a7 */ /* 0x000e22000800017f */
[----:B------:R1:W-:Y:S02]  /*da80*/  STL [R1], R2 ;  /* 0x0000000201007387 */ /* 0x0003e40000100800 */
[----:B01----:R-:W-:Y:S05]  /*da90*/  @!P0 BRA `(.L_x_13345) ;  /* 0x0000003c00bc8947 */ /* 0x003fea0003800000 */
.L_x_13442:
[----:B------:R-:W-:Y:S05]  /*daa0*/  BSYNC B0 ;  /* 0x0000000000007941 */ /* 0x000fea0003800000 */
.L_x_13344:
[----:B------:R-:W2:Y:S01]  /*dab0*/  LDL R6, [R1+0x14] ;  /* 0x0000140001067983 */ /* 0x000ea20000100800 */
[----:B------:R-:W-:Y:S01]  /*dac0*/  ULDC.64 UR4, c[0x0][0x328] ;  /* 0x0000ca0000047ab9 */ /* 0x000fe20000000a00 */
[----:B------:R-:W-:Y:S01]  /*dad0*/  ULDC.64 UR6, c[0x0][0x338] ;  /* 0x0000ce0000067ab9 */ /* 0x000fe20000000a00 */
[----:B------:R-:W-:Y:S01]  /*dae0*/  ULDC.64 UR8, c[0x0][0x330] ;  /* 0x0000cc0000087ab9 */ /* 0x000fe20000000a00 */
[----:B------:R-:W3:Y:S01]  /*daf0*/  LDL R13, [R1+0x4] ;  /* 0x00000400010d7983 */ /* 0x000ee20000100800 */
[----:B------:R-:W-:-:S03]  /*db00*/  IMAD R5, R28, UR4, RZ ;  /* 0x000000041c057c24 */ /* 0x000fc6000f8e02ff */
[----:B------:R-:W3:Y:S01]  /*db10*/  LDL R14, [R1+0x24] ;  /* 0x00002400010e7983 */ /* 0x000ee20000100800 */
[C---:B------:R-:W-:Y:S01]  /*db20*/  IMAD R5, R7.reuse, UR5, R5 ;  /* 0x0000000507057c24 */ /* 0x040fe2000f8e0205 */
[----:B------:R-:W-:Y:S01]  /*db30*/  SHF.R.S32.HI R27, RZ, 0x1f, R9 ;  /* 0x0000001fff1b7819 */ /* 0x000fe20000011409 */
[----:B0-----:R-:W-:Y:S01]  /*db40*/  IMAD.WIDE.U32 R2, R7, UR4, RZ ;  /* 0x0000000407027c25 */ /* 0x001fe2000f8e00ff */
[----:B------:R-:W0:Y:S01]  /*db50*/  S2R R11, SR_TID.X ;  /* 0x00000000000b7919 */ /* 0x000e220000002100 */
[----:B------:R-:W-:Y:S01]  /*db60*/  ULDC.64 UR10, c[0x0][0x318] ;  /* 0x0000c600000a7ab9 */ /* 0x000fe20000000a00 */
[----:B-----5:R-:W-:Y:S01]  /*db70*/  SHF.R.S32.HI R26, RZ, 0x1f, R8 ;  /* 0x0000001fff1a7819 */ /* 0x020fe20000011408 */
[----:B------:R-:W-:Y:S01]  /*db80*/  IMAD.IADD R3, R3, 0x1, R5 ;  /* 0x0000000103037824 */ /* 0x000fe200078e0205 */
[----:B------:R-:W1:Y:S01]  /*db90*/  LDC R12, c[0x0][0x2f4] ;  /* 0x0000bd00ff0c7b82 */ /* 0x000e620000000800 */
[----:B------:R-:W-:Y:S02]  /*dba0*/  IMAD R5, R29, UR6, RZ ;  /* 0x000000061d057c24 */ /* 0x000fe4000f8e02ff */
[----:B------:R-:W-:-:S04]  /*dbb0*/  IMAD.WIDE.U32 R2, R4, UR6, R2 ;  /* 0x0000000604027c25 */ /* 0x000fc8000f8e0002 */
[----:B------:R-:W-:-:S05]  /*dbc0*/  IMAD R5, R4, UR7, R5 ;  /* 0x0000000704057c24 */ /* 0x000fca000f8e0205 */
[----:B------:R-:W-:-:S03]  /*dbd0*/  IADD3 R3, R3, R5, RZ ;  /* 0x0000000503037210 */ /* 0x000fc60007ffe0ff */
[----:B------:R-:W-:-:S03]  /*dbe0*/  IMAD.WIDE.U32 R2, R18, UR8, R2 ;  /* 0x0000000812027c25 */ /* 0x000fc6000f8e0002 */
[----:B------:R-:W-:Y:S01]  /*dbf0*/  IADD3 R5, P0, R2, UR10, RZ ;  /* 0x0000000a02057c10 */ /* 0x000fe2000ff1e0ff */
[----:B0-----:R-:W-:-:S05]  /*dc00*/  IMAD.SHL.U32 R11, R11, 0x10, RZ ;  /* 0x000000100b0b7824 */ /* 0x001fca00078e00ff */
[----:B------:R-:W-:-:S04]  /*dc10*/  LOP3.LUT R11, R11, 0x30, RZ, 0xc0, !PT ;  /* 0x000000300b0b7812 */ /* 0x000fc800078ec0ff */
[----:B-1----:R-:W-:Y:S01]  /*dc20*/  ISETP.GE.AND P2, PT, R11, R12, PT ;  /* 0x0000000c0b00720c */ /* 0x002fe20003f46270 */
[----:B--2---:R-:W-:Y:S02]  /*dc30*/  IMAD R17, R6, UR8, RZ ;  /* 0x0000000806117c24 */ /* 0x004fe4000f8e02ff */
[----:B------:R-:W-:Y:S02]  /*dc40*/  IMAD R6, R27, UR4, RZ ;  /* 0x000000041b067c24 */ /* 0x000fe4000f8e02ff */
[----:B------:R-:W-:Y:S02]  /*dc50*/  IMAD R17, R18, UR9, R17 ;  /* 0x0000000912117c24 */ /* 0x000fe4000f8e0211 */
[----:B------:R-:W-:-:S03]  /*dc60*/  IMAD R6, R9, UR5, R6 ;  /* 0x0000000509067c24 */ /* 0x000fc6000f8e0206 */
        /* <DEDUP_REMOVED lines=10> */
[----:B---3--:R-:W-:-:S03]  /*dd10*/  IMAD R6, R13, 0x2800, R14 ;  /* 0x000028000d067824 */ /* 0x008fc600078e020e */
[----:B------:R-:W-:Y:S01]  /*dd20*/  IADD3.X R17, R17, UR11, R3, P0, !PT ;  /* 0x0000000b11117c10 */ /* 0x000fe200087fe403 */
[----:B------:R-:W-:Y:S08]  /*dd30*/  BRA.DIV UR4, `(.L_x_13346) ;  /* 0x0000003e042c7947 */ /* 0x000ff0000b800000 */
[----:B------:R-:W0:Y:S01]  /*dd40*/  S2R R3, SR_TID.X ;  /* 0x0000000000037919 */ /* 0x000e220000002100 */
[----:B------:R-:W-:Y:S01]  /*dd50*/  IMAD.IADD R6, R22, 0x1, R6 ;  /* 0x0000000116067824 */ /* 0x000fe200078e0206 */
[----:B------:R-:W1:Y:S04]  /*dd60*/  SHFL.IDX PT, R2, R5, RZ, 0x1c1f ;  /* 0x001c1fff05027589 */ /* 0x000e6800000e0000 */
[----:B------:R-:W-:Y:S01]  /*dd70*/  SHFL.IDX PT, R17, R17, RZ, 0x1c1f ;  /* 0x001c1fff11117589 */ /* 0x000fe200000e0000 */
[----:B0-----:R-:W-:-:S03]  /*dd80*/  IMAD.SHL.U32 R11, R3, 0x10, RZ ;  /* 0x00000010030b7824 */ /* 0x001fc600078e00ff */
[----:B------:R-:W0:Y:S02]  /*dd90*/  SHFL.IDX PT, R3, R10, RZ, 0x1c1f ;  /* 0x001c1fff0a037589 */ /* 0x000e2400000e0000 */
[----:B------:R-:W-:-:S04]  /*dda0*/  LOP3.LUT R11, R11, 0x30, RZ, 0xc0, !PT ;  /* 0x000000300b0b7812 */ /* 0x000fc800078ec0ff */
[----:B-1----:R-:W-:-:S04]  /*ddb0*/  IADD3 R2, P0, R11, R2, RZ ;  /* 0x000000020b027210 */ /* 0x002fc80007f1e0ff */
[----:B0-----:R-:W-:-:S05]  /*ddc0*/  IADD3.X R3, RZ, R3, RZ, P0, !PT ;  /* 0x00000003ff037210 */ /* 0x001fca00007fe4ff */
        /* <DEDUP_REMOVED lines=8> */
[----:B------:R-:W-:Y:S01]  /*de50*/  SHFL.IDX PT, R10, R10, 0x3, 0x1c1f ;  /* 0x007c1f000a0a7f89 */ /* 0x000fe200000e0000 */
[----:B0-----:R-:W-:-:S05]  /*de60*/  IADD3 R2, P0, R11, R2, RZ ;  /* 0x000000020b027210 */ /* 0x001fca0007f1e0ff */
[----:B-1----:R-:W-:-:S05]  /*de70*/  IMAD.X R3, RZ, RZ, R3, P0 ;  /* 0x000000ffff037224 */ /* 0x002fca00000e0603 */
[----:B------:R0:W-:Y:S04]  /*de80*/  LDGSTS.E.BYPASS.LTC128B.128 [R6+0x7000], desc[UR52][R2.64], !P2 ;  /* 0x0700000002067fae */ /* 0x0001e8000d101d74 */
[----:B0-----:R-:W0:Y:S02]  /*de90*/  SHFL.IDX PT, R2, R5, 0x3, 0x1c1f ;  /* 0x007c1f0005027f89 */ /* 0x001e2400000e0000 */
[----:B0-----:R-:W-:-:S05]  /*dea0*/  IADD3 R2, P0, R11, R2, RZ ;  /* 0x000000020b027210 */ /* 0x001fca0007f1e0ff */
[----:B------:R-:W-:-:S05]  /*deb0*/  IMAD.X R3, RZ, RZ, R10, P0 ;  /* 0x000000ffff037224 */ /* 0x000fca00000e060a */
[----:B------:R0:W-:Y:S04]  /*dec0*/  LDGSTS.E.BYPASS.LTC128B.128 [R6+0x7800], desc[UR52][R2.64], !P2 ;  /* 0x0780000002067fae */ /* 0x0001e8000d101d74 */
[----:B0-----:R0:W1:Y:S02]  /*ded0*/  SHFL.IDX PT, R2, R19, RZ, 0x1c1f ;  /* 0x001c1fff13027589 */ /* 0x00106400000e0000 */
.L_x_13454:
[----:B------:R-:W2:Y:S02]  /*dee0*/  S2R R3, SR_TID.X ;  /* 0x0000000000037919 */ /* 0x000ea40000002100 */
[----:B--2---:R-:W-:-:S04]  /*def0*/  SHF.L.U32 R3, R3, 0x4, RZ ;  /* 0x0000000403037819 */ /* 0x004fc800000006ff */
        /* <DEDUP_REMOVED lines=9> */
.L_x_13347:
        /* <DEDUP_REMOVED lines=11> */
.L_x_13348:
[----:B------:R1:W-:Y:S01]  /*e040*/  SYNCS.ARRIVE.TRANS64.A1T0 RZ, [R0+URZ+0x13270], RZ ;  /* 0x013270ff00ff79a7 */ /* 0x0003e2000810003f */
[----:B------:R-:W-:Y:S05]  /*e050*/  @!P3 BRA `(.L_x_13349) ;  /* 0x000000000004b947 */ /* 0x000fea0003800000 */
[----:B------:R-:W-:Y:S01]  /*e060*/  BPT.TRAP 0x1 ;  /* 0x000000040000795c */ /* 0x000fe20000300000 */
.L_x_13349:
[----:B------:R-:W2:Y:S01]  /*e070*/  LDL R2, [R1] ;  /* 0x0000000001027983 */ /* 0x000ea20000100800 */
[----:B------:R-:W-:Y:S01]  /*e080*/  BSSY B0, `(.L_x_13350) ;  /* 0x0000003000007945 */ /* 0x000fe20003800000 */
[----:B--2---:R-:W2:Y:S03]  /*e090*/  SYNCS.PHASECHK.TRANS64.TRYWAIT P0, [R0+URZ+0x13240], R2 ;  /* 0x01324002000075a7 */ /* 0x004ea6000800017f */
[----:B--2---:R-:W-:Y:S05]  /*e0a0*/  @!P0 BRA `(.L_x_13351) ;  /* 0x0000003c00ec8947 */ /* 0x004fea0003800000 */
.L_x_13455:
[----:B------:R-:W-:Y:S05]  /*e0b0*/  BSYNC B0 ;  /* 0x0000000000007941 */ /* 0x000fea0003800000 */
.L_x_13350:
[----:B------:R-:W3:Y:S01]  /*e0c0*/  LDL R10, [R1+0x14] ;  /* 0x00001400010a7983 */ /* 0x000ee20000100800 */
[----:B------:R-:W-:Y:S01]  /*e0d0*/  ULDC.64 UR4, c[0x0][0x300] ;  /* 0x0000c00000047ab9 */ /* 0x000fe20000000a00 */
[----:B------:R-:W-:Y:S01]  /*e0e0*/  ULDC.64 UR6, c[0x0][0x310] ;  /* 0x0000c40000067ab9 */ /* 0x000fe20000000a00 */
[----:B------:R-:W-:Y:S01]  /*e0f0*/  IMAD R5, R28, UR4, RZ ;  /* 0x000000041c057c24 */ /* 0x000fe2000f8e02ff */
[----:B------:R-:W4:Y:S01]  /*e100*/  LDC R11, c[0x0][0x2f4] ;  /* 0x0000bd00ff0b7b82 */ /* 0x000f220000000800 */
[----:B--2---:R-:W-:-:S04]  /*e110*/  IMAD.WIDE.U32 R2, R7, UR4, RZ ;  /* 0x0000000407027c25 */ /* 0x004fc8000f8e00ff */
[----:B------:R-:W-:Y:S02]  /*e120*/  IMAD R5, R7, UR5, R5 ;  /* 0x0000000507057c24 */ /* 0x000fe4000f8e0205 */
[----:B------:R-:W-:Y:S02]  /*e130*/  IMAD R29, R29, UR6, RZ ;  /* 0x000000061d1d7c24 */ /* 0x000fe4000f8e02ff */
[----:B------:R-:W-:Y:S02]  /*e140*/  IMAD.IADD R3, R3, 0x1, R5 ;  /* 0x0000000103037824 */ /* 0x000fe400078e0205 */
[----:B------:R-:W-:Y:S02]  /*e150*/  IMAD R7, R27, UR4, RZ ;  /* 0x000000041b077c24 */ /* 0x000fe4000f8e02ff */
[----:B------:R-:W-:-:S04]  /*e160*/  IMAD.WIDE.U32 R2, R4, UR6, R2 ;  /* 0x0000000604027c25 */ /* 0x000fc8000f8e0002 */
[----:B------:R-:W-:Y:S02]  /*e170*/  IMAD R4, R4, UR7, R29 ;  /* 0x0000000704047c24 */ /* 0x000fe4000f8e021d */
[----:B------:R-:W-:Y:S02]  /*e180*/  IMAD R7, R9, UR5, R7 ;  /* 0x0000000509077c24 */ /* 0x000fe4000f8e0207 */
        /* <DEDUP_REMOVED lines=15> */
[----:B------:R-:W2:Y:S02]  /*e280*/  S2R R10, SR_TID.X ;  /* 0x00000000000a7919 */ /* 0x000ea40000002100 */
[----:B------:R-:W-:-:S05]  /*e290*/  IMAD R9, R18, UR5, R9 ;  /* 0x0000000512097c24 */ /* 0x000fca000f8e0209 */
[----:B------:R-:W-:Y:S02]  /*e2a0*/  IADD3.X R8, R9, UR7, R5, P0, !PT ;  /* 0x0000000709087c10 */ /* 0x000fe400087fe405 */
[----:B------:R-:W-:-:S04]  /*e2b0*/  IADD3 R4, P0, R2, UR6, RZ ;  /* 0x0000000602047c10 */ /* 0x000fc8000ff1e0ff */
[----:B------:R-:W-:Y:S01]  /*e2c0*/  IADD3.X R5, R9, UR7, R3, P0, !PT ;  /* 0x0000000709057c10 */ /* 0x000fe200087fe403 */
[----:B--2---:R-:W-:-:S05]  /*e2d0*/  IMAD.SHL.U32 R10, R10, 0x10, RZ ;  /* 0x000000100a0a7824 */ /* 0x004fca00078e00ff */
[----:B------:R-:W-:-:S04]  /*e2e0*/  LOP3.LUT R10, R10, 0x30, RZ, 0xc0, !PT ;  /* 0x000000300a0a7812 */ /* 0x000fc800078ec0ff */
[----:B----4-:R-:W-:Y:S01]  /*e2f0*/  ISETP.GE.AND P2, PT, R10, R11, PT ;  /* 0x0000000b0a00720c */ /* 0x010fe20003f46270 */
[----:B------:R-:W-:-:S12]  /*e300*/  BRA.DIV UR4, `(.L_x_13352) ;  /* 0x0000003e046c7947 */ /* 0x000fd8000b800000 */
[----:B------:R-:W2:Y:S04]  /*e310*/  SHFL.IDX PT, R2, R7, RZ, 0x1c1f ;  /* 0x001c1fff07027589 */ /* 0x000ea800000e0000 */
[----:B------:R-:W3:Y:S04]  /*e320*/  SHFL.IDX PT, R3, R8, RZ, 0x1c1f ;  /* 0x001c1fff08037589 */ /* 0x000ee800000e0000 */
[----:B------:R-:W-:Y:S01]  /*e330*/  SHFL.IDX PT, R5, R5, RZ, 0x1c1f ;  /* 0x001c1fff05057589 */ /* 0x000fe200000e0000 */
[----:B--2---:R-:W-:-:S05]  /*e340*/  IADD3 R2, P0, R10, R2, RZ ;  /* 0x000000020a027210 */ /* 0x004fca0007f1e0ff */
[----:B---3--:R-:W-:-:S05]  /*e350*/  IMAD.X R3, RZ, RZ, R3, P0 ;  /* 0x000000ffff037224 */ /* 0x008fca00000e0603 */
[----:B------:R2:W-:Y:S04]  /*e360*/  LDGSTS.E.BYPASS.LTC128B.128 [R6+0xe000], desc[UR52][R2.64], !P2 ;  /* 0x0e00000002067fae */ /* 0x0005e8000d101d74 */
[----:B--2---:R-:W2:Y:S04]  /*e370*/  SHFL.IDX PT, R2, R7, 0x1, 0x1c1f ;  /* 0x003c1f0007027f89 */ /* 0x004ea800000e0000 */
[----:B------:R-:W3:Y:S01]  /*e380*/  SHFL.IDX PT, R3, R8, 0x1, 0x1c1f ;  /* 0x003c1f0008037f89 */ /* 0x000ee200000e0000 */
[----:B--2---:R-:W-:-:S04]  /*e390*/  IADD3 R2, P0, R10, R2, RZ ;  /* 0x000000020a027210 */ /* 0x004fc80007f1e0ff */
[----:B---3--:R-:W-:-:S05]  /*e3a0*/  IADD3.X R3, RZ, R3, RZ, P0, !PT ;  /* 0x00000003ff037210 */ /* 0x008fca00007fe4ff */
[----:B------:R2:W-:Y:S04]  /*e3b0*/  LDGSTS.E.BYPASS.LTC128B.128 [R6+0xe800], desc[UR52][R2.64], !P2 ;  /* 0x0e80000002067fae */ /* 0x0005e8000d101d74 */
[----:B--2---:R-:W2:Y:S04]  /*e3c0*/  SHFL.IDX PT, R2, R7, 0x2, 0x1c1f ;  /* 0x005c1f0007027f89 */ /* 0x004ea800000e0000 */
[----:B------:R-:W3:Y:S04]  /*e3d0*/  SHFL.IDX PT, R3, R8, 0x2, 0x1c1f ;  /* 0x005c1f0008037f89 */ /* 0x000ee800000e0000 */
[----:B------:R-:W-:Y:S01]  /*e3e0*/  SHFL.IDX PT, R8, R8, 0x3, 0x1c1f ;  /* 0x007c1f0008087f89 */ /* 0x000fe200000e0000 */
[----:B--2---:R-:W-:-:S05]  /*e3f0*/  IADD3 R2, P0, R10, R2, RZ ;  /* 0x000000020a027210 */ /* 0x004fca0007f1e0ff */
[----:B---3--:R-:W-:-:S05]  /*e400*/  IMAD.X R3, RZ, RZ, R3, P0 ;  /* 0x000000ffff037224 */ /* 0x008fca00000e0603 */
[----:B------:R2:W-:Y:S04]  /*e410*/  LDGSTS.E.BYPASS.LTC128B.128 [R6+0xf000], desc[UR52][R2.64], !P2 ;  /* 0x0f00000002067fae */ /* 0x0005e8000d101d74 */
[----:B--2---:R-:W2:Y:S02]  /*e420*/  SHFL.IDX PT, R2, R7, 0x3, 0x1c1f ;  /* 0x007c1f0007027f89 */ /* 0x004ea400000e0000 */
[----:B--2---:R-:W-:-:S05]  /*e430*/  IADD3 R2, P0, R10, R2, RZ ;  /* 0x000000020a027210 */ /* 0x004fca0007f1e0ff */
[----:B------:R-:W-:-:S05]  /*e440*/  IMAD.X R3, RZ, RZ, R8, P0 ;  /* 0x000000ffff037224 */ /* 0x000fca00000e0608 */
[----:B------:R2:W-:Y:S04]  /*e450*/  LDGSTS.E.BYPASS.LTC128B.128 [R6+0xf800], desc[UR52][R2.64], !P2 ;  /* 0x0f80000002067fae */ /* 0x0005e8000d101d74 */
[----:B--2---:R2:W3:Y:S02]  /*e460*/  SHFL.IDX PT, R2, R4, RZ, 0x1c1f ;  /* 0x001c1fff04027589 */ /* 0x0044e400000e0000 */
.L_x_13467:
[----:B---3--:R-:W-:-:S05]  /*e470*/  IADD3 R2, P0, R10, R2, RZ ;  /* 0x000000020a027210 */ /* 0x008fca0007f1e0ff */
[----:B------:R-:W-:Y:S01]  /*e480*/  IMAD.X R3, RZ, RZ, R5, P0 ;  /* 0x000000ffff037224 */ /* 0x000fe200000e0605 */
[----:B------:R-:W-:-:S04]  /*e490*/  PLOP3.LUT P0, PT, PT, PT, PT, 0x80, 0x0 ;  /* 0x000000000000781c */ /* 0x000fc80003f0f070 */
[----:B------:R-:W-:Y:S01]  /*e4a0*/  @!PT LDS RZ, [RZ] ;  /* 0x00000000fffff984 */ /* 0x000fe20000000800 */
[----:B------:R-:W-:Y:S01]  /*e4b0*/  @!PT LDS RZ, [RZ] ;  /* 0x00000000fffff984 */ /* 0x000fe20000000800 */
[----:B------:R-:W-:Y:S01]  /*e4c0*/  @!PT LDS RZ, [RZ] ;  /* 0x00000000fffff984 */ /* 0x000fe20000000800 */
[----:B------:R3:W-:Y:S01]  /*e4d0*/  LDGSTS.E.BYPASS.LTC128B.128 [R6+0x10000], desc[UR52][R2.64], !P2 ;  /* 0x1000000002067fae */ /* 0x0007e2000d101d74 */
[----:B------:R-:W-:-:S08]  /*e4e0*/  NOP ;  /* 0x0000000000007918 */ /* 0x000fd00000000000 */
.L_x_13353:
        /* <DEDUP_REMOVED lines=11> */
.L_x_13354:
[----:B------:R1:W-:Y:S02]  /*e5a0*/  SYNCS.ARRIVE.TRANS64.A1T0 RZ, [R0+URZ+0x13230], RZ ;  /* 0x013230ff00ff79a7 */ /* 0x0003e4000810003f */
[----:B-1----:R-:W-:-:S04]  /*e5b0*/  MOV R0, UR48 ;  /* 0x0000003000007c02 */ /* 0x002fc80008000f00 */
[----:B------:R-:W-:-:S13]  /*e5c0*/  ISETP.NE.AND P0, PT, R0, 0x3, PT ;  /* 0x000000030000780c */ /* 0x000fda0003f05270 */
[----:B------:R-:W-:Y:S05]  /*e5d0*/  @!P0 BRA `(.L_x_13355) ;  /* 0x0000000000048947 */ /* 0x000fea0003800000 */
[----:B------:R-:W-:Y:S01]  /*e5e0*/  BPT.TRAP 0x1 ;  /* 0x000000040000795c */ /* 0x000fe20000300000 */
.L_x_13355:
[----:B------:R-:W-:Y:S01]  /*e5f0*/  LOP3.LUT R0, R21, 0x1, RZ, 0x3c, !PT ;  /* 0x0000000115007812 */ /* 0x000fe200078e3cff */
[----:B------:R-:W-:Y:S01]  /*e600*/  IMAD R2, R20, 0x8, R22 ;  /* 0x0000000814027824 */ /* 0x000fe200078e0216 */
[----:B------:R-:W-:Y:S02]  /*e610*/  BSSY B0, `(.L_x_13356) ;  /* 0x0000004000007945 */ /* 0x000fe40003800000 */
[----:B------:R-:W-:-:S04]  /*e620*/  SHF.L.U32 R0, R0, 0x1f, RZ ;  /* 0x0000001f00007819 */ /* 0x000fc800000006ff */
[----:B------:R-:W1:Y:S02]  /*e630*/  SYNCS.PHASECHK.TRANS64.TRYWAIT P2, [R2+URZ+0x13270], R0 ;  /* 0x01327000020075a7 */ /* 0x000e64000804017f */
[----:B-1----:R-:W-:Y:S05]  /*e640*/  @!P2 BRA `(.L_x_13357) ;  /* 0x0000003c00f8a947 */ /* 0x002fea0003800000 */
.L_x_13468:
[----:B------:R-:W-:Y:S05]  /*e650*/  BSYNC B0 ;  /* 0x0000000000007941 */ /* 0x000fea0003800000 */
.L_x_13356:
[----:B------:R-:W-:-:S05]  /*e660*/  IMAD.U32 R3, RZ, RZ, UR46 ;  /* 0x0000002eff037e24 */ /* 0x000fca000f8e00ff */
[----:B------:R-:W-:-:S13]  /*e670*/  ISETP.NE.AND P2, PT, R3, 0x3, PT ;  /* 0x000000030300780c */ /* 0x000fda0003f45270 */
[----:B------:R-:W-:Y:S05]  /*e680*/  @!P2 BRA `(.L_x_13358) ;  /* 0x000000000004a947 */ /* 0x000fea0003800000 */
[----:B------:R-:W-:Y:S01]  /*e690*/  BPT.TRAP 0x1 ;  /* 0x000000040000795c */ /* 0x000fe20000300000 */
.L_x_13358:
[----:B------:R-:W-:Y:S01]  /*e6a0*/  SHF.L.U32 R3, R21, 0x1f, RZ ;  /* 0x0000001f15037819 */ /* 0x000fe200000006ff */
[----:B-1----:R-:W-:-:S03]  /*e6b0*/  IMAD R0, R20, 0x2800, RZ ;  /* 0x0000280014007824 */ /* 0x002fc600078e02ff */
[----:B------:R-:W1:Y:S02]  /*e6c0*/  SYNCS.PHASECHK.TRANS64.TRYWAIT P2, [R2+URZ+0x13260], R3 ;  /* 0x01326003020075a7 */ /* 0x000e64000804017f */
[----:B-1----:R-:W-:Y:S05]  /*e6d0*/  @!P2 BRA `(.L_x_13359) ;  /* 0x0000003c00e8a947 */ /* 0x002fea0003800000 */
.L_x_13469:
[----:B-1----:R-:W-:Y:S01]  /*e6e0*/  LOP3.LUT R3, R0, R25, RZ, 0xfc, !PT ;  /* 0x0000001900037212 */ /* 0x002fe200078efcff */
[----:B------:R-:W-:Y:S05]  /*e6f0*/  WARPSYNC.ALL ;  /* 0x0000000000007948 */ /* 0x000fea0003800000 */
[----:B------:R-:W-:Y:S02]  /*e700*/  IMAD.IADD R3, R22, 0x1, R3 ;  /* 0x0000000116037824 */ /* 0x000fe400078e0203 */
[----:B------:R-:W-:-:S03]  /*e710*/  IMAD.U32 R12, RZ, RZ, UR46 ;  /* 0x0000002eff0c7e24 */ /* 0x000fc6000f8e00ff */
[----:B--2---:R1:W2:Y:S02]  /*e720*/  LDSM.16.MT88.4 R4, [R3+0x6000] ;  /* 0x006000000304783b */ /* 0x0042a40000004200 */
[----:B------:R-:W-:Y:S02]  /*e730*/  ISETP.NE.AND P2, PT, R12, 0x3, PT ;  /* 0x000000030c00780c */ /* 0x000fe40003f45270 */
[----:B-1----:R-:W-:-:S05]  /*e740*/  LOP3.LUT R3, R0, R24, RZ, 0xfc, !PT ;  /* 0x0000001800037212 */ /* 0x002fca00078efcff */
[----:B------:R-:W-:Y:S01]  /*e750*/  IMAD.IADD R3, R23, 0x1, R3 ;  /* 0x0000000117037824 */ /* 0x000fe200078e0203 */
[C-C-:B--2---:R-:W-:Y:S02]  /*e760*/  PRMT R8, R4.reuse, 0x6420, R5.reuse ;  /* 0x0000642004087816 */ /* 0x144fe40000000005 */
[----:B------:R-:W-:Y:S02]  /*e770*/  PRMT R9, R4, 0x7531, R5 ;  /* 0x0000753104097816 */ /* 0x000fe40000000005 */
[C-C-:B------:R-:W-:Y:S02]  /*e780*/  PRMT R10, R6.reuse, 0x6420, R7.reuse ;  /* 0x00006420060a7816 */ /* 0x140fe40000000007 */
[----:B------:R-:W-:-:S05]  /*e790*/  PRMT R11, R6, 0x7531, R7 ;  /* 0x00007531060b7816 */ /* 0x000fca0000000007 */
[----:B------:R1:W-:Y:S02]  /*e7a0*/  STSM.16.M88.4 [R3], R8 ;  /* 0x0000000803007844 */ /* 0x0003e40000000200 */
[----:B-1----:R-:W-:-:S04]  /*e7b0*/  IADD3 R3, R0, 0x800, RZ ;  /* 0x0000080000037810 */ /* 0x002fc80007ffe0ff */
[C---:B------:R-:W-:Y:S02]  /*e7c0*/  LOP3.LUT R4, R3.reuse, R25, RZ, 0xfc, !PT ;  /* 0x0000001903047212 */ /* 0x040fe400078efcff */
[----:B------:R-:W-:-:S03]  /*e7d0*/  LOP3.LUT R3, R3, R24, RZ, 0xfc, !PT ;  /* 0x0000001803037212 */ /* 0x000fc600078efcff */
[----:B------:R-:W-:Y:S02]  /*e7e0*/  IMAD.IADD R4, R22, 0x1, R4 ;  /* 0x0000000116047824 */ /* 0x000fe400078e0204 */
[----:B------:R-:W-:-:S04]  /*e7f0*/  IMAD.IADD R3, R23, 0x1, R3 ;  /* 0x0000000117037824 */ /* 0x000fc800078e0203 */
[----:B------:R-:W1:Y:S02]  /*e800*/  LDSM.16.MT88.4 R4, [R4+0x6000] ;  /* 0x006000000404783b */ /* 0x000e640000004200 */
[C-C-:B-1----:R-:W-:Y:S02]  /*e810*/  PRMT R8, R4.reuse, 0x6420, R5.reuse ;  /* 0x0000642004087816 */ /* 0x142fe40000000005 */
[----:B------:R-:W-:Y:S02]  /*e820*/  PRMT R9, R4, 0x7531, R5 ;  /* 0x0000753104097816 */ /* 0x000fe40000000005 */
[C-C-:B------:R-:W-:Y:S02]  /*e830*/  PRMT R10, R6.reuse, 0x6420, R7.reuse ;  /* 0x00006420060a7816 */ /* 0x140fe40000000007 */
[----:B------:R-:W-:-:S05]  /*e840*/  PRMT R11, R6, 0x7531, R7 ;  /* 0x00007531060b7816 */ /* 0x000fca0000000007 */
[----:B------:R1:W-:Y:S02]  /*e850*/  STSM.16.M88.4 [R3], R8 ;  /* 0x0000000803007844 */ /* 0x0003e40000000200 */
[----:B-1----:R-:W-:-:S05]  /*e860*/  VIADD R3, R0, 0x1000 ;  /* 0x0000100000037836 */ /* 0x002fca0000000000 */
[C---:B------:R-:W-:Y:S02]  /*e870*/  LOP3.LUT R4, R3.reuse, R25, RZ, 0xfc, !PT ;  /* 0x0000001903047212 */ /* 0x040fe400078efcff */
[----:B------:R-:W-:-:S03]  /*e880*/  LOP3.LUT R3, R3, R24, RZ, 0xfc, !PT ;  /* 0x0000001803037212 */ /* 0x000fc600078efcff */
[----:B------:R-:W-:Y:S01]  /*e890*/  IMAD.IADD R4, R22, 0x1, R4 ;  /* 0x0000000116047824 */ /* 0x000fe200078e0204 */
[----:B------:R-:W-:-:S05]  /*e8a0*/  IADD3 R3, R23, R3, RZ ;  /* 0x0000000317037210 */ /* 0x000fca0007ffe0ff */
[----:B------:R-:W1:Y:S02]  /*e8b0*/  LDSM.16.MT88.4 R4, [R4+0x6000] ;  /* 0x006000000404783b */ /* 0x000e640000004200 */
[C-C-:B-1----:R-:W-:Y:S02]  /*e8c0*/  PRMT R8, R4.reuse, 0x6420, R5.reuse ;  /* 0x0000642004087816 */ /* 0x142fe40000000005 */
[----:B------:R-:W-:Y:S02]  /*e8d0*/  PRMT R9, R4, 0x7531, R5 ;  /* 0x0000753104097816 */ /* 0x000fe40000000005 */
[C-C-:B------:R-:W-:Y:S02]  /*e8e0*/  PRMT R10, R6.reuse, 0x6420, R7.reuse ;  /* 0x00006420060a7816 */ /* 0x140fe40000000007 */
[----:B------:R-:W-:-:S05]  /*e8f0*/  PRMT R11, R6, 0x7531, R7 ;  /* 0x00007531060b7816 */ /* 0x000fca0000000007 */
[----:B------:R1:W-:Y:S02]  /*e900*/  STSM.16.M88.4 [R3], R8 ;  /* 0x0000000803007844 */ /* 0x0003e40000000200 */
[C---:B-1----:R-:W-:Y:S02]  /*e910*/  VIADD R3, R0.reuse, 0x1800 ;  /* 0x0000180000037836 */ /* 0x042fe40000000000 */
[----:B------:R-:W-:-:S03]  /*e920*/  VIADD R0, R0, 0x2000 ;  /* 0x0000200000007836 */ /* 0x000fc60000000000 */
        /* <DEDUP_REMOVED lines=10> */
[C---:B-1----:R-:W-:Y:S02]  /*e9d0*/  LOP3.LUT R3, R0.reuse, R25, RZ, 0xfc, !PT ;  /* 0x0000001900037212 */ /* 0x042fe400078efcff */
[----:B------:R-:W-:Y:S02]  /*e9e0*/  LOP3.LUT R0, R0, R24, RZ, 0xfc, !PT ;  /* 0x0000001800007212 */ /* 0x000fe400078efcff */
[----:B------:R-:W-:-:S03]  /*e9f0*/  IADD3 R3, R22, R3, RZ ;  /* 0x0000000316037210 */ /* 0x000fc60007ffe0ff */
[----:B------:R-:W-:Y:S02]  /*ea00*/  IMAD.IADD R0, R23, 0x1, R0 ;  /* 0x0000000117007824 */ /* 0x000fe400078e0200 */
[----:B------:R-:W1:Y:S02]  /*ea10*/  LDSM.16.MT88.4 R4, [R3+0x6000] ;  /* 0x006000000304783b */ /* 0x000e640000004200 */
[C-C-:B-1----:R-:W-:Y:S02]  /*ea20*/  PRMT R8, R4.reuse, 0x6420, R5.reuse ;  /* 0x0000642004087816 */ /* 0x142fe40000000005 */
        /* <DEDUP_REMOVED lines=12> */
.L_x_13360:
[----:B--2---:R2:W-:Y:S01]  /*eaf0*/  SYNCS.ARRIVE.TRANS64.A1T0 RZ, [R2+URZ+0x13250], RZ ;  /* 0x013250ff02ff79a7 */ /* 0x0045e2000810003f */
[----:B------:R-:W-:Y:S06]  /*eb00*/  BAR.SYNC.DEFER_BLOCKING 0x2, 0x80 ;  /* 0x0082000000007b1d */ /* 0x000fec0000010000 */
[----:B------:R-:W-:Y:S05]  /*eb10*/  @!P0 BRA `(.L_x_13361) ;  /* 0x0000000000048947 */ /* 0x000fea0003800000 */
[----:B------:R-:W-:Y:S01]  /*eb20*/  BPT.TRAP 0x1 ;  /* 0x000000040000795c */ /* 0x000fe20000300000 */
.L_x_13361:
[----:B-1----:R-:W3:Y:S01]  /*eb30*/  LDL R0, [R1+0x20] ;  /* 0x0000200001007983 */ /* 0x002ee20000100800 */
[----:B--2---:R-:W-:-:S03]  /*eb40*/  VIADD R2, R2, 0x13280 ;  /* 0x0001328002027836 */ /* 0x004fc60000000000 */
[----:B------:R4:W5:Y:S04]  /*eb50*/  LDL R21, [R1+0x10] ;  /* 0x0000100001157983 */ /* 0x0009680000100800 */
[----:B------:R4:W5:Y:S01]  /*eb60*/  LDL R20, [R1+0x4] ;  /* 0x0000040001147983 */ /* 0x0009620000100800 */
[----:B---3--:R-:W-:-:S04]  /*eb70*/  PRMT R2, R0, 0x654, R2 ;  /* 0x0000065400027816 */ /* 0x008fc80000000002 */
[----:B------:R4:W-:Y:S01]  /*eb80*/  SYNCS.ARRIVE.TRANS64.RED.A1T0 RZ, [R2+URZ], RZ ;  /* 0x000000ff02ff79a7 */ /* 0x0009e2000810043f */
[----:B------:R-:W-:Y:S05]  /*eb90*/  @P1 BRA `(.L_x_13362) ;  /* 0xffffffe800881947 */ /* 0x000fea000383ffff */
.L_x_13342:
[----:B------:R-:W4:Y:S01]  /*eba0*/  S2R R0, SR_TID.X ;  /* 0x0000000000007919 */ /* 0x000f220000002100 */
[----:B------:R-:W-:Y:S01]  /*ebb0*/  BSSY B0, `(.L_x_13363) ;  /* 0x0000012000007945 */ /* 0x000fe20003800000 */
[----:B----4-:R-:W-:Y:S01]  /*ebc0*/  LOP3.LUT R2, R0, 0x7f, RZ, 0xc0, !PT ;  /* 0x0000007f00027812 */ /* 0x010fe200078ec0ff */
[----:B------:R-:W-:-:S03]  /*ebd0*/  IMAD.U32 R0, RZ, RZ, UR48 ;  /* 0x00000030ff007e24 */ /* 0x000fc6000f8e00ff */
[----:B------:R-:W-:Y:S02]  /*ebe0*/  ISETP.NE.AND P1, PT, R2, RZ, PT ;  /* 0x000000ff0200720c */ /* 0x000fe40003f25270 */
[----:B------:R-:W-:-:S11]  /*ebf0*/  ISETP.NE.AND P0, PT, R0, 0x3, PT ;  /* 0x000000030000780c */ /* 0x000fd60003f05270 */
[----:B------:R-:W-:Y:S05]  /*ec00*/  @P1 BRA `(.L_x_13364) ;  /* 0x0000000000301947 */ /* 0x000fea0003800000 */
[----:B0-----:R-:W0:Y:S01]  /*ec10*/  S2R R5, SR_LANEID ;  /* 0x0000000000057919 */ /* 0x001e220000000000 */
        /* <DEDUP_REMOVED lines=11> */
.L_x_13364:
[----:B------:R-:W-:Y:S05]  /*ecd0*/  BSYNC B0 ;  /* 0x0000000000007941 */ /* 0x000fea0003800000 */
.L_x_13363:
[----:B------:R-:W-:Y:S05]  /*ece0*/  @!P0 BRA `(.L_x_13365) ;  /* 0x0000000000048947 */ /* 0x000fea0003800000 */
[----:B------:R-:W-:Y:S01]  /*ecf0*/  BPT.TRAP 0x1 ;  /* 0x000000040000795c */ /* 0x000fe20000300000 */
.L_x_13365:
[----:B------:R-:W1:Y:S04]  /*ed00*/  LDL R2, [R1+0x10] ;  /* 0x0000100001027983 */ /* 0x000e680000100800 */
[----:B------:R-:W2:Y:S01]  /*ed10*/  LDL R0, [R1+0x4] ;  /* 0x0000040001007983 */ /* 0x000ea20000100800 */
[----:B------:R-:W-:Y:S01]  /*ed20*/  BSSY B0, `(.L_x_13366) ;  /* 0x0000006000007945 */ /* 0x000fe20003800000 */
[----:B-1----:R-:W-:-:S04]  /*ed30*/  LOP3.LUT R3, R2, 0x1, RZ, 0x3c, !PT ;  /* 0x0000000102037812 */ /* 0x002fc800078e3cff */
[----:B------:R-:W-:Y:S02]  /*ed40*/  SHF.L.U32 R3, R3, 0x1f, RZ ;  /* 0x0000001f03037819 */ /* 0x000fe400000006ff */
[----:B--2---:R-:W-:-:S04]  /*ed50*/  LEA R0, R0, R22, 0x3 ;  /* 0x0000001600007211 */ /* 0x004fc800078e18ff */
[----:B------:R-:W1:Y:S02]  /*ed60*/  SYNCS.PHASECHK.TRANS64.TRYWAIT P1, [R0+URZ+0x13270], R3 ;  /* 0x01327003000075a7 */ /* 0x000e64000802017f */
[----:B-1----:R-:W-:Y:S05]  /*ed70*/  @!P1 BRA `(.L_x_13367) ;  /* 0x0000003800549947 */ /* 0x002fea0003800000 */
.L_x_13470:
[----:B------:R-:W-:Y:S05]  /*ed80*/  BSYNC B0 ;  /* 0x0000000000007941 */ /* 0x000fea0003800000 */
.L_x_13366:
[----:B------:R-:W-:-:S05]  /*ed90*/  IMAD.U32 R2, RZ, RZ, UR46 ;  /* 0x0000002eff027e24 */ /* 0x000fca000f8e00ff */
[----:B------:R-:W-:-:S13]  /*eda0*/  ISETP.NE.AND P1, PT, R2, 0x3, PT ;  /* 0x000000030200780c */ /* 0x000fda0003f25270 */
[----:B------:R-:W-:Y:S05]  /*edb0*/  @!P1 BRA `(.L_x_13368) ;  /* 0x0000000000049947 */ /* 0x000fea0003800000 */
[----:B------:R-:W-:Y:S01]  /*edc0*/  BPT.TRAP 0x1 ;  /* 0x000000040000795c */ /* 0x000fe20000300000 */
.L_x_13368:
[----:B------:R-:W1:Y:S02]  /*edd0*/  LDL R2, [R1+0x10] ;  /* 0x0000100001027983 */ /* 0x000e640000100800 */
[----:B-1----:R-:W-:-:S04]  /*ede0*/  SHF.L.U32 R3, R2, 0x1f, RZ ;  /* 0x0000001f02037819 */ /* 0x002fc800000006ff */
[----:B------:R-:W1:Y:S02]  /*edf0*/  SYNCS.PHASECHK.TRANS64.TRYWAIT P1, [R0+URZ+0x13260], R3 ;  /* 0x01326003000075a7 */ /* 0x000e64000802017f */
[----:B-1----:R-:W-:Y:S05]  /*ee00*/  @!P1 BRA `(.L_x_13369) ;  /* 0x0000003800449947 */ /* 0x002fea0003800000 */
.L_x_13471:
[----:B------:R-:W2:Y:S01]  /*ee10*/  LDL R14, [R1+0x4] ;  /* 0x00000400010e7983 */ /* 0x000ea20000100800 */
[----:B------:R-:W-:Y:S05]  /*ee20*/  WARPSYNC.ALL ;  /* 0x0000000000007948 */ /* 0x000fea0003800000 */
[----:B------:R-:W-:-:S05]  /*ee30*/  IMAD.U32 R15, RZ, RZ, UR46 ;  /* 0x0000002eff0f7e24 */ /* 0x000fca000f8e00ff */
[----:B------:R-:W-:Y:S01]  /*ee40*/  ISETP.NE.AND P1, PT, R15, 0x3, PT ;  /* 0x000000030f00780c */ /* 0x000fe20003f25270 */
[----:B--2---:R-:W-:-:S05]  /*ee50*/  IMAD R2, R14, 0x2800, RZ ;  /* 0x000028000e027824 */ /* 0x004fca00078e02ff */
[----:B-1----:R-:W-:-:S05]  /*ee60*/  LOP3.LUT R3, R2, R25, RZ, 0xfc, !PT ;  /* 0x0000001902037212 */ /* 0x002fca00078efcff */
[----:B------:R-:W-:Y:S02]  /*ee70*/  IMAD.IADD R6, R22, 0x1, R3 ;  /* 0x0000000116067824 */ /* 0x000fe400078e0203 */
[----:B------:R-:W-:-:S04]  /*ee80*/  VIADD R3, R2, 0x800 ;  /* 0x0000080002037836 */ /* 0x000fc80000000000 */
[----:B0-----:R-:W0:Y:S02]  /*ee90*/  LDSM.16.MT88.4 R4, [R6+0x6000] ;  /* 0x006000000604783b */ /* 0x001e240000004200 */
[C-C-:B0-----:R-:W-:Y:S02]  /*eea0*/  PRMT R8, R4.reuse, 0x6420, R5.reuse ;  /* 0x0000642004087816 */ /* 0x141fe40000000005 */
[----:B------:R-:W-:Y:S02]  /*eeb0*/  PRMT R9, R4, 0x7531, R5 ;  /* 0x0000753104097816 */ /* 0x000fe40000000005 */
[----:B------:R-:W-:Y:S02]  /*eec0*/  LOP3.LUT R4, R2, R24, RZ, 0xfc, !PT ;  /* 0x0000001802047212 */ /* 0x000fe400078efcff */
[----:B------:R-:W-:Y:S02]  /*eed0*/  LOP3.LUT R5, R3, R25, RZ, 0xfc, !PT ;  /* 0x0000001903057212 */ /* 0x000fe400078efcff */
[C-C-:B------:R-:W-:Y:S01]  /*eee0*/  PRMT R10, R6.reuse, 0x6420, R7.reuse ;  /* 0x00006420060a7816 */ /* 0x140fe20000000007 */
[----:B------:R-:W-:Y:S01]  /*eef0*/  IMAD.IADD R12, R23, 0x1, R4 ;  /* 0x00000001170c7824 */ /* 0x000fe200078e0204 */
[----:B------:R-:W-:-:S02]  /*ef00*/  PRMT R11, R6, 0x7531, R7 ;  /* 0x00007531060b7816 */ /* 0x000fc40000000007 */
[----:B------:R-:W-:-:S03]  /*ef10*/  IADD3 R7, R22, R5, RZ ;  /* 0x0000000516077210 */ /* 0x000fc60007ffe0ff */
[----:B------:R-:W-:Y:S04]  /*ef20*/  STSM.16.M88.4 [R12], R8 ;  /* 0x000000080c007844 */ /* 0x000fe80000000200 */
[----:B------:R-:W0:Y:S02]  /*ef30*/  LDSM.16.MT88.4 R4, [R7+0x6000] ;  /* 0x006000000704783b */ /* 0x000e240000004200 */
[C-C-:B0-----:R-:W-:Y:S02]  /*ef40*/  PRMT R8, R4.reuse, 0x6420, R5.reuse ;  /* 0x0000642004087816 */ /* 0x141fe40000000005 */
[----:B------:R-:W-:Y:S02]  /*ef50*/  PRMT R9, R4, 0x7531, R5 ;  /* 0x0000753104097816 */ /* 0x000fe40000000005 */
[----:B------:R-:W-:Y:S01]  /*ef60*/  LOP3.LUT R4, R3, R24, RZ, 0xfc, !PT ;  /* 0x0000001803047212 */ /* 0x000fe200078efcff */
[----:B------:R-:W-:Y:S01]  /*ef70*/  VIADD R3, R2, 0x1000 ;  /* 0x0000100002037836 */ /* 0x000fe20000000000 */
[----:B------:R-:W-:-:S02]  /*ef80*/  PRMT R10, R6, 0x6420, R7 ;  /* 0x00006420060a7816 */ /* 0x000fc40000000007 */
[----:B------:R-:W-:Y:S01]  /*ef90*/  PRMT R11, R6, 0x7531, R7 ;  /* 0x00007531060b7816 */ /* 0x000fe20000000007 */
[----:B------:R-:W-:Y:S01]  /*efa0*/  IMAD.IADD R13, R23, 0x1, R4 ;  /* 0x00000001170d7824 */ /* 0x000fe200078e0204 */
[----:B------:R-:W-:-:S04]  /*efb0*/  LOP3.LUT R5, R3, R25, RZ, 0xfc, !PT ;  /* 0x0000001903057212 */ /* 0x000fc800078efcff */
[----:B------:R-:W-:Y:S01]  /*efc0*/  STSM.16.M88.4 [R13], R8 ;  /* 0x000000080d007844 */ /* 0x000fe20000000200 */
[----:B------:R-:W-:-:S06]  /*efd0*/  IMAD.IADD R6, R22, 0x1, R5 ;  /* 0x0000000116067824 */ /* 0x000fcc00078e0205 */
[----:B------:R-:W0:Y:S02]  /*efe0*/  LDSM.16.MT88.4 R4, [R6+0x6000] ;  /* 0x006000000604783b */ /* 0x000e240000004200 */
[C-C-:B0-----:R-:W-:Y:S02]  /*eff0*/  PRMT R8, R4.reuse, 0x6420, R5.reuse ;  /* 0x0000642004087816 */ /* 0x141fe40000000005 */
[----:B------:R-:W-:Y:S02]  /*f000*/  PRMT R9, R4, 0x7531, R5 ;  /* 0x0000753104097816 */ /* 0x000fe40000000005 */
[----:B------:R-:W-:Y:S02]  /*f010*/  LOP3.LUT R4, R3, R24, RZ, 0xfc, !PT ;  /* 0x0000001803047212 */ /* 0x000fe400078efcff */
[C---:B------:R-:W-:Y:S01]  /*f020*/  IADD3 R3, R2.reuse, 0x1800, RZ ;  /* 0x0000180002037810 */ /* 0x040fe20007ffe0ff */
[----:B------:R-:W-:Y:S01]  /*f030*/  VIADD R2, R2, 0x2000 ;  /* 0x0000200002027836 */ /* 0x000fe20000000000 */
[----:B------:R-:W-:Y:S01]  /*f040*/  PRMT R10, R6, 0x6420, R7 ;  /* 0x00006420060a7816 */ /* 0x000fe20000000007 */
[----:B------:R-:W-:Y:S01]  /*f050*/  IMAD.IADD R12, R23, 0x1, R4 ;  /* 0x00000001170c7824 */ /* 0x000fe200078e0204 */
[----:B------:R-:W-:-:S02]  /*f060*/  LOP3.LUT R5, R3, R25, RZ, 0xfc, !PT ;  /* 0x0000001903057212 */ /* 0x000fc400078efcff */
[----:B------:R-:W-:-:S03]  /*f070*/  PRMT R11, R6, 0x7531, R7 ;  /* 0x00007531060b7816 */ /* 0x000fc60000000007 */
[----:B------:R-:W-:Y:S02]  /*f080*/  IMAD.IADD R7, R22, 0x1, R5 ;  /* 0x0000000116077824 */ /* 0x000fe400078e0205 */
[----:B------:R-:W-:Y:S04]  /*f090*/  STSM.16.M88.4 [R12], R8 ;  /* 0x000000080c007844 */ /* 0x000fe80000000200 */
[----:B------:R-:W0:Y:S02]  /*f0a0*/  LDSM.16.MT88.4 R4, [R7+0x6000] ;  /* 0x006000000704783b */ /* 0x000e240000004200 */
[C-C-:B0-----:R-:W-:Y:S02]  /*f0b0*/  PRMT R8, R4.reuse, 0x6420, R5.reuse ;  /* 0x0000642004087816 */ /* 0x141fe40000000005 */
[----:B------:R-:W-:-:S02]  /*f0c0*/  PRMT R9, R4, 0x7531, R5 ;  /* 0x0000753104097816 */ /* 0x000fc40000000005 */
[-C--:B------:R-:W-:Y:S02]  /*f0d0*/  LOP3.LUT R4, R3, R24.reuse, RZ, 0xfc, !PT ;  /* 0x0000001803047212 */ /* 0x080fe400078efcff */
        /* <DEDUP_REMOVED lines=22> */
.L_x_13370:
[----:B-1----:R1:W-:Y:S01]  /*f240*/  SYNCS.ARRIVE.TRANS64.A1T0 RZ, [R0+URZ+0x13250], RZ ;  /* 0x013250ff00ff79a7 */ /* 0x0023e2000810003f */
[----:B------:R-:W-:Y:S06]  /*f250*/  BAR.SYNC.DEFER_BLOCKING 0x2, 0x80 ;  /* 0x0082000000007b1d */ /* 0x000fec0000010000 */
[----:B------:R-:W-:Y:S05]  /*f260*/  @!P0 BRA `(.L_x_13371) ;  /* 0x0000000000048947 */ /* 0x000fea0003800000 */
[----:B------:R-:W-:Y:S01]  /*f270*/  BPT.TRAP 0x1 ;  /* 0x000000040000795c */ /* 0x000fe20000300000 */
.L_x_13371:
[----:B0-----:R-:W2:Y:S04]  /*f280*/  LDL R2, [R1+0x20] ;  /* 0x0000200001027983 */ /* 0x001ea80000100800 */
[----:B------:R-:W3:Y:S01]  /*f290*/  LDL.LU R3, [R1+0x10] ;  /* 0x0000100001037983 */ /* 0x000ee20000300800 */
[----:B-1----:R-:W-:-:S05]  /*f2a0*/  VIADD R0, R0, 0x13280 ;  /* 0x0001328000007836 */ /* 0x002fca0000000000 */
[----:B--2---:R-:W-:-:S04]  /*f2b0*/  PRMT R0, R2, 0x654, R0 ;  /* 0x0000065402007816 */ /* 0x004fc80000000000 */
[----:B------:R0:W-:Y:S02]  /*f2c0*/  SYNCS.ARRIVE.TRANS64.RED.A1T0 RZ, [R0+URZ], RZ ;  /* 0x000000ff00ff79a7 */ /* 0x0001e4000810043f */
[----:B0-----:R-:W-:-:S05]  /*f2d0*/  VIADD R0, R14, 0x1 ;  /* 0x000000010e007836 */ /* 0x001fca0000000000 */
[----:B------:R-:W-:-:S04]  /*f2e0*/  ISETP.NE.AND P0, PT, R0, 0x2, PT ;  /* 0x000000020000780c */ /* 0x000fc80003f05270 */
[----:B------:R-:W-:Y:S02]  /*f2f0*/  SEL R2, RZ, 0x1, P0 ;  /* 0x00000001ff027807 */ /* 0x000fe40000000000 */
[----:B------:R-:W-:Y:S02]  /*f300*/  SEL R0, R0, RZ, P0 ;  /* 0x000000ff00007207 */ /* 0x000fe40000000000 */
[----:B---3--:R-:W-:-:S03]  /*f310*/  LOP3.LUT R3, R3, R2, RZ, 0x3c, !PT ;  /* 0x0000000203037212 */ /* 0x008fc600078e3cff */
[----:B------:R1:W-:Y:S04]  /*f320*/  STL [R1+0x4], R0 ;  /* 0x0000040001007387 */ /* 0x0003e80000100800 */
[----:B------:R1:W-:Y:S02]  /*f330*/  STL [R1+0x10], R3 ;  /* 0x0000100301007387 */ /* 0x0003e40000100800 */
.L_x_13312:
[----:B------:R-:W-:Y:S05]  /*f340*/  BSYNC B7 ;  /* 0x0000000000077941 */ /* 0x000fea0003800000 */
.L_x_13310:
        /* <DEDUP_REMOVED lines=13> */
.L_x_13372:
[----:B------:R-:W1:Y:S01]  /*f420*/  S2R R0, SR_TID.X ;  /* 0x0000000000007919 */ /* 0x000e620000002100 */
[----:B------:R-:W-:Y:S01]  /*f430*/  ULDC UR4, c[0x0][0xc3c] ;  /* 0x00030f0000047ab9 */ /* 0x000fe20000000800 */
[----:B-1----:R-:W-:Y:S01]  /*f440*/  LOP3.LUT R8, R0, 0x1f, RZ, 0xc0, !PT ;  /* 0x0000001f00087812 */ /* 0x002fe200078ec0ff */
[----:B------:R-:W-:-:S03]  /*f450*/  IMAD.MOV.U32 R0, RZ, RZ, RZ ;  /* 0x000000ffff007224 */ /* 0x000fc600078e00ff */
[C---:B------:R-:W-:Y:S02]  /*f460*/  ISETP.NE.AND P0, PT, R8.reuse, 0x1f, PT ;  /* 0x0000001f0800780c */ /* 0x040fe40003f05270 */
[----:B0-----:R-:W-:-:S04]  /*f470*/  IADD3 R5, R8, UR39, RZ ;  /* 0x0000002708057c10 */ /* 0x001fc8000fffe0ff */
        /* <DEDUP_REMOVED lines=33> */
.L_x_13378:
        /* <DEDUP_REMOVED lines=14> */
.L_x_13377:
[----:B------:R-:W-:Y:S05]  /*f770*/  BSYNC B0 ;  /* 0x0000000000007941 */ /* 0x000fea0003800000 */
.L_x_13376:
        /* <DEDUP_REMOVED lines=17> */
[----:B0-----:R-:W-:-:S05]  /*f890*/  IMAD R9, R9, R2, RZ ;  /* 0x0000000209097224 */ /* 0x001fca00078e02ff */
[----:B------:R-:W-:-:S04]  /*f8a0*/  IADD3 R4, R9, R4, RZ ;  /* 0x0000000409047210 */ /* 0x000fc80007ffe0ff */
[----:B------:R-:W-:-:S13]  /*f8b0*/  ISETP.GT.AND P6, PT, R4, R5, PT ;  /* 0x000000050400720c */ /* 0x000fda0003fc4270 */
[----:B------:R-:W-:Y:S05]  /*f8c0*/  @!P6 BRA `(.L_x_13378) ;  /* 0xfffffffc0070e947 */ /* 0x000fea000383ffff */
.L_x_13374:
        /* <DEDUP_REMOVED lines=13> */
[----:B------:R-:W0:Y:S01]  /*f9a0*/  F2I.FTZ.U32.TRUNC.NTZ R9, R9 ;  /* 0x0000000900097305 */ /* 0x000e22000021f000 */
[----:B------:R-:W-:Y:S05]  /*f9b0*/  @!P0 BRA `(.L_x_13379) ;  /* 0x00000000000c8947 */ /* 0x000fea0003800000 */
[----:B------:R-:W-:-:S06]  /*f9c0*/  UIADD3 UR5, UR4, -0x1, URZ ;  /* 0xffffffff04057890 */ /* 0x000fcc000fffe03f */
[----:B------:R-:W-:-:S06]  /*f9d0*/  MOV R16, UR5 ;  /* 0x0000000500107c02 */ /* 0x000fcc0008000f00 */
[----:B------:R1:W2:Y:S02]  /*f9e0*/  SHFL.IDX PT, R16, R3, R16, 0x1f ;  /* 0x00001f1003107589 */ /* 0x0002a400000e0000 */
.L_x_13379:
[----:B01----:R-:W-:Y:S01]  /*f9f0*/  IMAD.MOV R3, RZ, RZ, -R9 ;  /* 0x000000ffff037224 */ /* 0x003fe200078e0a09 */
[----:B------:R-:W-:Y:S01]  /*fa00*/  UIADD3 UR39, UR4, UR39, URZ ;  /* 0x0000002704277290 */ /* 0x000fe2000fffe03f */
[----:B--2---:R-:W-:Y:S02]  /*fa10*/  IMAD R16, R16, R2, R7 ;  /* 0x0000000210107224 */ /* 0x004fe400078e0207 */
[----:B------:R-:W-:Y:S02]  /*fa20*/  IMAD R6, R3, R4, RZ ;  /* 0x0000000403067224 */ /* 0x000fe400078e02ff */
[----:B------:R-:W-:Y:S02]  /*fa30*/  IMAD.MOV.U32 R2, RZ, RZ, RZ ;  /* 0x000000ffff027224 */ /* 0x000fe400078e00ff */
[----:B------:R-:W-:Y:S02]  /*fa40*/  IMAD.MOV.U32 R3, RZ, RZ, R9 ;  /* 0x000000ffff037224 */ /* 0x000fe400078e0009 */
[----:B------:R-:W-:-:S02]  /*fa50*/  IMAD.IADD R17, R5, 0x1, -R16 ;  /* 0x0000000105117824 */ /* 0x000fc400078e0a10 */
[----:B------:R-:W-:Y:S01]  /*fa60*/  IMAD.HI.U32 R9, R9, R6, R2 ;  /* 0x0000000609097227 */ /* 0x000fe200078e0002 */
[----:B------:R-:W-:Y:S02]  /*fa70*/  IABS R3, R0 ;  /* 0x0000000000037213 */ /* 0x000fe40000000000 */
        /* <DEDUP_REMOVED lines=13> */
[----:B------:R-:W-:-:S04]  /*fb50*/  @!P1 LOP3.LUT R9, RZ, R0, RZ, 0x33, !PT ;  /* 0x00000000ff099212 */ /* 0x000fc800078e33ff */
[----:B------:R-:W-:Y:S01]  /*fb60*/  IADD3 R2, -R9, RZ, RZ ;  /* 0x000000ff09027210 */ /* 0x000fe20007ffe1ff */
[----:B------:R-:W-:-:S04]  /*fb70*/  IMAD.MOV.U32 R18, RZ, RZ, R9 ;  /* 0x000000ffff127224 */ /* 0x000fc800078e0009 */
[----:B------:R-:W-:Y:S01]  /*fb80*/  IMAD R17, R0, R2, R17 ;  /* 0x0000000200117224 */ /* 0x000fe200078e0211 */
[----:B------:R-:W-:Y:S06]  /*fb90*/  BRA `(.L_x_13380) ;  /* 0x0000000000107947 */ /* 0x000fec0003800000 */
.L_x_13375:
[----:B------:R-:W-:Y:S01]  /*fba0*/  IMAD.MOV.U32 R16, RZ, RZ, R5 ;  /* 0x000000ffff107224 */ /* 0x000fe200078e0005 */
[----:B------:R-:W-:Y:S01]  /*fbb0*/  ULDC UR39, c[0x0][0xc3c] ;  /* 0x00030f0000277ab9 */ /* 0x000fe20000000800 */
[----:B------:R-:W-:Y:S02]  /*fbc0*/  IMAD.MOV.U32 R17, RZ, RZ, RZ ;  /* 0x000000ffff117224 */ /* 0x000fe400078e00ff */
[----:B------:R-:W-:-:S07]  /*fbd0*/  IMAD.MOV.U32 R18, RZ, RZ, RZ ;  /* 0x000000ffff127224 */ /* 0x000fce00078e00ff */
.L_x_13380:
        /* <DEDUP_REMOVED lines=12> */
.L_x_13373:
[----:B------:R-:W-:Y:S02]  /*fca0*/  ULDC UR4, c[0x0][0xc3c] ;  /* 0x00030f0000047ab9 */ /* 0x000fe40000000800 */
[----:B------:R-:W-:-:S06]  /*fcb0*/  UISETP.GE.AND UP0, UPT, UR39, UR4, UPT ;  /* 0x000000042700728c */ /* 0x000fcc000bf06270 */
[----:B------:R-:W-:-:S13]  /*fcc0*/  PLOP3.LUT P0, PT, PT, PT, UP0, 0x80, 0x0 ;  /* 0x000000000000781c */ /* 0x000fda0003f0f008 */
[----:B------:R-:W-:Y:S05]  /*fcd0*/  @!P0 BRA `(.L_x_13381) ;  /* 0xffffffa800e88947 */ /* 0x000fea000383ffff */
.L_x_13306:
        /* <DEDUP_REMOVED lines=12> */
.L_x_13472:
[----:B------:R-:W-:Y:S05]  /*fda0*/  BSYNC B0 ;  /* 0x0000000000007941 */ /* 0x000fea0003800000 */
.L_x_13382:
[----:B------:R-:W-:-:S03]  /*fdb0*/  UMOV UR4, 0xffffffff ;  /* 0xffffffff00047882 */ /* 0x000fc60000000000 */
[----:B------:R-:W-:Y:S05]  /*fdc0*/  BRA.DIV UR4, `(.L_x_13384) ;  /* 0x0000002a047c7947 */ /* 0x000fea000b800000 */
[----:B0-----:R-:W0:Y:S02]  /*fdd0*/  S2R R0, SR_TID.X ;  /* 0x0000000000007919 */ /* 0x001e240000002100 */
[----:B0-----:R-:W-:-:S04]  /*fde0*/  SHF.R.U32.HI R0, RZ, 0x5, R0 ;  /* 0x00000005ff007819 */ /* 0x001fc80000011600 */
[----:B------:R-:W-:-:S05]  /*fdf0*/  LOP3.LUT R0, R0, 0x3, RZ, 0xc0, !PT ;  /* 0x0000000300007812 */ /* 0x000fca00078ec0ff */
[----:B------:R0:W1:Y:S02]  /*fe00*/  SHFL.IDX PT, R14, R0, RZ, 0x1f ;  /* 0x00001fff000e7589 */ /* 0x00006400000e0000 */
.L_x_13475:
[----:B-1----:R-:W-:Y:S01]  /*fe10*/  ISETP.NE.AND P0, PT, R14, RZ, PT ;  /* 0x000000ff0e00720c */ /* 0x002fe20003f05270 */
[----:B------:R-:W-:-:S12]  /*fe20*/  BSSY B0, `(.L_x_13385) ;  /* 0x000002f000007945 */ /* 0x000fd80003800000 */
[----:B------:R-:W-:Y:S05]  /*fe30*/  @P0 BRA `(.L_x_13386) ;  /* 0x0000000000b40947 */ /* 0x000fea0003800000 */
[----:B------:R-:W-:-:S03]  /*fe40*/  UMOV UR4, 0xffffffff ;  /* 0xffffffff00047882 */ /* 0x000fc60000000000 */
[----:B------:R-:W-:Y:S05]  /*fe50*/  BRA.DIV UR4, `(.L_x_13387) ;  /* 0x0000002a048c7947 */ /* 0x000fea000b800000 */
[----:B------:R-:W-:-:S13]  /*fe60*/  ELECT P6, URZ, PT ;  /* 0x00000000003f782f */ /* 0x000fda00038c0000 */
.L_x_13478:
[----:B------:R-:W-:Y:S05]  /*fe70*/  @!P6 BRA `(.L_x_13386) ;  /* 0x0000000000a4e947 */ /* 0x000fea0003800000 */
[----:B------:R-:W-:-:S06]  /*fe80*/  ULOP3.LUT UR4, UR43, 0x2, URZ, 0xfc, !UPT ;  /* 0x000000022b047892 */ /* 0x000fcc000f8efc3f */
[----:B0-----:R-:W-:-:S05]  /*fe90*/  IMAD.U32 R0, RZ, RZ, UR4 ;  /* 0x00000004ff007e24 */ /* 0x001fca000f8e00ff */
[----:B------:R-:W-:-:S13]  /*fea0*/  ISETP.NE.AND P0, PT, R0, 0x3, PT ;  /* 0x000000030000780c */ /* 0x000fda0003f05270 */
[----:B------:R-:W-:Y:S05]  /*feb0*/  @!P0 BRA `(.L_x_13388) ;  /* 0x0000000000048947 */ /* 0x000fea0003800000 */
[----:B------:R-:W-:Y:S01]  /*fec0*/  BPT.TRAP 0x1 ;  /* 0x000000040000795c */ /* 0x000fe20000300000 */
.L_x_13388:
[----:B------:R-:W2:Y:S04]  /*fed0*/  LDL R2, [R1+0x10] ;  /* 0x0000100001027983 */ /* 0x000ea80000100800 */
[----:B------:R-:W3:Y:S01]  /*fee0*/  LDL.LU R0, [R1+0x4] ;  /* 0x0000040001007983 */ /* 0x000ee20000300800 */
[----:B--2---:R-:W-:Y:S01]  /*fef0*/  SHF.L.U32 R3, R2, 0x1f, RZ ;  /* 0x0000001f02037819 */ /* 0x004fe200000006ff */
[C---:B---3--:R-:W-:Y:S01]  /*ff00*/  IMAD R4, R0.reuse, 0x8, R5 ;  /* 0x0000000800047824 */ /* 0x048fe200078e0205 */
[----:B------:R-:W-:-:S03]  /*ff10*/  IADD3 R0, R0, 0x1, RZ ;  /* 0x0000000100007810 */ /* 0x000fc60007ffe0ff */
[----:B------:R-:W0:Y:S01]  /*ff20*/  SYNCS.PHASECHK.TRANS64.TRYWAIT P1, [R4+URZ+0x13240], R3 ;  /* 0x01324003040075a7 */ /* 0x000e22000802017f */
[----:B------:R-:W-:-:S04]  /*ff30*/  ISETP.NE.AND P2, PT, R0, 0x2, PT ;  /* 0x000000020000780c */ /* 0x000fc80003f45270 */
[----:B------:R-:W-:Y:S01]  /*ff40*/  SEL R2, RZ, 0x1, P2 ;  /* 0x00000001ff027807 */ /* 0x000fe20001000000 */
[----:B0-----:R-:W-:Y:S08]  /*ff50*/  @!P1 BRA `(.L_x_13389) ;  /* 0x00000028006c9947 */ /* 0x001ff00003800000 */
.L_x_13479:
[----:B------:R-:W2:Y:S01]  /*ff60*/  LDL.LU R6, [R1+0x10] ;  /* 0x0000100001067983 */ /* 0x000ea20000300800 */
[----:B------:R-:W-:Y:S02]  /*ff70*/  SEL R0, R0, RZ, P2 ;  /* 0x000000ff00007207 */ /* 0x000fe40001000000 */
[----:B--2---:R-:W-:Y:S01]  /*ff80*/  LOP3.LUT R2, R6, R2, RZ, 0x3c, !PT ;  /* 0x0000000206027212 */ /* 0x004fe200078e3cff */
[----:B------:R-:W-:Y:S06]  /*ff90*/  @!P0 BRA `(.L_x_13390) ;  /* 0x0000000000048947 */ /* 0x000fec0003800000 */
[----:B------:R-:W-:Y:S01]  /*ffa0*/  BPT.TRAP 0x1 ;  /* 0x000000040000795c */ /* 0x000fe20000300000 */
.L_x_13390:
[----:B------:R-:W-:Y:S01]  /*ffb0*/  IMAD R5, R0, 0x8, R5 ;  /* 0x0000000800057824 */ /* 0x000fe200078e0205 */
[----:B------:R-:W-:-:S04]  /*ffc0*/  SHF.L.U32 R0, R2, 0x1f, RZ ;  /* 0x0000001f02007819 */ /* 0x000fc800000006ff */
[----:B------:R-:W1:Y:S02]  /*ffd0*/  SYNCS.PHASECHK.TRANS64.TRYWAIT P1, [R5+URZ+0x13240], R0 ;  /* 0x01324000050075a7 */ /* 0x000e64000802017f */
[----:B-1----:R-:W-:Y:S05]  /*ffe0*/  @!P1 BRA `(.L_x_13391) ;  /* 0x00000028005c9947 */ /* 0x002fea0003800000 */
.L_x_13480:
[----:B------:R-:W-:Y:S05]  /*fff0*/  @!P0 BRA `(.L_x_13392) ;  /* 0x0000000000048947 */ /* 0x000fea0003800000 */
[----:B------:R-:W-:Y:S01]  /*10000*/  BPT.TRAP 0x1 ;  /* 0x000000040000795c */ /* 0x000fe20000300000 */
.L_x_13392:
[----:B------:R-:W2:Y:S02]  /*10010*/  SYNCS.PHASECHK.TRANS64.TRYWAIT P1, [R4+URZ+0x13260], R3 ;  /* 0x01326003040075a7 */ /* 0x000ea4000802017f */
[----:B--2---:R-:W-:Y:S05]  /*10020*/  @!P1 BRA `(.L_x_13393) ;  /* 0x0000002800609947 */ /* 0x004fea0003800000 */
.L_x_13481:
[----:B------:R-:W-:Y:S05]  /*10030*/  @!P0 BRA `(.L_x_13394) ;  /* 0x0000000000048947 */ /* 0x000fea0003800000 */
[----:B------:R-:W-:Y:S01]  /*10040*/  BPT.TRAP 0x1 ;  /* 0x000000040000795c */ /* 0x000fe20000300000 */
.L_x_13394:
[----:B------:R-:W3:Y:S02]  /*10050*/  SYNCS.PHASECHK.TRANS64.TRYWAIT P1, [R5+URZ+0x13260], R0 ;  /* 0x01326000050075a7 */ /* 0x000ee4000802017f */
[----:B---3--:R-:W-:Y:S05]  /*10060*/  @!P1 BRA `(.L_x_13395) ;  /* 0x0000002800649947 */ /* 0x008fea0003800000 */
.L_x_13482:
[----:B------:R-:W-:Y:S05]  /*10070*/  @!P0 BRA `(.L_x_13396) ;  /* 0x0000000000048947 */ /* 0x000fea0003800000 */
[----:B------:R-:W-:Y:S01]  /*10080*/  BPT.TRAP 0x1 ;  /* 0x000000040000795c */ /* 0x000fe20000300000 */
.L_x_13396:
[----:B------:R-:W4:Y:S02]  /*10090*/  SYNCS.PHASECHK.TRANS64.TRYWAIT P1, [R4+URZ+0x13280], R3 ;  /* 0x01328003040075a7 */ /* 0x000f24000802017f */
[----:B----4-:R-:W-:Y:S05]  /*100a0*/  @!P1 BRA `(.L_x_13397) ;  /* 0x0000002800689947 */ /* 0x010fea0003800000 */
.L_x_13483:
[----:B------:R-:W-:Y:S05]  /*100b0*/  @!P0 BRA `(.L_x_13398) ;  /* 0x0000000000048947 */ /* 0x000fea0003800000 */
[----:B------:R-:W-:Y:S01]  /*100c0*/  BPT.TRAP 0x1 ;  /* 0x000000040000795c */ /* 0x000fe20000300000 */
.L_x_13398:
[----:B------:R0:W0:Y:S02]  /*100d0*/  SYNCS.PHASECHK.TRANS64.TRYWAIT P0, [R5+URZ+0x13280], R0 ;  /* 0x01328000050075a7 */ /* 0x000024000800017f */
[----:B0-----:R-:W-:Y:S05]  /*100e0*/  @!P0 NANOSLEEP.SYNCS 0x989680 ;  /* 0x009896800000895d */ /* 0x001fea0003900000 */
[----:B------:R-:W0:Y:S02]  /*100f0*/  @!P0 SYNCS.PHASECHK.TRANS64 P0, [R5+URZ+0x13280], R0 ;  /* 0x01328000050085a7 */ /* 0x000e24000800007f */
[----:B0-----:R-:W-:Y:S05]  /*10100*/  @!P0 BRA `(.L_x_13398) ;  /* 0xfffffffc00f08947 */ /* 0x001fea000383ffff */
.L_x_13386:
[----:B------:R-:W-:Y:S05]  /*10110*/  BSYNC B0 ;  /* 0x0000000000007941 */ /* 0x000fea0003800000 */
.L_x_13385:
[----:B------:R-:W-:Y:S05]  /*10120*/  EXIT ;  /* 0x000000000000794d */ /* 0x000fea0003800000 */
.L_x_13267:
[----:B0-----:R0:W1:Y:S02]  /*10130*/  SYNCS.PHASECHK.TRANS64.TRYWAIT P1, [R25+URZ+0x13200], R6 ;  /* 0x01320006190075a7 */ /* 0x001064000802017f */
[----:B-1----:R-:W-:Y:S05]  /*10140*/  @!P1 NANOSLEEP.SYNCS 0x989680 ;  /* 0x009896800000995d */ /* 0x002fea0003900000 */
[----:B------:R-:W1:Y:S02]  /*10150*/  @!P1 SYNCS.PHASECHK.TRANS64 P1, [R25+URZ+0x13200], R6 ;  /* 0x01320006190095a7 */ /* 0x000e64000802007f */
[----:B-1----:R-:W-:Y:S05]  /*10160*/  @!P1 BRA `(.L_x_13267) ;  /* 0xfffffffc00f09947 */ /* 0x002fea000383ffff */
[----:B------:R-:W-:Y:S05]  /*10170*/  BRA `(.L_x_13399) ;  /* 0xffffff1400747947 */ /* 0x000fea000383ffff */
.L_x_13271:
[----:B--2---:R2:W3:Y:S02]  /*10180*/  SYNCS.PHASECHK.TRANS64.TRYWAIT P1, [R3+URZ+0x13230], R4 ;  /* 0x01323004030075a7 */ /* 0x0044e4000802017f */
[----:B---3--:R-:W-:Y:S05]  /*10190*/  @!P1 NANOSLEEP.SYNCS 0x989680 ;  /* 0x009896800000995d */ /* 0x008fea0003900000 */
[----:B------:R-:W3:Y:S02]  /*101a0*/  @!P1 SYNCS.PHASECHK.TRANS64 P1, [R3+URZ+0x13230], R4 ;  /* 0x01323004030095a7 */ /* 0x000ee4000802007f */
[----:B---3--:R-:W-:Y:S05]  /*101b0*/  @!P1 BRA `(.L_x_13271) ;  /* 0xfffffffc00f09947 */ /* 0x008fea000383ffff */
[----:B------:R-:W-:Y:S05]  /*101c0*/  BRA `(.L_x_13270) ;  /* 0xffffff1400a07947 */ /* 0x000fea000383ffff */
.L_x_13277:
[----:B-1----:R-:W-:-:S04]  /*101d0*/  IMAD.U32 R8, RZ, RZ, UR18 ;  /* 0x00000012ff087e24 */ /* 0x002fc8000f8e00ff */
[----:B------:R1:W2:Y:S03]  /*101e0*/  SYNCS.PHASECHK.TRANS64.TRYWAIT P1, [R8+URZ+0x13230], R7 ;  /* 0x01323007080075a7 */ /* 0x0002a6000802017f */
[----:B--2---:R-:W-:Y:S05]  /*101f0*/  @!P1 NANOSLEEP.SYNCS 0x989680 ;  /* 0x009896800000995d */ /* 0x004fea0003900000 */
[----:B------:R-:W2:Y:S02]  /*10200*/  @!P1 SYNCS.PHASECHK.TRANS64 P1, [R8+URZ+0x13230], R7 ;  /* 0x01323007080095a7 */ /* 0x000ea4000802007f */
[----:B--2---:R-:W-:Y:S05]  /*10210*/  @!P1 BRA `(.L_x_13277) ;  /* 0xfffffffc00ec9947 */ /* 0x004fea000383ffff */
[----:B------:R-:W-:Y:S05]  /*10220*/  BRA `(.L_x_13276) ;  /* 0xffffff4800207947 */ /* 0x000fea000383ffff */
.L_x_13281:
[----:B-1----:R-:W-:-:S04]  /*10230*/  IMAD.U32 R8, RZ, RZ, UR9 ;  /* 0x00000009ff087e24 */ /* 0x002fc8000f8e00ff */
[----:B------:R1:W2:Y:S03]  /*10240*/  SYNCS.PHASECHK.TRANS64.TRYWAIT P1, [R8+URZ+0x13250], R7 ;  /* 0x01325007080075a7 */ /* 0x0002a6000802017f */
[----:B--2---:R-:W-:Y:S05]  /*10250*/  @!P1 NANOSLEEP.SYNCS 0x989680 ;  /* 0x009896800000995d */ /* 0x004fea0003900000 */
[----:B------:R-:W2:Y:S02]  /*10260*/  @!P1 SYNCS.PHASECHK.TRANS64 P1, [R8+URZ+0x13250], R7 ;  /* 0x01325007080095a7 */ /* 0x000ea4000802007f */
[----:B--2---:R-:W-:Y:S05]  /*10270*/  @!P1 BRA `(.L_x_13281) ;  /* 0xfffffffc00ec9947 */ /* 0x004fea000383ffff */
[----:B------:R-:W-:Y:S05]  /*10280*/  BRA `(.L_x_13280) ;  /* 0xffffff4c002c7947 */ /* 0x000fea000383ffff */
.L_x_13288:
[----:B-1----:R-:W-:-:S04]  /*10290*/  IMAD.U32 R3, RZ, RZ, UR14 ;  /* 0x0000000eff037e24 */ /* 0x002fc8000f8e00ff */
[----:B------:R1:W2:Y:S03]  /*102a0*/  SYNCS.PHASECHK.TRANS64.TRYWAIT P1, [R3+URZ+0x13250], R0 ;  /* 0x01325000030075a7 */ /* 0x0002a6000802017f */
[----:B--2---:R-:W-:Y:S05]  /*102b0*/  @!P1 NANOSLEEP.SYNCS 0x989680 ;  /* 0x009896800000995d */ /* 0x004fea0003900000 */
[----:B------:R-:W2:Y:S02]  /*102c0*/  @!P1 SYNCS.PHASECHK.TRANS64 P1, [R3+URZ+0x13250], R0 ;  /* 0x01325000030095a7 */ /* 0x000ea4000802007f */
[----:B--2---:R-:W-:Y:S05]  /*102d0*/  @!P1 BRA `(.L_x_13288) ;  /* 0xfffffffc00ec9947 */ /* 0x004fea000383ffff */
[----:B------:R-:W-:Y:S05]  /*102e0*/  BRA `(.L_x_13287) ;  /* 0xffffff7000f87947 */ /* 0x000fea000383ffff */
.L_x_13321:
[----:B------:R-:W1:Y:S01]  /*102f0*/  S2R R21, SR_TID.X ;  /* 0x0000000000157919 */ /* 0x000e620000002100 */
[----:B------:R-:W-:Y:S02]  /*10300*/  IMAD.MOV.U32 R12, RZ, RZ, RZ ;  /* 0x000000ffff0c7224 */ /* 0x000fe400078e00ff */
[----:B------:R-:W-:Y:S02]  /*10310*/  IMAD.MOV.U32 R11, RZ, RZ, 0x1f ;  /* 0x0000001fff0b7424 */ /* 0x000fe400078e00ff */
[----:B------:R-:W-:Y:S01]  /*10320*/  IMAD.MOV.U32 R15, RZ, RZ, -0x1 ;  /* 0xffffffffff0f7424 */ /* 0x000fe200078e00ff */
[----:B-1----:R-:W-:-:S04]  /*10330*/  SHF.R.U32.HI R21, RZ, 0x5, R21 ;  /* 0x00000005ff157819 */ /* 0x002fc80000011615 */
[----:B------:R-:W-:-:S04]  /*10340*/  LOP3.LUT R21, R21, 0x3, RZ, 0xc0, !PT ;  /* 0x0000000315157812 */ /* 0x000fc800078ec0ff */
[----:B------:R-:W-:-:S07]  /*10350*/  MOV R13, R21 ;  /* 0x00000015000d7202 */ /* 0x000fce0000000f00 */
[----:B0-2---:R-:W-:Y:S05]  /*10360*/  WARPSYNC.COLLECTIVE R15, `(.L_x_13400) ;  /* 0x000000000f087348 */ /* 0x005fea0003c00000 */
[----:B------:R1:W3:Y:S02]  /*10370*/  SHFL.IDX P6, R14, R13, R12, R11 ;  /* 0x0000000c0d0e7389 */ /* 0x0002e400000c000b */
[----:B0123--:R-:W-:Y:S01]  /*10380*/  ENDCOLLECTIVE ;  /* 0x000000000000791b */ /* 0x00ffe20003800000 */
.L_x_13400:
[----:B------:R-:W-:Y:S05]  /*10390*/  BRA `(.L_x_13401) ;  /* 0xffffffb000907947 */ /* 0x000fea000383ffff */
.L_x_13324:
[----:B0-----:R-:W2:Y:S02]  /*103a0*/  LDL R0, [R1+0x28] ;  /* 0x0000280001007983 */ /* 0x001ea40000100800 */
[----:B--2---:R0:W1:Y:S02]  /*103b0*/  SYNCS.PHASECHK.TRANS64.TRYWAIT P0, [R7+URZ+0x13280], R0 ;  /* 0x01328000070075a7 */ /* 0x004064000800017f */
[----:B-1----:R-:W-:Y:S05]  /*103c0*/  @!P0 NANOSLEEP.SYNCS 0x989680 ;  /* 0x009896800000895d */ /* 0x002fea0003900000 */
[----:B------:R-:W1:Y:S02]  /*103d0*/  @!P0 SYNCS.PHASECHK.TRANS64 P0, [R7+URZ+0x13280], R0 ;  /* 0x01328000070085a7 */ /* 0x000e64000800007f */
[----:B-1----:R-:W-:Y:S05]  /*103e0*/  @!P0 BRA `(.L_x_13324) ;  /* 0xfffffffc00ec8947 */ /* 0x002fea000383ffff */
[----:B------:R-:W-:Y:S05]  /*103f0*/  BRA `(.L_x_13402) ;  /* 0xffffffb400d07947 */ /* 0x000fea000383ffff */
.L_x_13325:
        /* <DEDUP_REMOVED lines=8> */
.L_x_13404:
[----:B------:R-:W-:Y:S05]  /*10480*/  BSYNC B0 ;  /* 0x0000000000007941 */ /* 0x000fea0003800000 */
.L_x_13403:
        /* <DEDUP_REMOVED lines=8> */
.L_x_13405:
[----:B------:R-:W-:-:S05]  /*10510*/  IMAD.MOV.U32 R10, RZ, RZ, R14 ;  /* 0x000000ffff0a7224 */ /* 0x000fca00078e000e */
[----:B------:R-:W-:-:S05]  /*10520*/  IADD3 R20, P1, R20, R10, RZ ;  /* 0x0000000a14147210 */ /* 0x000fca0007f3e0ff */
[----:B------:R-:W-:Y:S01]  /*10530*/  IMAD.X R21, RZ, RZ, R3, P1 ;  /* 0x000000ffff157224 */ /* 0x000fe200008e0603 */
[----:B------:R-:W-:Y:S02]  /*10540*/  IADD3 R3, R22, R19, RZ ;  /* 0x0000001316037210 */ /* 0x000fe40007ffe0ff */
[----:B------:R0:W5:Y:S01]  /*10550*/  LDL.LU R19, [R1+0x18] ;  /* 0x0000180001137983 */ /* 0x0001620000300800 */
[----:B------:R-:W-:Y:S01]  /*10560*/  IMAD.MOV.U32 R13, RZ, RZ, R2 ;  /* 0x000000ffff0d7224 */ /* 0x000fe200078e0002 */
[C---:B------:R-:W-:Y:S01]  /*10570*/  ISETP.LT.OR P1, PT, R8.reuse, 0x1, P0 ;  /* 0x000000010800780c */ /* 0x040fe20000721670 */
[----:B------:R-:W-:Y:S01]  /*10580*/  IMAD.MOV.U32 R12, RZ, RZ, 0x1 ;  /* 0x00000001ff0c7424 */ /* 0x000fe200078e00ff */
[C---:B------:R-:W-:Y:S02]  /*10590*/  ISETP.GE.AND P2, PT, R8.reuse, 0x81, PT ;  /* 0x000000810800780c */ /* 0x040fe40003f46270 */
[----:B------:R-:W-:-:S13]  /*105a0*/  ISETP.GE.AND P4, PT, R8, 0x21, PT ;  /* 0x000000210800780c */ /* 0x000fda0003f86270 */
[----:B0----5:R-:W-:Y:S05]  /*105b0*/  WARPSYNC.COLLECTIVE R15, `(.L_x_13406) ;  /* 0x000000000f087348 */ /* 0x021fea0003c00000 */
[----:B------:R1:W2:Y:S02]  /*105c0*/  SHFL.IDX P6, R14, R13, R12, R11 ;  /* 0x0000000c0d0e7389 */ /* 0x0002a400000c000b */
[----:B012--5:R-:W-:Y:S01]  /*105d0*/  ENDCOLLECTIVE ;  /* 0x000000000000791b */ /* 0x027fe20003800000 */
.L_x_13406:
[----:B------:R-:W-:Y:S01]  /*105e0*/  ISETP.GE.AND P3, PT, R8, 0x41, PT ;  /* 0x000000410800780c */ /* 0x000fe20003f66270 */
[----:B------:R-:W-:Y:S01]  /*105f0*/  @!PT LDS RZ, [RZ] ;  /* 0x00000000fffff984 */ /* 0x000fe20000000800 */
[----:B------:R-:W-:Y:S01]  /*10600*/  @!PT LDS RZ, [RZ] ;  /* 0x00000000fffff984 */ /* 0x000fe20000000800 */
[----:B------:R-:W-:Y:S01]  /*10610*/  @!PT LDS RZ, [RZ] ;  /* 0x00000000fffff984 */ /* 0x000fe20000000800 */
[----:B------:R0:W-:Y:S01]  /*10620*/  LDGSTS.E.BYPASS.LTC128B.128 [R3+0x6000], desc[UR52][R20.64], !P1 ;  /* 0x0600000014037fae */ /* 0x0001e2000c901d74 */
[----:B------:R-:W-:Y:S01]  /*10630*/  IMAD.MOV.U32 R13, RZ, RZ, R0 ;  /* 0x000000ffff0d7224 */ /* 0x000fe200078e0000 */
[----:B0-----:R-:W0:Y:S01]  /*10640*/  S2R R21, SR_TID.X ;  /* 0x0000000000157919 */ /* 0x001e220000002100 */
[----:B------:R-:W-:-:S09]  /*10650*/  IMAD.MOV.U32 R10, RZ, RZ, R14 ;  /* 0x000000ffff0a7224 */ /* 0x000fd200078e000e */
[----:B0-----:R-:W-:Y:S05]  /*10660*/  WARPSYNC.COLLECTIVE R15, `(.L_x_13407) ;  /* 0x000000000f087348 */ /* 0x001fea0003c00000 */
[----:B------:R1:W2:Y:S02]  /*10670*/  SHFL.IDX P6, R14, R13, R12, R11 ;  /* 0x0000000c0d0e7389 */ /* 0x0002a400000c000b */
[----:B012---:R-:W-:Y:S01]  /*10680*/  ENDCOLLECTIVE ;  /* 0x000000000000791b */ /* 0x007fe20003800000 */
.L_x_13407:
[----:B------:R-:W-:Y:S02]  /*10690*/  IMAD.MOV.U32 R13, RZ, RZ, R2 ;  /* 0x000000ffff0d7224 */ /* 0x000fe400078e0002 */
[----:B------:R-:W-:Y:S01]  /*106a0*/  IMAD.MOV.U32 R12, RZ, RZ, R14 ;  /* 0x000000ffff0c7224 */ /* 0x000fe200078e000e */
[----:B------:R-:W-:-:S04]  /*106b0*/  SHF.L.U32 R21, R21, 0x4, RZ ;  /* 0x0000000415157819 */ /* 0x000fc800000006ff */
[----:B------:R-:W-:-:S04]  /*106c0*/  LOP3.LUT R21, R21, 0x30, RZ, 0xc0, !PT ;  /* 0x0000003015157812 */ /* 0x000fc800078ec0ff */
[----:B------:R-:W-:Y:S01]  /*106d0*/  IADD3 R20, P1, R21, R12, RZ ;  /* 0x0000000c15147210 */ /* 0x000fe20007f3e0ff */
[----:B------:R-:W-:-:S04]  /*106e0*/  IMAD.MOV.U32 R12, RZ, RZ, 0x2 ;  /* 0x00000002ff0c7424 */ /* 0x000fc800078e00ff */
[----:B------:R-:W-:Y:S01]  /*106f0*/  IMAD.X R21, RZ, RZ, R10, P1 ;  /* 0x000000ffff157224 */ /* 0x000fe200008e060a */
[----:B------:R-:W-:-:S13]  /*10700*/  ISETP.LT.OR P1, PT, R8, 0x21, P0 ;  /* 0x000000210800780c */ /* 0x000fda0000721670 */
[----:B------:R-:W-:Y:S05]  /*10710*/  WARPSYNC.COLLECTIVE R15, `(.L_x_13408) ;  /* 0x000000000f087348 */ /* 0x000fea0003c00000 */
[----:B------:R0:W1:Y:S02]  /*10720*/  SHFL.IDX P6, R14, R13, R12, R11 ;  /* 0x0000000c0d0e7389 */ /* 0x00006400000c000b */
[----:B01----:R-:W-:Y:S01]  /*10730*/  ENDCOLLECTIVE ;  /* 0x000000000000791b */ /* 0x003fe20003800000 */
.L_x_13408:
        /* <DEDUP_REMOVED lines=10> */
.L_x_13409:
[----:B------:R-:W-:Y:S01]  /*107e0*/  MOV R13, R2 ;  /* 0x00000002000d7202 */ /* 0x000fe20000000f00 */
[----:B------:R-:W-:Y:S02]  /*107f0*/  IMAD.MOV.U32 R12, RZ, RZ, R14 ;  /* 0x000000ffff0c7224 */ /* 0x000fe400078e000e */
[----:B------:R-:W-:-:S05]  /*10800*/  IMAD.SHL.U32 R21, R21, 0x10, RZ ;  /* 0x0000001015157824 */ /* 0x000fca00078e00ff */
[----:B------:R-:W-:-:S04]  /*10810*/  LOP3.LUT R21, R21, 0x30, RZ, 0xc0, !PT ;  /* 0x0000003015157812 */ /* 0x000fc800078ec0ff */
[----:B------:R-:W-:Y:S01]  /*10820*/  IADD3 R20, P1, R21, R12, RZ ;  /* 0x0000000c15147210 */ /* 0x000fe20007f3e0ff */
[----:B------:R-:W-:-:S04]  /*10830*/  IMAD.MOV.U32 R12, RZ, RZ, 0x3 ;  /* 0x00000003ff0c7424 */ /* 0x000fc800078e00ff */
[----:B------:R-:W-:-:S08]  /*10840*/  IMAD.X R21, RZ, RZ, R10, P1 ;  /* 0x000000ffff157224 */ /* 0x000fd000008e060a */
[----:B------:R-:W-:Y:S05]  /*10850*/  WARPSYNC.COLLECTIVE R15, `(.L_x_13410) ;  /* 0x000000000f087348 */ /* 0x000fea0003c00000 */
[----:B------:R0:W1:Y:S02]  /*10860*/  SHFL.IDX P6, R14, R13, R12, R11 ;  /* 0x0000000c0d0e7389 */ /* 0x00006400000c000b */
[----:B01----:R-:W-:Y:S01]  /*10870*/  ENDCOLLECTIVE ;  /* 0x000000000000791b */ /* 0x003fe20003800000 */
.L_x_13410:
[----:B------:R-:W-:Y:S01]  /*10880*/  ISETP.LT.OR P1, PT, R8, 0x41, P0 ;  /* 0x000000410800780c */ /* 0x000fe20000721670 */
[----:B------:R-:W0:Y:S01]  /*10890*/  S2R R10, SR_TID.X ;  /* 0x00000000000a7919 */ /* 0x000e220000002100 */
[----:B------:R-:W-:-:S11]  /*108a0*/  IMAD.MOV.U32 R13, RZ, RZ, R0 ;  /* 0x000000ffff0d7224 */ /* 0x000fd600078e0000 */
[----:B------:R-:W-:Y:S01]  /*108b0*/  @!PT LDS RZ, [RZ] ;  /* 0x00000000fffff984 */ /* 0x000fe20000000800 */
[----:B------:R-:W-:Y:S01]  /*108c0*/  @!PT LDS RZ, [RZ] ;  /* 0x00000000fffff984 */ /* 0x000fe20000000800 */
[----:B------:R-:W-:Y:S01]  /*108d0*/  @!PT LDS RZ, [RZ] ;  /* 0x00000000fffff984 */ /* 0x000fe20000000800 */
[----:B------:R1:W-:Y:S01]  /*108e0*/  LDGSTS.E.BYPASS.LTC128B.128 [R3+0x7000], desc[UR52][R20.64], !P1 ;  /* 0x0700000014037fae */ /* 0x0003e2000c901d74 */
[----:B------:R-:W-:-:S07]  /*108f0*/  IMAD.MOV.U32 R2, RZ, RZ, R14 ;  /* 0x000000ffff027224 */ /* 0x000fce00078e000e */
[----:B01----:R-:W-:Y:S05]  /*10900*/  WARPSYNC.COLLECTIVE R15, `(.L_x_13411) ;  /* 0x000000000f087348 */ /* 0x003fea0003c00000 */
[----:B------:R2:W3:Y:S02]  /*10910*/  SHFL.IDX P6, R14, R13, R12, R11 ;  /* 0x0000000c0d0e7389 */ /* 0x0004e400000c000b */
[----:B0123--:R-:W-:Y:S01]  /*10920*/  ENDCOLLECTIVE ;  /* 0x000000000000791b */ /* 0x00ffe20003800000 */
.L_x_13411:
[----:B------:R-:W-:Y:S02]  /*10930*/  IMAD.SHL.U32 R10, R10, 0x10, RZ ;  /* 0x000000100a0a7824 */ /* 0x000fe400078e00ff */
[----:B------:R-:W-:-:S03]  /*10940*/  IMAD.MOV.U32 R13, RZ, RZ, R26 ;  /* 0x000000ffff0d7224 */ /* 0x000fc600078e001a */
[----:B------:R-:W-:Y:S01]  /*10950*/  LOP3.LUT R10, R10, 0x30, RZ, 0xc0, !PT ;  /* 0x000000300a0a7812 */ /* 0x000fe200078ec0ff */
[----:B------:R-:W-:Y:S01]  /*10960*/  IMAD.MOV.U32 R12, RZ, RZ, RZ ;  /* 0x000000ffff0c7224 */ /* 0x000fe200078e00ff */
[----:B------:R-:W-:-:S07]  /*10970*/  MOV R0, R14 ;  /* 0x0000000e00007202 */ /* 0x000fce0000000f00 */
[----:B------:R-:W-:Y:S05]  /*10980*/  WARPSYNC.COLLECTIVE R15, `(.L_x_13412) ;  /* 0x000000000f087348 */ /* 0x000fea0003c00000 */
[----:B------:R0:W1:Y:S02]  /*10990*/  SHFL.IDX P6, R14, R13, R12, R11 ;  /* 0x0000000c0d0e7389 */ /* 0x00006400000c000b */
[----:B01----:R-:W-:Y:S01]  /*109a0*/  ENDCOLLECTIVE ;  /* 0x000000000000791b */ /* 0x003fe20003800000 */
.L_x_13412:
        /* <DEDUP_REMOVED lines=13> */
.L_x_13413:
[----:B------:R-:W-:Y:S01]  /*10a80*/  IMAD.MOV.U32 R10, RZ, RZ, R14 ;  /* 0x000000ffff0a7224 */ /* 0x000fe200078e000e */
[----:B------:R-:W-:-:S04]  /*10a90*/  LOP3.LUT R19, R19, 0xffffffef, RZ, 0xc0, !PT ;  /* 0xffffffef13137812 */ /* 0x000fc800078ec0ff */
[----:B------:R-:W-:-:S05]  /*10aa0*/  @P2 LOP3.LUT R19, R19, 0x10, RZ, 0xfc, !PT ;  /* 0x0000001013132812 */ /* 0x000fca00078efcff */
[----:B------:R0:W-:Y:S01]  /*10ab0*/  STL [R1+0x18], R19 ;  /* 0x0000181301007387 */ /* 0x0001e20000100800 */
[----:B------:R-:W-:Y:S05]  /*10ac0*/  BRA `(.L_x_13414) ;  /* 0xffffffb400947947 */ /* 0x000fea000383ffff */
.L_x_13330:
[----:B----4-:R-:W4:Y:S02]  /*10ad0*/  LDL R0, [R1+0x28] ;  /* 0x0000280001007983 */ /* 0x010f240000100800 */
[----:B----4-:R4:W0:Y:S02]  /*10ae0*/  SYNCS.PHASECHK.TRANS64.TRYWAIT P0, [R7+URZ+0x13240], R0 ;  /* 0x01324000070075a7 */ /* 0x010824000800017f */
[----:B0-----:R-:W-:Y:S05]  /*10af0*/  @!P0 NANOSLEEP.SYNCS 0x989680 ;  /* 0x009896800000895d */ /* 0x001fea0003900000 */
[----:B------:R-:W0:Y:S02]  /*10b00*/  @!P0 SYNCS.PHASECHK.TRANS64 P0, [R7+URZ+0x13240], R0 ;  /* 0x01324000070085a7 */ /* 0x000e24000800007f */
[----:B0-----:R-:W-:Y:S05]  /*10b10*/  @!P0 BRA `(.L_x_13330) ;  /* 0xfffffffc00ec8947 */ /* 0x001fea000383ffff */
[----:B------:R-:W-:Y:S05]  /*10b20*/  BRA `(.L_x_13415) ;  /* 0xffffffb400f47947 */ /* 0x000fea000383ffff */
.L_x_13331:
[----:B------:R-:W-:Y:S01]  /*10b30*/  BSSY B0, `(.L_x_13416) ;  /* 0x0000008000007945 */ /* 0x000fe20003800000 */
[----:B------:R-:W-:Y:S01]  /*10b40*/  IMAD.MOV.U32 R13, RZ, RZ, R0 ;  /* 0x000000ffff0d7224 */ /* 0x000fe200078e0000 */
[----:B------:R-:W-:Y:S01]  /*10b50*/  MOV R15, 0xffffffff ;  /* 0xffffffff000f7802 */ /* 0x000fe20000000f00 */
[----:B------:R-:W-:Y:S02]  /*10b60*/  IMAD.MOV.U32 R12, RZ, RZ, RZ ;  /* 0x000000ffff0c7224 */ /* 0x000fe400078e00ff */
[----:B------:R-:W-:-:S07]  /*10b70*/  IMAD.MOV.U32 R11, RZ, RZ, 0x1c1f ;  /* 0x00001c1fff0b7424 */ /* 0x000fce00078e00ff */
[----:B01----:R-:W-:Y:S05]  /*10b80*/  WARPSYNC.COLLECTIVE R15, `(.L_x_13417) ;  /* 0x000000000f087348 */ /* 0x003fea0003c00000 */
[----:B-1----:R1:W2:Y:S02]  /*10b90*/  SHFL.IDX P6, R14, R13, R12, R11 ;  /* 0x0000000c0d0e7389 */ /* 0x0022a400000c000b */
[----:B012---:R-:W-:Y:S01]  /*10ba0*/  ENDCOLLECTIVE ;  /* 0x000000000000791b */ /* 0x007fe20003800000 */
.L_x_13417:
[----:B------:R-:W-:Y:S05]  /*10bb0*/  BSYNC B0 ;  /* 0x0000000000007941 */ /* 0x000fea0003800000 */
.L_x_13416:
[----:B------:R-:W0:Y:S01]  /*10bc0*/  S2R R19, SR_TID.X ;  /* 0x0000000000137919 */ /* 0x000e220000002100 */
[----:B------:R-:W-:Y:S01]  /*10bd0*/  IMAD.MOV.U32 R13, RZ, RZ, R2 ;  /* 0x000000ffff0d7224 */ /* 0x000fe200078e0002 */
[----:B------:R-:W1:Y:S01]  /*10be0*/  LDC R20, c[0x0][0x2f4] ;  /* 0x0000bd00ff147b82 */ /* 0x000e620000000800 */
[----:B------:R-:W-:Y:S02]  /*10bf0*/  IMAD.MOV.U32 R12, RZ, RZ, RZ ;  /* 0x000000ffff0c7224 */ /* 0x000fe400078e00ff */
[----:B------:R-:W-:Y:S02]  /*10c00*/  IMAD.MOV.U32 R11, RZ, RZ, 0x1c1f ;  /* 0x00001c1fff0b7424 */ /* 0x000fe400078e00ff */
[----:B------:R-:W-:Y:S02]  /*10c10*/  IMAD.MOV.U32 R15, RZ, RZ, -0x1 ;  /* 0xffffffffff0f7424 */ /* 0x000fe400078e00ff */
[----:B------:R-:W-:-:S07]  /*10c20*/  IMAD.MOV.U32 R4, RZ, RZ, R14 ;  /* 0x000000ffff047224 */ /* 0x000fce00078e000e */
[----:B01----:R-:W-:Y:S05]  /*10c30*/  WARPSYNC.COLLECTIVE R15, `(.L_x_13418) ;  /* 0x000000000f087348 */ /* 0x003fea0003c00000 */
[----:B------:R2:W3:Y:S02]  /*10c40*/  SHFL.IDX P6, R14, R13, R12, R11 ;  /* 0x0000000c0d0e7389 */ /* 0x0004e400000c000b */
[----:B0123--:R-:W-:Y:S01]  /*10c50*/  ENDCOLLECTIVE ;  /* 0x000000000000791b */ /* 0x00ffe20003800000 */
.L_x_13418:
[----:B------:R-:W-:Y:S01]  /*10c60*/  IMAD.MOV.U32 R13, RZ, RZ, R0 ;  /* 0x000000ffff0d7224 */ /* 0x000fe200078e0000 */
[----:B------:R-:W-:Y:S02]  /*10c70*/  MOV R12, 0x1 ;  /* 0x00000001000c7802 */ /* 0x000fe40000000f00 */
[----:B------:R-:W-:Y:S01]  /*10c80*/  SHF.L.U32 R19, R19, 0x4, RZ ;  /* 0x0000000413137819 */ /* 0x000fe200000006ff */
[----:B------:R-:W-:-:S03]  /*10c90*/  IMAD.MOV.U32 R5, RZ, RZ, R14 ;  /* 0x000000ffff057224 */ /* 0x000fc600078e000e */
[----:B------:R-:W-:-:S07]  /*10ca0*/  LOP3.LUT R19, R19, 0x30, RZ, 0xc0, !PT ;  /* 0x0000003013137812 */ /* 0x000fce00078ec0ff */
[----:B------:R-:W-:Y:S05]  /*10cb0*/  WARPSYNC.COLLECTIVE R15, `(.L_x_13419) ;  /* 0x000000000f087348 */ /* 0x000fea0003c00000 */
[----:B------:R0:W1:Y:S02]  /*10cc0*/  SHFL.IDX P6, R14, R13, R12, R11 ;  /* 0x0000000c0d0e7389 */ /* 0x00006400000c000b */
[----:B01----:R-:W-:Y:S01]  /*10cd0*/  ENDCOLLECTIVE ;  /* 0x000000000000791b */ /* 0x003fe20003800000 */
.L_x_13419:
[C---:B------:R-:W-:Y:S02]  /*10ce0*/  @P5 IADD3 R5, P0, R19.reuse, R5, RZ ;  /* 0x0000000513055210 */ /* 0x040fe40007f1e0ff */
[----:B------:R-:W-:-:S03]  /*10cf0*/  ISETP.GE.AND P2, PT, R19, R20, PT ;  /* 0x000000141300720c */ /* 0x000fc60003f46270 */
        /* <DEDUP_REMOVED lines=13> */
.L_x_13420:
[----:B------:R-:W-:Y:S01]  /*10dd0*/  MOV R13, R0 ;  /* 0x00000000000d7202 */ /* 0x000fe20000000f00 */
[----:B------:R-:W-:Y:S02]  /*10de0*/  IMAD.MOV.U32 R12, RZ, RZ, 0x2 ;  /* 0x00000002ff0c7424 */ /* 0x000fe400078e00ff */
[----:B------:R-:W-:-:S07]  /*10df0*/  IMAD.MOV.U32 R5, RZ, RZ, R14 ;  /* 0x000000ffff057224 */ /* 0x000fce00078e000e */
[----:B------:R-:W-:Y:S05]  /*10e00*/  WARPSYNC.COLLECTIVE R15, `(.L_x_13421) ;  /* 0x000000000f087348 */ /* 0x000fea0003c00000 */
[----:B------:R0:W1:Y:S02]  /*10e10*/  SHFL.IDX P6, R14, R13, R12, R11 ;  /* 0x0000000c0d0e7389 */ /* 0x00006400000c000b */
[----:B01----:R-:W-:Y:S01]  /*10e20*/  ENDCOLLECTIVE ;  /* 0x000000000000791b */ /* 0x003fe20003800000 */
.L_x_13421:
        /* <DEDUP_REMOVED lines=14> */
.L_x_13422:
[----:B------:R-:W-:Y:S02]  /*10f10*/  IMAD.MOV.U32 R13, RZ, RZ, R0 ;  /* 0x000000ffff0d7224 */ /* 0x000fe400078e0000 */
[----:B------:R-:W-:Y:S02]  /*10f20*/  IMAD.MOV.U32 R12, RZ, RZ, 0x3 ;  /* 0x00000003ff0c7424 */ /* 0x000fe400078e00ff */
[----:B------:R-:W-:-:S07]  /*10f30*/  IMAD.MOV.U32 R5, RZ, RZ, R14 ;  /* 0x000000ffff057224 */ /* 0x000fce00078e000e */
[----:B------:R-:W-:Y:S05]  /*10f40*/  WARPSYNC.COLLECTIVE R15, `(.L_x_13423) ;  /* 0x000000000f087348 */ /* 0x000fea0003c00000 */
[----:B------:R0:W1:Y:S02]  /*10f50*/  SHFL.IDX P6, R14, R13, R12, R11 ;  /* 0x0000000c0d0e7389 */ /* 0x00006400000c000b */
[----:B01----:R-:W-:Y:S01]  /*10f60*/  ENDCOLLECTIVE ;  /* 0x000000000000791b */ /* 0x003fe20003800000 */
.L_x_13423:
        /* <DEDUP_REMOVED lines=14> */
.L_x_13424:
[----:B------:R-:W-:Y:S01]  /*11050*/  IMAD.MOV.U32 R13, RZ, RZ, R6 ;  /* 0x000000ffff0d7224 */ /* 0x000fe200078e0006 */
[----:B------:R-:W-:Y:S02]  /*11060*/  MOV R12, RZ ;  /* 0x000000ff000c7202 */ /* 0x000fe40000000f00 */
[----:B------:R-:W-:-:S07]  /*11070*/  MOV R2, R14 ;  /* 0x0000000e00027202 */ /* 0x000fce0000000f00 */
[----:B------:R-:W-:Y:S05]  /*11080*/  WARPSYNC.COLLECTIVE R15, `(.L_x_13425) ;  /* 0x000000000f087348 */ /* 0x000fea0003c00000 */
[----:B------:R0:W1:Y:S02]  /*11090*/  SHFL.IDX P6, R14, R13, R12, R11 ;  /* 0x0000000c0d0e7389 */ /* 0x00006400000c000b */
[----:B01----:R-:W-:Y:S01]  /*110a0*/  ENDCOLLECTIVE ;  /* 0x000000000000791b */ /* 0x003fe20003800000 */
.L_x_13425:
        /* <DEDUP_REMOVED lines=13> */
.L_x_13426:
[----:B------:R-:W-:Y:S01]  /*11180*/  IMAD.MOV.U32 R4, RZ, RZ, R14 ;  /* 0x000000ffff047224 */ /* 0x000fe200078e000e */
[----:B------:R-:W-:Y:S06]  /*11190*/  BRA `(.L_x_13427) ;  /* 0xffffffb400787947 */ /* 0x000fec000383ffff */
.L_x_13338:
[----:B------:R-:W-:Y:S01]  /*111a0*/  IMAD.MOV.U32 R13, RZ, RZ, R4 ;  /* 0x000000ffff0d7224 */ /* 0x000fe200078e0004 */
[----:B------:R-:W-:Y:S01]  /*111b0*/  MOV R12, RZ ;  /* 0x000000ff000c7202 */ /* 0x000fe20000000f00 */
[----:B------:R-:W-:Y:S02]  /*111c0*/  IMAD.MOV.U32 R11, RZ, RZ, 0x1c1f ;  /* 0x00001c1fff0b7424 */ /* 0x000fe400078e00ff */
[----:B------:R-:W-:Y:S02]  /*111d0*/  IMAD.MOV.U32 R15, RZ, RZ, -0x1 ;  /* 0xffffffffff0f7424 */ /* 0x000fe400078e00ff */
[----:B------:R-:W-:Y:S02]  /*111e0*/  IMAD R17, R17, 0xc0, R19 ;  /* 0x000000c011117824 */ /* 0x000fe400078e0213 */
[----:B------:R-:W-:-:S07]  /*111f0*/  IMAD R7, R8, UR40, RZ ;  /* 0x0000002808077c24 */ /* 0x000fce000f8e02ff */
[----:B-----5:R-:W-:Y:S05]  /*11200*/  WARPSYNC.COLLECTIVE R15, `(.L_x_13428) ;  /* 0x000000000f087348 */ /* 0x020fea0003c00000 */
[----:B------:R0:W1:Y:S02]  /*11210*/  SHFL.IDX P6, R14, R13, R12, R11 ;  /* 0x0000000c0d0e7389 */ /* 0x00006400000c000b */
[----:B01---5:R-:W-:Y:S01]  /*11220*/  ENDCOLLECTIVE ;  /* 0x000000000000791b */ /* 0x023fe20003800000 */
.L_x_13428:
[C---:B------:R-:W-:Y:S01]  /*11230*/  VIADD R8, R17.reuse, 0x20 ;  /* 0x0000002011087836 */ /* 0x040fe20000000000 */
[----:B------:R-:W-:Y:S01]  /*11240*/  ISETP.GE.AND P2, PT, R17, R7, PT ;  /* 0x000000071100720c */ /* 0x000fe20003f46270 */
[----:B------:R-:W-:Y:S02]  /*11250*/  IMAD.MOV.U32 R13, RZ, RZ, R0 ;  /* 0x000000ffff0d7224 */ /* 0x000fe400078e0000 */
[----:B------:R-:W-:-:S10]  /*11260*/  IMAD.MOV.U32 R2, RZ, RZ, R14 ;  /* 0x000000ffff027224 */ /* 0x000fd400078e000e */
[----:B------:R-:W-:Y:S05]  /*11270*/  WARPSYNC.COLLECTIVE R15, `(.L_x_13429) ;  /* 0x000000000f087348 */ /* 0x000fea0003c00000 */
[----:B------:R0:W1:Y:S02]  /*11280*/  SHFL.IDX P6, R14, R13, R12, R11 ;  /* 0x0000000c0d0e7389 */ /* 0x00006400000c000b */
[----:B01----:R-:W-:Y:S01]  /*11290*/  ENDCOLLECTIVE ;  /* 0x000000000000791b */ /* 0x003fe20003800000 */
.L_x_13429:
[----:B------:R-:W-:Y:S02]  /*112a0*/  IMAD.MOV.U32 R13, RZ, RZ, R4 ;  /* 0x000000ffff0d7224 */ /* 0x000fe400078e0004 */
[----:B------:R-:W-:Y:S01]  /*112b0*/  IMAD.MOV.U32 R12, RZ, RZ, 0x1 ;  /* 0x00000001ff0c7424 */ /* 0x000fe200078e00ff */
[----:B------:R-:W-:-:S07]  /*112c0*/  MOV R3, R14 ;  /* 0x0000000e00037202 */ /* 0x000fce0000000f00 */
[----:B------:R-:W-:Y:S05]  /*112d0*/  WARPSYNC.COLLECTIVE R15, `(.L_x_13430) ;  /* 0x000000000f087348 */ /* 0x000fea0003c00000 */
[----:B------:R0:W1:Y:S02]  /*112e0*/  SHFL.IDX P6, R14, R13, R12, R11 ;  /* 0x0000000c0d0e7389 */ /* 0x00006400000c000b */
[----:B01----:R-:W-:Y:S01]  /*112f0*/  ENDCOLLECTIVE ;  /* 0x000000000000791b */ /* 0x003fe20003800000 */
.L_x_13430:
        /* <DEDUP_REMOVED lines=10> */
[----:B------:R-:W-:Y:S02]  /*113a0*/  ISETP.GE.AND P2, PT, R8, R7, PT ;  /* 0x000000070800720c */ /* 0x000fe40003f46270 */
[----:B0-----:R-:W-:-:S11]  /*113b0*/  MOV R2, R14 ;  /* 0x0000000e00027202 */ /* 0x001fd60000000f00 */
[----:B------:R-:W-:Y:S05]  /*113c0*/  WARPSYNC.COLLECTIVE R15, `(.L_x_13431) ;  /* 0x000000000f087348 */ /* 0x000fea0003c00000 */
[----:B------:R0:W1:Y:S02]  /*113d0*/  SHFL.IDX P6, R14, R13, R12, R11 ;  /* 0x0000000c0d0e7389 */ /* 0x00006400000c000b */
[----:B01----:R-:W-:Y:S01]  /*113e0*/  ENDCOLLECTIVE ;  /* 0x000000000000791b */ /* 0x003fe20003800000 */
.L_x_13431:
[----:B------:R-:W-:Y:S01]  /*113f0*/  MOV R13, R4 ;  /* 0x00000004000d7202 */ /* 0x000fe20000000f00 */
[----:B------:R-:W-:Y:S02]  /*11400*/  IMAD.MOV.U32 R12, RZ, RZ, 0x2 ;  /* 0x00000002ff0c7424 */ /* 0x000fe400078e00ff */
[----:B------:R-:W-:-:S07]  /*11410*/  IMAD.MOV.U32 R3, RZ, RZ, R14 ;  /* 0x000000ffff037224 */ /* 0x000fce00078e000e */
[----:B------:R-:W-:Y:S05]  /*11420*/  WARPSYNC.COLLECTIVE R15, `(.L_x_13432) ;  /* 0x000000000f087348 */ /* 0x000fea0003c00000 */
[----:B------:R0:W1:Y:S02]  /*11430*/  SHFL.IDX P6, R14, R13, R12, R11 ;  /* 0x0000000c0d0e7389 */ /* 0x00006400000c000b */
[----:B01----:R-:W-:Y:S01]  /*11440*/  ENDCOLLECTIVE ;  /* 0x000000000000791b */ /* 0x003fe20003800000 */
.L_x_13432:
        /* <DEDUP_REMOVED lines=16> */
.L_x_13433:
[----:B------:R-:W-:Y:S02]  /*11550*/  IMAD.MOV.U32 R13, RZ, RZ, R4 ;  /* 0x000000ffff0d7224 */ /* 0x000fe400078e0004 */
[----:B------:R-:W-:Y:S02]  /*11560*/  IMAD.MOV.U32 R12, RZ, RZ, 0x3 ;  /* 0x00000003ff0c7424 */ /* 0x000fe400078e00ff */
[----:B------:R-:W-:-:S07]  /*11570*/  IMAD.MOV.U32 R3, RZ, RZ, R14 ;  /* 0x000000ffff037224 */ /* 0x000fce00078e000e */
[----:B------:R-:W-:Y:S05]  /*11580*/  WARPSYNC.COLLECTIVE R15, `(.L_x_13434) ;  /* 0x000000000f087348 */ /* 0x000fea0003c00000 */
[----:B------:R0:W1:Y:S02]  /*11590*/  SHFL.IDX P6, R14, R13, R12, R11 ;  /* 0x0000000c0d0e7389 */ /* 0x00006400000c000b */
[----:B01----:R-:W-:Y:S01]  /*115a0*/  ENDCOLLECTIVE ;  /* 0x000000000000791b */ /* 0x003fe20003800000 */
.L_x_13434:
        /* <DEDUP_REMOVED lines=14> */
.L_x_13435:
[----:B------:R-:W-:-:S05]  /*11690*/  VIADD R2, R17, 0x60 ;  /* 0x0000006011027836 */ /* 0x000fca0000000000 */
[----:B------:R-:W-:Y:S01]  /*116a0*/  ISETP.GE.AND P2, PT, R2, R7, PT ;  /* 0x000000070200720c */ /* 0x000fe20003f46270 */
[----:B------:R-:W-:Y:S01]  /*116b0*/  IMAD.MOV.U32 R12, RZ, RZ, RZ ;  /* 0x000000ffff0c7224 */ /* 0x000fe200078e00ff */
[----:B------:R-:W-:Y:S02]  /*116c0*/  MOV R13, R6 ;  /* 0x00000006000d7202 */ /* 0x000fe40000000f00 */
[----:B------:R-:W-:-:S09]  /*116d0*/  MOV R0, R14 ;  /* 0x0000000e00007202 */ /* 0x000fd20000000f00 */
[----:B------:R-:W-:Y:S05]  /*116e0*/  WARPSYNC.COLLECTIVE R15, `(.L_x_13436) ;  /* 0x000000000f087348 */ /* 0x000fea0003c00000 */
[----:B------:R0:W1:Y:S02]  /*116f0*/  SHFL.IDX P6, R14, R13, R12, R11 ;  /* 0x0000000c0d0e7389 */ /* 0x00006400000c000b */
[----:B01----:R-:W-:Y:S01]  /*11700*/  ENDCOLLECTIVE ;  /* 0x000000000000791b */ /* 0x003fe20003800000 */
.L_x_13436:
[----:B------:R-:W-:-:S05]  /*11710*/  @!P2 IADD3 R0, P1, R10, R0, RZ ;  /* 0x000000000a00a210 */ /* 0x000fca0007f3e0ff */
[----:B------:R-:W-:-:S04]  /*11720*/  @!P2 IMAD.X R2, RZ, RZ, R4, P1 ;  /* 0x000000ffff02a224 */ /* 0x000fc800008e0604 */
[----:B------:R-:W-:Y:S02]  /*11730*/  @!P2 IMAD.MOV.U32 R3, RZ, RZ, R2 ;  /* 0x000000ffff03a224 */ /* 0x000fe400078e0002 */
        /* <DEDUP_REMOVED lines=10> */
.L_x_13437:
[----:B------:R-:W-:-:S04]  /*117e0*/  IADD3 R3, R17, 0x80, RZ ;  /* 0x0000008011037810 */ /* 0x000fc80007ffe0ff */
[----:B------:R-:W-:Y:S01]  /*117f0*/  ISETP.GE.AND P2, PT, R3, R7, PT ;  /* 0x000000070300720c */ /* 0x000fe20003f46270 */
[----:B------:R-:W-:Y:S02]  /*11800*/  IMAD.MOV.U32 R13, RZ, RZ, R6 ;  /* 0x000000ffff0d7224 */ /* 0x000fe400078e0006 */
[----:B------:R-:W-:Y:S02]  /*11810*/  IMAD.MOV.U32 R12, RZ, RZ, 0x1 ;  /* 0x00000001ff0c7424 */ /* 0x000fe400078e00ff */
[----:B------:R-:W-:-:S08]  /*11820*/  IMAD.MOV.U32 R2, RZ, RZ, R14 ;  /* 0x000000ffff027224 */ /* 0x000fd000078e000e */
[----:B------:R-:W-:Y:S05]  /*11830*/  WARPSYNC.COLLECTIVE R15, `(.L_x_13438) ;  /* 0x000000000f087348 */ /* 0x000fea0003c00000 */
[----:B------:R0:W1:Y:S02]  /*11840*/  SHFL.IDX P6, R14, R13, R12, R11 ;  /* 0x0000000c0d0e7389 */ /* 0x00006400000c000b */
[----:B01----:R-:W-:Y:S01]  /*11850*/  ENDCOLLECTIVE ;  /* 0x000000000000791b */ /* 0x003fe20003800000 */
.L_x_13438:
        /* <DEDUP_REMOVED lines=8> */
[----:B------:R-:W-:-:S07]  /*118e0*/  MOV R6, R14 ;  /* 0x0000000e00067202 */ /* 0x000fce0000000f00 */
[----:B0-----:R-:W-:Y:S05]  /*118f0*/  WARPSYNC.COLLECTIVE R15, `(.L_x_13439) ;  /* 0x000000000f087348 */ /* 0x001fea0003c00000 */
[----:B------:R1:W2:Y:S02]  /*11900*/  SHFL.IDX P6, R14, R13, R12, R11 ;  /* 0x0000000c0d0e7389 */ /* 0x0002a400000c000b */
[----:B012---:R-:W-:Y:S01]  /*11910*/  ENDCOLLECTIVE ;  /* 0x000000000000791b */ /* 0x007fe20003800000 */
.L_x_13439:
[----:B------:R-:W-:Y:S01]  /*11920*/  IMAD.MOV.U32 R2, RZ, RZ, R14 ;  /* 0x000000ffff027224 */ /* 0x000fe200078e000e */
[----:B------:R-:W-:Y:S06]  /*11930*/  BRA `(.L_x_13440) ;  /* 0xffffffb8008c7947 */ /* 0x000fec000383ffff */
.L_x_13341:
[----:B-1----:R1:W2:Y:S02]  /*11940*/  SYNCS.PHASECHK.TRANS64.TRYWAIT P0, [R22+URZ+0x13220], R3 ;  /* 0x01322003160075a7 */ /* 0x0022a4000800017f */
[----:B--2---:R-:W-:Y:S05]  /*11950*/  @!P0 NANOSLEEP.SYNCS 0x989680 ;  /* 0x009896800000895d */ /* 0x004fea0003900000 */
[----:B------:R-:W2:Y:S02]  /*11960*/  @!P0 SYNCS.PHASECHK.TRANS64 P0, [R22+URZ+0x13220], R3 ;  /* 0x01322003160085a7 */ /* 0x000ea4000800007f */
[----:B--2---:R-:W-:Y:S05]  /*11970*/  @!P0 BRA `(.L_x_13341) ;  /* 0xfffffffc00f08947 */ /* 0x004fea000383ffff */
[----:B------:R-:W-:Y:S05]  /*11980*/  BRA `(.L_x_13441) ;  /* 0xffffffb800e87947 */ /* 0x000fea000383ffff */
.L_x_13345:
[----:B0-----:R-:W2:Y:S02]  /*11990*/  LDL R2, [R1] ;  /* 0x0000000001027983 */ /* 0x001ea40000100800 */
[----:B--2---:R0:W1:Y:S02]  /*119a0*/  SYNCS.PHASECHK.TRANS64.TRYWAIT P0, [R0+URZ+0x13280], R2 ;  /* 0x01328002000075a7 */ /* 0x004064000800017f */
[----:B-1----:R-:W-:Y:S05]  /*119b0*/  @!P0 NANOSLEEP.SYNCS 0x989680 ;  /* 0x009896800000895d */ /* 0x002fea0003900000 */
[----:B------:R-:W1:Y:S02]  /*119c0*/  @!P0 SYNCS.PHASECHK.TRANS64 P0, [R0+URZ+0x13280], R2 ;  /* 0x01328002000085a7 */ /* 0x000e64000800007f */
[----:B-1----:R-:W-:Y:S05]  /*119d0*/  @!P0 BRA `(.L_x_13345) ;  /* 0xfffffffc00ec8947 */ /* 0x002fea000383ffff */
[----:B------:R-:W-:Y:S05]  /*119e0*/  BRA `(.L_x_13442) ;  /* 0xffffffc0002c7947 */ /* 0x000fea000383ffff */
.L_x_13346:
        /* <DEDUP_REMOVED lines=8> */
.L_x_13444:
[----:B------:R-:W-:Y:S05]  /*11a70*/  BSYNC B0 ;  /* 0x0000000000007941 */ /* 0x000fea0003800000 */
.L_x_13443:
[----:B------:R-:W0:Y:S01]  /*11a80*/  S2R R2, SR_TID.X ;  /* 0x0000000000027919 */ /* 0x000e220000002100 */
[----:B------:R-:W-:Y:S01]  /*11a90*/  IMAD.MOV.U32 R13, RZ, RZ, R5 ;  /* 0x000000ffff0d7224 */ /* 0x000fe200078e0005 */
[----:B------:R-:W-:Y:S01]  /*11aa0*/  MOV R11, 0x1c1f ;  /* 0x00001c1f000b7802 */ /* 0x000fe20000000f00 */
[----:B------:R-:W-:Y:S01]  /*11ab0*/  IMAD.MOV.U32 R12, RZ, RZ, RZ ;  /* 0x000000ffff0c7224 */ /* 0x000fe200078e00ff */
[----:B------:R-:W-:Y:S01]  /*11ac0*/  IADD3 R6, R22, R6, RZ ;  /* 0x0000000616067210 */ /* 0x000fe20007ffe0ff */
[----:B------:R-:W-:Y:S02]  /*11ad0*/  IMAD.MOV.U32 R15, RZ, RZ, -0x1 ;  /* 0xffffffffff0f7424 */ /* 0x000fe400078e00ff */
[----:B------:R-:W-:-:S07]  /*11ae0*/  IMAD.MOV.U32 R3, RZ, RZ, R14 ;  /* 0x000000ffff037224 */ /* 0x000fce00078e000e */
[----:B0-----:R-:W-:Y:S05]  /*11af0*/  WARPSYNC.COLLECTIVE R15, `(.L_x_13445) ;  /* 0x000000000f087348 */ /* 0x001fea0003c00000 */
[----:B------:R1:W2:Y:S02]  /*11b00*/  SHFL.IDX P6, R14, R13, R12, R11 ;  /* 0x0000000c0d0e7389 */ /* 0x0002a400000c000b */
[----:B012---:R-:W-:Y:S01]  /*11b10*/  ENDCOLLECTIVE ;  /* 0x000000000000791b */ /* 0x007fe20003800000 */
.L_x_13445:
        /* <DEDUP_REMOVED lines=11> */
.L_x_13446:
[----:B------:R-:W-:Y:S01]  /*11bd0*/  @!PT LDS RZ, [RZ] ;  /* 0x00000000fffff984 */ /* 0x000fe20000000800 */
[----:B------:R-:W-:Y:S01]  /*11be0*/  @!PT LDS RZ, [RZ] ;  /* 0x00000000fffff984 */ /* 0x000fe20000000800 */
[----:B------:R-:W-:Y:S01]  /*11bf0*/  @!PT LDS RZ, [RZ] ;  /* 0x00000000fffff984 */ /* 0x000fe20000000800 */
[----:B------:R0:W-:Y:S01]  /*11c00*/  LDGSTS.E.BYPASS.LTC128B.128 [R6+0x6000], desc[UR52][R2.64], !P2 ;  /* 0x0600000002067fae */ /* 0x0001e2000d101d74 */
[----:B------:R-:W-:Y:S01]  /*11c10*/  MOV R13, R5 ;  /* 0x00000005000d7202 */ /* 0x000fe20000000f00 */
[----:B0-----:R-:W0:Y:S01]  /*11c20*/  S2R R2, SR_TID.X ;  /* 0x0000000000027919 */ /* 0x001e220000002100 */
[----:B------:R-:W-:-:S07]  /*11c30*/  IMAD.MOV.U32 R3, RZ, RZ, R14 ;  /* 0x000000ffff037224 */ /* 0x000fce00078e000e */
[----:B0-----:R-:W-:Y:S05]  /*11c40*/  WARPSYNC.COLLECTIVE R15, `(.L_x_13447) ;  /* 0x000000000f087348 */ /* 0x001fea0003c00000 */
[----:B------:R1:W2:Y:S02]  /*11c50*/  SHFL.IDX P6, R14, R13, R12, R11 ;  /* 0x0000000c0d0e7389 */ /* 0x0002a400000c000b */
[----:B012---:R-:W-:Y:S01]  /*11c60*/  ENDCOLLECTIVE ;  /* 0x000000000000791b */ /* 0x007fe20003800000 */
.L_x_13447:
[----:B------:R-:W-:Y:S01]  /*11c70*/  IMAD.MOV.U32 R13, RZ, RZ, R10 ;  /* 0x000000ffff0d7224 */ /* 0x000fe200078e000a */
[----:B------:R-:W-:Y:S01]  /*11c80*/  MOV R12, 0x2 ;  /* 0x00000002000c7802 */ /* 0x000fe20000000f00 */
        /* <DEDUP_REMOVED lines=9> */
.L_x_13448:
        /* <DEDUP_REMOVED lines=10> */
.L_x_13449:
[----:B------:R-:W-:Y:S02]  /*11dc0*/  IMAD.MOV.U32 R13, RZ, RZ, R10 ;  /* 0x000000ffff0d7224 */ /* 0x000fe400078e000a */
[----:B------:R-:W-:Y:S02]  /*11dd0*/  IMAD.MOV.U32 R12, RZ, RZ, 0x3 ;  /* 0x00000003ff0c7424 */ /* 0x000fe400078e00ff */
[----:B------:R-:W-:Y:S01]  /*11de0*/  IMAD.SHL.U32 R15, R2, 0x10, RZ ;  /* 0x00000010020f7824 */ /* 0x000fe200078e00ff */
[----:B------:R-:W-:-:S04]  /*11df0*/  MOV R2, R14 ;  /* 0x0000000e00027202 */ /* 0x000fc80000000f00 */
[----:B------:R-:W-:-:S04]  /*11e00*/  LOP3.LUT R15, R15, 0x30, RZ, 0xc0, !PT ;  /* 0x000000300f0f7812 */ /* 0x000fc800078ec0ff */
[----:B------:R-:W-:Y:S01]  /*11e10*/  IADD3 R2, P0, R15, R2, RZ ;  /* 0x000000020f027210 */ /* 0x000fe20007f1e0ff */
[----:B------:R-:W-:-:S04]  /*11e20*/  IMAD.MOV.U32 R15, RZ, RZ, -0x1 ;  /* 0xffffffffff0f7424 */ /* 0x000fc800078e00ff */
[----:B------:R-:W-:-:S08]  /*11e30*/  IMAD.X R3, RZ, RZ, R3, P0 ;  /* 0x000000ffff037224 */ /* 0x000fd000000e0603 */
[----:B------:R-:W-:Y:S05]  /*11e40*/  WARPSYNC.COLLECTIVE R15, `(.L_x_13450) ;  /* 0x000000000f087348 */ /* 0x000fea0003c00000 */
[----:B------:R0:W1:Y:S02]  /*11e50*/  SHFL.IDX P6, R14, R13, R12, R11 ;  /* 0x0000000c0d0e7389 */ /* 0x00006400000c000b */
[----:B01----:R-:W-:Y:S01]  /*11e60*/  ENDCOLLECTIVE ;  /* 0x000000000000791b */ /* 0x003fe20003800000 */
.L_x_13450:
        /* <DEDUP_REMOVED lines=10> */
.L_x_13451:
[----:B------:R-:W-:Y:S01]  /*11f10*/  MOV R13, R17 ;  /* 0x00000011000d7202 */ /* 0x000fe20000000f00 */
[----:B------:R-:W-:Y:S02]  /*11f20*/  IMAD.MOV.U32 R12, RZ, RZ, RZ ;  /* 0x000000ffff0c7224 */ /* 0x000fe400078e00ff */
[----:B------:R-:W-:Y:S02]  /*11f30*/  IMAD.SHL.U32 R3, R3, 0x10, RZ ;  /* 0x0000001003037824 */ /* 0x000fe400078e00ff */
[----:B------:R-:W-:-:S07]  /*11f40*/  IMAD.MOV.U32 R2, RZ, RZ, R14 ;  /* 0x000000ffff027224 */ /* 0x000fce00078e000e */
[----:B------:R-:W-:Y:S05]  /*11f50*/  WARPSYNC.COLLECTIVE R15, `(.L_x_13452) ;  /* 0x000000000f087348 */ /* 0x000fea0003c00000 */
[----:B------:R0:W1:Y:S02]  /*11f60*/  SHFL.IDX P6, R14, R13, R12, R11 ;  /* 0x0000000c0d0e7389 */ /* 0x00006400000c000b */
[----:B01----:R-:W-:Y:S01]  /*11f70*/  ENDCOLLECTIVE ;  /* 0x000000000000791b */ /* 0x003fe20003800000 */
.L_x_13452:
[----:B------:R-:W-:-:S04]  /*11f80*/  LOP3.LUT R3, R3, 0x30, RZ, 0xc0, !PT ;  /* 0x0000003003037812 */ /* 0x000fc800078ec0ff */
[----:B------:R-:W-:-:S05]  /*11f90*/  IADD3 R2, P0, R3, R2, RZ ;  /* 0x0000000203027210 */ /* 0x000fca0007f1e0ff */
[----:B------:R-:W-:Y:S02]  /*11fa0*/  IMAD.X R3, RZ, RZ, R10, P0 ;  /* 0x000000ffff037224 */ /* 0x000fe400000e060a */
[----:B------:R-:W-:-:S03]  /*11fb0*/  IMAD.MOV.U32 R13, RZ, RZ, R19 ;  /* 0x000000ffff0d7224 */ /* 0x000fc600078e0013 */
        /* <DEDUP_REMOVED lines=8> */
.L_x_13453:
[----:B------:R-:W-:Y:S01]  /*12040*/  IMAD.MOV.U32 R2, RZ, RZ, R14 ;  /* 0x000000ffff027224 */ /* 0x000fe200078e000e */
[----:B------:R-:W-:Y:S06]  /*12050*/  BRA `(.L_x_13454) ;  /* 0xffffffbc00a07947 */ /* 0x000fec000383ffff */
.L_x_13351:
[----:B--2---:R-:W2:Y:S02]  /*12060*/  LDL R2, [R1] ;  /* 0x0000000001027983 */ /* 0x004ea40000100800 */
[----:B--2---:R2:W3:Y:S02]  /*12070*/  SYNCS.PHASECHK.TRANS64.TRYWAIT P0, [R0+URZ+0x13240], R2 ;  /* 0x01324002000075a7 */ /* 0x0044e4000800017f */
[----:B---3--:R-:W-:Y:S05]  /*12080*/  @!P0 NANOSLEEP.SYNCS 0x989680 ;  /* 0x009896800000895d */ /* 0x008fea0003900000 */
[----:B------:R-:W3:Y:S02]  /*12090*/  @!P0 SYNCS.PHASECHK.TRANS64 P0, [R0+URZ+0x13240], R2 ;  /* 0x01324002000085a7 */ /* 0x000ee4000800007f */
[----:B---3--:R-:W-:Y:S05]  /*120a0*/  @!P0 BRA `(.L_x_13351) ;  /* 0xfffffffc00ec8947 */ /* 0x008fea000383ffff */
[----:B------:R-:W-:Y:S05]  /*120b0*/  BRA `(.L_x_13455) ;  /* 0xffffffbc00fc7947 */ /* 0x000fea000383ffff */
.L_x_13352:
        /* <DEDUP_REMOVED lines=8> */
.L_x_13457:
[----:B------:R-:W-:Y:S05]  /*12140*/  BSYNC B0 ;  /* 0x0000000000007941 */ /* 0x000fea0003800000 */
.L_x_13456:
        /* <DEDUP_REMOVED lines=8> */
.L_x_13458:
[----:B------:R-:W-:Y:S02]  /*121d0*/  IMAD.MOV.U32 R13, RZ, RZ, R8 ;  /* 0x000000ffff0d7224 */ /* 0x000fe400078e0008 */
[----:B------:R-:W-:Y:S02]  /*121e0*/  IMAD.MOV.U32 R12, RZ, RZ, 0x1 ;  /* 0x00000001ff0c7424 */ /* 0x000fe400078e00ff */
[----:B------:R-:W-:-:S07]  /*121f0*/  IMAD.MOV.U32 R2, RZ, RZ, R14 ;  /* 0x000000ffff027224 */ /* 0x000fce00078e000e */
[----:B------:R-:W-:Y:S05]  /*12200*/  WARPSYNC.COLLECTIVE R15, `(.L_x_13459) ;  /* 0x000000000f087348 */ /* 0x000fea0003c00000 */
[----:B------:R0:W1:Y:S02]  /*12210*/  SHFL.IDX P6, R14, R13, R12, R11 ;  /* 0x0000000c0d0e7389 */ /* 0x00006400000c000b */
[----:B01----:R-:W-:Y:S01]  /*12220*/  ENDCOLLECTIVE ;  /* 0x000000000000791b */ /* 0x003fe20003800000 */
.L_x_13459:
        /* <DEDUP_REMOVED lines=11> */
.L_x_13460:
[----:B------:R-:W-:Y:S02]  /*122e0*/  IMAD.MOV.U32 R13, RZ, RZ, R8 ;  /* 0x000000ffff0d7224 */ /* 0x000fe400078e0008 */
[----:B------:R-:W-:Y:S01]  /*122f0*/  IMAD.MOV.U32 R12, RZ, RZ, 0x2 ;  /* 0x00000002ff0c7424 */ /* 0x000fe200078e00ff */
[----:B------:R-:W-:-:S07]  /*12300*/  MOV R2, R14 ;  /* 0x0000000e00027202 */ /* 0x000fce0000000f00 */
[----:B------:R-:W-:Y:S05]  /*12310*/  WARPSYNC.COLLECTIVE R15, `(.L_x_13461) ;  /* 0x000000000f087348 */ /* 0x000fea0003c00000 */
[----:B------:R0:W1:Y:S02]  /*12320*/  SHFL.IDX P6, R14, R13, R12, R11 ;  /* 0x0000000c0d0e7389 */ /* 0x00006400000c000b */
[----:B01----:R-:W-:Y:S01]  /*12330*/  ENDCOLLECTIVE ;  /* 0x000000000000791b */ /* 0x003fe20003800000 */
.L_x_13461:
        /* <DEDUP_REMOVED lines=11> */
.L_x_13462:
[----:B------:R-:W-:Y:S02]  /*123f0*/  IMAD.MOV.U32 R13, RZ, RZ, R8 ;  /* 0x000000ffff0d7224 */ /* 0x000fe400078e0008 */
[----:B------:R-:W-:Y:S02]  /*12400*/  IMAD.MOV.U32 R12, RZ, RZ, 0x3 ;  /* 0x00000003ff0c7424 */ /* 0x000fe400078e00ff */
[----:B------:R-:W-:-:S07]  /*12410*/  IMAD.MOV.U32 R2, RZ, RZ, R14 ;  /* 0x000000ffff027224 */ /* 0x000fce00078e000e */
[----:B------:R-:W-:Y:S05]  /*12420*/  WARPSYNC.COLLECTIVE R15, `(.L_x_13463) ;  /* 0x000000000f087348 */ /* 0x000fea0003c00000 */
[----:B------:R0:W1:Y:S02]  /*12430*/  SHFL.IDX P6, R14, R13, R12, R11 ;  /* 0x0000000c0d0e7389 */ /* 0x00006400000c000b */
[----:B01----:R-:W-:Y:S01]  /*12440*/  ENDCOLLECTIVE ;  /* 0x000000000000791b */ /* 0x003fe20003800000 */
.L_x_13463:
        /* <DEDUP_REMOVED lines=11> */
.L_x_13464:
[----:B------:R-:W-:Y:S01]  /*12500*/  IMAD.MOV.U32 R13, RZ, RZ, R5 ;  /* 0x000000ffff0d7224 */ /* 0x000fe200078e0005 */
[----:B------:R-:W-:Y:S01]  /*12510*/  MOV R12, RZ ;  /* 0x000000ff000c7202 */ /* 0x000fe20000000f00 */
[----:B------:R-:W-:-:S07]  /*12520*/  IMAD.MOV.U32 R2, RZ, RZ, R14 ;  /* 0x000000ffff027224 */ /* 0x000fce00078e000e */
[----:B------:R-:W-:Y:S05]  /*12530*/  WARPSYNC.COLLECTIVE R15, `(.L_x_13465) ;  /* 0x000000000f087348 */ /* 0x000fea0003c00000 */
[----:B------:R0:W1:Y:S02]  /*12540*/  SHFL.IDX P6, R14, R13, R12, R11 ;  /* 0x0000000c0d0e7389 */ /* 0x00006400000c000b */
[----:B01----:R-:W-:Y:S01]  /*12550*/  ENDCOLLECTIVE ;  /* 0x000000000000791b */ /* 0x003fe20003800000 */
.L_x_13465:
        /* <DEDUP_REMOVED lines=11> */
.L_x_13466:
[----:B------:R-:W-:Y:S01]  /*12610*/  IMAD.MOV.U32 R2, RZ, RZ, R14 ;  /* 0x000000ffff027224 */ /* 0x000fe200078e000e */
[----:B------:R-:W-:Y:S06]  /*12620*/  BRA `(.L_x_13467) ;  /* 0xffffffbc00907947 */ /* 0x000fec000383ffff */
.L_x_13357:
[----:B-1----:R1:W3:Y:S02]  /*12630*/  SYNCS.PHASECHK.TRANS64.TRYWAIT P2, [R2+URZ+0x13270], R0 ;  /* 0x01327000020075a7 */ /* 0x0022e4000804017f */
[----:B---3--:R-:W-:Y:S05]  /*12640*/  @!P2 NANOSLEEP.SYNCS 0x989680 ;  /* 0x009896800000a95d */ /* 0x008fea0003900000 */
[----:B------:R-:W3:Y:S02]  /*12650*/  @!P2 SYNCS.PHASECHK.TRANS64 P2, [R2+URZ+0x13270], R0 ;  /* 0x013270000200a5a7 */ /* 0x000ee4000804007f */
[----:B---3--:R-:W-:Y:S05]  /*12660*/  @!P2 BRA `(.L_x_13357) ;  /* 0xfffffffc00f0a947 */ /* 0x008fea000383ffff */
[----:B------:R-:W-:Y:S05]  /*12670*/  BRA `(.L_x_13468) ;  /* 0xffffffbc00f47947 */ /* 0x000fea000383ffff */
.L_x_13359:
[----:B-1----:R1:W3:Y:S02]  /*12680*/  SYNCS.PHASECHK.TRANS64.TRYWAIT P2, [R2+URZ+0x13260], R3 ;  /* 0x01326003020075a7 */ /* 0x0022e4000804017f */
[----:B---3--:R-:W-:Y:S05]  /*12690*/  @!P2 NANOSLEEP.SYNCS 0x989680 ;  /* 0x009896800000a95d */ /* 0x008fea0003900000 */
[----:B------:R-:W3:Y:S02]  /*126a0*/  @!P2 SYNCS.PHASECHK.TRANS64 P2, [R2+URZ+0x13260], R3 ;  /* 0x013260030200a5a7 */ /* 0x000ee4000804007f */
[----:B---3--:R-:W-:Y:S05]  /*126b0*/  @!P2 BRA `(.L_x_13359) ;  /* 0xfffffffc00f0a947 */ /* 0x008fea000383ffff */
[----:B------:R-:W-:Y:S05]  /*126c0*/  BRA `(.L_x_13469) ;  /* 0xffffffc000047947 */ /* 0x000fea000383ffff */
.L_x_13367:
[----:B-1----:R1:W2:Y:S02]  /*126d0*/  SYNCS.PHASECHK.TRANS64.TRYWAIT P1, [R0+URZ+0x13270], R3 ;  /* 0x01327003000075a7 */ /* 0x0022a4000802017f */
[----:B--2---:R-:W-:Y:S05]  /*126e0*/  @!P1 NANOSLEEP.SYNCS 0x989680 ;  /* 0x009896800000995d */ /* 0x004fea0003900000 */
[----:B------:R-:W2:Y:S02]  /*126f0*/  @!P1 SYNCS.PHASECHK.TRANS64 P1, [R0+URZ+0x13270], R3 ;  /* 0x01327003000095a7 */ /* 0x000ea4000802007f */
[----:B--2---:R-:W-:Y:S05]  /*12700*/  @!P1 BRA `(.L_x_13367) ;  /* 0xfffffffc00f09947 */ /* 0x004fea000383ffff */
[----:B------:R-:W-:Y:S05]  /*12710*/  BRA `(.L_x_13470) ;  /* 0xffffffc400987947 */ /* 0x000fea000383ffff */
.L_x_13369:
[----:B-1----:R1:W2:Y:S02]  /*12720*/  SYNCS.PHASECHK.TRANS64.TRYWAIT P1, [R0+URZ+0x13260], R3 ;  /* 0x01326003000075a7 */ /* 0x0022a4000802017f */
[----:B--2---:R-:W-:Y:S05]  /*12730*/  @!P1 NANOSLEEP.SYNCS 0x989680 ;  /* 0x009896800000995d */ /* 0x004fea0003900000 */
[----:B------:R-:W2:Y:S02]  /*12740*/  @!P1 SYNCS.PHASECHK.TRANS64 P1, [R0+URZ+0x13260], R3 ;  /* 0x01326003000095a7 */ /* 0x000ea4000802007f */
[----:B--2---:R-:W-:Y:S05]  /*12750*/  @!P1 BRA `(.L_x_13369) ;  /* 0xfffffffc00f09947 */ /* 0x004fea000383ffff */
[----:B------:R-:W-:Y:S05]  /*12760*/  BRA `(.L_x_13471) ;  /* 0xffffffc400a87947 */ /* 0x000fea000383ffff */
.L_x_13383:
[----:B0-----:R0:W1:Y:S02]  /*12770*/  SYNCS.PHASECHK.TRANS64.TRYWAIT P0, [R5+URZ+0x13220], R0 ;  /* 0x01322000050075a7 */ /* 0x001064000800017f */
[----:B-1----:R-:W-:Y:S05]  /*12780*/  @!P0 NANOSLEEP.SYNCS 0x989680 ;  /* 0x009896800000895d */ /* 0x002fea0003900000 */
[----:B------:R-:W1:Y:S02]  /*12790*/  @!P0 SYNCS.PHASECHK.TRANS64 P0, [R5+URZ+0x13220], R0 ;  /* 0x01322000050085a7 */ /* 0x000e64000800007f */
[----:B-1----:R-:W-:Y:S05]  /*127a0*/  @!P0 BRA `(.L_x_13383) ;  /* 0xfffffffc00f08947 */ /* 0x002fea000383ffff */
[----:B------:R-:W-:Y:S05]  /*127b0*/  BRA `(.L_x_13472) ;  /* 0xffffffd400787947 */ /* 0x000fea000383ffff */
.L_x_13384:
        /* <DEDUP_REMOVED lines=11> */
.L_x_13474:
[----:B------:R-:W-:Y:S05]  /*12870*/  BSYNC B0 ;  /* 0x0000000000007941 */ /* 0x000fea0003800000 */
.L_x_13473:
[----:B------:R-:W-:Y:S05]  /*12880*/  BRA `(.L_x_13475) ;  /* 0xffffffd400607947 */ /* 0x000fea000383ffff */
.L_x_13387:
[----:B------:R-:W-:Y:S01]  /*12890*/  BSSY B1, `(.L_x_13476) ;  /* 0x0000006000017945 */ /* 0x000fe20003800000 */
[----:B------:R-:W-:-:S07]  /*128a0*/  IMAD.MOV.U32 R15, RZ, RZ, -0x1 ;  /* 0xffffffffff0f7424 */ /* 0x000fce00078e00ff */
[----:B0----5:R-:W-:Y:S05]  /*128b0*/  WARPSYNC.COLLECTIVE R15, `(.L_x_13477) ;  /* 0x000000000f0c7348 */ /* 0x021fea0003c00000 */
[----:B------:R-:W-:Y:S02]  /*128c0*/  ELECT P6, UR62, PT ;  /* 0x00000000003e782f */ /* 0x000fe400038c0000 */
[----:B------:R-:W-:Y:S01]  /*128d0*/  MOV R14, UR62 ;  /* 0x0000003e000e7c02 */ /* 0x000fe20008000f00 */
[----:B0----5:R-:W-:Y:S10]  /*128e0*/  ENDCOLLECTIVE ;  /* 0x000000000000791b */ /* 0x021ff40003800000 */
.L_x_13477:
[----:B------:R-:W-:Y:S05]  /*128f0*/  BSYNC B1 ;  /* 0x0000000000017941 */ /* 0x000fea0003800000 */
.L_x_13476:
[----:B------:R-:W-:Y:S05]  /*12900*/  BRA `(.L_x_13478) ;  /* 0xffffffd400587947 */ /* 0x000fea000383ffff */
.L_x_13389:
[----:B0-----:R0:W1:Y:S02]  /*12910*/  SYNCS.PHASECHK.TRANS64.TRYWAIT P1, [R4+URZ+0x13240], R3 ;  /* 0x01324003040075a7 */ /* 0x001064000802017f */
[----:B-1----:R-:W-:Y:S05]  /*12920*/  @!P1 NANOSLEEP.SYNCS 0x989680 ;  /* 0x009896800000995d */ /* 0x002fea0003900000 */
[----:B------:R-:W1:Y:S02]  /*12930*/  @!P1 SYNCS.PHASECHK.TRANS64 P1, [R4+URZ+0x13240], R3 ;  /* 0x01324003040095a7 */ /* 0x000e64000802007f */
[----:B-1----:R-:W-:Y:S05]  /*12940*/  @!P1 BRA `(.L_x_13389) ;  /* 0xfffffffc00f09947 */ /* 0x002fea000383ffff */
[----:B------:R-:W-:Y:S05]  /*12950*/  BRA `(.L_x_13479) ;  /* 0xffffffd400807947 */ /* 0x000fea000383ffff */
.L_x_13391:
[----:B-1----:R1:W2:Y:S02]  /*12960*/  SYNCS.PHASECHK.TRANS64.TRYWAIT P1, [R5+URZ+0x13240], R0 ;  /* 0x01324000050075a7 */ /* 0x0022a4000802017f */
[----:B--2---:R-:W-:Y:S05]  /*12970*/  @!P1 NANOSLEEP.SYNCS 0x989680 ;  /* 0x009896800000995d */ /* 0x004fea0003900000 */
[----:B------:R-:W2:Y:S02]  /*12980*/  @!P1 SYNCS.PHASECHK.TRANS64 P1, [R5+URZ+0x13240], R0 ;  /* 0x01324000050095a7 */ /* 0x000ea4000802007f */
[----:B--2---:R-:W-:Y:S05]  /*12990*/  @!P1 BRA `(.L_x_13391) ;  /* 0xfffffffc00f09947 */ /* 0x004fea000383ffff */
[----:B------:R-:W-:Y:S05]  /*129a0*/  BRA `(.L_x_13480) ;  /* 0xffffffd400907947 */ /* 0x000fea000383ffff */
.L_x_13393:
[----:B--2---:R2:W3:Y:S02]  /*129b0*/  SYNCS.PHASECHK.TRANS64.TRYWAIT P1, [R4+URZ+0x13260], R3 ;  /* 0x01326003040075a7 */ /* 0x0044e4000802017f */
[----:B---3--:R-:W-:Y:S05]  /*129c0*/  @!P1 NANOSLEEP.SYNCS 0x989680 ;  /* 0x009896800000995d */ /* 0x008fea0003900000 */
[----:B------:R-:W3:Y:S02]  /*129d0*/  @!P1 SYNCS.PHASECHK.TRANS64 P1, [R4+URZ+0x13260], R3 ;  /* 0x01326003040095a7 */ /* 0x000ee4000802007f */
[----:B---3--:R-:W-:Y:S05]  /*129e0*/  @!P1 BRA `(.L_x_13393) ;  /* 0xfffffffc00f09947 */ /* 0x008fea000383ffff */
[----:B------:R-:W-:Y:S05]  /*129f0*/  BRA `(.L_x_13481) ;  /* 0xffffffd4008c7947 */ /* 0x000fea000383ffff */
.L_x_13395:
[----:B---3--:R3:W4:Y:S02]  /*12a00*/  SYNCS.PHASECHK.TRANS64.TRYWAIT P1, [R5+URZ+0x13260], R0 ;  /* 0x01326000050075a7 */ /* 0x008724000802017f */
[----:B----4-:R-:W-:Y:S05]  /*12a10*/  @!P1 NANOSLEEP.SYNCS 0x989680 ;  /* 0x009896800000995d */ /* 0x010fea0003900000 */
[----:B------:R-:W4:Y:S02]  /*12a20*/  @!P1 SYNCS.PHASECHK.TRANS64 P1, [R5+URZ+0x13260], R0 ;  /* 0x01326000050095a7 */ /* 0x000f24000802007f */
[----:B----4-:R-:W-:Y:S05]  /*12a30*/  @!P1 BRA `(.L_x_13395) ;  /* 0xfffffffc00f09947 */ /* 0x010fea000383ffff */
[----:B------:R-:W-:Y:S05]  /*12a40*/  BRA `(.L_x_13482) ;  /* 0xffffffd400887947 */ /* 0x000fea000383ffff */
.L_x_13397:
[----:B----4-:R4:W0:Y:S02]  /*12a50*/  SYNCS.PHASECHK.TRANS64.TRYWAIT P1, [R4+URZ+0x13280], R3 ;  /* 0x01328003040075a7 */ /* 0x010824000802017f */
[----:B0-----:R-:W-:Y:S05]  /*12a60*/  @!P1 NANOSLEEP.SYNCS 0x989680 ;  /* 0x009896800000995d */ /* 0x001fea0003900000 */
[----:B------:R-:W0:Y:S02]  /*12a70*/  @!P1 SYNCS.PHASECHK.TRANS64 P1, [R4+URZ+0x13280], R3 ;  /* 0x01328003040095a7 */ /* 0x000e24000802007f */
[----:B0-----:R-:W-:Y:S05]  /*12a80*/  @!P1 BRA `(.L_x_13397) ;  /* 0xfffffffc00f09947 */ /* 0x001fea000383ffff */
[----:B------:R-:W-:Y:S05]  /*12a90*/  BRA `(.L_x_13483) ;  /* 0xffffffd400847947 */ /* 0x000fea000383ffff */
.L_x_13484:
        /* <DEDUP_REMOVED lines=14> */
.L_x_15862:


//--------------------- .text._ZN7cutlass13device_kernelIN5flash11enable_sm90INS1_16FlashAttnFwdSm90INS1_25CollectiveMainloopFwdSm90ILi2EN4cute5tupleIJNS5_1CILi1EEES8_S8_EEENS6_IJNS7_ILi192EEENS7_ILi160EEENS7_ILi64EEEEEELi64ENS_12float_e4m3_tEfNS_4arch4Sm90ELb0ELb0ELb1ELb1ELb1ELb1ELb0ELb1ELb1ELb1ELb0ELb0EEENS1_21CollectiveEpilogueFwdINS6_IJSA_SC_SB_EEES9_NS_10bfloat16_tESG_Li384ELb1ELb1ELb0ELb1EEENS1_36VarlenDynamicPersistentTileSchedulerILi192ELi160ELi384ELi128ELb0ELb1ELb1ELb0ELb1ELb1EEEEEEEEEvNT_6ParamsE --------------------------
	.section	.text._ZN7cutlass13device_kernelIN5flash11enable_sm90INS1_16FlashAttnFwdSm90INS1_25CollectiveMainloopFwdSm90ILi2EN4cute5tupleIJNS5_1CILi1EEES8_S8_EEENS6_IJNS7_ILi192EEENS7_ILi160EEENS7_ILi64EEEEEELi64ENS_12float_e4m3_tEfNS_4arch4Sm90ELb0ELb0ELb1ELb1ELb1ELb1ELb0ELb1ELb1ELb1ELb0ELb0EEENS1_21CollectiveEpilogueFwdINS6_IJSA_SC_SB_EEES9_NS_10bfloat16_tESG_Li384ELb1ELb1ELb0ELb1EEENS1_36VarlenDynamicPersistentTileSchedulerILi192ELi160ELi384ELi128ELb0ELb1ELb1ELb0ELb1ELb1EEEEEEEEEvNT_6ParamsE,"ax",@progbits
	.align	128
.text._ZN7cutlass13device_kernelIN5flash11enable_sm90INS1_16FlashAttnFwdSm90INS1_25CollectiveMainloopFwdSm90ILi2EN4cute5tupleIJNS5_1CILi1EEES8_S8_EEENS6_IJNS7_ILi192EEENS7_ILi160EEENS7_ILi64EEEEEELi64ENS_12float_e4m3_tEfNS_4arch4Sm90ELb0ELb0ELb1ELb1ELb1ELb1ELb0ELb1ELb1ELb1ELb0ELb0EEENS1_21CollectiveEpilogueFwdINS6_IJSA_SC_SB_EEES9_NS_10bfloat16_tESG_Li384ELb1ELb1ELb0ELb1EEENS1_36VarlenDynamicPersistentTileSchedulerILi192ELi160ELi384ELi128ELb0ELb1ELb1ELb0ELb1ELb1EEEEEEEEEvNT_6ParamsE:
        .type           _ZN7cutlass13device_kernelIN5flash11enable_sm90INS1_16FlashAttnFwdSm90INS1_25CollectiveMainloopFwdSm90ILi2EN4cute5tupleIJNS5_1CILi1EEES8_S8_EEENS6_IJNS7_ILi192EEENS7_ILi160EEENS7_ILi64EEEEEELi64ENS_12float_e4m3_tEfNS_4arch4Sm90ELb0ELb0ELb1ELb1ELb1ELb1ELb0ELb1ELb1ELb1ELb0ELb0EEENS1_21CollectiveEpilogueFwdINS6_IJSA_SC_SB_EEES9_NS_10bfloat16_tESG_Li384ELb1ELb1ELb0ELb1EEENS1_36VarlenDynamicPersistentTileSchedulerILi192ELi160ELi384ELi128ELb0ELb1ELb1ELb0ELb1ELb1EEEEEEEEEvNT_6ParamsE,@function
        .size           _ZN7cutlass13device_kernelIN5flash11enable_sm90INS1_16FlashAttnFwdSm90INS1_25CollectiveMainloopFwdSm90ILi2EN4cute5tupleIJNS5_1CILi1EEES8_S8_EEENS6_IJNS7_ILi192EEENS7_ILi160EEENS7_ILi64EEEEEELi64ENS_12float_e4m3_tEfNS_4arch4Sm90ELb0ELb0ELb1ELb1ELb1ELb1ELb0ELb1ELb1ELb1ELb0ELb0EEENS1_21CollectiveEpilogueFwdINS6_IJSA_SC_SB_EEES9_NS_10bfloat16_tESG_Li384ELb1ELb1ELb0ELb1EEENS1_36VarlenDynamicPersistentTileSchedulerILi192ELi160ELi384ELi128ELb0ELb1ELb1ELb0ELb1ELb1EEEEEEEEEvNT_6ParamsE,(.L_x_15863 - _ZN7cutlass13device_kernelIN5flash11enable_sm90INS1_16FlashAttnFwdSm90INS1_25CollectiveMainloopFwdSm90ILi2EN4cute5tupleIJNS5_1CILi1EEES8_S8_EEENS6_IJNS7_ILi192EEENS7_ILi160EEENS7_ILi64EEEEEELi64ENS_12float_e4m3_tEfNS_4arch4Sm90ELb0ELb0ELb1ELb1ELb1ELb1ELb0ELb1ELb1ELb1ELb0ELb0EEENS1_21CollectiveEpilogueFwdINS6_IJSA_SC_SB_EEES9_NS_10bfloat16_tESG_Li384ELb1ELb1ELb0ELb1EEENS1_36VarlenDynamicPersistentTileSchedulerILi192ELi160ELi384ELi128ELb0ELb1ELb1ELb0ELb1ELb1EEEEEEEEEvNT_6ParamsE)
        .other          _ZN7cutlass13device_kernelIN5flash11enable_sm90INS1_16FlashAttnFwdSm90INS1_25CollectiveMainloopFwdSm90ILi2EN4cute5tupleIJNS5_1CILi1EEES8_S8_EEENS6_IJNS7_ILi192EEENS7_ILi160EEENS7_ILi64EEEEEELi64ENS_12float_e4m3_tEfNS_4arch4Sm90ELb0ELb0ELb1ELb1ELb1ELb1ELb0ELb1ELb1ELb1ELb0ELb0EEENS1_21CollectiveEpilogueFwdINS6_IJSA_SC_SB_EEES9_NS_10bfloat16_tESG_Li384ELb1ELb1ELb0ELb1EEENS1_36VarlenDynamicPersistentTileSchedulerILi192ELi160ELi384ELi128ELb0ELb1ELb1ELb0ELb1ELb1EEEEEEEEEvNT_6ParamsE,@"STO_CUDA_ENTRY STV_DEFAULT"
_ZN7cutlass13device_kernelIN5flash11enable_sm90INS1_16FlashAttnFwdSm90INS1_25CollectiveMainloopFwdSm90ILi2EN4cute5tupleIJNS5_1CILi1EEES8_S8_EEENS6_IJNS7_ILi192EEENS7_ILi160EEENS7_ILi64EEEEEELi64ENS_12float_e4m3_tEfNS_4arch4Sm90ELb0ELb0ELb1ELb1ELb1ELb1ELb0ELb1ELb1ELb1ELb0ELb0EEENS1_21CollectiveEpilogueFwdINS6_IJSA_SC_SB_EEES9_NS_10bfloat16_tESG_Li384ELb1ELb1ELb0ELb1EEENS1_36VarlenDynamicPersistentTileSchedulerILi192ELi160ELi384ELi128ELb0ELb1ELb1ELb0ELb1ELb1EEEEEEEEEvNT_6ParamsE:
        /* <DEDUP_REMOVED lines=17> */
.L_x_13486:
[----:B------:R-:W-:Y:S05]  /*0110*/  BSYNC B0 ;  /* 0x0000000000007941 */ /* 0x000fea0003800000 */
.L_x_13485:
        /* <DEDUP_REMOVED lines=40> */
.L_x_13487:
        /* <DEDUP_REMOVED lines=22> */
.L_x_13488:
        /* <DEDUP_REMOVED lines=18> */
.L_x_13489:
        /* <DEDUP_REMOVED lines=22> */
.L_x_13490:
        /* <DEDUP_REMOVED lines=23> */
.L_x_13491:
        /* <DEDUP_REMOVED lines=9> */
.L_x_13494:
        /* <DEDUP_REMOVED lines=16> */
[----:B------:R-:W3:Y:S01]  /*0a80*/  LDL.LU R19, [R1+0x3c] ;  /* 0x00003c0001137983 */ /* 0x000ee20000300800 */
[----:B------:R-:W0:Y:S02]  /*0a90*/  S2R R0, SR_TID.X ;  /* 0x0000000000007919 */ /* 0x000e240000002100 */
[----:B0-----:R-:W-:-:S05]  /*0aa0*/  VIADD R21, R0, 0xffffff80 ;  /* 0xffffff8000157836 */ /* 0x001fca0000000000 */
[----:B------:R-:W-:-:S04]  /*0ab0*/  SHF.R.S32.HI R0, RZ, 0x1f, R21 ;  /* 0x0000001fff007819 */ /* 0x000fc80000011415 */
[----:B--2---:R-:W-:-:S05]  /*0ac0*/  LEA.HI R2, R0, R21, RZ, 0x5 ;  /* 0x0000001500027211 */ /* 0x004fca00078f28ff */
[----:B------:R-:W-:Y:S01]  /*0ad0*/  IMAD.SHL.U32 R4, R2, 0x20, RZ ;  /* 0x0000002002047824 */ /* 0x000fe200078e00ff */
[CC--:B------:R-:W-:Y:S02]  /*0ae0*/  LEA.HI R2, R0.reuse, R21.reuse, RZ, 0x7 ;  /* 0x0000001500027211 */ /* 0x0c0fe400078f38ff */
[----:B------:R-:W-:Y:S02]  /*0af0*/  LEA.HI R7, R0, R21, RZ, 0x4 ;  /* 0x0000001500077211 */ /* 0x000fe400078f20ff */
[----:B------:R-:W-:Y:S02]  /*0b00*/  LOP3.LUT R6, R2, 0xffffff80, RZ, 0xc0, !PT ;  /* 0xffffff8002067812 */ /* 0x000fe400078ec0ff */
[----:B------:R-:W-:-:S03]  /*0b10*/  LOP3.LUT R3, R7, 0x3fffff0, RZ, 0xc0, !PT ;  /* 0x03fffff007037812 */ /* 0x000fc600078ec0ff */
[C---:B------:R-:W-:Y:S01]  /*0b20*/  IMAD.IADD R24, R21.reuse, 0x1, -R6 ;  /* 0x0000000115187824 */ /* 0x040fe200078e0a06 */
[----:B------:R-:W-:Y:S02]  /*0b30*/  LOP3.LUT R5, R4, 0xfffffc00, RZ, 0xc0, !PT ;  /* 0xfffffc0004057812 */ /* 0x000fe400078ec0ff */
[C---:B------:R-:W-:Y:S02]  /*0b40*/  IADD3 R4, R21.reuse, -R3, RZ ;  /* 0x8000000315047210 */ /* 0x040fe40007ffe0ff */
[----:B------:R-:W-:Y:S02]  /*0b50*/  SHF.R.S32.HI R9, RZ, 0x1f, R24 ;  /* 0x0000001fff097819 */ /* 0x000fe40000011418 */
[-C--:B------:R-:W-:Y:S01]  /*0b60*/  LEA.HI R3, R21, R21.reuse, RZ, 0x1 ;  /* 0x0000001515037211 */ /* 0x080fe200078f08ff */
[----:B------:R-:W-:Y:S01]  /*0b70*/  IMAD R10, R4, 0x40, R5 ;  /* 0x00000040040a7824 */ /* 0x000fe200078e0205 */
[----:B------:R-:W-:Y:S02]  /*0b80*/  LEA.HI R11, R9, R24, RZ, 0x2 ;  /* 0x00000018090b7211 */ /* 0x000fe400078f10ff */
[----:B------:R-:W-:-:S02]  /*0b90*/  LEA.HI R4, R0, R21, RZ, 0x2 ;  /* 0x0000001500047211 */ /* 0x000fc400078f10ff */
[----:B------:R-:W-:Y:S02]  /*0ba0*/  SHF.R.S32.HI R20, RZ, 0x1, R3 ;  /* 0x00000001ff147819 */ /* 0x000fe40000011403 */
[----:B------:R-:W-:Y:S02]  /*0bb0*/  SHF.R.S32.HI R22, RZ, 0x7, R2 ;  /* 0x00000007ff167819 */ /* 0x000fe40000011402 */
[--C-:B------:R-:W-:Y:S02]  /*0bc0*/  SHF.R.S32.HI R12, RZ, 0x2, R11.reuse ;  /* 0x00000002ff0c7819 */ /* 0x100fe4000001140b */
[----:B------:R-:W-:Y:S02]  /*0bd0*/  SHF.R.S32.HI R17, RZ, 0x1f, R11 ;  /* 0x0000001fff117819 */ /* 0x000fe4000001140b */
[----:B------:R-:W-:Y:S02]  /*0be0*/  SHF.R.S32.HI R8, RZ, 0x4, R7 ;  /* 0x00000004ff087819 */ /* 0x000fe40000011407 */
[----:B------:R-:W-:-:S02]  /*0bf0*/  LEA.HI R6, R3, R20, RZ, 0x1 ;  /* 0x0000001403067211 */ /* 0x000fc400078f08ff */
[--C-:B------:R-:W-:Y:S02]  /*0c00*/  SHF.R.S32.HI R2, RZ, 0x2, R4.reuse ;  /* 0x00000002ff027819 */ /* 0x100fe40000011404 */
[----:B------:R-:W-:Y:S02]  /*0c10*/  SHF.R.S32.HI R5, RZ, 0x1f, R4 ;  /* 0x0000001fff057819 */ /* 0x000fe40000011404 */
[----:B------:R-:W-:Y:S02]  /*0c20*/  LOP3.LUT R16, R4, 0xfffffffc, RZ, 0xc0, !PT ;  /* 0xfffffffc04107812 */ /* 0x000fe400078ec0ff */
[----:B------:R-:W-:Y:S02]  /*0c30*/  LEA.HI R17, R17, R12, RZ, 0x3 ;  /* 0x0000000c11117211 */ /* 0x000fe400078f18ff */
[----:B------:R-:W-:Y:S02]  /*0c40*/  LEA.HI R7, R7, R8, RZ, 0x1 ;  /* 0x0000000807077211 */ /* 0x000fe400078f08ff */
[----:B------:R-:W-:-:S02]  /*0c50*/  LOP3.LUT R6, R6, 0x3fffffe, RZ, 0xc0, !PT ;  /* 0x03fffffe06067812 */ /* 0x000fc400078ec0ff */
[----:B------:R-:W-:Y:S01]  /*0c60*/  LEA.HI R5, R5, R2, RZ, 0x2 ;  /* 0x0000000205057211 */ /* 0x000fe200078f10ff */
[----:B------:R-:W-:Y:S01]  /*0c70*/  IMAD.HI R4, R22, 0x55555556, RZ ;  /* 0x5555555616047827 */ /* 0x000fe200078e02ff */
[----:B------:R-:W-:Y:S02]  /*0c80*/  LOP3.LUT R17, R17, 0xfffffff8, RZ, 0xc0, !PT ;  /* 0xfffffff811117812 */ /* 0x000fe400078ec0ff */
[----:B------:R-:W-:Y:S01]  /*0c90*/  LOP3.LUT R7, R7, 0x1ffffffe, RZ, 0xc0, !PT ;  /* 0x1ffffffe07077812 */ /* 0x000fe200078ec0ff */
[----:B------:R-:W-:Y:S01]  /*0ca0*/  IMAD.IADD R16, R21, 0x1, -R16 ;  /* 0x0000000115107824 */ /* 0x000fe200078e0a10 */
[----:B------:R-:W-:Y:S01]  /*0cb0*/  LOP3.LUT R5, R5, 0xfffffffc, RZ, 0xc0, !PT ;  /* 0xfffffffc05057812 */ /* 0x000fe200078ec0ff */
[----:B------:R-:W-:Y:S01]  /*0cc0*/  IMAD.IADD R6, R20, 0x1, -R6 ;  /* 0x0000000114067824 */ /* 0x000fe200078e0a06 */
[----:B------:R-:W-:Y:S02]  /*0cd0*/  LEA.HI R9, R9, R24, RZ, 0x5 ;  /* 0x0000001809097211 */ /* 0x000fe400078f28ff */
[----:B------:R-:W-:Y:S01]  /*0ce0*/  LOP3.LUT R11, R11, 0x7ffffffc, RZ, 0xc0, !PT ;  /* 0x7ffffffc0b0b7812 */ /* 0x000fe200078ec0ff */
[----:B------:R-:W-:Y:S01]  /*0cf0*/  IMAD.IADD R12, R12, 0x1, -R17 ;  /* 0x000000010c0c7824 */ /* 0x000fe200078e0a11 */
[----:B------:R-:W-:Y:S01]  /*0d00*/  IADD3 R20, R2, -R5, RZ ;  /* 0x8000000502147210 */ /* 0x000fe20007ffe0ff */
[----:B------:R-:W-:Y:S01]  /*0d10*/  IMAD R6, R8, 0x8, R6 ;  /* 0x0000000808067824 */ /* 0x000fe200078e0206 */
[----:B------:R-:W-:Y:S01]  /*0d20*/  LEA.HI R4, R4, R4, RZ, 0x1 ;  /* 0x0000000404047211 */ /* 0x000fe200078f08ff */
[----:B------:R-:W-:Y:S01]  /*0d30*/  IMAD.IADD R7, R8, 0x1, -R7 ;  /* 0x0000000108077824 */ /* 0x000fe200078e0a07 */
[----:B------:R-:W-:Y:S01]  /*0d40*/  LEA.HI R2, R16, R16, RZ, 0x1 ;  /* 0x0000001010027211 */ /* 0x000fe200078f08ff */
[----:B------:R-:W-:Y:S01]  /*0d50*/  IMAD.MOV.U32 R8, RZ, RZ, -0x2 ;  /* 0xfffffffeff087424 */ /* 0x000fe200078e00ff */
[----:B------:R-:W-:Y:S01]  /*0d60*/  SHF.R.S32.HI R9, RZ, 0x5, R9 ;  /* 0x00000005ff097819 */ /* 0x000fe20000011409 */
[----:B------:R-:W-:Y:S01]  /*0d70*/  IMAD.IADD R11, R24, 0x1, -R11 ;  /* 0x00000001180b7824 */ /* 0x000fe200078e0a0b */
[----:B------:R-:W-:Y:S01]  /*0d80*/  LOP3.LUT R5, R2, 0x1ffffffe, RZ, 0xc0, !PT ;  /* 0x1ffffffe02057812 */ /* 0x000fe200078ec0ff */
[----:B------:R-:W-:Y:S01]  /*0d90*/  IMAD R7, R7, 0x8, R10 ;  /* 0x0000000807077824 */ /* 0x000fe200078e020a */
[----:B------:R-:W-:Y:S01]  /*0da0*/  LEA R9, R9, R12, 0x4 ;  /* 0x0000000c09097211 */ /* 0x000fe200078e20ff */
[----:B------:R-:W-:-:S02]  /*0db0*/  IMAD R4, R4, -0x3, R22 ;  /* 0xfffffffd04047824 */ /* 0x000fc400078e0216 */
[----:B------:R-:W-:Y:S01]  /*0dc0*/  IMAD R2, R11, R8, 0xa0 ;  /* 0x000000a00b027424 */ /* 0x000fe200078e0208 */
[----:B------:R-:W-:Y:S01]  /*0dd0*/  STL [R1+0x68], R20 ;  /* 0x0000681401007387 */ /* 0x000fe20000100800 */
[----:B------:R-:W-:-:S03]  /*0de0*/  IMAD R4, R4, 0x40, R9 ;  /* 0x0000004004047824 */ /* 0x000fc600078e0209 */
[----:B------:R0:W-:Y:S01]  /*0df0*/  STL [R1+0x88], R7 ;  /* 0x0000880701007387 */ /* 0x0001e20000100800 */
[----:B------:R-:W-:-:S03]  /*0e00*/  LEA.HI R0, R0, R21, RZ, 0x3 ;  /* 0x0000001500007211 */ /* 0x000fc600078f18ff */
[----:B------:R3:W-:Y:S04]  /*0e10*/  STL [R1+0x84], R2 ;  /* 0x0000840201007387 */ /* 0x0007e80000100800 */
[----:B------:R-:W-:Y:S01]  /*0e20*/  STL [R1+0x4], R13 ;  /* 0x0000040d01007387 */ /* 0x000fe20000100800 */
[----:B------:R-:W-:-:S03]  /*0e30*/  LOP3.LUT R3, R3, 0xfffffffe, RZ, 0xc0, !PT ;  /* 0xfffffffe03037812 */ /* 0x000fc600078ec0ff */
[----:B------:R-:W-:Y:S04]  /*0e40*/  STL [R1+0x8], R14 ;  /* 0x0000080e01007387 */ /* 0x000fe80000100800 */
[----:B------:R-:W-:Y:S04]  /*0e50*/  STL [R1+0xc], R15 ;  /* 0x00000c0f01007387 */ /* 0x000fe80000100800 */
[----:B------:R-:W-:Y:S04]  /*0e60*/  STL [R1+0x7c], R4 ;  /* 0x00007c0401007387 */ /* 0x000fe80000100800 */
[----:B------:R-:W-:Y:S01]  /*0e70*/  STL [R1+0x54], RZ ;  /* 0x000054ff01007387 */ /* 0x000fe20000100800 */
[----:B------:R-:W-:Y:S01]  /*0e80*/  IMAD.IADD R3, R21, 0x1, -R3 ;  /* 0x0000000115037824 */ /* 0x000fe200078e0a03 */
[----:B0-----:R-:W-:Y:S01]  /*0e90*/  SHF.R.S32.HI R7, RZ, 0x3, R0 ;  /* 0x00000003ff077819 */ /* 0x001fe20000011400 */
[----:B------:R-:W-:-:S03]  /*0ea0*/  IMAD.IADD R5, R16, 0x1, -R5 ;  /* 0x0000000110057824 */ /* 0x000fc600078e0a05 */
[C---:B------:R-:W-:Y:S01]  /*0eb0*/  SHF.L.U32 R22, R3.reuse, 0x3, RZ ;  /* 0x0000000303167819 */ /* 0x040fe200000006ff */
[----:B------:R-:W-:-:S04]  /*0ec0*/  IMAD.SHL.U32 R16, R3, 0x10, RZ ;  /* 0x0000001003107824 */ /* 0x000fc800078e00ff */
[----:B------:R-:W-:Y:S02]  /*0ed0*/  VIADD R7, R22, 0x10 ;  /* 0x0000001016077836 */ /* 0x000fe40000000000 */
[----:B------:R-:W-:Y:S02]  /*0ee0*/  VIADD R156, R16, 0x20 ;  /* 0x00000020109c7836 */ /* 0x000fe40000000000 */
[----:B------:R-:W-:Y:S01]  /*0ef0*/  IMAD.SHL.U32 R6, R6, 0x40, RZ ;  /* 0x0000004006067824 */ /* 0x000fe200078e00ff */
[----:B------:R-:W-:Y:S02]  /*0f00*/  MOV R157, RZ ;  /* 0x000000ff009d7202 */ /* 0x000fe40000000f00 */
[----:B------:R-:W-:Y:S02]  /*0f10*/  SHF.R.S32.HI R17, RZ, 0x1f, R16 ;  /* 0x0000001fff117819 */ /* 0x000fe40000011410 */
[----:B---3--:R-:W-:-:S05]  /*0f20*/  LOP3.LUT R2, R19, 0x1, RZ, 0xfc, !PT ;  /* 0x0000000113027812 */ /* 0x008fca00078efcff */
[----:B------:R0:W-:Y:S02]  /*0f30*/  STL [R1+0x18], R2 ;  /* 0x0000180201007387 */ /* 0x0001e40000100800 */
[----:B0-----:R-:W-:Y:S01]  /*0f40*/  LOP3.LUT R2, R0, 0xfffffff8, RZ, 0xc0, !PT ;  /* 0xfffffff800027812 */ /* 0x001fe200078ec0ff */
[----:B------:R-:W-:-:S04]  /*0f50*/  IMAD.SHL.U32 R0, R20, 0x80, RZ ;  /* 0x0000008014007824 */ /* 0x000fc800078e00ff */
[----:B------:R-:W-:Y:S01]  /*0f60*/  IMAD.IADD R2, R21, 0x1, -R2 ;  /* 0x0000000115027824 */ /* 0x000fe200078e0a02 */
[----:B------:R-:W-:Y:S03]  /*0f70*/  STL [R1+0x1c], RZ ;  /* 0x00001cff01007387 */ /* 0x000fe60000100800 */
[----:B------:R-:W-:Y:S01]  /*0f80*/  IMAD.SHL.U32 R8, R2, 0x8, RZ ;  /* 0x0000000802087824 */ /* 0x000fe200078e00ff */
[----:B------:R-:W-:Y:S01]  /*0f90*/  LOP3.LUT R2, R0, 0x180, RZ, 0xc0, !PT ;  /* 0x0000018000027812 */ /* 0x000fe200078ec0ff */
[----:B------:R-:W-:Y:S03]  /*0fa0*/  STL [R1+0x14], RZ ;  /* 0x000014ff01007387 */ /* 0x000fe60000100800 */
[----:B------:R-:W-:Y:S01]  /*0fb0*/  SHF.R.U32.HI R3, RZ, 0x3, R2 ;  /* 0x00000003ff037819 */ /* 0x000fe20000011602 */
[----:B------:R0:W-:Y:S01]  /*0fc0*/  STL [R1+0x60], R8 ;  /* 0x0000600801007387 */ /* 0x0001e20000100800 */
[----:B------:R-:W-:-:S03]  /*0fd0*/  LOP3.LUT R0, R2, 0x10, R16, 0xf8, !PT ;  /* 0x0000001002007812 */ /* 0x000fc600078ef810 */
[----:B------:R1:W-:Y:S01]  /*0fe0*/  STL [R1+0x34], R2 ;  /* 0x0000340201007387 */ /* 0x0003e20000100800 */
[----:B------:R-:W-:-:S03]  /*0ff0*/  LOP3.LUT R0, R0, R3, RZ, 0x3c, !PT ;  /* 0x0000000300007212 */ /* 0x000fc600078e3cff */
[----:B------:R-:W-:Y:S01]  /*1000*/  STL [R1+0x24], R7 ;  /* 0x0000240701007387 */ /* 0x000fe20000100800 */
[----:B0-----:R-:W-:Y:S02]  /*1010*/  SHF.R.S32.HI R8, RZ, 0x1f, R8 ;  /* 0x0000001fff087819 */ /* 0x001fe40000011408 */
[----:B-1----:R-:W-:Y:S01]  /*1020*/  LOP3.LUT R2, R2, 0x30, R16, 0xf8, !PT ;  /* 0x0000003002027812 */ /* 0x002fe200078ef810 */
[----:B------:R0:W-:Y:S04]  /*1030*/  STL [R1+0x38], R3 ;  /* 0x0000380301007387 */ /* 0x0001e80000100800 */
[----:B------:R1:W-:Y:S01]  /*1040*/  STL [R1+0x8c], R8 ;  /* 0x00008c0801007387 */ /* 0x0003e20000100800 */
[----:B0-----:R-:W-:Y:S02]  /*1050*/  LOP3.LUT R3, R2, R3, RZ, 0x3c, !PT ;  /* 0x0000000302037212 */ /* 0x001fe400078e3cff */
[----:B------:R-:W-:Y:S01]  /*1060*/  SHF.R.S32.HI R2, RZ, 0x1f, R156 ;  /* 0x0000001fff027819 */ /* 0x000fe2000001149c */
[----:B------:R-:W-:Y:S01]  /*1070*/  STL [R1+0x3c], R6 ;  /* 0x00003c0601007387 */ /* 0x000fe20000100800 */
[----:B-1----:R-:W-:-:S02]  /*1080*/  SHF.R.S32.HI R8, RZ, 0x1f, R7 ;  /* 0x0000001fff087819 */ /* 0x002fc40000011407 */
[----:B------:R-:W-:Y:S01]  /*1090*/  IADD3 R7, R6, R0, RZ ;  /* 0x0000000006077210 */ /* 0x000fe20007ffe0ff */
[----:B------:R0:W-:Y:S01]  /*10a0*/  STL [R1+0x20], R2 ;  /* 0x0000200201007387 */ /* 0x0001e20000100800 */
[----:B------:R-:W-:-:S03]  /*10b0*/  IMAD R0, R5, 0x8, R4 ;  /* 0x0000000805007824 */ /* 0x000fc600078e0204 */
[----:B------:R1:W-:Y:S01]  /*10c0*/  STL [R1+0x70], R8 ;  /* 0x0000700801007387 */ /* 0x0003e20000100800 */
[----:B0-----:R-:W-:-:S03]  /*10d0*/  IADD3 R2, R18, R6, R3 ;  /* 0x0000000612027210 */ /* 0x001fc60007ffe003 */
[----:B------:R1:W-:Y:S04]  /*10e0*/  STL [R1+0x28], R7 ;  /* 0x0000280701007387 */ /* 0x0003e80000100800 */
[----:B------:R1:W-:Y:S04]  /*10f0*/  STL [R1+0x80], R0 ;  /* 0x0000800001007387 */ /* 0x0003e80000100800 */
[----:B------:R1:W-:Y:S01]  /*1100*/  STL [R1+0x74], R2 ;  /* 0x0000740201007387 */ /* 0x0003e20000100800 */
[----:B------:R-:W-:-:S07]  /*1110*/  IMAD.MOV.U32 R19, RZ, RZ, RZ ;  /* 0x000000ffff137224 */ /* 0x000fce00078e00ff */
.L_x_13597:
[----:B-12---:R-:W2:Y:S01]  /*1120*/  LDL.LU R0, [R1+0xc] ;  /* 0x00000c0001007983 */ /* 0x006ea20000300800 */
[----:B0-----:R-:W2:Y:S01]  /*1130*/  LDC.64 R2, c[0x0][0xc88] ;  /* 0x00032200ff027b82 */ /* 0x001ea20000000a00 */
[----:B------:R-:W-:Y:S01]  /*1140*/  ULDC.64 UR4, c[0x0][0xa28] ;  /* 0x00028a0000047ab9 */ /* 0x000fe20000000a00 */
[----:B------:R-:W-:Y:S01]  /*1150*/  ULDC.64 UR8, c[0x0][0xa18] ;  /* 0x0002860000087ab9 */ /* 0x000fe20000000a00 */
[----:B------:R-:W-:Y:S01]  /*1160*/  ISETP.NE.U32.AND P2, PT, RZ, UR4, PT ;  /* 0x00000004ff007c0c */ /* 0x000fe2000bf45070 */
[----:B------:R-:W-:Y:S01]  /*1170*/  ULDC.64 UR6, c[0x0][0xa08] ;  /* 0x0002820000067ab9 */ /* 0x000fe20000000a00 */
[----:B------:R-:W-:Y:S01]  /*1180*/  IMAD.MOV.U32 R9, RZ, RZ, RZ ;  /* 0x000000ffff097224 */ /* 0x000fe200078e00ff */
[----:B------:R-:W3:Y:S01]  /*1190*/  LDL R33, [R1+0x8] ;  /* 0x0000080001217983 */ /* 0x000ee20000100800 */
[----:B------:R-:W-:Y:S01]  /*11a0*/  ISETP.NE.AND.EX P2, PT, RZ, UR5, PT, P2 ;  /* 0x00000005ff007c0c */ /* 0x000fe2000bf45320 */
[----:B--2---:R-:W-:-:S05]  /*11b0*/  IMAD.WIDE R2, R0, 0x4, R2 ;  /* 0x0000000400027825 */ /* 0x004fca00078e0202 */
[----:B------:R-:W2:Y:S01]  /*11c0*/  LDG.E R0, desc[UR40][R2.64] ;  /* 0x0000002802007981 */ /* 0x000ea2000c1e1900 */
[----:B------:R-:W-:Y:S01]  /*11d0*/  ISETP.NE.U32.AND P1, PT, RZ, UR8, PT ;  /* 0x00000008ff007c0c */ /* 0x000fe2000bf25070 */
[----:B------:R-:W-:Y:S01]  /*11e0*/  IMAD.MOV.U32 R25, RZ, RZ, RZ ;  /* 0x000000ffff197224 */ /* 0x000fe200078e00ff */
[----:B------:R-:W-:Y:S02]  /*11f0*/  ISETP.NE.U32.AND P0, PT, RZ, UR6, PT ;  /* 0x00000006ff007c0c */ /* 0x000fe4000bf05070 */
[----:B------:R-:W-:Y:S02]  /*1200*/  ISETP.NE.AND.EX P1, PT, RZ, UR9, PT, P1 ;  /* 0x00000009ff007c0c */ /* 0x000fe4000bf25310 */
[----:B------:R-:W-:Y:S02]  /*1210*/  ISETP.NE.AND.EX P0, PT, RZ, UR7, PT, P0 ;  /* 0x00000007ff007c0c */ /* 0x000fe4000bf05300 */
[----:B--2--5:R-:W-:Y:S01]  /*1220*/  SHF.R.S32.HI R4, RZ, 0x1f, R0 ;  /* 0x0000001fff047819 */ /* 0x024fe20000011400 */
[C---:B------:R-:W-:Y:S01]  /*1230*/  IMAD.SHL.U32 R27, R0.reuse, 0x4, RZ ;  /* 0x00000004001b7824 */ /* 0x040fe200078e00ff */
[C---:B------:R-:W-:Y:S01]  /*1240*/  @P2 LEA R2, P3, R0.reuse, UR4, 0x2 ;  /* 0x0000000400022c11 */ /* 0x040fe2000f8610ff */
[----:B------:R-:W-:Y:S01]  /*1250*/  STL [R1+0x40], R0 ;  /* 0x0000400001007387 */ /* 0x000fe20000100800 */
[----:B------:R-:W-:-:S02]  /*1260*/  SHF.L.U64.HI R26, R0, 0x2, R4 ;  /* 0x00000002001a7819 */ /* 0x000fc40000010204 */
[----:B------:R-:W-:Y:S01]  /*1270*/  @P2 LEA.HI.X R3, R0, UR5, R4, 0x2, P3 ;  /* 0x0000000500032c11 */ /* 0x000fe200098f1404 */
[----:B------:R0:W-:Y:S01]  /*1280*/  STL [R1+0x5c], R4 ;  /* 0x00005c0401007387 */ /* 0x0001e20000100800 */
[C---:B------:R-:W-:Y:S01]  /*1290*/  IADD3 R6, P4, R27.reuse, UR6, RZ ;  /* 0x000000061b067c10 */ /* 0x040fe2000ff9e0ff */
[----:B------:R-:W-:Y:S02]  /*12a0*/  ULDC UR4, c[0x0][0x288] ;  /* 0x0000a20000047ab9 */ /* 0x000fe40000000800 */
[----:B------:R1:W5:Y:S01]  /*12b0*/  @P2 LDG.E R9, desc[UR40][R2.64] ;  /* 0x0000002802092981 */ /* 0x000362000c1e1900 */
[----:B------:R-:W-:Y:S01]  /*12c0*/  MOV R28, UR4 ;  /* 0x00000004001c7c02 */ /* 0x000fe20008000f00 */
[----:B------:R-:W-:Y:S01]  /*12d0*/  ULDC.64 UR4, c[0x0][0x418] ;  /* 0x0001060000047ab9 */ /* 0x000fe20000000a00 */
[----:B------:R-:W-:Y:S01]  /*12e0*/  IADD3.X R7, R26, UR7, RZ, P4, !PT ;  /* 0x000000071a077c10 */ /* 0x000fe2000a7fe4ff */
[----:B------:R-:W-:Y:S01]  /*12f0*/  STL [R1+0x48], R27 ;  /* 0x0000481b01007387 */ /* 0x000fe20000100800 */
[----:B0-----:R-:W-:-:S03]  /*1300*/  @P1 IADD3 R4, P2, R27, UR8, RZ ;  /* 0x000000081b041c10 */ /* 0x001fc6000ff5e0ff */
[----:B------:R-:W-:Y:S01]  /*1310*/  STL [R1+0x4c], R26 ;  /* 0x00004c1a01007387 */ /* 0x000fe20000100800 */
[----:B------:R-:W-:Y:S01]  /*1320*/  @P1 IADD3.X R5, R26, UR9, RZ, P2, !PT ;  /* 0x000000091a051c10 */ /* 0x000fe200097fe4ff */
[----:B------:R-:W-:Y:S02]  /*1330*/  UISETP.NE.U32.AND UP0, UPT, UR4, URZ, UPT ;  /* 0x0000003f0400728c */ /* 0x000fe4000bf05070 */
[----:B------:R-:W2:Y:S01]  /*1340*/  LDL R2, [R1+0x4] ;  /* 0x0000040001027983 */ /* 0x000ea20000100800 */
[----:B------:R-:W-:Y:S01]  /*1350*/  ULDC.64 UR8, c[0x0][0xa20] ;  /* 0x0002880000087ab9 */ /* 0x000fe20000000a00 */
[----:B------:R-:W-:Y:S02]  /*1360*/  ULDC UR4, c[0x0][0x424] ;  /* 0x0001090000047ab9 */ /* 0x000fe40000000800 */
[----:B------:R0:W5:Y:S04]  /*1370*/  @P0 LDG.E R25, desc[UR40][R6.64] ;  /* 0x0000002806190981 */ /* 0x000168000c1e1900 */
[----:B------:R0:W5:Y:S01]  /*1380*/  @P1 LDG.E R28, desc[UR40][R4.64] ;  /* 0x00000028041c1981 */ /* 0x000162000c1e1900 */
[----:B------:R-:W-:Y:S01]  /*1390*/  UISETP.NE.AND.EX UP0, UPT, UR5, URZ, UPT, UP0 ;  /* 0x0000003f0500728c */ /* 0x000fe2000bf05300 */
[----:B------:R-:W-:-:S02]  /*13a0*/  ISETP.NE.U32.AND P2, PT, RZ, UR8, PT ;  /* 0x00000008ff007c0c */ /* 0x000fc4000bf45070 */
[----:B------:R-:W-:Y:S01]  /*13b0*/  ULDC UR5, c[0x0][0x2f0] ;  /* 0x0000bc0000057ab9 */ /* 0x000fe20000000800 */
[----:B------:R-:W-:Y:S01]  /*13c0*/  USEL UR4, UR4, 0x1, UP0 ;  /* 0x0000000104047887 */ /* 0x000fe20008000000 */
[----:B------:R-:W-:Y:S01]  /*13d0*/  ISETP.NE.AND.EX P2, PT, RZ, UR9, PT, P2 ;  /* 0x00000009ff007c0c */ /* 0x000fe2000bf45320 */
[----:B---3--:R-:W-:Y:S02]  /*13e0*/  STL [R1+0x44], R33 ;  /* 0x0000442101007387 */ /* 0x008fe40000100800 */
[----:B------:R-:W-:-:S03]  /*13f0*/  UIMAD UR4, UR4, UR5, URZ ;  /* 0x00000005040472a4 */ /* 0x000fc6000f8e023f */
[----:B------:R-:W-:Y:S01]  /*1400*/  ULDC UR5, c[0x0][0x348] ;  /* 0x0000d20000057ab9 */ /* 0x000fe20000000800 */
[----:B--2---:R1:W-:Y:S02]  /*1410*/  STL [R1+0x58], R2 ;  /* 0x0000580201007387 */ /* 0x0043e40000100800 */
[----:B-1----:R-:W-:Y:S01]  /*1420*/  IMAD.MOV.U32 R2, RZ, RZ, R0 ;  /* 0x000000ffff027224 */ /* 0x002fe200078e0000 */
        /* <DEDUP_REMOVED lines=10> */
.L_x_13496:
[----:B------:R-:W-:Y:S02]  /*14d0*/  IMAD.U32 R30, RZ, RZ, UR5 ;  /* 0x00000005ff1e7e24 */ /* 0x000fe4000f8e00ff */
[----:B------:R-:W-:Y:S01]  /*14e0*/  IMAD.U32 R24, RZ, RZ, UR4 ;  /* 0x00000004ff187e24 */ /* 0x000fe2000f8e00ff */
[----:B------:R-:W-:Y:S06]  /*14f0*/  @!P2 BRA `(.L_x_13497) ;  /* 0x000000000010a947 */ /* 0x000fec0003800000 */
[----:B------:R-:W-:-:S04]  /*1500*/  IADD3 R4, P0, R27, UR8, RZ ;  /* 0x000000081b047c10 */ /* 0x000fc8000ff1e0ff */
[----:B------:R-:W-:-:S05]  /*1510*/  IADD3.X R5, R26, UR9, RZ, P0, !PT ;  /* 0x000000091a057c10 */ /* 0x000fca00087fe4ff */
[----:B------:R0:W5:Y:S01]  /*1520*/  LDG.E R24, desc[UR40][R4.64] ;  /* 0x0000002804187981 */ /* 0x000162000c1e1900 */
[----:B------:R-:W-:Y:S05]  /*1530*/  BRA `(.L_x_13498) ;  /* 0x0000000000107947 */ /* 0x000fea0003800000 */
.L_x_13497:
[----:B------:R-:W-:Y:S05]  /*1540*/  @!P0 BRA `(.L_x_13498) ;  /* 0x00000000000c8947 */ /* 0x000fea0003800000 */
[----:B------:R-:W2:Y:S04]  /*1550*/  LDG.E R3, desc[UR40][R6.64] ;  /* 0x0000002806037981 */ /* 0x000ea8000c1e1900 */
[----:B------:R-:W2:Y:S02]  /*1560*/  LDG.E R24, desc[UR40][R6.64+0x4] ;  /* 0x0000042806187981 */ /* 0x000ea4000c1e1900 */
[----:B--2---:R-:W-:-:S07]  /*1570*/  IADD3 R24, -R3, R24, RZ ;  /* 0x0000001803187210 */ /* 0x004fce0007ffe1ff */
.L_x_13498:
[----:B------:R-:W-:Y:S02]  /*1580*/  ULDC.64 UR4, c[0x0][0xa10] ;  /* 0x0002840000047ab9 */ /* 0x000fe40000000a00 */
        /* <DEDUP_REMOVED lines=13> */
[----:B------:R-:W-:Y:S01]  /*1660*/  IMAD.IADD R9, R24, 0x1, -R9 ;  /* 0x0000000118097824 */ /* 0x000fe200078e0a09 */
[----:B------:R-:W-:-:S03]  /*1670*/  PLOP3.LUT P3, PT, PT, PT, PT, 0x80, 0x0 ;  /* 0x000000000000781c */ /* 0x000fc60003f6f070 */
[----:B0-----:R-:W-:-:S05]  /*1680*/  IMAD.MOV R4, RZ, RZ, -R9 ;  /* 0x000000ffff047224 */ /* 0x001fca00078e0a09 */
[----:B------:R-:W-:Y:S01]  /*1690*/  VIMNMX R4, RZ, R4, !PT ;  /* 0x00000004ff047248 */ /* 0x000fe20007fe0100 */
[----:B--2---:R-:W-:-:S04]  /*16a0*/  @P0 IMAD.IADD R30, R3, 0x1, -R0 ;  /* 0x00000001031e0824 */ /* 0x004fc800078e0a00 */
[----:B------:R-:W-:-:S05]  /*16b0*/  IMAD.IADD R40, R9, 0x1, R30 ;  /* 0x0000000109287824 */ /* 0x000fca00078e021e */
[----:B------:R-:W-:-:S05]  /*16c0*/  IADD3 R0, R40, 0x9f, RZ ;  /* 0x0000009f28007810 */ /* 0x000fca0007ffe0ff */
        /* <DEDUP_REMOVED lines=12> */
[----:B------:R-:W-:-:S04]  /*1790*/  @P0 LEA.HI.SX32 R32, R0, R3, 0x1a ;  /* 0x0000000300200211 */ /* 0x000fc800078fd2ff */
        /* <DEDUP_REMOVED lines=22> */
.L_x_13501:
[----:B------:R-:W-:Y:S05]  /*1900*/  BSYNC B6 ;  /* 0x0000000000067941 */ /* 0x000fea0003800000 */
.L_x_13500:
        /* <DEDUP_REMOVED lines=20> */
.L_x_13503:
[----:B------:R-:W-:Y:S05]  /*1a50*/  BSYNC B6 ;  /* 0x0000000000067941 */ /* 0x000fea0003800000 */
.L_x_13502:
[----:B------:R-:W-:Y:S01]  /*1a60*/  ULDC.64 UR4, c[0x0][0x9f8] ;  /* 0x00027e0000047ab9 */ /* 0x000fe20000000a00 */
[----:B------:R-:W2:Y:S01]  /*1a70*/  LDL R54, [R1+0x68] ;  /* 0x0000680001367983 */ /* 0x000ea20000100800 */
[----:B------:R-:W-:Y:S01]  /*1a80*/  ISETP.NE.U32.AND P0, PT, RZ, UR4, PT ;  /* 0x00000004ff007c0c */ /* 0x000fe2000bf05070 */
[----:B------:R-:W0:Y:S02]  /*1a90*/  LDC R47, c[0x0][0x3f4] ;  /* 0x0000fd00ff2f7b82 */ /* 0x000e240000000800 */
[----:B------:R-:W3:Y:S01]  /*1aa0*/  LDL.LU R52, [R1+0x30] ;  /* 0x0000300001347983 */ /* 0x000ee20000300800 */
[----:B------:R-:W-:-:S03]  /*1ab0*/  ISETP.NE.AND.EX P0, PT, RZ, UR5, PT, P0 ;  /* 0x00000005ff007c0c */ /* 0x000fc6000bf05300 */
[----:B------:R-:W4:Y:S02]  /*1ac0*/  LDL R50, [R1+0x34] ;  /* 0x0000340001327983 */ /* 0x000f240000100800 */
[----:B------:R-:W1:Y:S01]  /*1ad0*/  LDC.64 R36, c[0x0][0x3f8] ;  /* 0x0000fe00ff247b82 */ /* 0x000e620000000a00 */
[----:B------:R-:W0:Y:S07]  /*1ae0*/  S2R R41, SR_TID.X ;  /* 0x0000000000297919 */ /* 0x000e2e0000002100 */
[----:B------:R-:W-:Y:S01]  /*1af0*/  @P0 IADD3 R4, P1, R27, UR4, RZ ;  /* 0x000000041b040c10 */ /* 0x000fe2000ff3e0ff */
[----:B------:R-:W1:Y:S01]  /*1b00*/  LDC.64 R44, c[0x0][0x408] ;  /* 0x00010200ff2c7b82 */ /* 0x000e620000000a00 */
[----:B------:R-:W2:Y:S01]  /*1b10*/  LDL R27, [R1+0x38] ;  /* 0x00003800011b7983 */ /* 0x000ea20000100800 */
[----:B------:R-:W-:Y:S01]  /*1b20*/  ULDC UR4, c[0x0][0x2f4] ;  /* 0x0000bd0000047ab9 */ /* 0x000fe20000000800 */
[----:B------:R-:W-:-:S02]  /*1b30*/  @P0 IADD3.X R5, R26, UR5, RZ, P1, !PT ;  /* 0x000000051a050c10 */ /* 0x000fc40008ffe4ff */
[----:B------:R-:W2:Y:S04]  /*1b40*/  LDL R26, [R1+0x3c] ;  /* 0x00003c00011a7983 */ /* 0x000ea80000100800 */
[----:B------:R1:W2:Y:S01]  /*1b50*/  @P0 LDG.E R2, desc[UR40][R4.64] ;  /* 0x0000002804020981 */ /* 0x0002a2000c1e1900 */
[----:B0-----:R-:W-:Y:S01]  /*1b60*/  ISETP.GE.AND P0, PT, R16, R47, PT ;  /* 0x0000002f1000720c */ /* 0x001fe20003f06270 */
[----:B------:R-:W-:-:S05]  /*1b70*/  VIADD R55, R41, 0xffffff80 ;  /* 0xffffff8029377836 */ /* 0x000fca0000000000 */
[----:B------:R-:W-:-:S04]  /*1b80*/  LEA.HI R48, R55, R55, RZ, 0x1 ;  /* 0x0000003737307211 */ /* 0x000fc800078f08ff */
[----:B------:R-:W-:-:S04]  /*1b90*/  SHF.R.S32.HI R48, RZ, 0x1, R48 ;  /* 0x00000001ff307819 */ /* 0x000fc80000011430 */
[----:B------:R-:W-:Y:S02]  /*1ba0*/  SHF.R.S32.HI R3, RZ, 0x1f, R48 ;  /* 0x0000001fff037819 */ /* 0x000fe40000011430 */
[----:B------:R-:W-:Y:S02]  /*1bb0*/  ISETP.GE.AND P3, PT, R16, UR4, PT ;  /* 0x0000000410007c0c */ /* 0x000fe4000bf66270 */
[----:B------:R-:W-:Y:S01]  /*1bc0*/  SHF.R.S32.HI R23, RZ, 0x1f, R22 ;  /* 0x0000001fff177819 */ /* 0x000fe20000011416 */
[C---:B-1----:R-:W-:Y:S02]  /*1bd0*/  IMAD R0, R3.reuse, R36, RZ ;  /* 0x0000002403007224 */ /* 0x042fe400078e02ff */
[----:B------:R-:W-:Y:S01]  /*1be0*/  IMAD R4, R3, R44, RZ ;  /* 0x0000002c03047224 */ /* 0x000fe200078e02ff */
[----:B------:R-:W-:Y:S01]  /*1bf0*/  SEL R3, R47, RZ, P0 ;  /* 0x000000ff2f037207 */ /* 0x000fe20000000000 */
[----:B------:R-:W-:Y:S01]  /*1c00*/  IMAD R13, R48, R37, R0 ;  /* 0x00000025300d7224 */ /* 0x000fe200078e0200 */
[----:B------:R-:W-:Y:S01]  /*1c10*/  ISETP.GE.AND P2, PT, R156, UR4, PT ;  /* 0x000000049c007c0c */ /* 0x000fe2000bf46270 */
[----:B------:R-:W-:-:S04]  /*1c20*/  IMAD.WIDE.U32 R6, R48, R36, R22 ;  /* 0x0000002430067225 */ /* 0x000fc800078e0016 */
[----:B------:R-:W-:Y:S02]  /*1c30*/  IMAD.IADD R3, R16, 0x1, R3 ;  /* 0x0000000110037824 */ /* 0x000fe400078e0203 */
[----:B------:R-:W-:Y:S01]  /*1c40*/  IMAD.WIDE.U32 R8, R48, R36, R16 ;  /* 0x0000002430087225 */ /* 0x000fe200078e0010 */
[----:B------:R-:W-:-:S03]  /*1c50*/  IADD3 R7, R7, R13, RZ ;  /* 0x0000000d07077210 */ /* 0x000fc60007ffe0ff */
[C---:B------:R-:W-:Y:S01]  /*1c60*/  IMAD R15, R48.reuse, R45, R4 ;  /* 0x0000002d300f7224 */ /* 0x040fe200078e0204 */
[----:B------:R-:W-:Y:S01]  /*1c70*/  SHF.R.S32.HI R12, RZ, 0x1f, R3 ;  /* 0x0000001fff0c7819 */ /* 0x000fe20000011403 */
[----:B------:R-:W-:Y:S01]  /*1c80*/  IMAD.WIDE.U32 R4, R48, R44, R22 ;  /* 0x0000002c30047225 */ /* 0x000fe200078e0016 */
[----:B------:R-:W-:-:S03]  /*1c90*/  LEA.HI R46, R55, R55, RZ, 0x1 ;  /* 0x00000037372e7211 */ /* 0x000fc600078f08ff */
[----:B------:R-:W-:-:S04]  /*1ca0*/  IMAD.WIDE.U32 R10, R48, R44, R16 ;  /* 0x0000002c300a7225 */ /* 0x000fc800078e0010 */
[----:B------:R-:W-:Y:S01]  /*1cb0*/  IMAD.IADD R9, R13, 0x1, R9 ;  /* 0x000000010d097824 */ /* 0x000fe200078e0209 */
[----:B-----5:R-:W-:Y:S01]  /*1cc0*/  SHF.R.S32.HI R13, RZ, 0x1f, R29 ;  /* 0x0000001fff0d7819 */ /* 0x020fe2000001141d */
[----:B------:R-:W-:Y:S01]  /*1cd0*/  IMAD.IADD R5, R5, 0x1, R15 ;  /* 0x0000000105057824 */ /* 0x000fe200078e020f */
[----:B------:R-:W-:Y:S02]  /*1ce0*/  LEA.HI R3, R12, R3, RZ, 0x4 ;  /* 0x000000030c037211 */ /* 0x000fe400078f20ff */
[----:B------:R-:W-:Y:S01]  /*1cf0*/  IADD3 R11, R15, R11, RZ ;  /* 0x0000000b0f0b7210 */ /* 0x000fe20007ffe0ff */
[C---:B------:R-:W-:Y:S01]  /*1d00*/  IMAD R12, R13.reuse, R44, RZ ;  /* 0x0000002c0d0c7224 */ /* 0x040fe200078e02ff */
[----:B------:R-:W-:Y:S01]  /*1d10*/  LOP3.LUT R46, R46, 0xfffffffe, RZ, 0xc0, !PT ;  /* 0xfffffffe2e2e7812 */ /* 0x000fe200078ec0ff */
[----:B------:R-:W-:Y:S02]  /*1d20*/  IMAD R14, R13, R36, RZ ;  /* 0x000000240d0e7224 */ /* 0x000fe400078e02ff */
[----:B------:R-:W-:Y:S01]  /*1d30*/  IMAD.WIDE.U32 R38, R29, R44, R4 ;  /* 0x0000002c1d267225 */ /* 0x000fe200078e0004 */
[----:B------:R-:W-:-:S03]  /*1d40*/  SHF.R.U32.HI R41, RZ, 0x7, R41 ;  /* 0x00000007ff297819 */ /* 0x000fc60000011629 */
[----:B------:R-:W-:Y:S02]  /*1d50*/  IMAD R53, R29, R45, R12 ;  /* 0x0000002d1d357224 */ /* 0x000fe400078e020c */
[----:B------:R-:W-:Y:S02]  /*1d60*/  IMAD R49, R45, 0xa0, RZ ;  /* 0x000000a02d317824 */ /* 0x000fe400078e02ff */
[----:B------:R-:W-:-:S04]  /*1d70*/  IMAD.WIDE.U32 R42, R29, R44, R10 ;  /* 0x0000002c1d2a7225 */ /* 0x000fc800078e000a */
[----:B------:R-:W-:Y:S02]  /*1d80*/  IMAD R51, R29, R37, R14 ;  /* 0x000000251d337224 */ /* 0x000fe400078e020e */
[----:B------:R-:W-:Y:S02]  /*1d90*/  IMAD R15, R37, 0xa0, RZ ;  /* 0x000000a0250f7824 */ /* 0x000fe400078e02ff */
[----:B------:R-:W-:-:S04]  /*1da0*/  IMAD.WIDE.U32 R20, R29, R36, R6 ;  /* 0x000000241d147225 */ /* 0x000fc800078e0006 */
[----:B------:R-:W-:-:S04]  /*1db0*/  IMAD.WIDE.U32 R34, R29, R36, R8 ;  /* 0x000000241d227225 */ /* 0x000fc800078e0008 */
[----:B------:R-:W-:-:S04]  /*1dc0*/  IMAD.WIDE.U32 R44, R44, 0xa0, RZ ;  /* 0x000000a02c2c7825 */ /* 0x000fc800078e00ff */
[----:B------:R-:W-:Y:S02]  /*1dd0*/  IMAD.IADD R46, R55, 0x1, -R46 ;  /* 0x00000001372e7824 */ /* 0x000fe400078e0a2e */
[----:B------:R-:W-:Y:S01]  /*1de0*/  IMAD.WIDE.U32 R36, R36, 0xa0, RZ ;  /* 0x000000a024247825 */ /* 0x000fe200078e00ff */
[----:B------:R-:W-:Y:S02]  /*1df0*/  SHF.R.S32.HI R33, RZ, 0x1f, R33 ;  /* 0x0000001fff217819 */ /* 0x000fe40000011421 */
[----:B------:R-:W-:Y:S01]  /*1e00*/  IADD3 R49, R45, R49, RZ ;  /* 0x000000312d317210 */ /* 0x000fe20007ffe0ff */
[----:B------:R-:W-:Y:S02]  /*1e10*/  IMAD R46, R46, 0xc0, R48 ;  /* 0x000000c02e2e7824 */ /* 0x000fe400078e0230 */
[----:B------:R-:W-:Y:S02]  /*1e20*/  IMAD.IADD R0, R25, 0x1, R24 ;  /* 0x0000000119007824 */ /* 0x000fe400078e0218 */
[----:B------:R-:W-:-:S02]  /*1e30*/  VIADD R41, R41, 0x8 ;  /* 0x0000000829297836 */ /* 0x000fc40000000000 */
[----:B------:R-:W-:Y:S02]  /*1e40*/  IMAD.SHL.U32 R47, R47, 0x2, RZ ;  /* 0x000000022f2f7824 */ /* 0x000fe400078e00ff */
[----:B------:R-:W-:Y:S01]  /*1e50*/  IMAD.IADD R48, R37, 0x1, R15 ;  /* 0x0000000125307824 */ /* 0x000fe200078e020f */
[----:B---3--:R-:W-:-:S04]  /*1e60*/  LOP3.LUT R52, R52, 0xfffffffd, RZ, 0xc0, !PT ;  /* 0xfffffffd34347812 */ /* 0x008fc800078ec0ff */
[----:B------:R-:W-:-:S04]  /*1e70*/  @P3 LOP3.LUT R52, R52, 0x2, RZ, 0xfc, !PT ;  /* 0x0000000234343812 */ /* 0x000fc800078efcff */
[----:B------:R-:W-:Y:S02]  /*1e80*/  LOP3.LUT R52, R52, 0xfffffffe, RZ, 0xc0, !PT ;  /* 0xfffffffe34347812 */ /* 0x000fe400078ec0ff */
[----:B----4-:R-:W-:Y:S02]  /*1e90*/  LOP3.LUT R4, R50, 0x30, R3, 0xf8, !PT ;  /* 0x0000003032047812 */ /* 0x010fe400078ef803 */
[----:B------:R-:W-:Y:S01]  /*1ea0*/  @P2 LOP3.LUT R52, R52, 0x1, RZ, 0xfc, !PT ;  /* 0x0000000134342812 */ /* 0x000fe200078efcff */
[----:B------:R-:W-:Y:S01]  /*1eb0*/  IMAD.IADD R50, R21, 0x1, R51 ;  /* 0x0000000115327824 */ /* 0x000fe200078e0233 */
[----:B--2---:R-:W-:-:S03]  /*1ec0*/  LOP3.LUT R4, R4, R27, RZ, 0x3c, !PT ;  /* 0x0000001b04047212 */ /* 0x004fc600078e3cff */
[----:B------:R0:W-:Y:S01]  /*1ed0*/  STL [R1+0x30], R52 ;  /* 0x0000303401007387 */ /* 0x0001e20000100800 */
[----:B------:R-:W-:Y:S01]  /*1ee0*/  LOP3.LUT P1, RZ, R54, 0x2, RZ, 0xc0, !PT ;  /* 0x0000000236ff7812 */ /* 0x000fe2000782c0ff */
[----:B------:R-:W-:Y:S01]  /*1ef0*/  IMAD.IADD R51, R51, 0x1, R35 ;  /* 0x0000000133337824 */ /* 0x000fe200078e0223 */
[----:B------:R-:W-:Y:S02]  /*1f00*/  LOP3.LUT R54, R3, 0xfffffff0, RZ, 0xc0, !PT ;  /* 0xfffffff003367812 */ /* 0x000fe400078ec0ff */
[----:B------:R-:W-:Y:S02]  /*1f10*/  IADD3 R58, R26, R4, RZ ;  /* 0x000000041a3a7210 */ /* 0x000fe40007ffe0ff */
[----:B------:R-:W-:Y:S01]  /*1f20*/  SHF.R.S32.HI R55, RZ, 0x1f, R2 ;  /* 0x0000001fff377819 */ /* 0x000fe20000011402 */
[----:B0-----:R-:W-:Y:S02]  /*1f30*/  IMAD.IADD R52, R39, 0x1, R53 ;  /* 0x0000000127347824 */ /* 0x001fe400078e0235 */
[----:B------:R-:W-:-:S07]  /*1f40*/  IMAD.IADD R53, R53, 0x1, R43 ;  /* 0x0000000135357824 */ /* 0x000fce00078e022b */
.L_x_13536:
[----:B------:R-:W2:Y:S01]  /*1f50*/  LDL R13, [R1+0x28] ;  /* 0x00002800010d7983 */ /* 0x000ea20000100800 */
[----:B0-----:R-:W0:Y:S01]  /*1f60*/  LDC R61, c[0x0][0x430] ;  /* 0x00010c00ff3d7b82 */ /* 0x001e220000000800 */
[----:B------:R-:W-:Y:S01]  /*1f70*/  VIADD R32, R32, 0xffffffff ;  /* 0xffffffff20207836 */ /* 0x000fe20000000000 */
[----:B------:R-:W-:-:S03]  /*1f80*/  MOV R60, RZ ;  /* 0x000000ff003c7202 */ /* 0x000fc60000000f00 */
[----:B------:R-:W-:-:S03]  /*1f90*/  IMAD R5, R32, 0xa0, R46 ;  /* 0x000000a020057824 */ /* 0x000fc600078e022e */
[----:B---3--:R-:W1:Y:S01]  /*1fa0*/  LDC R71, c[0x0][0x3f4] ;  /* 0x0000fd00ff477b82 */ /* 0x008e620000000800 */
[----:B------:R-:W-:Y:S01]  /*1fb0*/  IMAD.IADD R12, R0, 0x1, R5 ;  /* 0x00000001000c7824 */ /* 0x000fe200078e0205 */
[----:B------:R-:W-:-:S03]  /*1fc0*/  ISETP.GE.AND P2, PT, R5, R30, PT ;  /* 0x0000001e0500720c */ /* 0x000fc60003f46270 */
[----:B------:R-:W-:Y:S01]  /*1fd0*/  IMAD.MOV.U32 R8, RZ, RZ, R12 ;  /* 0x000000ffff087224 */ /* 0x000fe200078e000c */
[----:B------:R-:W-:Y:S02]  /*1fe0*/  ISETP.GT.OR P2, PT, R46, 0x9f, P2 ;  /* 0x0000009f2e00780c */ /* 0x000fe40001744670 */
[----:B0-----:R-:W-:-:S11]  /*1ff0*/  ISETP.NE.AND P3, PT, R61, 0x1, PT ;  /* 0x000000013d00780c */ /* 0x001fd60003f65270 */
[----:B------:R-:W0:Y:S08]  /*2000*/  @!P2 LDC.64 R6, c[0x0][0x428] ;  /* 0x00010a00ff06ab82 */ /* 0x000e300000000a00 */
[----:B------:R-:W3:Y:S08]  /*2010*/  @!P2 LDC.64 R4, c[0x0][0x418] ;  /* 0x00010600ff04ab82 */ /* 0x000ef00000000a00 */
        /* <DEDUP_REMOVED lines=10> */
[----:B------:R-:W-:Y:S02]  /*20c0*/  @!P2 LEA.HI.X R5, R6, R5, R7, 0x2, P3 ;  /* 0x000000050605a211 */ /* 0x000fe400018f1407 */
[----:B------:R-:W-:Y:S01]  /*20d0*/  ISETP.GE.AND P3, PT, R71, 0x1, PT ;  /* 0x000000014700780c */ /* 0x000fe20003f66270 */
[----:B------:R-:W-:Y:S01]  /*20e0*/  IMAD.MOV R6, RZ, RZ, -R8 ;  /* 0x000000ffff067224 */ /* 0x000fe200078e0a08 */
[----:B------:R-:W-:Y:S05]  /*20f0*/  YIELD ;  /* 0x0000000000007946 */ /* 0x000fea0003800000 */
[----:B------:R-:W-:Y:S01]  /*2100*/  BSSY B0, `(.L_x_13504) ;  /* 0x00002a8000007945 */ /* 0x000fe20003800000 */
[----:B------:R0:W5:Y:S01]  /*2110*/  @!P2 LDG.E R60, desc[UR40][R4.64] ;  /* 0x00000028043ca981 */ /* 0x000162000c1e1900 */
[----:B------:R-:W-:Y:S01]  /*2120*/  IMAD R61, R61, R6, R12 ;  /* 0x000000063d3d7224 */ /* 0x000fe200078e020c */
[----:B------:R-:W-:Y:S01]  /*2130*/  ISETP.GT.AND P2, PT, R32, R31, PT ;  /* 0x0000001f2000720c */ /* 0x000fe20003f44270 */
[----:B--2---:R-:W-:-:S04]  /*2140*/  IMAD R7, R19, 0x2800, R13 ;  /* 0x0000280013077824 */ /* 0x004fc800078e020d */
[C---:B------:R-:W-:Y:S02]  /*2150*/  VIADD R59, R7.reuse, 0x20 ;  /* 0x00000020073b7836 */ /* 0x040fe40000000000 */
[----:B------:R-:W-:Y:S02]  /*2160*/  @P1 VIADD R59, R7, 0xffffffe0 ;  /* 0xffffffe0073b1836 */ /* 0x000fe40000000000 */
[----:B------:R-:W-:-:S03]  /*2170*/  IMAD.IADD R62, R18, 0x1, R7 ;  /* 0x00000001123e7824 */ /* 0x000fc600078e0207 */
[----:B------:R-:W-:Y:S01]  /*2180*/  IADD3 R59, R18, R59, RZ ;  /* 0x0000003b123b7210 */ /* 0x000fe20007ffe0ff */
[----:B0-----:R-:W-:Y:S06]  /*2190*/  @!P3 BRA `(.L_x_13505) ;  /* 0x0000002400a0b947 */ /* 0x001fec0003800000 */
[----:B------:R-:W2:Y:S01]  /*21a0*/  LDL R10, [R1+0x8] ;  /* 0x00000800010a7983 */ /* 0x000ea20000100800 */
[----:B------:R-:W-:Y:S01]  /*21b0*/  SHF.R.S32.HI R63, RZ, 0x1f, R61 ;  /* 0x0000001fff3f7819 */ /* 0x000fe2000001143d */
[----:B------:R-:W-:Y:S01]  /*21c0*/  ULDC.64 UR4, c[0x0][0x300] ;  /* 0x0000c00000047ab9 */ /* 0x000fe20000000a00 */
[----:B-----5:R-:W-:Y:S01]  /*21d0*/  SHF.R.S32.HI R64, RZ, 0x1f, R60 ;  /* 0x0000001fff407819 */ /* 0x020fe2000001143c */
[----:B------:R-:W-:Y:S01]  /*21e0*/  IMAD.WIDE.U32 R4, R61, UR4, RZ ;  /* 0x000000043d047c25 */ /* 0x000fe2000f8e00ff */
[----:B------:R-:W-:Y:S01]  /*21f0*/  ULDC.U8 UR8, c[0x0][0x410] ;  /* 0x0001040000087ab9 */ /* 0x000fe20000000000 */
[----:B------:R-:W-:Y:S01]  /*2200*/  SHF.R.S32.HI R15, RZ, 0x1f, R32 ;  /* 0x0000001fff0f7819 */ /* 0x000fe20000011420 */
[----:B------:R-:W-:Y:S01]  /*2210*/  ULDC.64 UR6, c[0x0][0x2e8] ;  /* 0x0000ba0000067ab9 */ /* 0x000fe20000000a00 */
[----:B------:R-:W-:Y:S01]  /*2220*/  IMAD R6, R63, UR4, RZ ;  /* 0x000000043f067c24 */ /* 0x000fe2000f8e02ff */
[----:B------:R-:W-:-:S03]  /*2230*/  ISETP.NE.AND P3, PT, RZ, UR8, PT ;  /* 0x00000008ff007c0c */ /* 0x000fc6000bf65270 */
        /* <DEDUP_REMOVED lines=8> */
[----:B------:R-:W-:Y:S02]  /*22c0*/  IMAD.MOV.U32 R6, RZ, RZ, R4 ;  /* 0x000000ffff067224 */ /* 0x000fe400078e0004 */
[----:B------:R-:W-:Y:S02]  /*22d0*/  IMAD R8, R33, UR4, RZ ;  /* 0x0000000421087c24 */ /* 0x000fe4000f8e02ff */
[-C--:B------:R-:W-:Y:S02]  /*22e0*/  IMAD R9, R48, R32.reuse, RZ ;  /* 0x0000002030097224 */ /* 0x080fe400078e02ff */
[----:B------:R-:W-:-:S04]  /*22f0*/  IMAD.WIDE.U32 R4, R36, R32, RZ ;  /* 0x0000002024047225 */ /* 0x000fc800078e00ff */
[----:B------:R-:W-:Y:S02]  /*2300*/  IMAD R9, R15, R36, R9 ;  /* 0x000000240f097224 */ /* 0x000fe400078e0209 */
[----:B--2---:R-:W-:-:S04]  /*2310*/  IMAD.WIDE.U32 R6, R10, UR4, R6 ;  /* 0x000000040a067c25 */ /* 0x004fc8000f8e0006 */
[----:B------:R-:W-:Y:S01]  /*2320*/  IMAD R13, R10, UR5, R8 ;  /* 0x000000050a0d7c24 */ /* 0x000fe2000f8e0208 */
[----:B------:R-:W-:Y:S01]  /*2330*/  IADD3 R68, P4, R6, UR6, RZ ;  /* 0x0000000606447c10 */ /* 0x000fe2000ff9e0ff */
[----:B------:R-:W-:-:S03]  /*2340*/  IMAD.IADD R6, R5, 0x1, R9 ;  /* 0x0000000105067824 */ /* 0x000fc600078e0209 */
[----:B------:R-:W-:Y:S01]  /*2350*/  IADD3.X R13, R7, UR7, R13, P4, !PT ;  /* 0x00000007070d7c10 */ /* 0x000fe2000a7fe40d */
[----:B------:R-:W-:Y:S08]  /*2360*/  @!P3 BRA `(.L_x_13506) ;  /* 0x0000001000a4b947 */ /* 0x000ff00003800000 */
[----:B------:R-:W0:Y:S01]  /*2370*/  S2R R10, SR_TID.X ;  /* 0x00000000000a7919 */ /* 0x000e220000002100 */
[----:B------:R-:W-:Y:S01]  /*2380*/  IMAD R65, R32, -0xa0, R30 ;  /* 0xffffff6020417824 */ /* 0x000fe200078e021e */
[----:B------:R-:W-:Y:S01]  /*2390*/  BSSY B1, `(.L_x_13507) ;  /* 0x000001f000017945 */ /* 0x000fe20003800000 */
[----:B------:R-:W-:Y:S02]  /*23a0*/  CS2R R8, SRZ ;  /* 0x0000000000087805 */ /* 0x000fe4000001ff00 */
[----:B------:R-:W-:Y:S02]  /*23b0*/  CS2R R26, SRZ ;  /* 0x00000000001a7805 */ /* 0x000fe4000001ff00 */
[----:B------:R-:W-:Y:S02]  /*23c0*/  CS2R R24, SRZ ;  /* 0x0000000000187805 */ /* 0x000fe4000001ff00 */
[----:B------:R-:W-:Y:S02]  /*23d0*/  VIMNMX R65, R65, 0xa0, PT ;  /* 0x000000a041417848 */ /* 0x000fe40003fe0100 */
[----:B------:R-:W-:-:S02]  /*23e0*/  CS2R R56, SRZ ;  /* 0x0000000000387805 */ /* 0x000fc4000001ff00 */
[----:B0-----:R-:W-:-:S04]  /*23f0*/  IADD3 R14, R10, -0x80, RZ ;  /* 0xffffff800a0e7810 */ /* 0x001fc80007ffe0ff */
[----:B------:R-:W-:-:S04]  /*2400*/  LEA.HI R10, R14, R14, RZ, 0x1 ;  /* 0x0000000e0e0a7211 */ /* 0x000fc800078f08ff */
[----:B------:R-:W-:-:S04]  /*2410*/  SHF.R.S32.HI R10, RZ, 0x1, R10 ;  /* 0x00000001ff0a7819 */ /* 0x000fc8000001140a */
[----:B------:R-:W-:-:S13]  /*2420*/  ISETP.GE.AND P3, PT, R10, R65, PT ;  /* 0x000000410a00720c */ /* 0x000fda0003f66270 */
[----:B------:R-:W-:Y:S05]  /*2430*/  @P3 BRA `(.L_x_13508) ;  /* 0x0000000000503947 */ /* 0x000fea0003800000 */
[----:B------:R-:W2:Y:S01]  /*2440*/  LDL R10, [R1+0x24] ;  /* 0x00002400010a7983 */ /* 0x000ea20000100800 */
[----:B------:R-:W-:Y:S01]  /*2450*/  ULDC.64 UR4, c[0x0][0x3e8] ;  /* 0x0000fa0000047ab9 */ /* 0x000fe20000000a00 */
[----:B------:R-:W-:Y:S01]  /*2460*/  IMAD.MOV.U32 R7, RZ, RZ, R52 ;  /* 0x000000ffff077224 */ /* 0x000fe200078e0034 */
[----:B------:R-:W-:Y:S01]  /*2470*/  IADD3 R4, P4, P5, R20, UR4, R4 ;  /* 0x0000000414047c10 */ /* 0x000fe2000fd9e004 */
[----:B------:R-:W-:-:S03]  /*2480*/  IMAD R9, R49, R32, RZ ;  /* 0x0000002031097224 */ /* 0x000fc600078e02ff */
[----:B------:R-:W-:Y:S01]  /*2490*/  IADD3.X R5, R50, UR5, R6, P4, P5 ;  /* 0x0000000532057c10 */ /* 0x000fe2000a7ea406 */
[----:B------:R-:W-:Y:S01]  /*24a0*/  IMAD.MOV.U32 R6, RZ, RZ, R38 ;  /* 0x000000ffff067224 */ /* 0x000fe200078e0026 */
[----:B------:R-:W-:Y:S01]  /*24b0*/  ULDC.64 UR4, c[0x0][0x400] ;  /* 0x0001000000047ab9 */ /* 0x000fe20000000a00 */
[-C--:B------:R-:W-:Y:S02]  /*24c0*/  IMAD R9, R15, R44.reuse, R9 ;  /* 0x0000002c0f097224 */ /* 0x080fe400078e0209 */
[----:B------:R-:W-:-:S03]  /*24d0*/  IMAD.WIDE.U32 R6, R32, R44, R6 ;  /* 0x0000002c20067225 */ /* 0x000fc600078e0006 */
[----:B------:R-:W-:-:S04]  /*24e0*/  IADD3 R6, P4, R6, UR4, RZ ;  /* 0x0000000406067c10 */ /* 0x000fc8000ff9e0ff */
[----:B------:R-:W-:Y:S02]  /*24f0*/  IADD3.X R7, R7, UR5, R9, P4, !PT ;  /* 0x0000000507077c10 */ /* 0x000fe4000a7fe409 */
[----:B------:R-:W-:Y:S02]  /*2500*/  ISETP.GE.AND P4, PT, R22, R71, PT ;  /* 0x000000471600720c */ /* 0x000fe40003f86270 */
[----:B------:R-:W-:Y:S02]  /*2510*/  CS2R R8, SRZ ;  /* 0x0000000000087805 */ /* 0x000fe4000001ff00 */
[----:B------:R-:W-:-:S09]  /*2520*/  CS2R R24, SRZ ;  /* 0x0000000000187805 */ /* 0x000fd2000001ff00 */
[----:B------:R0:W5:Y:S04]  /*2530*/  @!P4 LDG.E.64 R26, desc[UR40][R4.64] ;  /* 0x00000028041ac981 */ /* 0x000168000c1e1b00 */
[----:B------:R0:W5:Y:S01]  /*2540*/  @!P4 LDG.E.64 R56, desc[UR40][R6.64] ;  /* 0x000000280638c981 */ /* 0x000162000c1e1b00 */
[----:B--2---:R-:W-:-:S13]  /*2550*/  ISETP.GE.AND P4, PT, R10, R71, PT ;  /* 0x000000470a00720c */ /* 0x004fda0003f86270 */
[----:B------:R0:W5:Y:S04]  /*2560*/  @!P4 LDG.E.64 R8, desc[UR40][R4.64+0x10] ;  /* 0x000010280408c981 */ /* 0x000168000c1e1b00 */
[----:B------:R0:W5:Y:S02]  /*2570*/  @!P4 LDG.E.64 R24, desc[UR40][R6.64+0x10] ;  /* 0x000010280618c981 */ /* 0x000164000c1e1b00 */
.L_x_13508:
[----:B------:R-:W-:Y:S05]  /*2580*/  BSYNC B1 ;  /* 0x0000000000017941 */ /* 0x000fea0003800000 */
.L_x_13507:
[----:B0-----:R-:W2:Y:S01]  /*2590*/  LDL R4, [R1+0x18] ;  /* 0x0000180001047983 */ /* 0x001ea20000100800 */
[----:B-----5:R-:W-:Y:S01]  /*25a0*/  IMAD.MOV.U32 R70, RZ, RZ, R8 ;  /* 0x000000ffff467224 */ /* 0x020fe200078e0008 */
[----:B------:R-:W-:Y:S01]  /*25b0*/  MOV R72, R24 ;  /* 0x0000001800487202 */ /* 0x000fe20000000f00 */
[----:B------:R-:W-:Y:S02]  /*25c0*/  IMAD.MOV.U32 R73, RZ, RZ, R26 ;  /* 0x000000ffff497224 */ /* 0x000fe400078e001a */
[----:B------:R-:W-:Y:S01]  /*25d0*/  IMAD.MOV.U32 R76, RZ, RZ, R56 ;  /* 0x000000ffff4c7224 */ /* 0x000fe200078e0038 */
[----:B--2---:R-:W-:-:S13]  /*25e0*/  ISETP.NE.AND P4, PT, R4, 0x3, PT ;  /* 0x000000030400780c */ /* 0x004fda0003f85270 */
[----:B------:R-:W-:Y:S05]  /*25f0*/  @!P4 BRA `(.L_x_13509) ;  /* 0x000000000004c947 */ /* 0x000fea0003800000 */
[----:B------:R-:W-:Y:S01]  /*2600*/  BPT.TRAP 0x1 ;  /* 0x000000040000795c */ /* 0x000fe20000300000 */
.L_x_13509:
[----:B------:R-:W-:Y:S01]  /*2610*/  IMAD R66, R19, 0x8, R18 ;  /* 0x0000000813427824 */ /* 0x000fe200078e0212 */
[----:B------:R-:W-:Y:S01]  /*2620*/  SHF.L.U32 R67, R157, 0x1f, RZ ;  /* 0x0000001f9d437819 */ /* 0x000fe200000006ff */
[----:B------:R-:W-:Y:S03]  /*2630*/  BSSY B1, `(.L_x_13510) ;  /* 0x0000003000017945 */ /* 0x000fe60003800000 */
[----:B------:R-:W0:Y:S02]  /*2640*/  SYNCS.PHASECHK.TRANS64.TRYWAIT P5, [R66+URZ+0x13290], R67 ;  /* 0x01329043420075a7 */ /* 0x000e2400080a017f */
[----:B0-----:R-:W-:Y:S05]  /*2650*/  @!P5 BRA `(.L_x_13511) ;  /* 0x00000158006cd947 */ /* 0x001fea0003800000 */
.L_x_13732:
[----:B------:R-:W-:Y:S05]  /*2660*/  BSYNC B1 ;  /* 0x0000000000017941 */ /* 0x000fea0003800000 */
.L_x_13510:
[----:B------:R-:W-:-:S03]  /*2670*/  UMOV UR4, 0xffffffff ;  /* 0xffffffff00047882 */ /* 0x000fc60000000000 */
[----:B------:R-:W-:Y:S05]  /*2680*/  BRA.DIV UR4, `(.L_x_13512) ;  /* 0x0000015a04747947 */ /* 0x000fea000b800000 */
[----:B------:R1:W2:Y:S04]  /*2690*/  SHFL.IDX PT, R69, R13, RZ, 0x1e1f ;  /* 0x001e1fff0d457589 */ /* 0x0002a800000e0000 */
[----:B------:R1:W3:Y:S02]  /*26a0*/  SHFL.IDX PT, R14, R68, RZ, 0x1e1f ;  /* 0x001e1fff440e7589 */ /* 0x0002e400000e0000 */
.L_x_13736:
[----:B------:R-:W-:Y:S05]  /*26b0*/  @P3 BRA `(.L_x_13513) ;  /* 0x0000002400303947 */ /* 0x000fea0003800000 */
[----:B------:R-:W4:Y:S01]  /*26c0*/  LDL R83, [R1+0x30] ;  /* 0x0000300001537983 */ /* 0x000f220000100800 */
[----:B------:R-:W-:Y:S01]  /*26d0*/  BSSY B1, `(.L_x_13514) ;  /* 0x0000076000017945 */ /* 0x000fe20003800000 */
[----:B----4-:R-:W-:-:S13]  /*26e0*/  LOP3.LUT P5, RZ, R83, 0x2, RZ, 0xc0, !PT ;  /* 0x0000000253ff7812 */ /* 0x010fda00078ac0ff */
[----:B------:R-:W-:Y:S05]  /*26f0*/  @P5 BRA `(.L_x_13515) ;  /* 0x0000000400cc5947 */ /* 0x000fea0003800000 */
[----:B------:R4:W0:Y:S01]  /*2700*/  LDS.128 R4, [R62+0xe000] ;  /* 0x00e000003e047984 */ /* 0x0008220000000c00 */
[----:B---3--:R-:W-:Y:S01]  /*2710*/  IADD3 R10, P3, R16, R14, RZ ;  /* 0x0000000e100a7210 */ /* 0x008fe20007f7e0ff */
[----:B------:R-:W-:Y:S04]  /*2720*/  BSSY B2, `(.L_x_13516) ;  /* 0x000006f000027945 */ /* 0x000fe80003800000 */
[----:B--2---:R-:W-:Y:S01]  /*2730*/  IMAD.X R11, R69, 0x1, R17, P3 ;  /* 0x00000001450b7824 */ /* 0x004fe200018e0611 */
[----:B------:R-:W-:-:S13]  /*2740*/  ISETP.GE.AND P3, PT, R22, R71, PT ;  /* 0x000000471600720c */ /* 0x000fda0003f66270 */
[----:B----4-:R-:W-:Y:S05]  /*2750*/  @P3 BRA `(.L_x_13517) ;  /* 0x0000000400ac3947 */ /* 0x010fea0003800000 */
[--C-:B------:R-:W-:Y:S02]  /*2760*/  SHF.R.U32.HI R74, RZ, 0x8, R27.reuse ;  /* 0x00000008ff4a7819 */ /* 0x100fe4000001161b */
[----:B------:R-:W-:Y:S02]  /*2770*/  LOP3.LUT R12, R27, 0xff, RZ, 0xc0, !PT ;  /* 0x000000ff1b0c7812 */ /* 0x000fe400078ec0ff */
[----:B------:R-:W-:Y:S02]  /*2780*/  SHF.R.U32.HI R15, RZ, 0x18, R27 ;  /* 0x00000018ff0f7819 */ /* 0x000fe4000001161b */
[----:B-1----:R-:W-:Y:S02]  /*2790*/  LOP3.LUT R13, R57, 0xff, RZ, 0xc0, !PT ;  /* 0x000000ff390d7812 */ /* 0x002fe400078ec0ff */
[--C-:B------:R-:W-:Y:S02]  /*27a0*/  SHF.R.U32.HI R26, RZ, 0x18, R57.reuse ;  /* 0x00000018ff1a7819 */ /* 0x100fe40000011639 */
[----:B------:R-:W-:-:S02]  /*27b0*/  SHF.R.U32.HI R56, RZ, 0x8, R57 ;  /* 0x00000008ff387819 */ /* 0x000fc40000011639 */
[----:B------:R-:W-:Y:S01]  /*27c0*/  PRMT R15, R15, 0x654, R12 ;  /* 0x000006540f0f7816 */ /* 0x000fe2000000000c */
[----:B------:R-:W-:Y:S01]  /*27d0*/  IMAD.SHL.U32 R12, R74, 0x100, RZ ;  /* 0x000001004a0c7824 */ /* 0x000fe200078e00ff */
[----:B------:R-:W-:Y:S02]  /*27e0*/  SHF.R.U32.HI R75, RZ, 0x10, R27 ;  /* 0x00000010ff4b7819 */ /* 0x000fe4000001161b */
[----:B------:R-:W-:Y:S01]  /*27f0*/  PRMT R27, R26, 0x654, R13 ;  /* 0x000006541a1b7816 */ /* 0x000fe2000000000d */
[----:B0-----:R-:W-:Y:S01]  /*2800*/  IMAD.MOV.U32 R13, RZ, RZ, R4 ;  /* 0x000000ffff0d7224 */ /* 0x001fe200078e0004 */
[----:B------:R-:W-:Y:S02]  /*2810*/  SHF.R.U32.HI R68, RZ, 0x10, R57 ;  /* 0x00000010ff447819 */ /* 0x000fe40000011639 */
[----:B------:R-:W-:Y:S02]  /*2820*/  SHF.L.U32 R26, R56, 0x8, RZ ;  /* 0x00000008381a7819 */ /* 0x000fe400000006ff */
        /* <DEDUP_REMOVED lines=16> */
[----:B------:R-:W-:Y:S02]  /*2930*/  HADD2.F32 R75, -RZ, R57.H0_H0 ;  /* 0x20000039ff4b7230 */ /* 0x000fe40000004100 */
[--C-:B------:R-:W-:Y:S02]  /*2940*/  HADD2.F32 R56, -RZ, R5.reuse.H1_H1 ;  /* 0x30000005ff387230 */ /* 0x100fe40000004100 */
[----:B------:R-:W-:Y:S02]  /*2950*/  HADD2.F32 R27, -RZ, R5.H0_H0 ;  /* 0x20000005ff1b7230 */ /* 0x000fe40000004100 */
[----:B------:R-:W-:Y:S01]  /*2960*/  FMUL.FTZ R5, R4, R77 ;  /* 0x0000004d04057220 */ /* 0x000fe20000410000 */
[----:B------:R-:W-:Y:S02]  /*2970*/  HADD2.F32 R57, -RZ, R57.H1_H1 ;  /* 0x30000039ff397230 */ /* 0x000fe40000004100 */
[-C--:B------:R-:W-:Y:S01]  /*2980*/  FMUL.FTZ R74, R56, R68.reuse ;  /* 0x00000044384a7220 */ /* 0x080fe20000410000 */
[-C--:B------:R-:W-:Y:S01]  /*2990*/  FFMA.FTZ R4, R4, R75.reuse, -R79 ;  /* 0x0000004b04047223 */ /* 0x080fe2000001084f */
[C---:B------:R-:W-:Y:S01]  /*29a0*/  FMUL.FTZ R77, R27.reuse, R68 ;  /* 0x000000441b4d7220 */ /* 0x040fe20000410000 */
[----:B------:R-:W-:Y:S01]  /*29b0*/  FFMA.FTZ R5, R26, R75, R5 ;  /* 0x0000004b1a057223 */ /* 0x000fe20000010005 */
[----:B------:R-:W-:Y:S01]  /*29c0*/  F2FP.F16.E4M3.UNPACK_B R68, R76 ;  /* 0x0000004cff44723e */ /* 0x000fe200020006ff */
[----:B------:R-:W-:Y:S01]  /*29d0*/  FFMA.FTZ R76, R27, R57, -R74 ;  /* 0x000000391b4c7223 */ /* 0x000fe2000001084a */
[----:B------:R-:W-:Y:S01]  /*29e0*/  F2FP.F16.E4M3.UNPACK_B R26, R13.H1 ;  /* 0x0000000dff1a723e */ /* 0x000fe200030006ff */
[----:B------:R-:W-:Y:S01]  /*29f0*/  FFMA.FTZ R79, R56, R57, R77 ;  /* 0x00000039384f7223 */ /* 0x000fe2000001004d */
[----:B------:R-:W-:Y:S01]  /*2a00*/  F2FP.F16.E4M3.UNPACK_B R13, R13 ;  /* 0x0000000dff0d723e */ /* 0x000fe200020006ff */
[----:B------:R-:W-:-:S02]  /*2a10*/  HADD2.F32 R74, -RZ, R68.H1_H1 ;  /* 0x30000044ff4a7230 */ /* 0x000fc40000004100 */
[--C-:B------:R-:W-:Y:S01]  /*2a20*/  HADD2.F32 R57, -RZ, R26.reuse.H1_H1 ;  /* 0x3000001aff397230 */ /* 0x100fe20000004100 */
[----:B------:R-:W-:Y:S01]  /*2a30*/  F2FP.SATFINITE.E4M3.F32.PACK_AB_MERGE_C R82, R79, R76, RZ ;  /* 0x0000004c4f52723e */ /* 0x000fe200048070ff */
[----:B------:R-:W-:Y:S01]  /*2a40*/  HADD2.F32 R56, -RZ, R26.H0_H0 ;  /* 0x2000001aff387230 */ /* 0x000fe20000004100 */
[----:B------:R-:W-:Y:S01]  /*2a50*/  F2FP.F16.E4M3.UNPACK_B R76, R15.H1 ;  /* 0x0000000fff4c723e */ /* 0x000fe200030006ff */
        /* <DEDUP_REMOVED lines=12> */
[----:B------:R-:W-:Y:S01]  /*2b20*/  F2FP.F16.E4M3.UNPACK_B R56, R7.H1 ;  /* 0x00000007ff38723e */ /* 0x000fe200030006ff */
[-C--:B------:R-:W-:Y:S01]  /*2b30*/  FFMA.FTZ R13, R26, R73.reuse, -R75 ;  /* 0x000000491a0d7223 */ /* 0x080fe2000001084b */
[----:B------:R-:W-:Y:S01]  /*2b40*/  FFMA.FTZ R26, R27, R73, R68 ;  /* 0x000000491b1a7223 */ /* 0x000fe20000010044 */
[----:B------:R-:W-:Y:S02]  /*2b50*/  F2FP.F16.E4M3.UNPACK_B R73, R12.H1 ;  /* 0x0000000cff49723e */ /* 0x000fe400030006ff */
[----:B------:R-:W-:Y:S01]  /*2b60*/  F2FP.SATFINITE.E4M3.F32.PACK_AB_MERGE_C R81, R74, R77, RZ ;  /* 0x0000004d4a51723e */ /* 0x000fe200048070ff */
[--C-:B------:R-:W-:Y:S01]  /*2b70*/  HADD2.F32 R57, -RZ, R56.reuse.H0_H0 ;  /* 0x20000038ff397230 */ /* 0x100fe20000004100 */
[----:B------:R-:W-:Y:S01]  /*2b80*/  F2FP.F16.E4M3.UNPACK_B R27, R6.H1 ;  /* 0x00000006ff1b723e */ /* 0x000fe200030006ff */
        /* <DEDUP_REMOVED lines=22> */
[----:B------:R-:W-:Y:S01]  /*2cf0*/  HADD2.F32 R15, -RZ, R7.H1_H1 ;  /* 0x30000007ff0f7230 */ /* 0x000fe20000004100 */
[----:B------:R-:W-:Y:S01]  /*2d00*/  F2FP.SATFINITE.E4M3.F32.PACK_AB_MERGE_C R4, R26, R13, R81 ;  /* 0x0000000d1a04723e */ /* 0x000fe20004807051 */
        /* <DEDUP_REMOVED lines=13> */
[----:B------:R-:W-:-:S04]  /*2de0*/  F2FP.SATFINITE.E4M3.F32.PACK_AB_MERGE_C R74, R74, R77, RZ ;  /* 0x0000004d4a4a723e */ /* 0x000fc800048070ff */
[----:B------:R-:W-:Y:S02]  /*2df0*/  F2FP.SATFINITE.E4M3.F32.PACK_AB_MERGE_C R6, R75, R56, R27 ;  /* 0x000000384b06723e */ /* 0x000fe4000480701b */
[----:B------:R-:W-:-:S07]  /*2e00*/  F2FP.SATFINITE.E4M3.F32.PACK_AB_MERGE_C R7, R76, R57, R74 ;  /* 0x000000394c07723e */ /* 0x000fce000480704a */
.L_x_13517:
[----:B------:R-:W-:Y:S05]  /*2e10*/  BSYNC B2 ;  /* 0x0000000000027941 */ /* 0x000fea0003800000 */
.L_x_13516:
[----:B0-----:R4:W-:Y:S02]  /*2e20*/  ST.E.128 desc[UR40][R10.64], R4 ;  /* 0x000000040a007985 */ /* 0x0019e4000c101d28 */
.L_x_13515:
[----:B------:R-:W-:Y:S05]  /*2e30*/  BSYNC B1 ;  /* 0x0000000000017941 */ /* 0x000fea0003800000 */
.L_x_13514:
[----:B------:R-:W-:-:S13]  /*2e40*/  LOP3.LUT P3, RZ, R83, 0x1, RZ, 0xc0, !PT ;  /* 0x0000000153ff7812 */ /* 0x000fda000786c0ff */
[----:B------:R-:W-:Y:S05]  /*2e50*/  @P3 BRA `(.L_x_13513) ;  /* 0x0000001c00483947 */ /* 0x000fea0003800000 */
[----:B----4-:R-:W4:Y:S04]  /*2e60*/  LDL R7, [R1+0x28] ;  /* 0x0000280001077983 */ /* 0x010f280000100800 */
[----:B------:R-:W2:Y:S04]  /*2e70*/  LDL R6, [R1+0x20] ;  /* 0x0000200001067983 */ /* 0x000ea80000100800 */
[----:B------:R-:W5:Y:S01]  /*2e80*/  LDL R12, [R1+0x24] ;  /* 0x00002400010c7983 */ /* 0x000f620000100800 */
[----:B------:R-:W-:Y:S01]  /*2e90*/  IMAD.MOV.U32 R5, RZ, RZ, 0x20 ;  /* 0x00000020ff057424 */ /* 0x000fe200078e00ff */
[----:B---3--:R-:W-:Y:S01]  /*2ea0*/  IADD3 R10, P3, R156, R14, RZ ;  /* 0x0000000e9c0a7210 */ /* 0x008fe20007f7e0ff */
[----:B------:R-:W-:Y:S01]  /*2eb0*/  IMAD R4, R19, 0x2800, RZ ;  /* 0x0000280013047824 */ /* 0x000fe200078e02ff */
[----:B------:R-:W-:Y:S02]  /*2ec0*/  BSSY B1, `(.L_x_13518) ;  /* 0x0000071000017945 */ /* 0x000fe40003800000 */
[----:B------:R-:W-:-:S04]  /*2ed0*/  SEL R5, R5, 0xffffffe0, !P1 ;  /* 0xffffffe005057807 */ /* 0x000fc80004800000 */
[----:B----4-:R-:W-:-:S04]  /*2ee0*/  IADD3 R5, R5, R7, R4 ;  /* 0x0000000705057210 */ /* 0x010fc80007ffe004 */
[----:B------:R-:W-:Y:S01]  /*2ef0*/  IADD3 R4, R18, R5, RZ ;  /* 0x0000000512047210 */ /* 0x000fe20007ffe0ff */
[----:B--2---:R-:W-:Y:S01]  /*2f00*/  IMAD.X R11, R69, 0x1, R6, P3 ;  /* 0x00000001450b7824 */ /* 0x004fe200018e0606 */
[----:B-----5:R-:W-:-:S04]  /*2f10*/  ISETP.GE.AND P3, PT, R12, R71, PT ;  /* 0x000000470c00720c */ /* 0x020fc80003f66270 */
[----:B------:R-:W2:Y:S09]  /*2f20*/  LDS.128 R4, [R4+0xe000] ;  /* 0x00e0000004047984 */ /* 0x000eb20000000c00 */
[----:B------:R-:W-:Y:S05]  /*2f30*/  @P3 BRA `(.L_x_13519) ;  /* 0x0000000400a43947 */ /* 0x000fea0003800000 */
[----:B------:R-:W-:Y:S02]  /*2f40*/  SHF.R.U32.HI R12, RZ, 0x8, R9 ;  /* 0x00000008ff0c7819 */ /* 0x000fe40000011609 */
[----:B------:R-:W-:Y:S02]  /*2f50*/  SHF.R.U32.HI R14, RZ, 0x8, R25 ;  /* 0x00000008ff0e7819 */ /* 0x000fe40000011619 */
[--C-:B------:R-:W-:Y:S01]  /*2f60*/  SHF.R.U32.HI R27, RZ, 0x18, R9.reuse ;  /* 0x00000018ff1b7819 */ /* 0x100fe20000011609 */
[----:B------:R-:W-:Y:S01]  /*2f70*/  IMAD.SHL.U32 R12, R12, 0x100, RZ ;  /* 0x000001000c0c7824 */ /* 0x000fe200078e00ff */
[----:B------:R-:W-:Y:S01]  /*2f80*/  LOP3.LUT R8, R9, 0xff, RZ, 0xc0, !PT ;  /* 0x000000ff09087812 */ /* 0x000fe200078ec0ff */
[----:B------:R-:W-:Y:S01]  /*2f90*/  IMAD.SHL.U32 R14, R14, 0x100, RZ ;  /* 0x000001000e0e7824 */ /* 0x000fe200078e00ff */
[----:B------:R-:W-:Y:S02]  /*2fa0*/  SHF.R.U32.HI R24, RZ, 0x10, R9 ;  /* 0x00000010ff187819 */ /* 0x000fe40000011609 */
[----:B------:R-:W-:-:S02]  /*2fb0*/  SHF.R.U32.HI R15, RZ, 0x10, R25 ;  /* 0x00000010ff0f7819 */ /* 0x000fc40000011619 */
[----:B------:R-:W-:Y:S01]  /*2fc0*/  PRMT R9, R27, 0x654, R8 ;  /* 0x000006541b097816 */ /* 0x000fe20000000008 */
[----:B--2---:R-:W-:Y:S01]  /*2fd0*/  IMAD.MOV.U32 R8, RZ, RZ, R4 ;  /* 0x000000ffff087224 */ /* 0x004fe200078e0004 */
[----:B-1----:R-:W-:Y:S01]  /*2fe0*/  LOP3.LUT R13, R25, 0xff0000ff, RZ, 0xc0, !PT ;  /* 0xff0000ff190d7812 */ /* 0x002fe200078ec0ff */
[----:B------:R-:W-:Y:S01]  /*2ff0*/  IMAD.U32 R15, R15, 0x10000, RZ ;  /* 0x000100000f0f7824 */ /* 0x000fe200078e00ff */
[----:B------:R-:W-:Y:S02]  /*3000*/  LOP3.LUT R9, R9, 0xff00, R12, 0xf8, !PT ;  /* 0x0000ff0009097812 */ /* 0x000fe400078ef80c */
[----:B------:R-:W-:Y:S02]  /*3010*/  LOP3.LUT R14, R13, 0xff00, R14, 0xf8, !PT ;  /* 0x0000ff000d0e7812 */ /* 0x000fe400078ef80e */
[----:B------:R-:W-:Y:S02]  /*3020*/  SHF.L.U32 R12, R24, 0x10, RZ ;  /* 0x00000010180c7819 */ /* 0x000fe400000006ff */
        /* <DEDUP_REMOVED lines=16> */
[-C--:B------:R-:W-:Y:S01]  /*3130*/  FFMA.FTZ R5, R9, R15.reuse, R56 ;  /* 0x0000000f09057223 */ /* 0x080fe20000010038 */
[----:B------:R-:W-:Y:S02]  /*3140*/  HADD2.F32 R14, -RZ, R14.H1_H1 ;  /* 0x3000000eff0e7230 */ /* 0x000fe40000004100 */
[C---:B------:R-:W-:Y:S01]  /*3150*/  FMUL.FTZ R25, R13.reuse, R26 ;  /* 0x0000001a0d197220 */ /* 0x040fe20000410000 */
[----:B------:R-:W-:Y:S01]  /*3160*/  F2FP.F16.E4M3.UNPACK_B R9, R8.H1 ;  /* 0x00000008ff09723e */ /* 0x000fe200030006ff */
[----:B------:R-:W-:Y:S01]  /*3170*/  FMUL.FTZ R26, R12, R26 ;  /* 0x0000001a0c1a7220 */ /* 0x000fe20000410000 */
[----:B------:R-:W-:Y:S01]  /*3180*/  FFMA.FTZ R4, R4, R15, -R57 ;  /* 0x0000000f04047223 */ /* 0x000fe20000010839 */
[----:B------:R-:W-:Y:S01]  /*3190*/  FFMA.FTZ R68, R12, R14, -R25 ;  /* 0x0000000e0c447223 */ /* 0x000fe20000010819 */
[----:B------:R-:W-:Y:S01]  /*31a0*/  F2FP.F16.E4M3.UNPACK_B R8, R8 ;  /* 0x00000008ff08723e */ /* 0x000fe200020006ff */
[----:B------:R-:W-:Y:S01]  /*31b0*/  FFMA.FTZ R69, R13, R14, R26 ;  /* 0x0000000e0d457223 */ /* 0x000fe2000001001a */
        /* <DEDUP_REMOVED lines=17> */
[-C--:B------:R-:W-:Y:S01]  /*32d0*/  FFMA.FTZ R57, R9, R70.reuse, -R26 ;  /* 0x0000004609397223 */ /* 0x080fe2000001081a */
        /* <DEDUP_REMOVED lines=31> */
[----:B------:R-:W-:Y:S01]  /*34d0*/  HADD2.F32 R6, -RZ, R6.H1_H1 ;  /* 0x30000006ff067230 */ /* 0x000fe20000004100 */
[----:B------:R-:W-:Y:S01]  /*34e0*/  F2FP.SATFINITE.E4M3.F32.PACK_AB_MERGE_C R15, R15, R68, RZ ;  /* 0x000000440f0f723e */ /* 0x000fe200048070ff */
[----:B------:R-:W-:Y:S01]  /*34f0*/  HADD2.F32 R25, -RZ, R25.H0_H0 ;  /* 0x20000019ff197230 */ /* 0x000fe20000004100 */
[----:B------:R-:W-:Y:S01]  /*3500*/  F2FP.SATFINITE.E4M3.F32.PACK_AB_MERGE_C R4, R70, R57, R71 ;  /* 0x000000394604723e */ /* 0x000fe20004807047 */
[----:B------:R-:W-:-:S02]  /*3510*/  HADD2.F32 R14, -RZ, R14.H0_H0 ;  /* 0x2000000eff0e7230 */ /* 0x000fc40000004100 */
[----:B------:R-:W-:Y:S01]  /*3520*/  FMUL.FTZ R12, R6, R27 ;  /* 0x0000001b060c7220 */ /* 0x000fe20000410000 */
[----:B------:R-:W-:Y:S02]  /*3530*/  HADD2.F32 R24, -RZ, R24.H0_H0 ;  /* 0x20000018ff187230 */ /* 0x000fe40000004100 */
[-C--:B------:R-:W-:Y:S01]  /*3540*/  FMUL.FTZ R13, R9, R25.reuse ;  /* 0x00000019090d7220 */ /* 0x080fe20000410000 */
[C---:B------:R-:W-:Y:S01]  /*3550*/  FMUL.FTZ R56, R8.reuse, R25 ;  /* 0x0000001908387220 */ /* 0x040fe20000410000 */
[----:B------:R-:W-:Y:S02]  /*3560*/  FMUL.FTZ R27, R7, R27 ;  /* 0x0000001b071b7220 */ /* 0x000fe40000410000 */
[-C--:B------:R-:W-:Y:S01]  /*3570*/  FFMA.FTZ R13, R8, R14.reuse, -R13 ;  /* 0x0000000e080d7223 */ /* 0x080fe2000001080d */
[----:B------:R-:W-:Y:S01]  /*3580*/  FFMA.FTZ R56, R9, R14, R56 ;  /* 0x0000000e09387223 */ /* 0x000fe20000010038 */
[-C--:B------:R-:W-:Y:S01]  /*3590*/  FFMA.FTZ R12, R7, R24.reuse, -R12 ;  /* 0x00000018070c7223 */ /* 0x080fe2000001080c */
[----:B------:R-:W-:-:S03]  /*35a0*/  FFMA.FTZ R27, R6, R24, R27 ;  /* 0x00000018061b7223 */ /* 0x000fc6000001001b */
[----:B------:R-:W-:Y:S02]  /*35b0*/  F2FP.SATFINITE.E4M3.F32.PACK_AB_MERGE_C R7, R56, R13, R15 ;  /* 0x0000000d3807723e */ /* 0x000fe4000480700f */
[----:B------:R-:W-:-:S07]  /*35c0*/  F2FP.SATFINITE.E4M3.F32.PACK_AB_MERGE_C R6, R27, R12, R26 ;  /* 0x0000000c1b06723e */ /* 0x000fce000480701a */
.L_x_13519:
[----:B------:R-:W-:Y:S05]  /*35d0*/  BSYNC B1 ;  /* 0x0000000000017941 */ /* 0x000fea0003800000 */
.L_x_13518:
[----:B--2---:R2:W-:Y:S01]  /*35e0*/  ST.E.128 desc[UR40][R10.64], R4 ;  /* 0x000000040a007985 */ /* 0x0045e2000c101d28 */
[----:B------:R-:W-:Y:S05]  /*35f0*/  BRA `(.L_x_13513) ;  /* 0x0000001400607947 */ /* 0x000fea0003800000 */
.L_x_13506:
[----:B------:R-:W0:Y:S01]  /*3600*/  S2R R7, SR_TID.X ;  /* 0x0000000000077919 */ /* 0x000e220000002100 */
[----:B------:R-:W-:Y:S01]  /*3610*/  IMAD R65, R32, -0xa0, R30 ;  /* 0xffffff6020417824 */ /* 0x000fe200078e021e */
[----:B------:R-:W2:Y:S04]  /*3620*/  LDL R12, [R1+0x18] ;  /* 0x00001800010c7983 */ /* 0x000ea80000100800 */
[----:B------:R-:W-:Y:S01]  /*3630*/  VIMNMX R65, R65, 0xa0, PT ;  /* 0x000000a041417848 */ /* 0x000fe20003fe0100 */
[----:B0-----:R-:W-:-:S05]  /*3640*/  VIADD R7, R7, 0xffffff80 ;  /* 0xffffff8007077836 */ /* 0x001fca0000000000 */
[----:B------:R-:W-:-:S04]  /*3650*/  LEA.HI R7, R7, R7, RZ, 0x1 ;  /* 0x0000000707077211 */ /* 0x000fc800078f08ff */
[----:B------:R-:W-:-:S04]  /*3660*/  SHF.R.S32.HI R7, RZ, 0x1, R7 ;  /* 0x00000001ff077819 */ /* 0x000fc80000011407 */
[----:B------:R-:W-:-:S04]  /*3670*/  ISETP.GE.AND P3, PT, R7, R65, PT ;  /* 0x000000410700720c */ /* 0x000fc80003f66270 */
[----:B------:R-:W-:-:S13]  /*3680*/  ISETP.GE.OR P4, PT, R16, R71, P3 ;  /* 0x000000471000720c */ /* 0x000fda0001f86670 */
[----:B------:R-:W0:Y:S08]  /*3690*/  @!P4 LDC.64 R8, c[0x0][0x3e8] ;  /* 0x0000fa00ff08cb82 */ /* 0x000e300000000a00 */
[----:B------:R-:W1:Y:S01]  /*36a0*/  @!P4 LDC.64 R10, c[0x0][0x400] ;  /* 0x00010000ff0acb82 */ /* 0x000e620000000a00 */
[----:B------:R-:W-:Y:S01]  /*36b0*/  @!P4 IMAD.MOV.U32 R5, RZ, RZ, R53 ;  /* 0x000000ffff05c224 */ /* 0x000fe200078e0035 */
[----:B0-----:R-:W-:Y:S01]  /*36c0*/  @!P4 IADD3 R8, P5, P6, R34, R8, R4 ;  /* 0x000000082208c210 */ /* 0x001fe20007ebe004 */
[----:B------:R-:W-:-:S03]  /*36d0*/  @!P4 IMAD.MOV.U32 R4, RZ, RZ, R42 ;  /* 0x000000ffff04c224 */ /* 0x000fc600078e002a */
[----:B------:R-:W-:Y:S01]  /*36e0*/  @!P4 IADD3.X R9, R51, R9, R6, P5, P6 ;  /* 0x000000093309c210 */ /* 0x000fe20002fec406 */
[----:B------:R-:W-:Y:S02]  /*36f0*/  @!P4 IMAD R6, R49, R32, RZ ;  /* 0x000000203106c224 */ /* 0x000fe400078e02ff */
[----:B------:R-:W-:-:S04]  /*3700*/  @!P4 IMAD.WIDE.U32 R4, R32, R44, R4 ;  /* 0x0000002c2004c225 */ /* 0x000fc800078e0004 */
[----:B------:R-:W-:Y:S01]  /*3710*/  @!P4 IMAD R6, R15, R44, R6 ;  /* 0x0000002c0f06c224 */ /* 0x000fe200078e0206 */
[----:B-1----:R-:W-:Y:S02]  /*3720*/  @!P4 IADD3 R10, P5, R4, R10, RZ ;  /* 0x0000000a040ac210 */ /* 0x002fe40007fbe0ff */
[----:B------:R-:W-:Y:S02]  /*3730*/  CS2R R26, SRZ ;  /* 0x00000000001a7805 */ /* 0x000fe4000001ff00 */
[----:B------:R-:W-:Y:S02]  /*3740*/  CS2R R24, SRZ ;  /* 0x0000000000187805 */ /* 0x000fe4000001ff00 */
[----:B------:R-:W-:Y:S02]  /*3750*/  @!P4 IADD3.X R11, R11, R6, R5, P5, !PT ;  /* 0x000000060b0bc210 */ /* 0x000fe40002ffe405 */
[----:B------:R-:W-:Y:S02]  /*3760*/  CS2R R4, SRZ ;  /* 0x0000000000047805 */ /* 0x000fe4000001ff00 */
[----:B------:R-:W-:Y:S01]  /*3770*/  CS2R R6, SRZ ;  /* 0x0000000000067805 */ /* 0x000fe2000001ff00 */
[----:B------:R-:W3:Y:S05]  /*3780*/  @!P4 LDG.E.128 R24, desc[UR40][R10.64] ;  /* 0x000000280a18c981 */ /* 0x000eea000c1e1d00 */
[----:B------:R-:W4:Y:S01]  /*3790*/  @!P4 LDG.E.128 R4, desc[UR40][R8.64] ;  /* 0x000000280804c981 */ /* 0x000f22000c1e1d00 */
[----:B------:R-:W-:-:S02]  /*37a0*/  ISETP.GE.AND P5, PT, R16, R71, PT ;  /* 0x000000471000720c */ /* 0x000fc40003fa6270 */
[----:B--2---:R-:W-:Y:S01]  /*37b0*/  ISETP.NE.AND P4, PT, R12, 0x3, PT ;  /* 0x000000030c00780c */ /* 0x004fe20003f85270 */
[----:B---3--:R-:W-:Y:S02]  /*37c0*/  IMAD.MOV.U32 R70, RZ, RZ, R26 ;  /* 0x000000ffff467224 */ /* 0x008fe400078e001a */
[----:B------:R-:W-:Y:S01]  /*37d0*/  IMAD.MOV.U32 R75, RZ, RZ, R24 ;  /* 0x000000ffff4b7224 */ /* 0x000fe200078e0018 */
[----:B----4-:R-:W-:Y:S01]  /*37e0*/  MOV R73, R4 ;  /* 0x0000000400497202 */ /* 0x010fe20000000f00 */
[----:B------:R-:W-:-:S08]  /*37f0*/  IMAD.MOV.U32 R72, RZ, RZ, R6 ;  /* 0x000000ffff487224 */ /* 0x000fd000078e0006 */
[----:B------:R-:W-:Y:S05]  /*3800*/  @!P4 BRA `(.L_x_13520) ;  /* 0x000000000004c947 */ /* 0x000fea0003800000 */
[----:B------:R-:W-:Y:S01]  /*3810*/  BPT.TRAP 0x1 ;  /* 0x000000040000795c */ /* 0x000fe20000300000 */
.L_x_13520:
[----:B------:R-:W-:Y:S01]  /*3820*/  IMAD R66, R19, 0x8, R18 ;  /* 0x0000000813427824 */ /* 0x000fe200078e0212 */
[----:B------:R-:W-:Y:S01]  /*3830*/  SHF.L.U32 R67, R157, 0x1f, RZ ;  /* 0x0000001f9d437819 */ /* 0x000fe200000006ff */
[----:B------:R-:W-:Y:S03]  /*3840*/  BSSY B1, `(.L_x_13521) ;  /* 0x0000003000017945 */ /* 0x000fe60003800000 */
[----:B------:R-:W0:Y:S02]  /*3850*/  SYNCS.PHASECHK.TRANS64.TRYWAIT P6, [R66+URZ+0x13290], R67 ;  /* 0x01329043420075a7 */ /* 0x000e2400080c017f */
[----:B0-----:R-:W-:Y:S05]  /*3860*/  @!P6 BRA `(.L_x_13522) ;  /* 0x000001480040e947 */ /* 0x001fea0003800000 */
.L_x_13737:
[----:B------:R-:W-:Y:S05]  /*3870*/  BSYNC B1 ;  /* 0x0000000000017941 */ /* 0x000fea0003800000 */
.L_x_13521:
[----:B------:R-:W-:-:S03]  /*3880*/  UMOV UR4, 0xffffffff ;  /* 0xffffffff00047882 */ /* 0x000fc60000000000 */
[----:B------:R-:W-:Y:S05]  /*3890*/  BRA.DIV UR4, `(.L_x_13523) ;  /* 0x0000014a04487947 */ /* 0x000fea000b800000 */
[----:B------:R1:W2:Y:S04]  /*38a0*/  SHFL.IDX PT, R69, R13, RZ, 0x1e1f ;  /* 0x001e1fff0d457589 */ /* 0x0002a800000e0000 */
[----:B------:R1:W3:Y:S02]  /*38b0*/  SHFL.IDX PT, R71, R68, RZ, 0x1e1f ;  /* 0x001e1fff44477589 */ /* 0x0002e400000e0000 */
.L_x_13741:
[----:B-1----:R-:W1:Y:S02]  /*38c0*/  LDC R68, c[0x0][0x2f4] ;  /* 0x0000bd00ff447b82 */ /* 0x002e640000000800 */
[----:B-1----:R-:W-:-:S13]  /*38d0*/  ISETP.GE.OR P3, PT, R16, R68, P3 ;  /* 0x000000441000720c */ /* 0x002fda0001f66670 */
[----:B------:R-:W-:Y:S05]  /*38e0*/  @P3 BRA `(.L_x_13513) ;  /* 0x0000001000a43947 */ /* 0x000fea0003800000 */
[----:B------:R-:W4:Y:S04]  /*38f0*/  LDL R12, [R1+0x34] ;  /* 0x00003400010c7983 */ /* 0x000f280000100800 */
[----:B------:R-:W5:Y:S04]  /*3900*/  LDL R11, [R1+0x38] ;  /* 0x00003800010b7983 */ /* 0x000f680000100800 */
[----:B------:R-:W5:Y:S01]  /*3910*/  LDL R10, [R1+0x3c] ;  /* 0x00003c00010a7983 */ /* 0x000f620000100800 */
[----:B------:R-:W-:Y:S01]  /*3920*/  IADD3 R8, -R47, R68, RZ ;  /* 0x000000442f087210 */ /* 0x000fe20007ffe1ff */
[----:B------:R-:W-:Y:S01]  /*3930*/  BSSY B1, `(.L_x_13524) ;  /* 0x00000e7000017945 */ /* 0x000fe20003800000 */
[----:B---3--:R-:W-:-:S02]  /*3940*/  IADD3 R56, P3, R54, R71, RZ ;  /* 0x0000004736387210 */ /* 0x008fc40007f7e0ff */
[----:B------:R-:W-:Y:S02]  /*3950*/  SEL R8, R47, R8, !P0 ;  /* 0x000000082f087207 */ /* 0x000fe40004000000 */
[----:B--2---:R-:W-:Y:S02]  /*3960*/  LEA.HI.X.SX32 R57, R54, R69, 0x1, P3 ;  /* 0x0000004536397211 */ /* 0x004fe400018f0eff */
[----:B------:R-:W-:-:S04]  /*3970*/  SHF.R.S32.HI R9, RZ, 0x1f, R8 ;  /* 0x0000001fff097819 */ /* 0x000fc80000011408 */
[----:B------:R-:W-:-:S04]  /*3980*/  LEA.HI R9, R9, R8, RZ, 0x5 ;  /* 0x0000000809097211 */ /* 0x000fc800078f28ff */
[----:B------:R-:W-:Y:S01]  /*3990*/  SHF.R.S32.HI R8, RZ, 0x5, R9 ;  /* 0x00000005ff087819 */ /* 0x000fe20000011409 */
[----:B------:R-:W-:-:S03]  /*39a0*/  IMAD R9, R19, 0x2800, R58 ;  /* 0x0000280013097824 */ /* 0x000fc600078e023a */
[----:B------:R-:W-:Y:S01]  /*39b0*/  LEA.HI.SX32 R8, R3, R8, 0x1c ;  /* 0x0000000803087211 */ /* 0x000fe200078fe2ff */
[----:B------:R-:W-:-:S04]  /*39c0*/  IMAD.IADD R9, R18, 0x1, R9 ;  /* 0x0000000112097824 */ /* 0x000fc800078e0209 */
[----:B------:R-:W-:-:S05]  /*39d0*/  IMAD.SHL.U32 R74, R8, 0x10, RZ ;  /* 0x00000010084a7824 */ /* 0x000fca00078e00ff */
[----:B----4-:R-:W-:-:S04]  /*39e0*/  LOP3.LUT R8, R12, 0x30, R74, 0xf8, !PT ;  /* 0x000000300c087812 */ /* 0x010fc800078ef84a */
[----:B-----5:R-:W-:-:S05]  /*39f0*/  LOP3.LUT R8, R8, R11, RZ, 0x3c, !PT ;  /* 0x0000000b08087212 */ /* 0x020fca00078e3cff */
[----:B------:R-:W-:-:S04]  /*3a00*/  IMAD.IADD R8, R10, 0x1, R8 ;  /* 0x000000010a087824 */ /* 0x000fc800078e0208 */
[----:B------:R-:W-:-:S04]  /*3a10*/  IMAD R11, R19, 0x2800, R8 ;  /* 0x00002800130b7824 */ /* 0x000fc800078e0208 */
[----:B------:R-:W-:Y:S02]  /*3a20*/  IMAD.IADD R12, R18, 0x1, R11 ;  /* 0x00000001120c7824 */ /* 0x000fe400078e020b */
[----:B------:R-:W1:Y:S04]  /*3a30*/  LDS.128 R8, [R9+0xe000] ;  /* 0x00e0000009087984 */ /* 0x000e680000000c00 */
[----:B------:R-:W2:Y:S01]  /*3a40*/  LDS.128 R12, [R12+0xe000] ;  /* 0x00e000000c0c7984 */ /* 0x000ea20000000c00 */
        /* <DEDUP_REMOVED lines=11> */
[----:B------:R-:W-:Y:S02]  /*3b00*/  LOP3.LUT R7, R25, 0xff, RZ, 0xc0, !PT ;  /* 0x000000ff19077812 */ /* 0x000fe400078ec0ff */
[----:B------:R-:W-:Y:S02]  /*3b10*/  PRMT R4, R87, 0x654, R4 ;  /* 0x0000065457047816 */ /* 0x000fe40000000004 */
[----:B------:R-:W-:-:S02]  /*3b20*/  SHF.R.U32.HI R76, RZ, 0x8, R25 ;  /* 0x00000008ff4c7819 */ /* 0x000fc40000011619 */
[----:B-1----:R-:W-:Y:S02]  /*3b30*/  MOV R24, R8 ;  /* 0x0000000800187202 */ /* 0x002fe40000000f00 */
[----:B------:R-:W-:Y:S02]  /*3b40*/  SHF.R.U32.HI R77, RZ, 0x8, R27 ;  /* 0x00000008ff4d7819 */ /* 0x000fe4000001161b */
[----:B------:R-:W-:Y:S01]  /*3b50*/  PRMT R8, R78, 0x654, R7 ;  /* 0x000006544e087816 */ /* 0x000fe20000000007 */
[----:B------:R-:W-:Y:S01]  /*3b60*/  IMAD.SHL.U32 R7, R80, 0x100, RZ ;  /* 0x0000010050077824 */ /* 0x000fe200078e00ff */
[----:B------:R-:W-:Y:S01]  /*3b70*/  LOP3.LUT R4, R4, 0xff00, R5, 0xf8, !PT ;  /* 0x0000ff0004047812 */ /* 0x000fe200078ef805 */
[----:B------:R-:W-:Y:S01]  /*3b80*/  IMAD.U32 R5, R84, 0x10000, RZ ;  /* 0x0001000054057824 */ /* 0x000fe200078e00ff */
[----:B------:R-:W-:Y:S02]  /*3b90*/  LOP3.LUT R26, R27, 0xff0000ff, RZ, 0xc0, !PT ;  /* 0xff0000ff1b1a7812 */ /* 0x000fe400078ec0ff */
[----:B------:R-:W-:Y:S01]  /*3ba0*/  SHF.R.U32.HI R81, RZ, 0x10, R27 ;  /* 0x00000010ff517819 */ /* 0x000fe2000001161b */
[----:B------:R-:W-:Y:S01]  /*3bb0*/  IMAD.SHL.U32 R27, R76, 0x100, RZ ;  /* 0x000001004c1b7824 */ /* 0x000fe200078e00ff */
[----:B------:R-:W-:-:S02]  /*3bc0*/  PRMT R6, R83, 0x654, R6 ;  /* 0x0000065453067816 */ /* 0x000fc40000000006 */
[----:B------:R-:W-:Y:S01]  /*3bd0*/  SHF.R.U32.HI R82, RZ, 0x10, R25 ;  /* 0x00000010ff527819 */ /* 0x000fe20000011619 */
[----:B--2---:R-:W-:Y:S01]  /*3be0*/  IMAD.MOV.U32 R25, RZ, RZ, R12 ;  /* 0x000000ffff197224 */ /* 0x004fe200078e000c */
[----:B------:R-:W-:Y:S01]  /*3bf0*/  SHF.L.U32 R77, R77, 0x8, RZ ;  /* 0x000000084d4d7819 */ /* 0x000fe200000006ff */
[----:B------:R-:W-:Y:S01]  /*3c00*/  IMAD.U32 R81, R81, 0x10000, RZ ;  /* 0x0001000051517824 */ /* 0x000fe200078e00ff */
        /* <DEDUP_REMOVED lines=9> */
[----:B------:R-:W-:Y:S01]  /*3ca0*/  F2FP.F16.E4M3.UNPACK_B R76, R73.H1 ;  /* 0x00000049ff4c723e */ /* 0x000fe200030006ff */
[----:B------:R-:W-:Y:S01]  /*3cb0*/  HADD2.F32 R12, -RZ, R27.H0_H0 ;  /* 0x2000001bff0c7230 */ /* 0x000fe20000004100 */
[----:B------:R-:W-:Y:S01]  /*3cc0*/  LOP3.LUT R4, R7, 0xff0000, R4, 0xf8, !PT ;  /* 0x00ff000007047812 */ /* 0x000fe200078ef804 */
[----:B------:R-:W-:Y:S02]  /*3cd0*/  HADD2.F32 R8, -RZ, R26.H0_H0 ;  /* 0x2000001aff087230 */ /* 0x000fe40000004100 */
[----:B------:R-:W-:-:S02]  /*3ce0*/  HADD2.F32 R77, -RZ, R76.H0_H0 ;  /* 0x2000004cff4d7230 */ /* 0x000fc40000004100 */
[-C--:B------:R-:W-:Y:S01]  /*3cf0*/  FMUL.FTZ R83, R12, R5.reuse ;  /* 0x000000050c537220 */ /* 0x080fe20000410000 */
[----:B------:R-:W-:Y:S02]  /*3d00*/  IMAD.U32 R7, R82, 0x10000, RZ ;  /* 0x0001000052077824 */ /* 0x000fe400078e00ff */
[----:B------:R-:W-:Y:S01]  /*3d10*/  FMUL.FTZ R85, R8, R5 ;  /* 0x0000000508557220 */ /* 0x000fe20000410000 */
[----:B------:R-:W-:Y:S01]  /*3d20*/  LOP3.LUT R5, R80, 0xff0000, R81, 0xf8, !PT ;  /* 0x00ff000050057812 */ /* 0x000fe200078ef851 */
[----:B------:R-:W-:Y:S01]  /*3d30*/  FFMA.FTZ R8, R8, R77, -R83 ;  /* 0x0000004d08087223 */ /* 0x000fe20000010853 */
[----:B------:R-:W-:Y:S01]  /*3d40*/  F2FP.F16.E4M3.UNPACK_B R80, R75 ;  /* 0x0000004bff50723e */ /* 0x000fe200020006ff */
[----:B------:R-:W-:Y:S01]  /*3d50*/  FFMA.FTZ R12, R12, R77, R85 ;  /* 0x0000004d0c0c7223 */ /* 0x000fe20000010055 */
[----:B------:R-:W-:Y:S01]  /*3d60*/  F2FP.F16.E4M3.UNPACK_B R77, R73 ;  /* 0x00000049ff4d723e */ /* 0x000fe200020006ff */
[----:B------:R-:W-:Y:S01]  /*3d70*/  HADD2.F32 R79, -RZ, R79.H1_H1 ;  /* 0x3000004fff4f7230 */ /* 0x000fe20000004100 */
[----:B------:R-:W-:Y:S01]  /*3d80*/  F2FP.F16.E4M3.UNPACK_B R75, R25 ;  /* 0x00000019ff4b723e */ /* 0x000fe200020006ff */
[----:B------:R-:W-:Y:S01]  /*3d90*/  HADD2.F32 R26, -RZ, R26.H1_H1 ;  /* 0x3000001aff1a7230 */ /* 0x000fe20000004100 */
[----:B------:R-:W-:Y:S01]  /*3da0*/  F2FP.F16.E4M3.UNPACK_B R73, R24 ;  /* 0x00000018ff49723e */ /* 0x000fe200020006ff */
[----:B------:R-:W-:Y:S01]  /*3db0*/  HADD2.F32 R27, -RZ, R27.H1_H1 ;  /* 0x3000001bff1b7230 */ /* 0x000fe20000004100 */
[----:B------:R-:W-:Y:S01]  /*3dc0*/  LOP3.LUT R7, R78, 0xff0000, R7, 0xf8, !PT ;  /* 0x00ff00004e077812 */ /* 0x000fe200078ef807 */
[----:B------:R-:W-:-:S02]  /*3dd0*/  HADD2.F32 R78, -RZ, R76.H1_H1 ;  /* 0x3000004cff4e7230 */ /* 0x000fc40000004100 */
[CC--:B------:R-:W-:Y:S01]  /*3de0*/  FMUL.FTZ R82, R26.reuse, R79.reuse ;  /* 0x0000004f1a527220 */ /* 0x0c0fe20000410000 */
[----:B------:R-:W-:Y:S02]  /*3df0*/  HADD2.F32 R81, -RZ, R80.H0_H0 ;  /* 0x20000050ff517230 */ /* 0x000fe40000004100 */
[C---:B------:R-:W-:Y:S01]  /*3e00*/  FMUL.FTZ R25, R27.reuse, R79 ;  /* 0x0000004f1b197220 */ /* 0x040fe20000410000 */
[----:B------:R-:W-:Y:S02]  /*3e10*/  HADD2.F32 R76, -RZ, R75.H0_H0 ;  /* 0x2000004bff4c7230 */ /* 0x000fe40000004100 */
[-C--:B------:R-:W-:Y:S01]  /*3e20*/  FFMA.FTZ R27, R27, R78.reuse, R82 ;  /* 0x0000004e1b1b7223 */ /* 0x080fe20000010052 */
[----:B------:R-:W-:Y:S02]  /*3e30*/  HADD2.F32 R24, -RZ, R73.H0_H0 ;  /* 0x20000049ff187230 */ /* 0x000fe40000004100 */
[----:B------:R-:W-:Y:S01]  /*3e40*/  FFMA.FTZ R25, R26, R78, -R25 ;  /* 0x0000004e1a197223 */ /* 0x000fe20000010819 */
[----:B------:R-:W-:-:S02]  /*3e50*/  HADD2.F32 R79, -RZ, R77.H0_H0 ;  /* 0x2000004dff4f7230 */ /* 0x000fc40000004100 */
[-C--:B------:R-:W-:Y:S01]  /*3e60*/  FMUL.FTZ R83, R76, R81.reuse ;  /* 0x000000514c537220 */ /* 0x080fe20000410000 */
[----:B------:R-:W-:Y:S02]  /*3e70*/  HADD2.F32 R82, -RZ, R80.H1_H1 ;  /* 0x30000050ff527230 */ /* 0x000fe40000004100 */
        /* <DEDUP_REMOVED lines=8> */
[C---:B------:R-:W-:Y:S01]  /*3f00*/  FMUL.FTZ R84, R73.reuse, R82 ;  /* 0x0000005249547220 */ /* 0x040fe20000410000 */
[----:B------:R-:W-:Y:S01]  /*3f10*/  FFMA.FTZ R24, R24, R79, -R83 ;  /* 0x0000004f18187223 */ /* 0x000fe20000010853 */
        /* <DEDUP_REMOVED lines=11> */
[----:B------:R-:W-:Y:S01]  /*3fd0*/  F2FP.SATFINITE.E4M3.F32.PACK_AB_MERGE_C R8, R25, R8, RZ ;  /* 0x000000081908723e */ /* 0x000fe200048070ff */
[----:B------:R-:W-:Y:S02]  /*3fe0*/  HADD2.F32 R78, -RZ, R78.H1_H1 ;  /* 0x3000004eff4e7230 */ /* 0x000fe40000004100 */
[----:B------:R-:W-:Y:S01]  /*3ff0*/  FMUL.FTZ R82, R77, R82 ;  /* 0x000000524d527220 */ /* 0x000fe20000410000 */
[----:B------:R-:W-:-:S02]  /*4000*/  HADD2.F32 R76, -RZ, R76.H1_H1 ;  /* 0x3000004cff4c7230 */ /* 0x000fc40000004100 */
[----:B------:R-:W-:Y:S01]  /*4010*/  FFMA.FTZ R84, R77, R80, -R84 ;  /* 0x000000504d547223 */ /* 0x000fe20000010854 */
[----:B------:R-:W-:Y:S02]  /*4020*/  HADD2.F32 R81, -RZ, R81.H1_H1 ;  /* 0x30000051ff517230 */ /* 0x000fe40000004100 */
[-C--:B------:R-:W-:Y:S01]  /*4030*/  FMUL.FTZ R85, R78, R83.reuse ;  /* 0x000000534e557220 */ /* 0x080fe20000410000 */
[----:B------:R-:W-:Y:S01]  /*4040*/  F2FP.F16.E4M3.UNPACK_B R77, R70 ;  /* 0x00000046ff4d723e */ /* 0x000fe200020006ff */
[C---:B------:R-:W-:Y:S01]  /*4050*/  FMUL.FTZ R83, R76.reuse, R83 ;  /* 0x000000534c537220 */ /* 0x040fe20000410000 */
[----:B------:R-:W-:Y:S01]  /*4060*/  F2FP.F16.E4M3.UNPACK_B R70, R14 ;  /* 0x0000000eff46723e */ /* 0x000fe200020006ff */
[-C--:B------:R-:W-:Y:S01]  /*4070*/  FFMA.FTZ R89, R76, R81.reuse, -R85 ;  /* 0x000000514c597223 */ /* 0x080fe20000010855 */
[----:B------:R-:W-:Y:S01]  /*4080*/  F2FP.F16.E4M3.UNPACK_B R76, R72 ;  /* 0x00000048ff4c723e */ /* 0x000fe200020006ff */
        /* <DEDUP_REMOVED lines=20> */
[----:B------:R-:W-:Y:S01]  /*41d0*/  FFMA.FTZ R83, R70, R79, R83 ;  /* 0x0000004f46537223 */ /* 0x000fe20000010053 */
[----:B------:R-:W-:Y:S01]  /*41e0*/  F2FP.SATFINITE.E4M3.F32.PACK_AB_MERGE_C R8, R73, R24, R8 ;  /* 0x000000184908723e */ /* 0x000fe20004807008 */
[----:B------:R-:W-:Y:S01]  /*41f0*/  HADD2.F32 R70, -RZ, R27.H0_H0 ;  /* 0x2000001bff467230 */ /* 0x000fe20000004100 */
[----:B------:R-:W-:Y:S01]  /*4200*/  F2FP.F16.E4M3.UNPACK_B R73, R6 ;  /* 0x00000006ff49723e */ /* 0x000fe200020006ff */
[----:B------:R-:W-:-:S02]  /*4210*/  HADD2.F32 R77, -RZ, R76.H0_H0 ;  /* 0x2000004cff4d7230 */ /* 0x000fc40000004100 */
[----:B------:R-:W-:Y:S01]  /*4220*/  FFMA.FTZ R10, R10, R79, -R87 ;  /* 0x0000004f0a0a7223 */ /* 0x000fe20000010857 */
[----:B------:R-:W-:Y:S01]  /*4230*/  HADD2.F32 R24, -RZ, R25.H0_H0 ;  /* 0x20000019ff187230 */ /* 0x000fe20000004100 */
[----:B------:R-:W-:Y:S01]  /*4240*/  F2FP.SATFINITE.E4M3.F32.PACK_AB_MERGE_C R12, R75, R26, R12 ;  /* 0x0000001a4b0c723e */ /* 0x000fe2000480700c */
[----:B------:R-:W-:Y:S02]  /*4250*/  HADD2.F32 R72, -RZ, R27.H1_H1 ;  /* 0x3000001bff487230 */ /* 0x000fe40000004100 */
[-C--:B------:R-:W-:Y:S01]  /*4260*/  FMUL.FTZ R79, R70, R77.reuse ;  /* 0x0000004d464f7220 */ /* 0x080fe20000410000 */
[----:B------:R-:W-:Y:S02]  /*4270*/  HADD2.F32 R75, -RZ, R73.H0_H0 ;  /* 0x20000049ff4b7230 */ /* 0x000fe40000004100 */
        /* <DEDUP_REMOVED lines=8> */
[----:B------:R-:W-:Y:S01]  /*4300*/  F2FP.F16.E4M3.UNPACK_B R27, R9.H1 ;  /* 0x00000009ff1b723e */ /* 0x000fe200030006ff */
[C---:B------:R-:W-:Y:S01]  /*4310*/  FMUL.FTZ R77, R26.reuse, R77 ;  /* 0x0000004d1a4d7220 */ /* 0x040fe20000410000 */
[----:B------:R-:W-:Y:S02]  /*4320*/  HADD2.F32 R70, -RZ, R13.H0_H0 ;  /* 0x2000000dff467230 */ /* 0x000fe40000004100 */
[----:B------:R-:W-:Y:S01]  /*4330*/  FFMA.FTZ R9, R26, R73, -R75 ;  /* 0x000000491a097223 */ /* 0x000fe2000001084b */
[----:B------:R-:W-:Y:S01]  /*4340*/  F2FP.F16.E4M3.UNPACK_B R75, R7.H1 ;  /* 0x00000007ff4b723e */ /* 0x000fe200030006ff */
[----:B------:R-:W-:Y:S01]  /*4350*/  FFMA.FTZ R26, R72, R73, R77 ;  /* 0x00000049481a7223 */ /* 0x000fe2000001004d */
[----:B------:R-:W-:Y:S01]  /*4360*/  HADD2.F32 R7, -RZ, R27.H0_H0 ;  /* 0x2000001bff077230 */ /* 0x000fe20000004100 */
[----:B------:R-:W-:Y:S01]  /*4370*/  F2FP.F16.E4M3.UNPACK_B R6, R6.H1 ;  /* 0x00000006ff06723e */ /* 0x000fe200030006ff */
[----:B------:R-:W-:Y:S01]  /*4380*/  HADD2.F32 R72, -RZ, R13.H1_H1 ;  /* 0x3000000dff487230 */ /* 0x000fe20000004100 */
[----:B------:R-:W-:Y:S01]  /*4390*/  F2FP.SATFINITE.E4M3.F32.PACK_AB_MERGE_C R82, R91, R82, RZ ;  /* 0x000000525b52723e */ /* 0x000fe200048070ff */
[--C-:B------:R-:W-:Y:S01]  /*43a0*/  HADD2.F32 R73, -RZ, R75.reuse.H0_H0 ;  /* 0x2000004bff497230 */ /* 0x100fe20000004100 */
[----:B------:R-:W-:Y:S01]  /*43b0*/  F2FP.F16.E4M3.UNPACK_B R79, R5.H1 ;  /* 0x00000005ff4f723e */ /* 0x000fe200030006ff */
[----:B------:R-:W-:Y:S01]  /*43c0*/  HADD2.F32 R75, -RZ, R75.H1_H1 ;  /* 0x3000004bff4b7230 */ /* 0x000fe20000004100 */
[----:B------:R-:W-:Y:S01]  /*43d0*/  F2FP.SATFINITE.E4M3.F32.PACK_AB_MERGE_C R14, R83, R14, R82 ;  /* 0x0000000e530e723e */ /* 0x000fe20004807052 */
[----:B------:R-:W-:-:S02]  /*43e0*/  HADD2.F32 R13, -RZ, R6.H0_H0 ;  /* 0x20000006ff0d7230 */ /* 0x000fc40000004100 */
[-C--:B------:R-:W-:Y:S01]  /*43f0*/  FMUL.FTZ R76, R70, R73.reuse ;  /* 0x00000049464c7220 */ /* 0x080fe20000410000 */
[C---:B------:R-:W-:Y:S01]  /*4400*/  FMUL.FTZ R77, R7.reuse, R73 ;  /* 0x00000049074d7220 */ /* 0x040fe20000410000 */
        /* <DEDUP_REMOVED lines=12> */
[----:B------:R-:W-:Y:S01]  /*44d0*/  F2FP.F16.E4M3.UNPACK_B R72, R15.H1 ;  /* 0x0000000fff48723e */ /* 0x000fe200030006ff */
[----:B------:R-:W-:Y:S01]  /*44e0*/  HADD2.F32 R80, -RZ, R78.H0_H0 ;  /* 0x2000004eff507230 */ /* 0x000fe20000004100 */
[----:B------:R-:W-:Y:S01]  /*44f0*/  F2FP.SATFINITE.E4M3.F32.PACK_AB_MERGE_C R84, R89, R84, RZ ;  /* 0x000000545954723e */ /* 0x000fe200048070ff */
[----:B------:R-:W-:Y:S01]  /*4500*/  HADD2.F32 R15, -RZ, R13.H0_H0 ;  /* 0x2000000dff0f7230 */ /* 0x000fe20000004100 */
[----:B------:R-:W-:Y:S01]  /*4510*/  F2FP.F16.E4M3.UNPACK_B R11, R11.H1 ;  /* 0x0000000bff0b723e */ /* 0x000fe200030006ff */
[--C-:B------:R-:W-:Y:S01]  /*4520*/  HADD2.F32 R81, -RZ, R79.reuse.H0_H0 ;  /* 0x2000004fff517230 */ /* 0x100fe20000004100 */
[-C--:B------:R-:W-:Y:S01]  /*4530*/  F2FP.F16.E4M3.UNPACK_B R5, R4.reuse ;  /* 0x00000004ff05723e */ /* 0x080fe200020006ff */
[----:B------:R-:W-:Y:S01]  /*4540*/  HADD2.F32 R79, -RZ, R79.H1_H1 ;  /* 0x3000004fff4f7230 */ /* 0x000fe20000004100 */
[----:B------:R-:W-:Y:S01]  /*4550*/  F2FP.F16.E4M3.UNPACK_B R75, R4.H1 ;  /* 0x00000004ff4b723e */ /* 0x000fe200030006ff */
[----:B------:R-:W-:Y:S01]  /*4560*/  HADD2.F32 R4, -RZ, R72.H0_H0 ;  /* 0x20000048ff047230 */ /* 0x000fe20000004100 */
[----:B------:R-:W-:Y:S01]  /*4570*/  F2FP.SATFINITE.E4M3.F32.PACK_AB_MERGE_C R10, R10, R85, R84 ;  /* 0x000000550a0a723e */ /* 0x000fe20004807054 */
[----:B------:R-:W-:-:S02]  /*4580*/  HADD2.F32 R27, -RZ, R11.H0_H0 ;  /* 0x2000000bff1b7230 */ /* 0x000fc40000004100 */
[-C--:B------:R-:W-:Y:S01]  /*4590*/  FMUL.FTZ R84, R73, R80.reuse ;  /* 0x0000005049547220 */ /* 0x080fe20000410000 */
[----:B------:R-:W-:Y:S02]  /*45a0*/  HADD2.F32 R76, -RZ, R5.H0_H0 ;  /* 0x20000005ff4c7230 */ /* 0x000fe40000004100 */
[----:B------:R-:W-:Y:S01]  /*45b0*/  FMUL.FTZ R80, R15, R80 ;  /* 0x000000500f507220 */ /* 0x000fe20000410000 */
[----:B------:R-:W-:Y:S02]  /*45c0*/  HADD2.F32 R72, -RZ, R72.H1_H1 ;  /* 0x30000048ff487230 */ /* 0x000fe40000004100 */
[-C--:B------:R-:W-:Y:S01]  /*45d0*/  FMUL.FTZ R86, R4, R81.reuse ;  /* 0x0000005104567220 */ /* 0x080fe20000410000 */
[----:B------:R-:W-:Y:S02]  /*45e0*/  HADD2.F32 R11, -RZ, R11.H1_H1 ;  /* 0x3000000bff0b7230 */ /* 0x000fe40000004100 */
[----:B------:R-:W-:Y:S01]  /*45f0*/  FMUL.FTZ R81, R27, R81 ;  /* 0x000000511b517220 */ /* 0x000fe20000410000 */
[----:B------:R-:W-:-:S02]  /*4600*/  HADD2.F32 R77, -RZ, R75.H0_H0 ;  /* 0x2000004bff4d7230 */ /* 0x000fc40000004100 */
[-C--:B------:R-:W-:Y:S01]  /*4610*/  FFMA.FTZ R84, R15, R76.reuse, -R84 ;  /* 0x0000004c0f547223 */ /* 0x080fe20000010854 */
[----:B------:R-:W-:Y:S01]  /*4620*/  FFMA.FTZ R80, R73, R76, R80 ;  /* 0x0000004c49507223 */ /* 0x000fe20000010050 */
[----:B------:R-:W-:Y:S02]  /*4630*/  HADD2.F32 R70, -RZ, R70.H1_H1 ;  /* 0x30000046ff467230 */ /* 0x000fe40000004100 */
        /* <DEDUP_REMOVED lines=9> */
[-C--:B------:R-:W-:Y:S01]  /*46d0*/  FFMA.FTZ R11, R11, R75.reuse, -R76 ;  /* 0x0000004b0b0b7223 */ /* 0x080fe2000001084c */
[C---:B------:R-:W-:Y:S01]  /*46e0*/  FMUL.FTZ R15, R13.reuse, R78 ;  /* 0x0000004e0d0f7220 */ /* 0x040fe20000410000 */
[----:B------:R-:W-:Y:S01]  /*46f0*/  FFMA.FTZ R72, R72, R75, R79 ;  /* 0x0000004b48487223 */ /* 0x000fe2000001004f */
[-C--:B------:R-:W-:Y:S01]  /*4700*/  FFMA.FTZ R13, R13, R5.reuse, -R4 ;  /* 0x000000050d0d7223 */ /* 0x080fe20000010804 */
        /* <DEDUP_REMOVED lines=9> */
.L_x_13525:
[----:B------:R-:W-:Y:S05]  /*47a0*/  BSYNC B1 ;  /* 0x0000000000017941 */ /* 0x000fea0003800000 */
.L_x_13524:
[----:B-1----:R1:W-:Y:S01]  /*47b0*/  ST.E.128 desc[UR40][R56.64], R8 ;  /* 0x0000000838007985 */ /* 0x0023e2000c101d28 */
[----:B------:R-:W-:-:S13]  /*47c0*/  ISETP.GE.AND P3, PT, R74, R68, PT ;  /* 0x000000444a00720c */ /* 0x000fda0003f66270 */
[----:B------:R-:W-:Y:S05]  /*47d0*/  @P3 BRA `(.L_x_13513) ;  /* 0x0000000000e83947 */ /* 0x000fea0003800000 */
[----:B------:R-:W-:-:S04]  /*47e0*/  IADD3 R4, P3, R71, R74, RZ ;  /* 0x0000004a47047210 */ /* 0x000fc80007f7e0ff */
[----:B------:R-:W-:-:S05]  /*47f0*/  LEA.HI.X.SX32 R5, R74, R69, 0x1, P3 ;  /* 0x000000454a057211 */ /* 0x000fca00018f0eff */
[----:B--2---:R2:W-:Y:S01]  /*4800*/  ST.E.128 desc[UR40][R4.64], R12 ;  /* 0x0000000c04007985 */ /* 0x0045e2000c101d28 */
[----:B------:R-:W-:Y:S05]  /*4810*/  BRA `(.L_x_13513) ;  /* 0x0000000000d87947 */ /* 0x000fea0003800000 */
.L_x_13505:
[----:B------:R-:W2:Y:S02]  /*4820*/  LDL R4, [R1+0x18] ;  /* 0x0000180001047983 */ /* 0x000ea40000100800 */
[----:B--2---:R-:W-:-:S13]  /*4830*/  ISETP.NE.AND P4, PT, R4, 0x3, PT ;  /* 0x000000030400780c */ /* 0x004fda0003f85270 */
[----:B------:R-:W-:Y:S05]  /*4840*/  @!P4 BRA `(.L_x_13526) ;  /* 0x000000000004c947 */ /* 0x000fea0003800000 */
[----:B------:R-:W-:Y:S01]  /*4850*/  BPT.TRAP 0x1 ;  /* 0x000000040000795c */ /* 0x000fe20000300000 */
.L_x_13526:
[----:B------:R-:W-:Y:S01]  /*4860*/  LEA R66, R19, R18, 0x3 ;  /* 0x0000001213427211 */ /* 0x000fe200078e18ff */
[----:B------:R-:W-:Y:S01]  /*4870*/  BSSY B1, `(.L_x_13527) ;  /* 0x0000005000017945 */ /* 0x000fe20003800000 */
[----:B------:R-:W-:Y:S02]  /*4880*/  SHF.L.U32 R67, R157, 0x1f, RZ ;  /* 0x0000001f9d437819 */ /* 0x000fe400000006ff */
[----:B------:R-:W-:Y:S02]  /*4890*/  SHF.R.S32.HI R63, RZ, 0x1f, R61 ;  /* 0x0000001fff3f7819 */ /* 0x000fe4000001143d */
[----:B------:R-:W0:Y:S02]  /*48a0*/  SYNCS.PHASECHK.TRANS64.TRYWAIT P3, [R66+URZ+0x13290], R67 ;  /* 0x01329043420075a7 */ /* 0x000e24000806017f */
[----:B0-----:R-:W-:Y:S05]  /*48b0*/  @!P3 BRA `(.L_x_13528) ;  /* 0x000001380088b947 */ /* 0x001fea0003800000 */
.L_x_13742:
[----:B------:R-:W-:Y:S05]  /*48c0*/  BSYNC B1 ;  /* 0x0000000000017941 */ /* 0x000fea0003800000 */
.L_x_13527:
[----:B------:R-:W2:Y:S01]  /*48d0*/  LDL R10, [R1+0x8] ;  /* 0x00000800010a7983 */ /* 0x000ea20000100800 */
[----:B------:R-:W-:Y:S01]  /*48e0*/  ULDC.64 UR4, c[0x0][0x300] ;  /* 0x0000c00000047ab9 */ /* 0x000fe20000000a00 */
[----:B-----5:R-:W-:Y:S01]  /*48f0*/  SHF.R.S32.HI R64, RZ, 0x1f, R60 ;  /* 0x0000001fff407819 */ /* 0x020fe2000001143c */
[----:B------:R-:W-:Y:S01]  /*4900*/  IMAD R6, R63, UR4, RZ ;  /* 0x000000043f067c24 */ /* 0x000fe2000f8e02ff */
[----:B------:R-:W1:Y:S01]  /*4910*/  S2R R8, SR_TID.X ;  /* 0x0000000000087919 */ /* 0x000e620000002100 */
[----:B------:R-:W-:Y:S01]  /*4920*/  IMAD.WIDE.U32 R4, R61, UR4, RZ ;  /* 0x000000043d047c25 */ /* 0x000fe2000f8e00ff */
[----:B------:R-:W-:-:S03]  /*4930*/  ULDC.64 UR6, c[0x0][0x2e8] ;  /* 0x0000ba0000067ab9 */ /* 0x000fc60000000a00 */
        /* <DEDUP_REMOVED lines=11> */
[----:B-1----:R-:W-:-:S05]  /*49f0*/  VIADD R8, R8, 0xffffff80 ;  /* 0xffffff8008087836 */ /* 0x002fca0000000000 */
[----:B------:R-:W-:-:S04]  /*4a00*/  LEA.HI R8, R8, R8, RZ, 0x1 ;  /* 0x0000000808087211 */ /* 0x000fc800078f08ff */
[----:B------:R-:W-:Y:S01]  /*4a10*/  SHF.R.S32.HI R8, RZ, 0x1, R8 ;  /* 0x00000001ff087819 */ /* 0x000fe20000011408 */
[----:B--2---:R-:W-:Y:S01]  /*4a20*/  IMAD.WIDE.U32 R4, R10, UR4, R4 ;  /* 0x000000040a047c25 */ /* 0x004fe2000f8e0004 */
[----:B------:R-:W-:-:S03]  /*4a30*/  UMOV UR4, 0xffffffff ;  /* 0xffffffff00047882 */ /* 0x000fc60000000000 */
[----:B------:R-:W-:Y:S01]  /*4a40*/  IMAD R13, R10, UR5, R6 ;  /* 0x000000050a0d7c24 */ /* 0x000fe2000f8e0206 */
[----:B------:R-:W-:-:S04]  /*4a50*/  IADD3 R4, P3, R4, UR6, RZ ;  /* 0x0000000604047c10 */ /* 0x000fc8000ff7e0ff */
[----:B------:R-:W-:Y:S02]  /*4a60*/  IADD3.X R13, R5, UR7, R13, P3, !PT ;  /* 0x00000007050d7c10 */ /* 0x000fe40009ffe40d */
[----:B------:R-:W-:Y:S01]  /*4a70*/  ISETP.GT.AND P3, PT, R65, R8, PT ;  /* 0x000000084100720c */ /* 0x000fe20003f64270 */
[----:B------:R-:W-:-:S12]  /*4a80*/  BRA.DIV UR4, `(.L_x_13529) ;  /* 0x0000013a04287947 */ /* 0x000fd8000b800000 */
[----:B------:R1:W2:Y:S04]  /*4a90*/  SHFL.IDX PT, R5, R13, RZ, 0x1e1f ;  /* 0x001e1fff0d057589 */ /* 0x0002a800000e0000 */
[----:B------:R1:W3:Y:S02]  /*4aa0*/  SHFL.IDX PT, R14, R4, RZ, 0x1e1f ;  /* 0x001e1fff040e7589 */ /* 0x0002e400000e0000 */
.L_x_13746:
[----:B------:R-:W-:Y:S05]  /*4ab0*/  @!P3 BRA `(.L_x_13513) ;  /* 0x000000000030b947 */ /* 0x000fea0003800000 */
[----:B-1----:R-:W4:Y:S01]  /*4ac0*/  LDL R4, [R1+0x20] ;  /* 0x0000200001047983 */ /* 0x002f220000100800 */
[----:B------:R-:W-:Y:S02]  /*4ad0*/  ULDC UR4, c[0x0][0x2f4] ;  /* 0x0000bd0000047ab9 */ /* 0x000fe40000000800 */
[----:B------:R-:W-:-:S13]  /*4ae0*/  ISETP.GE.AND P3, PT, R16, UR4, PT ;  /* 0x0000000410007c0c */ /* 0x000fda000bf66270 */
[----:B---3--:R-:W-:-:S05]  /*4af0*/  @!P3 IADD3 R10, P5, R16, R14, RZ ;  /* 0x0000000e100ab210 */ /* 0x008fca0007fbe0ff */
[----:B--2---:R-:W-:Y:S01]  /*4b00*/  @!P3 IMAD.X R11, R5, 0x1, R17, P5 ;  /* 0x00000001050bb824 */ /* 0x004fe200028e0611 */
[----:B------:R-:W-:-:S13]  /*4b10*/  ISETP.GE.AND P5, PT, R156, UR4, PT ;  /* 0x000000049c007c0c */ /* 0x000fda000bfa6270 */
[----:B------:R-:W-:-:S04]  /*4b20*/  @!P5 IADD3 R8, P6, R156, R14, RZ ;  /* 0x0000000e9c08d210 */ /* 0x000fc80007fde0ff */
[----:B----4-:R-:W-:Y:S02]  /*4b30*/  @!P5 IADD3.X R9, R5, R4, RZ, P6, !PT ;  /* 0x000000040509d210 */ /* 0x010fe400037fe4ff */
[----:B------:R-:W1:Y:S04]  /*4b40*/  @!P3 LDS.128 R4, [R62+0xe000] ;  /* 0x00e000003e04b984 */ /* 0x000e680000000c00 */
[----:B-1----:R-:W-:Y:S04]  /*4b50*/  @!P3 ST.E.128 desc[UR40][R10.64], R4 ;  /* 0x000000040a00b985 */ /* 0x002fe8000c101d28 */
[----:B------:R-:W1:Y:S04]  /*4b60*/  @!P5 LDS.128 R4, [R59+0xe000] ;  /* 0x00e000003b04d984 */ /* 0x000e680000000c00 */
[----:B-1----:R4:W-:Y:S02]  /*4b70*/  @!P5 ST.E.128 desc[UR40][R8.64], R4 ;  /* 0x000000040800d985 */ /* 0x0029e4000c101d28 */
.L_x_13513:
[----:B------:R-:W-:Y:S05]  /*4b80*/  BSYNC B0 ;  /* 0x0000000000007941 */ /* 0x000fea0003800000 */
.L_x_13504:
[----:B-12-4-:R-:W1:Y:S01]  /*4b90*/  S2R R4, SR_TID.X ;  /* 0x0000000000047919 */ /* 0x016e620000002100 */
        /* <DEDUP_REMOVED lines=15> */
.L_x_13531:
[----:B------:R-:W-:Y:S05]  /*4c90*/  BSYNC B0 ;  /* 0x0000000000007941 */ /* 0x000fea0003800000 */
.L_x_13530:
[----:B------:R-:W1:Y:S01]  /*4ca0*/  SYNCS.PHASECHK.TRANS64.TRYWAIT P4, [R66+URZ+0x132b0], R67 ;  /* 0x0132b043420075a7 */ /* 0x000e62000808017f */
[----:B------:R-:W-:Y:S04]  /*4cb0*/  BSSY B0, `(.L_x_13532) ;  /* 0x0000002000007945 */ /* 0x000fe80003800000 */
[----:B-1----:R-:W-:Y:S05]  /*4cc0*/  @!P4 BRA `(.L_x_13533) ;  /* 0x0000013400dcc947 */ /* 0x002fea0003800000 */
.L_x_13747:
[----:B------:R-:W-:Y:S05]  /*4cd0*/  BSYNC B0 ;  /* 0x0000000000007941 */ /* 0x000fea0003800000 */
.L_x_13532:
[----:B------:R-:W4:Y:S01]  /*4ce0*/  LDL R9, [R1+0x8] ;  /* 0x0000080001097983 */ /* 0x000f220000100800 */
[----:B------:R-:W-:Y:S01]  /*4cf0*/  ULDC.64 UR4, c[0x0][0x328] ;  /* 0x0000ca0000047ab9 */ /* 0x000fe20000000a00 */
[----:B------:R-:W-:Y:S01]  /*4d00*/  ULDC.64 UR6, c[0x0][0x318] ;  /* 0x0000c60000067ab9 */ /* 0x000fe20000000a00 */
[----:B------:R-:W-:Y:S01]  /*4d10*/  IMAD R6, R63, UR4, RZ ;  /* 0x000000043f067c24 */ /* 0x000fe2000f8e02ff */
[----:B------:R-:W5:Y:S01]  /*4d20*/  S2R R8, SR_TID.X ;  /* 0x0000000000087919 */ /* 0x000f620000002100 */
[C---:B--2---:R-:W-:Y:S01]  /*4d30*/  IMAD.WIDE.U32 R4, R61.reuse, UR4, RZ ;  /* 0x000000043d047c25 */ /* 0x044fe2000f8e00ff */
[----:B------:R-:W-:Y:S03]  /*4d40*/  BSSY B0, `(.L_x_13534) ;  /* 0x0000021000007945 */ /* 0x000fe60003800000 */
        /* <DEDUP_REMOVED lines=9> */
[----:B-----5:R-:W-:-:S05]  /*4de0*/  VIADD R8, R8, 0xffffff80 ;  /* 0xffffff8008087836 */ /* 0x020fca0000000000 */
[----:B------:R-:W-:-:S04]  /*4df0*/  LEA.HI R8, R8, R8, RZ, 0x1 ;  /* 0x0000000808087211 */ /* 0x000fc800078f08ff */
[----:B------:R-:W-:Y:S01]  /*4e00*/  SHF.R.S32.HI R8, RZ, 0x1, R8 ;  /* 0x00000001ff087819 */ /* 0x000fe20000011408 */
[----:B----4-:R-:W-:-:S04]  /*4e10*/  IMAD.WIDE.U32 R4, R9, UR4, R4 ;  /* 0x0000000409047c25 */ /* 0x010fc8000f8e0004 */
[----:B------:R-:W-:Y:S01]  /*4e20*/  IMAD R7, R9, UR5, R6 ;  /* 0x0000000509077c24 */ /* 0x000fe2000f8e0206 */
[----:B------:R-:W-:-:S04]  /*4e30*/  IADD3 R4, P4, R4, UR6, RZ ;  /* 0x0000000604047c10 */ /* 0x000fc8000ff9e0ff */
[----:B------:R-:W-:Y:S01]  /*4e40*/  IADD3.X R5, R5, UR7, R7, P4, !PT ;  /* 0x0000000705057c10 */ /* 0x000fe2000a7fe407 */
[----:B------:R2:W4:Y:S01]  /*4e50*/  SHFL.IDX PT, R9, R4, RZ, 0x1e1f ;  /* 0x001e1fff04097589 */ /* 0x00052200000e0000 */
[----:B------:R-:W-:-:S04]  /*4e60*/  ISETP.GT.AND P4, PT, R65, R8, PT ;  /* 0x000000084100720c */ /* 0x000fc80003f84270 */
[----:B------:R-:W0:Y:S09]  /*4e70*/  SHFL.IDX PT, R5, R5, RZ, 0x1e1f ;  /* 0x001e1fff05057589 */ /* 0x000e3200000e0000 */
[----:B--2---:R-:W-:Y:S05]  /*4e80*/  @!P4 BRA `(.L_x_13535) ;  /* 0x000000000030c947 */ /* 0x004fea0003800000 */
[----:B------:R-:W2:Y:S01]  /*4e90*/  LDL R12, [R1+0x20] ;  /* 0x00002000010c7983 */ /* 0x000ea20000100800 */
[----:B------:R-:W-:Y:S02]  /*4ea0*/  ULDC UR4, c[0x0][0x2f4] ;  /* 0x0000bd0000047ab9 */ /* 0x000fe40000000800 */
[----:B------:R-:W-:-:S13]  /*4eb0*/  ISETP.GE.AND P4, PT, R16, UR4, PT ;  /* 0x0000000410007c0c */ /* 0x000fda000bf86270 */
[----:B----4-:R-:W-:-:S04]  /*4ec0*/  @!P4 IADD3 R10, P5, R16, R9, RZ ;  /* 0x00000009100ac210 */ /* 0x010fc80007fbe0ff */
[----:B0-----:R-:W-:Y:S02]  /*4ed0*/  @!P4 IADD3.X R11, R5, R17, RZ, P5, !PT ;  /* 0x00000011050bc210 */ /* 0x001fe40002ffe4ff */
[----:B------:R-:W-:-:S13]  /*4ee0*/  ISETP.GE.AND P5, PT, R156, UR4, PT ;  /* 0x000000049c007c0c */ /* 0x000fda000bfa6270 */
[----:B------:R-:W-:-:S05]  /*4ef0*/  @!P5 IADD3 R8, P6, R156, R9, RZ ;  /* 0x000000099c08d210 */ /* 0x000fca0007fde0ff */
[----:B--2---:R-:W-:Y:S02]  /*4f00*/  @!P5 IMAD.X R9, R5, 0x1, R12, P6 ;  /* 0x000000010509d824 */ /* 0x004fe400030e060c */
[----:B------:R-:W0:Y:S04]  /*4f10*/  @!P4 LDS.128 R4, [R62+0x6000] ;  /* 0x006000003e04c984 */ /* 0x000e280000000c00 */
[----:B0-----:R-:W-:Y:S04]  /*4f20*/  @!P4 ST.E.128 desc[UR40][R10.64], R4 ;  /* 0x000000040a00c985 */ /* 0x001fe8000c101d28 */
[----:B------:R-:W0:Y:S04]  /*4f30*/  @!P5 LDS.128 R4, [R59+0x6000] ;  /* 0x006000003b04d984 */ /* 0x000e280000000c00 */
[----:B0-----:R2:W-:Y:S02]  /*4f40*/  @!P5 ST.E.128 desc[UR40][R8.64], R4 ;  /* 0x000000040800d985 */ /* 0x0015e4000c101d28 */
.L_x_13535:
[----:B------:R-:W-:Y:S05]  /*4f50*/  BSYNC B0 ;  /* 0x0000000000007941 */ /* 0x000fea0003800000 */
.L_x_13534:
        /* <DEDUP_REMOVED lines=15> */
[----:B------:R-:W-:Y:S01]  /*5050*/  PLOP3.LUT P3, PT, PT, PT, PT, 0x8, 0x0 ;  /* 0x000000000000781c */ /* 0x000fe20003f6e170 */
[----:B------:R-:W-:-:S12]  /*5060*/  @P2 BRA `(.L_x_13536) ;  /* 0xffffffcc00b82947 */ /* 0x000fd8000383ffff */
.L_x_13499:
[----:B------:R-:W-:Y:S01]  /*5070*/  BSSY B0, `(.L_x_13537) ;  /* 0x0000018000007945 */ /* 0x000fe20003800000 */
[----:B------:R-:W-:Y:S01]  /*5080*/  ISETP.GE.AND P1, PT, R40, 0x1, PT ;  /* 0x000000012800780c */ /* 0x000fe20003f26270 */
[----:B------:R-:W-:Y:S01]  /*5090*/  IMAD.MOV.U32 R0, RZ, RZ, RZ ;  /* 0x000000ffff007224 */ /* 0x000fe200078e00ff */
[----:B------:R-:W-:Y:S02]  /*50a0*/  PLOP3.LUT P0, PT, PT, PT, PT, 0x80, 0x0 ;  /* 0x000000000000781c */ /* 0x000fe40003f0f070 */
[----:B------:R-:W-:Y:S02]  /*50b0*/  CS2R R2, SRZ ;  /* 0x0000000000027805 */ /* 0x000fe4000001ff00 */
[----:B------:R-:W-:Y:S02]  /*50c0*/  MOV R55, RZ ;  /* 0x000000ff00377202 */ /* 0x000fe40000000f00 */
[----:B------:R-:W-:Y:S02]  /*50d0*/  CS2R R6, SRZ ;  /* 0x0000000000067805 */ /* 0x000fe4000001ff00 */
[----:B----4-:R-:W-:-:S02]  /*50e0*/  CS2R R8, SRZ ;  /* 0x0000000000087805 */ /* 0x010fc4000001ff00 */
[----:B------:R-:W-:Y:S02]  /*50f0*/  CS2R R10, SRZ ;  /* 0x00000000000a7805 */ /* 0x000fe4000001ff00 */
[----:B------:R-:W-:Y:S02]  /*5100*/  CS2R R12, SRZ ;  /* 0x00000000000c7805 */ /* 0x000fe4000001ff00 */
[----:B---3--:R-:W-:Y:S02]  /*5110*/  CS2R R14, SRZ ;  /* 0x00000000000e7805 */ /* 0x008fe4000001ff00 */
        /* <DEDUP_REMOVED lines=9> */
[----:B------:R-:W-:Y:S01]  /*51b0*/  IMAD.MOV.U32 R48, RZ, RZ, RZ ;  /* 0x000000ffff307224 */ /* 0x000fe200078e00ff */
[----:B------:R-:W-:Y:S06]  /*51c0*/  @P3 BRA `(.L_x_13538) ;  /* 0x0000000000083947 */ /* 0x000fec0003800000 */
[----:B------:R-:W1:Y:S02]  /*51d0*/  FENCE.VIEW.ASYNC.G ;  /* 0x00000000000073c6 */ /* 0x000e640000000100 */
[----:B-1----:R-:W-:Y:S06]  /*51e0*/  BAR.ARV 0xc, 0x200 ;  /* 0x0308000000007b1d */ /* 0x002fec0000002000 */
.L_x_13538:
[----:B------:R-:W-:Y:S05]  /*51f0*/  BSYNC B0 ;  /* 0x0000000000007941 */ /* 0x000fea0003800000 */
.L_x_13537:
[----:B------:R-:W-:Y:S01]  /*5200*/  CS2R R60, SRZ ;  /* 0x00000000003c7805 */ /* 0x000fe2000001ff00 */
[----:B------:R-:W-:Y:S06]  /*5210*/  @!P1 BRA `(.L_x_13539) ;  /* 0x0000009800d89947 */ /* 0x000fec0003800000 */
[----:B------:R-:W1:Y:S01]  /*5220*/  S2R R4, SR_TID.X ;  /* 0x0000000000047919 */ /* 0x000e620000002100 */
[----:B------:R-:W-:Y:S01]  /*5230*/  VIADD R30, R18, 0xb000 ;  /* 0x0000b000121e7836 */ /* 0x000fe20000000000 */
[----:B------:R-:W-:Y:S04]  /*5240*/  BSSY B6, `(.L_x_13540) ;  /* 0x000001e000067945 */ /* 0x000fe80003800000 */
[----:B------:R-:W-:Y:S01]  /*5250*/  LOP3.LUT P0, RZ, R30, 0x9f, RZ, 0xc0, !PT ;  /* 0x0000009f1eff7812 */ /* 0x000fe2000780c0ff */
[----:B-1----:R-:W-:-:S05]  /*5260*/  VIADD R5, R4, 0xffffff80 ;  /* 0xffffff8004057836 */ /* 0x002fca0000000000 */
[----:B------:R-:W-:-:S04]  /*5270*/  SHF.R.S32.HI R4, RZ, 0x1f, R5 ;  /* 0x0000001fff047819 */ /* 0x000fc80000011405 */
[----:B------:R-:W-:-:S04]  /*5280*/  LEA.HI R4, R4, R5, RZ, 0x7 ;  /* 0x0000000504047211 */ /* 0x000fc800078f38ff */
[----:B------:R-:W-:-:S05]  /*5290*/  SHF.R.S32.HI R4, RZ, 0x7, R4 ;  /* 0x00000007ff047819 */ /* 0x000fca0000011404 */
[----:B------:R-:W1:Y:S02]  /*52a0*/  SHFL.IDX PT, R0, R4, RZ, 0x1f ;  /* 0x00001fff04007589 */ /* 0x000e6400000e0000 */
[----:B-1----:R-:W-:-:S05]  /*52b0*/  IMAD.HI R2, R0, 0x55555556, RZ ;  /* 0x5555555600027827 */ /* 0x002fca00078e02ff */
        /* <DEDUP_REMOVED lines=21> */
[----:B0-2--5:R-:W-:Y:S05]  /*5410*/  CALL.ABS.NOINC R2 ;  /* 0x0000000002007343 */ /* 0x025fea0003c00000 */
.L_x_13541:
[----:B------:R-:W-:Y:S05]  /*5420*/  BSYNC B6 ;  /* 0x0000000000067941 */ /* 0x000fea0003800000 */
.L_x_13540:
[----:B------:R-:W2:Y:S01]  /*5430*/  LDL R2, [R1+0x5c] ;  /* 0x00005c0001027983 */ /* 0x000ea20000100800 */
[----:B------:R-:W-:Y:S01]  /*5440*/  ULDC.64 UR4, c[0x0][0x990] ;  /* 0x0002640000047ab9 */ /* 0x000fe20000000a00 */
[----:B------:R-:W-:Y:S02]  /*5450*/  ULDC.64 UR6, c[0x0][0x998] ;  /* 0x0002660000067ab9 */ /* 0x000fe40000000a00 */
[----:B------:R-:W3:Y:S04]  /*5460*/  LDL R21, [R1+0x40] ;  /* 0x0000400001157983 */ /* 0x000ee80000100800 */
[----:B------:R-:W4:Y:S01]  /*5470*/  LDL R20, [R1+0x8] ;  /* 0x0000080001147983 */ /* 0x000f220000100800 */
[----:B------:R-:W-:Y:S02]  /*5480*/  ISETP.NE.U32.AND P0, PT, RZ, UR4, PT ;  /* 0x00000004ff007c0c */ /* 0x000fe4000bf05070 */
[----:B------:R-:W-:-:S02]  /*5490*/  ISETP.NE.U32.AND P1, PT, RZ, UR6, PT ;  /* 0x00000006ff007c0c */ /* 0x000fc4000bf25070 */
[----:B------:R-:W-:Y:S02]  /*54a0*/  ISETP.NE.AND.EX P0, PT, RZ, UR5, PT, P0 ;  /* 0x00000005ff007c0c */ /* 0x000fe4000bf05300 */
[----:B------:R-:W-:-:S11]  /*54b0*/  ISETP.NE.AND.EX P1, PT, RZ, UR7, PT, P1 ;  /* 0x00000007ff007c0c */ /* 0x000fd6000bf25310 */
[----:B------:R-:W2:Y:S08]  /*54c0*/  @P0 LDC.64 R6, c[0x0][0x9a8] ;  /* 0x00026a00ff060b82 */ /* 0x000eb00000000a00 */
[----:B------:R-:W1:Y:S08]  /*54d0*/  @P1 LDC.64 R8, c[0x0][0x9b8] ;  /* 0x00026e00ff081b82 */ /* 0x000e700000000a00 */
[----:B------:R-:W0:Y:S08]  /*54e0*/  @P0 LDC.64 R10, c[0x0][0x9b0] ;  /* 0x00026c00ff0a0b82 */ /* 0x000e300000000a00 */
[----:B------:R-:W0:Y:S01]  /*54f0*/  @P1 LDC.64 R12, c[0x0][0x9c0] ;  /* 0x00027000ff0c1b82 */ /* 0x000e220000000a00 */
[----:B--2---:R-:W-:-:S02]  /*5500*/  @P0 IMAD R0, R2, R6, RZ ;  /* 0x0000000602000224 */ /* 0x004fc400078e02ff */
[----:B-1----:R-:W-:Y:S02]  /*5510*/  @P1 IMAD R4, R2, R8, RZ ;  /* 0x0000000802041224 */ /* 0x002fe400078e02ff */
[C---:B---3--:R-:W-:Y:S02]  /*5520*/  @P0 IMAD R7, R21.reuse, R7, R0 ;  /* 0x0000000715070224 */ /* 0x048fe400078e0200 */
[----:B------:R-:W-:Y:S01]  /*5530*/  @P0 IMAD.WIDE.U32 R2, R21, R6, RZ ;  /* 0x0000000615020225 */ /* 0x000fe200078e00ff */
[----:B----4-:R-:W-:-:S04]  /*5540*/  @P0 SHF.R.S32.HI R15, RZ, 0x1f, R20 ;  /* 0x0000001fff0f0819 */ /* 0x010fc80000011414 */
[----:B------:R-:W-:Y:S01]  /*5550*/  @P0 IADD3 R3, R3, R7, RZ ;  /* 0x0000000703030210 */ /* 0x000fe20007ffe0ff */
[C---:B------:R-:W-:Y:S01]  /*5560*/  @P1 IMAD R9, R21.reuse, R9, R4 ;  /* 0x0000000915091224 */ /* 0x040fe200078e0204 */
[----:B------:R-:W-:Y:S01]  /*5570*/  @P1 SHF.R.S32.HI R7, RZ, 0x1f, R20 ;  /* 0x0000001fff071819 */ /* 0x000fe20000011414 */
[----:B------:R-:W-:-:S04]  /*5580*/  @P1 IMAD.WIDE.U32 R4, R21, R8, RZ ;  /* 0x0000000815041225 */ /* 0x000fc800078e00ff */
[----:B0-----:R-:W-:Y:S02]  /*5590*/  @P0 IMAD R0, R15, R10, RZ ;  /* 0x0000000a0f000224 */ /* 0x001fe400078e02ff */
[----:B------:R-:W-:Y:S02]  /*55a0*/  @P1 IMAD R6, R7, R12, RZ ;  /* 0x0000000c07061224 */ /* 0x000fe400078e02ff */
[----:B------:R-:W-:Y:S02]  /*55b0*/  @P1 IMAD.IADD R5, R5, 0x1, R9 ;  /* 0x0000000105051824 */ /* 0x000fe400078e0209 */
[C---:B------:R-:W-:Y:S02]  /*55c0*/  @P0 IMAD R9, R20.reuse, R11, R0 ;  /* 0x0000000b14090224 */ /* 0x040fe400078e0200 */
[----:B------:R-:W-:-:S04]  /*55d0*/  @P0 IMAD.WIDE.U32 R2, R20, R10, R2 ;  /* 0x0000000a14020225 */ /* 0x000fc800078e0002 */
[C---:B------:R-:W-:Y:S02]  /*55e0*/  @P1 IMAD R11, R20.reuse, R13, R6 ;  /* 0x0000000d140b1224 */ /* 0x040fe400078e0206 */
[----:B------:R-:W-:-:S04]  /*55f0*/  @P1 IMAD.WIDE.U32 R6, R20, R12, R4 ;  /* 0x0000000c14061225 */ /* 0x000fc800078e0004 */
[----:B------:R-:W-:Y:S01]  /*5600*/  @P0 IMAD.IADD R5, R3, 0x1, R9 ;  /* 0x0000000103050824 */ /* 0x000fe200078e0209 */
[----:B------:R-:W-:Y:S01]  /*5610*/  @P1 LEA R8, P3, R6, UR6, 0x2 ;  /* 0x0000000606081c11 */ /* 0x000fe2000f8610ff */
[----:B------:R-:W-:Y:S01]  /*5620*/  @P1 IMAD.IADD R3, R7, 0x1, R11 ;  /* 0x0000000107031824 */ /* 0x000fe200078e020b */
[----:B------:R-:W-:Y:S01]  /*5630*/  @P0 LEA R4, P2, R2, UR4, 0x2 ;  /* 0x0000000402040c11 */ /* 0x000fe2000f8410ff */
[----:B------:R-:W-:Y:S01]  /*5640*/  ULDC UR4, c[0x0][0x3f4] ;  /* 0x0000fd0000047ab9 */ /* 0x000fe20000000800 */
[----:B------:R-:W-:Y:S02]  /*5650*/  MOV R0, 0x3f800000 ;  /* 0x3f80000000007802 */ /* 0x000fe40000000f00 */
[----:B------:R-:W-:Y:S01]  /*5660*/  @P1 LEA.HI.X R9, R6, UR7, R3, 0x2, P3 ;  /* 0x0000000706091c11 */ /* 0x000fe200098f1403 */
[----:B------:R-:W-:Y:S01]  /*5670*/  IMAD.MOV.U32 R3, RZ, RZ, 0x3f800000 ;  /* 0x3f800000ff037424 */ /* 0x000fe200078e00ff */
[----:B------:R-:W-:-:S03]  /*5680*/  @P0 LEA.HI.X R5, R2, UR5, R5, 0x2, P2 ;  /* 0x0000000502050c11 */ /* 0x000fc600090f1405 */
        /* <DEDUP_REMOVED lines=17> */
.L_x_13545:
[----:B-1----:R1:W2:Y:S02]  /*57a0*/  SYNCS.PHASECHK.TRANS64.TRYWAIT P0, [R18+URZ+0x13200], R3 ;  /* 0x01320003120075a7 */ /* 0x0022a4000800017f */
[----:B--2---:R-:W-:Y:S05]  /*57b0*/  @!P0 NANOSLEEP.SYNCS 0x989680 ;  /* 0x009896800000895d */ /* 0x004fea0003900000 */
[----:B------:R-:W2:Y:S02]  /*57c0*/  @!P0 SYNCS.PHASECHK.TRANS64 P0, [R18+URZ+0x13200], R3 ;  /* 0x01320003120085a7 */ /* 0x000ea4000800007f */
[----:B--2---:R-:W-:Y:S05]  /*57d0*/  @!P0 BRA `(.L_x_13545) ;  /* 0xfffffffc00f08947 */ /* 0x004fea000383ffff */
.L_x_13544:
[----:B------:R-:W-:Y:S05]  /*57e0*/  BSYNC B0 ;  /* 0x0000000000007941 */ /* 0x000fea0003800000 */
.L_x_13543:
[----:B------:R-:W-:Y:S05]  /*57f0*/  BRA `(.L_x_13546) ;  /* 0x0000002800447947 */ /* 0x000fea0003800000 */
.L_x_13542:
        /* <DEDUP_REMOVED lines=12> */
[----:B-1----:R-:W-:-:S04]  /*58c0*/  IMAD.WIDE.U32 R24, R29, UR6, R24 ;  /* 0x000000061d187c25 */ /* 0x002fc8000f8e0018 */
        /* <DEDUP_REMOVED lines=19> */
.L_x_13548:
[----:B------:R-:W-:Y:S05]  /*5a00*/  BSYNC B6 ;  /* 0x0000000000067941 */ /* 0x000fea0003800000 */
.L_x_13547:
[----:B------:R-:W2:Y:S01]  /*5a10*/  LDL R33, [R1+0x4] ;  /* 0x0000040001217983 */ /* 0x000ea20000100800 */
[----:B------:R-:W-:Y:S01]  /*5a20*/  ULDC.U8 UR4, c[0x0][0x410] ;  /* 0x0001040000047ab9 */ /* 0x000fe20000000000 */
[----:B------:R-:W0:Y:S01]  /*5a30*/  S2R R20, SR_TID.X ;  /* 0x0000000000147919 */ /* 0x000e220000002100 */
[----:B------:R-:W-:Y:S01]  /*5a40*/  ISETP.NE.AND P0, PT, RZ, UR4, PT ;  /* 0x00000004ff007c0c */ /* 0x000fe2000bf05270 */
[----:B------:R-:W-:Y:S01]  /*5a50*/  BSSY B0, `(.L_x_13549) ;  /* 0x0000263000007945 */ /* 0x000fe20003800000 */
[----:B0-----:R-:W-:-:S05]  /*5a60*/  VIADD R20, R20, 0xffffff80 ;  /* 0xffffff8014147836 */ /* 0x001fca0000000000 */
[----:B------:R-:W-:-:S04]  /*5a70*/  LEA.HI R32, R20, R20, RZ, 0x1 ;  /* 0x0000001414207211 */ /* 0x000fc800078f08ff */
[----:B------:R-:W-:-:S05]  /*5a80*/  SHF.R.S32.HI R32, RZ, 0x1, R32 ;  /* 0x00000001ff207819 */ /* 0x000fca0000011420 */
[----:B--2---:R-:W-:Y:S01]  /*5a90*/  IMAD R4, R33, 0xc0, R32 ;  /* 0x000000c021047824 */ /* 0x004fe200078e0220 */
[----:B------:R-:W-:Y:S06]  /*5aa0*/  @!P0 BRA `(.L_x_13550) ;  /* 0x0000001000cc8947 */ /* 0x000fec0003800000 */
[----:B------:R-:W-:-:S03]  /*5ab0*/  UMOV UR4, 0xffffffff ;  /* 0xffffffff00047882 */ /* 0x000fc60000000000 */
[----:B------:R-:W-:Y:S05]  /*5ac0*/  BRA.DIV UR4, `(.L_x_13551) ;  /* 0x0000012a04707947 */ /* 0x000fea000b800000 */
[----:B------:R0:W1:Y:S04]  /*5ad0*/  SHFL.IDX PT, R27, R26, RZ, 0x1e1f ;  /* 0x001e1fff1a1b7589 */ /* 0x00006800000e0000 */
[----:B------:R0:W2:Y:S04]  /*5ae0*/  SHFL.IDX PT, R14, R24, RZ, 0x1e1f ;  /* 0x001e1fff180e7589 */ /* 0x0000a800000e0000 */
[----:B------:R0:W3:Y:S04]  /*5af0*/  SHFL.IDX PT, R0, R29, RZ, 0x1e1f ;  /* 0x001e1fff1d007589 */ /* 0x0000e800000e0000 */
[----:B------:R0:W4:Y:S02]  /*5b00*/  SHFL.IDX PT, R3, R30, RZ, 0x1e1f ;  /* 0x001e1fff1e037589 */ /* 0x00012400000e0000 */
.L_x_13753:
[----:B------:R-:W5:Y:S01]  /*5b10*/  LDL R6, [R1+0x54] ;  /* 0x0000540001067983 */ /* 0x000f620000100800 */
[----:B------:R-:W-:Y:S01]  /*5b20*/  ULDC UR4, c[0x0][0x448] ;  /* 0x0001120000047ab9 */ /* 0x000fe20000000800 */
[----:B------:R-:W-:Y:S01]  /*5b30*/  BSSY B1, `(.L_x_13552) ;  /* 0x0000022000017945 */ /* 0x000fe20003800000 */
[----:B0-----:R-:W-:Y:S01]  /*5b40*/  IMAD R29, R28, UR4, RZ ;  /* 0x000000041c1d7c24 */ /* 0x001fe2000f8e02ff */
[----:B------:R-:W-:Y:S02]  /*5b50*/  CS2R R12, SRZ ;  /* 0x00000000000c7805 */ /* 0x000fe4000001ff00 */
[----:B------:R-:W-:Y:S02]  /*5b60*/  CS2R R8, SRZ ;  /* 0x0000000000087805 */ /* 0x000fe4000001ff00 */
[----:B------:R-:W-:Y:S02]  /*5b70*/  CS2R R20, SRZ ;  /* 0x0000000000147805 */ /* 0x000fe4000001ff00 */
[----:B------:R-:W-:-:S02]  /*5b80*/  CS2R R10, SRZ ;  /* 0x00000000000a7805 */ /* 0x000fc4000001ff00 */
[----:B------:R-:W-:Y:S02]  /*5b90*/  ISETP.GE.AND P0, PT, R4, R29, PT ;  /* 0x0000001d0400720c */ /* 0x000fe40003f06270 */
[----:B-----5:R-:W-:-:S04]  /*5ba0*/  LEA.HI R5, R6, R6, RZ, 0x1 ;  /* 0x0000000606057211 */ /* 0x020fc800078f08ff */
[----:B------:R-:W-:-:S05]  /*5bb0*/  LOP3.LUT R5, R5, 0xfffffffe, RZ, 0xc0, !PT ;  /* 0xfffffffe05057812 */ /* 0x000fca00078ec0ff */
[----:B------:R-:W-:-:S05]  /*5bc0*/  IMAD.IADD R5, R6, 0x1, -R5 ;  /* 0x0000000106057824 */ /* 0x000fca00078e0a05 */
[----:B------:R-:W-:Y:S01]  /*5bd0*/  SHF.L.U32 R25, R5, 0x1f, RZ ;  /* 0x0000001f05197819 */ /* 0x000fe200000006ff */
[----:B------:R-:W-:Y:S06]  /*5be0*/  @P0 BRA `(.L_x_13553) ;  /* 0x0000000000580947 */ /* 0x000fec0003800000 */
[----:B------:R-:W4:Y:S01]  /*5bf0*/  LDL R15, [R1+0x24] ;  /* 0x00002400010f7983 */ /* 0x000f220000100800 */
[----:B------:R-:W-:-:S03]  /*5c00*/  ULDC UR4, c[0x0][0x3f4] ;  /* 0x0000fd0000047ab9 */ /* 0x000fc60000000800 */
[----:B------:R-:W4:Y:S01]  /*5c10*/  LDL R24, [R1+0x70] ;  /* 0x0000700001187983 */ /* 0x000f220000100800 */
[----:B------:R-:W-:Y:S02]  /*5c20*/  ISETP.GE.AND P4, PT, R22, UR4, PT ;  /* 0x0000000416007c0c */ /* 0x000fe4000bf86270 */
[----:B------:R-:W-:Y:S02]  /*5c30*/  CS2R R10, SRZ ;  /* 0x00000000000a7805 */ /* 0x000fe4000001ff00 */
[----:B------:R-:W-:Y:S02]  /*5c40*/  CS2R R8, SRZ ;  /* 0x0000000000087805 */ /* 0x000fe4000001ff00 */
[----:B------:R-:W-:-:S07]  /*5c50*/  CS2R R20, SRZ ;  /* 0x0000000000147805 */ /* 0x000fce000001ff00 */
[C---:B-1----:R-:W-:Y:S02]  /*5c60*/  @!P4 IADD3 R4, P0, R22.reuse, R27, RZ ;  /* 0x0000001b1604c210 */ /* 0x042fe40007f1e0ff */
[----:B------:R-:W-:Y:S02]  /*5c70*/  @!P4 SHF.R.S32.HI R12, RZ, 0x1f, R22 ;  /* 0x0000001fff0cc819 */ /* 0x000fe40000011416 */
[----:B--2---:R-:W-:-:S03]  /*5c80*/  @!P4 IADD3 R26, P1, R22, R14, RZ ;  /* 0x0000000e161ac210 */ /* 0x004fc60007f3e0ff */
[----:B---3--:R-:W-:-:S05]  /*5c90*/  @!P4 IMAD.X R5, R0, 0x1, R12, P0 ;  /* 0x000000010005c824 */ /* 0x008fca00000e060c */
[----:B------:R0:W5:Y:S01]  /*5ca0*/  @!P4 LD.E.64 R20, desc[UR40][R4.64] ;  /* 0x000000280414c980 */ /* 0x000162000c101b00 */
[----:B----4-:R-:W-:-:S13]  /*5cb0*/  ISETP.GE.AND P5, PT, R15, UR4, PT ;  /* 0x000000040f007c0c */ /* 0x010fda000bfa6270 */
[C---:B------:R-:W-:Y:S02]  /*5cc0*/  @!P5 IADD3 R14, P3, R15.reuse, R14, RZ ;  /* 0x0000000e0f0ed210 */ /* 0x040fe40007f7e0ff */
[----:B------:R-:W-:Y:S01]  /*5cd0*/  @!P5 IADD3 R6, P2, R15, R27, RZ ;  /* 0x0000001b0f06d210 */ /* 0x000fe20007f5e0ff */
[C---:B------:R-:W-:Y:S01]  /*5ce0*/  @!P4 IMAD.X R27, R3.reuse, 0x1, R12, P1 ;  /* 0x00000001031bc824 */ /* 0x040fe200008e060c */
[----:B------:R-:W-:Y:S01]  /*5cf0*/  CS2R R12, SRZ ;  /* 0x00000000000c7805 */ /* 0x000fe2000001ff00 */
[----:B------:R-:W-:Y:S01]  /*5d00*/  @!P5 IMAD.X R15, R3, 0x1, R24, P3 ;  /* 0x00000001030fd824 */ /* 0x000fe200018e0618 */
[----:B------:R-:W-:-:S04]  /*5d10*/  @!P5 IADD3.X R7, R0, R24, RZ, P2, !PT ;  /* 0x000000180007d210 */ /* 0x000fc800017fe4ff */
[----:B------:R0:W5:Y:S04]  /*5d20*/  @!P5 LD.E.64 R8, desc[UR40][R14.64] ;  /* 0x000000280e08d980 */ /* 0x000168000c101b00 */
[----:B------:R0:W5:Y:S04]  /*5d30*/  @!P5 LD.E.64 R10, desc[UR40][R6.64] ;  /* 0x00000028060ad980 */ /* 0x000168000c101b00 */
[----:B------:R0:W5:Y:S02]  /*5d40*/  @!P4 LD.E.64 R12, desc[UR40][R26.64] ;  /* 0x000000281a0cc980 */ /* 0x000164000c101b00 */
.L_x_13553:
[----:B------:R-:W-:Y:S05]  /*5d50*/  BSYNC B1 ;  /* 0x0000000000017941 */ /* 0x000fea0003800000 */
.L_x_13552:
[----:B------:R-:W1:Y:S01]  /*5d60*/  SYNCS.PHASECHK.TRANS64.TRYWAIT P0, [R18+URZ+0x13200], R25 ;  /* 0x01320019120075a7 */ /* 0x000e62000800017f */
[----:B---3--:R-:W-:Y:S01]  /*5d70*/  IMAD R0, R33, -0xc0, R29 ;  /* 0xffffff4021007824 */ /* 0x008fe200078e021d */
[----:B------:R-:W-:Y:S04]  /*5d80*/  BSSY B1, `(.L_x_13554) ;  /* 0x0000004000017945 */ /* 0x000fe80003800000 */
[----:B------:R-:W-:-:S04]  /*5d90*/  VIMNMX R0, R0, 0xc0, PT ;  /* 0x000000c000007848 */ /* 0x000fc80003fe0100 */
[----:B------:R-:W-:Y:S01]  /*5da0*/  ISETP.GE.AND P1, PT, R32, R0, PT ;  /* 0x000000002000720c */ /* 0x000fe20003f26270 */
[----:B-1----:R-:W-:-:S12]  /*5db0*/  @!P0 BRA `(.L_x_13555) ;  /* 0x0000012800248947 */ /* 0x002fd80003800000 */
.L_x_13754:
[----:B------:R-:W-:Y:S05]  /*5dc0*/  BSYNC B1 ;  /* 0x0000000000017941 */ /* 0x000fea0003800000 */
.L_x_13554:
[----:B------:R-:W-:Y:S05]  /*5dd0*/  @P1 BRA `(.L_x_13556) ;  /* 0x0000002000a81947 */ /* 0x000fea0003800000 */
[----:B------:R-:W3:Y:S01]  /*5de0*/  LDL R0, [R1+0x24] ;  /* 0x0000240001007983 */ /* 0x000ee20000100800 */
[----:B----4-:R-:W4:Y:S03]  /*5df0*/  LDC R3, c[0x0][0x3f4] ;  /* 0x0000fd00ff037b82 */ /* 0x010f260000000800 */
[----:B------:R0:W5:Y:S01]  /*5e00*/  LDL R36, [R1+0x28] ;  /* 0x0000280001247983 */ /* 0x0001620000100800 */
[----:B------:R-:W-:Y:S01]  /*5e10*/  BSSY B1, `(.L_x_13557) ;  /* 0x000007b000017945 */ /* 0x000fe20003800000 */
[-C--:B----4-:R-:W-:Y:S02]  /*5e20*/  ISETP.GE.AND P0, PT, R22, R3.reuse, PT ;  /* 0x000000031600720c */ /* 0x090fe40003f06270 */
[----:B---3--:R-:W-:-:S11]  /*5e30*/  ISETP.GE.AND P1, PT, R0, R3, PT ;  /* 0x000000030000720c */ /* 0x008fd60003f26270 */
[----:B0-----:R-:W-:Y:S05]  /*5e40*/  @P0 BRA `(.L_x_13558) ;  /* 0x0000000400dc0947 */ /* 0x001fea0003800000 */
[----:B-----5:R-:W-:Y:S01]  /*5e50*/  IMAD.IADD R0, R18, 0x1, R36 ;  /* 0x0000000112007824 */ /* 0x020fe200078e0224 */
[----:B--2---:R-:W-:Y:S02]  /*5e60*/  SHF.R.U32.HI R14, RZ, 0x8, R20 ;  /* 0x00000008ff0e7819 */ /* 0x004fe40000011614 */
[----:B------:R-:W-:Y:S02]  /*5e70*/  SHF.R.U32.HI R24, RZ, 0x8, R21 ;  /* 0x00000008ff187819 */ /* 0x000fe40000011615 */
[----:B------:R-:W0:Y:S01]  /*5e80*/  LDS.128 R4, [R0+0xb000] ;  /* 0x00b0000000047984 */ /* 0x000e220000000c00 */
[----:B------:R-:W-:Y:S02]  /*5e90*/  LOP3.LUT R3, R20, 0xff, RZ, 0xc0, !PT ;  /* 0x000000ff14037812 */ /* 0x000fe400078ec0ff */
[----:B------:R-:W-:Y:S02]  /*5ea0*/  LOP3.LUT R14, R14, 0xff, RZ, 0xc0, !PT ;  /* 0x000000ff0e0e7812 */ /* 0x000fe400078ec0ff */
[----:B------:R-:W-:-:S02]  /*5eb0*/  SHF.R.U32.HI R27, RZ, 0x8, R13 ;  /* 0x00000008ff1b7819 */ /* 0x000fc4000001160d */
[----:B------:R-:W-:Y:S02]  /*5ec0*/  LOP3.LUT R15, R21, 0xff, RZ, 0xc0, !PT ;  /* 0x000000ff150f7812 */ /* 0x000fe400078ec0ff */
        /* <DEDUP_REMOVED lines=10> */
[----:B-1----:R-:W-:Y:S02]  /*5f70*/  LOP3.LUT R25, R14, 0xff, RZ, 0xc0, !PT ;  /* 0x000000ff0e197812 */ /* 0x002fe400078ec0ff */
        /* <DEDUP_REMOVED lines=16> */
[--C-:B------:R-:W-:Y:S01]  /*6080*/  HADD2.F32 R28, -RZ, R26.reuse.H1_H1 ;  /* 0x3000001aff1c7230 */ /* 0x100fe20000004100 */
[----:B------:R-:W-:Y:S01]  /*6090*/  LOP3.LUT R20, R15, 0xff000000, R20, 0xf8, !PT ;  /* 0xff0000000f147812 */ /* 0x000fe200078ef814 */
[--C-:B------:R-:W-:Y:S01]  /*60a0*/  HADD2.F32 R24, -RZ, R21.reuse.H1_H1 ;  /* 0x30000015ff187230 */ /* 0x100fe20000004100 */
        /* <DEDUP_REMOVED lines=81> */
.L_x_13558:
[----:B------:R-:W-:Y:S05]  /*65c0*/  BSYNC B1 ;  /* 0x0000000000017941 */ /* 0x000fea0003800000 */
.L_x_13557:
[----:B------:R-:W-:Y:S05]  /*65d0*/  @P1 BRA `(.L_x_13556) ;  /* 0x0000001800a81947 */ /* 0x000fea0003800000 */
[----:B0-----:R-:W3:Y:S01]  /*65e0*/  LDL R0, [R1+0x68] ;  /* 0x0000680001007983 */ /* 0x001ee20000100800 */
[----:B-----5:R-:W-:Y:S01]  /*65f0*/  IMAD.IADD R3, R18, 0x1, R36 ;  /* 0x0000000112037824 */ /* 0x020fe200078e0224 */
[----:B------:R-:W-:Y:S02]  /*6600*/  SHF.R.U32.HI R13, RZ, 0x8, R11 ;  /* 0x00000008ff0d7819 */ /* 0x000fe4000001160b */
[----:B------:R-:W-:Y:S02]  /*6610*/  SHF.R.U32.HI R24, RZ, 0x8, R9 ;  /* 0x00000008ff187819 */ /* 0x000fe40000011609 */
[----:B------:R-:W-:Y:S02]  /*6620*/  SHF.R.U32.HI R15, RZ, 0x8, R8 ;  /* 0x00000008ff0f7819 */ /* 0x000fe40000011608 */
[----:B--2---:R-:W-:Y:S02]  /*6630*/  LOP3.LUT R14, R11, 0xff, RZ, 0xc0, !PT ;  /* 0x000000ff0b0e7812 */ /* 0x004fe400078ec0ff */
[----:B-1----:R-:W-:-:S02]  /*6640*/  LOP3.LUT R25, R9, 0xff, RZ, 0xc0, !PT ;  /* 0x000000ff09197812 */ /* 0x002fc400078ec0ff */
[----:B------:R-:W-:Y:S02]  /*6650*/  LOP3.LUT R13, R13, 0xff, RZ, 0xc0, !PT ;  /* 0x000000ff0d0d7812 */ /* 0x000fe400078ec0ff */
[----:B------:R-:W-:Y:S02]  /*6660*/  LOP3.LUT R24, R24, 0xff, RZ, 0xc0, !PT ;  /* 0x000000ff18187812 */ /* 0x000fe400078ec0ff */
        /* <DEDUP_REMOVED lines=9> */
[----:B------:R-:W-:-:S02]  /*6700*/  SHF.R.U32.HI R13, RZ, 0x10, R8 ;  /* 0x00000010ff0d7819 */ /* 0x000fc40000011608 */
[----:B------:R-:W-:Y:S02]  /*6710*/  PRMT R15, R14, 0x7054, R15 ;  /* 0x000070540e0f7816 */ /* 0x000fe4000000000f */
[----:B------:R-:W-:Y:S02]  /*6720*/  PRMT R25, R24, 0x7054, R25 ;  /* 0x0000705418197816 */ /* 0x000fe40000000019 */
[----:B------:R-:W-:Y:S02]  /*6730*/  PRMT R21, R20, 0x7604, R21 ;  /* 0x0000760414157816 */ /* 0x000fe40000000015 */
[----:B------:R-:W-:Y:S02]  /*6740*/  LOP3.LUT R20, R13, 0xff, RZ, 0xc0, !PT ;  /* 0x000000ff0d147812 */ /* 0x000fe400078ec0ff */
[----:B------:R-:W-:Y:S02]  /*6750*/  LOP3.LUT R25, R25, 0xff000000, R9, 0xf8, !PT ;  /* 0xff00000019197812 */ /* 0x000fe400078ef809 */
[----:B------:R-:W-:-:S02]  /*6760*/  LOP3.LUT R15, R15, 0xff000000, R11, 0xf8, !PT ;  /* 0xff0000000f0f7812 */ /* 0x000fc400078ef80b */
[----:B------:R-:W-:Y:S02]  /*6770*/  PRMT R21, R20, 0x7054, R21 ;  /* 0x0000705414157816 */ /* 0x000fe40000000015 */
[-C--:B------:R-:W-:Y:S02]  /*6780*/  F2FP.F16.E4M3.UNPACK_B R20, R25.reuse ;  /* 0x00000019ff14723e */ /* 0x080fe400020006ff */
[----:B------:R-:W-:Y:S02]  /*6790*/  LOP3.LUT R21, R21, 0xff000000, R8, 0xf8, !PT ;  /* 0xff00000015157812 */ /* 0x000fe400078ef808 */
[----:B------:R-:W-:Y:S01]  /*67a0*/  F2FP.F16.E4M3.UNPACK_B R25, R25.H1 ;  /* 0x00000019ff19723e */ /* 0x000fe200030006ff */
[--C-:B------:R-:W-:Y:S02]  /*67b0*/  HADD2.F32 R24, -RZ, R20.reuse.H1_H1 ;  /* 0x30000014ff187230 */ /* 0x100fe40000004100 */
[----:B------:R-:W-:Y:S01]  /*67c0*/  HADD2.F32 R20, -RZ, R20.H0_H0 ;  /* 0x20000014ff147230 */ /* 0x000fe20000004100 */
[----:B---3--:R-:W-:Y:S01]  /*67d0*/  LOP3.LUT P0, RZ, R0, 0x2, RZ, 0xc0, !PT ;  /* 0x0000000200ff7812 */ /* 0x008fe2000780c0ff */
[----:B------:R-:W-:-:S12]  /*67e0*/  VIADD R0, R3, 0x20 ;  /* 0x0000002003007836 */ /* 0x000fd80000000000 */
[----:B------:R-:W-:Y:S01]  /*67f0*/  @P0 VIADD R0, R3, 0xffffffe0 ;  /* 0xffffffe003000836 */ /* 0x000fe20000000000 */
[----:B------:R-:W-:-:S04]  /*6800*/  SHF.R.U32.HI R3, RZ, 0x8, R10 ;  /* 0x00000008ff037819 */ /* 0x000fc8000001160a */
[----:B------:R-:W0:Y:S01]  /*6810*/  LDS.128 R4, [R0+0xb000] ;  /* 0x00b0000000047984 */ /* 0x000e220000000c00 */
[----:B------:R-:W-:-:S04]  /*6820*/  LOP3.LUT R3, R3, 0xff, RZ, 0xc0, !PT ;  /* 0x000000ff03037812 */ /* 0x000fc800078ec0ff */
[----:B------:R-:W-:Y:S02]  /*6830*/  PRMT R12, R3, 0x7604, R12 ;  /* 0x00007604030c7816 */ /* 0x000fe4000000000c */
[----:B------:R-:W-:-:S04]  /*6840*/  SHF.R.U32.HI R3, RZ, 0x10, R10 ;  /* 0x00000010ff037819 */ /* 0x000fc8000001160a */
[----:B------:R-:W-:-:S04]  /*6850*/  LOP3.LUT R3, R3, 0xff, RZ, 0xc0, !PT ;  /* 0x000000ff03037812 */ /* 0x000fc800078ec0ff */
[----:B------:R-:W-:Y:S02]  /*6860*/  PRMT R13, R3, 0x7054, R12 ;  /* 0x00007054030d7816 */ /* 0x000fe4000000000c */
[-C--:B------:R-:W-:Y:S02]  /*6870*/  F2FP.F16.E4M3.UNPACK_B R12, R15.reuse ;  /* 0x0000000fff0c723e */ /* 0x080fe400020006ff */
[----:B------:R-:W-:Y:S02]  /*6880*/  LOP3.LUT R13, R13, 0xff000000, R10, 0xf8, !PT ;  /* 0xff0000000d0d7812 */ /* 0x000fe400078ef80a */
[----:B------:R-:W-:Y:S01]  /*6890*/  F2FP.F16.E4M3.UNPACK_B R15, R15.H1 ;  /* 0x0000000fff0f723e */ /* 0x000fe200030006ff */
[--C-:B------:R-:W-:Y:S02]  /*68a0*/  HADD2.F32 R14, -RZ, R12.reuse.H1_H1 ;  /* 0x3000000cff0e7230 */ /* 0x100fe40000004100 */
[----:B------:R-:W-:Y:S01]  /*68b0*/  HADD2.F32 R12, -RZ, R12.H0_H0 ;  /* 0x2000000cff0c7230 */ /* 0x000fe20000004100 */
[----:B0-----:R-:W-:-:S02]  /*68c0*/  F2FP.F16.E4M3.UNPACK_B R3, R6.H1 ;  /* 0x00000006ff03723e */ /* 0x001fc400030006ff */
[----:B------:R-:W-:Y:S02]  /*68d0*/  F2FP.F16.E4M3.UNPACK_B R6, R6 ;  /* 0x00000006ff06723e */ /* 0x000fe400020006ff */
[-C--:B------:R-:W-:Y:S01]  /*68e0*/  F2FP.F16.E4M3.UNPACK_B R10, R7.reuse ;  /* 0x00000007ff0a723e */ /* 0x080fe200020006ff */
[--C-:B------:R-:W-:Y:S01]  /*68f0*/  HADD2.F32 R8, -RZ, R3.reuse.H1_H1 ;  /* 0x30000003ff087230 */ /* 0x100fe20000004100 */
[----:B------:R-:W-:Y:S01]  /*6900*/  F2FP.F16.E4M3.UNPACK_B R11, R7.H1 ;  /* 0x00000007ff0b723e */ /* 0x000fe200030006ff */
[----:B------:R-:W-:Y:S01]  /*6910*/  HADD2.F32 R9, -RZ, R3.H0_H0 ;  /* 0x20000003ff097230 */ /* 0x000fe20000004100 */
[-C--:B------:R-:W-:Y:S02]  /*6920*/  F2FP.F16.E4M3.UNPACK_B R7, R5.reuse ;  /* 0x00000005ff07723e */ /* 0x080fe400020006ff */
[C---:B------:R-:W-:Y:S01]  /*6930*/  FMUL.FTZ R26, R8.reuse, R24 ;  /* 0x00000018081a7220 */ /* 0x040fe20000410000 */
[----:B------:R-:W-:Y:S01]  /*6940*/  FMUL.FTZ R27, R8, R14 ;  /* 0x0000000e081b7220 */ /* 0x000fe20000410000 */
[----:B------:R-:W-:Y:S01]  /*6950*/  F2FP.F16.E4M3.UNPACK_B R8, R5.H1 ;  /* 0x00000005ff08723e */ /* 0x000fe200030006ff */
[----:B------:R-:W-:-:S02]  /*6960*/  HADD2.F32 R5, -RZ, R6.H1_H1 ;  /* 0x30000006ff057230 */ /* 0x000fc40000004100 */
[C---:B------:R-:W-:Y:S01]  /*6970*/  FFMA.FTZ R26, R9.reuse, R14, -R26 ;  /* 0x0000000e091a7223 */ /* 0x040fe2000001081a */
[----:B------:R-:W-:Y:S01]  /*6980*/  FFMA.FTZ R29, R9, R24, R27 ;  /* 0x00000018091d7223 */ /* 0x000fe2000001001b */
[----:B------:R-:W-:Y:S01]  /*6990*/  HADD2.F32 R6, -RZ, R6.H0_H0 ;  /* 0x20000006ff067230 */ /* 0x000fe20000004100 */
[----:B------:R-:W-:Y:S01]  /*69a0*/  F2FP.F16.E4M3.UNPACK_B R3, R4 ;  /* 0x00000004ff03723e */ /* 0x000fe200020006ff */
[C---:B------:R-:W-:Y:S01]  /*69b0*/  FMUL.FTZ R9, R5.reuse, R20 ;  /* 0x0000001405097220 */ /* 0x040fe20000410000 */
[----:B------:R-:W-:Y:S01]  /*69c0*/  FMUL.FTZ R27, R5, R12 ;  /* 0x0000000c051b7220 */ /* 0x000fe20000410000 */
[----:B------:R-:W-:Y:S01]  /*69d0*/  HADD2.F32 R5, -RZ, R10.H1_H1 ;  /* 0x3000000aff057230 */ /* 0x000fe20000004100 */
[----:B------:R-:W-:Y:S01]  /*69e0*/  F2FP.F16.E4M3.UNPACK_B R4, R4.H1 ;  /* 0x00000004ff04723e */ /* 0x000fe200030006ff */
[----:B------:R-:W-:Y:S02]  /*69f0*/  HADD2.F32 R14, -RZ, R25.H0_H0 ;  /* 0x20000019ff0e7230 */ /* 0x000fe40000004100 */
[----:B------:R-:W-:Y:S01]  /*6a00*/  FFMA.FTZ R24, R6, R12, -R9 ;  /* 0x0000000c06187223 */ /* 0x000fe20000010809 */
[----:B------:R-:W-:-:S02]  /*6a10*/  HADD2.F32 R9, -RZ, R15.H0_H0 ;  /* 0x2000000fff097230 */ /* 0x000fc40000004100 */
[----:B------:R-:W-:Y:S01]  /*6a20*/  FFMA.FTZ R27, R6, R20, R27 ;  /* 0x00000014061b7223 */ /* 0x000fe2000001001b */
        /* <DEDUP_REMOVED lines=11> */
[----:B------:R-:W-:Y:S01]  /*6ae0*/  FMUL.FTZ R10, R6, R15 ;  /* 0x0000000f060a7220 */ /* 0x000fe20000410000 */
[----:B------:R-:W-:Y:S01]  /*6af0*/  F2FP.F16.E4M3.UNPACK_B R9, R13 ;  /* 0x0000000dff09723e */ /* 0x000fe200020006ff */
[C---:B------:R-:W-:Y:S01]  /*6b00*/  FFMA.FTZ R30, R11.reuse, R15, -R12 ;  /* 0x0000000f0b1e7223 */ /* 0x040fe2000001080c */
[----:B------:R-:W-:Y:S02]  /*6b10*/  HADD2.F32 R6, -RZ, R4.H1_H1 ;  /* 0x30000004ff067230 */ /* 0x000fe40000004100 */
[----:B------:R-:W-:Y:S01]  /*6b20*/  FFMA.FTZ R25, R11, R25, R10 ;  /* 0x000000190b197223 */ /* 0x000fe2000001000a */
[--C-:B------:R-:W-:Y:S01]  /*6b30*/  HADD2.F32 R12, -RZ, R5.reuse.H1_H1 ;  /* 0x30000005ff0c7230 */ /* 0x100fe20000004100 */
[----:B------:R-:W-:Y:S01]  /*6b40*/  F2FP.F16.E4M3.UNPACK_B R13, R13.H1 ;  /* 0x0000000dff0d723e */ /* 0x000fe200030006ff */
[----:B------:R-:W-:Y:S01]  /*6b50*/  HADD2.F32 R11, -RZ, R5.H0_H0 ;  /* 0x20000005ff0b7230 */ /* 0x000fe20000004100 */
[----:B------:R-:W-:Y:S01]  /*6b60*/  F2FP.F16.E4M3.UNPACK_B R21, R21.H1 ;  /* 0x00000015ff15723e */ /* 0x000fe200030006ff */
[----:B------:R-:W-:-:S02]  /*6b70*/  HADD2.F32 R10, -RZ, R9.H1_H1 ;  /* 0x30000009ff0a7230 */ /* 0x000fc40000004100 */
[C---:B------:R-:W-:Y:S01]  /*6b80*/  FMUL.FTZ R14, R6.reuse, R12 ;  /* 0x0000000c060e7220 */ /* 0x040fe20000410000 */
[----:B------:R-:W-:Y:S02]  /*6b90*/  HADD2.F32 R5, -RZ, R4.H0_H0 ;  /* 0x20000004ff057230 */ /* 0x000fe40000004100 */
        /* <DEDUP_REMOVED lines=10> */
[--C-:B------:R-:W-:Y:S02]  /*6c40*/  HADD2.F32 R9, -RZ, R21.reuse.H1_H1 ;  /* 0x30000015ff097230 */ /* 0x100fe40000004100 */
[----:B------:R-:W-:Y:S01]  /*6c50*/  FFMA.FTZ R11, R3, R11, R4 ;  /* 0x0000000b030b7223 */ /* 0x000fe20000010004 */
[----:B------:R-:W-:Y:S02]  /*6c60*/  HADD2.F32 R4, -RZ, R8.H1_H1 ;  /* 0x30000008ff047230 */ /* 0x000fe40000004100 */
[----:B------:R-:W-:Y:S02]  /*6c70*/  HADD2.F32 R10, -RZ, R21.H0_H0 ;  /* 0x20000015ff0a7230 */ /* 0x000fe40000004100 */
        /* <DEDUP_REMOVED lines=22> */
.L_x_13550:
[----:B------:R-:W-:-:S03]  /*6de0*/  UMOV UR4, 0xffffffff ;  /* 0xffffffff00047882 */ /* 0x000fc60000000000 */
[----:B------:R-:W-:Y:S05]  /*6df0*/  BRA.DIV UR4, `(.L_x_13559) ;  /* 0x0000011a04287947 */ /* 0x000fea000b800000 */
[----:B------:R0:W1:Y:S04]  /*6e00*/  SHFL.IDX PT, R27, R26, RZ, 0x1e1f ;  /* 0x001e1fff1a1b7589 */ /* 0x00006800000e0000 */
[----:B------:R0:W2:Y:S04]  /*6e10*/  SHFL.IDX PT, R14, R24, RZ, 0x1e1f ;  /* 0x001e1fff180e7589 */ /* 0x0000a800000e0000 */
[----:B------:R0:W3:Y:S04]  /*6e20*/  SHFL.IDX PT, R3, R29, RZ, 0x1e1f ;  /* 0x001e1fff1d037589 */ /* 0x0000e800000e0000 */
[----:B------:R0:W4:Y:S02]  /*6e30*/  SHFL.IDX PT, R21, R30, RZ, 0x1e1f ;  /* 0x001e1fff1e157589 */ /* 0x00012400000e0000 */
.L_x_13760:
[----:B------:R-:W5:Y:S01]  /*6e40*/  LDL R5, [R1+0x54] ;  /* 0x0000540001057983 */ /* 0x000f620000100800 */
[----:B------:R-:W-:Y:S01]  /*6e50*/  ULDC UR4, c[0x0][0x448] ;  /* 0x0001120000047ab9 */ /* 0x000fe20000000800 */
[----:B------:R-:W1:Y:S01]  /*6e60*/  LDC R37, c[0x0][0x3f4] ;  /* 0x0000fd00ff257b82 */ /* 0x000e620000000800 */
[----:B0-----:R-:W-:Y:S01]  /*6e70*/  IMAD R29, R28, UR4, RZ ;  /* 0x000000041c1d7c24 */ /* 0x001fe2000f8e02ff */
[----:B------:R-:W-:Y:S01]  /*6e80*/  BSSY B1, `(.L_x_13560) ;  /* 0x0000015000017945 */ /* 0x000fe20003800000 */
[----:B------:R-:W-:Y:S02]  /*6e90*/  CS2R R6, SRZ ;  /* 0x0000000000067805 */ /* 0x000fe4000001ff00 */
[----:B------:R-:W-:Y:S02]  /*6ea0*/  CS2R R8, SRZ ;  /* 0x0000000000087805 */ /* 0x000fe4000001ff00 */
[----:B------:R-:W-:Y:S02]  /*6eb0*/  CS2R R10, SRZ ;  /* 0x00000000000a7805 */ /* 0x000fe4000001ff00 */
[----:B------:R-:W-:-:S02]  /*6ec0*/  ISETP.GE.AND P0, PT, R4, R29, PT ;  /* 0x0000001d0400720c */ /* 0x000fc40003f06270 */
[----:B-----5:R-:W-:-:S04]  /*6ed0*/  LEA.HI R0, R5, R5, RZ, 0x1 ;  /* 0x0000000505007211 */ /* 0x020fc800078f08ff */
[----:B------:R-:W-:-:S04]  /*6ee0*/  LOP3.LUT R0, R0, 0xfffffffe, RZ, 0xc0, !PT ;  /* 0xfffffffe00007812 */ /* 0x000fc800078ec0ff */
[----:B------:R-:W-:Y:S02]  /*6ef0*/  IADD3 R0, R5, -R0, RZ ;  /* 0x8000000005007210 */ /* 0x000fe40007ffe0ff */
[----:B------:R-:W-:Y:S02]  /*6f00*/  CS2R R4, SRZ ;  /* 0x0000000000047805 */ /* 0x000fe4000001ff00 */
[----:B------:R-:W-:Y:S01]  /*6f10*/  SHF.L.U32 R25, R0, 0x1f, RZ ;  /* 0x0000001f00197819 */ /* 0x000fe200000006ff */
[----:B-1----:R-:W-:Y:S06]  /*6f20*/  @P0 BRA `(.L_x_13561) ;  /* 0x0000000000280947 */ /* 0x002fec0003800000 */
[----:B------:R-:W-:Y:S01]  /*6f30*/  ULDC UR4, c[0x0][0x3f4] ;  /* 0x0000fd0000047ab9 */ /* 0x000fe20000000800 */
[C---:B------:R-:W-:Y:S02]  /*6f40*/  IADD3 R12, P0, R16.reuse, R27, RZ ;  /* 0x0000001b100c7210 */ /* 0x040fe40007f1e0ff */
[----:B------:R-:W-:Y:S02]  /*6f50*/  CS2R R4, SRZ ;  /* 0x0000000000047805 */ /* 0x000fe4000001ff00 */
[C---:B------:R-:W-:Y:S02]  /*6f60*/  ISETP.GE.AND P2, PT, R16.reuse, UR4, PT ;  /* 0x0000000410007c0c */ /* 0x040fe4000bf46270 */
[----:B--2---:R-:W-:Y:S01]  /*6f70*/  IADD3 R14, P1, R16, R14, RZ ;  /* 0x0000000e100e7210 */ /* 0x004fe20007f3e0ff */
[----:B---3--:R-:W-:-:S04]  /*6f80*/  IMAD.X R13, R3, 0x1, R17, P0 ;  /* 0x00000001030d7824 */ /* 0x008fc800000e0611 */
[----:B----4-:R-:W-:-:S06]  /*6f90*/  IMAD.X R15, R21, 0x1, R17, P1 ;  /* 0x00000001150f7824 */ /* 0x010fcc00008e0611 */
[----:B------:R-:W-:Y:S05]  /*6fa0*/  @P2 BRA `(.L_x_13561) ;  /* 0x0000000000082947 */ /* 0x000fea0003800000 */
[----:B------:R0:W5:Y:S04]  /*6fb0*/  LD.E.128 R4, desc[UR40][R12.64] ;  /* 0x000000280c047980 */ /* 0x000168000c101d00 */
[----:B------:R0:W5:Y:S02]  /*6fc0*/  LD.E.128 R8, desc[UR40][R14.64] ;  /* 0x000000280e087980 */ /* 0x000164000c101d00 */
.L_x_13561:
[----:B------:R-:W-:Y:S05]  /*6fd0*/  BSYNC B1 ;  /* 0x0000000000017941 */ /* 0x000fea0003800000 */
.L_x_13560:
[----:B------:R-:W3:Y:S01]  /*6fe0*/  S2R R0, SR_TID.X ;  /* 0x0000000000007919 */ /* 0x000ee20000002100 */
[----:B------:R-:W1:Y:S01]  /*6ff0*/  SYNCS.PHASECHK.TRANS64.TRYWAIT P1, [R18+URZ+0x13200], R25 ;  /* 0x01320019120075a7 */ /* 0x000e62000802017f */
[----:B---3--:R-:W-:Y:S02]  /*7000*/  VIADD R3, R0, 0xffffff80 ;  /* 0xffffff8000037836 */ /* 0x008fe40000000000 */
[----:B------:R-:W3:Y:S01]  /*7010*/  LDL.LU R0, [R1+0x4] ;  /* 0x0000040001007983 */ /* 0x000ee20000300800 */
[----:B------:R-:W-:Y:S01]  /*7020*/  ISETP.GE.AND P0, PT, R16, R37, PT ;  /* 0x000000251000720c */ /* 0x000fe20003f06270 */
[----:B------:R-:W-:Y:S01]  /*7030*/  BSSY B1, `(.L_x_13562) ;  /* 0x0000007000017945 */ /* 0x000fe20003800000 */
[----:B------:R-:W-:-:S04]  /*7040*/  LEA.HI R3, R3, R3, RZ, 0x1 ;  /* 0x0000000303037211 */ /* 0x000fc800078f08ff */
[----:B------:R-:W-:Y:S01]  /*7050*/  SHF.R.S32.HI R3, RZ, 0x1, R3 ;  /* 0x00000001ff037819 */ /* 0x000fe20000011403 */
[----:B---3--:R-:W-:-:S05]  /*7060*/  IMAD R0, R0, -0xc0, R29 ;  /* 0xffffff4000007824 */ /* 0x008fca00078e021d */
[----:B------:R-:W-:-:S04]  /*7070*/  VIMNMX R0, R0, 0xc0, PT ;  /* 0x000000c000007848 */ /* 0x000fc80003fe0100 */
[----:B------:R-:W-:Y:S01]  /*7080*/  ISETP.GE.OR P0, PT, R3, R0, P0 ;  /* 0x000000000300720c */ /* 0x000fe20000706670 */
[----:B-1----:R-:W-:-:S12]  /*7090*/  @!P1 BRA `(.L_x_13563) ;  /* 0x0000011400f09947 */ /* 0x002fd80003800000 */
.L_x_13761:
[----:B------:R-:W-:Y:S05]  /*70a0*/  BSYNC B1 ;  /* 0x0000000000017941 */ /* 0x000fea0003800000 */
.L_x_13562:
[----:B------:R-:W-:Y:S05]  /*70b0*/  @P0 BRA `(.L_x_13556) ;  /* 0x0000000c00f00947 */ /* 0x000fea0003800000 */
[----:B------:R-:W3:Y:S04]  /*70c0*/  LDL R39, [R1+0x34] ;  /* 0x0000340001277983 */ /* 0x000ee80000100800 */
[----:B------:R-:W3:Y:S04]  /*70d0*/  LDL R34, [R1+0x38] ;  /* 0x0000380001227983 */ /* 0x000ee80000100800 */
[----:B------:R-:W3:Y:S04]  /*70e0*/  LDL R29, [R1+0x3c] ;  /* 0x00003c00011d7983 */ /* 0x000ee80000100800 */
[----:B------:R-:W3:Y:S01]  /*70f0*/  LDL R50, [R1+0x74] ;  /* 0x0000740001327983 */ /* 0x000ee20000100800 */
[----:B-----5:R-:W-:-:S02]  /*7100*/  SHF.R.U32.HI R0, RZ, 0x8, R4 ;  /* 0x00000008ff007819 */ /* 0x020fc40000011604 */
[----:B------:R-:W-:Y:S02]  /*7110*/  LOP3.LUT R3, R4, 0xff, RZ, 0xc0, !PT ;  /* 0x000000ff04037812 */ /* 0x000fe400078ec0ff */
[----:B------:R-:W-:Y:S02]  /*7120*/  LOP3.LUT R0, R0, 0xff, RZ, 0xc0, !PT ;  /* 0x000000ff00007812 */ /* 0x000fe400078ec0ff */
[----:B-1----:R-:W-:Y:S02]  /*7130*/  SHF.R.U32.HI R25, RZ, 0x8, R5 ;  /* 0x00000008ff197819 */ /* 0x002fe40000011605 */
[----:B------:R-:W-:Y:S02]  /*7140*/  PRMT R20, R0, 0x7604, R3 ;  /* 0x0000760400147816 */ /* 0x000fe40000000003 */
[----:B0-----:R-:W-:Y:S02]  /*7150*/  LOP3.LUT R13, R5, 0xff, RZ, 0xc0, !PT ;  /* 0x000000ff050d7812 */ /* 0x001fe400078ec0ff */
[----:B------:R-:W-:-:S02]  /*7160*/  SHF.R.U32.HI R3, RZ, 0x8, R6 ;  /* 0x00000008ff037819 */ /* 0x000fc40000011606 */
[----:B------:R-:W-:Y:S02]  /*7170*/  LOP3.LUT R0, R25, 0xff, RZ, 0xc0, !PT ;  /* 0x000000ff19007812 */ /* 0x000fe400078ec0ff */
[----:B------:R-:W-:Y:S02]  /*7180*/  LOP3.LUT R12, R6, 0xff, RZ, 0xc0, !PT ;  /* 0x000000ff060c7812 */ /* 0x000fe400078ec0ff */
[----:B------:R-:W-:Y:S02]  /*7190*/  LOP3.LUT R3, R3, 0xff, RZ, 0xc0, !PT ;  /* 0x000000ff03037812 */ /* 0x000fe400078ec0ff */
[----:B------:R-:W-:Y:S01]  /*71a0*/  PRMT R28, R0, 0x7604, R13 ;  /* 0x00007604001c7816 */ /* 0x000fe2000000000d */
[----:B------:R-:W-:Y:S01]  /*71b0*/  IMAD.IADD R0, R16, 0x1, R37 ;  /* 0x0000000110007824 */ /* 0x000fe200078e0225 */
[----:B----4-:R-:W-:Y:S02]  /*71c0*/  SHF.R.U32.HI R21, RZ, 0x8, R8 ;  /* 0x00000008ff157819 */ /* 0x010fe40000011608 */
[----:B------:R-:W-:-:S02]  /*71d0*/  PRMT R30, R3, 0x7604, R12 ;  /* 0x00007604031e7816 */ /* 0x000fc4000000000c */
[----:B------:R-:W-:Y:S02]  /*71e0*/  LOP3.LUT R24, R8, 0xff, RZ, 0xc0, !PT ;  /* 0x000000ff08187812 */ /* 0x000fe400078ec0ff */
[----:B------:R-:W-:Y:S02]  /*71f0*/  LOP3.LUT R21, R21, 0xff, RZ, 0xc0, !PT ;  /* 0x000000ff15157812 */ /* 0x000fe400078ec0ff */
[----:B------:R-:W-:Y:S02]  /*7200*/  SHF.R.U32.HI R3, RZ, 0x8, R10 ;  /* 0x00000008ff037819 */ /* 0x000fe4000001160a */
[----:B------:R-:W-:Y:S02]  /*7210*/  PRMT R35, R21, 0x7604, R24 ;  /* 0x0000760415237816 */ /* 0x000fe40000000018 */
[----:B------:R-:W-:Y:S02]  /*7220*/  SHF.R.U32.HI R27, RZ, 0x8, R11 ;  /* 0x00000008ff1b7819 */ /* 0x000fe4000001160b */
[----:B------:R-:W-:-:S02]  /*7230*/  LOP3.LUT R25, R3, 0xff, RZ, 0xc0, !PT ;  /* 0x000000ff03197812 */ /* 0x000fc400078ec0ff */
[----:B------:R-:W-:Y:S02]  /*7240*/  SHF.R.U32.HI R21, RZ, 0x8, R9 ;  /* 0x00000008ff157819 */ /* 0x000fe40000011609 */
[----:B--2---:R-:W-:Y:S02]  /*7250*/  SHF.R.U32.HI R14, RZ, 0x8, R7 ;  /* 0x00000008ff0e7819 */ /* 0x004fe40000011607 */
        /* <DEDUP_REMOVED lines=9> */
[----:B------:R-:W-:-:S02]  /*72f0*/  PRMT R43, R27, 0x7604, R32 ;  /* 0x000076041b2b7816 */ /* 0x000fc40000000020 */
[----:B------:R-:W-:Y:S02]  /*7300*/  PRMT R33, R14, 0x7604, R15 ;  /* 0x000076040e217816 */ /* 0x000fe4000000000f */
[----:B------:R-:W-:Y:S02]  /*7310*/  SHF.R.U32.HI R21, RZ, 0x10, R5 ;  /* 0x00000010ff157819 */ /* 0x000fe40000011605 */
[----:B------:R-:W-:Y:S02]  /*7320*/  SHF.R.U32.HI R32, RZ, 0x10, R7 ;  /* 0x00000010ff207819 */ /* 0x000fe40000011607 */
[----:B------:R-:W-:Y:S02]  /*7330*/  LOP3.LUT R21, R21, 0xff, RZ, 0xc0, !PT ;  /* 0x000000ff15157812 */ /* 0x000fe400078ec0ff */
[----:B------:R-:W-:Y:S02]  /*7340*/  LOP3.LUT R32, R32, 0xff, RZ, 0xc0, !PT ;  /* 0x000000ff20207812 */ /* 0x000fe400078ec0ff */
[----:B------:R-:W-:-:S02]  /*7350*/  PRMT R21, R21, 0x7054, R28 ;  /* 0x0000705415157816 */ /* 0x000fc4000000001c */
[----:B------:R-:W-:Y:S02]  /*7360*/  SHF.R.U32.HI R28, RZ, 0x10, R9 ;  /* 0x00000010ff1c7819 */ /* 0x000fe40000011609 */
[----:B------:R-:W-:Y:S02]  /*7370*/  PRMT R33, R32, 0x7054, R33 ;  /* 0x0000705420217816 */ /* 0x000fe40000000021 */
[----:B------:R-:W-:Y:S02]  /*7380*/  SHF.R.U32.HI R32, RZ, 0x10, R11 ;  /* 0x00000010ff207819 */ /* 0x000fe4000001160b */
[----:B------:R-:W-:Y:S02]  /*7390*/  LOP3.LUT R28, R28, 0xff, RZ, 0xc0, !PT ;  /* 0x000000ff1c1c7812 */ /* 0x000fe400078ec0ff */
[----:B------:R-:W-:-:S04]  /*73a0*/  LOP3.LUT R32, R32, 0xff, RZ, 0xc0, !PT ;  /* 0x000000ff20207812 */ /* 0x000fc800078ec0ff */
[----:B------:R-:W-:-:S04]  /*73b0*/  PRMT R43, R32, 0x7054, R43 ;  /* 0x00007054202b7816 */ /* 0x000fc8000000002b */
[----:B------:R-:W-:-:S04]  /*73c0*/  LOP3.LUT R43, R43, 0xff000000, R11, 0xf8, !PT ;  /* 0xff0000002b2b7812 */ /* 0x000fc800078ef80b */
[-C--:B------:R-:W-:Y:S02]  /*73d0*/  F2FP.F16.E4M3.UNPACK_B R44, R43.reuse ;  /* 0x0000002bff2c723e */ /* 0x080fe400020006ff */
[----:B------:R-:W-:Y:S02]  /*73e0*/  F2FP.F16.E4M3.UNPACK_B R43, R43.H1 ;  /* 0x0000002bff2b723e */ /* 0x000fe400030006ff */
[----:B---3--:R-:W-:Y:S02]  /*73f0*/  LOP3.LUT R0, R39, 0x30, R0, 0xf8, !PT ;  /* 0x0000003027007812 */ /* 0x008fe400078ef800 */
[----:B------:R-:W-:Y:S02]  /*7400*/  PRMT R39, R28, 0x7054, R37 ;  /* 0x000070541c277816 */ /* 0x000fe40000000025 */
[----:B------:R-:W-:Y:S02]  /*7410*/  LOP3.LUT R3, R0, R34, RZ, 0x3c, !PT ;  /* 0x0000002200037212 */ /* 0x000fe400078e3cff */
[----:B------:R-:W-:-:S02]  /*7420*/  LOP3.LUT R39, R39, 0xff000000, R9, 0xf8, !PT ;  /* 0xff00000027277812 */ /* 0x000fc400078ef809 */
[----:B------:R-:W-:Y:S02]  /*7430*/  IADD3 R0, R18, R29, R3 ;  /* 0x0000001d12007210 */ /* 0x000fe40007ffe003 */
[----:B------:R-:W-:Y:S01]  /*7440*/  SHF.R.U32.HI R29, RZ, 0x10, R6 ;  /* 0x00000010ff1d7819 */ /* 0x000fe20000011606 */
[----:B------:R-:W0:Y:S01]  /*7450*/  LDS.128 R12, [R50+0xb000] ;  /* 0x00b00000320c7984 */ /* 0x000e220000000c00 */
[----:B------:R-:W-:Y:S02]  /*7460*/  SHF.R.U32.HI R3, RZ, 0x10, R4 ;  /* 0x00000010ff037819 */ /* 0x000fe40000011604 */
[----:B------:R-:W-:Y:S01]  /*7470*/  LOP3.LUT R29, R29, 0xff, RZ, 0xc0, !PT ;  /* 0x000000ff1d1d7812 */ /* 0x000fe200078ec0ff */
[----:B------:R-:W1:Y:S01]  /*7480*/  LDS.128 R24, [R0+0xb000] ;  /* 0x00b0000000187984 */ /* 0x000e620000000c00 */
[----:B------:R-:W-:Y:S02]  /*7490*/  LOP3.LUT R3, R3, 0xff, RZ, 0xc0, !PT ;  /* 0x000000ff03037812 */ /* 0x000fe400078ec0ff */
[----:B------:R-:W-:-:S02]  /*74a0*/  PRMT R29, R29, 0x7054, R30 ;  /* 0x000070541d1d7816 */ /* 0x000fc4000000001e */
[----:B------:R-:W-:Y:S02]  /*74b0*/  SHF.R.U32.HI R30, RZ, 0x10, R10 ;  /* 0x00000010ff1e7819 */ /* 0x000fe4000001160a */
[----:B------:R-:W-:Y:S02]  /*74c0*/  PRMT R3, R3, 0x7054, R20 ;  /* 0x0000705403037816 */ /* 0x000fe40000000014 */
[----:B------:R-:W-:Y:S02]  /*74d0*/  SHF.R.U32.HI R20, RZ, 0x10, R8 ;  /* 0x00000010ff147819 */ /* 0x000fe40000011608 */
[----:B------:R-:W-:Y:S02]  /*74e0*/  LOP3.LUT R30, R30, 0xff, RZ, 0xc0, !PT ;  /* 0x000000ff1e1e7812 */ /* 0x000fe400078ec0ff */
[----:B------:R-:W-:Y:S02]  /*74f0*/  LOP3.LUT R20, R20, 0xff, RZ, 0xc0, !PT ;  /* 0x000000ff14147812 */ /* 0x000fe400078ec0ff */
[----:B------:R-:W-:-:S02]  /*7500*/  PRMT R41, R30, 0x7054, R41 ;  /* 0x000070541e297816 */ /* 0x000fc40000000029 */
[----:B------:R-:W-:Y:S02]  /*7510*/  PRMT R35, R20, 0x7054, R35 ;  /* 0x0000705414237816 */ /* 0x000fe40000000023 */
[----:B------:R-:W-:Y:S02]  /*7520*/  LOP3.LUT R34, R21, 0xff000000, R5, 0xf8, !PT ;  /* 0xff00000015227812 */ /* 0x000fe400078ef805 */
[----:B------:R-:W-:Y:S02]  /*7530*/  LOP3.LUT R20, R3, 0xff000000, R4, 0xf8, !PT ;  /* 0xff00000003147812 */ /* 0x000fe400078ef804 */
[----:B------:R-:W-:Y:S02]  /*7540*/  LOP3.LUT R4, R41, 0xff000000, R10, 0xf8, !PT ;  /* 0xff00000029047812 */ /* 0x000fe400078ef80a */
[----:B------:R-:W-:Y:S02]  /*7550*/  F2FP.F16.E4M3.UNPACK_B R41, R39 ;  /* 0x00000027ff29723e */ /* 0x000fe400020006ff */
[----:B------:R-:W-:-:S02]  /*7560*/  F2FP.F16.E4M3.UNPACK_B R11, R34 ;  /* 0x00000022ff0b723e */ /* 0x000fc400020006ff */
[----:B------:R-:W-:Y:S02]  /*7570*/  LOP3.LUT R3, R29, 0xff000000, R6, 0xf8, !PT ;  /* 0xff0000001d037812 */ /* 0x000fe400078ef806 */
[----:B------:R-:W-:Y:S02]  /*7580*/  LOP3.LUT R28, R35, 0xff000000, R8, 0xf8, !PT ;  /* 0xff000000231c7812 */ /* 0x000fe400078ef808 */
[----:B------:R-:W-:Y:S02]  /*7590*/  LOP3.LUT R37, R33, 0xff000000, R7, 0xf8, !PT ;  /* 0xff00000021257812 */ /* 0x000fe400078ef807 */
[----:B------:R-:W-:Y:S02]  /*75a0*/  F2FP.F16.E4M3.UNPACK_B R39, R39.H1 ;  /* 0x00000027ff27723e */ /* 0x000fe400030006ff */
[-C--:B0-----:R-:W-:Y:S02]  /*75b0*/  F2FP.F16.E4M3.UNPACK_B R8, R13.reuse ;  /* 0x0000000dff08723e */ /* 0x081fe400020006ff */
[----:B------:R-:W-:-:S02]  /*75c0*/  F2FP.F16.E4M3.UNPACK_B R29, R13.H1 ;  /* 0x0000000dff1d723e */ /* 0x000fc400030006ff */
[----:B-1----:R-:W-:Y:S01]  /*75d0*/  F2FP.F16.E4M3.UNPACK_B R10, R25 ;  /* 0x00000019ff0a723e */ /* 0x002fe200020006ff */
[--C-:B------:R-:W-:Y:S01]  /*75e0*/  HADD2.F32 R9, -RZ, R8.reuse.H0_H0 ;  /* 0x20000008ff097230 */ /* 0x100fe20000004100 */
[-C--:B------:R-:W-:Y:S01]  /*75f0*/  F2FP.F16.E4M3.UNPACK_B R30, R15.reuse ;  /* 0x0000000fff1e723e */ /* 0x080fe200020006ff */
[----:B------:R-:W-:Y:S01]  /*7600*/  HADD2.F32 R8, -RZ, R8.H1_H1 ;  /* 0x30000008ff087230 */ /* 0x000fe20000004100 */
[----:B------:R-:W-:Y:S01]  /*7610*/  F2FP.F16.E4M3.UNPACK_B R36, R15.H1 ;  /* 0x0000000fff24723e */ /* 0x000fe200030006ff */
[----:B------:R-:W-:Y:S01]  /*7620*/  HADD2.F32 R15, -RZ, R41.H0_H0 ;  /* 0x20000029ff0f7230 */ /* 0x000fe20000004100 */
[-C--:B------:R-:W-:Y:S01]  /*7630*/  F2FP.F16.E4M3.UNPACK_B R13, R12.reuse ;  /* 0x0000000cff0d723e */ /* 0x080fe200020006ff */
[--C-:B------:R-:W-:Y:S01]  /*7640*/  HADD2.F32 R6, -RZ, R10.reuse.H0_H0 ;  /* 0x2000000aff067230 */ /* 0x100fe20000004100 */
[----:B------:R-:W-:Y:S01]  /*7650*/  F2FP.F16.E4M3.UNPACK_B R33, R12.H1 ;  /* 0x0000000cff21723e */ /* 0x000fe200030006ff */
[----:B------:R-:W-:Y:S01]  /*7660*/  HADD2.F32 R12, -RZ, R11.H0_H0 ;  /* 0x2000000bff0c7230 */ /* 0x000fe20000004100 */
[-C--:B------:R-:W-:Y:S01]  /*7670*/  F2FP.F16.E4M3.UNPACK_B R21, R24.reuse ;  /* 0x00000018ff15723e */ /* 0x080fe200020006ff */
[----:B------:R-:W-:Y:S01]  /*7680*/  HADD2.F32 R41, -RZ, R41.H1_H1 ;  /* 0x30000029ff297230 */ /* 0x000fe20000004100 */
[----:B------:R-:W-:Y:S01]  /*7690*/  F2FP.F16.E4M3.UNPACK_B R35, R24.H1 ;  /* 0x00000018ff23723e */ /* 0x000fe200030006ff */
[C---:B------:R-:W-:Y:S01]  /*76a0*/  FMUL.FTZ R24, R6.reuse, R15 ;  /* 0x0000000f06187220 */ /* 0x040fe20000410000 */
[----:B------:R-:W-:Y:S01]  /*76b0*/  FMUL.FTZ R42, R6, R12 ;  /* 0x0000000c062a7220 */ /* 0x000fe20000410000 */
[----:B------:R-:W-:Y:S01]  /*76c0*/  F2FP.F16.E4M3.UNPACK_B R25, R25.H1 ;  /* 0x00000019ff19723e */ /* 0x000fe200030006ff */
[----:B------:R-:W-:Y:S01]  /*76d0*/  HADD2.F32 R10, -RZ, R10.H1_H1 ;  /* 0x3000000aff0a7230 */ /* 0x000fe20000004100 */
[----:B------:R-:W-:Y:S01]  /*76e0*/  F2FP.F16.E4M3.UNPACK_B R34, R34.H1 ;  /* 0x00000022ff22723e */ /* 0x000fe200030006ff */
[C---:B------:R-:W-:Y:S01]  /*76f0*/  FFMA.FTZ R6, R9.reuse, R12, -R24 ;  /* 0x0000000c09067223 */ /* 0x040fe20000010818 */
[----:B------:R-:W-:Y:S01]  /*7700*/  FFMA.FTZ R9, R9, R15, R42 ;  /* 0x0000000f09097223 */ /* 0x000fe2000001002a */
[-C--:B------:R-:W-:Y:S01]  /*7710*/  F2FP.F16.E4M3.UNPACK_B R32, R27.reuse ;  /* 0x0000001bff20723e */ /* 0x080fe200020006ff */
[----:B------:R-:W-:Y:S01]  /*7720*/  HADD2.F32 R15, -RZ, R11.H1_H1 ;  /* 0x3000000bff0f7230 */ /* 0x000fe20000004100 */
[----:B------:R-:W-:Y:S01]  /*7730*/  F2FP.F16.E4M3.UNPACK_B R38, R27.H1 ;  /* 0x0000001bff26723e */ /* 0x000fe200030006ff */
[----:B------:R-:W-:-:S02]  /*7740*/  HADD2.F32 R27, -RZ, R39.H0_H0 ;  /* 0x20000027ff1b7230 */ /* 0x000fc40000004100 */
[C---:B------:R-:W-:Y:S01]  /*7750*/  FMUL.FTZ R45, R10.reuse, R41 ;  /* 0x000000290a2d7220 */ /* 0x040fe20000410000 */
[----:B------:R-:W-:Y:S02]  /*7760*/  HADD2.F32 R11, -RZ, R25.H0_H0 ;  /* 0x20000019ff0b7230 */ /* 0x000fe40000004100 */
[----:B------:R-:W-:Y:S01]  /*7770*/  FMUL.FTZ R10, R10, R15 ;  /* 0x0000000f0a0a7220 */ /* 0x000fe20000410000 */
[--C-:B------:R-:W-:Y:S01]  /*7780*/  HADD2.F32 R24, -RZ, R34.reuse.H0_H0 ;  /* 0x20000022ff187230 */ /* 0x100fe20000004100 */
        /* <DEDUP_REMOVED lines=9> */
[----:B------:R-:W-:Y:S01]  /*7820*/  HADD2.F32 R42, -RZ, R39.H1_H1 ;  /* 0x30000027ff2a7230 */ /* 0x000fe20000004100 */
[-C--:B------:R-:W-:Y:S01]  /*7830*/  F2FP.F16.E4M3.UNPACK_B R39, R37.reuse ;  /* 0x00000025ff27723e */ /* 0x080fe200020006ff */
        /* <DEDUP_REMOVED lines=16> */
[----:B------:R-:W-:Y:S02]  /*7940*/  HADD2.F32 R32, -RZ, R32.H1_H1 ;  /* 0x30000020ff207230 */ /* 0x000fe40000004100 */
[----:B------:R-:W-:Y:S01]  /*7950*/  FFMA.FTZ R24, R24, R45, R48 ;  /* 0x0000002d18187223 */ /* 0x000fe20000010030 */
[----:B------:R-:W-:Y:S01]  /*7960*/  HADD2.F32 R39, -RZ, R39.H1_H1 ;  /* 0x30000027ff277230 */ /* 0x000fe20000004100 */
[----:B------:R-:W-:Y:S01]  /*7970*/  F2FP.F16.E4M3.UNPACK_B R5, R14 ;  /* 0x0000000eff05723e */ /* 0x000fe200020006ff */
[----:B------:R-:W-:Y:S02]  /*7980*/  HADD2.F32 R29, -RZ, R30.H1_H1 ;  /* 0x3000001eff1d7230 */ /* 0x000fe40000004100 */
[----:B------:R-:W-:Y:S01]  /*7990*/  FMUL.FTZ R42, R32, R44 ;  /* 0x0000002c202a7220 */ /* 0x000fe20000410000 */
[----:B------:R-:W-:-:S02]  /*79a0*/  HADD2.F32 R45, -RZ, R43.H0_H0 ;  /* 0x2000002bff2d7230 */ /* 0x000fc40000004100 */
[----:B------:R-:W-:Y:S01]  /*79b0*/  FMUL.FTZ R47, R32, R39 ;  /* 0x00000027202f7220 */ /* 0x000fe20000410000 */
[----:B------:R-:W-:Y:S01]  /*79c0*/  HADD2.F32 R30, -RZ, R38.H0_H0 ;  /* 0x20000026ff1e7230 */ /* 0x000fe20000004100 */
[----:B------:R-:W-:Y:S01]  /*79d0*/  F2FP.F16.E4M3.UNPACK_B R14, R14.H1 ;  /* 0x0000000eff0e723e */ /* 0x000fe200030006ff */
[--C-:B------:R-:W-:Y:S01]  /*79e0*/  HADD2.F32 R41, -RZ, R37.reuse.H0_H0 ;  /* 0x20000025ff297230 */ /* 0x100fe20000004100 */
[----:B------:R-:W-:Y:S01]  /*79f0*/  F2FP.SATFINITE.E4M3.F32.PACK_AB_MERGE_C R12, R27, R12, RZ ;  /* 0x0000000c1b0c723e */ /* 0x000fe200048070ff */
[----:B------:R-:W-:Y:S02]  /*7a00*/  HADD2.F32 R34, -RZ, R36.H0_H0 ;  /* 0x20000024ff227230 */ /* 0x000fe40000004100 */
[C---:B------:R-:W-:Y:S01]  /*7a10*/  FMUL.FTZ R49, R30.reuse, R45 ;  /* 0x0000002d1e317220 */ /* 0x040fe20000410000 */
[----:B------:R-:W-:Y:S01]  /*7a20*/  FMUL.FTZ R46, R30, R41 ;  /* 0x000000291e2e7220 */ /* 0x000fe20000410000 */
[C---:B------:R-:W-:Y:S01]  /*7a30*/  FFMA.FTZ R30, R29.reuse, R39, -R42 ;  /* 0x000000271d1e7223 */ /* 0x040fe2000001082a */
[----:B------:R-:W-:Y:S01]  /*7a40*/  FFMA.FTZ R29, R29, R44, R47 ;  /* 0x0000002c1d1d7223 */ /* 0x000fe2000001002f */
[C---:B------:R-:W-:Y:S01]  /*7a50*/  FFMA.FTZ R32, R34.reuse, R41, -R49 ;  /* 0x0000002922207223 */ /* 0x040fe20000010831 */
[----:B------:R-:W-:Y:S01]  /*7a60*/  F2FP.F16.E4M3.UNPACK_B R44, R28.H1 ;  /* 0x0000001cff2c723e */ /* 0x000fe200030006ff */
[----:B------:R-:W-:Y:S01]  /*7a70*/  FFMA.FTZ R34, R34, R45, R46 ;  /* 0x0000002d22227223 */ /* 0x000fe2000001002e */
[----:B------:R-:W-:Y:S01]  /*7a80*/  F2FP.F16.E4M3.UNPACK_B R41, R20.H1 ;  /* 0x00000014ff29723e */ /* 0x000fe200030006ff */
[----:B------:R-:W-:Y:S01]  /*7a90*/  HADD2.F32 R42, -RZ, R37.H1_H1 ;  /* 0x30000025ff2a7230 */ /* 0x000fe20000004100 */
[----:B------:R-:W-:Y:S01]  /*7aa0*/  F2FP.SATFINITE.E4M3.F32.PACK_AB_MERGE_C R9, R8, R9, R12 ;  /* 0x000000090809723e */ /* 0x000fe2000480700c */
[----:B------:R-:W-:-:S02]  /*7ab0*/  HADD2.F32 R46, -RZ, R43.H1_H1 ;  /* 0x3000002bff2e7230 */ /* 0x000fc40000004100 */
[----:B------:R-:W-:Y:S02]  /*7ac0*/  HADD2.F32 R39, -RZ, R38.H1_H1 ;  /* 0x30000026ff277230 */ /* 0x000fe40000004100 */
[----:B------:R-:W-:Y:S02]  /*7ad0*/  HADD2.F32 R45, -RZ, R44.H0_H0 ;  /* 0x2000002cff2d7230 */ /* 0x000fe40000004100 */
        /* <DEDUP_REMOVED lines=9> */
[----:B------:R-:W-:Y:S01]  /*7b70*/  FFMA.FTZ R47, R37, R42, -R48 ;  /* 0x0000002a252f7223 */ /* 0x000fe20000010830 */
[----:B------:R-:W-:Y:S02]  /*7b80*/  HADD2.F32 R35, -RZ, R35.H1_H1 ;  /* 0x30000023ff237230 */ /* 0x000fe40000004100 */
[----:B------:R-:W-:Y:S01]  /*7b90*/  FFMA.FTZ R45, R36, R45, R38 ;  /* 0x0000002d242d7223 */ /* 0x000fe20000010026 */
[----:B------:R-:W-:-:S02]  /*7ba0*/  HADD2.F32 R38, -RZ, R41.H1_H1 ;  /* 0x30000029ff267230 */ /* 0x000fc40000004100 */
[----:B------:R-:W-:Y:S01]  /*7bb0*/  FFMA.FTZ R43, R36, R43, -R39 ;  /* 0x0000002b242b7223 */ /* 0x000fe20000010827 */
[----:B------:R-:W-:Y:S01]  /*7bc0*/  FFMA.FTZ R49, R37, R46, R49 ;  /* 0x0000002e25317223 */ /* 0x000fe20000010031 */
[----:B------:R-:W-:Y:S01]  /*7bd0*/  HADD2.F32 R33, -RZ, R33.H1_H1 ;  /* 0x30000021ff217230 */ /* 0x000fe20000004100 */
[----:B------:R-:W-:Y:S01]  /*7be0*/  F2FP.F16.E4M3.UNPACK_B R36, R20 ;  /* 0x00000014ff24723e */ /* 0x000fe200020006ff */
[C---:B------:R-:W-:Y:S01]  /*7bf0*/  FMUL.FTZ R20, R35.reuse, R44 ;  /* 0x0000002c23147220 */ /* 0x040fe20000410000 */
[----:B------:R-:W-:Y:S01]  /*7c00*/  F2FP.F16.E4M3.UNPACK_B R37, R28 ;  /* 0x0000001cff25723e */ /* 0x000fe200020006ff */
[-C--:B------:R-:W-:Y:S01]  /*7c10*/  FMUL.FTZ R39, R35, R38.reuse ;  /* 0x0000002623277220 */ /* 0x080fe20000410000 */
[--C-:B------:R-:W-:Y:S02]  /*7c20*/  HADD2.F32 R28, -RZ, R21.reuse.H0_H0 ;  /* 0x20000015ff1c7230 */ /* 0x100fe40000004100 */
[----:B------:R-:W-:Y:S01]  /*7c30*/  FFMA.FTZ R46, R33, R38, -R20 ;  /* 0x00000026212e7223 */ /* 0x000fe20000010814 */
[----:B------:R-:W-:-:S02]  /*7c40*/  HADD2.F32 R21, -RZ, R21.H1_H1 ;  /* 0x30000015ff157230 */ /* 0x000fc40000004100 */
[----:B------:R-:W-:Y:S01]  /*7c50*/  FFMA.FTZ R44, R33, R44, R39 ;  /* 0x0000002c212c7223 */ /* 0x000fe20000010027 */
[--C-:B------:R-:W-:Y:S01]  /*7c60*/  HADD2.F32 R35, -RZ, R37.reuse.H0_H0 ;  /* 0x20000025ff237230 */ /* 0x100fe20000004100 */
[----:B------:R-:W-:Y:S01]  /*7c70*/  F2FP.SATFINITE.E4M3.F32.PACK_AB_MERGE_C R34, R49, R34, RZ ;  /* 0x000000223122723e */ /* 0x000fe200048070ff */
[--C-:B------:R-:W-:Y:S02]  /*7c80*/  HADD2.F32 R33, -RZ, R36.reuse.H0_H0 ;  /* 0x20000024ff217230 */ /* 0x100fe40000004100 */
[----:B------:R-:W-:Y:S02]  /*7c90*/  HADD2.F32 R38, -RZ, R37.H1_H1 ;  /* 0x30000025ff267230 */ /* 0x000fe40000004100 */
[C---:B------:R-:W-:Y:S01]  /*7ca0*/  FMUL.FTZ R39, R28.reuse, R35 ;  /* 0x000000231c277220 */ /* 0x040fe20000410000 */
[----:B------:R-:W-:Y:S02]  /*7cb0*/  HADD2.F32 R36, -RZ, R36.H1_H1 ;  /* 0x30000024ff247230 */ /* 0x000fe40000004100 */
[----:B------:R-:W-:Y:S01]  /*7cc0*/  FMUL.FTZ R41, R28, R33 ;  /* 0x000000211c297220 */ /* 0x000fe20000410000 */
[--C-:B------:R-:W-:Y:S01]  /*7cd0*/  HADD2.F32 R20, -RZ, R13.reuse.H0_H0 ;  /* 0x2000000dff147230 */ /* 0x100fe20000004100 */
[----:B------:R-:W-:Y:S01]  /*7ce0*/  F2FP.F16.E4M3.UNPACK_B R37, R4.H1 ;  /* 0x00000004ff25723e */ /* 0x000fe200030006ff */
[----:B------:R-:W-:-:S02]  /*7cf0*/  HADD2.F32 R13, -RZ, R13.H1_H1 ;  /* 0x3000000dff0d7230 */ /* 0x000fc40000004100 */
[C---:B------:R-:W-:Y:S01]  /*7d00*/  FMUL.FTZ R42, R21.reuse, R38 ;  /* 0x00000026152a7220 */ /* 0x040fe20000410000 */
[----:B------:R-:W-:Y:S01]  /*7d10*/  F2FP.F16.E4M3.UNPACK_B R28, R3.H1 ;  /* 0x00000003ff1c723e */ /* 0x000fe200030006ff */
[----:B------:R-:W-:Y:S01]  /*7d20*/  FMUL.FTZ R21, R21, R36 ;  /* 0x0000002415157220 */ /* 0x000fe20000410000 */
[C---:B------:R-:W-:Y:S01]  /*7d30*/  FFMA.FTZ R39, R20.reuse, R33, -R39 ;  /* 0x0000002114277223 */ /* 0x040fe20000010827 */
[----:B------:R-:W-:Y:S01]  /*7d40*/  FFMA.FTZ R41, R20, R35, R41 ;  /* 0x0000002314297223 */ /* 0x000fe20000010029 */
[----:B------:R-:W-:Y:S02]  /*7d50*/  HADD2.F32 R35, -RZ, R37.H0_H0 ;  /* 0x20000025ff237230 */ /* 0x000fe40000004100 */
[C---:B------:R-:W-:Y:S01]  /*7d60*/  FFMA.FTZ R38, R13.reuse, R38, R21 ;  /* 0x000000260d267223 */ /* 0x040fe20000010015 */
[----:B------:R-:W-:Y:S02]  /*7d70*/  HADD2.F32 R20, -RZ, R26.H0_H0 ;  /* 0x2000001aff147230 */ /* 0x000fe40000004100 */
[----:B------:R-:W-:Y:S01]  /*7d80*/  FFMA.FTZ R42, R13, R36, -R42 ;  /* 0x000000240d2a7223 */ /* 0x000fe2000001082a */
[--C-:B------:R-:W-:Y:S01]  /*7d90*/  HADD2.F32 R21, -RZ, R28.reuse.H0_H0 ;  /* 0x2000001cff157230 */ /* 0x100fe20000004100 */
[----:B------:R-:W-:Y:S01]  /*7da0*/  F2FP.F16.E4M3.UNPACK_B R3, R3 ;  /* 0x00000003ff03723e */ /* 0x000fe200020006ff */
[----:B------:R-:W-:-:S02]  /*7db0*/  HADD2.F32 R33, -RZ, R28.H1_H1 ;  /* 0x3000001cff217230 */ /* 0x000fc40000004100 */
[C---:B------:R-:W-:Y:S01]  /*7dc0*/  FMUL.FTZ R28, R20.reuse, R35 ;  /* 0x00000023141c7220 */ /* 0x040fe20000410000 */
[----:B------:R-:W-:Y:S02]  /*7dd0*/  HADD2.F32 R13, -RZ, R14.H0_H0 ;  /* 0x2000000eff0d7230 */ /* 0x000fe40000004100 */
[----:B------:R-:W-:Y:S01]  /*7de0*/  FMUL.FTZ R20, R20, R21 ;  /* 0x0000001514147220 */ /* 0x000fe20000410000 */
[----:B------:R-:W-:Y:S01]  /*7df0*/  HADD2.F32 R37, -RZ, R37.H1_H1 ;  /* 0x30000025ff257230 */ /* 0x000fe20000004100 */
[----:B------:R-:W-:Y:S01]  /*7e00*/  F2FP.SATFINITE.E4M3.F32.PACK_AB_MERGE_C R44, R44, R45, RZ ;  /* 0x0000002d2c2c723e */ /* 0x000fe200048070ff */
[----:B------:R-:W-:Y:S02]  /*7e10*/  HADD2.F32 R26, -RZ, R26.H1_H1 ;  /* 0x3000001aff1a7230 */ /* 0x000fe40000004100 */
[C---:B------:R-:W-:Y:S01]  /*7e20*/  FFMA.FTZ R36, R13.reuse, R21, -R28 ;  /* 0x000000150d247223 */ /* 0x040fe2000001081c */
[----:B------:R-:W-:Y:S02]  /*7e30*/  HADD2.F32 R14, -RZ, R14.H1_H1 ;  /* 0x3000000eff0e7230 */ /* 0x000fe40000004100 */
[----:B------:R-:W-:Y:S01]  /*7e40*/  FFMA.FTZ R35, R13, R35, R20 ;  /* 0x000000230d237223 */ /* 0x000fe20000010014 */
[----:B------:R-:W-:Y:S01]  /*7e50*/  F2FP.F16.E4M3.UNPACK_B R20, R4 ;  /* 0x00000004ff14723e */ /* 0x000fe200020006ff */
[C---:B------:R-:W-:Y:S01]  /*7e60*/  FMUL.FTZ R21, R26.reuse, R37 ;  /* 0x000000251a157220 */ /* 0x040fe20000410000 */
[----:B------:R-:W-:Y:S01]  /*7e70*/  FMUL.FTZ R26, R26, R33 ;  /* 0x000000211a1a7220 */ /* 0x000fe20000410000 */
[----:B------:R-:W-:Y:S01]  /*7e80*/  HADD2.F32 R4, -RZ, R7.H0_H0 ;  /* 0x20000007ff047230 */ /* 0x000fe20000004100 */
[----:B------:R-:W-:Y:S01]  /*7e90*/  F2FP.SATFINITE.E4M3.F32.PACK_AB_MERGE_C R8, R38, R41, R44 ;  /* 0x000000292608723e */ /* 0x000fe2000480702c */
[----:B------:R-:W-:Y:S01]  /*7ea0*/  FFMA.FTZ R33, R14, R33, -R21 ;  /* 0x000000210e217223 */ /* 0x000fe20000010815 */
[----:B------:R-:W-:-:S02]  /*7eb0*/  HADD2.F32 R21, -RZ, R20.H0_H0 ;  /* 0x20000014ff157230 */ /* 0x000fc40000004100 */
[----:B------:R-:W-:Y:S01]  /*7ec0*/  FFMA.FTZ R48, R14, R37, R26 ;  /* 0x000000250e307223 */ /* 0x000fe2000001001a */
[----:B------:R-:W-:Y:S02]  /*7ed0*/  HADD2.F32 R20, -RZ, R20.H1_H1 ;  /* 0x30000014ff147230 */ /* 0x000fe40000004100 */
[----:B------:R-:W-:Y:S02]  /*7ee0*/  HADD2.F32 R7, -RZ, R7.H1_H1 ;  /* 0x30000007ff077230 */ /* 0x000fe40000004100 */
[----:B------:R-:W-:Y:S01]  /*7ef0*/  FMUL.FTZ R26, R4, R21 ;  /* 0x00000015041a7220 */ /* 0x000fe20000410000 */
[--C-:B------:R-:W-:Y:S01]  /*7f00*/  HADD2.F32 R14, -RZ, R3.reuse.H1_H1 ;  /* 0x30000003ff0e7230 */ /* 0x100fe20000004100 */
[----:B------:R-:W-:Y:S01]  /*7f10*/  F2FP.SATFINITE.E4M3.F32.PACK_AB_MERGE_C R33, R33, R36, RZ ;  /* 0x000000242121723e */ /* 0x000fe200048070ff */
[----:B------:R-:W-:Y:S02]  /*7f20*/  HADD2.F32 R13, -RZ, R3.H0_H0 ;  /* 0x20000003ff0d7230 */ /* 0x000fe40000004100 */
[----:B------:R-:W-:Y:S01]  /*7f30*/  FMUL.FTZ R28, R7, R20 ;  /* 0x00000014071c7220 */ /* 0x000fe20000410000 */
[----:B------:R-:W-:-:S02]  /*7f40*/  HADD2.F32 R3, -RZ, R5.H0_H0 ;  /* 0x20000005ff037230 */ /* 0x000fc40000004100 */
[-C--:B------:R-:W-:Y:S01]  /*7f50*/  FMUL.FTZ R7, R7, R14.reuse ;  /* 0x0000000e07077220 */ /* 0x080fe20000410000 */
[----:B------:R-:W-:Y:S02]  /*7f60*/  HADD2.F32 R5, -RZ, R5.H1_H1 ;  /* 0x30000005ff057230 */ /* 0x000fe40000004100 */
[-C--:B------:R-:W-:Y:S01]  /*7f70*/  FMUL.FTZ R4, R4, R13.reuse ;  /* 0x0000000d04047220 */ /* 0x080fe20000410000 */
[----:B------:R-:W-:Y:S02]  /*7f80*/  FFMA.FTZ R26, R3, R13, -R26 ;  /* 0x0000000d031a7223 */ /* 0x000fe4000001081a */
[C---:B------:R-:W-:Y:S01]  /*7f90*/  FFMA.FTZ R13, R5.reuse, R14, -R28 ;  /* 0x0000000e050d7223 */ /* 0x040fe2000001081c */
[----:B------:R-:W-:Y:S01]  /*7fa0*/  FFMA.FTZ R20, R5, R20, R7 ;  /* 0x0000001405147223 */ /* 0x000fe20000010007 */
        /* <DEDUP_REMOVED lines=13> */
.L_x_13556:
[----:B------:R-:W-:Y:S05]  /*8080*/  BSYNC B0 ;  /* 0x0000000000007941 */ /* 0x000fea0003800000 */
.L_x_13549:
        /* <DEDUP_REMOVED lines=8> */
.L_x_13546:
[----:B0--3--:R-:W3:Y:S02]  /*8110*/  LDL R0, [R1+0x18] ;  /* 0x0000180001007983 */ /* 0x009ee40000100800 */
[----:B---3--:R-:W-:-:S13]  /*8120*/  ISETP.NE.AND P0, PT, R0, 0x3, PT ;  /* 0x000000030000780c */ /* 0x008fda0003f05270 */
[----:B------:R-:W-:Y:S05]  /*8130*/  @!P0 BRA `(.L_x_13564) ;  /* 0x0000000000048947 */ /* 0x000fea0003800000 */
[----:B------:R-:W-:Y:S01]  /*8140*/  BPT.TRAP 0x1 ;  /* 0x000000040000795c */ /* 0x000fe20000300000 */
.L_x_13564:
[----:B-1--4-:R-:W3:Y:S04]  /*8150*/  LDL R3, [R1+0x1c] ;  /* 0x00001c0001037983 */ /* 0x012ee80000100800 */
[----:B-----5:R-:W4:Y:S01]  /*8160*/  LDL R4, [R1+0x14] ;  /* 0x0000140001047983 */ /* 0x020f220000100800 */
[----:B---3--:R-:W-:Y:S02]  /*8170*/  SHF.L.U32 R5, R3, 0x1f, RZ ;  /* 0x0000001f03057819 */ /* 0x008fe400000006ff */
[----:B----4-:R-:W-:-:S04]  /*8180*/  LEA R0, R4, R18, 0x3 ;  /* 0x0000001204007211 */ /* 0x010fc800078e18ff */
[----:B------:R0:W1:Y:S01]  /*8190*/  SYNCS.PHASECHK.TRANS64.TRYWAIT P1, [R0+URZ+0x13230], R5 ;  /* 0x01323005000075a7 */ /* 0x000062000802017f */
[----:B------:R-:W-:Y:S05]  /*81a0*/  @!P0 BRA `(.L_x_13565) ;  /* 0x0000000000048947 */ /* 0x000fea0003800000 */
[----:B------:R-:W-:Y:S01]  /*81b0*/  BPT.TRAP 0x1 ;  /* 0x000000040000795c */ /* 0x000fe20000300000 */
.L_x_13565:
        /* <DEDUP_REMOVED lines=8> */
.L_x_13566:
[----:B------:R-:W-:Y:S01]  /*8240*/  IMAD.MOV.U32 R4, RZ, RZ, R10 ;  /* 0x000000ffff047224 */ /* 0x000fe200078e000a */
[----:B------:R-:W-:Y:S05]  /*8250*/  WARPSYNC.ALL ;  /* 0x0000000000007948 */ /* 0x000fea0003800000 */
[----:B------:R-:W-:Y:S01]  /*8260*/  R2UR UR6, R4 ;  /* 0x00000000040672ca */ /* 0x000fe200000e0000 */
[----:B------:R-:W-:Y:S01]  /*8270*/  WARPGROUP.ARRIVE ;  /* 0x00000000000079c5 */ /* 0x000fe20000000000 */
[----:B01----:R-:W-:Y:S01]  /*8280*/  MOV R5, 0x80000020 ;  /* 0x8000002000057802 */ /* 0x003fe20000000f00 */
[C---:B------:R-:W-:Y:S01]  /*8290*/  VIADD R6, R10.reuse, 0x80 ;  /* 0x000000800a067836 */ /* 0x040fe20000000000 */
[----:B------:R-:W-:Y:S01]  /*82a0*/  LOP3.LUT R4, R31, 0x10000, RZ, 0xfc, !PT ;  /* 0x000100001f047812 */ /* 0x000fe200078efcff */
[----:B------:R-:W-:Y:S01]  /*82b0*/  IMAD.MOV.U32 R7, RZ, RZ, -0x7fffffe0 ;  /* 0x80000020ff077424 */ /* 0x000fe200078e00ff */
[C---:B------:R-:W-:Y:S01]  /*82c0*/  R2UR UR7, R5.reuse ;  /* 0x00000000050772ca */ /* 0x040fe200000e0000 */
[----:B------:R-:W-:Y:S01]  /*82d0*/  VIADD R8, R10, 0x100 ;  /* 0x000001000a087836 */ /* 0x000fe20000000000 */
[----:B------:R-:W-:Y:S01]  /*82e0*/  R2UR UR4, R4 ;  /* 0x00000000040472ca */ /* 0x000fe200000e0000 */
[----:B------:R-:W-:Y:S01]  /*82f0*/  IMAD.MOV.U32 R9, RZ, RZ, -0x7fffffe0 ;  /* 0x80000020ff097424 */ /* 0x000fe200078e00ff */
[----:B------:R-:W-:Y:S01]  /*8300*/  R2UR UR5, R5 ;  /* 0x00000000050572ca */ /* 0x000fe200000e0000 */
[----:B------:R-:W-:Y:S01]  /*8310*/  VIADD R12, R10, 0x200 ;  /* 0x000002000a0c7836 */ /* 0x000fe20000000000 */
[----:B------:R-:W-:Y:S01]  /*8320*/  R2UR UR10, R6 ;  /* 0x00000000060a72ca */ /* 0x000fe200000e0000 */
[----:B------:R-:W-:Y:S01]  /*8330*/  VIADD R6, R10, 0x180 ;  /* 0x000001800a067836 */ /* 0x000fe20000000000 */
[----:B------:R-:W-:Y:S01]  /*8340*/  R2UR UR11, R7 ;  /* 0x00000000070b72ca */ /* 0x000fe200000e0000 */
[----:B------:R-:W-:Y:S01]  /*8350*/  IMAD.MOV.U32 R11, RZ, RZ, -0x7fffffe0 ;  /* 0x80000020ff0b7424 */ /* 0x000fe200078e00ff */
[----:B------:R-:W-:Y:S01]  /*8360*/  R2UR UR8, R4 ;  /* 0x00000000040872ca */ /* 0x000fe200000e0000 */
[----:B------:R-:W-:Y:S01]  /*8370*/  IMAD.MOV.U32 R55, RZ, RZ, RZ ;  /* 0x000000ffff377224 */ /* 0x000fe200078e00ff */
[----:B------:R-:W-:-:S02]  /*8380*/  R2UR UR9, R5 ;  /* 0x00000000050972ca */ /* 0x000fc400000e0000 */
[----:B------:R-:W-:Y:S01]  /*8390*/  R2UR UR14, R8 ;  /* 0x00000000080e72ca */ /* 0x000fe200000e0000 */
[----:B------:R-:W-:Y:S01]  /*83a0*/  VIADD R8, R10, 0x82 ;  /* 0x000000820a087836 */ /* 0x000fe20000000000 */
[----:B------:R-:W-:Y:S01]  /*83b0*/  R2UR UR15, R9 ;  /* 0x00000000090f72ca */ /* 0x000fe200000e0000 */
[----:B------:R-:W-:Y:S01]  /*83c0*/  QGMMA.64x32x32.F32.E4M3.E4M3 R104, gdesc[UR4], RZ, !UPT, gsb0 ;  /* 0x00600000046879f3 */ /* 0x000fe2000c0008ff */
[----:B------:R-:W-:Y:S02]  /*83d0*/  R2UR UR12, R4 ;  /* 0x00000000040c72ca */ /* 0x000fe400000e0000 */
[----:B------:R-:W-:Y:S02]  /*83e0*/  R2UR UR13, R5 ;  /* 0x00000000050d72ca */ /* 0x000fe400000e0000 */
[----:B------:R-:W-:Y:S01]  /*83f0*/  R2UR UR18, R6 ;  /* 0x00000000061272ca */ /* 0x000fe200000e0000 */
[----:B------:R-:W-:Y:S01]  /*8400*/  VIADD R6, R10, 0x2 ;  /* 0x000000020a067836 */ /* 0x000fe20000000000 */
[----:B------:R-:W-:Y:S01]  /*8410*/  R2UR UR19, R7 ;  /* 0x00000000071372ca */ /* 0x000fe200000e0000 */
[----:B------:R-:W-:Y:S01]  /*8420*/  IMAD.MOV.U32 R7, RZ, RZ, -0x7fffffe0 ;  /* 0x80000020ff077424 */ /* 0x000fe200078e00ff */
[----:B------:R-:W-:-:S02]  /*8430*/  R2UR UR16, R4 ;  /* 0x00000000041072ca */ /* 0x000fc400000e0000 */
[----:B------:R-:W-:Y:S02]  /*8440*/  R2UR UR17, R5 ;  /* 0x00000000051172ca */ /* 0x000fe400000e0000 */
[----:B------:R-:W-:Y:S02]  /*8450*/  MOV R13, 0x80000020 ;  /* 0x80000020000d7802 */ /* 0x000fe40000000f00 */
[----:B------:R-:W-:Y:S02]  /*8460*/  R2UR UR22, R12 ;  /* 0x000000000c1672ca */ /* 0x000fe400000e0000 */
[----:B------:R-:W-:Y:S02]  /*8470*/  R2UR UR23, R13 ;  /* 0x000000000d1772ca */ /* 0x000fe400000e0000 */
[----:B------:R-:W-:Y:S02]  /*8480*/  R2UR UR20, R4 ;  /* 0x00000000041472ca */ /* 0x000fe400000e0000 */
[----:B------:R-:W-:-:S02]  /*8490*/  R2UR UR21, R5 ;  /* 0x00000000051572ca */ /* 0x000fc400000e0000 */
[----:B------:R-:W-:Y:S01]  /*84a0*/  R2UR UR6, R6 ;  /* 0x00000000060672ca */ /* 0x000fe200000e0000 */
[----:B------:R-:W-:Y:S01]  /*84b0*/  VIADD R6, R10, 0x102 ;  /* 0x000001020a067836 */ /* 0x000fe20000000000 */
[----:B------:R-:W-:Y:S01]  /*84c0*/  R2UR UR7, R7 ;  /* 0x00000000070772ca */ /* 0x000fe200000e0000 */
[----:B------:R-:W-:Y:S01]  /*84d0*/  IMAD.MOV.U32 R7, RZ, RZ, -0x7fffffe0 ;  /* 0x80000020ff077424 */ /* 0x000fe200078e00ff */
[----:B------:R-:W-:Y:S01]  /*84e0*/  MOV R9, 0x80000020 ;  /* 0x8000002000097802 */ /* 0x000fe20000000f00 */
[----:B------:R-:W-:Y:S02]  /*84f0*/  WARPGROUP.DEPBAR.LE gsb0, 0x0 ;  /* 0x00008000000079c5 */ /* 0x000fe40000010000 */
[----:B------:R-:W-:-:S06]  /*8500*/  WARPGROUP.ARRIVE ;  /* 0x00000000000079c5 */ /* 0x000fcc0000000000 */
[----:B------:R-:W-:Y:S01]  /*8510*/  QGMMA.64x32x32.F32.E4M3.E4M3 R88, gdesc[UR8], RZ, !UPT, gsb0 ;  /* 0x00600000085879f3 */ /* 0x000fe2000c0008ff */
[----:B------:R-:W-:Y:S01]  /*8520*/  R2UR UR10, R8 ;  /* 0x00000000080a72ca */ /* 0x000fe200000e0000 */
[C---:B------:R-:W-:Y:S01]  /*8530*/  VIADD R8, R10.reuse, 0x182 ;  /* 0x000001820a087836 */ /* 0x040fe20000000000 */
[----:B------:R-:W-:Y:S01]  /*8540*/  R2UR UR11, R9 ;  /* 0x00000000090b72ca */ /* 0x000fe200000e0000 */
[----:B------:R-:W-:Y:S01]  /*8550*/  VIADD R10, R10, 0x202 ;  /* 0x000002020a0a7836 */ /* 0x000fe20000000000 */
[----:B------:R-:W-:Y:S01]  /*8560*/  MOV R9, 0x80000020 ;  /* 0x8000002000097802 */ /* 0x000fe20000000f00 */
[----:B------:R-:W-:Y:S02]  /*8570*/  WARPGROUP.DEPBAR.LE gsb0, 0x0 ;  /* 0x00008000000079c5 */ /* 0x000fe40000010000 */
[----:B------:R-:W-:-:S06]  /*8580*/  WARPGROUP.ARRIVE ;  /* 0x00000000000079c5 */ /* 0x000fcc0000000000 */
[----:B------:R-:W-:Y:S01]  /*8590*/  QGMMA.64x32x32.F32.E4M3.E4M3 R72, gdesc[UR12], RZ, !UPT, gsb0 ;  /* 0x006000000c4879f3 */ /* 0x000fe2000c0008ff */
[----:B------:R-:W-:Y:S01]  /*85a0*/  R2UR UR14, R6 ;  /* 0x00000000060e72ca */ /* 0x000fe200000e0000 */
[----:B------:R-:W-:Y:S01]  /*85b0*/  VIADD R6, R4, 0x2 ;  /* 0x0000000204067836 */ /* 0x000fe20000000000 */
[----:B------:R-:W-:Y:S01]  /*85c0*/  R2UR UR15, R7 ;  /* 0x00000000070f72ca */ /* 0x000fe200000e0000 */
[----:B------:R-:W-:-:S03]  /*85d0*/  IMAD.MOV.U32 R7, RZ, RZ, -0x7fffffe0 ;  /* 0x80000020ff077424 */ /* 0x000fc600078e00ff */
        /* <DEDUP_REMOVED lines=38> */
.L_x_13568:
[----:B------:R-:W3:Y:S01]  /*8840*/  LDL R121, [R1+0x84] ;  /* 0x0000840001797983 */ /* 0x000ee20000100800 */
        /* <DEDUP_REMOVED lines=17> */
[C---:B--2---:R-:W-:Y:S01]  /*8960*/  FMUL.FTZ R14, R2.reuse, R111 ;  /* 0x0000006f020e7220 */ /* 0x044fe20000410000 */
        /* <DEDUP_REMOVED lines=66> */
[----:B------:R-:W5:Y:S01]  /*8d90*/  LDL R102, [R1+0x2c] ;  /* 0x00002c0001667983 */ /* 0x000f620000100800 */
[----:B------:R-:W-:Y:S01]  /*8da0*/  ULDC UR4, c[0x0][0x988] ;  /* 0x0002620000047ab9 */ /* 0x000fe20000000800 */
[----:B------:R-:W5:Y:S01]  /*8db0*/  MUFU.TANH R44, R44 ;  /* 0x0000002c002c7308 */ /* 0x000f620000002400 */
[----:B------:R-:W-:Y:S01]  /*8dc0*/  P2R R50, PR, RZ, 0x1 ;  /* 0x00000001ff327803 */ /* 0x000fe20000000000 */
[----:B------:R-:W-:-:S06]  /*8dd0*/  ULDC UR36, c[0x0][0x988] ;  /* 0x0002620000247ab9 */ /* 0x000fcc0000000800 */
        /* <DEDUP_REMOVED lines=26> */
[----:B---3--:R-:W-:-:S07]  /*8f80*/  IMAD.IADD R97, R121, 0x1, R40 ;  /* 0x0000000179617824 */ /* 0x008fce00078e0228 */
[----:B------:R-:W3:Y:S01]  /*8f90*/  MUFU.TANH R74, R74 ;  /* 0x0000004a004a7308 */ /* 0x000ee20000002400 */
[----:B------:R-:W-:-:S05]  /*8fa0*/  IMAD R97, R120, -0xa0, R97 ;  /* 0xffffff6078617824 */ /* 0x000fca00078e0261 */
[C---:B------:R-:W-:Y:S02]  /*8fb0*/  ISETP.GT.AND P4, PT, R97.reuse, RZ, PT ;  /* 0x000000ff6100720c */ /* 0x040fe40003f84270 */
[C---:B------:R-:W-:Y:S01]  /*8fc0*/  ISETP.GT.AND P3, PT, R97.reuse, 0x1, PT ;  /* 0x000000016100780c */ /* 0x040fe20003f64270 */
[----:B------:R-:W3:Y:S01]  /*8fd0*/  MUFU.TANH R81, R81 ;  /* 0x0000005100517308 */ /* 0x000ee20000002400 */
[----:B------:R-:W-:Y:S02]  /*8fe0*/  ISETP.GT.AND P2, PT, R97, 0x8, PT ;  /* 0x000000086100780c */ /* 0x000fe40003f44270 */
[----:B0-----:R-:W-:Y:S02]  /*8ff0*/  FSEL R3, R3, -INF , P4 ;  /* 0xff80000003037808 */ /* 0x001fe40002000000 */
[----:B-1----:R-:W-:Y:S02]  /*9000*/  FSEL R8, R8, -INF , P3 ;  /* 0xff80000008087808 */ /* 0x002fe40001800000 */
[----:B------:R-:W-:Y:S01]  /*9010*/  ISETP.GT.AND P1, PT, R97, 0x9, PT ;  /* 0x000000096100780c */ /* 0x000fe20003f24270 */
[----:B------:R-:W0:Y:S01]  /*9020*/  MUFU.TANH R75, R75 ;  /* 0x0000004b004b7308 */ /* 0x000e220000002400 */
[----:B--2---:R-:W-:-:S02]  /*9030*/  FSEL R11, R11, -INF , P2 ;  /* 0xff8000000b0b7808 */ /* 0x004fc40001000000 */
        /* <DEDUP_REMOVED lines=8> */
[----:B------:R-:W2:Y:S01]  /*90c0*/  MUFU.TANH R78, R78 ;  /* 0x0000004e004e7308 */ /* 0x000ea20000002400 */
        /* <DEDUP_REMOVED lines=14> */
[----:B------:R-:W5:Y:S01]  /*91b0*/  MUFU.TANH R56, R56 ;  /* 0x0000003800387308 */ /* 0x000f620000002400 */
[----:B------:R-:W-:Y:S02]  /*91c0*/  FSEL R101, R14, -INF , P1 ;  /* 0xff8000000e657808 */ /* 0x000fe40000800000 */
[----:B------:R-:W-:Y:S02]  /*91d0*/  ISETP.GT.AND P1, PT, R97, 0x21, PT ;  /* 0x000000216100780c */ /* 0x000fe40003f24270 */
[----:B------:R-:W-:Y:S02]  /*91e0*/  FSEL R47, R47, -INF , P2 ;  /* 0xff8000002f2f7808 */ /* 0x000fe40001000000 */
[----:B------:R-:W-:Y:S01]  /*91f0*/  FMNMX.FTZ R100, R103, R100, !PT ;  /* 0x0000006467647209 */ /* 0x000fe20007810000 */
[----:B------:R-:W5:Y:S01]  /*9200*/  MUFU.TANH R82, R82 ;  /* 0x0000005200527308 */ /* 0x000f620000002400 */
        /* <DEDUP_REMOVED lines=60> */
[----:B---3--:R-:W-:-:S02]  /*95d0*/  FSEL R131, R74, -INF , P6 ;  /* 0xff8000004a837808 */ /* 0x008fc40003000000 */
[----:B------:R-:W-:Y:S02]  /*95e0*/  ISETP.GT.AND P6, PT, R97, 0x58, PT ;  /* 0x000000586100780c */ /* 0x000fe40003fc4270 */
[----:B------:R-:W-:Y:S02]  /*95f0*/  FSEL R81, R81, -INF , P1 ;  /* 0xff80000051517808 */ /* 0x000fe40000800000 */
[----:B------:R-:W-:Y:S01]  /*9600*/  FMNMX.FTZ R100, R129, R100, !PT ;  /* 0x0000006481647209 */ /* 0x000fe20007810000 */
[----:B------:R-:W3:Y:S01]  /*9610*/  MUFU.TANH R69, R69 ;  /* 0x0000004500457308 */ /* 0x000ee20000002400 */
[----:B0-----:R-:W-:Y:S02]  /*9620*/  FSEL R75, R75, -INF , P5 ;  /* 0xff8000004b4b7808 */ /* 0x001fe40002800000 */
[----:B------:R-:W-:Y:S02]  /*9630*/  ISETP.GT.AND P5, PT, R97, 0x59, PT ;  /* 0x000000596100780c */ /* 0x000fe40003fa4270 */
[----:B-1----:R-:W-:-:S02]  /*9640*/  FSEL R133, R84, -INF , P6 ;  /* 0xff80000054857808 */ /* 0x002fc40003000000 */
[----:B------:R-:W-:Y:S01]  /*9650*/  FMNMX.FTZ R100, R81, R100, !PT ;  /* 0x0000006451647209 */ /* 0x000fe20007810000 */
[----:B------:R-:W0:Y:S01]  /*9660*/  MUFU.TANH R63, R63 ;  /* 0x0000003f003f7308 */ /* 0x000e220000002400 */
[----:B--2---:R-:W-:Y:S02]  /*9670*/  FSEL R135, R78, -INF , P4 ;  /* 0xff8000004e877808 */ /* 0x004fe40002000000 */
[----:B------:R-:W-:Y:S02]  /*9680*/  ISETP.GT.AND P4, PT, R97, 0x60, PT ;  /* 0x000000606100780c */ /* 0x000fe40003f84270 */
[----:B----4-:R-:W-:Y:S02]  /*9690*/  FSEL R85, R85, -INF , P5 ;  /* 0xff80000055557808 */ /* 0x010fe40002800000 */
[----:B------:R-:W-:Y:S01]  /*96a0*/  FMNMX.FTZ R100, R133, R100, !PT ;  /* 0x0000006485647209 */ /* 0x000fe20007810000 */
[----:B------:R-:W1:Y:S01]  /*96b0*/  MUFU.TANH R24, R24 ;  /* 0x0000001800187308 */ /* 0x000e620000002400 */
[----:B-----5:R-:W-:-:S02]  /*96c0*/  FSEL R79, R79, -INF , P3 ;  /* 0xff8000004f4f7808 */ /* 0x020fc40001800000 */
[----:B------:R-:W-:Y:S02]  /*96d0*/  ISETP.GT.AND P3, PT, R97, 0x61, PT ;  /* 0x000000616100780c */ /* 0x000fe40003f64270 */
[----:B------:R-:W-:Y:S02]  /*96e0*/  FSEL R137, R56, -INF , P4 ;  /* 0xff80000038897808 */ /* 0x000fe40002000000 */
[----:B------:R-:W-:Y:S01]  /*96f0*/  FMNMX.FTZ R100, R85, R100, !PT ;  /* 0x0000006455647209 */ /* 0x000fe20007810000 */
[----:B------:R-:W2:Y:S01]  /*9700*/  MUFU.TANH R66, R66 ;  /* 0x0000004200427308 */ /* 0x000ea20000002400 */
[----:B------:R-:W-:Y:S02]  /*9710*/  FSEL R139, R82, -INF , P2 ;  /* 0xff800000528b7808 */ /* 0x000fe40001000000 */
[----:B------:R-:W-:Y:S02]  /*9720*/  ISETP.GT.AND P2, PT, R97, 0x68, PT ;  /* 0x000000686100780c */ /* 0x000fe40003f44270 */
[----:B------:R-:W-:-:S02]  /*9730*/  FSEL R57, R57, -INF , P3 ;  /* 0xff80000039397808 */ /* 0x000fc40001800000 */
[----:B------:R-:W-:Y:S01]  /*9740*/  FMNMX.FTZ R100, R137, R100, !PT ;  /* 0x0000006489647209 */ /* 0x000fe20007810000 */
[----:B------:R-:W4:Y:S01]  /*9750*/  MUFU.TANH R25, R25 ;  /* 0x0000001900197308 */ /* 0x000f220000002400 */
        /* <DEDUP_REMOVED lines=27> */
[----:B---3--:R-:W-:-:S02]  /*9910*/  FSEL R69, R69, -INF , P3 ;  /* 0xff80000045457808 */ /* 0x008fc40001800000 */
[----:B------:R-:W-:Y:S01]  /*9920*/  FMNMX.FTZ R100, R59, R100, !PT ;  /* 0x000000643b647209 */ /* 0x000fe20007810000 */
[----:B------:R-:W3:Y:S01]  /*9930*/  MUFU.TANH R32, R32 ;  /* 0x0000002000207308 */ /* 0x000ee20000002400 */
[----:B0-----:R-:W-:Y:S02]  /*9940*/  FSEL R63, R63, -INF , P1 ;  /* 0xff8000003f3f7808 */ /* 0x001fe40000800000 */
[----:B------:R-:W-:Y:S02]  /*9950*/  ISETP.GT.AND P1, PT, R97, 0x81, PT ;  /* 0x000000816100780c */ /* 0x000fe40003f24270 */
[----:B-1----:R-:W-:Y:S02]  /*9960*/  FSEL R155, R24, -INF , P2 ;  /* 0xff800000189b7808 */ /* 0x002fe40001000000 */
[----:B------:R-:W-:Y:S01]  /*9970*/  FMNMX.FTZ R100, R69, R100, !PT ;  /* 0x0000006445647209 */ /* 0x000fe20007810000 */
[----:B------:R-:W0:Y:S01]  /*9980*/  MUFU.TANH R26, R26 ;  /* 0x0000001a001a7308 */ /* 0x000e220000002400 */
[----:B--2---:R-:W-:-:S02]  /*9990*/  FSEL R153, R66, -INF , P6 ;  /* 0xff80000042997808 */ /* 0x004fc40003000000 */
[----:B------:R-:W-:Y:S02]  /*99a0*/  ISETP.GT.AND P6, PT, R97, 0x88, PT ;  /* 0x000000886100780c */ /* 0x000fe40003fc4270 */
[----:B----4-:R-:W-:Y:S02]  /*99b0*/  FSEL R25, R25, -INF , P1 ;  /* 0xff80000019197808 */ /* 0x010fe40000800000 */
[----:B------:R-:W-:Y:S01]  /*99c0*/  FMNMX.FTZ R100, R155, R100, !PT ;  /* 0x000000649b647209 */ /* 0x000fe20007810000 */
[----:B------:R-:W1:Y:S01]  /*99d0*/  MUFU.TANH R33, R33 ;  /* 0x0000002100217308 */ /* 0x000e620000002400 */
[----:B-----5:R-:W-:Y:S02]  /*99e0*/  FSEL R67, R67, -INF , P5 ;  /* 0xff80000043437808 */ /* 0x020fe40002800000 */
[----:B------:R-:W-:Y:S02]  /*99f0*/  ISETP.GT.AND P5, PT, R97, 0x89, PT ;  /* 0x000000896100780c */ /* 0x000fe40003fa4270 */
[----:B------:R-:W-:-:S03]  /*9a00*/  FSEL R28, R28, -INF , P6 ;  /* 0xff8000001c1c7808 */ /* 0x000fc60003000000 */
[----:B------:R-:W2:Y:S01]  /*9a10*/  MUFU.TANH R27, R27 ;  /* 0x0000001b001b7308 */ /* 0x000ea20000002400 */
[----:B------:R-:W-:Y:S02]  /*9a20*/  FMNMX.FTZ R100, R25, R100, !PT ;  /* 0x0000006419647209 */ /* 0x000fe40007810000 */
[----:B------:R-:W-:-:S05]  /*9a30*/  FSEL R70, R70, -INF , P4 ;  /* 0xff80000046467808 */ /* 0x000fca0002000000 */
[----:B------:R-:W4:Y:S01]  /*9a40*/  MUFU.TANH R36, R36 ;  /* 0x0000002400247308 */ /* 0x000f220000002400 */
[----:B------:R-:W-:Y:S02]  /*9a50*/  ISETP.GT.AND P4, PT, R97, 0x90, PT ;  /* 0x000000906100780c */ /* 0x000fe40003f84270 */
[----:B------:R-:W-:Y:S02]  /*9a60*/  FSEL R29, R29, -INF , P5 ;  /* 0xff8000001d1d7808 */ /* 0x000fe40002800000 */
[----:B------:R-:W-:-:S03]  /*9a70*/  FMNMX.FTZ R100, R28, R100, !PT ;  /* 0x000000641c647209 */ /* 0x000fc60007810000 */
[----:B------:R-:W5:Y:S01]  /*9a80*/  MUFU.TANH R12, R98 ;  /* 0x00000062000c7308 */ /* 0x000f620000002400 */
[----:B------:R-:W-:Y:S02]  /*9a90*/  FSEL R71, R71, -INF , P3 ;  /* 0xff80000047477808 */ /* 0x000fe40001800000 */
[----:B------:R-:W-:Y:S02]  /*9aa0*/  ISETP.GT.AND P3, PT, R97, 0x91, PT ;  /* 0x000000916100780c */ /* 0x000fe40003f64270 */
[----:B---3--:R-:W-:Y:S02]  /*9ab0*/  FSEL R32, R32, -INF , P4 ;  /* 0xff80000020207808 */ /* 0x008fe40002000000 */
[----:B------:R-:W-:Y:S02]  /*9ac0*/  FMNMX.FTZ R100, R29, R100, !PT ;  /* 0x000000641d647209 */ /* 0x000fe40007810000 */
[----:B0-----:R-:W-:Y:S02]  /*9ad0*/  FSEL R26, R26, -INF , P2 ;  /* 0xff8000001a1a7808 */ /* 0x001fe40001000000 */
[----:B------:R-:W-:-:S02]  /*9ae0*/  ISETP.GT.AND P2, PT, R97, 0x98, PT ;  /* 0x000000986100780c */ /* 0x000fc40003f44270 */
[----:B-1----:R-:W-:Y:S02]  /*9af0*/  FSEL R33, R33, -INF , P3 ;  /* 0xff80000021217808 */ /* 0x002fe40001800000 */
[----:B------:R-:W-:Y:S02]  /*9b00*/  FMNMX.FTZ R100, R32, R100, !PT ;  /* 0x0000006420647209 */ /* 0x000fe40007810000 */
[----:B--2---:R-:W-:Y:S02]  /*9b10*/  FSEL R27, R27, -INF , P1 ;  /* 0xff8000001b1b7808 */ /* 0x004fe40000800000 */
[----:B------:R-:W-:Y:S02]  /*9b20*/  ISETP.GT.AND P1, PT, R97, 0x99, PT ;  /* 0x000000996100780c */ /* 0x000fe40003f24270 */
[----:B----4-:R-:W-:Y:S02]  /*9b30*/  FSEL R97, R36, -INF , P2 ;  /* 0xff80000024617808 */ /* 0x010fe40001000000 */
[----:B------:R-:W-:-:S02]  /*9b40*/  FMNMX.FTZ R100, R33, R100, !PT ;  /* 0x0000006421647209 */ /* 0x000fc40007810000 */
[----:B-----5:R-:W-:Y:S02]  /*9b50*/  FSEL R14, R12, -INF , P1 ;  /* 0xff8000000c0e7808 */ /* 0x020fe40000800000 */
[----:B------:R-:W-:-:S04]  /*9b60*/  FMNMX.FTZ R100, R97, R100, !PT ;  /* 0x0000006461647209 */ /* 0x000fc80007810000 */
[----:B------:R-:W-:-:S05]  /*9b70*/  FMNMX.FTZ R100, R14, R100, !PT ;  /* 0x000000640e647209 */ /* 0x000fca0007810000 */
[----:B------:R-:W0:Y:S01]  /*9b80*/  SHFL.BFLY PT, R12, R100, 0x2, 0x1f ;  /* 0x0c401f00640c7f89 */ /* 0x000e2200000e0000 */
[----:B------:R-:W-:-:S04]  /*9b90*/  FMNMX.FTZ R44, R9, R10, !PT ;  /* 0x0000000a092c7209 */ /* 0x000fc80007810000 */
[----:B------:R-:W-:-:S04]  /*9ba0*/  FMNMX.FTZ R44, R13, R44, !PT ;  /* 0x0000002c0d2c7209 */ /* 0x000fc80007810000 */
[----:B------:R-:W-:-:S04]  /*9bb0*/  FMNMX.FTZ R44, R101, R44, !PT ;  /* 0x0000002c652c7209 */ /* 0x000fc80007810000 */
[----:B------:R-:W-:Y:S02]  /*9bc0*/  FMNMX.FTZ R44, R41, R44, !PT ;  /* 0x0000002c292c7209 */ /* 0x000fe40007810000 */
[----:B0-----:R-:W-:-:S05]  /*9bd0*/  FMNMX.FTZ R36, R100, R12, !PT ;  /* 0x0000000c64247209 */ /* 0x001fca0007810000 */
[----:B------:R-:W0:Y:S01]  /*9be0*/  SHFL.BFLY PT, R56, R36, 0x1, 0x1f ;  /* 0x0c201f0024387f89 */ /* 0x000e2200000e0000 */
[----:B------:R-:W-:-:S04]  /*9bf0*/  FMNMX.FTZ R46, R105, R44, !PT ;  /* 0x0000002c692e7209 */ /* 0x000fc80007810000 */
[----:B------:R-:W-:-:S04]  /*9c00*/  FMNMX.FTZ R46, R45, R46, !PT ;  /* 0x0000002e2d2e7209 */ /* 0x000fc80007810000 */
[----:B------:R-:W-:-:S04]  /*9c10*/  FMNMX.FTZ R46, R53, R46, !PT ;  /* 0x0000002e352e7209 */ /* 0x000fc80007810000 */
[----:B------:R-:W-:-:S04]  /*9c20*/  FMNMX.FTZ R46, R49, R46, !PT ;  /* 0x0000002e312e7209 */ /* 0x000fc80007810000 */
[----:B------:R-:W-:Y:S02]  /*9c30*/  FMNMX.FTZ R48, R51, R46, !PT ;  /* 0x0000002e33307209 */ /* 0x000fe40007810000 */
[----:B------:R-:W-:Y:S02]  /*9c40*/  MOV R58, UR4 ;  /* 0x00000004003a7c02 */ /* 0x000fe40008000f00 */
[----:B------:R-:W-:Y:S02]  /*9c50*/  FMNMX.FTZ R48, R93, R48, !PT ;  /* 0x000000305d307209 */ /* 0x000fe40007810000 */
[----:B0-----:R-:W-:Y:S02]  /*9c60*/  FMNMX.FTZ R56, R36, R56, !PT ;  /* 0x0000003824387209 */ /* 0x001fe40007810000 */
[----:B------:R-:W-:Y:S02]  /*9c70*/  FMNMX.FTZ R48, R117, R48, !PT ;  /* 0x0000003075307209 */ /* 0x000fe40007810000 */
[C---:B------:R-:W-:Y:S01]  /*9c80*/  FSETP.NEU.FTZ.AND P0, PT, R56.reuse, -INF , PT ;  /* 0xff8000003800780b */ /* 0x040fe20003f1d000 */
[----:B------:R-:W-:-:S01]  /*9c90*/  FFMA.FTZ R12, R56, R58, -8 ;  /* 0xc1000000380c7423 */ /* 0x000fc2000001003a */
[----:B------:R-:W-:-:S04]  /*9ca0*/  FMNMX.FTZ R48, R91, R48, !PT ;  /* 0x000000305b307209 */ /* 0x000fc80007810000 */
[----:B------:R-:W-:Y:S02]  /*9cb0*/  FSEL R12, R12, RZ, P0 ;  /* 0x000000ff0c0c7208 */ /* 0x000fe40000000000 */
[----:B------:R-:W-:Y:S02]  /*9cc0*/  ISETP.NE.AND P0, PT, R50, RZ, PT ;  /* 0x000000ff3200720c */ /* 0x000fe40003f05270 */
        /* <DEDUP_REMOVED lines=16> */
[----:B------:R-:W-:-:S01]  /*9dd0*/  FFMA.FTZ R107, R107, R58, -R12 ;  /* 0x0000003a6b6b7223 */ /* 0x000fc2000001080c */
[C---:B------:R-:W-:Y:S02]  /*9de0*/  FMUL.FTZ R24, R2.reuse, R31 ;  /* 0x0000001f02187220 */ /* 0x040fe40000410000 */
[----:B------:R-:W-:Y:S01]  /*9df0*/  FMNMX.FTZ R62, R153, R62, !PT ;  /* 0x0000003e993e7209 */ /* 0x000fe20007810000 */
[----:B------:R-:W0:Y:S01]  /*9e00*/  MUFU.TANH R20, R20 ;  /* 0x0000001400147308 */ /* 0x000e220000002400 */
[C---:B------:R-:W-:Y:S01]  /*9e10*/  FMUL.FTZ R30, R2.reuse, R34 ;  /* 0x00000022021e7220 */ /* 0x040fe20000410000 */
[----:B------:R-:W-:-:S06]  /*9e20*/  FMUL.FTZ R31, R2, R35 ;  /* 0x00000023021f7220 */ /* 0x000fcc0000410000 */
[----:B------:R1:W-:Y:S02]  /*9e30*/  MUFU.EX2 R44, R107 ;  /* 0x0000006b002c7308 */ /* 0x0003e40000000800 */
[----:B-1----:R-:W-:-:S06]  /*9e40*/  FMNMX.FTZ R107, R67, R62, !PT ;  /* 0x0000003e436b7209 */ /* 0x002fcc0007810000 */
[----:B------:R-:W1:Y:S01]  /*9e50*/  MUFU.TANH R24, R24 ;  /* 0x0000001800187308 */ /* 0x000e620000002400 */
[----:B------:R-:W-:Y:S01]  /*9e60*/  FMNMX.FTZ R62, R70, R107, !PT ;  /* 0x0000006b463e7209 */ /* 0x000fe20007810000 */
[----:B------:R-:W-:-:S03]  /*9e70*/  FMUL.FTZ R34, R2, R38 ;  /* 0x0000002602227220 */ /* 0x000fc60000410000 */
[----:B------:R-:W-:-:S03]  /*9e80*/  FMNMX.FTZ R107, R71, R62, !PT ;  /* 0x0000003e476b7209 */ /* 0x000fc60007810000 */
[----:B------:R-:W-:Y:S01]  /*9e90*/  MUFU.TANH R30, R30 ;  /* 0x0000001e001e7308 */ /* 0x000fe20000002400 */
[----:B------:R-:W-:Y:S01]  /*9ea0*/  FMUL.FTZ R35, R2, R39 ;  /* 0x0000002702237220 */ /* 0x000fe20000410000 */
[----:B------:R-:W-:-:S06]  /*9eb0*/  FMNMX.FTZ R64, R26, R107, !PT ;  /* 0x0000006b1a407209 */ /* 0x000fcc0007810000 */
[----:B------:R-:W2:Y:S01]  /*9ec0*/  MUFU.TANH R31, R31 ;  /* 0x0000001f001f7308 */ /* 0x000ea20000002400 */
[----:B------:R-:W-:-:S01]  /*9ed0*/  FFMA.FTZ R36, R37, R58, -R12 ;  /* 0x0000003a25247223 */ /* 0x000fc2000001080c */
[----:B0-----:R-:W-:Y:S01]  /*9ee0*/  FSEL R107, R20, -INF , P6 ;  /* 0xff800000146b7808 */ /* 0x001fe20003000000 */
[----:B------:R-:W-:-:S01]  /*9ef0*/  FFMA.FTZ R37, R43, R58, -R12 ;  /* 0x0000003a2b257223 */ /* 0x000fc2000001080c */
[----:B------:R-:W-:Y:S01]  /*9f00*/  FMNMX.FTZ R64, R27, R64, !PT ;  /* 0x000000401b407209 */ /* 0x000fe20007810000 */
[----:B------:R-:W-:-:S03]  /*9f10*/  FFMA.FTZ R43, R109, R58, -R12 ;  /* 0x0000003a6d2b7223 */ /* 0x000fc6000001080c */
[----:B------:R-:W0:Y:S01]  /*9f20*/  MUFU.TANH R34, R34 ;  /* 0x0000002200227308 */ /* 0x000e220000002400 */
[----:B------:R-:W-:-:S01]  /*9f30*/  FFMA.FTZ R111, R111, R58, -R12 ;  /* 0x0000003a6f6f7223 */ /* 0x000fc2000001080c */
[----:B------:R-:W-:Y:S01]  /*9f40*/  FFMA.FTZ R109, R85, R58, -R12 ;  /* 0x0000003a556d7223 */ /* 0x000fe2000001080c */
[----:B-1----:R-:W-:Y:S02]  /*9f50*/  FSEL R85, R24, -INF , P5 ;  /* 0xff80000018557808 */ /* 0x002fe40002800000 */
[----:B------:R-:W-:-:S03]  /*9f60*/  FMNMX.FTZ R64, R107, R64, !PT ;  /* 0x000000406b407209 */ /* 0x000fc60007810000 */
[----:B------:R-:W1:Y:S01]  /*9f70*/  MUFU.TANH R35, R35 ;  /* 0x0000002300237308 */ /* 0x000e620000002400 */
[----:B------:R-:W-:Y:S01]  /*9f80*/  FMNMX.FTZ R64, R85, R64, !PT ;  /* 0x0000004055407209 */ /* 0x000fe20007810000 */
[----:B------:R-:W-:Y:S01]  /*9f90*/  FFMA.FTZ R113, R113, R58, -R12 ;  /* 0x0000003a71717223 */ /* 0x000fe2000001080c */
[----:B--2---:R-:W-:-:S05]  /*9fa0*/  FSEL R31, R31, -INF , P3 ;  /* 0xff8000001f1f7808 */ /* 0x004fca0001800000 */
[----:B------:R2:W-:Y:S02]  /*9fb0*/  MUFU.EX2 R46, R111 ;  /* 0x0000006f002e7308 */ /* 0x0005e40000000800 */
[----:B--2---:R-:W-:-:S06]  /*9fc0*/  FSEL R111, R30, -INF , P4 ;  /* 0xff8000001e6f7808 */ /* 0x004fcc0002000000 */
[----:B------:R0:W-:Y:S01]  /*9fd0*/  MUFU.EX2 R48, R113 ;  /* 0x0000007100307308 */ /* 0x0001e20000000800 */
[----:B------:R-:W-:-:S04]  /*9fe0*/  FMNMX.FTZ R64, R111, R64, !PT ;  /* 0x000000406f407209 */ /* 0x000fc80007810000 */
[----:B------:R-:W-:Y:S02]  /*9ff0*/  FMNMX.FTZ R64, R31, R64, !PT ;  /* 0x000000401f407209 */ /* 0x000fe40007810000 */
[----:B0-----:R-:W-:Y:S01]  /*a000*/  FSEL R113, R34, -INF , P2 ;  /* 0xff80000022717808 */ /* 0x001fe20001000000 */
[--C-:B------:R-:W-:Y:S01]  /*a010*/  FFMA.FTZ R34, R57, R58, -R12.reuse ;  /* 0x0000003a39227223 */ /* 0x100fe2000001080c */
[----:B-1----:R-:W-:Y:S02]  /*a020*/  FSEL R57, R35, -INF , P1 ;  /* 0xff80000023397808 */ /* 0x002fe40000800000 */
[----:B------:R-:W-:Y:S01]  /*a030*/  FMNMX.FTZ R64, R113, R64, !PT ;  /* 0x0000004071407209 */ /* 0x000fe20007810000 */
[----:B------:R-:W-:-:S03]  /*a040*/  FFMA.FTZ R115, R115, R58, -R12 ;  /* 0x0000003a73737223 */ /* 0x000fc6000001080c */
[----:B------:R-:W-:Y:S01]  /*a050*/  FMNMX.FTZ R64, R57, R64, !PT ;  /* 0x0000004039407209 */ /* 0x000fe20007810000 */
[----:B------:R0:W-:Y:S04]  /*a060*/  MUFU.EX2 R50, R115 ;  /* 0x0000007300327308 */ /* 0x0001e80000000800 */
[----:B0-----:R-:W0:Y:S02]  /*a070*/  SHFL.BFLY PT, R115, R64, 0x2, 0x1f ;  /* 0x0c401f0040737f89 */ /* 0x001e2400000e0000 */
[----:B0-----:R-:W-:-:S05]  /*a080*/  FMNMX.FTZ R115, R64, R115, !PT ;  /* 0x0000007340737209 */ /* 0x001fca0007810000 */
[----:B------:R-:W0:Y:S01]  /*a090*/  SHFL.BFLY PT, R66, R115, 0x1, 0x1f ;  /* 0x0c201f0073427f89 */ /* 0x000e2200000e0000 */
[----:B------:R1:W-:Y:S01]  /*a0a0*/  MUFU.EX2 R35, R34 ;  /* 0x0000002200237308 */ /* 0x0003e20000000800 */
[----:B------:R-:W-:-:S01]  /*a0b0*/  FFMA.FTZ R39, R47, R58, -R12 ;  /* 0x0000003a2f277223 */ /* 0x000fc2000001080c */
[-CC-:B-1----:R-:W-:Y:S01]  /*a0c0*/  FFMA.FTZ R34, R59, R58.reuse, -R12.reuse ;  /* 0x0000003a3b227223 */ /* 0x182fe2000001080c */
[----:B------:R-:W-:-:S01]  /*a0d0*/  FFMA.FTZ R38, R99, R58, -R12 ;  /* 0x0000003a63267223 */ /* 0x000fc2000001080c */
[-CC-:B------:R-:W-:Y:S01]  /*a0e0*/  FFMA.FTZ R42, R103, R58.reuse, -R12.reuse ;  /* 0x0000003a672a7223 */ /* 0x180fe2000001080c */
[----:B------:R-:W-:-:S01]  /*a0f0*/  FFMA.FTZ R47, R89, R58, -R12 ;  /* 0x0000003a592f7223 */ /* 0x000fc2000001080c */
[-CC-:B------:R-:W-:Y:S01]  /*a100*/  FFMA.FTZ R3, R3, R58.reuse, -R12.reuse ;  /* 0x0000003a03037223 */ /* 0x180fe2000001080c */
[----:B------:R-:W-:-:S01]  /*a110*/  FFMA.FTZ R8, R8, R58, -R12 ;  /* 0x0000003a08087223 */ /* 0x000fc2000001080c */
[----:B0-----:R-:W-:Y:S01]  /*a120*/  FMNMX.FTZ R59, R115, R66, !PT ;  /* 0x00000042733b7209 */ /* 0x001fe20007810000 */
[----:B------:R-:W-:-:S03]  /*a130*/  FFMA.FTZ R66, R97, R58, -R12 ;  /* 0x0000003a61427223 */ /* 0x000fc6000001080c */
[C---:B------:R-:W-:Y:S01]  /*a140*/  FSETP.NEU.FTZ.AND P1, PT, R59.reuse, -INF , PT ;  /* 0xff8000003b00780b */ /* 0x040fe20003f3d000 */
[----:B------:R-:W-:-:S01]  /*a150*/  FFMA.FTZ R68, R59, R58, -8 ;  /* 0xc10000003b447423 */ /* 0x000fc2000001003a */
        /* <DEDUP_REMOVED lines=23> */
[----:B------:R-:W-:-:S05]  /*a2d0*/  FSEL R12, R68, RZ, P1 ;  /* 0x000000ff440c7208 */ /* 0x000fca0000800000 */
[-CC-:B------:R-:W-:Y:S01]  /*a2e0*/  FFMA.FTZ R9, R9, R58.reuse, -R12.reuse ;  /* 0x0000003a09097223 */ /* 0x180fe2000001080c */
[----:B------:R-:W-:-:S01]  /*a2f0*/  FFMA.FTZ R10, R10, R58, -R12 ;  /* 0x0000003a0a0a7223 */ /* 0x000fc2000001080c */
[-CC-:B------:R-:W-:Y:S01]  /*a300*/  FFMA.FTZ R13, R13, R58.reuse, -R12.reuse ;  /* 0x0000003a0d0d7223 */ /* 0x180fe2000001080c */
[----:B------:R-:W-:Y:S01]  /*a310*/  MUFU.EX2 R3, R3 ;  /* 0x0000000300037308 */ /* 0x000fe20000000800 */
[----:B------:R-:W-:-:S07]  /*a320*/  FFMA.FTZ R14, R101, R58, -R12 ;  /* 0x0000003a650e7223 */ /* 0x000fce000001080c */
[----:B------:R-:W0:Y:S01]  /*a330*/  MUFU.EX2 R8, R8 ;  /* 0x0000000800087308 */ /* 0x000e220000000800 */
[----:B------:R-:W-:-:S07]  /*a340*/  FFMA.FTZ R41, R41, R58, -R12 ;  /* 0x0000003a29297223 */ /* 0x000fce000001080c */
[----:B------:R-:W-:Y:S08]  /*a350*/  MUFU.EX2 R9, R9 ;  /* 0x0000000900097308 */ /* 0x000ff00000000800 */
[----:B------:R-:W1:Y:S01]  /*a360*/  MUFU.EX2 R10, R10 ;  /* 0x0000000a000a7308 */ /* 0x000e620000000800 */
[----:B------:R-:W-:-:S07]  /*a370*/  FFMA.FTZ R68, R105, R58, -R12 ;  /* 0x0000003a69447223 */ /* 0x000fce000001080c */
[----:B------:R-:W2:Y:S08]  /*a380*/  MUFU.EX2 R11, R11 ;  /* 0x0000000b000b7308 */ /* 0x000eb00000000800 */
[----:B------:R-:W3:Y:S01]  /*a390*/  MUFU.EX2 R13, R13 ;  /* 0x0000000d000d7308 */ /* 0x000ee20000000800 */
[----:B------:R-:W-:-:S07]  /*a3a0*/  FFMA.FTZ R45, R45, R58, -R12 ;  /* 0x0000003a2d2d7223 */ /* 0x000fce000001080c */
[----:B------:R-:W4:Y:S08]  /*a3b0*/  MUFU.EX2 R36, R36 ;  /* 0x0000002400247308 */ /* 0x000f300000000800 */
[----:B------:R-:W5:Y:S01]  /*a3c0*/  MUFU.EX2 R14, R14 ;  /* 0x0000000e000e7308 */ /* 0x000f620000000800 */
[----:B0-----:R-:W-:-:S01]  /*a3d0*/  FADD.FTZ R90, R3, R8 ;  /* 0x00000008035a7221 */ /* 0x001fc20000010000 */
[----:B-1----:R-:W-:-:S06]  /*a3e0*/  FADD.FTZ R92, R9, R10 ;  /* 0x0000000a095c7221 */ /* 0x002fcc0000010000 */
[----:B------:R-:W0:Y:S01]  /*a3f0*/  MUFU.EX2 R15, R15 ;  /* 0x0000000f000f7308 */ /* 0x000e220000000800 */
[----:B------:R-:W-:-:S07]  /*a400*/  FFMA.FTZ R72, R53, R58, -R12 ;  /* 0x0000003a35487223 */ /* 0x000fce000001080c */
[----:B------:R-:W1:Y:S01]  /*a410*/  MUFU.EX2 R41, R41 ;  /* 0x0000002900297308 */ /* 0x000e620000000800 */
[----:B------:R-:W-:-:S01]  /*a420*/  FFMA.FTZ R88, R87, R58, -R12 ;  /* 0x0000003a57587223 */ /* 0x000fc2000001080c */
[----:B------:R-:W-:Y:S01]  /*a430*/  FFMA.FTZ R53, R91, R58, -R12 ;  /* 0x0000003a5b357223 */ /* 0x000fe2000001080c */
[----:B--2---:R-:W-:-:S05]  /*a440*/  FADD.FTZ R87, R11, R90 ;  /* 0x0000005a0b577221 */ /* 0x004fca0000010000 */
[----:B------:R-:W2:Y:S01]  /*a450*/  MUFU.EX2 R38, R38 ;  /* 0x0000002600267308 */ /* 0x000ea20000000800 */
[----:B---3--:R-:W-:-:S01]  /*a460*/  FADD.FTZ R91, R13, R92 ;  /* 0x0000005c0d5b7221 */ /* 0x008fc20000010000 */
[----:B------:R-:W-:-:S06]  /*a470*/  FFMA.FTZ R49, R49, R58, -R12 ;  /* 0x0000003a31317223 */ /* 0x000fcc000001080c */
[----:B------:R-:W3:Y:S01]  /*a480*/  MUFU.EX2 R68, R68 ;  /* 0x0000004400447308 */ /* 0x000ee20000000800 */
[----:B----4-:R-:W-:-:S01]  /*a490*/  FADD.FTZ R90, R36, R87 ;  /* 0x00000057245a7221 */ /* 0x010fc20000010000 */
[----:B-----5:R-:W-:-:S06]  /*a4a0*/  FADD.FTZ R92, R14, R91 ;  /* 0x0000005b0e5c7221 */ /* 0x020fcc0000010000 */
[----:B------:R-:W4:Y:S01]  /*a4b0*/  MUFU.EX2 R37, R37 ;  /* 0x0000002500257308 */ /* 0x000f220000000800 */
[----:B------:R-:W-:-:S07]  /*a4c0*/  FFMA.FTZ R74, R51, R58, -R12 ;  /* 0x0000003a334a7223 */ /* 0x000fce000001080c */
[----:B------:R-:W5:Y:S01]  /*a4d0*/  MUFU.EX2 R45, R45 ;  /* 0x0000002d002d7308 */ /* 0x000f620000000800 */
[----:B------:R-:W-:-:S01]  /*a4e0*/  FFMA.FTZ R51, R93, R58, -R12 ;  /* 0x0000003a5d337223 */ /* 0x000fc2000001080c */
[----:B0-----:R-:W-:-:S06]  /*a4f0*/  FADD.FTZ R91, R15, R90 ;  /* 0x0000005a0f5b7221 */ /* 0x001fcc0000010000 */
[----:B------:R-:W0:Y:S01]  /*a500*/  MUFU.EX2 R42, R42 ;  /* 0x0000002a002a7308 */ /* 0x000e220000000800 */
[----:B-1----:R-:W-:-:S07]  /*a510*/  FADD.FTZ R93, R41, R92 ;  /* 0x0000005c295d7221 */ /* 0x002fce0000010000 */
[----:B------:R-:W1:Y:S01]  /*a520*/  MUFU.EX2 R72, R72 ;  /* 0x0000004800487308 */ /* 0x000e620000000800 */
[----:B--2---:R-:W-:-:S01]  /*a530*/  FADD.FTZ R90, R38, R91 ;  /* 0x0000005b265a7221 */ /* 0x004fc20000010000 */
[----:B---3--:R-:W-:-:S06]  /*a540*/  FADD.FTZ R92, R68, R93 ;  /* 0x0000005d445c7221 */ /* 0x008fcc0000010000 */
[----:B------:R-:W2:Y:S01]  /*a550*/  MUFU.EX2 R39, R39 ;  /* 0x0000002700277308 */ /* 0x000ea20000000800 */
[----:B------:R-:W-:-:S07]  /*a560*/  FFMA.FTZ R76, R117, R58, -R12 ;  /* 0x0000003a754c7223 */ /* 0x000fce000001080c */
[----:B------:R-:W3:Y:S01]  /*a570*/  MUFU.EX2 R49, R49 ;  /* 0x0000003100317308 */ /* 0x000ee20000000800 */
[----:B----4-:R-:W-:-:S01]  /*a580*/  FADD.FTZ R91, R37, R90 ;  /* 0x0000005a255b7221 */ /* 0x010fc20000010000 */
[----:B-----5:R-:W-:-:S06]  /*a590*/  FADD.FTZ R93, R45, R92 ;  /* 0x0000005c2d5d7221 */ /* 0x020fcc0000010000 */
[----:B------:R-:W4:Y:S01]  /*a5a0*/  MUFU.EX2 R74, R74 ;  /* 0x0000004a004a7308 */ /* 0x000f220000000800 */
[----:B0-----:R-:W-:-:S01]  /*a5b0*/  FADD.FTZ R90, R42, R91 ;  /* 0x0000005b2a5a7221 */ /* 0x001fc20000010000 */
[----:B-1----:R-:W-:-:S06]  /*a5c0*/  FADD.FTZ R92, R72, R93 ;  /* 0x0000005d485c7221 */ /* 0x002fcc0000010000 */
[----:B------:R-:W0:Y:S01]  /*a5d0*/  MUFU.EX2 R43, R43 ;  /* 0x0000002b002b7308 */ /* 0x000e220000000800 */
[----:B------:R-:W-:-:S07]  /*a5e0*/  FFMA.FTZ R78, R73, R58, -R12 ;  /* 0x0000003a494e7223 */ /* 0x000fce000001080c */
[----:B------:R-:W1:Y:S01]  /*a5f0*/  MUFU.EX2 R51, R51 ;  /* 0x0000003300337308 */ /* 0x000e620000000800 */
[----:B--2---:R-:W-:-:S01]  /*a600*/  FADD.FTZ R93, R39, R90 ;  /* 0x0000005a275d7221 */ /* 0x004fc20000010000 */
[----:B------:R-:W-:Y:S01]  /*a610*/  FFMA.FTZ R91, R67, R58, -R12 ;  /* 0x0000003a435b7223 */ /* 0x000fe2000001080c */
[----:B---3--:R-:W-:-:S05]  /*a620*/  FADD.FTZ R67, R49, R92 ;  /* 0x0000005c31437221 */ /* 0x008fca0000010000 */
[----:B------:R-:W2:Y:S01]  /*a630*/  MUFU.EX2 R76, R76 ;  /* 0x0000004c004c7308 */ /* 0x000ea20000000800 */
[----:B------:R-:W-:-:S01]  /*a640*/  FFMA.FTZ R73, R95, R58, -R12 ;  /* 0x0000003a5f497223 */ /* 0x000fc2000001080c */
[----:B------:R-:W-:Y:S01]  /*a650*/  FFMA.FTZ R90, R70, R58, -R12 ;  /* 0x0000003a465a7223 */ /* 0x000fe2000001080c */
[----:B------:R-:W-:-:S05]  /*a660*/  FADD.FTZ R70, R44, R93 ;  /* 0x0000005d2c467221 */ /* 0x000fca0000010000 */
[----:B------:R-:W3:Y:S01]  /*a670*/  MUFU.EX2 R47, R47 ;  /* 0x0000002f002f7308 */ /* 0x000ee20000000800 */
[----:B----4-:R-:W-:-:S01]  /*a680*/  FADD.FTZ R92, R74, R67 ;  /* 0x000000434a5c7221 */ /* 0x010fc20000010000 */
[----:B------:R-:W-:-:S06]  /*a690*/  FFMA.FTZ R80, R77, R58, -R12 ;  /* 0x0000003a4d507223 */ /* 0x000fcc000001080c */
[----:B------:R-:W4:Y:S01]  /*a6a0*/  MUFU.EX2 R53, R53 ;  /* 0x0000003500357308 */ /* 0x000f220000000800 */
[----:B0-----:R-:W-:-:S01]  /*a6b0*/  FADD.FTZ R93, R43, R70 ;  /* 0x000000462b5d7221 */ /* 0x001fc20000010000 */
[----:B-1----:R-:W-:-:S06]  /*a6c0*/  FADD.FTZ R95, R51, R92 ;  /* 0x0000005c335f7221 */ /* 0x002fcc0000010000 */
[----:B------:R-:W0:Y:S01]  /*a6d0*/  MUFU.EX2 R78, R78 ;  /* 0x0000004e004e7308 */ /* 0x000e220000000800 */
[----:B------:R-:W-:-:S01]  /*a6e0*/  FFMA.FTZ R77, R131, R58, -R12 ;  /* 0x0000003a834d7223 */ /* 0x000fc2000001080c */
[----:B------:R-:W-:Y:S01]  /*a6f0*/  FADD.FTZ R92, R46, R93 ;  /* 0x0000005d2e5c7221 */ /* 0x000fe20000010000 */
[----:B--2---:R-:W-:-:S05]  /*a700*/  FADD.FTZ R94, R76, R95 ;  /* 0x0000005f4c5e7221 */ /* 0x004fca0000010000 */
[----:B------:R-:W1:Y:S01]  /*a710*/  MUFU.EX2 R73, R73 ;  /* 0x0000004900497308 */ /* 0x000e620000000800 */
[----:B------:R-:W-:-:S01]  /*a720*/  FFMA.FTZ R82, R75, R58, -R12 ;  /* 0x0000003a4b527223 */ /* 0x000fc2000001080c */
[----:B------:R-:W-:Y:S01]  /*a730*/  ISETP.GE.AND P1, PT, R40, 0xa1, PT ;  /* 0x000000a12800780c */ /* 0x000fe20003f26270 */
[----:B------:R-:W-:-:S05]  /*a740*/  FFMA.FTZ R67, R27, R58, -R12 ;  /* 0x0000003a1b437223 */ /* 0x000fca000001080c */
[----:B------:R-:W2:Y:S01]  /*a750*/  MUFU.EX2 R89, R89 ;  /* 0x0000005900597308 */ /* 0x000ea20000000800 */
[----:B------:R-:W-:Y:S02]  /*a760*/  VIADD R40, R0, 0x13240 ;  /* 0x0001324000287836 */ /* 0x000fe40000000000 */
[----:B---3--:R-:W-:Y:S01]  /*a770*/  FADD.FTZ R27, R47, R92 ;  /* 0x0000005c2f1b7221 */ /* 0x008fe20000010000 */
[----:B----4-:R-:W-:-:S04]  /*a780*/  FADD.FTZ R93, R53, R94 ;  /* 0x0000005e355d7221 */ /* 0x010fc80000010000 */
[----:B------:R-:W3:Y:S01]  /*a790*/  MUFU.EX2 R80, R80 ;  /* 0x0000005000507308 */ /* 0x000ee20000000800 */
[----:B------:R-:W-:-:S01]  /*a7a0*/  FFMA.FTZ R86, R135, R58, -R12 ;  /* 0x0000003a87567223 */ /* 0x000fc2000001080c */
[----:B------:R-:W-:-:S06]  /*a7b0*/  FADD.FTZ R95, R48, R27 ;  /* 0x0000001b305f7221 */ /* 0x000fcc0000010000 */
[----:B------:R-:W4:Y:S01]  /*a7c0*/  MUFU.EX2 R52, R121 ;  /* 0x0000007900347308 */ /* 0x000f220000000800 */
[----:B------:R-:W-:Y:S01]  /*a7d0*/  PRMT R40, R102, 0x654, R40 ;  /* 0x0000065466287816 */ /* 0x000fe20000000028 */
[----:B0-----:R-:W-:-:S06]  /*a7e0*/  FADD.FTZ R92, R78, R93 ;  /* 0x0000005d4e5c7221 */ /* 0x001fcc0000010000 */
[----:B------:R-:W0:Y:S01]  /*a7f0*/  MUFU.EX2 R77, R77 ;  /* 0x0000004d004d7308 */ /* 0x000e220000000800 */
[----:B------:R-:W-:-:S01]  /*a800*/  FFMA.FTZ R79, R79, R58, -R12 ;  /* 0x0000003a4f4f7223 */ /* 0x000fc2000001080c */
[----:B------:R-:W-:-:S06]  /*a810*/  FADD.FTZ R94, R50, R95 ;  /* 0x0000005f325e7221 */ /* 0x000fcc0000010000 */
[----:B------:R-:W5:Y:S01]  /*a820*/  MUFU.EX2 R99, R99 ;  /* 0x0000006300637308 */ /* 0x000f620000000800 */
[----:B------:R-:W-:-:S01]  /*a830*/  FFMA.FTZ R84, R83, R58, -R12 ;  /* 0x0000003a53547223 */ /* 0x000fc2000001080c */
[----:B------:R2:W-:Y:S01]  /*a840*/  SYNCS.ARRIVE.TRANS64.RED.A1T0 RZ, [R40+URZ], RZ ;  /* 0x000000ff28ff79a7 */ /* 0x0005e2000810043f */
[----:B-1----:R-:W-:-:S05]  /*a850*/  FADD.FTZ R93, R73, R92 ;  /* 0x0000005c495d7221 */ /* 0x002fca0000010000 */
[----:B------:R-:W1:Y:S01]  /*a860*/  MUFU.EX2 R82, R82 ;  /* 0x0000005200527308 */ /* 0x000e620000000800 */
[----:B------:R-:W-:-:S01]  /*a870*/  FFMA.FTZ R75, R139, R58, -R12 ;  /* 0x0000003a8b4b7223 */ /* 0x000fc2000001080c */
[-CC-:B------:R-:W-:Y:S01]  /*a880*/  FFMA.FTZ R83, R141, R58.reuse, -R12.reuse ;  /* 0x0000003a8d537223 */ /* 0x180fe2000001080c */
[----:B------:R-:W-:-:S01]  /*a890*/  FFMA.FTZ R145, R145, R58, -R12 ;  /* 0x0000003a91917223 */ /* 0x000fc2000001080c */
[-CC-:B------:R-:W-:Y:S01]  /*a8a0*/  FFMA.FTZ R87, R149, R58.reuse, -R12.reuse ;  /* 0x0000003a95577223 */ /* 0x180fe2000001080c */
[----:B--2---:R-:W-:-:S03]  /*a8b0*/  FFMA.FTZ R40, R151, R58, -R12 ;  /* 0x0000003a97287223 */ /* 0x004fc6000001080c */
[----:B------:R-:W2:Y:S01]  /*a8c0*/  MUFU.EX2 R54, R125 ;  /* 0x0000007d00367308 */ /* 0x000ea20000000800 */
        /* <DEDUP_REMOVED lines=10> */
[----:B------:R-:W-:Y:S01]  /*a970*/  FFMA.FTZ R12, R57, R58, -R12 ;  /* 0x0000003a390c7223 */ /* 0x000fe2000001080c */
[----:B------:R-:W-:-:S01]  /*a980*/  FADD.FTZ R57, R89, R94 ;  /* 0x0000005e59397221 */ /* 0x000fc20000010000 */
[----:B------:R-:W-:-:S02]  /*a990*/  F2FP.SATFINITE.E4M3.F32.PACK_AB_MERGE_C R152, R36, R11, RZ ;  /* 0x0000000b2498723e */ /* 0x000fc400048070ff */
[----:B------:R-:W2:Y:S01]  /*a9a0*/  MUFU.EX2 R103, R103 ;  /* 0x0000006700677308 */ /* 0x000ea20000000800 */
[----:B---3--:R-:W-:-:S01]  /*a9b0*/  FADD.FTZ R36, R80, R93 ;  /* 0x0000005d50247221 */ /* 0x008fc20000010000 */
[----:B----4-:R-:W-:Y:S01]  /*a9c0*/  FADD.FTZ R92, R52, R57 ;  /* 0x00000039345c7221 */ /* 0x010fe20000010000 */
[----:B------:R-:W-:-:S05]  /*a9d0*/  F2FP.SATFINITE.E4M3.F32.PACK_AB_MERGE_C R154, R42, R37, RZ ;  /* 0x000000252a9a723e */ /* 0x000fca00048070ff */
[----:B------:R-:W3:Y:S01]  /*a9e0*/  MUFU.EX2 R79, R79 ;  /* 0x0000004f004f7308 */ /* 0x000ee20000000800 */
[----:B0-----:R-:W-:-:S01]  /*a9f0*/  FADD.FTZ R37, R77, R36 ;  /* 0x000000244d257221 */ /* 0x001fc20000010000 */
[----:B------:R-:W-:Y:S01]  /*aa00*/  F2FP.SATFINITE.E4M3.F32.PACK_AB_MERGE_C R148, R46, R43, RZ ;  /* 0x0000002b2e94723e */ /* 0x000fe200048070ff */
[----:B-----5:R-:W-:-:S05]  /*aa10*/  FADD.FTZ R43, R99, R92 ;  /* 0x0000005c632b7221 */ /* 0x020fca0000010000 */
[----:B------:R-:W0:Y:S01]  /*aa20*/  MUFU.EX2 R60, R129 ;  /* 0x00000081003c7308 */ /* 0x000e220000000800 */
[----:B-1----:R-:W-:-:S07]  /*aa30*/  FADD.FTZ R37, R82, R37 ;  /* 0x0000002552257221 */ /* 0x002fce0000010000 */
[----:B------:R-:W1:Y:S01]  /*aa40*/  MUFU.EX2 R75, R75 ;  /* 0x0000004b004b7308 */ /* 0x000e620000000800 */
[----:B--2---:R-:W-:-:S01]  /*aa50*/  FADD.FTZ R42, R54, R43 ;  /* 0x0000002b362a7221 */ /* 0x004fc20000010000 */
[----:B------:R-:W-:-:S06]  /*aa60*/  F2FP.SATFINITE.E4M3.F32.PACK_AB_MERGE_C R13, R14, R13, RZ ;  /* 0x0000000d0e0d723e */ /* 0x000fcc00048070ff */
[----:B------:R-:W2:Y:S01]  /*aa70*/  MUFU.EX2 R81, R81 ;  /* 0x0000005100517308 */ /* 0x000ea20000000800 */
[----:B------:R-:W-:-:S07]  /*aa80*/  FADD.FTZ R14, R86, R37 ;  /* 0x00000025560e7221 */ /* 0x000fce0000010000 */
[----:B------:R-:W4:Y:S01]  /*aa90*/  MUFU.EX2 R84, R84 ;  /* 0x0000005400547308 */ /* 0x000f220000000800 */
[C---:B------:R-:W-:Y:S01]  /*aaa0*/  F2FP.SATFINITE.E4M3.F32.PACK_AB_MERGE_C R136, R103.reuse, R54, RZ ;  /* 0x000000366788723e */ /* 0x040fe200048070ff */
[----:B------:R-:W-:-:S06]  /*aab0*/  FADD.FTZ R103, R103, R42 ;  /* 0x0000002a67677221 */ /* 0x000fcc0000010000 */
[----:B------:R-:W5:Y:S01]  /*aac0*/  MUFU.EX2 R62, R133 ;  /* 0x00000085003e7308 */ /* 0x000f620000000800 */
[----:B---3--:R-:W-:-:S07]  /*aad0*/  FADD.FTZ R14, R79, R14 ;  /* 0x0000000e4f0e7221 */ /* 0x008fce0000010000 */
[----:B------:R-:W3:Y:S01]  /*aae0*/  MUFU.EX2 R83, R83 ;  /* 0x0000005300537308 */ /* 0x000ee20000000800 */
[----:B0-----:R-:W-:-:S07]  /*aaf0*/  FADD.FTZ R42, R60, R103 ;  /* 0x000000673c2a7221 */ /* 0x001fce0000010000 */
[----:B------:R-:W0:Y:S01]  /*ab00*/  MUFU.EX2 R109, R109 ;  /* 0x0000006d006d7308 */ /* 0x000e220000000800 */
[----:B-1----:R-:W-:-:S07]  /*ab10*/  FADD.FTZ R37, R75, R14 ;  /* 0x0000000e4b257221 */ /* 0x002fce0000010000 */
[----:B------:R-:W1:Y:S01]  /*ab20*/  MUFU.EX2 R88, R88 ;  /* 0x0000005800587308 */ /* 0x000e620000000800 */
[----:B--2---:R-:W-:-:S01]  /*ab30*/  FADD.FTZ R43, R81, R42 ;  /* 0x0000002a512b7221 */ /* 0x004fc20000010000 */
[----:B----4-:R-:W-:-:S06]  /*ab40*/  FADD.FTZ R14, R84, R37 ;  /* 0x00000025540e7221 */ /* 0x010fcc0000010000 */
[----:B------:R-:W2:Y:S08]  /*ab50*/  MUFU.EX2 R20, R20 ;  /* 0x0000001400147308 */ /* 0x000eb00000000800 */
[----:B------:R-:W4:Y:S01]  /*ab60*/  MUFU.EX2 R0, R145 ;  /* 0x0000009100007308 */ /* 0x000f220000000800 */
[----:B-----5:R-:W-:-:S01]  /*ab70*/  FADD.FTZ R42, R62, R43 ;  /* 0x0000002b3e2a7221 */ /* 0x020fc20000010000 */
[----:B------:R-:W-:Y:S01]  /*ab80*/  F2FP.SATFINITE.E4M3.F32.PACK_AB_MERGE_C R152, R8, R3, R152 ;  /* 0x000000030898723e */ /* 0x000fe20004807098 */
[----:B---3--:R-:W-:-:S05]  /*ab90*/  FADD.FTZ R3, R83, R14 ;  /* 0x0000000e53037221 */ /* 0x008fca0000010000 */
[----:B------:R-:W3:Y:S01]  /*aba0*/  MUFU.EX2 R87, R87 ;  /* 0x0000005700577308 */ /* 0x000ee20000000800 */
[C---:B0-----:R-:W-:Y:S01]  /*abb0*/  F2FP.SATFINITE.E4M3.F32.PACK_AB_MERGE_C R138, R109.reuse, R62, RZ ;  /* 0x0000003e6d8a723e */ /* 0x041fe200048070ff */
[----:B------:R-:W-:-:S06]  /*abc0*/  FADD.FTZ R109, R109, R42 ;  /* 0x0000002a6d6d7221 */ /* 0x000fcc0000010000 */
[----:B------:R-:W0:Y:S01]  /*abd0*/  MUFU.EX2 R24, R24 ;  /* 0x0000001800187308 */ /* 0x000e220000000800 */
[----:B-1----:R-:W-:-:S07]  /*abe0*/  FADD.FTZ R3, R88, R3 ;  /* 0x0000000358037221 */ /* 0x002fce0000010000 */
[----:B------:R-:W1:Y:S01]  /*abf0*/  MUFU.EX2 R40, R40 ;  /* 0x0000002800287308 */ /* 0x000e620000000800 */
[----:B--2---:R-:W-:-:S07]  /*ac00*/  FADD.FTZ R8, R20, R109 ;  /* 0x0000006d14087221 */ /* 0x004fce0000010000 */
[----:B------:R-:W2:Y:S01]  /*ac10*/  MUFU.EX2 R61, R61 ;  /* 0x0000003d003d7308 */ /* 0x000ea20000000800 */
[----:B----4-:R-:W-:-:S07]  /*ac20*/  FADD.FTZ R14, R0, R3 ;  /* 0x00000003000e7221 */ /* 0x010fce0000010000 */
[----:B------:R-:W4:Y:S01]  /*ac30*/  MUFU.EX2 R63, R63 ;  /* 0x0000003f003f7308 */ /* 0x000f220000000800 */
[----:B------:R-:W-:Y:S01]  /*ac40*/  F2FP.SATFINITE.E4M3.F32.PACK_AB_MERGE_C R154, R38, R15, R154 ;  /* 0x0000000f269a723e */ /* 0x000fe2000480709a */
[----:B------:R-:W-:-:S06]  /*ac50*/  FADD.FTZ R3, R35, R8 ;  /* 0x0000000823037221 */ /* 0x000fcc0000010000 */
[----:B------:R-:W5:Y:S01]  /*ac60*/  MUFU.EX2 R30, R30 ;  /* 0x0000001e001e7308 */ /* 0x000f620000000800 */
[----:B---3--:R-:W-:-:S07]  /*ac70*/  FADD.FTZ R15, R87, R14 ;  /* 0x0000000e570f7221 */ /* 0x008fce0000010000 */
[----:B------:R-:W3:Y:S01]  /*ac80*/  MUFU.EX2 R26, R153 ;  /* 0x00000099001a7308 */ /* 0x000ee20000000800 */
[----:B0-----:R-:W-:-:S01]  /*ac90*/  FADD.FTZ R14, R24, R3 ;  /* 0x00000003180e7221 */ /* 0x001fc20000010000 */
[----:B-1----:R-:W-:-:S06]  /*aca0*/  FADD.FTZ R38, R40, R15 ;  /* 0x0000000f28267221 */ /* 0x002fcc0000010000 */
[----:B------:R-:W0:Y:S01]  /*acb0*/  MUFU.EX2 R65, R65 ;  /* 0x0000004100417308 */ /* 0x000e220000000800 */
[----:B--2---:R-:W-:-:S07]  /*acc0*/  F2FP.SATFINITE.E4M3.F32.PACK_AB_MERGE_C R140, R61, R24, RZ ;  /* 0x000000183d8c723e */ /* 0x004fce00048070ff */
[----:B------:R-:W1:Y:S01]  /*acd0*/  MUFU.EX2 R27, R91 ;  /* 0x0000005b001b7308 */ /* 0x000e620000000800 */
[----:B------:R-:W-:-:S01]  /*ace0*/  FADD.FTZ R61, R61, R14 ;  /* 0x0000000e3d3d7221 */ /* 0x000fc20000010000 */
[----:B----4-:R-:W-:-:S06]  /*acf0*/  F2FP.SATFINITE.E4M3.F32.PACK_AB_MERGE_C R40, R63, R40, RZ ;  /* 0x000000283f28723e */ /* 0x010fcc00048070ff */
[----:B------:R-:W-:Y:S01]  /*ad00*/  MUFU.EX2 R34, R34 ;  /* 0x0000002200227308 */ /* 0x000fe20000000800 */
[----:B------:R-:W-:-:S07]  /*ad10*/  FADD.FTZ R63, R63, R38 ;  /* 0x000000263f3f7221 */ /* 0x000fce0000010000 */
[----:B------:R-:W2:Y:S08]  /*ad20*/  MUFU.EX2 R69, R69 ;  /* 0x0000004500457308 */ /* 0x000eb00000000800 */
[----:B------:R-:W4:Y:S01]  /*ad30*/  MUFU.EX2 R11, R90 ;  /* 0x0000005a000b7308 */ /* 0x000f220000000800 */
[----:B-----5:R-:W-:-:S01]  /*ad40*/  FADD.FTZ R14, R30, R61 ;  /* 0x0000003d1e0e7221 */ /* 0x020fc20000010000 */
[----:B---3--:R-:W-:-:S06]  /*ad50*/  FADD.FTZ R24, R26, R63 ;  /* 0x0000003f1a187221 */ /* 0x008fcc0000010000 */
[----:B------:R-:W3:Y:S01]  /*ad60*/  MUFU.EX2 R36, R71 ;  /* 0x0000004700247308 */ /* 0x000ee20000000800 */
[----:B0-----:R-:W-:-:S01]  /*ad70*/  FADD.FTZ R3, R65, R14 ;  /* 0x0000000e41037221 */ /* 0x001fc20000010000 */
[----:B-1----:R-:W-:-:S06]  /*ad80*/  FADD.FTZ R24, R27, R24 ;  /* 0x000000181b187221 */ /* 0x002fcc0000010000 */
[----:B------:R-:W-:Y:S08]  /*ad90*/  MUFU.EX2 R28, R28 ;  /* 0x0000001c001c7308 */ /* 0x000ff00000000800 */
[----:B------:R-:W-:Y:S01]  /*ada0*/  MUFU.EX2 R29, R29 ;  /* 0x0000001d001d7308 */ /* 0x000fe20000000800 */
[----:B--2---:R-:W-:-:S07]  /*adb0*/  F2FP.SATFINITE.E4M3.F32.PACK_AB_MERGE_C R142, R69, R34, RZ ;  /* 0x00000022458e723e */ /* 0x004fce00048070ff */
[----:B------:R-:W-:Y:S08]  /*adc0*/  MUFU.EX2 R64, R64 ;  /* 0x0000004000407308 */ /* 0x000ff00000000800 */
[----:B------:R-:W0:Y:S01]  /*add0*/  MUFU.EX2 R70, R70 ;  /* 0x0000004600467308 */ /* 0x000e220000000800 */
[----:B------:R-:W-:-:S01]  /*ade0*/  FADD.FTZ R34, R34, R3 ;  /* 0x0000000322227221 */ /* 0x000fc20000010000 */
[----:B----4-:R-:W-:-:S06]  /*adf0*/  FADD.FTZ R3, R11, R24 ;  /* 0x000000180b037221 */ /* 0x010fcc0000010000 */
[----:B------:R-:W1:Y:S08]  /*ae00*/  MUFU.EX2 R25, R25 ;  /* 0x0000001900197308 */ /* 0x000e700000000800 */
[----:B------:R-:W2:Y:S01]  /*ae10*/  MUFU.EX2 R67, R67 ;  /* 0x0000004300437308 */ /* 0x000ea20000000800 */
[----:B------:R-:W-:-:S01]  /*ae20*/  FADD.FTZ R69, R69, R34 ;  /* 0x0000002245457221 */ /* 0x000fc20000010000 */
[----:B---3--:R-:W-:-:S06]  /*ae30*/  FADD.FTZ R3, R36, R3 ;  /* 0x0000000324037221 */ /* 0x008fcc0000010000 */
[----:B------:R-:W3:Y:S01]  /*ae40*/  MUFU.EX2 R107, R107 ;  /* 0x0000006b006b7308 */ /* 0x000ee20000000800 */
[----:B------:R-:W-:Y:S01]  /*ae50*/  F2FP.SATFINITE.E4M3.F32.PACK_AB_MERGE_C R140, R35, R20, R140 ;  /* 0x00000014238c723e */ /* 0x000fe2000480708c */
[----:B0-----:R-:W-:Y:S01]  /*ae60*/  FADD.FTZ R20, R70, R3 ;  /* 0x0000000346147221 */ /* 0x001fe20000010000 */
[----:B------:R-:W-:-:S05]  /*ae70*/  F2FP.SATFINITE.E4M3.F32.PACK_AB_MERGE_C R153, R10, R9, R13 ;  /* 0x000000090a99723e */ /* 0x000fca000480700d */
[----:B------:R-:W0:Y:S01]  /*ae80*/  MUFU.EX2 R8, R85 ;  /* 0x0000005500087308 */ /* 0x000e220000000800 */
[----:B------:R-:W-:Y:S01]  /*ae90*/  F2FP.SATFINITE.E4M3.F32.PACK_AB_MERGE_C R144, R29, R28, RZ ;  /* 0x0000001c1d90723e */ /* 0x000fe200048070ff */
[----:B------:R-:W-:-:S06]  /*aea0*/  FADD.FTZ R10, R64, R69 ;  /* 0x00000045400a7221 */ /* 0x000fcc0000010000 */
[----:B------:R-:W-:Y:S01]  /*aeb0*/  MUFU.EX2 R66, R66 ;  /* 0x0000004200427308 */ /* 0x000fe20000000800 */
[C---:B-1----:R-:W-:Y:S01]  /*aec0*/  F2FP.SATFINITE.E4M3.F32.PACK_AB_MERGE_C R144, R25.reuse, R64, R144 ;  /* 0x000000401990723e */ /* 0x042fe20004807090 */
[----:B------:R-:W-:-:S06]  /*aed0*/  FADD.FTZ R25, R25, R10 ;  /* 0x0000000a19197221 */ /* 0x000fcc0000010000 */
[----:B------:R-:W1:Y:S01]  /*aee0*/  MUFU.EX2 R97, R97 ;  /* 0x0000006100617308 */ /* 0x000e620000000800 */
[----:B--2---:R-:W-:-:S07]  /*aef0*/  FADD.FTZ R20, R67, R20 ;  /* 0x0000001443147221 */ /* 0x004fce0000010000 */
[----:B------:R-:W2:Y:S08]  /*af00*/  MUFU.EX2 R32, R32 ;  /* 0x0000002000207308 */ /* 0x000eb00000000800 */
[----:B------:R-:W4:Y:S01]  /*af10*/  MUFU.EX2 R111, R111 ;  /* 0x0000006f006f7308 */ /* 0x000f220000000800 */
[----:B------:R-:W-:-:S01]  /*af20*/  FADD.FTZ R28, R28, R25 ;  /* 0x000000191c1c7221 */ /* 0x000fc20000010000 */
[----:B---3--:R-:W-:-:S06]  /*af30*/  FADD.FTZ R3, R107, R20 ;  /* 0x000000146b037221 */ /* 0x008fcc0000010000 */
[----:B------:R-:W3:Y:S08]  /*af40*/  MUFU.EX2 R33, R33 ;  /* 0x0000002100217308 */ /* 0x000ef00000000800 */
[----:B------:R-:W5:Y:S01]  /*af50*/  MUFU.EX2 R14, R31 ;  /* 0x0000001f000e7308 */ /* 0x000f620000000800 */
[C---:B0-----:R-:W-:Y:S01]  /*af60*/  F2FP.SATFINITE.E4M3.F32.PACK_AB_MERGE_C R107, R8.reuse, R107, RZ ;  /* 0x0000006b086b723e */ /* 0x041fe200048070ff */
[----:B------:R-:W-:Y:S01]  /*af70*/  FADD.FTZ R29, R29, R28 ;  /* 0x0000001c1d1d7221 */ /* 0x000fe20000010000 */
[----:B------:R-:W-:-:S05]  /*af80*/  FADD.FTZ R8, R8, R3 ;  /* 0x0000000308087221 */ /* 0x000fca0000010000 */
[----:B------:R-:W0:Y:S08]  /*af90*/  MUFU.EX2 R113, R113 ;  /* 0x0000007100717308 */ /* 0x000e300000000800 */
[----:B------:R-:W0:Y:S01]  /*afa0*/  MUFU.EX2 R12, R12 ;  /* 0x0000000c000c7308 */ /* 0x000e220000000800 */
[----:B-1----:R-:W-:Y:S01]  /*afb0*/  F2FP.SATFINITE.E4M3.F32.PACK_AB_MERGE_C R9, R97, R66, RZ ;  /* 0x000000426109723e */ /* 0x002fe200048070ff */
[----:B--2---:R-:W-:Y:S01]  /*afc0*/  FADD.FTZ R10, R32, R29 ;  /* 0x0000001d200a7221 */ /* 0x004fe20000010000 */
[----:B----4-:R-:W-:-:S01]  /*afd0*/  FADD.FTZ R3, R111, R8 ;  /* 0x000000086f037221 */ /* 0x010fc20000010000 */
[----:B------:R-:W-:-:S02]  /*afe0*/  F2FP.SATFINITE.E4M3.F32.PACK_AB_MERGE_C R141, R87, R0, R40 ;  /* 0x00000000578d723e */ /* 0x000fc40004807028 */
[C---:B---3--:R-:W-:Y:S01]  /*aff0*/  F2FP.SATFINITE.E4M3.F32.PACK_AB_MERGE_C R146, R33.reuse, R32, R9 ;  /* 0x000000202192723e */ /* 0x048fe20004807009 */
[----:B------:R-:W-:Y:S01]  /*b000*/  FADD.FTZ R33, R33, R10 ;  /* 0x0000000a21217221 */ /* 0x000fe20000010000 */
[----:B-----5:R-:W-:-:S01]  /*b010*/  FADD.FTZ R0, R14, R3 ;  /* 0x000000030e007221 */ /* 0x020fc20000010000 */
[----:B------:R-:W-:Y:S02]  /*b020*/  F2FP.SATFINITE.E4M3.F32.PACK_AB_MERGE_C R150, R89, R50, RZ ;  /* 0x000000325996723e */ /* 0x000fe400048070ff */
[----:B------:R-:W-:Y:S01]  /*b030*/  F2FP.SATFINITE.E4M3.F32.PACK_AB_MERGE_C R45, R72, R45, RZ ;  /* 0x0000002d482d723e */ /* 0x000fe200048070ff */
[----:B------:R-:W-:Y:S01]  /*b040*/  FADD.FTZ R20, R66, R33 ;  /* 0x0000002142147221 */ /* 0x000fe20000010000 */
[----:B------:R-:W-:Y:S01]  /*b050*/  F2FP.SATFINITE.E4M3.F32.PACK_AB_MERGE_C R51, R76, R51, RZ ;  /* 0x000000334c33723e */ /* 0x000fe200048070ff */
[----:B0-----:R-:W-:Y:S01]  /*b060*/  FADD.FTZ R15, R113, R0 ;  /* 0x00000000710f7221 */ /* 0x001fe20000010000 */
[----:B------:R-:W-:Y:S02]  /*b070*/  F2FP.SATFINITE.E4M3.F32.PACK_AB_MERGE_C R73, R80, R73, RZ ;  /* 0x000000495049723e */ /* 0x000fe400048070ff */
[----:B------:R-:W-:Y:S01]  /*b080*/  F2FP.SATFINITE.E4M3.F32.PACK_AB_MERGE_C R11, R36, R11, RZ ;  /* 0x0000000b240b723e */ /* 0x000fe200048070ff */
[----:B------:R-:W-:Y:S01]  /*b090*/  BSSY B0, `(.L_x_13569) ;  /* 0x0000332000007945 */ /* 0x000fe20003800000 */
[----:B------:R-:W-:-:S02]  /*b0a0*/  F2FP.SATFINITE.E4M3.F32.PACK_AB_MERGE_C R79, R79, R86, RZ ;  /* 0x000000564f4f723e */ /* 0x000fc400048070ff */
[----:B------:R-:W-:Y:S02]  /*b0b0*/  F2FP.SATFINITE.E4M3.F32.PACK_AB_MERGE_C R83, R88, R83, RZ ;  /* 0x000000535853723e */ /* 0x000fe400048070ff */
[----:B------:R-:W-:Y:S01]  /*b0c0*/  F2FP.SATFINITE.E4M3.F32.PACK_AB_MERGE_C R3, R12, R113, RZ ;  /* 0x000000710c03723e */ /* 0x000fe200048070ff */
[----:B------:R-:W-:Y:S01]  /*b0d0*/  FADD.FTZ R20, R97, R20 ;  /* 0x0000001461147221 */ /* 0x000fe20000010000 */
[----:B------:R-:W-:Y:S01]  /*b0e0*/  F2FP.SATFINITE.E4M3.F32.PACK_AB_MERGE_C R148, R44, R39, R148 ;  /* 0x000000272c94723e */ /* 0x000fe20004807094 */
[----:B------:R-:W-:Y:S01]  /*b0f0*/  FADD.FTZ R15, R12, R15 ;  /* 0x0000000f0c0f7221 */ /* 0x000fe20000010000 */
[----:B------:R-:W-:Y:S01]  /*b100*/  F2FP.SATFINITE.E4M3.F32.PACK_AB_MERGE_C R150, R48, R47, R150 ;  /* 0x0000002f3096723e */ /* 0x000fe20004807096 */
[--C-:B------:R-:W-:Y:S01]  /*b110*/  IMAD.MOV.U32 R54, RZ, RZ, R55.reuse ;  /* 0x000000ffff367224 */ /* 0x100fe200078e0037 */
        /* <DEDUP_REMOVED lines=40> */
[----:B------:R-:W-:Y:S01]  /*b3a0*/  IMAD.MOV.U32 R24, RZ, RZ, R55 ;  /* 0x000000ffff187224 */ /* 0x000fe200078e0037 */
[----:B------:R-:W-:Y:S06]  /*b3b0*/  @!P1 BRA `(.L_x_13570) ;  /* 0x0000002c00fc9947 */ /* 0x000fec0003800000 */
[----:B------:R0:W5:Y:S01]  /*b3c0*/  LDL.LU R9, [R1+0x1c] ;  /* 0x00001c0001097983 */ /* 0x0001620000300800 */
[----:B------:R-:W-:Y:S01]  /*b3d0*/  VIADD R0, R120, 0xfffffffe ;  /* 0xfffffffe78007836 */ /* 0x000fe20000000000 */
[----:B------:R-:W-:Y:S01]  /*b3e0*/  MOV R12, R56 ;  /* 0x00000038000c7202 */ /* 0x000fe20000000f00 */
[----:B------:R-:W-:Y:S01]  /*b3f0*/  IMAD.MOV.U32 R3, RZ, RZ, R59 ;  /* 0x000000ffff037224 */ /* 0x000fe200078e003b */
[----:B------:R0:W5:Y:S01]  /*b400*/  LDL.LU R8, [R1+0x14] ;  /* 0x0000140001087983 */ /* 0x0001620000300800 */
        /* <DEDUP_REMOVED lines=15> */
[----:B0-----:R-:W-:-:S07]  /*b500*/  CS2R R24, SRZ ;  /* 0x0000000000187805 */ /* 0x001fce000001ff00 */
.L_x_13583:
[----:B-----5:R-:W-:-:S04]  /*b510*/  ISETP.NE.AND P1, PT, R8, 0x1, PT ;  /* 0x000000010800780c */ /* 0x020fc80003f25270 */
[----:B------:R-:W-:-:S04]  /*b520*/  SEL R10, RZ, 0x1, P1 ;  /* 0x00000001ff0a7807 */ /* 0x000fc80000800000 */
[----:B------:R-:W-:-:S05]  /*b530*/  LOP3.LUT R13, R9, R10, RZ, 0x3c, !PT ;  /* 0x0000000a090d7212 */ /* 0x000fca00078e3cff */
[----:B------:R0:W-:Y:S01]  /*b540*/  STL [R1+0x1c], R13 ;  /* 0x00001c0d01007387 */ /* 0x0001e20000100800 */
[----:B------:R-:W-:Y:S05]  /*b550*/  @!P0 BRA `(.L_x_13571) ;  /* 0x0000000000048947 */ /* 0x000fea0003800000 */
[----:B------:R-:W-:Y:S01]  /*b560*/  BPT.TRAP 0x1 ;  /* 0x000000040000795c */ /* 0x000fe20000300000 */
.L_x_13571:
        /* <DEDUP_REMOVED lines=9> */
.L_x_13572:
[----:B------:R-:W-:Y:S01]  /*b600*/  IMAD R14, R11, 0x280, R21 ;  /* 0x000002800b0e7824 */ /* 0x000fe200078e0215 */
[----:B------:R-:W-:Y:S03]  /*b610*/  BSSY B1, `(.L_x_13573) ;  /* 0x0000006000017945 */ /* 0x000fe60003800000 */
[C---:B------:R-:W-:Y:S02]  /*b620*/  VIADD R56, R14.reuse, 0x80 ;  /* 0x000000800e387836 */ /* 0x040fe40000000000 */
[----:B------:R-:W-:Y:S01]  /*b630*/  VIADD R58, R14, 0x100 ;  /* 0x000001000e3a7836 */ /* 0x000fe20000000000 */
[----:B0-----:R-:W-:Y:S06]  /*b640*/  @P1 BRA `(.L_x_13574) ;  /* 0x0000000000081947 */ /* 0x001fec0003800000 */
[----:B------:R-:W0:Y:S02]  /*b650*/  SYNCS.PHASECHK.TRANS64.TRYWAIT P1, [R13+URZ+0x13230], R10 ;  /* 0x0132300a0d0075a7 */ /* 0x000e24000802017f */
[----:B0-----:R-:W-:Y:S05]  /*b660*/  @!P1 BRA `(.L_x_13575) ;  /* 0x000000d000a49947 */ /* 0x001fea0003800000 */
.L_x_13574:
[----:B------:R-:W-:Y:S05]  /*b670*/  BSYNC B1 ;  /* 0x0000000000017941 */ /* 0x000fea0003800000 */
.L_x_13573:
[----:B-1----:R-:W-:Y:S01]  /*b680*/  IMAD.MOV.U32 R11, RZ, RZ, -0x7fffffe0 ;  /* 0x80000020ff0b7424 */ /* 0x002fe200078e00ff */
[----:B0-----:R-:W-:Y:S01]  /*b690*/  MOV R10, R14 ;  /* 0x0000000e000a7202 */ /* 0x001fe20000000f00 */
[----:B------:R-:W-:Y:S01]  /*b6a0*/  WARPGROUP.ARRIVE ;  /* 0x00000000000079c5 */ /* 0x000fe20000000000 */
[----:B------:R-:W-:Y:S01]  /*b6b0*/  R2UR UR4, R4 ;  /* 0x00000000040472ca */ /* 0x000fe200000e0000 */
[----:B------:R-:W-:Y:S01]  /*b6c0*/  IMAD.MOV.U32 R57, RZ, RZ, -0x7fffffe0 ;  /* 0x80000020ff397424 */ /* 0x000fe200078e00ff */
[----:B------:R-:W-:Y:S01]  /*b6d0*/  R2UR UR6, R10 ;  /* 0x000000000a0672ca */ /* 0x000fe200000e0000 */
[----:B------:R-:W-:Y:S01]  /*b6e0*/  IMAD.MOV.U32 R10, RZ, RZ, R58 ;  /* 0x000000ffff0a7224 */ /* 0x000fe200078e003a */
[----:B------:R-:W-:Y:S01]  /*b6f0*/  R2UR UR7, R11 ;  /* 0x000000000b0772ca */ /* 0x000fe200000e0000 */
[----:B------:R-:W-:Y:S01]  /*b700*/  IMAD.MOV.U32 R59, RZ, RZ, -0x7fffffe0 ;  /* 0x80000020ff3b7424 */ /* 0x000fe200078e00ff */
[----:B------:R-:W-:Y:S02]  /*b710*/  R2UR UR5, R5 ;  /* 0x00000000050572ca */ /* 0x000fe400000e0000 */
[----:B------:R-:W-:Y:S01]  /*b720*/  R2UR UR10, R56 ;  /* 0x00000000380a72ca */ /* 0x000fe200000e0000 */
[----:B------:R-:W-:Y:S01]  /*b730*/  VIADD R56, R14, 0x180 ;  /* 0x000001800e387836 */ /* 0x000fe20000000000 */
[----:B------:R-:W-:-:S02]  /*b740*/  R2UR UR11, R57 ;  /* 0x00000000390b72ca */ /* 0x000fc400000e0000 */
[----:B------:R-:W-:Y:S02]  /*b750*/  R2UR UR8, R4 ;  /* 0x00000000040872ca */ /* 0x000fe400000e0000 */
[----:B------:R-:W-:Y:S02]  /*b760*/  R2UR UR9, R5 ;  /* 0x00000000050972ca */ /* 0x000fe400000e0000 */
[----:B------:R-:W-:Y:S02]  /*b770*/  R2UR UR14, R10 ;  /* 0x000000000a0e72ca */ /* 0x000fe400000e0000 */
[----:B------:R-:W-:Y:S01]  /*b780*/  R2UR UR15, R11 ;  /* 0x000000000b0f72ca */ /* 0x000fe200000e0000 */
[----:B------:R-:W-:Y:S01]  /*b790*/  QGMMA.64x32x32.F32.E4M3.E4M3 R120, gdesc[UR4], RZ, !UPT, gsb0 ;  /* 0x00600000047879f3 */ /* 0x000fe2000c0008ff */
[----:B------:R-:W-:Y:S02]  /*b7a0*/  R2UR UR12, R4 ;  /* 0x00000000040c72ca */ /* 0x000fe400000e0000 */
[----:B------:R-:W-:-:S02]  /*b7b0*/  R2UR UR13, R5 ;  /* 0x00000000050d72ca */ /* 0x000fc400000e0000 */
[----:B------:R-:W-:Y:S01]  /*b7c0*/  R2UR UR18, R56 ;  /* 0x00000000381272ca */ /* 0x000fe200000e0000 */
[----:B------:R-:W-:Y:S01]  /*b7d0*/  VIADD R56, R14, 0x2 ;  /* 0x000000020e387836 */ /* 0x000fe20000000000 */
[----:B------:R-:W-:Y:S02]  /*b7e0*/  R2UR UR19, R57 ;  /* 0x00000000391372ca */ /* 0x000fe400000e0000 */
[----:B------:R-:W-:Y:S02]  /*b7f0*/  R2UR UR16, R4 ;  /* 0x00000000041072ca */ /* 0x000fe400000e0000 */
[----:B------:R-:W-:Y:S02]  /*b800*/  R2UR UR17, R5 ;  /* 0x00000000051172ca */ /* 0x000fe400000e0000 */
[----:B------:R-:W-:Y:S02]  /*b810*/  IADD3 R10, R14, 0x200, RZ ;  /* 0x000002000e0a7810 */ /* 0x000fe40007ffe0ff */
        /* <DEDUP_REMOVED lines=8> */
[----:B------:R-:W-:-:S02]  /*b8a0*/  R2UR UR20, R4 ;  /* 0x00000000041472ca */ /* 0x000fc400000e0000 */
[----:B------:R-:W-:Y:S02]  /*b8b0*/  R2UR UR21, R5 ;  /* 0x00000000051572ca */ /* 0x000fe400000e0000 */
[----:B------:R-:W-:Y:S02]  /*b8c0*/  IADD3 R58, R14, 0x182, RZ ;  /* 0x000001820e3a7810 */ /* 0x000fe40007ffe0ff */
[----:B------:R-:W-:Y:S02]  /*b8d0*/  R2UR UR24, R6 ;  /* 0x00000000061872ca */ /* 0x000fe400000e0000 */
[----:B------:R-:W-:Y:S02]  /*b8e0*/  R2UR UR25, R7 ;  /* 0x00000000071972ca */ /* 0x000fe400000e0000 */
[----:B------:R-:W-:Y:S01]  /*b8f0*/  R2UR UR6, R10 ;  /* 0x000000000a0672ca */ /* 0x000fe200000e0000 */
[----:B------:R-:W-:Y:S01]  /*b900*/  VIADD R10, R14, 0x202 ;  /* 0x000002020e0a7836 */ /* 0x000fe20000000000 */
[----:B------:R-:W-:Y:S01]  /*b910*/  R2UR UR7, R11 ;  /* 0x000000000b0772ca */ /* 0x000fe200000e0000 */
[----:B------:R-:W-:Y:S01]  /*b920*/  IMAD.MOV.U32 R11, RZ, RZ, -0x7fffffe0 ;  /* 0x80000020ff0b7424 */ /* 0x000fe200078e00ff */
[----:B------:R-:W-:-:S02]  /*b930*/  R2UR UR4, R6 ;  /* 0x00000000060472ca */ /* 0x000fc400000e0000 */
        /* <DEDUP_REMOVED lines=24> */
[----:B------:R-:W-:Y:S03]  /*bac0*/  QGMMA.64x32x32.F32.E4M3.E4M3 R56, gdesc[UR20], RZ, !UPT, gsb0 ;  /* 0x00600000143879f3 */ /* 0x000fe6000c0008ff */
        /* <DEDUP_REMOVED lines=18> */
.L_x_13576:
[----:B------:R-:W-:Y:S02]  /*bbf0*/  SHF.L.U32 R9, R9, 0x1f, RZ ;  /* 0x0000001f09097819 */ /* 0x000fe400000006ff */
[----:B------:R-:W-:-:S04]  /*bc00*/  LEA R14, R8, R18, 0x3 ;  /* 0x00000012080e7211 */ /* 0x000fc800078e18ff */
[----:B------:R0:W1:Y:S01]  /*bc10*/  SYNCS.PHASECHK.TRANS64.TRYWAIT P1, [R14+URZ+0x13250], R9 ;  /* 0x013250090e0075a7 */ /* 0x000062000802017f */
[----:B------:R-:W-:Y:S05]  /*bc20*/  @!P0 BRA `(.L_x_13577) ;  /* 0x0000000000048947 */ /* 0x000fea0003800000 */
[----:B------:R-:W-:Y:S01]  /*bc30*/  BPT.TRAP 0x1 ;  /* 0x000000040000795c */ /* 0x000fe20000300000 */
.L_x_13577:
[----:B------:R-:W-:Y:S04]  /*bc40*/  BSSY B1, `(.L_x_13578) ;  /* 0x0000004000017945 */ /* 0x000fe80003800000 */
[----:B-1----:R-:W-:Y:S05]  /*bc50*/  @P1 BRA `(.L_x_13579) ;  /* 0x0000000000081947 */ /* 0x002fea0003800000 */
[----:B------:R-:W1:Y:S02]  /*bc60*/  SYNCS.PHASECHK.TRANS64.TRYWAIT P1, [R14+URZ+0x13250], R9 ;  /* 0x013250090e0075a7 */ /* 0x000e64000802017f */
[----:B-1----:R-:W-:Y:S05]  /*bc70*/  @!P1 BRA `(.L_x_13580) ;  /* 0x000000cc00349947 */ /* 0x002fea0003800000 */
.L_x_13579:
[----:B------:R-:W-:Y:S05]  /*bc80*/  BSYNC B1 ;  /* 0x0000000000017941 */ /* 0x000fea0003800000 */
.L_x_13578:
[----:B01----:R-:W-:Y:S01]  /*bc90*/  VIADD R9, R18, 0x1000 ;  /* 0x0000100012097836 */ /* 0x003fe20000000000 */
[----:B------:R-:W-:Y:S01]  /*bca0*/  WARPGROUP.ARRIVE ;  /* 0x00000000000079c5 */ /* 0x000fe20000000000 */
[----:B------:R-:W-:-:S03]  /*bcb0*/  IMAD.MOV.U32 R11, RZ, RZ, -0x3ffffff0 ;  /* 0xc0000010ff0b7424 */ /* 0x000fc600078e00ff */
[----:B------:R-:W-:-:S04]  /*bcc0*/  SHF.R.U32.HI R9, RZ, 0x4, R9 ;  /* 0x00000004ff097819 */ /* 0x000fc80000011609 */
[----:B------:R-:W-:-:S04]  /*bcd0*/  LOP3.LUT R9, R9, 0x3fff, RZ, 0xc0, !PT ;  /* 0x00003fff09097812 */ /* 0x000fc800078ec0ff */
[----:B------:R-:W-:-:S05]  /*bce0*/  LOP3.LUT R9, R9, 0x10000, RZ, 0xfc, !PT ;  /* 0x0001000009097812 */ /* 0x000fca00078efcff */
[----:B------:R-:W-:Y:S02]  /*bcf0*/  IMAD R8, R8, 0x280, R9 ;  /* 0x0000028008087824 */ /* 0x000fe400078e0209 */
[----:B------:R-:W-:Y:S02]  /*bd00*/  IMAD.MOV.U32 R9, RZ, RZ, -0x3ffffff0 ;  /* 0xc0000010ff097424 */ /* 0x000fe400078e00ff */
[C---:B------:R-:W-:Y:S01]  /*bd10*/  VIADD R10, R8.reuse, 0x80 ;  /* 0x00000080080a7836 */ /* 0x040fe20000000000 */
[----:B------:R-:W-:Y:S02]  /*bd20*/  R2UR UR6, R8 ;  /* 0x00000000080672ca */ /* 0x000fe400000e0000 */
[----:B------:R-:W-:Y:S02]  /*bd30*/  R2UR UR7, R9 ;  /* 0x00000000090772ca */ /* 0x000fe400000e0000 */
[----:B------:R-:W-:-:S11]  /*bd40*/  MOV R9, 0xc0000010 ;  /* 0xc000001000097802 */ /* 0x000fd60000000f00 */
[----:B------:R-:W-:Y:S01]  /*bd50*/  QGMMA.64x64x32.F32.E4M3.E4M3 R24, R152, gdesc[UR4], R24, gsb0 ;  /* 0x00e0000498187df3 */ /* 0x000fe20008000818 */
[----:B------:R-:W-:Y:S02]  /*bd60*/  R2UR UR6, R10 ;  /* 0x000000000a0672ca */ /* 0x000fe400000e0000 */
[----:B------:R-:W-:Y:S01]  /*bd70*/  R2UR UR7, R11 ;  /* 0x000000000b0772ca */ /* 0x000fe200000e0000 */
[----:B------:R-:W-:Y:S01]  /*bd80*/  IMAD.MOV.U32 R11, RZ, RZ, -0x3ffffff0 ;  /* 0xc0000010ff0b7424 */ /* 0x000fe200078e00ff */
[----:B------:R-:W-:Y:S01]  /*bd90*/  IADD3 R10, R8, 0x100, RZ ;  /* 0x00000100080a7810 */ /* 0x000fe20007ffe0ff */
[----:B------:R-:W-:Y:S02]  /*bda0*/  WARPGROUP.DEPBAR.LE gsb0, 0x0 ;  /* 0x00008000000079c5 */ /* 0x000fe40000010000 */
[----:B------:R-:W-:-:S08]  /*bdb0*/  WARPGROUP.ARRIVE ;  /* 0x00000000000079c5 */ /* 0x000fd00000000000 */
[----:B------:R-:W-:Y:S01]  /*bdc0*/  QGMMA.64x64x32.F32.E4M3.E4M3 R24, R148, gdesc[UR4], R24, gsb0 ;  /* 0x00e0000494187df3 */ /* 0x000fe20008000818 */
[----:B------:R-:W-:Y:S01]  /*bdd0*/  R2UR UR6, R10 ;  /* 0x000000000a0672ca */ /* 0x000fe200000e0000 */
[C---:B------:R-:W-:Y:S01]  /*bde0*/  VIADD R10, R8.reuse, 0x180 ;  /* 0x00000180080a7836 */ /* 0x040fe20000000000 */
[----:B------:R-:W-:Y:S01]  /*bdf0*/  R2UR UR7, R11 ;  /* 0x000000000b0772ca */ /* 0x000fe200000e0000 */
[----:B------:R-:W-:Y:S02]  /*be00*/  IMAD.MOV.U32 R11, RZ, RZ, -0x3ffffff0 ;  /* 0xc0000010ff0b7424 */ /* 0x000fe400078e00ff */
[----:B------:R-:W-:Y:S01]  /*be10*/  VIADD R8, R8, 0x200 ;  /* 0x0000020008087836 */ /* 0x000fe20000000000 */
[----:B------:R-:W-:Y:S02]  /*be20*/  WARPGROUP.DEPBAR.LE gsb0, 0x0 ;  /* 0x00008000000079c5 */ /* 0x000fe40000010000 */
[----:B------:R-:W-:-:S07]  /*be30*/  WARPGROUP.ARRIVE ;  /* 0x00000000000079c5 */ /* 0x000fce0000000000 */
[----:B------:R-:W-:Y:S01]  /*be40*/  QGMMA.64x64x32.F32.E4M3.E4M3 R24, R136, gdesc[UR4], R24, gsb0 ;  /* 0x00e0000488187df3 */ /* 0x000fe20008000818 */
[----:B------:R-:W-:Y:S02]  /*be50*/  R2UR UR6, R10 ;  /* 0x000000000a0672ca */ /* 0x000fe400000e0000 */
[----:B------:R-:W-:Y:S01]  /*be60*/  R2UR UR7, R11 ;  /* 0x000000000b0772ca */ /* 0x000fe200000e0000 */
[----:B------:R-:W-:Y:S02]  /*be70*/  WARPGROUP.DEPBAR.LE gsb0, 0x0 ;  /* 0x00008000000079c5 */ /* 0x000fe40000010000 */
[----:B------:R-:W-:-:S10]  /*be80*/  WARPGROUP.ARRIVE ;  /* 0x00000000000079c5 */ /* 0x000fd40000000000 */
[----:B------:R-:W-:Y:S01]  /*be90*/  QGMMA.64x64x32.F32.E4M3.E4M3 R24, R140, gdesc[UR4], R24, gsb0 ;  /* 0x00e000048c187df3 */ /* 0x000fe20008000818 */
[----:B------:R-:W-:Y:S02]  /*bea0*/  R2UR UR6, R8 ;  /* 0x00000000080672ca */ /* 0x000fe400000e0000 */
[----:B------:R-:W-:Y:S01]  /*beb0*/  R2UR UR7, R9 ;  /* 0x00000000090772ca */ /* 0x000fe200000e0000 */
[----:B------:R-:W-:Y:S02]  /*bec0*/  WARPGROUP.DEPBAR.LE gsb0, 0x0 ;  /* 0x00008000000079c5 */ /* 0x000fe40000010000 */
[----:B------:R-:W-:-:S10]  /*bed0*/  WARPGROUP.ARRIVE ;  /* 0x00000000000079c5 */ /* 0x000fd40000000000 */
[----:B------:R-:W-:Y:S03]  /*bee0*/  QGMMA.64x64x32.F32.E4M3.E4M3 R24, R144, gdesc[UR4], R24, gsb0 ;  /* 0x00e0000490187df3 */ /* 0x000fe60008000818 */
[----:B------:R-:W-:Y:S02]  /*bef0*/  WARPGROUP.DEPBAR.LE gsb0, 0x0 ;  /* 0x00008000000079c5 */ /* 0x000fe40000010000 */
[----:B------:R-:W-:Y:S05]  /*bf00*/  @!P0 BRA `(.L_x_13581) ;  /* 0x0000000000048947 */ /* 0x000fea0003800000 */
[----:B------:R-:W-:Y:S01]  /*bf10*/  BPT.TRAP 0x1 ;  /* 0x000000040000795c */ /* 0x000fe20000300000 */
.L_x_13581:
        /* <DEDUP_REMOVED lines=9> */
[----:B------:R-:W-:Y:S02]  /*bfb0*/  VIADD R132, R13, 0x13240 ;  /* 0x000132400d847836 */ /* 0x000fe40000000000 */
        /* <DEDUP_REMOVED lines=38> */
[----:B-----5:R-:W-:Y:S01]  /*c220*/  FMUL.FTZ R97, R2, R100 ;  /* 0x0000006402617220 */ /* 0x020fe20000410000 */
[----:B0-----:R-:W-:Y:S01]  /*c230*/  FMNMX.FTZ R100, R8, R12, !PT ;  /* 0x0000000c08647209 */ /* 0x001fe20007810000 */
        /* <DEDUP_REMOVED lines=72> */
[----:B------:R-:W-:Y:S01]  /*c6c0*/  MUFU.TANH R10, R10 ;  /* 0x0000000a000a7308 */ /* 0x000fe20000002400 */
[----:B-1----:R-:W-:-:S04]  /*c6d0*/  FMNMX.FTZ R132, R9, R100, !PT ;  /* 0x0000006409847209 */ /* 0x002fc80007810000 */
[----:B---3--:R-:W-:-:S03]  /*c6e0*/  FMNMX.FTZ R132, R120, R132, !PT ;  /* 0x0000008478847209 */ /* 0x008fc60007810000 */
[----:B------:R1:W2:Y:S01]  /*c6f0*/  MUFU.TANH R100, R101 ;  /* 0x0000006500647308 */ /* 0x0002a20000002400 */
[----:B----4-:R-:W-:-:S04]  /*c700*/  FMNMX.FTZ R132, R121, R132, !PT ;  /* 0x0000008479847209 */ /* 0x010fc80007810000 */
[----:B------:R-:W-:-:S03]  /*c710*/  FMNMX.FTZ R132, R124, R132, !PT ;  /* 0x000000847c847209 */ /* 0x000fc60007810000 */
[----:B------:R-:W-:Y:S01]  /*c720*/  MUFU.TANH R11, R11 ;  /* 0x0000000b000b7308 */ /* 0x000fe20000002400 */
[----:B0-----:R-:W-:Y:S01]  /*c730*/  FMNMX.FTZ R132, R125, R132, !PT ;  /* 0x000000847d847209 */ /* 0x001fe20007810000 */
[----:B-1----:R-:W-:-:S03]  /*c740*/  FMUL.FTZ R101, R2, R56 ;  /* 0x0000003802657220 */ /* 0x002fc60000410000 */
[----:B-----5:R-:W-:-:S03]  /*c750*/  FMNMX.FTZ R132, R128, R132, !PT ;  /* 0x0000008480847209 */ /* 0x020fc60007810000 */
[----:B------:R-:W0:Y:S01]  /*c760*/  MUFU.TANH R101, R101 ;  /* 0x0000006500657308 */ /* 0x000e220000002400 */
[----:B------:R-:W-:-:S04]  /*c770*/  FMNMX.FTZ R132, R129, R132, !PT ;  /* 0x0000008481847209 */ /* 0x000fc80007810000 */
[----:B------:R-:W-:-:S03]  /*c780*/  FMNMX.FTZ R132, R104, R132, !PT ;  /* 0x0000008468847209 */ /* 0x000fc60007810000 */
[----:B------:R-:W1:Y:S01]  /*c790*/  MUFU.TANH R122, R122 ;  /* 0x0000007a007a7308 */ /* 0x000e620000002400 */
        /* <DEDUP_REMOVED lines=21> */
[----:B--2---:R-:W-:-:S04]  /*c8f0*/  FMNMX.FTZ R132, R100, R132, !PT ;  /* 0x0000008464847209 */ /* 0x004fc80007810000 */
        /* <DEDUP_REMOVED lines=12> */
[----:B0-----:R-:W-:-:S03]  /*c9c0*/  FMNMX.FTZ R132, R101, R132, !PT ;  /* 0x0000008465847209 */ /* 0x001fc60007810000 */
        /* <DEDUP_REMOVED lines=10> */
[----:B------:R-:W-:-:S05]  /*ca70*/  FMNMX.FTZ R56, R69, R56, !PT ;  /* 0x0000003845387209 */ /* 0x000fca0007810000 */
[----:B------:R-:W1:Y:S02]  /*ca80*/  SHFL.BFLY PT, R132, R56, 0x2, 0x1f ;  /* 0x0c401f0038847f89 */ /* 0x000e6400000e0000 */
[----:B------:R-:W0:Y:S08]  /*ca90*/  MUFU.TANH R94, R94 ;  /* 0x0000005e005e7308 */ /* 0x000e300000002400 */
[----:B------:R-:W0:Y:S08]  /*caa0*/  MUFU.TANH R95, R95 ;  /* 0x0000005f005f7308 */ /* 0x000e300000002400 */
[----:B------:R-:W0:Y:S01]  /*cab0*/  MUFU.TANH R98, R98 ;  /* 0x0000006200627308 */ /* 0x000e220000002400 */
[----:B-1----:R-:W-:-:S07]  /*cac0*/  FMNMX.FTZ R56, R56, R132, !PT ;  /* 0x0000008438387209 */ /* 0x002fce0007810000 */
[----:B------:R-:W1:Y:S01]  /*cad0*/  MUFU.TANH R99, R99 ;  /* 0x0000006300637308 */ /* 0x000e620000002400 */
[----:B------:R-:W3:Y:S07]  /*cae0*/  SHFL.BFLY PT, R132, R56, 0x1, 0x1f ;  /* 0x0c201f0038847f89 */ /* 0x000eee00000e0000 */
[----:B------:R-:W1:Y:S08]  /*caf0*/  MUFU.TANH R102, R102 ;  /* 0x0000006600667308 */ /* 0x000e700000002400 */
[----:B------:R-:W1:Y:S08]  /*cb00*/  MUFU.TANH R103, R103 ;  /* 0x0000006700677308 */ /* 0x000e700000002400 */
[----:B------:R-:W1:Y:S01]  /*cb10*/  MUFU.TANH R74, R74 ;  /* 0x0000004a004a7308 */ /* 0x000e620000002400 */
[----:B---3--:R-:W-:-:S02]  /*cb20*/  FMNMX.FTZ R56, R56, R132, !PT ;  /* 0x0000008438387209 */ /* 0x008fc40007810000 */
[----:B------:R-:W-:-:S05]  /*cb30*/  FMNMX.FTZ R132, R10, R3, !PT ;  /* 0x000000030a847209 */ /* 0x000fca0007810000 */
[----:B------:R-:W3:Y:S01]  /*cb40*/  MUFU.TANH R75, R75 ;  /* 0x0000004b004b7308 */ /* 0x000ee20000002400 */
[----:B------:R-:W-:Y:S01]  /*cb50*/  FMNMX.FTZ R132, R11, R132, !PT ;  /* 0x000000840b847209 */ /* 0x000fe20007810000 */
[----:B------:R-:W-:-:S03]  /*cb60*/  FADD.FTZ R12, -R56, R12 ;  /* 0x0000000c380c7221 */ /* 0x000fc60000010100 */
[----:B------:R-:W-:-:S03]  /*cb70*/  FMNMX.FTZ R132, R122, R132, !PT ;  /* 0x000000847a847209 */ /* 0x000fc60007810000 */
[----:B------:R-:W3:Y:S01]  /*cb80*/  MUFU.TANH R78, R78 ;  /* 0x0000004e004e7308 */ /* 0x000ee20000002400 */
[----:B------:R-:W-:-:S04]  /*cb90*/  FMNMX.FTZ R132, R123, R132, !PT ;  /* 0x000000847b847209 */ /* 0x000fc80007810000 */
[----:B----4-:R-:W-:-:S03]  /*cba0*/  FMNMX.FTZ R132, R126, R132, !PT ;  /* 0x000000847e847209 */ /* 0x010fc60007810000 */
[----:B------:R-:W4:Y:S01]  /*cbb0*/  MUFU.TANH R79, R79 ;  /* 0x0000004f004f7308 */ /* 0x000f220000002400 */
[----:B-----5:R-:W-:-:S04]  /*cbc0*/  FMNMX.FTZ R132, R127, R132, !PT ;  /* 0x000000847f847209 */ /* 0x020fc80007810000 */
[----:B------:R-:W-:-:S03]  /*cbd0*/  FMNMX.FTZ R132, R130, R132, !PT ;  /* 0x0000008482847209 */ /* 0x000fc60007810000 */
[----:B------:R-:W5:Y:S01]  /*cbe0*/  MUFU.TANH R82, R82 ;  /* 0x0000005200527308 */ /* 0x000f620000002400 */
[----:B------:R-:W-:-:S04]  /*cbf0*/  FMNMX.FTZ R132, R131, R132, !PT ;  /* 0x0000008483847209 */ /* 0x000fc80007810000 */
[----:B------:R-:W-:-:S03]  /*cc00*/  FMNMX.FTZ R132, R106, R132, !PT ;  /* 0x000000846a847209 */ /* 0x000fc60007810000 */
[----:B------:R-:W5:Y:S01]  /*cc10*/  MUFU.TANH R83, R83 ;  /* 0x0000005300537308 */ /* 0x000f620000002400 */
[----:B------:R-:W-:-:S04]  /*cc20*/  FMNMX.FTZ R132, R107, R132, !PT ;  /* 0x000000846b847209 */ /* 0x000fc80007810000 */
[----:B--2---:R-:W-:-:S03]  /*cc30*/  FMNMX.FTZ R132, R110, R132, !PT ;  /* 0x000000846e847209 */ /* 0x004fc60007810000 */
[----:B------:R-:W2:Y:S01]  /*cc40*/  MUFU.TANH R86, R86 ;  /* 0x0000005600567308 */ /* 0x000ea20000002400 */
[----:B------:R-:W-:-:S04]  /*cc50*/  FMNMX.FTZ R132, R111, R132, !PT ;  /* 0x000000846f847209 */ /* 0x000fc80007810000 */
[----:B------:R-:W-:-:S03]  /*cc60*/  FMNMX.FTZ R132, R114, R132, !PT ;  /* 0x0000008472847209 */ /* 0x000fc60007810000 */
[----:B------:R-:W2:Y:S01]  /*cc70*/  MUFU.TANH R87, R87 ;  /* 0x0000005700577308 */ /* 0x000ea20000002400 */
[----:B------:R-:W-:-:S04]  /*cc80*/  FMNMX.FTZ R132, R115, R132, !PT ;  /* 0x0000008473847209 */ /* 0x000fc80007810000 */
[----:B0-----:R-:W-:-:S03]  /*cc90*/  FMNMX.FTZ R132, R118, R132, !PT ;  /* 0x0000008476847209 */ /* 0x001fc60007810000 */
        /* <DEDUP_REMOVED lines=9> */
[----:B------:R0:W2:Y:S01]  /*cd30*/  MUFU.TANH R132, R58 ;  /* 0x0000003a00847308 */ /* 0x0000a20000002400 */
[----:B-1----:R-:W-:-:S07]  /*cd40*/  FMNMX.FTZ R133, R99, R133, !PT ;  /* 0x0000008563857209 */ /* 0x002fce0007810000 */
[----:B------:R-:W-:Y:S01]  /*cd50*/  MUFU.TANH R67, R67 ;  /* 0x0000004300437308 */ /* 0x000fe20000002400 */
[----:B0-----:R-:W-:-:S04]  /*cd60*/  FMNMX.FTZ R58, R102, R133, !PT ;  /* 0x00000085663a7209 */ /* 0x001fc80007810000 */
[----:B------:R-:W-:-:S03]  /*cd70*/  FMNMX.FTZ R58, R103, R58, !PT ;  /* 0x0000003a673a7209 */ /* 0x000fc60007810000 */
[----:B------:R-:W0:Y:S01]  /*cd80*/  MUFU.TANH R133, R59 ;  /* 0x0000003b00857308 */ /* 0x000e220000002400 */
[----:B------:R-:W-:-:S04]  /*cd90*/  FMNMX.FTZ R58, R74, R58, !PT ;  /* 0x0000003a4a3a7209 */ /* 0x000fc80007810000 */
[----:B---3--:R-:W-:-:S03]  /*cda0*/  FMNMX.FTZ R58, R75, R58, !PT ;  /* 0x0000003a4b3a7209 */ /* 0x008fc60007810000 */
[----:B------:R-:W1:Y:S01]  /*cdb0*/  MUFU.TANH R70, R70 ;  /* 0x0000004600467308 */ /* 0x000e620000002400 */
[----:B------:R-:W-:-:S04]  /*cdc0*/  FMNMX.FTZ R58, R78, R58, !PT ;  /* 0x0000003a4e3a7209 */ /* 0x000fc80007810000 */
[----:B----4-:R-:W-:-:S03]  /*cdd0*/  FMNMX.FTZ R58, R79, R58, !PT ;  /* 0x0000003a4f3a7209 */ /* 0x010fc60007810000 */
[----:B------:R-:W3:Y:S01]  /*cde0*/  MUFU.TANH R71, R71 ;  /* 0x0000004700477308 */ /* 0x000ee20000002400 */
[----:B-----5:R-:W-:-:S04]  /*cdf0*/  FMNMX.FTZ R58, R82, R58, !PT ;  /* 0x0000003a523a7209 */ /* 0x020fc80007810000 */
[----:B------:R-:W-:-:S04]  /*ce00*/  FMNMX.FTZ R58, R83, R58, !PT ;  /* 0x0000003a533a7209 */ /* 0x000fc80007810000 */
[----:B--2---:R-:W-:-:S04]  /*ce10*/  FMNMX.FTZ R58, R86, R58, !PT ;  /* 0x0000003a563a7209 */ /* 0x004fc80007810000 */
[----:B------:R-:W-:-:S04]  /*ce20*/  FMNMX.FTZ R58, R87, R58, !PT ;  /* 0x0000003a573a7209 */ /* 0x000fc80007810000 */
[----:B------:R-:W-:-:S04]  /*ce30*/  FMNMX.FTZ R58, R132, R58, !PT ;  /* 0x0000003a843a7209 */ /* 0x000fc80007810000 */
[----:B0-----:R-:W-:-:S04]  /*ce40*/  FMNMX.FTZ R58, R133, R58, !PT ;  /* 0x0000003a853a7209 */ /* 0x001fc80007810000 */
[----:B------:R-:W-:-:S04]  /*ce50*/  FMNMX.FTZ R58, R62, R58, !PT ;  /* 0x0000003a3e3a7209 */ /* 0x000fc80007810000 */
[----:B------:R-:W-:-:S04]  /*ce60*/  FMNMX.FTZ R58, R63, R58, !PT ;  /* 0x0000003a3f3a7209 */ /* 0x000fc80007810000 */
[----:B------:R-:W-:-:S04]  /*ce70*/  FMNMX.FTZ R58, R66, R58, !PT ;  /* 0x0000003a423a7209 */ /* 0x000fc80007810000 */
[----:B------:R-:W-:-:S04]  /*ce80*/  FMNMX.FTZ R58, R67, R58, !PT ;  /* 0x0000003a433a7209 */ /* 0x000fc80007810000 */
[----:B-1----:R-:W-:-:S04]  /*ce90*/  FMNMX.FTZ R58, R70, R58, !PT ;  /* 0x0000003a463a7209 */ /* 0x002fc80007810000 */
[----:B---3--:R-:W-:-:S05]  /*cea0*/  FMNMX.FTZ R58, R71, R58, !PT ;  /* 0x0000003a473a7209 */ /* 0x008fca0007810000 */
        /* <DEDUP_REMOVED lines=98> */
[----:B------:R-:W-:Y:S01]  /*d4d0*/  FFMA.FTZ R69, R71, R58, -R69 ;  /* 0x0000003a47457223 */ /* 0x000fe20000010845 */
[----:B0-----:R-:W-:-:S05]  /*d4e0*/  FADD.FTZ R20, R9, R20 ;  /* 0x0000001409147221 */ /* 0x001fca0000010000 */
        /* <DEDUP_REMOVED lines=154> */
.L_x_13582:
[----:B------:R-:W-:Y:S01]  /*de90*/  F2FP.SATFINITE.E4M3.F32.PACK_AB_MERGE_C R120, R121, R120, RZ ;  /* 0x000000787978723e */ /* 0x000fe200048070ff */
[----:B------:R-:W-:Y:S01]  /*dea0*/  VIADD R14, R14, 0x13260 ;  /* 0x000132600e0e7836 */ /* 0x000fe20000000000 */
[----:B------:R-:W-:Y:S01]  /*deb0*/  ISETP.GT.AND P1, PT, R0, RZ, PT ;  /* 0x000000ff0000720c */ /* 0x000fe20003f24270 */
[----:B------:R-:W-:Y:S01]  /*dec0*/  FMUL.FTZ R24, R24, R12 ;  /* 0x0000000c18187220 */ /* 0x000fe20000410000 */
[----:B------:R-:W-:Y:S01]  /*ded0*/  F2FP.SATFINITE.E4M3.F32.PACK_AB_MERGE_C R152, R9, R8, R120 ;  /* 0x000000080998723e */ /* 0x000fe20004807078 */
[-C--:B------:R-:W-:Y:S01]  /*dee0*/  FMUL.FTZ R25, R25, R12.reuse ;  /* 0x0000000c19197220 */ /* 0x080fe20000410000 */
[----:B------:R0:W5:Y:S01]  /*def0*/  LDL R9, [R1+0x1c] ;  /* 0x00001c0001097983 */ /* 0x0001620000100800 */
[----:B------:R-:W-:Y:S01]  /*df00*/  PRMT R14, R136, 0x654, R14 ;  /* 0x00000654880e7816 */ /* 0x000fe2000000000e */
[----:B------:R-:W-:Y:S01]  /*df10*/  FMUL.FTZ R28, R28, R12 ;  /* 0x0000000c1c1c7220 */ /* 0x000fe20000410000 */
[----:B------:R-:W-:Y:S01]  /*df20*/  F2FP.SATFINITE.E4M3.F32.PACK_AB_MERGE_C R3, R3, R68, RZ ;  /* 0x000000440303723e */ /* 0x000fe200048070ff */
[----:B------:R0:W5:Y:S01]  /*df30*/  LDL R8, [R1+0x14] ;  /* 0x0000140001087983 */ /* 0x0001620000100800 */
        /* <DEDUP_REMOVED lines=61> */
[----:B------:R-:W-:Y:S01]  /*e310*/  VIADD R0, R0, 0xffffffff ;  /* 0xffffffff00007836 */ /* 0x000fe20000000000 */
[----:B------:R-:W-:Y:S01]  /*e320*/  F2FP.SATFINITE.E4M3.F32.PACK_AB_MERGE_C R141, R75, R74, R78 ;  /* 0x0000004a4b8d723e */ /* 0x000fe2000480704e */
[----:B------:R-:W-:Y:S01]  /*e330*/  IMAD.MOV.U32 R12, RZ, RZ, R56 ;  /* 0x000000ffff0c7224 */ /* 0x000fe200078e0038 */
[----:B------:R-:W-:-:S02]  /*e340*/  F2FP.SATFINITE.E4M3.F32.PACK_AB_MERGE_C R142, R81, R80, R84 ;  /* 0x00000050518e723e */ /* 0x000fc40004807054 */
[----:B------:R-:W-:Y:S02]  /*e350*/  F2FP.SATFINITE.E4M3.F32.PACK_AB_MERGE_C R143, R83, R82, R86 ;  /* 0x00000052538f723e */ /* 0x000fe40004807056 */
[----:B------:R-:W-:Y:S02]  /*e360*/  F2FP.SATFINITE.E4M3.F32.PACK_AB_MERGE_C R144, R57, R101, R60 ;  /* 0x000000653990723e */ /* 0x000fe4000480703c */
[----:B------:R-:W-:Y:S02]  /*e370*/  F2FP.SATFINITE.E4M3.F32.PACK_AB_MERGE_C R145, R133, R132, R62 ;  /* 0x000000848591723e */ /* 0x000fe4000480703e */
[----:B------:R-:W-:Y:S02]  /*e380*/  F2FP.SATFINITE.E4M3.F32.PACK_AB_MERGE_C R147, R67, R66, R69 ;  /* 0x000000424393723e */ /* 0x000fe40004807045 */
[----:B------:R-:W-:Y:S01]  /*e390*/  MOV R3, R59 ;  /* 0x0000003b00037202 */ /* 0x000fe20000000f00 */
[----:B0-----:R-:W-:Y:S06]  /*e3a0*/  @P1 BRA `(.L_x_13583) ;  /* 0xffffffd000581947 */ /* 0x001fec000383ffff */
.L_x_13570:
[----:B------:R-:W-:Y:S05]  /*e3b0*/  BSYNC B0 ;  /* 0x0000000000007941 */ /* 0x000fea0003800000 */
.L_x_13569:
[----:B------:R-:W-:Y:S06]  /*e3c0*/  BAR.ARV 0x8, 0x200 ;  /* 0x0208000000007b1d */ /* 0x000fec0000002000 */
[----:B------:R-:W-:Y:S05]  /*e3d0*/  @!P0 BRA `(.L_x_13584) ;  /* 0x0000000000048947 */ /* 0x000fea0003800000 */
[----:B------:R-:W-:Y:S01]  /*e3e0*/  BPT.TRAP 0x1 ;  /* 0x000000040000795c */ /* 0x000fe20000300000 */
.L_x_13584:
[----:B------:R-:W2:Y:S04]  /*e3f0*/  LDL R0, [R1+0x1c] ;  /* 0x00001c0001007983 */ /* 0x000ea80000100800 */
[----:B------:R-:W3:Y:S01]  /*e400*/  LDL R2, [R1+0x14] ;  /* 0x0000140001027983 */ /* 0x000ee20000100800 */
[----:B--2---:R-:W-:Y:S01]  /*e410*/  SHF.L.U32 R3, R0, 0x1f, RZ ;  /* 0x0000001f00037819 */ /* 0x004fe200000006ff */
[----:B---3-5:R-:W-:-:S04]  /*e420*/  IMAD R8, R2, 0x8, R18 ;  /* 0x0000000802087824 */ /* 0x028fc800078e0212 */
[----:B------:R0:W1:Y:S01]  /*e430*/  SYNCS.PHASECHK.TRANS64.TRYWAIT P1, [R8+URZ+0x13250], R3 ;  /* 0x01325003080075a7 */ /* 0x000062000802017f */
[----:B------:R-:W-:Y:S05]  /*e440*/  @!P0 BRA `(.L_x_13585) ;  /* 0x0000000000048947 */ /* 0x000fea0003800000 */
[----:B------:R-:W-:Y:S01]  /*e450*/  BPT.TRAP 0x1 ;  /* 0x000000040000795c */ /* 0x000fe20000300000 */
.L_x_13585:
[----:B------:R-:W-:Y:S04]  /*e460*/  BSSY B0, `(.L_x_13586) ;  /* 0x0000004000007945 */ /* 0x000fe80003800000 */
[----:B-1----:R-:W-:Y:S05]  /*e470*/  @P1 BRA `(.L_x_13587) ;  /* 0x0000000000081947 */ /* 0x002fea0003800000 */
[----:B------:R-:W1:Y:S02]  /*e480*/  SYNCS.PHASECHK.TRANS64.TRYWAIT P1, [R8+URZ+0x13250], R3 ;  /* 0x01325003080075a7 */ /* 0x000e64000802017f */
[----:B-1----:R-:W-:Y:S05]  /*e490*/  @!P1 BRA `(.L_x_13588) ;  /* 0x000000a400409947 */ /* 0x002fea0003800000 */
.L_x_13587:
[----:B------:R-:W-:Y:S05]  /*e4a0*/  BSYNC B0 ;  /* 0x0000000000007941 */ /* 0x000fea0003800000 */
.L_x_13586:
[----:B------:R-:W2:Y:S04]  /*e4b0*/  LDL R0, [R1+0x5c] ;  /* 0x00005c0001007983 */ /* 0x000ea80000100800 */
[----:B------:R-:W3:Y:S01]  /*e4c0*/  LDL R11, [R1+0x40] ;  /* 0x00004000010b7983 */ /* 0x000ee20000100800 */
[----:B------:R-:W-:-:S03]  /*e4d0*/  ULDC.64 UR4, c[0x0][0x9a0] ;  /* 0x0002680000047ab9 */ /* 0x000fc60000000a00 */
[----:B------:R-:W4:Y:S04]  /*e4e0*/  LDL.LU R10, [R1+0x8] ;  /* 0x00000800010a7983 */ /* 0x000f280000300800 */
[----:B------:R-:W5:Y:S01]  /*e4f0*/  LDL R14, [R1+0x14] ;  /* 0x00001400010e7983 */ /* 0x000f620000100800 */
[----:B------:R-:W-:Y:S01]  /*e500*/  VIADD R18, R18, 0x1000 ;  /* 0x0000100012127836 */ /* 0x000fe20000000000 */
[----:B------:R-:W-:Y:S01]  /*e510*/  ISETP.NE.U32.AND P1, PT, RZ, UR4, PT ;  /* 0x00000004ff007c0c */ /* 0x000fe2000bf25070 */
[----:B01----:R-:W-:Y:S01]  /*e520*/  IMAD.MOV.U32 R3, RZ, RZ, -0x3ffffff0 ;  /* 0xc0000010ff037424 */ /* 0x003fe200078e00ff */
[----:B------:R-:W-:Y:S02]  /*e530*/  WARPGROUP.ARRIVE ;  /* 0x00000000000079c5 */ /* 0x000fe40000000000 */
[----:B------:R-:W-:-:S02]  /*e540*/  SHF.R.U32.HI R18, RZ, 0x4, R18 ;  /* 0x00000004ff127819 */ /* 0x000fc40000011612 */
[----:B------:R-:W-:Y:S02]  /*e550*/  R2UR UR7, R3 ;  /* 0x00000000030772ca */ /* 0x000fe400000e0000 */
[----:B------:R-:W-:Y:S02]  /*e560*/  LOP3.LUT R18, R18, 0x3fff, RZ, 0xc0, !PT ;  /* 0x00003fff12127812 */ /* 0x000fe400078ec0ff */
[----:B------:R-:W-:Y:S02]  /*e570*/  ISETP.NE.AND.EX P1, PT, RZ, UR5, PT, P1 ;  /* 0x00000005ff007c0c */ /* 0x000fe4000bf25310 */
[----:B------:R-:W-:-:S11]  /*e580*/  LOP3.LUT R18, R18, 0x10000, RZ, 0xfc, !PT ;  /* 0x0001000012127812 */ /* 0x000fd600078efcff */
[----:B------:R-:W2:Y:S08]  /*e590*/  @P1 LDC.64 R6, c[0x0][0x9c8] ;  /* 0x00027200ff061b82 */ /* 0x000eb00000000a00 */
[----:B------:R-:W0:Y:S01]  /*e5a0*/  @P1 LDC.64 R4, c[0x0][0x9d0] ;  /* 0x00027400ff041b82 */ /* 0x000e220000000a00 */
[----:B--2---:R-:W-:-:S04]  /*e5b0*/  @P1 IMAD R0, R0, R6, RZ ;  /* 0x0000000600001224 */ /* 0x004fc800078e02ff */
[C---:B---3--:R-:W-:Y:S02]  /*e5c0*/  @P1 IMAD R3, R11.reuse, R7, R0 ;  /* 0x000000070b031224 */ /* 0x048fe400078e0200 */
[----:B------:R-:W-:Y:S01]  /*e5d0*/  @P1 IMAD.WIDE.U32 R6, R11, R6, RZ ;  /* 0x000000060b061225 */ /* 0x000fe200078e00ff */
[----:B----4-:R-:W-:-:S04]  /*e5e0*/  @P1 SHF.R.S32.HI R9, RZ, 0x1f, R10 ;  /* 0x0000001fff091819 */ /* 0x010fc8000001140a */
[----:B------:R-:W-:Y:S01]  /*e5f0*/  @P1 IADD3 R7, R7, R3, RZ ;  /* 0x0000000307071210 */ /* 0x000fe20007ffe0ff */
[----:B-----5:R-:W-:Y:S02]  /*e600*/  IMAD R2, R14, 0x280, R18 ;  /* 0x000002800e027824 */ /* 0x020fe400078e0212 */
[-C--:B0-----:R-:W-:Y:S02]  /*e610*/  @P1 IMAD R0, R9, R4.reuse, RZ ;  /* 0x0000000409001224 */ /* 0x081fe400078e02ff */
[----:B------:R-:W-:Y:S01]  /*e620*/  IMAD.MOV.U32 R9, RZ, RZ, 0x3f800000 ;  /* 0x3f800000ff097424 */ /* 0x000fe200078e00ff */
[----:B------:R-:W-:Y:S01]  /*e630*/  R2UR UR6, R2 ;  /* 0x00000000020672ca */ /* 0x000fe200000e0000 */
[C---:B------:R-:W-:Y:S02]  /*e640*/  @P1 IMAD R3, R10.reuse, R5, R0 ;  /* 0x000000050a031224 */ /* 0x040fe400078e0200 */
[----:B------:R-:W-:-:S04]  /*e650*/  @P1 IMAD.WIDE.U32 R4, R10, R4, R6 ;  /* 0x000000040a041225 */ /* 0x000fc800078e0006 */
[----:B------:R-:W-:Y:S01]  /*e660*/  @P1 IMAD.IADD R3, R5, 0x1, R3 ;  /* 0x0000000105031824 */ /* 0x000fe200078e0203 */
[----:B------:R-:W-:-:S05]  /*e670*/  @P1 LEA R6, P2, R4, UR4, 0x2 ;  /* 0x0000000404061c11 */ /* 0x000fca000f8410ff */
[----:B------:R-:W-:Y:S01]  /*e680*/  QGMMA.64x64x32.F32.E4M3.E4M3 R24, R152, gdesc[UR4], R24, gsb0 ;  /* 0x00e0000498187df3 */ /* 0x000fe20008000818 */
[----:B------:R-:W-:Y:S01]  /*e690*/  @P1 LEA.HI.X R7, R4, UR5, R3, 0x2, P2 ;  /* 0x0000000504071c11 */ /* 0x000fe200090f1403 */
[----:B------:R-:W-:Y:S02]  /*e6a0*/  VIADD R4, R2, 0x80 ;  /* 0x0000008002047836 */ /* 0x000fe40000000000 */
[----:B------:R-:W-:Y:S02]  /*e6b0*/  IMAD.MOV.U32 R5, RZ, RZ, -0x3ffffff0 ;  /* 0xc0000010ff057424 */ /* 0x000fe400078e00ff */
[----:B------:R0:W2:Y:S01]  /*e6c0*/  @P1 LDG.E R9, desc[UR40][R6.64] ;  /* 0x0000002806091981 */ /* 0x0000a2000c1e1900 */
[----:B------:R-:W-:Y:S02]  /*e6d0*/  R2UR UR6, R4 ;  /* 0x00000000040672ca */ /* 0x000fe400000e0000 */
[----:B------:R-:W-:Y:S01]  /*e6e0*/  R2UR UR7, R5 ;  /* 0x00000000050772ca */ /* 0x000fe200000e0000 */
[----:B------:R-:W-:Y:S01]  /*e6f0*/  IMAD.MOV.U32 R5, RZ, RZ, -0x3ffffff0 ;  /* 0xc0000010ff057424 */ /* 0x000fe200078e00ff */
[----:B------:R-:W-:Y:S01]  /*e700*/  IADD3 R4, R2, 0x100, RZ ;  /* 0x0000010002047810 */ /* 0x000fe20007ffe0ff */
[----:B------:R-:W-:-:S02]  /*e710*/  WARPGROUP.DEPBAR.LE gsb0, 0x0 ;  /* 0x00008000000079c5 */ /* 0x000fc40000010000 */
[----:B------:R-:W-:-:S08]  /*e720*/  WARPGROUP.ARRIVE ;  /* 0x00000000000079c5 */ /* 0x000fd00000000000 */
[----:B------:R-:W-:Y:S01]  /*e730*/  QGMMA.64x64x32.F32.E4M3.E4M3 R24, R148, gdesc[UR4], R24, gsb0 ;  /* 0x00e0000494187df3 */ /* 0x000fe20008000818 */
[----:B------:R-:W-:Y:S02]  /*e740*/  R2UR UR6, R4 ;  /* 0x00000000040672ca */ /* 0x000fe400000e0000 */
[----:B------:R-:W-:Y:S01]  /*e750*/  R2UR UR7, R5 ;  /* 0x00000000050772ca */ /* 0x000fe200000e0000 */
[----:B------:R-:W-:Y:S02]  /*e760*/  VIADD R4, R2, 0x180 ;  /* 0x0000018002047836 */ /* 0x000fe40000000000 */
[----:B------:R-:W-:Y:S01]  /*e770*/  IMAD.MOV.U32 R5, RZ, RZ, -0x3ffffff0 ;  /* 0xc0000010ff057424 */ /* 0x000fe200078e00ff */
[----:B------:R-:W-:Y:S02]  /*e780*/  WARPGROUP.DEPBAR.LE gsb0, 0x0 ;  /* 0x00008000000079c5 */ /* 0x000fe40000010000 */
[----:B------:R-:W-:-:S07]  /*e790*/  WARPGROUP.ARRIVE ;  /* 0x00000000000079c5 */ /* 0x000fce0000000000 */
[----:B------:R-:W-:Y:S01]  /*e7a0*/  QGMMA.64x64x32.F32.E4M3.E4M3 R24, R136, gdesc[UR4], R24, gsb0 ;  /* 0x00e0000488187df3 */ /* 0x000fe20008000818 */
[----:B------:R-:W-:Y:S02]  /*e7b0*/  R2UR UR6, R4 ;  /* 0x00000000040672ca */ /* 0x000fe400000e0000 */
[----:B------:R-:W-:Y:S01]  /*e7c0*/  R2UR UR7, R5 ;  /* 0x00000000050772ca */ /* 0x000fe200000e0000 */
[----:B------:R-:W1:Y:S04]  /*e7d0*/  SHFL.BFLY PT, R3, R20, 0x2, 0x1f ;  /* 0x0c401f0014037f89 */ /* 0x000e6800000e0000 */
[----:B------:R-:W3:Y:S01]  /*e7e0*/  SHFL.BFLY PT, R4, R15, 0x2, 0x1f ;  /* 0x0c401f000f047f89 */ /* 0x000ee200000e0000 */
[----:B------:R-:W-:Y:S01]  /*e7f0*/  VIADD R2, R2, 0x200 ;  /* 0x0000020002027836 */ /* 0x000fe20000000000 */
[----:B------:R-:W-:-:S02]  /*e800*/  WARPGROUP.DEPBAR.LE gsb0, 0x0 ;  /* 0x00008000000079c5 */ /* 0x000fc40000010000 */
[----:B------:R-:W-:-:S06]  /*e810*/  WARPGROUP.ARRIVE ;  /* 0x00000000000079c5 */ /* 0x000fcc0000000000 */
[----:B------:R-:W-:Y:S01]  /*e820*/  QGMMA.64x64x32.F32.E4M3.E4M3 R24, R140, gdesc[UR4], R24, gsb0 ;  /* 0x00e000048c187df3 */ /* 0x000fe20008000818 */
[----:B-1----:R-:W-:-:S01]  /*e830*/  FADD.FTZ R0, R3, R20 ;  /* 0x0000001403007221 */ /* 0x002fc20000010000 */
[----:B------:R-:W-:Y:S02]  /*e840*/  MOV R3, 0xc0000010 ;  /* 0xc000001000037802 */ /* 0x000fe40000000f00 */
[----:B------:R-:W-:Y:S02]  /*e850*/  R2UR UR6, R2 ;  /* 0x00000000020672ca */ /* 0x000fe400000e0000 */
[----:B------:R-:W-:Y:S01]  /*e860*/  R2UR UR7, R3 ;  /* 0x00000000030772ca */ /* 0x000fe200000e0000 */
[----:B------:R-:W1:Y:S01]  /*e870*/  SHFL.BFLY PT, R5, R0, 0x1, 0x1f ;  /* 0x0c201f0000057f89 */ /* 0x000e6200000e0000 */
[----:B---3--:R-:W-:-:S05]  /*e880*/  FADD.FTZ R4, R4, R15 ;  /* 0x0000000f04047221 */ /* 0x008fca0000010000 */
[----:B------:R-:W3:Y:S01]  /*e890*/  SHFL.BFLY PT, R3, R4, 0x1, 0x1f ;  /* 0x0c201f0004037f89 */ /* 0x000ee200000e0000 */
[----:B0-----:R-:W-:Y:S02]  /*e8a0*/  IMAD.MOV.U32 R6, RZ, RZ, RZ ;  /* 0x000000ffff067224 */ /* 0x001fe400078e00ff */
[----:B-1----:R-:W-:-:S05]  /*e8b0*/  FADD.FTZ R7, R0, R5 ;  /* 0x0000000500077221 */ /* 0x002fca0000010000 */
[----:B------:R-:W-:Y:S01]  /*e8c0*/  FSETP.NE.FTZ.AND P1, PT, R7, RZ, PT ;  /* 0x000000ff0700720b */ /* 0x000fe20003f35000 */
[----:B---3--:R-:W-:-:S01]  /*e8d0*/  FADD.FTZ R11, R4, R3 ;  /* 0x00000003040b7221 */ /* 0x008fc20000010000 */
[----:B------:R-:W-:-:S03]  /*e8e0*/  FMUL.FTZ R13, R7, 0.00390625 ;  /* 0x3b800000070d7820 */ /* 0x000fc60000410000 */
        /* <DEDUP_REMOVED lines=25> */
.L_x_13589:
[----:B------:R-:W2:Y:S01]  /*ea80*/  LDL.LU R3, [R1+0x2c] ;  /* 0x00002c0001037983 */ /* 0x000ea20000300800 */
[----:B------:R-:W-:Y:S01]  /*ea90*/  IADD3 R8, R8, 0x13260, RZ ;  /* 0x0001326008087810 */ /* 0x000fe20007ffe0ff */
        /* <DEDUP_REMOVED lines=36> */
[----:B------:R-:W-:Y:S01]  /*ece0*/  SEL R4, R4, RZ, P1 ;  /* 0x000000ff04047207 */ /* 0x000fe20000800000 */
[----:B----4-:R-:W-:Y:S01]  /*ecf0*/  VIADD R62, R62, 0x1 ;  /* 0x000000013e3e7836 */ /* 0x010fe20000000000 */
[----:B---3--:R-:W-:-:S03]  /*ed00*/  LOP3.LUT R63, R63, R5, RZ, 0x3c, !PT ;  /* 0x000000053f3f7212 */ /* 0x008fc600078e3cff */
[----:B------:R1:W-:Y:S04]  /*ed10*/  STL [R1+0x14], R4 ;  /* 0x0000140401007387 */ /* 0x0003e80000100800 */
[----:B------:R1:W-:Y:S04]  /*ed20*/  STL [R1+0x1c], R63 ;  /* 0x00001c3f01007387 */ /* 0x0003e80000100800 */
[----:B------:R1:W-:Y:S01]  /*ed30*/  STL [R1+0x54], R62 ;  /* 0x0000543e01007387 */ /* 0x0003e20000100800 */
[-C--:B------:R-:W-:Y:S01]  /*ed40*/  FMUL.FTZ R8, R49, R6.reuse ;  /* 0x0000000631087220 */ /* 0x080fe20000410000 */
[----:B------:R-:W-:Y:S01]  /*ed50*/  FMUL.FTZ R3, R53, R6 ;  /* 0x0000000635037220 */ /* 0x000fe20000410000 */
[-C--:B------:R-:W-:Y:S01]  /*ed60*/  FMUL.FTZ R14, R43, R18.reuse ;  /* 0x000000122b0e7220 */ /* 0x080fe20000410000 */
[----:B------:R-:W-:-:S07]  /*ed70*/  FMUL.FTZ R6, R51, R18 ;  /* 0x0000001233067220 */ /* 0x000fce0000410000 */
.L_x_13539:
[----:B------:R-:W1:Y:S08]  /*ed80*/  S2UR UR4, SR_CgaCtaId ;  /* 0x00000000000479c3 */ /* 0x000e700000008800 */
[----:B------:R-:W-:Y:S01]  /*ed90*/  BAR.SYNC.DEFER_BLOCKING 0x5, 0x200 ;  /* 0x0148000000007b1d */ /* 0x000fe20000010000 */
[----:B------:R-:W-:-:S05]  /*eda0*/  MOV R18, 0x400 ;  /* 0x0000040000127802 */ /* 0x000fca0000000f00 */
[----:B------:R-:W-:Y:S01]  /*edb0*/  BSSY B0, `(.L_x_13590) ;  /* 0x00001d8000007945 */ /* 0x000fe20003800000 */
[----:B-1----:R-:W-:-:S05]  /*edc0*/  IMAD.U32 R4, RZ, RZ, UR4 ;  /* 0x00000004ff047e24 */ /* 0x002fca000f8e00ff */
[----:B------:R-:W-:Y:S01]  /*edd0*/  LEA R18, R4, R18, 0x18 ;  /* 0x0000001204127211 */ /* 0x000fe200078ec0ff */
[----:B------:R-:W-:Y:S04]  /*ede0*/  STL [R1+0x2c], R4 ;  /* 0x00002c0401007387 */ /* 0x000fe80000100800 */
[----:B0-----:R-:W0:Y:S04]  /*edf0*/  LDS.128 R40, [R18+0x132d0] ;  /* 0x0132d00012287984 */ /* 0x001e280000000c00 */
[----:B0-----:R0:W-:Y:S04]  /*ee00*/  STL.64 [R1], R40 ;  /* 0x0000002801007387 */ /* 0x0011e80000100a00 */
[----:B------:R0:W-:Y:S01]  /*ee10*/  STL.64 [R1+0x8], R42 ;  /* 0x0000082a01007387 */ /* 0x0001e20000100a00 */
[----:B------:R-:W-:Y:S06]  /*ee20*/  BAR.ARV 0x4, 0x200 ;  /* 0x0108000000007b1d */ /* 0x000fec0000002000 */
[----:B------:R-:W-:Y:S05]  /*ee30*/  @P0 BRA `(.L_x_13591) ;  /* 0x0000001000cc0947 */ /* 0x000fea0003800000 */
[----:B------:R-:W2:Y:S01]  /*ee40*/  LDL.LU R5, [R1+0x5c] ;  /* 0x00005c0001057983 */ /* 0x000ea20000300800 */
[----:B------:R-:W-:Y:S01]  /*ee50*/  ULDC.64 UR4, c[0x4][0x38] ;  /* 0x01000e0000047ab9 */ /* 0x000fe20000000a00 */
[----:B-----5:R-:W1:Y:S01]  /*ee60*/  S2R R29, SR_TID.X ;  /* 0x00000000001d7919 */ /* 0x020e620000002100 */
[----:B------:R-:W-:Y:S01]  /*ee70*/  F2FP.BF16.F32.PACK_AB R37, R37, R48 ;  /* 0x000000302525723e */ /* 0x000fe200000010ff */
[----:B------:R-:W-:Y:S01]  /*ee80*/  ULDC.64 UR6, c[0x0][0xb98] ;  /* 0x0002e60000067ab9 */ /* 0x000fe20000000a00 */
[----:B------:R-:W3:Y:S04]  /*ee90*/  LDL.LU R4, [R1+0x40] ;  /* 0x0000400001047983 */ /* 0x000ee80000300800 */
[----:B------:R-:W4:Y:S04]  /*eea0*/  LDL R39, [R1+0x88] ;  /* 0x0000880001277983 */ /* 0x000f280000100800 */
[----:B------:R-:W4:Y:S04]  /*eeb0*/  LDL R48, [R1+0x80] ;  /* 0x0000800001307983 */ /* 0x000f280000100800 */
[----:B------:R-:W4:Y:S04]  /*eec0*/  LDL.LU R45, [R1+0x48] ;  /* 0x00004800012d7983 */ /* 0x000f280000300800 */
[----:B------:R-:W4:Y:S01]  /*eed0*/  LDL.LU R46, [R1+0x4c] ;  /* 0x00004c00012e7983 */ /* 0x000f220000300800 */
[----:B------:R-:W1:Y:S01]  /*eee0*/  S2R R35, SR_SWINHI ;  /* 0x0000000000237919 */ /* 0x000e620000002f00 */
[----:B------:R-:W-:-:S02]  /*eef0*/  F2FP.BF16.F32.PACK_AB R21, R21, R32 ;  /* 0x000000201515723e */ /* 0x000fc400000010ff */
[----:B------:R-:W-:Y:S01]  /*ef00*/  F2FP.BF16.F32.PACK_AB R20, R13, R20 ;  /* 0x000000140d14723e */ /* 0x000fe200000010ff */
[----:B0-----:R-:W4:Y:S01]  /*ef10*/  LDL R40, [R1+0x58] ;  /* 0x0000580001287983 */ /* 0x001f220000100800 */
[----:B------:R-:W-:Y:S02]  /*ef20*/  F2FP.BF16.F32.PACK_AB R9, R9, R12 ;  /* 0x0000000c0909723e */ /* 0x000fe400000010ff */
[----:B------:R-:W-:Y:S01]  /*ef30*/  F2FP.BF16.F32.PACK_AB R36, R36, R57 ;  /* 0x000000392424723e */ /* 0x000fe200000010ff */
[----:B------:R-:W4:Y:S01]  /*ef40*/  LDL R42, [R1+0x44] ;  /* 0x00004400012a7983 */ /* 0x000f220000100800 */
        /* <DEDUP_REMOVED lines=11> */
[----:B------:R-:W-:Y:S01]  /*f000*/  BAR.SYNC.DEFER_BLOCKING 0x1, 0x180 ;  /* 0x0046000000007b1d */ /* 0x000fe20000010000 */
[----:B--2---:R-:W-:Y:S01]  /*f010*/  IMAD.MOV.U32 R34, RZ, RZ, R5 ;  /* 0x000000ffff227224 */ /* 0x004fe200078e0005 */
[----:B---3--:R-:W-:Y:S01]  /*f020*/  MOV R38, R4 ;  /* 0x0000000400267202 */ /* 0x008fe20000000f00 */
[----:B-1----:R-:W-:-:S05]  /*f030*/  IMAD.SHL.U32 R4, R29, 0x4, RZ ;  /* 0x000000041d047824 */ /* 0x002fca00078e00ff */
[----:B------:R-:W-:-:S04]  /*f040*/  LOP3.LUT R4, R4, 0xc, RZ, 0xc0, !PT ;  /* 0x0000000c04047812 */ /* 0x000fc800078ec0ff */
[----:B------:R-:W-:-:S05]  /*f050*/  IADD3 R4, P0, R4, UR4, RZ ;  /* 0x0000000404047c10 */ /* 0x000fca000ff1e0ff */
[----:B------:R-:W-:Y:S01]  /*f060*/  IMAD.X R5, RZ, RZ, UR5, P0 ;  /* 0x00000005ff057e24 */ /* 0x000fe200080e06ff */
[----:B------:R-:W-:-:S04]  /*f070*/  ULDC.64 UR4, c[0x0][0xc00] ;  /* 0x0003000000047ab9 */ /* 0x000fc80000000a00 */
[----:B------:R0:W2:Y:S02]  /*f080*/  LDG.E.CONSTANT R28, desc[UR40][R4.64] ;  /* 0x00000028041c7981 */ /* 0x0000a4000c1e9900 */
[----:B0-----:R-:W-:-:S04]  /*f090*/  LOP3.LUT P1, R4, R29, 0x3, RZ, 0xc0, !PT ;  /* 0x000000031d047812 */ /* 0x001fc8000782c0ff */
[----:B------:R-:W-:-:S04]  /*f0a0*/  ISETP.EQ.OR P1, PT, R4, 0x3, !P1 ;  /* 0x000000030400780c */ /* 0x000fc80004f22670 */
[----:B------:R-:W-:Y:S02]  /*f0b0*/  SEL R29, R21, R20, P1 ;  /* 0x00000014151d7207 */ /* 0x000fe40000800000 */
[----:B------:R-:W-:Y:S02]  /*f0c0*/  SEL R12, R20, R21, P1 ;  /* 0x00000015140c7207 */ /* 0x000fe40000800000 */
[----:B------:R-:W-:Y:S02]  /*f0d0*/  MOV R20, R18 ;  /* 0x0000001200147202 */ /* 0x000fe40000000f00 */
[----:B------:R-:W-:Y:S02]  /*f0e0*/  MOV R21, R35 ;  /* 0x0000002300157202 */ /* 0x000fe40000000f00 */
[----:B------:R-:W-:Y:S01]  /*f0f0*/  SEL R25, R36, R33, P1 ;  /* 0x0000002124197207 */ /* 0x000fe20000800000 */
[----:B----4-:R-:W-:Y:S01]  /*f100*/  IMAD.WIDE R6, R39, 0x2, R20 ;  /* 0x0000000227067825 */ /* 0x010fe200078e0214 */
[----:B------:R-:W-:-:S02]  /*f110*/  SEL R36, R33, R36, P1 ;  /* 0x0000002421247207 */ /* 0x000fc40000800000 */
[----:B------:R-:W-:Y:S02]  /*f120*/  SEL R13, R60, R59, P1 ;  /* 0x0000003b3c0d7207 */ /* 0x000fe40000800000 */
[----:B------:R-:W-:Y:S02]  /*f130*/  SEL R33, R37, R44, P1 ;  /* 0x0000002c25217207 */ /* 0x000fe40000800000 */
[C---:B------:R-:W-:Y:S02]  /*f140*/  IADD3 R43, P0, R6.reuse, 0x60, RZ ;  /* 0x00000060062b7810 */ /* 0x040fe40007f1e0ff */
[----:B------:R-:W-:Y:S02]  /*f150*/  IADD3 R41, P2, R6, 0x40, RZ ;  /* 0x0000004006297810 */ /* 0x000fe40007f5e0ff */
[----:B------:R-:W-:Y:S02]  /*f160*/  SEL R60, R59, R60, P1 ;  /* 0x0000003c3b3c7207 */ /* 0x000fe40000800000 */
[----:B------:R-:W-:-:S02]  /*f170*/  SEL R44, R44, R37, P1 ;  /* 0x000000252c2c7207 */ /* 0x000fc40000800000 */
[----:B------:R-:W-:Y:S02]  /*f180*/  SEL R31, R9, R8, P1 ;  /* 0x00000008091f7207 */ /* 0x000fe40000800000 */
[----:B------:R-:W-:Y:S02]  /*f190*/  SEL R24, R8, R9, P1 ;  /* 0x0000000908187207 */ /* 0x000fe40000800000 */
[----:B------:R-:W-:Y:S02]  /*f1a0*/  SEL R35, R27, R26, P1 ;  /* 0x0000001a1b237207 */ /* 0x000fe40000800000 */
[----:B------:R-:W-:Y:S02]  /*f1b0*/  LOP3.LUT R8, R41, 0x380, RZ, 0xc0, !PT ;  /* 0x0000038029087812 */ /* 0x000fe400078ec0ff */
[----:B------:R-:W-:Y:S02]  /*f1c0*/  LOP3.LUT R30, R43, 0x380, RZ, 0xc0, !PT ;  /* 0x000003802b1e7812 */ /* 0x000fe400078ec0ff */
[----:B------:R-:W-:-:S02]  /*f1d0*/  SEL R26, R26, R27, P1 ;  /* 0x0000001b1a1a7207 */ /* 0x000fc40000800000 */
[----:B------:R-:W-:Y:S02]  /*f1e0*/  SEL R27, R15, R14, P1 ;  /* 0x0000000e0f1b7207 */ /* 0x000fe40000800000 */
[----:B------:R-:W-:Y:S02]  /*f1f0*/  SEL R14, R14, R15, P1 ;  /* 0x0000000f0e0e7207 */ /* 0x000fe40000800000 */
[----:B------:R-:W-:Y:S02]  /*f200*/  SEL R15, R10, R55, P1 ;  /* 0x000000370a0f7207 */ /* 0x000fe40000800000 */
[----:B------:R-:W-:Y:S02]  /*f210*/  SEL R32, R55, R10, P1 ;  /* 0x0000000a37207207 */ /* 0x000fe40000800000 */
[----:B------:R-:W-:Y:S02]  /*f220*/  SHF.R.U64 R8, R8, 0x3, RZ ;  /* 0x0000000308087819 */ /* 0x000fe400000012ff */
[----:B------:R-:W-:-:S02]  /*f230*/  SHF.R.U64 R30, R30, 0x3, RZ ;  /* 0x000000031e1e7819 */ /* 0x000fc400000012ff */
[----:B------:R-:W-:Y:S02]  /*f240*/  LOP3.LUT R10, R8, R41, RZ, 0x3c, !PT ;  /* 0x00000029080a7212 */ /* 0x000fe400078e3cff */
[----:B------:R-:W-:Y:S02]  /*f250*/  LOP3.LUT R8, R30, R43, RZ, 0x3c, !PT ;  /* 0x0000002b1e087212 */ /* 0x000fe400078e3cff */
[C---:B------:R-:W-:Y:S02]  /*f260*/  IADD3 R39, P3, R6.reuse, 0x20, RZ ;  /* 0x0000002006277810 */ /* 0x040fe40007f7e0ff */
[----:B------:R-:W-:Y:S02]  /*f270*/  LOP3.LUT R37, R6, 0x380, RZ, 0xc0, !PT ;  /* 0x0000038006257812 */ /* 0x000fe400078ec0ff */
[----:B------:R-:W-:Y:S02]  /*f280*/  LOP3.LUT R4, R39, 0x380, RZ, 0xc0, !PT ;  /* 0x0000038027047812 */ /* 0x000fe400078ec0ff */
[----:B------:R-:W-:-:S02]  /*f290*/  SHF.R.U64 R37, R37, 0x3, RZ ;  /* 0x0000000325257819 */ /* 0x000fc400000012ff */
[----:B------:R-:W-:Y:S01]  /*f2a0*/  SHF.R.U64 R4, R4, 0x3, RZ ;  /* 0x0000000304047819 */ /* 0x000fe200000012ff */
[--C-:B------:R-:W-:Y:S01]  /*f2b0*/  IMAD.X R5, RZ, RZ, R7.reuse, P3 ;  /* 0x000000ffff057224 */ /* 0x100fe200018e0607 */
[----:B------:R-:W-:Y:S02]  /*f2c0*/  LOP3.LUT R6, R37, R6, RZ, 0x3c, !PT ;  /* 0x0000000625067212 */ /* 0x000fe400078e3cff */
[----:B------:R-:W-:Y:S01]  /*f2d0*/  LOP3.LUT R4, R4, R39, RZ, 0x3c, !PT ;  /* 0x0000002704047212 */ /* 0x000fe200078e3cff */
[----:B------:R-:W-:Y:S01]  /*f2e0*/  IMAD.MOV.U32 R47, RZ, RZ, R38 ;  /* 0x000000ffff2f7224 */ /* 0x000fe200078e0026 */
[-C--:B------:R-:W-:Y:S01]  /*f2f0*/  IADD3.X R9, RZ, R7.reuse, RZ, P0, !PT ;  /* 0x00000007ff097210 */ /* 0x080fe200007fe4ff */
[----:B------:R-:W-:Y:S01]  /*f300*/  IMAD.X R11, RZ, RZ, R7, P2 ;  /* 0x000000ffff0b7224 */ /* 0x000fe200010e0607 */
[----:B------:R-:W-:Y:S02]  /*f310*/  MOV R38, R6 ;  /* 0x0000000600267202 */ /* 0x000fe40000000f00 */
[----:B------:R-:W-:Y:S01]  /*f320*/  MOV R37, R4 ;  /* 0x0000000400257202 */ /* 0x000fe20000000f00 */
[----:B------:R-:W-:Y:S01]  /*f330*/  IMAD.MOV.U32 R49, RZ, RZ, R34 ;  /* 0x000000ffff317224 */ /* 0x000fe200078e0022 */
[----:B------:R-:W-:-:S02]  /*f340*/  MOV R34, R10 ;  /* 0x0000000a00227202 */ /* 0x000fc40000000f00 */
[----:B------:R-:W-:-:S04]  /*f350*/  ISETP.NE.U32.AND P0, PT, RZ, UR4, PT ;  /* 0x00000004ff007c0c */ /* 0x000fc8000bf05070 */
[----:B------:R-:W-:Y:S02]  /*f360*/  ISETP.NE.AND.EX P0, PT, RZ, UR5, PT, P0 ;  /* 0x00000005ff007c0c */ /* 0x000fe4000bf05300 */
        /* <DEDUP_REMOVED lines=8> */
[----:B------:R-:W-:Y:S04]  /*f3f0*/  SHFL.IDX PT, R26, R26, R3, 0x1c1f ;  /* 0x001c1f031a1a7589 */ /* 0x000fe800000e0000 */
[----:B------:R-:W-:Y:S04]  /*f400*/  SHFL.IDX PT, R29, R29, R28, 0x1c1f ;  /* 0x001c1f1c1d1d7589 */ /* 0x000fe800000e0000 */
[----:B------:R-:W2:Y:S04]  /*f410*/  SHFL.IDX PT, R12, R12, R3, 0x1c1f ;  /* 0x001c1f030c0c7589 */ /* 0x000ea800000e0000 */
[----:B------:R-:W-:Y:S04]  /*f420*/  SHFL.IDX PT, R27, R27, R28, 0x1c1f ;  /* 0x001c1f1c1b1b7589 */ /* 0x000fe800000e0000 */
[----:B------:R-:W-:Y:S04]  /*f430*/  SHFL.IDX PT, R15, R15, R28, 0x1c1f ;  /* 0x001c1f1c0f0f7589 */ /* 0x000fe800000e0000 */
[----:B------:R-:W3:Y:S04]  /*f440*/  SHFL.IDX PT, R30, R14, R3, 0x1c1f ;  /* 0x001c1f030e1e7589 */ /* 0x000ee800000e0000 */
[----:B------:R-:W4:Y:S04]  /*f450*/  SHFL.IDX PT, R32, R32, R3, 0x1c1f ;  /* 0x001c1f0320207589 */ /* 0x000f2800000e0000 */
[----:B------:R3:W-:Y:S04]  /*f460*/  SHFL.IDX PT, R31, R31, R28, 0x1c1f ;  /* 0x001c1f1c1f1f7589 */ /* 0x0007e800000e0000 */
[----:B------:R3:W4:Y:S01]  /*f470*/  SHFL.IDX PT, R24, R24, R3, 0x1c1f ;  /* 0x001c1f0318187589 */ /* 0x00072200000e0000 */
[----:B0-----:R-:W-:-:S02]  /*f480*/  SEL R4, R13, R60, P1 ;  /* 0x0000003c0d047207 */ /* 0x001fc40000800000 */
[----:B------:R-:W-:Y:S02]  /*f490*/  SEL R6, R60, R13, P1 ;  /* 0x0000000d3c067207 */ /* 0x000fe40000800000 */
[----:B-1----:R-:W-:Y:S02]  /*f4a0*/  SEL R5, R33, R44, P1 ;  /* 0x0000002c21057207 */ /* 0x002fe40000800000 */
[----:B------:R-:W-:Y:S02]  /*f4b0*/  SEL R7, R44, R33, P1 ;  /* 0x000000212c077207 */ /* 0x000fe40000800000 */
[----:B------:R-:W-:Y:S02]  /*f4c0*/  MOV R33, R8 ;  /* 0x0000000800217202 */ /* 0x000fe40000000f00 */
[----:B--2---:R-:W-:Y:S01]  /*f4d0*/  SEL R10, R12, R29, P1 ;  /* 0x0000001d0c0a7207 */ /* 0x004fe20000800000 */
[----:B------:R0:W-:Y:S01]  /*f4e0*/  STSM.16.M88.4 [R38], R4 ;  /* 0x0000000426007844 */ /* 0x0001e20000000200 */
[----:B------:R-:W-:-:S02]  /*f4f0*/  SEL R8, R29, R12, P1 ;  /* 0x0000000c1d087207 */ /* 0x000fc40000800000 */
[----:B---3--:R-:W-:Y:S01]  /*f500*/  SEL R11, R30, R27, P1 ;  /* 0x0000001b1e0b7207 */ /* 0x008fe20000800000 */
[----:B------:R-:W-:Y:S01]  /*f510*/  IMAD.MOV.U32 R28, RZ, RZ, RZ ;  /* 0x000000ffff1c7224 */ /* 0x000fe200078e00ff */
[----:B------:R-:W-:Y:S01]  /*f520*/  SEL R9, R27, R30, P1 ;  /* 0x0000001e1b097207 */ /* 0x000fe20000800000 */
[----:B------:R-:W1:Y:S01]  /*f530*/  LDC R3, c[0x0][0xbe8] ;  /* 0x0002fa00ff037b82 */ /* 0x000e620000000800 */
[----:B----4-:R-:W-:Y:S02]  /*f540*/  SEL R13, R15, R32, P1 ;  /* 0x000000200f0d7207 */ /* 0x010fe40000800000 */
[----:B------:R-:W-:Y:S02]  /*f550*/  SEL R15, R32, R15, P1 ;  /* 0x0000000f200f7207 */ /* 0x000fe40000800000 */
[----:B------:R-:W-:Y:S02]  /*f560*/  SEL R12, R31, R24, P1 ;  /* 0x000000181f0c7207 */ /* 0x000fe40000800000 */
[----:B------:R-:W-:-:S02]  /*f570*/  SEL R14, R24, R31, P1 ;  /* 0x0000001f180e7207 */ /* 0x000fc40000800000 */
[----:B0-----:R-:W-:Y:S02]  /*f580*/  SEL R4, R25, R36, P1 ;  /* 0x0000002419047207 */ /* 0x001fe40000800000 */
[----:B------:R-:W-:Y:S02]  /*f590*/  SEL R6, R36, R25, P1 ;  /* 0x0000001924067207 */ /* 0x000fe40000800000 */
[----:B------:R-:W-:Y:S02]  /*f5a0*/  SEL R5, R35, R26, P1 ;  /* 0x0000001a23057207 */ /* 0x000fe40000800000 */
[----:B------:R-:W-:-:S05]  /*f5b0*/  SEL R7, R26, R35, P1 ;  /* 0x000000231a077207 */ /* 0x000fca0000800000 */
[----:B------:R-:W-:Y:S04]  /*f5c0*/  STSM.16.M88.4 [R37], R4 ;  /* 0x0000000425007844 */ /* 0x000fe80000000200 */
[----:B------:R0:W-:Y:S04]  /*f5d0*/  STSM.16.M88.4 [R34], R8 ;  /* 0x0000000822007844 */ /* 0x0001e80000000200 */
[----:B------:R2:W-:Y:S01]  /*f5e0*/  STSM.16.M88.4 [R33], R12 ;  /* 0x0000000c21007844 */ /* 0x0005e20000000200 */
[----:B------:R-:W-:-:S04]  /*f5f0*/  IADD3 R24, P2, R45, UR4, RZ ;  /* 0x000000042d187c10 */ /* 0x000fc8000ff5e0ff */
[----:B------:R-:W-:Y:S01]  /*f600*/  IADD3.X R25, R46, UR5, RZ, P2, !PT ;  /* 0x000000052e197c10 */ /* 0x000fe200097fe4ff */
[----:B------:R-:W-:Y:S01]  /*f610*/  BAR.SYNC.DEFER_BLOCKING 0x1, 0x180 ;  /* 0x0046000000007b1d */ /* 0x000fe20000010000 */
[----:B------:R-:W-:Y:S01]  /*f620*/  IMAD R31, R40, 0xc0, R48 ;  /* 0x000000c0281f7824 */ /* 0x000fe200078e0230 */
[----:B------:R-:W-:-:S04]  /*f630*/  SHF.R.S32.HI R32, RZ, 0x1f, R42 ;  /* 0x0000001fff207819 */ /* 0x000fc8000001142a */
[----:B------:R-:W-:Y:S01]  /*f640*/  ULDC.64 UR4, c[0x0][0xb90] ;  /* 0x0002e40000047ab9 */ /* 0x000fe20000000a00 */
[----:B------:R-:W-:Y:S01]  /*f650*/  SEL R30, R49, RZ, !P0 ;  /* 0x000000ff311e7207 */ /* 0x000fe20004000000 */
[----:B------:R-:W-:Y:S01]  /*f660*/  ULDC UR8, c[0x0][0xa88] ;  /* 0x0002a20000087ab9 */ /* 0x000fe20000000800 */
[----:B0-----:R-:W3:Y:S04]  /*f670*/  LDL R34, [R1+0x60] ;  /* 0x0000600001227983 */ /* 0x001ee80000100800 */
[----:B------:R-:W4:Y:S01]  /*f680*/  @P0 LDG.E R28, desc[UR40][R24.64] ;  /* 0x00000028181c0981 */ /* 0x000f22000c1e1900 */
[----:B-1----:R-:W-:-:S13]  /*f690*/  ISETP.NE.AND P2, PT, R3, 0x1, PT ;  /* 0x000000010300780c */ /* 0x002fda0003f45270 */
[----:B------:R-:W0:Y:S08]  /*f6a0*/  @P2 LDC R26, c[0x0][0xbec] ;  /* 0x0002fb00ff1a2b82 */ /* 0x000e300000000800 */
[----:B------:R-:W1:Y:S01]  /*f6b0*/  @P2 LDC R27, c[0x0][0xbf0] ;  /* 0x0002fc00ff1b2b82 */ /* 0x000e620000000800 */
[----:B------:R-:W-:Y:S02]  /*f6c0*/  IMAD R5, R32, UR4, RZ ;  /* 0x0000000420057c24 */ /* 0x000fe4000f8e02ff */
[----:B------:R-:W-:-:S02]  /*f6d0*/  IMAD.MOV.U32 R7, RZ, RZ, R31 ;  /* 0x000000ffff077224 */ /* 0x000fc400078e001f */
[----:B------:R-:W-:Y:S01]  /*f6e0*/  IMAD R11, R42, UR5, R5 ;  /* 0x000000052a0b7c24 */ /* 0x000fe2000f8e0205 */
[----:B--2---:R-:W-:Y:S01]  /*f6f0*/  SEL R33, R47, RZ, !P0 ;  /* 0x000000ff2f217207 */ /* 0x004fe20004000000 */
[----:B0-----:R-:W-:-:S05]  /*f700*/  @P2 IMAD.HI.U32 R4, R31, R26, RZ ;  /* 0x0000001a1f042227 */ /* 0x001fca00078e00ff */
[----:B-1----:R-:W-:-:S04]  /*f710*/  @P2 SHF.R.U32.HI R7, RZ, R27, R4 ;  /* 0x0000001bff072219 */ /* 0x002fc80000011604 */
[----:B------:R-:W-:-:S05]  /*f720*/  IADD3 R6, -R7, RZ, RZ ;  /* 0x000000ff07067210 */ /* 0x000fca0007ffe1ff */
[----:B------:R-:W-:Y:S02]  /*f730*/  IMAD R9, R3, R6, R31 ;  /* 0x0000000603097224 */ /* 0x000fe400078e021f */
[----:B------:R-:W-:-:S03]  /*f740*/  IMAD R6, R30, UR6, RZ ;  /* 0x000000061e067c24 */ /* 0x000fc6000f8e02ff */
[----:B------:R-:W-:Y:S01]  /*f750*/  SHF.R.S32.HI R8, RZ, 0x1f, R9 ;  /* 0x0000001fff087819 */ /* 0x000fe20000011409 */
[----:B------:R-:W-:Y:S01]  /*f760*/  IMAD R10, R33, UR7, R6 ;  /* 0x00000007210a7c24 */ /* 0x000fe2000f8e0206 */
[----:B----4-:R-:W-:-:S03]  /*f770*/  SHF.R.S32.HI R29, RZ, 0x1f, R28 ;  /* 0x0000001fff1d7819 */ /* 0x010fc6000001141c */
[----:B------:R-:W-:Y:S01]  /*f780*/  IMAD.WIDE.U32 R4, R42, UR4, R28 ;  /* 0x000000042a047c25 */ /* 0x000fe2000f8e001c */
[----:B------:R-:W-:-:S03]  /*f790*/  ULDC.64 UR4, c[0x0][0xc08] ;  /* 0x0003020000047ab9 */ /* 0x000fc60000000a00 */
[----:B------:R-:W-:Y:S01]  /*f7a0*/  IMAD.IADD R5, R5, 0x1, R11 ;  /* 0x0000000105057824 */ /* 0x000fe200078e020b */
[----:B------:R-:W-:Y:S01]  /*f7b0*/  ISETP.NE.U32.AND P1, PT, RZ, UR4, PT ;  /* 0x00000004ff007c0c */ /* 0x000fe2000bf25070 */
[----:B------:R-:W-:-:S03]  /*f7c0*/  IMAD.WIDE.U32 R4, R33, UR6, R4 ;  /* 0x0000000621047c25 */ /* 0x000fc6000f8e0004 */
[----:B------:R-:W-:Y:S01]  /*f7d0*/  ISETP.NE.AND.EX P1, PT, RZ, UR5, PT, P1 ;  /* 0x00000005ff007c0c */ /* 0x000fe2000bf25310 */
[----:B------:R-:W-:Y:S01]  /*f7e0*/  ULDC.64 UR6, c[0x0][0xb88] ;  /* 0x0002e20000067ab9 */ /* 0x000fe20000000a00 */
[----:B------:R-:W-:Y:S02]  /*f7f0*/  SHF.R.S32.HI R11, RZ, 0x1f, R7 ;  /* 0x0000001fff0b7819 */ /* 0x000fe40000011407 */
[----:B------:R-:W-:Y:S01]  /*f800*/  IADD3 R6, P3, R7, R4, RZ ;  /* 0x0000000407067210 */ /* 0x000fe20007f7e0ff */
[----:B------:R-:W-:-:S03]  /*f810*/  IMAD R8, R8, UR6, RZ ;  /* 0x0000000608087c24 */ /* 0x000fc6000f8e02ff */
[----:B------:R-:W-:Y:S01]  /*f820*/  IADD3.X R7, R11, R5, R10, P3, !PT ;  /* 0x000000050b077210 */ /* 0x000fe20001ffe40a */
[C---:B------:R-:W-:Y:S02]  /*f830*/  IMAD R5, R9.reuse, UR7, R8 ;  /* 0x0000000709057c24 */ /* 0x040fe4000f8e0208 */
[----:B------:R-:W-:Y:S02]  /*f840*/  IMAD.WIDE.U32 R6, R9, UR6, R6 ;  /* 0x0000000609067c25 */ /* 0x000fe4000f8e0006 */
[----:B------:R-:W-:Y:S01]  /*f850*/  @P1 IADD3 R4, P3, R45, UR4, RZ ;  /* 0x000000042d041c10 */ /* 0x000fe2000ff7e0ff */
[----:B------:R-:W0:Y:S01]  /*f860*/  S2R R13, SR_TID.X ;  /* 0x00000000000d7919 */ /* 0x000e220000002100 */
[----:B------:R-:W-:Y:S01]  /*f870*/  ULDC.64 UR6, c[0x0][0xb50] ;  /* 0x0002d40000067ab9 */ /* 0x000fe20000000a00 */
[----:B------:R-:W-:Y:S01]  /*f880*/  IMAD.IADD R7, R7, 0x1, R5 ;  /* 0x0000000107077824 */ /* 0x000fe200078e0205 */
[----:B------:R-:W-:Y:S01]  /*f890*/  @P1 IADD3.X R5, R46, UR5, RZ, P3, !PT ;  /* 0x000000052e051c10 */ /* 0x000fe20009ffe4ff */
[----:B------:R-:W-:-:S06]  /*f8a0*/  IMAD.U32 R8, RZ, RZ, UR8 ;  /* 0x00000008ff087e24 */ /* 0x000fcc000f8e00ff */
[----:B------:R1:W5:Y:S01]  /*f8b0*/  @P1 LDG.E R8, desc[UR40][R4.64] ;  /* 0x0000002804081981 */ /* 0x000362000c1e1900 */
[----:B------:R-:W-:-:S04]  /*f8c0*/  LEA R10, P4, R6, UR6, 0x2 ;  /* 0x00000006060a7c11 */ /* 0x000fc8000f8810ff */
[----:B------:R-:W-:Y:S01]  /*f8d0*/  LEA.HI.X R11, R6, UR7, R7, 0x2, P4 ;  /* 0x00000007060b7c11 */ /* 0x000fe2000a0f1407 */
[----:B0-----:R-:W-:-:S05]  /*f8e0*/  VIADD R45, R13, 0xffffff80 ;  /* 0xffffff800d2d7836 */ /* 0x001fca0000000000 */
[----:B------:R-:W-:-:S04]  /*f8f0*/  SHF.R.S32.HI R38, RZ, 0x1f, R45 ;  /* 0x0000001fff267819 */ /* 0x000fc8000001142d */
[----:B------:R-:W-:-:S04]  /*f900*/  LEA.HI R38, R38, R45, RZ, 0x3 ;  /* 0x0000002d26267211 */ /* 0x000fc800078f18ff */
[----:B------:R-:W-:-:S04]  /*f910*/  SHF.R.S32.HI R38, RZ, 0x3, R38 ;  /* 0x00000003ff267819 */ /* 0x000fc80000011426 */
[----:B---3--:R-:W-:Y:S01]  /*f920*/  LEA R9, R38, R34, 0x6 ;  /* 0x0000002226097211 */ /* 0x008fe200078e30ff */
[----:B-1----:R-:W-:Y:S06]  /*f930*/  @P1 BRA `(.L_x_13592) ;  /* 0x0000000000101947 */ /* 0x002fec0003800000 */
[----:B------:R-:W-:Y:S05]  /*f940*/  @!P0 BRA `(.L_x_13592) ;  /* 0x00000000000c8947 */ /* 0x000fea0003800000 */
[----:B------:R-:W2:Y:S04]  /*f950*/  LDG.E R5, desc[UR40][R24.64] ;  /* 0x0000002818057981 */ /* 0x000ea8000c1e1900 */
[----:B-----5:R-:W2:Y:S02]  /*f960*/  LDG.E R8, desc[UR40][R24.64+0x4] ;  /* 0x0000042818087981 */ /* 0x020ea4000c1e1900 */
[----:B--2---:R-:W-:-:S07]  /*f970*/  IMAD.IADD R8, R8, 0x1, -R5 ;  /* 0x0000000108087824 */ /* 0x004fce00078e0a05 */
.L_x_13592:
[----:B------:R-:W2:Y:S01]  /*f980*/  LDL R12, [R1+0x7c] ;  /* 0x00007c00010c7983 */ /* 0x000ea20000100800 */
[----:B------:R-:W-:Y:S01]  /*f990*/  VIADD R14, R13, 0xffffff80 ;  /* 0xffffff800d0e7836 */ /* 0x000fe20000000000 */
[----:B------:R-:W0:Y:S01]  /*f9a0*/  @P2 LDC R37, c[0x0][0xbf0] ;  /* 0x0002fc00ff252b82 */ /* 0x000e220000000800 */
[----:B-----5:R-:W-:Y:S01]  /*f9b0*/  IMAD R35, R8, R3, RZ ;  /* 0x0000000308237224 */ /* 0x020fe200078e02ff */
[----:B------:R-:W-:Y:S01]  /*f9c0*/  SHFL.IDX PT, R4, R10, RZ, 0x1c1f ;  /* 0x001c1fff0a047589 */ /* 0x000fe200000e0000 */
[----:B------:R-:W-:Y:S01]  /*f9d0*/  IMAD.WIDE R20, R9, 0x2, R20 ;  /* 0x0000000209147825 */ /* 0x000fe200078e0214 */
[----:B------:R-:W-:Y:S01]  /*f9e0*/  SHF.R.S32.HI R13, RZ, 0x1f, R14 ;  /* 0x0000001fff0d7819 */ /* 0x000fe2000001140e */
[----:B------:R-:W-:Y:S01]  /*f9f0*/  ULDC.64 UR4, c[0x0][0xaa0] ;  /* 0x0002a80000047ab9 */ /* 0x000fe20000000a00 */
[----:B------:R-:W1:Y:S02]  /*fa00*/  SHFL.IDX PT, R5, R11, RZ, 0x1c1f ;  /* 0x001c1fff0b057589 */ /* 0x000e6400000e0000 */
[----:B------:R-:W-:-:S02]  /*fa10*/  LEA.HI R13, R13, R14, RZ, 0x7 ;  /* 0x0000000e0d0d7211 */ /* 0x000fc400078f38ff */
[----:B------:R-:W-:Y:S04]  /*fa20*/  SHFL.IDX PT, R6, R10, 0x1, 0x1c1f ;  /* 0x003c1f000a067f89 */ /* 0x000fe800000e0000 */
[----:B------:R-:W3:Y:S01]  /*fa30*/  SHFL.IDX PT, R7, R11, 0x1, 0x1c1f ;  /* 0x003c1f000b077f89 */ /* 0x000ee200000e0000 */
[----:B------:R-:W-:Y:S02]  /*fa40*/  LOP3.LUT R13, R13, 0xffffff80, RZ, 0xc0, !PT ;  /* 0xffffff800d0d7812 */ /* 0x000fe400078ec0ff */
[----:B------:R-:W-:Y:S02]  /*fa50*/  SHF.R.S32.HI R36, RZ, 0x1f, R45 ;  /* 0x0000001fff247819 */ /* 0x000fe4000001142d */
[----:B------:R-:W-:Y:S01]  /*fa60*/  IADD3 R25, P4, R20, 0x3000, RZ ;  /* 0x0000300014197810 */ /* 0x000fe20007f9e0ff */
[----:B------:R-:W-:Y:S01]  /*fa70*/  IMAD.IADD R13, R14, 0x1, -R13 ;  /* 0x000000010e0d7824 */ /* 0x000fe200078e0a0d */
[----:B------:R-:W-:-:S02]  /*fa80*/  LEA.HI R36, R36, R45, RZ, 0x3 ;  /* 0x0000002d24247211 */ /* 0x000fc400078f18ff */
[C---:B------:R-:W-:Y:S02]  /*fa90*/  LOP3.LUT R9, R20.reuse, 0x380, RZ, 0xc0, !PT ;  /* 0x0000038014097812 */ /* 0x040fe400078ec0ff */
[----:B------:R-:W-:Y:S02]  /*faa0*/  LOP3.LUT P0, RZ, R13, 0x3, RZ, 0xc0, !PT ;  /* 0x000000030dff7812 */ /* 0x000fe4000780c0ff */
[----:B------:R-:W-:Y:S02]  /*fab0*/  IADD3 R13, P3, R20, 0x1800, RZ ;  /* 0x00001800140d7810 */ /* 0x000fe40007f7e0ff */
[----:B------:R-:W-:Y:S02]  /*fac0*/  LOP3.LUT R36, R36, 0xfffffff8, RZ, 0xc0, !PT ;  /* 0xfffffff824247812 */ /* 0x000fe400078ec0ff */
[----:B------:R-:W-:Y:S02]  /*fad0*/  LOP3.LUT R24, R25, 0x380, RZ, 0xc0, !PT ;  /* 0x0000038019187812 */ /* 0x000fe400078ec0ff */
[----:B------:R-:W-:-:S02]  /*fae0*/  SHF.R.U64 R9, R9, 0x3, RZ ;  /* 0x0000000309097819 */ /* 0x000fc400000012ff */
[----:B------:R-:W-:Y:S02]  /*faf0*/  IADD3 R36, R45, -R36, RZ ;  /* 0x800000242d247210 */ /* 0x000fe40007ffe0ff */
[----:B------:R-:W-:-:S04]  /*fb00*/  SHF.R.U64 R24, R24, 0x3, RZ ;  /* 0x0000000318187819 */ /* 0x000fc800000012ff */
[----:B------:R-:W-:Y:S01]  /*fb10*/  LOP3.LUT R24, R24, R25, RZ, 0x3c, !PT ;  /* 0x0000001918187212 */ /* 0x000fe200078e3cff */
[----:B------:R-:W-:Y:S02]  /*fb20*/  IMAD.X R25, RZ, RZ, R21, P4 ;  /* 0x000000ffff197224 */ /* 0x000fe400020e0615 */
[----:B--2---:R-:W-:-:S04]  /*fb30*/  IMAD R12, R40, 0xc0, R12 ;  /* 0x000000c0280c7824 */ /* 0x004fc800078e020c */
[C---:B------:R-:W-:Y:S01]  /*fb40*/  VIADD R8, R12.reuse, 0x8 ;  /* 0x000000080c087836 */ /* 0x040fe20000000000 */
[-C--:B------:R-:W-:Y:S02]  /*fb50*/  ISETP.GE.OR P1, PT, R12, R35.reuse, P0 ;  /* 0x000000230c00720c */ /* 0x080fe40000726670 */
[----:B------:R-:W-:Y:S02]  /*fb60*/  LOP3.LUT R12, R13, 0x380, RZ, 0xc0, !PT ;  /* 0x000003800d0c7812 */ /* 0x000fe400078ec0ff */
[----:B------:R-:W-:Y:S02]  /*fb70*/  ISETP.GE.OR P0, PT, R8, R35, P0 ;  /* 0x000000230800720c */ /* 0x000fe40000706670 */
[----:B------:R-:W-:Y:S02]  /*fb80*/  SHF.R.U64 R12, R12, 0x3, RZ ;  /* 0x000000030c0c7819 */ /* 0x000fe400000012ff */
[----:B------:R-:W-:Y:S01]  /*fb90*/  LOP3.LUT R8, R9, R20, RZ, 0x3c, !PT ;  /* 0x0000001409087212 */ /* 0x000fe200078e3cff */
[----:B------:R-:W-:Y:S01]  /*fba0*/  IMAD.MOV.U32 R9, RZ, RZ, R21 ;  /* 0x000000ffff097224 */ /* 0x000fe200078e0015 */
[----:B------:R-:W-:-:S02]  /*fbb0*/  LOP3.LUT R12, R12, R13, RZ, 0x3c, !PT ;  /* 0x0000000d0c0c7212 */ /* 0x000fc400078e3cff */
[----:B------:R-:W-:Y:S01]  /*fbc0*/  IADD3.X R13, RZ, R21, RZ, P3, !PT ;  /* 0x00000015ff0d7210 */ /* 0x000fe20001ffe4ff */
[----:B-1----:R-:W-:Y:S04]  /*fbd0*/  @!P1 ST.E desc[UR40][R4.64], R2 ;  /* 0x0000000204009985 */ /* 0x002fe8000c101928 */
[----:B---3--:R1:W-:Y:S04]  /*fbe0*/  @!P0 ST.E desc[UR40][R6.64], R0 ;  /* 0x0000000006008985 */ /* 0x0083e8000c101928 */
[----:B------:R-:W2:Y:S04]  /*fbf0*/  LD.E.128 R8, desc[UR40][R8.64] ;  /* 0x0000002808087980 */ /* 0x000ea8000c101d00 */
[----:B------:R-:W3:Y:S01]  /*fc00*/  LD.E.128 R12, desc[UR40][R12.64] ;  /* 0x000000280c0c7980 */ /* 0x000ee2000c101d00 */
[----:B-1----:R-:W-:-:S03]  /*fc10*/  IMAD R0, R36, 0x30, R38 ;  /* 0x0000003024007824 */ /* 0x002fc600078e0226 */
[----:B------:R-:W4:Y:S01]  /*fc20*/  LD.E.128 R24, desc[UR40][R24.64] ;  /* 0x0000002818187980 */ /* 0x000f22000c101d00 */
[----:B------:R-:W-:-:S03]  /*fc30*/  IADD3 R31, P0, R20, 0x4800, RZ ;  /* 0x00004800141f7810 */ /* 0x000fc60007f1e0ff */
[----:B------:R-:W2:Y:S01]  /*fc40*/  LDL R36, [R1+0x8c] ;  /* 0x00008c0001247983 */ /* 0x000ea20000100800 */
[----:B------:R-:W-:Y:S01]  /*fc50*/  LOP3.LUT R20, R31, 0x380, RZ, 0xc0, !PT ;  /* 0x000003801f147812 */ /* 0x000fe200078ec0ff */
[----:B------:R-:W-:-:S03]  /*fc60*/  IMAD.X R5, RZ, RZ, R21, P0 ;  /* 0x000000ffff057224 */ /* 0x000fc600000e0615 */
[----:B------:R-:W-:-:S04]  /*fc70*/  SHF.R.U64 R2, R20, 0x3, RZ ;  /* 0x0000000314027819 */ /* 0x000fc800000012ff */
[----:B------:R-:W-:Y:S02]  /*fc80*/  LOP3.LUT R4, R2, R31, RZ, 0x3c, !PT ;  /* 0x0000001f02047212 */ /* 0x000fe400078e3cff */
[----:B------:R-:W1:Y:S01]  /*fc90*/  @P2 LDC R31, c[0x0][0xbec] ;  /* 0x0002fb00ff1f2b82 */ /* 0x000e620000000800 */
[----:B------:R-:W-:-:S03]  /*fca0*/  IMAD R21, R29, UR4, RZ ;  /* 0x000000041d157c24 */ /* 0x000fc6000f8e02ff */
[----:B------:R-:W5:Y:S01]  /*fcb0*/  LD.E.128 R4, desc[UR40][R4.64] ;  /* 0x0000002804047980 */ /* 0x000f62000c101d00 */
[C---:B------:R-:W-:Y:S02]  /*fcc0*/  IMAD R29, R28.reuse, UR5, R21 ;  /* 0x000000051c1d7c24 */ /* 0x040fe4000f8e0215 */
[----:B------:R-:W-:Y:S01]  /*fcd0*/  IMAD.WIDE.U32 R20, R28, UR4, RZ ;  /* 0x000000041c147c25 */ /* 0x000fe2000f8e00ff */
        /* <DEDUP_REMOVED lines=12> */
[----:B------:R-:W-:-:S03]  /*fda0*/  ULDC.64 UR4, c[0x0][0xaf0] ;  /* 0x0002bc0000047ab9 */ /* 0x000fc60000000a00 */
[----:B-1----:R-:W-:-:S04]  /*fdb0*/  @P2 IMAD.HI.U32 R0, R28, R31, RZ ;  /* 0x0000001f1c002227 */ /* 0x002fc800078e00ff */
[----:B------:R-:W-:Y:S02]  /*fdc0*/  IMAD.IADD R21, R21, 0x1, R29 ;  /* 0x0000000115157824 */ /* 0x000fe400078e021d */
[----:B------:R-:W-:Y:S01]  /*fdd0*/  IMAD.MOV.U32 R29, RZ, RZ, R28 ;  /* 0x000000ffff1d7224 */ /* 0x000fe200078e001c */
[----:B------:R-:W-:Y:S01]  /*fde0*/  @P2 SHF.R.U32.HI R29, RZ, R37, R0 ;  /* 0x00000025ff1d2219 */ /* 0x000fe20000011600 */
        /* <DEDUP_REMOVED lines=20> */
[----:B------:R-:W-:Y:S01]  /*ff30*/  IMAD R32, R40, 0xc0, R38 ;  /* 0x000000c028207824 */ /* 0x000fe200078e0226 */
[----:B------:R-:W-:Y:S02]  /*ff40*/  ULDC UR4, c[0x0][0xac8] ;  /* 0x0002b20000047ab9 */ /* 0x000fe40000000800 */
[----:B------:R-:W-:Y:S01]  /*ff50*/  LEA.HI.X R31, R2, UR5, R3, 0x1, P0 ;  /* 0x00000005021f7c11 */ /* 0x000fe200080f0c03 */
[----:B0-----:R-:W0:Y:S04]  /*ff60*/  SHFL.IDX PT, R20, R30, RZ, 0x181f ;  /* 0x00181fff1e147589 */ /* 0x001e2800000e0000 */
[----:B------:R-:W1:Y:S04]  /*ff70*/  SHFL.IDX PT, R28, R30, 0x1, 0x181f ;  /* 0x00381f001e1c7f89 */ /* 0x000e6800000e0000 */
[----:B------:R-:W1:Y:S01]  /*ff80*/  SHFL.IDX PT, R33, R30, 0x2, 0x181f ;  /* 0x00581f001e217f89 */ /* 0x000e6200000e0000 */
[----:B------:R-:W-:-:S03]  /*ff90*/  ISETP.GE.AND P0, PT, R34, UR4, PT ;  /* 0x0000000422007c0c */ /* 0x000fc6000bf06270 */
[----:B------:R-:W2:Y:S01]  /*ffa0*/  SHFL.IDX PT, R3, R31, RZ, 0x181f ;  /* 0x00181fff1f037589 */ /* 0x000ea200000e0000 */
[----:B------:R-:W-:-:S03]  /*ffb0*/  VIADD R0, R32, 0x30 ;  /* 0x0000003020007836 */ /* 0x000fc60000000000 */
[----:B------:R-:W2:Y:S01]  /*ffc0*/  SHFL.IDX PT, R21, R31, 0x1, 0x181f ;  /* 0x00381f001f157f89 */ /* 0x000ea200000e0000 */
[----:B------:R-:W-:-:S03]  /*ffd0*/  VIADD R2, R32, 0x60 ;  /* 0x0000006020027836 */ /* 0x000fc60000000000 */
[----:B------:R-:W2:Y:S01]  /*ffe0*/  SHFL.IDX PT, R29, R31, 0x2, 0x181f ;  /* 0x00581f001f1d7f89 */ /* 0x000ea200000e0000 */
[-C--:B------:R-:W-:Y:S02]  /*fff0*/  ISETP.GE.OR P1, PT, R32, R35.reuse, P0 ;  /* 0x000000232000720c */ /* 0x080fe40000726670 */
[-C--:B------:R-:W-:Y:S02]  /*10000*/  ISETP.GE.OR P2, PT, R0, R35.reuse, P0 ;  /* 0x000000230000720c */ /* 0x080fe40000746670 */
[----:B------:R-:W-:Y:S01]  /*10010*/  ISETP.GE.OR P3, PT, R2, R35, P0 ;  /* 0x000000230200720c */ /* 0x000fe20000766670 */
[----:B------:R-:W-:-:S08]  /*10020*/  VIADD R0, R18, 0x13220 ;  /* 0x0001322012007836 */ /* 0x000fd00000000000 */
[C---:B0-----:R-:W-:Y:S02]  /*10030*/  @!P1 LEA R2, P4, R34.reuse, R20, 0x1 ;  /* 0x0000001422029211 */ /* 0x041fe400078808ff */
[C---:B-1----:R-:W-:Y:S02]  /*10040*/  @!P2 LEA R20, P5, R34.reuse, R28, 0x1 ;  /* 0x0000001c2214a211 */ /* 0x042fe400078a08ff */
[----:B------:R-:W-:Y:S02]  /*10050*/  @!P3 LEA R28, P6, R34, R33, 0x1 ;  /* 0x00000021221cb211 */ /* 0x000fe400078c08ff */
[----:B------:R-:W-:-:S04]  /*10060*/  PRMT R0, RZ, 0x654, R0 ;  /* 0x00000654ff007816 */ /* 0x000fc80000000000 */
[----:B------:R0:W-:Y:S02]  /*10070*/  SYNCS.ARRIVE.TRANS64.RED.A1T0 RZ, [R0+URZ], RZ ;  /* 0x000000ff00ff79a7 */ /* 0x0001e4000810043f */
[----:B0-----:R-:W-:-:S04]  /*10080*/  IADD3 R0, R32, 0x90, RZ ;  /* 0x0000009020007810 */ /* 0x001fc80007ffe0ff */
[----:B------:R-:W-:Y:S01]  /*10090*/  ISETP.GE.OR P0, PT, R0, R35, P0 ;  /* 0x000000230000720c */ /* 0x000fe20000706670 */
[----:B------:R-:W0:Y:S04]  /*100a0*/  SHFL.IDX PT, R30, R30, 0x3, 0x181f ;  /* 0x00781f001e1e7f89 */ /* 0x000e2800000e0000 */
[----:B------:R-:W1:Y:S01]  /*100b0*/  SHFL.IDX PT, R31, R31, 0x3, 0x181f ;  /* 0x00781f001f1f7f89 */ /* 0x000e6200000e0000 */
[C-C-:B--2---:R-:W-:Y:S02]  /*100c0*/  @!P1 LEA.HI.X R3, R34.reuse, R3, R36.reuse, 0x1, P4 ;  /* 0x0000000322039211 */ /* 0x144fe400020f0c24 */
[C-C-:B------:R-:W-:Y:S02]  /*100d0*/  @!P2 LEA.HI.X R21, R34.reuse, R21, R36.reuse, 0x1, P5 ;  /* 0x000000152215a211 */ /* 0x140fe400028f0c24 */
[----:B------:R-:W-:Y:S01]  /*100e0*/  @!P3 LEA.HI.X R29, R34, R29, R36, 0x1, P6 ;  /* 0x0000001d221db211 */ /* 0x000fe200030f0c24 */
[----:B------:R2:W-:Y:S04]  /*100f0*/  @!P1 ST.E.128 desc[UR40][R2.64], R8 ;  /* 0x0000000802009985 */ /* 0x0005e8000c101d28 */
[----:B---3--:R2:W-:Y:S04]  /*10100*/  @!P2 ST.E.128 desc[UR40][R20.64], R12 ;  /* 0x0000000c1400a985 */ /* 0x0085e8000c101d28 */
[----:B----4-:R2:W-:Y:S01]  /*10110*/  @!P3 ST.E.128 desc[UR40][R28.64], R24 ;  /* 0x000000181c00b985 */ /* 0x0105e2000c101d28 */
[----:B01----:R-:W-:Y:S05]  /*10120*/  @P0 BRA `(.L_x_13593) ;  /* 0x0000000800800947 */ /* 0x003fea0003800000 */
[----:B--2---:R-:W-:-:S04]  /*10130*/  LEA R2, P0, R34, R30, 0x1 ;  /* 0x0000001e22027211 */ /* 0x004fc800078008ff */
[----:B------:R-:W-:-:S05]  /*10140*/  LEA.HI.X R3, R34, R31, R36, 0x1, P0 ;  /* 0x0000001f22037211 */ /* 0x000fca00000f0c24 */
[----:B-----5:R0:W-:Y:S01]  /*10150*/  ST.E.128 desc[UR40][R2.64], R4 ;  /* 0x0000000402007985 */ /* 0x0201e2000c101d28 */
[----:B------:R-:W-:Y:S05]  /*10160*/  BRA `(.L_x_13593) ;  /* 0x0000000800707947 */ /* 0x000fea0003800000 */
.L_x_13591:
[----:B------:R-:W2:Y:S01]  /*10170*/  LDL.LU R4, [R1+0x48] ;  /* 0x0000480001047983 */ /* 0x000ea20000300800 */
[----:B------:R-:W-:Y:S01]  /*10180*/  ULDC.64 UR4, c[0x0][0xc00] ;  /* 0x0003000000047ab9 */ /* 0x000fe20000000a00 */
[----:B------:R-:W-:Y:S01]  /*10190*/  IMAD.MOV.U32 R6, RZ, RZ, RZ ;  /* 0x000000ffff067224 */ /* 0x000fe200078e00ff */
[----:B------:R-:W1:Y:S01]  /*101a0*/  LDC R25, c[0x0][0xbe8] ;  /* 0x0002fa00ff197b82 */ /* 0x000e620000000800 */
        /* <DEDUP_REMOVED lines=15> */
[----:B-1----:R-:W-:Y:S01]  /*102a0*/  ISETP.NE.AND P2, PT, R25, 0x1, PT ;  /* 0x000000011900780c */ /* 0x002fe20003f45270 */
[----:B---3--:R-:W-:-:S12]  /*102b0*/  VIADD R26, R7, 0xffffff80 ;  /* 0xffffff80071a7836 */ /* 0x008fd80000000000 */
[----:B------:R-:W1:Y:S01]  /*102c0*/  @P2 LDC R27, c[0x0][0xbec] ;  /* 0x0002fb00ff1b2b82 */ /* 0x000e620000000800 */
[----:B------:R-:W-:Y:S01]  /*102d0*/  ISETP.GE.AND P3, PT, R26, 0xc0, PT ;  /* 0x000000c01a00780c */ /* 0x000fe20003f66270 */
[----:B--2---:R-:W-:-:S12]  /*102e0*/  @P1 BRA `(.L_x_13594) ;  /* 0x0000000000101947 */ /* 0x004fd80003800000 */
[----:B------:R-:W-:Y:S05]  /*102f0*/  @!P0 BRA `(.L_x_13594) ;  /* 0x00000000000c8947 */ /* 0x000fea0003800000 */
[----:B------:R-:W2:Y:S04]  /*10300*/  LDG.E R5, desc[UR40][R2.64] ;  /* 0x0000002802057981 */ /* 0x000ea8000c1e1900 */
[----:B-----5:R-:W2:Y:S02]  /*10310*/  LDG.E R0, desc[UR40][R2.64+0x4] ;  /* 0x0000042802007981 */ /* 0x020ea4000c1e1900 */
[----:B--2---:R-:W-:-:S07]  /*10320*/  IMAD.IADD R0, R0, 0x1, -R5 ;  /* 0x0000000100007824 */ /* 0x004fce00078e0a05 */
.L_x_13594:
        /* <DEDUP_REMOVED lines=49> */
.L_x_13596:
[----:B------:R-:W-:Y:S05]  /*10640*/  BSYNC B1 ;  /* 0x0000000000017941 */ /* 0x000fea0003800000 */
.L_x_13595:
[----:B------:R-:W2:Y:S04]  /*10650*/  LDL R15, [R1+0x60] ;  /* 0x00006000010f7983 */ /* 0x000ea80000100800 */
[----:B------:R-:W3:Y:S01]  /*10660*/  LDL R20, [R1+0x8c] ;  /* 0x00008c0001147983 */ /* 0x000ee20000100800 */
[--C-:B0-----:R-:W-:Y:S01]  /*10670*/  SHF.R.S32.HI R4, RZ, 0x1f, R26.reuse ;  /* 0x0000001fff047819 */ /* 0x101fe2000001141a */
[----:B------:R-:W0:Y:S01]  /*10680*/  @P2 LDC R9, c[0x0][0xbf0] ;  /* 0x0002fc00ff092b82 */ /* 0x000e220000000800 */
[----:B------:R-:W-:Y:S01]  /*10690*/  SHF.R.S32.HI R21, RZ, 0x1f, R26 ;  /* 0x0000001fff157819 */ /* 0x000fe2000001141a */
[----:B------:R-:W-:Y:S01]  /*106a0*/  ULDC.64 UR4, c[0x0][0xaa0] ;  /* 0x0002a80000047ab9 */ /* 0x000fe20000000a00 */
[-C--:B------:R-:W-:Y:S01]  /*106b0*/  LEA.HI R4, R4, R26.reuse, RZ, 0x3 ;  /* 0x0000001a04047211 */ /* 0x080fe200078f18ff */
[----:B------:R-:W-:Y:S01]  /*106c0*/  IMAD R3, R11, UR4, RZ ;  /* 0x000000040b037c24 */ /* 0x000fe2000f8e02ff */
[----:B------:R-:W-:-:S02]  /*106d0*/  LEA.HI R21, R21, R26, RZ, 0x3 ;  /* 0x0000001a15157211 */ /* 0x000fc400078f18ff */
        /* <DEDUP_REMOVED lines=11> */
[----:B-1----:R-:W-:Y:S01]  /*10790*/  @P2 IMAD.HI.U32 R4, R8, R27, RZ ;  /* 0x0000001b08042227 */ /* 0x002fe200078e00ff */
[----:B------:R-:W-:-:S03]  /*107a0*/  MOV R5, R8 ;  /* 0x0000000800057202 */ /* 0x000fc60000000f00 */
[----:B------:R-:W-:Y:S01]  /*107b0*/  IMAD.WIDE.U32 R2, R24, UR4, R2 ;  /* 0x0000000418027c25 */ /* 0x000fe2000f8e0002 */
[----:B0-----:R-:W-:Y:S01]  /*107c0*/  @P2 SHF.R.U32.HI R5, RZ, R9, R4 ;  /* 0x00000009ff052219 */ /* 0x001fe20000011604 */
        /* <DEDUP_REMOVED lines=20> */
[----:B------:R-:W-:Y:S01]  /*10910*/  IMAD R14, R14, 0xc0, R21 ;  /* 0x000000c00e0e7824 */ /* 0x000fe200078e0215 */
[----:B------:R-:W-:Y:S01]  /*10920*/  IADD3 R3, R3, R5, RZ ;  /* 0x0000000503037210 */ /* 0x000fe20007ffe0ff */
[----:B------:R-:W-:Y:S01]  /*10930*/  IMAD R25, R0, R25, RZ ;  /* 0x0000001900197224 */ /* 0x000fe200078e02ff */
[----:B------:R-:W-:Y:S01]  /*10940*/  LEA R4, P0, R2, UR4, 0x1 ;  /* 0x0000000402047c11 */ /* 0x000fe2000f8008ff */
[----:B------:R-:W-:Y:S01]  /*10950*/  ULDC UR4, c[0x0][0xac8] ;  /* 0x0002b20000047ab9 */ /* 0x000fe20000000800 */
[----:B------:R-:W-:Y:S02]  /*10960*/  VIADD R0, R14, 0x30 ;  /* 0x000000300e007836 */ /* 0x000fe40000000000 */
[----:B------:R-:W-:Y:S01]  /*10970*/  LEA.HI.X R8, R2, UR5, R3, 0x1, P0 ;  /* 0x0000000502087c11 */ /* 0x000fe200080f0c03 */
[----:B------:R-:W0:Y:S01]  /*10980*/  SHFL.IDX PT, R6, R4, RZ, 0x181f ;  /* 0x00181fff04067589 */ /* 0x000e2200000e0000 */
[C---:B------:R-:W-:Y:S02]  /*10990*/  VIADD R2, R14.reuse, 0x60 ;  /* 0x000000600e027836 */ /* 0x040fe40000000000 */
[----:B------:R-:W-:Y:S01]  /*109a0*/  VIADD R3, R14, 0x90 ;  /* 0x000000900e037836 */ /* 0x000fe20000000000 */
[----:B------:R-:W1:Y:S04]  /*109b0*/  SHFL.IDX PT, R9, R4, 0x1, 0x181f ;  /* 0x00381f0004097f89 */ /* 0x000e6800000e0000 */
[----:B------:R-:W4:Y:S04]  /*109c0*/  SHFL.IDX PT, R11, R4, 0x2, 0x181f ;  /* 0x00581f00040b7f89 */ /* 0x000f2800000e0000 */
[----:B------:R-:W3:Y:S04]  /*109d0*/  SHFL.IDX PT, R5, R8, RZ, 0x181f ;  /* 0x00181fff08057589 */ /* 0x000ee800000e0000 */
[----:B------:R1:W5:Y:S04]  /*109e0*/  SHFL.IDX PT, R13, R4, 0x3, 0x181f ;  /* 0x00781f00040d7f89 */ /* 0x00036800000e0000 */
[----:B------:R-:W5:Y:S04]  /*109f0*/  SHFL.IDX PT, R7, R8, 0x1, 0x181f ;  /* 0x00381f0008077f89 */ /* 0x000f6800000e0000 */
[----:B------:R-:W5:Y:S04]  /*10a00*/  SHFL.IDX PT, R10, R8, 0x2, 0x181f ;  /* 0x00581f00080a7f89 */ /* 0x000f6800000e0000 */
[----:B------:R5:W5:Y:S01]  /*10a10*/  SHFL.IDX PT, R12, R8, 0x3, 0x181f ;  /* 0x00781f00080c7f89 */ /* 0x000b6200000e0000 */
[----:B--2---:R-:W-:-:S04]  /*10a20*/  ISETP.GE.AND P0, PT, R15, UR4, PT ;  /* 0x000000040f007c0c */ /* 0x004fc8000bf06270 */
[-C--:B------:R-:W-:Y:S02]  /*10a30*/  ISETP.GE.OR P3, PT, R14, R25.reuse, P0 ;  /* 0x000000190e00720c */ /* 0x080fe40000766670 */
[-C--:B------:R-:W-:Y:S02]  /*10a40*/  ISETP.GE.OR P2, PT, R0, R25.reuse, P0 ;  /* 0x000000190000720c */ /* 0x080fe40000746670 */
[-C--:B------:R-:W-:Y:S02]  /*10a50*/  ISETP.GE.OR P1, PT, R2, R25.reuse, P0 ;  /* 0x000000190200720c */ /* 0x080fe40000726670 */
[----:B------:R-:W-:-:S07]  /*10a60*/  ISETP.GE.OR P0, PT, R3, R25, P0 ;  /* 0x000000190300720c */ /* 0x000fce0000706670 */
[C---:B0-----:R-:W-:Y:S02]  /*10a70*/  @!P3 LEA R2, P6, R15.reuse, R6, 0x1 ;  /* 0x000000060f02b211 */ /* 0x041fe400078c08ff */
[C---:B-1----:R-:W-:Y:S02]  /*10a80*/  @!P2 LEA R4, P5, R15.reuse, R9, 0x1 ;  /* 0x000000090f04a211 */ /* 0x042fe400078a08ff */
[C---:B----4-:R-:W-:Y:S02]  /*10a90*/  @!P1 LEA R6, P4, R15.reuse, R11, 0x1 ;  /* 0x0000000b0f069211 */ /* 0x050fe400078808ff */
[C-C-:B---3--:R-:W-:Y:S02]  /*10aa0*/  @!P3 LEA.HI.X R3, R15.reuse, R5, R20.reuse, 0x1, P6 ;  /* 0x000000050f03b211 */ /* 0x148fe400030f0c14 */
[C---:B-----5:R-:W-:Y:S02]  /*10ab0*/  @!P0 LEA R8, P6, R15.reuse, R13, 0x1 ;  /* 0x0000000d0f088211 */ /* 0x060fe400078c08ff */
[C-C-:B------:R-:W-:Y:S01]  /*10ac0*/  @!P2 LEA.HI.X R5, R15.reuse, R7, R20.reuse, 0x1, P5 ;  /* 0x000000070f05a211 */ /* 0x140fe200028f0c14 */
[----:B------:R1:W-:Y:S01]  /*10ad0*/  @!P3 ST.E.128 desc[UR40][R2.64], RZ ;  /* 0x000000ff0200b985 */ /* 0x0003e2000c101d28 */
[----:B------:R-:W-:-:S02]  /*10ae0*/  @!P1 LEA.HI.X R7, R15, R10, R20, 0x1, P4 ;  /* 0x0000000a0f079211 */ /* 0x000fc400020f0c14 */
[----:B------:R-:W-:Y:S01]  /*10af0*/  @!P0 LEA.HI.X R9, R15, R12, R20, 0x1, P6 ;  /* 0x0000000c0f098211 */ /* 0x000fe200030f0c14 */
[----:B------:R1:W-:Y:S04]  /*10b00*/  @!P2 ST.E.128 desc[UR40][R4.64], RZ ;  /* 0x000000ff0400a985 */ /* 0x0003e8000c101d28 */
[----:B------:R1:W-:Y:S04]  /*10b10*/  @!P1 ST.E.128 desc[UR40][R6.64], RZ ;  /* 0x000000ff06009985 */ /* 0x0003e8000c101d28 */
[----:B------:R1:W-:Y:S02]  /*10b20*/  @!P0 ST.E.128 desc[UR40][R8.64], RZ ;  /* 0x000000ff08008985 */ /* 0x0003e4000c101d28 */
.L_x_13593:
[----:B------:R-:W-:Y:S05]  /*10b30*/  BSYNC B0 ;  /* 0x0000000000007941 */ /* 0x000fea0003800000 */
.L_x_13590:
[----:B------:R-:W3:Y:S01]  /*10b40*/  LDL R0, [R1+0xc] ;  /* 0x00000c0001007983 */ /* 0x000ee20000100800 */
[----:B------:R-:W-:Y:S02]  /*10b50*/  ULDC UR4, c[0x0][0xc3c] ;  /* 0x00030f0000047ab9 */ /* 0x000fe40000000800 */
[----:B---3--:R-:W-:-:S13]  /*10b60*/  ISETP.GE.AND P0, PT, R0, UR4, PT ;  /* 0x0000000400007c0c */ /* 0x008fda000bf06270 */
[----:B------:R-:W-:Y:S05]  /*10b70*/  @!P0 BRA `(.L_x_13597) ;  /* 0xffffff0400688947 */ /* 0x000fea000383ffff */
[----:B------:R-:W-:Y:S05]  /*10b80*/  BRA `(.L_x_13495) ;  /* 0x0000007400187947 */ /* 0x000fea0003800000 */
.L_x_13493:
[----:B------:R-:W-:-:S08]  /*10b90*/  NOP ;  /* 0x0000000000007918 */ /* 0x000fd00000000000 */
[----:B--2---:R-:W0:-:S00]  /*10ba0*/  USETMAXREG.DEALLOC.CTAPOOL 0x20 ;  /* 0x00000020000079c8 */ /* 0x004e0000080e0500 */
        /* <DEDUP_REMOVED lines=15> */
[----:B------:R-:W-:Y:S01]  /*10ca0*/  IMAD.MOV.U32 R0, RZ, RZ, RZ ;  /* 0x000000ffff007224 */ /* 0x000fe200078e00ff */
[----:B------:R-:W1:Y:S01]  /*10cb0*/  S2UR UR6, SR_CTAID.X ;  /* 0x00000000000679c3 */ /* 0x000e620000002500 */
[----:B------:R-:W-:Y:S01]  /*10cc0*/  ULDC UR5, c[0x0][0xc38] ;  /* 0x00030e0000057ab9 */ /* 0x000fe20000000800 */
        /* <DEDUP_REMOVED lines=38> */
.L_x_13603:
        /* <DEDUP_REMOVED lines=12> */
.L_x_13602:
[----:B------:R-:W-:Y:S05]  /*10ff0*/  BSYNC B0 ;  /* 0x0000000000007941 */ /* 0x000fea0003800000 */
.L_x_13601:
        /* <DEDUP_REMOVED lines=17> */
[----:B------:R-:W-:-:S05]  /*11110*/  IMAD.IADD R4, R3, 0x1, R4 ;  /* 0x0000000103047824 */ /* 0x000fca00078e0204 */
[----:B------:R-:W-:-:S13]  /*11120*/  ISETP.GT.AND P6, PT, R4, UR6, PT ;  /* 0x0000000604007c0c */ /* 0x000fda000bfc4270 */
[----:B------:R-:W-:Y:S05]  /*11130*/  @!P6 BRA `(.L_x_13603) ;  /* 0xfffffffc007ce947 */ /* 0x000fea000383ffff */
[----:B------:R-:W-:-:S07]  /*11140*/  IMAD.MOV.U32 R7, RZ, RZ, R9 ;  /* 0x000000ffff077224 */ /* 0x000fce00078e0009 */
.L_x_13599:
        /* <DEDUP_REMOVED lines=15> */
.L_x_13604:
        /* <DEDUP_REMOVED lines=28> */
.L_x_13600:
[----:B------:R-:W-:Y:S01]  /*11400*/  IMAD.MOV.U32 R17, RZ, RZ, RZ ;  /* 0x000000ffff117224 */ /* 0x000fe200078e00ff */
[----:B------:R-:W-:Y:S01]  /*11410*/  MOV R18, RZ ;  /* 0x000000ff00127202 */ /* 0x000fe20000000f00 */
[----:B------:R-:W-:-:S07]  /*11420*/  IMAD.U32 R16, RZ, RZ, UR6 ;  /* 0x00000006ff107e24 */ /* 0x000fce000f8e00ff */
.L_x_13605:
[----:B------:R-:W-:-:S13]  /*11430*/  ISETP.NE.AND P0, PT, R5, RZ, PT ;  /* 0x000000ff0500720c */ /* 0x000fda0003f05270 */
[----:B------:R-:W0:Y:S01]  /*11440*/  @!P0 S2R R3, SR_CgaCtaId ;  /* 0x0000000000038919 */ /* 0x000e220000008800 */
[----:B------:R-:W-:-:S04]  /*11450*/  @!P0 MOV R0, 0x400 ;  /* 0x0000040000008802 */ /* 0x000fc80000000f00 */
[----:B0-----:R-:W-:-:S05]  /*11460*/  @!P0 LEA R0, R3, R0, 0x18 ;  /* 0x0000000003008211 */ /* 0x001fca00078ec0ff */
[----:B------:R1:W-:Y:S01]  /*11470*/  @!P0 STS.128 [R0+0x132d0], R16 ;  /* 0x0132d01000008388 */ /* 0x0003e20000000c00 */
[----:B------:R-:W-:Y:S06]  /*11480*/  BAR.ARV 0x5, 0x200 ;  /* 0x0148000000007b1d */ /* 0x000fec0000002000 */
.L_x_13598:
[----:B01----:R-:W-:Y:S01]  /*11490*/  IMAD.MOV.U32 R0, RZ, RZ, 0x1 ;  /* 0x00000001ff007424 */ /* 0x003fe200078e00ff */
[----:B------:R0:W-:Y:S01]  /*114a0*/  STL [R1+0x8], RZ ;  /* 0x000008ff01007387 */ /* 0x0001e20000100800 */
[----:B------:R-:W-:Y:S02]  /*114b0*/  ULDC UR4, c[0x0][0xc3c] ;  /* 0x00030f0000047ab9 */ /* 0x000fe40000000800 */
[----:B------:R-:W-:Y:S01]  /*114c0*/  ISETP.GE.AND P0, PT, R19, UR4, PT ;  /* 0x0000000413007c0c */ /* 0x000fe2000bf06270 */
[----:B------:R0:W-:Y:S04]  /*114d0*/  STL [R1+0x18], R0 ;  /* 0x0000180001007387 */ /* 0x0001e80000100800 */
[----:B------:R0:W-:Y:S08]  /*114e0*/  STL [R1+0x6c], RZ ;  /* 0x00006cff01007387 */ /* 0x0001f00000100800 */
[----:B0-----:R-:W-:Y:S05]  /*114f0*/  @P0 BRA `(.L_x_13606) ;  /* 0x0000006400b40947 */ /* 0x001fea0003800000 */
[----:B------:R-:W2:Y:S01]  /*11500*/  LDL R10, [R1+0x3c] ;  /* 0x00003c00010a7983 */ /* 0x000ea20000100800 */
[----:B------:R-:W0:Y:S01]  /*11510*/  S2R R9, SR_TID.X ;  /* 0x0000000000097919 */ /* 0x000e220000002100 */
[----:B------:R-:W1:Y:S01]  /*11520*/  S2UR UR4, SR_CgaCtaId ;  /* 0x00000000000479c3 */ /* 0x000e620000008800 */
[----:B------:R-:W-:Y:S01]  /*11530*/  MOV R22, 0x400 ;  /* 0x0000040000167802 */ /* 0x000fe20000000f00 */
[C---:B0-----:R-:W-:Y:S01]  /*11540*/  IMAD.SHL.U32 R25, R9.reuse, 0x40, RZ ;  /* 0x0000004009197824 */ /* 0x041fe200078e00ff */
[C---:B------:R-:W-:Y:S01]  /*11550*/  LOP3.LUT R11, R9.reuse, 0x7f, RZ, 0xc0, !PT ;  /* 0x0000007f090b7812 */ /* 0x040fe200078ec0ff */
[----:B------:R-:W-:Y:S01]  /*11560*/  IMAD.SHL.U32 R0, R9, 0x10, RZ ;  /* 0x0000001009007824 */ /* 0x000fe200078e00ff */
[----:B------:R-:W-:Y:S02]  /*11570*/  SHF.R.U32.HI R2, RZ, 0x1, R9 ;  /* 0x00000001ff027819 */ /* 0x000fe40000011609 */
[----:B------:R-:W-:Y:S01]  /*11580*/  LOP3.LUT R3, R25, 0x180, RZ, 0xc0, !PT ;  /* 0x0000018019037812 */ /* 0x000fe200078ec0ff */
[----:B------:R-:W-:Y:S01]  /*11590*/  IMAD.SHL.U32 R6, R11, 0x10, RZ ;  /* 0x000000100b067824 */ /* 0x000fe200078e00ff */
[----:B------:R-:W-:Y:S01]  /*115a0*/  LOP3.LUT R5, R0, 0x1b0, RZ, 0xc0, !PT ;  /* 0x000001b000057812 */ /* 0x000fe200078ec0ff */
[----:B------:R-:W-:Y:S01]  /*115b0*/  IMAD.SHL.U32 R8, R9, 0x2, RZ ;  /* 0x0000000209087824 */ /* 0x000fe200078e00ff */
[----:B------:R-:W-:Y:S01]  /*115c0*/  LOP3.LUT R3, R3, 0x30, R2, 0xf8, !PT ;  /* 0x0000003003037812 */ /* 0x000fe200078ef802 */
[C---:B------:R-:W-:Y:S01]  /*115d0*/  IMAD.SHL.U32 R4, R9.reuse, 0x8, RZ ;  /* 0x0000000809047824 */ /* 0x040fe200078e00ff */
[----:B------:R-:W-:-:S02]  /*115e0*/  SHF.L.U32 R2, R9, 0x5, RZ ;  /* 0x0000000509027819 */ /* 0x000fc400000006ff */
[----:B------:R-:W-:Y:S02]  /*115f0*/  LOP3.LUT R7, R6, 0x600, RZ, 0xc0, !PT ;  /* 0x0000060006077812 */ /* 0x000fe400078ec0ff */
[----:B------:R-:W-:Y:S02]  /*11600*/  LOP3.LUT R8, R5, 0x30, R8, 0x78, !PT ;  /* 0x0000003005087812 */ /* 0x000fe400078e7808 */
[----:B------:R-:W-:Y:S02]  /*11610*/  LOP3.LUT R4, R3, 0x30, R4, 0x78, !PT ;  /* 0x0000003003047812 */ /* 0x000fe400078e7804 */
[----:B------:R-:W-:Y:S02]  /*11620*/  LOP3.LUT R5, R2, 0x80, RZ, 0xc0, !PT ;  /* 0x0000008002057812 */ /* 0x000fe400078ec0ff */
[C---:B------:R-:W-:Y:S02]  /*11630*/  LOP3.LUT R3, R7.reuse, 0x60, R2, 0xf8, !PT ;  /* 0x0000006007037812 */ /* 0x040fe400078ef802 */
[----:B------:R-:W-:Y:S01]  /*11640*/  LOP3.LUT R7, R7, 0x40, R0, 0xf8, !PT ;  /* 0x0000004007077812 */ /* 0x000fe200078ef800 */
[----:B------:R-:W-:Y:S01]  /*11650*/  IMAD.SHL.U32 R6, R9, 0x4, RZ ;  /* 0x0000000409067824 */ /* 0x000fe200078e00ff */
[----:B------:R-:W-:-:S02]  /*11660*/  LOP3.LUT R5, R5, 0x10, R9, 0xf8, !PT ;  /* 0x0000001005057812 */ /* 0x000fc400078ef809 */
[----:B------:R-:W-:Y:S01]  /*11670*/  LOP3.LUT R24, R3, 0x100, R2, 0xf8, !PT ;  /* 0x0000010003187812 */ /* 0x000fe200078ef802 */
[----:B-1----:R-:W-:Y:S01]  /*11680*/  IMAD.U32 R3, RZ, RZ, UR4 ;  /* 0x00000004ff037e24 */ /* 0x002fe2000f8e00ff */
[----:B------:R-:W-:-:S04]  /*11690*/  LOP3.LUT R9, R7, R8, RZ, 0xfc, !PT ;  /* 0x0000000807097212 */ /* 0x000fc800078efcff */
[----:B------:R-:W-:Y:S01]  /*116a0*/  LEA R22, R3, R22, 0x18 ;  /* 0x0000001603167211 */ /* 0x000fe200078ec0ff */
[----:B------:R-:W-:Y:S04]  /*116b0*/  STL [R1+0x38], R9 ;  /* 0x0000380901007387 */ /* 0x000fe80000100800 */
[----:B------:R0:W-:Y:S01]  /*116c0*/  STL [R1+0x34], R3 ;  /* 0x0000340301007387 */ /* 0x0001e20000100800 */
[----:B------:R-:W-:Y:S02]  /*116d0*/  SHF.R.U32.HI R11, RZ, 0x2, R11 ;  /* 0x00000002ff0b7819 */ /* 0x000fe4000001160b */
[----:B------:R-:W-:Y:S02]  /*116e0*/  LOP3.LUT R5, R5, 0x10, R6, 0x78, !PT ;  /* 0x0000001005057812 */ /* 0x000fe400078e7806 */
[----:B------:R-:W-:Y:S01]  /*116f0*/  LOP3.LUT R2, R11, 0x60, R2, 0xf8, !PT ;  /* 0x000000600b027812 */ /* 0x000fe200078ef802 */
[----:B------:R-:W-:Y:S01]  /*11700*/  BSSY B7, `(.L_x_13606) ;  /* 0x000064c000077945 */ /* 0x000fe20003800000 */
[----:B------:R-:W-:-:S02]  /*11710*/  LOP3.LUT R25, R4, 0x640, R25, 0xf8, !PT ;  /* 0x0000064004197812 */ /* 0x000fc400078ef819 */
[----:B------:R-:W-:Y:S02]  /*11720*/  LOP3.LUT R24, R24, R5, RZ, 0xfc, !PT ;  /* 0x0000000518187212 */ /* 0x000fe400078efcff */
[----:B------:R-:W-:Y:S01]  /*11730*/  LOP3.LUT R2, R2, 0x80, RZ, 0xfc, !PT ;  /* 0x0000008002027812 */ /* 0x000fe200078efcff */
[----:B------:R-:W-:Y:S01]  /*11740*/  ULDC.64 UR38, c[0x0][0x198] ;  /* 0x0000660000267ab9 */ /* 0x000fe20000000a00 */
[----:B------:R-:W-:Y:S01]  /*11750*/  ULDC UR36, c[0x0][0xc] ;  /* 0x0000030000247ab9 */ /* 0x000fe20000000800 */
[C---:B--2---:R-:W-:Y:S02]  /*11760*/  LOP3.LUT R0, R10.reuse, 0x2, RZ, 0xfc, !PT ;  /* 0x000000020a007812 */ /* 0x044fe400078efcff */
[----:B0-----:R-:W-:-:S03]  /*11770*/  LOP3.LUT R3, R10, 0x1, RZ, 0xfc, !PT ;  /* 0x000000010a037812 */ /* 0x001fc600078efcff */
[----:B------:R0:W-:Y:S04]  /*11780*/  STL [R1+0x78], R0 ;  /* 0x0000780001007387 */ /* 0x0001e80000100800 */
[----:B------:R-:W-:Y:S01]  /*11790*/  STL [R1+0x5c], R3 ;  /* 0x00005c0301007387 */ /* 0x000fe20000100800 */
[----:B0-----:R-:W-:-:S03]  /*117a0*/  MOV R0, 0x1 ;  /* 0x0000000100007802 */ /* 0x001fc60000000f00 */
[----:B------:R-:W-:Y:S04]  /*117b0*/  STL [R1+0x6c], RZ ;  /* 0x00006cff01007387 */ /* 0x000fe80000100800 */
[----:B------:R-:W-:Y:S04]  /*117c0*/  STL [R1+0x1c], R0 ;  /* 0x00001c0001007387 */ /* 0x000fe80000100800 */
[----:B------:R-:W-:Y:S04]  /*117d0*/  STL [R1+0x10], RZ ;  /* 0x000010ff01007387 */ /* 0x000fe80000100800 */
[----:B------:R-:W-:Y:S04]  /*117e0*/  STL [R1+0x8], RZ ;  /* 0x000008ff01007387 */ /* 0x000fe80000100800 */
[----:B------:R0:W-:Y:S02]  /*117f0*/  STL [R1+0x18], R0 ;  /* 0x0000180001007387 */ /* 0x0001e40000100800 */
[----:B0-----:R-:W-:-:S05]  /*11800*/  IMAD.IADD R0, R22, 0x1, R9 ;  /* 0x0000000116007824 */ /* 0x001fca00078e0209 */
[----:B------:R0:W-:Y:S02]  /*11810*/  STL [R1+0x68], R0 ;  /* 0x0000680001007387 */ /* 0x0001e40000100800 */
.L_x_13716:
[----:B-1---5:R-:W1:Y:S02]  /*11820*/  LDC.64 R26, c[0x0][0xc88] ;  /* 0x00032200ff1a7b82 */ /* 0x022e640000000a00 */
[----:B-1----:R-:W-:-:S06]  /*11830*/  IMAD.WIDE R26, R19, 0x4, R26 ;  /* 0x00000004131a7825 */ /* 0x002fcc00078e021a */
[----:B0-----:R-:W0:Y:S01]  /*11840*/  LDG.E R26, desc[UR40][R26.64] ;  /* 0x000000281a1a7981 */ /* 0x001e22000c1e1900 */
[----:B------:R-:W-:Y:S05]  /*11850*/  YIELD ;  /* 0x0000000000007946 */ /* 0x000fea0003800000 */
[----:B------:R-:W-:Y:S01]  /*11860*/  ULDC.64 UR4, c[0x0][0xa28] ;  /* 0x00028a0000047ab9 */ /* 0x000fe20000000a00 */
[----:B------:R-:W-:Y:S01]  /*11870*/  IMAD.MOV.U32 R10, RZ, RZ, RZ ;  /* 0x000000ffff0a7224 */ /* 0x000fe200078e00ff */
[----:B------:R-:W-:Y:S01]  /*11880*/  ISETP.NE.U32.AND P0, PT, RZ, UR4, PT ;  /* 0x00000004ff007c0c */ /* 0x000fe2000bf05070 */
[----:B------:R-:W-:Y:S01]  /*11890*/  ULDC.64 UR8, c[0x0][0xa18] ;  /* 0x0002860000087ab9 */ /* 0x000fe20000000a00 */
[----:B------:R-:W-:-:S02]  /*118a0*/  ULDC.64 UR6, c[0x0][0xa10] ;  /* 0x0002840000067ab9 */ /* 0x000fc40000000a00 */
[----:B------:R-:W-:Y:S02]  /*118b0*/  ISETP.NE.AND.EX P0, PT, RZ, UR5, PT, P0 ;  /* 0x00000005ff007c0c */ /* 0x000fe4000bf05300 */
[----:B0-----:R-:W-:-:S11]  /*118c0*/  SHF.R.S32.HI R0, RZ, 0x1f, R26 ;  /* 0x0000001fff007819 */ /* 0x001fd6000001141a */
[C---:B---3--:R-:W-:Y:S01]  /*118d0*/  @P0 LEA R2, P1, R26.reuse, UR4, 0x2 ;  /* 0x000000041a020c11 */ /* 0x048fe2000f8210ff */
        /* <DEDUP_REMOVED lines=9> */
[----:B------:R-:W-:Y:S02]  /*11970*/  ISETP.NE.AND.EX P0, PT, RZ, UR5, PT, P0 ;  /* 0x00000005ff007c0c */ /* 0x000fe4000bf05300 */
[----:B------:R-:W-:Y:S02]  /*11980*/  IADD3.X R5, R29, UR5, RZ, P3, !PT ;  /* 0x000000051d057c10 */ /* 0x000fe40009ffe4ff */
[----:B------:R-:W-:Y:S02]  /*11990*/  ISETP.NE.U32.AND P2, PT, RZ, UR8, PT ;  /* 0x00000008ff007c0c */ /* 0x000fe4000bf45070 */
[----:B------:R-:W-:-:S02]  /*119a0*/  ISETP.NE.U32.AND P1, PT, RZ, UR6, PT ;  /* 0x00000006ff007c0c */ /* 0x000fc4000bf25070 */
[----:B------:R-:W-:Y:S01]  /*119b0*/  ISETP.NE.AND.EX P2, PT, RZ, UR9, PT, P2 ;  /* 0x00000009ff007c0c */ /* 0x000fe2000bf45320 */
[----:B------:R-:W-:Y:S01]  /*119c0*/  ULDC UR4, c[0x0][0x288] ;  /* 0x0000a20000047ab9 */ /* 0x000fe20000000800 */
[----:B------:R-:W-:Y:S02]  /*119d0*/  ISETP.NE.AND.EX P1, PT, RZ, UR7, PT, P1 ;  /* 0x00000007ff007c0c */ /* 0x000fe4000bf25310 */
[----:B------:R-:W-:Y:S01]  /*119e0*/  IADD3 R6, P4, R28, UR6, RZ ;  /* 0x000000061c067c10 */ /* 0x000fe2000ff9e0ff */
[----:B------:R-:W3:Y:S01]  /*119f0*/  @P0 LDG.E R0, desc[UR40][R4.64] ;  /* 0x0000002804000981 */ /* 0x000ee2000c1e1900 */
[----:B-1----:R-:W-:Y:S02]  /*11a00*/  MOV R3, RZ ;  /* 0x000000ff00037202 */ /* 0x002fe40000000f00 */
        /* <DEDUP_REMOVED lines=18> */
[----:B-1----:R-:W-:Y:S01]  /*11b30*/  IMAD.U32 R0, RZ, RZ, UR5 ;  /* 0x00000005ff007e24 */ /* 0x002fe2000f8e00ff */
[----:B------:R-:W-:Y:S06]  /*11b40*/  @P2 BRA `(.L_x_13607) ;  /* 0x0000000000142947 */ /* 0x000fec0003800000 */
[----:B------:R-:W-:Y:S05]  /*11b50*/  @!P0 BRA `(.L_x_13607) ;  /* 0x0000000000108947 */ /* 0x000fea0003800000 */
[----:B------:R-:W2:Y:S04]  /*11b60*/  LDG.E R8, desc[UR40][R4.64] ;  /* 0x0000002804087981 */ /* 0x000ea8000c1e1900 */
[----:B------:R-:W2:Y:S02]  /*11b70*/  LDG.E R4, desc[UR40][R4.64+0x4] ;  /* 0x0000042804047981 */ /* 0x000ea4000c1e1900 */
[----:B--2---:R-:W-:-:S05]  /*11b80*/  IMAD.IADD R4, R4, 0x1, -R8 ;  /* 0x0000000104047824 */ /* 0x004fca00078e0a08 */
[----:B------:R1:W-:Y:S02]  /*11b90*/  STL [R1+0x64], R4 ;  /* 0x0000640401007387 */ /* 0x0003e40000100800 */
.L_x_13607:
[----:B------:R-:W-:Y:S01]  /*11ba0*/  MOV R8, R26 ;  /* 0x0000001a00087202 */ /* 0x000fe20000000f00 */
        /* <DEDUP_REMOVED lines=9> */
.L_x_13608:
        /* <DEDUP_REMOVED lines=9> */
.L_x_13609:
[----:B-12---:R-:W2:Y:S04]  /*11cd0*/  @P1 LDG.E R4, desc[UR40][R6.64] ;  /* 0x0000002806041981 */ /* 0x006ea8000c1e1900 */
[----:B0-----:R-:W2:Y:S01]  /*11ce0*/  @P1 LDG.E R6, desc[UR40][R6.64+0x4] ;  /* 0x0000042806061981 */ /* 0x001ea2000c1e1900 */
[----:B------:R-:W-:Y:S01]  /*11cf0*/  BSSY B0, `(.L_x_13610) ;  /* 0x00000ea000007945 */ /* 0x000fe20003800000 */
[----:B--2---:R-:W-:Y:S02]  /*11d00*/  @P1 IMAD.IADD R0, R6, 0x1, -R4 ;  /* 0x0000000106001824 */ /* 0x004fe400078e0a04 */
[----:B-----5:R-:W-:-:S04]  /*11d10*/  IMAD.IADD R4, R2, 0x1, -R10 ;  /* 0x0000000102047824 */ /* 0x020fc800078e0a0a */
[----:B------:R-:W-:-:S05]  /*11d20*/  IMAD.IADD R27, R4, 0x1, R0 ;  /* 0x00000001041b7824 */ /* 0x000fca00078e0200 */
[----:B------:R-:W-:-:S05]  /*11d30*/  IADD3 R2, R27, 0x9f, RZ ;  /* 0x0000009f1b027810 */ /* 0x000fca0007ffe0ff */
[----:B------:R-:W-:-:S05]  /*11d40*/  IMAD.HI R2, R2, 0x66666667, RZ ;  /* 0x6666666702027827 */ /* 0x000fca00078e02ff */
[----:B------:R-:W-:-:S04]  /*11d50*/  SHF.R.U32.HI R5, RZ, 0x1f, R2 ;  /* 0x0000001fff057819 */ /* 0x000fc80000011602 */
[----:B------:R-:W-:-:S05]  /*11d60*/  LEA.HI.SX32 R6, R2, R5, 0x1a ;  /* 0x0000000502067211 */ /* 0x000fca00078fd2ff */
[--C-:B------:R-:W-:Y:S01]  /*11d70*/  IMAD R2, R6, 0xa0, -R4.reuse ;  /* 0x000000a006027824 */ /* 0x100fe200078e0a04 */
[----:B------:R0:W-:Y:S01]  /*11d80*/  STL [R1+0x58], R6 ;  /* 0x0000580601007387 */ /* 0x0001e20000100800 */
        /* <DEDUP_REMOVED lines=21> */
.L_x_13764:
[----:B-1----:R-:W-:Y:S02]  /*11ee0*/  ISETP.NE.AND P0, PT, R14, RZ, PT ;  /* 0x000000ff0e00720c */ /* 0x002fe40003f05270 */
[----:B------:R-:W-:-:S11]  /*11ef0*/  PLOP3.LUT P6, PT, PT, PT, PT, 0x8, 0x0 ;  /* 0x000000000000781c */ /* 0x000fd60003fce170 */
[----:B------:R-:W-:Y:S05]  /*11f00*/  @P0 BRA `(.L_x_13613) ;  /* 0x00000000000c0947 */ /* 0x000fea0003800000 */
[----:B------:R-:W-:-:S03]  /*11f10*/  UMOV UR4, 0xffffffff ;  /* 0xffffffff00047882 */ /* 0x000fc60000000000 */
[----:B------:R-:W-:Y:S05]  /*11f20*/  BRA.DIV UR4, `(.L_x_13614) ;  /* 0x0000006a04e47947 */ /* 0x000fea000b800000 */
[----:B------:R-:W-:-:S13]  /*11f30*/  ELECT P6, URZ, PT ;  /* 0x00000000003f782f */ /* 0x000fda00038c0000 */
.L_x_13613:
        /* <DEDUP_REMOVED lines=9> */
.L_x_13767:
[----:B------:R-:W-:Y:S05]  /*11fd0*/  BSYNC B1 ;  /* 0x0000000000017941 */ /* 0x000fea0003800000 */
.L_x_13615:
[----:B------:R-:W-:Y:S04]  /*11fe0*/  BSSY B1, `(.L_x_13617) ;  /* 0x0000050000017945 */ /* 0x000fe80003800000 */
[----:B------:R-:W-:Y:S05]  /*11ff0*/  @!P6 BRA `(.L_x_13618) ;  /* 0x000000040038e947 */ /* 0x000fea0003800000 */
[----:B------:R-:W0:Y:S04]  /*12000*/  LDL R8, [R1+0x10] ;  /* 0x0000100001087983 */ /* 0x000e280000100800 */
        /* <DEDUP_REMOVED lines=9> */
.L_x_13768:
[----:B------:R-:W-:Y:S05]  /*120a0*/  BSYNC B2 ;  /* 0x0000000000027941 */ /* 0x000fea0003800000 */
.L_x_13619:
        /* <DEDUP_REMOVED lines=9> */
.L_x_13622:
[----:B------:R-:W-:Y:S05]  /*12140*/  BSYNC B2 ;  /* 0x0000000000027941 */ /* 0x000fea0003800000 */
.L_x_13621:
[----:B------:R-:W2:Y:S01]  /*12150*/  LDL R7, [R1+0x10] ;  /* 0x0000100001077983 */ /* 0x000ea20000100800 */
[----:B------:R-:W-:Y:S01]  /*12160*/  IMAD.MOV.U32 R11, RZ, RZ, RZ ;  /* 0x000000ffff0b7224 */ /* 0x000fe200078e00ff */
[----:B------:R-:W-:Y:S01]  /*12170*/  UIADD3 UR4, UP0, UR38, 0x570, URZ ;  /* 0x0000057026047890 */ /* 0x000fe2000ff1e03f */
[----:B------:R-:W-:Y:S01]  /*12180*/  IMAD R6, R4, 0xa0, R3 ;  /* 0x000000a004067824 */ /* 0x000fe200078e0203 */
[----:B------:R-:W-:Y:S01]  /*12190*/  PLOP3.LUT P0, PT, PT, PT, PT, 0x80, 0x0 ;  /* 0x000000000000781c */ /* 0x000fe20003f0f070 */
[----:B------:R-:W-:Y:S01]  /*121a0*/  UMOV UR6, 0x0 ;  /* 0x0000000000067882 */ /* 0x000fe20000000000 */
[----:B------:R-:W-:Y:S01]  /*121b0*/  R2UR UR10, R11 ;  /* 0x000000000b0a72ca */ /* 0x000fe200000e0000 */
[----:B------:R-:W-:Y:S01]  /*121c0*/  VIADD R6, R6, 0xffffff60 ;  /* 0xffffff6006067836 */ /* 0x000fe20000000000 */
[----:B------:R-:W-:Y:S01]  /*121d0*/  UIADD3.X UR5, URZ, UR39, URZ, UP0, !UPT ;  /* 0x000000273f057290 */ /* 0x000fe200087fe43f */
[----:B------:R-:W-:Y:S01]  /*121e0*/  UMOV UR7, 0x12f00000 ;  /* 0x12f0000000077882 */ /* 0x000fe20000000000 */
[----:B--2---:R-:W-:Y:S01]  /*121f0*/  IMAD R10, R7, 0x2800, R22 ;  /* 0x00002800070a7824 */ /* 0x004fe200078e0216 */
[----:B------:R-:W-:-:S03]  /*12200*/  IADD3 R7, R5, 0x13290, RZ ;  /* 0x0001329005077810 */ /* 0x000fc60007ffe0ff */
[----:B------:R-:W-:-:S07]  /*12210*/  VIADD R8, R10, 0xe000 ;  /* 0x0000e0000a087836 */ /* 0x000fce0000000000 */
.L_x_13623:
        /* <DEDUP_REMOVED lines=13> */
.L_x_13769:
[----:B------:R-:W-:Y:S05]  /*122f0*/  BSYNC B2 ;  /* 0x0000000000027941 */ /* 0x000fea0003800000 */
.L_x_13624:
        /* <DEDUP_REMOVED lines=11> */
.L_x_13627:
[----:B------:R-:W-:Y:S05]  /*123b0*/  BSYNC B2 ;  /* 0x0000000000027941 */ /* 0x000fea0003800000 */
.L_x_13626:
        /* <DEDUP_REMOVED lines=8> */
.L_x_13628:
        /* <DEDUP_REMOVED lines=10> */
.L_x_13618:
[----:B------:R-:W-:Y:S05]  /*124e0*/  BSYNC B1 ;  /* 0x0000000000017941 */ /* 0x000fea0003800000 */
.L_x_13617:
[----:B------:R-:W0:Y:S04]  /*124f0*/  LDL.LU R8, [R1+0x10] ;  /* 0x0000100001087983 */ /* 0x000e280000300800 */
        /* <DEDUP_REMOVED lines=9> */
[----:B------:R0:W-:Y:S04]  /*12590*/  STL [R1+0x10], R5 ;  /* 0x0000100501007387 */ /* 0x0001e80000100800 */
[----:B------:R0:W-:Y:S01]  /*125a0*/  STL [R1+0x1c], R7 ;  /* 0x00001c0701007387 */ /* 0x0001e20000100800 */
[----:B------:R-:W-:Y:S05]  /*125b0*/  @!P2 BRA `(.L_x_13611) ;  /* 0x000000040074a947 */ /* 0x000fea0003800000 */
.L_x_13641:
[----:B------:R-:W-:Y:S05]  /*125c0*/  YIELD ;  /* 0x0000000000007946 */ /* 0x000fea0003800000 */
[----:B------:R-:W-:Y:S04]  /*125d0*/  BSSY B1, `(.L_x_13629) ;  /* 0x000004f000017945 */ /* 0x000fe80003800000 */
[----:B-1----:R-:W-:Y:S05]  /*125e0*/  @!P6 BRA `(.L_x_13630) ;  /* 0x000000040034e947 */ /* 0x002fea0003800000 */
[----:B0-----:R-:W2:Y:S04]  /*125f0*/  LDL R5, [R1+0x10] ;  /* 0x0000100001057983 */ /* 0x001ea80000100800 */
        /* <DEDUP_REMOVED lines=9> */
.L_x_13770:
[----:B------:R-:W-:Y:S05]  /*12690*/  BSYNC B2 ;  /* 0x0000000000027941 */ /* 0x000fea0003800000 */
.L_x_13631:
        /* <DEDUP_REMOVED lines=9> */
.L_x_13634:
[----:B------:R-:W-:Y:S05]  /*12730*/  BSYNC B2 ;  /* 0x0000000000027941 */ /* 0x000fea0003800000 */
.L_x_13633:
[----:B------:R-:W2:Y:S01]  /*12740*/  LDL R7, [R1+0x10] ;  /* 0x0000100001077983 */ /* 0x000ea20000100800 */
        /* <DEDUP_REMOVED lines=11> */
.L_x_13635:
        /* <DEDUP_REMOVED lines=13> */
.L_x_13771:
[----:B------:R-:W-:Y:S05]  /*128d0*/  BSYNC B2 ;  /* 0x0000000000027941 */ /* 0x000fea0003800000 */
.L_x_13636:
        /* <DEDUP_REMOVED lines=11> */
.L_x_13639:
[----:B------:R-:W-:Y:S05]  /*12990*/  BSYNC B2 ;  /* 0x0000000000027941 */ /* 0x000fea0003800000 */
.L_x_13638:
        /* <DEDUP_REMOVED lines=8> */
.L_x_13640:
        /* <DEDUP_REMOVED lines=10> */
.L_x_13630:
[----:B------:R-:W-:Y:S05]  /*12ac0*/  BSYNC B1 ;  /* 0x0000000000017941 */ /* 0x000fea0003800000 */
.L_x_13629:
[----:B------:R-:W0:Y:S04]  /*12ad0*/  LDL.LU R6, [R1+0x10] ;  /* 0x0000100001067983 */ /* 0x000e280000300800 */
[----:B------:R-:W2:Y:S01]  /*12ae0*/  LDL.LU R9, [R1+0x1c] ;  /* 0x00001c0001097983 */ /* 0x000ea20000300800 */
[C---:B------:R-:W-:Y:S02]  /*12af0*/  ISETP.GT.AND P2, PT, R4.reuse, R2, PT ;  /* 0x000000020400720c */ /* 0x040fe40003f44270 */
[----:B------:R-:W-:Y:S01]  /*12b00*/  IADD3 R4, R4, -0x1, RZ ;  /* 0xffffffff04047810 */ /* 0x000fe20007ffe0ff */
[----:B0-----:R-:W-:-:S05]  /*12b10*/  VIADD R5, R6, 0x1 ;  /* 0x0000000106057836 */ /* 0x001fca0000000000 */
[----:B------:R-:W-:-:S04]  /*12b20*/  ISETP.NE.AND P1, PT, R5, 0x2, PT ;  /* 0x000000020500780c */ /* 0x000fc80003f25270 */
[----:B------:R-:W-:Y:S02]  /*12b30*/  SEL R6, RZ, 0x1, P1 ;  /* 0x00000001ff067807 */ /* 0x000fe40000800000 */
[----:B------:R-:W-:Y:S02]  /*12b40*/  SEL R5, R5, RZ, P1 ;  /* 0x000000ff05057207 */ /* 0x000fe40000800000 */
[----:B--2---:R-:W-:-:S05]  /*12b50*/  LOP3.LUT R9, R9, R6, RZ, 0x3c, !PT ;  /* 0x0000000609097212 */ /* 0x004fca00078e3cff */
[----:B------:R1:W-:Y:S04]  /*12b60*/  STL [R1+0x1c], R9 ;  /* 0x00001c0901007387 */ /* 0x0003e80000100800 */
[----:B------:R1:W-:Y:S01]  /*12b70*/  STL [R1+0x10], R5 ;  /* 0x0000100501007387 */ /* 0x0003e20000100800 */
[----:B------:R-:W-:Y:S05]  /*12b80*/  @P2 BRA `(.L_x_13641) ;  /* 0xfffffff8008c2947 */ /* 0x000fea000383ffff */
.L_x_13611:
[----:B------:R-:W-:Y:S05]  /*12b90*/  BSYNC B0 ;  /* 0x0000000000007941 */ /* 0x000fea0003800000 */
.L_x_13610:
[----:B------:R-:W-:Y:S05]  /*12ba0*/  @!P0 WARPSYNC.ALL ;  /* 0x0000000000008948 */ /* 0x000fea0003800000 */
[----:B------:R-:W-:Y:S01]  /*12bb0*/  @!P0 BAR.SYNC.DEFER_BLOCKING 0xc, 0x200 ;  /* 0x0308000000008b1d */ /* 0x000fe20000010000 */
[----:B------:R-:W-:-:S13]  /*12bc0*/  ISETP.GT.AND P0, PT, R27, RZ, PT ;  /* 0x000000ff1b00720c */ /* 0x000fda0003f04270 */
[----:B------:R-:W-:Y:S05]  /*12bd0*/  @P0 BRA `(.L_x_13642) ;  /* 0x0000000000440947 */ /* 0x000fea0003800000 */
[----:B01----:R-:W0:Y:S02]  /*12be0*/  S2R R5, SR_TID.X ;  /* 0x0000000000057919 */ /* 0x003e240000002100 */
        /* <DEDUP_REMOVED lines=16> */
.L_x_13642:
        /* <DEDUP_REMOVED lines=11> */
[----:B-1----:R-:W-:Y:S01]  /*12da0*/  IMAD.U32 R5, RZ, RZ, UR7 ;  /* 0x00000007ff057e24 */ /* 0x002fe2000f8e00ff */
        /* <DEDUP_REMOVED lines=8> */
.L_x_13645:
[----:B------:R-:W-:Y:S05]  /*12e30*/  BSYNC B6 ;  /* 0x0000000000067941 */ /* 0x000fea0003800000 */
.L_x_13644:
        /* <DEDUP_REMOVED lines=24> */
.L_x_13647:
[----:B------:R-:W-:Y:S05]  /*12fc0*/  BSYNC B6 ;  /* 0x0000000000067941 */ /* 0x000fea0003800000 */
.L_x_13646:
        /* <DEDUP_REMOVED lines=20> */
.L_x_13649:
[----:B------:R-:W-:Y:S05]  /*13110*/  BSYNC B6 ;  /* 0x0000000000067941 */ /* 0x000fea0003800000 */
.L_x_13648:
        /* <DEDUP_REMOVED lines=11> */
[----:B01----:R-:W-:Y:S02]  /*131d0*/  IMAD.U32 R5, RZ, RZ, UR5 ;  /* 0x00000005ff057e24 */ /* 0x003fe4000f8e00ff */
[----:B------:R-:W-:Y:S02]  /*131e0*/  IMAD.U32 R6, RZ, RZ, UR6 ;  /* 0x00000006ff067e24 */ /* 0x000fe4000f8e00ff */
[----:B------:R-:W-:-:S02]  /*131f0*/  IMAD.U32 R7, RZ, RZ, UR7 ;  /* 0x00000007ff077e24 */ /* 0x000fc4000f8e00ff */
[----:B------:R-:W-:Y:S02]  /*13200*/  IMAD.U32 R11, RZ, RZ, UR9 ;  /* 0x00000009ff0b7e24 */ /* 0x000fe4000f8e00ff */
[----:B------:R-:W-:Y:S02]  /*13210*/  IMAD.MOV.U32 R8, RZ, RZ, 0x70 ;  /* 0x00000070ff087424 */ /* 0x000fe400078e00ff */
[----:B------:R-:W-:Y:S02]  /*13220*/  IMAD.MOV.U32 R12, RZ, RZ, 0x1 ;  /* 0x00000001ff0c7424 */ /* 0x000fe400078e00ff */
[----:B------:R-:W-:-:S07]  /*13230*/  IMAD.MOV.U32 R13, RZ, RZ, RZ ;  /* 0x000000ffff0d7224 */ /* 0x000fce00078e00ff */
[----:B------:R-:W-:-:S07]  /*13240*/  LEPC R20, `(.L_x_13651) ;  /* 0x000000001014794e */ /* 0x000fce0000000000 */
[----:B--2---:R-:W-:Y:S05]  /*13250*/  CALL.ABS.NOINC R2 ;  /* 0x0000000002007343 */ /* 0x004fea0003c00000 */
.L_x_13651:
[----:B------:R-:W-:Y:S05]  /*13260*/  BSYNC B6 ;  /* 0x0000000000067941 */ /* 0x000fea0003800000 */
.L_x_13650:
[----:B------:R2:W3:Y:S01]  /*13270*/  LDL R14, [R1+0x14] ;  /* 0x00001400010e7983 */ /* 0x0004e20000100800 */
[----:B------:R-:W-:Y:S01]  /*13280*/  ULDC.64 UR4, c[0x0][0x9f8] ;  /* 0x00027e0000047ab9 */ /* 0x000fe20000000a00 */
[----:B------:R-:W4:Y:S01]  /*13290*/  LDC R11, c[0x0][0x430] ;  /* 0x00010c00ff0b7b82 */ /* 0x000f220000000800 */
[----:B------:R-:W-:Y:S01]  /*132a0*/  ISETP.NE.U32.AND P0, PT, RZ, UR4, PT ;  /* 0x00000004ff007c0c */ /* 0x000fe2000bf05070 */
[----:B------:R-:W2:Y:S03]  /*132b0*/  LDL R20, [R1+0x58] ;  /* 0x0000580001147983 */ /* 0x000ea60000100800 */
[----:B------:R-:W-:Y:S01]  /*132c0*/  ISETP.NE.AND.EX P0, PT, RZ, UR5, PT, P0 ;  /* 0x00000005ff007c0c */ /* 0x000fe2000bf05300 */
[----:B------:R-:W4:-:S12]  /*132d0*/  LDL R21, [R1+0x28] ;  /* 0x0000280001157983 */ /* 0x000f180000100800 */
[----:B------:R-:W-:-:S04]  /*132e0*/  @P0 IADD3 R28, P1, R28, UR4, RZ ;  /* 0x000000041c1c0c10 */ /* 0x000fc8000ff3e0ff */
[----:B------:R-:W-:Y:S01]  /*132f0*/  @P0 IADD3.X R29, R29, UR5, RZ, P1, !PT ;  /* 0x000000051d1d0c10 */ /* 0x000fe20008ffe4ff */
[----:B------:R-:W0:Y:S04]  /*13300*/  S2R R2, SR_TID.X ;  /* 0x0000000000027919 */ /* 0x000e280000002100 */
[----:B---3--:R-:W3:Y:S01]  /*13310*/  @P0 LDG.E R14, desc[UR40][R28.64] ;  /* 0x000000281c0e0981 */ /* 0x008ee2000c1e1900 */
[C---:B0-----:R-:W-:Y:S01]  /*13320*/  LOP3.LUT R0, R2.reuse, 0x7f, RZ, 0xc0, !PT ;  /* 0x0000007f02007812 */ /* 0x041fe200078ec0ff */
[----:B------:R-:W-:-:S03]  /*13330*/  IMAD.SHL.U32 R2, R2, 0x20, RZ ;  /* 0x0000002002027824 */ /* 0x000fc600078e00ff */
[----:B------:R-:W-:-:S04]  /*13340*/  SHF.R.U32.HI R0, RZ, 0x2, R0 ;  /* 0x00000002ff007819 */ /* 0x000fc80000011600 */
[----:B------:R-:W-:Y:S02]  /*13350*/  LOP3.LUT R2, R0, 0x60, R2, 0xf8, !PT ;  /* 0x0000006000027812 */ /* 0x000fe400078ef802 */
[----:B------:R-:W0:Y:S01]  /*13360*/  S2R R0, SR_TID.X ;  /* 0x0000000000007919 */ /* 0x000e220000002100 */
[----:B-1----:R-:W1:Y:S01]  /*13370*/  S2R R9, SR_TID.X ;  /* 0x0000000000097919 */ /* 0x002e620000002100 */
[----:B------:R-:W-:-:S05]  /*13380*/  MOV R6, 0xa0 ;  /* 0x000000a000067802 */ /* 0x000fca0000000f00 */
[----:B--2---:R-:W-:-:S04]  /*13390*/  IMAD R6, R20, R6, -0xa0 ;  /* 0xffffff6014067424 */ /* 0x004fc800078e0206 */
[----:B------:R-:W-:Y:S01]  /*133a0*/  IMAD.IADD R2, R2, 0x1, R6 ;  /* 0x0000000102027824 */ /* 0x000fe200078e0206 */
[----:B0-----:R-:W-:Y:S01]  /*133b0*/  LOP3.LUT R0, R0, 0x7f, RZ, 0xc0, !PT ;  /* 0x0000007f00007812 */ /* 0x001fe200078ec0ff */
[----:B-1----:R-:W-:-:S03]  /*133c0*/  IMAD.SHL.U32 R12, R9, 0x20, RZ ;  /* 0x00000020090c7824 */ /* 0x002fc600078e00ff */
[----:B------:R-:W-:-:S04]  /*133d0*/  SHF.R.U32.HI R0, RZ, 0x2, R0 ;  /* 0x00000002ff007819 */ /* 0x000fc80000011600 */
[----:B------:R-:W-:-:S04]  /*133e0*/  LOP3.LUT R12, R0, 0x60, R12, 0xf8, !PT ;  /* 0x00000060000c7812 */ /* 0x000fc800078ef80c */
[----:B------:R-:W-:Y:S02]  /*133f0*/  LOP3.LUT R12, R12, 0x80, RZ, 0xfc, !PT ;  /* 0x000000800c0c7812 */ /* 0x000fe400078efcff */
[----:B------:R-:W-:-:S03]  /*13400*/  ISETP.GE.AND P1, PT, R2, R27, PT ;  /* 0x0000001b0200720c */ /* 0x000fc60003f26270 */
[----:B------:R-:W-:Y:S02]  /*13410*/  IMAD.IADD R6, R12, 0x1, R6 ;  /* 0x000000010c067824 */ /* 0x000fe400078e0206 */
[--C-:B----4-:R-:W-:Y:S02]  /*13420*/  IMAD.IADD R8, R2, 0x1, R21.reuse ;  /* 0x0000000102087824 */ /* 0x110fe400078e0215 */
[----:B------:R-:W-:-:S03]  /*13430*/  IMAD.IADD R10, R6, 0x1, R21 ;  /* 0x00000001060a7824 */ /* 0x000fc600078e0215 */
[----:B------:R-:W-:Y:S01]  /*13440*/  MOV R0, R8 ;  /* 0x0000000800007202 */ /* 0x000fe20000000f00 */
[----:B------:R-:W-:Y:S01]  /*13450*/  IMAD.MOV.U32 R9, RZ, RZ, R10 ;  /* 0x000000ffff097224 */ /* 0x000fe200078e000a */
[----:B---3--:R-:W-:Y:S01]  /*13460*/  @P0 STL [R1+0x14], R14 ;  /* 0x0000140e01000387 */ /* 0x008fe20000100800 */
[----:B------:R-:W-:Y:S02]  /*13470*/  ISETP.NE.AND P0, PT, R11, 0x1, PT ;  /* 0x000000010b00780c */ /* 0x000fe40003f05270 */
[----:B------:R-:W-:Y:S01]  /*13480*/  SHF.R.S32.HI R15, RZ, 0x1f, R14 ;  /* 0x0000001fff0f7819 */ /* 0x000fe2000001140e */
[----:B------:R-:W2:Y:S10]  /*13490*/  LDL.LU R21, [R1+0x30] ;  /* 0x0000300001157983 */ /* 0x000eb40000300800 */
[----:B------:R-:W0:Y:S08]  /*134a0*/  @P0 LDC R3, c[0x0][0x434] ;  /* 0x00010d00ff030b82 */ /* 0x000e300000000800 */
[----:B------:R-:W1:Y:S08]  /*134b0*/  @P0 LDC R5, c[0x0][0x434] ;  /* 0x00010d00ff050b82 */ /* 0x000e700000000800 */
[----:B------:R-:W3:Y:S08]  /*134c0*/  @P0 LDC R4, c[0x0][0x438] ;  /* 0x00010e00ff040b82 */ /* 0x000ef00000000800 */
[----:B------:R-:W4:Y:S01]  /*134d0*/  @P0 LDC R7, c[0x0][0x438] ;  /* 0x00010e00ff070b82 */ /* 0x000f220000000800 */
[----:B0-----:R-:W-:-:S04]  /*134e0*/  @P0 IMAD.HI.U32 R3, R8, R3, RZ ;  /* 0x0000000308030227 */ /* 0x001fc800078e00ff */
[----:B-1----:R-:W-:Y:S01]  /*134f0*/  @P0 IMAD.HI.U32 R2, R10, R5, RZ ;  /* 0x000000050a020227 */ /* 0x002fe200078e00ff */
[----:B---3--:R-:W-:Y:S02]  /*13500*/  @P0 SHF.R.U32.HI R0, RZ, R4, R3 ;  /* 0x00000004ff000219 */ /* 0x008fe40000011603 */
[----:B------:R-:W0:Y:S02]  /*13510*/  @!P1 LDC.64 R4, c[0x0][0x418] ;  /* 0x00010600ff049b82 */ /* 0x000e240000000a00 */
[----:B----4-:R-:W-:-:S06]  /*13520*/  @P0 SHF.R.U32.HI R9, RZ, R7, R2 ;  /* 0x00000007ff090219 */ /* 0x010fcc0000011602 */
[----:B------:R-:W1:Y:S01]  /*13530*/  @!P1 LDC.64 R2, c[0x0][0x428] ;  /* 0x00010a00ff029b82 */ /* 0x000e620000000a00 */
[----:B------:R-:W-:Y:S01]  /*13540*/  ISETP.GE.AND P0, PT, R6, R27, PT ;  /* 0x0000001b0600720c */ /* 0x000fe20003f06270 */
[--C-:B------:R-:W-:Y:S01]  /*13550*/  @!P1 IMAD.MOV.U32 R6, RZ, RZ, R0.reuse ;  /* 0x000000ffff069224 */ /* 0x100fe200078e0000 */
[----:B------:R-:W-:Y:S02]  /*13560*/  @!P1 SHF.R.S32.HI R7, RZ, 0x1f, R0 ;  /* 0x0000001fff079819 */ /* 0x000fe40000011400 */
[----:B------:R-:W-:Y:S01]  /*13570*/  ISETP.GT.U32.OR P0, PT, R12, 0x9f, P0 ;  /* 0x0000009f0c00780c */ /* 0x000fe20000704470 */
[----:B-1----:R-:W-:-:S04]  /*13580*/  @!P1 IMAD.WIDE.U32 R6, R14, R2, R6 ;  /* 0x000000020e069225 */ /* 0x002fc800078e0006 */
[----:B------:R-:W-:-:S04]  /*13590*/  @!P1 IMAD R2, R15, R2, RZ ;  /* 0x000000020f029224 */ /* 0x000fc800078e02ff */
[----:B------:R-:W-:Y:S01]  /*135a0*/  @!P1 IMAD R2, R14, R3, R2 ;  /* 0x000000030e029224 */ /* 0x000fe200078e0202 */
[----:B0-----:R-:W-:-:S04]  /*135b0*/  @!P1 LEA R12, P2, R6, R4, 0x2 ;  /* 0x00000004060c9211 */ /* 0x001fc800078410ff */
[----:B------:R-:W-:-:S04]  /*135c0*/  @!P1 IADD3 R2, R7, R2, RZ ;  /* 0x0000000207029210 */ /* 0x000fc80007ffe0ff */
[----:B------:R-:W-:Y:S02]  /*135d0*/  @!P1 LEA.HI.X R13, R6, R5, R2, 0x2, P2 ;  /* 0x00000005060d9211 */ /* 0x000fe400010f1402 */
[----:B------:R-:W0:Y:S01]  /*135e0*/  @!P0 LDC.64 R2, c[0x0][0x428] ;  /* 0x00010a00ff028b82 */ /* 0x000e220000000a00 */
[----:B------:R-:W-:Y:S01]  /*135f0*/  IMAD.MOV R0, RZ, RZ, -R0 ;  /* 0x000000ffff007224 */ /* 0x000fe200078e0a00 */
[----:B------:R1:W-:Y:S03]  /*13600*/  STL [R1+0x2c], R15 ;  /* 0x00002c0f01007387 */ /* 0x0003e60000100800 */
[----:B------:R-:W-:Y:S02]  /*13610*/  IMAD R8, R11, R0, R8 ;  /* 0x000000000b087224 */ /* 0x000fe400078e0208 */
[----:B0-----:R-:W-:Y:S02]  /*13620*/  @!P0 IMAD R0, R15, R2, RZ ;  /* 0x000000020f008224 */ /* 0x001fe400078e02ff */
[----:B-1----:R-:W3:Y:S01]  /*13630*/  LDL R15, [R1+0x78] ;  /* 0x00007800010f7983 */ /* 0x002ee20000100800 */
[--C-:B------:R-:W-:Y:S01]  /*13640*/  @!P0 SHF.R.S32.HI R5, RZ, 0x1f, R9.reuse ;  /* 0x0000001fff058819 */ /* 0x100fe20000011409 */
[----:B------:R-:W-:-:S02]  /*13650*/  @!P0 IMAD.MOV.U32 R4, RZ, RZ, R9 ;  /* 0x000000ffff048224 */ /* 0x000fc400078e0009 */
[C---:B------:R-:W-:Y:S02]  /*13660*/  @!P0 IMAD R0, R14.reuse, R3, R0 ;  /* 0x000000030e008224 */ /* 0x040fe400078e0200 */
[----:B------:R-:W-:Y:S02]  /*13670*/  @!P0 IMAD.WIDE.U32 R4, R14, R2, R4 ;  /* 0x000000020e048225 */ /* 0x000fe400078e0004 */
[----:B------:R-:W0:Y:S01]  /*13680*/  S2R R14, SR_TID.X ;  /* 0x00000000000e7919 */ /* 0x000e220000002100 */
[----:B------:R-:W1:Y:S01]  /*13690*/  @!P0 LDC.64 R2, c[0x0][0x418] ;  /* 0x00010600ff028b82 */ /* 0x000e620000000a00 */
[----:B------:R-:W-:Y:S01]  /*136a0*/  @!P0 IMAD.IADD R0, R0, 0x1, R5 ;  /* 0x0000000100008824 */ /* 0x000fe200078e0205 */
[----:B-1----:R-:W-:-:S04]  /*136b0*/  @!P0 LEA R2, P2, R4, R2, 0x2 ;  /* 0x0000000204028211 */ /* 0x002fc800078410ff */
[----:B------:R-:W-:Y:S02]  /*136c0*/  @!P0 LEA.HI.X R3, R4, R3, R0, 0x2, P2 ;  /* 0x0000000304038211 */ /* 0x000fe400010f1400 */
[C---:B0-----:R-:W-:Y:S02]  /*136d0*/  LOP3.LUT R0, R14.reuse, 0x7f, RZ, 0xc0, !PT ;  /* 0x0000007f0e007812 */ /* 0x041fe400078ec0ff */
[----:B------:R-:W-:Y:S02]  /*136e0*/  SHF.L.U32 R5, R14, 0x5, RZ ;  /* 0x000000050e057819 */ /* 0x000fe400000006ff */
[----:B------:R-:W-:-:S04]  /*136f0*/  SHF.R.U32.HI R0, RZ, 0x2, R0 ;  /* 0x00000002ff007819 */ /* 0x000fc80000011600 */
[----:B------:R-:W-:Y:S02]  /*13700*/  LOP3.LUT R5, R0, 0x60, R5, 0xf8, !PT ;  /* 0x0000006000057812 */ /* 0x000fe400078ef805 */
[----:B------:R-:W0:Y:S02]  /*13710*/  LDC R0, c[0x0][0x2f4] ;  /* 0x0000bd00ff007b82 */ /* 0x000e240000000800 */
[----:B------:R-:W-:Y:S01]  /*13720*/  LOP3.LUT R5, R5, 0x80, RZ, 0xfc, !PT ;  /* 0x0000008005057812 */ /* 0x000fe200078efcff */
[----:B------:R-:W-:-:S03]  /*13730*/  IMAD.SHL.U32 R14, R14, 0x10, RZ ;  /* 0x000000100e0e7824 */ /* 0x000fc600078e00ff */
[----:B------:R-:W-:Y:S02]  /*13740*/  ISETP.GT.U32.AND P2, PT, R5, 0x9f, PT ;  /* 0x0000009f0500780c */ /* 0x000fe40003f44070 */
[----:B------:R-:W-:Y:S02]  /*13750*/  CS2R R6, SRZ ;  /* 0x0000000000067805 */ /* 0x000fe4000001ff00 */
[----:B------:R-:W-:-:S04]  /*13760*/  LOP3.LUT R14, R14, 0x30, RZ, 0xc0, !PT ;  /* 0x000000300e0e7812 */ /* 0x000fc800078ec0ff */
[----:B------:R1:W5:Y:S04]  /*13770*/  @!P1 LDG.E R7, desc[UR40][R12.64] ;  /* 0x000000280c079981 */ /* 0x000368000c1e1900 */
[----:B------:R1:W5:Y:S01]  /*13780*/  @!P0 LDG.E R6, desc[UR40][R2.64] ;  /* 0x0000002802068981 */ /* 0x000362000c1e1900 */
[----:B0-----:R-:W-:Y:S01]  /*13790*/  ISETP.GE.AND P1, PT, R14, R0, PT ;  /* 0x000000000e00720c */ /* 0x001fe20003f26270 */
[----:B------:R-:W-:Y:S01]  /*137a0*/  UMOV UR4, 0xffffffff ;  /* 0xffffffff00047882 */ /* 0x000fe20000000000 */
[----:B------:R-:W-:-:S04]  /*137b0*/  IMAD.MOV R9, RZ, RZ, -R9 ;  /* 0x000000ffff097224 */ /* 0x000fc800078e0a09 */
[----:B------:R-:W-:Y:S01]  /*137c0*/  IMAD R9, R11, R9, R10 ;  /* 0x000000090b097224 */ /* 0x000fe200078e020a */
[----:B--2---:R-:W-:-:S04]  /*137d0*/  LOP3.LUT R21, R21, 0xfffffffd, RZ, 0xc0, !PT ;  /* 0xfffffffd15157812 */ /* 0x004fc800078ec0ff */
[----:B------:R-:W-:-:S04]  /*137e0*/  @P2 LOP3.LUT R21, R21, 0x2, RZ, 0xfc, !PT ;  /* 0x0000000215152812 */ /* 0x000fc800078efcff */
[----:B------:R-:W-:-:S04]  /*137f0*/  LOP3.LUT R21, R21, 0xfffffffb, RZ, 0xc0, !PT ;  /* 0xfffffffb15157812 */ /* 0x000fc800078ec0ff */
[----:B------:R-:W-:-:S04]  /*13800*/  LOP3.LUT R21, R21, 0xfffffffe, RZ, 0xc0, !PT ;  /* 0xfffffffe15157812 */ /* 0x000fc800078ec0ff */
[----:B------:R-:W-:Y:S02]  /*13810*/  @P1 LOP3.LUT R21, R21, 0x1, RZ, 0xfc, !PT ;  /* 0x0000000115151812 */ /* 0x000fe400078efcff */
[----:B---3--:R-:W-:-:S13]  /*13820*/  ISETP.NE.AND P0, PT, R15, 0x3, PT ;  /* 0x000000030f00780c */ /* 0x008fda0003f05270 */
[----:B------:R-:W-:-:S05]  /*13830*/  @P0 LOP3.LUT R21, R21, 0x4, RZ, 0xfc, !PT ;  /* 0x0000000415150812 */ /* 0x000fca00078efcff */
[----:B------:R1:W-:Y:S01]  /*13840*/  STL [R1+0x30], R21 ;  /* 0x0000301501007387 */ /* 0x0003e20000100800 */
[----:B------:R-:W-:Y:S05]  /*13850*/  BRA.DIV UR4, `(.L_x_13652) ;  /* 0x00000056041c7947 */ /* 0x000fea000b800000 */
.L_x_13774:
[----:B------:R-:W-:Y:S01]  /*13860*/  SHF.R.S32.HI R0, RZ, 0x1f, R18 ;  /* 0x0000001fff007819 */ /* 0x000fe20000011412 */
[----:B------:R-:W-:-:S04]  /*13870*/  VIADD R5, R20, 0xffffffff ;  /* 0xffffffff14057836 */ /* 0x000fc80000000000 */
[----:B------:R0:W-:Y:S01]  /*13880*/  STL [R1+0x20], R0 ;  /* 0x0000200001007387 */ /* 0x0001e20000100800 */
[----:B------:R-:W-:Y:S05]  /*13890*/  @!P0 BRA `(.L_x_13653) ;  /* 0x0000000000048947 */ /* 0x000fea0003800000 */
[----:B------:R-:W-:Y:S01]  /*138a0*/  BPT.TRAP 0x1 ;  /* 0x000000040000795c */ /* 0x000fe20000300000 */
.L_x_13653:
[----:B-1----:R-:W2:Y:S04]  /*138b0*/  LDL R2, [R1+0x8] ;  /* 0x0000080001027983 */ /* 0x002ea80000100800 */
[----:B0-----:R-:W3:Y:S01]  /*138c0*/  LDL R0, [R1+0x18] ;  /* 0x0000180001007983 */ /* 0x001ee20000100800 */
[----:B------:R-:W-:Y:S01]  /*138d0*/  BSSY B0, `(.L_x_13654) ;  /* 0x0000008000007945 */ /* 0x000fe20003800000 */
[----:B--2---:R-:W-:Y:S01]  /*138e0*/  IMAD R4, R2, 0x8, R22 ;  /* 0x0000000802047824 */ /* 0x004fe200078e0216 */
[----:B---3--:R-:W-:-:S04]  /*138f0*/  SHF.L.U32 R0, R0, 0x1f, RZ ;  /* 0x0000001f00007819 */ /* 0x008fc800000006ff */
[----:B------:R0:W1:Y:S01]  /*13900*/  SYNCS.PHASECHK.TRANS64.TRYWAIT P0, [R4+URZ+0x13280], R0 ;  /* 0x01328000040075a7 */ /* 0x000062000800017f */
[----:B------:R0:W-:Y:S02]  /*13910*/  STL [R1+0x54], R0 ;  /* 0x0000540001007387 */ /* 0x0001e40000100800 */
[----:B0-----:R-:W-:-:S05]  /*13920*/  SHF.R.S32.HI R0, RZ, 0x1f, R8 ;  /* 0x0000001fff007819 */ /* 0x001fca0000011408 */
[----:B------:R0:W-:Y:S02]  /*13930*/  STL [R1+0x50], R0 ;  /* 0x0000500001007387 */ /* 0x0001e40000100800 */
[----:B01----:R-:W-:Y:S05]  /*13940*/  @!P0 BRA `(.L_x_13655) ;  /* 0x0000005400148947 */ /* 0x003fea0003800000 */
.L_x_13775:
[----:B------:R-:W-:Y:S05]  /*13950*/  BSYNC B0 ;  /* 0x0000000000007941 */ /* 0x000fea0003800000 */
.L_x_13654:
[----:B------:R-:W2:Y:S01]  /*13960*/  LDL R10, [R1+0x20] ;  /* 0x00002000010a7983 */ /* 0x000ea20000100800 */
[----:B------:R-:W-:-:S03]  /*13970*/  ULDC.64 UR8, c[0x0][0x330] ;  /* 0x0000cc0000087ab9 */ /* 0x000fc60000000a00 */
[----:B0-----:R-:W3:Y:S01]  /*13980*/  LDL R0, [R1+0x50] ;  /* 0x0000500001007983 */ /* 0x001ee20000100800 */
[----:B-----5:R-:W-:Y:S01]  /*13990*/  SHF.R.S32.HI R11, RZ, 0x1f, R7 ;  /* 0x0000001fff0b7819 */ /* 0x020fe20000011407 */
[----:B------:R-:W-:Y:S01]  /*139a0*/  ULDC.64 UR4, c[0x0][0x328] ;  /* 0x0000ca0000047ab9 */ /* 0x000fe20000000a00 */
[----:B------:R-:W-:Y:S01]  /*139b0*/  ULDC.64 UR6, c[0x0][0x338] ;  /* 0x0000ce0000067ab9 */ /* 0x000fe20000000a00 */
[----:B------:R-:W0:Y:S01]  /*139c0*/  S2R R15, SR_TID.X ;  /* 0x00000000000f7919 */ /* 0x000e220000002100 */
[----:B------:R-:W-:Y:S01]  /*139d0*/  ULDC.64 UR10, c[0x0][0x318] ;  /* 0x0000c600000a7ab9 */ /* 0x000fe20000000a00 */
[----:B------:R1:W-:Y:S01]  /*139e0*/  STL [R1+0x48], R11 ;  /* 0x0000480b01007387 */ /* 0x0003e20000100800 */
[----:B------:R-:W-:Y:S01]  /*139f0*/  IMAD.WIDE.U32 R2, R8, UR4, RZ ;  /* 0x0000000408027c25 */ /* 0x000fe2000f8e00ff */
[----:B------:R-:W-:Y:S02]  /*13a00*/  SHF.R.S32.HI R20, RZ, 0x1f, R6 ;  /* 0x0000001fff147819 */ /* 0x000fe40000011406 */
[----:B0-----:R-:W-:-:S04]  /*13a10*/  SHF.L.U32 R21, R15, 0x4, RZ ;  /* 0x000000040f157819 */ /* 0x001fc800000006ff */
[----:B------:R-:W-:Y:S01]  /*13a20*/  LOP3.LUT R21, R21, 0x30, RZ, 0xc0, !PT ;  /* 0x0000003015157812 */ /* 0x000fe200078ec0ff */
[----:B--2---:R-:W-:Y:S01]  /*13a30*/  IMAD R12, R10, UR8, RZ ;  /* 0x000000080a0c7c24 */ /* 0x004fe2000f8e02ff */
[----:B------:R-:W-:-:S05]  /*13a40*/  SHF.R.S32.HI R10, RZ, 0x1f, R9 ;  /* 0x0000001fff0a7819 */ /* 0x000fca0000011409 */
[----:B------:R0:W-:Y:S04]  /*13a50*/  STL [R1+0x4c], R10 ;  /* 0x00004c0a01007387 */ /* 0x0001e80000100800 */
[----:B------:R-:W2:Y:S04]  /*13a60*/  LDL R14, [R1+0x38] ;  /* 0x00003800010e7983 */ /* 0x000ea80000100800 */
[----:B------:R-:W2:Y:S01]  /*13a70*/  LDL R13, [R1+0x8] ;  /* 0x00000800010d7983 */ /* 0x000ea20000100800 */
[----:B---3--:R-:W-:-:S04]  /*13a80*/  IMAD R0, R0, UR4, RZ ;  /* 0x0000000400007c24 */ /* 0x008fc8000f8e02ff */
[----:B------:R-:W-:-:S04]  /*13a90*/  IMAD R0, R8, UR5, R0 ;  /* 0x0000000508007c24 */ /* 0x000fc8000f8e0200 */
[----:B------:R-:W-:Y:S02]  /*13aa0*/  IMAD.IADD R3, R3, 0x1, R0 ;  /* 0x0000000103037824 */ /* 0x000fe400078e0200 */
[----:B------:R-:W-:Y:S02]  /*13ab0*/  IMAD R0, R11, UR6, RZ ;  /* 0x000000060b007c24 */ /* 0x000fe4000f8e02ff */
[----:B-1----:R-:W1:Y:S01]  /*13ac0*/  LDC R11, c[0x0][0x2f4] ;  /* 0x0000bd00ff0b7b82 */ /* 0x002e620000000800 */
[----:B------:R-:W-:-:S04]  /*13ad0*/  IMAD.WIDE.U32 R2, R7, UR6, R2 ;  /* 0x0000000607027c25 */ /* 0x000fc8000f8e0002 */
[----:B------:R-:W-:-:S04]  /*13ae0*/  IMAD R0, R7, UR7, R0 ;  /* 0x0000000707007c24 */ /* 0x000fc8000f8e0200 */
[----:B------:R-:W-:Y:S02]  /*13af0*/  IMAD.IADD R3, R3, 0x1, R0 ;  /* 0x0000000103037824 */ /* 0x000fe400078e0200 */
[----:B------:R-:W-:-:S04]  /*13b00*/  IMAD.WIDE.U32 R2, R18, UR8, R2 ;  /* 0x0000000812027c25 */ /* 0x000fc8000f8e0002 */
[----:B------:R-:W-:Y:S01]  /*13b10*/  IMAD R12, R18, UR9, R12 ;  /* 0x00000009120c7c24 */ /* 0x000fe2000f8e020c */
[----:B------:R-:W-:-:S04]  /*13b20*/  IADD3 R0, P1, R2, UR10, RZ ;  /* 0x0000000a02007c10 */ /* 0x000fc8000ff3e0ff */
[----:B------:R-:W-:Y:S01]  /*13b30*/  IADD3.X R2, R3, UR11, R12, P1, !PT ;  /* 0x0000000b03027c10 */ /* 0x000fe20008ffe40c */
[----:B------:R-:W-:Y:S01]  /*13b40*/  IMAD R3, R10, UR4, RZ ;  /* 0x000000040a037c24 */ /* 0x000fe2000f8e02ff */
[----:B-1----:R-:W-:Y:S01]  /*13b50*/  ISETP.GE.AND P0, PT, R21, R11, PT ;  /* 0x0000000b1500720c */ /* 0x002fe20003f06270 */
[----:B0-----:R-:W-:-:S04]  /*13b60*/  IMAD.WIDE.U32 R10, R9, UR4, RZ ;  /* 0x00000004090a7c25 */ /* 0x001fc8000f8e00ff */
[----:B------:R-:W-:-:S04]  /*13b70*/  IMAD R3, R9, UR5, R3 ;  /* 0x0000000509037c24 */ /* 0x000fc8000f8e0203 */
[----:B------:R-:W-:Y:S02]  /*13b80*/  IMAD.IADD R11, R11, 0x1, R3 ;  /* 0x000000010b0b7824 */ /* 0x000fe400078e0203 */
[----:B------:R-:W-:Y:S02]  /*13b90*/  IMAD R3, R20, UR6, RZ ;  /* 0x0000000614037c24 */ /* 0x000fe4000f8e02ff */
[----:B------:R-:W-:Y:S01]  /*13ba0*/  IMAD.WIDE.U32 R10, R6, UR6, R10 ;  /* 0x00000006060a7c25 */ /* 0x000fe2000f8e000a */
[----:B------:R-:W-:-:S03]  /*13bb0*/  LOP3.LUT R15, R15, 0x7f, RZ, 0xc0, !PT ;  /* 0x0000007f0f0f7812 */ /* 0x000fc600078ec0ff */
[----:B------:R-:W-:Y:S01]  /*13bc0*/  IMAD R3, R6, UR7, R3 ;  /* 0x0000000706037c24 */ /* 0x000fe2000f8e0203 */
[----:B------:R-:W-:-:S03]  /*13bd0*/  SHF.R.U32.HI R15, RZ, 0x2, R15 ;  /* 0x00000002ff0f7819 */ /* 0x000fc6000001160f */
[----:B------:R-:W-:Y:S02]  /*13be0*/  IMAD.IADD R11, R11, 0x1, R3 ;  /* 0x000000010b0b7824 */ /* 0x000fe400078e0203 */
[----:B------:R-:W-:Y:S02]  /*13bf0*/  IMAD R5, R5, -0xa0, R27 ;  /* 0xffffff6005057824 */ /* 0x000fe400078e021b */
[----:B------:R-:W-:-:S04]  /*13c00*/  IMAD.WIDE.U32 R10, R18, UR8, R10 ;  /* 0x00000008120a7c25 */ /* 0x000fc8000f8e000a */
[----:B------:R-:W-:Y:S01]  /*13c10*/  IMAD.IADD R5, R5, 0x1, -R15 ;  /* 0x0000000105057824 */ /* 0x000fe200078e0a0f */
[----:B------:R-:W-:Y:S01]  /*13c20*/  IADD3 R15, P1, R10, UR10, RZ ;  /* 0x0000000a0a0f7c10 */ /* 0x000fe2000ff3e0ff */
[----:B------:R2:W-:Y:S03]  /*13c30*/  STL [R1+0x44], R20 ;  /* 0x0000441401007387 */ /* 0x0005e60000100800 */
[----:B------:R-:W-:Y:S01]  /*13c40*/  IADD3.X R3, R12, UR11, R11, P1, !PT ;  /* 0x0000000b0c037c10 */ /* 0x000fe20008ffe40b */
[----:B------:R0:W-:Y:S04]  /*13c50*/  STL [R1+0x4], R15 ;  /* 0x0000040f01007387 */ /* 0x0001e80000100800 */
[----:B------:R0:W-:Y:S01]  /*13c60*/  STL [R1], R3 ;  /* 0x0000000301007387 */ /* 0x0001e20000100800 */
[----:B------:R-:W-:Y:S01]  /*13c70*/  UMOV UR4, 0xffffffff ;  /* 0xffffffff00047882 */ /* 0x000fe20000000000 */
[----:B------:R-:W-:Y:S01]  /*13c80*/  ISETP.GE.AND P5, PT, R5, 0x1, PT ;  /* 0x000000010500780c */ /* 0x000fe20003fa6270 */
[----:B--2---:R-:W-:Y:S01]  /*13c90*/  IMAD R20, R13, 0x2800, R14 ;  /* 0x000028000d147824 */ /* 0x004fe200078e020e */
[----:B0-----:R-:W-:Y:S11]  /*13ca0*/  BRA.DIV UR4, `(.L_x_13656) ;  /* 0x0000005204547947 */ /* 0x001ff6000b800000 */
[----:B------:R-:W2:Y:S04]  /*13cb0*/  LDL.LU R21, [R1] ;  /* 0x0000000001157983 */ /* 0x000ea80000300800 */
[----:B------:R-:W3:Y:S04]  /*13cc0*/  LDL.LU R15, [R1+0x4] ;  /* 0x00000400010f7983 */ /* 0x000ee80000300800 */
[----:B------:R-:W4:Y:S01]  /*13cd0*/  LDL.LU R14, [R1+0x30] ;  /* 0x00003000010e7983 */ /* 0x000f220000300800 */
[----:B------:R-:W0:Y:S03]  /*13ce0*/  S2R R11, SR_TID.X ;  /* 0x00000000000b7919 */ /* 0x000e260000002100 */
[----:B------:R-:W1:Y:S04]  /*13cf0*/  SHFL.IDX PT, R3, R0, RZ, 0x1c1f ;  /* 0x001c1fff00037589 */ /* 0x000e6800000e0000 */
[----:B------:R-:W5:Y:S01]  /*13d00*/  SHFL.IDX PT, R10, R2, RZ, 0x1c1f ;  /* 0x001c1fff020a7589 */ /* 0x000f6200000e0000 */
[----:B0-----:R-:W-:-:S04]  /*13d10*/  SHF.L.U32 R11, R11, 0x4, RZ ;  /* 0x000000040b0b7819 */ /* 0x001fc800000006ff */
[----:B------:R-:W-:-:S04]  /*13d20*/  LOP3.LUT R11, R11, 0x30, RZ, 0xc0, !PT ;  /* 0x000000300b0b7812 */ /* 0x000fc800078ec0ff */
[----:B-1----:R-:W-:Y:S02]  /*13d30*/  IADD3 R12, P1, R11, R3, RZ ;  /* 0x000000030b0c7210 */ /* 0x002fe40007f3e0ff */
[----:B------:R-:W0:Y:S03]  /*13d40*/  S2R R11, SR_TID.X ;  /* 0x00000000000b7919 */ /* 0x000e260000002100 */
[----:B-----5:R-:W-:Y:S01]  /*13d50*/  IMAD.X R13, RZ, RZ, R10, P1 ;  /* 0x000000ffff0d7224 */ /* 0x020fe200008e060a */
[----:B------:R-:W-:Y:S01]  /*13d60*/  ISETP.LT.OR P1, PT, R5, 0x1, P0 ;  /* 0x000000010500780c */ /* 0x000fe20000721670 */
[----:B------:R-:W1:Y:S01]  /*13d70*/  SHFL.IDX PT, R10, R0, 0x1, 0x1c1f ;  /* 0x003c1f00000a7f89 */ /* 0x000e6200000e0000 */
[----:B------:R-:W-:-:S03]  /*13d80*/  IMAD.IADD R3, R22, 0x1, R20 ;  /* 0x0000000116037824 */ /* 0x000fc600078e0214 */
[----:B------:R-:W5:Y:S08]  /*13d90*/  SHFL.IDX PT, R20, R2, 0x1, 0x1c1f ;  /* 0x003c1f0002147f89 */ /* 0x000f7000000e0000 */
[----:B------:R0:W-:Y:S02]  /*13da0*/  LDGSTS.E.BYPASS.LTC128B.128 [R3+0x6000], desc[UR40][R12.64], !P1 ;  /* 0x060000000c037fae */ /* 0x0001e4000c901d68 */
[----:B0-----:R-:W-:-:S05]  /*13db0*/  IMAD.SHL.U32 R13, R11, 0x10, RZ ;  /* 0x000000100b0d7824 */ /* 0x001fca00078e00ff */
[----:B------:R-:W-:-:S04]  /*13dc0*/  LOP3.LUT R13, R13, 0x30, RZ, 0xc0, !PT ;  /* 0x000000300d0d7812 */ /* 0x000fc800078ec0ff */
[----:B-1----:R-:W-:-:S05]  /*13dd0*/  IADD3 R10, P1, R13, R10, RZ ;  /* 0x0000000a0d0a7210 */ /* 0x002fca0007f3e0ff */
[----:B-----5:R-:W-:Y:S01]  /*13de0*/  IMAD.X R11, RZ, RZ, R20, P1 ;  /* 0x000000ffff0b7224 */ /* 0x020fe200008e0614 */
[----:B------:R-:W-:Y:S01]  /*13df0*/  ISETP.LT.OR P1, PT, R5, 0x21, P0 ;  /* 0x000000210500780c */ /* 0x000fe20000721670 */
[----:B------:R-:W-:-:S12]  /*13e00*/  SHFL.IDX PT, R20, R2, 0x2, 0x1c1f ;  /* 0x005c1f0002147f89 */ /* 0x000fd800000e0000 */
[----:B------:R0:W-:Y:S04]  /*13e10*/  LDGSTS.E.BYPASS.LTC128B.128 [R3+0x6800], desc[UR40][R10.64], !P1 ;  /* 0x068000000a037fae */ /* 0x0001e8000c901d68 */
[----:B0-----:R-:W0:Y:S04]  /*13e20*/  SHFL.IDX PT, R10, R0, 0x2, 0x1c1f ;  /* 0x005c1f00000a7f89 */ /* 0x001e2800000e0000 */
[----:B------:R-:W1:Y:S04]  /*13e30*/  SHFL.IDX PT, R0, R0, 0x3, 0x1c1f ;  /* 0x007c1f0000007f89 */ /* 0x000e6800000e0000 */
[----:B------:R-:W5:Y:S01]  /*13e40*/  SHFL.IDX PT, R2, R2, 0x3, 0x1c1f ;  /* 0x007c1f0002027f89 */ /* 0x000f6200000e0000 */
[----:B0-----:R-:W-:-:S04]  /*13e50*/  IADD3 R10, P1, R13, R10, RZ ;  /* 0x0000000a0d0a7210 */ /* 0x001fc80007f3e0ff */
[----:B------:R-:W-:Y:S02]  /*13e60*/  IADD3.X R11, RZ, R20, RZ, P1, !PT ;  /* 0x00000014ff0b7210 */ /* 0x000fe40000ffe4ff */
[C---:B------:R-:W-:Y:S02]  /*13e70*/  ISETP.LT.OR P1, PT, R5.reuse, 0x41, P0 ;  /* 0x000000410500780c */ /* 0x040fe40000721670 */
[----:B------:R-:W-:-:S11]  /*13e80*/  ISETP.GE.AND P3, PT, R5, 0x81, PT ;  /* 0x000000810500780c */ /* 0x000fd60003f66270 */
[----:B------:R1:W-:Y:S02]  /*13e90*/  LDGSTS.E.BYPASS.LTC128B.128 [R3+0x7000], desc[UR40][R10.64], !P1 ;  /* 0x070000000a037fae */ /* 0x0003e4000c901d68 */
[----:B-1----:R-:W-:-:S05]  /*13ea0*/  IADD3 R10, P1, R13, R0, RZ ;  /* 0x000000000d0a7210 */ /* 0x002fca0007f3e0ff */
[----:B-----5:R-:W-:Y:S01]  /*13eb0*/  IMAD.X R11, RZ, RZ, R2, P1 ;  /* 0x000000ffff0b7224 */ /* 0x020fe200008e0602 */
[----:B------:R-:W-:-:S13]  /*13ec0*/  ISETP.LT.OR P1, PT, R5, 0x61, P0 ;  /* 0x000000610500780c */ /* 0x000fda0000721670 */
[----:B------:R3:W-:Y:S01]  /*13ed0*/  LDGSTS.E.BYPASS.LTC128B.128 [R3+0x7800], desc[UR40][R10.64], !P1 ;  /* 0x078000000a037fae */ /* 0x0007e2000c901d68 */
[C---:B------:R-:W-:Y:S02]  /*13ee0*/  ISETP.GE.AND P4, PT, R5.reuse, 0x21, PT ;  /* 0x000000210500780c */ /* 0x040fe40003f86270 */
[C---:B------:R-:W-:Y:S02]  /*13ef0*/  ISETP.GE.AND P1, PT, R5.reuse, 0x41, PT ;  /* 0x000000410500780c */ /* 0x040fe40003f26270 */
[----:B------:R-:W-:Y:S02]  /*13f00*/  ISETP.GE.AND P2, PT, R5, 0x61, PT ;  /* 0x000000610500780c */ /* 0x000fe40003f46270 */
[----:B----4-:R-:W-:-:S04]  /*13f10*/  LOP3.LUT R14, R14, 0xfffffff7, RZ, 0xc0, !PT ;  /* 0xfffffff70e0e7812 */ /* 0x010fc800078ec0ff */
[----:B------:R-:W-:Y:S01]  /*13f20*/  @P3 LOP3.LUT R14, R14, 0x8, RZ, 0xfc, !PT ;  /* 0x000000080e0e3812 */ /* 0x000fe200078efcff */
[----:B--2---:R0:W1:Y:S04]  /*13f30*/  SHFL.IDX PT, R0, R21, RZ, 0x1c1f ;  /* 0x001c1fff15007589 */ /* 0x00406800000e0000 */
[----:B---3--:R0:W2:Y:S04]  /*13f40*/  SHFL.IDX PT, R10, R15, RZ, 0x1c1f ;  /* 0x001c1fff0f0a7589 */ /* 0x0080a800000e0000 */
[----:B------:R0:W-:Y:S02]  /*13f50*/  STL [R1+0x30], R14 ;  /* 0x0000300e01007387 */ /* 0x0001e40000100800 */
.L_x_13787:
[----:B------:R-:W3:Y:S01]  /*13f60*/  S2R R2, SR_TID.X ;  /* 0x0000000000027919 */ /* 0x000ee20000002100 */
[----:B------:R-:W-:Y:S01]  /*13f70*/  ISETP.LT.OR P0, PT, R5, 0x81, P0 ;  /* 0x000000810500780c */ /* 0x000fe20000701670 */
[----:B---3--:R-:W-:-:S05]  /*13f80*/  IMAD.SHL.U32 R2, R2, 0x10, RZ ;  /* 0x0000001002027824 */ /* 0x008fca00078e00ff */
[----:B------:R-:W-:-:S04]  /*13f90*/  LOP3.LUT R2, R2, 0x30, RZ, 0xc0, !PT ;  /* 0x0000003002027812 */ /* 0x000fc800078ec0ff */
[----:B--2---:R-:W-:-:S05]  /*13fa0*/  IADD3 R10, P3, R2, R10, RZ ;  /* 0x0000000a020a7210 */ /* 0x004fca0007f7e0ff */
[----:B-1----:R-:W-:-:S05]  /*13fb0*/  IMAD.X R11, RZ, RZ, R0, P3 ;  /* 0x000000ffff0b7224 */ /* 0x002fca00018e0600 */
[----:B------:R-:W-:Y:S01]  /*13fc0*/  @!PT LDS RZ, [RZ] ;  /* 0x00000000fffff984 */ /* 0x000fe20000000800 */
[----:B------:R-:W-:Y:S01]  /*13fd0*/  @!PT LDS RZ, [RZ] ;  /* 0x00000000fffff984 */ /* 0x000fe20000000800 */
[----:B------:R-:W-:Y:S01]  /*13fe0*/  @!PT LDS RZ, [RZ] ;  /* 0x00000000fffff984 */ /* 0x000fe20000000800 */
[----:B------:R1:W-:Y:S01]  /*13ff0*/  LDGSTS.E.BYPASS.LTC128B.128 [R3+0x8000], desc[UR40][R10.64], !P0 ;  /* 0x080000000a037fae */ /* 0x0003e2000c101d68 */
[----:B------:R-:W-:Y:S01]  /*14000*/  PLOP3.LUT P0, PT, PT, PT, PT, 0x80, 0x0 ;  /* 0x000000000000781c */ /* 0x000fe20003f0f070 */
[----:B------:R-:W-:-:S12]  /*14010*/  NOP ;  /* 0x0000000000007918 */ /* 0x000fd80000000000 */
.L_x_13657:
        /* <DEDUP_REMOVED lines=11> */
.L_x_13658:
[----:B------:R2:W-:Y:S01]  /*140d0*/  SYNCS.ARRIVE.TRANS64.A1T0 RZ, [R4+URZ+0x13270], RZ ;  /* 0x013270ff04ff79a7 */ /* 0x0005e2000810003f */
[----:B------:R-:W-:Y:S05]  /*140e0*/  @!P6 BRA `(.L_x_13659) ;  /* 0x000000000004e947 */ /* 0x000fea0003800000 */
[----:B------:R-:W-:Y:S01]  /*140f0*/  BPT.TRAP 0x1 ;  /* 0x000000040000795c */ /* 0x000fe20000300000 */
.L_x_13659:
[----:B------:R-:W3:Y:S01]  /*14100*/  LDL R0, [R1+0x54] ;  /* 0x0000540001007983 */ /* 0x000ee20000100800 */
[----:B------:R-:W-:Y:S01]  /*14110*/  BSSY B0, `(.L_x_13660) ;  /* 0x0000003000007945 */ /* 0x000fe20003800000 */
[----:B---3--:R-:W3:Y:S03]  /*14120*/  SYNCS.PHASECHK.TRANS64.TRYWAIT P0, [R4+URZ+0x13240], R0 ;  /* 0x01324000040075a7 */ /* 0x008ee6000800017f */
[----:B---3--:R-:W-:Y:S05]  /*14130*/  @!P0 BRA `(.L_x_13661) ;  /* 0x0000005000c08947 */ /* 0x008fea0003800000 */
.L_x_13788:
[----:B------:R-:W-:Y:S05]  /*14140*/  BSYNC B0 ;  /* 0x0000000000007941 */ /* 0x000fea0003800000 */
.L_x_13660:
[----:B---3--:R-:W3:Y:S01]  /*14150*/  LDL.LU R0, [R1+0x48] ;  /* 0x0000480001007983 */ /* 0x008ee20000300800 */
[----:B------:R-:W-:Y:S01]  /*14160*/  ULDC.64 UR4, c[0x0][0x310] ;  /* 0x0000c40000047ab9 */ /* 0x000fe20000000a00 */
[----:B------:R-:W-:Y:S02]  /*14170*/  ULDC.64 UR6, c[0x0][0x300] ;  /* 0x0000c00000067ab9 */ /* 0x000fe40000000a00 */
[----:B------:R-:W4:Y:S04]  /*14180*/  LDL.LU R13, [R1+0x50] ;  /* 0x00005000010d7983 */ /* 0x000f280000300800 */
[----:B------:R-:W5:Y:S04]  /*14190*/  LDL.LU R12, [R1+0x44] ;  /* 0x00004400010c7983 */ /* 0x000f680000300800 */
[----:B------:R-:W2:Y:S04]  /*141a0*/  LDL.LU R5, [R1+0x4c] ;  /* 0x00004c0001057983 */ /* 0x000ea80000300800 */
[----:B------:R-:W2:Y:S01]  /*141b0*/  LDL R2, [R1+0x20] ;  /* 0x0000200001027983 */ /* 0x000ea20000100800 */
[----:B-1----:R-:W-:-:S04]  /*141c0*/  IMAD.WIDE.U32 R10, R7, UR4, RZ ;  /* 0x00000004070a7c25 */ /* 0x002fc8000f8e00ff */
[----:B---3--:R-:W-:-:S04]  /*141d0*/  IMAD R0, R0, UR4, RZ ;  /* 0x0000000400007c24 */ /* 0x008fc8000f8e02ff */
[----:B------:R-:W-:-:S04]  /*141e0*/  IMAD R0, R7, UR5, R0 ;  /* 0x0000000507007c24 */ /* 0x000fc8000f8e0200 */
[----:B------:R-:W-:Y:S02]  /*141f0*/  IMAD.IADD R11, R11, 0x1, R0 ;  /* 0x000000010b0b7824 */ /* 0x000fe400078e0200 */
[----:B----4-:R-:W-:Y:S02]  /*14200*/  IMAD R0, R13, UR6, RZ ;  /* 0x000000060d007c24 */ /* 0x010fe4000f8e02ff */
[----:B------:R-:W-:-:S04]  /*14210*/  IMAD.WIDE.U32 R10, R8, UR6, R10 ;  /* 0x00000006080a7c25 */ /* 0x000fc8000f8e000a */
[----:B------:R-:W-:Y:S02]  /*14220*/  IMAD R8, R8, UR7, R0 ;  /* 0x0000000708087c24 */ /* 0x000fe4000f8e0200 */
[----:B-----5:R-:W-:-:S03]  /*14230*/  IMAD R0, R12, UR4, RZ ;  /* 0x000000040c007c24 */ /* 0x020fc6000f8e02ff */
[----:B------:R-:W-:Y:S01]  /*14240*/  IADD3 R11, R11, R8, RZ ;  /* 0x000000080b0b7210 */ /* 0x000fe20007ffe0ff */
        /* <DEDUP_REMOVED lines=19> */
[----:B------:R-:W1:Y:S01]  /*14380*/  S2R R5, SR_TID.X ;  /* 0x0000000000057919 */ /* 0x000e620000002100 */
[----:B------:R-:W2:Y:S01]  /*14390*/  LDC R7, c[0x0][0x2f4] ;  /* 0x0000bd00ff077b82 */ /* 0x000ea20000000800 */
[----:B------:R-:W3:Y:S01]  /*143a0*/  SHFL.IDX PT, R6, R0, RZ, 0x1c1f ;  /* 0x001c1fff00067589 */ /* 0x000ee200000e0000 */
[----:B-1----:R-:W-:-:S03]  /*143b0*/  IMAD.SHL.U32 R10, R5, 0x10, RZ ;  /* 0x00000010050a7824 */ /* 0x002fc600078e00ff */
[----:B------:R-:W1:Y:S02]  /*143c0*/  SHFL.IDX PT, R5, R2, RZ, 0x1c1f ;  /* 0x001c1fff02057589 */ /* 0x000e6400000e0000 */
[----:B------:R-:W-:-:S04]  /*143d0*/  LOP3.LUT R10, R10, 0x30, RZ, 0xc0, !PT ;  /* 0x000000300a0a7812 */ /* 0x000fc800078ec0ff */
[C---:B---3--:R-:W-:Y:S02]  /*143e0*/  @P5 IADD3 R6, P0, R10.reuse, R6, RZ ;  /* 0x000000060a065210 */ /* 0x048fe40007f1e0ff */
[----:B--2---:R-:W-:-:S03]  /*143f0*/  ISETP.GE.AND P3, PT, R10, R7, PT ;  /* 0x000000070a00720c */ /* 0x004fc60003f66270 */
[----:B-1----:R-:W-:-:S05]  /*14400*/  @P5 IMAD.X R5, RZ, RZ, R5, P0 ;  /* 0x000000ffff055224 */ /* 0x002fca00000e0605 */
[----:B------:R-:W-:Y:S02]  /*14410*/  @P5 MOV R7, R5 ;  /* 0x0000000500075202 */ /* 0x000fe40000000f00 */
[----:B------:R-:W-:Y:S04]  /*14420*/  SHFL.IDX PT, R5, R2, 0x1, 0x1c1f ;  /* 0x003c1f0002057f89 */ /* 0x000fe800000e0000 */
[----:B------:R1:W-:Y:S04]  /*14430*/  @P5 LDGSTS.E.BYPASS.LTC128B.128 [R3+0xe000], desc[UR40][R6.64], !P3 ;  /* 0x0e00000006035fae */ /* 0x0003e8000d901d68 */
[----:B-1----:R-:W1:Y:S02]  /*14440*/  SHFL.IDX PT, R6, R0, 0x1, 0x1c1f ;  /* 0x003c1f0000067f89 */ /* 0x002e6400000e0000 */
[----:B-1----:R-:W-:-:S05]  /*14450*/  @P4 IADD3 R6, P0, R10, R6, RZ ;  /* 0x000000060a064210 */ /* 0x002fca0007f1e0ff */
[----:B------:R-:W-:-:S04]  /*14460*/  @P4 IMAD.X R5, RZ, RZ, R5, P0 ;  /* 0x000000ffff054224 */ /* 0x000fc800000e0605 */
[----:B------:R-:W-:Y:S02]  /*14470*/  @P4 IMAD.MOV.U32 R7, RZ, RZ, R5 ;  /* 0x000000ffff074224 */ /* 0x000fe400078e0005 */
[----:B------:R-:W-:Y:S04]  /*14480*/  SHFL.IDX PT, R5, R2, 0x2, 0x1c1f ;  /* 0x005c1f0002057f89 */ /* 0x000fe800000e0000 */
[----:B------:R1:W-:Y:S04]  /*14490*/  @P4 LDGSTS.E.BYPASS.LTC128B.128 [R3+0xe800], desc[UR40][R6.64], !P3 ;  /* 0x0e80000006034fae */ /* 0x0003e8000d901d68 */
[----:B------:R-:W-:Y:S04]  /*144a0*/  SHFL.IDX PT, R2, R2, 0x3, 0x1c1f ;  /* 0x007c1f0002027f89 */ /* 0x000fe800000e0000 */
[----:B-1----:R-:W1:Y:S04]  /*144b0*/  SHFL.IDX PT, R6, R0, 0x2, 0x1c1f ;  /* 0x005c1f0000067f89 */ /* 0x002e6800000e0000 */
[----:B------:R-:W2:Y:S01]  /*144c0*/  SHFL.IDX PT, R0, R0, 0x3, 0x1c1f ;  /* 0x007c1f0000007f89 */ /* 0x000ea200000e0000 */
[----:B-1----:R-:W-:-:S05]  /*144d0*/  @P1 IADD3 R6, P0, R10, R6, RZ ;  /* 0x000000060a061210 */ /* 0x002fca0007f1e0ff */
[----:B------:R-:W-:Y:S01]  /*144e0*/  @P1 IMAD.X R5, RZ, RZ, R5, P0 ;  /* 0x000000ffff051224 */ /* 0x000fe200000e0605 */
[----:B--2---:R-:W-:-:S03]  /*144f0*/  @P2 IADD3 R0, P0, R10, R0, RZ ;  /* 0x000000000a002210 */ /* 0x004fc60007f1e0ff */
[----:B------:R-:W-:Y:S01]  /*14500*/  @P1 IMAD.MOV.U32 R7, RZ, RZ, R5 ;  /* 0x000000ffff071224 */ /* 0x000fe200078e0005 */
[----:B------:R-:W-:-:S04]  /*14510*/  @P2 IADD3.X R2, RZ, R2, RZ, P0, !PT ;  /* 0x00000002ff022210 */ /* 0x000fc800007fe4ff */
[----:B------:R1:W-:Y:S02]  /*14520*/  @P1 LDGSTS.E.BYPASS.LTC128B.128 [R3+0xf000], desc[UR40][R6.64], !P3 ;  /* 0x0f00000006031fae */ /* 0x0003e4000d901d68 */
[----:B-1----:R-:W-:Y:S02]  /*14530*/  @P2 IMAD.MOV.U32 R6, RZ, RZ, R0 ;  /* 0x000000ffff062224 */ /* 0x002fe400078e0000 */
[----:B------:R-:W-:Y:S01]  /*14540*/  @P2 IMAD.MOV.U32 R7, RZ, RZ, R2 ;  /* 0x000000ffff072224 */ /* 0x000fe200078e0002 */
[----:B------:R1:W2:Y:S04]  /*14550*/  SHFL.IDX PT, R0, R8, RZ, 0x1c1f ;  /* 0x001c1fff08007589 */ /* 0x0002a800000e0000 */
[----:B------:R3:W-:Y:S04]  /*14560*/  @P2 LDGSTS.E.BYPASS.LTC128B.128 [R3+0xf800], desc[UR40][R6.64], !P3 ;  /* 0x0f80000006032fae */ /* 0x0007e8000d901d68 */
[----:B---3--:R1:W3:Y:S02]  /*14570*/  SHFL.IDX PT, R6, R9, RZ, 0x1c1f ;  /* 0x001c1fff09067589 */ /* 0x0082e400000e0000 */
.L_x_13800:
        /* <DEDUP_REMOVED lines=10> */
[----:B--2---:R-:W-:-:S06]  /*14620*/  IMAD.X R7, RZ, RZ, R0, P0 ;  /* 0x000000ffff077224 */ /* 0x004fcc00000e0600 */
[----:B------:R-:W-:Y:S01]  /*14630*/  @!PT LDS RZ, [RZ] ;  /* 0x00000000fffff984 */ /* 0x000fe20000000800 */
[----:B------:R-:W-:Y:S01]  /*14640*/  @!PT LDS RZ, [RZ] ;  /* 0x00000000fffff984 */ /* 0x000fe20000000800 */
[----:B------:R-:W-:Y:S01]  /*14650*/  @!PT LDS RZ, [RZ] ;  /* 0x00000000fffff984 */ /* 0x000fe20000000800 */
[----:B------:R4:W-:Y:S02]  /*14660*/  LDGSTS.E.BYPASS.LTC128B.128 [R3+0x10000], desc[UR40][R6.64], !P1 ;  /* 0x1000000006037fae */ /* 0x0009e4000c901d68 */
.L_x_13664:
[----:B------:R-:W-:Y:S05]  /*14670*/  BSYNC B0 ;  /* 0x0000000000007941 */ /* 0x000fea0003800000 */
.L_x_13663:
[----:B------:R-:W-:Y:S01]  /*14680*/  NOP ;  /* 0x0000000000007918 */ /* 0x000fe20000000000 */
[----:B------:R-:W-:-:S13]  /*14690*/  PLOP3.LUT P0, PT, PT, PT, PT, 0x80, 0x0 ;  /* 0x000000000000781c */ /* 0x000fda0003f0f070 */
.L_x_13665:
        /* <DEDUP_REMOVED lines=11> */
.L_x_13666:
[----:B------:R2:W5:Y:S01]  /*14750*/  LDL.LU R5, [R1+0xc] ;  /* 0x00000c0001057983 */ /* 0x0005620000300800 */
[----:B------:R2:W-:Y:S03]  /*14760*/  SYNCS.ARRIVE.TRANS64.A1T0 RZ, [R4+URZ+0x13230], RZ ;  /* 0x013230ff04ff79a7 */ /* 0x0005e6000810003f */
[----:B----4-:R2:W5:Y:S02]  /*14770*/  LDL.LU R3, [R1+0x60] ;  /* 0x0000600001037983 */ /* 0x0105640000300800 */
        /* <DEDUP_REMOVED lines=12> */
[----:B------:R-:W-:-:S04]  /*14840*/  IMAD R2, R2, UR4, RZ ;  /* 0x0000000402027c24 */ /* 0x000fc8000f8e02ff */
[----:B------:R-:W-:Y:S01]  /*14850*/  IMAD R0, R5, UR5, R2 ;  /* 0x0000000505007c24 */ /* 0x000fe2000f8e0202 */
[----:B------:R-:W-:-:S03]  /*14860*/  SEL R2, R3, RZ, !P0 ;  /* 0x000000ff03027207 */ /* 0x000fc60004000000 */
[----:B------:R-:W-:-:S05]  /*14870*/  IMAD.IADD R0, R29, 0x1, R0 ;  /* 0x000000011d007824 */ /* 0x000fca00078e0200 */
[----:B------:R4:W-:Y:S04]  /*14880*/  STL [R1], R0 ;  /* 0x0000000001007387 */ /* 0x0009e80000100800 */
[----:B------:R4:W-:Y:S01]  /*14890*/  STL [R1+0x4], R2 ;  /* 0x0000040201007387 */ /* 0x0009e20000100800 */
[----:B------:R-:W-:Y:S05]  /*148a0*/  @!P1 BRA `(.L_x_13668) ;  /* 0x0000000000409947 */ /* 0x000fea0003800000 */
[----:B----4-:R-:W-:Y:S01]  /*148b0*/  MOV R2, 0x0 ;  /* 0x0000000000027802 */ /* 0x010fe20000000f00 */
[----:B------:R-:W-:Y:S01]  /*148c0*/  ULDC.64 UR4, c[0x4][0x1b0] ;  /* 0x01006c0000047ab9 */ /* 0x000fe20000000a00 */
[----:B------:R-:W-:Y:S01]  /*148d0*/  ULDC.64 UR6, c[0x4][0x1b8] ;  /* 0x01006e0000067ab9 */ /* 0x000fe20000000a00 */
[----:B------:R-:W-:Y:S01]  /*148e0*/  ULDC.64 UR8, c[0x4][0x28] ;  /* 0x01000a0000087ab9 */ /* 0x000fe20000000a00 */
[----:B--2---:R-:W-:Y:S01]  /*148f0*/  IMAD.U32 R4, RZ, RZ, UR4 ;  /* 0x00000004ff047e24 */ /* 0x004fe2000f8e00ff */
[----:B------:R-:W-:Y:S01]  /*14900*/  MOV R7, UR7 ;  /* 0x0000000700077c02 */ /* 0x000fe20008000f00 */
[----:B------:R-:W2:Y:S01]  /*14910*/  LDC.64 R2, c[0x4][R2] ;  /* 0x0100000002027b82 */ /* 0x000ea20000000a00 */
[----:B------:R-:W-:Y:S01]  /*14920*/  IMAD.U32 R5, RZ, RZ, UR5 ;  /* 0x00000005ff057e24 */ /* 0x000fe2000f8e00ff */
[----:B------:R-:W-:Y:S01]  /*14930*/  MOV R13, RZ ;  /* 0x000000ff000d7202 */ /* 0x000fe20000000f00 */
[----:B---3--:R-:W-:Y:S02]  /*14940*/  IMAD.U32 R6, RZ, RZ, UR6 ;  /* 0x00000006ff067e24 */ /* 0x008fe4000f8e00ff */
[----:B------:R-:W-:-:S02]  /*14950*/  IMAD.U32 R10, RZ, RZ, UR8 ;  /* 0x00000008ff0a7e24 */ /* 0x000fc4000f8e00ff */
[----:B------:R-:W-:Y:S02]  /*14960*/  IMAD.U32 R11, RZ, RZ, UR9 ;  /* 0x00000009ff0b7e24 */ /* 0x000fe4000f8e00ff */
[----:B-1----:R-:W-:Y:S02]  /*14970*/  IMAD.MOV.U32 R8, RZ, RZ, 0x70 ;  /* 0x00000070ff087424 */ /* 0x002fe400078e00ff */
[----:B------:R-:W-:-:S07]  /*14980*/  IMAD.MOV.U32 R12, RZ, RZ, 0x1 ;  /* 0x00000001ff0c7424 */ /* 0x000fce00078e00ff */
[----:B0-----:R-:W-:-:S07]  /*14990*/  LEPC R20, `(.L_x_13668) ;  /* 0x000000001014794e */ /* 0x001fce0000000000 */
[----:B--2---:R-:W-:Y:S05]  /*149a0*/  CALL.ABS.NOINC R2 ;  /* 0x0000000002007343 */ /* 0x004fea0003c00000 */
.L_x_13668:
[----:B------:R-:W-:Y:S05]  /*149b0*/  BSYNC B6 ;  /* 0x0000000000067941 */ /* 0x000fea0003800000 */
.L_x_13667:
[----:B0-----:R-:W3:Y:S01]  /*149c0*/  LDL.LU R21, [R1+0x4] ;  /* 0x0000040001157983 */ /* 0x001ee20000300800 */
[----:B------:R-:W-:Y:S01]  /*149d0*/  ULDC.64 UR4, c[0x0][0x2d8] ;  /* 0x0000b60000047ab9 */ /* 0x000fe20000000a00 */
[----:B-1----:R-:W0:Y:S01]  /*149e0*/  LDC R9, c[0x0][0x448] ;  /* 0x00011200ff097b82 */ /* 0x002e220000000800 */
[----:B------:R-:W-:Y:S01]  /*149f0*/  ULDC.64 UR6, c[0x0][0x2c8] ;  /* 0x0000b20000067ab9 */ /* 0x000fe20000000a00 */
[----:B----4-:R-:W4:Y:S01]  /*14a00*/  LDL.LU R2, [R1] ;  /* 0x0000000001027983 */ /* 0x010f220000300800 */
[----:B------:R-:W-:-:S03]  /*14a10*/  ULDC.64 UR8, c[0x0][0x280] ;  /* 0x0000a00000087ab9 */ /* 0x000fc60000000a00 */
[----:B------:R-:W3:Y:S04]  /*14a20*/  LDL R20, [R1+0x20] ;  /* 0x0000200001147983 */ /* 0x000ee80000100800 */
[----:B------:R1:W5:Y:S01]  /*14a30*/  LDL R10, [R1+0x68] ;  /* 0x00006800010a7983 */ /* 0x0003620000100800 */
[----:B0-----:R-:W-:-:S13]  /*14a40*/  ISETP.NE.AND P0, PT, R9, 0x1, PT ;  /* 0x000000010900780c */ /* 0x001fda0003f05270 */
[----:B--2---:R-:W0:Y:S08]  /*14a50*/  @P0 LDC R4, c[0x0][0x44c] ;  /* 0x00011300ff040b82 */ /* 0x004e300000000800 */
[----:B------:R-:W2:Y:S08]  /*14a60*/  @P0 LDC R5, c[0x0][0x450] ;  /* 0x00011400ff050b82 */ /* 0x000eb00000000800 */
[----:B------:R-:W1:Y:S01]  /*14a70*/  @P0 LDC R8, c[0x0][0x450] ;  /* 0x00011400ff080b82 */ /* 0x000e620000000800 */
[----:B----4-:R-:W-:-:S02]  /*14a80*/  IMAD.MOV.U32 R3, RZ, RZ, R2 ;  /* 0x000000ffff037224 */ /* 0x010fc400078e0002 */
[----:B------:R-:W-:Y:S02]  /*14a90*/  IMAD.MOV.U32 R2, RZ, RZ, R28 ;  /* 0x000000ffff027224 */ /* 0x000fe400078e001c */
[----:B---3--:R-:W-:Y:S02]  /*14aa0*/  IMAD R0, R20, UR4, RZ ;  /* 0x0000000414007c24 */ /* 0x008fe4000f8e02ff */
[C---:B------:R-:W-:Y:S01]  /*14ab0*/  IMAD.WIDE.U32 R2, R18.reuse, UR4, R2 ;  /* 0x0000000412027c25 */ /* 0x040fe2000f8e0002 */
[----:B------:R-:W3:Y:S03]  /*14ac0*/  S2R R20, SR_TID.X ;  /* 0x0000000000147919 */ /* 0x000ee60000002100 */
[----:B------:R-:W-:Y:S01]  /*14ad0*/  IMAD R0, R18, UR5, R0 ;  /* 0x0000000512007c24 */ /* 0x000fe2000f8e0200 */
[----:B------:R-:W-:-:S03]  /*14ae0*/  ULDC.64 UR4, c[0x0][0x2e0] ;  /* 0x0000b80000047ab9 */ /* 0x000fc60000000a00 */
[----:B------:R-:W-:Y:S02]  /*14af0*/  IMAD.IADD R3, R3, 0x1, R0 ;  /* 0x0000000103037824 */ /* 0x000fe400078e0200 */
[----:B------:R-:W-:Y:S02]  /*14b00*/  IMAD R0, R21, UR4, RZ ;  /* 0x0000000415007c24 */ /* 0x000fe4000f8e02ff */
[----:B------:R-:W-:-:S04]  /*14b10*/  IMAD.WIDE.U32 R2, R26, UR4, R2 ;  /* 0x000000041a027c25 */ /* 0x000fc8000f8e0002 */
[----:B------:R-:W-:Y:S01]  /*14b20*/  IMAD R0, R26, UR5, R0 ;  /* 0x000000051a007c24 */ /* 0x000fe2000f8e0200 */
[----:B------:R-:W-:Y:S01]  /*14b30*/  ULDC.64 UR4, c[0x0][0x2d0] ;  /* 0x0000b40000047ab9 */ /* 0x000fe20000000a00 */
[----:B------:R4:W5:Y:S03]  /*14b40*/  LDL R26, [R1+0x64] ;  /* 0x00006400011a7983 */ /* 0x0009660000100800 */
[----:B------:R-:W-:Y:S02]  /*14b50*/  IADD3 R3, R3, R0, RZ ;  /* 0x0000000003037210 */ /* 0x000fe40007ffe0ff */
[C---:B---3--:R-:W-:Y:S01]  /*14b60*/  LOP3.LUT R21, R20.reuse, 0x7f, RZ, 0xc0, !PT ;  /* 0x0000007f14157812 */ /* 0x048fe200078ec0ff */
[----:B------:R-:W-:-:S03]  /*14b70*/  IMAD.SHL.U32 R20, R20, 0x20, RZ ;  /* 0x0000002014147824 */ /* 0x000fc600078e00ff */
[----:B------:R-:W-:-:S04]  /*14b80*/  SHF.R.U32.HI R21, RZ, 0x2, R21 ;  /* 0x00000002ff157819 */ /* 0x000fc80000011615 */
[----:B------:R-:W-:-:S05]  /*14b90*/  LOP3.LUT R20, R21, 0x60, R20, 0xf8, !PT ;  /* 0x0000006015147812 */ /* 0x000fca00078ef814 */
[----:B------:R-:W-:-:S04]  /*14ba0*/  IMAD R6, R17, 0xc0, R20 ;  /* 0x000000c011067824 */ /* 0x000fc800078e0214 */
[----:B0-----:R-:W-:-:S04]  /*14bb0*/  @P0 IMAD.HI.U32 R0, R6, R4, RZ ;  /* 0x0000000406000227 */ /* 0x001fc800078e00ff */
[----:B------:R-:W-:Y:S01]  /*14bc0*/  IMAD.MOV.U32 R4, RZ, RZ, R6 ;  /* 0x000000ffff047224 */ /* 0x000fe200078e0006 */
[----:B--2---:R-:W-:-:S04]  /*14bd0*/  @P0 SHF.R.U32.HI R4, RZ, R5, R0 ;  /* 0x00000005ff040219 */ /* 0x004fc80000011600 */
        /* <DEDUP_REMOVED lines=10> */
[----:B------:R-:W-:Y:S02]  /*14c80*/  IMAD R0, R0, UR7, R7 ;  /* 0x0000000700007c24 */ /* 0x000fe4000f8e0207 */
[----:B------:R-:W0:Y:S01]  /*14c90*/  @P0 LDC R7, c[0x0][0x44c] ;  /* 0x00011300ff070b82 */ /* 0x000e220000000800 */
[----:B------:R-:W-:Y:S01]  /*14ca0*/  IADD3 R4, P1, R4, UR8, RZ ;  /* 0x0000000804047c10 */ /* 0x000fe2000ff3e0ff */
[----:B------:R-:W2:Y:S03]  /*14cb0*/  S2R R21, SR_TID.X ;  /* 0x0000000000157919 */ /* 0x000ea60000002100 */
[----:B------:R-:W-:Y:S01]  /*14cc0*/  IADD3.X R0, R5, UR9, R0, P1, !PT ;  /* 0x0000000905007c10 */ /* 0x000fe20008ffe400 */
[----:B------:R-:W-:-:S05]  /*14cd0*/  VIADD R5, R6, 0x80 ;  /* 0x0000008006057836 */ /* 0x000fca0000000000 */
[----:B------:R-:W-:Y:S01]  /*14ce0*/  MOV R6, R5 ;  /* 0x0000000500067202 */ /* 0x000fe20000000f00 */
[----:B0-----:R-:W-:-:S05]  /*14cf0*/  @P0 IMAD.HI.U32 R7, R5, R7, RZ ;  /* 0x0000000705070227 */ /* 0x001fca00078e00ff */
[----:B-1----:R-:W-:-:S05]  /*14d00*/  @P0 SHF.R.U32.HI R6, RZ, R8, R7 ;  /* 0x00000008ff060219 */ /* 0x002fca0000011607 */
        /* <DEDUP_REMOVED lines=8> */
[----:B--2---:R-:W-:Y:S02]  /*14d90*/  IMAD.SHL.U32 R20, R21, 0x10, RZ ;  /* 0x0000001015147824 */ /* 0x004fe400078e00ff */
[----:B------:R-:W-:Y:S02]  /*14da0*/  IMAD.IADD R3, R3, 0x1, R7 ;  /* 0x0000000103037824 */ /* 0x000fe400078e0207 */
[----:B------:R-:W-:Y:S02]  /*14db0*/  IMAD R6, R6, UR6, RZ ;  /* 0x0000000606067c24 */ /* 0x000fe4000f8e02ff */
[----:B------:R-:W-:Y:S01]  /*14dc0*/  IMAD.WIDE.U32 R2, R5, UR6, R2 ;  /* 0x0000000605027c25 */ /* 0x000fe2000f8e0002 */
[----:B------:R-:W-:-:S03]  /*14dd0*/  LOP3.LUT R20, R20, 0x30, RZ, 0xc0, !PT ;  /* 0x0000003014147812 */ /* 0x000fc600078ec0ff */
[----:B------:R-:W-:Y:S01]  /*14de0*/  IMAD R6, R5, UR7, R6 ;  /* 0x0000000705067c24 */ /* 0x000fe2000f8e0206 */
[----:B------:R-:W-:Y:S02]  /*14df0*/  IADD3 R5, P1, R2, UR8, RZ ;  /* 0x0000000802057c10 */ /* 0x000fe4000ff3e0ff */
[----:B------:R-:W-:Y:S01]  /*14e00*/  ISETP.GE.AND P0, PT, R20, UR4, PT ;  /* 0x0000000414007c0c */ /* 0x000fe2000bf06270 */
[----:B------:R-:W-:Y:S01]  /*14e10*/  UMOV UR4, 0xffffffff ;  /* 0xffffffff00047882 */ /* 0x000fe20000000000 */
[----:B------:R-:W-:Y:S02]  /*14e20*/  LOP3.LUT R21, R21, 0x7f, RZ, 0xc0, !PT ;  /* 0x0000007f15157812 */ /* 0x000fe400078ec0ff */
[----:B------:R-:W-:Y:S02]  /*14e30*/  IADD3.X R3, R3, UR9, R6, P1, !PT ;  /* 0x0000000903037c10 */ /* 0x000fe40008ffe406 */
[----:B------:R-:W-:Y:S01]  /*14e40*/  SHF.R.U32.HI R21, RZ, 0x2, R21 ;  /* 0x00000002ff157819 */ /* 0x000fe20000011615 */
[----:B----4-:R-:W-:Y:S06]  /*14e50*/  BRA.DIV UR4, `(.L_x_13669) ;  /* 0x0000004e04147947 */ /* 0x010fec000b800000 */
        /* <DEDUP_REMOVED lines=11> */
[----:B------:R0:W-:Y:S02]  /*14f10*/  @!P2 LDGSTS.E.BYPASS.LTC128B.128 [R10+0xb000], desc[UR40][R6.64], !P0 ;  /* 0x0b000000060aafae */ /* 0x0001e4000c101d68 */
        /* <DEDUP_REMOVED lines=19> */
[----:B------:R0:W-:Y:S04]  /*15050*/  @!P1 LDGSTS.E.BYPASS.LTC128B.128 [R10+0xc000], desc[UR40][R6.64], !P0 ;  /* 0x0c000000060a9fae */ /* 0x0001e8000c101d68 */
[----:B0-----:R0:W1:Y:S04]  /*15060*/  SHFL.IDX PT, R7, R4, 0x3, 0x1c1f ;  /* 0x007c1f0004077f89 */ /* 0x00106800000e0000 */
[----:B------:R2:W3:Y:S01]  /*15070*/  SHFL.IDX PT, R6, R0, 0x3, 0x1c1f ;  /* 0x007c1f0000067f89 */ /* 0x0004e200000e0000 */
[C---:B0-----:R-:W-:Y:S01]  /*15080*/  VIADD R4, R17.reuse, 0x80 ;  /* 0x0000008011047836 */ /* 0x041fe20000000000 */
[----:B--2---:R-:W-:-:S04]  /*15090*/  IADD3 R0, R17, 0x60, RZ ;  /* 0x0000006011007810 */ /* 0x004fc80007ffe0ff */
[-C--:B------:R-:W-:Y:S02]  /*150a0*/  ISETP.GE.AND P1, PT, R4, R2.reuse, PT ;  /* 0x000000020400720c */ /* 0x080fe40003f26270 */
[----:B------:R-:W-:Y:S01]  /*150b0*/  ISETP.GE.AND P2, PT, R0, R2, PT ;  /* 0x000000020000720c */ /* 0x000fe20003f46270 */
[----:B------:R-:W0:Y:S04]  /*150c0*/  SHFL.IDX PT, R4, R5, RZ, 0x1c1f ;  /* 0x001c1fff05047589 */ /* 0x000e2800000e0000 */
[----:B------:R-:W2:Y:S04]  /*150d0*/  SHFL.IDX PT, R0, R3, RZ, 0x1c1f ;  /* 0x001c1fff03007589 */ /* 0x000ea800000e0000 */
[----:B------:R-:W4:Y:S04]  /*150e0*/  SHFL.IDX PT, R3, R3, 0x1, 0x1c1f ;  /* 0x003c1f0003037f89 */ /* 0x000f2800000e0000 */
[----:B-1----:R-:W-:Y:S01]  /*150f0*/  @!P2 IADD3 R7, P3, R20, R7, RZ ;  /* 0x000000071407a210 */ /* 0x002fe20007f7e0ff */
[----:B------:R-:W1:Y:S04]  /*15100*/  SHFL.IDX PT, R5, R5, 0x1, 0x1c1f ;  /* 0x003c1f0005057f89 */ /* 0x000e6800000e0000 */
[----:B---3--:R-:W-:-:S05]  /*15110*/  @!P2 IMAD.X R6, RZ, RZ, R6, P3 ;  /* 0x000000ffff06a224 */ /* 0x008fca00018e0606 */
[----:B------:R-:W-:Y:S02]  /*15120*/  @!P2 LOP3.LUT R7, R7, R6, RZ, 0x3c, !PT ;  /* 0x000000060707a212 */ /* 0x000fe400078e3cff */
[----:B0-----:R-:W-:Y:S02]  /*15130*/  @!P1 IADD3 R4, P3, R20, R4, RZ ;  /* 0x0000000414049210 */ /* 0x001fe40007f7e0ff */
[----:B------:R-:W-:-:S03]  /*15140*/  @!P2 LOP3.LUT R6, R7, R6, RZ, 0x3c, !PT ;  /* 0x000000060706a212 */ /* 0x000fc600078e3cff */
[----:B--2---:R-:W-:Y:S01]  /*15150*/  @!P1 IMAD.X R0, RZ, RZ, R0, P3 ;  /* 0x000000ffff009224 */ /* 0x004fe200018e0600 */
[----:B------:R-:W-:-:S05]  /*15160*/  @!P2 LOP3.LUT R7, R7, R6, RZ, 0x3c, !PT ;  /* 0x000000060707a212 */ /* 0x000fca00078e3cff */
[----:B------:R0:W-:Y:S02]  /*15170*/  @!P2 LDGSTS.E.BYPASS.LTC128B.128 [R10+0xc800], desc[UR40][R6.64], !P0 ;  /* 0x0c800000060aafae */ /* 0x0001e4000c101d68 */
[----:B0-----:R-:W-:Y:S02]  /*15180*/  @!P1 IMAD.MOV.U32 R6, RZ, RZ, R4 ;  /* 0x000000ffff069224 */ /* 0x001fe400078e0004 */
[----:B------:R-:W-:-:S05]  /*15190*/  @!P1 IMAD.MOV.U32 R7, RZ, RZ, R0 ;  /* 0x000000ffff079224 */ /* 0x000fca00078e0000 */
[----:B-1--4-:R0:W-:Y:S02]  /*151a0*/  @!P1 LDGSTS.E.BYPASS.LTC128B.128 [R10+0xd000], desc[UR40][R6.64], !P0 ;  /* 0x0d000000060a9fae */ /* 0x0121e4000c101d68 */
.L_x_13813:
[----:B------:R-:W-:-:S04]  /*151b0*/  IADD3 R17, R17, 0xa0, RZ ;  /* 0x000000a011117810 */ /* 0x000fc80007ffe0ff */
[----:B------:R-:W-:-:S13]  /*151c0*/  ISETP.GE.AND P1, PT, R17, R2, PT ;  /* 0x000000021100720c */ /* 0x000fda0003f26270 */
[----:B------:R-:W-:-:S05]  /*151d0*/  @!P1 IADD3 R2, P2, R20, R5, RZ ;  /* 0x0000000514029210 */ /* 0x000fca0007f5e0ff */
[----:B------:R-:W-:-:S05]  /*151e0*/  @!P1 IMAD.X R3, RZ, RZ, R3, P2 ;  /* 0x000000ffff039224 */ /* 0x000fca00010e0603 */
[----:B------:R-:W-:Y:S01]  /*151f0*/  @!PT LDS RZ, [RZ] ;  /* 0x00000000fffff984 */ /* 0x000fe20000000800 */
[----:B------:R-:W-:Y:S01]  /*15200*/  @!PT LDS RZ, [RZ] ;  /* 0x00000000fffff984 */ /* 0x000fe20000000800 */
[----:B------:R-:W-:Y:S01]  /*15210*/  @!PT LDS RZ, [RZ] ;  /* 0x00000000fffff984 */ /* 0x000fe20000000800 */
[----:B------:R1:W-:Y:S01]  /*15220*/  @!P1 LDGSTS.E.BYPASS.LTC128B.128 [R10+0xd800], desc[UR40][R2.64], !P0 ;  /* 0x0d800000020a9fae */ /* 0x0003e2000c101d68 */
[----:B------:R-:W-:Y:S01]  /*15230*/  PLOP3.LUT P0, PT, PT, PT, PT, 0x80, 0x0 ;  /* 0x000000000000781c */ /* 0x000fe20003f0f070 */
[----:B------:R-:W-:-:S12]  /*15240*/  NOP ;  /* 0x0000000000007918 */ /* 0x000fd80000000000 */
.L_x_13670:
        /* <DEDUP_REMOVED lines=18> */
.L_x_13814:
[----:B------:R-:W-:Y:S05]  /*15370*/  BSYNC B0 ;  /* 0x0000000000007941 */ /* 0x000fea0003800000 */
.L_x_13671:
[----:B------:R-:W-:-:S13]  /*15380*/  ISETP.GE.AND P0, PT, R27, 0xa1, PT ;  /* 0x000000a11b00780c */ /* 0x000fda0003f06270 */
[----:B------:R-:W-:Y:S05]  /*15390*/  @!P0 BRA `(.L_x_13673) ;  /* 0x0000001400988947 */ /* 0x000fea0003800000 */
[----:B------:R-:W1:Y:S04]  /*153a0*/  LDL.LU R2, [R1+0x58] ;  /* 0x0000580001027983 */ /* 0x000e680000300800 */
[----:B------:R2:W5:Y:S01]  /*153b0*/  LDL.LU R26, [R1+0x18] ;  /* 0x00001800011a7983 */ /* 0x0005620000300800 */
[----:B-1----:R-:W-:-:S05]  /*153c0*/  VIADD R0, R2, 0xfffffffe ;  /* 0xfffffffe02007836 */ /* 0x002fca0000000000 */
[----:B------:R2:W-:Y:S04]  /*153d0*/  STL [R1+0xc], R0 ;  /* 0x00000c0001007387 */ /* 0x0005e80000100800 */
[----:B------:R2:W5:Y:S02]  /*153e0*/  LDL.LU R21, [R1+0x8] ;  /* 0x0000080001157983 */ /* 0x0005640000300800 */
.L_x_13693:
[----:B---3--:R-:W3:Y:S04]  /*153f0*/  LDL R3, [R1+0x28] ;  /* 0x0000280001037983 */ /* 0x008ee80000100800 */
[----:B------:R-:W4:Y:S04]  /*15400*/  LDL R8, [R1+0x2c] ;  /* 0x00002c0001087983 */ /* 0x000f280000100800 */
[----:B------:R-:W4:Y:S04]  /*15410*/  LDL R11, [R1+0x14] ;  /* 0x00001400010b7983 */ /* 0x000f280000100800 */
[----:B0-----:R-:W3:Y:S01]  /*15420*/  LDL.LU R10, [R1+0xc] ;  /* 0x00000c00010a7983 */ /* 0x001ee20000300800 */
[----:B--2---:R-:W0:Y:S01]  /*15430*/  S2R R0, SR_TID.X ;  /* 0x0000000000007919 */ /* 0x004e220000002100 */
[----:B------:R-:W1:Y:S01]  /*15440*/  S2R R2, SR_TID.X ;  /* 0x0000000000027919 */ /* 0x000e620000002100 */
[----:B------:R-:W2:Y:S01]  /*15450*/  S2R R12, SR_TID.X ;  /* 0x00000000000c7919 */ /* 0x000ea20000002100 */
[----:B------:R-:W-:Y:S05]  /*15460*/  YIELD ;  /* 0x0000000000007946 */ /* 0x000fea0003800000 */
[----:B------:R-:W-:Y:S01]  /*15470*/  ULDC.64 UR4, c[0x0][0x428] ;  /* 0x00010a0000047ab9 */ /* 0x000fe20000000a00 */
[----:B------:R-:W-:Y:S01]  /*15480*/  ULDC.64 UR6, c[0x0][0x418] ;  /* 0x0001060000067ab9 */ /* 0x000fe20000000a00 */
[----:B------:R-:W4:Y:S01]  /*15490*/  LDL R9, [R1+0x78] ;  /* 0x0000780001097983 */ /* 0x000f220000100800 */
[----:B0-----:R-:W-:-:S02]  /*154a0*/  LOP3.LUT R4, R0, 0x7f, RZ, 0xc0, !PT ;  /* 0x0000007f00047812 */ /* 0x001fc400078ec0ff */
[----:B------:R-:W0:Y:S02]  /*154b0*/  LDC R0, c[0x0][0x430] ;  /* 0x00010c00ff007b82 */ /* 0x000e240000000800 */
[----:B------:R-:W-:Y:S02]  /*154c0*/  SHF.R.U32.HI R5, RZ, 0x2, R4 ;  /* 0x00000002ff057819 */ /* 0x000fe40000011604 */
[----:B-1----:R-:W-:Y:S02]  /*154d0*/  SHF.L.U32 R4, R2, 0x5, RZ ;  /* 0x0000000502047819 */ /* 0x002fe400000006ff */
[----:B0-----:R-:W-:Y:S02]  /*154e0*/  ISETP.NE.AND P0, PT, R0, 0x1, PT ;  /* 0x000000010000780c */ /* 0x001fe40003f05270 */
[----:B------:R-:W-:-:S11]  /*154f0*/  LOP3.LUT R4, R5, 0x60, R4, 0xf8, !PT ;  /* 0x0000006005047812 */ /* 0x000fd600078ef804 */
[----:B------:R-:W0:Y:S08]  /*15500*/  @P0 LDC R6, c[0x0][0x434] ;  /* 0x00010d00ff060b82 */ /* 0x000e300000000800 */
[----:B------:R-:W1:Y:S01]  /*15510*/  @P0 LDC R5, c[0x0][0x438] ;  /* 0x00010e00ff050b82 */ /* 0x000e620000000800 */
[----:B------:R-:W-:Y:S01]  /*15520*/  LOP3.LUT R2, R2, 0x7f, RZ, 0xc0, !PT ;  /* 0x0000007f02027812 */ /* 0x000fe200078ec0ff */
[----:B--2---:R-:W-:-:S03]  /*15530*/  IMAD.SHL.U32 R12, R12, 0x20, RZ ;  /* 0x000000200c0c7824 */ /* 0x004fc600078e00ff */
[----:B------:R-:W-:-:S04]  /*15540*/  SHF.R.U32.HI R7, RZ, 0x2, R2 ;  /* 0x00000002ff077819 */ /* 0x000fc80000011602 */
[----:B------:R-:W-:Y:S02]  /*15550*/  LOP3.LUT R12, R7, 0x60, R12, 0xf8, !PT ;  /* 0x00000060070c7812 */ /* 0x000fe400078ef80c */
[----:B------:R-:W2:Y:S02]  /*15560*/  @P0 LDC R7, c[0x0][0x434] ;  /* 0x00010d00ff070b82 */ /* 0x000ea40000000800 */
[----:B------:R-:W-:-:S04]  /*15570*/  LOP3.LUT R12, R12, 0x80, RZ, 0xfc, !PT ;  /* 0x000000800c0c7812 */ /* 0x000fc800078efcff */
[----:B------:R-:W-:Y:S01]  /*15580*/  ISETP.GT.U32.AND P1, PT, R12, 0x9f, PT ;  /* 0x0000009f0c00780c */ /* 0x000fe20003f24070 */
[----:B---3--:R-:W-:-:S04]  /*15590*/  IMAD R3, R10, 0xa0, R3 ;  /* 0x000000a00a037824 */ /* 0x008fc800078e0203 */
[----:B------:R-:W-:-:S04]  /*155a0*/  IMAD.IADD R4, R4, 0x1, R3 ;  /* 0x0000000104047824 */ /* 0x000fc800078e0203 */
[----:B0-----:R-:W-:-:S04]  /*155b0*/  @P0 IMAD.HI.U32 R6, R4, R6, RZ ;  /* 0x0000000604060227 */ /* 0x001fc800078e00ff */
[----:B------:R-:W-:Y:S01]  /*155c0*/  IMAD.MOV.U32 R2, RZ, RZ, R4 ;  /* 0x000000ffff027224 */ /* 0x000fe200078e0004 */
[----:B-1----:R-:W-:Y:S02]  /*155d0*/  @P0 SHF.R.U32.HI R2, RZ, R5, R6 ;  /* 0x00000005ff020219 */ /* 0x002fe40000011606 */
[----:B------:R-:W0:Y:S01]  /*155e0*/  @P0 LDC R6, c[0x0][0x438] ;  /* 0x00010e00ff060b82 */ /* 0x000e220000000800 */
[----:B------:R-:W-:-:S04]  /*155f0*/  IMAD.IADD R3, R12, 0x1, R3 ;  /* 0x000000010c037824 */ /* 0x000fc800078e0203 */
[----:B--2---:R-:W-:Y:S01]  /*15600*/  @P0 IMAD.HI.U32 R7, R3, R7, RZ ;  /* 0x0000000703070227 */ /* 0x004fe200078e00ff */
[----:B------:R-:W-:-:S03]  /*15610*/  MOV R5, R3 ;  /* 0x0000000300057202 */ /* 0x000fc60000000f00 */
[----:B----4-:R-:W-:Y:S01]  /*15620*/  IMAD R8, R8, UR4, RZ ;  /* 0x0000000408087c24 */ /* 0x010fe2000f8e02ff */
[----:B0-----:R-:W-:Y:S01]  /*15630*/  @P0 SHF.R.U32.HI R5, RZ, R6, R7 ;  /* 0x00000006ff050219 */ /* 0x001fe20000011607 */
[----:B------:R-:W-:-:S04]  /*15640*/  IMAD.MOV R7, RZ, RZ, -R2 ;  /* 0x000000ffff077224 */ /* 0x000fc800078e0a02 */
[----:B------:R-:W-:Y:S02]  /*15650*/  IMAD.MOV R6, RZ, RZ, -R5 ;  /* 0x000000ffff067224 */ /* 0x000fe400078e0a05 */
[C---:B------:R-:W-:Y:S02]  /*15660*/  IMAD R4, R0.reuse, R7, R4 ;  /* 0x0000000700047224 */ /* 0x040fe400078e0204 */
[----:B------:R-:W-:Y:S01]  /*15670*/  IMAD R0, R0, R6, R3 ;  /* 0x0000000600007224 */ /* 0x000fe200078e0203 */
[----:B------:R-:W-:Y:S01]  /*15680*/  SHF.R.S32.HI R3, RZ, 0x1f, R2 ;  /* 0x0000001fff037819 */ /* 0x000fe20000011402 */
[C---:B------:R-:W-:Y:S02]  /*15690*/  IMAD R8, R11.reuse, UR5, R8 ;  /* 0x000000050b087c24 */ /* 0x040fe4000f8e0208 */
[----:B------:R-:W-:-:S04]  /*156a0*/  IMAD.WIDE.U32 R2, R11, UR4, R2 ;  /* 0x000000040b027c25 */ /* 0x000fc8000f8e0002 */
[----:B------:R-:W-:Y:S01]  /*156b0*/  IMAD.IADD R3, R8, 0x1, R3 ;  /* 0x0000000108037824 */ /* 0x000fe200078e0203 */
[----:B------:R-:W-:-:S04]  /*156c0*/  LEA R6, P0, R2, UR6, 0x2 ;  /* 0x0000000602067c11 */ /* 0x000fc8000f8010ff */
[----:B------:R-:W-:Y:S01]  /*156d0*/  LEA.HI.X R7, R2, UR7, R3, 0x2, P0 ;  /* 0x0000000702077c11 */ /* 0x000fe200080f1403 */
[--C-:B------:R-:W-:Y:S01]  /*156e0*/  @!P1 IMAD.MOV.U32 R2, RZ, RZ, R5.reuse ;  /* 0x000000ffff029224 */ /* 0x100fe200078e0005 */
[----:B------:R-:W-:-:S03]  /*156f0*/  @!P1 SHF.R.S32.HI R3, RZ, 0x1f, R5 ;  /* 0x0000001fff039819 */ /* 0x000fc60000011405 */
[----:B------:R0:W2:Y:S01]  /*15700*/  LDG.E R5, desc[UR40][R6.64] ;  /* 0x0000002806057981 */ /* 0x0000a2000c1e1900 */
[----:B------:R-:W-:-:S05]  /*15710*/  @!P1 IMAD.WIDE.U32 R2, R11, UR4, R2 ;  /* 0x000000040b029c25 */ /* 0x000fca000f8e0002 */
[----:B------:R-:W-:Y:S02]  /*15720*/  @!P1 IADD3 R8, R8, R3, RZ ;  /* 0x0000000308089210 */ /* 0x000fe40007ffe0ff */
[----:B0-----:R-:W-:Y:S01]  /*15730*/  @!P1 LEA R6, P0, R2, UR6, 0x2 ;  /* 0x0000000602069c11 */ /* 0x001fe2000f8010ff */
[----:B-----5:R-:W-:-:S03]  /*15740*/  VIADD R3, R21, 0x1 ;  /* 0x0000000115037836 */ /* 0x020fc60000000000 */
[----:B------:R-:W-:Y:S01]  /*15750*/  @!P1 LEA.HI.X R7, R2, UR7, R8, 0x2, P0 ;  /* 0x0000000702079c11 */ /* 0x000fe200080f1408 */
[----:B------:R-:W-:Y:S02]  /*15760*/  IMAD.MOV.U32 R8, RZ, RZ, RZ ;  /* 0x000000ffff087224 */ /* 0x000fe400078e00ff */
[----:B------:R-:W-:Y:S01]  /*15770*/  IMAD.MOV.U32 R2, RZ, RZ, R10 ;  /* 0x000000ffff027224 */ /* 0x000fe200078e000a */
[----:B------:R-:W-:-:S03]  /*15780*/  ISETP.NE.AND P0, PT, R3, 0x2, PT ;  /* 0x000000020300780c */ /* 0x000fc60003f05270 */
[----:B------:R2:W5:Y:S01]  /*15790*/  @!P1 LDG.E R8, desc[UR40][R6.64] ;  /* 0x0000002806089981 */ /* 0x000562000c1e1900 */
[----:B------:R-:W-:Y:S02]  /*157a0*/  ISETP.GT.AND P1, PT, R2, RZ, PT ;  /* 0x000000ff0200720c */ /* 0x000fe40003f24270 */
[----:B------:R-:W-:Y:S01]  /*157b0*/  SEL R2, RZ, 0x1, P0 ;  /* 0x00000001ff027807 */ /* 0x000fe20000000000 */
[----:B------:R-:W-:Y:S01]  /*157c0*/  VIADD R10, R10, 0xffffffff ;  /* 0xffffffff0a0a7836 */ /* 0x000fe20000000000 */
[----:B------:R-:W-:Y:S02]  /*157d0*/  SEL R3, R3, RZ, P0 ;  /* 0x000000ff03037207 */ /* 0x000fe40000000000 */
[----:B------:R-:W-:Y:S02]  /*157e0*/  LOP3.LUT R2, R26, R2, RZ, 0x3c, !PT ;  /* 0x000000021a027212 */ /* 0x000fe400078e3cff */
[----:B------:R0:W-:Y:S04]  /*157f0*/  STL [R1+0xc], R10 ;  /* 0x00000c0a01007387 */ /* 0x0001e80000100800 */
[----:B------:R0:W-:Y:S04]  /*15800*/  STL [R1+0x18], R2 ;  /* 0x0000180201007387 */ /* 0x0001e80000100800 */
[----:B------:R0:W-:Y:S01]  /*15810*/  STL [R1+0x8], R3 ;  /* 0x0000080301007387 */ /* 0x0001e20000100800 */
[----:B------:R-:W-:-:S02]  /*15820*/  ISETP.NE.AND P2, PT, R9, 0x3, PT ;  /* 0x000000030900780c */ /* 0x000fc40003f45270 */
[----:B--2---:R-:W-:-:S05]  /*15830*/  SHF.R.S32.HI R6, RZ, 0x1f, R5 ;  /* 0x0000001fff067819 */ /* 0x004fca0000011405 */
[----:B------:R0:W-:Y:S06]  /*15840*/  STL [R1], R6 ;  /* 0x0000000601007387 */ /* 0x0001ec0000100800 */
[----:B------:R-:W-:Y:S05]  /*15850*/  @!P2 BRA `(.L_x_13674) ;  /* 0x000000000004a947 */ /* 0x000fea0003800000 */
[----:B------:R-:W-:Y:S01]  /*15860*/  BPT.TRAP 0x1 ;  /* 0x000000040000795c */ /* 0x000fe20000300000 */
.L_x_13674:
[----:B0-----:R-:W-:Y:S01]  /*15870*/  LEA R6, R3, R22, 0x3 ;  /* 0x0000001603067211 */ /* 0x001fe200078e18ff */
[----:B------:R-:W-:Y:S01]  /*15880*/  BSSY B0, `(.L_x_13675) ;  /* 0x0000006000007945 */ /* 0x000fe20003800000 */
[----:B------:R-:W-:Y:S02]  /*15890*/  SHF.L.U32 R2, R2, 0x1f, RZ ;  /* 0x0000001f02027819 */ /* 0x000fe400000006ff */
[----:B------:R-:W-:Y:S02]  /*158a0*/  SHF.R.S32.HI R29, RZ, 0x1f, R4 ;  /* 0x0000001fff1d7819 */ /* 0x000fe40000011404 */
[----:B------:R-:W0:Y:S01]  /*158b0*/  SYNCS.PHASECHK.TRANS64.TRYWAIT P0, [R6+URZ+0x13280], R2 ;  /* 0x01328002060075a7 */ /* 0x000e22000800017f */
[----:B------:R1:W-:Y:S02]  /*158c0*/  STL [R1+0x4], R2 ;  /* 0x0000040201007387 */ /* 0x0003e40000100800 */
[----:B01----:R-:W-:Y:S05]  /*158d0*/  @!P0 BRA `(.L_x_13676) ;  /* 0x0000004800788947 */ /* 0x003fea0003800000 */
.L_x_13815:
[----:B------:R-:W-:Y:S05]  /*158e0*/  BSYNC B0 ;  /* 0x0000000000007941 */ /* 0x000fea0003800000 */
.L_x_13675:
[----:B------:R-:W2:Y:S01]  /*158f0*/  LDL R10, [R1] ;  /* 0x00000000010a7983 */ /* 0x000ea20000100800 */
[----:B------:R-:W-:Y:S01]  /*15900*/  ULDC.64 UR4, c[0x0][0x328] ;  /* 0x0000ca0000047ab9 */ /* 0x000fe20000000a00 */
[----:B------:R-:W-:Y:S01]  /*15910*/  ULDC.64 UR6, c[0x0][0x338] ;  /* 0x0000ce0000067ab9 */ /* 0x000fe20000000a00 */
[----:B------:R-:W-:Y:S01]  /*15920*/  ULDC.64 UR8, c[0x0][0x330] ;  /* 0x0000cc0000087ab9 */ /* 0x000fe20000000a00 */
[----:B------:R-:W3:Y:S01]  /*15930*/  LDL R9, [R1+0x20] ;  /* 0x0000200001097983 */ /* 0x000ee20000100800 */
[----:B------:R-:W-:-:S03]  /*15940*/  IMAD R7, R29, UR4, RZ ;  /* 0x000000041d077c24 */ /* 0x000fc6000f8e02ff */
[----:B------:R-:W4:Y:S01]  /*15950*/  LDL R13, [R1+0x8] ;  /* 0x00000800010d7983 */ /* 0x000f220000100800 */
[----:B------:R-:W-:-:S03]  /*15960*/  IMAD R7, R4, UR5, R7 ;  /* 0x0000000504077c24 */ /* 0x000fc6000f8e0207 */
[----:B------:R-:W4:Y:S01]  /*15970*/  LDL R14, [R1+0x38] ;  /* 0x00003800010e7983 */ /* 0x000f220000100800 */
[----:B0-----:R-:W-:Y:S01]  /*15980*/  IMAD.WIDE.U32 R2, R4, UR4, RZ ;  /* 0x0000000404027c25 */ /* 0x001fe2000f8e00ff */
[----:B------:R-:W-:Y:S01]  /*15990*/  SHF.R.S32.HI R28, RZ, 0x1f, R0 ;  /* 0x0000001fff1c7819 */ /* 0x000fe20000011400 */
[----:B------:R-:W-:Y:S01]  /*159a0*/  ULDC.64 UR10, c[0x0][0x318] ;  /* 0x0000c600000a7ab9 */ /* 0x000fe20000000a00 */
[----:B------:R-:W0:Y:S01]  /*159b0*/  S2R R11, SR_TID.X ;  /* 0x00000000000b7919 */ /* 0x000e220000002100 */
[----:B------:R-:W-:Y:S01]  /*159c0*/  IMAD.IADD R3, R3, 0x1, R7 ;  /* 0x0000000103037824 */ /* 0x000fe200078e0207 */
[----:B-----5:R-:W-:Y:S01]  /*159d0*/  SHF.R.S32.HI R27, RZ, 0x1f, R8 ;  /* 0x0000001fff1b7819 */ /* 0x020fe20000011408 */
[----:B------:R-:W1:Y:S01]  /*159e0*/  LDC R12, c[0x0][0x2f4] ;  /* 0x0000bd00ff0c7b82 */ /* 0x000e620000000800 */
[----:B------:R-:W-:Y:S01]  /*159f0*/  IMAD.WIDE.U32 R2, R5, UR6, R2 ;  /* 0x0000000605027c25 */ /* 0x000fe2000f8e0002 */
[----:B0-----:R-:W-:-:S04]  /*15a00*/  SHF.L.U32 R11, R11, 0x4, RZ ;  /* 0x000000040b0b7819 */ /* 0x001fc800000006ff */
[----:B------:R-:W-:-:S04]  /*15a10*/  LOP3.LUT R11, R11, 0x30, RZ, 0xc0, !PT ;  /* 0x000000300b0b7812 */ /* 0x000fc800078ec0ff */
[----:B-1----:R-:W-:Y:S01]  /*15a20*/  ISETP.GE.AND P2, PT, R11, R12, PT ;  /* 0x0000000c0b00720c */ /* 0x002fe20003f46270 */
[----:B--2---:R-:W-:-:S04]  /*15a30*/  IMAD R7, R10, UR6, RZ ;  /* 0x000000060a077c24 */ /* 0x004fc8000f8e02ff */
        /* <DEDUP_REMOVED lines=28> */
[----:B-1----:R-:W-:-:S05]  /*15c00*/  IADD3 R2, P0, R11, R2, RZ ;  /* 0x000000020b027210 */ /* 0x002fca0007f1e0ff */
        /* <DEDUP_REMOVED lines=10> */
[----:B0-----:R-:W-:-:S04]  /*15cb0*/  IADD3 R2, P0, R11, R2, RZ ;  /* 0x000000020b027210 */ /* 0x001fc80007f1e0ff */
[----:B-1----:R-:W-:-:S05]  /*15cc0*/  IADD3.X R3, RZ, R3, RZ, P0, !PT ;  /* 0x00000003ff037210 */ /* 0x002fca00007fe4ff */
[----:B------:R0:W-:Y:S04]  /*15cd0*/  LDGSTS.E.BYPASS.LTC128B.128 [R7+0x7000], desc[UR40][R2.64], !P2 ;  /* 0x0700000002077fae */ /* 0x0001e8000d101d68 */
[----:B0-----:R-:W0:Y:S02]  /*15ce0*/  SHFL.IDX PT, R2, R9, 0x3, 0x1c1f ;  /* 0x007c1f0009027f89 */ /* 0x001e2400000e0000 */
[----:B0-----:R-:W-:-:S05]  /*15cf0*/  IADD3 R2, P0, R11, R2, RZ ;  /* 0x000000020b027210 */ /* 0x001fca0007f1e0ff */
[----:B------:R-:W-:-:S05]  /*15d00*/  IMAD.X R3, RZ, RZ, R10, P0 ;  /* 0x000000ffff037224 */ /* 0x000fca00000e060a */
[----:B------:R0:W-:Y:S04]  /*15d10*/  LDGSTS.E.BYPASS.LTC128B.128 [R7+0x7800], desc[UR40][R2.64], !P2 ;  /* 0x0780000002077fae */ /* 0x0001e8000d101d68 */
[----:B0-----:R0:W1:Y:S02]  /*15d20*/  SHFL.IDX PT, R2, R20, RZ, 0x1c1f ;  /* 0x001c1fff14027589 */ /* 0x00106400000e0000 */
.L_x_13827:
[----:B------:R-:W2:Y:S02]  /*15d30*/  S2R R3, SR_TID.X ;  /* 0x0000000000037919 */ /* 0x000ea40000002100 */
[----:B--2---:R-:W-:-:S05]  /*15d40*/  IMAD.SHL.U32 R3, R3, 0x10, RZ ;  /* 0x0000001003037824 */ /* 0x004fca00078e00ff */
        /* <DEDUP_REMOVED lines=9> */
.L_x_13678:
[----:B------:R-:W-:Y:S02]  /*15de0*/  PLOP3.LUT P2, PT, P2, P0, PT, 0xa2, 0x0 ;  /* 0x000000000000781c */ /* 0x000fe40001741472 */
[----:B------:R-:W-:-:S08]  /*15df0*/  @P0 R2UR P2, UR4, R6 ;  /* 0x00000000060402ca */ /* 0x000fd00000040000 */
[----:B------:R-:W-:-:S05]  /*15e00*/  @P0 PLOP3.LUT P0, PT, P2, PT, PT, 0x80, 0x0 ;  /* 0x000000000000081c */ /* 0x000fca000170f070 */
[----:B------:R-:W-:Y:S01]  /*15e10*/  @!P2 SYNCS.ARRIVE.TRANS64.RED.A0T1 RZ, [UR4+0x13270], RZ ;  /* 0x013270ffffffa9a7 */ /* 0x000fe20008200404 */
[----:B------:R-:W-:Y:S07]  /*15e20*/  @!P2 ARRIVES.LDGSTSBAR.64.TRANSCNT [UR4+0x13270] ;  /* 0x01327000ff00a9b0 */ /* 0x000fee0008000a84 */
[----:B------:R-:W-:Y:S05]  /*15e30*/  @P0 BRA.U.ANY `(.L_x_13678) ;  /* 0xfffffffd00e80947 */ /* 0x000fea000393ffff */
[----:B------:R-:W-:Y:S01]  /*15e40*/  NOP ;  /* 0x0000000000007918 */ /* 0x000fe20000000000 */
[----:B-1----:R-:W2:Y:S02]  /*15e50*/  LDL R2, [R1+0x78] ;  /* 0x0000780001027983 */ /* 0x002ea40000100800 */
[----:B--2---:R-:W-:-:S13]  /*15e60*/  ISETP.NE.AND P3, PT, R2, 0x3, PT ;  /* 0x000000030200780c */ /* 0x004fda0003f65270 */
[----:B------:R-:W-:Y:S05]  /*15e70*/  @!P3 BRA `(.L_x_13679) ;  /* 0x000000000004b947 */ /* 0x000fea0003800000 */
[----:B------:R-:W-:Y:S01]  /*15e80*/  BPT.TRAP 0x1 ;  /* 0x000000040000795c */ /* 0x000fe20000300000 */
.L_x_13679:
[----:B------:R1:W-:Y:S01]  /*15e90*/  SYNCS.ARRIVE.TRANS64.A1T0 RZ, [R6+URZ+0x13270], RZ ;  /* 0x013270ff06ff79a7 */ /* 0x0003e2000810003f */
[----:B------:R-:W-:Y:S05]  /*15ea0*/  @!P3 BRA `(.L_x_13680) ;  /* 0x000000000004b947 */ /* 0x000fea0003800000 */
[----:B------:R-:W-:Y:S01]  /*15eb0*/  BPT.TRAP 0x1 ;  /* 0x000000040000795c */ /* 0x000fe20000300000 */
.L_x_13680:
[----:B------:R-:W2:Y:S01]  /*15ec0*/  LDL R2, [R1+0x4] ;  /* 0x0000040001027983 */ /* 0x000ea20000100800 */
[----:B------:R-:W-:Y:S01]  /*15ed0*/  BSSY B0, `(.L_x_13681) ;  /* 0x0000003000007945 */ /* 0x000fe20003800000 */
[----:B--2---:R-:W2:Y:S03]  /*15ee0*/  SYNCS.PHASECHK.TRANS64.TRYWAIT P0, [R6+URZ+0x13240], R2 ;  /* 0x01324002060075a7 */ /* 0x004ea6000800017f */
[----:B--2---:R-:W-:Y:S05]  /*15ef0*/  @!P0 BRA `(.L_x_13682) ;  /* 0x0000004800a48947 */ /* 0x004fea0003800000 */
.L_x_13828:
[----:B------:R-:W-:Y:S05]  /*15f00*/  BSYNC B0 ;  /* 0x0000000000007941 */ /* 0x000fea0003800000 */
.L_x_13681:
[----:B------:R-:W3:Y:S01]  /*15f10*/  LDL.LU R11, [R1] ;  /* 0x00000000010b7983 */ /* 0x000ee20000300800 */
[----:B------:R-:W-:Y:S01]  /*15f20*/  ULDC.64 UR4, c[0x0][0x300] ;  /* 0x0000c00000047ab9 */ /* 0x000fe20000000a00 */
[----:B------:R-:W-:Y:S02]  /*15f30*/  ULDC.64 UR6, c[0x0][0x310] ;  /* 0x0000c40000067ab9 */ /* 0x000fe40000000a00 */
[----:B------:R-:W4:Y:S01]  /*15f40*/  LDL R10, [R1+0x20] ;  /* 0x00002000010a7983 */ /* 0x000f220000100800 */
[----:B------:R-:W-:Y:S02]  /*15f50*/  IMAD R9, R29, UR4, RZ ;  /* 0x000000041d097c24 */ /* 0x000fe4000f8e02ff */
[----:B--2---:R-:W-:-:S04]  /*15f60*/  IMAD.WIDE.U32 R2, R4, UR4, RZ ;  /* 0x0000000404027c25 */ /* 0x004fc8000f8e00ff */
[----:B------:R-:W-:-:S04]  /*15f70*/  IMAD R9, R4, UR5, R9 ;  /* 0x0000000504097c24 */ /* 0x000fc8000f8e0209 */
[----:B------:R-:W-:Y:S02]  /*15f80*/  IMAD.IADD R3, R3, 0x1, R9 ;  /* 0x0000000103037824 */ /* 0x000fe400078e0209 */
[----:B------:R-:W-:Y:S02]  /*15f90*/  IMAD R9, R28, UR4, RZ ;  /* 0x000000041c097c24 */ /* 0x000fe4000f8e02ff */
[----:B------:R-:W-:-:S04]  /*15fa0*/  IMAD.WIDE.U32 R2, R5, UR6, R2 ;  /* 0x0000000605027c25 */ /* 0x000fc8000f8e0002 */
[----:B------:R-:W-:Y:S02]  /*15fb0*/  IMAD R9, R0, UR5, R9 ;  /* 0x0000000500097c24 */ /* 0x000fe4000f8e0209 */
[----:B---3--:R-:W-:Y:S02]  /*15fc0*/  IMAD R4, R11, UR6, RZ ;  /* 0x000000060b047c24 */ /* 0x008fe4000f8e02ff */
[----:B------:R-:W2:Y:S02]  /*15fd0*/  LDC R11, c[0x0][0x2f4] ;  /* 0x0000bd00ff0b7b82 */ /* 0x000ea40000000800 */
[----:B------:R-:W-:-:S05]  /*15fe0*/  IMAD R4, R5, UR7, R4 ;  /* 0x0000000705047c24 */ /* 0x000fca000f8e0204 */
[----:B------:R-:W-:Y:S01]  /*15ff0*/  IADD3 R5, R3, R4, RZ ;  /* 0x0000000403057210 */ /* 0x000fe20007ffe0ff */
[----:B------:R-:W-:Y:S02]  /*16000*/  IMAD.MOV.U32 R4, RZ, RZ, R2 ;  /* 0x000000ffff047224 */ /* 0x000fe400078e0002 */
[----:B------:R-:W-:Y:S01]  /*16010*/  IMAD.WIDE.U32 R2, R0, UR4, RZ ;  /* 0x0000000400027c25 */ /* 0x000fe2000f8e00ff */
[----:B------:R-:W-:-:S03]  /*16020*/  ULDC.64 UR4, c[0x0][0x308] ;  /* 0x0000c20000047ab9 */ /* 0x000fc60000000a00 */
[----:B------:R-:W-:Y:S02]  /*16030*/  IMAD.IADD R3, R3, 0x1, R9 ;  /* 0x0000000103037824 */ /* 0x000fe400078e0209 */
[----:B----4-:R-:W-:Y:S02]  /*16040*/  IMAD R9, R10, UR4, RZ ;  /* 0x000000040a097c24 */ /* 0x010fe4000f8e02ff */
[----:B------:R-:W3:Y:S01]  /*16050*/  S2R R10, SR_TID.X ;  /* 0x00000000000a7919 */ /* 0x000ee20000002100 */
        /* <DEDUP_REMOVED lines=13> */
[----:B---3--:R-:W-:-:S05]  /*16130*/  IMAD.SHL.U32 R10, R10, 0x10, RZ ;  /* 0x000000100a0a7824 */ /* 0x008fca00078e00ff */
[----:B------:R-:W-:-:S04]  /*16140*/  LOP3.LUT R10, R10, 0x30, RZ, 0xc0, !PT ;  /* 0x000000300a0a7812 */ /* 0x000fc800078ec0ff */
[----:B--2---:R-:W-:Y:S01]  /*16150*/  ISETP.GE.AND P2, PT, R10, R11, PT ;  /* 0x0000000b0a00720c */ /* 0x004fe20003f46270 */
[----:B------:R-:W-:-:S12]  /*16160*/  BRA.DIV UR4, `(.L_x_13683) ;  /* 0x0000004a04207947 */ /* 0x000fd8000b800000 */
[----:B------:R-:W2:Y:S04]  /*16170*/  SHFL.IDX PT, R2, R0, RZ, 0x1c1f ;  /* 0x001c1fff00027589 */ /* 0x000ea800000e0000 */
[----:B------:R-:W3:Y:S04]  /*16180*/  SHFL.IDX PT, R3, R8, RZ, 0x1c1f ;  /* 0x001c1fff08037589 */ /* 0x000ee800000e0000 */
[----:B------:R-:W-:Y:S01]  /*16190*/  SHFL.IDX PT, R4, R4, RZ, 0x1c1f ;  /* 0x001c1fff04047589 */ /* 0x000fe200000e0000 */
[----:B--2---:R-:W-:-:S04]  /*161a0*/  IADD3 R2, P0, R10, R2, RZ ;  /* 0x000000020a027210 */ /* 0x004fc80007f1e0ff */
[----:B---3--:R-:W-:-:S05]  /*161b0*/  IADD3.X R3, RZ, R3, RZ, P0, !PT ;  /* 0x00000003ff037210 */ /* 0x008fca00007fe4ff */
[----:B------:R2:W-:Y:S04]  /*161c0*/  LDGSTS.E.BYPASS.LTC128B.128 [R7+0xe000], desc[UR40][R2.64], !P2 ;  /* 0x0e00000002077fae */ /* 0x0005e8000d101d68 */
[----:B--2---:R-:W2:Y:S04]  /*161d0*/  SHFL.IDX PT, R2, R0, 0x1, 0x1c1f ;  /* 0x003c1f0000027f89 */ /* 0x004ea800000e0000 */
[----:B------:R-:W3:Y:S01]  /*161e0*/  SHFL.IDX PT, R3, R8, 0x1, 0x1c1f ;  /* 0x003c1f0008037f89 */ /* 0x000ee200000e0000 */
[----:B--2---:R-:W-:-:S05]  /*161f0*/  IADD3 R2, P0, R10, R2, RZ ;  /* 0x000000020a027210 */ /* 0x004fca0007f1e0ff */
[----:B---3--:R-:W-:-:S05]  /*16200*/  IMAD.X R3, RZ, RZ, R3, P0 ;  /* 0x000000ffff037224 */ /* 0x008fca00000e0603 */
        /* <DEDUP_REMOVED lines=12> */
.L_x_13840:
        /* <DEDUP_REMOVED lines=8> */
.L_x_13684:
[----:B------:R-:W-:Y:S02]  /*16350*/  PLOP3.LUT P2, PT, P2, P0, PT, 0xa2, 0x0 ;  /* 0x000000000000781c */ /* 0x000fe40001741472 */
[----:B------:R-:W-:-:S08]  /*16360*/  @P0 R2UR P2, UR4, R6 ;  /* 0x00000000060402ca */ /* 0x000fd00000040000 */
[----:B------:R-:W-:-:S05]  /*16370*/  @P0 PLOP3.LUT P0, PT, P2, PT, PT, 0x80, 0x0 ;  /* 0x000000000000081c */ /* 0x000fca000170f070 */
[----:B------:R-:W-:Y:S01]  /*16380*/  @!P2 SYNCS.ARRIVE.TRANS64.RED.A0T1 RZ, [UR4+0x13230], RZ ;  /* 0x013230ffffffa9a7 */ /* 0x000fe20008200404 */
[----:B------:R-:W-:Y:S07]  /*16390*/  @!P2 ARRIVES.LDGSTSBAR.64.TRANSCNT [UR4+0x13230] ;  /* 0x01323000ff00a9b0 */ /* 0x000fee0008000a84 */
[----:B------:R-:W-:Y:S05]  /*163a0*/  @P0 BRA.U.ANY `(.L_x_13684) ;  /* 0xfffffffd00e80947 */ /* 0x000fea000393ffff */
[----:B------:R-:W-:Y:S01]  /*163b0*/  NOP ;  /* 0x0000000000007918 */ /* 0x000fe20000000000 */
[----:B------:R-:W4:Y:S02]  /*163c0*/  LDL R0, [R1+0x78] ;  /* 0x0000780001007983 */ /* 0x000f240000100800 */
[----:B----4-:R-:W-:-:S13]  /*163d0*/  ISETP.NE.AND P3, PT, R0, 0x3, PT ;  /* 0x000000030000780c */ /* 0x010fda0003f65270 */
[----:B------:R-:W-:Y:S05]  /*163e0*/  @!P3 BRA `(.L_x_13685) ;  /* 0x000000000004b947 */ /* 0x000fea0003800000 */
[----:B------:R-:W-:Y:S01]  /*163f0*/  BPT.TRAP 0x1 ;  /* 0x000000040000795c */ /* 0x000fe20000300000 */
.L_x_13685:
[----:B------:R-:W4:Y:S01]  /*16400*/  LDL R0, [R1+0x5c] ;  /* 0x00005c0001007983 */ /* 0x000f220000100800 */
[----:B------:R0:W-:Y:S01]  /*16410*/  SYNCS.ARRIVE.TRANS64.A1T0 RZ, [R6+URZ+0x13230], RZ ;  /* 0x013230ff06ff79a7 */ /* 0x0001e2000810003f */
[----:B----4-:R-:W-:-:S13]  /*16420*/  ISETP.NE.AND P0, PT, R0, 0x3, PT ;  /* 0x000000030000780c */ /* 0x010fda0003f05270 */
[----:B0-----:R-:W-:Y:S05]  /*16430*/  @!P0 BRA `(.L_x_13686) ;  /* 0x0000000000048947 */ /* 0x001fea0003800000 */
[----:B------:R-:W-:Y:S01]  /*16440*/  BPT.TRAP 0x1 ;  /* 0x000000040000795c */ /* 0x000fe20000300000 */
.L_x_13686:
[----:B------:R-:W-:Y:S01]  /*16450*/  LOP3.LUT R0, R26, 0x1, RZ, 0x3c, !PT ;  /* 0x000000011a007812 */ /* 0x000fe200078e3cff */
[----:B------:R-:W-:Y:S01]  /*16460*/  BSSY B0, `(.L_x_13687) ;  /* 0x0000005000007945 */ /* 0x000fe20003800000 */
[----:B---3--:R-:W-:Y:S02]  /*16470*/  LEA R2, R21, R22, 0x3 ;  /* 0x0000001615027211 */ /* 0x008fe400078e18ff */
[----:B------:R-:W-:-:S04]  /*16480*/  SHF.L.U32 R0, R0, 0x1f, RZ ;  /* 0x0000001f00007819 */ /* 0x000fc800000006ff */
[----:B------:R-:W0:Y:S02]  /*16490*/  SYNCS.PHASECHK.TRANS64.TRYWAIT P2, [R2+URZ+0x13270], R0 ;  /* 0x01327000020075a7 */ /* 0x000e24000804017f */
[----:B0-----:R-:W-:Y:S05]  /*164a0*/  @!P2 BRA `(.L_x_13688) ;  /* 0x0000004800aca947 */ /* 0x001fea0003800000 */
.L_x_13841:
[----:B------:R-:W-:Y:S05]  /*164b0*/  BSYNC B0 ;  /* 0x0000000000007941 */ /* 0x000fea0003800000 */
.L_x_13687:
[----:B------:R-:W3:Y:S02]  /*164c0*/  LDL R3, [R1+0x78] ;  /* 0x0000780001037983 */ /* 0x000ee40000100800 */
[----:B---3--:R-:W-:-:S13]  /*164d0*/  ISETP.NE.AND P2, PT, R3, 0x3, PT ;  /* 0x000000030300780c */ /* 0x008fda0003f45270 */
[----:B------:R-:W-:Y:S05]  /*164e0*/  @!P2 BRA `(.L_x_13689) ;  /* 0x000000000004a947 */ /* 0x000fea0003800000 */
[----:B------:R-:W-:Y:S01]  /*164f0*/  BPT.TRAP 0x1 ;  /* 0x000000040000795c */ /* 0x000fe20000300000 */
.L_x_13689:
[----:B------:R-:W-:Y:S01]  /*16500*/  SHF.L.U32 R3, R26, 0x1f, RZ ;  /* 0x0000001f1a037819 */ /* 0x000fe200000006ff */
[----:B0-----:R-:W-:-:S03]  /*16510*/  IMAD R0, R21, 0x2800, RZ ;  /* 0x0000280015007824 */ /* 0x001fc600078e02ff */
[----:B------:R-:W0:Y:S02]  /*16520*/  SYNCS.PHASECHK.TRANS64.TRYWAIT P2, [R2+URZ+0x13260], R3 ;  /* 0x01326003020075a7 */ /* 0x000e24000804017f */
[----:B0-----:R-:W-:Y:S05]  /*16530*/  @!P2 BRA `(.L_x_13690) ;  /* 0x00000048009ca947 */ /* 0x001fea0003800000 */
.L_x_13842:
[----:B------:R-:W3:Y:S01]  /*16540*/  LDL R12, [R1+0x78] ;  /* 0x00007800010c7983 */ /* 0x000ee20000100800 */
[----:B0-----:R-:W-:Y:S01]  /*16550*/  LOP3.LUT R3, R0, R25, RZ, 0xfc, !PT ;  /* 0x0000001900037212 */ /* 0x001fe200078efcff */
[----:B------:R-:W-:Y:S05]  /*16560*/  WARPSYNC.ALL ;  /* 0x0000000000007948 */ /* 0x000fea0003800000 */
[----:B------:R-:W-:-:S05]  /*16570*/  IMAD.IADD R3, R22, 0x1, R3 ;  /* 0x0000000116037824 */ /* 0x000fca00078e0203 */
[----:B-12---:R0:W1:Y:S02]  /*16580*/  LDSM.16.MT88.4 R4, [R3+0x6000] ;  /* 0x006000000304783b */ /* 0x0060640000004200 */
        /* <DEDUP_REMOVED lines=39> */
[----:B------:R-:W-:Y:S02]  /*16800*/  PRMT R11, R6, 0x7531, R7 ;  /* 0x00007531060b7816 */ /* 0x000fe40000000007 */
[----:B---3--:R-:W-:-:S03]  /*16810*/  ISETP.NE.AND P2, PT, R12, 0x3, PT ;  /* 0x000000030c00780c */ /* 0x008fc60003f45270 */
[----:B------:R0:W-:Y:S02]  /*16820*/  STSM.16.M88.4 [R3], R8 ;  /* 0x0000000803007844 */ /* 0x0001e40000000200 */
[C---:B0-----:R-:W-:Y:S02]  /*16830*/  LOP3.LUT R3, R0.reuse, R25, RZ, 0xfc, !PT ;  /* 0x0000001900037212 */ /* 0x041fe400078efcff */
[----:B------:R-:W-:-:S03]  /*16840*/  LOP3.LUT R0, R0, R24, RZ, 0xfc, !PT ;  /* 0x0000001800007212 */ /* 0x000fc600078efcff */
[----:B------:R-:W-:Y:S02]  /*16850*/  IMAD.IADD R3, R22, 0x1, R3 ;  /* 0x0000000116037824 */ /* 0x000fe400078e0203 */
[----:B------:R-:W-:-:S03]  /*16860*/  IMAD.IADD R0, R23, 0x1, R0 ;  /* 0x0000000117007824 */ /* 0x000fc600078e0200 */
        /* <DEDUP_REMOVED lines=14> */
.L_x_13691:
[----:B-1----:R1:W-:Y:S01]  /*16950*/  SYNCS.ARRIVE.TRANS64.A1T0 RZ, [R2+URZ+0x13250], RZ ;  /* 0x013250ff02ff79a7 */ /* 0x0023e2000810003f */
[----:B------:R-:W-:Y:S06]  /*16960*/  BAR.SYNC.DEFER_BLOCKING 0x2, 0x80 ;  /* 0x0082000000007b1d */ /* 0x000fec0000010000 */
[----:B------:R-:W-:Y:S05]  /*16970*/  @!P0 BRA `(.L_x_13692) ;  /* 0x0000000000048947 */ /* 0x000fea0003800000 */
[----:B------:R-:W-:Y:S01]  /*16980*/  BPT.TRAP 0x1 ;  /* 0x000000040000795c */ /* 0x000fe20000300000 */
.L_x_13692:
[----:B0-----:R-:W2:Y:S01]  /*16990*/  LDL R0, [R1+0x34] ;  /* 0x0000340001007983 */ /* 0x001ea20000100800 */
[----:B-1----:R-:W-:-:S03]  /*169a0*/  IADD3 R2, R2, 0x13280, RZ ;  /* 0x0001328002027810 */ /* 0x002fc60007ffe0ff */
[----:B------:R3:W5:Y:S04]  /*169b0*/  LDL R26, [R1+0x18] ;  /* 0x00001800011a7983 */ /* 0x0007680000100800 */
[----:B------:R3:W5:Y:S01]  /*169c0*/  LDL R21, [R1+0x8] ;  /* 0x0000080001157983 */ /* 0x0007620000100800 */
[----:B--2---:R-:W-:-:S04]  /*169d0*/  PRMT R2, R0, 0x654, R2 ;  /* 0x0000065400027816 */ /* 0x004fc80000000002 */
[----:B------:R3:W-:Y:S01]  /*169e0*/  SYNCS.ARRIVE.TRANS64.RED.A1T0 RZ, [R2+URZ], RZ ;  /* 0x000000ff02ff79a7 */ /* 0x0007e2000810043f */
[----:B------:R-:W-:Y:S05]  /*169f0*/  @P1 BRA `(.L_x_13693) ;  /* 0xffffffe8007c1947 */ /* 0x000fea000383ffff */
.L_x_13673:
[----:B-1----:R-:W3:Y:S02]  /*16a00*/  S2R R0, SR_TID.X ;  /* 0x0000000000007919 */ /* 0x002ee40000002100 */
[----:B---3--:R-:W-:Y:S02]  /*16a10*/  LOP3.LUT R2, R0, 0x7f, RZ, 0xc0, !PT ;  /* 0x0000007f00027812 */ /* 0x008fe400078ec0ff */
[----:B------:R-:W2:Y:S01]  /*16a20*/  LDL R0, [R1+0x5c] ;  /* 0x00005c0001007983 */ /* 0x000ea20000100800 */
[----:B------:R-:W-:Y:S01]  /*16a30*/  BSSY B0, `(.L_x_13694) ;  /* 0x0000010000007945 */ /* 0x000fe20003800000 */
[----:B------:R-:W-:Y:S02]  /*16a40*/  ISETP.NE.AND P1, PT, R2, RZ, PT ;  /* 0x000000ff0200720c */ /* 0x000fe40003f25270 */
[----:B--2---:R-:W-:-:S11]  /*16a50*/  ISETP.NE.AND P0, PT, R0, 0x3, PT ;  /* 0x000000030000780c */ /* 0x004fd60003f05270 */
[----:B------:R-:W-:Y:S05]  /*16a60*/  @P1 BRA `(.L_x_13695) ;  /* 0x0000000000301947 */ /* 0x000fea0003800000 */
[----:B------:R-:W1:Y:S01]  /*16a70*/  S2R R3, SR_LANEID ;  /* 0x0000000000037919 */ /* 0x000e620000000000 */
[----:B------:R-:W-:Y:S02]  /*16a80*/  VOTEU.ANY UR4, UPT, PT ;  /* 0x0000000000047886 */ /* 0x000fe400038e0100 */
[----:B------:R-:W1:Y:S08]  /*16a90*/  FLO.U32 R0, UR4 ;  /* 0x0000000400007d00 */ /* 0x000e7000080e0000 */
[----:B------:R-:W2:Y:S01]  /*16aa0*/  POPC R5, UR4 ;  /* 0x0000000400057d09 */ /* 0x000ea20008000000 */
[----:B-1----:R-:W-:-:S02]  /*16ab0*/  ISETP.EQ.U32.AND P1, PT, R0, R3, PT ;  /* 0x000000030000720c */ /* 0x002fc40003f22070 */
[----:B------:R-:W2:Y:S11]  /*16ac0*/  LDC.64 R2, c[0x0][0xc60] ;  /* 0x00031800ff027b82 */ /* 0x000eb60000000a00 */
[----:B--2---:R-:W2:Y:S01]  /*16ad0*/  @P1 ATOMG.E.ADD.STRONG.GPU PT, R3, desc[UR40][R2.64], R5 ;  /* 0x00000005020319a8 */ /* 0x004ea200081ee1e8 */
[----:B------:R-:W1:Y:S02]  /*16ae0*/  S2R R4, SR_LTMASK ;  /* 0x0000000000047919 */ /* 0x000e640000003900 */
[----:B-1----:R-:W-:-:S04]  /*16af0*/  LOP3.LUT R4, R4, UR4, RZ, 0xc0, !PT ;  /* 0x0000000404047c12 */ /* 0x002fc8000f8ec0ff */
[----:B0-----:R-:W0:Y:S01]  /*16b00*/  POPC R7, R4 ;  /* 0x0000000400077309 */ /* 0x001e220000000000 */
[----:B--2---:R-:W0:Y:S02]  /*16b10*/  SHFL.IDX PT, R0, R3, R0, 0x1f ;  /* 0x00001f0003007589 */ /* 0x004e2400000e0000 */
[----:B0-----:R-:W-:-:S07]  /*16b20*/  IADD3 R16, R0, UR36, R7 ;  /* 0x0000002400107c10 */ /* 0x001fce000fffe007 */
.L_x_13695:
[----:B------:R-:W-:Y:S05]  /*16b30*/  BSYNC B0 ;  /* 0x0000000000007941 */ /* 0x000fea0003800000 */
.L_x_13694:
[----:B------:R-:W-:Y:S05]  /*16b40*/  @!P0 BRA `(.L_x_13696) ;  /* 0x0000000000048947 */ /* 0x000fea0003800000 */
[----:B------:R-:W-:Y:S01]  /*16b50*/  BPT.TRAP 0x1 ;  /* 0x000000040000795c */ /* 0x000fe20000300000 */
.L_x_13696:
[----:B------:R-:W2:Y:S04]  /*16b60*/  LDL R2, [R1+0x18] ;  /* 0x0000180001027983 */ /* 0x000ea80000100800 */
[----:B------:R-:W3:Y:S01]  /*16b70*/  LDL R0, [R1+0x8] ;  /* 0x0000080001007983 */ /* 0x000ee20000100800 */
[----:B------:R-:W-:Y:S01]  /*16b80*/  BSSY B0, `(.L_x_13697) ;  /* 0x0000006000007945 */ /* 0x000fe20003800000 */
[----:B--2---:R-:W-:-:S04]  /*16b90*/  LOP3.LUT R3, R2, 0x1, RZ, 0x3c, !PT ;  /* 0x0000000102037812 */ /* 0x004fc800078e3cff */
[----:B------:R-:W-:Y:S01]  /*16ba0*/  SHF.L.U32 R3, R3, 0x1f, RZ ;  /* 0x0000001f03037819 */ /* 0x000fe200000006ff */
[----:B---3--:R-:W-:-:S04]  /*16bb0*/  IMAD R0, R0, 0x8, R22 ;  /* 0x0000000800007824 */ /* 0x008fc800078e0216 */
[----:B------:R-:W1:Y:S02]  /*16bc0*/  SYNCS.PHASECHK.TRANS64.TRYWAIT P1, [R0+URZ+0x13270], R3 ;  /* 0x01327003000075a7 */ /* 0x000e64000802017f */
[----:B-1----:R-:W-:Y:S05]  /*16bd0*/  @!P1 BRA `(.L_x_13698) ;  /* 0x0000004400089947 */ /* 0x002fea0003800000 */
.L_x_13843:
[----:B------:R-:W-:Y:S05]  /*16be0*/  BSYNC B0 ;  /* 0x0000000000007941 */ /* 0x000fea0003800000 */
.L_x_13697:
[----:B------:R-:W2:Y:S02]  /*16bf0*/  LDL R2, [R1+0x78] ;  /* 0x0000780001027983 */ /* 0x000ea40000100800 */
[----:B--2---:R-:W-:-:S13]  /*16c00*/  ISETP.NE.AND P1, PT, R2, 0x3, PT ;  /* 0x000000030200780c */ /* 0x004fda0003f25270 */
[----:B------:R-:W-:Y:S05]  /*16c10*/  @!P1 BRA `(.L_x_13699) ;  /* 0x0000000000049947 */ /* 0x000fea0003800000 */
[----:B------:R-:W-:Y:S01]  /*16c20*/  BPT.TRAP 0x1 ;  /* 0x000000040000795c */ /* 0x000fe20000300000 */
.L_x_13699:
[----:B------:R-:W1:Y:S02]  /*16c30*/  LDL R2, [R1+0x18] ;  /* 0x0000180001027983 */ /* 0x000e640000100800 */
[----:B-1----:R-:W-:-:S04]  /*16c40*/  SHF.L.U32 R3, R2, 0x1f, RZ ;  /* 0x0000001f02037819 */ /* 0x002fc800000006ff */
[----:B------:R-:W1:Y:S02]  /*16c50*/  SYNCS.PHASECHK.TRANS64.TRYWAIT P1, [R0+URZ+0x13260], R3 ;  /* 0x01326003000075a7 */ /* 0x000e64000802017f */
[----:B-1----:R-:W-:Y:S05]  /*16c60*/  @!P1 BRA `(.L_x_13700) ;  /* 0x0000004000f89947 */ /* 0x002fea0003800000 */
.L_x_13844:
[----:B------:R-:W2:Y:S04]  /*16c70*/  LDL R12, [R1+0x8] ;  /* 0x00000800010c7983 */ /* 0x000ea80000100800 */
[----:B------:R-:W3:Y:S01]  /*16c80*/  LDL R13, [R1+0x78] ;  /* 0x00007800010d7983 */ /* 0x000ee20000100800 */
[----:B------:R-:W-:Y:S05]  /*16c90*/  WARPSYNC.ALL ;  /* 0x0000000000007948 */ /* 0x000fea0003800000 */
[----:B--2---:R-:W-:-:S05]  /*16ca0*/  IMAD R2, R12, 0x2800, RZ ;  /* 0x000028000c027824 */ /* 0x004fca00078e02ff */
[----:B-1----:R-:W-:-:S05]  /*16cb0*/  LOP3.LUT R3, R2, R25, RZ, 0xfc, !PT ;  /* 0x0000001902037212 */ /* 0x002fca00078efcff */
[----:B------:R-:W-:-:S06]  /*16cc0*/  IMAD.IADD R4, R22, 0x1, R3 ;  /* 0x0000000116047824 */ /* 0x000fcc00078e0203 */
[----:B0-----:R-:W0:Y:S01]  /*16cd0*/  LDSM.16.MT88.4 R4, [R4+0x6000] ;  /* 0x006000000404783b */ /* 0x001e220000004200 */
[----:B------:R-:W-:-:S05]  /*16ce0*/  LOP3.LUT R3, R2, R24, RZ, 0xfc, !PT ;  /* 0x0000001802037212 */ /* 0x000fca00078efcff */
        /* <DEDUP_REMOVED lines=8> */
[----:B------:R-:W-:-:S06]  /*16d70*/  IADD3 R6, R22, R5, RZ ;  /* 0x0000000516067210 */ /* 0x000fcc0007ffe0ff */
[----:B------:R-:W0:Y:S01]  /*16d80*/  LDSM.16.MT88.4 R4, [R6+0x6000] ;  /* 0x006000000604783b */ /* 0x000e220000004200 */
        /* <DEDUP_REMOVED lines=8> */
[----:B------:R-:W-:-:S05]  /*16e10*/  LOP3.LUT R5, R3, R25, RZ, 0xfc, !PT ;  /* 0x0000001903057212 */ /* 0x000fca00078efcff */
[----:B------:R-:W-:-:S06]  /*16e20*/  IMAD.IADD R4, R22, 0x1, R5 ;  /* 0x0000000116047824 */ /* 0x000fcc00078e0205 */
        /* <DEDUP_REMOVED lines=8> */
[----:B0-----:R-:W-:-:S04]  /*16eb0*/  IADD3 R3, R2, 0x1800, RZ ;  /* 0x0000180002037810 */ /* 0x001fc80007ffe0ff */
[----:B------:R-:W-:-:S05]  /*16ec0*/  LOP3.LUT R5, R3, R25, RZ, 0xfc, !PT ;  /* 0x0000001903057212 */ /* 0x000fca00078efcff */
[----:B------:R-:W-:-:S06]  /*16ed0*/  IMAD.IADD R6, R22, 0x1, R5 ;  /* 0x0000000116067824 */ /* 0x000fcc00078e0205 */
[----:B------:R-:W0:Y:S01]  /*16ee0*/  LDSM.16.MT88.4 R4, [R6+0x6000] ;  /* 0x006000000604783b */ /* 0x000e220000004200 */
[----:B------:R-:W-:Y:S01]  /*16ef0*/  VIADD R2, R2, 0x2000 ;  /* 0x0000200002027836 */ /* 0x000fe20000000000 */
[----:B------:R-:W-:-:S05]  /*16f00*/  LOP3.LUT R3, R3, R24, RZ, 0xfc, !PT ;  /* 0x0000001803037212 */ /* 0x000fca00078efcff */
[----:B------:R-:W-:Y:S01]  /*16f10*/  IMAD.IADD R3, R23, 0x1, R3 ;  /* 0x0000000117037824 */ /* 0x000fe200078e0203 */
[C-C-:B0-----:R-:W-:Y:S02]  /*16f20*/  PRMT R8, R4.reuse, 0x6420, R5.reuse ;  /* 0x0000642004087816 */ /* 0x141fe40000000005 */
[----:B------:R-:W-:Y:S02]  /*16f30*/  PRMT R9, R4, 0x7531, R5 ;  /* 0x0000753104097816 */ /* 0x000fe40000000005 */
[----:B------:R-:W-:Y:S02]  /*16f40*/  LOP3.LUT R5, R2, R25, RZ, 0xfc, !PT ;  /* 0x0000001902057212 */ /* 0x000fe400078efcff */
[C-C-:B------:R-:W-:Y:S02]  /*16f50*/  PRMT R10, R6.reuse, 0x6420, R7.reuse ;  /* 0x00006420060a7816 */ /* 0x140fe40000000007 */
[----:B------:R-:W-:Y:S01]  /*16f60*/  PRMT R11, R6, 0x7531, R7 ;  /* 0x00007531060b7816 */ /* 0x000fe20000000007 */
[----:B------:R-:W-:-:S04]  /*16f70*/  IMAD.IADD R5, R22, 0x1, R5 ;  /* 0x0000000116057824 */ /* 0x000fc800078e0205 */
[----:B------:R-:W-:Y:S04]  /*16f80*/  STSM.16.M88.4 [R3], R8 ;  /* 0x0000000803007844 */ /* 0x000fe80000000200 */
[----:B------:R-:W0:Y:S01]  /*16f90*/  LDSM.16.MT88.4 R4, [R5+0x6000] ;  /* 0x006000000504783b */ /* 0x000e220000004200 */
[----:B---3--:R-:W-:Y:S02]  /*16fa0*/  ISETP.NE.AND P1, PT, R13, 0x3, PT ;  /* 0x000000030d00780c */ /* 0x008fe40003f25270 */
[----:B------:R-:W-:-:S04]  /*16fb0*/  LOP3.LUT R2, R2, R24, RZ, 0xfc, !PT ;  /* 0x0000001802027212 */ /* 0x000fc800078efcff */
[----:B------:R-:W-:Y:S02]  /*16fc0*/  IADD3 R23, R23, R2, RZ ;  /* 0x0000000217177210 */ /* 0x000fe40007ffe0ff */
        /* <DEDUP_REMOVED lines=13> */
.L_x_13701:
[----:B-1----:R1:W-:Y:S01]  /*170a0*/  SYNCS.ARRIVE.TRANS64.A1T0 RZ, [R0+URZ+0x13250], RZ ;  /* 0x013250ff00ff79a7 */ /* 0x0023e2000810003f */
[----:B------:R-:W-:Y:S06]  /*170b0*/  BAR.SYNC.DEFER_BLOCKING 0x2, 0x80 ;  /* 0x0082000000007b1d */ /* 0x000fec0000010000 */
[----:B------:R-:W-:Y:S05]  /*170c0*/  @!P0 BRA `(.L_x_13702) ;  /* 0x0000000000048947 */ /* 0x000fea0003800000 */
[----:B------:R-:W-:Y:S01]  /*170d0*/  BPT.TRAP 0x1 ;  /* 0x000000040000795c */ /* 0x000fe20000300000 */
.L_x_13702:
[----:B------:R-:W2:Y:S04]  /*170e0*/  LDL R2, [R1+0x34] ;  /* 0x0000340001027983 */ /* 0x000ea80000100800 */
[----:B------:R-:W3:Y:S01]  /*170f0*/  LDL.LU R3, [R1+0x18] ;  /* 0x0000180001037983 */ /* 0x000ee20000300800 */
[----:B-1----:R-:W-:-:S05]  /*17100*/  VIADD R0, R0, 0x13280 ;  /* 0x0001328000007836 */ /* 0x002fca0000000000 */
[----:B--2---:R-:W-:-:S04]  /*17110*/  PRMT R0, R2, 0x654, R0 ;  /* 0x0000065402007816 */ /* 0x004fc80000000000 */
[----:B------:R1:W-:Y:S02]  /*17120*/  SYNCS.ARRIVE.TRANS64.RED.A1T0 RZ, [R0+URZ], RZ ;  /* 0x000000ff00ff79a7 */ /* 0x0003e4000810043f */
[----:B-1----:R-:W-:-:S05]  /*17130*/  VIADD R0, R12, 0x1 ;  /* 0x000000010c007836 */ /* 0x002fca0000000000 */
[----:B------:R-:W-:-:S04]  /*17140*/  ISETP.NE.AND P0, PT, R0, 0x2, PT ;  /* 0x000000020000780c */ /* 0x000fc80003f05270 */
[----:B------:R-:W-:Y:S02]  /*17150*/  SEL R2, RZ, 0x1, P0 ;  /* 0x00000001ff027807 */ /* 0x000fe40000000000 */
[----:B------:R-:W-:Y:S02]  /*17160*/  SEL R0, R0, RZ, P0 ;  /* 0x000000ff00007207 */ /* 0x000fe40000000000 */
[----:B---3--:R-:W-:-:S03]  /*17170*/  LOP3.LUT R3, R3, R2, RZ, 0x3c, !PT ;  /* 0x0000000203037212 */ /* 0x008fc600078e3cff */
[----:B------:R1:W-:Y:S04]  /*17180*/  STL [R1+0x8], R0 ;  /* 0x0000080001007387 */ /* 0x0003e80000100800 */
[----:B------:R1:W-:Y:S02]  /*17190*/  STL [R1+0x18], R3 ;  /* 0x0000180301007387 */ /* 0x0003e40000100800 */
.L_x_13643:
        /* <DEDUP_REMOVED lines=13> */
.L_x_13703:
        /* <DEDUP_REMOVED lines=17> */
[----:B-1----:R-:W-:Y:S01]  /*17380*/  MOV R2, RZ ;  /* 0x000000ff00027202 */ /* 0x002fe20000000f00 */
        /* <DEDUP_REMOVED lines=17> */
[----:B------:R1:W2:Y:S02]  /*174a0*/  SHFL.IDX PT, R14, R3, 0x1f, 0x1f ;  /* 0x03e01f00030e7f89 */ /* 0x0002a400000e0000 */
.L_x_13854:
[----:B------:R-:W-:Y:S02]  /*174b0*/  ULDC UR4, c[0x0][0xc38] ;  /* 0x00030e0000047ab9 */ /* 0x000fe40000000800 */
[----:B------:R-:W-:-:S04]  /*174c0*/  IMAD.U32 R16, RZ, RZ, UR4 ;  /* 0x00000004ff107e24 */ /* 0x000fc8000f8e00ff */
[----:B--2---:R-:W-:-:S04]  /*174d0*/  IMAD R6, R14, R16, RZ ;  /* 0x000000100e067224 */ /* 0x004fc800078e02ff */
[----:B------:R-:W-:-:S05]  /*174e0*/  IMAD.IADD R4, R4, 0x1, R6 ;  /* 0x0000000104047824 */ /* 0x000fca00078e0206 */
[----:B------:R-:W-:-:S13]  /*174f0*/  ISETP.GT.AND P6, PT, R4, R0, PT ;  /* 0x000000000400720c */ /* 0x000fda0003fc4270 */
[----:B------:R-:W-:Y:S05]  /*17500*/  @P6 BRA `(.L_x_13706) ;  /* 0x00000000009c6947 */ /* 0x000fea0003800000 */
.L_x_13711:
[----:B------:R-:W2:Y:S01]  /*17510*/  LDC R2, c[0x0][0xc3c] ;  /* 0x00030f00ff027b82 */ /* 0x000ea20000000800 */
[----:B------:R-:W-:-:S05]  /*17520*/  VIADD R19, R19, 0x1f ;  /* 0x0000001f13137836 */ /* 0x000fca0000000000 */
[----:B--2---:R-:W-:-:S13]  /*17530*/  ISETP.GE.AND P6, PT, R19, R2, PT ;  /* 0x000000021300720c */ /* 0x004fda0003fc6270 */
[----:B------:R-:W-:Y:S05]  /*17540*/  @P6 BRA `(.L_x_13707) ;  /* 0x0000000400446947 */ /* 0x000fea0003800000 */
[----:B-1----:R-:W1:Y:S01]  /*17550*/  S2R R3, SR_TID.X ;  /* 0x0000000000037919 */ /* 0x002e620000002100 */
        /* <DEDUP_REMOVED lines=9> */
.L_x_13709:
[----:B------:R-:W-:Y:S05]  /*175f0*/  BSYNC B0 ;  /* 0x0000000000007941 */ /* 0x000fea0003800000 */
.L_x_13708:
        /* <DEDUP_REMOVED lines=18> */
.L_x_13862:
[----:B------:R-:W-:Y:S02]  /*17720*/  ULDC UR4, c[0x0][0xc38] ;  /* 0x00030e0000047ab9 */ /* 0x000fe40000000800 */
[----:B------:R-:W-:-:S04]  /*17730*/  IMAD.U32 R16, RZ, RZ, UR4 ;  /* 0x00000004ff107e24 */ /* 0x000fc8000f8e00ff */
[----:B--2---:R-:W-:-:S04]  /*17740*/  IMAD R6, R14, R16, RZ ;  /* 0x000000100e067224 */ /* 0x004fc800078e02ff */
[----:B------:R-:W-:-:S05]  /*17750*/  IMAD.IADD R4, R6, 0x1, R4 ;  /* 0x0000000106047824 */ /* 0x000fca00078e0204 */
[----:B------:R-:W-:-:S13]  /*17760*/  ISETP.GT.AND P6, PT, R4, R0, PT ;  /* 0x000000000400720c */ /* 0x000fda0003fc4270 */
[----:B------:R-:W-:Y:S05]  /*17770*/  @!P6 BRA `(.L_x_13711) ;  /* 0xfffffffc0064e947 */ /* 0x000fea000383ffff */
.L_x_13706:
        /* <DEDUP_REMOVED lines=8> */
.L_x_13866:
[----:B------:R-:W-:Y:S02]  /*17800*/  ISETP.NE.AND P0, PT, R5, RZ, PT ;  /* 0x000000ff0500720c */ /* 0x000fe40003f05270 */
[----:B--2---:R-:W-:-:S11]  /*17810*/  MOV R2, RZ ;  /* 0x000000ff00027202 */ /* 0x004fd60000000f00 */
[----:B------:R-:W-:Y:S05]  /*17820*/  @!P0 BRA `(.L_x_13713) ;  /* 0x0000000000108947 */ /* 0x000fea0003800000 */
[----:B------:R-:W-:Y:S01]  /*17830*/  UMOV UR4, 0xffffffff ;  /* 0xffffffff00047882 */ /* 0x000fe20000000000 */
[----:B------:R-:W-:Y:S02]  /*17840*/  VIADD R12, R4, 0xffffffff ;  /* 0xffffffff040c7836 */ /* 0x000fe40000000000 */
[----:B------:R-:W-:Y:S05]  /*17850*/  BRA.DIV UR4, `(.L_x_13714) ;  /* 0x00000042043c7947 */ /* 0x000fea000b800000 */
[----:B------:R2:W4:Y:S02]  /*17860*/  SHFL.IDX PT, R2, R3, R12, 0x1f ;  /* 0x00001f0c03027589 */ /* 0x00052400000e0000 */
.L_x_13713:
[----:B---3--:R-:W-:Y:S01]  /*17870*/  IABS R5, R17 ;  /* 0x0000001100057213 */ /* 0x008fe20000000000 */
[----:B----4-:R-:W-:Y:S02]  /*17880*/  IMAD R16, R2, R16, R6 ;  /* 0x0000001002107224 */ /* 0x010fe400078e0206 */
[----:B------:R-:W-:Y:S01]  /*17890*/  IMAD.IADD R19, R4, 0x1, R19 ;  /* 0x0000000104137824 */ /* 0x000fe200078e0213 */
[----:B------:R-:W3:Y:S02]  /*178a0*/  I2F.RP R7, R5 ;  /* 0x0000000500077306 */ /* 0x000ee40000209400 */
[----:B------:R-:W-:-:S06]  /*178b0*/  IADD3 R0, R0, -R16, RZ ;  /* 0x8000001000007210 */ /* 0x000fcc0007ffe0ff */
[----:B---3--:R-:W0:Y:S02]  /*178c0*/  MUFU.RCP R7, R7 ;  /* 0x0000000700077308 */ /* 0x008e240000001000 */
[----:B0-----:R-:W-:-:S06]  /*178d0*/  VIADD R8, R7, 0xffffffe ;  /* 0x0ffffffe07087836 */ /* 0x001fcc0000000000 */
[----:B-12---:R-:W0:Y:S02]  /*178e0*/  F2I.FTZ.U32.TRUNC.NTZ R3, R8 ;  /* 0x0000000800037305 */ /* 0x006e24000021f000 */
        /* <DEDUP_REMOVED lines=19> */
[--C-:B------:R-:W-:Y:S02]  /*17a20*/  IMAD.MOV R3, RZ, RZ, -R2.reuse ;  /* 0x000000ffff037224 */ /* 0x100fe400078e0a02 */
[----:B------:R-:W-:Y:S02]  /*17a30*/  IMAD.MOV.U32 R18, RZ, RZ, R2 ;  /* 0x000000ffff127224 */ /* 0x000fe400078e0002 */
[----:B------:R-:W-:Y:S01]  /*17a40*/  IMAD R17, R17, R3, R0 ;  /* 0x0000000311117224 */ /* 0x000fe200078e0200 */
[----:B------:R-:W-:Y:S06]  /*17a50*/  BRA `(.L_x_13715) ;  /* 0x00000000001c7947 */ /* 0x000fec0003800000 */
.L_x_13707:
[----:B------:R-:W-:Y:S01]  /*17a60*/  UMOV UR4, URZ ;  /* 0x0000003f00047c82 */ /* 0x000fe20008000000 */
[----:B------:R-:W-:Y:S01]  /*17a70*/  UMOV UR5, URZ ;  /* 0x0000003f00057c82 */ /* 0x000fe20008000000 */
[----:B------:R-:W-:Y:S01]  /*17a80*/  ULDC UR6, c[0x0][0xc3c] ;  /* 0x00030f0000067ab9 */ /* 0x000fe20000000800 */
[----:B------:R-:W-:Y:S01]  /*17a90*/  IMAD.MOV.U32 R16, RZ, RZ, R0 ;  /* 0x000000ffff107224 */ /* 0x000fe200078e0000 */
[----:B------:R-:W-:Y:S01]  /*17aa0*/  MOV R17, UR4 ;  /* 0x0000000400117c02 */ /* 0x000fe20008000f00 */
[----:B------:R-:W-:Y:S02]  /*17ab0*/  IMAD.U32 R18, RZ, RZ, UR5 ;  /* 0x00000005ff127e24 */ /* 0x000fe4000f8e00ff */
[----:B------:R-:W-:-:S07]  /*17ac0*/  IMAD.U32 R19, RZ, RZ, UR6 ;  /* 0x00000006ff137e24 */ /* 0x000fce000f8e00ff */
.L_x_13715:
[----:B------:R3:W2:Y:S01]  /*17ad0*/  LDL R2, [R1+0x34] ;  /* 0x0000340001027983 */ /* 0x0006a20000100800 */
[----:B------:R-:W4:Y:S01]  /*17ae0*/  S2R R0, SR_TID.X ;  /* 0x0000000000007919 */ /* 0x000f220000002100 */
[----:B------:R-:W-:Y:S05]  /*17af0*/  WARPSYNC.ALL ;  /* 0x0000000000007948 */ /* 0x000fea0003800000 */
[----:B----4-:R-:W-:Y:S01]  /*17b00*/  LOP3.LUT R0, R0, 0x1f, RZ, 0xc0, !PT ;  /* 0x0000001f00007812 */ /* 0x010fe200078ec0ff */
        /* <DEDUP_REMOVED lines=8> */
.L_x_13704:
[----:B------:R-:W-:Y:S02]  /*17b90*/  ULDC UR4, c[0x0][0xc3c] ;  /* 0x00030f0000047ab9 */ /* 0x000fe40000000800 */
[----:B--2---:R-:W-:-:S13]  /*17ba0*/  ISETP.GE.AND P0, PT, R19, UR4, PT ;  /* 0x0000000413007c0c */ /* 0x004fda000bf06270 */
[----:B------:R-:W-:Y:S05]  /*17bb0*/  @!P0 BRA `(.L_x_13716) ;  /* 0xffffff9c00188947 */ /* 0x000fea000383ffff */
[----:B------:R-:W-:Y:S05]  /*17bc0*/  BSYNC B7 ;  /* 0x0000000000077941 */ /* 0x000fea0003800000 */
.L_x_13606:
[----:B-1----:R-:W2:Y:S01]  /*17bd0*/  LDL.LU R0, [R1+0x6c] ;  /* 0x00006c0001007983 */ /* 0x002ea20000300800 */
[----:B------:R-:W-:Y:S01]  /*17be0*/  BSSY B0, `(.L_x_13717) ;  /* 0x000000b000007945 */ /* 0x000fe20003800000 */
[----:B------:R-:W1:Y:S01]  /*17bf0*/  S2R R5, SR_CgaCtaId ;  /* 0x0000000000057919 */ /* 0x000e620000008800 */
[----:B--2---:R-:W-:-:S05]  /*17c00*/  VIADD R0, R0, 0x1 ;  /* 0x0000000100007836 */ /* 0x004fca0000000000 */
[----:B---3--:R-:W-:-:S04]  /*17c10*/  LEA.HI R2, R0, R0, RZ, 0x1 ;  /* 0x0000000000027211 */ /* 0x008fc800078f08ff */
[----:B------:R-:W-:Y:S02]  /*17c20*/  LOP3.LUT R3, R2, 0xfffffffe, RZ, 0xc0, !PT ;  /* 0xfffffffe02037812 */ /* 0x000fe400078ec0ff */
[----:B------:R-:W-:-:S03]  /*17c30*/  MOV R2, 0x400 ;  /* 0x0000040000027802 */ /* 0x000fc60000000f00 */
[----:B------:R-:W-:Y:S01]  /*17c40*/  IMAD.IADD R0, R0, 0x1, -R3 ;  /* 0x0000000100007824 */ /* 0x000fe200078e0a03 */
[----:B-1----:R-:W-:-:S04]  /*17c50*/  LEA R5, R5, R2, 0x18 ;  /* 0x0000000205057211 */ /* 0x002fc800078ec0ff */
[----:B------:R-:W-:-:S04]  /*17c60*/  SHF.L.U32 R0, R0, 0x1f, RZ ;  /* 0x0000001f00007819 */ /* 0x000fc800000006ff */
[----:B------:R-:W1:Y:S02]  /*17c70*/  SYNCS.PHASECHK.TRANS64.TRYWAIT P0, [R5+URZ+0x13220], R0 ;  /* 0x01322000050075a7 */ /* 0x000e64000800017f */
[----:B-1----:R-:W-:Y:S05]  /*17c80*/  @!P0 BRA `(.L_x_13718) ;  /* 0x0000003c00588947 */ /* 0x002fea0003800000 */
.L_x_13869:
[----:B------:R-:W-:Y:S05]  /*17c90*/  BSYNC B0 ;  /* 0x0000000000007941 */ /* 0x000fea0003800000 */
.L_x_13717:
[----:B------:R-:W-:-:S03]  /*17ca0*/  UMOV UR4, 0xffffffff ;  /* 0xffffffff00047882 */ /* 0x000fc60000000000 */
[----:B------:R-:W-:Y:S05]  /*17cb0*/  BRA.DIV UR4, `(.L_x_13719) ;  /* 0x0000003e04607947 */ /* 0x000fea000b800000 */
[----:B-1----:R-:W1:Y:S02]  /*17cc0*/  S2R R0, SR_TID.X ;  /* 0x0000000000007919 */ /* 0x002e640000002100 */
[----:B-1----:R-:W-:-:S04]  /*17cd0*/  SHF.R.U32.HI R0, RZ, 0x5, R0 ;  /* 0x00000005ff007819 */ /* 0x002fc80000011600 */
[----:B------:R-:W-:-:S05]  /*17ce0*/  LOP3.LUT R0, R0, 0x3, RZ, 0xc0, !PT ;  /* 0x0000000300007812 */ /* 0x000fca00078ec0ff */
[----:B------:R1:W2:Y:S02]  /*17cf0*/  SHFL.IDX PT, R14, R0, RZ, 0x1f ;  /* 0x00001fff000e7589 */ /* 0x0002a400000e0000 */
.L_x_13872:
[----:B--2---:R-:W-:-:S13]  /*17d00*/  ISETP.NE.AND P0, PT, R14, RZ, PT ;  /* 0x000000ff0e00720c */ /* 0x004fda0003f05270 */
[----:B------:R-:W-:Y:S05]  /*17d10*/  @P0 BRA `(.L_x_13495) ;  /* 0x0000000000b40947 */ /* 0x000fea0003800000 */
[----:B------:R-:W-:-:S03]  /*17d20*/  UMOV UR4, 0xffffffff ;  /* 0xffffffff00047882 */ /* 0x000fc60000000000 */
[----:B------:R-:W-:Y:S05]  /*17d30*/  BRA.DIV UR4, `(.L_x_13720) ;  /* 0x0000003e04747947 */ /* 0x000fea000b800000 */
[----:B------:R-:W-:-:S13]  /*17d40*/  ELECT P6, URZ, PT ;  /* 0x00000000003f782f */ /* 0x000fda00038c0000 */
.L_x_13875:
[----:B------:R-:W-:Y:S05]  /*17d50*/  @!P6 BRA `(.L_x_13495) ;  /* 0x0000000000a4e947 */ /* 0x000fea0003800000 */
[----:B-1----:R-:W2:Y:S02]  /*17d60*/  LDL.LU R0, [R1+0x3c] ;  /* 0x00003c0001007983 */ /* 0x002ea40000300800 */
[----:B--2---:R-:W-:-:S04]  /*17d70*/  LOP3.LUT R0, R0, 0x2, RZ, 0xfc, !PT ;  /* 0x0000000200007812 */ /* 0x004fc800078efcff */
[----:B------:R-:W-:-:S13]  /*17d80*/  ISETP.NE.AND P0, PT, R0, 0x3, PT ;  /* 0x000000030000780c */ /* 0x000fda0003f05270 */
[----:B------:R-:W-:Y:S05]  /*17d90*/  @!P0 BRA `(.L_x_13721) ;  /* 0x0000000000048947 */ /* 0x000fea0003800000 */
[----:B------:R-:W-:Y:S01]  /*17da0*/  BPT.TRAP 0x1 ;  /* 0x000000040000795c */ /* 0x000fe20000300000 */
.L_x_13721:
[----:B------:R-:W2:Y:S04]  /*17db0*/  LDL R2, [R1+0x18] ;  /* 0x0000180001027983 */ /* 0x000ea80000100800 */
[----:B------:R-:W3:Y:S01]  /*17dc0*/  LDL.LU R0, [R1+0x8] ;  /* 0x0000080001007983 */ /* 0x000ee20000300800 */
[----:B--2---:R-:W-:Y:S02]  /*17dd0*/  SHF.L.U32 R3, R2, 0x1f, RZ ;  /* 0x0000001f02037819 */ /* 0x004fe400000006ff */
[C---:B---3--:R-:W-:Y:S01]  /*17de0*/  LEA R4, R0.reuse, R5, 0x3 ;  /* 0x0000000500047211 */ /* 0x048fe200078e18ff */
[----:B------:R-:W-:-:S03]  /*17df0*/  VIADD R0, R0, 0x1 ;  /* 0x0000000100007836 */ /* 0x000fc60000000000 */
[----:B------:R-:W1:Y:S02]  /*17e00*/  SYNCS.PHASECHK.TRANS64.TRYWAIT P1, [R4+URZ+0x13240], R3 ;  /* 0x01324003040075a7 */ /* 0x000e64000802017f */
[----:B------:R-:W-:-:S04]  /*17e10*/  ISETP.NE.AND P2, PT, R0, 0x2, PT ;  /* 0x000000020000780c */ /* 0x000fc80003f45270 */
[----:B------:R-:W-:Y:S01]  /*17e20*/  SEL R2, RZ, 0x1, P2 ;  /* 0x00000001ff027807 */ /* 0x000fe20001000000 */
[----:B-1----:R-:W-:Y:S08]  /*17e30*/  @!P1 BRA `(.L_x_13722) ;  /* 0x0000003c00549947 */ /* 0x002ff00003800000 */
.L_x_13876:
[----:B------:R-:W2:Y:S01]  /*17e40*/  LDL.LU R6, [R1+0x18] ;  /* 0x0000180001067983 */ /* 0x000ea20000300800 */
[----:B------:R-:W-:Y:S02]  /*17e50*/  SEL R0, R0, RZ, P2 ;  /* 0x000000ff00007207 */ /* 0x000fe40001000000 */
[----:B--2---:R-:W-:Y:S01]  /*17e60*/  LOP3.LUT R2, R6, R2, RZ, 0x3c, !PT ;  /* 0x0000000206027212 */ /* 0x004fe200078e3cff */
[----:B------:R-:W-:Y:S06]  /*17e70*/  @!P0 BRA `(.L_x_13723) ;  /* 0x0000000000048947 */ /* 0x000fec0003800000 */
[----:B------:R-:W-:Y:S01]  /*17e80*/  BPT.TRAP 0x1 ;  /* 0x000000040000795c */ /* 0x000fe20000300000 */
.L_x_13723:
[----:B------:R-:W-:Y:S01]  /*17e90*/  IMAD R5, R0, 0x8, R5 ;  /* 0x0000000800057824 */ /* 0x000fe200078e0205 */
[----:B------:R-:W-:-:S04]  /*17ea0*/  SHF.L.U32 R0, R2, 0x1f, RZ ;  /* 0x0000001f02007819 */ /* 0x000fc800000006ff */
[----:B------:R-:W2:Y:S02]  /*17eb0*/  SYNCS.PHASECHK.TRANS64.TRYWAIT P1, [R5+URZ+0x13240], R0 ;  /* 0x01324000050075a7 */ /* 0x000ea4000802017f */
[----:B--2---:R-:W-:Y:S05]  /*17ec0*/  @!P1 BRA `(.L_x_13724) ;  /* 0x0000003c00449947 */ /* 0x004fea0003800000 */
.L_x_13877:
[----:B------:R-:W-:Y:S05]  /*17ed0*/  @!P0 BRA `(.L_x_13725) ;  /* 0x0000000000048947 */ /* 0x000fea0003800000 */
[----:B------:R-:W-:Y:S01]  /*17ee0*/  BPT.TRAP 0x1 ;  /* 0x000000040000795c */ /* 0x000fe20000300000 */
.L_x_13725:
[----:B------:R-:W3:Y:S02]  /*17ef0*/  SYNCS.PHASECHK.TRANS64.TRYWAIT P1, [R4+URZ+0x13260], R3 ;  /* 0x01326003040075a7 */ /* 0x000ee4000802017f */
[----:B---3--:R-:W-:Y:S05]  /*17f00*/  @!P1 BRA `(.L_x_13726) ;  /* 0x0000003c00489947 */ /* 0x008fea0003800000 */
.L_x_13878:
[----:B------:R-:W-:Y:S05]  /*17f10*/  @!P0 BRA `(.L_x_13727) ;  /* 0x0000000000048947 */ /* 0x000fea0003800000 */
[----:B------:R-:W-:Y:S01]  /*17f20*/  BPT.TRAP 0x1 ;  /* 0x000000040000795c */ /* 0x000fe20000300000 */
.L_x_13727:
[----:B------:R-:W4:Y:S02]  /*17f30*/  SYNCS.PHASECHK.TRANS64.TRYWAIT P1, [R5+URZ+0x13260], R0 ;  /* 0x01326000050075a7 */ /* 0x000f24000802017f */
[----:B----4-:R-:W-:Y:S05]  /*17f40*/  @!P1 BRA `(.L_x_13728) ;  /* 0x0000003c004c9947 */ /* 0x010fea0003800000 */
.L_x_13879:
[----:B------:R-:W-:Y:S05]  /*17f50*/  @!P0 BRA `(.L_x_13729) ;  /* 0x0000000000048947 */ /* 0x000fea0003800000 */
[----:B------:R-:W-:Y:S01]  /*17f60*/  BPT.TRAP 0x1 ;  /* 0x000000040000795c */ /* 0x000fe20000300000 */
.L_x_13729:
[----:B------:R-:W0:Y:S02]  /*17f70*/  SYNCS.PHASECHK.TRANS64.TRYWAIT P1, [R4+URZ+0x13280], R3 ;  /* 0x01328003040075a7 */ /* 0x000e24000802017f */
[----:B0-----:R-:W-:Y:S05]  /*17f80*/  @!P1 BRA `(.L_x_13730) ;  /* 0x0000003c00509947 */ /* 0x001fea0003800000 */
.L_x_13880:
[----:B------:R-:W-:Y:S05]  /*17f90*/  @!P0 BRA `(.L_x_13731) ;  /* 0x0000000000048947 */ /* 0x000fea0003800000 */
[----:B------:R-:W-:Y:S01]  /*17fa0*/  BPT.TRAP 0x1 ;  /* 0x000000040000795c */ /* 0x000fe20000300000 */
.L_x_13731:
[----:B------:R0:W0:Y:S02]  /*17fb0*/  SYNCS.PHASECHK.TRANS64.TRYWAIT P0, [R5+URZ+0x13280], R0 ;  /* 0x01328000050075a7 */ /* 0x000024000800017f */
[----:B0-----:R-:W-:Y:S05]  /*17fc0*/  @!P0 NANOSLEEP.SYNCS 0x989680 ;  /* 0x009896800000895d */ /* 0x001fea0003900000 */
[----:B------:R-:W0:Y:S02]  /*17fd0*/  @!P0 SYNCS.PHASECHK.TRANS64 P0, [R5+URZ+0x13280], R0 ;  /* 0x01328000050085a7 */ /* 0x000e24000800007f */
[----:B0-----:R-:W-:Y:S05]  /*17fe0*/  @!P0 BRA `(.L_x_13731) ;  /* 0xfffffffc00f08947 */ /* 0x001fea000383ffff */
.L_x_13495:
[----:B------:R-:W-:Y:S05]  /*17ff0*/  BSYNC B8 ;  /* 0x0000000000087941 */ /* 0x000fea0003800000 */
.L_x_13492:
[----:B------:R-:W-:Y:S05]  /*18000*/  EXIT ;  /* 0x000000000000794d */ /* 0x000fea0003800000 */
.L_x_13511:
[----:B0-----:R0:W1:Y:S02]  /*18010*/  SYNCS.PHASECHK.TRANS64.TRYWAIT P5, [R66+URZ+0x13290], R67 ;  /* 0x01329043420075a7 */ /* 0x00106400080a017f */
[----:B-1----:R-:W-:Y:S05]  /*18020*/  @!P5 NANOSLEEP.SYNCS 0x989680 ;  /* 0x009896800000d95d */ /* 0x002fea0003900000 */
[----:B------:R-:W1:Y:S02]  /*18030*/  @!P5 SYNCS.PHASECHK.TRANS64 P5, [R66+URZ+0x13290], R67 ;  /* 0x013290434200d5a7 */ /* 0x000e6400080a007f */
[----:B-1----:R-:W-:Y:S05]  /*18040*/  @!P5 BRA `(.L_x_13511) ;  /* 0xfffffffc00f0d947 */ /* 0x002fea000383ffff */
[----:B------:R-:W-:Y:S05]  /*18050*/  BRA `(.L_x_13732) ;  /* 0xfffffea400807947 */ /* 0x000fea000383ffff */
.L_x_13512:
[----:B------:R-:W-:Y:S01]  /*18060*/  BSSY B1, `(.L_x_13733) ;  /* 0x0000007000017945 */ /* 0x000fe20003800000 */
[----:B------:R-:W-:Y:S01]  /*18070*/  IMAD.MOV.U32 R12, RZ, RZ, RZ ;  /* 0x000000ffff0c7224 */ /* 0x000fe200078e00ff */
[----:B------:R-:W-:Y:S01]  /*18080*/  MOV R15, 0xffffffff ;  /* 0xffffffff000f7802 */ /* 0x000fe20000000f00 */
[----:B------:R-:W-:-:S07]  /*18090*/  IMAD.MOV.U32 R11, RZ, RZ, 0x1e1f ;  /* 0x00001e1fff0b7424 */ /* 0x000fce00078e00ff */
[----:B0-----:R-:W-:Y:S05]  /*180a0*/  WARPSYNC.COLLECTIVE R15, `(.L_x_13734) ;  /* 0x000000000f087348 */ /* 0x001fea0003c00000 */
[----:B------:R1:W2:Y:S02]  /*180b0*/  SHFL.IDX P6, R14, R13, R12, R11 ;  /* 0x0000000c0d0e7389 */ /* 0x0002a400000c000b */
[----:B012---:R-:W-:Y:S01]  /*180c0*/  ENDCOLLECTIVE ;  /* 0x000000000000791b */ /* 0x007fe20003800000 */
.L_x_13734:
[----:B------:R-:W-:Y:S05]  /*180d0*/  BSYNC B1 ;  /* 0x0000000000017941 */ /* 0x000fea0003800000 */
.L_x_13733:
        /* <DEDUP_REMOVED lines=8> */
.L_x_13735:
[----:B------:R-:W-:Y:S05]  /*18160*/  BRA `(.L_x_13736) ;  /* 0xfffffea400507947 */ /* 0x000fea000383ffff */
.L_x_13522:
[----:B0-----:R0:W1:Y:S02]  /*18170*/  SYNCS.PHASECHK.TRANS64.TRYWAIT P6, [R66+URZ+0x13290], R67 ;  /* 0x01329043420075a7 */ /* 0x00106400080c017f */
[----:B-1----:R-:W-:Y:S05]  /*18180*/  @!P6 NANOSLEEP.SYNCS 0x989680 ;  /* 0x009896800000e95d */ /* 0x002fea0003900000 */
[----:B------:R-:W1:Y:S02]  /*18190*/  @!P6 SYNCS.PHASECHK.TRANS64 P6, [R66+URZ+0x13290], R67 ;  /* 0x013290434200e5a7 */ /* 0x000e6400080c007f */
[----:B-1----:R-:W-:Y:S05]  /*181a0*/  @!P6 BRA `(.L_x_13522) ;  /* 0xfffffffc00f0e947 */ /* 0x002fea000383ffff */
[----:B------:R-:W-:Y:S05]  /*181b0*/  BRA `(.L_x_13737) ;  /* 0xfffffeb400ac7947 */ /* 0x000fea000383ffff */
.L_x_13523:
[----:B------:R-:W-:Y:S01]  /*181c0*/  BSSY B1, `(.L_x_13738) ;  /* 0x0000007000017945 */ /* 0x000fe20003800000 */
[----:B------:R-:W-:Y:S02]  /*181d0*/  IMAD.MOV.U32 R12, RZ, RZ, RZ ;  /* 0x000000ffff0c7224 */ /* 0x000fe400078e00ff */
[----:B------:R-:W-:Y:S02]  /*181e0*/  IMAD.MOV.U32 R11, RZ, RZ, 0x1e1f ;  /* 0x00001e1fff0b7424 */ /* 0x000fe400078e00ff */
[----:B------:R-:W-:-:S07]  /*181f0*/  IMAD.MOV.U32 R15, RZ, RZ, -0x1 ;  /* 0xffffffffff0f7424 */ /* 0x000fce00078e00ff */
[----:B0-----:R-:W-:Y:S05]  /*18200*/  WARPSYNC.COLLECTIVE R15, `(.L_x_13739) ;  /* 0x000000000f087348 */ /* 0x001fea0003c00000 */
[----:B------:R1:W2:Y:S02]  /*18210*/  SHFL.IDX P6, R14, R13, R12, R11 ;  /* 0x0000000c0d0e7389 */ /* 0x0002a400000c000b */
[----:B012---:R-:W-:Y:S01]  /*18220*/  ENDCOLLECTIVE ;  /* 0x000000000000791b */ /* 0x007fe20003800000 */
.L_x_13739:
[----:B------:R-:W-:Y:S05]  /*18230*/  BSYNC B1 ;  /* 0x0000000000017941 */ /* 0x000fea0003800000 */
.L_x_13738:
        /* <DEDUP_REMOVED lines=8> */
.L_x_13740:
[----:B------:R-:W-:Y:S01]  /*182c0*/  IMAD.MOV.U32 R71, RZ, RZ, R14 ;  /* 0x000000ffff477224 */ /* 0x000fe200078e000e */
[----:B------:R-:W-:Y:S06]  /*182d0*/  BRA `(.L_x_13741) ;  /* 0xfffffeb400787947 */ /* 0x000fec000383ffff */
.L_x_13528:
[----:B0-----:R0:W1:Y:S02]  /*182e0*/  SYNCS.PHASECHK.TRANS64.TRYWAIT P3, [R66+URZ+0x13290], R67 ;  /* 0x01329043420075a7 */ /* 0x001064000806017f */
[----:B-1----:R-:W-:Y:S05]  /*182f0*/  @!P3 NANOSLEEP.SYNCS 0x989680 ;  /* 0x009896800000b95d */ /* 0x002fea0003900000 */
[----:B------:R-:W1:Y:S02]  /*18300*/  @!P3 SYNCS.PHASECHK.TRANS64 P3, [R66+URZ+0x13290], R67 ;  /* 0x013290434200b5a7 */ /* 0x000e64000806007f */
[----:B-1----:R-:W-:Y:S05]  /*18310*/  @!P3 BRA `(.L_x_13528) ;  /* 0xfffffffc00f0b947 */ /* 0x002fea000383ffff */
[----:B------:R-:W-:Y:S05]  /*18320*/  BRA `(.L_x_13742) ;  /* 0xfffffec400647947 */ /* 0x000fea000383ffff */
.L_x_13529:
[----:B------:R-:W-:Y:S01]  /*18330*/  BSSY B1, `(.L_x_13743) ;  /* 0x0000007000017945 */ /* 0x000fe20003800000 */
[----:B------:R-:W-:Y:S01]  /*18340*/  MOV R12, RZ ;  /* 0x000000ff000c7202 */ /* 0x000fe20000000f00 */
[----:B------:R-:W-:Y:S02]  /*18350*/  IMAD.MOV.U32 R11, RZ, RZ, 0x1e1f ;  /* 0x00001e1fff0b7424 */ /* 0x000fe400078e00ff */
[----:B------:R-:W-:-:S07]  /*18360*/  IMAD.MOV.U32 R15, RZ, RZ, -0x1 ;  /* 0xffffffffff0f7424 */ /* 0x000fce00078e00ff */
[----:B0-----:R-:W-:Y:S05]  /*18370*/  WARPSYNC.COLLECTIVE R15, `(.L_x_13744) ;  /* 0x000000000f087348 */ /* 0x001fea0003c00000 */
[----:B------:R1:W2:Y:S02]  /*18380*/  SHFL.IDX P6, R14, R13, R12, R11 ;  /* 0x0000000c0d0e7389 */ /* 0x0002a400000c000b */
[----:B012---:R-:W-:Y:S01]  /*18390*/  ENDCOLLECTIVE ;  /* 0x000000000000791b */ /* 0x007fe20003800000 */
.L_x_13744:
[----:B------:R-:W-:Y:S05]  /*183a0*/  BSYNC B1 ;  /* 0x0000000000017941 */ /* 0x000fea0003800000 */
.L_x_13743:
        /* <DEDUP_REMOVED lines=8> */
.L_x_13745:
[----:B------:R-:W-:Y:S05]  /*18430*/  BRA `(.L_x_13746) ;  /* 0xfffffec4009c7947 */ /* 0x000fea000383ffff */
.L_x_13533:
[----:B-1----:R1:W4:Y:S02]  /*18440*/  SYNCS.PHASECHK.TRANS64.TRYWAIT P4, [R66+URZ+0x132b0], R67 ;  /* 0x0132b043420075a7 */ /* 0x002324000808017f */
[----:B----4-:R-:W-:Y:S05]  /*18450*/  @!P4 NANOSLEEP.SYNCS 0x989680 ;  /* 0x009896800000c95d */ /* 0x010fea0003900000 */
[----:B------:R-:W4:Y:S02]  /*18460*/  @!P4 SYNCS.PHASECHK.TRANS64 P4, [R66+URZ+0x132b0], R67 ;  /* 0x0132b0434200c5a7 */ /* 0x000f24000808007f */
[----:B----4-:R-:W-:Y:S05]  /*18470*/  @!P4 BRA `(.L_x_13533) ;  /* 0xfffffffc00f0c947 */ /* 0x010fea000383ffff */
[----:B------:R-:W-:Y:S05]  /*18480*/  BRA `(.L_x_13747) ;  /* 0xfffffec800107947 */ /* 0x000fea000383ffff */
.L_x_13551:
        /* <DEDUP_REMOVED lines=8> */
.L_x_13749:
[----:B------:R-:W-:Y:S05]  /*18510*/  BSYNC B1 ;  /* 0x0000000000017941 */ /* 0x000fea0003800000 */
.L_x_13748:
        /* <DEDUP_REMOVED lines=8> */
.L_x_13750:
[----:B------:R-:W-:Y:S02]  /*185a0*/  IMAD.MOV.U32 R13, RZ, RZ, R30 ;  /* 0x000000ffff0d7224 */ /* 0x000fe400078e001e */
[----:B------:R-:W-:-:S07]  /*185b0*/  IMAD.MOV.U32 R27, RZ, RZ, R14 ;  /* 0x000000ffff1b7224 */ /* 0x000fce00078e000e */
[----:B------:R-:W-:Y:S05]  /*185c0*/  WARPSYNC.COLLECTIVE R15, `(.L_x_13751) ;  /* 0x000000000f087348 */ /* 0x000fea0003c00000 */
[----:B------:R0:W1:Y:S02]  /*185d0*/  SHFL.IDX P6, R14, R13, R12, R11 ;  /* 0x0000000c0d0e7389 */ /* 0x00006400000c000b */
[----:B01----:R-:W-:Y:S01]  /*185e0*/  ENDCOLLECTIVE ;  /* 0x000000000000791b */ /* 0x003fe20003800000 */
.L_x_13751:
[----:B------:R-:W-:Y:S01]  /*185f0*/  MOV R13, R24 ;  /* 0x00000018000d7202 */ /* 0x000fe20000000f00 */
[----:B------:R-:W-:-:S07]  /*18600*/  IMAD.MOV.U32 R3, RZ, RZ, R14 ;  /* 0x000000ffff037224 */ /* 0x000fce00078e000e */
[----:B------:R-:W-:Y:S05]  /*18610*/  WARPSYNC.COLLECTIVE R15, `(.L_x_13752) ;  /* 0x000000000f087348 */ /* 0x000fea0003c00000 */
[----:B------:R0:W1:Y:S02]  /*18620*/  SHFL.IDX P6, R14, R13, R12, R11 ;  /* 0x0000000c0d0e7389 */ /* 0x00006400000c000b */
[----:B01----:R-:W-:Y:S01]  /*18630*/  ENDCOLLECTIVE ;  /* 0x000000000000791b */ /* 0x003fe20003800000 */
.L_x_13752:
[----:B------:R-:W-:Y:S05]  /*18640*/  BRA `(.L_x_13753) ;  /* 0xfffffed400307947 */ /* 0x000fea000383ffff */
.L_x_13555:
[----:B-1----:R1:W3:Y:S02]  /*18650*/  SYNCS.PHASECHK.TRANS64.TRYWAIT P0, [R18+URZ+0x13200], R25 ;  /* 0x01320019120075a7 */ /* 0x0022e4000800017f */
[----:B---3--:R-:W-:Y:S05]  /*18660*/  @!P0 NANOSLEEP.SYNCS 0x989680 ;  /* 0x009896800000895d */ /* 0x008fea0003900000 */
[----:B------:R-:W3:Y:S02]  /*18670*/  @!P0 SYNCS.PHASECHK.TRANS64 P0, [R18+URZ+0x13200], R25 ;  /* 0x01320019120085a7 */ /* 0x000ee4000800007f */
[----:B---3--:R-:W-:Y:S05]  /*18680*/  @!P0 BRA `(.L_x_13555) ;  /* 0xfffffffc00f08947 */ /* 0x008fea000383ffff */
[----:B------:R-:W-:Y:S05]  /*18690*/  BRA `(.L_x_13754) ;  /* 0xfffffed400c87947 */ /* 0x000fea000383ffff */
.L_x_13559:
        /* <DEDUP_REMOVED lines=8> */
.L_x_13756:
[----:B------:R-:W-:Y:S05]  /*18720*/  BSYNC B1 ;  /* 0x0000000000017941 */ /* 0x000fea0003800000 */
.L_x_13755:
        /* <DEDUP_REMOVED lines=8> */
.L_x_13757:
[----:B------:R-:W-:Y:S01]  /*187b0*/  IMAD.MOV.U32 R13, RZ, RZ, R30 ;  /* 0x000000ffff0d7224 */ /* 0x000fe200078e001e */
[----:B------:R-:W-:-:S07]  /*187c0*/  MOV R27, R14 ;  /* 0x0000000e001b7202 */ /* 0x000fce0000000f00 */
[----:B------:R-:W-:Y:S05]  /*187d0*/  WARPSYNC.COLLECTIVE R15, `(.L_x_13758) ;  /* 0x000000000f087348 */ /* 0x000fea0003c00000 */
[----:B------:R0:W1:Y:S02]  /*187e0*/  SHFL.IDX P6, R14, R13, R12, R11 ;  /* 0x0000000c0d0e7389 */ /* 0x00006400000c000b */
[----:B01----:R-:W-:Y:S01]  /*187f0*/  ENDCOLLECTIVE ;  /* 0x000000000000791b */ /* 0x003fe20003800000 */
.L_x_13758:
[----:B------:R-:W-:Y:S02]  /*18800*/  IMAD.MOV.U32 R13, RZ, RZ, R24 ;  /* 0x000000ffff0d7224 */ /* 0x000fe400078e0018 */
[----:B------:R-:W-:-:S07]  /*18810*/  IMAD.MOV.U32 R21, RZ, RZ, R14 ;  /* 0x000000ffff157224 */ /* 0x000fce00078e000e */
[----:B------:R-:W-:Y:S05]  /*18820*/  WARPSYNC.COLLECTIVE R15, `(.L_x_13759) ;  /* 0x000000000f087348 */ /* 0x000fea0003c00000 */
[----:B------:R0:W1:Y:S02]  /*18830*/  SHFL.IDX P6, R14, R13, R12, R11 ;  /* 0x0000000c0d0e7389 */ /* 0x00006400000c000b */
[----:B01----:R-:W-:Y:S01]  /*18840*/  ENDCOLLECTIVE ;  /* 0x000000000000791b */ /* 0x003fe20003800000 */
.L_x_13759:
[----:B------:R-:W-:Y:S05]  /*18850*/  BRA `(.L_x_13760) ;  /* 0xfffffee400787947 */ /* 0x000fea000383ffff */
.L_x_13563:
[----:B-1----:R1:W3:Y:S02]  /*18860*/  SYNCS.PHASECHK.TRANS64.TRYWAIT P1, [R18+URZ+0x13200], R25 ;  /* 0x01320019120075a7 */ /* 0x0022e4000802017f */
[----:B---3--:R-:W-:Y:S05]  /*18870*/  @!P1 NANOSLEEP.SYNCS 0x989680 ;  /* 0x009896800000995d */ /* 0x008fea0003900000 */
[----:B------:R-:W3:Y:S02]  /*18880*/  @!P1 SYNCS.PHASECHK.TRANS64 P1, [R18+URZ+0x13200], R25 ;  /* 0x01320019120095a7 */ /* 0x000ee4000802007f */
[----:B---3--:R-:W-:Y:S05]  /*18890*/  @!P1 BRA `(.L_x_13563) ;  /* 0xfffffffc00f09947 */ /* 0x008fea000383ffff */
[----:B------:R-:W-:Y:S05]  /*188a0*/  BRA `(.L_x_13761) ;  /* 0xfffffee400fc7947 */ /* 0x000fea000383ffff */
.L_x_13567:
[----:B-1----:R1:W3:Y:S02]  /*188b0*/  SYNCS.PHASECHK.TRANS64.TRYWAIT P1, [R0+URZ+0x13230], R5 ;  /* 0x01323005000075a7 */ /* 0x0022e4000802017f */
[----:B---3--:R-:W-:Y:S05]  /*188c0*/  @!P1 NANOSLEEP.SYNCS 0x989680 ;  /* 0x009896800000995d */ /* 0x008fea0003900000 */
[----:B------:R-:W3:Y:S02]  /*188d0*/  @!P1 SYNCS.PHASECHK.TRANS64 P1, [R0+URZ+0x13230], R5 ;  /* 0x01323005000095a7 */ /* 0x000ee4000802007f */
[----:B---3--:R-:W-:Y:S05]  /*188e0*/  @!P1 BRA `(.L_x_13567) ;  /* 0xfffffffc00f09947 */ /* 0x008fea000383ffff */
[----:B------:R-:W-:Y:S05]  /*188f0*/  BRA `(.L_x_13566) ;  /* 0xfffffef800507947 */ /* 0x000fea000383ffff */
.L_x_13575:
[----:B0-----:R0:W2:Y:S02]  /*18900*/  SYNCS.PHASECHK.TRANS64.TRYWAIT P1, [R13+URZ+0x13230], R10 ;  /* 0x0132300a0d0075a7 */ /* 0x0010a4000802017f */
[----:B--2---:R-:W-:Y:S05]  /*18910*/  @!P1 NANOSLEEP.SYNCS 0x989680 ;  /* 0x009896800000995d */ /* 0x004fea0003900000 */
[----:B------:R-:W2:Y:S02]  /*18920*/  @!P1 SYNCS.PHASECHK.TRANS64 P1, [R13+URZ+0x13230], R10 ;  /* 0x0132300a0d0095a7 */ /* 0x000ea4000802007f */
[----:B--2---:R-:W-:Y:S05]  /*18930*/  @!P1 BRA `(.L_x_13575) ;  /* 0xfffffffc00f09947 */ /* 0x004fea000383ffff */
[----:B------:R-:W-:Y:S05]  /*18940*/  BRA `(.L_x_13574) ;  /* 0xffffff2c00487947 */ /* 0x000fea000383ffff */
.L_x_13580:
[----:B-1----:R1:W2:Y:S02]  /*18950*/  SYNCS.PHASECHK.TRANS64.TRYWAIT P1, [R14+URZ+0x13250], R9 ;  /* 0x013250090e0075a7 */ /* 0x0022a4000802017f */
[----:B--2---:R-:W-:Y:S05]  /*18960*/  @!P1 NANOSLEEP.SYNCS 0x989680 ;  /* 0x009896800000995d */ /* 0x004fea0003900000 */
[----:B------:R-:W2:Y:S02]  /*18970*/  @!P1 SYNCS.PHASECHK.TRANS64 P1, [R14+URZ+0x13250], R9 ;  /* 0x013250090e0095a7 */ /* 0x000ea4000802007f */
[----:B--2---:R-:W-:Y:S05]  /*18980*/  @!P1 BRA `(.L_x_13580) ;  /* 0xfffffffc00f09947 */ /* 0x004fea000383ffff */
[----:B------:R-:W-:Y:S05]  /*18990*/  BRA `(.L_x_13579) ;  /* 0xffffff3000b87947 */ /* 0x000fea000383ffff */
.L_x_13588:
[----:B-1----:R1:W2:Y:S02]  /*189a0*/  SYNCS.PHASECHK.TRANS64.TRYWAIT P1, [R8+URZ+0x13250], R3 ;  /* 0x01325003080075a7 */ /* 0x0022a4000802017f */
[----:B--2---:R-:W-:Y:S05]  /*189b0*/  @!P1 NANOSLEEP.SYNCS 0x989680 ;  /* 0x009896800000995d */ /* 0x004fea0003900000 */
[----:B------:R-:W2:Y:S02]  /*189c0*/  @!P1 SYNCS.PHASECHK.TRANS64 P1, [R8+URZ+0x13250], R3 ;  /* 0x01325003080095a7 */ /* 0x000ea4000802007f */
[----:B--2---:R-:W-:Y:S05]  /*189d0*/  @!P1 BRA `(.L_x_13588) ;  /* 0xfffffffc00f09947 */ /* 0x004fea000383ffff */
[----:B------:R-:W-:Y:S05]  /*189e0*/  BRA `(.L_x_13587) ;  /* 0xffffff5800ac7947 */ /* 0x000fea000383ffff */
.L_x_13612:
        /* <DEDUP_REMOVED lines=11> */
.L_x_13763:
[----:B------:R-:W-:Y:S05]  /*18aa0*/  BSYNC B1 ;  /* 0x0000000000017941 */ /* 0x000fea0003800000 */
.L_x_13762:
[----:B------:R-:W-:Y:S05]  /*18ab0*/  BRA `(.L_x_13764) ;  /* 0xffffff9400087947 */ /* 0x000fea000383ffff */
.L_x_13614:
[----:B------:R-:W-:Y:S01]  /*18ac0*/  BSSY B1, `(.L_x_13765) ;  /* 0x0000006000017945 */ /* 0x000fe20003800000 */
[----:B------:R-:W-:-:S07]  /*18ad0*/  IMAD.MOV.U32 R15, RZ, RZ, -0x1 ;  /* 0xffffffffff0f7424 */ /* 0x000fce00078e00ff */
[----:B0-----:R-:W-:Y:S05]  /*18ae0*/  WARPSYNC.COLLECTIVE R15, `(.L_x_13766) ;  /* 0x000000000f0c7348 */ /* 0x001fea0003c00000 */
[----:B------:R-:W-:Y:S02]  /*18af0*/  ELECT P6, UR62, PT ;  /* 0x00000000003e782f */ /* 0x000fe400038c0000 */
[----:B------:R-:W-:Y:S01]  /*18b00*/  MOV R14, UR62 ;  /* 0x0000003e000e7c02 */ /* 0x000fe20008000f00 */
[----:B0-----:R-:W-:Y:S10]  /*18b10*/  ENDCOLLECTIVE ;  /* 0x000000000000791b */ /* 0x001ff40003800000 */
.L_x_13766:
[----:B------:R-:W-:Y:S05]  /*18b20*/  BSYNC B1 ;  /* 0x0000000000017941 */ /* 0x000fea0003800000 */
.L_x_13765:
[----:B------:R-:W-:Y:S05]  /*18b30*/  BRA `(.L_x_13613) ;  /* 0xffffff9400007947 */ /* 0x000fea000383ffff */
.L_x_13616:
[----:B0-----:R0:W1:Y:S02]  /*18b40*/  SYNCS.PHASECHK.TRANS64.TRYWAIT P0, [R22+URZ+0x13220], R5 ;  /* 0x01322005160075a7 */ /* 0x001064000800017f */
[----:B-1----:R-:W-:Y:S05]  /*18b50*/  @!P0 NANOSLEEP.SYNCS 0x989680 ;  /* 0x009896800000895d */ /* 0x002fea0003900000 */
[----:B------:R-:W1:Y:S02]  /*18b60*/  @!P0 SYNCS.PHASECHK.TRANS64 P0, [R22+URZ+0x13220], R5 ;  /* 0x01322005160085a7 */ /* 0x000e64000800007f */
[----:B-1----:R-:W-:Y:S05]  /*18b70*/  @!P0 BRA `(.L_x_13616) ;  /* 0xfffffffc00f08947 */ /* 0x002fea000383ffff */
[----:B------:R-:W-:Y:S05]  /*18b80*/  BRA `(.L_x_13767) ;  /* 0xffffff9400107947 */ /* 0x000fea000383ffff */
.L_x_13620:
[----:B0-----:R0:W1:Y:S02]  /*18b90*/  SYNCS.PHASECHK.TRANS64.TRYWAIT P0, [R5+URZ+0x132a0], R9 ;  /* 0x0132a009050075a7 */ /* 0x001064000800017f */
[----:B-1----:R-:W-:Y:S05]  /*18ba0*/  @!P0 NANOSLEEP.SYNCS 0x989680 ;  /* 0x009896800000895d */ /* 0x002fea0003900000 */
[----:B------:R-:W1:Y:S02]  /*18bb0*/  @!P0 SYNCS.PHASECHK.TRANS64 P0, [R5+URZ+0x132a0], R9 ;  /* 0x0132a009050085a7 */ /* 0x000e64000800007f */
[----:B-1----:R-:W-:Y:S05]  /*18bc0*/  @!P0 BRA `(.L_x_13620) ;  /* 0xfffffffc00f08947 */ /* 0x002fea000383ffff */
[----:B------:R-:W-:Y:S05]  /*18bd0*/  BRA `(.L_x_13768) ;  /* 0xffffff9400307947 */ /* 0x000fea000383ffff */
.L_x_13625:
[----:B-1----:R1:W2:Y:S02]  /*18be0*/  SYNCS.PHASECHK.TRANS64.TRYWAIT P0, [R5+URZ+0x132c0], R9 ;  /* 0x0132c009050075a7 */ /* 0x0022a4000800017f */
[----:B--2---:R-:W-:Y:S05]  /*18bf0*/  @!P0 NANOSLEEP.SYNCS 0x989680 ;  /* 0x009896800000895d */ /* 0x004fea0003900000 */
[----:B------:R-:W2:Y:S02]  /*18c00*/  @!P0 SYNCS.PHASECHK.TRANS64 P0, [R5+URZ+0x132c0], R9 ;  /* 0x0132c009050085a7 */ /* 0x000ea4000800007f */
[----:B--2---:R-:W-:Y:S05]  /*18c10*/  @!P0 BRA `(.L_x_13625) ;  /* 0xfffffffc00f08947 */ /* 0x004fea000383ffff */
[----:B------:R-:W-:Y:S05]  /*18c20*/  BRA `(.L_x_13769) ;  /* 0xffffff9400b07947 */ /* 0x000fea000383ffff */
.L_x_13632:
[----:B0-----:R0:W1:Y:S02]  /*18c30*/  SYNCS.PHASECHK.TRANS64.TRYWAIT P1, [R5+URZ+0x132a0], R6 ;  /* 0x0132a006050075a7 */ /* 0x001064000802017f */
[----:B-1----:R-:W-:Y:S05]  /*18c40*/  @!P1 NANOSLEEP.SYNCS 0x989680 ;  /* 0x009896800000995d */ /* 0x002fea0003900000 */
[----:B------:R-:W1:Y:S02]  /*18c50*/  @!P1 SYNCS.PHASECHK.TRANS64 P1, [R5+URZ+0x132a0], R6 ;  /* 0x0132a006050095a7 */ /* 0x000e64000802007f */
[----:B-1----:R-:W-:Y:S05]  /*18c60*/  @!P1 BRA `(.L_x_13632) ;  /* 0xfffffffc00f09947 */ /* 0x002fea000383ffff */
[----:B------:R-:W-:Y:S05]  /*18c70*/  BRA `(.L_x_13770) ;  /* 0xffffff9800847947 */ /* 0x000fea000383ffff */
.L_x_13637:
[----:B-1----:R1:W2:Y:S02]  /*18c80*/  SYNCS.PHASECHK.TRANS64.TRYWAIT P1, [R5+URZ+0x132c0], R6 ;  /* 0x0132c006050075a7 */ /* 0x0022a4000802017f */
[----:B--2---:R-:W-:Y:S05]  /*18c90*/  @!P1 NANOSLEEP.SYNCS 0x989680 ;  /* 0x009896800000995d */ /* 0x004fea0003900000 */
[----:B------:R-:W2:Y:S02]  /*18ca0*/  @!P1 SYNCS.PHASECHK.TRANS64 P1, [R5+URZ+0x132c0], R6 ;  /* 0x0132c006050095a7 */ /* 0x000ea4000802007f */
[----:B--2---:R-:W-:Y:S05]  /*18cb0*/  @!P1 BRA `(.L_x_13637) ;  /* 0xfffffffc00f09947 */ /* 0x004fea000383ffff */
[----:B------:R-:W-:Y:S05]  /*18cc0*/  BRA `(.L_x_13771) ;  /* 0xffffff9c00007947 */ /* 0x000fea000383ffff */
.L_x_13652:
[----:B-1----:R-:W0:Y:S01]  /*18cd0*/  S2R R21, SR_TID.X ;  /* 0x0000000000157919 */ /* 0x002e220000002100 */
[----:B------:R-:W-:Y:S01]  /*18ce0*/  BSSY B0, `(.L_x_13772) ;  /* 0x000000a000007945 */ /* 0x000fe20003800000 */
        /* <DEDUP_REMOVED lines=9> */
.L_x_13773:
[----:B------:R-:W-:Y:S05]  /*18d80*/  BSYNC B0 ;  /* 0x0000000000007941 */ /* 0x000fea0003800000 */
.L_x_13772:
[----:B------:R-:W-:Y:S05]  /*18d90*/  BRA `(.L_x_13774) ;  /* 0xffffffa800b07947 */ /* 0x000fea000383ffff */
.L_x_13655:
[----:B0-----:R-:W2:Y:S02]  /*18da0*/  LDL R0, [R1+0x54] ;  /* 0x0000540001007983 */ /* 0x001ea40000100800 */
[----:B--2---:R0:W1:Y:S02]  /*18db0*/  SYNCS.PHASECHK.TRANS64.TRYWAIT P0, [R4+URZ+0x13280], R0 ;  /* 0x01328000040075a7 */ /* 0x004064000800017f */
[----:B-1----:R-:W-:Y:S05]  /*18dc0*/  @!P0 NANOSLEEP.SYNCS 0x989680 ;  /* 0x009896800000895d */ /* 0x002fea0003900000 */
[----:B------:R-:W1:Y:S02]  /*18dd0*/  @!P0 SYNCS.PHASECHK.TRANS64 P0, [R4+URZ+0x13280], R0 ;  /* 0x01328000040085a7 */ /* 0x000e64000800007f */
[----:B-1----:R-:W-:Y:S05]  /*18de0*/  @!P0 BRA `(.L_x_13655) ;  /* 0xfffffffc00ec8947 */ /* 0x002fea000383ffff */
[----:B------:R-:W-:Y:S05]  /*18df0*/  BRA `(.L_x_13775) ;  /* 0xffffffa800d47947 */ /* 0x000fea000383ffff */
.L_x_13656:
        /* <DEDUP_REMOVED lines=8> */
.L_x_13777:
[----:B------:R-:W-:Y:S05]  /*18e80*/  BSYNC B0 ;  /* 0x0000000000007941 */ /* 0x000fea0003800000 */
.L_x_13776:
        /* <DEDUP_REMOVED lines=8> */
.L_x_13778:
[----:B------:R-:W-:Y:S01]  /*18f10*/  MOV R13, R2 ;  /* 0x00000002000d7202 */ /* 0x000fe20000000f00 */
[----:B------:R-:W-:Y:S02]  /*18f20*/  IMAD.MOV.U32 R12, RZ, RZ, 0x1 ;  /* 0x00000001ff0c7424 */ /* 0x000fe400078e00ff */
[----:B------:R-:W-:-:S07]  /*18f30*/  IMAD.MOV.U32 R3, RZ, RZ, R14 ;  /* 0x000000ffff037224 */ /* 0x000fce00078e000e */
[----:B------:R-:W-:Y:S05]  /*18f40*/  WARPSYNC.COLLECTIVE R15, `(.L_x_13779) ;  /* 0x000000000f087348 */ /* 0x000fea0003c00000 */
[----:B------:R0:W1:Y:S02]  /*18f50*/  SHFL.IDX P6, R14, R13, R12, R11 ;  /* 0x0000000c0d0e7389 */ /* 0x00006400000c000b */
[----:B01----:R-:W-:Y:S01]  /*18f60*/  ENDCOLLECTIVE ;  /* 0x000000000000791b */ /* 0x003fe20003800000 */
.L_x_13779:
        /* <DEDUP_REMOVED lines=13> */
.L_x_13780:
[----:B------:R-:W-:Y:S02]  /*19040*/  IMAD.MOV.U32 R13, RZ, RZ, R2 ;  /* 0x000000ffff0d7224 */ /* 0x000fe400078e0002 */
[----:B------:R-:W-:Y:S02]  /*19050*/  IMAD.MOV.U32 R12, RZ, RZ, 0x2 ;  /* 0x00000002ff0c7424 */ /* 0x000fe400078e00ff */
[----:B------:R-:W-:-:S07]  /*19060*/  IMAD.MOV.U32 R10, RZ, RZ, R14 ;  /* 0x000000ffff0a7224 */ /* 0x000fce00078e000e */
[----:B------:R-:W-:Y:S05]  /*19070*/  WARPSYNC.COLLECTIVE R15, `(.L_x_13781) ;  /* 0x000000000f087348 */ /* 0x000fea0003c00000 */
[----:B------:R0:W1:Y:S02]  /*19080*/  SHFL.IDX P6, R14, R13, R12, R11 ;  /* 0x0000000c0d0e7389 */ /* 0x00006400000c000b */
[----:B01----:R-:W-:Y:S01]  /*19090*/  ENDCOLLECTIVE ;  /* 0x000000000000791b */ /* 0x003fe20003800000 */
.L_x_13781:
        /* <DEDUP_REMOVED lines=12> */
.L_x_13782:
[----:B------:R-:W-:Y:S02]  /*19160*/  IMAD.MOV.U32 R13, RZ, RZ, R2 ;  /* 0x000000ffff0d7224 */ /* 0x000fe400078e0002 */
[----:B------:R-:W-:Y:S01]  /*19170*/  IMAD.MOV.U32 R12, RZ, RZ, 0x3 ;  /* 0x00000003ff0c7424 */ /* 0x000fe200078e00ff */
[----:B------:R-:W-:-:S07]  /*19180*/  MOV R10, R14 ;  /* 0x0000000e000a7202 */ /* 0x000fce0000000f00 */
[----:B------:R-:W-:Y:S05]  /*19190*/  WARPSYNC.COLLECTIVE R15, `(.L_x_13783) ;  /* 0x000000000f087348 */ /* 0x000fea0003c00000 */
[----:B------:R0:W1:Y:S02]  /*191a0*/  SHFL.IDX P6, R14, R13, R12, R11 ;  /* 0x0000000c0d0e7389 */ /* 0x00006400000c000b */
[----:B01----:R-:W-:Y:S01]  /*191b0*/  ENDCOLLECTIVE ;  /* 0x000000000000791b */ /* 0x003fe20003800000 */
.L_x_13783:
        /* <DEDUP_REMOVED lines=12> */
.L_x_13784:
[----:B------:R-:W-:-:S05]  /*19280*/  IMAD.MOV.U32 R0, RZ, RZ, R14 ;  /* 0x000000ffff007224 */ /* 0x000fca00078e000e */
[----:B------:R-:W-:-:S05]  /*19290*/  IADD3 R20, P1, R21, R0, RZ ;  /* 0x0000000015147210 */ /* 0x000fca0007f3e0ff */
[----:B------:R-:W-:Y:S02]  /*192a0*/  IMAD.X R21, RZ, RZ, R2, P1 ;  /* 0x000000ffff157224 */ /* 0x000fe400008e0602 */
[----:B------:R0:W5:Y:S01]  /*192b0*/  LDL.LU R2, [R1+0x30] ;  /* 0x0000300001027983 */ /* 0x0001620000300800 */
[----:B------:R-:W-:Y:S01]  /*192c0*/  IMAD.MOV.U32 R12, RZ, RZ, RZ ;  /* 0x000000ffff0c7224 */ /* 0x000fe200078e00ff */
[C---:B------:R-:W-:Y:S02]  /*192d0*/  ISETP.GE.AND P3, PT, R5.reuse, 0x81, PT ;  /* 0x000000810500780c */ /* 0x040fe40003f66270 */
[----:B------:R0:W5:Y:S01]  /*192e0*/  LDL.LU R13, [R1] ;  /* 0x00000000010d7983 */ /* 0x0001620000300800 */
[C---:B------:R-:W-:Y:S02]  /*192f0*/  ISETP.LT.OR P1, PT, R5.reuse, 0x61, P0 ;  /* 0x000000610500780c */ /* 0x040fe40000721670 */
[C---:B------:R-:W-:Y:S02]  /*19300*/  ISETP.GE.AND P4, PT, R5.reuse, 0x21, PT ;  /* 0x000000210500780c */ /* 0x040fe40003f86270 */
[----:B------:R-:W-:-:S09]  /*19310*/  ISETP.GE.AND P2, PT, R5, 0x61, PT ;  /* 0x000000610500780c */ /* 0x000fd20003f46270 */
[----:B------:R-:W-:Y:S01]  /*19320*/  @!PT LDS RZ, [RZ] ;  /* 0x00000000fffff984 */ /* 0x000fe20000000800 */
[----:B------:R-:W-:Y:S01]  /*19330*/  @!PT LDS RZ, [RZ] ;  /* 0x00000000fffff984 */ /* 0x000fe20000000800 */
[----:B------:R-:W-:Y:S01]  /*19340*/  @!PT LDS RZ, [RZ] ;  /* 0x00000000fffff984 */ /* 0x000fe20000000800 */
[----:B------:R0:W-:Y:S04]  /*19350*/  LDGSTS.E.BYPASS.LTC128B.128 [R3+0x7800], desc[UR40][R20.64], !P1 ;  /* 0x0780000014037fae */ /* 0x0001e8000c901d68 */
[----:B0----5:R-:W-:Y:S05]  /*19360*/  WARPSYNC.COLLECTIVE R15, `(.L_x_13785) ;  /* 0x000000000f087348 */ /* 0x021fea0003c00000 */
[----:B-----5:R1:W2:Y:S02]  /*19370*/  SHFL.IDX P6, R14, R13, R12, R11 ;  /* 0x0000000c0d0e7389 */ /* 0x0202a400000c000b */
[----:B012---:R-:W-:Y:S01]  /*19380*/  ENDCOLLECTIVE ;  /* 0x000000000000791b */ /* 0x007fe20003800000 */
.L_x_13785:
[----:B------:R0:W5:Y:S01]  /*19390*/  LDL.LU R13, [R1+0x4] ;  /* 0x00000400010d7983 */ /* 0x0001620000300800 */
[----:B------:R-:W-:-:S04]  /*193a0*/  LOP3.LUT R2, R2, 0xfffffff7, RZ, 0xc0, !PT ;  /* 0xfffffff702027812 */ /* 0x000fc800078ec0ff */
[----:B------:R-:W-:Y:S01]  /*193b0*/  @P3 LOP3.LUT R2, R2, 0x8, RZ, 0xfc, !PT ;  /* 0x0000000802023812 */ /* 0x000fe200078efcff */
[----:B------:R-:W-:-:S04]  /*193c0*/  IMAD.MOV.U32 R0, RZ, RZ, R14 ;  /* 0x000000ffff007224 */ /* 0x000fc800078e000e */
[----:B------:R0:W-:Y:S01]  /*193d0*/  STL [R1+0x30], R2 ;  /* 0x0000300201007387 */ /* 0x0001e20000100800 */
[----:B------:R-:W-:-:S13]  /*193e0*/  ISETP.GE.AND P1, PT, R5, 0x41, PT ;  /* 0x000000410500780c */ /* 0x000fda0003f26270 */
[----:B0----5:R-:W-:Y:S05]  /*193f0*/  WARPSYNC.COLLECTIVE R15, `(.L_x_13786) ;  /* 0x000000000f087348 */ /* 0x021fea0003c00000 */
[----:B-----5:R1:W2:Y:S02]  /*19400*/  SHFL.IDX P6, R14, R13, R12, R11 ;  /* 0x0000000c0d0e7389 */ /* 0x0202a400000c000b */
[----:B012---:R-:W-:Y:S01]  /*19410*/  ENDCOLLECTIVE ;  /* 0x000000000000791b */ /* 0x007fe20003800000 */
.L_x_13786:
[----:B------:R-:W-:Y:S01]  /*19420*/  MOV R10, R14 ;  /* 0x0000000e000a7202 */ /* 0x000fe20000000f00 */
[----:B------:R-:W-:Y:S06]  /*19430*/  BRA `(.L_x_13787) ;  /* 0xffffffa800c87947 */ /* 0x000fec000383ffff */
.L_x_13661:
[----:B---3--:R-:W3:Y:S02]  /*19440*/  LDL R0, [R1+0x54] ;  /* 0x0000540001007983 */ /* 0x008ee40000100800 */
[----:B---3--:R3:W4:Y:S02]  /*19450*/  SYNCS.PHASECHK.TRANS64.TRYWAIT P0, [R4+URZ+0x13240], R0 ;  /* 0x01324000040075a7 */ /* 0x008724000800017f */
[----:B----4-:R-:W-:Y:S05]  /*19460*/  @!P0 NANOSLEEP.SYNCS 0x989680 ;  /* 0x009896800000895d */ /* 0x010fea0003900000 */
[----:B------:R-:W4:Y:S02]  /*19470*/  @!P0 SYNCS.PHASECHK.TRANS64 P0, [R4+URZ+0x13240], R0 ;  /* 0x01324000040085a7 */ /* 0x000f24000800007f */
[----:B----4-:R-:W-:Y:S05]  /*19480*/  @!P0 BRA `(.L_x_13661) ;  /* 0xfffffffc00ec8947 */ /* 0x010fea000383ffff */
[----:B------:R-:W-:Y:S05]  /*19490*/  BRA `(.L_x_13788) ;  /* 0xffffffac00287947 */ /* 0x000fea000383ffff */
.L_x_13662:
[----:B------:R-:W-:Y:S01]  /*194a0*/  BSSY B0, `(.L_x_13789) ;  /* 0x0000008000007945 */ /* 0x000fe20003800000 */
[----:B------:R-:W-:Y:S02]  /*194b0*/  IMAD.MOV.U32 R13, RZ, RZ, R2 ;  /* 0x000000ffff0d7224 */ /* 0x000fe400078e0002 */
[----:B------:R-:W-:Y:S02]  /*194c0*/  IMAD.MOV.U32 R12, RZ, RZ, RZ ;  /* 0x000000ffff0c7224 */ /* 0x000fe400078e00ff */
[----:B------:R-:W-:Y:S02]  /*194d0*/  IMAD.MOV.U32 R11, RZ, RZ, 0x1c1f ;  /* 0x00001c1fff0b7424 */ /* 0x000fe400078e00ff */
[----:B0-----:R-:W-:-:S07]  /*194e0*/  IMAD.MOV.U32 R15, RZ, RZ, -0x1 ;  /* 0xffffffffff0f7424 */ /* 0x001fce00078e00ff */
[----:B------:R-:W-:Y:S05]  /*194f0*/  WARPSYNC.COLLECTIVE R15, `(.L_x_13790) ;  /* 0x000000000f087348 */ /* 0x000fea0003c00000 */
[----:B------:R0:W1:Y:S02]  /*19500*/  SHFL.IDX P6, R14, R13, R12, R11 ;  /* 0x0000000c0d0e7389 */ /* 0x00006400000c000b */
[----:B01----:R-:W-:Y:S01]  /*19510*/  ENDCOLLECTIVE ;  /* 0x000000000000791b */ /* 0x003fe20003800000 */
.L_x_13790:
[----:B------:R-:W-:Y:S05]  /*19520*/  BSYNC B0 ;  /* 0x0000000000007941 */ /* 0x000fea0003800000 */
.L_x_13789:
[----:B------:R-:W-:Y:S01]  /*19530*/  IMAD.MOV.U32 R13, RZ, RZ, R0 ;  /* 0x000000ffff0d7224 */ /* 0x000fe200078e0000 */
[----:B------:R-:W-:Y:S01]  /*19540*/  MOV R15, 0xffffffff ;  /* 0xffffffff000f7802 */ /* 0x000fe20000000f00 */
[----:B------:R-:W-:Y:S01]  /*19550*/  IMAD.MOV.U32 R12, RZ, RZ, RZ ;  /* 0x000000ffff0c7224 */ /* 0x000fe200078e00ff */
[----:B------:R-:W0:Y:S01]  /*19560*/  S2R R20, SR_TID.X ;  /* 0x0000000000147919 */ /* 0x000e220000002100 */
[----:B------:R-:W-:Y:S01]  /*19570*/  IMAD.MOV.U32 R11, RZ, RZ, 0x1c1f ;  /* 0x00001c1fff0b7424 */ /* 0x000fe200078e00ff */
[----:B------:R-:W-:Y:S01]  /*19580*/  MOV R5, R14 ;  /* 0x0000000e00057202 */ /* 0x000fe20000000f00 */
[----:B------:R-:W1:Y:S06]  /*19590*/  LDC R21, c[0x0][0x2f4] ;  /* 0x0000bd00ff157b82 */ /* 0x000e6c0000000800 */
[----:B01----:R-:W-:Y:S05]  /*195a0*/  WARPSYNC.COLLECTIVE R15, `(.L_x_13791) ;  /* 0x000000000f087348 */ /* 0x003fea0003c00000 */
[----:B------:R2:W3:Y:S02]  /*195b0*/  SHFL.IDX P6, R14, R13, R12, R11 ;  /* 0x0000000c0d0e7389 */ /* 0x0004e400000c000b */
[----:B0123--:R-:W-:Y:S01]  /*195c0*/  ENDCOLLECTIVE ;  /* 0x000000000000791b */ /* 0x00ffe20003800000 */
.L_x_13791:
[----:B------:R-:W-:Y:S01]  /*195d0*/  IMAD.MOV.U32 R13, RZ, RZ, R2 ;  /* 0x000000ffff0d7224 */ /* 0x000fe200078e0002 */
[----:B------:R-:W-:Y:S01]  /*195e0*/  MOV R12, 0x1 ;  /* 0x00000001000c7802 */ /* 0x000fe20000000f00 */
[----:B------:R-:W-:-:S07]  /*195f0*/  IMAD.MOV.U32 R6, RZ, RZ, R14 ;  /* 0x000000ffff067224 */ /* 0x000fce00078e000e */
[----:B------:R-:W-:Y:S05]  /*19600*/  WARPSYNC.COLLECTIVE R15, `(.L_x_13792) ;  /* 0x000000000f087348 */ /* 0x000fea0003c00000 */
[----:B------:R0:W1:Y:S02]  /*19610*/  SHFL.IDX P6, R14, R13, R12, R11 ;  /* 0x0000000c0d0e7389 */ /* 0x00006400000c000b */
[----:B01----:R-:W-:Y:S01]  /*19620*/  ENDCOLLECTIVE ;  /* 0x000000000000791b */ /* 0x003fe20003800000 */
.L_x_13792:
[----:B------:R-:W-:-:S05]  /*19630*/  IMAD.SHL.U32 R20, R20, 0x10, RZ ;  /* 0x0000001014147824 */ /* 0x000fca00078e00ff */
[----:B------:R-:W-:-:S04]  /*19640*/  LOP3.LUT R20, R20, 0x30, RZ, 0xc0, !PT ;  /* 0x0000003014147812 */ /* 0x000fc800078ec0ff */
[C---:B------:R-:W-:Y:S02]  /*19650*/  @P5 IADD3 R6, P0, R20.reuse, R6, RZ ;  /* 0x0000000614065210 */ /* 0x040fe40007f1e0ff */
[----:B------:R-:W-:Y:S01]  /*19660*/  ISETP.GE.AND P3, PT, R20, R21, PT ;  /* 0x000000151400720c */ /* 0x000fe20003f66270 */
[----:B------:R-:W-:Y:S02]  /*19670*/  IMAD.MOV.U32 R13, RZ, RZ, R0 ;  /* 0x000000ffff0d7224 */ /* 0x000fe400078e0000 */
[----:B------:R-:W-:-:S04]  /*19680*/  @P5 IMAD.X R5, RZ, RZ, R5, P0 ;  /* 0x000000ffff055224 */ /* 0x000fc800000e0605 */
[----:B------:R-:W-:Y:S02]  /*19690*/  @P5 IMAD.MOV.U32 R7, RZ, RZ, R5 ;  /* 0x000000ffff075224 */ /* 0x000fe400078e0005 */
        /* <DEDUP_REMOVED lines=8> */
.L_x_13793:
[----:B------:R-:W-:Y:S02]  /*19720*/  IMAD.MOV.U32 R13, RZ, RZ, R2 ;  /* 0x000000ffff0d7224 */ /* 0x000fe400078e0002 */
[----:B------:R-:W-:Y:S02]  /*19730*/  IMAD.MOV.U32 R12, RZ, RZ, 0x2 ;  /* 0x00000002ff0c7424 */ /* 0x000fe400078e00ff */
[----:B------:R-:W-:-:S07]  /*19740*/  IMAD.MOV.U32 R6, RZ, RZ, R14 ;  /* 0x000000ffff067224 */ /* 0x000fce00078e000e */
[----:B------:R-:W-:Y:S05]  /*19750*/  WARPSYNC.COLLECTIVE R15, `(.L_x_13794) ;  /* 0x000000000f087348 */ /* 0x000fea0003c00000 */
[----:B------:R0:W1:Y:S02]  /*19760*/  SHFL.IDX P6, R14, R13, R12, R11 ;  /* 0x0000000c0d0e7389 */ /* 0x00006400000c000b */
[----:B01----:R-:W-:Y:S01]  /*19770*/  ENDCOLLECTIVE ;  /* 0x000000000000791b */ /* 0x003fe20003800000 */
.L_x_13794:
[----:B------:R-:W-:-:S05]  /*19780*/  @P4 IADD3 R6, P0, R20, R6, RZ ;  /* 0x0000000614064210 */ /* 0x000fca0007f1e0ff */
[----:B------:R-:W-:-:S05]  /*19790*/  @P4 IMAD.X R5, RZ, RZ, R5, P0 ;  /* 0x000000ffff054224 */ /* 0x000fca00000e0605 */
[----:B------:R-:W-:Y:S01]  /*197a0*/  @P4 MOV R7, R5 ;  /* 0x0000000500074202 */ /* 0x000fe20000000f00 */
[----:B------:R-:W-:-:S04]  /*197b0*/  IMAD.MOV.U32 R13, RZ, RZ, R0 ;  /* 0x000000ffff0d7224 */ /* 0x000fc800078e0000 */
        /* <DEDUP_REMOVED lines=8> */
.L_x_13795:
[----:B------:R-:W-:Y:S02]  /*19840*/  IMAD.MOV.U32 R13, RZ, RZ, R2 ;  /* 0x000000ffff0d7224 */ /* 0x000fe400078e0002 */
[----:B------:R-:W-:Y:S01]  /*19850*/  IMAD.MOV.U32 R12, RZ, RZ, 0x3 ;  /* 0x00000003ff0c7424 */ /* 0x000fe200078e00ff */
[----:B------:R-:W-:-:S07]  /*19860*/  MOV R6, R14 ;  /* 0x0000000e00067202 */ /* 0x000fce0000000f00 */
[----:B------:R-:W-:Y:S05]  /*19870*/  WARPSYNC.COLLECTIVE R15, `(.L_x_13796) ;  /* 0x000000000f087348 */ /* 0x000fea0003c00000 */
[----:B------:R0:W1:Y:S02]  /*19880*/  SHFL.IDX P6, R14, R13, R12, R11 ;  /* 0x0000000c0d0e7389 */ /* 0x00006400000c000b */
[----:B01----:R-:W-:Y:S01]  /*19890*/  ENDCOLLECTIVE ;  /* 0x000000000000791b */ /* 0x003fe20003800000 */
.L_x_13796:
        /* <DEDUP_REMOVED lines=12> */
.L_x_13797:
[----:B------:R-:W-:Y:S02]  /*19960*/  IMAD.MOV.U32 R13, RZ, RZ, R8 ;  /* 0x000000ffff0d7224 */ /* 0x000fe400078e0008 */
[----:B------:R-:W-:Y:S02]  /*19970*/  IMAD.MOV.U32 R12, RZ, RZ, RZ ;  /* 0x000000ffff0c7224 */ /* 0x000fe400078e00ff */
[----:B------:R-:W-:-:S07]  /*19980*/  IMAD.MOV.U32 R0, RZ, RZ, R14 ;  /* 0x000000ffff007224 */ /* 0x000fce00078e000e */
[----:B------:R-:W-:Y:S05]  /*19990*/  WARPSYNC.COLLECTIVE R15, `(.L_x_13798) ;  /* 0x000000000f087348 */ /* 0x000fea0003c00000 */
[----:B------:R0:W1:Y:S02]  /*199a0*/  SHFL.IDX P6, R14, R13, R12, R11 ;  /* 0x0000000c0d0e7389 */ /* 0x00006400000c000b */
[----:B01----:R-:W-:Y:S01]  /*199b0*/  ENDCOLLECTIVE ;  /* 0x000000000000791b */ /* 0x003fe20003800000 */
.L_x_13798:
[----:B------:R-:W-:-:S05]  /*199c0*/  @P2 IADD3 R0, P0, R20, R0, RZ ;  /* 0x0000000014002210 */ /* 0x000fca0007f1e0ff */
[----:B------:R-:W-:Y:S02]  /*199d0*/  @P2 IMAD.MOV.U32 R6, RZ, RZ, R0 ;  /* 0x000000ffff062224 */ /* 0x000fe400078e0000 */
[----:B------:R-:W-:Y:S02]  /*199e0*/  @P2 IMAD.X R2, RZ, RZ, R2, P0 ;  /* 0x000000ffff022224 */ /* 0x000fe400000e0602 */
[----:B------:R-:W-:-:S03]  /*199f0*/  IMAD.MOV.U32 R13, RZ, RZ, R9 ;  /* 0x000000ffff0d7224 */ /* 0x000fc600078e0009 */
[----:B------:R-:W-:-:S05]  /*19a00*/  @P2 MOV R7, R2 ;  /* 0x0000000200072202 */ /* 0x000fca0000000f00 */
        /* <DEDUP_REMOVED lines=8> */
.L_x_13799:
[----:B------:R-:W-:Y:S01]  /*19a90*/  MOV R6, R14 ;  /* 0x0000000e00067202 */ /* 0x000fe20000000f00 */
[----:B------:R-:W-:Y:S06]  /*19aa0*/  BRA `(.L_x_13800) ;  /* 0xffffffa800b47947 */ /* 0x000fec000383ffff */
.L_x_13669:
[----:B------:R-:W-:Y:S02]  /*19ab0*/  IMAD.MOV.U32 R13, RZ, RZ, R0 ;  /* 0x000000ffff0d7224 */ /* 0x000fe400078e0000 */
        /* <DEDUP_REMOVED lines=8> */
.L_x_13801:
[C---:B------:R-:W-:Y:S01]  /*19b40*/  VIADD R9, R17.reuse, 0x20 ;  /* 0x0000002011097836 */ /* 0x040fe20000000000 */
[----:B------:R-:W-:Y:S01]  /*19b50*/  ISETP.GE.AND P2, PT, R17, R2, PT ;  /* 0x000000021100720c */ /* 0x000fe20003f46270 */
[----:B------:R-:W-:Y:S01]  /*19b60*/  IMAD.MOV.U32 R13, RZ, RZ, R4 ;  /* 0x000000ffff0d7224 */ /* 0x000fe200078e0004 */
[----:B------:R-:W-:-:S11]  /*19b70*/  MOV R6, R14 ;  /* 0x0000000e00067202 */ /* 0x000fd60000000f00 */
[----:B------:R-:W-:Y:S05]  /*19b80*/  WARPSYNC.COLLECTIVE R15, `(.L_x_13802) ;  /* 0x000000000f087348 */ /* 0x000fea0003c00000 */
[----:B------:R0:W1:Y:S02]  /*19b90*/  SHFL.IDX P6, R14, R13, R12, R11 ;  /* 0x0000000c0d0e7389 */ /* 0x00006400000c000b */
[----:B01----:R-:W-:Y:S01]  /*19ba0*/  ENDCOLLECTIVE ;  /* 0x000000000000791b */ /* 0x003fe20003800000 */
.L_x_13802:
[----:B------:R-:W-:Y:S01]  /*19bb0*/  MOV R13, R0 ;  /* 0x00000000000d7202 */ /* 0x000fe20000000f00 */
[----:B------:R-:W-:Y:S02]  /*19bc0*/  IMAD.MOV.U32 R12, RZ, RZ, 0x1 ;  /* 0x00000001ff0c7424 */ /* 0x000fe400078e00ff */
[----:B------:R-:W-:-:S07]  /*19bd0*/  IMAD.MOV.U32 R7, RZ, RZ, R14 ;  /* 0x000000ffff077224 */ /* 0x000fce00078e000e */
[----:B------:R-:W-:Y:S05]  /*19be0*/  WARPSYNC.COLLECTIVE R15, `(.L_x_13803) ;  /* 0x000000000f087348 */ /* 0x000fea0003c00000 */
[----:B------:R0:W1:Y:S02]  /*19bf0*/  SHFL.IDX P6, R14, R13, R12, R11 ;  /* 0x0000000c0d0e7389 */ /* 0x00006400000c000b */
[----:B01----:R-:W-:Y:S01]  /*19c00*/  ENDCOLLECTIVE ;  /* 0x000000000000791b */ /* 0x003fe20003800000 */
.L_x_13803:
        /* <DEDUP_REMOVED lines=15> */
.L_x_13804:
[----:B------:R-:W-:Y:S02]  /*19d00*/  IMAD.MOV.U32 R13, RZ, RZ, R0 ;  /* 0x000000ffff0d7224 */ /* 0x000fe400078e0000 */
[----:B------:R-:W-:Y:S02]  /*19d10*/  IMAD.MOV.U32 R12, RZ, RZ, 0x2 ;  /* 0x00000002ff0c7424 */ /* 0x000fe400078e00ff */
[----:B------:R-:W-:-:S07]  /*19d20*/  IMAD.MOV.U32 R7, RZ, RZ, R14 ;  /* 0x000000ffff077224 */ /* 0x000fce00078e000e */
[----:B------:R-:W-:Y:S05]  /*19d30*/  WARPSYNC.COLLECTIVE R15, `(.L_x_13805) ;  /* 0x000000000f087348 */ /* 0x000fea0003c00000 */
[----:B------:R0:W1:Y:S02]  /*19d40*/  SHFL.IDX P6, R14, R13, R12, R11 ;  /* 0x0000000c0d0e7389 */ /* 0x00006400000c000b */
[----:B01----:R-:W-:Y:S01]  /*19d50*/  ENDCOLLECTIVE ;  /* 0x000000000000791b */ /* 0x003fe20003800000 */
.L_x_13805:
        /* <DEDUP_REMOVED lines=16> */
.L_x_13806:
[----:B------:R-:W-:Y:S02]  /*19e60*/  IMAD.MOV.U32 R13, RZ, RZ, R0 ;  /* 0x000000ffff0d7224 */ /* 0x000fe400078e0000 */
[----:B------:R-:W-:Y:S02]  /*19e70*/  IMAD.MOV.U32 R12, RZ, RZ, 0x3 ;  /* 0x00000003ff0c7424 */ /* 0x000fe400078e00ff */
[----:B------:R-:W-:Y:S02]  /*19e80*/  VIADD R0, R17, 0x60 ;  /* 0x0000006011007836 */ /* 0x000fe40000000000 */
[----:B------:R-:W-:-:S07]  /*19e90*/  IMAD.MOV.U32 R7, RZ, RZ, R14 ;  /* 0x000000ffff077224 */ /* 0x000fce00078e000e */
[----:B------:R-:W-:Y:S05]  /*19ea0*/  WARPSYNC.COLLECTIVE R15, `(.L_x_13807) ;  /* 0x000000000f087348 */ /* 0x000fea0003c00000 */
[----:B------:R0:W1:Y:S02]  /*19eb0*/  SHFL.IDX P6, R14, R13, R12, R11 ;  /* 0x0000000c0d0e7389 */ /* 0x00006400000c000b */
[----:B01----:R-:W-:Y:S01]  /*19ec0*/  ENDCOLLECTIVE ;  /* 0x000000000000791b */ /* 0x003fe20003800000 */
.L_x_13807:
        /* <DEDUP_REMOVED lines=15> */
.L_x_13808:
[----:B------:R-:W-:Y:S01]  /*19fc0*/  MOV R13, R3 ;  /* 0x00000003000d7202 */ /* 0x000fe20000000f00 */
[----:B------:R-:W-:Y:S02]  /*19fd0*/  IMAD.MOV.U32 R12, RZ, RZ, RZ ;  /* 0x000000ffff0c7224 */ /* 0x000fe400078e00ff */
[----:B------:R-:W-:-:S07]  /*19fe0*/  IMAD.MOV.U32 R7, RZ, RZ, R14 ;  /* 0x000000ffff077224 */ /* 0x000fce00078e000e */
[----:B------:R-:W-:Y:S05]  /*19ff0*/  WARPSYNC.COLLECTIVE R15, `(.L_x_13809) ;  /* 0x000000000f087348 */ /* 0x000fea0003c00000 */
[----:B------:R0:W1:Y:S02]  /*1a000*/  SHFL.IDX P6, R14, R13, R12, R11 ;  /* 0x0000000c0d0e7389 */ /* 0x00006400000c000b */
[----:B01----:R-:W-:Y:S01]  /*1a010*/  ENDCOLLECTIVE ;  /* 0x000000000000791b */ /* 0x003fe20003800000 */
.L_x_13809:
        /* <DEDUP_REMOVED lines=10> */
.L_x_13810:
[----:B------:R-:W-:Y:S01]  /*1a0c0*/  @!PT LDS RZ, [RZ] ;  /* 0x00000000fffff984 */ /* 0x000fe20000000800 */
[----:B------:R-:W-:Y:S01]  /*1a0d0*/  @!PT LDS RZ, [RZ] ;  /* 0x00000000fffff984 */ /* 0x000fe20000000800 */
[----:B------:R-:W-:Y:S01]  /*1a0e0*/  @!PT LDS RZ, [RZ] ;  /* 0x00000000fffff984 */ /* 0x000fe20000000800 */
[----:B------:R0:W-:Y:S01]  /*1a0f0*/  @!P1 LDGSTS.E.BYPASS.LTC128B.128 [R10+0xc800], desc[UR40][R6.64], !P0 ;  /* 0x0c800000060a9fae */ /* 0x0001e2000c101d68 */
[----:B------:R-:W-:Y:S01]  /*1a100*/  IMAD.MOV.U32 R13, RZ, RZ, R3 ;  /* 0x000000ffff0d7224 */ /* 0x000fe200078e0003 */
[----:B------:R-:W-:Y:S02]  /*1a110*/  MOV R12, 0x1 ;  /* 0x00000001000c7802 */ /* 0x000fe40000000f00 */
[----:B0-----:R-:W-:-:S04]  /*1a120*/  IADD3 R6, R17, 0x80, RZ ;  /* 0x0000008011067810 */ /* 0x001fc80007ffe0ff */
[----:B------:R-:W-:Y:S01]  /*1a130*/  ISETP.GE.AND P1, PT, R6, R2, PT ;  /* 0x000000020600720c */ /* 0x000fe20003f26270 */
[----:B------:R-:W-:-:S12]  /*1a140*/  IMAD.MOV.U32 R4, RZ, RZ, R14 ;  /* 0x000000ffff047224 */ /* 0x000fd800078e000e */
[----:B------:R-:W-:Y:S05]  /*1a150*/  WARPSYNC.COLLECTIVE R15, `(.L_x_13811) ;  /* 0x000000000f087348 */ /* 0x000fea0003c00000 */
[----:B------:R0:W1:Y:S02]  /*1a160*/  SHFL.IDX P6, R14, R13, R12, R11 ;  /* 0x0000000c0d0e7389 */ /* 0x00006400000c000b */
[----:B01----:R-:W-:Y:S01]  /*1a170*/  ENDCOLLECTIVE ;  /* 0x000000000000791b */ /* 0x003fe20003800000 */
.L_x_13811:
[----:B------:R-:W-:-:S05]  /*1a180*/  @!P1 IADD3 R4, P3, R20, R4, RZ ;  /* 0x0000000414049210 */ /* 0x000fca0007f7e0ff */
[----:B------:R-:W-:Y:S02]  /*1a190*/  @!P1 IMAD.X R0, RZ, RZ, R0, P3 ;  /* 0x000000ffff009224 */ /* 0x000fe400018e0600 */
[----:B------:R-:W-:Y:S02]  /*1a1a0*/  IMAD.MOV.U32 R13, RZ, RZ, R5 ;  /* 0x000000ffff0d7224 */ /* 0x000fe400078e0005 */
[----:B------:R-:W-:Y:S02]  /*1a1b0*/  @!P1 IMAD.MOV.U32 R6, RZ, RZ, R4 ;  /* 0x000000ffff069224 */ /* 0x000fe400078e0004 */
[----:B------:R-:W-:Y:S02]  /*1a1c0*/  @!P1 IMAD.MOV.U32 R7, RZ, RZ, R0 ;  /* 0x000000ffff079224 */ /* 0x000fe400078e0000 */
[----:B------:R-:W-:-:S03]  /*1a1d0*/  IMAD.MOV.U32 R3, RZ, RZ, R14 ;  /* 0x000000ffff037224 */ /* 0x000fc600078e000e */
[----:B------:R-:W-:Y:S01]  /*1a1e0*/  @!PT LDS RZ, [RZ] ;  /* 0x00000000fffff984 */ /* 0x000fe20000000800 */
[----:B------:R-:W-:Y:S01]  /*1a1f0*/  @!PT LDS RZ, [RZ] ;  /* 0x00000000fffff984 */ /* 0x000fe20000000800 */
[----:B------:R-:W-:Y:S01]  /*1a200*/  @!PT LDS RZ, [RZ] ;  /* 0x00000000fffff984 */ /* 0x000fe20000000800 */
[----:B------:R0:W-:Y:S04]  /*1a210*/  @!P1 LDGSTS.E.BYPASS.LTC128B.128 [R10+0xd000], desc[UR40][R6.64], !P0 ;  /* 0x0d000000060a9fae */ /* 0x0001e8000c101d68 */
[----:B0-----:R-:W-:Y:S05]  /*1a220*/  WARPSYNC.COLLECTIVE R15, `(.L_x_13812) ;  /* 0x000000000f087348 */ /* 0x001fea0003c00000 */
[----:B------:R1:W2:Y:S02]  /*1a230*/  SHFL.IDX P6, R14, R13, R12, R11 ;  /* 0x0000000c0d0e7389 */ /* 0x0002a400000c000b */
[----:B012---:R-:W-:Y:S01]  /*1a240*/  ENDCOLLECTIVE ;  /* 0x000000000000791b */ /* 0x007fe20003800000 */
.L_x_13812:
[----:B------:R-:W-:Y:S01]  /*1a250*/  IMAD.MOV.U32 R5, RZ, RZ, R14 ;  /* 0x000000ffff057224 */ /* 0x000fe200078e000e */
[----:B------:R-:W-:Y:S06]  /*1a260*/  BRA `(.L_x_13813) ;  /* 0xffffffac00d07947 */ /* 0x000fec000383ffff */
.L_x_13672:
[----:B-1----:R1:W2:Y:S02]  /*1a270*/  SYNCS.PHASECHK.TRANS64.TRYWAIT P0, [R22+URZ+0x13220], R0 ;  /* 0x01322000160075a7 */ /* 0x0022a4000800017f */
[----:B--2---:R-:W-:Y:S05]  /*1a280*/  @!P0 NANOSLEEP.SYNCS 0x989680 ;  /* 0x009896800000895d */ /* 0x004fea0003900000 */
[----:B------:R-:W2:Y:S02]  /*1a290*/  @!P0 SYNCS.PHASECHK.TRANS64 P0, [R22+URZ+0x13220], R0 ;  /* 0x01322000160085a7 */ /* 0x000ea4000800007f */
[----:B--2---:R-:W-:Y:S05]  /*1a2a0*/  @!P0 BRA `(.L_x_13672) ;  /* 0xfffffffc00f08947 */ /* 0x004fea000383ffff */
[----:B------:R-:W-:Y:S05]  /*1a2b0*/  BRA `(.L_x_13814) ;  /* 0xffffffb0002c7947 */ /* 0x000fea000383ffff */
.L_x_13676:
[----:B0-----:R-:W2:Y:S02]  /*1a2c0*/  LDL R2, [R1+0x4] ;  /* 0x0000040001027983 */ /* 0x001ea40000100800 */
[----:B--2---:R0:W1:Y:S02]  /*1a2d0*/  SYNCS.PHASECHK.TRANS64.TRYWAIT P0, [R6+URZ+0x13280], R2 ;  /* 0x01328002060075a7 */ /* 0x004064000800017f */
[----:B-1----:R-:W-:Y:S05]  /*1a2e0*/  @!P0 NANOSLEEP.SYNCS 0x989680 ;  /* 0x009896800000895d */ /* 0x002fea0003900000 */
[----:B------:R-:W1:Y:S02]  /*1a2f0*/  @!P0 SYNCS.PHASECHK.TRANS64 P0, [R6+URZ+0x13280], R2 ;  /* 0x01328002060085a7 */ /* 0x000e64000800007f */
[----:B-1----:R-:W-:Y:S05]  /*1a300*/  @!P0 BRA `(.L_x_13676) ;  /* 0xfffffffc00ec8947 */ /* 0x002fea000383ffff */
[----:B------:R-:W-:Y:S05]  /*1a310*/  BRA `(.L_x_13815) ;  /* 0xffffffb400707947 */ /* 0x000fea000383ffff */
.L_x_13677:
        /* <DEDUP_REMOVED lines=8> */
.L_x_13817:
[----:B------:R-:W-:Y:S05]  /*1a3a0*/  BSYNC B0 ;  /* 0x0000000000007941 */ /* 0x000fea0003800000 */
.L_x_13816:
[----:B------:R-:W0:Y:S01]  /*1a3b0*/  S2R R2, SR_TID.X ;  /* 0x0000000000027919 */ /* 0x000e220000002100 */
[----:B------:R-:W-:Y:S01]  /*1a3c0*/  IMAD.MOV.U32 R13, RZ, RZ, R9 ;  /* 0x000000ffff0d7224 */ /* 0x000fe200078e0009 */
[----:B------:R-:W-:Y:S01]  /*1a3d0*/  MOV R12, RZ ;  /* 0x000000ff000c7202 */ /* 0x000fe20000000f00 */
[----:B------:R-:W-:Y:S02]  /*1a3e0*/  IMAD.MOV.U32 R11, RZ, RZ, 0x1c1f ;  /* 0x00001c1fff0b7424 */ /* 0x000fe400078e00ff */
[----:B------:R-:W-:Y:S02]  /*1a3f0*/  IMAD.MOV.U32 R15, RZ, RZ, -0x1 ;  /* 0xffffffffff0f7424 */ /* 0x000fe400078e00ff */
[----:B------:R-:W-:Y:S02]  /*1a400*/  IMAD.MOV.U32 R3, RZ, RZ, R14 ;  /* 0x000000ffff037224 */ /* 0x000fe400078e000e */
[----:B------:R-:W-:-:S07]  /*1a410*/  IMAD.IADD R7, R22, 0x1, R7 ;  /* 0x0000000116077824 */ /* 0x000fce00078e0207 */
[----:B0-----:R-:W-:Y:S05]  /*1a420*/  WARPSYNC.COLLECTIVE R15, `(.L_x_13818) ;  /* 0x000000000f087348 */ /* 0x001fea0003c00000 */
[----:B------:R1:W2:Y:S02]  /*1a430*/  SHFL.IDX P6, R14, R13, R12, R11 ;  /* 0x0000000c0d0e7389 */ /* 0x0002a400000c000b */
[----:B012---:R-:W-:Y:S01]  /*1a440*/  ENDCOLLECTIVE ;  /* 0x000000000000791b */ /* 0x007fe20003800000 */
.L_x_13818:
        /* <DEDUP_REMOVED lines=11> */
.L_x_13819:
        /* <DEDUP_REMOVED lines=10> */
.L_x_13820:
[----:B------:R-:W-:Y:S01]  /*1a5a0*/  MOV R13, R10 ;  /* 0x0000000a000d7202 */ /* 0x000fe20000000f00 */
        /* <DEDUP_REMOVED lines=10> */
.L_x_13821:
        /* <DEDUP_REMOVED lines=10> */
.L_x_13822:
[----:B------:R-:W-:Y:S02]  /*1a6f0*/  IMAD.MOV.U32 R13, RZ, RZ, R10 ;  /* 0x000000ffff0d7224 */ /* 0x000fe400078e000a */
[----:B------:R-:W-:Y:S01]  /*1a700*/  IMAD.MOV.U32 R12, RZ, RZ, 0x3 ;  /* 0x00000003ff0c7424 */ /* 0x000fe200078e00ff */
[----:B------:R-:W-:Y:S01]  /*1a710*/  SHF.L.U32 R15, R2, 0x4, RZ ;  /* 0x00000004020f7819 */ /* 0x000fe200000006ff */
        /* <DEDUP_REMOVED lines=8> */
.L_x_13823:
        /* <DEDUP_REMOVED lines=10> */
.L_x_13824:
[----:B------:R-:W-:Y:S02]  /*1a840*/  IMAD.MOV.U32 R13, RZ, RZ, R17 ;  /* 0x000000ffff0d7224 */ /* 0x000fe400078e0011 */
[----:B------:R-:W-:Y:S02]  /*1a850*/  IMAD.MOV.U32 R12, RZ, RZ, RZ ;  /* 0x000000ffff0c7224 */ /* 0x000fe400078e00ff */
[----:B------:R-:W-:Y:S02]  /*1a860*/  IMAD.SHL.U32 R3, R3, 0x10, RZ ;  /* 0x0000001003037824 */ /* 0x000fe400078e00ff */
[----:B------:R-:W-:-:S07]  /*1a870*/  IMAD.MOV.U32 R2, RZ, RZ, R14 ;  /* 0x000000ffff027224 */ /* 0x000fce00078e000e */
[----:B------:R-:W-:Y:S05]  /*1a880*/  WARPSYNC.COLLECTIVE R15, `(.L_x_13825) ;  /* 0x000000000f087348 */ /* 0x000fea0003c00000 */
[----:B------:R0:W1:Y:S02]  /*1a890*/  SHFL.IDX P6, R14, R13, R12, R11 ;  /* 0x0000000c0d0e7389 */ /* 0x00006400000c000b */
[----:B01----:R-:W-:Y:S01]  /*1a8a0*/  ENDCOLLECTIVE ;  /* 0x000000000000791b */ /* 0x003fe20003800000 */
.L_x_13825:
[----:B------:R-:W-:-:S04]  /*1a8b0*/  LOP3.LUT R3, R3, 0x30, RZ, 0xc0, !PT ;  /* 0x0000003003037812 */ /* 0x000fc800078ec0ff */
[----:B------:R-:W-:-:S04]  /*1a8c0*/  IADD3 R2, P0, R3, R2, RZ ;  /* 0x0000000203027210 */ /* 0x000fc80007f1e0ff */
[----:B------:R-:W-:Y:S01]  /*1a8d0*/  IADD3.X R3, RZ, R10, RZ, P0, !PT ;  /* 0x0000000aff037210 */ /* 0x000fe200007fe4ff */
[----:B------:R-:W-:-:S04]  /*1a8e0*/  IMAD.MOV.U32 R13, RZ, RZ, R20 ;  /* 0x000000ffff0d7224 */ /* 0x000fc800078e0014 */
        /* <DEDUP_REMOVED lines=8> */
.L_x_13826:
[----:B------:R-:W-:Y:S01]  /*1a970*/  MOV R2, R14 ;  /* 0x0000000e00027202 */ /* 0x000fe20000000f00 */
[----:B------:R-:W-:Y:S06]  /*1a980*/  BRA `(.L_x_13827) ;  /* 0xffffffb000e87947 */ /* 0x000fec000383ffff */
.L_x_13682:
[----:B--2---:R-:W2:Y:S02]  /*1a990*/  LDL R2, [R1+0x4] ;  /* 0x0000040001027983 */ /* 0x004ea40000100800 */
[----:B--2---:R2:W3:Y:S02]  /*1a9a0*/  SYNCS.PHASECHK.TRANS64.TRYWAIT P0, [R6+URZ+0x13240], R2 ;  /* 0x01324002060075a7 */ /* 0x0044e4000800017f */
[----:B---3--:R-:W-:Y:S05]  /*1a9b0*/  @!P0 NANOSLEEP.SYNCS 0x989680 ;  /* 0x009896800000895d */ /* 0x008fea0003900000 */
[----:B------:R-:W3:Y:S02]  /*1a9c0*/  @!P0 SYNCS.PHASECHK.TRANS64 P0, [R6+URZ+0x13240], R2 ;  /* 0x01324002060085a7 */ /* 0x000ee4000800007f */
[----:B---3--:R-:W-:Y:S05]  /*1a9d0*/  @!P0 BRA `(.L_x_13682) ;  /* 0xfffffffc00ec8947 */ /* 0x008fea000383ffff */
[----:B------:R-:W-:Y:S05]  /*1a9e0*/  BRA `(.L_x_13828) ;  /* 0xffffffb400447947 */ /* 0x000fea000383ffff */
.L_x_13683:
        /* <DEDUP_REMOVED lines=8> */
.L_x_13830:
[----:B------:R-:W-:Y:S05]  /*1aa70*/  BSYNC B0 ;  /* 0x0000000000007941 */ /* 0x000fea0003800000 */
.L_x_13829:
        /* <DEDUP_REMOVED lines=8> */
.L_x_13831:
[----:B------:R-:W-:Y:S02]  /*1ab00*/  IMAD.MOV.U32 R13, RZ, RZ, R8 ;  /* 0x000000ffff0d7224 */ /* 0x000fe400078e0008 */
[----:B------:R-:W-:Y:S01]  /*1ab10*/  IMAD.MOV.U32 R12, RZ, RZ, 0x1 ;  /* 0x00000001ff0c7424 */ /* 0x000fe200078e00ff */
[----:B------:R-:W-:-:S07]  /*1ab20*/  MOV R2, R14 ;  /* 0x0000000e00027202 */ /* 0x000fce0000000f00 */
[----:B------:R-:W-:Y:S05]  /*1ab30*/  WARPSYNC.COLLECTIVE R15, `(.L_x_13832) ;  /* 0x000000000f087348 */ /* 0x000fea0003c00000 */
[----:B------:R0:W1:Y:S02]  /*1ab40*/  SHFL.IDX P6, R14, R13, R12, R11 ;  /* 0x0000000c0d0e7389 */ /* 0x00006400000c000b */
[----:B01----:R-:W-:Y:S01]  /*1ab50*/  ENDCOLLECTIVE ;  /* 0x000000000000791b */ /* 0x003fe20003800000 */
.L_x_13832:
        /* <DEDUP_REMOVED lines=11> */
.L_x_13833:
[----:B------:R-:W-:Y:S02]  /*1ac10*/  IMAD.MOV.U32 R13, RZ, RZ, R8 ;  /* 0x000000ffff0d7224 */ /* 0x000fe400078e0008 */
[----:B------:R-:W-:Y:S02]  /*1ac20*/  IMAD.MOV.U32 R12, RZ, RZ, 0x2 ;  /* 0x00000002ff0c7424 */ /* 0x000fe400078e00ff */
[----:B------:R-:W-:-:S07]  /*1ac30*/  IMAD.MOV.U32 R2, RZ, RZ, R14 ;  /* 0x000000ffff027224 */ /* 0x000fce00078e000e */
[----:B------:R-:W-:Y:S05]  /*1ac40*/  WARPSYNC.COLLECTIVE R15, `(.L_x_13834) ;  /* 0x000000000f087348 */ /* 0x000fea0003c00000 */
[----:B------:R0:W1:Y:S02]  /*1ac50*/  SHFL.IDX P6, R14, R13, R12, R11 ;  /* 0x0000000c0d0e7389 */ /* 0x00006400000c000b */
[----:B01----:R-:W-:Y:S01]  /*1ac60*/  ENDCOLLECTIVE ;  /* 0x000000000000791b */ /* 0x003fe20003800000 */
.L_x_13834:
        /* <DEDUP_REMOVED lines=11> */
.L_x_13835:
[----:B------:R-:W-:Y:S01]  /*1ad20*/  IMAD.MOV.U32 R13, RZ, RZ, R8 ;  /* 0x000000ffff0d7224 */ /* 0x000fe200078e0008 */
[----:B------:R-:W-:Y:S01]  /*1ad30*/  MOV R12, 0x3 ;  /* 0x00000003000c7802 */ /* 0x000fe20000000f00 */
[----:B------:R-:W-:-:S07]  /*1ad40*/  IMAD.MOV.U32 R2, RZ, RZ, R14 ;  /* 0x000000ffff027224 */ /* 0x000fce00078e000e */
[----:B------:R-:W-:Y:S05]  /*1ad50*/  WARPSYNC.COLLECTIVE R15, `(.L_x_13836) ;  /* 0x000000000f087348 */ /* 0x000fea0003c00000 */
[----:B------:R0:W1:Y:S02]  /*1ad60*/  SHFL.IDX P6, R14, R13, R12, R11 ;  /* 0x0000000c0d0e7389 */ /* 0x00006400000c000b */
[----:B01----:R-:W-:Y:S01]  /*1ad70*/  ENDCOLLECTIVE ;  /* 0x000000000000791b */ /* 0x003fe20003800000 */
.L_x_13836:
        /* <DEDUP_REMOVED lines=11> */
.L_x_13837:
[----:B------:R-:W-:Y:S01]  /*1ae30*/  MOV R13, R4 ;  /* 0x00000004000d7202 */ /* 0x000fe20000000f00 */
[----:B------:R-:W-:Y:S02]  /*1ae40*/  IMAD.MOV.U32 R12, RZ, RZ, RZ ;  /* 0x000000ffff0c7224 */ /* 0x000fe400078e00ff */
[----:B------:R-:W-:-:S07]  /*1ae50*/  IMAD.MOV.U32 R2, RZ, RZ, R14 ;  /* 0x000000ffff027224 */ /* 0x000fce00078e000e */
[----:B------:R-:W-:Y:S05]  /*1ae60*/  WARPSYNC.COLLECTIVE R15, `(.L_x_13838) ;  /* 0x000000000f087348 */ /* 0x000fea0003c00000 */
[----:B------:R0:W1:Y:S02]  /*1ae70*/  SHFL.IDX P6, R14, R13, R12, R11 ;  /* 0x0000000c0d0e7389 */ /* 0x00006400000c000b */
[----:B01----:R-:W-:Y:S01]  /*1ae80*/  ENDCOLLECTIVE ;  /* 0x000000000000791b */ /* 0x003fe20003800000 */
.L_x_13838:
        /* <DEDUP_REMOVED lines=11> */
.L_x_13839:
[----:B------:R-:W-:Y:S01]  /*1af40*/  IMAD.MOV.U32 R2, RZ, RZ, R14 ;  /* 0x000000ffff027224 */ /* 0x000fe200078e000e */
[----:B------:R-:W-:Y:S06]  /*1af50*/  BRA `(.L_x_13840) ;  /* 0xffffffb000dc7947 */ /* 0x000fec000383ffff */
.L_x_13688:
[----:B0-----:R0:W3:Y:S02]  /*1af60*/  SYNCS.PHASECHK.TRANS64.TRYWAIT P2, [R2+URZ+0x13270], R0 ;  /* 0x01327000020075a7 */ /* 0x0010e4000804017f */
[----:B---3--:R-:W-:Y:S05]  /*1af70*/  @!P2 NANOSLEEP.SYNCS 0x989680 ;  /* 0x009896800000a95d */ /* 0x008fea0003900000 */
[----:B------:R-:W3:Y:S02]  /*1af80*/  @!P2 SYNCS.PHASECHK.TRANS64 P2, [R2+URZ+0x13270], R0 ;  /* 0x013270000200a5a7 */ /* 0x000ee4000804007f */
[----:B---3--:R-:W-:Y:S05]  /*1af90*/  @!P2 BRA `(.L_x_13688) ;  /* 0xfffffffc00f0a947 */ /* 0x008fea000383ffff */
[----:B------:R-:W-:Y:S05]  /*1afa0*/  BRA `(.L_x_13841) ;  /* 0xffffffb400407947 */ /* 0x000fea000383ffff */
.L_x_13690:
[----:B0-----:R0:W3:Y:S02]  /*1afb0*/  SYNCS.PHASECHK.TRANS64.TRYWAIT P2, [R2+URZ+0x13260], R3 ;  /* 0x01326003020075a7 */ /* 0x0010e4000804017f */
[----:B---3--:R-:W-:Y:S05]  /*1afc0*/  @!P2 NANOSLEEP.SYNCS 0x989680 ;  /* 0x009896800000a95d */ /* 0x008fea0003900000 */
[----:B------:R-:W3:Y:S02]  /*1afd0*/  @!P2 SYNCS.PHASECHK.TRANS64 P2, [R2+URZ+0x13260], R3 ;  /* 0x013260030200a5a7 */ /* 0x000ee4000804007f */
[----:B---3--:R-:W-:Y:S05]  /*1afe0*/  @!P2 BRA `(.L_x_13690) ;  /* 0xfffffffc00f0a947 */ /* 0x008fea000383ffff */
[----:B------:R-:W-:Y:S05]  /*1aff0*/  BRA `(.L_x_13842) ;  /* 0xffffffb400507947 */ /* 0x000fea000383ffff */
.L_x_13698:
[----:B-1----:R1:W2:Y:S02]  /*1b000*/  SYNCS.PHASECHK.TRANS64.TRYWAIT P1, [R0+URZ+0x13270], R3 ;  /* 0x01327003000075a7 */ /* 0x0022a4000802017f */
[----:B--2---:R-:W-:Y:S05]  /*1b010*/  @!P1 NANOSLEEP.SYNCS 0x989680 ;  /* 0x009896800000995d */ /* 0x004fea0003900000 */
[----:B------:R-:W2:Y:S02]  /*1b020*/  @!P1 SYNCS.PHASECHK.TRANS64 P1, [R0+URZ+0x13270], R3 ;  /* 0x01327003000095a7 */ /* 0x000ea4000802007f */
[----:B--2---:R-:W-:Y:S05]  /*1b030*/  @!P1 BRA `(.L_x_13698) ;  /* 0xfffffffc00f09947 */ /* 0x004fea000383ffff */
[----:B------:R-:W-:Y:S05]  /*1b040*/  BRA `(.L_x_13843) ;  /* 0xffffffb800e47947 */ /* 0x000fea000383ffff */
.L_x_13700:
[----:B-1----:R1:W2:Y:S02]  /*1b050*/  SYNCS.PHASECHK.TRANS64.TRYWAIT P1, [R0+URZ+0x13260], R3 ;  /* 0x01326003000075a7 */ /* 0x0022a4000802017f */
[----:B--2---:R-:W-:Y:S05]  /*1b060*/  @!P1 NANOSLEEP.SYNCS 0x989680 ;  /* 0x009896800000995d */ /* 0x004fea0003900000 */
[----:B------:R-:W2:Y:S02]  /*1b070*/  @!P1 SYNCS.PHASECHK.TRANS64 P1, [R0+URZ+0x13260], R3 ;  /* 0x01326003000095a7 */ /* 0x000ea4000802007f */
[----:B--2---:R-:W-:Y:S05]  /*1b080*/  @!P1 BRA `(.L_x_13700) ;  /* 0xfffffffc00f09947 */ /* 0x004fea000383ffff */
[----:B------:R-:W-:Y:S05]  /*1b090*/  BRA `(.L_x_13844) ;  /* 0xffffffb800f47947 */ /* 0x000fea000383ffff */
.L_x_13705:
[----:B------:R-:W-:Y:S01]  /*1b0a0*/  BSSY B0, `(.L_x_13845) ;  /* 0x0000008000007945 */ /* 0x000fe20003800000 */
[----:B------:R-:W-:Y:S01]  /*1b0b0*/  MOV R13, R16 ;  /* 0x00000010000d7202 */ /* 0x000fe20000000f00 */
[----:B------:R-:W-:Y:S02]  /*1b0c0*/  IMAD.MOV.U32 R12, RZ, RZ, RZ ;  /* 0x000000ffff0c7224 */ /* 0x000fe400078e00ff */
[----:B0-----:R-:W-:Y:S02]  /*1b0d0*/  IMAD.MOV.U32 R11, RZ, RZ, 0x1f ;  /* 0x0000001fff0b7424 */ /* 0x001fe400078e00ff */
[----:B------:R-:W-:-:S07]  /*1b0e0*/  IMAD.MOV.U32 R15, RZ, RZ, -0x1 ;  /* 0xffffffffff0f7424 */ /* 0x000fce00078e00ff */
[----:B-----5:R-:W-:Y:S05]  /*1b0f0*/  WARPSYNC.COLLECTIVE R15, `(.L_x_13846) ;  /* 0x000000000f087348 */ /* 0x020fea0003c00000 */
[----:B------:R0:W1:Y:S02]  /*1b100*/  SHFL.IDX P6, R14, R13, R12, R11 ;  /* 0x0000000c0d0e7389 */ /* 0x00006400000c000b */
[----:B01---5:R-:W-:Y:S01]  /*1b110*/  ENDCOLLECTIVE ;  /* 0x000000000000791b */ /* 0x023fe20003800000 */
.L_x_13846:
[----:B------:R-:W-:Y:S05]  /*1b120*/  BSYNC B0 ;  /* 0x0000000000007941 */ /* 0x000fea0003800000 */
.L_x_13845:
[----:B------:R-:W-:Y:S01]  /*1b130*/  MOV R13, R16 ;  /* 0x00000010000d7202 */ /* 0x000fe20000000f00 */
[----:B------:R-:W-:Y:S01]  /*1b140*/  IMAD.MOV.U32 R12, RZ, RZ, 0x1 ;  /* 0x00000001ff0c7424 */ /* 0x000fe200078e00ff */
[----:B------:R-:W-:Y:S01]  /*1b150*/  IADD3 R5, R19, R6, RZ ;  /* 0x0000000613057210 */ /* 0x000fe20007ffe0ff */
[----:B------:R-:W-:Y:S02]  /*1b160*/  IMAD.MOV.U32 R11, RZ, RZ, 0x1f ;  /* 0x0000001fff0b7424 */ /* 0x000fe400078e00ff */
[----:B------:R-:W-:Y:S02]  /*1b170*/  IMAD.MOV.U32 R15, RZ, RZ, -0x1 ;  /* 0xffffffffff0f7424 */ /* 0x000fe400078e00ff */
[----:B------:R-:W-:-:S07]  /*1b180*/  IMAD.MOV.U32 R0, RZ, RZ, R14 ;  /* 0x000000ffff007224 */ /* 0x000fce00078e000e */
[----:B------:R-:W-:Y:S05]  /*1b190*/  WARPSYNC.COLLECTIVE R15, `(.L_x_13847) ;  /* 0x000000000f087348 */ /* 0x000fea0003c00000 */
[----:B------:R0:W1:Y:S02]  /*1b1a0*/  SHFL.IDX P6, R14, R13, R12, R11 ;  /* 0x0000000c0d0e7389 */ /* 0x00006400000c000b */
[----:B01----:R-:W-:Y:S01]  /*1b1b0*/  ENDCOLLECTIVE ;  /* 0x000000000000791b */ /* 0x003fe20003800000 */
.L_x_13847:
        /* <DEDUP_REMOVED lines=18> */
.L_x_13848:
[----:B------:R-:W-:Y:S01]  /*1b2e0*/  IMAD.MOV.U32 R12, RZ, RZ, 0x2 ;  /* 0x00000002ff0c7424 */ /* 0x000fe200078e00ff */
[----:B------:R-:W-:-:S04]  /*1b2f0*/  SEL R5, R14, RZ, P1 ;  /* 0x000000ff0e057207 */ /* 0x000fc80000800000 */
[----:B------:R-:W-:-:S05]  /*1b300*/  IADD3 R3, R2, R5, RZ ;  /* 0x0000000502037210 */ /* 0x000fca0007ffe0ff */
[----:B------:R-:W-:-:S07]  /*1b310*/  IMAD.MOV.U32 R13, RZ, RZ, R3 ;  /* 0x000000ffff0d7224 */ /* 0x000fce00078e0003 */
[----:B------:R-:W-:Y:S05]  /*1b320*/  WARPSYNC.COLLECTIVE R15, `(.L_x_13849) ;  /* 0x000000000f087348 */ /* 0x000fea0003c00000 */
[----:B------:R0:W1:Y:S02]  /*1b330*/  SHFL.UP P6, R14, R13, R12, R11 ;  /* 0x0400000c0d0e7389 */ /* 0x00006400000c000b */
[----:B01----:R-:W-:Y:S01]  /*1b340*/  ENDCOLLECTIVE ;  /* 0x000000000000791b */ /* 0x003fe20003800000 */
.L_x_13849:
[----:B------:R-:W-:Y:S02]  /*1b350*/  MOV R12, 0x4 ;  /* 0x00000004000c7802 */ /* 0x000fe40000000f00 */
[----:B------:R-:W-:-:S05]  /*1b360*/  SEL R14, R14, RZ, P2 ;  /* 0x000000ff0e0e7207 */ /* 0x000fca0001000000 */
[----:B------:R-:W-:-:S04]  /*1b370*/  IMAD.IADD R3, R3, 0x1, R14 ;  /* 0x0000000103037824 */ /* 0x000fc800078e020e */
[----:B------:R-:W-:-:S07]  /*1b380*/  IMAD.MOV.U32 R13, RZ, RZ, R3 ;  /* 0x000000ffff0d7224 */ /* 0x000fce00078e0003 */
[----:B------:R-:W-:Y:S05]  /*1b390*/  WARPSYNC.COLLECTIVE R15, `(.L_x_13850) ;  /* 0x000000000f087348 */ /* 0x000fea0003c00000 */
[----:B------:R0:W1:Y:S02]  /*1b3a0*/  SHFL.UP P6, R14, R13, R12, R11 ;  /* 0x0400000c0d0e7389 */ /* 0x00006400000c000b */
[----:B01----:R-:W-:Y:S01]  /*1b3b0*/  ENDCOLLECTIVE ;  /* 0x000000000000791b */ /* 0x003fe20003800000 */
.L_x_13850:
[----:B------:R-:W-:Y:S01]  /*1b3c0*/  IMAD.MOV.U32 R12, RZ, RZ, 0x8 ;  /* 0x00000008ff0c7424 */ /* 0x000fe200078e00ff */
[----:B------:R-:W-:-:S05]  /*1b3d0*/  SEL R14, R14, RZ, P3 ;  /* 0x000000ff0e0e7207 */ /* 0x000fca0001800000 */
[----:B------:R-:W-:-:S04]  /*1b3e0*/  IMAD.IADD R3, R3, 0x1, R14 ;  /* 0x0000000103037824 */ /* 0x000fc800078e020e */
[----:B------:R-:W-:-:S07]  /*1b3f0*/  IMAD.MOV.U32 R13, RZ, RZ, R3 ;  /* 0x000000ffff0d7224 */ /* 0x000fce00078e0003 */
[----:B------:R-:W-:Y:S05]  /*1b400*/  WARPSYNC.COLLECTIVE R15, `(.L_x_13851) ;  /* 0x000000000f087348 */ /* 0x000fea0003c00000 */
[----:B------:R0:W1:Y:S02]  /*1b410*/  SHFL.UP P6, R14, R13, R12, R11 ;  /* 0x0400000c0d0e7389 */ /* 0x00006400000c000b */
[----:B01----:R-:W-:Y:S01]  /*1b420*/  ENDCOLLECTIVE ;  /* 0x000000000000791b */ /* 0x003fe20003800000 */
.L_x_13851:
[----:B------:R-:W-:Y:S01]  /*1b430*/  IMAD.MOV.U32 R12, RZ, RZ, 0x10 ;  /* 0x00000010ff0c7424 */ /* 0x000fe200078e00ff */
[----:B------:R-:W-:-:S05]  /*1b440*/  SEL R14, R14, RZ, P4 ;  /* 0x000000ff0e0e7207 */ /* 0x000fca0002000000 */
[----:B------:R-:W-:-:S05]  /*1b450*/  IMAD.IADD R3, R3, 0x1, R14 ;  /* 0x0000000103037824 */ /* 0x000fca00078e020e */
[----:B------:R-:W-:-:S07]  /*1b460*/  MOV R13, R3 ;  /* 0x00000003000d7202 */ /* 0x000fce0000000f00 */
[----:B------:R-:W-:Y:S05]  /*1b470*/  WARPSYNC.COLLECTIVE R15, `(.L_x_13852) ;  /* 0x000000000f087348 */ /* 0x000fea0003c00000 */
[----:B------:R0:W1:Y:S02]  /*1b480*/  SHFL.UP P6, R14, R13, R12, R11 ;  /* 0x0400000c0d0e7389 */ /* 0x00006400000c000b */
[----:B01----:R-:W-:Y:S01]  /*1b490*/  ENDCOLLECTIVE ;  /* 0x000000000000791b */ /* 0x003fe20003800000 */
.L_x_13852:
[----:B------:R-:W-:Y:S01]  /*1b4a0*/  IMAD.MOV.U32 R12, RZ, RZ, 0x1f ;  /* 0x0000001fff0c7424 */ /* 0x000fe200078e00ff */
[----:B------:R-:W-:Y:S02]  /*1b4b0*/  MOV R11, 0x1f ;  /* 0x0000001f000b7802 */ /* 0x000fe40000000f00 */
[----:B------:R-:W-:-:S05]  /*1b4c0*/  SEL R14, R14, RZ, P5 ;  /* 0x000000ff0e0e7207 */ /* 0x000fca0002800000 */
[----:B------:R-:W-:-:S04]  /*1b4d0*/  IMAD.IADD R3, R3, 0x1, R14 ;  /* 0x0000000103037824 */ /* 0x000fc800078e020e */
[----:B------:R-:W-:-:S07]  /*1b4e0*/  IMAD.MOV.U32 R13, RZ, RZ, R3 ;  /* 0x000000ffff0d7224 */ /* 0x000fce00078e0003 */
[----:B------:R-:W-:Y:S05]  /*1b4f0*/  WARPSYNC.COLLECTIVE R15, `(.L_x_13853) ;  /* 0x000000000f087348 */ /* 0x000fea0003c00000 */
[----:B------:R0:W1:Y:S02]  /*1b500*/  SHFL.IDX P6, R14, R13, R12, R11 ;  /* 0x0000000c0d0e7389 */ /* 0x00006400000c000b */
[----:B01----:R-:W-:Y:S01]  /*1b510*/  ENDCOLLECTIVE ;  /* 0x000000000000791b */ /* 0x003fe20003800000 */
.L_x_13853:
[----:B------:R-:W-:Y:S05]  /*1b520*/  BRA `(.L_x_13854) ;  /* 0xffffffbc00e07947 */ /* 0x000fea000383ffff */
.L_x_13710:
        /* <DEDUP_REMOVED lines=8> */
.L_x_13856:
[----:B------:R-:W-:Y:S05]  /*1b5b0*/  BSYNC B0 ;  /* 0x0000000000007941 */ /* 0x000fea0003800000 */
.L_x_13855:
        /* <DEDUP_REMOVED lines=9> */
.L_x_13857:
[----:B------:R-:W-:Y:S01]  /*1b650*/  IMAD.MOV.U32 R12, RZ, RZ, 0x4 ;  /* 0x00000004ff0c7424 */ /* 0x000fe200078e00ff */
[----:B------:R-:W-:-:S04]  /*1b660*/  SEL R14, R14, RZ, P2 ;  /* 0x000000ff0e0e7207 */ /* 0x000fc80001000000 */
[----:B------:R-:W-:-:S05]  /*1b670*/  IADD3 R3, R3, R14, RZ ;  /* 0x0000000e03037210 */ /* 0x000fca0007ffe0ff */
[----:B------:R-:W-:-:S07]  /*1b680*/  IMAD.MOV.U32 R13, RZ, RZ, R3 ;  /* 0x000000ffff0d7224 */ /* 0x000fce00078e0003 */
[----:B------:R-:W-:Y:S05]  /*1b690*/  WARPSYNC.COLLECTIVE R15, `(.L_x_13858) ;  /* 0x000000000f087348 */ /* 0x000fea0003c00000 */
[----:B------:R0:W1:Y:S02]  /*1b6a0*/  SHFL.UP P6, R14, R13, R12, R11 ;  /* 0x0400000c0d0e7389 */ /* 0x00006400000c000b */
[----:B01----:R-:W-:Y:S01]  /*1b6b0*/  ENDCOLLECTIVE ;  /* 0x000000000000791b */ /* 0x003fe20003800000 */
.L_x_13858:
[----:B------:R-:W-:Y:S02]  /*1b6c0*/  MOV R12, 0x8 ;  /* 0x00000008000c7802 */ /* 0x000fe40000000f00 */
[----:B------:R-:W-:-:S05]  /*1b6d0*/  SEL R14, R14, RZ, P3 ;  /* 0x000000ff0e0e7207 */ /* 0x000fca0001800000 */
[----:B------:R-:W-:-:S04]  /*1b6e0*/  IMAD.IADD R3, R3, 0x1, R14 ;  /* 0x0000000103037824 */ /* 0x000fc800078e020e */
[----:B------:R-:W-:-:S07]  /*1b6f0*/  IMAD.MOV.U32 R13, RZ, RZ, R3 ;  /* 0x000000ffff0d7224 */ /* 0x000fce00078e0003 */
[----:B------:R-:W-:Y:S05]  /*1b700*/  WARPSYNC.COLLECTIVE R15, `(.L_x_13859) ;  /* 0x000000000f087348 */ /* 0x000fea0003c00000 */
[----:B------:R0:W1:Y:S02]  /*1b710*/  SHFL.UP P6, R14, R13, R12, R11 ;  /* 0x0400000c0d0e7389 */ /* 0x00006400000c000b */
[----:B01----:R-:W-:Y:S01]  /*1b720*/  ENDCOLLECTIVE ;  /* 0x000000000000791b */ /* 0x003fe20003800000 */
.L_x_13859:
[----:B------:R-:W-:Y:S01]  /*1b730*/  IMAD.MOV.U32 R12, RZ, RZ, 0x10 ;  /* 0x00000010ff0c7424 */ /* 0x000fe200078e00ff */
[----:B------:R-:W-:-:S05]  /*1b740*/  SEL R14, R14, RZ, P4 ;  /* 0x000000ff0e0e7207 */ /* 0x000fca0002000000 */
[----:B------:R-:W-:-:S04]  /*1b750*/  IMAD.IADD R3, R3, 0x1, R14 ;  /* 0x0000000103037824 */ /* 0x000fc800078e020e */
[----:B------:R-:W-:-:S07]  /*1b760*/  IMAD.MOV.U32 R13, RZ, RZ, R3 ;  /* 0x000000ffff0d7224 */ /* 0x000fce00078e0003 */
[----:B------:R-:W-:Y:S05]  /*1b770*/  WARPSYNC.COLLECTIVE R15, `(.L_x_13860) ;  /* 0x000000000f087348 */ /* 0x000fea0003c00000 */
[----:B------:R0:W1:Y:S02]  /*1b780*/  SHFL.UP P6, R14, R13, R12, R11 ;  /* 0x0400000c0d0e7389 */ /* 0x00006400000c000b */
[----:B01----:R-:W-:Y:S01]  /*1b790*/  ENDCOLLECTIVE ;  /* 0x000000000000791b */ /* 0x003fe20003800000 */
.L_x_13860:
        /* <DEDUP_REMOVED lines=8> */
.L_x_13861:
[----:B------:R-:W-:Y:S05]  /*1b820*/  BRA `(.L_x_13862) ;  /* 0xffffffbc00bc7947 */ /* 0x000fea000383ffff */
.L_x_13712:
[----:B------:R-:W-:Y:S01]  /*1b830*/  BSSY B0, `(.L_x_13863) ;  /* 0x0000006000007945 */ /* 0x000fe20003800000 */
[----:B------:R-:W-:Y:S01]  /*1b840*/  PLOP3.LUT P6, PT, P6, PT, PT, 0x8, 0x0 ;  /* 0x000000000000781c */ /* 0x000fe200037ce170 */
[----:B------:R-:W-:-:S12]  /*1b850*/  IMAD.MOV.U32 R15, RZ, RZ, -0x1 ;  /* 0xffffffffff0f7424 */ /* 0x000fd800078e00ff */
[----:B01---5:R-:W-:Y:S05]  /*1b860*/  WARPSYNC.COLLECTIVE R15, `(.L_x_13864) ;  /* 0x000000000f087348 */ /* 0x023fea0003c00000 */
[----:B------:R-:W-:Y:S01]  /*1b870*/  VOTE.ANY R14, PT, P6 ;  /* 0x00000000000e7806 */ /* 0x000fe200030e0100 */
[----:B01---5:R-:W-:Y:S06]  /*1b880*/  ENDCOLLECTIVE ;  /* 0x000000000000791b */ /* 0x023fec0003800000 */
.L_x_13864:
[----:B------:R-:W-:Y:S05]  /*1b890*/  BSYNC B0 ;  /* 0x0000000000007941 */ /* 0x000fea0003800000 */
.L_x_13863:
        /* <DEDUP_REMOVED lines=9> */
.L_x_13865:
[----:B------:R-:W-:Y:S01]  /*1b930*/  IMAD.MOV.U32 R17, RZ, RZ, R14 ;  /* 0x000000ffff117224 */ /* 0x000fe200078e000e */
[----:B------:R-:W-:Y:S06]  /*1b940*/  BRA `(.L_x_13866) ;  /* 0xffffffbc00ac7947 */ /* 0x000fec000383ffff */
.L_x_13714:
[----:B------:R-:W-:Y:S01]  /*1b950*/  BSSY B0, `(.L_x_13867) ;  /* 0x0000007000007945 */ /* 0x000fe20003800000 */
[----:B------:R-:W-:Y:S01]  /*1b960*/  MOV R13, R3 ;  /* 0x00000003000d7202 */ /* 0x000fe20000000f00 */
[----:B0-----:R-:W-:Y:S02]  /*1b970*/  IMAD.MOV.U32 R11, RZ, RZ, 0x1f ;  /* 0x0000001fff0b7424 */ /* 0x001fe400078e00ff */
[----:B------:R-:W-:-:S07]  /*1b980*/  IMAD.MOV.U32 R15, RZ, RZ, -0x1 ;  /* 0xffffffffff0f7424 */ /* 0x000fce00078e00ff */
[----:B-1-3-5:R-:W-:Y:S05]  /*1b990*/  WARPSYNC.COLLECTIVE R15, `(.L_x_13868) ;  /* 0x000000000f087348 */ /* 0x02afea0003c00000 */
[----:B------:R0:W2:Y:S02]  /*1b9a0*/  SHFL.IDX P6, R14, R13, R12, R11 ;  /* 0x0000000c0d0e7389 */ /* 0x0000a400000c000b */
[----:B0123-5:R-:W-:Y:S01]  /*1b9b0*/  ENDCOLLECTIVE ;  /* 0x000000000000791b */ /* 0x02ffe20003800000 */
.L_x_13868:
[----:B------:R-:W-:Y:S05]  /*1b9c0*/  BSYNC B0 ;  /* 0x0000000000007941 */ /* 0x000fea0003800000 */
.L_x_13867:
[----:B------:R-:W-:Y:S01]  /*1b9d0*/  IMAD.MOV.U32 R2, RZ, RZ, R14 ;  /* 0x000000ffff027224 */ /* 0x000fe200078e000e */
[----:B------:R-:W-:Y:S06]  /*1b9e0*/  BRA `(.L_x_13713) ;  /* 0xffffffbc00a07947 */ /* 0x000fec000383ffff */
.L_x_13718:
[----:B-1----:R1:W2:Y:S02]  /*1b9f0*/  SYNCS.PHASECHK.TRANS64.TRYWAIT P0, [R5+URZ+0x13220], R0 ;  /* 0x01322000050075a7 */ /* 0x0022a4000800017f */
[----:B--2---:R-:W-:Y:S05]  /*1ba00*/  @!P0 NANOSLEEP.SYNCS 0x989680 ;  /* 0x009896800000895d */ /* 0x004fea0003900000 */
[----:B------:R-:W2:Y:S02]  /*1ba10*/  @!P0 SYNCS.PHASECHK.TRANS64 P0, [R5+URZ+0x13220], R0 ;  /* 0x01322000050085a7 */ /* 0x000ea4000800007f */
[----:B--2---:R-:W-:Y:S05]  /*1ba20*/  @!P0 BRA `(.L_x_13718) ;  /* 0xfffffffc00f08947 */ /* 0x004fea000383ffff */
[----:B------:R-:W-:Y:S05]  /*1ba30*/  BRA `(.L_x_13869) ;  /* 0xffffffc000947947 */ /* 0x000fea000383ffff */
.L_x_13719:
[----:B------:R-:W2:Y:S01]  /*1ba40*/  S2R R2, SR_TID.X ;  /* 0x0000000000027919 */ /* 0x000ea20000002100 */
[----:B------:R-:W-:Y:S01]  /*1ba50*/  BSSY B0, `(.L_x_13870) ;  /* 0x000000a000007945 */ /* 0x000fe20003800000 */
[----:B------:R-:W-:Y:S01]  /*1ba60*/  MOV R12, RZ ;  /* 0x000000ff000c7202 */ /* 0x000fe20000000f00 */
        /* <DEDUP_REMOVED lines=8> */
.L_x_13871:
[----:B------:R-:W-:Y:S05]  /*1baf0*/  BSYNC B0 ;  /* 0x0000000000007941 */ /* 0x000fea0003800000 */
.L_x_13870:
[----:B------:R-:W-:Y:S05]  /*1bb00*/  BRA `(.L_x_13872) ;  /* 0xffffffc0007c7947 */ /* 0x000fea000383ffff */
.L_x_13720:
[----:B------:R-:W-:Y:S01]  /*1bb10*/  BSSY B0, `(.L_x_13873) ;  /* 0x0000006000007945 */ /* 0x000fe20003800000 */
[----:B------:R-:W-:-:S07]  /*1bb20*/  IMAD.MOV.U32 R15, RZ, RZ, -0x1 ;  /* 0xffffffffff0f7424 */ /* 0x000fce00078e00ff */
[----:B01---5:R-:W-:Y:S05]  /*1bb30*/  WARPSYNC.COLLECTIVE R15, `(.L_x_13874) ;  /* 0x000000000f0c7348 */ /* 0x023fea0003c00000 */
[----:B------:R-:W-:Y:S02]  /*1bb40*/  ELECT P6, UR62, PT ;  /* 0x00000000003e782f */ /* 0x000fe400038c0000 */
[----:B------:R-:W-:Y:S01]  /*1bb50*/  MOV R14, UR62 ;  /* 0x0000003e000e7c02 */ /* 0x000fe20008000f00 */
[----:B01---5:R-:W-:Y:S10]  /*1bb60*/  ENDCOLLECTIVE ;  /* 0x000000000000791b */ /* 0x023ff40003800000 */
.L_x_13874:
[----:B------:R-:W-:Y:S05]  /*1bb70*/  BSYNC B0 ;  /* 0x0000000000007941 */ /* 0x000fea0003800000 */
.L_x_13873:
[----:B------:R-:W-:Y:S05]  /*1bb80*/  BRA `(.L_x_13875) ;  /* 0xffffffc000707947 */ /* 0x000fea000383ffff */
.L_x_13722:
[----:B-1----:R1:W2:Y:S02]  /*1bb90*/  SYNCS.PHASECHK.TRANS64.TRYWAIT P1, [R4+URZ+0x13240], R3 ;  /* 0x01324003040075a7 */ /* 0x0022a4000802017f */
[----:B--2---:R-:W-:Y:S05]  /*1bba0*/  @!P1 NANOSLEEP.SYNCS 0x989680 ;  /* 0x009896800000995d */ /* 0x004fea0003900000 */
[----:B------:R-:W2:Y:S02]  /*1bbb0*/  @!P1 SYNCS.PHASECHK.TRANS64 P1, [R4+URZ+0x13240], R3 ;  /* 0x01324003040095a7 */ /* 0x000ea4000802007f */
[----:B--2---:R-:W-:Y:S05]  /*1bbc0*/  @!P1 BRA `(.L_x_13722) ;  /* 0xfffffffc00f09947 */ /* 0x004fea000383ffff */
[----:B------:R-:W-:Y:S05]  /*1bbd0*/  BRA `(.L_x_13876) ;  /* 0xffffffc000987947 */ /* 0x000fea000383ffff */
.L_x_13724:
[----:B--2---:R2:W3:Y:S02]  /*1bbe0*/  SYNCS.PHASECHK.TRANS64.TRYWAIT P1, [R5+URZ+0x13240], R0 ;  /* 0x01324000050075a7 */ /* 0x0044e4000802017f */
[----:B---3--:R-:W-:Y:S05]  /*1bbf0*/  @!P1 NANOSLEEP.SYNCS 0x989680 ;  /* 0x009896800000995d */ /* 0x008fea0003900000 */
[----:B------:R-:W3:Y:S02]  /*1bc00*/  @!P1 SYNCS.PHASECHK.TRANS64 P1, [R5+URZ+0x13240], R0 ;  /* 0x01324000050095a7 */ /* 0x000ee4000802007f */
[----:B---3--:R-:W-:Y:S05]  /*1bc10*/  @!P1 BRA `(.L_x_13724) ;  /* 0xfffffffc00f09947 */ /* 0x008fea000383ffff */
[----:B------:R-:W-:Y:S05]  /*1bc20*/  BRA `(.L_x_13877) ;  /* 0xffffffc000a87947 */ /* 0x000fea000383ffff */
.L_x_13726:
[----:B---3--:R3:W4:Y:S02]  /*1bc30*/  SYNCS.PHASECHK.TRANS64.TRYWAIT P1, [R4+URZ+0x13260], R3 ;  /* 0x01326003040075a7 */ /* 0x008724000802017f */
[----:B----4-:R-:W-:Y:S05]  /*1bc40*/  @!P1 NANOSLEEP.SYNCS 0x989680 ;  /* 0x009896800000995d */ /* 0x010fea0003900000 */
[----:B------:R-:W4:Y:S02]  /*1bc50*/  @!P1 SYNCS.PHASECHK.TRANS64 P1, [R4+URZ+0x13260], R3 ;  /* 0x01326003040095a7 */ /* 0x000f24000802007f */
[----:B----4-:R-:W-:Y:S05]  /*1bc60*/  @!P1 BRA `(.L_x_13726) ;  /* 0xfffffffc00f09947 */ /* 0x010fea000383ffff */
[----:B------:R-:W-:Y:S05]  /*1bc70*/  BRA `(.L_x_13878) ;  /* 0xffffffc000a47947 */ /* 0x000fea000383ffff */
.L_x_13728:
[----:B----4-:R4:W0:Y:S02]  /*1bc80*/  SYNCS.PHASECHK.TRANS64.TRYWAIT P1, [R5+URZ+0x13260], R0 ;  /* 0x01326000050075a7 */ /* 0x010824000802017f */
[----:B0-----:R-:W-:Y:S05]  /*1bc90*/  @!P1 NANOSLEEP.SYNCS 0x989680 ;  /* 0x009896800000995d */ /* 0x001fea0003900000 */
[----:B------:R-:W0:Y:S02]  /*1bca0*/  @!P1 SYNCS.PHASECHK.TRANS64 P1, [R5+URZ+0x13260], R0 ;  /* 0x01326000050095a7 */ /* 0x000e24000802007f */
[----:B0-----:R-:W-:Y:S05]  /*1bcb0*/  @!P1 BRA `(.L_x_13728) ;  /* 0xfffffffc00f09947 */ /* 0x001fea000383ffff */
[----:B------:R-:W-:Y:S05]  /*1bcc0*/  BRA `(.L_x_13879) ;  /* 0xffffffc000a07947 */ /* 0x000fea000383ffff */
.L_x_13730:
[----:B------:R0:W0:Y:S02]  /*1bcd0*/  SYNCS.PHASECHK.TRANS64.TRYWAIT P1, [R4+URZ+0x13280], R3 ;  /* 0x01328003040075a7 */ /* 0x000024000802017f */
[----:B0-----:R-:W-:Y:S05]  /*1bce0*/  @!P1 NANOSLEEP.SYNCS 0x989680 ;  /* 0x009896800000995d */ /* 0x001fea0003900000 */
[----:B------:R-:W0:Y:S02]  /*1bcf0*/  @!P1 SYNCS.PHASECHK.TRANS64 P1, [R4+URZ+0x13280], R3 ;  /* 0x01328003040095a7 */ /* 0x000e24000802007f */
[----:B0-----:R-:W-:Y:S05]  /*1bd00*/  @!P1 BRA `(.L_x_13730) ;  /* 0xfffffffc00f09947 */ /* 0x001fea000383ffff */
[----:B------:R-:W-:Y:S05]  /*1bd10*/  BRA `(.L_x_13880) ;  /* 0xffffffc0009c7947 */ /* 0x000fea000383ffff */
.L_x_13881:
        /* <DEDUP_REMOVED lines=14> */
.L_x_15863:


//--------------------- .text._ZN7cutlass13device_kernelIN5flash11enable_sm90INS1_16FlashAttnFwdSm90INS1_25CollectiveMainloopFwdSm90ILi2EN4cute5tupleIJNS5_1CILi1EEES8_S8_EEENS6_IJNS7_ILi192EEENS7_ILi160EEENS7_ILi64EEEEEELi64ENS_12float_e4m3_tEfNS_4arch4Sm90ELb0ELb1ELb1ELb0ELb1ELb0ELb0ELb1ELb1ELb1ELb0ELb0EEENS1_21CollectiveEpilogueFwdINS6_IJSA_SC_SB_EEES9_NS_10bfloat16_tESG_Li384ELb0ELb1ELb0ELb1EEENS1_30DynamicPersistentTileSchedulerILi384ELi128ELb0ELb1ELb1EEEEEEEEEvNT_6ParamsE --------------------------
	.section	.text._ZN7cutlass13device_kernelIN5flash11enable_sm90INS1_16FlashAttnFwdSm90INS1_25CollectiveMainloopFwdSm90ILi2EN4cute5tupleIJNS5_1CILi1EEES8_S8_EEENS6_IJNS7_ILi192EEENS7_ILi160EEENS7_ILi64EEEEEELi64ENS_12float_e4m3_tEfNS_4arch4Sm90ELb0ELb1ELb1ELb0ELb1ELb0ELb0ELb1ELb1ELb1ELb0ELb0EEENS1_21CollectiveEpilogueFwdINS6_IJSA_SC_SB_EEES9_NS_10bfloat16_tESG_Li384ELb0ELb1ELb0ELb1EEENS1_30DynamicPersistentTileSchedulerILi384ELi128ELb0ELb1ELb1EEEEEEEEEvNT_6ParamsE,"ax",@progbits
	.align	128
.text._ZN7cutlass13device_kernelIN5flash11enable_sm90INS1_16FlashAttnFwdSm90INS1_25CollectiveMainloopFwdSm90ILi2EN4cute5tupleIJNS5_1CILi1EEES8_S8_EEENS6_IJNS7_ILi192EEENS7_ILi160EEENS7_ILi64EEEEEELi64ENS_12float_e4m3_tEfNS_4arch4Sm90ELb0ELb1ELb1ELb0ELb1ELb0ELb0ELb1ELb1ELb1ELb0ELb0EEENS1_21CollectiveEpilogueFwdINS6_IJSA_SC_SB_EEES9_NS_10bfloat16_tESG_Li384ELb0ELb1ELb0ELb1EEENS1_30DynamicPersistentTileSchedulerILi384ELi128ELb0ELb1ELb1EEEEEEEEEvNT_6ParamsE:
        .type           _ZN7cutlass13device_kernelIN5flash11enable_sm90INS1_16FlashAttnFwdSm90INS1_25CollectiveMainloopFwdSm90ILi2EN4cute5tupleIJNS5_1CILi1EEES8_S8_EEENS6_IJNS7_ILi192EEENS7_ILi160EEENS7_ILi64EEEEEELi64ENS_12float_e4m3_tEfNS_4arch4Sm90ELb0ELb1ELb1ELb0ELb1ELb0ELb0ELb1ELb1ELb1ELb0ELb0EEENS1_21CollectiveEpilogueFwdINS6_IJSA_SC_SB_EEES9_NS_10bfloat16_tESG_Li384ELb0ELb1ELb0ELb1EEENS1_30DynamicPersistentTileSchedulerILi384ELi128ELb0ELb1ELb1EEEEEEEEEvNT_6ParamsE,@function
        .size           _ZN7cutlass13device_kernelIN5flash11enable_sm90INS1_16FlashAttnFwdSm90INS1_25CollectiveMainloopFwdSm90ILi2EN4cute5tupleIJNS5_1CILi1EEES8_S8_EEENS6_IJNS7_ILi192EEENS7_ILi160EEENS7_ILi64EEEEEELi64ENS_12float_e4m3_tEfNS_4arch4Sm90ELb0ELb1ELb1ELb0ELb1ELb0ELb0ELb1ELb1ELb1ELb0ELb0EEENS1_21CollectiveEpilogueFwdINS6_IJSA_SC_SB_EEES9_NS_10bfloat16_tESG_Li384ELb0ELb1ELb0ELb1EEENS1_30DynamicPersistentTileSchedulerILi384ELi128ELb0ELb1ELb1EEEEEEEEEvNT_6ParamsE,(.L_x_15864 - _ZN7cutlass13device_kernelIN5flash11enable_sm90INS1_16FlashAttnFwdSm90INS1_25CollectiveMainloopFwdSm90ILi2EN4cute5tupleIJNS5_1CILi1EEES8_S8_EEENS6_IJNS7_ILi192EEENS7_ILi160EEENS7_ILi64EEEEEELi64ENS_12float_e4m3_tEfNS_4arch4Sm90ELb0ELb1ELb1ELb0ELb1ELb0ELb0ELb1ELb1ELb1ELb0ELb0EEENS1_21CollectiveEpilogueFwdINS6_IJSA_SC_SB_EEES9_NS_10bfloat16_tESG_Li384ELb0ELb1ELb0ELb1EEENS1_30DynamicPersistentTileSchedulerILi384ELi128ELb0ELb1ELb1EEEEEEEEEvNT_6ParamsE)
        .other          _ZN7cutlass13device_kernelIN5flash11enable_sm90INS1_16FlashAttnFwdSm90INS1_25CollectiveMainloopFwdSm90ILi2EN4cute5tupleIJNS5_1CILi1EEES8_S8_EEENS6_IJNS7_ILi192EEENS7_ILi160EEENS7_ILi64EEEEEELi64ENS_12float_e4m3_tEfNS_4arch4Sm90ELb0ELb1ELb1ELb0ELb1ELb0ELb0ELb1ELb1ELb1ELb0ELb0EEENS1_21CollectiveEpilogueFwdINS6_IJSA_SC_SB_EEES9_NS_10bfloat16_tESG_Li384ELb0ELb1ELb0ELb1EEENS1_30DynamicPersistentTileSchedulerILi384ELi128ELb0ELb1ELb1EEEEEEEEEvNT_6ParamsE,@"STO_CUDA_ENTRY STV_DEFAULT"
_ZN7cutlass13device_kernelIN5flash11enable_sm90INS1_16FlashAttnFwdSm90INS1_25CollectiveMainloopFwdSm90ILi2EN4cute5tupleIJNS5_1CILi1EEES8_S8_EEENS6_IJNS7_ILi192EEENS7_ILi160EEENS7_ILi64EEEEEELi64ENS_12float_e4m3_tEfNS_4arch4Sm90ELb0ELb1ELb1ELb0ELb1ELb0ELb0ELb1ELb1ELb1ELb0ELb0EEENS1_21CollectiveEpilogueFwdINS6_IJSA_SC_SB_EEES9_NS_10bfloat16_tESG_Li384ELb0ELb1ELb0ELb1EEENS1_30DynamicPersistentTileSchedulerILi384ELi128ELb0ELb1ELb1EEEEEEEEEvNT_6ParamsE:
        /* <DEDUP_REMOVED lines=45> */
.L_x_13882:
        /* <DEDUP_REMOVED lines=22> */
.L_x_13883:
        /* <DEDUP_REMOVED lines=18> */
.L_x_13884:
        /* <DEDUP_REMOVED lines=22> */
.L_x_13885:
        /* <DEDUP_REMOVED lines=24> */
.L_x_13886:
        /* <DEDUP_REMOVED lines=10> */
.L_x_13888:
        /* <DEDUP_REMOVED lines=19> */
[----:B------:R-:W-:Y:S02]  /*0a00*/  LEA.HI R4, R0, R10, RZ, 0x5 ;  /* 0x0000000a00047211 */ /* 0x000fe400078f28ff */
[----:B------:R-:W-:Y:S02]  /*0a10*/  LOP3.LUT R157, R2, 0xffffff80, RZ, 0xc0, !PT ;  /* 0xffffff80029d7812 */ /* 0x000fe400078ec0ff */
[----:B------:R-:W-:Y:S01]  /*0a20*/  SHF.R.S32.HI R6, RZ, 0x4, R3 ;  /* 0x00000004ff067819 */ /* 0x000fe20000011403 */
[----:B------:R-:W-:Y:S01]  /*0a30*/  IMAD.SHL.U32 R5, R4, 0x20, RZ ;  /* 0x0000002004057824 */ /* 0x000fe200078e00ff */
[C---:B------:R-:W-:Y:S01]  /*0a40*/  LOP3.LUT R4, R3.reuse, 0x3fffff0, RZ, 0xc0, !PT ;  /* 0x03fffff003047812 */ /* 0x040fe200078ec0ff */
[----:B------:R-:W-:Y:S01]  /*0a50*/  IMAD.IADD R157, R10, 0x1, -R157 ;  /* 0x000000010a9d7824 */ /* 0x000fe200078e0a9d */
[----:B------:R-:W-:-:S02]  /*0a60*/  LEA.HI R3, R3, R6, RZ, 0x1 ;  /* 0x0000000603037211 */ /* 0x000fc400078f08ff */
[----:B------:R-:W-:Y:S01]  /*0a70*/  LOP3.LUT R5, R5, 0xfffffc00, RZ, 0xc0, !PT ;  /* 0xfffffc0005057812 */ /* 0x000fe200078ec0ff */
[----:B------:R-:W-:Y:S01]  /*0a80*/  IMAD.IADD R4, R10, 0x1, -R4 ;  /* 0x000000010a047824 */ /* 0x000fe200078e0a04 */
[----:B------:R-:W-:Y:S02]  /*0a90*/  SHF.R.S32.HI R8, RZ, 0x1f, R157 ;  /* 0x0000001fff087819 */ /* 0x000fe4000001149d */
[----:B------:R-:W-:Y:S01]  /*0aa0*/  LOP3.LUT R3, R3, 0x1ffffffe, RZ, 0xc0, !PT ;  /* 0x1ffffffe03037812 */ /* 0x000fe200078ec0ff */
[----:B------:R-:W-:Y:S01]  /*0ab0*/  IMAD R4, R4, 0x40, R5 ;  /* 0x0000004004047824 */ /* 0x000fe200078e0205 */
[----:B------:R-:W-:Y:S02]  /*0ac0*/  LEA.HI R5, R8, R157, RZ, 0x2 ;  /* 0x0000009d08057211 */ /* 0x000fe400078f10ff */
[----:B------:R-:W-:Y:S01]  /*0ad0*/  SHF.R.S32.HI R11, RZ, 0x7, R2 ;  /* 0x00000007ff0b7819 */ /* 0x000fe20000011402 */
[----:B------:R-:W-:Y:S01]  /*0ae0*/  IMAD.IADD R3, R6, 0x1, -R3 ;  /* 0x0000000106037824 */ /* 0x000fe200078e0a03 */
[----:B------:R-:W-:-:S02]  /*0af0*/  SHF.R.S32.HI R6, RZ, 0x2, R5 ;  /* 0x00000002ff067819 */ /* 0x000fc40000011405 */
[----:B------:R-:W-:Y:S01]  /*0b00*/  SHF.R.S32.HI R7, RZ, 0x1f, R5 ;  /* 0x0000001fff077819 */ /* 0x000fe20000011405 */
[----:B------:R-:W-:Y:S01]  /*0b10*/  IMAD R2, R3, 0x8, R4 ;  /* 0x0000000803027824 */ /* 0x000fe200078e0204 */
[----:B------:R-:W-:Y:S02]  /*0b20*/  LEA.HI R8, R8, R157, RZ, 0x5 ;  /* 0x0000009d08087211 */ /* 0x000fe400078f28ff */
[----:B------:R-:W-:Y:S02]  /*0b30*/  LEA.HI R7, R7, R6, RZ, 0x3 ;  /* 0x0000000607077211 */ /* 0x000fe400078f18ff */
[----:B------:R0:W-:Y:S01]  /*0b40*/  STL [R1+0xc], R2 ;  /* 0x00000c0201007387 */ /* 0x0001e20000100800 */
[----:B------:R-:W-:Y:S02]  /*0b50*/  SHF.R.S32.HI R8, RZ, 0x5, R8 ;  /* 0x00000005ff087819 */ /* 0x000fe40000011408 */
[----:B------:R-:W-:Y:S02]  /*0b60*/  LOP3.LUT R7, R7, 0xfffffff8, RZ, 0xc0, !PT ;  /* 0xfffffff807077812 */ /* 0x000fe400078ec0ff */
[----:B------:R-:W-:-:S02]  /*0b70*/  LEA.HI R9, R0, R10, RZ, 0x2 ;  /* 0x0000000a00097211 */ /* 0x000fc400078f10ff */
[----:B------:R-:W-:Y:S01]  /*0b80*/  LEA.HI R0, R0, R10, RZ, 0x3 ;  /* 0x0000000a00007211 */ /* 0x000fe200078f18ff */
[----:B------:R-:W-:Y:S01]  /*0b90*/  IMAD.IADD R7, R6, 0x1, -R7 ;  /* 0x0000000106077824 */ /* 0x000fe200078e0a07 */
[----:B------:R-:W-:Y:S01]  /*0ba0*/  LOP3.LUT R9, R9, 0xfffffffc, RZ, 0xc0, !PT ;  /* 0xfffffffc09097812 */ /* 0x000fe200078ec0ff */
[----:B0-----:R-:W-:Y:S01]  /*0bb0*/  IMAD.HI R2, R11, 0x55555556, RZ ;  /* 0x555555560b027827 */ /* 0x001fe200078e02ff */
[----:B------:R-:W-:Y:S02]  /*0bc0*/  LOP3.LUT R22, R0, 0xfffffff8, RZ, 0xc0, !PT ;  /* 0xfffffff800167812 */ /* 0x000fe400078ec0ff */
[----:B------:R-:W-:Y:S01]  /*0bd0*/  LOP3.LUT R18, R5, 0x7ffffffc, RZ, 0xc0, !PT ;  /* 0x7ffffffc05127812 */ /* 0x000fe200078ec0ff */
[----:B------:R-:W-:Y:S01]  /*0be0*/  IMAD R7, R8, 0x10, R7 ;  /* 0x0000001008077824 */ /* 0x000fe200078e0207 */
[----:B------:R-:W-:Y:S01]  /*0bf0*/  LEA.HI R2, R2, R2, RZ, 0x1 ;  /* 0x0000000202027211 */ /* 0x000fe200078f08ff */
[C---:B------:R-:W-:Y:S01]  /*0c00*/  IMAD.IADD R9, R10.reuse, 0x1, -R9 ;  /* 0x000000010a097824 */ /* 0x040fe200078e0a09 */
[----:B------:R-:W-:Y:S01]  /*0c10*/  SHF.R.S32.HI R156, RZ, 0x3, R0 ;  /* 0x00000003ff9c7819 */ /* 0x000fe20000011400 */
[----:B------:R-:W-:-:S02]  /*0c20*/  IMAD.IADD R22, R10, 0x1, -R22 ;  /* 0x000000010a167824 */ /* 0x000fc400078e0a16 */
[----:B------:R-:W-:Y:S01]  /*0c30*/  IMAD R2, R2, -0x3, R11 ;  /* 0xfffffffd02027824 */ /* 0x000fe200078e020b */
[----:B------:R-:W-:Y:S01]  /*0c40*/  LEA.HI R3, R9, R9, RZ, 0x1 ;  /* 0x0000000909037211 */ /* 0x000fe200078f08ff */
[----:B------:R-:W-:Y:S02]  /*0c50*/  IMAD.SHL.U32 R23, R22, 0x8, RZ ;  /* 0x0000000816177824 */ /* 0x000fe400078e00ff */
[----:B------:R-:W-:Y:S01]  /*0c60*/  IMAD R2, R2, 0x40, R7 ;  /* 0x0000004002027824 */ /* 0x000fe200078e0207 */
[----:B------:R-:W-:Y:S01]  /*0c70*/  LOP3.LUT R4, R3, 0x1ffffffe, RZ, 0xc0, !PT ;  /* 0x1ffffffe03047812 */ /* 0x000fe200078ec0ff */
[----:B------:R-:W-:Y:S01]  /*0c80*/  IMAD.IADD R18, R157, 0x1, -R18 ;  /* 0x000000019d127824 */ /* 0x000fe200078e0a12 */
[----:B------:R-:W-:Y:S02]  /*0c90*/  SHF.R.S32.HI R0, RZ, 0x1f, R23 ;  /* 0x0000001fff007819 */ /* 0x000fe40000011417 */
[----:B------:R0:W-:Y:S01]  /*0ca0*/  STL [R1+0x8], R2 ;  /* 0x0000080201007387 */ /* 0x0001e20000100800 */
[----:B------:R-:W-:-:S04]  /*0cb0*/  IMAD.IADD R4, R9, 0x1, -R4 ;  /* 0x0000000109047824 */ /* 0x000fc800078e0a04 */
[----:B------:R-:W-:-:S07]  /*0cc0*/  IMAD R19, R4, 0x8, R2 ;  /* 0x0000000804137824 */ /* 0x000fce00078e0202 */
.L_x_13981:
        /* <DEDUP_REMOVED lines=12> */
[----:B012--5:R-:W-:Y:S05]  /*0d90*/  @!P0 BRA `(.L_x_13889) ;  /* 0x0000000000208947 */ /* 0x027fea0003800000 */
        /* <DEDUP_REMOVED lines=8> */
.L_x_13889:
[----:B------:R-:W-:Y:S01]  /*0e20*/  ULDC UR7, c[0x0][0xc54] ;  /* 0x0003150000077ab9 */ /* 0x000fe20000000800 */
[----:B------:R-:W-:Y:S01]  /*0e30*/  UMOV UR6, UR9 ;  /* 0x0000000900067c82 */ /* 0x000fe20008000000 */
[----:B------:R-:W-:-:S11]  /*0e40*/  UISETP.NE.AND UP0, UPT, UR7, 0x1, UPT ;  /* 0x000000010700788c */ /* 0x000fd6000bf05270 */
[----:B------:R-:W-:Y:S02]  /*0e50*/  @UP0 ULDC.64 UR10, c[0x0][0xc58] ;  /* 0x00031600000a0ab9 */ /* 0x000fe40000000a00 */
[----:B------:R-:W-:-:S04]  /*0e60*/  UIMAD.WIDE.U32 UR4, UR9, UR10, URZ ;  /* 0x0000000a090472a5 */ /* 0x000fc8000f8e003f */
[----:B------:R-:W-:-:S04]  /*0e70*/  @UP0 USHF.R.U32.HI UR6, URZ, UR11, UR5 ;  /* 0x0000000b3f060299 */ /* 0x000fc80008011605 */
[----:B------:R-:W-:-:S12]  /*0e80*/  UIMAD UR4, UR6, UR7, URZ ;  /* 0x00000007060472a4 */ /* 0x000fd8000f8e023f */
.L_x_13890:
[----:B------:R-:W1:Y:S01]  /*0e90*/  LDC R0, c[0x0][0x448] ;  /* 0x00011200ff007b82 */ /* 0x000e620000000800 */
[----:B------:R-:W-:Y:S01]  /*0ea0*/  ULOP3.LUT UR6, URZ, UR6, URZ, 0x33, !UPT ;  /* 0x000000063f067292 */ /* 0x000fe2000f8e333f */
[----:B0-----:R-:W-:Y:S01]  /*0eb0*/  LOP3.LUT R2, R2, 0xffffffef, RZ, 0xc0, !PT ;  /* 0xffffffef02027812 */ /* 0x001fe200078ec0ff */
[----:B------:R-:W-:Y:S01]  /*0ec0*/  ULDC UR42, c[0x0][0xc48] ;  /* 0x00031200002a7ab9 */ /* 0x000fe20000000800 */
[----:B------:R-:W-:Y:S01]  /*0ed0*/  ULDC UR5, c[0x0][0xc3c] ;  /* 0x00030f0000057ab9 */ /* 0x000fe20000000800 */
[----:B------:R-:W-:Y:S02]  /*0ee0*/  UISETP.NE.AND UP0, UPT, UR42, 0x1, UPT ;  /* 0x000000012a00788c */ /* 0x000fe4000bf05270 */
[----:B------:R-:W-:Y:S01]  /*0ef0*/  UIADD3 UR6, UR6, UR5, URZ ;  /* 0x0000000506067290 */ /* 0x000fe2000fffe03f */
[----:B------:R-:W0:Y:S01]  /*0f00*/  LDC.64 R10, c[0x0][0x9e0] ;  /* 0x00027800ff0a7b82 */ /* 0x000e220000000a00 */
[----:B------:R-:W-:Y:S02]  /*0f10*/  UIADD3 UR4, UR9, -UR4, URZ ;  /* 0x8000000409047290 */ /* 0x000fe4000fffe03f */
[----:B------:R-:W-:Y:S01]  /*0f20*/  UIMAD UR40, UR6, 0xc0, URZ ;  /* 0x000000c0062878a4 */ /* 0x000fe2000f8e023f */
        /* <DEDUP_REMOVED lines=9> */
[----:B-1----:R-:W-:Y:S01]  /*0fc0*/  ISETP.NE.AND P2, PT, R0, 0x1, PT ;  /* 0x000000010000780c */ /* 0x002fe20003f45270 */
[----:B------:R-:W1:Y:S01]  /*0fd0*/  LDC R7, c[0x0][0x2f0] ;  /* 0x0000bc00ff077b82 */ /* 0x000e620000000800 */
[----:B------:R-:W-:Y:S01]  /*0fe0*/  UIMAD.WIDE.U32 UR4, UR8, UR4, URZ ;  /* 0x00000004080472a5 */ /* 0x000fe2000f8e003f */
[----:B------:R-:W-:Y:S01]  /*0ff0*/  IMAD.U32 R3, RZ, RZ, UR6 ;  /* 0x00000006ff037e24 */ /* 0x000fe2000f8e00ff */
[----:B------:R-:W-:-:S02]  /*1000*/  UMOV UR41, UR8 ;  /* 0x0000000800297c82 */ /* 0x000fc40008000000 */
[----:B------:R-:W-:Y:S01]  /*1010*/  @UP0 USHF.R.U32.HI UR41, URZ, UR7, UR5 ;  /* 0x000000073f290299 */ /* 0x000fe20008011605 */
[----:B0-----:R-:W-:Y:S02]  /*1020*/  ISETP.GE.AND P1, PT, R11, 0x1, PT ;  /* 0x000000010b00780c */ /* 0x001fe40003f26270 */
[----:B------:R-:W0:Y:S01]  /*1030*/  LDC R0, c[0x0][0x424] ;  /* 0x00010900ff007b82 */ /* 0x000e220000000800 */
        /* <DEDUP_REMOVED lines=26> */
.L_x_13892:
[----:B------:R-:W-:-:S13]  /*11e0*/  ISETP.NE.AND P0, PT, R11, 0x1, PT ;  /* 0x000000010b00780c */ /* 0x000fda0003f05270 */
[----:B------:R-:W0:Y:S02]  /*11f0*/  @P0 LDC.64 R8, c[0x0][0x9e8] ;  /* 0x00027a00ff080b82 */ /* 0x000e240000000a00 */
[----:B0-----:R-:W-:-:S05]  /*1200*/  @P0 IMAD.HI.U32 R6, R4, R8, RZ ;  /* 0x0000000804060227 */ /* 0x001fca00078e00ff */
[----:B------:R-:W-:-:S07]  /*1210*/  @P0 SHF.R.U32.HI R4, RZ, R9, R6 ;  /* 0x00000009ff040219 */ /* 0x000fce0000011606 */
.L_x_13893:
[----:B------:R-:W-:-:S05]  /*1220*/  IMAD R4, R4, R11, R11 ;  /* 0x0000000b04047224 */ /* 0x000fca00078e020b */
[----:B------:R-:W-:-:S07]  /*1230*/  VIMNMX R3, R3, R4, PT ;  /* 0x0000000403037248 */ /* 0x000fce0003fe0100 */
.L_x_13891:
        /* <DEDUP_REMOVED lines=29> */
.L_x_13895:
[----:B------:R-:W-:-:S13]  /*1410*/  ISETP.NE.AND P0, PT, R11, 0x1, PT ;  /* 0x000000010b00780c */ /* 0x000fda0003f05270 */
[----:B------:R-:W0:Y:S02]  /*1420*/  @P0 LDC.64 R4, c[0x0][0x9e8] ;  /* 0x00027a00ff040b82 */ /* 0x000e240000000a00 */
[----:B0-----:R-:W-:-:S05]  /*1430*/  @P0 IMAD.HI.U32 R0, R6, R4, RZ ;  /* 0x0000000406000227 */ /* 0x001fca00078e00ff */
[----:B------:R-:W-:-:S07]  /*1440*/  @P0 SHF.R.U32.HI R6, RZ, R5, R0 ;  /* 0x00000005ff060219 */ /* 0x000fce0000011600 */
.L_x_13896:
[----:B------:R-:W-:-:S05]  /*1450*/  IMAD R6, R6, R11, RZ ;  /* 0x0000000b06067224 */ /* 0x000fca00078e02ff */
[----:B------:R-:W-:-:S13]  /*1460*/  R2UR UR5, R6 ;  /* 0x00000000060572ca */ /* 0x000fda00000e0000 */
[----:B------:R-:W-:-:S04]  /*1470*/  UISETP.LT.AND UP0, UPT, UR4, UR5, UPT ;  /* 0x000000050400728c */ /* 0x000fc8000bf01270 */
[----:B------:R-:W-:-:S12]  /*1480*/  USEL UR4, UR4, UR5, !UP0 ;  /* 0x0000000504047287 */ /* 0x000fd8000c000000 */
.L_x_13894:
        /* <DEDUP_REMOVED lines=22> */
[----:B------:R-:W-:Y:S01]  /*15f0*/  ISETP.GT.AND P1, PT, R104, UR43, PT ;  /* 0x0000002b68007c0c */ /* 0x000fe2000bf24270 */
[----:B------:R-:W-:Y:S01]  /*1600*/  IMAD.MOV.U32 R26, RZ, RZ, RZ ;  /* 0x000000ffff1a7224 */ /* 0x000fe200078e00ff */
[----:B------:R-:W-:Y:S02]  /*1610*/  CS2R R28, SRZ ;  /* 0x00000000001c7805 */ /* 0x000fe4000001ff00 */
[----:B------:R-:W-:-:S09]  /*1620*/  CS2R R56, SRZ ;  /* 0x0000000000387805 */ /* 0x000fd2000001ff00 */
[----:B------:R-:W-:Y:S05]  /*1630*/  @!P1 BRA `(.L_x_13897) ;  /* 0x0000011800009947 */ /* 0x000fea0003800000 */
[----:B------:R-:W0:Y:S01]  /*1640*/  S2R R4, SR_TID.X ;  /* 0x0000000000047919 */ /* 0x000e220000002100 */
[----:B------:R-:W1:Y:S01]  /*1650*/  S2UR UR44, SR_CgaCtaId ;  /* 0x00000000002c79c3 */ /* 0x000e620000008800 */
[----:B------:R-:W-:Y:S02]  /*1660*/  UMOV UR45, 0x400 ;  /* 0x00000400002d7882 */ /* 0x000fe40000000000 */
[----:B-1----:R-:W-:Y:S01]  /*1670*/  ULEA UR45, UR44, UR45, 0x18 ;  /* 0x0000002d2c2d7291 */ /* 0x002fe2000f8ec03f */
[----:B0-----:R-:W-:-:S05]  /*1680*/  VIADD R6, R4, 0xffffff80 ;  /* 0xffffff8004067836 */ /* 0x001fca0000000000 */
[----:B------:R-:W-:-:S04]  /*1690*/  SHF.R.S32.HI R4, RZ, 0x1f, R6 ;  /* 0x0000001fff047819 */ /* 0x000fc80000011406 */
[----:B------:R-:W-:-:S04]  /*16a0*/  LEA.HI R4, R4, R6, RZ, 0x7 ;  /* 0x0000000604047211 */ /* 0x000fc800078f38ff */
[----:B------:R-:W-:-:S05]  /*16b0*/  SHF.R.S32.HI R4, RZ, 0x7, R4 ;  /* 0x00000007ff047819 */ /* 0x000fca0000011404 */
[----:B------:R-:W0:Y:S02]  /*16c0*/  SHFL.IDX PT, R0, R4, RZ, 0x1f ;  /* 0x00001fff04007589 */ /* 0x000e2400000e0000 */
[----:B0-----:R-:W-:-:S13]  /*16d0*/  R2UR UR6, R0 ;  /* 0x00000000000672ca */ /* 0x001fda00000e0000 */
        /* <DEDUP_REMOVED lines=26> */
.L_x_13898:
        /* <DEDUP_REMOVED lines=56> */
.L_x_14073:
[----:B------:R-:W-:Y:S05]  /*1c00*/  @!P0 BRA `(.L_x_13900) ;  /* 0x0000000000048947 */ /* 0x000fea0003800000 */
[----:B------:R-:W-:Y:S01]  /*1c10*/  BPT.TRAP 0x1 ;  /* 0x000000040000795c */ /* 0x000fe20000300000 */
.L_x_13900:
[----:B------:R-:W-:Y:S02]  /*1c20*/  IMAD.U32 R11, RZ, RZ, UR38 ;  /* 0x00000026ff0b7e24 */ /* 0x000fe4000f8e00ff */
[----:B------:R-:W-:-:S03]  /*1c30*/  IMAD.U32 R4, RZ, RZ, UR37 ;  /* 0x00000025ff047e24 */ /* 0x000fc6000f8e00ff */
[----:B------:R-:W-:Y:S02]  /*1c40*/  LEA R11, R11, UR45, 0x3 ;  /* 0x0000002d0b0b7c11 */ /* 0x000fe4000f8e18ff */
[----:B------:R-:W-:-:S04]  /*1c50*/  SHF.L.U32 R4, R4, 0x1f, RZ ;  /* 0x0000001f04047819 */ /* 0x000fc800000006ff */
[----:B------:R1:W2:Y:S01]  /*1c60*/  SYNCS.PHASECHK.TRANS64.TRYWAIT P1, [R11+URZ+0x13230], R4 ;  /* 0x013230040b0075a7 */ /* 0x0002a2000802017f */
[----:B------:R-:W-:Y:S05]  /*1c70*/  @!P0 BRA `(.L_x_13901) ;  /* 0x0000000000048947 */ /* 0x000fea0003800000 */
[----:B------:R-:W-:Y:S01]  /*1c80*/  BPT.TRAP 0x1 ;  /* 0x000000040000795c */ /* 0x000fe20000300000 */
.L_x_13901:
[----:B--2---:R-:W-:Y:S05]  /*1c90*/  @P1 BRA `(.L_x_13902) ;  /* 0x0000000000081947 */ /* 0x004fea0003800000 */
[----:B------:R-:W2:Y:S02]  /*1ca0*/  SYNCS.PHASECHK.TRANS64.TRYWAIT P1, [R11+URZ+0x13230], R4 ;  /* 0x013230040b0075a7 */ /* 0x000ea4000802017f */
[----:B--2---:R-:W-:Y:S05]  /*1cb0*/  @!P1 BRA `(.L_x_13903) ;  /* 0x0000018000309947 */ /* 0x004fea0003800000 */
.L_x_13902:
        /* <DEDUP_REMOVED lines=11> */
[----:B------:R-:W-:-:S03]  /*1d70*/  UMOV UR7, 0x80000020 ;  /* 0x8000002000077882 */ /* 0x000fc60000000000 */
        /* <DEDUP_REMOVED lines=10> */
[----:B------:R-:W-:Y:S01]  /*1e20*/  UIADD3 UR13, UR12, 0x182, URZ ;  /* 0x000001820c0d7890 */ /* 0x000fe2000fffe03f */
        /* <DEDUP_REMOVED lines=50> */
.L_x_13904:
[----:B------:R-:W3:Y:S01]  /*2150*/  LDC R112, c[0x0][0x448] ;  /* 0x00011200ff707b82 */ /* 0x000ee20000000800 */
        /* <DEDUP_REMOVED lines=13> */
[C---:B-12---:R-:W-:Y:S01]  /*2230*/  FMUL.FTZ R4, R0.reuse, R91 ;  /* 0x0000005b00047220 */ /* 0x046fe20000410000 */
[C---:B------:R-:W-:Y:S01]  /*2240*/  FMUL.FTZ R21, R0.reuse, R96 ;  /* 0x0000006000157220 */ /* 0x040fe20000410000 */
[C---:B------:R-:W-:Y:S01]  /*2250*/  FMUL.FTZ R91, R0.reuse, R100 ;  /* 0x00000064005b7220 */ /* 0x040fe20000410000 */
[C---:B------:R-:W-:Y:S01]  /*2260*/  FMUL.FTZ R96, R0.reuse, R76 ;  /* 0x0000004c00607220 */ /* 0x040fe20000410000 */
[----:B------:R-:W-:Y:S01]  /*2270*/  FMUL.FTZ R76, R0, R82 ;  /* 0x00000052004c7220 */ /* 0x000fe20000410000 */
[----:B------:R-:W-:-:S02]  /*2280*/  VIADD R100, R19, UR40 ;  /* 0x0000002813647c36 */ /* 0x000fc40008000000 */
[C---:B------:R-:W-:Y:S01]  /*2290*/  FMUL.FTZ R14, R0.reuse, R93 ;  /* 0x0000005d000e7220 */ /* 0x040fe20000410000 */
[C---:B------:R-:W-:Y:S01]  /*22a0*/  FMUL.FTZ R82, R0.reuse, R84 ;  /* 0x0000005400527220 */ /* 0x040fe20000410000 */
[----:B------:R-:W-:Y:S01]  /*22b0*/  R2UR UR6, R11 ;  /* 0x000000000b0672ca */ /* 0x000fe200000e0000 */
[----:B------:R-:W-:Y:S01]  /*22c0*/  FMUL.FTZ R93, R0, R72 ;  /* 0x00000048005d7220 */ /* 0x000fe20000410000 */
[----:B---3--:R-:W-:Y:S01]  /*22d0*/  ISETP.NE.AND P2, PT, R112, 0x1, PT ;  /* 0x000000017000780c */ /* 0x008fe20003f45270 */
[C---:B------:R-:W-:Y:S01]  /*22e0*/  FMUL.FTZ R84, R0.reuse, R56 ;  /* 0x0000003800547220 */ /* 0x040fe20000410000 */
[C---:B------:R-:W-:Y:S01]  /*22f0*/  FMUL.FTZ R72, R0.reuse, R74 ;  /* 0x0000004a00487220 */ /* 0x040fe20000410000 */
[C---:B------:R-:W-:Y:S01]  /*2300*/  FMUL.FTZ R56, R0.reuse, R58 ;  /* 0x0000003a00387220 */ /* 0x040fe20000410000 */
[C---:B------:R-:W-:Y:S01]  /*2310*/  FMUL.FTZ R74, R0.reuse, R78 ;  /* 0x0000004e004a7220 */ /* 0x040fe20000410000 */
[----:B------:R-:W1:Y:S01]  /*2320*/  LDC R58, c[0x0][0x288] ;  /* 0x0000a200ff3a7b82 */ /* 0x000e620000000800 */
[C---:B------:R-:W-:Y:S01]  /*2330*/  FMUL.FTZ R78, R0.reuse, R86 ;  /* 0x00000056004e7220 */ /* 0x040fe20000410000 */
[C---:B------:R-:W-:Y:S01]  /*2340*/  FMUL.FTZ R86, R0.reuse, R60 ;  /* 0x0000003c00567220 */ /* 0x040fe20000410000 */
[C---:B0-----:R-:W-:Y:S01]  /*2350*/  FMUL.FTZ R8, R0.reuse, R94 ;  /* 0x0000005e00087220 */ /* 0x041fe20000410000 */
        /* <DEDUP_REMOVED lines=27> */
[----:B------:R-:W-:-:S02]  /*2510*/  IMAD.MOV.U32 R109, RZ, RZ, -0xa0 ;  /* 0xffffff60ff6d7424 */ /* 0x000fc400078e00ff */
        /* <DEDUP_REMOVED lines=21> */
[----:B------:R-:W-:Y:S01]  /*2670*/  FMUL.FTZ R26, R0, R30 ;  /* 0x0000001e001a7220 */ /* 0x000fe20000410000 */
        /* <DEDUP_REMOVED lines=14> */
[--C-:B------:R-:W-:Y:S01]  /*2760*/  IMAD R12, R104, -0xa0, R17.reuse ;  /* 0xffffff60680c7824 */ /* 0x100fe200078e0211 */
[----:B------:R-:W-:Y:S01]  /*2770*/  ULDC UR22, c[0x0][0x9dc] ;  /* 0x0002770000167ab9 */ /* 0x000fe20000000800 */
[----:B------:R-:W-:Y:S01]  /*2780*/  SYNCS.ARRIVE.TRANS64.RED.A1T0 RZ, [UR6], RZ ;  /* 0x000000ffffff79a7 */ /* 0x000fe20008100406 */
[----:B------:R-:W-:Y:S01]  /*2790*/  ULOP3.LUT UR6, URZ, UR22, URZ, 0x33, !UPT ;  /* 0x000000163f067292 */ /* 0x000fe2000f8e333f */
[----:B-1----:R-:W-:Y:S01]  /*27a0*/  IADD3 R108, R99, -R58, R17 ;  /* 0x8000003a636c7210 */ /* 0x002fe20007ffe011 */
[----:B------:R-:W-:Y:S01]  /*27b0*/  VIADD R13, R12, 0xa0 ;  /* 0x000000a00c0d7836 */ /* 0x000fe20000000000 */
[----:B------:R-:W-:Y:S01]  /*27c0*/  ULDC UR7, c[0x0][0x9e0] ;  /* 0x0002780000077ab9 */ /* 0x000fe20000000800 */
[----:B------:R-:W1:Y:S01]  /*27d0*/  MUFU.TANH R7, R7 ;  /* 0x0000000700077308 */ /* 0x000e620000002400 */
[----:B------:R-:W-:-:S02]  /*27e0*/  VIADD R109, R109, 0xffffffff ;  /* 0xffffffff6d6d7836 */ /* 0x000fc40000000000 */
[----:B------:R-:W-:Y:S02]  /*27f0*/  IMAD R106, R18, -0x2, R13 ;  /* 0xfffffffe126a7824 */ /* 0x000fe400078e020d */
[C---:B------:R-:W-:Y:S02]  /*2800*/  VIADD R107, R108.reuse, UR7 ;  /* 0x000000076c6b7c36 */ /* 0x040fe40008000000 */
[----:B------:R-:W-:Y:S01]  /*2810*/  VIADD R108, R108, UR6 ;  /* 0x000000066c6c7c36 */ /* 0x000fe20008000000 */
[----:B------:R-:W3:Y:S01]  /*2820*/  MUFU.TANH R3, R3 ;  /* 0x0000000300037308 */ /* 0x000ee20000002400 */
[----:B------:R-:W-:Y:S01]  /*2830*/  VIADD R99, R99, 0xffffffff ;  /* 0xffffffff63637836 */ /* 0x000fe20000000000 */
[----:B0-----:R-:W-:Y:S01]  /*2840*/  VIADDMNMX R110, R31, R107, R106, PT ;  /* 0x0000006b1f6e7246 */ /* 0x001fe2000380016a */
[----:B------:R-:W-:-:S05]  /*2850*/  IMAD.IADD R111, R108, 0x1, R31 ;  /* 0x000000016c6f7824 */ /* 0x000fca00078e021f */
        /* <DEDUP_REMOVED lines=91> */
.L_x_13907:
[----:B------:R-:W-:Y:S02]  /*2e10*/  ULDC UR6, c[0x0][0x9e4] ;  /* 0x0002790000067ab9 */ /* 0x000fe40000000800 */
[----:B------:R-:W-:-:S05]  /*2e20*/  IMAD.U32 R32, RZ, RZ, UR6 ;  /* 0x00000006ff207e24 */ /* 0x000fca000f8e00ff */
[----:B------:R-:W-:-:S13]  /*2e30*/  ISETP.NE.AND P1, PT, R32, 0x1, PT ;  /* 0x000000012000780c */ /* 0x000fda0003f25270 */
[----:B------:R-:W1:Y:S02]  /*2e40*/  @P1 LDC.64 R12, c[0x0][0x9e8] ;  /* 0x00027a00ff0c1b82 */ /* 0x000e640000000a00 */
[----:B-1----:R-:W-:-:S05]  /*2e50*/  @P1 IMAD.HI.U32 R12, R31, R12, RZ ;  /* 0x0000000c1f0c1227 */ /* 0x002fca00078e00ff */
[----:B------:R-:W-:-:S07]  /*2e60*/  @P1 SHF.R.U32.HI R31, RZ, R13, R12 ;  /* 0x0000000dff1f1219 */ /* 0x000fce000001160c */
.L_x_13908:
[----:B------:R-:W-:Y:S05]  /*2e70*/  BSYNC B0 ;  /* 0x0000000000007941 */ /* 0x000fea0003800000 */
.L_x_13906:
[----:B------:R-:W-:-:S05]  /*2e80*/  IMAD R31, R31, R32, R99 ;  /* 0x000000201f1f7224 */ /* 0x000fca00078e0263 */
[----:B------:R-:W-:Y:S02]  /*2e90*/  VIADDMNMX R110, R31, R32, R110, PT ;  /* 0x000000201f6e7246 */ /* 0x000fe4000380016e */
[----:B------:R-:W-:-:S07]  /*2ea0*/  VIMNMX R111, R111, R31, !PT ;  /* 0x0000001f6f6f7248 */ /* 0x000fce0007fe0100 */
.L_x_13905:
        /* <DEDUP_REMOVED lines=10> */
[----:B------:R-:W-:Y:S01]  /*2f50*/  ISETP.LT.OR P3, PT, R110, 0x9, P3 ;  /* 0x000000096e00780c */ /* 0x000fe20001f61670 */
[----:B------:R-:W1:Y:S01]  /*2f60*/  SHFL.IDX PT, R7, R100, 0x1, 0x1c1f ;  /* 0x003c1f0064077f89 */ /* 0x000e6200000e0000 */
[----:B------:R-:W-:-:S02]  /*2f70*/  ISETP.GE.AND P2, PT, R109, 0xa, PT ;  /* 0x0000000a6d00780c */ /* 0x000fc40003f46270 */
[----:B------:R-:W-:Y:S02]  /*2f80*/  FSEL R10, R10, -INF , !P3 ;  /* 0xff8000000a0a7808 */ /* 0x000fe40005800000 */
[----:B------:R-:W-:Y:S02]  /*2f90*/  ISETP.GT.AND P3, PT, R111, 0x9, !P2 ;  /* 0x000000096f00780c */ /* 0x000fe40005764270 */
[----:B------:R-:W-:Y:S02]  /*2fa0*/  @P4 LOP3.LUT R2, R2, 0x1, RZ, 0xfc, !PT ;  /* 0x0000000102024812 */ /* 0x000fe400078efcff */
[----:B------:R-:W-:Y:S02]  /*2fb0*/  ISETP.LT.OR P3, PT, R110, 0xa, P3 ;  /* 0x0000000a6e00780c */ /* 0x000fe40001f61670 */
[----:B------:R-:W-:Y:S02]  /*2fc0*/  LOP3.LUT R16, R16, 0x7fffffff, RZ, 0xc0, !PT ;  /* 0x7fffffff10107812 */ /* 0x000fe400078ec0ff */
[----:B0-----:R-:W-:-:S02]  /*2fd0*/  FSEL R14, R14, -INF , !P3 ;  /* 0xff8000000e0e7808 */ /* 0x001fc40005800000 */
[----:B------:R-:W-:Y:S02]  /*2fe0*/  ISETP.GT.AND P3, PT, R111, 0x10, !P4 ;  /* 0x000000106f00780c */ /* 0x000fe40006764270 */
        /* <DEDUP_REMOVED lines=117> */
[----:B------:R-:W-:Y:S02]  /*3740*/  LOP3.LUT R16, R16, 0xffffefff, RZ, 0xc0, !PT ;  /* 0xffffefff10107812 */ /* 0x000fe400078ec0ff */
[----:B------:R-:W-:Y:S01]  /*3750*/  FSEL R31, R66, -INF , !P3 ;  /* 0xff800000421f7808 */ /* 0x000fe20005800000 */
[----:B------:R-:W-:Y:S01]  /*3760*/  IMAD.IADD R66, R108, 0x1, R7 ;  /* 0x000000016c427824 */ /* 0x000fe200078e0207 */
        /* <DEDUP_REMOVED lines=108> */
.L_x_13911:
[----:B------:R-:W-:Y:S02]  /*3e30*/  ULDC UR6, c[0x0][0x9e4] ;  /* 0x0002790000067ab9 */ /* 0x000fe40000000800 */
[----:B------:R-:W-:-:S05]  /*3e40*/  IMAD.U32 R70, RZ, RZ, UR6 ;  /* 0x00000006ff467e24 */ /* 0x000fca000f8e00ff */
[----:B------:R-:W-:-:S13]  /*3e50*/  ISETP.NE.AND P6, PT, R70, 0x1, PT ;  /* 0x000000014600780c */ /* 0x000fda0003fc5270 */
[----:B------:R-:W0:Y:S02]  /*3e60*/  @P6 LDC.64 R6, c[0x0][0x9e8] ;  /* 0x00027a00ff066b82 */ /* 0x000e240000000a00 */
[----:B0-----:R-:W-:-:S05]  /*3e70*/  @P6 IMAD.HI.U32 R6, R68, R6, RZ ;  /* 0x0000000644066227 */ /* 0x001fca00078e00ff */
[----:B------:R-:W-:-:S07]  /*3e80*/  @P6 SHF.R.U32.HI R68, RZ, R7, R6 ;  /* 0x00000007ff446219 */ /* 0x000fce0000011606 */
.L_x_13912:
[----:B------:R-:W-:Y:S05]  /*3e90*/  BSYNC B0 ;  /* 0x0000000000007941 */ /* 0x000fea0003800000 */
.L_x_13910:
[----:B------:R-:W-:-:S05]  /*3ea0*/  IMAD R68, R68, R70, R99 ;  /* 0x0000004644447224 */ /* 0x000fca00078e0263 */
[----:B------:R-:W-:Y:S02]  /*3eb0*/  VIADDMNMX R67, R68, R70, R67, PT ;  /* 0x0000004644437246 */ /* 0x000fe40003800143 */
[----:B------:R-:W-:-:S07]  /*3ec0*/  VIMNMX R66, R66, R68, !PT ;  /* 0x0000004442427248 */ /* 0x000fce0007fe0100 */
.L_x_13909:
[----:B------:R-:W-:Y:S01]  /*3ed0*/  ISETP.GT.AND P1, PT, R66, 0x1, !P1 ;  /* 0x000000014200780c */ /* 0x000fe20004f24270 */
[----:B------:R-:W-:Y:S01]  /*3ee0*/  ULDC UR20, c[0x0][0x988] ;  /* 0x0002620000147ab9 */ /* 0x000fe20000000800 */
[----:B------:R-:W-:Y:S01]  /*3ef0*/  LOP3.LUT P6, RZ, R16, 0x1, RZ, 0xc0, !PT ;  /* 0x0000000110ff7812 */ /* 0x000fe200078cc0ff */
[----:B------:R-:W-:Y:S01]  /*3f00*/  IMAD.U32 R98, RZ, RZ, UR20 ;  /* 0x00000014ff627e24 */ /* 0x000fe2000f8e00ff */
        /* <DEDUP_REMOVED lines=8> */
[----:B------:R-:W-:Y:S02]  /*3f90*/  LOP3.LUT P1, RZ, R2, 0x1, RZ, 0xc0, !PT ;  /* 0x0000000102ff7812 */ /* 0x000fe4000782c0ff */
[----:B------:R-:W-:-:S02]  /*3fa0*/  LOP3.LUT P2, RZ, R16, 0x1000000, RZ, 0xc0, !PT ;  /* 0x0100000010ff7812 */ /* 0x000fc4000784c0ff */
[----:B------:R-:W-:Y:S02]  /*3fb0*/  ISETP.GT.AND P1, PT, R66, 0x10, !P1 ;  /* 0x000000104200780c */ /* 0x000fe40004f24270 */
[C---:B------:R-:W-:Y:S02]  /*3fc0*/  LOP3.LUT P6, RZ, R16.reuse, 0x800000, RZ, 0xc0, !PT ;  /* 0x0080000010ff7812 */ /* 0x040fe400078cc0ff */
[----:B------:R-:W-:Y:S02]  /*3fd0*/  ISETP.LT.OR P1, PT, R67, 0x11, P1 ;  /* 0x000000114300780c */ /* 0x000fe40000f21670 */
[----:B------:R-:W-:Y:S02]  /*3fe0*/  FMNMX.FTZ R9, R69, R12, !PT ;  /* 0x0000000c45097209 */ /* 0x000fe40007810000 */
[----:B------:R-:W-:Y:S02]  /*3ff0*/  FSEL R15, R15, -INF , !P1 ;  /* 0xff8000000f0f7808 */ /* 0x000fe40004800000 */
[----:B------:R-:W-:-:S02]  /*4000*/  LOP3.LUT P1, RZ, R16, 0x80000000, RZ, 0xc0, !PT ;  /* 0x8000000010ff7812 */ /* 0x000fc4000782c0ff */
[----:B------:R-:W-:Y:S02]  /*4010*/  FMNMX.FTZ R9, R10, R9, !PT ;  /* 0x000000090a097209 */ /* 0x000fe40007810000 */
[C---:B------:R-:W-:Y:S02]  /*4020*/  ISETP.GT.AND P1, PT, R66.reuse, 0x11, !P1 ;  /* 0x000000114200780c */ /* 0x040fe40004f24270 */
[----:B------:R-:W-:Y:S02]  /*4030*/  ISETP.GT.AND P5, PT, R66, RZ, !P5 ;  /* 0x000000ff4200720c */ /* 0x000fe40006fa4270 */
[C---:B------:R-:W-:Y:S02]  /*4040*/  ISETP.LT.OR P1, PT, R67.reuse, 0x12, P1 ;  /* 0x000000124300780c */ /* 0x040fe40000f21670 */
[----:B------:R-:W-:Y:S02]  /*4050*/  ISETP.LT.OR P5, PT, R67, 0x1, P5 ;  /* 0x000000014300780c */ /* 0x000fe40002fa1670 */
[----:B------:R-:W-:-:S02]  /*4060*/  FSEL R20, R20, -INF , !P1 ;  /* 0xff80000014147808 */ /* 0x000fc40004800000 */
[----:B------:R-:W-:Y:S02]  /*4070*/  LOP3.LUT P1, RZ, R16, 0x40000000, RZ, 0xc0, !PT ;  /* 0x4000000010ff7812 */ /* 0x000fe4000782c0ff */
[----:B------:R-:W-:Y:S02]  /*4080*/  FSEL R99, R3, -INF , !P5 ;  /* 0xff80000003637808 */ /* 0x000fe40006800000 */
        /* <DEDUP_REMOVED lines=10> */
[----:B------:R-:W-:Y:S02]  /*4130*/  FSEL R11, R11, -INF , !P3 ;  /* 0xff8000000b0b7808 */ /* 0x000fe40005800000 */
[----:B------:R-:W-:Y:S02]  /*4140*/  FSEL R90, R90, -INF , !P1 ;  /* 0xff8000005a5a7808 */ /* 0x000fe40004800000 */
[----:B------:R-:W-:Y:S02]  /*4150*/  LOP3.LUT P1, RZ, R16, 0x10000000, RZ, 0xc0, !PT ;  /* 0x1000000010ff7812 */ /* 0x000fe4000782c0ff */
[----:B------:R-:W-:Y:S02]  /*4160*/  FSEL R29, R29, -INF , !P4 ;  /* 0xff8000001d1d7808 */ /* 0x000fe40006000000 */
        /* <DEDUP_REMOVED lines=122> */
[C---:B------:R-:W-:Y:S01]  /*4910*/  LOP3.LUT P1, RZ, R16.reuse, 0x40, RZ, 0xc0, !PT ;  /* 0x0000004010ff7812 */ /* 0x040fe2000782c0ff */
[----:B------:R-:W0:Y:S01]  /*4920*/  SHFL.BFLY PT, R9, R56, 0x2, 0x1f ;  /* 0x0c401f0038097f89 */ /* 0x000e2200000e0000 */
[----:B------:R-:W-:-:S02]  /*4930*/  LOP3.LUT P2, RZ, R16, 0x4, RZ, 0xc0, !PT ;  /* 0x0000000410ff7812 */ /* 0x000fc4000784c0ff */
[----:B------:R-:W-:Y:S02]  /*4940*/  ISETP.GT.AND P1, PT, R66, 0x78, !P1 ;  /* 0x000000784200780c */ /* 0x000fe40004f24270 */
[----:B------:R-:W-:Y:S02]  /*4950*/  LOP3.LUT P6, RZ, R16, 0x2, RZ, 0xc0, !PT ;  /* 0x0000000210ff7812 */ /* 0x000fe400078cc0ff */
[----:B------:R-:W-:-:S04]  /*4960*/  ISETP.LT.OR P1, PT, R67, 0x79, P1 ;  /* 0x000000794300780c */ /* 0x000fc80000f21670 */
[----:B------:R-:W-:Y:S02]  /*4970*/  FSEL R46, R46, -INF , !P1 ;  /* 0xff8000002e2e7808 */ /* 0x000fe40004800000 */
[----:B------:R-:W-:-:S04]  /*4980*/  LOP3.LUT P1, RZ, R16, 0x20, RZ, 0xc0, !PT ;  /* 0x0000002010ff7812 */ /* 0x000fc8000782c0ff */
[----:B------:R-:W-:-:S04]  /*4990*/  ISETP.GT.AND P1, PT, R66, 0x79, !P1 ;  /* 0x000000794200780c */ /* 0x000fc80004f24270 */
[----:B------:R-:W-:Y:S02]  /*49a0*/  ISETP.LT.OR P1, PT, R67, 0x7a, P1 ;  /* 0x0000007a4300780c */ /* 0x000fe40000f21670 */
[----:B0-----:R-:W-:Y:S02]  /*49b0*/  FMNMX.FTZ R68, R56, R9, !PT ;  /* 0x0000000938447209 */ /* 0x001fe40007810000 */
[----:B------:R-:W-:Y:S02]  /*49c0*/  FSEL R47, R47, -INF , !P1 ;  /* 0xff8000002f2f7808 */ /* 0x000fe40004800000 */
[----:B------:R-:W-:Y:S01]  /*49d0*/  LOP3.LUT P1, RZ, R16, 0x10, RZ, 0xc0, !PT ;  /* 0x0000001010ff7812 */ /* 0x000fe2000782c0ff */
[----:B------:R-:W0:Y:S03]  /*49e0*/  SHFL.BFLY PT, R9, R68, 0x1, 0x1f ;  /* 0x0c201f0044097f89 */ /* 0x000e2600000e0000 */
[----:B------:R-:W-:-:S04]  /*49f0*/  ISETP.GT.AND P1, PT, R66, 0x80, !P1 ;  /* 0x000000804200780c */ /* 0x000fc80004f24270 */
[----:B------:R-:W-:-:S04]  /*4a00*/  ISETP.LT.OR P1, PT, R67, 0x81, P1 ;  /* 0x000000814300780c */ /* 0x000fc80000f21670 */
[----:B------:R-:W-:Y:S02]  /*4a10*/  FSEL R24, R24, -INF , !P1 ;  /* 0xff80000018187808 */ /* 0x000fe40004800000 */
[----:B------:R-:W-:-:S04]  /*4a20*/  LOP3.LUT P1, RZ, R16, 0x8, RZ, 0xc0, !PT ;  /* 0x0000000810ff7812 */ /* 0x000fc8000782c0ff */
[----:B------:R-:W-:-:S04]  /*4a30*/  ISETP.GT.AND P1, PT, R66, 0x81, !P1 ;  /* 0x000000814200780c */ /* 0x000fc80004f24270 */
[----:B------:R-:W-:Y:S02]  /*4a40*/  ISETP.LT.OR P1, PT, R67, 0x82, P1 ;  /* 0x000000824300780c */ /* 0x000fe40000f21670 */
[----:B0-----:R-:W-:Y:S02]  /*4a50*/  FMNMX.FTZ R9, R68, R9, !PT ;  /* 0x0000000944097209 */ /* 0x001fe40007810000 */
[----:B------:R-:W-:Y:S02]  /*4a60*/  FSEL R25, R25, -INF , !P1 ;  /* 0xff80000019197808 */ /* 0x000fe40004800000 */
[----:B------:R-:W-:Y:S01]  /*4a70*/  ISETP.GT.AND P1, PT, R66, 0x88, !P2 ;  /* 0x000000884200780c */ /* 0x000fe20005724270 */
[----:B------:R-:W-:-:S01]  /*4a80*/  FFMA.FTZ R98, R9, R98, -8 ;  /* 0xc100000009627423 */ /* 0x000fc20000010062 */
[----:B------:R-:W-:Y:S02]  /*4a90*/  LOP3.LUT P2, RZ, R2, 0x2, RZ, 0xc0, !PT ;  /* 0x0000000202ff7812 */ /* 0x000fe4000784c0ff */
[----:B------:R-:W-:-:S04]  /*4aa0*/  ISETP.LT.OR P1, PT, R67, 0x89, P1 ;  /* 0x000000894300780c */ /* 0x000fc80000f21670 */
[----:B------:R-:W-:Y:S02]  /*4ab0*/  FSEL R26, R26, -INF , !P1 ;  /* 0xff8000001a1a7808 */ /* 0x000fe40004800000 */
[----:B------:R-:W-:Y:S02]  /*4ac0*/  ISETP.GT.AND P1, PT, R66, 0x89, !P6 ;  /* 0x000000894200780c */ /* 0x000fe40007724270 */
[----:B------:R-:W-:Y:S02]  /*4ad0*/  LOP3.LUT P6, RZ, R2, 0x4, RZ, 0xc0, !PT ;  /* 0x0000000402ff7812 */ /* 0x000fe400078cc0ff */
[----:B------:R-:W-:-:S04]  /*4ae0*/  ISETP.LT.OR P1, PT, R67, 0x8a, P1 ;  /* 0x0000008a4300780c */ /* 0x000fc80000f21670 */
[----:B------:R-:W-:Y:S02]  /*4af0*/  FSEL R27, R27, -INF , !P1 ;  /* 0xff8000001b1b7808 */ /* 0x000fe40004800000 */
[----:B------:R-:W-:-:S04]  /*4b00*/  FSETP.NEU.FTZ.AND P1, PT, R9, -INF , PT ;  /* 0xff8000000900780b */ /* 0x000fc80003f3d000 */
[----:B------:R-:W-:Y:S02]  /*4b10*/  FSEL R98, R98, RZ, P1 ;  /* 0x000000ff62627208 */ /* 0x000fe40000800000 */
[C---:B------:R-:W-:Y:S02]  /*4b20*/  ISETP.GT.AND P1, PT, R66.reuse, 0x90, !P2 ;  /* 0x000000904200780c */ /* 0x040fe40005724270 */
[----:B------:R-:W-:Y:S01]  /*4b30*/  ISETP.GT.AND P2, PT, R66, 0x99, !P6 ;  /* 0x000000994200780c */ /* 0x000fe20007744270 */
        /* <DEDUP_REMOVED lines=46> */
[----:B0-----:R-:W-:Y:S01]  /*4e20*/  FFMA.FTZ R94, R31, UR20, -R98 ;  /* 0x000000141f5e7c23 */ /* 0x001fe20008010862 */
[----:B------:R-:W-:-:S02]  /*4e30*/  ISETP.NE.AND P6, PT, R112, 0x1, PT ;  /* 0x000000017000780c */ /* 0x000fc40003fc5270 */
        /* <DEDUP_REMOVED lines=50> */
[----:B------:R-:W-:Y:S01]  /*5160*/  IMAD.U32 R55, RZ, RZ, UR20 ;  /* 0x00000014ff377e24 */ /* 0x000fe2000f8e00ff */
[----:B------:R1:W-:Y:S01]  /*5170*/  MUFU.EX2 R31, R66 ;  /* 0x00000042001f7308 */ /* 0x0003e20000000800 */
[----:B0-----:R-:W-:-:S02]  /*5180*/  F2FP.SATFINITE.E4M3.F32.PACK_AB_MERGE_C R148, R93, R88, RZ ;  /* 0x000000585d94723e */ /* 0x001fc400048070ff */
[----:B------:R-:W-:Y:S02]  /*5190*/  FMNMX.FTZ R67, R30, R67, !PT ;  /* 0x000000431e437209 */ /* 0x000fe40007810000 */
[----:B------:R-:W-:-:S03]  /*51a0*/  F2FP.SATFINITE.E4M3.F32.PACK_AB_MERGE_C R148, R91, R70, R148 ;  /* 0x000000465b94723e */ /* 0x000fc60004807094 */
[----:B------:R-:W0:Y:S01]  /*51b0*/  SHFL.BFLY PT, R56, R67, 0x2, 0x1f ;  /* 0x0c401f0043387f89 */ /* 0x000e2200000e0000 */
[----:B-1----:R-:W-:-:S01]  /*51c0*/  FFMA.FTZ R66, R51, UR20, -R98 ;  /* 0x0000001433427c23 */ /* 0x002fc20008010862 */
[--C-:B------:R-:W-:Y:S01]  /*51d0*/  FFMA.FTZ R51, R53, UR20, -R98.reuse ;  /* 0x0000001435337c23 */ /* 0x100fe20008010862 */
[----:B------:R-:W-:-:S01]  /*51e0*/  FFMA.FTZ R53, R50, UR20, -R98 ;  /* 0x0000001432357c23 */ /* 0x000fc20008010862 */
[----:B------:R-:W-:Y:S08]  /*51f0*/  MUFU.EX2 R80, R80 ;  /* 0x0000005000507308 */ /* 0x000ff00000000800 */
[----:B------:R-:W1:Y:S08]  /*5200*/  MUFU.EX2 R81, R81 ;  /* 0x0000005100517308 */ /* 0x000e700000000800 */
[----:B------:R-:W-:Y:S01]  /*5210*/  MUFU.EX2 R82, R82 ;  /* 0x0000005200527308 */ /* 0x000fe20000000800 */
[----:B0-----:R-:W-:-:S07]  /*5220*/  FMNMX.FTZ R87, R67, R56, !PT ;  /* 0x0000003843577209 */ /* 0x001fce0007810000 */
[----:B------:R-:W-:Y:S01]  /*5230*/  MUFU.EX2 R83, R83 ;  /* 0x0000005300537308 */ /* 0x000fe20000000800 */
[----:B------:R-:W0:Y:S01]  /*5240*/  SHFL.BFLY PT, R56, R87, 0x1, 0x1f ;  /* 0x0c201f0057387f89 */ /* 0x000e2200000e0000 */
[----:B-1----:R-:W-:-:S04]  /*5250*/  F2FP.SATFINITE.E4M3.F32.PACK_AB_MERGE_C R150, R81, R80, RZ ;  /* 0x000000505196723e */ /* 0x002fc800048070ff */
[----:B------:R-:W-:Y:S02]  /*5260*/  F2FP.SATFINITE.E4M3.F32.PACK_AB_MERGE_C R150, R95, R92, R150 ;  /* 0x0000005c5f96723e */ /* 0x000fe40004807096 */
[----:B------:R-:W-:Y:S08]  /*5270*/  MUFU.EX2 R84, R84 ;  /* 0x0000005400547308 */ /* 0x000ff00000000800 */
[----:B------:R-:W1:Y:S08]  /*5280*/  MUFU.EX2 R85, R85 ;  /* 0x0000005500557308 */ /* 0x000e700000000800 */
[----:B------:R-:W-:Y:S01]  /*5290*/  MUFU.EX2 R13, R13 ;  /* 0x0000000d000d7308 */ /* 0x000fe20000000800 */
[----:B0-----:R-:W-:-:S04]  /*52a0*/  FMNMX.FTZ R56, R87, R56, !PT ;  /* 0x0000003857387209 */ /* 0x001fc80007810000 */
[C---:B------:R-:W-:Y:S01]  /*52b0*/  FSETP.NEU.FTZ.AND P1, PT, R56.reuse, -INF , PT ;  /* 0xff8000003800780b */ /* 0x040fe20003f3d000 */
[----:B------:R-:W-:-:S02]  /*52c0*/  FFMA.FTZ R55, R56, R55, -8 ;  /* 0xc100000038377423 */ /* 0x000fc40000010037 */
[----:B------:R-:W-:Y:S01]  /*52d0*/  MUFU.EX2 R94, R94 ;  /* 0x0000005e005e7308 */ /* 0x000fe20000000800 */
[----:B-1----:R-:W-:Y:S02]  /*52e0*/  F2FP.SATFINITE.E4M3.F32.PACK_AB_MERGE_C R144, R85, R84, RZ ;  /* 0x000000545590723e */ /* 0x002fe400048070ff */
[----:B------:R-:W-:Y:S02]  /*52f0*/  FSEL R50, R55, RZ, P1 ;  /* 0x000000ff37327208 */ /* 0x000fe40000800000 */
[----:B------:R-:W-:-:S03]  /*5300*/  F2FP.SATFINITE.E4M3.F32.PACK_AB_MERGE_C R144, R83, R82, R144 ;  /* 0x000000525390723e */ /* 0x000fc60004807090 */
        /* <DEDUP_REMOVED lines=38> */
[----:B------:R-:W-:Y:S01]  /*5570*/  F2FP.SATFINITE.E4M3.F32.PACK_AB_MERGE_C R146, R94, R13, RZ ;  /* 0x0000000d5e92723e */ /* 0x000fe200048070ff */
        /* <DEDUP_REMOVED lines=14> */
[----:B------:R-:W-:Y:S01]  /*5660*/  F2FP.SATFINITE.E4M3.F32.PACK_AB_MERGE_C R67, R67, R8, RZ ;  /* 0x000000084343723e */ /* 0x000fe200048070ff */
[--C-:B------:R-:W-:Y:S01]  /*5670*/  FFMA.FTZ R27, R27, UR20, -R50.reuse ;  /* 0x000000141b1b7c23 */ /* 0x100fe20008010832 */
[----:B------:R-:W-:-:S01]  /*5680*/  FFMA.FTZ R28, R28, UR20, -R50 ;  /* 0x000000141c1c7c23 */ /* 0x000fc20008010832 */
[----:B------:R-:W-:Y:S01]  /*5690*/  FADD.FTZ R93, R93, R68 ;  /* 0x000000445d5d7221 */ /* 0x000fe20000010000 */
[----:B------:R-:W-:Y:S01]  /*56a0*/  F2FP.SATFINITE.E4M3.F32.PACK_AB_MERGE_C R153, R4, R55, R67 ;  /* 0x000000370499723e */ /* 0x000fe20004807043 */
[----:B------:R-:W2:Y:S01]  /*56b0*/  MUFU.EX2 R20, R20 ;  /* 0x0000001400147308 */ /* 0x000ea20000000800 */
[----:B0-----:R-:W-:-:S01]  /*56c0*/  FADD.FTZ R64, R6, R63 ;  /* 0x0000003f06407221 */ /* 0x001fc20000010000 */
[--C-:B------:R-:W-:Y:S01]  /*56d0*/  FFMA.FTZ R11, R11, UR20, -R50.reuse ;  /* 0x000000140b0b7c23 */ /* 0x100fe20008010832 */
[----:B------:R-:W-:-:S01]  /*56e0*/  FFMA.FTZ R29, R29, UR20, -R50 ;  /* 0x000000141d1d7c23 */ /* 0x000fc20008010832 */
[----:B------:R-:W-:-:S04]  /*56f0*/  FFMA.FTZ R30, R30, UR20, -R50 ;  /* 0x000000141e1e7c23 */ /* 0x000fc80008010832 */
        /* <DEDUP_REMOVED lines=10> */
[----:B------:R-:W1:Y:S06]  /*57a0*/  @P6 LDC R6, c[0x0][0x44c] ;  /* 0x00011300ff066b82 */ /* 0x000e6c0000000800 */
[----:B------:R-:W3:Y:S01]  /*57b0*/  MUFU.EX2 R89, R89 ;  /* 0x0000005900597308 */ /* 0x000ee20000000800 */
[----:B--2---:R-:W-:-:S07]  /*57c0*/  FADD.FTZ R21, R73, R12 ;  /* 0x0000000c49157221 */ /* 0x004fce0000010000 */
[----:B------:R-:W2:Y:S08]  /*57d0*/  MUFU.EX2 R75, R75 ;  /* 0x0000004b004b7308 */ /* 0x000eb00000000800 */
[----:B------:R4:W-:Y:S08]  /*57e0*/  MUFU.EX2 R10, R40 ;  /* 0x00000028000a7308 */ /* 0x0009f00000000800 */
[----:B------:R-:W5:Y:S01]  /*57f0*/  MUFU.EX2 R76, R76 ;  /* 0x0000004c004c7308 */ /* 0x000f620000000800 */
[----:B----4-:R-:W-:-:S04]  /*5800*/  FADD.FTZ R40, R92, R93 ;  /* 0x0000005d5c287221 */ /* 0x010fc80000010000 */
[----:B------:R-:W-:Y:S01]  /*5810*/  FADD.FTZ R63, R95, R40 ;  /* 0x000000285f3f7221 */ /* 0x000fe20000010000 */
[----:B0-----:R-:W-:-:S01]  /*5820*/  FADD.FTZ R40, R74, R21 ;  /* 0x000000154a287221 */ /* 0x001fc20000010000 */
[----:B------:R-:W-:Y:S01]  /*5830*/  FFMA.FTZ R21, R45, UR20, -R50 ;  /* 0x000000142d157c23 */ /* 0x000fe20008010832 */
[----:B------:R-:W0:Y:S01]  /*5840*/  MUFU.EX2 R77, R77 ;  /* 0x0000004d004d7308 */ /* 0x000e220000000800 */
[----:B------:R-:W-:-:S01]  /*5850*/  FADD.FTZ R12, R80, R63 ;  /* 0x0000003f500c7221 */ /* 0x000fc20000010000 */
[C---:B---3--:R-:W-:Y:S01]  /*5860*/  FADD.FTZ R40, R89.reuse, R40 ;  /* 0x0000002859287221 */ /* 0x048fe20000010000 */
[----:B------:R-:W-:Y:S02]  /*5870*/  F2FP.SATFINITE.E4M3.F32.PACK_AB_MERGE_C R74, R89, R74, RZ ;  /* 0x0000004a594a723e */ /* 0x000fe400048070ff */
[----:B------:R-:W-:Y:S01]  /*5880*/  FADD.FTZ R81, R81, R12 ;  /* 0x0000000c51517221 */ /* 0x000fe20000010000 */
[----:B--2---:R-:W-:-:S01]  /*5890*/  FADD.FTZ R43, R75, R40 ;  /* 0x000000284b2b7221 */ /* 0x004fc20000010000 */
[----:B------:R-:W-:Y:S01]  /*58a0*/  FFMA.FTZ R12, R44, UR20, -R50 ;  /* 0x000000142c0c7c23 */ /* 0x000fe20008010832 */
[----:B------:R-:W2:Y:S01]  /*58b0*/  MUFU.EX2 R90, R90 ;  /* 0x0000005a005a7308 */ /* 0x000ea20000000800 */
[----:B------:R-:W-:-:S01]  /*58c0*/  FADD.FTZ R42, R82, R81 ;  /* 0x00000051522a7221 */ /* 0x000fc20000010000 */
[----:B-----5:R-:W-:Y:S01]  /*58d0*/  FADD.FTZ R40, R76, R43 ;  /* 0x0000002b4c287221 */ /* 0x020fe20000010000 */
[----:B------:R-:W-:-:S02]  /*58e0*/  F2FP.SATFINITE.E4M3.F32.PACK_AB_MERGE_C R149, R73, R72, R74 ;  /* 0x000000484995723e */ /* 0x000fc4000480704a */
[----:B------:R-:W-:-:S03]  /*58f0*/  FADD.FTZ R63, R83, R42 ;  /* 0x0000002a533f7221 */ /* 0x000fc60000010000 */
[----:B------:R-:W3:Y:S01]  /*5900*/  MUFU.EX2 R7, R7 ;  /* 0x0000000700077308 */ /* 0x000ee20000000800 */
[----:B0-----:R-:W-:-:S01]  /*5910*/  FADD.FTZ R43, R77, R40 ;  /* 0x000000284d2b7221 */ /* 0x001fc20000010000 */
[----:B------:R-:W-:-:S04]  /*5920*/  FADD.FTZ R84, R84, R63 ;  /* 0x0000003f54547221 */ /* 0x000fc80000010000 */
[----:B------:R-:W-:Y:S02]  /*5930*/  FADD.FTZ R85, R85, R84 ;  /* 0x0000005455557221 */ /* 0x000fe40000010000 */
[----:B------:R-:W0:Y:S01]  /*5940*/  MUFU.EX2 R78, R78 ;  /* 0x0000004e004e7308 */ /* 0x000e220000000800 */
[----:B--2---:R-:W-:-:S01]  /*5950*/  FADD.FTZ R40, R90, R43 ;  /* 0x0000002b5a287221 */ /* 0x004fc20000010000 */
[----:B------:R-:W-:-:S04]  /*5960*/  F2FP.SATFINITE.E4M3.F32.PACK_AB_MERGE_C R77, R90, R77, RZ ;  /* 0x0000004d5a4d723e */ /* 0x000fc800048070ff */
[----:B------:R-:W-:Y:S02]  /*5970*/  F2FP.SATFINITE.E4M3.F32.PACK_AB_MERGE_C R151, R76, R75, R77 ;  /* 0x0000004b4c97723e */ /* 0x000fe4000480704d */
[----:B------:R-:W2:Y:S01]  /*5980*/  MUFU.EX2 R59, R59 ;  /* 0x0000003b003b7308 */ /* 0x000ea20000000800 */
[----:B---3--:R-:W-:-:S07]  /*5990*/  FADD.FTZ R43, R7, R40 ;  /* 0x00000028072b7221 */ /* 0x008fce0000010000 */
[----:B------:R-:W-:Y:S01]  /*59a0*/  MUFU.EX2 R86, R86 ;  /* 0x0000005600567308 */ /* 0x000fe20000000800 */
[----:B0-----:R-:W-:-:S07]  /*59b0*/  FADD.FTZ R40, R78, R43 ;  /* 0x0000002b4e287221 */ /* 0x001fce0000010000 */
[----:B------:R-:W0:Y:S01]  /*59c0*/  MUFU.EX2 R65, R65 ;  /* 0x0000004100417308 */ /* 0x000e220000000800 */
[----:B--2---:R-:W-:-:S07]  /*59d0*/  FADD.FTZ R43, R59, R40 ;  /* 0x000000283b2b7221 */ /* 0x004fce0000010000 */
[----:B------:R-:W2:Y:S08]  /*59e0*/  MUFU.EX2 R96, R96 ;  /* 0x0000006000607308 */ /* 0x000eb00000000800 */
[----:B------:R-:W3:Y:S01]  /*59f0*/  MUFU.EX2 R57, R57 ;  /* 0x0000003900397308 */ /* 0x000ee20000000800 */
[----:B0-----:R-:W-:Y:S01]  /*5a00*/  F2FP.SATFINITE.E4M3.F32.PACK_AB_MERGE_C R146, R65, R86, R146 ;  /* 0x000000564192723e */ /* 0x001fe20004807092 */
[----:B------:R-:W-:-:S04]  /*5a10*/  FADD.FTZ R86, R86, R85 ;  /* 0x0000005556567221 */ /* 0x000fc80000010000 */
[----:B------:R-:W-:Y:S02]  /*5a20*/  FADD.FTZ R86, R65, R86 ;  /* 0x0000005641567221 */ /* 0x000fe40000010000 */
[----:B------:R-:W0:Y:S01]  /*5a30*/  MUFU.EX2 R60, R60 ;  /* 0x0000003c003c7308 */ /* 0x000e220000000800 */
[----:B--2---:R-:W-:-:S01]  /*5a40*/  FADD.FTZ R40, R96, R43 ;  /* 0x0000002b60287221 */ /* 0x004fc20000010000 */
[----:B------:R-:W-:Y:S01]  /*5a50*/  FADD.FTZ R13, R13, R86 ;  /* 0x000000560d0d7221 */ /* 0x000fe20000010000 */
[----:B------:R-:W-:-:S03]  /*5a60*/  F2FP.SATFINITE.E4M3.F32.PACK_AB_MERGE_C R59, R96, R59, RZ ;  /* 0x0000003b603b723e */ /* 0x000fc600048070ff */
[----:B------:R-:W-:Y:S01]  /*5a70*/  FADD.FTZ R94, R94, R13 ;  /* 0x0000000d5e5e7221 */ /* 0x000fe20000010000 */
[----:B------:R-:W-:Y:S01]  /*5a80*/  F2FP.SATFINITE.E4M3.F32.PACK_AB_MERGE_C R145, R78, R7, R59 ;  /* 0x000000074e91723e */ /* 0x000fe2000480703b */
[----:B------:R-:W2:Y:S01]  /*5a90*/  MUFU.EX2 R61, R61 ;  /* 0x0000003d003d7308 */ /* 0x000ea20000000800 */
[----:B---3--:R-:W-:-:S01]  /*5aa0*/  FADD.FTZ R43, R57, R40 ;  /* 0x00000028392b7221 */ /* 0x008fc20000010000 */
[----:B-1----:R-:W-:-:S04]  /*5ab0*/  @P6 IMAD.HI.U32 R7, R6, UR40, RZ ;  /* 0x0000002806076c27 */ /* 0x002fc8000f8e00ff */
[----:B------:R-:W-:Y:S02]  /*5ac0*/  IMAD.U32 R6, RZ, RZ, UR40 ;  /* 0x00000028ff067e24 */ /* 0x000fe4000f8e00ff */
[----:B------:R-:W-:Y:S01]  /*5ad0*/  MUFU.EX2 R33, R33 ;  /* 0x0000002100217308 */ /* 0x000fe20000000800 */
[----:B0-----:R-:W-:-:S07]  /*5ae0*/  FADD.FTZ R8, R60, R43 ;  /* 0x0000002b3c087221 */ /* 0x001fce0000010000 */
[----:B------:R-:W0:Y:S01]  /*5af0*/  MUFU.EX2 R34, R34 ;  /* 0x0000002200227308 */ /* 0x000e220000000800 */
[----:B--2---:R-:W-:-:S07]  /*5b00*/  FADD.FTZ R13, R61, R8 ;  /* 0x000000083d0d7221 */ /* 0x004fce0000010000 */
[----:B------:R-:W1:Y:S08]  /*5b10*/  MUFU.EX2 R62, R62 ;  /* 0x0000003e003e7308 */ /* 0x000e700000000800 */
[----:B------:R-:W2:Y:S01]  /*5b20*/  MUFU.EX2 R32, R32 ;  /* 0x0000002000207308 */ /* 0x000ea20000000800 */
[----:B0-----:R-:W-:-:S07]  /*5b30*/  F2FP.SATFINITE.E4M3.F32.PACK_AB_MERGE_C R140, R34, R33, RZ ;  /* 0x00000021228c723e */ /* 0x001fce00048070ff */
[----:B------:R-:W-:Y:S01]  /*5b40*/  MUFU.EX2 R37, R37 ;  /* 0x0000002500257308 */ /* 0x000fe20000000800 */
[----:B-1----:R-:W-:-:S01]  /*5b50*/  FADD.FTZ R13, R62, R13 ;  /* 0x0000000d3e0d7221 */ /* 0x002fc20000010000 */
[----:B------:R-:W-:-:S03]  /*5b60*/  F2FP.SATFINITE.E4M3.F32.PACK_AB_MERGE_C R61, R62, R61, RZ ;  /* 0x0000003d3e3d723e */ /* 0x000fc600048070ff */
[----:B------:R-:W-:Y:S01]  /*5b70*/  FADD.FTZ R8, R10, R13 ;  /* 0x0000000d0a087221 */ /* 0x000fe20000010000 */
[----:B------:R-:W-:Y:S02]  /*5b80*/  F2FP.SATFINITE.E4M3.F32.PACK_AB_MERGE_C R147, R60, R57, R61 ;  /* 0x000000393c93723e */ /* 0x000fe4000480703d */
[----:B------:R-:W0:Y:S01]  /*5b90*/  MUFU.EX2 R38, R38 ;  /* 0x0000002600267308 */ /* 0x000e220000000800 */
[----:B--2---:R-:W-:Y:S01]  /*5ba0*/  F2FP.SATFINITE.E4M3.F32.PACK_AB_MERGE_C R140, R32, R31, R140 ;  /* 0x0000001f208c723e */ /* 0x004fe2000480708c */
[----:B------:R-:W-:-:S04]  /*5bb0*/  FADD.FTZ R31, R31, R94 ;  /* 0x0000005e1f1f7221 */ /* 0x000fc80000010000 */
[----:B------:R-:W-:Y:S02]  /*5bc0*/  FADD.FTZ R32, R32, R31 ;  /* 0x0000001f20207221 */ /* 0x000fe40000010000 */
[----:B------:R-:W1:Y:S02]  /*5bd0*/  MUFU.EX2 R41, R41 ;  /* 0x0000002900297308 */ /* 0x000e640000000800 */
[----:B------:R-:W-:-:S04]  /*5be0*/  FADD.FTZ R33, R33, R32 ;  /* 0x0000002021217221 */ /* 0x000fc80000010000 */
[----:B------:R-:W-:Y:S02]  /*5bf0*/  FADD.FTZ R34, R34, R33 ;  /* 0x0000002122227221 */ /* 0x000fe40000010000 */
        /* <DEDUP_REMOVED lines=15> */
[----:B------:R-:W-:Y:S02]  /*5cf0*/  F2FP.SATFINITE.E4M3.F32.PACK_AB_MERGE_C R8, R14, R3, RZ ;  /* 0x000000030e08723e */ /* 0x000fe400048070ff */
[----:B------:R-:W2:Y:S02]  /*5d00*/  @P6 LDC R14, c[0x0][0x450] ;  /* 0x00011400ff0e6b82 */ /* 0x000ea40000000800 */
[----:B------:R-:W-:Y:S01]  /*5d10*/  F2FP.SATFINITE.E4M3.F32.PACK_AB_MERGE_C R141, R41, R10, R8 ;  /* 0x0000000a298d723e */ /* 0x000fe20004807008 */
[----:B------:R-:W-:Y:S01]  /*5d20*/  VIADD R8, R104, 0xfffffffe ;  /* 0xfffffffe68087836 */ /* 0x000fe20000000000 */
[----:B------:R-:W3:Y:S01]  /*5d30*/  MUFU.EX2 R46, R46 ;  /* 0x0000002e002e7308 */ /* 0x000ee20000000800 */
[----:B0-----:R-:W-:-:S07]  /*5d40*/  FADD.FTZ R4, R12, R13 ;  /* 0x0000000d0c047221 */ /* 0x001fce0000010000 */
[----:B------:R-:W-:Y:S01]  /*5d50*/  MUFU.EX2 R49, R49 ;  /* 0x0000003100317308 */ /* 0x000fe20000000800 */
[----:B-1----:R-:W-:-:S07]  /*5d60*/  FADD.FTZ R3, R21, R4 ;  /* 0x0000000415037221 */ /* 0x002fce0000010000 */
[----:B------:R-:W0:Y:S01]  /*5d70*/  MUFU.EX2 R54, R54 ;  /* 0x0000003600367308 */ /* 0x000e220000000800 */
[----:B---3--:R-:W-:-:S01]  /*5d80*/  FADD.FTZ R4, R46, R3 ;  /* 0x000000032e047221 */ /* 0x008fc20000010000 */
[----:B--2---:R-:W-:Y:S02]  /*5d90*/  @P6 SHF.R.U32.HI R6, RZ, R14, R7 ;  /* 0x0000000eff066219 */ /* 0x004fe40000011607 */
[----:B------:R-:W-:-:S04]  /*5da0*/  LOP3.LUT P6, RZ, R2, 0x8, RZ, 0xc0, !PT ;  /* 0x0000000802ff7812 */ /* 0x000fc800078cc0ff */
[----:B------:R-:W1:Y:S01]  /*5db0*/  MUFU.EX2 R47, R47 ;  /* 0x0000002f002f7308 */ /* 0x000e620000000800 */
[----:B------:R-:W-:-:S04]  /*5dc0*/  IMAD.IADD R105, R105, 0x1, R6 ;  /* 0x0000000169697824 */ /* 0x000fc800078e0206 */
[----:B------:R-:W-:-:S03]  /*5dd0*/  VIADD R7, R105, UR7 ;  /* 0x0000000769077c36 */ /* 0x000fc60008000000 */
[----:B------:R-:W-:Y:S01]  /*5de0*/  MUFU.EX2 R39, R39 ;  /* 0x0000002700277308 */ /* 0x000fe20000000800 */
[----:B0-----:R-:W-:Y:S02]  /*5df0*/  F2FP.SATFINITE.E4M3.F32.PACK_AB_MERGE_C R3, R54, R49, RZ ;  /* 0x000000313603723e */ /* 0x001fe400048070ff */
[----:B------:R-:W-:-:S05]  /*5e00*/  R2UR UR10, R7 ;  /* 0x00000000070a72ca */ /* 0x000fca00000e0000 */
        /* <DEDUP_REMOVED lines=53> */
.L_x_13914:
[----:B------:R-:W-:Y:S02]  /*6160*/  ULDC UR12, c[0x0][0x9e4] ;  /* 0x00027900000c7ab9 */ /* 0x000fe40000000800 */
[----:B------:R-:W-:-:S11]  /*6170*/  UISETP.NE.AND UP0, UPT, UR12, 0x1, UPT ;  /* 0x000000010c00788c */ /* 0x000fd6000bf05270 */
[----:B------:R-:W-:Y:S02]  /*6180*/  @UP0 ULDC.64 UR14, c[0x0][0x9e8] ;  /* 0x00027a00000e0ab9 */ /* 0x000fe40000000a00 */
[----:B------:R-:W-:-:S04]  /*6190*/  UIMAD.WIDE.U32 UR6, UR11, UR14, URZ ;  /* 0x0000000e0b0672a5 */ /* 0x000fc8000f8e003f */
[----:B------:R-:W-:-:S12]  /*61a0*/  @UP0 USHF.R.U32.HI UR11, URZ, UR15, UR7 ;  /* 0x0000000f3f0b0299 */ /* 0x000fd80008011607 */
.L_x_13915:
[----:B------:R-:W-:-:S04]  /*61b0*/  UIMAD UR11, UR11, UR12, UR12 ;  /* 0x0000000c0b0b72a4 */ /* 0x000fc8000f8e020c */
[----:B------:R-:W-:-:S04]  /*61c0*/  UISETP.LT.AND UP0, UPT, UR10, UR11, UPT ;  /* 0x0000000b0a00728c */ /* 0x000fc8000bf01270 */
[----:B------:R-:W-:-:S12]  /*61d0*/  USEL UR10, UR10, UR11, UP0 ;  /* 0x0000000b0a0a7287 */ /* 0x000fd80008000000 */
.L_x_13913:
        /* <DEDUP_REMOVED lines=21> */
[----:B------:R-:W-:-:S13]  /*6330*/  ISETP.GE.AND P1, PT, R8, UR25, PT ;  /* 0x0000001908007c0c */ /* 0x000fda000bf26270 */
[----:B------:R-:W-:Y:S05]  /*6340*/  @!P1 BRA `(.L_x_13916) ;  /* 0x00000048005c9947 */ /* 0x000fea0003800000 */
        /* <DEDUP_REMOVED lines=9> */
.L_x_13935:
[----:B------:R-:W-:-:S04]  /*63e0*/  UISETP.NE.AND UP0, UPT, UR26, 0x1, UPT ;  /* 0x000000011a00788c */ /* 0x000fc8000bf05270 */
[----:B------:R-:W-:-:S04]  /*63f0*/  USEL UR37, URZ, 0x1, UP0 ;  /* 0x000000013f257887 */ /* 0x000fc80008000000 */
[----:B------:R-:W-:Y:S01]  /*6400*/  ULOP3.LUT UR37, UR27, UR37, URZ, 0x3c, !UPT ;  /* 0x000000251b257292 */ /* 0x000fe2000f8e3c3f */
[----:B------:R-:W-:Y:S11]  /*6410*/  @!P0 BRA `(.L_x_13917) ;  /* 0x0000000000048947 */ /* 0x000ff60003800000 */
[----:B------:R-:W-:Y:S01]  /*6420*/  BPT.TRAP 0x1 ;  /* 0x000000040000795c */ /* 0x000fe20000300000 */
.L_x_13917:
        /* <DEDUP_REMOVED lines=9> */
.L_x_13918:
[----:B-1----:R-:W-:Y:S05]  /*64c0*/  @P1 BRA `(.L_x_13919) ;  /* 0x0000000000081947 */ /* 0x002fea0003800000 */
[----:B------:R-:W1:Y:S02]  /*64d0*/  SYNCS.PHASECHK.TRANS64.TRYWAIT P1, [UR24+0x13230], R9 ;  /* 0x01323009ff0075a7 */ /* 0x000e640008020158 */
[----:B-1----:R-:W-:Y:S05]  /*64e0*/  @!P1 BRA `(.L_x_13920) ;  /* 0x0000013800389947 */ /* 0x002fea0003800000 */
.L_x_13919:
        /* <DEDUP_REMOVED lines=64> */
.L_x_13921:
[----:B------:R-:W-:Y:S01]  /*68f0*/  ULEA UR11, UR26, UR45, 0x3 ;  /* 0x0000002d1a0b7291 */ /* 0x000fe2000f8e183f */
[----:B01----:R-:W-:-:S05]  /*6900*/  IMAD.U32 R9, RZ, RZ, UR27 ;  /* 0x0000001bff097e24 */ /* 0x003fca000f8e00ff */
[----:B------:R-:W-:-:S04]  /*6910*/  SHF.L.U32 R9, R9, 0x1f, RZ ;  /* 0x0000001f09097819 */ /* 0x000fc800000006ff */
[----:B------:R0:W1:Y:S01]  /*6920*/  SYNCS.PHASECHK.TRANS64.TRYWAIT P1, [UR11+0x13250], R9 ;  /* 0x01325009ff0075a7 */ /* 0x000062000802014b */
[----:B------:R-:W-:Y:S05]  /*6930*/  @!P0 BRA `(.L_x_13922) ;  /* 0x0000000000048947 */ /* 0x000fea0003800000 */
[----:B------:R-:W-:Y:S01]  /*6940*/  BPT.TRAP 0x1 ;  /* 0x000000040000795c */ /* 0x000fe20000300000 */
.L_x_13922:
[----:B-1----:R-:W-:Y:S05]  /*6950*/  @P1 BRA `(.L_x_13923) ;  /* 0x0000000000081947 */ /* 0x002fea0003800000 */
[----:B------:R-:W1:Y:S02]  /*6960*/  SYNCS.PHASECHK.TRANS64.TRYWAIT P1, [UR11+0x13250], R9 ;  /* 0x01325009ff0075a7 */ /* 0x000e64000802014b */
[----:B-1----:R-:W-:Y:S05]  /*6970*/  @!P1 BRA `(.L_x_13924) ;  /* 0x00000134002c9947 */ /* 0x002fea0003800000 */
.L_x_13923:
        /* <DEDUP_REMOVED lines=32> */
.L_x_13925:
[----:B------:R-:W2:Y:S01]  /*6b80*/  LDC R136, c[0x0][0x448] ;  /* 0x00011200ff887b82 */ /* 0x000ea20000000800 */
        /* <DEDUP_REMOVED lines=35> */
[----:B------:R-:W-:Y:S01]  /*6dc0*/  FMUL.FTZ R66, R0, R70 ;  /* 0x0000004600427220 */ /* 0x000fe20000410000 */
[----:B------:R-:W-:-:S02]  /*6dd0*/  IMAD R70, R8, -0xa0, RZ ;  /* 0xffffff6008467824 */ /* 0x000fc400078e02ff */
        /* <DEDUP_REMOVED lines=25> */
[----:B-1----:R-:W-:-:S04]  /*6f70*/  @P2 IMAD.HI.U32 R56, R132, R57, RZ ;  /* 0x0000003984382227 */ /* 0x002fc800078e00ff */
[C---:B------:R-:W-:Y:S01]  /*6f80*/  FMUL.FTZ R118, R0.reuse, R118 ;  /* 0x0000007600767220 */ /* 0x040fe20000410000 */
[C---:B------:R-:W-:Y:S01]  /*6f90*/  FMUL.FTZ R119, R0.reuse, R119 ;  /* 0x0000007700777220 */ /* 0x040fe20000410000 */
[----:B------:R-:W-:Y:S01]  /*6fa0*/  FMUL.FTZ R88, R0, R88 ;  /* 0x0000005800587220 */ /* 0x000fe20000410000 */
[----:B------:R-:W-:Y:S02]  /*6fb0*/  VIADD R57, R70, 0x1 ;  /* 0x0000000146397836 */ /* 0x000fe40000000000 */
        /* <DEDUP_REMOVED lines=24> */
[----:B------:R-:W-:Y:S01]  /*7140*/  LOP3.LUT P1, RZ, R2, 0x8, RZ, 0xc0, !PT ;  /* 0x0000000802ff7812 */ /* 0x000fe2000782c0ff */
[----:B------:R-:W-:Y:S01]  /*7150*/  IMAD R57, R18, -0x2, R57 ;  /* 0xfffffffe12397824 */ /* 0x000fe200078e0239 */
[----:B------:R-:W2:Y:S01]  /*7160*/  MUFU.TANH R9, R9 ;  /* 0x0000000900097308 */ /* 0x000ea20000002400 */
[----:B------:R-:W-:-:S02]  /*7170*/  UPRMT UR24, UR44, 0x654, UR24 ;  /* 0x000006542c187896 */ /* 0x000fc40008000018 */
[----:B------:R-:W-:Y:S01]  /*7180*/  ULOP3.LUT UR6, URZ, UR22, URZ, 0x33, !UPT ;  /* 0x000000163f067292 */ /* 0x000fe2000f8e333f */
[C---:B0-----:R-:W-:Y:S01]  /*7190*/  IADD3 R135, R57.reuse, -R58, R17 ;  /* 0x8000003a39877210 */ /* 0x041fe20007ffe011 */
[----:B------:R-:W-:-:S03]  /*71a0*/  VIADD R67, R57, 0xffffffff ;  /* 0xffffffff39437836 */ /* 0x000fc60000000000 */
[----:B------:R-:W0:Y:S01]  /*71b0*/  MUFU.TANH R10, R10 ;  /* 0x0000000a000a7308 */ /* 0x000e220000002400 */
[C---:B------:R-:W-:Y:S01]  /*71c0*/  VIADD R136, R135.reuse, UR23 ;  /* 0x0000001787887c36 */ /* 0x040fe20008000000 */
[----:B------:R-:W-:Y:S01]  /*71d0*/  SYNCS.ARRIVE.TRANS64.RED.A1T0 RZ, [UR24], RZ ;  /* 0x000000ffffff79a7 */ /* 0x000fe20008100418 */
        /* <DEDUP_REMOVED lines=94> */
.L_x_13928:
[----:B------:R-:W-:-:S05]  /*77c0*/  IMAD.U32 R138, RZ, RZ, UR21 ;  /* 0x00000015ff8a7e24 */ /* 0x000fca000f8e00ff */
[----:B------:R-:W-:-:S13]  /*77d0*/  ISETP.NE.AND P1, PT, R138, 0x1, PT ;  /* 0x000000018a00780c */ /* 0x000fda0003f25270 */
[----:B------:R-:W1:Y:S02]  /*77e0*/  @P1 LDC.64 R56, c[0x0][0x9e8] ;  /* 0x00027a00ff381b82 */ /* 0x000e640000000a00 */
[----:B-1----:R-:W-:-:S05]  /*77f0*/  @P1 IMAD.HI.U32 R56, R137, R56, RZ ;  /* 0x0000003889381227 */ /* 0x002fca00078e00ff */
[----:B------:R-:W-:-:S07]  /*7800*/  @P1 SHF.R.U32.HI R137, RZ, R57, R56 ;  /* 0x00000039ff891219 */ /* 0x000fce0000011638 */
.L_x_13929:
[----:B------:R-:W-:Y:S05]  /*7810*/  BSYNC B0 ;  /* 0x0000000000007941 */ /* 0x000fea0003800000 */
.L_x_13927:
[----:B------:R-:W-:-:S05]  /*7820*/  IMAD R137, R137, R138, R67 ;  /* 0x0000008a89897224 */ /* 0x000fca00078e0243 */
[----:B------:R-:W-:Y:S02]  /*7830*/  VIADDMNMX R134, R137, R138, R134, PT ;  /* 0x0000008a89867246 */ /* 0x000fe40003800186 */
[----:B------:R-:W-:-:S07]  /*7840*/  VIMNMX R71, R71, R137, !PT ;  /* 0x0000008947477248 */ /* 0x000fce0007fe0100 */
.L_x_13926:
        /* <DEDUP_REMOVED lines=225> */
[----:B------:R-:W-:Y:S01]  /*8660*/  ISETP.GE.AND P6, PT, R70, 0x9a, PT ;  /* 0x0000009a4600780c */ /* 0x000fe20003fc6270 */
[----:B------:R-:W0:-:S12]  /*8670*/  SHFL.IDX PT, R9, R132, 0x1, 0x1c1f ;  /* 0x003c1f0084097f89 */ /* 0x000e1800000e0000 */
[----:B------:R-:W-:Y:S02]  /*8680*/  @P6 LOP3.LUT R2, R2, 0x4, RZ, 0xfc, !PT ;  /* 0x0000000402026812 */ /* 0x000fe400078efcff */
[----:B------:R-:W-:-:S04]  /*8690*/  ISETP.GT.AND P6, PT, R71, 0x99, !P6 ;  /* 0x000000994700780c */ /* 0x000fc800077c4270 */
[----:B------:R-:W-:-:S04]  /*86a0*/  ISETP.LT.OR P6, PT, R134, 0x9a, P6 ;  /* 0x0000009a8600780c */ /* 0x000fc800037c1670 */
[----:B------:R-:W-:Y:S02]  /*86b0*/  FSEL R69, R69, -INF , !P6 ;  /* 0xff80000045457808 */ /* 0x000fe40007000000 */
[----:B------:R-:W-:Y:S01]  /*86c0*/  LOP3.LUT P6, RZ, R2, 0x8, RZ, 0xc0, !PT ;  /* 0x0000000802ff7812 */ /* 0x000fe200078cc0ff */
[--C-:B0-----:R-:W-:Y:S02]  /*86d0*/  IMAD.IADD R136, R136, 0x1, R9.reuse ;  /* 0x0000000188887824 */ /* 0x101fe400078e0209 */
[----:B------:R-:W-:-:S10]  /*86e0*/  IMAD.IADD R135, R135, 0x1, R9 ;  /* 0x0000000187877824 */ /* 0x000fd400078e0209 */
        /* <DEDUP_REMOVED lines=13> */
.L_x_13932:
[----:B------:R-:W-:-:S05]  /*87c0*/  IMAD.U32 R70, RZ, RZ, UR21 ;  /* 0x00000015ff467e24 */ /* 0x000fca000f8e00ff */
[----:B------:R-:W-:-:S13]  /*87d0*/  ISETP.NE.AND P6, PT, R70, 0x1, PT ;  /* 0x000000014600780c */ /* 0x000fda0003fc5270 */
[----:B------:R-:W0:Y:S02]  /*87e0*/  @P6 LDC.64 R56, c[0x0][0x9e8] ;  /* 0x00027a00ff386b82 */ /* 0x000e240000000a00 */
[----:B0-----:R-:W-:-:S05]  /*87f0*/  @P6 IMAD.HI.U32 R56, R9, R56, RZ ;  /* 0x0000003809386227 */ /* 0x001fca00078e00ff */
[----:B------:R-:W-:-:S07]  /*8800*/  @P6 SHF.R.U32.HI R9, RZ, R57, R56 ;  /* 0x00000039ff096219 */ /* 0x000fce0000011638 */
.L_x_13933:
[----:B------:R-:W-:Y:S05]  /*8810*/  BSYNC B0 ;  /* 0x0000000000007941 */ /* 0x000fea0003800000 */
.L_x_13931:
[----:B------:R-:W-:-:S05]  /*8820*/  IMAD R9, R9, R70, R67 ;  /* 0x0000004609097224 */ /* 0x000fca00078e0243 */
[----:B------:R-:W-:Y:S02]  /*8830*/  VIADDMNMX R136, R9, R70, R136, PT ;  /* 0x0000004609887246 */ /* 0x000fe40003800188 */
[----:B------:R-:W-:-:S07]  /*8840*/  VIMNMX R135, R135, R9, !PT ;  /* 0x0000000987877248 */ /* 0x000fce0007fe0100 */
.L_x_13930:
        /* <DEDUP_REMOVED lines=104> */
[C---:B------:R-:W-:Y:S02]  /*8ed0*/  ISETP.LT.OR P2, PT, R136.reuse, 0x8a, P2 ;  /* 0x0000008a8800780c */ /* 0x040fe40001741670 */
[C---:B------:R-:W-:Y:S02]  /*8ee0*/  ISETP.GT.AND P1, PT, R135.reuse, 0x40, !P1 ;  /* 0x000000408700780c */ /* 0x040fe40004f24270 */
[----:B------:R-:W-:Y:S02]  /*8ef0*/  ISETP.GT.AND P3, PT, R135, 0x90, !P3 ;  /* 0x000000908700780c */ /* 0x000fe40005f64270 */
[----:B------:R-:W-:Y:S02]  /*8f00*/  ISETP.LT.OR P1, PT, R136, 0x41, P1 ;  /* 0x000000418800780c */ /* 0x000fe40000f21670 */
[----:B------:R-:W-:Y:S02]  /*8f10*/  FSEL R61, R61, -INF , !P2 ;  /* 0xff8000003d3d7808 */ /* 0x000fe40005000000 */
[----:B------:R-:W-:-:S02]  /*8f20*/  FSEL R90, R90, -INF , !P1 ;  /* 0xff8000005a5a7808 */ /* 0x000fc40004800000 */
[----:B------:R-:W-:Y:S02]  /*8f30*/  LOP3.LUT P1, RZ, R16, 0x400000, RZ, 0xc0, !PT ;  /* 0x0040000010ff7812 */ /* 0x000fe4000782c0ff */
[C---:B------:R-:W-:Y:S02]  /*8f40*/  ISETP.LT.OR P3, PT, R136.reuse, 0x91, P3 ;  /* 0x000000918800780c */ /* 0x040fe40001f61670 */
        /* <DEDUP_REMOVED lines=11> */
[----:B------:R-:W-:Y:S02]  /*9000*/  ISETP.LT.OR P4, PT, R136, 0x92, P4 ;  /* 0x000000928800780c */ /* 0x000fe40002781670 */
[----:B------:R-:W-:Y:S02]  /*9010*/  FSEL R94, R94, -INF , !P1 ;  /* 0xff8000005e5e7808 */ /* 0x000fe40004800000 */
[----:B------:R-:W-:Y:S02]  /*9020*/  LOP3.LUT P1, RZ, R16, 0x100000, RZ, 0xc0, !PT ;  /* 0x0010000010ff7812 */ /* 0x000fe4000782c0ff */
[----:B------:R-:W-:Y:S02]  /*9030*/  ISETP.LT.OR P5, PT, R136, 0x99, P5 ;  /* 0x000000998800780c */ /* 0x000fe40002fa1670 */
[----:B------:R-:W-:Y:S02]  /*9040*/  ISETP.GT.AND P1, PT, R135, 0x49, !P1 ;  /* 0x000000498700780c */ /* 0x000fe40004f24270 */
[----:B------:R-:W-:-:S02]  /*9050*/  FSEL R66, R66, -INF , !P5 ;  /* 0xff80000042427808 */ /* 0x000fc40006800000 */
[----:B------:R-:W-:Y:S02]  /*9060*/  ISETP.LT.OR P1, PT, R136, 0x4a, P1 ;  /* 0x0000004a8800780c */ /* 0x000fe40000f21670 */
[----:B0-----:R-:W-:Y:S02]  /*9070*/  FMNMX.FTZ R9, R57, R70, !PT ;  /* 0x0000004639097209 */ /* 0x001fe40007810000 */
        /* <DEDUP_REMOVED lines=70> */
[----:B------:R-:W-:Y:S02]  /*94e0*/  FMNMX.FTZ R132, R12, R71, !PT ;  /* 0x000000470c847209 */ /* 0x000fe40007810000 */
[----:B------:R-:W-:Y:S01]  /*94f0*/  ISETP.LT.OR P2, PT, R136, 0x9a, P2 ;  /* 0x0000009a8800780c */ /* 0x000fe20001741670 */
        /* <DEDUP_REMOVED lines=22> */
[--C-:B0-----:R-:W-:Y:S01]  /*9660*/  FFMA.FTZ R123, R76, UR20, -R56.reuse ;  /* 0x000000144c7b7c23 */ /* 0x101fe20008010838 */
[----:B------:R-:W-:Y:S01]  /*9670*/  FSEL R76, R63, -INF , !P4 ;  /* 0xff8000003f4c7808 */ /* 0x000fe20006000000 */
        /* <DEDUP_REMOVED lines=25> */
[----:B------:R-:W-:Y:S01]  /*9810*/  FMNMX.FTZ R132, R118, R113, !PT ;  /* 0x0000007176847209 */ /* 0x000fe20007810000 */
[----:B------:R-:W-:-:S01]  /*9820*/  FFMA.FTZ R65, R65, UR20, -R56 ;  /* 0x0000001441417c23 */ /* 0x000fc20008010838 */
[----:B0-----:R-:W-:-:S02]  /*9830*/  FFMA.FTZ R123, R133, UR20, -R56 ;  /* 0x00000014857b7c23 */ /* 0x001fc40008010838 */
        /* <DEDUP_REMOVED lines=14> */
[----:B------:R-:W-:Y:S02]  /*9920*/  FSEL R77, R68, -INF , !P2 ;  /* 0xff800000444d7808 */ /* 0x000fe40005000000 */
[----:B-1----:R-:W-:Y:S01]  /*9930*/  FMNMX.FTZ R117, R99, R132, !PT ;  /* 0x0000008463757209 */ /* 0x002fe20007810000 */
[----:B------:R0:W-:Y:S03]  /*9940*/  MUFU.EX2 R68, R127 ;  /* 0x0000007f00447308 */ /* 0x0001e60000000800 */
        /* <DEDUP_REMOVED lines=23> */
[----:B------:R-:W-:-:S01]  /*9ac0*/  FFMA.FTZ R132, R129, UR20, -R56 ;  /* 0x0000001481847c23 */ /* 0x000fc20008010838 */
[----:B------:R-:W-:Y:S01]  /*9ad0*/  FFMA.FTZ R129, R69, UR20, -R56 ;  /* 0x0000001445817c23 */ /* 0x000fe20008010838 */
[----:B------:R-:W-:Y:S01]  /*9ae0*/  FSEL R69, R9, RZ, P1 ;  /* 0x000000ff09457208 */ /* 0x000fe20000800000 */
[----:B------:R-:W-:Y:S01]  /*9af0*/  MUFU.EX2 R112, R137 ;  /* 0x0000008900707308 */ /* 0x000fe20000000800 */
[----:B------:R-:W1:Y:S03]  /*9b00*/  SHFL.BFLY PT, R134, R117, 0x2, 0x1f ;  /* 0x0c401f0075867f89 */ /* 0x000e6600000e0000 */
[----:B------:R-:W-:-:S04]  /*9b10*/  FADD.FTZ R69, -R69, R6 ;  /* 0x0000000645457221 */ /* 0x000fc80000010100 */
[----:B------:R-:W-:Y:S01]  /*9b20*/  FMUL.FTZ R6, R69, UR20 ;  /* 0x0000001445067c20 */ /* 0x000fe20008410000 */
[----:B------:R-:W-:Y:S08]  /*9b30*/  MUFU.EX2 R109, R109 ;  /* 0x0000006d006d7308 */ /* 0x000ff00000000800 */
[----:B------:R-:W2:Y:S01]  /*9b40*/  MUFU.EX2 R6, R6 ;  /* 0x0000000600067308 */ /* 0x000ea20000000800 */
[----:B-1----:R-:W-:Y:S01]  /*9b50*/  FMNMX.FTZ R134, R117, R134, !PT ;  /* 0x0000008675867209 */ /* 0x002fe20007810000 */
[--C-:B------:R-:W-:Y:S01]  /*9b60*/  FFMA.FTZ R117, R130, UR20, -R56.reuse ;  /* 0x0000001482757c23 */ /* 0x100fe20008010838 */
[----:B------:R-:W-:-:S05]  /*9b70*/  FFMA.FTZ R130, R131, UR20, -R56 ;  /* 0x0000001483827c23 */ /* 0x000fca0008010838 */
        /* <DEDUP_REMOVED lines=9> */
[----:B------:R2:W-:Y:S03]  /*9c10*/  MUFU.EX2 R134, R129 ;  /* 0x0000008100867308 */ /* 0x0005e60000000800 */
        /* <DEDUP_REMOVED lines=10> */
[----:B------:R-:W-:-:S01]  /*9cc0*/  FFMA.FTZ R70, R70, UR20, -R69 ;  /* 0x0000001446467c23 */ /* 0x000fc20008010845 */
[----:B------:R-:W-:Y:S01]  /*9cd0*/  MUFU.EX2 R127, R127 ;  /* 0x0000007f007f7308 */ /* 0x000fe20000000800 */
[----:B--2---:R-:W-:-:S01]  /*9ce0*/  FFMA.FTZ R129, R6, R4, R11 ;  /* 0x0000000406817223 */ /* 0x004fc2000001000b */
[----:B------:R-:W-:Y:S01]  /*9cf0*/  FFMA.FTZ R106, R106, UR20, -R69 ;  /* 0x000000146a6a7c23 */ /* 0x000fe20008010845 */
[----:B------:R-:W-:-:S01]  /*9d00*/  FADD.FTZ R126, -R126, R7 ;  /* 0x000000077e7e7221 */ /* 0x000fc20000010100 */
[--C-:B------:R-:W-:Y:S01]  /*9d10*/  FFMA.FTZ R107, R107, UR20, -R69.reuse ;  /* 0x000000146b6b7c23 */ /* 0x100fe20008010845 */
[----:B------:R-:W-:-:S01]  /*9d20*/  FFMA.FTZ R110, R110, UR20, -R69 ;  /* 0x000000146e6e7c23 */ /* 0x000fc20008010845 */
        /* <DEDUP_REMOVED lines=162> */
[----:B------:R-:W-:Y:S01]  /*a750*/  FADD.FTZ R4, R134, R77 ;  /* 0x0000004d86047221 */ /* 0x000fe20000010000 */
[----:B--2---:R-:W-:-:S04]  /*a760*/  FADD.FTZ R76, R66, R3 ;  /* 0x00000003424c7221 */ /* 0x004fc80000010000 */
[----:B0-----:R-:W-:Y:S01]  /*a770*/  FADD.FTZ R3, R69, R76 ;  /* 0x0000004c45037221 */ /* 0x001fe20000010000 */
[----:B------:R-:W-:Y:S06]  /*a780*/  @!P0 BRA `(.L_x_13934) ;  /* 0x0000000000048947 */ /* 0x000fec0003800000 */
[----:B------:R-:W-:Y:S01]  /*a790*/  BPT.TRAP 0x1 ;  /* 0x000000040000795c */ /* 0x000fe20000300000 */
.L_x_13934:
        /* <DEDUP_REMOVED lines=82> */
.L_x_13916:
[----:B------:R-:W0:Y:S01]  /*acc0*/  LDC R6, c[0x0][0x448] ;  /* 0x00011200ff067b82 */ /* 0x000e220000000800 */
[----:B------:R-:W-:Y:S01]  /*acd0*/  UIADD3 UR6, UR40, 0xbf, URZ ;  /* 0x000000bf28067890 */ /* 0x000fe2000fffe03f */
[----:B------:R-:W-:Y:S02]  /*ace0*/  IADD3 R7, R17, 0x1, -R58 ;  /* 0x0000000111077810 */ /* 0x000fe40007ffe83a */
[----:B------:R-:W-:Y:S02]  /*acf0*/  LOP3.LUT P1, RZ, R2, 0x8, RZ, 0xc0, !PT ;  /* 0x0000000802ff7812 */ /* 0x000fe4000782c0ff */
[----:B0-----:R-:W-:-:S13]  /*ad00*/  ISETP.NE.AND P2, PT, R6, 0x1, PT ;  /* 0x000000010600780c */ /* 0x001fda0003f45270 */
        /* <DEDUP_REMOVED lines=21> */
.L_x_13937:
[----:B------:R-:W-:Y:S02]  /*ae60*/  ULDC UR12, c[0x0][0x9e4] ;  /* 0x00027900000c7ab9 */ /* 0x000fe40000000800 */
[----:B------:R-:W-:-:S11]  /*ae70*/  UISETP.NE.AND UP0, UPT, UR12, 0x1, UPT ;  /* 0x000000010c00788c */ /* 0x000fd6000bf05270 */
[----:B------:R-:W-:Y:S02]  /*ae80*/  @UP0 ULDC.64 UR14, c[0x0][0x9e8] ;  /* 0x00027a00000e0ab9 */ /* 0x000fe40000000a00 */
[----:B------:R-:W-:-:S04]  /*ae90*/  UIMAD.WIDE.U32 UR6, UR10, UR14, URZ ;  /* 0x0000000e0a0672a5 */ /* 0x000fc8000f8e003f */
[----:B------:R-:W-:-:S12]  /*aea0*/  @UP0 USHF.R.U32.HI UR10, URZ, UR15, UR7 ;  /* 0x0000000f3f0a0299 */ /* 0x000fd80008011607 */
.L_x_13938:
[----:B------:R-:W-:-:S04]  /*aeb0*/  UIMAD UR10, UR10, UR12, URZ ;  /* 0x0000000c0a0a72a4 */ /* 0x000fc8000f8e023f */
[----:B------:R-:W-:-:S04]  /*aec0*/  UISETP.LT.AND UP0, UPT, UR11, UR10, UPT ;  /* 0x0000000a0b00728c */ /* 0x000fc8000bf01270 */
[----:B------:R-:W-:-:S12]  /*aed0*/  USEL UR11, UR11, UR10, !UP0 ;  /* 0x0000000a0b0b7287 */ /* 0x000fd8000c000000 */
.L_x_13936:
        /* <DEDUP_REMOVED lines=13> */
.L_x_13950:
[----:B------:R-:W-:-:S04]  /*afb0*/  UISETP.NE.AND UP0, UPT, UR23, 0x1, UPT ;  /* 0x000000011700788c */ /* 0x000fc8000bf05270 */
[----:B------:R-:W-:-:S04]  /*afc0*/  USEL UR37, URZ, 0x1, UP0 ;  /* 0x000000013f257887 */ /* 0x000fc80008000000 */
[----:B------:R-:W-:Y:S01]  /*afd0*/  ULOP3.LUT UR37, UR24, UR37, URZ, 0x3c, !UPT ;  /* 0x0000002518257292 */ /* 0x000fe2000f8e3c3f */
[----:B------:R-:W-:Y:S11]  /*afe0*/  @!P0 BRA `(.L_x_13940) ;  /* 0x0000000000048947 */ /* 0x000ff60003800000 */
[----:B------:R-:W-:Y:S01]  /*aff0*/  BPT.TRAP 0x1 ;  /* 0x000000040000795c */ /* 0x000fe20000300000 */
.L_x_13940:
        /* <DEDUP_REMOVED lines=9> */
.L_x_13941:
[----:B-1----:R-:W-:Y:S05]  /*b090*/  @P1 BRA `(.L_x_13942) ;  /* 0x0000000000081947 */ /* 0x002fea0003800000 */
[----:B------:R-:W1:Y:S02]  /*b0a0*/  SYNCS.PHASECHK.TRANS64.TRYWAIT P1, [UR21+0x13230], R9 ;  /* 0x01323009ff0075a7 */ /* 0x000e640008020155 */
[----:B-1----:R-:W-:Y:S05]  /*b0b0*/  @!P1 BRA `(.L_x_13943) ;  /* 0x000000ec00749947 */ /* 0x002fea0003800000 */
.L_x_13942:
        /* <DEDUP_REMOVED lines=64> */
.L_x_13944:
[----:B------:R-:W-:Y:S01]  /*b4c0*/  ULEA UR11, UR23, UR45, 0x3 ;  /* 0x0000002d170b7291 */ /* 0x000fe2000f8e183f */
[----:B01----:R-:W-:-:S05]  /*b4d0*/  IMAD.U32 R9, RZ, RZ, UR24 ;  /* 0x00000018ff097e24 */ /* 0x003fca000f8e00ff */
[----:B------:R-:W-:-:S04]  /*b4e0*/  SHF.L.U32 R9, R9, 0x1f, RZ ;  /* 0x0000001f09097819 */ /* 0x000fc800000006ff */
[----:B------:R0:W1:Y:S01]  /*b4f0*/  SYNCS.PHASECHK.TRANS64.TRYWAIT P1, [UR11+0x13250], R9 ;  /* 0x01325009ff0075a7 */ /* 0x000062000802014b */
[----:B------:R-:W-:Y:S05]  /*b500*/  @!P0 BRA `(.L_x_13945) ;  /* 0x0000000000048947 */ /* 0x000fea0003800000 */
[----:B------:R-:W-:Y:S01]  /*b510*/  BPT.TRAP 0x1 ;  /* 0x000000040000795c */ /* 0x000fe20000300000 */
.L_x_13945:
[----:B-1----:R-:W-:Y:S05]  /*b520*/  @P1 BRA `(.L_x_13946) ;  /* 0x0000000000081947 */ /* 0x002fea0003800000 */
[----:B------:R-:W1:Y:S02]  /*b530*/  SYNCS.PHASECHK.TRANS64.TRYWAIT P1, [UR11+0x13250], R9 ;  /* 0x01325009ff0075a7 */ /* 0x000e64000802014b */
[----:B-1----:R-:W-:Y:S05]  /*b540*/  @!P1 BRA `(.L_x_13947) ;  /* 0x000000e800689947 */ /* 0x002fea0003800000 */
.L_x_13946:
        /* <DEDUP_REMOVED lines=32> */
.L_x_13948:
        /* <DEDUP_REMOVED lines=246> */
[----:B0-----:R-:W-:-:S05]  /*c6b0*/  FMNMX.FTZ R131, R129, R56, !PT ;  /* 0x0000003881837209 */ /* 0x001fca0007810000 */
[----:B------:R-:W0:Y:S01]  /*c6c0*/  SHFL.BFLY PT, R56, R131, 0x1, 0x1f ;  /* 0x0c201f0083387f89 */ /* 0x000e2200000e0000 */
[----:B-1----:R-:W-:-:S05]  /*c6d0*/  FMNMX.FTZ R132, R130, R9, !PT ;  /* 0x0000000982847209 */ /* 0x002fca0007810000 */
[----:B------:R-:W1:Y:S01]  /*c6e0*/  SHFL.BFLY PT, R133, R132, 0x1, 0x1f ;  /* 0x0c201f0084857f89 */ /* 0x000e6200000e0000 */
[----:B0-----:R-:W-:Y:S01]  /*c6f0*/  FMNMX.FTZ R9, R131, R56, !PT ;  /* 0x0000003883097209 */ /* 0x001fe20007810000 */
[----:B------:R-:W-:-:S04]  /*c700*/  IMAD.U32 R131, RZ, RZ, UR20 ;  /* 0x00000014ff837e24 */ /* 0x000fc8000f8e00ff */
[C---:B------:R-:W-:Y:S01]  /*c710*/  FFMA.FTZ R129, R9.reuse, R134, -8 ;  /* 0xc100000009817423 */ /* 0x040fe20000010086 */
[----:B------:R-:W-:-:S01]  /*c720*/  FADD.FTZ R6, -R9, R6 ;  /* 0x0000000609067221 */ /* 0x000fc20000010100 */
[----:B-1----:R-:W-:Y:S02]  /*c730*/  FMNMX.FTZ R56, R132, R133, !PT ;  /* 0x0000008584387209 */ /* 0x002fe40007810000 */
[----:B------:R-:W-:-:S01]  /*c740*/  FFMA.FTZ R130, R11, UR20, -R129 ;  /* 0x000000140b827c23 */ /* 0x000fc20008010881 */
[--C-:B------:R-:W-:Y:S01]  /*c750*/  FFMA.FTZ R11, R10, UR20, -R129.reuse ;  /* 0x000000140a0b7c23 */ /* 0x100fe20008010881 */
[----:B------:R-:W-:-:S01]  /*c760*/  FFMA.FTZ R10, R14, UR20, -R129 ;  /* 0x000000140e0a7c23 */ /* 0x000fc20008010881 */
[--C-:B------:R-:W-:Y:S01]  /*c770*/  FFMA.FTZ R14, R120, UR20, -R129.reuse ;  /* 0x00000014780e7c23 */ /* 0x100fe20008010881 */
[----:B------:R-:W-:-:S01]  /*c780*/  FFMA.FTZ R120, R124, UR20, -R129 ;  /* 0x000000147c787c23 */ /* 0x000fc20008010881 */
[----:B------:R-:W-:Y:S01]  /*c790*/  FMUL.FTZ R133, R6, UR20 ;  /* 0x0000001406857c20 */ /* 0x000fe20008410000 */
[----:B------:R-:W-:-:S01]  /*c7a0*/  FFMA.FTZ R124, R128, UR20, -R129 ;  /* 0x00000014807c7c23 */ /* 0x000fc20008010881 */
[C---:B------:R-:W-:Y:S01]  /*c7b0*/  FADD.FTZ R6, -R56.reuse, R7 ;  /* 0x0000000738067221 */ /* 0x040fe20000010100 */
[----:B------:R-:W-:-:S01]  /*c7c0*/  FFMA.FTZ R128, R56, R131, -8 ;  /* 0xc100000038807423 */ /* 0x000fc20000010083 */
        /* <DEDUP_REMOVED lines=34> */
[----:B------:R-:W-:Y:S01]  /*c9f0*/  FMUL.FTZ R6, R6, UR20 ;  /* 0x0000001406067c20 */ /* 0x000fe20008410000 */
        /* <DEDUP_REMOVED lines=204> */
.L_x_13949:
        /* <DEDUP_REMOVED lines=82> */
.L_x_13939:
        /* <DEDUP_REMOVED lines=11> */
.L_x_13970:
[----:B------:R-:W-:-:S04]  /*dc90*/  UIADD3 UR38, UR25, 0x1, URZ ;  /* 0x0000000119267890 */ /* 0x000fc8000fffe03f */
[----:B------:R-:W-:-:S04]  /*dca0*/  UISETP.NE.AND UP0, UPT, UR38, 0x2, UPT ;  /* 0x000000022600788c */ /* 0x000fc8000bf05270 */
[----:B------:R-:W-:Y:S02]  /*dcb0*/  USEL UR37, URZ, 0x1, UP0 ;  /* 0x000000013f257887 */ /* 0x000fe40008000000 */
[----:B------:R-:W-:Y:S02]  /*dcc0*/  USEL UR38, UR38, URZ, UP0 ;  /* 0x0000003f26267287 */ /* 0x000fe40008000000 */
[----:B------:R-:W-:Y:S01]  /*dcd0*/  ULOP3.LUT UR37, UR26, UR37, URZ, 0x3c, !UPT ;  /* 0x000000251a257292 */ /* 0x000fe2000f8e3c3f */
[----:B------:R-:W-:Y:S11]  /*dce0*/  @!P0 BRA `(.L_x_13952) ;  /* 0x0000000000048947 */ /* 0x000ff60003800000 */
[----:B------:R-:W-:Y:S01]  /*dcf0*/  BPT.TRAP 0x1 ;  /* 0x000000040000795c */ /* 0x000fe20000300000 */
.L_x_13952:
[----:B------:R-:W-:Y:S01]  /*dd00*/  ULEA UR6, UR38, UR45, 0x3 ;  /* 0x0000002d26067291 */ /* 0x000fe2000f8e183f */
[----:B------:R-:W-:-:S05]  /*dd10*/  IMAD.U32 R9, RZ, RZ, UR37 ;  /* 0x00000025ff097e24 */ /* 0x000fca000f8e00ff */
[----:B------:R-:W-:-:S04]  /*dd20*/  SHF.L.U32 R9, R9, 0x1f, RZ ;  /* 0x0000001f09097819 */ /* 0x000fc800000006ff */
[----:B------:R0:W1:Y:S01]  /*dd30*/  SYNCS.PHASECHK.TRANS64.TRYWAIT P1, [UR6+0x13230], R9 ;  /* 0x01323009ff0075a7 */ /* 0x0000620008020146 */
[----:B------:R-:W-:Y:S05]  /*dd40*/  @!P0 BRA `(.L_x_13953) ;  /* 0x0000000000048947 */ /* 0x000fea0003800000 */
[----:B------:R-:W-:Y:S01]  /*dd50*/  BPT.TRAP 0x1 ;  /* 0x000000040000795c */ /* 0x000fe20000300000 */
.L_x_13953:
[----:B-1----:R-:W-:Y:S05]  /*dd60*/  @P1 BRA `(.L_x_13954) ;  /* 0x0000000000081947 */ /* 0x002fea0003800000 */
[----:B------:R-:W1:Y:S02]  /*dd70*/  SYNCS.PHASECHK.TRANS64.TRYWAIT P1, [UR6+0x13230], R9 ;  /* 0x01323009ff0075a7 */ /* 0x000e640008020146 */
[----:B-1----:R-:W-:Y:S05]  /*dd80*/  @!P1 BRA `(.L_x_13955) ;  /* 0x000000c000709947 */ /* 0x002fea0003800000 */
.L_x_13954:
        /* <DEDUP_REMOVED lines=64> */
.L_x_13956:
[----:B------:R-:W-:Y:S01]  /*e190*/  ULEA UR11, UR25, UR45, 0x3 ;  /* 0x0000002d190b7291 */ /* 0x000fe2000f8e183f */
[----:B01----:R-:W-:-:S05]  /*e1a0*/  IMAD.U32 R9, RZ, RZ, UR26 ;  /* 0x0000001aff097e24 */ /* 0x003fca000f8e00ff */
[----:B------:R-:W-:-:S04]  /*e1b0*/  SHF.L.U32 R9, R9, 0x1f, RZ ;  /* 0x0000001f09097819 */ /* 0x000fc800000006ff */
[----:B------:R0:W1:Y:S01]  /*e1c0*/  SYNCS.PHASECHK.TRANS64.TRYWAIT P1, [UR11+0x13250], R9 ;  /* 0x01325009ff0075a7 */ /* 0x000062000802014b */
[----:B------:R-:W-:Y:S05]  /*e1d0*/  @!P0 BRA `(.L_x_13957) ;  /* 0x0000000000048947 */ /* 0x000fea0003800000 */
[----:B------:R-:W-:Y:S01]  /*e1e0*/  BPT.TRAP 0x1 ;  /* 0x000000040000795c */ /* 0x000fe20000300000 */
.L_x_13957:
[----:B-1----:R-:W-:Y:S05]  /*e1f0*/  @P1 BRA `(.L_x_13958) ;  /* 0x0000000000081947 */ /* 0x002fea0003800000 */
[----:B------:R-:W1:Y:S02]  /*e200*/  SYNCS.PHASECHK.TRANS64.TRYWAIT P1, [UR11+0x13250], R9 ;  /* 0x01325009ff0075a7 */ /* 0x000e64000802014b */
[----:B-1----:R-:W-:Y:S05]  /*e210*/  @!P1 BRA `(.L_x_13959) ;  /* 0x000000bc00649947 */ /* 0x002fea0003800000 */
.L_x_13958:
        /* <DEDUP_REMOVED lines=32> */
.L_x_13960:
        /* <DEDUP_REMOVED lines=23> */
[----:B------:R-:W-:Y:S01]  /*e590*/  VIADD R132, R19, UR40 ;  /* 0x0000002813847c36 */ /* 0x000fe20008000000 */
[----:B--2---:R-:W-:Y:S01]  /*e5a0*/  ISETP.NE.AND P2, PT, R136, 0x1, PT ;  /* 0x000000018800780c */ /* 0x004fe20003f45270 */
[----:B------:R-:W-:Y:S01]  /*e5b0*/  ULEA UR6, UR38, UR45, 0x3 ;  /* 0x0000002d26067291 */ /* 0x000fe2000f8e183f */
[C---:B------:R-:W-:Y:S01]  /*e5c0*/  FMUL.FTZ R13, R0.reuse, R124 ;  /* 0x0000007c000d7220 */ /* 0x040fe20000410000 */
[C---:B------:R-:W-:Y:S01]  /*e5d0*/  FMUL.FTZ R124, R0.reuse, R133 ;  /* 0x00000085007c7220 */ /* 0x040fe20000410000 */
[C---:B------:R-:W-:Y:S01]  /*e5e0*/  FMUL.FTZ R133, R0.reuse, R69 ;  /* 0x0000004500857220 */ /* 0x040fe20000410000 */
[----:B------:R-:W-:Y:S01]  /*e5f0*/  UIADD3 UR6, UR6, 0x13240, URZ ;  /* 0x0001324006067890 */ /* 0x000fe2000fffe03f */
[----:B01----:R-:W-:Y:S01]  /*e600*/  FMUL.FTZ R9, R0, R120 ;  /* 0x0000007800097220 */ /* 0x003fe20000410000 */
[----:B------:R-:W-:-:S02]  /*e610*/  IMAD R69, R8, -0xa0, RZ ;  /* 0xffffff6008457824 */ /* 0x000fc400078e02ff */
        /* <DEDUP_REMOVED lines=9> */
[----:B------:R-:W-:Y:S01]  /*e6b0*/  UPRMT UR6, UR44, 0x654, UR6 ;  /* 0x000006542c067896 */ /* 0x000fe20008000006 */
        /* <DEDUP_REMOVED lines=28> */
[----:B------:R-:W-:Y:S02]  /*e880*/  VIADD R57, R69, 0x1 ;  /* 0x0000000145397836 */ /* 0x000fe40000000000 */
        /* <DEDUP_REMOVED lines=27> */
[C---:B------:R-:W-:Y:S01]  /*ea40*/  VIADD R67, R56.reuse, 0xffffffff ;  /* 0xffffffff38437836 */ /* 0x040fe20000000000 */
[----:B------:R-:W-:-:S04]  /*ea50*/  IADD3 R134, R56, -UR23, R17 ;  /* 0x8000001738867c10 */ /* 0x000fc8000fffe011 */
        /* <DEDUP_REMOVED lines=96> */
.L_x_13963:
[----:B------:R-:W-:-:S05]  /*f060*/  IMAD.U32 R138, RZ, RZ, UR21 ;  /* 0x00000015ff8a7e24 */ /* 0x000fca000f8e00ff */
[----:B------:R-:W-:-:S13]  /*f070*/  ISETP.NE.AND P1, PT, R138, 0x1, PT ;  /* 0x000000018a00780c */ /* 0x000fda0003f25270 */
[----:B------:R-:W1:Y:S02]  /*f080*/  @P1 LDC.64 R56, c[0x0][0x9e8] ;  /* 0x00027a00ff381b82 */ /* 0x000e640000000a00 */
[----:B-1----:R-:W-:-:S05]  /*f090*/  @P1 IMAD.HI.U32 R56, R136, R56, RZ ;  /* 0x0000003888381227 */ /* 0x002fca00078e00ff */
[----:B------:R-:W-:-:S07]  /*f0a0*/  @P1 SHF.R.U32.HI R136, RZ, R57, R56 ;  /* 0x00000039ff881219 */ /* 0x000fce0000011638 */
.L_x_13964:
[----:B------:R-:W-:Y:S05]  /*f0b0*/  BSYNC B0 ;  /* 0x0000000000007941 */ /* 0x000fea0003800000 */
.L_x_13962:
[----:B------:R-:W-:-:S05]  /*f0c0*/  IMAD R136, R136, R138, R67 ;  /* 0x0000008a88887224 */ /* 0x000fca00078e0243 */
[----:B------:R-:W-:Y:S02]  /*f0d0*/  VIADDMNMX R71, R136, R138, R71, PT ;  /* 0x0000008a88477246 */ /* 0x000fe40003800147 */
[----:B------:R-:W-:-:S07]  /*f0e0*/  VIMNMX R70, R70, R136, !PT ;  /* 0x0000008846467248 */ /* 0x000fce0007fe0100 */
.L_x_13961:
        /* <DEDUP_REMOVED lines=13> */
[----:B------:R-:W-:Y:S01]  /*f1c0*/  LOP3.LUT R16, R16, 0xfffffffb, RZ, 0xc0, !PT ;  /* 0xfffffffb10107812 */ /* 0x000fe200078ec0ff */
[--C-:B-1----:R-:W-:Y:S01]  /*f1d0*/  IMAD.IADD R135, R135, 0x1, R132.reuse ;  /* 0x0000000187877824 */ /* 0x102fe200078e0284 */
[----:B------:R-:W-:Y:S01]  /*f1e0*/  FSEL R13, R13, -INF , !P2 ;  /* 0xff8000000d0d7808 */ /* 0x000fe20005000000 */
[----:B------:R-:W-:Y:S01]  /*f1f0*/  IMAD.IADD R134, R134, 0x1, R132 ;  /* 0x0000000186867824 */ /* 0x000fe200078e0284 */
        /* <DEDUP_REMOVED lines=230> */
.L_x_13967:
[----:B------:R-:W-:-:S05]  /*10060*/  IMAD.U32 R70, RZ, RZ, UR21 ;  /* 0x00000015ff467e24 */ /* 0x000fca000f8e00ff */
[----:B------:R-:W-:-:S13]  /*10070*/  ISETP.NE.AND P6, PT, R70, 0x1, PT ;  /* 0x000000014600780c */ /* 0x000fda0003fc5270 */
[----:B------:R-:W0:Y:S02]  /*10080*/  @P6 LDC.64 R56, c[0x0][0x9e8] ;  /* 0x00027a00ff386b82 */ /* 0x000e240000000a00 */
[----:B0-----:R-:W-:-:S05]  /*10090*/  @P6 IMAD.HI.U32 R56, R9, R56, RZ ;  /* 0x0000003809386227 */ /* 0x001fca00078e00ff */
[----:B------:R-:W-:-:S07]  /*100a0*/  @P6 SHF.R.U32.HI R9, RZ, R57, R56 ;  /* 0x00000039ff096219 */ /* 0x000fce0000011638 */
.L_x_13968:
[----:B------:R-:W-:Y:S05]  /*100b0*/  BSYNC B0 ;  /* 0x0000000000007941 */ /* 0x000fea0003800000 */
.L_x_13966:
[----:B------:R-:W-:-:S05]  /*100c0*/  IMAD R9, R9, R70, R67 ;  /* 0x0000004609097224 */ /* 0x000fca00078e0243 */
[----:B------:R-:W-:Y:S02]  /*100d0*/  VIADDMNMX R135, R9, R70, R135, PT ;  /* 0x0000004609877246 */ /* 0x000fe40003800187 */
[----:B------:R-:W-:-:S07]  /*100e0*/  VIMNMX R134, R134, R9, !PT ;  /* 0x0000000986867248 */ /* 0x000fce0007fe0100 */
.L_x_13965:
        /* <DEDUP_REMOVED lines=97> */
[C---:B------:R-:W-:Y:S02]  /*10700*/  ISETP.GT.AND P1, PT, R134.reuse, 0x39, !P1 ;  /* 0x000000398600780c */ /* 0x040fe40004f24270 */
        /* <DEDUP_REMOVED lines=125> */
[----:B0-----:R-:W-:-:S01]  /*10ee0*/  FFMA.FTZ R123, R101, UR20, -R56 ;  /* 0x00000014657b7c23 */ /* 0x001fc20008010838 */
        /* <DEDUP_REMOVED lines=25> */
[----:B------:R-:W-:Y:S03]  /*11080*/  MUFU.EX2 R11, R11 ;  /* 0x0000000b000b7308 */ /* 0x000fe60000000800 */
[----:B------:R-:W-:-:S04]  /*11090*/  FMNMX.FTZ R132, R118, R109, !PT ;  /* 0x0000006d76847209 */ /* 0x000fc80007810000 */
[----:B------:R-:W-:Y:S01]  /*110a0*/  FMNMX.FTZ R109, R119, R132, !PT ;  /* 0x00000084776d7209 */ /* 0x000fe20007810000 */
        /* <DEDUP_REMOVED lines=14> */
[----:B------:R-:W-:Y:S01]  /*11190*/  FFMA.FTZ R109, R127, UR20, -R56 ;  /* 0x000000147f6d7c23 */ /* 0x000fe20008010838 */
[----:B------:R-:W-:Y:S02]  /*111a0*/  FSEL R127, R9, RZ, P1 ;  /* 0x000000ff097f7208 */ /* 0x000fe40000800000 */
[----:B0-----:R-:W-:Y:S01]  /*111b0*/  FMNMX.FTZ R113, R73, R132, !PT ;  /* 0x0000008449717209 */ /* 0x001fe20007810000 */
[----:B------:R-:W-:Y:S02]  /*111c0*/  MUFU.EX2 R120, R120 ;  /* 0x0000007800787308 */ /* 0x000fe40000000800 */
[----:B------:R-:W-:-:S01]  /*111d0*/  FADD.FTZ R127, -R127, R6 ;  /* 0x000000067f7f7221 */ /* 0x000fc20000010100 */
[----:B------:R-:W-:Y:S01]  /*111e0*/  FMNMX.FTZ R132, R74, R113, !PT ;  /* 0x000000714a847209 */ /* 0x000fe20007810000 */
[----:B------:R-:W-:-:S02]  /*111f0*/  FFMA.FTZ R113, R128, UR20, -R56 ;  /* 0x0000001480717c23 */ /* 0x000fc40008010838 */
[----:B------:R-:W-:Y:S01]  /*11200*/  FMUL.FTZ R6, R127, UR20 ;  /* 0x000000147f067c20 */ /* 0x000fe20008410000 */
[----:B-1----:R-:W-:Y:S01]  /*11210*/  FMNMX.FTZ R117, R75, R132, !PT ;  /* 0x000000844b757209 */ /* 0x002fe20007810000 */
[----:B------:R-:W-:Y:S03]  /*11220*/  MUFU.EX2 R57, R57 ;  /* 0x0000003900397308 */ /* 0x000fe60000000800 */
[----:B------:R-:W-:-:S04]  /*11230*/  FMNMX.FTZ R128, R78, R117, !PT ;  /* 0x000000754e807209 */ /* 0x000fc80007810000 */
[----:B------:R-:W-:Y:S01]  /*11240*/  FMNMX.FTZ R101, R79, R128, !PT ;  /* 0x000000804f657209 */ /* 0x000fe20007810000 */
[----:B------:R-:W0:Y:S03]  /*11250*/  MUFU.EX2 R6, R6 ;  /* 0x0000000600067308 */ /* 0x000e260000000800 */
[----:B------:R-:W-:Y:S01]  /*11260*/  FMNMX.FTZ R132, R82, R101, !PT ;  /* 0x0000006552847209 */ /* 0x000fe20007810000 */
[----:B------:R-:W-:-:S03]  /*11270*/  FFMA.FTZ R101, R102, UR20, -R56 ;  /* 0x0000001466657c23 */ /* 0x000fc60008010838 */
[----:B------:R-:W-:Y:S01]  /*11280*/  FMNMX.FTZ R117, R83, R132, !PT ;  /* 0x0000008453757209 */ /* 0x000fe20007810000 */
[----:B------:R1:W-:Y:S03]  /*11290*/  MUFU.EX2 R128, R123 ;  /* 0x0000007b00807308 */ /* 0x0003e60000000800 */
[----:B------:R-:W-:Y:S01]  /*112a0*/  FMNMX.FTZ R102, R58, R117, !PT ;  /* 0x000000753a667209 */ /* 0x000fe20007810000 */
[----:B------:R-:W-:-:S03]  /*112b0*/  FFMA.FTZ R117, R103, UR20, -R56 ;  /* 0x0000001467757c23 */ /* 0x000fc60008010838 */
[----:B------:R-:W-:Y:S01]  /*112c0*/  FMNMX.FTZ R103, R59, R102, !PT ;  /* 0x000000663b677209 */ /* 0x000fe20007810000 */
[----:B------:R-:W-:Y:S01]  /*112d0*/  MUFU.EX2 R124, R124 ;  /* 0x0000007c007c7308 */ /* 0x000fe20000000800 */
[----:B-1----:R-:W-:-:S01]  /*112e0*/  FFMA.FTZ R123, R76, UR20, -R56 ;  /* 0x000000144c7b7c23 */ /* 0x002fc20008010838 */
[----:B------:R-:W-:Y:S02]  /*112f0*/  FSEL R76, R63, -INF , !P4 ;  /* 0xff8000003f4c7808 */ /* 0x000fe40006000000 */
[----:B------:R-:W-:-:S04]  /*11300*/  FMNMX.FTZ R132, R60, R103, !PT ;  /* 0x000000673c847209 */ /* 0x000fc80007810000 */
[----:B------:R-:W-:Y:S01]  /*11310*/  FMNMX.FTZ R103, R61, R132, !PT ;  /* 0x000000843d677209 */ /* 0x000fe20007810000 */
[----:B------:R1:W-:Y:S03]  /*11320*/  MUFU.EX2 R102, R117 ;  /* 0x0000007500667308 */ /* 0x0003e60000000800 */
[----:B------:R-:W-:-:S04]  /*11330*/  FMNMX.FTZ R103, R62, R103, !PT ;  /* 0x000000673e677209 */ /* 0x000fc80007810000 */
[----:B------:R-:W-:Y:S01]  /*11340*/  FMNMX.FTZ R103, R76, R103, !PT ;  /* 0x000000674c677209 */ /* 0x000fe20007810000 */
[----:B------:R-:W-:Y:S01]  /*11350*/  MUFU.EX2 R63, R123 ;  /* 0x0000007b003f7308 */ /* 0x000fe20000000800 */
[----:B-1----:R-:W-:-:S01]  /*11360*/  FFMA.FTZ R117, R77, UR20, -R56 ;  /* 0x000000144d757c23 */ /* 0x002fc20008010838 */
[----:B------:R-:W-:Y:S02]  /*11370*/  FSEL R77, R68, -INF , !P2 ;  /* 0xff800000444d7808 */ /* 0x000fe40005000000 */
[----:B------:R-:W-:-:S04]  /*11380*/  FMNMX.FTZ R132, R66, R103, !PT ;  /* 0x0000006742847209 */ /* 0x000fc80007810000 */
[----:B------:R-:W-:Y:S01]  /*11390*/  FMNMX.FTZ R132, R77, R132, !PT ;  /* 0x000000844d847209 */ /* 0x000fe20007810000 */
[----:B------:R1:W-:Y:S04]  /*113a0*/  MUFU.EX2 R68, R117 ;  /* 0x0000007500447308 */ /* 0x0003e80000000800 */
[----:B------:R-:W2:Y:S04]  /*113b0*/  SHFL.BFLY PT, R103, R132, 0x2, 0x1f ;  /* 0x0c401f0084677f89 */ /* 0x000ea800000e0000 */
[----:B------:R-:W-:Y:S01]  /*113c0*/  MUFU.EX2 R67, R67 ;  /* 0x0000004300437308 */ /* 0x000fe20000000800 */
[----:B-1----:R-:W-:-:S07]  /*113d0*/  FFMA.FTZ R117, R131, UR20, -R56 ;  /* 0x0000001483757c23 */ /* 0x002fce0008010838 */
[----:B------:R-:W-:Y:S08]  /*113e0*/  MUFU.EX2 R104, R104 ;  /* 0x0000006800687308 */ /* 0x000ff00000000800 */
[----:B------:R-:W-:Y:S01]  /*113f0*/  MUFU.EX2 R108, R108 ;  /* 0x0000006c006c7308 */ /* 0x000fe20000000800 */
[----:B--2---:R-:W-:Y:S01]  /*11400*/  FMNMX.FTZ R123, R132, R103, !PT ;  /* 0x00000067847b7209 */ /* 0x004fe20007810000 */
[----:B------:R-:W-:Y:S01]  /*11410*/  FFMA.FTZ R103, R129, UR20, -R56 ;  /* 0x0000001481677c23 */ /* 0x000fe20008010838 */
[----:B0-----:R-:W-:-:S05]  /*11420*/  FFMA.FTZ R129, R6, R4, R11 ;  /* 0x0000000406817223 */ /* 0x001fca000001000b */
        /* <DEDUP_REMOVED lines=20> */
[----:B------:R-:W-:Y:S01]  /*11570*/  MUFU.EX2 R127, R127 ;  /* 0x0000007f007f7308 */ /* 0x000fe20000000800 */
[----:B------:R-:W-:-:S01]  /*11580*/  FFMA.FTZ R106, R106, UR20, -R123 ;  /* 0x000000146a6a7c23 */ /* 0x000fc2000801087b */
        /* <DEDUP_REMOVED lines=171> */
.L_x_13969:
        /* <DEDUP_REMOVED lines=82> */
.L_x_13951:
[----:B------:R-:W-:Y:S06]  /*12560*/  BAR.ARV 0x8, 0x200 ;  /* 0x0208000000007b1d */ /* 0x000fec0000002000 */
[----:B------:R-:W-:Y:S05]  /*12570*/  @!P0 BRA `(.L_x_13971) ;  /* 0x0000000000048947 */ /* 0x000fea0003800000 */
[----:B------:R-:W-:Y:S01]  /*12580*/  BPT.TRAP 0x1 ;  /* 0x000000040000795c */ /* 0x000fe20000300000 */
.L_x_13971:
[----:B------:R-:W-:Y:S01]  /*12590*/  ULEA UR14, UR38, UR45, 0x3 ;  /* 0x0000002d260e7291 */ /* 0x000fe2000f8e183f */
[----:B------:R-:W-:-:S05]  /*125a0*/  IMAD.U32 R0, RZ, RZ, UR37 ;  /* 0x00000025ff007e24 */ /* 0x000fca000f8e00ff */
[----:B------:R-:W-:-:S04]  /*125b0*/  SHF.L.U32 R0, R0, 0x1f, RZ ;  /* 0x0000001f00007819 */ /* 0x000fc800000006ff */
[----:B------:R0:W1:Y:S01]  /*125c0*/  SYNCS.PHASECHK.TRANS64.TRYWAIT P1, [UR14+0x13250], R0 ;  /* 0x01325000ff0075a7 */ /* 0x000062000802014e */
[----:B------:R-:W-:Y:S05]  /*125d0*/  @!P0 BRA `(.L_x_13972) ;  /* 0x0000000000048947 */ /* 0x000fea0003800000 */
[----:B------:R-:W-:Y:S01]  /*125e0*/  BPT.TRAP 0x1 ;  /* 0x000000040000795c */ /* 0x000fe20000300000 */
.L_x_13972:
[----:B-1----:R-:W-:Y:S05]  /*125f0*/  @P1 BRA `(.L_x_13973) ;  /* 0x0000000000081947 */ /* 0x002fea0003800000 */
[----:B------:R-:W1:Y:S02]  /*12600*/  SYNCS.PHASECHK.TRANS64.TRYWAIT P1, [UR14+0x13250], R0 ;  /* 0x01325000ff0075a7 */ /* 0x000e64000802014e */
[----:B-1----:R-:W-:Y:S05]  /*12610*/  @!P1 BRA `(.L_x_13974) ;  /* 0x00000078007c9947 */ /* 0x002fea0003800000 */
.L_x_13973:
[----:B------:R-:W-:Y:S01]  /*12620*/  ULDC.64 UR4, c[0x0][0x9a0] ;  /* 0x0002680000047ab9 */ /* 0x000fe20000000a00 */
[----:B------:R-:W-:Y:S01]  /*12630*/  UIADD3 UR45, UR45, 0x1000, URZ ;  /* 0x000010002d2d7890 */ /* 0x000fe2000fffe03f */
[----:B------:R-:W-:Y:S01]  /*12640*/  WARPGROUP.ARRIVE ;  /* 0x00000000000079c5 */ /* 0x000fe20000000000 */
[----:B------:R-:W-:Y:S01]  /*12650*/  UISETP.NE.U32.AND UP0, UPT, UR4, URZ, UPT ;  /* 0x0000003f0400728c */ /* 0x000fe2000bf05070 */
[----:B-1----:R-:W-:Y:S01]  /*12660*/  IMAD.MOV.U32 R5, RZ, RZ, 0x3f800000 ;  /* 0x3f800000ff057424 */ /* 0x002fe200078e00ff */
        /* <DEDUP_REMOVED lines=16> */
[----:B------:R-:W-:Y:S01]  /*12770*/  QGMMA.64x64x32.F32.E4M3.E4M3 R24, R152, gdesc[UR8], R24, gsb0 ;  /* 0x00e0000898187df3 */ /* 0x000fe20008000818 */
[----:B------:R-:W-:Y:S02]  /*12780*/  @UP0 UIMAD UR9, UR42, UR13, UR9 ;  /* 0x0000000d2a0902a4 */ /* 0x000fe4000f8e0209 */
[----:B------:R-:W-:-:S04]  /*12790*/  @UP0 UIMAD.WIDE.U32 UR6, UR42, UR12, UR6 ;  /* 0x0000000c2a0602a5 */ /* 0x000fc8000f8e0006 */
[----:B------:R-:W-:Y:S02]  /*127a0*/  @UP0 UIADD3 UR7, UR7, UR9, URZ ;  /* 0x0000000907070290 */ /* 0x000fe4000fffe03f */
[----:B------:R-:W-:-:S04]  /*127b0*/  @UP0 ULEA UR4, UP1, UR6, UR4, 0x2 ;  /* 0x0000000406040291 */ /* 0x000fc8000f82103f */
[----:B------:R-:W-:Y:S02]  /*127c0*/  @UP0 ULEA.HI.X UR5, UR6, UR5, UR7, 0x2, UP1 ;  /* 0x0000000506050291 */ /* 0x000fe400088f1407 */
[----:B------:R-:W-:-:S04]  /*127d0*/  IMAD.U32 R6, RZ, RZ, UR4 ;  /* 0x00000004ff067e24 */ /* 0x000fc8000f8e00ff */
[----:B------:R-:W-:Y:S01]  /*127e0*/  IMAD.U32 R7, RZ, RZ, UR5 ;  /* 0x00000005ff077e24 */ /* 0x000fe2000f8e00ff */
        /* <DEDUP_REMOVED lines=59> */
.L_x_13975:
[----:B------:R-:W-:Y:S01]  /*12ba0*/  UIADD3 UR4, UR14, 0x13260, URZ ;  /* 0x000132600e047890 */ /* 0x000fe2000fffe03f */
[-C--:B------:R-:W-:Y:S01]  /*12bb0*/  FMUL.FTZ R56, R25, R4.reuse ;  /* 0x0000000419387220 */ /* 0x080fe20000410000 */
[----:B------:R-:W-:Y:S01]  /*12bc0*/  UIADD3 UR38, UR38, 0x1, URZ ;  /* 0x0000000126267890 */ /* 0x000fe2000fffe03f */
[----:B------:R-:W-:Y:S01]  /*12bd0*/  FMUL.FTZ R57, R24, R4 ;  /* 0x0000000418397220 */ /* 0x000fe20000410000 */
[----:B------:R-:W-:Y:S01]  /*12be0*/  UPRMT UR4, UR44, 0x654, UR4 ;  /* 0x000006542c047896 */ /* 0x000fe20008000004 */
[----:B------:R-:W-:Y:S01]  /*12bf0*/  FMUL.FTZ R25, R26, R6 ;  /* 0x000000061a197220 */ /* 0x000fe20000410000 */
        /* <DEDUP_REMOVED lines=36> */
.L_x_13897:
        /* <DEDUP_REMOVED lines=11> */
[----:B------:R-:W2:Y:S04]  /*12ef0*/  LDL R35, [R1+0xc] ;  /* 0x00000c0001237983 */ /* 0x000ea80000100800 */
[----:B------:R-:W3:Y:S01]  /*12f00*/  LDL R41, [R1+0x8] ;  /* 0x0000080001297983 */ /* 0x000ee20000100800 */
[----:B------:R-:W-:Y:S01]  /*12f10*/  F2FP.BF16.F32.PACK_AB R54, R54, R5 ;  /* 0x000000053636723e */ /* 0x000fe200000010ff */
[----:B------:R-:W1:Y:S01]  /*12f20*/  S2R R33, SR_SWINHI ;  /* 0x0000000000217919 */ /* 0x000e620000002f00 */
[----:B------:R-:W4:Y:S01]  /*12f30*/  LDC R5, c[0x0][0xbe8] ;  /* 0x0002fa00ff057b82 */ /* 0x000f220000000800 */
        /* <DEDUP_REMOVED lines=8> */
[----:B------:R-:W-:Y:S01]  /*12fc0*/  USHF.R.S32.HI UR12, URZ, 0x1f, UR42 ;  /* 0x0000001f3f0c7899 */ /* 0x000fe2000801142a */
[----:B------:R-:W-:Y:S01]  /*12fd0*/  F2FP.BF16.F32.PACK_AB R24, R37, R24 ;  /* 0x000000182518723e */ /* 0x000fe200000010ff */
[----:B------:R-:W-:Y:S01]  /*12fe0*/  ULDC.64 UR8, c[0x0][0xb90] ;  /* 0x0002e40000087ab9 */ /* 0x000fe20000000a00 */
[----:B0-----:R-:W-:Y:S01]  /*12ff0*/  IMAD.SHL.U32 R6, R27, 0x4, RZ ;  /* 0x000000041b067824 */ /* 0x001fe200078e00ff */
        /* <DEDUP_REMOVED lines=10> */
[----:B------:R0:W3:Y:S01]  /*130a0*/  LDG.E.CONSTANT R17, desc[UR48][R6.64] ;  /* 0x0000003006117981 */ /* 0x0000e2000c1e9900 */
[----:B----4-:R-:W-:Y:S02]  /*130b0*/  ISETP.NE.AND P2, PT, R5, 0x1, PT ;  /* 0x000000010500780c */ /* 0x010fe40003f45270 */
[----:B------:R-:W-:Y:S02]  /*130c0*/  F2FP.BF16.F32.PACK_AB R28, R28, R57 ;  /* 0x000000391c1c723e */ /* 0x000fe400000010ff */
[----:B------:R-:W-:Y:S02]  /*130d0*/  F2FP.BF16.F32.PACK_AB R29, R29, R56 ;  /* 0x000000381d1d723e */ /* 0x000fe400000010ff */
[----:B0-----:R-:W-:-:S04]  /*130e0*/  LOP3.LUT P0, R6, R27, 0x3, RZ, 0xc0, !PT ;  /* 0x000000031b067812 */ /* 0x001fc8000780c0ff */
[----:B------:R-:W-:-:S03]  /*130f0*/  ISETP.EQ.OR P0, PT, R6, 0x3, !P0 ;  /* 0x000000030600780c */ /* 0x000fc60004702670 */
[----:B------:R-:W0:Y:S01]  /*13100*/  @P2 LDC R42, c[0x0][0xbf0] ;  /* 0x0002fc00ff2a2b82 */ /* 0x000e220000000800 */
[----:B------:R-:W-:Y:S02]  /*13110*/  MOV R6, R4 ;  /* 0x0000000400067202 */ /* 0x000fe40000000f00 */
[----:B-1----:R-:W-:Y:S02]  /*13120*/  MOV R7, R33 ;  /* 0x0000002100077202 */ /* 0x002fe40000000f00 */
[----:B------:R-:W-:Y:S02]  /*13130*/  SEL R36, R25, R26, P0 ;  /* 0x0000001a19247207 */ /* 0x000fe40000000000 */
[----:B------:R-:W-:Y:S02]  /*13140*/  SEL R25, R26, R25, P0 ;  /* 0x000000191a197207 */ /* 0x000fe40000000000 */
[----:B------:R-:W-:Y:S01]  /*13150*/  SEL R34, R9, R10, P0 ;  /* 0x0000000a09227207 */ /* 0x000fe20000000000 */
[----:B------:R-:W1:Y:S01]  /*13160*/  @P2 LDC R26, c[0x0][0xbec] ;  /* 0x0002fb00ff1a2b82 */ /* 0x000e620000000800 */
[----:B------:R-:W-:Y:S01]  /*13170*/  SEL R31, R10, R9, P0 ;  /* 0x000000090a1f7207 */ /* 0x000fe20000000000 */
[----:B------:R-:W-:Y:S01]  /*13180*/  IMAD R9, R156, 0x40, R23 ;  /* 0x000000409c097824 */ /* 0x000fe200078e0217 */
[----:B------:R-:W-:Y:S01]  /*13190*/  SEL R32, R21, R24, P0 ;  /* 0x0000001815207207 */ /* 0x000fe20000000000 */
[----:B------:R-:W-:Y:S01]  /*131a0*/  UIMAD UR5, UR12, UR8, URZ ;  /* 0x000000080c0572a4 */ /* 0x000fe2000f8e023f */
[----:B------:R-:W-:-:S02]  /*131b0*/  SEL R21, R24, R21, P0 ;  /* 0x0000001518157207 */ /* 0x000fc40000000000 */
[----:B------:R-:W-:Y:S02]  /*131c0*/  SEL R24, R13, R14, P0 ;  /* 0x0000000e0d187207 */ /* 0x000fe40000000000 */
[----:B------:R-:W-:Y:S01]  /*131d0*/  SEL R27, R14, R13, P0 ;  /* 0x0000000d0e1b7207 */ /* 0x000fe20000000000 */
[----:B------:R-:W-:Y:S01]  /*131e0*/  UIMAD.WIDE.U32 UR6, UR42, UR8, URZ ;  /* 0x000000082a0672a5 */ /* 0x000fe2000f8e003f */
[----:B------:R-:W-:Y:S01]  /*131f0*/  SEL R38, R15, R20, P0 ;  /* 0x000000140f267207 */ /* 0x000fe20000000000 */
[----:B------:R-:W-:Y:S01]  /*13200*/  UIMAD UR5, UR42, UR9, UR5 ;  /* 0x000000092a0572a4 */ /* 0x000fe2000f8e0205 */
[----:B------:R-:W-:Y:S01]  /*13210*/  SEL R33, R20, R15, P0 ;  /* 0x0000000f14217207 */ /* 0x000fe20000000000 */
[----:B------:R-:W-:Y:S01]  /*13220*/  UIMAD UR8, UR13, UR10, URZ ;  /* 0x0000000a0d0872a4 */ /* 0x000fe2000f8e023f */
[----:B------:R-:W-:Y:S01]  /*13230*/  SEL R30, R28, R29, P0 ;  /* 0x0000001d1c1e7207 */ /* 0x000fe20000000000 */
[----:B------:R-:W-:Y:S01]  /*13240*/  UIADD3 UR7, UR7, UR5, URZ ;  /* 0x0000000507077290 */ /* 0x000fe2000fffe03f */
[----:B------:R-:W-:Y:S01]  /*13250*/  SEL R29, R29, R28, P0 ;  /* 0x0000001c1d1d7207 */ /* 0x000fe20000000000 */
[----:B------:R-:W-:Y:S01]  /*13260*/  UIMAD UR8, UR41, UR11, UR8 ;  /* 0x0000000b290872a4 */ /* 0x000fe2000f8e0208 */
[----:B------:R-:W-:Y:S01]  /*13270*/  SEL R40, R46, R47, P0 ;  /* 0x0000002f2e287207 */ /* 0x000fe20000000000 */
[----:B------:R-:W-:Y:S01]  /*13280*/  UIMAD.WIDE.U32 UR6, UR41, UR10, UR6 ;  /* 0x0000000a290672a5 */ /* 0x000fe2000f8e0006 */
[----:B------:R-:W-:Y:S01]  /*13290*/  SEL R44, R54, R55, P0 ;  /* 0x00000037362c7207 */ /* 0x000fe20000000000 */
[----:B------:R-:W-:Y:S01]  /*132a0*/  ULDC UR5, c[0x0][0xa88] ;  /* 0x0002a20000057ab9 */ /* 0x000fe20000000800 */
[----:B------:R-:W-:Y:S01]  /*132b0*/  SEL R47, R47, R46, P0 ;  /* 0x0000002e2f2f7207 */ /* 0x000fe20000000000 */
[----:B------:R-:W-:Y:S01]  /*132c0*/  ULDC.64 UR10, c[0x0][0xaf0] ;  /* 0x0002bc00000a7ab9 */ /* 0x000fe20000000a00 */
[----:B------:R-:W-:Y:S01]  /*132d0*/  SEL R55, R55, R54, P0 ;  /* 0x0000003637377207 */ /* 0x000fe20000000000 */
[----:B--2---:R-:W-:-:S03]  /*132e0*/  IMAD.WIDE R10, R35, 0x2, R6 ;  /* 0x00000002230a7825 */ /* 0x004fc600078e0206 */
[C---:B------:R-:W-:Y:S01]  /*132f0*/  IADD3 R39, P4, R10.reuse, 0x20, RZ ;  /* 0x000000200a277810 */ /* 0x040fe20007f9e0ff */
[----:B------:R-:W-:Y:S01]  /*13300*/  IMAD.WIDE R6, R9, 0x2, R6 ;  /* 0x0000000209067825 */ /* 0x000fe200078e0206 */
[C---:B------:R-:W-:Y:S02]  /*13310*/  LOP3.LUT R9, R10.reuse, 0x380, RZ, 0xc0, !PT ;  /* 0x000003800a097812 */ /* 0x040fe400078ec0ff */
[----:B------:R-:W-:Y:S02]  /*13320*/  LOP3.LUT R8, R39, 0x380, RZ, 0xc0, !PT ;  /* 0x0000038027087812 */ /* 0x000fe400078ec0ff */
[----:B------:R-:W-:Y:S02]  /*13330*/  IADD3 R37, P1, R10, 0x60, RZ ;  /* 0x000000600a257810 */ /* 0x000fe40007f3e0ff */
[----:B------:R-:W-:Y:S02]  /*13340*/  SHF.R.U64 R9, R9, 0x3, RZ ;  /* 0x0000000309097819 */ /* 0x000fe400000012ff */
[----:B------:R-:W-:-:S02]  /*13350*/  SHF.R.U64 R8, R8, 0x3, RZ ;  /* 0x0000000308087819 */ /* 0x000fc400000012ff */
[----:B------:R-:W-:Y:S02]  /*13360*/  IADD3 R35, P3, R10, 0x40, RZ ;  /* 0x000000400a237810 */ /* 0x000fe40007f7e0ff */
[----:B------:R-:W-:Y:S02]  /*13370*/  LOP3.LUT R12, R37, 0x380, RZ, 0xc0, !PT ;  /* 0x00000380250c7812 */ /* 0x000fe400078ec0ff */
[----:B------:R-:W-:Y:S02]  /*13380*/  LOP3.LUT R10, R9, R10, RZ, 0x3c, !PT ;  /* 0x0000000a090a7212 */ /* 0x000fe400078e3cff */
[----:B------:R-:W-:Y:S01]  /*13390*/  LOP3.LUT R8, R8, R39, RZ, 0x3c, !PT ;  /* 0x0000002708087212 */ /* 0x000fe200078e3cff */
[----:B------:R-:W-:Y:S01]  /*133a0*/  VIADD R39, R19, UR40 ;  /* 0x0000002813277c36 */ /* 0x000fe20008000000 */
[----:B------:R-:W-:Y:S01]  /*133b0*/  LOP3.LUT R14, R35, 0x380, RZ, 0xc0, !PT ;  /* 0x00000380230e7812 */ /* 0x000fe200078ec0ff */
[--C-:B------:R-:W-:Y:S01]  /*133c0*/  IMAD.X R13, RZ, RZ, R11.reuse, P1 ;  /* 0x000000ffff0d7224 */ /* 0x100fe200008e060b */
[----:B------:R-:W-:Y:S01]  /*133d0*/  SHF.R.U64 R12, R12, 0x3, RZ ;  /* 0x000000030c0c7819 */ /* 0x000fe200000012ff */
[--C-:B------:R-:W-:Y:S01]  /*133e0*/  IMAD.X R15, RZ, RZ, R11.reuse, P3 ;  /* 0x000000ffff0f7224 */ /* 0x100fe200018e060b */
[----:B------:R-:W-:Y:S01]  /*133f0*/  MOV R48, R10 ;  /* 0x0000000a00307202 */ /* 0x000fe20000000f00 */
[----:B------:R-:W-:Y:S01]  /*13400*/  IMAD.X R9, RZ, RZ, R11, P4 ;  /* 0x000000ffff097224 */ /* 0x000fe200020e060b */
[----:B------:R-:W-:Y:S01]  /*13410*/  SHF.R.U64 R14, R14, 0x3, RZ ;  /* 0x000000030e0e7819 */ /* 0x000fe200000012ff */
[----:B-1----:R-:W-:Y:S01]  /*13420*/  @P2 IMAD.HI.U32 R11, R39, R26, RZ ;  /* 0x0000001a270b2227 */ /* 0x002fe200078e00ff */
[----:B------:R-:W-:-:S02]  /*13430*/  LOP3.LUT R12, R12, R37, RZ, 0x3c, !PT ;  /* 0x000000250c0c7212 */ /* 0x000fc400078e3cff */
[----:B------:R-:W-:Y:S01]  /*13440*/  IADD3 R37, P4, R6, 0x1800, RZ ;  /* 0x0000180006257810 */ /* 0x000fe20007f9e0ff */
[----:B------:R-:W-:Y:S01]  /*13450*/  IMAD.MOV.U32 R10, RZ, RZ, R39 ;  /* 0x000000ffff0a7224 */ /* 0x000fe200078e0027 */
[----:B------:R-:W-:Y:S02]  /*13460*/  LOP3.LUT R14, R14, R35, RZ, 0x3c, !PT ;  /* 0x000000230e0e7212 */ /* 0x000fe400078e3cff */
[----:B------:R-:W-:Y:S02]  /*13470*/  IADD3 R35, P3, R6, 0x3000, RZ ;  /* 0x0000300006237810 */ /* 0x000fe40007f7e0ff */
[----:B0-----:R-:W-:Y:S02]  /*13480*/  @P2 SHF.R.U32.HI R10, RZ, R42, R11 ;  /* 0x0000002aff0a2219 */ /* 0x001fe4000001160b */
[----:B------:R-:W-:Y:S01]  /*13490*/  LOP3.LUT R28, R37, 0x380, RZ, 0xc0, !PT ;  /* 0x00000380251c7812 */ /* 0x000fe200078ec0ff */
[----:B------:R-:W-:Y:S01]  /*134a0*/  IMAD.U32 R42, RZ, RZ, UR8 ;  /* 0x00000008ff2a7e24 */ /* 0x000fe2000f8e00ff */
[----:B------:R-:W-:Y:S01]  /*134b0*/  LOP3.LUT R20, R35, 0x380, RZ, 0xc0, !PT ;  /* 0x0000038023147812 */ /* 0x000fe200078ec0ff */
[----:B------:R-:W-:Y:S01]  /*134c0*/  ULDC.64 UR8, c[0x0][0xae8] ;  /* 0x0002ba0000087ab9 */ /* 0x000fe20000000a00 */
[----:B------:R-:W-:Y:S01]  /*134d0*/  MOV R45, R14 ;  /* 0x0000000e002d7202 */ /* 0x000fe20000000f00 */
[----:B------:R-:W-:Y:S01]  /*134e0*/  IMAD.MOV R14, RZ, RZ, -R10 ;  /* 0x000000ffff0e7224 */ /* 0x000fe200078e0a0a */
[----:B------:R-:W-:-:S02]  /*134f0*/  MOV R43, R12 ;  /* 0x0000000c002b7202 */ /* 0x000fc40000000f00 */
[----:B------:R-:W-:Y:S02]  /*13500*/  SHF.R.S32.HI R11, RZ, 0x1f, R10 ;  /* 0x0000001fff0b7819 */ /* 0x000fe4000001140a */
[----:B------:R-:W-:Y:S02]  /*13510*/  IADD3 R10, P1, R10, UR6, RZ ;  /* 0x000000060a0a7c10 */ /* 0x000fe4000ff3e0ff */
[----:B---3--:R-:W-:Y:S02]  /*13520*/  LOP3.LUT R12, R17, 0x2, RZ, 0x3c, !PT ;  /* 0x00000002110c7812 */ /* 0x008fe400078e3cff */
[----:B------:R-:W-:Y:S02]  /*13530*/  SHF.R.U64 R28, R28, 0x3, RZ ;  /* 0x000000031c1c7819 */ /* 0x000fe400000012ff */
[----:B------:R-:W-:Y:S01]  /*13540*/  SHF.R.U64 R20, R20, 0x3, RZ ;  /* 0x0000000314147819 */ /* 0x000fe200000012ff */
[----:B------:R-:W-:Y:S01]  /*13550*/  SHFL.IDX PT, R30, R30, R17, 0x1c1f ;  /* 0x001c1f111e1e7589 */ /* 0x000fe200000e0000 */
[----:B------:R-:W-:Y:S01]  /*13560*/  IADD3.X R11, R11, UR7, R42, P1, !PT ;  /* 0x000000070b0b7c10 */ /* 0x000fe20008ffe42a */
[----:B------:R-:W-:Y:S01]  /*13570*/  IMAD R13, R5, R14, R39 ;  /* 0x0000000e050d7224 */ /* 0x000fe200078e0227 */
[----:B------:R-:W-:Y:S01]  /*13580*/  LOP3.LUT R28, R28, R37, RZ, 0x3c, !PT ;  /* 0x000000251c1c7212 */ /* 0x000fe200078e3cff */
[----:B------:R0:W-:Y:S01]  /*13590*/  SHFL.IDX PT, R26, R24, R17, 0x1c1f ;  /* 0x001c1f11181a7589 */ /* 0x0001e200000e0000 */
[----:B------:R-:W-:Y:S01]  /*135a0*/  LOP3.LUT R20, R20, R35, RZ, 0x3c, !PT ;  /* 0x0000002314147212 */ /* 0x000fe200078e3cff */
[----:B------:R-:W-:-:S02]  /*135b0*/  ULDC.64 UR6, c[0x0][0xb88] ;  /* 0x0002e20000067ab9 */ /* 0x000fc40000000a00 */
[----:B------:R-:W-:Y:S04]  /*135c0*/  SHFL.IDX PT, R36, R36, R17, 0x1c1f ;  /* 0x001c1f1124247589 */ /* 0x000fe800000e0000 */
[----:B------:R-:W-:Y:S04]  /*135d0*/  SHFL.IDX PT, R15, R38, R17, 0x1c1f ;  /* 0x001c1f11260f7589 */ /* 0x000fe800000e0000 */
[----:B------:R-:W1:Y:S04]  /*135e0*/  SHFL.IDX PT, R29, R29, R12, 0x1c1f ;  /* 0x001c1f0c1d1d7589 */ /* 0x000e6800000e0000 */
[----:B------:R-:W2:Y:S04]  /*135f0*/  SHFL.IDX PT, R27, R27, R12, 0x1c1f ;  /* 0x001c1f0c1b1b7589 */ /* 0x000ea800000e0000 */
[----:B------:R-:W3:Y:S04]  /*13600*/  SHFL.IDX PT, R25, R25, R12, 0x1c1f ;  /* 0x001c1f0c19197589 */ /* 0x000ee800000e0000 */
[----:B------:R-:W4:Y:S04]  /*13610*/  SHFL.IDX PT, R42, R33, R12, 0x1c1f ;  /* 0x001c1f0c212a7589 */ /* 0x000f2800000e0000 */
[----:B------:R-:W-:Y:S04]  /*13620*/  SHFL.IDX PT, R32, R32, R17, 0x1c1f ;  /* 0x001c1f1120207589 */ /* 0x000fe800000e0000 */
[----:B------:R-:W-:Y:S04]  /*13630*/  SHFL.IDX PT, R37, R44, R17, 0x1c1f ;  /* 0x001c1f112c257589 */ /* 0x000fe800000e0000 */
[----:B------:R-:W4:Y:S01]  /*13640*/  SHFL.IDX PT, R21, R21, R12, 0x1c1f ;  /* 0x001c1f0c15157589 */ /* 0x000f2200000e0000 */
[----:B------:R-:W-:-:S03]  /*13650*/  SHF.R.S32.HI R14, RZ, 0x1f, R13 ;  /* 0x0000001fff0e7819 */ /* 0x000fc6000001140d */
[----:B------:R-:W-:Y:S04]  /*13660*/  SHFL.IDX PT, R34, R34, R17, 0x1c1f ;  /* 0x001c1f1122227589 */ /* 0x000fe800000e0000 */
[----:B------:R1:W-:Y:S04]  /*13670*/  SHFL.IDX PT, R35, R40, R17, 0x1c1f ;  /* 0x001c1f1128237589 */ /* 0x0003e800000e0000 */
[----:B------:R-:W4:Y:S04]  /*13680*/  SHFL.IDX PT, R31, R31, R12, 0x1c1f ;  /* 0x001c1f0c1f1f7589 */ /* 0x000f2800000e0000 */
[----:B------:R2:W4:Y:S04]  /*13690*/  SHFL.IDX PT, R44, R47, R12, 0x1c1f ;  /* 0x001c1f0c2f2c7589 */ /* 0x00052800000e0000 */
[----:B------:R4:W4:Y:S01]  /*136a0*/  SHFL.IDX PT, R46, R55, R12, 0x1c1f ;  /* 0x001c1f0c372e7589 */ /* 0x00092200000e0000 */
[----:B------:R-:W-:-:S02]  /*136b0*/  IMAD R14, R14, UR6, RZ ;  /* 0x000000060e0e7c24 */ /* 0x000fc4000f8e02ff */
[----:B------:R-:W-:-:S04]  /*136c0*/  IMAD.WIDE.U32 R10, R13, UR6, R10 ;  /* 0x000000060d0a7c25 */ /* 0x000fc8000f8e000a */
[----:B------:R-:W-:Y:S01]  /*136d0*/  IMAD R13, R13, UR7, R14 ;  /* 0x000000070d0d7c24 */ /* 0x000fe2000f8e020e */
[----:B------:R-:W-:Y:S01]  /*136e0*/  ULDC.64 UR6, c[0x0][0xb50] ;  /* 0x0002d40000067ab9 */ /* 0x000fe20000000a00 */
[----:B0-----:R-:W-:Y:S01]  /*136f0*/  VIADD R24, R41, UR40 ;  /* 0x0000002829187c36 */ /* 0x001fe20008000000 */
[----:B------:R-:W-:Y:S01]  /*13700*/  LOP3.LUT P1, RZ, R157, 0x3, RZ, 0xc0, !PT ;  /* 0x000000039dff7812 */ /* 0x000fe2000782c0ff */
[----:B-1----:R-:W-:Y:S01]  /*13710*/  IMAD R17, R5, UR5, RZ ;  /* 0x0000000505117c24 */ /* 0x002fe2000f8e02ff */
[----:B------:R-:W-:Y:S01]  /*13720*/  LEA R33, P6, R10, UR6, 0x2 ;  /* 0x000000060a217c11 */ /* 0x000fe2000f8c10ff */
[----:B------:R-:W-:Y:S02]  /*13730*/  IMAD.IADD R11, R11, 0x1, R13 ;  /* 0x000000010b0b7824 */ /* 0x000fe400078e020d */
[C---:B------:R-:W-:Y:S01]  /*13740*/  VIADD R14, R24.reuse, 0x8 ;  /* 0x00000008180e7836 */ /* 0x040fe20000000000 */
[----:B--2---:R-:W-:Y:S02]  /*13750*/  MOV R47, R8 ;  /* 0x00000008002f7202 */ /* 0x004fe40000000f00 */
[----:B------:R-:W-:-:S02]  /*13760*/  ISETP.GE.OR P5, PT, R24, R17, P1 ;  /* 0x000000111800720c */ /* 0x000fc40000fa6670 */
[----:B------:R-:W-:Y:S02]  /*13770*/  LEA.HI.X R49, R10, UR7, R11, 0x2, P6 ;  /* 0x000000070a317c11 */ /* 0x000fe4000b0f140b */
[----:B------:R-:W-:Y:S02]  /*13780*/  ISETP.GE.OR P1, PT, R14, R17, P1 ;  /* 0x000000110e00720c */ /* 0x000fe40000f26670 */
[----:B------:R-:W-:Y:S02]  /*13790*/  SEL R8, R30, R29, P0 ;  /* 0x0000001d1e087207 */ /* 0x000fe40000000000 */
[----:B------:R-:W-:Y:S02]  /*137a0*/  SEL R10, R29, R30, P0 ;  /* 0x0000001e1d0a7207 */ /* 0x000fe40000000000 */
[----:B------:R-:W-:Y:S02]  /*137b0*/  SEL R24, R26, R27, P0 ;  /* 0x0000001b1a187207 */ /* 0x000fe40000000000 */
[----:B---3--:R-:W-:-:S02]  /*137c0*/  SEL R9, R36, R25, P0 ;  /* 0x0000001924097207 */ /* 0x008fc40000000000 */
[----:B------:R-:W-:Y:S02]  /*137d0*/  SEL R11, R25, R36, P0 ;  /* 0x00000024190b7207 */ /* 0x000fe40000000000 */
[----:B----4-:R-:W-:Y:S01]  /*137e0*/  SEL R13, R15, R42, P0 ;  /* 0x0000002a0f0d7207 */ /* 0x010fe20000000000 */
[----:B------:R-:W-:Y:S01]  /*137f0*/  SHFL.IDX PT, R38, R33, RZ, 0x1c1f ;  /* 0x001c1fff21267589 */ /* 0x000fe200000e0000 */
[----:B------:R-:W-:Y:S02]  /*13800*/  SEL R12, R32, R21, P0 ;  /* 0x00000015200c7207 */ /* 0x000fe40000000000 */
[----:B------:R-:W-:Y:S01]  /*13810*/  SEL R14, R21, R32, P0 ;  /* 0x00000020150e7207 */ /* 0x000fe20000000000 */
[----:B------:R0:W-:Y:S01]  /*13820*/  SHFL.IDX PT, R40, R33, 0x1, 0x1c1f ;  /* 0x003c1f0021287f89 */ /* 0x0001e200000e0000 */
[----:B------:R-:W-:Y:S02]  /*13830*/  SEL R26, R27, R26, P0 ;  /* 0x0000001a1b1a7207 */ /* 0x000fe40000000000 */
[----:B------:R-:W-:-:S02]  /*13840*/  SEL R15, R42, R15, P0 ;  /* 0x0000000f2a0f7207 */ /* 0x000fc40000000000 */
[----:B------:R-:W-:Y:S02]  /*13850*/  SEL R32, R34, R31, P0 ;  /* 0x0000001f22207207 */ /* 0x000fe40000000000 */
[----:B------:R-:W-:Y:S02]  /*13860*/  SEL R25, R35, R44, P0 ;  /* 0x0000002c23197207 */ /* 0x000fe40000000000 */
        /* <DEDUP_REMOVED lines=10> */
[----:B------:R-:W1:Y:S01]  /*13910*/  SHFL.IDX PT, R41, R49, 0x1, 0x1c1f ;  /* 0x003c1f0031297f89 */ /* 0x000e6200000e0000 */
[----:B------:R-:W-:-:S04]  /*13920*/  LOP3.LUT R37, R6, 0x380, RZ, 0xc0, !PT ;  /* 0x0000038006257812 */ /* 0x000fc800078ec0ff */
[----:B------:R-:W-:Y:S01]  /*13930*/  SHF.R.U64 R37, R37, 0x3, RZ ;  /* 0x0000000325257819 */ /* 0x000fe200000012ff */
[----:B------:R-:W-:-:S03]  /*13940*/  IMAD.X R29, RZ, RZ, R7, P4 ;  /* 0x000000ffff1d7224 */ /* 0x000fc600020e0607 */
[----:B------:R-:W-:Y:S01]  /*13950*/  LOP3.LUT R36, R37, R6, RZ, 0x3c, !PT ;  /* 0x0000000625247212 */ /* 0x000fe200078e3cff */
[--C-:B------:R-:W-:Y:S02]  /*13960*/  IMAD.MOV.U32 R37, RZ, RZ, R7.reuse ;  /* 0x000000ffff257224 */ /* 0x100fe400078e0007 */
[----:B------:R-:W-:Y:S01]  /*13970*/  IMAD.X R21, RZ, RZ, R7, P3 ;  /* 0x000000ffff157224 */ /* 0x000fe200018e0607 */
[----:B0-----:R0:W-:Y:S04]  /*13980*/  @!P5 ST.E desc[UR48][R38.64], R3 ;  /* 0x000000032600d985 */ /* 0x0011e8000c101930 */
[----:B-1----:R1:W-:Y:S04]  /*13990*/  @!P1 ST.E desc[UR48][R40.64], R0 ;  /* 0x0000000028009985 */ /* 0x0023e8000c101930 */
[----:B------:R-:W2:Y:S04]  /*139a0*/  LD.E.128 R8, desc[UR48][R36.64] ;  /* 0x0000003024087980 */ /* 0x000ea8000c101d00 */
[----:B------:R-:W3:Y:S04]  /*139b0*/  LD.E.128 R28, desc[UR48][R28.64] ;  /* 0x000000301c1c7980 */ /* 0x000ee8000c101d00 */
[----:B------:R4:W3:Y:S01]  /*139c0*/  LD.E.128 R12, desc[UR48][R20.64] ;  /* 0x00000030140c7980 */ /* 0x0008e2000c101d00 */
[----:B------:R-:W-:-:S04]  /*139d0*/  IADD3 R24, P0, R6, 0x4800, RZ ;  /* 0x0000480006187810 */ /* 0x000fc80007f1e0ff */
[----:B------:R-:W-:-:S04]  /*139e0*/  LOP3.LUT R6, R24, 0x380, RZ, 0xc0, !PT ;  /* 0x0000038018067812 */ /* 0x000fc800078ec0ff */
[----:B0-----:R-:W-:Y:S02]  /*139f0*/  SHF.R.U64 R3, R6, 0x3, RZ ;  /* 0x0000000306037819 */ /* 0x001fe400000012ff */
[----:B------:R-:W0:Y:S01]  /*13a00*/  @P2 LDC R6, c[0x0][0xbec] ;  /* 0x0002fb00ff062b82 */ /* 0x000e220000000800 */
[----:B------:R-:W-:-:S07]  /*13a10*/  IMAD.X R25, RZ, RZ, R7, P0 ;  /* 0x000000ffff197224 */ /* 0x000fce00000e0607 */
[----:B------:R-:W0:Y:S01]  /*13a20*/  @P2 LDC R7, c[0x0][0xbf0] ;  /* 0x0002fc00ff072b82 */ /* 0x000e220000000800 */
[----:B-1----:R-:W-:Y:S01]  /*13a30*/  IMAD R0, R22, 0x30, R156 ;  /* 0x0000003016007824 */ /* 0x002fe200078e029c */
[----:B------:R-:W-:-:S03]  /*13a40*/  UIMAD UR5, UR12, UR8, URZ ;  /* 0x000000080c0572a4 */ /* 0x000fc6000f8e023f */
[----:B----4-:R-:W-:Y:S01]  /*13a50*/  VIADD R21, R0, UR40 ;  /* 0x0000002800157c36 */ /* 0x010fe20008000000 */
[----:B------:R-:W-:Y:S02]  /*13a60*/  UIMAD.WIDE.U32 UR6, UR42, UR8, URZ ;  /* 0x000000082a0672a5 */ /* 0x000fe4000f8e003f */
[----:B------:R-:W-:Y:S01]  /*13a70*/  UIMAD UR5, UR42, UR9, UR5 ;  /* 0x000000092a0572a4 */ /* 0x000fe2000f8e0205 */
[----:B------:R-:W-:Y:S01]  /*13a80*/  LOP3.LUT R24, R3, R24, RZ, 0x3c, !PT ;  /* 0x0000001803187212 */ /* 0x000fe200078e3cff */
[----:B------:R-:W-:Y:S02]  /*13a90*/  UIMAD UR8, UR13, UR10, URZ ;  /* 0x0000000a0d0872a4 */ /* 0x000fe4000f8e023f */
[----:B------:R-:W-:Y:S01]  /*13aa0*/  UIADD3 UR7, UR7, UR5, URZ ;  /* 0x0000000507077290 */ /* 0x000fe2000fffe03f */
[----:B0-----:R-:W-:Y:S01]  /*13ab0*/  @P2 IMAD.HI.U32 R0, R21, R6, RZ ;  /* 0x0000000615002227 */ /* 0x001fe200078e00ff */
[----:B------:R-:W-:Y:S01]  /*13ac0*/  UIMAD UR5, UR41, UR11, UR8 ;  /* 0x0000000b290572a4 */ /* 0x000fe2000f8e0208 */
[----:B------:R-:W5:Y:S02]  /*13ad0*/  LD.E.128 R24, desc[UR48][R24.64] ;  /* 0x0000003018187980 */ /* 0x000f64000c101d00 */
[----:B------:R-:W-:Y:S01]  /*13ae0*/  IMAD.MOV.U32 R3, RZ, RZ, R21 ;  /* 0x000000ffff037224 */ /* 0x000fe200078e0015 */
[----:B------:R-:W-:Y:S01]  /*13af0*/  UIMAD.WIDE.U32 UR6, UR41, UR10, UR6 ;  /* 0x0000000a290672a5 */ /* 0x000fe2000f8e0006 */
[----:B------:R-:W-:Y:S01]  /*13b00*/  VIADD R36, R156, UR40 ;  /* 0x000000289c247c36 */ /* 0x000fe20008000000 */
[----:B------:R-:W-:Y:S01]  /*13b10*/  ULDC.64 UR8, c[0x0][0xae0] ;  /* 0x0002b80000087ab9 */ /* 0x000fe20000000a00 */
[----:B------:R-:W-:Y:S01]  /*13b20*/  @P2 SHF.R.U32.HI R3, RZ, R7, R0 ;  /* 0x00000007ff032219 */ /* 0x000fe20000011600 */
[----:B------:R-:W-:Y:S01]  /*13b30*/  UIADD3 UR5, UR7, UR5, URZ ;  /* 0x0000000507057290 */ /* 0x000fe2000fffe03f */
        /* <DEDUP_REMOVED lines=20> */
[----:B------:R-:W-:-:S04]  /*13c80*/  IMAD.WIDE.U32 R6, R5, UR6, R6 ;  /* 0x0000000605067c25 */ /* 0x000fc8000f8e0006 */
[----:B------:R-:W-:Y:S01]  /*13c90*/  IMAD R3, R5, UR7, R0 ;  /* 0x0000000705037c24 */ /* 0x000fe2000f8e0200 */
[----:B------:R-:W-:Y:S02]  /*13ca0*/  ULDC.64 UR6, c[0x0][0xa80] ;  /* 0x0002a00000067ab9 */ /* 0x000fe40000000a00 */
[----:B------:R-:W-:Y:S01]  /*13cb0*/  LEA R32, P0, R6, UR6, 0x1 ;  /* 0x0000000606207c11 */ /* 0x000fe2000f8008ff */
[----:B------:R-:W-:-:S04]  /*13cc0*/  IMAD.IADD R3, R7, 0x1, R3 ;  /* 0x0000000107037824 */ /* 0x000fc800078e0203 */
[----:B0-----:R-:W0:Y:S01]  /*13cd0*/  SHFL.IDX PT, R20, R32, RZ, 0x181f ;  /* 0x00181fff20147589 */ /* 0x001e2200000e0000 */
[----:B------:R-:W-:-:S03]  /*13ce0*/  LEA.HI.X R3, R6, UR7, R3, 0x1, P0 ;  /* 0x0000000706037c11 */ /* 0x000fc600080f0c03 */
[----:B------:R-:W1:Y:S04]  /*13cf0*/  SHFL.IDX PT, R40, R32, 0x1, 0x181f ;  /* 0x00381f0020287f89 */ /* 0x000e6800000e0000 */
[----:B------:R-:W4:Y:S01]  /*13d00*/  SHFL.IDX PT, R44, R32, 0x2, 0x181f ;  /* 0x00581f00202c7f89 */ /* 0x000f2200000e0000 */
[----:B------:R-:W-:-:S03]  /*13d10*/  ISETP.GE.AND P0, PT, R23, UR5, PT ;  /* 0x0000000517007c0c */ /* 0x000fc6000bf06270 */
[----:B------:R-:W4:Y:S01]  /*13d20*/  SHFL.IDX PT, R34, R3, RZ, 0x181f ;  /* 0x00181fff03227589 */ /* 0x000f2200000e0000 */
[----:B------:R-:W-:-:S03]  /*13d30*/  VIADD R0, R36, 0x30 ;  /* 0x0000003024007836 */ /* 0x000fc60000000000 */
[----:B------:R-:W4:Y:S01]  /*13d40*/  SHFL.IDX PT, R38, R3, 0x1, 0x181f ;  /* 0x00381f0003267f89 */ /* 0x000f2200000e0000 */
[----:B------:R-:W-:-:S03]  /*13d50*/  VIADD R6, R36, 0x60 ;  /* 0x0000006024067836 */ /* 0x000fc60000000000 */
[----:B------:R-:W4:Y:S01]  /*13d60*/  SHFL.IDX PT, R42, R3, 0x2, 0x181f ;  /* 0x00581f00032a7f89 */ /* 0x000f2200000e0000 */
[-C--:B------:R-:W-:Y:S02]  /*13d70*/  ISETP.GE.OR P1, PT, R36, R17.reuse, P0 ;  /* 0x000000112400720c */ /* 0x080fe40000726670 */
[-C--:B------:R-:W-:Y:S02]  /*13d80*/  ISETP.GE.OR P2, PT, R0, R17.reuse, P0 ;  /* 0x000000110000720c */ /* 0x080fe40000746670 */
[----:B------:R-:W-:Y:S01]  /*13d90*/  ISETP.GE.OR P3, PT, R6, R17, P0 ;  /* 0x000000110600720c */ /* 0x000fe20000766670 */
[----:B------:R-:W-:Y:S01]  /*13da0*/  VIADD R0, R4, 0x13220 ;  /* 0x0001322004007836 */ /* 0x000fe20000000000 */
[----:B------:R-:W-:-:S07]  /*13db0*/  SHF.R.S32.HI R50, RZ, 0x1f, R23 ;  /* 0x0000001fff327819 */ /* 0x000fce0000011417 */
[C---:B0-----:R-:W-:Y:S02]  /*13dc0*/  @!P1 LEA R4, P4, R23.reuse, R20, 0x1 ;  /* 0x0000001417049211 */ /* 0x041fe400078808ff */
[C---:B-1----:R-:W-:Y:S02]  /*13dd0*/  @!P2 LEA R6, P5, R23.reuse, R40, 0x1 ;  /* 0x000000281706a211 */ /* 0x042fe400078a08ff */
[C---:B----4-:R-:W-:Y:S02]  /*13de0*/  @!P3 LEA R20, P6, R23.reuse, R44, 0x1 ;  /* 0x0000002c1714b211 */ /* 0x050fe400078c08ff */
[----:B------:R-:W-:Y:S02]  /*13df0*/  PRMT R0, RZ, 0x654, R0 ;  /* 0x00000654ff007816 */ /* 0x000fe40000000000 */
[C-C-:B------:R-:W-:Y:S02]  /*13e00*/  @!P1 LEA.HI.X R5, R23.reuse, R34, R50.reuse, 0x1, P4 ;  /* 0x0000002217059211 */ /* 0x140fe400020f0c32 */
[C-C-:B------:R-:W-:Y:S01]  /*13e10*/  @!P2 LEA.HI.X R7, R23.reuse, R38, R50.reuse, 0x1, P5 ;  /* 0x000000261707a211 */ /* 0x140fe200028f0c32 */
[----:B------:R0:W-:Y:S01]  /*13e20*/  SYNCS.ARRIVE.TRANS64.RED.A1T0 RZ, [R0+URZ], RZ ;  /* 0x000000ff00ff79a7 */ /* 0x0001e2000810043f */
[----:B------:R-:W-:Y:S01]  /*13e30*/  @!P3 LEA.HI.X R21, R23, R42, R50, 0x1, P6 ;  /* 0x0000002a1715b211 */ /* 0x000fe200030f0c32 */
[----:B0-----:R-:W-:-:S05]  /*13e40*/  VIADD R0, R36, 0x90 ;  /* 0x0000009024007836 */ /* 0x001fca0000000000 */
[----:B------:R-:W-:Y:S01]  /*13e50*/  ISETP.GE.OR P0, PT, R0, R17, P0 ;  /* 0x000000110000720c */ /* 0x000fe20000706670 */
[----:B------:R-:W0:Y:S04]  /*13e60*/  SHFL.IDX PT, R32, R32, 0x3, 0x181f ;  /* 0x00781f0020207f89 */ /* 0x000e2800000e0000 */
[----:B------:R1:W4:Y:S04]  /*13e70*/  SHFL.IDX PT, R34, R3, 0x3, 0x181f ;  /* 0x00781f0003227f89 */ /* 0x00032800000e0000 */
[----:B--2---:R1:W-:Y:S04]  /*13e80*/  @!P1 ST.E.128 desc[UR48][R4.64], R8 ;  /* 0x0000000804009985 */ /* 0x0043e8000c101d30 */
[----:B---3--:R1:W-:Y:S04]  /*13e90*/  @!P2 ST.E.128 desc[UR48][R6.64], R28 ;  /* 0x0000001c0600a985 */ /* 0x0083e8000c101d30 */
[----:B------:R1:W-:Y:S01]  /*13ea0*/  @!P3 ST.E.128 desc[UR48][R20.64], R12 ;  /* 0x0000000c1400b985 */ /* 0x0003e2000c101d30 */
[----:B0---4-:R-:W-:Y:S05]  /*13eb0*/  @P0 BRA `(.L_x_13978) ;  /* 0x0000000400f00947 */ /* 0x011fea0003800000 */
[----:B-1----:R-:W-:-:S04]  /*13ec0*/  LEA R4, P0, R23, R32, 0x1 ;  /* 0x0000002017047211 */ /* 0x002fc800078008ff */
[----:B------:R-:W-:-:S05]  /*13ed0*/  LEA.HI.X R5, R23, R34, R50, 0x1, P0 ;  /* 0x0000002217057211 */ /* 0x000fca00000f0c32 */
[----:B-----5:R0:W-:Y:S01]  /*13ee0*/  ST.E.128 desc[UR48][R4.64], R24 ;  /* 0x0000001804007985 */ /* 0x0201e2000c101d30 */
[----:B------:R-:W-:Y:S05]  /*13ef0*/  BRA `(.L_x_13978) ;  /* 0x0000000400e07947 */ /* 0x000fea0003800000 */
.L_x_13977:
        /* <DEDUP_REMOVED lines=52> */
.L_x_13980:
[----:B------:R-:W-:Y:S05]  /*14240*/  BSYNC B1 ;  /* 0x0000000000017941 */ /* 0x000fea0003800000 */
.L_x_13979:
[----:B------:R-:W-:Y:S01]  /*14250*/  ULDC.64 UR10, c[0x0][0xae8] ;  /* 0x0002ba00000a7ab9 */ /* 0x000fe20000000a00 */
[----:B------:R-:W-:Y:S01]  /*14260*/  VIADD R8, R8, UR40 ;  /* 0x0000002808087c36 */ /* 0x000fe20008000000 */
[----:B------:R-:W-:Y:S01]  /*14270*/  UIMAD UR5, UR8, UR10, URZ ;  /* 0x0000000a080572a4 */ /* 0x000fe2000f8e023f */
[----:B------:R-:W-:Y:S01]  /*14280*/  VIADD R30, R156, UR40 ;  /* 0x000000289c1e7c36 */ /* 0x000fe20008000000 */
        /* <DEDUP_REMOVED lines=32> */
[----:B------:R-:W-:Y:S01]  /*14490*/  ULDC UR6, c[0x0][0xa88] ;  /* 0x0002a20000067ab9 */ /* 0x000fe20000000800 */
[----:B------:R-:W-:Y:S02]  /*144a0*/  VIADD R0, R30, 0x30 ;  /* 0x000000301e007836 */ /* 0x000fe40000000000 */
[----:B------:R-:W-:Y:S01]  /*144b0*/  LEA.HI.X R10, R4, UR7, R3, 0x1, P0 ;  /* 0x00000007040a7c11 */ /* 0x000fe200080f0c03 */
[----:B------:R-:W0:Y:S01]  /*144c0*/  SHFL.IDX PT, R6, R5, RZ, 0x181f ;  /* 0x00181fff05067589 */ /* 0x000e2200000e0000 */
[----:B------:R-:W-:Y:S01]  /*144d0*/  IMAD R11, R11, UR6, RZ ;  /* 0x000000060b0b7c24 */ /* 0x000fe2000f8e02ff */
[----:B------:R-:W-:Y:S01]  /*144e0*/  ISETP.GE.AND P0, PT, R23, UR5, PT ;  /* 0x0000000517007c0c */ /* 0x000fe2000bf06270 */
[C---:B------:R-:W-:Y:S01]  /*144f0*/  VIADD R3, R30.reuse, 0x60 ;  /* 0x000000601e037836 */ /* 0x040fe20000000000 */
[----:B------:R-:W1:Y:S01]  /*14500*/  SHFL.IDX PT, R8, R5, 0x1, 0x181f ;  /* 0x00381f0005087f89 */ /* 0x000e6200000e0000 */
[C---:B------:R-:W-:Y:S01]  /*14510*/  VIADD R4, R30.reuse, 0x90 ;  /* 0x000000901e047836 */ /* 0x040fe20000000000 */
[----:B------:R-:W-:-:S02]  /*14520*/  ISETP.GE.OR P3, PT, R30, R11, P0 ;  /* 0x0000000b1e00720c */ /* 0x000fc40000766670 */
[----:B------:R-:W2:Y:S01]  /*14530*/  SHFL.IDX PT, R24, R5, 0x2, 0x181f ;  /* 0x00581f0005187f89 */ /* 0x000ea200000e0000 */
[-C--:B------:R-:W-:Y:S02]  /*14540*/  ISETP.GE.OR P2, PT, R0, R11.reuse, P0 ;  /* 0x0000000b0000720c */ /* 0x080fe40000746670 */
[-C--:B------:R-:W-:Y:S01]  /*14550*/  ISETP.GE.OR P1, PT, R3, R11.reuse, P0 ;  /* 0x0000000b0300720c */ /* 0x080fe20000726670 */
[----:B------:R-:W3:Y:S01]  /*14560*/  SHFL.IDX PT, R12, R10, RZ, 0x181f ;  /* 0x00181fff0a0c7589 */ /* 0x000ee200000e0000 */
[----:B------:R-:W-:-:S03]  /*14570*/  ISETP.GE.OR P0, PT, R4, R11, P0 ;  /* 0x0000000b0400720c */ /* 0x000fc60000706670 */
[----:B------:R3:W4:Y:S04]  /*14580*/  SHFL.IDX PT, R28, R5, 0x3, 0x181f ;  /* 0x00781f00051c7f89 */ /* 0x00072800000e0000 */
[----:B------:R-:W5:Y:S04]  /*14590*/  SHFL.IDX PT, R14, R10, 0x1, 0x181f ;  /* 0x00381f000a0e7f89 */ /* 0x000f6800000e0000 */
[----:B------:R-:W5:Y:S01]  /*145a0*/  SHFL.IDX PT, R20, R10, 0x2, 0x181f ;  /* 0x00581f000a147f89 */ /* 0x000f6200000e0000 */
[----:B0-----:R-:W-:-:S03]  /*145b0*/  @!P3 LEA R4, P6, R23, R6, 0x1 ;  /* 0x000000061704b211 */ /* 0x001fc600078c08ff */
[----:B------:R4:W0:Y:S01]  /*145c0*/  SHFL.IDX PT, R26, R10, 0x3, 0x181f ;  /* 0x00781f000a1a7f89 */ /* 0x00082200000e0000 */
[C---:B-1----:R-:W-:Y:S02]  /*145d0*/  @!P2 LEA R6, P5, R23.reuse, R8, 0x1 ;  /* 0x000000081706a211 */ /* 0x042fe400078a08ff */
[C---:B--2---:R-:W-:Y:S02]  /*145e0*/  @!P1 LEA R8, P4, R23.reuse, R24, 0x1 ;  /* 0x0000001817089211 */ /* 0x044fe400078808ff */
[C---:B---3--:R-:W-:Y:S02]  /*145f0*/  @!P3 LEA.HI.X R5, R23.reuse, R12, R15, 0x1, P6 ;  /* 0x0000000c1705b211 */ /* 0x048fe400030f0c0f */
[----:B----4-:R-:W-:-:S03]  /*14600*/  @!P0 LEA R10, P6, R23, R28, 0x1 ;  /* 0x0000001c170a8211 */ /* 0x010fc600078c08ff */
[----:B------:R2:W-:Y:S01]  /*14610*/  @!P3 ST.E.128 desc[UR48][R4.64], RZ ;  /* 0x000000ff0400b985 */ /* 0x0005e2000c101d30 */
[C-C-:B-----5:R-:W-:Y:S02]  /*14620*/  @!P2 LEA.HI.X R7, R23.reuse, R14, R15.reuse, 0x1, P5 ;  /* 0x0000000e1707a211 */ /* 0x160fe400028f0c0f */
[----:B------:R-:W-:-:S03]  /*14630*/  @!P1 LEA.HI.X R9, R23, R20, R15, 0x1, P4 ;  /* 0x0000001417099211 */ /* 0x000fc600020f0c0f */
[----:B------:R2:W-:Y:S01]  /*14640*/  @!P2 ST.E.128 desc[UR48][R6.64], RZ ;  /* 0x000000ff0600a985 */ /* 0x0005e2000c101d30 */
[----:B0-----:R-:W-:-:S03]  /*14650*/  @!P0 LEA.HI.X R11, R23, R26, R15, 0x1, P6 ;  /* 0x0000001a170b8211 */ /* 0x001fc600030f0c0f */
[----:B------:R2:W-:Y:S04]  /*14660*/  @!P1 ST.E.128 desc[UR48][R8.64], RZ ;  /* 0x000000ff08009985 */ /* 0x0005e8000c101d30 */
[----:B------:R2:W-:Y:S02]  /*14670*/  @!P0 ST.E.128 desc[UR48][R10.64], RZ ;  /* 0x000000ff0a008985 */ /* 0x0005e4000c101d30 */
.L_x_13978:
[----:B------:R-:W-:Y:S05]  /*14680*/  BSYNC B0 ;  /* 0x0000000000007941 */ /* 0x000fea0003800000 */
.L_x_13976:
[----:B------:R-:W-:Y:S02]  /*14690*/  ULDC UR5, c[0x0][0xc38] ;  /* 0x00030e0000057ab9 */ /* 0x000fe40000000800 */
[----:B------:R-:W-:-:S06]  /*146a0*/  UISETP.GE.AND UP0, UPT, UR4, UR5, UPT ;  /* 0x000000050400728c */ /* 0x000fcc000bf06270 */
[----:B------:R-:W-:-:S13]  /*146b0*/  PLOP3.LUT P0, PT, PT, PT, UP0, 0x80, 0x0 ;  /* 0x000000000000781c */ /* 0x000fda0003f0f008 */
[----:B------:R-:W-:Y:S05]  /*146c0*/  @!P0 BRA `(.L_x_13981) ;  /* 0xfffffec400808947 */ /* 0x000fea000383ffff */
[----:B------:R-:W-:Y:S05]  /*146d0*/  EXIT ;  /* 0x000000000000794d */ /* 0x000fea0003800000 */
.L_x_13887:
[----:B------:R-:W-:-:S08]  /*146e0*/  NOP ;  /* 0x0000000000007918 */ /* 0x000fd00000000000 */
[----:B------:R-:W0:-:S00]  /*146f0*/  USETMAXREG.DEALLOC.CTAPOOL 0x20 ;  /* 0x00000020000079c8 */ /* 0x000e0000080e0500 */
[----:B0-----:R-:W-:-:S06]  /*14700*/  LOP3.LUT R0, R0, 0x3, RZ, 0xc0, !PT ;  /* 0x0000000300007812 */ /* 0x001fcc00078ec0ff */
[----:B------:R-:W0:Y:S01]  /*14710*/  S2UR UR7, SR_CTAID.X ;  /* 0x00000000000779c3 */ /* 0x000e220000002500 */
[----:B------:R-:W-:Y:S01]  /*14720*/  LOP3.LUT R16, R16, 0xffffff7f, RZ, 0xc0, !PT ;  /* 0xffffff7f10107812 */ /* 0x000fe200078ec0ff */
[----:B------:R-:W-:Y:S04]  /*14730*/  STL [R1+0x4], RZ ;  /* 0x000004ff01007387 */ /* 0x000fe80000100800 */
[----:B------:R1:W2:Y:S04]  /*14740*/  SHFL.IDX PT, R2, R0, RZ, 0x1f ;  /* 0x00001fff00027589 */ /* 0x0002a800000e0000 */
[----:B------:R3:W-:Y:S01]  /*14750*/  STL [R1+0x30], RZ ;  /* 0x000030ff01007387 */ /* 0x0007e20000100800 */
[----:B-1----:R-:W0:Y:S01]  /*14760*/  LDC R0, c[0x0][0xc38] ;  /* 0x00030e00ff007b82 */ /* 0x002e220000000800 */
[----:B--2---:R-:W-:-:S13]  /*14770*/  ISETP.NE.AND P0, PT, R2, RZ, PT ;  /* 0x000000ff0200720c */ /* 0x004fda0003f05270 */
[----:B------:R-:W-:Y:S01]  /*14780*/  @P0 LOP3.LUT R16, R16, 0x80, RZ, 0xfc, !PT ;  /* 0x0000008010100812 */ /* 0x000fe200078efcff */
[----:B------:R-:W-:Y:S06]  /*14790*/  @P0 BAR.ARV 0x4, 0x200 ;  /* 0x0108000000000b1d */ /* 0x000fec0000002000 */
[----:B0-----:R-:W-:Y:S01]  /*147a0*/  ISETP.LE.AND P0, PT, R0, UR7, PT ;  /* 0x0000000700007c0c */ /* 0x001fe2000bf03270 */
[----:B------:R-:W-:-:S05]  /*147b0*/  IMAD.MOV.U32 R0, RZ, RZ, 0x1 ;  /* 0x00000001ff007424 */ /* 0x000fca00078e00ff */
[----:B------:R3:W-:Y:S07]  /*147c0*/  STL [R1+0xc], R0 ;  /* 0x00000c0001007387 */ /* 0x0007ee0000100800 */
[----:B------:R-:W-:Y:S05]  /*147d0*/  @P0 BRA `(.L_x_13982) ;  /* 0x00000050003c0947 */ /* 0x000fea0003800000 */
[----:B------:R-:W2:Y:S01]  /*147e0*/  LDL R10, [R1+0x20] ;  /* 0x00002000010a7983 */ /* 0x000ea20000100800 */
[----:B------:R-:W-:Y:S01]  /*147f0*/  ULDC.64 UR42, c[0x0][0x2f0] ;  /* 0x0000bc00002a7ab9 */ /* 0x000fe20000000a00 */
[----:B------:R-:W0:Y:S01]  /*14800*/  S2R R12, SR_TID.X ;  /* 0x00000000000c7919 */ /* 0x000e220000002100 */
[----:B------:R-:W-:Y:S01]  /*14810*/  ULDC.64 UR4, c[0x0][0x418] ;  /* 0x0001060000047ab9 */ /* 0x000fe20000000a00 */
[----:B------:R-:W-:Y:S01]  /*14820*/  LOP3.LUT R16, R16, 0xfffffffe, RZ, 0xc0, !PT ;  /* 0xfffffffe10107812 */ /* 0x000fe200078ec0ff */
[----:B------:R-:W-:Y:S01]  /*14830*/  ULDC UR6, c[0x0][0x2b8] ;  /* 0x0000ae0000067ab9 */ /* 0x000fe20000000800 */
[----:B------:R-:W-:Y:S01]  /*14840*/  ULDC UR40, c[0x0][0x288] ;  /* 0x0000a20000287ab9 */ /* 0x000fe20000000800 */
[----:B------:R-:W-:Y:S01]  /*14850*/  ULDC UR41, c[0x0][0x448] ;  /* 0x0001120000297ab9 */ /* 0x000fe20000000800 */
[C---:B0-----:R-:W-:Y:S01]  /*14860*/  IMAD.SHL.U32 R24, R12.reuse, 0x40, RZ ;  /* 0x000000400c187824 */ /* 0x041fe200078e00ff */
[----:B------:R-:W-:Y:S01]  /*14870*/  SHF.R.U32.HI R2, RZ, 0x1, R12 ;  /* 0x00000001ff027819 */ /* 0x000fe2000001160c */
[----:B---3--:R-:W-:-:S03]  /*14880*/  IMAD.SHL.U32 R0, R12, 0x20, RZ ;  /* 0x000000200c007824 */ /* 0x008fc600078e00ff */
[----:B------:R-:W-:-:S04]  /*14890*/  LOP3.LUT R3, R24, 0x180, RZ, 0xc0, !PT ;  /* 0x0000018018037812 */ /* 0x000fc800078ec0ff */
[----:B------:R-:W-:Y:S02]  /*148a0*/  LOP3.LUT R2, R3, 0x30, R2, 0xf8, !PT ;  /* 0x0000003003027812 */ /* 0x000fe400078ef802 */
[----:B------:R-:W-:Y:S01]  /*148b0*/  LOP3.LUT R3, R0, 0x80, RZ, 0xc0, !PT ;  /* 0x0000008000037812 */ /* 0x000fe200078ec0ff */
[C---:B------:R-:W-:Y:S02]  /*148c0*/  IMAD.SHL.U32 R8, R12.reuse, 0x4, RZ ;  /* 0x000000040c087824 */ /* 0x040fe400078e00ff */
[C---:B------:R-:W-:Y:S01]  /*148d0*/  IMAD.SHL.U32 R4, R12.reuse, 0x10, RZ ;  /* 0x000000100c047824 */ /* 0x040fe200078e00ff */
[----:B------:R-:W-:Y:S01]  /*148e0*/  LOP3.LUT R3, R3, 0x10, R12, 0xf8, !PT ;  /* 0x0000001003037812 */ /* 0x000fe200078ef80c */
[----:B------:R-:W-:-:S03]  /*148f0*/  IMAD.SHL.U32 R5, R12, 0x8, RZ ;  /* 0x000000080c057824 */ /* 0x000fc600078e00ff */
[----:B------:R-:W-:Y:S02]  /*14900*/  LOP3.LUT R23, R3, 0x10, R8, 0x78, !PT ;  /* 0x0000001003177812 */ /* 0x000fe400078e7808 */
[----:B------:R-:W-:Y:S01]  /*14910*/  LOP3.LUT R3, R4, 0x600, RZ, 0xc0, !PT ;  /* 0x0000060004037812 */ /* 0x000fe200078ec0ff */
[----:B------:R-:W-:Y:S01]  /*14920*/  IMAD.SHL.U32 R7, R12, 0x2, RZ ;  /* 0x000000020c077824 */ /* 0x000fe200078e00ff */
[----:B------:R-:W-:Y:S02]  /*14930*/  LOP3.LUT R6, R4, 0x1b0, RZ, 0xc0, !PT ;  /* 0x000001b004067812 */ /* 0x000fe400078ec0ff */
[----:B------:R-:W-:Y:S02]  /*14940*/  LOP3.LUT R3, R3, 0x60, R0, 0xf8, !PT ;  /* 0x0000006003037812 */ /* 0x000fe400078ef800 */
[----:B------:R-:W-:Y:S02]  /*14950*/  LOP3.LUT R5, R2, 0x30, R5, 0x78, !PT ;  /* 0x0000003002057812 */ /* 0x000fe400078e7805 */
[----:B------:R-:W-:-:S02]  /*14960*/  LOP3.LUT R7, R6, 0x30, R7, 0x78, !PT ;  /* 0x0000003006077812 */ /* 0x000fc400078e7807 */
[----:B------:R-:W-:Y:S02]  /*14970*/  LOP3.LUT R2, R3, 0x100, R0, 0xf8, !PT ;  /* 0x0000010003027812 */ /* 0x000fe400078ef800 */
[----:B------:R-:W-:Y:S02]  /*14980*/  LOP3.LUT R9, R7, 0x640, R4, 0xf8, !PT ;  /* 0x0000064007097812 */ /* 0x000fe400078ef804 */
[----:B------:R-:W-:Y:S01]  /*14990*/  LOP3.LUT R23, R2, R23, RZ, 0xfc, !PT ;  /* 0x0000001702177212 */ /* 0x000fe200078efcff */
[----:B------:R-:W-:Y:S01]  /*149a0*/  IMAD.U32 R2, RZ, RZ, UR7 ;  /* 0x00000007ff027e24 */ /* 0x000fe2000f8e00ff */
[----:B------:R-:W-:Y:S02]  /*149b0*/  LOP3.LUT R11, R4, 0x30, RZ, 0xc0, !PT ;  /* 0x00000030040b7812 */ /* 0x000fe400078ec0ff */
[----:B------:R-:W-:Y:S01]  /*149c0*/  LOP3.LUT R12, R12, 0x7f, RZ, 0xc0, !PT ;  /* 0x0000007f0c0c7812 */ /* 0x000fe200078ec0ff */
[----:B------:R-:W-:Y:S01]  /*149d0*/  STL [R1+0x24], R9 ;  /* 0x0000240901007387 */ /* 0x000fe20000100800 */
[----:B------:R-:W-:-:S02]  /*149e0*/  ISETP.GE.AND P1, PT, R11, UR43, PT ;  /* 0x0000002b0b007c0c */ /* 0x000fc4000bf26270 */
[----:B------:R-:W-:Y:S01]  /*149f0*/  MOV R17, 0x400 ;  /* 0x0000040000117802 */ /* 0x000fe20000000f00 */
[----:B------:R0:W-:Y:S01]  /*14a00*/  STL [R1+0x28], R2 ;  /* 0x0000280201007387 */ /* 0x0001e20000100800 */
[----:B------:R-:W-:Y:S01]  /*14a10*/  IMAD.MOV.U32 R3, RZ, RZ, 0x1 ;  /* 0x00000001ff037424 */ /* 0x000fe200078e00ff */
[----:B------:R-:W-:Y:S02]  /*14a20*/  ISETP.GE.AND P0, PT, R11, UR43, PT ;  /* 0x0000002b0b007c0c */ /* 0x000fe4000bf06270 */
[----:B0-----:R-:W-:-:S04]  /*14a30*/  SHF.R.U32.HI R2, RZ, 0x2, R12 ;  /* 0x00000002ff027819 */ /* 0x001fc8000001160c */
[----:B------:R-:W-:Y:S01]  /*14a40*/  LOP3.LUT R0, R2, 0x60, R0, 0xf8, !PT ;  /* 0x0000006002007812 */ /* 0x000fe200078ef800 */
[----:B------:R-:W-:-:S03]  /*14a50*/  UISETP.NE.U32.AND UP0, UPT, UR4, URZ, UPT ;  /* 0x0000003f0400728c */ /* 0x000fc6000bf05070 */
[----:B------:R-:W-:Y:S01]  /*14a60*/  LOP3.LUT R2, R0, 0x80, RZ, 0xfc, !PT ;  /* 0x0000008000027812 */ /* 0x000fe200078efcff */
[----:B------:R0:W-:Y:S01]  /*14a70*/  STL [R1+0xc], R3 ;  /* 0x00000c0301007387 */ /* 0x0001e20000100800 */
[----:B------:R-:W-:Y:S01]  /*14a80*/  @P1 LOP3.LUT R16, R16, 0x1, RZ, 0xfc, !PT ;  /* 0x0000000110101812 */ /* 0x000fe200078efcff */
[----:B------:R-:W-:Y:S02]  /*14a90*/  UISETP.NE.AND.EX UP0, UPT, UR5, URZ, UPT, UP0 ;  /* 0x0000003f0500728c */ /* 0x000fe4000bf05300 */
[----:B------:R0:W-:Y:S01]  /*14aa0*/  STL [R1+0x30], RZ ;  /* 0x000030ff01007387 */ /* 0x0001e20000100800 */
[----:B------:R-:W-:-:S03]  /*14ab0*/  ULDC UR4, c[0x0][0x424] ;  /* 0x0001090000047ab9 */ /* 0x000fc60000000800 */
[----:B------:R0:W-:Y:S01]  /*14ac0*/  STL [R1+0x4], RZ ;  /* 0x000004ff01007387 */ /* 0x0001e20000100800 */
        /* <DEDUP_REMOVED lines=8> */
[----:B------:R-:W-:-:S03]  /*14b50*/  LOP3.LUT R24, R5, 0x640, R24, 0xf8, !PT ;  /* 0x0000064005187812 */ /* 0x000fc600078ef818 */
[----:B------:R-:W-:Y:S02]  /*14b60*/  USHF.R.U32.HI UR38, URZ, 0x1f, UR5 ;  /* 0x0000001f3f267899 */ /* 0x000fe40008011605 */
[----:B------:R-:W-:Y:S01]  /*14b70*/  @P0 LOP3.LUT R16, R16, 0x40, RZ, 0xfc, !PT ;  /* 0x0000004010100812 */ /* 0x000fe200078efcff */
[----:B------:R-:W-:Y:S02]  /*14b80*/  UIMAD UR41, UR41, UR40, URZ ;  /* 0x00000028292972a4 */ /* 0x000fe4000f8e023f */
[----:B------:R-:W-:Y:S02]  /*14b90*/  UIADD3 UR47, UR42, 0x1, -UR40 ;  /* 0x000000012a2f7890 */ /* 0x000fe4000fffe828 */
[----:B------:R-:W-:Y:S02]  /*14ba0*/  ULOP3.LUT UR51, UR39, 0x2, URZ, 0xfc, !UPT ;  /* 0x0000000227337892 */ /* 0x000fe4000f8efc3f */
[----:B------:R-:W-:Y:S02]  /*14bb0*/  ULOP3.LUT UR50, UR39, 0x1, URZ, 0xfc, !UPT ;  /* 0x0000000127327892 */ /* 0x000fe4000f8efc3f */
[----:B------:R-:W-:-:S02]  /*14bc0*/  UIADD3 UR40, UR42, -UR40, URZ ;  /* 0x800000282a287290 */ /* 0x000fc4000fffe03f */
[----:B------:R-:W-:Y:S01]  /*14bd0*/  ULEA.HI.SX32 UR38, UR5, UR38, 0x1a ;  /* 0x0000002605267291 */ /* 0x000fe2000f8fd23f */
[----:B------:R-:W-:Y:S01]  /*14be0*/  ULDC UR46, c[0x0][0xc] ;  /* 0x00000300002e7ab9 */ /* 0x000fe20000000800 */
[----:B--2---:R-:W-:-:S05]  /*14bf0*/  LEA R17, R10, R17, 0x18 ;  /* 0x000000110a117211 */ /* 0x004fca00078ec0ff */
[----:B------:R-:W-:-:S05]  /*14c00*/  IMAD.IADD R0, R17, 0x1, R9 ;  /* 0x0000000111007824 */ /* 0x000fca00078e0209 */
[----:B------:R0:W-:Y:S02]  /*14c10*/  STL [R1+0x2c], R0 ;  /* 0x00002c0001007387 */ /* 0x0001e40000100800 */
.L_x_14055:
[----:B0-2---:R-:W2:Y:S01]  /*14c20*/  LDL R0, [R1+0x28] ;  /* 0x0000280001007983 */ /* 0x005ea20000100800 */
        /* <DEDUP_REMOVED lines=22> */
.L_x_13983:
[----:B------:R-:W-:Y:S01]  /*14d90*/  ULDC UR8, c[0x0][0xc54] ;  /* 0x0003150000087ab9 */ /* 0x000fe20000000800 */
[----:B------:R-:W-:Y:S01]  /*14da0*/  UMOV UR6, UR7 ;  /* 0x0000000700067c82 */ /* 0x000fe20008000000 */
[----:B------:R-:W-:-:S11]  /*14db0*/  UISETP.NE.AND UP0, UPT, UR8, 0x1, UPT ;  /* 0x000000010800788c */ /* 0x000fd6000bf05270 */
[----:B------:R-:W-:Y:S02]  /*14dc0*/  @UP0 ULDC.64 UR10, c[0x0][0xc58] ;  /* 0x00031600000a0ab9 */ /* 0x000fe40000000a00 */
[----:B------:R-:W-:-:S04]  /*14dd0*/  UIMAD.WIDE.U32 UR4, UR7, UR10, URZ ;  /* 0x0000000a070472a5 */ /* 0x000fc8000f8e003f */
[----:B------:R-:W-:-:S04]  /*14de0*/  @UP0 USHF.R.U32.HI UR6, URZ, UR11, UR5 ;  /* 0x0000000b3f060299 */ /* 0x000fc80008011605 */
[----:B------:R-:W-:-:S12]  /*14df0*/  UIMAD UR4, UR6, UR8, URZ ;  /* 0x00000008060472a4 */ /* 0x000fd8000f8e023f */
.L_x_13984:
        /* <DEDUP_REMOVED lines=19> */
[----:B------:R-:W-:Y:S01]  /*14f30*/  IMAD.U32 R3, RZ, RZ, UR5 ;  /* 0x00000005ff037e24 */ /* 0x000fe2000f8e00ff */
[----:B------:R-:W-:Y:S01]  /*14f40*/  ULDC UR5, c[0x0][0x448] ;  /* 0x0001120000057ab9 */ /* 0x000fe20000000800 */
[----:B------:R-:W-:-:S03]  /*14f50*/  ULDC UR4, c[0x0][0xc3c] ;  /* 0x00030f0000047ab9 */ /* 0x000fc60000000800 */
[----:B------:R-:W2:Y:S01]  /*14f60*/  @P0 LDG.E R25, desc[UR48][R2.64] ;  /* 0x0000003002190981 */ /* 0x000ea2000c1e1900 */
[----:B------:R-:W-:Y:S02]  /*14f70*/  UISETP.NE.AND UP2, UPT, UR5, 0x1, UPT ;  /* 0x000000010500788c */ /* 0x000fe4000bf45270 */
[----:B------:R-:W-:Y:S02]  /*14f80*/  UIADD3 UR6, UR6, UR4, URZ ;  /* 0x0000000406067290 */ /* 0x000fe4000fffe03f */
[----:B------:R-:W-:Y:S02]  /*14f90*/  UP2UR UR52, UPR, URZ, 0x4 ;  /* 0x000000043f347883 */ /* 0x000fe40008000000 */
[----:B------:R-:W-:Y:S01]  /*14fa0*/  UIMAD UR43, UR6, 0xc0, URZ ;  /* 0x000000c0062b78a4 */ /* 0x000fe2000f8e023f */
        /* <DEDUP_REMOVED lines=22> */
.L_x_13986:
[----:B------:R-:W-:-:S11]  /*15110*/  UISETP.NE.AND UP0, UPT, UR5, 0x1, UPT ;  /* 0x000000010500788c */ /* 0x000fd6000bf05270 */
[----:B------:R-:W-:Y:S02]  /*15120*/  @UP0 ULDC.64 UR10, c[0x0][0x9e8] ;  /* 0x00027a00000a0ab9 */ /* 0x000fe40000000a00 */
[----:B------:R-:W-:-:S04]  /*15130*/  UIMAD.WIDE.U32 UR6, UR8, UR10, URZ ;  /* 0x0000000a080672a5 */ /* 0x000fc8000f8e003f */
[----:B------:R-:W-:-:S12]  /*15140*/  @UP0 USHF.R.U32.HI UR8, URZ, UR11, UR7 ;  /* 0x0000000b3f080299 */ /* 0x000fd80008011607 */
.L_x_13987:
[----:B------:R-:W-:-:S04]  /*15150*/  UIMAD UR8, UR8, UR5, UR5 ;  /* 0x00000005080872a4 */ /* 0x000fc8000f8e0205 */
[----:B------:R-:W-:-:S04]  /*15160*/  UISETP.LT.AND UP0, UPT, UR4, UR8, UPT ;  /* 0x000000080400728c */ /* 0x000fc8000bf01270 */
[----:B------:R-:W-:-:S12]  /*15170*/  USEL UR4, UR4, UR8, UP0 ;  /* 0x0000000804047287 */ /* 0x000fd80008000000 */
.L_x_13985:
        /* <DEDUP_REMOVED lines=27> */
.L_x_13989:
[----:B------:R-:W-:-:S11]  /*15330*/  UISETP.NE.AND UP0, UPT, UR5, 0x1, UPT ;  /* 0x000000010500788c */ /* 0x000fd6000bf05270 */
[----:B------:R-:W-:Y:S02]  /*15340*/  @UP0 ULDC.64 UR10, c[0x0][0x9e8] ;  /* 0x00027a00000a0ab9 */ /* 0x000fe40000000a00 */
[----:B------:R-:W-:-:S04]  /*15350*/  UIMAD.WIDE.U32 UR6, UR4, UR10, URZ ;  /* 0x0000000a040672a5 */ /* 0x000fc8000f8e003f */
[----:B------:R-:W-:-:S12]  /*15360*/  @UP0 USHF.R.U32.HI UR4, URZ, UR11, UR7 ;  /* 0x0000000b3f040299 */ /* 0x000fd80008011607 */
.L_x_13990:
[----:B------:R-:W-:-:S04]  /*15370*/  UIMAD UR4, UR4, UR5, URZ ;  /* 0x00000005040472a4 */ /* 0x000fc8000f8e023f */
[----:B------:R-:W-:-:S04]  /*15380*/  UISETP.LT.AND UP0, UPT, UR8, UR4, UPT ;  /* 0x000000040800728c */ /* 0x000fc8000bf01270 */
[----:B------:R-:W-:-:S12]  /*15390*/  USEL UR8, UR8, UR4, !UP0 ;  /* 0x0000000408087287 */ /* 0x000fd8000c000000 */
.L_x_13988:
        /* <DEDUP_REMOVED lines=27> */
.L_x_13992:
        /* <DEDUP_REMOVED lines=20> */
.L_x_13995:
[----:B------:R-:W-:Y:S05]  /*15690*/  BSYNC B6 ;  /* 0x0000000000067941 */ /* 0x000fea0003800000 */
.L_x_13994:
        /* <DEDUP_REMOVED lines=22> */
.L_x_13997:
[----:B------:R-:W-:Y:S05]  /*15800*/  BSYNC B6 ;  /* 0x0000000000067941 */ /* 0x000fea0003800000 */
.L_x_13996:
        /* <DEDUP_REMOVED lines=20> */
.L_x_13999:
[----:B------:R-:W-:Y:S05]  /*15950*/  BSYNC B6 ;  /* 0x0000000000067941 */ /* 0x000fea0003800000 */
.L_x_13998:
        /* <DEDUP_REMOVED lines=19> */
.L_x_14001:
[----:B------:R-:W-:Y:S05]  /*15a90*/  BSYNC B6 ;  /* 0x0000000000067941 */ /* 0x000fea0003800000 */
.L_x_14000:
        /* <DEDUP_REMOVED lines=11> */
[----:B------:R-:W2:Y:S01]  /*15b50*/  @P0 LDG.E R20, desc[UR48][R2.64] ;  /* 0x0000003002140981 */ /* 0x000ea2000c1e1900 */
[----:B-1----:R-:W-:Y:S01]  /*15b60*/  ISETP.NE.AND P2, PT, R19, 0x1, PT ;  /* 0x000000011300780c */ /* 0x002fe20003f45270 */
[----:B------:R-:W-:Y:S01]  /*15b70*/  UMOV UR5, 0xffffffff ;  /* 0xffffffff00057882 */ /* 0x000fe20000000000 */
[----:B------:R-:W-:Y:S01]  /*15b80*/  LOP3.LUT R16, R16, 0xfffffff7, RZ, 0xc0, !PT ;  /* 0xfffffff710107812 */ /* 0x000fe200078ec0ff */
[----:B------:R-:W-:-:S10]  /*15b90*/  IMAD.U32 R18, RZ, RZ, UR4 ;  /* 0x00000004ff127e24 */ /* 0x000fd4000f8e00ff */
[----:B------:R-:W-:Y:S01]  /*15ba0*/  @P2 LOP3.LUT R16, R16, 0x8, RZ, 0xfc, !PT ;  /* 0x0000000810102812 */ /* 0x000fe200078efcff */
[----:B--2---:R1:W-:Y:S01]  /*15bb0*/  STL [R1+0x10], R20 ;  /* 0x0000101401007387 */ /* 0x0043e20000100800 */
[----:B------:R-:W-:Y:S05]  /*15bc0*/  BRA.DIV UR5, `(.L_x_14002) ;  /* 0x0000004605287947 */ /* 0x000fea000b800000 */
.L_x_14075:
[----:B------:R-:W2:Y:S01]  /*15bd0*/  S2R R0, SR_TID.X ;  /* 0x0000000000007919 */ /* 0x000ea20000002100 */
[----:B------:R-:W-:Y:S01]  /*15be0*/  UMOV UR4, 0xa0 ;  /* 0x000000a000047882 */ /* 0x000fe20000000000 */
[----:B------:R-:W3:Y:S01]  /*15bf0*/  @P2 LDC R5, c[0x0][0x434] ;  /* 0x00010d00ff052b82 */ /* 0x000ee20000000800 */
[----:B------:R-:W-:Y:S01]  /*15c00*/  UIMAD UR4, UR44, UR4, -0xa0 ;  /* 0xffffff602c0474a4 */ /* 0x000fe2000f8e0204 */
[----:B------:R-:W4:Y:S01]  /*15c10*/  S2R R10, SR_TID.X ;  /* 0x00000000000a7919 */ /* 0x000f220000002100 */
[----:B------:R-:W-:-:S05]  /*15c20*/  SHF.R.S32.HI R12, RZ, 0x1f, R20 ;  /* 0x0000001fff0c7819 */ /* 0x000fca0000011414 */
[----:B------:R-:W0:Y:S01]  /*15c30*/  @P2 LDC R4, c[0x0][0x438] ;  /* 0x00010e00ff042b82 */ /* 0x000e220000000800 */
[----:B------:R1:W-:Y:S01]  /*15c40*/  STL [R1+0x18], R12 ;  /* 0x0000180c01007387 */ /* 0x0003e20000100800 */
[----:B--2---:R-:W-:Y:S01]  /*15c50*/  LOP3.LUT R0, R0, 0x7f, RZ, 0xc0, !PT ;  /* 0x0000007f00007812 */ /* 0x004fe200078ec0ff */
[----:B----4-:R-:W-:-:S03]  /*15c60*/  IMAD.SHL.U32 R11, R10, 0x20, RZ ;  /* 0x000000200a0b7824 */ /* 0x010fc600078e00ff */
        /* <DEDUP_REMOVED lines=9> */
[----:B---3--:R-:W-:-:S04]  /*15d00*/  @P2 IMAD.HI.U32 R5, R8, R5, RZ ;  /* 0x0000000508052227 */ /* 0x008fc800078e00ff */
[----:B------:R-:W-:Y:S01]  /*15d10*/  IMAD.MOV.U32 R0, RZ, RZ, R8 ;  /* 0x000000ffff007224 */ /* 0x000fe200078e0008 */
[----:B0-----:R-:W-:-:S07]  /*15d20*/  @P2 SHF.R.U32.HI R0, RZ, R4, R5 ;  /* 0x00000004ff002219 */ /* 0x001fce0000011605 */
[----:B------:R-:W0:Y:S01]  /*15d30*/  @!P0 LDC.64 R2, c[0x0][0x428] ;  /* 0x00010a00ff028b82 */ /* 0x000e220000000a00 */
[--C-:B------:R-:W-:Y:S01]  /*15d40*/  @!P0 SHF.R.S32.HI R7, RZ, 0x1f, R0.reuse ;  /* 0x0000001fff078819 */ /* 0x100fe20000011400 */
[----:B------:R-:W-:-:S06]  /*15d50*/  @!P0 IMAD.MOV.U32 R6, RZ, RZ, R0 ;  /* 0x000000ffff068224 */ /* 0x000fcc00078e0000 */
[----:B------:R-:W2:Y:S01]  /*15d60*/  @!P0 LDC.64 R4, c[0x0][0x418] ;  /* 0x00010600ff048b82 */ /* 0x000ea20000000a00 */
[----:B0-----:R-:W-:-:S04]  /*15d70*/  @!P0 IMAD R9, R12, R2, RZ ;  /* 0x000000020c098224 */ /* 0x001fc800078e02ff */
[C---:B------:R-:W-:Y:S02]  /*15d80*/  @!P0 IMAD R9, R20.reuse, R3, R9 ;  /* 0x0000000314098224 */ /* 0x040fe400078e0209 */
[----:B------:R-:W-:Y:S02]  /*15d90*/  @!P0 IMAD.WIDE.U32 R2, R20, R2, R6 ;  /* 0x0000000214028225 */ /* 0x000fe400078e0006 */
[----:B------:R-:W0:Y:S02]  /*15da0*/  @P2 LDC R7, c[0x0][0x434] ;  /* 0x00010d00ff072b82 */ /* 0x000e240000000800 */
[----:B------:R-:W-:Y:S01]  /*15db0*/  @!P0 IMAD.IADD R9, R9, 0x1, R3 ;  /* 0x0000000109098824 */ /* 0x000fe200078e0203 */
[----:B--2---:R-:W-:-:S04]  /*15dc0*/  @!P0 LEA R4, P1, R2, R4, 0x2 ;  /* 0x0000000402048211 */ /* 0x004fc800078210ff */
[----:B------:R-:W-:Y:S01]  /*15dd0*/  @!P0 LEA.HI.X R5, R2, R5, R9, 0x2, P1 ;  /* 0x0000000502058211 */ /* 0x000fe200008f1409 */
[----:B------:R-:W-:Y:S01]  /*15de0*/  VIADD R9, R10, UR4 ;  /* 0x000000040a097c36 */ /* 0x000fe20008000000 */
[----:B------:R-:W2:Y:S04]  /*15df0*/  @P2 LDC R6, c[0x0][0x438] ;  /* 0x00010e00ff062b82 */ /* 0x000ea80000000800 */
[C---:B------:R-:W-:Y:S01]  /*15e00*/  ISETP.GE.AND P1, PT, R9.reuse, UR42, PT ;  /* 0x0000002a09007c0c */ /* 0x040fe2000bf26270 */
[----:B------:R-:W-:-:S04]  /*15e10*/  IMAD.IADD R9, R9, 0x1, R25 ;  /* 0x0000000109097824 */ /* 0x000fc800078e0219 */
[----:B------:R-:W-:Y:S02]  /*15e20*/  IMAD.MOV.U32 R10, RZ, RZ, R9 ;  /* 0x000000ffff0a7224 */ /* 0x000fe400078e0009 */
[----:B0-----:R-:W-:-:S06]  /*15e30*/  @P2 IMAD.HI.U32 R7, R9, R7, RZ ;  /* 0x0000000709072227 */ /* 0x001fcc00078e00ff */
[----:B------:R-:W0:Y:S01]  /*15e40*/  @!P1 LDC.64 R2, c[0x0][0x428] ;  /* 0x00010a00ff029b82 */ /* 0x000e220000000a00 */
[----:B--2---:R-:W-:Y:S01]  /*15e50*/  @P2 SHF.R.U32.HI R10, RZ, R6, R7 ;  /* 0x00000006ff0a2219 */ /* 0x004fe20000011607 */
[----:B------:R-:W-:-:S06]  /*15e60*/  IMAD.MOV.U32 R6, RZ, RZ, RZ ;  /* 0x000000ffff067224 */ /* 0x000fcc00078e00ff */
[----:B------:R2:W5:Y:S02]  /*15e70*/  @!P0 LDG.E R6, desc[UR48][R4.64] ;  /* 0x0000003004068981 */ /* 0x000564000c1e1900 */
[--C-:B--2---:R-:W-:Y:S01]  /*15e80*/  @!P1 SHF.R.S32.HI R5, RZ, 0x1f, R10.reuse ;  /* 0x0000001fff059819 */ /* 0x104fe2000001140a */
[-C--:B0-----:R-:W-:Y:S02]  /*15e90*/  @!P1 IMAD R7, R12, R2.reuse, RZ ;  /* 0x000000020c079224 */ /* 0x081fe400078e02ff */
[----:B------:R-:W-:Y:S02]  /*15ea0*/  @!P1 IMAD.MOV.U32 R4, RZ, RZ, R10 ;  /* 0x000000ffff049224 */ /* 0x000fe400078e000a */
[C---:B------:R-:W-:Y:S02]  /*15eb0*/  @!P1 IMAD R7, R20.reuse, R3, R7 ;  /* 0x0000000314079224 */ /* 0x040fe400078e0207 */
[----:B------:R-:W-:Y:S02]  /*15ec0*/  @!P1 IMAD.WIDE.U32 R4, R20, R2, R4 ;  /* 0x0000000214049225 */ /* 0x000fe400078e0004 */
[----:B------:R-:W0:Y:S02]  /*15ed0*/  @!P1 LDC.64 R2, c[0x0][0x418] ;  /* 0x00010600ff029b82 */ /* 0x000e240000000a00 */
[----:B------:R-:W-:-:S02]  /*15ee0*/  @!P1 IMAD.IADD R7, R5, 0x1, R7 ;  /* 0x0000000105079824 */ /* 0x000fc400078e0207 */
[----:B------:R-:W-:Y:S02]  /*15ef0*/  IMAD.MOV R5, RZ, RZ, -R0 ;  /* 0x000000ffff057224 */ /* 0x000fe400078e0a00 */
[----:B------:R-:W-:Y:S02]  /*15f00*/  IMAD.MOV R0, RZ, RZ, -R10 ;  /* 0x000000ffff007224 */ /* 0x000fe400078e0a0a */
[C---:B------:R-:W-:Y:S02]  /*15f10*/  IMAD R5, R19.reuse, R5, R8 ;  /* 0x0000000513057224 */ /* 0x040fe400078e0208 */
[----:B------:R-:W-:Y:S02]  /*15f20*/  IMAD R8, R19, R0, R9 ;  /* 0x0000000013087224 */ /* 0x000fe400078e0209 */
[----:B------:R-:W-:-:S04]  /*15f30*/  IMAD R9, RZ, RZ, -UR36 ;  /* 0x80000024ff097e24 */ /* 0x000fc8000f8e02ff */
[----:B------:R-:W-:Y:S01]  /*15f40*/  IMAD R18, R18, R9, UR37 ;  /* 0x0000002512127e24 */ /* 0x000fe2000f8e0209 */
[----:B0-----:R-:W-:-:S04]  /*15f50*/  @!P1 LEA R2, P0, R4, R2, 0x2 ;  /* 0x0000000204029211 */ /* 0x001fc800078010ff */
[----:B------:R-:W-:Y:S01]  /*15f60*/  @!P1 LEA.HI.X R3, R4, R3, R7, 0x2, P0 ;  /* 0x0000000304039211 */ /* 0x000fe200000f1407 */
[----:B------:R-:W-:Y:S01]  /*15f70*/  IMAD.MOV.U32 R7, RZ, RZ, RZ ;  /* 0x000000ffff077224 */ /* 0x000fe200078e00ff */
[----:B------:R-:W-:-:S05]  /*15f80*/  SHF.R.S32.HI R0, RZ, 0x1f, R18 ;  /* 0x0000001fff007819 */ /* 0x000fca0000011412 */
[----:B------:R0:W5:Y:S01]  /*15f90*/  @!P1 LDG.E R7, desc[UR48][R2.64] ;  /* 0x0000003002079981 */ /* 0x000162000c1e1900 */
[----:B------:R-:W-:Y:S01]  /*15fa0*/  ISETP.GT.U32.AND P0, PT, R11, 0x9f, PT ;  /* 0x0000009f0b00780c */ /* 0x000fe20003f04070 */
[----:B-1----:R-:W-:Y:S01]  /*15fb0*/  IMAD.U32 R12, RZ, RZ, UR44 ;  /* 0x0000002cff0c7e24 */ /* 0x002fe2000f8e00ff */
[----:B------:R-:W-:Y:S01]  /*15fc0*/  LOP3.LUT R16, R16, 0xfffffffb, RZ, 0xc0, !PT ;  /* 0xfffffffb10107812 */ /* 0x000fe200078ec0ff */
[----:B------:R1:W-:Y:S02]  /*15fd0*/  STL [R1+0x14], R0 ;  /* 0x0000140001007387 */ /* 0x0003e40000100800 */
[----:B------:R-:W-:Y:S01]  /*15fe0*/  VIADD R12, R12, 0xffffffff ;  /* 0xffffffff0c0c7836 */ /* 0x000fe20000000000 */
[----:B------:R-:W-:Y:S01]  /*15ff0*/  LOP3.LUT R16, R16, 0xfffffffd, RZ, 0xc0, !PT ;  /* 0xfffffffd10107812 */ /* 0x000fe200078ec0ff */
[----:B0-----:R-:W-:-:S06]  /*16000*/  IMAD.U32 R2, RZ, RZ, UR51 ;  /* 0x00000033ff027e24 */ /* 0x001fcc000f8e00ff */
[----:B------:R-:W-:Y:S02]  /*16010*/  @P0 LOP3.LUT R16, R16, 0x2, RZ, 0xfc, !PT ;  /* 0x0000000210100812 */ /* 0x000fe400078efcff */
[----:B------:R-:W-:-:S13]  /*16020*/  ISETP.NE.AND P2, PT, R2, 0x3, PT ;  /* 0x000000030200780c */ /* 0x000fda0003f45270 */
[----:B------:R-:W-:Y:S01]  /*16030*/  @P2 LOP3.LUT R16, R16, 0x4, RZ, 0xfc, !PT ;  /* 0x0000000410102812 */ /* 0x000fe200078efcff */
[----:B-1----:R-:W-:Y:S06]  /*16040*/  @!P2 BRA `(.L_x_14003) ;  /* 0x000000000004a947 */ /* 0x002fec0003800000 */
[----:B------:R-:W-:Y:S01]  /*16050*/  BPT.TRAP 0x1 ;  /* 0x000000040000795c */ /* 0x000fe20000300000 */
.L_x_14003:
[----:B------:R-:W2:Y:S04]  /*16060*/  LDL R0, [R1+0x4] ;  /* 0x0000040001007983 */ /* 0x000ea80000100800 */
[----:B------:R-:W3:Y:S01]  /*16070*/  LDL R2, [R1+0xc] ;  /* 0x00000c0001027983 */ /* 0x000ee20000100800 */
[----:B------:R-:W-:Y:S01]  /*16080*/  BSSY B0, `(.L_x_14004) ;  /* 0x0000007000007945 */ /* 0x000fe20003800000 */
[----:B------:R-:W-:Y:S01]  /*16090*/  SHF.R.S32.HI R29, RZ, 0x1f, R8 ;  /* 0x0000001fff1d7819 */ /* 0x000fe20000011408 */
[----:B--2---:R-:W-:Y:S01]  /*160a0*/  IMAD R0, R0, 0x8, R17 ;  /* 0x0000000800007824 */ /* 0x004fe200078e0211 */
[----:B---3--:R-:W-:-:S04]  /*160b0*/  SHF.L.U32 R2, R2, 0x1f, RZ ;  /* 0x0000001f02027819 */ /* 0x008fc800000006ff */
[----:B------:R-:W0:Y:S01]  /*160c0*/  SYNCS.PHASECHK.TRANS64.TRYWAIT P0, [R0+URZ+0x13280], R2 ;  /* 0x01328002000075a7 */ /* 0x000e22000800017f */
[----:B------:R1:W-:Y:S02]  /*160d0*/  STL [R1+0x8], R2 ;  /* 0x0000080201007387 */ /* 0x0003e40000100800 */
[----:B01----:R-:W-:Y:S05]  /*160e0*/  @!P0 BRA `(.L_x_14005) ;  /* 0x00000040000c8947 */ /* 0x003fea0003800000 */
.L_x_14076:
[----:B------:R-:W-:Y:S05]  /*160f0*/  BSYNC B0 ;  /* 0x0000000000007941 */ /* 0x000fea0003800000 */
.L_x_14004:
[----:B------:R-:W2:Y:S01]  /*16100*/  LDL R9, [R1+0x14] ;  /* 0x0000140001097983 */ /* 0x000ea20000100800 */
[----:B-----5:R-:W-:Y:S01]  /*16110*/  SHF.R.S32.HI R10, RZ, 0x1f, R7 ;  /* 0x0000001fff0a7819 */ /* 0x020fe20000011407 */
[----:B------:R-:W-:Y:S01]  /*16120*/  ULDC.64 UR4, c[0x0][0x328] ;  /* 0x0000ca0000047ab9 */ /* 0x000fe20000000a00 */
[----:B------:R-:W-:Y:S01]  /*16130*/  ULDC.64 UR6, c[0x0][0x338] ;  /* 0x0000ce0000067ab9 */ /* 0x000fe20000000a00 */
[----:B------:R-:W-:Y:S01]  /*16140*/  IMAD R4, R29, UR4, RZ ;  /* 0x000000041d047c24 */ /* 0x000fe2000f8e02ff */
[----:B------:R-:W-:Y:S01]  /*16150*/  ULDC.64 UR8, c[0x0][0x330] ;  /* 0x0000cc0000087ab9 */ /* 0x000fe20000000a00 */
[----:B------:R1:W-:Y:S01]  /*16160*/  STL [R1], R10 ;  /* 0x0000000a01007387 */ /* 0x0003e20000100800 */
[----:B0-----:R-:W-:Y:S01]  /*16170*/  IMAD.WIDE.U32 R2, R8, UR4, RZ ;  /* 0x0000000408027c25 */ /* 0x001fe2000f8e00ff */
[----:B------:R-:W-:Y:S01]  /*16180*/  ULDC.64 UR10, c[0x0][0x318] ;  /* 0x0000c600000a7ab9 */ /* 0x000fe20000000a00 */
[----:B------:R-:W-:Y:S01]  /*16190*/  LOP3.LUT P2, RZ, R16, 0x10, RZ, 0xc0, !PT ;  /* 0x0000001010ff7812 */ /* 0x000fe2000784c0ff */
[----:B------:R-:W3:Y:S01]  /*161a0*/  LDL R14, [R1+0x24] ;  /* 0x00002400010e7983 */ /* 0x000ee20000100800 */
[----:B------:R-:W-:-:S03]  /*161b0*/  IMAD R4, R8, UR5, R4 ;  /* 0x0000000508047c24 */ /* 0x000fc6000f8e0204 */
[----:B------:R-:W3:Y:S01]  /*161c0*/  LDL R13, [R1+0x4] ;  /* 0x00000400010d7983 */ /* 0x000ee20000100800 */
[----:B------:R-:W-:Y:S02]  /*161d0*/  IMAD.IADD R3, R3, 0x1, R4 ;  /* 0x0000000103037824 */ /* 0x000fe400078e0204 */
[----:B------:R-:W-:Y:S01]  /*161e0*/  IMAD R4, R10, UR6, RZ ;  /* 0x000000060a047c24 */ /* 0x000fe2000f8e02ff */
[----:B------:R-:W0:Y:S01]  /*161f0*/  S2R R15, SR_TID.X ;  /* 0x00000000000f7919 */ /* 0x000e220000002100 */
[----:B------:R-:W-:Y:S01]  /*16200*/  IMAD.WIDE.U32 R2, R7, UR6, R2 ;  /* 0x0000000607027c25 */ /* 0x000fe2000f8e0002 */
[----:B------:R-:W-:-:S03]  /*16210*/  SHF.R.S32.HI R27, RZ, 0x1f, R5 ;  /* 0x0000001fff1b7819 */ /* 0x000fc60000011405 */
[----:B------:R-:W-:-:S04]  /*16220*/  IMAD R4, R7, UR7, R4 ;  /* 0x0000000707047c24 */ /* 0x000fc8000f8e0204 */
[----:B------:R-:W-:Y:S01]  /*16230*/  IMAD.IADD R3, R3, 0x1, R4 ;  /* 0x0000000103037824 */ /* 0x000fe200078e0204 */
[----:B------:R-:W-:Y:S01]  /*16240*/  SHF.R.S32.HI R28, RZ, 0x1f, R6 ;  /* 0x0000001fff1c7819 */ /* 0x000fe20000011406 */
[----:B-1----:R-:W-:-:S04]  /*16250*/  IMAD.WIDE.U32 R10, R5, UR4, RZ ;  /* 0x00000004050a7c25 */ /* 0x002fc8000f8e00ff */
[----:B------:R-:W-:-:S03]  /*16260*/  IMAD.WIDE.U32 R2, R18, UR8, R2 ;  /* 0x0000000812027c25 */ /* 0x000fc6000f8e0002 */
[----:B------:R-:W-:Y:S02]  /*16270*/  IADD3 R2, P0, R2, UR10, RZ ;  /* 0x0000000a02027c10 */ /* 0x000fe4000ff1e0ff */
[----:B0-----:R-:W-:-:S04]  /*16280*/  LOP3.LUT R15, R15, 0x7f, RZ, 0xc0, !PT ;  /* 0x0000007f0f0f7812 */ /* 0x001fc800078ec0ff */
[----:B------:R-:W-:Y:S01]  /*16290*/  SHF.R.U32.HI R15, RZ, 0x2, R15 ;  /* 0x00000002ff0f7819 */ /* 0x000fe2000001160f */
[----:B--2---:R-:W-:Y:S02]  /*162a0*/  IMAD R4, R9, UR8, RZ ;  /* 0x0000000809047c24 */ /* 0x004fe4000f8e02ff */
[----:B------:R-:W-:-:S04]  /*162b0*/  IMAD R9, R27, UR4, RZ ;  /* 0x000000041b097c24 */ /* 0x000fc8000f8e02ff */
[----:B------:R-:W-:-:S04]  /*162c0*/  IMAD R9, R5, UR5, R9 ;  /* 0x0000000505097c24 */ /* 0x000fc8000f8e0209 */
[----:B------:R-:W-:Y:S02]  /*162d0*/  IMAD.IADD R11, R11, 0x1, R9 ;  /* 0x000000010b0b7824 */ /* 0x000fe400078e0209 */
[----:B------:R-:W-:Y:S02]  /*162e0*/  IMAD R9, R28, UR6, RZ ;  /* 0x000000061c097c24 */ /* 0x000fe4000f8e02ff */
[----:B------:R-:W-:-:S04]  /*162f0*/  IMAD.WIDE.U32 R10, R6, UR6, R10 ;  /* 0x00000006060a7c25 */ /* 0x000fc8000f8e000a */
[----:B------:R-:W-:-:S04]  /*16300*/  IMAD R9, R6, UR7, R9 ;  /* 0x0000000706097c24 */ /* 0x000fc8000f8e0209 */
[----:B------:R-:W-:Y:S02]  /*16310*/  IMAD.IADD R11, R11, 0x1, R9 ;  /* 0x000000010b0b7824 */ /* 0x000fe400078e0209 */
[C---:B------:R-:W-:Y:S02]  /*16320*/  IMAD R4, R18.reuse, UR9, R4 ;  /* 0x0000000912047c24 */ /* 0x040fe4000f8e0204 */
[----:B------:R-:W-:Y:S02]  /*16330*/  IMAD.MOV.U32 R9, RZ, RZ, -0xa0 ;  /* 0xffffff60ff097424 */ /* 0x000fe400078e00ff */
[----:B------:R-:W-:Y:S01]  /*16340*/  IMAD.WIDE.U32 R10, R18, UR8, R10 ;  /* 0x00000008120a7c25 */ /* 0x000fe2000f8e000a */
[----:B------:R-:W-:-:S03]  /*16350*/  IADD3.X R3, R3, UR11, R4, P0, !PT ;  /* 0x0000000b03037c10 */ /* 0x000fc600087fe404 */
[----:B------:R-:W-:Y:S01]  /*16360*/  IMAD R9, R12, R9, UR42 ;  /* 0x0000002a0c097e24 */ /* 0x000fe2000f8e0209 */
[----:B------:R-:W-:Y:S01]  /*16370*/  IADD3 R26, P0, R10, UR10, RZ ;  /* 0x0000000a0a1a7c10 */ /* 0x000fe2000ff1e0ff */
[----:B------:R-:W-:Y:S02]  /*16380*/  UMOV UR4, 0xffffffff ;  /* 0xffffffff00047882 */ /* 0x000fe40000000000 */
[----:B------:R-:W-:Y:S01]  /*16390*/  IMAD.IADD R9, R9, 0x1, -R15 ;  /* 0x0000000109097824 */ /* 0x000fe200078e0a0f */
[----:B------:R-:W-:Y:S01]  /*163a0*/  IADD3.X R25, R4, UR11, R11, P0, !PT ;  /* 0x0000000b04197c10 */ /* 0x000fe200087fe40b */
[----:B---3--:R-:W-:-:S03]  /*163b0*/  IMAD R19, R13, 0x2800, R14 ;  /* 0x000028000d137824 */ /* 0x008fc600078e020e */
[----:B------:R-:W-:Y:S01]  /*163c0*/  ISETP.GE.AND P5, PT, R9, 0x1, PT ;  /* 0x000000010900780c */ /* 0x000fe20003fa6270 */
[----:B------:R-:W-:-:S12]  /*163d0*/  BRA.DIV UR4, `(.L_x_14006) ;  /* 0x0000003e04687947 */ /* 0x000fd8000b800000 */
[----:B------:R-:W0:Y:S01]  /*163e0*/  S2R R10, SR_TID.X ;  /* 0x00000000000a7919 */ /* 0x000e220000002100 */
[----:B------:R-:W-:Y:S02]  /*163f0*/  LOP3.LUT R16, R16, 0xffffffdf, RZ, 0xc0, !PT ;  /* 0xffffffdf10107812 */ /* 0x000fe400078ec0ff */
[C---:B------:R-:W-:Y:S01]  /*16400*/  ISETP.GE.AND P4, PT, R9.reuse, 0x21, PT ;  /* 0x000000210900780c */ /* 0x040fe20003f86270 */
[----:B------:R-:W-:Y:S01]  /*16410*/  SHFL.IDX PT, R4, R3, RZ, 0x1c1f ;  /* 0x001c1fff03047589 */ /* 0x000fe200000e0000 */
[C---:B------:R-:W-:Y:S02]  /*16420*/  ISETP.GE.AND P3, PT, R9.reuse, 0x41, PT ;  /* 0x000000410900780c */ /* 0x040fe40003f66270 */
[----:B------:R-:W-:Y:S01]  /*16430*/  ISETP.GE.AND P1, PT, R9, 0x61, PT ;  /* 0x000000610900780c */ /* 0x000fe20003f26270 */
[----:B------:R-:W-:Y:S01]  /*16440*/  SHFL.IDX PT, R12, R2, 0x1, 0x1c1f ;  /* 0x003c1f00020c7f89 */ /* 0x000fe200000e0000 */
[----:B0-----:R-:W-:-:S03]  /*16450*/  IMAD.SHL.U32 R14, R10, 0x10, RZ ;  /* 0x000000100a0e7824 */ /* 0x001fc600078e00ff */
[----:B------:R-:W0:Y:S02]  /*16460*/  SHFL.IDX PT, R10, R2, RZ, 0x1c1f ;  /* 0x001c1fff020a7589 */ /* 0x000e2400000e0000 */
[----:B------:R-:W-:-:S04]  /*16470*/  LOP3.LUT R14, R14, 0x30, RZ, 0xc0, !PT ;  /* 0x000000300e0e7812 */ /* 0x000fc800078ec0ff */
[----:B0-----:R-:W-:-:S05]  /*16480*/  IADD3 R10, P0, R14, R10, RZ ;  /* 0x0000000a0e0a7210 */ /* 0x001fca0007f1e0ff */
[----:B------:R-:W-:Y:S01]  /*16490*/  IMAD.X R11, RZ, RZ, R4, P0 ;  /* 0x000000ffff0b7224 */ /* 0x000fe200000e0604 */
[----:B------:R-:W-:Y:S01]  /*164a0*/  ISETP.LT.OR P0, PT, R9, 0x1, P2 ;  /* 0x000000010900780c */ /* 0x000fe20001701670 */
[----:B------:R-:W-:-:S12]  /*164b0*/  IMAD.IADD R4, R17, 0x1, R19 ;  /* 0x0000000111047824 */ /* 0x000fd800078e0213 */
[----:B------:R0:W-:Y:S01]  /*164c0*/  LDGSTS.E.BYPASS.LTC128B.128 [R4+0x6000], desc[UR48][R10.64], !P0 ;  /* 0x060000000a047fae */ /* 0x0001e2000c101d70 */
[----:B------:R-:W-:-:S03]  /*164d0*/  IADD3 R12, P0, R14, R12, RZ ;  /* 0x0000000c0e0c7210 */ /* 0x000fc60007f1e0ff */
[----:B0-----:R-:W0:Y:S02]  /*164e0*/  SHFL.IDX PT, R10, R3, 0x1, 0x1c1f ;  /* 0x003c1f00030a7f89 */ /* 0x001e2400000e0000 */
[----:B0-----:R-:W-:Y:S01]  /*164f0*/  IMAD.X R13, RZ, RZ, R10, P0 ;  /* 0x000000ffff0d7224 */ /* 0x001fe200000e060a */
[----:B------:R-:W-:Y:S01]  /*16500*/  ISETP.LT.OR P0, PT, R9, 0x21, P2 ;  /* 0x000000210900780c */ /* 0x000fe20001701670 */
[----:B------:R-:W-:Y:S04]  /*16510*/  SHFL.IDX PT, R10, R3, 0x2, 0x1c1f ;  /* 0x005c1f00030a7f89 */ /* 0x000fe800000e0000 */
[----:B------:R-:W-:Y:S08]  /*16520*/  SHFL.IDX PT, R3, R3, 0x3, 0x1c1f ;  /* 0x007c1f0003037f89 */ /* 0x000ff000000e0000 */
[----:B------:R0:W-:Y:S04]  /*16530*/  LDGSTS.E.BYPASS.LTC128B.128 [R4+0x6800], desc[UR48][R12.64], !P0 ;  /* 0x068000000c047fae */ /* 0x0001e8000c101d70 */
[----:B0-----:R-:W0:Y:S04]  /*16540*/  SHFL.IDX PT, R12, R2, 0x2, 0x1c1f ;  /* 0x005c1f00020c7f89 */ /* 0x001e2800000e0000 */
[----:B------:R-:W1:Y:S01]  /*16550*/  SHFL.IDX PT, R2, R2, 0x3, 0x1c1f ;  /* 0x007c1f0002027f89 */ /* 0x000e6200000e0000 */
[----:B0-----:R-:W-:-:S05]  /*16560*/  IADD3 R12, P0, R14, R12, RZ ;  /* 0x0000000c0e0c7210 */ /* 0x001fca0007f1e0ff */
[----:B------:R-:W-:Y:S01]  /*16570*/  IMAD.X R13, RZ, RZ, R10, P0 ;  /* 0x000000ffff0d7224 */ /* 0x000fe200000e060a */
[----:B------:R-:W-:-:S13]  /*16580*/  ISETP.LT.OR P0, PT, R9, 0x41, P2 ;  /* 0x000000410900780c */ /* 0x000fda0001701670 */
[----:B------:R-:W-:Y:S01]  /*16590*/  LDGSTS.E.BYPASS.LTC128B.128 [R4+0x7000], desc[UR48][R12.64], !P0 ;  /* 0x070000000c047fae */ /* 0x000fe2000c101d70 */
[----:B-1----:R-:W-:-:S05]  /*165a0*/  IADD3 R2, P0, R14, R2, RZ ;  /* 0x000000020e027210 */ /* 0x002fca0007f1e0ff */
[----:B------:R-:W-:Y:S01]  /*165b0*/  IMAD.X R3, RZ, RZ, R3, P0 ;  /* 0x000000ffff037224 */ /* 0x000fe200000e0603 */
[----:B------:R-:W-:-:S13]  /*165c0*/  ISETP.LT.OR P0, PT, R9, 0x61, P2 ;  /* 0x000000610900780c */ /* 0x000fda0001701670 */
[----:B------:R0:W-:Y:S01]  /*165d0*/  LDGSTS.E.BYPASS.LTC128B.128 [R4+0x7800], desc[UR48][R2.64], !P0 ;  /* 0x0780000002047fae */ /* 0x0001e2000c101d70 */
[----:B------:R-:W-:-:S03]  /*165e0*/  ISETP.GE.AND P0, PT, R9, 0x81, PT ;  /* 0x000000810900780c */ /* 0x000fc60003f06270 */
[----:B0-----:R0:W1:Y:S10]  /*165f0*/  SHFL.IDX PT, R3, R25, RZ, 0x1c1f ;  /* 0x001c1fff19037589 */ /* 0x00107400000e0000 */
[----:B------:R-:W-:Y:S01]  /*16600*/  @P0 LOP3.LUT R16, R16, 0x20, RZ, 0xfc, !PT ;  /* 0x0000002010100812 */ /* 0x000fe200078efcff */
[----:B------:R0:W2:Y:S06]  /*16610*/  SHFL.IDX PT, R2, R26, RZ, 0x1c1f ;  /* 0x001c1fff1a027589 */ /* 0x0000ac00000e0000 */
.L_x_14088:
[----:B------:R-:W3:Y:S02]  /*16620*/  S2R R10, SR_TID.X ;  /* 0x00000000000a7919 */ /* 0x000ee40000002100 */
[----:B---3--:R-:W-:-:S05]  /*16630*/  IMAD.SHL.U32 R10, R10, 0x10, RZ ;  /* 0x000000100a0a7824 */ /* 0x008fca00078e00ff */
[----:B------:R-:W-:-:S04]  /*16640*/  LOP3.LUT R10, R10, 0x30, RZ, 0xc0, !PT ;  /* 0x000000300a0a7812 */ /* 0x000fc800078ec0ff */
[----:B--2---:R-:W-:-:S05]  /*16650*/  IADD3 R2, P0, R10, R2, RZ ;  /* 0x000000020a027210 */ /* 0x004fca0007f1e0ff */
[----:B-1----:R-:W-:Y:S01]  /*16660*/  IMAD.X R3, RZ, RZ, R3, P0 ;  /* 0x000000ffff037224 */ /* 0x002fe200000e0603 */
[----:B------:R-:W-:-:S13]  /*16670*/  ISETP.LT.OR P0, PT, R9, 0x81, P2 ;  /* 0x000000810900780c */ /* 0x000fda0001701670 */
[----:B------:R-:W-:Y:S01]  /*16680*/  @!PT LDS RZ, [RZ] ;  /* 0x00000000fffff984 */ /* 0x000fe20000000800 */
[----:B------:R-:W-:Y:S01]  /*16690*/  @!PT LDS RZ, [RZ] ;  /* 0x00000000fffff984 */ /* 0x000fe20000000800 */
[----:B------:R-:W-:Y:S01]  /*166a0*/  @!PT LDS RZ, [RZ] ;  /* 0x00000000fffff984 */ /* 0x000fe20000000800 */
[----:B------:R1:W-:Y:S01]  /*166b0*/  LDGSTS.E.BYPASS.LTC128B.128 [R4+0x8000], desc[UR48][R2.64], !P0 ;  /* 0x0800000002047fae */ /* 0x0003e2000c101d70 */
[----:B------:R-:W-:Y:S01]  /*166c0*/  PLOP3.LUT P0, PT, PT, PT, PT, 0x80, 0x0 ;  /* 0x000000000000781c */ /* 0x000fe20003f0f070 */
[----:B------:R-:W-:-:S12]  /*166d0*/  NOP ;  /* 0x0000000000007918 */ /* 0x000fd80000000000 */
.L_x_14007:
        /* <DEDUP_REMOVED lines=11> */
.L_x_14008:
[----:B------:R1:W-:Y:S01]  /*16790*/  SYNCS.ARRIVE.TRANS64.A1T0 RZ, [R0+URZ+0x13270], RZ ;  /* 0x013270ff00ff79a7 */ /* 0x0003e2000810003f */
[----:B------:R-:W-:Y:S05]  /*167a0*/  @!P6 BRA `(.L_x_14009) ;  /* 0x000000000004e947 */ /* 0x000fea0003800000 */
[----:B------:R-:W-:Y:S01]  /*167b0*/  BPT.TRAP 0x1 ;  /* 0x000000040000795c */ /* 0x000fe20000300000 */
.L_x_14009:
[----:B------:R-:W2:Y:S01]  /*167c0*/  LDL R2, [R1+0x8] ;  /* 0x0000080001027983 */ /* 0x000ea20000100800 */
[----:B------:R-:W-:Y:S01]  /*167d0*/  BSSY B0, `(.L_x_14010) ;  /* 0x0000003000007945 */ /* 0x000fe20003800000 */
[----:B--2---:R-:W2:Y:S03]  /*167e0*/  SYNCS.PHASECHK.TRANS64.TRYWAIT P0, [R0+URZ+0x13240], R2 ;  /* 0x01324002000075a7 */ /* 0x004ea6000800017f */
[----:B--2---:R-:W-:Y:S05]  /*167f0*/  @!P0 BRA `(.L_x_14011) ;  /* 0x0000004000008947 */ /* 0x004fea0003800000 */
.L_x_14089:
[----:B------:R-:W-:Y:S05]  /*16800*/  BSYNC B0 ;  /* 0x0000000000007941 */ /* 0x000fea0003800000 */
.L_x_14010:
        /* <DEDUP_REMOVED lines=8> */
[----:B------:R-:W-:-:S04]  /*16890*/  IMAD.WIDE.U32 R2, R7, UR6, R2 ;  /* 0x0000000607027c25 */ /* 0x000fc8000f8e0002 */
[----:B---3--:R-:W-:Y:S02]  /*168a0*/  IMAD R8, R10, UR6, RZ ;  /* 0x000000060a087c24 */ /* 0x008fe4000f8e02ff */
[----:B------:R-:W-:Y:S02]  /*168b0*/  IMAD R10, R28, UR6, RZ ;  /* 0x000000061c0a7c24 */ /* 0x000fe4000f8e02ff */
[----:B------:R-:W-:Y:S02]  /*168c0*/  IMAD R8, R7, UR7, R8 ;  /* 0x0000000707087c24 */ /* 0x000fe4000f8e0208 */
[----:B------:R-:W-:Y:S02]  /*168d0*/  IMAD R7, R27, UR4, RZ ;  /* 0x000000041b077c24 */ /* 0x000fe4000f8e02ff */
[----:B------:R-:W-:Y:S02]  /*168e0*/  IMAD.IADD R9, R3, 0x1, R8 ;  /* 0x0000000103097824 */ /* 0x000fe400078e0208 */
[----:B------:R-:W-:-:S02]  /*168f0*/  IMAD.MOV.U32 R8, RZ, RZ, R2 ;  /* 0x000000ffff087224 */ /* 0x000fc400078e0002 */
[C---:B------:R-:W-:Y:S02]  /*16900*/  IMAD R7, R5.reuse, UR5, R7 ;  /* 0x0000000505077c24 */ /* 0x040fe4000f8e0207 */
        /* <DEDUP_REMOVED lines=18> */
[----:B------:R-:W-:Y:S01]  /*16a30*/  LOP3.LUT P2, RZ, R16, 0x1, RZ, 0xc0, !PT ;  /* 0x0000000110ff7812 */ /* 0x000fe2000784c0ff */
[----:B------:R-:W3:Y:S04]  /*16a40*/  SHFL.IDX PT, R3, R6, RZ, 0x1c1f ;  /* 0x001c1fff06037589 */ /* 0x000ee800000e0000 */
[----:B------:R-:W-:Y:S04]  /*16a50*/  SHFL.IDX PT, R7, R7, RZ, 0x1c1f ;  /* 0x001c1fff07077589 */ /* 0x000fe800000e0000 */
[----:B------:R-:W-:Y:S01]  /*16a60*/  SHFL.IDX PT, R14, R8, RZ, 0x1c1f ;  /* 0x001c1fff080e7589 */ /* 0x000fe200000e0000 */
[----:B--2---:R-:W-:-:S03]  /*16a70*/  IMAD.SHL.U32 R9, R2, 0x10, RZ ;  /* 0x0000001002097824 */ /* 0x004fc600078e00ff */
[----:B------:R-:W2:Y:S02]  /*16a80*/  SHFL.IDX PT, R2, R5, RZ, 0x1c1f ;  /* 0x001c1fff05027589 */ /* 0x000ea400000e0000 */
[----:B------:R-:W-:-:S04]  /*16a90*/  LOP3.LUT R9, R9, 0x30, RZ, 0xc0, !PT ;  /* 0x0000003009097812 */ /* 0x000fc800078ec0ff */
[----:B---3--:R-:W-:-:S05]  /*16aa0*/  @P5 IADD3 R3, P0, R9, R3, RZ ;  /* 0x0000000309035210 */ /* 0x008fca0007f1e0ff */
[----:B--2---:R-:W-:-:S05]  /*16ab0*/  @P5 IMAD.X R2, RZ, RZ, R2, P0 ;  /* 0x000000ffff025224 */ /* 0x004fca00000e0602 */
        /* <DEDUP_REMOVED lines=17> */
[----:B---3--:R-:W-:-:S05]  /*16bd0*/  @P3 IMAD.X R2, RZ, RZ, R2, P0 ;  /* 0x000000ffff023224 */ /* 0x008fca00000e0602 */
[----:B------:R-:W-:-:S04]  /*16be0*/  @P3 LOP3.LUT R3, R3, R2, RZ, 0x3c, !PT ;  /* 0x0000000203033212 */ /* 0x000fc800078e3cff */
[----:B------:R-:W-:-:S04]  /*16bf0*/  @P3 LOP3.LUT R2, R3, R2, RZ, 0x3c, !PT ;  /* 0x0000000203023212 */ /* 0x000fc800078e3cff */
[----:B------:R-:W-:-:S05]  /*16c00*/  @P3 LOP3.LUT R3, R3, R2, RZ, 0x3c, !PT ;  /* 0x0000000203033212 */ /* 0x000fca00078e3cff */
[----:B------:R4:W-:Y:S02]  /*16c10*/  @P3 LDGSTS.E.BYPASS.LTC128B.128 [R4+0xf000], desc[UR48][R2.64], !P2 ;  /* 0x0f00000002043fae */ /* 0x0009e4000d101d70 */
[----:B----4-:R-:W-:-:S05]  /*16c20*/  @P1 IADD3 R2, P0, R9, R6, RZ ;  /* 0x0000000609021210 */ /* 0x010fca0007f1e0ff */
[----:B-----5:R-:W-:-:S05]  /*16c30*/  @P1 IMAD.X R3, RZ, RZ, R5, P0 ;  /* 0x000000ffff031224 */ /* 0x020fca00000e0605 */
[----:B------:R2:W-:Y:S03]  /*16c40*/  @P1 LDGSTS.E.BYPASS.LTC128B.128 [R4+0xf800], desc[UR48][R2.64], !P2 ;  /* 0x0f80000002041fae */ /* 0x0005e6000d101d70 */
.L_x_14101:
[----:B------:R-:W-:Y:S01]  /*16c50*/  LOP3.LUT P0, RZ, R16, 0x20, RZ, 0xc0, !PT ;  /* 0x0000002010ff7812 */ /* 0x000fe2000780c0ff */
[----:B------:R-:W-:-:S12]  /*16c60*/  BSSY B0, `(.L_x_14013) ;  /* 0x000000c000007945 */ /* 0x000fd80003800000 */
[----:B------:R-:W-:Y:S05]  /*16c70*/  @!P0 BRA `(.L_x_14014) ;  /* 0x0000000000288947 */ /* 0x000fea0003800000 */
[----:B--2---:R-:W2:Y:S01]  /*16c80*/  S2R R2, SR_TID.X ;  /* 0x0000000000027919 */ /* 0x004ea20000002100 */
[----:B------:R-:W-:Y:S01]  /*16c90*/  LOP3.LUT P1, RZ, R16, 0x1, RZ, 0xc0, !PT ;  /* 0x0000000110ff7812 */ /* 0x000fe2000782c0ff */
[----:B--2---:R-:W-:-:S05]  /*16ca0*/  IMAD.SHL.U32 R2, R2, 0x10, RZ ;  /* 0x0000001002027824 */ /* 0x004fca00078e00ff */
[----:B------:R-:W-:-:S04]  /*16cb0*/  LOP3.LUT R2, R2, 0x30, RZ, 0xc0, !PT ;  /* 0x0000003002027812 */ /* 0x000fc800078ec0ff */
[----:B------:R-:W-:-:S05]  /*16cc0*/  IADD3 R2, P0, R2, R14, RZ ;  /* 0x0000000e02027210 */ /* 0x000fca0007f1e0ff */
[----:B------:R-:W-:-:S05]  /*16cd0*/  IMAD.X R3, RZ, RZ, R7, P0 ;  /* 0x000000ffff037224 */ /* 0x000fca00000e0607 */
[----:B------:R-:W-:Y:S01]  /*16ce0*/  @!PT LDS RZ, [RZ] ;  /* 0x00000000fffff984 */ /* 0x000fe20000000800 */
[----:B------:R-:W-:Y:S01]  /*16cf0*/  @!PT LDS RZ, [RZ] ;  /* 0x00000000fffff984 */ /* 0x000fe20000000800 */
[----:B------:R-:W-:Y:S01]  /*16d00*/  @!PT LDS RZ, [RZ] ;  /* 0x00000000fffff984 */ /* 0x000fe20000000800 */
[----:B------:R3:W-:Y:S03]  /*16d10*/  LDGSTS.E.BYPASS.LTC128B.128 [R4+0x10000], desc[UR48][R2.64], !P1 ;  /* 0x1000000002047fae */ /* 0x0007e6000c901d70 */
.L_x_14014:
[----:B------:R-:W-:Y:S05]  /*16d20*/  BSYNC B0 ;  /* 0x0000000000007941 */ /* 0x000fea0003800000 */
.L_x_14013:
[----:B------:R-:W-:Y:S01]  /*16d30*/  NOP ;  /* 0x0000000000007918 */ /* 0x000fe20000000000 */
[----:B------:R-:W-:-:S13]  /*16d40*/  PLOP3.LUT P0, PT, PT, PT, PT, 0x80, 0x0 ;  /* 0x000000000000781c */ /* 0x000fda0003f0f070 */
.L_x_14015:
        /* <DEDUP_REMOVED lines=11> */
.L_x_14016:
[----:B------:R2:W-:Y:S02]  /*16e00*/  SYNCS.ARRIVE.TRANS64.A1T0 RZ, [R0+URZ+0x13230], RZ ;  /* 0x013230ff00ff79a7 */ /* 0x0005e4000810003f */
[----:B------:R-:W-:Y:S05]  /*16e10*/  WARPSYNC.ALL ;  /* 0x0000000000007948 */ /* 0x000fea0003800000 */
[----:B------:R-:W-:Y:S01]  /*16e20*/  BSSY B6, `(.L_x_14017) ;  /* 0x0000015000067945 */ /* 0x000fe20003800000 */
[----:B-12---:R-:W-:Y:S01]  /*16e30*/  VIADD R0, R17, 0xb000 ;  /* 0x0000b00011007836 */ /* 0x006fe20000000000 */
        /* <DEDUP_REMOVED lines=19> */
.L_x_14018:
[----:B------:R-:W-:Y:S05]  /*16f70*/  BSYNC B6 ;  /* 0x0000000000067941 */ /* 0x000fea0003800000 */
.L_x_14017:
[----:B------:R-:W1:Y:S01]  /*16f80*/  S2R R2, SR_TID.X ;  /* 0x0000000000027919 */ /* 0x000e620000002100 */
[----:B------:R2:W5:Y:S01]  /*16f90*/  LDL R9, [R1+0x2c] ;  /* 0x00002c0001097983 */ /* 0x0005620000100800 */
[----:B------:R-:W-:Y:S01]  /*16fa0*/  UISETP.NE.AND UP0, UPT, UR52, URZ, UPT ;  /* 0x0000003f3400728c */ /* 0x000fe2000bf05270 */
[----:B------:R-:W-:Y:S01]  /*16fb0*/  R2UR UR7, R18 ;  /* 0x00000000120772ca */ /* 0x000fe200000e0000 */
[----:B------:R-:W-:Y:S01]  /*16fc0*/  ULDC.64 UR8, c[0x0][0x2d8] ;  /* 0x0000b60000087ab9 */ /* 0x000fe20000000a00 */
[----:B------:R-:W-:Y:S01]  /*16fd0*/  ULDC UR12, c[0x0][0x448] ;  /* 0x00011200000c7ab9 */ /* 0x000fe20000000800 */
[----:B------:R-:W-:Y:S01]  /*16fe0*/  ULDC.64 UR10, c[0x0][0x280] ;  /* 0x0000a000000a7ab9 */ /* 0x000fe20000000a00 */
[----:B-1----:R-:W-:-:S06]  /*16ff0*/  LOP3.LUT R19, R2, 0x7f, RZ, 0xc0, !PT ;  /* 0x0000007f02137812 */ /* 0x002fcc00078ec0ff */
[----:B------:R-:W-:Y:S01]  /*17000*/  @UP0 ULDC UR4, c[0x0][0x44c] ;  /* 0x0001130000040ab9 */ /* 0x000fe20000000800 */
[----:B------:R-:W-:Y:S01]  /*17010*/  @UP0 ULDC UR13, c[0x0][0x44c] ;  /* 0x00011300000d0ab9 */ /* 0x000fe20000000800 */
[----:B------:R-:W-:Y:S02]  /*17020*/  SHF.R.U32.HI R20, RZ, 0x2, R19 ;  /* 0x00000002ff147819 */ /* 0x000fe40000011613 */
[----:B------:R-:W3:Y:S01]  /*17030*/  LDL R19, [R1+0x14] ;  /* 0x0000140001137983 */ /* 0x000ee20000100800 */
[----:B------:R-:W-:Y:S01]  /*17040*/  IMAD.SHL.U32 R2, R2, 0x20, RZ ;  /* 0x0000002002027824 */ /* 0x000fe200078e00ff */
[----:B------:R-:W-:Y:S02]  /*17050*/  PLOP3.LUT P0, PT, PT, PT, UP0, 0x80, 0x0 ;  /* 0x000000000000781c */ /* 0x000fe40003f0f008 */
[----:B------:R-:W-:Y:S02]  /*17060*/  LOP3.LUT P5, RZ, R16, 0x40, RZ, 0xc0, !PT ;  /* 0x0000004010ff7812 */ /* 0x000fe400078ac0ff */
[----:B------:R-:W-:-:S05]  /*17070*/  LOP3.LUT R2, R20, 0x60, R2, 0xf8, !PT ;  /* 0x0000006014027812 */ /* 0x000fca00078ef802 */
[----:B------:R-:W-:-:S04]  /*17080*/  VIADD R6, R2, UR43 ;  /* 0x0000002b02067c36 */ /* 0x000fc80008000000 */
[----:B------:R-:W-:Y:S01]  /*17090*/  @P0 IMAD.HI.U32 R0, R6, UR4, RZ ;  /* 0x0000000406000c27 */ /* 0x000fe2000f8e00ff */
[----:B------:R-:W-:Y:S01]  /*170a0*/  PLOP3.LUT P0, PT, PT, PT, UP0, 0x80, 0x0 ;  /* 0x000000000000781c */ /* 0x000fe20003f0f008 */
[----:B------:R-:W-:Y:S02]  /*170b0*/  @UP0 ULDC UR4, c[0x0][0x450] ;  /* 0x0001140000040ab9 */ /* 0x000fe40000000800 */
[----:B------:R-:W-:-:S10]  /*170c0*/  IMAD.MOV.U32 R2, RZ, RZ, R6 ;  /* 0x000000ffff027224 */ /* 0x000fd400078e0006 */
[----:B------:R-:W-:Y:S02]  /*170d0*/  @P0 SHF.R.U32.HI R2, RZ, UR4, R0 ;  /* 0x00000004ff020c19 */ /* 0x000fe40008011600 */
[----:B------:R-:W-:Y:S02]  /*170e0*/  R2UR UR4, R18 ;  /* 0x00000000120472ca */ /* 0x000fe400000e0000 */
[----:B------:R-:W-:-:S11]  /*170f0*/  SHF.R.S32.HI R0, RZ, 0x1f, R2 ;  /* 0x0000001fff007819 */ /* 0x000fd60000011402 */
[----:B------:R-:W-:Y:S01]  /*17100*/  UIMAD.WIDE.U32 UR4, UR4, UR8, URZ ;  /* 0x00000008040472a5 */ /* 0x000fe2000f8e003f */
[----:B------:R-:W1:Y:S02]  /*17110*/  S2R R20, SR_TID.X ;  /* 0x0000000000147919 */ /* 0x000e640000002100 */
[----:B-1----:R-:W-:-:S05]  /*17120*/  IMAD.SHL.U32 R10, R20, 0x10, RZ ;  /* 0x00000010140a7824 */ /* 0x002fca00078e00ff */
[----:B------:R-:W-:Y:S02]  /*17130*/  LOP3.LUT R10, R10, 0x30, RZ, 0xc0, !PT ;  /* 0x000000300a0a7812 */ /* 0x000fe400078ec0ff */
[----:B---3--:R-:W-:-:S13]  /*17140*/  R2UR UR6, R19 ;  /* 0x00000000130672ca */ /* 0x008fda00000e0000 */
        /* <DEDUP_REMOVED lines=13> */
[----:B------:R-:W-:Y:S02]  /*17220*/  IMAD.MOV R0, RZ, RZ, -R2 ;  /* 0x000000ffff007224 */ /* 0x000fe400078e0a02 */
        /* <DEDUP_REMOVED lines=15> */
[----:B------:R-:W-:-:S10]  /*17320*/  IMAD.MOV.U32 R2, RZ, RZ, R6 ;  /* 0x000000ffff027224 */ /* 0x000fd400078e0006 */
        /* <DEDUP_REMOVED lines=13> */
[----:B------:R-:W-:Y:S02]  /*17400*/  IADD3 R5, P0, R2, UR10, RZ ;  /* 0x0000000a02057c10 */ /* 0x000fe4000ff1e0ff */
[----:B------:R-:W-:Y:S02]  /*17410*/  LOP3.LUT R19, R20, 0x7f, RZ, 0xc0, !PT ;  /* 0x0000007f14137812 */ /* 0x000fe400078ec0ff */
[----:B------:R-:W-:Y:S02]  /*17420*/  IADD3.X R7, R3, UR11, R7, P0, !PT ;  /* 0x0000000b03077c10 */ /* 0x000fe400087fe407 */
[----:B------:R-:W-:Y:S01]  /*17430*/  SHF.R.U32.HI R19, RZ, 0x2, R19 ;  /* 0x00000002ff137819 */ /* 0x000fe20000011613 */
[----:B--2---:R-:W-:Y:S06]  /*17440*/  BRA.DIV UR4, `(.L_x_14019) ;  /* 0x0000003a04907947 */ /* 0x004fec000b800000 */
[----:B------:R-:W1:Y:S01]  /*17450*/  SHFL.IDX PT, R3, R0, RZ, 0x1c1f ;  /* 0x001c1fff00037589 */ /* 0x000e6200000e0000 */
[----:B------:R-:W-:-:S03]  /*17460*/  VIADD R6, R19, UR43 ;  /* 0x0000002b13067c36 */ /* 0x000fc60008000000 */
[----:B------:R-:W2:Y:S02]  /*17470*/  SHFL.IDX PT, R2, R4, RZ, 0x1c1f ;  /* 0x001c1fff04027589 */ /* 0x000ea400000e0000 */
[----:B------:R-:W-:Y:S02]  /*17480*/  ISETP.GE.AND P1, PT, R6, UR41, PT ;  /* 0x0000002906007c0c */ /* 0x000fe4000bf26270 */
[----:B------:R-:W-:Y:S11]  /*17490*/  SHFL.IDX PT, R14, R5, 0x1, 0x1c1f ;  /* 0x003c1f00050e7f89 */ /* 0x000ff600000e0000 */
[----:B-1----:R-:W-:-:S05]  /*174a0*/  @!P1 IADD3 R3, P0, R10, R3, RZ ;  /* 0x000000030a039210 */ /* 0x002fca0007f1e0ff */
[----:B--2---:R-:W-:-:S05]  /*174b0*/  @!P1 IMAD.X R2, RZ, RZ, R2, P0 ;  /* 0x000000ffff029224 */ /* 0x004fca00000e0602 */
[----:B------:R-:W-:-:S04]  /*174c0*/  @!P1 LOP3.LUT R3, R3, R2, RZ, 0x3c, !PT ;  /* 0x0000000203039212 */ /* 0x000fc800078e3cff */
[----:B------:R-:W-:-:S04]  /*174d0*/  @!P1 LOP3.LUT R2, R3, R2, RZ, 0x3c, !PT ;  /* 0x0000000203029212 */ /* 0x000fc800078e3cff */
[----:B------:R-:W-:-:S05]  /*174e0*/  @!P1 LOP3.LUT R3, R3, R2, RZ, 0x3c, !PT ;  /* 0x0000000203039212 */ /* 0x000fca00078e3cff */
[----:B-----5:R1:W-:Y:S02]  /*174f0*/  @!P1 LDGSTS.E.BYPASS.LTC128B.128 [R9+0xb000], desc[UR48][R2.64], !P5 ;  /* 0x0b00000002099fae */ /* 0x0203e4000e901d70 */
[----:B-1----:R-:W-:Y:S02]  /*17500*/  VIADD R2, R6, 0x20 ;  /* 0x0000002006027836 */ /* 0x002fe40000000000 */
[----:B------:R-:W1:Y:S03]  /*17510*/  SHFL.IDX PT, R3, R0, 0x1, 0x1c1f ;  /* 0x003c1f0000037f89 */ /* 0x000e6600000e0000 */
[----:B------:R-:W-:Y:S02]  /*17520*/  ISETP.GE.AND P1, PT, R2, UR41, PT ;  /* 0x0000002902007c0c */ /* 0x000fe4000bf26270 */
[----:B------:R-:W2:Y:S11]  /*17530*/  SHFL.IDX PT, R2, R4, 0x1, 0x1c1f ;  /* 0x003c1f0004027f89 */ /* 0x000eb600000e0000 */
[----:B-1----:R-:W-:-:S05]  /*17540*/  @!P1 IADD3 R3, P0, R10, R3, RZ ;  /* 0x000000030a039210 */ /* 0x002fca0007f1e0ff */
[----:B--2---:R-:W-:-:S05]  /*17550*/  @!P1 IMAD.X R2, RZ, RZ, R2, P0 ;  /* 0x000000ffff029224 */ /* 0x004fca00000e0602 */
[----:B------:R-:W-:-:S04]  /*17560*/  @!P1 LOP3.LUT R3, R3, R2, RZ, 0x3c, !PT ;  /* 0x0000000203039212 */ /* 0x000fc800078e3cff */
[----:B------:R-:W-:-:S04]  /*17570*/  @!P1 LOP3.LUT R2, R3, R2, RZ, 0x3c, !PT ;  /* 0x0000000203029212 */ /* 0x000fc800078e3cff */
[----:B------:R-:W-:-:S05]  /*17580*/  @!P1 LOP3.LUT R3, R3, R2, RZ, 0x3c, !PT ;  /* 0x0000000203039212 */ /* 0x000fca00078e3cff */
[----:B------:R1:W-:Y:S02]  /*17590*/  @!P1 LDGSTS.E.BYPASS.LTC128B.128 [R9+0xb800], desc[UR48][R2.64], !P5 ;  /* 0x0b80000002099fae */ /* 0x0003e4000e901d70 */
[----:B-1----:R-:W-:Y:S02]  /*175a0*/  VIADD R2, R6, 0x40 ;  /* 0x0000004006027836 */ /* 0x002fe40000000000 */
[----:B------:R-:W1:Y:S03]  /*175b0*/  SHFL.IDX PT, R3, R0, 0x2, 0x1c1f ;  /* 0x005c1f0000037f89 */ /* 0x000e6600000e0000 */
[----:B------:R-:W-:Y:S01]  /*175c0*/  ISETP.GE.AND P1, PT, R2, UR41, PT ;  /* 0x0000002902007c0c */ /* 0x000fe2000bf26270 */
[----:B------:R-:W-:Y:S04]  /*175d0*/  SHFL.IDX PT, R0, R0, 0x3, 0x1c1f ;  /* 0x007c1f0000007f89 */ /* 0x000fe800000e0000 */
[----:B------:R-:W2:Y:S04]  /*175e0*/  SHFL.IDX PT, R2, R4, 0x2, 0x1c1f ;  /* 0x005c1f0004027f89 */ /* 0x000ea800000e0000 */
[----:B------:R-:W3:Y:S04]  /*175f0*/  SHFL.IDX PT, R4, R4, 0x3, 0x1c1f ;  /* 0x007c1f0004047f89 */ /* 0x000ee800000e0000 */
[----:B-1----:R-:W-:-:S05]  /*17600*/  @!P1 IADD3 R3, P0, R10, R3, RZ ;  /* 0x000000030a039210 */ /* 0x002fca0007f1e0ff */
[----:B--2---:R-:W-:-:S05]  /*17610*/  @!P1 IMAD.X R2, RZ, RZ, R2, P0 ;  /* 0x000000ffff029224 */ /* 0x004fca00000e0602 */
[----:B------:R-:W-:-:S04]  /*17620*/  @!P1 LOP3.LUT R3, R3, R2, RZ, 0x3c, !PT ;  /* 0x0000000203039212 */ /* 0x000fc800078e3cff */
[----:B------:R-:W-:-:S04]  /*17630*/  @!P1 LOP3.LUT R2, R3, R2, RZ, 0x3c, !PT ;  /* 0x0000000203029212 */ /* 0x000fc800078e3cff */
[----:B------:R-:W-:-:S05]  /*17640*/  @!P1 LOP3.LUT R3, R3, R2, RZ, 0x3c, !PT ;  /* 0x0000000203039212 */ /* 0x000fca00078e3cff */
[----:B------:R1:W-:Y:S02]  /*17650*/  @!P1 LDGSTS.E.BYPASS.LTC128B.128 [R9+0xc000], desc[UR48][R2.64], !P5 ;  /* 0x0c00000002099fae */ /* 0x0003e4000e901d70 */
[----:B-1----:R-:W-:-:S05]  /*17660*/  VIADD R2, R6, 0x60 ;  /* 0x0000006006027836 */ /* 0x002fca0000000000 */
[----:B------:R-:W-:-:S13]  /*17670*/  ISETP.GE.AND P1, PT, R2, UR41, PT ;  /* 0x0000002902007c0c */ /* 0x000fda000bf26270 */
[----:B------:R-:W-:-:S05]  /*17680*/  @!P1 IADD3 R0, P0, R10, R0, RZ ;  /* 0x000000000a009210 */ /* 0x000fca0007f1e0ff */
[----:B---3--:R-:W-:-:S04]  /*17690*/  @!P1 IMAD.X R2, RZ, RZ, R4, P0 ;  /* 0x000000ffff029224 */ /* 0x008fc800000e0604 */
[----:B------:R-:W-:Y:S02]  /*176a0*/  @!P1 IMAD.MOV.U32 R3, RZ, RZ, R2 ;  /* 0x000000ffff039224 */ /* 0x000fe400078e0002 */
[----:B------:R-:W-:Y:S02]  /*176b0*/  @!P1 IMAD.MOV.U32 R2, RZ, RZ, R0 ;  /* 0x000000ffff029224 */ /* 0x000fe400078e0000 */
[----:B------:R-:W-:Y:S04]  /*176c0*/  SHFL.IDX PT, R0, R7, RZ, 0x1c1f ;  /* 0x001c1fff07007589 */ /* 0x000fe800000e0000 */
[----:B------:R1:W-:Y:S04]  /*176d0*/  @!P1 LDGSTS.E.BYPASS.LTC128B.128 [R9+0xc800], desc[UR48][R2.64], !P5 ;  /* 0x0c80000002099fae */ /* 0x0003e8000e901d70 */
[----:B------:R-:W-:Y:S04]  /*176e0*/  SHFL.IDX PT, R7, R7, 0x1, 0x1c1f ;  /* 0x003c1f0007077f89 */ /* 0x000fe800000e0000 */
[----:B-1----:R-:W1:Y:S01]  /*176f0*/  SHFL.IDX PT, R2, R5, RZ, 0x1c1f ;  /* 0x001c1fff05027589 */ /* 0x002e6200000e0000 */
[----:B------:R-:W-:-:S05]  /*17700*/  VIADD R3, R6, 0x80 ;  /* 0x0000008006037836 */ /* 0x000fca0000000000 */
[----:B------:R-:W-:-:S13]  /*17710*/  ISETP.GE.AND P1, PT, R3, UR41, PT ;  /* 0x0000002903007c0c */ /* 0x000fda000bf26270 */
[----:B-1----:R-:W-:-:S05]  /*17720*/  @!P1 IADD3 R2, P0, R10, R2, RZ ;  /* 0x000000020a029210 */ /* 0x002fca0007f1e0ff */
[----:B------:R-:W-:-:S04]  /*17730*/  @!P1 IMAD.X R0, RZ, RZ, R0, P0 ;  /* 0x000000ffff009224 */ /* 0x000fc800000e0600 */
[----:B------:R-:W-:-:S05]  /*17740*/  @!P1 IMAD.MOV.U32 R3, RZ, RZ, R0 ;  /* 0x000000ffff039224 */ /* 0x000fca00078e0000 */
[----:B------:R1:W-:Y:S02]  /*17750*/  @!P1 LDGSTS.E.BYPASS.LTC128B.128 [R9+0xd000], desc[UR48][R2.64], !P5 ;  /* 0x0d00000002099fae */ /* 0x0003e4000e901d70 */
.L_x_14114:
[----:B------:R-:W-:-:S05]  /*17760*/  VIADD R6, R6, 0xa0 ;  /* 0x000000a006067836 */ /* 0x000fca0000000000 */
[----:B------:R-:W-:-:S13]  /*17770*/  ISETP.GE.AND P0, PT, R6, UR41, PT ;  /* 0x0000002906007c0c */ /* 0x000fda000bf06270 */
        /* <DEDUP_REMOVED lines=8> */
.L_x_14020:
        /* <DEDUP_REMOVED lines=18> */
.L_x_14115:
[----:B------:R-:W-:Y:S05]  /*17920*/  BSYNC B0 ;  /* 0x0000000000007941 */ /* 0x000fea0003800000 */
.L_x_14021:
[----:B------:R-:W-:-:S04]  /*17930*/  UIADD3 UR4, UR44, -0x2, URZ ;  /* 0xfffffffe2c047890 */ /* 0x000fc8000fffe03f */
[----:B------:R-:W-:-:S06]  /*17940*/  UISETP.GE.AND UP0, UPT, UR4, UR45, UPT ;  /* 0x0000002d0400728c */ /* 0x000fcc000bf06270 */
[----:B------:R-:W-:-:S13]  /*17950*/  PLOP3.LUT P0, PT, PT, PT, UP0, 0x40, 0x0 ;  /* 0x000000000000781c */ /* 0x000fda0003f0e808 */
[----:B------:R-:W-:Y:S05]  /*17960*/  @P0 BRA `(.L_x_14023) ;  /* 0x0000001400780947 */ /* 0x000fea0003800000 */
[----:B-1----:R-:W-:Y:S01]  /*17970*/  IMAD.U32 R0, RZ, RZ, UR4 ;  /* 0x00000004ff007e24 */ /* 0x002fe2000f8e00ff */
[----:B------:R1:W5:Y:S04]  /*17980*/  LDL.LU R21, [R1+0x4] ;  /* 0x0000040001157983 */ /* 0x0003680000300800 */
[----:B0-----:R1:W5:Y:S04]  /*17990*/  LDL.LU R25, [R1+0xc] ;  /* 0x00000c0001197983 */ /* 0x0013680000300800 */
[----:B------:R1:W-:Y:S02]  /*179a0*/  STL [R1+0x8], R0 ;  /* 0x0000080001007387 */ /* 0x0003e40000100800 */
.L_x_14043:
[----:B--2---:R-:W2:Y:S01]  /*179b0*/  LDL R2, [R1+0x1c] ;  /* 0x00001c0001027983 */ /* 0x004ea20000100800 */
[----:B0-----:R-:W0:Y:S03]  /*179c0*/  LDC R3, c[0x0][0x430] ;  /* 0x00010c00ff037b82 */ /* 0x001e260000000800 */
[----:B------:R-:W3:Y:S04]  /*179d0*/  LDL R5, [R1+0x18] ;  /* 0x0000180001057983 */ /* 0x000ee80000100800 */
[----:B------:R-:W4:Y:S04]  /*179e0*/  LDL R10, [R1+0x10] ;  /* 0x00001000010a7983 */ /* 0x000f280000100800 */
[----:B------:R-:W2:Y:S01]  /*179f0*/  LDL.LU R14, [R1+0x8] ;  /* 0x00000800010e7983 */ /* 0x000ea20000300800 */
[----:B-1----:R-:W1:Y:S01]  /*17a00*/  S2R R0, SR_TID.X ;  /* 0x0000000000007919 */ /* 0x002e620000002100 */
[----:B------:R-:W1:Y:S01]  /*17a10*/  S2R R7, SR_TID.X ;  /* 0x0000000000077919 */ /* 0x000e620000002100 */
[----:B0-----:R-:W-:-:S13]  /*17a20*/  ISETP.NE.AND P0, PT, R3, 0x1, PT ;  /* 0x000000010300780c */ /* 0x001fda0003f05270 */
[----:B------:R-:W0:Y:S08]  /*17a30*/  @P0 LDC R4, c[0x0][0x434] ;  /* 0x00010d00ff040b82 */ /* 0x000e300000000800 */
[----:B------:R-:W0:Y:S01]  /*17a40*/  @P0 LDC R3, c[0x0][0x438] ;  /* 0x00010e00ff030b82 */ /* 0x000e220000000800 */
[----:B-1----:R-:W-:Y:S01]  /*17a50*/  LOP3.LUT R6, R0, 0x7f, RZ, 0xc0, !PT ;  /* 0x0000007f00067812 */ /* 0x002fe200078ec0ff */
[----:B------:R-:W-:-:S03]  /*17a60*/  IMAD.SHL.U32 R9, R7, 0x20, RZ ;  /* 0x0000002007097824 */ /* 0x000fc600078e00ff */
[----:B------:R-:W-:-:S03]  /*17a70*/  SHF.R.U32.HI R6, RZ, 0x2, R6 ;  /* 0x00000002ff067819 */ /* 0x000fc60000011606 */
[----:B------:R-:W1:Y:S01]  /*17a80*/  @P0 LDC R0, c[0x0][0x434] ;  /* 0x00010d00ff000b82 */ /* 0x000e620000000800 */
[----:B------:R-:W-:Y:S01]  /*17a90*/  LOP3.LUT R9, R6, 0x60, R9, 0xf8, !PT ;  /* 0x0000006006097812 */ /* 0x000fe200078ef809 */
[C---:B------:R-:W-:Y:S01]  /*17aa0*/  IMAD.SHL.U32 R11, R7.reuse, 0x20, RZ ;  /* 0x00000020070b7824 */ /* 0x040fe200078e00ff */
[----:B------:R-:W-:Y:S05]  /*17ab0*/  YIELD ;  /* 0x0000000000007946 */ /* 0x000fea0003800000 */
[----:B------:R-:W-:Y:S01]  /*17ac0*/  ULDC.64 UR6, c[0x0][0x428] ;  /* 0x00010a0000067ab9 */ /* 0x000fe20000000a00 */
[----:B------:R-:W-:Y:S01]  /*17ad0*/  ULDC.64 UR8, c[0x0][0x418] ;  /* 0x0001060000087ab9 */ /* 0x000fe20000000a00 */
[----:B------:R-:W-:Y:S01]  /*17ae0*/  ULDC UR4, c[0x0][0x430] ;  /* 0x00010c0000047ab9 */ /* 0x000fe20000000800 */
[----:B--2---:R-:W-:Y:S01]  /*17af0*/  IMAD R8, R14, 0xa0, R2 ;  /* 0x000000a00e087824 */ /* 0x004fe200078e0202 */
[----:B------:R-:W-:-:S04]  /*17b00*/  LOP3.LUT R2, R7, 0x7f, RZ, 0xc0, !PT ;  /* 0x0000007f07027812 */ /* 0x000fc800078ec0ff */
[----:B------:R-:W-:Y:S02]  /*17b10*/  SHF.R.U32.HI R6, RZ, 0x2, R2 ;  /* 0x00000002ff067819 */ /* 0x000fe40000011602 */
[----:B------:R-:W2:Y:S02]  /*17b20*/  @P0 LDC R2, c[0x0][0x438] ;  /* 0x00010e00ff020b82 */ /* 0x000ea40000000800 */
[----:B------:R-:W-:Y:S01]  /*17b30*/  LOP3.LUT R11, R6, 0x60, R11, 0xf8, !PT ;  /* 0x00000060060b7812 */ /* 0x000fe200078ef80b */
[----:B------:R-:W-:-:S03]  /*17b40*/  IMAD.IADD R9, R9, 0x1, R8 ;  /* 0x0000000109097824 */ /* 0x000fc600078e0208 */
[----:B------:R-:W-:Y:S01]  /*17b50*/  LOP3.LUT R11, R11, 0x80, RZ, 0xfc, !PT ;  /* 0x000000800b0b7812 */ /* 0x000fe200078efcff */
[----:B0-----:R-:W-:-:S04]  /*17b60*/  @P0 IMAD.HI.U32 R4, R9, R4, RZ ;  /* 0x0000000409040227 */ /* 0x001fc800078e00ff */
[----:B------:R-:W-:Y:S02]  /*17b70*/  IMAD.IADD R8, R11, 0x1, R8 ;  /* 0x000000010b087824 */ /* 0x000fe400078e0208 */
[----:B------:R-:W-:Y:S01]  /*17b80*/  IMAD.MOV.U32 R7, RZ, RZ, R9 ;  /* 0x000000ffff077224 */ /* 0x000fe200078e0009 */
[----:B------:R-:W-:Y:S01]  /*17b90*/  @P0 SHF.R.U32.HI R7, RZ, R3, R4 ;  /* 0x00000003ff070219 */ /* 0x000fe20000011604 */
[----:B-1----:R-:W-:-:S04]  /*17ba0*/  @P0 IMAD.HI.U32 R3, R8, R0, RZ ;  /* 0x0000000008030227 */ /* 0x002fc800078e00ff */
[----:B------:R-:W-:Y:S02]  /*17bb0*/  IMAD.MOV.U32 R0, RZ, RZ, R8 ;  /* 0x000000ffff007224 */ /* 0x000fe400078e0008 */
[----:B---3--:R-:W-:Y:S01]  /*17bc0*/  IMAD R6, R5, UR6, RZ ;  /* 0x0000000605067c24 */ /* 0x008fe2000f8e02ff */
[----:B--2---:R-:W-:Y:S01]  /*17bd0*/  @P0 SHF.R.U32.HI R0, RZ, R2, R3 ;  /* 0x00000002ff000219 */ /* 0x004fe20000011603 */
[--C-:B------:R-:W-:Y:S01]  /*17be0*/  IMAD.MOV.U32 R2, RZ, RZ, R7.reuse ;  /* 0x000000ffff027224 */ /* 0x100fe200078e0007 */
[----:B------:R-:W-:Y:S01]  /*17bf0*/  SHF.R.S32.HI R3, RZ, 0x1f, R7 ;  /* 0x0000001fff037819 */ /* 0x000fe20000011407 */
[C---:B----4-:R-:W-:Y:S02]  /*17c00*/  IMAD R6, R10.reuse, UR7, R6 ;  /* 0x000000070a067c24 */ /* 0x050fe4000f8e0206 */
[----:B------:R-:W-:-:S04]  /*17c10*/  IMAD.WIDE.U32 R2, R10, UR6, R2 ;  /* 0x000000060a027c25 */ /* 0x000fc8000f8e0002 */
[----:B------:R-:W-:Y:S01]  /*17c20*/  IMAD.IADD R3, R6, 0x1, R3 ;  /* 0x0000000106037824 */ /* 0x000fe200078e0203 */
[----:B------:R-:W-:-:S04]  /*17c30*/  LEA R4, P0, R2, UR8, 0x2 ;  /* 0x0000000802047c11 */ /* 0x000fc8000f8010ff */
[----:B------:R-:W-:-:S05]  /*17c40*/  LEA.HI.X R5, R2, UR9, R3, 0x2, P0 ;  /* 0x0000000902057c11 */ /* 0x000fca00080f1403 */
[----:B------:R-:W2:Y:S01]  /*17c50*/  LDG.E R4, desc[UR48][R4.64] ;  /* 0x0000003004047981 */ /* 0x000ea2000c1e1900 */
[----:B------:R-:W-:Y:S01]  /*17c60*/  ISETP.GT.U32.AND P1, PT, R11, 0x9f, PT ;  /* 0x0000009f0b00780c */ /* 0x000fe20003f24070 */
[----:B------:R-:W-:-:S04]  /*17c70*/  IMAD.MOV R2, RZ, RZ, -R7 ;  /* 0x000000ffff027224 */ /* 0x000fc800078e0a07 */
[----:B------:R-:W-:-:S08]  /*17c80*/  IMAD R9, R2, UR4, R9 ;  /* 0x0000000402097c24 */ /* 0x000fd0000f8e0209 */
[--C-:B------:R-:W-:Y:S01]  /*17c90*/  @!P1 SHF.R.S32.HI R3, RZ, 0x1f, R0.reuse ;  /* 0x0000001fff039819 */ /* 0x100fe20000011400 */
[----:B------:R-:W-:-:S04]  /*17ca0*/  @!P1 IMAD.MOV.U32 R2, RZ, RZ, R0 ;  /* 0x000000ffff029224 */ /* 0x000fc800078e0000 */
[----:B------:R-:W-:-:S04]  /*17cb0*/  @!P1 IMAD.WIDE.U32 R2, R10, UR6, R2 ;  /* 0x000000060a029c25 */ /* 0x000fc8000f8e0002 */
[----:B------:R-:W-:Y:S01]  /*17cc0*/  @!P1 IMAD.IADD R6, R6, 0x1, R3 ;  /* 0x0000000106069824 */ /* 0x000fe200078e0203 */
[----:B------:R-:W-:-:S04]  /*17cd0*/  @!P1 LEA R10, P0, R2, UR8, 0x2 ;  /* 0x00000008020a9c11 */ /* 0x000fc8000f8010ff */
[----:B------:R-:W-:Y:S01]  /*17ce0*/  @!P1 LEA.HI.X R11, R2, UR9, R6, 0x2, P0 ;  /* 0x00000009020b9c11 */ /* 0x000fe200080f1406 */
[----:B-----5:R-:W-:Y:S02]  /*17cf0*/  VIADD R2, R21, 0x1 ;  /* 0x0000000115027836 */ /* 0x020fe40000000000 */
[----:B------:R-:W-:-:S03]  /*17d00*/  IMAD.MOV R0, RZ, RZ, -R0 ;  /* 0x000000ffff007224 */ /* 0x000fc600078e0a00 */
[----:B------:R-:W-:Y:S01]  /*17d10*/  ISETP.NE.AND P0, PT, R2, 0x2, PT ;  /* 0x000000020200780c */ /* 0x000fe20003f05270 */
[----:B------:R-:W-:-:S03]  /*17d20*/  IMAD R8, R0, UR4, R8 ;  /* 0x0000000400087c24 */ /* 0x000fc6000f8e0208 */
[----:B------:R-:W-:Y:S02]  /*17d30*/  SEL R12, R2, RZ, P0 ;  /* 0x000000ff020c7207 */ /* 0x000fe40000000000 */
[----:B------:R-:W-:Y:S01]  /*17d40*/  SEL R2, RZ, 0x1, P0 ;  /* 0x00000001ff027807 */ /* 0x000fe20000000000 */
[----:B------:R-:W-:Y:S02]  /*17d50*/  IMAD.MOV.U32 R0, RZ, RZ, R14 ;  /* 0x000000ffff007224 */ /* 0x000fe400078e000e */
[----:B------:R-:W-:Y:S01]  /*17d60*/  VIADD R14, R14, 0xffffffff ;  /* 0xffffffff0e0e7836 */ /* 0x000fe20000000000 */
[----:B------:R-:W-:Y:S01]  /*17d70*/  LOP3.LUT R2, R25, R2, RZ, 0x3c, !PT ;  /* 0x0000000219027212 */ /* 0x000fe200078e3cff */
[----:B------:R0:W-:Y:S01]  /*17d80*/  STL [R1+0x4], R12 ;  /* 0x0000040c01007387 */ /* 0x0001e20000100800 */
[----:B------:R-:W-:-:S03]  /*17d90*/  IMAD.U32 R13, RZ, RZ, UR51 ;  /* 0x00000033ff0d7e24 */ /* 0x000fc6000f8e00ff */
[----:B------:R0:W-:Y:S04]  /*17da0*/  STL [R1+0x8], R14 ;  /* 0x0000080e01007387 */ /* 0x0001e80000100800 */
[----:B------:R0:W-:Y:S01]  /*17db0*/  STL [R1+0xc], R2 ;  /* 0x00000c0201007387 */ /* 0x0001e20000100800 */
[----:B------:R-:W-:Y:S01]  /*17dc0*/  ISETP.NE.AND P2, PT, R13, 0x3, PT ;  /* 0x000000030d00780c */ /* 0x000fe20003f45270 */
[----:B------:R-:W-:-:S06]  /*17dd0*/  IMAD.MOV.U32 R7, RZ, RZ, RZ ;  /* 0x000000ffff077224 */ /* 0x000fcc00078e00ff */
[----:B------:R0:W5:Y:S01]  /*17de0*/  @!P1 LDG.E R7, desc[UR48][R10.64] ;  /* 0x000000300a079981 */ /* 0x000162000c1e1900 */
[----:B------:R-:W-:Y:S02]  /*17df0*/  ISETP.GT.AND P1, PT, R0, UR45, PT ;  /* 0x0000002d00007c0c */ /* 0x000fe4000bf24270 */
[----:B--2---:R-:W-:-:S03]  /*17e00*/  SHF.R.S32.HI R29, RZ, 0x1f, R4 ;  /* 0x0000001fff1d7819 */ /* 0x004fc60000011404 */
[----:B0-----:R-:W-:Y:S08]  /*17e10*/  @!P2 BRA `(.L_x_14024) ;  /* 0x000000000004a947 */ /* 0x001ff00003800000 */
[----:B------:R-:W-:Y:S01]  /*17e20*/  BPT.TRAP 0x1 ;  /* 0x000000040000795c */ /* 0x000fe20000300000 */
.L_x_14024:
[----:B------:R-:W-:Y:S01]  /*17e30*/  IMAD R0, R12, 0x8, R17 ;  /* 0x000000080c007824 */ /* 0x000fe200078e0211 */
[----:B------:R-:W-:Y:S01]  /*17e40*/  SHF.L.U32 R2, R2, 0x1f, RZ ;  /* 0x0000001f02027819 */ /* 0x000fe200000006ff */
[----:B------:R-:W-:Y:S01]  /*17e50*/  BSSY B0, `(.L_x_14025) ;  /* 0x0000005000007945 */ /* 0x000fe20003800000 */
[----:B------:R-:W-:Y:S02]  /*17e60*/  SHF.R.S32.HI R28, RZ, 0x1f, R9 ;  /* 0x0000001fff1c7819 */ /* 0x000fe40000011409 */
[----:B------:R-:W0:Y:S01]  /*17e70*/  SYNCS.PHASECHK.TRANS64.TRYWAIT P0, [R0+URZ+0x13280], R2 ;  /* 0x01328002000075a7 */ /* 0x000e22000800017f */
[----:B------:R1:W-:Y:S02]  /*17e80*/  STL [R1], R2 ;  /* 0x0000000201007387 */ /* 0x0003e40000100800 */
[----:B01----:R-:W-:Y:S05]  /*17e90*/  @!P0 BRA `(.L_x_14026) ;  /* 0x0000003400f08947 */ /* 0x003fea0003800000 */
.L_x_14116:
[----:B------:R-:W-:Y:S05]  /*17ea0*/  BSYNC B0 ;  /* 0x0000000000007941 */ /* 0x000fea0003800000 */
.L_x_14025:
[----:B------:R-:W2:Y:S01]  /*17eb0*/  LDL R6, [R1+0x14] ;  /* 0x0000140001067983 */ /* 0x000ea20000100800 */
[----:B------:R-:W-:Y:S01]  /*17ec0*/  ULDC.64 UR4, c[0x0][0x328] ;  /* 0x0000ca0000047ab9 */ /* 0x000fe20000000a00 */
[----:B------:R-:W-:Y:S02]  /*17ed0*/  ULDC.64 UR6, c[0x0][0x338] ;  /* 0x0000ce0000067ab9 */ /* 0x000fe40000000a00 */
[----:B------:R-:W3:Y:S04]  /*17ee0*/  LDL R12, [R1+0x24] ;  /* 0x00002400010c7983 */ /* 0x000ee80000100800 */
[----:B------:R-:W3:Y:S01]  /*17ef0*/  LDL R11, [R1+0x4] ;  /* 0x00000400010b7983 */ /* 0x000ee20000100800 */
[----:B------:R-:W-:Y:S01]  /*17f00*/  IMAD R5, R28, UR4, RZ ;  /* 0x000000041c057c24 */ /* 0x000fe2000f8e02ff */
[----:B------:R-:W-:Y:S01]  /*17f10*/  ULDC.64 UR8, c[0x0][0x330] ;  /* 0x0000cc0000087ab9 */ /* 0x000fe20000000a00 */
[C---:B0-----:R-:W-:Y:S01]  /*17f20*/  IMAD.WIDE.U32 R2, R9.reuse, UR4, RZ ;  /* 0x0000000409027c25 */ /* 0x041fe2000f8e00ff */
[----:B------:R-:W-:Y:S01]  /*17f30*/  SHF.R.S32.HI R26, RZ, 0x1f, R8 ;  /* 0x0000001fff1a7819 */ /* 0x000fe20000011408 */
[----:B------:R-:W-:Y:S01]  /*17f40*/  ULDC.64 UR10, c[0x0][0x318] ;  /* 0x0000c600000a7ab9 */ /* 0x000fe20000000a00 */
[----:B-----5:R-:W-:Y:S01]  /*17f50*/  SHF.R.S32.HI R27, RZ, 0x1f, R7 ;  /* 0x0000001fff1b7819 */ /* 0x020fe20000011407 */
[----:B------:R-:W-:Y:S01]  /*17f60*/  IMAD R5, R9, UR5, R5 ;  /* 0x0000000509057c24 */ /* 0x000fe2000f8e0205 */
[----:B------:R-:W-:-:S03]  /*17f70*/  LOP3.LUT P2, RZ, R16, 0x1, RZ, 0xc0, !PT ;  /* 0x0000000110ff7812 */ /* 0x000fc6000784c0ff */
[----:B------:R-:W-:Y:S02]  /*17f80*/  IMAD.IADD R3, R3, 0x1, R5 ;  /* 0x0000000103037824 */ /* 0x000fe400078e0205 */
[----:B------:R-:W-:Y:S02]  /*17f90*/  IMAD R5, R29, UR6, RZ ;  /* 0x000000061d057c24 */ /* 0x000fe4000f8e02ff */
[----:B------:R-:W-:-:S04]  /*17fa0*/  IMAD.WIDE.U32 R2, R4, UR6, R2 ;  /* 0x0000000604027c25 */ /* 0x000fc8000f8e0002 */
[----:B------:R-:W-:-:S04]  /*17fb0*/  IMAD R5, R4, UR7, R5 ;  /* 0x0000000704057c24 */ /* 0x000fc8000f8e0205 */
[----:B------:R-:W-:Y:S02]  /*17fc0*/  IMAD.IADD R3, R3, 0x1, R5 ;  /* 0x0000000103037824 */ /* 0x000fe400078e0205 */
[----:B------:R-:W-:-:S03]  /*17fd0*/  IMAD.WIDE.U32 R2, R18, UR8, R2 ;  /* 0x0000000812027c25 */ /* 0x000fc6000f8e0002 */
[----:B------:R-:W-:Y:S01]  /*17fe0*/  IADD3 R5, P0, R2, UR10, RZ ;  /* 0x0000000a02057c10 */ /* 0x000fe2000ff1e0ff */
[----:B--2---:R-:W-:Y:S02]  /*17ff0*/  IMAD R19, R6, UR8, RZ ;  /* 0x0000000806137c24 */ /* 0x004fe4000f8e02ff */
[----:B------:R-:W-:Y:S02]  /*18000*/  IMAD R6, R26, UR4, RZ ;  /* 0x000000041a067c24 */ /* 0x000fe4000f8e02ff */
[----:B------:R-:W-:Y:S02]  /*18010*/  IMAD R19, R18, UR9, R19 ;  /* 0x0000000912137c24 */ /* 0x000fe4000f8e0213 */
[----:B------:R-:W-:-:S03]  /*18020*/  IMAD R6, R8, UR5, R6 ;  /* 0x0000000508067c24 */ /* 0x000fc6000f8e0206 */
        /* <DEDUP_REMOVED lines=8> */
[----:B---3--:R-:W-:Y:S02]  /*180b0*/  IMAD R6, R11, 0x2800, R12 ;  /* 0x000028000b067824 */ /* 0x008fe400078e020c */
[----:B------:R-:W-:-:S03]  /*180c0*/  IMAD.WIDE.U32 R2, R18, UR8, R2 ;  /* 0x0000000812027c25 */ /* 0x000fc6000f8e0002 */
[----:B------:R-:W-:-:S04]  /*180d0*/  IADD3 R20, P0, R2, UR10, RZ ;  /* 0x0000000a02147c10 */ /* 0x000fc8000ff1e0ff */
        /* <DEDUP_REMOVED lines=28> */
.L_x_14128:
        /* <DEDUP_REMOVED lines=11> */
.L_x_14028:
        /* <DEDUP_REMOVED lines=11> */
.L_x_14029:
[----:B------:R1:W-:Y:S01]  /*18400*/  SYNCS.ARRIVE.TRANS64.A1T0 RZ, [R0+URZ+0x13270], RZ ;  /* 0x013270ff00ff79a7 */ /* 0x0003e2000810003f */
[----:B------:R-:W-:Y:S05]  /*18410*/  @!P3 BRA `(.L_x_14030) ;  /* 0x000000000004b947 */ /* 0x000fea0003800000 */
[----:B------:R-:W-:Y:S01]  /*18420*/  BPT.TRAP 0x1 ;  /* 0x000000040000795c */ /* 0x000fe20000300000 */
.L_x_14030:
[----:B------:R-:W2:Y:S01]  /*18430*/  LDL R2, [R1] ;  /* 0x0000000001027983 */ /* 0x000ea20000100800 */
[----:B------:R-:W-:Y:S01]  /*18440*/  BSSY B0, `(.L_x_14031) ;  /* 0x0000003000007945 */ /* 0x000fe20003800000 */
[----:B--2---:R-:W2:Y:S03]  /*18450*/  SYNCS.PHASECHK.TRANS64.TRYWAIT P0, [R0+URZ+0x13240], R2 ;  /* 0x01324002000075a7 */ /* 0x004ea6000800017f */
[----:B--2---:R-:W-:Y:S05]  /*18460*/  @!P0 BRA `(.L_x_14032) ;  /* 0x0000003800308947 */ /* 0x004fea0003800000 */
.L_x_14129:
[----:B------:R-:W-:Y:S05]  /*18470*/  BSYNC B0 ;  /* 0x0000000000007941 */ /* 0x000fea0003800000 */
.L_x_14031:
[----:B------:R-:W3:Y:S01]  /*18480*/  LDL R10, [R1+0x14] ;  /* 0x00001400010a7983 */ /* 0x000ee20000100800 */
[----:B------:R-:W-:Y:S01]  /*18490*/  ULDC.64 UR4, c[0x0][0x300] ;  /* 0x0000c00000047ab9 */ /* 0x000fe20000000a00 */
[----:B------:R-:W-:Y:S01]  /*184a0*/  ULDC.64 UR6, c[0x0][0x310] ;  /* 0x0000c40000067ab9 */ /* 0x000fe20000000a00 */
[----:B------:R-:W-:Y:S01]  /*184b0*/  IMAD R5, R28, UR4, RZ ;  /* 0x000000041c057c24 */ /* 0x000fe2000f8e02ff */
[----:B------:R-:W-:Y:S01]  /*184c0*/  LOP3.LUT P2, RZ, R16, 0x1, RZ, 0xc0, !PT ;  /* 0x0000000110ff7812 */ /* 0x000fe2000784c0ff */
[----:B--2---:R-:W-:-:S04]  /*184d0*/  IMAD.WIDE.U32 R2, R9, UR4, RZ ;  /* 0x0000000409027c25 */ /* 0x004fc8000f8e00ff */
        /* <DEDUP_REMOVED lines=28> */
[----:B------:R-:W-:Y:S01]  /*186a0*/  LOP3.LUT R9, R9, 0x30, RZ, 0xc0, !PT ;  /* 0x0000003009097812 */ /* 0x000fe200078ec0ff */
[----:B------:R-:W-:Y:S06]  /*186b0*/  BRA.DIV UR4, `(.L_x_14033) ;  /* 0x0000003604b47947 */ /* 0x000fec000b800000 */
        /* <DEDUP_REMOVED lines=22> */
.L_x_14141:
        /* <DEDUP_REMOVED lines=8> */
.L_x_14034:
        /* <DEDUP_REMOVED lines=11> */
.L_x_14035:
[----:B------:R1:W-:Y:S02]  /*18950*/  SYNCS.ARRIVE.TRANS64.A1T0 RZ, [R0+URZ+0x13230], RZ ;  /* 0x013230ff00ff79a7 */ /* 0x0003e4000810003f */
[----:B-1----:R-:W-:-:S05]  /*18960*/  IMAD.U32 R0, RZ, RZ, UR50 ;  /* 0x00000032ff007e24 */ /* 0x002fca000f8e00ff */
[----:B------:R-:W-:-:S13]  /*18970*/  ISETP.NE.AND P0, PT, R0, 0x3, PT ;  /* 0x000000030000780c */ /* 0x000fda0003f05270 */
[----:B------:R-:W-:Y:S05]  /*18980*/  @!P0 BRA `(.L_x_14036) ;  /* 0x0000000000048947 */ /* 0x000fea0003800000 */
[----:B------:R-:W-:Y:S01]  /*18990*/  BPT.TRAP 0x1 ;  /* 0x000000040000795c */ /* 0x000fe20000300000 */
.L_x_14036:
[----:B------:R-:W-:Y:S01]  /*189a0*/  LOP3.LUT R0, R25, 0x1, RZ, 0x3c, !PT ;  /* 0x0000000119007812 */ /* 0x000fe200078e3cff */
[----:B------:R-:W-:Y:S01]  /*189b0*/  IMAD R2, R21, 0x8, R17 ;  /* 0x0000000815027824 */ /* 0x000fe200078e0211 */
[----:B------:R-:W-:Y:S02]  /*189c0*/  BSSY B0, `(.L_x_14037) ;  /* 0x0000004000007945 */ /* 0x000fe40003800000 */
[----:B------:R-:W-:-:S04]  /*189d0*/  SHF.L.U32 R0, R0, 0x1f, RZ ;  /* 0x0000001f00007819 */ /* 0x000fc800000006ff */
[----:B------:R-:W1:Y:S02]  /*189e0*/  SYNCS.PHASECHK.TRANS64.TRYWAIT P2, [R2+URZ+0x13270], R0 ;  /* 0x01327000020075a7 */ /* 0x000e64000804017f */
[----:B-1----:R-:W-:Y:S05]  /*189f0*/  @!P2 BRA `(.L_x_14038) ;  /* 0x000000380040a947 */ /* 0x002fea0003800000 */
.L_x_14142:
[----:B------:R-:W-:Y:S05]  /*18a00*/  BSYNC B0 ;  /* 0x0000000000007941 */ /* 0x000fea0003800000 */
.L_x_14037:
[----:B------:R-:W-:-:S05]  /*18a10*/  IMAD.U32 R3, RZ, RZ, UR51 ;  /* 0x00000033ff037e24 */ /* 0x000fca000f8e00ff */
[----:B------:R-:W-:-:S13]  /*18a20*/  ISETP.NE.AND P2, PT, R3, 0x3, PT ;  /* 0x000000030300780c */ /* 0x000fda0003f45270 */
[----:B------:R-:W-:Y:S05]  /*18a30*/  @!P2 BRA `(.L_x_14039) ;  /* 0x000000000004a947 */ /* 0x000fea0003800000 */
[----:B------:R-:W-:Y:S01]  /*18a40*/  BPT.TRAP 0x1 ;  /* 0x000000040000795c */ /* 0x000fe20000300000 */
.L_x_14039:
[----:B------:R-:W-:Y:S01]  /*18a50*/  SHF.L.U32 R3, R25, 0x1f, RZ ;  /* 0x0000001f19037819 */ /* 0x000fe200000006ff */
[----:B-1----:R-:W-:-:S03]  /*18a60*/  IMAD R0, R21, 0x2800, RZ ;  /* 0x0000280015007824 */ /* 0x002fc600078e02ff */
[----:B------:R-:W1:Y:S02]  /*18a70*/  SYNCS.PHASECHK.TRANS64.TRYWAIT P2, [R2+URZ+0x13260], R3 ;  /* 0x01326003020075a7 */ /* 0x000e64000804017f */
[----:B-1----:R-:W-:Y:S05]  /*18a80*/  @!P2 BRA `(.L_x_14040) ;  /* 0x000000380030a947 */ /* 0x002fea0003800000 */
.L_x_14143:
[C---:B------:R-:W-:Y:S01]  /*18a90*/  LOP3.LUT R4, R0.reuse, R24, RZ, 0xfc, !PT ;  /* 0x0000001800047212 */ /* 0x040fe200078efcff */
[----:B------:R-:W-:Y:S05]  /*18aa0*/  WARPSYNC.ALL ;  /* 0x0000000000007948 */ /* 0x000fea0003800000 */
[----:B------:R-:W-:Y:S01]  /*18ab0*/  IMAD.IADD R5, R17, 0x1, R4 ;  /* 0x0000000111057824 */ /* 0x000fe200078e0204 */
[----:B-1----:R-:W-:Y:S01]  /*18ac0*/  LOP3.LUT R3, R0, R23, RZ, 0xfc, !PT ;  /* 0x0000001700037212 */ /* 0x002fe200078efcff */
[----:B------:R-:W-:-:S04]  /*18ad0*/  IMAD.U32 R12, RZ, RZ, UR51 ;  /* 0x00000033ff0c7e24 */ /* 0x000fc8000f8e00ff */
[----:B------:R-:W2:Y:S01]  /*18ae0*/  LDSM.16.MT88.4 R4, [R5+0x6000] ;  /* 0x006000000504783b */ /* 0x000ea20000004200 */
[----:B------:R-:W-:Y:S01]  /*18af0*/  IMAD.IADD R3, R22, 0x1, R3 ;  /* 0x0000000116037824 */ /* 0x000fe200078e0203 */
[----:B------:R-:W-:Y:S02]  /*18b00*/  ISETP.NE.AND P2, PT, R12, 0x3, PT ;  /* 0x000000030c00780c */ /* 0x000fe40003f45270 */
[C-C-:B--2---:R-:W-:Y:S02]  /*18b10*/  PRMT R8, R4.reuse, 0x6420, R5.reuse ;  /* 0x0000642004087816 */ /* 0x144fe40000000005 */
[----:B------:R-:W-:Y:S02]  /*18b20*/  PRMT R9, R4, 0x7531, R5 ;  /* 0x0000753104097816 */ /* 0x000fe40000000005 */
[C-C-:B------:R-:W-:Y:S02]  /*18b30*/  PRMT R10, R6.reuse, 0x6420, R7.reuse ;  /* 0x00006420060a7816 */ /* 0x140fe40000000007 */
[----:B------:R-:W-:-:S05]  /*18b40*/  PRMT R11, R6, 0x7531, R7 ;  /* 0x00007531060b7816 */ /* 0x000fca0000000007 */
[----:B------:R1:W-:Y:S02]  /*18b50*/  STSM.16.M88.4 [R3], R8 ;  /* 0x0000000803007844 */ /* 0x0003e40000000200 */
[----:B-1----:R-:W-:-:S05]  /*18b60*/  VIADD R3, R0, 0x800 ;  /* 0x0000080000037836 */ /* 0x002fca0000000000 */
        /* <DEDUP_REMOVED lines=37> */
[----:B------:R-:W1:Y:S02]  /*18dc0*/  LDSM.16.MT88.4 R4, [R6+0x6000] ;  /* 0x006000000604783b */ /* 0x000e640000004200 */
[C-C-:B-1----:R-:W-:Y:S02]  /*18dd0*/  PRMT R8, R4.reuse, 0x6420, R5.reuse ;  /* 0x0000642004087816 */ /* 0x142fe40000000005 */
        /* <DEDUP_REMOVED lines=12> */
.L_x_14041:
[----:B--2---:R2:W-:Y:S01]  /*18ea0*/  SYNCS.ARRIVE.TRANS64.A1T0 RZ, [R2+URZ+0x13250], RZ ;  /* 0x013250ff02ff79a7 */ /* 0x0045e2000810003f */
[----:B------:R-:W-:Y:S06]  /*18eb0*/  BAR.SYNC.DEFER_BLOCKING 0x2, 0x80 ;  /* 0x0082000000007b1d */ /* 0x000fec0000010000 */
[----:B------:R-:W-:Y:S05]  /*18ec0*/  @!P0 BRA `(.L_x_14042) ;  /* 0x0000000000048947 */ /* 0x000fea0003800000 */
[----:B------:R-:W-:Y:S01]  /*18ed0*/  BPT.TRAP 0x1 ;  /* 0x000000040000795c */ /* 0x000fe20000300000 */
.L_x_14042:
[----:B-1----:R-:W3:Y:S01]  /*18ee0*/  LDL R0, [R1+0x20] ;  /* 0x0000200001007983 */ /* 0x002ee20000100800 */
[----:B--2---:R-:W-:-:S03]  /*18ef0*/  VIADD R2, R2, 0x13280 ;  /* 0x0001328002027836 */ /* 0x004fc60000000000 */
[----:B------:R2:W5:Y:S04]  /*18f00*/  LDL R21, [R1+0x4] ;  /* 0x0000040001157983 */ /* 0x0005680000100800 */
[----:B------:R2:W5:Y:S01]  /*18f10*/  LDL R25, [R1+0xc] ;  /* 0x00000c0001197983 */ /* 0x0005620000100800 */
[----:B---3--:R-:W-:-:S04]  /*18f20*/  PRMT R2, R0, 0x654, R2 ;  /* 0x0000065400027816 */ /* 0x008fc80000000002 */
[----:B------:R2:W-:Y:S01]  /*18f30*/  SYNCS.ARRIVE.TRANS64.RED.A1T0 RZ, [R2+URZ], RZ ;  /* 0x000000ff02ff79a7 */ /* 0x0005e2000810043f */
[----:B------:R-:W-:Y:S05]  /*18f40*/  @P1 BRA `(.L_x_14043) ;  /* 0xffffffe800981947 */ /* 0x000fea000383ffff */
.L_x_14023:
[----:B-1----:R-:W1:Y:S01]  /*18f50*/  S2R R0, SR_TID.X ;  /* 0x0000000000007919 */ /* 0x002e620000002100 */
[----:B------:R-:W-:Y:S01]  /*18f60*/  BSSY B0, `(.L_x_14044) ;  /* 0x0000012000007945 */ /* 0x000fe20003800000 */
[----:B------:R-:W-:Y:S01]  /*18f70*/  IMAD.U32 R6, RZ, RZ, UR50 ;  /* 0x00000032ff067e24 */ /* 0x000fe2000f8e00ff */
[----:B-1----:R-:W-:-:S04]  /*18f80*/  LOP3.LUT R0, R0, 0x7f, RZ, 0xc0, !PT ;  /* 0x0000007f00007812 */ /* 0x002fc800078ec0ff */
[----:B------:R-:W-:-:S13]  /*18f90*/  ISETP.NE.AND P0, PT, R0, RZ, PT ;  /* 0x000000ff0000720c */ /* 0x000fda0003f05270 */
[----:B------:R-:W-:Y:S05]  /*18fa0*/  @P0 BRA `(.L_x_14045) ;  /* 0x0000000000340947 */ /* 0x000fea0003800000 */
[----:B------:R-:W1:Y:S01]  /*18fb0*/  S2R R5, SR_LANEID ;  /* 0x0000000000057919 */ /* 0x000e620000000000 */
[----:B------:R-:W-:Y:S01]  /*18fc0*/  VOTEU.ANY UR4, UPT, PT ;  /* 0x0000000000047886 */ /* 0x000fe200038e0100 */
[----:B--2---:R-:W2:Y:S01]  /*18fd0*/  LDC.64 R2, c[0x0][0xc80] ;  /* 0x00032000ff027b82 */ /* 0x004ea20000000a00 */
        /* <DEDUP_REMOVED lines=9> */
[----:B------:R1:W-:Y:S02]  /*19070*/  STL [R1+0x28], R0 ;  /* 0x0000280001007387 */ /* 0x0003e40000100800 */
.L_x_14045:
[----:B------:R-:W-:Y:S05]  /*19080*/  BSYNC B0 ;  /* 0x0000000000007941 */ /* 0x000fea0003800000 */
.L_x_14044:
[----:B------:R-:W-:-:S13]  /*19090*/  ISETP.NE.AND P1, PT, R6, 0x3, PT ;  /* 0x000000030600780c */ /* 0x000fda0003f25270 */
[----:B------:R-:W-:Y:S05]  /*190a0*/  @!P1 BRA `(.L_x_14046) ;  /* 0x0000000000049947 */ /* 0x000fea0003800000 */
[----:B------:R-:W-:Y:S01]  /*190b0*/  BPT.TRAP 0x1 ;  /* 0x000000040000795c */ /* 0x000fe20000300000 */
.L_x_14046:
[----:B--2---:R-:W2:Y:S04]  /*190c0*/  LDL R2, [R1+0xc] ;  /* 0x00000c0001027983 */ /* 0x004ea80000100800 */
[----:B-1----:R-:W3:Y:S01]  /*190d0*/  LDL R0, [R1+0x4] ;  /* 0x0000040001007983 */ /* 0x002ee20000100800 */
[----:B------:R-:W-:Y:S01]  /*190e0*/  BSSY B0, `(.L_x_14047) ;  /* 0x0000006000007945 */ /* 0x000fe20003800000 */
[----:B--2---:R-:W-:-:S04]  /*190f0*/  LOP3.LUT R3, R2, 0x1, RZ, 0x3c, !PT ;  /* 0x0000000102037812 */ /* 0x004fc800078e3cff */
[----:B------:R-:W-:Y:S01]  /*19100*/  SHF.L.U32 R3, R3, 0x1f, RZ ;  /* 0x0000001f03037819 */ /* 0x000fe200000006ff */
[----:B---3--:R-:W-:-:S04]  /*19110*/  IMAD R0, R0, 0x8, R17 ;  /* 0x0000000800007824 */ /* 0x008fc800078e0211 */
[----:B------:R-:W1:Y:S02]  /*19120*/  SYNCS.PHASECHK.TRANS64.TRYWAIT P2, [R0+URZ+0x13270], R3 ;  /* 0x01327003000075a7 */ /* 0x000e64000804017f */
[----:B-1----:R-:W-:Y:S05]  /*19130*/  @!P2 BRA `(.L_x_14048) ;  /* 0x000000300098a947 */ /* 0x002fea0003800000 */
.L_x_14144:
[----:B------:R-:W-:Y:S05]  /*19140*/  BSYNC B0 ;  /* 0x0000000000007941 */ /* 0x000fea0003800000 */
.L_x_14047:
[----:B------:R-:W-:-:S05]  /*19150*/  IMAD.U32 R2, RZ, RZ, UR51 ;  /* 0x00000033ff027e24 */ /* 0x000fca000f8e00ff */
[----:B------:R-:W-:-:S13]  /*19160*/  ISETP.NE.AND P2, PT, R2, 0x3, PT ;  /* 0x000000030200780c */ /* 0x000fda0003f45270 */
[----:B------:R-:W-:Y:S05]  /*19170*/  @!P2 BRA `(.L_x_14049) ;  /* 0x000000000004a947 */ /* 0x000fea0003800000 */
[----:B------:R-:W-:Y:S01]  /*19180*/  BPT.TRAP 0x1 ;  /* 0x000000040000795c */ /* 0x000fe20000300000 */
.L_x_14049:
[----:B------:R-:W1:Y:S02]  /*19190*/  LDL R2, [R1+0xc] ;  /* 0x00000c0001027983 */ /* 0x000e640000100800 */
[----:B-1----:R-:W-:-:S04]  /*191a0*/  SHF.L.U32 R3, R2, 0x1f, RZ ;  /* 0x0000001f02037819 */ /* 0x002fc800000006ff */
[----:B------:R-:W1:Y:S02]  /*191b0*/  SYNCS.PHASECHK.TRANS64.TRYWAIT P2, [R0+URZ+0x13260], R3 ;  /* 0x01326003000075a7 */ /* 0x000e64000804017f */
[----:B-1----:R-:W-:Y:S05]  /*191c0*/  @!P2 BRA `(.L_x_14050) ;  /* 0x000000300088a947 */ /* 0x002fea0003800000 */
.L_x_14145:
[----:B------:R-:W2:Y:S01]  /*191d0*/  LDL R14, [R1+0x4] ;  /* 0x00000400010e7983 */ /* 0x000ea20000100800 */
[----:B------:R-:W-:Y:S05]  /*191e0*/  WARPSYNC.ALL ;  /* 0x0000000000007948 */ /* 0x000fea0003800000 */
[----:B------:R-:W-:-:S05]  /*191f0*/  IMAD.U32 R15, RZ, RZ, UR51 ;  /* 0x00000033ff0f7e24 */ /* 0x000fca000f8e00ff */
[----:B------:R-:W-:Y:S01]  /*19200*/  ISETP.NE.AND P2, PT, R15, 0x3, PT ;  /* 0x000000030f00780c */ /* 0x000fe20003f45270 */
[----:B--2---:R-:W-:-:S05]  /*19210*/  IMAD R2, R14, 0x2800, RZ ;  /* 0x000028000e027824 */ /* 0x004fca00078e02ff */
[C---:B------:R-:W-:Y:S02]  /*19220*/  LOP3.LUT R4, R2.reuse, R24, RZ, 0xfc, !PT ;  /* 0x0000001802047212 */ /* 0x040fe400078efcff */
[----:B-1----:R-:W-:-:S03]  /*19230*/  LOP3.LUT R3, R2, R23, RZ, 0xfc, !PT ;  /* 0x0000001702037212 */ /* 0x002fc600078efcff */
[----:B------:R-:W-:Y:S02]  /*19240*/  IMAD.IADD R5, R17, 0x1, R4 ;  /* 0x0000000111057824 */ /* 0x000fe400078e0204 */
[----:B------:R-:W-:Y:S02]  /*19250*/  IMAD.IADD R12, R22, 0x1, R3 ;  /* 0x00000001160c7824 */ /* 0x000fe400078e0203 */
[----:B------:R-:W-:Y:S02]  /*19260*/  VIADD R3, R2, 0x800 ;  /* 0x0000080002037836 */ /* 0x000fe40000000000 */
[----:B------:R-:W1:Y:S02]  /*19270*/  LDSM.16.MT88.4 R4, [R5+0x6000] ;  /* 0x006000000504783b */ /* 0x000e640000004200 */
[C-C-:B-1----:R-:W-:Y:S02]  /*19280*/  PRMT R8, R4.reuse, 0x6420, R5.reuse ;  /* 0x0000642004087816 */ /* 0x142fe40000000005 */
[----:B------:R-:W-:-:S02]  /*19290*/  PRMT R9, R4, 0x7531, R5 ;  /* 0x0000753104097816 */ /* 0x000fc40000000005 */
[----:B------:R-:W-:Y:S02]  /*192a0*/  LOP3.LUT R4, R3, R24, RZ, 0xfc, !PT ;  /* 0x0000001803047212 */ /* 0x000fe400078efcff */
[C-C-:B------:R-:W-:Y:S02]  /*192b0*/  PRMT R10, R6.reuse, 0x6420, R7.reuse ;  /* 0x00006420060a7816 */ /* 0x140fe40000000007 */
[----:B------:R-:W-:Y:S01]  /*192c0*/  PRMT R11, R6, 0x7531, R7 ;  /* 0x00007531060b7816 */ /* 0x000fe20000000007 */
[----:B------:R-:W-:Y:S01]  /*192d0*/  IMAD.IADD R6, R17, 0x1, R4 ;  /* 0x0000000111067824 */ /* 0x000fe200078e0204 */
[----:B------:R-:W-:-:S03]  /*192e0*/  LOP3.LUT R3, R3, R23, RZ, 0xfc, !PT ;  /* 0x0000001703037212 */ /* 0x000fc600078efcff */
[----:B------:R-:W-:Y:S02]  /*192f0*/  STSM.16.M88.4 [R12], R8 ;  /* 0x000000080c007844 */ /* 0x000fe40000000200 */
[----:B------:R-:W-:Y:S02]  /*19300*/  IMAD.IADD R13, R22, 0x1, R3 ;  /* 0x00000001160d7824 */ /* 0x000fe400078e0203 */
[----:B------:R-:W1:Y:S01]  /*19310*/  LDSM.16.MT88.4 R4, [R6+0x6000] ;  /* 0x006000000604783b */ /* 0x000e620000004200 */
[----:B------:R-:W-:Y:S01]  /*19320*/  VIADD R3, R2, 0x1000 ;  /* 0x0000100002037836 */ /* 0x000fe20000000000 */
        /* <DEDUP_REMOVED lines=10> */
[C---:B------:R-:W-:Y:S02]  /*193d0*/  VIADD R3, R2.reuse, 0x1800 ;  /* 0x0000180002037836 */ /* 0x040fe40000000000 */
[----:B------:R-:W-:-:S05]  /*193e0*/  VIADD R2, R2, 0x2000 ;  /* 0x0000200002027836 */ /* 0x000fca0000000000 */
[----:B-1----:R-:W-:-:S05]  /*193f0*/  LOP3.LUT R13, R2, R23, RZ, 0xfc, !PT ;  /* 0x00000017020d7212 */ /* 0x002fca00078efcff */
[----:B------:R-:W-:Y:S01]  /*19400*/  IMAD.IADD R13, R22, 0x1, R13 ;  /* 0x00000001160d7824 */ /* 0x000fe200078e020d */
[C-C-:B--2---:R-:W-:Y:S02]  /*19410*/  PRMT R8, R4.reuse, 0x6420, R5.reuse ;  /* 0x0000642004087816 */ /* 0x144fe40000000005 */
        /* <DEDUP_REMOVED lines=11> */
[----:B------:R-:W-:-:S02]  /*194d0*/  LOP3.LUT R4, R2, R24, RZ, 0xfc, !PT ;  /* 0x0000001802047212 */ /* 0x000fc400078efcff */
[C-C-:B------:R-:W-:Y:S02]  /*194e0*/  PRMT R10, R6.reuse, 0x6420, R7.reuse ;  /* 0x00006420060a7816 */ /* 0x140fe40000000007 */
[----:B------:R-:W-:Y:S01]  /*194f0*/  PRMT R11, R6, 0x7531, R7 ;  /* 0x00007531060b7816 */ /* 0x000fe20000000007 */
[----:B------:R-:W-:-:S04]  /*19500*/  IMAD.IADD R4, R17, 0x1, R4 ;  /* 0x0000000111047824 */ /* 0x000fc800078e0204 */
[----:B------:R-:W-:Y:S04]  /*19510*/  STSM.16.M88.4 [R3], R8 ;  /* 0x0000000803007844 */ /* 0x000fe80000000200 */
        /* <DEDUP_REMOVED lines=14> */
.L_x_14051:
[----:B--2---:R2:W-:Y:S01]  /*19600*/  SYNCS.ARRIVE.TRANS64.A1T0 RZ, [R0+URZ+0x13250], RZ ;  /* 0x013250ff00ff79a7 */ /* 0x0045e2000810003f */
[----:B------:R-:W-:Y:S06]  /*19610*/  BAR.SYNC.DEFER_BLOCKING 0x2, 0x80 ;  /* 0x0082000000007b1d */ /* 0x000fec0000010000 */
[----:B------:R-:W-:Y:S05]  /*19620*/  @!P1 BRA `(.L_x_14052) ;  /* 0x0000000000049947 */ /* 0x000fea0003800000 */
[----:B------:R-:W-:Y:S01]  /*19630*/  BPT.TRAP 0x1 ;  /* 0x000000040000795c */ /* 0x000fe20000300000 */
.L_x_14052:
[----:B------:R-:W3:Y:S04]  /*19640*/  LDL R2, [R1+0x20] ;  /* 0x0000200001027983 */ /* 0x000ee80000100800 */
[----:B------:R-:W4:Y:S01]  /*19650*/  LDL.LU R3, [R1+0xc] ;  /* 0x00000c0001037983 */ /* 0x000f220000300800 */
[----:B--2---:R-:W-:-:S05]  /*19660*/  VIADD R0, R0, 0x13280 ;  /* 0x0001328000007836 */ /* 0x004fca0000000000 */
[----:B---3--:R-:W-:-:S04]  /*19670*/  PRMT R0, R2, 0x654, R0 ;  /* 0x0000065402007816 */ /* 0x008fc80000000000 */
[----:B------:R2:W-:Y:S02]  /*19680*/  SYNCS.ARRIVE.TRANS64.RED.A1T0 RZ, [R0+URZ], RZ ;  /* 0x000000ff00ff79a7 */ /* 0x0005e4000810043f */
[----:B--2---:R-:W-:-:S05]  /*19690*/  VIADD R0, R14, 0x1 ;  /* 0x000000010e007836 */ /* 0x004fca0000000000 */
[----:B------:R-:W-:-:S04]  /*196a0*/  ISETP.NE.AND P1, PT, R0, 0x2, PT ;  /* 0x000000020000780c */ /* 0x000fc80003f25270 */
[----:B------:R-:W-:Y:S02]  /*196b0*/  SEL R2, RZ, 0x1, P1 ;  /* 0x00000001ff027807 */ /* 0x000fe40000800000 */
[----:B------:R-:W-:Y:S02]  /*196c0*/  SEL R0, R0, RZ, P1 ;  /* 0x000000ff00007207 */ /* 0x000fe40000800000 */
[----:B----4-:R-:W-:-:S03]  /*196d0*/  LOP3.LUT R3, R3, R2, RZ, 0x3c, !PT ;  /* 0x0000000203037212 */ /* 0x010fc600078e3cff */
[----:B------:R2:W-:Y:S04]  /*196e0*/  STL [R1+0x4], R0 ;  /* 0x0000040001007387 */ /* 0x0005e80000100800 */
[----:B------:R2:W-:Y:S02]  /*196f0*/  STL [R1+0xc], R3 ;  /* 0x00000c0301007387 */ /* 0x0005e40000100800 */
.L_x_13993:
[----:B------:R-:W-:Y:S05]  /*19700*/  BSYNC B7 ;  /* 0x0000000000077941 */ /* 0x000fea0003800000 */
.L_x_13991:
[----:B--23--:R2:W5:Y:S04]  /*19710*/  LDL R0, [R1+0x20] ;  /* 0x0000200001007983 */ /* 0x00c5680000100800 */
[----:B------:R2:W5:Y:S01]  /*19720*/  LDL R2, [R1+0x28] ;  /* 0x0000280001027983 */ /* 0x0005620000100800 */
[----:B------:R-:W-:-:S13]  /*19730*/  LOP3.LUT P1, RZ, R16, 0x80, RZ, 0xc0, !PT ;  /* 0x0000008010ff7812 */ /* 0x000fda000782c0ff */
[----:B--2---:R-:W-:Y:S05]  /*19740*/  @!P1 BRA `(.L_x_14053) ;  /* 0x0000000000289947 */ /* 0x004fea0003800000 */
[----:B------:R-:W2:Y:S08]  /*19750*/  S2UR UR4, SR_CgaCtaId ;  /* 0x00000000000479c3 */ /* 0x000eb00000008800 */
[----:B------:R-:W-:Y:S01]  /*19760*/  BAR.SYNC.DEFER_BLOCKING 0x5, 0x200 ;  /* 0x0148000000007b1d */ /* 0x000fe20000010000 */
[----:B------:R-:W-:Y:S01]  /*19770*/  MOV R17, 0x400 ;  /* 0x0000040000117802 */ /* 0x000fe20000000f00 */
[----:B--2--5:R-:W-:-:S05]  /*19780*/  IMAD.U32 R0, RZ, RZ, UR4 ;  /* 0x00000004ff007e24 */ /* 0x024fca000f8e00ff */
[----:B------:R-:W-:Y:S01]  /*19790*/  LEA R17, R0, R17, 0x18 ;  /* 0x0000001100117211 */ /* 0x000fe200078ec0ff */
[----:B------:R-:W-:Y:S04]  /*197a0*/  STL [R1+0x20], R0 ;  /* 0x0000200001007387 */ /* 0x000fe80000100800 */
[----:B------:R-:W2:Y:S04]  /*197b0*/  LDS R2, [R17+0x132d0] ;  /* 0x0132d00011027984 */ /* 0x000ea80000000800 */
[----:B--2---:R2:W-:Y:S01]  /*197c0*/  STL [R1+0x28], R2 ;  /* 0x0000280201007387 */ /* 0x0045e20000100800 */
[----:B------:R-:W-:Y:S06]  /*197d0*/  BAR.ARV 0x4, 0x200 ;  /* 0x0108000000007b1d */ /* 0x000fec0000002000 */
[----:B------:R-:W-:Y:S05]  /*197e0*/  BRA `(.L_x_14054) ;  /* 0x0000000000287947 */ /* 0x000fea0003800000 */
.L_x_14053:
[----:B-----5:R-:W-:Y:S01]  /*197f0*/  IMAD.MOV.U32 R3, RZ, RZ, R0 ;  /* 0x000000ffff037224 */ /* 0x020fe200078e0000 */
[----:B------:R-:W-:Y:S01]  /*19800*/  @!P0 MOV R0, 0x400 ;  /* 0x0000040000008802 */ /* 0x000fe20000000f00 */
[----:B------:R-:W-:Y:S06]  /*19810*/  BAR.SYNC.DEFER_BLOCKING 0x4, 0x200 ;  /* 0x0108000000007b1d */ /* 0x000fec0000010000 */
[----:B------:R-:W2:Y:S02]  /*19820*/  @!P0 S2R R3, SR_CgaCtaId ;  /* 0x0000000000038919 */ /* 0x000ea40000008800 */
[----:B--2---:R-:W-:Y:S01]  /*19830*/  @!P0 LEA R17, R3, R0, 0x18 ;  /* 0x0000000003118211 */ /* 0x004fe200078ec0ff */
[----:B------:R-:W-:Y:S04]  /*19840*/  @!P0 STL [R1+0x20], R3 ;  /* 0x0000200301008387 */ /* 0x000fe80000100800 */
[----:B------:R-:W2:Y:S04]  /*19850*/  SHFL.IDX PT, R0, R2, RZ, 0x1f ;  /* 0x00001fff02007589 */ /* 0x000ea800000e0000 */
[----:B------:R3:W-:Y:S04]  /*19860*/  @!P0 STS [R17+0x132d0], R2 ;  /* 0x0132d00211008388 */ /* 0x0007e80000000800 */
[----:B--2---:R3:W-:Y:S01]  /*19870*/  STL [R1+0x28], R0 ;  /* 0x0000280001007387 */ /* 0x0047e20000100800 */
[----:B------:R-:W-:Y:S06]  /*19880*/  BAR.ARV 0x5, 0x200 ;  /* 0x0148000000007b1d */ /* 0x000fec0000002000 */
.L_x_14054:
[----:B---3--:R-:W3:Y:S01]  /*19890*/  LDL R0, [R1+0x28] ;  /* 0x0000280001007983 */ /* 0x008ee20000100800 */
[----:B------:R-:W-:Y:S02]  /*198a0*/  ULDC UR4, c[0x0][0xc38] ;  /* 0x00030e0000047ab9 */ /* 0x000fe40000000800 */
[----:B---3--:R-:W-:-:S13]  /*198b0*/  ISETP.GE.AND P0, PT, R0, UR4, PT ;  /* 0x0000000400007c0c */ /* 0x008fda000bf06270 */
[----:B------:R-:W-:Y:S05]  /*198c0*/  @!P0 BRA `(.L_x_14055) ;  /* 0xffffffb000d48947 */ /* 0x000fea000383ffff */
.L_x_13982:
[----:B---3--:R-:W3:Y:S01]  /*198d0*/  LDL.LU R0, [R1+0x30] ;  /* 0x0000300001007983 */ /* 0x008ee20000300800 */
[----:B------:R-:W-:Y:S01]  /*198e0*/  BSSY B0, `(.L_x_14056) ;  /* 0x000000b000007945 */ /* 0x000fe20003800000 */
[----:B------:R-:W4:Y:S01]  /*198f0*/  S2R R5, SR_CgaCtaId ;  /* 0x0000000000057919 */ /* 0x000f220000008800 */
[----:B---3--:R-:W-:-:S05]  /*19900*/  VIADD R0, R0, 0x1 ;  /* 0x0000000100007836 */ /* 0x008fca0000000000 */
[----:B--2---:R-:W-:-:S04]  /*19910*/  LEA.HI R2, R0, R0, RZ, 0x1 ;  /* 0x0000000000027211 */ /* 0x004fc800078f08ff */
[----:B------:R-:W-:Y:S02]  /*19920*/  LOP3.LUT R3, R2, 0xfffffffe, RZ, 0xc0, !PT ;  /* 0xfffffffe02037812 */ /* 0x000fe400078ec0ff */
[----:B------:R-:W-:-:S03]  /*19930*/  MOV R2, 0x400 ;  /* 0x0000040000027802 */ /* 0x000fc60000000f00 */
[----:B------:R-:W-:Y:S01]  /*19940*/  IMAD.IADD R0, R0, 0x1, -R3 ;  /* 0x0000000100007824 */ /* 0x000fe200078e0a03 */
[----:B----4-:R-:W-:-:S04]  /*19950*/  LEA R5, R5, R2, 0x18 ;  /* 0x0000000205057211 */ /* 0x010fc800078ec0ff */
[----:B------:R-:W-:-:S04]  /*19960*/  SHF.L.U32 R0, R0, 0x1f, RZ ;  /* 0x0000001f00007819 */ /* 0x000fc800000006ff */
[----:B------:R-:W2:Y:S02]  /*19970*/  SYNCS.PHASECHK.TRANS64.TRYWAIT P0, [R5+URZ+0x13220], R0 ;  /* 0x01322000050075a7 */ /* 0x000ea4000800017f */
[----:B--2---:R-:W-:Y:S05]  /*19980*/  @!P0 BRA `(.L_x_14057) ;  /* 0x0000002800ac8947 */ /* 0x004fea0003800000 */
.L_x_14146:
[----:B------:R-:W-:Y:S05]  /*19990*/  BSYNC B0 ;  /* 0x0000000000007941 */ /* 0x000fea0003800000 */
.L_x_14056:
[----:B------:R-:W-:-:S03]  /*199a0*/  UMOV UR4, 0xffffffff ;  /* 0xffffffff00047882 */ /* 0x000fc60000000000 */
[----:B------:R-:W-:Y:S05]  /*199b0*/  BRA.DIV UR4, `(.L_x_14058) ;  /* 0x0000002a04b47947 */ /* 0x000fea000b800000 */
[----:B--2---:R-:W2:Y:S02]  /*199c0*/  S2R R0, SR_TID.X ;  /* 0x0000000000007919 */ /* 0x004ea40000002100 */
[----:B--2---:R-:W-:-:S04]  /*199d0*/  SHF.R.U32.HI R0, RZ, 0x5, R0 ;  /* 0x00000005ff007819 */ /* 0x004fc80000011600 */
[----:B------:R-:W-:-:S05]  /*199e0*/  LOP3.LUT R0, R0, 0x3, RZ, 0xc0, !PT ;  /* 0x0000000300007812 */ /* 0x000fca00078ec0ff */
[----:B------:R2:W3:Y:S02]  /*199f0*/  SHFL.IDX PT, R14, R0, RZ, 0x1f ;  /* 0x00001fff000e7589 */ /* 0x0004e400000e0000 */
.L_x_14149:
[----:B---3--:R-:W-:Y:S01]  /*19a00*/  ISETP.NE.AND P0, PT, R14, RZ, PT ;  /* 0x000000ff0e00720c */ /* 0x008fe20003f05270 */
[----:B------:R-:W-:-:S12]  /*19a10*/  BSSY B0, `(.L_x_14059) ;  /* 0x000002f000007945 */ /* 0x000fd80003800000 */
[----:B------:R-:W-:Y:S05]  /*19a20*/  @P0 BRA `(.L_x_14060) ;  /* 0x0000000000b40947 */ /* 0x000fea0003800000 */
[----:B------:R-:W-:-:S03]  /*19a30*/  UMOV UR4, 0xffffffff ;  /* 0xffffffff00047882 */ /* 0x000fc60000000000 */
[----:B------:R-:W-:Y:S05]  /*19a40*/  BRA.DIV UR4, `(.L_x_14061) ;  /* 0x0000002a04c47947 */ /* 0x000fea000b800000 */
[----:B------:R-:W-:-:S13]  /*19a50*/  ELECT P6, URZ, PT ;  /* 0x00000000003f782f */ /* 0x000fda00038c0000 */
.L_x_14152:
[----:B------:R-:W-:Y:S05]  /*19a60*/  @!P6 BRA `(.L_x_14060) ;  /* 0x0000000000a4e947 */ /* 0x000fea0003800000 */
[----:B------:R-:W-:-:S06]  /*19a70*/  ULOP3.LUT UR4, UR39, 0x2, URZ, 0xfc, !UPT ;  /* 0x0000000227047892 */ /* 0x000fcc000f8efc3f */
[----:B--2---:R-:W-:-:S05]  /*19a80*/  IMAD.U32 R0, RZ, RZ, UR4 ;  /* 0x00000004ff007e24 */ /* 0x004fca000f8e00ff */
[----:B------:R-:W-:-:S13]  /*19a90*/  ISETP.NE.AND P0, PT, R0, 0x3, PT ;  /* 0x000000030000780c */ /* 0x000fda0003f05270 */
[----:B------:R-:W-:Y:S05]  /*19aa0*/  @!P0 BRA `(.L_x_14062) ;  /* 0x0000000000048947 */ /* 0x000fea0003800000 */
[----:B------:R-:W-:Y:S01]  /*19ab0*/  BPT.TRAP 0x1 ;  /* 0x000000040000795c */ /* 0x000fe20000300000 */
.L_x_14062:
[----:B------:R-:W2:Y:S04]  /*19ac0*/  LDL R2, [R1+0xc] ;  /* 0x00000c0001027983 */ /* 0x000ea80000100800 */
[----:B------:R-:W3:Y:S01]  /*19ad0*/  LDL.LU R0, [R1+0x4] ;  /* 0x0000040001007983 */ /* 0x000ee20000300800 */
[----:B--2---:R-:W-:Y:S01]  /*19ae0*/  SHF.L.U32 R3, R2, 0x1f, RZ ;  /* 0x0000001f02037819 */ /* 0x004fe200000006ff */
[C---:B---3--:R-:W-:Y:S02]  /*19af0*/  IMAD R4, R0.reuse, 0x8, R5 ;  /* 0x0000000800047824 */ /* 0x048fe400078e0205 */
[----:B------:R-:W-:Y:S02]  /*19b00*/  VIADD R0, R0, 0x1 ;  /* 0x0000000100007836 */ /* 0x000fe40000000000 */
[----:B------:R-:W2:Y:S03]  /*19b10*/  SYNCS.PHASECHK.TRANS64.TRYWAIT P1, [R4+URZ+0x13240], R3 ;  /* 0x01324003040075a7 */ /* 0x000ea6000802017f */
[----:B------:R-:W-:-:S04]  /*19b20*/  ISETP.NE.AND P2, PT, R0, 0x2, PT ;  /* 0x000000020000780c */ /* 0x000fc80003f45270 */
[----:B------:R-:W-:Y:S01]  /*19b30*/  SEL R2, RZ, 0x1, P2 ;  /* 0x00000001ff027807 */ /* 0x000fe20001000000 */
[----:B--2---:R-:W-:Y:S08]  /*19b40*/  @!P1 BRA `(.L_x_14063) ;  /* 0x0000002800a49947 */ /* 0x004ff00003800000 */
.L_x_14153:
[----:B------:R-:W3:Y:S01]  /*19b50*/  LDL.LU R6, [R1+0xc] ;  /* 0x00000c0001067983 */ /* 0x000ee20000300800 */
[----:B------:R-:W-:Y:S02]  /*19b60*/  SEL R0, R0, RZ, P2 ;  /* 0x000000ff00007207 */ /* 0x000fe40001000000 */
[----:B---3--:R-:W-:Y:S01]  /*19b70*/  LOP3.LUT R2, R6, R2, RZ, 0x3c, !PT ;  /* 0x0000000206027212 */ /* 0x008fe200078e3cff */
[----:B------:R-:W-:Y:S06]  /*19b80*/  @!P0 BRA `(.L_x_14064) ;  /* 0x0000000000048947 */ /* 0x000fec0003800000 */
[----:B------:R-:W-:Y:S01]  /*19b90*/  BPT.TRAP 0x1 ;  /* 0x000000040000795c */ /* 0x000fe20000300000 */
.L_x_14064:
[----:B------:R-:W-:Y:S01]  /*19ba0*/  IMAD R5, R0, 0x8, R5 ;  /* 0x0000000800057824 */ /* 0x000fe200078e0205 */
[----:B------:R-:W-:-:S04]  /*19bb0*/  SHF.L.U32 R0, R2, 0x1f, RZ ;  /* 0x0000001f02007819 */ /* 0x000fc800000006ff */
[----:B------:R-:W3:Y:S02]  /*19bc0*/  SYNCS.PHASECHK.TRANS64.TRYWAIT P1, [R5+URZ+0x13240], R0 ;  /* 0x01324000050075a7 */ /* 0x000ee4000802017f */
[----:B---3--:R-:W-:Y:S05]  /*19bd0*/  @!P1 BRA `(.L_x_14065) ;  /* 0x0000002800949947 */ /* 0x008fea0003800000 */
.L_x_14154:
[----:B------:R-:W-:Y:S05]  /*19be0*/  @!P0 BRA `(.L_x_14066) ;  /* 0x0000000000048947 */ /* 0x000fea0003800000 */
[----:B------:R-:W-:Y:S01]  /*19bf0*/  BPT.TRAP 0x1 ;  /* 0x000000040000795c */ /* 0x000fe20000300000 */
.L_x_14066:
[----:B------:R-:W4:Y:S02]  /*19c00*/  SYNCS.PHASECHK.TRANS64.TRYWAIT P1, [R4+URZ+0x13260], R3 ;  /* 0x01326003040075a7 */ /* 0x000f24000802017f */
[----:B----4-:R-:W-:Y:S05]  /*19c10*/  @!P1 BRA `(.L_x_14067) ;  /* 0x0000002800989947 */ /* 0x010fea0003800000 */
.L_x_14155:
[----:B------:R-:W-:Y:S05]  /*19c20*/  @!P0 BRA `(.L_x_14068) ;  /* 0x0000000000048947 */ /* 0x000fea0003800000 */
[----:B------:R-:W-:Y:S01]  /*19c30*/  BPT.TRAP 0x1 ;  /* 0x000000040000795c */ /* 0x000fe20000300000 */
.L_x_14068:
[----:B------:R-:W5:Y:S02]  /*19c40*/  SYNCS.PHASECHK.TRANS64.TRYWAIT P1, [R5+URZ+0x13260], R0 ;  /* 0x01326000050075a7 */ /* 0x000f64000802017f */
[----:B-----5:R-:W-:Y:S05]  /*19c50*/  @!P1 BRA `(.L_x_14069) ;  /* 0x00000028009c9947 */ /* 0x020fea0003800000 */
.L_x_14156:
[----:B------:R-:W-:Y:S05]  /*19c60*/  @!P0 BRA `(.L_x_14070) ;  /* 0x0000000000048947 */ /* 0x000fea0003800000 */
[----:B------:R-:W-:Y:S01]  /*19c70*/  BPT.TRAP 0x1 ;  /* 0x000000040000795c */ /* 0x000fe20000300000 */
.L_x_14070:
[----:B------:R-:W5:Y:S02]  /*19c80*/  SYNCS.PHASECHK.TRANS64.TRYWAIT P1, [R4+URZ+0x13280], R3 ;  /* 0x01328003040075a7 */ /* 0x000f64000802017f */
[----:B-----5:R-:W-:Y:S05]  /*19c90*/  @!P1 BRA `(.L_x_14071) ;  /* 0x0000002800a09947 */ /* 0x020fea0003800000 */
.L_x_14157:
[----:B------:R-:W-:Y:S05]  /*19ca0*/  @!P0 BRA `(.L_x_14072) ;  /* 0x0000000000048947 */ /* 0x000fea0003800000 */
[----:B------:R-:W-:Y:S01]  /*19cb0*/  BPT.TRAP 0x1 ;  /* 0x000000040000795c */ /* 0x000fe20000300000 */
.L_x_14072:
[----:B------:R0:W0:Y:S02]  /*19cc0*/  SYNCS.PHASECHK.TRANS64.TRYWAIT P0, [R5+URZ+0x13280], R0 ;  /* 0x01328000050075a7 */ /* 0x000024000800017f */
[----:B0-----:R-:W-:Y:S05]  /*19cd0*/  @!P0 NANOSLEEP.SYNCS 0x989680 ;  /* 0x009896800000895d */ /* 0x001fea0003900000 */
[----:B------:R-:W0:Y:S02]  /*19ce0*/  @!P0 SYNCS.PHASECHK.TRANS64 P0, [R5+URZ+0x13280], R0 ;  /* 0x01328000050085a7 */ /* 0x000e24000800007f */
[----:B0-----:R-:W-:Y:S05]  /*19cf0*/  @!P0 BRA `(.L_x_14072) ;  /* 0xfffffffc00f08947 */ /* 0x001fea000383ffff */
.L_x_14060:
[----:B------:R-:W-:Y:S05]  /*19d00*/  BSYNC B0 ;  /* 0x0000000000007941 */ /* 0x000fea0003800000 */
.L_x_14059:
[----:B------:R-:W-:Y:S05]  /*19d10*/  EXIT ;  /* 0x000000000000794d */ /* 0x000fea0003800000 */
.L_x_13899:
[----:B0-----:R-:W-:-:S04]  /*19d20*/  IMAD.U32 R3, RZ, RZ, UR45 ;  /* 0x0000002dff037e24 */ /* 0x001fc8000f8e00ff */
[----:B------:R0:W1:Y:S03]  /*19d30*/  SYNCS.PHASECHK.TRANS64.TRYWAIT P1, [R3+URZ+0x13200], R8 ;  /* 0x01320008030075a7 */ /* 0x000066000802017f */
[----:B-1----:R-:W-:Y:S05]  /*19d40*/  @!P1 NANOSLEEP.SYNCS 0x989680 ;  /* 0x009896800000995d */ /* 0x002fea0003900000 */
[----:B------:R-:W1:Y:S02]  /*19d50*/  @!P1 SYNCS.PHASECHK.TRANS64 P1, [R3+URZ+0x13200], R8 ;  /* 0x01320008030095a7 */ /* 0x000e64000802007f */
[----:B-1----:R-:W-:Y:S05]  /*19d60*/  @!P1 BRA `(.L_x_13899) ;  /* 0xfffffffc00ec9947 */ /* 0x002fea000383ffff */
[----:B------:R-:W-:Y:S05]  /*19d70*/  BRA `(.L_x_14073) ;  /* 0xfffffe7c00a07947 */ /* 0x000fea000383ffff */
.L_x_13903:
[----:B--2---:R2:W3:Y:S02]  /*19d80*/  SYNCS.PHASECHK.TRANS64.TRYWAIT P1, [R11+URZ+0x13230], R4 ;  /* 0x013230040b0075a7 */ /* 0x0044e4000802017f */
[----:B---3--:R-:W-:Y:S05]  /*19d90*/  @!P1 NANOSLEEP.SYNCS 0x989680 ;  /* 0x009896800000995d */ /* 0x008fea0003900000 */
[----:B------:R-:W3:Y:S02]  /*19da0*/  @!P1 SYNCS.PHASECHK.TRANS64 P1, [R11+URZ+0x13230], R4 ;  /* 0x013230040b0095a7 */ /* 0x000ee4000802007f */
[----:B---3--:R-:W-:Y:S05]  /*19db0*/  @!P1 BRA `(.L_x_13903) ;  /* 0xfffffffc00f09947 */ /* 0x008fea000383ffff */
[----:B------:R-:W-:Y:S05]  /*19dc0*/  BRA `(.L_x_13902) ;  /* 0xfffffe7c00bc7947 */ /* 0x000fea000383ffff */
.L_x_13920:
[----:B-1----:R-:W-:-:S04]  /*19dd0*/  IMAD.U32 R10, RZ, RZ, UR24 ;  /* 0x00000018ff0a7e24 */ /* 0x002fc8000f8e00ff */
[----:B------:R1:W2:Y:S03]  /*19de0*/  SYNCS.PHASECHK.TRANS64.TRYWAIT P1, [R10+URZ+0x13230], R9 ;  /* 0x013230090a0075a7 */ /* 0x0002a6000802017f */
[----:B--2---:R-:W-:Y:S05]  /*19df0*/  @!P1 NANOSLEEP.SYNCS 0x989680 ;  /* 0x009896800000995d */ /* 0x004fea0003900000 */
[----:B------:R-:W2:Y:S02]  /*19e00*/  @!P1 SYNCS.PHASECHK.TRANS64 P1, [R10+URZ+0x13230], R9 ;  /* 0x013230090a0095a7 */ /* 0x000ea4000802007f */
[----:B--2---:R-:W-:Y:S05]  /*19e10*/  @!P1 BRA `(.L_x_13920) ;  /* 0xfffffffc00ec9947 */ /* 0x004fea000383ffff */
[----:B------:R-:W-:Y:S05]  /*19e20*/  BRA `(.L_x_13919) ;  /* 0xfffffec400b07947 */ /* 0x000fea000383ffff */
.L_x_13924:
[----:B-1----:R-:W-:-:S04]  /*19e30*/  IMAD.U32 R10, RZ, RZ, UR11 ;  /* 0x0000000bff0a7e24 */ /* 0x002fc8000f8e00ff */
[----:B------:R1:W2:Y:S03]  /*19e40*/  SYNCS.PHASECHK.TRANS64.TRYWAIT P1, [R10+URZ+0x13250], R9 ;  /* 0x013250090a0075a7 */ /* 0x0002a6000802017f */
[----:B--2---:R-:W-:Y:S05]  /*19e50*/  @!P1 NANOSLEEP.SYNCS 0x989680 ;  /* 0x009896800000995d */ /* 0x004fea0003900000 */
[----:B------:R-:W2:Y:S02]  /*19e60*/  @!P1 SYNCS.PHASECHK.TRANS64 P1, [R10+URZ+0x13250], R9 ;  /* 0x013250090a0095a7 */ /* 0x000ea4000802007f */
[----:B--2---:R-:W-:Y:S05]  /*19e70*/  @!P1 BRA `(.L_x_13924) ;  /* 0xfffffffc00ec9947 */ /* 0x004fea000383ffff */
[----:B------:R-:W-:Y:S05]  /*19e80*/  BRA `(.L_x_13923) ;  /* 0xfffffec800bc7947 */ /* 0x000fea000383ffff */
.L_x_13943:
[----:B-1----:R-:W-:-:S04]  /*19e90*/  IMAD.U32 R10, RZ, RZ, UR21 ;  /* 0x00000015ff0a7e24 */ /* 0x002fc8000f8e00ff */
[----:B------:R1:W2:Y:S03]  /*19ea0*/  SYNCS.PHASECHK.TRANS64.TRYWAIT P1, [R10+URZ+0x13230], R9 ;  /* 0x013230090a0075a7 */ /* 0x0002a6000802017f */
[----:B--2---:R-:W-:Y:S05]  /*19eb0*/  @!P1 NANOSLEEP.SYNCS 0x989680 ;  /* 0x009896800000995d */ /* 0x004fea0003900000 */
[----:B------:R-:W2:Y:S02]  /*19ec0*/  @!P1 SYNCS.PHASECHK.TRANS64 P1, [R10+URZ+0x13230], R9 ;  /* 0x013230090a0095a7 */ /* 0x000ea4000802007f */
[----:B--2---:R-:W-:Y:S05]  /*19ed0*/  @!P1 BRA `(.L_x_13943) ;  /* 0xfffffffc00ec9947 */ /* 0x004fea000383ffff */
[----:B------:R-:W-:Y:S05]  /*19ee0*/  BRA `(.L_x_13942) ;  /* 0xffffff1000747947 */ /* 0x000fea000383ffff */
.L_x_13947:
[----:B-1----:R-:W-:-:S04]  /*19ef0*/  IMAD.U32 R10, RZ, RZ, UR11 ;  /* 0x0000000bff0a7e24 */ /* 0x002fc8000f8e00ff */
[----:B------:R1:W2:Y:S03]  /*19f00*/  SYNCS.PHASECHK.TRANS64.TRYWAIT P1, [R10+URZ+0x13250], R9 ;  /* 0x013250090a0075a7 */ /* 0x0002a6000802017f */
[----:B--2---:R-:W-:Y:S05]  /*19f10*/  @!P1 NANOSLEEP.SYNCS 0x989680 ;  /* 0x009896800000995d */ /* 0x004fea0003900000 */
[----:B------:R-:W2:Y:S02]  /*19f20*/  @!P1 SYNCS.PHASECHK.TRANS64 P1, [R10+URZ+0x13250], R9 ;  /* 0x013250090a0095a7 */ /* 0x000ea4000802007f */
[----:B--2---:R-:W-:Y:S05]  /*19f30*/  @!P1 BRA `(.L_x_13947) ;  /* 0xfffffffc00ec9947 */ /* 0x004fea000383ffff */
[----:B------:R-:W-:Y:S05]  /*19f40*/  BRA `(.L_x_13946) ;  /* 0xffffff1400807947 */ /* 0x000fea000383ffff */
.L_x_13955:
[----:B-1----:R-:W-:-:S04]  /*19f50*/  IMAD.U32 R10, RZ, RZ, UR6 ;  /* 0x00000006ff0a7e24 */ /* 0x002fc8000f8e00ff */
[----:B------:R1:W2:Y:S03]  /*19f60*/  SYNCS.PHASECHK.TRANS64.TRYWAIT P1, [R10+URZ+0x13230], R9 ;  /* 0x013230090a0075a7 */ /* 0x0002a6000802017f */
[----:B--2---:R-:W-:Y:S05]  /*19f70*/  @!P1 NANOSLEEP.SYNCS 0x989680 ;  /* 0x009896800000995d */ /* 0x004fea0003900000 */
[----:B------:R-:W2:Y:S02]  /*19f80*/  @!P1 SYNCS.PHASECHK.TRANS64 P1, [R10+URZ+0x13230], R9 ;  /* 0x013230090a0095a7 */ /* 0x000ea4000802007f */
[----:B--2---:R-:W-:Y:S05]  /*19f90*/  @!P1 BRA `(.L_x_13955) ;  /* 0xfffffffc00ec9947 */ /* 0x004fea000383ffff */
[----:B------:R-:W-:Y:S05]  /*19fa0*/  BRA `(.L_x_13954) ;  /* 0xffffff3c00787947 */ /* 0x000fea000383ffff */
.L_x_13959:
[----:B-1----:R-:W-:-:S04]  /*19fb0*/  IMAD.U32 R10, RZ, RZ, UR11 ;  /* 0x0000000bff0a7e24 */ /* 0x002fc8000f8e00ff */
[----:B------:R1:W2:Y:S03]  /*19fc0*/  SYNCS.PHASECHK.TRANS64.TRYWAIT P1, [R10+URZ+0x13250], R9 ;  /* 0x013250090a0075a7 */ /* 0x0002a6000802017f */
[----:B--2---:R-:W-:Y:S05]  /*19fd0*/  @!P1 NANOSLEEP.SYNCS 0x989680 ;  /* 0x009896800000995d */ /* 0x004fea0003900000 */
[----:B------:R-:W2:Y:S02]  /*19fe0*/  @!P1 SYNCS.PHASECHK.TRANS64 P1, [R10+URZ+0x13250], R9 ;  /* 0x013250090a0095a7 */ /* 0x000ea4000802007f */
[----:B--2---:R-:W-:Y:S05]  /*19ff0*/  @!P1 BRA `(.L_x_13959) ;  /* 0xfffffffc00ec9947 */ /* 0x004fea000383ffff */
[----:B------:R-:W-:Y:S05]  /*1a000*/  BRA `(.L_x_13958) ;  /* 0xffffff4000847947 */ /* 0x000fea000383ffff */
.L_x_13974:
[----:B-1----:R-:W-:-:S04]  /*1a010*/  IMAD.U32 R5, RZ, RZ, UR14 ;  /* 0x0000000eff057e24 */ /* 0x002fc8000f8e00ff */
[----:B------:R1:W2:Y:S03]  /*1a020*/  SYNCS.PHASECHK.TRANS64.TRYWAIT P1, [R5+URZ+0x13250], R0 ;  /* 0x01325000050075a7 */ /* 0x0002a6000802017f */
[----:B--2---:R-:W-:Y:S05]  /*1a030*/  @!P1 NANOSLEEP.SYNCS 0x989680 ;  /* 0x009896800000995d */ /* 0x004fea0003900000 */
[----:B------:R-:W2:Y:S02]  /*1a040*/  @!P1 SYNCS.PHASECHK.TRANS64 P1, [R5+URZ+0x13250], R0 ;  /* 0x01325000050095a7 */ /* 0x000ea4000802007f */
[----:B--2---:R-:W-:Y:S05]  /*1a050*/  @!P1 BRA `(.L_x_13974) ;  /* 0xfffffffc00ec9947 */ /* 0x004fea000383ffff */
[----:B------:R-:W-:Y:S05]  /*1a060*/  BRA `(.L_x_13973) ;  /* 0xffffff84006c7947 */ /* 0x000fea000383ffff */
.L_x_14002:
[----:B------:R-:W2:Y:S01]  /*1a070*/  S2R R21, SR_TID.X ;  /* 0x0000000000157919 */ /* 0x000ea20000002100 */
        /* <DEDUP_REMOVED lines=9> */
.L_x_14074:
[----:B------:R-:W-:Y:S05]  /*1a110*/  BRA `(.L_x_14075) ;  /* 0xffffffb800ac7947 */ /* 0x000fea000383ffff */
.L_x_14005:
[----:B0-----:R-:W2:Y:S02]  /*1a120*/  LDL R2, [R1+0x8] ;  /* 0x0000080001027983 */ /* 0x001ea40000100800 */
[----:B--2---:R0:W1:Y:S02]  /*1a130*/  SYNCS.PHASECHK.TRANS64.TRYWAIT P0, [R0+URZ+0x13280], R2 ;  /* 0x01328002000075a7 */ /* 0x004064000800017f */
[----:B-1----:R-:W-:Y:S05]  /*1a140*/  @!P0 NANOSLEEP.SYNCS 0x989680 ;  /* 0x009896800000895d */ /* 0x002fea0003900000 */
[----:B------:R-:W1:Y:S02]  /*1a150*/  @!P0 SYNCS.PHASECHK.TRANS64 P0, [R0+URZ+0x13280], R2 ;  /* 0x01328002000085a7 */ /* 0x000e64000800007f */
[----:B-1----:R-:W-:Y:S05]  /*1a160*/  @!P0 BRA `(.L_x_14005) ;  /* 0xfffffffc00ec8947 */ /* 0x002fea000383ffff */
[----:B------:R-:W-:Y:S05]  /*1a170*/  BRA `(.L_x_14076) ;  /* 0xffffffbc00dc7947 */ /* 0x000fea000383ffff */
.L_x_14006:
        /* <DEDUP_REMOVED lines=8> */
.L_x_14078:
[----:B------:R-:W-:Y:S05]  /*1a200*/  BSYNC B0 ;  /* 0x0000000000007941 */ /* 0x000fea0003800000 */
.L_x_14077:
[----:B------:R-:W0:Y:S01]  /*1a210*/  S2R R20, SR_TID.X ;  /* 0x0000000000147919 */ /* 0x000e220000002100 */
[----:B------:R-:W-:Y:S01]  /*1a220*/  IMAD.MOV.U32 R13, RZ, RZ, R2 ;  /* 0x000000ffff0d7224 */ /* 0x000fe200078e0002 */
[----:B------:R-:W-:Y:S01]  /*1a230*/  LOP3.LUT R16, R16, 0xffffffdf, RZ, 0xc0, !PT ;  /* 0xffffffdf10107812 */ /* 0x000fe200078ec0ff */
[----:B------:R-:W-:Y:S01]  /*1a240*/  IMAD.MOV.U32 R12, RZ, RZ, RZ ;  /* 0x000000ffff0c7224 */ /* 0x000fe200078e00ff */
[C---:B------:R-:W-:Y:S01]  /*1a250*/  ISETP.GE.AND P4, PT, R9.reuse, 0x21, PT ;  /* 0x000000210900780c */ /* 0x040fe20003f86270 */
[----:B------:R-:W-:Y:S01]  /*1a260*/  IMAD.MOV.U32 R11, RZ, RZ, 0x1c1f ;  /* 0x00001c1fff0b7424 */ /* 0x000fe200078e00ff */
[C---:B------:R-:W-:Y:S01]  /*1a270*/  ISETP.GE.AND P3, PT, R9.reuse, 0x41, PT ;  /* 0x000000410900780c */ /* 0x040fe20003f66270 */
[----:B------:R-:W-:Y:S01]  /*1a280*/  IMAD.MOV.U32 R15, RZ, RZ, -0x1 ;  /* 0xffffffffff0f7424 */ /* 0x000fe200078e00ff */
[----:B------:R-:W-:Y:S01]  /*1a290*/  ISETP.GE.AND P1, PT, R9, 0x61, PT ;  /* 0x000000610900780c */ /* 0x000fe20003f26270 */
[----:B------:R-:W-:-:S12]  /*1a2a0*/  IMAD.MOV.U32 R4, RZ, RZ, R14 ;  /* 0x000000ffff047224 */ /* 0x000fd800078e000e */
[----:B0-----:R-:W-:Y:S05]  /*1a2b0*/  WARPSYNC.COLLECTIVE R15, `(.L_x_14079) ;  /* 0x000000000f087348 */ /* 0x001fea0003c00000 */
[----:B------:R1:W2:Y:S02]  /*1a2c0*/  SHFL.IDX P6, R14, R13, R12, R11 ;  /* 0x0000000c0d0e7389 */ /* 0x0002a400000c000b */
[----:B012---:R-:W-:Y:S01]  /*1a2d0*/  ENDCOLLECTIVE ;  /* 0x000000000000791b */ /* 0x007fe20003800000 */
.L_x_14079:
[----:B------:R-:W-:Y:S02]  /*1a2e0*/  IMAD.MOV.U32 R13, RZ, RZ, R3 ;  /* 0x000000ffff0d7224 */ /* 0x000fe400078e0003 */
[----:B------:R-:W-:Y:S02]  /*1a2f0*/  IMAD.MOV.U32 R12, RZ, RZ, 0x1 ;  /* 0x00000001ff0c7424 */ /* 0x000fe400078e00ff */
[----:B------:R-:W-:Y:S02]  /*1a300*/  IMAD.SHL.U32 R20, R20, 0x10, RZ ;  /* 0x0000001014147824 */ /* 0x000fe400078e00ff */
[----:B------:R-:W-:-:S03]  /*1a310*/  IMAD.MOV.U32 R10, RZ, RZ, R14 ;  /* 0x000000ffff0a7224 */ /* 0x000fc600078e000e */
[----:B------:R-:W-:-:S07]  /*1a320*/  LOP3.LUT R20, R20, 0x30, RZ, 0xc0, !PT ;  /* 0x0000003014147812 */ /* 0x000fce00078ec0ff */
[----:B------:R-:W-:Y:S05]  /*1a330*/  WARPSYNC.COLLECTIVE R15, `(.L_x_14080) ;  /* 0x000000000f087348 */ /* 0x000fea0003c00000 */
[----:B------:R0:W1:Y:S02]  /*1a340*/  SHFL.IDX P6, R14, R13, R12, R11 ;  /* 0x0000000c0d0e7389 */ /* 0x00006400000c000b */
[----:B01----:R-:W-:Y:S01]  /*1a350*/  ENDCOLLECTIVE ;  /* 0x000000000000791b */ /* 0x003fe20003800000 */
.L_x_14080:
[----:B------:R-:W-:-:S05]  /*1a360*/  IADD3 R20, P0, R20, R10, RZ ;  /* 0x0000000a14147210 */ /* 0x000fca0007f1e0ff */
[----:B------:R-:W-:Y:S01]  /*1a370*/  IMAD.X R21, RZ, RZ, R4, P0 ;  /* 0x000000ffff157224 */ /* 0x000fe200000e0604 */
[----:B------:R-:W-:Y:S01]  /*1a380*/  ISETP.LT.OR P0, PT, R9, 0x1, P2 ;  /* 0x000000010900780c */ /* 0x000fe20001701670 */
[----:B------:R-:W-:Y:S02]  /*1a390*/  IMAD.IADD R4, R17, 0x1, R19 ;  /* 0x0000000111047824 */ /* 0x000fe400078e0213 */
[----:B------:R-:W0:Y:S01]  /*1a3a0*/  S2R R19, SR_TID.X ;  /* 0x0000000000137919 */ /* 0x000e220000002100 */
[----:B------:R-:W-:-:S09]  /*1a3b0*/  IMAD.MOV.U32 R13, RZ, RZ, R2 ;  /* 0x000000ffff0d7224 */ /* 0x000fd200078e0002 */
        /* <DEDUP_REMOVED lines=8> */
.L_x_14081:
[----:B------:R-:W-:Y:S02]  /*1a440*/  IMAD.MOV.U32 R13, RZ, RZ, R3 ;  /* 0x000000ffff0d7224 */ /* 0x000fe400078e0003 */
[----:B------:R-:W-:-:S05]  /*1a450*/  IMAD.SHL.U32 R19, R19, 0x10, RZ ;  /* 0x0000001013137824 */ /* 0x000fca00078e00ff */
[----:B------:R-:W-:Y:S01]  /*1a460*/  LOP3.LUT R19, R19, 0x30, RZ, 0xc0, !PT ;  /* 0x0000003013137812 */ /* 0x000fe200078ec0ff */
[----:B------:R-:W-:-:S05]  /*1a470*/  IMAD.MOV.U32 R12, RZ, RZ, R14 ;  /* 0x000000ffff0c7224 */ /* 0x000fca00078e000e */
[----:B------:R-:W-:Y:S01]  /*1a480*/  IADD3 R20, P0, R19, R12, RZ ;  /* 0x0000000c13147210 */ /* 0x000fe20007f1e0ff */
[----:B------:R-:W-:-:S04]  /*1a490*/  IMAD.MOV.U32 R12, RZ, RZ, 0x2 ;  /* 0x00000002ff0c7424 */ /* 0x000fc800078e00ff */
[----:B------:R-:W-:-:S08]  /*1a4a0*/  IMAD.X R21, RZ, RZ, R10, P0 ;  /* 0x000000ffff157224 */ /* 0x000fd000000e060a */
[----:B------:R-:W-:Y:S05]  /*1a4b0*/  WARPSYNC.COLLECTIVE R15, `(.L_x_14082) ;  /* 0x000000000f087348 */ /* 0x000fea0003c00000 */
[----:B------:R0:W1:Y:S02]  /*1a4c0*/  SHFL.IDX P6, R14, R13, R12, R11 ;  /* 0x0000000c0d0e7389 */ /* 0x00006400000c000b */
[----:B01----:R-:W-:Y:S01]  /*1a4d0*/  ENDCOLLECTIVE ;  /* 0x000000000000791b */ /* 0x003fe20003800000 */
.L_x_14082:
        /* <DEDUP_REMOVED lines=10> */
.L_x_14083:
        /* <DEDUP_REMOVED lines=8> */
.L_x_14084:
        /* <DEDUP_REMOVED lines=10> */
.L_x_14085:
[----:B------:R-:W-:Y:S02]  /*1a6a0*/  IMAD.MOV.U32 R13, RZ, RZ, R25 ;  /* 0x000000ffff0d7224 */ /* 0x000fe400078e0019 */
[----:B------:R-:W-:Y:S02]  /*1a6b0*/  IMAD.MOV.U32 R12, RZ, RZ, RZ ;  /* 0x000000ffff0c7224 */ /* 0x000fe400078e00ff */
[----:B------:R-:W-:-:S07]  /*1a6c0*/  IMAD.MOV.U32 R2, RZ, RZ, R14 ;  /* 0x000000ffff027224 */ /* 0x000fce00078e000e */
[----:B------:R-:W-:Y:S05]  /*1a6d0*/  WARPSYNC.COLLECTIVE R15, `(.L_x_14086) ;  /* 0x000000000f087348 */ /* 0x000fea0003c00000 */
[----:B------:R0:W1:Y:S02]  /*1a6e0*/  SHFL.IDX P6, R14, R13, R12, R11 ;  /* 0x0000000c0d0e7389 */ /* 0x00006400000c000b */
[----:B01----:R-:W-:Y:S01]  /*1a6f0*/  ENDCOLLECTIVE ;  /* 0x000000000000791b */ /* 0x003fe20003800000 */
.L_x_14086:
        /* <DEDUP_REMOVED lines=9> */
[----:B0-----:R-:W-:-:S12]  /*1a790*/  IMAD.MOV.U32 R3, RZ, RZ, R14 ;  /* 0x000000ffff037224 */ /* 0x001fd800078e000e */
[----:B------:R-:W-:Y:S05]  /*1a7a0*/  WARPSYNC.COLLECTIVE R15, `(.L_x_14087) ;  /* 0x000000000f087348 */ /* 0x000fea0003c00000 */
[----:B------:R0:W1:Y:S02]  /*1a7b0*/  SHFL.IDX P6, R14, R13, R12, R11 ;  /* 0x0000000c0d0e7389 */ /* 0x00006400000c000b */
[----:B01----:R-:W-:Y:S01]  /*1a7c0*/  ENDCOLLECTIVE ;  /* 0x000000000000791b */ /* 0x003fe20003800000 */
.L_x_14087:
[----:B------:R-:W-:Y:S01]  /*1a7d0*/  @P0 LOP3.LUT R16, R16, 0x20, RZ, 0xfc, !PT ;  /* 0x0000002010100812 */ /* 0x000fe200078efcff */
[----:B------:R-:W-:Y:S01]  /*1a7e0*/  IMAD.MOV.U32 R2, RZ, RZ, R14 ;  /* 0x000000ffff027224 */ /* 0x000fe200078e000e */
[----:B------:R-:W-:Y:S06]  /*1a7f0*/  BRA `(.L_x_14088) ;  /* 0xffffffbc00887947 */ /* 0x000fec000383ffff */
.L_x_14011:
[----:B--2---:R-:W2:Y:S02]  /*1a800*/  LDL R2, [R1+0x8] ;  /* 0x0000080001027983 */ /* 0x004ea40000100800 */
[----:B--2---:R2:W3:Y:S02]  /*1a810*/  SYNCS.PHASECHK.TRANS64.TRYWAIT P0, [R0+URZ+0x13240], R2 ;  /* 0x01324002000075a7 */ /* 0x0044e4000800017f */
[----:B---3--:R-:W-:Y:S05]  /*1a820*/  @!P0 NANOSLEEP.SYNCS 0x989680 ;  /* 0x009896800000895d */ /* 0x008fea0003900000 */
[----:B------:R-:W3:Y:S02]  /*1a830*/  @!P0 SYNCS.PHASECHK.TRANS64 P0, [R0+URZ+0x13240], R2 ;  /* 0x01324002000085a7 */ /* 0x000ee4000800007f */
[----:B---3--:R-:W-:Y:S05]  /*1a840*/  @!P0 BRA `(.L_x_14011) ;  /* 0xfffffffc00ec8947 */ /* 0x008fea000383ffff */
[----:B------:R-:W-:Y:S05]  /*1a850*/  BRA `(.L_x_14089) ;  /* 0xffffffbc00e87947 */ /* 0x000fea000383ffff */
.L_x_14012:
        /* <DEDUP_REMOVED lines=8> */
.L_x_14091:
[----:B------:R-:W-:Y:S05]  /*1a8e0*/  BSYNC B0 ;  /* 0x0000000000007941 */ /* 0x000fea0003800000 */
.L_x_14090:
[----:B------:R-:W0:Y:S01]  /*1a8f0*/  S2R R19, SR_TID.X ;  /* 0x0000000000137919 */ /* 0x000e220000002100 */
[----:B------:R-:W-:Y:S01]  /*1a900*/  IMAD.MOV.U32 R13, RZ, RZ, R6 ;  /* 0x000000ffff0d7224 */ /* 0x000fe200078e0006 */
[----:B------:R-:W-:Y:S01]  /*1a910*/  LOP3.LUT P2, RZ, R16, 0x1, RZ, 0xc0, !PT ;  /* 0x0000000110ff7812 */ /* 0x000fe2000784c0ff */
[----:B------:R-:W-:Y:S02]  /*1a920*/  IMAD.MOV.U32 R12, RZ, RZ, RZ ;  /* 0x000000ffff0c7224 */ /* 0x000fe400078e00ff */
[----:B------:R-:W-:Y:S02]  /*1a930*/  IMAD.MOV.U32 R11, RZ, RZ, 0x1c1f ;  /* 0x00001c1fff0b7424 */ /* 0x000fe400078e00ff */
[----:B------:R-:W-:Y:S02]  /*1a940*/  IMAD.MOV.U32 R15, RZ, RZ, -0x1 ;  /* 0xffffffffff0f7424 */ /* 0x000fe400078e00ff */
[----:B------:R-:W-:-:S07]  /*1a950*/  IMAD.MOV.U32 R2, RZ, RZ, R14 ;  /* 0x000000ffff027224 */ /* 0x000fce00078e000e */
[----:B0-----:R-:W-:Y:S05]  /*1a960*/  WARPSYNC.COLLECTIVE R15, `(.L_x_14092) ;  /* 0x000000000f087348 */ /* 0x001fea0003c00000 */
[----:B------:R1:W2:Y:S02]  /*1a970*/  SHFL.IDX P6, R14, R13, R12, R11 ;  /* 0x0000000c0d0e7389 */ /* 0x0002a400000c000b */
[----:B012---:R-:W-:Y:S01]  /*1a980*/  ENDCOLLECTIVE ;  /* 0x000000000000791b */ /* 0x007fe20003800000 */
.L_x_14092:
        /* <DEDUP_REMOVED lines=8> */
.L_x_14093:
        /* <DEDUP_REMOVED lines=14> */
.L_x_14094:
[----:B------:R-:W-:Y:S02]  /*1aaf0*/  IMAD.MOV.U32 R13, RZ, RZ, R5 ;  /* 0x000000ffff0d7224 */ /* 0x000fe400078e0005 */
[----:B------:R-:W-:Y:S02]  /*1ab00*/  IMAD.MOV.U32 R12, RZ, RZ, 0x2 ;  /* 0x00000002ff0c7424 */ /* 0x000fe400078e00ff */
[----:B------:R-:W-:-:S07]  /*1ab10*/  IMAD.MOV.U32 R3, RZ, RZ, R14 ;  /* 0x000000ffff037224 */ /* 0x000fce00078e000e */
[----:B------:R-:W-:Y:S05]  /*1ab20*/  WARPSYNC.COLLECTIVE R15, `(.L_x_14095) ;  /* 0x000000000f087348 */ /* 0x000fea0003c00000 */
[----:B------:R0:W1:Y:S02]  /*1ab30*/  SHFL.IDX P6, R14, R13, R12, R11 ;  /* 0x0000000c0d0e7389 */ /* 0x00006400000c000b */
[----:B01----:R-:W-:Y:S01]  /*1ab40*/  ENDCOLLECTIVE ;  /* 0x000000000000791b */ /* 0x003fe20003800000 */
.L_x_14095:
        /* <DEDUP_REMOVED lines=14> */
.L_x_14096:
[----:B------:R-:W-:Y:S02]  /*1ac30*/  IMAD.MOV.U32 R13, RZ, RZ, R5 ;  /* 0x000000ffff0d7224 */ /* 0x000fe400078e0005 */
[----:B------:R-:W-:Y:S02]  /*1ac40*/  IMAD.MOV.U32 R12, RZ, RZ, 0x3 ;  /* 0x00000003ff0c7424 */ /* 0x000fe400078e00ff */
[----:B------:R-:W-:-:S07]  /*1ac50*/  IMAD.MOV.U32 R3, RZ, RZ, R14 ;  /* 0x000000ffff037224 */ /* 0x000fce00078e000e */
[----:B------:R-:W-:Y:S05]  /*1ac60*/  WARPSYNC.COLLECTIVE R15, `(.L_x_14097) ;  /* 0x000000000f087348 */ /* 0x000fea0003c00000 */
[----:B------:R0:W1:Y:S02]  /*1ac70*/  SHFL.IDX P6, R14, R13, R12, R11 ;  /* 0x0000000c0d0e7389 */ /* 0x00006400000c000b */
[----:B01----:R-:W-:Y:S01]  /*1ac80*/  ENDCOLLECTIVE ;  /* 0x000000000000791b */ /* 0x003fe20003800000 */
.L_x_14097:
        /* <DEDUP_REMOVED lines=10> */
.L_x_14098:
[----:B------:R-:W-:Y:S01]  /*1ad30*/  @!PT LDS RZ, [RZ] ;  /* 0x00000000fffff984 */ /* 0x000fe20000000800 */
[----:B------:R-:W-:Y:S01]  /*1ad40*/  @!PT LDS RZ, [RZ] ;  /* 0x00000000fffff984 */ /* 0x000fe20000000800 */
[----:B------:R-:W-:Y:S01]  /*1ad50*/  @!PT LDS RZ, [RZ] ;  /* 0x00000000fffff984 */ /* 0x000fe20000000800 */
[----:B------:R0:W-:Y:S01]  /*1ad60*/  @P3 LDGSTS.E.BYPASS.LTC128B.128 [R4+0xf000], desc[UR48][R2.64], !P2 ;  /* 0x0f00000002043fae */ /* 0x0001e2000d101d70 */
[----:B------:R-:W-:Y:S02]  /*1ad70*/  IMAD.MOV.U32 R13, RZ, RZ, R7 ;  /* 0x000000ffff0d7224 */ /* 0x000fe400078e0007 */
[----:B------:R-:W-:Y:S02]  /*1ad80*/  IMAD.MOV.U32 R12, RZ, RZ, RZ ;  /* 0x000000ffff0c7224 */ /* 0x000fe400078e00ff */
[----:B------:R-:W-:-:S07]  /*1ad90*/  IMAD.MOV.U32 R6, RZ, RZ, R14 ;  /* 0x000000ffff067224 */ /* 0x000fce00078e000e */
[----:B0-----:R-:W-:Y:S05]  /*1ada0*/  WARPSYNC.COLLECTIVE R15, `(.L_x_14099) ;  /* 0x000000000f087348 */ /* 0x001fea0003c00000 */
[----:B------:R1:W2:Y:S02]  /*1adb0*/  SHFL.IDX P6, R14, R13, R12, R11 ;  /* 0x0000000c0d0e7389 */ /* 0x0002a400000c000b */
[----:B012---:R-:W-:Y:S01]  /*1adc0*/  ENDCOLLECTIVE ;  /* 0x000000000000791b */ /* 0x007fe20003800000 */
.L_x_14099:
        /* <DEDUP_REMOVED lines=11> */
.L_x_14100:
[----:B------:R-:W-:Y:S05]  /*1ae80*/  BRA `(.L_x_14101) ;  /* 0xffffffbc00707947 */ /* 0x000fea000383ffff */
.L_x_14019:
[----:B------:R-:W-:Y:S02]  /*1ae90*/  IMAD.MOV.U32 R13, RZ, RZ, R4 ;  /* 0x000000ffff0d7224 */ /* 0x000fe400078e0004 */
[----:B------:R-:W-:Y:S02]  /*1aea0*/  IMAD.MOV.U32 R12, RZ, RZ, RZ ;  /* 0x000000ffff0c7224 */ /* 0x000fe400078e00ff */
[----:B------:R-:W-:Y:S02]  /*1aeb0*/  IMAD.MOV.U32 R11, RZ, RZ, 0x1c1f ;  /* 0x00001c1fff0b7424 */ /* 0x000fe400078e00ff */
[----:B------:R-:W-:Y:S02]  /*1aec0*/  IMAD.MOV.U32 R15, RZ, RZ, -0x1 ;  /* 0xffffffffff0f7424 */ /* 0x000fe400078e00ff */
[----:B------:R-:W-:-:S07]  /*1aed0*/  VIADD R6, R19, UR43 ;  /* 0x0000002b13067c36 */ /* 0x000fce0008000000 */
[----:B0----5:R-:W-:Y:S05]  /*1aee0*/  WARPSYNC.COLLECTIVE R15, `(.L_x_14102) ;  /* 0x000000000f087348 */ /* 0x021fea0003c00000 */
[----:B------:R1:W2:Y:S02]  /*1aef0*/  SHFL.IDX P6, R14, R13, R12, R11 ;  /* 0x0000000c0d0e7389 */ /* 0x0002a400000c000b */
[----:B012--5:R-:W-:Y:S01]  /*1af00*/  ENDCOLLECTIVE ;  /* 0x000000000000791b */ /* 0x027fe20003800000 */
.L_x_14102:
[C---:B------:R-:W-:Y:S01]  /*1af10*/  VIADD R8, R6.reuse, 0x20 ;  /* 0x0000002006087836 */ /* 0x040fe20000000000 */
[----:B------:R-:W-:Y:S01]  /*1af20*/  ISETP.GE.AND P1, PT, R6, UR41, PT ;  /* 0x0000002906007c0c */ /* 0x000fe2000bf26270 */
[----:B------:R-:W-:Y:S02]  /*1af30*/  IMAD.MOV.U32 R13, RZ, RZ, R0 ;  /* 0x000000ffff0d7224 */ /* 0x000fe400078e0000 */
[----:B------:R-:W-:-:S10]  /*1af40*/  IMAD.MOV.U32 R2, RZ, RZ, R14 ;  /* 0x000000ffff027224 */ /* 0x000fd400078e000e */
[----:B------:R-:W-:Y:S05]  /*1af50*/  WARPSYNC.COLLECTIVE R15, `(.L_x_14103) ;  /* 0x000000000f087348 */ /* 0x000fea0003c00000 */
[----:B------:R0:W1:Y:S02]  /*1af60*/  SHFL.IDX P6, R14, R13, R12, R11 ;  /* 0x0000000c0d0e7389 */ /* 0x00006400000c000b */
[----:B01----:R-:W-:Y:S01]  /*1af70*/  ENDCOLLECTIVE ;  /* 0x000000000000791b */ /* 0x003fe20003800000 */
.L_x_14103:
[----:B------:R-:W-:Y:S02]  /*1af80*/  IMAD.MOV.U32 R13, RZ, RZ, R4 ;  /* 0x000000ffff0d7224 */ /* 0x000fe400078e0004 */
[----:B------:R-:W-:Y:S02]  /*1af90*/  IMAD.MOV.U32 R12, RZ, RZ, 0x1 ;  /* 0x00000001ff0c7424 */ /* 0x000fe400078e00ff */
[----:B------:R-:W-:-:S07]  /*1afa0*/  IMAD.MOV.U32 R3, RZ, RZ, R14 ;  /* 0x000000ffff037224 */ /* 0x000fce00078e000e */
[----:B------:R-:W-:Y:S05]  /*1afb0*/  WARPSYNC.COLLECTIVE R15, `(.L_x_14104) ;  /* 0x000000000f087348 */ /* 0x000fea0003c00000 */
[----:B------:R0:W1:Y:S02]  /*1afc0*/  SHFL.IDX P6, R14, R13, R12, R11 ;  /* 0x0000000c0d0e7389 */ /* 0x00006400000c000b */
[----:B01----:R-:W-:Y:S01]  /*1afd0*/  ENDCOLLECTIVE ;  /* 0x000000000000791b */ /* 0x003fe20003800000 */
.L_x_14104:
        /* <DEDUP_REMOVED lines=15> */
.L_x_14105:
[----:B------:R-:W-:Y:S02]  /*1b0d0*/  IMAD.MOV.U32 R13, RZ, RZ, R4 ;  /* 0x000000ffff0d7224 */ /* 0x000fe400078e0004 */
[----:B------:R-:W-:Y:S02]  /*1b0e0*/  IMAD.MOV.U32 R12, RZ, RZ, 0x2 ;  /* 0x00000002ff0c7424 */ /* 0x000fe400078e00ff */
[----:B------:R-:W-:-:S07]  /*1b0f0*/  IMAD.MOV.U32 R3, RZ, RZ, R14 ;  /* 0x000000ffff037224 */ /* 0x000fce00078e000e */
[----:B------:R-:W-:Y:S05]  /*1b100*/  WARPSYNC.COLLECTIVE R15, `(.L_x_14106) ;  /* 0x000000000f087348 */ /* 0x000fea0003c00000 */
[----:B------:R0:W1:Y:S02]  /*1b110*/  SHFL.IDX P6, R14, R13, R12, R11 ;  /* 0x0000000c0d0e7389 */ /* 0x00006400000c000b */
[----:B01----:R-:W-:Y:S01]  /*1b120*/  ENDCOLLECTIVE ;  /* 0x000000000000791b */ /* 0x003fe20003800000 */
.L_x_14106:
        /* <DEDUP_REMOVED lines=11> */
[----:B------:R-:W-:Y:S01]  /*1b1e0*/  ISETP.GE.AND P1, PT, R2, UR41, PT ;  /* 0x0000002902007c0c */ /* 0x000fe2000bf26270 */
[----:B------:R-:W-:-:S12]  /*1b1f0*/  IMAD.MOV.U32 R2, RZ, RZ, R14 ;  /* 0x000000ffff027224 */ /* 0x000fd800078e000e */
[----:B------:R-:W-:Y:S05]  /*1b200*/  WARPSYNC.COLLECTIVE R15, `(.L_x_14107) ;  /* 0x000000000f087348 */ /* 0x000fea0003c00000 */
[----:B------:R0:W1:Y:S02]  /*1b210*/  SHFL.IDX P6, R14, R13, R12, R11 ;  /* 0x0000000c0d0e7389 */ /* 0x00006400000c000b */
[----:B01----:R-:W-:Y:S01]  /*1b220*/  ENDCOLLECTIVE ;  /* 0x000000000000791b */ /* 0x003fe20003800000 */
.L_x_14107:
[----:B------:R-:W-:Y:S02]  /*1b230*/  IMAD.MOV.U32 R13, RZ, RZ, R4 ;  /* 0x000000ffff0d7224 */ /* 0x000fe400078e0004 */
[----:B------:R-:W-:Y:S02]  /*1b240*/  IMAD.MOV.U32 R12, RZ, RZ, 0x3 ;  /* 0x00000003ff0c7424 */ /* 0x000fe400078e00ff */
[----:B------:R-:W-:-:S07]  /*1b250*/  IMAD.MOV.U32 R3, RZ, RZ, R14 ;  /* 0x000000ffff037224 */ /* 0x000fce00078e000e */
[----:B------:R-:W-:Y:S05]  /*1b260*/  WARPSYNC.COLLECTIVE R15, `(.L_x_14108) ;  /* 0x000000000f087348 */ /* 0x000fea0003c00000 */
[----:B------:R0:W1:Y:S02]  /*1b270*/  SHFL.IDX P6, R14, R13, R12, R11 ;  /* 0x0000000c0d0e7389 */ /* 0x00006400000c000b */
[----:B01----:R-:W-:Y:S01]  /*1b280*/  ENDCOLLECTIVE ;  /* 0x000000000000791b */ /* 0x003fe20003800000 */
.L_x_14108:
        /* <DEDUP_REMOVED lines=10> */
.L_x_14109:
[----:B------:R-:W-:Y:S01]  /*1b330*/  @!PT LDS RZ, [RZ] ;  /* 0x00000000fffff984 */ /* 0x000fe20000000800 */
[----:B------:R-:W-:Y:S01]  /*1b340*/  @!PT LDS RZ, [RZ] ;  /* 0x00000000fffff984 */ /* 0x000fe20000000800 */
[----:B------:R-:W-:Y:S01]  /*1b350*/  @!PT LDS RZ, [RZ] ;  /* 0x00000000fffff984 */ /* 0x000fe20000000800 */
[----:B------:R0:W-:Y:S01]  /*1b360*/  @!P1 LDGSTS.E.BYPASS.LTC128B.128 [R9+0xc000], desc[UR48][R2.64], !P5 ;  /* 0x0c00000002099fae */ /* 0x0001e2000e901d70 */
[----:B------:R-:W-:Y:S02]  /*1b370*/  IMAD.MOV.U32 R13, RZ, RZ, R7 ;  /* 0x000000ffff0d7224 */ /* 0x000fe400078e0007 */
[----:B0-----:R-:W-:Y:S02]  /*1b380*/  VIADD R2, R6, 0x60 ;  /* 0x0000006006027836 */ /* 0x001fe40000000000 */
[----:B------:R-:W-:-:S03]  /*1b390*/  IMAD.MOV.U32 R12, RZ, RZ, RZ ;  /* 0x000000ffff0c7224 */ /* 0x000fc600078e00ff */
[----:B------:R-:W-:Y:S01]  /*1b3a0*/  ISETP.GE.AND P1, PT, R2, UR41, PT ;  /* 0x0000002902007c0c */ /* 0x000fe2000bf26270 */
[----:B------:R-:W-:-:S12]  /*1b3b0*/  IMAD.MOV.U32 R0, RZ, RZ, R14 ;  /* 0x000000ffff007224 */ /* 0x000fd800078e000e */
[----:B------:R-:W-:Y:S05]  /*1b3c0*/  WARPSYNC.COLLECTIVE R15, `(.L_x_14110) ;  /* 0x000000000f087348 */ /* 0x000fea0003c00000 */
[----:B------:R0:W1:Y:S02]  /*1b3d0*/  SHFL.IDX P6, R14, R13, R12, R11 ;  /* 0x0000000c0d0e7389 */ /* 0x00006400000c000b */
[----:B01----:R-:W-:Y:S01]  /*1b3e0*/  ENDCOLLECTIVE ;  /* 0x000000000000791b */ /* 0x003fe20003800000 */
.L_x_14110:
[----:B------:R-:W-:-:S05]  /*1b3f0*/  @!P1 IADD3 R0, P0, R10, R0, RZ ;  /* 0x000000000a009210 */ /* 0x000fca0007f1e0ff */
[----:B------:R-:W-:Y:S02]  /*1b400*/  @!P1 IMAD.X R2, RZ, RZ, R4, P0 ;  /* 0x000000ffff029224 */ /* 0x000fe400000e0604 */
[----:B------:R-:W-:Y:S02]  /*1b410*/  IMAD.MOV.U32 R13, RZ, RZ, R5 ;  /* 0x000000ffff0d7224 */ /* 0x000fe400078e0005 */
[----:B------:R-:W-:Y:S02]  /*1b420*/  @!P1 IMAD.MOV.U32 R3, RZ, RZ, R2 ;  /* 0x000000ffff039224 */ /* 0x000fe400078e0002 */
[----:B------:R-:W-:Y:S02]  /*1b430*/  @!P1 IMAD.MOV.U32 R2, RZ, RZ, R0 ;  /* 0x000000ffff029224 */ /* 0x000fe400078e0000 */
[----:B------:R-:W-:-:S03]  /*1b440*/  VIADD R0, R6, 0x80 ;  /* 0x0000008006007836 */ /* 0x000fc60000000000 */
[----:B------:R-:W-:Y:S01]  /*1b450*/  @!PT LDS RZ, [RZ] ;  /* 0x00000000fffff984 */ /* 0x000fe20000000800 */
[----:B------:R-:W-:Y:S01]  /*1b460*/  @!PT LDS RZ, [RZ] ;  /* 0x00000000fffff984 */ /* 0x000fe20000000800 */
[----:B------:R-:W-:Y:S01]  /*1b470*/  @!PT LDS RZ, [RZ] ;  /* 0x00000000fffff984 */ /* 0x000fe20000000800 */
[----:B------:R0:W-:Y:S02]  /*1b480*/  @!P1 LDGSTS.E.BYPASS.LTC128B.128 [R9+0xc800], desc[UR48][R2.64], !P5 ;  /* 0x0c80000002099fae */ /* 0x0001e4000e901d70 */
[----:B------:R-:W-:Y:S01]  /*1b490*/  ISETP.GE.AND P1, PT, R0, UR41, PT ;  /* 0x0000002900007c0c */ /* 0x000fe2000bf26270 */
[----:B------:R-:W-:-:S12]  /*1b4a0*/  IMAD.MOV.U32 R0, RZ, RZ, R14 ;  /* 0x000000ffff007224 */ /* 0x000fd800078e000e */
[----:B0-----:R-:W-:Y:S05]  /*1b4b0*/  WARPSYNC.COLLECTIVE R15, `(.L_x_14111) ;  /* 0x000000000f087348 */ /* 0x001fea0003c00000 */
[----:B------:R1:W2:Y:S02]  /*1b4c0*/  SHFL.IDX P6, R14, R13, R12, R11 ;  /* 0x0000000c0d0e7389 */ /* 0x0002a400000c000b */
[----:B012---:R-:W-:Y:S01]  /*1b4d0*/  ENDCOLLECTIVE ;  /* 0x000000000000791b */ /* 0x007fe20003800000 */
.L_x_14111:
[----:B------:R-:W-:Y:S02]  /*1b4e0*/  IMAD.MOV.U32 R13, RZ, RZ, R7 ;  /* 0x000000ffff0d7224 */ /* 0x000fe400078e0007 */
[----:B------:R-:W-:Y:S02]  /*1b4f0*/  IMAD.MOV.U32 R12, RZ, RZ, 0x1 ;  /* 0x00000001ff0c7424 */ /* 0x000fe400078e00ff */
[----:B------:R-:W-:-:S07]  /*1b500*/  IMAD.MOV.U32 R2, RZ, RZ, R14 ;  /* 0x000000ffff027224 */ /* 0x000fce00078e000e */
[----:B------:R-:W-:Y:S05]  /*1b510*/  WARPSYNC.COLLECTIVE R15, `(.L_x_14112) ;  /* 0x000000000f087348 */ /* 0x000fea0003c00000 */
[----:B------:R0:W1:Y:S02]  /*1b520*/  SHFL.IDX P6, R14, R13, R12, R11 ;  /* 0x0000000c0d0e7389 */ /* 0x00006400000c000b */
[----:B01----:R-:W-:Y:S01]  /*1b530*/  ENDCOLLECTIVE ;  /* 0x000000000000791b */ /* 0x003fe20003800000 */
.L_x_14112:
        /* <DEDUP_REMOVED lines=12> */
.L_x_14113:
[----:B------:R-:W-:Y:S05]  /*1b600*/  BRA `(.L_x_14114) ;  /* 0xffffffc000547947 */ /* 0x000fea000383ffff */
.L_x_14022:
[----:B-1----:R1:W2:Y:S02]  /*1b610*/  SYNCS.PHASECHK.TRANS64.TRYWAIT P0, [R17+URZ+0x13220], R0 ;  /* 0x01322000110075a7 */ /* 0x0022a4000800017f */
[----:B--2---:R-:W-:Y:S05]  /*1b620*/  @!P0 NANOSLEEP.SYNCS 0x989680 ;  /* 0x009896800000895d */ /* 0x004fea0003900000 */
[----:B------:R-:W2:Y:S02]  /*1b630*/  @!P0 SYNCS.PHASECHK.TRANS64 P0, [R17+URZ+0x13220], R0 ;  /* 0x01322000110085a7 */ /* 0x000ea4000800007f */
[----:B--2---:R-:W-:Y:S05]  /*1b640*/  @!P0 BRA `(.L_x_14022) ;  /* 0xfffffffc00f08947 */ /* 0x004fea000383ffff */
[----:B------:R-:W-:Y:S05]  /*1b650*/  BRA `(.L_x_14115) ;  /* 0xffffffc000b07947 */ /* 0x000fea000383ffff */
.L_x_14026:
[----:B0-----:R-:W2:Y:S02]  /*1b660*/  LDL R2, [R1] ;  /* 0x0000000001027983 */ /* 0x001ea40000100800 */
[----:B--2---:R0:W1:Y:S02]  /*1b670*/  SYNCS.PHASECHK.TRANS64.TRYWAIT P0, [R0+URZ+0x13280], R2 ;  /* 0x01328002000075a7 */ /* 0x004064000800017f */
[----:B-1----:R-:W-:Y:S05]  /*1b680*/  @!P0 NANOSLEEP.SYNCS 0x989680 ;  /* 0x009896800000895d */ /* 0x002fea0003900000 */
[----:B------:R-:W1:Y:S02]  /*1b690*/  @!P0 SYNCS.PHASECHK.TRANS64 P0, [R0+URZ+0x13280], R2 ;  /* 0x01328002000085a7 */ /* 0x000e64000800007f */
[----:B-1----:R-:W-:Y:S05]  /*1b6a0*/  @!P0 BRA `(.L_x_14026) ;  /* 0xfffffffc00ec8947 */ /* 0x002fea000383ffff */
[----:B------:R-:W-:Y:S05]  /*1b6b0*/  BRA `(.L_x_14116) ;  /* 0xffffffc400f87947 */ /* 0x000fea000383ffff */
.L_x_14027:
        /* <DEDUP_REMOVED lines=8> */
.L_x_14118:
[----:B------:R-:W-:Y:S05]  /*1b740*/  BSYNC B0 ;  /* 0x0000000000007941 */ /* 0x000fea0003800000 */
.L_x_14117:
        /* <DEDUP_REMOVED lines=10> */
.L_x_14119:
        /* <DEDUP_REMOVED lines=11> */
.L_x_14120:
        /* <DEDUP_REMOVED lines=10> */
.L_x_14121:
        /* <DEDUP_REMOVED lines=11> */
.L_x_14122:
        /* <DEDUP_REMOVED lines=10> */
.L_x_14123:
        /* <DEDUP_REMOVED lines=11> */
.L_x_14124:
        /* <DEDUP_REMOVED lines=10> */
.L_x_14125:
[----:B------:R-:W-:Y:S02]  /*1bbe0*/  IMAD.MOV.U32 R13, RZ, RZ, R19 ;  /* 0x000000ffff0d7224 */ /* 0x000fe400078e0013 */
[----:B------:R-:W-:Y:S02]  /*1bbf0*/  IMAD.MOV.U32 R12, RZ, RZ, RZ ;  /* 0x000000ffff0c7224 */ /* 0x000fe400078e00ff */
[----:B------:R-:W-:Y:S02]  /*1bc00*/  IMAD.SHL.U32 R3, R3, 0x10, RZ ;  /* 0x0000001003037824 */ /* 0x000fe400078e00ff */
[----:B------:R-:W-:-:S07]  /*1bc10*/  IMAD.MOV.U32 R2, RZ, RZ, R14 ;  /* 0x000000ffff027224 */ /* 0x000fce00078e000e */
[----:B------:R-:W-:Y:S05]  /*1bc20*/  WARPSYNC.COLLECTIVE R15, `(.L_x_14126) ;  /* 0x000000000f087348 */ /* 0x000fea0003c00000 */
[----:B------:R0:W1:Y:S02]  /*1bc30*/  SHFL.IDX P6, R14, R13, R12, R11 ;  /* 0x0000000c0d0e7389 */ /* 0x00006400000c000b */
[----:B01----:R-:W-:Y:S01]  /*1bc40*/  ENDCOLLECTIVE ;  /* 0x000000000000791b */ /* 0x003fe20003800000 */
.L_x_14126:
        /* <DEDUP_REMOVED lines=12> */
.L_x_14127:
[----:B------:R-:W-:Y:S01]  /*1bd10*/  IMAD.MOV.U32 R2, RZ, RZ, R14 ;  /* 0x000000ffff027224 */ /* 0x000fe200078e000e */
[----:B------:R-:W-:Y:S06]  /*1bd20*/  BRA `(.L_x_14128) ;  /* 0xffffffc4005c7947 */ /* 0x000fec000383ffff */
.L_x_14032:
[----:B--2---:R-:W2:Y:S02]  /*1bd30*/  LDL R2, [R1] ;  /* 0x0000000001027983 */ /* 0x004ea40000100800 */
[----:B--2---:R2:W3:Y:S02]  /*1bd40*/  SYNCS.PHASECHK.TRANS64.TRYWAIT P0, [R0+URZ+0x13240], R2 ;  /* 0x01324002000075a7 */ /* 0x0044e4000800017f */
[----:B---3--:R-:W-:Y:S05]  /*1bd50*/  @!P0 NANOSLEEP.SYNCS 0x989680 ;  /* 0x009896800000895d */ /* 0x008fea0003900000 */
[----:B------:R-:W3:Y:S02]  /*1bd60*/  @!P0 SYNCS.PHASECHK.TRANS64 P0, [R0+URZ+0x13240], R2 ;  /* 0x01324002000085a7 */ /* 0x000ee4000800007f */
[----:B---3--:R-:W-:Y:S05]  /*1bd70*/  @!P0 BRA `(.L_x_14032) ;  /* 0xfffffffc00ec8947 */ /* 0x008fea000383ffff */
[----:B------:R-:W-:Y:S05]  /*1bd80*/  BRA `(.L_x_14129) ;  /* 0xffffffc400b87947 */ /* 0x000fea000383ffff */
.L_x_14033:
        /* <DEDUP_REMOVED lines=8> */
.L_x_14131:
[----:B------:R-:W-:Y:S05]  /*1be10*/  BSYNC B0 ;  /* 0x0000000000007941 */ /* 0x000fea0003800000 */
.L_x_14130:
        /* <DEDUP_REMOVED lines=8> */
.L_x_14132:
[----:B------:R-:W-:Y:S02]  /*1bea0*/  IMAD.MOV.U32 R13, RZ, RZ, R5 ;  /* 0x000000ffff0d7224 */ /* 0x000fe400078e0005 */
[----:B------:R-:W-:Y:S02]  /*1beb0*/  IMAD.MOV.U32 R12, RZ, RZ, 0x1 ;  /* 0x00000001ff0c7424 */ /* 0x000fe400078e00ff */
[----:B------:R-:W-:-:S07]  /*1bec0*/  IMAD.MOV.U32 R2, RZ, RZ, R14 ;  /* 0x000000ffff027224 */ /* 0x000fce00078e000e */
[----:B------:R-:W-:Y:S05]  /*1bed0*/  WARPSYNC.COLLECTIVE R15, `(.L_x_14133) ;  /* 0x000000000f087348 */ /* 0x000fea0003c00000 */
[----:B------:R0:W1:Y:S02]  /*1bee0*/  SHFL.IDX P6, R14, R13, R12, R11 ;  /* 0x0000000c0d0e7389 */ /* 0x00006400000c000b */
[----:B01----:R-:W-:Y:S01]  /*1bef0*/  ENDCOLLECTIVE ;  /* 0x000000000000791b */ /* 0x003fe20003800000 */
.L_x_14133:
        /* <DEDUP_REMOVED lines=11> */
.L_x_14134:
[----:B------:R-:W-:Y:S02]  /*1bfb0*/  IMAD.MOV.U32 R13, RZ, RZ, R5 ;  /* 0x000000ffff0d7224 */ /* 0x000fe400078e0005 */
[----:B------:R-:W-:Y:S02]  /*1bfc0*/  IMAD.MOV.U32 R12, RZ, RZ, 0x2 ;  /* 0x00000002ff0c7424 */ /* 0x000fe400078e00ff */
[----:B------:R-:W-:-:S07]  /*1bfd0*/  IMAD.MOV.U32 R2, RZ, RZ, R14 ;  /* 0x000000ffff027224 */ /* 0x000fce00078e000e */
[----:B------:R-:W-:Y:S05]  /*1bfe0*/  WARPSYNC.COLLECTIVE R15, `(.L_x_14135) ;  /* 0x000000000f087348 */ /* 0x000fea0003c00000 */
[----:B------:R0:W1:Y:S02]  /*1bff0*/  SHFL.IDX P6, R14, R13, R12, R11 ;  /* 0x0000000c0d0e7389 */ /* 0x00006400000c000b */
[----:B01----:R-:W-:Y:S01]  /*1c000*/  ENDCOLLECTIVE ;  /* 0x000000000000791b */ /* 0x003fe20003800000 */
.L_x_14135:
        /* <DEDUP_REMOVED lines=11> */
.L_x_14136:
[----:B------:R-:W-:Y:S02]  /*1c0c0*/  IMAD.MOV.U32 R13, RZ, RZ, R5 ;  /* 0x000000ffff0d7224 */ /* 0x000fe400078e0005 */
[----:B------:R-:W-:Y:S02]  /*1c0d0*/  IMAD.MOV.U32 R12, RZ, RZ, 0x3 ;  /* 0x00000003ff0c7424 */ /* 0x000fe400078e00ff */
[----:B------:R-:W-:-:S07]  /*1c0e0*/  IMAD.MOV.U32 R2, RZ, RZ, R14 ;  /* 0x000000ffff027224 */ /* 0x000fce00078e000e */
[----:B------:R-:W-:Y:S05]  /*1c0f0*/  WARPSYNC.COLLECTIVE R15, `(.L_x_14137) ;  /* 0x000000000f087348 */ /* 0x000fea0003c00000 */
[----:B------:R0:W1:Y:S02]  /*1c100*/  SHFL.IDX P6, R14, R13, R12, R11 ;  /* 0x0000000c0d0e7389 */ /* 0x00006400000c000b */
[----:B01----:R-:W-:Y:S01]  /*1c110*/  ENDCOLLECTIVE ;  /* 0x000000000000791b */ /* 0x003fe20003800000 */
.L_x_14137:
        /* <DEDUP_REMOVED lines=11> */
.L_x_14138:
[----:B------:R-:W-:Y:S02]  /*1c1d0*/  IMAD.MOV.U32 R13, RZ, RZ, R7 ;  /* 0x000000ffff0d7224 */ /* 0x000fe400078e0007 */
[----:B------:R-:W-:Y:S02]  /*1c1e0*/  IMAD.MOV.U32 R12, RZ, RZ, RZ ;  /* 0x000000ffff0c7224 */ /* 0x000fe400078e00ff */
[----:B------:R-:W-:-:S07]  /*1c1f0*/  IMAD.MOV.U32 R2, RZ, RZ, R14 ;  /* 0x000000ffff027224 */ /* 0x000fce00078e000e */
[----:B------:R-:W-:Y:S05]  /*1c200*/  WARPSYNC.COLLECTIVE R15, `(.L_x_14139) ;  /* 0x000000000f087348 */ /* 0x000fea0003c00000 */
[----:B------:R0:W1:Y:S02]  /*1c210*/  SHFL.IDX P6, R14, R13, R12, R11 ;  /* 0x0000000c0d0e7389 */ /* 0x00006400000c000b */
[----:B01----:R-:W-:Y:S01]  /*1c220*/  ENDCOLLECTIVE ;  /* 0x000000000000791b */ /* 0x003fe20003800000 */
.L_x_14139:
        /* <DEDUP_REMOVED lines=11> */
.L_x_14140:
[----:B------:R-:W-:Y:S01]  /*1c2e0*/  IMAD.MOV.U32 R2, RZ, RZ, R14 ;  /* 0x000000ffff027224 */ /* 0x000fe200078e000e */
[----:B------:R-:W-:Y:S06]  /*1c2f0*/  BRA `(.L_x_14141) ;  /* 0xffffffc400487947 */ /* 0x000fec000383ffff */
.L_x_14038:
[----:B-1----:R1:W3:Y:S02]  /*1c300*/  SYNCS.PHASECHK.TRANS64.TRYWAIT P2, [R2+URZ+0x13270], R0 ;  /* 0x01327000020075a7 */ /* 0x0022e4000804017f */
[----:B---3--:R-:W-:Y:S05]  /*1c310*/  @!P2 NANOSLEEP.SYNCS 0x989680 ;  /* 0x009896800000a95d */ /* 0x008fea0003900000 */
[----:B------:R-:W3:Y:S02]  /*1c320*/  @!P2 SYNCS.PHASECHK.TRANS64 P2, [R2+URZ+0x13270], R0 ;  /* 0x013270000200a5a7 */ /* 0x000ee4000804007f */
[----:B---3--:R-:W-:Y:S05]  /*1c330*/  @!P2 BRA `(.L_x_14038) ;  /* 0xfffffffc00f0a947 */ /* 0x008fea000383ffff */
[----:B------:R-:W-:Y:S05]  /*1c340*/  BRA `(.L_x_14142) ;  /* 0xffffffc400ac7947 */ /* 0x000fea000383ffff */
.L_x_14040:
[----:B-1----:R1:W3:Y:S02]  /*1c350*/  SYNCS.PHASECHK.TRANS64.TRYWAIT P2, [R2+URZ+0x13260], R3 ;  /* 0x01326003020075a7 */ /* 0x0022e4000804017f */
[----:B---3--:R-:W-:Y:S05]  /*1c360*/  @!P2 NANOSLEEP.SYNCS 0x989680 ;  /* 0x009896800000a95d */ /* 0x008fea0003900000 */
[----:B------:R-:W3:Y:S02]  /*1c370*/  @!P2 SYNCS.PHASECHK.TRANS64 P2, [R2+URZ+0x13260], R3 ;  /* 0x013260030200a5a7 */ /* 0x000ee4000804007f */
[----:B---3--:R-:W-:Y:S05]  /*1c380*/  @!P2 BRA `(.L_x_14040) ;  /* 0xfffffffc00f0a947 */ /* 0x008fea000383ffff */
[----:B------:R-:W-:Y:S05]  /*1c390*/  BRA `(.L_x_14143) ;  /* 0xffffffc400bc7947 */ /* 0x000fea000383ffff */
.L_x_14048:
[----:B-1----:R1:W2:Y:S02]  /*1c3a0*/  SYNCS.PHASECHK.TRANS64.TRYWAIT P2, [R0+URZ+0x13270], R3 ;  /* 0x01327003000075a7 */ /* 0x0022a4000804017f */
[----:B--2---:R-:W-:Y:S05]  /*1c3b0*/  @!P2 NANOSLEEP.SYNCS 0x989680 ;  /* 0x009896800000a95d */ /* 0x004fea0003900000 */
[----:B------:R-:W2:Y:S02]  /*1c3c0*/  @!P2 SYNCS.PHASECHK.TRANS64 P2, [R0+URZ+0x13270], R3 ;  /* 0x013270030000a5a7 */ /* 0x000ea4000804007f */
[----:B--2---:R-:W-:Y:S05]  /*1c3d0*/  @!P2 BRA `(.L_x_14048) ;  /* 0xfffffffc00f0a947 */ /* 0x004fea000383ffff */
[----:B------:R-:W-:Y:S05]  /*1c3e0*/  BRA `(.L_x_14144) ;  /* 0xffffffcc00547947 */ /* 0x000fea000383ffff */
.L_x_14050:
[----:B-1----:R1:W2:Y:S02]  /*1c3f0*/  SYNCS.PHASECHK.TRANS64.TRYWAIT P2, [R0+URZ+0x13260], R3 ;  /* 0x01326003000075a7 */ /* 0x0022a4000804017f */
[----:B--2---:R-:W-:Y:S05]  /*1c400*/  @!P2 NANOSLEEP.SYNCS 0x989680 ;  /* 0x009896800000a95d */ /* 0x004fea0003900000 */
[----:B------:R-:W2:Y:S02]  /*1c410*/  @!P2 SYNCS.PHASECHK.TRANS64 P2, [R0+URZ+0x13260], R3 ;  /* 0x013260030000a5a7 */ /* 0x000ea4000804007f */
[----:B--2---:R-:W-:Y:S05]  /*1c420*/  @!P2 BRA `(.L_x_14050) ;  /* 0xfffffffc00f0a947 */ /* 0x004fea000383ffff */
[----:B------:R-:W-:Y:S05]  /*1c430*/  BRA `(.L_x_14145) ;  /* 0xffffffcc00647947 */ /* 0x000fea000383ffff */
.L_x_14057:
[----:B--2---:R2:W3:Y:S02]  /*1c440*/  SYNCS.PHASECHK.TRANS64.TRYWAIT P0, [R5+URZ+0x13220], R0 ;  /* 0x01322000050075a7 */ /* 0x0044e4000800017f */
[----:B---3--:R-:W-:Y:S05]  /*1c450*/  @!P0 NANOSLEEP.SYNCS 0x989680 ;  /* 0x009896800000895d */ /* 0x008fea0003900000 */
[----:B------:R-:W3:Y:S02]  /*1c460*/  @!P0 SYNCS.PHASECHK.TRANS64 P0, [R5+URZ+0x13220], R0 ;  /* 0x01322000050085a7 */ /* 0x000ee4000800007f */
[----:B---3--:R-:W-:Y:S05]  /*1c470*/  @!P0 BRA `(.L_x_14057) ;  /* 0xfffffffc00f08947 */ /* 0x008fea000383ffff */
[----:B------:R-:W-:Y:S05]  /*1c480*/  BRA `(.L_x_14146) ;  /* 0xffffffd400407947 */ /* 0x000fea000383ffff */
.L_x_14058:
[----:B------:R-:W3:Y:S01]  /*1c490*/  S2R R2, SR_TID.X ;  /* 0x0000000000027919 */ /* 0x000ee20000002100 */
[----:B------:R-:W-:Y:S01]  /*1c4a0*/  BSSY B0, `(.L_x_14147) ;  /* 0x000000a000007945 */ /* 0x000fe20003800000 */
[----:B------:R-:W-:Y:S02]  /*1c4b0*/  IMAD.MOV.U32 R12, RZ, RZ, RZ ;  /* 0x000000ffff0c7224 */ /* 0x000fe400078e00ff */
[----:B-1----:R-:W-:Y:S02]  /*1c4c0*/  IMAD.MOV.U32 R11, RZ, RZ, 0x1f ;  /* 0x0000001fff0b7424 */ /* 0x002fe400078e00ff */
[----:B------:R-:W-:Y:S01]  /*1c4d0*/  IMAD.MOV.U32 R15, RZ, RZ, -0x1 ;  /* 0xffffffffff0f7424 */ /* 0x000fe200078e00ff */
[----:B---3--:R-:W-:-:S04]  /*1c4e0*/  SHF.R.U32.HI R2, RZ, 0x5, R2 ;  /* 0x00000005ff027819 */ /* 0x008fc80000011602 */
[----:B------:R-:W-:-:S05]  /*1c4f0*/  LOP3.LUT R2, R2, 0x3, RZ, 0xc0, !PT ;  /* 0x0000000302027812 */ /* 0x000fca00078ec0ff */
[----:B------:R-:W-:-:S07]  /*1c500*/  IMAD.MOV.U32 R13, RZ, RZ, R2 ;  /* 0x000000ffff0d7224 */ /* 0x000fce00078e0002 */
[----:B0-2---:R-:W-:Y:S05]  /*1c510*/  WARPSYNC.COLLECTIVE R15, `(.L_x_14148) ;  /* 0x000000000f087348 */ /* 0x005fea0003c00000 */
[----:B------:R1:W3:Y:S02]  /*1c520*/  SHFL.IDX P6, R14, R13, R12, R11 ;  /* 0x0000000c0d0e7389 */ /* 0x0002e400000c000b */
[----:B0123--:R-:W-:Y:S01]  /*1c530*/  ENDCOLLECTIVE ;  /* 0x000000000000791b */ /* 0x00ffe20003800000 */
.L_x_14148:
[----:B------:R-:W-:Y:S05]  /*1c540*/  BSYNC B0 ;  /* 0x0000000000007941 */ /* 0x000fea0003800000 */
.L_x_14147:
[----:B------:R-:W-:Y:S05]  /*1c550*/  BRA `(.L_x_14149) ;  /* 0xffffffd400287947 */ /* 0x000fea000383ffff */
.L_x_14061:
[----:B------:R-:W-:Y:S01]  /*1c560*/  BSSY B1, `(.L_x_14150) ;  /* 0x0000006000017945 */ /* 0x000fe20003800000 */
[----:B------:R-:W-:-:S07]  /*1c570*/  IMAD.MOV.U32 R15, RZ, RZ, -0x1 ;  /* 0xffffffffff0f7424 */ /* 0x000fce00078e00ff */
[----:B012---:R-:W-:Y:S05]  /*1c580*/  WARPSYNC.COLLECTIVE R15, `(.L_x_14151) ;  /* 0x000000000f0c7348 */ /* 0x007fea0003c00000 */
[----:B------:R-:W-:Y:S02]  /*1c590*/  ELECT P6, UR62, PT ;  /* 0x00000000003e782f */ /* 0x000fe400038c0000 */
[----:B------:R-:W-:Y:S01]  /*1c5a0*/  MOV R14, UR62 ;  /* 0x0000003e000e7c02 */ /* 0x000fe20008000f00 */
[----:B012---:R-:W-:Y:S10]  /*1c5b0*/  ENDCOLLECTIVE ;  /* 0x000000000000791b */ /* 0x007ff40003800000 */
.L_x_14151:
[----:B------:R-:W-:Y:S05]  /*1c5c0*/  BSYNC B1 ;  /* 0x0000000000017941 */ /* 0x000fea0003800000 */
.L_x_14150:
[----:B------:R-:W-:Y:S05]  /*1c5d0*/  BRA `(.L_x_14152) ;  /* 0xffffffd400207947 */ /* 0x000fea000383ffff */
.L_x_14063:
[----:B--2---:R2:W3:Y:S02]  /*1c5e0*/  SYNCS.PHASECHK.TRANS64.TRYWAIT P1, [R4+URZ+0x13240], R3 ;  /* 0x01324003040075a7 */ /* 0x0044e4000802017f */
[----:B---3--:R-:W-:Y:S05]  /*1c5f0*/  @!P1 NANOSLEEP.SYNCS 0x989680 ;  /* 0x009896800000995d */ /* 0x008fea0003900000 */
[----:B------:R-:W3:Y:S02]  /*1c600*/  @!P1 SYNCS.PHASECHK.TRANS64 P1, [R4+URZ+0x13240], R3 ;  /* 0x01324003040095a7 */ /* 0x000ee4000802007f */
[----:B---3--:R-:W-:Y:S05]  /*1c610*/  @!P1 BRA `(.L_x_14063) ;  /* 0xfffffffc00f09947 */ /* 0x008fea000383ffff */
[----:B------:R-:W-:Y:S05]  /*1c620*/  BRA `(.L_x_14153) ;  /* 0xffffffd400487947 */ /* 0x000fea000383ffff */
.L_x_14065:
[----:B---3--:R3:W4:Y:S02]  /*1c630*/  SYNCS.PHASECHK.TRANS64.TRYWAIT P1, [R5+URZ+0x13240], R0 ;  /* 0x01324000050075a7 */ /* 0x008724000802017f */
[----:B----4-:R-:W-:Y:S05]  /*1c640*/  @!P1 NANOSLEEP.SYNCS 0x989680 ;  /* 0x009896800000995d */ /* 0x010fea0003900000 */
[----:B------:R-:W4:Y:S02]  /*1c650*/  @!P1 SYNCS.PHASECHK.TRANS64 P1, [R5+URZ+0x13240], R0 ;  /* 0x01324000050095a7 */ /* 0x000f24000802007f */
[----:B----4-:R-:W-:Y:S05]  /*1c660*/  @!P1 BRA `(.L_x_14065) ;  /* 0xfffffffc00f09947 */ /* 0x010fea000383ffff */
[----:B------:R-:W-:Y:S05]  /*1c670*/  BRA `(.L_x_14154) ;  /* 0xffffffd400587947 */ /* 0x000fea000383ffff */
.L_x_14067:
[----:B----4-:R4:W0:Y:S02]  /*1c680*/  SYNCS.PHASECHK.TRANS64.TRYWAIT P1, [R4+URZ+0x13260], R3 ;  /* 0x01326003040075a7 */ /* 0x010824000802017f */
[----:B0-----:R-:W-:Y:S05]  /*1c690*/  @!P1 NANOSLEEP.SYNCS 0x989680 ;  /* 0x009896800000995d */ /* 0x001fea0003900000 */
[----:B------:R-:W0:Y:S02]  /*1c6a0*/  @!P1 SYNCS.PHASECHK.TRANS64 P1, [R4+URZ+0x13260], R3 ;  /* 0x01326003040095a7 */ /* 0x000e24000802007f */
[----:B0-----:R-:W-:Y:S05]  /*1c6b0*/  @!P1 BRA `(.L_x_14067) ;  /* 0xfffffffc00f09947 */ /* 0x001fea000383ffff */
[----:B------:R-:W-:Y:S05]  /*1c6c0*/  BRA `(.L_x_14155) ;  /* 0xffffffd400547947 */ /* 0x000fea000383ffff */
.L_x_14069:
[----:B------:R0:W0:Y:S02]  /*1c6d0*/  SYNCS.PHASECHK.TRANS64.TRYWAIT P1, [R5+URZ+0x13260], R0 ;  /* 0x01326000050075a7 */ /* 0x000024000802017f */
[----:B0-----:R-:W-:Y:S05]  /*1c6e0*/  @!P1 NANOSLEEP.SYNCS 0x989680 ;  /* 0x009896800000995d */ /* 0x001fea0003900000 */
[----:B------:R-:W0:Y:S02]  /*1c6f0*/  @!P1 SYNCS.PHASECHK.TRANS64 P1, [R5+URZ+0x13260], R0 ;  /* 0x01326000050095a7 */ /* 0x000e24000802007f */
[----:B0-----:R-:W-:Y:S05]  /*1c700*/  @!P1 BRA `(.L_x_14069) ;  /* 0xfffffffc00f09947 */ /* 0x001fea000383ffff */
[----:B------:R-:W-:Y:S05]  /*1c710*/  BRA `(.L_x_14156) ;  /* 0xffffffd400507947 */ /* 0x000fea000383ffff */
.L_x_14071:
[----:B------:R0:W0:Y:S02]  /*1c720*/  SYNCS.PHASECHK.TRANS64.TRYWAIT P1, [R4+URZ+0x13280], R3 ;  /* 0x01328003040075a7 */ /* 0x000024000802017f */
[----:B0-----:R-:W-:Y:S05]  /*1c730*/  @!P1 NANOSLEEP.SYNCS 0x989680 ;  /* 0x009896800000995d */ /* 0x001fea0003900000 */
[----:B------:R-:W0:Y:S02]  /*1c740*/  @!P1 SYNCS.PHASECHK.TRANS64 P1, [R4+URZ+0x13280], R3 ;  /* 0x01328003040095a7 */ /* 0x000e24000802007f */
[----:B0-----:R-:W-:Y:S05]  /*1c750*/  @!P1 BRA `(.L_x_14071) ;  /* 0xfffffffc00f09947 */ /* 0x001fea000383ffff */
[----:B------:R-:W-:Y:S05]  /*1c760*/  BRA `(.L_x_14157) ;  /* 0xffffffd4004c7947 */ /* 0x000fea000383ffff */
.L_x_14158:
        /* <DEDUP_REMOVED lines=9> */
.L_x_15864:


//--------------------- .text._ZN7cutlass13device_kernelIN5flash11enable_sm90INS1_16FlashAttnFwdSm90INS1_25CollectiveMainloopFwdSm90ILi2EN4cute5tupleIJNS5_1CILi1EEES8_S8_EEENS6_IJNS7_ILi192EEENS7_ILi160EEENS7_ILi64EEEEEELi64ENS_12float_e4m3_tEfNS_4arch4Sm90ELb0ELb1ELb1ELb1ELb1ELb0ELb0ELb1ELb1ELb1ELb0ELb0EEENS1_21CollectiveEpilogueFwdINS6_IJSA_SC_SB_EEES9_NS_10bfloat16_tESG_Li384ELb1ELb1ELb0ELb1EEENS1_36VarlenDynamicPersistentTileSchedulerILi192ELi160ELi384ELi128ELb0ELb1ELb1ELb1ELb0ELb1EEEEEEEEEvNT_6ParamsE --------------------------
	.section	.text._ZN7cutlass13device_kernelIN5flash11enable_sm90INS1_16FlashAttnFwdSm90INS1_25CollectiveMainloopFwdSm90ILi2EN4cute5tupleIJNS5_1CILi1EEES8_S8_EEENS6_IJNS7_ILi192EEENS7_ILi160EEENS7_ILi64EEEEEELi64ENS_12float_e4m3_tEfNS_4arch4Sm90ELb0ELb1ELb1ELb1ELb1ELb0ELb0ELb1ELb1ELb1ELb0ELb0EEENS1_21CollectiveEpilogueFwdINS6_IJSA_SC_SB_EEES9_NS_10bfloat16_tESG_Li384ELb1ELb1ELb0ELb1EEENS1_36VarlenDynamicPersistentTileSchedulerILi192ELi160ELi384ELi128ELb0ELb1ELb1ELb1ELb0ELb1EEEEEEEEEvNT_6ParamsE,"ax",@progbits
	.align	128
.text._ZN7cutlass13device_kernelIN5flash11enable_sm90INS1_16FlashAttnFwdSm90INS1_25CollectiveMainloopFwdSm90ILi2EN4cute5tupleIJNS5_1CILi1EEES8_S8_EEENS6_IJNS7_ILi192EEENS7_ILi160EEENS7_ILi64EEEEEELi64ENS_12float_e4m3_tEfNS_4arch4Sm90ELb0ELb1ELb1ELb1ELb1ELb0ELb0ELb1ELb1ELb1ELb0ELb0EEENS1_21CollectiveEpilogueFwdINS6_IJSA_SC_SB_EEES9_NS_10bfloat16_tESG_Li384ELb1ELb1ELb0ELb1EEENS1_36VarlenDynamicPersistentTileSchedulerILi192ELi160ELi384ELi128ELb0ELb1ELb1ELb1ELb0ELb1EEEEEEEEEvNT_6ParamsE:
        .type           _ZN7cutlass13device_kernelIN5flash11enable_sm90INS1_16FlashAttnFwdSm90INS1_25CollectiveMainloopFwdSm90ILi2EN4cute5tupleIJNS5_1CILi1EEES8_S8_EEENS6_IJNS7_ILi192EEENS7_ILi160EEENS7_ILi64EEEEEELi64ENS_12float_e4m3_tEfNS_4arch4Sm90ELb0ELb1ELb1ELb1ELb1ELb0ELb0ELb1ELb1ELb1ELb0ELb0EEENS1_21CollectiveEpilogueFwdINS6_IJSA_SC_SB_EEES9_NS_10bfloat16_tESG_Li384ELb1ELb1ELb0ELb1EEENS1_36VarlenDynamicPersistentTileSchedulerILi192ELi160ELi384ELi128ELb0ELb1ELb1ELb1ELb0ELb1EEEEEEEEEvNT_6ParamsE,@function
        .size           _ZN7cutlass13device_kernelIN5flash11enable_sm90INS1_16FlashAttnFwdSm90INS1_25CollectiveMainloopFwdSm90ILi2EN4cute5tupleIJNS5_1CILi1EEES8_S8_EEENS6_IJNS7_ILi192EEENS7_ILi160EEENS7_ILi64EEEEEELi64ENS_12float_e4m3_tEfNS_4arch4Sm90ELb0ELb1ELb1ELb1ELb1ELb0ELb0ELb1ELb1ELb1ELb0ELb0EEENS1_21CollectiveEpilogueFwdINS6_IJSA_SC_SB_EEES9_NS_10bfloat16_tESG_Li384ELb1ELb1ELb0ELb1EEENS1_36VarlenDynamicPersistentTileSchedulerILi192ELi160ELi384ELi128ELb0ELb1ELb1ELb1ELb0ELb1EEEEEEEEEvNT_6ParamsE,(.L_x_15865 - _ZN7cutlass13device_kernelIN5flash11enable_sm90INS1_16FlashAttnFwdSm90INS1_25CollectiveMainloopFwdSm90ILi2EN4cute5tupleIJNS5_1CILi1EEES8_S8_EEENS6_IJNS7_ILi192EEENS7_ILi160EEENS7_ILi64EEEEEELi64ENS_12float_e4m3_tEfNS_4arch4Sm90ELb0ELb1ELb1ELb1ELb1ELb0ELb0ELb1ELb1ELb1ELb0ELb0EEENS1_21CollectiveEpilogueFwdINS6_IJSA_SC_SB_EEES9_NS_10bfloat16_tESG_Li384ELb1ELb1ELb0ELb1EEENS1_36VarlenDynamicPersistentTileSchedulerILi192ELi160ELi384ELi128ELb0ELb1ELb1ELb1ELb0ELb1EEEEEEEEEvNT_6ParamsE)
        .other          _ZN7cutlass13device_kernelIN5flash11enable_sm90INS1_16FlashAttnFwdSm90INS1_25CollectiveMainloopFwdSm90ILi2EN4cute5tupleIJNS5_1CILi1EEES8_S8_EEENS6_IJNS7_ILi192EEENS7_ILi160EEENS7_ILi64EEEEEELi64ENS_12float_e4m3_tEfNS_4arch4Sm90ELb0ELb1ELb1ELb1ELb1ELb0ELb0ELb1ELb1ELb1ELb0ELb0EEENS1_21CollectiveEpilogueFwdINS6_IJSA_SC_SB_EEES9_NS_10bfloat16_tESG_Li384ELb1ELb1ELb0ELb1EEENS1_36VarlenDynamicPersistentTileSchedulerILi192ELi160ELi384ELi128ELb0ELb1ELb1ELb1ELb0ELb1EEEEEEEEEvNT_6ParamsE,@"STO_CUDA_ENTRY STV_DEFAULT"
_ZN7cutlass13device_kernelIN5flash11enable_sm90INS1_16FlashAttnFwdSm90INS1_25CollectiveMainloopFwdSm90ILi2EN4cute5tupleIJNS5_1CILi1EEES8_S8_EEENS6_IJNS7_ILi192EEENS7_ILi160EEENS7_ILi64EEEEEELi64ENS_12float_e4m3_tEfNS_4arch4Sm90ELb0ELb1ELb1ELb1ELb1ELb0ELb0ELb1ELb1ELb1ELb0ELb0EEENS1_21CollectiveEpilogueFwdINS6_IJSA_SC_SB_EEES9_NS_10bfloat16_tESG_Li384ELb1ELb1ELb0ELb1EEENS1_36VarlenDynamicPersistentTileSchedulerILi192ELi160ELi384ELi128ELb0ELb1ELb1ELb1ELb0ELb1EEEEEEEEEvNT_6ParamsE:
        /* <DEDUP_REMOVED lines=45> */
.L_x_14159:
        /* <DEDUP_REMOVED lines=22> */
.L_x_14160:
        /* <DEDUP_REMOVED lines=18> */
.L_x_14161:
        /* <DEDUP_REMOVED lines=22> */
.L_x_14162:
        /* <DEDUP_REMOVED lines=24> */
.L_x_14163:
        /* <DEDUP_REMOVED lines=8> */
.L_x_14165:
        /* <DEDUP_REMOVED lines=28> */
[----:B------:R-:W-:Y:S01]  /*0a70*/  IMAD.SHL.U32 R5, R4, 0x20, RZ ;  /* 0x0000002004057824 */ /* 0x000fe200078e00ff */
[CC--:B------:R-:W-:Y:S01]  /*0a80*/  LEA.HI R11, R0.reuse, R13.reuse, RZ, 0x2 ;  /* 0x0000000d000b7211 */ /* 0x0c0fe200078f10ff */
[----:B------:R-:W-:Y:S01]  /*0a90*/  IMAD.IADD R12, R13, 0x1, -R3 ;  /* 0x000000010d0c7824 */ /* 0x000fe200078e0a03 */
[----:B------:R-:W-:Y:S01]  /*0aa0*/  LEA.HI R3, R0, R13, RZ, 0x4 ;  /* 0x0000000d00037211 */ /* 0x000fe200078f20ff */
[----:B------:R-:W-:Y:S01]  /*0ab0*/  IMAD.HI R2, R14, 0x55555556, RZ ;  /* 0x555555560e027827 */ /* 0x000fe200078e02ff */
[----:B------:R-:W-:-:S02]  /*0ac0*/  LOP3.LUT R5, R5, 0xfffffc00, RZ, 0xc0, !PT ;  /* 0xfffffc0005057812 */ /* 0x000fc400078ec0ff */
[----:B------:R-:W-:Y:S02]  /*0ad0*/  SHF.R.S32.HI R7, RZ, 0x1f, R12 ;  /* 0x0000001fff077819 */ /* 0x000fe4000001140c */
[----:B------:R-:W-:Y:S02]  /*0ae0*/  SHF.R.S32.HI R6, RZ, 0x4, R3 ;  /* 0x00000004ff067819 */ /* 0x000fe40000011403 */
[----:B------:R-:W-:Y:S02]  /*0af0*/  LEA.HI R8, R7, R12, RZ, 0x2 ;  /* 0x0000000c07087211 */ /* 0x000fe400078f10ff */
[----:B------:R-:W-:Y:S02]  /*0b00*/  LOP3.LUT R4, R3, 0x3fffff0, RZ, 0xc0, !PT ;  /* 0x03fffff003047812 */ /* 0x000fe400078ec0ff */
[--C-:B------:R-:W-:Y:S02]  /*0b10*/  SHF.R.S32.HI R9, RZ, 0x2, R8.reuse ;  /* 0x00000002ff097819 */ /* 0x100fe40000011408 */
[----:B------:R-:W-:Y:S01]  /*0b20*/  SHF.R.S32.HI R10, RZ, 0x1f, R8 ;  /* 0x0000001fff0a7819 */ /* 0x000fe20000011408 */
[----:B------:R-:W-:Y:S01]  /*0b30*/  IMAD.IADD R4, R13, 0x1, -R4 ;  /* 0x000000010d047824 */ /* 0x000fe200078e0a04 */
[----:B------:R-:W-:-:S02]  /*0b40*/  LEA.HI R3, R3, R6, RZ, 0x1 ;  /* 0x0000000603037211 */ /* 0x000fc400078f08ff */
[----:B------:R-:W-:Y:S01]  /*0b50*/  LEA.HI R10, R10, R9, RZ, 0x3 ;  /* 0x000000090a0a7211 */ /* 0x000fe200078f18ff */
[----:B------:R-:W-:Y:S01]  /*0b60*/  IMAD R4, R4, 0x40, R5 ;  /* 0x0000004004047824 */ /* 0x000fe200078e0205 */
[----:B------:R-:W-:Y:S02]  /*0b70*/  LEA.HI R7, R7, R12, RZ, 0x5 ;  /* 0x0000000c07077211 */ /* 0x000fe400078f28ff */
[----:B------:R-:W-:Y:S02]  /*0b80*/  LOP3.LUT R10, R10, 0xfffffff8, RZ, 0xc0, !PT ;  /* 0xfffffff80a0a7812 */ /* 0x000fe400078ec0ff */
[----:B------:R-:W-:Y:S02]  /*0b90*/  LOP3.LUT R3, R3, 0x1ffffffe, RZ, 0xc0, !PT ;  /* 0x1ffffffe03037812 */ /* 0x000fe400078ec0ff */
[----:B------:R-:W-:Y:S01]  /*0ba0*/  LEA.HI R2, R2, R2, RZ, 0x1 ;  /* 0x0000000202027211 */ /* 0x000fe200078f08ff */
[----:B------:R-:W-:Y:S01]  /*0bb0*/  IMAD.IADD R10, R9, 0x1, -R10 ;  /* 0x00000001090a7824 */ /* 0x000fe200078e0a0a */
[----:B------:R-:W-:Y:S01]  /*0bc0*/  SHF.R.S32.HI R7, RZ, 0x5, R7 ;  /* 0x00000005ff077819 */ /* 0x000fe20000011407 */
[----:B------:R-:W-:Y:S01]  /*0bd0*/  IMAD.IADD R3, R6, 0x1, -R3 ;  /* 0x0000000106037824 */ /* 0x000fe200078e0a03 */
[----:B------:R-:W-:Y:S01]  /*0be0*/  LOP3.LUT R11, R11, 0xfffffffc, RZ, 0xc0, !PT ;  /* 0xfffffffc0b0b7812 */ /* 0x000fe200078ec0ff */
[----:B------:R-:W-:Y:S01]  /*0bf0*/  IMAD R2, R2, -0x3, R14 ;  /* 0xfffffffd02027824 */ /* 0x000fe200078e020e */
[----:B------:R-:W-:Y:S01]  /*0c00*/  LEA.HI R0, R0, R13, RZ, 0x3 ;  /* 0x0000000d00007211 */ /* 0x000fe200078f18ff */
[----:B------:R-:W-:Y:S01]  /*0c10*/  IMAD R7, R7, 0x10, R10 ;  /* 0x0000001007077824 */ /* 0x000fe200078e020a */
[----:B------:R-:W-:Y:S01]  /*0c20*/  LOP3.LUT R19, R8, 0x7ffffffc, RZ, 0xc0, !PT ;  /* 0x7ffffffc08137812 */ /* 0x000fe200078ec0ff */
[----:B------:R-:W-:Y:S01]  /*0c30*/  IMAD R3, R3, 0x8, R4 ;  /* 0x0000000803037824 */ /* 0x000fe200078e0204 */
[----:B------:R-:W-:Y:S01]  /*0c40*/  LOP3.LUT R23, R0, 0xfffffff8, RZ, 0xc0, !PT ;  /* 0xfffffff800177812 */ /* 0x000fe200078ec0ff */
[----:B------:R-:W-:Y:S01]  /*0c50*/  IMAD R2, R2, 0x40, R7 ;  /* 0x0000004002027824 */ /* 0x000fe200078e0207 */
[----:B------:R-:W-:Y:S01]  /*0c60*/  SHF.R.S32.HI R157, RZ, 0x3, R0 ;  /* 0x00000003ff9d7819 */ /* 0x000fe20000011400 */
[C---:B------:R-:W-:Y:S01]  /*0c70*/  IMAD.IADD R11, R13.reuse, 0x1, -R11 ;  /* 0x000000010d0b7824 */ /* 0x040fe200078e0a0b */
[----:B------:R0:W-:Y:S01]  /*0c80*/  STL [R1+0x10], R3 ;  /* 0x0000100301007387 */ /* 0x0001e20000100800 */
[----:B------:R-:W-:-:S02]  /*0c90*/  IMAD.IADD R23, R13, 0x1, -R23 ;  /* 0x000000010d177824 */ /* 0x000fc400078e0a17 */
[----:B------:R-:W-:Y:S01]  /*0ca0*/  IMAD.IADD R19, R12, 0x1, -R19 ;  /* 0x000000010c137824 */ /* 0x000fe200078e0a13 */
[----:B------:R0:W-:Y:S01]  /*0cb0*/  STL [R1+0xc], R2 ;  /* 0x00000c0201007387 */ /* 0x0001e20000100800 */
[----:B------:R-:W-:Y:S01]  /*0cc0*/  LEA.HI R5, R11, R11, RZ, 0x1 ;  /* 0x0000000b0b057211 */ /* 0x000fe200078f08ff */
[----:B------:R-:W-:-:S03]  /*0cd0*/  IMAD.SHL.U32 R156, R23, 0x8, RZ ;  /* 0x00000008179c7824 */ /* 0x000fc600078e00ff */
[----:B------:R-:W-:-:S05]  /*0ce0*/  LOP3.LUT R6, R5, 0x1ffffffe, RZ, 0xc0, !PT ;  /* 0x1ffffffe05067812 */ /* 0x000fca00078ec0ff */
[----:B------:R-:W-:-:S04]  /*0cf0*/  IMAD.IADD R6, R11, 0x1, -R6 ;  /* 0x000000010b067824 */ /* 0x000fc800078e0a06 */
[----:B0-----:R-:W-:-:S07]  /*0d00*/  IMAD R22, R6, 0x8, R2 ;  /* 0x0000000806167824 */ /* 0x001fce00078e0202 */
.L_x_14261:
[----:B------:R-:W-:Y:S01]  /*0d10*/  ULDC.64 UR6, c[0x0][0xa28] ;  /* 0x00028a0000067ab9 */ /* 0x000fe20000000a00 */
[----:B------:R-:W-:Y:S01]  /*0d20*/  IMAD.MOV.U32 R0, RZ, RZ, RZ ;  /* 0x000000ffff007224 */ /* 0x000fe200078e00ff */
        /* <DEDUP_REMOVED lines=11> */
[----:B012---:R-:W-:Y:S02]  /*0de0*/  IMAD.U32 R4, RZ, RZ, UR6 ;  /* 0x00000006ff047e24 */ /* 0x007fe4000f8e00ff */
[----:B------:R-:W-:Y:S01]  /*0df0*/  IMAD.U32 R5, RZ, RZ, UR7 ;  /* 0x00000007ff057e24 */ /* 0x000fe2000f8e00ff */
[----:B------:R-:W-:-:S04]  /*0e00*/  @UP1 UIMAD.WIDE UR6, UR47, 0x4, UR8 ;  /* 0x000000042f0618a5 */ /* 0x000fc8000f8e0208 */
[----:B-----5:R0:W5:Y:S02]  /*0e10*/  @P0 LDG.E R0, desc[UR50][R4.64] ;  /* 0x0000003204000981 */ /* 0x020164000c1e1900 */
        /* <DEDUP_REMOVED lines=12> */
[----:B0-----:R-:W-:-:S12]  /*0ee0*/  @P2 BRA `(.L_x_14166) ;  /* 0x0000000000302947 */ /* 0x001fd80003800000 */
        /* <DEDUP_REMOVED lines=12> */
.L_x_14166:
        /* <DEDUP_REMOVED lines=10> */
.L_x_14167:
        /* <DEDUP_REMOVED lines=11> */
.L_x_14168:
[----:B------:R-:W2:Y:S01]  /*1100*/  LDC R3, c[0x0][0x448] ;  /* 0x00011200ff037b82 */ /* 0x000ea20000000800 */
[----:B------:R-:W-:Y:S01]  /*1110*/  UIMAD UR42, UR5, 0xc0, URZ ;  /* 0x000000c0052a78a4 */ /* 0x000fe2000f8e023f */
        /* <DEDUP_REMOVED lines=28> */
.L_x_14170:
[----:B------:R-:W-:-:S13]  /*12e0*/  ISETP.NE.AND P0, PT, R7, 0x1, PT ;  /* 0x000000010700780c */ /* 0x000fda0003f05270 */
[----:B------:R-:W0:Y:S02]  /*12f0*/  @P0 LDC.64 R4, c[0x0][0x9e8] ;  /* 0x00027a00ff040b82 */ /* 0x000e240000000a00 */
[----:B0-----:R-:W-:-:S05]  /*1300*/  @P0 IMAD.HI.U32 R4, R3, R4, RZ ;  /* 0x0000000403040227 */ /* 0x001fca00078e00ff */
[----:B------:R-:W-:-:S07]  /*1310*/  @P0 SHF.R.U32.HI R3, RZ, R5, R4 ;  /* 0x00000005ff030219 */ /* 0x000fce0000011604 */
.L_x_14171:
[----:B------:R-:W-:-:S05]  /*1320*/  IMAD R3, R3, R7, R7 ;  /* 0x0000000703037224 */ /* 0x000fca00078e0207 */
[----:B------:R-:W-:-:S07]  /*1330*/  VIMNMX R0, R0, R3, PT ;  /* 0x0000000300007248 */ /* 0x000fce0003fe0100 */
.L_x_14169:
[----:B------:R-:W0:Y:S01]  /*1340*/  @P2 LDC R5, c[0x0][0x44c] ;  /* 0x00011300ff052b82 */ /* 0x000e220000000800 */
[----:B------:R-:W-:Y:S01]  /*1350*/  IMAD.U32 R4, RZ, RZ, UR42 ;  /* 0x0000002aff047e24 */ /* 0x000fe2000f8e00ff */
[----:B------:R-:W-:Y:S01]  /*1360*/  ULDC UR4, c[0x0][0x9dc] ;  /* 0x0002770000047ab9 */ /* 0x000fe20000000800 */
[----:B------:R-:W-:Y:S02]  /*1370*/  VIADD R3, R0, 0x9f ;  /* 0x0000009f00037836 */ /* 0x000fe40000000000 */
[C---:B------:R-:W-:Y:S02]  /*1380*/  IMAD.IADD R105, R17.reuse, 0x1, -R18 ;  /* 0x0000000111697824 */ /* 0x040fe400078e0a12 */
[----:B------:R-:W-:Y:S01]  /*1390*/  VIADD R0, R17, 0x9f ;  /* 0x0000009f11007836 */ /* 0x000fe20000000000 */
        /* <DEDUP_REMOVED lines=23> */
.L_x_14173:
[----:B------:R-:W-:-:S13]  /*1510*/  ISETP.NE.AND P0, PT, R7, 0x1, PT ;  /* 0x000000010700780c */ /* 0x000fda0003f05270 */
[----:B------:R-:W0:Y:S02]  /*1520*/  @P0 LDC.64 R4, c[0x0][0x9e8] ;  /* 0x00027a00ff040b82 */ /* 0x000e240000000a00 */
[----:B0-----:R-:W-:-:S05]  /*1530*/  @P0 IMAD.HI.U32 R0, R6, R4, RZ ;  /* 0x0000000406000227 */ /* 0x001fca00078e00ff */
[----:B------:R-:W-:-:S07]  /*1540*/  @P0 SHF.R.U32.HI R6, RZ, R5, R0 ;  /* 0x00000005ff060219 */ /* 0x000fce0000011600 */
.L_x_14174:
[----:B------:R-:W-:-:S05]  /*1550*/  IMAD R6, R6, R7, RZ ;  /* 0x0000000706067224 */ /* 0x000fca00078e02ff */
[----:B------:R-:W-:-:S13]  /*1560*/  R2UR UR5, R6 ;  /* 0x00000000060572ca */ /* 0x000fda00000e0000 */
[----:B------:R-:W-:-:S04]  /*1570*/  UISETP.LT.AND UP0, UPT, UR4, UR5, UPT ;  /* 0x000000050400728c */ /* 0x000fc8000bf01270 */
[----:B------:R-:W-:-:S12]  /*1580*/  USEL UR4, UR4, UR5, !UP0 ;  /* 0x0000000504047287 */ /* 0x000fd8000c000000 */
.L_x_14172:
        /* <DEDUP_REMOVED lines=62> */
.L_x_14176:
        /* <DEDUP_REMOVED lines=56> */
.L_x_14369:
[----:B------:R-:W-:Y:S05]  /*1cf0*/  @!P0 BRA `(.L_x_14178) ;  /* 0x0000000000048947 */ /* 0x000fea0003800000 */
[----:B------:R-:W-:Y:S01]  /*1d00*/  BPT.TRAP 0x1 ;  /* 0x000000040000795c */ /* 0x000fe20000300000 */
.L_x_14178:
[----:B------:R-:W-:Y:S02]  /*1d10*/  IMAD.U32 R12, RZ, RZ, UR38 ;  /* 0x00000026ff0c7e24 */ /* 0x000fe4000f8e00ff */
[----:B0-----:R-:W-:-:S03]  /*1d20*/  IMAD.U32 R3, RZ, RZ, UR37 ;  /* 0x00000025ff037e24 */ /* 0x001fc6000f8e00ff */
[----:B------:R-:W-:Y:S02]  /*1d30*/  LEA R12, R12, UR45, 0x3 ;  /* 0x0000002d0c0c7c11 */ /* 0x000fe4000f8e18ff */
[----:B------:R-:W-:-:S04]  /*1d40*/  SHF.L.U32 R3, R3, 0x1f, RZ ;  /* 0x0000001f03037819 */ /* 0x000fc800000006ff */
[----:B------:R0:W1:Y:S01]  /*1d50*/  SYNCS.PHASECHK.TRANS64.TRYWAIT P1, [R12+URZ+0x13230], R3 ;  /* 0x013230030c0075a7 */ /* 0x000062000802017f */
[----:B------:R-:W-:Y:S05]  /*1d60*/  @!P0 BRA `(.L_x_14179) ;  /* 0x0000000000048947 */ /* 0x000fea0003800000 */
[----:B------:R-:W-:Y:S01]  /*1d70*/  BPT.TRAP 0x1 ;  /* 0x000000040000795c */ /* 0x000fe20000300000 */
.L_x_14179:
[----:B-1----:R-:W-:Y:S05]  /*1d80*/  @P1 BRA `(.L_x_14180) ;  /* 0x0000000000081947 */ /* 0x002fea0003800000 */
[----:B------:R-:W1:Y:S02]  /*1d90*/  SYNCS.PHASECHK.TRANS64.TRYWAIT P1, [R12+URZ+0x13230], R3 ;  /* 0x013230030c0075a7 */ /* 0x000e64000802017f */
[----:B-1----:R-:W-:Y:S05]  /*1da0*/  @!P1 BRA `(.L_x_14181) ;  /* 0x0000019800d09947 */ /* 0x002fea0003800000 */
.L_x_14180:
        /* <DEDUP_REMOVED lines=73> */
.L_x_14182:
        /* <DEDUP_REMOVED lines=18> */
[----:B------:R-:W-:Y:S01]  /*2360*/  R2UR UR6, R12 ;  /* 0x000000000c0672ca */ /* 0x000fe200000e0000 */
[C---:B------:R-:W-:Y:S01]  /*2370*/  FMUL.FTZ R10, R0.reuse, R92 ;  /* 0x0000005c000a7220 */ /* 0x040fe20000410000 */
[C---:B------:R-:W-:Y:S01]  /*2380*/  FMUL.FTZ R92, R0.reuse, R73 ;  /* 0x00000049005c7220 */ /* 0x040fe20000410000 */
[C---:B------:R-:W-:Y:S01]  /*2390*/  FMUL.FTZ R7, R0.reuse, R89 ;  /* 0x0000005900077220 */ /* 0x040fe20000410000 */
[C---:B------:R-:W-:Y:S01]  /*23a0*/  FMUL.FTZ R73, R0.reuse, R75 ;  /* 0x0000004b00497220 */ /* 0x040fe20000410000 */
[C---:B------:R-:W-:Y:S01]  /*23b0*/  FMUL.FTZ R89, R0.reuse, R96 ;  /* 0x0000006000597220 */ /* 0x040fe20000410000 */
        /* <DEDUP_REMOVED lines=23> */
[----:B------:R-:W-:Y:S01]  /*2530*/  UIADD3 UR6, UR6, 0x13240, URZ ;  /* 0x0001324006067890 */ /* 0x000fe2000fffe03f */
        /* <DEDUP_REMOVED lines=13> */
[----:B01----:R-:W-:-:S04]  /*2610*/  @P2 IMAD.HI.U32 R12, R102, R13, RZ ;  /* 0x0000000d660c2227 */ /* 0x003fc800078e00ff */
[C---:B------:R-:W-:Y:S01]  /*2620*/  FMUL.FTZ R3, R0.reuse, R90 ;  /* 0x0000005a00037220 */ /* 0x040fe20000410000 */
[C---:B------:R-:W-:Y:S01]  /*2630*/  FMUL.FTZ R15, R0.reuse, R99 ;  /* 0x00000063000f7220 */ /* 0x040fe20000410000 */
[C---:B------:R-:W-:Y:S01]  /*2640*/  FMUL.FTZ R59, R0.reuse, R63 ;  /* 0x0000003f003b7220 */ /* 0x040fe20000410000 */
[----:B------:R-:W-:Y:S02]  /*2650*/  IMAD.MOV.U32 R13, RZ, RZ, -0xa0 ;  /* 0xffffff60ff0d7424 */ /* 0x000fe400078e00ff */
[C---:B------:R-:W-:Y:S01]  /*2660*/  FMUL.FTZ R62, R0.reuse, R70 ;  /* 0x00000046003e7220 */ /* 0x040fe20000410000 */
[C---:B------:R-:W-:Y:S01]  /*2670*/  FMUL.FTZ R47, R0.reuse, R55 ;  /* 0x00000037002f7220 */ /* 0x040fe20000410000 */
[C---:B------:R-:W-:Y:S01]  /*2680*/  FMUL.FTZ R24, R0.reuse, R26 ;  /* 0x0000001a00187220 */ /* 0x040fe20000410000 */
[----:B--2---:R-:W-:Y:S01]  /*2690*/  @P2 SHF.R.U32.HI R102, RZ, R31, R12 ;  /* 0x0000001fff662219 */ /* 0x004fe2000001160c */
[----:B------:R-:W-:Y:S01]  /*26a0*/  UPRMT UR6, UR44, 0x654, UR6 ;  /* 0x000006542c067896 */ /* 0x000fe20008000006 */
        /* <DEDUP_REMOVED lines=25> */
[--C-:B------:R-:W-:Y:S01]  /*2840*/  IMAD R12, R104, -0xa0, R17.reuse ;  /* 0xffffff60680c7824 */ /* 0x100fe200078e0211 */
[----:B------:R-:W-:Y:S01]  /*2850*/  ULDC UR22, c[0x0][0x9dc] ;  /* 0x0002770000167ab9 */ /* 0x000fe20000000800 */
[----:B------:R-:W-:Y:S01]  /*2860*/  SYNCS.ARRIVE.TRANS64.RED.A1T0 RZ, [UR6], RZ ;  /* 0x000000ffffff79a7 */ /* 0x000fe20008100406 */
[----:B------:R-:W-:Y:S01]  /*2870*/  ULOP3.LUT UR6, URZ, UR22, URZ, 0x33, !UPT ;  /* 0x000000163f067292 */ /* 0x000fe2000f8e333f */
[----:B------:R-:W-:Y:S01]  /*2880*/  IADD3 R109, -R18, R98, R17 ;  /* 0x00000062126d7210 */ /* 0x000fe20007ffe111 */
[----:B------:R-:W-:Y:S01]  /*2890*/  VIADD R12, R12, 0xa0 ;  /* 0x000000a00c0c7836 */ /* 0x000fe20000000000 */
[----:B------:R-:W-:Y:S01]  /*28a0*/  ULDC UR7, c[0x0][0x9e0] ;  /* 0x0002780000077ab9 */ /* 0x000fe20000000800 */
[----:B------:R-:W2:Y:S01]  /*28b0*/  MUFU.TANH R7, R7 ;  /* 0x0000000700077308 */ /* 0x000ea20000002400 */
        /* <DEDUP_REMOVED lines=99> */
.L_x_14185:
[----:B------:R-:W-:Y:S02]  /*2ef0*/  ULDC UR6, c[0x0][0x9e4] ;  /* 0x0002790000067ab9 */ /* 0x000fe40000000800 */
[----:B------:R-:W-:-:S05]  /*2f00*/  IMAD.U32 R32, RZ, RZ, UR6 ;  /* 0x00000006ff207e24 */ /* 0x000fca000f8e00ff */
[----:B------:R-:W-:-:S13]  /*2f10*/  ISETP.NE.AND P1, PT, R32, 0x1, PT ;  /* 0x000000012000780c */ /* 0x000fda0003f25270 */
[----:B------:R-:W1:Y:S02]  /*2f20*/  @P1 LDC.64 R12, c[0x0][0x9e8] ;  /* 0x00027a00ff0c1b82 */ /* 0x000e640000000a00 */
[----:B-1----:R-:W-:-:S05]  /*2f30*/  @P1 IMAD.HI.U32 R12, R33, R12, RZ ;  /* 0x0000000c210c1227 */ /* 0x002fca00078e00ff */
[----:B------:R-:W-:-:S07]  /*2f40*/  @P1 SHF.R.U32.HI R33, RZ, R13, R12 ;  /* 0x0000000dff211219 */ /* 0x000fce000001160c */
.L_x_14186:
[----:B------:R-:W-:Y:S05]  /*2f50*/  BSYNC B0 ;  /* 0x0000000000007941 */ /* 0x000fea0003800000 */
.L_x_14184:
[----:B------:R-:W-:-:S05]  /*2f60*/  IMAD R33, R33, R32, R98 ;  /* 0x0000002021217224 */ /* 0x000fca00078e0262 */
[----:B------:R-:W-:Y:S02]  /*2f70*/  VIADDMNMX R112, R33, R32, R112, PT ;  /* 0x0000002021707246 */ /* 0x000fe40003800170 */
[----:B------:R-:W-:-:S07]  /*2f80*/  VIMNMX R111, R111, R33, !PT ;  /* 0x000000216f6f7248 */ /* 0x000fce0007fe0100 */
.L_x_14183:
[C---:B------:R-:W-:Y:S01]  /*2f90*/  ISETP.GE.AND P3, PT, R110.reuse, 0x9, PT ;  /* 0x000000096e00780c */ /* 0x040fe20003f66270 */
[----:B------:R-:W1:Y:S01]  /*2fa0*/  SHFL.IDX PT, R102, R102, 0x1, 0x1c1f ;  /* 0x003c1f0066667f89 */ /* 0x000e6200000e0000 */
        /* <DEDUP_REMOVED lines=246> */
.L_x_14189:
[----:B------:R-:W-:Y:S02]  /*3f10*/  ULDC UR6, c[0x0][0x9e4] ;  /* 0x0002790000067ab9 */ /* 0x000fe40000000800 */
[----:B------:R-:W-:-:S05]  /*3f20*/  IMAD.U32 R86, RZ, RZ, UR6 ;  /* 0x00000006ff567e24 */ /* 0x000fca000f8e00ff */
[----:B------:R-:W-:-:S13]  /*3f30*/  ISETP.NE.AND P6, PT, R86, 0x1, PT ;  /* 0x000000015600780c */ /* 0x000fda0003fc5270 */
[----:B------:R-:W0:Y:S02]  /*3f40*/  @P6 LDC.64 R6, c[0x0][0x9e8] ;  /* 0x00027a00ff066b82 */ /* 0x000e240000000a00 */
[----:B0-----:R-:W-:-:S05]  /*3f50*/  @P6 IMAD.HI.U32 R6, R85, R6, RZ ;  /* 0x0000000655066227 */ /* 0x001fca00078e00ff */
[----:B------:R-:W-:-:S07]  /*3f60*/  @P6 SHF.R.U32.HI R85, RZ, R7, R6 ;  /* 0x00000007ff556219 */ /* 0x000fce0000011606 */
.L_x_14190:
[----:B------:R-:W-:Y:S05]  /*3f70*/  BSYNC B0 ;  /* 0x0000000000007941 */ /* 0x000fea0003800000 */
.L_x_14188:
[----:B------:R-:W-:-:S05]  /*3f80*/  IMAD R85, R85, R86, R98 ;  /* 0x0000005655557224 */ /* 0x000fca00078e0262 */
[----:B------:R-:W-:Y:S02]  /*3f90*/  VIADDMNMX R70, R85, R86, R70, PT ;  /* 0x0000005655467246 */ /* 0x000fe40003800146 */
[----:B------:R-:W-:-:S07]  /*3fa0*/  VIMNMX R69, R69, R85, !PT ;  /* 0x0000005545457248 */ /* 0x000fce0007fe0100 */
.L_x_14187:
[C---:B------:R-:W-:Y:S01]  /*3fb0*/  ISETP.GT.AND P1, PT, R69.reuse, 0x1, !P1 ;  /* 0x000000014500780c */ /* 0x040fe20004f24270 */
[----:B------:R-:W-:Y:S01]  /*3fc0*/  ULDC UR20, c[0x0][0x988] ;  /* 0x0002620000147ab9 */ /* 0x000fe20000000800 */
[----:B------:R-:W-:Y:S02]  /*3fd0*/  LOP3.LUT P6, RZ, R16, 0x1, RZ, 0xc0, !PT ;  /* 0x0000000110ff7812 */ /* 0x000fe400078cc0ff */
        /* <DEDUP_REMOVED lines=11> */
[----:B------:R-:W-:Y:S02]  /*4090*/  LOP3.LUT P6, RZ, R16, 0x800000, RZ, 0xc0, !PT ;  /* 0x0080000010ff7812 */ /* 0x000fe400078cc0ff */
[----:B------:R-:W-:Y:S02]  /*40a0*/  ISETP.LT.OR P1, PT, R70, 0x11, P1 ;  /* 0x000000114600780c */ /* 0x000fe40000f21670 */
[----:B------:R-:W-:Y:S02]  /*40b0*/  FMNMX.FTZ R9, R71, R12, !PT ;  /* 0x0000000c47097209 */ /* 0x000fe40007810000 */
[----:B------:R-:W-:Y:S02]  /*40c0*/  FSEL R14, R14, -INF , !P1 ;  /* 0xff8000000e0e7808 */ /* 0x000fe40004800000 */
[----:B------:R-:W-:-:S02]  /*40d0*/  LOP3.LUT P1, RZ, R16, 0x80000000, RZ, 0xc0, !PT ;  /* 0x8000000010ff7812 */ /* 0x000fc4000782c0ff */
[C---:B------:R-:W-:Y:S02]  /*40e0*/  ISETP.GT.AND P5, PT, R69.reuse, RZ, !P5 ;  /* 0x000000ff4500720c */ /* 0x040fe40006fa4270 */
[----:B------:R-:W-:Y:S02]  /*40f0*/  ISETP.GT.AND P1, PT, R69, 0x11, !P1 ;  /* 0x000000114500780c */ /* 0x000fe40004f24270 */
[C---:B------:R-:W-:Y:S02]  /*4100*/  ISETP.LT.OR P5, PT, R70.reuse, 0x1, P5 ;  /* 0x000000014600780c */ /* 0x040fe40002fa1670 */
[----:B------:R-:W-:Y:S02]  /*4110*/  ISETP.LT.OR P1, PT, R70, 0x12, P1 ;  /* 0x000000124600780c */ /* 0x000fe40000f21670 */
[----:B------:R-:W-:Y:S02]  /*4120*/  FSEL R97, R3, -INF , !P5 ;  /* 0xff80000003617808 */ /* 0x000fe40006800000 */
[----:B------:R-:W-:-:S02]  /*4130*/  FSEL R15, R15, -INF , !P1 ;  /* 0xff8000000f0f7808 */ /* 0x000fc40004800000 */
[----:B------:R-:W-:Y:S02]  /*4140*/  LOP3.LUT P1, RZ, R16, 0x40000000, RZ, 0xc0, !PT ;  /* 0x4000000010ff7812 */ /* 0x000fe4000782c0ff */
[----:B------:R-:W-:Y:S02]  /*4150*/  FMNMX.FTZ R87, R97, R4, !PT ;  /* 0x0000000461577209 */ /* 0x000fe40007810000 */
        /* <DEDUP_REMOVED lines=138> */
[----:B------:R-:W-:Y:S01]  /*4a00*/  LOP3.LUT P2, RZ, R16, 0x4, RZ, 0xc0, !PT ;  /* 0x0000000410ff7812 */ /* 0x000fe2000784c0ff */
[----:B------:R-:W0:Y:S01]  /*4a10*/  SHFL.BFLY PT, R9, R56, 0x2, 0x1f ;  /* 0x0c401f0038097f89 */ /* 0x000e2200000e0000 */
[----:B------:R-:W-:Y:S02]  /*4a20*/  ISETP.LT.OR P1, PT, R70, 0x79, P1 ;  /* 0x000000794600780c */ /* 0x000fe40000f21670 */
[----:B------:R-:W-:Y:S02]  /*4a30*/  LOP3.LUT P6, RZ, R16, 0x2, RZ, 0xc0, !PT ;  /* 0x0000000210ff7812 */ /* 0x000fe400078cc0ff */
[----:B------:R-:W-:Y:S02]  /*4a40*/  FSEL R46, R46, -INF , !P1 ;  /* 0xff8000002e2e7808 */ /* 0x000fe40004800000 */
[----:B------:R-:W-:-:S04]  /*4a50*/  LOP3.LUT P1, RZ, R16, 0x20, RZ, 0xc0, !PT ;  /* 0x0000002010ff7812 */ /* 0x000fc8000782c0ff */
[----:B------:R-:W-:-:S04]  /*4a60*/  ISETP.GT.AND P1, PT, R69, 0x79, !P1 ;  /* 0x000000794500780c */ /* 0x000fc80004f24270 */
[----:B------:R-:W-:-:S04]  /*4a70*/  ISETP.LT.OR P1, PT, R70, 0x7a, P1 ;  /* 0x0000007a4600780c */ /* 0x000fc80000f21670 */
[----:B------:R-:W-:Y:S02]  /*4a80*/  FSEL R47, R47, -INF , !P1 ;  /* 0xff8000002f2f7808 */ /* 0x000fe40004800000 */
[----:B------:R-:W-:Y:S02]  /*4a90*/  LOP3.LUT P1, RZ, R16, 0x10, RZ, 0xc0, !PT ;  /* 0x0000001010ff7812 */ /* 0x000fe4000782c0ff */
[----:B0-----:R-:W-:Y:S02]  /*4aa0*/  FMNMX.FTZ R85, R56, R9, !PT ;  /* 0x0000000938557209 */ /* 0x001fe40007810000 */
[----:B------:R-:W-:-:S03]  /*4ab0*/  ISETP.GT.AND P1, PT, R69, 0x80, !P1 ;  /* 0x000000804500780c */ /* 0x000fc60004f24270 */
[----:B------:R-:W0:Y:S01]  /*4ac0*/  SHFL.BFLY PT, R86, R85, 0x1, 0x1f ;  /* 0x0c201f0055567f89 */ /* 0x000e2200000e0000 */
        /* <DEDUP_REMOVED lines=9> */
[----:B0-----:R-:W-:Y:S01]  /*4b60*/  FMNMX.FTZ R9, R85, R86, !PT ;  /* 0x0000005655097209 */ /* 0x001fe20007810000 */
[----:B------:R-:W-:Y:S01]  /*4b70*/  IMAD.U32 R86, RZ, RZ, UR20 ;  /* 0x00000014ff567e24 */ /* 0x000fe2000f8e00ff */
[----:B------:R-:W-:-:S02]  /*4b80*/  FSEL R26, R26, -INF , !P1 ;  /* 0xff8000001a1a7808 */ /* 0x000fc40004800000 */
[----:B------:R-:W-:Y:S01]  /*4b90*/  ISETP.GT.AND P1, PT, R69, 0x89, !P6 ;  /* 0x000000894500780c */ /* 0x000fe20007724270 */
[----:B------:R-:W-:-:S01]  /*4ba0*/  FFMA.FTZ R99, R9, R86, -8 ;  /* 0xc100000009637423 */ /* 0x000fc20000010056 */
        /* <DEDUP_REMOVED lines=12> */
[----:B------:R-:W-:Y:S01]  /*4c70*/  ISETP.LT.OR P1, PT, R70, 0x91, P1 ;  /* 0x000000914600780c */ /* 0x000fe20000f21670 */
[----:B------:R-:W-:-:S01]  /*4c80*/  FFMA.FTZ R86, R88, UR20, -R99 ;  /* 0x0000001458567c23 */ /* 0x000fc20008010863 */
[----:B------:R-:W-:Y:S01]  /*4c90*/  FMNMX.FTZ R89, R6, R89, !PT ;  /* 0x0000005906597209 */ /* 0x000fe20007810000 */
[----:B------:R0:W-:Y:S01]  /*4ca0*/  MUFU.EX2 R87, R93 ;  /* 0x0000005d00577308 */ /* 0x0001e20000000800 */
[----:B------:R-:W-:Y:S01]  /*4cb0*/  FSEL R28, R28, -INF , !P1 ;  /* 0xff8000001c1c7808 */ /* 0x000fe20004800000 */
        /* <DEDUP_REMOVED lines=29> */
[----:B0-----:R-:W-:Y:S01]  /*4e90*/  FMNMX.FTZ R93, R75, R56, !PT ;  /* 0x000000384b5d7209 */ /* 0x001fe20007810000 */
        /* <DEDUP_REMOVED lines=24> */
[--C-:B------:R-:W-:Y:S01]  /*5020*/  FFMA.FTZ R54, R54, UR20, -R99.reuse ;  /* 0x0000001436367c23 */ /* 0x100fe20008010863 */
[----:B------:R-:W-:Y:S01]  /*5030*/  F2FP.SATFINITE.E4M3.F32.PACK_AB_MERGE_C R152, R12, R3, R152 ;  /* 0x000000030c98723e */ /* 0x000fe20004807098 */
[--C-:B------:R-:W-:Y:S01]  /*5040*/  FFMA.FTZ R51, R51, UR20, -R99.reuse ;  /* 0x0000001433337c23 */ /* 0x100fe20008010863 */
[----:B------:R-:W-:Y:S01]  /*5050*/  FMNMX.FTZ R56, R58, R93, !PT ;  /* 0x0000005d3a387209 */ /* 0x000fe20007810000 */
[----:B------:R-:W-:Y:S01]  /*5060*/  MUFU.EX2 R89, R95 ;  /* 0x0000005f00597308 */ /* 0x000fe20000000800 */
[----:B------:R-:W-:-:S01]  /*5070*/  FFMA.FTZ R64, R64, UR20, -R99 ;  /* 0x0000001440407c23 */ /* 0x000fc20008010863 */
[----:B------:R-:W-:Y:S01]  /*5080*/  FFMA.FTZ R55, R55, UR20, -R99 ;  /* 0x0000001437377c23 */ /* 0x000fe20008010863 */
        /* <DEDUP_REMOVED lines=33> */
[----:B------:R-:W-:-:S01]  /*52a0*/  FFMA.FTZ R69, R68, UR20, -R99 ;  /* 0x0000001444457c23 */ /* 0x000fc20008010863 */
[----:B------:R-:W-:Y:S01]  /*52b0*/  FFMA.FTZ R68, R53, UR20, -R99 ;  /* 0x0000001435447c23 */ /* 0x000fe20008010863 */
[----:B------:R-:W-:Y:S01]  /*52c0*/  MUFU.EX2 R84, R84 ;  /* 0x0000005400547308 */ /* 0x000fe20000000800 */
[----:B------:R-:W-:-:S05]  /*52d0*/  FMNMX.FTZ R56, R31, R56, !PT ;  /* 0x000000381f387209 */ /* 0x000fca0007810000 */
[----:B------:R-:W1:Y:S01]  /*52e0*/  SHFL.BFLY PT, R93, R56, 0x2, 0x1f ;  /* 0x0c401f00385d7f89 */ /* 0x000e6200000e0000 */
[----:B0-----:R-:W-:Y:S01]  /*52f0*/  F2FP.SATFINITE.E4M3.F32.PACK_AB_MERGE_C R150, R81, R82, RZ ;  /* 0x000000525196723e */ /* 0x001fe200048070ff */
[----:B------:R-:W-:Y:S03]  /*5300*/  MUFU.EX2 R83, R83 ;  /* 0x0000005300537308 */ /* 0x000fe60000000800 */
[----:B------:R-:W-:-:S05]  /*5310*/  F2FP.SATFINITE.E4M3.F32.PACK_AB_MERGE_C R150, R80, R91, R150 ;  /* 0x0000005b5096723e */ /* 0x000fca0004807096 */
[----:B------:R-:W-:Y:S08]  /*5320*/  MUFU.EX2 R13, R13 ;  /* 0x0000000d000d7308 */ /* 0x000ff00000000800 */
[----:B------:R-:W0:Y:S01]  /*5330*/  MUFU.EX2 R32, R32 ;  /* 0x0000002000207308 */ /* 0x000e220000000800 */
[----:B-1----:R-:W-:-:S07]  /*5340*/  FMNMX.FTZ R93, R56, R93, !PT ;  /* 0x0000005d385d7209 */ /* 0x002fce0007810000 */
[----:B------:R-:W-:Y:S01]  /*5350*/  MUFU.EX2 R35, R35 ;  /* 0x0000002300237308 */ /* 0x000fe20000000800 */
[----:B------:R-:W1:Y:S07]  /*5360*/  SHFL.BFLY PT, R56, R93, 0x1, 0x1f ;  /* 0x0c201f005d387f89 */ /* 0x000e6e00000e0000 */
[----:B------:R-:W2:Y:S01]  /*5370*/  MUFU.EX2 R36, R36 ;  /* 0x0000002400247308 */ /* 0x000ea20000000800 */
[----:B0-----:R-:W-:-:S04]  /*5380*/  F2FP.SATFINITE.E4M3.F32.PACK_AB_MERGE_C R144, R32, R13, RZ ;  /* 0x0000000d2090723e */ /* 0x001fc800048070ff */
[----:B------:R-:W-:-:S03]  /*5390*/  F2FP.SATFINITE.E4M3.F32.PACK_AB_MERGE_C R144, R83, R84, R144 ;  /* 0x000000545390723e */ /* 0x000fc60004807090 */
[----:B------:R-:W-:Y:S08]  /*53a0*/  MUFU.EX2 R33, R33 ;  /* 0x0000002100217308 */ /* 0x000ff00000000800 */
[----:B------:R-:W0:Y:S01]  /*53b0*/  MUFU.EX2 R34, R34 ;  /* 0x0000002200227308 */ /* 0x000e220000000800 */
[----:B--2---:R-:W-:Y:S02]  /*53c0*/  F2FP.SATFINITE.E4M3.F32.PACK_AB_MERGE_C R146, R36, R35, RZ ;  /* 0x000000232492723e */ /* 0x004fe400048070ff */
[----:B-1----:R-:W-:Y:S01]  /*53d0*/  FMNMX.FTZ R56, R93, R56, !PT ;  /* 0x000000385d387209 */ /* 0x002fe20007810000 */
[----:B------:R-:W-:-:S03]  /*53e0*/  IMAD.U32 R93, RZ, RZ, UR20 ;  /* 0x00000014ff5d7e24 */ /* 0x000fc6000f8e00ff */
[C---:B------:R-:W-:Y:S01]  /*53f0*/  FSETP.NEU.FTZ.AND P1, PT, R56.reuse, -INF , PT ;  /* 0xff8000003800780b */ /* 0x040fe20003f3d000 */
[----:B------:R-:W-:-:S01]  /*5400*/  FFMA.FTZ R70, R56, R93, -8 ;  /* 0xc100000038467423 */ /* 0x000fc2000001005d */
[----:B------:R-:W-:Y:S04]  /*5410*/  MUFU.EX2 R39, R39 ;  /* 0x0000002700277308 */ /* 0x000fe80000000800 */
[----:B------:R-:W-:Y:S02]  /*5420*/  FSEL R53, R70, RZ, P1 ;  /* 0x000000ff46357208 */ /* 0x000fe40000800000 */
[----:B0-----:R-:W-:-:S03]  /*5430*/  F2FP.SATFINITE.E4M3.F32.PACK_AB_MERGE_C R146, R34, R33, R146 ;  /* 0x000000212292723e */ /* 0x001fc60004807092 */
[--C-:B------:R-:W-:Y:S01]  /*5440*/  FFMA.FTZ R70, R97, UR20, -R53.reuse ;  /* 0x0000001461467c23 */ /* 0x100fe20008010835 */
[----:B------:R-:W-:-:S01]  /*5450*/  FFMA.FTZ R93, R4, UR20, -R53 ;  /* 0x00000014045d7c23 */ /* 0x000fc20008010835 */
[----:B------:R-:W-:Y:S01]  /*5460*/  FFMA.FTZ R4, R8, UR20, -R53 ;  /* 0x0000001408047c23 */ /* 0x000fe20008010835 */
[----:B------:R-:W-:-:S01]  /*5470*/  FADD.FTZ R97, R3, R12 ;  /* 0x0000000c03617221 */ /* 0x000fc20000010000 */
[--C-:B------:R-:W-:Y:S01]  /*5480*/  FFMA.FTZ R8, R20, UR20, -R53.reuse ;  /* 0x0000001414087c23 */ /* 0x100fe20008010835 */
[----:B------:R-:W-:-:S01]  /*5490*/  FFMA.FTZ R95, R6, UR20, -R53 ;  /* 0x00000014065f7c23 */ /* 0x000fc20008010835 */
[----:B------:R-:W-:Y:S01]  /*54a0*/  MUFU.EX2 R70, R70 ;  /* 0x0000004600467308 */ /* 0x000fe20000000800 */
[----:B------:R-:W-:-:S01]  /*54b0*/  FFMA.FTZ R20, R74, UR20, -R53 ;  /* 0x000000144a147c23 */ /* 0x000fc20008010835 */
[----:B------:R-:W-:Y:S01]  /*54c0*/  FFMA.FTZ R74, R78, UR20, -R53 ;  /* 0x000000144e4a7c23 */ /* 0x000fe20008010835 */
[----:B------:R-:W-:-:S01]  /*54d0*/  FADD.FTZ R78, R10, R97 ;  /* 0x000000610a4e7221 */ /* 0x000fc20000010000 */
        /* <DEDUP_REMOVED lines=22> */
[----:B------:R-:W-:Y:S01]  /*5640*/  FFMA.FTZ R77, R77, UR20, -R53 ;  /* 0x000000144d4d7c23 */ /* 0x000fe20008010835 */
[----:B------:R-:W-:-:S01]  /*5650*/  FADD.FTZ R97, R87, R94 ;  /* 0x0000005e57617221 */ /* 0x000fc20000010000 */
[--C-:B------:R-:W-:Y:S01]  /*5660*/  FFMA.FTZ R79, R79, UR20, -R53.reuse ;  /* 0x000000144f4f7c23 */ /* 0x100fe20008010835 */
[----:B------:R-:W-:-:S01]  /*5670*/  FFMA.FTZ R3, R42, UR20, -R53 ;  /* 0x000000142a037c23 */ /* 0x000fc20008010835 */
[----:B------:R-:W-:Y:S01]  /*5680*/  FFMA.FTZ R7, R7, UR20, -R53 ;  /* 0x0000001407077c23 */ /* 0x000fe20008010835 */
[----:B------:R-:W-:-:S01]  /*5690*/  FADD.FTZ R94, R90, R97 ;  /* 0x000000615a5e7221 */ /* 0x000fc20000010000 */
        /* <DEDUP_REMOVED lines=10> */
[----:B------:R-:W-:Y:S01]  /*5740*/  F2FP.SATFINITE.E4M3.F32.PACK_AB_MERGE_C R95, R95, R4, RZ ;  /* 0x000000045f5f723e */ /* 0x000fe200048070ff */
[----:B------:R-:W-:-:S01]  /*5750*/  FFMA.FTZ R24, R24, UR20, -R53 ;  /* 0x0000001418187c23 */ /* 0x000fc20008010835 */
[--C-:B------:R-:W-:Y:S01]  /*5760*/  FFMA.FTZ R25, R25, UR20, -R53.reuse ;  /* 0x0000001419197c23 */ /* 0x100fe20008010835 */
[----:B------:R-:W-:-:S01]  /*5770*/  FFMA.FTZ R26, R26, UR20, -R53 ;  /* 0x000000141a1a7c23 */ /* 0x000fc20008010835 */
        /* <DEDUP_REMOVED lines=24> */
[----:B--2---:R-:W-:-:S01]  /*5900*/  FADD.FTZ R41, R73, R12 ;  /* 0x0000000c49297221 */ /* 0x004fc20000010000 */
[----:B------:R-:W-:Y:S01]  /*5910*/  FADD.FTZ R12, R82, R63 ;  /* 0x0000003f520c7221 */ /* 0x000fe20000010000 */
[----:B------:R-:W2:Y:S03]  /*5920*/  @P6 LDC R8, c[0x0][0x450] ;  /* 0x00011400ff086b82 */ /* 0x000ea60000000800 */
[----:B------:R-:W-:-:S01]  /*5930*/  FADD.FTZ R81, R81, R12 ;  /* 0x0000000c51517221 */ /* 0x000fc20000010000 */
[----:B------:R-:W-:Y:S01]  /*5940*/  FFMA.FTZ R12, R44, UR20, -R53 ;  /* 0x000000142c0c7c23 */ /* 0x000fe20008010835 */
[----:B------:R-:W4:Y:S01]  /*5950*/  MUFU.EX2 R72, R72 ;  /* 0x0000004800487308 */ /* 0x000f220000000800 */
[----:B0-----:R-:W-:-:S01]  /*5960*/  FADD.FTZ R42, R20, R41 ;  /* 0x00000029142a7221 */ /* 0x001fc20000010000 */
[----:B------:R-:W-:-:S04]  /*5970*/  FADD.FTZ R44, R84, R81 ;  /* 0x00000051542c7221 */ /* 0x000fc80000010000 */
[----:B------:R-:W-:Y:S02]  /*5980*/  FADD.FTZ R44, R83, R44 ;  /* 0x0000002c532c7221 */ /* 0x000fe40000010000 */
        /* <DEDUP_REMOVED lines=14> */
[----:B------:R4:W-:Y:S08]  /*5a70*/  MUFU.EX2 R10, R40 ;  /* 0x00000028000a7308 */ /* 0x0009f00000000800 */
[----:B------:R-:W5:Y:S01]  /*5a80*/  MUFU.EX2 R58, R58 ;  /* 0x0000003a003a7308 */ /* 0x000f620000000800 */
[----:B----4-:R-:W-:-:S01]  /*5a90*/  FFMA.FTZ R40, R43, UR20, -R53 ;  /* 0x000000142b287c23 */ /* 0x010fc20008010835 */
[----:B------:R-:W-:-:S04]  /*5aa0*/  FADD.FTZ R43, R13, R44 ;  /* 0x0000002c0d2b7221 */ /* 0x000fc80000010000 */
[----:B------:R-:W-:Y:S02]  /*5ab0*/  FADD.FTZ R32, R32, R43 ;  /* 0x0000002b20207221 */ /* 0x000fe40000010000 */
[----:B------:R-:W4:Y:S02]  /*5ac0*/  MUFU.EX2 R59, R59 ;  /* 0x0000003b003b7308 */ /* 0x000f240000000800 */
[----:B------:R-:W-:-:S01]  /*5ad0*/  FADD.FTZ R41, R33, R32 ;  /* 0x0000002021297221 */ /* 0x000fc20000010000 */
[----:B0-----:R-:W-:-:S03]  /*5ae0*/  FADD.FTZ R33, R7, R42 ;  /* 0x0000002a07217221 */ /* 0x001fc60000010000 */
[----:B------:R-:W-:Y:S01]  /*5af0*/  FADD.FTZ R34, R34, R41 ;  /* 0x0000002922227221 */ /* 0x000fe20000010000 */
[----:B---3--:R-:W-:-:S01]  /*5b00*/  FADD.FTZ R33, R76, R33 ;  /* 0x000000214c217221 */ /* 0x008fc20000010000 */
[----:B------:R-:W0:Y:S02]  /*5b10*/  MUFU.EX2 R57, R57 ;  /* 0x0000003900397308 */ /* 0x000e240000000800 */
[----:B------:R-:W-:-:S01]  /*5b20*/  FADD.FTZ R35, R35, R34 ;  /* 0x0000002223237221 */ /* 0x000fc20000010000 */
[----:B-----5:R-:W-:-:S03]  /*5b30*/  FADD.FTZ R32, R58, R33 ;  /* 0x000000213a207221 */ /* 0x020fc60000010000 */
[----:B------:R-:W-:Y:S02]  /*5b40*/  FADD.FTZ R36, R36, R35 ;  /* 0x0000002324247221 */ /* 0x000fe40000010000 */
[----:B------:R-:W3:Y:S01]  /*5b50*/  MUFU.EX2 R60, R60 ;  /* 0x0000003c003c7308 */ /* 0x000ee20000000800 */
[----:B----4-:R-:W-:-:S01]  /*5b60*/  FADD.FTZ R32, R59, R32 ;  /* 0x000000203b207221 */ /* 0x010fc20000010000 */
[----:B------:R-:W-:-:S04]  /*5b70*/  F2FP.SATFINITE.E4M3.F32.PACK_AB_MERGE_C R58, R59, R58, RZ ;  /* 0x0000003a3b3a723e */ /* 0x000fc800048070ff */
[----:B------:R-:W-:Y:S01]  /*5b80*/  F2FP.SATFINITE.E4M3.F32.PACK_AB_MERGE_C R145, R76, R7, R58 ;  /* 0x000000074c91723e */ /* 0x000fe2000480703a */
[----:B-1----:R-:W-:Y:S01]  /*5b90*/  @P6 IMAD.HI.U32 R7, R6, UR42, RZ ;  /* 0x0000002a06076c27 */ /* 0x002fe2000f8e00ff */
[----:B------:R-:W1:Y:S03]  /*5ba0*/  MUFU.EX2 R61, R61 ;  /* 0x0000003d003d7308 */ /* 0x000e660000000800 */
[----:B0-----:R-:W-:-:S01]  /*5bb0*/  FADD.FTZ R33, R57, R32 ;  /* 0x0000002039217221 */ /* 0x001fc20000010000 */
[----:B------:R-:W-:Y:S01]  /*5bc0*/  IMAD.U32 R6, RZ, RZ, UR42 ;  /* 0x0000002aff067e24 */ /* 0x000fe2000f8e00ff */
[----:B--2---:R-:W-:Y:S02]  /*5bd0*/  @P6 SHF.R.U32.HI R6, RZ, R8, R7 ;  /* 0x00000008ff066219 */ /* 0x004fe40000011607 */
[----:B------:R-:W-:Y:S01]  /*5be0*/  LOP3.LUT P6, RZ, R2, 0x8, RZ, 0xc0, !PT ;  /* 0x0000000802ff7812 */ /* 0x000fe200078cc0ff */
[----:B------:R-:W0:Y:S01]  /*5bf0*/  MUFU.EX2 R48, R48 ;  /* 0x0000003000307308 */ /* 0x000e220000000800 */
[----:B---3--:R-:W-:-:S01]  /*5c00*/  FADD.FTZ R4, R60, R33 ;  /* 0x000000213c047221 */ /* 0x008fc20000010000 */
[----:B------:R-:W-:-:S04]  /*5c10*/  IMAD.IADD R105, R105, 0x1, R6 ;  /* 0x0000000169697824 */ /* 0x000fc800078e0206 */
[----:B------:R-:W-:Y:S02]  /*5c20*/  VIADD R6, R105, UR7 ;  /* 0x0000000769067c36 */ /* 0x000fe40008000000 */
[----:B------:R-:W2:Y:S01]  /*5c30*/  MUFU.EX2 R62, R62 ;  /* 0x0000003e003e7308 */ /* 0x000ea20000000800 */
[----:B-1----:R-:W-:-:S02]  /*5c40*/  FADD.FTZ R21, R61, R4 ;  /* 0x000000043d157221 */ /* 0x002fc40000010000 */
[----:B------:R-:W-:Y:S01]  /*5c50*/  R2UR UR10, R6 ;  /* 0x00000000060a72ca */ /* 0x000fe200000e0000 */
[----:B------:R-:W-:-:S04]  /*5c60*/  VIADD R6, R104, 0xfffffffe ;  /* 0xfffffffe68067836 */ /* 0x000fc80000000000 */
[----:B------:R-:W1:Y:S01]  /*5c70*/  MUFU.EX2 R37, R37 ;  /* 0x0000002500257308 */ /* 0x000e620000000800 */
[----:B0-----:R-:W-:-:S07]  /*5c80*/  F2FP.SATFINITE.E4M3.F32.PACK_AB_MERGE_C R140, R48, R39, RZ ;  /* 0x00000027308c723e */ /* 0x001fce00048070ff */
[----:B------:R-:W-:Y:S01]  /*5c90*/  MUFU.EX2 R52, R52 ;  /* 0x0000003400347308 */ /* 0x000fe20000000800 */
[----:B--2---:R-:W-:-:S01]  /*5ca0*/  FADD.FTZ R21, R62, R21 ;  /* 0x000000153e157221 */ /* 0x004fc20000010000 */
[----:B------:R-:W-:-:S03]  /*5cb0*/  F2FP.SATFINITE.E4M3.F32.PACK_AB_MERGE_C R61, R62, R61, RZ ;  /* 0x0000003d3e3d723e */ /* 0x000fc600048070ff */
[----:B------:R-:W-:Y:S01]  /*5cc0*/  FADD.FTZ R4, R10, R21 ;  /* 0x000000150a047221 */ /* 0x000fe20000010000 */
[----:B------:R-:W-:Y:S02]  /*5cd0*/  F2FP.SATFINITE.E4M3.F32.PACK_AB_MERGE_C R147, R60, R57, R61 ;  /* 0x000000393c93723e */ /* 0x000fe4000480703d */
[----:B------:R-:W0:Y:S01]  /*5ce0*/  MUFU.EX2 R69, R69 ;  /* 0x0000004500457308 */ /* 0x000e220000000800 */
[----:B-1----:R-:W-:Y:S01]  /*5cf0*/  F2FP.SATFINITE.E4M3.F32.PACK_AB_MERGE_C R140, R30, R37, R140 ;  /* 0x000000251e8c723e */ /* 0x002fe2000480708c */
        /* <DEDUP_REMOVED lines=60> */
[----:B------:R-:W-:Y:S01]  /*60c0*/  MUFU.EX2 R38, R38 ;  /* 0x0000002600267308 */ /* 0x000fe20000000800 */
[----:B0-----:R-:W-:-:S01]  /*60d0*/  FADD.FTZ R4, R28, R27 ;  /* 0x0000001b1c047221 */ /* 0x001fc20000010000 */
[----:B------:R-:W-:-:S06]  /*60e0*/  FADD.FTZ R51, R51, R64 ;  /* 0x0000004033337221 */ /* 0x000fcc0000010000 */
[----:B------:R-:W0:Y:S01]  /*60f0*/  MUFU.EX2 R31, R31 ;  /* 0x0000001f001f7308 */ /* 0x000e220000000800 */
[----:B--2---:R-:W-:-:S01]  /*6100*/  FADD.FTZ R3, R29, R4 ;  /* 0x000000041d037221 */ /* 0x004fc20000010000 */
[----:B0-----:R-:W-:-:S03]  /*6110*/  F2FP.SATFINITE.E4M3.F32.PACK_AB_MERGE_C R4, R31, R38, RZ ;  /* 0x000000261f04723e */ /* 0x001fc600048070ff */
[----:B------:R-:W-:Y:S01]  /*6120*/  FADD.FTZ R38, R38, R3 ;  /* 0x0000000326267221 */ /* 0x000fe20000010000 */
[----:B------:R-:W-:Y:S01]  /*6130*/  F2FP.SATFINITE.E4M3.F32.PACK_AB_MERGE_C R139, R29, R28, R4 ;  /* 0x0000001c1d8b723e */ /* 0x000fe20004807004 */
[----:B------:R-:W-:Y:S02]  /*6140*/  FADD.FTZ R4, R68, R51 ;  /* 0x0000003344047221 */ /* 0x000fe40000010000 */
[----:B------:R-:W-:-:S01]  /*6150*/  FADD.FTZ R3, R31, R38 ;  /* 0x000000261f037221 */ /* 0x000fc20000010000 */
        /* <DEDUP_REMOVED lines=14> */
.L_x_14192:
[----:B------:R-:W-:Y:S02]  /*6240*/  ULDC UR12, c[0x0][0x9e4] ;  /* 0x00027900000c7ab9 */ /* 0x000fe40000000800 */
[----:B------:R-:W-:-:S11]  /*6250*/  UISETP.NE.AND UP0, UPT, UR12, 0x1, UPT ;  /* 0x000000010c00788c */ /* 0x000fd6000bf05270 */
[----:B------:R-:W-:Y:S02]  /*6260*/  @UP0 ULDC.64 UR14, c[0x0][0x9e8] ;  /* 0x00027a00000e0ab9 */ /* 0x000fe40000000a00 */
[----:B------:R-:W-:-:S04]  /*6270*/  UIMAD.WIDE.U32 UR6, UR11, UR14, URZ ;  /* 0x0000000e0b0672a5 */ /* 0x000fc8000f8e003f */
[----:B------:R-:W-:-:S12]  /*6280*/  @UP0 USHF.R.U32.HI UR11, URZ, UR15, UR7 ;  /* 0x0000000f3f0b0299 */ /* 0x000fd80008011607 */
.L_x_14193:
[----:B------:R-:W-:-:S04]  /*6290*/  UIMAD UR11, UR11, UR12, UR12 ;  /* 0x0000000c0b0b72a4 */ /* 0x000fc8000f8e020c */
[----:B------:R-:W-:-:S04]  /*62a0*/  UISETP.LT.AND UP0, UPT, UR10, UR11, UPT ;  /* 0x0000000b0a00728c */ /* 0x000fc8000bf01270 */
[----:B------:R-:W-:-:S12]  /*62b0*/  USEL UR10, UR10, UR11, UP0 ;  /* 0x0000000b0a0a7287 */ /* 0x000fd80008000000 */
.L_x_14191:
        /* <DEDUP_REMOVED lines=32> */
.L_x_14213:
[----:B------:R-:W-:-:S04]  /*64c0*/  UISETP.NE.AND UP0, UPT, UR26, 0x1, UPT ;  /* 0x000000011a00788c */ /* 0x000fc8000bf05270 */
[----:B------:R-:W-:-:S04]  /*64d0*/  USEL UR37, URZ, 0x1, UP0 ;  /* 0x000000013f257887 */ /* 0x000fc80008000000 */
[----:B------:R-:W-:Y:S01]  /*64e0*/  ULOP3.LUT UR37, UR27, UR37, URZ, 0x3c, !UPT ;  /* 0x000000251b257292 */ /* 0x000fe2000f8e3c3f */
[----:B------:R-:W-:Y:S11]  /*64f0*/  @!P0 BRA `(.L_x_14195) ;  /* 0x0000000000048947 */ /* 0x000ff60003800000 */
[----:B------:R-:W-:Y:S01]  /*6500*/  BPT.TRAP 0x1 ;  /* 0x000000040000795c */ /* 0x000fe20000300000 */
.L_x_14195:
        /* <DEDUP_REMOVED lines=9> */
.L_x_14196:
[----:B-1----:R-:W-:Y:S05]  /*65a0*/  @P1 BRA `(.L_x_14197) ;  /* 0x0000000000081947 */ /* 0x002fea0003800000 */
[----:B------:R-:W1:Y:S02]  /*65b0*/  SYNCS.PHASECHK.TRANS64.TRYWAIT P1, [UR24+0x13230], R9 ;  /* 0x01323009ff0075a7 */ /* 0x000e640008020158 */
[----:B-1----:R-:W-:Y:S05]  /*65c0*/  @!P1 BRA `(.L_x_14198) ;  /* 0x0000015000dc9947 */ /* 0x002fea0003800000 */
.L_x_14197:
        /* <DEDUP_REMOVED lines=64> */
.L_x_14199:
[----:B------:R-:W-:Y:S01]  /*69d0*/  ULEA UR11, UR26, UR45, 0x3 ;  /* 0x0000002d1a0b7291 */ /* 0x000fe2000f8e183f */
[----:B01----:R-:W-:-:S05]  /*69e0*/  IMAD.U32 R9, RZ, RZ, UR27 ;  /* 0x0000001bff097e24 */ /* 0x003fca000f8e00ff */
[----:B------:R-:W-:-:S04]  /*69f0*/  SHF.L.U32 R9, R9, 0x1f, RZ ;  /* 0x0000001f09097819 */ /* 0x000fc800000006ff */
[----:B------:R0:W1:Y:S01]  /*6a00*/  SYNCS.PHASECHK.TRANS64.TRYWAIT P1, [UR11+0x13250], R9 ;  /* 0x01325009ff0075a7 */ /* 0x000062000802014b */
[----:B------:R-:W-:Y:S05]  /*6a10*/  @!P0 BRA `(.L_x_14200) ;  /* 0x0000000000048947 */ /* 0x000fea0003800000 */
[----:B------:R-:W-:Y:S01]  /*6a20*/  BPT.TRAP 0x1 ;  /* 0x000000040000795c */ /* 0x000fe20000300000 */
.L_x_14200:
[----:B-1----:R-:W-:Y:S05]  /*6a30*/  @P1 BRA `(.L_x_14201) ;  /* 0x0000000000081947 */ /* 0x002fea0003800000 */
[----:B------:R-:W1:Y:S02]  /*6a40*/  SYNCS.PHASECHK.TRANS64.TRYWAIT P1, [UR11+0x13250], R9 ;  /* 0x01325009ff0075a7 */ /* 0x000e64000802014b */
[----:B-1----:R-:W-:Y:S05]  /*6a50*/  @!P1 BRA `(.L_x_14202) ;  /* 0x0000014c00d09947 */ /* 0x002fea0003800000 */
.L_x_14201:
        /* <DEDUP_REMOVED lines=32> */
.L_x_14203:
        /* <DEDUP_REMOVED lines=25> */
[C---:B01----:R-:W-:Y:S01]  /*6df0*/  FMUL.FTZ R9, R0.reuse, R120 ;  /* 0x0000007800097220 */ /* 0x043fe20000410000 */
[C---:B------:R-:W-:Y:S01]  /*6e00*/  FMUL.FTZ R120, R0.reuse, R129 ;  /* 0x0000008100787220 */ /* 0x040fe20000410000 */
[C---:B------:R-:W-:Y:S01]  /*6e10*/  FMUL.FTZ R129, R0.reuse, R60 ;  /* 0x0000003c00817220 */ /* 0x040fe20000410000 */
[C---:B------:R-:W-:Y:S01]  /*6e20*/  FMUL.FTZ R60, R0.reuse, R62 ;  /* 0x0000003e003c7220 */ /* 0x040fe20000410000 */
[C---:B------:R-:W-:Y:S01]  /*6e30*/  FMUL.FTZ R62, R0.reuse, R66 ;  /* 0x00000042003e7220 */ /* 0x040fe20000410000 */
[----:B------:R-:W-:Y:S01]  /*6e40*/  FMUL.FTZ R66, R0, R70 ;  /* 0x0000004600427220 */ /* 0x000fe20000410000 */
        /* <DEDUP_REMOVED lines=37> */
[----:B------:R-:W-:Y:S01]  /*70a0*/  FMUL.FTZ R92, R0, R92 ;  /* 0x0000005c005c7220 */ /* 0x000fe20000410000 */
        /* <DEDUP_REMOVED lines=24> */
[----:B------:R-:W1:Y:S01]  /*7230*/  MUFU.TANH R9, R9 ;  /* 0x0000000900097308 */ /* 0x000e620000002400 */
[----:B------:R-:W-:-:S02]  /*7240*/  UPRMT UR24, UR44, 0x654, UR24 ;  /* 0x000006542c187896 */ /* 0x000fc40008000018 */
[----:B------:R-:W-:Y:S01]  /*7250*/  ULOP3.LUT UR6, URZ, UR22, URZ, 0x33, !UPT ;  /* 0x000000163f067292 */ /* 0x000fe2000f8e333f */
[----:B------:R-:W-:Y:S01]  /*7260*/  IADD3 R134, -R18, R56, R17 ;  /* 0x0000003812867210 */ /* 0x000fe20007ffe111 */
[----:B------:R-:W-:-:S03]  /*7270*/  VIADD R67, R56, 0xffffffff ;  /* 0xffffffff38437836 */ /* 0x000fc60000000000 */
[----:B------:R-:W2:Y:S01]  /*7280*/  MUFU.TANH R10, R10 ;  /* 0x0000000a000a7308 */ /* 0x000ea20000002400 */
[C---:B------:R-:W-:Y:S01]  /*7290*/  VIADD R135, R134.reuse, UR23 ;  /* 0x0000001786877c36 */ /* 0x040fe20008000000 */
[----:B------:R-:W-:Y:S01]  /*72a0*/  SYNCS.ARRIVE.TRANS64.RED.A1T0 RZ, [UR24], RZ ;  /* 0x000000ffffff79a7 */ /* 0x000fe20008100418 */
        /* <DEDUP_REMOVED lines=94> */
.L_x_14206:
[----:B------:R-:W-:-:S05]  /*7890*/  IMAD.U32 R138, RZ, RZ, UR21 ;  /* 0x00000015ff8a7e24 */ /* 0x000fca000f8e00ff */
[----:B------:R-:W-:-:S13]  /*78a0*/  ISETP.NE.AND P1, PT, R138, 0x1, PT ;  /* 0x000000018a00780c */ /* 0x000fda0003f25270 */
[----:B------:R-:W1:Y:S02]  /*78b0*/  @P1 LDC.64 R56, c[0x0][0x9e8] ;  /* 0x00027a00ff381b82 */ /* 0x000e640000000a00 */
[----:B-1----:R-:W-:-:S05]  /*78c0*/  @P1 IMAD.HI.U32 R56, R136, R56, RZ ;  /* 0x0000003888381227 */ /* 0x002fca00078e00ff */
[----:B------:R-:W-:-:S07]  /*78d0*/  @P1 SHF.R.U32.HI R136, RZ, R57, R56 ;  /* 0x00000039ff881219 */ /* 0x000fce0000011638 */
.L_x_14207:
[----:B------:R-:W-:Y:S05]  /*78e0*/  BSYNC B0 ;  /* 0x0000000000007941 */ /* 0x000fea0003800000 */
.L_x_14205:
[----:B------:R-:W-:-:S05]  /*78f0*/  IMAD R136, R136, R138, R67 ;  /* 0x0000008a88887224 */ /* 0x000fca00078e0243 */
[----:B------:R-:W-:Y:S02]  /*7900*/  VIADDMNMX R133, R136, R138, R133, PT ;  /* 0x0000008a88857246 */ /* 0x000fe40003800185 */
[----:B------:R-:W-:-:S07]  /*7910*/  VIMNMX R71, R71, R136, !PT ;  /* 0x0000008847477248 */ /* 0x000fce0007fe0100 */
.L_x_14204:
        /* <DEDUP_REMOVED lines=247> */
.L_x_14210:
[----:B------:R-:W-:-:S05]  /*8890*/  IMAD.U32 R70, RZ, RZ, UR21 ;  /* 0x00000015ff467e24 */ /* 0x000fca000f8e00ff */
[----:B------:R-:W-:-:S13]  /*88a0*/  ISETP.NE.AND P6, PT, R70, 0x1, PT ;  /* 0x000000014600780c */ /* 0x000fda0003fc5270 */
[----:B------:R-:W0:Y:S02]  /*88b0*/  @P6 LDC.64 R56, c[0x0][0x9e8] ;  /* 0x00027a00ff386b82 */ /* 0x000e240000000a00 */
[----:B0-----:R-:W-:-:S05]  /*88c0*/  @P6 IMAD.HI.U32 R56, R9, R56, RZ ;  /* 0x0000003809386227 */ /* 0x001fca00078e00ff */
[----:B------:R-:W-:-:S07]  /*88d0*/  @P6 SHF.R.U32.HI R9, RZ, R57, R56 ;  /* 0x00000039ff096219 */ /* 0x000fce0000011638 */
.L_x_14211:
[----:B------:R-:W-:Y:S05]  /*88e0*/  BSYNC B0 ;  /* 0x0000000000007941 */ /* 0x000fea0003800000 */
.L_x_14209:
[----:B------:R-:W-:-:S05]  /*88f0*/  IMAD R9, R9, R70, R67 ;  /* 0x0000004609097224 */ /* 0x000fca00078e0243 */
[----:B------:R-:W-:Y:S02]  /*8900*/  VIADDMNMX R135, R9, R70, R135, PT ;  /* 0x0000004609877246 */ /* 0x000fe40003800187 */
[----:B------:R-:W-:-:S07]  /*8910*/  VIMNMX R134, R134, R9, !PT ;  /* 0x0000000986867248 */ /* 0x000fce0007fe0100 */
.L_x_14208:
        /* <DEDUP_REMOVED lines=129> */
[----:B0-----:R-:W-:Y:S01]  /*9130*/  FMNMX.FTZ R9, R57, R70, !PT ;  /* 0x0000004639097209 */ /* 0x001fe20007810000 */
[----:B------:R-:W-:Y:S01]  /*9140*/  IMAD.U32 R70, RZ, RZ, UR20 ;  /* 0x00000014ff467e24 */ /* 0x000fe2000f8e00ff */
[----:B------:R-:W-:Y:S02]  /*9150*/  FSEL R95, R95, -INF , !P1 ;  /* 0xff8000005f5f7808 */ /* 0x000fe40004800000 */
[----:B------:R-:W-:Y:S01]  /*9160*/  LOP3.LUT P1, RZ, R16, 0x80000, RZ, 0xc0, !PT ;  /* 0x0008000010ff7812 */ /* 0x000fe2000782c0ff */
[----:B------:R-:W-:-:S03]  /*9170*/  FFMA.FTZ R67, R9, R70, -8 ;  /* 0xc100000009437423 */ /* 0x000fc60000010046 */
        /* <DEDUP_REMOVED lines=63> */
[----:B------:R-:W-:-:S02]  /*9570*/  FSEL R11, R11, -INF , !P1 ;  /* 0xff8000000b0b7808 */ /* 0x000fc40004800000 */
[----:B------:R-:W-:Y:S02]  /*9580*/  FSETP.NEU.FTZ.AND P1, PT, R9, -INF , PT ;  /* 0xff8000000900780b */ /* 0x000fe40003f3d000 */
[----:B------:R-:W-:Y:S02]  /*9590*/  ISETP.LT.OR P2, PT, R135, 0x9a, P2 ;  /* 0x0000009a8700780c */ /* 0x000fe40001741670 */
        /* <DEDUP_REMOVED lines=19> */
[----:B------:R1:W-:Y:S01]  /*96d0*/  MUFU.EX2 R68, R131 ;  /* 0x0000008300447308 */ /* 0x0003e20000000800 */
[----:B0-----:R-:W-:-:S01]  /*96e0*/  FFMA.FTZ R128, R130, UR20, -R67 ;  /* 0x0000001482807c23 */ /* 0x001fc20008010843 */
[----:B------:R-:W-:Y:S01]  /*96f0*/  FSEL R130, R9, RZ, P1 ;  /* 0x000000ff09827208 */ /* 0x000fe20000800000 */
        /* <DEDUP_REMOVED lines=36> */
[----:B------:R-:W-:Y:S01]  /*9940*/  FMNMX.FTZ R56, R118, R123, !PT ;  /* 0x0000007b76387209 */ /* 0x000fe20007810000 */
[----:B------:R-:W-:-:S03]  /*9950*/  FMUL.FTZ R130, R130, UR20 ;  /* 0x0000001482827c20 */ /* 0x000fc60008410000 */
        /* <DEDUP_REMOVED lines=39> */
[----:B------:R-:W1:Y:S05]  /*9bd0*/  SHFL.BFLY PT, R127, R56, 0x2, 0x1f ;  /* 0x0c401f00387f7f89 */ /* 0x000e6a00000e0000 */
[----:B------:R-:W-:Y:S08]  /*9be0*/  MUFU.EX2 R113, R113 ;  /* 0x0000007100717308 */ /* 0x000ff00000000800 */
[----:B------:R-:W-:Y:S08]  /*9bf0*/  MUFU.EX2 R116, R116 ;  /* 0x0000007400747308 */ /* 0x000ff00000000800 */
[----:B------:R-:W-:Y:S01]  /*9c00*/  MUFU.EX2 R117, R117 ;  /* 0x0000007500757308 */ /* 0x000fe20000000800 */
[----:B-1----:R-:W-:Y:S01]  /*9c10*/  FMNMX.FTZ R131, R56, R127, !PT ;  /* 0x0000007f38837209 */ /* 0x002fe20007810000 */
[--C-:B------:R-:W-:Y:S01]  /*9c20*/  FFMA.FTZ R127, R129, UR20, -R67.reuse ;  /* 0x00000014817f7c23 */ /* 0x100fe20008010843 */
[----:B------:R-:W-:-:S01]  /*9c30*/  FFMA.FTZ R129, R132, UR20, -R67 ;  /* 0x0000001484817c23 */ /* 0x000fc20008010843 */
[----:B------:R-:W-:Y:S01]  /*9c40*/  FFMA.FTZ R132, R69, UR20, -R67 ;  /* 0x0000001445847c23 */ /* 0x000fe20008010843 */
[----:B------:R-:W-:Y:S01]  /*9c50*/  IMAD.U32 R67, RZ, RZ, UR20 ;  /* 0x00000014ff437e24 */ /* 0x000fe2000f8e00ff */
[----:B------:R-:W1:Y:S02]  /*9c60*/  SHFL.BFLY PT, R56, R131, 0x1, 0x1f ;  /* 0x0c201f0083387f89 */ /* 0x000e6400000e0000 */
[----:B------:R-:W-:Y:S08]  /*9c70*/  MUFU.EX2 R88, R88 ;  /* 0x0000005800587308 */ /* 0x000ff00000000800 */
        /* <DEDUP_REMOVED lines=17> */
[----:B------:R-:W-:-:S01]  /*9d90*/  FFMA.FTZ R94, R97, UR20, -R7 ;  /* 0x00000014615e7c23 */ /* 0x000fc20008010807 */
[----:B------:R-:W-:Y:S01]  /*9da0*/  FADD.FTZ R121, -R121, R8 ;  /* 0x0000000879797221 */ /* 0x000fe20000010100 */
[----:B------:R-:W-:-:S01]  /*9db0*/  FFMA.FTZ R67, R122, UR20, -R7 ;  /* 0x000000147a437c23 */ /* 0x000fc20008010807 */
[--C-:B------:R-:W-:Y:S01]  /*9dc0*/  FFMA.FTZ R97, R98, UR20, -R7.reuse ;  /* 0x0000001462617c23 */ /* 0x100fe20008010807 */
[----:B------:R-:W-:-:S01]  /*9dd0*/  FFMA.FTZ R98, R99, UR20, -R7 ;  /* 0x0000001463627c23 */ /* 0x000fc20008010807 */
[----:B------:R-:W-:Y:S01]  /*9de0*/  FMUL.FTZ R121, R121, UR20 ;  /* 0x0000001479797c20 */ /* 0x000fe20008410000 */
[----:B------:R-:W-:Y:S01]  /*9df0*/  MUFU.EX2 R11, R11 ;  /* 0x0000000b000b7308 */ /* 0x000fe20000000800 */
[----:B0-----:R-:W-:-:S01]  /*9e00*/  FFMA.FTZ R99, R130, R4, R57 ;  /* 0x0000000482637223 */ /* 0x001fc20000010039 */
        /* <DEDUP_REMOVED lines=166> */
.L_x_14212:
        /* <DEDUP_REMOVED lines=42> */
[----:B------:R-:W-:Y:S01]  /*ab10*/  VIADD R6, R6, 0xffffffff ;  /* 0xffffffff06067836 */ /* 0x000fe20000000000 */
        /* <DEDUP_REMOVED lines=33> */
[----:B------:R-:W-:Y:S01]  /*ad30*/  IMAD.MOV.U32 R8, RZ, RZ, R56 ;  /* 0x000000ffff087224 */ /* 0x000fe200078e0038 */
[----:B------:R-:W-:Y:S01]  /*ad40*/  F2FP.SATFINITE.E4M3.F32.PACK_AB_MERGE_C R136, R87, R86, R127 ;  /* 0x000000565788723e */ /* 0x000fe2000480707f */
[----:B------:R-:W-:Y:S01]  /*ad50*/  IMAD.MOV.U32 R7, RZ, RZ, R9 ;  /* 0x000000ffff077224 */ /* 0x000fe200078e0009 */
[----:B------:R-:W-:-:S02]  /*ad60*/  F2FP.SATFINITE.E4M3.F32.PACK_AB_MERGE_C R137, R59, R58, R60 ;  /* 0x0000003a3b89723e */ /* 0x000fc4000480703c */
[----:B------:R-:W-:Y:S01]  /*ad70*/  F2FP.SATFINITE.E4M3.F32.PACK_AB_MERGE_C R138, R65, R64, R129 ;  /* 0x00000040418a723e */ /* 0x000fe20004807081 */
[----:B------:R-:W-:Y:S06]  /*ad80*/  @P1 BRA `(.L_x_14213) ;  /* 0xffffffb400cc1947 */ /* 0x000fec000383ffff */
.L_x_14194:
        /* <DEDUP_REMOVED lines=26> */
.L_x_14215:
[----:B------:R-:W-:Y:S02]  /*af30*/  ULDC UR12, c[0x0][0x9e4] ;  /* 0x00027900000c7ab9 */ /* 0x000fe40000000800 */
[----:B------:R-:W-:-:S11]  /*af40*/  UISETP.NE.AND UP0, UPT, UR12, 0x1, UPT ;  /* 0x000000010c00788c */ /* 0x000fd6000bf05270 */
[----:B------:R-:W-:Y:S02]  /*af50*/  @UP0 ULDC.64 UR14, c[0x0][0x9e8] ;  /* 0x00027a00000e0ab9 */ /* 0x000fe40000000a00 */
[----:B------:R-:W-:-:S04]  /*af60*/  UIMAD.WIDE.U32 UR6, UR10, UR14, URZ ;  /* 0x0000000e0a0672a5 */ /* 0x000fc8000f8e003f */
[----:B------:R-:W-:-:S12]  /*af70*/  @UP0 USHF.R.U32.HI UR10, URZ, UR15, UR7 ;  /* 0x0000000f3f0a0299 */ /* 0x000fd80008011607 */
.L_x_14216:
[----:B------:R-:W-:-:S04]  /*af80*/  UIMAD UR10, UR10, UR12, URZ ;  /* 0x0000000c0a0a72a4 */ /* 0x000fc8000f8e023f */
[----:B------:R-:W-:-:S04]  /*af90*/  UISETP.LT.AND UP0, UPT, UR11, UR10, UPT ;  /* 0x0000000a0b00728c */ /* 0x000fc8000bf01270 */
[----:B------:R-:W-:-:S12]  /*afa0*/  USEL UR11, UR11, UR10, !UP0 ;  /* 0x0000000a0b0b7287 */ /* 0x000fd8000c000000 */
.L_x_14214:
        /* <DEDUP_REMOVED lines=13> */
.L_x_14228:
[----:B------:R-:W-:-:S04]  /*b080*/  UISETP.NE.AND UP0, UPT, UR23, 0x1, UPT ;  /* 0x000000011700788c */ /* 0x000fc8000bf05270 */
[----:B------:R-:W-:-:S04]  /*b090*/  USEL UR37, URZ, 0x1, UP0 ;  /* 0x000000013f257887 */ /* 0x000fc80008000000 */
[----:B------:R-:W-:Y:S01]  /*b0a0*/  ULOP3.LUT UR37, UR24, UR37, URZ, 0x3c, !UPT ;  /* 0x0000002518257292 */ /* 0x000fe2000f8e3c3f */
[----:B------:R-:W-:Y:S11]  /*b0b0*/  @!P0 BRA `(.L_x_14218) ;  /* 0x0000000000048947 */ /* 0x000ff60003800000 */
[----:B------:R-:W-:Y:S01]  /*b0c0*/  BPT.TRAP 0x1 ;  /* 0x000000040000795c */ /* 0x000fe20000300000 */
.L_x_14218:
        /* <DEDUP_REMOVED lines=9> */
.L_x_14219:
[----:B-1----:R-:W-:Y:S05]  /*b160*/  @P1 BRA `(.L_x_14220) ;  /* 0x0000000000081947 */ /* 0x002fea0003800000 */
[----:B------:R-:W1:Y:S02]  /*b170*/  SYNCS.PHASECHK.TRANS64.TRYWAIT P1, [UR21+0x13230], R9 ;  /* 0x01323009ff0075a7 */ /* 0x000e640008020155 */
[----:B-1----:R-:W-:Y:S05]  /*b180*/  @!P1 BRA `(.L_x_14221) ;  /* 0x00000108001c9947 */ /* 0x002fea0003800000 */
.L_x_14220:
        /* <DEDUP_REMOVED lines=64> */
.L_x_14222:
[----:B------:R-:W-:Y:S01]  /*b590*/  ULEA UR11, UR23, UR45, 0x3 ;  /* 0x0000002d170b7291 */ /* 0x000fe2000f8e183f */
[----:B01----:R-:W-:-:S05]  /*b5a0*/  IMAD.U32 R9, RZ, RZ, UR24 ;  /* 0x00000018ff097e24 */ /* 0x003fca000f8e00ff */
[----:B------:R-:W-:-:S04]  /*b5b0*/  SHF.L.U32 R9, R9, 0x1f, RZ ;  /* 0x0000001f09097819 */ /* 0x000fc800000006ff */
[----:B------:R0:W1:Y:S01]  /*b5c0*/  SYNCS.PHASECHK.TRANS64.TRYWAIT P1, [UR11+0x13250], R9 ;  /* 0x01325009ff0075a7 */ /* 0x000062000802014b */
[----:B------:R-:W-:Y:S05]  /*b5d0*/  @!P0 BRA `(.L_x_14223) ;  /* 0x0000000000048947 */ /* 0x000fea0003800000 */
[----:B------:R-:W-:Y:S01]  /*b5e0*/  BPT.TRAP 0x1 ;  /* 0x000000040000795c */ /* 0x000fe20000300000 */
.L_x_14223:
[----:B-1----:R-:W-:Y:S05]  /*b5f0*/  @P1 BRA `(.L_x_14224) ;  /* 0x0000000000081947 */ /* 0x002fea0003800000 */
[----:B------:R-:W1:Y:S02]  /*b600*/  SYNCS.PHASECHK.TRANS64.TRYWAIT P1, [UR11+0x13250], R9 ;  /* 0x01325009ff0075a7 */ /* 0x000e64000802014b */
[----:B-1----:R-:W-:Y:S05]  /*b610*/  @!P1 BRA `(.L_x_14225) ;  /* 0x0000010400109947 */ /* 0x002fea0003800000 */
.L_x_14224:
        /* <DEDUP_REMOVED lines=32> */
.L_x_14226:
        /* <DEDUP_REMOVED lines=503> */
.L_x_14227:
        /* <DEDUP_REMOVED lines=82> */
.L_x_14217:
        /* <DEDUP_REMOVED lines=10> */
.L_x_14248:
[----:B------:R-:W-:-:S04]  /*dd50*/  UIADD3 UR38, UR24, 0x1, URZ ;  /* 0x0000000118267890 */ /* 0x000fc8000fffe03f */
[----:B------:R-:W-:-:S04]  /*dd60*/  UISETP.NE.AND UP0, UPT, UR38, 0x2, UPT ;  /* 0x000000022600788c */ /* 0x000fc8000bf05270 */
[----:B------:R-:W-:Y:S02]  /*dd70*/  USEL UR37, URZ, 0x1, UP0 ;  /* 0x000000013f257887 */ /* 0x000fe40008000000 */
[----:B------:R-:W-:Y:S02]  /*dd80*/  USEL UR38, UR38, URZ, UP0 ;  /* 0x0000003f26267287 */ /* 0x000fe40008000000 */
[----:B------:R-:W-:Y:S01]  /*dd90*/  ULOP3.LUT UR37, UR25, UR37, URZ, 0x3c, !UPT ;  /* 0x0000002519257292 */ /* 0x000fe2000f8e3c3f */
[----:B------:R-:W-:Y:S11]  /*dda0*/  @!P0 BRA `(.L_x_14230) ;  /* 0x0000000000048947 */ /* 0x000ff60003800000 */
[----:B------:R-:W-:Y:S01]  /*ddb0*/  BPT.TRAP 0x1 ;  /* 0x000000040000795c */ /* 0x000fe20000300000 */
.L_x_14230:
[----:B------:R-:W-:Y:S01]  /*ddc0*/  ULEA UR6, UR38, UR45, 0x3 ;  /* 0x0000002d26067291 */ /* 0x000fe2000f8e183f */
[----:B------:R-:W-:-:S05]  /*ddd0*/  IMAD.U32 R9, RZ, RZ, UR37 ;  /* 0x00000025ff097e24 */ /* 0x000fca000f8e00ff */
[----:B------:R-:W-:-:S04]  /*dde0*/  SHF.L.U32 R9, R9, 0x1f, RZ ;  /* 0x0000001f09097819 */ /* 0x000fc800000006ff */
[----:B------:R0:W1:Y:S01]  /*ddf0*/  SYNCS.PHASECHK.TRANS64.TRYWAIT P1, [UR6+0x13230], R9 ;  /* 0x01323009ff0075a7 */ /* 0x0000620008020146 */
[----:B------:R-:W-:Y:S05]  /*de00*/  @!P0 BRA `(.L_x_14231) ;  /* 0x0000000000048947 */ /* 0x000fea0003800000 */
[----:B------:R-:W-:Y:S01]  /*de10*/  BPT.TRAP 0x1 ;  /* 0x000000040000795c */ /* 0x000fe20000300000 */
.L_x_14231:
[----:B-1----:R-:W-:Y:S05]  /*de20*/  @P1 BRA `(.L_x_14232) ;  /* 0x0000000000081947 */ /* 0x002fea0003800000 */
[----:B------:R-:W1:Y:S02]  /*de30*/  SYNCS.PHASECHK.TRANS64.TRYWAIT P1, [UR6+0x13230], R9 ;  /* 0x01323009ff0075a7 */ /* 0x000e640008020146 */
[----:B-1----:R-:W-:Y:S05]  /*de40*/  @!P1 BRA `(.L_x_14233) ;  /* 0x000000dc001c9947 */ /* 0x002fea0003800000 */
.L_x_14232:
        /* <DEDUP_REMOVED lines=64> */
.L_x_14234:
[----:B------:R-:W-:Y:S01]  /*e250*/  ULEA UR11, UR24, UR45, 0x3 ;  /* 0x0000002d180b7291 */ /* 0x000fe2000f8e183f */
[----:B01----:R-:W-:-:S05]  /*e260*/  IMAD.U32 R9, RZ, RZ, UR25 ;  /* 0x00000019ff097e24 */ /* 0x003fca000f8e00ff */
[----:B------:R-:W-:-:S04]  /*e270*/  SHF.L.U32 R9, R9, 0x1f, RZ ;  /* 0x0000001f09097819 */ /* 0x000fc800000006ff */
[----:B------:R0:W1:Y:S01]  /*e280*/  SYNCS.PHASECHK.TRANS64.TRYWAIT P1, [UR11+0x13250], R9 ;  /* 0x01325009ff0075a7 */ /* 0x000062000802014b */
[----:B------:R-:W-:Y:S05]  /*e290*/  @!P0 BRA `(.L_x_14235) ;  /* 0x0000000000048947 */ /* 0x000fea0003800000 */
[----:B------:R-:W-:Y:S01]  /*e2a0*/  BPT.TRAP 0x1 ;  /* 0x000000040000795c */ /* 0x000fe20000300000 */
.L_x_14235:
[----:B-1----:R-:W-:Y:S05]  /*e2b0*/  @P1 BRA `(.L_x_14236) ;  /* 0x0000000000081947 */ /* 0x002fea0003800000 */
[----:B------:R-:W1:Y:S02]  /*e2c0*/  SYNCS.PHASECHK.TRANS64.TRYWAIT P1, [UR11+0x13250], R9 ;  /* 0x01325009ff0075a7 */ /* 0x000e64000802014b */
[----:B-1----:R-:W-:Y:S05]  /*e2d0*/  @!P1 BRA `(.L_x_14237) ;  /* 0x000000d800109947 */ /* 0x002fea0003800000 */
.L_x_14236:
        /* <DEDUP_REMOVED lines=32> */
.L_x_14238:
        /* <DEDUP_REMOVED lines=196> */
.L_x_14241:
[----:B------:R-:W-:-:S05]  /*f120*/  IMAD.U32 R138, RZ, RZ, UR21 ;  /* 0x00000015ff8a7e24 */ /* 0x000fca000f8e00ff */
[----:B------:R-:W-:-:S13]  /*f130*/  ISETP.NE.AND P1, PT, R138, 0x1, PT ;  /* 0x000000018a00780c */ /* 0x000fda0003f25270 */
[----:B------:R-:W1:Y:S02]  /*f140*/  @P1 LDC.64 R56, c[0x0][0x9e8] ;  /* 0x00027a00ff381b82 */ /* 0x000e640000000a00 */
[----:B-1----:R-:W-:-:S05]  /*f150*/  @P1 IMAD.HI.U32 R56, R136, R56, RZ ;  /* 0x0000003888381227 */ /* 0x002fca00078e00ff */
[----:B------:R-:W-:-:S07]  /*f160*/  @P1 SHF.R.U32.HI R136, RZ, R57, R56 ;  /* 0x00000039ff881219 */ /* 0x000fce0000011638 */
.L_x_14242:
[----:B------:R-:W-:Y:S05]  /*f170*/  BSYNC B0 ;  /* 0x0000000000007941 */ /* 0x000fea0003800000 */
.L_x_14240:
[----:B------:R-:W-:-:S05]  /*f180*/  IMAD R136, R136, R138, R67 ;  /* 0x0000008a88887224 */ /* 0x000fca00078e0243 */
[----:B------:R-:W-:Y:S02]  /*f190*/  VIADDMNMX R71, R136, R138, R71, PT ;  /* 0x0000008a88477246 */ /* 0x000fe40003800147 */
[----:B------:R-:W-:-:S07]  /*f1a0*/  VIMNMX R70, R70, R136, !PT ;  /* 0x0000008846467248 */ /* 0x000fce0007fe0100 */
.L_x_14239:
        /* <DEDUP_REMOVED lines=247> */
.L_x_14245:
[----:B------:R-:W-:-:S05]  /*10120*/  IMAD.U32 R70, RZ, RZ, UR21 ;  /* 0x00000015ff467e24 */ /* 0x000fca000f8e00ff */
[----:B------:R-:W-:-:S13]  /*10130*/  ISETP.NE.AND P6, PT, R70, 0x1, PT ;  /* 0x000000014600780c */ /* 0x000fda0003fc5270 */
[----:B------:R-:W0:Y:S02]  /*10140*/  @P6 LDC.64 R56, c[0x0][0x9e8] ;  /* 0x00027a00ff386b82 */ /* 0x000e240000000a00 */
[----:B0-----:R-:W-:-:S05]  /*10150*/  @P6 IMAD.HI.U32 R56, R9, R56, RZ ;  /* 0x0000003809386227 */ /* 0x001fca00078e00ff */
[----:B------:R-:W-:-:S07]  /*10160*/  @P6 SHF.R.U32.HI R9, RZ, R57, R56 ;  /* 0x00000039ff096219 */ /* 0x000fce0000011638 */
.L_x_14246:
[----:B------:R-:W-:Y:S05]  /*10170*/  BSYNC B0 ;  /* 0x0000000000007941 */ /* 0x000fea0003800000 */
.L_x_14244:
[----:B------:R-:W-:-:S05]  /*10180*/  IMAD R9, R9, R70, R67 ;  /* 0x0000004609097224 */ /* 0x000fca00078e0243 */
[----:B------:R-:W-:Y:S02]  /*10190*/  VIADDMNMX R135, R9, R70, R135, PT ;  /* 0x0000004609877246 */ /* 0x000fe40003800187 */
[----:B------:R-:W-:-:S07]  /*101a0*/  VIMNMX R134, R134, R9, !PT ;  /* 0x0000000986867248 */ /* 0x000fce0007fe0100 */
.L_x_14243:
        /* <DEDUP_REMOVED lines=199> */
[----:B------:R-:W-:Y:S02]  /*10e20*/  FMNMX.FTZ R71, R11, R8, !PT ;  /* 0x000000080b477209 */ /* 0x000fe40007810000 */
[----:B------:R-:W-:Y:S02]  /*10e30*/  FSEL R56, R67, RZ, P1 ;  /* 0x000000ff43387208 */ /* 0x000fe40000800000 */
[----:B------:R-:W-:-:S03]  /*10e40*/  ISETP.LT.OR P2, PT, R135, 0x9a, P2 ;  /* 0x0000009a8700780c */ /* 0x000fc60001741670 */
        /* <DEDUP_REMOVED lines=65> */
[----:B------:R-:W-:-:S02]  /*11260*/  FFMA.FTZ R127, R101, UR20, -R56 ;  /* 0x00000014657f7c23 */ /* 0x000fc40008010838 */
[----:B0-----:R-:W-:Y:S02]  /*11270*/  FMNMX.FTZ R117, R73, R124, !PT ;  /* 0x0000007c49757209 */ /* 0x001fe40007810000 */
[----:B------:R-:W-:Y:S02]  /*11280*/  MUFU.EX2 R120, R120 ;  /* 0x0000007800787308 */ /* 0x000fe40000000800 */
[----:B------:R-:W-:Y:S01]  /*11290*/  FMNMX.FTZ R124, R74, R117, !PT ;  /* 0x000000754a7c7209 */ /* 0x000fe20007810000 */
[----:B------:R-:W-:-:S03]  /*112a0*/  FFMA.FTZ R117, R128, UR20, -R56 ;  /* 0x0000001480757c23 */ /* 0x000fc60008010838 */
[----:B------:R-:W-:Y:S02]  /*112b0*/  FMNMX.FTZ R123, R75, R124, !PT ;  /* 0x0000007c4b7b7209 */ /* 0x000fe40007810000 */
[----:B------:R-:W-:Y:S02]  /*112c0*/  MUFU.EX2 R69, R69 ;  /* 0x0000004500457308 */ /* 0x000fe40000000800 */
[----:B------:R-:W-:-:S04]  /*112d0*/  FMNMX.FTZ R124, R78, R123, !PT ;  /* 0x0000007b4e7c7209 */ /* 0x000fc80007810000 */
[----:B------:R-:W-:Y:S02]  /*112e0*/  FMNMX.FTZ R101, R79, R124, !PT ;  /* 0x0000007c4f657209 */ /* 0x000fe40007810000 */
[----:B------:R0:W-:Y:S02]  /*112f0*/  MUFU.EX2 R124, R127 ;  /* 0x0000007f007c7308 */ /* 0x0001e40000000800 */
[----:B------:R-:W-:Y:S01]  /*11300*/  FMNMX.FTZ R128, R82, R101, !PT ;  /* 0x0000006552807209 */ /* 0x000fe20007810000 */
[----:B------:R-:W-:-:S03]  /*11310*/  FFMA.FTZ R101, R102, UR20, -R56 ;  /* 0x0000001466657c23 */ /* 0x000fc60008010838 */
[----:B------:R-:W-:Y:S02]  /*11320*/  FMNMX.FTZ R123, R83, R128, !PT ;  /* 0x00000080537b7209 */ /* 0x000fe40007810000 */
[----:B------:R-:W-:Y:S01]  /*11330*/  MUFU.EX2 R104, R104 ;  /* 0x0000006800687308 */ /* 0x000fe20000000800 */
[----:B0-----:R-:W-:-:S01]  /*11340*/  FFMA.FTZ R127, R76, UR20, -R56 ;  /* 0x000000144c7f7c23 */ /* 0x001fc20008010838 */
[----:B------:R-:W-:Y:S01]  /*11350*/  FMNMX.FTZ R102, R58, R123, !PT ;  /* 0x0000007b3a667209 */ /* 0x000fe20007810000 */
[----:B------:R-:W-:-:S01]  /*11360*/  FFMA.FTZ R123, R103, UR20, -R56 ;  /* 0x00000014677b7c23 */ /* 0x000fc20008010838 */
[----:B------:R-:W-:Y:S02]  /*11370*/  FSEL R76, R63, -INF , !P4 ;  /* 0xff8000003f4c7808 */ /* 0x000fe40006000000 */
[----:B------:R-:W-:Y:S02]  /*11380*/  FMNMX.FTZ R103, R59, R102, !PT ;  /* 0x000000663b677209 */ /* 0x000fe40007810000 */
[----:B------:R0:W-:Y:S02]  /*11390*/  MUFU.EX2 R102, R123 ;  /* 0x0000007b00667308 */ /* 0x0001e40000000800 */
[----:B------:R-:W-:-:S04]  /*113a0*/  FMNMX.FTZ R128, R60, R103, !PT ;  /* 0x000000673c807209 */ /* 0x000fc80007810000 */
[----:B------:R-:W-:Y:S02]  /*113b0*/  FMNMX.FTZ R103, R61, R128, !PT ;  /* 0x000000803d677209 */ /* 0x000fe40007810000 */
[----:B------:R-:W-:Y:S01]  /*113c0*/  MUFU.EX2 R63, R127 ;  /* 0x0000007f003f7308 */ /* 0x000fe20000000800 */
[----:B0-----:R-:W-:-:S01]  /*113d0*/  FFMA.FTZ R123, R77, UR20, -R56 ;  /* 0x000000144d7b7c23 */ /* 0x001fc20008010838 */
[----:B------:R-:W-:Y:S02]  /*113e0*/  FMNMX.FTZ R103, R62, R103, !PT ;  /* 0x000000673e677209 */ /* 0x000fe40007810000 */
[----:B------:R-:W-:Y:S02]  /*113f0*/  FSEL R77, R68, -INF , !P2 ;  /* 0xff800000444d7808 */ /* 0x000fe40005000000 */
[----:B------:R-:W-:Y:S02]  /*11400*/  FMNMX.FTZ R103, R76, R103, !PT ;  /* 0x000000674c677209 */ /* 0x000fe40007810000 */
[----:B------:R0:W-:Y:S02]  /*11410*/  MUFU.EX2 R68, R123 ;  /* 0x0000007b00447308 */ /* 0x0001e40000000800 */
[----:B------:R-:W-:-:S04]  /*11420*/  FMNMX.FTZ R128, R66, R103, !PT ;  /* 0x0000006742807209 */ /* 0x000fc80007810000 */
[----:B------:R-:W-:Y:S02]  /*11430*/  FMNMX.FTZ R128, R77, R128, !PT ;  /* 0x000000804d807209 */ /* 0x000fe40007810000 */
[----:B------:R-:W-:Y:S01]  /*11440*/  MUFU.EX2 R108, R108 ;  /* 0x0000006c006c7308 */ /* 0x000fe20000000800 */
[----:B0-----:R-:W-:-:S02]  /*11450*/  FFMA.FTZ R123, R131, UR20, -R56 ;  /* 0x00000014837b7c23 */ /* 0x001fc40008010838 */
[----:B------:R-:W0:Y:S05]  /*11460*/  SHFL.BFLY PT, R103, R128, 0x2, 0x1f ;  /* 0x0c401f0080677f89 */ /* 0x000e2a00000e0000 */
[----:B------:R-:W-:Y:S08]  /*11470*/  MUFU.EX2 R112, R136 ;  /* 0x0000008800707308 */ /* 0x000ff00000000800 */
[----:B------:R-:W-:Y:S08]  /*11480*/  MUFU.EX2 R109, R109 ;  /* 0x0000006d006d7308 */ /* 0x000ff00000000800 */
[----:B------:R-:W-:Y:S01]  /*11490*/  MUFU.EX2 R88, R88 ;  /* 0x0000005800587308 */ /* 0x000fe20000000800 */
[----:B0-----:R-:W-:Y:S01]  /*114a0*/  FMNMX.FTZ R127, R128, R103, !PT ;  /* 0x00000067807f7209 */ /* 0x001fe20007810000 */
[--C-:B------:R-:W-:Y:S01]  /*114b0*/  FFMA.FTZ R103, R129, UR20, -R56.reuse ;  /* 0x0000001481677c23 */ /* 0x100fe20008010838 */
[----:B------:R-:W-:-:S01]  /*114c0*/  FFMA.FTZ R128, R130, UR20, -R56 ;  /* 0x0000001482807c23 */ /* 0x000fc20008010838 */
[----:B------:R-:W-:-:S02]  /*114d0*/  FSEL R130, R9, RZ, P1 ;  /* 0x000000ff09827208 */ /* 0x000fc40000800000 */
[----:B------:R-:W0:Y:S02]  /*114e0*/  SHFL.BFLY PT, R132, R127, 0x1, 0x1f ;  /* 0x0c201f007f847f89 */ /* 0x000e2400000e0000 */
[----:B------:R-:W-:Y:S01]  /*114f0*/  MUFU.EX2 R89, R89 ;  /* 0x0000005900597308 */ /* 0x000fe20000000800 */
[----:B------:R-:W-:-:S04]  /*11500*/  FADD.FTZ R130, -R130, R7 ;  /* 0x0000000782827221 */ /* 0x000fc80000010100 */
[----:B------:R-:W-:-:S03]  /*11510*/  FMUL.FTZ R130, R130, UR20 ;  /* 0x0000001482827c20 */ /* 0x000fc60008410000 */
[----:B------:R-:W-:Y:S08]  /*11520*/  MUFU.EX2 R92, R92 ;  /* 0x0000005c005c7308 */ /* 0x000ff00000000800 */
[----:B------:R-:W1:Y:S01]  /*11530*/  MUFU.EX2 R130, R130 ;  /* 0x0000008200827308 */ /* 0x000e620000000800 */
[----:B0-----:R-:W-:Y:S01]  /*11540*/  FMNMX.FTZ R56, R127, R132, !PT ;  /* 0x000000847f387209 */ /* 0x001fe20007810000 */
[----:B------:R-:W-:-:S06]  /*11550*/  IMAD.U32 R127, RZ, RZ, UR20 ;  /* 0x00000014ff7f7e24 */ /* 0x000fcc000f8e00ff */
[----:B------:R-:W-:Y:S01]  /*11560*/  MUFU.EX2 R93, R93 ;  /* 0x0000005d005d7308 */ /* 0x000fe20000000800 */
[C---:B------:R-:W-:Y:S01]  /*11570*/  FSETP.NEU.FTZ.AND P1, PT, R56.reuse, -INF , PT ;  /* 0xff8000003800780b */ /* 0x040fe20003f3d000 */
[----:B------:R-:W-:-:S03]  /*11580*/  FFMA.FTZ R7, R56, R127, -8 ;  /* 0xc100000038077423 */ /* 0x000fc6000001007f */
        /* <DEDUP_REMOVED lines=51> */
[----:B--2---:R-:W-:-:S07]  /*118c0*/  FADD.FTZ R4, R12, R3 ;  /* 0x000000030c047221 */ /* 0x004fce0000010000 */
[----:B------:R2:W-:Y:S01]  /*118d0*/  MUFU.EX2 R8, R126 ;  /* 0x0000007e00087308 */ /* 0x0005e20000000800 */
[----:B0-----:R-:W-:-:S07]  /*118e0*/  FADD.FTZ R3, R15, R4 ;  /* 0x000000040f037221 */ /* 0x001fce0000010000 */
[----:B------:R-:W0:Y:S01]  /*118f0*/  MUFU.EX2 R121, R121 ;  /* 0x0000007900797308 */ /* 0x000e220000000800 */
[----:B--2---:R-:W-:-:S01]  /*11900*/  FADD.FTZ R126, R10, R99 ;  /* 0x000000630a7e7221 */ /* 0x004fc20000010000 */
[----:B------:R-:W-:Y:S01]  /*11910*/  FFMA.FTZ R99, R100, UR20, -R7 ;  /* 0x0000001464637c23 */ /* 0x000fe20008010807 */
[----:B-1----:R-:W-:-:S02]  /*11920*/  FADD.FTZ R4, R20, R3 ;  /* 0x0000000314047221 */ /* 0x002fc40000010000 */
        /* <DEDUP_REMOVED lines=125> */
.L_x_14247:
        /* <DEDUP_REMOVED lines=82> */
.L_x_14229:
[----:B------:R-:W-:Y:S06]  /*12620*/  BAR.ARV 0x8, 0x200 ;  /* 0x0208000000007b1d */ /* 0x000fec0000002000 */
[----:B------:R-:W-:Y:S05]  /*12630*/  @!P0 BRA `(.L_x_14249) ;  /* 0x0000000000048947 */ /* 0x000fea0003800000 */
[----:B------:R-:W-:Y:S01]  /*12640*/  BPT.TRAP 0x1 ;  /* 0x000000040000795c */ /* 0x000fe20000300000 */
.L_x_14249:
[----:B------:R-:W-:Y:S01]  /*12650*/  ULEA UR14, UR38, UR45, 0x3 ;  /* 0x0000002d260e7291 */ /* 0x000fe2000f8e183f */
[----:B------:R-:W-:-:S05]  /*12660*/  IMAD.U32 R0, RZ, RZ, UR37 ;  /* 0x00000025ff007e24 */ /* 0x000fca000f8e00ff */
[----:B------:R-:W-:-:S04]  /*12670*/  SHF.L.U32 R0, R0, 0x1f, RZ ;  /* 0x0000001f00007819 */ /* 0x000fc800000006ff */
[----:B------:R0:W1:Y:S01]  /*12680*/  SYNCS.PHASECHK.TRANS64.TRYWAIT P1, [UR14+0x13250], R0 ;  /* 0x01325000ff0075a7 */ /* 0x000062000802014e */
[----:B------:R-:W-:Y:S05]  /*12690*/  @!P0 BRA `(.L_x_14250) ;  /* 0x0000000000048947 */ /* 0x000fea0003800000 */
[----:B------:R-:W-:Y:S01]  /*126a0*/  BPT.TRAP 0x1 ;  /* 0x000000040000795c */ /* 0x000fe20000300000 */
.L_x_14250:
[----:B-1----:R-:W-:Y:S05]  /*126b0*/  @P1 BRA `(.L_x_14251) ;  /* 0x0000000000081947 */ /* 0x002fea0003800000 */
[----:B------:R-:W1:Y:S02]  /*126c0*/  SYNCS.PHASECHK.TRANS64.TRYWAIT P1, [UR14+0x13250], R0 ;  /* 0x01325000ff0075a7 */ /* 0x000e64000802014e */
[----:B-1----:R-:W-:Y:S05]  /*126d0*/  @!P1 BRA `(.L_x_14252) ;  /* 0x0000009400289947 */ /* 0x002fea0003800000 */
.L_x_14251:
        /* <DEDUP_REMOVED lines=89> */
.L_x_14253:
        /* <DEDUP_REMOVED lines=42> */
.L_x_14175:
[----:B------:R-:W0:Y:S01]  /*12f10*/  S2R R6, SR_CgaCtaId ;  /* 0x0000000000067919 */ /* 0x000e220000008800 */
[----:B------:R-:W-:Y:S01]  /*12f20*/  MOV R5, 0x400 ;  /* 0x0000040000057802 */ /* 0x000fe20000000f00 */
[----:B------:R-:W-:Y:S01]  /*12f30*/  BSSY B0, `(.L_x_14254) ;  /* 0x00001cf000007945 */ /* 0x000fe20003800000 */
[----:B------:R-:W-:Y:S01]  /*12f40*/  SHF.R.S32.HI R3, RZ, 0x1f, R156 ;  /* 0x0000001fff037819 */ /* 0x000fe2000001149c */
[----:B------:R-:W-:Y:S01]  /*12f50*/  BAR.SYNC.DEFER_BLOCKING 0x5, 0x200 ;  /* 0x0148000000007b1d */ /* 0x000fe20000010000 */
        /* <DEDUP_REMOVED lines=9> */
[----:B------:R-:W2:Y:S01]  /*12ff0*/  LDL R35, [R1+0x10] ;  /* 0x0000100001237983 */ /* 0x000ea20000100800 */
        /* <DEDUP_REMOVED lines=13> */
[----:B0-----:R-:W-:Y:S01]  /*130d0*/  IMAD.SHL.U32 R6, R34, 0x4, RZ ;  /* 0x0000000422067824 */ /* 0x001fe200078e00ff */
[----:B------:R-:W-:Y:S02]  /*130e0*/  F2FP.BF16.F32.PACK_AB R58, R58, R59 ;  /* 0x0000003b3a3a723e */ /* 0x000fe400000010ff */
[----:B------:R-:W-:Y:S02]  /*130f0*/  F2FP.BF16.F32.PACK_AB R57, R56, R57 ;  /* 0x000000393839723e */ /* 0x000fe400000010ff */
[----:B------:R-:W-:Y:S02]  /*13100*/  F2FP.BF16.F32.PACK_AB R13, R46, R13 ;  /* 0x0000000d2e0d723e */ /* 0x000fe400000010ff */
[----:B------:R-:W-:Y:S01]  /*13110*/  F2FP.BF16.F32.PACK_AB R12, R47, R12 ;  /* 0x0000000c2f0c723e */ /* 0x000fe200000010ff */
[----:B------:R-:W-:Y:S01]  /*13120*/  BAR.SYNC.DEFER_BLOCKING 0x1, 0x180 ;  /* 0x0046000000007b1d */ /* 0x000fe20000010000 */
[----:B------:R-:W-:-:S04]  /*13130*/  LOP3.LUT R6, R6, 0xc, RZ, 0xc0, !PT ;  /* 0x0000000c06067812 */ /* 0x000fc800078ec0ff */
[----:B------:R-:W-:Y:S01]  /*13140*/  IADD3 R6, P0, R6, UR6, RZ ;  /* 0x0000000606067c10 */ /* 0x000fe2000ff1e0ff */
[----:B------:R-:W-:Y:S01]  /*13150*/  UMOV UR4, URZ ;  /* 0x0000003f00047c82 */ /* 0x000fe20008000000 */
[----:B------:R-:W-:Y:S01]  /*13160*/  USHF.R.S32.HI UR16, URZ, 0x1f, UR40 ;  /* 0x0000001f3f107899 */ /* 0x000fe20008011428 */
[----:B------:R-:W-:Y:S02]  /*13170*/  ULDC.64 UR10, c[0x0][0xb90] ;  /* 0x0002e400000a7ab9 */ /* 0x000fe40000000a00 */
[----:B------:R-:W-:Y:S01]  /*13180*/  IMAD.X R7, RZ, RZ, UR7, P0 ;  /* 0x00000007ff077e24 */ /* 0x000fe200080e06ff */
[----:B------:R-:W-:Y:S01]  /*13190*/  ULDC.64 UR6, c[0x0][0xc00] ;  /* 0x0003000000067ab9 */ /* 0x000fe20000000a00 */
[----:B------:R-:W-:Y:S01]  /*131a0*/  USHF.R.S32.HI UR9, URZ, 0x1f, UR41 ;  /* 0x0000001f3f097899 */ /* 0x000fe20008011429 */
[----:B------:R-:W-:Y:S02]  /*131b0*/  ULDC.64 UR14, c[0x0][0xb98] ;  /* 0x0002e600000e7ab9 */ /* 0x000fe40000000a00 */
[----:B------:R0:W3:Y:S01]  /*131c0*/  LDG.E.CONSTANT R17, desc[UR50][R6.64] ;  /* 0x0000003206117981 */ /* 0x0000e2000c1e9900 */
[----:B------:R-:W-:Y:S01]  /*131d0*/  UISETP.NE.U32.AND UP0, UPT, UR6, URZ, UPT ;  /* 0x0000003f0600728c */ /* 0x000fe2000bf05070 */
[----:B------:R-:W-:-:S03]  /*131e0*/  ULDC.64 UR18, c[0x0][0xc08] ;  /* 0x0003020000127ab9 */ /* 0x000fc60000000a00 */
        /* <DEDUP_REMOVED lines=25> */
[C---:B------:R-:W-:Y:S02]  /*13380*/  IADD3 R35, P3, R8.reuse, 0x20, RZ ;  /* 0x0000002008237810 */ /* 0x040fe40007f7e0ff */
[----:B------:R-:W-:Y:S01]  /*13390*/  LOP3.LUT R15, R8, 0x380, RZ, 0xc0, !PT ;  /* 0x00000380080f7812 */ /* 0x000fe200078ec0ff */
[----:B------:R-:W-:Y:S01]  /*133a0*/  IMAD.X R11, RZ, RZ, R9, P1 ;  /* 0x000000ffff0b7224 */ /* 0x000fe200008e0609 */
[----:B------:R-:W-:Y:S02]  /*133b0*/  LOP3.LUT R10, R35, 0x380, RZ, 0xc0, !PT ;  /* 0x00000380230a7812 */ /* 0x000fe400078ec0ff */
[----:B------:R-:W-:Y:S02]  /*133c0*/  LOP3.LUT R20, R39, 0x380, RZ, 0xc0, !PT ;  /* 0x0000038027147812 */ /* 0x000fe400078ec0ff */
[----:B------:R-:W-:-:S02]  /*133d0*/  SHF.R.U64 R15, R15, 0x3, RZ ;  /* 0x000000030f0f7819 */ /* 0x000fc400000012ff */
[----:B------:R-:W-:Y:S02]  /*133e0*/  IADD3 R37, P2, R8, 0x40, RZ ;  /* 0x0000004008257810 */ /* 0x000fe40007f5e0ff */
[----:B------:R-:W-:Y:S02]  /*133f0*/  SHF.R.U64 R10, R10, 0x3, RZ ;  /* 0x000000030a0a7819 */ /* 0x000fe400000012ff */
[----:B------:R-:W-:Y:S01]  /*13400*/  SHF.R.U64 R20, R20, 0x3, RZ ;  /* 0x0000000314147819 */ /* 0x000fe200000012ff */
[--C-:B------:R-:W-:Y:S01]  /*13410*/  IMAD.X R13, RZ, RZ, R9.reuse, P2 ;  /* 0x000000ffff0d7224 */ /* 0x100fe200010e0609 */
[----:B------:R-:W-:Y:S01]  /*13420*/  LOP3.LUT R8, R15, R8, RZ, 0x3c, !PT ;  /* 0x000000080f087212 */ /* 0x000fe200078e3cff */
        /* <DEDUP_REMOVED lines=26> */
[----:B------:R-:W-:Y:S01]  /*135d0*/  SHFL.IDX PT, R32, R32, R17, 0x1c1f ;  /* 0x001c1f1120207589 */ /* 0x000fe200000e0000 */
[----:B------:R-:W-:-:S03]  /*135e0*/  IMAD.U32 R20, RZ, RZ, UR6 ;  /* 0x00000006ff147e24 */ /* 0x000fc6000f8e00ff */
[----:B------:R-:W1:Y:S01]  /*135f0*/  SHFL.IDX PT, R21, R21, R18, 0x1c1f ;  /* 0x001c1f1215157589 */ /* 0x000e6200000e0000 */
[----:B--2---:R-:W-:Y:S02]  /*13600*/  SEL R12, R28, R25, P0 ;  /* 0x000000191c0c7207 */ /* 0x004fe40000000000 */
[----:B------:R-:W-:Y:S01]  /*13610*/  SEL R14, R25, R28, P0 ;  /* 0x0000001c190e7207 */ /* 0x000fe20000000000 */
[----:B------:R-:W-:Y:S04]  /*13620*/  SHFL.IDX PT, R36, R36, R17, 0x1c1f ;  /* 0x001c1f1124247589 */ /* 0x000fe800000e0000 */
[----:B------:R-:W2:Y:S01]  /*13630*/  SHFL.IDX PT, R33, R33, R18, 0x1c1f ;  /* 0x001c1f1221217589 */ /* 0x000ea200000e0000 */
[----:B---3--:R-:W-:Y:S02]  /*13640*/  SEL R9, R34, R27, P0 ;  /* 0x0000001b22097207 */ /* 0x008fe40000000000 */
[----:B------:R-:W-:Y:S01]  /*13650*/  SEL R11, R27, R34, P0 ;  /* 0x000000221b0b7207 */ /* 0x000fe20000000000 */
[----:B------:R-:W-:Y:S04]  /*13660*/  SHFL.IDX PT, R38, R38, R17, 0x1c1f ;  /* 0x001c1f1126267589 */ /* 0x000fe800000e0000 */
[----:B------:R-:W3:Y:S01]  /*13670*/  SHFL.IDX PT, R55, R55, R18, 0x1c1f ;  /* 0x001c1f1237377589 */ /* 0x000ee200000e0000 */
[----:B0-----:R-:W-:-:S02]  /*13680*/  SEL R28, R30, R31, P0 ;  /* 0x0000001f1e1c7207 */ /* 0x001fc40000000000 */
[----:B------:R-:W-:Y:S01]  /*13690*/  SEL R30, R31, R30, P0 ;  /* 0x0000001e1f1e7207 */ /* 0x000fe20000000000 */
[----:B------:R0:W-:Y:S01]  /*136a0*/  STSM.16.M88.4 [R40], R8 ;  /* 0x0000000828007844 */ /* 0x0001e20000000200 */
[----:B-1----:R-:W-:Y:S02]  /*136b0*/  SEL R13, R32, R21, P0 ;  /* 0x00000015200d7207 */ /* 0x002fe40000000000 */
[----:B------:R-:W-:Y:S01]  /*136c0*/  SEL R15, R21, R32, P0 ;  /* 0x00000020150f7207 */ /* 0x000fe20000000000 */
[----:B------:R-:W-:-:S04]  /*136d0*/  IMAD.U32 R21, RZ, RZ, UR7 ;  /* 0x00000007ff157e24 */ /* 0x000fc8000f8e00ff */
[----:B------:R1:W-:Y:S01]  /*136e0*/  STSM.16.M88.4 [R39], R12 ;  /* 0x0000000c27007844 */ /* 0x0003e20000000200 */
[----:B--2---:R-:W-:Y:S02]  /*136f0*/  SEL R25, R36, R33, P0 ;  /* 0x0000002124197207 */ /* 0x004fe40000000000 */
[----:B------:R-:W-:Y:S02]  /*13700*/  SEL R27, R33, R36, P0 ;  /* 0x00000024211b7207 */ /* 0x000fe40000000000 */
[----:B------:R-:W2:Y:S03]  /*13710*/  LDC R33, c[0x0][0xbe8] ;  /* 0x0002fa00ff217b82 */ /* 0x000ea60000000800 */
[----:B------:R4:W-:Y:S01]  /*13720*/  STSM.16.M88.4 [R37], R24 ;  /* 0x0000001825007844 */ /* 0x0009e20000000200 */
[----:B---3--:R-:W-:Y:S02]  /*13730*/  SEL R29, R38, R55, P0 ;  /* 0x00000037261d7207 */ /* 0x008fe40000000000 */
[----:B------:R-:W-:-:S05]  /*13740*/  SEL R31, R55, R38, P0 ;  /* 0x00000026371f7207 */ /* 0x000fca0000000000 */
[----:B------:R4:W-:Y:S01]  /*13750*/  STSM.16.M88.4 [R35], R28 ;  /* 0x0000001c23007844 */ /* 0x0009e20000000200 */
[----:B------:R-:W-:Y:S06]  /*13760*/  BAR.SYNC.DEFER_BLOCKING 0x1, 0x180 ;  /* 0x0046000000007b1d */ /* 0x000fec0000010000 */
[----:B------:R-:W3:Y:S01]  /*13770*/  @P2 LDG.E R17, desc[UR50][R20.64] ;  /* 0x0000003214112981 */ /* 0x000ee2000c1e1900 */
[----:B--2---:R-:W-:Y:S01]  /*13780*/  ISETP.NE.AND P1, PT, R33, 0x1, PT ;  /* 0x000000012100780c */ /* 0x004fe20003f25270 */
[----:B0-----:R-:W-:Y:S01]  /*13790*/  VIADD R11, R22, UR42 ;  /* 0x0000002a160b7c36 */ /* 0x001fe20008000000 */
[----:B------:R-:W-:-:S02]  /*137a0*/  UIMAD UR6, UR16, UR10, URZ ;  /* 0x0000000a100672a4 */ /* 0x000fc4000f8e023f */
[----:B------:R-:W-:Y:S01]  /*137b0*/  USEL UR9, UR9, URZ, !UP0 ;  /* 0x0000003f09097287 */ /* 0x000fe2000c000000 */
[----:B------:R-:W-:Y:S01]  /*137c0*/  IMAD.MOV.U32 R8, RZ, RZ, R11 ;  /* 0x000000ffff087224 */ /* 0x000fe200078e000b */
[----:B------:R-:W-:Y:S02]  /*137d0*/  UIMAD UR12, UR40, UR11, UR6 ;  /* 0x0000000b280c72a4 */ /* 0x000fe4000f8e0206 */
[----:B------:R-:W-:Y:S02]  /*137e0*/  USEL UR8, UR41, URZ, !UP0 ;  /* 0x0000003f29087287 */ /* 0x000fe4000c000000 */
[----:B------:R-:W-:-:S03]  /*137f0*/  UISETP.NE.U32.AND UP0, UPT, UR18, URZ, UPT ;  /* 0x0000003f1200728c */ /* 0x000fc6000bf05070 */
[----:B------:R-:W0:Y:S01]  /*13800*/  @P1 LDC R18, c[0x0][0xbec] ;  /* 0x0002fb00ff121b82 */ /* 0x000e220000000800 */
[----:B------:R-:W-:-:S06]  /*13810*/  UISETP.NE.AND.EX UP0, UPT, UR19, URZ, UPT, UP0 ;  /* 0x0000003f1300728c */ /* 0x000fcc000bf05300 */
[----:B------:R-:W-:Y:S01]  /*13820*/  PLOP3.LUT P3, PT, PT, PT, UP0, 0x80, 0x0 ;  /* 0x000000000000781c */ /* 0x000fe20003f6f008 */
[----:B------:R-:W2:Y:S01]  /*13830*/  @P1 LDC R32, c[0x0][0xbf0] ;  /* 0x0002fc00ff201b82 */ /* 0x000ea20000000800 */
[----:B0-----:R-:W-:-:S05]  /*13840*/  @P1 IMAD.HI.U32 R9, R11, R18, RZ ;  /* 0x000000120b091227 */ /* 0x001fca00078e00ff */
[----:B--2---:R-:W-:-:S05]  /*13850*/  @P1 SHF.R.U32.HI R8, RZ, R32, R9 ;  /* 0x00000020ff081219 */ /* 0x004fca0000011609 */
[----:B------:R-:W-:-:S04]  /*13860*/  IMAD.MOV R10, RZ, RZ, -R8 ;  /* 0x000000ffff0a7224 */ /* 0x000fc800078e0a08 */
[----:B------:R-:W-:Y:S01]  /*13870*/  IMAD R11, R33, R10, R11 ;  /* 0x0000000a210b7224 */ /* 0x000fe200078e020b */
[----:B------:R-:W-:-:S04]  /*13880*/  SHF.R.S32.HI R10, RZ, 0x1f, R8 ;  /* 0x0000001fff0a7819 */ /* 0x000fc80000011408 */
[----:B------:R-:W-:Y:S02]  /*13890*/  SHF.R.S32.HI R9, RZ, 0x1f, R11 ;  /* 0x0000001fff097819 */ /* 0x000fe4000001140b */
[----:B---3--:R-:W-:-:S13]  /*138a0*/  @P2 R2UR UR4, R17 ;  /* 0x00000000110422ca */ /* 0x008fda00000e0000 */
[----:B------:R-:W-:Y:S02]  /*138b0*/  USHF.R.S32.HI UR7, URZ, 0x1f, UR4 ;  /* 0x0000001f3f077899 */ /* 0x000fe40008011404 */
[----:B------:R-:W-:Y:S02]  /*138c0*/  UMOV UR6, UR4 ;  /* 0x0000000400067c82 */ /* 0x000fe40008000000 */
[----:B------:R-:W-:-:S04]  /*138d0*/  UIMAD.WIDE.U32 UR10, UR40, UR10, UR6 ;  /* 0x0000000a280a72a5 */ /* 0x000fc8000f8e0006 */
[----:B------:R-:W-:Y:S02]  /*138e0*/  UIADD3 UR11, UR11, UR12, URZ ;  /* 0x0000000c0b0b7290 */ /* 0x000fe4000fffe03f */
[----:B------:R-:W-:Y:S02]  /*138f0*/  UIMAD UR12, UR9, UR14, URZ ;  /* 0x0000000e090c72a4 */ /* 0x000fe4000f8e023f */
[----:B------:R-:W-:Y:S02]  /*13900*/  UIMAD.WIDE.U32 UR10, UR8, UR14, UR10 ;  /* 0x0000000e080a72a5 */ /* 0x000fe4000f8e000a */
[----:B------:R-:W-:Y:S01]  /*13910*/  UIMAD UR12, UR8, UR15, UR12 ;  /* 0x0000000f080c72a4 */ /* 0x000fe2000f8e020c */
[----:B------:R-:W-:-:S03]  /*13920*/  ULDC UR14, c[0x0][0xa88] ;  /* 0x0002a200000e7ab9 */ /* 0x000fc60000000800 */
[----:B------:R-:W-:Y:S02]  /*13930*/  IADD3 R8, P0, R8, UR10, RZ ;  /* 0x0000000a08087c10 */ /* 0x000fe4000ff1e0ff */
[----:B-1----:R-:W-:Y:S01]  /*13940*/  IMAD.U32 R13, RZ, RZ, UR12 ;  /* 0x0000000cff0d7e24 */ /* 0x002fe2000f8e00ff */
[----:B------:R-:W-:Y:S02]  /*13950*/  ULDC.64 UR12, c[0x0][0xb88] ;  /* 0x0002e200000c7ab9 */ /* 0x000fe40000000a00 */
[----:B------:R-:W-:Y:S02]  /*13960*/  IMAD R12, R9, UR12, RZ ;  /* 0x0000000c090c7c24 */ /* 0x000fe4000f8e02ff */
[----:B------:R-:W-:Y:S01]  /*13970*/  IADD3.X R9, R10, UR11, R13, P0, !PT ;  /* 0x0000000b0a097c10 */ /* 0x000fe200087fe40d */
[----:B------:R-:W-:Y:S01]  /*13980*/  @UP0 ULDC.64 UR10, c[0x0][0xc08] ;  /* 0x00030200000a0ab9 */ /* 0x000fe20000000a00 */
[----:B------:R-:W-:Y:S01]  /*13990*/  IMAD R13, R11, UR13, R12 ;  /* 0x0000000d0b0d7c24 */ /* 0x000fe2000f8e020c */
[----:B------:R-:W-:Y:S01]  /*139a0*/  @UP0 UIMAD.WIDE UR10, UR41, 0x4, UR10 ;  /* 0x00000004290a08a5 */ /* 0x000fe2000f8e020a */
[----:B------:R-:W-:-:S02]  /*139b0*/  IMAD.U32 R10, RZ, RZ, UR14 ;  /* 0x0000000eff0a7e24 */ /* 0x000fc4000f8e00ff */
[----:B------:R-:W-:Y:S01]  /*139c0*/  IMAD.WIDE.U32 R8, R11, UR12, R8 ;  /* 0x0000000c0b087c25 */ /* 0x000fe2000f8e0008 */
[----:B------:R-:W-:-:S03]  /*139d0*/  ULDC.64 UR12, c[0x0][0xb50] ;  /* 0x0002d400000c7ab9 */ /* 0x000fc60000000a00 */
[----:B------:R-:W-:Y:S01]  /*139e0*/  IMAD.IADD R9, R9, 0x1, R13 ;  /* 0x0000000109097824 */ /* 0x000fe200078e020d */
[C---:B------:R-:W-:Y:S01]  /*139f0*/  LEA R11, P0, R8.reuse, UR12, 0x2 ;  /* 0x0000000c080b7c11 */ /* 0x040fe2000f8010ff */
[----:B------:R-:W-:Y:S02]  /*13a00*/  IMAD.U32 R12, RZ, RZ, UR10 ;  /* 0x0000000aff0c7e24 */ /* 0x000fe4000f8e00ff */
[----:B------:R-:W-:Y:S01]  /*13a10*/  IMAD.U32 R13, RZ, RZ, UR11 ;  /* 0x0000000bff0d7e24 */ /* 0x000fe2000f8e00ff */
[----:B------:R-:W-:Y:S01]  /*13a20*/  LEA.HI.X R14, R8, UR13, R9, 0x2, P0 ;  /* 0x0000000d080e7c11 */ /* 0x000fe200080f1409 */
[----:B------:R-:W-:-:S03]  /*13a30*/  IMAD R9, R157, 0x40, R156 ;  /* 0x000000409d097824 */ /* 0x000fc600078e029c */
[----:B------:R4:W5:Y:S01]  /*13a40*/  @P3 LDG.E R10, desc[UR50][R12.64] ;  /* 0x000000320c0a3981 */ /* 0x000962000c1e1900 */
[----:B------:R-:W-:Y:S05]  /*13a50*/  @P3 BRA `(.L_x_14256) ;  /* 0x0000000000103947 */ /* 0x000fea0003800000 */
[----:B------:R-:W-:Y:S05]  /*13a60*/  @!P2 BRA `(.L_x_14256) ;  /* 0x00000000000ca947 */ /* 0x000fea0003800000 */
[----:B----4-:R-:W2:Y:S04]  /*13a70*/  LDG.E R13, desc[UR50][R20.64] ;  /* 0x00000032140d7981 */ /* 0x010ea8000c1e1900 */
[----:B-----5:R-:W2:Y:S02]  /*13a80*/  LDG.E R10, desc[UR50][R20.64+0x4] ;  /* 0x00000432140a7981 */ /* 0x020ea4000c1e1900 */
[----:B--2---:R-:W-:-:S07]  /*13a90*/  IMAD.IADD R10, R10, 0x1, -R13 ;  /* 0x000000010a0a7824 */ /* 0x004fce00078e0a0d */
.L_x_14256:
[----:B----4-:R-:W2:Y:S01]  /*13aa0*/  LDL R12, [R1+0xc] ;  /* 0x00000c00010c7983 */ /* 0x010ea20000100800 */
[----:B------:R-:W0:Y:S01]  /*13ab0*/  S2R R8, SR_TID.X ;  /* 0x0000000000087919 */ /* 0x000e220000002100 */
[----:B------:R-:W-:Y:S01]  /*13ac0*/  IMAD.WIDE R6, R9, 0x2, R6 ;  /* 0x0000000209067825 */ /* 0x000fe200078e0206 */
[----:B------:R-:W-:Y:S01]  /*13ad0*/  ULDC.64 UR12, c[0x0][0xaa0] ;  /* 0x0002a800000c7ab9 */ /* 0x000fe20000000a00 */
[----:B------:R-:W-:Y:S04]  /*13ae0*/  SHFL.IDX PT, R20, R11, RZ, 0x1c1f ;  /* 0x001c1fff0b147589 */ /* 0x000fe800000e0000 */
[----:B------:R-:W1:Y:S04]  /*13af0*/  SHFL.IDX PT, R21, R14, RZ, 0x1c1f ;  /* 0x001c1fff0e157589 */ /* 0x000e6800000e0000 */
[----:B------:R-:W-:Y:S01]  /*13b00*/  SHFL.IDX PT, R26, R11, 0x1, 0x1c1f ;  /* 0x003c1f000b1a7f89 */ /* 0x000fe200000e0000 */
[----:B0-----:R-:W-:-:S05]  /*13b10*/  VIADD R13, R8, 0xffffff80 ;  /* 0xffffff80080d7836 */ /* 0x001fca0000000000 */
[----:B------:R-:W-:-:S04]  /*13b20*/  SHF.R.S32.HI R8, RZ, 0x1f, R13 ;  /* 0x0000001fff087819 */ /* 0x000fc8000001140d */
[----:B------:R-:W-:-:S04]  /*13b30*/  LEA.HI R8, R8, R13, RZ, 0x7 ;  /* 0x0000000d08087211 */ /* 0x000fc800078f38ff */
[----:B------:R-:W-:Y:S01]  /*13b40*/  LOP3.LUT R8, R8, 0xffffff80, RZ, 0xc0, !PT ;  /* 0xffffff8008087812 */ /* 0x000fe200078ec0ff */
[----:B------:R-:W0:Y:S04]  /*13b50*/  SHFL.IDX PT, R27, R14, 0x1, 0x1c1f ;  /* 0x003c1f000e1b7f89 */ /* 0x000e2800000e0000 */
[----:B------:R-:W-:Y:S02]  /*13b60*/  IMAD.IADD R8, R13, 0x1, -R8 ;  /* 0x000000010d087824 */ /* 0x000fe400078e0a08 */
[----:B-----5:R-:W-:Y:S01]  /*13b70*/  IMAD R35, R10, R33, RZ ;  /* 0x000000210a237224 */ /* 0x020fe200078e02ff */
[----:B------:R-:W-:Y:S02]  /*13b80*/  IADD3 R13, P3, R6, 0x1800, RZ ;  /* 0x00001800060d7810 */ /* 0x000fe40007f7e0ff */
[----:B------:R-:W-:-:S02]  /*13b90*/  LOP3.LUT P0, RZ, R8, 0x3, RZ, 0xc0, !PT ;  /* 0x0000000308ff7812 */ /* 0x000fc4000780c0ff */
[C---:B------:R-:W-:Y:S02]  /*13ba0*/  IADD3 R29, P4, R6.reuse, 0x3000, RZ ;  /* 0x00003000061d7810 */ /* 0x040fe40007f9e0ff */
[----:B------:R-:W-:Y:S02]  /*13bb0*/  LOP3.LUT R9, R6, 0x380, RZ, 0xc0, !PT ;  /* 0x0000038006097812 */ /* 0x000fe400078ec0ff */
[----:B------:R-:W-:Y:S02]  /*13bc0*/  LOP3.LUT R28, R29, 0x380, RZ, 0xc0, !PT ;  /* 0x000003801d1c7812 */ /* 0x000fe400078ec0ff */
[----:B------:R-:W-:Y:S02]  /*13bd0*/  SHF.R.U64 R9, R9, 0x3, RZ ;  /* 0x0000000309097819 */ /* 0x000fe400000012ff */
[----:B------:R-:W-:-:S04]  /*13be0*/  SHF.R.U64 R28, R28, 0x3, RZ ;  /* 0x000000031c1c7819 */ /* 0x000fc800000012ff */
[----:B------:R-:W-:Y:S01]  /*13bf0*/  LOP3.LUT R28, R28, R29, RZ, 0x3c, !PT ;  /* 0x0000001d1c1c7212 */ /* 0x000fe200078e3cff */
[----:B------:R-:W-:Y:S02]  /*13c00*/  IMAD.X R29, RZ, RZ, R7, P4 ;  /* 0x000000ffff1d7224 */ /* 0x000fe400020e0607 */
[----:B--2---:R-:W-:-:S04]  /*13c10*/  VIADD R12, R12, UR42 ;  /* 0x0000002a0c0c7c36 */ /* 0x004fc80008000000 */
[C---:B------:R-:W-:Y:S01]  /*13c20*/  VIADD R8, R12.reuse, 0x8 ;  /* 0x000000080c087836 */ /* 0x040fe20000000000 */
[-C--:B------:R-:W-:Y:S02]  /*13c30*/  ISETP.GE.OR P2, PT, R12, R35.reuse, P0 ;  /* 0x000000230c00720c */ /* 0x080fe40000746670 */
[----:B------:R-:W-:Y:S02]  /*13c40*/  LOP3.LUT R12, R13, 0x380, RZ, 0xc0, !PT ;  /* 0x000003800d0c7812 */ /* 0x000fe400078ec0ff */
[----:B------:R-:W-:Y:S02]  /*13c50*/  ISETP.GE.OR P0, PT, R8, R35, P0 ;  /* 0x000000230800720c */ /* 0x000fe40000706670 */
[----:B------:R-:W-:Y:S02]  /*13c60*/  SHF.R.U64 R12, R12, 0x3, RZ ;  /* 0x000000030c0c7819 */ /* 0x000fe400000012ff */
[----:B------:R-:W-:Y:S01]  /*13c70*/  LOP3.LUT R8, R9, R6, RZ, 0x3c, !PT ;  /* 0x0000000609087212 */ /* 0x000fe200078e3cff */
[--C-:B------:R-:W-:Y:S01]  /*13c80*/  IMAD.MOV.U32 R9, RZ, RZ, R7.reuse ;  /* 0x000000ffff097224 */ /* 0x100fe200078e0007 */
[----:B------:R-:W-:Y:S01]  /*13c90*/  LOP3.LUT R12, R12, R13, RZ, 0x3c, !PT ;  /* 0x0000000d0c0c7212 */ /* 0x000fe200078e3cff */
[----:B------:R-:W-:-:S02]  /*13ca0*/  IMAD.X R13, RZ, RZ, R7, P3 ;  /* 0x000000ffff0d7224 */ /* 0x000fc400018e0607 */
[----:B-1----:R1:W-:Y:S04]  /*13cb0*/  @!P2 ST.E desc[UR50][R20.64], R4 ;  /* 0x000000041400a985 */ /* 0x0023e8000c101932 */
[----:B0-----:R0:W-:Y:S04]  /*13cc0*/  @!P0 ST.E desc[UR50][R26.64], R0 ;  /* 0x000000001a008985 */ /* 0x0011e8000c101932 */
[----:B------:R-:W2:Y:S04]  /*13cd0*/  LD.E.128 R8, desc[UR50][R8.64] ;  /* 0x0000003208087980 */ /* 0x000ea8000c101d00 */
[----:B------:R-:W3:Y:S01]  /*13ce0*/  LD.E.128 R12, desc[UR50][R12.64] ;  /* 0x000000320c0c7980 */ /* 0x000ee2000c101d00 */
[----:B-1----:R-:W1:Y:S03]  /*13cf0*/  @P1 LDC R21, c[0x0][0xbf0] ;  /* 0x0002fc00ff151b82 */ /* 0x002e660000000800 */
[----:B------:R-:W4:Y:S01]  /*13d00*/  LD.E.128 R28, desc[UR50][R28.64] ;  /* 0x000000321c1c7980 */ /* 0x000f22000c101d00 */
[----:B------:R-:W-:-:S05]  /*13d10*/  IADD3 R17, P0, R6, 0x4800, RZ ;  /* 0x0000480006117810 */ /* 0x000fca0007f1e0ff */
[----:B------:R-:W-:Y:S02]  /*13d20*/  IMAD.X R25, RZ, RZ, R7, P0 ;  /* 0x000000ffff197224 */ /* 0x000fe400000e0607 */
[----:B------:R-:W1:Y:S01]  /*13d30*/  @P1 LDC R7, c[0x0][0xbec] ;  /* 0x0002fb00ff071b82 */ /* 0x000e620000000800 */
[----:B------:R-:W-:Y:S02]  /*13d40*/  UIMAD UR10, UR7, UR12, URZ ;  /* 0x0000000c070a72a4 */ /* 0x000fe4000f8e023f */
[----:B------:R-:W-:Y:S02]  /*13d50*/  UIMAD.WIDE.U32 UR6, UR4, UR12, URZ ;  /* 0x0000000c040672a5 */ /* 0x000fe4000f8e003f */
[----:B------:R-:W-:Y:S01]  /*13d60*/  UIMAD UR10, UR4, UR13, UR10 ;  /* 0x0000000d040a72a4 */ /* 0x000fe2000f8e020a */
[----:B0-----:R-:W-:Y:S02]  /*13d70*/  IMAD R0, R23, 0x30, R157 ;  /* 0x0000003017007824 */ /* 0x001fe400078e029d */
[----:B------:R-:W-:Y:S01]  /*13d80*/  ULDC.64 UR12, c[0x0][0xae8] ;  /* 0x0002ba00000c7ab9 */ /* 0x000fe20000000a00 */
[----:B------:R-:W-:Y:S01]  /*13d90*/  UIADD3 UR7, UR7, UR10, URZ ;  /* 0x0000000a07077290 */ /* 0x000fe2000fffe03f */
[----:B------:R-:W-:Y:S01]  /*13da0*/  LOP3.LUT R6, R17, 0x380, RZ, 0xc0, !PT ;  /* 0x0000038011067812 */ /* 0x000fe200078ec0ff */
[----:B------:R-:W-:Y:S01]  /*13db0*/  UIMAD UR4, UR16, UR12, URZ ;  /* 0x0000000c100472a4 */ /* 0x000fe2000f8e023f */
[----:B------:R-:W-:Y:S01]  /*13dc0*/  VIADD R18, R0, UR42 ;  /* 0x0000002a00127c36 */ /* 0x000fe20008000000 */
[----:B------:R-:W-:Y:S01]  /*13dd0*/  UIMAD.WIDE.U32 UR6, UR40, UR12, UR6 ;  /* 0x0000000c280672a5 */ /* 0x000fe2000f8e0006 */
[----:B------:R-:W-:Y:S01]  /*13de0*/  SHF.R.U64 R4, R6, 0x3, RZ ;  /* 0x0000000306047819 */ /* 0x000fe200000012ff */
[----:B------:R-:W-:Y:S01]  /*13df0*/  UIMAD UR4, UR40, UR13, UR4 ;  /* 0x0000000d280472a4 */ /* 0x000fe2000f8e0204 */
[----:B------:R-:W-:-:S02]  /*13e00*/  ULDC.64 UR10, c[0x0][0xaf0] ;  /* 0x0002bc00000a7ab9 */ /* 0x000fc40000000a00 */
[----:B------:R-:W-:Y:S01]  /*13e10*/  UIMAD UR9, UR9, UR10, URZ ;  /* 0x0000000a090972a4 */ /* 0x000fe2000f8e023f */
[----:B------:R-:W-:Y:S01]  /*13e20*/  LOP3.LUT R24, R4, R17, RZ, 0x3c, !PT ;  /* 0x0000001104187212 */ /* 0x000fe200078e3cff */
[----:B------:R-:W-:Y:S01]  /*13e30*/  UIADD3 UR7, UR7, UR4, URZ ;  /* 0x0000000407077290 */ /* 0x000fe2000fffe03f */
[----:B-1----:R-:W-:Y:S01]  /*13e40*/  @P1 IMAD.HI.U32 R0, R18, R7, RZ ;  /* 0x0000000712001227 */ /* 0x002fe200078e00ff */
[----:B------:R-:W-:-:S03]  /*13e50*/  UIMAD UR4, UR8, UR11, UR9 ;  /* 0x0000000b080472a4 */ /* 0x000fc6000f8e0209 */
[----:B------:R-:W5:Y:S01]  /*13e60*/  LD.E.128 R24, desc[UR50][R24.64] ;  /* 0x0000003218187980 */ /* 0x000f62000c101d00 */
[----:B------:R-:W-:Y:S01]  /*13e70*/  IMAD.MOV.U32 R17, RZ, RZ, R18 ;  /* 0x000000ffff117224 */ /* 0x000fe200078e0012 */
[----:B------:R-:W-:Y:S01]  /*13e80*/  @P1 SHF.R.U32.HI R17, RZ, R21, R0 ;  /* 0x00000015ff111219 */ /* 0x000fe20000011600 */
[----:B------:R-:W-:Y:S01]  /*13e90*/  UIMAD.WIDE.U32 UR8, UR8, UR10, UR6 ;  /* 0x0000000a080872a5 */ /* 0x000fe2000f8e0006 */
[----:B------:R-:W-:Y:S01]  /*13ea0*/  VIADD R32, R157, UR42 ;  /* 0x0000002a9d207c36 */ /* 0x000fe20008000000 */
[----:B------:R-:W-:Y:S01]  /*13eb0*/  @!PT LDS RZ, [RZ] ;  /* 0x00000000fffff984 */ /* 0x000fe20000000800 */
[----:B------:R-:W-:Y:S01]  /*13ec0*/  @!PT LDS RZ, [RZ] ;  /* 0x00000000fffff984 */ /* 0x000fe20000000800 */
[----:B------:R-:W-:Y:S01]  /*13ed0*/  @!PT LDS RZ, [RZ] ;  /* 0x00000000fffff984 */ /* 0x000fe20000000800 */
[----:B------:R-:W-:Y:S01]  /*13ee0*/  @!PT LDS RZ, [RZ] ;  /* 0x00000000fffff984 */ /* 0x000fe20000000800 */
[----:B------:R0:W-:Y:S06]  /*13ef0*/  MEMBAR.ALL.CTA ;  /* 0x0000000000007992 */ /* 0x0001ec0000008000 */
[----:B0-----:R-:W0:Y:S01]  /*13f00*/  FENCE.VIEW.ASYNC.S ;  /* 0x00000000000073c6 */ /* 0x001e220000000000 */
[--C-:B------:R-:W-:Y:S01]  /*13f10*/  SHF.R.S32.HI R0, RZ, 0x1f, R17.reuse ;  /* 0x0000001fff007819 */ /* 0x100fe20000011411 */
[----:B------:R-:W-:Y:S01]  /*13f20*/  UIADD3 UR4, UR9, UR4, URZ ;  /* 0x0000000409047290 */ /* 0x000fe2000fffe03f */
[----:B------:R-:W-:Y:S01]  /*13f30*/  IMAD.MOV R4, RZ, RZ, -R17 ;  /* 0x000000ffff047224 */ /* 0x000fe200078e0a11 */
[----:B------:R-:W-:Y:S01]  /*13f40*/  ULDC.64 UR6, c[0x0][0xae0] ;  /* 0x0002b80000067ab9 */ /* 0x000fe20000000a00 */
[----:B------:R-:W-:-:S02]  /*13f50*/  IMAD.U32 R7, RZ, RZ, UR9 ;  /* 0x00000009ff077e24 */ /* 0x000fc4000f8e00ff */
[----:B------:R-:W-:Y:S02]  /*13f60*/  IMAD R0, R0, UR6, RZ ;  /* 0x0000000600007c24 */ /* 0x000fe4000f8e02ff */
[----:B------:R-:W-:Y:S02]  /*13f70*/  IMAD R21, R33, R4, R18 ;  /* 0x0000000421157224 */ /* 0x000fe400078e0212 */
        /* <DEDUP_REMOVED lines=11> */
[----:B------:R-:W-:-:S03]  /*14030*/  ULDC.64 UR6, c[0x0][0xa80] ;  /* 0x0002a00000067ab9 */ /* 0x000fc60000000a00 */
[----:B------:R-:W-:Y:S01]  /*14040*/  IMAD.IADD R7, R7, 0x1, R17 ;  /* 0x0000000107077824 */ /* 0x000fe200078e0211 */
[----:B------:R-:W-:-:S04]  /*14050*/  LEA R17, P0, R6, UR6, 0x1 ;  /* 0x0000000606117c11 */ /* 0x000fc8000f8008ff */
[----:B------:R-:W-:Y:S01]  /*14060*/  LEA.HI.X R18, R6, UR7, R7, 0x1, P0 ;  /* 0x0000000706127c11 */ /* 0x000fe200080f0c07 */
[----:B0-----:R-:W0:Y:S04]  /*14070*/  SHFL.IDX PT, R21, R17, RZ, 0x181f ;  /* 0x00181fff11157589 */ /* 0x001e2800000e0000 */
[----:B------:R-:W1:Y:S04]  /*14080*/  SHFL.IDX PT, R37, R17, 0x1, 0x181f ;  /* 0x00381f0011257f89 */ /* 0x000e6800000e0000 */
[----:B------:R-:W1:Y:S01]  /*14090*/  SHFL.IDX PT, R39, R17, 0x2, 0x181f ;  /* 0x00581f0011277f89 */ /* 0x000e6200000e0000 */
[----:B------:R-:W-:-:S03]  /*140a0*/  ISETP.GE.AND P0, PT, R156, UR4, PT ;  /* 0x000000049c007c0c */ /* 0x000fc6000bf06270 */
[----:B------:R-:W1:Y:S01]  /*140b0*/  SHFL.IDX PT, R7, R18, RZ, 0x181f ;  /* 0x00181fff12077589 */ /* 0x000e6200000e0000 */
[----:B------:R-:W-:-:S03]  /*140c0*/  VIADD R0, R32, 0x30 ;  /* 0x0000003020007836 */ /* 0x000fc60000000000 */
[----:B------:R-:W1:Y:S01]  /*140d0*/  SHFL.IDX PT, R33, R18, 0x1, 0x181f ;  /* 0x00381f0012217f89 */ /* 0x000e6200000e0000 */
[----:B------:R-:W-:-:S03]  /*140e0*/  VIADD R4, R32, 0x60 ;  /* 0x0000006020047836 */ /* 0x000fc60000000000 */
[----:B------:R-:W1:Y:S01]  /*140f0*/  SHFL.IDX PT, R34, R18, 0x2, 0x181f ;  /* 0x00581f0012227f89 */ /* 0x000e6200000e0000 */
[-C--:B------:R-:W-:Y:S02]  /*14100*/  ISETP.GE.OR P1, PT, R32, R35.reuse, P0 ;  /* 0x000000232000720c */ /* 0x080fe40000726670 */
[-C--:B------:R-:W-:Y:S02]  /*14110*/  ISETP.GE.OR P2, PT, R0, R35.reuse, P0 ;  /* 0x000000230000720c */ /* 0x080fe40000746670 */
[----:B------:R-:W-:Y:S01]  /*14120*/  ISETP.GE.OR P3, PT, R4, R35, P0 ;  /* 0x000000230400720c */ /* 0x000fe20000766670 */
[----:B------:R-:W-:-:S05]  /*14130*/  VIADD R5, R5, 0x13220 ;  /* 0x0001322005057836 */ /* 0x000fca0000000000 */
[----:B------:R-:W-:-:S03]  /*14140*/  PRMT R0, RZ, 0x654, R5 ;  /* 0x00000654ff007816 */ /* 0x000fc60000000005 */
[C---:B0-----:R-:W-:Y:S01]  /*14150*/  @!P1 LEA R4, P4, R156.reuse, R21, 0x1 ;  /* 0x000000159c049211 */ /* 0x041fe200078808ff */
[----:B------:R0:W-:Y:S01]  /*14160*/  SYNCS.ARRIVE.TRANS64.RED.A1T0 RZ, [R0+URZ], RZ ;  /* 0x000000ff00ff79a7 */ /* 0x0001e2000810043f */
[C---:B-1----:R-:W-:Y:S02]  /*14170*/  @!P2 LEA R6, P5, R156.reuse, R37, 0x1 ;  /* 0x000000259c06a211 */ /* 0x042fe400078a08ff */
[C---:B------:R-:W-:Y:S02]  /*14180*/  @!P3 LEA R20, P6, R156.reuse, R39, 0x1 ;  /* 0x000000279c14b211 */ /* 0x040fe400078c08ff */
[C-C-:B------:R-:W-:Y:S02]  /*14190*/  @!P1 LEA.HI.X R5, R156.reuse, R7, R3.reuse, 0x1, P4 ;  /* 0x000000079c059211 */ /* 0x140fe400020f0c03 */
[C-C-:B------:R-:W-:Y:S02]  /*141a0*/  @!P2 LEA.HI.X R7, R156.reuse, R33, R3.reuse, 0x1, P5 ;  /* 0x000000219c07a211 */ /* 0x140fe400028f0c03 */
[----:B------:R-:W-:Y:S01]  /*141b0*/  @!P3 LEA.HI.X R21, R156, R34, R3, 0x1, P6 ;  /* 0x000000229c15b211 */ /* 0x000fe200030f0c03 */
[----:B0-----:R-:W-:-:S05]  /*141c0*/  VIADD R0, R32, 0x90 ;  /* 0x0000009020007836 */ /* 0x001fca0000000000 */
[----:B------:R-:W-:Y:S01]  /*141d0*/  ISETP.GE.OR P0, PT, R0, R35, P0 ;  /* 0x000000230000720c */ /* 0x000fe20000706670 */
[----:B------:R-:W0:Y:S04]  /*141e0*/  SHFL.IDX PT, R17, R17, 0x3, 0x181f ;  /* 0x00781f0011117f89 */ /* 0x000e2800000e0000 */
[----:B------:R-:W1:Y:S04]  /*141f0*/  SHFL.IDX PT, R18, R18, 0x3, 0x181f ;  /* 0x00781f0012127f89 */ /* 0x000e6800000e0000 */
[----:B--2---:R2:W-:Y:S04]  /*14200*/  @!P1 ST.E.128 desc[UR50][R4.64], R8 ;  /* 0x0000000804009985 */ /* 0x0045e8000c101d32 */
[----:B---3--:R2:W-:Y:S04]  /*14210*/  @!P2 ST.E.128 desc[UR50][R6.64], R12 ;  /* 0x0000000c0600a985 */ /* 0x0085e8000c101d32 */
[----:B----4-:R2:W-:Y:S01]  /*14220*/  @!P3 ST.E.128 desc[UR50][R20.64], R28 ;  /* 0x0000001c1400b985 */ /* 0x0105e2000c101d32 */
[----:B01----:R-:W-:Y:S05]  /*14230*/  @P0 BRA `(.L_x_14257) ;  /* 0x0000000800780947 */ /* 0x003fea0003800000 */
[----:B--2---:R-:W-:-:S04]  /*14240*/  LEA R4, P0, R156, R17, 0x1 ;  /* 0x000000119c047211 */ /* 0x004fc800078008ff */
[----:B------:R-:W-:-:S05]  /*14250*/  LEA.HI.X R5, R156, R18, R3, 0x1, P0 ;  /* 0x000000129c057211 */ /* 0x000fca00000f0c03 */
[----:B-----5:R0:W-:Y:S01]  /*14260*/  ST.E.128 desc[UR50][R4.64], R24 ;  /* 0x0000001804007985 */ /* 0x0201e2000c101d32 */
[----:B------:R-:W-:Y:S05]  /*14270*/  BRA `(.L_x_14257) ;  /* 0x0000000800687947 */ /* 0x000fea0003800000 */
.L_x_14255:
        /* <DEDUP_REMOVED lines=34> */
.L_x_14258:
        /* <DEDUP_REMOVED lines=47> */
.L_x_14260:
[----:B------:R-:W-:Y:S05]  /*14790*/  BSYNC B1 ;  /* 0x0000000000017941 */ /* 0x000fea0003800000 */
.L_x_14259:
[----:B0-----:R-:W0:Y:S01]  /*147a0*/  @P0 LDC R5, c[0x0][0xbf0] ;  /* 0x0002fc00ff050b82 */ /* 0x001e220000000800 */
[----:B------:R-:W-:Y:S01]  /*147b0*/  ULDC.64 UR14, c[0x0][0xaa0] ;  /* 0x0002a800000e7ab9 */ /* 0x000fe20000000a00 */
[----:B------:R-:W-:Y:S01]  /*147c0*/  IMAD R4, R23, 0x30, R157 ;  /* 0x0000003017047824 */ /* 0x000fe200078e029d */
[----:B------:R-:W-:Y:S01]  /*147d0*/  UIMAD UR8, UR9, UR14, URZ ;  /* 0x0000000e090872a4 */ /* 0x000fe2000f8e023f */
[----:B-----5:R-:W-:Y:S01]  /*147e0*/  IMAD R21, R0, R13, RZ ;  /* 0x0000000d00157224 */ /* 0x020fe200078e02ff */
        /* <DEDUP_REMOVED lines=37> */
[----:B------:R-:W-:-:S03]  /*14a40*/  VIADD R8, R157, UR42 ;  /* 0x0000002a9d087c36 */ /* 0x000fc60008000000 */
[----:B------:R-:W-:Y:S01]  /*14a50*/  LEA.HI.X R10, R4, UR7, R5, 0x1, P0 ;  /* 0x00000007040a7c11 */ /* 0x000fe200080f0c05 */
[----:B------:R-:W0:Y:S01]  /*14a60*/  SHFL.IDX PT, R9, R6, RZ, 0x181f ;  /* 0x00181fff06097589 */ /* 0x000e2200000e0000 */
[----:B------:R-:W-:Y:S01]  /*14a70*/  ISETP.GE.AND P0, PT, R156, UR4, PT ;  /* 0x000000049c007c0c */ /* 0x000fe2000bf06270 */
[C---:B------:R-:W-:Y:S02]  /*14a80*/  VIADD R0, R8.reuse, 0x30 ;  /* 0x0000003008007836 */ /* 0x040fe40000000000 */
[----:B------:R-:W1:Y:S01]  /*14a90*/  SHFL.IDX PT, R13, R6, 0x1, 0x181f ;  /* 0x00381f00060d7f89 */ /* 0x000e6200000e0000 */
[C---:B------:R-:W-:Y:S01]  /*14aa0*/  VIADD R4, R8.reuse, 0x60 ;  /* 0x0000006008047836 */ /* 0x040fe20000000000 */
[CC--:B------:R-:W-:Y:S01]  /*14ab0*/  ISETP.GE.OR P3, PT, R8.reuse, R21.reuse, P0 ;  /* 0x000000150800720c */ /* 0x0c0fe20000766670 */
[----:B------:R-:W-:Y:S01]  /*14ac0*/  VIADD R5, R8, 0x90 ;  /* 0x0000009008057836 */ /* 0x000fe20000000000 */
[----:B------:R-:W2:Y:S01]  /*14ad0*/  SHFL.IDX PT, R15, R6, 0x2, 0x181f ;  /* 0x00581f00060f7f89 */ /* 0x000ea200000e0000 */
[----:B------:R-:W-:-:S02]  /*14ae0*/  ISETP.GE.OR P2, PT, R0, R21, P0 ;  /* 0x000000150000720c */ /* 0x000fc40000746670 */
[-C--:B------:R-:W-:Y:S01]  /*14af0*/  ISETP.GE.OR P1, PT, R4, R21.reuse, P0 ;  /* 0x000000150400720c */ /* 0x080fe20000726670 */
[----:B------:R-:W3:Y:S01]  /*14b00*/  SHFL.IDX PT, R7, R10, RZ, 0x181f ;  /* 0x00181fff0a077589 */ /* 0x000ee200000e0000 */
[----:B------:R-:W-:-:S03]  /*14b10*/  ISETP.GE.OR P0, PT, R5, R21, P0 ;  /* 0x000000150500720c */ /* 0x000fc60000706670 */
        /* <DEDUP_REMOVED lines=16> */
.L_x_14257:
[----:B------:R-:W-:Y:S05]  /*14c20*/  BSYNC B0 ;  /* 0x0000000000007941 */ /* 0x000fea0003800000 */
.L_x_14254:
[----:B------:R-:W-:Y:S02]  /*14c30*/  ULDC UR4, c[0x0][0xc3c] ;  /* 0x00030f0000047ab9 */ /* 0x000fe40000000800 */
[----:B------:R-:W-:-:S06]  /*14c40*/  UISETP.GE.AND UP0, UPT, UR47, UR4, UPT ;  /* 0x000000042f00728c */ /* 0x000fcc000bf06270 */
[----:B------:R-:W-:-:S13]  /*14c50*/  PLOP3.LUT P0, PT, PT, PT, UP0, 0x80, 0x0 ;  /* 0x000000000000781c */ /* 0x000fda0003f0f008 */
[----:B------:R-:W-:Y:S05]  /*14c60*/  @!P0 BRA `(.L_x_14261) ;  /* 0xfffffec000288947 */ /* 0x000fea000383ffff */
[----:B------:R-:W-:Y:S05]  /*14c70*/  EXIT ;  /* 0x000000000000794d */ /* 0x000fea0003800000 */
.L_x_14164:
        /* <DEDUP_REMOVED lines=55> */
.L_x_14267:
        /* <DEDUP_REMOVED lines=11> */
.L_x_14266:
[----:B------:R-:W-:Y:S05]  /*150a0*/  BSYNC B0 ;  /* 0x0000000000007941 */ /* 0x000fea0003800000 */
.L_x_14265:
        /* <DEDUP_REMOVED lines=21> */
.L_x_14263:
        /* <DEDUP_REMOVED lines=21> */
.L_x_14268:
[----:B---3--:R-:W-:Y:S01]  /*15350*/  IMAD R24, R24, R9, R10 ;  /* 0x0000000918187224 */ /* 0x008fe200078e020a */
[----:B------:R-:W-:Y:S01]  /*15360*/  IABS R2, R4 ;  /* 0x0000000400027213 */ /* 0x000fe20000000000 */
[----:B-1----:R-:W-:Y:S02]  /*15370*/  IMAD.MOV R0, RZ, RZ, -R3 ;  /* 0x000000ffff007224 */ /* 0x002fe400078e0a03 */
[----:B------:R-:W-:Y:S02]  /*15380*/  IMAD.IADD R7, R7, 0x1, -R24 ;  /* 0x0000000107077824 */ /* 0x000fe400078e0a18 */
[----:B--2---:R-:W-:Y:S02]  /*15390*/  IMAD.MOV R8, RZ, RZ, -R2 ;  /* 0x000000ffff087224 */ /* 0x004fe400078e0a02 */
        /* <DEDUP_REMOVED lines=62> */
.L_x_14264:
[----:B------:R-:W0:Y:S01]  /*15780*/  LDC R27, c[0x0][0xc3c] ;  /* 0x00030f00ff1b7b82 */ /* 0x000e220000000800 */
[----:B------:R-:W-:Y:S01]  /*15790*/  IMAD.MOV.U32 R24, RZ, RZ, R7 ;  /* 0x000000ffff187224 */ /* 0x000fe200078e0007 */
[----:B------:R-:W-:Y:S01]  /*157a0*/  UMOV UR4, URZ ;  /* 0x0000003f00047c82 */ /* 0x000fe20008000000 */
[----:B------:R-:W-:-:S07]  /*157b0*/  IMAD.MOV.U32 R26, RZ, RZ, RZ ;  /* 0x000000ffff1a7224 */ /* 0x000fce00078e00ff */
.L_x_14269:
[----:B------:R-:W-:Y:S01]  /*157c0*/  ISETP.NE.AND P0, PT, R5, RZ, PT ;  /* 0x000000ff0500720c */ /* 0x000fe20003f05270 */
[----:B------:R-:W-:-:S12]  /*157d0*/  IMAD.U32 R25, RZ, RZ, UR4 ;  /* 0x00000004ff197e24 */ /* 0x000fd8000f8e00ff */
[----:B------:R-:W1:Y:S01]  /*157e0*/  @!P0 S2R R3, SR_CgaCtaId ;  /* 0x0000000000038919 */ /* 0x000e620000008800 */
[----:B------:R-:W-:-:S04]  /*157f0*/  @!P0 MOV R0, 0x400 ;  /* 0x0000040000008802 */ /* 0x000fc80000000f00 */
[----:B-1----:R-:W-:-:S05]  /*15800*/  @!P0 LEA R0, R3, R0, 0x18 ;  /* 0x0000000003008211 */ /* 0x002fca00078ec0ff */
[----:B0-----:R0:W-:Y:S01]  /*15810*/  @!P0 STS.128 [R0+0x132d0], R24 ;  /* 0x0132d01800008388 */ /* 0x0011e20000000c00 */
[----:B------:R-:W-:Y:S06]  /*15820*/  BAR.ARV 0x5, 0x200 ;  /* 0x0148000000007b1d */ /* 0x000fec0000002000 */
.L_x_14262:
[----:B0-----:R-:W-:Y:S01]  /*15830*/  IMAD.MOV.U32 R0, RZ, RZ, 0x1 ;  /* 0x00000001ff007424 */ /* 0x001fe200078e00ff */
[----:B------:R0:W-:Y:S01]  /*15840*/  STL [R1+0xc], RZ ;  /* 0x00000cff01007387 */ /* 0x0001e20000100800 */
[----:B------:R-:W-:Y:S02]  /*15850*/  ULDC UR5, c[0x0][0xc3c] ;  /* 0x00030f0000057ab9 */ /* 0x000fe40000000800 */
[----:B------:R-:W-:Y:S01]  /*15860*/  ISETP.GE.AND P0, PT, R27, UR5, PT ;  /* 0x000000051b007c0c */ /* 0x000fe2000bf06270 */
[----:B------:R0:W-:Y:S04]  /*15870*/  STL [R1+0x18], R0 ;  /* 0x0000180001007387 */ /* 0x0001e80000100800 */
[----:B------:R0:W-:Y:S08]  /*15880*/  STL [R1+0x34], RZ ;  /* 0x000034ff01007387 */ /* 0x0001f00000100800 */
        /* <DEDUP_REMOVED lines=8> */
[C---:B0-----:R-:W-:Y:S01]  /*15910*/  IMAD.SHL.U32 R23, R9.reuse, 0x40, RZ ;  /* 0x0000004009177824 */ /* 0x041fe200078e00ff */
[--C-:B------:R-:W-:Y:S01]  /*15920*/  SHF.R.U32.HI R0, RZ, 0x1, R9.reuse ;  /* 0x00000001ff007819 */ /* 0x100fe20000011609 */
[C---:B------:R-:W-:Y:S02]  /*15930*/  IMAD.SHL.U32 R2, R9.reuse, 0x20, RZ ;  /* 0x0000002009027824 */ /* 0x040fe400078e00ff */
[----:B------:R-:W-:Y:S01]  /*15940*/  IMAD.SHL.U32 R4, R9, 0x8, RZ ;  /* 0x0000000809047824 */ /* 0x000fe200078e00ff */
[----:B------:R-:W-:Y:S01]  /*15950*/  LOP3.LUT R3, R23, 0x180, RZ, 0xc0, !PT ;  /* 0x0000018017037812 */ /* 0x000fe200078ec0ff */
[C---:B------:R-:W-:Y:S01]  /*15960*/  IMAD.SHL.U32 R8, R9.reuse, 0x4, RZ ;  /* 0x0000000409087824 */ /* 0x040fe200078e00ff */
[----:B------:R-:W-:Y:S01]  /*15970*/  LOP3.LUT R5, R2, 0x80, RZ, 0xc0, !PT ;  /* 0x0000008002057812 */ /* 0x000fe200078ec0ff */
[----:B------:R-:W-:Y:S01]  /*15980*/  IMAD.SHL.U32 R6, R9, 0x2, RZ ;  /* 0x0000000209067824 */ /* 0x000fe200078e00ff */
[----:B------:R-:W-:Y:S01]  /*15990*/  LOP3.LUT R3, R3, 0x30, R0, 0xf8, !PT ;  /* 0x0000003003037812 */ /* 0x000fe200078ef800 */
[----:B------:R-:W-:Y:S01]  /*159a0*/  IMAD.SHL.U32 R0, R9, 0x10, RZ ;  /* 0x0000001009007824 */ /* 0x000fe200078e00ff */
[----:B------:R-:W-:-:S02]  /*159b0*/  LOP3.LUT R5, R5, 0x10, R9, 0xf8, !PT ;  /* 0x0000001005057812 */ /* 0x000fc400078ef809 */
[----:B------:R-:W-:Y:S02]  /*159c0*/  LOP3.LUT R4, R3, 0x30, R4, 0x78, !PT ;  /* 0x0000003003047812 */ /* 0x000fe400078e7804 */
[----:B------:R-:W-:Y:S02]  /*159d0*/  LOP3.LUT R7, R0, 0x600, RZ, 0xc0, !PT ;  /* 0x0000060000077812 */ /* 0x000fe400078ec0ff */
[----:B------:R-:W-:Y:S02]  /*159e0*/  LOP3.LUT R5, R5, 0x10, R8, 0x78, !PT ;  /* 0x0000001005057812 */ /* 0x000fe400078e7808 */
[--C-:B------:R-:W-:Y:S02]  /*159f0*/  LOP3.LUT R7, R7, 0x60, R2.reuse, 0xf8, !PT ;  /* 0x0000006007077812 */ /* 0x100fe400078ef802 */
[----:B------:R-:W-:Y:S02]  /*15a00*/  LOP3.LUT R9, R9, 0x7f, RZ, 0xc0, !PT ;  /* 0x0000007f09097812 */ /* 0x000fe400078ec0ff */
[----:B------:R-:W-:-:S02]  /*15a10*/  LOP3.LUT R22, R7, 0x100, R2, 0xf8, !PT ;  /* 0x0000010007167812 */ /* 0x000fc400078ef802 */
[----:B------:R-:W-:Y:S02]  /*15a20*/  LOP3.LUT R3, R0, 0x1b0, RZ, 0xc0, !PT ;  /* 0x000001b000037812 */ /* 0x000fe400078ec0ff */
[----:B------:R-:W-:Y:S02]  /*15a30*/  LOP3.LUT R23, R4, 0x640, R23, 0xf8, !PT ;  /* 0x0000064004177812 */ /* 0x000fe400078ef817 */
[----:B------:R-:W-:Y:S01]  /*15a40*/  LOP3.LUT R22, R22, R5, RZ, 0xfc, !PT ;  /* 0x0000000516167212 */ /* 0x000fe200078efcff */
[----:B-1----:R-:W-:Y:S01]  /*15a50*/  IMAD.U32 R5, RZ, RZ, UR5 ;  /* 0x00000005ff057e24 */ /* 0x002fe2000f8e00ff */
[----:B------:R-:W-:Y:S02]  /*15a60*/  SHF.R.U32.HI R4, RZ, 0x2, R9 ;  /* 0x00000002ff047819 */ /* 0x000fe40000011609 */
[----:B------:R-:W-:Y:S01]  /*15a70*/  LOP3.LUT R3, R3, 0x30, R6, 0x78, !PT ;  /* 0x0000003003037812 */ /* 0x000fe200078e7806 */
[----:B------:R-:W-:Y:S01]  /*15a80*/  IMAD.MOV.U32 R6, RZ, RZ, 0x1 ;  /* 0x00000001ff067424 */ /* 0x000fe200078e00ff */
[----:B------:R-:W-:-:S02]  /*15a90*/  LOP3.LUT R4, R4, 0x60, R2, 0xf8, !PT ;  /* 0x0000006004047812 */ /* 0x000fc400078ef802 */
        /* <DEDUP_REMOVED lines=9> */
.L_x_14351:
[----:B0-2---:R-:W0:Y:S08]  /*15b30*/  LDC.64 R4, c[0x0][0xa18] ;  /* 0x00028600ff047b82 */ /* 0x005e300000000a00 */
[----:B-1----:R-:W1:Y:S08]  /*15b40*/  LDC.64 R2, c[0x0][0xa28] ;  /* 0x00028a00ff027b82 */ /* 0x002e700000000a00 */
[----:B------:R-:W2:Y:S01]  /*15b50*/  LDC.64 R6, c[0x0][0xa00] ;  /* 0x00028000ff067b82 */ /* 0x000ea20000000a00 */
[----:B0-----:R-:W-:-:S07]  /*15b60*/  ISETP.NE.U32.AND P1, PT, R4, RZ, PT ;  /* 0x000000ff0400720c */ /* 0x001fce0003f25070 */
[----:B------:R-:W0:Y:S01]  /*15b70*/  LDC.64 R8, c[0x0][0xa00] ;  /* 0x00028000ff087b82 */ /* 0x000e220000000a00 */
[----:B------:R-:W-:Y:S02]  /*15b80*/  ISETP.NE.AND.EX P2, PT, R5, RZ, PT, P1 ;  /* 0x000000ff0500720c */ /* 0x000fe40003f45310 */
[----:B-1----:R-:W-:-:S04]  /*15b90*/  ISETP.NE.U32.AND P0, PT, R2, RZ, PT ;  /* 0x000000ff0200720c */ /* 0x002fc80003f05070 */
[----:B------:R-:W-:Y:S02]  /*15ba0*/  ISETP.NE.AND.EX P0, PT, R3, RZ, PT, P0 ;  /* 0x000000ff0300720c */ /* 0x000fe40003f05300 */
[----:B--2---:R-:W-:-:S05]  /*15bb0*/  ISETP.NE.U32.AND P1, PT, R6, RZ, PT ;  /* 0x000000ff0600720c */ /* 0x004fca0003f25070 */
[----:B------:R-:W1:Y:S01]  /*15bc0*/  @P2 LDC.64 R2, c[0x0][0xa18] ;  /* 0x00028600ff022b82 */ /* 0x000e620000000a00 */
[----:B------:R-:W-:-:S07]  /*15bd0*/  ISETP.NE.AND.EX P3, PT, R7, RZ, PT, P1 ;  /* 0x000000ff0700720c */ /* 0x000fce0003f65310 */
[----:B------:R-:W2:Y:S01]  /*15be0*/  @P0 LDC.64 R4, c[0x0][0xa28] ;  /* 0x00028a00ff040b82 */ /* 0x000ea20000000a00 */
[----:B------:R-:W-:Y:S02]  /*15bf0*/  IMAD.MOV.U32 R28, RZ, RZ, RZ ;  /* 0x000000ffff1c7224 */ /* 0x000fe400078e00ff */
[----:B-1----:R-:W-:-:S05]  /*15c00*/  @P2 IMAD.WIDE R2, R27, 0x4, R2 ;  /* 0x000000041b022825 */ /* 0x002fca00078e0202 */
[----:B------:R0:W3:Y:S01]  /*15c10*/  @P2 LDG.E R0, desc[UR50][R2.64] ;  /* 0x0000003202002981 */ /* 0x0000e2000c1e1900 */
[----:B--2---:R-:W-:-:S06]  /*15c20*/  @P0 IMAD.WIDE R4, R27, 0x4, R4 ;  /* 0x000000041b040825 */ /* 0x004fcc00078e0204 */
[----:B------:R1:W5:Y:S01]  /*15c30*/  @P0 LDG.E R4, desc[UR50][R4.64] ;  /* 0x0000003204040981 */ /* 0x000362000c1e1900 */
[----:B0-----:R-:W-:Y:S01]  /*15c40*/  IMAD.WIDE R2, R27, 0x4, R8 ;  /* 0x000000041b027825 */ /* 0x001fe200078e0208 */
[----:B------:R-:W-:-:S04]  /*15c50*/  LOP3.LUT R16, R16, 0xffffffdf, RZ, 0xc0, !PT ;  /* 0xffffffdf10107812 */ /* 0x000fc800078ec0ff */
[----:B------:R1:W5:Y:S01]  /*15c60*/  @P3 LDG.E R28, desc[UR50][R2.64] ;  /* 0x00000032021c3981 */ /* 0x000362000c1e1900 */
[----:B------:R-:W-:Y:S02]  /*15c70*/  @P3 LOP3.LUT R16, R16, 0x20, RZ, 0xfc, !PT ;  /* 0x0000002010103812 */ /* 0x000fe400078efcff */
[----:B---3--:R-:W-:Y:S01]  /*15c80*/  @P2 R2UR UR37, R0 ;  /* 0x00000000002522ca */ /* 0x008fe200000e0000 */
[----:B-1----:R-:W-:-:S14]  /*15c90*/  @P2 BRA `(.L_x_14271) ;  /* 0x00000000001c2947 */ /* 0x002fdc0003800000 */
[----:B------:R-:W-:Y:S01]  /*15ca0*/  ULDC UR37, c[0x0][0x288] ;  /* 0x0000a20000257ab9 */ /* 0x000fe20000000800 */
[----:B------:R-:W-:Y:S05]  /*15cb0*/  @!P3 BRA `(.L_x_14271) ;  /* 0x000000000014b947 */ /* 0x000fea0003800000 */
[----:B------:R-:W2:Y:S04]  /*15cc0*/  LDG.E R5, desc[UR50][R2.64] ;  /* 0x0000003202057981 */ /* 0x000ea8000c1e1900 */
[----:B------:R-:W3:Y:S01]  /*15cd0*/  LDG.E R0, desc[UR50][R2.64+0x4] ;  /* 0x0000043202007981 */ /* 0x000ee2000c1e1900 */
[----:B--2---:R-:W-:Y:S02]  /*15ce0*/  R2UR UR5, R5 ;  /* 0x00000000050572ca */ /* 0x004fe400000e0000 */
[----:B---3--:R-:W-:-:S13]  /*15cf0*/  R2UR UR37, R0 ;  /* 0x00000000002572ca */ /* 0x008fda00000e0000 */
[----:B------:R-:W-:-:S12]  /*15d00*/  UIADD3 UR37, -UR5, UR37, URZ ;  /* 0x0000002505257290 */ /* 0x000fd8000fffe13f */
.L_x_14271:
        /* <DEDUP_REMOVED lines=18> */
.L_x_14272:
        /* <DEDUP_REMOVED lines=11> */
.L_x_14273:
        /* <DEDUP_REMOVED lines=27> */
.L_x_14275:
[----:B------:R-:W-:-:S11]  /*16090*/  UISETP.NE.AND UP0, UPT, UR5, 0x1, UPT ;  /* 0x000000010500788c */ /* 0x000fd6000bf05270 */
[----:B------:R-:W-:Y:S02]  /*160a0*/  @UP0 ULDC.64 UR10, c[0x0][0x9e8] ;  /* 0x00027a00000a0ab9 */ /* 0x000fe40000000a00 */
[----:B------:R-:W-:-:S04]  /*160b0*/  UIMAD.WIDE.U32 UR6, UR8, UR10, URZ ;  /* 0x0000000a080672a5 */ /* 0x000fc8000f8e003f */
[----:B------:R-:W-:-:S12]  /*160c0*/  @UP0 USHF.R.U32.HI UR8, URZ, UR11, UR7 ;  /* 0x0000000b3f080299 */ /* 0x000fd80008011607 */
.L_x_14276:
[----:B------:R-:W-:-:S04]  /*160d0*/  UIMAD UR8, UR8, UR5, UR5 ;  /* 0x00000005080872a4 */ /* 0x000fc8000f8e0205 */
[----:B------:R-:W-:-:S04]  /*160e0*/  UISETP.LT.AND UP0, UPT, UR4, UR8, UPT ;  /* 0x000000080400728c */ /* 0x000fc8000bf01270 */
[----:B------:R-:W-:-:S12]  /*160f0*/  USEL UR4, UR4, UR8, UP0 ;  /* 0x0000000804047287 */ /* 0x000fd80008000000 */
.L_x_14274:
        /* <DEDUP_REMOVED lines=31> */
.L_x_14278:
[----:B------:R-:W-:-:S11]  /*162f0*/  UISETP.NE.AND UP0, UPT, UR5, 0x1, UPT ;  /* 0x000000010500788c */ /* 0x000fd6000bf05270 */
[----:B------:R-:W-:Y:S02]  /*16300*/  @UP0 ULDC.64 UR10, c[0x0][0x9e8] ;  /* 0x00027a00000a0ab9 */ /* 0x000fe40000000a00 */
[----:B------:R-:W-:-:S04]  /*16310*/  UIMAD.WIDE.U32 UR6, UR4, UR10, URZ ;  /* 0x0000000a040672a5 */ /* 0x000fc8000f8e003f */
[----:B------:R-:W-:-:S12]  /*16320*/  @UP0 USHF.R.U32.HI UR4, URZ, UR11, UR7 ;  /* 0x0000000b3f040299 */ /* 0x000fd80008011607 */
.L_x_14279:
[----:B------:R-:W-:-:S04]  /*16330*/  UIMAD UR4, UR4, UR5, URZ ;  /* 0x00000005040472a4 */ /* 0x000fc8000f8e023f */
[----:B------:R-:W-:-:S04]  /*16340*/  UISETP.LT.AND UP0, UPT, UR8, UR4, UPT ;  /* 0x000000040800728c */ /* 0x000fc8000bf01270 */
[----:B------:R-:W-:-:S12]  /*16350*/  USEL UR8, UR8, UR4, !UP0 ;  /* 0x0000000408087287 */ /* 0x000fd8000c000000 */
.L_x_14277:
        /* <DEDUP_REMOVED lines=26> */
.L_x_14281:
        /* <DEDUP_REMOVED lines=20> */
.L_x_14284:
[----:B------:R-:W-:Y:S05]  /*16640*/  BSYNC B6 ;  /* 0x0000000000067941 */ /* 0x000fea0003800000 */
.L_x_14283:
        /* <DEDUP_REMOVED lines=22> */
.L_x_14286:
[----:B------:R-:W-:Y:S05]  /*167b0*/  BSYNC B6 ;  /* 0x0000000000067941 */ /* 0x000fea0003800000 */
.L_x_14285:
        /* <DEDUP_REMOVED lines=20> */
.L_x_14288:
[----:B------:R-:W-:Y:S05]  /*16900*/  BSYNC B6 ;  /* 0x0000000000067941 */ /* 0x000fea0003800000 */
.L_x_14287:
        /* <DEDUP_REMOVED lines=19> */
.L_x_14290:
[----:B------:R-:W-:Y:S05]  /*16a40*/  BSYNC B6 ;  /* 0x0000000000067941 */ /* 0x000fea0003800000 */
.L_x_14289:
[----:B------:R-:W0:Y:S01]  /*16a50*/  LDC.64 R2, c[0x0][0x9f8] ;  /* 0x00027e00ff027b82 */ /* 0x000e220000000a00 */
[----:B------:R-:W-:-:S07]  /*16a60*/  IMAD.MOV.U32 R20, RZ, RZ, R27 ;  /* 0x000000ffff147224 */ /* 0x000fce00078e001b */
[----:B------:R-:W1:Y:S01]  /*16a70*/  LDC R18, c[0x0][0x430] ;  /* 0x00010c00ff127b82 */ /* 0x000e620000000800 */
[----:B0-----:R-:W-:-:S04]  /*16a80*/  ISETP.NE.U32.AND P0, PT, R2, RZ, PT ;  /* 0x000000ff0200720c */ /* 0x001fc80003f05070 */
[----:B------:R-:W-:-:S13]  /*16a90*/  ISETP.NE.AND.EX P0, PT, R3, RZ, PT, P0 ;  /* 0x000000ff0300720c */ /* 0x000fda0003f05300 */
[----:B------:R-:W0:Y:S02]  /*16aa0*/  @P0 LDC.64 R2, c[0x0][0x9f8] ;  /* 0x00027e00ff020b82 */ /* 0x000e240000000a00 */
[----:B0-----:R-:W-:-:S05]  /*16ab0*/  @P0 IMAD.WIDE R2, R27, 0x4, R2 ;  /* 0x000000041b020825 */ /* 0x001fca00078e0202 */
[----:B------:R-:W2:Y:S01]  /*16ac0*/  @P0 LDG.E R20, desc[UR50][R2.64] ;  /* 0x0000003202140981 */ /* 0x000ea2000c1e1900 */
[----:B-1----:R-:W-:Y:S01]  /*16ad0*/  ISETP.NE.AND P2, PT, R18, 0x1, PT ;  /* 0x000000011200780c */ /* 0x002fe20003f45270 */
[----:B------:R-:W-:Y:S01]  /*16ae0*/  UMOV UR4, 0xffffffff ;  /* 0xffffffff00047882 */ /* 0x000fe20000000000 */
[----:B------:R-:W-:-:S11]  /*16af0*/  LOP3.LUT R16, R16, 0xfffffff7, RZ, 0xc0, !PT ;  /* 0xfffffff710107812 */ /* 0x000fd600078ec0ff */
[----:B------:R-:W-:Y:S01]  /*16b00*/  @P2 LOP3.LUT R16, R16, 0x8, RZ, 0xfc, !PT ;  /* 0x0000000810102812 */ /* 0x000fe200078efcff */
[----:B--2---:R0:W-:Y:S01]  /*16b10*/  STL [R1+0x14], R20 ;  /* 0x0000141401007387 */ /* 0x0041e20000100800 */
[----:B------:R-:W-:Y:S05]  /*16b20*/  BRA.DIV UR4, `(.L_x_14291) ;  /* 0x00000052042c7947 */ /* 0x000fea000b800000 */
.L_x_14371:
[----:B------:R-:W1:Y:S01]  /*16b30*/  S2R R0, SR_TID.X ;  /* 0x0000000000007919 */ /* 0x000e620000002100 */
[----:B------:R-:W-:Y:S01]  /*16b40*/  UMOV UR4, 0xa0 ;  /* 0x000000a000047882 */ /* 0x000fe20000000000 */
[----:B------:R-:W2:Y:S01]  /*16b50*/  @P2 LDC R4, c[0x0][0x438] ;  /* 0x00010e00ff042b82 */ /* 0x000ea20000000800 */
[----:B------:R-:W-:Y:S01]  /*16b60*/  UIMAD UR4, UR41, UR4, -0xa0 ;  /* 0xffffff60290474a4 */ /* 0x000fe2000f8e0204 */
[----:B------:R-:W3:Y:S01]  /*16b70*/  S2R R10, SR_TID.X ;  /* 0x00000000000a7919 */ /* 0x000ee20000002100 */
[----:B------:R-:W-:-:S05]  /*16b80*/  SHF.R.S32.HI R12, RZ, 0x1f, R20 ;  /* 0x0000001fff0c7819 */ /* 0x000fca0000011414 */
[----:B------:R4:W-:Y:S01]  /*16b90*/  STL [R1+0x20], R12 ;  /* 0x0000200c01007387 */ /* 0x0009e20000100800 */
[----:B-1----:R-:W-:Y:S01]  /*16ba0*/  LOP3.LUT R0, R0, 0x7f, RZ, 0xc0, !PT ;  /* 0x0000007f00007812 */ /* 0x002fe200078ec0ff */
[----:B---3--:R-:W-:-:S03]  /*16bb0*/  IMAD.SHL.U32 R11, R10, 0x20, RZ ;  /* 0x000000200a0b7824 */ /* 0x008fc600078e00ff */
[----:B------:R-:W-:Y:S01]  /*16bc0*/  SHF.R.U32.HI R13, RZ, 0x2, R0 ;  /* 0x00000002ff0d7819 */ /* 0x000fe20000011600 */
[----:B------:R-:W-:Y:S01]  /*16bd0*/  IMAD.SHL.U32 R10, R10, 0x20, RZ ;  /* 0x000000200a0a7824 */ /* 0x000fe200078e00ff */
[----:B------:R-:W1:Y:S02]  /*16be0*/  @P2 LDC R0, c[0x0][0x434] ;  /* 0x00010d00ff002b82 */ /* 0x000e640000000800 */
        /* <DEDUP_REMOVED lines=9> */
[----:B--2---:R-:W-:-:S07]  /*16c80*/  @P2 SHF.R.U32.HI R0, RZ, R4, R5 ;  /* 0x00000004ff002219 */ /* 0x004fce0000011605 */
[----:B------:R-:W1:Y:S01]  /*16c90*/  @!P0 LDC.64 R2, c[0x0][0x428] ;  /* 0x00010a00ff028b82 */ /* 0x000e620000000a00 */
[--C-:B------:R-:W-:Y:S01]  /*16ca0*/  @!P0 SHF.R.S32.HI R7, RZ, 0x1f, R0.reuse ;  /* 0x0000001fff078819 */ /* 0x100fe20000011400 */
[----:B------:R-:W-:-:S06]  /*16cb0*/  @!P0 IMAD.MOV.U32 R6, RZ, RZ, R0 ;  /* 0x000000ffff068224 */ /* 0x000fcc00078e0000 */
[----:B------:R-:W2:Y:S01]  /*16cc0*/  @!P0 LDC.64 R4, c[0x0][0x418] ;  /* 0x00010600ff048b82 */ /* 0x000ea20000000a00 */
[----:B-1----:R-:W-:-:S04]  /*16cd0*/  @!P0 IMAD R8, R12, R2, RZ ;  /* 0x000000020c088224 */ /* 0x002fc800078e02ff */
[C---:B------:R-:W-:Y:S02]  /*16ce0*/  @!P0 IMAD R8, R20.reuse, R3, R8 ;  /* 0x0000000314088224 */ /* 0x040fe400078e0208 */
[----:B------:R-:W-:-:S04]  /*16cf0*/  @!P0 IMAD.WIDE.U32 R2, R20, R2, R6 ;  /* 0x0000000214028225 */ /* 0x000fc800078e0006 */
[----:B------:R-:W-:Y:S01]  /*16d00*/  @!P0 IMAD.IADD R8, R8, 0x1, R3 ;  /* 0x0000000108088824 */ /* 0x000fe200078e0203 */
[C---:B--2---:R-:W-:Y:S02]  /*16d10*/  @!P0 LEA R6, P1, R2.reuse, R4, 0x2 ;  /* 0x0000000402068211 */ /* 0x044fe400078210ff */
[----:B------:R-:W1:Y:S02]  /*16d20*/  @P2 LDC R4, c[0x0][0x438] ;  /* 0x00010e00ff042b82 */ /* 0x000e640000000800 */
[----:B------:R-:W-:Y:S01]  /*16d30*/  @!P0 LEA.HI.X R7, R2, R5, R8, 0x2, P1 ;  /* 0x0000000502078211 */ /* 0x000fe200008f1408 */
[----:B------:R-:W-:-:S05]  /*16d40*/  VIADD R8, R10, UR4 ;  /* 0x000000040a087c36 */ /* 0x000fca0008000000 */
[----:B------:R-:W2:Y:S01]  /*16d50*/  @P2 LDC R5, c[0x0][0x434] ;  /* 0x00010d00ff052b82 */ /* 0x000ea20000000800 */
[C---:B------:R-:W-:Y:S01]  /*16d60*/  ISETP.GE.AND P1, PT, R8.reuse, UR40, PT ;  /* 0x0000002808007c0c */ /* 0x040fe2000bf26270 */
[----:B------:R-:W-:-:S04]  /*16d70*/  VIADD R8, R8, UR36 ;  /* 0x0000002408087c36 */ /* 0x000fc80008000000 */
[----:B------:R-:W-:-:S08]  /*16d80*/  IMAD.MOV.U32 R10, RZ, RZ, R8 ;  /* 0x000000ffff0a7224 */ /* 0x000fd000078e0008 */
[----:B------:R-:W3:Y:S01]  /*16d90*/  @!P1 LDC.64 R2, c[0x0][0x428] ;  /* 0x00010a00ff029b82 */ /* 0x000ee20000000a00 */
[----:B--2---:R-:W-:-:S05]  /*16da0*/  @P2 IMAD.HI.U32 R5, R8, R5, RZ ;  /* 0x0000000508052227 */ /* 0x004fca00078e00ff */
[----:B-1----:R-:W-:Y:S01]  /*16db0*/  @P2 SHF.R.U32.HI R10, RZ, R4, R5 ;  /* 0x00000004ff0a2219 */ /* 0x002fe20000011605 */
[----:B------:R-:W-:-:S06]  /*16dc0*/  IMAD.MOV.U32 R4, RZ, RZ, RZ ;  /* 0x000000ffff047224 */ /* 0x000fcc00078e00ff */
[----:B------:R1:W5:Y:S01]  /*16dd0*/  @!P0 LDG.E R4, desc[UR50][R6.64] ;  /* 0x0000003206048981 */ /* 0x000362000c1e1900 */
[----:B---3--:R-:W-:-:S04]  /*16de0*/  @!P1 IMAD R5, R12, R2, RZ ;  /* 0x000000020c059224 */ /* 0x008fc800078e02ff */
[----:B------:R-:W-:Y:S01]  /*16df0*/  @!P1 IMAD R5, R20, R3, R5 ;  /* 0x0000000314059224 */ /* 0x000fe200078e0205 */
[--C-:B-1----:R-:W-:Y:S01]  /*16e00*/  @!P1 SHF.R.S32.HI R7, RZ, 0x1f, R10.reuse ;  /* 0x0000001fff079819 */ /* 0x102fe2000001140a */
[----:B------:R-:W-:-:S04]  /*16e10*/  @!P1 IMAD.MOV.U32 R6, RZ, RZ, R10 ;  /* 0x000000ffff069224 */ /* 0x000fc800078e000a */
[----:B------:R-:W-:Y:S02]  /*16e20*/  @!P1 IMAD.WIDE.U32 R6, R20, R2, R6 ;  /* 0x0000000214069225 */ /* 0x000fe400078e0006 */
[----:B------:R-:W1:Y:S02]  /*16e30*/  @!P1 LDC.64 R2, c[0x0][0x418] ;  /* 0x00010600ff029b82 */ /* 0x000e640000000a00 */
[----:B------:R-:W-:Y:S01]  /*16e40*/  @!P1 IMAD.IADD R5, R7, 0x1, R5 ;  /* 0x0000000107059824 */ /* 0x000fe200078e0205 */
[----:B-1----:R-:W-:-:S04]  /*16e50*/  @!P1 LEA R2, P0, R6, R2, 0x2 ;  /* 0x0000000206029211 */ /* 0x002fc800078010ff */
[----:B------:R-:W-:Y:S01]  /*16e60*/  @!P1 LEA.HI.X R3, R6, R3, R5, 0x2, P0 ;  /* 0x0000000306039211 */ /* 0x000fe200000f1405 */
[----:B------:R-:W-:-:S06]  /*16e70*/  IMAD.MOV.U32 R5, RZ, RZ, RZ ;  /* 0x000000ffff057224 */ /* 0x000fcc00078e00ff */
[----:B------:R1:W5:Y:S01]  /*16e80*/  @!P1 LDG.E R5, desc[UR50][R2.64] ;  /* 0x0000003202059981 */ /* 0x000362000c1e1900 */
[----:B------:R-:W-:Y:S01]  /*16e90*/  IMAD.MOV R0, RZ, RZ, -R0 ;  /* 0x000000ffff007224 */ /* 0x000fe200078e0a00 */
[----:B------:R-:W-:Y:S01]  /*16ea0*/  ISETP.GT.U32.AND P0, PT, R11, 0x9f, PT ;  /* 0x0000009f0b00780c */ /* 0x000fe20003f04070 */
[----:B------:R-:W-:Y:S01]  /*16eb0*/  IMAD.MOV R6, RZ, RZ, -R10 ;  /* 0x000000ffff067224 */ /* 0x000fe200078e0a0a */
[----:B------:R-:W-:Y:S01]  /*16ec0*/  LOP3.LUT R16, R16, 0xfffffffd, RZ, 0xc0, !PT ;  /* 0xfffffffd10107812 */ /* 0x000fe200078ec0ff */
[C---:B------:R-:W-:Y:S02]  /*16ed0*/  IMAD R9, R18.reuse, R0, R9 ;  /* 0x0000000012097224 */ /* 0x040fe400078e0209 */
[----:B------:R-:W-:Y:S02]  /*16ee0*/  IMAD.U32 R0, RZ, RZ, UR43 ;  /* 0x0000002bff007e24 */ /* 0x000fe4000f8e00ff */
[----:B----4-:R-:W-:Y:S02]  /*16ef0*/  IMAD.U32 R12, RZ, RZ, UR41 ;  /* 0x00000029ff0c7e24 */ /* 0x010fe4000f8e00ff */
[----:B------:R-:W-:Y:S01]  /*16f00*/  IMAD R6, R18, R6, R8 ;  /* 0x0000000612067224 */ /* 0x000fe200078e0208 */
[----:B------:R-:W-:Y:S01]  /*16f10*/  ISETP.NE.AND P2, PT, R0, 0x3, PT ;  /* 0x000000030000780c */ /* 0x000fe20003f45270 */
[----:B------:R-:W-:Y:S01]  /*16f20*/  VIADD R12, R12, 0xffffffff ;  /* 0xffffffff0c0c7836 */ /* 0x000fe20000000000 */
[----:B------:R-:W-:-:S02]  /*16f30*/  SHF.R.S32.HI R0, RZ, 0x1f, R26 ;  /* 0x0000001fff007819 */ /* 0x000fc4000001141a */
[----:B------:R-:W-:-:S03]  /*16f40*/  @P0 LOP3.LUT R16, R16, 0x2, RZ, 0xfc, !PT ;  /* 0x0000000210100812 */ /* 0x000fc600078efcff */
[----:B------:R1:W-:Y:S01]  /*16f50*/  STL [R1+0x1c], R0 ;  /* 0x00001c0001007387 */ /* 0x0003e20000100800 */
[----:B------:R-:W-:-:S05]  /*16f60*/  LOP3.LUT R16, R16, 0xfffffffb, RZ, 0xc0, !PT ;  /* 0xfffffffb10107812 */ /* 0x000fca00078ec0ff */
[----:B------:R-:W-:Y:S01]  /*16f70*/  @P2 LOP3.LUT R16, R16, 0x4, RZ, 0xfc, !PT ;  /* 0x0000000410102812 */ /* 0x000fe200078efcff */
[----:B------:R-:W-:Y:S06]  /*16f80*/  @!P2 BRA `(.L_x_14292) ;  /* 0x000000000004a947 */ /* 0x000fec0003800000 */
[----:B------:R-:W-:Y:S01]  /*16f90*/  BPT.TRAP 0x1 ;  /* 0x000000040000795c */ /* 0x000fe20000300000 */
.L_x_14292:
[----:B-1----:R-:W2:Y:S04]  /*16fa0*/  LDL R2, [R1+0xc] ;  /* 0x00000c0001027983 */ /* 0x002ea80000100800 */
[----:B------:R-:W3:Y:S01]  /*16fb0*/  LDL R0, [R1+0x18] ;  /* 0x0000180001007983 */ /* 0x000ee20000100800 */
[----:B------:R-:W-:Y:S01]  /*16fc0*/  BSSY B0, `(.L_x_14293) ;  /* 0x0000008000007945 */ /* 0x000fe20003800000 */
[----:B--2---:R-:W-:Y:S01]  /*16fd0*/  IMAD R7, R2, 0x8, R17 ;  /* 0x0000000802077824 */ /* 0x004fe200078e0211 */
[----:B---3--:R-:W-:-:S04]  /*16fe0*/  SHF.L.U32 R0, R0, 0x1f, RZ ;  /* 0x0000001f00007819 */ /* 0x008fc800000006ff */
[----:B------:R1:W2:Y:S01]  /*16ff0*/  SYNCS.PHASECHK.TRANS64.TRYWAIT P0, [R7+URZ+0x13280], R0 ;  /* 0x01328000070075a7 */ /* 0x0002a2000800017f */
[----:B------:R1:W-:Y:S02]  /*17000*/  STL [R1+0x2c], R0 ;  /* 0x00002c0001007387 */ /* 0x0003e40000100800 */
[----:B-1----:R-:W-:-:S05]  /*17010*/  SHF.R.S32.HI R0, RZ, 0x1f, R6 ;  /* 0x0000001fff007819 */ /* 0x002fca0000011406 */
[----:B------:R1:W-:Y:S02]  /*17020*/  STL [R1+0x8], R0 ;  /* 0x0000080001007387 */ /* 0x0003e40000100800 */
[----:B-12---:R-:W-:Y:S05]  /*17030*/  @!P0 BRA `(.L_x_14294) ;  /* 0x0000004c00148947 */ /* 0x006fea0003800000 */
.L_x_14372:
[----:B------:R-:W-:Y:S05]  /*17040*/  BSYNC B0 ;  /* 0x0000000000007941 */ /* 0x000fea0003800000 */
.L_x_14293:
[----:B-1----:R-:W2:Y:S04]  /*17050*/  LDL R0, [R1+0x8] ;  /* 0x0000080001007983 */ /* 0x002ea80000100800 */
[----:B------:R-:W3:Y:S01]  /*17060*/  LDL R8, [R1+0x1c] ;  /* 0x00001c0001087983 */ /* 0x000ee20000100800 */
[----:B-----5:R-:W-:Y:S01]  /*17070*/  SHF.R.S32.HI R10, RZ, 0x1f, R5 ;  /* 0x0000001fff0a7819 */ /* 0x020fe20000011405 */
[----:B------:R-:W-:Y:S01]  /*17080*/  ULDC.64 UR4, c[0x0][0x328] ;  /* 0x0000ca0000047ab9 */ /* 0x000fe20000000a00 */
[----:B------:R-:W-:Y:S01]  /*17090*/  ULDC.64 UR6, c[0x0][0x338] ;  /* 0x0000ce0000067ab9 */ /* 0x000fe20000000a00 */
[----:B------:R-:W0:Y:S01]  /*170a0*/  S2R R15, SR_TID.X ;  /* 0x00000000000f7919 */ /* 0x000e220000002100 */
[----:B------:R-:W-:Y:S01]  /*170b0*/  IMAD.WIDE.U32 R2, R6, UR4, RZ ;  /* 0x0000000406027c25 */ /* 0x000fe2000f8e00ff */
[----:B------:R-:W-:Y:S01]  /*170c0*/  ULDC.64 UR8, c[0x0][0x330] ;  /* 0x0000cc0000087ab9 */ /* 0x000fe20000000a00 */
[----:B------:R-:W-:Y:S01]  /*170d0*/  ULDC.64 UR10, c[0x0][0x318] ;  /* 0x0000c600000a7ab9 */ /* 0x000fe20000000a00 */
[----:B------:R1:W-:Y:S04]  /*170e0*/  STL [R1+0x10], R10 ;  /* 0x0000100a01007387 */ /* 0x0003e80000100800 */
[----:B------:R-:W4:Y:S04]  /*170f0*/  LDL R13, [R1+0xc] ;  /* 0x00000c00010d7983 */ /* 0x000f280000100800 */
[----:B------:R-:W4:Y:S01]  /*17100*/  LDL R14, [R1+0x28] ;  /* 0x00002800010e7983 */ /* 0x000f220000100800 */
[----:B------:R-:W-:Y:S01]  /*17110*/  SHF.R.S32.HI R18, RZ, 0x1f, R4 ;  /* 0x0000001fff127819 */ /* 0x000fe20000011404 */
[----:B0-----:R-:W-:-:S05]  /*17120*/  IMAD.SHL.U32 R20, R15, 0x10, RZ ;  /* 0x000000100f147824 */ /* 0x001fca00078e00ff */
[----:B------:R-:W-:Y:S02]  /*17130*/  LOP3.LUT R20, R20, 0x30, RZ, 0xc0, !PT ;  /* 0x0000003014147812 */ /* 0x000fe400078ec0ff */
[----:B------:R-:W-:Y:S02]  /*17140*/  LOP3.LUT R16, R16, 0xfffffffe, RZ, 0xc0, !PT ;  /* 0xfffffffe10107812 */ /* 0x000fe400078ec0ff */
[----:B------:R-:W-:-:S04]  /*17150*/  LOP3.LUT R15, R15, 0x7f, RZ, 0xc0, !PT ;  /* 0x0000007f0f0f7812 */ /* 0x000fc800078ec0ff */
[----:B------:R-:W-:Y:S01]  /*17160*/  SHF.R.U32.HI R15, RZ, 0x2, R15 ;  /* 0x00000002ff0f7819 */ /* 0x000fe2000001160f */
[----:B--2---:R-:W-:-:S04]  /*17170*/  IMAD R0, R0, UR4, RZ ;  /* 0x0000000400007c24 */ /* 0x004fc8000f8e02ff */
[----:B------:R-:W-:Y:S02]  /*17180*/  IMAD R0, R6, UR5, R0 ;  /* 0x0000000506007c24 */ /* 0x000fe4000f8e0200 */
[----:B---3--:R-:W-:Y:S02]  /*17190*/  IMAD R8, R8, UR8, RZ ;  /* 0x0000000808087c24 */ /* 0x008fe4000f8e02ff */
[----:B------:R-:W-:Y:S02]  /*171a0*/  IMAD.IADD R3, R3, 0x1, R0 ;  /* 0x0000000103037824 */ /* 0x000fe400078e0200 */
[----:B------:R-:W-:Y:S02]  /*171b0*/  IMAD R0, R10, UR6, RZ ;  /* 0x000000060a007c24 */ /* 0x000fe4000f8e02ff */
[C---:B------:R-:W-:Y:S01]  /*171c0*/  IMAD.WIDE.U32 R2, R5.reuse, UR6, R2 ;  /* 0x0000000605027c25 */ /* 0x040fe2000f8e0002 */
[----:B-1----:R-:W0:Y:S03]  /*171d0*/  LDC R10, c[0x0][0x2f4] ;  /* 0x0000bd00ff0a7b82 */ /* 0x002e260000000800 */
[----:B------:R-:W-:-:S04]  /*171e0*/  IMAD R0, R5, UR7, R0 ;  /* 0x0000000705007c24 */ /* 0x000fc8000f8e0200 */
[----:B------:R-:W-:Y:S02]  /*171f0*/  IMAD.IADD R3, R3, 0x1, R0 ;  /* 0x0000000103037824 */ /* 0x000fe400078e0200 */
[----:B------:R-:W-:-:S04]  /*17200*/  IMAD.WIDE.U32 R2, R26, UR8, R2 ;  /* 0x000000081a027c25 */ /* 0x000fc8000f8e0002 */
[----:B------:R-:W-:Y:S01]  /*17210*/  IMAD R8, R26, UR9, R8 ;  /* 0x000000091a087c24 */ /* 0x000fe2000f8e0208 */
[----:B------:R-:W-:-:S04]  /*17220*/  IADD3 R0, P0, R2, UR10, RZ ;  /* 0x0000000a02007c10 */ /* 0x000fc8000ff1e0ff */
[----:B------:R-:W-:Y:S02]  /*17230*/  IADD3.X R2, R3, UR11, R8, P0, !PT ;  /* 0x0000000b03027c10 */ /* 0x000fe400087fe408 */
[----:B------:R-:W-:-:S05]  /*17240*/  SHF.R.S32.HI R3, RZ, 0x1f, R9 ;  /* 0x0000001fff037819 */ /* 0x000fca0000011409 */
[----:B------:R1:W-:Y:S01]  /*17250*/  STL [R1], R3 ;  /* 0x0000000301007387 */ /* 0x0003e20000100800 */
[CC--:B0-----:R-:W-:Y:S02]  /*17260*/  ISETP.GE.AND P1, PT, R20.reuse, R10.reuse, PT ;  /* 0x0000000a1400720c */ /* 0x0c1fe40003f26270 */
[----:B------:R-:W-:Y:S01]  /*17270*/  ISETP.GE.AND P0, PT, R20, R10, PT ;  /* 0x0000000a1400720c */ /* 0x000fe20003f06270 */
[----:B------:R-:W-:-:S04]  /*17280*/  IMAD.WIDE.U32 R10, R9, UR4, RZ ;  /* 0x00000004090a7c25 */ /* 0x000fc8000f8e00ff */
[----:B-1----:R-:W-:-:S04]  /*17290*/  IMAD R3, R3, UR4, RZ ;  /* 0x0000000403037c24 */ /* 0x002fc8000f8e02ff */
[----:B------:R-:W-:-:S04]  /*172a0*/  IMAD R3, R9, UR5, R3 ;  /* 0x0000000509037c24 */ /* 0x000fc8000f8e0203 */
[----:B------:R-:W-:Y:S02]  /*172b0*/  IMAD.IADD R11, R11, 0x1, R3 ;  /* 0x000000010b0b7824 */ /* 0x000fe400078e0203 */
[----:B------:R-:W-:Y:S02]  /*172c0*/  IMAD R3, R18, UR6, RZ ;  /* 0x0000000612037c24 */ /* 0x000fe4000f8e02ff */
[----:B------:R-:W-:-:S04]  /*172d0*/  IMAD.WIDE.U32 R10, R4, UR6, R10 ;  /* 0x00000006040a7c25 */ /* 0x000fc8000f8e000a */
[----:B------:R-:W-:-:S04]  /*172e0*/  IMAD R3, R4, UR7, R3 ;  /* 0x0000000704037c24 */ /* 0x000fc8000f8e0203 */
[----:B------:R-:W-:Y:S02]  /*172f0*/  IMAD.IADD R11, R11, 0x1, R3 ;  /* 0x000000010b0b7824 */ /* 0x000fe400078e0203 */
[----:B------:R-:W-:Y:S01]  /*17300*/  IMAD.WIDE.U32 R10, R26, UR8, R10 ;  /* 0x000000081a0a7c25 */ /* 0x000fe2000f8e000a */
[----:B------:R-:W-:Y:S02]  /*17310*/  @P1 LOP3.LUT R16, R16, 0x1, RZ, 0xfc, !PT ;  /* 0x0000000110101812 */ /* 0x000fe400078efcff */
[----:B------:R-:W-:-:S04]  /*17320*/  IADD3 R29, P1, R10, UR10, RZ ;  /* 0x0000000a0a1d7c10 */ /* 0x000fc8000ff3e0ff */
[----:B------:R-:W-:Y:S01]  /*17330*/  IADD3.X R25, R8, UR11, R11, P1, !PT ;  /* 0x0000000b08197c10 */ /* 0x000fe20008ffe40b */
[----:B------:R-:W-:-:S04]  /*17340*/  IMAD.MOV.U32 R8, RZ, RZ, -0xa0 ;  /* 0xffffff60ff087424 */ /* 0x000fc800078e00ff */
[----:B------:R-:W-:Y:S01]  /*17350*/  IMAD R8, R12, R8, UR40 ;  /* 0x000000280c087e24 */ /* 0x000fe2000f8e0208 */
[----:B------:R-:W-:-:S03]  /*17360*/  UMOV UR4, 0xffffffff ;  /* 0xffffffff00047882 */ /* 0x000fc60000000000 */
[----:B------:R-:W-:Y:S01]  /*17370*/  IMAD.IADD R8, R8, 0x1, -R15 ;  /* 0x0000000108087824 */ /* 0x000fe200078e0a0f */
[----:B------:R4:W-:Y:S04]  /*17380*/  STL [R1+0x4], R18 ;  /* 0x0000041201007387 */ /* 0x0009e80000100800 */
[----:B------:R-:W-:Y:S01]  /*17390*/  ISETP.GE.AND P5, PT, R8, 0x1, PT ;  /* 0x000000010800780c */ /* 0x000fe20003fa6270 */
[----:B----4-:R-:W-:Y:S01]  /*173a0*/  IMAD R18, R13, 0x2800, R14 ;  /* 0x000028000d127824 */ /* 0x010fe200078e020e */
[----:B------:R-:W-:Y:S11]  /*173b0*/  BRA.DIV UR4, `(.L_x_14295) ;  /* 0x0000004a044c7947 */ /* 0x000ff6000b800000 */
[----:B------:R-:W0:Y:S01]  /*173c0*/  S2R R11, SR_TID.X ;  /* 0x00000000000b7919 */ /* 0x000e220000002100 */
[----:B------:R-:W-:Y:S02]  /*173d0*/  ISETP.GE.AND P2, PT, R8, 0x81, PT ;  /* 0x000000810800780c */ /* 0x000fe40003f46270 */
[----:B------:R-:W-:Y:S01]  /*173e0*/  LOP3.LUT R16, R16, 0xffffffef, RZ, 0xc0, !PT ;  /* 0xffffffef10107812 */ /* 0x000fe200078ec0ff */
[----:B------:R-:W1:Y:S01]  /*173f0*/  SHFL.IDX PT, R10, R0, RZ, 0x1c1f ;  /* 0x001c1fff000a7589 */ /* 0x000e6200000e0000 */
[C---:B------:R-:W-:Y:S02]  /*17400*/  ISETP.GE.AND P4, PT, R8.reuse, 0x21, PT ;  /* 0x000000210800780c */ /* 0x040fe40003f86270 */
[----:B------:R-:W-:Y:S01]  /*17410*/  ISETP.GE.AND P3, PT, R8, 0x41, PT ;  /* 0x000000410800780c */ /* 0x000fe20003f66270 */
[----:B------:R-:W2:Y:S04]  /*17420*/  SHFL.IDX PT, R3, R2, RZ, 0x1c1f ;  /* 0x001c1fff02037589 */ /* 0x000ea800000e0000 */
[----:B------:R-:W3:Y:S02]  /*17430*/  SHFL.IDX PT, R12, R0, 0x1, 0x1c1f ;  /* 0x003c1f00000c7f89 */ /* 0x000ee400000e0000 */
[----:B------:R-:W-:Y:S01]  /*17440*/  @P2 LOP3.LUT R16, R16, 0x10, RZ, 0xfc, !PT ;  /* 0x0000001010102812 */ /* 0x000fe200078efcff */
[----:B0-----:R-:W-:-:S05]  /*17450*/  IMAD.SHL.U32 R14, R11, 0x10, RZ ;  /* 0x000000100b0e7824 */ /* 0x001fca00078e00ff */
[----:B------:R-:W-:-:S04]  /*17460*/  LOP3.LUT R14, R14, 0x30, RZ, 0xc0, !PT ;  /* 0x000000300e0e7812 */ /* 0x000fc800078ec0ff */
[----:B-1----:R-:W-:-:S05]  /*17470*/  IADD3 R10, P1, R14, R10, RZ ;  /* 0x0000000a0e0a7210 */ /* 0x002fca0007f3e0ff */
[----:B--2---:R-:W-:Y:S01]  /*17480*/  IMAD.X R11, RZ, RZ, R3, P1 ;  /* 0x000000ffff0b7224 */ /* 0x004fe200008e0603 */
[----:B------:R-:W-:Y:S01]  /*17490*/  ISETP.LT.OR P1, PT, R8, 0x1, P0 ;  /* 0x000000010800780c */ /* 0x000fe20000721670 */
[----:B------:R-:W-:-:S12]  /*174a0*/  IMAD.IADD R3, R17, 0x1, R18 ;  /* 0x0000000111037824 */ /* 0x000fd800078e0212 */
[----:B------:R0:W-:Y:S01]  /*174b0*/  LDGSTS.E.BYPASS.LTC128B.128 [R3+0x6000], desc[UR50][R10.64], !P1 ;  /* 0x060000000a037fae */ /* 0x0001e2000c901d72 */
[----:B---3--:R-:W-:-:S03]  /*174c0*/  IADD3 R12, P1, R14, R12, RZ ;  /* 0x0000000c0e0c7210 */ /* 0x008fc60007f3e0ff */
        /* <DEDUP_REMOVED lines=12> */
[----:B-1----:R-:W-:-:S03]  /*17590*/  IADD3 R10, P1, R14, R0, RZ ;  /* 0x000000000e0a7210 */ /* 0x002fc60007f3e0ff */
[----:B------:R0:W1:Y:S02]  /*175a0*/  SHFL.IDX PT, R0, R25, RZ, 0x1c1f ;  /* 0x001c1fff19007589 */ /* 0x00006400000e0000 */
[----:B------:R-:W-:Y:S01]  /*175b0*/  IMAD.X R11, RZ, RZ, R2, P1 ;  /* 0x000000ffff0b7224 */ /* 0x000fe200008e0602 */
[----:B------:R-:W-:-:S13]  /*175c0*/  ISETP.LT.OR P1, PT, R8, 0x61, P0 ;  /* 0x000000610800780c */ /* 0x000fda0000721670 */
[----:B------:R2:W-:Y:S01]  /*175d0*/  LDGSTS.E.BYPASS.LTC128B.128 [R3+0x7800], desc[UR50][R10.64], !P1 ;  /* 0x078000000a037fae */ /* 0x0005e2000c901d72 */
[----:B------:R-:W-:-:S03]  /*175e0*/  ISETP.GE.AND P1, PT, R8, 0x61, PT ;  /* 0x000000610800780c */ /* 0x000fc60003f26270 */
[----:B-12---:R0:W2:Y:S10]  /*175f0*/  SHFL.IDX PT, R10, R29, RZ, 0x1c1f ;  /* 0x001c1fff1d0a7589 */ /* 0x0060b400000e0000 */
.L_x_14384:
[----:B------:R-:W1:Y:S01]  /*17600*/  S2R R2, SR_TID.X ;  /* 0x0000000000027919 */ /* 0x000e620000002100 */
        /* <DEDUP_REMOVED lines=8> */
[----:B------:R1:W-:Y:S01]  /*17690*/  LDGSTS.E.BYPASS.LTC128B.128 [R3+0x8000], desc[UR50][R10.64], !P0 ;  /* 0x080000000a037fae */ /* 0x0003e2000c101d72 */
[----:B------:R-:W-:Y:S01]  /*176a0*/  PLOP3.LUT P0, PT, PT, PT, PT, 0x80, 0x0 ;  /* 0x000000000000781c */ /* 0x000fe20003f0f070 */
[----:B------:R-:W-:-:S12]  /*176b0*/  NOP ;  /* 0x0000000000007918 */ /* 0x000fd80000000000 */
.L_x_14296:
        /* <DEDUP_REMOVED lines=11> */
.L_x_14297:
[----:B------:R2:W-:Y:S01]  /*17770*/  SYNCS.ARRIVE.TRANS64.A1T0 RZ, [R7+URZ+0x13270], RZ ;  /* 0x013270ff07ff79a7 */ /* 0x0005e2000810003f */
[----:B------:R-:W-:Y:S05]  /*17780*/  @!P6 BRA `(.L_x_14298) ;  /* 0x000000000004e947 */ /* 0x000fea0003800000 */
[----:B------:R-:W-:Y:S01]  /*17790*/  BPT.TRAP 0x1 ;  /* 0x000000040000795c */ /* 0x000fe20000300000 */
.L_x_14298:
[----:B------:R-:W3:Y:S01]  /*177a0*/  LDL R0, [R1+0x2c] ;  /* 0x00002c0001007983 */ /* 0x000ee20000100800 */
[----:B------:R-:W-:Y:S01]  /*177b0*/  BSSY B0, `(.L_x_14299) ;  /* 0x0000003000007945 */ /* 0x000fe20003800000 */
[----:B---3--:R-:W3:Y:S03]  /*177c0*/  SYNCS.PHASECHK.TRANS64.TRYWAIT P0, [R7+URZ+0x13240], R0 ;  /* 0x01324000070075a7 */ /* 0x008ee6000800017f */
[----:B---3--:R-:W-:Y:S05]  /*177d0*/  @!P0 BRA `(.L_x_14300) ;  /* 0x0000004800d88947 */ /* 0x008fea0003800000 */
.L_x_14385:
[----:B------:R-:W-:Y:S05]  /*177e0*/  BSYNC B0 ;  /* 0x0000000000007941 */ /* 0x000fea0003800000 */
.L_x_14299:
[----:B---3--:R-:W3:Y:S01]  /*177f0*/  LDL.LU R0, [R1+0x8] ;  /* 0x0000080001007983 */ /* 0x008ee20000300800 */
[----:B------:R-:W-:Y:S01]  /*17800*/  ULDC.64 UR4, c[0x0][0x300] ;  /* 0x0000c00000047ab9 */ /* 0x000fe20000000a00 */
[----:B------:R-:W-:Y:S02]  /*17810*/  ULDC.64 UR6, c[0x0][0x310] ;  /* 0x0000c40000067ab9 */ /* 0x000fe40000000a00 */
[----:B------:R-:W4:Y:S04]  /*17820*/  LDL.LU R13, [R1+0x10] ;  /* 0x00001000010d7983 */ /* 0x000f280000300800 */
[----:B------:R-:W5:Y:S04]  /*17830*/  LDL.LU R8, [R1] ;  /* 0x0000000001087983 */ /* 0x000f680000300800 */
[----:B------:R-:W2:Y:S04]  /*17840*/  LDL.LU R12, [R1+0x4] ;  /* 0x00000400010c7983 */ /* 0x000ea80000300800 */
[----:B------:R-:W5:Y:S01]  /*17850*/  LDL R2, [R1+0x1c] ;  /* 0x00001c0001027983 */ /* 0x000f620000100800 */
[----:B-1----:R-:W-:-:S04]  /*17860*/  IMAD.WIDE.U32 R10, R6, UR4, RZ ;  /* 0x00000004060a7c25 */ /* 0x002fc8000f8e00ff */
[----:B---3--:R-:W-:-:S04]  /*17870*/  IMAD R0, R0, UR4, RZ ;  /* 0x0000000400007c24 */ /* 0x008fc8000f8e02ff */
[----:B------:R-:W-:-:S04]  /*17880*/  IMAD R0, R6, UR5, R0 ;  /* 0x0000000506007c24 */ /* 0x000fc8000f8e0200 */
[----:B------:R-:W-:Y:S02]  /*17890*/  IMAD.IADD R11, R11, 0x1, R0 ;  /* 0x000000010b0b7824 */ /* 0x000fe400078e0200 */
[----:B----4-:R-:W-:Y:S02]  /*178a0*/  IMAD R0, R13, UR6, RZ ;  /* 0x000000060d007c24 */ /* 0x010fe4000f8e02ff */
[----:B------:R-:W-:-:S04]  /*178b0*/  IMAD.WIDE.U32 R10, R5, UR6, R10 ;  /* 0x00000006050a7c25 */ /* 0x000fc8000f8e000a */
[----:B------:R-:W-:Y:S02]  /*178c0*/  IMAD R0, R5, UR7, R0 ;  /* 0x0000000705007c24 */ /* 0x000fe4000f8e0200 */
[----:B--2---:R-:W-:Y:S02]  /*178d0*/  IMAD R12, R12, UR6, RZ ;  /* 0x000000060c0c7c24 */ /* 0x004fe4000f8e02ff */
[----:B------:R-:W-:Y:S02]  /*178e0*/  IMAD.IADD R11, R11, 0x1, R0 ;  /* 0x000000010b0b7824 */ /* 0x000fe400078e0200 */
[----:B-----5:R-:W-:Y:S02]  /*178f0*/  IMAD R0, R8, UR4, RZ ;  /* 0x0000000408007c24 */ /* 0x020fe4000f8e02ff */
[----:B------:R-:W-:Y:S02]  /*17900*/  IMAD R12, R4, UR7, R12 ;  /* 0x00000007040c7c24 */ /* 0x000fe4000f8e020c */
[----:B------:R-:W-:-:S02]  /*17910*/  IMAD R0, R9, UR5, R0 ;  /* 0x0000000509007c24 */ /* 0x000fc4000f8e0200 */
[----:B------:R-:W-:Y:S01]  /*17920*/  IMAD.WIDE.U32 R8, R9, UR4, RZ ;  /* 0x0000000409087c25 */ /* 0x000fe2000f8e00ff */
[----:B------:R-:W-:-:S03]  /*17930*/  ULDC.64 UR4, c[0x0][0x308] ;  /* 0x0000c20000047ab9 */ /* 0x000fc60000000a00 */
[----:B------:R-:W-:Y:S02]  /*17940*/  IMAD.IADD R9, R9, 0x1, R0 ;  /* 0x0000000109097824 */ /* 0x000fe400078e0200 */
[----:B------:R-:W-:-:S04]  /*17950*/  IMAD.WIDE.U32 R10, R26, UR4, R10 ;  /* 0x000000041a0a7c25 */ /* 0x000fc8000f8e000a */
[----:B------:R-:W-:Y:S01]  /*17960*/  IMAD.WIDE.U32 R4, R4, UR6, R8 ;  /* 0x0000000604047c25 */ /* 0x000fe2000f8e0008 */
[----:B------:R-:W-:-:S03]  /*17970*/  ULDC.64 UR6, c[0x0][0x2e8] ;  /* 0x0000ba0000067ab9 */ /* 0x000fc60000000a00 */
        /* <DEDUP_REMOVED lines=12> */
[----:B------:R-:W-:Y:S04]  /*17a40*/  SHFL.IDX PT, R4, R0, RZ, 0x1c1f ;  /* 0x001c1fff00047589 */ /* 0x000fe800000e0000 */
[----:B------:R-:W-:Y:S01]  /*17a50*/  SHFL.IDX PT, R6, R6, RZ, 0x1c1f ;  /* 0x001c1fff06067589 */ /* 0x000fe200000e0000 */
[----:B-1----:R-:W-:-:S03]  /*17a60*/  IMAD.SHL.U32 R9, R5, 0x10, RZ ;  /* 0x0000001005097824 */ /* 0x002fc600078e00ff */
[----:B------:R-:W1:Y:S02]  /*17a70*/  SHFL.IDX PT, R5, R2, RZ, 0x1c1f ;  /* 0x001c1fff02057589 */ /* 0x000e6400000e0000 */
[----:B------:R-:W-:-:S04]  /*17a80*/  LOP3.LUT R9, R9, 0x30, RZ, 0xc0, !PT ;  /* 0x0000003009097812 */ /* 0x000fc800078ec0ff */
[C---:B--2---:R-:W-:Y:S02]  /*17a90*/  ISETP.GE.AND P2, PT, R9.reuse, R10, PT ;  /* 0x0000000a0900720c */ /* 0x044fe40003f46270 */
[----:B-1----:R-:W-:-:S05]  /*17aa0*/  @P5 IADD3 R5, P0, R9, R5, RZ ;  /* 0x0000000509055210 */ /* 0x002fca0007f1e0ff */
[----:B------:R-:W-:-:S05]  /*17ab0*/  @P5 IMAD.X R4, RZ, RZ, R4, P0 ;  /* 0x000000ffff045224 */ /* 0x000fca00000e0604 */
[----:B------:R-:W-:-:S04]  /*17ac0*/  @P5 LOP3.LUT R5, R5, R4, RZ, 0x3c, !PT ;  /* 0x0000000405055212 */ /* 0x000fc800078e3cff */
[----:B------:R-:W-:-:S04]  /*17ad0*/  @P5 LOP3.LUT R4, R5, R4, RZ, 0x3c, !PT ;  /* 0x0000000405045212 */ /* 0x000fc800078e3cff */
[----:B------:R-:W-:-:S05]  /*17ae0*/  @P5 LOP3.LUT R5, R5, R4, RZ, 0x3c, !PT ;  /* 0x0000000405055212 */ /* 0x000fca00078e3cff */
        /* <DEDUP_REMOVED lines=8> */
[----:B------:R1:W-:Y:S04]  /*17b70*/  @P4 LDGSTS.E.BYPASS.LTC128B.128 [R3+0xe800], desc[UR50][R4.64], !P2 ;  /* 0x0e80000004034fae */ /* 0x0003e8000d101d72 */
[----:B-1----:R-:W1:Y:S04]  /*17b80*/  SHFL.IDX PT, R5, R2, 0x2, 0x1c1f ;  /* 0x005c1f0002057f89 */ /* 0x002e6800000e0000 */
[----:B------:R-:W2:Y:S04]  /*17b90*/  SHFL.IDX PT, R4, R0, 0x2, 0x1c1f ;  /* 0x005c1f0000047f89 */ /* 0x000ea800000e0000 */
[----:B------:R-:W3:Y:S04]  /*17ba0*/  SHFL.IDX PT, R2, R2, 0x3, 0x1c1f ;  /* 0x007c1f0002027f89 */ /* 0x000ee800000e0000 */
[----:B------:R-:W4:Y:S01]  /*17bb0*/  SHFL.IDX PT, R0, R0, 0x3, 0x1c1f ;  /* 0x007c1f0000007f89 */ /* 0x000f2200000e0000 */
[----:B-1----:R-:W-:-:S05]  /*17bc0*/  @P3 IADD3 R5, P0, R9, R5, RZ ;  /* 0x0000000509053210 */ /* 0x002fca0007f1e0ff */
[----:B--2---:R-:W-:Y:S01]  /*17bd0*/  @P3 IMAD.X R4, RZ, RZ, R4, P0 ;  /* 0x000000ffff043224 */ /* 0x004fe200000e0604 */
[----:B---3--:R-:W-:-:S04]  /*17be0*/  @P1 IADD3 R2, P0, R9, R2, RZ ;  /* 0x0000000209021210 */ /* 0x008fc80007f1e0ff */
[----:B------:R-:W-:Y:S01]  /*17bf0*/  @P3 LOP3.LUT R5, R5, R4, RZ, 0x3c, !PT ;  /* 0x0000000405053212 */ /* 0x000fe200078e3cff */
[----:B----4-:R-:W-:-:S03]  /*17c00*/  @P1 IMAD.X R0, RZ, RZ, R0, P0 ;  /* 0x000000ffff001224 */ /* 0x010fc600000e0600 */
[----:B------:R-:W-:-:S04]  /*17c10*/  @P3 LOP3.LUT R4, R5, R4, RZ, 0x3c, !PT ;  /* 0x0000000405043212 */ /* 0x000fc800078e3cff */
[----:B------:R-:W-:-:S05]  /*17c20*/  @P3 LOP3.LUT R5, R5, R4, RZ, 0x3c, !PT ;  /* 0x0000000405053212 */ /* 0x000fca00078e3cff */
[----:B------:R1:W-:Y:S02]  /*17c30*/  @P3 LDGSTS.E.BYPASS.LTC128B.128 [R3+0xf000], desc[UR50][R4.64], !P2 ;  /* 0x0f00000004033fae */ /* 0x0003e4000d101d72 */
[----:B-1----:R-:W-:Y:S02]  /*17c40*/  @P1 IMAD.MOV.U32 R4, RZ, RZ, R2 ;  /* 0x000000ffff041224 */ /* 0x002fe400078e0002 */
[----:B------:R-:W-:-:S05]  /*17c50*/  @P1 IMAD.MOV.U32 R5, RZ, RZ, R0 ;  /* 0x000000ffff051224 */ /* 0x000fca00078e0000 */
[----:B------:R1:W-:Y:S04]  /*17c60*/  @P1 LDGSTS.E.BYPASS.LTC128B.128 [R3+0xf800], desc[UR50][R4.64], !P2 ;  /* 0x0f80000004031fae */ /* 0x0003e8000d101d72 */
[----:B-1----:R1:W2:Y:S02]  /*17c70*/  SHFL.IDX PT, R4, R8, RZ, 0x1c1f ;  /* 0x001c1fff08047589 */ /* 0x0022a400000e0000 */
.L_x_14397:
[----:B------:R-:W-:Y:S01]  /*17c80*/  LOP3.LUT P0, RZ, R16, 0x10, RZ, 0xc0, !PT ;  /* 0x0000001010ff7812 */ /* 0x000fe2000780c0ff */
[----:B------:R-:W-:-:S12]  /*17c90*/  BSSY B0, `(.L_x_14302) ;  /* 0x000000d000007945 */ /* 0x000fd80003800000 */
[----:B------:R-:W-:Y:S05]  /*17ca0*/  @!P0 BRA `(.L_x_14303) ;  /* 0x00000000002c8947 */ /* 0x000fea0003800000 */
[----:B------:R-:W3:Y:S01]  /*17cb0*/  S2R R0, SR_TID.X ;  /* 0x0000000000007919 */ /* 0x000ee20000002100 */
[----:B------:R-:W4:Y:S01]  /*17cc0*/  LDC R2, c[0x0][0x2f4] ;  /* 0x0000bd00ff027b82 */ /* 0x000f220000000800 */
[----:B---3--:R-:W-:-:S05]  /*17cd0*/  IMAD.SHL.U32 R0, R0, 0x10, RZ ;  /* 0x0000001000007824 */ /* 0x008fca00078e00ff */
[----:B------:R-:W-:-:S04]  /*17ce0*/  LOP3.LUT R0, R0, 0x30, RZ, 0xc0, !PT ;  /* 0x0000003000007812 */ /* 0x000fc800078ec0ff */
[C---:B----4-:R-:W-:Y:S02]  /*17cf0*/  ISETP.GE.AND P1, PT, R0.reuse, R2, PT ;  /* 0x000000020000720c */ /* 0x050fe40003f26270 */
[----:B--2---:R-:W-:-:S05]  /*17d00*/  IADD3 R4, P0, R0, R4, RZ ;  /* 0x0000000400047210 */ /* 0x004fca0007f1e0ff */
[----:B------:R-:W-:-:S06]  /*17d10*/  IMAD.X R5, RZ, RZ, R6, P0 ;  /* 0x000000ffff057224 */ /* 0x000fcc00000e0606 */
[----:B------:R-:W-:Y:S01]  /*17d20*/  @!PT LDS RZ, [RZ] ;  /* 0x00000000fffff984 */ /* 0x000fe20000000800 */
[----:B------:R-:W-:Y:S01]  /*17d30*/  @!PT LDS RZ, [RZ] ;  /* 0x00000000fffff984 */ /* 0x000fe20000000800 */
[----:B------:R-:W-:Y:S01]  /*17d40*/  @!PT LDS RZ, [RZ] ;  /* 0x00000000fffff984 */ /* 0x000fe20000000800 */
[----:B------:R3:W-:Y:S02]  /*17d50*/  LDGSTS.E.BYPASS.LTC128B.128 [R3+0x10000], desc[UR50][R4.64], !P1 ;  /* 0x1000000004037fae */ /* 0x0007e4000c901d72 */
.L_x_14303:
[----:B------:R-:W-:Y:S05]  /*17d60*/  BSYNC B0 ;  /* 0x0000000000007941 */ /* 0x000fea0003800000 */
.L_x_14302:
[----:B------:R-:W-:Y:S01]  /*17d70*/  NOP ;  /* 0x0000000000007918 */ /* 0x000fe20000000000 */
[----:B------:R-:W-:-:S13]  /*17d80*/  PLOP3.LUT P0, PT, PT, PT, PT, 0x80, 0x0 ;  /* 0x000000000000781c */ /* 0x000fda0003f0f070 */
.L_x_14304:
        /* <DEDUP_REMOVED lines=11> */
.L_x_14305:
[----:B------:R4:W-:Y:S02]  /*17e40*/  SYNCS.ARRIVE.TRANS64.A1T0 RZ, [R7+URZ+0x13230], RZ ;  /* 0x013230ff07ff79a7 */ /* 0x0009e4000810003f */
[----:B------:R-:W-:Y:S05]  /*17e50*/  WARPSYNC.ALL ;  /* 0x0000000000007948 */ /* 0x000fea0003800000 */
[----:B------:R-:W-:Y:S01]  /*17e60*/  VIADD R0, R17, 0xb000 ;  /* 0x0000b00011007836 */ /* 0x000fe20000000000 */
[----:B------:R-:W-:Y:S01]  /*17e70*/  SHF.R.S32.HI R18, RZ, 0x1f, R28 ;  /* 0x0000001fff127819 */ /* 0x000fe2000001141c */
[----:B------:R-:W-:Y:S01]  /*17e80*/  ULDC.64 UR4, c[0x0][0x298] ;  /* 0x0000a60000047ab9 */ /* 0x000fe20000000a00 */
[----:B------:R-:W-:Y:S01]  /*17e90*/  BSSY B6, `(.L_x_14306) ;  /* 0x0000018000067945 */ /* 0x000fe20003800000 */
[----:B------:R-:W-:Y:S01]  /*17ea0*/  BAR.SYNC.DEFER_BLOCKING 0x8, 0x200 ;  /* 0x0208000000007b1d */ /* 0x000fe20000010000 */
[----:B------:R-:W-:Y:S01]  /*17eb0*/  LOP3.LUT P0, RZ, R0, 0x1bf, RZ, 0xc0, !PT ;  /* 0x000001bf00ff7812 */ /* 0x000fe2000780c0ff */
[----:B------:R-:W-:-:S04]  /*17ec0*/  IMAD R18, R18, UR4, RZ ;  /* 0x0000000412127c24 */ /* 0x000fc8000f8e02ff */
[C---:B------:R-:W-:Y:S02]  /*17ed0*/  IMAD R18, R28.reuse, UR5, R18 ;  /* 0x000000051c127c24 */ /* 0x040fe4000f8e0212 */
[----:B0-----:R-:W-:-:S04]  /*17ee0*/  IMAD.WIDE.U32 R28, R28, UR4, RZ ;  /* 0x000000041c1c7c25 */ /* 0x001fc8000f8e00ff */
[----:B------:R-:W-:Y:S02]  /*17ef0*/  IMAD.IADD R18, R29, 0x1, R18 ;  /* 0x000000011d127824 */ /* 0x000fe400078e0212 */
[----:B------:R-:W-:Y:S05]  /*17f00*/  @!P0 BRA `(.L_x_14307) ;  /* 0x0000000000408947 */ /* 0x000fea0003800000 */
[----:B------:R-:W-:Y:S01]  /*17f10*/  MOV R2, 0x0 ;  /* 0x0000000000027802 */ /* 0x000fe20000000f00 */
[----:B------:R-:W-:Y:S01]  /*17f20*/  ULDC.64 UR6, c[0x4][0x1b0] ;  /* 0x01006c0000067ab9 */ /* 0x000fe20000000a00 */
[----:B------:R-:W-:Y:S01]  /*17f30*/  ULDC.64 UR8, c[0x4][0x1b8] ;  /* 0x01006e0000087ab9 */ /* 0x000fe20000000a00 */
[----:B------:R-:W-:Y:S01]  /*17f40*/  ULDC.64 UR4, c[0x4][0x28] ;  /* 0x01000a0000047ab9 */ /* 0x000fe20000000a00 */
[----:B--23--:R-:W-:Y:S02]  /*17f50*/  IMAD.U32 R4, RZ, RZ, UR6 ;  /* 0x00000006ff047e24 */ /* 0x00cfe4000f8e00ff */
[----:B------:R-:W0:Y:S01]  /*17f60*/  LDC.64 R2, c[0x4][R2] ;  /* 0x0100000002027b82 */ /* 0x000e220000000a00 */
[----:B------:R-:W-:Y:S02]  /*17f70*/  IMAD.U32 R5, RZ, RZ, UR7 ;  /* 0x00000007ff057e24 */ /* 0x000fe4000f8e00ff */
[----:B------:R-:W-:Y:S02]  /*17f80*/  IMAD.U32 R6, RZ, RZ, UR8 ;  /* 0x00000008ff067e24 */ /* 0x000fe4000f8e00ff */
[----:B----4-:R-:W-:-:S02]  /*17f90*/  IMAD.U32 R7, RZ, RZ, UR9 ;  /* 0x00000009ff077e24 */ /* 0x010fc4000f8e00ff */
[----:B------:R-:W-:Y:S02]  /*17fa0*/  IMAD.U32 R10, RZ, RZ, UR4 ;  /* 0x00000004ff0a7e24 */ /* 0x000fe4000f8e00ff */
[----:B------:R-:W-:Y:S02]  /*17fb0*/  IMAD.U32 R11, RZ, RZ, UR5 ;  /* 0x00000005ff0b7e24 */ /* 0x000fe4000f8e00ff */
[----:B-1----:R-:W-:Y:S02]  /*17fc0*/  IMAD.MOV.U32 R8, RZ, RZ, 0x70 ;  /* 0x00000070ff087424 */ /* 0x002fe400078e00ff */
[----:B------:R-:W-:Y:S02]  /*17fd0*/  IMAD.MOV.U32 R12, RZ, RZ, 0x1 ;  /* 0x00000001ff0c7424 */ /* 0x000fe400078e00ff */
[----:B------:R-:W-:-:S07]  /*17fe0*/  IMAD.MOV.U32 R13, RZ, RZ, RZ ;  /* 0x000000ffff0d7224 */ /* 0x000fce00078e00ff */
[----:B------:R-:W-:-:S07]  /*17ff0*/  LEPC R20, `(.L_x_14307) ;  /* 0x000000001014794e */ /* 0x000fce0000000000 */
[----:B0-----:R-:W-:Y:S05]  /*18000*/  CALL.ABS.NOINC R2 ;  /* 0x0000000002007343 */ /* 0x001fea0003c00000 */
.L_x_14307:
[----:B------:R-:W-:Y:S05]  /*18010*/  BSYNC B6 ;  /* 0x0000000000067941 */ /* 0x000fea0003800000 */
.L_x_14306:
[----:B------:R-:W4:Y:S01]  /*18020*/  LDL R20, [R1+0x1c] ;  /* 0x00001c0001147983 */ /* 0x000f220000100800 */
[----:B---3--:R-:W-:Y:S01]  /*18030*/  IMAD.MOV.U32 R3, RZ, RZ, R18 ;  /* 0x000000ffff037224 */ /* 0x008fe200078e0012 */
[----:B------:R-:W-:Y:S01]  /*18040*/  ULDC.64 UR4, c[0x0][0x2d8] ;  /* 0x0000b60000047ab9 */ /* 0x000fe20000000a00 */
[----:B------:R-:W-:Y:S01]  /*18050*/  IMAD.MOV.U32 R2, RZ, RZ, R28 ;  /* 0x000000ffff027224 */ /* 0x000fe200078e001c */
[----:B------:R0:W5:Y:S01]  /*18060*/  LDL R18, [R1+0x30] ;  /* 0x0000300001127983 */ /* 0x0001620000100800 */
[----:B------:R-:W-:Y:S01]  /*18070*/  UISETP.NE.AND UP0, UPT, UR46, URZ, UPT ;  /* 0x0000003f2e00728c */ /* 0x000fe2000bf05270 */
[----:B------:R-:W-:Y:S01]  /*18080*/  LOP3.LUT P6, RZ, R16, 0x20, RZ, 0xc0, !PT ;  /* 0x0000002010ff7812 */ /* 0x000fe200078cc0ff */
[----:B------:R-:W-:Y:S01]  /*18090*/  IMAD.WIDE.U32 R2, R26, UR4, R2 ;  /* 0x000000041a027c25 */ /* 0x000fe2000f8e0002 */
[----:B------:R-:W3:Y:S01]  /*180a0*/  LDC R9, c[0x0][0x448] ;  /* 0x00011200ff097b82 */ /* 0x000ee20000000800 */
[----:B------:R-:W-:Y:S01]  /*180b0*/  ULDC.64 UR6, c[0x0][0x2c8] ;  /* 0x0000b20000067ab9 */ /* 0x000fe20000000a00 */
[----:B--2---:R-:W-:Y:S01]  /*180c0*/  SEL R4, R27, RZ, !P6 ;  /* 0x000000ff1b047207 */ /* 0x004fe20007000000 */
[----:B------:R-:W-:Y:S01]  /*180d0*/  ULDC.64 UR8, c[0x0][0x280] ;  /* 0x0000a00000087ab9 */ /* 0x000fe20000000a00 */
[----:B------:R-:W-:-:S02]  /*180e0*/  PLOP3.LUT P0, PT, PT, PT, UP0, 0x80, 0x0 ;  /* 0x000000000000781c */ /* 0x000fc40003f0f008 */
[----:B------:R-:W-:Y:S02]  /*180f0*/  PLOP3.LUT P1, PT, PT, PT, UP0, 0x80, 0x0 ;  /* 0x000000000000781c */ /* 0x000fe40003f2f008 */
[----:B------:R-:W-:Y:S01]  /*18100*/  @UP0 ULDC UR10, c[0x0][0x44c] ;  /* 0x00011300000a0ab9 */ /* 0x000fe20000000800 */
[----:B----4-:R-:W-:Y:S02]  /*18110*/  IMAD R0, R20, UR4, RZ ;  /* 0x0000000414007c24 */ /* 0x010fe4000f8e02ff */
[----:B------:R-:W2:Y:S02]  /*18120*/  S2R R20, SR_TID.X ;  /* 0x0000000000147919 */ /* 0x000ea40000002100 */
[----:B------:R-:W-:Y:S01]  /*18130*/  IMAD R0, R26, UR5, R0 ;  /* 0x000000051a007c24 */ /* 0x000fe2000f8e0200 */
[----:B------:R-:W-:-:S03]  /*18140*/  ULDC.64 UR4, c[0x0][0x2e0] ;  /* 0x0000b80000047ab9 */ /* 0x000fc60000000a00 */
[----:B------:R-:W-:Y:S01]  /*18150*/  IMAD.IADD R3, R3, 0x1, R0 ;  /* 0x0000000103037824 */ /* 0x000fe200078e0200 */
[----:B------:R-:W-:Y:S01]  /*18160*/  SHF.R.S32.HI R0, RZ, 0x1f, R27 ;  /* 0x0000001fff007819 */ /* 0x000fe2000001141b */
[----:B------:R-:W-:-:S03]  /*18170*/  IMAD.WIDE.U32 R2, R4, UR4, R2 ;  /* 0x0000000404027c25 */ /* 0x000fc6000f8e0002 */
[----:B------:R-:W-:-:S05]  /*18180*/  SEL R0, R0, RZ, !P6 ;  /* 0x000000ff00007207 */ /* 0x000fca0007000000 */
[----:B------:R-:W-:Y:S01]  /*18190*/  IMAD R0, R0, UR4, RZ ;  /* 0x0000000400007c24 */ /* 0x000fe2000f8e02ff */
[----:B------:R-:W-:-:S03]  /*181a0*/  @UP0 ULDC UR4, c[0x0][0x44c] ;  /* 0x0001130000040ab9 */ /* 0x000fc60000000800 */
[----:B------:R-:W-:-:S04]  /*181b0*/  IMAD R0, R4, UR5, R0 ;  /* 0x0000000504007c24 */ /* 0x000fc8000f8e0200 */
[----:B------:R-:W-:Y:S01]  /*181c0*/  IMAD.IADD R3, R3, 0x1, R0 ;  /* 0x0000000103037824 */ /* 0x000fe200078e0200 */
[C---:B--2---:R-:W-:Y:S01]  /*181d0*/  LOP3.LUT R21, R20.reuse, 0x7f, RZ, 0xc0, !PT ;  /* 0x0000007f14157812 */ /* 0x044fe200078ec0ff */
        /* <DEDUP_REMOVED lines=8> */
[----:B------:R-:W-:-:S03]  /*18260*/  ULDC.64 UR4, c[0x0][0x2d0] ;  /* 0x0000b40000047ab9 */ /* 0x000fc60000000a00 */
[----:B------:R-:W-:-:S05]  /*18270*/  SHF.R.S32.HI R0, RZ, 0x1f, R4 ;  /* 0x0000001fff007819 */ /* 0x000fca0000011404 */
[----:B------:R-:W-:-:S04]  /*18280*/  IMAD R0, R0, UR4, RZ ;  /* 0x0000000400007c24 */ /* 0x000fc8000f8e02ff */
[C---:B------:R-:W-:Y:S02]  /*18290*/  IMAD R7, R4.reuse, UR5, R0 ;  /* 0x0000000504077c24 */ /* 0x040fe4000f8e0200 */
[----:B------:R-:W-:Y:S02]  /*182a0*/  IMAD.MOV R0, RZ, RZ, -R4 ;  /* 0x000000ffff007224 */ /* 0x000fe400078e0a04 */
[----:B------:R-:W-:-:S04]  /*182b0*/  IMAD.WIDE.U32 R4, R4, UR4, R2 ;  /* 0x0000000404047c25 */ /* 0x000fc8000f8e0002 */
[----:B---3--:R-:W-:Y:S02]  /*182c0*/  IMAD R0, R9, R0, R6 ;  /* 0x0000000009007224 */ /* 0x008fe400078e0206 */
[----:B------:R-:W-:-:S03]  /*182d0*/  IMAD.IADD R5, R5, 0x1, R7 ;  /* 0x0000000105057824 */ /* 0x000fc600078e0207 */
[----:B------:R-:W-:Y:S01]  /*182e0*/  SHF.R.S32.HI R7, RZ, 0x1f, R0 ;  /* 0x0000001fff077819 */ /* 0x000fe20000011400 */
[----:B------:R-:W-:-:S04]  /*182f0*/  IMAD.WIDE.U32 R4, R0, UR6, R4 ;  /* 0x0000000600047c25 */ /* 0x000fc8000f8e0004 */
[----:B------:R-:W-:-:S04]  /*18300*/  IMAD R7, R7, UR6, RZ ;  /* 0x0000000607077c24 */ /* 0x000fc8000f8e02ff */
[----:B------:R-:W-:Y:S01]  /*18310*/  IMAD R7, R0, UR7, R7 ;  /* 0x0000000700077c24 */ /* 0x000fe2000f8e0207 */
[----:B------:R-:W-:-:S04]  /*18320*/  IADD3 R0, P0, R4, UR8, RZ ;  /* 0x0000000804007c10 */ /* 0x000fc8000ff1e0ff */
[----:B------:R-:W-:Y:S02]  /*18330*/  IADD3.X R4, R5, UR9, R7, P0, !PT ;  /* 0x0000000905047c10 */ /* 0x000fe400087fe407 */
[----:B------:R-:W-:Y:S02]  /*18340*/  PLOP3.LUT P0, PT, PT, PT, UP0, 0x80, 0x0 ;  /* 0x000000000000781c */ /* 0x000fe40003f0f008 */
[----:B------:R-:W-:Y:S01]  /*18350*/  PLOP3.LUT P1, PT, PT, PT, UP0, 0x80, 0x0 ;  /* 0x000000000000781c */ /* 0x000fe20003f2f008 */
[----:B------:R-:W-:Y:S01]  /*18360*/  VIADD R5, R6, 0x80 ;  /* 0x0000008006057836 */ /* 0x000fe20000000000 */
[----:B------:R-:W2:Y:S03]  /*18370*/  S2R R21, SR_TID.X ;  /* 0x0000000000157919 */ /* 0x000ea60000002100 */
[----:B------:R-:W-:-:S06]  /*18380*/  IMAD.MOV.U32 R6, RZ, RZ, R5 ;  /* 0x000000ffff067224 */ /* 0x000fcc00078e0005 */
[----:B------:R-:W-:Y:S01]  /*18390*/  @P0 IMAD.HI.U32 R7, R5, UR10, RZ ;  /* 0x0000000a05070c27 */ /* 0x000fe2000f8e00ff */
[----:B------:R-:W-:-:S04]  /*183a0*/  @UP0 ULDC UR10, c[0x0][0x450] ;  /* 0x00011400000a0ab9 */ /* 0x000fc80000000800 */
        /* <DEDUP_REMOVED lines=8> */
[----:B------:R-:W-:-:S03]  /*18430*/  SHF.R.S32.HI R6, RZ, 0x1f, R5 ;  /* 0x0000001fff067819 */ /* 0x000fc60000011405 */
[----:B------:R-:W-:Y:S02]  /*18440*/  IMAD.IADD R3, R3, 0x1, R7 ;  /* 0x0000000103037824 */ /* 0x000fe400078e0207 */
[----:B------:R-:W-:Y:S02]  /*18450*/  IMAD R6, R6, UR6, RZ ;  /* 0x0000000606067c24 */ /* 0x000fe4000f8e02ff */
[----:B------:R-:W-:-:S04]  /*18460*/  IMAD.WIDE.U32 R2, R5, UR6, R2 ;  /* 0x0000000605027c25 */ /* 0x000fc8000f8e0002 */
[----:B--2---:R-:W-:Y:S01]  /*18470*/  IMAD.SHL.U32 R20, R21, 0x10, RZ ;  /* 0x0000001015147824 */ /* 0x004fe200078e00ff */
[----:B------:R-:W-:Y:S01]  /*18480*/  IADD3 R2, P0, R2, UR8, RZ ;  /* 0x0000000802027c10 */ /* 0x000fe2000ff1e0ff */
[----:B------:R-:W-:-:S03]  /*18490*/  IMAD R6, R5, UR7, R6 ;  /* 0x0000000705067c24 */ /* 0x000fc6000f8e0206 */
[----:B------:R-:W-:Y:S02]  /*184a0*/  LOP3.LUT R20, R20, 0x30, RZ, 0xc0, !PT ;  /* 0x0000003014147812 */ /* 0x000fe400078ec0ff */
[----:B------:R-:W-:Y:S02]  /*184b0*/  IADD3.X R6, R3, UR9, R6, P0, !PT ;  /* 0x0000000903067c10 */ /* 0x000fe400087fe406 */
[----:B------:R-:W-:Y:S01]  /*184c0*/  ISETP.GE.AND P0, PT, R20, UR4, PT ;  /* 0x0000000414007c0c */ /* 0x000fe2000bf06270 */
[----:B------:R-:W-:Y:S01]  /*184d0*/  UMOV UR4, 0xffffffff ;  /* 0xffffffff00047882 */ /* 0x000fe20000000000 */
[----:B------:R-:W-:-:S04]  /*184e0*/  LOP3.LUT R21, R21, 0x7f, RZ, 0xc0, !PT ;  /* 0x0000007f15157812 */ /* 0x000fc800078ec0ff */
[----:B------:R-:W-:Y:S01]  /*184f0*/  SHF.R.U32.HI R21, RZ, 0x2, R21 ;  /* 0x00000002ff157819 */ /* 0x000fe20000011615 */
[----:B0-----:R-:W-:Y:S06]  /*18500*/  BRA.DIV UR4, `(.L_x_14308) ;  /* 0x0000004604407947 */ /* 0x001fec000b800000 */
[----:B-1----:R-:W0:Y:S01]  /*18510*/  SHFL.IDX PT, R8, R0, RZ, 0x1c1f ;  /* 0x001c1fff00087589 */ /* 0x002e2200000e0000 */
[----:B------:R-:W-:Y:S02]  /*18520*/  IMAD R5, R9, UR37, RZ ;  /* 0x0000002509057c24 */ /* 0x000fe4000f8e02ff */
[----:B------:R-:W-:Y:S01]  /*18530*/  VIADD R3, R21, UR38 ;  /* 0x0000002615037c36 */ /* 0x000fe20008000000 */
[----:B------:R-:W1:Y:S04]  /*18540*/  SHFL.IDX PT, R7, R4, RZ, 0x1c1f ;  /* 0x001c1fff04077589 */ /* 0x000e6800000e0000 */
[----:B------:R-:W-:-:S13]  /*18550*/  ISETP.GE.AND P2, PT, R3, R5, PT ;  /* 0x000000050300720c */ /* 0x000fda0003f46270 */
[----:B0-----:R-:W-:-:S05]  /*18560*/  @!P2 IADD3 R8, P1, R20, R8, RZ ;  /* 0x000000081408a210 */ /* 0x001fca0007f3e0ff */
[----:B-1----:R-:W-:-:S04]  /*18570*/  @!P2 IMAD.X R7, RZ, RZ, R7, P1 ;  /* 0x000000ffff07a224 */ /* 0x002fc800008e0607 */
[----:B------:R-:W-:Y:S02]  /*18580*/  @!P2 IMAD.MOV.U32 R9, RZ, RZ, R7 ;  /* 0x000000ffff09a224 */ /* 0x000fe400078e0007 */
[----:B------:R-:W-:-:S03]  /*18590*/  VIADD R7, R3, 0x20 ;  /* 0x0000002003077836 */ /* 0x000fc60000000000 */
[----:B------:R-:W-:Y:S01]  /*185a0*/  @!PT LDS RZ, [RZ] ;  /* 0x00000000fffff984 */ /* 0x000fe20000000800 */
[----:B-----5:R0:W-:Y:S02]  /*185b0*/  @!P2 LDGSTS.E.BYPASS.LTC128B.128 [R18+0xb000], desc[UR50][R8.64], !P0 ;  /* 0x0b0000000812afae */ /* 0x0201e4000c101d72 */
        /* <DEDUP_REMOVED lines=10> */
[----:B------:R-:W-:Y:S04]  /*18660*/  SHFL.IDX PT, R4, R4, 0x3, 0x1c1f ;  /* 0x007c1f0004047f89 */ /* 0x000fe800000e0000 */
[----:B0-----:R-:W0:Y:S04]  /*18670*/  SHFL.IDX PT, R8, R0, 0x2, 0x1c1f ;  /* 0x005c1f0000087f89 */ /* 0x001e2800000e0000 */
[----:B------:R-:W1:Y:S01]  /*18680*/  SHFL.IDX PT, R0, R0, 0x3, 0x1c1f ;  /* 0x007c1f0000007f89 */ /* 0x000e6200000e0000 */
[----:B0-----:R-:W-:-:S05]  /*18690*/  @!P2 IADD3 R8, P1, R20, R8, RZ ;  /* 0x000000081408a210 */ /* 0x001fca0007f3e0ff */
[----:B------:R-:W-:-:S04]  /*186a0*/  @!P2 IMAD.X R7, RZ, RZ, R7, P1 ;  /* 0x000000ffff07a224 */ /* 0x000fc800008e0607 */
[----:B------:R-:W-:Y:S02]  /*186b0*/  @!P2 IMAD.MOV.U32 R9, RZ, RZ, R7 ;  /* 0x000000ffff09a224 */ /* 0x000fe400078e0007 */
[----:B------:R-:W-:-:S03]  /*186c0*/  VIADD R7, R3, 0x60 ;  /* 0x0000006003077836 */ /* 0x000fc60000000000 */
[----:B------:R0:W-:Y:S02]  /*186d0*/  @!P2 LDGSTS.E.BYPASS.LTC128B.128 [R18+0xc000], desc[UR50][R8.64], !P0 ;  /* 0x0c0000000812afae */ /* 0x0001e4000c101d72 */
[----:B------:R-:W-:-:S13]  /*186e0*/  ISETP.GE.AND P2, PT, R7, R5, PT ;  /* 0x000000050700720c */ /* 0x000fda0003f46270 */
[----:B-1----:R-:W-:-:S05]  /*186f0*/  @!P2 IADD3 R0, P1, R20, R0, RZ ;  /* 0x000000001400a210 */ /* 0x002fca0007f3e0ff */
[----:B------:R-:W-:Y:S02]  /*18700*/  @!P2 IMAD.X R4, RZ, RZ, R4, P1 ;  /* 0x000000ffff04a224 */ /* 0x000fe400008e0604 */
[----:B0-----:R-:W-:Y:S02]  /*18710*/  @!P2 IMAD.MOV.U32 R8, RZ, RZ, R0 ;  /* 0x000000ffff08a224 */ /* 0x001fe400078e0000 */
[----:B------:R-:W-:Y:S02]  /*18720*/  @!P2 IMAD.MOV.U32 R9, RZ, RZ, R4 ;  /* 0x000000ffff09a224 */ /* 0x000fe400078e0004 */
[----:B------:R-:W-:-:S03]  /*18730*/  VIADD R0, R3, 0x80 ;  /* 0x0000008003007836 */ /* 0x000fc60000000000 */
[----:B------:R0:W-:Y:S02]  /*18740*/  @!P2 LDGSTS.E.BYPASS.LTC128B.128 [R18+0xc800], desc[UR50][R8.64], !P0 ;  /* 0x0c8000000812afae */ /* 0x0001e4000c101d72 */
[----:B------:R-:W-:Y:S02]  /*18750*/  ISETP.GE.AND P2, PT, R0, R5, PT ;  /* 0x000000050000720c */ /* 0x000fe40003f46270 */
[----:B------:R-:W-:Y:S04]  /*18760*/  SHFL.IDX PT, R0, R6, RZ, 0x1c1f ;  /* 0x001c1fff06007589 */ /* 0x000fe800000e0000 */
[----:B------:R-:W-:Y:S04]  /*18770*/  SHFL.IDX PT, R6, R6, 0x1, 0x1c1f ;  /* 0x003c1f0006067f89 */ /* 0x000fe800000e0000 */
[----:B0-----:R-:W0:Y:S04]  /*18780*/  SHFL.IDX PT, R8, R2, RZ, 0x1c1f ;  /* 0x001c1fff02087589 */ /* 0x001e2800000e0000 */
[----:B------:R-:W1:Y:S01]  /*18790*/  SHFL.IDX PT, R2, R2, 0x1, 0x1c1f ;  /* 0x003c1f0002027f89 */ /* 0x000e6200000e0000 */
[----:B0-----:R-:W-:-:S05]  /*187a0*/  @!P2 IADD3 R8, P1, R20, R8, RZ ;  /* 0x000000081408a210 */ /* 0x001fca0007f3e0ff */
[----:B------:R-:W-:-:S04]  /*187b0*/  @!P2 IMAD.X R0, RZ, RZ, R0, P1 ;  /* 0x000000ffff00a224 */ /* 0x000fc800008e0600 */
[----:B------:R-:W-:-:S05]  /*187c0*/  @!P2 IMAD.MOV.U32 R9, RZ, RZ, R0 ;  /* 0x000000ffff09a224 */ /* 0x000fca00078e0000 */
[----:B-1----:R0:W-:Y:S02]  /*187d0*/  @!P2 LDGSTS.E.BYPASS.LTC128B.128 [R18+0xd000], desc[UR50][R8.64], !P0 ;  /* 0x0d0000000812afae */ /* 0x0021e4000c101d72 */
.L_x_14410:
[----:B------:R-:W-:-:S05]  /*187e0*/  VIADD R3, R3, 0xa0 ;  /* 0x000000a003037836 */ /* 0x000fca0000000000 */
        /* <DEDUP_REMOVED lines=9> */
.L_x_14309:
        /* <DEDUP_REMOVED lines=18> */
.L_x_14411:
[----:B------:R-:W-:Y:S05]  /*189a0*/  BSYNC B0 ;  /* 0x0000000000007941 */ /* 0x000fea0003800000 */
.L_x_14310:
[----:B------:R-:W-:-:S04]  /*189b0*/  UIADD3 UR4, UR41, -0x2, URZ ;  /* 0xfffffffe29047890 */ /* 0x000fc8000fffe03f */
[----:B------:R-:W-:-:S06]  /*189c0*/  UISETP.GE.AND UP0, UPT, UR4, UR42, UPT ;  /* 0x0000002a0400728c */ /* 0x000fcc000bf06270 */
[----:B------:R-:W-:-:S13]  /*189d0*/  PLOP3.LUT P0, PT, PT, PT, UP0, 0x80, 0x0 ;  /* 0x000000000000781c */ /* 0x000fda0003f0f008 */
[----:B------:R-:W-:Y:S05]  /*189e0*/  @!P0 BRA `(.L_x_14312) ;  /* 0x0000001400a48947 */ /* 0x000fea0003800000 */
[----:B-1----:R-:W-:Y:S01]  /*189f0*/  IMAD.U32 R0, RZ, RZ, UR4 ;  /* 0x00000004ff007e24 */ /* 0x002fe2000f8e00ff */
[----:B------:R1:W5:Y:S04]  /*18a00*/  LDL.LU R21, [R1+0xc] ;  /* 0x00000c0001157983 */ /* 0x0003680000300800 */
[----:B------:R1:W5:Y:S04]  /*18a10*/  LDL.LU R25, [R1+0x18] ;  /* 0x0000180001197983 */ /* 0x0003680000300800 */
[----:B------:R1:W-:Y:S02]  /*18a20*/  STL [R1+0x10], R0 ;  /* 0x0000100001007387 */ /* 0x0003e40000100800 */
.L_x_14332:
[----:B--2---:R-:W2:Y:S01]  /*18a30*/  LDL R12, [R1+0x20] ;  /* 0x00002000010c7983 */ /* 0x004ea20000100800 */
[----:B------:R-:W3:Y:S03]  /*18a40*/  LDC R2, c[0x0][0x430] ;  /* 0x00010c00ff027b82 */ /* 0x000ee60000000800 */
[----:B------:R-:W4:Y:S04]  /*18a50*/  LDL R10, [R1+0x14] ;  /* 0x00001400010a7983 */ /* 0x000f280000100800 */
[----:B------:R-:W2:Y:S01]  /*18a60*/  LDL.LU R11, [R1+0x10] ;  /* 0x00001000010b7983 */ /* 0x000ea20000300800 */
[----:B0-----:R-:W-:Y:S01]  /*18a70*/  IMAD.MOV.U32 R8, RZ, RZ, 0xa0 ;  /* 0x000000a0ff087424 */ /* 0x001fe200078e00ff */
[----:B------:R-:W-:Y:S05]  /*18a80*/  YIELD ;  /* 0x0000000000007946 */ /* 0x000fea0003800000 */
[----:B-1----:R-:W0:Y:S01]  /*18a90*/  S2R R0, SR_TID.X ;  /* 0x0000000000007919 */ /* 0x002e220000002100 */
[----:B------:R-:W-:Y:S01]  /*18aa0*/  ULDC.64 UR6, c[0x0][0x428] ;  /* 0x00010a0000067ab9 */ /* 0x000fe20000000a00 */
[----:B------:R-:W-:Y:S01]  /*18ab0*/  ULDC.64 UR8, c[0x0][0x418] ;  /* 0x0001060000087ab9 */ /* 0x000fe20000000a00 */
[----:B------:R-:W-:Y:S01]  /*18ac0*/  ULDC UR4, c[0x0][0x430] ;  /* 0x00010c0000047ab9 */ /* 0x000fe20000000800 */
[----:B------:R-:W1:Y:S01]  /*18ad0*/  S2R R5, SR_TID.X ;  /* 0x0000000000057919 */ /* 0x000e620000002100 */
[----:B------:R-:W1:Y:S01]  /*18ae0*/  S2R R7, SR_TID.X ;  /* 0x0000000000077919 */ /* 0x000e620000002100 */
[----:B---3--:R-:W-:-:S13]  /*18af0*/  ISETP.NE.AND P0, PT, R2, 0x1, PT ;  /* 0x000000010200780c */ /* 0x008fda0003f05270 */
[----:B------:R-:W3:Y:S08]  /*18b00*/  @P0 LDC R6, c[0x0][0x434] ;  /* 0x00010d00ff060b82 */ /* 0x000ef00000000800 */
[----:B------:R-:W3:Y:S01]  /*18b10*/  @P0 LDC R3, c[0x0][0x434] ;  /* 0x00010d00ff030b82 */ /* 0x000ee20000000800 */
[----:B0-----:R-:W-:-:S04]  /*18b20*/  LOP3.LUT R0, R0, 0x7f, RZ, 0xc0, !PT ;  /* 0x0000007f00007812 */ /* 0x001fc800078ec0ff */
[----:B------:R-:W-:Y:S02]  /*18b30*/  SHF.R.U32.HI R2, RZ, 0x2, R0 ;  /* 0x00000002ff027819 */ /* 0x000fe40000011600 */
[C---:B-1----:R-:W-:Y:S01]  /*18b40*/  LOP3.LUT R0, R5.reuse, 0x7f, RZ, 0xc0, !PT ;  /* 0x0000007f05007812 */ /* 0x042fe200078ec0ff */
[----:B------:R-:W-:Y:S01]  /*18b50*/  IMAD.SHL.U32 R5, R5, 0x20, RZ ;  /* 0x0000002005057824 */ /* 0x000fe200078e00ff */
[----:B------:R-:W0:Y:S01]  /*18b60*/  @P0 LDC R4, c[0x0][0x438] ;  /* 0x00010e00ff040b82 */ /* 0x000e220000000800 */
[----:B------:R-:W-:-:S03]  /*18b70*/  IMAD.SHL.U32 R7, R7, 0x20, RZ ;  /* 0x0000002007077824 */ /* 0x000fc600078e00ff */
[----:B------:R-:W-:Y:S02]  /*18b80*/  LOP3.LUT R5, R2, 0x60, R5, 0xf8, !PT ;  /* 0x0000006002057812 */ /* 0x000fe400078ef805 */
[----:B------:R-:W-:Y:S02]  /*18b90*/  SHF.R.U32.HI R2, RZ, 0x2, R0 ;  /* 0x00000002ff027819 */ /* 0x000fe40000011600 */
[----:B------:R-:W1:Y:S02]  /*18ba0*/  @P0 LDC R0, c[0x0][0x438] ;  /* 0x00010e00ff000b82 */ /* 0x000e640000000800 */
[----:B------:R-:W-:-:S04]  /*18bb0*/  LOP3.LUT R7, R2, 0x60, R7, 0xf8, !PT ;  /* 0x0000006002077812 */ /* 0x000fc800078ef807 */
[----:B------:R-:W-:-:S04]  /*18bc0*/  LOP3.LUT R7, R7, 0x80, RZ, 0xfc, !PT ;  /* 0x0000008007077812 */ /* 0x000fc800078efcff */
[----:B------:R-:W-:Y:S01]  /*18bd0*/  ISETP.GT.U32.AND P1, PT, R7, 0x9f, PT ;  /* 0x0000009f0700780c */ /* 0x000fe20003f24070 */
[----:B--2---:R-:W-:-:S04]  /*18be0*/  IMAD R8, R11, R8, UR36 ;  /* 0x000000240b087e24 */ /* 0x004fc8000f8e0208 */
[--C-:B------:R-:W-:Y:S02]  /*18bf0*/  IMAD.IADD R5, R5, 0x1, R8.reuse ;  /* 0x0000000105057824 */ /* 0x100fe400078e0208 */
[----:B------:R-:W-:Y:S02]  /*18c00*/  IMAD.IADD R8, R7, 0x1, R8 ;  /* 0x0000000107087824 */ /* 0x000fe400078e0208 */
[----:B---3--:R-:W-:-:S04]  /*18c10*/  @P0 IMAD.HI.U32 R6, R5, R6, RZ ;  /* 0x0000000605060227 */ /* 0x008fc800078e00ff */
[----:B------:R-:W-:-:S04]  /*18c20*/  @P0 IMAD.HI.U32 R3, R8, R3, RZ ;  /* 0x0000000308030227 */ /* 0x000fc800078e00ff */
[----:B------:R-:W-:Y:S01]  /*18c30*/  IMAD.MOV.U32 R2, RZ, RZ, R5 ;  /* 0x000000ffff027224 */ /* 0x000fe200078e0005 */
[----:B0-----:R-:W-:Y:S01]  /*18c40*/  @P0 SHF.R.U32.HI R2, RZ, R4, R6 ;  /* 0x00000004ff020219 */ /* 0x001fe20000011606 */
[----:B------:R-:W-:Y:S01]  /*18c50*/  IMAD.MOV.U32 R9, RZ, RZ, R8 ;  /* 0x000000ffff097224 */ /* 0x000fe200078e0008 */
[----:B-1----:R-:W-:Y:S01]  /*18c60*/  @P0 SHF.R.U32.HI R9, RZ, R0, R3 ;  /* 0x00000000ff090219 */ /* 0x002fe20000011603 */
[----:B------:R-:W-:Y:S01]  /*18c70*/  IMAD R0, R12, UR6, RZ ;  /* 0x000000060c007c24 */ /* 0x000fe2000f8e02ff */
[--C-:B------:R-:W-:Y:S01]  /*18c80*/  SHF.R.S32.HI R3, RZ, 0x1f, R2.reuse ;  /* 0x0000001fff037819 */ /* 0x100fe20000011402 */
[----:B------:R-:W-:Y:S02]  /*18c90*/  IMAD.MOV R4, RZ, RZ, -R2 ;  /* 0x000000ffff047224 */ /* 0x000fe400078e0a02 */
[C---:B----4-:R-:W-:Y:S02]  /*18ca0*/  IMAD R0, R10.reuse, UR7, R0 ;  /* 0x000000070a007c24 */ /* 0x050fe4000f8e0200 */
[----:B------:R-:W-:-:S04]  /*18cb0*/  IMAD.WIDE.U32 R2, R10, UR6, R2 ;  /* 0x000000060a027c25 */ /* 0x000fc8000f8e0002 */
[----:B------:R-:W-:Y:S01]  /*18cc0*/  IMAD.IADD R3, R0, 0x1, R3 ;  /* 0x0000000100037824 */ /* 0x000fe200078e0203 */
[----:B------:R-:W-:Y:S01]  /*18cd0*/  LEA R6, P0, R2, UR8, 0x2 ;  /* 0x0000000802067c11 */ /* 0x000fe2000f8010ff */
[----:B------:R-:W-:-:S03]  /*18ce0*/  IMAD R5, R4, UR4, R5 ;  /* 0x0000000404057c24 */ /* 0x000fc6000f8e0205 */
[----:B------:R-:W-:-:S05]  /*18cf0*/  LEA.HI.X R7, R2, UR9, R3, 0x2, P0 ;  /* 0x0000000902077c11 */ /* 0x000fca00080f1403 */
[----:B------:R0:W2:Y:S01]  /*18d00*/  LDG.E R4, desc[UR50][R6.64] ;  /* 0x0000003206047981 */ /* 0x0000a2000c1e1900 */
[--C-:B------:R-:W-:Y:S01]  /*18d10*/  @!P1 SHF.R.S32.HI R3, RZ, 0x1f, R9.reuse ;  /* 0x0000001fff039819 */ /* 0x100fe20000011409 */
[----:B------:R-:W-:-:S04]  /*18d20*/  @!P1 IMAD.MOV.U32 R2, RZ, RZ, R9 ;  /* 0x000000ffff029224 */ /* 0x000fc800078e0009 */
[----:B------:R-:W-:-:S04]  /*18d30*/  @!P1 IMAD.WIDE.U32 R2, R10, UR6, R2 ;  /* 0x000000060a029c25 */ /* 0x000fc8000f8e0002 */
[----:B0-----:R-:W-:Y:S02]  /*18d40*/  IMAD.MOV R7, RZ, RZ, -R9 ;  /* 0x000000ffff077224 */ /* 0x001fe400078e0a09 */
[----:B------:R-:W-:Y:S02]  /*18d50*/  @!P1 IMAD.IADD R0, R0, 0x1, R3 ;  /* 0x0000000100009824 */ /* 0x000fe400078e0203 */
[----:B------:R-:W-:Y:S01]  /*18d60*/  IMAD R7, R7, UR4, R8 ;  /* 0x0000000407077c24 */ /* 0x000fe2000f8e0208 */
[----:B------:R-:W-:Y:S01]  /*18d70*/  @!P1 LEA R8, P0, R2, UR8, 0x2 ;  /* 0x0000000802089c11 */ /* 0x000fe2000f8010ff */
[----:B------:R-:W-:-:S03]  /*18d80*/  IMAD.MOV.U32 R6, RZ, RZ, RZ ;  /* 0x000000ffff067224 */ /* 0x000fc600078e00ff */
[----:B------:R-:W-:Y:S01]  /*18d90*/  @!P1 LEA.HI.X R9, R2, UR9, R0, 0x2, P0 ;  /* 0x0000000902099c11 */ /* 0x000fe200080f1400 */
[----:B-----5:R-:W-:Y:S02]  /*18da0*/  VIADD R0, R21, 0x1 ;  /* 0x0000000115007836 */ /* 0x020fe40000000000 */
[----:B------:R-:W-:Y:S02]  /*18db0*/  IMAD.MOV.U32 R2, RZ, RZ, R11 ;  /* 0x000000ffff027224 */ /* 0x000fe400078e000b */
[----:B------:R0:W5:Y:S01]  /*18dc0*/  @!P1 LDG.E R6, desc[UR50][R8.64] ;  /* 0x0000003208069981 */ /* 0x000162000c1e1900 */
[----:B------:R-:W-:Y:S01]  /*18dd0*/  ISETP.NE.AND P0, PT, R0, 0x2, PT ;  /* 0x000000020000780c */ /* 0x000fe20003f05270 */
[----:B------:R-:W-:Y:S01]  /*18de0*/  VIADD R11, R11, 0xffffffff ;  /* 0xffffffff0b0b7836 */ /* 0x000fe20000000000 */
[----:B------:R-:W-:Y:S01]  /*18df0*/  ISETP.GT.AND P1, PT, R2, UR42, PT ;  /* 0x0000002a02007c0c */ /* 0x000fe2000bf24270 */
[----:B------:R-:W-:Y:S01]  /*18e00*/  IMAD.U32 R12, RZ, RZ, UR43 ;  /* 0x0000002bff0c7e24 */ /* 0x000fe2000f8e00ff */
[----:B------:R-:W-:-:S02]  /*18e10*/  SEL R10, R0, RZ, P0 ;  /* 0x000000ff000a7207 */ /* 0x000fc40000000000 */
[----:B------:R-:W-:Y:S02]  /*18e20*/  SEL R0, RZ, 0x1, P0 ;  /* 0x00000001ff007807 */ /* 0x000fe40000000000 */
[----:B------:R-:W-:Y:S01]  /*18e30*/  ISETP.NE.AND P2, PT, R12, 0x3, PT ;  /* 0x000000030c00780c */ /* 0x000fe20003f45270 */
[----:B------:R0:W-:Y:S01]  /*18e40*/  STL [R1+0xc], R10 ;  /* 0x00000c0a01007387 */ /* 0x0001e20000100800 */
[----:B------:R-:W-:-:S03]  /*18e50*/  LOP3.LUT R2, R25, R0, RZ, 0x3c, !PT ;  /* 0x0000000019027212 */ /* 0x000fc600078e3cff */
[----:B------:R0:W-:Y:S04]  /*18e60*/  STL [R1+0x10], R11 ;  /* 0x0000100b01007387 */ /* 0x0001e80000100800 */
[----:B------:R0:W-:Y:S01]  /*18e70*/  STL [R1+0x18], R2 ;  /* 0x0000180201007387 */ /* 0x0001e20000100800 */
[----:B--2---:R-:W-:-:S05]  /*18e80*/  SHF.R.S32.HI R0, RZ, 0x1f, R4 ;  /* 0x0000001fff007819 */ /* 0x004fca0000011404 */
[----:B------:R0:W-:Y:S01]  /*18e90*/  STL [R1+0x4], R0 ;  /* 0x0000040001007387 */ /* 0x0001e20000100800 */
[----:B------:R-:W-:Y:S05]  /*18ea0*/  @!P2 BRA `(.L_x_14313) ;  /* 0x000000000004a947 */ /* 0x000fea0003800000 */
[----:B------:R-:W-:Y:S01]  /*18eb0*/  BPT.TRAP 0x1 ;  /* 0x000000040000795c */ /* 0x000fe20000300000 */
.L_x_14313:
[----:B0-----:R-:W-:Y:S01]  /*18ec0*/  IMAD R0, R10, 0x8, R17 ;  /* 0x000000080a007824 */ /* 0x001fe200078e0211 */
[----:B------:R-:W-:Y:S01]  /*18ed0*/  SHF.L.U32 R2, R2, 0x1f, RZ ;  /* 0x0000001f02027819 */ /* 0x000fe200000006ff */
[----:B------:R-:W-:Y:S03]  /*18ee0*/  BSSY B0, `(.L_x_14314) ;  /* 0x0000006000007945 */ /* 0x000fe60003800000 */
[----:B------:R0:W1:Y:S01]  /*18ef0*/  SYNCS.PHASECHK.TRANS64.TRYWAIT P0, [R0+URZ+0x13280], R2 ;  /* 0x01328002000075a7 */ /* 0x000062000800017f */
[----:B------:R0:W-:Y:S02]  /*18f00*/  STL [R1+0x8], R2 ;  /* 0x0000080201007387 */ /* 0x0001e40000100800 */
[----:B0-----:R-:W-:-:S05]  /*18f10*/  SHF.R.S32.HI R2, RZ, 0x1f, R5 ;  /* 0x0000001fff027819 */ /* 0x001fca0000011405 */
[----:B------:R0:W-:Y:S02]  /*18f20*/  STL [R1], R2 ;  /* 0x0000000201007387 */ /* 0x0001e40000100800 */
[----:B01----:R-:W-:Y:S05]  /*18f30*/  @!P0 BRA `(.L_x_14315) ;  /* 0x0000004000988947 */ /* 0x003fea0003800000 */
.L_x_14412:
[----:B------:R-:W-:Y:S05]  /*18f40*/  BSYNC B0 ;  /* 0x0000000000007941 */ /* 0x000fea0003800000 */
.L_x_14314:
[----:B0-----:R-:W2:Y:S01]  /*18f50*/  LDL R2, [R1] ;  /* 0x0000000001027983 */ /* 0x001ea20000100800 */
[----:B------:R-:W-:Y:S01]  /*18f60*/  ULDC.64 UR4, c[0x0][0x328] ;  /* 0x0000ca0000047ab9 */ /* 0x000fe20000000a00 */
[----:B------:R-:W-:Y:S01]  /*18f70*/  ULDC.64 UR6, c[0x0][0x338] ;  /* 0x0000ce0000067ab9 */ /* 0x000fe20000000a00 */
[----:B------:R-:W-:Y:S01]  /*18f80*/  ULDC.64 UR8, c[0x0][0x330] ;  /* 0x0000cc0000087ab9 */ /* 0x000fe20000000a00 */
[----:B------:R-:W3:Y:S04]  /*18f90*/  LDL R10, [R1+0x4] ;  /* 0x00000400010a7983 */ /* 0x000ee80000100800 */
[----:B------:R-:W4:Y:S04]  /*18fa0*/  LDL R9, [R1+0x1c] ;  /* 0x00001c0001097983 */ /* 0x000f280000100800 */
[----:B------:R-:W4:Y:S04]  /*18fb0*/  LDL R13, [R1+0xc] ;  /* 0x00000c00010d7983 */ /* 0x000f280000100800 */
[----:B------:R-:W4:Y:S01]  /*18fc0*/  LDL R14, [R1+0x28] ;  /* 0x00002800010e7983 */ /* 0x000f220000100800 */
[----:B------:R-:W-:Y:S01]  /*18fd0*/  SHF.R.S32.HI R29, RZ, 0x1f, R7 ;  /* 0x0000001fff1d7819 */ /* 0x000fe20000011407 */
[----:B------:R-:W-:Y:S01]  /*18fe0*/  ULDC.64 UR10, c[0x0][0x318] ;  /* 0x0000c600000a7ab9 */ /* 0x000fe20000000a00 */
[----:B-----5:R-:W-:Y:S01]  /*18ff0*/  SHF.R.S32.HI R28, RZ, 0x1f, R6 ;  /* 0x0000001fff1c7819 */ /* 0x020fe20000011406 */
[----:B------:R-:W0:Y:S01]  /*19000*/  S2R R11, SR_TID.X ;  /* 0x00000000000b7919 */ /* 0x000e220000002100 */
[----:B------:R-:W1:Y:S01]  /*19010*/  LDC R12, c[0x0][0x2f4] ;  /* 0x0000bd00ff0c7b82 */ /* 0x000e620000000800 */
[----:B0-----:R-:W-:-:S05]  /*19020*/  IMAD.SHL.U32 R11, R11, 0x10, RZ ;  /* 0x000000100b0b7824 */ /* 0x001fca00078e00ff */
[----:B------:R-:W-:-:S04]  /*19030*/  LOP3.LUT R11, R11, 0x30, RZ, 0xc0, !PT ;  /* 0x000000300b0b7812 */ /* 0x000fc800078ec0ff */
[----:B-1----:R-:W-:Y:S01]  /*19040*/  ISETP.GE.AND P2, PT, R11, R12, PT ;  /* 0x0000000c0b00720c */ /* 0x002fe20003f46270 */
[----:B--2---:R-:W-:Y:S02]  /*19050*/  IMAD R8, R2, UR4, RZ ;  /* 0x0000000402087c24 */ /* 0x004fe4000f8e02ff */
[----:B------:R-:W-:-:S04]  /*19060*/  IMAD.WIDE.U32 R2, R5, UR4, RZ ;  /* 0x0000000405027c25 */ /* 0x000fc8000f8e00ff */
[----:B------:R-:W-:-:S04]  /*19070*/  IMAD R8, R5, UR5, R8 ;  /* 0x0000000505087c24 */ /* 0x000fc8000f8e0208 */
[----:B------:R-:W-:Y:S02]  /*19080*/  IMAD.IADD R3, R3, 0x1, R8 ;  /* 0x0000000103037824 */ /* 0x000fe400078e0208 */
[----:B---3--:R-:W-:Y:S02]  /*19090*/  IMAD R8, R10, UR6, RZ ;  /* 0x000000060a087c24 */ /* 0x008fe4000f8e02ff */
[----:B------:R-:W-:-:S04]  /*190a0*/  IMAD.WIDE.U32 R2, R4, UR6, R2 ;  /* 0x0000000604027c25 */ /* 0x000fc8000f8e0002 */
[----:B------:R-:W-:-:S04]  /*190b0*/  IMAD R8, R4, UR7, R8 ;  /* 0x0000000704087c24 */ /* 0x000fc8000f8e0208 */
[----:B------:R-:W-:Y:S02]  /*190c0*/  IMAD.IADD R3, R3, 0x1, R8 ;  /* 0x0000000103037824 */ /* 0x000fe400078e0208 */
[----:B----4-:R-:W-:Y:S02]  /*190d0*/  IMAD R18, R9, UR8, RZ ;  /* 0x0000000809127c24 */ /* 0x010fe4000f8e02ff */
        /* <DEDUP_REMOVED lines=15> */
[----:B------:R-:W-:-:S03]  /*191d0*/  IMAD R8, R13, 0x2800, R14 ;  /* 0x000028000d087824 */ /* 0x000fc600078e020e */
        /* <DEDUP_REMOVED lines=28> */
.L_x_14424:
        /* <DEDUP_REMOVED lines=11> */
.L_x_14317:
        /* <DEDUP_REMOVED lines=11> */
.L_x_14318:
[----:B------:R1:W-:Y:S01]  /*19500*/  SYNCS.ARRIVE.TRANS64.A1T0 RZ, [R0+URZ+0x13270], RZ ;  /* 0x013270ff00ff79a7 */ /* 0x0003e2000810003f */
[----:B------:R-:W-:Y:S05]  /*19510*/  @!P3 BRA `(.L_x_14319) ;  /* 0x000000000004b947 */ /* 0x000fea0003800000 */
[----:B------:R-:W-:Y:S01]  /*19520*/  BPT.TRAP 0x1 ;  /* 0x000000040000795c */ /* 0x000fe20000300000 */
.L_x_14319:
[----:B------:R-:W2:Y:S01]  /*19530*/  LDL R2, [R1+0x8] ;  /* 0x0000080001027983 */ /* 0x000ea20000100800 */
[----:B------:R-:W-:Y:S01]  /*19540*/  BSSY B0, `(.L_x_14320) ;  /* 0x0000003000007945 */ /* 0x000fe20003800000 */
[----:B--2---:R-:W2:Y:S03]  /*19550*/  SYNCS.PHASECHK.TRANS64.TRYWAIT P0, [R0+URZ+0x13240], R2 ;  /* 0x01324002000075a7 */ /* 0x004ea6000800017f */
[----:B--2---:R-:W-:Y:S05]  /*19560*/  @!P0 BRA `(.L_x_14321) ;  /* 0x0000004000c08947 */ /* 0x004fea0003800000 */
.L_x_14425:
[----:B------:R-:W-:Y:S05]  /*19570*/  BSYNC B0 ;  /* 0x0000000000007941 */ /* 0x000fea0003800000 */
.L_x_14320:
[----:B--2---:R-:W2:Y:S01]  /*19580*/  LDL.LU R2, [R1] ;  /* 0x0000000001027983 */ /* 0x004ea20000300800 */
[----:B------:R-:W-:Y:S01]  /*19590*/  ULDC.64 UR4, c[0x0][0x300] ;  /* 0x0000c00000047ab9 */ /* 0x000fe20000000a00 */
[----:B------:R-:W-:Y:S02]  /*195a0*/  ULDC.64 UR6, c[0x0][0x310] ;  /* 0x0000c40000067ab9 */ /* 0x000fe40000000a00 */
[----:B------:R-:W3:Y:S04]  /*195b0*/  LDL.LU R11, [R1+0x4] ;  /* 0x00000400010b7983 */ /* 0x000ee80000300800 */
[----:B------:R-:W4:Y:S01]  /*195c0*/  LDL R10, [R1+0x1c] ;  /* 0x00001c00010a7983 */ /* 0x000f220000100800 */
[----:B--2---:R-:W-:Y:S02]  /*195d0*/  IMAD R9, R2, UR4, RZ ;  /* 0x0000000402097c24 */ /* 0x004fe4000f8e02ff */
[----:B------:R-:W-:-:S04]  /*195e0*/  IMAD.WIDE.U32 R2, R5, UR4, RZ ;  /* 0x0000000405027c25 */ /* 0x000fc8000f8e00ff */
[----:B------:R-:W-:Y:S02]  /*195f0*/  IMAD R9, R5, UR5, R9 ;  /* 0x0000000505097c24 */ /* 0x000fe4000f8e0209 */
[----:B---3--:R-:W-:Y:S02]  /*19600*/  IMAD R5, R11, UR6, RZ ;  /* 0x000000060b057c24 */ /* 0x008fe4000f8e02ff */
[----:B------:R-:W-:Y:S01]  /*19610*/  IMAD.IADD R3, R3, 0x1, R9 ;  /* 0x0000000103037824 */ /* 0x000fe200078e0209 */
[----:B------:R-:W2:Y:S01]  /*19620*/  LDC R11, c[0x0][0x2f4] ;  /* 0x0000bd00ff0b7b82 */ /* 0x000ea20000000800 */
        /* <DEDUP_REMOVED lines=50> */
.L_x_14437:
        /* <DEDUP_REMOVED lines=8> */
.L_x_14323:
        /* <DEDUP_REMOVED lines=11> */
.L_x_14324:
[----:B------:R1:W-:Y:S02]  /*19a80*/  SYNCS.ARRIVE.TRANS64.A1T0 RZ, [R0+URZ+0x13230], RZ ;  /* 0x013230ff00ff79a7 */ /* 0x0003e4000810003f */
[----:B-1----:R-:W-:-:S05]  /*19a90*/  IMAD.U32 R0, RZ, RZ, UR44 ;  /* 0x0000002cff007e24 */ /* 0x002fca000f8e00ff */
[----:B------:R-:W-:-:S13]  /*19aa0*/  ISETP.NE.AND P0, PT, R0, 0x3, PT ;  /* 0x000000030000780c */ /* 0x000fda0003f05270 */
[----:B------:R-:W-:Y:S05]  /*19ab0*/  @!P0 BRA `(.L_x_14325) ;  /* 0x0000000000048947 */ /* 0x000fea0003800000 */
[----:B------:R-:W-:Y:S01]  /*19ac0*/  BPT.TRAP 0x1 ;  /* 0x000000040000795c */ /* 0x000fe20000300000 */
.L_x_14325:
[----:B------:R-:W-:Y:S01]  /*19ad0*/  LOP3.LUT R0, R25, 0x1, RZ, 0x3c, !PT ;  /* 0x0000000119007812 */ /* 0x000fe200078e3cff */
[----:B------:R-:W-:Y:S01]  /*19ae0*/  IMAD R2, R21, 0x8, R17 ;  /* 0x0000000815027824 */ /* 0x000fe200078e0211 */
[----:B------:R-:W-:Y:S02]  /*19af0*/  BSSY B0, `(.L_x_14326) ;  /* 0x0000004000007945 */ /* 0x000fe40003800000 */
[----:B------:R-:W-:-:S04]  /*19b00*/  SHF.L.U32 R0, R0, 0x1f, RZ ;  /* 0x0000001f00007819 */ /* 0x000fc800000006ff */
[----:B------:R-:W1:Y:S02]  /*19b10*/  SYNCS.PHASECHK.TRANS64.TRYWAIT P2, [R2+URZ+0x13270], R0 ;  /* 0x01327000020075a7 */ /* 0x000e64000804017f */
[----:B-1----:R-:W-:Y:S05]  /*19b20*/  @!P2 BRA `(.L_x_14327) ;  /* 0x0000004000c4a947 */ /* 0x002fea0003800000 */
.L_x_14438:
[----:B------:R-:W-:Y:S05]  /*19b30*/  BSYNC B0 ;  /* 0x0000000000007941 */ /* 0x000fea0003800000 */
.L_x_14326:
[----:B------:R-:W-:-:S05]  /*19b40*/  IMAD.U32 R3, RZ, RZ, UR43 ;  /* 0x0000002bff037e24 */ /* 0x000fca000f8e00ff */
[----:B------:R-:W-:-:S13]  /*19b50*/  ISETP.NE.AND P2, PT, R3, 0x3, PT ;  /* 0x000000030300780c */ /* 0x000fda0003f45270 */
[----:B------:R-:W-:Y:S05]  /*19b60*/  @!P2 BRA `(.L_x_14328) ;  /* 0x000000000004a947 */ /* 0x000fea0003800000 */
[----:B------:R-:W-:Y:S01]  /*19b70*/  BPT.TRAP 0x1 ;  /* 0x000000040000795c */ /* 0x000fe20000300000 */
.L_x_14328:
[----:B------:R-:W-:Y:S01]  /*19b80*/  SHF.L.U32 R3, R25, 0x1f, RZ ;  /* 0x0000001f19037819 */ /* 0x000fe200000006ff */
[----:B-1----:R-:W-:-:S03]  /*19b90*/  IMAD R0, R21, 0x2800, RZ ;  /* 0x0000280015007824 */ /* 0x002fc600078e02ff */
[----:B------:R-:W1:Y:S02]  /*19ba0*/  SYNCS.PHASECHK.TRANS64.TRYWAIT P2, [R2+URZ+0x13260], R3 ;  /* 0x01326003020075a7 */ /* 0x000e64000804017f */
[----:B-1----:R-:W-:Y:S05]  /*19bb0*/  @!P2 BRA `(.L_x_14329) ;  /* 0x0000004000b4a947 */ /* 0x002fea0003800000 */
.L_x_14439:
        /* <DEDUP_REMOVED lines=48> */
[----:B------:R-:W-:-:S03]  /*19ec0*/  LOP3.LUT R0, R0, R22, RZ, 0xfc, !PT ;  /* 0x0000001600007212 */ /* 0x000fc600078efcff */
[----:B------:R-:W-:Y:S02]  /*19ed0*/  IMAD.IADD R3, R17, 0x1, R3 ;  /* 0x0000000111037824 */ /* 0x000fe400078e0203 */
[----:B------:R-:W-:-:S03]  /*19ee0*/  IMAD.IADD R0, R19, 0x1, R0 ;  /* 0x0000000113007824 */ /* 0x000fc600078e0200 */
        /* <DEDUP_REMOVED lines=14> */
.L_x_14330:
[----:B--2---:R2:W-:Y:S01]  /*19fd0*/  SYNCS.ARRIVE.TRANS64.A1T0 RZ, [R2+URZ+0x13250], RZ ;  /* 0x013250ff02ff79a7 */ /* 0x0045e2000810003f */
[----:B------:R-:W-:Y:S06]  /*19fe0*/  BAR.SYNC.DEFER_BLOCKING 0x2, 0x80 ;  /* 0x0082000000007b1d */ /* 0x000fec0000010000 */
[----:B------:R-:W-:Y:S05]  /*19ff0*/  @!P0 BRA `(.L_x_14331) ;  /* 0x0000000000048947 */ /* 0x000fea0003800000 */
[----:B------:R-:W-:Y:S01]  /*1a000*/  BPT.TRAP 0x1 ;  /* 0x000000040000795c */ /* 0x000fe20000300000 */
.L_x_14331:
[----:B-1----:R-:W3:Y:S01]  /*1a010*/  LDL R0, [R1+0x24] ;  /* 0x0000240001007983 */ /* 0x002ee20000100800 */
[----:B--2---:R-:W-:-:S03]  /*1a020*/  VIADD R2, R2, 0x13280 ;  /* 0x0001328002027836 */ /* 0x004fc60000000000 */
[----:B------:R2:W5:Y:S04]  /*1a030*/  LDL R21, [R1+0xc] ;  /* 0x00000c0001157983 */ /* 0x0005680000100800 */
[----:B------:R2:W5:Y:S01]  /*1a040*/  LDL R25, [R1+0x18] ;  /* 0x0000180001197983 */ /* 0x0005620000100800 */
[----:B---3--:R-:W-:-:S04]  /*1a050*/  PRMT R2, R0, 0x654, R2 ;  /* 0x0000065400027816 */ /* 0x008fc80000000002 */
[----:B------:R2:W-:Y:S01]  /*1a060*/  SYNCS.ARRIVE.TRANS64.RED.A1T0 RZ, [R2+URZ], RZ ;  /* 0x000000ff02ff79a7 */ /* 0x0005e2000810043f */
[----:B------:R-:W-:Y:S05]  /*1a070*/  @P1 BRA `(.L_x_14332) ;  /* 0xffffffe8006c1947 */ /* 0x000fea000383ffff */
.L_x_14312:
        /* <DEDUP_REMOVED lines=18> */
[----:B-1----:R-:W-:-:S07]  /*1a1a0*/  IADD3 R24, R0, UR45, R7 ;  /* 0x0000002d00187c10 */ /* 0x002fce000fffe007 */
.L_x_14334:
[----:B------:R-:W-:Y:S05]  /*1a1b0*/  BSYNC B0 ;  /* 0x0000000000007941 */ /* 0x000fea0003800000 */
.L_x_14333:
[----:B------:R-:W-:Y:S05]  /*1a1c0*/  @!P0 BRA `(.L_x_14335) ;  /* 0x0000000000048947 */ /* 0x000fea0003800000 */
[----:B------:R-:W-:Y:S01]  /*1a1d0*/  BPT.TRAP 0x1 ;  /* 0x000000040000795c */ /* 0x000fe20000300000 */
.L_x_14335:
        /* <DEDUP_REMOVED lines=8> */
.L_x_14440:
[----:B------:R-:W-:Y:S05]  /*1a260*/  BSYNC B0 ;  /* 0x0000000000007941 */ /* 0x000fea0003800000 */
.L_x_14336:
[----:B------:R-:W-:-:S05]  /*1a270*/  IMAD.U32 R2, RZ, RZ, UR43 ;  /* 0x0000002bff027e24 */ /* 0x000fca000f8e00ff */
[----:B------:R-:W-:-:S13]  /*1a280*/  ISETP.NE.AND P1, PT, R2, 0x3, PT ;  /* 0x000000030200780c */ /* 0x000fda0003f25270 */
[----:B------:R-:W-:Y:S05]  /*1a290*/  @!P1 BRA `(.L_x_14338) ;  /* 0x0000000000049947 */ /* 0x000fea0003800000 */
[----:B------:R-:W-:Y:S01]  /*1a2a0*/  BPT.TRAP 0x1 ;  /* 0x000000040000795c */ /* 0x000fe20000300000 */
.L_x_14338:
[----:B------:R-:W1:Y:S02]  /*1a2b0*/  LDL R2, [R1+0x18] ;  /* 0x0000180001027983 */ /* 0x000e640000100800 */
[----:B-1----:R-:W-:-:S04]  /*1a2c0*/  SHF.L.U32 R3, R2, 0x1f, RZ ;  /* 0x0000001f02037819 */ /* 0x002fc800000006ff */
[----:B------:R-:W1:Y:S02]  /*1a2d0*/  SYNCS.PHASECHK.TRANS64.TRYWAIT P1, [R0+URZ+0x13260], R3 ;  /* 0x01326003000075a7 */ /* 0x000e64000802017f */
[----:B-1----:R-:W-:Y:S05]  /*1a2e0*/  @!P1 BRA `(.L_x_14339) ;  /* 0x0000003c00109947 */ /* 0x002fea0003800000 */
.L_x_14441:
[----:B------:R-:W2:Y:S01]  /*1a2f0*/  LDL R14, [R1+0xc] ;  /* 0x00000c00010e7983 */ /* 0x000ea20000100800 */
[----:B------:R-:W-:Y:S05]  /*1a300*/  WARPSYNC.ALL ;  /* 0x0000000000007948 */ /* 0x000fea0003800000 */
[----:B------:R-:W-:-:S05]  /*1a310*/  IMAD.U32 R15, RZ, RZ, UR43 ;  /* 0x0000002bff0f7e24 */ /* 0x000fca000f8e00ff */
[----:B------:R-:W-:Y:S01]  /*1a320*/  ISETP.NE.AND P1, PT, R15, 0x3, PT ;  /* 0x000000030f00780c */ /* 0x000fe20003f25270 */
[----:B--2---:R-:W-:-:S04]  /*1a330*/  IMAD R2, R14, 0x2800, RZ ;  /* 0x000028000e027824 */ /* 0x004fc800078e02ff */
[C---:B-1----:R-:W-:Y:S01]  /*1a340*/  VIADD R3, R2.reuse, 0x800 ;  /* 0x0000080002037836 */ /* 0x042fe20000000000 */
[----:B------:R-:W-:-:S05]  /*1a350*/  LOP3.LUT R4, R2, R23, RZ, 0xfc, !PT ;  /* 0x0000001702047212 */ /* 0x000fca00078efcff */
[----:B------:R-:W-:-:S06]  /*1a360*/  IMAD.IADD R5, R17, 0x1, R4 ;  /* 0x0000000111057824 */ /* 0x000fcc00078e0204 */
[----:B------:R-:W0:Y:S02]  /*1a370*/  LDSM.16.MT88.4 R4, [R5+0x6000] ;  /* 0x006000000504783b */ /* 0x000e240000004200 */
[C-C-:B0-----:R-:W-:Y:S02]  /*1a380*/  PRMT R8, R4.reuse, 0x6420, R5.reuse ;  /* 0x0000642004087816 */ /* 0x141fe40000000005 */
[----:B------:R-:W-:Y:S02]  /*1a390*/  PRMT R9, R4, 0x7531, R5 ;  /* 0x0000753104097816 */ /* 0x000fe40000000005 */
[----:B------:R-:W-:Y:S02]  /*1a3a0*/  LOP3.LUT R4, R2, R22, RZ, 0xfc, !PT ;  /* 0x0000001602047212 */ /* 0x000fe400078efcff */
[C-C-:B------:R-:W-:Y:S02]  /*1a3b0*/  PRMT R10, R6.reuse, 0x6420, R7.reuse ;  /* 0x00006420060a7816 */ /* 0x140fe40000000007 */
[----:B------:R-:W-:Y:S01]  /*1a3c0*/  PRMT R11, R6, 0x7531, R7 ;  /* 0x00007531060b7816 */ /* 0x000fe20000000007 */
[----:B------:R-:W-:Y:S01]  /*1a3d0*/  IMAD.IADD R12, R19, 0x1, R4 ;  /* 0x00000001130c7824 */ /* 0x000fe200078e0204 */
[----:B------:R-:W-:-:S02]  /*1a3e0*/  LOP3.LUT R4, R3, R23, RZ, 0xfc, !PT ;  /* 0x0000001703047212 */ /* 0x000fc400078efcff */
[----:B------:R-:W-:Y:S02]  /*1a3f0*/  LOP3.LUT R3, R3, R22, RZ, 0xfc, !PT ;  /* 0x0000001603037212 */ /* 0x000fe400078efcff */
[----:B------:R-:W-:Y:S01]  /*1a400*/  STSM.16.M88.4 [R12], R8 ;  /* 0x000000080c007844 */ /* 0x000fe20000000200 */
[----:B------:R-:W-:Y:S02]  /*1a410*/  IMAD.IADD R6, R17, 0x1, R4 ;  /* 0x0000000111067824 */ /* 0x000fe400078e0204 */
[----:B------:R-:W-:Y:S02]  /*1a420*/  IMAD.IADD R13, R19, 0x1, R3 ;  /* 0x00000001130d7824 */ /* 0x000fe400078e0203 */
[----:B------:R-:W-:Y:S02]  /*1a430*/  VIADD R3, R2, 0x1000 ;  /* 0x0000100002037836 */ /* 0x000fe40000000000 */
[----:B------:R-:W0:Y:S02]  /*1a440*/  LDSM.16.MT88.4 R4, [R6+0x6000] ;  /* 0x006000000604783b */ /* 0x000e240000004200 */
[----:B0-----:R-:W-:-:S02]  /*1a450*/  PRMT R8, R4, 0x6420, R5 ;  /* 0x0000642004087816 */ /* 0x001fc40000000005 */
        /* <DEDUP_REMOVED lines=8> */
[----:B------:R-:W0:Y:S01]  /*1a4e0*/  LDSM.16.MT88.4 R4, [R5+0x6000] ;  /* 0x006000000504783b */ /* 0x000e220000004200 */
[C---:B------:R-:W-:Y:S02]  /*1a4f0*/  VIADD R3, R2.reuse, 0x1800 ;  /* 0x0000180002037836 */ /* 0x040fe40000000000 */
[----:B------:R-:W-:Y:S01]  /*1a500*/  VIADD R2, R2, 0x2000 ;  /* 0x0000200002027836 */ /* 0x000fe20000000000 */
[C-C-:B0-----:R-:W-:Y:S02]  /*1a510*/  PRMT R8, R4.reuse, 0x6420, R5.reuse ;  /* 0x0000642004087816 */ /* 0x141fe40000000005 */
        /* <DEDUP_REMOVED lines=32> */
.L_x_14340:
[----:B-1----:R1:W-:Y:S01]  /*1a720*/  SYNCS.ARRIVE.TRANS64.A1T0 RZ, [R0+URZ+0x13250], RZ ;  /* 0x013250ff00ff79a7 */ /* 0x0023e2000810003f */
[----:B------:R-:W-:Y:S06]  /*1a730*/  BAR.SYNC.DEFER_BLOCKING 0x2, 0x80 ;  /* 0x0082000000007b1d */ /* 0x000fec0000010000 */
[----:B------:R-:W-:Y:S05]  /*1a740*/  @!P0 BRA `(.L_x_14341) ;  /* 0x0000000000048947 */ /* 0x000fea0003800000 */
[----:B------:R-:W-:Y:S01]  /*1a750*/  BPT.TRAP 0x1 ;  /* 0x000000040000795c */ /* 0x000fe20000300000 */
.L_x_14341:
        /* <DEDUP_REMOVED lines=12> */
.L_x_14282:
[----:B------:R-:W-:Y:S05]  /*1a820*/  BSYNC B7 ;  /* 0x0000000000077941 */ /* 0x000fea0003800000 */
.L_x_14280:
        /* <DEDUP_REMOVED lines=12> */
.L_x_14342:
        /* <DEDUP_REMOVED lines=15> */
[----:B------:R-:W-:Y:S02]  /*1a9e0*/  ISETP.GE.U32.AND P5, PT, R7, 0x10, PT ;  /* 0x000000100700780c */ /* 0x000fe40003fa6070 */
[----:B------:R-:W-:Y:S04]  /*1a9f0*/  SHFL.IDX PT, R7, R24, 0x1, 0x1f ;  /* 0x00201f0018077f89 */ /* 0x000fe800000e0000 */
        /* <DEDUP_REMOVED lines=11> */
[----:B-1----:R-:W-:-:S05]  /*1aab0*/  SEL R2, R2, RZ, P4 ;  /* 0x000000ff02027207 */ /* 0x002fca0002000000 */
        /* <DEDUP_REMOVED lines=10> */
.L_x_14348:
        /* <DEDUP_REMOVED lines=13> */
.L_x_14347:
[----:B------:R-:W-:Y:S05]  /*1ac30*/  BSYNC B0 ;  /* 0x0000000000007941 */ /* 0x000fea0003800000 */
.L_x_14346:
        /* <DEDUP_REMOVED lines=21> */
[----:B------:R-:W-:-:S07]  /*1ad90*/  IMAD.MOV.U32 R8, RZ, RZ, R10 ;  /* 0x000000ffff087224 */ /* 0x000fce00078e000a */
.L_x_14344:
        /* <DEDUP_REMOVED lines=8> */
[----:B------:R0:W5:Y:S01]  /*1ae20*/  LDG.E R10, desc[UR50][R2.64] ;  /* 0x00000032020a7981 */ /* 0x000162000c1e1900 */
[----:B------:R-:W-:Y:S01]  /*1ae30*/  ISETP.NE.AND P0, PT, R8, RZ, PT ;  /* 0x000000ff0800720c */ /* 0x000fe20003f05270 */
[----:B------:R-:W-:Y:S02]  /*1ae40*/  IMAD.MOV.U32 R9, RZ, RZ, RZ ;  /* 0x000000ffff097224 */ /* 0x000fe400078e00ff */
[----:B------:R-:W1:Y:S02]  /*1ae50*/  SHFL.IDX PT, R4, R4, R7, 0x1f ;  /* 0x00001f0704047589 */ /* 0x000e6400000e0000 */
[----:B-1----:R-:W-:-:S08]  /*1ae60*/  R2UR UR7, R4 ;  /* 0x00000000040772ca */ /* 0x002fd000000e0000 */
[----:B0-----:R-:W-:Y:S07]  /*1ae70*/  @!P0 BRA `(.L_x_14349) ;  /* 0x0000000000088947 */ /* 0x001fee0003800000 */
[----:B------:R-:W-:-:S05]  /*1ae80*/  VIADD R7, R7, 0xffffffff ;  /* 0xffffffff07077836 */ /* 0x000fca0000000000 */
[----:B------:R0:W1:Y:S02]  /*1ae90*/  SHFL.IDX PT, R9, R6, R7, 0x1f ;  /* 0x00001f0706097589 */ /* 0x00006400000e0000 */
.L_x_14349:
[----:B-----5:R-:W-:Y:S02]  /*1aea0*/  IMAD R4, R10, UR7, RZ ;  /* 0x000000070a047c24 */ /* 0x020fe4000f8e02ff */
[----:B-1----:R-:W-:Y:S02]  /*1aeb0*/  IMAD R24, R9, R5, R24 ;  /* 0x0000000509187224 */ /* 0x002fe400078e0218 */
[----:B------:R-:W-:Y:S01]  /*1aec0*/  IMAD.MOV.U32 R2, RZ, RZ, RZ ;  /* 0x000000ffff027224 */ /* 0x000fe200078e00ff */
[----:B0-----:R-:W-:-:S04]  /*1aed0*/  IABS R6, R4 ;  /* 0x0000000400067213 */ /* 0x001fc80000000000 */
[----:B------:R-:W0:Y:S08]  /*1aee0*/  I2F.RP R7, R6 ;  /* 0x0000000600077306 */ /* 0x000e300000209400 */
[----:B0-----:R-:W0:Y:S02]  /*1aef0*/  MUFU.RCP R7, R7 ;  /* 0x0000000700077308 */ /* 0x001e240000001000 */
[----:B0-----:R-:W-:-:S06]  /*1af00*/  VIADD R8, R7, 0xffffffe ;  /* 0x0ffffffe07087836 */ /* 0x001fcc0000000000 */
        /* <DEDUP_REMOVED lines=64> */
.L_x_14345:
[----:B------:R-:W0:Y:S01]  /*1b310*/  LDC R27, c[0x0][0xc3c] ;  /* 0x00030f00ff1b7b82 */ /* 0x000e220000000800 */
[----:B------:R-:W-:Y:S01]  /*1b320*/  IMAD.MOV.U32 R24, RZ, RZ, R0 ;  /* 0x000000ffff187224 */ /* 0x000fe200078e0000 */
[----:B------:R-:W-:Y:S01]  /*1b330*/  UMOV UR4, URZ ;  /* 0x0000003f00047c82 */ /* 0x000fe20008000000 */
[----:B------:R-:W-:-:S07]  /*1b340*/  IMAD.MOV.U32 R26, RZ, RZ, RZ ;  /* 0x000000ffff1a7224 */ /* 0x000fce00078e00ff */
.L_x_14350:
        /* <DEDUP_REMOVED lines=12> */
.L_x_14343:
[----:B------:R-:W-:Y:S02]  /*1b410*/  ULDC UR5, c[0x0][0xc3c] ;  /* 0x00030f0000057ab9 */ /* 0x000fe40000000800 */
[----:B------:R-:W-:-:S13]  /*1b420*/  ISETP.GE.AND P0, PT, R27, UR5, PT ;  /* 0x000000051b007c0c */ /* 0x000fda000bf06270 */
[----:B------:R-:W-:Y:S05]  /*1b430*/  @!P0 BRA `(.L_x_14351) ;  /* 0xffffffa400bc8947 */ /* 0x000fea000383ffff */
.L_x_14270:
        /* <DEDUP_REMOVED lines=12> */
.L_x_14442:
[----:B------:R-:W-:Y:S05]  /*1b500*/  BSYNC B0 ;  /* 0x0000000000007941 */ /* 0x000fea0003800000 */
.L_x_14352:
[----:B------:R-:W-:-:S03]  /*1b510*/  UMOV UR4, 0xffffffff ;  /* 0xffffffff00047882 */ /* 0x000fc60000000000 */
[----:B------:R-:W-:Y:S05]  /*1b520*/  BRA.DIV UR4, `(.L_x_14354) ;  /* 0x0000002a04a87947 */ /* 0x000fea000b800000 */
[----:B-1----:R-:W1:Y:S02]  /*1b530*/  S2R R0, SR_TID.X ;  /* 0x0000000000007919 */ /* 0x002e640000002100 */
[----:B-1----:R-:W-:-:S04]  /*1b540*/  SHF.R.U32.HI R0, RZ, 0x5, R0 ;  /* 0x00000005ff007819 */ /* 0x002fc80000011600 */
[----:B------:R-:W-:-:S05]  /*1b550*/  LOP3.LUT R0, R0, 0x3, RZ, 0xc0, !PT ;  /* 0x0000000300007812 */ /* 0x000fca00078ec0ff */
[----:B------:R1:W2:Y:S02]  /*1b560*/  SHFL.IDX PT, R14, R0, RZ, 0x1f ;  /* 0x00001fff000e7589 */ /* 0x0002a400000e0000 */
.L_x_14445:
[----:B--2---:R-:W-:Y:S01]  /*1b570*/  ISETP.NE.AND P0, PT, R14, RZ, PT ;  /* 0x000000ff0e00720c */ /* 0x004fe20003f05270 */
[----:B------:R-:W-:-:S12]  /*1b580*/  BSSY B0, `(.L_x_14355) ;  /* 0x000002f000007945 */ /* 0x000fd80003800000 */
[----:B------:R-:W-:Y:S05]  /*1b590*/  @P0 BRA `(.L_x_14356) ;  /* 0x0000000000b40947 */ /* 0x000fea0003800000 */
[----:B------:R-:W-:-:S03]  /*1b5a0*/  UMOV UR4, 0xffffffff ;  /* 0xffffffff00047882 */ /* 0x000fc60000000000 */
[----:B------:R-:W-:Y:S05]  /*1b5b0*/  BRA.DIV UR4, `(.L_x_14357) ;  /* 0x0000002a04b87947 */ /* 0x000fea000b800000 */
[----:B------:R-:W-:-:S13]  /*1b5c0*/  ELECT P6, URZ, PT ;  /* 0x00000000003f782f */ /* 0x000fda00038c0000 */
.L_x_14448:
[----:B------:R-:W-:Y:S05]  /*1b5d0*/  @!P6 BRA `(.L_x_14356) ;  /* 0x0000000000a4e947 */ /* 0x000fea0003800000 */
[----:B------:R-:W-:-:S06]  /*1b5e0*/  ULOP3.LUT UR4, UR39, 0x2, URZ, 0xfc, !UPT ;  /* 0x0000000227047892 */ /* 0x000fcc000f8efc3f */
[----:B-1----:R-:W-:-:S05]  /*1b5f0*/  IMAD.U32 R0, RZ, RZ, UR4 ;  /* 0x00000004ff007e24 */ /* 0x002fca000f8e00ff */
[----:B------:R-:W-:-:S13]  /*1b600*/  ISETP.NE.AND P0, PT, R0, 0x3, PT ;  /* 0x000000030000780c */ /* 0x000fda0003f05270 */
[----:B------:R-:W-:Y:S05]  /*1b610*/  @!P0 BRA `(.L_x_14358) ;  /* 0x0000000000048947 */ /* 0x000fea0003800000 */
[----:B------:R-:W-:Y:S01]  /*1b620*/  BPT.TRAP 0x1 ;  /* 0x000000040000795c */ /* 0x000fe20000300000 */
.L_x_14358:
[----:B------:R-:W2:Y:S04]  /*1b630*/  LDL R2, [R1+0x18] ;  /* 0x0000180001027983 */ /* 0x000ea80000100800 */
[----:B------:R-:W3:Y:S01]  /*1b640*/  LDL.LU R0, [R1+0xc] ;  /* 0x00000c0001007983 */ /* 0x000ee20000300800 */
[----:B--2---:R-:W-:Y:S01]  /*1b650*/  SHF.L.U32 R3, R2, 0x1f, RZ ;  /* 0x0000001f02037819 */ /* 0x004fe200000006ff */
[C---:B---3--:R-:W-:Y:S02]  /*1b660*/  IMAD R4, R0.reuse, 0x8, R5 ;  /* 0x0000000800047824 */ /* 0x048fe400078e0205 */
[----:B------:R-:W-:Y:S02]  /*1b670*/  VIADD R0, R0, 0x1 ;  /* 0x0000000100007836 */ /* 0x000fe40000000000 */
[----:B------:R-:W1:Y:S03]  /*1b680*/  SYNCS.PHASECHK.TRANS64.TRYWAIT P1, [R4+URZ+0x13240], R3 ;  /* 0x01324003040075a7 */ /* 0x000e66000802017f */
[----:B------:R-:W-:-:S04]  /*1b690*/  ISETP.NE.AND P2, PT, R0, 0x2, PT ;  /* 0x000000020000780c */ /* 0x000fc80003f45270 */
[----:B------:R-:W-:Y:S01]  /*1b6a0*/  SEL R2, RZ, 0x1, P2 ;  /* 0x00000001ff027807 */ /* 0x000fe20001000000 */
[----:B-1----:R-:W-:Y:S08]  /*1b6b0*/  @!P1 BRA `(.L_x_14359) ;  /* 0x0000002800989947 */ /* 0x002ff00003800000 */
.L_x_14449:
[----:B------:R-:W2:Y:S01]  /*1b6c0*/  LDL.LU R6, [R1+0x18] ;  /* 0x0000180001067983 */ /* 0x000ea20000300800 */
[----:B------:R-:W-:Y:S02]  /*1b6d0*/  SEL R0, R0, RZ, P2 ;  /* 0x000000ff00007207 */ /* 0x000fe40001000000 */
[----:B--2---:R-:W-:Y:S01]  /*1b6e0*/  LOP3.LUT R2, R6, R2, RZ, 0x3c, !PT ;  /* 0x0000000206027212 */ /* 0x004fe200078e3cff */
[----:B------:R-:W-:Y:S06]  /*1b6f0*/  @!P0 BRA `(.L_x_14360) ;  /* 0x0000000000048947 */ /* 0x000fec0003800000 */
[----:B------:R-:W-:Y:S01]  /*1b700*/  BPT.TRAP 0x1 ;  /* 0x000000040000795c */ /* 0x000fe20000300000 */
.L_x_14360:
[----:B------:R-:W-:Y:S01]  /*1b710*/  IMAD R5, R0, 0x8, R5 ;  /* 0x0000000800057824 */ /* 0x000fe200078e0205 */
[----:B------:R-:W-:-:S04]  /*1b720*/  SHF.L.U32 R0, R2, 0x1f, RZ ;  /* 0x0000001f02007819 */ /* 0x000fc800000006ff */
[----:B------:R-:W2:Y:S02]  /*1b730*/  SYNCS.PHASECHK.TRANS64.TRYWAIT P1, [R5+URZ+0x13240], R0 ;  /* 0x01324000050075a7 */ /* 0x000ea4000802017f */
[----:B--2---:R-:W-:Y:S05]  /*1b740*/  @!P1 BRA `(.L_x_14361) ;  /* 0x0000002800889947 */ /* 0x004fea0003800000 */
.L_x_14450:
[----:B------:R-:W-:Y:S05]  /*1b750*/  @!P0 BRA `(.L_x_14362) ;  /* 0x0000000000048947 */ /* 0x000fea0003800000 */
[----:B------:R-:W-:Y:S01]  /*1b760*/  BPT.TRAP 0x1 ;  /* 0x000000040000795c */ /* 0x000fe20000300000 */
.L_x_14362:
[----:B------:R-:W3:Y:S02]  /*1b770*/  SYNCS.PHASECHK.TRANS64.TRYWAIT P1, [R4+URZ+0x13260], R3 ;  /* 0x01326003040075a7 */ /* 0x000ee4000802017f */
[----:B---3--:R-:W-:Y:S05]  /*1b780*/  @!P1 BRA `(.L_x_14363) ;  /* 0x00000028008c9947 */ /* 0x008fea0003800000 */
.L_x_14451:
[----:B------:R-:W-:Y:S05]  /*1b790*/  @!P0 BRA `(.L_x_14364) ;  /* 0x0000000000048947 */ /* 0x000fea0003800000 */
[----:B------:R-:W-:Y:S01]  /*1b7a0*/  BPT.TRAP 0x1 ;  /* 0x000000040000795c */ /* 0x000fe20000300000 */
.L_x_14364:
[----:B------:R-:W4:Y:S02]  /*1b7b0*/  SYNCS.PHASECHK.TRANS64.TRYWAIT P1, [R5+URZ+0x13260], R0 ;  /* 0x01326000050075a7 */ /* 0x000f24000802017f */
[----:B----4-:R-:W-:Y:S05]  /*1b7c0*/  @!P1 BRA `(.L_x_14365) ;  /* 0x0000002800909947 */ /* 0x010fea0003800000 */
.L_x_14452:
[----:B------:R-:W-:Y:S05]  /*1b7d0*/  @!P0 BRA `(.L_x_14366) ;  /* 0x0000000000048947 */ /* 0x000fea0003800000 */
[----:B------:R-:W-:Y:S01]  /*1b7e0*/  BPT.TRAP 0x1 ;  /* 0x000000040000795c */ /* 0x000fe20000300000 */
.L_x_14366:
[----:B------:R-:W5:Y:S02]  /*1b7f0*/  SYNCS.PHASECHK.TRANS64.TRYWAIT P1, [R4+URZ+0x13280], R3 ;  /* 0x01328003040075a7 */ /* 0x000f64000802017f */
[----:B-----5:R-:W-:Y:S05]  /*1b800*/  @!P1 BRA `(.L_x_14367) ;  /* 0x0000002800949947 */ /* 0x020fea0003800000 */
.L_x_14453:
[----:B------:R-:W-:Y:S05]  /*1b810*/  @!P0 BRA `(.L_x_14368) ;  /* 0x0000000000048947 */ /* 0x000fea0003800000 */
[----:B------:R-:W-:Y:S01]  /*1b820*/  BPT.TRAP 0x1 ;  /* 0x000000040000795c */ /* 0x000fe20000300000 */
.L_x_14368:
[----:B------:R0:W0:Y:S02]  /*1b830*/  SYNCS.PHASECHK.TRANS64.TRYWAIT P0, [R5+URZ+0x13280], R0 ;  /* 0x01328000050075a7 */ /* 0x000024000800017f */
[----:B0-----:R-:W-:Y:S05]  /*1b840*/  @!P0 NANOSLEEP.SYNCS 0x989680 ;  /* 0x009896800000895d */ /* 0x001fea0003900000 */
[----:B------:R-:W0:Y:S02]  /*1b850*/  @!P0 SYNCS.PHASECHK.TRANS64 P0, [R5+URZ+0x13280], R0 ;  /* 0x01328000050085a7 */ /* 0x000e24000800007f */
[----:B0-----:R-:W-:Y:S05]  /*1b860*/  @!P0 BRA `(.L_x_14368) ;  /* 0xfffffffc00f08947 */ /* 0x001fea000383ffff */
.L_x_14356:
[----:B------:R-:W-:Y:S05]  /*1b870*/  BSYNC B0 ;  /* 0x0000000000007941 */ /* 0x000fea0003800000 */
.L_x_14355:
[----:B------:R-:W-:Y:S05]  /*1b880*/  EXIT ;  /* 0x000000000000794d */ /* 0x000fea0003800000 */
.L_x_14177:
[----:B0-----:R-:W-:-:S04]  /*1b890*/  IMAD.U32 R3, RZ, RZ, UR45 ;  /* 0x0000002dff037e24 */ /* 0x001fc8000f8e00ff */
[----:B------:R0:W1:Y:S03]  /*1b8a0*/  SYNCS.PHASECHK.TRANS64.TRYWAIT P1, [R3+URZ+0x13200], R8 ;  /* 0x01320008030075a7 */ /* 0x000066000802017f */
[----:B-1----:R-:W-:Y:S05]  /*1b8b0*/  @!P1 NANOSLEEP.SYNCS 0x989680 ;  /* 0x009896800000995d */ /* 0x002fea0003900000 */
[----:B------:R-:W1:Y:S02]  /*1b8c0*/  @!P1 SYNCS.PHASECHK.TRANS64 P1, [R3+URZ+0x13200], R8 ;  /* 0x01320008030095a7 */ /* 0x000e64000802007f */
[----:B-1----:R-:W-:Y:S05]  /*1b8d0*/  @!P1 BRA `(.L_x_14177) ;  /* 0xfffffffc00ec9947 */ /* 0x002fea000383ffff */
[----:B------:R-:W-:Y:S05]  /*1b8e0*/  BRA `(.L_x_14369) ;  /* 0xfffffe6400007947 */ /* 0x000fea000383ffff */
.L_x_14181:
[----:B-1----:R1:W2:Y:S02]  /*1b8f0*/  SYNCS.PHASECHK.TRANS64.TRYWAIT P1, [R12+URZ+0x13230], R3 ;  /* 0x013230030c0075a7 */ /* 0x0022a4000802017f */
[----:B--2---:R-:W-:Y:S05]  /*1b900*/  @!P1 NANOSLEEP.SYNCS 0x989680 ;  /* 0x009896800000995d */ /* 0x004fea0003900000 */
[----:B------:R-:W2:Y:S02]  /*1b910*/  @!P1 SYNCS.PHASECHK.TRANS64 P1, [R12+URZ+0x13230], R3 ;  /* 0x013230030c0095a7 */ /* 0x000ea4000802007f */
[----:B--2---:R-:W-:Y:S05]  /*1b920*/  @!P1 BRA `(.L_x_14181) ;  /* 0xfffffffc00f09947 */ /* 0x004fea000383ffff */
[----:B------:R-:W-:Y:S05]  /*1b930*/  BRA `(.L_x_14180) ;  /* 0xfffffe64001c7947 */ /* 0x000fea000383ffff */
.L_x_14198:
[----:B-1----:R-:W-:-:S04]  /*1b940*/  IMAD.U32 R10, RZ, RZ, UR24 ;  /* 0x00000018ff0a7e24 */ /* 0x002fc8000f8e00ff */
[----:B------:R1:W2:Y:S03]  /*1b950*/  SYNCS.PHASECHK.TRANS64.TRYWAIT P1, [R10+URZ+0x13230], R9 ;  /* 0x013230090a0075a7 */ /* 0x0002a6000802017f */
[----:B--2---:R-:W-:Y:S05]  /*1b960*/  @!P1 NANOSLEEP.SYNCS 0x989680 ;  /* 0x009896800000995d */ /* 0x004fea0003900000 */
[----:B------:R-:W2:Y:S02]  /*1b970*/  @!P1 SYNCS.PHASECHK.TRANS64 P1, [R10+URZ+0x13230], R9 ;  /* 0x013230090a0095a7 */ /* 0x000ea4000802007f */
[----:B--2---:R-:W-:Y:S05]  /*1b980*/  @!P1 BRA `(.L_x_14198) ;  /* 0xfffffffc00ec9947 */ /* 0x004fea000383ffff */
[----:B------:R-:W-:Y:S05]  /*1b990*/  BRA `(.L_x_14197) ;  /* 0xfffffeac000c7947 */ /* 0x000fea000383ffff */
.L_x_14202:
[----:B-1----:R-:W-:-:S04]  /*1b9a0*/  IMAD.U32 R10, RZ, RZ, UR11 ;  /* 0x0000000bff0a7e24 */ /* 0x002fc8000f8e00ff */
[----:B------:R1:W2:Y:S03]  /*1b9b0*/  SYNCS.PHASECHK.TRANS64.TRYWAIT P1, [R10+URZ+0x13250], R9 ;  /* 0x013250090a0075a7 */ /* 0x0002a6000802017f */
[----:B--2---:R-:W-:Y:S05]  /*1b9c0*/  @!P1 NANOSLEEP.SYNCS 0x989680 ;  /* 0x009896800000995d */ /* 0x004fea0003900000 */
[----:B------:R-:W2:Y:S02]  /*1b9d0*/  @!P1 SYNCS.PHASECHK.TRANS64 P1, [R10+URZ+0x13250], R9 ;  /* 0x013250090a0095a7 */ /* 0x000ea4000802007f */
[----:B--2---:R-:W-:Y:S05]  /*1b9e0*/  @!P1 BRA `(.L_x_14202) ;  /* 0xfffffffc00ec9947 */ /* 0x004fea000383ffff */
[----:B------:R-:W-:Y:S05]  /*1b9f0*/  BRA `(.L_x_14201) ;  /* 0xfffffeb000187947 */ /* 0x000fea000383ffff */
.L_x_14221:
[----:B-1----:R-:W-:-:S04]  /*1ba00*/  IMAD.U32 R10, RZ, RZ, UR21 ;  /* 0x00000015ff0a7e24 */ /* 0x002fc8000f8e00ff */
[----:B------:R1:W2:Y:S03]  /*1ba10*/  SYNCS.PHASECHK.TRANS64.TRYWAIT P1, [R10+URZ+0x13230], R9 ;  /* 0x013230090a0075a7 */ /* 0x0002a6000802017f */
[----:B--2---:R-:W-:Y:S05]  /*1ba20*/  @!P1 NANOSLEEP.SYNCS 0x989680 ;  /* 0x009896800000995d */ /* 0x004fea0003900000 */
[----:B------:R-:W2:Y:S02]  /*1ba30*/  @!P1 SYNCS.PHASECHK.TRANS64 P1, [R10+URZ+0x13230], R9 ;  /* 0x013230090a0095a7 */ /* 0x000ea4000802007f */
[----:B--2---:R-:W-:Y:S05]  /*1ba40*/  @!P1 BRA `(.L_x_14221) ;  /* 0xfffffffc00ec9947 */ /* 0x004fea000383ffff */
[----:B------:R-:W-:Y:S05]  /*1ba50*/  BRA `(.L_x_14220) ;  /* 0xfffffef400cc7947 */ /* 0x000fea000383ffff */
.L_x_14225:
[----:B-1----:R-:W-:-:S04]  /*1ba60*/  IMAD.U32 R10, RZ, RZ, UR11 ;  /* 0x0000000bff0a7e24 */ /* 0x002fc8000f8e00ff */
[----:B------:R1:W2:Y:S03]  /*1ba70*/  SYNCS.PHASECHK.TRANS64.TRYWAIT P1, [R10+URZ+0x13250], R9 ;  /* 0x013250090a0075a7 */ /* 0x0002a6000802017f */
[----:B--2---:R-:W-:Y:S05]  /*1ba80*/  @!P1 NANOSLEEP.SYNCS 0x989680 ;  /* 0x009896800000995d */ /* 0x004fea0003900000 */
[----:B------:R-:W2:Y:S02]  /*1ba90*/  @!P1 SYNCS.PHASECHK.TRANS64 P1, [R10+URZ+0x13250], R9 ;  /* 0x013250090a0095a7 */ /* 0x000ea4000802007f */
[----:B--2---:R-:W-:Y:S05]  /*1baa0*/  @!P1 BRA `(.L_x_14225) ;  /* 0xfffffffc00ec9947 */ /* 0x004fea000383ffff */
[----:B------:R-:W-:Y:S05]  /*1bab0*/  BRA `(.L_x_14224) ;  /* 0xfffffef800d87947 */ /* 0x000fea000383ffff */
.L_x_14233:
[----:B-1----:R-:W-:-:S04]  /*1bac0*/  IMAD.U32 R10, RZ, RZ, UR6 ;  /* 0x00000006ff0a7e24 */ /* 0x002fc8000f8e00ff */
[----:B------:R1:W2:Y:S03]  /*1bad0*/  SYNCS.PHASECHK.TRANS64.TRYWAIT P1, [R10+URZ+0x13230], R9 ;  /* 0x013230090a0075a7 */ /* 0x0002a6000802017f */
[----:B--2---:R-:W-:Y:S05]  /*1bae0*/  @!P1 NANOSLEEP.SYNCS 0x989680 ;  /* 0x009896800000995d */ /* 0x004fea0003900000 */
[----:B------:R-:W2:Y:S02]  /*1baf0*/  @!P1 SYNCS.PHASECHK.TRANS64 P1, [R10+URZ+0x13230], R9 ;  /* 0x013230090a0095a7 */ /* 0x000ea4000802007f */
[----:B--2---:R-:W-:Y:S05]  /*1bb00*/  @!P1 BRA `(.L_x_14233) ;  /* 0xfffffffc00ec9947 */ /* 0x004fea000383ffff */
[----:B------:R-:W-:Y:S05]  /*1bb10*/  BRA `(.L_x_14232) ;  /* 0xffffff2000cc7947 */ /* 0x000fea000383ffff */
.L_x_14237:
[----:B-1----:R-:W-:-:S04]  /*1bb20*/  IMAD.U32 R10, RZ, RZ, UR11 ;  /* 0x0000000bff0a7e24 */ /* 0x002fc8000f8e00ff */
[----:B------:R1:W2:Y:S03]  /*1bb30*/  SYNCS.PHASECHK.TRANS64.TRYWAIT P1, [R10+URZ+0x13250], R9 ;  /* 0x013250090a0075a7 */ /* 0x0002a6000802017f */
[----:B--2---:R-:W-:Y:S05]  /*1bb40*/  @!P1 NANOSLEEP.SYNCS 0x989680 ;  /* 0x009896800000995d */ /* 0x004fea0003900000 */
[----:B------:R-:W2:Y:S02]  /*1bb50*/  @!P1 SYNCS.PHASECHK.TRANS64 P1, [R10+URZ+0x13250], R9 ;  /* 0x013250090a0095a7 */ /* 0x000ea4000802007f */
[----:B--2---:R-:W-:Y:S05]  /*1bb60*/  @!P1 BRA `(.L_x_14237) ;  /* 0xfffffffc00ec9947 */ /* 0x004fea000383ffff */
[----:B------:R-:W-:Y:S05]  /*1bb70*/  BRA `(.L_x_14236) ;  /* 0xffffff2400d87947 */ /* 0x000fea000383ffff */
.L_x_14252:
[----:B-1----:R-:W-:-:S04]  /*1bb80*/  IMAD.U32 R5, RZ, RZ, UR14 ;  /* 0x0000000eff057e24 */ /* 0x002fc8000f8e00ff */
[----:B------:R1:W2:Y:S03]  /*1bb90*/  SYNCS.PHASECHK.TRANS64.TRYWAIT P1, [R5+URZ+0x13250], R0 ;  /* 0x01325000050075a7 */ /* 0x0002a6000802017f */
[----:B--2---:R-:W-:Y:S05]  /*1bba0*/  @!P1 NANOSLEEP.SYNCS 0x989680 ;  /* 0x009896800000995d */ /* 0x004fea0003900000 */
[----:B------:R-:W2:Y:S02]  /*1bbb0*/  @!P1 SYNCS.PHASECHK.TRANS64 P1, [R5+URZ+0x13250], R0 ;  /* 0x01325000050095a7 */ /* 0x000ea4000802007f */
[----:B--2---:R-:W-:Y:S05]  /*1bbc0*/  @!P1 BRA `(.L_x_14252) ;  /* 0xfffffffc00ec9947 */ /* 0x004fea000383ffff */
[----:B------:R-:W-:Y:S05]  /*1bbd0*/  BRA `(.L_x_14251) ;  /* 0xffffff6800c07947 */ /* 0x000fea000383ffff */
.L_x_14291:
[----:B------:R-:W1:Y:S01]  /*1bbe0*/  S2R R21, SR_TID.X ;  /* 0x0000000000157919 */ /* 0x000e620000002100 */
        /* <DEDUP_REMOVED lines=9> */
.L_x_14370:
[----:B------:R-:W-:Y:S05]  /*1bc80*/  BRA `(.L_x_14371) ;  /* 0xffffffac00a87947 */ /* 0x000fea000383ffff */
.L_x_14294:
[----:B-1----:R-:W2:Y:S02]  /*1bc90*/  LDL R0, [R1+0x2c] ;  /* 0x00002c0001007983 */ /* 0x002ea40000100800 */
[----:B--2---:R1:W2:Y:S02]  /*1bca0*/  SYNCS.PHASECHK.TRANS64.TRYWAIT P0, [R7+URZ+0x13280], R0 ;  /* 0x01328000070075a7 */ /* 0x0042a4000800017f */
[----:B--2---:R-:W-:Y:S05]  /*1bcb0*/  @!P0 NANOSLEEP.SYNCS 0x989680 ;  /* 0x009896800000895d */ /* 0x004fea0003900000 */
[----:B------:R-:W2:Y:S02]  /*1bcc0*/  @!P0 SYNCS.PHASECHK.TRANS64 P0, [R7+URZ+0x13280], R0 ;  /* 0x01328000070085a7 */ /* 0x000ea4000800007f */
[----:B--2---:R-:W-:Y:S05]  /*1bcd0*/  @!P0 BRA `(.L_x_14294) ;  /* 0xfffffffc00ec8947 */ /* 0x004fea000383ffff */
[----:B------:R-:W-:Y:S05]  /*1bce0*/  BRA `(.L_x_14372) ;  /* 0xffffffb000d47947 */ /* 0x000fea000383ffff */
.L_x_14295:
        /* <DEDUP_REMOVED lines=8> */
.L_x_14374:
[----:B------:R-:W-:Y:S05]  /*1bd70*/  BSYNC B0 ;  /* 0x0000000000007941 */ /* 0x000fea0003800000 */
.L_x_14373:
[----:B------:R-:W-:Y:S01]  /*1bd80*/  IMAD.MOV.U32 R13, RZ, RZ, R0 ;  /* 0x000000ffff0d7224 */ /* 0x000fe200078e0000 */
[----:B------:R-:W-:Y:S01]  /*1bd90*/  ISETP.GE.AND P2, PT, R8, 0x81, PT ;  /* 0x000000810800780c */ /* 0x000fe20003f46270 */
[----:B------:R-:W-:Y:S01]  /*1bda0*/  IMAD.MOV.U32 R12, RZ, RZ, RZ ;  /* 0x000000ffff0c7224 */ /* 0x000fe200078e00ff */
[----:B------:R-:W-:Y:S01]  /*1bdb0*/  LOP3.LUT R16, R16, 0xffffffef, RZ, 0xc0, !PT ;  /* 0xffffffef10107812 */ /* 0x000fe200078ec0ff */
[----:B------:R-:W-:Y:S01]  /*1bdc0*/  IMAD.MOV.U32 R11, RZ, RZ, 0x1c1f ;  /* 0x00001c1fff0b7424 */ /* 0x000fe200078e00ff */
[C---:B------:R-:W-:Y:S01]  /*1bdd0*/  ISETP.GE.AND P4, PT, R8.reuse, 0x21, PT ;  /* 0x000000210800780c */ /* 0x040fe20003f86270 */
[----:B------:R-:W-:Y:S01]  /*1bde0*/  IMAD.MOV.U32 R15, RZ, RZ, -0x1 ;  /* 0xffffffffff0f7424 */ /* 0x000fe200078e00ff */
[----:B------:R-:W-:Y:S01]  /*1bdf0*/  ISETP.GE.AND P3, PT, R8, 0x41, PT ;  /* 0x000000410800780c */ /* 0x000fe20003f66270 */
[----:B------:R-:W-:-:S12]  /*1be00*/  IMAD.MOV.U32 R3, RZ, RZ, R14 ;  /* 0x000000ffff037224 */ /* 0x000fd800078e000e */
[----:B------:R-:W-:Y:S05]  /*1be10*/  WARPSYNC.COLLECTIVE R15, `(.L_x_14375) ;  /* 0x000000000f087348 */ /* 0x000fea0003c00000 */
[----:B------:R0:W1:Y:S02]  /*1be20*/  SHFL.IDX P6, R14, R13, R12, R11 ;  /* 0x0000000c0d0e7389 */ /* 0x00006400000c000b */
[----:B01----:R-:W-:Y:S01]  /*1be30*/  ENDCOLLECTIVE ;  /* 0x000000000000791b */ /* 0x003fe20003800000 */
.L_x_14375:
[----:B------:R-:W-:Y:S01]  /*1be40*/  @P2 LOP3.LUT R16, R16, 0x10, RZ, 0xfc, !PT ;  /* 0x0000001010102812 */ /* 0x000fe200078efcff */
[----:B------:R-:W-:Y:S02]  /*1be50*/  IMAD.MOV.U32 R13, RZ, RZ, R2 ;  /* 0x000000ffff0d7224 */ /* 0x000fe400078e0002 */
[----:B------:R-:W-:Y:S02]  /*1be60*/  IMAD.MOV.U32 R12, RZ, RZ, 0x1 ;  /* 0x00000001ff0c7424 */ /* 0x000fe400078e00ff */
[----:B------:R-:W-:-:S07]  /*1be70*/  IMAD.MOV.U32 R10, RZ, RZ, R14 ;  /* 0x000000ffff0a7224 */ /* 0x000fce00078e000e */
[----:B------:R-:W-:Y:S05]  /*1be80*/  WARPSYNC.COLLECTIVE R15, `(.L_x_14376) ;  /* 0x000000000f087348 */ /* 0x000fea0003c00000 */
[----:B------:R0:W1:Y:S02]  /*1be90*/  SHFL.IDX P6, R14, R13, R12, R11 ;  /* 0x0000000c0d0e7389 */ /* 0x00006400000c000b */
[----:B01----:R-:W-:Y:S01]  /*1bea0*/  ENDCOLLECTIVE ;  /* 0x000000000000791b */ /* 0x003fe20003800000 */
.L_x_14376:
        /* <DEDUP_REMOVED lines=14> */
.L_x_14377:
        /* <DEDUP_REMOVED lines=10> */
.L_x_14378:
        /* <DEDUP_REMOVED lines=10> */
.L_x_14379:
        /* <DEDUP_REMOVED lines=8> */
.L_x_14380:
        /* <DEDUP_REMOVED lines=10> */
.L_x_14381:
[----:B------:R-:W-:Y:S02]  /*1c1f0*/  IMAD.MOV.U32 R13, RZ, RZ, R25 ;  /* 0x000000ffff0d7224 */ /* 0x000fe400078e0019 */
[----:B------:R-:W-:Y:S02]  /*1c200*/  IMAD.MOV.U32 R12, RZ, RZ, RZ ;  /* 0x000000ffff0c7224 */ /* 0x000fe400078e00ff */
[----:B------:R-:W-:-:S07]  /*1c210*/  IMAD.MOV.U32 R0, RZ, RZ, R14 ;  /* 0x000000ffff007224 */ /* 0x000fce00078e000e */
[----:B------:R-:W-:Y:S05]  /*1c220*/  WARPSYNC.COLLECTIVE R15, `(.L_x_14382) ;  /* 0x000000000f087348 */ /* 0x000fea0003c00000 */
[----:B------:R0:W1:Y:S02]  /*1c230*/  SHFL.IDX P6, R14, R13, R12, R11 ;  /* 0x0000000c0d0e7389 */ /* 0x00006400000c000b */
[----:B01----:R-:W-:Y:S01]  /*1c240*/  ENDCOLLECTIVE ;  /* 0x000000000000791b */ /* 0x003fe20003800000 */
.L_x_14382:
        /* <DEDUP_REMOVED lines=13> */
.L_x_14383:
[----:B------:R-:W-:Y:S01]  /*1c320*/  IMAD.MOV.U32 R10, RZ, RZ, R14 ;  /* 0x000000ffff0a7224 */ /* 0x000fe200078e000e */
[----:B------:R-:W-:Y:S06]  /*1c330*/  BRA `(.L_x_14384) ;  /* 0xffffffb000b07947 */ /* 0x000fec000383ffff */
.L_x_14300:
[----:B---3--:R-:W3:Y:S02]  /*1c340*/  LDL R0, [R1+0x2c] ;  /* 0x00002c0001007983 */ /* 0x008ee40000100800 */
[----:B---3--:R3:W4:Y:S02]  /*1c350*/  SYNCS.PHASECHK.TRANS64.TRYWAIT P0, [R7+URZ+0x13240], R0 ;  /* 0x01324000070075a7 */ /* 0x008724000800017f */
[----:B----4-:R-:W-:Y:S05]  /*1c360*/  @!P0 NANOSLEEP.SYNCS 0x989680 ;  /* 0x009896800000895d */ /* 0x010fea0003900000 */
[----:B------:R-:W4:Y:S02]  /*1c370*/  @!P0 SYNCS.PHASECHK.TRANS64 P0, [R7+URZ+0x13240], R0 ;  /* 0x01324000070085a7 */ /* 0x000f24000800007f */
[----:B----4-:R-:W-:Y:S05]  /*1c380*/  @!P0 BRA `(.L_x_14300) ;  /* 0xfffffffc00ec8947 */ /* 0x010fea000383ffff */
[----:B------:R-:W-:Y:S05]  /*1c390*/  BRA `(.L_x_14385) ;  /* 0xffffffb400107947 */ /* 0x000fea000383ffff */
.L_x_14301:
        /* <DEDUP_REMOVED lines=8> */
.L_x_14387:
[----:B------:R-:W-:Y:S05]  /*1c420*/  BSYNC B0 ;  /* 0x0000000000007941 */ /* 0x000fea0003800000 */
.L_x_14386:
        /* <DEDUP_REMOVED lines=10> */
.L_x_14388:
        /* <DEDUP_REMOVED lines=8> */
.L_x_14389:
        /* <DEDUP_REMOVED lines=15> */
.L_x_14390:
[----:B------:R-:W-:Y:S02]  /*1c640*/  IMAD.MOV.U32 R13, RZ, RZ, R0 ;  /* 0x000000ffff0d7224 */ /* 0x000fe400078e0000 */
[----:B------:R-:W-:Y:S02]  /*1c650*/  IMAD.MOV.U32 R12, RZ, RZ, 0x2 ;  /* 0x00000002ff0c7424 */ /* 0x000fe400078e00ff */
[----:B------:R-:W-:-:S07]  /*1c660*/  IMAD.MOV.U32 R5, RZ, RZ, R14 ;  /* 0x000000ffff057224 */ /* 0x000fce00078e000e */
[----:B------:R-:W-:Y:S05]  /*1c670*/  WARPSYNC.COLLECTIVE R15, `(.L_x_14391) ;  /* 0x000000000f087348 */ /* 0x000fea0003c00000 */
[----:B------:R0:W1:Y:S02]  /*1c680*/  SHFL.IDX P6, R14, R13, R12, R11 ;  /* 0x0000000c0d0e7389 */ /* 0x00006400000c000b */
[----:B01----:R-:W-:Y:S01]  /*1c690*/  ENDCOLLECTIVE ;  /* 0x000000000000791b */ /* 0x003fe20003800000 */
.L_x_14391:
        /* <DEDUP_REMOVED lines=14> */
.L_x_14392:
[----:B------:R-:W-:Y:S02]  /*1c780*/  IMAD.MOV.U32 R13, RZ, RZ, R0 ;  /* 0x000000ffff0d7224 */ /* 0x000fe400078e0000 */
[----:B------:R-:W-:Y:S02]  /*1c790*/  IMAD.MOV.U32 R12, RZ, RZ, 0x3 ;  /* 0x00000003ff0c7424 */ /* 0x000fe400078e00ff */
[----:B------:R-:W-:-:S07]  /*1c7a0*/  IMAD.MOV.U32 R5, RZ, RZ, R14 ;  /* 0x000000ffff057224 */ /* 0x000fce00078e000e */
[----:B------:R-:W-:Y:S05]  /*1c7b0*/  WARPSYNC.COLLECTIVE R15, `(.L_x_14393) ;  /* 0x000000000f087348 */ /* 0x000fea0003c00000 */
[----:B------:R0:W1:Y:S02]  /*1c7c0*/  SHFL.IDX P6, R14, R13, R12, R11 ;  /* 0x0000000c0d0e7389 */ /* 0x00006400000c000b */
[----:B01----:R-:W-:Y:S01]  /*1c7d0*/  ENDCOLLECTIVE ;  /* 0x000000000000791b */ /* 0x003fe20003800000 */
.L_x_14393:
        /* <DEDUP_REMOVED lines=10> */
.L_x_14394:
        /* <DEDUP_REMOVED lines=10> */
.L_x_14395:
        /* <DEDUP_REMOVED lines=13> */
.L_x_14396:
[----:B------:R-:W-:Y:S01]  /*1c9f0*/  IMAD.MOV.U32 R4, RZ, RZ, R14 ;  /* 0x000000ffff047224 */ /* 0x000fe200078e000e */
[----:B------:R-:W-:Y:S06]  /*1ca00*/  BRA `(.L_x_14397) ;  /* 0xffffffb0009c7947 */ /* 0x000fec000383ffff */
.L_x_14308:
[----:B------:R-:W-:Y:S02]  /*1ca10*/  IMAD.MOV.U32 R13, RZ, RZ, R4 ;  /* 0x000000ffff0d7224 */ /* 0x000fe400078e0004 */
[----:B------:R-:W-:Y:S02]  /*1ca20*/  IMAD.MOV.U32 R12, RZ, RZ, RZ ;  /* 0x000000ffff0c7224 */ /* 0x000fe400078e00ff */
[----:B------:R-:W-:Y:S02]  /*1ca30*/  IMAD.MOV.U32 R11, RZ, RZ, 0x1c1f ;  /* 0x00001c1fff0b7424 */ /* 0x000fe400078e00ff */
[----:B------:R-:W-:Y:S02]  /*1ca40*/  IMAD.MOV.U32 R15, RZ, RZ, -0x1 ;  /* 0xffffffffff0f7424 */ /* 0x000fe400078e00ff */
[----:B------:R-:W-:Y:S02]  /*1ca50*/  IMAD R5, R9, UR37, RZ ;  /* 0x0000002509057c24 */ /* 0x000fe4000f8e02ff */
[----:B------:R-:W-:-:S07]  /*1ca60*/  VIADD R3, R21, UR38 ;  /* 0x0000002615037c36 */ /* 0x000fce0008000000 */
[----:B-1---5:R-:W-:Y:S05]  /*1ca70*/  WARPSYNC.COLLECTIVE R15, `(.L_x_14398) ;  /* 0x000000000f087348 */ /* 0x022fea0003c00000 */
[----:B------:R0:W2:Y:S02]  /*1ca80*/  SHFL.IDX P6, R14, R13, R12, R11 ;  /* 0x0000000c0d0e7389 */ /* 0x0000a400000c000b */
[----:B012--5:R-:W-:Y:S01]  /*1ca90*/  ENDCOLLECTIVE ;  /* 0x000000000000791b */ /* 0x027fe20003800000 */
.L_x_14398:
[C---:B------:R-:W-:Y:S01]  /*1caa0*/  VIADD R10, R3.reuse, 0x20 ;  /* 0x00000020030a7836 */ /* 0x040fe20000000000 */
[----:B------:R-:W-:Y:S01]  /*1cab0*/  ISETP.GE.AND P2, PT, R3, R5, PT ;  /* 0x000000050300720c */ /* 0x000fe20003f46270 */
[----:B------:R-:W-:Y:S02]  /*1cac0*/  IMAD.MOV.U32 R13, RZ, RZ, R0 ;  /* 0x000000ffff0d7224 */ /* 0x000fe400078e0000 */
[----:B------:R-:W-:-:S10]  /*1cad0*/  IMAD.MOV.U32 R7, RZ, RZ, R14 ;  /* 0x000000ffff077224 */ /* 0x000fd400078e000e */
[----:B------:R-:W-:Y:S05]  /*1cae0*/  WARPSYNC.COLLECTIVE R15, `(.L_x_14399) ;  /* 0x000000000f087348 */ /* 0x000fea0003c00000 */
[----:B------:R0:W1:Y:S02]  /*1caf0*/  SHFL.IDX P6, R14, R13, R12, R11 ;  /* 0x0000000c0d0e7389 */ /* 0x00006400000c000b */
[----:B01----:R-:W-:Y:S01]  /*1cb00*/  ENDCOLLECTIVE ;  /* 0x000000000000791b */ /* 0x003fe20003800000 */
.L_x_14399:
[----:B------:R-:W-:Y:S02]  /*1cb10*/  IMAD.MOV.U32 R13, RZ, RZ, R4 ;  /* 0x000000ffff0d7224 */ /* 0x000fe400078e0004 */
[----:B------:R-:W-:Y:S02]  /*1cb20*/  IMAD.MOV.U32 R12, RZ, RZ, 0x1 ;  /* 0x00000001ff0c7424 */ /* 0x000fe400078e00ff */
[----:B------:R-:W-:-:S07]  /*1cb30*/  IMAD.MOV.U32 R8, RZ, RZ, R14 ;  /* 0x000000ffff087224 */ /* 0x000fce00078e000e */
[----:B------:R-:W-:Y:S05]  /*1cb40*/  WARPSYNC.COLLECTIVE R15, `(.L_x_14400) ;  /* 0x000000000f087348 */ /* 0x000fea0003c00000 */
[----:B------:R0:W1:Y:S02]  /*1cb50*/  SHFL.IDX P6, R14, R13, R12, R11 ;  /* 0x0000000c0d0e7389 */ /* 0x00006400000c000b */
[----:B01----:R-:W-:Y:S01]  /*1cb60*/  ENDCOLLECTIVE ;  /* 0x000000000000791b */ /* 0x003fe20003800000 */
.L_x_14400:
        /* <DEDUP_REMOVED lines=8> */
[----:B------:R-:W-:Y:S01]  /*1cbf0*/  ISETP.GE.AND P2, PT, R10, R5, PT ;  /* 0x000000050a00720c */ /* 0x000fe20003f46270 */
[----:B------:R-:W-:-:S12]  /*1cc00*/  IMAD.MOV.U32 R7, RZ, RZ, R14 ;  /* 0x000000ffff077224 */ /* 0x000fd800078e000e */
[----:B0-----:R-:W-:Y:S05]  /*1cc10*/  WARPSYNC.COLLECTIVE R15, `(.L_x_14401) ;  /* 0x000000000f087348 */ /* 0x001fea0003c00000 */
[----:B------:R1:W2:Y:S02]  /*1cc20*/  SHFL.IDX P6, R14, R13, R12, R11 ;  /* 0x0000000c0d0e7389 */ /* 0x0002a400000c000b */
[----:B012---:R-:W-:Y:S01]  /*1cc30*/  ENDCOLLECTIVE ;  /* 0x000000000000791b */ /* 0x007fe20003800000 */
.L_x_14401:
[----:B------:R-:W-:Y:S02]  /*1cc40*/  IMAD.MOV.U32 R13, RZ, RZ, R4 ;  /* 0x000000ffff0d7224 */ /* 0x000fe400078e0004 */
[----:B------:R-:W-:Y:S02]  /*1cc50*/  IMAD.MOV.U32 R12, RZ, RZ, 0x2 ;  /* 0x00000002ff0c7424 */ /* 0x000fe400078e00ff */
[----:B------:R-:W-:-:S07]  /*1cc60*/  IMAD.MOV.U32 R8, RZ, RZ, R14 ;  /* 0x000000ffff087224 */ /* 0x000fce00078e000e */
[----:B------:R-:W-:Y:S05]  /*1cc70*/  WARPSYNC.COLLECTIVE R15, `(.L_x_14402) ;  /* 0x000000000f087348 */ /* 0x000fea0003c00000 */
[----:B------:R0:W1:Y:S02]  /*1cc80*/  SHFL.IDX P6, R14, R13, R12, R11 ;  /* 0x0000000c0d0e7389 */ /* 0x00006400000c000b */
[----:B01----:R-:W-:Y:S01]  /*1cc90*/  ENDCOLLECTIVE ;  /* 0x000000000000791b */ /* 0x003fe20003800000 */
.L_x_14402:
        /* <DEDUP_REMOVED lines=14> */
.L_x_14403:
[----:B------:R-:W-:Y:S02]  /*1cd80*/  IMAD.MOV.U32 R13, RZ, RZ, R4 ;  /* 0x000000ffff0d7224 */ /* 0x000fe400078e0004 */
[----:B------:R-:W-:Y:S02]  /*1cd90*/  IMAD.MOV.U32 R12, RZ, RZ, 0x3 ;  /* 0x00000003ff0c7424 */ /* 0x000fe400078e00ff */
[----:B------:R-:W-:-:S07]  /*1cda0*/  IMAD.MOV.U32 R8, RZ, RZ, R14 ;  /* 0x000000ffff087224 */ /* 0x000fce00078e000e */
[----:B------:R-:W-:Y:S05]  /*1cdb0*/  WARPSYNC.COLLECTIVE R15, `(.L_x_14404) ;  /* 0x000000000f087348 */ /* 0x000fea0003c00000 */
[----:B------:R0:W1:Y:S02]  /*1cdc0*/  SHFL.IDX P6, R14, R13, R12, R11 ;  /* 0x0000000c0d0e7389 */ /* 0x00006400000c000b */
[----:B01----:R-:W-:Y:S01]  /*1cdd0*/  ENDCOLLECTIVE ;  /* 0x000000000000791b */ /* 0x003fe20003800000 */
.L_x_14404:
[----:B------:R-:W-:-:S05]  /*1cde0*/  @!P2 IADD3 R8, P1, R20, R8, RZ ;  /* 0x000000081408a210 */ /* 0x000fca0007f3e0ff */
[----:B------:R-:W-:-:S04]  /*1cdf0*/  @!P2 IMAD.X R7, RZ, RZ, R7, P1 ;  /* 0x000000ffff07a224 */ /* 0x000fc800008e0607 */
[----:B------:R-:W-:Y:S02]  /*1ce00*/  @!P2 IMAD.MOV.U32 R9, RZ, RZ, R7 ;  /* 0x000000ffff09a224 */ /* 0x000fe400078e0007 */
[----:B------:R-:W-:Y:S02]  /*1ce10*/  IMAD.MOV.U32 R13, RZ, RZ, R0 ;  /* 0x000000ffff0d7224 */ /* 0x000fe400078e0000 */
[----:B------:R-:W-:Y:S01]  /*1ce20*/  VIADD R7, R3, 0x60 ;  /* 0x0000006003077836 */ /* 0x000fe20000000000 */
[----:B------:R-:W-:Y:S01]  /*1ce30*/  @!PT LDS RZ, [RZ] ;  /* 0x00000000fffff984 */ /* 0x000fe20000000800 */
[----:B------:R-:W-:Y:S01]  /*1ce40*/  @!PT LDS RZ, [RZ] ;  /* 0x00000000fffff984 */ /* 0x000fe20000000800 */
[----:B------:R-:W-:Y:S01]  /*1ce50*/  @!PT LDS RZ, [RZ] ;  /* 0x00000000fffff984 */ /* 0x000fe20000000800 */
[----:B------:R0:W-:Y:S04]  /*1ce60*/  @!P2 LDGSTS.E.BYPASS.LTC128B.128 [R18+0xc000], desc[UR50][R8.64], !P0 ;  /* 0x0c0000000812afae */ /* 0x0001e8000c101d72 */
[----:B------:R-:W-:Y:S01]  /*1ce70*/  ISETP.GE.AND P2, PT, R7, R5, PT ;  /* 0x000000050700720c */ /* 0x000fe20003f46270 */
[----:B------:R-:W-:-:S12]  /*1ce80*/  IMAD.MOV.U32 R4, RZ, RZ, R14 ;  /* 0x000000ffff047224 */ /* 0x000fd800078e000e */
[----:B0-----:R-:W-:Y:S05]  /*1ce90*/  WARPSYNC.COLLECTIVE R15, `(.L_x_14405) ;  /* 0x000000000f087348 */ /* 0x001fea0003c00000 */
[----:B------:R1:W2:Y:S02]  /*1cea0*/  SHFL.IDX P6, R14, R13, R12, R11 ;  /* 0x0000000c0d0e7389 */ /* 0x0002a400000c000b */
[----:B012---:R-:W-:Y:S01]  /*1ceb0*/  ENDCOLLECTIVE ;  /* 0x000000000000791b */ /* 0x007fe20003800000 */
.L_x_14405:
[----:B------:R-:W-:Y:S02]  /*1cec0*/  IMAD.MOV.U32 R13, RZ, RZ, R6 ;  /* 0x000000ffff0d7224 */ /* 0x000fe400078e0006 */
[----:B------:R-:W-:Y:S02]  /*1ced0*/  IMAD.MOV.U32 R12, RZ, RZ, RZ ;  /* 0x000000ffff0c7224 */ /* 0x000fe400078e00ff */
[----:B------:R-:W-:-:S07]  /*1cee0*/  IMAD.MOV.U32 R0, RZ, RZ, R14 ;  /* 0x000000ffff007224 */ /* 0x000fce00078e000e */
[----:B------:R-:W-:Y:S05]  /*1cef0*/  WARPSYNC.COLLECTIVE R15, `(.L_x_14406) ;  /* 0x000000000f087348 */ /* 0x000fea0003c00000 */
[----:B------:R0:W1:Y:S02]  /*1cf00*/  SHFL.IDX P6, R14, R13, R12, R11 ;  /* 0x0000000c0d0e7389 */ /* 0x00006400000c000b */
[----:B01----:R-:W-:Y:S01]  /*1cf10*/  ENDCOLLECTIVE ;  /* 0x000000000000791b */ /* 0x003fe20003800000 */
.L_x_14406:
[----:B------:R-:W-:-:S05]  /*1cf20*/  @!P2 IADD3 R0, P1, R20, R0, RZ ;  /* 0x000000001400a210 */ /* 0x000fca0007f3e0ff */
[----:B------:R-:W-:Y:S02]  /*1cf30*/  @!P2 IMAD.MOV.U32 R8, RZ, RZ, R0 ;  /* 0x000000ffff08a224 */ /* 0x000fe400078e0000 */
[----:B------:R-:W-:Y:S02]  /*1cf40*/  @!P2 IMAD.X R4, RZ, RZ, R4, P1 ;  /* 0x000000ffff04a224 */ /* 0x000fe400008e0604 */
[----:B------:R-:W-:Y:S02]  /*1cf50*/  IMAD.MOV.U32 R13, RZ, RZ, R2 ;  /* 0x000000ffff0d7224 */ /* 0x000fe400078e0002 */
[----:B------:R-:W-:Y:S02]  /*1cf60*/  @!P2 IMAD.MOV.U32 R9, RZ, RZ, R4 ;  /* 0x000000ffff09a224 */ /* 0x000fe400078e0004 */
[----:B------:R-:W-:-:S03]  /*1cf70*/  VIADD R4, R3, 0x80 ;  /* 0x0000008003047836 */ /* 0x000fc60000000000 */
        /* <DEDUP_REMOVED lines=9> */
.L_x_14407:
[----:B------:R-:W-:Y:S02]  /*1d010*/  IMAD.MOV.U32 R13, RZ, RZ, R6 ;  /* 0x000000ffff0d7224 */ /* 0x000fe400078e0006 */
[----:B------:R-:W-:Y:S02]  /*1d020*/  IMAD.MOV.U32 R12, RZ, RZ, 0x1 ;  /* 0x00000001ff0c7424 */ /* 0x000fe400078e00ff */
[----:B------:R-:W-:-:S07]  /*1d030*/  IMAD.MOV.U32 R8, RZ, RZ, R14 ;  /* 0x000000ffff087224 */ /* 0x000fce00078e000e */
[----:B------:R-:W-:Y:S05]  /*1d040*/  WARPSYNC.COLLECTIVE R15, `(.L_x_14408) ;  /* 0x000000000f087348 */ /* 0x000fea0003c00000 */
[----:B------:R0:W1:Y:S02]  /*1d050*/  SHFL.IDX P6, R14, R13, R12, R11 ;  /* 0x0000000c0d0e7389 */ /* 0x00006400000c000b */
[----:B01----:R-:W-:Y:S01]  /*1d060*/  ENDCOLLECTIVE ;  /* 0x000000000000791b */ /* 0x003fe20003800000 */
.L_x_14408:
        /* <DEDUP_REMOVED lines=12> */
.L_x_14409:
[----:B------:R-:W-:Y:S01]  /*1d130*/  IMAD.MOV.U32 R2, RZ, RZ, R14 ;  /* 0x000000ffff027224 */ /* 0x000fe200078e000e */
[----:B------:R-:W-:Y:S06]  /*1d140*/  BRA `(.L_x_14410) ;  /* 0xffffffb400a47947 */ /* 0x000fec000383ffff */
.L_x_14311:
[----:B-1----:R1:W2:Y:S02]  /*1d150*/  SYNCS.PHASECHK.TRANS64.TRYWAIT P0, [R17+URZ+0x13220], R0 ;  /* 0x01322000110075a7 */ /* 0x0022a4000800017f */
[----:B--2---:R-:W-:Y:S05]  /*1d160*/  @!P0 NANOSLEEP.SYNCS 0x989680 ;  /* 0x009896800000895d */ /* 0x004fea0003900000 */
[----:B------:R-:W2:Y:S02]  /*1d170*/  @!P0 SYNCS.PHASECHK.TRANS64 P0, [R17+URZ+0x13220], R0 ;  /* 0x01322000110085a7 */ /* 0x000ea4000800007f */
[----:B--2---:R-:W-:Y:S05]  /*1d180*/  @!P0 BRA `(.L_x_14311) ;  /* 0xfffffffc00f08947 */ /* 0x004fea000383ffff */
[----:B------:R-:W-:Y:S05]  /*1d190*/  BRA `(.L_x_14411) ;  /* 0xffffffb800007947 */ /* 0x000fea000383ffff */
.L_x_14315:
[----:B0-----:R-:W2:Y:S02]  /*1d1a0*/  LDL R2, [R1+0x8] ;  /* 0x0000080001027983 */ /* 0x001ea40000100800 */
[----:B--2---:R0:W1:Y:S02]  /*1d1b0*/  SYNCS.PHASECHK.TRANS64.TRYWAIT P0, [R0+URZ+0x13280], R2 ;  /* 0x01328002000075a7 */ /* 0x004064000800017f */
[----:B-1----:R-:W-:Y:S05]  /*1d1c0*/  @!P0 NANOSLEEP.SYNCS 0x989680 ;  /* 0x009896800000895d */ /* 0x002fea0003900000 */
[----:B------:R-:W1:Y:S02]  /*1d1d0*/  @!P0 SYNCS.PHASECHK.TRANS64 P0, [R0+URZ+0x13280], R2 ;  /* 0x01328002000085a7 */ /* 0x000e64000800007f */
[----:B-1----:R-:W-:Y:S05]  /*1d1e0*/  @!P0 BRA `(.L_x_14315) ;  /* 0xfffffffc00ec8947 */ /* 0x002fea000383ffff */
[----:B------:R-:W-:Y:S05]  /*1d1f0*/  BRA `(.L_x_14412) ;  /* 0xffffffbc00507947 */ /* 0x000fea000383ffff */
.L_x_14316:
        /* <DEDUP_REMOVED lines=8> */
.L_x_14414:
[----:B------:R-:W-:Y:S05]  /*1d280*/  BSYNC B0 ;  /* 0x0000000000007941 */ /* 0x000fea0003800000 */
.L_x_14413:
        /* <DEDUP_REMOVED lines=10> */
.L_x_14415:
        /* <DEDUP_REMOVED lines=11> */
.L_x_14416:
        /* <DEDUP_REMOVED lines=10> */
.L_x_14417:
        /* <DEDUP_REMOVED lines=11> */
.L_x_14418:
        /* <DEDUP_REMOVED lines=10> */
.L_x_14419:
        /* <DEDUP_REMOVED lines=11> */
.L_x_14420:
        /* <DEDUP_REMOVED lines=10> */
.L_x_14421:
[----:B------:R-:W-:Y:S02]  /*1d720*/  IMAD.MOV.U32 R13, RZ, RZ, R18 ;  /* 0x000000ffff0d7224 */ /* 0x000fe400078e0012 */
[----:B------:R-:W-:Y:S02]  /*1d730*/  IMAD.MOV.U32 R12, RZ, RZ, RZ ;  /* 0x000000ffff0c7224 */ /* 0x000fe400078e00ff */
[----:B------:R-:W-:Y:S02]  /*1d740*/  IMAD.SHL.U32 R3, R3, 0x10, RZ ;  /* 0x0000001003037824 */ /* 0x000fe400078e00ff */
[----:B------:R-:W-:-:S07]  /*1d750*/  IMAD.MOV.U32 R2, RZ, RZ, R14 ;  /* 0x000000ffff027224 */ /* 0x000fce00078e000e */
[----:B------:R-:W-:Y:S05]  /*1d760*/  WARPSYNC.COLLECTIVE R15, `(.L_x_14422) ;  /* 0x000000000f087348 */ /* 0x000fea0003c00000 */
[----:B------:R0:W1:Y:S02]  /*1d770*/  SHFL.IDX P6, R14, R13, R12, R11 ;  /* 0x0000000c0d0e7389 */ /* 0x00006400000c000b */
[----:B01----:R-:W-:Y:S01]  /*1d780*/  ENDCOLLECTIVE ;  /* 0x000000000000791b */ /* 0x003fe20003800000 */
.L_x_14422:
        /* <DEDUP_REMOVED lines=12> */
.L_x_14423:
[----:B------:R-:W-:Y:S01]  /*1d850*/  IMAD.MOV.U32 R2, RZ, RZ, R14 ;  /* 0x000000ffff027224 */ /* 0x000fe200078e000e */
[----:B------:R-:W-:Y:S06]  /*1d860*/  BRA `(.L_x_14424) ;  /* 0xffffffb800cc7947 */ /* 0x000fec000383ffff */
.L_x_14321:
[----:B--2---:R-:W2:Y:S02]  /*1d870*/  LDL R2, [R1+0x8] ;  /* 0x0000080001027983 */ /* 0x004ea40000100800 */
[----:B--2---:R2:W3:Y:S02]  /*1d880*/  SYNCS.PHASECHK.TRANS64.TRYWAIT P0, [R0+URZ+0x13240], R2 ;  /* 0x01324002000075a7 */ /* 0x0044e4000800017f */
[----:B---3--:R-:W-:Y:S05]  /*1d890*/  @!P0 NANOSLEEP.SYNCS 0x989680 ;  /* 0x009896800000895d */ /* 0x008fea0003900000 */
[----:B------:R-:W3:Y:S02]  /*1d8a0*/  @!P0 SYNCS.PHASECHK.TRANS64 P0, [R0+URZ+0x13240], R2 ;  /* 0x01324002000085a7 */ /* 0x000ee4000800007f */
[----:B---3--:R-:W-:Y:S05]  /*1d8b0*/  @!P0 BRA `(.L_x_14321) ;  /* 0xfffffffc00ec8947 */ /* 0x008fea000383ffff */
[----:B------:R-:W-:Y:S05]  /*1d8c0*/  BRA `(.L_x_14425) ;  /* 0xffffffbc00287947 */ /* 0x000fea000383ffff */
.L_x_14322:
        /* <DEDUP_REMOVED lines=8> */
.L_x_14427:
[----:B------:R-:W-:Y:S05]  /*1d950*/  BSYNC B0 ;  /* 0x0000000000007941 */ /* 0x000fea0003800000 */
.L_x_14426:
        /* <DEDUP_REMOVED lines=8> */
.L_x_14428:
[----:B------:R-:W-:Y:S02]  /*1d9e0*/  IMAD.MOV.U32 R13, RZ, RZ, R6 ;  /* 0x000000ffff0d7224 */ /* 0x000fe400078e0006 */
[----:B------:R-:W-:Y:S02]  /*1d9f0*/  IMAD.MOV.U32 R12, RZ, RZ, 0x1 ;  /* 0x00000001ff0c7424 */ /* 0x000fe400078e00ff */
[----:B------:R-:W-:-:S07]  /*1da00*/  IMAD.MOV.U32 R2, RZ, RZ, R14 ;  /* 0x000000ffff027224 */ /* 0x000fce00078e000e */
[----:B------:R-:W-:Y:S05]  /*1da10*/  WARPSYNC.COLLECTIVE R15, `(.L_x_14429) ;  /* 0x000000000f087348 */ /* 0x000fea0003c00000 */
[----:B------:R0:W1:Y:S02]  /*1da20*/  SHFL.IDX P6, R14, R13, R12, R11 ;  /* 0x0000000c0d0e7389 */ /* 0x00006400000c000b */
[----:B01----:R-:W-:Y:S01]  /*1da30*/  ENDCOLLECTIVE ;  /* 0x000000000000791b */ /* 0x003fe20003800000 */
.L_x_14429:
        /* <DEDUP_REMOVED lines=11> */
.L_x_14430:
[----:B------:R-:W-:Y:S02]  /*1daf0*/  IMAD.MOV.U32 R13, RZ, RZ, R6 ;  /* 0x000000ffff0d7224 */ /* 0x000fe400078e0006 */
[----:B------:R-:W-:Y:S02]  /*1db00*/  IMAD.MOV.U32 R12, RZ, RZ, 0x2 ;  /* 0x00000002ff0c7424 */ /* 0x000fe400078e00ff */
[----:B------:R-:W-:-:S07]  /*1db10*/  IMAD.MOV.U32 R2, RZ, RZ, R14 ;  /* 0x000000ffff027224 */ /* 0x000fce00078e000e */
[----:B------:R-:W-:Y:S05]  /*1db20*/  WARPSYNC.COLLECTIVE R15, `(.L_x_14431) ;  /* 0x000000000f087348 */ /* 0x000fea0003c00000 */
[----:B------:R0:W1:Y:S02]  /*1db30*/  SHFL.IDX P6, R14, R13, R12, R11 ;  /* 0x0000000c0d0e7389 */ /* 0x00006400000c000b */
[----:B01----:R-:W-:Y:S01]  /*1db40*/  ENDCOLLECTIVE ;  /* 0x000000000000791b */ /* 0x003fe20003800000 */
.L_x_14431:
        /* <DEDUP_REMOVED lines=11> */
.L_x_14432:
[----:B------:R-:W-:Y:S02]  /*1dc00*/  IMAD.MOV.U32 R13, RZ, RZ, R6 ;  /* 0x000000ffff0d7224 */ /* 0x000fe400078e0006 */
[----:B------:R-:W-:Y:S02]  /*1dc10*/  IMAD.MOV.U32 R12, RZ, RZ, 0x3 ;  /* 0x00000003ff0c7424 */ /* 0x000fe400078e00ff */
[----:B------:R-:W-:-:S07]  /*1dc20*/  IMAD.MOV.U32 R2, RZ, RZ, R14 ;  /* 0x000000ffff027224 */ /* 0x000fce00078e000e */
[----:B------:R-:W-:Y:S05]  /*1dc30*/  WARPSYNC.COLLECTIVE R15, `(.L_x_14433) ;  /* 0x000000000f087348 */ /* 0x000fea0003c00000 */
[----:B------:R0:W1:Y:S02]  /*1dc40*/  SHFL.IDX P6, R14, R13, R12, R11 ;  /* 0x0000000c0d0e7389 */ /* 0x00006400000c000b */
[----:B01----:R-:W-:Y:S01]  /*1dc50*/  ENDCOLLECTIVE ;  /* 0x000000000000791b */ /* 0x003fe20003800000 */
.L_x_14433:
        /* <DEDUP_REMOVED lines=11> */
.L_x_14434:
[----:B------:R-:W-:Y:S02]  /*1dd10*/  IMAD.MOV.U32 R13, RZ, RZ, R5 ;  /* 0x000000ffff0d7224 */ /* 0x000fe400078e0005 */
[----:B------:R-:W-:Y:S02]  /*1dd20*/  IMAD.MOV.U32 R12, RZ, RZ, RZ ;  /* 0x000000ffff0c7224 */ /* 0x000fe400078e00ff */
[----:B------:R-:W-:-:S07]  /*1dd30*/  IMAD.MOV.U32 R2, RZ, RZ, R14 ;  /* 0x000000ffff027224 */ /* 0x000fce00078e000e */
[----:B------:R-:W-:Y:S05]  /*1dd40*/  WARPSYNC.COLLECTIVE R15, `(.L_x_14435) ;  /* 0x000000000f087348 */ /* 0x000fea0003c00000 */
[----:B------:R0:W1:Y:S02]  /*1dd50*/  SHFL.IDX P6, R14, R13, R12, R11 ;  /* 0x0000000c0d0e7389 */ /* 0x00006400000c000b */
[----:B01----:R-:W-:Y:S01]  /*1dd60*/  ENDCOLLECTIVE ;  /* 0x000000000000791b */ /* 0x003fe20003800000 */
.L_x_14435:
        /* <DEDUP_REMOVED lines=11> */
.L_x_14436:
[----:B------:R-:W-:Y:S01]  /*1de20*/  IMAD.MOV.U32 R2, RZ, RZ, R14 ;  /* 0x000000ffff027224 */ /* 0x000fe200078e000e */
[----:B------:R-:W-:Y:S06]  /*1de30*/  BRA `(.L_x_14437) ;  /* 0xffffffb800c47947 */ /* 0x000fec000383ffff */
.L_x_14327:
[----:B-1----:R1:W3:Y:S02]  /*1de40*/  SYNCS.PHASECHK.TRANS64.TRYWAIT P2, [R2+URZ+0x13270], R0 ;  /* 0x01327000020075a7 */ /* 0x0022e4000804017f */
[----:B---3--:R-:W-:Y:S05]  /*1de50*/  @!P2 NANOSLEEP.SYNCS 0x989680 ;  /* 0x009896800000a95d */ /* 0x008fea0003900000 */
[----:B------:R-:W3:Y:S02]  /*1de60*/  @!P2 SYNCS.PHASECHK.TRANS64 P2, [R2+URZ+0x13270], R0 ;  /* 0x013270000200a5a7 */ /* 0x000ee4000804007f */
[----:B---3--:R-:W-:Y:S05]  /*1de70*/  @!P2 BRA `(.L_x_14327) ;  /* 0xfffffffc00f0a947 */ /* 0x008fea000383ffff */
[----:B------:R-:W-:Y:S05]  /*1de80*/  BRA `(.L_x_14438) ;  /* 0xffffffbc00287947 */ /* 0x000fea000383ffff */
.L_x_14329:
[----:B-1----:R1:W3:Y:S02]  /*1de90*/  SYNCS.PHASECHK.TRANS64.TRYWAIT P2, [R2+URZ+0x13260], R3 ;  /* 0x01326003020075a7 */ /* 0x0022e4000804017f */
[----:B---3--:R-:W-:Y:S05]  /*1dea0*/  @!P2 NANOSLEEP.SYNCS 0x989680 ;  /* 0x009896800000a95d */ /* 0x008fea0003900000 */
[----:B------:R-:W3:Y:S02]  /*1deb0*/  @!P2 SYNCS.PHASECHK.TRANS64 P2, [R2+URZ+0x13260], R3 ;  /* 0x013260030200a5a7 */ /* 0x000ee4000804007f */
[----:B---3--:R-:W-:Y:S05]  /*1dec0*/  @!P2 BRA `(.L_x_14329) ;  /* 0xfffffffc00f0a947 */ /* 0x008fea000383ffff */
[----:B------:R-:W-:Y:S05]  /*1ded0*/  BRA `(.L_x_14439) ;  /* 0xffffffbc00387947 */ /* 0x000fea000383ffff */
.L_x_14337:
[----:B-1----:R1:W2:Y:S02]  /*1dee0*/  SYNCS.PHASECHK.TRANS64.TRYWAIT P1, [R0+URZ+0x13270], R3 ;  /* 0x01327003000075a7 */ /* 0x0022a4000802017f */
[----:B--2---:R-:W-:Y:S05]  /*1def0*/  @!P1 NANOSLEEP.SYNCS 0x989680 ;  /* 0x009896800000995d */ /* 0x004fea0003900000 */
[----:B------:R-:W2:Y:S02]  /*1df00*/  @!P1 SYNCS.PHASECHK.TRANS64 P1, [R0+URZ+0x13270], R3 ;  /* 0x01327003000095a7 */ /* 0x000ea4000802007f */
[----:B--2---:R-:W-:Y:S05]  /*1df10*/  @!P1 BRA `(.L_x_14337) ;  /* 0xfffffffc00f09947 */ /* 0x004fea000383ffff */
[----:B------:R-:W-:Y:S05]  /*1df20*/  BRA `(.L_x_14440) ;  /* 0xffffffc000cc7947 */ /* 0x000fea000383ffff */
.L_x_14339:
[----:B-1----:R1:W2:Y:S02]  /*1df30*/  SYNCS.PHASECHK.TRANS64.TRYWAIT P1, [R0+URZ+0x13260], R3 ;  /* 0x01326003000075a7 */ /* 0x0022a4000802017f */
[----:B--2---:R-:W-:Y:S05]  /*1df40*/  @!P1 NANOSLEEP.SYNCS 0x989680 ;  /* 0x009896800000995d */ /* 0x004fea0003900000 */
[----:B------:R-:W2:Y:S02]  /*1df50*/  @!P1 SYNCS.PHASECHK.TRANS64 P1, [R0+URZ+0x13260], R3 ;  /* 0x01326003000095a7 */ /* 0x000ea4000802007f */
[----:B--2---:R-:W-:Y:S05]  /*1df60*/  @!P1 BRA `(.L_x_14339) ;  /* 0xfffffffc00f09947 */ /* 0x004fea000383ffff */
[----:B------:R-:W-:Y:S05]  /*1df70*/  BRA `(.L_x_14441) ;  /* 0xffffffc000dc7947 */ /* 0x000fea000383ffff */
.L_x_14353:
[----:B-1----:R1:W2:Y:S02]  /*1df80*/  SYNCS.PHASECHK.TRANS64.TRYWAIT P0, [R5+URZ+0x13220], R0 ;  /* 0x01322000050075a7 */ /* 0x0022a4000800017f */
[----:B--2---:R-:W-:Y:S05]  /*1df90*/  @!P0 NANOSLEEP.SYNCS 0x989680 ;  /* 0x009896800000895d */ /* 0x004fea0003900000 */
[----:B------:R-:W2:Y:S02]  /*1dfa0*/  @!P0 SYNCS.PHASECHK.TRANS64 P0, [R5+URZ+0x13220], R0 ;  /* 0x01322000050085a7 */ /* 0x000ea4000800007f */
[----:B--2---:R-:W-:Y:S05]  /*1dfb0*/  @!P0 BRA `(.L_x_14353) ;  /* 0xfffffffc00f08947 */ /* 0x004fea000383ffff */
[----:B------:R-:W-:Y:S05]  /*1dfc0*/  BRA `(.L_x_14442) ;  /* 0xffffffd4004c7947 */ /* 0x000fea000383ffff */
.L_x_14354:
        /* <DEDUP_REMOVED lines=11> */
.L_x_14444:
[----:B------:R-:W-:Y:S05]  /*1e080*/  BSYNC B0 ;  /* 0x0000000000007941 */ /* 0x000fea0003800000 */
.L_x_14443:
[----:B------:R-:W-:Y:S05]  /*1e090*/  BRA `(.L_x_14445) ;  /* 0xffffffd400347947 */ /* 0x000fea000383ffff */
.L_x_14357:
[----:B------:R-:W-:Y:S01]  /*1e0a0*/  BSSY B1, `(.L_x_14446) ;  /* 0x0000006000017945 */ /* 0x000fe20003800000 */
[----:B------:R-:W-:-:S07]  /*1e0b0*/  IMAD.MOV.U32 R15, RZ, RZ, -0x1 ;  /* 0xffffffffff0f7424 */ /* 0x000fce00078e00ff */
[----:B01----:R-:W-:Y:S05]  /*1e0c0*/  WARPSYNC.COLLECTIVE R15, `(.L_x_14447) ;  /* 0x000000000f0c7348 */ /* 0x003fea0003c00000 */
[----:B------:R-:W-:Y:S02]  /*1e0d0*/  ELECT P6, UR62, PT ;  /* 0x00000000003e782f */ /* 0x000fe400038c0000 */
[----:B------:R-:W-:Y:S01]  /*1e0e0*/  MOV R14, UR62 ;  /* 0x0000003e000e7c02 */ /* 0x000fe20008000f00 */
[----:B01----:R-:W-:Y:S10]  /*1e0f0*/  ENDCOLLECTIVE ;  /* 0x000000000000791b */ /* 0x003ff40003800000 */
.L_x_14447:
[----:B------:R-:W-:Y:S05]  /*1e100*/  BSYNC B1 ;  /* 0x0000000000017941 */ /* 0x000fea0003800000 */
.L_x_14446:
[----:B------:R-:W-:Y:S05]  /*1e110*/  BRA `(.L_x_14448) ;  /* 0xffffffd4002c7947 */ /* 0x000fea000383ffff */
.L_x_14359:
[----:B-1----:R1:W2:Y:S02]  /*1e120*/  SYNCS.PHASECHK.TRANS64.TRYWAIT P1, [R4+URZ+0x13240], R3 ;  /* 0x01324003040075a7 */ /* 0x0022a4000802017f */
[----:B--2---:R-:W-:Y:S05]  /*1e130*/  @!P1 NANOSLEEP.SYNCS 0x989680 ;  /* 0x009896800000995d */ /* 0x004fea0003900000 */
[----:B------:R-:W2:Y:S02]  /*1e140*/  @!P1 SYNCS.PHASECHK.TRANS64 P1, [R4+URZ+0x13240], R3 ;  /* 0x01324003040095a7 */ /* 0x000ea4000802007f */
[----:B--2---:R-:W-:Y:S05]  /*1e150*/  @!P1 BRA `(.L_x_14359) ;  /* 0xfffffffc00f09947 */ /* 0x004fea000383ffff */
[----:B------:R-:W-:Y:S05]  /*1e160*/  BRA `(.L_x_14449) ;  /* 0xffffffd400547947 */ /* 0x000fea000383ffff */
.L_x_14361:
[----:B--2---:R2:W3:Y:S02]  /*1e170*/  SYNCS.PHASECHK.TRANS64.TRYWAIT P1, [R5+URZ+0x13240], R0 ;  /* 0x01324000050075a7 */ /* 0x0044e4000802017f */
[----:B---3--:R-:W-:Y:S05]  /*1e180*/  @!P1 NANOSLEEP.SYNCS 0x989680 ;  /* 0x009896800000995d */ /* 0x008fea0003900000 */
[----:B------:R-:W3:Y:S02]  /*1e190*/  @!P1 SYNCS.PHASECHK.TRANS64 P1, [R5+URZ+0x13240], R0 ;  /* 0x01324000050095a7 */ /* 0x000ee4000802007f */
[----:B---3--:R-:W-:Y:S05]  /*1e1a0*/  @!P1 BRA `(.L_x_14361) ;  /* 0xfffffffc00f09947 */ /* 0x008fea000383ffff */
[----:B------:R-:W-:Y:S05]  /*1e1b0*/  BRA `(.L_x_14450) ;  /* 0xffffffd400647947 */ /* 0x000fea000383ffff */
.L_x_14363:
[----:B---3--:R3:W4:Y:S02]  /*1e1c0*/  SYNCS.PHASECHK.TRANS64.TRYWAIT P1, [R4+URZ+0x13260], R3 ;  /* 0x01326003040075a7 */ /* 0x008724000802017f */
[----:B----4-:R-:W-:Y:S05]  /*1e1d0*/  @!P1 NANOSLEEP.SYNCS 0x989680 ;  /* 0x009896800000995d */ /* 0x010fea0003900000 */
[----:B------:R-:W4:Y:S02]  /*1e1e0*/  @!P1 SYNCS.PHASECHK.TRANS64 P1, [R4+URZ+0x13260], R3 ;  /* 0x01326003040095a7 */ /* 0x000f24000802007f */
[----:B----4-:R-:W-:Y:S05]  /*1e1f0*/  @!P1 BRA `(.L_x_14363) ;  /* 0xfffffffc00f09947 */ /* 0x010fea000383ffff */
[----:B------:R-:W-:Y:S05]  /*1e200*/  BRA `(.L_x_14451) ;  /* 0xffffffd400607947 */ /* 0x000fea000383ffff */
.L_x_14365:
[----:B----4-:R4:W0:Y:S02]  /*1e210*/  SYNCS.PHASECHK.TRANS64.TRYWAIT P1, [R5+URZ+0x13260], R0 ;  /* 0x01326000050075a7 */ /* 0x010824000802017f */
[----:B0-----:R-:W-:Y:S05]  /*1e220*/  @!P1 NANOSLEEP.SYNCS 0x989680 ;  /* 0x009896800000995d */ /* 0x001fea0003900000 */
[----:B------:R-:W0:Y:S02]  /*1e230*/  @!P1 SYNCS.PHASECHK.TRANS64 P1, [R5+URZ+0x13260], R0 ;  /* 0x01326000050095a7 */ /* 0x000e24000802007f */
[----:B0-----:R-:W-:Y:S05]  /*1e240*/  @!P1 BRA `(.L_x_14365) ;  /* 0xfffffffc00f09947 */ /* 0x001fea000383ffff */
[----:B------:R-:W-:Y:S05]  /*1e250*/  BRA `(.L_x_14452) ;  /* 0xffffffd4005c7947 */ /* 0x000fea000383ffff */
.L_x_14367:
[----:B------:R0:W0:Y:S02]  /*1e260*/  SYNCS.PHASECHK.TRANS64.TRYWAIT P1, [R4+URZ+0x13280], R3 ;  /* 0x01328003040075a7 */ /* 0x000024000802017f */
[----:B0-----:R-:W-:Y:S05]  /*1e270*/  @!P1 NANOSLEEP.SYNCS 0x989680 ;  /* 0x009896800000995d */ /* 0x001fea0003900000 */
[----:B------:R-:W0:Y:S02]  /*1e280*/  @!P1 SYNCS.PHASECHK.TRANS64 P1, [R4+URZ+0x13280], R3 ;  /* 0x01328003040095a7 */ /* 0x000e24000802007f */
[----:B0-----:R-:W-:Y:S05]  /*1e290*/  @!P1 BRA `(.L_x_14367) ;  /* 0xfffffffc00f09947 */ /* 0x001fea000383ffff */
[----:B------:R-:W-:Y:S05]  /*1e2a0*/  BRA `(.L_x_14453) ;  /* 0xffffffd400587947 */ /* 0x000fea000383ffff */
.L_x_14454:
        /* <DEDUP_REMOVED lines=13> */
.L_x_15865:


//--------------------- .text._ZN7cutlass13device_kernelIN5flash11enable_sm90INS1_16FlashAttnFwdSm90INS1_25CollectiveMainloopFwdSm90ILi2EN4cute5tupleIJNS5_1CILi1EEES8_S8_EEENS6_IJNS7_ILi192EEENS7_ILi160EEENS7_ILi64EEEEEELi64ENS_12float_e4m3_tEfNS_4arch4Sm90ELb0ELb1ELb1ELb1ELb1ELb1ELb0ELb1ELb1ELb1ELb0ELb0EEENS1_21CollectiveEpilogueFwdINS6_IJSA_SC_SB_EEES9_NS_10bfloat16_tESG_Li384ELb1ELb1ELb0ELb1EEENS1_36VarlenDynamicPersistentTileSchedulerILi192ELi160ELi384ELi128ELb0ELb1ELb1ELb1ELb0ELb1EEEEEEEEEvNT_6ParamsE --------------------------
	.section	.text._ZN7cutlass13device_kernelIN5flash11enable_sm90INS1_16FlashAttnFwdSm90INS1_25CollectiveMainloopFwdSm90ILi2EN4cute5tupleIJNS5_1CILi1EEES8_S8_EEENS6_IJNS7_ILi192EEENS7_ILi160EEENS7_ILi64EEEEEELi64ENS_12float_e4m3_tEfNS_4arch4Sm90ELb0ELb1ELb1ELb1ELb1ELb1ELb0ELb1ELb1ELb1ELb0ELb0EEENS1_21CollectiveEpilogueFwdINS6_IJSA_SC_SB_EEES9_NS_10bfloat16_tESG_Li384ELb1ELb1ELb0ELb1EEENS1_36VarlenDynamicPersistentTileSchedulerILi192ELi160ELi384ELi128ELb0ELb1ELb1ELb1ELb0ELb1EEEEEEEEEvNT_6ParamsE,"ax",@progbits
	.align	128
.text._ZN7cutlass13device_kernelIN5flash11enable_sm90INS1_16FlashAttnFwdSm90INS1_25CollectiveMainloopFwdSm90ILi2EN4cute5tupleIJNS5_1CILi1EEES8_S8_EEENS6_IJNS7_ILi192EEENS7_ILi160EEENS7_ILi64EEEEEELi64ENS_12float_e4m3_tEfNS_4arch4Sm90ELb0ELb1ELb1ELb1ELb1ELb1ELb0ELb1ELb1ELb1ELb0ELb0EEENS1_21CollectiveEpilogueFwdINS6_IJSA_SC_SB_EEES9_NS_10bfloat16_tESG_Li384ELb1ELb1ELb0ELb1EEENS1_36VarlenDynamicPersistentTileSchedulerILi192ELi160ELi384ELi128ELb0ELb1ELb1ELb1ELb0ELb1EEEEEEEEEvNT_6ParamsE:
        .type           _ZN7cutlass13device_kernelIN5flash11enable_sm90INS1_16FlashAttnFwdSm90INS1_25CollectiveMainloopFwdSm90ILi2EN4cute5tupleIJNS5_1CILi1EEES8_S8_EEENS6_IJNS7_ILi192EEENS7_ILi160EEENS7_ILi64EEEEEELi64ENS_12float_e4m3_tEfNS_4arch4Sm90ELb0ELb1ELb1ELb1ELb1ELb1ELb0ELb1ELb1ELb1ELb0ELb0EEENS1_21CollectiveEpilogueFwdINS6_IJSA_SC_SB_EEES9_NS_10bfloat16_tESG_Li384ELb1ELb1ELb0ELb1EEENS1_36VarlenDynamicPersistentTileSchedulerILi192ELi160ELi384ELi128ELb0ELb1ELb1ELb1ELb0ELb1EEEEEEEEEvNT_6ParamsE,@function
        .size           _ZN7cutlass13device_kernelIN5flash11enable_sm90INS1_16FlashAttnFwdSm90INS1_25CollectiveMainloopFwdSm90ILi2EN4cute5tupleIJNS5_1CILi1EEES8_S8_EEENS6_IJNS7_ILi192EEENS7_ILi160EEENS7_ILi64EEEEEELi64ENS_12float_e4m3_tEfNS_4arch4Sm90ELb0ELb1ELb1ELb1ELb1ELb1ELb0ELb1ELb1ELb1ELb0ELb0EEENS1_21CollectiveEpilogueFwdINS6_IJSA_SC_SB_EEES9_NS_10bfloat16_tESG_Li384ELb1ELb1ELb0ELb1EEENS1_36VarlenDynamicPersistentTileSchedulerILi192ELi160ELi384ELi128ELb0ELb1ELb1ELb1ELb0ELb1EEEEEEEEEvNT_6ParamsE,(.L_x_15866 - _ZN7cutlass13device_kernelIN5flash11enable_sm90INS1_16FlashAttnFwdSm90INS1_25CollectiveMainloopFwdSm90ILi2EN4cute5tupleIJNS5_1CILi1EEES8_S8_EEENS6_IJNS7_ILi192EEENS7_ILi160EEENS7_ILi64EEEEEELi64ENS_12float_e4m3_tEfNS_4arch4Sm90ELb0ELb1ELb1ELb1ELb1ELb1ELb0ELb1ELb1ELb1ELb0ELb0EEENS1_21CollectiveEpilogueFwdINS6_IJSA_SC_SB_EEES9_NS_10bfloat16_tESG_Li384ELb1ELb1ELb0ELb1EEENS1_36VarlenDynamicPersistentTileSchedulerILi192ELi160ELi384ELi128ELb0ELb1ELb1ELb1ELb0ELb1EEEEEEEEEvNT_6ParamsE)
        .other          _ZN7cutlass13device_kernelIN5flash11enable_sm90INS1_16FlashAttnFwdSm90INS1_25CollectiveMainloopFwdSm90ILi2EN4cute5tupleIJNS5_1CILi1EEES8_S8_EEENS6_IJNS7_ILi192EEENS7_ILi160EEENS7_ILi64EEEEEELi64ENS_12float_e4m3_tEfNS_4arch4Sm90ELb0ELb1ELb1ELb1ELb1ELb1ELb0ELb1ELb1ELb1ELb0ELb0EEENS1_21CollectiveEpilogueFwdINS6_IJSA_SC_SB_EEES9_NS_10bfloat16_tESG_Li384ELb1ELb1ELb0ELb1EEENS1_36VarlenDynamicPersistentTileSchedulerILi192ELi160ELi384ELi128ELb0ELb1ELb1ELb1ELb0ELb1EEEEEEEEEvNT_6ParamsE,@"STO_CUDA_ENTRY STV_DEFAULT"
_ZN7cutlass13device_kernelIN5flash11enable_sm90INS1_16FlashAttnFwdSm90INS1_25CollectiveMainloopFwdSm90ILi2EN4cute5tupleIJNS5_1CILi1EEES8_S8_EEENS6_IJNS7_ILi192EEENS7_ILi160EEENS7_ILi64EEEEEELi64ENS_12float_e4m3_tEfNS_4arch4Sm90ELb0ELb1ELb1ELb1ELb1ELb1ELb0ELb1ELb1ELb1ELb0ELb0EEENS1_21CollectiveEpilogueFwdINS6_IJSA_SC_SB_EEES9_NS_10bfloat16_tESG_Li384ELb1ELb1ELb0ELb1EEENS1_36VarlenDynamicPersistentTileSchedulerILi192ELi160ELi384ELi128ELb0ELb1ELb1ELb1ELb0ELb1EEEEEEEEEvNT_6ParamsE:
        /* <DEDUP_REMOVED lines=17> */
.L_x_14456:
[----:B------:R-:W-:Y:S05]  /*0110*/  BSYNC B0 ;  /* 0x0000000000007941 */ /* 0x000fea0003800000 */
.L_x_14455:
[----:B------:R-:W-:Y:S01]  /*0120*/  VOTEU.ANY UP0, P0 ;  /* 0x00000000003f7886 */ /* 0x000fe20000000100 */
[----:B------:R-:W0:Y:S01]  /*0130*/  SHFL.IDX PT, R2, R0, RZ, 0x1f ;  /* 0x00001fff00027589 */ /* 0x000e2200000e0000 */
[----:B------:R-:W-:Y:S01]  /*0140*/  UMOV UR4, 0x80 ;  /* 0x0000008000047882 */ /* 0x000fe20000000000 */
[----:B------:R-:W-:Y:S01]  /*0150*/  UMOV UR7, 0x180 ;  /* 0x0000018000077882 */ /* 0x000fe20000000000 */
[----:B------:R-:W-:Y:S01]  /*0160*/  VOTEU.ANY UP1, P0 ;  /* 0x00000000003f7886 */ /* 0x000fe20000020100 */
[----:B------:R-:W1:Y:S01]  /*0170*/  @UP0 S2UR UR8, SR_CgaCtaId ;  /* 0x00000000000809c3 */ /* 0x000e620000008800 */
[----:B------:R-:W-:Y:S01]  /*0180*/  @UP0 UMOV UR6, 0x400 ;  /* 0x0000040000060882 */ /* 0x000fe20000000000 */
[----:B------:R-:W-:-:S04]  /*0190*/  @UP0 UIADD3 UR4, -UR4, 0x100000, URZ ;  /* 0x0010000004040890 */ /* 0x000fc8000fffe13f */
[----:B------:R-:W-:Y:S02]  /*01a0*/  @UP0 USHF.L.U32 UR5, UR4, 0xb, URZ ;  /* 0x0000000b04050899 */ /* 0x000fe4000800063f */
[----:B------:R-:W-:Y:S01]  /*01b0*/  @UP0 USHF.L.U32 UR4, UR4, 0x1, URZ ;  /* 0x0000000104040899 */ /* 0x000fe2000800063f */
[----:B0-----:R-:W-:Y:S02]  /*01c0*/  ISETP.NE.AND P1, PT, R2, RZ, PT ;  /* 0x000000ff0200720c */ /* 0x001fe40003f25270 */
[----:B------:R-:W-:Y:S01]  /*01d0*/  SHF.R.U32.HI R2, RZ, 0x7, R3 ;  /* 0x00000007ff027819 */ /* 0x000fe20000011603 */
[----:B-1----:R-:W-:Y:S02]  /*01e0*/  @UP0 ULEA UR8, UR8, UR6, 0x18 ;  /* 0x0000000608080291 */ /* 0x002fe4000f8ec03f */
[----:B------:R-:W-:-:S04]  /*01f0*/  @UP0 UIADD3 UR6, -UR7, 0x100000, URZ ;  /* 0x0010000007060890 */ /* 0x000fc8000fffe13f */
[----:B------:R-:W-:Y:S02]  /*0200*/  @UP0 USHF.L.U32 UR7, UR6, 0xb, URZ ;  /* 0x0000000b06070899 */ /* 0x000fe4000800063f */
[----:B------:R-:W-:Y:S01]  /*0210*/  @UP0 USHF.L.U32 UR6, UR6, 0x1, URZ ;  /* 0x0000000106060899 */ /* 0x000fe2000800063f */
[----:B------:R-:W-:Y:S01]  /*0220*/  VOTEU.ANY UP0, P0 ;  /* 0x00000000003f7886 */ /* 0x000fe20000000100 */
[----:B------:R-:W0:Y:S04]  /*0230*/  SHFL.IDX PT, R2, R2, RZ, 0x1f ;  /* 0x00001fff02027589 */ /* 0x000e2800000e0000 */
[----:B------:R-:W1:Y:S02]  /*0240*/  FENCE.VIEW.ASYNC.S ;  /* 0x00000000000073c6 */ /* 0x000e640000000000 */
[----:B-1----:R1:W2:Y:S04]  /*0250*/  @UP0 SYNCS.EXCH.64 URZ, [UR8+0x13200], UR4 ;  /* 0x01320004083f05b2 */ /* 0x0022a80008000100 */
[----:B------:R1:W3:Y:S01]  /*0260*/  @UP1 SYNCS.EXCH.64 URZ, [UR8+0x13220], UR6 ;  /* 0x01322006083f15b2 */ /* 0x0002e20008000100 */
        /* <DEDUP_REMOVED lines=14> */
[----:B-1----:R4:W1:Y:S08]  /*0350*/  SYNCS.EXCH.64 URZ, [UR8+0x13230], UR4 ;  /* 0x01323004083f75b2 */ /* 0x0028700008000100 */
[----:B------:R4:W0:Y:S01]  /*0360*/  SYNCS.EXCH.64 URZ, [UR8+0x13240], UR6 ;  /* 0x01324006083f75b2 */ /* 0x0008220008000100 */
[----:B------:R4:W0:Y:S01]  /*0370*/  SYNCS.EXCH.64 URZ, [UR8+0x13238], UR4 ;  /* 0x01323804083f75b2 */ /* 0x0008220008000100 */
[----:B------:R4:W0:Y:S02]  /*0380*/  SYNCS.EXCH.64 URZ, [UR8+0x13248], UR6 ;  /* 0x01324806083f75b2 */ /* 0x0008240008000100 */
[----:B----4-:R-:W-:Y:S01]  /*0390*/  NOP ;  /* 0x0000000000007918 */ /* 0x010fe20000000000 */
.L_x_14457:
[----:B------:R-:W4:Y:S01]  /*03a0*/  SHFL.IDX PT, R3, R0, RZ, 0x1f ;  /* 0x00001fff00037589 */ /* 0x000f2200000e0000 */
[----:B------:R-:W-:Y:S01]  /*03b0*/  NOP ;  /* 0x0000000000007918 */ /* 0x000fe20000000000 */
[----:B----4-:R-:W-:-:S13]  /*03c0*/  ISETP.NE.AND P0, PT, R3, RZ, PT ;  /* 0x000000ff0300720c */ /* 0x010fda0003f05270 */
        /* <DEDUP_REMOVED lines=19> */
.L_x_14458:
[----:B------:R-:W4:Y:S01]  /*0500*/  SHFL.IDX PT, R3, R0, RZ, 0x1f ;  /* 0x00001fff00037589 */ /* 0x000f2200000e0000 */
[----:B------:R-:W-:Y:S01]  /*0510*/  NOP ;  /* 0x0000000000007918 */ /* 0x000fe20000000000 */
[----:B----4-:R-:W-:-:S13]  /*0520*/  ISETP.NE.AND P0, PT, R3, RZ, PT ;  /* 0x000000ff0300720c */ /* 0x010fda0003f05270 */
        /* <DEDUP_REMOVED lines=10> */
[----:B-1----:R4:W1:Y:S01]  /*05d0*/  SYNCS.EXCH.64 URZ, [UR6+0x13270], UR4 ;  /* 0x01327004063f75b2 */ /* 0x0028620008000100 */
[----:B------:R4:W0:Y:S01]  /*05e0*/  SYNCS.EXCH.64 URZ, [UR6+0x13280], UR4 ;  /* 0x01328004063f75b2 */ /* 0x0008220008000100 */
[----:B------:R4:W0:Y:S01]  /*05f0*/  SYNCS.EXCH.64 URZ, [UR6+0x13278], UR4 ;  /* 0x01327804063f75b2 */ /* 0x0008220008000100 */
[----:B------:R4:W0:Y:S02]  /*0600*/  SYNCS.EXCH.64 URZ, [UR6+0x13288], UR4 ;  /* 0x01328804063f75b2 */ /* 0x0008240008000100 */
[----:B----4-:R-:W-:Y:S01]  /*0610*/  NOP ;  /* 0x0000000000007918 */ /* 0x010fe20000000000 */
.L_x_14459:
        /* <DEDUP_REMOVED lines=22> */
.L_x_14460:
[----:B------:R-:W4:Y:S01]  /*0780*/  SHFL.IDX PT, R4, R0, RZ, 0x1f ;  /* 0x00001fff00047589 */ /* 0x000f2200000e0000 */
[----:B------:R-:W-:Y:S01]  /*0790*/  NOP ;  /* 0x0000000000007918 */ /* 0x000fe20000000000 */
[----:B------:R-:W0:Y:S01]  /*07a0*/  S2R R3, SR_CgaCtaId ;  /* 0x0000000000037919 */ /* 0x000e220000008800 */
[----:B----4-:R-:W-:-:S13]  /*07b0*/  ISETP.NE.AND P0, PT, R4, RZ, PT ;  /* 0x000000ff0400720c */ /* 0x010fda0003f05270 */
        /* <DEDUP_REMOVED lines=15> */
[----:B------:R0:W1:Y:S01]  /*08b0*/  SYNCS.EXCH.64 URZ, [UR8+0x132c0], UR6 ;  /* 0x0132c006083f75b2 */ /* 0x0000620008000100 */
[----:B------:R0:W0:Y:S01]  /*08c0*/  SYNCS.EXCH.64 URZ, [UR8+0x132b8], UR4 ;  /* 0x0132b804083f75b2 */ /* 0x0000220008000100 */
[----:B------:R0:W0:Y:S01]  /*08d0*/  SYNCS.EXCH.64 URZ, [UR8+0x132c8], UR6 ;  /* 0x0132c806083f75b2 */ /* 0x0000220008000100 */
[----:B------:R-:W-:Y:S01]  /*08e0*/  NOP ;  /* 0x0000000000007918 */ /* 0x000fe20000000000 */
.L_x_14461:
[----:B------:R-:W-:Y:S01]  /*08f0*/  ISETP.NE.AND P0, PT, R2, RZ, PT ;  /* 0x000000ff0200720c */ /* 0x000fe20003f05270 */
[----:B------:R-:W-:Y:S01]  /*0900*/  IMAD.MOV.U32 R2, RZ, RZ, 0x1 ;  /* 0x00000001ff027424 */ /* 0x000fe200078e00ff */
[----:B------:R-:W-:Y:S01]  /*0910*/  NOP ;  /* 0x0000000000007918 */ /* 0x000fe20000000000 */
[----:B------:R-:W-:Y:S01]  /*0920*/  ULDC.64 UR44, c[0x0][0x208] ;  /* 0x00008200002c7ab9 */ /* 0x000fe20000000a00 */
[----:B------:R-:W-:Y:S02]  /*0930*/  BSSY B8, `(.L_x_14462) ;  /* 0x0002409000087945 */ /* 0x000fe40003800000 */
[----:B------:R-:W-:-:S05]  /*0940*/  SEL R2, R2, 0x2, !P0 ;  /* 0x0000000202027807 */ /* 0x000fca0004000000 */
[----:B------:R0:W-:Y:S02]  /*0950*/  STL [R1+0x40], R2 ;  /* 0x0000400201007387 */ /* 0x0001e40000100800 */
[----:B01234-:R-:W-:Y:S06]  /*0960*/  BAR.SYNC.DEFER_BLOCKING 0x0 ;  /* 0x0000000000007b1d */ /* 0x01ffec0000010000 */
[----:B------:R-:W-:Y:S05]  /*0970*/  @!P0 BRA `(.L_x_14463) ;  /* 0x000001c000288947 */ /* 0x000fea0003800000 */
.L_x_14464:
        /* <DEDUP_REMOVED lines=16> */
[----:B------:R-:W2:Y:S01]  /*0a80*/  LDL.LU R20, [R1+0x40] ;  /* 0x0000400001147983 */ /* 0x000ea20000300800 */
[----:B------:R-:W0:Y:S02]  /*0a90*/  S2R R0, SR_TID.X ;  /* 0x0000000000007919 */ /* 0x000e240000002100 */
[----:B0-----:R-:W-:-:S05]  /*0aa0*/  VIADD R0, R0, 0xffffff80 ;  /* 0xffffff8000007836 */ /* 0x001fca0000000000 */
[----:B------:R-:W-:-:S04]  /*0ab0*/  SHF.R.S32.HI R3, RZ, 0x1f, R0 ;  /* 0x0000001fff037819 */ /* 0x000fc80000011400 */
[CC--:B------:R-:W-:Y:S02]  /*0ac0*/  LEA.HI R2, R3.reuse, R0.reuse, RZ, 0x7 ;  /* 0x0000000003027211 */ /* 0x0c0fe400078f38ff */
[-C--:B------:R-:W-:Y:S02]  /*0ad0*/  LEA.HI R4, R0, R0.reuse, RZ, 0x1 ;  /* 0x0000000000047211 */ /* 0x080fe400078f08ff */
[----:B------:R-:W-:Y:S02]  /*0ae0*/  LOP3.LUT R9, R2, 0xffffff80, RZ, 0xc0, !PT ;  /* 0xffffff8002097812 */ /* 0x000fe400078ec0ff */
[----:B------:R-:W-:Y:S02]  /*0af0*/  LEA.HI R6, R3, R0, RZ, 0x2 ;  /* 0x0000000003067211 */ /* 0x000fe400078f10ff */
[----:B------:R-:W-:Y:S01]  /*0b00*/  LOP3.LUT R5, R4, 0xfffffffe, RZ, 0xc0, !PT ;  /* 0xfffffffe04057812 */ /* 0x000fe200078ec0ff */
[----:B------:R-:W-:Y:S01]  /*0b10*/  IMAD.IADD R9, R0, 0x1, -R9 ;  /* 0x0000000100097824 */ /* 0x000fe200078e0a09 */
[----:B------:R-:W-:-:S02]  /*0b20*/  LOP3.LUT R11, R6, 0xfffffffc, RZ, 0xc0, !PT ;  /* 0xfffffffc060b7812 */ /* 0x000fc400078ec0ff */
[----:B------:R-:W-:Y:S01]  /*0b30*/  LEA.HI R7, R3, R0, RZ, 0x4 ;  /* 0x0000000003077211 */ /* 0x000fe200078f20ff */
[C---:B------:R-:W-:Y:S01]  /*0b40*/  IMAD.IADD R5, R0.reuse, 0x1, -R5 ;  /* 0x0000000100057824 */ /* 0x040fe200078e0a05 */
[----:B------:R-:W-:Y:S01]  /*0b50*/  SHF.R.S32.HI R8, RZ, 0x1f, R9 ;  /* 0x0000001fff087819 */ /* 0x000fe20000011409 */
[----:B------:R-:W-:Y:S01]  /*0b60*/  IMAD.IADD R16, R0, 0x1, -R11 ;  /* 0x0000000100107824 */ /* 0x000fe200078e0a0b */
[--C-:B------:R-:W-:Y:S02]  /*0b70*/  SHF.R.S32.HI R0, RZ, 0x2, R6.reuse ;  /* 0x00000002ff007819 */ /* 0x100fe40000011406 */
[----:B------:R-:W-:Y:S02]  /*0b80*/  SHF.R.S32.HI R3, RZ, 0x1f, R6 ;  /* 0x0000001fff037819 */ /* 0x000fe40000011406 */
[----:B------:R-:W-:Y:S02]  /*0b90*/  LEA.HI R10, R8, R9, RZ, 0x2 ;  /* 0x00000009080a7211 */ /* 0x000fe400078f10ff */
[----:B------:R-:W-:-:S02]  /*0ba0*/  LEA.HI R3, R3, R0, RZ, 0x2 ;  /* 0x0000000003037211 */ /* 0x000fc400078f10ff */
[----:B------:R-:W-:Y:S02]  /*0bb0*/  SHF.R.S32.HI R18, RZ, 0x1, R4 ;  /* 0x00000001ff127819 */ /* 0x000fe40000011404 */
[--C-:B------:R-:W-:Y:S02]  /*0bc0*/  SHF.R.S32.HI R12, RZ, 0x2, R10.reuse ;  /* 0x00000002ff0c7819 */ /* 0x100fe4000001140a */
[----:B------:R-:W-:Y:S02]  /*0bd0*/  SHF.R.S32.HI R17, RZ, 0x1f, R10 ;  /* 0x0000001fff117819 */ /* 0x000fe4000001140a */
[----:B------:R-:W-:Y:S02]  /*0be0*/  LOP3.LUT R3, R3, 0xfffffffc, RZ, 0xc0, !PT ;  /* 0xfffffffc03037812 */ /* 0x000fe400078ec0ff */
[----:B------:R-:W-:Y:S02]  /*0bf0*/  SHF.R.S32.HI R2, RZ, 0x7, R2 ;  /* 0x00000007ff027819 */ /* 0x000fe40000011402 */
[----:B------:R-:W-:-:S02]  /*0c00*/  LEA.HI R4, R4, R18, RZ, 0x1 ;  /* 0x0000001204047211 */ /* 0x000fc400078f08ff */
[----:B------:R-:W-:Y:S01]  /*0c10*/  LEA.HI R17, R17, R12, RZ, 0x3 ;  /* 0x0000000c11117211 */ /* 0x000fe200078f18ff */
[----:B------:R-:W-:Y:S01]  /*0c20*/  IMAD.IADD R3, R0, 0x1, -R3 ;  /* 0x0000000100037824 */ /* 0x000fe200078e0a03 */
[----:B------:R-:W-:Y:S01]  /*0c30*/  LOP3.LUT R4, R4, 0x3fffffe, RZ, 0xc0, !PT ;  /* 0x03fffffe04047812 */ /* 0x000fe200078ec0ff */
[----:B------:R-:W-:Y:S01]  /*0c40*/  IMAD.HI R6, R2, 0x55555556, RZ ;  /* 0x5555555602067827 */ /* 0x000fe200078e02ff */
[----:B------:R-:W-:Y:S02]  /*0c50*/  LOP3.LUT R17, R17, 0xfffffff8, RZ, 0xc0, !PT ;  /* 0xfffffff811117812 */ /* 0x000fe400078ec0ff */
[----:B------:R-:W-:Y:S01]  /*0c60*/  LEA.HI R8, R8, R9, RZ, 0x5 ;  /* 0x0000000908087211 */ /* 0x000fe200078f28ff */
[----:B------:R-:W-:Y:S01]  /*0c70*/  IMAD.SHL.U32 R3, R3, 0x80, RZ ;  /* 0x0000008003037824 */ /* 0x000fe200078e00ff */
[----:B------:R-:W-:Y:S01]  /*0c80*/  SHF.R.S32.HI R7, RZ, 0x4, R7 ;  /* 0x00000004ff077819 */ /* 0x000fe20000011407 */
[----:B------:R-:W-:Y:S01]  /*0c90*/  IMAD.IADD R4, R18, 0x1, -R4 ;  /* 0x0000000112047824 */ /* 0x000fe200078e0a04 */
[----:B------:R-:W-:Y:S01]  /*0ca0*/  LEA.HI R11, R6, R6, RZ, 0x1 ;  /* 0x00000006060b7211 */ /* 0x000fe200078f08ff */
[----:B------:R-:W-:Y:S01]  /*0cb0*/  IMAD.IADD R17, R12, 0x1, -R17 ;  /* 0x000000010c117824 */ /* 0x000fe200078e0a11 */
[----:B------:R-:W-:-:S02]  /*0cc0*/  LEA.HI R0, R16, R16, RZ, 0x1 ;  /* 0x0000001010007211 */ /* 0x000fc400078f08ff */
[----:B------:R-:W-:Y:S01]  /*0cd0*/  SHF.R.S32.HI R8, RZ, 0x5, R8 ;  /* 0x00000005ff087819 */ /* 0x000fe20000011408 */
[----:B------:R-:W-:Y:S01]  /*0ce0*/  IMAD.SHL.U32 R18, R5, 0x10, RZ ;  /* 0x0000001005127824 */ /* 0x000fe200078e00ff */
[----:B------:R-:W-:Y:S01]  /*0cf0*/  LOP3.LUT R6, R3, 0x180, RZ, 0xc0, !PT ;  /* 0x0000018003067812 */ /* 0x000fe200078ec0ff */
[----:B------:R-:W-:Y:S01]  /*0d00*/  IMAD R4, R7, 0x8, R4 ;  /* 0x0000000807047824 */ /* 0x000fe200078e0204 */
[----:B------:R-:W-:Y:S01]  /*0d10*/  LOP3.LUT R7, R0, 0x1ffffffe, RZ, 0xc0, !PT ;  /* 0x1ffffffe00077812 */ /* 0x000fe200078ec0ff */
[----:B------:R-:W-:Y:S01]  /*0d20*/  IMAD R11, R11, -0x3, R2 ;  /* 0xfffffffd0b0b7824 */ /* 0x000fe200078e0202 */
[----:B------:R-:W-:Y:S01]  /*0d30*/  LOP3.LUT R10, R10, 0x7ffffffc, RZ, 0xc0, !PT ;  /* 0x7ffffffc0a0a7812 */ /* 0x000fe200078ec0ff */
[----:B------:R-:W-:Y:S01]  /*0d40*/  IMAD R8, R8, 0x10, R17 ;  /* 0x0000001008087824 */ /* 0x000fe200078e0211 */
[----:B------:R-:W-:Y:S02]  /*0d50*/  LOP3.LUT R0, R6, 0x10, R18, 0xf8, !PT ;  /* 0x0000001006007812 */ /* 0x000fe400078ef812 */
[----:B------:R-:W-:Y:S01]  /*0d60*/  SHF.R.U32.HI R3, RZ, 0x3, R6 ;  /* 0x00000003ff037819 */ /* 0x000fe20000011606 */
[----:B------:R-:W-:Y:S01]  /*0d70*/  IMAD.IADD R7, R16, 0x1, -R7 ;  /* 0x0000000110077824 */ /* 0x000fe200078e0a07 */
[----:B------:R-:W-:Y:S01]  /*0d80*/  LOP3.LUT R2, R6, 0x30, R18, 0xf8, !PT ;  /* 0x0000003006027812 */ /* 0x000fe200078ef812 */
[----:B------:R-:W-:Y:S01]  /*0d90*/  IMAD R8, R11, 0x40, R8 ;  /* 0x000000400b087824 */ /* 0x000fe200078e0208 */
[-C--:B------:R-:W-:Y:S01]  /*0da0*/  LOP3.LUT R0, R0, R3.reuse, RZ, 0x3c, !PT ;  /* 0x0000000300007212 */ /* 0x080fe200078e3cff */
[----:B------:R-:W-:Y:S01]  /*0db0*/  IMAD.IADD R5, R9, 0x1, -R10 ;  /* 0x0000000109057824 */ /* 0x000fe200078e0a0a */
[----:B------:R-:W-:Y:S01]  /*0dc0*/  LOP3.LUT R3, R2, R3, RZ, 0x3c, !PT ;  /* 0x0000000302037212 */ /* 0x000fe200078e3cff */
[----:B------:R-:W-:Y:S01]  /*0dd0*/  IMAD R2, R7, 0x8, R8 ;  /* 0x0000000807027824 */ /* 0x000fe200078e0208 */
[----:B------:R-:W-:Y:S04]  /*0de0*/  STL [R1+0x44], R6 ;  /* 0x0000440601007387 */ /* 0x000fe80000100800 */
[----:B------:R0:W-:Y:S04]  /*0df0*/  STL [R1+0x38], R5 ;  /* 0x0000380501007387 */ /* 0x0001e80000100800 */
[----:B------:R-:W-:Y:S04]  /*0e00*/  STL [R1+0x4], R13 ;  /* 0x0000040d01007387 */ /* 0x000fe80000100800 */
[----:B------:R2:W-:Y:S01]  /*0e10*/  STL [R1+0x3c], R2 ;  /* 0x00003c0201007387 */ /* 0x0005e20000100800 */
[----:B0-----:R-:W-:-:S03]  /*0e20*/  VIADD R5, R18, 0x20 ;  /* 0x0000002012057836 */ /* 0x001fc60000000000 */
[----:B------:R-:W-:Y:S04]  /*0e30*/  STL [R1+0x8], R14 ;  /* 0x0000080e01007387 */ /* 0x000fe80000100800 */
[----:B------:R-:W-:Y:S04]  /*0e40*/  STL [R1+0xc], R15 ;  /* 0x00000c0f01007387 */ /* 0x000fe80000100800 */
[----:B------:R-:W-:Y:S01]  /*0e50*/  STL [R1+0x54], RZ ;  /* 0x000054ff01007387 */ /* 0x000fe20000100800 */
[----:B------:R-:W-:Y:S01]  /*0e60*/  CS2R R156, SRZ ;  /* 0x00000000009c7805 */ /* 0x000fe2000001ff00 */
[----:B------:R-:W-:Y:S01]  /*0e70*/  IMAD.MOV.U32 R23, RZ, RZ, RZ ;  /* 0x000000ffff177224 */ /* 0x000fe200078e00ff */
[----:B------:R-:W-:-:S02]  /*0e80*/  SHF.R.S32.HI R19, RZ, 0x1f, R18 ;  /* 0x0000001fff137819 */ /* 0x000fc40000011412 */
[----:B--2---:R-:W-:-:S05]  /*0e90*/  LOP3.LUT R2, R20, 0x1, RZ, 0xfc, !PT ;  /* 0x0000000114027812 */ /* 0x004fca00078efcff */
[----:B------:R0:W-:Y:S04]  /*0ea0*/  STL [R1+0x18], R2 ;  /* 0x0000180201007387 */ /* 0x0001e80000100800 */
[----:B------:R-:W-:Y:S01]  /*0eb0*/  STL [R1+0x24], RZ ;  /* 0x000024ff01007387 */ /* 0x000fe20000100800 */
[----:B0-----:R-:W-:-:S03]  /*0ec0*/  IMAD.SHL.U32 R2, R4, 0x40, RZ ;  /* 0x0000004004027824 */ /* 0x001fc600078e00ff */
[----:B------:R0:W-:Y:S01]  /*0ed0*/  STL [R1+0x20], R5 ;  /* 0x0000200501007387 */ /* 0x0001e20000100800 */
[----:B------:R-:W-:Y:S01]  /*0ee0*/  IMAD.IADD R4, R2, 0x1, R0 ;  /* 0x0000000102047824 */ /* 0x000fe200078e0200 */
[----:B------:R-:W-:Y:S02]  /*0ef0*/  IADD3 R0, R22, R2, R3 ;  /* 0x0000000216007210 */ /* 0x000fe40007ffe003 */
[----:B------:R1:W-:Y:S01]  /*0f00*/  STL [R1+0x48], R2 ;  /* 0x0000480201007387 */ /* 0x0003e20000100800 */
[----:B0-----:R-:W-:-:S05]  /*0f10*/  SHF.R.S32.HI R5, RZ, 0x1f, R5 ;  /* 0x0000001fff057819 */ /* 0x001fca0000011405 */
[----:B------:R1:W-:Y:S04]  /*0f20*/  STL [R1+0x30], R5 ;  /* 0x0000300501007387 */ /* 0x0003e80000100800 */
[----:B------:R1:W-:Y:S04]  /*0f30*/  STL [R1+0x58], R0 ;  /* 0x0000580001007387 */ /* 0x0003e80000100800 */
[----:B------:R1:W-:Y:S02]  /*0f40*/  STL [R1+0x34], R4 ;  /* 0x0000340401007387 */ /* 0x0003e40000100800 */
.L_x_14647:
[----:B0-2--5:R-:W2:Y:S01]  /*0f50*/  LDL R26, [R1+0xc] ;  /* 0x00000c00011a7983 */ /* 0x025ea20000100800 */
[----:B------:R-:W-:Y:S01]  /*0f60*/  ULDC.64 UR4, c[0x0][0xa28] ;  /* 0x00028a0000047ab9 */ /* 0x000fe20000000a00 */
[----:B-1-3--:R-:W2:Y:S01]  /*0f70*/  LDC.64 R4, c[0x0][0xa08] ;  /* 0x00028200ff047b82 */ /* 0x00aea20000000a00 */
[----:B------:R-:W-:Y:S01]  /*0f80*/  ISETP.NE.U32.AND P0, PT, RZ, UR4, PT ;  /* 0x00000004ff007c0c */ /* 0x000fe2000bf05070 */
[----:B------:R-:W3:Y:S01]  /*0f90*/  LDL R30, [R1+0x8] ;  /* 0x00000800011e7983 */ /* 0x000ee20000100800 */
[----:B------:R-:W-:Y:S01]  /*0fa0*/  IMAD.MOV.U32 R11, RZ, RZ, RZ ;  /* 0x000000ffff0b7224 */ /* 0x000fe200078e00ff */
[----:B------:R-:W-:Y:S01]  /*0fb0*/  ULDC.64 UR6, c[0x0][0xa20] ;  /* 0x0002880000067ab9 */ /* 0x000fe20000000a00 */
[----:B------:R-:W-:Y:S01]  /*0fc0*/  ISETP.NE.AND.EX P0, PT, RZ, UR5, PT, P0 ;  /* 0x00000005ff007c0c */ /* 0x000fe2000bf05300 */
[----:B------:R-:W-:Y:S01]  /*0fd0*/  ULDC.64 UR4, c[0x0][0xa18] ;  /* 0x0002860000047ab9 */ /* 0x000fe20000000a00 */
[----:B------:R-:W-:Y:S01]  /*0fe0*/  IMAD.MOV.U32 R63, RZ, RZ, RZ ;  /* 0x000000ffff3f7224 */ /* 0x000fe200078e00ff */
[----:B------:R-:W-:-:S04]  /*0ff0*/  ISETP.NE.U32.AND P1, PT, RZ, UR4, PT ;  /* 0x00000004ff007c0c */ /* 0x000fc8000bf25070 */
[----:B------:R-:W-:Y:S01]  /*1000*/  ISETP.NE.AND.EX P1, PT, RZ, UR5, PT, P1 ;  /* 0x00000005ff007c0c */ /* 0x000fe2000bf25310 */
[----:B------:R-:W-:Y:S02]  /*1010*/  ULDC.64 UR4, c[0x0][0xa08] ;  /* 0x0002820000047ab9 */ /* 0x000fe40000000a00 */
[----:B------:R-:W-:-:S03]  /*1020*/  ISETP.NE.U32.AND P3, PT, RZ, UR4, PT ;  /* 0x00000004ff007c0c */ /* 0x000fc6000bf65070 */
[----:B------:R-:W0:Y:S08]  /*1030*/  @P0 LDC.64 R2, c[0x0][0xa28] ;  /* 0x00028a00ff020b82 */ /* 0x000e300000000a00 */
[----:B------:R-:W1:Y:S01]  /*1040*/  @P1 LDC.64 R6, c[0x0][0xa18] ;  /* 0x00028600ff061b82 */ /* 0x000e620000000a00 */
[----:B------:R-:W-:Y:S01]  /*1050*/  ULDC UR4, c[0x0][0x288] ;  /* 0x0000a20000047ab9 */ /* 0x000fe20000000800 */
[----:B------:R-:W-:Y:S01]  /*1060*/  ISETP.NE.AND.EX P3, PT, RZ, UR5, PT, P3 ;  /* 0x00000005ff007c0c */ /* 0x000fe2000bf65330 */
[----:B------:R-:W-:Y:S01]  /*1070*/  IMAD.U32 R0, RZ, RZ, UR4 ;  /* 0x00000004ff007e24 */ /* 0x000fe2000f8e00ff */
[----:B------:R-:W-:Y:S01]  /*1080*/  ULDC.64 UR4, c[0x0][0x418] ;  /* 0x0001060000047ab9 */ /* 0x000fe20000000a00 */
[----:B--2---:R-:W-:-:S04]  /*1090*/  IMAD.WIDE R8, R26, 0x4, R4 ;  /* 0x000000041a087825 */ /* 0x004fc800078e0204 */
[----:B-1----:R-:W-:-:S06]  /*10a0*/  @P1 IMAD.WIDE R4, R26, 0x4, R6 ;  /* 0x000000041a041825 */ /* 0x002fcc00078e0206 */
[----:B------:R1:W5:Y:S01]  /*10b0*/  @P3 LDG.E R63, desc[UR44][R8.64] ;  /* 0x0000002c083f3981 */ /* 0x000362000c1e1900 */
[----:B0-----:R-:W-:-:S03]  /*10c0*/  @P0 IMAD.WIDE R2, R26, 0x4, R2 ;  /* 0x000000041a020825 */ /* 0x001fc600078e0202 */
[----:B------:R-:W2:Y:S04]  /*10d0*/  @P1 LDG.E R0, desc[UR44][R4.64] ;  /* 0x0000002c04001981 */ /* 0x000ea8000c1e1900 */
[----:B------:R1:W5:Y:S01]  /*10e0*/  @P0 LDG.E R11, desc[UR44][R2.64] ;  /* 0x0000002c020b0981 */ /* 0x000362000c1e1900 */
        /* <DEDUP_REMOVED lines=9> */
[----:B--2---:R1:W-:Y:S04]  /*1180*/  STL [R1+0x10], R0 ;  /* 0x0000100001007387 */ /* 0x0043e80000100800 */
[----:B---3--:R1:W-:Y:S04]  /*1190*/  STL [R1+0x4c], R30 ;  /* 0x00004c1e01007387 */ /* 0x0083e80000100800 */
[----:B------:R1:W-:Y:S01]  /*11a0*/  STL [R1+0x50], R26 ;  /* 0x0000501a01007387 */ /* 0x0003e20000100800 */
[----:B------:R-:W-:Y:S01]  /*11b0*/  IMAD.MOV.U32 R10, RZ, RZ, R0 ;  /* 0x000000ffff0a7224 */ /* 0x000fe200078e0000 */
[----:B------:R-:W-:Y:S06]  /*11c0*/  @P1 BRA `(.L_x_14466) ;  /* 0x0000000000281947 */ /* 0x000fec0003800000 */
        /* <DEDUP_REMOVED lines=10> */
.L_x_14466:
[----:B------:R-:W-:Y:S02]  /*1270*/  IMAD.U32 R46, RZ, RZ, UR5 ;  /* 0x00000005ff2e7e24 */ /* 0x000fe4000f8e00ff */
[----:B------:R-:W-:Y:S01]  /*1280*/  IMAD.U32 R24, RZ, RZ, UR4 ;  /* 0x00000004ff187e24 */ /* 0x000fe2000f8e00ff */
[----:B------:R-:W-:Y:S06]  /*1290*/  @!P2 BRA `(.L_x_14467) ;  /* 0x000000000010a947 */ /* 0x000fec0003800000 */
[----:B------:R-:W2:Y:S02]  /*12a0*/  LDC.64 R24, c[0x0][0xa20] ;  /* 0x00028800ff187b82 */ /* 0x000ea40000000a00 */
[----:B--2---:R-:W-:-:S06]  /*12b0*/  IMAD.WIDE R24, R26, 0x4, R24 ;  /* 0x000000041a187825 */ /* 0x004fcc00078e0218 */
[----:B------:R2:W5:Y:S01]  /*12c0*/  LDG.E R24, desc[UR44][R24.64] ;  /* 0x0000002c18187981 */ /* 0x000562000c1e1900 */
[----:B------:R-:W-:Y:S05]  /*12d0*/  BRA `(.L_x_14468) ;  /* 0x0000000000107947 */ /* 0x000fea0003800000 */
.L_x_14467:
[----:B------:R-:W-:Y:S05]  /*12e0*/  @!P3 BRA `(.L_x_14468) ;  /* 0x00000000000cb947 */ /* 0x000fea0003800000 */
[----:B-1----:R-:W2:Y:S04]  /*12f0*/  LDG.E R3, desc[UR44][R8.64] ;  /* 0x0000002c08037981 */ /* 0x002ea8000c1e1900 */
[----:B------:R-:W2:Y:S02]  /*1300*/  LDG.E R24, desc[UR44][R8.64+0x4] ;  /* 0x0000042c08187981 */ /* 0x000ea4000c1e1900 */
[----:B--2---:R-:W-:-:S07]  /*1310*/  IMAD.IADD R24, R24, 0x1, -R3 ;  /* 0x0000000118187824 */ /* 0x004fce00078e0a03 */
.L_x_14468:
[----:B------:R-:W-:Y:S01]  /*1320*/  ULDC.64 UR4, c[0x0][0xa10] ;  /* 0x0002840000047ab9 */ /* 0x000fe20000000a00 */
[----:B-1----:R-:W3:Y:S01]  /*1330*/  LDL R8, [R1+0x4] ;  /* 0x0000040001087983 */ /* 0x002ee20000100800 */
[----:B------:R-:W-:Y:S01]  /*1340*/  ISETP.NE.U32.AND P0, PT, RZ, UR4, PT ;  /* 0x00000004ff007c0c */ /* 0x000fe2000bf05070 */
[----:B------:R-:W1:Y:S03]  /*1350*/  LDC R6, c[0x0][0x448] ;  /* 0x00011200ff067b82 */ /* 0x000e660000000800 */
[----:B------:R-:W-:Y:S01]  /*1360*/  ISETP.NE.AND.EX P0, PT, RZ, UR5, PT, P0 ;  /* 0x00000005ff007c0c */ /* 0x000fe2000bf05300 */
[----:B------:R-:W-:Y:S02]  /*1370*/  ULDC.64 UR4, c[0x0][0xa30] ;  /* 0x00028c0000047ab9 */ /* 0x000fe40000000a00 */
[----:B------:R-:W-:Y:S01]  /*1380*/  ISETP.NE.U32.AND P1, PT, RZ, UR4, PT ;  /* 0x00000004ff007c0c */ /* 0x000fe2000bf25070 */
[----:B-----5:R-:W-:Y:S01]  /*1390*/  IMAD.MOV.U32 R45, RZ, RZ, R24 ;  /* 0x000000ffff2d7224 */ /* 0x020fe200078e0018 */
[----:B------:R-:W4:Y:S02]  /*13a0*/  LDC.64 R12, c[0x0][0x9e0] ;  /* 0x00027800ff0c7b82 */ /* 0x000f240000000a00 */
[----:B------:R-:W-:-:S06]  /*13b0*/  ISETP.NE.AND.EX P1, PT, RZ, UR5, PT, P1 ;  /* 0x00000005ff007c0c */ /* 0x000fcc000bf25310 */
[----:B------:R-:W0:Y:S08]  /*13c0*/  @P0 LDC.64 R2, c[0x0][0xa10] ;  /* 0x00028400ff020b82 */ /* 0x000e300000000a00 */
[----:B------:R-:W2:Y:S01]  /*13d0*/  @P1 LDC.64 R4, c[0x0][0xa30] ;  /* 0x00028c00ff041b82 */ /* 0x000ea20000000a00 */
[----:B0-----:R-:W-:-:S05]  /*13e0*/  @P0 IMAD.WIDE R2, R26, 0x4, R2 ;  /* 0x000000041a020825 */ /* 0x001fca00078e0202 */
[----:B------:R-:W3:Y:S04]  /*13f0*/  @P0 LDG.E R0, desc[UR44][R2.64] ;  /* 0x0000002c02000981 */ /* 0x000ee8000c1e1900 */
[----:B------:R0:W3:Y:S01]  /*1400*/  @P0 LDG.E R7, desc[UR44][R2.64+0x4] ;  /* 0x0000042c02070981 */ /* 0x0000e2000c1e1900 */
[----:B--2---:R-:W-:-:S05]  /*1410*/  @P1 IMAD.WIDE R4, R26, 0x4, R4 ;  /* 0x000000041a041825 */ /* 0x004fca00078e0204 */
[----:B------:R2:W5:Y:S01]  /*1420*/  @P1 LDG.E R45, desc[UR44][R4.64] ;  /* 0x0000002c042d1981 */ /* 0x000562000c1e1900 */
[----:B-1----:R-:W-:Y:S01]  /*1430*/  ISETP.NE.AND P1, PT, R6, 0x1, PT ;  /* 0x000000010600780c */ /* 0x002fe20003f25270 */
[----:B------:R-:W-:Y:S01]  /*1440*/  IMAD.IADD R11, R24, 0x1, -R11 ;  /* 0x00000001180b7824 */ /* 0x000fe200078e0a0b */
[----:B----4-:R-:W-:-:S11]  /*1450*/  ISETP.GE.AND P2, PT, R13, 0x1, PT ;  /* 0x000000010d00780c */ /* 0x010fd60003f46270 */
[----:B------:R-:W1:Y:S08]  /*1460*/  @P1 LDC R9, c[0x0][0x44c] ;  /* 0x00011300ff091b82 */ /* 0x000e700000000800 */
[----:B------:R-:W4:Y:S01]  /*1470*/  @P1 LDC R6, c[0x0][0x450] ;  /* 0x00011400ff061b82 */ /* 0x000f220000000800 */
[----:B---3--:R-:W-:-:S04]  /*1480*/  IMAD R14, R8, 0xc0, RZ ;  /* 0x000000c0080e7824 */ /* 0x008fc800078e02ff */
[----:B0-----:R-:W-:Y:S01]  /*1490*/  VIADD R2, R14, 0xbf ;  /* 0x000000bf0e027836 */ /* 0x001fe20000000000 */
[----:B------:R2:W-:Y:S03]  /*14a0*/  STL [R1+0x28], R14 ;  /* 0x0000280e01007387 */ /* 0x0005e60000100800 */
[----:B-1----:R-:W-:-:S05]  /*14b0*/  @P1 IMAD.HI.U32 R3, R2, R9, RZ ;  /* 0x0000000902031227 */ /* 0x002fca00078e00ff */
[----:B----4-:R-:W-:Y:S01]  /*14c0*/  @P1 SHF.R.U32.HI R2, RZ, R6, R3 ;  /* 0x00000006ff021219 */ /* 0x010fe20000011603 */
[----:B------:R-:W-:-:S04]  /*14d0*/  @P0 IMAD.IADD R46, R7, 0x1, -R0 ;  /* 0x00000001072e0824 */ /* 0x000fc800078e0a00 */
[----:B------:R-:W-:-:S04]  /*14e0*/  IMAD.IADD R8, R11, 0x1, R46 ;  /* 0x000000010b087824 */ /* 0x000fc800078e022e */
[C---:B------:R-:W-:Y:S01]  /*14f0*/  VIADD R0, R8.reuse, 0x9f ;  /* 0x0000009f08007836 */ /* 0x040fe20000000000 */
[----:B------:R2:W-:Y:S01]  /*1500*/  STL [R1+0x14], R8 ;  /* 0x0000140801007387 */ /* 0x0005e20000100800 */
[----:B------:R-:W-:Y:S02]  /*1510*/  IADD3 R3, R8, 0x1, -R10 ;  /* 0x0000000108037810 */ /* 0x000fe40007ffe80a */
[----:B------:R-:W-:-:S04]  /*1520*/  IMAD.HI R0, R0, 0x66666667, RZ ;  /* 0x6666666700007827 */ /* 0x000fc800078e02ff */
[----:B------:R-:W-:Y:S01]  /*1530*/  IMAD.IADD R3, R3, 0x1, R2 ;  /* 0x0000000103037824 */ /* 0x000fe200078e0202 */
[----:B------:R-:W-:-:S04]  /*1540*/  SHF.R.U32.HI R105, RZ, 0x1f, R0 ;  /* 0x0000001fff697819 */ /* 0x000fc80000011600 */
[----:B------:R-:W-:Y:S01]  /*1550*/  LEA.HI.SX32 R105, R0, R105, 0x1a ;  /* 0x0000006900697211 */ /* 0x000fe200078fd2ff */
[----:B------:R-:W-:Y:S01]  /*1560*/  IMAD.IADD R0, R3, 0x1, R12 ;  /* 0x0000000103007824 */ /* 0x000fe200078e020c */
[----:B--2---:R-:W-:Y:S06]  /*1570*/  @!P2 BRA `(.L_x_14469) ;  /* 0x000000000048a947 */ /* 0x004fec0003800000 */
        /* <DEDUP_REMOVED lines=11> */
.L_x_14471:
[----:B------:R-:W-:-:S13]  /*1630*/  ISETP.NE.AND P0, PT, R13, 0x1, PT ;  /* 0x000000010d00780c */ /* 0x000fda0003f05270 */
[----:B------:R-:W0:Y:S02]  /*1640*/  @P0 LDC.64 R4, c[0x0][0x9e8] ;  /* 0x00027a00ff040b82 */ /* 0x000e240000000a00 */
[----:B0-----:R-:W-:-:S05]  /*1650*/  @P0 IMAD.HI.U32 R4, R2, R4, RZ ;  /* 0x0000000402040227 */ /* 0x001fca00078e00ff */
[----:B------:R-:W-:-:S07]  /*1660*/  @P0 SHF.R.U32.HI R2, RZ, R5, R4 ;  /* 0x00000005ff020219 */ /* 0x000fce0000011604 */
.L_x_14472:
[----:B------:R-:W-:Y:S05]  /*1670*/  BSYNC B0 ;  /* 0x0000000000007941 */ /* 0x000fea0003800000 */
.L_x_14470:
[----:B------:R-:W-:-:S05]  /*1680*/  IMAD R3, R2, R13, R13 ;  /* 0x0000000d02037224 */ /* 0x000fca00078e020d */
[----:B------:R-:W-:-:S07]  /*1690*/  VIMNMX R0, R0, R3, PT ;  /* 0x0000000300007248 */ /* 0x000fce0003fe0100 */
.L_x_14469:
        /* <DEDUP_REMOVED lines=20> */
.L_x_14475:
[----:B------:R-:W-:-:S13]  /*17e0*/  ISETP.NE.AND P0, PT, R13, 0x1, PT ;  /* 0x000000010d00780c */ /* 0x000fda0003f05270 */
[----:B------:R-:W0:Y:S02]  /*17f0*/  @P0 LDC.64 R4, c[0x0][0x9e8] ;  /* 0x00027a00ff040b82 */ /* 0x000e240000000a00 */
[----:B0-----:R-:W-:-:S05]  /*1800*/  @P0 IMAD.HI.U32 R4, R2, R4, RZ ;  /* 0x0000000402040227 */ /* 0x001fca00078e00ff */
[----:B------:R-:W-:-:S07]  /*1810*/  @P0 SHF.R.U32.HI R2, RZ, R5, R4 ;  /* 0x00000005ff020219 */ /* 0x000fce0000011604 */
.L_x_14476:
[----:B------:R-:W-:Y:S05]  /*1820*/  BSYNC B0 ;  /* 0x0000000000007941 */ /* 0x000fea0003800000 */
.L_x_14474:
[----:B------:R-:W-:-:S05]  /*1830*/  IMAD R2, R2, R13, RZ ;  /* 0x0000000d02027224 */ /* 0x000fca00078e02ff */
[----:B------:R-:W-:-:S07]  /*1840*/  VIMNMX R3, R3, R2, !PT ;  /* 0x0000000203037248 */ /* 0x000fce0007fe0100 */
.L_x_14473:
[----:B------:R-:W-:Y:S01]  /*1850*/  VIADD R0, R0, 0x9f ;  /* 0x0000009f00007836 */ /* 0x000fe20000000000 */
[----:B------:R-:W-:Y:S01]  /*1860*/  PLOP3.LUT P3, PT, PT, PT, PT, 0x80, 0x0 ;  /* 0x000000000000781c */ /* 0x000fe20003f6f070 */
        /* <DEDUP_REMOVED lines=11> */
[----:B------:R-:W-:-:S03]  /*1920*/  VIMNMX R0, R3, R46, PT ;  /* 0x0000002e03007248 */ /* 0x000fc60003fe0100 */
[----:B------:R-:W-:Y:S01]  /*1930*/  IMAD.WIDE.U32 R2, R5, -0x33333333, RZ ;  /* 0xcccccccd05027825 */ /* 0x000fe200078e00ff */
[----:B------:R-:W-:-:S04]  /*1940*/  ISETP.GT.AND P0, PT, R0, R5, PT ;  /* 0x000000050000720c */ /* 0x000fc80003f04270 */
[----:B------:R-:W-:-:S05]  /*1950*/  SHF.R.U32.HI R44, RZ, 0x7, R3 ;  /* 0x00000007ff2c7819 */ /* 0x000fca0000011603 */
[----:B------:R-:W-:-:S04]  /*1960*/  IMAD.MOV.U32 R47, RZ, RZ, R44 ;  /* 0x000000ffff2f7224 */ /* 0x000fc800078e002c */
[----:B------:R-:W-:-:S04]  /*1970*/  @P0 VIADD R0, R0, 0x9f ;  /* 0x0000009f00000836 */ /* 0x000fc80000000000 */
[----:B------:R-:W-:-:S05]  /*1980*/  @P0 IMAD.HI R0, R0, 0x66666667, RZ ;  /* 0x6666666700000827 */ /* 0x000fca00078e02ff */
[----:B------:R-:W-:-:S04]  /*1990*/  @P0 SHF.R.U32.HI R3, RZ, 0x1f, R0 ;  /* 0x0000001fff030819 */ /* 0x000fc80000011600 */
[----:B------:R-:W-:-:S04]  /*19a0*/  @P0 LEA.HI.SX32 R47, R0, R3, 0x1a ;  /* 0x00000003002f0211 */ /* 0x000fc800078fd2ff */
        /* <DEDUP_REMOVED lines=22> */
.L_x_14479:
[----:B------:R-:W-:Y:S05]  /*1b10*/  BSYNC B6 ;  /* 0x0000000000067941 */ /* 0x000fea0003800000 */
.L_x_14478:
        /* <DEDUP_REMOVED lines=20> */
.L_x_14481:
[----:B------:R-:W-:Y:S05]  /*1c60*/  BSYNC B6 ;  /* 0x0000000000067941 */ /* 0x000fea0003800000 */
.L_x_14480:
[----:B------:R-:W-:Y:S01]  /*1c70*/  ULDC.64 UR4, c[0x0][0x9f8] ;  /* 0x00027e0000047ab9 */ /* 0x000fe20000000a00 */
[----:B------:R-:W2:Y:S01]  /*1c80*/  LDL R29, [R1+0x20] ;  /* 0x00002000011d7983 */ /* 0x000ea20000100800 */
[----:B------:R-:W-:-:S03]  /*1c90*/  ISETP.NE.U32.AND P0, PT, RZ, UR4, PT ;  /* 0x00000004ff007c0c */ /* 0x000fc6000bf05070 */
[----:B------:R-:W3:Y:S01]  /*1ca0*/  LDL R28, [R1+0x44] ;  /* 0x00004400011c7983 */ /* 0x000ee20000100800 */
[----:B------:R-:W-:Y:S01]  /*1cb0*/  ISETP.NE.AND.EX P0, PT, RZ, UR5, PT, P0 ;  /* 0x00000005ff007c0c */ /* 0x000fe2000bf05300 */
[----:B------:R-:W-:Y:S01]  /*1cc0*/  IMAD.MOV.U32 R64, RZ, RZ, R26 ;  /* 0x000000ffff407224 */ /* 0x000fe200078e001a */
[----:B------:R-:W0:Y:S01]  /*1cd0*/  LDC.64 R36, c[0x0][0x3f8] ;  /* 0x0000fe00ff247b82 */ /* 0x000e220000000a00 */
[----:B------:R-:W4:Y:S01]  /*1ce0*/  LDL R25, [R1+0x48] ;  /* 0x0000480001197983 */ /* 0x000f220000100800 */
[----:B------:R-:W-:Y:S01]  /*1cf0*/  ULDC UR4, c[0x0][0x2f4] ;  /* 0x0000bd0000047ab9 */ /* 0x000fe20000000800 */
[----:B------:R-:W1:Y:S05]  /*1d00*/  S2R R31, SR_TID.X ;  /* 0x00000000001f7919 */ /* 0x000e6a0000002100 */
[----:B------:R-:W0:Y:S08]  /*1d10*/  LDC R57, c[0x0][0x3f4] ;  /* 0x0000fd00ff397b82 */ /* 0x000e300000000800 */
[----:B------:R-:W1:Y:S08]  /*1d20*/  @P0 LDC.64 R2, c[0x0][0x9f8] ;  /* 0x00027e00ff020b82 */ /* 0x000e700000000a00 */
[----:B------:R-:W0:Y:S01]  /*1d30*/  LDC.64 R20, c[0x0][0x408] ;  /* 0x00010200ff147b82 */ /* 0x000e220000000a00 */
[----:B-1----:R-:W-:-:S05]  /*1d40*/  @P0 IMAD.WIDE R2, R26, 0x4, R2 ;  /* 0x000000041a020825 */ /* 0x002fca00078e0202 */
[----:B------:R1:W4:Y:S01]  /*1d50*/  @P0 LDG.E R64, desc[UR44][R2.64] ;  /* 0x0000002c02400981 */ /* 0x000322000c1e1900 */
[C---:B------:R-:W-:Y:S01]  /*1d60*/  VIADD R0, R31.reuse, 0xffffff80 ;  /* 0xffffff801f007836 */ /* 0x040fe20000000000 */
[C---:B0-----:R-:W-:Y:S01]  /*1d70*/  ISETP.GE.AND P1, PT, R18.reuse, R57, PT ;  /* 0x000000391200720c */ /* 0x041fe20003f26270 */
[C---:B------:R-:W-:Y:S01]  /*1d80*/  VIADD R27, R31.reuse, 0xffffff80 ;  /* 0xffffff801f1b7836 */ /* 0x040fe20000000000 */
[----:B------:R-:W-:Y:S01]  /*1d90*/  ISETP.GE.AND P3, PT, R18, UR4, PT ;  /* 0x0000000412007c0c */ /* 0x000fe2000bf66270 */
[----:B------:R-:W-:Y:S01]  /*1da0*/  VIADD R26, R31, 0xffffff80 ;  /* 0xffffff801f1a7836 */ /* 0x000fe20000000000 */
[----:B------:R-:W-:Y:S01]  /*1db0*/  LEA.HI R4, R0, R0, RZ, 0x1 ;  /* 0x0000000000047211 */ /* 0x000fe200078f08ff */
[----:B------:R-:W-:Y:S01]  /*1dc0*/  IMAD.IADD R63, R63, 0x1, R24 ;  /* 0x000000013f3f7824 */ /* 0x000fe200078e0218 */
[----:B------:R-:W-:Y:S02]  /*1dd0*/  SHF.R.S32.HI R7, RZ, 0x1f, R0 ;  /* 0x0000001fff077819 */ /* 0x000fe40000011400 */
[----:B------:R-:W-:-:S02]  /*1de0*/  LEA.HI R26, R26, R27, RZ, 0x1 ;  /* 0x0000001b1a1a7211 */ /* 0x000fc400078f08ff */
[----:B------:R-:W-:Y:S02]  /*1df0*/  LOP3.LUT R9, R4, 0xfffffffe, RZ, 0xc0, !PT ;  /* 0xfffffffe04097812 */ /* 0x000fe400078ec0ff */
[----:B------:R-:W-:Y:S02]  /*1e00*/  SHF.R.S32.HI R26, RZ, 0x1, R26 ;  /* 0x00000001ff1a7819 */ /* 0x000fe4000001141a */
[----:B------:R-:W-:Y:S01]  /*1e10*/  LEA.HI R7, R7, R0, RZ, 0x2 ;  /* 0x0000000007077211 */ /* 0x000fe200078f10ff */
[----:B------:R-:W-:Y:S01]  /*1e20*/  IMAD.IADD R56, R0, 0x1, -R9 ;  /* 0x0000000100387824 */ /* 0x000fe200078e0a09 */
[----:B------:R-:W-:Y:S01]  /*1e30*/  SHF.R.S32.HI R5, RZ, 0x1f, R26 ;  /* 0x0000001fff057819 */ /* 0x000fe2000001141a */
[-C--:B-1----:R-:W-:Y:S01]  /*1e40*/  IMAD.WIDE.U32 R2, R26, R36.reuse, R18 ;  /* 0x000000241a027225 */ /* 0x082fe200078e0012 */
[--C-:B------:R-:W-:Y:S02]  /*1e50*/  SHF.R.S32.HI R4, RZ, 0x2, R7.reuse ;  /* 0x00000002ff047819 */ /* 0x100fe40000011407 */
[----:B------:R-:W-:Y:S01]  /*1e60*/  SHF.R.S32.HI R7, RZ, 0x1f, R7 ;  /* 0x0000001fff077819 */ /* 0x000fe20000011407 */
[----:B------:R-:W-:Y:S01]  /*1e70*/  IMAD.SHL.U32 R42, R56, 0x8, RZ ;  /* 0x00000008382a7824 */ /* 0x000fe200078e00ff */
[----:B------:R-:W-:Y:S01]  /*1e80*/  SEL R9, R57, RZ, P1 ;  /* 0x000000ff39097207 */ /* 0x000fe20000800000 */
[----:B------:R-:W-:Y:S01]  /*1e90*/  IMAD R0, R5, R36, RZ ;  /* 0x0000002405007224 */ /* 0x000fe200078e02ff */
[----:B------:R-:W-:Y:S01]  /*1ea0*/  LEA.HI R7, R7, R4, RZ, 0x2 ;  /* 0x0000000407077211 */ /* 0x000fe200078f10ff */
[----:B------:R-:W-:Y:S01]  /*1eb0*/  IMAD.MOV.U32 R40, RZ, RZ, R2 ;  /* 0x000000ffff287224 */ /* 0x000fe200078e0002 */
[----:B------:R-:W-:Y:S01]  /*1ec0*/  SHF.R.S32.HI R43, RZ, 0x1f, R42 ;  /* 0x0000001fff2b7819 */ /* 0x000fe2000001142a */
[----:B------:R-:W-:Y:S01]  /*1ed0*/  IMAD R11, R26, R37, R0 ;  /* 0x000000251a0b7224 */ /* 0x000fe200078e0200 */
[----:B------:R-:W-:Y:S01]  /*1ee0*/  LOP3.LUT R7, R7, 0xfffffffc, RZ, 0xc0, !PT ;  /* 0xfffffffc07077812 */ /* 0x000fe200078ec0ff */
[----:B------:R-:W-:Y:S01]  /*1ef0*/  IMAD R0, R5, R20, RZ ;  /* 0x0000001405007224 */ /* 0x000fe200078e02ff */
[----:B------:R-:W-:Y:S01]  /*1f00*/  LOP3.LUT R16, R16, 0xfffffffd, RZ, 0xc0, !PT ;  /* 0xfffffffd10107812 */ /* 0x000fe200078ec0ff */
[----:B------:R-:W-:Y:S01]  /*1f10*/  IMAD.IADD R41, R11, 0x1, R3 ;  /* 0x000000010b297824 */ /* 0x000fe200078e0203 */
[----:B------:R-:W-:Y:S01]  /*1f20*/  SHF.R.U32.HI R59, RZ, 0x7, R31 ;  /* 0x00000007ff3b7819 */ /* 0x000fe2000001161f */
[----:B------:R-:W-:Y:S01]  /*1f30*/  IMAD.WIDE.U32 R2, R26, R36, R42 ;  /* 0x000000241a027225 */ /* 0x000fe200078e002a */
[----:B------:R-:W-:-:S02]  /*1f40*/  @P3 LOP3.LUT R16, R16, 0x2, RZ, 0xfc, !PT ;  /* 0x0000000210103812 */ /* 0x000fc400078efcff */
[----:B------:R-:W-:Y:S01]  /*1f50*/  SHF.R.S32.HI R74, RZ, 0x1f, R30 ;  /* 0x0000001fff4a7819 */ /* 0x000fe2000001141e */
[----:B------:R-:W-:Y:S01]  /*1f60*/  IMAD.IADD R7, R4, 0x1, -R7 ;  /* 0x0000000104077824 */ /* 0x000fe200078e0a07 */
[----:B------:R-:W-:Y:S01]  /*1f70*/  LOP3.LUT R16, R16, 0xfffffffe, RZ, 0xc0, !PT ;  /* 0xfffffffe10107812 */ /* 0x000fe200078ec0ff */
[----:B------:R-:W-:Y:S01]  /*1f80*/  IMAD.IADD R3, R3, 0x1, R11 ;  /* 0x0000000103037824 */ /* 0x000fe200078e020b */
[----:B-----5:R-:W-:Y:S01]  /*1f90*/  SHF.R.S32.HI R11, RZ, 0x1f, R45 ;  /* 0x0000001fff0b7819 */ /* 0x020fe2000001142d */
[----:B------:R-:W-:Y:S01]  /*1fa0*/  IMAD.IADD R9, R18, 0x1, R9 ;  /* 0x0000000112097824 */ /* 0x000fe200078e0209 */
[----:B------:R-:W-:Y:S01]  /*1fb0*/  LOP3.LUT P0, RZ, R7, 0x2, RZ, 0xc0, !PT ;  /* 0x0000000207ff7812 */ /* 0x000fe2000780c0ff */
[----:B------:R-:W-:-:S03]  /*1fc0*/  IMAD.WIDE.U32 R6, R26, R20, R18 ;  /* 0x000000141a067225 */ /* 0x000fc600078e0012 */
[----:B------:R-:W-:Y:S01]  /*1fd0*/  SHF.R.S32.HI R62, RZ, 0x1f, R9 ;  /* 0x0000001fff3e7819 */ /* 0x000fe20000011409 */
[C---:B------:R-:W-:Y:S02]  /*1fe0*/  IMAD R13, R26.reuse, R21, R0 ;  /* 0x000000151a0d7224 */ /* 0x040fe400078e0200 */
[----:B------:R-:W-:Y:S01]  /*1ff0*/  IMAD.WIDE.U32 R4, R26, R20, R42 ;  /* 0x000000141a047225 */ /* 0x000fe200078e002a */
[----:B------:R-:W-:-:S03]  /*2000*/  LEA.HI R62, R62, R9, RZ, 0x4 ;  /* 0x000000093e3e7211 */ /* 0x000fc600078f20ff */
[----:B------:R-:W-:Y:S01]  /*2010*/  IMAD R0, R11, R36, RZ ;  /* 0x000000240b007224 */ /* 0x000fe200078e02ff */
[----:B------:R-:W-:Y:S01]  /*2020*/  LOP3.LUT R51, R62, 0xfffffff0, RZ, 0xc0, !PT ;  /* 0xfffffff03e337812 */ /* 0x000fe200078ec0ff */
[----:B------:R-:W-:Y:S02]  /*2030*/  IMAD.IADD R7, R13, 0x1, R7 ;  /* 0x000000010d077824 */ /* 0x000fe400078e0207 */
[----:B------:R-:W-:Y:S02]  /*2040*/  IMAD.IADD R5, R5, 0x1, R13 ;  /* 0x0000000105057824 */ /* 0x000fe400078e020d */
[----:B------:R-:W-:Y:S02]  /*2050*/  IMAD R13, R45, R37, R0 ;  /* 0x000000252d0d7224 */ /* 0x000fe400078e0200 */
[----:B------:R-:W-:Y:S02]  /*2060*/  IMAD R0, R11, R20, RZ ;  /* 0x000000140b007224 */ /* 0x000fe400078e02ff */
[----:B------:R-:W-:-:S04]  /*2070*/  IMAD.WIDE.U32 R38, R45, R36, R2 ;  /* 0x000000242d267225 */ /* 0x000fc800078e0002 */
[----:B------:R-:W-:Y:S02]  /*2080*/  IMAD R49, R45, R21, R0 ;  /* 0x000000152d317224 */ /* 0x000fe400078e0200 */
[----:B------:R-:W-:Y:S02]  /*2090*/  IMAD R9, R37, 0xa0, RZ ;  /* 0x000000a025097824 */ /* 0x000fe400078e02ff */
[----:B------:R-:W-:-:S04]  /*20a0*/  IMAD.WIDE.U32 R40, R45, R36, R40 ;  /* 0x000000242d287225 */ /* 0x000fc800078e0028 */
[----:B------:R-:W-:Y:S02]  /*20b0*/  IMAD R3, R21, 0xa0, RZ ;  /* 0x000000a015037824 */ /* 0x000fe400078e02ff */
[----:B------:R-:W-:-:S04]  /*20c0*/  IMAD.WIDE.U32 R34, R45, R20, R6 ;  /* 0x000000142d227225 */ /* 0x000fc800078e0006 */
[----:B------:R-:W-:-:S04]  /*20d0*/  IMAD.WIDE.U32 R32, R45, R20, R4 ;  /* 0x000000142d207225 */ /* 0x000fc800078e0004 */
[----:B------:R-:W-:-:S04]  /*20e0*/  IMAD.WIDE.U32 R36, R36, 0xa0, RZ ;  /* 0x000000a024247825 */ /* 0x000fc800078e00ff */
[----:B------:R-:W-:-:S04]  /*20f0*/  IMAD.WIDE.U32 R20, R20, 0xa0, RZ ;  /* 0x000000a014147825 */ /* 0x000fc800078e00ff */
[----:B------:R-:W-:Y:S02]  /*2100*/  IMAD.IADD R55, R49, 0x1, R35 ;  /* 0x0000000131377824 */ /* 0x000fe400078e0223 */
[----:B------:R-:W-:Y:S02]  /*2110*/  VIADD R59, R59, 0x8 ;  /* 0x000000083b3b7836 */ /* 0x000fe40000000000 */
[----:B------:R-:W-:Y:S02]  /*2120*/  IMAD.SHL.U32 R57, R57, 0x2, RZ ;  /* 0x0000000239397824 */ /* 0x000fe400078e00ff */
[----:B------:R-:W-:Y:S02]  /*2130*/  IMAD.IADD R60, R37, 0x1, R9 ;  /* 0x00000001253c7824 */ /* 0x000fe400078e0209 */
[----:B------:R-:W-:Y:S02]  /*2140*/  IMAD.IADD R58, R21, 0x1, R3 ;  /* 0x00000001153a7824 */ /* 0x000fe400078e0203 */
[----:B------:R-:W-:-:S02]  /*2150*/  IMAD R56, R56, 0xc0, R26 ;  /* 0x000000c038387824 */ /* 0x000fc400078e021a */
[----:B------:R-:W-:Y:S02]  /*2160*/  IMAD.IADD R54, R13, 0x1, R41 ;  /* 0x000000010d367824 */ /* 0x000fe400078e0229 */
[----:B------:R-:W-:Y:S02]  /*2170*/  IMAD.IADD R50, R39, 0x1, R13 ;  /* 0x0000000127327824 */ /* 0x000fe400078e020d */
[----:B------:R-:W-:Y:S01]  /*2180*/  IMAD.IADD R49, R33, 0x1, R49 ;  /* 0x0000000121317824 */ /* 0x000fe200078e0231 */
[----:B--2---:R-:W-:Y:S02]  /*2190*/  ISETP.GE.AND P2, PT, R29, UR4, PT ;  /* 0x000000041d007c0c */ /* 0x004fe4000bf46270 */
[----:B---3--:R-:W-:Y:S02]  /*21a0*/  SHF.R.U32.HI R61, RZ, 0x3, R28 ;  /* 0x00000003ff3d7819 */ /* 0x008fe4000001161c */
[----:B------:R-:W-:-:S04]  /*21b0*/  LOP3.LUT R0, R28, 0x30, R62, 0xf8, !PT ;  /* 0x000000301c007812 */ /* 0x000fc800078ef83e */
[----:B------:R-:W-:-:S05]  /*21c0*/  LOP3.LUT R0, R0, R61, RZ, 0x3c, !PT ;  /* 0x0000003d00007212 */ /* 0x000fca00078e3cff */
[----:B------:R-:W-:Y:S01]  /*21d0*/  @P2 LOP3.LUT R16, R16, 0x1, RZ, 0xfc, !PT ;  /* 0x0000000110102812 */ /* 0x000fe200078efcff */
[----:B----4-:R-:W-:Y:S01]  /*21e0*/  IMAD.IADD R52, R25, 0x1, R0 ;  /* 0x0000000119347824 */ /* 0x010fe200078e0200 */
[----:B------:R-:W-:-:S07]  /*21f0*/  SHF.R.S32.HI R53, RZ, 0x1f, R64 ;  /* 0x0000001fff357819 */ /* 0x000fce0000011440 */
.L_x_14514:
[----:B------:R-:W2:Y:S01]  /*2200*/  LDL R6, [R1+0x34] ;  /* 0x0000340001067983 */ /* 0x000ea20000100800 */
[----:B0-----:R-:W0:Y:S01]  /*2210*/  LDC R67, c[0x0][0x430] ;  /* 0x00010c00ff437b82 */ /* 0x001e220000000800 */
[----:B------:R-:W-:Y:S02]  /*2220*/  VIADD R47, R47, 0xffffffff ;  /* 0xffffffff2f2f7836 */ /* 0x000fe40000000000 */
[----:B------:R-:W-:Y:S02]  /*2230*/  IMAD.MOV.U32 R66, RZ, RZ, RZ ;  /* 0x000000ffff427224 */ /* 0x000fe400078e00ff */
[----:B-1----:R-:W-:-:S03]  /*2240*/  IMAD R2, R47, 0xa0, R56 ;  /* 0x000000a02f027824 */ /* 0x002fc600078e0238 */
[----:B------:R-:W1:Y:S01]  /*2250*/  LDC R31, c[0x0][0x3f4] ;  /* 0x0000fd00ff1f7b82 */ /* 0x000e620000000800 */
[----:B----4-:R-:W-:Y:S01]  /*2260*/  IMAD.IADD R9, R63, 0x1, R2 ;  /* 0x000000013f097824 */ /* 0x010fe200078e0202 */
[----:B------:R-:W-:-:S03]  /*2270*/  ISETP.GE.AND P2, PT, R2, R46, PT ;  /* 0x0000002e0200720c */ /* 0x000fc60003f46270 */
[----:B------:R-:W-:Y:S01]  /*2280*/  IMAD.MOV.U32 R7, RZ, RZ, R9 ;  /* 0x000000ffff077224 */ /* 0x000fe200078e0009 */
[----:B------:R-:W-:Y:S02]  /*2290*/  ISETP.GT.OR P2, PT, R56, 0x9f, P2 ;  /* 0x0000009f3800780c */ /* 0x000fe40001744670 */
[----:B0-----:R-:W-:-:S11]  /*22a0*/  ISETP.NE.AND P3, PT, R67, 0x1, PT ;  /* 0x000000014300780c */ /* 0x001fd60003f65270 */
[----:B---3--:R-:W0:Y:S08]  /*22b0*/  @!P2 LDC.64 R4, c[0x0][0x428] ;  /* 0x00010a00ff04ab82 */ /* 0x008e300000000a00 */
[----:B------:R-:W3:Y:S08]  /*22c0*/  @!P2 LDC.64 R10, c[0x0][0x418] ;  /* 0x00010600ff0aab82 */ /* 0x000ef00000000a00 */
[----:B------:R-:W4:Y:S08]  /*22d0*/  @P3 LDC R0, c[0x0][0x434] ;  /* 0x00010d00ff003b82 */ /* 0x000f300000000800 */
[----:B------:R-:W1:Y:S01]  /*22e0*/  @P3 LDC R3, c[0x0][0x438] ;  /* 0x00010e00ff033b82 */ /* 0x000e620000000800 */
[----:B----4-:R-:W-:-:S05]  /*22f0*/  @P3 IMAD.HI.U32 R0, R9, R0, RZ ;  /* 0x0000000009003227 */ /* 0x010fca00078e00ff */
[----:B-1----:R-:W-:Y:S01]  /*2300*/  @P3 SHF.R.U32.HI R7, RZ, R3, R0 ;  /* 0x00000003ff073219 */ /* 0x002fe20000011600 */
[----:B0-----:R-:W-:-:S03]  /*2310*/  @!P2 IMAD R0, R53, R4, RZ ;  /* 0x000000043500a224 */ /* 0x001fc600078e02ff */
[--C-:B------:R-:W-:Y:S01]  /*2320*/  @!P2 SHF.R.S32.HI R3, RZ, 0x1f, R7.reuse ;  /* 0x0000001fff03a819 */ /* 0x100fe20000011407 */
[----:B------:R-:W-:Y:S02]  /*2330*/  @!P2 IMAD.MOV.U32 R2, RZ, RZ, R7 ;  /* 0x000000ffff02a224 */ /* 0x000fe400078e0007 */
        /* <DEDUP_REMOVED lines=15> */
[C---:B------:R-:W-:Y:S02]  /*2430*/  IMAD.IADD R68, R22.reuse, 0x1, R3 ;  /* 0x0000000116447824 */ /* 0x040fe400078e0203 */
[----:B------:R-:W-:Y:S01]  /*2440*/  IMAD.IADD R65, R22, 0x1, R65 ;  /* 0x0000000116417824 */ /* 0x000fe200078e0241 */
        /* <DEDUP_REMOVED lines=20> */
[-C--:B------:R-:W-:Y:S02]  /*2590*/  IMAD R7, R60, R47.reuse, RZ ;  /* 0x0000002f3c077224 */ /* 0x080fe400078e02ff */
[----:B------:R-:W-:-:S04]  /*25a0*/  IMAD.WIDE.U32 R4, R36, R47, RZ ;  /* 0x0000002f24047225 */ /* 0x000fc800078e00ff */
[----:B------:R-:W-:-:S04]  /*25b0*/  IMAD R7, R11, R36, R7 ;  /* 0x000000240b077224 */ /* 0x000fc800078e0207 */
[----:B------:R-:W-:Y:S02]  /*25c0*/  IMAD.IADD R7, R5, 0x1, R7 ;  /* 0x0000000105077824 */ /* 0x000fe400078e0207 */
[----:B--2---:R-:W-:-:S04]  /*25d0*/  IMAD.WIDE.U32 R2, R6, UR4, R2 ;  /* 0x0000000406027c25 */ /* 0x004fc8000f8e0002 */
[----:B------:R-:W-:Y:S01]  /*25e0*/  IMAD R13, R6, UR5, R0 ;  /* 0x00000005060d7c24 */ /* 0x000fe2000f8e0200 */
[----:B------:R-:W-:-:S04]  /*25f0*/  IADD3 R2, P4, R2, UR6, RZ ;  /* 0x0000000602027c10 */ /* 0x000fc8000ff9e0ff */
[----:B------:R-:W-:Y:S01]  /*2600*/  IADD3.X R13, R3, UR7, R13, P4, !PT ;  /* 0x00000007030d7c10 */ /* 0x000fe2000a7fe40d */
[----:B------:R-:W-:Y:S08]  /*2610*/  @!P3 BRA `(.L_x_14484) ;  /* 0x00000010009cb947 */ /* 0x000ff00003800000 */
[----:B------:R-:W0:Y:S01]  /*2620*/  S2R R6, SR_TID.X ;  /* 0x0000000000067919 */ /* 0x000e220000002100 */
[----:B------:R-:W-:Y:S01]  /*2630*/  IMAD R71, R47, -0xa0, R46 ;  /* 0xffffff602f477824 */ /* 0x000fe200078e022e */
[----:B------:R-:W-:Y:S01]  /*2640*/  BSSY B1, `(.L_x_14485) ;  /* 0x000001f000017945 */ /* 0x000fe20003800000 */
[----:B------:R-:W-:Y:S01]  /*2650*/  VIADD R0, R42, 0x10 ;  /* 0x000000102a007836 */ /* 0x000fe20000000000 */
[----:B------:R-:W-:Y:S02]  /*2660*/  CS2R R26, SRZ ;  /* 0x00000000001a7805 */ /* 0x000fe4000001ff00 */
[----:B------:R-:W-:Y:S02]  /*2670*/  CS2R R24, SRZ ;  /* 0x0000000000187805 */ /* 0x000fe4000001ff00 */
[----:B------:R-:W-:Y:S02]  /*2680*/  VIMNMX R71, R71, 0xa0, PT ;  /* 0x000000a047477848 */ /* 0x000fe40003fe0100 */
[----:B------:R-:W-:Y:S01]  /*2690*/  CS2R R28, SRZ ;  /* 0x00000000001c7805 */ /* 0x000fe2000001ff00 */
[----:B0-----:R-:W-:-:S02]  /*26a0*/  VIADD R8, R6, 0xffffff80 ;  /* 0xffffff8006087836 */ /* 0x001fc40000000000 */
[----:B------:R-:W-:-:S05]  /*26b0*/  VIADD R6, R6, 0xffffff80 ;  /* 0xffffff8006067836 */ /* 0x000fca0000000000 */
[----:B------:R-:W-:Y:S02]  /*26c0*/  LEA.HI R6, R6, R8, RZ, 0x1 ;  /* 0x0000000806067211 */ /* 0x000fe400078f08ff */
[----:B------:R-:W-:Y:S02]  /*26d0*/  CS2R R8, SRZ ;  /* 0x0000000000087805 */ /* 0x000fe4000001ff00 */
[----:B------:R-:W-:-:S04]  /*26e0*/  SHF.R.S32.HI R6, RZ, 0x1, R6 ;  /* 0x00000001ff067819 */ /* 0x000fc80000011406 */
[----:B------:R-:W-:-:S13]  /*26f0*/  ISETP.GE.AND P3, PT, R6, R71, PT ;  /* 0x000000470600720c */ /* 0x000fda0003f66270 */
[----:B------:R-:W-:Y:S05]  /*2700*/  @P3 BRA `(.L_x_14486) ;  /* 0x0000000000483947 */ /* 0x000fea0003800000 */
[----:B------:R-:W-:Y:S01]  /*2710*/  ULDC.64 UR4, c[0x0][0x3e8] ;  /* 0x0000fa0000047ab9 */ /* 0x000fe20000000a00 */
[----:B------:R-:W-:Y:S01]  /*2720*/  IMAD.MOV.U32 R48, RZ, RZ, R32 ;  /* 0x000000ffff307224 */ /* 0x000fe200078e0020 */
[----:B------:R-:W-:Y:S01]  /*2730*/  IADD3 R4, P4, P5, R38, UR4, R4 ;  /* 0x0000000426047c10 */ /* 0x000fe2000fd9e004 */
[----:B------:R-:W-:-:S03]  /*2740*/  IMAD R3, R58, R47, RZ ;  /* 0x0000002f3a037224 */ /* 0x000fc600078e02ff */
[----:B------:R-:W-:Y:S01]  /*2750*/  IADD3.X R5, R50, UR5, R7, P4, P5 ;  /* 0x0000000532057c10 */ /* 0x000fe2000a7ea407 */
[----:B------:R-:W-:Y:S01]  /*2760*/  IMAD.WIDE.U32 R6, R47, R20, R48 ;  /* 0x000000142f067225 */ /* 0x000fe200078e0030 */
[----:B------:R-:W-:-:S03]  /*2770*/  ULDC.64 UR4, c[0x0][0x400] ;  /* 0x0001000000047ab9 */ /* 0x000fc60000000a00 */
[----:B------:R-:W-:Y:S01]  /*2780*/  IMAD R3, R11, R20, R3 ;  /* 0x000000140b037224 */ /* 0x000fe200078e0203 */
[----:B------:R-:W-:-:S04]  /*2790*/  IADD3 R6, P4, R6, UR4, RZ ;  /* 0x0000000406067c10 */ /* 0x000fc8000ff9e0ff */
[----:B------:R-:W-:Y:S02]  /*27a0*/  IADD3.X R7, R7, UR5, R3, P4, !PT ;  /* 0x0000000507077c10 */ /* 0x000fe4000a7fe403 */
        /* <DEDUP_REMOVED lines=8> */
.L_x_14486:
[----:B------:R-:W-:Y:S05]  /*2830*/  BSYNC B1 ;  /* 0x0000000000017941 */ /* 0x000fea0003800000 */
.L_x_14485:
[----:B------:R-:W2:Y:S01]  /*2840*/  LDL R3, [R1+0x18] ;  /* 0x0000180001037983 */ /* 0x000ea20000100800 */
[----:B-----5:R-:W-:Y:S02]  /*2850*/  IMAD.MOV.U32 R30, RZ, RZ, R8 ;  /* 0x000000ffff1e7224 */ /* 0x020fe400078e0008 */
[----:B------:R-:W-:Y:S02]  /*2860*/  IMAD.MOV.U32 R82, RZ, RZ, R26 ;  /* 0x000000ffff527224 */ /* 0x000fe400078e001a */
[----:B------:R-:W-:Y:S02]  /*2870*/  IMAD.MOV.U32 R72, RZ, RZ, R24 ;  /* 0x000000ffff487224 */ /* 0x000fe400078e0018 */
[----:B------:R-:W-:Y:S01]  /*2880*/  IMAD.MOV.U32 R80, RZ, RZ, R28 ;  /* 0x000000ffff507224 */ /* 0x000fe200078e001c */
[----:B--2---:R-:W-:-:S13]  /*2890*/  ISETP.NE.AND P4, PT, R3, 0x3, PT ;  /* 0x000000030300780c */ /* 0x004fda0003f85270 */
[----:B------:R-:W-:Y:S05]  /*28a0*/  @!P4 BRA `(.L_x_14487) ;  /* 0x000000000004c947 */ /* 0x000fea0003800000 */
[----:B------:R-:W-:Y:S01]  /*28b0*/  BPT.TRAP 0x1 ;  /* 0x000000040000795c */ /* 0x000fe20000300000 */
.L_x_14487:
[----:B------:R-:W2:Y:S01]  /*28c0*/  LDL R3, [R1+0x24] ;  /* 0x0000240001037983 */ /* 0x000ea20000100800 */
[----:B------:R-:W-:Y:S01]  /*28d0*/  IMAD R48, R157, 0x8, R22 ;  /* 0x000000089d307824 */ /* 0x000fe200078e0216 */
[----:B------:R-:W-:Y:S01]  /*28e0*/  BSSY B1, `(.L_x_14488) ;  /* 0x0000004000017945 */ /* 0x000fe20003800000 */
[----:B--2---:R-:W-:-:S04]  /*28f0*/  SHF.L.U32 R73, R3, 0x1f, RZ ;  /* 0x0000001f03497819 */ /* 0x004fc800000006ff */
[----:B------:R-:W1:Y:S02]  /*2900*/  SYNCS.PHASECHK.TRANS64.TRYWAIT P5, [R48+URZ+0x13290], R73 ;  /* 0x01329049300075a7 */ /* 0x000e6400080a017f */
[----:B-1----:R-:W-:Y:S05]  /*2910*/  @!P5 BRA `(.L_x_14489) ;  /* 0x000002200030d947 */ /* 0x002fea0003800000 */
.L_x_14798:
[----:B------:R-:W-:Y:S05]  /*2920*/  BSYNC B1 ;  /* 0x0000000000017941 */ /* 0x000fea0003800000 */
.L_x_14488:
[----:B------:R-:W-:-:S03]  /*2930*/  UMOV UR4, 0xffffffff ;  /* 0xffffffff00047882 */ /* 0x000fc60000000000 */
[----:B------:R-:W-:Y:S05]  /*2940*/  BRA.DIV UR4, `(.L_x_14490) ;  /* 0x0000022204387947 */ /* 0x000fea000b800000 */
[----:B------:R2:W3:Y:S04]  /*2950*/  SHFL.IDX PT, R3, R13, RZ, 0x1e1f ;  /* 0x001e1fff0d037589 */ /* 0x0004e800000e0000 */
[----:B------:R2:W4:Y:S02]  /*2960*/  SHFL.IDX PT, R14, R2, RZ, 0x1e1f ;  /* 0x001e1fff020e7589 */ /* 0x00052400000e0000 */
.L_x_14802:
[----:B------:R-:W-:Y:S05]  /*2970*/  @P3 BRA `(.L_x_14491) ;  /* 0x0000002400343947 */ /* 0x000fea0003800000 */
[----:B------:R-:W-:Y:S01]  /*2980*/  LOP3.LUT P5, RZ, R16, 0x2, RZ, 0xc0, !PT ;  /* 0x0000000210ff7812 */ /* 0x000fe200078ac0ff */
[----:B------:R-:W-:-:S12]  /*2990*/  BSSY B1, `(.L_x_14492) ;  /* 0x0000074000017945 */ /* 0x000fd80003800000 */
[----:B------:R-:W-:Y:S05]  /*29a0*/  @P5 BRA `(.L_x_14493) ;  /* 0x0000000400c85947 */ /* 0x000fea0003800000 */
[----:B0-----:R0:W0:Y:S01]  /*29b0*/  LDS.128 R4, [R68+0xe000] ;  /* 0x00e0000044047984 */ /* 0x0010220000000c00 */
[----:B----4-:R-:W-:Y:S01]  /*29c0*/  IADD3 R10, P3, R18, R14, RZ ;  /* 0x0000000e120a7210 */ /* 0x010fe20007f7e0ff */
[----:B------:R-:W-:Y:S04]  /*29d0*/  BSSY B2, `(.L_x_14494) ;  /* 0x000006e000027945 */ /* 0x000fe80003800000 */
[----:B---3--:R-:W-:Y:S01]  /*29e0*/  IMAD.X R11, R3, 0x1, R19, P3 ;  /* 0x00000001030b7824 */ /* 0x008fe200018e0613 */
[----:B------:R-:W-:-:S13]  /*29f0*/  ISETP.GE.AND P3, PT, R42, R31, PT ;  /* 0x0000001f2a00720c */ /* 0x000fda0003f66270 */
[----:B------:R-:W-:Y:S05]  /*2a00*/  @P3 BRA `(.L_x_14495) ;  /* 0x0000000400a83947 */ /* 0x000fea0003800000 */
[--C-:B------:R-:W-:Y:S02]  /*2a10*/  SHF.R.U32.HI R26, RZ, 0x8, R29.reuse ;  /* 0x00000008ff1a7819 */ /* 0x100fe4000001161d */
[----:B------:R-:W-:Y:S02]  /*2a20*/  LOP3.LUT R12, R29, 0xff, RZ, 0xc0, !PT ;  /* 0x000000ff1d0c7812 */ /* 0x000fe400078ec0ff */
[----:B------:R-:W-:Y:S02]  /*2a30*/  SHF.R.U32.HI R15, RZ, 0x18, R29 ;  /* 0x00000018ff0f7819 */ /* 0x000fe4000001161d */
[--C-:B------:R-:W-:Y:S02]  /*2a40*/  SHF.R.U32.HI R75, RZ, 0x8, R27.reuse ;  /* 0x00000008ff4b7819 */ /* 0x100fe4000001161b */
[----:B--2---:R-:W-:Y:S02]  /*2a50*/  LOP3.LUT R2, R27, 0xff, RZ, 0xc0, !PT ;  /* 0x000000ff1b027812 */ /* 0x004fe400078ec0ff */
[----:B------:R-:W-:-:S02]  /*2a60*/  SHF.R.U32.HI R13, RZ, 0x18, R27 ;  /* 0x00000018ff0d7819 */ /* 0x000fc4000001161b */
[----:B------:R-:W-:Y:S01]  /*2a70*/  PRMT R15, R15, 0x654, R12 ;  /* 0x000006540f0f7816 */ /* 0x000fe2000000000c */
[----:B------:R-:W-:Y:S01]  /*2a80*/  IMAD.SHL.U32 R12, R26, 0x100, RZ ;  /* 0x000001001a0c7824 */ /* 0x000fe200078e00ff */
[----:B------:R-:W-:Y:S01]  /*2a90*/  PRMT R13, R13, 0x654, R2 ;  /* 0x000006540d0d7816 */ /* 0x000fe20000000002 */
[----:B------:R-:W-:Y:S01]  /*2aa0*/  IMAD.SHL.U32 R2, R75, 0x100, RZ ;  /* 0x000001004b027824 */ /* 0x000fe200078e00ff */
[----:B------:R-:W-:Y:S02]  /*2ab0*/  SHF.R.U32.HI R76, RZ, 0x10, R27 ;  /* 0x00000010ff4c7819 */ /* 0x000fe4000001161b */
[----:B------:R-:W-:Y:S02]  /*2ac0*/  SHF.R.U32.HI R28, RZ, 0x10, R29 ;  /* 0x00000010ff1c7819 */ /* 0x000fe4000001161d */
[----:B------:R-:W-:Y:S01]  /*2ad0*/  LOP3.LUT R27, R15, 0xff00, R12, 0xf8, !PT ;  /* 0x0000ff000f1b7812 */ /* 0x000fe200078ef80c */
[----:B------:R-:W-:Y:S01]  /*2ae0*/  IMAD.U32 R12, R76, 0x10000, RZ ;  /* 0x000100004c0c7824 */ /* 0x000fe200078e00ff */
[----:B------:R-:W-:Y:S01]  /*2af0*/  LOP3.LUT R13, R13, 0xff00, R2, 0xf8, !PT ;  /* 0x0000ff000d0d7812 */ /* 0x000fe200078ef802 */
[----:B------:R-:W-:Y:S01]  /*2b00*/  IMAD.U32 R26, R28, 0x10000, RZ ;  /* 0x000100001c1a7824 */ /* 0x000fe200078e00ff */
[----:B0-----:R-:W-:-:S02]  /*2b10*/  F2FP.F16.E4M3.UNPACK_B R2, R5 ;  /* 0x00000005ff02723e */ /* 0x001fc400020006ff */
        /* <DEDUP_REMOVED lines=11> */
[--C-:B------:R-:W-:Y:S02]  /*2bd0*/  HADD2.F32 R15, -RZ, R5.reuse.H1_H1 ;  /* 0x30000005ff0f7230 */ /* 0x100fe40000004100 */
[----:B------:R-:W-:Y:S02]  /*2be0*/  HADD2.F32 R13, -RZ, R5.H0_H0 ;  /* 0x20000005ff0d7230 */ /* 0x000fe40000004100 */
[C---:B------:R-:W-:Y:S01]  /*2bf0*/  FMUL.FTZ R5, R2.reuse, R75 ;  /* 0x0000004b02057220 */ /* 0x040fe20000410000 */
[----:B------:R-:W-:Y:S02]  /*2c00*/  HADD2.F32 R26, -RZ, R26.H1_H1 ;  /* 0x3000001aff1a7230 */ /* 0x000fe40000004100 */
[-C--:B------:R-:W-:Y:S01]  /*2c10*/  FMUL.FTZ R76, R15, R28.reuse ;  /* 0x0000001c0f4c7220 */ /* 0x080fe20000410000 */
[-C--:B------:R-:W-:Y:S01]  /*2c20*/  FFMA.FTZ R2, R2, R27.reuse, -R79 ;  /* 0x0000001b02027223 */ /* 0x080fe2000001084f */
[----:B------:R-:W-:Y:S01]  /*2c30*/  FFMA.FTZ R5, R12, R27, R5 ;  /* 0x0000001b0c057223 */ /* 0x000fe20000010005 */
[----:B------:R-:W-:Y:S01]  /*2c40*/  FMUL.FTZ R78, R13, R28 ;  /* 0x0000001c0d4e7220 */ /* 0x000fe20000410000 */
[----:B------:R-:W-:-:S02]  /*2c50*/  F2FP.F16.E4M3.UNPACK_B R12, R4.H1 ;  /* 0x00000004ff0c723e */ /* 0x000fc400030006ff */
[----:B------:R-:W-:Y:S01]  /*2c60*/  F2FP.F16.E4M3.UNPACK_B R28, R80 ;  /* 0x00000050ff1c723e */ /* 0x000fe200020006ff */
[----:B------:R-:W-:Y:S01]  /*2c70*/  FFMA.FTZ R80, R13, R26, -R76 ;  /* 0x0000001a0d507223 */ /* 0x000fe2000001084c */
[----:B------:R-:W-:Y:S01]  /*2c80*/  F2FP.F16.E4M3.UNPACK_B R4, R4 ;  /* 0x00000004ff04723e */ /* 0x000fe200020006ff */
[----:B------:R-:W-:Y:S01]  /*2c90*/  FFMA.FTZ R81, R15, R26, R78 ;  /* 0x0000001a0f517223 */ /* 0x000fe2000001004e */
[----:B------:R-:W-:Y:S01]  /*2ca0*/  F2FP.F16.E4M3.UNPACK_B R26, R82 ;  /* 0x00000052ff1a723e */ /* 0x000fe200020006ff */
[--C-:B------:R-:W-:Y:S02]  /*2cb0*/  HADD2.F32 R13, -RZ, R12.reuse.H0_H0 ;  /* 0x2000000cff0d7230 */ /* 0x100fe40000004100 */
[----:B------:R-:W-:Y:S01]  /*2cc0*/  HADD2.F32 R15, -RZ, R12.H1_H1 ;  /* 0x3000000cff0f7230 */ /* 0x000fe20000004100 */
[----:B------:R-:W-:Y:S01]  /*2cd0*/  F2FP.SATFINITE.E4M3.F32.PACK_AB_MERGE_C R84, R81, R80, RZ ;  /* 0x000000505154723e */ /* 0x000fe200048070ff */
[----:B------:R-:W-:Y:S02]  /*2ce0*/  HADD2.F32 R76, -RZ, R28.H1_H1 ;  /* 0x3000001cff4c7230 */ /* 0x000fe40000004100 */
[----:B------:R-:W-:Y:S01]  /*2cf0*/  HADD2.F32 R12, -RZ, R4.H0_H0 ;  /* 0x20000004ff0c7230 */ /* 0x000fe20000004100 */
[----:B------:R-:W-:Y:S01]  /*2d00*/  F2FP.SATFINITE.E4M3.F32.PACK_AB_MERGE_C R5, R5, R2, R84 ;  /* 0x000000020505723e */ /* 0x000fe20004807054 */
[----:B------:R-:W-:-:S02]  /*2d10*/  HADD2.F32 R75, -RZ, R28.H0_H0 ;  /* 0x2000001cff4b7230 */ /* 0x000fc40000004100 */
[----:B------:R-:W-:Y:S02]  /*2d20*/  HADD2.F32 R4, -RZ, R4.H1_H1 ;  /* 0x30000004ff047230 */ /* 0x000fe40000004100 */
[--C-:B------:R-:W-:Y:S02]  /*2d30*/  HADD2.F32 R28, -RZ, R26.reuse.H1_H1 ;  /* 0x3000001aff1c7230 */ /* 0x100fe40000004100 */
        /* <DEDUP_REMOVED lines=35> */
[----:B------:R-:W-:Y:S01]  /*2f70*/  HADD2.F32 R12, -RZ, R7.H0_H0 ;  /* 0x20000007ff0c7230 */ /* 0x000fe20000004100 */
        /* <DEDUP_REMOVED lines=18> */
[----:B------:R-:W-:-:S07]  /*30a0*/  F2FP.SATFINITE.E4M3.F32.PACK_AB_MERGE_C R6, R6, R13, R28 ;  /* 0x0000000d0606723e */ /* 0x000fce000480701c */
.L_x_14495:
[----:B------:R-:W-:Y:S05]  /*30b0*/  BSYNC B2 ;  /* 0x0000000000027941 */ /* 0x000fea0003800000 */
.L_x_14494:
[----:B0-----:R0:W-:Y:S02]  /*30c0*/  ST.E.128 desc[UR44][R10.64], R4 ;  /* 0x000000040a007985 */ /* 0x0011e4000c101d2c */
.L_x_14493:
[----:B------:R-:W-:Y:S05]  /*30d0*/  BSYNC B1 ;  /* 0x0000000000017941 */ /* 0x000fea0003800000 */
.L_x_14492:
[----:B------:R-:W-:-:S13]  /*30e0*/  LOP3.LUT P3, RZ, R16, 0x1, RZ, 0xc0, !PT ;  /* 0x0000000110ff7812 */ /* 0x000fda000786c0ff */
[----:B------:R-:W-:Y:S05]  /*30f0*/  @P3 BRA `(.L_x_14491) ;  /* 0x0000001c00543947 */ /* 0x000fea0003800000 */
[----:B0-----:R-:W5:Y:S04]  /*3100*/  LDL R7, [R1+0x34] ;  /* 0x0000340001077983 */ /* 0x001f680000100800 */
[----:B------:R-:W4:Y:S04]  /*3110*/  LDL R4, [R1+0x20] ;  /* 0x0000200001047983 */ /* 0x000f280000100800 */
[----:B------:R-:W3:Y:S01]  /*3120*/  LDL R6, [R1+0x30] ;  /* 0x0000300001067983 */ /* 0x000ee20000100800 */
[----:B------:R-:W-:Y:S01]  /*3130*/  IMAD.MOV.U32 R5, RZ, RZ, 0x20 ;  /* 0x00000020ff057424 */ /* 0x000fe200078e00ff */
[----:B------:R-:W-:Y:S01]  /*3140*/  BSSY B1, `(.L_x_14496) ;  /* 0x0000072000017945 */ /* 0x000fe20003800000 */
[----:B--2---:R-:W-:-:S03]  /*3150*/  IMAD R2, R157, 0x2800, RZ ;  /* 0x000028009d027824 */ /* 0x004fc600078e02ff */
[----:B------:R-:W-:-:S04]  /*3160*/  SEL R5, R5, 0xffffffe0, !P0 ;  /* 0xffffffe005057807 */ /* 0x000fc80004000000 */
[----:B-----5:R-:W-:Y:S02]  /*3170*/  IADD3 R5, R5, R7, R2 ;  /* 0x0000000705057210 */ /* 0x020fe40007ffe002 */
[----:B----4-:R-:W-:-:S03]  /*3180*/  IADD3 R14, P3, R4, R14, RZ ;  /* 0x0000000e040e7210 */ /* 0x010fc60007f7e0ff */
[----:B------:R-:W-:Y:S02]  /*3190*/  IMAD.IADD R4, R22, 0x1, R5 ;  /* 0x0000000116047824 */ /* 0x000fe400078e0205 */
[----:B---3--:R-:W-:Y:S01]  /*31a0*/  IMAD.X R15, R3, 0x1, R6, P3 ;  /* 0x00000001030f7824 */ /* 0x008fe200018e0606 */
[----:B------:R-:W-:-:S03]  /*31b0*/  ISETP.GE.AND P3, PT, R0, R31, PT ;  /* 0x0000001f0000720c */ /* 0x000fc60003f66270 */
[----:B------:R-:W0:Y:S10]  /*31c0*/  LDS.128 R4, [R4+0xe000] ;  /* 0x00e0000004047984 */ /* 0x000e340000000c00 */
[----:B------:R-:W-:Y:S05]  /*31d0*/  @P3 BRA `(.L_x_14497) ;  /* 0x0000000400a03947 */ /* 0x000fea0003800000 */
[--C-:B------:R-:W-:Y:S02]  /*31e0*/  SHF.R.U32.HI R13, RZ, 0x18, R9.reuse ;  /* 0x00000018ff0d7819 */ /* 0x100fe40000011609 */
[----:B------:R-:W-:Y:S02]  /*31f0*/  LOP3.LUT R0, R9, 0xff, RZ, 0xc0, !PT ;  /* 0x000000ff09007812 */ /* 0x000fe400078ec0ff */
[--C-:B------:R-:W-:Y:S02]  /*3200*/  SHF.R.U32.HI R3, RZ, 0x8, R9.reuse ;  /* 0x00000008ff037819 */ /* 0x100fe40000011609 */
[----:B------:R-:W-:Y:S02]  /*3210*/  SHF.R.U32.HI R10, RZ, 0x10, R9 ;  /* 0x00000010ff0a7819 */ /* 0x000fe40000011609 */
[----:B------:R-:W-:Y:S01]  /*3220*/  SHF.R.U32.HI R9, RZ, 0x8, R25 ;  /* 0x00000008ff097819 */ /* 0x000fe20000011619 */
[----:B------:R-:W-:Y:S01]  /*3230*/  IMAD.SHL.U32 R3, R3, 0x100, RZ ;  /* 0x0000010003037824 */ /* 0x000fe200078e00ff */
[----:B------:R-:W-:-:S02]  /*3240*/  LOP3.LUT R2, R25, 0xff0000ff, RZ, 0xc0, !PT ;  /* 0xff0000ff19027812 */ /* 0x000fc400078ec0ff */
[----:B------:R-:W-:Y:S01]  /*3250*/  SHF.R.U32.HI R11, RZ, 0x10, R25 ;  /* 0x00000010ff0b7819 */ /* 0x000fe20000011619 */
[----:B------:R-:W-:Y:S01]  /*3260*/  IMAD.SHL.U32 R9, R9, 0x100, RZ ;  /* 0x0000010009097824 */ /* 0x000fe200078e00ff */
[----:B------:R-:W-:-:S03]  /*3270*/  PRMT R0, R13, 0x654, R0 ;  /* 0x000006540d007816 */ /* 0x000fc60000000000 */
[----:B------:R-:W-:Y:S01]  /*3280*/  IMAD.U32 R11, R11, 0x10000, RZ ;  /* 0x000100000b0b7824 */ /* 0x000fe200078e00ff */
[----:B------:R-:W-:Y:S01]  /*3290*/  LOP3.LUT R8, R2, 0xff00, R9, 0xf8, !PT ;  /* 0x0000ff0002087812 */ /* 0x000fe200078ef809 */
[----:B------:R-:W-:Y:S01]  /*32a0*/  IMAD.U32 R2, R10, 0x10000, RZ ;  /* 0x000100000a027824 */ /* 0x000fe200078e00ff */
[----:B------:R-:W-:Y:S02]  /*32b0*/  LOP3.LUT R3, R0, 0xff00, R3, 0xf8, !PT ;  /* 0x0000ff0000037812 */ /* 0x000fe400078ef803 */
[----:B------:R-:W-:Y:S02]  /*32c0*/  F2FP.F16.E4M3.UNPACK_B R9, R72.H1 ;  /* 0x00000048ff09723e */ /* 0x000fe400030006ff */
[-C--:B0-----:R-:W-:Y:S02]  /*32d0*/  F2FP.F16.E4M3.UNPACK_B R0, R5.reuse ;  /* 0x00000005ff00723e */ /* 0x081fe400020006ff */
        /* <DEDUP_REMOVED lines=12> */
[----:B------:R-:W-:Y:S01]  /*33a0*/  FMUL.FTZ R11, R0, R11 ;  /* 0x0000000b000b7220 */ /* 0x000fe20000410000 */
[----:B------:R-:W-:Y:S01]  /*33b0*/  HADD2.F32 R5, -RZ, R5.H0_H0 ;  /* 0x20000005ff057230 */ /* 0x000fe20000004100 */
[----:B------:R-:W-:Y:S01]  /*33c0*/  F2FP.F16.E4M3.UNPACK_B R30, R30 ;  /* 0x0000001eff1e723e */ /* 0x000fe200020006ff */
[----:B------:R-:W-:Y:S02]  /*33d0*/  HADD2.F32 R8, -RZ, R8.H1_H1 ;  /* 0x30000008ff087230 */ /* 0x000fe40000004100 */
[-C--:B------:R-:W-:Y:S01]  /*33e0*/  FMUL.FTZ R24, R3, R12.reuse ;  /* 0x0000000c03187220 */ /* 0x080fe20000410000 */
[----:B------:R-:W-:Y:S01]  /*33f0*/  FFMA.FTZ R27, R2, R9, R11 ;  /* 0x00000009021b7223 */ /* 0x000fe2000001000b */
[C---:B------:R-:W-:Y:S01]  /*3400*/  FMUL.FTZ R12, R5.reuse, R12 ;  /* 0x0000000c050c7220 */ /* 0x040fe20000410000 */
[----:B------:R-:W-:Y:S01]  /*3410*/  F2FP.F16.E4M3.UNPACK_B R2, R4.H1 ;  /* 0x00000004ff02723e */ /* 0x000fe200030006ff */
[----:B------:R-:W-:Y:S01]  /*3420*/  FFMA.FTZ R28, R5, R8, -R24 ;  /* 0x00000008051c7223 */ /* 0x000fe20000010818 */
[----:B------:R-:W-:Y:S01]  /*3430*/  F2FP.F16.E4M3.UNPACK_B R4, R4 ;  /* 0x00000004ff04723e */ /* 0x000fe200020006ff */
[----:B------:R-:W-:Y:S01]  /*3440*/  FFMA.FTZ R29, R3, R8, R12 ;  /* 0x00000008031d7223 */ /* 0x000fe2000001000c */
[----:B------:R-:W-:-:S02]  /*3450*/  HADD2.F32 R12, -RZ, R72.H1_H1 ;  /* 0x30000048ff0c7230 */ /* 0x000fc40000004100 */
[----:B------:R-:W-:Y:S01]  /*3460*/  FFMA.FTZ R0, R0, R9, -R25 ;  /* 0x0000000900007223 */ /* 0x000fe20000010819 */
[--C-:B------:R-:W-:Y:S02]  /*3470*/  HADD2.F32 R3, -RZ, R2.reuse.H0_H0 ;  /* 0x20000002ff037230 */ /* 0x100fe40000004100 */
[----:B------:R-:W-:Y:S02]  /*3480*/  HADD2.F32 R5, -RZ, R2.H1_H1 ;  /* 0x30000002ff057230 */ /* 0x000fe40000004100 */
[----:B------:R-:W-:Y:S02]  /*3490*/  HADD2.F32 R2, -RZ, R4.H0_H0 ;  /* 0x20000004ff027230 */ /* 0x000fe40000004100 */
[----:B------:R-:W-:Y:S02]  /*34a0*/  HADD2.F32 R11, -RZ, R72.H0_H0 ;  /* 0x20000048ff0b7230 */ /* 0x000fe40000004100 */
[----:B------:R-:W-:Y:S01]  /*34b0*/  FMUL.FTZ R24, R5, R12 ;  /* 0x0000000c05187220 */ /* 0x000fe20000410000 */
[----:B------:R-:W-:-:S02]  /*34c0*/  HADD2.F32 R4, -RZ, R4.H1_H1 ;  /* 0x30000004ff047230 */ /* 0x000fc40000004100 */
[----:B------:R-:W-:Y:S01]  /*34d0*/  FMUL.FTZ R12, R3, R12 ;  /* 0x0000000c030c7220 */ /* 0x000fe20000410000 */
[--C-:B------:R-:W-:Y:S01]  /*34e0*/  HADD2.F32 R8, -RZ, R30.reuse.H1_H1 ;  /* 0x3000001eff087230 */ /* 0x100fe20000004100 */
[----:B------:R-:W-:Y:S01]  /*34f0*/  F2FP.SATFINITE.E4M3.F32.PACK_AB_MERGE_C R72, R29, R28, RZ ;  /* 0x0000001c1d48723e */ /* 0x000fe200048070ff */
        /* <DEDUP_REMOVED lines=54> */
.L_x_14497:
[----:B------:R-:W-:Y:S05]  /*3860*/  BSYNC B1 ;  /* 0x0000000000017941 */ /* 0x000fea0003800000 */
.L_x_14496:
[----:B0-----:R0:W-:Y:S01]  /*3870*/  ST.E.128 desc[UR44][R14.64], R4 ;  /* 0x000000040e007985 */ /* 0x0011e2000c101d2c */
[----:B------:R-:W-:Y:S05]  /*3880*/  BRA `(.L_x_14491) ;  /* 0x0000001400707947 */ /* 0x000fea0003800000 */
.L_x_14484:
[----:B------:R-:W0:Y:S01]  /*3890*/  S2R R0, SR_TID.X ;  /* 0x0000000000007919 */ /* 0x000e220000002100 */
[----:B------:R-:W-:Y:S01]  /*38a0*/  IMAD R71, R47, -0xa0, R46 ;  /* 0xffffff602f477824 */ /* 0x000fe200078e022e */
[----:B------:R-:W2:Y:S04]  /*38b0*/  LDL R3, [R1+0x18] ;  /* 0x0000180001037983 */ /* 0x000ea80000100800 */
[----:B------:R-:W-:Y:S01]  /*38c0*/  VIMNMX R71, R71, 0xa0, PT ;  /* 0x000000a047477848 */ /* 0x000fe20003fe0100 */
[C---:B0-----:R-:W-:Y:S02]  /*38d0*/  VIADD R6, R0.reuse, 0xffffff80 ;  /* 0xffffff8000067836 */ /* 0x041fe40000000000 */
[----:B------:R-:W-:-:S05]  /*38e0*/  VIADD R0, R0, 0xffffff80 ;  /* 0xffffff8000007836 */ /* 0x000fca0000000000 */
[----:B------:R-:W-:-:S04]  /*38f0*/  LEA.HI R0, R0, R6, RZ, 0x1 ;  /* 0x0000000600007211 */ /* 0x000fc800078f08ff */
[----:B------:R-:W-:-:S04]  /*3900*/  SHF.R.S32.HI R0, RZ, 0x1, R0 ;  /* 0x00000001ff007819 */ /* 0x000fc80000011400 */
[----:B------:R-:W-:-:S04]  /*3910*/  ISETP.GE.AND P3, PT, R0, R71, PT ;  /* 0x000000470000720c */ /* 0x000fc80003f66270 */
[----:B------:R-:W-:-:S13]  /*3920*/  ISETP.GE.OR P4, PT, R18, R31, P3 ;  /* 0x0000001f1200720c */ /* 0x000fda0001f86670 */
[----:B------:R-:W0:Y:S01]  /*3930*/  @!P4 LDC.64 R8, c[0x0][0x3e8] ;  /* 0x0000fa00ff08cb82 */ /* 0x000e220000000a00 */
[----:B------:R-:W-:Y:S01]  /*3940*/  @!P4 IMAD.MOV.U32 R5, RZ, RZ, R55 ;  /* 0x000000ffff05c224 */ /* 0x000fe200078e0037 */
[----:B0-----:R-:W-:-:S04]  /*3950*/  @!P4 IADD3 R8, P5, P6, R40, R8, R4 ;  /* 0x000000082808c210 */ /* 0x001fc80007ebe004 */
[----:B------:R-:W-:Y:S02]  /*3960*/  @!P4 IADD3.X R9, R54, R9, R7, P5, P6 ;  /* 0x000000093609c210 */ /* 0x000fe40002fec407 */
[----:B------:R-:W0:Y:S01]  /*3970*/  @!P4 LDC.64 R6, c[0x0][0x400] ;  /* 0x00010000ff06cb82 */ /* 0x000e220000000a00 */
[----:B------:R-:W-:Y:S02]  /*3980*/  @!P4 IMAD.MOV.U32 R4, RZ, RZ, R34 ;  /* 0x000000ffff04c224 */ /* 0x000fe400078e0022 */
[----:B------:R-:W-:Y:S02]  /*3990*/  @!P4 IMAD R0, R58, R47, RZ ;  /* 0x0000002f3a00c224 */ /* 0x000fe400078e02ff */
[----:B------:R-:W-:-:S04]  /*39a0*/  @!P4 IMAD.WIDE.U32 R4, R47, R20, R4 ;  /* 0x000000142f04c225 */ /* 0x000fc800078e0004 */
[----:B------:R-:W-:Y:S01]  /*39b0*/  @!P4 IMAD R0, R11, R20, R0 ;  /* 0x000000140b00c224 */ /* 0x000fe200078e0200 */
[----:B------:R-:W-:Y:S02]  /*39c0*/  CS2R R24, SRZ ;  /* 0x0000000000187805 */ /* 0x000fe4000001ff00 */
[----:B------:R-:W-:-:S06]  /*39d0*/  CS2R R26, SRZ ;  /* 0x00000000001a7805 */ /* 0x000fcc000001ff00 */
[----:B------:R-:W3:Y:S01]  /*39e0*/  @!P4 LDG.E.128 R24, desc[UR44][R8.64] ;  /* 0x0000002c0818c981 */ /* 0x000ee2000c1e1d00 */
[----:B0-----:R-:W-:-:S04]  /*39f0*/  @!P4 IADD3 R10, P5, R4, R6, RZ ;  /* 0x00000006040ac210 */ /* 0x001fc80007fbe0ff */
[----:B------:R-:W-:Y:S02]  /*3a00*/  @!P4 IADD3.X R11, R7, R0, R5, P5, !PT ;  /* 0x00000000070bc210 */ /* 0x000fe40002ffe405 */
[----:B------:R-:W-:Y:S02]  /*3a10*/  CS2R R6, SRZ ;  /* 0x0000000000067805 */ /* 0x000fe4000001ff00 */
[----:B------:R-:W-:-:S06]  /*3a20*/  CS2R R4, SRZ ;  /* 0x0000000000047805 */ /* 0x000fcc000001ff00 */
[----:B------:R-:W4:Y:S01]  /*3a30*/  @!P4 LDG.E.128 R4, desc[UR44][R10.64] ;  /* 0x0000002c0a04c981 */ /* 0x000f22000c1e1d00 */
[----:B------:R-:W-:Y:S02]  /*3a40*/  ISETP.GE.AND P5, PT, R18, R31, PT ;  /* 0x0000001f1200720c */ /* 0x000fe40003fa6270 */
[----:B--2---:R-:W-:Y:S01]  /*3a50*/  ISETP.NE.AND P4, PT, R3, 0x3, PT ;  /* 0x000000030300780c */ /* 0x004fe20003f85270 */
[----:B---3--:R-:W-:Y:S02]  /*3a60*/  IMAD.MOV.U32 R76, RZ, RZ, R24 ;  /* 0x000000ffff4c7224 */ /* 0x008fe400078e0018 */
[----:B------:R-:W-:Y:S02]  /*3a70*/  IMAD.MOV.U32 R72, RZ, RZ, R26 ;  /* 0x000000ffff487224 */ /* 0x000fe400078e001a */
[----:B----4-:R-:W-:Y:S02]  /*3a80*/  IMAD.MOV.U32 R75, RZ, RZ, R6 ;  /* 0x000000ffff4b7224 */ /* 0x010fe400078e0006 */
[----:B------:R-:W-:-:S06]  /*3a90*/  IMAD.MOV.U32 R77, RZ, RZ, R4 ;  /* 0x000000ffff4d7224 */ /* 0x000fcc00078e0004 */
[----:B------:R-:W-:Y:S05]  /*3aa0*/  @!P4 BRA `(.L_x_14498) ;  /* 0x000000000004c947 */ /* 0x000fea0003800000 */
[----:B------:R-:W-:Y:S01]  /*3ab0*/  BPT.TRAP 0x1 ;  /* 0x000000040000795c */ /* 0x000fe20000300000 */
.L_x_14498:
[----:B------:R-:W2:Y:S01]  /*3ac0*/  LDL R0, [R1+0x24] ;  /* 0x0000240001007983 */ /* 0x000ea20000100800 */
[----:B------:R-:W-:Y:S01]  /*3ad0*/  IMAD R48, R157, 0x8, R22 ;  /* 0x000000089d307824 */ /* 0x000fe200078e0216 */
[----:B------:R-:W-:Y:S01]  /*3ae0*/  BSSY B1, `(.L_x_14499) ;  /* 0x0000004000017945 */ /* 0x000fe20003800000 */
[----:B--2---:R-:W-:-:S04]  /*3af0*/  SHF.L.U32 R73, R0, 0x1f, RZ ;  /* 0x0000001f00497819 */ /* 0x004fc800000006ff */
[----:B------:R-:W0:Y:S02]  /*3b00*/  SYNCS.PHASECHK.TRANS64.TRYWAIT P6, [R48+URZ+0x13290], R73 ;  /* 0x01329049300075a7 */ /* 0x000e2400080c017f */
[----:B0-----:R-:W-:Y:S05]  /*3b10*/  @!P6 BRA `(.L_x_14500) ;  /* 0x000002100008e947 */ /* 0x001fea0003800000 */
.L_x_14803:
[----:B------:R-:W-:Y:S05]  /*3b20*/  BSYNC B1 ;  /* 0x0000000000017941 */ /* 0x000fea0003800000 */
.L_x_14499:
[----:B------:R-:W-:-:S03]  /*3b30*/  UMOV UR4, 0xffffffff ;  /* 0xffffffff00047882 */ /* 0x000fc60000000000 */
[----:B------:R-:W-:Y:S05]  /*3b40*/  BRA.DIV UR4, `(.L_x_14501) ;  /* 0x0000021204107947 */ /* 0x000fea000b800000 */
[----:B------:R1:W2:Y:S04]  /*3b50*/  SHFL.IDX PT, R0, R13, RZ, 0x1e1f ;  /* 0x001e1fff0d007589 */ /* 0x0002a800000e0000 */
[----:B------:R1:W3:Y:S02]  /*3b60*/  SHFL.IDX PT, R14, R2, RZ, 0x1e1f ;  /* 0x001e1fff020e7589 */ /* 0x0002e400000e0000 */
.L_x_14807:
[----:B------:R-:W4:Y:S02]  /*3b70*/  LDC R12, c[0x0][0x2f4] ;  /* 0x0000bd00ff0c7b82 */ /* 0x000f240000000800 */
[----:B----4-:R-:W-:-:S13]  /*3b80*/  ISETP.GE.OR P3, PT, R18, R12, P3 ;  /* 0x0000000c1200720c */ /* 0x010fda0001f66670 */
[----:B------:R-:W-:Y:S05]  /*3b90*/  @P3 BRA `(.L_x_14491) ;  /* 0x0000001000ac3947 */ /* 0x000fea0003800000 */
[----:B------:R-:W4:Y:S04]  /*3ba0*/  LDL R11, [R1+0x44] ;  /* 0x00004400010b7983 */ /* 0x000f280000100800 */
[----:B------:R-:W5:Y:S01]  /*3bb0*/  LDL R10, [R1+0x48] ;  /* 0x00004800010a7983 */ /* 0x000f620000100800 */
[----:B------:R-:W-:Y:S01]  /*3bc0*/  IMAD.IADD R8, R12, 0x1, -R57 ;  /* 0x000000010c087824 */ /* 0x000fe200078e0a39 */
[----:B-1-3--:R-:W-:Y:S01]  /*3bd0*/  IADD3 R2, P3, R51, R14, RZ ;  /* 0x0000000e33027210 */ /* 0x00afe20007f7e0ff */
[----:B------:R-:W-:Y:S03]  /*3be0*/  BSSY B1, `(.L_x_14502) ;  /* 0x00000e6000017945 */ /* 0x000fe60003800000 */
[----:B------:R-:W-:-:S02]  /*3bf0*/  SEL R8, R57, R8, !P1 ;  /* 0x0000000839087207 */ /* 0x000fc40004800000 */
[----:B--2---:R-:W-:Y:S02]  /*3c00*/  LEA.HI.X.SX32 R3, R51, R0, 0x1, P3 ;  /* 0x0000000033037211 */ /* 0x004fe400018f0eff */
[----:B------:R-:W-:-:S04]  /*3c10*/  SHF.R.S32.HI R9, RZ, 0x1f, R8 ;  /* 0x0000001fff097819 */ /* 0x000fc80000011408 */
[----:B------:R-:W-:-:S04]  /*3c20*/  LEA.HI R9, R9, R8, RZ, 0x5 ;  /* 0x0000000809097211 */ /* 0x000fc800078f28ff */
[----:B------:R-:W-:-:S04]  /*3c30*/  SHF.R.S32.HI R9, RZ, 0x5, R9 ;  /* 0x00000005ff097819 */ /* 0x000fc80000011409 */
[----:B------:R-:W-:-:S05]  /*3c40*/  LEA.HI.SX32 R9, R62, R9, 0x1c ;  /* 0x000000093e097211 */ /* 0x000fca00078fe2ff */
[----:B------:R-:W-:Y:S02]  /*3c50*/  IMAD.SHL.U32 R13, R9, 0x10, RZ ;  /* 0x00000010090d7824 */ /* 0x000fe400078e00ff */
[----:B------:R-:W-:-:S04]  /*3c60*/  IMAD R9, R157, 0x2800, R52 ;  /* 0x000028009d097824 */ /* 0x000fc800078e0234 */
[----:B------:R-:W-:Y:S01]  /*3c70*/  IMAD.IADD R9, R22, 0x1, R9 ;  /* 0x0000000116097824 */ /* 0x000fe200078e0209 */
[----:B----4-:R-:W-:-:S04]  /*3c80*/  LOP3.LUT R8, R11, 0x30, R13, 0xf8, !PT ;  /* 0x000000300b087812 */ /* 0x010fc800078ef80d */
[----:B------:R-:W-:-:S05]  /*3c90*/  LOP3.LUT R8, R8, R61, RZ, 0x3c, !PT ;  /* 0x0000003d08087212 */ /* 0x000fca00078e3cff */
[----:B-----5:R-:W-:-:S04]  /*3ca0*/  IMAD.IADD R8, R10, 0x1, R8 ;  /* 0x000000010a087824 */ /* 0x020fc800078e0208 */
[----:B------:R-:W-:-:S04]  /*3cb0*/  IMAD R11, R157, 0x2800, R8 ;  /* 0x000028009d0b7824 */ /* 0x000fc800078e0208 */
[----:B------:R-:W-:Y:S02]  /*3cc0*/  IMAD.IADD R28, R22, 0x1, R11 ;  /* 0x00000001161c7824 */ /* 0x000fe400078e020b */
[----:B------:R-:W1:Y:S04]  /*3cd0*/  LDS.128 R8, [R9+0xe000] ;  /* 0x00e0000009087984 */ /* 0x000e680000000c00 */
[----:B------:R-:W2:Y:S01]  /*3ce0*/  LDS.128 R28, [R28+0xe000] ;  /* 0x00e000001c1c7984 */ /* 0x000ea20000000c00 */
[----:B------:R-:W-:Y:S05]  /*3cf0*/  @P5 BRA `(.L_x_14503) ;  /* 0x0000000c00505947 */ /* 0x000fea0003800000 */
[--C-:B------:R-:W-:Y:S01]  /*3d00*/  SHF.R.U32.HI R85, RZ, 0x8, R25.reuse ;  /* 0x00000008ff557819 */ /* 0x100fe20000011619 */
[----:B-1----:R-:W-:Y:S01]  /*3d10*/  IMAD.MOV.U32 R24, RZ, RZ, R8 ;  /* 0x000000ffff187224 */ /* 0x002fe200078e0008 */
[----:B------:R-:W-:Y:S02]  /*3d20*/  SHF.R.U32.HI R87, RZ, 0x18, R25 ;  /* 0x00000018ff577819 */ /* 0x000fe40000011619 */
        /* <DEDUP_REMOVED lines=27> */
[----:B------:R-:W-:Y:S02]  /*3ee0*/  F2FP.F16.E4M3.UNPACK_B R79, R77.H1 ;  /* 0x0000004dff4f723e */ /* 0x000fe400030006ff */
[----:B--2---:R-:W-:Y:S02]  /*3ef0*/  F2FP.F16.E4M3.UNPACK_B R26, R28.H1 ;  /* 0x0000001cff1a723e */ /* 0x004fe400030006ff */
[----:B------:R-:W-:Y:S01]  /*3f00*/  F2FP.F16.E4M3.UNPACK_B R25, R24.H1 ;  /* 0x00000018ff19723e */ /* 0x000fe200030006ff */
[----:B------:R-:W-:Y:S01]  /*3f10*/  HADD2.F32 R5, -RZ, R79.H0_H0 ;  /* 0x2000004fff057230 */ /* 0x000fe20000004100 */
[----:B------:R-:W-:Y:S01]  /*3f20*/  LOP3.LUT R80, R15, 0xff00, R8, 0xf8, !PT ;  /* 0x0000ff000f507812 */ /* 0x000fe200078ef808 */
[----:B------:R-:W-:Y:S01]  /*3f30*/  HADD2.F32 R15, -RZ, R26.H0_H0 ;  /* 0x2000001aff0f7230 */ /* 0x000fe20000004100 */
[----:B------:R-:W-:Y:S01]  /*3f40*/  LOP3.LUT R4, R7, 0xff0000, R4, 0xf8, !PT ;  /* 0x00ff000007047812 */ /* 0x000fe200078ef804 */
[----:B------:R-:W-:Y:S01]  /*3f50*/  HADD2.F32 R8, -RZ, R25.H0_H0 ;  /* 0x20000019ff087230 */ /* 0x000fe20000004100 */
[----:B------:R-:W-:Y:S01]  /*3f60*/  F2FP.F16.E4M3.UNPACK_B R27, R76.H1 ;  /* 0x0000004cff1b723e */ /* 0x000fe200030006ff */
[----:B------:R-:W-:-:S02]  /*3f70*/  IMAD.U32 R7, R78, 0x10000, RZ ;  /* 0x000100004e077824 */ /* 0x000fc400078e00ff */
[-C--:B------:R-:W-:Y:S01]  /*3f80*/  FMUL.FTZ R83, R15, R5.reuse ;  /* 0x000000050f537220 */ /* 0x080fe20000410000 */
[----:B------:R-:W-:Y:S02]  /*3f90*/  HADD2.F32 R25, -RZ, R25.H1_H1 ;  /* 0x30000019ff197230 */ /* 0x000fe40000004100 */
[----:B------:R-:W-:Y:S01]  /*3fa0*/  FMUL.FTZ R84, R8, R5 ;  /* 0x0000000508547220 */ /* 0x000fe20000410000 */
[----:B------:R-:W-:Y:S01]  /*3fb0*/  LOP3.LUT R5, R81, 0xff0000, R82, 0xf8, !PT ;  /* 0x00ff000051057812 */ /* 0x000fe200078ef852 */
[----:B------:R-:W-:Y:S01]  /*3fc0*/  HADD2.F32 R82, -RZ, R79.H1_H1 ;  /* 0x3000004fff527230 */ /* 0x000fe20000004100 */
[----:B------:R-:W-:Y:S01]  /*3fd0*/  F2FP.F16.E4M3.UNPACK_B R79, R77 ;  /* 0x0000004dff4f723e */ /* 0x000fe200020006ff */
[--C-:B------:R-:W-:Y:S01]  /*3fe0*/  HADD2.F32 R78, -RZ, R27.reuse.H0_H0 ;  /* 0x2000001bff4e7230 */ /* 0x100fe20000004100 */
[----:B------:R-:W-:Y:S01]  /*3ff0*/  LOP3.LUT R7, R80, 0xff0000, R7, 0xf8, !PT ;  /* 0x00ff000050077812 */ /* 0x000fe200078ef807 */
[----:B------:R-:W-:Y:S01]  /*4000*/  HADD2.F32 R77, -RZ, R26.H1_H1 ;  /* 0x3000001aff4d7230 */ /* 0x000fe20000004100 */
[----:B------:R-:W-:Y:S01]  /*4010*/  F2FP.F16.E4M3.UNPACK_B R28, R28 ;  /* 0x0000001cff1c723e */ /* 0x000fe200020006ff */
[----:B------:R-:W-:Y:S01]  /*4020*/  HADD2.F32 R80, -RZ, R27.H1_H1 ;  /* 0x3000001bff507230 */ /* 0x000fe20000004100 */
[----:B------:R-:W-:Y:S01]  /*4030*/  F2FP.F16.E4M3.UNPACK_B R27, R24 ;  /* 0x00000018ff1b723e */ /* 0x000fe200020006ff */
[-C--:B------:R-:W-:Y:S01]  /*4040*/  FFMA.FTZ R8, R8, R78.reuse, -R83 ;  /* 0x0000004e08087223 */ /* 0x080fe20000010853 */
[----:B------:R-:W-:Y:S01]  /*4050*/  FFMA.FTZ R15, R15, R78, R84 ;  /* 0x0000004e0f0f7223 */ /* 0x000fe20000010054 */
[----:B------:R-:W-:Y:S01]  /*4060*/  F2FP.F16.E4M3.UNPACK_B R78, R76 ;  /* 0x0000004cff4e723e */ /* 0x000fe200020006ff */
        /* <DEDUP_REMOVED lines=10> */
[----:B------:R-:W-:Y:S01]  /*4110*/  FMUL.FTZ R81, R26, R81 ;  /* 0x000000511a517220 */ /* 0x000fe20000410000 */
[----:B------:R-:W-:Y:S01]  /*4120*/  HADD2.F32 R28, -RZ, R28.H1_H1 ;  /* 0x3000001cff1c7230 */ /* 0x000fe20000004100 */
[----:B------:R-:W-:Y:S01]  /*4130*/  F2FP.F16.E4M3.UNPACK_B R80, R75.H1 ;  /* 0x0000004bff50723e */ /* 0x000fe200030006ff */
[----:B------:R-:W-:Y:S02]  /*4140*/  HADD2.F32 R27, -RZ, R27.H1_H1 ;  /* 0x3000001bff1b7230 */ /* 0x000fe40000004100 */
[----:B------:R-:W-:Y:S01]  /*4150*/  FFMA.FTZ R82, R76, R77, R81 ;  /* 0x0000004d4c527223 */ /* 0x000fe20000010051 */
[----:B------:R-:W-:Y:S02]  /*4160*/  HADD2.F32 R78, -RZ, R78.H1_H1 ;  /* 0x3000004eff4e7230 */ /* 0x000fe40000004100 */
[----:B------:R-:W-:Y:S01]  /*4170*/  FMUL.FTZ R84, R28, R79 ;  /* 0x0000004f1c547220 */ /* 0x000fe20000410000 */
[----:B------:R-:W-:Y:S01]  /*4180*/  F2FP.F16.E4M3.UNPACK_B R76, R30.H1 ;  /* 0x0000001eff4c723e */ /* 0x000fe200030006ff */
[----:B------:R-:W-:Y:S01]  /*4190*/  FFMA.FTZ R26, R26, R77, -R83 ;  /* 0x0000004d1a1a7223 */ /* 0x000fe20000010853 */
        /* <DEDUP_REMOVED lines=9> */
[--C-:B------:R-:W-:Y:S02]  /*4230*/  HADD2.F32 R28, -RZ, R27.reuse.H0_H0 ;  /* 0x2000001bff1c7230 */ /* 0x100fe40000004100 */
        /* <DEDUP_REMOVED lines=8> */
[C---:B------:R-:W-:Y:S01]  /*42c0*/  FMUL.FTZ R28, R76.reuse, R80 ;  /* 0x000000504c1c7220 */ /* 0x040fe20000410000 */
[----:B------:R-:W-:Y:S01]  /*42d0*/  F2FP.F16.E4M3.UNPACK_B R10, R10 ;  /* 0x0000000aff0a723e */ /* 0x000fe200020006ff */
[C---:B------:R-:W-:Y:S01]  /*42e0*/  FMUL.FTZ R81, R27.reuse, R80 ;  /* 0x000000501b517220 */ /* 0x040fe20000410000 */
[----:B------:R-:W-:Y:S01]  /*42f0*/  F2FP.F16.E4M3.UNPACK_B R72, R72 ;  /* 0x00000048ff48723e */ /* 0x000fe200020006ff */
[-C--:B------:R-:W-:Y:S01]  /*4300*/  FFMA.FTZ R89, R27, R79.reuse, -R28 ;  /* 0x0000004f1b597223 */ /* 0x080fe2000001081c */
[----:B------:R-:W-:Y:S02]  /*4310*/  HADD2.F32 R28, -RZ, R30.H0_H0 ;  /* 0x2000001eff1c7230 */ /* 0x000fe40000004100 */
[----:B------:R-:W-:Y:S01]  /*4320*/  FFMA.FTZ R91, R76, R79, R81 ;  /* 0x0000004f4c5b7223 */ /* 0x000fe20000010051 */
[--C-:B------:R-:W-:Y:S01]  /*4330*/  HADD2.F32 R76, -RZ, R75.reuse.H0_H0 ;  /* 0x2000004bff4c7230 */ /* 0x100fe20000004100 */
[----:B------:R-:W-:Y:S01]  /*4340*/  F2FP.SATFINITE.E4M3.F32.PACK_AB_MERGE_C R8, R25, R8, RZ ;  /* 0x000000081908723e */ /* 0x000fe200048070ff */
[----:B------:R-:W-:-:S02]  /*4350*/  HADD2.F32 R79, -RZ, R75.H1_H1 ;  /* 0x3000004bff4f7230 */ /* 0x000fc40000004100 */
[----:B------:R-:W-:Y:S01]  /*4360*/  FFMA.FTZ R86, R77, R78, R86 ;  /* 0x0000004e4d567223 */ /* 0x000fe20000010056 */
[----:B------:R-:W-:Y:S01]  /*4370*/  HADD2.F32 R27, -RZ, R10.H0_H0 ;  /* 0x2000000aff1b7230 */ /* 0x000fe20000004100 */
[----:B------:R-:W-:Y:S01]  /*4380*/  F2FP.SATFINITE.E4M3.F32.PACK_AB_MERGE_C R8, R83, R26, R8 ;  /* 0x0000001a5308723e */ /* 0x000fe20004807008 */
[----:B------:R-:W-:Y:S01]  /*4390*/  HADD2.F32 R30, -RZ, R30.H1_H1 ;  /* 0x3000001eff1e7230 */ /* 0x000fe20000004100 */
[----:B------:R-:W-:Y:S01]  /*43a0*/  F2FP.SATFINITE.E4M3.F32.PACK_AB_MERGE_C R15, R24, R15, RZ ;  /* 0x0000000f180f723e */ /* 0x000fe200048070ff */
[----:B------:R-:W-:Y:S02]  /*43b0*/  HADD2.F32 R10, -RZ, R10.H1_H1 ;  /* 0x3000000aff0a7230 */ /* 0x000fe40000004100 */
[----:B------:R-:W-:Y:S01]  /*43c0*/  FMUL.FTZ R81, R27, R76 ;  /* 0x0000004c1b517220 */ /* 0x000fe20000410000 */
[--C-:B------:R-:W-:Y:S02]  /*43d0*/  HADD2.F32 R75, -RZ, R72.reuse.H0_H0 ;  /* 0x20000048ff4b7230 */ /* 0x100fe40000004100 */
[----:B------:R-:W-:Y:S01]  /*43e0*/  FMUL.FTZ R87, R30, R79 ;  /* 0x0000004f1e577220 */ /* 0x000fe20000410000 */
[----:B------:R-:W-:-:S02]  /*43f0*/  HADD2.F32 R77, -RZ, R72.H1_H1 ;  /* 0x30000048ff4d7230 */ /* 0x000fc40000004100 */
[----:B------:R-:W-:Y:S01]  /*4400*/  FMUL.FTZ R72, R28, R76 ;  /* 0x0000004c1c487220 */ /* 0x000fe20000410000 */
[----:B------:R-:W-:Y:S01]  /*4410*/  F2FP.F16.E4M3.UNPACK_B R25, R29 ;  /* 0x0000001dff19723e */ /* 0x000fe200020006ff */
[----:B------:R-:W-:Y:S01]  /*4420*/  FMUL.FTZ R79, R10, R79 ;  /* 0x0000004f0a4f7220 */ /* 0x000fe20000410000 */
[----:B------:R-:W-:Y:S01]  /*4430*/  F2FP.F16.E4M3.UNPACK_B R26, R7 ;  /* 0x00000007ff1a723e */ /* 0x000fe200020006ff */
[----:B------:R-:W-:Y:S01]  /*4440*/  FFMA.FTZ R76, R27, R75, -R72 ;  /* 0x0000004b1b4c7223 */ /* 0x000fe20000010848 */
[----:B------:R-:W-:Y:S01]  /*4450*/  F2FP.F16.E4M3.UNPACK_B R24, R9 ;  /* 0x00000009ff18723e */ /* 0x000fe200020006ff */
[----:B------:R-:W-:Y:S01]  /*4460*/  FFMA.FTZ R81, R28, R75, R81 ;  /* 0x0000004b1c517223 */ /* 0x000fe20000010051 */
[----:B------:R-:W-:Y:S01]  /*4470*/  FFMA.FTZ R87, R10, R77, -R87 ;  /* 0x0000004d0a577223 */ /* 0x000fe20000010857 */
[----:B------:R-:W-:Y:S01]  /*4480*/  F2FP.SATFINITE.E4M3.F32.PACK_AB_MERGE_C R10, R89, R84, RZ ;  /* 0x00000054590a723e */ /* 0x000fe200048070ff */
[----:B------:R-:W-:Y:S01]  /*4490*/  HADD2.F32 R27, -RZ, R25.H0_H0 ;  /* 0x20000019ff1b7230 */ /* 0x000fe20000004100 */
[----:B------:R-:W-:Y:S01]  /*44a0*/  F2FP.SATFINITE.E4M3.F32.PACK_AB_MERGE_C R28, R85, R82, R15 ;  /* 0x00000052551c723e */ /* 0x000fe2000480700f */
[----:B------:R-:W-:Y:S01]  /*44b0*/  HADD2.F32 R78, -RZ, R26.H0_H0 ;  /* 0x2000001aff4e7230 */ /* 0x000fe20000004100 */
[----:B------:R-:W-:Y:S01]  /*44c0*/  F2FP.F16.E4M3.UNPACK_B R72, R6 ;  /* 0x00000006ff48723e */ /* 0x000fe200020006ff */
[----:B------:R-:W-:Y:S01]  /*44d0*/  HADD2.F32 R15, -RZ, R24.H0_H0 ;  /* 0x20000018ff0f7230 */ /* 0x000fe20000004100 */
[----:B------:R-:W-:Y:S01]  /*44e0*/  F2FP.SATFINITE.E4M3.F32.PACK_AB_MERGE_C R10, R87, R76, R10 ;  /* 0x0000004c570a723e */ /* 0x000fe2000480700a */
[----:B------:R-:W-:-:S02]  /*44f0*/  HADD2.F32 R75, -RZ, R26.H1_H1 ;  /* 0x3000001aff4b7230 */ /* 0x000fc40000004100 */
[-C--:B------:R-:W-:Y:S01]  /*4500*/  FMUL.FTZ R80, R27, R78.reuse ;  /* 0x0000004e1b507220 */ /* 0x080fe20000410000 */
[----:B------:R-:W-:Y:S02]  /*4510*/  HADD2.F32 R76, -RZ, R72.H0_H0 ;  /* 0x20000048ff4c7230 */ /* 0x000fe40000004100 */
[C---:B------:R-:W-:Y:S01]  /*4520*/  FMUL.FTZ R78, R15.reuse, R78 ;  /* 0x0000004e0f4e7220 */ /* 0x040fe20000410000 */
[----:B------:R-:W-:Y:S01]  /*4530*/  HADD2.F32 R25, -RZ, R25.H1_H1 ;  /* 0x30000019ff197230 */ /* 0x000fe20000004100 */
[----:B------:R-:W-:Y:S01]  /*4540*/  F2FP.F16.E4M3.UNPACK_B R9, R9.H1 ;  /* 0x00000009ff09723e */ /* 0x000fe200030006ff */
[----:B------:R-:W-:Y:S02]  /*4550*/  HADD2.F32 R26, -RZ, R24.H1_H1 ;  /* 0x30000018ff1a7230 */ /* 0x000fe40000004100 */
[-C--:B------:R-:W-:Y:S01]  /*4560*/  FFMA.FTZ R15, R15, R76.reuse, -R80 ;  /* 0x0000004c0f0f7223 */ /* 0x080fe20000010850 */
[----:B------:R-:W-:Y:S01]  /*4570*/  FFMA.FTZ R24, R27, R76, R78 ;  /* 0x0000004c1b187223 */ /* 0x000fe2000001004e */
[----:B------:R-:W-:-:S02]  /*4580*/  HADD2.F32 R72, -RZ, R72.H1_H1 ;  /* 0x30000048ff487230 */ /* 0x000fc40000004100 */
[CC--:B------:R-:W-:Y:S01]  /*4590*/  FMUL.FTZ R27, R25.reuse, R75.reuse ;  /* 0x0000004b191b7220 */ /* 0x0c0fe20000410000 */
[----:B------:R-:W-:Y:S01]  /*45a0*/  FMUL.FTZ R76, R26, R75 ;  /* 0x0000004b1a4c7220 */ /* 0x000fe20000410000 */
[----:B------:R-:W-:Y:S01]  /*45b0*/  F2FP.F16.E4M3.UNPACK_B R29, R29.H1 ;  /* 0x0000001dff1d723e */ /* 0x000fe200030006ff */
[----:B------:R-:W-:Y:S01]  /*45c0*/  FFMA.FTZ R30, R30, R77, R79 ;  /* 0x0000004d1e1e7223 */ /* 0x000fe2000001004f */
[----:B------:R-:W-:Y:S01]  /*45d0*/  F2FP.F16.E4M3.UNPACK_B R75, R7.H1 ;  /* 0x00000007ff4b723e */ /* 0x000fe200030006ff */
[-C--:B------:R-:W-:Y:S01]  /*45e0*/  FFMA.FTZ R26, R26, R72.reuse, -R27 ;  /* 0x000000481a1a7223 */ /* 0x080fe2000001081b */
[----:B------:R-:W-:Y:S01]  /*45f0*/  FFMA.FTZ R7, R25, R72, R76 ;  /* 0x0000004819077223 */ /* 0x000fe2000001004c */
[----:B------:R-:W-:Y:S01]  /*4600*/  HADD2.F32 R25, -RZ, R9.H0_H0 ;  /* 0x20000009ff197230 */ /* 0x000fe20000004100 */
[----:B------:R-:W-:Y:S01]  /*4610*/  F2FP.F16.E4M3.UNPACK_B R6, R6.H1 ;  /* 0x00000006ff06723e */ /* 0x000fe200030006ff */
[----:B------:R-:W-:Y:S01]  /*4620*/  HADD2.F32 R27, -RZ, R29.H0_H0 ;  /* 0x2000001dff1b7230 */ /* 0x000fe20000004100 */
[----:B------:R-:W-:Y:S01]  /*4630*/  F2FP.SATFINITE.E4M3.F32.PACK_AB_MERGE_C R86, R91, R86, RZ ;  /* 0x000000565b56723e */ /* 0x000fe200048070ff */
[----:B------:R-:W-:Y:S01]  /*4640*/  HADD2.F32 R76, -RZ, R75.H0_H0 ;  /* 0x2000004bff4c7230 */ /* 0x000fe20000004100 */
[----:B------:R-:W-:Y:S01]  /*4650*/  F2FP.F16.E4M3.UNPACK_B R77, R5 ;  /* 0x00000005ff4d723e */ /* 0x000fe200020006ff */
[----:B------:R-:W-:Y:S01]  /*4660*/  HADD2.F32 R29, -RZ, R29.H1_H1 ;  /* 0x3000001dff1d7230 */ /* 0x000fe20000004100 */
[----:B------:R-:W-:Y:S01]  /*4670*/  F2FP.SATFINITE.E4M3.F32.PACK_AB_MERGE_C R30, R30, R81, R86 ;  /* 0x000000511e1e723e */ /* 0x000fe20004807056 */
[----:B------:R-:W-:-:S02]  /*4680*/  HADD2.F32 R78, -RZ, R75.H1_H1 ;  /* 0x3000004bff4e7230 */ /* 0x000fc40000004100 */
[-C--:B------:R-:W-:Y:S01]  /*4690*/  FMUL.FTZ R80, R27, R76.reuse ;  /* 0x0000004c1b507220 */ /* 0x080fe20000410000 */
[----:B------:R-:W-:Y:S02]  /*46a0*/  HADD2.F32 R9, -RZ, R9.H1_H1 ;  /* 0x30000009ff097230 */ /* 0x000fe40000004100 */
[----:B------:R-:W-:Y:S01]  /*46b0*/  FMUL.FTZ R82, R25, R76 ;  /* 0x0000004c19527220 */ /* 0x000fe20000410000 */
[--C-:B------:R-:W-:Y:S02]  /*46c0*/  HADD2.F32 R72, -RZ, R6.reuse.H0_H0 ;  /* 0x20000006ff487230 */ /* 0x100fe40000004100 */
[----:B------:R-:W-:Y:S02]  /*46d0*/  HADD2.F32 R76, -RZ, R6.H1_H1 ;  /* 0x30000006ff4c7230 */ /* 0x000fe40000004100 */
[-C--:B------:R-:W-:Y:S01]  /*46e0*/  FMUL.FTZ R6, R29, R78.reuse ;  /* 0x0000004e1d067220 */ /* 0x080fe20000410000 */
[----:B------:R-:W-:Y:S01]  /*46f0*/  FMUL.FTZ R78, R9, R78 ;  /* 0x0000004e094e7220 */ /* 0x000fe20000410000 */
[----:B------:R-:W-:Y:S01]  /*4700*/  FFMA.FTZ R82, R27, R72, R82 ;  /* 0x000000481b527223 */ /* 0x000fe20000010052 */
        /* <DEDUP_REMOVED lines=18> */
[----:B------:R-:W-:Y:S02]  /*4830*/  HADD2.F32 R25, -RZ, R11.H0_H0 ;  /* 0x2000000bff197230 */ /* 0x000fe40000004100 */
[----:B------:R-:W-:Y:S01]  /*4840*/  FMUL.FTZ R88, R4, R79 ;  /* 0x0000004f04587220 */ /* 0x000fe20000410000 */
[----:B------:R-:W-:Y:S02]  /*4850*/  HADD2.F32 R31, -RZ, R31.H1_H1 ;  /* 0x3000001fff1f7230 */ /* 0x000fe40000004100 */
[----:B------:R-:W-:Y:S01]  /*4860*/  FFMA.FTZ R86, R9, R76, -R86 ;  /* 0x0000004c09567223 */ /* 0x000fe20000010856 */
[----:B------:R-:W-:-:S02]  /*4870*/  HADD2.F32 R78, -RZ, R78.H1_H1 ;  /* 0x3000004eff4e7230 */ /* 0x000fc40000004100 */
[----:B------:R-:W-:Y:S01]  /*4880*/  FFMA.FTZ R80, R29, R76, R80 ;  /* 0x0000004c1d507223 */ /* 0x000fe20000010050 */
        /* <DEDUP_REMOVED lines=20> */
[----:B------:R-:W-:-:S02]  /*49d0*/  F2FP.SATFINITE.E4M3.F32.PACK_AB_MERGE_C R15, R26, R15, R81 ;  /* 0x0000000f1a0f723e */ /* 0x000fc40004807051 */
[----:B------:R-:W-:Y:S02]  /*49e0*/  F2FP.SATFINITE.E4M3.F32.PACK_AB_MERGE_C R82, R83, R82, RZ ;  /* 0x000000525352723e */ /* 0x000fe400048070ff */
[----:B------:R-:W-:Y:S02]  /*49f0*/  F2FP.SATFINITE.E4M3.F32.PACK_AB_MERGE_C R78, R78, R79, RZ ;  /* 0x0000004f4e4e723e */ /* 0x000fe400048070ff */
[----:B------:R-:W-:Y:S01]  /*4a00*/  F2FP.SATFINITE.E4M3.F32.PACK_AB_MERGE_C R11, R9, R86, R11 ;  /* 0x00000056090b723e */ /* 0x000fe2000480700b */
[----:B------:R-:W-:Y:S01]  /*4a10*/  IMAD.MOV.U32 R9, RZ, RZ, R15 ;  /* 0x000000ffff097224 */ /* 0x000fe200078e000f */
[----:B------:R-:W-:Y:S02]  /*4a20*/  F2FP.SATFINITE.E4M3.F32.PACK_AB_MERGE_C R29, R7, R24, R82 ;  /* 0x00000018071d723e */ /* 0x000fe40004807052 */
[----:B------:R-:W-:-:S07]  /*4a30*/  F2FP.SATFINITE.E4M3.F32.PACK_AB_MERGE_C R31, R5, R80, R78 ;  /* 0x00000050051f723e */ /* 0x000fce000480704e */
.L_x_14503:
[----:B------:R-:W-:Y:S05]  /*4a40*/  BSYNC B1 ;  /* 0x0000000000017941 */ /* 0x000fea0003800000 */
.L_x_14502:
[----:B-1----:R1:W-:Y:S01]  /*4a50*/  ST.E.128 desc[UR44][R2.64], R8 ;  /* 0x0000000802007985 */ /* 0x0023e2000c101d2c */
[----:B------:R-:W-:-:S13]  /*4a60*/  ISETP.GE.AND P3, PT, R13, R12, PT ;  /* 0x0000000c0d00720c */ /* 0x000fda0003f66270 */
[----:B------:R-:W-:Y:S05]  /*4a70*/  @P3 BRA `(.L_x_14491) ;  /* 0x0000000000f43947 */ /* 0x000fea0003800000 */
[----:B------:R-:W-:-:S04]  /*4a80*/  IADD3 R14, P3, R14, R13, RZ ;  /* 0x0000000d0e0e7210 */ /* 0x000fc80007f7e0ff */
[----:B------:R-:W-:-:S05]  /*4a90*/  LEA.HI.X.SX32 R15, R13, R0, 0x1, P3 ;  /* 0x000000000d0f7211 */ /* 0x000fca00018f0eff */
[----:B--2---:R2:W-:Y:S01]  /*4aa0*/  ST.E.128 desc[UR44][R14.64], R28 ;  /* 0x0000001c0e007985 */ /* 0x0045e2000c101d2c */
[----:B------:R-:W-:Y:S05]  /*4ab0*/  BRA `(.L_x_14491) ;  /* 0x0000000000e47947 */ /* 0x000fea0003800000 */
.L_x_14483:
[----:B------:R-:W2:Y:S02]  /*4ac0*/  LDL R0, [R1+0x18] ;  /* 0x0000180001007983 */ /* 0x000ea40000100800 */
[----:B--2---:R-:W-:-:S13]  /*4ad0*/  ISETP.NE.AND P4, PT, R0, 0x3, PT ;  /* 0x000000030000780c */ /* 0x004fda0003f85270 */
[----:B------:R-:W-:Y:S05]  /*4ae0*/  @!P4 BRA `(.L_x_14504) ;  /* 0x000000000004c947 */ /* 0x000fea0003800000 */
[----:B------:R-:W-:Y:S01]  /*4af0*/  BPT.TRAP 0x1 ;  /* 0x000000040000795c */ /* 0x000fe20000300000 */
.L_x_14504:
[----:B------:R-:W2:Y:S01]  /*4b00*/  LDL R0, [R1+0x24] ;  /* 0x0000240001007983 */ /* 0x000ea20000100800 */
[----:B------:R-:W-:Y:S01]  /*4b10*/  IMAD R48, R157, 0x8, R22 ;  /* 0x000000089d307824 */ /* 0x000fe200078e0216 */
[----:B------:R-:W-:Y:S01]  /*4b20*/  BSSY B1, `(.L_x_14505) ;  /* 0x0000005000017945 */ /* 0x000fe20003800000 */
[----:B------:R-:W-:Y:S02]  /*4b30*/  SHF.R.S32.HI R69, RZ, 0x1f, R67 ;  /* 0x0000001fff457819 */ /* 0x000fe40000011443 */
[----:B--2---:R-:W-:-:S04]  /*4b40*/  SHF.L.U32 R73, R0, 0x1f, RZ ;  /* 0x0000001f00497819 */ /* 0x004fc800000006ff */
[----:B------:R-:W0:Y:S02]  /*4b50*/  SYNCS.PHASECHK.TRANS64.TRYWAIT P3, [R48+URZ+0x13290], R73 ;  /* 0x01329049300075a7 */ /* 0x000e24000806017f */
[----:B0-----:R-:W-:Y:S05]  /*4b60*/  @!P3 BRA `(.L_x_14506) ;  /* 0x00000200004cb947 */ /* 0x001fea0003800000 */
.L_x_14808:
[----:B------:R-:W-:Y:S05]  /*4b70*/  BSYNC B1 ;  /* 0x0000000000017941 */ /* 0x000fea0003800000 */
.L_x_14505:
        /* <DEDUP_REMOVED lines=18> */
[----:B--2---:R-:W-:Y:S01]  /*4ca0*/  IMAD.WIDE.U32 R2, R6, UR4, R2 ;  /* 0x0000000406027c25 */ /* 0x004fe2000f8e0002 */
        /* <DEDUP_REMOVED lines=8> */
[----:B------:R-:W-:Y:S01]  /*4d30*/  ISETP.GT.AND P3, PT, R71, R4, PT ;  /* 0x000000044700720c */ /* 0x000fe20003f64270 */
[----:B------:R-:W-:-:S12]  /*4d40*/  BRA.DIV UR4, `(.L_x_14507) ;  /* 0x000001fe04e87947 */ /* 0x000fd8000b800000 */
[----:B------:R1:W2:Y:S04]  /*4d50*/  SHFL.IDX PT, R3, R13, RZ, 0x1e1f ;  /* 0x001e1fff0d037589 */ /* 0x0002a800000e0000 */
[----:B------:R1:W3:Y:S02]  /*4d60*/  SHFL.IDX PT, R14, R0, RZ, 0x1e1f ;  /* 0x001e1fff000e7589 */ /* 0x0002e400000e0000 */
.L_x_14812:
[----:B------:R-:W-:Y:S05]  /*4d70*/  @!P3 BRA `(.L_x_14491) ;  /* 0x000000000034b947 */ /* 0x000fea0003800000 */
[----:B------:R-:W4:Y:S01]  /*4d80*/  LDL R2, [R1+0x20] ;  /* 0x0000200001027983 */ /* 0x000f220000100800 */
[----:B------:R-:W-:-:S03]  /*4d90*/  ULDC UR4, c[0x0][0x2f4] ;  /* 0x0000bd0000047ab9 */ /* 0x000fc60000000800 */
[----:B-1----:R-:W5:Y:S01]  /*4da0*/  LDL R0, [R1+0x30] ;  /* 0x0000300001007983 */ /* 0x002f620000100800 */
[----:B------:R-:W-:-:S13]  /*4db0*/  ISETP.GE.AND P3, PT, R18, UR4, PT ;  /* 0x0000000412007c0c */ /* 0x000fda000bf66270 */
[----:B------:R-:W1:Y:S01]  /*4dc0*/  @!P3 LDS.128 R4, [R68+0xe000] ;  /* 0x00e000004404b984 */ /* 0x000e620000000c00 */
[----:B---3--:R-:W-:-:S05]  /*4dd0*/  @!P3 IADD3 R12, P5, R18, R14, RZ ;  /* 0x0000000e120cb210 */ /* 0x008fca0007fbe0ff */
[----:B--2---:R-:W-:-:S05]  /*4de0*/  @!P3 IMAD.X R13, R3, 0x1, R19, P5 ;  /* 0x00000001030db824 */ /* 0x004fca00028e0613 */
[----:B-1----:R-:W-:Y:S01]  /*4df0*/  @!P3 ST.E.128 desc[UR44][R12.64], R4 ;  /* 0x000000040c00b985 */ /* 0x002fe2000c101d2c */
[----:B----4-:R-:W-:-:S13]  /*4e00*/  ISETP.GE.AND P5, PT, R2, UR4, PT ;  /* 0x0000000402007c0c */ /* 0x010fda000bfa6270 */
[----:B------:R-:W1:Y:S01]  /*4e10*/  @!P5 LDS.128 R8, [R65+0xe000] ;  /* 0x00e000004108d984 */ /* 0x000e620000000c00 */
[----:B------:R-:W-:-:S05]  /*4e20*/  @!P5 IADD3 R14, P6, R2, R14, RZ ;  /* 0x0000000e020ed210 */ /* 0x000fca0007fde0ff */
[----:B-----5:R-:W-:-:S05]  /*4e30*/  @!P5 IMAD.X R15, R3, 0x1, R0, P6 ;  /* 0x00000001030fd824 */ /* 0x020fca00030e0600 */
[----:B-1----:R4:W-:Y:S03]  /*4e40*/  @!P5 ST.E.128 desc[UR44][R14.64], R8 ;  /* 0x000000080e00d985 */ /* 0x0029e6000c101d2c */
.L_x_14491:
[----:B------:R-:W-:Y:S05]  /*4e50*/  BSYNC B0 ;  /* 0x0000000000007941 */ /* 0x000fea0003800000 */
.L_x_14482:
[----:B-12---:R-:W1:Y:S01]  /*4e60*/  S2R R0, SR_TID.X ;  /* 0x0000000000007919 */ /* 0x006e620000002100 */
        /* <DEDUP_REMOVED lines=15> */
.L_x_14509:
[----:B------:R-:W-:Y:S05]  /*4f60*/  BSYNC B0 ;  /* 0x0000000000007941 */ /* 0x000fea0003800000 */
.L_x_14508:
[----:B------:R-:W1:Y:S01]  /*4f70*/  SYNCS.PHASECHK.TRANS64.TRYWAIT P4, [R48+URZ+0x132b0], R73 ;  /* 0x0132b049300075a7 */ /* 0x000e62000808017f */
[----:B------:R-:W-:Y:S04]  /*4f80*/  BSSY B0, `(.L_x_14510) ;  /* 0x0000002000007945 */ /* 0x000fe80003800000 */
[----:B-1----:R-:W-:Y:S05]  /*4f90*/  @!P4 BRA `(.L_x_14511) ;  /* 0x000001fc0098c947 */ /* 0x002fea0003800000 */
.L_x_14813:
[----:B------:R-:W-:Y:S05]  /*4fa0*/  BSYNC B0 ;  /* 0x0000000000007941 */ /* 0x000fea0003800000 */
.L_x_14510:
[----:B0-----:R-:W5:Y:S01]  /*4fb0*/  LDL R6, [R1+0x8] ;  /* 0x0000080001067983 */ /* 0x001f620000100800 */
[----:B------:R-:W-:Y:S01]  /*4fc0*/  ULDC.64 UR4, c[0x0][0x328] ;  /* 0x0000ca0000047ab9 */ /* 0x000fe20000000a00 */
[----:B------:R-:W-:Y:S01]  /*4fd0*/  ULDC.64 UR6, c[0x0][0x318] ;  /* 0x0000c60000067ab9 */ /* 0x000fe20000000a00 */
[----:B--2---:R-:W-:Y:S01]  /*4fe0*/  IMAD R0, R69, UR4, RZ ;  /* 0x0000000445007c24 */ /* 0x004fe2000f8e02ff */
[----:B------:R-:W0:Y:S01]  /*4ff0*/  S2R R4, SR_TID.X ;  /* 0x0000000000047919 */ /* 0x000e220000002100 */
[C---:B---3--:R-:W-:Y:S01]  /*5000*/  IMAD.WIDE.U32 R2, R67.reuse, UR4, RZ ;  /* 0x0000000443027c25 */ /* 0x048fe2000f8e00ff */
        /* <DEDUP_REMOVED lines=10> */
[----:B-----5:R-:W-:-:S04]  /*50b0*/  IMAD.WIDE.U32 R2, R6, UR4, R66 ;  /* 0x0000000406027c25 */ /* 0x020fc8000f8e0042 */
[----:B------:R-:W-:Y:S01]  /*50c0*/  IMAD R5, R6, UR5, R0 ;  /* 0x0000000506057c24 */ /* 0x000fe2000f8e0200 */
[----:B------:R-:W-:Y:S01]  /*50d0*/  IADD3 R0, P4, R2, UR6, RZ ;  /* 0x0000000602007c10 */ /* 0x000fe2000ff9e0ff */
[C---:B0-----:R-:W-:Y:S02]  /*50e0*/  VIADD R6, R4.reuse, 0xffffff80 ;  /* 0xffffff8004067836 */ /* 0x041fe40000000000 */
[----:B------:R-:W-:Y:S01]  /*50f0*/  VIADD R4, R4, 0xffffff80 ;  /* 0xffffff8004047836 */ /* 0x000fe20000000000 */
[----:B------:R-:W-:Y:S01]  /*5100*/  IADD3.X R2, R3, UR7, R5, P4, !PT ;  /* 0x0000000703027c10 */ /* 0x000fe2000a7fe405 */
[----:B------:R0:W2:Y:S03]  /*5110*/  SHFL.IDX PT, R13, R0, RZ, 0x1e1f ;  /* 0x001e1fff000d7589 */ /* 0x0000a600000e0000 */
[----:B------:R-:W-:Y:S01]  /*5120*/  LEA.HI R4, R4, R6, RZ, 0x1 ;  /* 0x0000000604047211 */ /* 0x000fe200078f08ff */
[----:B------:R0:W3:Y:S03]  /*5130*/  SHFL.IDX PT, R5, R2, RZ, 0x1e1f ;  /* 0x001e1fff02057589 */ /* 0x0000e600000e0000 */
[----:B------:R-:W-:-:S04]  /*5140*/  SHF.R.S32.HI R4, RZ, 0x1, R4 ;  /* 0x00000001ff047819 */ /* 0x000fc80000011404 */
[----:B------:R-:W-:-:S13]  /*5150*/  ISETP.GT.AND P4, PT, R71, R4, PT ;  /* 0x000000044700720c */ /* 0x000fda0003f84270 */
[----:B0-2---:R-:W-:Y:S05]  /*5160*/  @!P4 BRA `(.L_x_14513) ;  /* 0x000000000034c947 */ /* 0x005fea0003800000 */
[----:B------:R-:W2:Y:S01]  /*5170*/  LDL R6, [R1+0x20] ;  /* 0x0000200001067983 */ /* 0x000ea20000100800 */
[----:B------:R-:W-:-:S03]  /*5180*/  ULDC UR4, c[0x0][0x2f4] ;  /* 0x0000bd0000047ab9 */ /* 0x000fc60000000800 */
[----:B------:R-:W5:Y:S01]  /*5190*/  LDL R4, [R1+0x30] ;  /* 0x0000300001047983 */ /* 0x000f620000100800 */
[----:B------:R-:W-:-:S13]  /*51a0*/  ISETP.GE.AND P4, PT, R18, UR4, PT ;  /* 0x0000000412007c0c */ /* 0x000fda000bf86270 */
[----:B------:R-:W-:-:S05]  /*51b0*/  @!P4 IADD3 R2, P5, R18, R13, RZ ;  /* 0x0000000d1202c210 */ /* 0x000fca0007fbe0ff */
[----:B---3--:R-:W-:Y:S01]  /*51c0*/  @!P4 IMAD.X R3, R5, 0x1, R19, P5 ;  /* 0x000000010503c824 */ /* 0x008fe200028e0613 */
[----:B--2---:R-:W-:-:S13]  /*51d0*/  ISETP.GE.AND P5, PT, R6, UR4, PT ;  /* 0x0000000406007c0c */ /* 0x004fda000bfa6270 */
[----:B------:R-:W-:-:S05]  /*51e0*/  @!P5 IADD3 R12, P6, R6, R13, RZ ;  /* 0x0000000d060cd210 */ /* 0x000fca0007fde0ff */
[----:B-----5:R-:W-:Y:S02]  /*51f0*/  @!P5 IMAD.X R13, R5, 0x1, R4, P6 ;  /* 0x00000001050dd824 */ /* 0x020fe400030e0604 */
[----:B------:R-:W0:Y:S04]  /*5200*/  @!P4 LDS.128 R4, [R68+0x6000] ;  /* 0x006000004404c984 */ /* 0x000e280000000c00 */
[----:B0-----:R-:W-:Y:S04]  /*5210*/  @!P4 ST.E.128 desc[UR44][R2.64], R4 ;  /* 0x000000040200c985 */ /* 0x001fe8000c101d2c */
[----:B----4-:R-:W0:Y:S04]  /*5220*/  @!P5 LDS.128 R8, [R65+0x6000] ;  /* 0x006000004108d984 */ /* 0x010e280000000c00 */
[----:B0-----:R0:W-:Y:S02]  /*5230*/  @!P5 ST.E.128 desc[UR44][R12.64], R8 ;  /* 0x000000080c00d985 */ /* 0x0011e4000c101d2c */
.L_x_14513:
[----:B------:R-:W-:Y:S05]  /*5240*/  BSYNC B0 ;  /* 0x0000000000007941 */ /* 0x000fea0003800000 */
.L_x_14512:
[----:B------:R-:W2:Y:S01]  /*5250*/  LDL.LU R2, [R1+0x24] ;  /* 0x0000240001027983 */ /* 0x000ea20000300800 */
[----:B------:R-:W-:Y:S02]  /*5260*/  VIADD R157, R157, 0x1 ;  /* 0x000000019d9d7836 */ /* 0x000fe40000000000 */
[----:B-1----:R-:W-:Y:S01]  /*5270*/  @!P3 VIADD R48, R48, 0x132c0 ;  /* 0x000132c03030b836 */ /* 0x002fe20000000000 */
        /* <DEDUP_REMOVED lines=9> */
[----:B------:R-:W-:Y:S02]  /*5310*/  SEL R0, RZ, 0x1, P4 ;  /* 0x00000001ff007807 */ /* 0x000fe40002000000 */
[----:B------:R-:W-:Y:S01]  /*5320*/  SEL R157, R157, RZ, P4 ;  /* 0x000000ff9d9d7207 */ /* 0x000fe20002000000 */
[----:B------:R1:W-:Y:S01]  /*5330*/  @!P3 SYNCS.ARRIVE.TRANS64.RED.A1T0 RZ, [R48+URZ], RZ ;  /* 0x000000ff30ffb9a7 */ /* 0x0003e2000810043f */
[----:B------:R-:W-:Y:S02]  /*5340*/  PLOP3.LUT P3, PT, PT, PT, PT, 0x8, 0x0 ;  /* 0x000000000000781c */ /* 0x000fe40003f6e170 */
[----:B--2---:R-:W-:-:S05]  /*5350*/  LOP3.LUT R2, R2, R0, RZ, 0x3c, !PT ;  /* 0x0000000002027212 */ /* 0x004fca00078e3cff */
[----:B------:R1:W-:Y:S01]  /*5360*/  STL [R1+0x24], R2 ;  /* 0x0000240201007387 */ /* 0x0003e20000100800 */
[----:B------:R-:W-:Y:S05]  /*5370*/  @P2 BRA `(.L_x_14514) ;  /* 0xffffffcc00a02947 */ /* 0x000fea000383ffff */
.L_x_14477:
[----:B0---4-:R-:W2:Y:S01]  /*5380*/  LDL R8, [R1+0x28] ;  /* 0x0000280001087983 */ /* 0x011ea20000100800 */
[----:B------:R-:W0:Y:S03]  /*5390*/  LDC R0, c[0x0][0x448] ;  /* 0x00011200ff007b82 */ /* 0x000e260000000800 */
[----:B---3--:R-:W3:Y:S04]  /*53a0*/  LDL R5, [R1+0x10] ;  /* 0x0000100001057983 */ /* 0x008ee80000100800 */
[----:B------:R-:W3:Y:S01]  /*53b0*/  LDL R4, [R1+0x14] ;  /* 0x0000140001047983 */ /* 0x000ee20000100800 */
[----:B------:R-:W4:Y:S01]  /*53c0*/  LDC.64 R6, c[0x0][0x9e0] ;  /* 0x00027800ff067b82 */ /* 0x000f220000000a00 */
[----:B0-----:R-:W-:-:S13]  /*53d0*/  ISETP.NE.AND P1, PT, R0, 0x1, PT ;  /* 0x000000010000780c */ /* 0x001fda0003f25270 */
[----:B------:R-:W0:Y:S08]  /*53e0*/  @P1 LDC R3, c[0x0][0x44c] ;  /* 0x00011300ff031b82 */ /* 0x000e300000000800 */
[----:B-1----:R-:W1:Y:S01]  /*53f0*/  @P1 LDC R2, c[0x0][0x450] ;  /* 0x00011400ff021b82 */ /* 0x002e620000000800 */
        /* <DEDUP_REMOVED lines=10> */
.L_x_14516:
[----:B------:R-:W-:Y:S05]  /*54a0*/  BSYNC B0 ;  /* 0x0000000000007941 */ /* 0x000fea0003800000 */
.L_x_14515:
        /* <DEDUP_REMOVED lines=13> */
.L_x_14519:
[----:B------:R-:W-:-:S13]  /*5580*/  ISETP.NE.AND P0, PT, R7, 0x1, PT ;  /* 0x000000010700780c */ /* 0x000fda0003f05270 */
[----:B------:R-:W0:Y:S02]  /*5590*/  @P0 LDC.64 R4, c[0x0][0x9e8] ;  /* 0x00027a00ff040b82 */ /* 0x000e240000000a00 */
[----:B0-----:R-:W-:-:S05]  /*55a0*/  @P0 IMAD.HI.U32 R4, R2, R4, RZ ;  /* 0x0000000402040227 */ /* 0x001fca00078e00ff */
[----:B------:R-:W-:-:S07]  /*55b0*/  @P0 SHF.R.U32.HI R2, RZ, R5, R4 ;  /* 0x00000005ff020219 */ /* 0x000fce0000011604 */
.L_x_14520:
[----:B------:R-:W-:Y:S05]  /*55c0*/  BSYNC B0 ;  /* 0x0000000000007941 */ /* 0x000fea0003800000 */
.L_x_14518:
[----:B------:R-:W-:-:S05]  /*55d0*/  IMAD R3, R2, R7, R7 ;  /* 0x0000000702037224 */ /* 0x000fca00078e0207 */
[----:B------:R-:W-:-:S07]  /*55e0*/  VIMNMX R0, R0, R3, PT ;  /* 0x0000000300007248 */ /* 0x000fce0003fe0100 */
.L_x_14517:
[----:B------:R-:W0:Y:S01]  /*55f0*/  @P1 LDC R2, c[0x0][0x44c] ;  /* 0x00011300ff021b82 */ /* 0x000e220000000800 */
[----:B------:R-:W-:Y:S01]  /*5600*/  VIADD R0, R0, 0x9f ;  /* 0x0000009f00007836 */ /* 0x000fe20000000000 */
[----:B------:R-:W-:Y:S01]  /*5610*/  ULDC UR4, c[0x0][0x9dc] ;  /* 0x0002770000047ab9 */ /* 0x000fe20000000800 */
[----:B------:R-:W-:Y:S02]  /*5620*/  IMAD.MOV.U32 R5, RZ, RZ, R8 ;  /* 0x000000ffff057224 */ /* 0x000fe400078e0008 */
[----:B------:R-:W-:-:S03]  /*5630*/  IMAD.HI R0, R0, 0x66666667, RZ ;  /* 0x6666666700007827 */ /* 0x000fc600078e02ff */
[----:B------:R-:W1:Y:S02]  /*5640*/  @P1 LDC R9, c[0x0][0x450] ;  /* 0x00011400ff091b82 */ /* 0x000e640000000800 */
[----:B------:R-:W-:-:S04]  /*5650*/  SHF.R.U32.HI R3, RZ, 0x1f, R0 ;  /* 0x0000001fff037819 */ /* 0x000fc80000011600 */
[----:B------:R-:W-:-:S04]  /*5660*/  LEA.HI.SX32 R0, R0, R3, 0x1a ;  /* 0x0000000300007211 */ /* 0x000fc800078fd2ff */
        /* <DEDUP_REMOVED lines=16> */
.L_x_14523:
[----:B------:R-:W-:-:S13]  /*5770*/  ISETP.NE.AND P0, PT, R7, 0x1, PT ;  /* 0x000000010700780c */ /* 0x000fda0003f05270 */
[----:B------:R-:W0:Y:S02]  /*5780*/  @P0 LDC.64 R4, c[0x0][0x9e8] ;  /* 0x00027a00ff040b82 */ /* 0x000e240000000a00 */
[----:B0-----:R-:W-:-:S05]  /*5790*/  @P0 IMAD.HI.U32 R4, R2, R4, RZ ;  /* 0x0000000402040227 */ /* 0x001fca00078e00ff */
[----:B------:R-:W-:-:S07]  /*57a0*/  @P0 SHF.R.U32.HI R2, RZ, R5, R4 ;  /* 0x00000005ff020219 */ /* 0x000fce0000011604 */
.L_x_14524:
[----:B------:R-:W-:Y:S05]  /*57b0*/  BSYNC B0 ;  /* 0x0000000000007941 */ /* 0x000fea0003800000 */
.L_x_14522:
[----:B------:R-:W-:-:S05]  /*57c0*/  IMAD R3, R2, R7, RZ ;  /* 0x0000000702037224 */ /* 0x000fca00078e02ff */
[----:B------:R-:W-:-:S07]  /*57d0*/  VIMNMX R0, R0, R3, !PT ;  /* 0x0000000300007248 */ /* 0x000fce0007fe0100 */
.L_x_14521:
[----:B------:R-:W-:Y:S01]  /*57e0*/  IMAD.HI R0, R0, 0x66666667, RZ ;  /* 0x6666666700007827 */ /* 0x000fe200078e02ff */
[----:B------:R-:W-:Y:S02]  /*57f0*/  PLOP3.LUT P0, PT, PT, PT, PT, 0x80, 0x0 ;  /* 0x000000000000781c */ /* 0x000fe40003f0f070 */
[----:B------:R-:W-:Y:S02]  /*5800*/  CS2R R56, SRZ ;  /* 0x0000000000387805 */ /* 0x000fe4000001ff00 */
[----:B------:R-:W-:Y:S01]  /*5810*/  CS2R R54, SRZ ;  /* 0x0000000000367805 */ /* 0x000fe2000001ff00 */
[----:B------:R-:W-:Y:S01]  /*5820*/  IMAD.MOV.U32 R20, RZ, RZ, RZ ;  /* 0x000000ffff147224 */ /* 0x000fe200078e00ff */
[----:B------:R-:W-:Y:S02]  /*5830*/  SHF.R.U32.HI R3, RZ, 0x1f, R0 ;  /* 0x0000001fff037819 */ /* 0x000fe40000011600 */
[----:B------:R-:W-:Y:S02]  /*5840*/  CS2R R6, SRZ ;  /* 0x0000000000067805 */ /* 0x000fe4000001ff00 */
[----:B------:R-:W-:-:S02]  /*5850*/  CS2R R52, SRZ ;  /* 0x0000000000347805 */ /* 0x000fc4000001ff00 */
[----:B------:R-:W-:Y:S02]  /*5860*/  CS2R R8, SRZ ;  /* 0x0000000000087805 */ /* 0x000fe4000001ff00 */
[----:B------:R-:W-:Y:S02]  /*5870*/  LEA.HI.SX32 R3, R0, R3, 0x1a ;  /* 0x0000000300037211 */ /* 0x000fe400078fd2ff */
[----:B------:R-:W-:Y:S02]  /*5880*/  CS2R R46, SRZ ;  /* 0x00000000002e7805 */ /* 0x000fe4000001ff00 */
[----:B------:R-:W-:Y:S02]  /*5890*/  CS2R R10, SRZ ;  /* 0x00000000000a7805 */ /* 0x000fe4000001ff00 */
[----:B------:R-:W-:Y:S02]  /*58a0*/  CS2R R12, SRZ ;  /* 0x00000000000c7805 */ /* 0x000fe4000001ff00 */
[----:B------:R-:W-:Y:S01]  /*58b0*/  VIMNMX R2, RZ, R3, !PT ;  /* 0x00000003ff027248 */ /* 0x000fe20007fe0100 */
[----:B------:R-:W-:Y:S01]  /*58c0*/  IMAD.MOV.U32 R44, RZ, RZ, RZ ;  /* 0x000000ffff2c7224 */ /* 0x000fe200078e00ff */
[----:B------:R-:W-:-:S02]  /*58d0*/  CS2R R14, SRZ ;  /* 0x00000000000e7805 */ /* 0x000fc4000001ff00 */
[----:B------:R-:W-:Y:S02]  /*58e0*/  CS2R R38, SRZ ;  /* 0x0000000000267805 */ /* 0x000fe4000001ff00 */
[----:B------:R-:W-:Y:S01]  /*58f0*/  ISETP.GT.AND P1, PT, R105, R2, PT ;  /* 0x000000026900720c */ /* 0x000fe20003f24270 */
[----:B------:R0:W-:Y:S01]  /*5900*/  STL [R1+0x40], R2 ;  /* 0x0000400201007387 */ /* 0x0001e20000100800 */
[----:B------:R-:W-:Y:S02]  /*5910*/  CS2R R36, SRZ ;  /* 0x0000000000247805 */ /* 0x000fe4000001ff00 */
[----:B------:R-:W-:Y:S02]  /*5920*/  CS2R R24, SRZ ;  /* 0x0000000000187805 */ /* 0x000fe4000001ff00 */
[----:B------:R-:W-:Y:S02]  /*5930*/  CS2R R28, SRZ ;  /* 0x00000000001c7805 */ /* 0x000fe4000001ff00 */
[----:B------:R-:W-:Y:S01]  /*5940*/  CS2R R26, SRZ ;  /* 0x00000000001a7805 */ /* 0x000fe2000001ff00 */
[----:B------:R-:W-:Y:S01]  /*5950*/  IMAD.MOV.U32 R59, RZ, RZ, RZ ;  /* 0x000000ffff3b7224 */ /* 0x000fe200078e00ff */
[----:B------:R-:W-:Y:S01]  /*5960*/  CS2R R32, SRZ ;  /* 0x0000000000207805 */ /* 0x000fe2000001ff00 */
[----:B------:R-:W-:-:S02]  /*5970*/  IMAD.MOV.U32 R61, RZ, RZ, RZ ;  /* 0x000000ffff3d7224 */ /* 0x000fc400078e00ff */
[----:B0-----:R-:W-:Y:S05]  /*5980*/  @!P1 BRA `(.L_x_14525) ;  /* 0x0000015000a09947 */ /* 0x001fea0003800000 */
[----:B------:R-:W0:Y:S01]  /*5990*/  S2R R2, SR_TID.X ;  /* 0x0000000000027919 */ /* 0x000e220000002100 */
[----:B------:R-:W-:Y:S01]  /*59a0*/  VIADD R26, R22, 0xb000 ;  /* 0x0000b000161a7836 */ /* 0x000fe20000000000 */
[----:B------:R-:W-:Y:S04]  /*59b0*/  BSSY B6, `(.L_x_14526) ;  /* 0x000001e000067945 */ /* 0x000fe80003800000 */
[----:B------:R-:W-:Y:S01]  /*59c0*/  LOP3.LUT P0, RZ, R26, 0x9f, RZ, 0xc0, !PT ;  /* 0x0000009f1aff7812 */ /* 0x000fe2000780c0ff */
[----:B0-----:R-:W-:-:S05]  /*59d0*/  VIADD R24, R2, 0xffffff80 ;  /* 0xffffff8002187836 */ /* 0x001fca0000000000 */
[----:B------:R-:W-:-:S04]  /*59e0*/  SHF.R.S32.HI R25, RZ, 0x1f, R24 ;  /* 0x0000001fff197819 */ /* 0x000fc80000011418 */
[----:B------:R-:W-:-:S04]  /*59f0*/  LEA.HI R0, R25, R24, RZ, 0x7 ;  /* 0x0000001819007211 */ /* 0x000fc800078f38ff */
[----:B------:R-:W-:-:S06]  /*5a00*/  SHF.R.S32.HI R0, RZ, 0x7, R0 ;  /* 0x00000007ff007819 */ /* 0x000fcc0000011400 */
        /* <DEDUP_REMOVED lines=24> */
.L_x_14527:
[----:B------:R-:W-:Y:S05]  /*5b90*/  BSYNC B6 ;  /* 0x0000000000067941 */ /* 0x000fea0003800000 */
.L_x_14526:
        /* <DEDUP_REMOVED lines=8> */
[----:B------:R-:W0:Y:S08]  /*5c20*/  @P0 LDC.64 R6, c[0x0][0x9a8] ;  /* 0x00026a00ff060b82 */ /* 0x000e300000000a00 */
[----:B------:R-:W1:Y:S08]  /*5c30*/  @P1 LDC.64 R8, c[0x0][0x9b8] ;  /* 0x00026e00ff081b82 */ /* 0x000e700000000a00 */
[----:B------:R-:W4:Y:S08]  /*5c40*/  @P0 LDC.64 R10, c[0x0][0x9b0] ;  /* 0x00026c00ff0a0b82 */ /* 0x000f300000000a00 */
[----:B------:R-:W4:Y:S01]  /*5c50*/  @P1 LDC.64 R12, c[0x0][0x9c0] ;  /* 0x00027000ff0c1b82 */ /* 0x000f220000000a00 */
[----:B--2---:R-:W-:-:S02]  /*5c60*/  @P0 SHF.R.S32.HI R3, RZ, 0x1f, R21 ;  /* 0x0000001fff030819 */ /* 0x004fc40000011415 */
[----:B------:R-:W-:-:S03]  /*5c70*/  @P1 SHF.R.S32.HI R5, RZ, 0x1f, R21 ;  /* 0x0000001fff051819 */ /* 0x000fc60000011415 */
[-C--:B0-----:R-:W-:Y:S02]  /*5c80*/  @P0 IMAD R0, R3, R6.reuse, RZ ;  /* 0x0000000603000224 */ /* 0x081fe400078e02ff */
[----:B---3--:R-:W-:Y:S02]  /*5c90*/  IMAD.MOV.U32 R20, RZ, RZ, R2 ;  /* 0x000000ffff147224 */ /* 0x008fe400078e0002 */
[C---:B------:R-:W-:Y:S02]  /*5ca0*/  @P0 IMAD R7, R21.reuse, R7, R0 ;  /* 0x0000000715070224 */ /* 0x040fe400078e0200 */
[----:B------:R-:W-:Y:S01]  /*5cb0*/  @P0 IMAD.WIDE.U32 R2, R21, R6, RZ ;  /* 0x0000000615020225 */ /* 0x000fe200078e00ff */
[----:B------:R-:W-:-:S03]  /*5cc0*/  @P0 SHF.R.S32.HI R15, RZ, 0x1f, R20 ;  /* 0x0000001fff0f0819 */ /* 0x000fc60000011414 */
[-C--:B-1----:R-:W-:Y:S02]  /*5cd0*/  @P1 IMAD R4, R5, R8.reuse, RZ ;  /* 0x0000000805041224 */ /* 0x082fe400078e02ff */
[----:B------:R-:W-:Y:S01]  /*5ce0*/  @P0 IMAD.IADD R3, R3, 0x1, R7 ;  /* 0x0000000103030824 */ /* 0x000fe200078e0207 */
[----:B------:R-:W-:Y:S01]  /*5cf0*/  @P1 SHF.R.S32.HI R7, RZ, 0x1f, R20 ;  /* 0x0000001fff071819 */ /* 0x000fe20000011414 */
[C---:B------:R-:W-:Y:S02]  /*5d00*/  @P1 IMAD R9, R21.reuse, R9, R4 ;  /* 0x0000000915091224 */ /* 0x040fe400078e0204 */
[----:B------:R-:W-:-:S04]  /*5d10*/  @P1 IMAD.WIDE.U32 R4, R21, R8, RZ ;  /* 0x0000000815041225 */ /* 0x000fc800078e00ff */
[----:B----4-:R-:W-:Y:S02]  /*5d20*/  @P0 IMAD R0, R15, R10, RZ ;  /* 0x0000000a0f000224 */ /* 0x010fe400078e02ff */
        /* <DEDUP_REMOVED lines=10> */
[----:B------:R-:W-:Y:S01]  /*5dd0*/  IMAD.MOV.U32 R0, RZ, RZ, 0x3f800000 ;  /* 0x3f800000ff007424 */ /* 0x000fe200078e00ff */
[----:B------:R-:W-:Y:S02]  /*5de0*/  ULDC UR4, c[0x0][0x3f4] ;  /* 0x0000fd0000047ab9 */ /* 0x000fe40000000800 */
        /* <DEDUP_REMOVED lines=20> */
.L_x_14531:
[----:B-1----:R1:W2:Y:S02]  /*5f30*/  SYNCS.PHASECHK.TRANS64.TRYWAIT P0, [R22+URZ+0x13200], R3 ;  /* 0x01320003160075a7 */ /* 0x0022a4000800017f */
[----:B--2---:R-:W-:Y:S05]  /*5f40*/  @!P0 NANOSLEEP.SYNCS 0x989680 ;  /* 0x009896800000895d */ /* 0x004fea0003900000 */
[----:B------:R-:W2:Y:S02]  /*5f50*/  @!P0 SYNCS.PHASECHK.TRANS64 P0, [R22+URZ+0x13200], R3 ;  /* 0x01320003160085a7 */ /* 0x000ea4000800007f */
[----:B--2---:R-:W-:Y:S05]  /*5f60*/  @!P0 BRA `(.L_x_14531) ;  /* 0xfffffffc00f08947 */ /* 0x004fea000383ffff */
.L_x_14530:
[----:B------:R-:W-:Y:S05]  /*5f70*/  BSYNC B0 ;  /* 0x0000000000007941 */ /* 0x000fea0003800000 */
.L_x_14529:
[----:B------:R-:W-:Y:S05]  /*5f80*/  BRA `(.L_x_14532) ;  /* 0x0000002c00387947 */ /* 0x000fea0003800000 */
.L_x_14528:
        /* <DEDUP_REMOVED lines=30> */
.L_x_14534:
[----:B------:R-:W-:Y:S05]  /*6170*/  BSYNC B6 ;  /* 0x0000000000067941 */ /* 0x000fea0003800000 */
.L_x_14533:
        /* <DEDUP_REMOVED lines=12> */
[----:B------:R-:W-:Y:S01]  /*6240*/  ULDC.64 UR4, c[0x0][0x3f8] ;  /* 0x0000fe0000047ab9 */ /* 0x000fe20000000a00 */
[----:B------:R-:W-:Y:S01]  /*6250*/  ULDC.64 UR6, c[0x0][0x408] ;  /* 0x0001020000067ab9 */ /* 0x000fe20000000a00 */
[----:B------:R-:W-:Y:S02]  /*6260*/  IMAD.MOV.U32 R6, RZ, RZ, R26 ;  /* 0x000000ffff067224 */ /* 0x000fe400078e001a */
[----:B------:R-:W-:Y:S02]  /*6270*/  IMAD.MOV.U32 R7, RZ, RZ, R29 ;  /* 0x000000ffff077224 */ /* 0x000fe400078e001d */
[----:B------:R-:W-:Y:S02]  /*6280*/  IMAD.MOV.U32 R8, RZ, RZ, R30 ;  /* 0x000000ffff087224 */ /* 0x000fe400078e001e */
[----:B------:R-:W-:Y:S01]  /*6290*/  IMAD.MOV.U32 R9, RZ, RZ, R33 ;  /* 0x000000ffff097224 */ /* 0x000fe200078e0021 */
        /* <DEDUP_REMOVED lines=8> */
[C---:B------:R-:W-:Y:S02]  /*6320*/  IMAD R4, R0.reuse, UR4, RZ ;  /* 0x0000000400047c24 */ /* 0x040fe4000f8e02ff */
[----:B------:R-:W-:Y:S02]  /*6330*/  IMAD R0, R0, UR6, RZ ;  /* 0x0000000600007c24 */ /* 0x000fe4000f8e02ff */
[----:B------:R-:W-:-:S04]  /*6340*/  IMAD.WIDE.U32 R8, R3, UR6, R8 ;  /* 0x0000000603087c25 */ /* 0x000fc8000f8e0008 */
[C---:B------:R-:W-:Y:S01]  /*6350*/  IMAD R11, R3.reuse, UR7, R0 ;  /* 0x00000007030b7c24 */ /* 0x040fe2000f8e0200 */
[----:B------:R-:W-:Y:S01]  /*6360*/  LEA.HI R0, R24, R24, RZ, 0x1 ;  /* 0x0000001818007211 */ /* 0x000fe200078f08ff */
[----:B------:R-:W-:Y:S01]  /*6370*/  IMAD R13, R3, UR5, R4 ;  /* 0x00000005030d7c24 */ /* 0x000fe2000f8e0204 */
[----:B------:R-:W-:Y:S01]  /*6380*/  ULDC.64 UR4, c[0x0][0x3e8] ;  /* 0x0000fa0000047ab9 */ /* 0x000fe20000000a00 */
[----:B------:R-:W-:Y:S01]  /*6390*/  ULDC.64 UR6, c[0x0][0x400] ;  /* 0x0001000000067ab9 */ /* 0x000fe20000000a00 */
[----:B------:R-:W-:Y:S02]  /*63a0*/  LOP3.LUT R15, R0, 0xfffffffe, RZ, 0xc0, !PT ;  /* 0xfffffffe000f7812 */ /* 0x000fe400078ec0ff */
[----:B------:R-:W-:Y:S01]  /*63b0*/  IADD3 R3, P0, R6, UR4, RZ ;  /* 0x0000000406037c10 */ /* 0x000fe2000ff1e0ff */
[----:B------:R-:W-:Y:S01]  /*63c0*/  UMOV UR4, 0xffffffff ;  /* 0xffffffff00047882 */ /* 0x000fe20000000000 */
[----:B------:R-:W-:Y:S01]  /*63d0*/  IADD3 R5, P1, R8, UR6, RZ ;  /* 0x0000000608057c10 */ /* 0x000fe2000ff3e0ff */
[----:B------:R-:W-:Y:S01]  /*63e0*/  IMAD.IADD R15, R24, 0x1, -R15 ;  /* 0x00000001180f7824 */ /* 0x000fe200078e0a0f */
[----:B------:R-:W-:-:S02]  /*63f0*/  IADD3.X R13, R7, UR5, R13, P0, !PT ;  /* 0x00000005070d7c10 */ /* 0x000fc400087fe40d */
[----:B------:R-:W-:Y:S01]  /*6400*/  IADD3.X R4, R9, UR7, R11, P1, !PT ;  /* 0x0000000709047c10 */ /* 0x000fe20008ffe40b */
[----:B------:R-:W-:-:S04]  /*6410*/  IMAD.SHL.U32 R31, R15, 0x8, RZ ;  /* 0x000000080f1f7824 */ /* 0x000fc800078e00ff */
[----:B------:R-:W-:Y:S01]  /*6420*/  VIADD R33, R31, 0x10 ;  /* 0x000000101f217836 */ /* 0x000fe20000000000 */
[----:B------:R-:W-:Y:S06]  /*6430*/  BRA.DIV UR4, `(.L_x_14537) ;  /* 0x000001ea04847947 */ /* 0x000fec000b800000 */
[----:B------:R0:W1:Y:S04]  /*6440*/  SHFL.IDX PT, R0, R13, RZ, 0x1e1f ;  /* 0x001e1fff0d007589 */ /* 0x00006800000e0000 */
[----:B------:R-:W2:Y:S04]  /*6450*/  SHFL.IDX PT, R3, R3, RZ, 0x1e1f ;  /* 0x001e1fff03037589 */ /* 0x000ea800000e0000 */
[----:B------:R-:W3:Y:S04]  /*6460*/  SHFL.IDX PT, R4, R4, RZ, 0x1e1f ;  /* 0x001e1fff04047589 */ /* 0x000ee800000e0000 */
[----:B------:R0:W4:Y:S02]  /*6470*/  SHFL.IDX PT, R14, R5, RZ, 0x1e1f ;  /* 0x001e1fff050e7589 */ /* 0x00012400000e0000 */
.L_x_14819:
[----:B0-----:R-:W5:Y:S04]  /*6480*/  LDL R5, [R1+0x10] ;  /* 0x0000100001057983 */ /* 0x001f680000100800 */
[----:B------:R-:W2:Y:S01]  /*6490*/  LDL R6, [R1+0x54] ;  /* 0x0000540001067983 */ /* 0x000ea20000100800 */
[----:B------:R-:W-:Y:S01]  /*64a0*/  BSSY B1, `(.L_x_14538) ;  /* 0x0000021000017945 */ /* 0x000fe20003800000 */
[----:B------:R-:W-:Y:S02]  /*64b0*/  CS2R R12, SRZ ;  /* 0x00000000000c7805 */ /* 0x000fe4000001ff00 */
[----:B------:R-:W-:Y:S01]  /*64c0*/  CS2R R8, SRZ ;  /* 0x0000000000087805 */ /* 0x000fe2000001ff00 */
[----:B-----5:R-:W-:Y:S01]  /*64d0*/  IMAD R29, R5, R20, RZ ;  /* 0x00000014051d7224 */ /* 0x020fe200078e02ff */
[----:B------:R-:W-:-:S02]  /*64e0*/  CS2R R20, SRZ ;  /* 0x0000000000147805 */ /* 0x000fc4000001ff00 */
[----:B--2---:R-:W-:Y:S02]  /*64f0*/  LEA.HI R5, R6, R6, RZ, 0x1 ;  /* 0x0000000606057211 */ /* 0x004fe400078f08ff */
[----:B------:R-:W-:Y:S02]  /*6500*/  ISETP.GE.AND P0, PT, R10, R29, PT ;  /* 0x0000001d0a00720c */ /* 0x000fe40003f06270 */
[----:B------:R-:W-:Y:S02]  /*6510*/  CS2R R10, SRZ ;  /* 0x00000000000a7805 */ /* 0x000fe4000001ff00 */
[----:B------:R-:W-:-:S05]  /*6520*/  LOP3.LUT R5, R5, 0xfffffffe, RZ, 0xc0, !PT ;  /* 0xfffffffe05057812 */ /* 0x000fca00078ec0ff */
[----:B------:R-:W-:-:S05]  /*6530*/  IMAD.IADD R5, R6, 0x1, -R5 ;  /* 0x0000000106057824 */ /* 0x000fca00078e0a05 */
[----:B------:R-:W-:Y:S01]  /*6540*/  SHF.L.U32 R5, R5, 0x1f, RZ ;  /* 0x0000001f05057819 */ /* 0x000fe200000006ff */
[----:B------:R-:W-:Y:S06]  /*6550*/  @P0 BRA `(.L_x_14539) ;  /* 0x0000000000540947 */ /* 0x000fec0003800000 */
[----:B------:R-:W-:Y:S01]  /*6560*/  ULDC UR4, c[0x0][0x3f4] ;  /* 0x0000fd0000047ab9 */ /* 0x000fe20000000800 */
[----:B------:R-:W-:Y:S02]  /*6570*/  SHF.R.S32.HI R9, RZ, 0x1f, R33 ;  /* 0x0000001fff097819 */ /* 0x000fe40000011421 */
[----:B------:R-:W-:Y:S02]  /*6580*/  CS2R R10, SRZ ;  /* 0x00000000000a7805 */ /* 0x000fe4000001ff00 */
[----:B------:R-:W-:Y:S02]  /*6590*/  ISETP.GE.AND P4, PT, R31, UR4, PT ;  /* 0x000000041f007c0c */ /* 0x000fe4000bf86270 */
[----:B------:R-:W-:Y:S02]  /*65a0*/  ISETP.GE.AND P5, PT, R33, UR4, PT ;  /* 0x0000000421007c0c */ /* 0x000fe4000bfa6270 */
[----:B------:R-:W-:Y:S02]  /*65b0*/  CS2R R20, SRZ ;  /* 0x0000000000147805 */ /* 0x000fe4000001ff00 */
[----:B------:R-:W-:-:S07]  /*65c0*/  CS2R R12, SRZ ;  /* 0x00000000000c7805 */ /* 0x000fce000001ff00 */
[-C--:B----4-:R-:W-:Y:S02]  /*65d0*/  @!P4 IADD3 R34, P1, R31, R14.reuse, RZ ;  /* 0x0000000e1f22c210 */ /* 0x090fe40007f3e0ff */
[CC--:B------:R-:W-:Y:S02]  /*65e0*/  @!P5 IADD3 R26, P2, R33.reuse, R3.reuse, RZ ;  /* 0x00000003211ad210 */ /* 0x0c0fe40007f5e0ff */
[----:B------:R-:W-:Y:S02]  /*65f0*/  @!P5 IADD3 R14, P3, R33, R14, RZ ;  /* 0x0000000e210ed210 */ /* 0x000fe40007f7e0ff */
[----:B------:R-:W-:Y:S01]  /*6600*/  @!P4 IADD3 R6, P0, R31, R3, RZ ;  /* 0x000000031f06c210 */ /* 0x000fe20007f1e0ff */
[----:B-1----:R-:W-:Y:S01]  /*6610*/  @!P5 IMAD.X R27, R0, 0x1, R9, P2 ;  /* 0x00000001001bd824 */ /* 0x002fe200010e0609 */
[----:B------:R-:W-:Y:S01]  /*6620*/  @!P4 SHF.R.S32.HI R3, RZ, 0x1f, R31 ;  /* 0x0000001fff03c819 */ /* 0x000fe2000001141f */
[----:B---3--:R-:W-:Y:S01]  /*6630*/  @!P5 IMAD.X R15, R4, 0x1, R9, P3 ;  /* 0x00000001040fd824 */ /* 0x008fe200018e0609 */
[----:B------:R-:W-:-:S02]  /*6640*/  CS2R R8, SRZ ;  /* 0x0000000000087805 */ /* 0x000fc4000001ff00 */
[----:B------:R0:W5:Y:S01]  /*6650*/  @!P5 LD.E.64 R10, desc[UR44][R26.64] ;  /* 0x0000002c1a0ad980 */ /* 0x000162000c101b00 */
[--C-:B------:R-:W-:Y:S02]  /*6660*/  @!P4 IMAD.X R7, R0, 0x1, R3.reuse, P0 ;  /* 0x000000010007c824 */ /* 0x100fe400000e0603 */
[----:B------:R-:W-:Y:S01]  /*6670*/  @!P4 IMAD.X R35, R4, 0x1, R3, P1 ;  /* 0x000000010423c824 */ /* 0x000fe200008e0603 */
[----:B------:R0:W5:Y:S04]  /*6680*/  @!P5 LD.E.64 R8, desc[UR44][R14.64] ;  /* 0x0000002c0e08d980 */ /* 0x000168000c101b00 */
[----:B------:R0:W5:Y:S04]  /*6690*/  @!P4 LD.E.64 R20, desc[UR44][R6.64] ;  /* 0x0000002c0614c980 */ /* 0x000168000c101b00 */
[----:B------:R0:W5:Y:S02]  /*66a0*/  @!P4 LD.E.64 R12, desc[UR44][R34.64] ;  /* 0x0000002c220cc980 */ /* 0x000164000c101b00 */
.L_x_14539:
[----:B------:R-:W-:Y:S05]  /*66b0*/  BSYNC B1 ;  /* 0x0000000000017941 */ /* 0x000fea0003800000 */
.L_x_14538:
[----:B-1----:R-:W2:Y:S01]  /*66c0*/  LDL.LU R0, [R1+0x4] ;  /* 0x0000040001007983 */ /* 0x002ea20000300800 */
[----:B------:R-:W1:Y:S01]  /*66d0*/  SYNCS.PHASECHK.TRANS64.TRYWAIT P0, [R22+URZ+0x13200], R5 ;  /* 0x01320005160075a7 */ /* 0x000e62000800017f */
[----:B------:R-:W-:Y:S01]  /*66e0*/  BSSY B1, `(.L_x_14540) ;  /* 0x0000005000017945 */ /* 0x000fe20003800000 */
[----:B--2---:R-:W-:-:S05]  /*66f0*/  IMAD R0, R0, -0xc0, R29 ;  /* 0xffffff4000007824 */ /* 0x004fca00078e021d */
[----:B------:R-:W-:-:S04]  /*6700*/  VIMNMX R0, R0, 0xc0, PT ;  /* 0x000000c000007848 */ /* 0x000fc80003fe0100 */
[----:B------:R-:W-:Y:S01]  /*6710*/  ISETP.GE.AND P1, PT, R32, R0, PT ;  /* 0x000000002000720c */ /* 0x000fe20003f26270 */
[----:B-1----:R-:W-:-:S12]  /*6720*/  @!P0 BRA `(.L_x_14541) ;  /* 0x000001e800348947 */ /* 0x002fd80003800000 */
.L_x_14820:
[----:B------:R-:W-:Y:S05]  /*6730*/  BSYNC B1 ;  /* 0x0000000000017941 */ /* 0x000fea0003800000 */
.L_x_14540:
[----:B------:R-:W-:Y:S05]  /*6740*/  @P1 BRA `(.L_x_14542) ;  /* 0x0000002400241947 */ /* 0x000fea0003800000 */
[----:B------:R2:W5:Y:S01]  /*6750*/  LDL R39, [R1+0x34] ;  /* 0x0000340001277983 */ /* 0x0005620000100800 */
[----:B------:R-:W0:Y:S01]  /*6760*/  LDC R0, c[0x0][0x3f4] ;  /* 0x0000fd00ff007b82 */ /* 0x000e220000000800 */
[----:B------:R-:W-:Y:S01]  /*6770*/  BSSY B1, `(.L_x_14543) ;  /* 0x000007b000017945 */ /* 0x000fe20003800000 */
[-C--:B0-----:R-:W-:Y:S02]  /*6780*/  ISETP.GE.AND P0, PT, R31, R0.reuse, PT ;  /* 0x000000001f00720c */ /* 0x081fe40003f06270 */
[----:B------:R-:W-:-:S11]  /*6790*/  ISETP.GE.AND P1, PT, R33, R0, PT ;  /* 0x000000002100720c */ /* 0x000fd60003f26270 */
[----:B--2---:R-:W-:Y:S05]  /*67a0*/  @P0 BRA `(.L_x_14544) ;  /* 0x0000000400dc0947 */ /* 0x004fea0003800000 */
[----:B-----5:R-:W-:Y:S01]  /*67b0*/  IMAD.IADD R0, R22, 0x1, R39 ;  /* 0x0000000116007824 */ /* 0x020fe200078e0227 */
[----:B----4-:R-:W-:Y:S02]  /*67c0*/  SHF.R.U32.HI R14, RZ, 0x8, R20 ;  /* 0x00000008ff0e7819 */ /* 0x010fe40000011614 */
[----:B------:R-:W-:Y:S02]  /*67d0*/  LOP3.LUT R3, R20, 0xff, RZ, 0xc0, !PT ;  /* 0x000000ff14037812 */ /* 0x000fe400078ec0ff */
[----:B-1-3--:R-:W0:Y:S01]  /*67e0*/  LDS.128 R4, [R0+0xb000] ;  /* 0x00b0000000047984 */ /* 0x00ae220000000c00 */
[----:B------:R-:W-:Y:S02]  /*67f0*/  LOP3.LUT R14, R14, 0xff, RZ, 0xc0, !PT ;  /* 0x000000ff0e0e7812 */ /* 0x000fe400078ec0ff */
[----:B------:R-:W-:Y:S02]  /*6800*/  SHF.R.U32.HI R26, RZ, 0x8, R21 ;  /* 0x00000008ff1a7819 */ /* 0x000fe40000011615 */
[----:B------:R-:W-:-:S02]  /*6810*/  SHF.R.U32.HI R30, RZ, 0x8, R13 ;  /* 0x00000008ff1e7819 */ /* 0x000fc4000001160d */
[----:B------:R-:W-:Y:S02]  /*6820*/  PRMT R3, R14, 0x7604, R3 ;  /* 0x000076040e037816 */ /* 0x000fe40000000003 */
[----:B------:R-:W-:Y:S02]  /*6830*/  LOP3.LUT R15, R21, 0xff, RZ, 0xc0, !PT ;  /* 0x000000ff150f7812 */ /* 0x000fe400078ec0ff */
[----:B------:R-:W-:Y:S02]  /*6840*/  LOP3.LUT R26, R26, 0xff, RZ, 0xc0, !PT ;  /* 0x000000ff1a1a7812 */ /* 0x000fe400078ec0ff */
[----:B------:R-:W-:Y:S02]  /*6850*/  SHF.R.U32.HI R32, RZ, 0x10, R21 ;  /* 0x00000010ff207819 */ /* 0x000fe40000011615 */
[----:B------:R-:W-:Y:S02]  /*6860*/  SHF.R.U32.HI R14, RZ, 0x8, R12 ;  /* 0x00000008ff0e7819 */ /* 0x000fe4000001160c */
[----:B------:R-:W-:-:S02]  /*6870*/  SHF.R.U32.HI R31, RZ, 0x10, R13 ;  /* 0x00000010ff1f7819 */ /* 0x000fc4000001160d */
[----:B------:R-:W-:Y:S02]  /*6880*/  LOP3.LUT R29, R13, 0xff, RZ, 0xc0, !PT ;  /* 0x000000ff0d1d7812 */ /* 0x000fe400078ec0ff */
[----:B------:R-:W-:Y:S01]  /*6890*/  LOP3.LUT R30, R30, 0xff, RZ, 0xc0, !PT ;  /* 0x000000ff1e1e7812 */ /* 0x000fe200078ec0ff */
[----:B------:R-:W-:Y:S01]  /*68a0*/  IMAD.U32 R31, R31, 0x10000, RZ ;  /* 0x000100001f1f7824 */ /* 0x000fe200078e00ff */
[----:B------:R-:W-:Y:S02]  /*68b0*/  PRMT R15, R26, 0x7604, R15 ;  /* 0x000076041a0f7816 */ /* 0x000fe4000000000f */
[----:B------:R-:W-:Y:S01]  /*68c0*/  LOP3.LUT R27, R14, 0xff, RZ, 0xc0, !PT ;  /* 0x000000ff0e1b7812 */ /* 0x000fe200078ec0ff */
[----:B------:R-:W-:Y:S01]  /*68d0*/  IMAD.U32 R14, R32, 0x10000, RZ ;  /* 0x00010000200e7824 */ /* 0x000fe200078e00ff */
[----:B------:R-:W-:Y:S02]  /*68e0*/  LOP3.LUT R26, R12, 0xff, RZ, 0xc0, !PT ;  /* 0x000000ff0c1a7812 */ /* 0x000fe400078ec0ff */
        /* <DEDUP_REMOVED lines=99> */
.L_x_14544:
[----:B------:R-:W-:Y:S05]  /*6f20*/  BSYNC B1 ;  /* 0x0000000000017941 */ /* 0x000fea0003800000 */
.L_x_14543:
[----:B------:R-:W-:Y:S05]  /*6f30*/  @P1 BRA `(.L_x_14542) ;  /* 0x0000001c00281947 */ /* 0x000fea0003800000 */
[----:B------:R-:W-:Y:S02]  /*6f40*/  LEA.HI R24, R25, R24, RZ, 0x2 ;  /* 0x0000001819187211 */ /* 0x000fe400078f10ff */
[----:B-----5:R-:W-:Y:S02]  /*6f50*/  SHF.R.U32.HI R13, RZ, 0x8, R11 ;  /* 0x00000008ff0d7819 */ /* 0x020fe4000001160b */
[--C-:B0-----:R-:W-:Y:S02]  /*6f60*/  SHF.R.S32.HI R0, RZ, 0x2, R24.reuse ;  /* 0x00000002ff007819 */ /* 0x101fe40000011418 */
[----:B------:R-:W-:Y:S02]  /*6f70*/  SHF.R.S32.HI R3, RZ, 0x1f, R24 ;  /* 0x0000001fff037819 */ /* 0x000fe40000011418 */
[----:B------:R-:W-:Y:S02]  /*6f80*/  SHF.R.U32.HI R24, RZ, 0x8, R9 ;  /* 0x00000008ff187819 */ /* 0x000fe40000011609 */
[----:B------:R-:W-:-:S02]  /*6f90*/  LEA.HI R3, R3, R0, RZ, 0x2 ;  /* 0x0000000003037211 */ /* 0x000fc400078f10ff */
[----:B------:R-:W-:Y:S02]  /*6fa0*/  SHF.R.U32.HI R15, RZ, 0x8, R8 ;  /* 0x00000008ff0f7819 */ /* 0x000fe40000011608 */
[----:B------:R-:W-:Y:S02]  /*6fb0*/  LOP3.LUT R3, R3, 0xfffffffc, RZ, 0xc0, !PT ;  /* 0xfffffffc03037812 */ /* 0x000fe400078ec0ff */
[----:B----4-:R-:W-:Y:S02]  /*6fc0*/  LOP3.LUT R14, R11, 0xff, RZ, 0xc0, !PT ;  /* 0x000000ff0b0e7812 */ /* 0x010fe400078ec0ff */
[----:B------:R-:W-:Y:S01]  /*6fd0*/  LOP3.LUT R25, R9, 0xff, RZ, 0xc0, !PT ;  /* 0x000000ff09197812 */ /* 0x000fe200078ec0ff */
[----:B------:R-:W-:Y:S01]  /*6fe0*/  IMAD.IADD R3, R0, 0x1, -R3 ;  /* 0x0000000100037824 */ /* 0x000fe200078e0a03 */
[----:B------:R-:W-:Y:S02]  /*6ff0*/  LOP3.LUT R13, R13, 0xff, RZ, 0xc0, !PT ;  /* 0x000000ff0d0d7812 */ /* 0x000fe400078ec0ff */
[----:B------:R-:W-:-:S02]  /*7000*/  LOP3.LUT R24, R24, 0xff, RZ, 0xc0, !PT ;  /* 0x000000ff18187812 */ /* 0x000fc400078ec0ff */
[----:B------:R-:W-:Y:S01]  /*7010*/  LOP3.LUT P0, RZ, R3, 0x2, RZ, 0xc0, !PT ;  /* 0x0000000203ff7812 */ /* 0x000fe2000780c0ff */
[----:B------:R-:W-:Y:S01]  /*7020*/  IMAD.IADD R3, R22, 0x1, R39 ;  /* 0x0000000116037824 */ /* 0x000fe200078e0227 */
[----:B------:R-:W-:Y:S02]  /*7030*/  LOP3.LUT R20, R8, 0xff, RZ, 0xc0, !PT ;  /* 0x000000ff08147812 */ /* 0x000fe400078ec0ff */
[----:B------:R-:W-:Y:S01]  /*7040*/  LOP3.LUT R15, R15, 0xff, RZ, 0xc0, !PT ;  /* 0x000000ff0f0f7812 */ /* 0x000fe200078ec0ff */
[----:B------:R-:W-:Y:S01]  /*7050*/  VIADD R0, R3, 0x20 ;  /* 0x0000002003007836 */ /* 0x000fe20000000000 */
[----:B------:R-:W-:Y:S02]  /*7060*/  PRMT R14, R13, 0x7604, R14 ;  /* 0x000076040d0e7816 */ /* 0x000fe4000000000e */
[----:B------:R-:W-:Y:S02]  /*7070*/  PRMT R25, R24, 0x7604, R25 ;  /* 0x0000760418197816 */ /* 0x000fe40000000019 */
[----:B------:R-:W-:-:S02]  /*7080*/  SHF.R.U32.HI R13, RZ, 0x10, R11 ;  /* 0x00000010ff0d7819 */ /* 0x000fc4000001160b */
[----:B------:R-:W-:Y:S01]  /*7090*/  SHF.R.U32.HI R24, RZ, 0x10, R9 ;  /* 0x00000010ff187819 */ /* 0x000fe20000011609 */
[----:B------:R-:W-:Y:S01]  /*70a0*/  @P0 VIADD R0, R3, 0xffffffe0 ;  /* 0xffffffe003000836 */ /* 0x000fe20000000000 */
[----:B------:R-:W-:Y:S02]  /*70b0*/  SHF.R.U32.HI R3, RZ, 0x8, R10 ;  /* 0x00000008ff037819 */ /* 0x000fe4000001160a */
[----:B------:R-:W-:Y:S02]  /*70c0*/  LOP3.LUT R12, R10, 0xff, RZ, 0xc0, !PT ;  /* 0x000000ff0a0c7812 */ /* 0x000fe400078ec0ff */
[----:B-1-3--:R-:W0:Y:S01]  /*70d0*/  LDS.128 R4, [R0+0xb000] ;  /* 0x00b0000000047984 */ /* 0x00ae220000000c00 */
        /* <DEDUP_REMOVED lines=11> */
[----:B------:R-:W-:Y:S02]  /*7190*/  LOP3.LUT R15, R15, 0xff000000, R11, 0xf8, !PT ;  /* 0xff0000000f0f7812 */ /* 0x000fe400078ef80b */
[----:B------:R-:W-:Y:S02]  /*71a0*/  LOP3.LUT R25, R25, 0xff000000, R9, 0xf8, !PT ;  /* 0xff00000019197812 */ /* 0x000fe400078ef809 */
[----:B------:R-:W-:Y:S02]  /*71b0*/  PRMT R13, R3, 0x7054, R12 ;  /* 0x00007054030d7816 */ /* 0x000fe4000000000c */
[----:B------:R-:W-:-:S02]  /*71c0*/  PRMT R21, R20, 0x7054, R21 ;  /* 0x0000705414157816 */ /* 0x000fc40000000015 */
[----:B------:R-:W-:Y:S02]  /*71d0*/  F2FP.F16.E4M3.UNPACK_B R12, R15 ;  /* 0x0000000fff0c723e */ /* 0x000fe400020006ff */
[-C--:B------:R-:W-:Y:S02]  /*71e0*/  F2FP.F16.E4M3.UNPACK_B R20, R25.reuse ;  /* 0x00000019ff14723e */ /* 0x080fe400020006ff */
[----:B------:R-:W-:Y:S01]  /*71f0*/  LOP3.LUT R21, R21, 0xff000000, R8, 0xf8, !PT ;  /* 0xff00000015157812 */ /* 0x000fe200078ef808 */
[----:B------:R-:W-:Y:S01]  /*7200*/  HADD2.F32 R14, -RZ, R12.H1_H1 ;  /* 0x3000000cff0e7230 */ /* 0x000fe20000004100 */
[----:B------:R-:W-:Y:S01]  /*7210*/  LOP3.LUT R13, R13, 0xff000000, R10, 0xf8, !PT ;  /* 0xff0000000d0d7812 */ /* 0x000fe200078ef80a */
[--C-:B------:R-:W-:Y:S01]  /*7220*/  HADD2.F32 R24, -RZ, R20.reuse.H1_H1 ;  /* 0x30000014ff187230 */ /* 0x100fe20000004100 */
[----:B------:R-:W-:Y:S01]  /*7230*/  F2FP.F16.E4M3.UNPACK_B R25, R25.H1 ;  /* 0x00000019ff19723e */ /* 0x000fe200030006ff */
[----:B------:R-:W-:Y:S01]  /*7240*/  HADD2.F32 R20, -RZ, R20.H0_H0 ;  /* 0x20000014ff147230 */ /* 0x000fe20000004100 */
[-C--:B0-----:R-:W-:Y:S01]  /*7250*/  F2FP.F16.E4M3.UNPACK_B R3, R6.reuse.H1 ;  /* 0x00000006ff03723e */ /* 0x081fe200030006ff */
[----:B------:R-:W-:Y:S01]  /*7260*/  HADD2.F32 R12, -RZ, R12.H0_H0 ;  /* 0x2000000cff0c7230 */ /* 0x000fe20000004100 */
[----:B------:R-:W-:-:S02]  /*7270*/  F2FP.F16.E4M3.UNPACK_B R6, R6 ;  /* 0x00000006ff06723e */ /* 0x000fc400020006ff */
[-C--:B------:R-:W-:Y:S01]  /*7280*/  F2FP.F16.E4M3.UNPACK_B R10, R7.reuse ;  /* 0x00000007ff0a723e */ /* 0x080fe200020006ff */
[--C-:B------:R-:W-:Y:S01]  /*7290*/  HADD2.F32 R8, -RZ, R3.reuse.H1_H1 ;  /* 0x30000003ff087230 */ /* 0x100fe20000004100 */
[----:B------:R-:W-:Y:S01]  /*72a0*/  F2FP.F16.E4M3.UNPACK_B R11, R7.H1 ;  /* 0x00000007ff0b723e */ /* 0x000fe200030006ff */
[----:B------:R-:W-:Y:S01]  /*72b0*/  HADD2.F32 R9, -RZ, R3.H0_H0 ;  /* 0x20000003ff097230 */ /* 0x000fe20000004100 */
[-C--:B------:R-:W-:Y:S02]  /*72c0*/  F2FP.F16.E4M3.UNPACK_B R7, R5.reuse ;  /* 0x00000005ff07723e */ /* 0x080fe400020006ff */
[C---:B------:R-:W-:Y:S01]  /*72d0*/  FMUL.FTZ R26, R8.reuse, R24 ;  /* 0x00000018081a7220 */ /* 0x040fe20000410000 */
[-C--:B------:R-:W-:Y:S01]  /*72e0*/  FMUL.FTZ R27, R8, R14.reuse ;  /* 0x0000000e081b7220 */ /* 0x080fe20000410000 */
[----:B------:R-:W-:Y:S01]  /*72f0*/  F2FP.F16.E4M3.UNPACK_B R8, R5.H1 ;  /* 0x00000005ff08723e */ /* 0x000fe200030006ff */
[--C-:B------:R-:W-:Y:S02]  /*7300*/  HADD2.F32 R5, -RZ, R6.reuse.H1_H1 ;  /* 0x30000006ff057230 */ /* 0x100fe40000004100 */
[C---:B------:R-:W-:Y:S01]  /*7310*/  FFMA.FTZ R29, R9.reuse, R14, -R26 ;  /* 0x0000000e091d7223 */ /* 0x040fe2000001081a */
[----:B------:R-:W-:Y:S01]  /*7320*/  FFMA.FTZ R30, R9, R24, R27 ;  /* 0x00000018091e7223 */ /* 0x000fe2000001001b */
[----:B------:R-:W-:Y:S01]  /*7330*/  HADD2.F32 R6, -RZ, R6.H0_H0 ;  /* 0x20000006ff067230 */ /* 0x000fe20000004100 */
[----:B------:R-:W-:Y:S01]  /*7340*/  F2FP.F16.E4M3.UNPACK_B R15, R15.H1 ;  /* 0x0000000fff0f723e */ /* 0x000fe200030006ff */
[C---:B------:R-:W-:Y:S01]  /*7350*/  FMUL.FTZ R9, R5.reuse, R20 ;  /* 0x0000001405097220 */ /* 0x040fe20000410000 */
[----:B------:R-:W-:Y:S01]  /*7360*/  FMUL.FTZ R27, R5, R12 ;  /* 0x0000000c051b7220 */ /* 0x000fe20000410000 */
[----:B------:R-:W-:Y:S01]  /*7370*/  HADD2.F32 R14, -RZ, R25.H0_H0 ;  /* 0x20000019ff0e7230 */ /* 0x000fe20000004100 */
[----:B------:R-:W-:Y:S01]  /*7380*/  F2FP.F16.E4M3.UNPACK_B R3, R4 ;  /* 0x00000004ff03723e */ /* 0x000fe200020006ff */
[----:B------:R-:W-:-:S02]  /*7390*/  HADD2.F32 R5, -RZ, R10.H1_H1 ;  /* 0x3000000aff057230 */ /* 0x000fc40000004100 */
        /* <DEDUP_REMOVED lines=11> */
[----:B------:R-:W-:Y:S01]  /*7450*/  HADD2.F32 R11, -RZ, R11.H0_H0 ;  /* 0x2000000bff0b7230 */ /* 0x000fe20000004100 */
[----:B------:R-:W-:Y:S01]  /*7460*/  F2FP.F16.E4M3.UNPACK_B R5, R13 ;  /* 0x0000000dff05723e */ /* 0x000fe200020006ff */
[C---:B------:R-:W-:Y:S01]  /*7470*/  FMUL.FTZ R10, R6.reuse, R15 ;  /* 0x0000000f060a7220 */ /* 0x040fe20000410000 */
[----:B------:R-:W-:Y:S01]  /*7480*/  F2FP.F16.E4M3.UNPACK_B R4, R4.H1 ;  /* 0x00000004ff04723e */ /* 0x000fe200030006ff */
[----:B------:R-:W-:Y:S01]  /*7490*/  FMUL.FTZ R20, R6, R25 ;  /* 0x0000001906147220 */ /* 0x000fe20000410000 */
[----:B------:R-:W-:Y:S01]  /*74a0*/  F2FP.F16.E4M3.UNPACK_B R12, R21 ;  /* 0x00000015ff0c723e */ /* 0x000fe200020006ff */
[----:B------:R-:W-:Y:S01]  /*74b0*/  FFMA.FTZ R34, R11, R25, R10 ;  /* 0x000000190b227223 */ /* 0x000fe2000001000a */
[----:B------:R-:W-:-:S02]  /*74c0*/  HADD2.F32 R10, -RZ, R5.H1_H1 ;  /* 0x30000005ff0a7230 */ /* 0x000fc40000004100 */
[----:B------:R-:W-:Y:S01]  /*74d0*/  FFMA.FTZ R33, R11, R15, -R20 ;  /* 0x0000000f0b217223 */ /* 0x000fe20000010814 */
[----:B------:R-:W-:Y:S01]  /*74e0*/  HADD2.F32 R9, -RZ, R5.H0_H0 ;  /* 0x20000005ff097230 */ /* 0x000fe20000004100 */
[----:B------:R-:W-:Y:S01]  /*74f0*/  F2FP.F16.E4M3.UNPACK_B R13, R13.H1 ;  /* 0x0000000dff0d723e */ /* 0x000fe200030006ff */
[----:B------:R-:W-:Y:S01]  /*7500*/  HADD2.F32 R14, -RZ, R12.H1_H1 ;  /* 0x3000000cff0e7230 */ /* 0x000fe20000004100 */
[----:B------:R-:W-:Y:S01]  /*7510*/  F2FP.F16.E4M3.UNPACK_B R21, R21.H1 ;  /* 0x00000015ff15723e */ /* 0x000fe200030006ff */
[--C-:B------:R-:W-:Y:S02]  /*7520*/  HADD2.F32 R6, -RZ, R4.reuse.H1_H1 ;  /* 0x30000004ff067230 */ /* 0x100fe40000004100 */
[----:B------:R-:W-:Y:S02]  /*7530*/  HADD2.F32 R5, -RZ, R4.H0_H0 ;  /* 0x20000004ff057230 */ /* 0x000fe40000004100 */
[----:B------:R-:W-:Y:S02]  /*7540*/  HADD2.F32 R12, -RZ, R12.H0_H0 ;  /* 0x2000000cff0c7230 */ /* 0x000fe40000004100 */
[----:B------:R-:W-:Y:S01]  /*7550*/  FMUL.FTZ R20, R6, R14 ;  /* 0x0000000e06147220 */ /* 0x000fe20000410000 */
[----:B------:R-:W-:-:S02]  /*7560*/  HADD2.F32 R4, -RZ, R3.H1_H1 ;  /* 0x30000003ff047230 */ /* 0x000fc40000004100 */
[-C--:B------:R-:W-:Y:S01]  /*7570*/  FMUL.FTZ R24, R6, R10.reuse ;  /* 0x0000000a06187220 */ /* 0x080fe20000410000 */
[----:B------:R-:W-:Y:S02]  /*7580*/  HADD2.F32 R3, -RZ, R3.H0_H0 ;  /* 0x20000003ff037230 */ /* 0x000fe40000004100 */
[C---:B------:R-:W-:Y:S01]  /*7590*/  FFMA.FTZ R20, R5.reuse, R10, -R20 ;  /* 0x0000000a05147223 */ /* 0x040fe20000010814 */
[----:B------:R-:W-:Y:S02]  /*75a0*/  HADD2.F32 R10, -RZ, R21.H0_H0 ;  /* 0x20000015ff0a7230 */ /* 0x000fe40000004100 */
[C---:B------:R-:W-:Y:S01]  /*75b0*/  FMUL.FTZ R6, R4.reuse, R12 ;  /* 0x0000000c04067220 */ /* 0x040fe20000410000 */
[-C--:B------:R-:W-:Y:S01]  /*75c0*/  FMUL.FTZ R15, R4, R9.reuse ;  /* 0x00000009040f7220 */ /* 0x080fe20000410000 */
[----:B------:R-:W-:Y:S01]  /*75d0*/  FFMA.FTZ R25, R5, R14, R24 ;  /* 0x0000000e05197223 */ /* 0x000fe20000010018 */
[----:B------:R-:W-:Y:S02]  /*75e0*/  HADD2.F32 R5, -RZ, R13.H1_H1 ;  /* 0x3000000dff057230 */ /* 0x000fe40000004100 */
[----:B------:R-:W-:Y:S01]  /*75f0*/  FFMA.FTZ R11, R3, R9, -R6 ;  /* 0x00000009030b7223 */ /* 0x000fe20000010806 */
[----:B------:R-:W-:-:S02]  /*7600*/  HADD2.F32 R9, -RZ, R21.H1_H1 ;  /* 0x30000015ff097230 */ /* 0x000fc40000004100 */
[----:B------:R-:W-:Y:S01]  /*7610*/  FFMA.FTZ R12, R3, R12, R15 ;  /* 0x0000000c030c7223 */ /* 0x000fe2000001000f */
[--C-:B------:R-:W-:Y:S02]  /*7620*/  HADD2.F32 R4, -RZ, R8.reuse.H1_H1 ;  /* 0x30000008ff047230 */ /* 0x100fe40000004100 */
[----:B------:R-:W-:Y:S02]  /*7630*/  HADD2.F32 R3, -RZ, R7.H1_H1 ;  /* 0x30000007ff037230 */ /* 0x000fe40000004100 */
[----:B------:R-:W-:Y:S02]  /*7640*/  HADD2.F32 R6, -RZ, R13.H0_H0 ;  /* 0x2000000dff067230 */ /* 0x000fe40000004100 */
[C---:B------:R-:W-:Y:S01]  /*7650*/  FMUL.FTZ R13, R4.reuse, R9 ;  /* 0x00000009040d7220 */ /* 0x040fe20000410000 */
[----:B------:R-:W-:Y:S02]  /*7660*/  HADD2.F32 R8, -RZ, R8.H0_H0 ;  /* 0x20000008ff087230 */ /* 0x000fe40000004100 */
[----:B------:R-:W-:Y:S01]  /*7670*/  FMUL.FTZ R14, R4, R5 ;  /* 0x00000005040e7220 */ /* 0x000fe20000410000 */
[----:B------:R-:W-:-:S02]  /*7680*/  HADD2.F32 R7, -RZ, R7.H0_H0 ;  /* 0x20000007ff077230 */ /* 0x000fc40000004100 */
[C---:B------:R-:W-:Y:S01]  /*7690*/  FMUL.FTZ R4, R3.reuse, R10 ;  /* 0x0000000a03047220 */ /* 0x040fe20000410000 */
[-C--:B------:R-:W-:Y:S01]  /*76a0*/  FMUL.FTZ R3, R3, R6.reuse ;  /* 0x0000000603037220 */ /* 0x080fe20000410000 */
        /* <DEDUP_REMOVED lines=11> */
[----:B------:R-:W-:-:S05]  /*7760*/  F2FP.SATFINITE.E4M3.F32.PACK_AB_MERGE_C R5, R10, R5, R13 ;  /* 0x000000050a05723e */ /* 0x000fca000480700d */
[----:B------:R2:W-:Y:S01]  /*7770*/  STS.128 [R0+0xb000], R4 ;  /* 0x00b0000400007388 */ /* 0x0005e20000000c00 */
[----:B------:R-:W-:Y:S05]  /*7780*/  BRA `(.L_x_14542) ;  /* 0x0000001400147947 */ /* 0x000fea0003800000 */
.L_x_14536:
        /* <DEDUP_REMOVED lines=32> */
.L_x_14826:
[----:B0-----:R-:W5:Y:S01]  /*7990*/  LDL R0, [R1+0x10] ;  /* 0x0000100001007983 */ /* 0x001f620000100800 */
[----:B------:R-:W0:Y:S03]  /*79a0*/  LDC R29, c[0x0][0x3f4] ;  /* 0x0000fd00ff1d7b82 */ /* 0x000e260000000800 */
[----:B------:R-:W2:Y:S01]  /*79b0*/  LDL R4, [R1+0x54] ;  /* 0x0000540001047983 */ /* 0x000ea20000100800 */
[----:B------:R-:W-:Y:S01]  /*79c0*/  BSSY B1, `(.L_x_14546) ;  /* 0x0000016000017945 */ /* 0x000fe20003800000 */
[----:B------:R-:W-:Y:S02]  /*79d0*/  CS2R R24, SRZ ;  /* 0x0000000000187805 */ /* 0x000fe4000001ff00 */
[----:B------:R-:W-:Y:S02]  /*79e0*/  CS2R R26, SRZ ;  /* 0x00000000001a7805 */ /* 0x000fe4000001ff00 */
[----:B------:R-:W-:Y:S01]  /*79f0*/  CS2R R8, SRZ ;  /* 0x0000000000087805 */ /* 0x000fe2000001ff00 */
[----:B-----5:R-:W-:Y:S01]  /*7a00*/  IMAD R21, R0, R20, RZ ;  /* 0x0000001400157224 */ /* 0x020fe200078e02ff */
[----:B--2---:R-:W-:-:S04]  /*7a10*/  LEA.HI R0, R4, R4, RZ, 0x1 ;  /* 0x0000000404007211 */ /* 0x004fc800078f08ff */
[----:B------:R-:W-:Y:S02]  /*7a20*/  ISETP.GE.AND P0, PT, R10, R21, PT ;  /* 0x000000150a00720c */ /* 0x000fe40003f06270 */
[----:B------:R-:W-:Y:S02]  /*7a30*/  CS2R R10, SRZ ;  /* 0x00000000000a7805 */ /* 0x000fe4000001ff00 */
[----:B------:R-:W-:-:S05]  /*7a40*/  LOP3.LUT R0, R0, 0xfffffffe, RZ, 0xc0, !PT ;  /* 0xfffffffe00007812 */ /* 0x000fca00078ec0ff */
[----:B------:R-:W-:-:S05]  /*7a50*/  IMAD.IADD R0, R4, 0x1, -R0 ;  /* 0x0000000104007824 */ /* 0x000fca00078e0a00 */
[----:B------:R-:W-:Y:S01]  /*7a60*/  SHF.L.U32 R13, R0, 0x1f, RZ ;  /* 0x0000001f000d7819 */ /* 0x000fe200000006ff */
[----:B0-----:R-:W-:Y:S06]  /*7a70*/  @P0 BRA `(.L_x_14547) ;  /* 0x0000000000280947 */ /* 0x001fec0003800000 */
[----:B------:R-:W-:Y:S01]  /*7a80*/  ULDC UR4, c[0x0][0x3f4] ;  /* 0x0000fd0000047ab9 */ /* 0x000fe20000000800 */
[C---:B------:R-:W-:Y:S02]  /*7a90*/  IADD3 R4, P0, R18.reuse, R5, RZ ;  /* 0x0000000512047210 */ /* 0x040fe40007f1e0ff */
[----:B------:R-:W-:Y:S02]  /*7aa0*/  CS2R R24, SRZ ;  /* 0x0000000000187805 */ /* 0x000fe4000001ff00 */
[C---:B------:R-:W-:Y:S02]  /*7ab0*/  ISETP.GE.AND P2, PT, R18.reuse, UR4, PT ;  /* 0x0000000412007c0c */ /* 0x040fe4000bf46270 */
[----:B----4-:R-:W-:Y:S01]  /*7ac0*/  IADD3 R14, P1, R18, R14, RZ ;  /* 0x0000000e120e7210 */ /* 0x010fe20007f3e0ff */
[----:B-1----:R-:W-:-:S04]  /*7ad0*/  IMAD.X R5, R3, 0x1, R19, P0 ;  /* 0x0000000103057824 */ /* 0x002fc800000e0613 */
[----:B---3--:R-:W-:-:S06]  /*7ae0*/  IMAD.X R15, R7, 0x1, R19, P1 ;  /* 0x00000001070f7824 */ /* 0x008fcc00008e0613 */
[----:B------:R-:W-:Y:S05]  /*7af0*/  @P2 BRA `(.L_x_14547) ;  /* 0x0000000000082947 */ /* 0x000fea0003800000 */
[----:B------:R0:W5:Y:S04]  /*7b00*/  LD.E.128 R24, desc[UR44][R4.64] ;  /* 0x0000002c04187980 */ /* 0x000168000c101d00 */
[----:B------:R0:W5:Y:S02]  /*7b10*/  LD.E.128 R8, desc[UR44][R14.64] ;  /* 0x0000002c0e087980 */ /* 0x000164000c101d00 */
.L_x_14547:
[----:B------:R-:W-:Y:S05]  /*7b20*/  BSYNC B1 ;  /* 0x0000000000017941 */ /* 0x000fea0003800000 */
.L_x_14546:
[----:B------:R-:W2:Y:S01]  /*7b30*/  LDL.LU R0, [R1+0x4] ;  /* 0x0000040001007983 */ /* 0x000ea20000300800 */
[----:B------:R-:W3:Y:S01]  /*7b40*/  SYNCS.PHASECHK.TRANS64.TRYWAIT P1, [R22+URZ+0x13200], R13 ;  /* 0x0132000d160075a7 */ /* 0x000ee2000802017f */
[----:B-1----:R-:W0:Y:S01]  /*7b50*/  S2R R3, SR_TID.X ;  /* 0x0000000000037919 */ /* 0x002e220000002100 */
[----:B------:R-:W-:Y:S01]  /*7b60*/  ISETP.GE.AND P0, PT, R18, R29, PT ;  /* 0x0000001d1200720c */ /* 0x000fe20003f06270 */
[----:B------:R-:W-:Y:S01]  /*7b70*/  BSSY B1, `(.L_x_14548) ;  /* 0x0000009000017945 */ /* 0x000fe20003800000 */
[C---:B0-----:R-:W-:Y:S02]  /*7b80*/  VIADD R4, R3.reuse, 0xffffff80 ;  /* 0xffffff8003047836 */ /* 0x041fe40000000000 */
[----:B------:R-:W-:-:S05]  /*7b90*/  VIADD R3, R3, 0xffffff80 ;  /* 0xffffff8003037836 */ /* 0x000fca0000000000 */
[----:B------:R-:W-:-:S04]  /*7ba0*/  LEA.HI R3, R3, R4, RZ, 0x1 ;  /* 0x0000000403037211 */ /* 0x000fc800078f08ff */
[----:B------:R-:W-:Y:S01]  /*7bb0*/  SHF.R.S32.HI R3, RZ, 0x1, R3 ;  /* 0x00000001ff037819 */ /* 0x000fe20000011403 */
[----:B--2---:R-:W-:-:S05]  /*7bc0*/  IMAD R0, R0, -0xc0, R21 ;  /* 0xffffff4000007824 */ /* 0x004fca00078e0215 */
[----:B------:R-:W-:-:S04]  /*7bd0*/  VIMNMX R0, R0, 0xc0, PT ;  /* 0x000000c000007848 */ /* 0x000fc80003fe0100 */
[----:B------:R-:W-:Y:S01]  /*7be0*/  ISETP.GE.OR P0, PT, R3, R0, P0 ;  /* 0x000000000300720c */ /* 0x000fe20000706670 */
[----:B---3--:R-:W-:-:S12]  /*7bf0*/  @!P1 BRA `(.L_x_14549) ;  /* 0x000001d400809947 */ /* 0x008fd80003800000 */
.L_x_14827:
[----:B------:R-:W-:Y:S05]  /*7c00*/  BSYNC B1 ;  /* 0x0000000000017941 */ /* 0x000fea0003800000 */
.L_x_14548:
[----:B------:R-:W-:Y:S05]  /*7c10*/  @P0 BRA `(.L_x_14542) ;  /* 0x0000000c00f00947 */ /* 0x000fea0003800000 */
[----:B----4-:R-:W0:Y:S04]  /*7c20*/  LDL R14, [R1+0x44] ;  /* 0x00004400010e7983 */ /* 0x010e280000100800 */
[----:B------:R-:W2:Y:S04]  /*7c30*/  LDL R31, [R1+0x48] ;  /* 0x00004800011f7983 */ /* 0x000ea80000100800 */
[----:B------:R-:W3:Y:S01]  /*7c40*/  LDL R51, [R1+0x58] ;  /* 0x0000580001337983 */ /* 0x000ee20000100800 */
[----:B-----5:R-:W-:Y:S02]  /*7c50*/  SHF.R.U32.HI R0, RZ, 0x8, R24 ;  /* 0x00000008ff007819 */ /* 0x020fe40000011618 */
[----:B------:R-:W-:-:S02]  /*7c60*/  SHF.R.U32.HI R4, RZ, 0x8, R25 ;  /* 0x00000008ff047819 */ /* 0x000fc40000011619 */
[----:B------:R-:W-:Y:S02]  /*7c70*/  LOP3.LUT R3, R24, 0xff, RZ, 0xc0, !PT ;  /* 0x000000ff18037812 */ /* 0x000fe400078ec0ff */
[----:B------:R-:W-:Y:S02]  /*7c80*/  LOP3.LUT R0, R0, 0xff, RZ, 0xc0, !PT ;  /* 0x000000ff00007812 */ /* 0x000fe400078ec0ff */
[----:B------:R-:W-:Y:S02]  /*7c90*/  LOP3.LUT R5, R25, 0xff, RZ, 0xc0, !PT ;  /* 0x000000ff19057812 */ /* 0x000fe400078ec0ff */
[----:B------:R-:W-:Y:S02]  /*7ca0*/  LOP3.LUT R4, R4, 0xff, RZ, 0xc0, !PT ;  /* 0x000000ff04047812 */ /* 0x000fe400078ec0ff */
[----:B------:R-:W-:Y:S01]  /*7cb0*/  PRMT R20, R0, 0x7604, R3 ;  /* 0x0000760400147816 */ /* 0x000fe20000000003 */
[----:B------:R-:W-:Y:S01]  /*7cc0*/  IMAD.IADD R0, R18, 0x1, R29 ;  /* 0x0000000112007824 */ /* 0x000fe200078e021d */
[----:B------:R-:W-:-:S02]  /*7cd0*/  SHF.R.U32.HI R3, RZ, 0x8, R26 ;  /* 0x00000008ff037819 */ /* 0x000fc4000001161a */
[----:B------:R-:W-:Y:S02]  /*7ce0*/  PRMT R30, R4, 0x7604, R5 ;  /* 0x00007604041e7816 */ /* 0x000fe40000000005 */
[----:B------:R-:W-:Y:S02]  /*7cf0*/  LOP3.LUT R4, R26, 0xff, RZ, 0xc0, !PT ;  /* 0x000000ff1a047812 */ /* 0x000fe400078ec0ff */
[----:B------:R-:W-:Y:S02]  /*7d00*/  LOP3.LUT R3, R3, 0xff, RZ, 0xc0, !PT ;  /* 0x000000ff03037812 */ /* 0x000fe400078ec0ff */
[----:B------:R-:W-:Y:S02]  /*7d10*/  SHF.R.U32.HI R7, RZ, 0x8, R8 ;  /* 0x00000008ff077819 */ /* 0x000fe40000011608 */
[----:B------:R-:W-:Y:S02]  /*7d20*/  PRMT R32, R3, 0x7604, R4 ;  /* 0x0000760403207816 */ /* 0x000fe40000000004 */
[----:B------:R-:W-:-:S02]  /*7d30*/  LOP3.LUT R12, R8, 0xff, RZ, 0xc0, !PT ;  /* 0x000000ff080c7812 */ /* 0x000fc400078ec0ff */
[----:B------:R-:W-:Y:S02]  /*7d40*/  LOP3.LUT R7, R7, 0xff, RZ, 0xc0, !PT ;  /* 0x000000ff07077812 */ /* 0x000fe400078ec0ff */
[----:B------:R-:W-:Y:S02]  /*7d50*/  SHF.R.U32.HI R5, RZ, 0x8, R27 ;  /* 0x00000008ff057819 */ /* 0x000fe4000001161b */
[----:B------:R-:W-:Y:S02]  /*7d60*/  PRMT R35, R7, 0x7604, R12 ;  /* 0x0000760407237816 */ /* 0x000fe4000000000c */
[----:B------:R-:W-:Y:S02]  /*7d70*/  SHF.R.U32.HI R12, RZ, 0x8, R10 ;  /* 0x00000008ff0c7819 */ /* 0x000fe4000001160a */
        /* <DEDUP_REMOVED lines=8> */
[----:B------:R-:W-:-:S04]  /*7e00*/  SHF.R.U32.HI R33, RZ, 0x10, R27 ;  /* 0x00000010ff217819 */ /* 0x000fc8000001161b */
[----:B------:R-:W-:-:S04]  /*7e10*/  LOP3.LUT R33, R33, 0xff, RZ, 0xc0, !PT ;  /* 0x000000ff21217812 */ /* 0x000fc800078ec0ff */
[----:B------:R-:W-:Y:S02]  /*7e20*/  PRMT R33, R33, 0x7054, R34 ;  /* 0x0000705421217816 */ /* 0x000fe40000000022 */
[----:B0-----:R-:W-:Y:S02]  /*7e30*/  SHF.R.U32.HI R13, RZ, 0x3, R14 ;  /* 0x00000003ff0d7819 */ /* 0x001fe4000001160e */
[----:B------:R-:W-:Y:S02]  /*7e40*/  LOP3.LUT R0, R14, 0x30, R0, 0xf8, !PT ;  /* 0x000000300e007812 */ /* 0x000fe400078ef800 */
[----:B------:R-:W-:Y:S02]  /*7e50*/  SHF.R.U32.HI R14, RZ, 0x8, R11 ;  /* 0x00000008ff0e7819 */ /* 0x000fe4000001160b */
[----:B------:R-:W-:Y:S02]  /*7e60*/  LOP3.LUT R3, R0, R13, RZ, 0x3c, !PT ;  /* 0x0000000d00037212 */ /* 0x000fe400078e3cff */
[----:B------:R-:W-:Y:S01]  /*7e70*/  SHF.R.U32.HI R0, RZ, 0x8, R9 ;  /* 0x00000008ff007819 */ /* 0x000fe20000011609 */
[----:B---3--:R-:W-:Y:S01]  /*7e80*/  LDS.128 R4, [R51+0xb000] ;  /* 0x00b0000033047984 */ /* 0x008fe20000000c00 */
[----:B------:R-:W-:-:S02]  /*7e90*/  LOP3.LUT R13, R9, 0xff, RZ, 0xc0, !PT ;  /* 0x000000ff090d7812 */ /* 0x000fc400078ec0ff */
[----:B------:R-:W-:Y:S02]  /*7ea0*/  LOP3.LUT R0, R0, 0xff, RZ, 0xc0, !PT ;  /* 0x000000ff00007812 */ /* 0x000fe400078ec0ff */
[----:B------:R-:W-:Y:S02]  /*7eb0*/  LOP3.LUT R14, R14, 0xff, RZ, 0xc0, !PT ;  /* 0x000000ff0e0e7812 */ /* 0x000fe400078ec0ff */
[----:B------:R-:W-:Y:S02]  /*7ec0*/  PRMT R36, R0, 0x7604, R13 ;  /* 0x0000760400247816 */ /* 0x000fe4000000000d */
[----:B--2---:R-:W-:Y:S02]  /*7ed0*/  IADD3 R0, R22, R31, R3 ;  /* 0x0000001f16007210 */ /* 0x004fe40007ffe003 */
[----:B------:R-:W-:Y:S02]  /*7ee0*/  PRMT R43, R14, 0x7604, R21 ;  /* 0x000076040e2b7816 */ /* 0x000fe40000000015 */
[----:B------:R-:W-:Y:S01]  /*7ef0*/  SHF.R.U32.HI R21, RZ, 0x10, R25 ;  /* 0x00000010ff157819 */ /* 0x000fe20000011619 */
[----:B------:R-:W0:Y:S01]  /*7f00*/  LDS.128 R12, [R0+0xb000] ;  /* 0x00b00000000c7984 */ /* 0x000e220000000c00 */
[----:B------:R-:W-:-:S02]  /*7f10*/  SHF.R.U32.HI R3, RZ, 0x10, R24 ;  /* 0x00000010ff037819 */ /* 0x000fc40000011618 */
[----:B------:R-:W-:Y:S02]  /*7f20*/  LOP3.LUT R21, R21, 0xff, RZ, 0xc0, !PT ;  /* 0x000000ff15157812 */ /* 0x000fe400078ec0ff */
        /* <DEDUP_REMOVED lines=9> */
[----:B------:R-:W-:Y:S02]  /*7fc0*/  SHF.R.U32.HI R30, RZ, 0x10, R10 ;  /* 0x00000010ff1e7819 */ /* 0x000fe4000001160a */
[----:B------:R-:W-:-:S02]  /*7fd0*/  LOP3.LUT R32, R32, 0xff, RZ, 0xc0, !PT ;  /* 0x000000ff20207812 */ /* 0x000fc400078ec0ff */
[----:B------:R-:W-:Y:S02]  /*7fe0*/  PRMT R39, R21, 0x7054, R36 ;  /* 0x0000705415277816 */ /* 0x000fe40000000024 */
[----:B------:R-:W-:Y:S02]  /*7ff0*/  LOP3.LUT R20, R20, 0xff, RZ, 0xc0, !PT ;  /* 0x000000ff14147812 */ /* 0x000fe400078ec0ff */
[----:B------:R-:W-:Y:S02]  /*8000*/  LOP3.LUT R30, R30, 0xff, RZ, 0xc0, !PT ;  /* 0x000000ff1e1e7812 */ /* 0x000fe400078ec0ff */
[----:B------:R-:W-:Y:S02]  /*8010*/  PRMT R43, R32, 0x7054, R43 ;  /* 0x00007054202b7816 */ /* 0x000fe4000000002b */
[----:B------:R-:W-:Y:S02]  /*8020*/  LOP3.LUT R39, R39, 0xff000000, R9, 0xf8, !PT ;  /* 0xff00000027277812 */ /* 0x000fe400078ef809 */
[----:B------:R-:W-:-:S02]  /*8030*/  PRMT R35, R20, 0x7054, R35 ;  /* 0x0000705414237816 */ /* 0x000fc40000000023 */
[----:B------:R-:W-:Y:S02]  /*8040*/  LOP3.LUT R21, R3, 0xff000000, R24, 0xf8, !PT ;  /* 0xff00000003157812 */ /* 0x000fe400078ef818 */
[----:B------:R-:W-:Y:S02]  /*8050*/  PRMT R41, R30, 0x7054, R37 ;  /* 0x000070541e297816 */ /* 0x000fe40000000025 */
[----:B------:R-:W-:Y:S02]  /*8060*/  LOP3.LUT R24, R29, 0xff000000, R25, 0xf8, !PT ;  /* 0xff0000001d187812 */ /* 0x000fe400078ef819 */
[----:B------:R-:W-:Y:S02]  /*8070*/  LOP3.LUT R43, R43, 0xff000000, R11, 0xf8, !PT ;  /* 0xff0000002b2b7812 */ /* 0x000fe400078ef80b */
[----:B------:R-:W-:Y:S02]  /*8080*/  F2FP.F16.E4M3.UNPACK_B R40, R39 ;  /* 0x00000027ff28723e */ /* 0x000fe400020006ff */
[----:B0-----:R-:W-:-:S02]  /*8090*/  F2FP.F16.E4M3.UNPACK_B R11, R13 ;  /* 0x0000000dff0b723e */ /* 0x001fc400020006ff */
[----:B------:R-:W-:Y:S01]  /*80a0*/  LOP3.LUT R3, R31, 0xff000000, R26, 0xf8, !PT ;  /* 0xff0000001f037812 */ /* 0x000fe200078ef81a */
[--C-:B------:R-:W-:Y:S01]  /*80b0*/  HADD2.F32 R42, -RZ, R40.reuse.H0_H0 ;  /* 0x20000028ff2a7230 */ /* 0x100fe20000004100 */
[----:B------:R-:W-:Y:S01]  /*80c0*/  LOP3.LUT R29, R35, 0xff000000, R8, 0xf8, !PT ;  /* 0xff000000231d7812 */ /* 0x000fe200078ef808 */
[----:B------:R-:W-:Y:S01]  /*80d0*/  HADD2.F32 R40, -RZ, R40.H1_H1 ;  /* 0x30000028ff287230 */ /* 0x000fe20000004100 */
[----:B------:R-:W-:Y:S02]  /*80e0*/  LOP3.LUT R8, R41, 0xff000000, R10, 0xf8, !PT ;  /* 0xff00000029087812 */ /* 0x000fe400078ef80a */
[----:B------:R-:W-:Y:S02]  /*80f0*/  F2FP.F16.E4M3.UNPACK_B R31, R24 ;  /* 0x00000018ff1f723e */ /* 0x000fe400020006ff */
[-C--:B------:R-:W-:Y:S02]  /*8100*/  F2FP.F16.E4M3.UNPACK_B R10, R5.reuse ;  /* 0x00000005ff0a723e */ /* 0x080fe400020006ff */
[----:B------:R-:W-:Y:S01]  /*8110*/  F2FP.F16.E4M3.UNPACK_B R20, R5.H1 ;  /* 0x00000005ff14723e */ /* 0x000fe200030006ff */
[----:B------:R-:W-:Y:S01]  /*8120*/  HADD2.F32 R5, -RZ, R11.H0_H0 ;  /* 0x2000000bff057230 */ /* 0x000fe20000004100 */
[----:B------:R-:W-:Y:S01]  /*8130*/  LOP3.LUT R37, R33, 0xff000000, R27, 0xf8, !PT ;  /* 0xff00000021257812 */ /* 0x000fe200078ef81b */
[----:B------:R-:W-:Y:S01]  /*8140*/  HADD2.F32 R38, -RZ, R31.H0_H0 ;  /* 0x2000001fff267230 */ /* 0x000fe20000004100 */
[-C--:B------:R-:W-:Y:S01]  /*8150*/  F2FP.F16.E4M3.UNPACK_B R27, R12.reuse ;  /* 0x0000000cff1b723e */ /* 0x080fe200020006ff */
[--C-:B------:R-:W-:Y:S01]  /*8160*/  HADD2.F32 R9, -RZ, R10.reuse.H0_H0 ;  /* 0x2000000aff097230 */ /* 0x100fe20000004100 */
[----:B------:R-:W-:Y:S01]  /*8170*/  F2FP.F16.E4M3.UNPACK_B R35, R12.H1 ;  /* 0x0000000cff23723e */ /* 0x000fe200030006ff */
[C---:B------:R-:W-:Y:S01]  /*8180*/  FMUL.FTZ R12, R5.reuse, R42 ;  /* 0x0000002a050c7220 */ /* 0x040fe20000410000 */
[----:B------:R-:W-:Y:S01]  /*8190*/  F2FP.F16.E4M3.UNPACK_B R26, R13.H1 ;  /* 0x0000000dff1a723e */ /* 0x000fe200030006ff */
[-C--:B------:R-:W-:Y:S01]  /*81a0*/  FMUL.FTZ R13, R5, R38.reuse ;  /* 0x00000026050d7220 */ /* 0x080fe20000410000 */
[----:B------:R-:W-:Y:S01]  /*81b0*/  F2FP.F16.E4M3.UNPACK_B R39, R39.H1 ;  /* 0x00000027ff27723e */ /* 0x000fe200030006ff */
[----:B------:R-:W-:Y:S01]  /*81c0*/  FFMA.FTZ R5, R9, R38, -R12 ;  /* 0x0000002609057223 */ /* 0x000fe2000001080c */
[----:B------:R-:W-:Y:S01]  /*81d0*/  F2FP.F16.E4M3.UNPACK_B R24, R24.H1 ;  /* 0x00000018ff18723e */ /* 0x000fe200030006ff */
[----:B------:R-:W-:Y:S01]  /*81e0*/  HADD2.F32 R11, -RZ, R11.H1_H1 ;  /* 0x3000000bff0b7230 */ /* 0x000fe20000004100 */
[-C--:B------:R-:W-:Y:S01]  /*81f0*/  F2FP.F16.E4M3.UNPACK_B R34, R15.reuse ;  /* 0x0000000fff22723e */ /* 0x080fe200020006ff */
[----:B------:R-:W-:Y:S01]  /*8200*/  HADD2.F32 R31, -RZ, R31.H1_H1 ;  /* 0x3000001fff1f7230 */ /* 0x000fe20000004100 */
[----:B------:R-:W-:Y:S01]  /*8210*/  F2FP.F16.E4M3.UNPACK_B R36, R15.H1 ;  /* 0x0000000fff24723e */ /* 0x000fe200030006ff */
[----:B------:R-:W-:-:S02]  /*8220*/  HADD2.F32 R12, -RZ, R10.H1_H1 ;  /* 0x3000000aff0c7230 */ /* 0x000fc40000004100 */
[----:B------:R-:W-:Y:S01]  /*8230*/  FFMA.FTZ R9, R9, R42, R13 ;  /* 0x0000002a09097223 */ /* 0x000fe2000001000d */
[--C-:B------:R-:W-:Y:S02]  /*8240*/  HADD2.F32 R38, -RZ, R39.reuse.H0_H0 ;  /* 0x20000027ff267230 */ /* 0x100fe40000004100 */
[C---:B------:R-:W-:Y:S01]  /*8250*/  FMUL.FTZ R41, R11.reuse, R40 ;  /* 0x000000280b297220 */ /* 0x040fe20000410000 */
[----:B------:R-:W-:Y:S02]  /*8260*/  HADD2.F32 R10, -RZ, R26.H0_H0 ;  /* 0x2000001aff0a7230 */ /* 0x000fe40000004100 */
[----:B------:R-:W-:Y:S01]  /*8270*/  FMUL.FTZ R11, R11, R31 ;  /* 0x0000001f0b0b7220 */ /* 0x000fe20000410000 */
[----:B------:R-:W-:Y:S01]  /*8280*/  HADD2.F32 R15, -RZ, R24.H0_H0 ;  /* 0x20000018ff0f7230 */ /* 0x000fe20000004100 */
[-C--:B------:R-:W-:Y:S01]  /*8290*/  F2FP.F16.E4M3.UNPACK_B R30, R7.reuse ;  /* 0x00000007ff1e723e */ /* 0x080fe200020006ff */
[----:B------:R-:W-:Y:S02]  /*82a0*/  HADD2.F32 R13, -RZ, R20.H0_H0 ;  /* 0x20000014ff0d7230 */ /* 0x000fe40000004100 */
[C---:B------:R-:W-:Y:S01]  /*82b0*/  FMUL.FTZ R42, R10.reuse, R38 ;  /* 0x000000260a2a7220 */ /* 0x040fe20000410000 */
[----:B------:R-:W-:Y:S01]  /*82c0*/  F2FP.F16.E4M3.UNPACK_B R33, R7.H1 ;  /* 0x00000007ff21723e */ /* 0x000fe200030006ff */
[----:B------:R-:W-:Y:S01]  /*82d0*/  FMUL.FTZ R45, R10, R15 ;  /* 0x0000000f0a2d7220 */ /* 0x000fe20000410000 */
[C---:B------:R-:W-:Y:S01]  /*82e0*/  FFMA.FTZ R10, R12.reuse, R31, -R41 ;  /* 0x0000001f0c0a7223 */ /* 0x040fe20000010829 */
[----:B------:R-:W-:Y:S01]  /*82f0*/  FFMA.FTZ R12, R12, R40, R11 ;  /* 0x000000280c0c7223 */ /* 0x000fe2000001000b */
[C---:B------:R-:W-:Y:S01]  /*8300*/  FFMA.FTZ R11, R13.reuse, R15, -R42 ;  /* 0x0000000f0d0b7223 */ /* 0x040fe2000001082a */
[----:B------:R-:W-:Y:S01]  /*8310*/  FFMA.FTZ R13, R13, R38, R45 ;  /* 0x000000260d0d7223 */ /* 0x000fe2000001002d */
[----:B------:R-:W-:Y:S01]  /*8320*/  F2FP.F16.E4M3.UNPACK_B R41, R43 ;  /* 0x0000002bff29723e */ /* 0x000fe200020006ff */
[----:B------:R-:W-:Y:S01]  /*8330*/  HADD2.F32 R31, -RZ, R24.H1_H1 ;  /* 0x30000018ff1f7230 */ /* 0x000fe20000004100 */
[----:B------:R-:W-:Y:S01]  /*8340*/  F2FP.F16.E4M3.UNPACK_B R38, R37 ;  /* 0x00000025ff26723e */ /* 0x000fe200020006ff */
[----:B------:R-:W-:Y:S01]  /*8350*/  HADD2.F32 R40, -RZ, R39.H1_H1 ;  /* 0x30000027ff287230 */ /* 0x000fe20000004100 */
[----:B------:R-:W-:Y:S01]  /*8360*/  F2FP.F16.E4M3.UNPACK_B R43, R43.H1 ;  /* 0x0000002bff2b723e */ /* 0x000fe200030006ff */
[----:B------:R-:W-:Y:S01]  /*8370*/  HADD2.F32 R15, -RZ, R26.H1_H1 ;  /* 0x3000001aff0f7230 */ /* 0x000fe20000004100 */
[-C--:B------:R-:W-:Y:S01]  /*8380*/  F2FP.F16.E4M3.UNPACK_B R32, R4.reuse.H1 ;  /* 0x00000004ff20723e */ /* 0x080fe200030006ff */
[----:B------:R-:W-:Y:S01]  /*8390*/  HADD2.F32 R24, -RZ, R20.H1_H1 ;  /* 0x30000014ff187230 */ /* 0x000fe20000004100 */
[----:B------:R-:W-:Y:S01]  /*83a0*/  F2FP.F16.E4M3.UNPACK_B R25, R4 ;  /* 0x00000004ff19723e */ /* 0x000fe200020006ff */
[----:B------:R-:W-:-:S02]  /*83b0*/  HADD2.F32 R45, -RZ, R41.H0_H0 ;  /* 0x20000029ff2d7230 */ /* 0x000fc40000004100 */
[C---:B------:R-:W-:Y:S01]  /*83c0*/  FMUL.FTZ R47, R15.reuse, R40 ;  /* 0x000000280f2f7220 */ /* 0x040fe20000410000 */
[----:B------:R-:W-:Y:S02]  /*83d0*/  HADD2.F32 R20, -RZ, R34.H0_H0 ;  /* 0x20000022ff147230 */ /* 0x000fe40000004100 */
[----:B------:R-:W-:Y:S01]  /*83e0*/  FMUL.FTZ R15, R15, R31 ;  /* 0x0000001f0f0f7220 */ /* 0x000fe20000410000 */
[----:B------:R-:W-:Y:S01]  /*83f0*/  HADD2.F32 R39, -RZ, R38.H0_H0 ;  /* 0x20000026ff277230 */ /* 0x000fe20000004100 */
[----:B------:R-:W-:Y:S01]  /*8400*/  F2FP.F16.E4M3.UNPACK_B R4, R6 ;  /* 0x00000006ff04723e */ /* 0x000fe200020006ff */
[----:B------:R-:W-:Y:S02]  /*8410*/  HADD2.F32 R26, -RZ, R30.H0_H0 ;  /* 0x2000001eff1a7230 */ /* 0x000fe40000004100 */
[C---:B------:R-:W-:Y:S01]  /*8420*/  FMUL.FTZ R49, R20.reuse, R45 ;  /* 0x0000002d14317220 */ /* 0x040fe20000410000 */
[----:B------:R-:W-:Y:S02]  /*8430*/  HADD2.F32 R41, -RZ, R41.H1_H1 ;  /* 0x30000029ff297230 */ /* 0x000fe40000004100 */
[----:B------:R-:W-:Y:S01]  /*8440*/  FMUL.FTZ R42, R20, R39 ;  /* 0x00000027142a7220 */ /* 0x000fe20000410000 */
[C---:B------:R-:W-:Y:S01]  /*8450*/  FFMA.FTZ R20, R24.reuse, R31, -R47 ;  /* 0x0000001f18147223 */ /* 0x040fe2000001082f */
[----:B------:R-:W-:Y:S01]  /*8460*/  FFMA.FTZ R24, R24, R40, R15 ;  /* 0x0000002818187223 */ /* 0x000fe2000001000f */
[C---:B------:R-:W-:Y:S01]  /*8470*/  FFMA.FTZ R15, R26.reuse, R39, -R49 ;  /* 0x000000271a0f7223 */ /* 0x040fe20000010831 */
[----:B------:R-:W-:Y:S01]  /*8480*/  HADD2.F32 R39, -RZ, R38.H1_H1 ;  /* 0x30000026ff277230 */ /* 0x000fe20000004100 */
[----:B------:R-:W-:Y:S01]  /*8490*/  F2FP.F16.E4M3.UNPACK_B R38, R37.H1 ;  /* 0x00000025ff26723e */ /* 0x000fe200030006ff */
        /* <DEDUP_REMOVED lines=9> */
[--C-:B------:R-:W-:Y:S02]  /*8530*/  HADD2.F32 R40, -RZ, R38.reuse.H0_H0 ;  /* 0x20000026ff287230 */ /* 0x100fe40000004100 */
[-C--:B------:R-:W-:Y:S01]  /*8540*/  FMUL.FTZ R46, R30, R39.reuse ;  /* 0x000000271e2e7220 */ /* 0x080fe20000410000 */
[----:B------:R-:W-:Y:S02]  /*8550*/  HADD2.F32 R34, -RZ, R33.H0_H0 ;  /* 0x20000021ff227230 */ /* 0x000fe40000004100 */
[----:B------:R-:W-:Y:S01]  /*8560*/  FMUL.FTZ R45, R37, R42 ;  /* 0x0000002a252d7220 */ /* 0x000fe20000410000 */
[----:B------:R-:W-:Y:S01]  /*8570*/  FFMA.FTZ R30, R31, R39, -R44 ;  /* 0x000000271f1e7223 */ /* 0x000fe2000001082c */
[-C--:B------:R-:W-:Y:S01]  /*8580*/  FMUL.FTZ R37, R37, R40.reuse ;  /* 0x0000002825257220 */ /* 0x080fe20000410000 */
[----:B------:R-:W-:Y:S01]  /*8590*/  FFMA.FTZ R31, R31, R41, R46 ;  /* 0x000000291f1f7223 */ /* 0x000fe2000001002e */
[C---:B------:R-:W-:Y:S01]  /*85a0*/  FFMA.FTZ R45, R34.reuse, R40, -R45 ;  /* 0x00000028222d7223 */ /* 0x040fe2000001082d */
[----:B------:R-:W-:Y:S01]  /*85b0*/  HADD2.F32 R40, -RZ, R38.H1_H1 ;  /* 0x30000026ff287230 */ /* 0x000fe20000004100 */
[----:B------:R-:W-:Y:S01]  /*85c0*/  F2FP.F16.E4M3.UNPACK_B R41, R29.H1 ;  /* 0x0000001dff29723e */ /* 0x000fe200030006ff */
[----:B------:R-:W-:Y:S01]  /*85d0*/  FFMA.FTZ R47, R34, R42, R37 ;  /* 0x0000002a222f7223 */ /* 0x000fe20000010025 */
        /* <DEDUP_REMOVED lines=18> */
[----:B------:R-:W-:Y:S01]  /*8700*/  HADD2.F32 R35, -RZ, R35.H1_H1 ;  /* 0x30000023ff237230 */ /* 0x000fe20000004100 */
[----:B------:R-:W-:Y:S01]  /*8710*/  F2FP.F16.E4M3.UNPACK_B R34, R29 ;  /* 0x0000001dff22723e */ /* 0x000fe200020006ff */
[----:B------:R-:W-:Y:S02]  /*8720*/  HADD2.F32 R38, -RZ, R38.H1_H1 ;  /* 0x30000026ff267230 */ /* 0x000fe40000004100 */
[C---:B------:R-:W-:Y:S01]  /*8730*/  FFMA.FTZ R44, R33.reuse, R39, -R44 ;  /* 0x00000027212c7223 */ /* 0x040fe2000001082c */
[----:B------:R-:W-:Y:S01]  /*8740*/  FFMA.FTZ R37, R33, R42, R37 ;  /* 0x0000002a21257223 */ /* 0x000fe20000010025 */
[----:B------:R-:W-:Y:S01]  /*8750*/  HADD2.F32 R32, -RZ, R32.H1_H1 ;  /* 0x30000020ff207230 */ /* 0x000fe20000004100 */
[----:B------:R-:W-:Y:S01]  /*8760*/  F2FP.F16.E4M3.UNPACK_B R33, R21 ;  /* 0x00000015ff21723e */ /* 0x000fe200020006ff */
[C---:B------:R-:W-:Y:S01]  /*8770*/  FMUL.FTZ R21, R35.reuse, R41 ;  /* 0x0000002923157220 */ /* 0x040fe20000410000 */
[----:B------:R-:W-:Y:S01]  /*8780*/  FMUL.FTZ R40, R35, R38 ;  /* 0x0000002623287220 */ /* 0x000fe20000410000 */
[----:B------:R-:W-:Y:S01]  /*8790*/  HADD2.F32 R36, -RZ, R34.H0_H0 ;  /* 0x20000022ff247230 */ /* 0x000fe20000004100 */
[----:B------:R-:W-:Y:S01]  /*87a0*/  F2FP.SATFINITE.E4M3.F32.PACK_AB_MERGE_C R47, R50, R47, RZ ;  /* 0x0000002f322f723e */ /* 0x000fe200048070ff */
[----:B------:R-:W-:-:S02]  /*87b0*/  HADD2.F32 R29, -RZ, R27.H0_H0 ;  /* 0x2000001bff1d7230 */ /* 0x000fc40000004100 */
[C---:B------:R-:W-:Y:S01]  /*87c0*/  FFMA.FTZ R39, R32.reuse, R38, -R21 ;  /* 0x0000002620277223 */ /* 0x040fe20000010815 */
[----:B------:R-:W-:Y:S01]  /*87d0*/  FFMA.FTZ R46, R32, R41, R40 ;  /* 0x00000029202e7223 */ /* 0x000fe20000010028 */
[----:B------:R-:W-:Y:S01]  /*87e0*/  HADD2.F32 R32, -RZ, R33.H0_H0 ;  /* 0x20000021ff207230 */ /* 0x000fe20000004100 */
[----:B------:R-:W-:Y:S01]  /*87f0*/  F2FP.SATFINITE.E4M3.F32.PACK_AB_MERGE_C R9, R12, R9, R13 ;  /* 0x000000090c09723e */ /* 0x000fe2000480700d */
        /* <DEDUP_REMOVED lines=9> */
[----:B------:R-:W-:Y:S01]  /*8890*/  FFMA.FTZ R40, R21, R36, R40 ;  /* 0x0000002415287223 */ /* 0x000fe20000010028 */
[C---:B------:R-:W-:Y:S01]  /*88a0*/  FMUL.FTZ R42, R27.reuse, R34 ;  /* 0x000000221b2a7220 */ /* 0x040fe20000410000 */
        /* <DEDUP_REMOVED lines=18> */
[--C-:B------:R-:W-:Y:S02]  /*89d0*/  HADD2.F32 R21, -RZ, R3.reuse.H1_H1 ;  /* 0x30000003ff157230 */ /* 0x100fe40000004100 */
[C---:B------:R-:W-:Y:S01]  /*89e0*/  FMUL.FTZ R32, R14.reuse, R29 ;  /* 0x0000001d0e207220 */ /* 0x040fe20000410000 */
[-C--:B------:R-:W-:Y:S01]  /*89f0*/  FMUL.FTZ R34, R14, R25.reuse ;  /* 0x000000190e227220 */ /* 0x080fe20000410000 */
[----:B------:R-:W-:Y:S01]  /*8a00*/  F2FP.F16.E4M3.UNPACK_B R14, R8 ;  /* 0x00000008ff0e723e */ /* 0x000fe200020006ff */
[----:B------:R-:W-:Y:S02]  /*8a10*/  HADD2.F32 R8, -RZ, R3.H0_H0 ;  /* 0x20000003ff087230 */ /* 0x000fe40000004100 */
[C---:B------:R-:W-:Y:S01]  /*8a20*/  FFMA.FTZ R36, R7.reuse, R25, -R32 ;  /* 0x0000001907247223 */ /* 0x040fe20000010820 */
[----:B------:R-:W-:Y:S01]  /*8a30*/  FFMA.FTZ R29, R7, R29, R34 ;  /* 0x0000001d071d7223 */ /* 0x000fe20000010022 */
[----:B------:R-:W-:-:S02]  /*8a40*/  HADD2.F32 R7, -RZ, R6.H0_H0 ;  /* 0x20000006ff077230 */ /* 0x000fc40000004100 */
[--C-:B------:R-:W-:Y:S01]  /*8a50*/  HADD2.F32 R32, -RZ, R14.reuse.H0_H0 ;  /* 0x2000000eff207230 */ /* 0x100fe20000004100 */
[----:B------:R-:W-:Y:S01]  /*8a60*/  F2FP.SATFINITE.E4M3.F32.PACK_AB_MERGE_C R36, R36, R41, RZ ;  /* 0x000000292424723e */ /* 0x000fe200048070ff */
[----:B------:R-:W-:Y:S01]  /*8a70*/  HADD2.F32 R25, -RZ, R14.H1_H1 ;  /* 0x3000000eff197230 */ /* 0x000fe20000004100 */
[----:B------:R-:W-:Y:S01]  /*8a80*/  F2FP.SATFINITE.E4M3.F32.PACK_AB_MERGE_C R29, R29, R42, RZ ;  /* 0x0000002a1d1d723e */ /* 0x000fe200048070ff */
[----:B------:R-:W-:Y:S02]  /*8a90*/  HADD2.F32 R6, -RZ, R6.H1_H1 ;  /* 0x30000006ff067230 */ /* 0x000fe40000004100 */
[C---:B------:R-:W-:Y:S01]  /*8aa0*/  FMUL.FTZ R14, R7.reuse, R32 ;  /* 0x00000020070e7220 */ /* 0x040fe20000410000 */
[--C-:B------:R-:W-:Y:S02]  /*8ab0*/  HADD2.F32 R3, -RZ, R4.reuse.H0_H0 ;  /* 0x20000004ff037230 */ /* 0x100fe40000004100 */
[----:B------:R-:W-:Y:S01]  /*8ac0*/  FMUL.FTZ R7, R7, R8 ;  /* 0x0000000807077220 */ /* 0x000fe20000410000 */
[----:B------:R-:W-:-:S02]  /*8ad0*/  HADD2.F32 R4, -RZ, R4.H1_H1 ;  /* 0x30000004ff047230 */ /* 0x000fc40000004100 */
        /* <DEDUP_REMOVED lines=12> */
[----:B------:R-:W-:Y:S02]  /*8ba0*/  F2FP.SATFINITE.E4M3.F32.PACK_AB_MERGE_C R8, R35, R40, R8 ;  /* 0x000000282308723e */ /* 0x000fe40004807008 */
[----:B------:R-:W-:Y:S01]  /*8bb0*/  F2FP.SATFINITE.E4M3.F32.PACK_AB_MERGE_C R10, R34, R3, R29 ;  /* 0x00000003220a723e */ /* 0x000fe2000480701d */
[----:B------:R0:W-:Y:S04]  /*8bc0*/  STS.128 [R51+0xb000], R4 ;  /* 0x00b0000433007388 */ /* 0x0001e80000000c00 */
[----:B------:R0:W-:Y:S02]  /*8bd0*/  STS.128 [R0+0xb000], R8 ;  /* 0x00b0000800007388 */ /* 0x0001e40000000c00 */
.L_x_14542:
[----:B------:R-:W-:Y:S05]  /*8be0*/  BSYNC B0 ;  /* 0x0000000000007941 */ /* 0x000fea0003800000 */
.L_x_14535:
        /* <DEDUP_REMOVED lines=8> */
.L_x_14532:
[----:B0-2---:R-:W2:Y:S02]  /*8c70*/  LDL R0, [R1+0x18] ;  /* 0x0000180001007983 */ /* 0x005ea40000100800 */
[----:B--2---:R-:W-:-:S13]  /*8c80*/  ISETP.NE.AND P0, PT, R0, 0x3, PT ;  /* 0x000000030000780c */ /* 0x004fda0003f05270 */
[----:B------:R-:W-:Y:S05]  /*8c90*/  @!P0 BRA `(.L_x_14550) ;  /* 0x0000000000048947 */ /* 0x000fea0003800000 */
[----:B------:R-:W-:Y:S01]  /*8ca0*/  BPT.TRAP 0x1 ;  /* 0x000000040000795c */ /* 0x000fe20000300000 */
.L_x_14550:
[----:B-----5:R-:W-:Y:S01]  /*8cb0*/  IMAD R12, R23, 0x8, R22 ;  /* 0x00000008170c7824 */ /* 0x020fe200078e0216 */
[----:B-1----:R-:W-:-:S04]  /*8cc0*/  SHF.L.U32 R3, R156, 0x1f, RZ ;  /* 0x0000001f9c037819 */ /* 0x002fc800000006ff */
[----:B------:R0:W1:Y:S01]  /*8cd0*/  SYNCS.PHASECHK.TRANS64.TRYWAIT P1, [R12+URZ+0x13230], R3 ;  /* 0x013230030c0075a7 */ /* 0x000062000802017f */
[----:B------:R-:W-:Y:S05]  /*8ce0*/  @!P0 BRA `(.L_x_14551) ;  /* 0x0000000000048947 */ /* 0x000fea0003800000 */
[----:B------:R-:W-:Y:S01]  /*8cf0*/  BPT.TRAP 0x1 ;  /* 0x000000040000795c */ /* 0x000fe20000300000 */
.L_x_14551:
[----:B------:R-:W-:-:S05]  /*8d00*/  VIADD R0, R22, 0xe000 ;  /* 0x0000e00016007836 */ /* 0x000fca0000000000 */
[----:B------:R-:W-:-:S04]  /*8d10*/  SHF.R.U32.HI R0, RZ, 0x4, R0 ;  /* 0x00000004ff007819 */ /* 0x000fc80000011600 */
[----:B------:R-:W-:-:S04]  /*8d20*/  LOP3.LUT R0, R0, 0x3fff, RZ, 0xc0, !PT ;  /* 0x00003fff00007812 */ /* 0x000fc800078ec0ff */
[----:B---3--:R-:W-:-:S05]  /*8d30*/  LOP3.LUT R4, R0, 0x10000, RZ, 0xfc, !PT ;  /* 0x0001000000047812 */ /* 0x008fca00078efcff */
[----:B------:R2:W-:Y:S01]  /*8d40*/  STL [R1+0x4], R4 ;  /* 0x0000040401007387 */ /* 0x0005e20000100800 */
[----:B------:R-:W-:Y:S01]  /*8d50*/  IMAD R8, R23, 0x280, R4 ;  /* 0x0000028017087824 */ /* 0x000fe200078e0204 */
[----:B-1----:R-:W-:Y:S06]  /*8d60*/  @P1 BRA `(.L_x_14552) ;  /* 0x0000000000081947 */ /* 0x002fec0003800000 */
[----:B------:R-:W1:Y:S02]  /*8d70*/  SYNCS.PHASECHK.TRANS64.TRYWAIT P1, [R12+URZ+0x13230], R3 ;  /* 0x013230030c0075a7 */ /* 0x000e64000802017f */
[----:B-1----:R-:W-:Y:S05]  /*8d80*/  @!P1 BRA `(.L_x_14553) ;  /* 0x000001c400309947 */ /* 0x002fea0003800000 */
.L_x_14552:
[----:B--2---:R-:W-:Y:S01]  /*8d90*/  IMAD.MOV.U32 R4, RZ, RZ, R8 ;  /* 0x000000ffff047224 */ /* 0x004fe200078e0008 */
[----:B------:R-:W-:Y:S05]  /*8da0*/  WARPSYNC.ALL ;  /* 0x0000000000007948 */ /* 0x000fea0003800000 */
[----:B------:R-:W-:Y:S01]  /*8db0*/  IMAD.MOV.U32 R5, RZ, RZ, -0x7fffffe0 ;  /* 0x80000020ff057424 */ /* 0x000fe200078e00ff */
[----:B------:R-:W-:Y:S01]  /*8dc0*/  R2UR UR6, R4 ;  /* 0x00000000040672ca */ /* 0x000fe200000e0000 */
[----:B------:R-:W-:Y:S01]  /*8dd0*/  WARPGROUP.ARRIVE ;  /* 0x00000000000079c5 */ /* 0x000fe20000000000 */
[----:B------:R-:W-:Y:S01]  /*8de0*/  LOP3.LUT R4, R28, 0x10000, RZ, 0xfc, !PT ;  /* 0x000100001c047812 */ /* 0x000fe200078efcff */
[----:B------:R-:W-:Y:S01]  /*8df0*/  VIADD R6, R8, 0x80 ;  /* 0x0000008008067836 */ /* 0x000fe20000000000 */
[C---:B------:R-:W-:Y:S01]  /*8e00*/  R2UR UR7, R5.reuse ;  /* 0x00000000050772ca */ /* 0x040fe200000e0000 */
[----:B------:R-:W-:Y:S01]  /*8e10*/  IMAD.MOV.U32 R7, RZ, RZ, -0x7fffffe0 ;  /* 0x80000020ff077424 */ /* 0x000fe200078e00ff */
[----:B------:R-:W-:Y:S01]  /*8e20*/  R2UR UR4, R4 ;  /* 0x00000000040472ca */ /* 0x000fe200000e0000 */
[----:B------:R-:W-:Y:S01]  /*8e30*/  VIADD R10, R8, 0x100 ;  /* 0x00000100080a7836 */ /* 0x000fe20000000000 */
[----:B------:R-:W-:Y:S01]  /*8e40*/  R2UR UR5, R5 ;  /* 0x00000000050572ca */ /* 0x000fe200000e0000 */
[----:B------:R-:W-:Y:S01]  /*8e50*/  IMAD.MOV.U32 R11, RZ, RZ, -0x7fffffe0 ;  /* 0x80000020ff0b7424 */ /* 0x000fe200078e00ff */
[----:B------:R-:W-:Y:S01]  /*8e60*/  R2UR UR10, R6 ;  /* 0x00000000060a72ca */ /* 0x000fe200000e0000 */
[C---:B------:R-:W-:Y:S01]  /*8e70*/  VIADD R6, R8.reuse, 0x180 ;  /* 0x0000018008067836 */ /* 0x040fe20000000000 */
[----:B------:R-:W-:Y:S01]  /*8e80*/  R2UR UR11, R7 ;  /* 0x00000000070b72ca */ /* 0x000fe200000e0000 */
[----:B----4-:R-:W-:Y:S01]  /*8e90*/  VIADD R14, R8, 0x200 ;  /* 0x00000200080e7836 */ /* 0x010fe20000000000 */
[----:B------:R-:W-:Y:S01]  /*8ea0*/  R2UR UR8, R4 ;  /* 0x00000000040872ca */ /* 0x000fe200000e0000 */
[----:B------:R-:W-:Y:S01]  /*8eb0*/  IMAD.MOV.U32 R15, RZ, RZ, -0x7fffffe0 ;  /* 0x80000020ff0f7424 */ /* 0x000fe200078e00ff */
[----:B------:R-:W-:Y:S01]  /*8ec0*/  R2UR UR9, R5 ;  /* 0x00000000050972ca */ /* 0x000fe200000e0000 */
[----:B------:R-:W-:Y:S01]  /*8ed0*/  IMAD.MOV.U32 R9, RZ, RZ, -0x7fffffe0 ;  /* 0x80000020ff097424 */ /* 0x000fe200078e00ff */
[----:B------:R-:W-:Y:S01]  /*8ee0*/  R2UR UR14, R10 ;  /* 0x000000000a0e72ca */ /* 0x000fe200000e0000 */
[----:B------:R-:W-:Y:S01]  /*8ef0*/  VIADD R10, R8, 0x82 ;  /* 0x00000082080a7836 */ /* 0x000fe20000000000 */
[----:B------:R-:W-:Y:S01]  /*8f00*/  R2UR UR15, R11 ;  /* 0x000000000b0f72ca */ /* 0x000fe200000e0000 */
[----:B------:R-:W-:Y:S01]  /*8f10*/  QGMMA.64x32x32.F32.E4M3.E4M3 R88, gdesc[UR4], RZ, !UPT, gsb0 ;  /* 0x00600000045879f3 */ /* 0x000fe2000c0008ff */
[----:B------:R-:W-:Y:S01]  /*8f20*/  R2UR UR12, R4 ;  /* 0x00000000040c72ca */ /* 0x000fe200000e0000 */
[----:B------:R-:W-:Y:S01]  /*8f30*/  IMAD.MOV.U32 R11, RZ, RZ, -0x7fffffe0 ;  /* 0x80000020ff0b7424 */ /* 0x000fe200078e00ff */
[----:B------:R-:W-:-:S02]  /*8f40*/  R2UR UR13, R5 ;  /* 0x00000000050d72ca */ /* 0x000fc400000e0000 */
[----:B------:R-:W-:Y:S01]  /*8f50*/  R2UR UR18, R6 ;  /* 0x00000000061272ca */ /* 0x000fe200000e0000 */
[----:B------:R-:W-:Y:S01]  /*8f60*/  VIADD R6, R8, 0x2 ;  /* 0x0000000208067836 */ /* 0x000fe20000000000 */
[----:B------:R-:W-:Y:S01]  /*8f70*/  R2UR UR19, R7 ;  /* 0x00000000071372ca */ /* 0x000fe200000e0000 */
[----:B------:R-:W-:Y:S01]  /*8f80*/  IMAD.MOV.U32 R7, RZ, RZ, -0x7fffffe0 ;  /* 0x80000020ff077424 */ /* 0x000fe200078e00ff */
[----:B------:R-:W-:Y:S02]  /*8f90*/  R2UR UR16, R4 ;  /* 0x00000000041072ca */ /* 0x000fe400000e0000 */
[----:B------:R-:W-:Y:S02]  /*8fa0*/  R2UR UR17, R5 ;  /* 0x00000000051172ca */ /* 0x000fe400000e0000 */
[----:B------:R-:W-:Y:S02]  /*8fb0*/  R2UR UR22, R14 ;  /* 0x000000000e1672ca */ /* 0x000fe400000e0000 */
[----:B------:R-:W-:-:S02]  /*8fc0*/  R2UR UR23, R15 ;  /* 0x000000000f1772ca */ /* 0x000fc400000e0000 */
[----:B------:R-:W-:Y:S02]  /*8fd0*/  R2UR UR20, R4 ;  /* 0x00000000041472ca */ /* 0x000fe400000e0000 */
[----:B------:R-:W-:Y:S02]  /*8fe0*/  R2UR UR21, R5 ;  /* 0x00000000051572ca */ /* 0x000fe400000e0000 */
        /* <DEDUP_REMOVED lines=8> */
[C---:B------:R-:W-:Y:S01]  /*9070*/  VIADD R10, R8.reuse, 0x182 ;  /* 0x00000182080a7836 */ /* 0x040fe20000000000 */
[----:B------:R-:W-:Y:S01]  /*9080*/  R2UR UR11, R11 ;  /* 0x000000000b0b72ca */ /* 0x000fe200000e0000 */
[----:B------:R-:W-:Y:S02]  /*9090*/  IMAD.MOV.U32 R11, RZ, RZ, -0x7fffffe0 ;  /* 0x80000020ff0b7424 */ /* 0x000fe400078e00ff */
[----:B------:R-:W-:Y:S01]  /*90a0*/  VIADD R8, R8, 0x202 ;  /* 0x0000020208087836 */ /* 0x000fe20000000000 */
        /* <DEDUP_REMOVED lines=45> */
.L_x_14554:
[----:B------:R-:W2:Y:S01]  /*9380*/  LDL R10, [R1+0x3c] ;  /* 0x00003c00010a7983 */ /* 0x000ea20000100800 */
[----:B------:R-:W3:Y:S03]  /*9390*/  LDC R110, c[0x0][0x448] ;  /* 0x00011200ff6e7b82 */ /* 0x000ee60000000800 */
[----:B------:R-:W2:Y:S04]  /*93a0*/  LDL R108, [R1+0x28] ;  /* 0x00002800016c7983 */ /* 0x000ea80000100800 */
[----:B------:R-:W4:Y:S04]  /*93b0*/  LDL R109, [R1+0x1c] ;  /* 0x00001c00016d7983 */ /* 0x000f280000100800 */
[----:B------:R-:W5:Y:S04]  /*93c0*/  LDL R107, [R1+0x38] ;  /* 0x00003800016b7983 */ /* 0x000f680000100800 */
[----:B------:R-:W5:Y:S04]  /*93d0*/  LDL R114, [R1+0x14] ;  /* 0x0000140001727983 */ /* 0x000f680000100800 */
[----:B------:R-:W5:Y:S01]  /*93e0*/  LDL R112, [R1+0x10] ;  /* 0x0000100001707983 */ /* 0x000f620000100800 */
[C---:B------:R-:W-:Y:S01]  /*93f0*/  FMUL.FTZ R20, R2.reuse, R95 ;  /* 0x0000005f02147220 */ /* 0x040fe20000410000 */
[C---:B------:R-:W-:Y:S01]  /*9400*/  FMUL.FTZ R95, R2.reuse, R77 ;  /* 0x0000004d025f7220 */ /* 0x040fe20000410000 */
[C---:B------:R-:W-:Y:S01]  /*9410*/  FMUL.FTZ R77, R2.reuse, R78 ;  /* 0x0000004e024d7220 */ /* 0x040fe20000410000 */
[C---:B------:R-:W-:Y:S01]  /*9420*/  FMUL.FTZ R78, R2.reuse, R79 ;  /* 0x0000004f024e7220 */ /* 0x040fe20000410000 */
[----:B------:R-:W-:Y:S01]  /*9430*/  FMUL.FTZ R79, R2, R82 ;  /* 0x00000052024f7220 */ /* 0x000fe20000410000 */
[----:B---3--:R-:W-:Y:S01]  /*9440*/  ISETP.NE.AND P1, PT, R110, 0x1, PT ;  /* 0x000000016e00780c */ /* 0x008fe20003f25270 */
        /* <DEDUP_REMOVED lines=28> */
[C---:B01----:R-:W-:Y:S01]  /*9610*/  FMUL.FTZ R3, R2.reuse, R90 ;  /* 0x0000005a02037220 */ /* 0x043fe20000410000 */
[C---:B------:R-:W-:Y:S01]  /*9620*/  FMUL.FTZ R0, R2.reuse, R88 ;  /* 0x0000005802007220 */ /* 0x040fe20000410000 */
[C---:B------:R-:W-:Y:S01]  /*9630*/  FMUL.FTZ R8, R2.reuse, R89 ;  /* 0x0000005902087220 */ /* 0x040fe20000410000 */
[----:B------:R-:W0:Y:S01]  /*9640*/  @P1 LDC R25, c[0x0][0x450] ;  /* 0x00011400ff191b82 */ /* 0x000e220000000800 */
        /* <DEDUP_REMOVED lines=11> */
[----:B------:R-:W-:Y:S01]  /*9700*/  LOP3.LUT R17, R17, 0xffffffef, RZ, 0xc0, !PT ;  /* 0xffffffef11117812 */ /* 0x000fe200078ec0ff */
        /* <DEDUP_REMOVED lines=36> */
[----:B------:R-:W1:Y:S01]  /*9950*/  MUFU.TANH R0, R0 ;  /* 0x0000000000007308 */ /* 0x000e620000002400 */
[----:B------:R-:W-:-:S02]  /*9960*/  ULDC UR43, c[0x0][0x9dc] ;  /* 0x00027700002b7ab9 */ /* 0x000fc40000000800 */
[----:B------:R-:W-:-:S05]  /*9970*/  ULOP3.LUT UR43, URZ, UR43, URZ, 0x33, !UPT ;  /* 0x0000002b3f2b7292 */ /* 0x000fca000f8e333f */
        /* <DEDUP_REMOVED lines=20> */
[----:B------:R-:W1:Y:S01]  /*9ac0*/  MUFU.TANH R95, R95 ;  /* 0x0000005f005f7308 */ /* 0x000e620000002400 */
[----:B--2---:R-:W-:-:S02]  /*9ad0*/  IMAD.IADD R99, R10, 0x1, R108 ;  /* 0x000000010a637824 */ /* 0x004fc400078e026c */
[----:B------:R-:W2:Y:S02]  /*9ae0*/  LDC.64 R10, c[0x0][0x9e0] ;  /* 0x00027800ff0a7b82 */ /* 0x000ea40000000a00 */
[----:B---3--:R-:W-:-:S05]  /*9af0*/  @P1 IMAD.HI.U32 R24, R99, R24, RZ ;  /* 0x0000001863181227 */ /* 0x008fca00078e00ff */
[----:B0-----:R-:W-:Y:S01]  /*9b00*/  @P1 SHF.R.U32.HI R99, RZ, R25, R24 ;  /* 0x00000019ff631219 */ /* 0x001fe20000011618 */
[----:B------:R-:W-:-:S04]  /*9b10*/  IMAD.MOV.U32 R24, RZ, RZ, -0xa0 ;  /* 0xffffff60ff187424 */ /* 0x000fc800078e00ff */
[----:B------:R-:W0:Y:S01]  /*9b20*/  SHFL.IDX PT, R106, R99, RZ, 0x1c1f ;  /* 0x001c1fff636a7589 */ /* 0x000e2200000e0000 */
[----:B------:R-:W-:Y:S01]  /*9b30*/  IMAD R101, R105, R24, 0xa1 ;  /* 0x000000a169657424 */ /* 0x000fe200078e0218 */
[----:B----4-:R-:W-:-:S03]  /*9b40*/  PRMT R12, R109, 0x654, R12 ;  /* 0x000006546d0c7816 */ /* 0x010fc6000000000c */
[----:B-----5:R-:W-:Y:S01]  /*9b50*/  IMAD R36, R107, -0x2, R101 ;  /* 0xfffffffe6b247824 */ /* 0x020fe200078e0265 */
[----:B------:R3:W-:Y:S01]  /*9b60*/  SYNCS.ARRIVE.TRANS64.RED.A1T0 RZ, [R12+URZ], RZ ;  /* 0x000000ff0cff79a7 */ /* 0x0007e2000810043f */
[----:B------:R-:W4:Y:S01]  /*9b70*/  MUFU.TANH R77, R77 ;  /* 0x0000004d004d7308 */ /* 0x000f220000002400 */
[----:B--2---:R-:W-:Y:S01]  /*9b80*/  ISETP.GE.AND P1, PT, R11, 0x1, PT ;  /* 0x000000010b00780c */ /* 0x004fe20003f26270 */
[----:B---3--:R-:W-:-:S06]  /*9b90*/  IMAD R12, R105, -0xa0, R114 ;  /* 0xffffff60690c7824 */ /* 0x008fcc00078e0272 */
[----:B------:R-:W2:Y:S01]  /*9ba0*/  MUFU.TANH R78, R78 ;  /* 0x0000004e004e7308 */ /* 0x000ea20000002400 */
[----:B------:R-:W-:Y:S01]  /*9bb0*/  IADD3 R25, -R112, R36, R114 ;  /* 0x0000002470197210 */ /* 0x000fe20007ffe172 */
[----:B------:R-:W-:-:S06]  /*9bc0*/  VIADD R12, R12, 0xa0 ;  /* 0x000000a00c0c7836 */ /* 0x000fcc0000000000 */
[----:B------:R-:W3:Y:S01]  /*9bd0*/  MUFU.TANH R96, R96 ;  /* 0x0000006000607308 */ /* 0x000ee20000002400 */
[----:B------:R-:W-:-:S07]  /*9be0*/  IMAD R107, R107, -0x2, R12 ;  /* 0xfffffffe6b6b7824 */ /* 0x000fce00078e020c */
[----:B------:R-:W0:Y:S01]  /*9bf0*/  MUFU.TANH R81, R81 ;  /* 0x0000005100517308 */ /* 0x000e220000002400 */
        /* <DEDUP_REMOVED lines=55> */
[----:B------:R-:W-:Y:S01]  /*9f70*/  LOP3.LUT R17, R17, 0xfffffff7, RZ, 0xc0, !PT ;  /* 0xfffffff711117812 */ /* 0x000fe200078ec0ff */
[----:B------:R-:W-:Y:S01]  /*9f80*/  VIADD R103, R25, UR43 ;  /* 0x0000002b19677c36 */ /* 0x000fe20008000000 */
[----:B0-----:R-:W-:Y:S01]  /*9f90*/  VIADDMNMX R12, R106, R102, R107, PT ;  /* 0x000000666a0c7246 */ /* 0x001fe2000380016b */
[----:B------:R-:W-:Y:S01]  /*9fa0*/  VIADD R101, R101, 0xffffffff ;  /* 0xffffffff65657836 */ /* 0x000fe20000000000 */
[----:B------:R-:W-:Y:S01]  /*9fb0*/  @P1 LOP3.LUT R17, R17, 0x8, RZ, 0xfc, !PT ;  /* 0x0000000811111812 */ /* 0x000fe200078efcff */
[----:B------:R-:W-:-:S02]  /*9fc0*/  VIADD R36, R36, 0xffffffff ;  /* 0xffffffff24247836 */ /* 0x000fc40000000000 */
[----:B------:R-:W-:Y:S01]  /*9fd0*/  IMAD.IADD R38, R103, 0x1, R106 ;  /* 0x0000000167267824 */ /* 0x000fe200078e026a */
[----:B--234-:R-:W-:Y:S06]  /*9fe0*/  @!P1 BRA `(.L_x_14555) ;  /* 0x00000000004c9947 */ /* 0x01cfec0003800000 */
        /* <DEDUP_REMOVED lines=11> */
.L_x_14557:
[----:B------:R-:W-:-:S13]  /*a0a0*/  ISETP.NE.AND P1, PT, R11, 0x1, PT ;  /* 0x000000010b00780c */ /* 0x000fda0003f25270 */
[----:B------:R-:W0:Y:S02]  /*a0b0*/  @P1 LDC.64 R24, c[0x0][0x9e8] ;  /* 0x00027a00ff181b82 */ /* 0x000e240000000a00 */
[----:B0-----:R-:W-:-:S05]  /*a0c0*/  @P1 IMAD.HI.U32 R24, R39, R24, RZ ;  /* 0x0000001827181227 */ /* 0x001fca00078e00ff */
[----:B------:R-:W-:-:S07]  /*a0d0*/  @P1 SHF.R.U32.HI R39, RZ, R25, R24 ;  /* 0x00000019ff271219 */ /* 0x000fce0000011618 */
.L_x_14558:
[----:B------:R-:W-:Y:S05]  /*a0e0*/  BSYNC B0 ;  /* 0x0000000000007941 */ /* 0x000fea0003800000 */
.L_x_14556:
[----:B------:R-:W-:-:S05]  /*a0f0*/  IMAD R39, R39, R11, R36 ;  /* 0x0000000b27277224 */ /* 0x000fca00078e0224 */
[----:B------:R-:W-:Y:S02]  /*a100*/  VIMNMX R38, R38, R39, !PT ;  /* 0x0000002726267248 */ /* 0x000fe40007fe0100 */
[----:B------:R-:W-:-:S07]  /*a110*/  VIADDMNMX R12, R39, R11, R12, PT ;  /* 0x0000000b270c7246 */ /* 0x000fce000380010c */
.L_x_14555:
[C---:B------:R-:W-:Y:S02]  /*a120*/  ISETP.GE.AND P1, PT, R101.reuse, 0x2, PT ;  /* 0x000000026500780c */ /* 0x040fe40003f26270 */
[----:B------:R-:W-:Y:S02]  /*a130*/  ISETP.GE.AND P2, PT, R101, 0x9, PT ;  /* 0x000000096500780c */ /* 0x000fe40003f46270 */
[C---:B------:R-:W-:Y:S02]  /*a140*/  ISETP.GT.AND P3, PT, R38.reuse, 0x1, !P1 ;  /* 0x000000012600780c */ /* 0x040fe40004f64270 */
[----:B------:R-:W-:Y:S02]  /*a150*/  ISETP.GT.AND P4, PT, R38, 0x8, !P2 ;  /* 0x000000082600780c */ /* 0x000fe40005784270 */
[C---:B------:R-:W-:Y:S02]  /*a160*/  ISETP.LT.OR P3, PT, R12.reuse, 0x2, P3 ;  /* 0x000000020c00780c */ /* 0x040fe40001f61670 */
[----:B------:R-:W-:-:S02]  /*a170*/  ISETP.LT.OR P4, PT, R12, 0x9, P4 ;  /* 0x000000090c00780c */ /* 0x000fc40002781670 */
[----:B------:R-:W-:Y:S02]  /*a180*/  FSEL R25, R8, -INF , !P3 ;  /* 0xff80000008197808 */ /* 0x000fe40005800000 */
[C---:B------:R-:W-:Y:S02]  /*a190*/  ISETP.GE.AND P3, PT, R101.reuse, 0xa, PT ;  /* 0x0000000a6500780c */ /* 0x040fe40003f66270 */
[----:B------:R-:W-:Y:S02]  /*a1a0*/  ISETP.GE.AND P5, PT, R101, 0x11, PT ;  /* 0x000000116500780c */ /* 0x000fe40003fa6270 */
[----:B------:R-:W-:Y:S02]  /*a1b0*/  FSEL R39, R13, -INF , !P4 ;  /* 0xff8000000d277808 */ /* 0x000fe40006000000 */
[----:B------:R-:W-:Y:S02]  /*a1c0*/  ISETP.GT.AND P4, PT, R38, 0x9, !P3 ;  /* 0x000000092600780c */ /* 0x000fe40005f84270 */
[----:B------:R-:W-:-:S02]  /*a1d0*/  LOP3.LUT R17, R17, 0xfffffffe, RZ, 0xc0, !PT ;  /* 0xfffffffe11117812 */ /* 0x000fc400078ec0ff */
[----:B------:R-:W-:Y:S02]  /*a1e0*/  ISETP.LT.OR P4, PT, R12, 0xa, P4 ;  /* 0x0000000a0c00780c */ /* 0x000fe40002781670 */
[----:B------:R-:W-:Y:S02]  /*a1f0*/  LOP3.LUT R16, R16, 0x7fffffff, RZ, 0xc0, !PT ;  /* 0x7fffffff10107812 */ /* 0x000fe400078ec0ff */
[----:B------:R-:W-:Y:S02]  /*a200*/  FSEL R109, R14, -INF , !P4 ;  /* 0xff8000000e6d7808 */ /* 0x000fe40006000000 */
[----:B------:R-:W-:Y:S02]  /*a210*/  @P5 LOP3.LUT R17, R17, 0x1, RZ, 0xfc, !PT ;  /* 0x0000000111115812 */ /* 0x000fe400078efcff */
[----:B------:R-:W-:Y:S02]  /*a220*/  ISETP.GT.AND P4, PT, R38, 0x10, !P5 ;  /* 0x000000102600780c */ /* 0x000fe40006f84270 */
[----:B------:R-:W-:-:S02]  /*a230*/  ISETP.GE.AND P5, PT, R101, 0x12, PT ;  /* 0x000000126500780c */ /* 0x000fc40003fa6270 */
        /* <DEDUP_REMOVED lines=44> */
[----:B-1----:R-:W-:Y:S02]  /*a500*/  FSEL R95, R95, -INF , !P4 ;  /* 0xff8000005f5f7808 */ /* 0x002fe40006000000 */
        /* <DEDUP_REMOVED lines=168> */
[----:B------:R-:W-:Y:S01]  /*af90*/  ISETP.GE.AND P6, PT, R11, 0x1, PT ;  /* 0x000000010b00780c */ /* 0x000fe20003fc6270 */
[----:B0-----:R-:W-:Y:S01]  /*afa0*/  IMAD.IADD R103, R103, 0x1, R0 ;  /* 0x0000000167677824 */ /* 0x001fe200078e0200 */
[----:B------:R-:W-:-:S11]  /*afb0*/  VIADDMNMX R102, R0, R102, R107, PT ;  /* 0x0000006600667246 */ /* 0x000fd6000380016b */
        /* <DEDUP_REMOVED lines=12> */
.L_x_14561:
[----:B------:R-:W-:-:S13]  /*b080*/  ISETP.NE.AND P6, PT, R11, 0x1, PT ;  /* 0x000000010b00780c */ /* 0x000fda0003fc5270 */
[----:B------:R-:W0:Y:S02]  /*b090*/  @P6 LDC.64 R12, c[0x0][0x9e8] ;  /* 0x00027a00ff0c6b82 */ /* 0x000e240000000a00 */
[----:B0-----:R-:W-:-:S05]  /*b0a0*/  @P6 IMAD.HI.U32 R12, R99, R12, RZ ;  /* 0x0000000c630c6227 */ /* 0x001fca00078e00ff */
[----:B------:R-:W-:-:S07]  /*b0b0*/  @P6 SHF.R.U32.HI R99, RZ, R13, R12 ;  /* 0x0000000dff636219 */ /* 0x000fce000001160c */
.L_x_14562:
[----:B------:R-:W-:Y:S05]  /*b0c0*/  BSYNC B0 ;  /* 0x0000000000007941 */ /* 0x000fea0003800000 */
.L_x_14560:
[----:B------:R-:W-:-:S05]  /*b0d0*/  IMAD R36, R99, R11, R36 ;  /* 0x0000000b63247224 */ /* 0x000fca00078e0224 */
[----:B------:R-:W-:Y:S02]  /*b0e0*/  VIMNMX R103, R103, R36, !PT ;  /* 0x0000002467677248 */ /* 0x000fe40007fe0100 */
[----:B------:R-:W-:-:S07]  /*b0f0*/  VIADDMNMX R102, R36, R11, R102, PT ;  /* 0x0000000b24667246 */ /* 0x000fce0003800166 */
.L_x_14559:
[----:B------:R-:W-:Y:S01]  /*b100*/  ISETP.GT.AND P1, PT, R103, 0x1, !P1 ;  /* 0x000000016700780c */ /* 0x000fe20004f24270 */
[----:B------:R-:W-:Y:S01]  /*b110*/  ULDC UR4, c[0x0][0x988] ;  /* 0x0002620000047ab9 */ /* 0x000fe20000000800 */
[----:B------:R-:W-:Y:S02]  /*b120*/  LOP3.LUT P6, RZ, R17, 0x1, RZ, 0xc0, !PT ;  /* 0x0000000111ff7812 */ /* 0x000fe400078cc0ff */
        /* <DEDUP_REMOVED lines=9> */
[----:B------:R-:W-:-:S02]  /*b1c0*/  ISETP.GT.AND P2, PT, R103, 0x8, !P2 ;  /* 0x000000086700780c */ /* 0x000fc40005744270 */
[----:B------:R-:W-:Y:S02]  /*b1d0*/  ISETP.GT.AND P1, PT, R103, 0x11, !P1 ;  /* 0x000000116700780c */ /* 0x000fe40004f24270 */
[----:B------:R-:W-:Y:S02]  /*b1e0*/  LOP3.LUT P3, RZ, R16, 0x1000000, RZ, 0xc0, !PT ;  /* 0x0100000010ff7812 */ /* 0x000fe4000786c0ff */
        /* <DEDUP_REMOVED lines=45> */
[----:B------:R-:W-:-:S02]  /*b4c0*/  ISETP.GT.AND P1, PT, R103, 0x30, !P3 ;  /* 0x000000306700780c */ /* 0x000fc40005f24270 */
[----:B------:R-:W-:Y:S02]  /*b4d0*/  LOP3.LUT P3, RZ, R16, 0x4000, RZ, 0xc0, !PT ;  /* 0x0000400010ff7812 */ /* 0x000fe4000786c0ff */
[----:B------:R-:W-:Y:S02]  /*b4e0*/  ISETP.LT.OR P1, PT, R102, 0x31, P1 ;  /* 0x000000316600780c */ /* 0x000fe40000f21670 */
[----:B------:R-:W-:Y:S02]  /*b4f0*/  FMNMX.FTZ R0, R123, R0, !PT ;  /* 0x000000007b007209 */ /* 0x000fe40007810000 */
[----:B------:R-:W-:Y:S02]  /*b500*/  FSEL R79, R79, -INF , !P1 ;  /* 0xff8000004f4f7808 */ /* 0x000fe40004800000 */
[----:B------:R-:W-:Y:S02]  /*b510*/  ISETP.GT.AND P1, PT, R103, 0x31, !P2 ;  /* 0x000000316700780c */ /* 0x000fe40005724270 */
[----:B------:R-:W-:-:S02]  /*b520*/  LOP3.LUT P2, RZ, R16, 0x2000, RZ, 0xc0, !PT ;  /* 0x0000200010ff7812 */ /* 0x000fc4000784c0ff */
[----:B------:R-:W-:Y:S02]  /*b530*/  ISETP.LT.OR P1, PT, R102, 0x32, P1 ;  /* 0x000000326600780c */ /* 0x000fe40000f21670 */
[----:B------:R-:W-:Y:S02]  /*b540*/  FMNMX.FTZ R0, R87, R0, !PT ;  /* 0x0000000057007209 */ /* 0x000fe40007810000 */
[----:B------:R-:W-:Y:S02]  /*b550*/  FSEL R149, R80, -INF , !P1 ;  /* 0xff80000050957808 */ /* 0x000fe40004800000 */
[----:B------:R-:W-:Y:S02]  /*b560*/  ISETP.GT.AND P1, PT, R103, 0x38, !P6 ;  /* 0x000000386700780c */ /* 0x000fe40007724270 */
[----:B------:R-:W-:Y:S02]  /*b570*/  FMNMX.FTZ R0, R125, R0, !PT ;  /* 0x000000007d007209 */ /* 0x000fe40007810000 */
[----:B------:R-:W-:-:S02]  /*b580*/  ISETP.LT.OR P1, PT, R102, 0x39, P1 ;  /* 0x000000396600780c */ /* 0x000fc40000f21670 */
[----:B------:R-:W-:Y:S02]  /*b590*/  LOP3.LUT P6, RZ, R16, 0x1000, RZ, 0xc0, !PT ;  /* 0x0000100010ff7812 */ /* 0x000fe400078cc0ff */
        /* <DEDUP_REMOVED lines=51> */
[----:B------:R-:W-:Y:S01]  /*b8d0*/  ISETP.GT.AND P1, PT, R103, 0x58, !P3 ;  /* 0x000000586700780c */ /* 0x000fe20005f24270 */
[----:B------:R-:W0:Y:S01]  /*b8e0*/  SHFL.BFLY PT, R0, R14, 0x2, 0x1f ;  /* 0x0c401f000e007f89 */ /* 0x000e2200000e0000 */
[----:B------:R-:W-:Y:S02]  /*b8f0*/  LOP3.LUT P3, RZ, R16, 0x8, RZ, 0xc0, !PT ;  /* 0x0000000810ff7812 */ /* 0x000fe4000786c0ff */
[----:B------:R-:W-:-:S02]  /*b900*/  ISETP.LT.OR P1, PT, R102, 0x59, P1 ;  /* 0x000000596600780c */ /* 0x000fc40000f21670 */
[C---:B------:R-:W-:Y:S02]  /*b910*/  ISETP.GT.AND P4, PT, R103.reuse, 0x91, !P4 ;  /* 0x000000916700780c */ /* 0x040fe40006784270 */
[----:B------:R-:W-:Y:S02]  /*b920*/  FSEL R66, R66, -INF , !P1 ;  /* 0xff80000042427808 */ /* 0x000fe40004800000 */
[C---:B------:R-:W-:Y:S02]  /*b930*/  ISETP.GT.AND P1, PT, R103.reuse, 0x59, !P2 ;  /* 0x000000596700780c */ /* 0x040fe40005724270 */
[----:B------:R-:W-:Y:S02]  /*b940*/  LOP3.LUT P2, RZ, R16, 0x4, RZ, 0xc0, !PT ;  /* 0x0000000410ff7812 */ /* 0x000fe4000784c0ff */
[----:B------:R-:W-:Y:S02]  /*b950*/  ISETP.LT.OR P1, PT, R102, 0x5a, P1 ;  /* 0x0000005a6600780c */ /* 0x000fe40000f21670 */
[----:B------:R-:W-:-:S02]  /*b960*/  ISETP.GT.AND P5, PT, R103, 0x98, !P5 ;  /* 0x000000986700780c */ /* 0x000fc40006fa4270 */
[----:B------:R-:W-:Y:S02]  /*b970*/  FSEL R67, R67, -INF , !P1 ;  /* 0xff80000043437808 */ /* 0x000fe40004800000 */
[----:B------:R-:W-:Y:S02]  /*b980*/  ISETP.GT.AND P1, PT, R103, 0x60, !P6 ;  /* 0x000000606700780c */ /* 0x000fe40007724270 */
[----:B------:R-:W-:Y:S02]  /*b990*/  LOP3.LUT P6, RZ, R16, 0x2, RZ, 0xc0, !PT ;  /* 0x0000000210ff7812 */ /* 0x000fe400078cc0ff */
[----:B------:R-:W-:Y:S02]  /*b9a0*/  ISETP.LT.OR P1, PT, R102, 0x61, P1 ;  /* 0x000000616600780c */ /* 0x000fe40000f21670 */
[----:B0-----:R-:W-:Y:S02]  /*b9b0*/  FMNMX.FTZ R20, R14, R0, !PT ;  /* 0x000000000e147209 */ /* 0x001fe40007810000 */
[----:B------:R-:W-:-:S02]  /*b9c0*/  FSEL R40, R40, -INF , !P1 ;  /* 0xff80000028287808 */ /* 0x000fc40004800000 */
[----:B------:R-:W-:Y:S01]  /*b9d0*/  LOP3.LUT P1, RZ, R16, 0x800, RZ, 0xc0, !PT ;  /* 0x0000080010ff7812 */ /* 0x000fe2000782c0ff */
[----:B------:R-:W0:Y:S01]  /*b9e0*/  SHFL.BFLY PT, R0, R20, 0x1, 0x1f ;  /* 0x0c201f0014007f89 */ /* 0x000e2200000e0000 */
[C---:B------:R-:W-:Y:S02]  /*b9f0*/  ISETP.LT.OR P4, PT, R102.reuse, 0x92, P4 ;  /* 0x000000926600780c */ /* 0x040fe40002781670 */
[----:B------:R-:W-:Y:S02]  /*ba00*/  ISETP.GT.AND P1, PT, R103, 0x61, !P1 ;  /* 0x000000616700780c */ /* 0x000fe40004f24270 */
[C---:B------:R-:W-:Y:S02]  /*ba10*/  ISETP.LT.OR P5, PT, R102.reuse, 0x99, P5 ;  /* 0x000000996600780c */ /* 0x040fe40002fa1670 */
[----:B------:R-:W-:Y:S02]  /*ba20*/  ISETP.LT.OR P1, PT, R102, 0x62, P1 ;  /* 0x000000626600780c */ /* 0x000fe40000f21670 */
[----:B------:R-:W-:-:S02]  /*ba30*/  FSEL R31, R31, -INF , !P4 ;  /* 0xff8000001f1f7808 */ /* 0x000fc40006000000 */
[----:B------:R-:W-:Y:S02]  /*ba40*/  FSEL R41, R41, -INF , !P1 ;  /* 0xff80000029297808 */ /* 0x000fe40004800000 */
[----:B------:R-:W-:Y:S02]  /*ba50*/  LOP3.LUT P1, RZ, R16, 0x400, RZ, 0xc0, !PT ;  /* 0x0000040010ff7812 */ /* 0x000fe4000782c0ff */
[----:B------:R-:W-:Y:S02]  /*ba60*/  FSEL R35, R35, -INF , !P5 ;  /* 0xff80000023237808 */ /* 0x000fe40006800000 */
[----:B------:R-:W-:-:S04]  /*ba70*/  ISETP.GT.AND P1, PT, R103, 0x68, !P1 ;  /* 0x000000686700780c */ /* 0x000fc80004f24270 */
[----:B------:R-:W-:Y:S02]  /*ba80*/  ISETP.LT.OR P1, PT, R102, 0x69, P1 ;  /* 0x000000696600780c */ /* 0x000fe40000f21670 */
[----:B0-----:R-:W-:Y:S02]  /*ba90*/  FMNMX.FTZ R0, R20, R0, !PT ;  /* 0x0000000014007209 */ /* 0x001fe40007810000 */
        /* <DEDUP_REMOVED lines=39> */
[----:B------:R-:W-:Y:S02]  /*bd10*/  ISETP.GT.AND P1, PT, R103, RZ, !P6 ;  /* 0x000000ff6700720c */ /* 0x000fe40007724270 */
[----:B------:R-:W-:Y:S01]  /*bd20*/  LOP3.LUT P6, RZ, R17, 0x4, RZ, 0xc0, !PT ;  /* 0x0000000411ff7812 */ /* 0x000fe200078cc0ff */
        /* <DEDUP_REMOVED lines=12> */
[----:B------:R-:W-:Y:S01]  /*bdf0*/  MUFU.EX2 R14, R14 ;  /* 0x0000000e000e7308 */ /* 0x000fe20000000800 */
[----:B------:R-:W-:Y:S01]  /*be00*/  FMNMX.FTZ R8, R15, R8, !PT ;  /* 0x000000080f087209 */ /* 0x000fe20007810000 */
[-CC-:B------:R-:W-:Y:S01]  /*be10*/  FFMA.FTZ R72, R97, R56.reuse, -R12.reuse ;  /* 0x0000003861487223 */ /* 0x180fe2000001080c */
[----:B------:R-:W-:Y:S01]  /*be20*/  ISETP.GT.AND P2, PT, R103, 0x99, !P6 ;  /* 0x000000996700780c */ /* 0x000fe20007744270 */
[--C-:B------:R-:W-:Y:S01]  /*be30*/  FFMA.FTZ R21, R21, R56, -R12.reuse ;  /* 0x0000003815157223 */ /* 0x100fe2000001080c */
[----:B------:R-:W-:Y:S01]  /*be40*/  FMNMX.FTZ R8, R13, R8, !PT ;  /* 0x000000080d087209 */ /* 0x000fe20007810000 */
[--C-:B------:R-:W-:Y:S01]  /*be50*/  FFMA.FTZ R36, R115, R56, -R12.reuse ;  /* 0x0000003873247223 */ /* 0x100fe2000001080c */
[----:B------:R-:W-:Y:S01]  /*be60*/  FSEL R103, R30, -INF , !P1 ;  /* 0xff8000001e677808 */ /* 0x000fe20004800000 */
[----:B------:R-:W-:Y:S01]  /*be70*/  MUFU.EX2 R25, R25 ;  /* 0x0000001900197308 */ /* 0x000fe20000000800 */
[----:B------:R-:W-:Y:S01]  /*be80*/  FMNMX.FTZ R8, R89, R8, !PT ;  /* 0x0000000859087209 */ /* 0x000fe20007810000 */
[-CC-:B------:R-:W-:Y:S01]  /*be90*/  FFMA.FTZ R73, R73, R56.reuse, -R12.reuse ;  /* 0x0000003849497223 */ /* 0x180fe2000001080c */
[----:B------:R-:W-:Y:S01]  /*bea0*/  ISETP.LT.OR P2, PT, R102, 0x9a, P2 ;  /* 0x0000009a6600780c */ /* 0x000fe20001741670 */
        /* <DEDUP_REMOVED lines=36> */
[----:B------:R-:W0:Y:S01]  /*c0f0*/  MUFU.EX2 R39, R39 ;  /* 0x0000002700277308 */ /* 0x000e220000000800 */
[----:B------:R-:W-:-:S02]  /*c100*/  FMNMX.FTZ R8, R151, R8, !PT ;  /* 0x0000000897087209 */ /* 0x000fc40007810000 */
[----:B------:R-:W-:Y:S02]  /*c110*/  ISETP.NE.AND P6, PT, R110, 0x1, PT ;  /* 0x000000016e00780c */ /* 0x000fe40003fc5270 */
        /* <DEDUP_REMOVED lines=34> */
[----:B------:R-:W-:Y:S01]  /*c340*/  FSEL R109, R34, -INF , !P2 ;  /* 0xff800000226d7808 */ /* 0x000fe20005000000 */
[----:B------:R-:W-:-:S01]  /*c350*/  FFMA.FTZ R34, R133, R56, -R12 ;  /* 0x0000003885227223 */ /* 0x000fc2000001080c */
[----:B------:R-:W-:Y:S02]  /*c360*/  FMNMX.FTZ R8, R29, R8, !PT ;  /* 0x000000081d087209 */ /* 0x000fe40007810000 */
[----:B0-----:R-:W-:Y:S01]  /*c370*/  F2FP.SATFINITE.E4M3.F32.PACK_AB_MERGE_C R148, R95, R38, RZ ;  /* 0x000000265f94723e */ /* 0x001fe200048070ff */
[----:B------:R-:W-:Y:S01]  /*c380*/  MUFU.EX2 R48, R48 ;  /* 0x0000003000307308 */ /* 0x000fe20000000800 */
[----:B------:R-:W-:Y:S02]  /*c390*/  FMNMX.FTZ R8, R103, R8, !PT ;  /* 0x0000000867087209 */ /* 0x000fe40007810000 */
[----:B------:R-:W-:-:S02]  /*c3a0*/  F2FP.SATFINITE.E4M3.F32.PACK_AB_MERGE_C R148, R73, R36, R148 ;  /* 0x000000244994723e */ /* 0x000fc40004807094 */
[----:B------:R-:W-:-:S03]  /*c3b0*/  FMNMX.FTZ R8, R31, R8, !PT ;  /* 0x000000081f087209 */ /* 0x000fc60007810000 */
[----:B------:R-:W0:Y:S01]  /*c3c0*/  MUFU.EX2 R85, R85 ;  /* 0x0000005500557308 */ /* 0x000e220000000800 */
[----:B------:R-:W-:-:S04]  /*c3d0*/  FMNMX.FTZ R8, R35, R8, !PT ;  /* 0x0000000823087209 */ /* 0x000fc80007810000 */
[----:B------:R-:W-:-:S03]  /*c3e0*/  FMNMX.FTZ R8, R109, R8, !PT ;  /* 0x000000086d087209 */ /* 0x000fc60007810000 */
[----:B------:R-:W-:Y:S02]  /*c3f0*/  MUFU.EX2 R52, R52 ;  /* 0x0000003400347308 */ /* 0x000fe40000000800 */
[----:B------:R-:W1:Y:S06]  /*c400*/  SHFL.BFLY PT, R111, R8, 0x2, 0x1f ;  /* 0x0c401f00086f7f89 */ /* 0x000e6c00000e0000 */
[----:B------:R-:W-:Y:S01]  /*c410*/  MUFU.EX2 R87, R87 ;  /* 0x0000005700577308 */ /* 0x000fe20000000800 */
[----:B0-----:R-:W-:-:S04]  /*c420*/  F2FP.SATFINITE.E4M3.F32.PACK_AB_MERGE_C R150, R85, R48, RZ ;  /* 0x000000305596723e */ /* 0x001fc800048070ff */
[----:B------:R-:W-:-:S03]  /*c430*/  F2FP.SATFINITE.E4M3.F32.PACK_AB_MERGE_C R150, R81, R44, R150 ;  /* 0x0000002c5196723e */ /* 0x000fc60004807096 */
[----:B------:R-:W-:Y:S08]  /*c440*/  MUFU.EX2 R54, R54 ;  /* 0x0000003600367308 */ /* 0x000ff00000000800 */
[----:B------:R-:W0:Y:S01]  /*c450*/  MUFU.EX2 R61, R61 ;  /* 0x0000003d003d7308 */ /* 0x000e220000000800 */
[----:B-1----:R-:W-:Y:S01]  /*c460*/  FMNMX.FTZ R76, R8, R111, !PT ;  /* 0x0000006f084c7209 */ /* 0x002fe20007810000 */
[----:B------:R-:W-:-:S04]  /*c470*/  FFMA.FTZ R111, R145, R56, -R12 ;  /* 0x00000038916f7223 */ /* 0x000fc8000001080c */
[----:B------:R-:W1:Y:S02]  /*c480*/  SHFL.BFLY PT, R113, R76, 0x1, 0x1f ;  /* 0x0c201f004c717f89 */ /* 0x000e6400000e0000 */
[----:B------:R-:W-:Y:S08]  /*c490*/  MUFU.EX2 R60, R60 ;  /* 0x0000003c003c7308 */ /* 0x000ff00000000800 */
[----:B------:R-:W2:Y:S01]  /*c4a0*/  MUFU.EX2 R69, R69 ;  /* 0x0000004500457308 */ /* 0x000ea20000000800 */
[----:B0-----:R-:W-:-:S04]  /*c4b0*/  F2FP.SATFINITE.E4M3.F32.PACK_AB_MERGE_C R144, R61, R54, RZ ;  /* 0x000000363d90723e */ /* 0x001fc800048070ff */
[----:B------:R-:W-:-:S03]  /*c4c0*/  F2FP.SATFINITE.E4M3.F32.PACK_AB_MERGE_C R144, R87, R52, R144 ;  /* 0x000000345790723e */ /* 0x000fc60004807090 */
[----:B------:R-:W-:Y:S01]  /*c4d0*/  MUFU.EX2 R58, R58 ;  /* 0x0000003a003a7308 */ /* 0x000fe20000000800 */
[----:B-1----:R-:W-:Y:S01]  /*c4e0*/  FMNMX.FTZ R8, R76, R113, !PT ;  /* 0x000000714c087209 */ /* 0x002fe20007810000 */
[----:B------:R-:W-:-:S06]  /*c4f0*/  FFMA.FTZ R76, R37, R56, -R12 ;  /* 0x00000038254c7223 */ /* 0x000fcc000001080c */
[----:B------:R-:W-:Y:S01]  /*c500*/  MUFU.EX2 R65, R65 ;  /* 0x0000004100417308 */ /* 0x000fe20000000800 */
[----:B--2---:R-:W-:Y:S01]  /*c510*/  F2FP.SATFINITE.E4M3.F32.PACK_AB_MERGE_C R146, R69, R60, RZ ;  /* 0x0000003c4592723e */ /* 0x004fe200048070ff */
[C---:B------:R-:W-:Y:S01]  /*c520*/  FFMA.FTZ R78, R8.reuse, R56, -8 ;  /* 0xc1000000084e7423 */ /* 0x040fe20000010038 */
[----:B------:R-:W-:-:S04]  /*c530*/  FSETP.NEU.FTZ.AND P1, PT, R8, -INF , PT ;  /* 0xff8000000800780b */ /* 0x000fc80003f3d000 */
[----:B------:R-:W-:Y:S01]  /*c540*/  FSEL R12, R78, RZ, P1 ;  /* 0x000000ff4e0c7208 */ /* 0x000fe20000800000 */
[----:B------:R-:W-:Y:S04]  /*c550*/  MUFU.EX2 R34, R34 ;  /* 0x0000002200227308 */ /* 0x000fe80000000800 */
[----:B------:R-:W-:-:S01]  /*c560*/  FFMA.FTZ R3, R3, R56, -R12 ;  /* 0x0000003803037223 */ /* 0x000fc2000001080c */
[-CC-:B------:R-:W-:Y:S01]  /*c570*/  FFMA.FTZ R78, R9, R56.reuse, -R12.reuse ;  /* 0x00000038094e7223 */ /* 0x180fe2000001080c */
[----:B------:R-:W-:-:S01]  /*c580*/  FFMA.FTZ R96, R59, R56, -R12 ;  /* 0x000000383b607223 */ /* 0x000fc2000001080c */
[-CC-:B------:R-:W-:Y:S01]  /*c590*/  FFMA.FTZ R9, R15, R56.reuse, -R12.reuse ;  /* 0x000000380f097223 */ /* 0x180fe2000001080c */
[----:B------:R-:W-:-:S01]  /*c5a0*/  FFMA.FTZ R59, R62, R56, -R12 ;  /* 0x000000383e3b7223 */ /* 0x000fc2000001080c */
[----:B------:R-:W-:Y:S01]  /*c5b0*/  FFMA.FTZ R62, R63, R56, -R12 ;  /* 0x000000383f3e7223 */ /* 0x000fe2000001080c */
[----:B------:R-:W-:Y:S01]  /*c5c0*/  MUFU.EX2 R3, R3 ;  /* 0x0000000300037308 */ /* 0x000fe20000000800 */
[----:B------:R-:W-:-:S01]  /*c5d0*/  FADD.FTZ R63, R14, R25 ;  /* 0x000000190e3f7221 */ /* 0x000fc20000010000 */
[-CC-:B------:R-:W-:Y:S01]  /*c5e0*/  FFMA.FTZ R80, R13, R56.reuse, -R12.reuse ;  /* 0x000000380d507223 */ /* 0x180fe2000001080c */
[----:B------:R-:W-:-:S01]  /*c5f0*/  FFMA.FTZ R13, R89, R56, -R12 ;  /* 0x00000038590d7223 */ /* 0x000fc2000001080c */
[----:B------:R-:W-:Y:S01]  /*c600*/  FFMA.FTZ R82, R99, R56, -R12 ;  /* 0x0000003863527223 */ /* 0x000fe2000001080c */
[----:B------:R-:W-:-:S01]  /*c610*/  FADD.FTZ R98, R20, R63 ;  /* 0x0000003f14627221 */ /* 0x000fc20000010000 */
[-CC-:B------:R-:W-:Y:S01]  /*c620*/  FFMA.FTZ R15, R93, R56.reuse, -R12.reuse ;  /* 0x000000385d0f7223 */ /* 0x180fe2000001080c */
[----:B------:R-:W-:-:S01]  /*c630*/  FFMA.FTZ R84, R101, R56, -R12 ;  /* 0x0000003865547223 */ /* 0x000fc2000001080c */
[----:B------:R-:W0:Y:S01]  /*c640*/  MUFU.EX2 R78, R78 ;  /* 0x0000004e004e7308 */ /* 0x000e220000000800 */
[----:B------:R-:W-:-:S01]  /*c650*/  FADD.FTZ R98, R39, R98 ;  /* 0x0000006227627221 */ /* 0x000fc20000010000 */
[-CC-:B------:R-:W-:Y:S01]  /*c660*/  FFMA.FTZ R63, R66, R56.reuse, -R12.reuse ;  /* 0x00000038423f7223 */ /* 0x180fe2000001080c */
[----:B------:R-:W-:-:S01]  /*c670*/  FFMA.FTZ R66, R67, R56, -R12 ;  /* 0x0000003843427223 */ /* 0x000fc2000001080c */
[----:B------:R-:W-:Y:S01]  /*c680*/  FFMA.FTZ R37, R107, R56, -R12 ;  /* 0x000000386b257223 */ /* 0x000fe2000001080c */
[----:B------:R-:W-:-:S01]  /*c690*/  FADD.FTZ R89, R21, R98 ;  /* 0x0000006215597221 */ /* 0x000fc20000010000 */
[-CC-:B------:R-:W-:Y:S01]  /*c6a0*/  FFMA.FTZ R86, R75, R56.reuse, -R12.reuse ;  /* 0x000000384b567223 */ /* 0x180fe2000001080c */
[----:B------:R-:W-:-:S01]  /*c6b0*/  FFMA.FTZ R75, R77, R56, -R12 ;  /* 0x000000384d4b7223 */ /* 0x000fc2000001080c */
[----:B------:R-:W1:Y:S01]  /*c6c0*/  MUFU.EX2 R9, R9 ;  /* 0x0000000900097308 */ /* 0x000e620000000800 */
[----:B------:R-:W-:-:S01]  /*c6d0*/  FADD.FTZ R89, R24, R89 ;  /* 0x0000005918597221 */ /* 0x000fc20000010000 */
[-CC-:B------:R-:W-:Y:S01]  /*c6e0*/  FFMA.FTZ R88, R147, R56.reuse, -R12.reuse ;  /* 0x0000003893587223 */ /* 0x180fe2000001080c */
[----:B------:R-:W-:-:S01]  /*c6f0*/  FFMA.FTZ R77, R79, R56, -R12 ;  /* 0x000000384f4d7223 */ /* 0x000fc2000001080c */
[----:B------:R-:W-:Y:S01]  /*c700*/  FFMA.FTZ R90, R149, R56, -R12 ;  /* 0x00000038955a7223 */ /* 0x000fe2000001080c */
[----:B------:R-:W-:-:S01]  /*c710*/  FADD.FTZ R100, R32, R89 ;  /* 0x0000005920647221 */ /* 0x000fc20000010000 */
[-CC-:B------:R-:W-:Y:S01]  /*c720*/  FFMA.FTZ R41, R41, R56.reuse, -R12.reuse ;  /* 0x0000003829297223 */ /* 0x180fe2000001080c */
[----:B------:R-:W-:-:S01]  /*c730*/  FFMA.FTZ R79, R151, R56, -R12 ;  /* 0x00000038974f7223 */ /* 0x000fc2000001080c */
[----:B------:R-:W2:Y:S01]  /*c740*/  MUFU.EX2 R80, R80 ;  /* 0x0000005000507308 */ /* 0x000ea20000000800 */
[----:B0-----:R-:W-:-:S01]  /*c750*/  FADD.FTZ R98, R3, R78 ;  /* 0x0000004e03627221 */ /* 0x001fc20000010000 */
[----:B------:R-:W-:Y:S01]  /*c760*/  FADD.FTZ R89, R91, R100 ;  /* 0x000000645b597221 */ /* 0x000fe20000010000 */
[----:B------:R-:W-:-:S01]  /*c770*/  FFMA.FTZ R92, R83, R56, -R12 ;  /* 0x00000038535c7223 */ /* 0x000fc2000001080c */
[-CC-:B------:R-:W-:Y:S01]  /*c780*/  FFMA.FTZ R83, R153, R56.reuse, -R12.reuse ;  /* 0x0000003899537223 */ /* 0x180fe2000001080c */
[----:B------:R-:W-:-:S01]  /*c790*/  FFMA.FTZ R94, R57, R56, -R12 ;  /* 0x00000038395e7223 */ /* 0x000fc2000001080c */
[----:B------:R-:W-:Y:S01]  /*c7a0*/  FADD.FTZ R100, R36, R89 ;  /* 0x0000005924647221 */ /* 0x000fe20000010000 */
[----:B------:R-:W-:-:S01]  /*c7b0*/  FFMA.FTZ R57, R155, R56, -R12 ;  /* 0x000000389b397223 */ /* 0x000fc2000001080c */
[----:B------:R-:W0:Y:S01]  /*c7c0*/  MUFU.EX2 R13, R13 ;  /* 0x0000000d000d7308 */ /* 0x000e220000000800 */
[----:B-1----:R-:W-:-:S01]  /*c7d0*/  FADD.FTZ R67, R9, R98 ;  /* 0x0000006209437221 */ /* 0x002fc20000010000 */
[----:B------:R-:W-:Y:S01]  /*c7e0*/  FADD.FTZ R89, R73, R100 ;  /* 0x0000006449597221 */ /* 0x000fe20000010000 */
[----:B------:R-:W-:-:S01]  /*c7f0*/  FFMA.FTZ R43, R43, R56, -R12 ;  /* 0x000000382b2b7223 */ /* 0x000fc2000001080c */
[----:B------:R-:W-:Y:S01]  /*c800*/  FFMA.FTZ R40, R40, R56, -R12 ;  /* 0x0000003828287223 */ /* 0x000fe2000001080c */
[----:B------:R-:W-:Y:S01]  /*c810*/  F2FP.SATFINITE.E4M3.F32.PACK_AB_MERGE_C R146, R65, R58, R146 ;  /* 0x0000003a4192723e */ /* 0x000fe20004807092 */
[-CC-:B------:R-:W-:Y:S01]  /*c820*/  FFMA.FTZ R26, R26, R56.reuse, -R12.reuse ;  /* 0x000000381a1a7223 */ /* 0x180fe2000001080c */
[----:B------:R-:W-:-:S01]  /*c830*/  FFMA.FTZ R27, R27, R56, -R12 ;  /* 0x000000381b1b7223 */ /* 0x000fc2000001080c */
[----:B------:R-:W1:Y:S01]  /*c840*/  MUFU.EX2 R82, R82 ;  /* 0x0000005200527308 */ /* 0x000e620000000800 */
[----:B--2---:R-:W-:-:S01]  /*c850*/  FADD.FTZ R98, R80, R67 ;  /* 0x0000004350627221 */ /* 0x004fc20000010000 */
[----:B------:R-:W-:Y:S01]  /*c860*/  F2FP.SATFINITE.E4M3.F32.PACK_AB_MERGE_C R80, R80, R9, RZ ;  /* 0x000000095050723e */ /* 0x000fe200048070ff */
[----:B------:R-:W-:-:S01]  /*c870*/  FFMA.FTZ R28, R28, R56, -R12 ;  /* 0x000000381c1c7223 */ /* 0x000fc2000001080c */
[-CC-:B------:R-:W-:Y:S01]  /*c880*/  FFMA.FTZ R29, R29, R56.reuse, -R12.reuse ;  /* 0x000000381d1d7223 */ /* 0x180fe2000001080c */
[----:B------:R-:W-:-:S01]  /*c890*/  FFMA.FTZ R103, R103, R56, -R12 ;  /* 0x0000003867677223 */ /* 0x000fc2000001080c */
[----:B------:R-:W-:Y:S01]  /*c8a0*/  F2FP.SATFINITE.E4M3.F32.PACK_AB_MERGE_C R153, R78, R3, R80 ;  /* 0x000000034e99723e */ /* 0x000fe20004807050 */
[----:B------:R-:W-:-:S01]  /*c8b0*/  FFMA.FTZ R31, R31, R56, -R12 ;  /* 0x000000381f1f7223 */ /* 0x000fc2000001080c */
[----:B------:R-:W2:Y:S01]  /*c8c0*/  MUFU.EX2 R15, R15 ;  /* 0x0000000f000f7308 */ /* 0x000ea20000000800 */
[----:B0-----:R-:W-:-:S01]  /*c8d0*/  FADD.FTZ R67, R13, R98 ;  /* 0x000000620d437221 */ /* 0x001fc20000010000 */
[----:B------:R-:W-:Y:S01]  /*c8e0*/  FADD.FTZ R98, R38, R89 ;  /* 0x0000005926627221 */ /* 0x000fe20000010000 */
[----:B------:R-:W-:-:S03]  /*c8f0*/  FFMA.FTZ R35, R35, R56, -R12 ;  /* 0x0000003823237223 */ /* 0x000fc6000001080c */
[----:B------:R-:W-:Y:S02]  /*c900*/  FADD.FTZ R89, R95, R98 ;  /* 0x000000625f597221 */ /* 0x000fe40000010000 */
[----:B------:R-:W0:Y:S01]  /*c910*/  MUFU.EX2 R84, R84 ;  /* 0x0000005400547308 */ /* 0x000e220000000800 */
[----:B-1----:R-:W-:-:S01]  /*c920*/  FADD.FTZ R20, R82, R67 ;  /* 0x0000004352147221 */ /* 0x002fc20000010000 */
[----:B------:R-:W-:-:S06]  /*c930*/  FADD.FTZ R38, R44, R89 ;  /* 0x000000592c267221 */ /* 0x000fcc0000010000 */
[----:B------:R-:W1:Y:S01]  /*c940*/  MUFU.EX2 R37, R37 ;  /* 0x0000002500257308 */ /* 0x000e620000000800 */
[----:B--2---:R-:W-:-:S01]  /*c950*/  FADD.FTZ R67, R15, R20 ;  /* 0x000000140f437221 */ /* 0x004fc20000010000 */
[----:B------:R-:W-:-:S06]  /*c960*/  FFMA.FTZ R20, R42, R56, -R12 ;  /* 0x000000382a147223 */ /* 0x000fcc000001080c */
        /* <DEDUP_REMOVED lines=9> */
[----:B0-----:R-:W-:-:S01]  /*ca00*/  FADD.FTZ R25, R75, R14 ;  /* 0x0000000e4b197221 */ /* 0x001fc20000010000 */
[----:B------:R-:W-:-:S06]  /*ca10*/  FFMA.FTZ R14, R46, R56, -R12 ;  /* 0x000000382e0e7223 */ /* 0x000fcc000001080c */
[----:B------:R0:W-:Y:S01]  /*ca20*/  MUFU.EX2 R39, R41 ;  /* 0x0000002900277308 */ /* 0x0001e20000000800 */
[----:B-1----:R-:W-:-:S04]  /*ca30*/  F2FP.SATFINITE.E4M3.F32.PACK_AB_MERGE_C R75, R88, R75, RZ ;  /* 0x0000004b584b723e */ /* 0x002fc800048070ff */
[----:B------:R-:W-:-:S03]  /*ca40*/  F2FP.SATFINITE.E4M3.F32.PACK_AB_MERGE_C R149, R86, R37, R75 ;  /* 0x000000255695723e */ /* 0x000fc6000480704b */
[----:B------:R-:W1:Y:S01]  /*ca50*/  MUFU.EX2 R90, R90 ;  /* 0x0000005a005a7308 */ /* 0x000e620000000800 */
[----:B0-----:R-:W-:-:S04]  /*ca60*/  FADD.FTZ R41, R81, R38 ;  /* 0x0000002651297221 */ /* 0x001fc80000010000 */
[----:B------:R-:W-:-:S03]  /*ca70*/  FADD.FTZ R24, R48, R41 ;  /* 0x0000002930187221 */ /* 0x000fc60000010000 */
[----:B------:R-:W0:Y:S01]  /*ca80*/  MUFU.EX2 R79, R79 ;  /* 0x0000004f004f7308 */ /* 0x000e220000000800 */
[----:B------:R-:W-:-:S01]  /*ca90*/  FADD.FTZ R85, R85, R24 ;  /* 0x0000001855557221 */ /* 0x000fc20000010000 */
[----:B------:R-:W-:Y:S01]  /*caa0*/  FADD.FTZ R24, R88, R25 ;  /* 0x0000001958187221 */ /* 0x000fe20000010000 */
[----:B------:R-:W-:-:S02]  /*cab0*/  FFMA.FTZ R25, R47, R56, -R12 ;  /* 0x000000382f197223 */ /* 0x000fc4000001080c */
[----:B------:R-:W-:Y:S01]  /*cac0*/  FADD.FTZ R32, R52, R85 ;  /* 0x0000005534207221 */ /* 0x000fe20000010000 */
[----:B--2---:R-:W-:-:S02]  /*cad0*/  FADD.FTZ R41, R77, R24 ;  /* 0x000000184d297221 */ /* 0x004fc40000010000 */
[----:B------:R-:W2:Y:S02]  /*cae0*/  MUFU.EX2 R92, R92 ;  /* 0x0000005c005c7308 */ /* 0x000ea40000000800 */
[----:B-1----:R-:W-:-:S06]  /*caf0*/  FADD.FTZ R24, R90, R41 ;  /* 0x000000295a187221 */ /* 0x002fcc0000010000 */
[----:B------:R-:W1:Y:S01]  /*cb00*/  MUFU.EX2 R83, R83 ;  /* 0x0000005300537308 */ /* 0x000e620000000800 */
[----:B0-----:R-:W-:-:S01]  /*cb10*/  FADD.FTZ R41, R79, R24 ;  /* 0x000000184f297221 */ /* 0x001fc20000010000 */
[----:B------:R-:W-:-:S06]  /*cb20*/  FFMA.FTZ R24, R50, R56, -R12 ;  /* 0x0000003832187223 */ /* 0x000fcc000001080c */
[----:B------:R-:W0:Y:S01]  /*cb30*/  MUFU.EX2 R94, R94 ;  /* 0x0000005e005e7308 */ /* 0x000e220000000800 */
[----:B--2---:R-:W-:-:S04]  /*cb40*/  F2FP.SATFINITE.E4M3.F32.PACK_AB_MERGE_C R79, R92, R79, RZ ;  /* 0x0000004f5c4f723e */ /* 0x004fc800048070ff */
[----:B------:R-:W-:-:S03]  /*cb50*/  F2FP.SATFINITE.E4M3.F32.PACK_AB_MERGE_C R151, R90, R77, R79 ;  /* 0x0000004d5a97723e */ /* 0x000fc6000480704f */
[----:B------:R-:W2:Y:S08]  /*cb60*/  MUFU.EX2 R57, R57 ;  /* 0x0000003900397308 */ /* 0x000eb00000000800 */
[----:B------:R3:W-:Y:S08]  /*cb70*/  MUFU.EX2 R21, R43 ;  /* 0x0000002b00157308 */ /* 0x0007f00000000800 */
[----:B------:R-:W4:Y:S01]  /*cb80*/  MUFU.EX2 R96, R96 ;  /* 0x0000006000607308 */ /* 0x000f220000000800 */
[----:B---3--:R-:W-:-:S01]  /*cb90*/  FADD.FTZ R43, R87, R32 ;  /* 0x00000020572b7221 */ /* 0x008fc20000010000 */
[----:B------:R-:W-:Y:S01]  /*cba0*/  FADD.FTZ R32, R92, R41 ;  /* 0x000000295c207221 */ /* 0x000fe20000010000 */
[----:B------:R-:W-:-:S01]  /*cbb0*/  FFMA.FTZ R41, R51, R56, -R12 ;  /* 0x0000003833297223 */ /* 0x000fc2000001080c */
[----:B------:R-:W-:Y:S01]  /*cbc0*/  FFMA.FTZ R12, R109, R56, -R12 ;  /* 0x000000386d0c7223 */ /* 0x000fe2000001080c */
[----:B------:R-:W-:-:S01]  /*cbd0*/  FADD.FTZ R54, R54, R43 ;  /* 0x0000002b36367221 */ /* 0x000fc20000010000 */
[----:B-1----:R-:W-:-:S02]  /*cbe0*/  FADD.FTZ R43, R83, R32 ;  /* 0x00000020532b7221 */ /* 0x002fc40000010000 */
[----:B------:R-:W1:Y:S01]  /*cbf0*/  MUFU.EX2 R59, R59 ;  /* 0x0000003b003b7308 */ /* 0x000e620000000800 */
[----:B------:R-:W-:-:S01]  /*cc00*/  FADD.FTZ R61, R61, R54 ;  /* 0x000000363d3d7221 */ /* 0x000fc20000010000 */
[----:B0-----:R-:W-:-:S03]  /*cc10*/  FADD.FTZ R32, R94, R43 ;  /* 0x0000002b5e207221 */ /* 0x001fc60000010000 */
[----:B------:R-:W-:Y:S01]  /*cc20*/  FADD.FTZ R36, R58, R61 ;  /* 0x0000003d3a247221 */ /* 0x000fe20000010000 */
[----:B--2---:R-:W-:-:S02]  /*cc30*/  FADD.FTZ R43, R57, R32 ;  /* 0x00000020392b7221 */ /* 0x004fc40000010000 */
[----:B------:R-:W0:Y:S01]  /*cc40*/  MUFU.EX2 R62, R62 ;  /* 0x0000003e003e7308 */ /* 0x000e220000000800 */
[----:B------:R-:W-:-:S01]  /*cc50*/  FADD.FTZ R65, R65, R36 ;  /* 0x0000002441417221 */ /* 0x000fc20000010000 */
[C---:B----4-:R-:W-:Y:S01]  /*cc60*/  FADD.FTZ R32, R96.reuse, R43 ;  /* 0x0000002b60207221 */ /* 0x050fe20000010000 */
[----:B------:R-:W-:Y:S02]  /*cc70*/  F2FP.SATFINITE.E4M3.F32.PACK_AB_MERGE_C R57, R96, R57, RZ ;  /* 0x000000396039723e */ /* 0x000fe400048070ff */
[----:B------:R-:W-:Y:S02]  /*cc80*/  FADD.FTZ R60, R60, R65 ;  /* 0x000000413c3c7221 */ /* 0x000fe40000010000 */
[----:B------:R-:W-:Y:S01]  /*cc90*/  F2FP.SATFINITE.E4M3.F32.PACK_AB_MERGE_C R145, R94, R83, R57 ;  /* 0x000000535e91723e */ /* 0x000fe20004807039 */
[----:B------:R-:W2:Y:S01]  /*cca0*/  MUFU.EX2 R45, R45 ;  /* 0x0000002d002d7308 */ /* 0x000ea20000000800 */
[----:B-1----:R-:W-:-:S01]  /*ccb0*/  FADD.FTZ R43, R59, R32 ;  /* 0x000000203b2b7221 */ /* 0x002fc20000010000 */
[----:B------:R-:W-:-:S06]  /*ccc0*/  FADD.FTZ R69, R69, R60 ;  /* 0x0000003c45457221 */ /* 0x000fcc0000010000 */
[----:B------:R-:W1:Y:S01]  /*ccd0*/  MUFU.EX2 R63, R63 ;  /* 0x0000003f003f7308 */ /* 0x000e620000000800 */
[----:B0-----:R-:W-:-:S07]  /*cce0*/  FADD.FTZ R32, R62, R43 ;  /* 0x0000002b3e207221 */ /* 0x001fce0000010000 */
[----:B------:R-:W-:Y:S01]  /*ccf0*/  MUFU.EX2 R30, R131 ;  /* 0x00000083001e7308 */ /* 0x000fe20000000800 */
[----:B--2---:R-:W-:-:S07]  /*cd00*/  F2FP.SATFINITE.E4M3.F32.PACK_AB_MERGE_C R140, R45, R34, RZ ;  /* 0x000000222d8c723e */ /* 0x004fce00048070ff */
        /* <DEDUP_REMOVED lines=14> */
[----:B--2---:R-:W-:-:S04]  /*cdf0*/  FADD.FTZ R30, R40, R15 ;  /* 0x0000000f281e7221 */ /* 0x004fc80000010000 */
[----:B------:R-:W-:-:S03]  /*ce00*/  FADD.FTZ R15, R39, R30 ;  /* 0x0000001e270f7221 */ /* 0x000fc60000010000 */
[----:B------:R-:W1:Y:S01]  /*ce10*/  MUFU.EX2 R53, R53 ;  /* 0x0000003500357308 */ /* 0x000e620000000800 */
[----:B0-----:R-:W-:-:S01]  /*ce20*/  FADD.FTZ R30, R20, R15 ;  /* 0x0000000f141e7221 */ /* 0x001fc20000010000 */
[----:B------:R-:W-:-:S03]  /*ce30*/  F2FP.SATFINITE.E4M3.F32.PACK_AB_MERGE_C R15, R21, R20, RZ ;  /* 0x00000014150f723e */ /* 0x000fc600048070ff */
[----:B------:R-:W-:Y:S01]  /*ce40*/  FADD.FTZ R21, R21, R30 ;  /* 0x0000001e15157221 */ /* 0x000fe20000010000 */
[----:B------:R-:W-:Y:S02]  /*ce50*/  F2FP.SATFINITE.E4M3.F32.PACK_AB_MERGE_C R141, R39, R40, R15 ;  /* 0x00000028278d723e */ /* 0x000fe4000480700f */
[----:B------:R-:W-:Y:S08]  /*ce60*/  MUFU.EX2 R64, R64 ;  /* 0x0000004000407308 */ /* 0x000ff00000000800 */
[----:B------:R-:W0:Y:S01]  /*ce70*/  MUFU.EX2 R49, R49 ;  /* 0x0000003100317308 */ /* 0x000e220000000800 */
[----:B-1----:R-:W-:-:S07]  /*ce80*/  F2FP.SATFINITE.E4M3.F32.PACK_AB_MERGE_C R142, R53, R68, RZ ;  /* 0x00000044358e723e */ /* 0x002fce00048070ff */
        /* <DEDUP_REMOVED lines=8> */
[----:B------:R-:W1:Y:S03]  /*cf10*/  @P6 LDC R21, c[0x0][0x44c] ;  /* 0x00011300ff156b82 */ /* 0x000e660000000800 */
[----:B------:R-:W-:-:S02]  /*cf20*/  FADD.FTZ R53, R53, R68 ;  /* 0x0000004435357221 */ /* 0x000fc40000010000 */
[----:B------:R-:W-:Y:S01]  /*cf30*/  MUFU.EX2 R72, R72 ;  /* 0x0000004800487308 */ /* 0x000fe20000000800 */
[----:B--2---:R-:W-:-:S07]  /*cf40*/  FADD.FTZ R3, R25, R20 ;  /* 0x0000001419037221 */ /* 0x004fce0000010000 */
[----:B------:R-:W2:Y:S01]  /*cf50*/  MUFU.EX2 R97, R97 ;  /* 0x0000006100617308 */ /* 0x000ea20000000800 */
[----:B0-----:R-:W-:-:S07]  /*cf60*/  FADD.FTZ R30, R24, R3 ;  /* 0x00000003181e7221 */ /* 0x001fce0000010000 */
[----:B------:R-:W0:Y:S01]  /*cf70*/  MUFU.EX2 R41, R41 ;  /* 0x0000002900297308 */ /* 0x000e220000000800 */
[----:B-1----:R-:W-:-:S07]  /*cf80*/  @P6 IMAD.HI.U32 R21, R108, R21, RZ ;  /* 0x000000156c156227 */ /* 0x002fce00078e00ff */
[----:B------:R-:W-:Y:S01]  /*cf90*/  MUFU.EX2 R70, R70 ;  /* 0x0000004600467308 */ /* 0x000fe20000000800 */
[----:B--2---:R-:W-:-:S07]  /*cfa0*/  F2FP.SATFINITE.E4M3.F32.PACK_AB_MERGE_C R3, R97, R72, RZ ;  /* 0x000000486103723e */ /* 0x004fce00048070ff */
[----:B------:R-:W1:Y:S01]  /*cfb0*/  MUFU.EX2 R55, R55 ;  /* 0x0000003700377308 */ /* 0x000e620000000800 */
[C---:B0-----:R-:W-:Y:S01]  /*cfc0*/  F2FP.SATFINITE.E4M3.F32.PACK_AB_MERGE_C R13, R41.reuse, R24, RZ ;  /* 0x00000018290d723e */ /* 0x041fe200048070ff */
[----:B------:R-:W-:Y:S02]  /*cfd0*/  FADD.FTZ R41, R41, R30 ;  /* 0x0000001e29297221 */ /* 0x000fe40000010000 */
[----:B------:R-:W0:Y:S01]  /*cfe0*/  @P6 LDC R30, c[0x0][0x450] ;  /* 0x00011400ff1e6b82 */ /* 0x000e220000000800 */
[----:B------:R-:W-:-:S03]  /*cff0*/  F2FP.SATFINITE.E4M3.F32.PACK_AB_MERGE_C R143, R25, R14, R13 ;  /* 0x0000000e198f723e */ /* 0x000fc6000480700d */
[----:B------:R-:W2:Y:S08]  /*d000*/  MUFU.EX2 R26, R26 ;  /* 0x0000001a001a7308 */ /* 0x000eb00000000800 */
[----:B------:R-:W3:Y:S01]  /*d010*/  MUFU.EX2 R9, R27 ;  /* 0x0000001b00097308 */ /* 0x000ee20000000800 */
[----:B-1----:R-:W-:Y:S01]  /*d020*/  F2FP.SATFINITE.E4M3.F32.PACK_AB_MERGE_C R136, R55, R70, R3 ;  /* 0x000000463788723e */ /* 0x002fe20004807003 */
[----:B------:R-:W-:-:S04]  /*d030*/  FADD.FTZ R70, R70, R53 ;  /* 0x0000003546467221 */ /* 0x000fc80000010000 */
[----:B------:R-:W-:Y:S02]  /*d040*/  FADD.FTZ R55, R55, R70 ;  /* 0x0000004637377221 */ /* 0x000fe40000010000 */
[----:B------:R-:W1:Y:S01]  /*d050*/  MUFU.EX2 R28, R28 ;  /* 0x0000001c001c7308 */ /* 0x000e620000000800 */
[----:B--2---:R-:W-:-:S01]  /*d060*/  FADD.FTZ R24, R26, R41 ;  /* 0x000000291a187221 */ /* 0x004fc20000010000 */
[----:B------:R-:W-:-:S04]  /*d070*/  FADD.FTZ R72, R72, R55 ;  /* 0x0000003748487221 */ /* 0x000fc80000010000 */
[----:B------:R-:W-:Y:S02]  /*d080*/  FADD.FTZ R97, R97, R72 ;  /* 0x0000004861617221 */ /* 0x000fe40000010000 */
[----:B------:R-:W-:Y:S01]  /*d090*/  MUFU.EX2 R33, R33 ;  /* 0x0000002100217308 */ /* 0x000fe20000000800 */
[----:B---3--:R-:W-:-:S07]  /*d0a0*/  FADD.FTZ R3, R9, R24 ;  /* 0x0000001809037221 */ /* 0x008fce0000010000 */
[----:B------:R-:W2:Y:S01]  /*d0b0*/  MUFU.EX2 R76, R76 ;  /* 0x0000004c004c7308 */ /* 0x000ea20000000800 */
[----:B-1----:R-:W-:-:S07]  /*d0c0*/  FADD.FTZ R14, R28, R3 ;  /* 0x000000031c0e7221 */ /* 0x002fce0000010000 */
[----:B------:R-:W-:Y:S08]  /*d0d0*/  MUFU.EX2 R74, R74 ;  /* 0x0000004a004a7308 */ /* 0x000ff00000000800 */
[----:B------:R-:W1:Y:S01]  /*d0e0*/  MUFU.EX2 R111, R111 ;  /* 0x0000006f006f7308 */ /* 0x000e620000000800 */
[----:B--2---:R-:W-:-:S07]  /*d0f0*/  F2FP.SATFINITE.E4M3.F32.PACK_AB_MERGE_C R3, R76, R33, RZ ;  /* 0x000000214c03723e */ /* 0x004fce00048070ff */
[----:B------:R-:W2:Y:S08]  /*d100*/  MUFU.EX2 R29, R29 ;  /* 0x0000001d001d7308 */ /* 0x000eb00000000800 */
[----:B------:R-:W3:Y:S01]  /*d110*/  MUFU.EX2 R103, R103 ;  /* 0x0000006700677308 */ /* 0x000ee20000000800 */
[----:B-1----:R-:W-:Y:S01]  /*d120*/  F2FP.SATFINITE.E4M3.F32.PACK_AB_MERGE_C R138, R111, R74, R3 ;  /* 0x0000004a6f8a723e */ /* 0x002fe20004807003 */
[----:B------:R-:W-:-:S04]  /*d130*/  FADD.FTZ R74, R74, R97 ;  /* 0x000000614a4a7221 */ /* 0x000fc80000010000 */
[----:B------:R-:W-:Y:S02]  /*d140*/  FADD.FTZ R74, R111, R74 ;  /* 0x0000004a6f4a7221 */ /* 0x000fe40000010000 */
[----:B------:R-:W1:Y:S01]  /*d150*/  MUFU.EX2 R20, R31 ;  /* 0x0000001f00147308 */ /* 0x000e620000000800 */
[----:B--2---:R-:W-:Y:S01]  /*d160*/  F2FP.SATFINITE.E4M3.F32.PACK_AB_MERGE_C R28, R29, R28, RZ ;  /* 0x0000001c1d1c723e */ /* 0x004fe200048070ff */
[----:B------:R-:W-:Y:S01]  /*d170*/  FADD.FTZ R33, R33, R74 ;  /* 0x0000004a21217221 */ /* 0x000fe20000010000 */
[----:B------:R-:W-:-:S02]  /*d180*/  FADD.FTZ R14, R29, R14 ;  /* 0x0000000e1d0e7221 */ /* 0x000fc40000010000 */
[----:B------:R-:W-:Y:S01]  /*d190*/  F2FP.SATFINITE.E4M3.F32.PACK_AB_MERGE_C R137, R9, R26, R28 ;  /* 0x0000001a0989723e */ /* 0x000fe2000480701c */
[----:B------:R-:W-:Y:S01]  /*d1a0*/  IMAD.MOV.U32 R9, RZ, RZ, R108 ;  /* 0x000000ffff097224 */ /* 0x000fe200078e006c */
[----:B0-----:R-:W-:Y:S01]  /*d1b0*/  @P6 SHF.R.U32.HI R9, RZ, R30, R21 ;  /* 0x0000001eff096219 */ /* 0x001fe20000011615 */
[----:B------:R-:W0:Y:S01]  /*d1c0*/  MUFU.EX2 R35, R35 ;  /* 0x0000002300237308 */ /* 0x000e220000000800 */
[----:B------:R-:W-:Y:S01]  /*d1d0*/  ISETP.GE.AND P6, PT, R11, 0x1, PT ;  /* 0x000000010b00780c */ /* 0x000fe20003fc6270 */
[----:B---3--:R-:W-:-:S02]  /*d1e0*/  FADD.FTZ R3, R103, R14 ;  /* 0x0000000e67037221 */ /* 0x008fc40000010000 */
[----:B------:R-:W-:Y:S02]  /*d1f0*/  IMAD.IADD R13, R104, 0x1, R9 ;  /* 0x00000001680d7824 */ /* 0x000fe400078e0209 */
[----:B------:R-:W-:Y:S02]  /*d200*/  FADD.FTZ R9, R76, R33 ;  /* 0x000000214c097221 */ /* 0x000fe40000010000 */
[----:B------:R-:W2:Y:S01]  /*d210*/  MUFU.EX2 R12, R12 ;  /* 0x0000000c000c7308 */ /* 0x000ea20000000800 */
[----:B-1----:R-:W-:-:S02]  /*d220*/  FADD.FTZ R14, R20, R3 ;  /* 0x00000003140e7221 */ /* 0x002fc40000010000 */
[----:B------:R1:W-:Y:S01]  /*d230*/  STL [R1], R9 ;  /* 0x0000000901007387 */ /* 0x0003e20000100800 */
[----:B------:R-:W-:Y:S02]  /*d240*/  IMAD.IADD R10, R13, 0x1, R10 ;  /* 0x000000010d0a7824 */ /* 0x000fe400078e020a */
[----:B0-----:R-:W-:Y:S01]  /*d250*/  FADD.FTZ R21, R35, R14 ;  /* 0x0000000e23157221 */ /* 0x001fe20000010000 */
[----:B--2---:R-:W-:-:S03]  /*d260*/  F2FP.SATFINITE.E4M3.F32.PACK_AB_MERGE_C R3, R12, R35, RZ ;  /* 0x000000230c03723e */ /* 0x004fc600048070ff */
[----:B------:R-:W-:Y:S01]  /*d270*/  FADD.FTZ R21, R12, R21 ;  /* 0x000000150c157221 */ /* 0x000fe20000010000 */
[----:B------:R-:W-:Y:S01]  /*d280*/  F2FP.SATFINITE.E4M3.F32.PACK_AB_MERGE_C R139, R20, R103, R3 ;  /* 0x00000067148b723e */ /* 0x000fe20004807003 */
[----:B------:R-:W-:Y:S01]  /*d290*/  VIADD R3, R105, 0xfffffffe ;  /* 0xfffffffe69037836 */ /* 0x000fe20000000000 */
[----:B-1----:R-:W-:Y:S06]  /*d2a0*/  @!P6 BRA `(.L_x_14563) ;  /* 0x000000000048e947 */ /* 0x002fec0003800000 */
        /* <DEDUP_REMOVED lines=11> */
.L_x_14565:
[----:B------:R-:W-:-:S13]  /*d360*/  ISETP.NE.AND P1, PT, R11, 0x1, PT ;  /* 0x000000010b00780c */ /* 0x000fda0003f25270 */
[----:B------:R-:W0:Y:S02]  /*d370*/  @P1 LDC.64 R12, c[0x0][0x9e8] ;  /* 0x00027a00ff0c1b82 */ /* 0x000e240000000a00 */
[----:B0-----:R-:W-:-:S05]  /*d380*/  @P1 IMAD.HI.U32 R12, R9, R12, RZ ;  /* 0x0000000c090c1227 */ /* 0x001fca00078e00ff */
[----:B------:R-:W-:-:S07]  /*d390*/  @P1 SHF.R.U32.HI R9, RZ, R13, R12 ;  /* 0x0000000dff091219 */ /* 0x000fce000001160c */
.L_x_14566:
[----:B------:R-:W-:Y:S05]  /*d3a0*/  BSYNC B0 ;  /* 0x0000000000007941 */ /* 0x000fea0003800000 */
.L_x_14564:
[----:B------:R-:W-:-:S05]  /*d3b0*/  IMAD R9, R9, R11, R11 ;  /* 0x0000000b09097224 */ /* 0x000fca00078e020b */
[----:B------:R-:W-:-:S07]  /*d3c0*/  VIMNMX R10, R10, R9, PT ;  /* 0x000000090a0a7248 */ /* 0x000fce0003fe0100 */
.L_x_14563:
[----:B------:R-:W2:Y:S01]  /*d3d0*/  LDL R11, [R1+0x40] ;  /* 0x00004000010b7983 */ /* 0x000ea20000100800 */
[----:B------:R-:W-:Y:S01]  /*d3e0*/  IMAD.HI R10, R10, 0x66666667, RZ ;  /* 0x666666670a0a7827 */ /* 0x000fe200078e02ff */
[----:B------:R-:W-:Y:S01]  /*d3f0*/  ULDC UR40, c[0x0][0x9e4] ;  /* 0x0002790000287ab9 */ /* 0x000fe20000000800 */
[----:B------:R-:W-:Y:S01]  /*d400*/  ULDC UR37, c[0x0][0x9e4] ;  /* 0x0002790000257ab9 */ /* 0x000fe20000000800 */
[----:B------:R-:W-:Y:S01]  /*d410*/  ULDC UR36, c[0x0][0x988] ;  /* 0x0002620000247ab9 */ /* 0x000fe20000000800 */
[----:B------:R-:W-:Y:S01]  /*d420*/  ULDC UR39, c[0x0][0x988] ;  /* 0x0002620000277ab9 */ /* 0x000fe20000000800 */
[----:B------:R-:W-:Y:S01]  /*d430*/  SHF.R.U32.HI R9, RZ, 0x1f, R10 ;  /* 0x0000001fff097819 */ /* 0x000fe2000001160a */
[----:B------:R-:W-:Y:S01]  /*d440*/  ULDC UR38, c[0x0][0x988] ;  /* 0x0002620000267ab9 */ /* 0x000fe20000000800 */
[----:B------:R-:W-:Y:S01]  /*d450*/  ULDC UR42, c[0x0][0x9e0] ;  /* 0x00027800002a7ab9 */ /* 0x000fe20000000800 */
[----:B------:R-:W-:Y:S01]  /*d460*/  ULDC UR41, c[0x0][0x9e0] ;  /* 0x0002780000297ab9 */ /* 0x000fe20000000800 */
[----:B------:R-:W-:Y:S01]  /*d470*/  LEA.HI.SX32 R9, R10, R9, 0x1a ;  /* 0x000000090a097211 */ /* 0x000fe200078fd2ff */
        /* <DEDUP_REMOVED lines=23> */
.L_x_14590:
[----:B------:R-:W-:-:S05]  /*d5f0*/  VIADD R9, R23, 0x1 ;  /* 0x0000000117097836 */ /* 0x000fca0000000000 */
[----:B------:R-:W-:-:S04]  /*d600*/  ISETP.NE.AND P1, PT, R9, 0x2, PT ;  /* 0x000000020900780c */ /* 0x000fc80003f25270 */
[----:B------:R-:W-:Y:S02]  /*d610*/  SEL R11, RZ, 0x1, P1 ;  /* 0x00000001ff0b7807 */ /* 0x000fe40000800000 */
[----:B------:R-:W-:Y:S02]  /*d620*/  SEL R9, R9, RZ, P1 ;  /* 0x000000ff09097207 */ /* 0x000fe40000800000 */
[----:B------:R-:W-:Y:S01]  /*d630*/  LOP3.LUT R20, R156, R11, RZ, 0x3c, !PT ;  /* 0x0000000b9c147212 */ /* 0x000fe200078e3cff */
[----:B------:R-:W-:Y:S06]  /*d640*/  @!P0 BRA `(.L_x_14570) ;  /* 0x0000000000048947 */ /* 0x000fec0003800000 */
[----:B------:R-:W-:Y:S01]  /*d650*/  BPT.TRAP 0x1 ;  /* 0x000000040000795c */ /* 0x000fe20000300000 */
.L_x_14570:
[----:B------:R-:W-:Y:S01]  /*d660*/  IMAD R14, R9, 0x8, R22 ;  /* 0x00000008090e7824 */ /* 0x000fe200078e0216 */
[----:B------:R-:W-:-:S04]  /*d670*/  SHF.L.U32 R11, R20, 0x1f, RZ ;  /* 0x0000001f140b7819 */ /* 0x000fc800000006ff */
[----:B------:R0:W1:Y:S01]  /*d680*/  SYNCS.PHASECHK.TRANS64.TRYWAIT P1, [R14+URZ+0x13230], R11 ;  /* 0x0132300b0e0075a7 */ /* 0x000062000802017f */
[----:B------:R-:W-:Y:S05]  /*d690*/  @!P0 BRA `(.L_x_14571) ;  /* 0x0000000000048947 */ /* 0x000fea0003800000 */
[----:B------:R-:W-:Y:S01]  /*d6a0*/  BPT.TRAP 0x1 ;  /* 0x000000040000795c */ /* 0x000fe20000300000 */
.L_x_14571:
[----:B------:R-:W2:Y:S01]  /*d6b0*/  LDL R10, [R1+0x4] ;  /* 0x00000400010a7983 */ /* 0x000ea20000100800 */
[----:B------:R-:W-:Y:S01]  /*d6c0*/  BSSY B2, `(.L_x_14572) ;  /* 0x0000007000027945 */ /* 0x000fe20003800000 */
[----:B--2---:R-:W-:-:S04]  /*d6d0*/  IMAD R15, R9, 0x280, R10 ;  /* 0x00000280090f7824 */ /* 0x004fc800078e020a */
[C---:B------:R-:W-:Y:S02]  /*d6e0*/  VIADD R12, R15.reuse, 0x80 ;  /* 0x000000800f0c7836 */ /* 0x040fe40000000000 */
[----:B------:R-:W-:Y:S01]  /*d6f0*/  VIADD R56, R15, 0x100 ;  /* 0x000001000f387836 */ /* 0x000fe20000000000 */
[----:B-1----:R-:W-:Y:S06]  /*d700*/  @P1 BRA `(.L_x_14573) ;  /* 0x0000000000081947 */ /* 0x002fec0003800000 */
[----:B------:R-:W1:Y:S02]  /*d710*/  SYNCS.PHASECHK.TRANS64.TRYWAIT P1, [R14+URZ+0x13230], R11 ;  /* 0x0132300b0e0075a7 */ /* 0x000e64000802017f */
[----:B-1----:R-:W-:Y:S05]  /*d720*/  @!P1 BRA `(.L_x_14574) ;  /* 0x0000017800dc9947 */ /* 0x002fea0003800000 */
.L_x_14573:
[----:B------:R-:W-:Y:S05]  /*d730*/  BSYNC B2 ;  /* 0x0000000000027941 */ /* 0x000fea0003800000 */
.L_x_14572:
[----:B------:R-:W-:Y:S01]  /*d740*/  IMAD.MOV.U32 R10, RZ, RZ, R15 ;  /* 0x000000ffff0a7224 */ /* 0x000fe200078e000f */
[----:B------:R-:W-:Y:S01]  /*d750*/  R2UR UR12, R4 ;  /* 0x00000000040c72ca */ /* 0x000fe200000e0000 */
[----:B01----:R-:W-:Y:S01]  /*d760*/  IMAD.MOV.U32 R11, RZ, RZ, -0x7fffffe0 ;  /* 0x80000020ff0b7424 */ /* 0x003fe200078e00ff */
[----:B------:R-:W-:Y:S01]  /*d770*/  R2UR UR13, R5 ;  /* 0x00000000050d72ca */ /* 0x000fe200000e0000 */
[----:B------:R-:W-:Y:S01]  /*d780*/  WARPGROUP.ARRIVE ;  /* 0x00000000000079c5 */ /* 0x000fe20000000000 */
[----:B------:R-:W-:Y:S01]  /*d790*/  R2UR UR14, R10 ;  /* 0x000000000a0e72ca */ /* 0x000fe200000e0000 */
[----:B------:R-:W-:Y:S01]  /*d7a0*/  IMAD.MOV.U32 R13, RZ, RZ, -0x7fffffe0 ;  /* 0x80000020ff0d7424 */ /* 0x000fe200078e00ff */
[----:B------:R-:W-:Y:S01]  /*d7b0*/  R2UR UR15, R11 ;  /* 0x000000000b0f72ca */ /* 0x000fe200000e0000 */
[----:B------:R-:W-:Y:S01]  /*d7c0*/  IMAD.MOV.U32 R10, RZ, RZ, R56 ;  /* 0x000000ffff0a7224 */ /* 0x000fe200078e0038 */
[----:B------:R-:W-:Y:S01]  /*d7d0*/  R2UR UR22, R12 ;  /* 0x000000000c1672ca */ /* 0x000fe200000e0000 */
[----:B------:R-:W-:Y:S01]  /*d7e0*/  VIADD R12, R15, 0x180 ;  /* 0x000001800f0c7836 */ /* 0x000fe20000000000 */
[----:B------:R-:W-:Y:S01]  /*d7f0*/  R2UR UR23, R13 ;  /* 0x000000000d1772ca */ /* 0x000fe200000e0000 */
[----:B------:R-:W-:Y:S01]  /*d800*/  VIADD R56, R15, 0x182 ;  /* 0x000001820f387836 */ /* 0x000fe20000000000 */
[----:B------:R-:W-:Y:S01]  /*d810*/  R2UR UR20, R4 ;  /* 0x00000000041472ca */ /* 0x000fe200000e0000 */
[----:B------:R-:W-:Y:S01]  /*d820*/  IMAD.MOV.U32 R57, RZ, RZ, -0x7fffffe0 ;  /* 0x80000020ff397424 */ /* 0x000fe200078e00ff */
        /* <DEDUP_REMOVED lines=9> */
[----:B------:R-:W-:-:S02]  /*d8c0*/  R2UR UR11, R13 ;  /* 0x000000000d0b72ca */ /* 0x000fc400000e0000 */
[----:B------:R-:W-:Y:S02]  /*d8d0*/  R2UR UR8, R4 ;  /* 0x00000000040872ca */ /* 0x000fe400000e0000 */
[----:B------:R-:W-:Y:S02]  /*d8e0*/  R2UR UR9, R5 ;  /* 0x00000000050972ca */ /* 0x000fe400000e0000 */
[----:B------:R-:W-:Y:S01]  /*d8f0*/  R2UR UR6, R10 ;  /* 0x000000000a0672ca */ /* 0x000fe200000e0000 */
[----:B------:R-:W-:Y:S01]  /*d900*/  VIADD R10, R15, 0x82 ;  /* 0x000000820f0a7836 */ /* 0x000fe20000000000 */
[----:B------:R-:W-:Y:S01]  /*d910*/  R2UR UR7, R11 ;  /* 0x000000000b0772ca */ /* 0x000fe200000e0000 */
[----:B------:R-:W-:Y:S01]  /*d920*/  IMAD.MOV.U32 R11, RZ, RZ, -0x7fffffe0 ;  /* 0x80000020ff0b7424 */ /* 0x000fe200078e00ff */
[----:B------:R-:W-:Y:S02]  /*d930*/  R2UR UR4, R4 ;  /* 0x00000000040472ca */ /* 0x000fe400000e0000 */
[----:B------:R-:W-:-:S02]  /*d940*/  R2UR UR5, R5 ;  /* 0x00000000050572ca */ /* 0x000fc400000e0000 */
[----:B------:R-:W-:Y:S01]  /*d950*/  R2UR UR18, R12 ;  /* 0x000000000c1272ca */ /* 0x000fe200000e0000 */
[----:B------:R-:W-:Y:S01]  /*d960*/  VIADD R12, R15, 0x102 ;  /* 0x000001020f0c7836 */ /* 0x000fe20000000000 */
[----:B------:R-:W-:Y:S01]  /*d970*/  R2UR UR19, R13 ;  /* 0x000000000d1372ca */ /* 0x000fe200000e0000 */
[----:B------:R-:W-:Y:S01]  /*d980*/  IMAD.MOV.U32 R13, RZ, RZ, -0x7fffffe0 ;  /* 0x80000020ff0d7424 */ /* 0x000fe200078e00ff */
        /* <DEDUP_REMOVED lines=50> */
.L_x_14575:
[----:B------:R-:W-:Y:S01]  /*dcb0*/  SHF.L.U32 R10, R156, 0x1f, RZ ;  /* 0x0000001f9c0a7819 */ /* 0x000fe200000006ff */
[----:B------:R-:W-:-:S04]  /*dcc0*/  IMAD R15, R23, 0x8, R22 ;  /* 0x00000008170f7824 */ /* 0x000fc800078e0216 */
[----:B------:R0:W1:Y:S01]  /*dcd0*/  SYNCS.PHASECHK.TRANS64.TRYWAIT P1, [R15+URZ+0x13250], R10 ;  /* 0x0132500a0f0075a7 */ /* 0x000062000802017f */
[----:B------:R-:W-:Y:S05]  /*dce0*/  @!P0 BRA `(.L_x_14576) ;  /* 0x0000000000048947 */ /* 0x000fea0003800000 */
[----:B------:R-:W-:Y:S01]  /*dcf0*/  BPT.TRAP 0x1 ;  /* 0x000000040000795c */ /* 0x000fe20000300000 */
.L_x_14576:
[----:B------:R-:W-:Y:S04]  /*dd00*/  BSSY B2, `(.L_x_14577) ;  /* 0x0000004000027945 */ /* 0x000fe80003800000 */
[----:B-1----:R-:W-:Y:S05]  /*dd10*/  @P1 BRA `(.L_x_14578) ;  /* 0x0000000000081947 */ /* 0x002fea0003800000 */
[----:B------:R-:W1:Y:S02]  /*dd20*/  SYNCS.PHASECHK.TRANS64.TRYWAIT P1, [R15+URZ+0x13250], R10 ;  /* 0x0132500a0f0075a7 */ /* 0x000e64000802017f */
[----:B-1----:R-:W-:Y:S05]  /*dd30*/  @!P1 BRA `(.L_x_14579) ;  /* 0x00000174006c9947 */ /* 0x002fea0003800000 */
.L_x_14578:
[----:B------:R-:W-:Y:S05]  /*dd40*/  BSYNC B2 ;  /* 0x0000000000027941 */ /* 0x000fea0003800000 */
.L_x_14577:
[----:B01----:R-:W-:Y:S01]  /*dd50*/  VIADD R10, R22, 0x1000 ;  /* 0x00001000160a7836 */ /* 0x003fe20000000000 */
[----:B------:R-:W-:Y:S01]  /*dd60*/  WARPGROUP.ARRIVE ;  /* 0x00000000000079c5 */ /* 0x000fe20000000000 */
[----:B------:R-:W-:Y:S02]  /*dd70*/  IMAD.MOV.U32 R11, RZ, RZ, -0x3ffffff0 ;  /* 0xc0000010ff0b7424 */ /* 0x000fe400078e00ff */
[----:B------:R-:W-:Y:S01]  /*dd80*/  IMAD.MOV.U32 R13, RZ, RZ, -0x3ffffff0 ;  /* 0xc0000010ff0d7424 */ /* 0x000fe200078e00ff */
[----:B------:R-:W-:Y:S02]  /*dd90*/  SHF.R.U32.HI R10, RZ, 0x4, R10 ;  /* 0x00000004ff0a7819 */ /* 0x000fe4000001160a */
[----:B------:R-:W-:Y:S01]  /*dda0*/  R2UR UR7, R11 ;  /* 0x000000000b0772ca */ /* 0x000fe200000e0000 */
[----:B------:R-:W-:Y:S01]  /*ddb0*/  IMAD.MOV.U32 R11, RZ, RZ, -0x3ffffff0 ;  /* 0xc0000010ff0b7424 */ /* 0x000fe200078e00ff */
[----:B------:R-:W-:-:S04]  /*ddc0*/  LOP3.LUT R10, R10, 0x3fff, RZ, 0xc0, !PT ;  /* 0x00003fff0a0a7812 */ /* 0x000fc800078ec0ff */
[----:B------:R-:W-:-:S05]  /*ddd0*/  LOP3.LUT R10, R10, 0x10000, RZ, 0xfc, !PT ;  /* 0x000100000a0a7812 */ /* 0x000fca00078efcff */
[----:B------:R-:W-:-:S04]  /*dde0*/  IMAD R10, R23, 0x280, R10 ;  /* 0x00000280170a7824 */ /* 0x000fc800078e020a */
[C---:B------:R-:W-:Y:S01]  /*ddf0*/  VIADD R12, R10.reuse, 0x80 ;  /* 0x000000800a0c7836 */ /* 0x040fe20000000000 */
[----:B------:R-:W-:-:S13]  /*de00*/  R2UR UR6, R10 ;  /* 0x000000000a0672ca */ /* 0x000fda00000e0000 */
[----:B------:R-:W-:Y:S01]  /*de10*/  QGMMA.64x64x32.F32.E4M3.E4M3 R24, R152, gdesc[UR4], R24, gsb0 ;  /* 0x00e0000498187df3 */ /* 0x000fe20008000818 */
[----:B------:R-:W-:Y:S01]  /*de20*/  R2UR UR6, R12 ;  /* 0x000000000c0672ca */ /* 0x000fe200000e0000 */
[----:B------:R-:W-:Y:S01]  /*de30*/  VIADD R12, R10, 0x100 ;  /* 0x000001000a0c7836 */ /* 0x000fe20000000000 */
[----:B------:R-:W-:Y:S01]  /*de40*/  R2UR UR7, R13 ;  /* 0x000000000d0772ca */ /* 0x000fe200000e0000 */
[----:B------:R-:W-:Y:S01]  /*de50*/  IMAD.MOV.U32 R13, RZ, RZ, -0x3ffffff0 ;  /* 0xc0000010ff0d7424 */ /* 0x000fe200078e00ff */
[----:B------:R-:W-:Y:S02]  /*de60*/  WARPGROUP.DEPBAR.LE gsb0, 0x0 ;  /* 0x00008000000079c5 */ /* 0x000fe40000010000 */
[----:B------:R-:W-:-:S09]  /*de70*/  WARPGROUP.ARRIVE ;  /* 0x00000000000079c5 */ /* 0x000fd20000000000 */
        /* <DEDUP_REMOVED lines=22> */
.L_x_14580:
[----:B------:R-:W2:Y:S01]  /*dfe0*/  LDL R13, [R1+0x28] ;  /* 0x00002800010d7983 */ /* 0x000ea20000100800 */
[----:B------:R-:W0:Y:S03]  /*dff0*/  LDC R11, c[0x0][0x448] ;  /* 0x00011200ff0b7b82 */ /* 0x000e260000000800 */
[----:B------:R-:W2:Y:S04]  /*e000*/  LDL R10, [R1+0x3c] ;  /* 0x00003c00010a7983 */ /* 0x000ea80000100800 */
[----:B------:R-:W3:Y:S04]  /*e010*/  LDL R141, [R1+0x1c] ;  /* 0x00001c00018d7983 */ /* 0x000ee80000100800 */
[----:B------:R-:W4:Y:S04]  /*e020*/  LDL R136, [R1+0x38] ;  /* 0x0000380001887983 */ /* 0x000f280000100800 */
[----:B------:R-:W5:Y:S04]  /*e030*/  LDL R143, [R1+0x14] ;  /* 0x00001400018f7983 */ /* 0x000f680000100800 */
        /* <DEDUP_REMOVED lines=88> */
[----:B------:R-:W4:Y:S01]  /*e5c0*/  MUFU.TANH R89, R89 ;  /* 0x0000005900597308 */ /* 0x000f220000002400 */
[----:B--2---:R-:W-:-:S04]  /*e5d0*/  IMAD.IADD R10, R10, 0x1, R13 ;  /* 0x000000010a0a7824 */ /* 0x004fc800078e020d */
[----:B0-----:R-:W-:Y:S01]  /*e5e0*/  @P1 IMAD.HI.U32 R12, R10, R12, RZ ;  /* 0x0000000c0a0c1227 */ /* 0x001fe200078e00ff */
[----:B---3--:R-:W-:-:S03]  /*e5f0*/  PRMT R14, R141, 0x654, R14 ;  /* 0x000006548d0e7816 */ /* 0x008fc6000000000e */
[C---:B------:R-:W-:Y:S01]  /*e600*/  FMUL.FTZ R13, R2.reuse, R122 ;  /* 0x0000007a020d7220 */ /* 0x040fe20000410000 */
[----:B-1----:R-:W-:Y:S01]  /*e610*/  @P1 SHF.R.U32.HI R10, RZ, R11, R12 ;  /* 0x0000000bff0a1219 */ /* 0x002fe2000001160c */
[C---:B------:R-:W-:Y:S01]  /*e620*/  FMUL.FTZ R122, R2.reuse, R126 ;  /* 0x0000007e027a7220 */ /* 0x040fe20000410000 */
[----:B------:R0:W-:Y:S01]  /*e630*/  SYNCS.ARRIVE.TRANS64.RED.A1T0 RZ, [R14+URZ], RZ ;  /* 0x000000ff0eff79a7 */ /* 0x0001e2000810043f */
[C---:B------:R-:W-:Y:S01]  /*e640*/  FMUL.FTZ R126, R2.reuse, R130 ;  /* 0x00000082027e7220 */ /* 0x040fe20000410000 */
[C---:B------:R-:W-:Y:S01]  /*e650*/  FMUL.FTZ R130, R2.reuse, R134 ;  /* 0x0000008602827220 */ /* 0x040fe20000410000 */
[----:B------:R-:W1:Y:S01]  /*e660*/  SHFL.IDX PT, R139, R10, RZ, 0x1c1f ;  /* 0x001c1fff0a8b7589 */ /* 0x000e6200000e0000 */
[C---:B------:R-:W-:Y:S01]  /*e670*/  FMUL.FTZ R11, R2.reuse, R120 ;  /* 0x00000078020b7220 */ /* 0x040fe20000410000 */
[C---:B------:R-:W-:Y:S01]  /*e680*/  FMUL.FTZ R12, R2.reuse, R121 ;  /* 0x00000079020c7220 */ /* 0x040fe20000410000 */
[C---:B------:R-:W-:Y:S01]  /*e690*/  FMUL.FTZ R134, R2.reuse, R60 ;  /* 0x0000003c02867220 */ /* 0x040fe20000410000 */
[----:B0-----:R-:W-:Y:S01]  /*e6a0*/  FMUL.FTZ R14, R2, R70 ;  /* 0x00000046020e7220 */ /* 0x001fe20000410000 */
[----:B------:R-:W-:-:S02]  /*e6b0*/  IMAD R70, R3, -0xa0, RZ ;  /* 0xffffff6003467824 */ /* 0x000fc400078e02ff */
        /* <DEDUP_REMOVED lines=9> */
[C---:B------:R-:W-:Y:S01]  /*e750*/  FMUL.FTZ R132, R2.reuse, R56 ;  /* 0x0000003802847220 */ /* 0x040fe20000410000 */
[----:B------:R-:W-:Y:S01]  /*e760*/  FMUL.FTZ R133, R2, R57 ;  /* 0x0000003902857220 */ /* 0x000fe20000410000 */
[----:B------:R-:W-:Y:S01]  /*e770*/  LOP3.LUT P1, RZ, R17, 0x8, RZ, 0xc0, !PT ;  /* 0x0000000811ff7812 */ /* 0x000fe2000782c0ff */
[----:B----4-:R-:W-:Y:S01]  /*e780*/  IMAD R66, R136, -0x2, R66 ;  /* 0xfffffffe88427824 */ /* 0x010fe200078e0242 */
[----:B------:R-:W0:Y:S04]  /*e790*/  MUFU.TANH R11, R11 ;  /* 0x0000000b000b7308 */ /* 0x000e280000002400 */
[----:B-----5:R-:W-:-:S04]  /*e7a0*/  IADD3 R136, -R142, R66, R143 ;  /* 0x000000428e887210 */ /* 0x020fc80007ffe18f */
[----:B------:R-:W2:Y:S01]  /*e7b0*/  MUFU.TANH R12, R12 ;  /* 0x0000000c000c7308 */ /* 0x000ea20000002400 */
[----:B------:R-:W-:-:S07]  /*e7c0*/  VIADD R71, R136, UR42 ;  /* 0x0000002a88477c36 */ /* 0x000fce0008000000 */
        /* <DEDUP_REMOVED lines=57> */
[----:B------:R-:W-:Y:S02]  /*eb60*/  VIADD R66, R66, 0xffffffff ;  /* 0xffffffff42427836 */ /* 0x000fe40000000000 */
[--C-:B-1----:R-:W-:Y:S02]  /*eb70*/  IMAD.IADD R137, R71, 0x1, R139.reuse ;  /* 0x0000000147897824 */ /* 0x102fe400078e028b */
        /* <DEDUP_REMOVED lines=14> */
.L_x_14583:
[----:B------:R-:W-:-:S05]  /*ec60*/  IMAD.U32 R140, RZ, RZ, UR40 ;  /* 0x00000028ff8c7e24 */ /* 0x000fca000f8e00ff */
[----:B------:R-:W-:-:S13]  /*ec70*/  ISETP.NE.AND P1, PT, R140, 0x1, PT ;  /* 0x000000018c00780c */ /* 0x000fda0003f25270 */
[----:B------:R-:W1:Y:S02]  /*ec80*/  @P1 LDC.64 R56, c[0x0][0x9e8] ;  /* 0x00027a00ff381b82 */ /* 0x000e640000000a00 */
[----:B-1----:R-:W-:-:S05]  /*ec90*/  @P1 IMAD.HI.U32 R56, R139, R56, RZ ;  /* 0x000000388b381227 */ /* 0x002fca00078e00ff */
[----:B------:R-:W-:-:S07]  /*eca0*/  @P1 SHF.R.U32.HI R139, RZ, R57, R56 ;  /* 0x00000039ff8b1219 */ /* 0x000fce0000011638 */
.L_x_14584:
[----:B------:R-:W-:Y:S05]  /*ecb0*/  BSYNC B2 ;  /* 0x0000000000027941 */ /* 0x000fea0003800000 */
.L_x_14582:
[----:B------:R-:W-:-:S05]  /*ecc0*/  IMAD R139, R139, R140, R66 ;  /* 0x0000008c8b8b7224 */ /* 0x000fca00078e0242 */
[----:B------:R-:W-:Y:S02]  /*ecd0*/  VIMNMX R138, R138, R139, !PT ;  /* 0x0000008b8a8a7248 */ /* 0x000fe40007fe0100 */
[----:B------:R-:W-:-:S07]  /*ece0*/  VIADDMNMX R137, R139, R140, R137, PT ;  /* 0x0000008c8b897246 */ /* 0x000fce0003800189 */
.L_x_14581:
[C---:B------:R-:W-:Y:S01]  /*ecf0*/  ISETP.GE.AND P1, PT, R70.reuse, 0x2, PT ;  /* 0x000000024600780c */ /* 0x040fe20003f26270 */
[----:B------:R-:W1:Y:S01]  /*ed00*/  SHFL.IDX PT, R10, R10, 0x1, 0x1c1f ;  /* 0x003c1f000a0a7f89 */ /* 0x000e6200000e0000 */
[----:B------:R-:W-:Y:S02]  /*ed10*/  ISETP.GE.AND P2, PT, R70, 0x9, PT ;  /* 0x000000094600780c */ /* 0x000fe40003f46270 */
[C---:B------:R-:W-:Y:S02]  /*ed20*/  ISETP.GT.AND P3, PT, R138.reuse, 0x1, !P1 ;  /* 0x000000018a00780c */ /* 0x040fe40004f64270 */
[----:B------:R-:W-:Y:S02]  /*ed30*/  ISETP.GT.AND P4, PT, R138, 0x8, !P2 ;  /* 0x000000088a00780c */ /* 0x000fe40005784270 */
[C---:B------:R-:W-:Y:S02]  /*ed40*/  ISETP.LT.OR P3, PT, R137.reuse, 0x2, P3 ;  /* 0x000000028900780c */ /* 0x040fe40001f61670 */
[----:B------:R-:W-:-:S02]  /*ed50*/  ISETP.LT.OR P4, PT, R137, 0x9, P4 ;  /* 0x000000098900780c */ /* 0x000fc40002781670 */
[----:B------:R-:W-:Y:S02]  /*ed60*/  FSEL R12, R12, -INF , !P3 ;  /* 0xff8000000c0c7808 */ /* 0x000fe40005800000 */
[----:B------:R-:W-:Y:S02]  /*ed70*/  ISETP.GE.AND P3, PT, R70, 0xa, PT ;  /* 0x0000000a4600780c */ /* 0x000fe40003f66270 */
[----:B------:R-:W-:Y:S02]  /*ed80*/  FSEL R120, R120, -INF , !P4 ;  /* 0xff80000078787808 */ /* 0x000fe40006000000 */
[----:B------:R-:W-:Y:S02]  /*ed90*/  ISETP.GT.AND P4, PT, R138, 0x9, !P3 ;  /* 0x000000098a00780c */ /* 0x000fe40005f84270 */
[----:B------:R-:W-:Y:S02]  /*eda0*/  LOP3.LUT R17, R17, 0xfffffffd, RZ, 0xc0, !PT ;  /* 0xfffffffd11117812 */ /* 0x000fe400078ec0ff */
[----:B------:R-:W-:-:S02]  /*edb0*/  ISETP.LT.OR P4, PT, R137, 0xa, P4 ;  /* 0x0000000a8900780c */ /* 0x000fc40002781670 */
[----:B------:R-:W-:Y:S01]  /*edc0*/  LOP3.LUT R16, R16, 0x7fffffff, RZ, 0xc0, !PT ;  /* 0x7fffffff10107812 */ /* 0x000fe200078ec0ff */
[--C-:B-1----:R-:W-:Y:S01]  /*edd0*/  IMAD.IADD R71, R71, 0x1, R10.reuse ;  /* 0x0000000147477824 */ /* 0x102fe200078e020a */
[----:B0-----:R-:W-:Y:S01]  /*ede0*/  FSEL R121, R121, -INF , !P4 ;  /* 0xff80000079797808 */ /* 0x001fe20006000000 */
[----:B------:R-:W-:Y:S01]  /*edf0*/  IMAD.IADD R136, R136, 0x1, R10 ;  /* 0x0000000188887824 */ /* 0x000fe200078e020a */
        /* <DEDUP_REMOVED lines=10> */
[----:B------:R-:W-:Y:S02]  /*eea0*/  ISETP.GT.AND P6, PT, R138, 0x18, !P6 ;  /* 0x000000188a00780c */ /* 0x000fe400077c4270 */
[----:B------:R-:W-:Y:S02]  /*eeb0*/  LOP3.LUT R17, R17, 0xfffffffe, RZ, 0xc0, !PT ;  /* 0xfffffffe11117812 */ /* 0x000fe400078ec0ff */
        /* <DEDUP_REMOVED lines=218> */
.L_x_14587:
[----:B------:R-:W-:-:S05]  /*fc60*/  IMAD.U32 R70, RZ, RZ, UR40 ;  /* 0x00000028ff467e24 */ /* 0x000fca000f8e00ff */
[----:B------:R-:W-:-:S13]  /*fc70*/  ISETP.NE.AND P6, PT, R70, 0x1, PT ;  /* 0x000000014600780c */ /* 0x000fda0003fc5270 */
[----:B------:R-:W0:Y:S02]  /*fc80*/  @P6 LDC.64 R10, c[0x0][0x9e8] ;  /* 0x00027a00ff0a6b82 */ /* 0x000e240000000a00 */
[----:B0-----:R-:W-:-:S05]  /*fc90*/  @P6 IMAD.HI.U32 R10, R56, R10, RZ ;  /* 0x0000000a380a6227 */ /* 0x001fca00078e00ff */
[----:B------:R-:W-:-:S07]  /*fca0*/  @P6 SHF.R.U32.HI R56, RZ, R11, R10 ;  /* 0x0000000bff386219 */ /* 0x000fce000001160a */
.L_x_14588:
[----:B------:R-:W-:Y:S05]  /*fcb0*/  BSYNC B2 ;  /* 0x0000000000027941 */ /* 0x000fea0003800000 */
.L_x_14586:
[----:B------:R-:W-:-:S05]  /*fcc0*/  IMAD R56, R56, R70, R66 ;  /* 0x0000004638387224 */ /* 0x000fca00078e0242 */
[----:B------:R-:W-:Y:S02]  /*fcd0*/  VIMNMX R136, R136, R56, !PT ;  /* 0x0000003888887248 */ /* 0x000fe40007fe0100 */
[----:B------:R-:W-:-:S07]  /*fce0*/  VIADDMNMX R71, R56, R70, R71, PT ;  /* 0x0000004638477246 */ /* 0x000fce0003800147 */
.L_x_14585:
[C---:B------:R-:W-:Y:S01]  /*fcf0*/  ISETP.GT.AND P1, PT, R136.reuse, 0x1, !P1 ;  /* 0x000000018800780c */ /* 0x040fe20004f24270 */
[----:B------:R-:W2:Y:S01]  /*fd00*/  LDL.LU R137, [R1] ;  /* 0x0000000001897983 */ /* 0x000ea20000300800 */
[----:B------:R-:W-:Y:S01]  /*fd10*/  LOP3.LUT P6, RZ, R17, 0x2, RZ, 0xc0, !PT ;  /* 0x0000000211ff7812 */ /* 0x000fe200078cc0ff */
[----:B------:R-:W-:Y:S01]  /*fd20*/  IMAD.U32 R56, RZ, RZ, UR39 ;  /* 0x00000027ff387e24 */ /* 0x000fe2000f8e00ff */
[----:B------:R-:W-:Y:S02]  /*fd30*/  ISETP.LT.OR P1, PT, R71, 0x2, P1 ;  /* 0x000000024700780c */ /* 0x000fe40000f21670 */
[----:B------:R-:W-:Y:S02]  /*fd40*/  LOP3.LUT R17, R17, 0xffffffdf, RZ, 0xc0, !PT ;  /* 0xffffffdf11117812 */ /* 0x000fe400078ec0ff */
[----:B------:R-:W-:Y:S02]  /*fd50*/  FSEL R23, R23, -INF , !P1 ;  /* 0xff80000017177808 */ /* 0x000fe40004800000 */
[----:B------:R-:W-:-:S02]  /*fd60*/  ISETP.GT.AND P1, PT, R136, 0x18, !P6 ;  /* 0x000000188800780c */ /* 0x000fc40007724270 */
[----:B------:R-:W-:Y:S02]  /*fd70*/  @P0 LOP3.LUT R17, R17, 0x20, RZ, 0xfc, !PT ;  /* 0x0000002011110812 */ /* 0x000fe400078efcff */
[----:B------:R-:W-:Y:S02]  /*fd80*/  ISETP.LT.OR P1, PT, R71, 0x19, P1 ;  /* 0x000000194700780c */ /* 0x000fe40000f21670 */
[----:B------:R-:W-:Y:S02]  /*fd90*/  ISETP.GT.AND P5, PT, R136, 0x11, !P5 ;  /* 0x000000118800780c */ /* 0x000fe40006fa4270 */
[----:B------:R-:W-:Y:S02]  /*fda0*/  FSEL R130, R130, -INF , !P1 ;  /* 0xff80000082827808 */ /* 0x000fe40004800000 */
[----:B------:R-:W-:Y:S02]  /*fdb0*/  LOP3.LUT P1, RZ, R17, 0x1, RZ, 0xc0, !PT ;  /* 0x0000000111ff7812 */ /* 0x000fe4000782c0ff */
[----:B------:R-:W-:-:S02]  /*fdc0*/  ISETP.LT.OR P5, PT, R71, 0x12, P5 ;  /* 0x000000124700780c */ /* 0x000fc40002fa1670 */
[C---:B------:R-:W-:Y:S02]  /*fdd0*/  ISETP.GT.AND P1, PT, R136.reuse, 0x19, !P1 ;  /* 0x000000198800780c */ /* 0x040fe40004f24270 */
[----:B------:R-:W-:Y:S02]  /*fde0*/  FSEL R127, R127, -INF , !P5 ;  /* 0xff8000007f7f7808 */ /* 0x000fe40006800000 */
[----:B------:R-:W-:Y:S02]  /*fdf0*/  ISETP.LT.OR P1, PT, R71, 0x1a, P1 ;  /* 0x0000001a4700780c */ /* 0x000fe40000f21670 */
[----:B------:R-:W-:Y:S02]  /*fe00*/  ISETP.GT.AND P4, PT, R136, 0x10, !P4 ;  /* 0x000000108800780c */ /* 0x000fe40006784270 */
[----:B------:R-:W-:Y:S02]  /*fe10*/  FSEL R131, R131, -INF , !P1 ;  /* 0xff80000083837808 */ /* 0x000fe40004800000 */
[----:B------:R-:W-:-:S02]  /*fe20*/  LOP3.LUT P1, RZ, R16, 0x80000000, RZ, 0xc0, !PT ;  /* 0x8000000010ff7812 */ /* 0x000fc4000782c0ff */
[----:B------:R-:W-:Y:S02]  /*fe30*/  LOP3.LUT P5, RZ, R16, 0x20000000, RZ, 0xc0, !PT ;  /* 0x2000000010ff7812 */ /* 0x000fe400078ac0ff */
[----:B------:R-:W-:Y:S02]  /*fe40*/  ISETP.GT.AND P1, PT, R136, 0x20, !P1 ;  /* 0x000000208800780c */ /* 0x000fe40004f24270 */
[C---:B------:R-:W-:Y:S02]  /*fe50*/  ISETP.LT.OR P4, PT, R71.reuse, 0x11, P4 ;  /* 0x000000114700780c */ /* 0x040fe40002781670 */
[----:B------:R-:W-:Y:S02]  /*fe60*/  ISETP.LT.OR P1, PT, R71, 0x21, P1 ;  /* 0x000000214700780c */ /* 0x000fe40000f21670 */
[----:B------:R-:W-:Y:S02]  /*fe70*/  FSEL R126, R126, -INF , !P4 ;  /* 0xff8000007e7e7808 */ /* 0x000fe40006000000 */
[----:B------:R-:W-:-:S02]  /*fe80*/  FSEL R106, R106, -INF , !P1 ;  /* 0xff8000006a6a7808 */ /* 0x000fc40004800000 */
[----:B------:R-:W-:Y:S02]  /*fe90*/  LOP3.LUT P1, RZ, R16, 0x40000000, RZ, 0xc0, !PT ;  /* 0x4000000010ff7812 */ /* 0x000fe4000782c0ff */
[C---:B------:R-:W-:Y:S02]  /*fea0*/  ISETP.GT.AND P3, PT, R136.reuse, 0x9, !P3 ;  /* 0x000000098800780c */ /* 0x040fe40005f64270 */
[----:B------:R-:W-:Y:S02]  /*feb0*/  ISETP.GT.AND P1, PT, R136, 0x21, !P1 ;  /* 0x000000218800780c */ /* 0x000fe40004f24270 */
[----:B------:R-:W-:Y:S02]  /*fec0*/  LOP3.LUT P4, RZ, R16, 0x10000000, RZ, 0xc0, !PT ;  /* 0x1000000010ff7812 */ /* 0x000fe4000788c0ff */
[C---:B------:R-:W-:Y:S02]  /*fed0*/  ISETP.LT.OR P1, PT, R71.reuse, 0x22, P1 ;  /* 0x000000224700780c */ /* 0x040fe40000f21670 */
[----:B------:R-:W-:-:S02]  /*fee0*/  ISETP.LT.OR P3, PT, R71, 0xa, P3 ;  /* 0x0000000a4700780c */ /* 0x000fc40001f61670 */
[----:B------:R-:W-:Y:S02]  /*fef0*/  FSEL R107, R107, -INF , !P1 ;  /* 0xff8000006b6b7808 */ /* 0x000fe40004800000 */
[C---:B------:R-:W-:Y:S02]  /*ff00*/  ISETP.GT.AND P1, PT, R136.reuse, 0x28, !P5 ;  /* 0x000000288800780c */ /* 0x040fe40006f24270 */
[----:B------:R-:W-:Y:S02]  /*ff10*/  FSEL R123, R123, -INF , !P3 ;  /* 0xff8000007b7b7808 */ /* 0x000fe40005800000 */
[----:B------:R-:W-:Y:S02]  /*ff20*/  ISETP.LT.OR P1, PT, R71, 0x29, P1 ;  /* 0x000000294700780c */ /* 0x000fe40000f21670 */
[----:B------:R-:W-:Y:S02]  /*ff30*/  ISETP.GT.AND P2, PT, R136, 0x8, !P2 ;  /* 0x000000088800780c */ /* 0x000fe40005744270 */
[----:B------:R-:W-:-:S02]  /*ff40*/  FSEL R110, R110, -INF , !P1 ;  /* 0xff8000006e6e7808 */ /* 0x000fc40004800000 */
[----:B------:R-:W-:Y:S02]  /*ff50*/  ISETP.GT.AND P1, PT, R136, 0x29, !P4 ;  /* 0x000000298800780c */ /* 0x000fe40006724270 */
[----:B------:R-:W-:Y:S02]  /*ff60*/  LOP3.LUT P3, RZ, R16, 0x8000000, RZ, 0xc0, !PT ;  /* 0x0800000010ff7812 */ /* 0x000fe4000786c0ff */
[C---:B------:R-:W-:Y:S02]  /*ff70*/  ISETP.LT.OR P1, PT, R71.reuse, 0x2a, P1 ;  /* 0x0000002a4700780c */ /* 0x040fe40000f21670 */
[----:B------:R-:W-:Y:S02]  /*ff80*/  ISETP.LT.OR P2, PT, R71, 0x9, P2 ;  /* 0x000000094700780c */ /* 0x000fe40001741670 */
[----:B------:R-:W-:Y:S02]  /*ff90*/  FSEL R111, R111, -INF , !P1 ;  /* 0xff8000006f6f7808 */ /* 0x000fe40004800000 */
[----:B------:R-:W-:-:S02]  /*ffa0*/  ISETP.GT.AND P1, PT, R136, 0x30, !P3 ;  /* 0x000000308800780c */ /* 0x000fc40005f24270 */
[----:B------:R-:W-:Y:S02]  /*ffb0*/  FSEL R122, R122, -INF , !P2 ;  /* 0xff8000007a7a7808 */ /* 0x000fe40005000000 */
[----:B------:R-:W-:Y:S02]  /*ffc0*/  ISETP.LT.OR P1, PT, R71, 0x31, P1 ;  /* 0x000000314700780c */ /* 0x000fe40000f21670 */
[----:B------:R-:W-:Y:S02]  /*ffd0*/  LOP3.LUT P2, RZ, R16, 0x4000000, RZ, 0xc0, !PT ;  /* 0x0400000010ff7812 */ /* 0x000fe4000784c0ff */
[----:B------:R-:W-:Y:S02]  /*ffe0*/  FSEL R114, R114, -INF , !P1 ;  /* 0xff80000072727808 */ /* 0x000fe40004800000 */
[----:B------:R-:W-:Y:S02]  /*fff0*/  ISETP.GT.AND P1, PT, R136, 0x31, !P2 ;  /* 0x000000318800780c */ /* 0x000fe40005724270 */
[----:B------:R-:W-:-:S02]  /*10000*/  LOP3.LUT P0, RZ, R16, 0x2000000, RZ, 0xc0, !PT ;  /* 0x0200000010ff7812 */ /* 0x000fc4000780c0ff */
[----:B------:R-:W-:Y:S02]  /*10010*/  ISETP.LT.OR P1, PT, R71, 0x32, P1 ;  /* 0x000000324700780c */ /* 0x000fe40000f21670 */
[----:B------:R-:W-:Y:S02]  /*10020*/  LOP3.LUT P6, RZ, R16, 0x1000000, RZ, 0xc0, !PT ;  /* 0x0100000010ff7812 */ /* 0x000fe400078cc0ff */
[----:B------:R-:W-:Y:S02]  /*10030*/  FSEL R115, R115, -INF , !P1 ;  /* 0xff80000073737808 */ /* 0x000fe40004800000 */
[----:B------:R-:W-:Y:S02]  /*10040*/  ISETP.GT.AND P1, PT, R136, 0x38, !P0 ;  /* 0x000000388800780c */ /* 0x000fe40004724270 */
[----:B------:R-:W-:Y:S02]  /*10050*/  FMNMX.FTZ R11, R57, R0, !PT ;  /* 0x00000000390b7209 */ /* 0x000fe40007810000 */
[----:B------:R-:W-:-:S02]  /*10060*/  ISETP.LT.OR P1, PT, R71, 0x39, P1 ;  /* 0x000000394700780c */ /* 0x000fc40000f21670 */
[----:B------:R-:W-:Y:S02]  /*10070*/  FMNMX.FTZ R11, R12, R11, !PT ;  /* 0x0000000b0c0b7209 */ /* 0x000fe40007810000 */
[----:B------:R-:W-:Y:S02]  /*10080*/  FSEL R118, R118, -INF , !P1 ;  /* 0xff80000076767808 */ /* 0x000fe40004800000 */
        /* <DEDUP_REMOVED lines=17> */
[C---:B------:R-:W-:Y:S02]  /*101a0*/  LOP3.LUT P5, RZ, R16.reuse, 0x80000, RZ, 0xc0, !PT ;  /* 0x0008000010ff7812 */ /* 0x040fe400078ac0ff */
        /* <DEDUP_REMOVED lines=15> */
[----:B------:R-:W-:-:S02]  /*102a0*/  ISETP.GT.AND P1, PT, R136, 0x50, !P5 ;  /* 0x000000508800780c */ /* 0x000fc40006f24270 */
[----:B------:R-:W-:Y:S02]  /*102b0*/  FMNMX.FTZ R11, R113, R10, !PT ;  /* 0x0000000a710b7209 */ /* 0x000fe40007810000 */
[----:B------:R-:W-:Y:S02]  /*102c0*/  ISETP.LT.OR P1, PT, R71, 0x51, P1 ;  /* 0x000000514700780c */ /* 0x000fe40000f21670 */
[----:B------:R-:W-:Y:S02]  /*102d0*/  FMNMX.FTZ R10, R116, R11, !PT ;  /* 0x0000000b740a7209 */ /* 0x000fe40007810000 */
[----:B------:R-:W-:Y:S02]  /*102e0*/  FSEL R98, R98, -INF , !P1 ;  /* 0xff80000062627808 */ /* 0x000fe40004800000 */
[----:B------:R-:W-:Y:S02]  /*102f0*/  ISETP.GT.AND P1, PT, R136, 0x51, !P4 ;  /* 0x000000518800780c */ /* 0x000fe40006724270 */
[----:B------:R-:W-:-:S02]  /*10300*/  FMNMX.FTZ R11, R117, R10, !PT ;  /* 0x0000000a750b7209 */ /* 0x000fc40007810000 */
        /* <DEDUP_REMOVED lines=9> */
[----:B------:R-:W-:Y:S02]  /*103a0*/  LOP3.LUT P0, RZ, R16, 0x8000, RZ, 0xc0, !PT ;  /* 0x0000800010ff7812 */ /* 0x000fe4000780c0ff */
[----:B------:R-:W-:Y:S02]  /*103b0*/  ISETP.LT.OR P1, PT, R71, 0x5a, P1 ;  /* 0x0000005a4700780c */ /* 0x000fe40000f21670 */
[----:B------:R-:W-:-:S02]  /*103c0*/  FMNMX.FTZ R10, R92, R11, !PT ;  /* 0x0000000b5c0a7209 */ /* 0x000fc40007810000 */
[----:B------:R-:W-:Y:S02]  /*103d0*/  FSEL R103, R103, -INF , !P1 ;  /* 0xff80000067677808 */ /* 0x000fe40004800000 */
[----:B------:R-:W-:Y:S02]  /*103e0*/  ISETP.GT.AND P1, PT, R136, 0x60, !P0 ;  /* 0x000000608800780c */ /* 0x000fe40004724270 */
[----:B------:R-:W-:Y:S02]  /*103f0*/  FMNMX.FTZ R11, R93, R10, !PT ;  /* 0x0000000a5d0b7209 */ /* 0x000fe40007810000 */
[----:B------:R-:W-:Y:S02]  /*10400*/  ISETP.LT.OR P1, PT, R71, 0x61, P1 ;  /* 0x000000614700780c */ /* 0x000fe40000f21670 */
[----:B------:R-:W-:Y:S02]  /*10410*/  LOP3.LUT P6, RZ, R16, 0x4000, RZ, 0xc0, !PT ;  /* 0x0000400010ff7812 */ /* 0x000fe400078cc0ff */
[----:B------:R-:W-:-:S02]  /*10420*/  FMNMX.FTZ R10, R96, R11, !PT ;  /* 0x0000000b600a7209 */ /* 0x000fc40007810000 */
[----:B------:R-:W-:Y:S02]  /*10430*/  FSEL R74, R74, -INF , !P1 ;  /* 0xff8000004a4a7808 */ /* 0x000fe40004800000 */
[----:B------:R-:W-:Y:S02]  /*10440*/  ISETP.GT.AND P1, PT, R136, 0x61, !P6 ;  /* 0x000000618800780c */ /* 0x000fe40007724270 */
[----:B------:R-:W-:Y:S02]  /*10450*/  FMNMX.FTZ R11, R97, R10, !PT ;  /* 0x0000000a610b7209 */ /* 0x000fe40007810000 */
[----:B------:R-:W-:Y:S02]  /*10460*/  ISETP.LT.OR P1, PT, R71, 0x62, P1 ;  /* 0x000000624700780c */ /* 0x000fe40000f21670 */
[----:B------:R-:W-:Y:S02]  /*10470*/  FMNMX.FTZ R10, R100, R11, !PT ;  /* 0x0000000b640a7209 */ /* 0x000fe40007810000 */
[----:B------:R-:W-:-:S02]  /*10480*/  LOP3.LUT P0, RZ, R16, 0x1, RZ, 0xc0, !PT ;  /* 0x0000000110ff7812 */ /* 0x000fc4000780c0ff */
[----:B------:R-:W-:Y:S02]  /*10490*/  FSEL R75, R75, -INF , !P1 ;  /* 0xff8000004b4b7808 */ /* 0x000fe40004800000 */
[----:B------:R-:W-:Y:S02]  /*104a0*/  LOP3.LUT P1, RZ, R16, 0x2000, RZ, 0xc0, !PT ;  /* 0x0000200010ff7812 */ /* 0x000fe4000782c0ff */
[----:B------:R-:W-:Y:S02]  /*104b0*/  FMNMX.FTZ R11, R101, R10, !PT ;  /* 0x0000000a650b7209 */ /* 0x000fe40007810000 */
[C---:B------:R-:W-:Y:S02]  /*104c0*/  ISETP.GT.AND P0, PT, R136.reuse, RZ, !P0 ;  /* 0x000000ff8800720c */ /* 0x040fe40004704270 */
[----:B------:R-:W-:Y:S02]  /*104d0*/  ISETP.GT.AND P1, PT, R136, 0x68, !P1 ;  /* 0x000000688800780c */ /* 0x000fe40004f24270 */
[----:B------:R-:W-:-:S02]  /*104e0*/  FMNMX.FTZ R10, R72, R11, !PT ;  /* 0x0000000b480a7209 */ /* 0x000fc40007810000 */
[C---:B------:R-:W-:Y:S02]  /*104f0*/  ISETP.LT.OR P0, PT, R71.reuse, 0x1, P0 ;  /* 0x000000014700780c */ /* 0x040fe40000701670 */
[----:B------:R-:W-:Y:S02]  /*10500*/  ISETP.LT.OR P1, PT, R71, 0x69, P1 ;  /* 0x000000694700780c */ /* 0x000fe40000f21670 */
[----:B------:R-:W-:Y:S02]  /*10510*/  FMNMX.FTZ R11, R73, R10, !PT ;  /* 0x0000000a490b7209 */ /* 0x000fe40007810000 */
[----:B------:R-:W-:Y:S02]  /*10520*/  FSEL R13, R13, -INF , !P0 ;  /* 0xff8000000d0d7808 */ /* 0x000fe40004000000 */
[----:B------:R-:W-:Y:S02]  /*10530*/  FSEL R78, R78, -INF , !P1 ;  /* 0xff8000004e4e7808 */ /* 0x000fe40004800000 */
[----:B------:R-:W-:-:S02]  /*10540*/  FMNMX.FTZ R10, R76, R11, !PT ;  /* 0x0000000b4c0a7209 */ /* 0x000fc40007810000 */
[----:B------:R-:W-:Y:S02]  /*10550*/  LOP3.LUT P1, RZ, R16, 0x1000, RZ, 0xc0, !PT ;  /* 0x0000100010ff7812 */ /* 0x000fe4000782c0ff */
[----:B------:R-:W-:Y:S02]  /*10560*/  FMNMX.FTZ R66, R13, R8, !PT ;  /* 0x000000080d427209 */ /* 0x000fe40007810000 */
[----:B------:R-:W-:Y:S02]  /*10570*/  FMNMX.FTZ R11, R77, R10, !PT ;  /* 0x0000000a4d0b7209 */ /* 0x000fe40007810000 */
[----:B------:R-:W-:Y:S02]  /*10580*/  ISETP.GT.AND P1, PT, R136, 0x69, !P1 ;  /* 0x000000698800780c */ /* 0x000fe40004f24270 */
[----:B------:R-:W-:Y:S02]  /*10590*/  FMNMX.FTZ R66, R23, R66, !PT ;  /* 0x0000004217427209 */ /* 0x000fe40007810000 */
[----:B------:R-:W-:-:S02]  /*105a0*/  FMNMX.FTZ R10, R80, R11, !PT ;  /* 0x0000000b500a7209 */ /* 0x000fc40007810000 */
[----:B------:R-:W-:Y:S02]  /*105b0*/  ISETP.LT.OR P1, PT, R71, 0x6a, P1 ;  /* 0x0000006a4700780c */ /* 0x000fe40000f21670 */
[----:B------:R-:W-:Y:S02]  /*105c0*/  FMNMX.FTZ R66, R122, R66, !PT ;  /* 0x000000427a427209 */ /* 0x000fe40007810000 */
[----:B------:R-:W-:Y:S02]  /*105d0*/  FMNMX.FTZ R11, R81, R10, !PT ;  /* 0x0000000a510b7209 */ /* 0x000fe40007810000 */
[----:B------:R-:W-:Y:S02]  /*105e0*/  FSEL R79, R79, -INF , !P1 ;  /* 0xff8000004f4f7808 */ /* 0x000fe40004800000 */
[----:B------:R-:W-:Y:S02]  /*105f0*/  LOP3.LUT P1, RZ, R16, 0x800, RZ, 0xc0, !PT ;  /* 0x0000080010ff7812 */ /* 0x000fe4000782c0ff */
[----:B------:R-:W-:-:S02]  /*10600*/  FMNMX.FTZ R66, R123, R66, !PT ;  /* 0x000000427b427209 */ /* 0x000fc40007810000 */
[----:B------:R-:W-:Y:S02]  /*10610*/  FMNMX.FTZ R10, R84, R11, !PT ;  /* 0x0000000b540a7209 */ /* 0x000fe40007810000 */
[----:B------:R-:W-:Y:S02]  /*10620*/  ISETP.GT.AND P1, PT, R136, 0x70, !P1 ;  /* 0x000000708800780c */ /* 0x000fe40004f24270 */
[----:B------:R-:W-:Y:S02]  /*10630*/  FMNMX.FTZ R66, R126, R66, !PT ;  /* 0x000000427e427209 */ /* 0x000fe40007810000 */
[----:B------:R-:W-:Y:S02]  /*10640*/  FMNMX.FTZ R11, R85, R10, !PT ;  /* 0x0000000a550b7209 */ /* 0x000fe40007810000 */
[----:B------:R-:W-:Y:S02]  /*10650*/  ISETP.LT.OR P1, PT, R71, 0x71, P1 ;  /* 0x000000714700780c */ /* 0x000fe40000f21670 */
[----:B------:R-:W-:-:S02]  /*10660*/  FMNMX.FTZ R66, R127, R66, !PT ;  /* 0x000000427f427209 */ /* 0x000fc40007810000 */
[----:B------:R-:W-:Y:S02]  /*10670*/  FMNMX.FTZ R10, R132, R11, !PT ;  /* 0x0000000b840a7209 */ /* 0x000fe40007810000 */
[----:B------:R-:W-:Y:S02]  /*10680*/  FSEL R82, R82, -INF , !P1 ;  /* 0xff80000052527808 */ /* 0x000fe40004800000 */
[----:B------:R-:W-:Y:S02]  /*10690*/  FMNMX.FTZ R66, R130, R66, !PT ;  /* 0x0000004282427209 */ /* 0x000fe40007810000 */
[----:B------:R-:W-:Y:S02]  /*106a0*/  LOP3.LUT P1, RZ, R16, 0x400, RZ, 0xc0, !PT ;  /* 0x0000040010ff7812 */ /* 0x000fe4000782c0ff */
[----:B------:R-:W-:Y:S02]  /*106b0*/  FMNMX.FTZ R11, R133, R10, !PT ;  /* 0x0000000a850b7209 */ /* 0x000fe40007810000 */
[----:B------:R-:W-:-:S02]  /*106c0*/  FMNMX.FTZ R66, R131, R66, !PT ;  /* 0x0000004283427209 */ /* 0x000fc40007810000 */
[----:B------:R-:W-:Y:S02]  /*106d0*/  ISETP.GT.AND P1, PT, R136, 0x71, !P1 ;  /* 0x000000718800780c */ /* 0x000fe40004f24270 */
[----:B------:R-:W-:Y:S02]  /*106e0*/  FMNMX.FTZ R10, R134, R11, !PT ;  /* 0x0000000b860a7209 */ /* 0x000fe40007810000 */
[----:B------:R-:W-:Y:S02]  /*106f0*/  FMNMX.FTZ R66, R106, R66, !PT ;  /* 0x000000426a427209 */ /* 0x000fe40007810000 */
[----:B------:R-:W-:Y:S02]  /*10700*/  ISETP.LT.OR P1, PT, R71, 0x72, P1 ;  /* 0x000000724700780c */ /* 0x000fe40000f21670 */
[----:B------:R-:W-:Y:S02]  /*10710*/  FMNMX.FTZ R11, R135, R10, !PT ;  /* 0x0000000a870b7209 */ /* 0x000fe40007810000 */
[----:B------:R-:W-:-:S02]  /*10720*/  FMNMX.FTZ R66, R107, R66, !PT ;  /* 0x000000426b427209 */ /* 0x000fc40007810000 */
[----:B------:R-:W-:Y:S02]  /*10730*/  FSEL R83, R83, -INF , !P1 ;  /* 0xff80000053537808 */ /* 0x000fe40004800000 */
[----:B------:R-:W-:Y:S02]  /*10740*/  LOP3.LUT P1, RZ, R16, 0x200, RZ, 0xc0, !PT ;  /* 0x0000020010ff7812 */ /* 0x000fe4000782c0ff */
[----:B------:R-:W-:Y:S02]  /*10750*/  FMNMX.FTZ R10, R64, R11, !PT ;  /* 0x0000000b400a7209 */ /* 0x000fe40007810000 */
[----:B------:R-:W-:Y:S02]  /*10760*/  FMNMX.FTZ R66, R110, R66, !PT ;  /* 0x000000426e427209 */ /* 0x000fe40007810000 */
[----:B------:R-:W-:Y:S02]  /*10770*/  ISETP.GT.AND P1, PT, R136, 0x78, !P1 ;  /* 0x000000788800780c */ /* 0x000fe40004f24270 */
[----:B------:R-:W-:-:S02]  /*10780*/  FMNMX.FTZ R11, R65, R10, !PT ;  /* 0x0000000a410b7209 */ /* 0x000fc40007810000 */
[----:B------:R-:W-:Y:S02]  /*10790*/  LOP3.LUT P5, RZ, R16, 0x40, RZ, 0xc0, !PT ;  /* 0x0000004010ff7812 */ /* 0x000fe400078ac0ff */
[----:B------:R-:W-:Y:S02]  /*107a0*/  FMNMX.FTZ R66, R111, R66, !PT ;  /* 0x000000426f427209 */ /* 0x000fe40007810000 */
[----:B------:R-:W-:Y:S02]  /*107b0*/  ISETP.LT.OR P1, PT, R71, 0x79, P1 ;  /* 0x000000794700780c */ /* 0x000fe40000f21670 */
[----:B------:R-:W-:Y:S02]  /*107c0*/  FMNMX.FTZ R10, R68, R11, !PT ;  /* 0x0000000b440a7209 */ /* 0x000fe40007810000 */
[----:B------:R-:W-:Y:S02]  /*107d0*/  ISETP.GT.AND P5, PT, R136, 0x81, !P5 ;  /* 0x000000818800780c */ /* 0x000fe40006fa4270 */
[----:B------:R-:W-:-:S02]  /*107e0*/  FMNMX.FTZ R66, R114, R66, !PT ;  /* 0x0000004272427209 */ /* 0x000fc40007810000 */
[----:B------:R-:W-:Y:S02]  /*107f0*/  FSEL R86, R86, -INF , !P1 ;  /* 0xff80000056567808 */ /* 0x000fe40004800000 */
[----:B------:R-:W-:Y:S02]  /*10800*/  FMNMX.FTZ R10, R69, R10, !PT ;  /* 0x0000000a450a7209 */ /* 0x000fe40007810000 */
[----:B------:R-:W-:Y:S02]  /*10810*/  LOP3.LUT P1, RZ, R16, 0x100, RZ, 0xc0, !PT ;  /* 0x0000010010ff7812 */ /* 0x000fe4000782c0ff */
[----:B------:R-:W-:Y:S01]  /*10820*/  FMNMX.FTZ R66, R115, R66, !PT ;  /* 0x0000004273427209 */ /* 0x000fe20007810000 */
[----:B------:R-:W0:Y:S01]  /*10830*/  SHFL.BFLY PT, R11, R10, 0x2, 0x1f ;  /* 0x0c401f000a0b7f89 */ /* 0x000e2200000e0000 */
[----:B------:R-:W-:Y:S02]  /*10840*/  ISETP.GT.AND P1, PT, R136, 0x79, !P1 ;  /* 0x000000798800780c */ /* 0x000fe40004f24270 */
[----:B------:R-:W-:-:S02]  /*10850*/  FMNMX.FTZ R66, R118, R66, !PT ;  /* 0x0000004276427209 */ /* 0x000fc40007810000 */
[----:B------:R-:W-:Y:S02]  /*10860*/  LOP3.LUT R17, R17, 0xffffff7f, RZ, 0xc0, !PT ;  /* 0xffffff7f11117812 */ /* 0x000fe400078ec0ff */
[----:B------:R-:W-:Y:S02]  /*10870*/  ISETP.LT.OR P1, PT, R71, 0x7a, P1 ;  /* 0x0000007a4700780c */ /* 0x000fe40000f21670 */
[----:B------:R-:W-:Y:S02]  /*10880*/  FMNMX.FTZ R66, R119, R66, !PT ;  /* 0x0000004277427209 */ /* 0x000fe40007810000 */
[----:B------:R-:W-:Y:S02]  /*10890*/  @P5 LOP3.LUT R17, R17, 0x80, RZ, 0xfc, !PT ;  /* 0x0000008011115812 */ /* 0x000fe400078efcff */
[----:B------:R-:W-:Y:S02]  /*108a0*/  FSEL R87, R87, -INF , !P1 ;  /* 0xff80000057577808 */ /* 0x000fe40004800000 */
[----:B------:R-:W-:-:S02]  /*108b0*/  LOP3.LUT P1, RZ, R16, 0x80, RZ, 0xc0, !PT ;  /* 0x0000008010ff7812 */ /* 0x000fc4000782c0ff */
[----:B------:R-:W-:Y:S02]  /*108c0*/  FMNMX.FTZ R66, R90, R66, !PT ;  /* 0x000000425a427209 */ /* 0x000fe40007810000 */
[----:B------:R-:W-:Y:S02]  /*108d0*/  LOP3.LUT P5, RZ, R17, 0x4, RZ, 0xc0, !PT ;  /* 0x0000000411ff7812 */ /* 0x000fe400078ac0ff */
[C---:B------:R-:W-:Y:S02]  /*108e0*/  ISETP.GT.AND P1, PT, R136.reuse, 0x80, !P1 ;  /* 0x000000808800780c */ /* 0x040fe40004f24270 */
[----:B------:R-:W-:Y:S02]  /*108f0*/  FMNMX.FTZ R66, R91, R66, !PT ;  /* 0x000000425b427209 */ /* 0x000fe40007810000 */
[----:B------:R-:W-:Y:S02]  /*10900*/  ISETP.GT.AND P5, PT, R136, 0x99, !P5 ;  /* 0x000000998800780c */ /* 0x000fe40006fa4270 */
[----:B------:R-:W-:-:S02]  /*10910*/  ISETP.LT.OR P1, PT, R71, 0x81, P1 ;  /* 0x000000814700780c */ /* 0x000fc40000f21670 */
[----:B------:R-:W-:Y:S02]  /*10920*/  FMNMX.FTZ R66, R94, R66, !PT ;  /* 0x000000425e427209 */ /* 0x000fe40007810000 */
[----:B------:R-:W-:Y:S02]  /*10930*/  FSEL R58, R58, -INF , !P1 ;  /* 0xff8000003a3a7808 */ /* 0x000fe40004800000 */
[----:B------:R-:W-:Y:S02]  /*10940*/  FMNMX.FTZ R66, R95, R66, !PT ;  /* 0x000000425f427209 */ /* 0x000fe40007810000 */
[C---:B------:R-:W-:Y:S02]  /*10950*/  LOP3.LUT P4, RZ, R16.reuse, 0x20, RZ, 0xc0, !PT ;  /* 0x0000002010ff7812 */ /* 0x040fe4000788c0ff */
[C---:B------:R-:W-:Y:S02]  /*10960*/  LOP3.LUT P6, RZ, R16.reuse, 0x10, RZ, 0xc0, !PT ;  /* 0x0000001010ff7812 */ /* 0x040fe400078cc0ff */
[----:B------:R-:W-:-:S02]  /*10970*/  LOP3.LUT P3, RZ, R16, 0x8, RZ, 0xc0, !PT ;  /* 0x0000000810ff7812 */ /* 0x000fc4000786c0ff */
[C---:B------:R-:W-:Y:S02]  /*10980*/  LOP3.LUT P2, RZ, R16.reuse, 0x4, RZ, 0xc0, !PT ;  /* 0x0000000410ff7812 */ /* 0x040fe4000784c0ff */
[C---:B------:R-:W-:Y:S02]  /*10990*/  LOP3.LUT P1, RZ, R16.reuse, 0x2, RZ, 0xc0, !PT ;  /* 0x0000000210ff7812 */ /* 0x040fe4000782c0ff */
[----:B------:R-:W-:Y:S02]  /*109a0*/  LOP3.LUT R16, R16, 0xfffffffd, RZ, 0xc0, !PT ;  /* 0xfffffffd10107812 */ /* 0x000fe400078ec0ff */
[----:B0-----:R-:W-:Y:S02]  /*109b0*/  FMNMX.FTZ R10, R10, R11, !PT ;  /* 0x0000000b0a0a7209 */ /* 0x001fe40007810000 */
[----:B------:R-:W-:Y:S02]  /*109c0*/  FMNMX.FTZ R66, R98, R66, !PT ;  /* 0x0000004262427209 */ /* 0x000fe40007810000 */
[----:B------:R-:W-:Y:S01]  /*109d0*/  @P5 LOP3.LUT R16, R16, 0x2, RZ, 0xfc, !PT ;  /* 0x0000000210105812 */ /* 0x000fe200078efcff */
[----:B------:R-:W0:Y:S01]  /*109e0*/  SHFL.BFLY PT, R11, R10, 0x1, 0x1f ;  /* 0x0c201f000a0b7f89 */ /* 0x000e2200000e0000 */
[----:B------:R-:W-:-:S02]  /*109f0*/  LOP3.LUT P5, RZ, R17, 0x80, RZ, 0xc0, !PT ;  /* 0x0000008011ff7812 */ /* 0x000fc400078ac0ff */
[----:B------:R-:W-:Y:S02]  /*10a00*/  FMNMX.FTZ R66, R99, R66, !PT ;  /* 0x0000004263427209 */ /* 0x000fe40007810000 */
[----:B------:R-:W-:Y:S02]  /*10a10*/  ISETP.LT.OR P5, PT, R71, 0x82, P5 ;  /* 0x000000824700780c */ /* 0x000fe40002fa1670 */
[----:B------:R-:W-:Y:S02]  /*10a20*/  FMNMX.FTZ R66, R102, R66, !PT ;  /* 0x0000004266427209 */ /* 0x000fe40007810000 */
[----:B------:R-:W-:Y:S02]  /*10a30*/  ISETP.GT.AND P4, PT, R136, 0x88, !P4 ;  /* 0x000000888800780c */ /* 0x000fe40006784270 */
[----:B------:R-:W-:Y:S02]  /*10a40*/  FMNMX.FTZ R66, R103, R66, !PT ;  /* 0x0000004267427209 */ /* 0x000fe40007810000 */
[----:B------:R-:W-:-:S02]  /*10a50*/  LOP3.LUT R16, R16, 0xfffffff7, RZ, 0xc0, !PT ;  /* 0xfffffff710107812 */ /* 0x000fc400078ec0ff */
[----:B------:R-:W-:Y:S02]  /*10a60*/  ISETP.LT.OR P4, PT, R71, 0x89, P4 ;  /* 0x000000894700780c */ /* 0x000fe40002781670 */
[----:B------:R-:W-:Y:S02]  /*10a70*/  FMNMX.FTZ R66, R74, R66, !PT ;  /* 0x000000424a427209 */ /* 0x000fe40007810000 */
[----:B------:R-:W-:Y:S02]  /*10a80*/  @P5 LOP3.LUT R16, R16, 0x8, RZ, 0xfc, !PT ;  /* 0x0000000810105812 */ /* 0x000fe400078efcff */
[----:B------:R-:W-:Y:S02]  /*10a90*/  FMNMX.FTZ R66, R75, R66, !PT ;  /* 0x000000424b427209 */ /* 0x000fe40007810000 */
[----:B------:R-:W-:Y:S02]  /*10aa0*/  LOP3.LUT P5, RZ, R16, 0x2, RZ, 0xc0, !PT ;  /* 0x0000000210ff7812 */ /* 0x000fe400078ac0ff */
[----:B------:R-:W-:-:S02]  /*10ab0*/  FMNMX.FTZ R66, R78, R66, !PT ;  /* 0x000000424e427209 */ /* 0x000fc40007810000 */
[----:B------:R-:W-:Y:S02]  /*10ac0*/  LOP3.LUT R16, R16, 0xfffffffb, RZ, 0xc0, !PT ;  /* 0xfffffffb10107812 */ /* 0x000fe400078ec0ff */
[----:B------:R-:W-:Y:S02]  /*10ad0*/  ISETP.GT.AND P6, PT, R136, 0x89, !P6 ;  /* 0x000000898800780c */ /* 0x000fe400077c4270 */
[----:B0-----:R-:W-:Y:S02]  /*10ae0*/  FMNMX.FTZ R10, R10, R11, !PT ;  /* 0x0000000b0a0a7209 */ /* 0x001fe40007810000 */
[----:B------:R-:W-:Y:S02]  /*10af0*/  FMNMX.FTZ R66, R79, R66, !PT ;  /* 0x000000424f427209 */ /* 0x000fe40007810000 */
[----:B------:R-:W-:Y:S02]  /*10b00*/  @P4 LOP3.LUT R16, R16, 0x4, RZ, 0xfc, !PT ;  /* 0x0000000410104812 */ /* 0x000fe400078efcff */
[----:B------:R-:W-:-:S02]  /*10b10*/  ISETP.LT.OR P4, PT, R71, 0x8a, P6 ;  /* 0x0000008a4700780c */ /* 0x000fc40003781670 */
[----:B------:R-:W-:Y:S02]  /*10b20*/  FSETP.NEU.FTZ.AND P6, PT, R10, -INF , PT ;  /* 0xff8000000a00780b */ /* 0x000fe40003fdd000 */
[----:B------:R-:W-:Y:S02]  /*10b30*/  FMNMX.FTZ R66, R82, R66, !PT ;  /* 0x0000004252427209 */ /* 0x000fe40007810000 */
[----:B------:R-:W-:Y:S02]  /*10b40*/  FSEL R11, R10, RZ, P6 ;  /* 0x000000ff0a0b7208 */ /* 0x000fe40003000000 */
[----:B------:R-:W-:Y:S02]  /*10b50*/  FMNMX.FTZ R66, R83, R66, !PT ;  /* 0x0000004253427209 */ /* 0x000fe40007810000 */
[----:B------:R-:W-:Y:S01]  /*10b60*/  LOP3.LUT R17, R17, 0xffffffbf, RZ, 0xc0, !PT ;  /* 0xffffffbf11117812 */ /* 0x000fe200078ec0ff */
[----:B------:R-:W-:-:S01]  /*10b70*/  FADD.FTZ R0, -R11, R0 ;  /* 0x000000000b007221 */ /* 0x000fc20000010100 */
[----:B------:R-:W-:Y:S01]  /*10b80*/  FMNMX.FTZ R66, R86, R66, !PT ;  /* 0x0000004256427209 */ /* 0x000fe20007810000 */
[----:B------:R-:W-:-:S01]  /*10b90*/  FFMA.FTZ R11, R10, R56, -8 ;  /* 0xc10000000a0b7423 */ /* 0x000fc20000010038 */
[----:B------:R-:W-:Y:S01]  /*10ba0*/  @P4 LOP3.LUT R17, R17, 0x40, RZ, 0xfc, !PT ;  /* 0x0000004011114812 */ /* 0x000fe200078efcff */
[----:B------:R-:W-:Y:S01]  /*10bb0*/  FMUL.FTZ R0, R0, R56 ;  /* 0x0000003800007220 */ /* 0x000fe20000410000 */
[----:B------:R-:W-:-:S02]  /*10bc0*/  LOP3.LUT P4, RZ, R16, 0x8, RZ, 0xc0, !PT ;  /* 0x0000000810ff7812 */ /* 0x000fc4000788c0ff */
[----:B------:R-:W-:Y:S02]  /*10bd0*/  FMNMX.FTZ R66, R87, R66, !PT ;  /* 0x0000004257427209 */ /* 0x000fe40007810000 */
[----:B------:R-:W-:Y:S01]  /*10be0*/  FSEL R11, R11, RZ, P6 ;  /* 0x000000ff0b0b7208 */ /* 0x000fe20003000000 */
[----:B------:R-:W-:Y:S01]  /*10bf0*/  MUFU.EX2 R0, R0 ;  /* 0x0000000000007308 */ /* 0x000fe20000000800 */
[----:B------:R-:W-:Y:S02]  /*10c00*/  LOP3.LUT P6, RZ, R16, 0x4, RZ, 0xc0, !PT ;  /* 0x0000000410ff7812 */ /* 0x000fe400078cc0ff */
[----:B------:R-:W-:Y:S01]  /*10c10*/  FSEL R59, R59, -INF , !P4 ;  /* 0xff8000003b3b7808 */ /* 0x000fe20006000000 */
[----:B------:R-:W-:-:S01]  /*10c20*/  FFMA.FTZ R57, R57, R56, -R11 ;  /* 0x0000003839397223 */ /* 0x000fc2000001080b */
[----:B------:R-:W-:Y:S01]  /*10c30*/  FMNMX.FTZ R66, R58, R66, !PT ;  /* 0x000000423a427209 */ /* 0x000fe20007810000 */
[----:B------:R-:W-:-:S01]  /*10c40*/  FFMA.FTZ R12, R12, R56, -R11 ;  /* 0x000000380c0c7223 */ /* 0x000fc2000001080b */
[----:B------:R-:W-:Y:S01]  /*10c50*/  ISETP.GT.AND P3, PT, R136, 0x90, !P3 ;  /* 0x000000908800780c */ /* 0x000fe20005f64270 */
[----:B------:R-:W-:-:S01]  /*10c60*/  FFMA.FTZ R120, R120, R56, -R11 ;  /* 0x0000003878787223 */ /* 0x000fc2000001080b */
[----:B------:R-:W-:Y:S01]  /*10c70*/  LOP3.LUT P4, RZ, R17, 0x40, RZ, 0xc0, !PT ;  /* 0x0000004011ff7812 */ /* 0x000fe2000788c0ff */
[----:B------:R-:W-:-:S01]  /*10c80*/  FFMA.FTZ R121, R121, R56, -R11 ;  /* 0x0000003879797223 */ /* 0x000fc2000001080b */
[----:B------:R-:W-:Y:S01]  /*10c90*/  FSEL R60, R60, -INF , !P6 ;  /* 0xff8000003c3c7808 */ /* 0x000fe20007000000 */
[----:B------:R-:W-:-:S01]  /*10ca0*/  FFMA.FTZ R124, R124, R56, -R11 ;  /* 0x000000387c7c7223 */ /* 0x000fc2000001080b */
[----:B------:R-:W-:Y:S01]  /*10cb0*/  FMNMX.FTZ R66, R59, R66, !PT ;  /* 0x000000423b427209 */ /* 0x000fe20007810000 */
[----:B------:R-:W-:-:S01]  /*10cc0*/  FFMA.FTZ R125, R125, R56, -R11 ;  /* 0x000000387d7d7223 */ /* 0x000fc2000001080b */
[----:B------:R-:W-:Y:S01]  /*10cd0*/  ISETP.GT.AND P2, PT, R136, 0x91, !P2 ;  /* 0x000000918800780c */ /* 0x000fe20005744270 */
[----:B------:R-:W-:-:S01]  /*10ce0*/  FFMA.FTZ R128, R128, R56, -R11 ;  /* 0x0000003880807223 */ /* 0x000fc2000001080b */
[----:B------:R-:W-:Y:S01]  /*10cf0*/  ISETP.LT.OR P3, PT, R71, 0x91, P3 ;  /* 0x000000914700780c */ /* 0x000fe20001f61670 */
        /* <DEDUP_REMOVED lines=48> */
[----:B------:R0:W-:Y:S01]  /*11000*/  MUFU.EX2 R70, R64 ;  /* 0x0000004000467308 */ /* 0x0001e20000000800 */
[----:B------:R-:W1:Y:S01]  /*11010*/  SHFL.BFLY PT, R69, R66, 0x2, 0x1f ;  /* 0x0c401f0042457f89 */ /* 0x000e6200000e0000 */
[----:B------:R-:W-:-:S06]  /*11020*/  LOP3.LUT P0, RZ, R17, 0x20, RZ, 0xc0, !PT ;  /* 0x0000002011ff7812 */ /* 0x000fcc000780c0ff */
[----:B------:R-:W2:Y:S08]  /*11030*/  MUFU.EX2 R57, R57 ;  /* 0x0000003900397308 */ /* 0x000eb00000000800 */
[----:B------:R-:W3:Y:S08]  /*11040*/  MUFU.EX2 R12, R12 ;  /* 0x0000000c000c7308 */ /* 0x000ef00000000800 */
[----:B------:R-:W-:Y:S01]  /*11050*/  MUFU.EX2 R120, R120 ;  /* 0x0000007800787308 */ /* 0x000fe20000000800 */
[----:B-1----:R-:W-:-:S05]  /*11060*/  FMNMX.FTZ R69, R66, R69, !PT ;  /* 0x0000004542457209 */ /* 0x002fca0007810000 */
[----:B------:R-:W0:Y:S02]  /*11070*/  SHFL.BFLY PT, R66, R69, 0x1, 0x1f ;  /* 0x0c201f0045427f89 */ /* 0x000e2400000e0000 */
[----:B------:R-:W-:Y:S08]  /*11080*/  MUFU.EX2 R121, R121 ;  /* 0x0000007900797308 */ /* 0x000ff00000000800 */
        /* <DEDUP_REMOVED lines=11> */
[----:B------:R-:W-:Y:S01]  /*11140*/  FSEL R69, R66, RZ, P1 ;  /* 0x000000ff42457208 */ /* 0x000fe20000800000 */
[----:B--2---:R-:W-:-:S04]  /*11150*/  FFMA.FTZ R66, R0, R137, R57 ;  /* 0x0000008900427223 */ /* 0x004fc80000010039 */
[-CC-:B------:R-:W-:Y:S01]  /*11160*/  FFMA.FTZ R13, R13, R56.reuse, -R69.reuse ;  /* 0x000000380d0d7223 */ /* 0x180fe20000010845 */
[----:B------:R-:W-:-:S01]  /*11170*/  FFMA.FTZ R23, R23, R56, -R69 ;  /* 0x0000003817177223 */ /* 0x000fc20000010845 */
[----:B------:R-:W-:Y:S01]  /*11180*/  MUFU.EX2 R8, R8 ;  /* 0x0000000800087308 */ /* 0x000fe20000000800 */
[----:B---3--:R-:W-:-:S01]  /*11190*/  FADD.FTZ R66, R12, R66 ;  /* 0x000000420c427221 */ /* 0x008fc20000010000 */
        /* <DEDUP_REMOVED lines=23> */
[----:B0-----:R-:W-:-:S01]  /*11310*/  FFMA.FTZ R21, R8, R21, R13 ;  /* 0x0000001508157223 */ /* 0x001fc2000001000d */
        /* <DEDUP_REMOVED lines=17> */
[----:B-1----:R-:W-:-:S01]  /*11430*/  FADD.FTZ R69, R23, R21 ;  /* 0x0000001517457221 */ /* 0x002fc20000010000 */
[----:B------:R-:W-:Y:S01]  /*11440*/  FADD.FTZ R21, R120, R66 ;  /* 0x0000004278157221 */ /* 0x000fe20000010000 */
[----:B------:R-:W0:Y:S03]  /*11450*/  MUFU.EX2 R122, R122 ;  /* 0x0000007a007a7308 */ /* 0x000e260000000800 */
[----:B------:R-:W-:-:S04]  /*11460*/  FADD.FTZ R21, R121, R21 ;  /* 0x0000001579157221 */ /* 0x000fc80000010000 */
[----:B------:R-:W-:Y:S01]  /*11470*/  FADD.FTZ R21, R124, R21 ;  /* 0x000000157c157221 */ /* 0x000fe20000010000 */
[----:B------:R-:W1:Y:S03]  /*11480*/  MUFU.EX2 R105, R105 ;  /* 0x0000006900697308 */ /* 0x000e660000000800 */
[----:B------:R-:W-:-:S04]  /*11490*/  FADD.FTZ R21, R125, R21 ;  /* 0x000000157d157221 */ /* 0x000fc80000010000 */
[----:B------:R-:W-:Y:S01]  /*114a0*/  FADD.FTZ R21, R128, R21 ;  /* 0x0000001580157221 */ /* 0x000fe20000010000 */
[----:B------:R-:W2:Y:S01]  /*114b0*/  MUFU.EX2 R123, R123 ;  /* 0x0000007b007b7308 */ /* 0x000ea20000000800 */
[----:B0-----:R-:W-:-:S02]  /*114c0*/  FADD.FTZ R66, R122, R69 ;  /* 0x000000457a427221 */ /* 0x001fc40000010000 */
[----:B------:R-:W-:-:S04]  /*114d0*/  FADD.FTZ R21, R129, R21 ;  /* 0x0000001581157221 */ /* 0x000fc80000010000 */
[----:B------:R-:W-:Y:S01]  /*114e0*/  FADD.FTZ R21, R104, R21 ;  /* 0x0000001568157221 */ /* 0x000fe20000010000 */
[----:B------:R-:W0:Y:S03]  /*114f0*/  MUFU.EX2 R108, R108 ;  /* 0x0000006c006c7308 */ /* 0x000e260000000800 */
[----:B-1----:R-:W-:-:S05]  /*11500*/  FADD.FTZ R21, R105, R21 ;  /* 0x0000001569157221 */ /* 0x002fca0000010000 */
        /* <DEDUP_REMOVED lines=118> */
[----:B0-----:R-:W-:-:S05]  /*11c70*/  FADD.FTZ R69, R11, R21 ;  /* 0x000000150b457221 */ /* 0x001fca0000010000 */
[----:B------:R0:W-:Y:S02]  /*11c80*/  STL [R1], R69 ;  /* 0x0000004501007387 */ /* 0x0001e40000100800 */
        /* <DEDUP_REMOVED lines=9> */
[----:B--2---:R-:W-:-:S04]  /*11d20*/  FADD.FTZ R66, R63, R66 ;  /* 0x000000423f427221 */ /* 0x004fc80000010000 */
[----:B---3--:R-:W-:-:S04]  /*11d30*/  FADD.FTZ R66, R14, R66 ;  /* 0x000000420e427221 */ /* 0x008fc80000010000 */
[----:B-1----:R-:W-:Y:S01]  /*11d40*/  FADD.FTZ R21, R67, R66 ;  /* 0x0000004243157221 */ /* 0x002fe20000010000 */
[----:B0-----:R-:W-:Y:S06]  /*11d50*/  @!P0 BRA `(.L_x_14589) ;  /* 0x0000000000048947 */ /* 0x001fec0003800000 */
[----:B------:R-:W-:Y:S01]  /*11d60*/  BPT.TRAP 0x1 ;  /* 0x000000040000795c */ /* 0x000fe20000300000 */
.L_x_14589:
[----:B------:R-:W2:Y:S01]  /*11d70*/  LDL R66, [R1+0x2c] ;  /* 0x00002c0001427983 */ /* 0x000ea20000100800 */
[----:B------:R-:W-:Y:S01]  /*11d80*/  VIADD R15, R15, 0x13260 ;  /* 0x000132600f0f7836 */ /* 0x000fe20000000000 */
[----:B------:R-:W-:-:S04]  /*11d90*/  F2FP.SATFINITE.E4M3.F32.PACK_AB_MERGE_C R122, R123, R122, RZ ;  /* 0x0000007a7b7a723e */ /* 0x000fc800048070ff */
[----:B------:R-:W-:Y:S02]  /*11da0*/  PRMT R15, R141, 0x654, R15 ;  /* 0x000006548d0f7816 */ /* 0x000fe4000000000f */
[----:B------:R-:W-:Y:S02]  /*11db0*/  F2FP.SATFINITE.E4M3.F32.PACK_AB_MERGE_C R120, R121, R120, RZ ;  /* 0x000000787978723e */ /* 0x000fe400048070ff */
[----:B------:R-:W-:Y:S01]  /*11dc0*/  F2FP.SATFINITE.E4M3.F32.PACK_AB_MERGE_C R128, R129, R128, RZ ;  /* 0x000000808180723e */ /* 0x000fe200048070ff */
[----:B------:R0:W-:Y:S01]  /*11dd0*/  SYNCS.ARRIVE.TRANS64.RED.A1T0 RZ, [R15+URZ], RZ ;  /* 0x000000ff0fff79a7 */ /* 0x0001e2000810043f */
        /* <DEDUP_REMOVED lines=73> */
[C---:B--2---:R-:W-:Y:S01]  /*12270*/  ISETP.GT.AND P1, PT, R3.reuse, R66, PT ;  /* 0x000000420300720c */ /* 0x044fe20003f24270 */
[----:B------:R-:W-:-:S12]  /*12280*/  VIADD R3, R3, 0xffffffff ;  /* 0xffffffff03037836 */ /* 0x000fd80000000000 */
[----:B0-----:R-:W-:Y:S05]  /*12290*/  @P1 BRA `(.L_x_14590) ;  /* 0xffffffb000d41947 */ /* 0x001fea000383ffff */
[----:B------:R-:W-:Y:S05]  /*122a0*/  BSYNC B0 ;  /* 0x0000000000007941 */ /* 0x000fea0003800000 */
.L_x_14569:
[----:B------:R-:W-:Y:S02]  /*122b0*/  IMAD.MOV.U32 R8, RZ, RZ, R64 ;  /* 0x000000ffff087224 */ /* 0x000fe400078e0040 */
[----:B------:R-:W-:Y:S02]  /*122c0*/  IMAD.MOV.U32 R0, RZ, RZ, R10 ;  /* 0x000000ffff007224 */ /* 0x000fe400078e000a */
[----:B------:R-:W-:Y:S02]  /*122d0*/  IMAD.MOV.U32 R23, RZ, RZ, R9 ;  /* 0x000000ffff177224 */ /* 0x000fe400078e0009 */
[----:B------:R-:W-:-:S07]  /*122e0*/  IMAD.MOV.U32 R156, RZ, RZ, R20 ;  /* 0x000000ffff9c7224 */ /* 0x000fce00078e0014 */
.L_x_14568:
[----:B------:R-:W-:Y:S05]  /*122f0*/  BSYNC B1 ;  /* 0x0000000000017941 */ /* 0x000fea0003800000 */
.L_x_14567:
[----:B------:R-:W2:Y:S01]  /*12300*/  LDL R9, [R1+0x28] ;  /* 0x0000280001097983 */ /* 0x000ea20000100800 */
[----:B------:R-:W0:Y:S03]  /*12310*/  LDC R10, c[0x0][0x448] ;  /* 0x00011200ff0a7b82 */ /* 0x000e260000000800 */
[----:B------:R-:W3:Y:S04]  /*12320*/  LDL R13, [R1+0x10] ;  /* 0x00001000010d7983 */ /* 0x000ee80000100800 */
[----:B------:R-:W3:Y:S01]  /*12330*/  LDL R12, [R1+0x14] ;  /* 0x00001400010c7983 */ /* 0x000ee20000100800 */
[----:B------:R-:W1:Y:S01]  /*12340*/  LDC R14, c[0x0][0x9e4] ;  /* 0x00027900ff0e7b82 */ /* 0x000e620000000800 */
[----:B------:R-:W-:Y:S01]  /*12350*/  LOP3.LUT R17, R17, 0xfffffff7, RZ, 0xc0, !PT ;  /* 0xfffffff711117812 */ /* 0x000fe200078ec0ff */
[----:B------:R-:W-:Y:S01]  /*12360*/  ULDC UR4, c[0x0][0x9dc] ;  /* 0x0002770000047ab9 */ /* 0x000fe20000000800 */
        /* <DEDUP_REMOVED lines=24> */
.L_x_14593:
[----:B------:R-:W-:-:S13]  /*124f0*/  ISETP.NE.AND P1, PT, R14, 0x1, PT ;  /* 0x000000010e00780c */ /* 0x000fda0003f25270 */
[----:B------:R-:W0:Y:S02]  /*12500*/  @P1 LDC.64 R12, c[0x0][0x9e8] ;  /* 0x00027a00ff0c1b82 */ /* 0x000e240000000a00 */
[----:B0-----:R-:W-:-:S05]  /*12510*/  @P1 IMAD.HI.U32 R12, R9, R12, RZ ;  /* 0x0000000c090c1227 */ /* 0x001fca00078e00ff */
[----:B------:R-:W-:-:S07]  /*12520*/  @P1 SHF.R.U32.HI R9, RZ, R13, R12 ;  /* 0x0000000dff091219 */ /* 0x000fce000001160c */
.L_x_14594:
[----:B------:R-:W-:Y:S05]  /*12530*/  BSYNC B0 ;  /* 0x0000000000007941 */ /* 0x000fea0003800000 */
.L_x_14592:
[----:B------:R-:W-:-:S05]  /*12540*/  IMAD R9, R9, R14, RZ ;  /* 0x0000000e09097224 */ /* 0x000fca00078e02ff */
[----:B------:R-:W-:-:S07]  /*12550*/  VIMNMX R10, R10, R9, !PT ;  /* 0x000000090a0a7248 */ /* 0x000fce0007fe0100 */
.L_x_14591:
[----:B------:R-:W2:Y:S01]  /*12560*/  LDL R11, [R1+0x40] ;  /* 0x00004000010b7983 */ /* 0x000ea20000100800 */
[----:B------:R-:W-:Y:S01]  /*12570*/  VIADD R10, R10, 0x9f ;  /* 0x0000009f0a0a7836 */ /* 0x000fe20000000000 */
[----:B------:R-:W-:Y:S03]  /*12580*/  BSSY B0, `(.L_x_14595) ;  /* 0x00002fa000007945 */ /* 0x000fe60003800000 */
[----:B------:R-:W-:-:S05]  /*12590*/  IMAD.HI R10, R10, 0x66666667, RZ ;  /* 0x666666670a0a7827 */ /* 0x000fca00078e02ff */
[----:B------:R-:W-:-:S04]  /*125a0*/  SHF.R.U32.HI R9, RZ, 0x1f, R10 ;  /* 0x0000001fff097819 */ /* 0x000fc8000001160a */
[----:B------:R-:W-:-:S04]  /*125b0*/  LEA.HI.SX32 R9, R10, R9, 0x1a ;  /* 0x000000090a097211 */ /* 0x000fc800078fd2ff */
[----:B--2---:R-:W-:-:S04]  /*125c0*/  VIMNMX R15, R11, R9, !PT ;  /* 0x000000090b0f7248 */ /* 0x004fc80007fe0100 */
[----:B------:R-:W-:-:S13]  /*125d0*/  ISETP.GE.AND P1, PT, R3, R15, PT ;  /* 0x0000000f0300720c */ /* 0x000fda0003f26270 */
[----:B------:R-:W-:Y:S05]  /*125e0*/  @!P1 BRA `(.L_x_14596) ;  /* 0x0000002c00cc9947 */ /* 0x000fea0003800000 */
[----:B------:R-:W-:Y:S01]  /*125f0*/  BSSY B1, `(.L_x_14597) ;  /* 0x00002f1000017945 */ /* 0x000fe20003800000 */
[----:B------:R-:W-:Y:S02]  /*12600*/  IMAD.MOV.U32 R14, RZ, RZ, R3 ;  /* 0x000000ffff0e7224 */ /* 0x000fe400078e0003 */
[----:B------:R-:W-:Y:S02]  /*12610*/  IMAD.MOV.U32 R10, RZ, RZ, R8 ;  /* 0x000000ffff0a7224 */ /* 0x000fe400078e0008 */
[----:B------:R-:W-:Y:S02]  /*12620*/  IMAD.MOV.U32 R11, RZ, RZ, R0 ;  /* 0x000000ffff0b7224 */ /* 0x000fe400078e0000 */
[----:B------:R-:W-:Y:S02]  /*12630*/  IMAD.MOV.U32 R3, RZ, RZ, R156 ;  /* 0x000000ffff037224 */ /* 0x000fe400078e009c */
[----:B------:R-:W-:-:S07]  /*12640*/  IMAD.MOV.U32 R9, RZ, RZ, R23 ;  /* 0x000000ffff097224 */ /* 0x000fce00078e0017 */
.L_x_14610:
[----:B------:R-:W-:-:S04]  /*12650*/  ISETP.NE.AND P1, PT, R9, 0x1, PT ;  /* 0x000000010900780c */ /* 0x000fc80003f25270 */
[----:B------:R-:W-:-:S04]  /*12660*/  SEL R156, RZ, 0x1, P1 ;  /* 0x00000001ff9c7807 */ /* 0x000fc80000800000 */
[----:B------:R-:W-:Y:S01]  /*12670*/  LOP3.LUT R156, R3, R156, RZ, 0x3c, !PT ;  /* 0x0000009c039c7212 */ /* 0x000fe200078e3cff */
[----:B------:R-:W-:Y:S06]  /*12680*/  @!P0 BRA `(.L_x_14598) ;  /* 0x0000000000048947 */ /* 0x000fec0003800000 */
[----:B------:R-:W-:Y:S01]  /*12690*/  BPT.TRAP 0x1 ;  /* 0x000000040000795c */ /* 0x000fe20000300000 */
.L_x_14598:
        /* <DEDUP_REMOVED lines=8> */
.L_x_14599:
        /* <DEDUP_REMOVED lines=8> */
.L_x_14601:
[----:B------:R-:W-:Y:S05]  /*127a0*/  BSYNC B2 ;  /* 0x0000000000027941 */ /* 0x000fea0003800000 */
.L_x_14600:
        /* <DEDUP_REMOVED lines=10> */
[C---:B------:R-:W-:Y:S01]  /*12850*/  VIADD R56, R8.reuse, 0x180 ;  /* 0x0000018008387836 */ /* 0x040fe20000000000 */
        /* <DEDUP_REMOVED lines=20> */
[----:B------:R-:W-:Y:S01]  /*129a0*/  R2UR UR18, R56 ;  /* 0x00000000381272ca */ /* 0x000fe200000e0000 */
[----:B------:R-:W-:Y:S01]  /*129b0*/  VIADD R56, R8, 0x102 ;  /* 0x0000010208387836 */ /* 0x000fe20000000000 */
[----:B------:R-:W-:Y:S01]  /*129c0*/  R2UR UR19, R57 ;  /* 0x00000000391372ca */ /* 0x000fe200000e0000 */
[----:B------:R-:W-:Y:S01]  /*129d0*/  IMAD.MOV.U32 R57, RZ, RZ, -0x7fffffe0 ;  /* 0x80000020ff397424 */ /* 0x000fe200078e00ff */
[----:B------:R-:W-:-:S02]  /*129e0*/  R2UR UR4, R4 ;  /* 0x00000000040472ca */ /* 0x000fc400000e0000 */
[----:B------:R-:W-:Y:S02]  /*129f0*/  R2UR UR5, R5 ;  /* 0x00000000050572ca */ /* 0x000fe400000e0000 */
        /* <DEDUP_REMOVED lines=50> */
.L_x_14603:
[----:B------:R-:W-:Y:S01]  /*12d20*/  SHF.L.U32 R8, R3, 0x1f, RZ ;  /* 0x0000001f03087819 */ /* 0x000fe200000006ff */
[----:B------:R-:W-:-:S04]  /*12d30*/  IMAD R3, R9, 0x8, R22 ;  /* 0x0000000809037824 */ /* 0x000fc800078e0216 */
[----:B------:R0:W1:Y:S01]  /*12d40*/  SYNCS.PHASECHK.TRANS64.TRYWAIT P1, [R3+URZ+0x13250], R8 ;  /* 0x01325008030075a7 */ /* 0x000062000802017f */
[----:B------:R-:W-:Y:S05]  /*12d50*/  @!P0 BRA `(.L_x_14604) ;  /* 0x0000000000048947 */ /* 0x000fea0003800000 */
[----:B------:R-:W-:Y:S01]  /*12d60*/  BPT.TRAP 0x1 ;  /* 0x000000040000795c */ /* 0x000fe20000300000 */
.L_x_14604:
[----:B------:R-:W-:Y:S04]  /*12d70*/  BSSY B2, `(.L_x_14605) ;  /* 0x0000004000027945 */ /* 0x000fe80003800000 */
[----:B-1----:R-:W-:Y:S05]  /*12d80*/  @P1 BRA `(.L_x_14606) ;  /* 0x0000000000081947 */ /* 0x002fea0003800000 */
[----:B------:R-:W1:Y:S02]  /*12d90*/  SYNCS.PHASECHK.TRANS64.TRYWAIT P1, [R3+URZ+0x13250], R8 ;  /* 0x01325008030075a7 */ /* 0x000e64000802017f */
[----:B-1----:R-:W-:Y:S05]  /*12da0*/  @!P1 BRA `(.L_x_14607) ;  /* 0x0000012400789947 */ /* 0x002fea0003800000 */
.L_x_14606:
[----:B------:R-:W-:Y:S05]  /*12db0*/  BSYNC B2 ;  /* 0x0000000000027941 */ /* 0x000fea0003800000 */
.L_x_14605:
        /* <DEDUP_REMOVED lines=10> */
[----:B------:R-:W-:Y:S01]  /*12e60*/  R2UR UR7, R9 ;  /* 0x00000000090772ca */ /* 0x000fe200000e0000 */
[----:B------:R-:W-:-:S12]  /*12e70*/  IMAD.MOV.U32 R9, RZ, RZ, -0x3ffffff0 ;  /* 0xc0000010ff097424 */ /* 0x000fd800078e00ff */
        /* <DEDUP_REMOVED lines=29> */
.L_x_14608:
[----:B------:R-:W2:Y:S04]  /*13050*/  LDL.LU R137, [R1] ;  /* 0x0000000001897983 */ /* 0x000ea80000300800 */
[----:B------:R-:W3:Y:S01]  /*13060*/  LDL R136, [R1+0x1c] ;  /* 0x00001c0001887983 */ /* 0x000ee20000100800 */
[C---:B------:R-:W-:Y:S01]  /*13070*/  FMUL.FTZ R9, R2.reuse, R120 ;  /* 0x0000007802097220 */ /* 0x040fe20000410000 */
[C---:B------:R-:W-:Y:S01]  /*13080*/  FMUL.FTZ R12, R2.reuse, R121 ;  /* 0x00000079020c7220 */ /* 0x040fe20000410000 */
[C---:B------:R-:W-:Y:S01]  /*13090*/  FMUL.FTZ R120, R2.reuse, R124 ;  /* 0x0000007c02787220 */ /* 0x040fe20000410000 */
[----:B------:R-:W-:Y:S01]  /*130a0*/  FMUL.FTZ R121, R2, R125 ;  /* 0x0000007d02797220 */ /* 0x000fe20000410000 */
[----:B------:R-:W-:Y:S02]  /*130b0*/  VIADD R0, R0, 0x13240 ;  /* 0x0001324000007836 */ /* 0x000fe40000000000 */
        /* <DEDUP_REMOVED lines=100> */
[----:B------:R-:W2:Y:S08]  /*13700*/  MUFU.TANH R72, R72 ;  /* 0x0000004800487308 */ /* 0x000eb00000002400 */
        /* <DEDUP_REMOVED lines=11> */
[----:B------:R-:W2:Y:S01]  /*137c0*/  MUFU.TANH R64, R64 ;  /* 0x0000004000407308 */ /* 0x000ea20000002400 */
[----:B---3--:R-:W-:-:S07]  /*137d0*/  PRMT R0, R136, 0x654, R0 ;  /* 0x0000065488007816 */ /* 0x008fce0000000000 */
[----:B------:R-:W3:Y:S01]  /*137e0*/  MUFU.TANH R65, R65 ;  /* 0x0000004100417308 */ /* 0x000ee20000002400 */
[----:B------:R0:W-:Y:S07]  /*137f0*/  SYNCS.ARRIVE.TRANS64.RED.A1T0 RZ, [R0+URZ], RZ ;  /* 0x000000ff00ff79a7 */ /* 0x0001ee000810043f */
[----:B------:R-:W3:Y:S01]  /*13800*/  MUFU.TANH R68, R68 ;  /* 0x0000004400447308 */ /* 0x000ee20000002400 */
[----:B0-----:R-:W-:-:S04]  /*13810*/  FMNMX.FTZ R0, R9, R11, !PT ;  /* 0x0000000b09007209 */ /* 0x001fc80007810000 */
[----:B-1----:R-:W-:-:S03]  /*13820*/  FMNMX.FTZ R0, R12, R0, !PT ;  /* 0x000000000c007209 */ /* 0x002fc60007810000 */
[----:B------:R-:W0:Y:S01]  /*13830*/  MUFU.TANH R69, R69 ;  /* 0x0000004500457308 */ /* 0x000e220000002400 */
[----:B----4-:R-:W-:-:S04]  /*13840*/  FMNMX.FTZ R0, R120, R0, !PT ;  /* 0x0000000078007209 */ /* 0x010fc80007810000 */
[----:B-----5:R-:W-:-:S03]  /*13850*/  FMNMX.FTZ R0, R121, R0, !PT ;  /* 0x0000000079007209 */ /* 0x020fc60007810000 */
[----:B------:R-:W1:Y:S01]  /*13860*/  MUFU.TANH R13, R13 ;  /* 0x0000000d000d7308 */ /* 0x000e620000002400 */
        /* <DEDUP_REMOVED lines=49> */
[----:B---3--:R-:W-:-:S03]  /*13b80*/  FMNMX.FTZ R0, R65, R0, !PT ;  /* 0x0000000041007209 */ /* 0x008fc60007810000 */
[----:B------:R-:W3:Y:S01]  /*13b90*/  MUFU.TANH R91, R91 ;  /* 0x0000005b005b7308 */ /* 0x000ee20000002400 */
[----:B------:R-:W-:-:S04]  /*13ba0*/  FMNMX.FTZ R0, R68, R0, !PT ;  /* 0x0000000044007209 */ /* 0x000fc80007810000 */
[----:B0-----:R-:W-:-:S03]  /*13bb0*/  FMNMX.FTZ R0, R69, R0, !PT ;  /* 0x0000000045007209 */ /* 0x001fc60007810000 */
[----:B------:R-:W0:Y:S02]  /*13bc0*/  MUFU.TANH R94, R94 ;  /* 0x0000005e005e7308 */ /* 0x000e240000002400 */
[----:B------:R-:W1:Y:S06]  /*13bd0*/  SHFL.BFLY PT, R8, R0, 0x2, 0x1f ;  /* 0x0c401f0000087f89 */ /* 0x000e6c00000e0000 */
[----:B------:R-:W0:Y:S08]  /*13be0*/  MUFU.TANH R95, R95 ;  /* 0x0000005f005f7308 */ /* 0x000e300000002400 */
[----:B------:R-:W0:Y:S08]  /*13bf0*/  MUFU.TANH R98, R98 ;  /* 0x0000006200627308 */ /* 0x000e300000002400 */
[----:B------:R-:W0:Y:S01]  /*13c00*/  MUFU.TANH R99, R99 ;  /* 0x0000006300637308 */ /* 0x000e220000002400 */
[----:B-1----:R-:W-:-:S05]  /*13c10*/  FMNMX.FTZ R0, R0, R8, !PT ;  /* 0x0000000800007209 */ /* 0x002fca0007810000 */
[----:B------:R-:W1:Y:S02]  /*13c20*/  SHFL.BFLY PT, R8, R0, 0x1, 0x1f ;  /* 0x0c201f0000087f89 */ /* 0x000e6400000e0000 */
[----:B------:R-:W0:Y:S08]  /*13c30*/  MUFU.TANH R102, R102 ;  /* 0x0000006600667308 */ /* 0x000e300000002400 */
[----:B------:R-:W0:Y:S08]  /*13c40*/  MUFU.TANH R103, R103 ;  /* 0x0000006700677308 */ /* 0x000e300000002400 */
[----:B------:R-:W0:Y:S01]  /*13c50*/  MUFU.TANH R74, R74 ;  /* 0x0000004a004a7308 */ /* 0x000e220000002400 */
[----:B-1----:R-:W-:-:S07]  /*13c60*/  FMNMX.FTZ R0, R0, R8, !PT ;  /* 0x0000000800007209 */ /* 0x002fce0007810000 */
[----:B------:R-:W1:Y:S01]  /*13c70*/  MUFU.TANH R75, R75 ;  /* 0x0000004b004b7308 */ /* 0x000e620000002400 */
[----:B------:R-:W-:Y:S01]  /*13c80*/  FMNMX.FTZ R8, R13, R10, !PT ;  /* 0x0000000a0d087209 */ /* 0x000fe20007810000 */
[----:B------:R-:W-:-:S03]  /*13c90*/  FADD.FTZ R11, -R0, R11 ;  /* 0x0000000b000b7221 */ /* 0x000fc60000010100 */
        /* <DEDUP_REMOVED lines=36> */
[----:B-1----:R-:W-:-:S03]  /*13ee0*/  FMNMX.FTZ R8, R75, R8, !PT ;  /* 0x000000084b087209 */ /* 0x002fc60007810000 */
[----:B------:R-:W1:Y:S01]  /*13ef0*/  MUFU.TANH R70, R70 ;  /* 0x0000004600467308 */ /* 0x000e620000002400 */
[----:B----4-:R-:W-:-:S04]  /*13f00*/  FMNMX.FTZ R8, R78, R8, !PT ;  /* 0x000000084e087209 */ /* 0x010fc80007810000 */
[----:B-----5:R-:W-:-:S03]  /*13f10*/  FMNMX.FTZ R8, R79, R8, !PT ;  /* 0x000000084f087209 */ /* 0x020fc60007810000 */
[----:B------:R-:W4:Y:S01]  /*13f20*/  MUFU.TANH R71, R71 ;  /* 0x0000004700477308 */ /* 0x000f220000002400 */
[----:B------:R-:W-:-:S04]  /*13f30*/  FMNMX.FTZ R8, R82, R8, !PT ;  /* 0x0000000852087209 */ /* 0x000fc80007810000 */
[----:B------:R-:W-:-:S04]  /*13f40*/  FMNMX.FTZ R8, R83, R8, !PT ;  /* 0x0000000853087209 */ /* 0x000fc80007810000 */
[----:B------:R-:W-:-:S04]  /*13f50*/  FMNMX.FTZ R8, R86, R8, !PT ;  /* 0x0000000856087209 */ /* 0x000fc80007810000 */
[----:B--2---:R-:W-:-:S04]  /*13f60*/  FMNMX.FTZ R8, R87, R8, !PT ;  /* 0x0000000857087209 */ /* 0x004fc80007810000 */
[----:B------:R-:W-:-:S04]  /*13f70*/  FMNMX.FTZ R8, R58, R8, !PT ;  /* 0x000000083a087209 */ /* 0x000fc80007810000 */
[----:B------:R-:W-:-:S04]  /*13f80*/  FMNMX.FTZ R8, R59, R8, !PT ;  /* 0x000000083b087209 */ /* 0x000fc80007810000 */
[----:B---3--:R-:W-:-:S04]  /*13f90*/  FMNMX.FTZ R8, R62, R8, !PT ;  /* 0x000000083e087209 */ /* 0x008fc80007810000 */
[----:B0-----:R-:W-:-:S04]  /*13fa0*/  FMNMX.FTZ R8, R63, R8, !PT ;  /* 0x000000083f087209 */ /* 0x001fc80007810000 */
[----:B------:R-:W-:-:S04]  /*13fb0*/  FMNMX.FTZ R8, R66, R8, !PT ;  /* 0x0000000842087209 */ /* 0x000fc80007810000 */
[----:B------:R-:W-:-:S04]  /*13fc0*/  FMNMX.FTZ R8, R67, R8, !PT ;  /* 0x0000000843087209 */ /* 0x000fc80007810000 */
[----:B-1----:R-:W-:-:S04]  /*13fd0*/  FMNMX.FTZ R8, R70, R8, !PT ;  /* 0x0000000846087209 */ /* 0x002fc80007810000 */
[----:B----4-:R-:W-:-:S05]  /*13fe0*/  FMNMX.FTZ R8, R71, R8, !PT ;  /* 0x0000000847087209 */ /* 0x010fca0007810000 */
[----:B------:R-:W0:Y:S02]  /*13ff0*/  SHFL.BFLY PT, R56, R8, 0x2, 0x1f ;  /* 0x0c401f0008387f89 */ /* 0x000e2400000e0000 */
[----:B0-----:R-:W-:-:S05]  /*14000*/  FMNMX.FTZ R8, R8, R56, !PT ;  /* 0x0000003808087209 */ /* 0x001fca0007810000 */
[----:B------:R-:W0:Y:S02]  /*14010*/  SHFL.BFLY PT, R56, R8, 0x1, 0x1f ;  /* 0x0c201f0008387f89 */ /* 0x000e2400000e0000 */
[----:B0-----:R-:W-:Y:S01]  /*14020*/  FMNMX.FTZ R8, R8, R56, !PT ;  /* 0x0000003808087209 */ /* 0x001fe20007810000 */
[----:B------:R-:W-:-:S04]  /*14030*/  IMAD.U32 R56, RZ, RZ, UR38 ;  /* 0x00000026ff387e24 */ /* 0x000fc8000f8e00ff */
[----:B------:R-:W-:Y:S01]  /*14040*/  FFMA.FTZ R133, R0, R56, -8 ;  /* 0xc100000000857423 */ /* 0x000fe20000010038 */
[----:B------:R-:W-:-:S01]  /*14050*/  FADD.FTZ R10, -R8, R10 ;  /* 0x0000000a080a7221 */ /* 0x000fc20000010100 */
[-C--:B------:R-:W-:Y:S02]  /*14060*/  FMUL.FTZ R11, R11, R56.reuse ;  /* 0x000000380b0b7220 */ /* 0x080fe40000410000 */
        /* <DEDUP_REMOVED lines=40> */
[----:B------:R-:W-:-:S01]  /*142f0*/  FFMA.FTZ R133, R8, R56, -8 ;  /* 0xc100000008857423 */ /* 0x000fc20000010038 */
[-C--:B------:R-:W-:Y:S01]  /*14300*/  FMUL.FTZ R10, R10, R56.reuse ;  /* 0x000000380a0a7220 */ /* 0x080fe20000410000 */
[----:B------:R-:W-:Y:S02]  /*14310*/  MUFU.EX2 R11, R11 ;  /* 0x0000000b000b7308 */ /* 0x000fe40000000800 */
[----:B------:R-:W-:-:S01]  /*14320*/  FFMA.FTZ R13, R13, R56, -R133 ;  /* 0x000000380d0d7223 */ /* 0x000fc20000010885 */
[-CC-:B------:R-:W-:Y:S01]  /*14330*/  FFMA.FTZ R20, R20, R56.reuse, -R133.reuse ;  /* 0x0000003814147223 */ /* 0x180fe20000010885 */
[----:B------:R-:W-:-:S01]  /*14340*/  FFMA.FTZ R122, R122, R56, -R133 ;  /* 0x000000387a7a7223 */ /* 0x000fc20000010885 */
[-CC-:B------:R-:W-:Y:S01]  /*14350*/  FFMA.FTZ R123, R123, R56.reuse, -R133.reuse ;  /* 0x000000387b7b7223 */ /* 0x180fe20000010885 */
        /* <DEDUP_REMOVED lines=40> */
[----:B------:R-:W-:Y:S01]  /*145e0*/  FFMA.FTZ R71, R71, R56, -R133 ;  /* 0x0000003847477223 */ /* 0x000fe20000010885 */
[----:B0-----:R-:W-:-:S01]  /*145f0*/  FFMA.FTZ R133, R11, R137, R9 ;  /* 0x000000890b857223 */ /* 0x001fc20000010009 */
[----:B------:R-:W0:Y:S01]  /*14600*/  MUFU.EX2 R120, R120 ;  /* 0x0000007800787308 */ /* 0x000e220000000800 */
[----:B-1----:R-:W-:-:S02]  /*14610*/  FFMA.FTZ R21, R10, R21, R13 ;  /* 0x000000150a157223 */ /* 0x002fc4000001000d */
[----:B--2---:R-:W-:-:S05]  /*14620*/  FADD.FTZ R133, R12, R133 ;  /* 0x000000850c857221 */ /* 0x004fca0000010000 */
        /* <DEDUP_REMOVED lines=139> */
[----:B--2---:R-:W-:-:S05]  /*14ee0*/  FADD.FTZ R134, R69, R21 ;  /* 0x0000001545867221 */ /* 0x004fca0000010000 */
[----:B------:R2:W-:Y:S02]  /*14ef0*/  STL [R1], R134 ;  /* 0x0000008601007387 */ /* 0x0005e40000100800 */
        /* <DEDUP_REMOVED lines=9> */
[----:B-1----:R-:W-:-:S04]  /*14f90*/  FADD.FTZ R133, R67, R133 ;  /* 0x0000008543857221 */ /* 0x002fc80000010000 */
[----:B---3--:R-:W-:-:S04]  /*14fa0*/  FADD.FTZ R133, R70, R133 ;  /* 0x0000008546857221 */ /* 0x008fc80000010000 */
[----:B0-----:R-:W-:Y:S01]  /*14fb0*/  FADD.FTZ R21, R71, R133 ;  /* 0x0000008547157221 */ /* 0x001fe20000010000 */
[----:B--2---:R-:W-:Y:S06]  /*14fc0*/  @!P0 BRA `(.L_x_14609) ;  /* 0x0000000000048947 */ /* 0x004fec0003800000 */
[----:B------:R-:W-:Y:S01]  /*14fd0*/  BPT.TRAP 0x1 ;  /* 0x000000040000795c */ /* 0x000fe20000300000 */
.L_x_14609:
[----:B------:R-:W-:Y:S01]  /*14fe0*/  ISETP.GT.AND P1, PT, R14, R15, PT ;  /* 0x0000000f0e00720c */ /* 0x000fe20003f24270 */
        /* <DEDUP_REMOVED lines=63> */
[----:B0-----:R-:W-:Y:S01]  /*153e0*/  IMAD.MOV.U32 R3, RZ, RZ, R156 ;  /* 0x000000ffff037224 */ /* 0x001fe200078e009c */
        /* <DEDUP_REMOVED lines=17> */
[----:B------:R-:W-:Y:S05]  /*15500*/  BSYNC B1 ;  /* 0x0000000000017941 */ /* 0x000fea0003800000 */
.L_x_14597:
[----:B------:R-:W-:-:S07]  /*15510*/  IMAD.MOV.U32 R3, RZ, RZ, R14 ;  /* 0x000000ffff037224 */ /* 0x000fce00078e000e */
.L_x_14596:
[----:B------:R-:W-:Y:S05]  /*15520*/  BSYNC B0 ;  /* 0x0000000000007941 */ /* 0x000fea0003800000 */
.L_x_14595:
        /* <DEDUP_REMOVED lines=8> */
.L_x_14633:
[----:B------:R-:W-:-:S04]  /*155b0*/  ISETP.NE.AND P1, PT, R9, 0x1, PT ;  /* 0x000000010900780c */ /* 0x000fc80003f25270 */
[----:B------:R-:W-:-:S04]  /*155c0*/  SEL R11, RZ, 0x1, P1 ;  /* 0x00000001ff0b7807 */ /* 0x000fc80000800000 */
[----:B------:R-:W-:Y:S01]  /*155d0*/  LOP3.LUT R156, R10, R11, RZ, 0x3c, !PT ;  /* 0x0000000b0a9c7212 */ /* 0x000fe200078e3cff */
[----:B------:R-:W-:Y:S06]  /*155e0*/  @!P0 BRA `(.L_x_14613) ;  /* 0x0000000000048947 */ /* 0x000fec0003800000 */
[----:B------:R-:W-:Y:S01]  /*155f0*/  BPT.TRAP 0x1 ;  /* 0x000000040000795c */ /* 0x000fe20000300000 */
.L_x_14613:
        /* <DEDUP_REMOVED lines=8> */
.L_x_14614:
        /* <DEDUP_REMOVED lines=8> */
.L_x_14616:
[----:B------:R-:W-:Y:S05]  /*15700*/  BSYNC B1 ;  /* 0x0000000000017941 */ /* 0x000fea0003800000 */
.L_x_14615:
[----:B------:R-:W-:Y:S01]  /*15710*/  IMAD.MOV.U32 R56, RZ, RZ, R8 ;  /* 0x000000ffff387224 */ /* 0x000fe200078e0008 */
[----:B------:R-:W-:Y:S01]  /*15720*/  R2UR UR12, R4 ;  /* 0x00000000040c72ca */ /* 0x000fe200000e0000 */
[----:B------:R-:W-:Y:S01]  /*15730*/  IMAD.MOV.U32 R57, RZ, RZ, -0x7fffffe0 ;  /* 0x80000020ff397424 */ /* 0x000fe200078e00ff */
        /* <DEDUP_REMOVED lines=34> */
[----:B------:R-:W-:Y:S01]  /*15960*/  R2UR UR14, R56 ;  /* 0x00000000380e72ca */ /* 0x000fe200000e0000 */
[----:B------:R-:W-:Y:S01]  /*15970*/  VIADD R56, R8, 0x202 ;  /* 0x0000020208387836 */ /* 0x000fe20000000000 */
[----:B------:R-:W-:Y:S01]  /*15980*/  R2UR UR15, R57 ;  /* 0x00000000390f72ca */ /* 0x000fe200000e0000 */
[----:B------:R-:W-:Y:S01]  /*15990*/  IMAD.MOV.U32 R57, RZ, RZ, -0x7fffffe0 ;  /* 0x80000020ff397424 */ /* 0x000fe200078e00ff */
[C---:B------:R-:W-:Y:S02]  /*159a0*/  R2UR UR16, R6.reuse ;  /* 0x00000000061072ca */ /* 0x040fe400000e0000 */
[----:B------:R-:W-:Y:S02]  /*159b0*/  R2UR UR17, R7 ;  /* 0x00000000071172ca */ /* 0x000fe400000e0000 */
        /* <DEDUP_REMOVED lines=44> */
.L_x_14618:
[----:B------:R-:W-:Y:S01]  /*15c80*/  SHF.L.U32 R8, R10, 0x1f, RZ ;  /* 0x0000001f0a087819 */ /* 0x000fe200000006ff */
[----:B------:R-:W-:-:S04]  /*15c90*/  IMAD R12, R9, 0x8, R22 ;  /* 0x00000008090c7824 */ /* 0x000fc800078e0216 */
[----:B------:R2:W3:Y:S01]  /*15ca0*/  SYNCS.PHASECHK.TRANS64.TRYWAIT P1, [R12+URZ+0x13250], R8 ;  /* 0x013250080c0075a7 */ /* 0x0004e2000802017f */
[----:B------:R-:W-:Y:S05]  /*15cb0*/  @!P0 BRA `(.L_x_14619) ;  /* 0x0000000000048947 */ /* 0x000fea0003800000 */
[----:B------:R-:W-:Y:S01]  /*15cc0*/  BPT.TRAP 0x1 ;  /* 0x000000040000795c */ /* 0x000fe20000300000 */
.L_x_14619:
[----:B------:R-:W-:Y:S04]  /*15cd0*/  BSSY B1, `(.L_x_14620) ;  /* 0x0000004000017945 */ /* 0x000fe80003800000 */
[----:B---3--:R-:W-:Y:S05]  /*15ce0*/  @P1 BRA `(.L_x_14621) ;  /* 0x0000000000081947 */ /* 0x008fea0003800000 */
[----:B------:R-:W3:Y:S02]  /*15cf0*/  SYNCS.PHASECHK.TRANS64.TRYWAIT P1, [R12+URZ+0x13250], R8 ;  /* 0x013250080c0075a7 */ /* 0x000ee4000802017f */
[----:B---3--:R-:W-:Y:S05]  /*15d00*/  @!P1 BRA `(.L_x_14622) ;  /* 0x000000f400c89947 */ /* 0x008fea0003800000 */
.L_x_14621:
[----:B------:R-:W-:Y:S05]  /*15d10*/  BSYNC B1 ;  /* 0x0000000000017941 */ /* 0x000fea0003800000 */
.L_x_14620:
[----:B--23--:R-:W-:Y:S01]  /*15d20*/  VIADD R8, R22, 0x1000 ;  /* 0x0000100016087836 */ /* 0x00cfe20000000000 */
[----:B------:R-:W-:Y:S01]  /*15d30*/  WARPGROUP.ARRIVE ;  /* 0x00000000000079c5 */ /* 0x000fe20000000000 */
[----:B01----:R-:W-:-:S03]  /*15d40*/  IMAD.MOV.U32 R11, RZ, RZ, -0x3ffffff0 ;  /* 0xc0000010ff0b7424 */ /* 0x003fc600078e00ff */
        /* <DEDUP_REMOVED lines=38> */
.L_x_14623:
[----:B------:R-:W2:Y:S01]  /*15fb0*/  LDL R11, [R1+0x28] ;  /* 0x00002800010b7983 */ /* 0x000ea20000100800 */
[----:B------:R-:W0:Y:S03]  /*15fc0*/  LDC R9, c[0x0][0x448] ;  /* 0x00011200ff097b82 */ /* 0x000e260000000800 */
[----:B------:R-:W2:Y:S04]  /*15fd0*/  LDL R8, [R1+0x3c] ;  /* 0x00003c0001087983 */ /* 0x000ea80000100800 */
[----:B------:R-:W3:Y:S01]  /*15fe0*/  LDL R140, [R1+0x1c] ;  /* 0x00001c00018c7983 */ /* 0x000ee20000100800 */
[----:B------:R-:W1:Y:S03]  /*15ff0*/  LDC R143, c[0x0][0x9e4] ;  /* 0x00027900ff8f7b82 */ /* 0x000e660000000800 */
        /* <DEDUP_REMOVED lines=88> */
[----:B------:R-:W3:Y:S01]  /*16580*/  MUFU.TANH R119, R119 ;  /* 0x0000007700777308 */ /* 0x000ee20000002400 */
[----:B--2---:R-:W-:-:S02]  /*16590*/  IMAD.IADD R8, R8, 0x1, R11 ;  /* 0x0000000108087824 */ /* 0x004fc400078e020b */
[----:B------:R-:W-:Y:S02]  /*165a0*/  FMUL.FTZ R11, R2, R121 ;  /* 0x00000079020b7220 */ /* 0x000fe40000410000 */
[----:B0-----:R-:W-:-:S04]  /*165b0*/  @P1 IMAD.HI.U32 R10, R8, R10, RZ ;  /* 0x0000000a080a1227 */ /* 0x001fc800078e00ff */
        /* <DEDUP_REMOVED lines=8> */
[----:B------:R-:W-:Y:S01]  /*16640*/  FMUL.FTZ R9, R2, R120 ;  /* 0x0000007802097220 */ /* 0x000fe20000410000 */
[----:B---3--:R-:W-:Y:S01]  /*16650*/  PRMT R0, R140, 0x654, R0 ;  /* 0x000006548c007816 */ /* 0x008fe20000000000 */
[C---:B------:R-:W-:Y:S01]  /*16660*/  FMUL.FTZ R68, R2.reuse, R69 ;  /* 0x0000004502447220 */ /* 0x040fe20000410000 */
[----:B------:R-:W0:Y:S01]  /*16670*/  SHFL.IDX PT, R138, R8, RZ, 0x1c1f ;  /* 0x001c1fff088a7589 */ /* 0x000e2200000e0000 */
[----:B------:R-:W-:Y:S01]  /*16680*/  FMUL.FTZ R120, R2, R125 ;  /* 0x0000007d02787220 */ /* 0x000fe20000410000 */
[----:B------:R-:W-:-:S02]  /*16690*/  IMAD R69, R3, -0xa0, RZ ;  /* 0xffffff6003457824 */ /* 0x000fc400078e02ff */
        /* <DEDUP_REMOVED lines=9> */
[----:B------:R-:W-:Y:S01]  /*16730*/  FMUL.FTZ R66, R2, R71 ;  /* 0x0000004702427220 */ /* 0x000fe20000410000 */
[----:B-1----:R-:W-:Y:S01]  /*16740*/  VIADD R0, R69, 0x1 ;  /* 0x0000000145007836 */ /* 0x002fe20000000000 */
[----:B------:R-:W-:-:S03]  /*16750*/  ISETP.GE.AND P1, PT, R143, 0x1, PT ;  /* 0x000000018f00780c */ /* 0x000fc60003f26270 */
[----:B----4-:R-:W-:Y:S01]  /*16760*/  IMAD R0, R136, -0x2, R0 ;  /* 0xfffffffe88007824 */ /* 0x010fe200078e0200 */
[----:B------:R-:W1:Y:S04]  /*16770*/  MUFU.TANH R9, R9 ;  /* 0x0000000900097308 */ /* 0x000e680000002400 */
        /* <DEDUP_REMOVED lines=60> */
[----:B------:R-:W-:Y:S02]  /*16b40*/  VIADD R0, R0, 0xffffffff ;  /* 0xffffffff00007836 */ /* 0x000fe40000000000 */
        /* <DEDUP_REMOVED lines=15> */
.L_x_14626:
[----:B------:R-:W-:-:S05]  /*16c40*/  IMAD.U32 R139, RZ, RZ, UR37 ;  /* 0x00000025ff8b7e24 */ /* 0x000fca000f8e00ff */
[----:B------:R-:W-:-:S13]  /*16c50*/  ISETP.NE.AND P1, PT, R139, 0x1, PT ;  /* 0x000000018b00780c */ /* 0x000fda0003f25270 */
[----:B------:R-:W0:Y:S02]  /*16c60*/  @P1 LDC.64 R56, c[0x0][0x9e8] ;  /* 0x00027a00ff381b82 */ /* 0x000e240000000a00 */
[----:B0-----:R-:W-:-:S05]  /*16c70*/  @P1 IMAD.HI.U32 R56, R138, R56, RZ ;  /* 0x000000388a381227 */ /* 0x001fca00078e00ff */
[----:B------:R-:W-:-:S07]  /*16c80*/  @P1 SHF.R.U32.HI R138, RZ, R57, R56 ;  /* 0x00000039ff8a1219 */ /* 0x000fce0000011638 */
.L_x_14627:
[----:B------:R-:W-:Y:S05]  /*16c90*/  BSYNC B1 ;  /* 0x0000000000017941 */ /* 0x000fea0003800000 */
.L_x_14625:
[----:B------:R-:W-:-:S05]  /*16ca0*/  IMAD R138, R138, R139, R0 ;  /* 0x0000008b8a8a7224 */ /* 0x000fca00078e0200 */
[----:B------:R-:W-:Y:S02]  /*16cb0*/  VIMNMX R70, R70, R138, !PT ;  /* 0x0000008a46467248 */ /* 0x000fe40007fe0100 */
[----:B------:R-:W-:-:S07]  /*16cc0*/  VIADDMNMX R71, R138, R139, R71, PT ;  /* 0x0000008b8a477246 */ /* 0x000fce0003800147 */
.L_x_14624:
[C---:B------:R-:W-:Y:S01]  /*16cd0*/  ISETP.GE.AND P1, PT, R69.reuse, 0x2, PT ;  /* 0x000000024500780c */ /* 0x040fe20003f26270 */
[----:B------:R-:W0:Y:S01]  /*16ce0*/  SHFL.IDX PT, R8, R8, 0x1, 0x1c1f ;  /* 0x003c1f0008087f89 */ /* 0x000e2200000e0000 */
        /* <DEDUP_REMOVED lines=12> */
[--C-:B0-----:R-:W-:Y:S01]  /*16db0*/  IMAD.IADD R137, R137, 0x1, R8.reuse ;  /* 0x0000000189897824 */ /* 0x101fe200078e0208 */
[----:B------:R-:W-:Y:S01]  /*16dc0*/  FSEL R120, R120, -INF , !P4 ;  /* 0xff80000078787808 */ /* 0x000fe20006000000 */
        /* <DEDUP_REMOVED lines=211> */
[----:B-1----:R-:W-:Y:S02]  /*17b00*/  FSEL R57, R9, -INF , !P6 ;  /* 0xff80000009397808 */ /* 0x002fe40007000000 */
        /* <DEDUP_REMOVED lines=19> */
.L_x_14630:
[----:B------:R-:W-:-:S05]  /*17c40*/  IMAD.U32 R69, RZ, RZ, UR37 ;  /* 0x00000025ff457e24 */ /* 0x000fca000f8e00ff */
[----:B------:R-:W-:-:S13]  /*17c50*/  ISETP.NE.AND P6, PT, R69, 0x1, PT ;  /* 0x000000014500780c */ /* 0x000fda0003fc5270 */
[----:B------:R-:W0:Y:S02]  /*17c60*/  @P6 LDC.64 R8, c[0x0][0x9e8] ;  /* 0x00027a00ff086b82 */ /* 0x000e240000000a00 */
[----:B0-----:R-:W-:-:S05]  /*17c70*/  @P6 IMAD.HI.U32 R8, R56, R8, RZ ;  /* 0x0000000838086227 */ /* 0x001fca00078e00ff */
[----:B------:R-:W-:-:S07]  /*17c80*/  @P6 SHF.R.U32.HI R56, RZ, R9, R8 ;  /* 0x00000009ff386219 */ /* 0x000fce0000011608 */
.L_x_14631:
[----:B------:R-:W-:Y:S05]  /*17c90*/  BSYNC B1 ;  /* 0x0000000000017941 */ /* 0x000fea0003800000 */
.L_x_14629:
[----:B------:R-:W-:-:S05]  /*17ca0*/  IMAD R0, R56, R69, R0 ;  /* 0x0000004538007224 */ /* 0x000fca00078e0200 */
[----:B------:R-:W-:Y:S02]  /*17cb0*/  VIMNMX R136, R136, R0, !PT ;  /* 0x0000000088887248 */ /* 0x000fe40007fe0100 */
[----:B------:R-:W-:-:S07]  /*17cc0*/  VIADDMNMX R137, R0, R69, R137, PT ;  /* 0x0000004500897246 */ /* 0x000fce0003800189 */
.L_x_14628:
        /* <DEDUP_REMOVED lines=27> */
[----:B------:R-:W-:Y:S02]  /*17e80*/  LOP3.LUT P1, RZ, R16, 0x40000000, RZ, 0xc0, !PT ;  /* 0x4000000010ff7812 */ /* 0x000fe4000782c0ff */
[----:B------:R-:W-:Y:S02]  /*17e90*/  FMNMX.FTZ R0, R128, R0, !PT ;  /* 0x0000000080007209 */ /* 0x000fe40007810000 */
[----:B------:R-:W-:Y:S02]  /*17ea0*/  ISETP.LT.OR P5, PT, R137, 0x12, P5 ;  /* 0x000000128900780c */ /* 0x000fe40002fa1670 */
[----:B------:R-:W-:Y:S02]  /*17eb0*/  ISETP.GT.AND P1, PT, R136, 0x21, !P1 ;  /* 0x000000218800780c */ /* 0x000fe40004f24270 */
[----:B------:R-:W-:-:S02]  /*17ec0*/  FMNMX.FTZ R0, R104, R0, !PT ;  /* 0x0000000068007209 */ /* 0x000fc40007810000 */
[----:B------:R-:W-:Y:S02]  /*17ed0*/  FSEL R126, R126, -INF , !P5 ;  /* 0xff8000007e7e7808 */ /* 0x000fe40006800000 */
[----:B------:R-:W-:Y:S02]  /*17ee0*/  ISETP.LT.OR P1, PT, R137, 0x22, P1 ;  /* 0x000000228900780c */ /* 0x000fe40000f21670 */
[----:B------:R-:W-:Y:S02]  /*17ef0*/  FMNMX.FTZ R0, R105, R0, !PT ;  /* 0x0000000069007209 */ /* 0x000fe40007810000 */
[----:B------:R-:W-:Y:S02]  /*17f00*/  ISETP.GT.AND P4, PT, R136, 0x10, !P4 ;  /* 0x000000108800780c */ /* 0x000fe40006784270 */
[----:B------:R-:W-:Y:S02]  /*17f10*/  LOP3.LUT P5, RZ, R16, 0x20000000, RZ, 0xc0, !PT ;  /* 0x2000000010ff7812 */ /* 0x000fe400078ac0ff */
[----:B------:R-:W-:-:S02]  /*17f20*/  FSEL R107, R107, -INF , !P1 ;  /* 0xff8000006b6b7808 */ /* 0x000fc40004800000 */
[----:B------:R-:W-:Y:S02]  /*17f30*/  FMNMX.FTZ R0, R108, R0, !PT ;  /* 0x000000006c007209 */ /* 0x000fe40007810000 */
[----:B------:R-:W-:Y:S02]  /*17f40*/  ISETP.LT.OR P4, PT, R137, 0x11, P4 ;  /* 0x000000118900780c */ /* 0x000fe40002781670 */
[----:B------:R-:W-:Y:S02]  /*17f50*/  ISETP.GT.AND P1, PT, R136, 0x28, !P5 ;  /* 0x000000288800780c */ /* 0x000fe40006f24270 */
[----:B------:R-:W-:Y:S02]  /*17f60*/  FMNMX.FTZ R0, R109, R0, !PT ;  /* 0x000000006d007209 */ /* 0x000fe40007810000 */
[----:B------:R-:W-:Y:S02]  /*17f70*/  FSEL R125, R125, -INF , !P4 ;  /* 0xff8000007d7d7808 */ /* 0x000fe40006000000 */
[----:B------:R-:W-:-:S02]  /*17f80*/  ISETP.LT.OR P1, PT, R137, 0x29, P1 ;  /* 0x000000298900780c */ /* 0x000fc40000f21670 */
[----:B------:R-:W-:Y:S02]  /*17f90*/  ISETP.GT.AND P3, PT, R136, 0x9, !P3 ;  /* 0x000000098800780c */ /* 0x000fe40005f64270 */
[----:B------:R-:W-:Y:S02]  /*17fa0*/  LOP3.LUT P4, RZ, R16, 0x10000000, RZ, 0xc0, !PT ;  /* 0x1000000010ff7812 */ /* 0x000fe4000788c0ff */
[----:B------:R-:W-:Y:S02]  /*17fb0*/  FMNMX.FTZ R0, R112, R0, !PT ;  /* 0x0000000070007209 */ /* 0x000fe40007810000 */
[----:B------:R-:W-:Y:S02]  /*17fc0*/  FSEL R110, R110, -INF , !P1 ;  /* 0xff8000006e6e7808 */ /* 0x000fe40004800000 */
[----:B------:R-:W-:Y:S02]  /*17fd0*/  ISETP.LT.OR P3, PT, R137, 0xa, P3 ;  /* 0x0000000a8900780c */ /* 0x000fe40001f61670 */
[----:B------:R-:W-:-:S02]  /*17fe0*/  ISETP.GT.AND P1, PT, R136, 0x29, !P4 ;  /* 0x000000298800780c */ /* 0x000fc40006724270 */
[----:B------:R-:W-:Y:S02]  /*17ff0*/  FMNMX.FTZ R0, R113, R0, !PT ;  /* 0x0000000071007209 */ /* 0x000fe40007810000 */
[----:B------:R-:W-:Y:S02]  /*18000*/  FSEL R122, R122, -INF , !P3 ;  /* 0xff8000007a7a7808 */ /* 0x000fe40005800000 */
[----:B------:R-:W-:Y:S02]  /*18010*/  ISETP.LT.OR P1, PT, R137, 0x2a, P1 ;  /* 0x0000002a8900780c */ /* 0x000fe40000f21670 */
[----:B------:R-:W-:Y:S02]  /*18020*/  ISETP.GT.AND P2, PT, R136, 0x8, !P2 ;  /* 0x000000088800780c */ /* 0x000fe40005744270 */
[----:B------:R-:W-:Y:S02]  /*18030*/  LOP3.LUT P3, RZ, R16, 0x8000000, RZ, 0xc0, !PT ;  /* 0x0800000010ff7812 */ /* 0x000fe4000786c0ff */
[----:B------:R-:W-:-:S02]  /*18040*/  FMNMX.FTZ R0, R116, R0, !PT ;  /* 0x0000000074007209 */ /* 0x000fc40007810000 */
[----:B------:R-:W-:Y:S02]  /*18050*/  FSEL R111, R111, -INF , !P1 ;  /* 0xff8000006f6f7808 */ /* 0x000fe40004800000 */
[----:B------:R-:W-:Y:S02]  /*18060*/  ISETP.LT.OR P2, PT, R137, 0x9, P2 ;  /* 0x000000098900780c */ /* 0x000fe40001741670 */
[----:B------:R-:W-:Y:S02]  /*18070*/  ISETP.GT.AND P1, PT, R136, 0x30, !P3 ;  /* 0x000000308800780c */ /* 0x000fe40005f24270 */
[----:B------:R-:W-:Y:S02]  /*18080*/  FMNMX.FTZ R0, R117, R0, !PT ;  /* 0x0000000075007209 */ /* 0x000fe40007810000 */
[----:B------:R-:W-:Y:S02]  /*18090*/  FSEL R121, R121, -INF , !P2 ;  /* 0xff80000079797808 */ /* 0x000fe40005000000 */
[----:B------:R-:W-:-:S02]  /*180a0*/  ISETP.LT.OR P1, PT, R137, 0x31, P1 ;  /* 0x000000318900780c */ /* 0x000fc40000f21670 */
[----:B------:R-:W-:Y:S02]  /*180b0*/  LOP3.LUT P2, RZ, R16, 0x4000000, RZ, 0xc0, !PT ;  /* 0x0400000010ff7812 */ /* 0x000fe4000784c0ff */
[----:B------:R-:W-:Y:S02]  /*180c0*/  FMNMX.FTZ R0, R88, R0, !PT ;  /* 0x0000000058007209 */ /* 0x000fe40007810000 */
[----:B------:R-:W-:Y:S02]  /*180d0*/  FSEL R114, R114, -INF , !P1 ;  /* 0xff80000072727808 */ /* 0x000fe40004800000 */
[----:B------:R-:W-:Y:S02]  /*180e0*/  ISETP.GT.AND P1, PT, R136, 0x31, !P2 ;  /* 0x000000318800780c */ /* 0x000fe40005724270 */
[----:B------:R-:W-:Y:S02]  /*180f0*/  FMNMX.FTZ R0, R89, R0, !PT ;  /* 0x0000000059007209 */ /* 0x000fe40007810000 */
[----:B------:R-:W-:-:S02]  /*18100*/  ISETP.LT.OR P1, PT, R137, 0x32, P1 ;  /* 0x000000328900780c */ /* 0x000fc40000f21670 */
[----:B------:R-:W-:Y:S02]  /*18110*/  FMNMX.FTZ R0, R92, R0, !PT ;  /* 0x000000005c007209 */ /* 0x000fe40007810000 */
[----:B------:R-:W-:Y:S02]  /*18120*/  LOP3.LUT P0, RZ, R16, 0x2000000, RZ, 0xc0, !PT ;  /* 0x0200000010ff7812 */ /* 0x000fe4000780c0ff */
[----:B------:R-:W-:Y:S02]  /*18130*/  FSEL R115, R115, -INF , !P1 ;  /* 0xff80000073737808 */ /* 0x000fe40004800000 */
[----:B------:R-:W-:Y:S02]  /*18140*/  FMNMX.FTZ R0, R93, R0, !PT ;  /* 0x000000005d007209 */ /* 0x000fe40007810000 */
[----:B------:R-:W-:Y:S02]  /*18150*/  ISETP.GT.AND P1, PT, R136, 0x38, !P0 ;  /* 0x000000388800780c */ /* 0x000fe40004724270 */
[----:B------:R-:W-:-:S02]  /*18160*/  FMNMX.FTZ R0, R96, R0, !PT ;  /* 0x0000000060007209 */ /* 0x000fc40007810000 */
[----:B------:R-:W-:Y:S02]  /*18170*/  ISETP.LT.OR P1, PT, R137, 0x39, P1 ;  /* 0x000000398900780c */ /* 0x000fe40000f21670 */
[----:B------:R-:W-:Y:S02]  /*18180*/  LOP3.LUT P6, RZ, R16, 0x1000000, RZ, 0xc0, !PT ;  /* 0x0100000010ff7812 */ /* 0x000fe400078cc0ff */
[----:B------:R-:W-:Y:S02]  /*18190*/  FMNMX.FTZ R0, R97, R0, !PT ;  /* 0x0000000061007209 */ /* 0x000fe40007810000 */
[----:B------:R-:W-:Y:S02]  /*181a0*/  FSEL R118, R118, -INF , !P1 ;  /* 0xff80000076767808 */ /* 0x000fe40004800000 */
        /* <DEDUP_REMOVED lines=32> */
[----:B------:R-:W-:Y:S02]  /*183b0*/  LOP3.LUT P5, RZ, R16, 0x80000, RZ, 0xc0, !PT ;  /* 0x0008000010ff7812 */ /* 0x000fe400078ac0ff */
[----:B------:R-:W-:Y:S02]  /*183c0*/  FMNMX.FTZ R0, R63, R0, !PT ;  /* 0x000000003f007209 */ /* 0x000fe40007810000 */
[----:B------:R-:W-:Y:S02]  /*183d0*/  FSEL R95, R95, -INF , !P1 ;  /* 0xff8000005f5f7808 */ /* 0x000fe40004800000 */
        /* <DEDUP_REMOVED lines=9> */
[----:B------:R-:W-:Y:S01]  /*18470*/  LOP3.LUT P3, RZ, R16, 0x20000, RZ, 0xc0, !PT ;  /* 0x0002000010ff7812 */ /* 0x000fe2000786c0ff */
[----:B------:R-:W0:Y:S01]  /*18480*/  SHFL.BFLY PT, R8, R0, 0x2, 0x1f ;  /* 0x0c401f0000087f89 */ /* 0x000e2200000e0000 */
[----:B------:R-:W-:Y:S02]  /*18490*/  FSEL R99, R99, -INF , !P1 ;  /* 0xff80000063637808 */ /* 0x000fe40004800000 */
[----:B------:R-:W-:Y:S02]  /*184a0*/  ISETP.GT.AND P1, PT, R136, 0x58, !P3 ;  /* 0x000000588800780c */ /* 0x000fe40005f24270 */
[C---:B------:R-:W-:Y:S02]  /*184b0*/  LOP3.LUT P2, RZ, R16.reuse, 0x10000, RZ, 0xc0, !PT ;  /* 0x0001000010ff7812 */ /* 0x040fe4000784c0ff */
[----:B------:R-:W-:Y:S02]  /*184c0*/  ISETP.LT.OR P1, PT, R137, 0x59, P1 ;  /* 0x000000598900780c */ /* 0x000fe40000f21670 */
[----:B------:R-:W-:-:S02]  /*184d0*/  LOP3.LUT P0, RZ, R16, 0x8000, RZ, 0xc0, !PT ;  /* 0x0000800010ff7812 */ /* 0x000fc4000780c0ff */
[----:B------:R-:W-:Y:S02]  /*184e0*/  FSEL R102, R102, -INF , !P1 ;  /* 0xff80000066667808 */ /* 0x000fe40004800000 */
[----:B------:R-:W-:Y:S02]  /*184f0*/  ISETP.GT.AND P1, PT, R136, 0x59, !P2 ;  /* 0x000000598800780c */ /* 0x000fe40005724270 */
[C---:B------:R-:W-:Y:S02]  /*18500*/  LOP3.LUT P6, RZ, R16.reuse, 0x4000, RZ, 0xc0, !PT ;  /* 0x0000400010ff7812 */ /* 0x040fe400078cc0ff */
[----:B------:R-:W-:Y:S02]  /*18510*/  ISETP.LT.OR P1, PT, R137, 0x5a, P1 ;  /* 0x0000005a8900780c */ /* 0x000fe40000f21670 */
[----:B------:R-:W-:Y:S02]  /*18520*/  LOP3.LUT P5, RZ, R16, 0x40, RZ, 0xc0, !PT ;  /* 0x0000004010ff7812 */ /* 0x000fe400078ac0ff */
[----:B------:R-:W-:-:S02]  /*18530*/  FSEL R103, R103, -INF , !P1 ;  /* 0xff80000067677808 */ /* 0x000fc40004800000 */
[----:B------:R-:W-:Y:S02]  /*18540*/  ISETP.GT.AND P1, PT, R136, 0x60, !P0 ;  /* 0x000000608800780c */ /* 0x000fe40004724270 */
[----:B0-----:R-:W-:Y:S02]  /*18550*/  FMNMX.FTZ R0, R0, R8, !PT ;  /* 0x0000000800007209 */ /* 0x001fe40007810000 */
[----:B------:R-:W-:Y:S02]  /*18560*/  ISETP.LT.OR P1, PT, R137, 0x61, P1 ;  /* 0x000000618900780c */ /* 0x000fe40000f21670 */
[----:B------:R-:W-:Y:S01]  /*18570*/  LOP3.LUT P0, RZ, R16, 0x1, RZ, 0xc0, !PT ;  /* 0x0000000110ff7812 */ /* 0x000fe2000780c0ff */
[----:B------:R-:W0:Y:S01]  /*18580*/  SHFL.BFLY PT, R8, R0, 0x1, 0x1f ;  /* 0x0c201f0000087f89 */ /* 0x000e2200000e0000 */
[----:B------:R-:W-:Y:S02]  /*18590*/  FSEL R74, R74, -INF , !P1 ;  /* 0xff8000004a4a7808 */ /* 0x000fe40004800000 */
[----:B------:R-:W-:-:S02]  /*185a0*/  ISETP.GT.AND P1, PT, R136, 0x61, !P6 ;  /* 0x000000618800780c */ /* 0x000fc40007724270 */
[----:B------:R-:W-:Y:S02]  /*185b0*/  ISETP.GT.AND P0, PT, R136, RZ, !P0 ;  /* 0x000000ff8800720c */ /* 0x000fe40004704270 */
[C---:B------:R-:W-:Y:S02]  /*185c0*/  ISETP.LT.OR P1, PT, R137.reuse, 0x62, P1 ;  /* 0x000000628900780c */ /* 0x040fe40000f21670 */
[----:B------:R-:W-:Y:S02]  /*185d0*/  ISETP.LT.OR P0, PT, R137, 0x1, P0 ;  /* 0x000000018900780c */ /* 0x000fe40000701670 */
[----:B------:R-:W-:Y:S02]  /*185e0*/  FSEL R75, R75, -INF , !P1 ;  /* 0xff8000004b4b7808 */ /* 0x000fe40004800000 */
[----:B------:R-:W-:Y:S02]  /*185f0*/  LOP3.LUT P1, RZ, R16, 0x2000, RZ, 0xc0, !PT ;  /* 0x0000200010ff7812 */ /* 0x000fe4000782c0ff */
[----:B------:R-:W-:-:S02]  /*18600*/  FSEL R10, R10, -INF , !P0 ;  /* 0xff8000000a0a7808 */ /* 0x000fc40004000000 */
[C---:B------:R-:W-:Y:S02]  /*18610*/  ISETP.GT.AND P1, PT, R136.reuse, 0x68, !P1 ;  /* 0x000000688800780c */ /* 0x040fe40004f24270 */
[----:B------:R-:W-:Y:S02]  /*18620*/  ISETP.GT.AND P5, PT, R136, 0x81, !P5 ;  /* 0x000000818800780c */ /* 0x000fe40006fa4270 */
[----:B------:R-:W-:Y:S02]  /*18630*/  ISETP.LT.OR P1, PT, R137, 0x69, P1 ;  /* 0x000000698900780c */ /* 0x000fe40000f21670 */
[----:B------:R-:W-:Y:S02]  /*18640*/  LOP3.LUT R17, R17, 0xffffff7f, RZ, 0xc0, !PT ;  /* 0xffffff7f11117812 */ /* 0x000fe400078ec0ff */
[----:B------:R-:W-:Y:S02]  /*18650*/  FSEL R78, R78, -INF , !P1 ;  /* 0xff8000004e4e7808 */ /* 0x000fe40004800000 */
[----:B------:R-:W-:-:S02]  /*18660*/  LOP3.LUT P1, RZ, R16, 0x1000, RZ, 0xc0, !PT ;  /* 0x0000100010ff7812 */ /* 0x000fc4000782c0ff */
[----:B0-----:R-:W-:Y:S02]  /*18670*/  FMNMX.FTZ R0, R0, R8, !PT ;  /* 0x0000000800007209 */ /* 0x001fe40007810000 */
        /* <DEDUP_REMOVED lines=13> */
[----:B------:R-:W-:Y:S02]  /*18750*/  FMNMX.FTZ R8, R129, R8, !PT ;  /* 0x0000000881087209 */ /* 0x000fe40007810000 */
        /* <DEDUP_REMOVED lines=20> */
[----:B------:R-:W-:-:S02]  /*188a0*/  @P5 LOP3.LUT R17, R17, 0x80, RZ, 0xfc, !PT ;  /* 0x0000008011115812 */ /* 0x000fc400078efcff */
[----:B------:R-:W-:Y:S02]  /*188b0*/  FSEL R87, R87, -INF , !P1 ;  /* 0xff80000057577808 */ /* 0x000fe40004800000 */
[----:B------:R-:W-:Y:S02]  /*188c0*/  LOP3.LUT P1, RZ, R16, 0x80, RZ, 0xc0, !PT ;  /* 0x0000008010ff7812 */ /* 0x000fe4000782c0ff */
[----:B------:R-:W-:Y:S02]  /*188d0*/  FMNMX.FTZ R8, R90, R8, !PT ;  /* 0x000000085a087209 */ /* 0x000fe40007810000 */
[----:B------:R-:W-:Y:S02]  /*188e0*/  LOP3.LUT P5, RZ, R17, 0x4, RZ, 0xc0, !PT ;  /* 0x0000000411ff7812 */ /* 0x000fe400078ac0ff */
[----:B------:R-:W-:Y:S02]  /*188f0*/  ISETP.GT.AND P1, PT, R136, 0x80, !P1 ;  /* 0x000000808800780c */ /* 0x000fe40004f24270 */
[----:B------:R-:W-:-:S02]  /*18900*/  FMNMX.FTZ R8, R91, R8, !PT ;  /* 0x000000085b087209 */ /* 0x000fc40007810000 */
[----:B------:R-:W-:Y:S02]  /*18910*/  ISETP.GT.AND P5, PT, R136, 0x99, !P5 ;  /* 0x000000998800780c */ /* 0x000fe40006fa4270 */
[----:B------:R-:W-:Y:S02]  /*18920*/  ISETP.LT.OR P1, PT, R137, 0x81, P1 ;  /* 0x000000818900780c */ /* 0x000fe40000f21670 */
[----:B------:R-:W-:Y:S02]  /*18930*/  FMNMX.FTZ R8, R94, R8, !PT ;  /* 0x000000085e087209 */ /* 0x000fe40007810000 */
[----:B------:R-:W-:Y:S02]  /*18940*/  FSEL R131, R131, -INF , !P1 ;  /* 0xff80000083837808 */ /* 0x000fe40004800000 */
[----:B------:R-:W-:Y:S02]  /*18950*/  FMNMX.FTZ R8, R95, R8, !PT ;  /* 0x000000085f087209 */ /* 0x000fe40007810000 */
[----:B------:R-:W-:-:S02]  /*18960*/  LOP3.LUT P4, RZ, R16, 0x20, RZ, 0xc0, !PT ;  /* 0x0000002010ff7812 */ /* 0x000fc4000788c0ff */
[C---:B------:R-:W-:Y:S02]  /*18970*/  LOP3.LUT P6, RZ, R16.reuse, 0x10, RZ, 0xc0, !PT ;  /* 0x0000001010ff7812 */ /* 0x040fe400078cc0ff */
[C---:B------:R-:W-:Y:S02]  /*18980*/  LOP3.LUT P3, RZ, R16.reuse, 0x8, RZ, 0xc0, !PT ;  /* 0x0000000810ff7812 */ /* 0x040fe4000786c0ff */
[C---:B------:R-:W-:Y:S02]  /*18990*/  LOP3.LUT P2, RZ, R16.reuse, 0x4, RZ, 0xc0, !PT ;  /* 0x0000000410ff7812 */ /* 0x040fe4000784c0ff */
[C---:B------:R-:W-:Y:S02]  /*189a0*/  LOP3.LUT P1, RZ, R16.reuse, 0x2, RZ, 0xc0, !PT ;  /* 0x0000000210ff7812 */ /* 0x040fe4000782c0ff */
[----:B------:R-:W-:Y:S02]  /*189b0*/  LOP3.LUT R16, R16, 0xfffffffd, RZ, 0xc0, !PT ;  /* 0xfffffffd10107812 */ /* 0x000fe400078ec0ff */
[----:B------:R-:W-:-:S02]  /*189c0*/  FMNMX.FTZ R8, R98, R8, !PT ;  /* 0x0000000862087209 */ /* 0x000fc40007810000 */
[----:B------:R-:W-:Y:S02]  /*189d0*/  @P5 LOP3.LUT R16, R16, 0x2, RZ, 0xfc, !PT ;  /* 0x0000000210105812 */ /* 0x000fe400078efcff */
[----:B------:R-:W-:Y:S02]  /*189e0*/  LOP3.LUT P5, RZ, R17, 0x80, RZ, 0xc0, !PT ;  /* 0x0000008011ff7812 */ /* 0x000fe400078ac0ff */
[----:B------:R-:W-:Y:S02]  /*189f0*/  FMNMX.FTZ R8, R99, R8, !PT ;  /* 0x0000000863087209 */ /* 0x000fe40007810000 */
[----:B------:R-:W-:Y:S02]  /*18a00*/  ISETP.LT.OR P5, PT, R137, 0x82, P5 ;  /* 0x000000828900780c */ /* 0x000fe40002fa1670 */
[----:B------:R-:W-:Y:S02]  /*18a10*/  FMNMX.FTZ R8, R102, R8, !PT ;  /* 0x0000000866087209 */ /* 0x000fe40007810000 */
[----:B------:R-:W-:-:S02]  /*18a20*/  ISETP.GT.AND P4, PT, R136, 0x88, !P4 ;  /* 0x000000888800780c */ /* 0x000fc40006784270 */
[----:B------:R-:W-:Y:S02]  /*18a30*/  FMNMX.FTZ R8, R103, R8, !PT ;  /* 0x0000000867087209 */ /* 0x000fe40007810000 */
[----:B------:R-:W-:Y:S02]  /*18a40*/  LOP3.LUT R16, R16, 0xfffffff7, RZ, 0xc0, !PT ;  /* 0xfffffff710107812 */ /* 0x000fe400078ec0ff */
[----:B------:R-:W-:Y:S02]  /*18a50*/  ISETP.LT.OR P4, PT, R137, 0x89, P4 ;  /* 0x000000898900780c */ /* 0x000fe40002781670 */
[----:B------:R-:W-:Y:S02]  /*18a60*/  FMNMX.FTZ R8, R74, R8, !PT ;  /* 0x000000084a087209 */ /* 0x000fe40007810000 */
[----:B------:R-:W-:Y:S02]  /*18a70*/  @P5 LOP3.LUT R16, R16, 0x8, RZ, 0xfc, !PT ;  /* 0x0000000810105812 */ /* 0x000fe400078efcff */
[----:B------:R-:W-:-:S02]  /*18a80*/  FMNMX.FTZ R8, R75, R8, !PT ;  /* 0x000000084b087209 */ /* 0x000fc40007810000 */
[----:B------:R-:W-:Y:S02]  /*18a90*/  LOP3.LUT P5, RZ, R16, 0x2, RZ, 0xc0, !PT ;  /* 0x0000000210ff7812 */ /* 0x000fe400078ac0ff */
[----:B------:R-:W-:Y:S02]  /*18aa0*/  FMNMX.FTZ R8, R78, R8, !PT ;  /* 0x000000084e087209 */ /* 0x000fe40007810000 */
[----:B------:R-:W-:Y:S02]  /*18ab0*/  LOP3.LUT R16, R16, 0xfffffffb, RZ, 0xc0, !PT ;  /* 0xfffffffb10107812 */ /* 0x000fe400078ec0ff */
[----:B------:R-:W-:Y:S02]  /*18ac0*/  ISETP.GT.AND P6, PT, R136, 0x89, !P6 ;  /* 0x000000898800780c */ /* 0x000fe400077c4270 */
[----:B------:R-:W-:Y:S02]  /*18ad0*/  FMNMX.FTZ R8, R79, R8, !PT ;  /* 0x000000084f087209 */ /* 0x000fe40007810000 */
[----:B------:R-:W-:-:S02]  /*18ae0*/  @P4 LOP3.LUT R16, R16, 0x4, RZ, 0xfc, !PT ;  /* 0x0000000410104812 */ /* 0x000fc400078efcff */
[----:B------:R-:W-:Y:S02]  /*18af0*/  ISETP.LT.OR P4, PT, R137, 0x8a, P6 ;  /* 0x0000008a8900780c */ /* 0x000fe40003781670 */
        /* <DEDUP_REMOVED lines=78> */
[----:B------:R-:W2:Y:S01]  /*18fe0*/  MUFU.EX2 R57, R57 ;  /* 0x0000003900397308 */ /* 0x000ea20000000800 */
[----:B------:R-:W0:Y:S01]  /*18ff0*/  SHFL.BFLY PT, R68, R8, 0x2, 0x1f ;  /* 0x0c401f0008447f89 */ /* 0x000e2200000e0000 */
[----:B------:R-:W-:-:S06]  /*19000*/  LOP3.LUT P0, RZ, R17, 0x20, RZ, 0xc0, !PT ;  /* 0x0000002011ff7812 */ /* 0x000fcc000780c0ff */
[----:B------:R-:W1:Y:S08]  /*19010*/  MUFU.EX2 R11, R11 ;  /* 0x0000000b000b7308 */ /* 0x000e700000000800 */
        /* <DEDUP_REMOVED lines=21> */
[----:B-1----:R-:W-:-:S01]  /*19170*/  FADD.FTZ R68, R11, R68 ;  /* 0x000000440b447221 */ /* 0x002fc20000010000 */
        /* <DEDUP_REMOVED lines=189> */
.L_x_14632:
[----:B------:R-:W-:Y:S01]  /*19d50*/  F2FP.SATFINITE.E4M3.F32.PACK_AB_MERGE_C R121, R122, R121, RZ ;  /* 0x000000797a79723e */ /* 0x000fe200048070ff */
[----:B------:R-:W-:Y:S01]  /*19d60*/  IMAD.MOV.U32 R68, RZ, RZ, R140 ;  /* 0x000000ffff447224 */ /* 0x000fe200078e008c */
[----:B------:R-:W-:Y:S01]  /*19d70*/  F2FP.SATFINITE.E4M3.F32.PACK_AB_MERGE_C R13, R13, R67, RZ ;  /* 0x000000430d0d723e */ /* 0x000fe200048070ff */
[----:B------:R-:W-:Y:S01]  /*19d80*/  VIADD R12, R12, 0x13260 ;  /* 0x000132600c0c7836 */ /* 0x000fe20000000000 */
[----:B------:R-:W-:Y:S02]  /*19d90*/  F2FP.SATFINITE.E4M3.F32.PACK_AB_MERGE_C R153, R15, R10, R121 ;  /* 0x0000000a0f99723e */ /* 0x000fe40004807079 */
[----:B------:R-:W2:Y:S01]  /*19da0*/  LDL R10, [R1+0x40] ;  /* 0x00004000010a7983 */ /* 0x000ea20000100800 */
[----:B------:R-:W-:Y:S02]  /*19db0*/  F2FP.SATFINITE.E4M3.F32.PACK_AB_MERGE_C R20, R120, R20, RZ ;  /* 0x000000147814723e */ /* 0x000fe400048070ff */
[----:B------:R-:W-:Y:S02]  /*19dc0*/  PRMT R12, R68, 0x654, R12 ;  /* 0x00000654440c7816 */ /* 0x000fe4000000000c */
[----:B------:R-:W-:-:S02]  /*19dd0*/  F2FP.SATFINITE.E4M3.F32.PACK_AB_MERGE_C R127, R128, R127, RZ ;  /* 0x0000007f807f723e */ /* 0x000fc400048070ff */
[----:B------:R-:W-:Y:S01]  /*19de0*/  F2FP.SATFINITE.E4M3.F32.PACK_AB_MERGE_C R129, R130, R129, RZ ;  /* 0x000000818281723e */ /* 0x000fe200048070ff */
[----:B------:R0:W-:Y:S01]  /*19df0*/  SYNCS.ARRIVE.TRANS64.RED.A1T0 RZ, [R12+URZ], RZ ;  /* 0x000000ff0cff79a7 */ /* 0x0001e2000810043f */
        /* <DEDUP_REMOVED lines=70> */
[----:B------:R-:W-:Y:S02]  /*1a260*/  VIADD R3, R3, 0xffffffff ;  /* 0xffffffff03037836 */ /* 0x000fe40000000000 */
[----:B------:R-:W-:-:S10]  /*1a270*/  IMAD.MOV.U32 R10, RZ, RZ, R156 ;  /* 0x000000ffff0a7224 */ /* 0x000fd400078e009c */
[----:B0-----:R-:W-:Y:S05]  /*1a280*/  @P1 BRA `(.L_x_14633) ;  /* 0xffffffb000c81947 */ /* 0x001fea000383ffff */
.L_x_14612:
[----:B------:R-:W-:Y:S05]  /*1a290*/  BSYNC B0 ;  /* 0x0000000000007941 */ /* 0x000fea0003800000 */
.L_x_14611:
[----:B------:R-:W-:Y:S06]  /*1a2a0*/  BAR.ARV 0x8, 0x200 ;  /* 0x0208000000007b1d */ /* 0x000fec0000002000 */
[----:B------:R-:W-:Y:S05]  /*1a2b0*/  @!P0 BRA `(.L_x_14634) ;  /* 0x0000000000048947 */ /* 0x000fea0003800000 */
[----:B------:R-:W-:Y:S01]  /*1a2c0*/  BPT.TRAP 0x1 ;  /* 0x000000040000795c */ /* 0x000fe20000300000 */
.L_x_14634:
[----:B------:R-:W-:Y:S01]  /*1a2d0*/  IMAD R13, R23, 0x8, R22 ;  /* 0x00000008170d7824 */ /* 0x000fe200078e0216 */
[----:B------:R-:W-:-:S04]  /*1a2e0*/  SHF.L.U32 R2, R156, 0x1f, RZ ;  /* 0x0000001f9c027819 */ /* 0x000fc800000006ff */
[----:B------:R0:W1:Y:S01]  /*1a2f0*/  SYNCS.PHASECHK.TRANS64.TRYWAIT P1, [R13+URZ+0x13250], R2 ;  /* 0x013250020d0075a7 */ /* 0x000062000802017f */
[----:B------:R-:W-:Y:S05]  /*1a300*/  @!P0 BRA `(.L_x_14635) ;  /* 0x0000000000048947 */ /* 0x000fea0003800000 */
[----:B------:R-:W-:Y:S01]  /*1a310*/  BPT.TRAP 0x1 ;  /* 0x000000040000795c */ /* 0x000fe20000300000 */
.L_x_14635:
[----:B------:R-:W-:Y:S04]  /*1a320*/  BSSY B0, `(.L_x_14636) ;  /* 0x0000004000007945 */ /* 0x000fe80003800000 */
[----:B-1----:R-:W-:Y:S05]  /*1a330*/  @P1 BRA `(.L_x_14637) ;  /* 0x0000000000081947 */ /* 0x002fea0003800000 */
[----:B------:R-:W1:Y:S02]  /*1a340*/  SYNCS.PHASECHK.TRANS64.TRYWAIT P1, [R13+URZ+0x13250], R2 ;  /* 0x013250020d0075a7 */ /* 0x000e64000802017f */
[----:B-1----:R-:W-:Y:S05]  /*1a350*/  @!P1 BRA `(.L_x_14638) ;  /* 0x000000b000489947 */ /* 0x002fea0003800000 */
.L_x_14637:
[----:B------:R-:W-:Y:S05]  /*1a360*/  BSYNC B0 ;  /* 0x0000000000007941 */ /* 0x000fea0003800000 */
.L_x_14636:
[----:B------:R-:W2:Y:S01]  /*1a370*/  LDL.LU R14, [R1+0xc] ;  /* 0x00000c00010e7983 */ /* 0x000ea20000300800 */
[----:B------:R-:W-:-:S03]  /*1a380*/  ULDC.64 UR4, c[0x0][0x9a0] ;  /* 0x0002680000047ab9 */ /* 0x000fc60000000a00 */
[----:B------:R-:W3:Y:S04]  /*1a390*/  LDL.LU R9, [R1+0x8] ;  /* 0x0000080001097983 */ /* 0x000ee80000300800 */
[----:B------:R-:W4:Y:S01]  /*1a3a0*/  LDL.LU R12, [R1] ;  /* 0x00000000010c7983 */ /* 0x000f220000300800 */
[----:B------:R-:W-:Y:S01]  /*1a3b0*/  VIADD R22, R22, 0x1000 ;  /* 0x0000100016167836 */ /* 0x000fe20000000000 */
[----:B------:R-:W-:Y:S01]  /*1a3c0*/  ISETP.NE.U32.AND P1, PT, RZ, UR4, PT ;  /* 0x00000004ff007c0c */ /* 0x000fe2000bf25070 */
[----:B------:R-:W-:Y:S01]  /*1a3d0*/  IMAD.MOV.U32 R3, RZ, RZ, -0x3ffffff0 ;  /* 0xc0000010ff037424 */ /* 0x000fe200078e00ff */
[----:B------:R-:W-:Y:S02]  /*1a3e0*/  WARPGROUP.ARRIVE ;  /* 0x00000000000079c5 */ /* 0x000fe40000000000 */
[----:B------:R-:W-:-:S02]  /*1a3f0*/  SHF.R.U32.HI R22, RZ, 0x4, R22 ;  /* 0x00000004ff167819 */ /* 0x000fc40000011616 */
[----:B------:R-:W-:Y:S02]  /*1a400*/  R2UR UR7, R3 ;  /* 0x00000000030772ca */ /* 0x000fe400000e0000 */
[----:B------:R-:W-:Y:S02]  /*1a410*/  LOP3.LUT R22, R22, 0x3fff, RZ, 0xc0, !PT ;  /* 0x00003fff16167812 */ /* 0x000fe400078ec0ff */
[----:B------:R-:W-:Y:S02]  /*1a420*/  ISETP.NE.AND.EX P1, PT, RZ, UR5, PT, P1 ;  /* 0x00000005ff007c0c */ /* 0x000fe4000bf25310 */
[----:B------:R-:W-:-:S05]  /*1a430*/  LOP3.LUT R22, R22, 0x10000, RZ, 0xfc, !PT ;  /* 0x0001000016167812 */ /* 0x000fca00078efcff */
[----:B01----:R-:W-:-:S05]  /*1a440*/  IMAD R2, R23, 0x280, R22 ;  /* 0x0000028017027824 */ /* 0x003fca00078e0216 */
[----:B------:R-:W-:Y:S01]  /*1a450*/  R2UR UR6, R2 ;  /* 0x00000000020672ca */ /* 0x000fe200000e0000 */
[----:B------:R-:W0:Y:S08]  /*1a460*/  @P1 LDC.64 R6, c[0x0][0x9c8] ;  /* 0x00027200ff061b82 */ /* 0x000e300000000a00 */
[----:B------:R-:W1:Y:S04]  /*1a470*/  @P1 LDC.64 R10, c[0x0][0x9d0] ;  /* 0x00027400ff0a1b82 */ /* 0x000e680000000a00 */
[----:B------:R-:W-:Y:S03]  /*1a480*/  QGMMA.64x64x32.F32.E4M3.E4M3 R24, R152, gdesc[UR4], R24, gsb0 ;  /* 0x00e0000498187df3 */ /* 0x000fe60008000818 */
[----:B------:R-:W-:-:S02]  /*1a490*/  WARPGROUP.DEPBAR.LE gsb0, 0x0 ;  /* 0x00008000000079c5 */ /* 0x000fc40000010000 */
[----:B------:R-:W-:Y:S01]  /*1a4a0*/  WARPGROUP.ARRIVE ;  /* 0x00000000000079c5 */ /* 0x000fe20000000000 */
[----:B--2---:R-:W-:-:S05]  /*1a4b0*/  @P1 SHF.R.S32.HI R5, RZ, 0x1f, R14 ;  /* 0x0000001fff051819 */ /* 0x004fca000001140e */
[----:B0-----:R-:W-:-:S04]  /*1a4c0*/  @P1 IMAD R4, R5, R6, RZ ;  /* 0x0000000605041224 */ /* 0x001fc800078e02ff */
[C---:B------:R-:W-:Y:S01]  /*1a4d0*/  @P1 IMAD R3, R14.reuse, R7, R4 ;  /* 0x000000070e031224 */ /* 0x040fe200078e0204 */
[----:B---3--:R-:W-:Y:S01]  /*1a4e0*/  @P1 SHF.R.S32.HI R7, RZ, 0x1f, R9 ;  /* 0x0000001fff071819 */ /* 0x008fe20000011409 */
[----:B------:R-:W-:-:S04]  /*1a4f0*/  @P1 IMAD.WIDE.U32 R4, R14, R6, RZ ;  /* 0x000000060e041225 */ /* 0x000fc800078e00ff */
[-C--:B-1----:R-:W-:Y:S02]  /*1a500*/  @P1 IMAD R6, R7, R10.reuse, RZ ;  /* 0x0000000a07061224 */ /* 0x082fe400078e02ff */
[----:B------:R-:W-:Y:S02]  /*1a510*/  @P1 IMAD.IADD R5, R5, 0x1, R3 ;  /* 0x0000000105051824 */ /* 0x000fe400078e0203 */
[C---:B------:R-:W-:Y:S02]  /*1a520*/  @P1 IMAD R3, R9.reuse, R11, R6 ;  /* 0x0000000b09031224 */ /* 0x040fe400078e0206 */
[----:B------:R-:W-:-:S04]  /*1a530*/  @P1 IMAD.WIDE.U32 R4, R9, R10, R4 ;  /* 0x0000000a09041225 */ /* 0x000fc800078e0004 */
[----:B------:R-:W-:Y:S01]  /*1a540*/  @P1 IMAD.IADD R3, R5, 0x1, R3 ;  /* 0x0000000105031824 */ /* 0x000fe200078e0203 */
[C---:B------:R-:W-:Y:S01]  /*1a550*/  @P1 LEA R6, P2, R4.reuse, UR4, 0x2 ;  /* 0x0000000404061c11 */ /* 0x040fe2000f8410ff */
[----:B------:R-:W-:Y:S02]  /*1a560*/  IMAD.MOV.U32 R9, RZ, RZ, 0x3f800000 ;  /* 0x3f800000ff097424 */ /* 0x000fe400078e00ff */
[----:B------:R-:W-:Y:S01]  /*1a570*/  IMAD.MOV.U32 R5, RZ, RZ, -0x3ffffff0 ;  /* 0xc0000010ff057424 */ /* 0x000fe200078e00ff */
[----:B------:R-:W-:Y:S01]  /*1a580*/  @P1 LEA.HI.X R7, R4, UR5, R3, 0x2, P2 ;  /* 0x0000000504071c11 */ /* 0x000fe200090f1403 */
[----:B------:R-:W-:-:S03]  /*1a590*/  VIADD R4, R2, 0x80 ;  /* 0x0000008002047836 */ /* 0x000fc60000000000 */
[----:B------:R-:W-:Y:S01]  /*1a5a0*/  R2UR UR7, R5 ;  /* 0x00000000050772ca */ /* 0x000fe200000e0000 */
[----:B------:R0:W2:Y:S01]  /*1a5b0*/  @P1 LDG.E R9, desc[UR44][R6.64] ;  /* 0x0000002c06091981 */ /* 0x0000a2000c1e1900 */
[----:B------:R-:W-:Y:S01]  /*1a5c0*/  R2UR UR6, R4 ;  /* 0x00000000040672ca */ /* 0x000fe200000e0000 */
[----:B------:R-:W-:Y:S02]  /*1a5d0*/  VIADD R4, R2, 0x100 ;  /* 0x0000010002047836 */ /* 0x000fe40000000000 */
[----:B------:R-:W-:Y:S01]  /*1a5e0*/  IMAD.MOV.U32 R5, RZ, RZ, -0x3ffffff0 ;  /* 0xc0000010ff057424 */ /* 0x000fe200078e00ff */
[----:B----4-:R-:W-:Y:S01]  /*1a5f0*/  SHFL.BFLY PT, R3, R12, 0x2, 0x1f ;  /* 0x0c401f000c037f89 */ /* 0x010fe200000e0000 */
[----:B------:R-:W-:Y:S02]  /*1a600*/  IMAD.MOV.U32 R57, RZ, RZ, -0x800000 ;  /* 0xff800000ff397424 */ /* 0x000fe400078e00ff */
[----:B------:R-:W-:Y:S01]  /*1a610*/  IMAD.MOV.U32 R20, RZ, RZ, -0x800000 ;  /* 0xff800000ff147424 */ /* 0x000fe200078e00ff */
[----:B0-----:R-:W0:Y:S05]  /*1a620*/  SHFL.BFLY PT, R6, R21, 0x2, 0x1f ;  /* 0x0c401f0015067f89 */ /* 0x001e2a00000e0000 */
[----:B------:R-:W-:Y:S01]  /*1a630*/  QGMMA.64x64x32.F32.E4M3.E4M3 R24, R148, gdesc[UR4], R24, gsb0 ;  /* 0x00e0000494187df3 */ /* 0x000fe20008000818 */
[----:B------:R-:W-:Y:S01]  /*1a640*/  R2UR UR6, R4 ;  /* 0x00000000040672ca */ /* 0x000fe200000e0000 */
[----:B------:R-:W-:Y:S01]  /*1a650*/  VIADD R4, R2, 0x180 ;  /* 0x0000018002047836 */ /* 0x000fe20000000000 */
[----:B------:R-:W-:Y:S01]  /*1a660*/  R2UR UR7, R5 ;  /* 0x00000000050772ca */ /* 0x000fe200000e0000 */
[----:B------:R-:W-:-:S02]  /*1a670*/  IMAD.MOV.U32 R5, RZ, RZ, -0x3ffffff0 ;  /* 0xc0000010ff057424 */ /* 0x000fc400078e00ff */
[----:B------:R-:W-:Y:S02]  /*1a680*/  VIADD R2, R2, 0x200 ;  /* 0x0000020002027836 */ /* 0x000fe40000000000 */
[----:B0-----:R-:W-:-:S01]  /*1a690*/  FADD.FTZ R6, R6, R21 ;  /* 0x0000001506067221 */ /* 0x001fc20000010000 */
[----:B------:R-:W-:Y:S02]  /*1a6a0*/  WARPGROUP.DEPBAR.LE gsb0, 0x0 ;  /* 0x00008000000079c5 */ /* 0x000fe40000010000 */
[----:B------:R-:W-:-:S06]  /*1a6b0*/  WARPGROUP.ARRIVE ;  /* 0x00000000000079c5 */ /* 0x000fcc0000000000 */
[----:B------:R-:W-:Y:S01]  /*1a6c0*/  QGMMA.64x64x32.F32.E4M3.E4M3 R24, R144, gdesc[UR4], R24, gsb0 ;  /* 0x00e0000490187df3 */ /* 0x000fe20008000818 */
[----:B------:R-:W-:Y:S01]  /*1a6d0*/  R2UR UR6, R4 ;  /* 0x00000000040672ca */ /* 0x000fe200000e0000 */
[----:B------:R-:W-:Y:S01]  /*1a6e0*/  FADD.FTZ R4, R3, R12 ;  /* 0x0000000c03047221 */ /* 0x000fe20000010000 */
[----:B------:R-:W-:Y:S01]  /*1a6f0*/  R2UR UR7, R5 ;  /* 0x00000000050772ca */ /* 0x000fe200000e0000 */
[----:B------:R-:W-:-:S03]  /*1a700*/  IMAD.MOV.U32 R3, RZ, RZ, -0x3ffffff0 ;  /* 0xc0000010ff037424 */ /* 0x000fc600078e00ff */
[----:B------:R-:W0:Y:S02]  /*1a710*/  SHFL.BFLY PT, R5, R4, 0x1, 0x1f ;  /* 0x0c201f0004057f89 */ /* 0x000e2400000e0000 */
[----:B0-----:R-:W-:-:S04]  /*1a720*/  FADD.FTZ R7, R4, R5 ;  /* 0x0000000504077221 */ /* 0x001fc80000010000 */
[C---:B------:R-:W-:Y:S01]  /*1a730*/  FMUL.FTZ R11, R7.reuse, 0.00390625 ;  /* 0x3b800000070b7820 */ /* 0x040fe20000410000 */
[----:B------:R-:W-:-:S04]  /*1a740*/  FSETP.NE.FTZ.AND P1, PT, R7, RZ, PT ;  /* 0x000000ff0700720b */ /* 0x000fc80003f35000 */
[----:B------:R-:W-:-:S13]  /*1a750*/  FSETP.NE.FTZ.AND P2, PT, R11, RZ, PT ;  /* 0x000000ff0b00720b */ /* 0x000fda0003f55000 */
[----:B------:R-:W0:Y:S02]  /*1a760*/  @P2 MUFU.LG2 R4, R11 ;  /* 0x0000000b00042308 */ /* 0x000e240000000c00 */
[----:B0-----:R-:W-:Y:S01]  /*1a770*/  @P2 FMUL.FTZ R4, R4, 0.69314718246459960938 ;  /* 0x3f31721804042820 */ /* 0x001fe20000410000 */
[----:B------:R-:W-:Y:S02]  /*1a780*/  WARPGROUP.DEPBAR.LE gsb0, 0x0 ;  /* 0x00008000000079c5 */ /* 0x000fe40000010000 */
[----:B------:R-:W-:-:S06]  /*1a790*/  WARPGROUP.ARRIVE ;  /* 0x00000000000079c5 */ /* 0x000fcc0000000000 */
[----:B------:R-:W-:Y:S01]  /*1a7a0*/  QGMMA.64x64x32.F32.E4M3.E4M3 R24, R140, gdesc[UR4], R24, gsb0 ;  /* 0x00e000048c187df3 */ /* 0x000fe20008000818 */
[----:B------:R-:W-:Y:S01]  /*1a7b0*/  R2UR UR6, R2 ;  /* 0x00000000020672ca */ /* 0x000fe200000e0000 */
[----:B------:R-:W-:Y:S01]  /*1a7c0*/  IMAD.MOV.U32 R2, RZ, RZ, RZ ;  /* 0x000000ffff027224 */ /* 0x000fe200078e00ff */
[----:B------:R-:W-:Y:S02]  /*1a7d0*/  R2UR UR7, R3 ;  /* 0x00000000030772ca */ /* 0x000fe400000e0000 */
[----:B------:R-:W0:Y:S03]  /*1a7e0*/  SHFL.BFLY PT, R3, R6, 0x1, 0x1f ;  /* 0x0c201f0006037f89 */ /* 0x000e2600000e0000 */
[----:B------:R-:W-:Y:S01]  /*1a7f0*/  @P1 MUFU.RCP R2, R7 ;  /* 0x0000000700021308 */ /* 0x000fe20000001000 */
[----:B0-----:R-:W-:-:S01]  /*1a800*/  FADD.FTZ R10, R6, R3 ;  /* 0x00000003060a7221 */ /* 0x001fc20000010000 */
[----:B------:R-:W-:-:S02]  /*1a810*/  IMAD.MOV.U32 R6, RZ, RZ, RZ ;  /* 0x000000ffff067224 */ /* 0x000fc400078e00ff */
[----:B------:R-:W-:Y:S01]  /*1a820*/  @P2 FMUL.FTZ R3, R56, 0.69314718246459960938 ;  /* 0x3f31721838032820 */ /* 0x000fe20000410000 */
[C---:B------:R-:W-:Y:S01]  /*1a830*/  FMUL.FTZ R12, R10.reuse, 0.00390625 ;  /* 0x3b8000000a0c7820 */ /* 0x040fe20000410000 */
[----:B------:R-:W-:Y:S02]  /*1a840*/  FSETP.NE.FTZ.AND P1, PT, R10, RZ, PT ;  /* 0x000000ff0a00720b */ /* 0x000fe40003f35000 */
[----:B------:R-:W-:Y:S02]  /*1a850*/  @P2 FFMA.FTZ R57, R3, R0, R4 ;  /* 0x0000000003392223 */ /* 0x000fe40000010004 */
[----:B------:R-:W-:-:S09]  /*1a860*/  FSETP.NE.FTZ.AND P3, PT, R12, RZ, PT ;  /* 0x000000ff0c00720b */ /* 0x000fd20003f75000 */
[----:B------:R-:W-:Y:S04]  /*1a870*/  @P1 MUFU.RCP R6, R10 ;  /* 0x0000000a00061308 */ /* 0x000fe80000001000 */
[----:B------:R-:W-:-:S04]  /*1a880*/  @P3 FMUL.FTZ R56, R56, 0.69314718246459960938 ;  /* 0x3f31721838383820 */ /* 0x000fc80000410000 */
[----:B------:R-:W0:Y:S02]  /*1a890*/  @P3 MUFU.LG2 R5, R12 ;  /* 0x0000000c00053308 */ /* 0x000e240000000c00 */
[----:B0-----:R-:W-:-:S04]  /*1a8a0*/  @P3 FMUL.FTZ R5, R5, 0.69314718246459960938 ;  /* 0x3f31721805053820 */ /* 0x001fc80000410000 */
[----:B------:R-:W-:Y:S01]  /*1a8b0*/  @P3 FFMA.FTZ R20, R56, R8, R5 ;  /* 0x0000000838143223 */ /* 0x000fe20000010005 */
[----:B------:R-:W-:Y:S02]  /*1a8c0*/  WARPGROUP.DEPBAR.LE gsb0, 0x0 ;  /* 0x00008000000079c5 */ /* 0x000fe40000010000 */
[----:B------:R-:W-:-:S06]  /*1a8d0*/  WARPGROUP.ARRIVE ;  /* 0x00000000000079c5 */ /* 0x000fcc0000000000 */
[----:B------:R-:W-:Y:S01]  /*1a8e0*/  QGMMA.64x64x32.F32.E4M3.E4M3 R24, R136, gdesc[UR4], R24, gsb0 ;  /* 0x00e0000488187df3 */ /* 0x000fe20008000818 */
[-C--:B--2---:R-:W-:Y:S01]  /*1a8f0*/  FMUL.FTZ R2, R2, R9.reuse ;  /* 0x0000000902027220 */ /* 0x084fe20000410000 */
[----:B------:R-:W-:Y:S01]  /*1a900*/  FMUL.FTZ R4, R6, R9 ;  /* 0x0000000906047220 */ /* 0x000fe20000410000 */
[----:B------:R-:W-:Y:S02]  /*1a910*/  WARPGROUP.DEPBAR.LE gsb0, 0x0 ;  /* 0x00008000000079c5 */ /* 0x000fe40000010000 */
[----:B------:R-:W-:Y:S05]  /*1a920*/  @!P0 BRA `(.L_x_14639) ;  /* 0x0000000000048947 */ /* 0x000fea0003800000 */
[----:B------:R-:W-:Y:S01]  /*1a930*/  BPT.TRAP 0x1 ;  /* 0x000000040000795c */ /* 0x000fe20000300000 */
.L_x_14639:
        /* <DEDUP_REMOVED lines=43> */
[----:B------:R-:W-:-:S04]  /*1abf0*/  SEL R3, RZ, 0x1, P1 ;  /* 0x00000001ff037807 */ /* 0x000fc80000800000 */
[----:B------:R-:W-:-:S07]  /*1ac00*/  LOP3.LUT R156, R156, R3, RZ, 0x3c, !PT ;  /* 0x000000039c9c7212 */ /* 0x000fce00078e3cff */
.L_x_14525:
[----:B------:R-:W0:Y:S08]  /*1ac10*/  S2UR UR4, SR_CgaCtaId ;  /* 0x00000000000479c3 */ /* 0x000e300000008800 */
[----:B------:R-:W-:Y:S01]  /*1ac20*/  BAR.SYNC.DEFER_BLOCKING 0x5, 0x200 ;  /* 0x0148000000007b1d */ /* 0x000fe20000010000 */
[----:B------:R-:W-:-:S05]  /*1ac30*/  MOV R22, 0x400 ;  /* 0x0000040000167802 */ /* 0x000fca0000000f00 */
[----:B------:R-:W-:Y:S01]  /*1ac40*/  BSSY B0, `(.L_x_14640) ;  /* 0x00001d8000007945 */ /* 0x000fe20003800000 */
[----:B------:R-:W1:Y:S01]  /*1ac50*/  S2R R50, SR_TID.X ;  /* 0x0000000000327919 */ /* 0x000e620000002100 */
[----:B0-----:R-:W-:-:S05]  /*1ac60*/  IMAD.U32 R0, RZ, RZ, UR4 ;  /* 0x00000004ff007e24 */ /* 0x001fca000f8e00ff */
[----:B------:R-:W-:Y:S01]  /*1ac70*/  LEA R22, R0, R22, 0x18 ;  /* 0x0000001600167211 */ /* 0x000fe200078ec0ff */
[----:B------:R0:W-:Y:S04]  /*1ac80*/  STL [R1+0x1c], R0 ;  /* 0x00001c0001007387 */ /* 0x0001e80000100800 */
[----:B------:R-:W2:Y:S01]  /*1ac90*/  LDS.128 R40, [R22+0x132d0] ;  /* 0x0132d00016287984 */ /* 0x000ea20000000c00 */
[----:B-1----:R-:W-:-:S05]  /*1aca0*/  VIADD R30, R50, 0xffffff80 ;  /* 0xffffff80321e7836 */ /* 0x002fca0000000000 */
[----:B------:R-:W-:-:S04]  /*1acb0*/  SHF.R.S32.HI R31, RZ, 0x1f, R30 ;  /* 0x0000001fff1f7819 */ /* 0x000fc8000001141e */
[----:B------:R-:W-:-:S04]  /*1acc0*/  LEA.HI R2, R31, R30, RZ, 0x3 ;  /* 0x0000001e1f027211 */ /* 0x000fc800078f18ff */
[----:B------:R-:W-:Y:S02]  /*1acd0*/  LOP3.LUT R21, R2, 0xfffffff8, RZ, 0xc0, !PT ;  /* 0xfffffff802157812 */ /* 0x000fe400078ec0ff */
[----:B------:R-:W-:-:S03]  /*1ace0*/  SHF.R.S32.HI R2, RZ, 0x3, R2 ;  /* 0x00000003ff027819 */ /* 0x000fc60000011402 */
[----:B------:R-:W-:-:S04]  /*1acf0*/  IMAD.IADD R21, R30, 0x1, -R21 ;  /* 0x000000011e157824 */ /* 0x000fc800078e0a15 */
[----:B------:R-:W-:-:S05]  /*1ad00*/  IMAD.SHL.U32 R3, R21, 0x8, RZ ;  /* 0x0000000815037824 */ /* 0x000fca00078e00ff */
[----:B0-----:R-:W-:Y:S01]  /*1ad10*/  SHF.R.S32.HI R0, RZ, 0x1f, R3 ;  /* 0x0000001fff007819 */ /* 0x001fe20000011403 */
[----:B--2---:R0:W-:Y:S04]  /*1ad20*/  STL.64 [R1], R40 ;  /* 0x0000002801007387 */ /* 0x0041e80000100a00 */
[----:B------:R0:W-:Y:S01]  /*1ad30*/  STL.64 [R1+0x8], R42 ;  /* 0x0000082a01007387 */ /* 0x0001e20000100a00 */
[----:B------:R-:W-:Y:S06]  /*1ad40*/  BAR.ARV 0x4, 0x200 ;  /* 0x0108000000007b1d */ /* 0x000fec0000002000 */
[----:B------:R-:W-:Y:S05]  /*1ad50*/  @P0 BRA `(.L_x_14641) ;  /* 0x0000001000e00947 */ /* 0x000fea0003800000 */
[----:B------:R-:W-:Y:S01]  /*1ad60*/  IMAD.SHL.U32 R4, R50, 0x4, RZ ;  /* 0x0000000432047824 */ /* 0x000fe200078e00ff */
[----:B------:R-:W-:Y:S01]  /*1ad70*/  ULDC.64 UR4, c[0x4][0x38] ;  /* 0x01000e0000047ab9 */ /* 0x000fe20000000a00 */
[----:B------:R-:W2:Y:S01]  /*1ad80*/  LDL R64, [R1+0x3c] ;  /* 0x00003c0001407983 */ /* 0x000ea20000100800 */
[----:B0-----:R-:W0:Y:S02]  /*1ad90*/  S2R R41, SR_SWINHI ;  /* 0x0000000000297919 */ /* 0x001e240000002f00 */
[----:B------:R-:W-:Y:S01]  /*1ada0*/  LOP3.LUT R4, R4, 0xc, RZ, 0xc0, !PT ;  /* 0x0000000c04047812 */ /* 0x000fe200078ec0ff */
[----:B------:R-:W-:Y:S01]  /*1adb0*/  ULDC.64 UR6, c[0x0][0xb90] ;  /* 0x0002e40000067ab9 */ /* 0x000fe20000000a00 */
[----:B------:R-:W3:Y:S02]  /*1adc0*/  LDL.LU R62, [R1+0x50] ;  /* 0x00005000013e7983 */ /* 0x000ee40000300800 */
[----:B------:R-:W-:Y:S02]  /*1add0*/  IADD3 R4, P0, R4, UR4, RZ ;  /* 0x0000000404047c10 */ /* 0x000fe4000ff1e0ff */
[----:B------:R-:W-:Y:S01]  /*1ade0*/  F2FP.BF16.F32.PACK_AB R12, R11, R12 ;  /* 0x0000000c0b0c723e */ /* 0x000fe200000010ff */
[----:B------:R-:W4:Y:S02]  /*1adf0*/  LDL R60, [R1+0x4c] ;  /* 0x00004c00013c7983 */ /* 0x000f240000100800 */
[----:B------:R-:W-:Y:S01]  /*1ae00*/  IMAD.X R5, RZ, RZ, UR5, P0 ;  /* 0x00000005ff057e24 */ /* 0x000fe200080e06ff */
[----:B------:R-:W-:Y:S01]  /*1ae10*/  LEA.HI R11, R31, R30, RZ, 0x5 ;  /* 0x0000001e1f0b7211 */ /* 0x000fe200078f28ff */
[----:B------:R-:W-:Y:S01]  /*1ae20*/  ULDC.64 UR4, c[0x0][0xc00] ;  /* 0x0003000000047ab9 */ /* 0x000fe20000000a00 */
[----:B------:R-:W-:Y:S01]  /*1ae30*/  F2FP.BF16.F32.PACK_AB R27, R26, R27 ;  /* 0x0000001b1a1b723e */ /* 0x000fe200000010ff */
[----:B------:R-:W2:Y:S04]  /*1ae40*/  LDL R58, [R1+0x28] ;  /* 0x00002800013a7983 */ /* 0x000ea80000100800 */
[----:B------:R1:W3:Y:S01]  /*1ae50*/  LDG.E.CONSTANT R40, desc[UR44][R4.64] ;  /* 0x0000002c04287981 */ /* 0x0002e2000c1e9900 */
[----:B------:R-:W-:Y:S01]  /*1ae60*/  IMAD.SHL.U32 R26, R11, 0x20, RZ ;  /* 0x000000200b1a7824 */ /* 0x000fe200078e00ff */
[----:B------:R-:W-:-:S02]  /*1ae70*/  F2FP.BF16.F32.PACK_AB R59, R28, R59 ;  /* 0x0000003b1c3b723e */ /* 0x000fc400000010ff */
[----:B------:R-:W-:Y:S02]  /*1ae80*/  LOP3.LUT P0, R28, R50, 0x3, RZ, 0xc0, !PT ;  /* 0x00000003321c7812 */ /* 0x000fe4000780c0ff */
[----:B------:R-:W-:Y:S02]  /*1ae90*/  LOP3.LUT R26, R26, 0xfffffc00, RZ, 0xc0, !PT ;  /* 0xfffffc001a1a7812 */ /* 0x000fe400078ec0ff */
[----:B------:R-:W-:Y:S02]  /*1aea0*/  F2FP.BF16.F32.PACK_AB R29, R36, R29 ;  /* 0x0000001d241d723e */ /* 0x000fe400000010ff */
[----:B-1----:R-:W-:Y:S02]  /*1aeb0*/  LEA.HI R4, R31, R30, RZ, 0x4 ;  /* 0x0000001e1f047211 */ /* 0x002fe400078f20ff */
[----:B------:R-:W-:Y:S02]  /*1aec0*/  F2FP.BF16.F32.PACK_AB R24, R37, R24 ;  /* 0x000000182518723e */ /* 0x000fe400000010ff */
[----:B------:R-:W-:-:S02]  /*1aed0*/  SHF.R.S32.HI R5, RZ, 0x4, R4 ;  /* 0x00000004ff057819 */ /* 0x000fc40000011404 */
[C---:B------:R-:W-:Y:S02]  /*1aee0*/  LOP3.LUT R11, R4.reuse, 0x3fffff0, RZ, 0xc0, !PT ;  /* 0x03fffff0040b7812 */ /* 0x040fe400078ec0ff */
[----:B------:R-:W-:Y:S02]  /*1aef0*/  LEA.HI R4, R4, R5, RZ, 0x1 ;  /* 0x0000000504047211 */ /* 0x000fe400078f08ff */
[----:B------:R-:W-:Y:S01]  /*1af00*/  ISETP.EQ.OR P0, PT, R28, 0x3, !P0 ;  /* 0x000000031c00780c */ /* 0x000fe20004702670 */
[----:B------:R-:W-:Y:S01]  /*1af10*/  IMAD.IADD R11, R30, 0x1, -R11 ;  /* 0x000000011e0b7824 */ /* 0x000fe200078e0a0b */
[----:B------:R-:W-:Y:S02]  /*1af20*/  LOP3.LUT R4, R4, 0x1ffffffe, RZ, 0xc0, !PT ;  /* 0x1ffffffe04047812 */ /* 0x000fe400078ec0ff */
[----:B------:R-:W-:Y:S01]  /*1af30*/  SEL R35, R29, R24, P0 ;  /* 0x000000181d237207 */ /* 0x000fe20000000000 */
[----:B------:R-:W-:Y:S01]  /*1af40*/  IMAD R11, R11, 0x40, R26 ;  /* 0x000000400b0b7824 */ /* 0x000fe200078e021a */
[----:B------:R-:W-:Y:S01]  /*1af50*/  SEL R37, R24, R29, P0 ;  /* 0x0000001d18257207 */ /* 0x000fe20000000000 */
[----:B------:R-:W-:Y:S01]  /*1af60*/  IMAD.IADD R4, R5, 0x1, -R4 ;  /* 0x0000000105047824 */ /* 0x000fe200078e0a04 */
[----:B------:R-:W-:-:S02]  /*1af70*/  F2FP.BF16.F32.PACK_AB R9, R52, R9 ;  /* 0x000000093409723e */ /* 0x000fc400000010ff */
[----:B------:R-:W-:Y:S01]  /*1af80*/  F2FP.BF16.F32.PACK_AB R8, R53, R8 ;  /* 0x000000083508723e */ /* 0x000fe200000010ff */
[----:B------:R-:W-:Y:S01]  /*1af90*/  IMAD R11, R4, 0x8, R11 ;  /* 0x00000008040b7824 */ /* 0x000fe200078e020b */
[----:B------:R-:W-:Y:S02]  /*1afa0*/  MOV R28, R22 ;  /* 0x00000016001c7202 */ /* 0x000fe40000000f00 */
[----:B0-----:R-:W-:Y:S02]  /*1afb0*/  MOV R29, R41 ;  /* 0x00000029001d7202 */ /* 0x001fe40000000f00 */
[----:B------:R-:W-:Y:S02]  /*1afc0*/  SEL R41, R9, R8, P0 ;  /* 0x0000000809297207 */ /* 0x000fe40000000000 */
[----:B------:R-:W-:Y:S01]  /*1afd0*/  SEL R43, R8, R9, P0 ;  /* 0x00000009082b7207 */ /* 0x000fe20000000000 */
[----:B------:R-:W-:Y:S01]  /*1afe0*/  IMAD.WIDE R8, R11, 0x2, R28 ;  /* 0x000000020b087825 */ /* 0x000fe200078e021c */
[----:B------:R-:W-:-:S02]  /*1aff0*/  F2FP.BF16.F32.PACK_AB R25, R38, R25 ;  /* 0x000000192619723e */ /* 0x000fc400000010ff */
[----:B------:R-:W-:Y:S02]  /*1b000*/  F2FP.BF16.F32.PACK_AB R14, R39, R14 ;  /* 0x0000000e270e723e */ /* 0x000fe400000010ff */
[----:B------:R-:W-:Y:S02]  /*1b010*/  F2FP.BF16.F32.PACK_AB R10, R47, R10 ;  /* 0x0000000a2f0a723e */ /* 0x000fe400000010ff */
[----:B------:R-:W-:Y:S02]  /*1b020*/  SEL R47, R25, R14, P0 ;  /* 0x0000000e192f7207 */ /* 0x000fe40000000000 */
[----:B------:R-:W-:Y:S02]  /*1b030*/  SEL R49, R14, R25, P0 ;  /* 0x000000190e317207 */ /* 0x000fe40000000000 */
[----:B------:R-:W-:Y:S02]  /*1b040*/  IADD3 R25, P3, R8, 0x20, RZ ;  /* 0x0000002008197810 */ /* 0x000fe40007f7e0ff */
[----:B------:R-:W-:-:S02]  /*1b050*/  F2FP.BF16.F32.PACK_AB R13, R46, R13 ;  /* 0x0000000d2e0d723e */ /* 0x000fc400000010ff */
[----:B------:R-:W-:Y:S01]  /*1b060*/  LOP3.LUT R4, R25, 0x380, RZ, 0xc0, !PT ;  /* 0x0000038019047812 */ /* 0x000fe200078ec0ff */
[----:B------:R-:W-:Y:S01]  /*1b070*/  IMAD.X R11, RZ, RZ, R9, P3 ;  /* 0x000000ffff0b7224 */ /* 0x000fe200018e0609 */
[----:B------:R-:W-:Y:S02]  /*1b080*/  F2FP.BF16.F32.PACK_AB R15, R44, R15 ;  /* 0x0000000f2c0f723e */ /* 0x000fe400000010ff */
[----:B------:R-:W-:Y:S02]  /*1b090*/  LOP3.LUT R5, R8, 0x380, RZ, 0xc0, !PT ;  /* 0x0000038008057812 */ /* 0x000fe400078ec0ff */
[----:B------:R-:W-:Y:S02]  /*1b0a0*/  F2FP.BF16.F32.PACK_AB R56, R56, R61 ;  /* 0x0000003d3838723e */ /* 0x000fe400000010ff */
[----:B------:R-:W-:Y:S02]  /*1b0b0*/  SHF.R.U64 R4, R4, 0x3, RZ ;  /* 0x0000000304047819 */ /* 0x000fe400000012ff */
[----:B------:R-:W-:-:S02]  /*1b0c0*/  IADD3 R63, P1, R8, 0x60, RZ ;  /* 0x00000060083f7810 */ /* 0x000fc40007f3e0ff */
[----:B------:R-:W-:Y:S02]  /*1b0d0*/  IADD3 R61, P2, R8, 0x40, RZ ;  /* 0x00000040083d7810 */ /* 0x000fe40007f5e0ff */
[----:B------:R-:W-:Y:S02]  /*1b0e0*/  SEL R51, R13, R10, P0 ;  /* 0x0000000a0d337207 */ /* 0x000fe40000000000 */
[----:B------:R-:W-:Y:S02]  /*1b0f0*/  F2FP.BF16.F32.PACK_AB R32, R32, R33 ;  /* 0x000000212020723e */ /* 0x000fe400000010ff */
[----:B------:R-:W-:Y:S02]  /*1b100*/  SEL R39, R15, R12, P0 ;  /* 0x0000000c0f277207 */ /* 0x000fe40000000000 */
[----:B------:R-:W-:Y:S02]  /*1b110*/  SEL R13, R10, R13, P0 ;  /* 0x0000000d0a0d7207 */ /* 0x000fe40000000000 */
[----:B------:R-:W-:-:S02]  /*1b120*/  SHF.R.U64 R5, R5, 0x3, RZ ;  /* 0x0000000305057819 */ /* 0x000fc400000012ff */
[----:B------:R-:W-:Y:S02]  /*1b130*/  SEL R33, R56, R59, P0 ;  /* 0x0000003b38217207 */ /* 0x000fe40000000000 */
[----:B------:R-:W-:Y:S02]  /*1b140*/  SEL R15, R12, R15, P0 ;  /* 0x0000000f0c0f7207 */ /* 0x000fe40000000000 */
[----:B------:R-:W-:Y:S02]  /*1b150*/  LOP3.LUT R10, R4, R25, RZ, 0x3c, !PT ;  /* 0x00000019040a7212 */ /* 0x000fe400078e3cff */
[----:B------:R-:W-:Y:S02]  /*1b160*/  SEL R59, R59, R56, P0 ;  /* 0x000000383b3b7207 */ /* 0x000fe40000000000 */
[----:B------:R-:W-:Y:S02]  /*1b170*/  LOP3.LUT R4, R61, 0x380, RZ, 0xc0, !PT ;  /* 0x000003803d047812 */ /* 0x000fe400078ec0ff */
[----:B------:R-:W-:-:S02]  /*1b180*/  LOP3.LUT R14, R63, 0x380, RZ, 0xc0, !PT ;  /* 0x000003803f0e7812 */ /* 0x000fc400078ec0ff */
[----:B------:R-:W-:Y:S02]  /*1b190*/  F2FP.BF16.F32.PACK_AB R7, R54, R7 ;  /* 0x000000073607723e */ /* 0x000fe400000010ff */
[----:B------:R-:W-:Y:S02]  /*1b1a0*/  F2FP.BF16.F32.PACK_AB R6, R55, R6 ;  /* 0x000000063706723e */ /* 0x000fe400000010ff */
[----:B-----5:R-:W-:Y:S02]  /*1b1b0*/  SEL R45, R32, R27, P0 ;  /* 0x0000001b202d7207 */ /* 0x020fe40000000000 */
[----:B------:R-:W-:Y:S01]  /*1b1c0*/  LOP3.LUT R8, R5, R8, RZ, 0x3c, !PT ;  /* 0x0000000805087212 */ /* 0x000fe200078e3cff */
[----:B------:R-:W-:Y:S01]  /*1b1d0*/  IMAD.X R5, RZ, RZ, R9, P1 ;  /* 0x000000ffff057224 */ /* 0x000fe200008e0609 */
[----:B------:R-:W-:Y:S02]  /*1b1e0*/  SEL R27, R27, R32, P0 ;  /* 0x000000201b1b7207 */ /* 0x000fe40000000000 */
[----:B------:R-:W-:-:S02]  /*1b1f0*/  SHF.R.U64 R4, R4, 0x3, RZ ;  /* 0x0000000304047819 */ /* 0x000fc400000012ff */
[----:B------:R-:W-:Y:S02]  /*1b200*/  SHF.R.U64 R14, R14, 0x3, RZ ;  /* 0x000000030e0e7819 */ /* 0x000fe400000012ff */
[----:B------:R-:W-:Y:S02]  /*1b210*/  SEL R53, R7, R6, P0 ;  /* 0x0000000607357207 */ /* 0x000fe40000000000 */
[----:B------:R-:W-:Y:S01]  /*1b220*/  SEL R55, R6, R7, P0 ;  /* 0x0000000706377207 */ /* 0x000fe20000000000 */
[----:B------:R-:W-:Y:S01]  /*1b230*/  IMAD.X R7, RZ, RZ, R9, P2 ;  /* 0x000000ffff077224 */ /* 0x000fe200010e0609 */
[----:B------:R-:W-:Y:S02]  /*1b240*/  MOV R48, R8 ;  /* 0x0000000800307202 */ /* 0x000fe40000000f00 */
[----:B------:R-:W-:Y:S02]  /*1b250*/  LOP3.LUT R6, R4, R61, RZ, 0x3c, !PT ;  /* 0x0000003d04067212 */ /* 0x000fe400078e3cff */
[----:B------:R-:W-:-:S02]  /*1b260*/  MOV R46, R10 ;  /* 0x0000000a002e7202 */ /* 0x000fc40000000f00 */
[----:B------:R-:W-:Y:S02]  /*1b270*/  LOP3.LUT R4, R14, R63, RZ, 0x3c, !PT ;  /* 0x0000003f0e047212 */ /* 0x000fe400078e3cff */
[----:B------:R-:W-:Y:S02]  /*1b280*/  MOV R44, R6 ;  /* 0x00000006002c7202 */ /* 0x000fe40000000f00 */
[----:B------:R-:W-:-:S04]  /*1b290*/  ISETP.NE.U32.AND P1, PT, RZ, UR4, PT ;  /* 0x00000004ff007c0c */ /* 0x000fc8000bf25070 */
[----:B------:R-:W-:Y:S01]  /*1b2a0*/  ISETP.NE.AND.EX P1, PT, RZ, UR5, PT, P1 ;  /* 0x00000005ff007c0c */ /* 0x000fe2000bf25310 */
[----:B------:R-:W-:Y:S01]  /*1b2b0*/  ULDC.64 UR4, c[0x0][0xc08] ;  /* 0x0003020000047ab9 */ /* 0x000fe20000000a00 */
[----:B---3--:R-:W-:Y:S01]  /*1b2c0*/  LOP3.LUT R12, R40, 0x2, RZ, 0x3c, !PT ;  /* 0x00000002280c7812 */ /* 0x008fe200078e3cff */
[----:B------:R-:W-:Y:S04]  /*1b2d0*/  SHFL.IDX PT, R33, R33, R40, 0x1c1f ;  /* 0x001c1f2821217589 */ /* 0x000fe800000e0000 */
[----:B------:R-:W0:Y:S04]  /*1b2e0*/  SHFL.IDX PT, R26, R59, R12, 0x1c1f ;  /* 0x001c1f0c3b1a7589 */ /* 0x000e2800000e0000 */
[----:B------:R-:W-:Y:S04]  /*1b2f0*/  SHFL.IDX PT, R45, R45, R40, 0x1c1f ;  /* 0x001c1f282d2d7589 */ /* 0x000fe800000e0000 */
[----:B------:R-:W1:Y:S04]  /*1b300*/  SHFL.IDX PT, R32, R27, R12, 0x1c1f ;  /* 0x001c1f0c1b207589 */ /* 0x000e6800000e0000 */
[----:B------:R3:W-:Y:S04]  /*1b310*/  SHFL.IDX PT, R8, R35, R40, 0x1c1f ;  /* 0x001c1f2823087589 */ /* 0x0007e800000e0000 */
[----:B------:R-:W4:Y:S04]  /*1b320*/  SHFL.IDX PT, R37, R37, R12, 0x1c1f ;  /* 0x001c1f0c25257589 */ /* 0x000f2800000e0000 */
[----:B------:R-:W-:Y:S01]  /*1b330*/  SHFL.IDX PT, R39, R39, R40, 0x1c1f ;  /* 0x001c1f2827277589 */ /* 0x000fe200000e0000 */
[----:B---3--:R-:W3:Y:S03]  /*1b340*/  LDC.64 R34, c[0x0][0xc00] ;  /* 0x00030000ff227b82 */ /* 0x008ee60000000a00 */
[----:B------:R-:W2:Y:S01]  /*1b350*/  SHFL.IDX PT, R10, R15, R12, 0x1c1f ;  /* 0x001c1f0c0f0a7589 */ /* 0x000ea200000e0000 */
[----:B0-----:R-:W-:-:S02]  /*1b360*/  SEL R24, R33, R26, P0 ;  /* 0x0000001a21187207 */ /* 0x001fc40000000000 */
[----:B------:R-:W-:Y:S01]  /*1b370*/  SEL R26, R26, R33, P0 ;  /* 0x000000211a1a7207 */ /* 0x000fe20000000000 */
[----:B------:R-:W-:Y:S01]  /*1b380*/  SHFL.IDX PT, R47, R47, R40, 0x1c1f ;  /* 0x001c1f282f2f7589 */ /* 0x000fe200000e0000 */
[----:B------:R-:W-:-:S03]  /*1b390*/  MOV R33, R4 ;  /* 0x0000000400217202 */ /* 0x000fc60000000f00 */
[----:B------:R-:W0:Y:S01]  /*1b3a0*/  SHFL.IDX PT, R36, R49, R12, 0x1c1f ;  /* 0x001c1f0c31247589 */ /* 0x000e2200000e0000 */
[----:B-1----:R-:W-:Y:S02]  /*1b3b0*/  SEL R25, R45, R32, P0 ;  /* 0x000000202d197207 */ /* 0x002fe40000000000 */
[----:B------:R-:W-:Y:S01]  /*1b3c0*/  SEL R27, R32, R45, P0 ;  /* 0x0000002d201b7207 */ /* 0x000fe20000000000 */
[----:B------:R-:W-:Y:S01]  /*1b3d0*/  SHFL.IDX PT, R41, R41, R40, 0x1c1f ;  /* 0x001c1f2829297589 */ /* 0x000fe200000e0000 */
[----:B------:R-:W-:-:S03]  /*1b3e0*/  IMAD.MOV.U32 R32, RZ, RZ, RZ ;  /* 0x000000ffff207224 */ /* 0x000fc600078e00ff */
[----:B------:R-:W1:Y:S01]  /*1b3f0*/  SHFL.IDX PT, R14, R43, R12, 0x1c1f ;  /* 0x001c1f0c2b0e7589 */ /* 0x000e6200000e0000 */
[----:B----4-:R-:W-:Y:S02]  /*1b400*/  SEL R4, R8, R37, P0 ;  /* 0x0000002508047207 */ /* 0x010fe40000000000 */
[----:B------:R-:W-:Y:S01]  /*1b410*/  SEL R6, R37, R8, P0 ;  /* 0x0000000825067207 */ /* 0x000fe20000000000 */
[----:B------:R-:W-:Y:S04]  /*1b420*/  SHFL.IDX PT, R51, R51, R40, 0x1c1f ;  /* 0x001c1f2833337589 */ /* 0x000fe800000e0000 */
[----:B------:R-:W4:Y:S01]  /*1b430*/  SHFL.IDX PT, R38, R13, R12, 0x1c1f ;  /* 0x001c1f0c0d267589 */ /* 0x000f2200000e0000 */
[----:B--2---:R-:W-:Y:S02]  /*1b440*/  SEL R8, R39, R10, P0 ;  /* 0x0000000a27087207 */ /* 0x004fe40000000000 */
[----:B------:R-:W-:Y:S01]  /*1b450*/  SEL R10, R10, R39, P0 ;  /* 0x000000270a0a7207 */ /* 0x000fe20000000000 */
[----:B------:R-:W-:Y:S04]  /*1b460*/  SHFL.IDX PT, R53, R53, R40, 0x1c1f ;  /* 0x001c1f2835357589 */ /* 0x000fe800000e0000 */
[----:B------:R1:W2:Y:S01]  /*1b470*/  SHFL.IDX PT, R42, R55, R12, 0x1c1f ;  /* 0x001c1f0c372a7589 */ /* 0x0002a200000e0000 */
[----:B0-----:R-:W-:-:S02]  /*1b480*/  SEL R5, R47, R36, P0 ;  /* 0x000000242f057207 */ /* 0x001fc40000000000 */
[----:B------:R-:W-:Y:S01]  /*1b490*/  SEL R7, R36, R47, P0 ;  /* 0x0000002f24077207 */ /* 0x000fe20000000000 */
[----:B------:R-:W-:Y:S01]  /*1b4a0*/  BAR.SYNC.DEFER_BLOCKING 0x1, 0x180 ;  /* 0x0046000000007b1d */ /* 0x000fe20000010000 */
[----:B-1----:R-:W-:Y:S02]  /*1b4b0*/  SEL R12, R41, R14, P0 ;  /* 0x0000000e290c7207 */ /* 0x002fe40000000000 */
[----:B------:R-:W-:Y:S02]  /*1b4c0*/  SEL R14, R14, R41, P0 ;  /* 0x000000290e0e7207 */ /* 0x000fe40000000000 */
[----:B----4-:R-:W-:Y:S02]  /*1b4d0*/  SEL R9, R51, R38, P0 ;  /* 0x0000002633097207 */ /* 0x010fe40000000000 */
[----:B------:R-:W-:Y:S02]  /*1b4e0*/  SEL R11, R38, R51, P0 ;  /* 0x00000033260b7207 */ /* 0x000fe40000000000 */
[----:B--2---:R-:W-:-:S02]  /*1b4f0*/  SEL R13, R53, R42, P0 ;  /* 0x0000002a350d7207 */ /* 0x004fc40000000000 */
[----:B------:R-:W-:Y:S01]  /*1b500*/  SEL R15, R42, R53, P0 ;  /* 0x000000352a0f7207 */ /* 0x000fe20000000000 */
[----:B------:R3:W-:Y:S04]  /*1b510*/  STSM.16.M88.4 [R48], R24 ;  /* 0x0000001830007844 */ /* 0x0007e80000000200 */
[----:B------:R-:W-:Y:S04]  /*1b520*/  STSM.16.M88.4 [R46], R4 ;  /* 0x000000042e007844 */ /* 0x000fe80000000200 */
[----:B------:R-:W-:Y:S04]  /*1b530*/  STSM.16.M88.4 [R44], R8 ;  /* 0x000000082c007844 */ /* 0x000fe80000000200 */
[----:B------:R0:W-:Y:S01]  /*1b540*/  STSM.16.M88.4 [R33], R12 ;  /* 0x0000000c21007844 */ /* 0x0001e20000000200 */
[----:B---3--:R-:W-:Y:S01]  /*1b550*/  IMAD.WIDE R24, R62, 0x4, R34 ;  /* 0x000000043e187825 */ /* 0x008fe200078e0222 */
[----:B------:R-:W-:Y:S08]  /*1b560*/  BAR.SYNC.DEFER_BLOCKING 0x1, 0x180 ;  /* 0x0046000000007b1d */ /* 0x000ff00000010000 */
[----:B------:R-:W1:Y:S01]  /*1b570*/  LDC R34, c[0x0][0xbe8] ;  /* 0x0002fa00ff227b82 */ /* 0x000e620000000800 */
[----:B------:R-:W2:Y:S01]  /*1b580*/  @P1 LDG.E R32, desc[UR44][R24.64] ;  /* 0x0000002c18201981 */ /* 0x000ea2000c1e1900 */
[----:B------:R-:W-:Y:S01]  /*1b590*/  ISETP.NE.U32.AND P0, PT, RZ, UR4, PT ;  /* 0x00000004ff007c0c */ /* 0x000fe2000bf05070 */
[----:B0-----:R-:W-:Y:S01]  /*1b5a0*/  IMAD.IADD R13, R64, 0x1, R58 ;  /* 0x00000001400d7824 */ /* 0x001fe200078e023a */
[----:B------:R-:W-:-:S02]  /*1b5b0*/  LEA.HI R31, R31, R30, RZ, 0x7 ;  /* 0x0000001e1f1f7211 */ /* 0x000fc400078f38ff */
[----:B------:R-:W-:Y:S01]  /*1b5c0*/  ISETP.NE.AND.EX P0, PT, RZ, UR5, PT, P0 ;  /* 0x00000005ff007c0c */ /* 0x000fe2000bf05300 */
[----:B------:R-:W-:Y:S01]  /*1b5d0*/  ULDC.64 UR4, c[0x0][0xb98] ;  /* 0x0002e60000047ab9 */ /* 0x000fe20000000a00 */
[----:B-1----:R-:W-:Y:S02]  /*1b5e0*/  ISETP.NE.AND P2, PT, R34, 0x1, PT ;  /* 0x000000012200780c */ /* 0x002fe40003f45270 */
[----:B------:R-:W-:Y:S02]  /*1b5f0*/  SHF.R.S32.HI R38, RZ, 0x1f, R60 ;  /* 0x0000001fff267819 */ /* 0x000fe4000001143c */
[----:B------:R-:W-:Y:S02]  /*1b600*/  LOP3.LUT R9, R31, 0xffffff80, RZ, 0xc0, !PT ;  /* 0xffffff801f097812 */ /* 0x000fe400078ec0ff */
[----:B------:R-:W-:Y:S01]  /*1b610*/  SHF.R.S32.HI R36, RZ, 0x1f, R62 ;  /* 0x0000001fff247819 */ /* 0x000fe2000001143e */
[----:B------:R-:W-:Y:S01]  /*1b620*/  IMAD R4, R38, UR6, RZ ;  /* 0x0000000626047c24 */ /* 0x000fe2000f8e02ff */
[----:B------:R-:W-:Y:S01]  /*1b630*/  SEL R35, R62, RZ, !P1 ;  /* 0x000000ff3e237207 */ /* 0x000fe20004800000 */
[----:B------:R-:W-:Y:S01]  /*1b640*/  IMAD.IADD R30, R30, 0x1, -R9 ;  /* 0x000000011e1e7824 */ /* 0x000fe200078e0a09 */
[----:B------:R-:W-:Y:S01]  /*1b650*/  SEL R36, R36, RZ, !P1 ;  /* 0x000000ff24247207 */ /* 0x000fe20004800000 */
[----:B------:R-:W0:Y:S01]  /*1b660*/  @P0 LDC.64 R8, c[0x0][0xc08] ;  /* 0x00030200ff080b82 */ /* 0x000e220000000a00 */
[----:B------:R-:W-:Y:S01]  /*1b670*/  IMAD R7, R60, UR7, R4 ;  /* 0x000000073c077c24 */ /* 0x000fe2000f8e0204 */
[----:B------:R-:W-:-:S02]  /*1b680*/  SHF.R.S32.HI R31, RZ, 0x7, R31 ;  /* 0x00000007ff1f7819 */ /* 0x000fc4000001141f */
[----:B------:R-:W-:-:S04]  /*1b690*/  SHF.R.S32.HI R15, RZ, 0x1f, R30 ;  /* 0x0000001fff0f7819 */ /* 0x000fc8000001141e */
[----:B------:R-:W1:Y:S01]  /*1b6a0*/  @P2 LDC R26, c[0x0][0xbec] ;  /* 0x0002fb00ff1a2b82 */ /* 0x000e620000000800 */
[CC--:B------:R-:W-:Y:S02]  /*1b6b0*/  LEA.HI R10, R15.reuse, R30.reuse, RZ, 0x2 ;  /* 0x0000001e0f0a7211 */ /* 0x0c0fe400078f10ff */
[----:B------:R-:W-:Y:S02]  /*1b6c0*/  LEA.HI R15, R15, R30, RZ, 0x5 ;  /* 0x0000001e0f0f7211 */ /* 0x000fe400078f28ff */
[----:B------:R-:W-:Y:S02]  /*1b6d0*/  SHF.R.S32.HI R14, RZ, 0x2, R10 ;  /* 0x00000002ff0e7819 */ /* 0x000fe4000001140a */
[----:B------:R-:W-:Y:S01]  /*1b6e0*/  SHF.R.S32.HI R15, RZ, 0x5, R15 ;  /* 0x00000005ff0f7819 */ /* 0x000fe2000001140f */
[----:B------:R-:W3:Y:S01]  /*1b6f0*/  @P2 LDC R27, c[0x0][0xbf0] ;  /* 0x0002fc00ff1b2b82 */ /* 0x000ee20000000800 */
[----:B-1----:R-:W-:Y:S01]  /*1b700*/  @P2 IMAD.HI.U32 R6, R13, R26, RZ ;  /* 0x0000001a0d062227 */ /* 0x002fe200078e00ff */
[----:B--2---:R-:W-:-:S03]  /*1b710*/  SHF.R.S32.HI R33, RZ, 0x1f, R32 ;  /* 0x0000001fff217819 */ /* 0x004fc60000011420 */
[----:B------:R-:W-:Y:S01]  /*1b720*/  IMAD.WIDE.U32 R4, R60, UR6, R32 ;  /* 0x000000063c047c25 */ /* 0x000fe2000f8e0020 */
[----:B------:R-:W-:-:S03]  /*1b730*/  ULDC UR6, c[0x0][0xa88] ;  /* 0x0002a20000067ab9 */ /* 0x000fc60000000800 */
[----:B------:R-:W-:Y:S02]  /*1b740*/  IMAD.IADD R5, R5, 0x1, R7 ;  /* 0x0000000105057824 */ /* 0x000fe400078e0207 */
[----:B------:R-:W-:Y:S01]  /*1b750*/  IMAD.MOV.U32 R7, RZ, RZ, R13 ;  /* 0x000000ffff077224 */ /* 0x000fe200078e000d */
[----:B---3--:R-:W-:Y:S01]  /*1b760*/  @P2 SHF.R.U32.HI R7, RZ, R27, R6 ;  /* 0x0000001bff072219 */ /* 0x008fe20000011606 */
[----:B------:R-:W-:Y:S01]  /*1b770*/  IMAD R6, R36, UR4, RZ ;  /* 0x0000000424067c24 */ /* 0x000fe2000f8e02ff */
[----:B------:R-:W-:Y:S01]  /*1b780*/  SHF.R.S32.HI R27, RZ, 0x1f, R10 ;  /* 0x0000001fff1b7819 */ /* 0x000fe2000001140a */
[----:B------:R-:W-:-:S03]  /*1b790*/  IMAD.WIDE.U32 R4, R35, UR4, R4 ;  /* 0x0000000423047c25 */ /* 0x000fc6000f8e0004 */
[----:B------:R-:W-:Y:S01]  /*1b7a0*/  LEA.HI R27, R27, R14, RZ, 0x3 ;  /* 0x0000000e1b1b7211 */ /* 0x000fe200078f18ff */
[----:B------:R-:W-:Y:S02]  /*1b7b0*/  IMAD.MOV R11, RZ, RZ, -R7 ;  /* 0x000000ffff0b7224 */ /* 0x000fe400078e0a07 */
[----:B------:R-:W-:Y:S01]  /*1b7c0*/  IMAD R12, R35, UR5, R6 ;  /* 0x00000005230c7c24 */ /* 0x000fe2000f8e0206 */
[----:B------:R-:W-:Y:S01]  /*1b7d0*/  IADD3 R6, P3, R7, R4, RZ ;  /* 0x0000000407067210 */ /* 0x000fe20007f7e0ff */
[----:B------:R-:W-:Y:S01]  /*1b7e0*/  IMAD R11, R34, R11, R13 ;  /* 0x0000000b220b7224 */ /* 0x000fe200078e020d */
[----:B------:R-:W-:Y:S01]  /*1b7f0*/  SHF.R.S32.HI R13, RZ, 0x1f, R7 ;  /* 0x0000001fff0d7819 */ /* 0x000fe20000011407 */
[----:B------:R-:W-:Y:S01]  /*1b800*/  ULDC.64 UR4, c[0x0][0xb88] ;  /* 0x0002e20000047ab9 */ /* 0x000fe20000000a00 */
[----:B------:R-:W-:Y:S02]  /*1b810*/  LOP3.LUT R27, R27, 0xfffffff8, RZ, 0xc0, !PT ;  /* 0xfffffff81b1b7812 */ /* 0x000fe400078ec0ff */
[----:B------:R-:W-:Y:S01]  /*1b820*/  IADD3.X R7, R13, R5, R12, P3, !PT ;  /* 0x000000050d077210 */ /* 0x000fe20001ffe40c */
[----:B0-----:R-:W-:Y:S01]  /*1b830*/  @P0 IMAD.WIDE R4, R62, 0x4, R8 ;  /* 0x000000043e040825 */ /* 0x001fe200078e0208 */
[----:B------:R-:W-:-:S03]  /*1b840*/  SHF.R.S32.HI R10, RZ, 0x1f, R11 ;  /* 0x0000001fff0a7819 */ /* 0x000fc6000001140b */
[----:B------:R-:W-:Y:S02]  /*1b850*/  IMAD.U32 R9, RZ, RZ, UR6 ;  /* 0x00000006ff097e24 */ /* 0x000fe4000f8e00ff */
[----:B------:R-:W-:Y:S02]  /*1b860*/  IMAD R10, R10, UR4, RZ ;  /* 0x000000040a0a7c24 */ /* 0x000fe4000f8e02ff */
[C---:B------:R-:W-:Y:S02]  /*1b870*/  IMAD.WIDE.U32 R6, R11.reuse, UR4, R6 ;  /* 0x000000040b067c25 */ /* 0x040fe4000f8e0006 */
[----:B------:R0:W5:Y:S02]  /*1b880*/  @P0 LDG.E R9, desc[UR44][R4.64] ;  /* 0x0000002c04090981 */ /* 0x000164000c1e1900 */
[----:B------:R-:W-:Y:S01]  /*1b890*/  IMAD R13, R11, UR5, R10 ;  /* 0x000000050b0d7c24 */ /* 0x000fe2000f8e020a */
[----:B------:R-:W-:Y:S01]  /*1b8a0*/  ULDC.64 UR4, c[0x0][0xb50] ;  /* 0x0002d40000047ab9 */ /* 0x000fe20000000a00 */
[----:B------:R-:W-:Y:S01]  /*1b8b0*/  IMAD.HI R8, R31, 0x55555556, RZ ;  /* 0x555555561f087827 */ /* 0x000fe200078e02ff */
[----:B------:R-:W-:-:S03]  /*1b8c0*/  LEA R10, P3, R6, UR4, 0x2 ;  /* 0x00000004060a7c11 */ /* 0x000fc6000f8610ff */
[----:B------:R-:W-:Y:S01]  /*1b8d0*/  IMAD.IADD R7, R7, 0x1, R13 ;  /* 0x0000000107077824 */ /* 0x000fe200078e020d */
[----:B------:R-:W-:Y:S01]  /*1b8e0*/  LEA.HI R8, R8, R8, RZ, 0x1 ;  /* 0x0000000808087211 */ /* 0x000fe200078f08ff */
[----:B------:R-:W-:-:S03]  /*1b8f0*/  IMAD.IADD R14, R14, 0x1, -R27 ;  /* 0x000000010e0e7824 */ /* 0x000fc600078e0a1b */
[----:B------:R-:W-:Y:S01]  /*1b900*/  LEA.HI.X R7, R6, UR5, R7, 0x2, P3 ;  /* 0x0000000506077c11 */ /* 0x000fe200098f1407 */
[----:B------:R-:W-:Y:S02]  /*1b910*/  IMAD R8, R8, -0x3, R31 ;  /* 0xfffffffd08087824 */ /* 0x000fe400078e021f */
[----:B------:R-:W-:Y:S01]  /*1b920*/  IMAD R15, R15, 0x10, R14 ;  /* 0x000000100f0f7824 */ /* 0x000fe200078e020e */
[----:B0-----:R-:W-:Y:S06]  /*1b930*/  @P0 BRA `(.L_x_14642) ;  /* 0x0000000000100947 */ /* 0x001fec0003800000 */
[----:B------:R-:W-:Y:S05]  /*1b940*/  @!P1 BRA `(.L_x_14642) ;  /* 0x00000000000c9947 */ /* 0x000fea0003800000 */
[----:B------:R-:W2:Y:S04]  /*1b950*/  LDG.E R4, desc[UR44][R24.64] ;  /* 0x0000002c18047981 */ /* 0x000ea8000c1e1900 */
[----:B-----5:R-:W2:Y:S02]  /*1b960*/  LDG.E R9, desc[UR44][R24.64+0x4] ;  /* 0x0000042c18097981 */ /* 0x020ea4000c1e1900 */
[----:B--2---:R-:W-:-:S07]  /*1b970*/  IMAD.IADD R9, R9, 0x1, -R4 ;  /* 0x0000000109097824 */ /* 0x004fce00078e0a04 */
.L_x_14642:
[----:B------:R-:W-:Y:S01]  /*1b980*/  IMAD R5, R2, 0x40, R3 ;  /* 0x0000004002057824 */ /* 0x000fe200078e0203 */
[----:B------:R-:W-:Y:S01]  /*1b990*/  SHFL.IDX PT, R24, R10, RZ, 0x1c1f ;  /* 0x001c1fff0a187589 */ /* 0x000fe200000e0000 */
[----:B------:R-:W-:Y:S01]  /*1b9a0*/  IMAD R6, R8, 0x40, R15 ;  /* 0x0000004008067824 */ /* 0x000fe200078e020f */
[----:B------:R-:W-:Y:S01]  /*1b9b0*/  LOP3.LUT P0, RZ, R30, 0x3, RZ, 0xc0, !PT ;  /* 0x000000031eff7812 */ /* 0x000fe2000780c0ff */
[----:B------:R-:W-:Y:S01]  /*1b9c0*/  IMAD.WIDE R28, R5, 0x2, R28 ;  /* 0x00000002051c7825 */ /* 0x000fe200078e021c */
[----:B------:R-:W0:Y:S01]  /*1b9d0*/  SHFL.IDX PT, R25, R7, RZ, 0x1c1f ;  /* 0x001c1fff07197589 */ /* 0x000e2200000e0000 */
[----:B------:R-:W1:Y:S01]  /*1b9e0*/  @P2 LDC R39, c[0x0][0xbec] ;  /* 0x0002fb00ff272b82 */ /* 0x000e620000000800 */
[----:B------:R-:W-:Y:S01]  /*1b9f0*/  ULDC.64 UR4, c[0x0][0xaa0] ;  /* 0x0002a80000047ab9 */ /* 0x000fe20000000a00 */
[----:B------:R-:W-:Y:S01]  /*1ba00*/  IMAD.IADD R6, R6, 0x1, R58 ;  /* 0x0000000106067824 */ /* 0x000fe200078e023a */
[----:B------:R-:W-:Y:S01]  /*1ba10*/  SHFL.IDX PT, R26, R10, 0x1, 0x1c1f ;  /* 0x003c1f000a1a7f89 */ /* 0x000fe200000e0000 */
[----:B-----5:R-:W-:Y:S01]  /*1ba20*/  IMAD R37, R9, R34, RZ ;  /* 0x0000002209257224 */ /* 0x020fe200078e02ff */
[----:B------:R-:W-:Y:S01]  /*1ba30*/  IADD3 R9, P3, R28, 0x1800, RZ ;  /* 0x000018001c097810 */ /* 0x000fe20007f7e0ff */
[----:B------:R-:W-:Y:S01]  /*1ba40*/  VIADD R4, R6, 0x8 ;  /* 0x0000000806047836 */ /* 0x000fe20000000000 */
[----:B------:R-:W2:Y:S01]  /*1ba50*/  SHFL.IDX PT, R27, R7, 0x1, 0x1c1f ;  /* 0x003c1f00071b7f89 */ /* 0x000ea200000e0000 */
[----:B------:R-:W-:-:S02]  /*1ba60*/  IADD3 R13, P4, R28, 0x3000, RZ ;  /* 0x000030001c0d7810 */ /* 0x000fc40007f9e0ff */
[-C--:B------:R-:W-:Y:S02]  /*1ba70*/  ISETP.GE.OR P1, PT, R6, R37.reuse, P0 ;  /* 0x000000250600720c */ /* 0x080fe40000726670 */
[----:B------:R-:W-:Y:S02]  /*1ba80*/  LOP3.LUT R5, R28, 0x380, RZ, 0xc0, !PT ;  /* 0x000003801c057812 */ /* 0x000fe400078ec0ff */
[----:B------:R-:W-:Y:S02]  /*1ba90*/  LOP3.LUT R8, R9, 0x380, RZ, 0xc0, !PT ;  /* 0x0000038009087812 */ /* 0x000fe400078ec0ff */
[----:B------:R-:W-:Y:S02]  /*1baa0*/  ISETP.GE.OR P0, PT, R4, R37, P0 ;  /* 0x000000250400720c */ /* 0x000fe40000706670 */
[----:B------:R-:W-:Y:S02]  /*1bab0*/  LOP3.LUT R12, R13, 0x380, RZ, 0xc0, !PT ;  /* 0x000003800d0c7812 */ /* 0x000fe400078ec0ff */
[----:B------:R-:W-:-:S02]  /*1bac0*/  SHF.R.U64 R5, R5, 0x3, RZ ;  /* 0x0000000305057819 */ /* 0x000fc400000012ff */
[----:B------:R-:W-:Y:S01]  /*1bad0*/  SHF.R.U64 R8, R8, 0x3, RZ ;  /* 0x0000000308087819 */ /* 0x000fe200000012ff */
[----:B0-----:R0:W-:Y:S01]  /*1bae0*/  @!P1 ST.E desc[UR44][R24.64], R57 ;  /* 0x0000003918009985 */ /* 0x0011e2000c10192c */
[----:B------:R-:W-:Y:S02]  /*1baf0*/  SHF.R.U64 R12, R12, 0x3, RZ ;  /* 0x000000030c0c7819 */ /* 0x000fe400000012ff */
[----:B------:R-:W-:Y:S01]  /*1bb00*/  LOP3.LUT R4, R5, R28, RZ, 0x3c, !PT ;  /* 0x0000001c05047212 */ /* 0x000fe200078e3cff */
[--C-:B------:R-:W-:Y:S01]  /*1bb10*/  IMAD.MOV.U32 R5, RZ, RZ, R29.reuse ;  /* 0x000000ffff057224 */ /* 0x100fe200078e001d */
[----:B------:R-:W-:Y:S01]  /*1bb20*/  LOP3.LUT R8, R8, R9, RZ, 0x3c, !PT ;  /* 0x0000000908087212 */ /* 0x000fe200078e3cff */
[--C-:B------:R-:W-:Y:S01]  /*1bb30*/  IMAD.X R9, RZ, RZ, R29.reuse, P3 ;  /* 0x000000ffff097224 */ /* 0x100fe200018e061d */
[----:B------:R-:W-:Y:S01]  /*1bb40*/  LOP3.LUT R12, R12, R13, RZ, 0x3c, !PT ;  /* 0x0000000d0c0c7212 */ /* 0x000fe200078e3cff */
[----:B------:R-:W-:Y:S01]  /*1bb50*/  IMAD.X R13, RZ, RZ, R29, P4 ;  /* 0x000000ffff0d7224 */ /* 0x000fe200020e061d */
[----:B--2---:R2:W-:Y:S04]  /*1bb60*/  @!P0 ST.E desc[UR44][R26.64], R20 ;  /* 0x000000141a008985 */ /* 0x0045e8000c10192c */
[----:B------:R-:W3:Y:S04]  /*1bb70*/  LD.E.128 R4, desc[UR44][R4.64] ;  /* 0x0000002c04047980 */ /* 0x000ee8000c101d00 */
[----:B------:R-:W4:Y:S04]  /*1bb80*/  LD.E.128 R8, desc[UR44][R8.64] ;  /* 0x0000002c08087980 */ /* 0x000f28000c101d00 */
[----:B------:R-:W4:Y:S01]  /*1bb90*/  LD.E.128 R12, desc[UR44][R12.64] ;  /* 0x0000002c0c0c7980 */ /* 0x000f22000c101d00 */
[----:B------:R-:W-:-:S04]  /*1bba0*/  IADD3 R31, P0, R28, 0x4800, RZ ;  /* 0x000048001c1f7810 */ /* 0x000fc80007f1e0ff */
[----:B------:R-:W-:Y:S01]  /*1bbb0*/  LOP3.LUT R28, R31, 0x380, RZ, 0xc0, !PT ;  /* 0x000003801f1c7812 */ /* 0x000fe200078ec0ff */
[----:B0-----:R-:W-:Y:S02]  /*1bbc0*/  IMAD.X R25, RZ, RZ, R29, P0 ;  /* 0x000000ffff197224 */ /* 0x001fe400000e061d */
[----:B------:R-:W-:Y:S01]  /*1bbd0*/  IMAD R29, R33, UR4, RZ ;  /* 0x00000004211d7c24 */ /* 0x000fe2000f8e02ff */
[----:B------:R-:W-:Y:S01]  /*1bbe0*/  SHF.R.U64 R24, R28, 0x3, RZ ;  /* 0x000000031c187819 */ /* 0x000fe200000012ff */
[----:B------:R-:W0:Y:S03]  /*1bbf0*/  @P2 LDC R33, c[0x0][0xbf0] ;  /* 0x0002fc00ff212b82 */ /* 0x000e260000000800 */
[----:B------:R-:W-:Y:S01]  /*1bc00*/  LOP3.LUT R24, R24, R31, RZ, 0x3c, !PT ;  /* 0x0000001f18187212 */ /* 0x000fe200078e3cff */
[C---:B------:R-:W-:Y:S02]  /*1bc10*/  IMAD R31, R32.reuse, UR5, R29 ;  /* 0x00000005201f7c24 */ /* 0x040fe4000f8e021d */
[----:B------:R-:W-:Y:S01]  /*1bc20*/  IMAD.WIDE.U32 R28, R32, UR4, RZ ;  /* 0x00000004201c7c25 */ /* 0x000fe2000f8e00ff */
[----:B------:R-:W-:-:S02]  /*1bc30*/  ULDC.64 UR4, c[0x0][0xae8] ;  /* 0x0002ba0000047ab9 */ /* 0x000fc40000000a00 */
[----:B--2---:R-:W5:Y:S01]  /*1bc40*/  LD.E.128 R24, desc[UR44][R24.64] ;  /* 0x0000002c18187980 */ /* 0x004f62000c101d00 */
[----:B------:R-:W-:Y:S02]  /*1bc50*/  IMAD R30, R21, 0x30, R2 ;  /* 0x00000030151e7824 */ /* 0x000fe400078e0202 */
[----:B------:R-:W-:Y:S01]  /*1bc60*/  IMAD R20, R38, UR4, RZ ;  /* 0x0000000426147c24 */ /* 0x000fe2000f8e02ff */
[----:B------:R-:W-:Y:S01]  /*1bc70*/  @!PT LDS RZ, [RZ] ;  /* 0x00000000fffff984 */ /* 0x000fe20000000800 */
[----:B------:R-:W-:Y:S01]  /*1bc80*/  @!PT LDS RZ, [RZ] ;  /* 0x00000000fffff984 */ /* 0x000fe20000000800 */
[----:B------:R-:W-:Y:S01]  /*1bc90*/  @!PT LDS RZ, [RZ] ;  /* 0x00000000fffff984 */ /* 0x000fe20000000800 */
[----:B------:R-:W-:Y:S01]  /*1bca0*/  @!PT LDS RZ, [RZ] ;  /* 0x00000000fffff984 */ /* 0x000fe20000000800 */
[----:B------:R2:W-:Y:S06]  /*1bcb0*/  MEMBAR.ALL.CTA ;  /* 0x0000000000007992 */ /* 0x0005ec0000008000 */
[----:B--2---:R-:W2:Y:S01]  /*1bcc0*/  FENCE.VIEW.ASYNC.S ;  /* 0x00000000000073c6 */ /* 0x004ea20000000000 */
[----:B------:R-:W-:-:S02]  /*1bcd0*/  IMAD.IADD R29, R29, 0x1, R31 ;  /* 0x000000011d1d7824 */ /* 0x000fc400078e021f */
[----:B------:R-:W-:Y:S02]  /*1bce0*/  IMAD.IADD R32, R58, 0x1, R30 ;  /* 0x000000013a207824 */ /* 0x000fe400078e021e */
[C---:B------:R-:W-:Y:S02]  /*1bcf0*/  IMAD R31, R60.reuse, UR5, R20 ;  /* 0x000000053c1f7c24 */ /* 0x040fe4000f8e0214 */
[----:B------:R-:W-:Y:S01]  /*1bd00*/  IMAD.WIDE.U32 R20, R60, UR4, R28 ;  /* 0x000000043c147c25 */ /* 0x000fe2000f8e001c */
[----:B------:R-:W-:-:S03]  /*1bd10*/  ULDC.64 UR4, c[0x0][0xaf0] ;  /* 0x0002bc0000047ab9 */ /* 0x000fc60000000a00 */
[----:B-1----:R-:W-:-:S04]  /*1bd20*/  @P2 IMAD.HI.U32 R28, R32, R39, RZ ;  /* 0x00000027201c2227 */ /* 0x002fc800078e00ff */
[----:B------:R-:W-:Y:S01]  /*1bd30*/  IMAD.MOV.U32 R29, RZ, RZ, R32 ;  /* 0x000000ffff1d7224 */ /* 0x000fe200078e0020 */
[----:B0-----:R-:W-:Y:S01]  /*1bd40*/  @P2 SHF.R.U32.HI R29, RZ, R33, R28 ;  /* 0x00000021ff1d2219 */ /* 0x001fe2000001161c */
[----:B------:R-:W-:Y:S02]  /*1bd50*/  IMAD.IADD R21, R21, 0x1, R31 ;  /* 0x0000000115157824 */ /* 0x000fe400078e021f */
[----:B------:R-:W-:Y:S01]  /*1bd60*/  IMAD R30, R36, UR4, RZ ;  /* 0x00000004241e7c24 */ /* 0x000fe2000f8e02ff */
[----:B------:R-:W-:Y:S01]  /*1bd70*/  SHF.R.S32.HI R28, RZ, 0x1f, R29 ;  /* 0x0000001fff1c7819 */ /* 0x000fe2000001141d */
[----:B------:R-:W-:-:S04]  /*1bd80*/  IMAD.WIDE.U32 R20, R35, UR4, R20 ;  /* 0x0000000423147c25 */ /* 0x000fc8000f8e0014 */
        /* <DEDUP_REMOVED lines=18> */
[----:B------:R-:W-:Y:S01]  /*1beb0*/  ULDC UR4, c[0x0][0xac8] ;  /* 0x0002b20000047ab9 */ /* 0x000fe20000000800 */
[----:B------:R-:W-:Y:S02]  /*1bec0*/  VIADD R2, R34, 0x30 ;  /* 0x0000003022027836 */ /* 0x000fe40000000000 */
[----:B--2---:R-:W0:Y:S01]  /*1bed0*/  SHFL.IDX PT, R28, R32, RZ, 0x181f ;  /* 0x00181fff201c7589 */ /* 0x004e2200000e0000 */
[----:B------:R-:W-:Y:S01]  /*1bee0*/  LEA.HI.X R33, R20, UR5, R21, 0x1, P0 ;  /* 0x0000000514217c11 */ /* 0x000fe200080f0c15 */
[C---:B------:R-:W-:Y:S01]  /*1bef0*/  VIADD R20, R34.reuse, 0x60 ;  /* 0x0000006022147836 */ /* 0x040fe20000000000 */
[C---:B------:R-:W-:Y:S01]  /*1bf00*/  ISETP.GE.AND P0, PT, R3.reuse, UR4, PT ;  /* 0x0000000403007c0c */ /* 0x040fe2000bf06270 */
[----:B------:R-:W1:Y:S03]  /*1bf10*/  SHFL.IDX PT, R30, R32, 0x1, 0x181f ;  /* 0x00381f00201e7f89 */ /* 0x000e6600000e0000 */
[-C--:B------:R-:W-:Y:S01]  /*1bf20*/  ISETP.GE.OR P1, PT, R34, R37.reuse, P0 ;  /* 0x000000252200720c */ /* 0x080fe20000726670 */
[----:B------:R-:W2:Y:S01]  /*1bf30*/  SHFL.IDX PT, R36, R32, 0x2, 0x181f ;  /* 0x00581f0020247f89 */ /* 0x000ea200000e0000 */
[-C--:B------:R-:W-:Y:S01]  /*1bf40*/  ISETP.GE.OR P2, PT, R2, R37.reuse, P0 ;  /* 0x000000250200720c */ /* 0x080fe20000746670 */
[----:B------:R-:W-:Y:S01]  /*1bf50*/  VIADD R2, R22, 0x13220 ;  /* 0x0001322016027836 */ /* 0x000fe20000000000 */
[----:B------:R-:W-:Y:S01]  /*1bf60*/  ISETP.GE.OR P3, PT, R20, R37, P0 ;  /* 0x000000251400720c */ /* 0x000fe20000766670 */
[----:B------:R-:W2:Y:S03]  /*1bf70*/  SHFL.IDX PT, R21, R33, RZ, 0x181f ;  /* 0x00181fff21157589 */ /* 0x000ea600000e0000 */
[----:B------:R-:W-:Y:S01]  /*1bf80*/  PRMT R2, RZ, 0x654, R2 ;  /* 0x00000654ff027816 */ /* 0x000fe20000000002 */
[----:B------:R-:W2:Y:S03]  /*1bf90*/  SHFL.IDX PT, R29, R33, 0x1, 0x181f ;  /* 0x00381f00211d7f89 */ /* 0x000ea600000e0000 */
[----:B------:R1:W-:Y:S01]  /*1bfa0*/  SYNCS.ARRIVE.TRANS64.RED.A1T0 RZ, [R2+URZ], RZ ;  /* 0x000000ff02ff79a7 */ /* 0x0003e2000810043f */
[----:B------:R-:W2:Y:S01]  /*1bfb0*/  SHFL.IDX PT, R31, R33, 0x2, 0x181f ;  /* 0x00581f00211f7f89 */ /* 0x000ea200000e0000 */
[----:B0-----:R-:W-:-:S03]  /*1bfc0*/  @!P1 LEA R20, P4, R3, R28, 0x1 ;  /* 0x0000001c03149211 */ /* 0x001fc600078808ff */
[----:B------:R-:W0:Y:S01]  /*1bfd0*/  SHFL.IDX PT, R32, R32, 0x3, 0x181f ;  /* 0x00781f0020207f89 */ /* 0x000e2200000e0000 */
[----:B-1----:R-:W-:Y:S01]  /*1bfe0*/  VIADD R2, R34, 0x90 ;  /* 0x0000009022027836 */ /* 0x002fe20000000000 */
[C---:B------:R-:W-:Y:S02]  /*1bff0*/  @!P2 LEA R28, P5, R3.reuse, R30, 0x1 ;  /* 0x0000001e031ca211 */ /* 0x040fe400078a08ff */
[----:B------:R-:W1:Y:S01]  /*1c000*/  SHFL.IDX PT, R33, R33, 0x3, 0x181f ;  /* 0x00781f0021217f89 */ /* 0x000e6200000e0000 */
[C---:B--2---:R-:W-:Y:S02]  /*1c010*/  @!P3 LEA R30, P6, R3.reuse, R36, 0x1 ;  /* 0x00000024031eb211 */ /* 0x044fe400078c08ff */
[----:B------:R-:W-:Y:S02]  /*1c020*/  ISETP.GE.OR P0, PT, R2, R37, P0 ;  /* 0x000000250200720c */ /* 0x000fe40000706670 */
[C-C-:B------:R-:W-:Y:S02]  /*1c030*/  @!P1 LEA.HI.X R21, R3.reuse, R21, R0.reuse, 0x1, P4 ;  /* 0x0000001503159211 */ /* 0x140fe400020f0c00 */
[----:B------:R-:W-:-:S02]  /*1c040*/  @!P2 LEA.HI.X R29, R3, R29, R0, 0x1, P5 ;  /* 0x0000001d031da211 */ /* 0x000fc400028f0c00 */
[----:B------:R-:W-:Y:S01]  /*1c050*/  @!P3 LEA.HI.X R31, R3, R31, R0, 0x1, P6 ;  /* 0x0000001f031fb211 */ /* 0x000fe200030f0c00 */
[----:B---3--:R2:W-:Y:S04]  /*1c060*/  @!P1 ST.E.128 desc[UR44][R20.64], R4 ;  /* 0x0000000414009985 */ /* 0x0085e8000c101d2c */
[----:B----4-:R2:W-:Y:S04]  /*1c070*/  @!P2 ST.E.128 desc[UR44][R28.64], R8 ;  /* 0x000000081c00a985 */ /* 0x0105e8000c101d2c */
[----:B------:R2:W-:Y:S01]  /*1c080*/  @!P3 ST.E.128 desc[UR44][R30.64], R12 ;  /* 0x0000000c1e00b985 */ /* 0x0005e2000c101d2c */
[----:B01----:R-:W-:Y:S05]  /*1c090*/  @P0 BRA `(.L_x_14643) ;  /* 0x0000000800480947 */ /* 0x003fea0003800000 */
[----:B------:R-:W-:-:S04]  /*1c0a0*/  LEA R2, P0, R3, R32, 0x1 ;  /* 0x0000002003027211 */ /* 0x000fc800078008ff */
[----:B------:R-:W-:-:S05]  /*1c0b0*/  LEA.HI.X R3, R3, R33, R0, 0x1, P0 ;  /* 0x0000002103037211 */ /* 0x000fca00000f0c00 */
[----:B-----5:R0:W-:Y:S01]  /*1c0c0*/  ST.E.128 desc[UR44][R2.64], R24 ;  /* 0x0000001802007985 */ /* 0x0201e2000c101d2c */
[----:B------:R-:W-:Y:S05]  /*1c0d0*/  BRA `(.L_x_14643) ;  /* 0x0000000800387947 */ /* 0x000fea0003800000 */
.L_x_14641:
        /* <DEDUP_REMOVED lines=8> */
[----:B------:R-:W1:Y:S03]  /*1c160*/  LDC R27, c[0x0][0xbe8] ;  /* 0x0002fa00ff1b7b82 */ /* 0x000e660000000800 */
[----:B------:R-:W-:-:S13]  /*1c170*/  ISETP.NE.AND.EX P1, PT, RZ, UR5, PT, P1 ;  /* 0x00000005ff007c0c */ /* 0x000fda000bf25310 */
[----:B------:R-:W3:Y:S01]  /*1c180*/  @P1 LDC.64 R6, c[0x0][0xc08] ;  /* 0x00030200ff061b82 */ /* 0x000ee20000000a00 */
[----:B------:R-:W-:Y:S02]  /*1c190*/  ULDC UR4, c[0x0][0xa88] ;  /* 0x0002a20000047ab9 */ /* 0x000fe40000000800 */
[----:B------:R-:W-:Y:S02]  /*1c1a0*/  IMAD.U32 R8, RZ, RZ, UR4 ;  /* 0x00000004ff087e24 */ /* 0x000fe4000f8e00ff */
[----:B--2---:R-:W-:-:S04]  /*1c1b0*/  IMAD.WIDE R4, R11, 0x4, R4 ;  /* 0x000000040b047825 */ /* 0x004fc800078e0204 */
[----:B---3--:R-:W-:Y:S01]  /*1c1c0*/  @P1 IMAD.WIDE R6, R11, 0x4, R6 ;  /* 0x000000040b061825 */ /* 0x008fe200078e0206 */
[----:B------:R2:W5:Y:S04]  /*1c1d0*/  @P0 LDG.E R9, desc[UR44][R4.64] ;  /* 0x0000002c04090981 */ /* 0x000568000c1e1900 */
[----:B------:R2:W5:Y:S01]  /*1c1e0*/  @P1 LDG.E R8, desc[UR44][R6.64] ;  /* 0x0000002c06081981 */ /* 0x000562000c1e1900 */
[----:B-1----:R-:W-:Y:S02]  /*1c1f0*/  ISETP.NE.AND P2, PT, R27, 0x1, PT ;  /* 0x000000011b00780c */ /* 0x002fe40003f45270 */
[----:B------:R-:W-:Y:S02]  /*1c200*/  ISETP.GE.AND P3, PT, R30, 0xc0, PT ;  /* 0x000000c01e00780c */ /* 0x000fe40003f66270 */
[----:B------:R-:W-:-:S09]  /*1c210*/  SHF.R.S32.HI R10, RZ, 0x1f, R11 ;  /* 0x0000001fff0a7819 */ /* 0x000fd2000001140b */
[----:B------:R-:W1:Y:S01]  /*1c220*/  @P2 LDC R26, c[0x0][0xbec] ;  /* 0x0002fb00ff1a2b82 */ /* 0x000e620000000800 */
[----:B--2---:R-:W-:Y:S05]  /*1c230*/  @P1 BRA `(.L_x_14644) ;  /* 0x0000000000101947 */ /* 0x004fea0003800000 */
[----:B------:R-:W-:Y:S05]  /*1c240*/  @!P0 BRA `(.L_x_14644) ;  /* 0x00000000000c8947 */ /* 0x000fea0003800000 */
[----:B------:R-:W2:Y:S04]  /*1c250*/  LDG.E R7, desc[UR44][R4.64] ;  /* 0x0000002c04077981 */ /* 0x000ea8000c1e1900 */
[----:B-----5:R-:W2:Y:S02]  /*1c260*/  LDG.E R8, desc[UR44][R4.64+0x4] ;  /* 0x0000042c04087981 */ /* 0x020ea4000c1e1900 */
[----:B--2---:R-:W-:-:S07]  /*1c270*/  IMAD.IADD R8, R8, 0x1, -R7 ;  /* 0x0000000108087824 */ /* 0x004fce00078e0a07 */
.L_x_14644:
[----:B------:R-:W2:Y:S04]  /*1c280*/  LDL R29, [R1+0x4c] ;  /* 0x00004c00011d7983 */ /* 0x000ea80000100800 */
[----:B------:R3:W5:Y:S01]  /*1c290*/  LDL R28, [R1+0x28] ;  /* 0x00002800011c7983 */ /* 0x0007620000100800 */
[----:B------:R-:W-:Y:S01]  /*1c2a0*/  BSSY B1, `(.L_x_14645) ;  /* 0x000002c000017945 */ /* 0x000fe20003800000 */
[----:B------:R-:W-:Y:S02]  /*1c2b0*/  SEL R15, R11, RZ, !P0 ;  /* 0x000000ff0b0f7207 */ /* 0x000fe40004000000 */
[----:B------:R-:W-:Y:S02]  /*1c2c0*/  SEL R20, R10, RZ, !P0 ;  /* 0x000000ff0a147207 */ /* 0x000fe40004000000 */
[----:B-----5:R-:W-:-:S02]  /*1c2d0*/  SHF.R.S32.HI R12, RZ, 0x1f, R9 ;  /* 0x0000001fff0c7819 */ /* 0x020fc40000011409 */
[----:B--2---:R-:W-:Y:S01]  /*1c2e0*/  SHF.R.S32.HI R14, RZ, 0x1f, R29 ;  /* 0x0000001fff0e7819 */ /* 0x004fe2000001141d */
[----:B---3--:R-:W-:Y:S06]  /*1c2f0*/  @P3 BRA `(.L_x_14646) ;  /* 0x0000000000983947 */ /* 0x008fec0003800000 */
[----:B------:R-:W2:Y:S01]  /*1c300*/  LDC R24, c[0x0][0xbe8] ;  /* 0x0002fa00ff187b82 */ /* 0x000ea20000000800 */
[----:B------:R-:W-:Y:S01]  /*1c310*/  IADD3 R13, R28, -0x80, R50 ;  /* 0xffffff801c0d7810 */ /* 0x000fe20007ffe032 */
[----:B--2---:R-:W-:-:S05]  /*1c320*/  IMAD R4, R8, R24, RZ ;  /* 0x0000001808047224 */ /* 0x004fca00078e02ff */
        /* <DEDUP_REMOVED lines=35> */
.L_x_14646:
[----:B------:R-:W-:Y:S05]  /*1c560*/  BSYNC B1 ;  /* 0x0000000000017941 */ /* 0x000fea0003800000 */
.L_x_14645:
[----:B------:R-:W3:Y:S01]  /*1c570*/  @P2 LDC R11, c[0x0][0xbf0] ;  /* 0x0002fc00ff0b2b82 */ /* 0x000ee20000000800 */
[----:B------:R-:W-:Y:S01]  /*1c580*/  ULDC.64 UR4, c[0x0][0xaa0] ;  /* 0x0002a80000047ab9 */ /* 0x000fe20000000a00 */
[----:B------:R-:W-:Y:S02]  /*1c590*/  IMAD R21, R21, 0x30, R2 ;  /* 0x0000003015157824 */ /* 0x000fe400078e0202 */
[----:B------:R-:W-:Y:S02]  /*1c5a0*/  IMAD R4, R12, UR4, RZ ;  /* 0x000000040c047c24 */ /* 0x000fe4000f8e02ff */
[----:B------:R-:W-:Y:S02]  /*1c5b0*/  IMAD.IADD R21, R28, 0x1, R21 ;  /* 0x000000011c157824 */ /* 0x000fe400078e0215 */
[C---:B--2---:R-:W-:Y:S02]  /*1c5c0*/  IMAD R7, R9.reuse, UR5, R4 ;  /* 0x0000000509077c24 */ /* 0x044fe4000f8e0204 */
[----:B------:R-:W-:Y:S01]  /*1c5d0*/  IMAD.WIDE.U32 R4, R9, UR4, RZ ;  /* 0x0000000409047c25 */ /* 0x000fe2000f8e00ff */
[----:B------:R-:W-:-:S03]  /*1c5e0*/  ULDC.64 UR4, c[0x0][0xae8] ;  /* 0x0002ba0000047ab9 */ /* 0x000fc60000000a00 */
[----:B------:R-:W-:Y:S02]  /*1c5f0*/  IMAD R6, R14, UR4, RZ ;  /* 0x000000040e067c24 */ /* 0x000fe4000f8e02ff */
[----:B------:R-:W-:Y:S02]  /*1c600*/  IMAD.IADD R5, R5, 0x1, R7 ;  /* 0x0000000105057824 */ /* 0x000fe400078e0207 */
[----:B------:R-:W-:Y:S02]  /*1c610*/  IMAD R9, R29, UR5, R6 ;  /* 0x000000051d097c24 */ /* 0x000fe4000f8e0206 */
[----:B-1----:R-:W-:-:S04]  /*1c620*/  @P2 IMAD.HI.U32 R6, R21, R26, RZ ;  /* 0x0000001a15062227 */ /* 0x002fc800078e00ff */
[----:B------:R-:W-:Y:S01]  /*1c630*/  IMAD.WIDE.U32 R4, R29, UR4, R4 ;  /* 0x000000041d047c25 */ /* 0x000fe2000f8e0004 */
[----:B------:R-:W-:-:S03]  /*1c640*/  ULDC.64 UR4, c[0x0][0xaf0] ;  /* 0x0002bc0000047ab9 */ /* 0x000fc60000000a00 */
[----:B------:R-:W-:Y:S01]  /*1c650*/  IMAD.MOV.U32 R7, RZ, RZ, R21 ;  /* 0x000000ffff077224 */ /* 0x000fe200078e0015 */
[----:B---3--:R-:W-:Y:S01]  /*1c660*/  @P2 SHF.R.U32.HI R7, RZ, R11, R6 ;  /* 0x0000000bff072219 */ /* 0x008fe20000011606 */
        /* <DEDUP_REMOVED lines=20> */
[----:B------:R-:W-:Y:S01]  /*1c7b0*/  LEA R6, P0, R4, UR4, 0x1 ;  /* 0x0000000404067c11 */ /* 0x000fe2000f8008ff */
[----:B------:R-:W-:Y:S01]  /*1c7c0*/  IMAD R27, R8, R27, RZ ;  /* 0x0000001b081b7224 */ /* 0x000fe200078e02ff */
[----:B------:R-:W-:Y:S01]  /*1c7d0*/  ULDC UR4, c[0x0][0xac8] ;  /* 0x0002b20000047ab9 */ /* 0x000fe20000000800 */
[----:B------:R-:W-:Y:S01]  /*1c7e0*/  IMAD.IADD R24, R2, 0x1, R28 ;  /* 0x0000000102187824 */ /* 0x000fe200078e021c */
[----:B------:R-:W-:Y:S01]  /*1c7f0*/  LEA.HI.X R10, R4, UR5, R5, 0x1, P0 ;  /* 0x00000005040a7c11 */ /* 0x000fe200080f0c05 */
[----:B------:R-:W1:Y:S01]  /*1c800*/  SHFL.IDX PT, R8, R6, RZ, 0x181f ;  /* 0x00181fff06087589 */ /* 0x000e6200000e0000 */
[----:B------:R-:W-:Y:S01]  /*1c810*/  ISETP.GE.AND P0, PT, R3, UR4, PT ;  /* 0x0000000403007c0c */ /* 0x000fe2000bf06270 */
[C---:B------:R-:W-:Y:S02]  /*1c820*/  VIADD R2, R24.reuse, 0x30 ;  /* 0x0000003018027836 */ /* 0x040fe40000000000 */
[----:B------:R-:W2:Y:S01]  /*1c830*/  SHFL.IDX PT, R12, R6, 0x1, 0x181f ;  /* 0x00381f00060c7f89 */ /* 0x000ea200000e0000 */
[C---:B------:R-:W-:Y:S01]  /*1c840*/  VIADD R4, R24.reuse, 0x60 ;  /* 0x0000006018047836 */ /* 0x040fe20000000000 */
[CC--:B------:R-:W-:Y:S01]  /*1c850*/  ISETP.GE.OR P3, PT, R24.reuse, R27.reuse, P0 ;  /* 0x0000001b1800720c */ /* 0x0c0fe20000766670 */
[----:B------:R-:W-:Y:S01]  /*1c860*/  VIADD R5, R24, 0x90 ;  /* 0x0000009018057836 */ /* 0x000fe20000000000 */
[----:B------:R-:W3:Y:S01]  /*1c870*/  SHFL.IDX PT, R14, R6, 0x2, 0x181f ;  /* 0x00581f00060e7f89 */ /* 0x000ee200000e0000 */
[----:B------:R-:W-:-:S02]  /*1c880*/  ISETP.GE.OR P2, PT, R2, R27, P0 ;  /* 0x0000001b0200720c */ /* 0x000fc40000746670 */
[-C--:B------:R-:W-:Y:S01]  /*1c890*/  ISETP.GE.OR P1, PT, R4, R27.reuse, P0 ;  /* 0x0000001b0400720c */ /* 0x080fe20000726670 */
[----:B------:R-:W4:Y:S01]  /*1c8a0*/  SHFL.IDX PT, R7, R10, RZ, 0x181f ;  /* 0x00181fff0a077589 */ /* 0x000f2200000e0000 */
[----:B------:R-:W-:-:S03]  /*1c8b0*/  ISETP.GE.OR P0, PT, R5, R27, P0 ;  /* 0x0000001b0500720c */ /* 0x000fc60000706670 */
[----:B------:R2:W5:Y:S04]  /*1c8c0*/  SHFL.IDX PT, R20, R6, 0x3, 0x181f ;  /* 0x00781f0006147f89 */ /* 0x00056800000e0000 */
[----:B------:R-:W0:Y:S04]  /*1c8d0*/  SHFL.IDX PT, R9, R10, 0x1, 0x181f ;  /* 0x00381f000a097f89 */ /* 0x000e2800000e0000 */
[----:B------:R-:W0:Y:S01]  /*1c8e0*/  SHFL.IDX PT, R11, R10, 0x2, 0x181f ;  /* 0x00581f000a0b7f89 */ /* 0x000e2200000e0000 */
[----:B-1----:R-:W-:-:S03]  /*1c8f0*/  @!P3 LEA R4, P6, R3, R8, 0x1 ;  /* 0x000000080304b211 */ /* 0x002fc600078c08ff */
[----:B------:R-:W1:Y:S01]  /*1c900*/  SHFL.IDX PT, R13, R10, 0x3, 0x181f ;  /* 0x00781f000a0d7f89 */ /* 0x000e6200000e0000 */
[C---:B--2---:R-:W-:Y:S02]  /*1c910*/  @!P2 LEA R6, P5, R3.reuse, R12, 0x1 ;  /* 0x0000000c0306a211 */ /* 0x044fe400078a08ff */
[C---:B---3--:R-:W-:Y:S02]  /*1c920*/  @!P1 LEA R8, P4, R3.reuse, R14, 0x1 ;  /* 0x0000000e03089211 */ /* 0x048fe400078808ff */
[C---:B----4-:R-:W-:Y:S02]  /*1c930*/  @!P3 LEA.HI.X R5, R3.reuse, R7, R0, 0x1, P6 ;  /* 0x000000070305b211 */ /* 0x050fe400030f0c00 */
[----:B-----5:R-:W-:-:S03]  /*1c940*/  @!P0 LEA R2, P6, R3, R20, 0x1 ;  /* 0x0000001403028211 */ /* 0x020fc600078c08ff */
[----:B------:R3:W-:Y:S01]  /*1c950*/  @!P3 ST.E.128 desc[UR44][R4.64], RZ ;  /* 0x000000ff0400b985 */ /* 0x0007e2000c101d2c */
[C-C-:B0-----:R-:W-:Y:S02]  /*1c960*/  @!P2 LEA.HI.X R7, R3.reuse, R9, R0.reuse, 0x1, P5 ;  /* 0x000000090307a211 */ /* 0x141fe400028f0c00 */
[----:B------:R-:W-:-:S03]  /*1c970*/  @!P1 LEA.HI.X R9, R3, R11, R0, 0x1, P4 ;  /* 0x0000000b03099211 */ /* 0x000fc600020f0c00 */
[----:B------:R3:W-:Y:S01]  /*1c980*/  @!P2 ST.E.128 desc[UR44][R6.64], RZ ;  /* 0x000000ff0600a985 */ /* 0x0007e2000c101d2c */
[----:B-1----:R-:W-:-:S03]  /*1c990*/  @!P0 LEA.HI.X R3, R3, R13, R0, 0x1, P6 ;  /* 0x0000000d03038211 */ /* 0x002fc600030f0c00 */
[----:B------:R3:W-:Y:S04]  /*1c9a0*/  @!P1 ST.E.128 desc[UR44][R8.64], RZ ;  /* 0x000000ff08009985 */ /* 0x0007e8000c101d2c */
[----:B------:R3:W-:Y:S02]  /*1c9b0*/  @!P0 ST.E.128 desc[UR44][R2.64], RZ ;  /* 0x000000ff02008985 */ /* 0x0007e4000c101d2c */
.L_x_14643:
[----:B------:R-:W-:Y:S05]  /*1c9c0*/  BSYNC B0 ;  /* 0x0000000000007941 */ /* 0x000fea0003800000 */
.L_x_14640:
[----:B------:R-:W4:Y:S01]  /*1c9d0*/  LDL R0, [R1+0xc] ;  /* 0x00000c0001007983 */ /* 0x000f220000100800 */
[----:B------:R-:W-:Y:S02]  /*1c9e0*/  ULDC UR4, c[0x0][0xc3c] ;  /* 0x00030f0000047ab9 */ /* 0x000fe40000000800 */
[----:B----4-:R-:W-:-:S13]  /*1c9f0*/  ISETP.GE.AND P0, PT, R0, UR4, PT ;  /* 0x0000000400007c0c */ /* 0x010fda000bf06270 */
[----:B------:R-:W-:Y:S05]  /*1ca00*/  @!P0 BRA `(.L_x_14647) ;  /* 0xfffffe4400508947 */ /* 0x000fea000383ffff */
[----:B------:R-:W-:Y:S05]  /*1ca10*/  BRA `(.L_x_14465) ;  /* 0x0000007c00e87947 */ /* 0x000fea0003800000 */
.L_x_14463:
        /* <DEDUP_REMOVED lines=56> */
.L_x_14653:
        /* <DEDUP_REMOVED lines=12> */
.L_x_14652:
[----:B------:R-:W-:Y:S05]  /*1ce60*/  BSYNC B0 ;  /* 0x0000000000007941 */ /* 0x000fea0003800000 */
.L_x_14651:
        /* <DEDUP_REMOVED lines=20> */
[----:B------:R-:W-:Y:S02]  /*1cfb0*/  IMAD.MOV.U32 R6, RZ, RZ, R9 ;  /* 0x000000ffff067224 */ /* 0x000fe400078e0009 */
[----:B------:R-:W-:-:S07]  /*1cfc0*/  IMAD.MOV.U32 R9, RZ, RZ, R3 ;  /* 0x000000ffff097224 */ /* 0x000fce00078e0003 */
.L_x_14649:
        /* <DEDUP_REMOVED lines=21> */
.L_x_14654:
[----:B-1----:R-:W-:Y:S01]  /*1d120*/  IMAD R24, R24, UR5, R9 ;  /* 0x0000000518187c24 */ /* 0x002fe2000f8e0209 */
[----:B0-----:R-:W-:Y:S01]  /*1d130*/  IABS R6, R4 ;  /* 0x0000000400067213 */ /* 0x001fe20000000000 */
[----:B------:R-:W-:Y:S02]  /*1d140*/  IMAD R11, R15, R8, RZ ;  /* 0x000000080f0b7224 */ /* 0x000fe400078e02ff */
[----:B------:R-:W-:Y:S01]  /*1d150*/  IMAD.MOV.U32 R2, RZ, RZ, RZ ;  /* 0x000000ffff027224 */ /* 0x000fe200078e00ff */
[----:B------:R-:W-:Y:S01]  /*1d160*/  IADD3 R9, -R24, UR6, RZ ;  /* 0x0000000618097c10 */ /* 0x000fe2000fffe1ff */
        /* <DEDUP_REMOVED lines=50> */
.L_x_14650:
[----:B------:R-:W-:Y:S02]  /*1d490*/  IMAD.MOV.U32 R25, RZ, RZ, RZ ;  /* 0x000000ffff197224 */ /* 0x000fe400078e00ff */
[----:B------:R-:W-:Y:S02]  /*1d4a0*/  IMAD.U32 R24, RZ, RZ, UR6 ;  /* 0x00000006ff187e24 */ /* 0x000fe4000f8e00ff */
[----:B------:R-:W-:-:S07]  /*1d4b0*/  IMAD.MOV.U32 R26, RZ, RZ, RZ ;  /* 0x000000ffff1a7224 */ /* 0x000fce00078e00ff */
.L_x_14655:
[----:B------:R-:W-:-:S13]  /*1d4c0*/  ISETP.NE.AND P0, PT, R5, RZ, PT ;  /* 0x000000ff0500720c */ /* 0x000fda0003f05270 */
[----:B------:R-:W0:Y:S01]  /*1d4d0*/  @!P0 S2R R3, SR_CgaCtaId ;  /* 0x0000000000038919 */ /* 0x000e220000008800 */
[----:B------:R-:W-:-:S04]  /*1d4e0*/  @!P0 MOV R0, 0x400 ;  /* 0x0000040000008802 */ /* 0x000fc80000000f00 */
[----:B0-----:R-:W-:-:S05]  /*1d4f0*/  @!P0 LEA R0, R3, R0, 0x18 ;  /* 0x0000000003008211 */ /* 0x001fca00078ec0ff */
[----:B------:R2:W-:Y:S01]  /*1d500*/  @!P0 STS.128 [R0+0x132d0], R24 ;  /* 0x0132d01800008388 */ /* 0x0005e20000000c00 */
[----:B------:R-:W-:Y:S06]  /*1d510*/  BAR.ARV 0x5, 0x200 ;  /* 0x0148000000007b1d */ /* 0x000fec0000002000 */
.L_x_14648:
[----:B0-2---:R-:W-:Y:S01]  /*1d520*/  IMAD.MOV.U32 R0, RZ, RZ, 0x1 ;  /* 0x00000001ff007424 */ /* 0x005fe200078e00ff */
[----:B------:R0:W-:Y:S01]  /*1d530*/  STL [R1+0xc], RZ ;  /* 0x00000cff01007387 */ /* 0x0001e20000100800 */
[----:B------:R-:W-:Y:S02]  /*1d540*/  ULDC UR4, c[0x0][0xc3c] ;  /* 0x00030f0000047ab9 */ /* 0x000fe40000000800 */
[----:B-1----:R-:W-:Y:S01]  /*1d550*/  ISETP.GE.AND P0, PT, R27, UR4, PT ;  /* 0x000000041b007c0c */ /* 0x002fe2000bf06270 */
        /* <DEDUP_REMOVED lines=17> */
[----:B------:R-:W-:Y:S01]  /*1d670*/  LOP3.LUT R7, R6, 0x600, RZ, 0xc0, !PT ;  /* 0x0000060006077812 */ /* 0x000fe200078ec0ff */
[----:B------:R-:W-:Y:S01]  /*1d680*/  IMAD.SHL.U32 R2, R9, 0x20, RZ ;  /* 0x0000002009027824 */ /* 0x000fe200078e00ff */
[----:B------:R-:W-:-:S02]  /*1d690*/  LOP3.LUT R8, R5, 0x30, R8, 0x78, !PT ;  /* 0x0000003005087812 */ /* 0x000fc400078e7808 */
[----:B------:R-:W-:Y:S02]  /*1d6a0*/  LOP3.LUT R4, R3, 0x30, R4, 0x78, !PT ;  /* 0x0000003003047812 */ /* 0x000fe400078e7804 */
[----:B------:R-:W-:Y:S02]  /*1d6b0*/  LOP3.LUT R5, R2, 0x80, RZ, 0xc0, !PT ;  /* 0x0000008002057812 */ /* 0x000fe400078ec0ff */
[C---:B------:R-:W-:Y:S02]  /*1d6c0*/  LOP3.LUT R3, R7.reuse, 0x60, R2, 0xf8, !PT ;  /* 0x0000006007037812 */ /* 0x040fe400078ef802 */
[----:B------:R-:W-:Y:S01]  /*1d6d0*/  LOP3.LUT R7, R7, 0x40, R0, 0xf8, !PT ;  /* 0x0000004007077812 */ /* 0x000fe200078ef800 */
[----:B------:R-:W-:Y:S01]  /*1d6e0*/  IMAD.SHL.U32 R6, R9, 0x4, RZ ;  /* 0x0000000409067824 */ /* 0x000fe200078e00ff */
[----:B------:R-:W-:Y:S02]  /*1d6f0*/  LOP3.LUT R5, R5, 0x10, R9, 0xf8, !PT ;  /* 0x0000001005057812 */ /* 0x000fe400078ef809 */
        /* <DEDUP_REMOVED lines=18> */
[----:B------:R1:W-:Y:S01]  /*1d820*/  STL [R1+0x54], R3 ;  /* 0x0000540301007387 */ /* 0x0003e20000100800 */
[----:B0-----:R-:W-:-:S03]  /*1d830*/  IMAD.MOV.U32 R0, RZ, RZ, 0x1 ;  /* 0x00000001ff007424 */ /* 0x001fc600078e00ff */
[----:B------:R-:W-:Y:S01]  /*1d840*/  STL [R1+0x5c], RZ ;  /* 0x00005cff01007387 */ /* 0x000fe20000100800 */
[----:B-1----:R-:W-:-:S03]  /*1d850*/  IMAD.MOV.U32 R3, RZ, RZ, 0x1 ;  /* 0x00000001ff037424 */ /* 0x002fc600078e00ff */
[----:B------:R0:W-:Y:S04]  /*1d860*/  STL [R1+0x20], R0 ;  /* 0x0000200001007387 */ /* 0x0001e80000100800 */
[----:B------:R1:W-:Y:S01]  /*1d870*/  STL [R1+0x14], RZ ;  /* 0x000014ff01007387 */ /* 0x0003e20000100800 */
[----:B0-----:R-:W-:-:S03]  /*1d880*/  IMAD.IADD R0, R17, 0x1, R9 ;  /* 0x0000000111007824 */ /* 0x001fc600078e0209 */
[----:B------:R1:W-:Y:S04]  /*1d890*/  STL [R1+0xc], RZ ;  /* 0x00000cff01007387 */ /* 0x0003e80000100800 */
[----:B------:R1:W-:Y:S04]  /*1d8a0*/  STL [R1+0x1c], R3 ;  /* 0x00001c0301007387 */ /* 0x0003e80000100800 */
[----:B------:R1:W-:Y:S02]  /*1d8b0*/  STL [R1+0x58], R0 ;  /* 0x0000580001007387 */ /* 0x0003e40000100800 */
.L_x_14782:
[----:B------:R-:W-:Y:S05]  /*1d8c0*/  YIELD ;  /* 0x0000000000007946 */ /* 0x000fea0003800000 */
[----:B------:R-:W-:Y:S01]  /*1d8d0*/  ULDC.64 UR4, c[0x0][0xa28] ;  /* 0x00028a0000047ab9 */ /* 0x000fe20000000a00 */
[----:B0-2---:R-:W-:Y:S02]  /*1d8e0*/  CS2R R8, SRZ ;  /* 0x0000000000087805 */ /* 0x005fe4000001ff00 */
[----:B------:R-:W-:Y:S01]  /*1d8f0*/  ISETP.NE.U32.AND P0, PT, RZ, UR4, PT ;  /* 0x00000004ff007c0c */ /* 0x000fe2000bf05070 */
[----:B------:R-:W0:Y:S01]  /*1d900*/  LDC.64 R4, c[0x0][0xa00] ;  /* 0x00028000ff047b82 */ /* 0x000e220000000a00 */
[----:B------:R-:W-:-:S02]  /*1d910*/  ULDC.64 UR6, c[0x0][0xa10] ;  /* 0x0002840000067ab9 */ /* 0x000fc40000000a00 */
[----:B------:R-:W-:Y:S01]  /*1d920*/  ISETP.NE.AND.EX P0, PT, RZ, UR5, PT, P0 ;  /* 0x00000005ff007c0c */ /* 0x000fe2000bf05300 */
[----:B------:R-:W-:-:S12]  /*1d930*/  ULDC.64 UR4, c[0x0][0xa18] ;  /* 0x0002860000047ab9 */ /* 0x000fd80000000a00 */
[----:B-1----:R-:W1:Y:S02]  /*1d940*/  @P0 LDC.64 R2, c[0x0][0xa28] ;  /* 0x00028a00ff020b82 */ /* 0x002e640000000a00 */
[----:B-1----:R-:W-:-:S05]  /*1d950*/  @P0 IMAD.WIDE R2, R27, 0x4, R2 ;  /* 0x000000041b020825 */ /* 0x002fca00078e0202 */
[----:B------:R1:W2:Y:S01]  /*1d960*/  @P0 LDG.E R9, desc[UR44][R2.64] ;  /* 0x0000002c02090981 */ /* 0x0002a2000c1e1900 */
[----:B------:R-:W-:Y:S01]  /*1d970*/  ISETP.NE.U32.AND P0, PT, RZ, UR4, PT ;  /* 0x00000004ff007c0c */ /* 0x000fe2000bf05070 */
[----:B0-----:R-:W-:Y:S01]  /*1d980*/  IMAD.WIDE R4, R27, 0x4, R4 ;  /* 0x000000041b047825 */ /* 0x001fe200078e0204 */
[----:B------:R-:W-:Y:S02]  /*1d990*/  ISETP.NE.U32.AND P1, PT, RZ, UR6, PT ;  /* 0x00000006ff007c0c */ /* 0x000fe4000bf25070 */
[----:B------:R-:W-:Y:S01]  /*1d9a0*/  ISETP.NE.AND.EX P2, PT, RZ, UR5, PT, P0 ;  /* 0x00000005ff007c0c */ /* 0x000fe2000bf45300 */
[----:B------:R-:W-:Y:S01]  /*1d9b0*/  ULDC.64 UR4, c[0x0][0xa00] ;  /* 0x0002800000047ab9 */ /* 0x000fe20000000a00 */
[----:B------:R-:W-:Y:S01]  /*1d9c0*/  ISETP.NE.AND.EX P1, PT, RZ, UR7, PT, P1 ;  /* 0x00000007ff007c0c */ /* 0x000fe2000bf25310 */
[----:B---3--:R-:W-:Y:S01]  /*1d9d0*/  IMAD.MOV.U32 R0, RZ, RZ, RZ ;  /* 0x000000ffff007224 */ /* 0x008fe200078e00ff */
[----:B------:R-:W-:Y:S01]  /*1d9e0*/  ISETP.NE.U32.AND P0, PT, RZ, UR4, PT ;  /* 0x00000004ff007c0c */ /* 0x000fe2000bf05070 */
[----:B-1----:R-:W0:Y:S03]  /*1d9f0*/  LDC.64 R2, c[0x0][0xa10] ;  /* 0x00028400ff027b82 */ /* 0x002e260000000a00 */
[----:B------:R-:W-:-:S05]  /*1da00*/  ISETP.NE.AND.EX P0, PT, RZ, UR5, PT, P0 ;  /* 0x00000005ff007c0c */ /* 0x000fca000bf05300 */
[----:B------:R-:W1:Y:S08]  /*1da10*/  @P2 LDC.64 R6, c[0x0][0xa18] ;  /* 0x00028600ff062b82 */ /* 0x000e700000000a00 */
[----:B------:R-:W3:Y:S01]  /*1da20*/  @P0 LDG.E R8, desc[UR44][R4.64] ;  /* 0x0000002c04080981 */ /* 0x000ee2000c1e1900 */
[----:B------:R-:W-:Y:S01]  /*1da30*/  ULDC UR4, c[0x0][0x288] ;  /* 0x0000a20000047ab9 */ /* 0x000fe20000000800 */
[----:B0-----:R-:W-:-:S05]  /*1da40*/  IMAD.WIDE R2, R27, 0x4, R2 ;  /* 0x000000041b027825 */ /* 0x001fca00078e0202 */
[----:B------:R-:W5:Y:S01]  /*1da50*/  @P1 LDG.E R0, desc[UR44][R2.64] ;  /* 0x0000002c02001981 */ /* 0x000f62000c1e1900 */
[----:B-1----:R-:W-:-:S03]  /*1da60*/  @P2 IMAD.WIDE R6, R27, 0x4, R6 ;  /* 0x000000041b062825 */ /* 0x002fc600078e0206 */
[----:B---3--:R0:W-:Y:S02]  /*1da70*/  STL [R1+0x4c], R8 ;  /* 0x00004c0801007387 */ /* 0x0081e40000100800 */
[----:B0-----:R-:W-:Y:S01]  /*1da80*/  IMAD.U32 R8, RZ, RZ, UR4 ;  /* 0x00000004ff087e24 */ /* 0x001fe2000f8e00ff */
[----:B------:R-:W-:-:S05]  /*1da90*/  ULDC.64 UR4, c[0x0][0x418] ;  /* 0x0001060000047ab9 */ /* 0x000fca0000000a00 */
        /* <DEDUP_REMOVED lines=10> */
[----:B---3--:R0:W-:Y:S04]  /*1db40*/  STL [R1], R8 ;  /* 0x0000000801007387 */ /* 0x0081e80000100800 */
[----:B--2---:R0:W-:Y:S01]  /*1db50*/  STL [R1+0x28], R9 ;  /* 0x0000280901007387 */ /* 0x0041e20000100800 */
[----:B------:R-:W-:Y:S01]  /*1db60*/  IMAD.MOV.U32 R11, RZ, RZ, R8 ;  /* 0x000000ffff0b7224 */ /* 0x000fe200078e0008 */
[----:B------:R-:W-:Y:S06]  /*1db70*/  @P2 BRA `(.L_x_14657) ;  /* 0x0000000000142947 */ /* 0x000fec0003800000 */
[----:B------:R-:W-:Y:S05]  /*1db80*/  @!P0 BRA `(.L_x_14657) ;  /* 0x0000000000108947 */ /* 0x000fea0003800000 */
[----:B0-----:R-:W2:Y:S04]  /*1db90*/  LDG.E R8, desc[UR44][R4.64] ;  /* 0x0000002c04087981 */ /* 0x001ea8000c1e1900 */
[----:B------:R-:W2:Y:S02]  /*1dba0*/  LDG.E R4, desc[UR44][R4.64+0x4] ;  /* 0x0000042c04047981 */ /* 0x000ea4000c1e1900 */
[----:B--2---:R-:W-:-:S05]  /*1dbb0*/  IMAD.IADD R11, R4, 0x1, -R8 ;  /* 0x00000001040b7824 */ /* 0x004fca00078e0a08 */
[----:B------:R1:W-:Y:S02]  /*1dbc0*/  STL [R1], R11 ;  /* 0x0000000b01007387 */ /* 0x0003e40000100800 */
.L_x_14657:
        /* <DEDUP_REMOVED lines=8> */
.L_x_14658:
        /* <DEDUP_REMOVED lines=9> */
.L_x_14659:
[----:B--2---:R-:W2:Y:S04]  /*1dce0*/  @P1 LDG.E R4, desc[UR44][R2.64] ;  /* 0x0000002c02041981 */ /* 0x004ea8000c1e1900 */
[----:B------:R3:W2:Y:S01]  /*1dcf0*/  @P1 LDG.E R5, desc[UR44][R2.64+0x4] ;  /* 0x0000042c02051981 */ /* 0x0006a2000c1e1900 */
[----:B-----5:R-:W-:Y:S02]  /*1dd00*/  IMAD.IADD R6, R6, 0x1, -R9 ;  /* 0x0000000106067824 */ /* 0x020fe400078e0a09 */
[----:B------:R-:W-:-:S04]  /*1dd10*/  IMAD R25, R25, 0xc0, RZ ;  /* 0x000000c019197824 */ /* 0x000fc800078e02ff */
[----:B0-----:R-:W-:Y:S01]  /*1dd20*/  VIADD R8, R25, 0xbf ;  /* 0x000000bf19087836 */ /* 0x001fe20000000000 */
[----:B---3--:R-:W0:Y:S02]  /*1dd30*/  LDC R2, c[0x0][0x448] ;  /* 0x00011200ff027b82 */ /* 0x008e240000000800 */
        /* <DEDUP_REMOVED lines=8> */
[----:B------:R-:W-:-:S03]  /*1ddc0*/  IADD3 R10, R18, 0x1, -R11 ;  /* 0x00000001120a7810 */ /* 0x000fc60007ffe80b */
        /* <DEDUP_REMOVED lines=19> */
.L_x_14662:
[----:B------:R-:W-:-:S13]  /*1df00*/  ISETP.NE.AND P0, PT, R3, 0x1, PT ;  /* 0x000000010300780c */ /* 0x000fda0003f05270 */
[----:B------:R-:W0:Y:S02]  /*1df10*/  @P0 LDC.64 R4, c[0x0][0x9e8] ;  /* 0x00027a00ff040b82 */ /* 0x000e240000000a00 */
[----:B0-----:R-:W-:-:S05]  /*1df20*/  @P0 IMAD.HI.U32 R4, R9, R4, RZ ;  /* 0x0000000409040227 */ /* 0x001fca00078e00ff */
[----:B------:R-:W-:-:S07]  /*1df30*/  @P0 SHF.R.U32.HI R9, RZ, R5, R4 ;  /* 0x00000005ff090219 */ /* 0x000fce0000011604 */
.L_x_14663:
[----:B------:R-:W-:Y:S05]  /*1df40*/  BSYNC B0 ;  /* 0x0000000000007941 */ /* 0x000fea0003800000 */
.L_x_14661:
[----:B------:R-:W-:-:S05]  /*1df50*/  IMAD R9, R9, R3, R3 ;  /* 0x0000000309097224 */ /* 0x000fca00078e0203 */
[----:B------:R-:W-:-:S07]  /*1df60*/  VIMNMX R2, R2, R9, PT ;  /* 0x0000000902027248 */ /* 0x000fce0003fe0100 */
.L_x_14660:
        /* <DEDUP_REMOVED lines=20> */
.L_x_14666:
[----:B------:R-:W-:-:S13]  /*1e0b0*/  ISETP.NE.AND P0, PT, R3, 0x1, PT ;  /* 0x000000010300780c */ /* 0x000fda0003f05270 */
[----:B------:R-:W0:Y:S02]  /*1e0c0*/  @P0 LDC.64 R4, c[0x0][0x9e8] ;  /* 0x00027a00ff040b82 */ /* 0x000e240000000a00 */
[----:B0-----:R-:W-:-:S05]  /*1e0d0*/  @P0 IMAD.HI.U32 R4, R9, R4, RZ ;  /* 0x0000000409040227 */ /* 0x001fca00078e00ff */
[----:B------:R-:W-:-:S07]  /*1e0e0*/  @P0 SHF.R.U32.HI R9, RZ, R5, R4 ;  /* 0x00000005ff090219 */ /* 0x000fce0000011604 */
.L_x_14667:
[----:B------:R-:W-:Y:S05]  /*1e0f0*/  BSYNC B0 ;  /* 0x0000000000007941 */ /* 0x000fea0003800000 */
.L_x_14665:
[----:B------:R-:W-:-:S05]  /*1e100*/  IMAD R3, R9, R3, RZ ;  /* 0x0000000309037224 */ /* 0x000fca00078e02ff */
[----:B------:R-:W-:-:S07]  /*1e110*/  VIMNMX R8, R8, R3, !PT ;  /* 0x0000000308087248 */ /* 0x000fce0007fe0100 */
.L_x_14664:
[----:B------:R-:W-:Y:S01]  /*1e120*/  VIADD R2, R2, 0x9f ;  /* 0x0000009f02027836 */ /* 0x000fe20000000000 */
[----:B------:R-:W-:Y:S01]  /*1e130*/  BSSY B0, `(.L_x_14668) ;  /* 0x00000ea000007945 */ /* 0x000fe20003800000 */
[----:B------:R-:W-:-:S04]  /*1e140*/  IMAD.HI R8, R8, 0x66666667, RZ ;  /* 0x6666666708087827 */ /* 0x000fc800078e02ff */
[----:B------:R-:W-:-:S05]  /*1e150*/  IMAD.HI R2, R2, 0x66666667, RZ ;  /* 0x6666666702027827 */ /* 0x000fca00078e02ff */
[----:B------:R-:W-:-:S04]  /*1e160*/  SHF.R.U32.HI R4, RZ, 0x1f, R2 ;  /* 0x0000001fff047819 */ /* 0x000fc80000011602 */
[----:B------:R-:W-:Y:S02]  /*1e170*/  LEA.HI.SX32 R4, R2, R4, 0x1a ;  /* 0x0000000402047211 */ /* 0x000fe400078fd2ff */
[----:B------:R-:W-:-:S04]  /*1e180*/  SHF.R.U32.HI R2, RZ, 0x1f, R8 ;  /* 0x0000001fff027819 */ /* 0x000fc80000011608 */
[----:B------:R-:W-:-:S04]  /*1e190*/  LEA.HI.SX32 R2, R8, R2, 0x1a ;  /* 0x0000000208027211 */ /* 0x000fc800078fd2ff */
        /* <DEDUP_REMOVED lines=24> */
.L_x_14830:
[----:B--2---:R-:W-:Y:S02]  /*1e320*/  ISETP.NE.AND P0, PT, R14, RZ, PT ;  /* 0x000000ff0e00720c */ /* 0x004fe40003f05270 */
[----:B------:R-:W-:-:S11]  /*1e330*/  PLOP3.LUT P6, PT, PT, PT, PT, 0x8, 0x0 ;  /* 0x000000000000781c */ /* 0x000fd60003fce170 */
[----:B------:R-:W-:Y:S05]  /*1e340*/  @P0 BRA `(.L_x_14671) ;  /* 0x00000000000c0947 */ /* 0x000fea0003800000 */
[----:B------:R-:W-:-:S03]  /*1e350*/  UMOV UR4, 0xffffffff ;  /* 0xffffffff00047882 */ /* 0x000fc60000000000 */
[----:B------:R-:W-:Y:S05]  /*1e360*/  BRA.DIV UR4, `(.L_x_14672) ;  /* 0x00000072048c7947 */ /* 0x000fea000b800000 */
[----:B------:R-:W-:-:S13]  /*1e370*/  ELECT P6, URZ, PT ;  /* 0x00000000003f782f */ /* 0x000fda00038c0000 */
.L_x_14671:
        /* <DEDUP_REMOVED lines=9> */
.L_x_14833:
[----:B------:R-:W-:Y:S05]  /*1e410*/  BSYNC B1 ;  /* 0x0000000000017941 */ /* 0x000fea0003800000 */
.L_x_14673:
[----:B------:R-:W-:Y:S04]  /*1e420*/  BSSY B1, `(.L_x_14675) ;  /* 0x0000050000017945 */ /* 0x000fe80003800000 */
[----:B------:R-:W-:Y:S05]  /*1e430*/  @!P6 BRA `(.L_x_14676) ;  /* 0x000000040038e947 */ /* 0x000fea0003800000 */
[----:B------:R-:W0:Y:S04]  /*1e440*/  LDL R8, [R1+0x14] ;  /* 0x0000140001087983 */ /* 0x000e280000100800 */
[----:B------:R-:W2:Y:S01]  /*1e450*/  LDL R6, [R1+0x20] ;  /* 0x0000200001067983 */ /* 0x000ea20000100800 */
[----:B------:R-:W3:Y:S01]  /*1e460*/  S2R R7, SR_TID.X ;  /* 0x0000000000077919 */ /* 0x000ee20000002100 */
[----:B------:R-:W-:Y:S01]  /*1e470*/  BSSY B2, `(.L_x_14677) ;  /* 0x0000007000027945 */ /* 0x000fe20003800000 */
[----:B---3--:R-:W-:-:S04]  /*1e480*/  LOP3.LUT R7, R7, 0x7f, RZ, 0xc0, !PT ;  /* 0x0000007f07077812 */ /* 0x008fc800078ec0ff */
[----:B------:R-:W-:Y:S01]  /*1e490*/  ISETP.NE.AND P1, PT, R7, RZ, PT ;  /* 0x000000ff0700720c */ /* 0x000fe20003f25270 */
[----:B0-----:R-:W-:Y:S01]  /*1e4a0*/  IMAD R5, R8, 0x8, R17 ;  /* 0x0000000808057824 */ /* 0x001fe200078e0211 */
[----:B--2---:R-:W-:-:S04]  /*1e4b0*/  SHF.L.U32 R6, R6, 0x1f, RZ ;  /* 0x0000001f06067819 */ /* 0x004fc800000006ff */
[----:B------:R-:W0:Y:S02]  /*1e4c0*/  SYNCS.PHASECHK.TRANS64.TRYWAIT P0, [R5+URZ+0x132a0], R6 ;  /* 0x0132a006050075a7 */ /* 0x000e24000800017f */
[----:B0-----:R-:W-:Y:S05]  /*1e4d0*/  @!P0 BRA `(.L_x_14678) ;  /* 0x0000007000648947 */ /* 0x001fea0003800000 */
.L_x_14834:
[----:B------:R-:W-:Y:S05]  /*1e4e0*/  BSYNC B2 ;  /* 0x0000000000027941 */ /* 0x000fea0003800000 */
.L_x_14677:
        /* <DEDUP_REMOVED lines=9> */
.L_x_14680:
[----:B------:R-:W-:Y:S05]  /*1e580*/  BSYNC B2 ;  /* 0x0000000000027941 */ /* 0x000fea0003800000 */
.L_x_14679:
[----:B------:R-:W2:Y:S01]  /*1e590*/  LDL R7, [R1+0x14] ;  /* 0x0000140001077983 */ /* 0x000ea20000100800 */
        /* <DEDUP_REMOVED lines=11> */
[----:B-1----:R-:W-:-:S07]  /*1e650*/  VIADD R11, R7, 0xe000 ;  /* 0x0000e000070b7836 */ /* 0x002fce0000000000 */
.L_x_14681:
        /* <DEDUP_REMOVED lines=13> */
.L_x_14835:
[----:B------:R-:W-:Y:S05]  /*1e730*/  BSYNC B2 ;  /* 0x0000000000027941 */ /* 0x000fea0003800000 */
.L_x_14682:
        /* <DEDUP_REMOVED lines=11> */
.L_x_14685:
[----:B------:R-:W-:Y:S05]  /*1e7f0*/  BSYNC B2 ;  /* 0x0000000000027941 */ /* 0x000fea0003800000 */
.L_x_14684:
        /* <DEDUP_REMOVED lines=8> */
.L_x_14686:
        /* <DEDUP_REMOVED lines=10> */
.L_x_14676:
[----:B------:R-:W-:Y:S05]  /*1e920*/  BSYNC B1 ;  /* 0x0000000000017941 */ /* 0x000fea0003800000 */
.L_x_14675:
        /* <DEDUP_REMOVED lines=13> */
.L_x_14699:
[----:B------:R-:W-:Y:S05]  /*1ea00*/  YIELD ;  /* 0x0000000000007946 */ /* 0x000fea0003800000 */
[----:B------:R-:W-:Y:S04]  /*1ea10*/  BSSY B1, `(.L_x_14687) ;  /* 0x000004f000017945 */ /* 0x000fe80003800000 */
[----:B--2---:R-:W-:Y:S05]  /*1ea20*/  @!P6 BRA `(.L_x_14688) ;  /* 0x000000040034e947 */ /* 0x004fea0003800000 */
        /* <DEDUP_REMOVED lines=10> */
.L_x_14836:
[----:B------:R-:W-:Y:S05]  /*1ead0*/  BSYNC B2 ;  /* 0x0000000000027941 */ /* 0x000fea0003800000 */
.L_x_14689:
        /* <DEDUP_REMOVED lines=9> */
.L_x_14692:
[----:B------:R-:W-:Y:S05]  /*1eb70*/  BSYNC B2 ;  /* 0x0000000000027941 */ /* 0x000fea0003800000 */
.L_x_14691:
        /* <DEDUP_REMOVED lines=11> */
[----:B-1----:R-:W-:-:S07]  /*1ec30*/  VIADD R11, R7, 0xe000 ;  /* 0x0000e000070b7836 */ /* 0x002fce0000000000 */
.L_x_14693:
        /* <DEDUP_REMOVED lines=13> */
.L_x_14837:
[----:B------:R-:W-:Y:S05]  /*1ed10*/  BSYNC B2 ;  /* 0x0000000000027941 */ /* 0x000fea0003800000 */
.L_x_14694:
        /* <DEDUP_REMOVED lines=11> */
.L_x_14697:
[----:B------:R-:W-:Y:S05]  /*1edd0*/  BSYNC B2 ;  /* 0x0000000000027941 */ /* 0x000fea0003800000 */
.L_x_14696:
        /* <DEDUP_REMOVED lines=8> */
.L_x_14698:
        /* <DEDUP_REMOVED lines=10> */
.L_x_14688:
[----:B------:R-:W-:Y:S05]  /*1ef00*/  BSYNC B1 ;  /* 0x0000000000017941 */ /* 0x000fea0003800000 */
.L_x_14687:
[----:B------:R-:W2:Y:S04]  /*1ef10*/  LDL.LU R6, [R1+0x14] ;  /* 0x0000140001067983 */ /* 0x000ea80000300800 */
        /* <DEDUP_REMOVED lines=9> */
[----:B------:R2:W-:Y:S01]  /*1efb0*/  STL [R1+0x14], R5 ;  /* 0x0000140501007387 */ /* 0x0005e20000100800 */
[----:B------:R-:W-:Y:S05]  /*1efc0*/  @P2 BRA `(.L_x_14699) ;  /* 0xfffffff8008c2947 */ /* 0x000fea000383ffff */
.L_x_14669:
[----:B------:R-:W-:Y:S05]  /*1efd0*/  BSYNC B0 ;  /* 0x0000000000007941 */ /* 0x000fea0003800000 */
.L_x_14668:
[----:B------:R-:W3:Y:S01]  /*1efe0*/  LDC R0, c[0x0][0x448] ;  /* 0x00011200ff007b82 */ /* 0x000ee20000000800 */
[----:B------:R-:W-:Y:S01]  /*1eff0*/  VIADD R2, R25, 0xbf ;  /* 0x000000bf19027836 */ /* 0x000fe20000000000 */
[----:B------:R-:W-:Y:S06]  /*1f000*/  @!P0 WARPSYNC.ALL ;  /* 0x0000000000008948 */ /* 0x000fec0003800000 */
[----:B------:R-:W-:Y:S01]  /*1f010*/  @!P0 BAR.SYNC.DEFER_BLOCKING 0xc, 0x200 ;  /* 0x0308000000008b1d */ /* 0x000fe20000010000 */
[----:B---3--:R-:W-:-:S13]  /*1f020*/  ISETP.NE.AND P1, PT, R0, 0x1, PT ;  /* 0x000000010000780c */ /* 0x008fda0003f25270 */
[----:B------:R-:W3:Y:S08]  /*1f030*/  @P1 LDC R3, c[0x0][0x44c] ;  /* 0x00011300ff031b82 */ /* 0x000ef00000000800 */
[----:B------:R-:W4:Y:S01]  /*1f040*/  @P1 LDC R0, c[0x0][0x450] ;  /* 0x00011400ff001b82 */ /* 0x000f220000000800 */
[----:B---3--:R-:W-:-:S05]  /*1f050*/  @P1 IMAD.HI.U32 R3, R2, R3, RZ ;  /* 0x0000000302031227 */ /* 0x008fca00078e00ff */
[----:B----4-:R-:W-:-:S05]  /*1f060*/  @P1 SHF.R.U32.HI R2, RZ, R0, R3 ;  /* 0x00000000ff021219 */ /* 0x010fca0000011603 */
[----:B------:R-:W-:Y:S02]  /*1f070*/  IMAD.IADD R10, R10, 0x1, R2 ;  /* 0x000000010a0a7824 */ /* 0x000fe400078e0202 */
[----:B------:R-:W3:Y:S02]  /*1f080*/  LDC.64 R2, c[0x0][0x9e0] ;  /* 0x00027800ff027b82 */ /* 0x000ee40000000a00 */
[----:B---3--:R-:W-:Y:S01]  /*1f090*/  ISETP.GE.AND P2, PT, R3, 0x1, PT ;  /* 0x000000010300780c */ /* 0x008fe20003f46270 */
        /* <DEDUP_REMOVED lines=8> */
[----:B0-2---:R-:W0:Y:S02]  /*1f120*/  @P0 LDC.64 R4, c[0x0][0x9e8] ;  /* 0x00027a00ff040b82 */ /* 0x005e240000000a00 */
[----:B0-----:R-:W-:-:S05]  /*1f130*/  @P0 IMAD.HI.U32 R4, R0, R4, RZ ;  /* 0x0000000400040227 */ /* 0x001fca00078e00ff */
[----:B------:R-:W-:-:S04]  /*1f140*/  @P0 SHF.R.U32.HI R0, RZ, R5, R4 ;  /* 0x00000005ff000219 */ /* 0x000fc80000011604 */
[----:B------:R-:W-:Y:S01]  /*1f150*/  LOP3.LUT R0, RZ, R0, RZ, 0x33, !PT ;  /* 0x00000000ff007212 */ /* 0x000fe200078e33ff */
[----:B------:R-:W-:Y:S06]  /*1f160*/  BRA `(.L_x_14703) ;  /* 0x0000000000107947 */ /* 0x000fec0003800000 */
.L_x_14702:
[----:B------:R-:W-:-:S13]  /*1f170*/  ISETP.NE.AND P0, PT, R3, 0x1, PT ;  /* 0x000000010300780c */ /* 0x000fda0003f05270 */
[----:B0-2---:R-:W0:Y:S02]  /*1f180*/  @P0 LDC.64 R4, c[0x0][0x9e8] ;  /* 0x00027a00ff040b82 */ /* 0x005e240000000a00 */
[----:B0-----:R-:W-:-:S05]  /*1f190*/  @P0 IMAD.HI.U32 R4, R0, R4, RZ ;  /* 0x0000000400040227 */ /* 0x001fca00078e00ff */
[----:B------:R-:W-:-:S07]  /*1f1a0*/  @P0 SHF.R.U32.HI R0, RZ, R5, R4 ;  /* 0x00000005ff000219 */ /* 0x000fce0000011604 */
.L_x_14703:
[----:B------:R-:W-:Y:S05]  /*1f1b0*/  BSYNC B0 ;  /* 0x0000000000007941 */ /* 0x000fea0003800000 */
.L_x_14701:
[----:B------:R-:W-:-:S05]  /*1f1c0*/  IMAD R0, R0, R3, R3 ;  /* 0x0000000300007224 */ /* 0x000fca00078e0203 */
[----:B------:R-:W-:-:S07]  /*1f1d0*/  VIMNMX R2, R2, R0, PT ;  /* 0x0000000002027248 */ /* 0x000fce0003fe0100 */
.L_x_14700:
[----:B------:R-:W-:Y:S01]  /*1f1e0*/  VIADD R0, R2, 0x9f ;  /* 0x0000009f02007836 */ /* 0x000fe20000000000 */
[----:B------:R-:W-:Y:S01]  /*1f1f0*/  ULDC UR4, c[0x0][0x9dc] ;  /* 0x0002770000047ab9 */ /* 0x000fe20000000800 */
[----:B------:R-:W-:Y:S02]  /*1f200*/  IMAD.MOV.U32 R4, RZ, RZ, R25 ;  /* 0x000000ffff047224 */ /* 0x000fe400078e0019 */
[----:B------:R-:W-:-:S05]  /*1f210*/  IMAD.HI R0, R0, 0x66666667, RZ ;  /* 0x6666666700007827 */ /* 0x000fca00078e02ff */
[----:B------:R-:W-:-:S04]  /*1f220*/  SHF.R.U32.HI R2, RZ, 0x1f, R0 ;  /* 0x0000001fff027819 */ /* 0x000fc80000011600 */
[----:B------:R-:W-:Y:S02]  /*1f230*/  LEA.HI.SX32 R2, R0, R2, 0x1a ;  /* 0x0000000200027211 */ /* 0x000fe400078fd2ff */
[----:B------:R-:W3:Y:S02]  /*1f240*/  @P1 LDC R0, c[0x0][0x450] ;  /* 0x00011400ff001b82 */ /* 0x000ee40000000800 */
[----:B------:R-:W-:-:S05]  /*1f250*/  VIMNMX R6, R20, R2, PT ;  /* 0x0000000214067248 */ /* 0x000fca0003fe0100 */
[----:B------:R4:W-:Y:S01]  /*1f260*/  STL [R1+0x50], R6 ;  /* 0x0000500601007387 */ /* 0x0009e20000100800 */
[----:B------:R-:W5:Y:S02]  /*1f270*/  @P1 LDC R2, c[0x0][0x44c] ;  /* 0x00011300ff021b82 */ /* 0x000f640000000800 */
[----:B-----5:R-:W-:-:S05]  /*1f280*/  @P1 IMAD.HI.U32 R2, R25, R2, RZ ;  /* 0x0000000219021227 */ /* 0x020fca00078e00ff */
[----:B---3--:R-:W-:-:S05]  /*1f290*/  @P1 SHF.R.U32.HI R4, RZ, R0, R2 ;  /* 0x00000000ff041219 */ /* 0x008fca0000011602 */
[----:B------:R-:W-:-:S04]  /*1f2a0*/  IMAD.IADD R2, R19, 0x1, R4 ;  /* 0x0000000113027824 */ /* 0x000fc800078e0204 */
[----:B------:R-:W-:Y:S01]  /*1f2b0*/  VIADD R0, R2, -UR4 ;  /* 0x8000000402007c36 */ /* 0x000fe20008000000 */
[----:B----4-:R-:W-:Y:S06]  /*1f2c0*/  @!P2 BRA `(.L_x_14704) ;  /* 0x000000000044a947 */ /* 0x010fec0003800000 */
[----:B------:R-:W-:Y:S01]  /*1f2d0*/  ISETP.GT.AND P0, PT, R2, -0x1, PT ;  /* 0xffffffff0200780c */ /* 0x000fe20003f04270 */
[----:B------:R-:W-:-:S12]  /*1f2e0*/  BSSY B0, `(.L_x_14705) ;  /* 0x000000d000007945 */ /* 0x000fd80003800000 */
[----:B------:R-:W-:Y:S05]  /*1f2f0*/  @P0 BRA `(.L_x_14706) ;  /* 0x00000000001c0947 */ /* 0x000fea0003800000 */
[----:B------:R-:W-:Y:S02]  /*1f300*/  ISETP.NE.AND P0, PT, R3, 0x1, PT ;  /* 0x000000010300780c */ /* 0x000fe40003f05270 */
[----:B------:R-:W-:-:S11]  /*1f310*/  LOP3.LUT R2, RZ, R2, RZ, 0x33, !PT ;  /* 0x00000002ff027212 */ /* 0x000fd600078e33ff */
[----:B0-2---:R-:W0:Y:S02]  /*1f320*/  @P0 LDC.64 R4, c[0x0][0x9e8] ;  /* 0x00027a00ff040b82 */ /* 0x005e240000000a00 */
[----:B0-----:R-:W-:-:S05]  /*1f330*/  @P0 IMAD.HI.U32 R4, R2, R4, RZ ;  /* 0x0000000402040227 */ /* 0x001fca00078e00ff */
[----:B------:R-:W-:-:S04]  /*1f340*/  @P0 SHF.R.U32.HI R2, RZ, R5, R4 ;  /* 0x00000005ff020219 */ /* 0x000fc80000011604 */
[----:B------:R-:W-:Y:S01]  /*1f350*/  LOP3.LUT R2, RZ, R2, RZ, 0x33, !PT ;  /* 0x00000002ff027212 */ /* 0x000fe200078e33ff */
[----:B------:R-:W-:Y:S06]  /*1f360*/  BRA `(.L_x_14707) ;  /* 0x0000000000107947 */ /* 0x000fec0003800000 */
.L_x_14706:
[----:B------:R-:W-:-:S13]  /*1f370*/  ISETP.NE.AND P0, PT, R3, 0x1, PT ;  /* 0x000000010300780c */ /* 0x000fda0003f05270 */
[----:B0-2---:R-:W0:Y:S02]  /*1f380*/  @P0 LDC.64 R4, c[0x0][0x9e8] ;  /* 0x00027a00ff040b82 */ /* 0x005e240000000a00 */
[----:B0-----:R-:W-:-:S05]  /*1f390*/  @P0 IMAD.HI.U32 R4, R2, R4, RZ ;  /* 0x0000000402040227 */ /* 0x001fca00078e00ff */
[----:B------:R-:W-:-:S07]  /*1f3a0*/  @P0 SHF.R.U32.HI R2, RZ, R5, R4 ;  /* 0x00000005ff020219 */ /* 0x000fce0000011604 */
.L_x_14707:
[----:B------:R-:W-:Y:S05]  /*1f3b0*/  BSYNC B0 ;  /* 0x0000000000007941 */ /* 0x000fea0003800000 */
.L_x_14705:
[----:B------:R-:W-:-:S05]  /*1f3c0*/  IMAD R2, R2, R3, RZ ;  /* 0x0000000302027224 */ /* 0x000fca00078e02ff */
[----:B------:R-:W-:-:S07]  /*1f3d0*/  VIMNMX R0, R0, R2, !PT ;  /* 0x0000000200007248 */ /* 0x000fce0007fe0100 */
.L_x_14704:
[----:B------:R-:W-:-:S05]  /*1f3e0*/  IMAD.HI R0, R0, 0x66666667, RZ ;  /* 0x6666666700007827 */ /* 0x000fca00078e02ff */
[----:B------:R-:W-:-:S04]  /*1f3f0*/  SHF.R.U32.HI R2, RZ, 0x1f, R0 ;  /* 0x0000001fff027819 */ /* 0x000fc80000011600 */
[----:B------:R-:W-:-:S04]  /*1f400*/  LEA.HI.SX32 R2, R0, R2, 0x1a ;  /* 0x0000000200027211 */ /* 0x000fc800078fd2ff */
[----:B------:R-:W-:-:S04]  /*1f410*/  VIMNMX R3, RZ, R2, !PT ;  /* 0x00000002ff037248 */ /* 0x000fc80007fe0100 */
[----:B------:R-:W-:Y:S01]  /*1f420*/  ISETP.GT.AND P0, PT, R6, R3, PT ;  /* 0x000000030600720c */ /* 0x000fe20003f04270 */
[----:B------:R3:W-:-:S12]  /*1f430*/  STL [R1+0x30], R3 ;  /* 0x0000300301007387 */ /* 0x0007d80000100800 */
[----:B---3--:R-:W-:Y:S05]  /*1f440*/  @P0 BRA `(.L_x_14708) ;  /* 0x0000000000440947 */ /* 0x008fea0003800000 */
[----:B------:R-:W3:Y:S02]  /*1f450*/  S2R R3, SR_TID.X ;  /* 0x0000000000037919 */ /* 0x000ee40000002100 */
[----:B---3--:R-:W-:-:S04]  /*1f460*/  LOP3.LUT R3, R3, 0x7f, RZ, 0xc0, !PT ;  /* 0x0000007f03037812 */ /* 0x008fc800078ec0ff */
[----:B------:R-:W-:-:S13]  /*1f470*/  ISETP.NE.AND P0, PT, R3, RZ, PT ;  /* 0x000000ff0300720c */ /* 0x000fda0003f05270 */
[----:B------:R-:W-:Y:S05]  /*1f480*/  @P0 BRA `(.L_x_14709) ;  /* 0x0000004400300947 */ /* 0x000fea0003800000 */
[----:B0-2---:R-:W0:Y:S01]  /*1f490*/  S2R R5, SR_LANEID ;  /* 0x0000000000057919 */ /* 0x005e220000000000 */
        /* <DEDUP_REMOVED lines=12> */
.L_x_14708:
        /* <DEDUP_REMOVED lines=9> */
[----:B------:R-:W3:Y:S01]  /*1f5f0*/  LDC.64 R2, c[0x4][R2] ;  /* 0x0100000002027b82 */ /* 0x000ee20000000a00 */
[----:B0-2---:R-:W-:Y:S02]  /*1f600*/  IMAD.U32 R5, RZ, RZ, UR7 ;  /* 0x00000007ff057e24 */ /* 0x005fe4000f8e00ff */
[----:B------:R-:W-:Y:S02]  /*1f610*/  IMAD.U32 R6, RZ, RZ, UR8 ;  /* 0x00000008ff067e24 */ /* 0x000fe4000f8e00ff */
[----:B------:R-:W-:-:S02]  /*1f620*/  IMAD.U32 R7, RZ, RZ, UR9 ;  /* 0x00000009ff077e24 */ /* 0x000fc4000f8e00ff */
[----:B------:R-:W-:Y:S02]  /*1f630*/  IMAD.U32 R10, RZ, RZ, UR4 ;  /* 0x00000004ff0a7e24 */ /* 0x000fe4000f8e00ff */
[----:B-1----:R-:W-:Y:S02]  /*1f640*/  IMAD.U32 R11, RZ, RZ, UR5 ;  /* 0x00000005ff0b7e24 */ /* 0x002fe4000f8e00ff */
[----:B------:R-:W-:Y:S02]  /*1f650*/  IMAD.MOV.U32 R8, RZ, RZ, 0x70 ;  /* 0x00000070ff087424 */ /* 0x000fe400078e00ff */
[----:B------:R-:W-:Y:S02]  /*1f660*/  IMAD.MOV.U32 R12, RZ, RZ, 0x1 ;  /* 0x00000001ff0c7424 */ /* 0x000fe400078e00ff */
[----:B------:R-:W-:-:S07]  /*1f670*/  IMAD.MOV.U32 R13, RZ, RZ, RZ ;  /* 0x000000ffff0d7224 */ /* 0x000fce00078e00ff */
[----:B------:R-:W-:-:S07]  /*1f680*/  LEPC R20, `(.L_x_14711) ;  /* 0x000000001014794e */ /* 0x000fce0000000000 */
[----:B---3--:R-:W-:Y:S05]  /*1f690*/  CALL.ABS.NOINC R2 ;  /* 0x0000000002007343 */ /* 0x008fea0003c00000 */
.L_x_14711:
[----:B------:R-:W-:Y:S05]  /*1f6a0*/  BSYNC B6 ;  /* 0x0000000000067941 */ /* 0x000fea0003800000 */
.L_x_14710:
        /* <DEDUP_REMOVED lines=22> */
.L_x_14713:
[----:B------:R-:W-:Y:S05]  /*1f810*/  BSYNC B6 ;  /* 0x0000000000067941 */ /* 0x000fea0003800000 */
.L_x_14712:
        /* <DEDUP_REMOVED lines=20> */
.L_x_14715:
[----:B------:R-:W-:Y:S05]  /*1f960*/  BSYNC B6 ;  /* 0x0000000000067941 */ /* 0x000fea0003800000 */
.L_x_14714:
        /* <DEDUP_REMOVED lines=19> */
.L_x_14717:
[----:B------:R-:W-:Y:S05]  /*1faa0*/  BSYNC B6 ;  /* 0x0000000000067941 */ /* 0x000fea0003800000 */
.L_x_14716:
[----:B------:R-:W-:Y:S01]  /*1fab0*/  ULDC.64 UR4, c[0x0][0x9f8] ;  /* 0x00027e0000047ab9 */ /* 0x000fe20000000a00 */
[----:B------:R-:W3:Y:S01]  /*1fac0*/  LDL R7, [R1+0x28] ;  /* 0x0000280001077983 */ /* 0x000ee20000100800 */
[----:B------:R-:W-:Y:S01]  /*1fad0*/  ISETP.NE.U32.AND P0, PT, RZ, UR4, PT ;  /* 0x00000004ff007c0c */ /* 0x000fe2000bf05070 */
[----:B------:R-:W4:Y:S02]  /*1fae0*/  LDC R14, c[0x0][0x430] ;  /* 0x00010c00ff0e7b82 */ /* 0x000f240000000800 */
[----:B------:R0:W-:Y:S01]  /*1faf0*/  STL [R1+0x64], R17 ;  /* 0x0000641101007387 */ /* 0x0001e20000100800 */
[----:B------:R-:W-:-:S03]  /*1fb00*/  ISETP.NE.AND.EX P0, PT, RZ, UR5, PT, P0 ;  /* 0x00000005ff007c0c */ /* 0x000fc6000bf05300 */
[----:B------:R-:W3:Y:S01]  /*1fb10*/  LDL R20, [R1+0x50] ;  /* 0x0000500001147983 */ /* 0x000ee20000100800 */
[----:B------:R-:W1:Y:S01]  /*1fb20*/  S2R R21, SR_TID.X ;  /* 0x0000000000157919 */ /* 0x000e620000002100 */
[----:B0-----:R-:W-:-:S08]  /*1fb30*/  IMAD.MOV.U32 R17, RZ, RZ, R27 ;  /* 0x000000ffff117224 */ /* 0x001fd000078e001b */
[----:B------:R-:W0:Y:S02]  /*1fb40*/  @P0 LDC.64 R2, c[0x0][0x9f8] ;  /* 0x00027e00ff020b82 */ /* 0x000e240000000a00 */
[----:B0-----:R-:W-:-:S05]  /*1fb50*/  @P0 IMAD.WIDE R2, R27, 0x4, R2 ;  /* 0x000000041b020825 */ /* 0x001fca00078e0202 */
[----:B------:R0:W3:Y:S01]  /*1fb60*/  @P0 LDG.E R17, desc[UR44][R2.64] ;  /* 0x0000002c02110981 */ /* 0x0000e2000c1e1900 */
[----:B-1----:R-:W-:Y:S01]  /*1fb70*/  LOP3.LUT R21, R21, 0x7f, RZ, 0xc0, !PT ;  /* 0x0000007f15157812 */ /* 0x002fe200078ec0ff */
[----:B------:R-:W-:Y:S01]  /*1fb80*/  IMAD.MOV.U32 R4, RZ, RZ, 0xa0 ;  /* 0x000000a0ff047424 */ /* 0x000fe200078e00ff */
[----:B----4-:R-:W-:Y:S01]  /*1fb90*/  ISETP.NE.AND P0, PT, R14, 0x1, PT ;  /* 0x000000010e00780c */ /* 0x010fe20003f05270 */
[----:B------:R-:W1:Y:S01]  /*1fba0*/  S2R R0, SR_TID.X ;  /* 0x0000000000007919 */ /* 0x000e620000002100 */
[----:B------:R-:W-:-:S11]  /*1fbb0*/  SHF.R.U32.HI R21, RZ, 0x2, R21 ;  /* 0x00000002ff157819 */ /* 0x000fd60000011615 */
[----:B0-----:R-:W0:Y:S08]  /*1fbc0*/  @P0 LDC R2, c[0x0][0x434] ;  /* 0x00010d00ff020b82 */ /* 0x001e300000000800 */
[----:B------:R-:W4:Y:S08]  /*1fbd0*/  @P0 LDC R3, c[0x0][0x438] ;  /* 0x00010e00ff030b82 */ /* 0x000f300000000800 */
[----:B--2---:R-:W2:Y:S01]  /*1fbe0*/  @P0 LDC R5, c[0x0][0x434] ;  /* 0x00010d00ff050b82 */ /* 0x004ea20000000800 */
[----:B-1----:R-:W-:-:S07]  /*1fbf0*/  IMAD.SHL.U32 R0, R0, 0x20, RZ ;  /* 0x0000002000007824 */ /* 0x002fce00078e00ff */
[----:B------:R-:W1:Y:S01]  /*1fc00*/  @P0 LDC R6, c[0x0][0x438] ;  /* 0x00010e00ff060b82 */ /* 0x000e620000000800 */
[----:B------:R-:W-:Y:S02]  /*1fc10*/  LOP3.LUT R0, R21, 0x60, R0, 0xf8, !PT ;  /* 0x0000006015007812 */ /* 0x000fe400078ef800 */
[----:B------:R-:W0:Y:S01]  /*1fc20*/  S2R R21, SR_TID.X ;  /* 0x0000000000157919 */ /* 0x000e220000002100 */
[----:B---3--:R-:W-:-:S04]  /*1fc30*/  IMAD R4, R20, R4, -0xa0 ;  /* 0xffffff6014047424 */ /* 0x008fc800078e0204 */
[----:B------:R-:W-:Y:S01]  /*1fc40*/  IMAD.IADD R8, R0, 0x1, R4 ;  /* 0x0000000100087824 */ /* 0x000fe200078e0204 */
[C---:B0-----:R-:W-:Y:S01]  /*1fc50*/  LOP3.LUT R0, R21.reuse, 0x7f, RZ, 0xc0, !PT ;  /* 0x0000007f15007812 */ /* 0x041fe200078ec0ff */
[----:B------:R-:W-:-:S03]  /*1fc60*/  IMAD.SHL.U32 R21, R21, 0x20, RZ ;  /* 0x0000002015157824 */ /* 0x000fc600078e00ff */
[----:B------:R-:W-:Y:S02]  /*1fc70*/  SHF.R.U32.HI R0, RZ, 0x2, R0 ;  /* 0x00000002ff007819 */ /* 0x000fe40000011600 */
[C---:B------:R-:W-:Y:S01]  /*1fc80*/  ISETP.GE.AND P1, PT, R8.reuse, R18, PT ;  /* 0x000000120800720c */ /* 0x040fe20003f26270 */
[----:B------:R-:W-:Y:S01]  /*1fc90*/  IMAD.IADD R8, R8, 0x1, R7 ;  /* 0x0000000108087824 */ /* 0x000fe200078e0207 */
[----:B------:R-:W-:-:S03]  /*1fca0*/  LOP3.LUT R21, R0, 0x60, R21, 0xf8, !PT ;  /* 0x0000006000157812 */ /* 0x000fc600078ef815 */
[----:B------:R-:W-:Y:S01]  /*1fcb0*/  @P0 IMAD.HI.U32 R2, R8, R2, RZ ;  /* 0x0000000208020227 */ /* 0x000fe200078e00ff */
[----:B------:R-:W-:-:S03]  /*1fcc0*/  LOP3.LUT R21, R21, 0x80, RZ, 0xfc, !PT ;  /* 0x0000008015157812 */ /* 0x000fc600078efcff */
[----:B------:R-:W-:Y:S01]  /*1fcd0*/  IMAD.MOV.U32 R0, RZ, RZ, R8 ;  /* 0x000000ffff007224 */ /* 0x000fe200078e0008 */
[----:B----4-:R-:W-:Y:S01]  /*1fce0*/  @P0 SHF.R.U32.HI R0, RZ, R3, R2 ;  /* 0x00000003ff000219 */ /* 0x010fe20000011602 */
[----:B------:R-:W-:Y:S02]  /*1fcf0*/  IMAD.IADD R4, R21, 0x1, R4 ;  /* 0x0000000115047824 */ /* 0x000fe400078e0204 */
[----:B------:R-:W0:Y:S02]  /*1fd00*/  @!P1 LDC.64 R2, c[0x0][0x428] ;  /* 0x00010a00ff029b82 */ /* 0x000e240000000a00 */
[----:B------:R-:W-:Y:S01]  /*1fd10*/  IMAD.IADD R10, R4, 0x1, R7 ;  /* 0x00000001040a7824 */ /* 0x000fe200078e0207 */
[----:B------:R-:W-:-:S03]  /*1fd20*/  @!P1 SHF.R.S32.HI R7, RZ, 0x1f, R0 ;  /* 0x0000001fff079819 */ /* 0x000fc60000011400 */
[----:B--2---:R-:W-:-:S04]  /*1fd30*/  @P0 IMAD.HI.U32 R5, R10, R5, RZ ;  /* 0x000000050a050227 */ /* 0x004fc800078e00ff */
[----:B------:R-:W-:Y:S01]  /*1fd40*/  IMAD.MOV.U32 R9, RZ, RZ, R10 ;  /* 0x000000ffff097224 */ /* 0x000fe200078e000a */
[----:B-1----:R-:W-:Y:S02]  /*1fd50*/  @P0 SHF.R.U32.HI R9, RZ, R6, R5 ;  /* 0x00000006ff090219 */ /* 0x002fe40000011605 */
[----:B------:R-:W-:Y:S02]  /*1fd60*/  ISETP.GE.AND P0, PT, R4, R18, PT ;  /* 0x000000120400720c */ /* 0x000fe40003f06270 */
[----:B------:R-:W1:Y:S01]  /*1fd70*/  @!P1 LDC.64 R4, c[0x0][0x418] ;  /* 0x00010600ff049b82 */ /* 0x000e620000000a00 */
[----:B------:R-:W-:Y:S01]  /*1fd80*/  SHF.R.S32.HI R15, RZ, 0x1f, R17 ;  /* 0x0000001fff0f7819 */ /* 0x000fe20000011411 */
[----:B------:R-:W-:Y:S01]  /*1fd90*/  STL [R1+0x18], R17 ;  /* 0x0000181101007387 */ /* 0x000fe20000100800 */
[----:B------:R-:W-:-:S03]  /*1fda0*/  ISETP.GT.U32.OR P0, PT, R21, 0x9f, P0 ;  /* 0x0000009f1500780c */ /* 0x000fc60000704470 */
[----:B------:R2:W-:Y:S01]  /*1fdb0*/  STL [R1+0x2c], R15 ;  /* 0x00002c0f01007387 */ /* 0x0005e20000100800 */
[----:B0-----:R-:W-:-:S04]  /*1fdc0*/  @!P1 IMAD R6, R15, R2, RZ ;  /* 0x000000020f069224 */ /* 0x001fc800078e02ff */
[C---:B------:R-:W-:Y:S02]  /*1fdd0*/  @!P1 IMAD R11, R17.reuse, R3, R6 ;  /* 0x00000003110b9224 */ /* 0x040fe400078e0206 */
[--C-:B------:R-:W-:Y:S02]  /*1fde0*/  @!P1 IMAD.MOV.U32 R6, RZ, RZ, R0.reuse ;  /* 0x000000ffff069224 */ /* 0x100fe400078e0000 */
[----:B------:R-:W-:Y:S02]  /*1fdf0*/  IMAD.MOV R0, RZ, RZ, -R0 ;  /* 0x000000ffff007224 */ /* 0x000fe400078e0a00 */
[----:B------:R-:W-:-:S04]  /*1fe00*/  @!P1 IMAD.WIDE.U32 R2, R17, R2, R6 ;  /* 0x0000000211029225 */ /* 0x000fc800078e0006 */
[----:B------:R-:W-:Y:S01]  /*1fe10*/  @!P1 IMAD.IADD R3, R3, 0x1, R11 ;  /* 0x0000000103039824 */ /* 0x000fe200078e020b */
[----:B-1----:R-:W-:Y:S01]  /*1fe20*/  @!P1 LEA R12, P2, R2, R4, 0x2 ;  /* 0x00000004020c9211 */ /* 0x002fe200078410ff */
[----:B------:R-:W-:-:S03]  /*1fe30*/  IMAD R8, R14, R0, R8 ;  /* 0x000000000e087224 */ /* 0x000fc600078e0208 */
[----:B------:R-:W-:Y:S02]  /*1fe40*/  @!P1 LEA.HI.X R13, R2, R5, R3, 0x2, P2 ;  /* 0x00000005020d9211 */ /* 0x000fe400010f1403 */
[----:B------:R-:W0:Y:S01]  /*1fe50*/  @!P0 LDC.64 R2, c[0x0][0x428] ;  /* 0x00010a00ff028b82 */ /* 0x000e220000000a00 */
[--C-:B------:R-:W-:Y:S01]  /*1fe60*/  @!P0 SHF.R.S32.HI R5, RZ, 0x1f, R9.reuse ;  /* 0x0000001fff058819 */ /* 0x100fe20000011409 */
[----:B------:R-:W-:Y:S02]  /*1fe70*/  @!P0 IMAD.MOV.U32 R4, RZ, RZ, R9 ;  /* 0x000000ffff048224 */ /* 0x000fe400078e0009 */
[-C--:B0-----:R-:W-:Y:S02]  /*1fe80*/  @!P0 IMAD R0, R15, R2.reuse, RZ ;  /* 0x000000020f008224 */ /* 0x081fe400078e02ff */
[----:B--2---:R-:W2:Y:S01]  /*1fe90*/  LDL R15, [R1+0x60] ;  /* 0x00006000010f7983 */ /* 0x004ea20000100800 */
[----:B------:R-:W-:-:S04]  /*1fea0*/  @!P0 IMAD.WIDE.U32 R4, R17, R2, R4 ;  /* 0x0000000211048225 */ /* 0x000fc800078e0004 */
[----:B------:R-:W-:Y:S02]  /*1feb0*/  @!P0 IMAD R0, R17, R3, R0 ;  /* 0x0000000311008224 */ /* 0x000fe400078e0200 */
[----:B------:R0:W5:Y:S01]  /*1fec0*/  LDL.LU R17, [R1+0x64] ;  /* 0x0000640001117983 */ /* 0x0001620000300800 */
[----:B------:R-:W1:Y:S01]  /*1fed0*/  @!P0 LDC.64 R2, c[0x0][0x418] ;  /* 0x00010600ff028b82 */ /* 0x000e620000000a00 */
[----:B------:R-:W-:Y:S01]  /*1fee0*/  @!P0 IMAD.IADD R0, R0, 0x1, R5 ;  /* 0x0000000100008824 */ /* 0x000fe200078e0205 */
[----:B------:R-:W-:Y:S01]  /*1fef0*/  CS2R R6, SRZ ;  /* 0x0000000000067805 */ /* 0x000fe2000001ff00 */
[----:B------:R-:W3:Y:S01]  /*1ff00*/  S2R R11, SR_TID.X ;  /* 0x00000000000b7919 */ /* 0x000ee20000002100 */
[----:B------:R-:W-:-:S04]  /*1ff10*/  LOP3.LUT R16, R16, 0xfffffffd, RZ, 0xc0, !PT ;  /* 0xfffffffd10107812 */ /* 0x000fc800078ec0ff */
[----:B------:R0:W5:Y:S01]  /*1ff20*/  @!P1 LDG.E R7, desc[UR44][R12.64] ;  /* 0x0000002c0c079981 */ /* 0x000162000c1e1900 */
[----:B-1----:R-:W-:-:S04]  /*1ff30*/  @!P0 LEA R2, P2, R4, R2, 0x2 ;  /* 0x0000000204028211 */ /* 0x002fc800078410ff */
[----:B------:R-:W-:Y:S02]  /*1ff40*/  @!P0 LEA.HI.X R3, R4, R3, R0, 0x2, P2 ;  /* 0x0000000304038211 */ /* 0x000fe400010f1400 */
[----:B------:R-:W1:Y:S01]  /*1ff50*/  LDC R0, c[0x0][0x2f4] ;  /* 0x0000bd00ff007b82 */ /* 0x000e620000000800 */
[----:B------:R-:W-:Y:S02]  /*1ff60*/  ISETP.GT.U32.AND P2, PT, R21, 0x9f, PT ;  /* 0x0000009f1500780c */ /* 0x000fe40003f44070 */
[----:B------:R0:W5:Y:S01]  /*1ff70*/  @!P0 LDG.E R6, desc[UR44][R2.64] ;  /* 0x0000002c02068981 */ /* 0x000162000c1e1900 */
[----:B---3--:R-:W-:-:S05]  /*1ff80*/  IMAD.SHL.U32 R11, R11, 0x10, RZ ;  /* 0x000000100b0b7824 */ /* 0x008fca00078e00ff */
[----:B------:R-:W-:-:S05]  /*1ff90*/  LOP3.LUT R11, R11, 0x30, RZ, 0xc0, !PT ;  /* 0x000000300b0b7812 */ /* 0x000fca00078ec0ff */
[----:B------:R-:W-:-:S04]  /*1ffa0*/  @P2 LOP3.LUT R16, R16, 0x2, RZ, 0xfc, !PT ;  /* 0x0000000210102812 */ /* 0x000fc800078efcff */
[----:B------:R-:W-:Y:S02]  /*1ffb0*/  LOP3.LUT R16, R16, 0xfffffffb, RZ, 0xc0, !PT ;  /* 0xfffffffb10107812 */ /* 0x000fe400078ec0ff */
[----:B-1----:R-:W-:Y:S02]  /*1ffc0*/  ISETP.GE.AND P1, PT, R11, R0, PT ;  /* 0x000000000b00720c */ /* 0x002fe40003f26270 */
[----:B------:R-:W-:Y:S01]  /*1ffd0*/  LOP3.LUT R16, R16, 0xfffffffe, RZ, 0xc0, !PT ;  /* 0xfffffffe10107812 */ /* 0x000fe200078ec0ff */
[----:B------:R-:W-:Y:S01]  /*1ffe0*/  UMOV UR4, 0xffffffff ;  /* 0xffffffff00047882 */ /* 0x000fe20000000000 */
[----:B------:R-:W-:-:S04]  /*1fff0*/  IMAD.MOV R9, RZ, RZ, -R9 ;  /* 0x000000ffff097224 */ /* 0x000fc800078e0a09 */
[----:B------:R-:W-:-:S05]  /*20000*/  IMAD R9, R14, R9, R10 ;  /* 0x000000090e097224 */ /* 0x000fca00078e020a */
[----:B------:R-:W-:Y:S02]  /*20010*/  @P1 LOP3.LUT R16, R16, 0x1, RZ, 0xfc, !PT ;  /* 0x0000000110101812 */ /* 0x000fe400078efcff */
[----:B--2---:R-:W-:-:S13]  /*20020*/  ISETP.NE.AND P0, PT, R15, 0x3, PT ;  /* 0x000000030f00780c */ /* 0x004fda0003f05270 */
[----:B------:R-:W-:Y:S01]  /*20030*/  @P0 LOP3.LUT R16, R16, 0x4, RZ, 0xfc, !PT ;  /* 0x0000000410100812 */ /* 0x000fe200078efcff */
[----:B0-----:R-:W-:Y:S06]  /*20040*/  BRA.DIV UR4, `(.L_x_14718) ;  /* 0x0000005604d87947 */ /* 0x001fec000b800000 */
.L_x_14840:
[----:B------:R-:W-:Y:S01]  /*20050*/  SHF.R.S32.HI R0, RZ, 0x1f, R26 ;  /* 0x0000001fff007819 */ /* 0x000fe2000001141a */
[----:B------:R-:W-:-:S04]  /*20060*/  VIADD R5, R20, 0xffffffff ;  /* 0xffffffff14057836 */ /* 0x000fc80000000000 */
[----:B------:R0:W-:Y:S01]  /*20070*/  STL [R1+0x24], R0 ;  /* 0x0000240001007387 */ /* 0x0001e20000100800 */
[----:B------:R-:W-:Y:S05]  /*20080*/  @!P0 BRA `(.L_x_14719) ;  /* 0x0000000000048947 */ /* 0x000fea0003800000 */
[----:B------:R-:W-:Y:S01]  /*20090*/  BPT.TRAP 0x1 ;  /* 0x000000040000795c */ /* 0x000fe20000300000 */
.L_x_14719:
[----:B------:R-:W2:Y:S04]  /*200a0*/  LDL R2, [R1+0xc] ;  /* 0x00000c0001027983 */ /* 0x000ea80000100800 */
[----:B0-----:R-:W3:Y:S01]  /*200b0*/  LDL R0, [R1+0x1c] ;  /* 0x00001c0001007983 */ /* 0x001ee20000100800 */
[----:B------:R-:W-:Y:S01]  /*200c0*/  BSSY B0, `(.L_x_14720) ;  /* 0x0000008000007945 */ /* 0x000fe20003800000 */
[----:B--2--5:R-:W-:Y:S01]  /*200d0*/  IMAD R4, R2, 0x8, R17 ;  /* 0x0000000802047824 */ /* 0x024fe200078e0211 */
[----:B---3--:R-:W-:-:S04]  /*200e0*/  SHF.L.U32 R0, R0, 0x1f, RZ ;  /* 0x0000001f00007819 */ /* 0x008fc800000006ff */
[----:B------:R0:W1:Y:S01]  /*200f0*/  SYNCS.PHASECHK.TRANS64.TRYWAIT P0, [R4+URZ+0x13280], R0 ;  /* 0x01328000040075a7 */ /* 0x000062000800017f */
[----:B------:R0:W-:Y:S02]  /*20100*/  STL [R1+0x48], R0 ;  /* 0x0000480001007387 */ /* 0x0001e40000100800 */
[----:B0-----:R-:W-:-:S05]  /*20110*/  SHF.R.S32.HI R0, RZ, 0x1f, R8 ;  /* 0x0000001fff007819 */ /* 0x001fca0000011408 */
[----:B------:R0:W-:Y:S02]  /*20120*/  STL [R1+0x44], R0 ;  /* 0x0000440001007387 */ /* 0x0001e40000100800 */
[----:B01----:R-:W-:Y:S05]  /*20130*/  @!P0 BRA `(.L_x_14721) ;  /* 0x0000005400d08947 */ /* 0x003fea0003800000 */
.L_x_14841:
[----:B------:R-:W-:Y:S05]  /*20140*/  BSYNC B0 ;  /* 0x0000000000007941 */ /* 0x000fea0003800000 */
.L_x_14720:
[----:B0-----:R-:W2:Y:S04]  /*20150*/  LDL R0, [R1+0x44] ;  /* 0x0000440001007983 */ /* 0x001ea80000100800 */
[----:B------:R-:W3:Y:S01]  /*20160*/  LDL R10, [R1+0x24] ;  /* 0x00002400010a7983 */ /* 0x000ee20000100800 */
[----:B------:R-:W-:Y:S01]  /*20170*/  SHF.R.S32.HI R11, RZ, 0x1f, R7 ;  /* 0x0000001fff0b7819 */ /* 0x000fe20000011407 */
[----:B------:R-:W-:Y:S01]  /*20180*/  ULDC.64 UR4, c[0x0][0x328] ;  /* 0x0000ca0000047ab9 */ /* 0x000fe20000000a00 */
[----:B------:R-:W-:Y:S01]  /*20190*/  ULDC.64 UR6, c[0x0][0x338] ;  /* 0x0000ce0000067ab9 */ /* 0x000fe20000000a00 */
[----:B------:R-:W0:Y:S01]  /*201a0*/  S2R R15, SR_TID.X ;  /* 0x00000000000f7919 */ /* 0x000e220000002100 */
[----:B------:R-:W-:Y:S01]  /*201b0*/  IMAD.WIDE.U32 R2, R8, UR4, RZ ;  /* 0x0000000408027c25 */ /* 0x000fe2000f8e00ff */
[----:B------:R-:W-:Y:S01]  /*201c0*/  ULDC.64 UR8, c[0x0][0x330] ;  /* 0x0000cc0000087ab9 */ /* 0x000fe20000000a00 */
[----:B------:R-:W-:Y:S01]  /*201d0*/  ULDC.64 UR10, c[0x0][0x318] ;  /* 0x0000c600000a7ab9 */ /* 0x000fe20000000a00 */
[----:B------:R1:W-:Y:S01]  /*201e0*/  STL [R1+0x8], R11 ;  /* 0x0000080b01007387 */ /* 0x0003e20000100800 */
[----:B------:R-:W-:-:S03]  /*201f0*/  IMAD R5, R5, -0xa0, R18 ;  /* 0xffffff6005057824 */ /* 0x000fc600078e0212 */
[----:B------:R-:W4:Y:S04]  /*20200*/  LDL R13, [R1+0xc] ;  /* 0x00000c00010d7983 */ /* 0x000f280000100800 */
[----:B------:R-:W4:Y:S01]  /*20210*/  LDL R14, [R1+0x38] ;  /* 0x00003800010e7983 */ /* 0x000f220000100800 */
[----:B------:R-:W-:Y:S01]  /*20220*/  SHF.R.S32.HI R18, RZ, 0x1f, R6 ;  /* 0x0000001fff127819 */ /* 0x000fe20000011406 */
[----:B0-----:R-:W-:-:S05]  /*20230*/  IMAD.SHL.U32 R20, R15, 0x10, RZ ;  /* 0x000000100f147824 */ /* 0x001fca00078e00ff */
[----:B------:R-:W-:Y:S02]  /*20240*/  LOP3.LUT R20, R20, 0x30, RZ, 0xc0, !PT ;  /* 0x0000003014147812 */ /* 0x000fe400078ec0ff */
[----:B------:R-:W-:-:S04]  /*20250*/  LOP3.LUT R15, R15, 0x7f, RZ, 0xc0, !PT ;  /* 0x0000007f0f0f7812 */ /* 0x000fc800078ec0ff */
[----:B------:R-:W-:-:S05]  /*20260*/  SHF.R.U32.HI R15, RZ, 0x2, R15 ;  /* 0x00000002ff0f7819 */ /* 0x000fca000001160f */
[----:B------:R-:W-:-:S05]  /*20270*/  IMAD.IADD R5, R5, 0x1, -R15 ;  /* 0x0000000105057824 */ /* 0x000fca00078e0a0f */
[----:B------:R-:W-:Y:S01]  /*20280*/  ISETP.GE.AND P5, PT, R5, 0x1, PT ;  /* 0x000000010500780c */ /* 0x000fe20003fa6270 */
[----:B--2---:R-:W-:-:S04]  /*20290*/  IMAD R0, R0, UR4, RZ ;  /* 0x0000000400007c24 */ /* 0x004fc8000f8e02ff */
[----:B------:R-:W-:-:S04]  /*202a0*/  IMAD R0, R8, UR5, R0 ;  /* 0x0000000508007c24 */ /* 0x000fc8000f8e0200 */
[----:B------:R-:W-:Y:S02]  /*202b0*/  IMAD.IADD R3, R3, 0x1, R0 ;  /* 0x0000000103037824 */ /* 0x000fe400078e0200 */
[----:B------:R-:W-:Y:S02]  /*202c0*/  IMAD R0, R11, UR6, RZ ;  /* 0x000000060b007c24 */ /* 0x000fe4000f8e02ff */
[----:B-1----:R-:W0:Y:S01]  /*202d0*/  LDC R11, c[0x0][0x2f4] ;  /* 0x0000bd00ff0b7b82 */ /* 0x002e220000000800 */
        /* <DEDUP_REMOVED lines=22> */
[----:B------:R4:W-:Y:S03]  /*20440*/  STL [R1+0x4], R18 ;  /* 0x0000041201007387 */ /* 0x0009e60000100800 */
[----:B------:R-:W-:Y:S01]  /*20450*/  IADD3.X R28, R12, UR11, R11, P1, !PT ;  /* 0x0000000b0c1c7c10 */ /* 0x000fe20008ffe40b */
[----:B----4-:R-:W-:Y:S01]  /*20460*/  IMAD R18, R13, 0x2800, R14 ;  /* 0x000028000d127824 */ /* 0x010fe200078e020e */
[----:B------:R-:W-:Y:S07]  /*20470*/  BRA.DIV UR4, `(.L_x_14722) ;  /* 0x0000005604187947 */ /* 0x000fee000b800000 */
[----:B------:R-:W0:Y:S01]  /*20480*/  S2R R11, SR_TID.X ;  /* 0x00000000000b7919 */ /* 0x000e220000002100 */
[C---:B------:R-:W-:Y:S02]  /*20490*/  ISETP.GE.AND P3, PT, R5.reuse, 0x81, PT ;  /* 0x000000810500780c */ /* 0x040fe40003f66270 */
[----:B------:R-:W-:Y:S01]  /*204a0*/  LOP3.LUT R16, R16, 0xfffffff7, RZ, 0xc0, !PT ;  /* 0xfffffff710107812 */ /* 0x000fe200078ec0ff */
[----:B------:R-:W1:Y:S01]  /*204b0*/  SHFL.IDX PT, R3, R0, RZ, 0x1c1f ;  /* 0x001c1fff00037589 */ /* 0x000e6200000e0000 */
[C---:B------:R-:W-:Y:S02]  /*204c0*/  ISETP.GE.AND P4, PT, R5.reuse, 0x21, PT ;  /* 0x000000210500780c */ /* 0x040fe40003f86270 */
[----:B------:R-:W-:Y:S01]  /*204d0*/  ISETP.GE.AND P2, PT, R5, 0x61, PT ;  /* 0x000000610500780c */ /* 0x000fe20003f46270 */
[----:B------:R-:W2:Y:S06]  /*204e0*/  SHFL.IDX PT, R10, R2, RZ, 0x1c1f ;  /* 0x001c1fff020a7589 */ /* 0x000eac00000e0000 */
[----:B------:R-:W-:Y:S01]  /*204f0*/  @P3 LOP3.LUT R16, R16, 0x8, RZ, 0xfc, !PT ;  /* 0x0000000810103812 */ /* 0x000fe200078efcff */
[----:B0-----:R-:W-:-:S05]  /*20500*/  IMAD.SHL.U32 R14, R11, 0x10, RZ ;  /* 0x000000100b0e7824 */ /* 0x001fca00078e00ff */
[----:B------:R-:W-:-:S04]  /*20510*/  LOP3.LUT R14, R14, 0x30, RZ, 0xc0, !PT ;  /* 0x000000300e0e7812 */ /* 0x000fc800078ec0ff */
[----:B-1----:R-:W-:Y:S01]  /*20520*/  IADD3 R12, P1, R14, R3, RZ ;  /* 0x000000030e0c7210 */ /* 0x002fe20007f3e0ff */
[----:B------:R-:W-:Y:S02]  /*20530*/  IMAD.IADD R3, R17, 0x1, R18 ;  /* 0x0000000111037824 */ /* 0x000fe400078e0212 */
[----:B------:R-:W-:Y:S02]  /*20540*/  SHFL.IDX PT, R18, R2, 0x1, 0x1c1f ;  /* 0x003c1f0002127f89 */ /* 0x000fe400000e0000 */
[----:B--2---:R-:W-:Y:S01]  /*20550*/  IMAD.X R13, RZ, RZ, R10, P1 ;  /* 0x000000ffff0d7224 */ /* 0x004fe200008e060a */
[----:B------:R-:W-:Y:S01]  /*20560*/  ISETP.LT.OR P1, PT, R5, 0x1, P0 ;  /* 0x000000010500780c */ /* 0x000fe20000721670 */
[----:B------:R-:W0:-:S12]  /*20570*/  SHFL.IDX PT, R10, R0, 0x1, 0x1c1f ;  /* 0x003c1f00000a7f89 */ /* 0x000e1800000e0000 */
[----:B------:R-:W-:Y:S01]  /*20580*/  LDGSTS.E.BYPASS.LTC128B.128 [R3+0x6000], desc[UR44][R12.64], !P1 ;  /* 0x060000000c037fae */ /* 0x000fe2000c901d6c */
[----:B0-----:R-:W-:-:S05]  /*20590*/  IADD3 R10, P1, R14, R10, RZ ;  /* 0x0000000a0e0a7210 */ /* 0x001fca0007f3e0ff */
[----:B------:R-:W-:Y:S01]  /*205a0*/  IMAD.X R11, RZ, RZ, R18, P1 ;  /* 0x000000ffff0b7224 */ /* 0x000fe200008e0612 */
        /* <DEDUP_REMOVED lines=9> */
[----:B------:R1:W-:Y:S02]  /*20640*/  LDGSTS.E.BYPASS.LTC128B.128 [R3+0x7000], desc[UR44][R10.64], !P1 ;  /* 0x070000000a037fae */ /* 0x0003e4000c901d6c */
[----:B-1----:R-:W-:Y:S02]  /*20650*/  IADD3 R10, P1, R14, R0, RZ ;  /* 0x000000000e0a7210 */ /* 0x002fe40007f3e0ff */
[----:B------:R0:W1:Y:S03]  /*20660*/  SHFL.IDX PT, R0, R28, RZ, 0x1c1f ;  /* 0x001c1fff1c007589 */ /* 0x00006600000e0000 */
[----:B------:R-:W-:Y:S01]  /*20670*/  IMAD.X R11, RZ, RZ, R2, P1 ;  /* 0x000000ffff0b7224 */ /* 0x000fe200008e0602 */
[----:B------:R-:W-:-:S13]  /*20680*/  ISETP.LT.OR P1, PT, R5, 0x61, P0 ;  /* 0x000000610500780c */ /* 0x000fda0000721670 */
[----:B------:R2:W-:Y:S01]  /*20690*/  LDGSTS.E.BYPASS.LTC128B.128 [R3+0x7800], desc[UR44][R10.64], !P1 ;  /* 0x078000000a037fae */ /* 0x0005e2000c901d6c */
[----:B------:R-:W-:-:S03]  /*206a0*/  ISETP.GE.AND P1, PT, R5, 0x41, PT ;  /* 0x000000410500780c */ /* 0x000fc60003f26270 */
[----:B-12---:R0:W2:Y:S10]  /*206b0*/  SHFL.IDX PT, R10, R29, RZ, 0x1c1f ;  /* 0x001c1fff1d0a7589 */ /* 0x0060b400000e0000 */
.L_x_14853:
        /* <DEDUP_REMOVED lines=12> */
.L_x_14723:
        /* <DEDUP_REMOVED lines=11> */
.L_x_14724:
[----:B------:R2:W-:Y:S01]  /*20830*/  SYNCS.ARRIVE.TRANS64.A1T0 RZ, [R4+URZ+0x13270], RZ ;  /* 0x013270ff04ff79a7 */ /* 0x0005e2000810003f */
[----:B------:R-:W-:Y:S05]  /*20840*/  @!P6 BRA `(.L_x_14725) ;  /* 0x000000000004e947 */ /* 0x000fea0003800000 */
[----:B------:R-:W-:Y:S01]  /*20850*/  BPT.TRAP 0x1 ;  /* 0x000000040000795c */ /* 0x000fe20000300000 */
.L_x_14725:
[----:B------:R-:W3:Y:S01]  /*20860*/  LDL R0, [R1+0x48] ;  /* 0x0000480001007983 */ /* 0x000ee20000100800 */
[----:B------:R-:W-:Y:S01]  /*20870*/  BSSY B0, `(.L_x_14726) ;  /* 0x0000003000007945 */ /* 0x000fe20003800000 */
[----:B---3--:R-:W3:Y:S03]  /*20880*/  SYNCS.PHASECHK.TRANS64.TRYWAIT P0, [R4+URZ+0x13240], R0 ;  /* 0x01324000040075a7 */ /* 0x008ee6000800017f */
[----:B---3--:R-:W-:Y:S05]  /*20890*/  @!P0 BRA `(.L_x_14727) ;  /* 0x0000005400bc8947 */ /* 0x008fea0003800000 */
.L_x_14854:
[----:B------:R-:W-:Y:S05]  /*208a0*/  BSYNC B0 ;  /* 0x0000000000007941 */ /* 0x000fea0003800000 */
.L_x_14726:
        /* <DEDUP_REMOVED lines=14> */
[----:B-----5:R-:W-:Y:S02]  /*20990*/  IMAD R0, R12, UR4, RZ ;  /* 0x000000040c007c24 */ /* 0x020fe4000f8e02ff */
[----:B------:R-:W-:Y:S02]  /*209a0*/  IMAD.IADD R11, R11, 0x1, R8 ;  /* 0x000000010b0b7824 */ /* 0x000fe400078e0208 */
        /* <DEDUP_REMOVED lines=27> */
[----:B-1----:R-:W-:-:S04]  /*20b60*/  @P5 IMAD.X R5, RZ, RZ, R5, P0 ;  /* 0x000000ffff055224 */ /* 0x002fc800000e0605 */
[----:B------:R-:W-:Y:S02]  /*20b70*/  @P5 IMAD.MOV.U32 R7, RZ, RZ, R5 ;  /* 0x000000ffff075224 */ /* 0x000fe400078e0005 */
        /* <DEDUP_REMOVED lines=14> */
[----:B------:R-:W-:Y:S02]  /*20c60*/  @P1 IMAD.MOV.U32 R7, RZ, RZ, R5 ;  /* 0x000000ffff071224 */ /* 0x000fe400078e0005 */
[----:B------:R-:W-:-:S03]  /*20c70*/  @P2 IMAD.X R2, RZ, RZ, R2, P0 ;  /* 0x000000ffff022224 */ /* 0x000fc600000e0602 */
[----:B------:R1:W-:Y:S02]  /*20c80*/  @P1 LDGSTS.E.BYPASS.LTC128B.128 [R3+0xf000], desc[UR44][R6.64], !P3 ;  /* 0x0f00000006031fae */ /* 0x0003e4000d901d6c */
[----:B-1----:R-:W-:Y:S02]  /*20c90*/  @P2 IMAD.MOV.U32 R6, RZ, RZ, R0 ;  /* 0x000000ffff062224 */ /* 0x002fe400078e0000 */
[----:B------:R-:W-:Y:S01]  /*20ca0*/  @P2 IMAD.MOV.U32 R7, RZ, RZ, R2 ;  /* 0x000000ffff072224 */ /* 0x000fe200078e0002 */
[----:B------:R1:W2:Y:S04]  /*20cb0*/  SHFL.IDX PT, R0, R8, RZ, 0x1c1f ;  /* 0x001c1fff08007589 */ /* 0x0002a800000e0000 */
[----:B------:R3:W-:Y:S04]  /*20cc0*/  @P2 LDGSTS.E.BYPASS.LTC128B.128 [R3+0xf800], desc[UR44][R6.64], !P3 ;  /* 0x0f80000006032fae */ /* 0x0007e8000d901d6c */
[----:B---3--:R1:W3:Y:S02]  /*20cd0*/  SHFL.IDX PT, R6, R9, RZ, 0x1c1f ;  /* 0x001c1fff09067589 */ /* 0x0082e400000e0000 */
.L_x_14866:
[----:B------:R-:W-:Y:S01]  /*20ce0*/  LOP3.LUT P0, RZ, R16, 0x8, RZ, 0xc0, !PT ;  /* 0x0000000810ff7812 */ /* 0x000fe2000780c0ff */
[----:B------:R-:W-:-:S12]  /*20cf0*/  BSSY B0, `(.L_x_14729) ;  /* 0x000000d000007945 */ /* 0x000fd80003800000 */
        /* <DEDUP_REMOVED lines=12> */
.L_x_14730:
[----:B------:R-:W-:Y:S05]  /*20dc0*/  BSYNC B0 ;  /* 0x0000000000007941 */ /* 0x000fea0003800000 */
.L_x_14729:
[----:B------:R-:W-:Y:S01]  /*20dd0*/  NOP ;  /* 0x0000000000007918 */ /* 0x000fe20000000000 */
[----:B------:R-:W-:-:S13]  /*20de0*/  PLOP3.LUT P0, PT, PT, PT, PT, 0x80, 0x0 ;  /* 0x000000000000781c */ /* 0x000fda0003f0f070 */
.L_x_14731:
        /* <DEDUP_REMOVED lines=11> */
.L_x_14732:
[----:B----4-:R2:W5:Y:S01]  /*20ea0*/  LDL.LU R3, [R1+0x4c] ;  /* 0x00004c0001037983 */ /* 0x0105620000300800 */
        /* <DEDUP_REMOVED lines=12> */
[----:B0-----:R-:W-:-:S04]  /*20f70*/  IMAD.WIDE.U32 R28, R3, UR4, RZ ;  /* 0x00000004031c7c25 */ /* 0x001fc8000f8e00ff */
[----:B------:R-:W-:-:S04]  /*20f80*/  IMAD R2, R2, UR4, RZ ;  /* 0x0000000402027c24 */ /* 0x000fc8000f8e02ff */
        /* <DEDUP_REMOVED lines=11> */
[----:B--2---:R-:W-:Y:S02]  /*21040*/  IMAD.U32 R4, RZ, RZ, UR4 ;  /* 0x00000004ff047e24 */ /* 0x004fe4000f8e00ff */
[----:B0-----:R-:W0:Y:S01]  /*21050*/  LDC.64 R2, c[0x4][R2] ;  /* 0x0100000002027b82 */ /* 0x001e220000000a00 */
[----:B------:R-:W-:Y:S02]  /*21060*/  IMAD.U32 R5, RZ, RZ, UR5 ;  /* 0x00000005ff057e24 */ /* 0x000fe4000f8e00ff */
[----:B---3--:R-:W-:Y:S02]  /*21070*/  IMAD.U32 R6, RZ, RZ, UR6 ;  /* 0x00000006ff067e24 */ /* 0x008fe4000f8e00ff */
[----:B------:R-:W-:-:S02]  /*21080*/  IMAD.U32 R7, RZ, RZ, UR7 ;  /* 0x00000007ff077e24 */ /* 0x000fc4000f8e00ff */
[----:B------:R-:W-:Y:S02]  /*21090*/  IMAD.U32 R10, RZ, RZ, UR8 ;  /* 0x00000008ff0a7e24 */ /* 0x000fe4000f8e00ff */
[----:B------:R-:W-:Y:S02]  /*210a0*/  IMAD.U32 R11, RZ, RZ, UR9 ;  /* 0x00000009ff0b7e24 */ /* 0x000fe4000f8e00ff */
[----:B-1----:R-:W-:Y:S02]  /*210b0*/  IMAD.MOV.U32 R8, RZ, RZ, 0x70 ;  /* 0x00000070ff087424 */ /* 0x002fe400078e00ff */
[----:B------:R-:W-:Y:S02]  /*210c0*/  IMAD.MOV.U32 R12, RZ, RZ, 0x1 ;  /* 0x00000001ff0c7424 */ /* 0x000fe400078e00ff */
[----:B------:R-:W-:-:S07]  /*210d0*/  IMAD.MOV.U32 R13, RZ, RZ, RZ ;  /* 0x000000ffff0d7224 */ /* 0x000fce00078e00ff */
[----:B------:R-:W-:-:S07]  /*210e0*/  LEPC R20, `(.L_x_14734) ;  /* 0x000000001014794e */ /* 0x000fce0000000000 */
[----:B0-----:R-:W-:Y:S05]  /*210f0*/  CALL.ABS.NOINC R2 ;  /* 0x0000000002007343 */ /* 0x001fea0003c00000 */
.L_x_14734:
[----:B------:R-:W-:Y:S05]  /*21100*/  BSYNC B6 ;  /* 0x0000000000067941 */ /* 0x000fea0003800000 */
.L_x_14733:
[----:B------:R-:W4:Y:S01]  /*21110*/  LDL.LU R21, [R1+0x8] ;  /* 0x0000080001157983 */ /* 0x000f220000300800 */
[----:B------:R-:W-:Y:S01]  /*21120*/  ULDC.64 UR4, c[0x0][0x2d8] ;  /* 0x0000b60000047ab9 */ /* 0x000fe20000000a00 */
[----:B-1----:R-:W1:Y:S01]  /*21130*/  LDC R9, c[0x0][0x448] ;  /* 0x00011200ff097b82 */ /* 0x002e620000000800 */
[----:B------:R-:W-:Y:S01]  /*21140*/  ULDC.64 UR6, c[0x0][0x2c8] ;  /* 0x0000b20000067ab9 */ /* 0x000fe20000000a00 */
[----:B------:R-:W0:Y:S01]  /*21150*/  LDL.LU R2, [R1+0x4] ;  /* 0x0000040001027983 */ /* 0x000e220000300800 */
[----:B------:R-:W-:-:S03]  /*21160*/  ULDC.64 UR8, c[0x0][0x280] ;  /* 0x0000a00000087ab9 */ /* 0x000fc60000000a00 */
[----:B------:R-:W3:Y:S04]  /*21170*/  LDL R20, [R1+0x24] ;  /* 0x0000240001147983 */ /* 0x000ee80000100800 */
[----:B------:R0:W5:Y:S01]  /*21180*/  LDL R10, [R1+0x58] ;  /* 0x00005800010a7983 */ /* 0x0001620000100800 */
[----:B-1----:R-:W-:-:S13]  /*21190*/  ISETP.NE.AND P1, PT, R9, 0x1, PT ;  /* 0x000000010900780c */ /* 0x002fda0003f25270 */
[----:B--2---:R-:W1:Y:S08]  /*211a0*/  @P1 LDC R4, c[0x0][0x44c] ;  /* 0x00011300ff041b82 */ /* 0x004e700000000800 */
[----:B------:R-:W2:Y:S08]  /*211b0*/  @P1 LDC R5, c[0x0][0x450] ;  /* 0x00011400ff051b82 */ /* 0x000eb00000000800 */
[----:B------:R-:W2:Y:S01]  /*211c0*/  @P1 LDC R8, c[0x0][0x450] ;  /* 0x00011400ff081b82 */ /* 0x000ea20000000800 */
[----:B0-----:R-:W-:-:S02]  /*211d0*/  IMAD.MOV.U32 R3, RZ, RZ, R2 ;  /* 0x000000ffff037224 */ /* 0x001fc400078e0002 */
[----:B------:R-:W-:Y:S02]  /*211e0*/  IMAD.MOV.U32 R2, RZ, RZ, R28 ;  /* 0x000000ffff027224 */ /* 0x000fe400078e001c */
[----:B---3--:R-:W-:Y:S02]  /*211f0*/  IMAD R0, R20, UR4, RZ ;  /* 0x0000000414007c24 */ /* 0x008fe4000f8e02ff */
[----:B------:R-:W0:Y:S01]  /*21200*/  S2R R20, SR_TID.X ;  /* 0x0000000000147919 */ /* 0x000e220000002100 */
[----:B------:R-:W-:-:S04]  /*21210*/  IMAD.WIDE.U32 R2, R26, UR4, R2 ;  /* 0x000000041a027c25 */ /* 0x000fc8000f8e0002 */
[----:B------:R-:W-:Y:S01]  /*21220*/  IMAD R0, R26, UR5, R0 ;  /* 0x000000051a007c24 */ /* 0x000fe2000f8e0200 */
[----:B------:R-:W-:-:S03]  /*21230*/  ULDC.64 UR4, c[0x0][0x2e0] ;  /* 0x0000b80000047ab9 */ /* 0x000fc60000000a00 */
[----:B------:R-:W-:Y:S02]  /*21240*/  IMAD.IADD R3, R3, 0x1, R0 ;  /* 0x0000000103037824 */ /* 0x000fe400078e0200 */
[----:B----4-:R-:W-:Y:S02]  /*21250*/  IMAD R0, R21, UR4, RZ ;  /* 0x0000000415007c24 */ /* 0x010fe4000f8e02ff */
[----:B------:R-:W-:-:S04]  /*21260*/  IMAD.WIDE.U32 R2, R18, UR4, R2 ;  /* 0x0000000412027c25 */ /* 0x000fc8000f8e0002 */
[----:B------:R-:W-:Y:S01]  /*21270*/  IMAD R0, R18, UR5, R0 ;  /* 0x0000000512007c24 */ /* 0x000fe2000f8e0200 */
[----:B------:R-:W-:-:S03]  /*21280*/  ULDC.64 UR4, c[0x0][0x2d0] ;  /* 0x0000b40000047ab9 */ /* 0x000fc60000000a00 */
[----:B------:R-:W-:Y:S01]  /*21290*/  IMAD.IADD R3, R3, 0x1, R0 ;  /* 0x0000000103037824 */ /* 0x000fe200078e0200 */
[C---:B0-----:R-:W-:Y:S01]  /*212a0*/  LOP3.LUT R21, R20.reuse, 0x7f, RZ, 0xc0, !PT ;  /* 0x0000007f14157812 */ /* 0x041fe200078ec0ff */
[----:B------:R-:W-:-:S03]  /*212b0*/  IMAD.SHL.U32 R20, R20, 0x20, RZ ;  /* 0x0000002014147824 */ /* 0x000fc600078e00ff */
[----:B------:R-:W-:-:S04]  /*212c0*/  SHF.R.U32.HI R21, RZ, 0x2, R21 ;  /* 0x00000002ff157819 */ /* 0x000fc80000011615 */
[----:B------:R-:W-:Y:S02]  /*212d0*/  LOP3.LUT R20, R21, 0x60, R20, 0xf8, !PT ;  /* 0x0000006015147812 */ /* 0x000fe400078ef814 */
[----:B------:R0:W5:Y:S03]  /*212e0*/  LDL R21, [R1] ;  /* 0x0000000001157983 */ /* 0x0001660000100800 */
[----:B------:R-:W-:-:S04]  /*212f0*/  IMAD.IADD R6, R20, 0x1, R25 ;  /* 0x0000000114067824 */ /* 0x000fc800078e0219 */
[----:B-1----:R-:W-:-:S04]  /*21300*/  @P1 IMAD.HI.U32 R0, R6, R4, RZ ;  /* 0x0000000406001227 */ /* 0x002fc800078e00ff */
        /* <DEDUP_REMOVED lines=13> */
[----:B------:R-:W1:Y:S01]  /*213e0*/  @P1 LDC R7, c[0x0][0x44c] ;  /* 0x00011300ff071b82 */ /* 0x000e620000000800 */
[----:B------:R-:W-:-:S04]  /*213f0*/  IADD3 R4, P0, R4, UR8, RZ ;  /* 0x0000000804047c10 */ /* 0x000fc8000ff1e0ff */
[----:B------:R-:W-:Y:S01]  /*21400*/  IADD3.X R0, R5, UR9, R0, P0, !PT ;  /* 0x0000000905007c10 */ /* 0x000fe200087fe400 */
[----:B------:R-:W-:Y:S01]  /*21410*/  VIADD R5, R6, 0x80 ;  /* 0x0000008006057836 */ /* 0x000fe20000000000 */
[----:B------:R-:W2:Y:S03]  /*21420*/  S2R R20, SR_TID.X ;  /* 0x0000000000147919 */ /* 0x000ea60000002100 */
[----:B------:R-:W-:Y:S02]  /*21430*/  IMAD.MOV.U32 R6, RZ, RZ, R5 ;  /* 0x000000ffff067224 */ /* 0x000fe400078e0005 */
[----:B-1----:R-:W-:-:S05]  /*21440*/  @P1 IMAD.HI.U32 R7, R5, R7, RZ ;  /* 0x0000000705071227 */ /* 0x002fca00078e00ff */
[----:B------:R-:W-:-:S05]  /*21450*/  @P1 SHF.R.U32.HI R6, RZ, R8, R7 ;  /* 0x00000008ff061219 */ /* 0x000fca0000011607 */
        /* <DEDUP_REMOVED lines=9> */
[----:B--2---:R-:W-:Y:S02]  /*214f0*/  IMAD.SHL.U32 R18, R20, 0x10, RZ ;  /* 0x0000001014127824 */ /* 0x004fe400078e00ff */
[----:B------:R-:W-:-:S04]  /*21500*/  IMAD.WIDE.U32 R2, R5, UR6, R2 ;  /* 0x0000000605027c25 */ /* 0x000fc8000f8e0002 */
[----:B------:R-:W-:Y:S01]  /*21510*/  IMAD R6, R6, UR6, RZ ;  /* 0x0000000606067c24 */ /* 0x000fe2000f8e02ff */
        /* <DEDUP_REMOVED lines=8> */
[----:B0-----:R-:W-:Y:S06]  /*215a0*/  BRA.DIV UR4, `(.L_x_14735) ;  /* 0x0000005204147947 */ /* 0x001fec000b800000 */
        /* <DEDUP_REMOVED lines=34> */
[C---:B0-----:R-:W-:Y:S02]  /*217d0*/  VIADD R4, R25.reuse, 0x80 ;  /* 0x0000008019047836 */ /* 0x041fe40000000000 */
[----:B--2---:R-:W-:-:S03]  /*217e0*/  VIADD R0, R25, 0x60 ;  /* 0x0000006019007836 */ /* 0x004fc60000000000 */
[-C--:B------:R-:W-:Y:S02]  /*217f0*/  ISETP.GE.AND P1, PT, R4, R2.reuse, PT ;  /* 0x000000020400720c */ /* 0x080fe40003f26270 */
[----:B------:R-:W0:Y:S01]  /*21800*/  SHFL.IDX PT, R4, R5, RZ, 0x1c1f ;  /* 0x001c1fff05047589 */ /* 0x000e2200000e0000 */
[----:B------:R-:W-:-:S03]  /*21810*/  ISETP.GE.AND P2, PT, R0, R2, PT ;  /* 0x000000020000720c */ /* 0x000fc60003f46270 */
[----:B------:R-:W2:Y:S04]  /*21820*/  SHFL.IDX PT, R0, R3, RZ, 0x1c1f ;  /* 0x001c1fff03007589 */ /* 0x000ea800000e0000 */
[----:B------:R-:W4:Y:S04]  /*21830*/  SHFL.IDX PT, R3, R3, 0x1, 0x1c1f ;  /* 0x003c1f0003037f89 */ /* 0x000f2800000e0000 */
[----:B------:R-:W4:Y:S02]  /*21840*/  SHFL.IDX PT, R5, R5, 0x1, 0x1c1f ;  /* 0x003c1f0005057f89 */ /* 0x000f2400000e0000 */
[----:B-1----:R-:W-:-:S05]  /*21850*/  @!P2 IADD3 R7, P3, R18, R7, RZ ;  /* 0x000000071207a210 */ /* 0x002fca0007f7e0ff */
[----:B---3--:R-:W-:Y:S01]  /*21860*/  @!P2 IMAD.X R6, RZ, RZ, R6, P3 ;  /* 0x000000ffff06a224 */ /* 0x008fe200018e0606 */
[----:B0-----:R-:W-:-:S04]  /*21870*/  @!P1 IADD3 R4, P3, R18, R4, RZ ;  /* 0x0000000412049210 */ /* 0x001fc80007f7e0ff */
[----:B------:R-:W-:Y:S01]  /*21880*/  @!P2 LOP3.LUT R7, R7, R6, RZ, 0x3c, !PT ;  /* 0x000000060707a212 */ /* 0x000fe200078e3cff */
[----:B--2---:R-:W-:-:S03]  /*21890*/  @!P1 IMAD.X R0, RZ, RZ, R0, P3 ;  /* 0x000000ffff009224 */ /* 0x004fc600018e0600 */
[----:B------:R-:W-:-:S04]  /*218a0*/  @!P2 LOP3.LUT R6, R7, R6, RZ, 0x3c, !PT ;  /* 0x000000060706a212 */ /* 0x000fc800078e3cff */
[----:B------:R-:W-:-:S05]  /*218b0*/  @!P2 LOP3.LUT R7, R7, R6, RZ, 0x3c, !PT ;  /* 0x000000060707a212 */ /* 0x000fca00078e3cff */
[----:B------:R0:W-:Y:S02]  /*218c0*/  @!P2 LDGSTS.E.BYPASS.LTC128B.128 [R10+0xc800], desc[UR44][R6.64], !P0 ;  /* 0x0c800000060aafae */ /* 0x0001e4000c101d6c */
[----:B0-----:R-:W-:Y:S02]  /*218d0*/  @!P1 IMAD.MOV.U32 R6, RZ, RZ, R4 ;  /* 0x000000ffff069224 */ /* 0x001fe400078e0004 */
[----:B------:R-:W-:-:S05]  /*218e0*/  @!P1 IMAD.MOV.U32 R7, RZ, RZ, R0 ;  /* 0x000000ffff079224 */ /* 0x000fca00078e0000 */
[----:B----4-:R0:W-:Y:S02]  /*218f0*/  @!P1 LDGSTS.E.BYPASS.LTC128B.128 [R10+0xd000], desc[UR44][R6.64], !P0 ;  /* 0x0d000000060a9fae */ /* 0x0101e4000c101d6c */
.L_x_14879:
        /* <DEDUP_REMOVED lines=10> */
.L_x_14736:
        /* <DEDUP_REMOVED lines=18> */
.L_x_14880:
[----:B------:R-:W-:Y:S05]  /*21ac0*/  BSYNC B0 ;  /* 0x0000000000007941 */ /* 0x000fea0003800000 */
.L_x_14737:
[----:B------:R-:W1:Y:S04]  /*21ad0*/  LDL.LU R3, [R1+0x50] ;  /* 0x0000500001037983 */ /* 0x000e680000300800 */
[----:B------:R-:W2:Y:S01]  /*21ae0*/  LDL R2, [R1+0x30] ;  /* 0x0000300001027983 */ /* 0x000ea20000100800 */
[----:B-1----:R-:W-:-:S05]  /*21af0*/  VIADD R0, R3, 0xfffffffe ;  /* 0xfffffffe03007836 */ /* 0x002fca0000000000 */
[----:B--2---:R-:W-:-:S13]  /*21b00*/  ISETP.GE.AND P0, PT, R0, R2, PT ;  /* 0x000000020000720c */ /* 0x004fda0003f06270 */
[----:B------:R-:W-:Y:S05]  /*21b10*/  @!P0 BRA `(.L_x_14739) ;  /* 0x0000001400a48947 */ /* 0x000fea0003800000 */
[----:B------:R1:W-:Y:S04]  /*21b20*/  STL [R1+0x10], R0 ;  /* 0x0000100001007387 */ /* 0x0003e80000100800 */
[----:B------:R1:W5:Y:S04]  /*21b30*/  LDL.LU R21, [R1+0xc] ;  /* 0x00000c0001157983 */ /* 0x0003680000300800 */
[----:B------:R1:W5:Y:S02]  /*21b40*/  LDL.LU R25, [R1+0x1c] ;  /* 0x00001c0001197983 */ /* 0x0003640000300800 */
.L_x_14759:
[----:B-1----:R-:W2:Y:S01]  /*21b50*/  LDL R0, [R1+0x28] ;  /* 0x0000280001007983 */ /* 0x002ea20000100800 */
[----:B0-----:R-:W0:Y:S03]  /*21b60*/  LDC R7, c[0x0][0x430] ;  /* 0x00010c00ff077b82 */ /* 0x001e260000000800 */
[----:B---3--:R-:W3:Y:S04]  /*21b70*/  LDL R8, [R1+0x2c] ;  /* 0x00002c0001087983 */ /* 0x008ee80000100800 */
[----:B------:R-:W4:Y:S04]  /*21b80*/  LDL R12, [R1+0x18] ;  /* 0x00001800010c7983 */ /* 0x000f280000100800 */
[----:B------:R-:W2:Y:S01]  /*21b90*/  LDL.LU R10, [R1+0x10] ;  /* 0x00001000010a7983 */ /* 0x000ea20000300800 */
[----:B------:R-:W1:Y:S01]  /*21ba0*/  S2R R2, SR_TID.X ;  /* 0x0000000000027919 */ /* 0x000e620000002100 */
[----:B------:R-:W1:Y:S01]  /*21bb0*/  S2R R3, SR_TID.X ;  /* 0x0000000000037919 */ /* 0x000e620000002100 */
[----:B------:R-:W1:Y:S01]  /*21bc0*/  S2R R13, SR_TID.X ;  /* 0x00000000000d7919 */ /* 0x000e620000002100 */
[----:B0-----:R-:W-:Y:S01]  /*21bd0*/  ISETP.NE.AND P0, PT, R7, 0x1, PT ;  /* 0x000000010700780c */ /* 0x001fe20003f05270 */
[----:B------:R-:W-:Y:S05]  /*21be0*/  YIELD ;  /* 0x0000000000007946 */ /* 0x000fea0003800000 */
[----:B------:R-:W-:Y:S01]  /*21bf0*/  ULDC.64 UR4, c[0x0][0x428] ;  /* 0x00010a0000047ab9 */ /* 0x000fe20000000a00 */
[----:B------:R-:W-:Y:S01]  /*21c00*/  ULDC.64 UR6, c[0x0][0x418] ;  /* 0x0001060000067ab9 */ /* 0x000fe20000000a00 */
[----:B------:R-:W4:Y:S04]  /*21c10*/  LDL R11, [R1+0x30] ;  /* 0x00003000010b7983 */ /* 0x000f280000100800 */
[----:B------:R-:W4:Y:S01]  /*21c20*/  LDL R9, [R1+0x60] ;  /* 0x0000600001097983 */ /* 0x000f220000100800 */
[----:B------:R-:W0:Y:S01]  /*21c30*/  @P0 LDC R5, c[0x0][0x434] ;  /* 0x00010d00ff050b82 */ /* 0x000e220000000800 */
[----:B-1----:R-:W-:-:S04]  /*21c40*/  LOP3.LUT R2, R2, 0x7f, RZ, 0xc0, !PT ;  /* 0x0000007f02027812 */ /* 0x002fc800078ec0ff */
[----:B------:R-:W-:Y:S01]  /*21c50*/  SHF.R.U32.HI R2, RZ, 0x2, R2 ;  /* 0x00000002ff027819 */ /* 0x000fe20000011602 */
[----:B------:R-:W-:Y:S02]  /*21c60*/  IMAD.SHL.U32 R4, R3, 0x20, RZ ;  /* 0x0000002003047824 */ /* 0x000fe400078e00ff */
[----:B------:R-:W1:Y:S03]  /*21c70*/  @P0 LDC R3, c[0x0][0x438] ;  /* 0x00010e00ff030b82 */ /* 0x000e660000000800 */
[----:B------:R-:W-:Y:S02]  /*21c80*/  LOP3.LUT R4, R2, 0x60, R4, 0xf8, !PT ;  /* 0x0000006002047812 */ /* 0x000fe400078ef804 */
[----:B------:R-:W0:Y:S01]  /*21c90*/  S2R R2, SR_TID.X ;  /* 0x0000000000027919 */ /* 0x000e220000002100 */
[----:B------:R-:W-:Y:S01]  /*21ca0*/  IMAD.SHL.U32 R13, R13, 0x20, RZ ;  /* 0x000000200d0d7824 */ /* 0x000fe200078e00ff */
[----:B0-----:R-:W-:-:S04]  /*21cb0*/  LOP3.LUT R2, R2, 0x7f, RZ, 0xc0, !PT ;  /* 0x0000007f02027812 */ /* 0x001fc800078ec0ff */
[----:B------:R-:W-:-:S04]  /*21cc0*/  SHF.R.U32.HI R6, RZ, 0x2, R2 ;  /* 0x00000002ff067819 */ /* 0x000fc80000011602 */
[----:B------:R-:W-:Y:S02]  /*21cd0*/  LOP3.LUT R13, R6, 0x60, R13, 0xf8, !PT ;  /* 0x00000060060d7812 */ /* 0x000fe400078ef80d */
[----:B------:R-:W0:Y:S02]  /*21ce0*/  @P0 LDC R6, c[0x0][0x434] ;  /* 0x00010d00ff060b82 */ /* 0x000e240000000800 */
[----:B------:R-:W-:-:S04]  /*21cf0*/  LOP3.LUT R13, R13, 0x80, RZ, 0xfc, !PT ;  /* 0x000000800d0d7812 */ /* 0x000fc800078efcff */
[----:B------:R-:W-:Y:S01]  /*21d00*/  ISETP.GT.U32.AND P1, PT, R13, 0x9f, PT ;  /* 0x0000009f0d00780c */ /* 0x000fe20003f24070 */
        /* <DEDUP_REMOVED lines=8> */
[----:B------:R-:W-:Y:S02]  /*21d90*/  IMAD.MOV.U32 R5, RZ, RZ, R0 ;  /* 0x000000ffff057224 */ /* 0x000fe400078e0000 */
[----:B---3--:R-:W-:Y:S01]  /*21da0*/  IMAD R8, R8, UR4, RZ ;  /* 0x0000000408087c24 */ /* 0x008fe2000f8e02ff */
[----:B-1----:R-:W-:-:S05]  /*21db0*/  @P0 SHF.R.U32.HI R5, RZ, R3, R6 ;  /* 0x00000003ff050219 */ /* 0x002fca0000011606 */
[----:B------:R-:W-:-:S04]  /*21dc0*/  IMAD.MOV R3, RZ, RZ, -R5 ;  /* 0x000000ffff037224 */ /* 0x000fc800078e0a05 */
[----:B------:R-:W-:Y:S01]  /*21dd0*/  IMAD R0, R7, R3, R0 ;  /* 0x0000000307007224 */ /* 0x000fe200078e0200 */
[--C-:B------:R-:W-:Y:S01]  /*21de0*/  SHF.R.S32.HI R3, RZ, 0x1f, R2.reuse ;  /* 0x0000001fff037819 */ /* 0x100fe20000011402 */
[----:B------:R-:W-:Y:S02]  /*21df0*/  IMAD.MOV R6, RZ, RZ, -R2 ;  /* 0x000000ffff067224 */ /* 0x000fe400078e0a02 */
[C---:B----4-:R-:W-:Y:S02]  /*21e00*/  IMAD R8, R12.reuse, UR5, R8 ;  /* 0x000000050c087c24 */ /* 0x050fe4000f8e0208 */
[----:B------:R-:W-:-:S04]  /*21e10*/  IMAD.WIDE.U32 R2, R12, UR4, R2 ;  /* 0x000000040c027c25 */ /* 0x000fc8000f8e0002 */
[----:B------:R-:W-:Y:S01]  /*21e20*/  IMAD R4, R7, R6, R4 ;  /* 0x0000000607047224 */ /* 0x000fe200078e0204 */
[----:B------:R-:W-:Y:S01]  /*21e30*/  LEA R6, P0, R2, UR6, 0x2 ;  /* 0x0000000602067c11 */ /* 0x000fe2000f8010ff */
[----:B------:R-:W-:-:S05]  /*21e40*/  IMAD.IADD R3, R8, 0x1, R3 ;  /* 0x0000000108037824 */ /* 0x000fca00078e0203 */
[----:B------:R-:W-:Y:S01]  /*21e50*/  LEA.HI.X R7, R2, UR7, R3, 0x2, P0 ;  /* 0x0000000702077c11 */ /* 0x000fe200080f1403 */
[--C-:B------:R-:W-:Y:S01]  /*21e60*/  @!P1 IMAD.MOV.U32 R2, RZ, RZ, R5.reuse ;  /* 0x000000ffff029224 */ /* 0x100fe200078e0005 */
[----:B------:R-:W-:-:S03]  /*21e70*/  @!P1 SHF.R.S32.HI R3, RZ, 0x1f, R5 ;  /* 0x0000001fff039819 */ /* 0x000fc60000011405 */
[----:B------:R0:W2:Y:S01]  /*21e80*/  LDG.E R5, desc[UR44][R6.64] ;  /* 0x0000002c06057981 */ /* 0x0000a2000c1e1900 */
[----:B------:R-:W-:-:S04]  /*21e90*/  @!P1 IMAD.WIDE.U32 R2, R12, UR4, R2 ;  /* 0x000000040c029c25 */ /* 0x000fc8000f8e0002 */
[----:B------:R-:W-:Y:S01]  /*21ea0*/  @!P1 IMAD.IADD R8, R8, 0x1, R3 ;  /* 0x0000000108089824 */ /* 0x000fe200078e0203 */
[----:B0-----:R-:W-:Y:S01]  /*21eb0*/  @!P1 LEA R6, P0, R2, UR6, 0x2 ;  /* 0x0000000602069c11 */ /* 0x001fe2000f8010ff */
[----:B-----5:R-:W-:-:S03]  /*21ec0*/  VIADD R3, R21, 0x1 ;  /* 0x0000000115037836 */ /* 0x020fc60000000000 */
[----:B------:R-:W-:Y:S01]  /*21ed0*/  @!P1 LEA.HI.X R7, R2, UR7, R8, 0x2, P0 ;  /* 0x0000000702079c11 */ /* 0x000fe200080f1408 */
[----:B------:R-:W-:Y:S02]  /*21ee0*/  IMAD.MOV.U32 R8, RZ, RZ, RZ ;  /* 0x000000ffff087224 */ /* 0x000fe400078e00ff */
[----:B------:R-:W-:Y:S01]  /*21ef0*/  IMAD.MOV.U32 R2, RZ, RZ, R10 ;  /* 0x000000ffff027224 */ /* 0x000fe200078e000a */
[----:B------:R-:W-:-:S03]  /*21f00*/  ISETP.NE.AND P0, PT, R3, 0x2, PT ;  /* 0x000000020300780c */ /* 0x000fc60003f05270 */
[----:B------:R2:W5:Y:S01]  /*21f10*/  @!P1 LDG.E R8, desc[UR44][R6.64] ;  /* 0x0000002c06089981 */ /* 0x000562000c1e1900 */
[----:B------:R-:W-:Y:S02]  /*21f20*/  ISETP.GT.AND P1, PT, R2, R11, PT ;  /* 0x0000000b0200720c */ /* 0x000fe40003f24270 */
        /* <DEDUP_REMOVED lines=9> */
[----:B------:R0:W-:Y:S06]  /*21fc0*/  STL [R1+0x4], R6 ;  /* 0x0000040601007387 */ /* 0x0001ec0000100800 */
[----:B------:R-:W-:Y:S05]  /*21fd0*/  @!P2 BRA `(.L_x_14740) ;  /* 0x000000000004a947 */ /* 0x000fea0003800000 */
[----:B------:R-:W-:Y:S01]  /*21fe0*/  BPT.TRAP 0x1 ;  /* 0x000000040000795c */ /* 0x000fe20000300000 */
.L_x_14740:
        /* <DEDUP_REMOVED lines=8> */
.L_x_14881:
[----:B------:R-:W-:Y:S05]  /*22070*/  BSYNC B0 ;  /* 0x0000000000007941 */ /* 0x000fea0003800000 */
.L_x_14741:
        /* <DEDUP_REMOVED lines=69> */
.L_x_14893:
        /* <DEDUP_REMOVED lines=11> */
.L_x_14744:
        /* <DEDUP_REMOVED lines=11> */
.L_x_14745:
[----:B------:R1:W-:Y:S01]  /*22630*/  SYNCS.ARRIVE.TRANS64.A1T0 RZ, [R6+URZ+0x13270], RZ ;  /* 0x013270ff06ff79a7 */ /* 0x0003e2000810003f */
[----:B------:R-:W-:Y:S05]  /*22640*/  @!P3 BRA `(.L_x_14746) ;  /* 0x000000000004b947 */ /* 0x000fea0003800000 */
[----:B------:R-:W-:Y:S01]  /*22650*/  BPT.TRAP 0x1 ;  /* 0x000000040000795c */ /* 0x000fe20000300000 */
.L_x_14746:
[----:B------:R-:W2:Y:S01]  /*22660*/  LDL R2, [R1+0x8] ;  /* 0x0000080001027983 */ /* 0x000ea20000100800 */
[----:B------:R-:W-:Y:S01]  /*22670*/  BSSY B0, `(.L_x_14747) ;  /* 0x0000003000007945 */ /* 0x000fe20003800000 */
[----:B--2---:R-:W2:Y:S03]  /*22680*/  SYNCS.PHASECHK.TRANS64.TRYWAIT P0, [R6+URZ+0x13240], R2 ;  /* 0x01324002060075a7 */ /* 0x004ea6000800017f */
[----:B--2---:R-:W-:Y:S05]  /*22690*/  @!P0 BRA `(.L_x_14748) ;  /* 0x0000004c00908947 */ /* 0x004fea0003800000 */
.L_x_14894:
[----:B------:R-:W-:Y:S05]  /*226a0*/  BSYNC B0 ;  /* 0x0000000000007941 */ /* 0x000fea0003800000 */
.L_x_14747:
        /* <DEDUP_REMOVED lines=61> */
.L_x_14906:
        /* <DEDUP_REMOVED lines=8> */
.L_x_14750:
        /* <DEDUP_REMOVED lines=11> */
.L_x_14751:
[----:B------:R-:W4:Y:S01]  /*22bb0*/  LDL R0, [R1+0x54] ;  /* 0x0000540001007983 */ /* 0x000f220000100800 */
[----:B------:R0:W-:Y:S01]  /*22bc0*/  SYNCS.ARRIVE.TRANS64.A1T0 RZ, [R6+URZ+0x13230], RZ ;  /* 0x013230ff06ff79a7 */ /* 0x0001e2000810003f */
[----:B----4-:R-:W-:-:S13]  /*22bd0*/  ISETP.NE.AND P0, PT, R0, 0x3, PT ;  /* 0x000000030000780c */ /* 0x010fda0003f05270 */
[----:B0-----:R-:W-:Y:S05]  /*22be0*/  @!P0 BRA `(.L_x_14752) ;  /* 0x0000000000048947 */ /* 0x001fea0003800000 */
[----:B------:R-:W-:Y:S01]  /*22bf0*/  BPT.TRAP 0x1 ;  /* 0x000000040000795c */ /* 0x000fe20000300000 */
.L_x_14752:
[----:B------:R-:W-:Y:S01]  /*22c00*/  LOP3.LUT R0, R25, 0x1, RZ, 0x3c, !PT ;  /* 0x0000000119007812 */ /* 0x000fe200078e3cff */
[----:B---3--:R-:W-:Y:S01]  /*22c10*/  IMAD R2, R21, 0x8, R17 ;  /* 0x0000000815027824 */ /* 0x008fe200078e0211 */
[----:B------:R-:W-:Y:S02]  /*22c20*/  BSSY B0, `(.L_x_14753) ;  /* 0x0000004000007945 */ /* 0x000fe40003800000 */
[----:B------:R-:W-:-:S04]  /*22c30*/  SHF.L.U32 R0, R0, 0x1f, RZ ;  /* 0x0000001f00007819 */ /* 0x000fc800000006ff */
[----:B------:R-:W0:Y:S02]  /*22c40*/  SYNCS.PHASECHK.TRANS64.TRYWAIT P2, [R2+URZ+0x13270], R0 ;  /* 0x01327000020075a7 */ /* 0x000e24000804017f */
[----:B0-----:R-:W-:Y:S05]  /*22c50*/  @!P2 BRA `(.L_x_14754) ;  /* 0x0000004c0094a947 */ /* 0x001fea0003800000 */
.L_x_14907:
[----:B------:R-:W-:Y:S05]  /*22c60*/  BSYNC B0 ;  /* 0x0000000000007941 */ /* 0x000fea0003800000 */
.L_x_14753:
[----:B------:R-:W3:Y:S02]  /*22c70*/  LDL R3, [R1+0x60] ;  /* 0x0000600001037983 */ /* 0x000ee40000100800 */
[----:B---3--:R-:W-:-:S13]  /*22c80*/  ISETP.NE.AND P2, PT, R3, 0x3, PT ;  /* 0x000000030300780c */ /* 0x008fda0003f45270 */
[----:B------:R-:W-:Y:S05]  /*22c90*/  @!P2 BRA `(.L_x_14755) ;  /* 0x000000000004a947 */ /* 0x000fea0003800000 */
[----:B------:R-:W-:Y:S01]  /*22ca0*/  BPT.TRAP 0x1 ;  /* 0x000000040000795c */ /* 0x000fe20000300000 */
.L_x_14755:
[----:B------:R-:W-:Y:S01]  /*22cb0*/  SHF.L.U32 R3, R25, 0x1f, RZ ;  /* 0x0000001f19037819 */ /* 0x000fe200000006ff */
[----:B0-----:R-:W-:-:S03]  /*22cc0*/  IMAD R0, R21, 0x2800, RZ ;  /* 0x0000280015007824 */ /* 0x001fc600078e02ff */
[----:B------:R-:W0:Y:S02]  /*22cd0*/  SYNCS.PHASECHK.TRANS64.TRYWAIT P2, [R2+URZ+0x13260], R3 ;  /* 0x01326003020075a7 */ /* 0x000e24000804017f */
[----:B0-----:R-:W-:Y:S05]  /*22ce0*/  @!P2 BRA `(.L_x_14756) ;  /* 0x0000004c0084a947 */ /* 0x001fea0003800000 */
.L_x_14908:
[----:B------:R-:W3:Y:S01]  /*22cf0*/  LDL R12, [R1+0x60] ;  /* 0x00006000010c7983 */ /* 0x000ee20000100800 */
[----:B0-----:R-:W-:Y:S01]  /*22d00*/  LOP3.LUT R3, R0, R23, RZ, 0xfc, !PT ;  /* 0x0000001700037212 */ /* 0x001fe200078efcff */
[----:B------:R-:W-:Y:S05]  /*22d10*/  WARPSYNC.ALL ;  /* 0x0000000000007948 */ /* 0x000fea0003800000 */
[----:B------:R-:W-:-:S05]  /*22d20*/  IMAD.IADD R3, R17, 0x1, R3 ;  /* 0x0000000111037824 */ /* 0x000fca00078e0203 */
[----:B-1----:R0:W2:Y:S02]  /*22d30*/  LDSM.16.MT88.4 R4, [R3+0x6000] ;  /* 0x006000000304783b */ /* 0x0020a40000004200 */
[----:B0-----:R-:W-:-:S05]  /*22d40*/  LOP3.LUT R3, R0, R22, RZ, 0xfc, !PT ;  /* 0x0000001600037212 */ /* 0x001fca00078efcff */
[----:B------:R-:W-:Y:S01]  /*22d50*/  IMAD.IADD R3, R19, 0x1, R3 ;  /* 0x0000000113037824 */ /* 0x000fe200078e0203 */
        /* <DEDUP_REMOVED lines=31> */
[----:B------:R-:W-:Y:S02]  /*22f50*/  IMAD.IADD R4, R17, 0x1, R4 ;  /* 0x0000000111047824 */ /* 0x000fe400078e0204 */
[----:B------:R-:W-:-:S04]  /*22f60*/  IMAD.IADD R3, R19, 0x1, R3 ;  /* 0x0000000113037824 */ /* 0x000fc800078e0203 */
[----:B------:R-:W0:Y:S01]  /*22f70*/  LDSM.16.MT88.4 R4, [R4+0x6000] ;  /* 0x006000000404783b */ /* 0x000e220000004200 */
[----:B---3--:R-:W-:Y:S02]  /*22f80*/  ISETP.NE.AND P2, PT, R12, 0x3, PT ;  /* 0x000000030c00780c */ /* 0x008fe40003f45270 */
[C-C-:B0-----:R-:W-:Y:S02]  /*22f90*/  PRMT R8, R4.reuse, 0x6420, R5.reuse ;  /* 0x0000642004087816 */ /* 0x141fe40000000005 */
[----:B------:R-:W-:Y:S02]  /*22fa0*/  PRMT R9, R4, 0x7531, R5 ;  /* 0x0000753104097816 */ /* 0x000fe40000000005 */
[C-C-:B------:R-:W-:Y:S02]  /*22fb0*/  PRMT R10, R6.reuse, 0x6420, R7.reuse ;  /* 0x00006420060a7816 */ /* 0x140fe40000000007 */
[----:B------:R-:W-:-:S05]  /*22fc0*/  PRMT R11, R6, 0x7531, R7 ;  /* 0x00007531060b7816 */ /* 0x000fca0000000007 */
        /* <DEDUP_REMOVED lines=19> */
.L_x_14757:
[----:B-1----:R1:W-:Y:S01]  /*23100*/  SYNCS.ARRIVE.TRANS64.A1T0 RZ, [R2+URZ+0x13250], RZ ;  /* 0x013250ff02ff79a7 */ /* 0x0023e2000810003f */
[----:B------:R-:W-:Y:S06]  /*23110*/  BAR.SYNC.DEFER_BLOCKING 0x2, 0x80 ;  /* 0x0082000000007b1d */ /* 0x000fec0000010000 */
[----:B------:R-:W-:Y:S05]  /*23120*/  @!P0 BRA `(.L_x_14758) ;  /* 0x0000000000048947 */ /* 0x000fea0003800000 */
[----:B------:R-:W-:Y:S01]  /*23130*/  BPT.TRAP 0x1 ;  /* 0x000000040000795c */ /* 0x000fe20000300000 */
.L_x_14758:
[----:B0-----:R-:W2:Y:S01]  /*23140*/  LDL R0, [R1+0x34] ;  /* 0x0000340001007983 */ /* 0x001ea20000100800 */
[----:B-1----:R-:W-:-:S03]  /*23150*/  VIADD R2, R2, 0x13280 ;  /* 0x0001328002027836 */ /* 0x002fc60000000000 */
[----:B------:R3:W5:Y:S04]  /*23160*/  LDL R21, [R1+0xc] ;  /* 0x00000c0001157983 */ /* 0x0007680000100800 */
[----:B------:R3:W5:Y:S01]  /*23170*/  LDL R25, [R1+0x1c] ;  /* 0x00001c0001197983 */ /* 0x0007620000100800 */
[----:B--2---:R-:W-:-:S04]  /*23180*/  PRMT R2, R0, 0x654, R2 ;  /* 0x0000065400027816 */ /* 0x004fc80000000002 */
[----:B------:R3:W-:Y:S01]  /*23190*/  SYNCS.ARRIVE.TRANS64.RED.A1T0 RZ, [R2+URZ], RZ ;  /* 0x000000ff02ff79a7 */ /* 0x0007e2000810043f */
[----:B------:R-:W-:Y:S05]  /*231a0*/  @P1 BRA `(.L_x_14759) ;  /* 0xffffffe800681947 */ /* 0x000fea000383ffff */
.L_x_14739:
[----:B------:R-:W3:Y:S02]  /*231b0*/  S2R R0, SR_TID.X ;  /* 0x0000000000007919 */ /* 0x000ee40000002100 */
        /* <DEDUP_REMOVED lines=18> */
.L_x_14761:
[----:B------:R-:W-:Y:S05]  /*232e0*/  BSYNC B0 ;  /* 0x0000000000007941 */ /* 0x000fea0003800000 */
.L_x_14760:
[----:B------:R-:W-:Y:S05]  /*232f0*/  @!P0 BRA `(.L_x_14762) ;  /* 0x0000000000048947 */ /* 0x000fea0003800000 */
[----:B------:R-:W-:Y:S01]  /*23300*/  BPT.TRAP 0x1 ;  /* 0x000000040000795c */ /* 0x000fe20000300000 */
.L_x_14762:
        /* <DEDUP_REMOVED lines=8> */
.L_x_14909:
[----:B------:R-:W-:Y:S05]  /*23390*/  BSYNC B0 ;  /* 0x0000000000007941 */ /* 0x000fea0003800000 */
.L_x_14763:
[----:B------:R-:W2:Y:S02]  /*233a0*/  LDL R2, [R1+0x60] ;  /* 0x0000600001027983 */ /* 0x000ea40000100800 */
[----:B--2---:R-:W-:-:S13]  /*233b0*/  ISETP.NE.AND P1, PT, R2, 0x3, PT ;  /* 0x000000030200780c */ /* 0x004fda0003f25270 */
[----:B------:R-:W-:Y:S05]  /*233c0*/  @!P1 BRA `(.L_x_14765) ;  /* 0x0000000000049947 */ /* 0x000fea0003800000 */
[----:B------:R-:W-:Y:S01]  /*233d0*/  BPT.TRAP 0x1 ;  /* 0x000000040000795c */ /* 0x000fe20000300000 */
.L_x_14765:
[----:B------:R-:W1:Y:S02]  /*233e0*/  LDL R2, [R1+0x1c] ;  /* 0x00001c0001027983 */ /* 0x000e640000100800 */
[----:B-1----:R-:W-:-:S04]  /*233f0*/  SHF.L.U32 R3, R2, 0x1f, RZ ;  /* 0x0000001f02037819 */ /* 0x002fc800000006ff */
[----:B------:R-:W1:Y:S02]  /*23400*/  SYNCS.PHASECHK.TRANS64.TRYWAIT P1, [R0+URZ+0x13260], R3 ;  /* 0x01326003000075a7 */ /* 0x000e64000802017f */
[----:B-1----:R-:W-:Y:S05]  /*23410*/  @!P1 BRA `(.L_x_14766) ;  /* 0x0000004400e09947 */ /* 0x002fea0003800000 */
.L_x_14910:
[----:B------:R-:W2:Y:S04]  /*23420*/  LDL R12, [R1+0xc] ;  /* 0x00000c00010c7983 */ /* 0x000ea80000100800 */
[----:B------:R-:W3:Y:S01]  /*23430*/  LDL R13, [R1+0x60] ;  /* 0x00006000010d7983 */ /* 0x000ee20000100800 */
[----:B------:R-:W-:Y:S05]  /*23440*/  WARPSYNC.ALL ;  /* 0x0000000000007948 */ /* 0x000fea0003800000 */
[----:B--2---:R-:W-:-:S05]  /*23450*/  IMAD R2, R12, 0x2800, RZ ;  /* 0x000028000c027824 */ /* 0x004fca00078e02ff */
[----:B------:R-:W-:-:S05]  /*23460*/  LOP3.LUT R4, R2, R23, RZ, 0xfc, !PT ;  /* 0x0000001702047212 */ /* 0x000fca00078efcff */
[----:B------:R-:W-:-:S06]  /*23470*/  IMAD.IADD R5, R17, 0x1, R4 ;  /* 0x0000000111057824 */ /* 0x000fcc00078e0204 */
[----:B0-----:R-:W0:Y:S01]  /*23480*/  LDSM.16.MT88.4 R4, [R5+0x6000] ;  /* 0x006000000504783b */ /* 0x001e220000004200 */
        /* <DEDUP_REMOVED lines=45> */
[----:B------:R-:W-:-:S05]  /*23760*/  LOP3.LUT R2, R2, R22, RZ, 0xfc, !PT ;  /* 0x0000001602027212 */ /* 0x000fca00078efcff */
[----:B------:R-:W-:Y:S01]  /*23770*/  IMAD.IADD R19, R19, 0x1, R2 ;  /* 0x0000000113137824 */ /* 0x000fe200078e0202 */
        /* <DEDUP_REMOVED lines=13> */
.L_x_14767:
[----:B-1----:R1:W-:Y:S01]  /*23850*/  SYNCS.ARRIVE.TRANS64.A1T0 RZ, [R0+URZ+0x13250], RZ ;  /* 0x013250ff00ff79a7 */ /* 0x0023e2000810003f */
[----:B------:R-:W-:Y:S06]  /*23860*/  BAR.SYNC.DEFER_BLOCKING 0x2, 0x80 ;  /* 0x0082000000007b1d */ /* 0x000fec0000010000 */
[----:B------:R-:W-:Y:S05]  /*23870*/  @!P0 BRA `(.L_x_14768) ;  /* 0x0000000000048947 */ /* 0x000fea0003800000 */
[----:B------:R-:W-:Y:S01]  /*23880*/  BPT.TRAP 0x1 ;  /* 0x000000040000795c */ /* 0x000fe20000300000 */
.L_x_14768:
        /* <DEDUP_REMOVED lines=12> */
.L_x_14709:
[----:B------:R-:W-:-:S13]  /*23950*/  LOP3.LUT P0, RZ, R16, 0x10, RZ, 0xc0, !PT ;  /* 0x0000001010ff7812 */ /* 0x000fda000780c0ff */
        /* <DEDUP_REMOVED lines=8> */
[----:B-----5:R3:W4:Y:S01]  /*239e0*/  LDS.128 R24, [R17+0x132d0] ;  /* 0x0132d00011187984 */ /* 0x0207220000000c00 */
[----:B------:R-:W-:Y:S06]  /*239f0*/  BAR.ARV 0x4, 0x200 ;  /* 0x0108000000007b1d */ /* 0x000fec0000002000 */
[----:B------:R-:W-:Y:S05]  /*23a00*/  BRA `(.L_x_14770) ;  /* 0x0000000800d47947 */ /* 0x000fea0003800000 */
.L_x_14769:
[----:B-1----:R-:W1:Y:S01]  /*23a10*/  S2R R0, SR_TID.X ;  /* 0x0000000000007919 */ /* 0x002e620000002100 */
[----:B------:R-:W-:Y:S01]  /*23a20*/  UMOV UR4, 0xffffffff ;  /* 0xffffffff00047882 */ /* 0x000fe20000000000 */
[----:B-1----:R-:W-:-:S04]  /*23a30*/  LOP3.LUT R4, R0, 0x1f, RZ, 0xc0, !PT ;  /* 0x0000001f00047812 */ /* 0x002fc800078ec0ff */
[----:B------:R-:W-:Y:S01]  /*23a40*/  ISETP.NE.AND P0, PT, R4, 0x1f, PT ;  /* 0x0000001f0400780c */ /* 0x000fe20003f05270 */
[----:B------:R-:W-:-:S12]  /*23a50*/  BRA.DIV UR4, `(.L_x_14771) ;  /* 0x0000004204647947 */ /* 0x000fd8000b800000 */
[----:B0-2---:R-:W-:Y:S01]  /*23a60*/  IMAD.IADD R5, R27, 0x1, R4 ;  /* 0x000000011b057824 */ /* 0x005fe200078e0204 */
        /* <DEDUP_REMOVED lines=30> */
.L_x_14920:
[----:B------:R-:W-:Y:S02]  /*23c50*/  ULDC UR4, c[0x0][0xc38] ;  /* 0x00030e0000047ab9 */ /* 0x000fe40000000800 */
[----:B------:R-:W-:-:S04]  /*23c60*/  IMAD.U32 R4, RZ, RZ, UR4 ;  /* 0x00000004ff047e24 */ /* 0x000fc8000f8e00ff */
[----:B-1----:R-:W-:-:S04]  /*23c70*/  IMAD R24, R14, R4, RZ ;  /* 0x000000040e187224 */ /* 0x002fc800078e02ff */
[----:B------:R-:W-:-:S05]  /*23c80*/  IMAD.IADD R5, R5, 0x1, R24 ;  /* 0x0000000105057824 */ /* 0x000fca00078e0218 */
[----:B------:R-:W-:-:S13]  /*23c90*/  ISETP.GT.AND P6, PT, R5, R0, PT ;  /* 0x000000000500720c */ /* 0x000fda0003fc4270 */
[----:B------:R-:W-:Y:S05]  /*23ca0*/  @P6 BRA `(.L_x_14772) ;  /* 0x00000000009c6947 */ /* 0x000fea0003800000 */
.L_x_14777:
[----:B------:R-:W1:Y:S01]  /*23cb0*/  LDC R2, c[0x0][0xc3c] ;  /* 0x00030f00ff027b82 */ /* 0x000e620000000800 */
[----:B------:R-:W-:-:S05]  /*23cc0*/  VIADD R27, R27, 0x1f ;  /* 0x0000001f1b1b7836 */ /* 0x000fca0000000000 */
[----:B-1----:R-:W-:-:S13]  /*23cd0*/  ISETP.GE.AND P6, PT, R27, R2, PT ;  /* 0x000000021b00720c */ /* 0x002fda0003fc6270 */
[----:B------:R-:W-:Y:S05]  /*23ce0*/  @P6 BRA `(.L_x_14773) ;  /* 0x0000000400d06947 */ /* 0x000fea0003800000 */
[----:B0-----:R-:W0:Y:S01]  /*23cf0*/  S2R R3, SR_TID.X ;  /* 0x0000000000037919 */ /* 0x001e220000002100 */
[----:B------:R-:W-:Y:S01]  /*23d00*/  BSSY B0, `(.L_x_14774) ;  /* 0x0000009000007945 */ /* 0x000fe20003800000 */
[----:B0-----:R-:W-:-:S05]  /*23d10*/  LOP3.LUT R3, R3, 0x1f, RZ, 0xc0, !PT ;  /* 0x0000001f03037812 */ /* 0x001fca00078ec0ff */
[----:B------:R-:W-:-:S05]  /*23d20*/  IMAD.IADD R7, R27, 0x1, R3 ;  /* 0x000000011b077824 */ /* 0x000fca00078e0203 */
[----:B------:R-:W-:Y:S01]  /*23d30*/  ISETP.GE.OR P6, PT, R7, R2, !P0 ;  /* 0x000000020700720c */ /* 0x000fe200047c6670 */
[----:B------:R-:W-:-:S12]  /*23d40*/  IMAD.MOV.U32 R2, RZ, RZ, RZ ;  /* 0x000000ffff027224 */ /* 0x000fd800078e00ff */
[----:B------:R-:W-:Y:S05]  /*23d50*/  @P6 BRA `(.L_x_14775) ;  /* 0x00000000000c6947 */ /* 0x000fea0003800000 */
[----:B------:R-:W0:Y:S02]  /*23d60*/  LDC.64 R2, c[0x0][0xc80] ;  /* 0x00032000ff027b82 */ /* 0x000e240000000a00 */
[----:B0-----:R-:W-:-:S06]  /*23d70*/  IMAD.WIDE R2, R7, 0x4, R2 ;  /* 0x0000000407027825 */ /* 0x001fcc00078e0202 */
[----:B------:R0:W5:Y:S02]  /*23d80*/  LDG.E R2, desc[UR44][R2.64] ;  /* 0x0000002c02027981 */ /* 0x000164000c1e1900 */
.L_x_14775:
[----:B------:R-:W-:Y:S05]  /*23d90*/  BSYNC B0 ;  /* 0x0000000000007941 */ /* 0x000fea0003800000 */
.L_x_14774:
        /* <DEDUP_REMOVED lines=18> */
.L_x_14928:
[----:B------:R-:W-:Y:S02]  /*23ec0*/  ULDC UR4, c[0x0][0xc38] ;  /* 0x00030e0000047ab9 */ /* 0x000fe40000000800 */
[----:B------:R-:W-:-:S04]  /*23ed0*/  IMAD.U32 R4, RZ, RZ, UR4 ;  /* 0x00000004ff047e24 */ /* 0x000fc8000f8e00ff */
[----:B-1----:R-:W-:-:S04]  /*23ee0*/  IMAD R24, R14, R4, RZ ;  /* 0x000000040e187224 */ /* 0x002fc800078e02ff */
[----:B------:R-:W-:-:S05]  /*23ef0*/  IMAD.IADD R5, R24, 0x1, R5 ;  /* 0x0000000118057824 */ /* 0x000fca00078e0205 */
[----:B------:R-:W-:-:S13]  /*23f00*/  ISETP.GT.AND P6, PT, R5, R0, PT ;  /* 0x000000000500720c */ /* 0x000fda0003fc4270 */
[----:B------:R-:W-:Y:S05]  /*23f10*/  @!P6 BRA `(.L_x_14777) ;  /* 0xfffffffc0064e947 */ /* 0x000fea000383ffff */
.L_x_14772:
[----:B------:R-:W-:Y:S01]  /*23f20*/  IMAD.IADD R24, R5, 0x1, -R24 ;  /* 0x0000000105187824 */ /* 0x000fe200078e0a18 */
[----:B------:R-:W-:-:S03]  /*23f30*/  UMOV UR4, 0xffffffff ;  /* 0xffffffff00047882 */ /* 0x000fc60000000000 */
[----:B------:R-:W-:-:S05]  /*23f40*/  IMAD R5, R3, R4, R24 ;  /* 0x0000000403057224 */ /* 0x000fca00078e0218 */
[----:B------:R-:W-:Y:S01]  /*23f50*/  ISETP.GT.AND P6, PT, R5, R0, PT ;  /* 0x000000000500720c */ /* 0x000fe20003fc4270 */
[----:B------:R-:W-:-:S12]  /*23f60*/  BRA.DIV UR4, `(.L_x_14778) ;  /* 0x0000004604047947 */ /* 0x000fd8000b800000 */
[----:B------:R-:W-:-:S04]  /*23f70*/  VOTE.ANY R5, PT, !P6 ;  /* 0x0000000000057806 */ /* 0x000fc800070e0100 */
[----:B------:R-:W1:Y:S02]  /*23f80*/  POPC R6, R5 ;  /* 0x0000000500067309 */ /* 0x000e640000000000 */
[----:B-1---5:R1:W2:Y:S02]  /*23f90*/  SHFL.IDX PT, R25, R2, R6, 0x1f ;  /* 0x00001f0602197589 */ /* 0x0222a400000e0000 */
.L_x_14932:
[----:B------:R-:W-:Y:S01]  /*23fa0*/  ISETP.NE.AND P0, PT, R5, RZ, PT ;  /* 0x000000ff0500720c */ /* 0x000fe20003f05270 */
[----:B------:R-:W-:-:S12]  /*23fb0*/  IMAD.MOV.U32 R5, RZ, RZ, RZ ;  /* 0x000000ffff057224 */ /* 0x000fd800078e00ff */
[----:B------:R-:W-:Y:S05]  /*23fc0*/  @!P0 BRA `(.L_x_14779) ;  /* 0x0000000000108947 */ /* 0x000fea0003800000 */
[----:B------:R-:W-:Y:S01]  /*23fd0*/  UMOV UR4, 0xffffffff ;  /* 0xffffffff00047882 */ /* 0x000fe20000000000 */
[----:B------:R-:W-:Y:S02]  /*23fe0*/  VIADD R12, R6, 0xffffffff ;  /* 0xffffffff060c7836 */ /* 0x000fe40000000000 */
[----:B------:R-:W-:Y:S05]  /*23ff0*/  BRA.DIV UR4, `(.L_x_14780) ;  /* 0x0000004604287947 */ /* 0x000fea000b800000 */
[----:B------:R3:W4:Y:S02]  /*24000*/  SHFL.IDX PT, R5, R3, R12, 0x1f ;  /* 0x00001f0c03057589 */ /* 0x00072400000e0000 */
.L_x_14779:
        /* <DEDUP_REMOVED lines=66> */
.L_x_14773:
[----:B------:R-:W-:Y:S01]  /*24430*/  UMOV UR4, URZ ;  /* 0x0000003f00047c82 */ /* 0x000fe20008000000 */
[----:B------:R-:W-:Y:S01]  /*24440*/  UMOV UR5, URZ ;  /* 0x0000003f00057c82 */ /* 0x000fe20008000000 */
[----:B------:R-:W-:Y:S01]  /*24450*/  ULDC UR6, c[0x0][0xc3c] ;  /* 0x00030f0000067ab9 */ /* 0x000fe20000000800 */
[----:B------:R-:W-:Y:S02]  /*24460*/  IMAD.MOV.U32 R24, RZ, RZ, R0 ;  /* 0x000000ffff187224 */ /* 0x000fe400078e0000 */
[----:B-----5:R-:W-:Y:S02]  /*24470*/  IMAD.U32 R25, RZ, RZ, UR4 ;  /* 0x00000004ff197e24 */ /* 0x020fe4000f8e00ff */
[----:B------:R-:W-:Y:S02]  /*24480*/  IMAD.U32 R26, RZ, RZ, UR5 ;  /* 0x00000005ff1a7e24 */ /* 0x000fe4000f8e00ff */
[----:B------:R-:W-:-:S07]  /*24490*/  IMAD.U32 R27, RZ, RZ, UR6 ;  /* 0x00000006ff1b7e24 */ /* 0x000fce000f8e00ff */
.L_x_14781:
        /* <DEDUP_REMOVED lines=12> */
.L_x_14770:
[----:B------:R-:W-:Y:S02]  /*24560*/  ULDC UR4, c[0x0][0xc3c] ;  /* 0x00030f0000047ab9 */ /* 0x000fe40000000800 */
[----:B----4-:R-:W-:-:S13]  /*24570*/  ISETP.GE.AND P0, PT, R27, UR4, PT ;  /* 0x000000041b007c0c */ /* 0x010fda000bf06270 */
[----:B------:R-:W-:Y:S05]  /*24580*/  @!P0 BRA `(.L_x_14782) ;  /* 0xffffff9000cc8947 */ /* 0x000fea000383ffff */
[----:B------:R-:W-:Y:S05]  /*24590*/  BSYNC B7 ;  /* 0x0000000000077941 */ /* 0x000fea0003800000 */
.L_x_14656:
[----:B---3--:R-:W3:Y:S01]  /*245a0*/  LDL.LU R0, [R1+0x5c] ;  /* 0x00005c0001007983 */ /* 0x008ee20000300800 */
[----:B------:R-:W-:Y:S01]  /*245b0*/  BSSY B0, `(.L_x_14783) ;  /* 0x000000b000007945 */ /* 0x000fe20003800000 */
[----:B0-2---:R-:W0:Y:S01]  /*245c0*/  S2R R5, SR_CgaCtaId ;  /* 0x0000000000057919 */ /* 0x005e220000008800 */
        /* <DEDUP_REMOVED lines=9> */
.L_x_14935:
[----:B------:R-:W-:Y:S05]  /*24660*/  BSYNC B0 ;  /* 0x0000000000007941 */ /* 0x000fea0003800000 */
.L_x_14783:
[----:B------:R-:W-:-:S03]  /*24670*/  UMOV UR4, 0xffffffff ;  /* 0xffffffff00047882 */ /* 0x000fc60000000000 */
[----:B------:R-:W-:Y:S05]  /*24680*/  BRA.DIV UR4, `(.L_x_14785) ;  /* 0x0000003e04c07947 */ /* 0x000fea000b800000 */
[----:B0-----:R-:W0:Y:S02]  /*24690*/  S2R R0, SR_TID.X ;  /* 0x0000000000007919 */ /* 0x001e240000002100 */
[----:B0-----:R-:W-:-:S04]  /*246a0*/  SHF.R.U32.HI R0, RZ, 0x5, R0 ;  /* 0x00000005ff007819 */ /* 0x001fc80000011600 */
[----:B------:R-:W-:-:S05]  /*246b0*/  LOP3.LUT R0, R0, 0x3, RZ, 0xc0, !PT ;  /* 0x0000000300007812 */ /* 0x000fca00078ec0ff */
[----:B------:R0:W1:Y:S02]  /*246c0*/  SHFL.IDX PT, R14, R0, RZ, 0x1f ;  /* 0x00001fff000e7589 */ /* 0x00006400000e0000 */
.L_x_14938:
[----:B-1----:R-:W-:-:S13]  /*246d0*/  ISETP.NE.AND P0, PT, R14, RZ, PT ;  /* 0x000000ff0e00720c */ /* 0x002fda0003f05270 */
[----:B------:R-:W-:Y:S05]  /*246e0*/  @P0 BRA `(.L_x_14465) ;  /* 0x0000000000b40947 */ /* 0x000fea0003800000 */
[----:B------:R-:W-:-:S03]  /*246f0*/  UMOV UR4, 0xffffffff ;  /* 0xffffffff00047882 */ /* 0x000fc60000000000 */
[----:B------:R-:W-:Y:S05]  /*24700*/  BRA.DIV UR4, `(.L_x_14786) ;  /* 0x0000003e04d47947 */ /* 0x000fea000b800000 */
[----:B------:R-:W-:-:S13]  /*24710*/  ELECT P6, URZ, PT ;  /* 0x00000000003f782f */ /* 0x000fda00038c0000 */
.L_x_14941:
[----:B------:R-:W-:Y:S05]  /*24720*/  @!P6 BRA `(.L_x_14465) ;  /* 0x0000000000a4e947 */ /* 0x000fea0003800000 */
[----:B0-----:R-:W2:Y:S02]  /*24730*/  LDL.LU R0, [R1+0x40] ;  /* 0x0000400001007983 */ /* 0x001ea40000300800 */
[----:B--2---:R-:W-:-:S04]  /*24740*/  LOP3.LUT R0, R0, 0x2, RZ, 0xfc, !PT ;  /* 0x0000000200007812 */ /* 0x004fc800078efcff */
[----:B------:R-:W-:-:S13]  /*24750*/  ISETP.NE.AND P0, PT, R0, 0x3, PT ;  /* 0x000000030000780c */ /* 0x000fda0003f05270 */
[----:B------:R-:W-:Y:S05]  /*24760*/  @!P0 BRA `(.L_x_14787) ;  /* 0x0000000000048947 */ /* 0x000fea0003800000 */
[----:B------:R-:W-:Y:S01]  /*24770*/  BPT.TRAP 0x1 ;  /* 0x000000040000795c */ /* 0x000fe20000300000 */
.L_x_14787:
[----:B------:R-:W2:Y:S04]  /*24780*/  LDL R2, [R1+0x1c] ;  /* 0x00001c0001027983 */ /* 0x000ea80000100800 */
[----:B------:R-:W3:Y:S01]  /*24790*/  LDL.LU R0, [R1+0xc] ;  /* 0x00000c0001007983 */ /* 0x000ee20000300800 */
[----:B--2---:R-:W-:Y:S01]  /*247a0*/  SHF.L.U32 R3, R2, 0x1f, RZ ;  /* 0x0000001f02037819 */ /* 0x004fe200000006ff */
[C---:B---3--:R-:W-:Y:S02]  /*247b0*/  IMAD R4, R0.reuse, 0x8, R5 ;  /* 0x0000000800047824 */ /* 0x048fe400078e0205 */
[----:B------:R-:W-:Y:S02]  /*247c0*/  VIADD R0, R0, 0x1 ;  /* 0x0000000100007836 */ /* 0x000fe40000000000 */
[----:B------:R-:W0:Y:S03]  /*247d0*/  SYNCS.PHASECHK.TRANS64.TRYWAIT P1, [R4+URZ+0x13240], R3 ;  /* 0x01324003040075a7 */ /* 0x000e26000802017f */
[----:B------:R-:W-:-:S04]  /*247e0*/  ISETP.NE.AND P2, PT, R0, 0x2, PT ;  /* 0x000000020000780c */ /* 0x000fc80003f45270 */
[----:B------:R-:W-:Y:S01]  /*247f0*/  SEL R2, RZ, 0x1, P2 ;  /* 0x00000001ff027807 */ /* 0x000fe20001000000 */
[----:B0-----:R-:W-:Y:S08]  /*24800*/  @!P1 BRA `(.L_x_14788) ;  /* 0x0000003c00b49947 */ /* 0x001ff00003800000 */
.L_x_14942:
[----:B------:R-:W2:Y:S01]  /*24810*/  LDL.LU R6, [R1+0x1c] ;  /* 0x00001c0001067983 */ /* 0x000ea20000300800 */
[----:B------:R-:W-:Y:S02]  /*24820*/  SEL R0, R0, RZ, P2 ;  /* 0x000000ff00007207 */ /* 0x000fe40001000000 */
[----:B--2---:R-:W-:Y:S01]  /*24830*/  LOP3.LUT R2, R6, R2, RZ, 0x3c, !PT ;  /* 0x0000000206027212 */ /* 0x004fe200078e3cff */
[----:B------:R-:W-:Y:S06]  /*24840*/  @!P0 BRA `(.L_x_14789) ;  /* 0x0000000000048947 */ /* 0x000fec0003800000 */
[----:B------:R-:W-:Y:S01]  /*24850*/  BPT.TRAP 0x1 ;  /* 0x000000040000795c */ /* 0x000fe20000300000 */
.L_x_14789:
[----:B------:R-:W-:Y:S01]  /*24860*/  IMAD R5, R0, 0x8, R5 ;  /* 0x0000000800057824 */ /* 0x000fe200078e0205 */
[----:B------:R-:W-:-:S04]  /*24870*/  SHF.L.U32 R0, R2, 0x1f, RZ ;  /* 0x0000001f02007819 */ /* 0x000fc800000006ff */
[----:B------:R-:W1:Y:S02]  /*24880*/  SYNCS.PHASECHK.TRANS64.TRYWAIT P1, [R5+URZ+0x13240], R0 ;  /* 0x01324000050075a7 */ /* 0x000e64000802017f */
[----:B-1----:R-:W-:Y:S05]  /*24890*/  @!P1 BRA `(.L_x_14790) ;  /* 0x0000003c00a49947 */ /* 0x002fea0003800000 */
.L_x_14943:
[----:B------:R-:W-:Y:S05]  /*248a0*/  @!P0 BRA `(.L_x_14791) ;  /* 0x0000000000048947 */ /* 0x000fea0003800000 */
[----:B------:R-:W-:Y:S01]  /*248b0*/  BPT.TRAP 0x1 ;  /* 0x000000040000795c */ /* 0x000fe20000300000 */
.L_x_14791:
[----:B------:R-:W2:Y:S02]  /*248c0*/  SYNCS.PHASECHK.TRANS64.TRYWAIT P1, [R4+URZ+0x13260], R3 ;  /* 0x01326003040075a7 */ /* 0x000ea4000802017f */
[----:B--2---:R-:W-:Y:S05]  /*248d0*/  @!P1 BRA `(.L_x_14792) ;  /* 0x0000003c00a89947 */ /* 0x004fea0003800000 */
.L_x_14944:
[----:B------:R-:W-:Y:S05]  /*248e0*/  @!P0 BRA `(.L_x_14793) ;  /* 0x0000000000048947 */ /* 0x000fea0003800000 */
[----:B------:R-:W-:Y:S01]  /*248f0*/  BPT.TRAP 0x1 ;  /* 0x000000040000795c */ /* 0x000fe20000300000 */
.L_x_14793:
[----:B------:R-:W3:Y:S02]  /*24900*/  SYNCS.PHASECHK.TRANS64.TRYWAIT P1, [R5+URZ+0x13260], R0 ;  /* 0x01326000050075a7 */ /* 0x000ee4000802017f */
[----:B---3--:R-:W-:Y:S05]  /*24910*/  @!P1 BRA `(.L_x_14794) ;  /* 0x0000003c00ac9947 */ /* 0x008fea0003800000 */
.L_x_14945:
[----:B------:R-:W-:Y:S05]  /*24920*/  @!P0 BRA `(.L_x_14795) ;  /* 0x0000000000048947 */ /* 0x000fea0003800000 */
[----:B------:R-:W-:Y:S01]  /*24930*/  BPT.TRAP 0x1 ;  /* 0x000000040000795c */ /* 0x000fe20000300000 */
.L_x_14795:
[----:B------:R-:W4:Y:S02]  /*24940*/  SYNCS.PHASECHK.TRANS64.TRYWAIT P1, [R4+URZ+0x13280], R3 ;  /* 0x01328003040075a7 */ /* 0x000f24000802017f */
[----:B----4-:R-:W-:Y:S05]  /*24950*/  @!P1 BRA `(.L_x_14796) ;  /* 0x0000003c00b09947 */ /* 0x010fea0003800000 */
.L_x_14946:
[----:B------:R-:W-:Y:S05]  /*24960*/  @!P0 BRA `(.L_x_14797) ;  /* 0x0000000000048947 */ /* 0x000fea0003800000 */
[----:B------:R-:W-:Y:S01]  /*24970*/  BPT.TRAP 0x1 ;  /* 0x000000040000795c */ /* 0x000fe20000300000 */
.L_x_14797:
[----:B------:R0:W0:Y:S02]  /*24980*/  SYNCS.PHASECHK.TRANS64.TRYWAIT P0, [R5+URZ+0x13280], R0 ;  /* 0x01328000050075a7 */ /* 0x000024000800017f */
[----:B0-----:R-:W-:Y:S05]  /*24990*/  @!P0 NANOSLEEP.SYNCS 0x989680 ;  /* 0x009896800000895d */ /* 0x001fea0003900000 */
[----:B------:R-:W0:Y:S02]  /*249a0*/  @!P0 SYNCS.PHASECHK.TRANS64 P0, [R5+URZ+0x13280], R0 ;  /* 0x01328000050085a7 */ /* 0x000e24000800007f */
[----:B0-----:R-:W-:Y:S05]  /*249b0*/  @!P0 BRA `(.L_x_14797) ;  /* 0xfffffffc00f08947 */ /* 0x001fea000383ffff */
.L_x_14465:
[----:B------:R-:W-:Y:S05]  /*249c0*/  BSYNC B8 ;  /* 0x0000000000087941 */ /* 0x000fea0003800000 */
.L_x_14462:
[----:B------:R-:W-:Y:S05]  /*249d0*/  EXIT ;  /* 0x000000000000794d */ /* 0x000fea0003800000 */
.L_x_14489:
[----:B-1----:R1:W2:Y:S02]  /*249e0*/  SYNCS.PHASECHK.TRANS64.TRYWAIT P5, [R48+URZ+0x13290], R73 ;  /* 0x01329049300075a7 */ /* 0x0022a400080a017f */
[----:B--2---:R-:W-:Y:S05]  /*249f0*/  @!P5 NANOSLEEP.SYNCS 0x989680 ;  /* 0x009896800000d95d */ /* 0x004fea0003900000 */
[----:B------:R-:W2:Y:S02]  /*24a00*/  @!P5 SYNCS.PHASECHK.TRANS64 P5, [R48+URZ+0x13290], R73 ;  /* 0x013290493000d5a7 */ /* 0x000ea400080a007f */
[----:B--2---:R-:W-:Y:S05]  /*24a10*/  @!P5 BRA `(.L_x_14489) ;  /* 0xfffffffc00f0d947 */ /* 0x004fea000383ffff */
[----:B------:R-:W-:Y:S05]  /*24a20*/  BRA `(.L_x_14798) ;  /* 0xfffffddc00bc7947 */ /* 0x000fea000383ffff */
.L_x_14490:
[----:B------:R-:W-:Y:S01]  /*24a30*/  BSSY B1, `(.L_x_14799) ;  /* 0x0000007000017945 */ /* 0x000fe20003800000 */
[----:B------:R-:W-:Y:S02]  /*24a40*/  IMAD.MOV.U32 R12, RZ, RZ, RZ ;  /* 0x000000ffff0c7224 */ /* 0x000fe400078e00ff */
[----:B------:R-:W-:Y:S02]  /*24a50*/  IMAD.MOV.U32 R11, RZ, RZ, 0x1e1f ;  /* 0x00001e1fff0b7424 */ /* 0x000fe400078e00ff */
[----:B------:R-:W-:-:S07]  /*24a60*/  IMAD.MOV.U32 R15, RZ, RZ, -0x1 ;  /* 0xffffffffff0f7424 */ /* 0x000fce00078e00ff */
[----:B01----:R-:W-:Y:S05]  /*24a70*/  WARPSYNC.COLLECTIVE R15, `(.L_x_14800) ;  /* 0x000000000f087348 */ /* 0x003fea0003c00000 */
[----:B------:R2:W3:Y:S02]  /*24a80*/  SHFL.IDX P6, R14, R13, R12, R11 ;  /* 0x0000000c0d0e7389 */ /* 0x0004e400000c000b */
[----:B0123--:R-:W-:Y:S01]  /*24a90*/  ENDCOLLECTIVE ;  /* 0x000000000000791b */ /* 0x00ffe20003800000 */
.L_x_14800:
[----:B------:R-:W-:Y:S05]  /*24aa0*/  BSYNC B1 ;  /* 0x0000000000017941 */ /* 0x000fea0003800000 */
.L_x_14799:
        /* <DEDUP_REMOVED lines=8> */
.L_x_14801:
[----:B------:R-:W-:Y:S05]  /*24b30*/  BRA `(.L_x_14802) ;  /* 0xfffffddc008c7947 */ /* 0x000fea000383ffff */
.L_x_14500:
[----:B0-----:R0:W1:Y:S02]  /*24b40*/  SYNCS.PHASECHK.TRANS64.TRYWAIT P6, [R48+URZ+0x13290], R73 ;  /* 0x01329049300075a7 */ /* 0x00106400080c017f */
[----:B-1----:R-:W-:Y:S05]  /*24b50*/  @!P6 NANOSLEEP.SYNCS 0x989680 ;  /* 0x009896800000e95d */ /* 0x002fea0003900000 */
[----:B------:R-:W1:Y:S02]  /*24b60*/  @!P6 SYNCS.PHASECHK.TRANS64 P6, [R48+URZ+0x13290], R73 ;  /* 0x013290493000e5a7 */ /* 0x000e6400080c007f */
[----:B-1----:R-:W-:Y:S05]  /*24b70*/  @!P6 BRA `(.L_x_14500) ;  /* 0xfffffffc00f0e947 */ /* 0x002fea000383ffff */
[----:B------:R-:W-:Y:S05]  /*24b80*/  BRA `(.L_x_14803) ;  /* 0xfffffdec00e47947 */ /* 0x000fea000383ffff */
.L_x_14501:
[----:B------:R-:W-:Y:S01]  /*24b90*/  BSSY B1, `(.L_x_14804) ;  /* 0x0000007000017945 */ /* 0x000fe20003800000 */
[----:B------:R-:W-:Y:S02]  /*24ba0*/  IMAD.MOV.U32 R12, RZ, RZ, RZ ;  /* 0x000000ffff0c7224 */ /* 0x000fe400078e00ff */
[----:B------:R-:W-:Y:S02]  /*24bb0*/  IMAD.MOV.U32 R11, RZ, RZ, 0x1e1f ;  /* 0x00001e1fff0b7424 */ /* 0x000fe400078e00ff */
[----:B------:R-:W-:-:S07]  /*24bc0*/  IMAD.MOV.U32 R15, RZ, RZ, -0x1 ;  /* 0xffffffffff0f7424 */ /* 0x000fce00078e00ff */
[----:B0-----:R-:W-:Y:S05]  /*24bd0*/  WARPSYNC.COLLECTIVE R15, `(.L_x_14805) ;  /* 0x000000000f087348 */ /* 0x001fea0003c00000 */
[----:B------:R1:W2:Y:S02]  /*24be0*/  SHFL.IDX P6, R14, R13, R12, R11 ;  /* 0x0000000c0d0e7389 */ /* 0x0002a400000c000b */
[----:B012---:R-:W-:Y:S01]  /*24bf0*/  ENDCOLLECTIVE ;  /* 0x000000000000791b */ /* 0x007fe20003800000 */
.L_x_14805:
[----:B------:R-:W-:Y:S05]  /*24c00*/  BSYNC B1 ;  /* 0x0000000000017941 */ /* 0x000fea0003800000 */
.L_x_14804:
        /* <DEDUP_REMOVED lines=8> */
.L_x_14806:
[----:B------:R-:W-:Y:S05]  /*24c90*/  BRA `(.L_x_14807) ;  /* 0xfffffdec00b47947 */ /* 0x000fea000383ffff */
.L_x_14506:
[----:B0-----:R0:W1:Y:S02]  /*24ca0*/  SYNCS.PHASECHK.TRANS64.TRYWAIT P3, [R48+URZ+0x13290], R73 ;  /* 0x01329049300075a7 */ /* 0x001064000806017f */
[----:B-1----:R-:W-:Y:S05]  /*24cb0*/  @!P3 NANOSLEEP.SYNCS 0x989680 ;  /* 0x009896800000b95d */ /* 0x002fea0003900000 */
[----:B------:R-:W1:Y:S02]  /*24cc0*/  @!P3 SYNCS.PHASECHK.TRANS64 P3, [R48+URZ+0x13290], R73 ;  /* 0x013290493000b5a7 */ /* 0x000e64000806007f */
[----:B-1----:R-:W-:Y:S05]  /*24cd0*/  @!P3 BRA `(.L_x_14506) ;  /* 0xfffffffc00f0b947 */ /* 0x002fea000383ffff */
[----:B------:R-:W-:Y:S05]  /*24ce0*/  BRA `(.L_x_14808) ;  /* 0xfffffdfc00a07947 */ /* 0x000fea000383ffff */
.L_x_14507:
[----:B------:R-:W-:Y:S01]  /*24cf0*/  BSSY B1, `(.L_x_14809) ;  /* 0x0000007000017945 */ /* 0x000fe20003800000 */
[----:B------:R-:W-:Y:S02]  /*24d00*/  IMAD.MOV.U32 R12, RZ, RZ, RZ ;  /* 0x000000ffff0c7224 */ /* 0x000fe400078e00ff */
[----:B------:R-:W-:Y:S02]  /*24d10*/  IMAD.MOV.U32 R11, RZ, RZ, 0x1e1f ;  /* 0x00001e1fff0b7424 */ /* 0x000fe400078e00ff */
[----:B------:R-:W-:-:S07]  /*24d20*/  IMAD.MOV.U32 R15, RZ, RZ, -0x1 ;  /* 0xffffffffff0f7424 */ /* 0x000fce00078e00ff */
[----:B0-----:R-:W-:Y:S05]  /*24d30*/  WARPSYNC.COLLECTIVE R15, `(.L_x_14810) ;  /* 0x000000000f087348 */ /* 0x001fea0003c00000 */
[----:B------:R1:W2:Y:S02]  /*24d40*/  SHFL.IDX P6, R14, R13, R12, R11 ;  /* 0x0000000c0d0e7389 */ /* 0x0002a400000c000b */
[----:B012---:R-:W-:Y:S01]  /*24d50*/  ENDCOLLECTIVE ;  /* 0x000000000000791b */ /* 0x007fe20003800000 */
.L_x_14810:
[----:B------:R-:W-:Y:S05]  /*24d60*/  BSYNC B1 ;  /* 0x0000000000017941 */ /* 0x000fea0003800000 */
.L_x_14809:
        /* <DEDUP_REMOVED lines=8> */
.L_x_14811:
[----:B------:R-:W-:Y:S05]  /*24df0*/  BRA `(.L_x_14812) ;  /* 0xfffffdfc00dc7947 */ /* 0x000fea000383ffff */
.L_x_14511:
[----:B-1----:R1:W0:Y:S02]  /*24e00*/  SYNCS.PHASECHK.TRANS64.TRYWAIT P4, [R48+URZ+0x132b0], R73 ;  /* 0x0132b049300075a7 */ /* 0x002224000808017f */
[----:B0-----:R-:W-:Y:S05]  /*24e10*/  @!P4 NANOSLEEP.SYNCS 0x989680 ;  /* 0x009896800000c95d */ /* 0x001fea0003900000 */
[----:B------:R-:W0:Y:S02]  /*24e20*/  @!P4 SYNCS.PHASECHK.TRANS64 P4, [R48+URZ+0x132b0], R73 ;  /* 0x0132b0493000c5a7 */ /* 0x000e24000808007f */
[----:B0-----:R-:W-:Y:S05]  /*24e30*/  @!P4 BRA `(.L_x_14511) ;  /* 0xfffffffc00f0c947 */ /* 0x001fea000383ffff */
[----:B------:R-:W-:Y:S05]  /*24e40*/  BRA `(.L_x_14813) ;  /* 0xfffffe0000547947 */ /* 0x000fea000383ffff */
.L_x_14537:
[----:B------:R-:W-:Y:S01]  /*24e50*/  BSSY B1, `(.L_x_14814) ;  /* 0x0000007000017945 */ /* 0x000fe20003800000 */
[----:B------:R-:W-:Y:S02]  /*24e60*/  IMAD.MOV.U32 R12, RZ, RZ, RZ ;  /* 0x000000ffff0c7224 */ /* 0x000fe400078e00ff */
[----:B------:R-:W-:Y:S02]  /*24e70*/  IMAD.MOV.U32 R11, RZ, RZ, 0x1e1f ;  /* 0x00001e1fff0b7424 */ /* 0x000fe400078e00ff */
[----:B------:R-:W-:-:S07]  /*24e80*/  IMAD.MOV.U32 R15, RZ, RZ, -0x1 ;  /* 0xffffffffff0f7424 */ /* 0x000fce00078e00ff */
[----:B------:R-:W-:Y:S05]  /*24e90*/  WARPSYNC.COLLECTIVE R15, `(.L_x_14815) ;  /* 0x000000000f087348 */ /* 0x000fea0003c00000 */
[----:B------:R0:W1:Y:S02]  /*24ea0*/  SHFL.IDX P6, R14, R13, R12, R11 ;  /* 0x0000000c0d0e7389 */ /* 0x00006400000c000b */
[----:B01----:R-:W-:Y:S01]  /*24eb0*/  ENDCOLLECTIVE ;  /* 0x000000000000791b */ /* 0x003fe20003800000 */
.L_x_14815:
[----:B------:R-:W-:Y:S05]  /*24ec0*/  BSYNC B1 ;  /* 0x0000000000017941 */ /* 0x000fea0003800000 */
.L_x_14814:
        /* <DEDUP_REMOVED lines=8> */
.L_x_14816:
[----:B------:R-:W-:Y:S02]  /*24f50*/  IMAD.MOV.U32 R13, RZ, RZ, R4 ;  /* 0x000000ffff0d7224 */ /* 0x000fe400078e0004 */
[----:B------:R-:W-:-:S07]  /*24f60*/  IMAD.MOV.U32 R3, RZ, RZ, R14 ;  /* 0x000000ffff037224 */ /* 0x000fce00078e000e */
[----:B------:R-:W-:Y:S05]  /*24f70*/  WARPSYNC.COLLECTIVE R15, `(.L_x_14817) ;  /* 0x000000000f087348 */ /* 0x000fea0003c00000 */
[----:B------:R0:W1:Y:S02]  /*24f80*/  SHFL.IDX P6, R14, R13, R12, R11 ;  /* 0x0000000c0d0e7389 */ /* 0x00006400000c000b */
[----:B01----:R-:W-:Y:S01]  /*24f90*/  ENDCOLLECTIVE ;  /* 0x000000000000791b */ /* 0x003fe20003800000 */
.L_x_14817:
[----:B------:R-:W-:Y:S02]  /*24fa0*/  IMAD.MOV.U32 R13, RZ, RZ, R5 ;  /* 0x000000ffff0d7224 */ /* 0x000fe400078e0005 */
[----:B------:R-:W-:-:S07]  /*24fb0*/  IMAD.MOV.U32 R4, RZ, RZ, R14 ;  /* 0x000000ffff047224 */ /* 0x000fce00078e000e */
[----:B------:R-:W-:Y:S05]  /*24fc0*/  WARPSYNC.COLLECTIVE R15, `(.L_x_14818) ;  /* 0x000000000f087348 */ /* 0x000fea0003c00000 */
[----:B------:R0:W1:Y:S02]  /*24fd0*/  SHFL.IDX P6, R14, R13, R12, R11 ;  /* 0x0000000c0d0e7389 */ /* 0x00006400000c000b */
[----:B01----:R-:W-:Y:S01]  /*24fe0*/  ENDCOLLECTIVE ;  /* 0x000000000000791b */ /* 0x003fe20003800000 */
.L_x_14818:
[----:B------:R-:W-:Y:S05]  /*24ff0*/  BRA `(.L_x_14819) ;  /* 0xfffffe1400207947 */ /* 0x000fea000383ffff */
.L_x_14541:
[----:B-1----:R1:W2:Y:S02]  /*25000*/  SYNCS.PHASECHK.TRANS64.TRYWAIT P0, [R22+URZ+0x13200], R5 ;  /* 0x01320005160075a7 */ /* 0x0022a4000800017f */
[----:B--2---:R-:W-:Y:S05]  /*25010*/  @!P0 NANOSLEEP.SYNCS 0x989680 ;  /* 0x009896800000895d */ /* 0x004fea0003900000 */
[----:B------:R-:W2:Y:S02]  /*25020*/  @!P0 SYNCS.PHASECHK.TRANS64 P0, [R22+URZ+0x13200], R5 ;  /* 0x01320005160085a7 */ /* 0x000ea4000800007f */
[----:B--2---:R-:W-:Y:S05]  /*25030*/  @!P0 BRA `(.L_x_14541) ;  /* 0xfffffffc00f08947 */ /* 0x004fea000383ffff */
[----:B------:R-:W-:Y:S05]  /*25040*/  BRA `(.L_x_14820) ;  /* 0xfffffe1400b87947 */ /* 0x000fea000383ffff */
.L_x_14545:
[----:B------:R-:W-:Y:S01]  /*25050*/  BSSY B1, `(.L_x_14821) ;  /* 0x0000007000017945 */ /* 0x000fe20003800000 */
[----:B------:R-:W-:Y:S02]  /*25060*/  IMAD.MOV.U32 R12, RZ, RZ, RZ ;  /* 0x000000ffff0c7224 */ /* 0x000fe400078e00ff */
[----:B------:R-:W-:Y:S02]  /*25070*/  IMAD.MOV.U32 R11, RZ, RZ, 0x1e1f ;  /* 0x00001e1fff0b7424 */ /* 0x000fe400078e00ff */
[----:B------:R-:W-:-:S07]  /*25080*/  IMAD.MOV.U32 R15, RZ, RZ, -0x1 ;  /* 0xffffffffff0f7424 */ /* 0x000fce00078e00ff */
[----:B------:R-:W-:Y:S05]  /*25090*/  WARPSYNC.COLLECTIVE R15, `(.L_x_14822) ;  /* 0x000000000f087348 */ /* 0x000fea0003c00000 */
[----:B------:R0:W1:Y:S02]  /*250a0*/  SHFL.IDX P6, R14, R13, R12, R11 ;  /* 0x0000000c0d0e7389 */ /* 0x00006400000c000b */
[----:B01----:R-:W-:Y:S01]  /*250b0*/  ENDCOLLECTIVE ;  /* 0x000000000000791b */ /* 0x003fe20003800000 */
.L_x_14822:
[----:B------:R-:W-:Y:S05]  /*250c0*/  BSYNC B1 ;  /* 0x0000000000017941 */ /* 0x000fea0003800000 */
.L_x_14821:
        /* <DEDUP_REMOVED lines=8> */
.L_x_14823:
[----:B------:R-:W-:Y:S02]  /*25150*/  IMAD.MOV.U32 R13, RZ, RZ, R7 ;  /* 0x000000ffff0d7224 */ /* 0x000fe400078e0007 */
[----:B------:R-:W-:-:S07]  /*25160*/  IMAD.MOV.U32 R5, RZ, RZ, R14 ;  /* 0x000000ffff057224 */ /* 0x000fce00078e000e */
[----:B------:R-:W-:Y:S05]  /*25170*/  WARPSYNC.COLLECTIVE R15, `(.L_x_14824) ;  /* 0x000000000f087348 */ /* 0x000fea0003c00000 */
[----:B------:R0:W1:Y:S02]  /*25180*/  SHFL.IDX P6, R14, R13, R12, R11 ;  /* 0x0000000c0d0e7389 */ /* 0x00006400000c000b */
[----:B01----:R-:W-:Y:S01]  /*25190*/  ENDCOLLECTIVE ;  /* 0x000000000000791b */ /* 0x003fe20003800000 */
.L_x_14824:
[----:B------:R-:W-:Y:S02]  /*251a0*/  IMAD.MOV.U32 R13, RZ, RZ, R0 ;  /* 0x000000ffff0d7224 */ /* 0x000fe400078e0000 */
[----:B------:R-:W-:-:S07]  /*251b0*/  IMAD.MOV.U32 R7, RZ, RZ, R14 ;  /* 0x000000ffff077224 */ /* 0x000fce00078e000e */
[----:B------:R-:W-:Y:S05]  /*251c0*/  WARPSYNC.COLLECTIVE R15, `(.L_x_14825) ;  /* 0x000000000f087348 */ /* 0x000fea0003c00000 */
[----:B------:R0:W1:Y:S02]  /*251d0*/  SHFL.IDX P6, R14, R13, R12, R11 ;  /* 0x0000000c0d0e7389 */ /* 0x00006400000c000b */
[----:B01----:R-:W-:Y:S01]  /*251e0*/  ENDCOLLECTIVE ;  /* 0x000000000000791b */ /* 0x003fe20003800000 */
.L_x_14825:
[----:B------:R-:W-:Y:S05]  /*251f0*/  BRA `(.L_x_14826) ;  /* 0xfffffe2400e47947 */ /* 0x000fea000383ffff */
.L_x_14549:
[----:B0-----:R0:W1:Y:S02]  /*25200*/  SYNCS.PHASECHK.TRANS64.TRYWAIT P1, [R22+URZ+0x13200], R13 ;  /* 0x0132000d160075a7 */ /* 0x001064000802017f */
[----:B-1----:R-:W-:Y:S05]  /*25210*/  @!P1 NANOSLEEP.SYNCS 0x989680 ;  /* 0x009896800000995d */ /* 0x002fea0003900000 */
[----:B------:R-:W1:Y:S02]  /*25220*/  @!P1 SYNCS.PHASECHK.TRANS64 P1, [R22+URZ+0x13200], R13 ;  /* 0x0132000d160095a7 */ /* 0x000e64000802007f */
[----:B-1----:R-:W-:Y:S05]  /*25230*/  @!P1 BRA `(.L_x_14549) ;  /* 0xfffffffc00f09947 */ /* 0x002fea000383ffff */
[----:B------:R-:W-:Y:S05]  /*25240*/  BRA `(.L_x_14827) ;  /* 0xfffffe28006c7947 */ /* 0x000fea000383ffff */
.L_x_14553:
[----:B-1----:R1:W3:Y:S02]  /*25250*/  SYNCS.PHASECHK.TRANS64.TRYWAIT P1, [R12+URZ+0x13230], R3 ;  /* 0x013230030c0075a7 */ /* 0x0022e4000802017f */
[----:B---3--:R-:W-:Y:S05]  /*25260*/  @!P1 NANOSLEEP.SYNCS 0x989680 ;  /* 0x009896800000995d */ /* 0x008fea0003900000 */
[----:B------:R-:W3:Y:S02]  /*25270*/  @!P1 SYNCS.PHASECHK.TRANS64 P1, [R12+URZ+0x13230], R3 ;  /* 0x013230030c0095a7 */ /* 0x000ee4000802007f */
[----:B---3--:R-:W-:Y:S05]  /*25280*/  @!P1 BRA `(.L_x_14553) ;  /* 0xfffffffc00f09947 */ /* 0x008fea000383ffff */
[----:B------:R-:W-:Y:S05]  /*25290*/  BRA `(.L_x_14552) ;  /* 0xfffffe3800bc7947 */ /* 0x000fea000383ffff */
.L_x_14574:
[----:B-1----:R1:W2:Y:S02]  /*252a0*/  SYNCS.PHASECHK.TRANS64.TRYWAIT P1, [R14+URZ+0x13230], R11 ;  /* 0x0132300b0e0075a7 */ /* 0x0022a4000802017f */
[----:B--2---:R-:W-:Y:S05]  /*252b0*/  @!P1 NANOSLEEP.SYNCS 0x989680 ;  /* 0x009896800000995d */ /* 0x004fea0003900000 */
[----:B------:R-:W2:Y:S02]  /*252c0*/  @!P1 SYNCS.PHASECHK.TRANS64 P1, [R14+URZ+0x13230], R11 ;  /* 0x0132300b0e0095a7 */ /* 0x000ea4000802007f */
[----:B--2---:R-:W-:Y:S05]  /*252d0*/  @!P1 BRA `(.L_x_14574) ;  /* 0xfffffffc00f09947 */ /* 0x004fea000383ffff */
[----:B------:R-:W-:Y:S05]  /*252e0*/  BRA `(.L_x_14573) ;  /* 0xfffffe8400107947 */ /* 0x000fea000383ffff */
.L_x_14579:
[----:B-1----:R1:W2:Y:S02]  /*252f0*/  SYNCS.PHASECHK.TRANS64.TRYWAIT P1, [R15+URZ+0x13250], R10 ;  /* 0x0132500a0f0075a7 */ /* 0x0022a4000802017f */
[----:B--2---:R-:W-:Y:S05]  /*25300*/  @!P1 NANOSLEEP.SYNCS 0x989680 ;  /* 0x009896800000995d */ /* 0x004fea0003900000 */
[----:B------:R-:W2:Y:S02]  /*25310*/  @!P1 SYNCS.PHASECHK.TRANS64 P1, [R15+URZ+0x13250], R10 ;  /* 0x0132500a0f0095a7 */ /* 0x000ea4000802007f */
[----:B--2---:R-:W-:Y:S05]  /*25320*/  @!P1 BRA `(.L_x_14579) ;  /* 0xfffffffc00f09947 */ /* 0x004fea000383ffff */
[----:B------:R-:W-:Y:S05]  /*25330*/  BRA `(.L_x_14578) ;  /* 0xfffffe8800807947 */ /* 0x000fea000383ffff */
.L_x_14602:
[----:B-1----:R1:W2:Y:S02]  /*25340*/  SYNCS.PHASECHK.TRANS64.TRYWAIT P1, [R0+URZ+0x13230], R13 ;  /* 0x0132300d000075a7 */ /* 0x0022a4000802017f */
[----:B--2---:R-:W-:Y:S05]  /*25350*/  @!P1 NANOSLEEP.SYNCS 0x989680 ;  /* 0x009896800000995d */ /* 0x004fea0003900000 */
[----:B------:R-:W2:Y:S02]  /*25360*/  @!P1 SYNCS.PHASECHK.TRANS64 P1, [R0+URZ+0x13230], R13 ;  /* 0x0132300d000095a7 */ /* 0x000ea4000802007f */
[----:B--2---:R-:W-:Y:S05]  /*25370*/  @!P1 BRA `(.L_x_14602) ;  /* 0xfffffffc00f09947 */ /* 0x004fea000383ffff */
[----:B------:R-:W-:Y:S05]  /*25380*/  BRA `(.L_x_14601) ;  /* 0xfffffed400047947 */ /* 0x000fea000383ffff */
.L_x_14607:
[----:B-1----:R1:W2:Y:S02]  /*25390*/  SYNCS.PHASECHK.TRANS64.TRYWAIT P1, [R3+URZ+0x13250], R8 ;  /* 0x01325008030075a7 */ /* 0x0022a4000802017f */
[----:B--2---:R-:W-:Y:S05]  /*253a0*/  @!P1 NANOSLEEP.SYNCS 0x989680 ;  /* 0x009896800000995d */ /* 0x004fea0003900000 */
[----:B------:R-:W2:Y:S02]  /*253b0*/  @!P1 SYNCS.PHASECHK.TRANS64 P1, [R3+URZ+0x13250], R8 ;  /* 0x01325008030095a7 */ /* 0x000ea4000802007f */
[----:B--2---:R-:W-:Y:S05]  /*253c0*/  @!P1 BRA `(.L_x_14607) ;  /* 0xfffffffc00f09947 */ /* 0x004fea000383ffff */
[----:B------:R-:W-:Y:S05]  /*253d0*/  BRA `(.L_x_14606) ;  /* 0xfffffed800747947 */ /* 0x000fea000383ffff */
.L_x_14617:
[----:B-1----:R1:W2:Y:S02]  /*253e0*/  SYNCS.PHASECHK.TRANS64.TRYWAIT P1, [R0+URZ+0x13230], R11 ;  /* 0x0132300b000075a7 */ /* 0x0022a4000802017f */
[----:B--2---:R-:W-:Y:S05]  /*253f0*/  @!P1 NANOSLEEP.SYNCS 0x989680 ;  /* 0x009896800000995d */ /* 0x004fea0003900000 */
[----:B------:R-:W2:Y:S02]  /*25400*/  @!P1 SYNCS.PHASECHK.TRANS64 P1, [R0+URZ+0x13230], R11 ;  /* 0x0132300b000095a7 */ /* 0x000ea4000802007f */
[----:B--2---:R-:W-:Y:S05]  /*25410*/  @!P1 BRA `(.L_x_14617) ;  /* 0xfffffffc00f09947 */ /* 0x004fea000383ffff */
[----:B------:R-:W-:Y:S05]  /*25420*/  BRA `(.L_x_14616) ;  /* 0xffffff0000b47947 */ /* 0x000fea000383ffff */
.L_x_14622:
[----:B---3--:R3:W4:Y:S02]  /*25430*/  SYNCS.PHASECHK.TRANS64.TRYWAIT P1, [R12+URZ+0x13250], R8 ;  /* 0x013250080c0075a7 */ /* 0x008724000802017f */
[----:B----4-:R-:W-:Y:S05]  /*25440*/  @!P1 NANOSLEEP.SYNCS 0x989680 ;  /* 0x009896800000995d */ /* 0x010fea0003900000 */
[----:B------:R-:W4:Y:S02]  /*25450*/  @!P1 SYNCS.PHASECHK.TRANS64 P1, [R12+URZ+0x13250], R8 ;  /* 0x013250080c0095a7 */ /* 0x000f24000802007f */
[----:B----4-:R-:W-:Y:S05]  /*25460*/  @!P1 BRA `(.L_x_14622) ;  /* 0xfffffffc00f09947 */ /* 0x010fea000383ffff */
[----:B------:R-:W-:Y:S05]  /*25470*/  BRA `(.L_x_14621) ;  /* 0xffffff0800247947 */ /* 0x000fea000383ffff */
.L_x_14638:
[----:B-1----:R1:W2:Y:S02]  /*25480*/  SYNCS.PHASECHK.TRANS64.TRYWAIT P1, [R13+URZ+0x13250], R2 ;  /* 0x013250020d0075a7 */ /* 0x0022a4000802017f */
[----:B--2---:R-:W-:Y:S05]  /*25490*/  @!P1 NANOSLEEP.SYNCS 0x989680 ;  /* 0x009896800000995d */ /* 0x004fea0003900000 */
[----:B------:R-:W2:Y:S02]  /*254a0*/  @!P1 SYNCS.PHASECHK.TRANS64 P1, [R13+URZ+0x13250], R2 ;  /* 0x013250020d0095a7 */ /* 0x000ea4000802007f */
[----:B--2---:R-:W-:Y:S05]  /*254b0*/  @!P1 BRA `(.L_x_14638) ;  /* 0xfffffffc00f09947 */ /* 0x004fea000383ffff */
[----:B------:R-:W-:Y:S05]  /*254c0*/  BRA `(.L_x_14637) ;  /* 0xffffff4c00a47947 */ /* 0x000fea000383ffff */
.L_x_14670:
[----:B------:R-:W0:Y:S01]  /*254d0*/  S2R R9, SR_TID.X ;  /* 0x0000000000097919 */ /* 0x000e220000002100 */
[----:B------:R-:W-:Y:S01]  /*254e0*/  BSSY B1, `(.L_x_14828) ;  /* 0x000000a000017945 */ /* 0x000fe20003800000 */
[----:B------:R-:W-:Y:S02]  /*254f0*/  IMAD.MOV.U32 R12, RZ, RZ, RZ ;  /* 0x000000ffff0c7224 */ /* 0x000fe400078e00ff */
[----:B-1----:R-:W-:Y:S02]  /*25500*/  IMAD.MOV.U32 R11, RZ, RZ, 0x1f ;  /* 0x0000001fff0b7424 */ /* 0x002fe400078e00ff */
[----:B------:R-:W-:Y:S01]  /*25510*/  IMAD.MOV.U32 R15, RZ, RZ, -0x1 ;  /* 0xffffffffff0f7424 */ /* 0x000fe200078e00ff */
[----:B0-----:R-:W-:-:S04]  /*25520*/  SHF.R.U32.HI R9, RZ, 0x5, R9 ;  /* 0x00000005ff097819 */ /* 0x001fc80000011609 */
[----:B------:R-:W-:-:S05]  /*25530*/  LOP3.LUT R9, R9, 0x3, RZ, 0xc0, !PT ;  /* 0x0000000309097812 */ /* 0x000fca00078ec0ff */
[----:B------:R-:W-:-:S07]  /*25540*/  IMAD.MOV.U32 R13, RZ, RZ, R9 ;  /* 0x000000ffff0d7224 */ /* 0x000fce00078e0009 */
[----:B------:R-:W-:Y:S05]  /*25550*/  WARPSYNC.COLLECTIVE R15, `(.L_x_14829) ;  /* 0x000000000f087348 */ /* 0x000fea0003c00000 */
[----:B------:R0:W1:Y:S02]  /*25560*/  SHFL.IDX P6, R14, R13, R12, R11 ;  /* 0x0000000c0d0e7389 */ /* 0x00006400000c000b */
[----:B01----:R-:W-:Y:S01]  /*25570*/  ENDCOLLECTIVE ;  /* 0x000000000000791b */ /* 0x003fe20003800000 */
.L_x_14829:
[----:B------:R-:W-:Y:S05]  /*25580*/  BSYNC B1 ;  /* 0x0000000000017941 */ /* 0x000fea0003800000 */
.L_x_14828:
[----:B------:R-:W-:Y:S05]  /*25590*/  BRA `(.L_x_14830) ;  /* 0xffffff8c00607947 */ /* 0x000fea000383ffff */
.L_x_14672:
[----:B------:R-:W-:Y:S01]  /*255a0*/  BSSY B1, `(.L_x_14831) ;  /* 0x0000006000017945 */ /* 0x000fe20003800000 */
[----:B------:R-:W-:-:S07]  /*255b0*/  IMAD.MOV.U32 R15, RZ, RZ, -0x1 ;  /* 0xffffffffff0f7424 */ /* 0x000fce00078e00ff */
[----:B01----:R-:W-:Y:S05]  /*255c0*/  WARPSYNC.COLLECTIVE R15, `(.L_x_14832) ;  /* 0x000000000f0c7348 */ /* 0x003fea0003c00000 */
[----:B------:R-:W-:Y:S02]  /*255d0*/  ELECT P6, UR62, PT ;  /* 0x00000000003e782f */ /* 0x000fe400038c0000 */
[----:B------:R-:W-:Y:S01]  /*255e0*/  MOV R14, UR62 ;  /* 0x0000003e000e7c02 */ /* 0x000fe20008000f00 */
[----:B01----:R-:W-:Y:S10]  /*255f0*/  ENDCOLLECTIVE ;  /* 0x000000000000791b */ /* 0x003ff40003800000 */
.L_x_14832:
[----:B------:R-:W-:Y:S05]  /*25600*/  BSYNC B1 ;  /* 0x0000000000017941 */ /* 0x000fea0003800000 */
.L_x_14831:
[----:B------:R-:W-:Y:S05]  /*25610*/  BRA `(.L_x_14671) ;  /* 0xffffff8c00587947 */ /* 0x000fea000383ffff */
.L_x_14674:
[----:B0-----:R0:W2:Y:S02]  /*25620*/  SYNCS.PHASECHK.TRANS64.TRYWAIT P0, [R17+URZ+0x13220], R5 ;  /* 0x01322005110075a7 */ /* 0x0010a4000800017f */
[----:B--2---:R-:W-:Y:S05]  /*25630*/  @!P0 NANOSLEEP.SYNCS 0x989680 ;  /* 0x009896800000895d */ /* 0x004fea0003900000 */
[----:B------:R-:W2:Y:S02]  /*25640*/  @!P0 SYNCS.PHASECHK.TRANS64 P0, [R17+URZ+0x13220], R5 ;  /* 0x01322005110085a7 */ /* 0x000ea4000800007f */
[----:B--2---:R-:W-:Y:S05]  /*25650*/  @!P0 BRA `(.L_x_14674) ;  /* 0xfffffffc00f08947 */ /* 0x004fea000383ffff */
[----:B------:R-:W-:Y:S05]  /*25660*/  BRA `(.L_x_14833) ;  /* 0xffffff8c00687947 */ /* 0x000fea000383ffff */
.L_x_14678:
[----:B0-----:R0:W2:Y:S02]  /*25670*/  SYNCS.PHASECHK.TRANS64.TRYWAIT P0, [R5+URZ+0x132a0], R6 ;  /* 0x0132a006050075a7 */ /* 0x0010a4000800017f */
[----:B--2---:R-:W-:Y:S05]  /*25680*/  @!P0 NANOSLEEP.SYNCS 0x989680 ;  /* 0x009896800000895d */ /* 0x004fea0003900000 */
[----:B------:R-:W2:Y:S02]  /*25690*/  @!P0 SYNCS.PHASECHK.TRANS64 P0, [R5+URZ+0x132a0], R6 ;  /* 0x0132a006050085a7 */ /* 0x000ea4000800007f */
[----:B--2---:R-:W-:Y:S05]  /*256a0*/  @!P0 BRA `(.L_x_14678) ;  /* 0xfffffffc00f08947 */ /* 0x004fea000383ffff */
[----:B------:R-:W-:Y:S05]  /*256b0*/  BRA `(.L_x_14834) ;  /* 0xffffff8c00887947 */ /* 0x000fea000383ffff */
.L_x_14683:
[----:B-1----:R1:W2:Y:S02]  /*256c0*/  SYNCS.PHASECHK.TRANS64.TRYWAIT P0, [R5+URZ+0x132c0], R6 ;  /* 0x0132c006050075a7 */ /* 0x0022a4000800017f */
[----:B--2---:R-:W-:Y:S05]  /*256d0*/  @!P0 NANOSLEEP.SYNCS 0x989680 ;  /* 0x009896800000895d */ /* 0x004fea0003900000 */
[----:B------:R-:W2:Y:S02]  /*256e0*/  @!P0 SYNCS.PHASECHK.TRANS64 P0, [R5+URZ+0x132c0], R6 ;  /* 0x0132c006050085a7 */ /* 0x000ea4000800007f */
[----:B--2---:R-:W-:Y:S05]  /*256f0*/  @!P0 BRA `(.L_x_14683) ;  /* 0xfffffffc00f08947 */ /* 0x004fea000383ffff */
[----:B------:R-:W-:Y:S05]  /*25700*/  BRA `(.L_x_14835) ;  /* 0xffffff9000087947 */ /* 0x000fea000383ffff */
.L_x_14690:
[----:B0-----:R0:W2:Y:S02]  /*25710*/  SYNCS.PHASECHK.TRANS64.TRYWAIT P1, [R5+URZ+0x132a0], R6 ;  /* 0x0132a006050075a7 */ /* 0x0010a4000802017f */
[----:B--2---:R-:W-:Y:S05]  /*25720*/  @!P1 NANOSLEEP.SYNCS 0x989680 ;  /* 0x009896800000995d */ /* 0x004fea0003900000 */
[----:B------:R-:W2:Y:S02]  /*25730*/  @!P1 SYNCS.PHASECHK.TRANS64 P1, [R5+URZ+0x132a0], R6 ;  /* 0x0132a006050095a7 */ /* 0x000ea4000802007f */
[----:B--2---:R-:W-:Y:S05]  /*25740*/  @!P1 BRA `(.L_x_14690) ;  /* 0xfffffffc00f09947 */ /* 0x004fea000383ffff */
[----:B------:R-:W-:Y:S05]  /*25750*/  BRA `(.L_x_14836) ;  /* 0xffffff9000dc7947 */ /* 0x000fea000383ffff */
.L_x_14695:
[----:B-1----:R1:W2:Y:S02]  /*25760*/  SYNCS.PHASECHK.TRANS64.TRYWAIT P1, [R5+URZ+0x132c0], R6 ;  /* 0x0132c006050075a7 */ /* 0x0022a4000802017f */
[----:B--2---:R-:W-:Y:S05]  /*25770*/  @!P1 NANOSLEEP.SYNCS 0x989680 ;  /* 0x009896800000995d */ /* 0x004fea0003900000 */
[----:B------:R-:W2:Y:S02]  /*25780*/  @!P1 SYNCS.PHASECHK.TRANS64 P1, [R5+URZ+0x132c0], R6 ;  /* 0x0132c006050095a7 */ /* 0x000ea4000802007f */
[----:B--2---:R-:W-:Y:S05]  /*25790*/  @!P1 BRA `(.L_x_14695) ;  /* 0xfffffffc00f09947 */ /* 0x004fea000383ffff */
[----:B------:R-:W-:Y:S05]  /*257a0*/  BRA `(.L_x_14837) ;  /* 0xffffff9400587947 */ /* 0x000fea000383ffff */
.L_x_14718:
[----:B------:R-:W0:Y:S01]  /*257b0*/  S2R R21, SR_TID.X ;  /* 0x0000000000157919 */ /* 0x000e220000002100 */
[----:B------:R-:W-:Y:S01]  /*257c0*/  BSSY B0, `(.L_x_14838) ;  /* 0x000000a000007945 */ /* 0x000fe20003800000 */
[----:B------:R-:W-:Y:S02]  /*257d0*/  IMAD.MOV.U32 R12, RZ, RZ, RZ ;  /* 0x000000ffff0c7224 */ /* 0x000fe400078e00ff */
[----:B------:R-:W-:Y:S01]  /*257e0*/  IMAD.MOV.U32 R15, RZ, RZ, -0x1 ;  /* 0xffffffffff0f7424 */ /* 0x000fe200078e00ff */
[----:B0-----:R-:W-:-:S04]  /*257f0*/  SHF.R.U32.HI R11, RZ, 0x5, R21 ;  /* 0x00000005ff0b7819 */ /* 0x001fc80000011615 */
[----:B------:R-:W-:-:S05]  /*25800*/  LOP3.LUT R11, R11, 0x3, RZ, 0xc0, !PT ;  /* 0x000000030b0b7812 */ /* 0x000fca00078ec0ff */
[----:B------:R-:W-:Y:S02]  /*25810*/  IMAD.MOV.U32 R13, RZ, RZ, R11 ;  /* 0x000000ffff0d7224 */ /* 0x000fe400078e000b */
[----:B------:R-:W-:-:S07]  /*25820*/  IMAD.MOV.U32 R11, RZ, RZ, 0x1f ;  /* 0x0000001fff0b7424 */ /* 0x000fce00078e00ff */
[----:B-----5:R-:W-:Y:S05]  /*25830*/  WARPSYNC.COLLECTIVE R15, `(.L_x_14839) ;  /* 0x000000000f087348 */ /* 0x020fea0003c00000 */
[----:B------:R0:W1:Y:S02]  /*25840*/  SHFL.IDX P6, R14, R13, R12, R11 ;  /* 0x0000000c0d0e7389 */ /* 0x00006400000c000b */
[----:B01---5:R-:W-:Y:S01]  /*25850*/  ENDCOLLECTIVE ;  /* 0x000000000000791b */ /* 0x023fe20003800000 */
.L_x_14839:
[----:B------:R-:W-:Y:S05]  /*25860*/  BSYNC B0 ;  /* 0x0000000000007941 */ /* 0x000fea0003800000 */
.L_x_14838:
[----:B------:R-:W-:Y:S05]  /*25870*/  BRA `(.L_x_14840) ;  /* 0xffffffa400f47947 */ /* 0x000fea000383ffff */
.L_x_14721:
[----:B0-----:R-:W2:Y:S02]  /*25880*/  LDL R0, [R1+0x48] ;  /* 0x0000480001007983 */ /* 0x001ea40000100800 */
[----:B--2---:R0:W1:Y:S02]  /*25890*/  SYNCS.PHASECHK.TRANS64.TRYWAIT P0, [R4+URZ+0x13280], R0 ;  /* 0x01328000040075a7 */ /* 0x004064000800017f */
[----:B-1----:R-:W-:Y:S05]  /*258a0*/  @!P0 NANOSLEEP.SYNCS 0x989680 ;  /* 0x009896800000895d */ /* 0x002fea0003900000 */
[----:B------:R-:W1:Y:S02]  /*258b0*/  @!P0 SYNCS.PHASECHK.TRANS64 P0, [R4+URZ+0x13280], R0 ;  /* 0x01328000040085a7 */ /* 0x000e64000800007f */
[----:B-1----:R-:W-:Y:S05]  /*258c0*/  @!P0 BRA `(.L_x_14721) ;  /* 0xfffffffc00ec8947 */ /* 0x002fea000383ffff */
[----:B------:R-:W-:Y:S05]  /*258d0*/  BRA `(.L_x_14841) ;  /* 0xffffffa800187947 */ /* 0x000fea000383ffff */
.L_x_14722:
        /* <DEDUP_REMOVED lines=8> */
.L_x_14843:
[----:B------:R-:W-:Y:S05]  /*25960*/  BSYNC B0 ;  /* 0x0000000000007941 */ /* 0x000fea0003800000 */
.L_x_14842:
[----:B------:R-:W-:Y:S01]  /*25970*/  IMAD.MOV.U32 R13, RZ, RZ, R0 ;  /* 0x000000ffff0d7224 */ /* 0x000fe200078e0000 */
[C---:B------:R-:W-:Y:S01]  /*25980*/  ISETP.GE.AND P3, PT, R5.reuse, 0x81, PT ;  /* 0x000000810500780c */ /* 0x040fe20003f66270 */
        /* <DEDUP_REMOVED lines=10> */
.L_x_14844:
[----:B------:R-:W-:Y:S01]  /*25a30*/  @P3 LOP3.LUT R16, R16, 0x8, RZ, 0xfc, !PT ;  /* 0x0000000810103812 */ /* 0x000fe200078efcff */
[----:B------:R-:W-:Y:S02]  /*25a40*/  IMAD.MOV.U32 R13, RZ, RZ, R2 ;  /* 0x000000ffff0d7224 */ /* 0x000fe400078e0002 */
[----:B------:R-:W-:Y:S02]  /*25a50*/  IMAD.MOV.U32 R12, RZ, RZ, 0x1 ;  /* 0x00000001ff0c7424 */ /* 0x000fe400078e00ff */
[----:B------:R-:W-:-:S07]  /*25a60*/  IMAD.MOV.U32 R3, RZ, RZ, R14 ;  /* 0x000000ffff037224 */ /* 0x000fce00078e000e */
[----:B------:R-:W-:Y:S05]  /*25a70*/  WARPSYNC.COLLECTIVE R15, `(.L_x_14845) ;  /* 0x000000000f087348 */ /* 0x000fea0003c00000 */
[----:B------:R0:W1:Y:S02]  /*25a80*/  SHFL.IDX P6, R14, R13, R12, R11 ;  /* 0x0000000c0d0e7389 */ /* 0x00006400000c000b */
[----:B01----:R-:W-:Y:S01]  /*25a90*/  ENDCOLLECTIVE ;  /* 0x000000000000791b */ /* 0x003fe20003800000 */
.L_x_14845:
[----:B------:R-:W-:Y:S01]  /*25aa0*/  IADD3 R20, P1, R20, R3, RZ ;  /* 0x0000000314147210 */ /* 0x000fe20007f3e0ff */
[----:B------:R-:W-:-:S04]  /*25ab0*/  IMAD.IADD R3, R17, 0x1, R18 ;  /* 0x0000000111037824 */ /* 0x000fc800078e0212 */
[----:B------:R-:W-:Y:S01]  /*25ac0*/  IMAD.X R21, RZ, RZ, R10, P1 ;  /* 0x000000ffff157224 */ /* 0x000fe200008e060a */
        /* <DEDUP_REMOVED lines=11> */
.L_x_14846:
[----:B------:R-:W-:Y:S02]  /*25b80*/  IMAD.MOV.U32 R13, RZ, RZ, R2 ;  /* 0x000000ffff0d7224 */ /* 0x000fe400078e0002 */
[----:B------:R-:W-:Y:S02]  /*25b90*/  IMAD.MOV.U32 R12, RZ, RZ, 0x2 ;  /* 0x00000002ff0c7424 */ /* 0x000fe400078e00ff */
[----:B------:R-:W-:-:S05]  /*25ba0*/  IMAD.SHL.U32 R21, R10, 0x10, RZ ;  /* 0x000000100a157824 */ /* 0x000fca00078e00ff */
[----:B------:R-:W-:Y:S01]  /*25bb0*/  LOP3.LUT R21, R21, 0x30, RZ, 0xc0, !PT ;  /* 0x0000003015157812 */ /* 0x000fe200078ec0ff */
[----:B------:R-:W-:-:S07]  /*25bc0*/  IMAD.MOV.U32 R10, RZ, RZ, R14 ;  /* 0x000000ffff0a7224 */ /* 0x000fce00078e000e */
[----:B------:R-:W-:Y:S05]  /*25bd0*/  WARPSYNC.COLLECTIVE R15, `(.L_x_14847) ;  /* 0x000000000f087348 */ /* 0x000fea0003c00000 */
[----:B------:R0:W1:Y:S02]  /*25be0*/  SHFL.IDX P6, R14, R13, R12, R11 ;  /* 0x0000000c0d0e7389 */ /* 0x00006400000c000b */
[----:B01----:R-:W-:Y:S01]  /*25bf0*/  ENDCOLLECTIVE ;  /* 0x000000000000791b */ /* 0x003fe20003800000 */
.L_x_14847:
[----:B------:R-:W-:Y:S02]  /*25c00*/  IADD3 R20, P1, R21, R10, RZ ;  /* 0x0000000a15147210 */ /* 0x000fe40007f3e0ff */
[----:B------:R-:W0:Y:S03]  /*25c10*/  S2R R10, SR_TID.X ;  /* 0x00000000000a7919 */ /* 0x000e260000002100 */
        /* <DEDUP_REMOVED lines=11> */
.L_x_14848:
[----:B------:R-:W-:Y:S02]  /*25cd0*/  IMAD.SHL.U32 R21, R10, 0x10, RZ ;  /* 0x000000100a157824 */ /* 0x000fe400078e00ff */
[----:B------:R-:W-:Y:S02]  /*25ce0*/  IMAD.MOV.U32 R13, RZ, RZ, R2 ;  /* 0x000000ffff0d7224 */ /* 0x000fe400078e0002 */
[----:B------:R-:W-:Y:S01]  /*25cf0*/  IMAD.MOV.U32 R12, RZ, RZ, 0x3 ;  /* 0x00000003ff0c7424 */ /* 0x000fe200078e00ff */
[----:B------:R-:W-:Y:S01]  /*25d00*/  LOP3.LUT R21, R21, 0x30, RZ, 0xc0, !PT ;  /* 0x0000003015157812 */ /* 0x000fe200078ec0ff */
[----:B------:R-:W-:-:S07]  /*25d10*/  IMAD.MOV.U32 R10, RZ, RZ, R14 ;  /* 0x000000ffff0a7224 */ /* 0x000fce00078e000e */
[----:B------:R-:W-:Y:S05]  /*25d20*/  WARPSYNC.COLLECTIVE R15, `(.L_x_14849) ;  /* 0x000000000f087348 */ /* 0x000fea0003c00000 */
[----:B------:R0:W1:Y:S02]  /*25d30*/  SHFL.IDX P6, R14, R13, R12, R11 ;  /* 0x0000000c0d0e7389 */ /* 0x00006400000c000b */
[----:B01----:R-:W-:Y:S01]  /*25d40*/  ENDCOLLECTIVE ;  /* 0x000000000000791b */ /* 0x003fe20003800000 */
.L_x_14849:
        /* <DEDUP_REMOVED lines=13> */
.L_x_14850:
[----:B------:R-:W-:Y:S02]  /*25e20*/  IMAD.SHL.U32 R10, R10, 0x10, RZ ;  /* 0x000000100a0a7824 */ /* 0x000fe400078e00ff */
[----:B------:R-:W-:Y:S02]  /*25e30*/  IMAD.MOV.U32 R13, RZ, RZ, R28 ;  /* 0x000000ffff0d7224 */ /* 0x000fe400078e001c */
[----:B------:R-:W-:Y:S01]  /*25e40*/  IMAD.MOV.U32 R12, RZ, RZ, RZ ;  /* 0x000000ffff0c7224 */ /* 0x000fe200078e00ff */
[----:B------:R-:W-:Y:S01]  /*25e50*/  LOP3.LUT R10, R10, 0x30, RZ, 0xc0, !PT ;  /* 0x000000300a0a7812 */ /* 0x000fe200078ec0ff */
[----:B------:R-:W-:-:S07]  /*25e60*/  IMAD.MOV.U32 R0, RZ, RZ, R14 ;  /* 0x000000ffff007224 */ /* 0x000fce00078e000e */
[----:B------:R-:W-:Y:S05]  /*25e70*/  WARPSYNC.COLLECTIVE R15, `(.L_x_14851) ;  /* 0x000000000f087348 */ /* 0x000fea0003c00000 */
[----:B------:R0:W1:Y:S02]  /*25e80*/  SHFL.IDX P6, R14, R13, R12, R11 ;  /* 0x0000000c0d0e7389 */ /* 0x00006400000c000b */
[----:B01----:R-:W-:Y:S01]  /*25e90*/  ENDCOLLECTIVE ;  /* 0x000000000000791b */ /* 0x003fe20003800000 */
.L_x_14851:
        /* <DEDUP_REMOVED lines=13> */
.L_x_14852:
[----:B------:R-:W-:Y:S01]  /*25f70*/  IMAD.MOV.U32 R10, RZ, RZ, R14 ;  /* 0x000000ffff0a7224 */ /* 0x000fe200078e000e */
[----:B------:R-:W-:Y:S06]  /*25f80*/  BRA `(.L_x_14853) ;  /* 0xffffffa400cc7947 */ /* 0x000fec000383ffff */
.L_x_14727:
[----:B---3--:R-:W3:Y:S02]  /*25f90*/  LDL R0, [R1+0x48] ;  /* 0x0000480001007983 */ /* 0x008ee40000100800 */
[----:B---3--:R3:W4:Y:S02]  /*25fa0*/  SYNCS.PHASECHK.TRANS64.TRYWAIT P0, [R4+URZ+0x13240], R0 ;  /* 0x01324000040075a7 */ /* 0x008724000800017f */
[----:B----4-:R-:W-:Y:S05]  /*25fb0*/  @!P0 NANOSLEEP.SYNCS 0x989680 ;  /* 0x009896800000895d */ /* 0x010fea0003900000 */
[----:B------:R-:W4:Y:S02]  /*25fc0*/  @!P0 SYNCS.PHASECHK.TRANS64 P0, [R4+URZ+0x13240], R0 ;  /* 0x01324000040085a7 */ /* 0x000f24000800007f */
[----:B----4-:R-:W-:Y:S05]  /*25fd0*/  @!P0 BRA `(.L_x_14727) ;  /* 0xfffffffc00ec8947 */ /* 0x010fea000383ffff */
[----:B------:R-:W-:Y:S05]  /*25fe0*/  BRA `(.L_x_14854) ;  /* 0xffffffa8002c7947 */ /* 0x000fea000383ffff */
.L_x_14728:
        /* <DEDUP_REMOVED lines=8> */
.L_x_14856:
[----:B------:R-:W-:Y:S05]  /*26070*/  BSYNC B0 ;  /* 0x0000000000007941 */ /* 0x000fea0003800000 */
.L_x_14855:
[----:B------:R-:W-:Y:S01]  /*26080*/  IMAD.MOV.U32 R13, RZ, RZ, R0 ;  /* 0x000000ffff0d7224 */ /* 0x000fe200078e0000 */
[----:B------:R-:W0:Y:S01]  /*26090*/  S2R R18, SR_TID.X ;  /* 0x0000000000127919 */ /* 0x000e220000002100 */
[----:B------:R-:W-:Y:S01]  /*260a0*/  IMAD.MOV.U32 R12, RZ, RZ, RZ ;  /* 0x000000ffff0c7224 */ /* 0x000fe200078e00ff */
[----:B------:R-:W1:Y:S01]  /*260b0*/  LDC R20, c[0x0][0x2f4] ;  /* 0x0000bd00ff147b82 */ /* 0x000e620000000800 */
[----:B------:R-:W-:Y:S02]  /*260c0*/  IMAD.MOV.U32 R11, RZ, RZ, 0x1c1f ;  /* 0x00001c1fff0b7424 */ /* 0x000fe400078e00ff */
[----:B------:R-:W-:Y:S02]  /*260d0*/  IMAD.MOV.U32 R15, RZ, RZ, -0x1 ;  /* 0xffffffffff0f7424 */ /* 0x000fe400078e00ff */
[----:B------:R-:W-:-:S07]  /*260e0*/  IMAD.MOV.U32 R5, RZ, RZ, R14 ;  /* 0x000000ffff057224 */ /* 0x000fce00078e000e */
[----:B01----:R-:W-:Y:S05]  /*260f0*/  WARPSYNC.COLLECTIVE R15, `(.L_x_14857) ;  /* 0x000000000f087348 */ /* 0x003fea0003c00000 */
[----:B------:R2:W3:Y:S02]  /*26100*/  SHFL.IDX P6, R14, R13, R12, R11 ;  /* 0x0000000c0d0e7389 */ /* 0x0004e400000c000b */
[----:B0123--:R-:W-:Y:S01]  /*26110*/  ENDCOLLECTIVE ;  /* 0x000000000000791b */ /* 0x00ffe20003800000 */
.L_x_14857:
[----:B------:R-:W-:Y:S02]  /*26120*/  IMAD.MOV.U32 R13, RZ, RZ, R2 ;  /* 0x000000ffff0d7224 */ /* 0x000fe400078e0002 */
[----:B------:R-:W-:Y:S02]  /*26130*/  IMAD.MOV.U32 R12, RZ, RZ, 0x1 ;  /* 0x00000001ff0c7424 */ /* 0x000fe400078e00ff */
[----:B------:R-:W-:Y:S02]  /*26140*/  IMAD.SHL.U32 R18, R18, 0x10, RZ ;  /* 0x0000001012127824 */ /* 0x000fe400078e00ff */
[----:B------:R-:W-:-:S07]  /*26150*/  IMAD.MOV.U32 R6, RZ, RZ, R14 ;  /* 0x000000ffff067224 */ /* 0x000fce00078e000e */
[----:B------:R-:W-:Y:S05]  /*26160*/  WARPSYNC.COLLECTIVE R15, `(.L_x_14858) ;  /* 0x000000000f087348 */ /* 0x000fea0003c00000 */
[----:B------:R0:W1:Y:S02]  /*26170*/  SHFL.IDX P6, R14, R13, R12, R11 ;  /* 0x0000000c0d0e7389 */ /* 0x00006400000c000b */
[----:B01----:R-:W-:Y:S01]  /*26180*/  ENDCOLLECTIVE ;  /* 0x000000000000791b */ /* 0x003fe20003800000 */
.L_x_14858:
[----:B------:R-:W-:-:S04]  /*26190*/  LOP3.LUT R18, R18, 0x30, RZ, 0xc0, !PT ;  /* 0x0000003012127812 */ /* 0x000fc800078ec0ff */
[C---:B------:R-:W-:Y:S02]  /*261a0*/  @P5 IADD3 R6, P0, R18.reuse, R6, RZ ;  /* 0x0000000612065210 */ /* 0x040fe40007f1e0ff */
[----:B------:R-:W-:-:S03]  /*261b0*/  ISETP.GE.AND P3, PT, R18, R20, PT ;  /* 0x000000141200720c */ /* 0x000fc60003f66270 */
[----:B------:R-:W-:Y:S02]  /*261c0*/  @P5 IMAD.X R5, RZ, RZ, R5, P0 ;  /* 0x000000ffff055224 */ /* 0x000fe400000e0605 */
[----:B------:R-:W-:Y:S02]  /*261d0*/  IMAD.MOV.U32 R13, RZ, RZ, R0 ;  /* 0x000000ffff0d7224 */ /* 0x000fe400078e0000 */
[----:B------:R-:W-:-:S06]  /*261e0*/  @P5 IMAD.MOV.U32 R7, RZ, RZ, R5 ;  /* 0x000000ffff075224 */ /* 0x000fcc00078e0005 */
        /* <DEDUP_REMOVED lines=8> */
.L_x_14859:
[----:B------:R-:W-:Y:S02]  /*26270*/  IMAD.MOV.U32 R13, RZ, RZ, R2 ;  /* 0x000000ffff0d7224 */ /* 0x000fe400078e0002 */
[----:B------:R-:W-:Y:S02]  /*26280*/  IMAD.MOV.U32 R12, RZ, RZ, 0x2 ;  /* 0x00000002ff0c7424 */ /* 0x000fe400078e00ff */
[----:B------:R-:W-:-:S07]  /*26290*/  IMAD.MOV.U32 R6, RZ, RZ, R14 ;  /* 0x000000ffff067224 */ /* 0x000fce00078e000e */
[----:B------:R-:W-:Y:S05]  /*262a0*/  WARPSYNC.COLLECTIVE R15, `(.L_x_14860) ;  /* 0x000000000f087348 */ /* 0x000fea0003c00000 */
[----:B------:R0:W1:Y:S02]  /*262b0*/  SHFL.IDX P6, R14, R13, R12, R11 ;  /* 0x0000000c0d0e7389 */ /* 0x00006400000c000b */
[----:B01----:R-:W-:Y:S01]  /*262c0*/  ENDCOLLECTIVE ;  /* 0x000000000000791b */ /* 0x003fe20003800000 */
.L_x_14860:
        /* <DEDUP_REMOVED lines=12> */
.L_x_14861:
[----:B------:R-:W-:Y:S02]  /*26390*/  IMAD.MOV.U32 R13, RZ, RZ, R2 ;  /* 0x000000ffff0d7224 */ /* 0x000fe400078e0002 */
[----:B------:R-:W-:Y:S02]  /*263a0*/  IMAD.MOV.U32 R12, RZ, RZ, 0x3 ;  /* 0x00000003ff0c7424 */ /* 0x000fe400078e00ff */
[----:B------:R-:W-:-:S07]  /*263b0*/  IMAD.MOV.U32 R6, RZ, RZ, R14 ;  /* 0x000000ffff067224 */ /* 0x000fce00078e000e */
[----:B------:R-:W-:Y:S05]  /*263c0*/  WARPSYNC.COLLECTIVE R15, `(.L_x_14862) ;  /* 0x000000000f087348 */ /* 0x000fea0003c00000 */
[----:B------:R0:W1:Y:S02]  /*263d0*/  SHFL.IDX P6, R14, R13, R12, R11 ;  /* 0x0000000c0d0e7389 */ /* 0x00006400000c000b */
[----:B01----:R-:W-:Y:S01]  /*263e0*/  ENDCOLLECTIVE ;  /* 0x000000000000791b */ /* 0x003fe20003800000 */
.L_x_14862:
        /* <DEDUP_REMOVED lines=12> */
.L_x_14863:
[----:B------:R-:W-:Y:S02]  /*264b0*/  IMAD.MOV.U32 R13, RZ, RZ, R8 ;  /* 0x000000ffff0d7224 */ /* 0x000fe400078e0008 */
[----:B------:R-:W-:Y:S02]  /*264c0*/  IMAD.MOV.U32 R12, RZ, RZ, RZ ;  /* 0x000000ffff0c7224 */ /* 0x000fe400078e00ff */
[----:B------:R-:W-:-:S07]  /*264d0*/  IMAD.MOV.U32 R0, RZ, RZ, R14 ;  /* 0x000000ffff007224 */ /* 0x000fce00078e000e */
[----:B------:R-:W-:Y:S05]  /*264e0*/  WARPSYNC.COLLECTIVE R15, `(.L_x_14864) ;  /* 0x000000000f087348 */ /* 0x000fea0003c00000 */
[----:B------:R0:W1:Y:S02]  /*264f0*/  SHFL.IDX P6, R14, R13, R12, R11 ;  /* 0x0000000c0d0e7389 */ /* 0x00006400000c000b */
[----:B01----:R-:W-:Y:S01]  /*26500*/  ENDCOLLECTIVE ;  /* 0x000000000000791b */ /* 0x003fe20003800000 */
.L_x_14864:
[----:B------:R-:W-:-:S05]  /*26510*/  @P2 IADD3 R0, P0, R18, R0, RZ ;  /* 0x0000000012002210 */ /* 0x000fca0007f1e0ff */
[----:B------:R-:W-:Y:S02]  /*26520*/  @P2 IMAD.MOV.U32 R6, RZ, RZ, R0 ;  /* 0x000000ffff062224 */ /* 0x000fe400078e0000 */
[----:B------:R-:W-:Y:S02]  /*26530*/  @P2 IMAD.X R2, RZ, RZ, R2, P0 ;  /* 0x000000ffff022224 */ /* 0x000fe400000e0602 */
[----:B------:R-:W-:Y:S02]  /*26540*/  IMAD.MOV.U32 R13, RZ, RZ, R9 ;  /* 0x000000ffff0d7224 */ /* 0x000fe400078e0009 */
[----:B------:R-:W-:-:S05]  /*26550*/  @P2 IMAD.MOV.U32 R7, RZ, RZ, R2 ;  /* 0x000000ffff072224 */ /* 0x000fca00078e0002 */
        /* <DEDUP_REMOVED lines=8> */
.L_x_14865:
[----:B------:R-:W-:Y:S01]  /*265e0*/  IMAD.MOV.U32 R6, RZ, RZ, R14 ;  /* 0x000000ffff067224 */ /* 0x000fe200078e000e */
[----:B------:R-:W-:Y:S06]  /*265f0*/  BRA `(.L_x_14866) ;  /* 0xffffffa400b87947 */ /* 0x000fec000383ffff */
.L_x_14735:
        /* <DEDUP_REMOVED lines=9> */
.L_x_14867:
[C---:B------:R-:W-:Y:S01]  /*26690*/  VIADD R9, R25.reuse, 0x20 ;  /* 0x0000002019097836 */ /* 0x040fe20000000000 */
[----:B------:R-:W-:Y:S01]  /*266a0*/  ISETP.GE.AND P2, PT, R25, R2, PT ;  /* 0x000000021900720c */ /* 0x000fe20003f46270 */
[----:B------:R-:W-:Y:S02]  /*266b0*/  IMAD.MOV.U32 R13, RZ, RZ, R4 ;  /* 0x000000ffff0d7224 */ /* 0x000fe400078e0004 */
[----:B------:R-:W-:-:S10]  /*266c0*/  IMAD.MOV.U32 R6, RZ, RZ, R14 ;  /* 0x000000ffff067224 */ /* 0x000fd400078e000e */
[----:B------:R-:W-:Y:S05]  /*266d0*/  WARPSYNC.COLLECTIVE R15, `(.L_x_14868) ;  /* 0x000000000f087348 */ /* 0x000fea0003c00000 */
[----:B------:R0:W1:Y:S02]  /*266e0*/  SHFL.IDX P6, R14, R13, R12, R11 ;  /* 0x0000000c0d0e7389 */ /* 0x00006400000c000b */
[----:B01----:R-:W-:Y:S01]  /*266f0*/  ENDCOLLECTIVE ;  /* 0x000000000000791b */ /* 0x003fe20003800000 */
.L_x_14868:
[----:B------:R-:W-:Y:S02]  /*26700*/  IMAD.MOV.U32 R13, RZ, RZ, R0 ;  /* 0x000000ffff0d7224 */ /* 0x000fe400078e0000 */
[----:B------:R-:W-:Y:S02]  /*26710*/  IMAD.MOV.U32 R12, RZ, RZ, 0x1 ;  /* 0x00000001ff0c7424 */ /* 0x000fe400078e00ff */
[----:B------:R-:W-:-:S07]  /*26720*/  IMAD.MOV.U32 R7, RZ, RZ, R14 ;  /* 0x000000ffff077224 */ /* 0x000fce00078e000e */
[----:B------:R-:W-:Y:S05]  /*26730*/  WARPSYNC.COLLECTIVE R15, `(.L_x_14869) ;  /* 0x000000000f087348 */ /* 0x000fea0003c00000 */
[----:B------:R0:W1:Y:S02]  /*26740*/  SHFL.IDX P6, R14, R13, R12, R11 ;  /* 0x0000000c0d0e7389 */ /* 0x00006400000c000b */
[----:B01----:R-:W-:Y:S01]  /*26750*/  ENDCOLLECTIVE ;  /* 0x000000000000791b */ /* 0x003fe20003800000 */
.L_x_14869:
        /* <DEDUP_REMOVED lines=15> */
.L_x_14870:
[----:B------:R-:W-:Y:S02]  /*26850*/  IMAD.MOV.U32 R13, RZ, RZ, R0 ;  /* 0x000000ffff0d7224 */ /* 0x000fe400078e0000 */
[----:B------:R-:W-:Y:S02]  /*26860*/  IMAD.MOV.U32 R12, RZ, RZ, 0x2 ;  /* 0x00000002ff0c7424 */ /* 0x000fe400078e00ff */
[----:B------:R-:W-:-:S07]  /*26870*/  IMAD.MOV.U32 R7, RZ, RZ, R14 ;  /* 0x000000ffff077224 */ /* 0x000fce00078e000e */
[----:B------:R-:W-:Y:S05]  /*26880*/  WARPSYNC.COLLECTIVE R15, `(.L_x_14871) ;  /* 0x000000000f087348 */ /* 0x000fea0003c00000 */
[----:B------:R0:W1:Y:S02]  /*26890*/  SHFL.IDX P6, R14, R13, R12, R11 ;  /* 0x0000000c0d0e7389 */ /* 0x00006400000c000b */
[----:B01----:R-:W-:Y:S01]  /*268a0*/  ENDCOLLECTIVE ;  /* 0x000000000000791b */ /* 0x003fe20003800000 */
.L_x_14871:
        /* <DEDUP_REMOVED lines=16> */
.L_x_14872:
[----:B------:R-:W-:Y:S02]  /*269b0*/  IMAD.MOV.U32 R13, RZ, RZ, R0 ;  /* 0x000000ffff0d7224 */ /* 0x000fe400078e0000 */
[----:B------:R-:W-:Y:S02]  /*269c0*/  IMAD.MOV.U32 R12, RZ, RZ, 0x3 ;  /* 0x00000003ff0c7424 */ /* 0x000fe400078e00ff */
[----:B------:R-:W-:Y:S02]  /*269d0*/  VIADD R0, R25, 0x60 ;  /* 0x0000006019007836 */ /* 0x000fe40000000000 */
[----:B------:R-:W-:-:S07]  /*269e0*/  IMAD.MOV.U32 R7, RZ, RZ, R14 ;  /* 0x000000ffff077224 */ /* 0x000fce00078e000e */
[----:B------:R-:W-:Y:S05]  /*269f0*/  WARPSYNC.COLLECTIVE R15, `(.L_x_14873) ;  /* 0x000000000f087348 */ /* 0x000fea0003c00000 */
[----:B------:R0:W1:Y:S02]  /*26a00*/  SHFL.IDX P6, R14, R13, R12, R11 ;  /* 0x0000000c0d0e7389 */ /* 0x00006400000c000b */
[----:B01----:R-:W-:Y:S01]  /*26a10*/  ENDCOLLECTIVE ;  /* 0x000000000000791b */ /* 0x003fe20003800000 */
.L_x_14873:
        /* <DEDUP_REMOVED lines=10> */
[----:B------:R-:W-:Y:S01]  /*26ac0*/  ISETP.GE.AND P1, PT, R0, R2, PT ;  /* 0x000000020000720c */ /* 0x000fe20003f26270 */
[----:B0-----:R-:W-:-:S12]  /*26ad0*/  IMAD.MOV.U32 R6, RZ, RZ, R14 ;  /* 0x000000ffff067224 */ /* 0x001fd800078e000e */
[----:B------:R-:W-:Y:S05]  /*26ae0*/  WARPSYNC.COLLECTIVE R15, `(.L_x_14874) ;  /* 0x000000000f087348 */ /* 0x000fea0003c00000 */
[----:B------:R0:W1:Y:S02]  /*26af0*/  SHFL.IDX P6, R14, R13, R12, R11 ;  /* 0x0000000c0d0e7389 */ /* 0x00006400000c000b */
[----:B01----:R-:W-:Y:S01]  /*26b00*/  ENDCOLLECTIVE ;  /* 0x000000000000791b */ /* 0x003fe20003800000 */
.L_x_14874:
[----:B------:R-:W-:Y:S02]  /*26b10*/  IMAD.MOV.U32 R13, RZ, RZ, R3 ;  /* 0x000000ffff0d7224 */ /* 0x000fe400078e0003 */
[----:B------:R-:W-:Y:S02]  /*26b20*/  IMAD.MOV.U32 R12, RZ, RZ, RZ ;  /* 0x000000ffff0c7224 */ /* 0x000fe400078e00ff */
[----:B------:R-:W-:-:S07]  /*26b30*/  IMAD.MOV.U32 R7, RZ, RZ, R14 ;  /* 0x000000ffff077224 */ /* 0x000fce00078e000e */
[----:B------:R-:W-:Y:S05]  /*26b40*/  WARPSYNC.COLLECTIVE R15, `(.L_x_14875) ;  /* 0x000000000f087348 */ /* 0x000fea0003c00000 */
[----:B------:R0:W1:Y:S02]  /*26b50*/  SHFL.IDX P6, R14, R13, R12, R11 ;  /* 0x0000000c0d0e7389 */ /* 0x00006400000c000b */
[----:B01----:R-:W-:Y:S01]  /*26b60*/  ENDCOLLECTIVE ;  /* 0x000000000000791b */ /* 0x003fe20003800000 */
.L_x_14875:
        /* <DEDUP_REMOVED lines=10> */
.L_x_14876:
[----:B------:R-:W-:Y:S01]  /*26c10*/  @!PT LDS RZ, [RZ] ;  /* 0x00000000fffff984 */ /* 0x000fe20000000800 */
[----:B------:R-:W-:Y:S01]  /*26c20*/  @!PT LDS RZ, [RZ] ;  /* 0x00000000fffff984 */ /* 0x000fe20000000800 */
[----:B------:R-:W-:Y:S01]  /*26c30*/  @!PT LDS RZ, [RZ] ;  /* 0x00000000fffff984 */ /* 0x000fe20000000800 */
[----:B------:R0:W-:Y:S01]  /*26c40*/  @!P1 LDGSTS.E.BYPASS.LTC128B.128 [R10+0xc800], desc[UR44][R6.64], !P0 ;  /* 0x0c800000060a9fae */ /* 0x0001e2000c101d6c */
[----:B------:R-:W-:Y:S02]  /*26c50*/  IMAD.MOV.U32 R13, RZ, RZ, R3 ;  /* 0x000000ffff0d7224 */ /* 0x000fe400078e0003 */
[----:B------:R-:W-:Y:S02]  /*26c60*/  IMAD.MOV.U32 R12, RZ, RZ, 0x1 ;  /* 0x00000001ff0c7424 */ /* 0x000fe400078e00ff */
[----:B0-----:R-:W-:-:S05]  /*26c70*/  VIADD R6, R25, 0x80 ;  /* 0x0000008019067836 */ /* 0x001fca0000000000 */
[----:B------:R-:W-:Y:S01]  /*26c80*/  ISETP.GE.AND P1, PT, R6, R2, PT ;  /* 0x000000020600720c */ /* 0x000fe20003f26270 */
[----:B------:R-:W-:-:S12]  /*26c90*/  IMAD.MOV.U32 R4, RZ, RZ, R14 ;  /* 0x000000ffff047224 */ /* 0x000fd800078e000e */
[----:B------:R-:W-:Y:S05]  /*26ca0*/  WARPSYNC.COLLECTIVE R15, `(.L_x_14877) ;  /* 0x000000000f087348 */ /* 0x000fea0003c00000 */
[----:B------:R0:W1:Y:S02]  /*26cb0*/  SHFL.IDX P6, R14, R13, R12, R11 ;  /* 0x0000000c0d0e7389 */ /* 0x00006400000c000b */
[----:B01----:R-:W-:Y:S01]  /*26cc0*/  ENDCOLLECTIVE ;  /* 0x000000000000791b */ /* 0x003fe20003800000 */
.L_x_14877:
[----:B------:R-:W-:Y:S01]  /*26cd0*/  @!P1 IADD3 R4, P3, R18, R4, RZ ;  /* 0x0000000412049210 */ /* 0x000fe20007f7e0ff */
[----:B------:R-:W-:-:S04]  /*26ce0*/  IMAD.MOV.U32 R13, RZ, RZ, R5 ;  /* 0x000000ffff0d7224 */ /* 0x000fc800078e0005 */
[----:B------:R-:W-:Y:S02]  /*26cf0*/  @!P1 IMAD.X R0, RZ, RZ, R0, P3 ;  /* 0x000000ffff009224 */ /* 0x000fe400018e0600 */
        /* <DEDUP_REMOVED lines=10> */
.L_x_14878:
[----:B------:R-:W-:Y:S01]  /*26da0*/  IMAD.MOV.U32 R5, RZ, RZ, R14 ;  /* 0x000000ffff057224 */ /* 0x000fe200078e000e */
[----:B------:R-:W-:Y:S06]  /*26db0*/  BRA `(.L_x_14879) ;  /* 0xffffffa800d07947 */ /* 0x000fec000383ffff */
.L_x_14738:
[----:B-1----:R1:W2:Y:S02]  /*26dc0*/  SYNCS.PHASECHK.TRANS64.TRYWAIT P0, [R17+URZ+0x13220], R0 ;  /* 0x01322000110075a7 */ /* 0x0022a4000800017f */
[----:B--2---:R-:W-:Y:S05]  /*26dd0*/  @!P0 NANOSLEEP.SYNCS 0x989680 ;  /* 0x009896800000895d */ /* 0x004fea0003900000 */
[----:B------:R-:W2:Y:S02]  /*26de0*/  @!P0 SYNCS.PHASECHK.TRANS64 P0, [R17+URZ+0x13220], R0 ;  /* 0x01322000110085a7 */ /* 0x000ea4000800007f */
[----:B--2---:R-:W-:Y:S05]  /*26df0*/  @!P0 BRA `(.L_x_14738) ;  /* 0xfffffffc00f08947 */ /* 0x004fea000383ffff */
[----:B------:R-:W-:Y:S05]  /*26e00*/  BRA `(.L_x_14880) ;  /* 0xffffffac002c7947 */ /* 0x000fea000383ffff */
.L_x_14742:
[----:B0-----:R-:W2:Y:S02]  /*26e10*/  LDL R2, [R1+0x8] ;  /* 0x0000080001027983 */ /* 0x001ea40000100800 */
[----:B--2---:R0:W1:Y:S02]  /*26e20*/  SYNCS.PHASECHK.TRANS64.TRYWAIT P0, [R6+URZ+0x13280], R2 ;  /* 0x01328002060075a7 */ /* 0x004064000800017f */
[----:B-1----:R-:W-:Y:S05]  /*26e30*/  @!P0 NANOSLEEP.SYNCS 0x989680 ;  /* 0x009896800000895d */ /* 0x002fea0003900000 */
[----:B------:R-:W1:Y:S02]  /*26e40*/  @!P0 SYNCS.PHASECHK.TRANS64 P0, [R6+URZ+0x13280], R2 ;  /* 0x01328002060085a7 */ /* 0x000e64000800007f */
[----:B-1----:R-:W-:Y:S05]  /*26e50*/  @!P0 BRA `(.L_x_14742) ;  /* 0xfffffffc00ec8947 */ /* 0x002fea000383ffff */
[----:B------:R-:W-:Y:S05]  /*26e60*/  BRA `(.L_x_14881) ;  /* 0xffffffb000807947 */ /* 0x000fea000383ffff */
.L_x_14743:
        /* <DEDUP_REMOVED lines=8> */
.L_x_14883:
[----:B------:R-:W-:Y:S05]  /*26ef0*/  BSYNC B0 ;  /* 0x0000000000007941 */ /* 0x000fea0003800000 */
.L_x_14882:
        /* <DEDUP_REMOVED lines=10> */
.L_x_14884:
        /* <DEDUP_REMOVED lines=11> */
.L_x_14885:
        /* <DEDUP_REMOVED lines=10> */
.L_x_14886:
        /* <DEDUP_REMOVED lines=11> */
.L_x_14887:
        /* <DEDUP_REMOVED lines=10> */
.L_x_14888:
        /* <DEDUP_REMOVED lines=11> */
.L_x_14889:
        /* <DEDUP_REMOVED lines=10> */
.L_x_14890:
[----:B------:R-:W-:Y:S02]  /*27390*/  IMAD.MOV.U32 R13, RZ, RZ, R18 ;  /* 0x000000ffff0d7224 */ /* 0x000fe400078e0012 */
[----:B------:R-:W-:Y:S02]  /*273a0*/  IMAD.MOV.U32 R12, RZ, RZ, RZ ;  /* 0x000000ffff0c7224 */ /* 0x000fe400078e00ff */
[----:B------:R-:W-:Y:S02]  /*273b0*/  IMAD.SHL.U32 R3, R3, 0x10, RZ ;  /* 0x0000001003037824 */ /* 0x000fe400078e00ff */
[----:B------:R-:W-:-:S07]  /*273c0*/  IMAD.MOV.U32 R2, RZ, RZ, R14 ;  /* 0x000000ffff027224 */ /* 0x000fce00078e000e */
[----:B------:R-:W-:Y:S05]  /*273d0*/  WARPSYNC.COLLECTIVE R15, `(.L_x_14891) ;  /* 0x000000000f087348 */ /* 0x000fea0003c00000 */
[----:B------:R0:W1:Y:S02]  /*273e0*/  SHFL.IDX P6, R14, R13, R12, R11 ;  /* 0x0000000c0d0e7389 */ /* 0x00006400000c000b */
[----:B01----:R-:W-:Y:S01]  /*273f0*/  ENDCOLLECTIVE ;  /* 0x000000000000791b */ /* 0x003fe20003800000 */
.L_x_14891:
        /* <DEDUP_REMOVED lines=12> */
.L_x_14892:
[----:B------:R-:W-:Y:S01]  /*274c0*/  IMAD.MOV.U32 R2, RZ, RZ, R14 ;  /* 0x000000ffff027224 */ /* 0x000fe200078e000e */
[----:B------:R-:W-:Y:S06]  /*274d0*/  BRA `(.L_x_14893) ;  /* 0xffffffac00fc7947 */ /* 0x000fec000383ffff */
.L_x_14748:
[----:B--2---:R-:W2:Y:S02]  /*274e0*/  LDL R2, [R1+0x8] ;  /* 0x0000080001027983 */ /* 0x004ea40000100800 */
[----:B--2---:R2:W3:Y:S02]  /*274f0*/  SYNCS.PHASECHK.TRANS64.TRYWAIT P0, [R6+URZ+0x13240], R2 ;  /* 0x01324002060075a7 */ /* 0x0044e4000800017f */
[----:B---3--:R-:W-:Y:S05]  /*27500*/  @!P0 NANOSLEEP.SYNCS 0x989680 ;  /* 0x009896800000895d */ /* 0x008fea0003900000 */
[----:B------:R-:W3:Y:S02]  /*27510*/  @!P0 SYNCS.PHASECHK.TRANS64 P0, [R6+URZ+0x13240], R2 ;  /* 0x01324002060085a7 */ /* 0x000ee4000800007f */
[----:B---3--:R-:W-:Y:S05]  /*27520*/  @!P0 BRA `(.L_x_14748) ;  /* 0xfffffffc00ec8947 */ /* 0x008fea000383ffff */
[----:B------:R-:W-:Y:S05]  /*27530*/  BRA `(.L_x_14894) ;  /* 0xffffffb000587947 */ /* 0x000fea000383ffff */
.L_x_14749:
        /* <DEDUP_REMOVED lines=8> */
.L_x_14896:
[----:B------:R-:W-:Y:S05]  /*275c0*/  BSYNC B0 ;  /* 0x0000000000007941 */ /* 0x000fea0003800000 */
.L_x_14895:
        /* <DEDUP_REMOVED lines=8> */
.L_x_14897:
[----:B------:R-:W-:Y:S02]  /*27650*/  IMAD.MOV.U32 R13, RZ, RZ, R5 ;  /* 0x000000ffff0d7224 */ /* 0x000fe400078e0005 */
[----:B------:R-:W-:Y:S02]  /*27660*/  IMAD.MOV.U32 R12, RZ, RZ, 0x1 ;  /* 0x00000001ff0c7424 */ /* 0x000fe400078e00ff */
[----:B------:R-:W-:-:S07]  /*27670*/  IMAD.MOV.U32 R2, RZ, RZ, R14 ;  /* 0x000000ffff027224 */ /* 0x000fce00078e000e */
[----:B------:R-:W-:Y:S05]  /*27680*/  WARPSYNC.COLLECTIVE R15, `(.L_x_14898) ;  /* 0x000000000f087348 */ /* 0x000fea0003c00000 */
[----:B------:R0:W1:Y:S02]  /*27690*/  SHFL.IDX P6, R14, R13, R12, R11 ;  /* 0x0000000c0d0e7389 */ /* 0x00006400000c000b */
[----:B01----:R-:W-:Y:S01]  /*276a0*/  ENDCOLLECTIVE ;  /* 0x000000000000791b */ /* 0x003fe20003800000 */
.L_x_14898:
        /* <DEDUP_REMOVED lines=11> */
.L_x_14899:
[----:B------:R-:W-:Y:S02]  /*27760*/  IMAD.MOV.U32 R13, RZ, RZ, R5 ;  /* 0x000000ffff0d7224 */ /* 0x000fe400078e0005 */
[----:B------:R-:W-:Y:S02]  /*27770*/  IMAD.MOV.U32 R12, RZ, RZ, 0x2 ;  /* 0x00000002ff0c7424 */ /* 0x000fe400078e00ff */
[----:B------:R-:W-:-:S07]  /*27780*/  IMAD.MOV.U32 R2, RZ, RZ, R14 ;  /* 0x000000ffff027224 */ /* 0x000fce00078e000e */
[----:B------:R-:W-:Y:S05]  /*27790*/  WARPSYNC.COLLECTIVE R15, `(.L_x_14900) ;  /* 0x000000000f087348 */ /* 0x000fea0003c00000 */
[----:B------:R0:W1:Y:S02]  /*277a0*/  SHFL.IDX P6, R14, R13, R12, R11 ;  /* 0x0000000c0d0e7389 */ /* 0x00006400000c000b */
[----:B01----:R-:W-:Y:S01]  /*277b0*/  ENDCOLLECTIVE ;  /* 0x000000000000791b */ /* 0x003fe20003800000 */
.L_x_14900:
        /* <DEDUP_REMOVED lines=11> */
.L_x_14901:
[----:B------:R-:W-:Y:S02]  /*27870*/  IMAD.MOV.U32 R13, RZ, RZ, R5 ;  /* 0x000000ffff0d7224 */ /* 0x000fe400078e0005 */
[----:B------:R-:W-:Y:S02]  /*27880*/  IMAD.MOV.U32 R12, RZ, RZ, 0x3 ;  /* 0x00000003ff0c7424 */ /* 0x000fe400078e00ff */
[----:B------:R-:W-:-:S07]  /*27890*/  IMAD.MOV.U32 R2, RZ, RZ, R14 ;  /* 0x000000ffff027224 */ /* 0x000fce00078e000e */
[----:B------:R-:W-:Y:S05]  /*278a0*/  WARPSYNC.COLLECTIVE R15, `(.L_x_14902) ;  /* 0x000000000f087348 */ /* 0x000fea0003c00000 */
[----:B------:R0:W1:Y:S02]  /*278b0*/  SHFL.IDX P6, R14, R13, R12, R11 ;  /* 0x0000000c0d0e7389 */ /* 0x00006400000c000b */
[----:B01----:R-:W-:Y:S01]  /*278c0*/  ENDCOLLECTIVE ;  /* 0x000000000000791b */ /* 0x003fe20003800000 */
.L_x_14902:
        /* <DEDUP_REMOVED lines=11> */
.L_x_14903:
[----:B------:R-:W-:Y:S02]  /*27980*/  IMAD.MOV.U32 R13, RZ, RZ, R4 ;  /* 0x000000ffff0d7224 */ /* 0x000fe400078e0004 */
[----:B------:R-:W-:Y:S02]  /*27990*/  IMAD.MOV.U32 R12, RZ, RZ, RZ ;  /* 0x000000ffff0c7224 */ /* 0x000fe400078e00ff */
[----:B------:R-:W-:-:S07]  /*279a0*/  IMAD.MOV.U32 R2, RZ, RZ, R14 ;  /* 0x000000ffff027224 */ /* 0x000fce00078e000e */
[----:B------:R-:W-:Y:S05]  /*279b0*/  WARPSYNC.COLLECTIVE R15, `(.L_x_14904) ;  /* 0x000000000f087348 */ /* 0x000fea0003c00000 */
[----:B------:R0:W1:Y:S02]  /*279c0*/  SHFL.IDX P6, R14, R13, R12, R11 ;  /* 0x0000000c0d0e7389 */ /* 0x00006400000c000b */
[----:B01----:R-:W-:Y:S01]  /*279d0*/  ENDCOLLECTIVE ;  /* 0x000000000000791b */ /* 0x003fe20003800000 */
.L_x_14904:
        /* <DEDUP_REMOVED lines=11> */
.L_x_14905:
[----:B------:R-:W-:Y:S01]  /*27a90*/  IMAD.MOV.U32 R2, RZ, RZ, R14 ;  /* 0x000000ffff027224 */ /* 0x000fe200078e000e */
[----:B------:R-:W-:Y:S06]  /*27aa0*/  BRA `(.L_x_14906) ;  /* 0xffffffac00f47947 */ /* 0x000fec000383ffff */
.L_x_14754:
[----:B0-----:R0:W3:Y:S02]  /*27ab0*/  SYNCS.PHASECHK.TRANS64.TRYWAIT P2, [R2+URZ+0x13270], R0 ;  /* 0x01327000020075a7 */ /* 0x0010e4000804017f */
[----:B---3--:R-:W-:Y:S05]  /*27ac0*/  @!P2 NANOSLEEP.SYNCS 0x989680 ;  /* 0x009896800000a95d */ /* 0x008fea0003900000 */
[----:B------:R-:W3:Y:S02]  /*27ad0*/  @!P2 SYNCS.PHASECHK.TRANS64 P2, [R2+URZ+0x13270], R0 ;  /* 0x013270000200a5a7 */ /* 0x000ee4000804007f */
[----:B---3--:R-:W-:Y:S05]  /*27ae0*/  @!P2 BRA `(.L_x_14754) ;  /* 0xfffffffc00f0a947 */ /* 0x008fea000383ffff */
[----:B------:R-:W-:Y:S05]  /*27af0*/  BRA `(.L_x_14907) ;  /* 0xffffffb000587947 */ /* 0x000fea000383ffff */
.L_x_14756:
[----:B0-----:R0:W3:Y:S02]  /*27b00*/  SYNCS.PHASECHK.TRANS64.TRYWAIT P2, [R2+URZ+0x13260], R3 ;  /* 0x01326003020075a7 */ /* 0x0010e4000804017f */
[----:B---3--:R-:W-:Y:S05]  /*27b10*/  @!P2 NANOSLEEP.SYNCS 0x989680 ;  /* 0x009896800000a95d */ /* 0x008fea0003900000 */
[----:B------:R-:W3:Y:S02]  /*27b20*/  @!P2 SYNCS.PHASECHK.TRANS64 P2, [R2+URZ+0x13260], R3 ;  /* 0x013260030200a5a7 */ /* 0x000ee4000804007f */
[----:B---3--:R-:W-:Y:S05]  /*27b30*/  @!P2 BRA `(.L_x_14756) ;  /* 0xfffffffc00f0a947 */ /* 0x008fea000383ffff */
[----:B------:R-:W-:Y:S05]  /*27b40*/  BRA `(.L_x_14908) ;  /* 0xffffffb000687947 */ /* 0x000fea000383ffff */
.L_x_14764:
[----:B-1----:R1:W2:Y:S02]  /*27b50*/  SYNCS.PHASECHK.TRANS64.TRYWAIT P1, [R0+URZ+0x13270], R3 ;  /* 0x01327003000075a7 */ /* 0x0022a4000802017f */
[----:B--2---:R-:W-:Y:S05]  /*27b60*/  @!P1 NANOSLEEP.SYNCS 0x989680 ;  /* 0x009896800000995d */ /* 0x004fea0003900000 */
[----:B------:R-:W2:Y:S02]  /*27b70*/  @!P1 SYNCS.PHASECHK.TRANS64 P1, [R0+URZ+0x13270], R3 ;  /* 0x01327003000095a7 */ /* 0x000ea4000802007f */
[----:B--2---:R-:W-:Y:S05]  /*27b80*/  @!P1 BRA `(.L_x_14764) ;  /* 0xfffffffc00f09947 */ /* 0x004fea000383ffff */
[----:B------:R-:W-:Y:S05]  /*27b90*/  BRA `(.L_x_14909) ;  /* 0xffffffb400fc7947 */ /* 0x000fea000383ffff */
.L_x_14766:
[----:B-1----:R1:W2:Y:S02]  /*27ba0*/  SYNCS.PHASECHK.TRANS64.TRYWAIT P1, [R0+URZ+0x13260], R3 ;  /* 0x01326003000075a7 */ /* 0x0022a4000802017f */
[----:B--2---:R-:W-:Y:S05]  /*27bb0*/  @!P1 NANOSLEEP.SYNCS 0x989680 ;  /* 0x009896800000995d */ /* 0x004fea0003900000 */
[----:B------:R-:W2:Y:S02]  /*27bc0*/  @!P1 SYNCS.PHASECHK.TRANS64 P1, [R0+URZ+0x13260], R3 ;  /* 0x01326003000095a7 */ /* 0x000ea4000802007f */
[----:B--2---:R-:W-:Y:S05]  /*27bd0*/  @!P1 BRA `(.L_x_14766) ;  /* 0xfffffffc00f09947 */ /* 0x004fea000383ffff */
[----:B------:R-:W-:Y:S05]  /*27be0*/  BRA `(.L_x_14910) ;  /* 0xffffffb8000c7947 */ /* 0x000fea000383ffff */
.L_x_14771:
[----:B------:R-:W-:Y:S01]  /*27bf0*/  BSSY B0, `(.L_x_14911) ;  /* 0x0000008000007945 */ /* 0x000fe20003800000 */
[----:B------:R-:W-:Y:S02]  /*27c00*/  IMAD.MOV.U32 R13, RZ, RZ, R24 ;  /* 0x000000ffff0d7224 */ /* 0x000fe400078e0018 */
[----:B------:R-:W-:Y:S02]  /*27c10*/  IMAD.MOV.U32 R12, RZ, RZ, RZ ;  /* 0x000000ffff0c7224 */ /* 0x000fe400078e00ff */
[----:B0-----:R-:W-:Y:S02]  /*27c20*/  IMAD.MOV.U32 R11, RZ, RZ, 0x1f ;  /* 0x0000001fff0b7424 */ /* 0x001fe400078e00ff */
[----:B------:R-:W-:-:S07]  /*27c30*/  IMAD.MOV.U32 R15, RZ, RZ, -0x1 ;  /* 0xffffffffff0f7424 */ /* 0x000fce00078e00ff */
[----:B--2--5:R-:W-:Y:S05]  /*27c40*/  WARPSYNC.COLLECTIVE R15, `(.L_x_14912) ;  /* 0x000000000f087348 */ /* 0x024fea0003c00000 */
[----:B------:R0:W1:Y:S02]  /*27c50*/  SHFL.IDX P6, R14, R13, R12, R11 ;  /* 0x0000000c0d0e7389 */ /* 0x00006400000c000b */
[----:B012--5:R-:W-:Y:S01]  /*27c60*/  ENDCOLLECTIVE ;  /* 0x000000000000791b */ /* 0x027fe20003800000 */
.L_x_14912:
[----:B------:R-:W-:Y:S05]  /*27c70*/  BSYNC B0 ;  /* 0x0000000000007941 */ /* 0x000fea0003800000 */
.L_x_14911:
        /* <DEDUP_REMOVED lines=9> */
.L_x_14913:
        /* <DEDUP_REMOVED lines=18> */
.L_x_14914:
[----:B------:R-:W-:Y:S01]  /*27e30*/  IMAD.MOV.U32 R12, RZ, RZ, 0x2 ;  /* 0x00000002ff0c7424 */ /* 0x000fe200078e00ff */
[----:B------:R-:W-:-:S05]  /*27e40*/  SEL R7, R14, RZ, P1 ;  /* 0x000000ff0e077207 */ /* 0x000fca0000800000 */
[----:B------:R-:W-:-:S04]  /*27e50*/  IMAD.IADD R3, R2, 0x1, R7 ;  /* 0x0000000102037824 */ /* 0x000fc800078e0207 */
[----:B------:R-:W-:-:S07]  /*27e60*/  IMAD.MOV.U32 R13, RZ, RZ, R3 ;  /* 0x000000ffff0d7224 */ /* 0x000fce00078e0003 */
[----:B------:R-:W-:Y:S05]  /*27e70*/  WARPSYNC.COLLECTIVE R15, `(.L_x_14915) ;  /* 0x000000000f087348 */ /* 0x000fea0003c00000 */
[----:B------:R0:W1:Y:S02]  /*27e80*/  SHFL.UP P6, R14, R13, R12, R11 ;  /* 0x0400000c0d0e7389 */ /* 0x00006400000c000b */
[----:B01----:R-:W-:Y:S01]  /*27e90*/  ENDCOLLECTIVE ;  /* 0x000000000000791b */ /* 0x003fe20003800000 */
.L_x_14915:
[----:B------:R-:W-:Y:S01]  /*27ea0*/  IMAD.MOV.U32 R12, RZ, RZ, 0x4 ;  /* 0x00000004ff0c7424 */ /* 0x000fe200078e00ff */
[----:B------:R-:W-:-:S05]  /*27eb0*/  SEL R14, R14, RZ, P2 ;  /* 0x000000ff0e0e7207 */ /* 0x000fca0001000000 */
[----:B------:R-:W-:-:S04]  /*27ec0*/  IMAD.IADD R3, R3, 0x1, R14 ;  /* 0x0000000103037824 */ /* 0x000fc800078e020e */
[----:B------:R-:W-:-:S07]  /*27ed0*/  IMAD.MOV.U32 R13, RZ, RZ, R3 ;  /* 0x000000ffff0d7224 */ /* 0x000fce00078e0003 */
[----:B------:R-:W-:Y:S05]  /*27ee0*/  WARPSYNC.COLLECTIVE R15, `(.L_x_14916) ;  /* 0x000000000f087348 */ /* 0x000fea0003c00000 */
[----:B------:R0:W1:Y:S02]  /*27ef0*/  SHFL.UP P6, R14, R13, R12, R11 ;  /* 0x0400000c0d0e7389 */ /* 0x00006400000c000b */
[----:B01----:R-:W-:Y:S01]  /*27f00*/  ENDCOLLECTIVE ;  /* 0x000000000000791b */ /* 0x003fe20003800000 */
.L_x_14916:
[----:B------:R-:W-:Y:S01]  /*27f10*/  IMAD.MOV.U32 R12, RZ, RZ, 0x8 ;  /* 0x00000008ff0c7424 */ /* 0x000fe200078e00ff */
[----:B------:R-:W-:-:S05]  /*27f20*/  SEL R14, R14, RZ, P3 ;  /* 0x000000ff0e0e7207 */ /* 0x000fca0001800000 */
[----:B------:R-:W-:-:S04]  /*27f30*/  IMAD.IADD R3, R3, 0x1, R14 ;  /* 0x0000000103037824 */ /* 0x000fc800078e020e */
[----:B------:R-:W-:-:S07]  /*27f40*/  IMAD.MOV.U32 R13, RZ, RZ, R3 ;  /* 0x000000ffff0d7224 */ /* 0x000fce00078e0003 */
[----:B------:R-:W-:Y:S05]  /*27f50*/  WARPSYNC.COLLECTIVE R15, `(.L_x_14917) ;  /* 0x000000000f087348 */ /* 0x000fea0003c00000 */
[----:B------:R0:W1:Y:S02]  /*27f60*/  SHFL.UP P6, R14, R13, R12, R11 ;  /* 0x0400000c0d0e7389 */ /* 0x00006400000c000b */
[----:B01----:R-:W-:Y:S01]  /*27f70*/  ENDCOLLECTIVE ;  /* 0x000000000000791b */ /* 0x003fe20003800000 */
.L_x_14917:
[----:B------:R-:W-:Y:S01]  /*27f80*/  IMAD.MOV.U32 R12, RZ, RZ, 0x10 ;  /* 0x00000010ff0c7424 */ /* 0x000fe200078e00ff */
[----:B------:R-:W-:-:S05]  /*27f90*/  SEL R14, R14, RZ, P4 ;  /* 0x000000ff0e0e7207 */ /* 0x000fca0002000000 */
[----:B------:R-:W-:-:S04]  /*27fa0*/  IMAD.IADD R3, R3, 0x1, R14 ;  /* 0x0000000103037824 */ /* 0x000fc800078e020e */
[----:B------:R-:W-:-:S07]  /*27fb0*/  IMAD.MOV.U32 R13, RZ, RZ, R3 ;  /* 0x000000ffff0d7224 */ /* 0x000fce00078e0003 */
[----:B------:R-:W-:Y:S05]  /*27fc0*/  WARPSYNC.COLLECTIVE R15, `(.L_x_14918) ;  /* 0x000000000f087348 */ /* 0x000fea0003c00000 */
[----:B------:R0:W1:Y:S02]  /*27fd0*/  SHFL.UP P6, R14, R13, R12, R11 ;  /* 0x0400000c0d0e7389 */ /* 0x00006400000c000b */
[----:B01----:R-:W-:Y:S01]  /*27fe0*/  ENDCOLLECTIVE ;  /* 0x000000000000791b */ /* 0x003fe20003800000 */
.L_x_14918:
        /* <DEDUP_REMOVED lines=8> */
.L_x_14919:
[----:B------:R-:W-:Y:S05]  /*28070*/  BRA `(.L_x_14920) ;  /* 0xffffffb800f47947 */ /* 0x000fea000383ffff */
.L_x_14776:
[----:B------:R-:W-:Y:S01]  /*28080*/  BSSY B0, `(.L_x_14921) ;  /* 0x0000008000007945 */ /* 0x000fe20003800000 */
[----:B-----5:R-:W-:Y:S02]  /*28090*/  IMAD.MOV.U32 R13, RZ, RZ, R2 ;  /* 0x000000ffff0d7224 */ /* 0x020fe400078e0002 */
[----:B------:R-:W-:Y:S02]  /*280a0*/  IMAD.MOV.U32 R12, RZ, RZ, 0x1 ;  /* 0x00000001ff0c7424 */ /* 0x000fe400078e00ff */
[----:B------:R-:W-:Y:S02]  /*280b0*/  IMAD.MOV.U32 R11, RZ, RZ, RZ ;  /* 0x000000ffff0b7224 */ /* 0x000fe400078e00ff */
[----:B------:R-:W-:-:S07]  /*280c0*/  IMAD.MOV.U32 R15, RZ, RZ, -0x1 ;  /* 0xffffffffff0f7424 */ /* 0x000fce00078e00ff */
[----:B0-----:R-:W-:Y:S05]  /*280d0*/  WARPSYNC.COLLECTIVE R15, `(.L_x_14922) ;  /* 0x000000000f087348 */ /* 0x001fea0003c00000 */
[----:B------:R1:W2:Y:S02]  /*280e0*/  SHFL.UP P6, R14, R13, R12, R11 ;  /* 0x0400000c0d0e7389 */ /* 0x0002a400000c000b */
[----:B012---:R-:W-:Y:S01]  /*280f0*/  ENDCOLLECTIVE ;  /* 0x000000000000791b */ /* 0x007fe20003800000 */
.L_x_14922:
[----:B------:R-:W-:Y:S05]  /*28100*/  BSYNC B0 ;  /* 0x0000000000007941 */ /* 0x000fea0003800000 */
.L_x_14921:
        /* <DEDUP_REMOVED lines=9> */
.L_x_14923:
[----:B------:R-:W-:Y:S01]  /*281a0*/  IMAD.MOV.U32 R12, RZ, RZ, 0x4 ;  /* 0x00000004ff0c7424 */ /* 0x000fe200078e00ff */
[----:B------:R-:W-:-:S05]  /*281b0*/  SEL R14, R14, RZ, P2 ;  /* 0x000000ff0e0e7207 */ /* 0x000fca0001000000 */
[----:B------:R-:W-:-:S04]  /*281c0*/  IMAD.IADD R3, R3, 0x1, R14 ;  /* 0x0000000103037824 */ /* 0x000fc800078e020e */
[----:B------:R-:W-:-:S07]  /*281d0*/  IMAD.MOV.U32 R13, RZ, RZ, R3 ;  /* 0x000000ffff0d7224 */ /* 0x000fce00078e0003 */
[----:B------:R-:W-:Y:S05]  /*281e0*/  WARPSYNC.COLLECTIVE R15, `(.L_x_14924) ;  /* 0x000000000f087348 */ /* 0x000fea0003c00000 */
[----:B------:R0:W1:Y:S02]  /*281f0*/  SHFL.UP P6, R14, R13, R12, R11 ;  /* 0x0400000c0d0e7389 */ /* 0x00006400000c000b */
[----:B01----:R-:W-:Y:S01]  /*28200*/  ENDCOLLECTIVE ;  /* 0x000000000000791b */ /* 0x003fe20003800000 */
.L_x_14924:
[----:B------:R-:W-:Y:S01]  /*28210*/  IMAD.MOV.U32 R12, RZ, RZ, 0x8 ;  /* 0x00000008ff0c7424 */ /* 0x000fe200078e00ff */
[----:B------:R-:W-:-:S05]  /*28220*/  SEL R14, R14, RZ, P3 ;  /* 0x000000ff0e0e7207 */ /* 0x000fca0001800000 */
[----:B------:R-:W-:-:S04]  /*28230*/  IMAD.IADD R3, R3, 0x1, R14 ;  /* 0x0000000103037824 */ /* 0x000fc800078e020e */
[----:B------:R-:W-:-:S07]  /*28240*/  IMAD.MOV.U32 R13, RZ, RZ, R3 ;  /* 0x000000ffff0d7224 */ /* 0x000fce00078e0003 */
[----:B------:R-:W-:Y:S05]  /*28250*/  WARPSYNC.COLLECTIVE R15, `(.L_x_14925) ;  /* 0x000000000f087348 */ /* 0x000fea0003c00000 */
[----:B------:R0:W1:Y:S02]  /*28260*/  SHFL.UP P6, R14, R13, R12, R11 ;  /* 0x0400000c0d0e7389 */ /* 0x00006400000c000b */
[----:B01----:R-:W-:Y:S01]  /*28270*/  ENDCOLLECTIVE ;  /* 0x000000000000791b */ /* 0x003fe20003800000 */
.L_x_14925:
[----:B------:R-:W-:Y:S01]  /*28280*/  IMAD.MOV.U32 R12, RZ, RZ, 0x10 ;  /* 0x00000010ff0c7424 */ /* 0x000fe200078e00ff */
[----:B------:R-:W-:-:S05]  /*28290*/  SEL R14, R14, RZ, P4 ;  /* 0x000000ff0e0e7207 */ /* 0x000fca0002000000 */
[----:B------:R-:W-:-:S04]  /*282a0*/  IMAD.IADD R3, R3, 0x1, R14 ;  /* 0x0000000103037824 */ /* 0x000fc800078e020e */
[----:B------:R-:W-:-:S07]  /*282b0*/  IMAD.MOV.U32 R13, RZ, RZ, R3 ;  /* 0x000000ffff0d7224 */ /* 0x000fce00078e0003 */
[----:B------:R-:W-:Y:S05]  /*282c0*/  WARPSYNC.COLLECTIVE R15, `(.L_x_14926) ;  /* 0x000000000f087348 */ /* 0x000fea0003c00000 */
[----:B------:R0:W1:Y:S02]  /*282d0*/  SHFL.UP P6, R14, R13, R12, R11 ;  /* 0x0400000c0d0e7389 */ /* 0x00006400000c000b */
[----:B01----:R-:W-:Y:S01]  /*282e0*/  ENDCOLLECTIVE ;  /* 0x000000000000791b */ /* 0x003fe20003800000 */
.L_x_14926:
        /* <DEDUP_REMOVED lines=8> */
.L_x_14927:
[----:B------:R-:W-:Y:S05]  /*28370*/  BRA `(.L_x_14928) ;  /* 0xffffffb800d07947 */ /* 0x000fea000383ffff */
.L_x_14778:
[----:B------:R-:W-:Y:S01]  /*28380*/  BSSY B0, `(.L_x_14929) ;  /* 0x0000006000007945 */ /* 0x000fe20003800000 */
[----:B------:R-:W-:Y:S01]  /*28390*/  PLOP3.LUT P6, PT, P6, PT, PT, 0x8, 0x0 ;  /* 0x000000000000781c */ /* 0x000fe200037ce170 */
[----:B------:R-:W-:-:S12]  /*283a0*/  IMAD.MOV.U32 R15, RZ, RZ, -0x1 ;  /* 0xffffffffff0f7424 */ /* 0x000fd800078e00ff */
[----:B0----5:R-:W-:Y:S05]  /*283b0*/  WARPSYNC.COLLECTIVE R15, `(.L_x_14930) ;  /* 0x000000000f087348 */ /* 0x021fea0003c00000 */
[----:B------:R-:W-:Y:S01]  /*283c0*/  VOTE.ANY R14, PT, P6 ;  /* 0x00000000000e7806 */ /* 0x000fe200030e0100 */
[----:B0----5:R-:W-:Y:S06]  /*283d0*/  ENDCOLLECTIVE ;  /* 0x000000000000791b */ /* 0x021fec0003800000 */
.L_x_14930:
[----:B------:R-:W-:Y:S05]  /*283e0*/  BSYNC B0 ;  /* 0x0000000000007941 */ /* 0x000fea0003800000 */
.L_x_14929:
        /* <DEDUP_REMOVED lines=9> */
.L_x_14931:
[----:B------:R-:W-:Y:S01]  /*28480*/  IMAD.MOV.U32 R25, RZ, RZ, R14 ;  /* 0x000000ffff197224 */ /* 0x000fe200078e000e */
[----:B------:R-:W-:Y:S06]  /*28490*/  BRA `(.L_x_14932) ;  /* 0xffffffb800c07947 */ /* 0x000fec000383ffff */
.L_x_14780:
[----:B------:R-:W-:Y:S01]  /*284a0*/  BSSY B0, `(.L_x_14933) ;  /* 0x0000007000007945 */ /* 0x000fe20003800000 */
[----:B------:R-:W-:Y:S02]  /*284b0*/  IMAD.MOV.U32 R13, RZ, RZ, R3 ;  /* 0x000000ffff0d7224 */ /* 0x000fe400078e0003 */
[----:B------:R-:W-:Y:S02]  /*284c0*/  IMAD.MOV.U32 R11, RZ, RZ, 0x1f ;  /* 0x0000001fff0b7424 */ /* 0x000fe400078e00ff */
[----:B------:R-:W-:-:S07]  /*284d0*/  IMAD.MOV.U32 R15, RZ, RZ, -0x1 ;  /* 0xffffffffff0f7424 */ /* 0x000fce00078e00ff */
[----:B012---:R-:W-:Y:S05]  /*284e0*/  WARPSYNC.COLLECTIVE R15, `(.L_x_14934) ;  /* 0x000000000f087348 */ /* 0x007fea0003c00000 */
[----:B------:R3:W4:Y:S02]  /*284f0*/  SHFL.IDX P6, R14, R13, R12, R11 ;  /* 0x0000000c0d0e7389 */ /* 0x00072400000c000b */
[----:B01234-:R-:W-:Y:S01]  /*28500*/  ENDCOLLECTIVE ;  /* 0x000000000000791b */ /* 0x01ffe20003800000 */
.L_x_14934:
[----:B------:R-:W-:Y:S05]  /*28510*/  BSYNC B0 ;  /* 0x0000000000007941 */ /* 0x000fea0003800000 */
.L_x_14933:
[----:B------:R-:W-:Y:S01]  /*28520*/  IMAD.MOV.U32 R5, RZ, RZ, R14 ;  /* 0x000000ffff057224 */ /* 0x000fe200078e000e */
[----:B------:R-:W-:Y:S06]  /*28530*/  BRA `(.L_x_14779) ;  /* 0xffffffb800b47947 */ /* 0x000fec000383ffff */
.L_x_14784:
[----:B0-----:R0:W1:Y:S02]  /*28540*/  SYNCS.PHASECHK.TRANS64.TRYWAIT P0, [R5+URZ+0x13220], R0 ;  /* 0x01322000050075a7 */ /* 0x001064000800017f */
[----:B-1----:R-:W-:Y:S05]  /*28550*/  @!P0 NANOSLEEP.SYNCS 0x989680 ;  /* 0x009896800000895d */ /* 0x002fea0003900000 */
[----:B------:R-:W1:Y:S02]  /*28560*/  @!P0 SYNCS.PHASECHK.TRANS64 P0, [R5+URZ+0x13220], R0 ;  /* 0x01322000050085a7 */ /* 0x000e64000800007f */
[----:B-1----:R-:W-:Y:S05]  /*28570*/  @!P0 BRA `(.L_x_14784) ;  /* 0xfffffffc00f08947 */ /* 0x002fea000383ffff */
[----:B------:R-:W-:Y:S05]  /*28580*/  BRA `(.L_x_14935) ;  /* 0xffffffc000347947 */ /* 0x000fea000383ffff */
.L_x_14785:
        /* <DEDUP_REMOVED lines=11> */
.L_x_14937:
[----:B------:R-:W-:Y:S05]  /*28640*/  BSYNC B0 ;  /* 0x0000000000007941 */ /* 0x000fea0003800000 */
.L_x_14936:
[----:B------:R-:W-:Y:S05]  /*28650*/  BRA `(.L_x_14938) ;  /* 0xffffffc0001c7947 */ /* 0x000fea000383ffff */
.L_x_14786:
[----:B------:R-:W-:Y:S01]  /*28660*/  BSSY B0, `(.L_x_14939) ;  /* 0x0000006000007945 */ /* 0x000fe20003800000 */
[----:B------:R-:W-:-:S07]  /*28670*/  IMAD.MOV.U32 R15, RZ, RZ, -0x1 ;  /* 0xffffffffff0f7424 */ /* 0x000fce00078e00ff */
[----:B0-----:R-:W-:Y:S05]  /*28680*/  WARPSYNC.COLLECTIVE R15, `(.L_x_14940) ;  /* 0x000000000f0c7348 */ /* 0x001fea0003c00000 */
[----:B------:R-:W-:Y:S02]  /*28690*/  ELECT P6, UR62, PT ;  /* 0x00000000003e782f */ /* 0x000fe400038c0000 */
[----:B------:R-:W-:Y:S01]  /*286a0*/  MOV R14, UR62 ;  /* 0x0000003e000e7c02 */ /* 0x000fe20008000f00 */
[----:B0-----:R-:W-:Y:S10]  /*286b0*/  ENDCOLLECTIVE ;  /* 0x000000000000791b */ /* 0x001ff40003800000 */
.L_x_14940:
[----:B------:R-:W-:Y:S05]  /*286c0*/  BSYNC B0 ;  /* 0x0000000000007941 */ /* 0x000fea0003800000 */
.L_x_14939:
[----:B------:R-:W-:Y:S05]  /*286d0*/  BRA `(.L_x_14941) ;  /* 0xffffffc000107947 */ /* 0x000fea000383ffff */
.L_x_14788:
[----:B0-----:R0:W1:Y:S02]  /*286e0*/  SYNCS.PHASECHK.TRANS64.TRYWAIT P1, [R4+URZ+0x13240], R3 ;  /* 0x01324003040075a7 */ /* 0x001064000802017f */
[----:B-1----:R-:W-:Y:S05]  /*286f0*/  @!P1 NANOSLEEP.SYNCS 0x989680 ;  /* 0x009896800000995d */ /* 0x002fea0003900000 */
[----:B------:R-:W1:Y:S02]  /*28700*/  @!P1 SYNCS.PHASECHK.TRANS64 P1, [R4+URZ+0x13240], R3 ;  /* 0x01324003040095a7 */ /* 0x000e64000802007f */
[----:B-1----:R-:W-:Y:S05]  /*28710*/  @!P1 BRA `(.L_x_14788) ;  /* 0xfffffffc00f09947 */ /* 0x002fea000383ffff */
[----:B------:R-:W-:Y:S05]  /*28720*/  BRA `(.L_x_14942) ;  /* 0xffffffc000387947 */ /* 0x000fea000383ffff */
.L_x_14790:
[----:B-1----:R1:W2:Y:S02]  /*28730*/  SYNCS.PHASECHK.TRANS64.TRYWAIT P1, [R5+URZ+0x13240], R0 ;  /* 0x01324000050075a7 */ /* 0x0022a4000802017f */
[----:B--2---:R-:W-:Y:S05]  /*28740*/  @!P1 NANOSLEEP.SYNCS 0x989680 ;  /* 0x009896800000995d */ /* 0x004fea0003900000 */
[----:B------:R-:W2:Y:S02]  /*28750*/  @!P1 SYNCS.PHASECHK.TRANS64 P1, [R5+URZ+0x13240], R0 ;  /* 0x01324000050095a7 */ /* 0x000ea4000802007f */
[----:B--2---:R-:W-:Y:S05]  /*28760*/  @!P1 BRA `(.L_x_14790) ;  /* 0xfffffffc00f09947 */ /* 0x004fea000383ffff */
[----:B------:R-:W-:Y:S05]  /*28770*/  BRA `(.L_x_14943) ;  /* 0xffffffc000487947 */ /* 0x000fea000383ffff */
.L_x_14792:
[----:B--2---:R2:W3:Y:S02]  /*28780*/  SYNCS.PHASECHK.TRANS64.TRYWAIT P1, [R4+URZ+0x13260], R3 ;  /* 0x01326003040075a7 */ /* 0x0044e4000802017f */
[----:B---3--:R-:W-:Y:S05]  /*28790*/  @!P1 NANOSLEEP.SYNCS 0x989680 ;  /* 0x009896800000995d */ /* 0x008fea0003900000 */
[----:B------:R-:W3:Y:S02]  /*287a0*/  @!P1 SYNCS.PHASECHK.TRANS64 P1, [R4+URZ+0x13260], R3 ;  /* 0x01326003040095a7 */ /* 0x000ee4000802007f */
[----:B---3--:R-:W-:Y:S05]  /*287b0*/  @!P1 BRA `(.L_x_14792) ;  /* 0xfffffffc00f09947 */ /* 0x008fea000383ffff */
[----:B------:R-:W-:Y:S05]  /*287c0*/  BRA `(.L_x_14944) ;  /* 0xffffffc000447947 */ /* 0x000fea000383ffff */
.L_x_14794:
[----:B---3--:R3:W4:Y:S02]  /*287d0*/  SYNCS.PHASECHK.TRANS64.TRYWAIT P1, [R5+URZ+0x13260], R0 ;  /* 0x01326000050075a7 */ /* 0x008724000802017f */
[----:B----4-:R-:W-:Y:S05]  /*287e0*/  @!P1 NANOSLEEP.SYNCS 0x989680 ;  /* 0x009896800000995d */ /* 0x010fea0003900000 */
[----:B------:R-:W4:Y:S02]  /*287f0*/  @!P1 SYNCS.PHASECHK.TRANS64 P1, [R5+URZ+0x13260], R0 ;  /* 0x01326000050095a7 */ /* 0x000f24000802007f */
[----:B----4-:R-:W-:Y:S05]  /*28800*/  @!P1 BRA `(.L_x_14794) ;  /* 0xfffffffc00f09947 */ /* 0x010fea000383ffff */
[----:B------:R-:W-:Y:S05]  /*28810*/  BRA `(.L_x_14945) ;  /* 0xffffffc000407947 */ /* 0x000fea000383ffff */
.L_x_14796:
[----:B----4-:R4:W0:Y:S02]  /*28820*/  SYNCS.PHASECHK.TRANS64.TRYWAIT P1, [R4+URZ+0x13280], R3 ;  /* 0x01328003040075a7 */ /* 0x010824000802017f */
[----:B0-----:R-:W-:Y:S05]  /*28830*/  @!P1 NANOSLEEP.SYNCS 0x989680 ;  /* 0x009896800000995d */ /* 0x001fea0003900000 */
[----:B------:R-:W0:Y:S02]  /*28840*/  @!P1 SYNCS.PHASECHK.TRANS64 P1, [R4+URZ+0x13280], R3 ;  /* 0x01328003040095a7 */ /* 0x000e24000802007f */
[----:B0-----:R-:W-:Y:S05]  /*28850*/  @!P1 BRA `(.L_x_14796) ;  /* 0xfffffffc00f09947 */ /* 0x001fea000383ffff */
[----:B------:R-:W-:Y:S05]  /*28860*/  BRA `(.L_x_14946) ;  /* 0xffffffc0003c7947 */ /* 0x000fea000383ffff */
.L_x_14947:
        /* <DEDUP_REMOVED lines=9> */
.L_x_15866:


//--------------------- .text._ZN7cutlass13device_kernelIN5flash11enable_sm90INS1_16FlashAttnFwdSm90INS1_25CollectiveMainloopFwdSm90ILi2EN4cute5tupleIJNS5_1CILi1EEES8_S8_EEENS6_IJNS7_ILi192EEENS7_ILi160EEENS7_ILi64EEEEEELi64ENS_12float_e4m3_tEfNS_4arch4Sm90ELb1ELb0ELb1ELb0ELb1ELb0ELb0ELb1ELb1ELb1ELb0ELb0EEENS1_21CollectiveEpilogueFwdINS6_IJSA_SC_SB_EEES9_NS_10bfloat16_tESG_Li384ELb0ELb1ELb0ELb1EEENS1_30DynamicPersistentTileSchedulerILi384ELi128ELb0ELb1ELb1EEEEEEEEEvNT_6ParamsE --------------------------
	.section	.text._ZN7cutlass13device_kernelIN5flash11enable_sm90INS1_16FlashAttnFwdSm90INS1_25CollectiveMainloopFwdSm90ILi2EN4cute5tupleIJNS5_1CILi1EEES8_S8_EEENS6_IJNS7_ILi192EEENS7_ILi160EEENS7_ILi64EEEEEELi64ENS_12float_e4m3_tEfNS_4arch4Sm90ELb1ELb0ELb1ELb0ELb1ELb0ELb0ELb1ELb1ELb1ELb0ELb0EEENS1_21CollectiveEpilogueFwdINS6_IJSA_SC_SB_EEES9_NS_10bfloat16_tESG_Li384ELb0ELb1ELb0ELb1EEENS1_30DynamicPersistentTileSchedulerILi384ELi128ELb0ELb1ELb1EEEEEEEEEvNT_6ParamsE,"ax",@progbits
	.align	128
.text._ZN7cutlass13device_kernelIN5flash11enable_sm90INS1_16FlashAttnFwdSm90INS1_25CollectiveMainloopFwdSm90ILi2EN4cute5tupleIJNS5_1CILi1EEES8_S8_EEENS6_IJNS7_ILi192EEENS7_ILi160EEENS7_ILi64EEEEEELi64ENS_12float_e4m3_tEfNS_4arch4Sm90ELb1ELb0ELb1ELb0ELb1ELb0ELb0ELb1ELb1ELb1ELb0ELb0EEENS1_21CollectiveEpilogueFwdINS6_IJSA_SC_SB_EEES9_NS_10bfloat16_tESG_Li384ELb0ELb1ELb0ELb1EEENS1_30DynamicPersistentTileSchedulerILi384ELi128ELb0ELb1ELb1EEEEEEEEEvNT_6ParamsE:
        .type           _ZN7cutlass13device_kernelIN5flash11enable_sm90INS1_16FlashAttnFwdSm90INS1_25CollectiveMainloopFwdSm90ILi2EN4cute5tupleIJNS5_1CILi1EEES8_S8_EEENS6_IJNS7_ILi192EEENS7_ILi160EEENS7_ILi64EEEEEELi64ENS_12float_e4m3_tEfNS_4arch4Sm90ELb1ELb0ELb1ELb0ELb1ELb0ELb0ELb1ELb1ELb1ELb0ELb0EEENS1_21CollectiveEpilogueFwdINS6_IJSA_SC_SB_EEES9_NS_10bfloat16_tESG_Li384ELb0ELb1ELb0ELb1EEENS1_30DynamicPersistentTileSchedulerILi384ELi128ELb0ELb1ELb1EEEEEEEEEvNT_6ParamsE,@function
        .size           _ZN7cutlass13device_kernelIN5flash11enable_sm90INS1_16FlashAttnFwdSm90INS1_25CollectiveMainloopFwdSm90ILi2EN4cute5tupleIJNS5_1CILi1EEES8_S8_EEENS6_IJNS7_ILi192EEENS7_ILi160EEENS7_ILi64EEEEEELi64ENS_12float_e4m3_tEfNS_4arch4Sm90ELb1ELb0ELb1ELb0ELb1ELb0ELb0ELb1ELb1ELb1ELb0ELb0EEENS1_21CollectiveEpilogueFwdINS6_IJSA_SC_SB_EEES9_NS_10bfloat16_tESG_Li384ELb0ELb1ELb0ELb1EEENS1_30DynamicPersistentTileSchedulerILi384ELi128ELb0ELb1ELb1EEEEEEEEEvNT_6ParamsE,(.L_x_15867 - _ZN7cutlass13device_kernelIN5flash11enable_sm90INS1_16FlashAttnFwdSm90INS1_25CollectiveMainloopFwdSm90ILi2EN4cute5tupleIJNS5_1CILi1EEES8_S8_EEENS6_IJNS7_ILi192EEENS7_ILi160EEENS7_ILi64EEEEEELi64ENS_12float_e4m3_tEfNS_4arch4Sm90ELb1ELb0ELb1ELb0ELb1ELb0ELb0ELb1ELb1ELb1ELb0ELb0EEENS1_21CollectiveEpilogueFwdINS6_IJSA_SC_SB_EEES9_NS_10bfloat16_tESG_Li384ELb0ELb1ELb0ELb1EEENS1_30DynamicPersistentTileSchedulerILi384ELi128ELb0ELb1ELb1EEEEEEEEEvNT_6ParamsE)
        .other          _ZN7cutlass13device_kernelIN5flash11enable_sm90INS1_16FlashAttnFwdSm90INS1_25CollectiveMainloopFwdSm90ILi2EN4cute5tupleIJNS5_1CILi1EEES8_S8_EEENS6_IJNS7_ILi192EEENS7_ILi160EEENS7_ILi64EEEEEELi64ENS_12float_e4m3_tEfNS_4arch4Sm90ELb1ELb0ELb1ELb0ELb1ELb0ELb0ELb1ELb1ELb1ELb0ELb0EEENS1_21CollectiveEpilogueFwdINS6_IJSA_SC_SB_EEES9_NS_10bfloat16_tESG_Li384ELb0ELb1ELb0ELb1EEENS1_30DynamicPersistentTileSchedulerILi384ELi128ELb0ELb1ELb1EEEEEEEEEvNT_6ParamsE,@"STO_CUDA_ENTRY STV_DEFAULT"
_ZN7cutlass13device_kernelIN5flash11enable_sm90INS1_16FlashAttnFwdSm90INS1_25CollectiveMainloopFwdSm90ILi2EN4cute5tupleIJNS5_1CILi1EEES8_S8_EEENS6_IJNS7_ILi192EEENS7_ILi160EEENS7_ILi64EEEEEELi64ENS_12float_e4m3_tEfNS_4arch4Sm90ELb1ELb0ELb1ELb0ELb1ELb0ELb0ELb1ELb1ELb1ELb0ELb0EEENS1_21CollectiveEpilogueFwdINS6_IJSA_SC_SB_EEES9_NS_10bfloat16_tESG_Li384ELb0ELb1ELb0ELb1EEENS1_30DynamicPersistentTileSchedulerILi384ELi128ELb0ELb1ELb1EEEEEEEEEvNT_6ParamsE:
        /* <DEDUP_REMOVED lines=45> */
.L_x_14948:
        /* <DEDUP_REMOVED lines=22> */
.L_x_14949:
        /* <DEDUP_REMOVED lines=18> */
.L_x_14950:
        /* <DEDUP_REMOVED lines=22> */
.L_x_14951:
        /* <DEDUP_REMOVED lines=24> */
.L_x_14952:
        /* <DEDUP_REMOVED lines=10> */
.L_x_14954:
        /* <DEDUP_REMOVED lines=23> */
[----:B------:R-:W-:Y:S01]  /*0a40*/  LOP3.LUT R3, R2, 0x3fffff0, RZ, 0xc0, !PT ;  /* 0x03fffff002037812 */ /* 0x000fe200078ec0ff */
        /* <DEDUP_REMOVED lines=8> */
[----:B------:R-:W-:Y:S02]  /*0ad0*/  IADD3 R2, R5, -R2, RZ ;  /* 0x8000000205027210 */ /* 0x000fe40007ffe0ff */
[----:B------:R-:W-:-:S02]  /*0ae0*/  LEA.HI R7, R0, R10, RZ, 0x2 ;  /* 0x0000000a00077211 */ /* 0x000fc400078f10ff */
[--C-:B------:R-:W-:Y:S01]  /*0af0*/  SHF.R.S32.HI R5, RZ, 0x2, R4.reuse ;  /* 0x00000002ff057819 */ /* 0x100fe20000011404 */
[----:B------:R-:W-:Y:S01]  /*0b00*/  IMAD R2, R2, 0x8, R3 ;  /* 0x0000000802027824 */ /* 0x000fe200078e0203 */
[----:B------:R-:W-:Y:S02]  /*0b10*/  SHF.R.S32.HI R8, RZ, 0x1f, R4 ;  /* 0x0000001fff087819 */ /* 0x000fe40000011404 */
[----:B------:R-:W-:Y:S02]  /*0b20*/  SHF.R.S32.HI R156, RZ, 0x7, R156 ;  /* 0x00000007ff9c7819 */ /* 0x000fe4000001149c */
[----:B------:R-:W-:Y:S01]  /*0b30*/  LOP3.LUT R7, R7, 0xfffffffc, RZ, 0xc0, !PT ;  /* 0xfffffffc07077812 */ /* 0x000fe200078ec0ff */
[----:B------:R0:W-:Y:S01]  /*0b40*/  STL [R1], R2 ;  /* 0x0000000201007387 */ /* 0x0001e20000100800 */
[----:B------:R-:W-:Y:S02]  /*0b50*/  LEA.HI R8, R8, R5, RZ, 0x3 ;  /* 0x0000000508087211 */ /* 0x000fe400078f18ff */
[----:B------:R-:W-:Y:S01]  /*0b60*/  LEA.HI R0, R0, R10, RZ, 0x3 ;  /* 0x0000000a00007211 */ /* 0x000fe200078f18ff */
[----:B------:R-:W-:Y:S01]  /*0b70*/  IMAD.IADD R7, R10, 0x1, -R7 ;  /* 0x000000010a077824 */ /* 0x000fe200078e0a07 */
[----:B------:R-:W-:-:S02]  /*0b80*/  LOP3.LUT R8, R8, 0xfffffff8, RZ, 0xc0, !PT ;  /* 0xfffffff808087812 */ /* 0x000fc400078ec0ff */
[----:B------:R-:W-:Y:S02]  /*0b90*/  LEA.HI R6, R6, R23, RZ, 0x5 ;  /* 0x0000001706067211 */ /* 0x000fe400078f28ff */
[----:B------:R-:W-:Y:S01]  /*0ba0*/  LOP3.LUT R18, R0, 0xfffffff8, RZ, 0xc0, !PT ;  /* 0xfffffff800127812 */ /* 0x000fe200078ec0ff */
[----:B0-----:R-:W-:Y:S01]  /*0bb0*/  IMAD.HI R2, R156, 0x55555556, RZ ;  /* 0x555555569c027827 */ /* 0x001fe200078e02ff */
[----:B------:R-:W-:Y:S02]  /*0bc0*/  LEA.HI R9, R7, R7, RZ, 0x1 ;  /* 0x0000000707097211 */ /* 0x000fe400078f08ff */
[----:B------:R-:W-:Y:S01]  /*0bd0*/  SHF.R.S32.HI R6, RZ, 0x5, R6 ;  /* 0x00000005ff067819 */ /* 0x000fe20000011406 */
[----:B------:R-:W-:Y:S01]  /*0be0*/  IMAD.IADD R5, R5, 0x1, -R8 ;  /* 0x0000000105057824 */ /* 0x000fe200078e0a08 */
[----:B------:R-:W-:Y:S01]  /*0bf0*/  LEA.HI R3, R2, R2, RZ, 0x1 ;  /* 0x0000000202037211 */ /* 0x000fe200078f08ff */
[----:B------:R-:W-:Y:S01]  /*0c00*/  IMAD.IADD R18, R10, 0x1, -R18 ;  /* 0x000000010a127824 */ /* 0x000fe200078e0a12 */
[----:B------:R-:W-:Y:S01]  /*0c10*/  LOP3.LUT R2, R9, 0x1ffffffe, RZ, 0xc0, !PT ;  /* 0x1ffffffe09027812 */ /* 0x000fe200078ec0ff */
[----:B------:R-:W-:Y:S01]  /*0c20*/  IMAD R6, R6, 0x10, R5 ;  /* 0x0000001006067824 */ /* 0x000fe200078e0205 */
[----:B------:R-:W-:Y:S01]  /*0c30*/  LOP3.LUT R16, R4, 0x7ffffffc, RZ, 0xc0, !PT ;  /* 0x7ffffffc04107812 */ /* 0x000fe200078ec0ff */
[----:B------:R-:W-:Y:S01]  /*0c40*/  IMAD R3, R3, -0x3, R156 ;  /* 0xfffffffd03037824 */ /* 0x000fe200078e029c */
[----:B------:R-:W-:Y:S01]  /*0c50*/  SHF.L.U32 R19, R18, 0x3, RZ ;  /* 0x0000000312137819 */ /* 0x000fe200000006ff */
[----:B------:R-:W-:Y:S01]  /*0c60*/  IMAD.IADD R2, R7, 0x1, -R2 ;  /* 0x0000000107027824 */ /* 0x000fe200078e0a02 */
[----:B------:R-:W-:Y:S01]  /*0c70*/  SHF.R.S32.HI R22, RZ, 0x3, R0 ;  /* 0x00000003ff167819 */ /* 0x000fe20000011400 */
[----:B------:R-:W-:Y:S01]  /*0c80*/  IMAD R157, R3, 0x40, R6 ;  /* 0x00000040039d7824 */ /* 0x000fe200078e0206 */
[----:B------:R-:W-:Y:S01]  /*0c90*/  SHF.R.S32.HI R0, RZ, 0x1f, R19 ;  /* 0x0000001fff007819 */ /* 0x000fe20000011413 */
[----:B------:R-:W-:-:S02]  /*0ca0*/  IMAD.IADD R16, R23, 0x1, -R16 ;  /* 0x0000000117107824 */ /* 0x000fc400078e0a10 */
[----:B------:R-:W-:-:S07]  /*0cb0*/  IMAD R17, R2, 0x8, R157 ;  /* 0x0000000802117824 */ /* 0x000fce00078e029d */
.L_x_14999:
        /* <DEDUP_REMOVED lines=21> */
.L_x_14955:
[----:B------:R-:W-:Y:S01]  /*0e10*/  ULDC UR8, c[0x0][0xc54] ;  /* 0x0003150000087ab9 */ /* 0x000fe20000000800 */
[----:B------:R-:W-:Y:S01]  /*0e20*/  UMOV UR4, UR9 ;  /* 0x0000000900047c82 */ /* 0x000fe20008000000 */
[----:B------:R-:W-:-:S11]  /*0e30*/  UISETP.NE.AND UP0, UPT, UR8, 0x1, UPT ;  /* 0x000000010800788c */ /* 0x000fd6000bf05270 */
[----:B------:R-:W-:Y:S02]  /*0e40*/  @UP0 ULDC.64 UR10, c[0x0][0xc58] ;  /* 0x00031600000a0ab9 */ /* 0x000fe40000000a00 */
[----:B------:R-:W-:-:S04]  /*0e50*/  UIMAD.WIDE.U32 UR6, UR9, UR10, URZ ;  /* 0x0000000a090672a5 */ /* 0x000fc8000f8e003f */
[----:B------:R-:W-:-:S04]  /*0e60*/  @UP0 USHF.R.U32.HI UR4, URZ, UR11, UR7 ;  /* 0x0000000b3f040299 */ /* 0x000fc80008011607 */
[----:B------:R-:W-:-:S12]  /*0e70*/  UIMAD UR6, UR4, UR8, URZ ;  /* 0x00000008040672a4 */ /* 0x000fd8000f8e023f */
.L_x_14956:
        /* <DEDUP_REMOVED lines=14> */
[----:B------:R-:W-:Y:S01]  /*0f60*/  UIMAD UR40, UR4, 0xc0, URZ ;  /* 0x000000c0042878a4 */ /* 0x000fe2000f8e023f */
        /* <DEDUP_REMOVED lines=32> */
[----:B------:R-:W-:-:S02]  /*1170*/  USHF.R.U32.HI UR5, URZ, 0x1f, UR9 ;  /* 0x0000001f3f057899 */ /* 0x000fc40008011609 */
[----:B------:R-:W-:Y:S02]  /*1180*/  ULEA.HI.SX32 UR7, UR7, UR4, 0x1a ;  /* 0x0000000407077291 */ /* 0x000fe4000f8fd23f */
[----:B------:R-:W-:Y:S01]  /*1190*/  ULEA.HI.SX32 UR9, UR9, UR5, 0x1a ;  /* 0x0000000509097291 */ /* 0x000fe2000f8fd23f */
[----:B------:R-:W-:Y:S01]  /*11a0*/  ULDC UR43, c[0x0][0xc48] ;  /* 0x00031200002b7ab9 */ /* 0x000fe20000000800 */
[----:B------:R-:W-:Y:S02]  /*11b0*/  UMOV UR42, UR11 ;  /* 0x0000000b002a7c82 */ /* 0x000fe40008000000 */
[----:B------:R-:W-:Y:S02]  /*11c0*/  UISETP.LT.AND UP0, UPT, UR7, UR9, UPT ;  /* 0x000000090700728c */ /* 0x000fe4000bf01270 */
[----:B------:R-:W-:Y:S02]  /*11d0*/  UISETP.NE.AND UP1, UPT, UR43, 0x1, UPT ;  /* 0x000000012b00788c */ /* 0x000fe4000bf25270 */
[----:B------:R-:W-:-:S02]  /*11e0*/  USEL UR50, UR7, UR9, UP0 ;  /* 0x0000000907327287 */ /* 0x000fc40008000000 */
[----:B------:R-:W-:Y:S02]  /*11f0*/  UP2UR UR47, UPR, URZ, 0x4 ;  /* 0x000000043f2f7883 */ /* 0x000fe40008000000 */
[----:B------:R-:W-:-:S05]  /*1200*/  UISETP.GE.AND UP0, UPT, UR50, 0x1, UPT ;  /* 0x000000013200788c */ /* 0x000fca000bf06270 */
        /* <DEDUP_REMOVED lines=39> */
.L_x_14958:
        /* <DEDUP_REMOVED lines=56> */
.L_x_15085:
[----:B------:R-:W-:Y:S05]  /*1800*/  @!P0 BRA `(.L_x_14960) ;  /* 0x0000000000048947 */ /* 0x000fea0003800000 */
[----:B------:R-:W-:Y:S01]  /*1810*/  BPT.TRAP 0x1 ;  /* 0x000000040000795c */ /* 0x000fe20000300000 */
.L_x_14960:
[----:B------:R-:W-:Y:S02]  /*1820*/  IMAD.U32 R2, RZ, RZ, UR38 ;  /* 0x00000026ff027e24 */ /* 0x000fe4000f8e00ff */
[----:B0-----:R-:W-:-:S03]  /*1830*/  IMAD.U32 R3, RZ, RZ, UR37 ;  /* 0x00000025ff037e24 */ /* 0x001fc6000f8e00ff */
[----:B------:R-:W-:Y:S02]  /*1840*/  LEA R2, R2, UR45, 0x3 ;  /* 0x0000002d02027c11 */ /* 0x000fe4000f8e18ff */
[----:B------:R-:W-:-:S04]  /*1850*/  SHF.L.U32 R3, R3, 0x1f, RZ ;  /* 0x0000001f03037819 */ /* 0x000fc800000006ff */
[----:B------:R0:W1:Y:S01]  /*1860*/  SYNCS.PHASECHK.TRANS64.TRYWAIT P1, [R2+URZ+0x13230], R3 ;  /* 0x01323003020075a7 */ /* 0x000062000802017f */
[----:B------:R-:W-:Y:S05]  /*1870*/  @!P0 BRA `(.L_x_14961) ;  /* 0x0000000000048947 */ /* 0x000fea0003800000 */
[----:B------:R-:W-:Y:S01]  /*1880*/  BPT.TRAP 0x1 ;  /* 0x000000040000795c */ /* 0x000fe20000300000 */
.L_x_14961:
[----:B-1----:R-:W-:Y:S05]  /*1890*/  @P1 BRA `(.L_x_14962) ;  /* 0x0000000000081947 */ /* 0x002fea0003800000 */
[----:B------:R-:W1:Y:S02]  /*18a0*/  SYNCS.PHASECHK.TRANS64.TRYWAIT P1, [R2+URZ+0x13230], R3 ;  /* 0x01323003020075a7 */ /* 0x000e64000802017f */
[----:B-1----:R-:W-:Y:S05]  /*18b0*/  @!P1 BRA `(.L_x_14963) ;  /* 0x0000010c00889947 */ /* 0x002fea0003800000 */
.L_x_14962:
[----:B------:R-:W-:-:S04]  /*18c0*/  UIADD3 UR4, UR45, 0xe000, URZ ;  /* 0x0000e0002d047890 */ /* 0x000fc8000fffe03f */
[----:B------:R-:W-:-:S04]  /*18d0*/  USHF.R.U32.HI UR4, URZ, 0x4, UR4 ;  /* 0x000000043f047899 */ /* 0x000fc80008011604 */
[----:B------:R-:W-:-:S06]  /*18e0*/  ULOP3.LUT UR4, UR4, 0x3fff, URZ, 0xc0, !UPT ;  /* 0x00003fff04047892 */ /* 0x000fcc000f8ec03f */
[----:B------:R-:W-:Y:S01]  /*18f0*/  MOV R4, UR4 ;  /* 0x0000000400047c02 */ /* 0x000fe20008000f00 */
        /* <DEDUP_REMOVED lines=69> */
.L_x_14964:
[----:B------:R-:W-:Y:S01]  /*1d50*/  UISETP.NE.AND UP0, UPT, UR47, URZ, UPT ;  /* 0x0000003f2f00728c */ /* 0x000fe2000bf05270 */
[C---:B------:R-:W-:Y:S01]  /*1d60*/  FMUL.FTZ R14, R0.reuse, R76 ;  /* 0x0000004c000e7220 */ /* 0x040fe20000410000 */
[C---:B------:R-:W-:Y:S01]  /*1d70*/  FMUL.FTZ R76, R0.reuse, R78 ;  /* 0x0000004e004c7220 */ /* 0x040fe20000410000 */
[C---:B------:R-:W-:Y:S01]  /*1d80*/  FMUL.FTZ R78, R0.reuse, R82 ;  /* 0x00000052004e7220 */ /* 0x040fe20000410000 */
        /* <DEDUP_REMOVED lines=8> */
[----:B------:R-:W-:Y:S01]  /*1e10*/  ULDC UR11, c[0x0][0x2f0] ;  /* 0x0000bc00000b7ab9 */ /* 0x000fe20000000800 */
[C---:B------:R-:W-:Y:S01]  /*1e20*/  FMUL.FTZ R59, R0.reuse, R61 ;  /* 0x0000003d003b7220 */ /* 0x040fe20000410000 */
[C---:B------:R-:W-:Y:S01]  /*1e30*/  FMUL.FTZ R61, R0.reuse, R65 ;  /* 0x00000041003d7220 */ /* 0x040fe20000410000 */
[C---:B------:R-:W-:Y:S01]  /*1e40*/  FMUL.FTZ R65, R0.reuse, R67 ;  /* 0x0000004300417220 */ /* 0x040fe20000410000 */
[C---:B01----:R-:W-:Y:S01]  /*1e50*/  FMUL.FTZ R3, R0.reuse, R88 ;  /* 0x0000005800037220 */ /* 0x043fe20000410000 */
        /* <DEDUP_REMOVED lines=8> */
[----:B------:R-:W-:Y:S01]  /*1ee0*/  UIMAD UR6, UR50, -0xa0, URZ ;  /* 0xffffff60320678a4 */ /* 0x000fe2000f8e023f */
[C---:B------:R-:W-:Y:S01]  /*1ef0*/  FMUL.FTZ R72, R0.reuse, R84 ;  /* 0x0000005400487220 */ /* 0x040fe20000410000 */
[C---:B------:R-:W-:Y:S01]  /*1f00*/  FMUL.FTZ R63, R0.reuse, R69 ;  /* 0x00000045003f7220 */ /* 0x040fe20000410000 */
[----:B------:R-:W-:Y:S01]  /*1f10*/  IMAD.U32 R69, RZ, RZ, UR11 ;  /* 0x0000000bff457e24 */ /* 0x000fe2000f8e00ff */
[----:B------:R-:W0:Y:S01]  /*1f20*/  SHFL.IDX PT, R57, R82, 0x1, 0x1c1f ;  /* 0x003c1f0052397f89 */ /* 0x000e2200000e0000 */
[----:B------:R-:W-:Y:S01]  /*1f30*/  UIADD3 UR7, UR6, 0xa1, URZ ;  /* 0x000000a106077890 */ /* 0x000fe2000fffe03f */
[C---:B------:R-:W-:Y:S01]  /*1f40*/  FMUL.FTZ R90, R0.reuse, R94 ;  /* 0x0000005e005a7220 */ /* 0x040fe20000410000 */
[----:B------:R-:W-:Y:S01]  /*1f50*/  UIMAD UR6, UR41, UR11, UR6 ;  /* 0x0000000b290672a4 */ /* 0x000fe2000f8e0206 */
[C---:B------:R-:W-:Y:S01]  /*1f60*/  FMUL.FTZ R13, R0.reuse, R73 ;  /* 0x00000049000d7220 */ /* 0x040fe20000410000 */
[C---:B------:R-:W-:Y:S01]  /*1f70*/  FMUL.FTZ R73, R0.reuse, R85 ;  /* 0x0000005500497220 */ /* 0x040fe20000410000 */
[----:B------:R-:W1:Y:S01]  /*1f80*/  MUFU.TANH R88, R88 ;  /* 0x0000005800587308 */ /* 0x000e620000002400 */
[----:B------:R-:W-:Y:S01]  /*1f90*/  IMAD.U32 R67, RZ, RZ, UR7 ;  /* 0x00000007ff437e24 */ /* 0x000fe2000f8e00ff */
[----:B------:R-:W-:Y:S01]  /*1fa0*/  UIADD3 UR6, UR6, 0xa0, URZ ;  /* 0x000000a006067890 */ /* 0x000fe2000fffe03f */
[C---:B------:R-:W-:Y:S01]  /*1fb0*/  FMUL.FTZ R91, R0.reuse, R95 ;  /* 0x0000005f005b7220 */ /* 0x040fe20000410000 */
[----:B------:R-:W-:Y:S01]  /*1fc0*/  FMUL.FTZ R105, R0, R62 ;  /* 0x0000003e00697220 */ /* 0x000fe20000410000 */
[----:B------:R-:W-:Y:S01]  /*1fd0*/  IMAD R84, R16, -0x2, R67 ;  /* 0xfffffffe10547824 */ /* 0x000fe200078e0243 */
[----:B------:R-:W-:Y:S01]  /*1fe0*/  ULDC UR12, c[0x0][0x288] ;  /* 0x0000a200000c7ab9 */ /* 0x000fe20000000800 */
[----:B------:R-:W-:Y:S01]  /*1ff0*/  FMUL.FTZ R62, R0, R68 ;  /* 0x00000044003e7220 */ /* 0x000fe20000410000 */
[----:B------:R-:W2:Y:S01]  /*2000*/  MUFU.TANH R89, R89 ;  /* 0x0000005900597308 */ /* 0x000ea20000002400 */
[----:B------:R-:W-:-:S02]  /*2010*/  IMAD.U32 R85, RZ, RZ, UR6 ;  /* 0x00000006ff557e24 */ /* 0x000fc4000f8e00ff */
[C---:B------:R-:W-:Y:S01]  /*2020*/  FMUL.FTZ R6, R0.reuse, R92 ;  /* 0x0000005c00067220 */ /* 0x040fe20000410000 */
[----:B------:R-:W-:Y:S02]  /*2030*/  IMAD R84, R69, UR41, R84 ;  /* 0x0000002945547c24 */ /* 0x000fe4000f8e0254 */
[----:B------:R-:W-:Y:S01]  /*2040*/  FMUL.FTZ R92, R0, R98 ;  /* 0x00000062005c7220 */ /* 0x000fe20000410000 */
[----:B------:R-:W-:Y:S02]  /*2050*/  IMAD R85, R16, -0x2, R85 ;  /* 0xfffffffe10557824 */ /* 0x000fe400078e0255 */
[C---:B------:R-:W-:Y:S01]  /*2060*/  FMUL.FTZ R7, R0.reuse, R93 ;  /* 0x0000005d00077220 */ /* 0x040fe20000410000 */
[C---:B------:R-:W-:Y:S01]  /*2070*/  FMUL.FTZ R93, R0.reuse, R99 ;  /* 0x00000063005d7220 */ /* 0x040fe20000410000 */
[----:B------:R-:W3:Y:S01]  /*2080*/  MUFU.TANH R90, R90 ;  /* 0x0000005a005a7308 */ /* 0x000ee20000002400 */
[C---:B------:R-:W-:Y:S01]  /*2090*/  FMUL.FTZ R94, R0.reuse, R102 ;  /* 0x00000066005e7220 */ /* 0x040fe20000410000 */
[----:B0-----:R-:W-:Y:S01]  /*20a0*/  IADD3 R68, R57, -UR12, R84 ;  /* 0x8000000c39447c10 */ /* 0x001fe2000fffe054 */
[C---:B------:R-:W-:Y:S01]  /*20b0*/  FMUL.FTZ R9, R0.reuse, R97 ;  /* 0x0000006100097220 */ /* 0x040fe20000410000 */
[C---:B------:R-:W-:Y:S01]  /*20c0*/  FMUL.FTZ R95, R0.reuse, R103 ;  /* 0x00000067005f7220 */ /* 0x040fe20000410000 */
[C---:B------:R-:W-:Y:S01]  /*20d0*/  FMUL.FTZ R75, R0.reuse, R75 ;  /* 0x0000004b004b7220 */ /* 0x040fe20000410000 */
[----:B------:R-:W-:Y:S01]  /*20e0*/  VIMNMX R57, R85, R68, PT ;  /* 0x0000004455397248 */ /* 0x000fe20003fe0100 */
[C---:B------:R-:W-:Y:S01]  /*20f0*/  FMUL.FTZ R11, R0.reuse, R101 ;  /* 0x00000065000b7220 */ /* 0x040fe20000410000 */
[----:B------:R-:W0:Y:S01]  /*2100*/  MUFU.TANH R91, R91 ;  /* 0x0000005b005b7308 */ /* 0x000e220000002400 */
[C---:B------:R-:W-:Y:S01]  /*2110*/  FMUL.FTZ R15, R0.reuse, R77 ;  /* 0x0000004d000f7220 */ /* 0x040fe20000410000 */
[C---:B------:R-:W-:Y:S01]  /*2120*/  ISETP.GT.AND P1, PT, R57.reuse, RZ, PT ;  /* 0x000000ff3900720c */ /* 0x040fe20003f24270 */
[C---:B------:R-:W-:Y:S01]  /*2130*/  FMUL.FTZ R77, R0.reuse, R79 ;  /* 0x0000004f004d7220 */ /* 0x040fe20000410000 */
[C---:B------:R-:W-:Y:S01]  /*2140*/  ISETP.GT.AND P2, PT, R57.reuse, 0x1, PT ;  /* 0x000000013900780c */ /* 0x040fe20003f44270 */
[C---:B------:R-:W-:Y:S01]  /*2150*/  FMUL.FTZ R10, R0.reuse, R100 ;  /* 0x00000064000a7220 */ /* 0x040fe20000410000 */
[----:B------:R-:W-:Y:S01]  /*2160*/  ISETP.GT.AND P3, PT, R57, 0x8, PT ;  /* 0x000000083900780c */ /* 0x000fe20003f64270 */
[----:B------:R-:W-:Y:S01]  /*2170*/  FMUL.FTZ R100, R0, R87 ;  /* 0x0000005700647220 */ /* 0x000fe20000410000 */
[----:B------:R-:W4:Y:S01]  /*2180*/  MUFU.TANH R92, R92 ;  /* 0x0000005c005c7308 */ /* 0x000f220000002400 */
[----:B-1----:R-:W-:Y:S01]  /*2190*/  FSEL R97, R88, -INF , P1 ;  /* 0xff80000058617808 */ /* 0x002fe20000800000 */
[C---:B------:R-:W-:Y:S01]  /*21a0*/  FMUL.FTZ R79, R0.reuse, R83 ;  /* 0x00000053004f7220 */ /* 0x040fe20000410000 */
[----:B--2---:R-:W-:Y:S01]  /*21b0*/  FSEL R89, R89, -INF , P2 ;  /* 0xff80000059597808 */ /* 0x004fe20001000000 */
[C---:B------:R-:W-:Y:S01]  /*21c0*/  FMUL.FTZ R98, R0.reuse, R86 ;  /* 0x0000005600627220 */ /* 0x040fe20000410000 */
[----:B------:R-:W-:Y:S01]  /*21d0*/  ISETP.GT.AND P1, PT, R57, 0x9, PT ;  /* 0x000000093900780c */ /* 0x000fe20003f24270 */
[----:B------:R-:W-:Y:S01]  /*21e0*/  FMUL.FTZ R42, R0, R42 ;  /* 0x0000002a002a7220 */ /* 0x000fe20000410000 */
[----:B---3--:R-:W-:Y:S01]  /*21f0*/  FSEL R99, R90, -INF , P3 ;  /* 0xff8000005a637808 */ /* 0x008fe20001800000 */
[----:B------:R-:W1:Y:S01]  /*2200*/  MUFU.TANH R93, R93 ;  /* 0x0000005d005d7308 */ /* 0x000e620000002400 */
        /* <DEDUP_REMOVED lines=10> */
[----:B----4-:R-:W-:Y:S01]  /*22b0*/  FSEL R103, R92, -INF , P2 ;  /* 0xff8000005c677808 */ /* 0x010fe20001000000 */
[C---:B------:R-:W-:Y:S01]  /*22c0*/  FMUL.FTZ R58, R0.reuse, R60 ;  /* 0x0000003c003a7220 */ /* 0x040fe20000410000 */
[----:B------:R-:W-:Y:S01]  /*22d0*/  FMNMX.FTZ R68, R91, R68, !PT ;  /* 0x000000445b447209 */ /* 0x000fe20007810000 */
[C---:B------:R-:W-:Y:S01]  /*22e0*/  FMUL.FTZ R67, R0.reuse, R71 ;  /* 0x0000004700437220 */ /* 0x040fe20000410000 */
[----:B------:R-:W-:Y:S01]  /*22f0*/  ISETP.GT.AND P2, PT, R57, 0x18, PT ;  /* 0x000000183900780c */ /* 0x000fe20003f44270 */
[----:B------:R-:W2:Y:S01]  /*2300*/  MUFU.TANH R95, R95 ;  /* 0x0000005f005f7308 */ /* 0x000ea20000002400 */
[----:B-1----:R-:W-:Y:S01]  /*2310*/  FSEL R101, R93, -INF , P1 ;  /* 0xff8000005d657808 */ /* 0x002fe20000800000 */
[C---:B------:R-:W-:Y:S01]  /*2320*/  FMUL.FTZ R60, R0.reuse, R64 ;  /* 0x00000040003c7220 */ /* 0x040fe20000410000 */
[----:B------:R-:W-:Y:S01]  /*2330*/  FMNMX.FTZ R68, R103, R68, !PT ;  /* 0x0000004467447209 */ /* 0x000fe20007810000 */
[C---:B------:R-:W-:Y:S01]  /*2340*/  FMUL.FTZ R64, R0.reuse, R66 ;  /* 0x0000004200407220 */ /* 0x040fe20000410000 */
[----:B------:R-:W-:Y:S01]  /*2350*/  ISETP.GT.AND P1, PT, R57, 0x19, PT ;  /* 0x000000193900780c */ /* 0x000fe20003f24270 */
[----:B------:R-:W-:Y:S01]  /*2360*/  FMUL.FTZ R66, R0, R70 ;  /* 0x0000004600427220 */ /* 0x000fe20000410000 */
        /* <DEDUP_REMOVED lines=8> */
[C---:B------:R-:W-:Y:S01]  /*23f0*/  FMUL.FTZ R51, R0.reuse, R51 ;  /* 0x0000003300337220 */ /* 0x040fe20000410000 */
[----:B------:R-:W0:Y:S01]  /*2400*/  MUFU.TANH R75, R75 ;  /* 0x0000004b004b7308 */ /* 0x000e220000002400 */
[----:B--2---:R-:W-:Y:S01]  /*2410*/  FSEL R87, R95, -INF , P1 ;  /* 0xff8000005f577808 */ /* 0x004fe20000800000 */
[C---:B------:R-:W-:Y:S01]  /*2420*/  FMUL.FTZ R55, R0.reuse, R55 ;  /* 0x0000003700377220 */ /* 0x040fe20000410000 */
[----:B------:R-:W-:Y:S01]  /*2430*/  ISETP.GT.AND P1, PT, R57, 0x21, PT ;  /* 0x000000213900780c */ /* 0x000fe20003f24270 */
[----:B------:R-:W-:Y:S01]  /*2440*/  FMUL.FTZ R54, R0, R54 ;  /* 0x0000003600367220 */ /* 0x000fe20000410000 */
[----:B------:R-:W-:Y:S01]  /*2450*/  FMNMX.FTZ R69, R87, R68, !PT ;  /* 0x0000004457457209 */ /* 0x000fe20007810000 */
[----:B------:R-:W2:Y:S01]  /*2460*/  SHFL.IDX PT, R82, R82, RZ, 0x1c1f ;  /* 0x001c1fff52527589 */ /* 0x000ea200000e0000 */
[----:B------:R-:W-:Y:S01]  /*2470*/  ULDC UR20, c[0x0][0x988] ;  /* 0x0002620000147ab9 */ /* 0x000fe20000000800 */
[----:B------:R-:W3:Y:S01]  /*2480*/  MUFU.TANH R76, R76 ;  /* 0x0000004c004c7308 */ /* 0x000ee20000002400 */
[----:B-1----:R-:W-:Y:S01]  /*2490*/  FSEL R86, R96, -INF , P2 ;  /* 0xff80000060567808 */ /* 0x002fe20001000000 */
[C---:B------:R-:W-:Y:S01]  /*24a0*/  FMUL.FTZ R56, R0.reuse, R56 ;  /* 0x0000003800387220 */ /* 0x040fe20000410000 */
[----:B------:R-:W-:Y:S01]  /*24b0*/  ISETP.GT.AND P2, PT, R57, 0x28, PT ;  /* 0x000000283900780c */ /* 0x000fe20003f44270 */
[C---:B------:R-:W-:Y:S01]  /*24c0*/  FMUL.FTZ R40, R0.reuse, R40 ;  /* 0x0000002800287220 */ /* 0x040fe20000410000 */
[C---:B------:R-:W-:Y:S01]  /*24d0*/  FMUL.FTZ R41, R0.reuse, R41 ;  /* 0x0000002900297220 */ /* 0x040fe20000410000 */
[C---:B------:R-:W-:Y:S01]  /*24e0*/  FMUL.FTZ R28, R0.reuse, R28 ;  /* 0x0000001c001c7220 */ /* 0x040fe20000410000 */
[----:B------:R-:W-:Y:S01]  /*24f0*/  FMUL.FTZ R37, R0, R37 ;  /* 0x0000002500257220 */ /* 0x000fe20000410000 */
[----:B------:R-:W1:Y:S01]  /*2500*/  MUFU.TANH R77, R77 ;  /* 0x0000004d004d7308 */ /* 0x000e620000002400 */
[----:B0-----:R-:W-:Y:S01]  /*2510*/  FSEL R83, R75, -INF , P1 ;  /* 0xff8000004b537808 */ /* 0x001fe20000800000 */
[----:B------:R-:W-:Y:S01]  /*2520*/  @UP0 ULDC UR6, c[0x0][0x44c] ;  /* 0x0001130000060ab9 */ /* 0x000fe20000000800 */
[C---:B------:R-:W-:Y:S01]  /*2530*/  ISETP.GT.AND P1, PT, R57.reuse, 0x29, PT ;  /* 0x000000293900780c */ /* 0x040fe20003f24270 */
[----:B------:R-:W-:Y:S01]  /*2540*/  UIMAD.WIDE.U32 UR6, UR40, UR6, URZ ;  /* 0x00000006280672a5 */ /* 0x000fe2000f8e003f */
[----:B------:R-:W-:Y:S01]  /*2550*/  R2UR UR13, R2 ;  /* 0x00000000020d72ca */ /* 0x000fe200000e0000 */
[----:B------:R-:W-:Y:S01]  /*2560*/  @UP0 ULDC UR14, c[0x0][0x450] ;  /* 0x00011400000e0ab9 */ /* 0x000fe20000000800 */
[----:B------:R-:W-:Y:S01]  /*2570*/  UMOV UR10, UR40 ;  /* 0x00000028000a7c82 */ /* 0x000fe20008000000 */
[----:B------:R-:W0:Y:S01]  /*2580*/  MUFU.TANH R78, R78 ;  /* 0x0000004e004e7308 */ /* 0x000e220000002400 */
[----:B---3--:R-:W-:Y:S01]  /*2590*/  FSEL R81, R76, -INF , P2 ;  /* 0xff8000004c517808 */ /* 0x008fe20001000000 */
[----:B------:R-:W-:Y:S01]  /*25a0*/  UIMAD UR11, UR41, UR11, -UR12 ;  /* 0x0000000b290b72a4 */ /* 0x000fe2000f8e0a0c */
[----:B------:R-:W-:Y:S01]  /*25b0*/  ISETP.GT.AND P2, PT, R57, 0x30, PT ;  /* 0x000000303900780c */ /* 0x000fe20003f44270 */
[----:B------:R-:W-:-:S02]  /*25c0*/  @UP0 USHF.R.U32.HI UR10, URZ, UR14, UR7 ;  /* 0x0000000e3f0a0299 */ /* 0x000fc40008011607 */
[----:B------:R-:W-:Y:S02]  /*25d0*/  UIADD3 UR24, UR50, -0x2, URZ ;  /* 0xfffffffe32187890 */ /* 0x000fe4000fffe03f */
[----:B------:R-:W3:Y:S01]  /*25e0*/  MUFU.TANH R79, R79 ;  /* 0x0000004f004f7308 */ /* 0x000ee20000002400 */
[----:B-1----:R-:W-:Y:S01]  /*25f0*/  FSEL R80, R77, -INF , P1 ;  /* 0xff8000004d507808 */ /* 0x002fe20000800000 */
[----:B------:R-:W-:Y:S01]  /*2600*/  UIADD3 UR6, UR11, UR10, URZ ;  /* 0x0000000a0b067290 */ /* 0x000fe2000fffe03f */
[----:B------:R-:W-:-:S03]  /*2610*/  ISETP.GT.AND P1, PT, R57, 0x31, PT ;  /* 0x000000313900780c */ /* 0x000fc60003f24270 */
[----:B------:R-:W-:Y:S02]  /*2620*/  UIMAD.WIDE UR6, UR6, 0x66666667, URZ ;  /* 0x66666667060678a5 */ /* 0x000fe4000f8e023f */
[----:B------:R1:W-:Y:S01]  /*2630*/  MUFU.TANH R88, R42 ;  /* 0x0000002a00587308 */ /* 0x0003e20000002400 */
[----:B0-----:R-:W-:Y:S01]  /*2640*/  FSEL R76, R78, -INF , P2 ;  /* 0xff8000004e4c7808 */ /* 0x001fe20001000000 */
[----:B------:R-:W-:Y:S01]  /*2650*/  USHF.R.U32.HI UR6, URZ, 0x1f, UR7 ;  /* 0x0000001f3f067899 */ /* 0x000fe20008011607 */
[----:B------:R-:W-:-:S03]  /*2660*/  ISETP.GT.AND P2, PT, R57, 0x38, PT ;  /* 0x000000383900780c */ /* 0x000fc60003f44270 */
[----:B------:R-:W-:Y:S02]  /*2670*/  ULEA.HI.SX32 UR7, UR7, UR6, 0x1a ;  /* 0x0000000607077291 */ /* 0x000fe4000f8fd23f */
[----:B------:R-:W0:Y:S01]  /*2680*/  MUFU.TANH R98, R98 ;  /* 0x0000006200627308 */ /* 0x000e220000002400 */
[----:B-1----:R-:W-:Y:S01]  /*2690*/  FMNMX.FTZ R42, R86, R69, !PT ;  /* 0x00000045562a7209 */ /* 0x002fe20007810000 */
[----:B------:R-:W-:Y:S01]  /*26a0*/  UISETP.LT.AND UP0, UPT, URZ, UR7, UPT ;  /* 0x000000073f00728c */ /* 0x000fe2000bf01270 */
[----:B---3--:R-:W-:Y:S01]  /*26b0*/  FSEL R75, R79, -INF , P1 ;  /* 0xff8000004f4b7808 */ /* 0x008fe20000800000 */
[----:B------:R-:W-:Y:S01]  /*26c0*/  UIADD3 UR6, UR13, 0x13240, URZ ;  /* 0x000132400d067890 */ /* 0x000fe2000fffe03f */
[----:B------:R-:W-:Y:S01]  /*26d0*/  FMNMX.FTZ R42, R83, R42, !PT ;  /* 0x0000002a532a7209 */ /* 0x000fe20007810000 */
[----:B------:R-:W-:Y:S01]  /*26e0*/  USEL UR23, URZ, UR7, !UP0 ;  /* 0x000000073f177287 */ /* 0x000fe2000c000000 */
[----:B------:R-:W-:Y:S01]  /*26f0*/  ISETP.GT.AND P1, PT, R57, 0x39, PT ;  /* 0x000000393900780c */ /* 0x000fe20003f24270 */
[----:B------:R-:W1:Y:S01]  /*2700*/  MUFU.TANH R100, R100 ;  /* 0x0000006400647308 */ /* 0x000e620000002400 */
[----:B------:R-:W-:-:S02]  /*2710*/  UPRMT UR6, UR44, 0x654, UR6 ;  /* 0x000006542c067896 */ /* 0x000fc40008000006 */
[----:B------:R-:W-:-:S05]  /*2720*/  UISETP.GE.AND UP0, UPT, UR24, UR23, UPT ;  /* 0x000000171800728c */ /* 0x000fca000bf06270 */
[----:B------:R3:W-:Y:S01]  /*2730*/  MUFU.TANH R90, R43 ;  /* 0x0000002b005a7308 */ /* 0x0007e20000002400 */
[----:B0-----:R-:W-:Y:S01]  /*2740*/  FSEL R71, R98, -INF , P2 ;  /* 0xff80000062477808 */ /* 0x001fe20001000000 */
[----:B------:R-:W-:Y:S01]  /*2750*/  SYNCS.ARRIVE.TRANS64.RED.A1T0 RZ, [UR6], RZ ;  /* 0x000000ffffff79a7 */ /* 0x000fe20008100406 */
[----:B------:R-:W-:-:S05]  /*2760*/  ISETP.GT.AND P2, PT, R57, 0x40, PT ;  /* 0x000000403900780c */ /* 0x000fca0003f44270 */
[----:B------:R-:W0:Y:S01]  /*2770*/  MUFU.TANH R102, R102 ;  /* 0x0000006600667308 */ /* 0x000e220000002400 */
[----:B---3--:R-:W-:Y:S02]  /*2780*/  FMNMX.FTZ R43, R81, R42, !PT ;  /* 0x0000002a512b7209 */ /* 0x008fe40007810000 */
[----:B-1----:R-:W-:Y:S02]  /*2790*/  FSEL R70, R100, -INF , P1 ;  /* 0xff80000064467808 */ /* 0x002fe40000800000 */
[----:B------:R-:W-:Y:S02]  /*27a0*/  FMNMX.FTZ R43, R80, R43, !PT ;  /* 0x0000002b502b7209 */ /* 0x000fe40007810000 */
[----:B------:R-:W-:Y:S01]  /*27b0*/  ISETP.GT.AND P1, PT, R57, 0x41, PT ;  /* 0x000000413900780c */ /* 0x000fe20003f24270 */
[----:B------:R-:W1:Y:S01]  /*27c0*/  MUFU.TANH R104, R104 ;  /* 0x0000006800687308 */ /* 0x000e620000002400 */
[----:B------:R-:W-:-:S04]  /*27d0*/  FMNMX.FTZ R42, R76, R43, !PT ;  /* 0x0000002b4c2a7209 */ /* 0x000fc80007810000 */
[----:B------:R-:W-:-:S03]  /*27e0*/  FMNMX.FTZ R42, R75, R42, !PT ;  /* 0x0000002a4b2a7209 */ /* 0x000fc60007810000 */
[----:B------:R-:W3:Y:S01]  /*27f0*/  MUFU.TANH R105, R105 ;  /* 0x0000006900697308 */ /* 0x000ee20000002400 */
[----:B------:R-:W-:Y:S02]  /*2800*/  FMNMX.FTZ R43, R71, R42, !PT ;  /* 0x0000002a472b7209 */ /* 0x000fe40007810000 */
[----:B0-----:R-:W-:Y:S02]  /*2810*/  FSEL R69, R102, -INF , P2 ;  /* 0xff80000066457808 */ /* 0x001fe40001000000 */
[----:B------:R-:W-:-:S03]  /*2820*/  ISETP.GT.AND P2, PT, R57, 0x48, PT ;  /* 0x000000483900780c */ /* 0x000fc60003f44270 */
[----:B------:R-:W0:Y:S01]  /*2830*/  MUFU.TANH R106, R106 ;  /* 0x0000006a006a7308 */ /* 0x000e220000002400 */
[----:B-1----:R-:W-:Y:S02]  /*2840*/  FSEL R42, R104, -INF , P1 ;  /* 0xff800000682a7808 */ /* 0x002fe40000800000 */
[----:B------:R-:W-:-:S05]  /*2850*/  ISETP.GT.AND P1, PT, R57, 0x49, PT ;  /* 0x000000493900780c */ /* 0x000fca0003f24270 */
[----:B------:R-:W-:Y:S08]  /*2860*/  MUFU.TANH R64, R64 ;  /* 0x0000004000407308 */ /* 0x000ff00000002400 */
[----:B------:R1:W-:Y:S08]  /*2870*/  MUFU.TANH R68, R46 ;  /* 0x0000002e00447308 */ /* 0x0003f00000002400 */
[----:B------:R-:W4:Y:S01]  /*2880*/  MUFU.TANH R65, R65 ;  /* 0x0000004100417308 */ /* 0x000f220000002400 */
[----:B-1----:R-:W-:-:S02]  /*2890*/  FMNMX.FTZ R46, R70, R43, !PT ;  /* 0x0000002b462e7209 */ /* 0x002fc40007810000 */
[----:B---3--:R-:W-:Y:S02]  /*28a0*/  FSEL R43, R105, -INF , P2 ;  /* 0xff800000692b7808 */ /* 0x008fe40001000000 */
[----:B------:R-:W-:-:S03]  /*28b0*/  ISETP.GT.AND P2, PT, R57, 0x50, PT ;  /* 0x000000503900780c */ /* 0x000fc60003f44270 */
[----:B------:R1:W-:Y:S08]  /*28c0*/  MUFU.TANH R92, R47 ;  /* 0x0000002f005c7308 */ /* 0x0003f00000002400 */
[----:B------:R-:W3:Y:S01]  /*28d0*/  MUFU.TANH R66, R66 ;  /* 0x0000004200427308 */ /* 0x000ee20000002400 */
[----:B-1----:R-:W-:Y:S02]  /*28e0*/  FMNMX.FTZ R47, R69, R46, !PT ;  /* 0x0000002e452f7209 */ /* 0x002fe40007810000 */
[----:B0-----:R-:W-:-:S02]  /*28f0*/  FSEL R46, R106, -INF , P1 ;  /* 0xff8000006a2e7808 */ /* 0x001fc40000800000 */
[----:B------:R-:W-:-:S03]  /*2900*/  ISETP.GT.AND P1, PT, R57, 0x51, PT ;  /* 0x000000513900780c */ /* 0x000fc60003f24270 */
[----:B------:R0:W-:Y:S08]  /*2910*/  MUFU.TANH R78, R50 ;  /* 0x00000032004e7308 */ /* 0x0001f00000002400 */
[----:B------:R-:W1:Y:S01]  /*2920*/  MUFU.TANH R67, R67 ;  /* 0x0000004300437308 */ /* 0x000e620000002400 */
[----:B0-----:R-:W-:-:S04]  /*2930*/  FMNMX.FTZ R50, R42, R47, !PT ;  /* 0x0000002f2a327209 */ /* 0x001fc80007810000 */
[----:B------:R-:W-:-:S03]  /*2940*/  FMNMX.FTZ R47, R43, R50, !PT ;  /* 0x000000322b2f7209 */ /* 0x000fc60007810000 */
[----:B------:R0:W5:Y:S01]  /*2950*/  MUFU.TANH R79, R51 ;  /* 0x00000033004f7308 */ /* 0x0001620000002400 */
[----:B------:R-:W-:Y:S02]  /*2960*/  FMNMX.FTZ R77, R46, R47, !PT ;  /* 0x0000002f2e4d7209 */ /* 0x000fe40007810000 */
[----:B----4-:R-:W-:Y:S02]  /*2970*/  FSEL R47, R65, -INF , P1 ;  /* 0xff800000412f7808 */ /* 0x010fe40000800000 */
[----:B------:R-:W-:-:S03]  /*2980*/  ISETP.GT.AND P1, PT, R57, 0x59, PT ;  /* 0x000000593900780c */ /* 0x000fc60003f24270 */
[----:B------:R4:W-:Y:S01]  /*2990*/  MUFU.TANH R95, R55 ;  /* 0x00000037005f7308 */ /* 0x0009e20000002400 */
[----:B0-----:R-:W-:Y:S01]  /*29a0*/  FMUL.FTZ R51, R0, R26 ;  /* 0x0000001a00337220 */ /* 0x001fe20000410000 */
[----:B------:R-:W-:Y:S02]  /*29b0*/  FSEL R26, R64, -INF , P2 ;  /* 0xff800000401a7808 */ /* 0x000fe40001000000 */
[----:B------:R-:W-:Y:S02]  /*29c0*/  ISETP.GT.AND P2, PT, R57, 0x58, PT ;  /* 0x000000583900780c */ /* 0x000fe40003f44270 */
[----:B------:R-:W-:Y:S02]  /*29d0*/  FMNMX.FTZ R64, R26, R77, !PT ;  /* 0x0000004d1a407209 */ /* 0x000fe40007810000 */
[----:B---3--:R-:W-:Y:S01]  /*29e0*/  FSEL R50, R66, -INF , P2 ;  /* 0xff80000042327808 */ /* 0x008fe20001000000 */
[----:B------:R0:W3:Y:S01]  /*29f0*/  MUFU.TANH R94, R54 ;  /* 0x00000036005e7308 */ /* 0x0000e20000002400 */
[----:B----4-:R-:W-:-:S02]  /*2a00*/  FMNMX.FTZ R55, R47, R64, !PT ;  /* 0x000000402f377209 */ /* 0x010fc40007810000 */
[----:B------:R-:W-:Y:S02]  /*2a10*/  ISETP.GT.AND P2, PT, R57, 0x60, PT ;  /* 0x000000603900780c */ /* 0x000fe40003f44270 */
[----:B------:R-:W-:Y:S01]  /*2a20*/  FMNMX.FTZ R64, R50, R55, !PT ;  /* 0x0000003732407209 */ /* 0x000fe20007810000 */
[----:B------:R-:W-:Y:S01]  /*2a30*/  FMUL.FTZ R55, R0, R30 ;  /* 0x0000001e00377220 */ /* 0x000fe20000410000 */
[----:B------:R-:W-:Y:S01]  /*2a40*/  FSEL R30, R88, -INF , P2 ;  /* 0xff800000581e7808 */ /* 0x000fe20001000000 */
[----:B------:R4:W2:Y:S01]  /*2a50*/  MUFU.TANH R96, R51 ;  /* 0x0000003300607308 */ /* 0x0008a20000002400 */
[C---:B0-----:R-:W-:Y:S01]  /*2a60*/  FMUL.FTZ R54, R0.reuse, R27 ;  /* 0x0000001b00367220 */ /* 0x041fe20000410000 */
[----:B-1----:R-:W-:Y:S02]  /*2a70*/  FSEL R27, R67, -INF , P1 ;  /* 0xff800000431b7808 */ /* 0x002fe40000800000 */
[----:B------:R-:W-:Y:S02]  /*2a80*/  ISETP.GT.AND P1, PT, R57, 0x61, PT ;  /* 0x000000613900780c */ /* 0x000fe40003f24270 */
[----:B------:R-:W-:Y:S01]  /*2a90*/  FMNMX.FTZ R65, R27, R64, !PT ;  /* 0x000000401b417209 */ /* 0x000fe20007810000 */
[----:B------:R-:W-:Y:S01]  /*2aa0*/  FMUL.FTZ R64, R0, R31 ;  /* 0x0000001f00407220 */ /* 0x000fe20000410000 */
[----:B------:R-:W-:Y:S01]  /*2ab0*/  ISETP.GT.AND P2, PT, R57, 0x68, PT ;  /* 0x000000683900780c */ /* 0x000fe20003f44270 */
[----:B------:R0:W1:Y:S01]  /*2ac0*/  MUFU.TANH R77, R54 ;  /* 0x00000036004d7308 */ /* 0x0000620000002400 */
[----:B----4-:R-:W-:-:S02]  /*2ad0*/  FSEL R51, R90, -INF , P1 ;  /* 0xff8000005a337808 */ /* 0x010fc40000800000 */
[----:B------:R-:W-:Y:S02]  /*2ae0*/  FMNMX.FTZ R66, R30, R65, !PT ;  /* 0x000000411e427209 */ /* 0x000fe40007810000 */
[----:B------:R-:W-:Y:S02]  /*2af0*/  ISETP.GT.AND P1, PT, R57, 0x69, PT ;  /* 0x000000693900780c */ /* 0x000fe40003f24270 */
[----:B------:R-:W-:Y:S01]  /*2b00*/  FMNMX.FTZ R65, R51, R66, !PT ;  /* 0x0000004233417209 */ /* 0x000fe20007810000 */
[----:B------:R4:W1:Y:S01]  /*2b10*/  MUFU.TANH R88, R55 ;  /* 0x0000003700587308 */ /* 0x0008620000002400 */
[----:B0-----:R-:W-:Y:S01]  /*2b20*/  FSEL R54, R68, -INF , P2 ;  /* 0xff80000044367808 */ /* 0x001fe20001000000 */
[----:B------:R-:W-:Y:S01]  /*2b30*/  FMUL.FTZ R68, R0, R38 ;  /* 0x0000002600447220 */ /* 0x000fe20000410000 */
[----:B------:R-:W-:Y:S02]  /*2b40*/  ISETP.GT.AND P2, PT, R57, 0x70, PT ;  /* 0x000000703900780c */ /* 0x000fe40003f44270 */
[----:B------:R-:W-:-:S02]  /*2b50*/  FSEL R31, R92, -INF , P1 ;  /* 0xff8000005c1f7808 */ /* 0x000fc40000800000 */
[----:B------:R-:W-:Y:S01]  /*2b60*/  FMNMX.FTZ R66, R54, R65, !PT ;  /* 0x0000004136427209 */ /* 0x000fe20007810000 */
[----:B------:R-:W-:Y:S01]  /*2b70*/  FMUL.FTZ R65, R0, R34 ;  /* 0x0000002200417220 */ /* 0x000fe20000410000 */
[----:B------:R-:W-:Y:S01]  /*2b80*/  ISETP.GT.AND P1, PT, R57, 0x71, PT ;  /* 0x000000713900780c */ /* 0x000fe20003f24270 */
[----:B------:R3:W0:Y:S01]  /*2b90*/  MUFU.TANH R90, R64 ;  /* 0x00000040005a7308 */ /* 0x0006220000002400 */
[----:B----4-:R-:W-:Y:S02]  /*2ba0*/  FSEL R55, R78, -INF , P2 ;  /* 0xff8000004e377808 */ /* 0x010fe40001000000 */
[----:B------:R-:W-:Y:S02]  /*2bb0*/  FMNMX.FTZ R66, R31, R66, !PT ;  /* 0x000000421f427209 */ /* 0x000fe40007810000 */
[----:B------:R-:W-:Y:S02]  /*2bc0*/  ISETP.GT.AND P2, PT, R57, 0x78, PT ;  /* 0x000000783900780c */ /* 0x000fe40003f44270 */
[----:B-----5:R-:W-:Y:S01]  /*2bd0*/  FSEL R34, R79, -INF , P1 ;  /* 0xff8000004f227808 */ /* 0x020fe20000800000 */
[----:B------:R2:W4:Y:S01]  /*2be0*/  MUFU.TANH R92, R65 ;  /* 0x00000041005c7308 */ /* 0x0005220000002400 */
[----:B------:R-:W-:Y:S01]  /*2bf0*/  FMNMX.FTZ R67, R55, R66, !PT ;  /* 0x0000004237437209 */ /* 0x000fe20007810000 */
[----:B------:R-:W-:Y:S01]  /*2c00*/  FMUL.FTZ R66, R0, R35 ;  /* 0x0000002300427220 */ /* 0x000fe20000410000 */
[----:B------:R-:W-:-:S02]  /*2c10*/  ISETP.GT.AND P1, PT, R57, 0x79, PT ;  /* 0x000000793900780c */ /* 0x000fc40003f24270 */
[----:B---3--:R-:W-:Y:S02]  /*2c20*/  FSEL R64, R94, -INF , P2 ;  /* 0xff8000005e407808 */ /* 0x008fe40001000000 */
[----:B------:R-:W-:Y:S01]  /*2c30*/  FMNMX.FTZ R67, R34, R67, !PT ;  /* 0x0000004322437209 */ /* 0x000fe20007810000 */
[----:B------:R3:W5:Y:S01]  /*2c40*/  MUFU.TANH R94, R66 ;  /* 0x00000042005e7308 */ /* 0x0007620000002400 */
[----:B------:R-:W-:Y:S02]  /*2c50*/  ISETP.GT.AND P2, PT, R57, 0x80, PT ;  /* 0x000000803900780c */ /* 0x000fe40003f44270 */
[----:B------:R-:W-:Y:S02]  /*2c60*/  FSEL R35, R95, -INF , P1 ;  /* 0xff8000005f237808 */ /* 0x000fe40000800000 */
[----:B------:R-:W-:Y:S02]  /*2c70*/  FMNMX.FTZ R78, R64, R67, !PT ;  /* 0x00000043404e7209 */ /* 0x000fe40007810000 */
[----:B------:R-:W-:Y:S01]  /*2c80*/  ISETP.GT.AND P1, PT, R57, 0x81, PT ;  /* 0x000000813900780c */ /* 0x000fe20003f24270 */
[----:B------:R-:W-:Y:S01]  /*2c90*/  MUFU.TANH R3, R3 ;  /* 0x0000000300037308 */ /* 0x000fe20000002400 */
[----:B--2---:R-:W-:-:S02]  /*2ca0*/  FSEL R65, R96, -INF , P2 ;  /* 0xff80000060417808 */ /* 0x004fc40001000000 */
[----:B------:R-:W-:Y:S02]  /*2cb0*/  FMNMX.FTZ R78, R35, R78, !PT ;  /* 0x0000004e234e7209 */ /* 0x000fe40007810000 */
[----:B------:R-:W-:Y:S02]  /*2cc0*/  ISETP.GT.AND P2, PT, R57, 0x88, PT ;  /* 0x000000883900780c */ /* 0x000fe40003f44270 */
[----:B-1----:R-:W-:Y:S01]  /*2cd0*/  FSEL R38, R77, -INF , P1 ;  /* 0xff8000004d267808 */ /* 0x002fe20000800000 */
[C---:B------:R-:W-:Y:S01]  /*2ce0*/  FMUL.FTZ R77, R0.reuse, R39 ;  /* 0x00000027004d7220 */ /* 0x040fe20000410000 */
[----:B------:R-:W-:Y:S01]  /*2cf0*/  FMNMX.FTZ R79, R65, R78, !PT ;  /* 0x0000004e414f7209 */ /* 0x000fe20007810000 */
[----:B------:R1:W2:Y:S01]  /*2d00*/  MUFU.TANH R96, R68 ;  /* 0x0000004400607308 */ /* 0x0002a20000002400 */
[----:B------:R-:W-:Y:S01]  /*2d10*/  ISETP.GT.AND P1, PT, R57, 0x89, PT ;  /* 0x000000893900780c */ /* 0x000fe20003f24270 */
[----:B------:R-:W-:Y:S01]  /*2d20*/  FMUL.FTZ R78, R0, R45 ;  /* 0x0000002d004e7220 */ /* 0x000fe20000410000 */
[----:B------:R-:W-:-:S02]  /*2d30*/  FSEL R67, R88, -INF , P2 ;  /* 0xff80000058437808 */ /* 0x000fc40001000000 */
[----:B---3--:R-:W-:Y:S01]  /*2d40*/  FMNMX.FTZ R66, R38, R79, !PT ;  /* 0x0000004f26427209 */ /* 0x008fe20007810000 */
[----:B------:R-:W-:Y:S01]  /*2d50*/  FMUL.FTZ R79, R0, R44 ;  /* 0x0000002c004f7220 */ /* 0x000fe20000410000 */
[----:B------:R-:W-:Y:S01]  /*2d60*/  ISETP.GT.AND P2, PT, R57, 0x90, PT ;  /* 0x000000903900780c */ /* 0x000fe20003f44270 */
[----:B------:R-:W3:Y:S01]  /*2d70*/  MUFU.TANH R77, R77 ;  /* 0x0000004d004d7308 */ /* 0x000ee20000002400 */
[----:B0-----:R-:W-:Y:S02]  /*2d80*/  FSEL R39, R90, -INF , P1 ;  /* 0xff8000005a277808 */ /* 0x001fe40000800000 */
[----:B-1----:R-:W-:Y:S02]  /*2d90*/  FMNMX.FTZ R68, R67, R66, !PT ;  /* 0x0000004243447209 */ /* 0x002fe40007810000 */
[----:B------:R-:W-:Y:S02]  /*2da0*/  ISETP.GT.AND P1, PT, R57, 0x91, PT ;  /* 0x000000913900780c */ /* 0x000fe40003f24270 */
[----:B----4-:R-:W-:Y:S01]  /*2db0*/  FSEL R66, R92, -INF , P2 ;  /* 0xff8000005c427808 */ /* 0x010fe20001000000 */
[----:B------:R-:W0:Y:S01]  /*2dc0*/  MUFU.TANH R5, R5 ;  /* 0x0000000500057308 */ /* 0x000e220000002400 */
[----:B------:R-:W-:Y:S01]  /*2dd0*/  FMNMX.FTZ R95, R39, R68, !PT ;  /* 0x00000044275f7209 */ /* 0x000fe20007810000 */
[----:B------:R-:W-:Y:S01]  /*2de0*/  VIADD R92, R84, -UR12 ;  /* 0x8000000c545c7c36 */ /* 0x000fe20008000000 */
[----:B------:R-:W-:-:S02]  /*2df0*/  ISETP.GT.AND P2, PT, R57, 0x98, PT ;  /* 0x000000983900780c */ /* 0x000fc40003f44270 */
[----:B-----5:R-:W-:Y:S02]  /*2e00*/  FSEL R44, R94, -INF , P1 ;  /* 0xff8000005e2c7808 */ /* 0x020fe40000800000 */
[----:B------:R-:W-:Y:S01]  /*2e10*/  FMNMX.FTZ R95, R66, R95, !PT ;  /* 0x0000005f425f7209 */ /* 0x000fe20007810000 */
[----:B------:R-:W1:Y:S01]  /*2e20*/  MUFU.TANH R6, R6 ;  /* 0x0000000600067308 */ /* 0x000e620000002400 */
[----:B------:R-:W-:Y:S02]  /*2e30*/  ISETP.GT.AND P1, PT, R57, 0x99, PT ;  /* 0x000000993900780c */ /* 0x000fe40003f24270 */
[----:B--2---:R-:W-:Y:S02]  /*2e40*/  FSEL R45, R96, -INF , P2 ;  /* 0xff800000602d7808 */ /* 0x004fe40001000000 */
[----:B------:R-:W-:Y:S02]  /*2e50*/  FMNMX.FTZ R88, R44, R95, !PT ;  /* 0x0000005f2c587209 */ /* 0x000fe40007810000 */
[----:B---3--:R-:W-:Y:S01]  /*2e60*/  FSEL R68, R77, -INF , P1 ;  /* 0xff8000004d447808 */ /* 0x008fe20000800000 */
[C---:B------:R-:W-:Y:S01]  /*2e70*/  FMUL.FTZ R77, R0.reuse, R48 ;  /* 0x00000030004d7220 */ /* 0x040fe20000410000 */
[----:B------:R-:W-:Y:S01]  /*2e80*/  FMNMX.FTZ R57, R45, R88, !PT ;  /* 0x000000582d397209 */ /* 0x000fe20007810000 */
[C---:B------:R-:W-:Y:S01]  /*2e90*/  FMUL.FTZ R48, R0.reuse, R49 ;  /* 0x0000003100307220 */ /* 0x040fe20000410000 */
[C---:B------:R-:W-:Y:S01]  /*2ea0*/  FMUL.FTZ R49, R0.reuse, R52 ;  /* 0x0000003400317220 */ /* 0x040fe20000410000 */
[----:B------:R-:W-:Y:S01]  /*2eb0*/  FMUL.FTZ R52, R0, R53 ;  /* 0x0000003500347220 */ /* 0x000fe20000410000 */
[----:B------:R-:W-:Y:S01]  /*2ec0*/  FMNMX.FTZ R57, R68, R57, !PT ;  /* 0x0000003944397209 */ /* 0x000fe20007810000 */
[C---:B------:R-:W-:Y:S01]  /*2ed0*/  FMUL.FTZ R53, R0.reuse, R24 ;  /* 0x0000001800357220 */ /* 0x040fe20000410000 */
[C---:B------:R-:W-:Y:S01]  /*2ee0*/  FMUL.FTZ R24, R0.reuse, R25 ;  /* 0x0000001900187220 */ /* 0x040fe20000410000 */
[C---:B------:R-:W-:Y:S01]  /*2ef0*/  FMUL.FTZ R25, R0.reuse, R29 ;  /* 0x0000001d00197220 */ /* 0x040fe20000410000 */
[C---:B------:R-:W-:Y:S01]  /*2f00*/  FMUL.FTZ R29, R0.reuse, R32 ;  /* 0x00000020001d7220 */ /* 0x040fe20000410000 */
[----:B------:R-:W2:Y:S01]  /*2f10*/  SHFL.BFLY PT, R88, R57, 0x2, 0x1f ;  /* 0x0c401f0039587f89 */ /* 0x000ea200000e0000 */
[C---:B------:R-:W-:Y:S01]  /*2f20*/  FMUL.FTZ R32, R0.reuse, R33 ;  /* 0x0000002100207220 */ /* 0x040fe20000410000 */
[----:B------:R-:W-:Y:S01]  /*2f30*/  FMUL.FTZ R33, R0, R36 ;  /* 0x0000002400217220 */ /* 0x000fe20000410000 */
[----:B------:R-:W-:Y:S01]  /*2f40*/  IMAD.U32 R36, RZ, RZ, UR20 ;  /* 0x00000014ff247e24 */ /* 0x000fe2000f8e00ff */
[----:B------:R-:W3:Y:S01]  /*2f50*/  MUFU.TANH R7, R7 ;  /* 0x0000000700077308 */ /* 0x000ee20000002400 */
[----:B------:R-:W-:-:S04]  /*2f60*/  VIADDMNMX R92, R82, R92, R85, PT ;  /* 0x0000005c525c7246 */ /* 0x000fc80003800155 */
[C---:B------:R-:W-:Y:S02]  /*2f70*/  ISETP.GT.AND P2, PT, R92.reuse, 0x1, PT ;  /* 0x000000015c00780c */ /* 0x040fe40003f44270 */
[----:B------:R-:W-:Y:S01]  /*2f80*/  ISETP.GT.AND P3, PT, R92, 0x8, PT ;  /* 0x000000085c00780c */ /* 0x000fe20003f64270 */
[----:B------:R-:W4:Y:S01]  /*2f90*/  MUFU.TANH R8, R8 ;  /* 0x0000000800087308 */ /* 0x000f220000002400 */
[----:B0-----:R-:W-:Y:S02]  /*2fa0*/  FSEL R84, R5, -INF , P2 ;  /* 0xff80000005547808 */ /* 0x001fe40001000000 */
[----:B-1----:R-:W-:Y:S02]  /*2fb0*/  FSEL R6, R6, -INF , P3 ;  /* 0xff80000006067808 */ /* 0x002fe40001800000 */
[----:B------:R-:W-:-:S03]  /*2fc0*/  ISETP.GT.AND P2, PT, R92, 0x10, PT ;  /* 0x000000105c00780c */ /* 0x000fc60003f44270 */
[----:B------:R-:W0:Y:S01]  /*2fd0*/  MUFU.TANH R9, R9 ;  /* 0x0000000900097308 */ /* 0x000e220000002400 */
[----:B--2---:R-:W-:-:S07]  /*2fe0*/  FMNMX.FTZ R88, R57, R88, !PT ;  /* 0x0000005839587209 */ /* 0x004fce0007810000 */
[----:B------:R-:W1:Y:S01]  /*2ff0*/  MUFU.TANH R10, R10 ;  /* 0x0000000a000a7308 */ /* 0x000e620000002400 */
[----:B------:R-:W2:Y:S07]  /*3000*/  SHFL.BFLY PT, R57, R88, 0x1, 0x1f ;  /* 0x0c201f0058397f89 */ /* 0x000eae00000e0000 */
[----:B------:R-:W5:Y:S08]  /*3010*/  MUFU.TANH R11, R11 ;  /* 0x0000000b000b7308 */ /* 0x000f700000002400 */
[----:B------:R-:W5:Y:S08]  /*3020*/  MUFU.TANH R12, R12 ;  /* 0x0000000c000c7308 */ /* 0x000f700000002400 */
[----:B------:R-:W5:Y:S01]  /*3030*/  MUFU.TANH R13, R13 ;  /* 0x0000000d000d7308 */ /* 0x000f620000002400 */
[----:B--2---:R-:W-:-:S04]  /*3040*/  FMNMX.FTZ R57, R88, R57, !PT ;  /* 0x0000003958397209 */ /* 0x004fc80007810000 */
[C---:B------:R-:W-:Y:S01]  /*3050*/  FSETP.NEU.FTZ.AND P1, PT, R57.reuse, -INF , PT ;  /* 0xff8000003900780b */ /* 0x040fe20003f3d000 */
[----:B------:R-:W-:-:S02]  /*3060*/  FFMA.FTZ R36, R57, R36, -8 ;  /* 0xc100000039247423 */ /* 0x000fc40000010024 */
[----:B------:R-:W2:Y:S03]  /*3070*/  MUFU.TANH R14, R14 ;  /* 0x0000000e000e7308 */ /* 0x000ea60000002400 */
[----:B------:R-:W-:Y:S02]  /*3080*/  FSEL R36, R36, RZ, P1 ;  /* 0x000000ff24247208 */ /* 0x000fe40000800000 */
[----:B------:R-:W-:-:S03]  /*3090*/  ISETP.GT.AND P1, PT, R92, RZ, PT ;  /* 0x000000ff5c00720c */ /* 0x000fc60003f24270 */
[--C-:B------:R-:W-:Y:S01]  /*30a0*/  FFMA.FTZ R95, R93, UR20, -R36.reuse ;  /* 0x000000145d5f7c23 */ /* 0x100fe20008010824 */
[----:B------:R-:W-:Y:S01]  /*30b0*/  FSEL R3, R3, -INF , P1 ;  /* 0xff80000003037808 */ /* 0x000fe20000800000 */
[----:B------:R-:W2:Y:S01]  /*30c0*/  MUFU.TANH R15, R15 ;  /* 0x0000000f000f7308 */ /* 0x000ea20000002400 */
[----:B------:R-:W-:Y:S01]  /*30d0*/  ISETP.GT.AND P1, PT, R92, 0x9, PT ;  /* 0x000000095c00780c */ /* 0x000fe20003f24270 */
[--C-:B------:R-:W-:Y:S01]  /*30e0*/  FFMA.FTZ R96, R81, UR20, -R36.reuse ;  /* 0x0000001451607c23 */ /* 0x100fe20008010824 */
[----:B------:R-:W-:Y:S01]  /*30f0*/  FMNMX.FTZ R85, R3, R84, !PT ;  /* 0x0000005403557209 */ /* 0x000fe20007810000 */
[--C-:B------:R-:W-:Y:S01]  /*3100*/  FFMA.FTZ R88, R97, UR20, -R36.reuse ;  /* 0x0000001461587c23 */ /* 0x100fe20008010824 */
[----:B---3--:R-:W-:Y:S01]  /*3110*/  FSEL R7, R7, -INF , P1 ;  /* 0xff80000007077808 */ /* 0x008fe20000800000 */
[--C-:B------:R-:W-:Y:S01]  /*3120*/  FFMA.FTZ R90, R99, UR20, -R36.reuse ;  /* 0x00000014635a7c23 */ /* 0x100fe20008010824 */
[----:B------:R-:W-:Y:S01]  /*3130*/  FMNMX.FTZ R94, R6, R85, !PT ;  /* 0x00000055065e7209 */ /* 0x000fe20007810000 */
[----:B------:R-:W3:Y:S01]  /*3140*/  MUFU.TANH R20, R20 ;  /* 0x0000001400147308 */ /* 0x000ee20000002400 */
[----:B------:R-:W-:Y:S01]  /*3150*/  ISETP.GT.AND P1, PT, R92, 0x11, PT ;  /* 0x000000115c00780c */ /* 0x000fe20003f24270 */
[--C-:B------:R-:W-:Y:S01]  /*3160*/  FFMA.FTZ R89, R89, UR20, -R36.reuse ;  /* 0x0000001459597c23 */ /* 0x100fe20008010824 */
[----:B----4-:R-:W-:Y:S01]  /*3170*/  FSEL R85, R8, -INF , P2 ;  /* 0xff80000008557808 */ /* 0x010fe20001000000 */
[--C-:B------:R-:W-:Y:S01]  /*3180*/  FFMA.FTZ R64, R64, UR20, -R36.reuse ;  /* 0x0000001440407c23 */ /* 0x100fe20008010824 */
[----:B------:R-:W-:Y:S01]  /*3190*/  FMNMX.FTZ R94, R7, R94, !PT ;  /* 0x0000005e075e7209 */ /* 0x000fe20007810000 */
[--C-:B------:R-:W-:Y:S01]  /*31a0*/  FFMA.FTZ R91, R91, UR20, -R36.reuse ;  /* 0x000000145b5b7c23 */ /* 0x100fe20008010824 */
[----:B------:R-:W-:Y:S01]  /*31b0*/  ISETP.GT.AND P2, PT, R92, 0x18, PT ;  /* 0x000000185c00780c */ /* 0x000fe20003f44270 */
[----:B------:R4:W-:Y:S01]  /*31c0*/  MUFU.EX2 R8, R95 ;  /* 0x0000005f00087308 */ /* 0x0009e20000000800 */
[----:B0-----:R-:W-:Y:S01]  /*31d0*/  FSEL R9, R9, -INF , P1 ;  /* 0xff80000009097808 */ /* 0x001fe20000800000 */
[--C-:B------:R-:W-:Y:S01]  /*31e0*/  FFMA.FTZ R54, R54, UR20, -R36.reuse ;  /* 0x0000001436367c23 */ /* 0x100fe20008010824 */
[----:B------:R-:W-:Y:S01]  /*31f0*/  FMNMX.FTZ R94, R85, R94, !PT ;  /* 0x0000005e555e7209 */ /* 0x000fe20007810000 */
[--C-:B------:R-:W-:Y:S01]  /*3200*/  FFMA.FTZ R82, R103, UR20, -R36.reuse ;  /* 0x0000001467527c23 */ /* 0x100fe20008010824 */
[----:B------:R-:W-:Y:S01]  /*3210*/  ISETP.GT.AND P1, PT, R92, 0x19, PT ;  /* 0x000000195c00780c */ /* 0x000fe20003f24270 */
[--C-:B------:R-:W-:Y:S01]  /*3220*/  FFMA.FTZ R101, R101, UR20, -R36.reuse ;  /* 0x0000001465657c23 */ /* 0x100fe20008010824 */
[----:B-1----:R-:W-:Y:S01]  /*3230*/  FSEL R10, R10, -INF , P2 ;  /* 0xff8000000a0a7808 */ /* 0x002fe20001000000 */
[----:B------:R-:W0:Y:S01]  /*3240*/  MUFU.TANH R21, R21 ;  /* 0x0000001500157308 */ /* 0x000e220000002400 */
[----:B------:R-:W-:Y:S01]  /*3250*/  FMNMX.FTZ R93, R9, R94, !PT ;  /* 0x0000005e095d7209 */ /* 0x000fe20007810000 */
[--C-:B----4-:R-:W-:Y:S01]  /*3260*/  FFMA.FTZ R95, R86, UR20, -R36.reuse ;  /* 0x00000014565f7c23 */ /* 0x110fe20008010824 */
[----:B------:R-:W-:Y:S01]  /*3270*/  ISETP.GT.AND P2, PT, R92, 0x20, PT ;  /* 0x000000205c00780c */ /* 0x000fe20003f44270 */
[--C-:B------:R-:W-:Y:S01]  /*3280*/  FFMA.FTZ R87, R87, UR20, -R36.reuse ;  /* 0x0000001457577c23 */ /* 0x100fe20008010824 */
[----:B-----5:R-:W-:Y:S01]  /*3290*/  FSEL R11, R11, -INF , P1 ;  /* 0xff8000000b0b7808 */ /* 0x020fe20000800000 */
        /* <DEDUP_REMOVED lines=14> */
[--C-:B------:R-:W-:Y:S01]  /*3380*/  FFMA.FTZ R31, R31, UR20, -R36.reuse ;  /* 0x000000141f1f7c23 */ /* 0x100fe20008010824 */
[----:B------:R-:W-:Y:S01]  /*3390*/  ISETP.GT.AND P1, PT, R92, 0x29, PT ;  /* 0x000000295c00780c */ /* 0x000fe20003f24270 */
[--C-:B------:R-:W-:Y:S01]  /*33a0*/  FFMA.FTZ R34, R34, UR20, -R36.reuse ;  /* 0x0000001422227c23 */ /* 0x100fe20008010824 */
[----:B--2---:R-:W-:Y:S01]  /*33b0*/  FSEL R14, R14, -INF , P2 ;  /* 0xff8000000e0e7808 */ /* 0x004fe20001000000 */
[----:B------:R-:W2:Y:S01]  /*33c0*/  MUFU.TANH R56, R56 ;  /* 0x0000003800387308 */ /* 0x000ea20000002400 */
[----:B------:R-:W-:Y:S01]  /*33d0*/  FMNMX.FTZ R93, R13, R94, !PT ;  /* 0x0000005e0d5d7209 */ /* 0x000fe20007810000 */
[--C-:B------:R-:W-:Y:S01]  /*33e0*/  FFMA.FTZ R38, R38, UR20, -R36.reuse ;  /* 0x0000001426267c23 */ /* 0x100fe20008010824 */
[----:B------:R-:W-:Y:S01]  /*33f0*/  ISETP.GT.AND P2, PT, R92, 0x30, PT ;  /* 0x000000305c00780c */ /* 0x000fe20003f44270 */
[--C-:B------:R-:W-:Y:S01]  /*3400*/  FFMA.FTZ R44, R44, UR20, -R36.reuse ;  /* 0x000000142c2c7c23 */ /* 0x100fe20008010824 */
[----:B------:R-:W-:Y:S01]  /*3410*/  FSEL R15, R15, -INF , P1 ;  /* 0xff8000000f0f7808 */ /* 0x000fe20000800000 */
[--C-:B------:R-:W-:Y:S01]  /*3420*/  FFMA.FTZ R45, R45, UR20, -R36.reuse ;  /* 0x000000142d2d7c23 */ /* 0x100fe20008010824 */
[----:B------:R-:W-:Y:S01]  /*3430*/  FMNMX.FTZ R94, R14, R93, !PT ;  /* 0x0000005d0e5e7209 */ /* 0x000fe20007810000 */
[----:B------:R-:W5:Y:S01]  /*3440*/  MUFU.TANH R74, R74 ;  /* 0x0000004a004a7308 */ /* 0x000f620000002400 */
[----:B------:R-:W-:Y:S01]  /*3450*/  ISETP.GT.AND P1, PT, R92, 0x31, PT ;  /* 0x000000315c00780c */ /* 0x000fe20003f24270 */
[----:B------:R-:W-:Y:S01]  /*3460*/  FFMA.FTZ R93, R80, UR20, -R36 ;  /* 0x00000014505d7c23 */ /* 0x000fe20008010824 */
[----:B---3--:R-:W-:-:S02]  /*3470*/  FSEL R81, R20, -INF , P2 ;  /* 0xff80000014517808 */ /* 0x008fc40001000000 */
[----:B------:R-:W-:Y:S02]  /*3480*/  FMNMX.FTZ R94, R15, R94, !PT ;  /* 0x0000005e0f5e7209 */ /* 0x000fe40007810000 */
[C---:B------:R-:W-:Y:S01]  /*3490*/  ISETP.GT.AND P2, PT, R92.reuse, 0x38, PT ;  /* 0x000000385c00780c */ /* 0x040fe20003f44270 */
[----:B------:R-:W3:Y:S01]  /*34a0*/  MUFU.TANH R58, R58 ;  /* 0x0000003a003a7308 */ /* 0x000ee20000002400 */
[----:B0-----:R-:W-:Y:S02]  /*34b0*/  FSEL R21, R21, -INF , P1 ;  /* 0xff80000015157808 */ /* 0x001fe40000800000 */
[----:B------:R-:W-:Y:S02]  /*34c0*/  FMNMX.FTZ R94, R81, R94, !PT ;  /* 0x0000005e515e7209 */ /* 0x000fe40007810000 */
[----:B------:R-:W-:Y:S02]  /*34d0*/  ISETP.GT.AND P1, PT, R92, 0x39, PT ;  /* 0x000000395c00780c */ /* 0x000fe40003f24270 */
[----:B-1----:R-:W-:Y:S01]  /*34e0*/  FSEL R72, R72, -INF , P2 ;  /* 0xff80000048487808 */ /* 0x002fe20001000000 */
[----:B------:R0:W-:Y:S01]  /*34f0*/  MUFU.EX2 R12, R95 ;  /* 0x0000005f000c7308 */ /* 0x0001e20000000800 */
[----:B------:R-:W-:-:S02]  /*3500*/  ISETP.GT.AND P2, PT, R92, 0x40, PT ;  /* 0x000000405c00780c */ /* 0x000fc40003f44270 */
[----:B----4-:R-:W-:Y:S02]  /*3510*/  FSEL R73, R73, -INF , P1 ;  /* 0xff80000049497808 */ /* 0x010fe40000800000 */
[----:B------:R-:W-:Y:S02]  /*3520*/  ISETP.GT.AND P1, PT, R92, 0x41, PT ;  /* 0x000000415c00780c */ /* 0x000fe40003f24270 */
[----:B--2---:R-:W-:Y:S01]  /*3530*/  FSEL R80, R56, -INF , P2 ;  /* 0xff80000038507808 */ /* 0x004fe20001000000 */
[----:B------:R-:W1:Y:S01]  /*3540*/  MUFU.TANH R59, R59 ;  /* 0x0000003b003b7308 */ /* 0x000e620000002400 */
[----:B0-----:R-:W-:Y:S02]  /*3550*/  FMNMX.FTZ R95, R21, R94, !PT ;  /* 0x0000005e155f7209 */ /* 0x001fe40007810000 */
[----:B------:R-:W-:Y:S02]  /*3560*/  ISETP.GT.AND P2, PT, R92, 0x48, PT ;  /* 0x000000485c00780c */ /* 0x000fe40003f44270 */
[----:B------:R-:W-:-:S02]  /*3570*/  FMNMX.FTZ R94, R72, R95, !PT ;  /* 0x0000005f485e7209 */ /* 0x000fc40007810000 */
[----:B-----5:R-:W-:Y:S01]  /*3580*/  FSEL R74, R74, -INF , P1 ;  /* 0xff8000004a4a7808 */ /* 0x020fe20000800000 */
[----:B------:R-:W0:Y:S01]  /*3590*/  MUFU.TANH R60, R60 ;  /* 0x0000003c003c7308 */ /* 0x000e220000002400 */
[----:B------:R-:W-:Y:S01]  /*35a0*/  FMNMX.FTZ R95, R73, R94, !PT ;  /* 0x0000005e495f7209 */ /* 0x000fe20007810000 */
[----:B------:R-:W-:Y:S01]  /*35b0*/  FFMA.FTZ R94, R71, UR20, -R36 ;  /* 0x00000014475e7c23 */ /* 0x000fe20008010824 */
[----:B------:R-:W-:Y:S02]  /*35c0*/  ISETP.GT.AND P1, PT, R92, 0x49, PT ;  /* 0x000000495c00780c */ /* 0x000fe40003f24270 */
[----:B------:R-:W-:Y:S02]  /*35d0*/  FMNMX.FTZ R95, R80, R95, !PT ;  /* 0x0000005f505f7209 */ /* 0x000fe40007810000 */
[----:B---3--:R-:W-:Y:S01]  /*35e0*/  FSEL R58, R58, -INF , P2 ;  /* 0xff8000003a3a7808 */ /* 0x008fe20001000000 */
[----:B------:R-:W2:Y:S01]  /*35f0*/  MUFU.TANH R61, R61 ;  /* 0x0000003d003d7308 */ /* 0x000ea20000002400 */
[----:B------:R-:W-:-:S02]  /*3600*/  FMNMX.FTZ R95, R74, R95, !PT ;  /* 0x0000005f4a5f7209 */ /* 0x000fc40007810000 */
[----:B------:R-:W-:Y:S02]  /*3610*/  ISETP.GT.AND P2, PT, R92, 0x50, PT ;  /* 0x000000505c00780c */ /* 0x000fe40003f44270 */
[----:B-1----:R-:W-:Y:S02]  /*3620*/  FSEL R59, R59, -INF , P1 ;  /* 0xff8000003b3b7808 */ /* 0x002fe40000800000 */
[----:B------:R-:W-:Y:S01]  /*3630*/  FMNMX.FTZ R56, R58, R95, !PT ;  /* 0x0000005f3a387209 */ /* 0x000fe20007810000 */
[----:B------:R-:W1:Y:S01]  /*3640*/  MUFU.TANH R62, R62 ;  /* 0x0000003e003e7308 */ /* 0x000e620000002400 */
[----:B------:R-:W-:Y:S01]  /*3650*/  ISETP.GT.AND P1, PT, R92, 0x51, PT ;  /* 0x000000515c00780c */ /* 0x000fe20003f24270 */
[--C-:B------:R-:W-:Y:S01]  /*3660*/  FFMA.FTZ R95, R70, UR20, -R36.reuse ;  /* 0x00000014465f7c23 */ /* 0x100fe20008010824 */
[----:B0-----:R-:W-:Y:S01]  /*3670*/  FSEL R71, R60, -INF , P2 ;  /* 0xff8000003c477808 */ /* 0x001fe20001000000 */
[----:B------:R-:W-:Y:S01]  /*3680*/  FFMA.FTZ R70, R69, UR20, -R36 ;  /* 0x0000001445467c23 */ /* 0x000fe20008010824 */
[----:B------:R-:W-:-:S02]  /*3690*/  FMNMX.FTZ R56, R59, R56, !PT ;  /* 0x000000383b387209 */ /* 0x000fc40007810000 */
[C---:B------:R-:W-:Y:S01]  /*36a0*/  ISETP.GT.AND P2, PT, R92.reuse, 0x58, PT ;  /* 0x000000585c00780c */ /* 0x040fe20003f44270 */
[----:B------:R-:W0:Y:S01]  /*36b0*/  MUFU.TANH R63, R63 ;  /* 0x0000003f003f7308 */ /* 0x000e220000002400 */
[----:B--2---:R-:W-:Y:S02]  /*36c0*/  FSEL R61, R61, -INF , P1 ;  /* 0xff8000003d3d7808 */ /* 0x004fe40000800000 */
[----:B------:R-:W-:Y:S02]  /*36d0*/  FMNMX.FTZ R56, R71, R56, !PT ;  /* 0x0000003847387209 */ /* 0x000fe40007810000 */
[----:B------:R-:W-:Y:S02]  /*36e0*/  ISETP.GT.AND P1, PT, R92, 0x59, PT ;  /* 0x000000595c00780c */ /* 0x000fe40003f24270 */
[----:B------:R-:W-:Y:S01]  /*36f0*/  FMNMX.FTZ R97, R61, R56, !PT ;  /* 0x000000383d617209 */ /* 0x000fe20007810000 */
[----:B------:R-:W2:Y:S01]  /*3700*/  MUFU.TANH R40, R40 ;  /* 0x0000002800287308 */ /* 0x000ea20000002400 */
[----:B-1----:R-:W-:-:S02]  /*3710*/  FSEL R62, R62, -INF , P2 ;  /* 0xff8000003e3e7808 */ /* 0x002fc40001000000 */
[----:B------:R-:W-:Y:S02]  /*3720*/  ISETP.GT.AND P2, PT, R92, 0x60, PT ;  /* 0x000000605c00780c */ /* 0x000fe40003f44270 */
[----:B------:R-:W-:Y:S01]  /*3730*/  FMNMX.FTZ R56, R62, R97, !PT ;  /* 0x000000613e387209 */ /* 0x000fe20007810000 */
[--C-:B------:R-:W-:Y:S01]  /*3740*/  FFMA.FTZ R97, R42, UR20, -R36.reuse ;  /* 0x000000142a617c23 */ /* 0x100fe20008010824 */
[----:B------:R-:W-:-:S01]  /*3750*/  FFMA.FTZ R42, R43, UR20, -R36 ;  /* 0x000000142b2a7c23 */ /* 0x000fc20008010824 */
        /* <DEDUP_REMOVED lines=20> */
[----:B------:R-:W-:Y:S02]  /*38a0*/  FFMA.FTZ R43, R46, UR20, -R36 ;  /* 0x000000142e2b7c23 */ /* 0x000fe40008010824 */
[----:B------:R-:W2:Y:S01]  /*38b0*/  MUFU.TANH R49, R49 ;  /* 0x0000003100317308 */ /* 0x000ea20000002400 */
[----:B-1----:R-:W-:Y:S02]  /*38c0*/  FSEL R77, R77, -INF , P2 ;  /* 0xff8000004d4d7808 */ /* 0x002fe40001000000 */
[----:B------:R-:W-:-:S02]  /*38d0*/  ISETP.GT.AND P2, PT, R92, 0x78, PT ;  /* 0x000000785c00780c */ /* 0x000fc40003f44270 */
        /* <DEDUP_REMOVED lines=19> */
[----:B------:R-:W-:Y:S01]  /*3a10*/  FFMA.FTZ R24, R50, UR20, -R36 ;  /* 0x0000001432187c23 */ /* 0x000fe20008010824 */
        /* <DEDUP_REMOVED lines=8> */
[----:B------:R-:W-:-:S05]  /*3aa0*/  ISETP.GT.AND P1, PT, R92, 0x91, PT ;  /* 0x000000915c00780c */ /* 0x000fca0003f24270 */
[----:B------:R-:W0:Y:S01]  /*3ab0*/  MUFU.TANH R33, R33 ;  /* 0x0000002100217308 */ /* 0x000e220000002400 */
[----:B--2---:R-:W-:Y:S02]  /*3ac0*/  FSEL R50, R29, -INF , P2 ;  /* 0xff8000001d327808 */ /* 0x004fe40001000000 */
[----:B------:R-:W-:Y:S02]  /*3ad0*/  FMNMX.FTZ R29, R25, R56, !PT ;  /* 0x00000038191d7209 */ /* 0x000fe40007810000 */
[----:B------:R-:W-:-:S03]  /*3ae0*/  ISETP.GT.AND P2, PT, R92, 0x98, PT ;  /* 0x000000985c00780c */ /* 0x000fc60003f44270 */
[----:B------:R-:W2:Y:S08]  /*3af0*/  MUFU.TANH R37, R37 ;  /* 0x0000002500257308 */ /* 0x000eb00000002400 */
[----:B------:R1:W-:Y:S08]  /*3b00*/  MUFU.EX2 R40, R70 ;  /* 0x0000004600287308 */ /* 0x0003f00000000800 */
[----:B------:R3:W-:Y:S01]  /*3b10*/  MUFU.EX2 R60, R94 ;  /* 0x0000005e003c7308 */ /* 0x0007e20000000800 */
[----:B-1----:R-:W-:Y:S01]  /*3b20*/  FSEL R70, R32, -INF , P1 ;  /* 0xff80000020467808 */ /* 0x002fe20000800000 */
[----:B------:R-:W-:Y:S01]  /*3b30*/  FFMA.FTZ R32, R27, UR20, -R36 ;  /* 0x000000141b207c23 */ /* 0x000fe20008010824 */
[----:B------:R-:W-:-:S02]  /*3b40*/  FMNMX.FTZ R27, R50, R29, !PT ;  /* 0x0000001d321b7209 */ /* 0x000fc40007810000 */
[----:B------:R-:W-:Y:S02]  /*3b50*/  ISETP.GT.AND P1, PT, R92, 0x99, PT ;  /* 0x000000995c00780c */ /* 0x000fe40003f24270 */
[----:B0-----:R-:W-:Y:S01]  /*3b60*/  FSEL R92, R33, -INF , P2 ;  /* 0xff800000215c7808 */ /* 0x001fe20001000000 */
[--C-:B------:R-:W-:Y:S01]  /*3b70*/  FFMA.FTZ R33, R55, UR20, -R36.reuse ;  /* 0x0000001437217c23 */ /* 0x100fe20008010824 */
[----:B------:R-:W-:Y:S01]  /*3b80*/  FMNMX.FTZ R27, R70, R27, !PT ;  /* 0x0000001b461b7209 */ /* 0x000fe20007810000 */
[--C-:B---3--:R-:W-:Y:S01]  /*3b90*/  FFMA.FTZ R94, R30, UR20, -R36.reuse ;  /* 0x000000141e5e7c23 */ /* 0x108fe20008010824 */
[----:B--2---:R-:W-:Y:S01]  /*3ba0*/  FSEL R37, R37, -INF , P1 ;  /* 0xff80000025257808 */ /* 0x004fe20000800000 */
[----:B------:R0:W-:Y:S01]  /*3bb0*/  MUFU.EX2 R20, R96 ;  /* 0x0000006000147308 */ /* 0x0001e20000000800 */
[----:B------:R-:W-:Y:S01]  /*3bc0*/  FMNMX.FTZ R30, R92, R27, !PT ;  /* 0x0000001b5c1e7209 */ /* 0x000fe20007810000 */
[----:B------:R-:W-:Y:S01]  /*3bd0*/  FFMA.FTZ R55, R67, UR20, -R36 ;  /* 0x0000001443377c23 */ /* 0x000fe20008010824 */
[----:B------:R-:W-:-:S02]  /*3be0*/  IMAD.U32 R67, RZ, RZ, UR20 ;  /* 0x00000014ff437e24 */ /* 0x000fc4000f8e00ff */
[----:B------:R-:W-:Y:S01]  /*3bf0*/  FMNMX.FTZ R56, R37, R30, !PT ;  /* 0x0000001e25387209 */ /* 0x000fe20007810000 */
[----:B------:R-:W-:-:S02]  /*3c00*/  FFMA.FTZ R30, R51, UR20, -R36 ;  /* 0x00000014331e7c23 */ /* 0x000fc40008010824 */
[----:B------:R1:W-:Y:S01]  /*3c10*/  MUFU.EX2 R27, R94 ;  /* 0x0000005e001b7308 */ /* 0x0003e20000000800 */
[----:B0-----:R-:W-:-:S01]  /*3c20*/  FFMA.FTZ R96, R35, UR20, -R36 ;  /* 0x0000001423607c23 */ /* 0x001fc20008010824 */
[----:B------:R-:W1:Y:S01]  /*3c30*/  SHFL.BFLY PT, R51, R56, 0x2, 0x1f ;  /* 0x0c401f0038337f89 */ /* 0x000e6200000e0000 */
[----:B------:R-:W-:-:S01]  /*3c40*/  FFMA.FTZ R35, R65, UR20, -R36 ;  /* 0x0000001441237c23 */ /* 0x000fc20008010824 */
[--C-:B------:R-:W-:Y:S01]  /*3c50*/  FFMA.FTZ R65, R39, UR20, -R36.reuse ;  /* 0x0000001427417c23 */ /* 0x100fe20008010824 */
[----:B------:R-:W-:-:S01]  /*3c60*/  FFMA.FTZ R39, R66, UR20, -R36 ;  /* 0x0000001442277c23 */ /* 0x000fc20008010824 */
[----:B------:R-:W-:Y:S02]  /*3c70*/  FFMA.FTZ R36, R68, UR20, -R36 ;  /* 0x0000001444247c23 */ /* 0x000fe40008010824 */
[----:B------:R-:W-:Y:S08]  /*3c80*/  MUFU.EX2 R88, R88 ;  /* 0x0000005800587308 */ /* 0x000ff00000000800 */
[----:B------:R-:W-:Y:S08]  /*3c90*/  MUFU.EX2 R89, R89 ;  /* 0x0000005900597308 */ /* 0x000ff00000000800 */
[----:B------:R-:W-:Y:S01]  /*3ca0*/  MUFU.EX2 R90, R90 ;  /* 0x0000005a005a7308 */ /* 0x000fe20000000800 */
[----:B-1----:R-:W-:-:S05]  /*3cb0*/  FMNMX.FTZ R94, R56, R51, !PT ;  /* 0x00000033385e7209 */ /* 0x002fca0007810000 */
[----:B------:R-:W0:Y:S02]  /*3cc0*/  SHFL.BFLY PT, R99, R94, 0x1, 0x1f ;  /* 0x0c201f005e637f89 */ /* 0x000e2400000e0000 */
[----:B------:R-:W-:Y:S08]  /*3cd0*/  MUFU.EX2 R51, R64 ;  /* 0x0000004000337308 */ /* 0x000ff00000000800 */
[----:B------:R-:W-:Y:S08]  /*3ce0*/  MUFU.EX2 R64, R65 ;  /* 0x0000004100407308 */ /* 0x000ff00000000800 */
[----:B------:R-:W1:Y:S01]  /*3cf0*/  MUFU.EX2 R91, R91 ;  /* 0x0000005b005b7308 */ /* 0x000e620000000800 */
[----:B0-----:R-:W-:-:S07]  /*3d00*/  FMNMX.FTZ R56, R94, R99, !PT ;  /* 0x000000635e387209 */ /* 0x001fce0007810000 */
[----:B------:R-:W-:Y:S01]  /*3d10*/  MUFU.EX2 R29, R32 ;  /* 0x00000020001d7308 */ /* 0x000fe20000000800 */
[C---:B------:R-:W-:Y:S01]  /*3d20*/  FSETP.NEU.FTZ.AND P1, PT, R56.reuse, -INF , PT ;  /* 0xff8000003800780b */ /* 0x040fe20003f3d000 */
[----:B------:R-:W-:-:S06]  /*3d30*/  FFMA.FTZ R66, R56, R67, -8 ;  /* 0xc100000038427423 */ /* 0x000fcc0000010043 */
[----:B------:R-:W-:Y:S01]  /*3d40*/  MUFU.EX2 R32, R54 ;  /* 0x0000003600207308 */ /* 0x000fe20000000800 */
[----:B------:R-:W-:Y:S02]  /*3d50*/  FSEL R66, R66, RZ, P1 ;  /* 0x000000ff42427208 */ /* 0x000fe40000800000 */
[----:B------:R-:W-:Y:S02]  /*3d60*/  PLOP3.LUT P1, PT, PT, PT, UP0, 0x80, 0x0 ;  /* 0x000000000000781c */ /* 0x000fe40003f2f008 */
[----:B-1----:R-:W-:Y:S01]  /*3d70*/  F2FP.SATFINITE.E4M3.F32.PACK_AB_MERGE_C R153, R91, R90, RZ ;  /* 0x0000005a5b99723e */ /* 0x002fe200048070ff */
[--C-:B------:R-:W-:Y:S01]  /*3d80*/  FFMA.FTZ R3, R3, UR20, -R66.reuse ;  /* 0x0000001403037c23 */ /* 0x100fe20008010842 */
[----:B------:R-:W-:-:S01]  /*3d90*/  FFMA.FTZ R84, R84, UR20, -R66 ;  /* 0x0000001454547c23 */ /* 0x000fc20008010842 */
[--C-:B------:R-:W-:Y:S01]  /*3da0*/  FFMA.FTZ R6, R6, UR20, -R66.reuse ;  /* 0x0000001406067c23 */ /* 0x100fe20008010842 */
[----:B------:R-:W-:-:S01]  /*3db0*/  FFMA.FTZ R65, R7, UR20, -R66 ;  /* 0x0000001407417c23 */ /* 0x000fc20008010842 */
[--C-:B------:R-:W-:Y:S01]  /*3dc0*/  FFMA.FTZ R7, R85, UR20, -R66.reuse ;  /* 0x0000001455077c23 */ /* 0x100fe20008010842 */
        /* <DEDUP_REMOVED lines=38> */
[----:B------:R-:W-:-:S02]  /*4030*/  F2FP.SATFINITE.E4M3.F32.PACK_AB_MERGE_C R153, R89, R88, R153 ;  /* 0x000000585999723e */ /* 0x000fc40004807099 */
        /* <DEDUP_REMOVED lines=11> */
[----:B--2---:R-:W-:-:S04]  /*40f0*/  FADD.FTZ R63, R5, R102 ;  /* 0x00000066053f7221 */ /* 0x004fc80000010000 */
[----:B------:R-:W-:Y:S01]  /*4100*/  FADD.FTZ R100, R8, R63 ;  /* 0x0000003f08647221 */ /* 0x000fe20000010000 */
[----:B------:R-:W-:-:S02]  /*4110*/  FFMA.FTZ R63, R48, UR20, -R66 ;  /* 0x00000014303f7c23 */ /* 0x000fc40008010842 */
[----:B------:R-:W2:Y:S01]  /*4120*/  MUFU.EX2 R87, R87 ;  /* 0x0000005700577308 */ /* 0x000ea20000000800 */
[----:B0-----:R-:W-:-:S01]  /*4130*/  FADD.FTZ R68, R94, R41 ;  /* 0x000000295e447221 */ /* 0x001fc20000010000 */
[----:B------:R-:W-:-:S06]  /*4140*/  FFMA.FTZ R41, R78, UR20, -R66 ;  /* 0x000000144e297c23 */ /* 0x000fcc0008010842 */
[----:B------:R-:W0:Y:S01]  /*4150*/  MUFU.EX2 R96, R96 ;  /* 0x0000006000607308 */ /* 0x000e220000000800 */
[----:B-1----:R-:W-:-:S01]  /*4160*/  FADD.FTZ R69, R67, R68 ;  /* 0x0000004443457221 */ /* 0x002fc20000010000 */
[--C-:B------:R-:W-:Y:S01]  /*4170*/  FFMA.FTZ R68, R49, UR20, -R66.reuse ;  /* 0x0000001431447c23 */ /* 0x100fe20008010842 */
[----:B------:R-:W-:-:S05]  /*4180*/  FFMA.FTZ R49, R52, UR20, -R66 ;  /* 0x0000001434317c23 */ /* 0x000fca0008010842 */
        /* <DEDUP_REMOVED lines=12> */
[----:B--2---:R-:W-:-:S04]  /*4250*/  FADD.FTZ R71, R83, R78 ;  /* 0x0000004e53477221 */ /* 0x004fc80000010000 */
[----:B------:R-:W-:-:S03]  /*4260*/  FADD.FTZ R78, R20, R71 ;  /* 0x00000047144e7221 */ /* 0x000fc60000010000 */
[----:B------:R-:W2:Y:S01]  /*4270*/  MUFU.EX2 R93, R93 ;  /* 0x0000005d005d7308 */ /* 0x000ea20000000800 */
[----:B0-----:R-:W-:-:S01]  /*4280*/  FADD.FTZ R52, R10, R69 ;  /* 0x000000450a347221 */ /* 0x001fc20000010000 */
[----:B------:R-:W-:-:S06]  /*4290*/  FFMA.FTZ R69, R25, UR20, -R66 ;  /* 0x0000001419457c23 */ /* 0x000fcc0008010842 */
[----:B------:R-:W0:Y:S01]  /*42a0*/  MUFU.EX2 R86, R86 ;  /* 0x0000005600567308 */ /* 0x000e220000000800 */
[----:B-1----:R-:W-:-:S01]  /*42b0*/  FADD.FTZ R71, R13, R52 ;  /* 0x000000340d477221 */ /* 0x002fc20000010000 */
[----:B------:R-:W-:-:S06]  /*42c0*/  FFMA.FTZ R52, R28, UR20, -R66 ;  /* 0x000000141c347c23 */ /* 0x000fcc0008010842 */
        /* <DEDUP_REMOVED lines=12> */
[----:B------:R-:W-:Y:S08]  /*4390*/  MUFU.EX2 R81, R81 ;  /* 0x0000005100517308 */ /* 0x000ff00000000800 */
[----:B------:R-:W2:Y:S08]  /*43a0*/  MUFU.EX2 R95, R95 ;  /* 0x0000005f005f7308 */ /* 0x000eb00000000800 */
[----:B------:R-:W-:Y:S08]  /*43b0*/  MUFU.EX2 R98, R98 ;  /* 0x0000006200627308 */ /* 0x000ff00000000800 */
[----:B------:R-:W-:Y:S08]  /*43c0*/  MUFU.EX2 R15, R15 ;  /* 0x0000000f000f7308 */ /* 0x000ff00000000800 */
[----:B------:R-:W3:Y:S08]  /*43d0*/  MUFU.EX2 R97, R97 ;  /* 0x0000006100617308 */ /* 0x000ef00000000800 */
[----:B------:R0:W-:Y:S08]  /*43e0*/  MUFU.EX2 R48, R77 ;  /* 0x0000004d00307308 */ /* 0x0001f00000000800 */
[----:B------:R-:W-:Y:S01]  /*43f0*/  MUFU.EX2 R72, R72 ;  /* 0x0000004800487308 */ /* 0x000fe20000000800 */
[----:B0-----:R-:W-:-:S01]  /*4400*/  FADD.FTZ R77, R75, R78 ;  /* 0x0000004e4b4d7221 */ /* 0x001fc20000010000 */
[----:B-1----:R-:W-:-:S03]  /*4410*/  FADD.FTZ R78, R14, R71 ;  /* 0x000000470e4e7221 */ /* 0x002fc60000010000 */
[----:B------:R-:W-:Y:S01]  /*4420*/  FADD.FTZ R100, R60, R77 ;  /* 0x0000004d3c647221 */ /* 0x000fe20000010000 */
[C---:B--2---:R-:W-:Y:S02]  /*4430*/  F2FP.SATFINITE.E4M3.F32.PACK_AB_MERGE_C R60, R95.reuse, R60, RZ ;  /* 0x0000003c5f3c723e */ /* 0x044fe400048070ff */
[----:B------:R-:W0:Y:S01]  /*4440*/  MUFU.EX2 R42, R42 ;  /* 0x0000002a002a7308 */ /* 0x000e220000000800 */
[----:B------:R-:W-:-:S01]  /*4450*/  FADD.FTZ R71, R95, R100 ;  /* 0x000000645f477221 */ /* 0x000fc20000010000 */
[----:B------:R-:W-:-:S03]  /*4460*/  F2FP.SATFINITE.E4M3.F32.PACK_AB_MERGE_C R151, R75, R76, R60 ;  /* 0x0000004c4b97723e */ /* 0x000fc6000480703c */
[----:B------:R-:W-:-:S03]  /*4470*/  FADD.FTZ R66, R40, R71 ;  /* 0x0000004728427221 */ /* 0x000fc60000010000 */
[----:B------:R-:W1:Y:S01]  /*4480*/  MUFU.EX2 R73, R73 ;  /* 0x0000004900497308 */ /* 0x000e620000000800 */
[----:B---3--:R-:W-:-:S07]  /*4490*/  FADD.FTZ R65, R97, R66 ;  /* 0x0000004261417221 */ /* 0x008fce0000010000 */
[----:B------:R2:W-:Y:S01]  /*44a0*/  MUFU.EX2 R25, R63 ;  /* 0x0000003f00197308 */ /* 0x0005e20000000800 */
[----:B0-----:R-:W-:-:S07]  /*44b0*/  FADD.FTZ R66, R42, R65 ;  /* 0x000000412a427221 */ /* 0x001fce0000010000 */
[----:B------:R-:W0:Y:S01]  /*44c0*/  MUFU.EX2 R43, R43 ;  /* 0x0000002b002b7308 */ /* 0x000e220000000800 */
[----:B--2---:R-:W-:-:S01]  /*44d0*/  FADD.FTZ R63, R81, R78 ;  /* 0x0000004e513f7221 */ /* 0x004fc20000010000 */
[----:B------:R-:W-:-:S03]  /*44e0*/  F2FP.SATFINITE.E4M3.F32.PACK_AB_MERGE_C R81, R98, R81, RZ ;  /* 0x000000516251723e */ /* 0x000fc600048070ff */
[----:B------:R-:W-:Y:S01]  /*44f0*/  FADD.FTZ R8, R98, R63 ;  /* 0x0000003f62087221 */ /* 0x000fe20000010000 */
[----:B------:R-:W-:Y:S02]  /*4500*/  F2FP.SATFINITE.E4M3.F32.PACK_AB_MERGE_C R150, R14, R11, R81 ;  /* 0x0000000b0e96723e */ /* 0x000fe40004807051 */
[----:B------:R-:W2:Y:S01]  /*4510*/  MUFU.EX2 R74, R74 ;  /* 0x0000004a004a7308 */ /* 0x000ea20000000800 */
[----:B------:R-:W-:-:S04]  /*4520*/  FADD.FTZ R63, R15, R8 ;  /* 0x000000080f3f7221 */ /* 0x000fc80000010000 */
[----:B------:R-:W-:-:S03]  /*4530*/  FADD.FTZ R8, R72, R63 ;  /* 0x0000003f48087221 */ /* 0x000fc60000010000 */
[----:B------:R-:W3:Y:S01]  /*4540*/  MUFU.EX2 R26, R26 ;  /* 0x0000001a001a7308 */ /* 0x000ee20000000800 */
[----:B-1----:R-:W-:-:S01]  /*4550*/  FADD.FTZ R13, R73, R8 ;  /* 0x00000008490d7221 */ /* 0x002fc20000010000 */
[C---:B0-----:R-:W-:Y:S01]  /*4560*/  FADD.FTZ R63, R43.reuse, R66 ;  /* 0x000000422b3f7221 */ /* 0x041fe20000010000 */
[----:B------:R-:W-:-:S04]  /*4570*/  F2FP.SATFINITE.E4M3.F32.PACK_AB_MERGE_C R42, R43, R42, RZ ;  /* 0x0000002a2b2a723e */ /* 0x000fc800048070ff */
[----:B------:R-:W-:Y:S01]  /*4580*/  F2FP.SATFINITE.E4M3.F32.PACK_AB_MERGE_C R145, R97, R40, R42 ;  /* 0x000000286191723e */ /* 0x000fe2000480702a */
[----:B------:R-:W-:Y:S01]  /*4590*/  MUFU.EX2 R21, R21 ;  /* 0x0000001500157308 */ /* 0x000fe20000000800 */
[----:B--2---:R-:W-:-:S01]  /*45a0*/  FADD.FTZ R8, R74, R13 ;  /* 0x0000000d4a087221 */ /* 0x004fc20000010000 */
[----:B------:R-:W-:-:S04]  /*45b0*/  F2FP.SATFINITE.E4M3.F32.PACK_AB_MERGE_C R73, R74, R73, RZ ;  /* 0x000000494a49723e */ /* 0x000fc800048070ff */
[----:B------:R-:W-:Y:S02]  /*45c0*/  F2FP.SATFINITE.E4M3.F32.PACK_AB_MERGE_C R144, R72, R15, R73 ;  /* 0x0000000f4890723e */ /* 0x000fe40004807049 */
[----:B------:R-:W0:Y:S01]  /*45d0*/  MUFU.EX2 R47, R47 ;  /* 0x0000002f002f7308 */ /* 0x000e220000000800 */
[----:B---3--:R-:W-:-:S07]  /*45e0*/  FADD.FTZ R20, R26, R63 ;  /* 0x0000003f1a147221 */ /* 0x008fce0000010000 */
[----:B------:R-:W-:Y:S08]  /*45f0*/  MUFU.EX2 R58, R58 ;  /* 0x0000003a003a7308 */ /* 0x000ff00000000800 */
[----:B------:R-:W1:Y:S01]  /*4600*/  MUFU.EX2 R24, R24 ;  /* 0x0000001800187308 */ /* 0x000e620000000800 */
[----:B0-----:R-:W-:-:S07]  /*4610*/  FADD.FTZ R43, R47, R20 ;  /* 0x000000142f2b7221 */ /* 0x001fce0000010000 */
[----:B------:R-:W0:Y:S08]  /*4620*/  MUFU.EX2 R61, R61 ;  /* 0x0000003d003d7308 */ /* 0x000e300000000800 */
[----:B------:R-:W2:Y:S01]  /*4630*/  MUFU.EX2 R80, R80 ;  /* 0x0000005000507308 */ /* 0x000ea20000000800 */
[----:B-1----:R-:W-:-:S01]  /*4640*/  FADD.FTZ R20, R24, R43 ;  /* 0x0000002b18147221 */ /* 0x002fc20000010000 */
[----:B------:R-:W-:-:S02]  /*4650*/  F2FP.SATFINITE.E4M3.F32.PACK_AB_MERGE_C R24, R29, R24, RZ ;  /* 0x000000181d18723e */ /* 0x000fc400048070ff */
[----:B------:R-:W-:Y:S01]  /*4660*/  CS2R R42, SRZ ;  /* 0x00000000002a7805 */ /* 0x000fe2000001ff00 */
[----:B------:R-:W-:Y:S01]  /*4670*/  FADD.FTZ R20, R29, R20 ;  /* 0x000000141d147221 */ /* 0x000fe20000010000 */
[----:B------:R-:W-:Y:S02]  /*4680*/  F2FP.SATFINITE.E4M3.F32.PACK_AB_MERGE_C R147, R47, R26, R24 ;  /* 0x0000001a2f93723e */ /* 0x000fe40004807018 */
[----:B------:R-:W1:Y:S08]  /*4690*/  MUFU.EX2 R59, R59 ;  /* 0x0000003b003b7308 */ /* 0x000e700000000800 */
[----:B------:R3:W-:Y:S08]  /*46a0*/  MUFU.EX2 R6, R53 ;  /* 0x0000003500067308 */ /* 0x0007f00000000800 */
[----:B------:R-:W4:Y:S01]  /*46b0*/  MUFU.EX2 R30, R30 ;  /* 0x0000001e001e7308 */ /* 0x000f220000000800 */
[----:B---3--:R-:W-:-:S04]  /*46c0*/  FADD.FTZ R53, R21, R8 ;  /* 0x0000000815357221 */ /* 0x008fc80000010000 */
[----:B------:R-:W-:-:S03]  /*46d0*/  FADD.FTZ R8, R58, R53 ;  /* 0x000000353a087221 */ /* 0x000fc60000010000 */
[----:B------:R-:W3:Y:S01]  /*46e0*/  MUFU.EX2 R62, R62 ;  /* 0x0000003e003e7308 */ /* 0x000ee20000000800 */
[----:B0-----:R-:W-:-:S01]  /*46f0*/  FADD.FTZ R5, R61, R8 ;  /* 0x000000083d057221 */ /* 0x001fc20000010000 */
[----:B--2---:R-:W-:-:S03]  /*4700*/  F2FP.SATFINITE.E4M3.F32.PACK_AB_MERGE_C R61, R80, R61, RZ ;  /* 0x0000003d503d723e */ /* 0x004fc600048070ff */
[----:B------:R-:W-:Y:S01]  /*4710*/  FADD.FTZ R80, R80, R5 ;  /* 0x0000000550507221 */ /* 0x000fe20000010000 */
[----:B------:R-:W-:-:S01]  /*4720*/  FADD.FTZ R5, R27, R20 ;  /* 0x000000141b057221 */ /* 0x000fc20000010000 */
[----:B------:R-:W-:Y:S01]  /*4730*/  F2FP.SATFINITE.E4M3.F32.PACK_AB_MERGE_C R146, R58, R21, R61 ;  /* 0x000000153a92723e */ /* 0x000fe2000480703d */
[----:B------:R-:W0:Y:S01]  /*4740*/  MUFU.EX2 R2, R2 ;  /* 0x0000000200027308 */ /* 0x000e220000000800 */
[----:B-1----:R-:W-:-:S01]  /*4750*/  FADD.FTZ R3, R59, R80 ;  /* 0x000000503b037221 */ /* 0x002fc20000010000 */
[----:B----4-:R-:W-:-:S04]  /*4760*/  FADD.FTZ R5, R30, R5 ;  /* 0x000000051e057221 */ /* 0x010fc80000010000 */
[----:B------:R-:W-:Y:S02]  /*4770*/  FADD.FTZ R10, R32, R5 ;  /* 0x00000005200a7221 */ /* 0x000fe40000010000 */
[----:B------:R-:W1:Y:S01]  /*4780*/  MUFU.EX2 R31, R31 ;  /* 0x0000001f001f7308 */ /* 0x000e620000000800 */
[----:B---3--:R-:W-:-:S07]  /*4790*/  FADD.FTZ R3, R62, R3 ;  /* 0x000000033e037221 */ /* 0x008fce0000010000 */
        /* <DEDUP_REMOVED lines=11> */
[----:B------:R-:W-:Y:S01]  /*4850*/  F2FP.SATFINITE.E4M3.F32.PACK_AB_MERGE_C R140, R62, R59, R9 ;  /* 0x0000003b3e8c723e */ /* 0x000fe20004807009 */
[----:B------:R-:W-:-:S01]  /*4860*/  FADD.FTZ R2, R48, R41 ;  /* 0x0000002930027221 */ /* 0x000fc20000010000 */
[----:B------:R-:W-:Y:S01]  /*4870*/  CS2R R40, SRZ ;  /* 0x0000000000287805 */ /* 0x000fe2000001ff00 */
[----:B------:R-:W2:Y:S01]  /*4880*/  MUFU.EX2 R28, R68 ;  /* 0x00000044001c7308 */ /* 0x000ea20000000800 */
[----:B0-----:R-:W-:-:S07]  /*4890*/  FADD.FTZ R5, R33, R10 ;  /* 0x0000000a21057221 */ /* 0x001fce0000010000 */
[----:B------:R-:W0:Y:S01]  /*48a0*/  MUFU.EX2 R49, R49 ;  /* 0x0000003100317308 */ /* 0x000e220000000800 */
[----:B-1----:R-:W-:-:S01]  /*48b0*/  FADD.FTZ R8, R34, R5 ;  /* 0x0000000522087221 */ /* 0x002fc20000010000 */
[----:B------:R-:W-:-:S03]  /*48c0*/  FADD.FTZ R5, R25, R2 ;  /* 0x0000000219057221 */ /* 0x000fc60000010000 */
[----:B------:R-:W-:Y:S01]  /*48d0*/  FADD.FTZ R7, R51, R8 ;  /* 0x0000000833077221 */ /* 0x000fe20000010000 */
[----:B------:R-:W-:Y:S02]  /*48e0*/  F2FP.SATFINITE.E4M3.F32.PACK_AB_MERGE_C R51, R54, R51, RZ ;  /* 0x000000333633723e */ /* 0x000fe400048070ff */
[----:B------:R-:W1:Y:S01]  /*48f0*/  MUFU.EX2 R35, R35 ;  /* 0x0000002300237308 */ /* 0x000e620000000800 */
[----:B--2---:R-:W-:-:S01]  /*4900*/  FADD.FTZ R2, R28, R5 ;  /* 0x000000051c027221 */ /* 0x004fc20000010000 */
[----:B------:R-:W-:Y:S01]  /*4910*/  FADD.FTZ R54, R54, R7 ;  /* 0x0000000736367221 */ /* 0x000fe20000010000 */
[----:B------:R-:W-:Y:S02]  /*4920*/  F2FP.SATFINITE.E4M3.F32.PACK_AB_MERGE_C R143, R34, R33, R51 ;  /* 0x00000021228f723e */ /* 0x000fe40004807033 */
[----:B------:R-:W-:-:S03]  /*4930*/  CS2R R32, SRZ ;  /* 0x0000000000207805 */ /* 0x000fc6000001ff00 */
[----:B------:R-:W2:Y:S01]  /*4940*/  MUFU.EX2 R38, R38 ;  /* 0x0000002600267308 */ /* 0x000ea20000000800 */
[C---:B0-----:R-:W-:Y:S01]  /*4950*/  F2FP.SATFINITE.E4M3.F32.PACK_AB_MERGE_C R28, R49.reuse, R28, RZ ;  /* 0x0000001c311c723e */ /* 0x041fe200048070ff */
[----:B------:R-:W-:-:S03]  /*4960*/  FADD.FTZ R49, R49, R2 ;  /* 0x0000000231317221 */ /* 0x000fc60000010000 */
[----:B------:R-:W-:Y:S01]  /*4970*/  F2FP.SATFINITE.E4M3.F32.PACK_AB_MERGE_C R142, R25, R48, R28 ;  /* 0x00000030198e723e */ /* 0x000fe2000480701c */
[----:B------:R-:W-:-:S01]  /*4980*/  FADD.FTZ R2, R6, R49 ;  /* 0x0000003106027221 */ /* 0x000fc20000010000 */
        /* <DEDUP_REMOVED lines=8> */
[----:B------:R-:W0:Y:S01]  /*4a10*/  MUFU.EX2 R52, R52 ;  /* 0x0000003400347308 */ /* 0x000e220000000800 */
[----:B---3--:R-:W-:-:S07]  /*4a20*/  FADD.FTZ R5, R13, R2 ;  /* 0x000000020d057221 */ /* 0x008fce0000010000 */
[----:B------:R-:W2:Y:S01]  /*4a30*/  MUFU.EX2 R69, R69 ;  /* 0x0000004500457308 */ /* 0x000ea20000000800 */
[----:B-1----:R-:W-:-:S01]  /*4a40*/  FADD.FTZ R7, R55, R8 ;  /* 0x0000000837077221 */ /* 0x002fc20000010000 */
[----:B------:R-:W-:-:S03]  /*4a50*/  F2FP.SATFINITE.E4M3.F32.PACK_AB_MERGE_C R55, R64, R55, RZ ;  /* 0x000000374037723e */ /* 0x000fc600048070ff */
[----:B------:R-:W-:Y:S01]  /*4a60*/  FADD.FTZ R64, R64, R7 ;  /* 0x0000000740407221 */ /* 0x000fe20000010000 */
[----:B------:R-:W-:Y:S02]  /*4a70*/  F2FP.SATFINITE.E4M3.F32.PACK_AB_MERGE_C R137, R38, R35, R55 ;  /* 0x000000232689723e */ /* 0x000fe40004807037 */
[----:B------:R-:W-:Y:S01]  /*4a80*/  CS2R R54, SRZ ;  /* 0x0000000000367805 */ /* 0x000fe2000001ff00 */
[----:B------:R-:W1:Y:S01]  /*4a90*/  MUFU.EX2 R39, R39 ;  /* 0x0000002700277308 */ /* 0x000e620000000800 */
[----:B0-----:R-:W-:-:S01]  /*4aa0*/  FADD.FTZ R2, R52, R5 ;  /* 0x0000000534027221 */ /* 0x001fc20000010000 */
[----:B------:R-:W-:-:S06]  /*4ab0*/  CS2R R34, SRZ ;  /* 0x0000000000227805 */ /* 0x000fcc000001ff00 */
[----:B------:R-:W0:Y:S01]  /*4ac0*/  MUFU.EX2 R50, R50 ;  /* 0x0000003200327308 */ /* 0x000e220000000800 */
[C---:B--2---:R-:W-:Y:S01]  /*4ad0*/  F2FP.SATFINITE.E4M3.F32.PACK_AB_MERGE_C R52, R69.reuse, R52, RZ ;  /* 0x000000344534723e */ /* 0x044fe200048070ff */
[----:B------:R-:W-:-:S03]  /*4ae0*/  FADD.FTZ R69, R69, R2 ;  /* 0x0000000245457221 */ /* 0x000fc60000010000 */
[----:B------:R-:W-:Y:S02]  /*4af0*/  F2FP.SATFINITE.E4M3.F32.PACK_AB_MERGE_C R136, R13, R6, R52 ;  /* 0x000000060d88723e */ /* 0x000fe40004807034 */
[----:B------:R-:W-:Y:S01]  /*4b00*/  CS2R R52, SRZ ;  /* 0x0000000000347805 */ /* 0x000fe2000001ff00 */
[----:B------:R-:W2:Y:S01]  /*4b10*/  MUFU.EX2 R44, R44 ;  /* 0x0000002c002c7308 */ /* 0x000ea20000000800 */
[----:B-1----:R-:W-:-:S07]  /*4b20*/  FADD.FTZ R5, R39, R64 ;  /* 0x0000004027057221 */ /* 0x002fce0000010000 */
[----:B------:R-:W1:Y:S01]  /*4b30*/  MUFU.EX2 R3, R70 ;  /* 0x0000004600037308 */ /* 0x000e620000000800 */
[----:B0-----:R-:W-:-:S07]  /*4b40*/  FADD.FTZ R2, R50, R69 ;  /* 0x0000004532027221 */ /* 0x001fce0000010000 */
[----:B------:R-:W-:Y:S01]  /*4b50*/  MUFU.EX2 R45, R45 ;  /* 0x0000002d002d7308 */ /* 0x000fe20000000800 */
[----:B--2---:R-:W-:-:S07]  /*4b60*/  FADD.FTZ R6, R44, R5 ;  /* 0x000000052c067221 */ /* 0x004fce0000010000 */
[----:B------:R-:W-:Y:S01]  /*4b70*/  MUFU.EX2 R92, R92 ;  /* 0x0000005c005c7308 */ /* 0x000fe20000000800 */
[----:B-1----:R-:W-:-:S07]  /*4b80*/  FADD.FTZ R5, R3, R2 ;  /* 0x0000000203057221 */ /* 0x002fce0000010000 */
[----:B------:R-:W0:Y:S08]  /*4b90*/  MUFU.EX2 R37, R37 ;  /* 0x0000002500257308 */ /* 0x000e300000000800 */
[----:B------:R-:W1:Y:S01]  /*4ba0*/  MUFU.EX2 R36, R36 ;  /* 0x0000002400247308 */ /* 0x000e620000000800 */
[----:B0-----:R-:W-:Y:S01]  /*4bb0*/  F2FP.SATFINITE.E4M3.F32.PACK_AB_MERGE_C R2, R37, R92, RZ ;  /* 0x0000005c2502723e */ /* 0x001fe200048070ff */
[----:B------:R-:W-:-:S03]  /*4bc0*/  FADD.FTZ R92, R92, R5 ;  /* 0x000000055c5c7221 */ /* 0x000fc60000010000 */
[----:B------:R-:W-:Y:S01]  /*4bd0*/  F2FP.SATFINITE.E4M3.F32.PACK_AB_MERGE_C R138, R3, R50, R2 ;  /* 0x00000032038a723e */ /* 0x000fe20004807002 */
[----:B------:R-:W-:-:S01]  /*4be0*/  FADD.FTZ R3, R37, R92 ;  /* 0x0000005c25037221 */ /* 0x000fc20000010000 */
[----:B------:R-:W-:Y:S02]  /*4bf0*/  CS2R R50, SRZ ;  /* 0x0000000000327805 */ /* 0x000fe4000001ff00 */
[----:B-1----:R-:W-:Y:S01]  /*4c00*/  F2FP.SATFINITE.E4M3.F32.PACK_AB_MERGE_C R7, R36, R45, RZ ;  /* 0x0000002d2407723e */ /* 0x002fe200048070ff */
[----:B------:R-:W-:-:S03]  /*4c10*/  FADD.FTZ R45, R45, R6 ;  /* 0x000000062d2d7221 */ /* 0x000fc60000010000 */
[----:B------:R-:W-:Y:S01]  /*4c20*/  F2FP.SATFINITE.E4M3.F32.PACK_AB_MERGE_C R139, R44, R39, R7 ;  /* 0x000000272c8b723e */ /* 0x000fe20004807007 */
[----:B------:R-:W-:-:S01]  /*4c30*/  FADD.FTZ R2, R36, R45 ;  /* 0x0000002d24027221 */ /* 0x000fc20000010000 */
[----:B------:R-:W-:Y:S02]  /*4c40*/  CS2R R44, SRZ ;  /* 0x00000000002c7805 */ /* 0x000fe4000001ff00 */
[----:B------:R-:W-:Y:S02]  /*4c50*/  CS2R R38, SRZ ;  /* 0x0000000000267805 */ /* 0x000fe4000001ff00 */
[----:B------:R-:W-:Y:S01]  /*4c60*/  CS2R R36, SRZ ;  /* 0x0000000000247805 */ /* 0x000fe2000001ff00 */
[----:B------:R-:W-:Y:S06]  /*4c70*/  @!P1 BRA `(.L_x_14965) ;  /* 0x0000003800109947 */ /* 0x000fec0003800000 */
[----:B------:R-:W-:Y:S01]  /*4c80*/  MOV R6, R57 ;  /* 0x0000003900067202 */ /* 0x000fe20000000f00 */
[----:B------:R-:W-:Y:S01]  /*4c90*/  IMAD.MOV.U32 R5, RZ, RZ, R56 ;  /* 0x000000ffff057224 */ /* 0x000fe200078e0038 */
[----:B------:R-:W-:Y:S01]  /*4ca0*/  UMOV UR26, UR37 ;  /* 0x00000025001a7c82 */ /* 0x000fe20008000000 */
[----:B------:R-:W-:Y:S01]  /*4cb0*/  IMAD.MOV.U32 R55, RZ, RZ, RZ ;  /* 0x000000ffff377224 */ /* 0x000fe200078e00ff */
[----:B------:R-:W-:Y:S01]  /*4cc0*/  UMOV UR25, UR38 ;  /* 0x0000002600197c82 */ /* 0x000fe20008000000 */
[----:B------:R-:W-:Y:S01]  /*4cd0*/  ULDC UR21, c[0x0][0x288] ;  /* 0x0000a20000157ab9 */ /* 0x000fe20000000800 */
[----:B------:R-:W-:-:S05]  /*4ce0*/  ULDC UR20, c[0x0][0x988] ;  /* 0x0002620000147ab9 */ /* 0x000fca0000000800 */
.L_x_14976:
[----:B------:R-:W-:-:S04]  /*4cf0*/  UISETP.NE.AND UP0, UPT, UR25, 0x1, UPT ;  /* 0x000000011900788c */ /* 0x000fc8000bf05270 */
[----:B------:R-:W-:-:S04]  /*4d00*/  USEL UR37, URZ, 0x1, UP0 ;  /* 0x000000013f257887 */ /* 0x000fc80008000000 */
[----:B------:R-:W-:Y:S01]  /*4d10*/  ULOP3.LUT UR37, UR26, UR37, URZ, 0x3c, !UPT ;  /* 0x000000251a257292 */ /* 0x000fe2000f8e3c3f */
[----:B------:R-:W-:Y:S11]  /*4d20*/  @!P0 BRA `(.L_x_14966) ;  /* 0x0000000000048947 */ /* 0x000ff60003800000 */
[----:B------:R-:W-:Y:S01]  /*4d30*/  BPT.TRAP 0x1 ;  /* 0x000000040000795c */ /* 0x000fe20000300000 */
.L_x_14966:
        /* <DEDUP_REMOVED lines=9> */
.L_x_14967:
[----:B-1----:R-:W-:Y:S05]  /*4dd0*/  @P1 BRA `(.L_x_14968) ;  /* 0x0000000000081947 */ /* 0x002fea0003800000 */
[----:B------:R-:W1:Y:S02]  /*4de0*/  SYNCS.PHASECHK.TRANS64.TRYWAIT P1, [UR22+0x13230], R7 ;  /* 0x01323007ff0075a7 */ /* 0x000e640008020156 */
[----:B-1----:R-:W-:Y:S05]  /*4df0*/  @!P1 BRA `(.L_x_14969) ;  /* 0x000000d8004c9947 */ /* 0x002fea0003800000 */
.L_x_14968:
        /* <DEDUP_REMOVED lines=64> */
.L_x_14970:
[----:B------:R-:W-:Y:S01]  /*5200*/  ULEA UR11, UR25, UR45, 0x3 ;  /* 0x0000002d190b7291 */ /* 0x000fe2000f8e183f */
[----:B01----:R-:W-:-:S05]  /*5210*/  IMAD.U32 R7, RZ, RZ, UR26 ;  /* 0x0000001aff077e24 */ /* 0x003fca000f8e00ff */
[----:B------:R-:W-:-:S04]  /*5220*/  SHF.L.U32 R7, R7, 0x1f, RZ ;  /* 0x0000001f07077819 */ /* 0x000fc800000006ff */
[----:B------:R0:W1:Y:S01]  /*5230*/  SYNCS.PHASECHK.TRANS64.TRYWAIT P1, [UR11+0x13250], R7 ;  /* 0x01325007ff0075a7 */ /* 0x000062000802014b */
[----:B------:R-:W-:Y:S05]  /*5240*/  @!P0 BRA `(.L_x_14971) ;  /* 0x0000000000048947 */ /* 0x000fea0003800000 */
[----:B------:R-:W-:Y:S01]  /*5250*/  BPT.TRAP 0x1 ;  /* 0x000000040000795c */ /* 0x000fe20000300000 */
.L_x_14971:
[----:B-1----:R-:W-:Y:S05]  /*5260*/  @P1 BRA `(.L_x_14972) ;  /* 0x0000000000081947 */ /* 0x002fea0003800000 */
[----:B------:R-:W1:Y:S02]  /*5270*/  SYNCS.PHASECHK.TRANS64.TRYWAIT P1, [UR11+0x13250], R7 ;  /* 0x01325007ff0075a7 */ /* 0x000e64000802014b */
[----:B-1----:R-:W-:Y:S05]  /*5280*/  @!P1 BRA `(.L_x_14973) ;  /* 0x000000d400409947 */ /* 0x002fea0003800000 */
.L_x_14972:
        /* <DEDUP_REMOVED lines=32> */
.L_x_14974:
[----:B------:R-:W-:Y:S01]  /*5490*/  UISETP.NE.AND UP0, UPT, UR47, URZ, UPT ;  /* 0x0000003f2f00728c */ /* 0x000fe2000bf05270 */
[C---:B------:R-:W-:Y:S01]  /*54a0*/  FMUL.FTZ R14, R0.reuse, R127 ;  /* 0x0000007f000e7220 */ /* 0x040fe20000410000 */
[----:B------:R-:W-:Y:S02]  /*54b0*/  VIADD R127, R17, UR40 ;  /* 0x00000028117f7c36 */ /* 0x000fe40008000000 */
[C---:B------:R-:W-:Y:S01]  /*54c0*/  FMUL.FTZ R13, R0.reuse, R126 ;  /* 0x0000007e000d7220 */ /* 0x040fe20000410000 */
[C---:B------:R-:W-:Y:S01]  /*54d0*/  FMUL.FTZ R12, R0.reuse, R125 ;  /* 0x0000007d000c7220 */ /* 0x040fe20000410000 */
[C---:B------:R-:W-:Y:S01]  /*54e0*/  FMUL.FTZ R125, R0.reuse, R97 ;  /* 0x00000061007d7220 */ /* 0x040fe20000410000 */
[----:B------:R-:W-:Y:S01]  /*54f0*/  PLOP3.LUT P1, PT, PT, PT, UP0, 0x80, 0x0 ;  /* 0x000000000000781c */ /* 0x000fe20003f2f008 */
[C---:B------:R-:W-:Y:S01]  /*5500*/  FMUL.FTZ R97, R0.reuse, R98 ;  /* 0x0000006200617220 */ /* 0x040fe20000410000 */
[----:B------:R-:W-:Y:S01]  /*5510*/  PLOP3.LUT P2, PT, PT, PT, UP0, 0x80, 0x0 ;  /* 0x000000000000781c */ /* 0x000fe20003f4f008 */
[C---:B------:R-:W-:Y:S01]  /*5520*/  FMUL.FTZ R15, R0.reuse, R128 ;  /* 0x00000080000f7220 */ /* 0x040fe20000410000 */
[----:B------:R-:W-:Y:S01]  /*5530*/  IMAD.MOV.U32 R98, RZ, RZ, R127 ;  /* 0x000000ffff627224 */ /* 0x000fe200078e007f */
[----:B------:R-:W-:Y:S01]  /*5540*/  @UP0 ULDC UR6, c[0x0][0x44c] ;  /* 0x0001130000060ab9 */ /* 0x000fe20000000800 */
[----:B------:R-:W2:Y:S01]  /*5550*/  LDC R128, c[0x0][0x2f0] ;  /* 0x0000bc00ff807b82 */ /* 0x000ea20000000800 */
[C---:B------:R-:W-:Y:S01]  /*5560*/  FMUL.FTZ R20, R0.reuse, R129 ;  /* 0x0000008100147220 */ /* 0x040fe20000410000 */
[C---:B01----:R-:W-:Y:S01]  /*5570*/  FMUL.FTZ R7, R0.reuse, R120 ;  /* 0x0000007800077220 */ /* 0x043fe20000410000 */
[C---:B------:R-:W-:Y:S01]  /*5580*/  FMUL.FTZ R8, R0.reuse, R121 ;  /* 0x0000007900087220 */ /* 0x040fe20000410000 */
[C---:B------:R-:W-:Y:S01]  /*5590*/  FMUL.FTZ R11, R0.reuse, R124 ;  /* 0x0000007c000b7220 */ /* 0x040fe20000410000 */
[----:B------:R-:W-:Y:S01]  /*55a0*/  MUFU.TANH R12, R12 ;  /* 0x0000000c000c7308 */ /* 0x000fe20000002400 */
        /* <DEDUP_REMOVED lines=8> */
[----:B------:R-:W0:Y:S01]  /*5630*/  MUFU.TANH R7, R7 ;  /* 0x0000000700077308 */ /* 0x000e220000002400 */
[----:B------:R-:W-:Y:S01]  /*5640*/  UIMAD UR6, UR24, -0xa0, UR6 ;  /* 0xffffff60180678a4 */ /* 0x000fe2000f8e0206 */
[C---:B------:R-:W-:Y:S01]  /*5650*/  FMUL.FTZ R126, R0.reuse, R102 ;  /* 0x00000066007e7220 */ /* 0x040fe20000410000 */
[----:B------:R-:W1:Y:S01]  /*5660*/  SHFL.IDX PT, R129, R98, RZ, 0x1c1f ;  /* 0x001c1fff62817589 */ /* 0x000e6200000e0000 */
[C---:B------:R-:W-:Y:S01]  /*5670*/  FMUL.FTZ R122, R0.reuse, R133 ;  /* 0x00000085007a7220 */ /* 0x040fe20000410000 */
[C---:B------:R-:W-:Y:S01]  /*5680*/  FMUL.FTZ R21, R0.reuse, R130 ;  /* 0x0000008200157220 */ /* 0x040fe20000410000 */
[----:B------:R-:W-:Y:S01]  /*5690*/  FMUL.FTZ R104, R0, R104 ;  /* 0x0000006800687220 */ /* 0x000fe20000410000 */
[----:B------:R-:W-:Y:S01]  /*56a0*/  IMAD R127, R16, R127, UR6 ;  /* 0x00000006107f7e24 */ /* 0x000fe2000f8e027f */
[----:B------:R-:W3:Y:S01]  /*56b0*/  MUFU.TANH R8, R8 ;  /* 0x0000000800087308 */ /* 0x000ee20000002400 */
[C---:B------:R-:W-:Y:S01]  /*56c0*/  FMUL.FTZ R105, R0.reuse, R105 ;  /* 0x0000006900697220 */ /* 0x040fe20000410000 */
[----:B------:R-:W-:Y:S01]  /*56d0*/  FMUL.FTZ R108, R0, R108 ;  /* 0x0000006c006c7220 */ /* 0x000fe20000410000 */
[----:B--2---:R-:W-:-:S02]  /*56e0*/  IMAD R102, R128, UR41, R127 ;  /* 0x0000002980667c24 */ /* 0x004fc4000f8e027f */
        /* <DEDUP_REMOVED lines=15> */
[----:B-1----:R-:W-:Y:S01]  /*57e0*/  IADD3 R127, R129, -UR21, R102 ;  /* 0x80000015817f7c10 */ /* 0x002fe2000fffe066 */
[C---:B------:R-:W-:Y:S01]  /*57f0*/  FMUL.FTZ R129, R0.reuse, R72 ;  /* 0x0000004800817220 */ /* 0x040fe20000410000 */
[C---:B------:R-:W-:Y:S01]  /*5800*/  FMUL.FTZ R101, R0.reuse, R101 ;  /* 0x0000006500657220 */ /* 0x040fe20000410000 */
[C---:B------:R-:W-:Y:S01]  /*5810*/  FMUL.FTZ R56, R0.reuse, R56 ;  /* 0x0000003800387220 */ /* 0x040fe20000410000 */
[C---:B------:R-:W-:Y:S01]  /*5820*/  ISETP.GT.AND P1, PT, R127.reuse, RZ, PT ;  /* 0x000000ff7f00720c */ /* 0x040fe20003f24270 */
[----:B------:R-:W1:Y:S01]  /*5830*/  MUFU.TANH R20, R20 ;  /* 0x0000001400147308 */ /* 0x000e620000002400 */
[----:B------:R-:W-:Y:S01]  /*5840*/  ISETP.GT.AND P2, PT, R127, 0x1, PT ;  /* 0x000000017f00780c */ /* 0x000fe20003f44270 */
[C---:B------:R-:W-:Y:S01]  /*5850*/  FMUL.FTZ R10, R0.reuse, R123 ;  /* 0x0000007b000a7220 */ /* 0x040fe20000410000 */
[----:B0-----:R-:W-:Y:S01]  /*5860*/  FSEL R72, R7, -INF , P1 ;  /* 0xff80000007487808 */ /* 0x001fe20000800000 */
[C---:B------:R-:W-:Y:S01]  /*5870*/  FMUL.FTZ R123, R0.reuse, R134 ;  /* 0x00000086007b7220 */ /* 0x040fe20000410000 */
[C---:B------:R-:W-:Y:S01]  /*5880*/  ISETP.GT.AND P1, PT, R127.reuse, 0x8, PT ;  /* 0x000000087f00780c */ /* 0x040fe20003f24270 */
[----:B------:R-:W-:Y:S01]  /*5890*/  FMUL.FTZ R124, R0, R135 ;  /* 0x00000087007c7220 */ /* 0x000fe20000410000 */
[----:B---3--:R-:W-:Y:S01]  /*58a0*/  FSEL R8, R8, -INF , P2 ;  /* 0xff80000008087808 */ /* 0x008fe20001000000 */
[----:B------:R-:W0:Y:S01]  /*58b0*/  MUFU.TANH R121, R121 ;  /* 0x0000007900797308 */ /* 0x000e220000002400 */
[----:B------:R-:W-:Y:S01]  /*58c0*/  FMNMX.FTZ R131, R72, R5, !PT ;  /* 0x0000000548837209 */ /* 0x000fe20007810000 */
[C---:B------:R-:W-:Y:S01]  /*58d0*/  FMUL.FTZ R106, R0.reuse, R106 ;  /* 0x0000006a006a7220 */ /* 0x040fe20000410000 */
[----:B------:R-:W-:Y:S01]  /*58e0*/  ISETP.GT.AND P2, PT, R127, 0x9, PT ;  /* 0x000000097f00780c */ /* 0x000fe20003f44270 */
[C---:B------:R-:W-:Y:S01]  /*58f0*/  FMUL.FTZ R107, R0.reuse, R107 ;  /* 0x0000006b006b7220 */ /* 0x040fe20000410000 */
[----:B--2---:R-:W-:Y:S01]  /*5900*/  FSEL R11, R11, -INF , P1 ;  /* 0xff8000000b0b7808 */ /* 0x004fe20000800000 */
[----:B------:R-:W-:Y:S01]  /*5910*/  FMUL.FTZ R110, R0, R110 ;  /* 0x0000006e006e7220 */ /* 0x000fe20000410000 */
[----:B------:R-:W-:Y:S01]  /*5920*/  FMNMX.FTZ R130, R8, R131, !PT ;  /* 0x0000008308827209 */ /* 0x000fe20007810000 */
[----:B------:R-:W2:Y:S01]  /*5930*/  MUFU.TANH R122, R122 ;  /* 0x0000007a007a7308 */ /* 0x000ea20000002400 */
[C---:B------:R-:W-:Y:S01]  /*5940*/  ISETP.GT.AND P1, PT, R127.reuse, 0x10, PT ;  /* 0x000000107f00780c */ /* 0x040fe20003f24270 */
[----:B------:R-:W-:Y:S01]  /*5950*/  FMUL.FTZ R111, R0, R111 ;  /* 0x0000006f006f7220 */ /* 0x000fe20000410000 */
[----:B------:R-:W-:Y:S01]  /*5960*/  FSEL R12, R12, -INF , P2 ;  /* 0xff8000000c0c7808 */ /* 0x000fe20001000000 */
[C---:B------:R-:W-:Y:S01]  /*5970*/  FMUL.FTZ R114, R0.reuse, R114 ;  /* 0x0000007200727220 */ /* 0x040fe20000410000 */
[----:B------:R-:W-:Y:S01]  /*5980*/  ISETP.GT.AND P2, PT, R127, 0x11, PT ;  /* 0x000000117f00780c */ /* 0x000fe20003f44270 */
[C---:B------:R-:W-:Y:S01]  /*5990*/  FMUL.FTZ R115, R0.reuse, R115 ;  /* 0x0000007300737220 */ /* 0x040fe20000410000 */
[----:B----4-:R-:W-:Y:S01]  /*59a0*/  FSEL R15, R15, -INF , P1 ;  /* 0xff8000000f0f7808 */ /* 0x010fe20000800000 */
[----:B------:R3:W-:Y:S01]  /*59b0*/  MUFU.TANH R7, R129 ;  /* 0x0000008100077308 */ /* 0x0007e20000002400 */
[C---:B------:R-:W-:Y:S01]  /*59c0*/  ISETP.GT.AND P1, PT, R127.reuse, 0x18, PT ;  /* 0x000000187f00780c */ /* 0x040fe20003f24270 */
[----:B------:R-:W-:Y:S01]  /*59d0*/  FMUL.FTZ R118, R0, R118 ;  /* 0x0000007600767220 */ /* 0x000fe20000410000 */
[----:B-1----:R-:W-:Y:S01]  /*59e0*/  FSEL R20, R20, -INF , P2 ;  /* 0xff80000014147808 */ /* 0x002fe20001000000 */
[C---:B------:R-:W-:Y:S01]  /*59f0*/  FMUL.FTZ R119, R0.reuse, R119 ;  /* 0x0000007700777220 */ /* 0x040fe20000410000 */
[----:B------:R-:W-:Y:S01]  /*5a00*/  ISETP.GT.AND P2, PT, R127, 0x19, PT ;  /* 0x000000197f00780c */ /* 0x000fe20003f44270 */
[C---:B------:R-:W-:Y:S01]  /*5a10*/  FMUL.FTZ R90, R0.reuse, R90 ;  /* 0x0000005a005a7220 */ /* 0x040fe20000410000 */
[----:B0-----:R-:W-:Y:S01]  /*5a20*/  FSEL R121, R121, -INF , P1 ;  /* 0xff80000079797808 */ /* 0x001fe20000800000 */
[----:B------:R-:W0:Y:S01]  /*5a30*/  MUFU.TANH R104, R104 ;  /* 0x0000006800687308 */ /* 0x000e220000002400 */
[----:B---3--:R-:W-:Y:S01]  /*5a40*/  FMNMX.FTZ R129, R11, R130, !PT ;  /* 0x000000820b817209 */ /* 0x008fe20007810000 */
[C---:B------:R-:W-:Y:S01]  /*5a50*/  FMUL.FTZ R91, R0.reuse, R91 ;  /* 0x0000005b005b7220 */ /* 0x040fe20000410000 */
[----:B------:R-:W-:Y:S01]  /*5a60*/  ISETP.GT.AND P1, PT, R127, 0x20, PT ;  /* 0x000000207f00780c */ /* 0x000fe20003f24270 */
[----:B------:R-:W-:Y:S01]  /*5a70*/  FMUL.FTZ R94, R0, R94 ;  /* 0x0000005e005e7220 */ /* 0x000fe20000410000 */
[----:B------:R-:W-:Y:S01]  /*5a80*/  FMNMX.FTZ R74, R12, R129, !PT ;  /* 0x000000810c4a7209 */ /* 0x000fe20007810000 */
[----:B------:R-:W-:Y:S01]  /*5a90*/  FMUL.FTZ R95, R0, R95 ;  /* 0x0000005f005f7220 */ /* 0x000fe20000410000 */
[----:B--2---:R-:W-:Y:S01]  /*5aa0*/  FSEL R122, R122, -INF , P2 ;  /* 0xff8000007a7a7808 */ /* 0x004fe20001000000 */
[----:B------:R-:W1:Y:S01]  /*5ab0*/  MUFU.TANH R105, R105 ;  /* 0x0000006900697308 */ /* 0x000e620000002400 */
[----:B------:R-:W-:Y:S01]  /*5ac0*/  FMNMX.FTZ R129, R15, R74, !PT ;  /* 0x0000004a0f817209 */ /* 0x000fe20007810000 */
[C---:B------:R-:W-:Y:S01]  /*5ad0*/  FMUL.FTZ R74, R0.reuse, R75 ;  /* 0x0000004b004a7220 */ /* 0x040fe20000410000 */
[----:B------:R-:W-:Y:S01]  /*5ae0*/  ISETP.GT.AND P2, PT, R127, 0x21, PT ;  /* 0x000000217f00780c */ /* 0x000fe20003f44270 */
[----:B------:R-:W-:Y:S01]  /*5af0*/  FMUL.FTZ R75, R0, R76 ;  /* 0x0000004c004b7220 */ /* 0x000fe20000410000 */
[----:B------:R-:W-:Y:S01]  /*5b00*/  FMNMX.FTZ R130, R20, R129, !PT ;  /* 0x0000008114827209 */ /* 0x000fe20007810000 */
[C---:B------:R-:W-:Y:S01]  /*5b10*/  FMUL.FTZ R76, R0.reuse, R77 ;  /* 0x0000004d004c7220 */ /* 0x040fe20000410000 */
[C---:B------:R-:W-:Y:S01]  /*5b20*/  FMUL.FTZ R99, R0.reuse, R99 ;  /* 0x0000006300637220 */ /* 0x040fe20000410000 */
[----:B------:R-:W2:Y:S01]  /*5b30*/  MUFU.TANH R108, R108 ;  /* 0x0000006c006c7308 */ /* 0x000ea20000002400 */
[----:B------:R-:W-:Y:S01]  /*5b40*/  FMNMX.FTZ R129, R121, R130, !PT ;  /* 0x0000008279817209 */ /* 0x000fe20007810000 */
[----:B------:R-:W-:Y:S01]  /*5b50*/  FMUL.FTZ R103, R0, R103 ;  /* 0x0000006700677220 */ /* 0x000fe20000410000 */
[----:B0-----:R-:W-:Y:S01]  /*5b60*/  FSEL R104, R104, -INF , P1 ;  /* 0xff80000068687808 */ /* 0x001fe20000800000 */
[----:B------:R-:W-:Y:S01]  /*5b70*/  FMUL.FTZ R82, R0, R82 ;  /* 0x0000005200527220 */ /* 0x000fe20000410000 */
[----:B------:R-:W-:Y:S01]  /*5b80*/  FMNMX.FTZ R129, R122, R129, !PT ;  /* 0x000000817a817209 */ /* 0x000fe20007810000 */
[C---:B------:R-:W-:Y:S01]  /*5b90*/  FMUL.FTZ R83, R0.reuse, R83 ;  /* 0x0000005300537220 */ /* 0x040fe20000410000 */
[----:B------:R-:W-:Y:S01]  /*5ba0*/  ISETP.GT.AND P1, PT, R127, 0x28, PT ;  /* 0x000000287f00780c */ /* 0x000fe20003f24270 */
[----:B------:R-:W0:Y:S01]  /*5bb0*/  MUFU.TANH R109, R109 ;  /* 0x0000006d006d7308 */ /* 0x000e220000002400 */
[----:B-1----:R-:W-:Y:S01]  /*5bc0*/  FSEL R105, R105, -INF , P2 ;  /* 0xff80000069697808 */ /* 0x002fe20001000000 */
[----:B------:R-:W-:Y:S01]  /*5bd0*/  FMUL.FTZ R86, R0, R86 ;  /* 0x0000005600567220 */ /* 0x000fe20000410000 */
[----:B------:R-:W-:Y:S01]  /*5be0*/  FMNMX.FTZ R130, R104, R129, !PT ;  /* 0x0000008168827209 */ /* 0x000fe20007810000 */
[C---:B------:R-:W-:Y:S01]  /*5bf0*/  FMUL.FTZ R87, R0.reuse, R87 ;  /* 0x0000005700577220 */ /* 0x040fe20000410000 */
[----:B------:R-:W-:Y:S01]  /*5c00*/  ISETP.GT.AND P2, PT, R127, 0x29, PT ;  /* 0x000000297f00780c */ /* 0x000fe20003f44270 */
[----:B------:R-:W-:Y:S01]  /*5c10*/  FMUL.FTZ R58, R0, R58 ;  /* 0x0000003a003a7220 */ /* 0x000fe20000410000 */
[----:B------:R-:W-:Y:S01]  /*5c20*/  FMNMX.FTZ R77, R105, R130, !PT ;  /* 0x00000082694d7209 */ /* 0x000fe20007810000 */
[----:B------:R-:W1:Y:S01]  /*5c30*/  MUFU.TANH R112, R112 ;  /* 0x0000007000707308 */ /* 0x000e620000002400 */
[----:B--2---:R-:W-:Y:S01]  /*5c40*/  FSEL R108, R108, -INF , P1 ;  /* 0xff8000006c6c7808 */ /* 0x004fe20000800000 */
[C---:B------:R-:W-:Y:S01]  /*5c50*/  FMUL.FTZ R59, R0.reuse, R59 ;  /* 0x0000003b003b7220 */ /* 0x040fe20000410000 */
[----:B------:R-:W-:Y:S01]  /*5c60*/  ISETP.GT.AND P1, PT, R127, 0x30, PT ;  /* 0x000000307f00780c */ /* 0x000fe20003f24270 */
[----:B------:R-:W-:Y:S01]  /*5c70*/  FMUL.FTZ R62, R0, R62 ;  /* 0x0000003e003e7220 */ /* 0x000fe20000410000 */
[----:B------:R-:W-:Y:S01]  /*5c80*/  FMNMX.FTZ R130, R108, R77, !PT ;  /* 0x0000004d6c827209 */ /* 0x000fe20007810000 */
[C---:B------:R-:W-:Y:S01]  /*5c90*/  FMUL.FTZ R77, R0.reuse, R80 ;  /* 0x00000050004d7220 */ /* 0x040fe20000410000 */
[C---:B------:R-:W-:Y:S01]  /*5ca0*/  FMUL.FTZ R80, R0.reuse, R81 ;  /* 0x0000005100507220 */ /* 0x040fe20000410000 */
[----:B------:R-:W2:Y:S01]  /*5cb0*/  MUFU.TANH R113, R113 ;  /* 0x0000007100717308 */ /* 0x000ea20000002400 */
        /* <DEDUP_REMOVED lines=8> */
[----:B-1----:R-:W-:Y:S01]  /*5d40*/  FSEL R112, R112, -INF , P1 ;  /* 0xff80000070707808 */ /* 0x002fe20000800000 */
[----:B------:R-:W-:Y:S01]  /*5d50*/  UIADD3 UR22, UR22, 0x13240, URZ ;  /* 0x0001324016167890 */ /* 0x000fe2000fffe03f */
[----:B------:R-:W-:-:S02]  /*5d60*/  ISETP.GT.AND P1, PT, R127, 0x38, PT ;  /* 0x000000387f00780c */ /* 0x000fc40003f24270 */
[----:B------:R-:W-:Y:S01]  /*5d70*/  FMNMX.FTZ R130, R112, R129, !PT ;  /* 0x0000008170827209 */ /* 0x000fe20007810000 */
[----:B------:R-:W-:Y:S02]  /*5d80*/  UPRMT UR22, UR44, 0x654, UR22 ;  /* 0x000006542c167896 */ /* 0x000fe40008000016 */
[----:B------:R-:W1:Y:S01]  /*5d90*/  MUFU.TANH R117, R117 ;  /* 0x0000007500757308 */ /* 0x000e620000002400 */
[----:B--2---:R-:W-:Y:S02]  /*5da0*/  FSEL R113, R113, -INF , P2 ;  /* 0xff80000071717808 */ /* 0x004fe40001000000 */
[----:B------:R-:W-:Y:S02]  /*5db0*/  ISETP.GT.AND P2, PT, R127, 0x39, PT ;  /* 0x000000397f00780c */ /* 0x000fe40003f44270 */
[----:B------:R-:W-:Y:S02]  /*5dc0*/  FMNMX.FTZ R81, R113, R130, !PT ;  /* 0x0000008271517209 */ /* 0x000fe40007810000 */
[----:B------:R-:W-:Y:S01]  /*5dd0*/  SYNCS.ARRIVE.TRANS64.RED.A1T0 RZ, [UR22], RZ ;  /* 0x000000ffffff79a7 */ /* 0x000fe20008100416 */
[----:B------:R-:W2:Y:S01]  /*5de0*/  MUFU.TANH R88, R88 ;  /* 0x0000005800587308 */ /* 0x000ea20000002400 */
[----:B0-----:R-:W-:-:S02]  /*5df0*/  FSEL R116, R116, -INF , P1 ;  /* 0xff80000074747808 */ /* 0x001fc40000800000 */
[----:B------:R-:W-:Y:S02]  /*5e00*/  ISETP.GT.AND P1, PT, R127, 0x40, PT ;  /* 0x000000407f00780c */ /* 0x000fe40003f24270 */
[----:B------:R-:W-:Y:S01]  /*5e10*/  FMNMX.FTZ R130, R116, R81, !PT ;  /* 0x0000005174827209 */ /* 0x000fe20007810000 */
[C---:B------:R-:W-:Y:S01]  /*5e20*/  FMUL.FTZ R81, R0.reuse, R84 ;  /* 0x0000005400517220 */ /* 0x040fe20000410000 */
[----:B------:R-:W-:Y:S01]  /*5e30*/  FMUL.FTZ R84, R0, R85 ;  /* 0x0000005500547220 */ /* 0x000fe20000410000 */
        /* <DEDUP_REMOVED lines=24> */
[----:B------:R-:W-:Y:S01]  /*5fc0*/  FMNMX.FTZ R130, R96, R85, !PT ;  /* 0x0000005560827209 */ /* 0x000fe20007810000 */
[----:B------:R-:W-:Y:S02]  /*5fd0*/  FMUL.FTZ R85, R0, R57 ;  /* 0x0000003900557220 */ /* 0x000fe40000410000 */
[----:B------:R-:W0:Y:S01]  /*5fe0*/  MUFU.TANH R101, R101 ;  /* 0x0000006500657308 */ /* 0x000e220000002400 */
[----:B-1----:R-:W-:Y:S02]  /*5ff0*/  FSEL R125, R125, -INF , P2 ;  /* 0xff8000007d7d7808 */ /* 0x002fe40001000000 */
[----:B------:R-:W-:-:S02]  /*6000*/  ISETP.GT.AND P2, PT, R127, 0x59, PT ;  /* 0x000000597f00780c */ /* 0x000fc40003f44270 */
[----:B------:R-:W-:-:S03]  /*6010*/  FMNMX.FTZ R57, R125, R130, !PT ;  /* 0x000000827d397209 */ /* 0x000fc60007810000 */
[----:B------:R-:W1:Y:S01]  /*6020*/  MUFU.TANH R128, R128 ;  /* 0x0000008000807308 */ /* 0x000e620000002400 */
[----:B--2---:R-:W-:Y:S02]  /*6030*/  FSEL R100, R100, -INF , P1 ;  /* 0xff80000064647808 */ /* 0x004fe40000800000 */
[----:B------:R-:W-:Y:S02]  /*6040*/  ISETP.GT.AND P1, PT, R127, 0x60, PT ;  /* 0x000000607f00780c */ /* 0x000fe40003f24270 */
[----:B------:R-:W-:Y:S02]  /*6050*/  FMNMX.FTZ R130, R100, R57, !PT ;  /* 0x0000003964827209 */ /* 0x000fe40007810000 */
[----:B------:R-:W-:Y:S01]  /*6060*/  FSEL R7, R7, -INF , P1 ;  /* 0xff80000007077808 */ /* 0x000fe20000800000 */
[----:B------:R-:W2:Y:S01]  /*6070*/  MUFU.TANH R75, R75 ;  /* 0x0000004b004b7308 */ /* 0x000ea20000002400 */
[----:B0-----:R-:W-:Y:S02]  /*6080*/  FSEL R101, R101, -INF , P2 ;  /* 0xff80000065657808 */ /* 0x001fe40001000000 */
[----:B------:R-:W-:-:S02]  /*6090*/  ISETP.GT.AND P2, PT, R127, 0x61, PT ;  /* 0x000000617f00780c */ /* 0x000fc40003f44270 */
[----:B------:R-:W-:Y:S02]  /*60a0*/  FMNMX.FTZ R130, R101, R130, !PT ;  /* 0x0000008265827209 */ /* 0x000fe40007810000 */
[----:B------:R-:W-:Y:S01]  /*60b0*/  ISETP.GT.AND P1, PT, R127, 0x68, PT ;  /* 0x000000687f00780c */ /* 0x000fe20003f24270 */
[----:B------:R-:W0:Y:S01]  /*60c0*/  MUFU.TANH R76, R76 ;  /* 0x0000004c004c7308 */ /* 0x000e220000002400 */
[----:B-1----:R-:W-:Y:S01]  /*60d0*/  FSEL R57, R128, -INF , P2 ;  /* 0xff80000080397808 */ /* 0x002fe20001000000 */
[----:B------:R-:W-:Y:S01]  /*60e0*/  FMUL.FTZ R128, R0, R61 ;  /* 0x0000003d00807220 */ /* 0x000fe20000410000 */
[----:B------:R-:W-:Y:S02]  /*60f0*/  FMNMX.FTZ R130, R7, R130, !PT ;  /* 0x0000008207827209 */ /* 0x000fe40007810000 */
[----:B------:R-:W-:-:S03]  /*6100*/  ISETP.GT.AND P2, PT, R127, 0x69, PT ;  /* 0x000000697f00780c */ /* 0x000fc60003f44270 */
[----:B------:R-:W1:Y:S01]  /*6110*/  MUFU.TANH R77, R77 ;  /* 0x0000004d004d7308 */ /* 0x000e620000002400 */
[----:B--2---:R-:W-:Y:S02]  /*6120*/  FSEL R60, R75, -INF , P1 ;  /* 0xff8000004b3c7808 */ /* 0x004fe40000800000 */
[----:B------:R-:W-:Y:S01]  /*6130*/  FMNMX.FTZ R75, R57, R130, !PT ;  /* 0x00000082394b7209 */ /* 0x000fe20007810000 */
[----:B------:R-:W-:Y:S01]  /*6140*/  FMUL.FTZ R130, R0, R64 ;  /* 0x0000004000827220 */ /* 0x000fe20000410000 */
[----:B------:R-:W-:-:S03]  /*6150*/  ISETP.GT.AND P1, PT, R127, 0x70, PT ;  /* 0x000000707f00780c */ /* 0x000fc60003f24270 */
[----:B------:R-:W2:Y:S01]  /*6160*/  MUFU.TANH R80, R80 ;  /* 0x0000005000507308 */ /* 0x000ea20000002400 */
[----:B0-----:R-:W-:Y:S02]  /*6170*/  FSEL R61, R76, -INF , P2 ;  /* 0xff8000004c3d7808 */ /* 0x001fe40001000000 */
[----:B------:R-:W-:Y:S02]  /*6180*/  FMNMX.FTZ R76, R60, R75, !PT ;  /* 0x0000004b3c4c7209 */ /* 0x000fe40007810000 */
[----:B------:R-:W-:-:S03]  /*6190*/  ISETP.GT.AND P2, PT, R127, 0x71, PT ;  /* 0x000000717f00780c */ /* 0x000fc60003f44270 */
[----:B------:R-:W0:Y:S01]  /*61a0*/  MUFU.TANH R81, R81 ;  /* 0x0000005100517308 */ /* 0x000e220000002400 */
[----:B-1----:R-:W-:Y:S02]  /*61b0*/  FSEL R64, R77, -INF , P1 ;  /* 0xff8000004d407808 */ /* 0x002fe40000800000 */
[----:B------:R-:W-:Y:S02]  /*61c0*/  FMNMX.FTZ R77, R61, R76, !PT ;  /* 0x0000004c3d4d7209 */ /* 0x000fe40007810000 */
[C---:B------:R-:W-:Y:S02]  /*61d0*/  ISETP.GT.AND P1, PT, R127.reuse, 0x78, PT ;  /* 0x000000787f00780c */ /* 0x040fe40003f24270 */
[----:B------:R-:W-:Y:S01]  /*61e0*/  FMNMX.FTZ R76, R64, R77, !PT ;  /* 0x0000004d404c7209 */ /* 0x000fe20007810000 */
[----:B------:R-:W1:Y:S01]  /*61f0*/  MUFU.TANH R84, R84 ;  /* 0x0000005400547308 */ /* 0x000e620000002400 */
[----:B--2---:R-:W-:Y:S01]  /*6200*/  FSEL R75, R80, -INF , P2 ;  /* 0xff800000504b7808 */ /* 0x004fe20001000000 */
[----:B------:R-:W-:Y:S01]  /*6210*/  FMUL.FTZ R80, R0, R65 ;  /* 0x0000004100507220 */ /* 0x000fe20000410000 */
[----:B------:R-:W-:-:S02]  /*6220*/  ISETP.GT.AND P2, PT, R127, 0x79, PT ;  /* 0x000000797f00780c */ /* 0x000fc40003f44270 */
        /* <DEDUP_REMOVED lines=10> */
[----:B------:R-:W-:Y:S01]  /*62d0*/  MUFU.TANH R129, R129 ;  /* 0x0000008100817308 */ /* 0x000fe20000002400 */
[----:B--2---:R-:W-:Y:S01]  /*62e0*/  FSEL R68, R56, -INF , P1 ;  /* 0xff80000038447808 */ /* 0x004fe20000800000 */
[----:B------:R-:W-:Y:S01]  /*62f0*/  FMUL.FTZ R56, R0, R69 ;  /* 0x0000004500387220 */ /* 0x000fe20000410000 */
[----:B------:R-:W-:-:S05]  /*6300*/  ISETP.GT.AND P1, PT, R127, 0x88, PT ;  /* 0x000000887f00780c */ /* 0x000fca0003f24270 */
[----:B------:R-:W1:Y:S01]  /*6310*/  MUFU.TANH R128, R128 ;  /* 0x0000008000807308 */ /* 0x000e620000002400 */
[----:B0-----:R-:W-:Y:S02]  /*6320*/  FSEL R77, R85, -INF , P2 ;  /* 0xff800000554d7808 */ /* 0x001fe40001000000 */
[----:B------:R-:W-:-:S05]  /*6330*/  ISETP.GT.AND P2, PT, R127, 0x89, PT ;  /* 0x000000897f00780c */ /* 0x000fca0003f44270 */
[----:B------:R0:W2:Y:S08]  /*6340*/  MUFU.TANH R131, R130 ;  /* 0x0000008200837308 */ /* 0x0000b00000002400 */
[----:B------:R3:W4:Y:S01]  /*6350*/  MUFU.TANH R133, R80 ;  /* 0x0000005000857308 */ /* 0x0007220000002400 */
[----:B0-----:R-:W-:Y:S02]  /*6360*/  FMNMX.FTZ R130, R68, R81, !PT ;  /* 0x0000005144827209 */ /* 0x001fe40007810000 */
[----:B-1----:R-:W-:-:S02]  /*6370*/  FSEL R81, R128, -INF , P2 ;  /* 0xff80000080517808 */ /* 0x002fc40001000000 */
[----:B------:R-:W-:Y:S02]  /*6380*/  FMNMX.FTZ R69, R77, R130, !PT ;  /* 0x000000824d457209 */ /* 0x000fe40007810000 */
[----:B------:R-:W-:Y:S01]  /*6390*/  ISETP.GT.AND P2, PT, R127, 0x91, PT ;  /* 0x000000917f00780c */ /* 0x000fe20003f44270 */
[----:B------:R0:W1:Y:S01]  /*63a0*/  MUFU.TANH R132, R84 ;  /* 0x0000005400847308 */ /* 0x0000620000002400 */
[----:B---3--:R-:W-:Y:S02]  /*63b0*/  FSEL R80, R129, -INF , P1 ;  /* 0xff80000081507808 */ /* 0x008fe40000800000 */
[----:B------:R-:W-:Y:S02]  /*63c0*/  ISETP.GT.AND P1, PT, R127, 0x90, PT ;  /* 0x000000907f00780c */ /* 0x000fe40003f24270 */
[----:B------:R-:W-:-:S03]  /*63d0*/  FMNMX.FTZ R128, R80, R69, !PT ;  /* 0x0000004550807209 */ /* 0x000fc60007810000 */
[----:B------:R3:W5:Y:S01]  /*63e0*/  MUFU.TANH R129, R56 ;  /* 0x0000003800817308 */ /* 0x0007620000002400 */
[C---:B0-----:R-:W-:Y:S01]  /*63f0*/  FMUL.FTZ R84, R0.reuse, R78 ;  /* 0x0000004e00547220 */ /* 0x041fe20000410000 */
[----:B--2---:R-:W-:Y:S02]  /*6400*/  FSEL R78, R131, -INF , P1 ;  /* 0xff800000834e7808 */ /* 0x004fe40000800000 */
[----:B------:R-:W-:Y:S01]  /*6410*/  FMNMX.FTZ R85, R81, R128, !PT ;  /* 0x0000008051557209 */ /* 0x000fe20007810000 */
[----:B------:R-:W0:Y:S01]  /*6420*/  SHFL.IDX PT, R131, R98, 0x1, 0x1c1f ;  /* 0x003c1f0062837f89 */ /* 0x000e2200000e0000 */
[----:B------:R-:W-:Y:S01]  /*6430*/  ISETP.GT.AND P1, PT, R127, 0x98, PT ;  /* 0x000000987f00780c */ /* 0x000fe20003f24270 */
[----:B------:R-:W-:Y:S01]  /*6440*/  FMUL.FTZ R128, R0, R70 ;  /* 0x0000004600807220 */ /* 0x000fe20000410000 */
[----:B----4-:R-:W-:Y:S01]  /*6450*/  FSEL R69, R133, -INF , P2 ;  /* 0xff80000085457808 */ /* 0x010fe20001000000 */
[----:B------:R-:W2:Y:S01]  /*6460*/  MUFU.TANH R9, R9 ;  /* 0x0000000900097308 */ /* 0x000ea20000002400 */
[----:B---3--:R-:W-:-:S02]  /*6470*/  FMNMX.FTZ R56, R78, R85, !PT ;  /* 0x000000554e387209 */ /* 0x008fc40007810000 */
[----:B------:R-:W-:Y:S01]  /*6480*/  ISETP.GT.AND P2, PT, R127, 0x99, PT ;  /* 0x000000997f00780c */ /* 0x000fe20003f44270 */
[----:B------:R-:W-:Y:S01]  /*6490*/  FMUL.FTZ R127, R0, R79 ;  /* 0x0000004f007f7220 */ /* 0x000fe20000410000 */
[----:B-1----:R-:W-:Y:S02]  /*64a0*/  FSEL R85, R132, -INF , P1 ;  /* 0xff80000084557808 */ /* 0x002fe40000800000 */
[----:B------:R-:W-:Y:S01]  /*64b0*/  FMNMX.FTZ R56, R69, R56, !PT ;  /* 0x0000003845387209 */ /* 0x000fe20007810000 */
[----:B------:R-:W1:Y:S01]  /*64c0*/  MUFU.TANH R10, R10 ;  /* 0x0000000a000a7308 */ /* 0x000e620000002400 */
[----:B-----5:R-:W-:Y:S02]  /*64d0*/  FSEL R79, R129, -INF , P2 ;  /* 0xff800000814f7808 */ /* 0x020fe40001000000 */
[----:B------:R-:W-:-:S04]  /*64e0*/  FMNMX.FTZ R56, R85, R56, !PT ;  /* 0x0000003855387209 */ /* 0x000fc80007810000 */
[----:B------:R-:W-:Y:S01]  /*64f0*/  FMNMX.FTZ R56, R79, R56, !PT ;  /* 0x000000384f387209 */ /* 0x000fe20007810000 */
[----:B------:R-:W-:Y:S04]  /*6500*/  MUFU.TANH R13, R13 ;  /* 0x0000000d000d7308 */ /* 0x000fe80000002400 */
[----:B------:R-:W3:Y:S01]  /*6510*/  SHFL.BFLY PT, R129, R56, 0x2, 0x1f ;  /* 0x0c401f0038817f89 */ /* 0x000ee200000e0000 */
[----:B0-----:R-:W-:-:S03]  /*6520*/  IADD3 R102, R131, -UR21, R102 ;  /* 0x8000001583667c10 */ /* 0x001fc6000fffe066 */
[----:B------:R-:W0:Y:S01]  /*6530*/  MUFU.TANH R14, R14 ;  /* 0x0000000e000e7308 */ /* 0x000e220000002400 */
[C---:B------:R-:W-:Y:S02]  /*6540*/  ISETP.GT.AND P2, PT, R102.reuse, RZ, PT ;  /* 0x000000ff6600720c */ /* 0x040fe40003f44270 */
[C---:B------:R-:W-:Y:S02]  /*6550*/  ISETP.GT.AND P3, PT, R102.reuse, 0x1, PT ;  /* 0x000000016600780c */ /* 0x040fe40003f64270 */
[----:B--2---:R-:W-:Y:S02]  /*6560*/  FSEL R9, R9, -INF , P2 ;  /* 0xff80000009097808 */ /* 0x004fe40001000000 */
[----:B------:R-:W-:Y:S01]  /*6570*/  ISETP.GT.AND P2, PT, R102, 0x8, PT ;  /* 0x000000086600780c */ /* 0x000fe20003f44270 */
[----:B------:R-:W-:Y:S01]  /*6580*/  MUFU.TANH R21, R21 ;  /* 0x0000001500157308 */ /* 0x000fe20000002400 */
[----:B-1----:R-:W-:Y:S02]  /*6590*/  FSEL R10, R10, -INF , P3 ;  /* 0xff8000000a0a7808 */ /* 0x002fe40001800000 */
[----:B------:R-:W-:-:S05]  /*65a0*/  ISETP.GT.AND P3, PT, R102, 0x9, PT ;  /* 0x000000096600780c */ /* 0x000fca0003f64270 */
[----:B------:R-:W1:Y:S01]  /*65b0*/  MUFU.TANH R120, R120 ;  /* 0x0000007800787308 */ /* 0x000e620000002400 */
[----:B0-----:R-:W-:Y:S02]  /*65c0*/  FSEL R14, R14, -INF , P3 ;  /* 0xff8000000e0e7808 */ /* 0x001fe40001800000 */
[----:B------:R-:W-:Y:S02]  /*65d0*/  ISETP.GT.AND P3, PT, R102, 0x11, PT ;  /* 0x000000116600780c */ /* 0x000fe40003f64270 */
[----:B---3--:R-:W-:-:S03]  /*65e0*/  FMNMX.FTZ R129, R56, R129, !PT ;  /* 0x0000008138817209 */ /* 0x008fc60007810000 */
[----:B------:R-:W-:Y:S02]  /*65f0*/  MUFU.TANH R123, R123 ;  /* 0x0000007b007b7308 */ /* 0x000fe40000002400 */
[----:B------:R-:W0:Y:S06]  /*6600*/  SHFL.BFLY PT, R56, R129, 0x1, 0x1f ;  /* 0x0c201f0081387f89 */ /* 0x000e2c00000e0000 */
[----:B------:R-:W2:Y:S01]  /*6610*/  MUFU.TANH R124, R124 ;  /* 0x0000007c007c7308 */ /* 0x000ea20000002400 */
[----:B-1----:R-:W-:Y:S02]  /*6620*/  FSEL R120, R120, -INF , P3 ;  /* 0xff80000078787808 */ /* 0x002fe40001800000 */
[----:B------:R-:W-:-:S05]  /*6630*/  ISETP.GT.AND P3, PT, R102, 0x19, PT ;  /* 0x000000196600780c */ /* 0x000fca0003f64270 */
[----:B------:R-:W-:Y:S08]  /*6640*/  MUFU.TANH R106, R106 ;  /* 0x0000006a006a7308 */ /* 0x000ff00000002400 */
[----:B------:R-:W1:Y:S01]  /*6650*/  MUFU.TANH R107, R107 ;  /* 0x0000006b006b7308 */ /* 0x000e620000002400 */
[----:B--2---:R-:W-:Y:S02]  /*6660*/  FSEL R124, R124, -INF , P3 ;  /* 0xff8000007c7c7808 */ /* 0x004fe40001800000 */
[----:B0-----:R-:W-:-:S02]  /*6670*/  FMNMX.FTZ R56, R129, R56, !PT ;  /* 0x0000003881387209 */ /* 0x001fc40007810000 */
[----:B------:R-:W-:Y:S02]  /*6680*/  MOV R129, UR20 ;  /* 0x0000001400817c02 */ /* 0x000fe40008000f00 */
[----:B------:R-:W-:Y:S01]  /*6690*/  FSETP.NEU.FTZ.AND P1, PT, R56, -INF , PT ;  /* 0xff8000003800780b */ /* 0x000fe20003f3d000 */
[----:B------:R-:W0:Y:S01]  /*66a0*/  MUFU.TANH R110, R110 ;  /* 0x0000006e006e7308 */ /* 0x000e220000002400 */
[----:B------:R-:W-:Y:S01]  /*66b0*/  ISETP.GT.AND P3, PT, R102, 0x21, PT ;  /* 0x000000216600780c */ /* 0x000fe20003f64270 */
[----:B------:R-:W-:-:S05]  /*66c0*/  FFMA.FTZ R70, R56, R129, -8 ;  /* 0xc100000038467423 */ /* 0x000fca0000010081 */
[----:B------:R-:W-:Y:S01]  /*66d0*/  FSEL R70, R70, RZ, P1 ;  /* 0x000000ff46467208 */ /* 0x000fe20000800000 */
[----:B------:R-:W2:Y:S01]  /*66e0*/  MUFU.TANH R111, R111 ;  /* 0x0000006f006f7308 */ /* 0x000ea20000002400 */
[----:B-1----:R-:W-:Y:S02]  /*66f0*/  FSEL R107, R107, -INF , P3 ;  /* 0xff8000006b6b7808 */ /* 0x002fe40001800000 */
[----:B------:R-:W-:Y:S01]  /*6700*/  ISETP.GT.AND P3, PT, R102, 0x29, PT ;  /* 0x000000296600780c */ /* 0x000fe20003f64270 */
[----:B------:R-:W-:-:S01]  /*6710*/  FFMA.FTZ R129, R8, UR20, -R70 ;  /* 0x0000001408817c23 */ /* 0x000fc20008010846 */
[--C-:B------:R-:W-:Y:S01]  /*6720*/  FFMA.FTZ R130, R121, UR20, -R70.reuse ;  /* 0x0000001479827c23 */ /* 0x100fe20008010846 */
[----:B------:R-:W-:-:S01]  /*6730*/  FFMA.FTZ R8, R11, UR20, -R70 ;  /* 0x000000140b087c23 */ /* 0x000fc20008010846 */
[----:B------:R-:W-:Y:S01]  /*6740*/  FMNMX.FTZ R121, R9, R6, !PT ;  /* 0x0000000609797209 */ /* 0x000fe20007810000 */
[----:B------:R-:W-:-:S01]  /*6750*/  FFMA.FTZ R11, R12, UR20, -R70 ;  /* 0x000000140c0b7c23 */ /* 0x000fc20008010846 */
[--C-:B------:R-:W-:Y:S01]  /*6760*/  FFMA.FTZ R12, R15, UR20, -R70.reuse ;  /* 0x000000140f0c7c23 */ /* 0x100fe20008010846 */
[----:B------:R-:W-:-:S01]  /*6770*/  FFMA.FTZ R15, R20, UR20, -R70 ;  /* 0x00000014140f7c23 */ /* 0x000fc20008010846 */
[----:B------:R-:W-:Y:S01]  /*6780*/  FSEL R20, R13, -INF , P2 ;  /* 0xff8000000d147808 */ /* 0x000fe20001000000 */
[----:B------:R-:W-:-:S01]  /*6790*/  FFMA.FTZ R98, R122, UR20, -R70 ;  /* 0x000000147a627c23 */ /* 0x000fc20008010846 */
[----:B------:R-:W-:Y:S01]  /*67a0*/  FMNMX.FTZ R121, R10, R121, !PT ;  /* 0x000000790a797209 */ /* 0x000fe20007810000 */
[----:B------:R-:W1:Y:S01]  /*67b0*/  MUFU.TANH R114, R114 ;  /* 0x0000007200727308 */ /* 0x000e620000002400 */
[----:B------:R-:W-:Y:S01]  /*67c0*/  ISETP.GT.AND P2, PT, R102, 0x10, PT ;  /* 0x000000106600780c */ /* 0x000fe20003f44270 */
[--C-:B------:R-:W-:Y:S01]  /*67d0*/  FFMA.FTZ R131, R117, UR20, -R70.reuse ;  /* 0x0000001475837c23 */ /* 0x100fe20008010846 */
[----:B------:R-:W-:Y:S01]  /*67e0*/  FMNMX.FTZ R121, R20, R121, !PT ;  /* 0x0000007914797209 */ /* 0x000fe20007810000 */
[--C-:B------:R-:W-:Y:S01]  /*67f0*/  FFMA.FTZ R72, R72, UR20, -R70.reuse ;  /* 0x0000001448487c23 */ /* 0x100fe20008010846 */
[----:B------:R-:W-:Y:S01]  /*6800*/  FSEL R21, R21, -INF , P2 ;  /* 0xff80000015157808 */ /* 0x000fe20001000000 */
[--C-:B------:R-:W-:Y:S01]  /*6810*/  FFMA.FTZ R104, R104, UR20, -R70.reuse ;  /* 0x0000001468687c23 */ /* 0x100fe20008010846 */
[----:B------:R-:W-:Y:S01]  /*6820*/  FMNMX.FTZ R122, R14, R121, !PT ;  /* 0x000000790e7a7209 */ /* 0x000fe20007810000 */
[----:B------:R-:W3:Y:S01]  /*6830*/  MUFU.TANH R115, R115 ;  /* 0x0000007300737308 */ /* 0x000ee20000002400 */
[----:B------:R-:W-:Y:S01]  /*6840*/  ISETP.GT.AND P2, PT, R102, 0x18, PT ;  /* 0x000000186600780c */ /* 0x000fe20003f44270 */
[--C-:B------:R-:W-:Y:S01]  /*6850*/  FFMA.FTZ R105, R105, UR20, -R70.reuse ;  /* 0x0000001469697c23 */ /* 0x100fe20008010846 */
[----:B------:R-:W-:Y:S01]  /*6860*/  FMNMX.FTZ R121, R21, R122, !PT ;  /* 0x0000007a15797209 */ /* 0x000fe20007810000 */
[--C-:B------:R-:W-:Y:S01]  /*6870*/  FFMA.FTZ R108, R108, UR20, -R70.reuse ;  /* 0x000000146c6c7c23 */ /* 0x100fe20008010846 */
[----:B------:R-:W-:Y:S01]  /*6880*/  FSEL R123, R123, -INF , P2 ;  /* 0xff8000007b7b7808 */ /* 0x000fe20001000000 */
[--C-:B------:R-:W-:Y:S01]  /*6890*/  FFMA.FTZ R109, R109, UR20, -R70.reuse ;  /* 0x000000146d6d7c23 */ /* 0x100fe20008010846 */
[----:B------:R-:W-:Y:S01]  /*68a0*/  FMNMX.FTZ R122, R120, R121, !PT ;  /* 0x00000079787a7209 */ /* 0x000fe20007810000 */
[----:B------:R-:W4:Y:S01]  /*68b0*/  MUFU.TANH R118, R118 ;  /* 0x0000007600767308 */ /* 0x000f220000002400 */
[----:B------:R-:W-:Y:S01]  /*68c0*/  ISETP.GT.AND P2, PT, R102, 0x20, PT ;  /* 0x000000206600780c */ /* 0x000fe20003f44270 */
[--C-:B------:R-:W-:Y:S01]  /*68d0*/  FFMA.FTZ R112, R112, UR20, -R70.reuse ;  /* 0x0000001470707c23 */ /* 0x100fe20008010846 */
[----:B------:R-:W-:Y:S01]  /*68e0*/  FMNMX.FTZ R121, R123, R122, !PT ;  /* 0x0000007a7b797209 */ /* 0x000fe20007810000 */
[--C-:B------:R-:W-:Y:S01]  /*68f0*/  FFMA.FTZ R113, R113, UR20, -R70.reuse ;  /* 0x0000001471717c23 */ /* 0x100fe20008010846 */
[----:B------:R-:W-:Y:S01]  /*6900*/  FSEL R106, R106, -INF , P2 ;  /* 0xff8000006a6a7808 */ /* 0x000fe20001000000 */
[--C-:B------:R-:W-:Y:S01]  /*6910*/  FFMA.FTZ R88, R88, UR20, -R70.reuse ;  /* 0x0000001458587c23 */ /* 0x100fe20008010846 */
[----:B------:R-:W-:Y:S01]  /*6920*/  FMNMX.FTZ R121, R124, R121, !PT ;  /* 0x000000797c797209 */ /* 0x000fe20007810000 */
[----:B------:R-:W5:Y:S01]  /*6930*/  MUFU.TANH R119, R119 ;  /* 0x0000007700777308 */ /* 0x000f620000002400 */
[----:B------:R-:W-:Y:S01]  /*6940*/  ISETP.GT.AND P2, PT, R102, 0x28, PT ;  /* 0x000000286600780c */ /* 0x000fe20003f44270 */
[--C-:B------:R-:W-:Y:S01]  /*6950*/  FFMA.FTZ R93, R93, UR20, -R70.reuse ;  /* 0x000000145d5d7c23 */ /* 0x100fe20008010846 */
[----:B------:R-:W-:Y:S01]  /*6960*/  FMNMX.FTZ R122, R106, R121, !PT ;  /* 0x000000796a7a7209 */ /* 0x000fe20007810000 */
[--C-:B------:R-:W-:Y:S01]  /*6970*/  FFMA.FTZ R101, R101, UR20, -R70.reuse ;  /* 0x0000001465657c23 */ /* 0x100fe20008010846 */
[----:B0-----:R-:W-:Y:S01]  /*6980*/  FSEL R110, R110, -INF , P2 ;  /* 0xff8000006e6e7808 */ /* 0x001fe20001000000 */
[--C-:B------:R-:W-:Y:S01]  /*6990*/  FFMA.FTZ R7, R7, UR20, -R70.reuse ;  /* 0x0000001407077c23 */ /* 0x100fe20008010846 */
[----:B------:R-:W-:Y:S01]  /*69a0*/  FMNMX.FTZ R121, R107, R122, !PT ;  /* 0x0000007a6b797209 */ /* 0x000fe20007810000 */
[----:B------:R-:W0:Y:S01]  /*69b0*/  MUFU.TANH R90, R90 ;  /* 0x0000005a005a7308 */ /* 0x000e220000002400 */
        /* <DEDUP_REMOVED lines=8> */
[----:B-1----:R-:W-:Y:S01]  /*6a40*/  FSEL R114, R114, -INF , P2 ;  /* 0xff80000072727808 */ /* 0x002fe20001000000 */
[--C-:B------:R-:W-:Y:S01]  /*6a50*/  FFMA.FTZ R75, R75, UR20, -R70.reuse ;  /* 0x000000144b4b7c23 */ /* 0x100fe20008010846 */
[----:B------:R-:W-:Y:S01]  /*6a60*/  FMNMX.FTZ R121, R111, R122, !PT ;  /* 0x0000007a6f797209 */ /* 0x000fe20007810000 */
[--C-:B------:R-:W-:Y:S01]  /*6a70*/  FFMA.FTZ R65, R65, UR20, -R70.reuse ;  /* 0x0000001441417c23 */ /* 0x100fe20008010846 */
[----:B------:R-:W-:Y:S01]  /*6a80*/  ISETP.GT.AND P2, PT, R102, 0x38, PT ;  /* 0x000000386600780c */ /* 0x000fe20003f44270 */
[--C-:B------:R-:W-:Y:S01]  /*6a90*/  FFMA.FTZ R76, R76, UR20, -R70.reuse ;  /* 0x000000144c4c7c23 */ /* 0x100fe20008010846 */
[----:B---3--:R-:W-:Y:S01]  /*6aa0*/  FSEL R115, R115, -INF , P3 ;  /* 0xff80000073737808 */ /* 0x008fe20001800000 */
[----:B------:R-:W-:Y:S01]  /*6ab0*/  MUFU.TANH R94, R94 ;  /* 0x0000005e005e7308 */ /* 0x000fe20000002400 */
[----:B------:R-:W-:Y:S01]  /*6ac0*/  FMNMX.FTZ R122, R114, R121, !PT ;  /* 0x00000079727a7209 */ /* 0x000fe20007810000 */
[--C-:B------:R-:W-:Y:S01]  /*6ad0*/  FFMA.FTZ R68, R68, UR20, -R70.reuse ;  /* 0x0000001444447c23 */ /* 0x100fe20008010846 */
[----:B------:R-:W-:Y:S01]  /*6ae0*/  ISETP.GT.AND P3, PT, R102, 0x39, PT ;  /* 0x000000396600780c */ /* 0x000fe20003f64270 */
[--C-:B------:R-:W-:Y:S01]  /*6af0*/  FFMA.FTZ R77, R77, UR20, -R70.reuse ;  /* 0x000000144d4d7c23 */ /* 0x100fe20008010846 */
[----:B----4-:R-:W-:Y:S01]  /*6b00*/  FSEL R118, R118, -INF , P2 ;  /* 0xff80000076767808 */ /* 0x010fe20001000000 */
        /* <DEDUP_REMOVED lines=10> */
[----:B------:R-:W3:Y:S01]  /*6bb0*/  MUFU.TANH R97, R97 ;  /* 0x0000006100617308 */ /* 0x000ee20000002400 */
[----:B0-----:R-:W-:Y:S01]  /*6bc0*/  FSEL R90, R90, -INF , P2 ;  /* 0xff8000005a5a7808 */ /* 0x001fe20001000000 */
[----:B------:R-:W-:Y:S01]  /*6bd0*/  FFMA.FTZ R85, R85, UR20, -R70 ;  /* 0x0000001455557c23 */ /* 0x000fe20008010846 */
[----:B------:R-:W-:-:S02]  /*6be0*/  FMNMX.FTZ R121, R119, R122, !PT ;  /* 0x0000007a77797209 */ /* 0x000fc40007810000 */
[----:B------:R-:W-:Y:S02]  /*6bf0*/  ISETP.GT.AND P2, PT, R102, 0x48, PT ;  /* 0x000000486600780c */ /* 0x000fe40003f44270 */
[----:B--2---:R-:W-:Y:S01]  /*6c00*/  FSEL R91, R91, -INF , P3 ;  /* 0xff8000005b5b7808 */ /* 0x004fe20001800000 */
[----:B------:R-:W0:Y:S01]  /*6c10*/  MUFU.TANH R99, R99 ;  /* 0x0000006300637308 */ /* 0x000e220000002400 */
[----:B------:R-:W-:Y:S02]  /*6c20*/  FMNMX.FTZ R122, R90, R121, !PT ;  /* 0x000000795a7a7209 */ /* 0x000fe40007810000 */
[C---:B------:R-:W-:Y:S02]  /*6c30*/  ISETP.GT.AND P3, PT, R102.reuse, 0x49, PT ;  /* 0x000000496600780c */ /* 0x040fe40003f64270 */
[----:B------:R-:W-:Y:S02]  /*6c40*/  FMNMX.FTZ R121, R91, R122, !PT ;  /* 0x0000007a5b797209 */ /* 0x000fe40007810000 */
[----:B-1----:R-:W-:Y:S01]  /*6c50*/  FSEL R95, R95, -INF , P3 ;  /* 0xff8000005f5f7808 */ /* 0x002fe20001800000 */
[----:B------:R1:W-:Y:S01]  /*6c60*/  MUFU.EX2 R13, R130 ;  /* 0x00000082000d7308 */ /* 0x0003e20000000800 */
[----:B------:R-:W-:-:S07]  /*6c70*/  ISETP.GT.AND P3, PT, R102, 0x51, PT ;  /* 0x000000516600780c */ /* 0x000fce0003f64270 */
[----:B------:R-:W2:Y:S01]  /*6c80*/  MUFU.TANH R126, R126 ;  /* 0x0000007e007e7308 */ /* 0x000ea20000002400 */
[----:B-1----:R-:W-:-:S01]  /*6c90*/  FFMA.FTZ R130, R116, UR20, -R70 ;  /* 0x0000001474827c23 */ /* 0x002fc20008010846 */
[----:B------:R-:W-:Y:S02]  /*6ca0*/  FSEL R116, R94, -INF , P2 ;  /* 0xff8000005e747808 */ /* 0x000fe40001000000 */
[----:B------:R-:W-:Y:S02]  /*6cb0*/  ISETP.GT.AND P2, PT, R102, 0x50, PT ;  /* 0x000000506600780c */ /* 0x000fe40003f44270 */
[----:B------:R-:W-:Y:S02]  /*6cc0*/  FMNMX.FTZ R122, R116, R121, !PT ;  /* 0x00000079747a7209 */ /* 0x000fe40007810000 */
[----:B------:R-:W1:Y:S01]  /*6cd0*/  MUFU.TANH R103, R103 ;  /* 0x0000006700677308 */ /* 0x000e620000002400 */
[----:B---3--:R-:W-:Y:S02]  /*6ce0*/  FSEL R117, R97, -INF , P2 ;  /* 0xff80000061757808 */ /* 0x008fe40001000000 */
[----:B------:R-:W-:-:S02]  /*6cf0*/  FMNMX.FTZ R122, R95, R122, !PT ;  /* 0x0000007a5f7a7209 */ /* 0x000fc40007810000 */
[C---:B------:R-:W-:Y:S02]  /*6d00*/  ISETP.GT.AND P2, PT, R102.reuse, 0x58, PT ;  /* 0x000000586600780c */ /* 0x040fe40003f44270 */
[----:B0-----:R-:W-:Y:S01]  /*6d10*/  FSEL R99, R99, -INF , P3 ;  /* 0xff80000063637808 */ /* 0x001fe20001800000 */
[----:B------:R-:W-:Y:S01]  /*6d20*/  MUFU.TANH R73, R73 ;  /* 0x0000004900497308 */ /* 0x000fe20000002400 */
[----:B------:R-:W-:Y:S02]  /*6d30*/  FMNMX.FTZ R122, R117, R122, !PT ;  /* 0x0000007a757a7209 */ /* 0x000fe40007810000 */
[----:B------:R-:W-:Y:S02]  /*6d40*/  ISETP.GT.AND P3, PT, R102, 0x59, PT ;  /* 0x000000596600780c */ /* 0x000fe40003f64270 */
[----:B--2---:R-:W-:Y:S02]  /*6d50*/  FSEL R126, R126, -INF , P2 ;  /* 0xff8000007e7e7808 */ /* 0x004fe40001000000 */
[----:B------:R-:W-:Y:S01]  /*6d60*/  FMNMX.FTZ R121, R99, R122, !PT ;  /* 0x0000007a63797209 */ /* 0x000fe20007810000 */
[----:B------:R-:W0:Y:S01]  /*6d70*/  MUFU.TANH R74, R74 ;  /* 0x0000004a004a7308 */ /* 0x000e220000002400 */
[----:B------:R-:W-:-:S02]  /*6d80*/  ISETP.GT.AND P2, PT, R102, 0x60, PT ;  /* 0x000000606600780c */ /* 0x000fc40003f44270 */
[----:B-1----:R-:W-:Y:S02]  /*6d90*/  FSEL R103, R103, -INF , P3 ;  /* 0xff80000067677808 */ /* 0x002fe40001800000 */
[----:B------:R-:W-:Y:S02]  /*6da0*/  FMNMX.FTZ R122, R126, R121, !PT ;  /* 0x000000797e7a7209 */ /* 0x000fe40007810000 */
[----:B------:R-:W-:Y:S01]  /*6db0*/  ISETP.GT.AND P3, PT, R102, 0x61, PT ;  /* 0x000000616600780c */ /* 0x000fe20003f64270 */
[----:B------:R-:W-:Y:S01]  /*6dc0*/  MUFU.TANH R84, R84 ;  /* 0x0000005400547308 */ /* 0x000fe20000002400 */
[----:B------:R-:W-:-:S07]  /*6dd0*/  FMNMX.FTZ R122, R103, R122, !PT ;  /* 0x0000007a677a7209 */ /* 0x000fce0007810000 */
[----:B------:R-:W1:Y:S01]  /*6de0*/  MUFU.TANH R127, R127 ;  /* 0x0000007f007f7308 */ /* 0x000e620000002400 */
[----:B0-----:R-:W-:Y:S02]  /*6df0*/  FSEL R74, R74, -INF , P3 ;  /* 0xff8000004a4a7808 */ /* 0x001fe40001800000 */
[----:B------:R-:W-:-:S05]  /*6e00*/  ISETP.GT.AND P3, PT, R102, 0x69, PT ;  /* 0x000000696600780c */ /* 0x000fca0003f64270 */
[----:B------:R0:W-:Y:S08]  /*6e10*/  MUFU.EX2 R94, R130 ;  /* 0x00000082005e7308 */ /* 0x0001f00000000800 */
[----:B------:R-:W2:Y:S01]  /*6e20*/  MUFU.TANH R82, R82 ;  /* 0x0000005200527308 */ /* 0x000ea20000002400 */
[----:B0-----:R-:W-:-:S01]  /*6e30*/  FFMA.FTZ R130, R89, UR20, -R70 ;  /* 0x0000001459827c23 */ /* 0x001fc20008010846 */
[----:B------:R-:W-:-:S02]  /*6e40*/  FSEL R89, R73, -INF , P2 ;  /* 0xff80000049597808 */ /* 0x000fc40001000000 */
[----:B------:R-:W-:Y:S02]  /*6e50*/  ISETP.GT.AND P2, PT, R102, 0x68, PT ;  /* 0x000000686600780c */ /* 0x000fe40003f44270 */
[----:B------:R-:W-:Y:S02]  /*6e60*/  FMNMX.FTZ R121, R89, R122, !PT ;  /* 0x0000007a59797209 */ /* 0x000fe40007810000 */
[----:B------:R-:W0:Y:S01]  /*6e70*/  MUFU.TANH R83, R83 ;  /* 0x0000005300537308 */ /* 0x000e220000002400 */
[----:B-1----:R-:W-:Y:S02]  /*6e80*/  FSEL R127, R127, -INF , P3 ;  /* 0xff8000007f7f7808 */ /* 0x002fe40001800000 */
[----:B------:R-:W-:Y:S02]  /*6e90*/  FMNMX.FTZ R121, R74, R121, !PT ;  /* 0x000000794a797209 */ /* 0x000fe40007810000 */
[----:B------:R-:W-:-:S03]  /*6ea0*/  ISETP.GT.AND P3, PT, R102, 0x71, PT ;  /* 0x000000716600780c */ /* 0x000fc60003f64270 */
[----:B------:R1:W-:Y:S08]  /*6eb0*/  MUFU.EX2 R97, R131 ;  /* 0x0000008300617308 */ /* 0x0003f00000000800 */
[----:B------:R-:W-:Y:S01]  /*6ec0*/  MUFU.TANH R86, R86 ;  /* 0x0000005600567308 */ /* 0x000fe20000002400 */
[----:B-1----:R-:W-:-:S01]  /*6ed0*/  FFMA.FTZ R131, R92, UR20, -R70 ;  /* 0x000000145c837c23 */ /* 0x002fc20008010846 */
[----:B------:R-:W-:-:S02]  /*6ee0*/  FSEL R92, R84, -INF , P2 ;  /* 0xff800000545c7808 */ /* 0x000fc40001000000 */
[----:B------:R-:W-:Y:S02]  /*6ef0*/  ISETP.GT.AND P2, PT, R102, 0x70, PT ;  /* 0x000000706600780c */ /* 0x000fe40003f44270 */
[----:B------:R-:W-:Y:S02]  /*6f00*/  FMNMX.FTZ R122, R92, R121, !PT ;  /* 0x000000795c7a7209 */ /* 0x000fe40007810000 */
[----:B------:R-:W1:Y:S01]  /*6f10*/  MUFU.TANH R87, R87 ;  /* 0x0000005700577308 */ /* 0x000e620000002400 */
[----:B--2---:R-:W-:Y:S02]  /*6f20*/  FSEL R82, R82, -INF , P2 ;  /* 0xff80000052527808 */ /* 0x004fe40001000000 */
[----:B------:R-:W-:Y:S02]  /*6f30*/  FMNMX.FTZ R121, R127, R122, !PT ;  /* 0x0000007a7f797209 */ /* 0x000fe40007810000 */
[----:B------:R-:W-:Y:S02]  /*6f40*/  ISETP.GT.AND P2, PT, R102, 0x78, PT ;  /* 0x000000786600780c */ /* 0x000fe40003f44270 */
[----:B0-----:R-:W-:Y:S01]  /*6f50*/  FSEL R83, R83, -INF , P3 ;  /* 0xff80000053537808 */ /* 0x001fe20001800000 */
[----:B------:R-:W0:Y:S01]  /*6f60*/  MUFU.TANH R58, R58 ;  /* 0x0000003a003a7308 */ /* 0x000e220000002400 */
[----:B------:R-:W-:-:S02]  /*6f70*/  FMNMX.FTZ R122, R82, R121, !PT ;  /* 0x00000079527a7209 */ /* 0x000fc40007810000 */
[----:B------:R-:W-:Y:S02]  /*6f80*/  ISETP.GT.AND P3, PT, R102, 0x79, PT ;  /* 0x000000796600780c */ /* 0x000fe40003f64270 */
[----:B------:R-:W-:-:S03]  /*6f90*/  FMNMX.FTZ R121, R83, R122, !PT ;  /* 0x0000007a53797209 */ /* 0x000fc60007810000 */
[----:B------:R-:W2:Y:S01]  /*6fa0*/  MUFU.TANH R59, R59 ;  /* 0x0000003b003b7308 */ /* 0x000ea20000002400 */
[----:B-1----:R-:W-:Y:S02]  /*6fb0*/  FSEL R87, R87, -INF , P3 ;  /* 0xff80000057577808 */ /* 0x002fe40001800000 */
[----:B------:R-:W-:-:S05]  /*6fc0*/  ISETP.GT.AND P3, PT, R102, 0x81, PT ;  /* 0x000000816600780c */ /* 0x000fca0003f64270 */
[----:B------:R1:W-:Y:S08]  /*6fd0*/  MUFU.EX2 R73, R130 ;  /* 0x0000008200497308 */ /* 0x0003f00000000800 */
[----:B------:R-:W-:Y:S01]  /*6fe0*/  MUFU.TANH R62, R62 ;  /* 0x0000003e003e7308 */ /* 0x000fe20000002400 */
[----:B-1----:R-:W-:-:S01]  /*6ff0*/  FFMA.FTZ R130, R96, UR20, -R70 ;  /* 0x0000001460827c23 */ /* 0x002fc20008010846 */
[----:B------:R-:W-:-:S02]  /*7000*/  FSEL R96, R86, -INF , P2 ;  /* 0xff80000056607808 */ /* 0x000fc40001000000 */
[----:B------:R-:W-:Y:S02]  /*7010*/  ISETP.GT.AND P2, PT, R102, 0x80, PT ;  /* 0x000000806600780c */ /* 0x000fe40003f44270 */
[----:B------:R-:W-:Y:S02]  /*7020*/  FMNMX.FTZ R122, R96, R121, !PT ;  /* 0x00000079607a7209 */ /* 0x000fe40007810000 */
[----:B------:R-:W1:Y:S01]  /*7030*/  MUFU.TANH R63, R63 ;  /* 0x0000003f003f7308 */ /* 0x000e620000002400 */
[----:B0-----:R-:W-:Y:S02]  /*7040*/  FSEL R58, R58, -INF , P2 ;  /* 0xff8000003a3a7808 */ /* 0x001fe40001000000 */
[C---:B------:R-:W-:Y:S02]  /*7050*/  ISETP.GT.AND P2, PT, R102.reuse, 0x88, PT ;  /* 0x000000886600780c */ /* 0x040fe40003f44270 */
[----:B--2---:R-:W-:Y:S02]  /*7060*/  FSEL R59, R59, -INF , P3 ;  /* 0xff8000003b3b7808 */ /* 0x004fe40001800000 */
[----:B------:R-:W-:Y:S01]  /*7070*/  ISETP.GT.AND P3, PT, R102, 0x89, PT ;  /* 0x000000896600780c */ /* 0x000fe20003f64270 */
[----:B------:R0:W-:Y:S08]  /*7080*/  MUFU.EX2 R84, R131 ;  /* 0x0000008300547308 */ /* 0x0001f00000000800 */
[----:B------:R-:W2:Y:S01]  /*7090*/  MUFU.TANH R66, R66 ;  /* 0x0000004200427308 */ /* 0x000ea20000002400 */
[----:B0-----:R-:W-:-:S01]  /*70a0*/  FFMA.FTZ R131, R125, UR20, -R70 ;  /* 0x000000147d837c23 */ /* 0x001fc20008010846 */
[----:B------:R-:W-:-:S02]  /*70b0*/  FMNMX.FTZ R125, R87, R122, !PT ;  /* 0x0000007a577d7209 */ /* 0x000fc40007810000 */
[----:B-1----:R-:W-:Y:S02]  /*70c0*/  FSEL R63, R63, -INF , P3 ;  /* 0xff8000003f3f7808 */ /* 0x002fe40001800000 */
[----:B------:R-:W-:Y:S02]  /*70d0*/  FMNMX.FTZ R122, R58, R125, !PT ;  /* 0x0000007d3a7a7209 */ /* 0x000fe40007810000 */
[----:B------:R-:W0:Y:S01]  /*70e0*/  MUFU.TANH R67, R67 ;  /* 0x0000004300437308 */ /* 0x000e220000002400 */
[----:B------:R-:W-:Y:S02]  /*70f0*/  ISETP.GT.AND P3, PT, R102, 0x91, PT ;  /* 0x000000916600780c */ /* 0x000fe40003f64270 */
[----:B------:R-:W-:-:S05]  /*7100*/  FMNMX.FTZ R125, R59, R122, !PT ;  /* 0x0000007a3b7d7209 */ /* 0x000fca0007810000 */
[----:B------:R1:W-:Y:S08]  /*7110*/  MUFU.EX2 R86, R130 ;  /* 0x0000008200567308 */ /* 0x0003f00000000800 */
[----:B------:R-:W3:Y:S01]  /*7120*/  MUFU.TANH R128, R128 ;  /* 0x0000008000807308 */ /* 0x000ee20000002400 */
        /* <DEDUP_REMOVED lines=9> */
[----:B------:R0:W-:Y:S01]  /*71c0*/  MUFU.EX2 R121, R131 ;  /* 0x0000008300797308 */ /* 0x0001e20000000800 */
[----:B------:R-:W-:-:S02]  /*71d0*/  FMNMX.FTZ R122, R66, R125, !PT ;  /* 0x0000007d427a7209 */ /* 0x000fc40007810000 */
[----:B------:R-:W-:Y:S01]  /*71e0*/  ISETP.GT.AND P3, PT, R102, 0x99, PT ;  /* 0x000000996600780c */ /* 0x000fe20003f64270 */
[----:B------:R-:W-:-:S01]  /*71f0*/  FFMA.FTZ R102, R57, UR20, -R70 ;  /* 0x0000001439667c23 */ /* 0x000fc20008010846 */
[----:B---3--:R-:W-:Y:S01]  /*7200*/  FSEL R128, R128, -INF , P2 ;  /* 0xff80000080807808 */ /* 0x008fe20001000000 */
[----:B------:R-:W-:-:S01]  /*7210*/  FFMA.FTZ R70, R79, UR20, -R70 ;  /* 0x000000144f467c23 */ /* 0x000fc20008010846 */
[----:B------:R-:W-:Y:S01]  /*7220*/  FMNMX.FTZ R125, R67, R122, !PT ;  /* 0x0000007a437d7209 */ /* 0x000fe20007810000 */
[----:B------:R-:W-:Y:S01]  /*7230*/  MUFU.EX2 R72, R72 ;  /* 0x0000004800487308 */ /* 0x000fe20000000800 */
[----:B-1----:R-:W-:Y:S02]  /*7240*/  FSEL R71, R71, -INF , P3 ;  /* 0xff80000047477808 */ /* 0x002fe40001800000 */
[----:B------:R-:W-:-:S04]  /*7250*/  FMNMX.FTZ R122, R128, R125, !PT ;  /* 0x0000007d807a7209 */ /* 0x000fc80007810000 */
[----:B------:R-:W-:Y:S01]  /*7260*/  FMNMX.FTZ R122, R71, R122, !PT ;  /* 0x0000007a477a7209 */ /* 0x000fe20007810000 */
[----:B------:R-:W-:Y:S04]  /*7270*/  MUFU.EX2 R129, R129 ;  /* 0x0000008100817308 */ /* 0x000fe80000000800 */
[----:B------:R-:W1:Y:S04]  /*7280*/  SHFL.BFLY PT, R57, R122, 0x2, 0x1f ;  /* 0x0c401f007a397f89 */ /* 0x000e6800000e0000 */
[----:B------:R-:W-:Y:S08]  /*7290*/  MUFU.EX2 R8, R8 ;  /* 0x0000000800087308 */ /* 0x000ff00000000800 */
[----:B------:R-:W-:Y:S08]  /*72a0*/  MUFU.EX2 R11, R11 ;  /* 0x0000000b000b7308 */ /* 0x000ff00000000800 */
[----:B------:R-:W-:Y:S01]  /*72b0*/  MUFU.EX2 R12, R12 ;  /* 0x0000000c000c7308 */ /* 0x000fe20000000800 */
[----:B-1----:R-:W-:-:S07]  /*72c0*/  FMNMX.FTZ R125, R122, R57, !PT ;  /* 0x000000397a7d7209 */ /* 0x002fce0007810000 */
[----:B------:R-:W-:Y:S01]  /*72d0*/  MUFU.EX2 R15, R15 ;  /* 0x0000000f000f7308 */ /* 0x000fe20000000800 */
[----:B------:R-:W1:Y:S07]  /*72e0*/  SHFL.BFLY PT, R122, R125, 0x1, 0x1f ;  /* 0x0c201f007d7a7f89 */ /* 0x000e6e00000e0000 */
[----:B------:R-:W-:Y:S08]  /*72f0*/  MUFU.EX2 R98, R98 ;  /* 0x0000006200627308 */ /* 0x000ff00000000800 */
[----:B------:R-:W-:Y:S08]  /*7300*/  MUFU.EX2 R104, R104 ;  /* 0x0000006800687308 */ /* 0x000ff00000000800 */
[----:B------:R-:W-:Y:S01]  /*7310*/  MUFU.EX2 R105, R105 ;  /* 0x0000006900697308 */ /* 0x000fe20000000800 */
[----:B-1----:R-:W-:Y:S01]  /*7320*/  FMNMX.FTZ R57, R125, R122, !PT ;  /* 0x0000007a7d397209 */ /* 0x002fe20007810000 */
[----:B------:R-:W-:-:S03]  /*7330*/  IMAD.U32 R122, RZ, RZ, UR20 ;  /* 0x00000014ff7a7e24 */ /* 0x000fc6000f8e00ff */
[C---:B------:R-:W-:Y:S01]  /*7340*/  FSETP.NEU.FTZ.AND P2, PT, R57.reuse, -INF , PT ;  /* 0xff8000003900780b */ /* 0x040fe20003f5d000 */
[----:B------:R-:W-:-:S02]  /*7350*/  FFMA.FTZ R122, R57, R122, -8 ;  /* 0xc1000000397a7423 */ /* 0x000fc4000001007a */
[----:B------:R-:W-:Y:S01]  /*7360*/  MUFU.EX2 R108, R108 ;  /* 0x0000006c006c7308 */ /* 0x000fe20000000800 */
[----:B------:R-:W-:Y:S02]  /*7370*/  FSEL R133, R57, RZ, P2 ;  /* 0x000000ff39857208 */ /* 0x000fe40001000000 */
[----:B------:R-:W-:Y:S02]  /*7380*/  FSEL R79, R122, RZ, P2 ;  /* 0x000000ff7a4f7208 */ /* 0x000fe40001000000 */
[----:B------:R-:W-:Y:S01]  /*7390*/  FSEL R122, R56, RZ, P1 ;  /* 0x000000ff387a7208 */ /* 0x000fe20000800000 */
[----:B------:R-:W-:Y:S02]  /*73a0*/  FADD.FTZ R133, -R133, R6 ;  /* 0x0000000685857221 */ /* 0x000fe40000010100 */
[----:B------:R-:W-:-:S01]  /*73b0*/  FFMA.FTZ R9, R9, UR20, -R79 ;  /* 0x0000001409097c23 */ /* 0x000fc2000801084f */
[----:B------:R-:W-:Y:S01]  /*73c0*/  FFMA.FTZ R10, R10, UR20, -R79 ;  /* 0x000000140a0a7c23 */ /* 0x000fe2000801084f */
[----:B------:R-:W-:-:S01]  /*73d0*/  FADD.FTZ R122, -R122, R5 ;  /* 0x000000057a7a7221 */ /* 0x000fc20000010100 */
[----:B------:R-:W-:Y:S01]  /*73e0*/  FMUL.FTZ R6, R133, UR20 ;  /* 0x0000001485067c20 */ /* 0x000fe20008410000 */
[----:B------:R-:W-:-:S01]  /*73f0*/  FFMA.FTZ R20, R20, UR20, -R79 ;  /* 0x0000001414147c23 */ /* 0x000fc2000801084f */
[--C-:B------:R-:W-:Y:S01]  /*7400*/  FFMA.FTZ R125, R14, UR20, -R79.reuse ;  /* 0x000000140e7d7c23 */ /* 0x100fe2000801084f */
[----:B0-----:R-:W-:Y:S01]  /*7410*/  FMUL.FTZ R131, R122, UR20 ;  /* 0x000000147a837c20 */ /* 0x001fe20008410000 */
        /* <DEDUP_REMOVED lines=33> */
[----:B-1----:R-:W-:-:S01]  /*7630*/  FFMA.FTZ R3, R6, R2, R9 ;  /* 0x0000000206037223 */ /* 0x002fc20000010009 */
        /* <DEDUP_REMOVED lines=9> */
[----:B------:R-:W-:-:S05]  /*76d0*/  FFMA.FTZ R67, R67, UR20, -R79 ;  /* 0x0000001443437c23 */ /* 0x000fca000801084f */
        /* <DEDUP_REMOVED lines=139> */
.L_x_14975:
        /* <DEDUP_REMOVED lines=81> */
[----:B------:R-:W-:Y:S01]  /*84a0*/  F2FP.SATFINITE.E4M3.F32.PACK_AB_MERGE_C R139, R67, R66, R117 ;  /* 0x00000042438b723e */ /* 0x000fe20004807075 */
[----:B------:R-:W-:Y:S06]  /*84b0*/  @P1 BRA `(.L_x_14976) ;  /* 0xffffffc8000c1947 */ /* 0x000fec000383ffff */
.L_x_14965:
[----:B------:R-:W-:-:S13]  /*84c0*/  ISETP.LE.AND P1, PT, RZ, UR24, PT ;  /* 0x00000018ff007c0c */ /* 0x000fda000bf23270 */
[----:B------:R-:W-:Y:S05]  /*84d0*/  @!P1 BRA `(.L_x_14977) ;  /* 0x0000002c00249947 */ /* 0x000fea0003800000 */
[----:B------:R-:W-:Y:S01]  /*84e0*/  IMAD.MOV.U32 R6, RZ, RZ, R57 ;  /* 0x000000ffff067224 */ /* 0x000fe200078e0039 */
[----:B------:R-:W-:Y:S01]  /*84f0*/  UMOV UR23, UR37 ;  /* 0x0000002500177c82 */ /* 0x000fe20008000000 */
[----:B------:R-:W-:Y:S01]  /*8500*/  IMAD.MOV.U32 R5, RZ, RZ, R56 ;  /* 0x000000ffff057224 */ /* 0x000fe200078e0038 */
[----:B------:R-:W-:Y:S01]  /*8510*/  UMOV UR22, UR38 ;  /* 0x0000002600167c82 */ /* 0x000fe20008000000 */
[----:B------:R-:W-:-:S05]  /*8520*/  ULDC UR20, c[0x0][0x988] ;  /* 0x0002620000147ab9 */ /* 0x000fca0000000800 */
.L_x_14988:
[----:B------:R-:W-:-:S04]  /*8530*/  UISETP.NE.AND UP0, UPT, UR22, 0x1, UPT ;  /* 0x000000011600788c */ /* 0x000fc8000bf05270 */
[----:B------:R-:W-:-:S04]  /*8540*/  USEL UR37, URZ, 0x1, UP0 ;  /* 0x000000013f257887 */ /* 0x000fc80008000000 */
[----:B------:R-:W-:Y:S01]  /*8550*/  ULOP3.LUT UR37, UR23, UR37, URZ, 0x3c, !UPT ;  /* 0x0000002517257292 */ /* 0x000fe2000f8e3c3f */
[----:B------:R-:W-:Y:S11]  /*8560*/  @!P0 BRA `(.L_x_14978) ;  /* 0x0000000000048947 */ /* 0x000ff60003800000 */
[----:B------:R-:W-:Y:S01]  /*8570*/  BPT.TRAP 0x1 ;  /* 0x000000040000795c */ /* 0x000fe20000300000 */
.L_x_14978:
        /* <DEDUP_REMOVED lines=9> */
.L_x_14979:
[----:B-1----:R-:W-:Y:S05]  /*8610*/  @P1 BRA `(.L_x_14980) ;  /* 0x0000000000081947 */ /* 0x002fea0003800000 */
[----:B------:R-:W1:Y:S02]  /*8620*/  SYNCS.PHASECHK.TRANS64.TRYWAIT P1, [UR21+0x13230], R7 ;  /* 0x01323007ff0075a7 */ /* 0x000e640008020155 */
[----:B-1----:R-:W-:Y:S05]  /*8630*/  @!P1 BRA `(.L_x_14981) ;  /* 0x000000a0006c9947 */ /* 0x002fea0003800000 */
.L_x_14980:
        /* <DEDUP_REMOVED lines=64> */
.L_x_14982:
[----:B------:R-:W-:Y:S01]  /*8a40*/  ULEA UR11, UR22, UR45, 0x3 ;  /* 0x0000002d160b7291 */ /* 0x000fe2000f8e183f */
[----:B01----:R-:W-:-:S05]  /*8a50*/  IMAD.U32 R7, RZ, RZ, UR23 ;  /* 0x00000017ff077e24 */ /* 0x003fca000f8e00ff */
[----:B------:R-:W-:-:S04]  /*8a60*/  SHF.L.U32 R7, R7, 0x1f, RZ ;  /* 0x0000001f07077819 */ /* 0x000fc800000006ff */
[----:B------:R0:W1:Y:S01]  /*8a70*/  SYNCS.PHASECHK.TRANS64.TRYWAIT P1, [UR11+0x13250], R7 ;  /* 0x01325007ff0075a7 */ /* 0x000062000802014b */
[----:B------:R-:W-:Y:S05]  /*8a80*/  @!P0 BRA `(.L_x_14983) ;  /* 0x0000000000048947 */ /* 0x000fea0003800000 */
[----:B------:R-:W-:Y:S01]  /*8a90*/  BPT.TRAP 0x1 ;  /* 0x000000040000795c */ /* 0x000fe20000300000 */
.L_x_14983:
[----:B-1----:R-:W-:Y:S05]  /*8aa0*/  @P1 BRA `(.L_x_14984) ;  /* 0x0000000000081947 */ /* 0x002fea0003800000 */
[----:B------:R-:W1:Y:S02]  /*8ab0*/  SYNCS.PHASECHK.TRANS64.TRYWAIT P1, [UR11+0x13250], R7 ;  /* 0x01325007ff0075a7 */ /* 0x000e64000802014b */
[----:B-1----:R-:W-:Y:S05]  /*8ac0*/  @!P1 BRA `(.L_x_14985) ;  /* 0x0000009c00609947 */ /* 0x002fea0003800000 */
.L_x_14984:
        /* <DEDUP_REMOVED lines=32> */
.L_x_14986:
        /* <DEDUP_REMOVED lines=104> */
[----:B------:R-:W-:Y:S01]  /*9350*/  UIADD3 UR21, UR21, 0x13240, URZ ;  /* 0x0001324015157890 */ /* 0x000fe2000fffe03f */
[----:B------:R-:W-:-:S03]  /*9360*/  MOV R133, UR20 ;  /* 0x0000001400857c02 */ /* 0x000fc60008000f00 */
        /* <DEDUP_REMOVED lines=144> */
[----:B------:R-:W1:Y:S01]  /*9c70*/  SHFL.BFLY PT, R57, R130, 0x1, 0x1f ;  /* 0x0c201f0082397f89 */ /* 0x000e6200000e0000 */
[----:B0-----:R-:W-:-:S05]  /*9c80*/  FMNMX.FTZ R56, R129, R56, !PT ;  /* 0x0000003881387209 */ /* 0x001fca0007810000 */
        /* <DEDUP_REMOVED lines=12> */
[----:B------:R-:W-:Y:S01]  /*9d50*/  MUFU.EX2 R6, R131 ;  /* 0x0000008300067308 */ /* 0x000fe20000000800 */
[----:B------:R-:W-:-:S01]  /*9d60*/  FFMA.FTZ R12, R12, UR20, -R127 ;  /* 0x000000140c0c7c23 */ /* 0x000fc2000801087f */
[----:B------:R-:W-:Y:S01]  /*9d70*/  FMUL.FTZ R5, R5, UR20 ;  /* 0x0000001405057c20 */ /* 0x000fe20008410000 */
        /* <DEDUP_REMOVED lines=91> */
[----:B------:R-:W-:-:S02]  /*a330*/  FFMA.FTZ R71, R71, UR20, -R125 ;  /* 0x0000001447477c23 */ /* 0x000fc4000801087d */
        /* <DEDUP_REMOVED lines=144> */
.L_x_14987:
        /* <DEDUP_REMOVED lines=83> */
.L_x_14977:
[----:B------:R-:W-:Y:S06]  /*b170*/  BAR.ARV 0x8, 0x200 ;  /* 0x0208000000007b1d */ /* 0x000fec0000002000 */
[----:B------:R-:W-:Y:S05]  /*b180*/  @!P0 BRA `(.L_x_14989) ;  /* 0x0000000000048947 */ /* 0x000fea0003800000 */
[----:B------:R-:W-:Y:S01]  /*b190*/  BPT.TRAP 0x1 ;  /* 0x000000040000795c */ /* 0x000fe20000300000 */
.L_x_14989:
[----:B------:R-:W-:Y:S01]  /*b1a0*/  ULEA UR14, UR38, UR45, 0x3 ;  /* 0x0000002d260e7291 */ /* 0x000fe2000f8e183f */
[----:B------:R-:W-:-:S05]  /*b1b0*/  IMAD.U32 R0, RZ, RZ, UR37 ;  /* 0x00000025ff007e24 */ /* 0x000fca000f8e00ff */
[----:B------:R-:W-:-:S04]  /*b1c0*/  SHF.L.U32 R0, R0, 0x1f, RZ ;  /* 0x0000001f00007819 */ /* 0x000fc800000006ff */
[----:B------:R0:W1:Y:S01]  /*b1d0*/  SYNCS.PHASECHK.TRANS64.TRYWAIT P1, [UR14+0x13250], R0 ;  /* 0x01325000ff0075a7 */ /* 0x000062000802014e */
[----:B------:R-:W-:Y:S05]  /*b1e0*/  @!P0 BRA `(.L_x_14990) ;  /* 0x0000000000048947 */ /* 0x000fea0003800000 */
[----:B------:R-:W-:Y:S01]  /*b1f0*/  BPT.TRAP 0x1 ;  /* 0x000000040000795c */ /* 0x000fe20000300000 */
.L_x_14990:
[----:B-1----:R-:W-:Y:S05]  /*b200*/  @P1 BRA `(.L_x_14991) ;  /* 0x0000000000081947 */ /* 0x002fea0003800000 */
[----:B------:R-:W1:Y:S02]  /*b210*/  SYNCS.PHASECHK.TRANS64.TRYWAIT P1, [UR14+0x13250], R0 ;  /* 0x01325000ff0075a7 */ /* 0x000e64000802014e */
[----:B-1----:R-:W-:Y:S05]  /*b220*/  @!P1 BRA `(.L_x_14992) ;  /* 0x0000007400a09947 */ /* 0x002fea0003800000 */
.L_x_14991:
        /* <DEDUP_REMOVED lines=45> */
[----:B0-----:R-:W0:Y:S04]  /*b500*/  SHFL.BFLY PT, R0, R3, 0x2, 0x1f ;  /* 0x0c401f0003007f89 */ /* 0x001e2800000e0000 */
[----:B------:R-:W3:Y:S01]  /*b510*/  SHFL.BFLY PT, R7, R2, 0x2, 0x1f ;  /* 0x0c401f0002077f89 */ /* 0x000ee200000e0000 */
[----:B------:R-:W-:Y:S02]  /*b520*/  WARPGROUP.DEPBAR.LE gsb0, 0x0 ;  /* 0x00008000000079c5 */ /* 0x000fe40000010000 */
[----:B------:R-:W-:-:S06]  /*b530*/  WARPGROUP.ARRIVE ;  /* 0x00000000000079c5 */ /* 0x000fcc0000000000 */
[----:B------:R-:W-:Y:S01]  /*b540*/  QGMMA.64x64x32.F32.E4M3.E4M3 R24, R140, gdesc[UR4], R24, gsb0 ;  /* 0x00e000048c187df3 */ /* 0x000fe20008000818 */
[----:B0-----:R-:W-:-:S01]  /*b550*/  FADD.FTZ R0, R0, R3 ;  /* 0x0000000300007221 */ /* 0x001fc20000010000 */
[----:B------:R-:W-:Y:S01]  /*b560*/  UIADD3 UR10, UR10, 0x200, URZ ;  /* 0x000002000a0a7890 */ /* 0x000fe2000fffe03f */
[----:B---3--:R-:W-:-:S01]  /*b570*/  FADD.FTZ R7, R7, R2 ;  /* 0x0000000207077221 */ /* 0x008fc20000010000 */
[----:B------:R-:W-:Y:S02]  /*b580*/  UMOV UR11, 0xc0000010 ;  /* 0xc0000010000b7882 */ /* 0x000fe40000000000 */
[----:B-1----:R-:W0:Y:S04]  /*b590*/  SHFL.BFLY PT, R5, R0, 0x1, 0x1f ;  /* 0x0c201f0000057f89 */ /* 0x002e2800000e0000 */
        /* <DEDUP_REMOVED lines=33> */
.L_x_14993:
        /* <DEDUP_REMOVED lines=42> */
.L_x_14957:
        /* <DEDUP_REMOVED lines=12> */
[----:B------:R-:W2:Y:S01]  /*bb10*/  LDL R40, [R1] ;  /* 0x0000000001287983 */ /* 0x000ea20000100800 */
[----:B------:R-:W3:Y:S01]  /*bb20*/  S2R R34, SR_SWINHI ;  /* 0x0000000000227919 */ /* 0x000ee20000002f00 */
        /* <DEDUP_REMOVED lines=25> */
[----:B------:R0:W4:Y:S01]  /*bcc0*/  LDG.E.CONSTANT R26, desc[UR48][R4.64] ;  /* 0x00000030041a7981 */ /* 0x000122000c1e9900 */
[----:B-1----:R-:W-:Y:S01]  /*bcd0*/  ISETP.NE.AND P2, PT, R32, 0x1, PT ;  /* 0x000000012000780c */ /* 0x002fe20003f45270 */
[----:B------:R-:W-:Y:S02]  /*bce0*/  UIMAD UR5, UR12, UR8, URZ ;  /* 0x000000080c0572a4 */ /* 0x000fe4000f8e023f */
[----:B------:R-:W-:Y:S02]  /*bcf0*/  UIMAD.WIDE.U32 UR6, UR43, UR8, URZ ;  /* 0x000000082b0672a5 */ /* 0x000fe4000f8e003f */
[----:B------:R-:W-:Y:S02]  /*bd00*/  UIMAD UR5, UR43, UR9, UR5 ;  /* 0x000000092b0572a4 */ /* 0x000fe4000f8e0205 */
[----:B------:R-:W-:Y:S01]  /*bd10*/  UIMAD UR8, UR13, UR10, URZ ;  /* 0x0000000a0d0872a4 */ /* 0x000fe2000f8e023f */
[----:B0-----:R-:W-:Y:S01]  /*bd20*/  LOP3.LUT P0, R4, R27, 0x3, RZ, 0xc0, !PT ;  /* 0x000000031b047812 */ /* 0x001fe2000780c0ff */
[----:B------:R-:W-:Y:S01]  /*bd30*/  UIADD3 UR7, UR7, UR5, URZ ;  /* 0x0000000507077290 */ /* 0x000fe2000fffe03f */
[----:B------:R-:W-:Y:S01]  /*bd40*/  LEA R5, R22, R19, 0x6 ;  /* 0x0000001316057211 */ /* 0x000fe200078e30ff */
[----:B------:R-:W-:Y:S01]  /*bd50*/  UIMAD UR8, UR42, UR11, UR8 ;  /* 0x0000000b2a0872a4 */ /* 0x000fe2000f8e0208 */
[----:B------:R-:W-:Y:S01]  /*bd60*/  ISETP.EQ.OR P0, PT, R4, 0x3, !P0 ;  /* 0x000000030400780c */ /* 0x000fe20004702670 */
[----:B------:R-:W-:Y:S01]  /*bd70*/  UIMAD.WIDE.U32 UR6, UR42, UR10, UR6 ;  /* 0x0000000a2a0672a5 */ /* 0x000fe2000f8e0006 */
[----:B------:R-:W-:-:S02]  /*bd80*/  ULDC UR5, c[0x0][0xa88] ;  /* 0x0002a20000057ab9 */ /* 0x000fc40000000800 */
[----:B------:R-:W-:Y:S01]  /*bd90*/  SEL R33, R13, R12, P0 ;  /* 0x0000000c0d217207 */ /* 0x000fe20000000000 */
[----:B------:R-:W-:Y:S01]  /*bda0*/  IMAD R46, R32, UR5, RZ ;  /* 0x00000005202e7c24 */ /* 0x000fe2000f8e02ff */
[----:B------:R-:W-:Y:S01]  /*bdb0*/  SEL R35, R12, R13, P0 ;  /* 0x0000000d0c237207 */ /* 0x000fe20000000000 */
[----:B------:R-:W-:Y:S01]  /*bdc0*/  ULDC.64 UR10, c[0x0][0xaf0] ;  /* 0x0002bc00000a7ab9 */ /* 0x000fe20000000a00 */
[----:B------:R-:W-:Y:S02]  /*bdd0*/  MOV R12, R3 ;  /* 0x00000003000c7202 */ /* 0x000fe40000000f00 */
[----:B---3--:R-:W-:Y:S02]  /*bde0*/  MOV R13, R34 ;  /* 0x00000022000d7202 */ /* 0x008fe40000000f00 */
[----:B------:R-:W-:Y:S02]  /*bdf0*/  SEL R37, R9, R8, P0 ;  /* 0x0000000809257207 */ /* 0x000fe40000000000 */
[----:B------:R-:W-:-:S02]  /*be00*/  SEL R39, R8, R9, P0 ;  /* 0x0000000908277207 */ /* 0x000fc40000000000 */
[----:B------:R-:W-:Y:S02]  /*be10*/  SEL R41, R25, R24, P0 ;  /* 0x0000001819297207 */ /* 0x000fe40000000000 */
[----:B------:R-:W-:Y:S02]  /*be20*/  SEL R25, R24, R25, P0 ;  /* 0x0000001918197207 */ /* 0x000fe40000000000 */
[----:B------:R-:W-:Y:S01]  /*be30*/  SEL R45, R11, R10, P0 ;  /* 0x0000000a0b2d7207 */ /* 0x000fe20000000000 */
[----:B------:R-:W0:Y:S01]  /*be40*/  @P2 LDC R24, c[0x0][0xbec] ;  /* 0x0002fb00ff182b82 */ /* 0x000e220000000800 */
[----:B------:R-:W-:Y:S02]  /*be50*/  SEL R47, R10, R11, P0 ;  /* 0x0000000b0a2f7207 */ /* 0x000fe40000000000 */
[----:B------:R-:W-:Y:S02]  /*be60*/  SEL R27, R28, R29, P0 ;  /* 0x0000001d1c1b7207 */ /* 0x000fe40000000000 */
[----:B------:R-:W-:-:S02]  /*be70*/  SEL R29, R29, R28, P0 ;  /* 0x0000001c1d1d7207 */ /* 0x000fc40000000000 */
[----:B------:R-:W-:Y:S01]  /*be80*/  SEL R31, R21, R20, P0 ;  /* 0x00000014151f7207 */ /* 0x000fe20000000000 */
[----:B------:R-:W1:Y:S01]  /*be90*/  @P2 LDC R28, c[0x0][0xbf0] ;  /* 0x0002fc00ff1c2b82 */ /* 0x000e620000000800 */
[----:B------:R-:W-:Y:S02]  /*bea0*/  SEL R21, R20, R21, P0 ;  /* 0x0000001514157207 */ /* 0x000fe40000000000 */
[----:B------:R-:W-:Y:S02]  /*beb0*/  SEL R43, R15, R14, P0 ;  /* 0x0000000e0f2b7207 */ /* 0x000fe40000000000 */
[----:B------:R-:W-:Y:S02]  /*bec0*/  SEL R15, R14, R15, P0 ;  /* 0x0000000f0e0f7207 */ /* 0x000fe40000000000 */
[----:B------:R-:W-:Y:S02]  /*bed0*/  SEL R49, R54, R55, P0 ;  /* 0x0000003736317207 */ /* 0x000fe40000000000 */
[----:B------:R-:W-:Y:S01]  /*bee0*/  SEL R55, R55, R54, P0 ;  /* 0x0000003637377207 */ /* 0x000fe20000000000 */
[----:B--2---:R-:W-:-:S04]  /*bef0*/  IMAD.WIDE R6, R40, 0x2, R12 ;  /* 0x0000000228067825 */ /* 0x004fc800078e020c */
[----:B------:R-:W-:Y:S01]  /*bf00*/  IMAD.WIDE R12, R5, 0x2, R12 ;  /* 0x00000002050c7825 */ /* 0x000fe200078e020c */
[C---:B------:R-:W-:Y:S02]  /*bf10*/  IADD3 R53, P1, R6.reuse, 0x60, RZ ;  /* 0x0000006006357810 */ /* 0x040fe40007f3e0ff */
[C---:B------:R-:W-:Y:S02]  /*bf20*/  LOP3.LUT R5, R6.reuse, 0x380, RZ, 0xc0, !PT ;  /* 0x0000038006057812 */ /* 0x040fe400078ec0ff */
[C---:B------:R-:W-:Y:S01]  /*bf30*/  IADD3 R51, P3, R6.reuse, 0x40, RZ ;  /* 0x0000004006337810 */ /* 0x040fe20007f7e0ff */
[--C-:B------:R-:W-:Y:S01]  /*bf40*/  IMAD.X R9, RZ, RZ, R7.reuse, P1 ;  /* 0x000000ffff097224 */ /* 0x100fe200008e0607 */
[----:B------:R-:W-:Y:S02]  /*bf50*/  LOP3.LUT R8, R53, 0x380, RZ, 0xc0, !PT ;  /* 0x0000038035087812 */ /* 0x000fe400078ec0ff */
[----:B------:R-:W-:Y:S01]  /*bf60*/  SHF.R.U64 R5, R5, 0x3, RZ ;  /* 0x0000000305057819 */ /* 0x000fe200000012ff */
[----:B------:R-:W-:Y:S01]  /*bf70*/  IMAD.X R11, RZ, RZ, R7, P3 ;  /* 0x000000ffff0b7224 */ /* 0x000fe200018e0607 */
[----:B------:R-:W-:-:S02]  /*bf80*/  IADD3 R57, P4, R6, 0x20, RZ ;  /* 0x0000002006397810 */ /* 0x000fc40007f9e0ff */
[----:B------:R-:W-:Y:S02]  /*bf90*/  LOP3.LUT R10, R51, 0x380, RZ, 0xc0, !PT ;  /* 0x00000380330a7812 */ /* 0x000fe400078ec0ff */
[----:B------:R-:W-:Y:S02]  /*bfa0*/  SHF.R.U64 R8, R8, 0x3, RZ ;  /* 0x0000000308087819 */ /* 0x000fe400000012ff */
[----:B------:R-:W-:Y:S01]  /*bfb0*/  LOP3.LUT R6, R5, R6, RZ, 0x3c, !PT ;  /* 0x0000000605067212 */ /* 0x000fe200078e3cff */
[----:B------:R-:W-:Y:S01]  /*bfc0*/  IMAD.X R5, RZ, RZ, R7, P4 ;  /* 0x000000ffff057224 */ /* 0x000fe200020e0607 */
[----:B------:R-:W-:Y:S02]  /*bfd0*/  SHF.R.U64 R10, R10, 0x3, RZ ;  /* 0x000000030a0a7819 */ /* 0x000fe400000012ff */
[----:B------:R-:W-:Y:S02]  /*bfe0*/  LOP3.LUT R8, R8, R53, RZ, 0x3c, !PT ;  /* 0x0000003508087212 */ /* 0x000fe400078e3cff */
[----:B------:R-:W-:-:S02]  /*bff0*/  IADD3 R53, P4, R12, 0x1800, RZ ;  /* 0x000018000c357810 */ /* 0x000fc40007f9e0ff */
[----:B------:R-:W-:Y:S02]  /*c000*/  LOP3.LUT R10, R10, R51, RZ, 0x3c, !PT ;  /* 0x000000330a0a7212 */ /* 0x000fe400078e3cff */
[----:B------:R-:W-:Y:S02]  /*c010*/  IADD3 R51, P3, R12, 0x3000, RZ ;  /* 0x000030000c337810 */ /* 0x000fe40007f7e0ff */
[----:B------:R-:W-:Y:S02]  /*c020*/  LOP3.LUT R20, R53, 0x380, RZ, 0xc0, !PT ;  /* 0x0000038035147812 */ /* 0x000fe400078ec0ff */
[----:B------:R-:W-:Y:S02]  /*c030*/  LOP3.LUT R14, R51, 0x380, RZ, 0xc0, !PT ;  /* 0x00000380330e7812 */ /* 0x000fe400078ec0ff */
[----:B------:R-:W-:Y:S02]  /*c040*/  SHF.R.U64 R20, R20, 0x3, RZ ;  /* 0x0000000314147819 */ /* 0x000fe400000012ff */
[----:B------:R-:W-:-:S02]  /*c050*/  SHF.R.U64 R14, R14, 0x3, RZ ;  /* 0x000000030e0e7819 */ /* 0x000fc400000012ff */
[----:B------:R-:W-:Y:S01]  /*c060*/  LOP3.LUT R20, R20, R53, RZ, 0x3c, !PT ;  /* 0x0000003514147212 */ /* 0x000fe200078e3cff */
[----:B------:R-:W-:Y:S01]  /*c070*/  VIADD R53, R17, UR40 ;  /* 0x0000002811357c36 */ /* 0x000fe20008000000 */
[----:B------:R-:W-:Y:S02]  /*c080*/  LOP3.LUT R14, R14, R51, RZ, 0x3c, !PT ;  /* 0x000000330e0e7212 */ /* 0x000fe400078e3cff */
[----:B------:R-:W-:Y:S01]  /*c090*/  MOV R51, R6 ;  /* 0x0000000600337202 */ /* 0x000fe20000000f00 */
[----:B0-----:R-:W-:Y:S01]  /*c0a0*/  @P2 IMAD.HI.U32 R7, R53, R24, RZ ;  /* 0x0000001835072227 */ /* 0x001fe200078e00ff */
[----:B------:R-:W-:Y:S02]  /*c0b0*/  MOV R50, R10 ;  /* 0x0000000a00327202 */ /* 0x000fe40000000f00 */
[----:B------:R-:W-:Y:S01]  /*c0c0*/  MOV R48, R8 ;  /* 0x0000000800307202 */ /* 0x000fe20000000f00 */
[----:B------:R-:W-:Y:S01]  /*c0d0*/  IMAD.MOV.U32 R6, RZ, RZ, R53 ;  /* 0x000000ffff067224 */ /* 0x000fe200078e0035 */
[----:B-1----:R-:W-:Y:S01]  /*c0e0*/  @P2 SHF.R.U32.HI R6, RZ, R28, R7 ;  /* 0x0000001cff062219 */ /* 0x002fe20000011607 */
[----:B------:R-:W-:Y:S01]  /*c0f0*/  IMAD.U32 R10, RZ, RZ, UR8 ;  /* 0x00000008ff0a7e24 */ /* 0x000fe2000f8e00ff */
[----:B----4-:R-:W-:Y:S01]  /*c100*/  LOP3.LUT R8, R26, 0x2, RZ, 0x3c, !PT ;  /* 0x000000021a087812 */ /* 0x010fe200078e3cff */
[----:B------:R-:W-:Y:S01]  /*c110*/  SHFL.IDX PT, R27, R27, R26, 0x1c1f ;  /* 0x001c1f1a1b1b7589 */ /* 0x000fe200000e0000 */
[--C-:B------:R-:W-:Y:S01]  /*c120*/  SHF.R.S32.HI R7, RZ, 0x1f, R6.reuse ;  /* 0x0000001fff077819 */ /* 0x100fe20000011406 */
[----:B------:R-:W-:Y:S01]  /*c130*/  IMAD.MOV R11, RZ, RZ, -R6 ;  /* 0x000000ffff0b7224 */ /* 0x000fe200078e0a06 */
[----:B------:R-:W-:Y:S01]  /*c140*/  IADD3 R6, P1, R6, UR6, RZ ;  /* 0x0000000606067c10 */ /* 0x000fe2000ff3e0ff */
[----:B------:R-:W-:Y:S01]  /*c150*/  SHFL.IDX PT, R31, R31, R26, 0x1c1f ;  /* 0x001c1f1a1f1f7589 */ /* 0x000fe200000e0000 */
[----:B------:R-:W-:Y:S01]  /*c160*/  LOP3.LUT R4, R57, 0x380, RZ, 0xc0, !PT ;  /* 0x0000038039047812 */ /* 0x000fe200078ec0ff */
[----:B------:R-:W-:Y:S01]  /*c170*/  IMAD R11, R32, R11, R53 ;  /* 0x0000000b200b7224 */ /* 0x000fe200078e0235 */
[----:B------:R-:W-:Y:S01]  /*c180*/  IADD3.X R7, R7, UR7, R10, P1, !PT ;  /* 0x0000000707077c10 */ /* 0x000fe20008ffe40a */
[----:B------:R0:W-:Y:S01]  /*c190*/  SHFL.IDX PT, R24, R21, R8, 0x1c1f ;  /* 0x001c1f0815187589 */ /* 0x0001e200000e0000 */
[----:B------:R-:W-:Y:S01]  /*c1a0*/  ULDC.64 UR6, c[0x0][0xb88] ;  /* 0x0002e20000067ab9 */ /* 0x000fe20000000a00 */
[----:B------:R-:W-:Y:S01]  /*c1b0*/  SHF.R.U64 R4, R4, 0x3, RZ ;  /* 0x0000000304047819 */ /* 0x000fe200000012ff */
[----:B------:R-:W-:Y:S01]  /*c1c0*/  ULDC.64 UR8, c[0x0][0xae8] ;  /* 0x0002ba0000087ab9 */ /* 0x000fe20000000a00 */
[----:B------:R1:W2:Y:S01]  /*c1d0*/  SHFL.IDX PT, R10, R29, R8, 0x1c1f ;  /* 0x001c1f081d0a7589 */ /* 0x0002a200000e0000 */
[----:B------:R-:W-:Y:S01]  /*c1e0*/  SHF.R.S32.HI R36, RZ, 0x1f, R11 ;  /* 0x0000001fff247819 */ /* 0x000fe2000001140b */
[----:B------:R-:W-:Y:S01]  /*c1f0*/  IMAD.WIDE.U32 R6, R11, UR6, R6 ;  /* 0x000000060b067c25 */ /* 0x000fe2000f8e0006 */
[----:B------:R-:W-:Y:S01]  /*c200*/  LOP3.LUT P1, RZ, R23, 0x3, RZ, 0xc0, !PT ;  /* 0x0000000317ff7812 */ /* 0x000fe2000782c0ff */
[----:B------:R-:W-:Y:S01]  /*c210*/  SHFL.IDX PT, R33, R33, R26, 0x1c1f ;  /* 0x001c1f1a21217589 */ /* 0x000fe200000e0000 */
[----:B------:R-:W-:Y:S01]  /*c220*/  LOP3.LUT R4, R4, R57, RZ, 0x3c, !PT ;  /* 0x0000003904047212 */ /* 0x000fe200078e3cff */
[----:B------:R-:W-:Y:S01]  /*c230*/  IMAD R36, R36, UR6, RZ ;  /* 0x0000000624247c24 */ /* 0x000fe2000f8e02ff */
[----:B0-----:R-:W-:Y:S01]  /*c240*/  IADD3 R21, R157, UR40, RZ ;  /* 0x000000289d157c10 */ /* 0x001fe2000fffe0ff */
[----:B------:R0:W3:Y:S02]  /*c250*/  SHFL.IDX PT, R28, R35, R8, 0x1c1f ;  /* 0x001c1f08231c7589 */ /* 0x0000e400000e0000 */
[----:B-1----:R-:W-:Y:S01]  /*c260*/  IMAD R29, R11, UR7, R36 ;  /* 0x000000070b1d7c24 */ /* 0x002fe2000f8e0224 */
[----:B------:R-:W-:Y:S01]  /*c270*/  ULDC.64 UR6, c[0x0][0xb50] ;  /* 0x0002d40000067ab9 */ /* 0x000fe20000000a00 */
[----:B------:R-:W-:Y:S01]  /*c280*/  SHFL.IDX PT, R30, R37, R26, 0x1c1f ;  /* 0x001c1f1a251e7589 */ /* 0x000fe200000e0000 */
[C---:B------:R-:W-:Y:S01]  /*c290*/  VIADD R11, R21.reuse, 0x8 ;  /* 0x00000008150b7836 */ /* 0x040fe20000000000 */
[-C--:B------:R-:W-:Y:S01]  /*c2a0*/  ISETP.GE.OR P5, PT, R21, R46.reuse, P1 ;  /* 0x0000002e1500720c */ /* 0x080fe20000fa6670 */
[----:B------:R-:W-:Y:S01]  /*c2b0*/  IMAD.IADD R7, R7, 0x1, R29 ;  /* 0x0000000107077824 */ /* 0x000fe200078e021d */
[----:B------:R-:W1:Y:S02]  /*c2c0*/  SHFL.IDX PT, R9, R39, R8, 0x1c1f ;  /* 0x001c1f0827097589 */ /* 0x000e6400000e0000 */
[----:B------:R-:W-:-:S02]  /*c2d0*/  ISETP.GE.OR P1, PT, R11, R46, P1 ;  /* 0x0000002e0b00720c */ /* 0x000fc40000f26670 */
[----:B------:R-:W-:Y:S01]  /*c2e0*/  SHFL.IDX PT, R41, R41, R26, 0x1c1f ;  /* 0x001c1f1a29297589 */ /* 0x000fe200000e0000 */
[----:B0-----:R-:W-:-:S03]  /*c2f0*/  LOP3.LUT R35, R12, 0x380, RZ, 0xc0, !PT ;  /* 0x000003800c237812 */ /* 0x001fc600078ec0ff */
[----:B------:R-:W0:Y:S01]  /*c300*/  SHFL.IDX PT, R34, R25, R8, 0x1c1f ;  /* 0x001c1f0819227589 */ /* 0x000e2200000e0000 */
[----:B------:R-:W-:-:S03]  /*c310*/  SHF.R.U64 R35, R35, 0x3, RZ ;  /* 0x0000000323237819 */ /* 0x000fc600000012ff */
[----:B------:R-:W-:Y:S04]  /*c320*/  SHFL.IDX PT, R43, R43, R26, 0x1c1f ;  /* 0x001c1f1a2b2b7589 */ /* 0x000fe800000e0000 */
[----:B------:R4:W0:Y:S04]  /*c330*/  SHFL.IDX PT, R40, R15, R8, 0x1c1f ;  /* 0x001c1f080f287589 */ /* 0x00082800000e0000 */
[----:B------:R-:W-:Y:S04]  /*c340*/  SHFL.IDX PT, R45, R45, R26, 0x1c1f ;  /* 0x001c1f1a2d2d7589 */ /* 0x000fe800000e0000 */
[----:B------:R3:W0:Y:S01]  /*c350*/  SHFL.IDX PT, R42, R47, R8, 0x1c1f ;  /* 0x001c1f082f2a7589 */ /* 0x00062200000e0000 */
[----:B----4-:R-:W-:-:S03]  /*c360*/  LEA R15, P6, R6, UR6, 0x2 ;  /* 0x00000006060f7c11 */ /* 0x010fc6000f8c10ff */
[----:B------:R4:W-:Y:S01]  /*c370*/  SHFL.IDX PT, R49, R49, R26, 0x1c1f ;  /* 0x001c1f1a31317589 */ /* 0x0009e200000e0000 */
[----:B------:R-:W-:-:S03]  /*c380*/  LEA.HI.X R21, R6, UR7, R7, 0x2, P6 ;  /* 0x0000000706157c11 */ /* 0x000fc6000b0f1407 */
[----:B------:R1:W0:Y:S01]  /*c390*/  SHFL.IDX PT, R44, R55, R8, 0x1c1f ;  /* 0x001c1f08372c7589 */ /* 0x00022200000e0000 */
[----:B--2---:R-:W-:Y:S02]  /*c3a0*/  SEL R6, R10, R27, P0 ;  /* 0x0000001b0a067207 */ /* 0x004fe40000000000 */
[----:B---3--:R-:W-:Y:S01]  /*c3b0*/  MOV R47, R4 ;  /* 0x00000004002f7202 */ /* 0x008fe20000000f00 */
[----:B------:R-:W-:Y:S01]  /*c3c0*/  SHFL.IDX PT, R36, R15, RZ, 0x1c1f ;  /* 0x001c1fff0f247589 */ /* 0x000fe200000e0000 */
[----:B------:R-:W-:Y:S02]  /*c3d0*/  SEL R4, R27, R10, P0 ;  /* 0x0000000a1b047207 */ /* 0x000fe40000000000 */
[----:B------:R-:W-:Y:S01]  /*c3e0*/  SEL R10, R24, R31, P0 ;  /* 0x0000001f180a7207 */ /* 0x000fe20000000000 */
[----:B------:R-:W2:Y:S01]  /*c3f0*/  SHFL.IDX PT, R37, R21, RZ, 0x1c1f ;  /* 0x001c1fff15257589 */ /* 0x000ea200000e0000 */
[----:B----4-:R-:W-:Y:S02]  /*c400*/  SEL R26, R28, R33, P0 ;  /* 0x000000211c1a7207 */ /* 0x010fe40000000000 */
[----:B-1----:R-:W-:Y:S01]  /*c410*/  SEL R8, R31, R24, P0 ;  /* 0x000000181f087207 */ /* 0x002fe20000000000 */
[----:B------:R1:W-:Y:S01]  /*c420*/  SHFL.IDX PT, R38, R15, 0x1, 0x1c1f ;  /* 0x003c1f000f267f89 */ /* 0x0003e200000e0000 */
[----:B------:R-:W-:-:S02]  /*c430*/  SEL R24, R33, R28, P0 ;  /* 0x0000001c21187207 */ /* 0x000fc40000000000 */
[----:B------:R-:W-:Y:S01]  /*c440*/  SEL R28, R30, R9, P0 ;  /* 0x000000091e1c7207 */ /* 0x000fe20000000000 */
[----:B------:R3:W4:Y:S01]  /*c450*/  SHFL.IDX PT, R39, R21, 0x1, 0x1c1f ;  /* 0x003c1f0015277f89 */ /* 0x00072200000e0000 */
[----:B------:R-:W-:Y:S01]  /*c460*/  SEL R30, R9, R30, P0 ;  /* 0x0000001e091e7207 */ /* 0x000fe20000000000 */
[----:B------:R-:W4:Y:S01]  /*c470*/  @P2 LDC R33, c[0x0][0xbf0] ;  /* 0x0002fc00ff212b82 */ /* 0x000f220000000800 */
[----:B0-----:R-:W-:Y:S01]  /*c480*/  SEL R5, R41, R34, P0 ;  /* 0x0000002229057207 */ /* 0x001fe20000000000 */
[--C-:B-1----:R-:W-:Y:S01]  /*c490*/  IMAD.X R15, RZ, RZ, R13.reuse, P3 ;  /* 0x000000ffff0f7224 */ /* 0x102fe200018e060d */
[----:B------:R-:W-:Y:S02]  /*c4a0*/  SEL R7, R34, R41, P0 ;  /* 0x0000002922077207 */ /* 0x000fe40000000000 */
[----:B------:R-:W-:Y:S01]  /*c4b0*/  SEL R9, R43, R40, P0 ;  /* 0x000000282b097207 */ /* 0x000fe20000000000 */
[----:B---3--:R-:W-:Y:S01]  /*c4c0*/  IMAD.X R21, RZ, RZ, R13, P4 ;  /* 0x000000ffff157224 */ /* 0x008fe200020e060d */
[----:B------:R-:W-:Y:S01]  /*c4d0*/  SEL R11, R40, R43, P0 ;  /* 0x0000002b280b7207 */ /* 0x000fe20000000000 */
[----:B------:R0:W-:Y:S01]  /*c4e0*/  STSM.16.M88.4 [R51], R4 ;  /* 0x0000000433007844 */ /* 0x0001e20000000200 */
[----:B------:R-:W-:-:S02]  /*c4f0*/  SEL R25, R45, R42, P0 ;  /* 0x0000002a2d197207 */ /* 0x000fc40000000000 */
[----:B------:R-:W-:Y:S01]  /*c500*/  SEL R27, R42, R45, P0 ;  /* 0x0000002d2a1b7207 */ /* 0x000fe20000000000 */
[----:B------:R1:W-:Y:S01]  /*c510*/  STSM.16.M88.4 [R47], R8 ;  /* 0x000000082f007844 */ /* 0x0003e20000000200 */
[----:B------:R-:W-:Y:S02]  /*c520*/  SEL R29, R49, R44, P0 ;  /* 0x0000002c311d7207 */ /* 0x000fe40000000000 */
[----:B------:R-:W-:Y:S01]  /*c530*/  SEL R31, R44, R49, P0 ;  /* 0x000000312c1f7207 */ /* 0x000fe20000000000 */
[----:B------:R-:W-:Y:S01]  /*c540*/  STSM.16.M88.4 [R50], R24 ;  /* 0x0000001832007844 */ /* 0x000fe20000000200 */
[----:B------:R-:W-:Y:S01]  /*c550*/  LOP3.LUT R34, R35, R12, RZ, 0x3c, !PT ;  /* 0x0000000c23227212 */ /* 0x000fe200078e3cff */
[----:B------:R-:W-:Y:S02]  /*c560*/  IMAD.MOV.U32 R35, RZ, RZ, R13 ;  /* 0x000000ffff237224 */ /* 0x000fe400078e000d */
[----:B------:R3:W-:Y:S01]  /*c570*/  STSM.16.M88.4 [R48], R28 ;  /* 0x0000001c30007844 */ /* 0x0007e20000000200 */
[----:B------:R-:W-:Y:S06]  /*c580*/  BAR.SYNC.DEFER_BLOCKING 0x1, 0x180 ;  /* 0x0046000000007b1d */ /* 0x000fec0000010000 */
[----:B--2---:R2:W-:Y:S04]  /*c590*/  @!P5 ST.E desc[UR48][R36.64], R2 ;  /* 0x000000022400d985 */ /* 0x0045e8000c101930 */
[----:B----4-:R4:W-:Y:S04]  /*c5a0*/  @!P1 ST.E desc[UR48][R38.64], R0 ;  /* 0x0000000026009985 */ /* 0x0109e8000c101930 */
[----:B0-----:R-:W4:Y:S04]  /*c5b0*/  LD.E.128 R4, desc[UR48][R34.64] ;  /* 0x0000003022047980 */ /* 0x001f28000c101d00 */
[----:B-1----:R-:W4:Y:S04]  /*c5c0*/  LD.E.128 R8, desc[UR48][R20.64] ;  /* 0x0000003014087980 */ /* 0x002f28000c101d00 */
[----:B---3--:R0:W3:Y:S01]  /*c5d0*/  LD.E.128 R28, desc[UR48][R14.64] ;  /* 0x000000300e1c7980 */ /* 0x0080e2000c101d00 */
[----:B------:R-:W-:-:S04]  /*c5e0*/  IADD3 R27, P0, R12, 0x4800, RZ ;  /* 0x000048000c1b7810 */ /* 0x000fc80007f1e0ff */
[----:B------:R-:W-:Y:S01]  /*c5f0*/  LOP3.LUT R12, R27, 0x380, RZ, 0xc0, !PT ;  /* 0x000003801b0c7812 */ /* 0x000fe200078ec0ff */
[----:B------:R-:W-:Y:S02]  /*c600*/  IMAD.X R25, RZ, RZ, R13, P0 ;  /* 0x000000ffff197224 */ /* 0x000fe400000e060d */
[----:B------:R-:W1:Y:S01]  /*c610*/  @P2 LDC R13, c[0x0][0xbec] ;  /* 0x0002fb00ff0d2b82 */ /* 0x000e620000000800 */
[----:B--2---:R-:W-:Y:S01]  /*c620*/  SHF.R.U64 R2, R12, 0x3, RZ ;  /* 0x000000030c027819 */ /* 0x004fe200000012ff */
[----:B----4-:R-:W-:Y:S01]  /*c630*/  IMAD R0, R18, 0x30, R22 ;  /* 0x0000003012007824 */ /* 0x010fe200078e0216 */
[----:B------:R-:W-:Y:S02]  /*c640*/  UIMAD UR5, UR12, UR8, URZ ;  /* 0x000000080c0572a4 */ /* 0x000fe4000f8e023f */
[----:B------:R-:W-:Y:S01]  /*c650*/  LOP3.LUT R24, R2, R27, RZ, 0x3c, !PT ;  /* 0x0000001b02187212 */ /* 0x000fe200078e3cff */
[----:B------:R-:W-:Y:S01]  /*c660*/  VIADD R2, R0, UR40 ;  /* 0x0000002800027c36 */ /* 0x000fe20008000000 */
[----:B------:R-:W-:-:S02]  /*c670*/  UIMAD.WIDE.U32 UR6, UR43, UR8, URZ ;  /* 0x000000082b0672a5 */ /* 0x000fc4000f8e003f */
[----:B------:R-:W-:Y:S02]  /*c680*/  UIMAD UR5, UR43, UR9, UR5 ;  /* 0x000000092b0572a4 */ /* 0x000fe4000f8e0205 */
[----:B------:R-:W-:Y:S01]  /*c690*/  UIMAD UR8, UR13, UR10, URZ ;  /* 0x0000000a0d0872a4 */ /* 0x000fe2000f8e023f */
[----:B------:R-:W5:Y:S01]  /*c6a0*/  LD.E.128 R24, desc[UR48][R24.64] ;  /* 0x0000003018187980 */ /* 0x000f62000c101d00 */
[----:B------:R-:W-:Y:S01]  /*c6b0*/  UIADD3 UR7, UR7, UR5, URZ ;  /* 0x0000000507077290 */ /* 0x000fe2000fffe03f */
[----:B0-----:R-:W-:Y:S01]  /*c6c0*/  MOV R15, R2 ;  /* 0x00000002000f7202 */ /* 0x001fe20000000f00 */
[----:B------:R-:W-:Y:S01]  /*c6d0*/  UIMAD UR5, UR42, UR11, UR8 ;  /* 0x0000000b2a0572a4 */ /* 0x000fe2000f8e0208 */
[----:B------:R-:W-:Y:S01]  /*c6e0*/  @!PT LDS RZ, [RZ] ;  /* 0x00000000fffff984 */ /* 0x000fe20000000800 */
[----:B------:R-:W-:Y:S01]  /*c6f0*/  @!PT LDS RZ, [RZ] ;  /* 0x00000000fffff984 */ /* 0x000fe20000000800 */
[----:B------:R-:W-:Y:S01]  /*c700*/  @!PT LDS RZ, [RZ] ;  /* 0x00000000fffff984 */ /* 0x000fe20000000800 */
[----:B------:R-:W-:Y:S01]  /*c710*/  @!PT LDS RZ, [RZ] ;  /* 0x00000000fffff984 */ /* 0x000fe20000000800 */
[----:B------:R0:W-:Y:S06]  /*c720*/  MEMBAR.ALL.CTA ;  /* 0x0000000000007992 */ /* 0x0001ec0000008000 */
[----:B0-----:R-:W0:Y:S01]  /*c730*/  FENCE.VIEW.ASYNC.S ;  /* 0x00000000000073c6 */ /* 0x001e220000000000 */
[----:B------:R-:W-:Y:S01]  /*c740*/  UIMAD.WIDE.U32 UR42, UR42, UR10, UR6 ;  /* 0x0000000a2a2a72a5 */ /* 0x000fe2000f8e0006 */
[----:B------:R-:W-:Y:S01]  /*c750*/  VIADD R3, R3, 0x13220 ;  /* 0x0001322003037836 */ /* 0x000fe20000000000 */
[----:B------:R-:W-:Y:S01]  /*c760*/  SHF.R.S32.HI R52, RZ, 0x1f, R19 ;  /* 0x0000001fff347819 */ /* 0x000fe20000011413 */
[----:B------:R-:W-:Y:S01]  /*c770*/  ULDC.64 UR6, c[0x0][0xae0] ;  /* 0x0002b80000067ab9 */ /* 0x000fe20000000a00 */
[----:B------:R-:W-:-:S02]  /*c780*/  UIADD3 UR5, UR43, UR5, URZ ;  /* 0x000000052b057290 */ /* 0x000fc4000fffe03f */
[----:B------:R-:W-:Y:S02]  /*c790*/  IMAD.U32 R12, RZ, RZ, UR42 ;  /* 0x0000002aff0c7e24 */ /* 0x000fe4000f8e00ff */
[----:B-1----:R-:W-:-:S04]  /*c7a0*/  @P2 IMAD.HI.U32 R0, R2, R13, RZ ;  /* 0x0000000d02002227 */ /* 0x002fc800078e00ff */
[----:B------:R-:W-:Y:S01]  /*c7b0*/  IMAD.U32 R13, RZ, RZ, UR43 ;  /* 0x0000002bff0d7e24 */ /* 0x000fe2000f8e00ff */
[----:B------:R-:W-:Y:S01]  /*c7c0*/  @P2 SHF.R.U32.HI R15, RZ, R33, R0 ;  /* 0x00000021ff0f2219 */ /* 0x000fe20000011600 */
[----:B------:R-:W-:Y:S01]  /*c7d0*/  IMAD.U32 R13, RZ, RZ, UR5 ;  /* 0x00000005ff0d7e24 */ /* 0x000fe2000f8e00ff */
[----:B------:R-:W-:Y:S02]  /*c7e0*/  ULDC UR5, c[0x0][0xac8] ;  /* 0x0002b20000057ab9 */ /* 0x000fe40000000800 */
[--C-:B------:R-:W-:Y:S01]  /*c7f0*/  SHF.R.S32.HI R0, RZ, 0x1f, R15.reuse ;  /* 0x0000001fff007819 */ /* 0x100fe2000001140f */
[----:B------:R-:W-:Y:S02]  /*c800*/  IMAD.MOV R21, RZ, RZ, -R15 ;  /* 0x000000ffff157224 */ /* 0x000fe400078e0a0f */
[----:B------:R-:W-:-:S04]  /*c810*/  IMAD.WIDE.U32 R12, R15, UR6, R12 ;  /* 0x000000060f0c7c25 */ /* 0x000fc8000f8e000c */
[----:B------:R-:W-:Y:S02]  /*c820*/  IMAD R0, R0, UR6, RZ ;  /* 0x0000000600007c24 */ /* 0x000fe4000f8e02ff */
[----:B------:R-:W-:Y:S02]  /*c830*/  IMAD R21, R32, R21, R2 ;  /* 0x0000001520157224 */ /* 0x000fe400078e0202 */
        /* <DEDUP_REMOVED lines=8> */
[----:B------:R-:W-:Y:S01]  /*c8c0*/  VIADD R21, R22, UR40 ;  /* 0x0000002816157c36 */ /* 0x000fe20008000000 */
[C---:B------:R-:W-:Y:S01]  /*c8d0*/  LEA R20, P0, R12.reuse, UR6, 0x1 ;  /* 0x000000060c147c11 */ /* 0x040fe2000f8008ff */
[----:B------:R-:W-:Y:S01]  /*c8e0*/  IMAD.IADD R13, R13, 0x1, R15 ;  /* 0x000000010d0d7824 */ /* 0x000fe200078e020f */
[----:B------:R-:W-:Y:S01]  /*c8f0*/  PRMT R0, RZ, 0x654, R3 ;  /* 0x00000654ff007816 */ /* 0x000fe20000000003 */
[----:B------:R-:W-:Y:S02]  /*c900*/  VIADD R15, R21, 0x60 ;  /* 0x00000060150f7836 */ /* 0x000fe40000000000 */
[----:B0-----:R-:W0:Y:S01]  /*c910*/  SHFL.IDX PT, R2, R20, RZ, 0x181f ;  /* 0x00181fff14027589 */ /* 0x001e2200000e0000 */
[----:B------:R-:W-:Y:S01]  /*c920*/  LEA.HI.X R32, R12, UR7, R13, 0x1, P0 ;  /* 0x000000070c207c11 */ /* 0x000fe200080f0c0d */
[----:B------:R2:W-:Y:S01]  /*c930*/  SYNCS.ARRIVE.TRANS64.RED.A1T0 RZ, [R0+URZ], RZ ;  /* 0x000000ff00ff79a7 */ /* 0x0005e2000810043f */
[----:B------:R-:W-:Y:S01]  /*c940*/  ISETP.GE.AND P0, PT, R19, UR5, PT ;  /* 0x0000000513007c0c */ /* 0x000fe2000bf06270 */
[----:B------:R-:W1:Y:S01]  /*c950*/  SHFL.IDX PT, R12, R20, 0x1, 0x181f ;  /* 0x00381f00140c7f89 */ /* 0x000e6200000e0000 */
[----:B------:R-:W-:-:S02]  /*c960*/  IADD3 R13, R21, 0x30, RZ ;  /* 0x00000030150d7810 */ /* 0x000fc40007ffe0ff */
[-C--:B------:R-:W-:Y:S01]  /*c970*/  ISETP.GE.OR P1, PT, R21, R46.reuse, P0 ;  /* 0x0000002e1500720c */ /* 0x080fe20000726670 */
[----:B------:R-:W4:Y:S01]  /*c980*/  SHFL.IDX PT, R14, R20, 0x2, 0x181f ;  /* 0x00581f00140e7f89 */ /* 0x000f2200000e0000 */
[-C--:B------:R-:W-:Y:S01]  /*c990*/  ISETP.GE.OR P2, PT, R13, R46.reuse, P0 ;  /* 0x0000002e0d00720c */ /* 0x080fe20000746670 */
[----:B------:R-:W-:Y:S01]  /*c9a0*/  VIADD R21, R21, 0x90 ;  /* 0x0000009015157836 */ /* 0x000fe20000000000 */
[-C--:B------:R-:W-:Y:S01]  /*c9b0*/  ISETP.GE.OR P3, PT, R15, R46.reuse, P0 ;  /* 0x0000002e0f00720c */ /* 0x080fe20000766670 */
[----:B------:R-:W2:Y:S03]  /*c9c0*/  SHFL.IDX PT, R34, R32, RZ, 0x181f ;  /* 0x00181fff20227589 */ /* 0x000ea600000e0000 */
[----:B------:R-:W-:Y:S01]  /*c9d0*/  ISETP.GE.OR P0, PT, R21, R46, P0 ;  /* 0x0000002e1500720c */ /* 0x000fe20000706670 */
[----:B------:R-:W2:Y:S04]  /*c9e0*/  SHFL.IDX PT, R36, R32, 0x1, 0x181f ;  /* 0x00381f0020247f89 */ /* 0x000ea800000e0000 */
[----:B------:R-:W2:Y:S01]  /*c9f0*/  SHFL.IDX PT, R38, R32, 0x2, 0x181f ;  /* 0x00581f0020267f89 */ /* 0x000ea200000e0000 */
[----:B0-----:R-:W-:-:S03]  /*ca00*/  @!P1 LEA R2, P4, R19, R2, 0x1 ;  /* 0x0000000213029211 */ /* 0x001fc600078808ff */
[----:B------:R-:W0:Y:S01]  /*ca10*/  SHFL.IDX PT, R20, R20, 0x3, 0x181f ;  /* 0x00781f0014147f89 */ /* 0x000e2200000e0000 */
[----:B-1----:R-:W-:-:S03]  /*ca20*/  @!P2 LEA R12, P5, R19, R12, 0x1 ;  /* 0x0000000c130ca211 */ /* 0x002fc600078a08ff */
[----:B------:R-:W1:Y:S01]  /*ca30*/  SHFL.IDX PT, R32, R32, 0x3, 0x181f ;  /* 0x00781f0020207f89 */ /* 0x000e6200000e0000 */
[C---:B----4-:R-:W-:Y:S02]  /*ca40*/  @!P3 LEA R14, P6, R19.reuse, R14, 0x1 ;  /* 0x0000000e130eb211 */ /* 0x050fe400078c08ff */
[C-C-:B--2---:R-:W-:Y:S02]  /*ca50*/  @!P1 LEA.HI.X R3, R19.reuse, R34, R52.reuse, 0x1, P4 ;  /* 0x0000002213039211 */ /* 0x144fe400020f0c34 */
[C-C-:B------:R-:W-:Y:S02]  /*ca60*/  @!P2 LEA.HI.X R13, R19.reuse, R36, R52.reuse, 0x1, P5 ;  /* 0x00000024130da211 */ /* 0x140fe400028f0c34 */
[----:B------:R-:W-:Y:S01]  /*ca70*/  @!P3 LEA.HI.X R15, R19, R38, R52, 0x1, P6 ;  /* 0x00000026130fb211 */ /* 0x000fe200030f0c34 */
[----:B------:R2:W-:Y:S04]  /*ca80*/  @!P1 ST.E.128 desc[UR48][R2.64], R4 ;  /* 0x0000000402009985 */ /* 0x0005e8000c101d30 */
[----:B------:R2:W-:Y:S04]  /*ca90*/  @!P2 ST.E.128 desc[UR48][R12.64], R8 ;  /* 0x000000080c00a985 */ /* 0x0005e8000c101d30 */
[----:B---3--:R2:W-:Y:S01]  /*caa0*/  @!P3 ST.E.128 desc[UR48][R14.64], R28 ;  /* 0x0000001c0e00b985 */ /* 0x0085e2000c101d30 */
[----:B01----:R-:W-:Y:S05]  /*cab0*/  @P0 BRA `(.L_x_14996) ;  /* 0x0000000400f00947 */ /* 0x003fea0003800000 */
[----:B--2---:R-:W-:-:S04]  /*cac0*/  LEA R2, P0, R19, R20, 0x1 ;  /* 0x0000001413027211 */ /* 0x004fc800078008ff */
[----:B------:R-:W-:-:S05]  /*cad0*/  LEA.HI.X R3, R19, R32, R52, 0x1, P0 ;  /* 0x0000002013037211 */ /* 0x000fca00000f0c34 */
[----:B-----5:R0:W-:Y:S01]  /*cae0*/  ST.E.128 desc[UR48][R2.64], R24 ;  /* 0x0000001802007985 */ /* 0x0201e2000c101d30 */
[----:B------:R-:W-:Y:S05]  /*caf0*/  BRA `(.L_x_14996) ;  /* 0x0000000400e07947 */ /* 0x000fea0003800000 */
.L_x_14995:
        /* <DEDUP_REMOVED lines=38> */
[----:B------:R-:W-:Y:S02]  /*cd60*/  SHF.R.S32.HI R3, RZ, 0x1f, R2 ;  /* 0x0000001fff037819 */ /* 0x000fe40000011402 */
[----:B------:R-:W-:Y:S02]  /*cd70*/  MOV R4, UR5 ;  /* 0x0000000500047c02 */ /* 0x000fe40008000f00 */
[----:B------:R-:W-:Y:S02]  /*cd80*/  IADD3 R2, P0, R2, UR6, RZ ;  /* 0x0000000602027c10 */ /* 0x000fe4000ff1e0ff */
[----:B------:R-:W-:Y:S02]  /*cd90*/  SHF.R.S32.HI R0, RZ, 0x1f, R5 ;  /* 0x0000001fff007819 */ /* 0x000fe40000011405 */
[----:B------:R-:W-:Y:S01]  /*cda0*/  IADD3.X R3, R3, UR7, R4, P0, !PT ;  /* 0x0000000703037c10 */ /* 0x000fe200087fe404 */
[----:B------:R-:W-:-:S02]  /*cdb0*/  ULDC.64 UR6, c[0x0][0xb50] ;  /* 0x0002d40000067ab9 */ /* 0x000fc40000000a00 */
[----:B------:R-:W-:Y:S02]  /*cdc0*/  IMAD R0, R0, UR10, RZ ;  /* 0x0000000a00007c24 */ /* 0x000fe4000f8e02ff */
[----:B------:R-:W-:-:S04]  /*cdd0*/  IMAD.WIDE.U32 R2, R5, UR10, R2 ;  /* 0x0000000a05027c25 */ /* 0x000fc8000f8e0002 */
[----:B------:R-:W-:Y:S01]  /*cde0*/  IMAD R7, R5, UR11, R0 ;  /* 0x0000000b05077c24 */ /* 0x000fe2000f8e0200 */
[----:B------:R-:W-:-:S03]  /*cdf0*/  LEA R4, P0, R2, UR6, 0x2 ;  /* 0x0000000602047c11 */ /* 0x000fc6000f8010ff */
[----:B------:R-:W-:-:S05]  /*ce00*/  IMAD.IADD R3, R3, 0x1, R7 ;  /* 0x0000000103037824 */ /* 0x000fca00078e0207 */
[----:B------:R-:W-:Y:S01]  /*ce10*/  LEA.HI.X R5, R2, UR7, R3, 0x2, P0 ;  /* 0x0000000702057c11 */ /* 0x000fe200080f1403 */
[----:B------:R-:W-:-:S05]  /*ce20*/  IMAD.MOV.U32 R3, RZ, RZ, -0x800000 ;  /* 0xff800000ff037424 */ /* 0x000fca00078e00ff */
[----:B------:R2:W-:Y:S02]  /*ce30*/  STG.E desc[UR48][R4.64], R3 ;  /* 0x0000000304007986 */ /* 0x0005e4000c101930 */
.L_x_14998:
[----:B------:R-:W-:Y:S05]  /*ce40*/  BSYNC B1 ;  /* 0x0000000000017941 */ /* 0x000fea0003800000 */
.L_x_14997:
        /* <DEDUP_REMOVED lines=19> */
[----:B------:R-:W-:Y:S02]  /*cf80*/  IMAD R7, R11, R7, R6 ;  /* 0x000000070b077224 */ /* 0x000fe400078e0206 */
[----:B------:R-:W-:Y:S02]  /*cf90*/  IMAD R0, R0, UR6, RZ ;  /* 0x0000000600007c24 */ /* 0x000fe4000f8e02ff */
[----:B------:R-:W-:Y:S01]  /*cfa0*/  IMAD.U32 R3, RZ, RZ, UR43 ;  /* 0x0000002bff037e24 */ /* 0x000fe2000f8e00ff */
[----:B------:R-:W-:Y:S01]  /*cfb0*/  MOV R3, UR5 ;  /* 0x0000000500037c02 */ /* 0x000fe20008000f00 */
[----:B------:R-:W-:Y:S01]  /*cfc0*/  IMAD.U32 R2, RZ, RZ, UR42 ;  /* 0x0000002aff027e24 */ /* 0x000fe2000f8e00ff */
[----:B------:R-:W-:Y:S01]  /*cfd0*/  ULDC UR5, c[0x0][0xac8] ;  /* 0x0002b20000057ab9 */ /* 0x000fe20000000800 */
        /* <DEDUP_REMOVED lines=42> */
.L_x_14996:
[----:B------:R-:W-:Y:S05]  /*d280*/  BSYNC B0 ;  /* 0x0000000000007941 */ /* 0x000fea0003800000 */
.L_x_14994:
[----:B------:R-:W-:Y:S02]  /*d290*/  ULDC UR5, c[0x0][0xc38] ;  /* 0x00030e0000057ab9 */ /* 0x000fe40000000800 */
[----:B------:R-:W-:-:S06]  /*d2a0*/  UISETP.GE.AND UP0, UPT, UR4, UR5, UPT ;  /* 0x000000050400728c */ /* 0x000fcc000bf06270 */
[----:B------:R-:W-:-:S13]  /*d2b0*/  PLOP3.LUT P0, PT, PT, PT, UP0, 0x80, 0x0 ;  /* 0x000000000000781c */ /* 0x000fda0003f0f008 */
[----:B------:R-:W-:Y:S05]  /*d2c0*/  @!P0 BRA `(.L_x_14999) ;  /* 0xffffff38007c8947 */ /* 0x000fea000383ffff */
[----:B------:R-:W-:Y:S05]  /*d2d0*/  EXIT ;  /* 0x000000000000794d */ /* 0x000fea0003800000 */
.L_x_14953:
[----:B------:R-:W-:-:S08]  /*d2e0*/  NOP ;  /* 0x0000000000007918 */ /* 0x000fd00000000000 */
[----:B------:R-:W0:-:S00]  /*d2f0*/  USETMAXREG.DEALLOC.CTAPOOL 0x20 ;  /* 0x00000020000079c8 */ /* 0x000e0000080e0500 */
[----:B0-----:R-:W2:Y:S01]  /*d300*/  LDL.LU R3, [R1+0x8] ;  /* 0x0000080001037983 */ /* 0x001ea20000300800 */
[----:B------:R-:W-:-:S05]  /*d310*/  LOP3.LUT R0, R0, 0x3, RZ, 0xc0, !PT ;  /* 0x0000000300007812 */ /* 0x000fca00078ec0ff */
[----:B------:R-:W0:Y:S01]  /*d320*/  S2UR UR7, SR_CTAID.X ;  /* 0x00000000000779c3 */ /* 0x000e220000002500 */
[----:B------:R-:W-:Y:S04]  /*d330*/  STL [R1+0x30], RZ ;  /* 0x000030ff01007387 */ /* 0x000fe80000100800 */
[----:B------:R1:W3:Y:S03]  /*d340*/  SHFL.IDX PT, R2, R0, RZ, 0x1f ;  /* 0x00001fff00027589 */ /* 0x0002e600000e0000 */
[----:B-1----:R-:W0:Y:S01]  /*d350*/  LDC R0, c[0x0][0xc38] ;  /* 0x00030e00ff007b82 */ /* 0x002e220000000800 */
[----:B---3--:R-:W-:-:S13]  /*d360*/  ISETP.NE.AND P0, PT, R2, RZ, PT ;  /* 0x000000ff0200720c */ /* 0x008fda0003f05270 */
[----:B------:R-:W-:Y:S06]  /*d370*/  @P0 BAR.ARV 0x4, 0x200 ;  /* 0x0108000000000b1d */ /* 0x000fec0000002000 */
[----:B--2---:R-:W-:-:S04]  /*d380*/  LOP3.LUT R3, R3, 0xffffff7f, RZ, 0xc0, !PT ;  /* 0xffffff7f03037812 */ /* 0x004fc800078ec0ff */
[----:B------:R-:W-:Y:S02]  /*d390*/  @P0 LOP3.LUT R3, R3, 0x80, RZ, 0xfc, !PT ;  /* 0x0000008003030812 */ /* 0x000fe400078efcff */
[----:B0-----:R-:W-:Y:S01]  /*d3a0*/  ISETP.LE.AND P0, PT, R0, UR7, PT ;  /* 0x0000000700007c0c */ /* 0x001fe2000bf03270 */
[----:B------:R-:W-:Y:S02]  /*d3b0*/  IMAD.MOV.U32 R0, RZ, RZ, 0x1 ;  /* 0x00000001ff007424 */ /* 0x000fe400078e00ff */
[----:B------:R0:W-:Y:S04]  /*d3c0*/  STL [R1+0x8], R3 ;  /* 0x0000080301007387 */ /* 0x0001e80000100800 */
[----:B------:R0:W-:Y:S04]  /*d3d0*/  STL [R1], RZ ;  /* 0x000000ff01007387 */ /* 0x0001e80000100800 */
[----:B------:R0:W-:Y:S02]  /*d3e0*/  STL [R1+0xc], R0 ;  /* 0x00000c0001007387 */ /* 0x0001e40000100800 */
[----:B------:R-:W-:Y:S05]  /*d3f0*/  @P0 BRA `(.L_x_15000) ;  /* 0x0000004c008c0947 */ /* 0x000fea0003800000 */
[----:B------:R-:W2:Y:S01]  /*d400*/  LDL R10, [R1+0x20] ;  /* 0x00002000010a7983 */ /* 0x000ea20000100800 */
[----:B------:R-:W-:Y:S01]  /*d410*/  ULDC.64 UR36, c[0x0][0x2f0] ;  /* 0x0000bc0000247ab9 */ /* 0x000fe20000000a00 */
[----:B------:R-:W-:Y:S01]  /*d420*/  MOV R11, R3 ;  /* 0x00000003000b7202 */ /* 0x000fe20000000f00 */
[----:B------:R-:W-:Y:S01]  /*d430*/  ULDC UR6, c[0x0][0x2b8] ;  /* 0x0000ae0000067ab9 */ /* 0x000fe20000000800 */
[----:B------:R-:W1:Y:S01]  /*d440*/  S2R R13, SR_TID.X ;  /* 0x00000000000d7919 */ /* 0x000e620000002100 */
[----:B------:R-:W-:Y:S01]  /*d450*/  ULDC.64 UR4, c[0x0][0x418] ;  /* 0x0001060000047ab9 */ /* 0x000fe20000000a00 */
[----:B------:R-:W-:Y:S01]  /*d460*/  LOP3.LUT R11, R11, 0xfffffffe, RZ, 0xc0, !PT ;  /* 0xfffffffe0b0b7812 */ /* 0x000fe200078ec0ff */
[----:B------:R-:W-:Y:S01]  /*d470*/  ULDC UR38, c[0x0][0x288] ;  /* 0x0000a20000267ab9 */ /* 0x000fe20000000800 */
[----:B-1----:R-:W-:-:S05]  /*d480*/  IMAD.SHL.U32 R5, R13, 0x10, RZ ;  /* 0x000000100d057824 */ /* 0x002fca00078e00ff */
[----:B------:R-:W-:-:S04]  /*d490*/  LOP3.LUT R12, R5, 0x30, RZ, 0xc0, !PT ;  /* 0x00000030050c7812 */ /* 0x000fc800078ec0ff */
[C---:B------:R-:W-:Y:S01]  /*d4a0*/  ISETP.GE.AND P1, PT, R12.reuse, UR37, PT ;  /* 0x000000250c007c0c */ /* 0x040fe2000bf26270 */
[C---:B------:R-:W-:Y:S01]  /*d4b0*/  IMAD.SHL.U32 R24, R13.reuse, 0x40, RZ ;  /* 0x000000400d187824 */ /* 0x040fe200078e00ff */
[----:B------:R-:W-:Y:S01]  /*d4c0*/  ISETP.GE.AND P0, PT, R12, UR37, PT ;  /* 0x000000250c007c0c */ /* 0x000fe2000bf06270 */
[C---:B------:R-:W-:Y:S01]  /*d4d0*/  IMAD.SHL.U32 R7, R13.reuse, 0x2, RZ ;  /* 0x000000020d077824 */ /* 0x040fe200078e00ff */
[----:B------:R-:W-:Y:S01]  /*d4e0*/  SHF.R.U32.HI R2, RZ, 0x1, R13 ;  /* 0x00000001ff027819 */ /* 0x000fe2000001160d */
[C---:B0-----:R-:W-:Y:S01]  /*d4f0*/  IMAD.SHL.U32 R0, R13.reuse, 0x20, RZ ;  /* 0x000000200d007824 */ /* 0x041fe200078e00ff */
[----:B------:R-:W-:Y:S01]  /*d500*/  LOP3.LUT R3, R24, 0x180, RZ, 0xc0, !PT ;  /* 0x0000018018037812 */ /* 0x000fe200078ec0ff */
[----:B------:R-:W-:Y:S01]  /*d510*/  IMAD.SHL.U32 R9, R13, 0x4, RZ ;  /* 0x000000040d097824 */ /* 0x000fe200078e00ff */
[----:B------:R-:W-:Y:S02]  /*d520*/  LOP3.LUT R6, R5, 0x1b0, RZ, 0xc0, !PT ;  /* 0x000001b005067812 */ /* 0x000fe400078ec0ff */
[----:B------:R-:W-:Y:S01]  /*d530*/  MOV R16, 0x400 ;  /* 0x0000040000107802 */ /* 0x000fe20000000f00 */
[----:B------:R-:W-:-:S02]  /*d540*/  UISETP.NE.U32.AND UP0, UPT, UR4, URZ, UPT ;  /* 0x0000003f0400728c */ /* 0x000fc4000bf05070 */
[----:B------:R-:W-:Y:S01]  /*d550*/  @P1 LOP3.LUT R11, R11, 0x1, RZ, 0xfc, !PT ;  /* 0x000000010b0b1812 */ /* 0x000fe200078efcff */
[----:B------:R-:W-:Y:S01]  /*d560*/  ULDC UR4, c[0x0][0x424] ;  /* 0x0001090000047ab9 */ /* 0x000fe20000000800 */
[----:B------:R-:W-:Y:S01]  /*d570*/  LOP3.LUT R2, R3, 0x30, R2, 0xf8, !PT ;  /* 0x0000003003027812 */ /* 0x000fe200078ef802 */
[----:B------:R-:W-:Y:S01]  /*d580*/  IMAD.SHL.U32 R3, R13, 0x8, RZ ;  /* 0x000000080d037824 */ /* 0x000fe200078e00ff */
[----:B------:R-:W-:Y:S01]  /*d590*/  LOP3.LUT R11, R11, 0xffffffef, RZ, 0xc0, !PT ;  /* 0xffffffef0b0b7812 */ /* 0x000fe200078ec0ff */
[----:B------:R-:W-:Y:S01]  /*d5a0*/  ULDC UR37, c[0x0][0x448] ;  /* 0x0001120000257ab9 */ /* 0x000fe20000000800 */
[----:B------:R-:W-:Y:S02]  /*d5b0*/  LOP3.LUT R6, R6, 0x30, R7, 0x78, !PT ;  /* 0x0000003006067812 */ /* 0x000fe400078e7807 */
[----:B------:R-:W-:Y:S02]  /*d5c0*/  LOP3.LUT R4, R0, 0x80, RZ, 0xc0, !PT ;  /* 0x0000008000047812 */ /* 0x000fe400078ec0ff */
[----:B------:R-:W-:-:S02]  /*d5d0*/  @P0 LOP3.LUT R11, R11, 0x10, RZ, 0xfc, !PT ;  /* 0x000000100b0b0812 */ /* 0x000fc400078efcff */
[----:B------:R-:W-:Y:S01]  /*d5e0*/  LOP3.LUT R3, R2, 0x30, R3, 0x78, !PT ;  /* 0x0000003002037812 */ /* 0x000fe200078e7803 */
[----:B------:R-:W-:Y:S01]  /*d5f0*/  IMAD.U32 R2, RZ, RZ, UR7 ;  /* 0x00000007ff027e24 */ /* 0x000fe2000f8e00ff */
[----:B------:R-:W-:Y:S02]  /*d600*/  LOP3.LUT R8, R6, 0x640, R5, 0xf8, !PT ;  /* 0x0000064006087812 */ /* 0x000fe400078ef805 */
[----:B------:R-:W-:Y:S02]  /*d610*/  ISETP.GE.AND P0, PT, R12, UR6, PT ;  /* 0x000000060c007c0c */ /* 0x000fe4000bf06270 */
[----:B------:R-:W-:Y:S02]  /*d620*/  LOP3.LUT R4, R4, 0x10, R13, 0xf8, !PT ;  /* 0x0000001004047812 */ /* 0x000fe400078ef80d */
[----:B------:R-:W-:Y:S02]  /*d630*/  LOP3.LUT R7, R5, 0x600, RZ, 0xc0, !PT ;  /* 0x0000060005077812 */ /* 0x000fe400078ec0ff */
[----:B------:R-:W-:Y:S01]  /*d640*/  LOP3.LUT R13, R13, 0x7f, RZ, 0xc0, !PT ;  /* 0x0000007f0d0d7812 */ /* 0x000fe200078ec0ff */
[----:B------:R-:W-:Y:S01]  /*d650*/  STL [R1+0x24], R8 ;  /* 0x0000240801007387 */ /* 0x000fe20000100800 */
[----:B------:R-:W-:-:S03]  /*d660*/  LOP3.LUT R7, R7, 0x60, R0, 0xf8, !PT ;  /* 0x0000006007077812 */ /* 0x000fc600078ef800 */
[----:B------:R0:W-:Y:S01]  /*d670*/  STL [R1+0x28], R2 ;  /* 0x0000280201007387 */ /* 0x0001e20000100800 */
[----:B------:R-:W-:Y:S02]  /*d680*/  LOP3.LUT R11, R11, 0xffffffbf, RZ, 0xc0, !PT ;  /* 0xffffffbf0b0b7812 */ /* 0x000fe400078ec0ff */
[----:B------:R-:W-:Y:S02]  /*d690*/  LOP3.LUT R7, R7, 0x100, R0, 0xf8, !PT ;  /* 0x0000010007077812 */ /* 0x000fe400078ef800 */
[----:B------:R-:W-:Y:S02]  /*d6a0*/  LOP3.LUT R24, R3, 0x640, R24, 0xf8, !PT ;  /* 0x0000064003187812 */ /* 0x000fe400078ef818 */
[----:B0-----:R-:W-:Y:S02]  /*d6b0*/  SHF.R.U32.HI R2, RZ, 0x2, R13 ;  /* 0x00000002ff027819 */ /* 0x001fe4000001160d */
[----:B------:R-:W-:Y:S02]  /*d6c0*/  MOV R3, 0x1 ;  /* 0x0000000100037802 */ /* 0x000fe40000000f00 */
[----:B------:R-:W-:-:S02]  /*d6d0*/  LOP3.LUT R0, R2, 0x60, R0, 0xf8, !PT ;  /* 0x0000006002007812 */ /* 0x000fc400078ef800 */
[----:B------:R-:W-:Y:S02]  /*d6e0*/  @P0 LOP3.LUT R11, R11, 0x40, RZ, 0xfc, !PT ;  /* 0x000000400b0b0812 */ /* 0x000fe400078efcff */
[----:B------:R-:W-:Y:S01]  /*d6f0*/  LOP3.LUT R2, R0, 0x80, RZ, 0xfc, !PT ;  /* 0x0000008000027812 */ /* 0x000fe200078efcff */
[----:B------:R0:W-:Y:S01]  /*d700*/  STL [R1+0xc], R3 ;  /* 0x00000c0301007387 */ /* 0x0001e20000100800 */
[----:B------:R-:W-:-:S03]  /*d710*/  UISETP.NE.AND.EX UP0, UPT, UR5, URZ, UPT, UP0 ;  /* 0x0000003f0500728c */ /* 0x000fc6000bf05300 */
[----:B------:R0:W-:Y:S04]  /*d720*/  STL [R1+0x8], R11 ;  /* 0x0000080b01007387 */ /* 0x0001e80000100800 */
[----:B------:R0:W-:Y:S04]  /*d730*/  STL [R1], RZ ;  /* 0x000000ff01007387 */ /* 0x0001e80000100800 */
[----:B------:R0:W-:Y:S01]  /*d740*/  STL [R1+0x30], RZ ;  /* 0x000030ff01007387 */ /* 0x0001e20000100800 */
[----:B------:R-:W-:-:S04]  /*d750*/  USEL UR4, UR4, 0x1, UP0 ;  /* 0x0000000104047887 */ /* 0x000fc80008000000 */
[----:B------:R-:W-:-:S04]  /*d760*/  UIMAD UR36, UR4, UR36, URZ ;  /* 0x00000024042472a4 */ /* 0x000fc8000f8e023f */
[----:B------:R-:W-:Y:S01]  /*d770*/  UIADD3 UR4, UR36, 0x9f, URZ ;  /* 0x0000009f24047890 */ /* 0x000fe2000fffe03f */
[----:B------:R-:W-:-:S03]  /*d780*/  LOP3.LUT R4, R4, 0x10, R9, 0x78, !PT ;  /* 0x0000001004047812 */ /* 0x000fc600078e7809 */
[----:B------:R-:W-:Y:S01]  /*d790*/  UIMAD.WIDE UR4, UR4, 0x66666667, URZ ;  /* 0x66666667040478a5 */ /* 0x000fe2000f8e023f */
[----:B------:R-:W-:-:S03]  /*d7a0*/  LOP3.LUT R23, R7, R4, RZ, 0xfc, !PT ;  /* 0x0000000407177212 */ /* 0x000fc600078efcff */
[----:B------:R-:W-:Y:S02]  /*d7b0*/  USHF.R.U32.HI UR40, URZ, 0x1f, UR5 ;  /* 0x0000001f3f287899 */ /* 0x000fe40008011605 */
[----:B------:R-:W-:Y:S02]  /*d7c0*/  UIMAD UR37, UR37, UR38, URZ ;  /* 0x00000026252572a4 */ /* 0x000fe4000f8e023f */
[----:B------:R-:W-:Y:S02]  /*d7d0*/  ULOP3.LUT UR45, UR39, 0x2, URZ, 0xfc, !UPT ;  /* 0x00000002272d7892 */ /* 0x000fe4000f8efc3f */
[----:B------:R-:W-:Y:S02]  /*d7e0*/  ULOP3.LUT UR46, UR39, 0x1, URZ, 0xfc, !UPT ;  /* 0x00000001272e7892 */ /* 0x000fe4000f8efc3f */
[----:B------:R-:W-:Y:S02]  /*d7f0*/  UIADD3 UR38, UR36, 0xa0, -UR38 ;  /* 0x000000a024267890 */ /* 0x000fe4000fffe826 */
[----:B------:R-:W-:Y:S01]  /*d800*/  ULEA.HI.SX32 UR40, UR5, UR40, 0x1a ;  /* 0x0000002805287291 */ /* 0x000fe2000f8fd23f */
[----:B------:R-:W-:Y:S01]  /*d810*/  ULDC UR47, c[0x0][0xc] ;  /* 0x00000300002f7ab9 */ /* 0x000fe20000000800 */
[----:B--2---:R-:W-:-:S05]  /*d820*/  LEA R16, R10, R16, 0x18 ;  /* 0x000000100a107211 */ /* 0x004fca00078ec0ff */
[----:B------:R-:W-:-:S05]  /*d830*/  IMAD.IADD R0, R16, 0x1, R8 ;  /* 0x0000000110007824 */ /* 0x000fca00078e0208 */
[----:B------:R0:W-:Y:S02]  /*d840*/  STL [R1+0x2c], R0 ;  /* 0x00002c0001007387 */ /* 0x0001e40000100800 */
.L_x_15067:
        /* <DEDUP_REMOVED lines=23> */
.L_x_15001:
[----:B------:R-:W-:Y:S01]  /*d9c0*/  ULDC UR8, c[0x0][0xc54] ;  /* 0x0003150000087ab9 */ /* 0x000fe20000000800 */
[----:B------:R-:W-:Y:S01]  /*d9d0*/  UMOV UR6, UR7 ;  /* 0x0000000700067c82 */ /* 0x000fe20008000000 */
[----:B------:R-:W-:-:S11]  /*d9e0*/  UISETP.NE.AND UP0, UPT, UR8, 0x1, UPT ;  /* 0x000000010800788c */ /* 0x000fd6000bf05270 */
[----:B------:R-:W-:Y:S02]  /*d9f0*/  @UP0 ULDC.64 UR10, c[0x0][0xc58] ;  /* 0x00031600000a0ab9 */ /* 0x000fe40000000a00 */
[----:B------:R-:W-:-:S04]  /*da00*/  UIMAD.WIDE.U32 UR4, UR7, UR10, URZ ;  /* 0x0000000a070472a5 */ /* 0x000fc8000f8e003f */
[----:B------:R-:W-:-:S04]  /*da10*/  @UP0 USHF.R.U32.HI UR6, URZ, UR11, UR5 ;  /* 0x0000000b3f060299 */ /* 0x000fc80008011605 */
[----:B------:R-:W-:-:S12]  /*da20*/  UIMAD UR4, UR6, UR8, URZ ;  /* 0x00000008060472a4 */ /* 0x000fd8000f8e023f */
.L_x_15002:
        /* <DEDUP_REMOVED lines=60> */
.L_x_15004:
        /* <DEDUP_REMOVED lines=20> */
.L_x_15007:
[----:B------:R-:W-:Y:S05]  /*df30*/  BSYNC B6 ;  /* 0x0000000000067941 */ /* 0x000fea0003800000 */
.L_x_15006:
        /* <DEDUP_REMOVED lines=14> */
[----:B------:R-:W2:Y:S01]  /*e020*/  LDC.64 R2, c[0x4][R2] ;  /* 0x0100000002027b82 */ /* 0x000ea20000000a00 */
        /* <DEDUP_REMOVED lines=8> */
[----:B012---:R-:W-:Y:S05]  /*e0b0*/  CALL.ABS.NOINC R2 ;  /* 0x0000000002007343 */ /* 0x007fea0003c00000 */
.L_x_15009:
[----:B------:R-:W-:Y:S05]  /*e0c0*/  BSYNC B6 ;  /* 0x0000000000067941 */ /* 0x000fea0003800000 */
.L_x_15008:
        /* <DEDUP_REMOVED lines=10> */
[----:B------:R-:W2:Y:S01]  /*e170*/  LDC.64 R2, c[0x4][R2] ;  /* 0x0100000002027b82 */ /* 0x000ea20000000a00 */
        /* <DEDUP_REMOVED lines=8> */
[----:B012---:R-:W-:Y:S05]  /*e200*/  CALL.ABS.NOINC R2 ;  /* 0x0000000002007343 */ /* 0x007fea0003c00000 */
.L_x_15011:
[----:B------:R-:W-:Y:S05]  /*e210*/  BSYNC B6 ;  /* 0x0000000000067941 */ /* 0x000fea0003800000 */
.L_x_15010:
        /* <DEDUP_REMOVED lines=19> */
[----:B012---:R-:W-:Y:S05]  /*e350*/  CALL.ABS.NOINC R2 ;  /* 0x0000000002007343 */ /* 0x007fea0003c00000 */
.L_x_15013:
[----:B------:R-:W-:Y:S05]  /*e360*/  BSYNC B6 ;  /* 0x0000000000067941 */ /* 0x000fea0003800000 */
.L_x_15012:
        /* <DEDUP_REMOVED lines=8> */
[----:B------:R-:W-:Y:S01]  /*e3f0*/  IMAD.U32 R2, RZ, RZ, UR4 ;  /* 0x00000004ff027e24 */ /* 0x000fe2000f8e00ff */
[----:B------:R-:W-:Y:S01]  /*e400*/  LOP3.LUT R26, R26, 0xfffffff7, RZ, 0xc0, !PT ;  /* 0xfffffff71a1a7812 */ /* 0x000fe200078ec0ff */
[----:B------:R-:W-:Y:S01]  /*e410*/  IMAD.U32 R3, RZ, RZ, UR5 ;  /* 0x00000005ff037e24 */ /* 0x000fe2000f8e00ff */
[----:B--2---:R-:W-:Y:S01]  /*e420*/  ISETP.NE.AND P2, PT, R18, 0x1, PT ;  /* 0x000000011200780c */ /* 0x004fe20003f45270 */
[----:B------:R-:W-:-:S03]  /*e430*/  ULDC UR4, c[0x0][0xc48] ;  /* 0x0003120000047ab9 */ /* 0x000fc60000000800 */
[----:B------:R-:W2:Y:S01]  /*e440*/  @P0 LDG.E R19, desc[UR48][R2.64] ;  /* 0x0000003002130981 */ /* 0x000ea2000c1e1900 */
[----:B------:R-:W-:Y:S01]  /*e450*/  UMOV UR5, 0xffffffff ;  /* 0xffffffff00057882 */ /* 0x000fe20000000000 */
[----:B-1----:R-:W-:-:S07]  /*e460*/  MOV R17, UR4 ;  /* 0x0000000400117c02 */ /* 0x002fce0008000f00 */
[----:B------:R-:W-:Y:S01]  /*e470*/  @P2 LOP3.LUT R26, R26, 0x8, RZ, 0xfc, !PT ;  /* 0x000000081a1a2812 */ /* 0x000fe200078efcff */
[----:B--2---:R1:W-:Y:S04]  /*e480*/  STL [R1+0x10], R19 ;  /* 0x0000101301007387 */ /* 0x0043e80000100800 */
[----:B------:R1:W-:Y:S01]  /*e490*/  STL [R1+0x8], R26 ;  /* 0x0000081a01007387 */ /* 0x0003e20000100800 */
[----:B------:R-:W-:Y:S05]  /*e4a0*/  BRA.DIV UR5, `(.L_x_15014) ;  /* 0x0000004605187947 */ /* 0x000fea000b800000 */
.L_x_15087:
        /* <DEDUP_REMOVED lines=13> */
[----:B------:R-:W-:Y:S01]  /*e580*/  LOP3.LUT R10, R11, 0x60, R10, 0xf8, !PT ;  /* 0x000000600b0a7812 */ /* 0x000fe200078ef80a */
[----:B------:R-:W-:Y:S01]  /*e590*/  IMAD.MOV.U32 R11, RZ, RZ, R26 ;  /* 0x000000ffff0b7224 */ /* 0x000fe200078e001a */
        /* <DEDUP_REMOVED lines=19> */
[----:B------:R-:W2:Y:S01]  /*e6d0*/  @P2 LDC R6, c[0x0][0x438] ;  /* 0x00010e00ff062b82 */ /* 0x000ea20000000800 */
[----:B------:R-:W-:-:S04]  /*e6e0*/  IADD3 R9, R10, UR4, RZ ;  /* 0x000000040a097c10 */ /* 0x000fc8000fffe0ff */
        /* <DEDUP_REMOVED lines=14> */
[----:B------:R-:W-:Y:S01]  /*e7d0*/  @!P1 IMAD.IADD R7, R5, 0x1, R7 ;  /* 0x0000000105079824 */ /* 0x000fe200078e0207 */
[----:B------:R-:W-:Y:S01]  /*e7e0*/  IADD3 R5, -R0, RZ, RZ ;  /* 0x000000ff00057210 */ /* 0x000fe20007ffe1ff */
[----:B------:R-:W-:Y:S01]  /*e7f0*/  IMAD.MOV R0, RZ, RZ, -R10 ;  /* 0x000000ffff007224 */ /* 0x000fe200078e0a0a */
[----:B------:R-:W-:-:S02]  /*e800*/  LOP3.LUT R11, R11, 0xfffffffb, RZ, 0xc0, !PT ;  /* 0xfffffffb0b0b7812 */ /* 0x000fc400078ec0ff */
[----:B0-----:R-:W-:-:S04]  /*e810*/  @!P1 LEA R2, P0, R4, R2, 0x2 ;  /* 0x0000000204029211 */ /* 0x001fc800078010ff */
[----:B------:R-:W-:Y:S01]  /*e820*/  @!P1 LEA.HI.X R3, R4, R3, R7, 0x2, P0 ;  /* 0x0000000304039211 */ /* 0x000fe200000f1407 */
[----:B------:R-:W-:Y:S01]  /*e830*/  IMAD.MOV.U32 R7, RZ, RZ, RZ ;  /* 0x000000ffff077224 */ /* 0x000fe200078e00ff */
[----:B------:R-:W-:-:S05]  /*e840*/  ISETP.GT.U32.AND P0, PT, R12, 0x9f, PT ;  /* 0x0000009f0c00780c */ /* 0x000fca0003f04070 */
[----:B------:R0:W5:Y:S01]  /*e850*/  @!P1 LDG.E R7, desc[UR48][R2.64] ;  /* 0x0000003002079981 */ /* 0x000162000c1e1900 */
[C---:B------:R-:W-:Y:S01]  /*e860*/  IMAD R5, R18.reuse, R5, R8 ;  /* 0x0000000512057224 */ /* 0x040fe200078e0208 */
[----:B------:R-:W-:Y:S01]  /*e870*/  LOP3.LUT R11, R11, 0xfffffffd, RZ, 0xc0, !PT ;  /* 0xfffffffd0b0b7812 */ /* 0x000fe200078ec0ff */
[----:B------:R-:W-:Y:S02]  /*e880*/  IMAD R8, R18, R0, R9 ;  /* 0x0000000012087224 */ /* 0x000fe400078e0209 */
[----:B------:R-:W-:Y:S02]  /*e890*/  IMAD R0, RZ, RZ, -UR42 ;  /* 0x8000002aff007e24 */ /* 0x000fe4000f8e02ff */
[----:B------:R-:W-:Y:S01]  /*e8a0*/  IMAD.U32 R12, RZ, RZ, UR44 ;  /* 0x0000002cff0c7e24 */ /* 0x000fe2000f8e00ff */
[----:B------:R-:W-:Y:S01]  /*e8b0*/  @P0 LOP3.LUT R11, R11, 0x2, RZ, 0xfc, !PT ;  /* 0x000000020b0b0812 */ /* 0x000fe200078efcff */
[----:B------:R-:W-:Y:S02]  /*e8c0*/  IMAD R17, R17, R0, UR41 ;  /* 0x0000002911117e24 */ /* 0x000fe4000f8e0200 */
[----:B0-----:R-:W-:-:S02]  /*e8d0*/  IMAD.U32 R2, RZ, RZ, UR45 ;  /* 0x0000002dff027e24 */ /* 0x001fc4000f8e00ff */
[----:B------:R-:W-:Y:S01]  /*e8e0*/  VIADD R12, R12, 0xffffffff ;  /* 0xffffffff0c0c7836 */ /* 0x000fe20000000000 */
[----:B------:R-:W-:Y:S02]  /*e8f0*/  SHF.R.S32.HI R0, RZ, 0x1f, R17 ;  /* 0x0000001fff007819 */ /* 0x000fe40000011411 */
[----:B------:R-:W-:-:S03]  /*e900*/  ISETP.NE.AND P2, PT, R2, 0x3, PT ;  /* 0x000000030200780c */ /* 0x000fc60003f45270 */
[----:B------:R0:W-:Y:S10]  /*e910*/  STL [R1+0x14], R0 ;  /* 0x0000140001007387 */ /* 0x0001f40000100800 */
[----:B------:R-:W-:-:S05]  /*e920*/  @P2 LOP3.LUT R11, R11, 0x4, RZ, 0xfc, !PT ;  /* 0x000000040b0b2812 */ /* 0x000fca00078efcff */
[----:B------:R0:W-:Y:S01]  /*e930*/  STL [R1+0x8], R11 ;  /* 0x0000080b01007387 */ /* 0x0001e20000100800 */
[----:B------:R-:W-:Y:S05]  /*e940*/  @!P2 BRA `(.L_x_15015) ;  /* 0x000000000004a947 */ /* 0x000fea0003800000 */
[----:B------:R-:W-:Y:S01]  /*e950*/  BPT.TRAP 0x1 ;  /* 0x000000040000795c */ /* 0x000fe20000300000 */
.L_x_15015:
[----:B0-----:R-:W2:Y:S04]  /*e960*/  LDL R0, [R1] ;  /* 0x0000000001007983 */ /* 0x001ea80000100800 */
[----:B------:R-:W3:Y:S01]  /*e970*/  LDL R2, [R1+0xc] ;  /* 0x00000c0001027983 */ /* 0x000ee20000100800 */
[----:B------:R-:W-:Y:S01]  /*e980*/  BSSY B0, `(.L_x_15016) ;  /* 0x0000007000007945 */ /* 0x000fe20003800000 */
[----:B------:R-:W-:Y:S01]  /*e990*/  SHF.R.S32.HI R28, RZ, 0x1f, R8 ;  /* 0x0000001fff1c7819 */ /* 0x000fe20000011408 */
[----:B--2---:R-:W-:Y:S01]  /*e9a0*/  IMAD R0, R0, 0x8, R16 ;  /* 0x0000000800007824 */ /* 0x004fe200078e0210 */
[----:B---3--:R-:W-:-:S04]  /*e9b0*/  SHF.L.U32 R2, R2, 0x1f, RZ ;  /* 0x0000001f02027819 */ /* 0x008fc800000006ff */
[----:B------:R-:W0:Y:S01]  /*e9c0*/  SYNCS.PHASECHK.TRANS64.TRYWAIT P0, [R0+URZ+0x13280], R2 ;  /* 0x01328002000075a7 */ /* 0x000e22000800017f */
[----:B------:R2:W-:Y:S02]  /*e9d0*/  STL [R1+0x4], R2 ;  /* 0x0000040201007387 */ /* 0x0005e40000100800 */
[----:B0-2---:R-:W-:Y:S05]  /*e9e0*/  @!P0 BRA `(.L_x_15017) ;  /* 0x0000003c00f48947 */ /* 0x005fea0003800000 */
.L_x_15088:
[----:B------:R-:W-:Y:S05]  /*e9f0*/  BSYNC B0 ;  /* 0x0000000000007941 */ /* 0x000fea0003800000 */
.L_x_15016:
[----:B0-----:R-:W2:Y:S01]  /*ea00*/  LDL R2, [R1+0x8] ;  /* 0x0000080001027983 */ /* 0x001ea20000100800 */
[----:B------:R-:W-:-:S03]  /*ea10*/  ULDC.64 UR4, c[0x0][0x328] ;  /* 0x0000ca0000047ab9 */ /* 0x000fc60000000a00 */
[----:B------:R-:W3:Y:S04]  /*ea20*/  LDL R9, [R1+0x14] ;  /* 0x0000140001097983 */ /* 0x000ee80000100800 */
[----:B------:R-:W4:Y:S04]  /*ea30*/  LDL R14, [R1+0x24] ;  /* 0x00002400010e7983 */ /* 0x000f280000100800 */
[----:B------:R-:W4:Y:S01]  /*ea40*/  LDL R13, [R1] ;  /* 0x00000000010d7983 */ /* 0x000f220000100800 */
[----:B------:R-:W-:Y:S01]  /*ea50*/  IMAD R4, R28, UR4, RZ ;  /* 0x000000041c047c24 */ /* 0x000fe2000f8e02ff */
[----:B-----5:R-:W-:Y:S01]  /*ea60*/  SHF.R.S32.HI R29, RZ, 0x1f, R7 ;  /* 0x0000001fff1d7819 */ /* 0x020fe20000011407 */
[----:B------:R-:W-:Y:S01]  /*ea70*/  ULDC.64 UR6, c[0x0][0x338] ;  /* 0x0000ce0000067ab9 */ /* 0x000fe20000000a00 */
[----:B------:R-:W-:Y:S01]  /*ea80*/  ULDC.64 UR8, c[0x0][0x330] ;  /* 0x0000cc0000087ab9 */ /* 0x000fe20000000a00 */
[----:B------:R-:W-:Y:S01]  /*ea90*/  IMAD R4, R8, UR5, R4 ;  /* 0x0000000508047c24 */ /* 0x000fe2000f8e0204 */
[----:B------:R-:W0:Y:S01]  /*eaa0*/  S2R R15, SR_TID.X ;  /* 0x00000000000f7919 */ /* 0x000e220000002100 */
[----:B-1----:R-:W-:Y:S01]  /*eab0*/  SHF.R.S32.HI R26, RZ, 0x1f, R5 ;  /* 0x0000001fff1a7819 */ /* 0x002fe20000011405 */
[----:B------:R-:W-:Y:S01]  /*eac0*/  IMAD.WIDE.U32 R10, R5, UR4, RZ ;  /* 0x00000004050a7c25 */ /* 0x000fe2000f8e00ff */
[----:B------:R-:W-:Y:S01]  /*ead0*/  SHF.R.S32.HI R27, RZ, 0x1f, R6 ;  /* 0x0000001fff1b7819 */ /* 0x000fe20000011406 */
[----:B------:R-:W-:Y:S01]  /*eae0*/  ULDC.64 UR10, c[0x0][0x318] ;  /* 0x0000c600000a7ab9 */ /* 0x000fe20000000a00 */
[----:B0-----:R-:W-:-:S04]  /*eaf0*/  LOP3.LUT R15, R15, 0x7f, RZ, 0xc0, !PT ;  /* 0x0000007f0f0f7812 */ /* 0x001fc800078ec0ff */
[----:B------:R-:W-:Y:S02]  /*eb00*/  SHF.R.U32.HI R15, RZ, 0x2, R15 ;  /* 0x00000002ff0f7819 */ /* 0x000fe4000001160f */
[----:B--2---:R-:W-:Y:S01]  /*eb10*/  LOP3.LUT P2, RZ, R2, 0x10, RZ, 0xc0, !PT ;  /* 0x0000001002ff7812 */ /* 0x004fe2000784c0ff */
[----:B------:R-:W-:-:S04]  /*eb20*/  IMAD.WIDE.U32 R2, R8, UR4, RZ ;  /* 0x0000000408027c25 */ /* 0x000fc8000f8e00ff */
[----:B------:R-:W-:Y:S02]  /*eb30*/  IMAD.IADD R3, R3, 0x1, R4 ;  /* 0x0000000103037824 */ /* 0x000fe400078e0204 */
[----:B------:R-:W-:Y:S02]  /*eb40*/  IMAD R4, R29, UR6, RZ ;  /* 0x000000061d047c24 */ /* 0x000fe4000f8e02ff */
[----:B------:R-:W-:-:S04]  /*eb50*/  IMAD.WIDE.U32 R2, R7, UR6, R2 ;  /* 0x0000000607027c25 */ /* 0x000fc8000f8e0002 */
[----:B------:R-:W-:-:S05]  /*eb60*/  IMAD R4, R7, UR7, R4 ;  /* 0x0000000707047c24 */ /* 0x000fca000f8e0204 */
[----:B------:R-:W-:Y:S01]  /*eb70*/  IADD3 R3, R3, R4, RZ ;  /* 0x0000000403037210 */ /* 0x000fe20007ffe0ff */
[----:B---3--:R-:W-:Y:S02]  /*eb80*/  IMAD R4, R9, UR8, RZ ;  /* 0x0000000809047c24 */ /* 0x008fe4000f8e02ff */
[----:B------:R-:W-:-:S04]  /*eb90*/  IMAD R9, R26, UR4, RZ ;  /* 0x000000041a097c24 */ /* 0x000fc8000f8e02ff */
        /* <DEDUP_REMOVED lines=17> */
[----:B----4-:R-:W-:-:S03]  /*ecb0*/  IMAD R20, R13, 0x2800, R14 ;  /* 0x000028000d147824 */ /* 0x010fc600078e020e */
[----:B------:R-:W-:Y:S01]  /*ecc0*/  ISETP.GE.AND P5, PT, R9, 0x1, PT ;  /* 0x000000010900780c */ /* 0x000fe20003fa6270 */
[----:B------:R-:W-:-:S12]  /*ecd0*/  BRA.DIV UR4, `(.L_x_15018) ;  /* 0x0000003e04507947 */ /* 0x000fd8000b800000 */
[----:B------:R-:W2:Y:S01]  /*ece0*/  LDL.LU R14, [R1+0x8] ;  /* 0x00000800010e7983 */ /* 0x000ea20000300800 */
[----:B------:R-:W0:Y:S03]  /*ecf0*/  S2R R10, SR_TID.X ;  /* 0x00000000000a7919 */ /* 0x000e260000002100 */
[----:B------:R-:W-:Y:S01]  /*ed00*/  SHFL.IDX PT, R4, R3, RZ, 0x1c1f ;  /* 0x001c1fff03047589 */ /* 0x000fe200000e0000 */
[----:B0-----:R-:W-:-:S03]  /*ed10*/  IMAD.SHL.U32 R15, R10, 0x10, RZ ;  /* 0x000000100a0f7824 */ /* 0x001fc600078e00ff */
[----:B------:R-:W0:Y:S02]  /*ed20*/  SHFL.IDX PT, R10, R2, RZ, 0x1c1f ;  /* 0x001c1fff020a7589 */ /* 0x000e2400000e0000 */
[----:B------:R-:W-:Y:S02]  /*ed30*/  LOP3.LUT R15, R15, 0x30, RZ, 0xc0, !PT ;  /* 0x000000300f0f7812 */ /* 0x000fe400078ec0ff */
[----:B------:R-:W1:Y:S02]  /*ed40*/  SHFL.IDX PT, R12, R2, 0x1, 0x1c1f ;  /* 0x003c1f00020c7f89 */ /* 0x000e6400000e0000 */
[----:B0-----:R-:W-:-:S05]  /*ed50*/  IADD3 R10, P0, R15, R10, RZ ;  /* 0x0000000a0f0a7210 */ /* 0x001fca0007f1e0ff */
[----:B------:R-:W-:Y:S01]  /*ed60*/  IMAD.X R11, RZ, RZ, R4, P0 ;  /* 0x000000ffff0b7224 */ /* 0x000fe200000e0604 */
[----:B------:R-:W-:Y:S01]  /*ed70*/  ISETP.LT.OR P0, PT, R9, 0x1, P2 ;  /* 0x000000010900780c */ /* 0x000fe20001701670 */
[----:B------:R-:W-:-:S12]  /*ed80*/  IMAD.IADD R4, R16, 0x1, R20 ;  /* 0x0000000110047824 */ /* 0x000fd800078e0214 */
[----:B------:R0:W-:Y:S04]  /*ed90*/  LDGSTS.E.BYPASS.LTC128B.128 [R4+0x6000], desc[UR48][R10.64], !P0 ;  /* 0x060000000a047fae */ /* 0x0001e8000c101d70 */
[----:B0-----:R-:W0:Y:S01]  /*eda0*/  SHFL.IDX PT, R10, R3, 0x1, 0x1c1f ;  /* 0x003c1f00030a7f89 */ /* 0x001e2200000e0000 */
[----:B-1----:R-:W-:-:S04]  /*edb0*/  IADD3 R12, P0, R15, R12, RZ ;  /* 0x0000000c0f0c7210 */ /* 0x002fc80007f1e0ff */
[----:B0-----:R-:W-:Y:S02]  /*edc0*/  IADD3.X R13, RZ, R10, RZ, P0, !PT ;  /* 0x0000000aff0d7210 */ /* 0x001fe400007fe4ff */
[----:B------:R-:W-:Y:S01]  /*edd0*/  ISETP.LT.OR P0, PT, R9, 0x21, P2 ;  /* 0x000000210900780c */ /* 0x000fe20001701670 */
[----:B------:R-:W-:-:S12]  /*ede0*/  SHFL.IDX PT, R10, R3, 0x2, 0x1c1f ;  /* 0x005c1f00030a7f89 */ /* 0x000fd800000e0000 */
[----:B------:R0:W-:Y:S04]  /*edf0*/  LDGSTS.E.BYPASS.LTC128B.128 [R4+0x6800], desc[UR48][R12.64], !P0 ;  /* 0x068000000c047fae */ /* 0x0001e8000c101d70 */
[----:B0-----:R-:W0:Y:S04]  /*ee00*/  SHFL.IDX PT, R12, R2, 0x2, 0x1c1f ;  /* 0x005c1f00020c7f89 */ /* 0x001e2800000e0000 */
[----:B------:R-:W1:Y:S04]  /*ee10*/  SHFL.IDX PT, R2, R2, 0x3, 0x1c1f ;  /* 0x007c1f0002027f89 */ /* 0x000e6800000e0000 */
[----:B------:R-:W3:Y:S01]  /*ee20*/  SHFL.IDX PT, R3, R3, 0x3, 0x1c1f ;  /* 0x007c1f0003037f89 */ /* 0x000ee200000e0000 */
[----:B0-----:R-:W-:-:S05]  /*ee30*/  IADD3 R12, P0, R15, R12, RZ ;  /* 0x0000000c0f0c7210 */ /* 0x001fca0007f1e0ff */
[----:B------:R-:W-:Y:S01]  /*ee40*/  IMAD.X R13, RZ, RZ, R10, P0 ;  /* 0x000000ffff0d7224 */ /* 0x000fe200000e060a */
[----:B------:R-:W-:-:S13]  /*ee50*/  ISETP.LT.OR P0, PT, R9, 0x41, P2 ;  /* 0x000000410900780c */ /* 0x000fda0001701670 */
[----:B------:R-:W-:Y:S01]  /*ee60*/  LDGSTS.E.BYPASS.LTC128B.128 [R4+0x7000], desc[UR48][R12.64], !P0 ;  /* 0x070000000c047fae */ /* 0x000fe2000c101d70 */
[----:B-1----:R-:W-:-:S05]  /*ee70*/  IADD3 R2, P0, R15, R2, RZ ;  /* 0x000000020f027210 */ /* 0x002fca0007f1e0ff */
[----:B---3--:R-:W-:Y:S01]  /*ee80*/  IMAD.X R3, RZ, RZ, R3, P0 ;  /* 0x000000ffff037224 */ /* 0x008fe200000e0603 */
[----:B------:R-:W-:-:S13]  /*ee90*/  ISETP.LT.OR P0, PT, R9, 0x61, P2 ;  /* 0x000000610900780c */ /* 0x000fda0001701670 */
[----:B------:R0:W-:Y:S01]  /*eea0*/  LDGSTS.E.BYPASS.LTC128B.128 [R4+0x7800], desc[UR48][R2.64], !P0 ;  /* 0x0780000002047fae */ /* 0x0001e2000c101d70 */
[----:B------:R-:W-:-:S03]  /*eeb0*/  ISETP.GE.AND P0, PT, R9, 0x81, PT ;  /* 0x000000810900780c */ /* 0x000fc60003f06270 */
[----:B0-----:R0:W1:Y:S04]  /*eec0*/  SHFL.IDX PT, R3, R21, RZ, 0x1c1f ;  /* 0x001c1fff15037589 */ /* 0x00106800000e0000 */
[----:B------:R0:W3:Y:S01]  /*eed0*/  SHFL.IDX PT, R2, R25, RZ, 0x1c1f ;  /* 0x001c1fff19027589 */ /* 0x0000e200000e0000 */
[C---:B------:R-:W-:Y:S02]  /*eee0*/  ISETP.GE.AND P4, PT, R9.reuse, 0x21, PT ;  /* 0x000000210900780c */ /* 0x040fe40003f86270 */
[C---:B------:R-:W-:Y:S02]  /*eef0*/  ISETP.GE.AND P3, PT, R9.reuse, 0x41, PT ;  /* 0x000000410900780c */ /* 0x040fe40003f66270 */
[----:B------:R-:W-:Y:S02]  /*ef00*/  ISETP.GE.AND P1, PT, R9, 0x61, PT ;  /* 0x000000610900780c */ /* 0x000fe40003f26270 */
[----:B--2---:R-:W-:-:S04]  /*ef10*/  LOP3.LUT R14, R14, 0xffffffdf, RZ, 0xc0, !PT ;  /* 0xffffffdf0e0e7812 */ /* 0x004fc800078ec0ff */
[----:B------:R-:W-:-:S05]  /*ef20*/  @P0 LOP3.LUT R14, R14, 0x20, RZ, 0xfc, !PT ;  /* 0x000000200e0e0812 */ /* 0x000fca00078efcff */
[----:B-1-3--:R0:W-:Y:S02]  /*ef30*/  STL [R1+0x8], R14 ;  /* 0x0000080e01007387 */ /* 0x00a1e40000100800 */
.L_x_15100:
[----:B------:R-:W2:Y:S02]  /*ef40*/  S2R R10, SR_TID.X ;  /* 0x00000000000a7919 */ /* 0x000ea40000002100 */
[----:B--2---:R-:W-:-:S05]  /*ef50*/  IMAD.SHL.U32 R10, R10, 0x10, RZ ;  /* 0x000000100a0a7824 */ /* 0x004fca00078e00ff */
[----:B------:R-:W-:-:S04]  /*ef60*/  LOP3.LUT R10, R10, 0x30, RZ, 0xc0, !PT ;  /* 0x000000300a0a7812 */ /* 0x000fc800078ec0ff */
[----:B------:R-:W-:-:S05]  /*ef70*/  IADD3 R2, P0, R10, R2, RZ ;  /* 0x000000020a027210 */ /* 0x000fca0007f1e0ff */
        /* <DEDUP_REMOVED lines=8> */
.L_x_15019:
        /* <DEDUP_REMOVED lines=11> */
.L_x_15020:
[----:B------:R2:W-:Y:S01]  /*f0b0*/  SYNCS.ARRIVE.TRANS64.A1T0 RZ, [R0+URZ+0x13270], RZ ;  /* 0x013270ff00ff79a7 */ /* 0x0005e2000810003f */
[----:B------:R-:W-:Y:S05]  /*f0c0*/  @!P6 BRA `(.L_x_15021) ;  /* 0x000000000004e947 */ /* 0x000fea0003800000 */
[----:B------:R-:W-:Y:S01]  /*f0d0*/  BPT.TRAP 0x1 ;  /* 0x000000040000795c */ /* 0x000fe20000300000 */
.L_x_15021:
[----:B------:R-:W3:Y:S01]  /*f0e0*/  LDL R2, [R1+0x4] ;  /* 0x0000040001027983 */ /* 0x000ee20000100800 */
[----:B------:R-:W-:Y:S01]  /*f0f0*/  BSSY B0, `(.L_x_15022) ;  /* 0x0000003000007945 */ /* 0x000fe20003800000 */
[----:B---3--:R-:W3:Y:S03]  /*f100*/  SYNCS.PHASECHK.TRANS64.TRYWAIT P0, [R0+URZ+0x13240], R2 ;  /* 0x01324002000075a7 */ /* 0x008ee6000800017f */
[----:B---3--:R-:W-:Y:S05]  /*f110*/  @!P0 BRA `(.L_x_15023) ;  /* 0x0000004000008947 */ /* 0x008fea0003800000 */
.L_x_15101:
[----:B------:R-:W-:Y:S05]  /*f120*/  BSYNC B0 ;  /* 0x0000000000007941 */ /* 0x000fea0003800000 */
.L_x_15022:
[----:B------:R-:W4:Y:S01]  /*f130*/  LDL R11, [R1+0x14] ;  /* 0x00001400010b7983 */ /* 0x000f220000100800 */
[----:B------:R-:W-:Y:S01]  /*f140*/  ULDC.64 UR4, c[0x0][0x300] ;  /* 0x0000c00000047ab9 */ /* 0x000fe20000000a00 */
[----:B------:R-:W-:Y:S02]  /*f150*/  ULDC.64 UR6, c[0x0][0x310] ;  /* 0x0000c40000067ab9 */ /* 0x000fe40000000a00 */
[----:B------:R0:W5:Y:S01]  /*f160*/  LDL R18, [R1+0x8] ;  /* 0x0000080001127983 */ /* 0x0001620000100800 */
[----:B------:R-:W-:Y:S02]  /*f170*/  IMAD R9, R28, UR4, RZ ;  /* 0x000000041c097c24 */ /* 0x000fe4000f8e02ff */
[----:B---3--:R-:W-:-:S04]  /*f180*/  IMAD.WIDE.U32 R2, R8, UR4, RZ ;  /* 0x0000000408027c25 */ /* 0x008fc8000f8e00ff */
[----:B------:R-:W-:Y:S02]  /*f190*/  IMAD R9, R8, UR5, R9 ;  /* 0x0000000508097c24 */ /* 0x000fe4000f8e0209 */
[----:B------:R-:W-:Y:S02]  /*f1a0*/  IMAD R29, R29, UR6, RZ ;  /* 0x000000061d1d7c24 */ /* 0x000fe4000f8e02ff */
[----:B------:R-:W-:Y:S02]  /*f1b0*/  IMAD.IADD R3, R3, 0x1, R9 ;  /* 0x0000000103037824 */ /* 0x000fe400078e0209 */
[C---:B------:R-:W-:Y:S02]  /*f1c0*/  IMAD R29, R7.reuse, UR7, R29 ;  /* 0x00000007071d7c24 */ /* 0x040fe4000f8e021d */
[----:B------:R-:W-:-:S04]  /*f1d0*/  IMAD.WIDE.U32 R2, R7, UR6, R2 ;  /* 0x0000000607027c25 */ /* 0x000fc8000f8e0002 */
[----:B------:R-:W-:Y:S01]  /*f1e0*/  IMAD R7, R26, UR4, RZ ;  /* 0x000000041a077c24 */ /* 0x000fe2000f8e02ff */
[----:B------:R-:W-:Y:S01]  /*f1f0*/  MOV R8, R2 ;  /* 0x0000000200087202 */ /* 0x000fe20000000f00 */
        /* <DEDUP_REMOVED lines=20> */
[----:B------:R-:W0:Y:S01]  /*f340*/  S2R R2, SR_TID.X ;  /* 0x0000000000027919 */ /* 0x000e220000002100 */
[----:B-----5:R-:W-:Y:S01]  /*f350*/  LOP3.LUT P2, RZ, R18, 0x1, RZ, 0xc0, !PT ;  /* 0x0000000112ff7812 */ /* 0x020fe2000784c0ff */
[----:B------:R-:W3:Y:S04]  /*f360*/  SHFL.IDX PT, R3, R6, RZ, 0x1c1f ;  /* 0x001c1fff06037589 */ /* 0x000ee800000e0000 */
[----:B------:R-:W-:Y:S04]  /*f370*/  SHFL.IDX PT, R7, R7, RZ, 0x1c1f ;  /* 0x001c1fff07077589 */ /* 0x000fe800000e0000 */
[----:B------:R-:W-:Y:S01]  /*f380*/  SHFL.IDX PT, R14, R8, RZ, 0x1c1f ;  /* 0x001c1fff080e7589 */ /* 0x000fe200000e0000 */
[----:B0-----:R-:W-:-:S03]  /*f390*/  IMAD.SHL.U32 R9, R2, 0x10, RZ ;  /* 0x0000001002097824 */ /* 0x001fc600078e00ff */
[----:B------:R-:W0:Y:S02]  /*f3a0*/  SHFL.IDX PT, R2, R5, RZ, 0x1c1f ;  /* 0x001c1fff05027589 */ /* 0x000e2400000e0000 */
[----:B------:R-:W-:-:S04]  /*f3b0*/  LOP3.LUT R9, R9, 0x30, RZ, 0xc0, !PT ;  /* 0x0000003009097812 */ /* 0x000fc800078ec0ff */
[----:B---3--:R-:W-:-:S05]  /*f3c0*/  @P5 IADD3 R3, P0, R9, R3, RZ ;  /* 0x0000000309035210 */ /* 0x008fca0007f1e0ff */
[----:B0-----:R-:W-:-:S05]  /*f3d0*/  @P5 IMAD.X R2, RZ, RZ, R2, P0 ;  /* 0x000000ffff025224 */ /* 0x001fca00000e0602 */
[----:B------:R-:W-:-:S04]  /*f3e0*/  @P5 LOP3.LUT R3, R3, R2, RZ, 0x3c, !PT ;  /* 0x0000000203035212 */ /* 0x000fc800078e3cff */
[----:B------:R-:W-:-:S04]  /*f3f0*/  @P5 LOP3.LUT R2, R3, R2, RZ, 0x3c, !PT ;  /* 0x0000000203025212 */ /* 0x000fc800078e3cff */
[----:B------:R-:W-:-:S05]  /*f400*/  @P5 LOP3.LUT R3, R3, R2, RZ, 0x3c, !PT ;  /* 0x0000000203035212 */ /* 0x000fca00078e3cff */
[----:B------:R0:W-:Y:S04]  /*f410*/  @P5 LDGSTS.E.BYPASS.LTC128B.128 [R4+0xe000], desc[UR48][R2.64], !P2 ;  /* 0x0e00000002045fae */ /* 0x0001e8000d101d70 */
[----:B0-----:R-:W0:Y:S04]  /*f420*/  SHFL.IDX PT, R3, R6, 0x1, 0x1c1f ;  /* 0x003c1f0006037f89 */ /* 0x001e2800000e0000 */
[----:B------:R-:W3:Y:S01]  /*f430*/  SHFL.IDX PT, R2, R5, 0x1, 0x1c1f ;  /* 0x003c1f0005027f89 */ /* 0x000ee200000e0000 */
[----:B0-----:R-:W-:-:S05]  /*f440*/  @P4 IADD3 R3, P0, R9, R3, RZ ;  /* 0x0000000309034210 */ /* 0x001fca0007f1e0ff */
[----:B---3--:R-:W-:-:S05]  /*f450*/  @P4 IMAD.X R2, RZ, RZ, R2, P0 ;  /* 0x000000ffff024224 */ /* 0x008fca00000e0602 */
[----:B------:R-:W-:-:S04]  /*f460*/  @P4 LOP3.LUT R3, R3, R2, RZ, 0x3c, !PT ;  /* 0x0000000203034212 */ /* 0x000fc800078e3cff */
[----:B------:R-:W-:-:S04]  /*f470*/  @P4 LOP3.LUT R2, R3, R2, RZ, 0x3c, !PT ;  /* 0x0000000203024212 */ /* 0x000fc800078e3cff */
[----:B------:R-:W-:-:S05]  /*f480*/  @P4 LOP3.LUT R3, R3, R2, RZ, 0x3c, !PT ;  /* 0x0000000203034212 */ /* 0x000fca00078e3cff */
[----:B------:R0:W-:Y:S04]  /*f490*/  @P4 LDGSTS.E.BYPASS.LTC128B.128 [R4+0xe800], desc[UR48][R2.64], !P2 ;  /* 0x0e80000002044fae */ /* 0x0001e8000d101d70 */
[----:B0-----:R-:W0:Y:S04]  /*f4a0*/  SHFL.IDX PT, R3, R6, 0x2, 0x1c1f ;  /* 0x005c1f0006037f89 */ /* 0x001e2800000e0000 */
[----:B------:R-:W3:Y:S04]  /*f4b0*/  SHFL.IDX PT, R2, R5, 0x2, 0x1c1f ;  /* 0x005c1f0005027f89 */ /* 0x000ee800000e0000 */
[----:B------:R-:W4:Y:S04]  /*f4c0*/  SHFL.IDX PT, R6, R6, 0x3, 0x1c1f ;  /* 0x007c1f0006067f89 */ /* 0x000f2800000e0000 */
[----:B------:R-:W1:Y:S01]  /*f4d0*/  SHFL.IDX PT, R5, R5, 0x3, 0x1c1f ;  /* 0x007c1f0005057f89 */ /* 0x000e6200000e0000 */
[----:B0-----:R-:W-:-:S05]  /*f4e0*/  @P3 IADD3 R3, P0, R9, R3, RZ ;  /* 0x0000000309033210 */ /* 0x001fca0007f1e0ff */
[----:B---3--:R-:W-:-:S05]  /*f4f0*/  @P3 IMAD.X R2, RZ, RZ, R2, P0 ;  /* 0x000000ffff023224 */ /* 0x008fca00000e0602 */
[----:B------:R-:W-:-:S04]  /*f500*/  @P3 LOP3.LUT R3, R3, R2, RZ, 0x3c, !PT ;  /* 0x0000000203033212 */ /* 0x000fc800078e3cff */
[----:B------:R-:W-:-:S04]  /*f510*/  @P3 LOP3.LUT R2, R3, R2, RZ, 0x3c, !PT ;  /* 0x0000000203023212 */ /* 0x000fc800078e3cff */
[----:B------:R-:W-:-:S05]  /*f520*/  @P3 LOP3.LUT R3, R3, R2, RZ, 0x3c, !PT ;  /* 0x0000000203033212 */ /* 0x000fca00078e3cff */
[----:B------:R4:W-:Y:S02]  /*f530*/  @P3 LDGSTS.E.BYPASS.LTC128B.128 [R4+0xf000], desc[UR48][R2.64], !P2 ;  /* 0x0f00000002043fae */ /* 0x0009e4000d101d70 */
[----:B----4-:R-:W-:-:S05]  /*f540*/  @P1 IADD3 R2, P0, R9, R6, RZ ;  /* 0x0000000609021210 */ /* 0x010fca0007f1e0ff */
[----:B-1----:R-:W-:-:S05]  /*f550*/  @P1 IMAD.X R3, RZ, RZ, R5, P0 ;  /* 0x000000ffff031224 */ /* 0x002fca00000e0605 */
[----:B------:R0:W-:Y:S03]  /*f560*/  @P1 LDGSTS.E.BYPASS.LTC128B.128 [R4+0xf800], desc[UR48][R2.64], !P2 ;  /* 0x0f80000002041fae */ /* 0x0001e6000d101d70 */
.L_x_15113:
[----:B------:R-:W-:Y:S01]  /*f570*/  LOP3.LUT P0, RZ, R18, 0x20, RZ, 0xc0, !PT ;  /* 0x0000002012ff7812 */ /* 0x000fe2000780c0ff */
[----:B------:R-:W-:-:S12]  /*f580*/  BSSY B0, `(.L_x_15025) ;  /* 0x000000c000007945 */ /* 0x000fd80003800000 */
[----:B------:R-:W-:Y:S05]  /*f590*/  @!P0 BRA `(.L_x_15026) ;  /* 0x0000000000288947 */ /* 0x000fea0003800000 */
[----:B0-----:R-:W0:Y:S01]  /*f5a0*/  S2R R2, SR_TID.X ;  /* 0x0000000000027919 */ /* 0x001e220000002100 */
[----:B------:R-:W-:Y:S02]  /*f5b0*/  LOP3.LUT P1, RZ, R18, 0x1, RZ, 0xc0, !PT ;  /* 0x0000000112ff7812 */ /* 0x000fe4000782c0ff */
[----:B0-----:R-:W-:-:S04]  /*f5c0*/  SHF.L.U32 R2, R2, 0x4, RZ ;  /* 0x0000000402027819 */ /* 0x001fc800000006ff */
[----:B------:R-:W-:-:S04]  /*f5d0*/  LOP3.LUT R2, R2, 0x30, RZ, 0xc0, !PT ;  /* 0x0000003002027812 */ /* 0x000fc800078ec0ff */
[----:B------:R-:W-:-:S05]  /*f5e0*/  IADD3 R2, P0, R2, R14, RZ ;  /* 0x0000000e02027210 */ /* 0x000fca0007f1e0ff */
[----:B------:R-:W-:-:S05]  /*f5f0*/  IMAD.X R3, RZ, RZ, R7, P0 ;  /* 0x000000ffff037224 */ /* 0x000fca00000e0607 */
[----:B------:R-:W-:Y:S01]  /*f600*/  @!PT LDS RZ, [RZ] ;  /* 0x00000000fffff984 */ /* 0x000fe20000000800 */
[----:B------:R-:W-:Y:S01]  /*f610*/  @!PT LDS RZ, [RZ] ;  /* 0x00000000fffff984 */ /* 0x000fe20000000800 */
[----:B------:R-:W-:Y:S01]  /*f620*/  @!PT LDS RZ, [RZ] ;  /* 0x00000000fffff984 */ /* 0x000fe20000000800 */
[----:B------:R1:W-:Y:S03]  /*f630*/  LDGSTS.E.BYPASS.LTC128B.128 [R4+0x10000], desc[UR48][R2.64], !P1 ;  /* 0x1000000002047fae */ /* 0x0003e6000c901d70 */
.L_x_15026:
[----:B------:R-:W-:Y:S05]  /*f640*/  BSYNC B0 ;  /* 0x0000000000007941 */ /* 0x000fea0003800000 */
.L_x_15025:
[----:B------:R-:W-:Y:S01]  /*f650*/  NOP ;  /* 0x0000000000007918 */ /* 0x000fe20000000000 */
[----:B------:R-:W-:-:S13]  /*f660*/  PLOP3.LUT P0, PT, PT, PT, PT, 0x80, 0x0 ;  /* 0x000000000000781c */ /* 0x000fda0003f0f070 */
.L_x_15027:
        /* <DEDUP_REMOVED lines=11> */
.L_x_15028:
[----:B------:R0:W-:Y:S02]  /*f720*/  SYNCS.ARRIVE.TRANS64.A1T0 RZ, [R0+URZ+0x13230], RZ ;  /* 0x013230ff00ff79a7 */ /* 0x0001e4000810003f */
[----:B------:R-:W-:Y:S05]  /*f730*/  WARPSYNC.ALL ;  /* 0x0000000000007948 */ /* 0x000fea0003800000 */
[----:B------:R-:W-:Y:S01]  /*f740*/  BSSY B6, `(.L_x_15029) ;  /* 0x0000015000067945 */ /* 0x000fe20003800000 */
[----:B0-2---:R-:W-:Y:S01]  /*f750*/  VIADD R0, R16, 0xb000 ;  /* 0x0000b00010007836 */ /* 0x005fe20000000000 */
        /* <DEDUP_REMOVED lines=19> */
.L_x_15030:
[----:B------:R-:W-:Y:S05]  /*f890*/  BSYNC B6 ;  /* 0x0000000000067941 */ /* 0x000fea0003800000 */
.L_x_15029:
[----:B------:R-:W0:Y:S01]  /*f8a0*/  S2R R2, SR_TID.X ;  /* 0x0000000000027919 */ /* 0x000e220000002100 */
[----:B------:R-:W2:Y:S04]  /*f8b0*/  LDL R20, [R1+0x8] ;  /* 0x0000080001147983 */ /* 0x000ea80000100800 */
[----:B------:R1:W5:Y:S01]  /*f8c0*/  LDL R8, [R1+0x2c] ;  /* 0x00002c0001087983 */ /* 0x0003620000100800 */
[----:B------:R-:W-:Y:S01]  /*f8d0*/  UISETP.NE.AND UP0, UPT, UR50, URZ, UPT ;  /* 0x0000003f3200728c */ /* 0x000fe2000bf05270 */
[----:B------:R-:W-:Y:S01]  /*f8e0*/  IMAD.U32 R6, RZ, RZ, UR43 ;  /* 0x0000002bff067e24 */ /* 0x000fe2000f8e00ff */
[----:B------:R-:W-:Y:S01]  /*f8f0*/  R2UR UR7, R17 ;  /* 0x00000000110772ca */ /* 0x000fe200000e0000 */
[----:B------:R-:W-:Y:S01]  /*f900*/  ULDC.64 UR8, c[0x0][0x2d8] ;  /* 0x0000b60000087ab9 */ /* 0x000fe20000000a00 */
[----:B------:R-:W-:Y:S01]  /*f910*/  ULDC UR12, c[0x0][0x448] ;  /* 0x00011200000c7ab9 */ /* 0x000fe20000000800 */
[----:B------:R-:W-:Y:S01]  /*f920*/  ULDC.64 UR10, c[0x0][0x280] ;  /* 0x0000a000000a7ab9 */ /* 0x000fe20000000a00 */
[----:B0-----:R-:W-:-:S05]  /*f930*/  LOP3.LUT R18, R2, 0x7f, RZ, 0xc0, !PT ;  /* 0x0000007f02127812 */ /* 0x001fca00078ec0ff */
[----:B------:R-:W-:Y:S01]  /*f940*/  @UP0 ULDC UR4, c[0x0][0x44c] ;  /* 0x0001130000040ab9 */ /* 0x000fe20000000800 */
[----:B------:R-:W-:Y:S01]  /*f950*/  @UP0 ULDC UR13, c[0x0][0x44c] ;  /* 0x00011300000d0ab9 */ /* 0x000fe20000000800 */
[----:B------:R-:W-:Y:S02]  /*f960*/  SHF.R.U32.HI R19, RZ, 0x2, R18 ;  /* 0x00000002ff137819 */ /* 0x000fe40000011612 */
[----:B------:R-:W3:Y:S01]  /*f970*/  LDL R18, [R1+0x14] ;  /* 0x0000140001127983 */ /* 0x000ee20000100800 */
[----:B------:R-:W-:Y:S01]  /*f980*/  IMAD.SHL.U32 R2, R2, 0x20, RZ ;  /* 0x0000002002027824 */ /* 0x000fe200078e00ff */
[----:B------:R-:W-:-:S04]  /*f990*/  PLOP3.LUT P0, PT, PT, PT, UP0, 0x80, 0x0 ;  /* 0x000000000000781c */ /* 0x000fc80003f0f008 */
[----:B------:R-:W-:-:S05]  /*f9a0*/  LOP3.LUT R2, R19, 0x60, R2, 0xf8, !PT ;  /* 0x0000006013027812 */ /* 0x000fca00078ef802 */
[----:B------:R-:W-:-:S04]  /*f9b0*/  IMAD R6, R6, 0xc0, R2 ;  /* 0x000000c006067824 */ /* 0x000fc800078e0202 */
        /* <DEDUP_REMOVED lines=8> */
[----:B------:R-:W0:Y:S02]  /*fa40*/  S2R R19, SR_TID.X ;  /* 0x0000000000137919 */ /* 0x000e240000002100 */
[----:B0-----:R-:W-:-:S05]  /*fa50*/  IMAD.SHL.U32 R9, R19, 0x10, RZ ;  /* 0x0000001013097824 */ /* 0x001fca00078e00ff */
        /* <DEDUP_REMOVED lines=12> */
[----:B------:R-:W-:Y:S01]  /*fb20*/  IMAD R3, R0, UR8, RZ ;  /* 0x0000000800037c24 */ /* 0x000fe2000f8e02ff */
[----:B------:R-:W-:Y:S01]  /*fb30*/  MOV R5, UR8 ;  /* 0x0000000800057c02 */ /* 0x000fe20008000f00 */
[----:B------:R-:W-:Y:S01]  /*fb40*/  IMAD.MOV R0, RZ, RZ, -R2 ;  /* 0x000000ffff007224 */ /* 0x000fe200078e0a02 */
[----:B------:R-:W-:Y:S01]  /*fb50*/  ULDC.64 UR6, c[0x0][0x2c8] ;  /* 0x0000b20000067ab9 */ /* 0x000fe20000000a00 */
        /* <DEDUP_REMOVED lines=32> */
[----:B--2---:R-:W-:Y:S02]  /*fd60*/  LOP3.LUT P5, RZ, R20, 0x40, RZ, 0xc0, !PT ;  /* 0x0000004014ff7812 */ /* 0x004fe400078ac0ff */
[----:B------:R-:W-:Y:S01]  /*fd70*/  SHF.R.U32.HI R10, RZ, 0x2, R18 ;  /* 0x00000002ff0a7819 */ /* 0x000fe20000011612 */
[----:B-1----:R-:W-:Y:S10]  /*fd80*/  BRA.DIV UR4, `(.L_x_15031) ;  /* 0x0000003a04887947 */ /* 0x002ff4000b800000 */
[----:B------:R-:W0:Y:S01]  /*fd90*/  SHFL.IDX PT, R3, R0, RZ, 0x1c1f ;  /* 0x001c1fff00037589 */ /* 0x000e2200000e0000 */
[----:B------:R-:W-:-:S03]  /*fda0*/  MOV R6, UR43 ;  /* 0x0000002b00067c02 */ /* 0x000fc60008000f00 */
[----:B------:R-:W1:Y:S02]  /*fdb0*/  SHFL.IDX PT, R2, R4, RZ, 0x1c1f ;  /* 0x001c1fff04027589 */ /* 0x000e6400000e0000 */
[----:B------:R-:W-:Y:S02]  /*fdc0*/  IMAD R6, R6, 0xc0, R10 ;  /* 0x000000c006067824 */ /* 0x000fe400078e020a */
[----:B------:R-:W-:Y:S03]  /*fdd0*/  SHFL.IDX PT, R14, R5, 0x1, 0x1c1f ;  /* 0x003c1f00050e7f89 */ /* 0x000fe600000e0000 */
[----:B------:R-:W-:-:S13]  /*fde0*/  ISETP.GE.AND P1, PT, R6, UR37, PT ;  /* 0x0000002506007c0c */ /* 0x000fda000bf26270 */
[----:B0-----:R-:W-:-:S05]  /*fdf0*/  @!P1 IADD3 R3, P0, R9, R3, RZ ;  /* 0x0000000309039210 */ /* 0x001fca0007f1e0ff */
[----:B-1----:R-:W-:-:S05]  /*fe00*/  @!P1 IMAD.X R2, RZ, RZ, R2, P0 ;  /* 0x000000ffff029224 */ /* 0x002fca00000e0602 */
[----:B------:R-:W-:-:S04]  /*fe10*/  @!P1 LOP3.LUT R3, R3, R2, RZ, 0x3c, !PT ;  /* 0x0000000203039212 */ /* 0x000fc800078e3cff */
[----:B------:R-:W-:-:S04]  /*fe20*/  @!P1 LOP3.LUT R2, R3, R2, RZ, 0x3c, !PT ;  /* 0x0000000203029212 */ /* 0x000fc800078e3cff */
[----:B------:R-:W-:-:S05]  /*fe30*/  @!P1 LOP3.LUT R3, R3, R2, RZ, 0x3c, !PT ;  /* 0x0000000203039212 */ /* 0x000fca00078e3cff */
[----:B-----5:R0:W-:Y:S02]  /*fe40*/  @!P1 LDGSTS.E.BYPASS.LTC128B.128 [R8+0xb000], desc[UR48][R2.64], !P5 ;  /* 0x0b00000002089fae */ /* 0x0201e4000e901d70 */
[----:B0-----:R-:W-:Y:S02]  /*fe50*/  VIADD R2, R6, 0x20 ;  /* 0x0000002006027836 */ /* 0x001fe40000000000 */
        /* <DEDUP_REMOVED lines=22> */
[----:B------:R-:W-:-:S13]  /*ffc0*/  ISETP.GE.AND P1, PT, R2, UR37, PT ;  /* 0x0000002502007c0c */ /* 0x000fda000bf26270 */
[----:B------:R-:W-:-:S05]  /*ffd0*/  @!P1 IADD3 R0, P0, R9, R0, RZ ;  /* 0x0000000009009210 */ /* 0x000fca0007f1e0ff */
[----:B--2---:R-:W-:-:S05]  /*ffe0*/  @!P1 IMAD.X R2, RZ, RZ, R4, P0 ;  /* 0x000000ffff029224 */ /* 0x004fca00000e0604 */
[----:B------:R-:W-:Y:S01]  /*fff0*/  @!P1 MOV R3, R2 ;  /* 0x0000000200039202 */ /* 0x000fe20000000f00 */
[----:B------:R-:W-:Y:S02]  /*10000*/  @!P1 IMAD.MOV.U32 R2, RZ, RZ, R0 ;  /* 0x000000ffff029224 */ /* 0x000fe400078e0000 */
[----:B------:R-:W-:Y:S04]  /*10010*/  SHFL.IDX PT, R0, R7, RZ, 0x1c1f ;  /* 0x001c1fff07007589 */ /* 0x000fe800000e0000 */
[----:B------:R0:W-:Y:S04]  /*10020*/  @!P1 LDGSTS.E.BYPASS.LTC128B.128 [R8+0xc800], desc[UR48][R2.64], !P5 ;  /* 0x0c80000002089fae */ /* 0x0001e8000e901d70 */
[----:B------:R-:W-:Y:S04]  /*10030*/  SHFL.IDX PT, R7, R7, 0x1, 0x1c1f ;  /* 0x003c1f0007077f89 */ /* 0x000fe800000e0000 */
[----:B0-----:R-:W0:Y:S01]  /*10040*/  SHFL.IDX PT, R2, R5, RZ, 0x1c1f ;  /* 0x001c1fff05027589 */ /* 0x001e2200000e0000 */
[----:B------:R-:W-:-:S05]  /*10050*/  VIADD R3, R6, 0x80 ;  /* 0x0000008006037836 */ /* 0x000fca0000000000 */
[----:B------:R-:W-:-:S13]  /*10060*/  ISETP.GE.AND P1, PT, R3, UR37, PT ;  /* 0x0000002503007c0c */ /* 0x000fda000bf26270 */
[----:B0-----:R-:W-:-:S05]  /*10070*/  @!P1 IADD3 R2, P0, R9, R2, RZ ;  /* 0x0000000209029210 */ /* 0x001fca0007f1e0ff */
[----:B------:R-:W-:-:S04]  /*10080*/  @!P1 IMAD.X R0, RZ, RZ, R0, P0 ;  /* 0x000000ffff009224 */ /* 0x000fc800000e0600 */
[----:B------:R-:W-:-:S05]  /*10090*/  @!P1 IMAD.MOV.U32 R3, RZ, RZ, R0 ;  /* 0x000000ffff039224 */ /* 0x000fca00078e0000 */
[----:B------:R0:W-:Y:S02]  /*100a0*/  @!P1 LDGSTS.E.BYPASS.LTC128B.128 [R8+0xd000], desc[UR48][R2.64], !P5 ;  /* 0x0d00000002089fae */ /* 0x0001e4000e901d70 */
.L_x_15126:
[----:B------:R-:W-:-:S05]  /*100b0*/  VIADD R6, R6, 0xa0 ;  /* 0x000000a006067836 */ /* 0x000fca0000000000 */
[----:B------:R-:W-:-:S13]  /*100c0*/  ISETP.GE.AND P0, PT, R6, UR37, PT ;  /* 0x0000002506007c0c */ /* 0x000fda000bf06270 */
[----:B0-----:R-:W-:-:S05]  /*100d0*/  @!P0 IADD3 R2, P1, R9, R14, RZ ;  /* 0x0000000e09028210 */ /* 0x001fca0007f3e0ff */
[----:B------:R-:W-:-:S05]  /*100e0*/  @!P0 IMAD.X R3, RZ, RZ, R7, P1 ;  /* 0x000000ffff038224 */ /* 0x000fca00008e0607 */
[----:B------:R-:W-:Y:S01]  /*100f0*/  @!PT LDS RZ, [RZ] ;  /* 0x00000000fffff984 */ /* 0x000fe20000000800 */
[----:B------:R-:W-:Y:S01]  /*10100*/  @!PT LDS RZ, [RZ] ;  /* 0x00000000fffff984 */ /* 0x000fe20000000800 */
[----:B------:R-:W-:Y:S01]  /*10110*/  @!PT LDS RZ, [RZ] ;  /* 0x00000000fffff984 */ /* 0x000fe20000000800 */
[----:B------:R0:W-:Y:S01]  /*10120*/  @!P0 LDGSTS.E.BYPASS.LTC128B.128 [R8+0xd800], desc[UR48][R2.64], !P5 ;  /* 0x0d80000002088fae */ /* 0x0001e2000e901d70 */
[----:B------:R-:W-:Y:S01]  /*10130*/  PLOP3.LUT P0, PT, PT, PT, PT, 0x80, 0x0 ;  /* 0x000000000000781c */ /* 0x000fe20003f0f070 */
[----:B------:R-:W-:-:S12]  /*10140*/  NOP ;  /* 0x0000000000007918 */ /* 0x000fd80000000000 */
.L_x_15032:
        /* <DEDUP_REMOVED lines=18> */
.L_x_15127:
[----:B------:R-:W-:Y:S05]  /*10270*/  BSYNC B0 ;  /* 0x0000000000007941 */ /* 0x000fea0003800000 */
.L_x_15033:
[----:B------:R-:W-:-:S06]  /*10280*/  UISETP.GE.AND UP0, UPT, UR44, 0x2, UPT ;  /* 0x000000022c00788c */ /* 0x000fcc000bf06270 */
[----:B------:R-:W-:-:S13]  /*10290*/  PLOP3.LUT P0, PT, PT, PT, UP0, 0x40, 0x0 ;  /* 0x000000000000781c */ /* 0x000fda0003f0e808 */
[----:B------:R-:W-:Y:S05]  /*102a0*/  @P0 BRA `(.L_x_15035) ;  /* 0x00000014007c0947 */ /* 0x000fea0003800000 */
[----:B------:R-:W-:Y:S01]  /*102b0*/  UIADD3 UR4, UR44, -0x2, URZ ;  /* 0xfffffffe2c047890 */ /* 0x000fe2000fffe03f */
[----:B------:R1:W5:Y:S04]  /*102c0*/  LDL.LU R21, [R1+0xc] ;  /* 0x00000c0001157983 */ /* 0x0003680000300800 */
[----:B------:R1:W5:Y:S01]  /*102d0*/  LDL.LU R20, [R1] ;  /* 0x0000000001147983 */ /* 0x0003620000300800 */
[----:B------:R-:W-:-:S05]  /*102e0*/  IMAD.U32 R0, RZ, RZ, UR4 ;  /* 0x00000004ff007e24 */ /* 0x000fca000f8e00ff */
[----:B------:R1:W-:Y:S02]  /*102f0*/  STL [R1+0x4], R0 ;  /* 0x0000040001007387 */ /* 0x0003e40000100800 */
.L_x_15055:
        /* <DEDUP_REMOVED lines=31> */
[----:B-1----:R-:W-:Y:S01]  /*104f0*/  @P0 IMAD.HI.U32 R3, R8, R0, RZ ;  /* 0x0000000008030227 */ /* 0x002fe200078e00ff */
[----:B------:R-:W-:-:S03]  /*10500*/  MOV R0, R8 ;  /* 0x0000000800007202 */ /* 0x000fc60000000f00 */
        /* <DEDUP_REMOVED lines=19> */
[----:B-----5:R-:W-:Y:S01]  /*10640*/  VIADD R2, R20, 0x1 ;  /* 0x0000000114027836 */ /* 0x020fe20000000000 */
[----:B------:R-:W-:-:S04]  /*10650*/  IADD3 R0, -R0, RZ, RZ ;  /* 0x000000ff00007210 */ /* 0x000fc80007ffe1ff */
[----:B------:R-:W-:Y:S01]  /*10660*/  ISETP.NE.AND P0, PT, R2, 0x2, PT ;  /* 0x000000020200780c */ /* 0x000fe20003f05270 */
[----:B------:R-:W-:-:S03]  /*10670*/  IMAD R8, R0, UR4, R8 ;  /* 0x0000000400087c24 */ /* 0x000fc6000f8e0208 */
[----:B------:R-:W-:Y:S02]  /*10680*/  SEL R12, R2, RZ, P0 ;  /* 0x000000ff020c7207 */ /* 0x000fe40000000000 */
[----:B------:R-:W-:Y:S01]  /*10690*/  SEL R2, RZ, 0x1, P0 ;  /* 0x00000001ff027807 */ /* 0x000fe20000000000 */
[----:B------:R-:W-:Y:S02]  /*106a0*/  IMAD.MOV.U32 R0, RZ, RZ, R14 ;  /* 0x000000ffff007224 */ /* 0x000fe400078e000e */
[----:B------:R-:W-:Y:S01]  /*106b0*/  VIADD R14, R14, 0xffffffff ;  /* 0xffffffff0e0e7836 */ /* 0x000fe20000000000 */
[----:B------:R-:W-:Y:S01]  /*106c0*/  LOP3.LUT R2, R21, R2, RZ, 0x3c, !PT ;  /* 0x0000000215027212 */ /* 0x000fe200078e3cff */
[----:B------:R0:W-:Y:S01]  /*106d0*/  STL [R1], R12 ;  /* 0x0000000c01007387 */ /* 0x0001e20000100800 */
[----:B------:R-:W-:-:S03]  /*106e0*/  IMAD.U32 R13, RZ, RZ, UR45 ;  /* 0x0000002dff0d7e24 */ /* 0x000fc6000f8e00ff */
[----:B------:R0:W-:Y:S04]  /*106f0*/  STL [R1+0x4], R14 ;  /* 0x0000040e01007387 */ /* 0x0001e80000100800 */
[----:B------:R0:W-:Y:S01]  /*10700*/  STL [R1+0xc], R2 ;  /* 0x00000c0201007387 */ /* 0x0001e20000100800 */
[----:B------:R-:W-:Y:S01]  /*10710*/  ISETP.NE.AND P2, PT, R13, 0x3, PT ;  /* 0x000000030d00780c */ /* 0x000fe20003f45270 */
[----:B------:R-:W-:-:S06]  /*10720*/  IMAD.MOV.U32 R7, RZ, RZ, RZ ;  /* 0x000000ffff077224 */ /* 0x000fcc00078e00ff */
[----:B------:R0:W5:Y:S01]  /*10730*/  @!P1 LDG.E R7, desc[UR48][R10.64] ;  /* 0x000000300a079981 */ /* 0x000162000c1e1900 */
[----:B------:R-:W-:Y:S02]  /*10740*/  ISETP.GT.AND P1, PT, R0, RZ, PT ;  /* 0x000000ff0000720c */ /* 0x000fe40003f24270 */
[----:B--2---:R-:W-:-:S03]  /*10750*/  SHF.R.S32.HI R28, RZ, 0x1f, R4 ;  /* 0x0000001fff1c7819 */ /* 0x004fc60000011404 */
[----:B0-----:R-:W-:Y:S08]  /*10760*/  @!P2 BRA `(.L_x_15036) ;  /* 0x000000000004a947 */ /* 0x001ff00003800000 */
[----:B------:R-:W-:Y:S01]  /*10770*/  BPT.TRAP 0x1 ;  /* 0x000000040000795c */ /* 0x000fe20000300000 */
.L_x_15036:
[----:B------:R-:W-:Y:S01]  /*10780*/  IMAD R0, R12, 0x8, R16 ;  /* 0x000000080c007824 */ /* 0x000fe200078e0210 */
[----:B------:R-:W-:Y:S01]  /*10790*/  SHF.L.U32 R29, R2, 0x1f, RZ ;  /* 0x0000001f021d7819 */ /* 0x000fe200000006ff */
[----:B------:R-:W-:Y:S01]  /*107a0*/  BSSY B0, `(.L_x_15037) ;  /* 0x0000004000007945 */ /* 0x000fe20003800000 */
[----:B------:R-:W-:Y:S02]  /*107b0*/  SHF.R.S32.HI R27, RZ, 0x1f, R9 ;  /* 0x0000001fff1b7819 */ /* 0x000fe40000011409 */
[----:B------:R-:W0:Y:S02]  /*107c0*/  SYNCS.PHASECHK.TRANS64.TRYWAIT P0, [R0+URZ+0x13280], R29 ;  /* 0x0132801d000075a7 */ /* 0x000e24000800017f */
[----:B0-----:R-:W-:Y:S05]  /*107d0*/  @!P0 BRA `(.L_x_15038) ;  /* 0x0000003400ec8947 */ /* 0x001fea0003800000 */
.L_x_15128:
[----:B------:R-:W-:Y:S05]  /*107e0*/  BSYNC B0 ;  /* 0x0000000000007941 */ /* 0x000fea0003800000 */
.L_x_15037:
[----:B------:R-:W2:Y:S01]  /*107f0*/  LDL R2, [R1+0x8] ;  /* 0x0000080001027983 */ /* 0x000ea20000100800 */
[----:B------:R-:W-:Y:S01]  /*10800*/  ULDC.64 UR4, c[0x0][0x328] ;  /* 0x0000ca0000047ab9 */ /* 0x000fe20000000a00 */
[----:B------:R-:W-:Y:S02]  /*10810*/  ULDC.64 UR6, c[0x0][0x338] ;  /* 0x0000ce0000067ab9 */ /* 0x000fe40000000a00 */
[----:B------:R-:W3:Y:S04]  /*10820*/  LDL R6, [R1+0x14] ;  /* 0x0000140001067983 */ /* 0x000ee80000100800 */
[----:B------:R-:W4:Y:S04]  /*10830*/  LDL R12, [R1+0x24] ;  /* 0x00002400010c7983 */ /* 0x000f280000100800 */
[----:B------:R-:W4:Y:S01]  /*10840*/  LDL R11, [R1] ;  /* 0x00000000010b7983 */ /* 0x000f220000100800 */
        /* <DEDUP_REMOVED lines=32> */
[----:B------:R-:W1:Y:S01]  /*10a50*/  S2R R3, SR_TID.X ;  /* 0x0000000000037919 */ /* 0x000e620000002100 */
[----:B------:R-:W-:Y:S01]  /*10a60*/  IMAD.IADD R6, R16, 0x1, R6 ;  /* 0x0000000110067824 */ /* 0x000fe200078e0206 */
        /* <DEDUP_REMOVED lines=16> */
[----:B-1----:R-:W-:-:S04]  /*10b70*/  IADD3 R2, P0, R11, R2, RZ ;  /* 0x000000020b027210 */ /* 0x002fc80007f1e0ff */
[----:B--2---:R-:W-:-:S05]  /*10b80*/  IADD3.X R3, RZ, R3, RZ, P0, !PT ;  /* 0x00000003ff037210 */ /* 0x004fca00007fe4ff */
[----:B------:R1:W-:Y:S04]  /*10b90*/  LDGSTS.E.BYPASS.LTC128B.128 [R6+0x7000], desc[UR48][R2.64], !P2 ;  /* 0x0700000002067fae */ /* 0x0003e8000d101d70 */
[----:B-1----:R-:W1:Y:S02]  /*10ba0*/  SHFL.IDX PT, R2, R5, 0x3, 0x1c1f ;  /* 0x007c1f0005027f89 */ /* 0x002e6400000e0000 */
[----:B-1----:R-:W-:-:S05]  /*10bb0*/  IADD3 R2, P0, R11, R2, RZ ;  /* 0x000000020b027210 */ /* 0x002fca0007f1e0ff */
[----:B------:R-:W-:-:S05]  /*10bc0*/  IMAD.X R3, RZ, RZ, R10, P0 ;  /* 0x000000ffff037224 */ /* 0x000fca00000e060a */
[----:B------:R1:W-:Y:S04]  /*10bd0*/  LDGSTS.E.BYPASS.LTC128B.128 [R6+0x7800], desc[UR48][R2.64], !P2 ;  /* 0x0780000002067fae */ /* 0x0003e8000d101d70 */
[----:B-1----:R1:W2:Y:S02]  /*10be0*/  SHFL.IDX PT, R2, R19, RZ, 0x1c1f ;  /* 0x001c1fff13027589 */ /* 0x0022a400000e0000 */
.L_x_15140:
        /* <DEDUP_REMOVED lines=11> */
.L_x_15040:
        /* <DEDUP_REMOVED lines=11> */
.L_x_15041:
[----:B------:R2:W-:Y:S01]  /*10d50*/  SYNCS.ARRIVE.TRANS64.A1T0 RZ, [R0+URZ+0x13270], RZ ;  /* 0x013270ff00ff79a7 */ /* 0x0005e2000810003f */
[----:B------:R-:W-:Y:S05]  /*10d60*/  @!P3 BRA `(.L_x_15042) ;  /* 0x000000000004b947 */ /* 0x000fea0003800000 */
[----:B------:R-:W-:Y:S01]  /*10d70*/  BPT.TRAP 0x1 ;  /* 0x000000040000795c */ /* 0x000fe20000300000 */
.L_x_15042:
[----:B------:R-:W3:Y:S01]  /*10d80*/  SYNCS.PHASECHK.TRANS64.TRYWAIT P0, [R0+URZ+0x13240], R29 ;  /* 0x0132401d000075a7 */ /* 0x000ee2000800017f */
[----:B------:R-:W-:Y:S04]  /*10d90*/  BSSY B0, `(.L_x_15043) ;  /* 0x0000002000007945 */ /* 0x000fe80003800000 */
[----:B---3--:R-:W-:Y:S05]  /*10da0*/  @!P0 BRA `(.L_x_15044) ;  /* 0x0000003800288947 */ /* 0x008fea0003800000 */
.L_x_15141:
[----:B------:R-:W-:Y:S05]  /*10db0*/  BSYNC B0 ;  /* 0x0000000000007941 */ /* 0x000fea0003800000 */
.L_x_15043:
        /* <DEDUP_REMOVED lines=39> */
[----:B------:R-:W-:Y:S01]  /*11030*/  SHFL.IDX PT, R8, R8, RZ, 0x1c1f ;  /* 0x001c1fff08087589 */ /* 0x000fe200000e0000 */
[----:B----4-:R-:W-:-:S05]  /*11040*/  IADD3 R2, P0, R10, R2, RZ ;  /* 0x000000020a027210 */ /* 0x010fca0007f1e0ff */
[----:B-----5:R-:W-:-:S05]  /*11050*/  IMAD.X R3, RZ, RZ, R3, P0 ;  /* 0x000000ffff037224 */ /* 0x020fca00000e0603 */
        /* <DEDUP_REMOVED lines=13> */
[----:B----4-:R-:W-:-:S04]  /*11130*/  IADD3 R2, P0, R10, R2, RZ ;  /* 0x000000020a027210 */ /* 0x010fc80007f1e0ff */
[----:B------:R-:W-:-:S05]  /*11140*/  IADD3.X R3, RZ, R5, RZ, P0, !PT ;  /* 0x00000005ff037210 */ /* 0x000fca00007fe4ff */
[----:B------:R4:W-:Y:S04]  /*11150*/  LDGSTS.E.BYPASS.LTC128B.128 [R6+0xf800], desc[UR48][R2.64], !P2 ;  /* 0x0f80000002067fae */ /* 0x0009e8000d101d70 */
[----:B----4-:R4:W0:Y:S02]  /*11160*/  SHFL.IDX PT, R2, R7, RZ, 0x1c1f ;  /* 0x001c1fff07027589 */ /* 0x01082400000e0000 */
.L_x_15153:
        /* <DEDUP_REMOVED lines=8> */
.L_x_15046:
        /* <DEDUP_REMOVED lines=11> */
.L_x_15047:
[----:B------:R2:W-:Y:S02]  /*112a0*/  SYNCS.ARRIVE.TRANS64.A1T0 RZ, [R0+URZ+0x13230], RZ ;  /* 0x013230ff00ff79a7 */ /* 0x0005e4000810003f */
[----:B--23--:R-:W-:-:S05]  /*112b0*/  IMAD.U32 R0, RZ, RZ, UR46 ;  /* 0x0000002eff007e24 */ /* 0x00cfca000f8e00ff */
[----:B------:R-:W-:-:S13]  /*112c0*/  ISETP.NE.AND P0, PT, R0, 0x3, PT ;  /* 0x000000030000780c */ /* 0x000fda0003f05270 */
[----:B------:R-:W-:Y:S05]  /*112d0*/  @!P0 BRA `(.L_x_15048) ;  /* 0x0000000000048947 */ /* 0x000fea0003800000 */
[----:B------:R-:W-:Y:S01]  /*112e0*/  BPT.TRAP 0x1 ;  /* 0x000000040000795c */ /* 0x000fe20000300000 */
.L_x_15048:
[----:B------:R-:W-:Y:S01]  /*112f0*/  LOP3.LUT R0, R21, 0x1, RZ, 0x3c, !PT ;  /* 0x0000000115007812 */ /* 0x000fe200078e3cff */
[----:B------:R-:W-:Y:S01]  /*11300*/  IMAD R2, R20, 0x8, R16 ;  /* 0x0000000814027824 */ /* 0x000fe200078e0210 */
[----:B------:R-:W-:Y:S02]  /*11310*/  BSSY B0, `(.L_x_15049) ;  /* 0x0000004000007945 */ /* 0x000fe40003800000 */
[----:B------:R-:W-:-:S04]  /*11320*/  SHF.L.U32 R0, R0, 0x1f, RZ ;  /* 0x0000001f00007819 */ /* 0x000fc800000006ff */
[----:B------:R-:W0:Y:S02]  /*11330*/  SYNCS.PHASECHK.TRANS64.TRYWAIT P2, [R2+URZ+0x13270], R0 ;  /* 0x01327000020075a7 */ /* 0x000e24000804017f */
[----:B0-----:R-:W-:Y:S05]  /*11340*/  @!P2 BRA `(.L_x_15050) ;  /* 0x000000380030a947 */ /* 0x001fea0003800000 */
.L_x_15154:
[----:B------:R-:W-:Y:S05]  /*11350*/  BSYNC B0 ;  /* 0x0000000000007941 */ /* 0x000fea0003800000 */
.L_x_15049:
[----:B------:R-:W-:-:S05]  /*11360*/  IMAD.U32 R3, RZ, RZ, UR45 ;  /* 0x0000002dff037e24 */ /* 0x000fca000f8e00ff */
[----:B------:R-:W-:-:S13]  /*11370*/  ISETP.NE.AND P2, PT, R3, 0x3, PT ;  /* 0x000000030300780c */ /* 0x000fda0003f45270 */
[----:B------:R-:W-:Y:S05]  /*11380*/  @!P2 BRA `(.L_x_15051) ;  /* 0x000000000004a947 */ /* 0x000fea0003800000 */
[----:B------:R-:W-:Y:S01]  /*11390*/  BPT.TRAP 0x1 ;  /* 0x000000040000795c */ /* 0x000fe20000300000 */
.L_x_15051:
[----:B------:R-:W-:Y:S01]  /*113a0*/  SHF.L.U32 R3, R21, 0x1f, RZ ;  /* 0x0000001f15037819 */ /* 0x000fe200000006ff */
[----:B0-----:R-:W-:-:S03]  /*113b0*/  IMAD R0, R20, 0x2800, RZ ;  /* 0x0000280014007824 */ /* 0x001fc600078e02ff */
[----:B------:R-:W0:Y:S02]  /*113c0*/  SYNCS.PHASECHK.TRANS64.TRYWAIT P2, [R2+URZ+0x13260], R3 ;  /* 0x01326003020075a7 */ /* 0x000e24000804017f */
[----:B0-----:R-:W-:Y:S05]  /*113d0*/  @!P2 BRA `(.L_x_15052) ;  /* 0x000000380020a947 */ /* 0x001fea0003800000 */
.L_x_15155:
[----:B0-----:R-:W-:Y:S01]  /*113e0*/  LOP3.LUT R3, R0, R24, RZ, 0xfc, !PT ;  /* 0x0000001800037212 */ /* 0x001fe200078efcff */
[----:B------:R-:W-:Y:S05]  /*113f0*/  WARPSYNC.ALL ;  /* 0x0000000000007948 */ /* 0x000fea0003800000 */
[----:B------:R-:W-:Y:S01]  /*11400*/  IMAD.IADD R5, R16, 0x1, R3 ;  /* 0x0000000110057824 */ /* 0x000fe200078e0203 */
[----:B------:R-:W-:Y:S01]  /*11410*/  LOP3.LUT R3, R0, R23, RZ, 0xfc, !PT ;  /* 0x0000001700037212 */ /* 0x000fe200078efcff */
[----:B------:R-:W-:-:S03]  /*11420*/  IMAD.U32 R12, RZ, RZ, UR45 ;  /* 0x0000002dff0c7e24 */ /* 0x000fc6000f8e00ff */
[----:B------:R-:W-:Y:S01]  /*11430*/  IADD3 R3, R22, R3, RZ ;  /* 0x0000000316037210 */ /* 0x000fe20007ffe0ff */
[----:B----4-:R-:W0:Y:S01]  /*11440*/  LDSM.16.MT88.4 R4, [R5+0x6000] ;  /* 0x006000000504783b */ /* 0x010e220000004200 */
[----:B------:R-:W-:Y:S02]  /*11450*/  ISETP.NE.AND P2, PT, R12, 0x3, PT ;  /* 0x000000030c00780c */ /* 0x000fe40003f45270 */
        /* <DEDUP_REMOVED lines=32> */
[----:B------:R-:W-:-:S04]  /*11660*/  IMAD.IADD R3, R22, 0x1, R3 ;  /* 0x0000000116037824 */ /* 0x000fc800078e0203 */
        /* <DEDUP_REMOVED lines=24> */
.L_x_15053:
[----:B--2---:R2:W-:Y:S01]  /*117f0*/  SYNCS.ARRIVE.TRANS64.A1T0 RZ, [R2+URZ+0x13250], RZ ;  /* 0x013250ff02ff79a7 */ /* 0x0045e2000810003f */
[----:B------:R-:W-:Y:S06]  /*11800*/  BAR.SYNC.DEFER_BLOCKING 0x2, 0x80 ;  /* 0x0082000000007b1d */ /* 0x000fec0000010000 */
[----:B------:R-:W-:Y:S05]  /*11810*/  @!P0 BRA `(.L_x_15054) ;  /* 0x0000000000048947 */ /* 0x000fea0003800000 */
[----:B------:R-:W-:Y:S01]  /*11820*/  BPT.TRAP 0x1 ;  /* 0x000000040000795c */ /* 0x000fe20000300000 */
.L_x_15054:
[----:B0-----:R-:W3:Y:S01]  /*11830*/  LDL R0, [R1+0x20] ;  /* 0x0000200001007983 */ /* 0x001ee20000100800 */
[----:B--2---:R-:W-:-:S03]  /*11840*/  IADD3 R2, R2, 0x13280, RZ ;  /* 0x0001328002027810 */ /* 0x004fc60007ffe0ff */
[----:B------:R2:W5:Y:S04]  /*11850*/  LDL R21, [R1+0xc] ;  /* 0x00000c0001157983 */ /* 0x0005680000100800 */
[----:B------:R2:W5:Y:S01]  /*11860*/  LDL R20, [R1] ;  /* 0x0000000001147983 */ /* 0x0005620000100800 */
[----:B---3--:R-:W-:-:S04]  /*11870*/  PRMT R2, R0, 0x654, R2 ;  /* 0x0000065400027816 */ /* 0x008fc80000000002 */
[----:B------:R2:W-:Y:S01]  /*11880*/  SYNCS.ARRIVE.TRANS64.RED.A1T0 RZ, [R2+URZ], RZ ;  /* 0x000000ff02ff79a7 */ /* 0x0005e2000810043f */
[----:B------:R-:W-:Y:S05]  /*11890*/  @P1 BRA `(.L_x_15055) ;  /* 0xffffffe800981947 */ /* 0x000fea000383ffff */
.L_x_15035:
[----:B------:R-:W3:Y:S01]  /*118a0*/  S2R R0, SR_TID.X ;  /* 0x0000000000007919 */ /* 0x000ee20000002100 */
[----:B------:R-:W-:Y:S01]  /*118b0*/  BSSY B0, `(.L_x_15056) ;  /* 0x0000012000007945 */ /* 0x000fe20003800000 */
[----:B------:R-:W-:Y:S01]  /*118c0*/  IMAD.U32 R6, RZ, RZ, UR46 ;  /* 0x0000002eff067e24 */ /* 0x000fe2000f8e00ff */
[----:B---3--:R-:W-:-:S04]  /*118d0*/  LOP3.LUT R0, R0, 0x7f, RZ, 0xc0, !PT ;  /* 0x0000007f00007812 */ /* 0x008fc800078ec0ff */
[----:B------:R-:W-:-:S13]  /*118e0*/  ISETP.NE.AND P0, PT, R0, RZ, PT ;  /* 0x000000ff0000720c */ /* 0x000fda0003f05270 */
[----:B------:R-:W-:Y:S05]  /*118f0*/  @P0 BRA `(.L_x_15057) ;  /* 0x0000000000340947 */ /* 0x000fea0003800000 */
[----:B------:R-:W3:Y:S01]  /*11900*/  S2R R5, SR_LANEID ;  /* 0x0000000000057919 */ /* 0x000ee20000000000 */
[----:B------:R-:W-:Y:S01]  /*11910*/  VOTEU.ANY UR4, UPT, PT ;  /* 0x0000000000047886 */ /* 0x000fe200038e0100 */
[----:B0-2---:R-:W0:Y:S01]  /*11920*/  LDC.64 R2, c[0x0][0xc80] ;  /* 0x00032000ff027b82 */ /* 0x005e220000000a00 */
[----:B------:R-:W3:Y:S02]  /*11930*/  FLO.U32 R0, UR4 ;  /* 0x0000000400007d00 */ /* 0x000ee400080e0000 */
[----:B---3--:R-:W-:-:S06]  /*11940*/  ISETP.EQ.U32.AND P1, PT, R0, R5, PT ;  /* 0x000000050000720c */ /* 0x008fcc0003f22070 */
[----:B------:R-:W0:Y:S07]  /*11950*/  POPC R5, UR4 ;  /* 0x0000000400057d09 */ /* 0x000e2e0008000000 */
[----:B0-----:R-:W2:Y:S01]  /*11960*/  @P1 ATOMG.E.ADD.STRONG.GPU PT, R3, desc[UR48][R2.64], R5 ;  /* 0x00000005020319a8 */ /* 0x001ea200081ee1f0 */
[----:B------:R-:W0:Y:S02]  /*11970*/  S2R R4, SR_LTMASK ;  /* 0x0000000000047919 */ /* 0x000e240000003900 */
[----:B0-----:R-:W-:-:S04]  /*11980*/  LOP3.LUT R4, R4, UR4, RZ, 0xc0, !PT ;  /* 0x0000000404047c12 */ /* 0x001fc8000f8ec0ff */
[----:B------:R-:W0:Y:S01]  /*11990*/  POPC R7, R4 ;  /* 0x0000000400077309 */ /* 0x000e220000000000 */
[----:B--2---:R-:W0:Y:S02]  /*119a0*/  SHFL.IDX PT, R0, R3, R0, 0x1f ;  /* 0x00001f0003007589 */ /* 0x004e2400000e0000 */
[----:B0-----:R-:W-:-:S05]  /*119b0*/  IADD3 R0, R0, UR47, R7 ;  /* 0x0000002f00007c10 */ /* 0x001fca000fffe007 */
[----:B------:R3:W-:Y:S02]  /*119c0*/  STL [R1+0x28], R0 ;  /* 0x0000280001007387 */ /* 0x0007e40000100800 */
.L_x_15057:
[----:B------:R-:W-:Y:S05]  /*119d0*/  BSYNC B0 ;  /* 0x0000000000007941 */ /* 0x000fea0003800000 */
.L_x_15056:
[----:B------:R-:W-:-:S13]  /*119e0*/  ISETP.NE.AND P1, PT, R6, 0x3, PT ;  /* 0x000000030600780c */ /* 0x000fda0003f25270 */
[----:B------:R-:W-:Y:S05]  /*119f0*/  @!P1 BRA `(.L_x_15058) ;  /* 0x0000000000049947 */ /* 0x000fea0003800000 */
[----:B------:R-:W-:Y:S01]  /*11a00*/  BPT.TRAP 0x1 ;  /* 0x000000040000795c */ /* 0x000fe20000300000 */
.L_x_15058:
[----:B--2---:R-:W0:Y:S04]  /*11a10*/  LDL R2, [R1+0xc] ;  /* 0x00000c0001027983 */ /* 0x004e280000100800 */
[----:B---3--:R-:W2:Y:S01]  /*11a20*/  LDL R0, [R1] ;  /* 0x0000000001007983 */ /* 0x008ea20000100800 */
[----:B------:R-:W-:Y:S01]  /*11a30*/  BSSY B0, `(.L_x_15059) ;  /* 0x0000006000007945 */ /* 0x000fe20003800000 */
[----:B0-----:R-:W-:-:S04]  /*11a40*/  LOP3.LUT R3, R2, 0x1, RZ, 0x3c, !PT ;  /* 0x0000000102037812 */ /* 0x001fc800078e3cff */
[----:B------:R-:W-:Y:S01]  /*11a50*/  SHF.L.U32 R3, R3, 0x1f, RZ ;  /* 0x0000001f03037819 */ /* 0x000fe200000006ff */
[----:B--2---:R-:W-:-:S04]  /*11a60*/  IMAD R0, R0, 0x8, R16 ;  /* 0x0000000800007824 */ /* 0x004fc800078e0210 */
[----:B------:R-:W0:Y:S02]  /*11a70*/  SYNCS.PHASECHK.TRANS64.TRYWAIT P2, [R0+URZ+0x13270], R3 ;  /* 0x01327003000075a7 */ /* 0x000e24000804017f */
[----:B0-----:R-:W-:Y:S05]  /*11a80*/  @!P2 BRA `(.L_x_15060) ;  /* 0x000000300088a947 */ /* 0x001fea0003800000 */
.L_x_15156:
[----:B------:R-:W-:Y:S05]  /*11a90*/  BSYNC B0 ;  /* 0x0000000000007941 */ /* 0x000fea0003800000 */
.L_x_15059:
[----:B------:R-:W-:-:S05]  /*11aa0*/  IMAD.U32 R2, RZ, RZ, UR45 ;  /* 0x0000002dff027e24 */ /* 0x000fca000f8e00ff */
[----:B------:R-:W-:-:S13]  /*11ab0*/  ISETP.NE.AND P2, PT, R2, 0x3, PT ;  /* 0x000000030200780c */ /* 0x000fda0003f45270 */
[----:B------:R-:W-:Y:S05]  /*11ac0*/  @!P2 BRA `(.L_x_15061) ;  /* 0x000000000004a947 */ /* 0x000fea0003800000 */
[----:B------:R-:W-:Y:S01]  /*11ad0*/  BPT.TRAP 0x1 ;  /* 0x000000040000795c */ /* 0x000fe20000300000 */
.L_x_15061:
[----:B------:R-:W0:Y:S02]  /*11ae0*/  LDL R2, [R1+0xc] ;  /* 0x00000c0001027983 */ /* 0x000e240000100800 */
[----:B0-----:R-:W-:-:S04]  /*11af0*/  SHF.L.U32 R3, R2, 0x1f, RZ ;  /* 0x0000001f02037819 */ /* 0x001fc800000006ff */
[----:B------:R-:W0:Y:S02]  /*11b00*/  SYNCS.PHASECHK.TRANS64.TRYWAIT P2, [R0+URZ+0x13260], R3 ;  /* 0x01326003000075a7 */ /* 0x000e24000804017f */
[----:B0-----:R-:W-:Y:S05]  /*11b10*/  @!P2 BRA `(.L_x_15062) ;  /* 0x000000300078a947 */ /* 0x001fea0003800000 */
.L_x_15157:
[----:B------:R-:W2:Y:S01]  /*11b20*/  LDL R14, [R1] ;  /* 0x00000000010e7983 */ /* 0x000ea20000100800 */
[----:B------:R-:W-:Y:S05]  /*11b30*/  WARPSYNC.ALL ;  /* 0x0000000000007948 */ /* 0x000fea0003800000 */
[----:B------:R-:W-:-:S05]  /*11b40*/  IMAD.U32 R15, RZ, RZ, UR45 ;  /* 0x0000002dff0f7e24 */ /* 0x000fca000f8e00ff */
[----:B------:R-:W-:Y:S01]  /*11b50*/  ISETP.NE.AND P2, PT, R15, 0x3, PT ;  /* 0x000000030f00780c */ /* 0x000fe20003f45270 */
[----:B--2---:R-:W-:-:S05]  /*11b60*/  IMAD R2, R14, 0x2800, RZ ;  /* 0x000028000e027824 */ /* 0x004fca00078e02ff */
[----:B0-----:R-:W-:-:S05]  /*11b70*/  LOP3.LUT R3, R2, R24, RZ, 0xfc, !PT ;  /* 0x0000001802037212 */ /* 0x001fca00078efcff */
[----:B------:R-:W-:Y:S01]  /*11b80*/  IMAD.IADD R4, R16, 0x1, R3 ;  /* 0x0000000110047824 */ /* 0x000fe200078e0203 */
[----:B------:R-:W-:-:S05]  /*11b90*/  LOP3.LUT R3, R2, R23, RZ, 0xfc, !PT ;  /* 0x0000001702037212 */ /* 0x000fca00078efcff */
[----:B------:R-:W0:Y:S01]  /*11ba0*/  LDSM.16.MT88.4 R4, [R4+0x6000] ;  /* 0x006000000404783b */ /* 0x000e220000004200 */
[----:B------:R-:W-:Y:S02]  /*11bb0*/  IMAD.IADD R12, R22, 0x1, R3 ;  /* 0x00000001160c7824 */ /* 0x000fe400078e0203 */
[----:B------:R-:W-:Y:S01]  /*11bc0*/  VIADD R3, R2, 0x800 ;  /* 0x0000080002037836 */ /* 0x000fe20000000000 */
[C-C-:B0-----:R-:W-:Y:S02]  /*11bd0*/  PRMT R8, R4.reuse, 0x6420, R5.reuse ;  /* 0x0000642004087816 */ /* 0x141fe40000000005 */
[----:B------:R-:W-:Y:S02]  /*11be0*/  PRMT R9, R4, 0x7531, R5 ;  /* 0x0000753104097816 */ /* 0x000fe40000000005 */
[----:B------:R-:W-:Y:S02]  /*11bf0*/  LOP3.LUT R5, R3, R24, RZ, 0xfc, !PT ;  /* 0x0000001803057212 */ /* 0x000fe400078efcff */
[----:B------:R-:W-:-:S02]  /*11c00*/  PRMT R10, R6, 0x6420, R7 ;  /* 0x00006420060a7816 */ /* 0x000fc40000000007 */
[----:B------:R-:W-:Y:S02]  /*11c10*/  PRMT R11, R6, 0x7531, R7 ;  /* 0x00007531060b7816 */ /* 0x000fe40000000007 */
[----:B------:R-:W-:Y:S02]  /*11c20*/  IADD3 R6, R16, R5, RZ ;  /* 0x0000000510067210 */ /* 0x000fe40007ffe0ff */
[----:B------:R-:W-:Y:S01]  /*11c30*/  LOP3.LUT R3, R3, R23, RZ, 0xfc, !PT ;  /* 0x0000001703037212 */ /* 0x000fe200078efcff */
[----:B------:R-:W-:Y:S04]  /*11c40*/  STSM.16.M88.4 [R12], R8 ;  /* 0x000000080c007844 */ /* 0x000fe80000000200 */
[----:B------:R-:W0:Y:S01]  /*11c50*/  LDSM.16.MT88.4 R4, [R6+0x6000] ;  /* 0x006000000604783b */ /* 0x000e220000004200 */
[----:B------:R-:W-:-:S02]  /*11c60*/  IMAD.IADD R13, R22, 0x1, R3 ;  /* 0x00000001160d7824 */ /* 0x000fc400078e0203 */
[----:B------:R-:W-:Y:S01]  /*11c70*/  VIADD R3, R2, 0x1000 ;  /* 0x0000100002037836 */ /* 0x000fe20000000000 */
[C-C-:B0-----:R-:W-:Y:S02]  /*11c80*/  PRMT R8, R4.reuse, 0x6420, R5.reuse ;  /* 0x0000642004087816 */ /* 0x141fe40000000005 */
[----:B------:R-:W-:Y:S02]  /*11c90*/  PRMT R9, R4, 0x7531, R5 ;  /* 0x0000753104097816 */ /* 0x000fe40000000005 */
[C---:B------:R-:W-:Y:S02]  /*11ca0*/  LOP3.LUT R5, R3.reuse, R24, RZ, 0xfc, !PT ;  /* 0x0000001803057212 */ /* 0x040fe400078efcff */
        /* <DEDUP_REMOVED lines=9> */
[----:B0-----:R-:W-:-:S05]  /*11d40*/  LOP3.LUT R13, R2, R23, RZ, 0xfc, !PT ;  /* 0x00000017020d7212 */ /* 0x001fca00078efcff */
[----:B------:R-:W-:Y:S01]  /*11d50*/  IMAD.IADD R13, R22, 0x1, R13 ;  /* 0x00000001160d7824 */ /* 0x000fe200078e020d */
[C-C-:B--2---:R-:W-:Y:S02]  /*11d60*/  PRMT R8, R4.reuse, 0x6420, R5.reuse ;  /* 0x0000642004087816 */ /* 0x144fe40000000005 */
[----:B------:R-:W-:Y:S02]  /*11d70*/  PRMT R9, R4, 0x7531, R5 ;  /* 0x0000753104097816 */ /* 0x000fe40000000005 */
[C---:B------:R-:W-:Y:S02]  /*11d80*/  LOP3.LUT R5, R3.reuse, R24, RZ, 0xfc, !PT ;  /* 0x0000001803057212 */ /* 0x040fe400078efcff */
        /* <DEDUP_REMOVED lines=28> */
.L_x_15063:
[----:B--2---:R2:W-:Y:S01]  /*11f50*/  SYNCS.ARRIVE.TRANS64.A1T0 RZ, [R0+URZ+0x13250], RZ ;  /* 0x013250ff00ff79a7 */ /* 0x0045e2000810003f */
[----:B------:R-:W-:Y:S06]  /*11f60*/  BAR.SYNC.DEFER_BLOCKING 0x2, 0x80 ;  /* 0x0082000000007b1d */ /* 0x000fec0000010000 */
[----:B------:R-:W-:Y:S05]  /*11f70*/  @!P1 BRA `(.L_x_15064) ;  /* 0x0000000000049947 */ /* 0x000fea0003800000 */
[----:B------:R-:W-:Y:S01]  /*11f80*/  BPT.TRAP 0x1 ;  /* 0x000000040000795c */ /* 0x000fe20000300000 */
.L_x_15064:
        /* <DEDUP_REMOVED lines=10> */
[----:B------:R2:W-:Y:S04]  /*12030*/  STL [R1], R0 ;  /* 0x0000000001007387 */ /* 0x0005e80000100800 */
[----:B------:R2:W-:Y:S02]  /*12040*/  STL [R1+0xc], R3 ;  /* 0x00000c0301007387 */ /* 0x0005e40000100800 */
.L_x_15005:
[----:B------:R-:W-:Y:S05]  /*12050*/  BSYNC B7 ;  /* 0x0000000000077941 */ /* 0x000fea0003800000 */
.L_x_15003:
[----:B--2---:R-:W2:Y:S04]  /*12060*/  LDL R3, [R1+0x8] ;  /* 0x0000080001037983 */ /* 0x004ea80000100800 */
[----:B---3--:R3:W5:Y:S04]  /*12070*/  LDL R0, [R1+0x20] ;  /* 0x0000200001007983 */ /* 0x0087680000100800 */
[----:B------:R3:W5:Y:S01]  /*12080*/  LDL R2, [R1+0x28] ;  /* 0x0000280001027983 */ /* 0x0007620000100800 */
[----:B--2---:R-:W-:-:S13]  /*12090*/  LOP3.LUT P1, RZ, R3, 0x80, RZ, 0xc0, !PT ;  /* 0x0000008003ff7812 */ /* 0x004fda000782c0ff */
[----:B---3--:R-:W-:Y:S05]  /*120a0*/  @!P1 BRA `(.L_x_15065) ;  /* 0x0000000000289947 */ /* 0x008fea0003800000 */
[----:B------:R-:W2:Y:S08]  /*120b0*/  S2UR UR4, SR_CgaCtaId ;  /* 0x00000000000479c3 */ /* 0x000eb00000008800 */
[----:B------:R-:W-:Y:S01]  /*120c0*/  BAR.SYNC.DEFER_BLOCKING 0x5, 0x200 ;  /* 0x0148000000007b1d */ /* 0x000fe20000010000 */
[----:B------:R-:W-:Y:S02]  /*120d0*/  MOV R16, 0x400 ;  /* 0x0000040000107802 */ /* 0x000fe40000000f00 */
[----:B--2--5:R-:W-:-:S04]  /*120e0*/  MOV R0, UR4 ;  /* 0x0000000400007c02 */ /* 0x024fc80008000f00 */
[----:B------:R-:W-:Y:S01]  /*120f0*/  LEA R16, R0, R16, 0x18 ;  /* 0x0000001000107211 */ /* 0x000fe200078ec0ff */
[----:B------:R-:W-:Y:S04]  /*12100*/  STL [R1+0x20], R0 ;  /* 0x0000200001007387 */ /* 0x000fe80000100800 */
[----:B------:R-:W2:Y:S04]  /*12110*/  LDS R2, [R16+0x132d0] ;  /* 0x0132d00010027984 */ /* 0x000ea80000000800 */
[----:B--2---:R2:W-:Y:S01]  /*12120*/  STL [R1+0x28], R2 ;  /* 0x0000280201007387 */ /* 0x0045e20000100800 */
[----:B------:R-:W-:Y:S06]  /*12130*/  BAR.ARV 0x4, 0x200 ;  /* 0x0108000000007b1d */ /* 0x000fec0000002000 */
[----:B------:R-:W-:Y:S05]  /*12140*/  BRA `(.L_x_15066) ;  /* 0x0000000000287947 */ /* 0x000fea0003800000 */
.L_x_15065:
        /* <DEDUP_REMOVED lines=10> */
.L_x_15066:
[----:B---3--:R-:W3:Y:S01]  /*121f0*/  LDL R0, [R1+0x28] ;  /* 0x0000280001007983 */ /* 0x008ee20000100800 */
[----:B------:R-:W-:Y:S02]  /*12200*/  ULDC UR4, c[0x0][0xc38] ;  /* 0x00030e0000047ab9 */ /* 0x000fe40000000800 */
[----:B---3--:R-:W-:-:S13]  /*12210*/  ISETP.GE.AND P0, PT, R0, UR4, PT ;  /* 0x0000000400007c0c */ /* 0x008fda000bf06270 */
[----:B------:R-:W-:Y:S05]  /*12220*/  @!P0 BRA `(.L_x_15067) ;  /* 0xffffffb400888947 */ /* 0x000fea000383ffff */
.L_x_15000:
        /* <DEDUP_REMOVED lines=12> */
.L_x_15158:
[----:B------:R-:W-:Y:S05]  /*122f0*/  BSYNC B0 ;  /* 0x0000000000007941 */ /* 0x000fea0003800000 */
.L_x_15068:
[----:B------:R-:W-:-:S03]  /*12300*/  UMOV UR4, 0xffffffff ;  /* 0xffffffff00047882 */ /* 0x000fc60000000000 */
[----:B------:R-:W-:Y:S05]  /*12310*/  BRA.DIV UR4, `(.L_x_15070) ;  /* 0x0000002a04a07947 */ /* 0x000fea000b800000 */
[----:B0-----:R-:W0:Y:S02]  /*12320*/  S2R R0, SR_TID.X ;  /* 0x0000000000007919 */ /* 0x001e240000002100 */
[----:B0-----:R-:W-:-:S04]  /*12330*/  SHF.R.U32.HI R0, RZ, 0x5, R0 ;  /* 0x00000005ff007819 */ /* 0x001fc80000011600 */
[----:B------:R-:W-:-:S05]  /*12340*/  LOP3.LUT R0, R0, 0x3, RZ, 0xc0, !PT ;  /* 0x0000000300007812 */ /* 0x000fca00078ec0ff */
[----:B------:R0:W2:Y:S02]  /*12350*/  SHFL.IDX PT, R14, R0, RZ, 0x1f ;  /* 0x00001fff000e7589 */ /* 0x0000a400000e0000 */
.L_x_15161:
[----:B--2---:R-:W-:Y:S01]  /*12360*/  ISETP.NE.AND P0, PT, R14, RZ, PT ;  /* 0x000000ff0e00720c */ /* 0x004fe20003f05270 */
[----:B------:R-:W-:-:S12]  /*12370*/  BSSY B0, `(.L_x_15071) ;  /* 0x000002f000007945 */ /* 0x000fd80003800000 */
[----:B------:R-:W-:Y:S05]  /*12380*/  @P0 BRA `(.L_x_15072) ;  /* 0x0000000000b40947 */ /* 0x000fea0003800000 */
[----:B------:R-:W-:-:S03]  /*12390*/  UMOV UR4, 0xffffffff ;  /* 0xffffffff00047882 */ /* 0x000fc60000000000 */
[----:B------:R-:W-:Y:S05]  /*123a0*/  BRA.DIV UR4, `(.L_x_15073) ;  /* 0x0000002a04b07947 */ /* 0x000fea000b800000 */
[----:B------:R-:W-:-:S13]  /*123b0*/  ELECT P6, URZ, PT ;  /* 0x00000000003f782f */ /* 0x000fda00038c0000 */
.L_x_15164:
[----:B------:R-:W-:Y:S05]  /*123c0*/  @!P6 BRA `(.L_x_15072) ;  /* 0x0000000000a4e947 */ /* 0x000fea0003800000 */
[----:B------:R-:W-:-:S06]  /*123d0*/  ULOP3.LUT UR4, UR39, 0x2, URZ, 0xfc, !UPT ;  /* 0x0000000227047892 */ /* 0x000fcc000f8efc3f */
[----:B0-----:R-:W-:-:S05]  /*123e0*/  IMAD.U32 R0, RZ, RZ, UR4 ;  /* 0x00000004ff007e24 */ /* 0x001fca000f8e00ff */
[----:B------:R-:W-:-:S13]  /*123f0*/  ISETP.NE.AND P0, PT, R0, 0x3, PT ;  /* 0x000000030000780c */ /* 0x000fda0003f05270 */
[----:B------:R-:W-:Y:S05]  /*12400*/  @!P0 BRA `(.L_x_15074) ;  /* 0x0000000000048947 */ /* 0x000fea0003800000 */
[----:B------:R-:W-:Y:S01]  /*12410*/  BPT.TRAP 0x1 ;  /* 0x000000040000795c */ /* 0x000fe20000300000 */
.L_x_15074:
[----:B------:R-:W2:Y:S04]  /*12420*/  LDL R2, [R1+0xc] ;  /* 0x00000c0001027983 */ /* 0x000ea80000100800 */
[----:B------:R-:W3:Y:S01]  /*12430*/  LDL.LU R0, [R1] ;  /* 0x0000000001007983 */ /* 0x000ee20000300800 */
[----:B--2---:R-:W-:Y:S01]  /*12440*/  SHF.L.U32 R3, R2, 0x1f, RZ ;  /* 0x0000001f02037819 */ /* 0x004fe200000006ff */
[C---:B---3--:R-:W-:Y:S02]  /*12450*/  IMAD R4, R0.reuse, 0x8, R5 ;  /* 0x0000000800047824 */ /* 0x048fe400078e0205 */
[----:B------:R-:W-:Y:S02]  /*12460*/  VIADD R0, R0, 0x1 ;  /* 0x0000000100007836 */ /* 0x000fe40000000000 */
[----:B------:R-:W0:Y:S03]  /*12470*/  SYNCS.PHASECHK.TRANS64.TRYWAIT P1, [R4+URZ+0x13240], R3 ;  /* 0x01324003040075a7 */ /* 0x000e26000802017f */
[----:B------:R-:W-:-:S04]  /*12480*/  ISETP.NE.AND P2, PT, R0, 0x2, PT ;  /* 0x000000020000780c */ /* 0x000fc80003f45270 */
[----:B------:R-:W-:Y:S01]  /*12490*/  SEL R2, RZ, 0x1, P2 ;  /* 0x00000001ff027807 */ /* 0x000fe20001000000 */
[----:B0-----:R-:W-:Y:S08]  /*124a0*/  @!P1 BRA `(.L_x_15075) ;  /* 0x0000002800909947 */ /* 0x001ff00003800000 */
.L_x_15165:
[----:B------:R-:W2:Y:S01]  /*124b0*/  LDL.LU R6, [R1+0xc] ;  /* 0x00000c0001067983 */ /* 0x000ea20000300800 */
[----:B------:R-:W-:Y:S02]  /*124c0*/  SEL R0, R0, RZ, P2 ;  /* 0x000000ff00007207 */ /* 0x000fe40001000000 */
[----:B--2---:R-:W-:Y:S01]  /*124d0*/  LOP3.LUT R2, R6, R2, RZ, 0x3c, !PT ;  /* 0x0000000206027212 */ /* 0x004fe200078e3cff */
[----:B------:R-:W-:Y:S06]  /*124e0*/  @!P0 BRA `(.L_x_15076) ;  /* 0x0000000000048947 */ /* 0x000fec0003800000 */
[----:B------:R-:W-:Y:S01]  /*124f0*/  BPT.TRAP 0x1 ;  /* 0x000000040000795c */ /* 0x000fe20000300000 */
.L_x_15076:
[----:B------:R-:W-:Y:S02]  /*12500*/  LEA R5, R0, R5, 0x3 ;  /* 0x0000000500057211 */ /* 0x000fe400078e18ff */
[----:B------:R-:W-:-:S04]  /*12510*/  SHF.L.U32 R0, R2, 0x1f, RZ ;  /* 0x0000001f02007819 */ /* 0x000fc800000006ff */
[----:B------:R-:W2:Y:S02]  /*12520*/  SYNCS.PHASECHK.TRANS64.TRYWAIT P1, [R5+URZ+0x13240], R0 ;  /* 0x01324000050075a7 */ /* 0x000ea4000802017f */
[----:B--2---:R-:W-:Y:S05]  /*12530*/  @!P1 BRA `(.L_x_15077) ;  /* 0x0000002800809947 */ /* 0x004fea0003800000 */
.L_x_15166:
[----:B------:R-:W-:Y:S05]  /*12540*/  @!P0 BRA `(.L_x_15078) ;  /* 0x0000000000048947 */ /* 0x000fea0003800000 */
[----:B------:R-:W-:Y:S01]  /*12550*/  BPT.TRAP 0x1 ;  /* 0x000000040000795c */ /* 0x000fe20000300000 */
.L_x_15078:
[----:B------:R-:W3:Y:S02]  /*12560*/  SYNCS.PHASECHK.TRANS64.TRYWAIT P1, [R4+URZ+0x13260], R3 ;  /* 0x01326003040075a7 */ /* 0x000ee4000802017f */
[----:B---3--:R-:W-:Y:S05]  /*12570*/  @!P1 BRA `(.L_x_15079) ;  /* 0x0000002800849947 */ /* 0x008fea0003800000 */
.L_x_15167:
[----:B------:R-:W-:Y:S05]  /*12580*/  @!P0 BRA `(.L_x_15080) ;  /* 0x0000000000048947 */ /* 0x000fea0003800000 */
[----:B------:R-:W-:Y:S01]  /*12590*/  BPT.TRAP 0x1 ;  /* 0x000000040000795c */ /* 0x000fe20000300000 */
.L_x_15080:
[----:B------:R-:W4:Y:S02]  /*125a0*/  SYNCS.PHASECHK.TRANS64.TRYWAIT P1, [R5+URZ+0x13260], R0 ;  /* 0x01326000050075a7 */ /* 0x000f24000802017f */
[----:B----4-:R-:W-:Y:S05]  /*125b0*/  @!P1 BRA `(.L_x_15081) ;  /* 0x0000002800889947 */ /* 0x010fea0003800000 */
.L_x_15168:
[----:B------:R-:W-:Y:S05]  /*125c0*/  @!P0 BRA `(.L_x_15082) ;  /* 0x0000000000048947 */ /* 0x000fea0003800000 */
[----:B------:R-:W-:Y:S01]  /*125d0*/  BPT.TRAP 0x1 ;  /* 0x000000040000795c */ /* 0x000fe20000300000 */
.L_x_15082:
[----:B------:R-:W5:Y:S02]  /*125e0*/  SYNCS.PHASECHK.TRANS64.TRYWAIT P1, [R4+URZ+0x13280], R3 ;  /* 0x01328003040075a7 */ /* 0x000f64000802017f */
[----:B-----5:R-:W-:Y:S05]  /*125f0*/  @!P1 BRA `(.L_x_15083) ;  /* 0x00000028008c9947 */ /* 0x020fea0003800000 */
.L_x_15169:
[----:B------:R-:W-:Y:S05]  /*12600*/  @!P0 BRA `(.L_x_15084) ;  /* 0x0000000000048947 */ /* 0x000fea0003800000 */
[----:B------:R-:W-:Y:S01]  /*12610*/  BPT.TRAP 0x1 ;  /* 0x000000040000795c */ /* 0x000fe20000300000 */
.L_x_15084:
[----:B------:R0:W0:Y:S02]  /*12620*/  SYNCS.PHASECHK.TRANS64.TRYWAIT P0, [R5+URZ+0x13280], R0 ;  /* 0x01328000050075a7 */ /* 0x000024000800017f */
[----:B0-----:R-:W-:Y:S05]  /*12630*/  @!P0 NANOSLEEP.SYNCS 0x989680 ;  /* 0x009896800000895d */ /* 0x001fea0003900000 */
[----:B------:R-:W0:Y:S02]  /*12640*/  @!P0 SYNCS.PHASECHK.TRANS64 P0, [R5+URZ+0x13280], R0 ;  /* 0x01328000050085a7 */ /* 0x000e24000800007f */
[----:B0-----:R-:W-:Y:S05]  /*12650*/  @!P0 BRA `(.L_x_15084) ;  /* 0xfffffffc00f08947 */ /* 0x001fea000383ffff */
.L_x_15072:
[----:B------:R-:W-:Y:S05]  /*12660*/  BSYNC B0 ;  /* 0x0000000000007941 */ /* 0x000fea0003800000 */
.L_x_15071:
[----:B------:R-:W-:Y:S05]  /*12670*/  EXIT ;  /* 0x000000000000794d */ /* 0x000fea0003800000 */
.L_x_14959:
[----:B0-----:R-:W-:-:S04]  /*12680*/  IMAD.U32 R3, RZ, RZ, UR45 ;  /* 0x0000002dff037e24 */ /* 0x001fc8000f8e00ff */
[----:B------:R0:W1:Y:S03]  /*12690*/  SYNCS.PHASECHK.TRANS64.TRYWAIT P1, [R3+URZ+0x13200], R6 ;  /* 0x01320006030075a7 */ /* 0x000066000802017f */
[----:B-1----:R-:W-:Y:S05]  /*126a0*/  @!P1 NANOSLEEP.SYNCS 0x989680 ;  /* 0x009896800000995d */ /* 0x002fea0003900000 */
[----:B------:R-:W1:Y:S02]  /*126b0*/  @!P1 SYNCS.PHASECHK.TRANS64 P1, [R3+URZ+0x13200], R6 ;  /* 0x01320006030095a7 */ /* 0x000e64000802007f */
[----:B-1----:R-:W-:Y:S05]  /*126c0*/  @!P1 BRA `(.L_x_14959) ;  /* 0xfffffffc00ec9947 */ /* 0x002fea000383ffff */
[----:B------:R-:W-:Y:S05]  /*126d0*/  BRA `(.L_x_15085) ;  /* 0xfffffef000487947 */ /* 0x000fea000383ffff */
.L_x_14963:
[----:B-1----:R1:W2:Y:S02]  /*126e0*/  SYNCS.PHASECHK.TRANS64.TRYWAIT P1, [R2+URZ+0x13230], R3 ;  /* 0x01323003020075a7 */ /* 0x0022a4000802017f */
[----:B--2---:R-:W-:Y:S05]  /*126f0*/  @!P1 NANOSLEEP.SYNCS 0x989680 ;  /* 0x009896800000995d */ /* 0x004fea0003900000 */
[----:B------:R-:W2:Y:S02]  /*12700*/  @!P1 SYNCS.PHASECHK.TRANS64 P1, [R2+URZ+0x13230], R3 ;  /* 0x01323003020095a7 */ /* 0x000ea4000802007f */
[----:B--2---:R-:W-:Y:S05]  /*12710*/  @!P1 BRA `(.L_x_14963) ;  /* 0xfffffffc00f09947 */ /* 0x004fea000383ffff */
[----:B------:R-:W-:Y:S05]  /*12720*/  BRA `(.L_x_14962) ;  /* 0xfffffef000647947 */ /* 0x000fea000383ffff */
.L_x_14969:
[----:B-1----:R-:W-:-:S04]  /*12730*/  IMAD.U32 R8, RZ, RZ, UR22 ;  /* 0x00000016ff087e24 */ /* 0x002fc8000f8e00ff */
[----:B------:R1:W2:Y:S03]  /*12740*/  SYNCS.PHASECHK.TRANS64.TRYWAIT P1, [R8+URZ+0x13230], R7 ;  /* 0x01323007080075a7 */ /* 0x0002a6000802017f */
[----:B--2---:R-:W-:Y:S05]  /*12750*/  @!P1 NANOSLEEP.SYNCS 0x989680 ;  /* 0x009896800000995d */ /* 0x004fea0003900000 */
[----:B------:R-:W2:Y:S02]  /*12760*/  @!P1 SYNCS.PHASECHK.TRANS64 P1, [R8+URZ+0x13230], R7 ;  /* 0x01323007080095a7 */ /* 0x000ea4000802007f */
[----:B--2---:R-:W-:Y:S05]  /*12770*/  @!P1 BRA `(.L_x_14969) ;  /* 0xfffffffc00ec9947 */ /* 0x004fea000383ffff */
[----:B------:R-:W-:Y:S05]  /*12780*/  BRA `(.L_x_14968) ;  /* 0xffffff24009c7947 */ /* 0x000fea000383ffff */
.L_x_14973:
[----:B-1----:R-:W-:-:S04]  /*12790*/  IMAD.U32 R8, RZ, RZ, UR11 ;  /* 0x0000000bff087e24 */ /* 0x002fc8000f8e00ff */
[----:B------:R1:W2:Y:S03]  /*127a0*/  SYNCS.PHASECHK.TRANS64.TRYWAIT P1, [R8+URZ+0x13250], R7 ;  /* 0x01325007080075a7 */ /* 0x0002a6000802017f */
[----:B--2---:R-:W-:Y:S05]  /*127b0*/  @!P1 NANOSLEEP.SYNCS 0x989680 ;  /* 0x009896800000995d */ /* 0x004fea0003900000 */
[----:B------:R-:W2:Y:S02]  /*127c0*/  @!P1 SYNCS.PHASECHK.TRANS64 P1, [R8+URZ+0x13250], R7 ;  /* 0x01325007080095a7 */ /* 0x000ea4000802007f */
[----:B--2---:R-:W-:Y:S05]  /*127d0*/  @!P1 BRA `(.L_x_14973) ;  /* 0xfffffffc00ec9947 */ /* 0x004fea000383ffff */
[----:B------:R-:W-:Y:S05]  /*127e0*/  BRA `(.L_x_14972) ;  /* 0xffffff2800a87947 */ /* 0x000fea000383ffff */
.L_x_14981:
[----:B-1----:R-:W-:-:S04]  /*127f0*/  IMAD.U32 R8, RZ, RZ, UR21 ;  /* 0x00000015ff087e24 */ /* 0x002fc8000f8e00ff */
[----:B------:R1:W2:Y:S03]  /*12800*/  SYNCS.PHASECHK.TRANS64.TRYWAIT P1, [R8+URZ+0x13230], R7 ;  /* 0x01323007080075a7 */ /* 0x0002a6000802017f */
[----:B--2---:R-:W-:Y:S05]  /*12810*/  @!P1 NANOSLEEP.SYNCS 0x989680 ;  /* 0x009896800000995d */ /* 0x004fea0003900000 */
[----:B------:R-:W2:Y:S02]  /*12820*/  @!P1 SYNCS.PHASECHK.TRANS64 P1, [R8+URZ+0x13230], R7 ;  /* 0x01323007080095a7 */ /* 0x000ea4000802007f */
[----:B--2---:R-:W-:Y:S05]  /*12830*/  @!P1 BRA `(.L_x_14981) ;  /* 0xfffffffc00ec9947 */ /* 0x004fea000383ffff */
[----:B------:R-:W-:Y:S05]  /*12840*/  BRA `(.L_x_14980) ;  /* 0xffffff5c007c7947 */ /* 0x000fea000383ffff */
.L_x_14985:
[----:B-1----:R-:W-:-:S04]  /*12850*/  IMAD.U32 R8, RZ, RZ, UR11 ;  /* 0x0000000bff087e24 */ /* 0x002fc8000f8e00ff */
[----:B------:R1:W2:Y:S03]  /*12860*/  SYNCS.PHASECHK.TRANS64.TRYWAIT P1, [R8+URZ+0x13250], R7 ;  /* 0x01325007080075a7 */ /* 0x0002a6000802017f */
[----:B--2---:R-:W-:Y:S05]  /*12870*/  @!P1 NANOSLEEP.SYNCS 0x989680 ;  /* 0x009896800000995d */ /* 0x004fea0003900000 */
[----:B------:R-:W2:Y:S02]  /*12880*/  @!P1 SYNCS.PHASECHK.TRANS64 P1, [R8+URZ+0x13250], R7 ;  /* 0x01325007080095a7 */ /* 0x000ea4000802007f */
[----:B--2---:R-:W-:Y:S05]  /*12890*/  @!P1 BRA `(.L_x_14985) ;  /* 0xfffffffc00ec9947 */ /* 0x004fea000383ffff */
[----:B------:R-:W-:Y:S05]  /*128a0*/  BRA `(.L_x_14984) ;  /* 0xffffff6000887947 */ /* 0x000fea000383ffff */
.L_x_14992:
[----:B-1----:R-:W-:-:S04]  /*128b0*/  IMAD.U32 R5, RZ, RZ, UR14 ;  /* 0x0000000eff057e24 */ /* 0x002fc8000f8e00ff */
[----:B------:R1:W2:Y:S03]  /*128c0*/  SYNCS.PHASECHK.TRANS64.TRYWAIT P1, [R5+URZ+0x13250], R0 ;  /* 0x01325000050075a7 */ /* 0x0002a6000802017f */
[----:B--2---:R-:W-:Y:S05]  /*128d0*/  @!P1 NANOSLEEP.SYNCS 0x989680 ;  /* 0x009896800000995d */ /* 0x004fea0003900000 */
[----:B------:R-:W2:Y:S02]  /*128e0*/  @!P1 SYNCS.PHASECHK.TRANS64 P1, [R5+URZ+0x13250], R0 ;  /* 0x01325000050095a7 */ /* 0x000ea4000802007f */
[----:B--2---:R-:W-:Y:S05]  /*128f0*/  @!P1 BRA `(.L_x_14992) ;  /* 0xfffffffc00ec9947 */ /* 0x004fea000383ffff */
[----:B------:R-:W-:Y:S05]  /*12900*/  BRA `(.L_x_14991) ;  /* 0xffffff8800487947 */ /* 0x000fea000383ffff */
.L_x_15014:
        /* <DEDUP_REMOVED lines=10> */
.L_x_15086:
[----:B------:R-:W-:Y:S05]  /*129b0*/  BRA `(.L_x_15087) ;  /* 0xffffffb800bc7947 */ /* 0x000fea000383ffff */
.L_x_15017:
[----:B0-----:R-:W2:Y:S02]  /*129c0*/  LDL R2, [R1+0x4] ;  /* 0x0000040001027983 */ /* 0x001ea40000100800 */
[----:B--2---:R0:W2:Y:S02]  /*129d0*/  SYNCS.PHASECHK.TRANS64.TRYWAIT P0, [R0+URZ+0x13280], R2 ;  /* 0x01328002000075a7 */ /* 0x0040a4000800017f */
[----:B--2---:R-:W-:Y:S05]  /*129e0*/  @!P0 NANOSLEEP.SYNCS 0x989680 ;  /* 0x009896800000895d */ /* 0x004fea0003900000 */
[----:B------:R-:W2:Y:S02]  /*129f0*/  @!P0 SYNCS.PHASECHK.TRANS64 P0, [R0+URZ+0x13280], R2 ;  /* 0x01328002000085a7 */ /* 0x000ea4000800007f */
[----:B--2---:R-:W-:Y:S05]  /*12a00*/  @!P0 BRA `(.L_x_15017) ;  /* 0xfffffffc00ec8947 */ /* 0x004fea000383ffff */
[----:B------:R-:W-:Y:S05]  /*12a10*/  BRA `(.L_x_15088) ;  /* 0xffffffbc00f47947 */ /* 0x000fea000383ffff */
.L_x_15018:
        /* <DEDUP_REMOVED lines=8> */
.L_x_15090:
[----:B------:R-:W-:Y:S05]  /*12aa0*/  BSYNC B0 ;  /* 0x0000000000007941 */ /* 0x000fea0003800000 */
.L_x_15089:
        /* <DEDUP_REMOVED lines=9> */
.L_x_15091:
[----:B------:R-:W-:Y:S01]  /*12b40*/  IMAD.SHL.U32 R18, R18, 0x10, RZ ;  /* 0x0000001012127824 */ /* 0x000fe200078e00ff */
[----:B------:R-:W-:-:S04]  /*12b50*/  MOV R10, R14 ;  /* 0x0000000e000a7202 */ /* 0x000fc80000000f00 */
[----:B------:R-:W-:-:S04]  /*12b60*/  LOP3.LUT R18, R18, 0x30, RZ, 0xc0, !PT ;  /* 0x0000003012127812 */ /* 0x000fc800078ec0ff */
[----:B------:R-:W-:-:S05]  /*12b70*/  IADD3 R18, P0, R18, R10, RZ ;  /* 0x0000000a12127210 */ /* 0x000fca0007f1e0ff */
[----:B------:R-:W-:Y:S02]  /*12b80*/  IMAD.X R19, RZ, RZ, R4, P0 ;  /* 0x000000ffff137224 */ /* 0x000fe400000e0604 */
[----:B------:R-:W-:Y:S02]  /*12b90*/  IMAD.IADD R4, R16, 0x1, R20 ;  /* 0x0000000110047824 */ /* 0x000fe400078e0214 */
        /* <DEDUP_REMOVED lines=9> */
.L_x_15092:
        /* <DEDUP_REMOVED lines=11> */
.L_x_15093:
        /* <DEDUP_REMOVED lines=11> */
.L_x_15094:
        /* <DEDUP_REMOVED lines=10> */
.L_x_15095:
[----:B------:R-:W-:Y:S02]  /*12e30*/  IMAD.MOV.U32 R13, RZ, RZ, R3 ;  /* 0x000000ffff0d7224 */ /* 0x000fe400078e0003 */
[----:B------:R-:W-:Y:S01]  /*12e40*/  IMAD.MOV.U32 R12, RZ, RZ, R14 ;  /* 0x000000ffff0c7224 */ /* 0x000fe200078e000e */
[----:B------:R-:W-:-:S04]  /*12e50*/  SHF.L.U32 R19, R19, 0x4, RZ ;  /* 0x0000000413137819 */ /* 0x000fc800000006ff */
[----:B------:R-:W-:-:S04]  /*12e60*/  LOP3.LUT R19, R19, 0x30, RZ, 0xc0, !PT ;  /* 0x0000003013137812 */ /* 0x000fc800078ec0ff */
[----:B------:R-:W-:Y:S01]  /*12e70*/  IADD3 R18, P0, R19, R12, RZ ;  /* 0x0000000c13127210 */ /* 0x000fe20007f1e0ff */
[----:B------:R-:W-:-:S04]  /*12e80*/  IMAD.MOV.U32 R12, RZ, RZ, 0x3 ;  /* 0x00000003ff0c7424 */ /* 0x000fc800078e00ff */
[----:B------:R-:W-:-:S08]  /*12e90*/  IMAD.X R19, RZ, RZ, R10, P0 ;  /* 0x000000ffff137224 */ /* 0x000fd000000e060a */
[----:B------:R-:W-:Y:S05]  /*12ea0*/  WARPSYNC.COLLECTIVE R15, `(.L_x_15096) ;  /* 0x000000000f087348 */ /* 0x000fea0003c00000 */
[----:B------:R0:W1:Y:S02]  /*12eb0*/  SHFL.IDX P6, R14, R13, R12, R11 ;  /* 0x0000000c0d0e7389 */ /* 0x00006400000c000b */
[----:B01----:R-:W-:Y:S01]  /*12ec0*/  ENDCOLLECTIVE ;  /* 0x000000000000791b */ /* 0x003fe20003800000 */
.L_x_15096:
        /* <DEDUP_REMOVED lines=11> */
.L_x_15097:
[----:B------:R-:W-:-:S04]  /*12f80*/  SHF.L.U32 R10, R10, 0x4, RZ ;  /* 0x000000040a0a7819 */ /* 0x000fc800000006ff */
[----:B------:R-:W-:Y:S01]  /*12f90*/  LOP3.LUT R10, R10, 0x30, RZ, 0xc0, !PT ;  /* 0x000000300a0a7812 */ /* 0x000fe200078ec0ff */
[----:B------:R-:W-:Y:S02]  /*12fa0*/  IMAD.MOV.U32 R13, RZ, RZ, R21 ;  /* 0x000000ffff0d7224 */ /* 0x000fe400078e0015 */
[----:B------:R-:W-:Y:S02]  /*12fb0*/  IMAD.MOV.U32 R12, RZ, RZ, RZ ;  /* 0x000000ffff0c7224 */ /* 0x000fe400078e00ff */
[----:B------:R-:W-:-:S07]  /*12fc0*/  IMAD.MOV.U32 R2, RZ, RZ, R14 ;  /* 0x000000ffff027224 */ /* 0x000fce00078e000e */
[----:B------:R-:W-:Y:S05]  /*12fd0*/  WARPSYNC.COLLECTIVE R15, `(.L_x_15098) ;  /* 0x000000000f087348 */ /* 0x000fea0003c00000 */
[----:B------:R0:W1:Y:S02]  /*12fe0*/  SHFL.IDX P6, R14, R13, R12, R11 ;  /* 0x0000000c0d0e7389 */ /* 0x00006400000c000b */
[----:B01----:R-:W-:Y:S01]  /*12ff0*/  ENDCOLLECTIVE ;  /* 0x000000000000791b */ /* 0x003fe20003800000 */
.L_x_15098:
        /* <DEDUP_REMOVED lines=13> */
.L_x_15099:
[----:B------:R-:W-:Y:S02]  /*130d0*/  MOV R2, R14 ;  /* 0x0000000e00027202 */ /* 0x000fe40000000f00 */
[----:B------:R-:W-:-:S04]  /*130e0*/  LOP3.LUT R20, R20, 0xffffffdf, RZ, 0xc0, !PT ;  /* 0xffffffdf14147812 */ /* 0x000fc800078ec0ff */
[----:B------:R-:W-:-:S05]  /*130f0*/  @P0 LOP3.LUT R20, R20, 0x20, RZ, 0xfc, !PT ;  /* 0x0000002014140812 */ /* 0x000fca00078efcff */
[----:B------:R1:W-:Y:S01]  /*13100*/  STL [R1+0x8], R20 ;  /* 0x0000081401007387 */ /* 0x0003e20000100800 */
[----:B------:R-:W-:Y:S05]  /*13110*/  BRA `(.L_x_15100) ;  /* 0xffffffbc00887947 */ /* 0x000fea000383ffff */
.L_x_15023:
[----:B---3--:R-:W3:Y:S02]  /*13120*/  LDL R2, [R1+0x4] ;  /* 0x0000040001027983 */ /* 0x008ee40000100800 */
[----:B---3--:R3:W4:Y:S02]  /*13130*/  SYNCS.PHASECHK.TRANS64.TRYWAIT P0, [R0+URZ+0x13240], R2 ;  /* 0x01324002000075a7 */ /* 0x008724000800017f */
[----:B----4-:R-:W-:Y:S05]  /*13140*/  @!P0 NANOSLEEP.SYNCS 0x989680 ;  /* 0x009896800000895d */ /* 0x010fea0003900000 */
[----:B------:R-:W4:Y:S02]  /*13150*/  @!P0 SYNCS.PHASECHK.TRANS64 P0, [R0+URZ+0x13240], R2 ;  /* 0x01324002000085a7 */ /* 0x000f24000800007f */
[----:B----4-:R-:W-:Y:S05]  /*13160*/  @!P0 BRA `(.L_x_15023) ;  /* 0xfffffffc00ec8947 */ /* 0x010fea000383ffff */
[----:B------:R-:W-:Y:S05]  /*13170*/  BRA `(.L_x_15101) ;  /* 0xffffffbc00e87947 */ /* 0x000fea000383ffff */
.L_x_15024:
[----:B------:R-:W-:Y:S01]  /*13180*/  BSSY B0, `(.L_x_15102) ;  /* 0x0000008000007945 */ /* 0x000fe20003800000 */
[----:B------:R-:W-:Y:S02]  /*13190*/  IMAD.MOV.U32 R13, RZ, RZ, R5 ;  /* 0x000000ffff0d7224 */ /* 0x000fe400078e0005 */
[----:B------:R-:W-:Y:S02]  /*131a0*/  IMAD.MOV.U32 R12, RZ, RZ, RZ ;  /* 0x000000ffff0c7224 */ /* 0x000fe400078e00ff */
[----:B------:R-:W-:Y:S02]  /*131b0*/  IMAD.MOV.U32 R11, RZ, RZ, 0x1c1f ;  /* 0x00001c1fff0b7424 */ /* 0x000fe400078e00ff */
[----:B------:R-:W-:-:S07]  /*131c0*/  IMAD.MOV.U32 R15, RZ, RZ, -0x1 ;  /* 0xffffffffff0f7424 */ /* 0x000fce00078e00ff */
[----:B-12--5:R-:W-:Y:S05]  /*131d0*/  WARPSYNC.COLLECTIVE R15, `(.L_x_15103) ;  /* 0x000000000f087348 */ /* 0x026fea0003c00000 */
[----:B------:R0:W3:Y:S02]  /*131e0*/  SHFL.IDX P6, R14, R13, R12, R11 ;  /* 0x0000000c0d0e7389 */ /* 0x0000e400000c000b */
[----:B0123-5:R-:W-:Y:S01]  /*131f0*/  ENDCOLLECTIVE ;  /* 0x000000000000791b */ /* 0x02ffe20003800000 */
.L_x_15103:
[----:B------:R-:W-:Y:S05]  /*13200*/  BSYNC B0 ;  /* 0x0000000000007941 */ /* 0x000fea0003800000 */
.L_x_15102:
[----:B------:R-:W0:Y:S01]  /*13210*/  S2R R19, SR_TID.X ;  /* 0x0000000000137919 */ /* 0x000e220000002100 */
[----:B------:R-:W-:Y:S01]  /*13220*/  IMAD.MOV.U32 R13, RZ, RZ, R6 ;  /* 0x000000ffff0d7224 */ /* 0x000fe200078e0006 */
[----:B------:R-:W-:Y:S01]  /*13230*/  MOV R12, RZ ;  /* 0x000000ff000c7202 */ /* 0x000fe20000000f00 */
[----:B------:R-:W-:Y:S01]  /*13240*/  IMAD.MOV.U32 R11, RZ, RZ, 0x1c1f ;  /* 0x00001c1fff0b7424 */ /* 0x000fe200078e00ff */
[----:B------:R-:W-:Y:S01]  /*13250*/  LOP3.LUT P2, RZ, R18, 0x1, RZ, 0xc0, !PT ;  /* 0x0000000112ff7812 */ /* 0x000fe2000784c0ff */
[----:B------:R-:W-:Y:S02]  /*13260*/  IMAD.MOV.U32 R15, RZ, RZ, -0x1 ;  /* 0xffffffffff0f7424 */ /* 0x000fe400078e00ff */
[----:B------:R-:W-:-:S10]  /*13270*/  IMAD.MOV.U32 R2, RZ, RZ, R14 ;  /* 0x000000ffff027224 */ /* 0x000fd400078e000e */
[----:B0-----:R-:W-:Y:S05]  /*13280*/  WARPSYNC.COLLECTIVE R15, `(.L_x_15104) ;  /* 0x000000000f087348 */ /* 0x001fea0003c00000 */
[----:B------:R1:W2:Y:S02]  /*13290*/  SHFL.IDX P6, R14, R13, R12, R11 ;  /* 0x0000000c0d0e7389 */ /* 0x0002a400000c000b */
[----:B012---:R-:W-:Y:S01]  /*132a0*/  ENDCOLLECTIVE ;  /* 0x000000000000791b */ /* 0x007fe20003800000 */
.L_x_15104:
[----:B------:R-:W-:Y:S01]  /*132b0*/  IMAD.MOV.U32 R13, RZ, RZ, R5 ;  /* 0x000000ffff0d7224 */ /* 0x000fe200078e0005 */
[----:B------:R-:W-:Y:S01]  /*132c0*/  MOV R12, 0x1 ;  /* 0x00000001000c7802 */ /* 0x000fe20000000f00 */
[----:B------:R-:W-:Y:S02]  /*132d0*/  IMAD.SHL.U32 R19, R19, 0x10, RZ ;  /* 0x0000001013137824 */ /* 0x000fe400078e00ff */
[----:B------:R-:W-:-:S07]  /*132e0*/  IMAD.MOV.U32 R3, RZ, RZ, R14 ;  /* 0x000000ffff037224 */ /* 0x000fce00078e000e */
[----:B------:R-:W-:Y:S05]  /*132f0*/  WARPSYNC.COLLECTIVE R15, `(.L_x_15105) ;  /* 0x000000000f087348 */ /* 0x000fea0003c00000 */
[----:B------:R0:W1:Y:S02]  /*13300*/  SHFL.IDX P6, R14, R13, R12, R11 ;  /* 0x0000000c0d0e7389 */ /* 0x00006400000c000b */
[----:B01----:R-:W-:Y:S01]  /*13310*/  ENDCOLLECTIVE ;  /* 0x000000000000791b */ /* 0x003fe20003800000 */
.L_x_15105:
[----:B------:R-:W-:-:S04]  /*13320*/  LOP3.LUT R19, R19, 0x30, RZ, 0xc0, !PT ;  /* 0x0000003013137812 */ /* 0x000fc800078ec0ff */
[----:B------:R-:W-:-:S05]  /*13330*/  @P5 IADD3 R3, P0, R19, R3, RZ ;  /* 0x0000000313035210 */ /* 0x000fca0007f1e0ff */
[----:B------:R-:W-:Y:S02]  /*13340*/  @P5 IMAD.X R2, RZ, RZ, R2, P0 ;  /* 0x000000ffff025224 */ /* 0x000fe400000e0602 */
[----:B------:R-:W-:-:S03]  /*13350*/  IMAD.MOV.U32 R13, RZ, RZ, R6 ;  /* 0x000000ffff0d7224 */ /* 0x000fc600078e0006 */
[----:B------:R-:W-:-:S04]  /*13360*/  @P5 LOP3.LUT R3, R3, R2, RZ, 0x3c, !PT ;  /* 0x0000000203035212 */ /* 0x000fc800078e3cff */
        /* <DEDUP_REMOVED lines=10> */
.L_x_15106:
[----:B------:R-:W-:Y:S02]  /*13410*/  IMAD.MOV.U32 R13, RZ, RZ, R5 ;  /* 0x000000ffff0d7224 */ /* 0x000fe400078e0005 */
[----:B------:R-:W-:Y:S02]  /*13420*/  IMAD.MOV.U32 R12, RZ, RZ, 0x2 ;  /* 0x00000002ff0c7424 */ /* 0x000fe400078e00ff */
[----:B------:R-:W-:-:S07]  /*13430*/  IMAD.MOV.U32 R3, RZ, RZ, R14 ;  /* 0x000000ffff037224 */ /* 0x000fce00078e000e */
[----:B------:R-:W-:Y:S05]  /*13440*/  WARPSYNC.COLLECTIVE R15, `(.L_x_15107) ;  /* 0x000000000f087348 */ /* 0x000fea0003c00000 */
[----:B------:R0:W1:Y:S02]  /*13450*/  SHFL.IDX P6, R14, R13, R12, R11 ;  /* 0x0000000c0d0e7389 */ /* 0x00006400000c000b */
[----:B01----:R-:W-:Y:S01]  /*13460*/  ENDCOLLECTIVE ;  /* 0x000000000000791b */ /* 0x003fe20003800000 */
.L_x_15107:
        /* <DEDUP_REMOVED lines=10> */
[----:B0-----:R-:W-:-:S07]  /*13510*/  MOV R2, R14 ;  /* 0x0000000e00027202 */ /* 0x001fce0000000f00 */
[----:B------:R-:W-:Y:S05]  /*13520*/  WARPSYNC.COLLECTIVE R15, `(.L_x_15108) ;  /* 0x000000000f087348 */ /* 0x000fea0003c00000 */
[----:B------:R0:W1:Y:S02]  /*13530*/  SHFL.IDX P6, R14, R13, R12, R11 ;  /* 0x0000000c0d0e7389 */ /* 0x00006400000c000b */
[----:B01----:R-:W-:Y:S01]  /*13540*/  ENDCOLLECTIVE ;  /* 0x000000000000791b */ /* 0x003fe20003800000 */
.L_x_15108:
[----:B------:R-:W-:Y:S02]  /*13550*/  IMAD.MOV.U32 R13, RZ, RZ, R5 ;  /* 0x000000ffff0d7224 */ /* 0x000fe400078e0005 */
[----:B------:R-:W-:Y:S02]  /*13560*/  IMAD.MOV.U32 R12, RZ, RZ, 0x3 ;  /* 0x00000003ff0c7424 */ /* 0x000fe400078e00ff */
[----:B------:R-:W-:-:S07]  /*13570*/  IMAD.MOV.U32 R3, RZ, RZ, R14 ;  /* 0x000000ffff037224 */ /* 0x000fce00078e000e */
[----:B------:R-:W-:Y:S05]  /*13580*/  WARPSYNC.COLLECTIVE R15, `(.L_x_15109) ;  /* 0x000000000f087348 */ /* 0x000fea0003c00000 */
[----:B------:R0:W1:Y:S02]  /*13590*/  SHFL.IDX P6, R14, R13, R12, R11 ;  /* 0x0000000c0d0e7389 */ /* 0x00006400000c000b */
[----:B01----:R-:W-:Y:S01]  /*135a0*/  ENDCOLLECTIVE ;  /* 0x000000000000791b */ /* 0x003fe20003800000 */
.L_x_15109:
        /* <DEDUP_REMOVED lines=10> */
.L_x_15110:
        /* <DEDUP_REMOVED lines=10> */
.L_x_15111:
        /* <DEDUP_REMOVED lines=11> */
.L_x_15112:
[----:B------:R-:W-:Y:S05]  /*137a0*/  BRA `(.L_x_15113) ;  /* 0xffffffbc00707947 */ /* 0x000fea000383ffff */
.L_x_15031:
[----:B------:R-:W-:Y:S01]  /*137b0*/  MOV R13, R4 ;  /* 0x00000004000d7202 */ /* 0x000fe20000000f00 */
[----:B------:R-:W-:Y:S01]  /*137c0*/  IMAD.MOV.U32 R12, RZ, RZ, RZ ;  /* 0x000000ffff0c7224 */ /* 0x000fe200078e00ff */
[----:B------:R-:W-:Y:S01]  /*137d0*/  MOV R6, UR43 ;  /* 0x0000002b00067c02 */ /* 0x000fe20008000f00 */
[----:B------:R-:W-:Y:S02]  /*137e0*/  IMAD.MOV.U32 R11, RZ, RZ, 0x1c1f ;  /* 0x00001c1fff0b7424 */ /* 0x000fe400078e00ff */
[----:B------:R-:W-:Y:S02]  /*137f0*/  IMAD.MOV.U32 R15, RZ, RZ, -0x1 ;  /* 0xffffffffff0f7424 */ /* 0x000fe400078e00ff */
[----:B------:R-:W-:-:S07]  /*13800*/  IMAD R6, R6, 0xc0, R10 ;  /* 0x000000c006067824 */ /* 0x000fce00078e020a */
[----:B-----5:R-:W-:Y:S05]  /*13810*/  WARPSYNC.COLLECTIVE R15, `(.L_x_15114) ;  /* 0x000000000f087348 */ /* 0x020fea0003c00000 */
[----:B------:R0:W1:Y:S02]  /*13820*/  SHFL.IDX P6, R14, R13, R12, R11 ;  /* 0x0000000c0d0e7389 */ /* 0x00006400000c000b */
[----:B01---5:R-:W-:Y:S01]  /*13830*/  ENDCOLLECTIVE ;  /* 0x000000000000791b */ /* 0x023fe20003800000 */
.L_x_15114:
[----:B------:R-:W-:Y:S01]  /*13840*/  ISETP.GE.AND P1, PT, R6, UR37, PT ;  /* 0x0000002506007c0c */ /* 0x000fe2000bf26270 */
[----:B------:R-:W-:Y:S02]  /*13850*/  IMAD.MOV.U32 R13, RZ, RZ, R0 ;  /* 0x000000ffff0d7224 */ /* 0x000fe400078e0000 */
[----:B------:R-:W-:-:S10]  /*13860*/  IMAD.MOV.U32 R2, RZ, RZ, R14 ;  /* 0x000000ffff027224 */ /* 0x000fd400078e000e */
[----:B------:R-:W-:Y:S05]  /*13870*/  WARPSYNC.COLLECTIVE R15, `(.L_x_15115) ;  /* 0x000000000f087348 */ /* 0x000fea0003c00000 */
[----:B------:R0:W1:Y:S02]  /*13880*/  SHFL.IDX P6, R14, R13, R12, R11 ;  /* 0x0000000c0d0e7389 */ /* 0x00006400000c000b */
[----:B01----:R-:W-:Y:S01]  /*13890*/  ENDCOLLECTIVE ;  /* 0x000000000000791b */ /* 0x003fe20003800000 */
.L_x_15115:
[----:B------:R-:W-:Y:S02]  /*138a0*/  IMAD.MOV.U32 R13, RZ, RZ, R4 ;  /* 0x000000ffff0d7224 */ /* 0x000fe400078e0004 */
[----:B------:R-:W-:Y:S02]  /*138b0*/  IMAD.MOV.U32 R12, RZ, RZ, 0x1 ;  /* 0x00000001ff0c7424 */ /* 0x000fe400078e00ff */
[----:B------:R-:W-:-:S07]  /*138c0*/  IMAD.MOV.U32 R3, RZ, RZ, R14 ;  /* 0x000000ffff037224 */ /* 0x000fce00078e000e */
[----:B------:R-:W-:Y:S05]  /*138d0*/  WARPSYNC.COLLECTIVE R15, `(.L_x_15116) ;  /* 0x000000000f087348 */ /* 0x000fea0003c00000 */
[----:B------:R0:W1:Y:S02]  /*138e0*/  SHFL.IDX P6, R14, R13, R12, R11 ;  /* 0x0000000c0d0e7389 */ /* 0x00006400000c000b */
[----:B01----:R-:W-:Y:S01]  /*138f0*/  ENDCOLLECTIVE ;  /* 0x000000000000791b */ /* 0x003fe20003800000 */
.L_x_15116:
        /* <DEDUP_REMOVED lines=16> */
.L_x_15117:
[----:B------:R-:W-:Y:S02]  /*13a00*/  IMAD.MOV.U32 R13, RZ, RZ, R4 ;  /* 0x000000ffff0d7224 */ /* 0x000fe400078e0004 */
[----:B------:R-:W-:Y:S01]  /*13a10*/  IMAD.MOV.U32 R12, RZ, RZ, 0x2 ;  /* 0x00000002ff0c7424 */ /* 0x000fe200078e00ff */
[----:B------:R-:W-:-:S07]  /*13a20*/  MOV R3, R14 ;  /* 0x0000000e00037202 */ /* 0x000fce0000000f00 */
[----:B------:R-:W-:Y:S05]  /*13a30*/  WARPSYNC.COLLECTIVE R15, `(.L_x_15118) ;  /* 0x000000000f087348 */ /* 0x000fea0003c00000 */
[----:B------:R0:W1:Y:S02]  /*13a40*/  SHFL.IDX P6, R14, R13, R12, R11 ;  /* 0x0000000c0d0e7389 */ /* 0x00006400000c000b */
[----:B01----:R-:W-:Y:S01]  /*13a50*/  ENDCOLLECTIVE ;  /* 0x000000000000791b */ /* 0x003fe20003800000 */
.L_x_15118:
        /* <DEDUP_REMOVED lines=16> */
.L_x_15119:
[----:B------:R-:W-:Y:S02]  /*13b60*/  IMAD.MOV.U32 R13, RZ, RZ, R4 ;  /* 0x000000ffff0d7224 */ /* 0x000fe400078e0004 */
[----:B------:R-:W-:Y:S01]  /*13b70*/  IMAD.MOV.U32 R12, RZ, RZ, 0x3 ;  /* 0x00000003ff0c7424 */ /* 0x000fe200078e00ff */
[----:B------:R-:W-:-:S07]  /*13b80*/  MOV R3, R14 ;  /* 0x0000000e00037202 */ /* 0x000fce0000000f00 */
[----:B------:R-:W-:Y:S05]  /*13b90*/  WARPSYNC.COLLECTIVE R15, `(.L_x_15120) ;  /* 0x000000000f087348 */ /* 0x000fea0003c00000 */
[----:B------:R0:W1:Y:S02]  /*13ba0*/  SHFL.IDX P6, R14, R13, R12, R11 ;  /* 0x0000000c0d0e7389 */ /* 0x00006400000c000b */
[----:B01----:R-:W-:Y:S01]  /*13bb0*/  ENDCOLLECTIVE ;  /* 0x000000000000791b */ /* 0x003fe20003800000 */
.L_x_15120:
        /* <DEDUP_REMOVED lines=14> */
.L_x_15121:
[----:B------:R-:W-:-:S04]  /*13ca0*/  IADD3 R2, R6, 0x60, RZ ;  /* 0x0000006006027810 */ /* 0x000fc80007ffe0ff */
[----:B------:R-:W-:Y:S01]  /*13cb0*/  ISETP.GE.AND P1, PT, R2, UR37, PT ;  /* 0x0000002502007c0c */ /* 0x000fe2000bf26270 */
[----:B------:R-:W-:Y:S02]  /*13cc0*/  IMAD.MOV.U32 R13, RZ, RZ, R7 ;  /* 0x000000ffff0d7224 */ /* 0x000fe400078e0007 */
[----:B------:R-:W-:Y:S02]  /*13cd0*/  IMAD.MOV.U32 R12, RZ, RZ, RZ ;  /* 0x000000ffff0c7224 */ /* 0x000fe400078e00ff */
[----:B------:R-:W-:-:S08]  /*13ce0*/  IMAD.MOV.U32 R0, RZ, RZ, R14 ;  /* 0x000000ffff007224 */ /* 0x000fd000078e000e */
[----:B------:R-:W-:Y:S05]  /*13cf0*/  WARPSYNC.COLLECTIVE R15, `(.L_x_15122) ;  /* 0x000000000f087348 */ /* 0x000fea0003c00000 */
[----:B------:R0:W1:Y:S02]  /*13d00*/  SHFL.IDX P6, R14, R13, R12, R11 ;  /* 0x0000000c0d0e7389 */ /* 0x00006400000c000b */
[----:B01----:R-:W-:Y:S01]  /*13d10*/  ENDCOLLECTIVE ;  /* 0x000000000000791b */ /* 0x003fe20003800000 */
.L_x_15122:
[----:B------:R-:W-:-:S05]  /*13d20*/  @!P1 IADD3 R0, P0, R9, R0, RZ ;  /* 0x0000000009009210 */ /* 0x000fca0007f1e0ff */
[----:B------:R-:W-:-:S04]  /*13d30*/  @!P1 IMAD.X R2, RZ, RZ, R4, P0 ;  /* 0x000000ffff029224 */ /* 0x000fc800000e0604 */
        /* <DEDUP_REMOVED lines=8> */
[----:B------:R-:W-:Y:S02]  /*13dc0*/  ISETP.GE.AND P1, PT, R0, UR37, PT ;  /* 0x0000002500007c0c */ /* 0x000fe4000bf26270 */
[----:B------:R-:W-:-:S11]  /*13dd0*/  MOV R0, R14 ;  /* 0x0000000e00007202 */ /* 0x000fd60000000f00 */
[----:B0-----:R-:W-:Y:S05]  /*13de0*/  WARPSYNC.COLLECTIVE R15, `(.L_x_15123) ;  /* 0x000000000f087348 */ /* 0x001fea0003c00000 */
[----:B------:R1:W2:Y:S02]  /*13df0*/  SHFL.IDX P6, R14, R13, R12, R11 ;  /* 0x0000000c0d0e7389 */ /* 0x0002a400000c000b */
[----:B012---:R-:W-:Y:S01]  /*13e00*/  ENDCOLLECTIVE ;  /* 0x000000000000791b */ /* 0x007fe20003800000 */
.L_x_15123:
[----:B------:R-:W-:Y:S02]  /*13e10*/  IMAD.MOV.U32 R13, RZ, RZ, R7 ;  /* 0x000000ffff0d7224 */ /* 0x000fe400078e0007 */
[----:B------:R-:W-:Y:S02]  /*13e20*/  IMAD.MOV.U32 R12, RZ, RZ, 0x1 ;  /* 0x00000001ff0c7424 */ /* 0x000fe400078e00ff */
[----:B------:R-:W-:-:S07]  /*13e30*/  IMAD.MOV.U32 R2, RZ, RZ, R14 ;  /* 0x000000ffff027224 */ /* 0x000fce00078e000e */
[----:B------:R-:W-:Y:S05]  /*13e40*/  WARPSYNC.COLLECTIVE R15, `(.L_x_15124) ;  /* 0x000000000f087348 */ /* 0x000fea0003c00000 */
[----:B------:R0:W1:Y:S02]  /*13e50*/  SHFL.IDX P6, R14, R13, R12, R11 ;  /* 0x0000000c0d0e7389 */ /* 0x00006400000c000b */
[----:B01----:R-:W-:Y:S01]  /*13e60*/  ENDCOLLECTIVE ;  /* 0x000000000000791b */ /* 0x003fe20003800000 */
.L_x_15124:
        /* <DEDUP_REMOVED lines=12> */
.L_x_15125:
[----:B------:R-:W-:Y:S05]  /*13f30*/  BRA `(.L_x_15126) ;  /* 0xffffffc0005c7947 */ /* 0x000fea000383ffff */
.L_x_15034:
[----:B0-----:R0:W1:Y:S02]  /*13f40*/  SYNCS.PHASECHK.TRANS64.TRYWAIT P0, [R16+URZ+0x13220], R3 ;  /* 0x01322003100075a7 */ /* 0x001064000800017f */
[----:B-1----:R-:W-:Y:S05]  /*13f50*/  @!P0 NANOSLEEP.SYNCS 0x989680 ;  /* 0x009896800000895d */ /* 0x002fea0003900000 */
[----:B------:R-:W1:Y:S02]  /*13f60*/  @!P0 SYNCS.PHASECHK.TRANS64 P0, [R16+URZ+0x13220], R3 ;  /* 0x01322003100085a7 */ /* 0x000e64000800007f */
[----:B-1----:R-:W-:Y:S05]  /*13f70*/  @!P0 BRA `(.L_x_15034) ;  /* 0xfffffffc00f08947 */ /* 0x002fea000383ffff */
[----:B------:R-:W-:Y:S05]  /*13f80*/  BRA `(.L_x_15127) ;  /* 0xffffffc000b87947 */ /* 0x000fea000383ffff */
.L_x_15038:
[----:B0-----:R0:W1:Y:S02]  /*13f90*/  SYNCS.PHASECHK.TRANS64.TRYWAIT P0, [R0+URZ+0x13280], R29 ;  /* 0x0132801d000075a7 */ /* 0x001064000800017f */
[----:B-1----:R-:W-:Y:S05]  /*13fa0*/  @!P0 NANOSLEEP.SYNCS 0x989680 ;  /* 0x009896800000895d */ /* 0x002fea0003900000 */
[----:B------:R-:W1:Y:S02]  /*13fb0*/  @!P0 SYNCS.PHASECHK.TRANS64 P0, [R0+URZ+0x13280], R29 ;  /* 0x0132801d000085a7 */ /* 0x000e64000800007f */
[----:B-1----:R-:W-:Y:S05]  /*13fc0*/  @!P0 BRA `(.L_x_15038) ;  /* 0xfffffffc00f08947 */ /* 0x002fea000383ffff */
[----:B------:R-:W-:Y:S05]  /*13fd0*/  BRA `(.L_x_15128) ;  /* 0xffffffc800007947 */ /* 0x000fea000383ffff */
.L_x_15039:
        /* <DEDUP_REMOVED lines=8> */
.L_x_15130:
[----:B------:R-:W-:Y:S05]  /*14060*/  BSYNC B0 ;  /* 0x0000000000007941 */ /* 0x000fea0003800000 */
.L_x_15129:
[----:B------:R-:W0:Y:S01]  /*14070*/  S2R R2, SR_TID.X ;  /* 0x0000000000027919 */ /* 0x000e220000002100 */
[----:B------:R-:W-:Y:S01]  /*14080*/  MOV R13, R5 ;  /* 0x00000005000d7202 */ /* 0x000fe20000000f00 */
[----:B------:R-:W-:Y:S01]  /*14090*/  IMAD.MOV.U32 R12, RZ, RZ, RZ ;  /* 0x000000ffff0c7224 */ /* 0x000fe200078e00ff */
[----:B------:R-:W-:Y:S01]  /*140a0*/  IADD3 R6, R16, R6, RZ ;  /* 0x0000000610067210 */ /* 0x000fe20007ffe0ff */
[----:B------:R-:W-:Y:S02]  /*140b0*/  IMAD.MOV.U32 R11, RZ, RZ, 0x1c1f ;  /* 0x00001c1fff0b7424 */ /* 0x000fe400078e00ff */
[----:B------:R-:W-:Y:S02]  /*140c0*/  IMAD.MOV.U32 R15, RZ, RZ, -0x1 ;  /* 0xffffffffff0f7424 */ /* 0x000fe400078e00ff */
[----:B------:R-:W-:-:S07]  /*140d0*/  IMAD.MOV.U32 R3, RZ, RZ, R14 ;  /* 0x000000ffff037224 */ /* 0x000fce00078e000e */
[----:B0-----:R-:W-:Y:S05]  /*140e0*/  WARPSYNC.COLLECTIVE R15, `(.L_x_15131) ;  /* 0x000000000f087348 */ /* 0x001fea0003c00000 */
[----:B------:R1:W2:Y:S02]  /*140f0*/  SHFL.IDX P6, R14, R13, R12, R11 ;  /* 0x0000000c0d0e7389 */ /* 0x0002a400000c000b */
[----:B012---:R-:W-:Y:S01]  /*14100*/  ENDCOLLECTIVE ;  /* 0x000000000000791b */ /* 0x007fe20003800000 */
.L_x_15131:
        /* <DEDUP_REMOVED lines=11> */
.L_x_15132:
        /* <DEDUP_REMOVED lines=10> */
.L_x_15133:
        /* <DEDUP_REMOVED lines=11> */
.L_x_15134:
        /* <DEDUP_REMOVED lines=10> */
.L_x_15135:
[----:B------:R-:W-:Y:S02]  /*143b0*/  IMAD.MOV.U32 R13, RZ, RZ, R10 ;  /* 0x000000ffff0d7224 */ /* 0x000fe400078e000a */
[----:B------:R-:W-:Y:S01]  /*143c0*/  IMAD.MOV.U32 R12, RZ, RZ, 0x3 ;  /* 0x00000003ff0c7424 */ /* 0x000fe200078e00ff */
[----:B------:R-:W-:Y:S01]  /*143d0*/  SHF.L.U32 R15, R2, 0x4, RZ ;  /* 0x00000004020f7819 */ /* 0x000fe200000006ff */
        /* <DEDUP_REMOVED lines=8> */
.L_x_15136:
        /* <DEDUP_REMOVED lines=10> */
.L_x_15137:
[----:B------:R-:W-:Y:S02]  /*14500*/  IMAD.MOV.U32 R13, RZ, RZ, R18 ;  /* 0x000000ffff0d7224 */ /* 0x000fe400078e0012 */
[----:B------:R-:W-:Y:S02]  /*14510*/  IMAD.MOV.U32 R12, RZ, RZ, RZ ;  /* 0x000000ffff0c7224 */ /* 0x000fe400078e00ff */
[----:B------:R-:W-:Y:S02]  /*14520*/  IMAD.SHL.U32 R3, R3, 0x10, RZ ;  /* 0x0000001003037824 */ /* 0x000fe400078e00ff */
[----:B------:R-:W-:-:S07]  /*14530*/  IMAD.MOV.U32 R2, RZ, RZ, R14 ;  /* 0x000000ffff027224 */ /* 0x000fce00078e000e */
[----:B------:R-:W-:Y:S05]  /*14540*/  WARPSYNC.COLLECTIVE R15, `(.L_x_15138) ;  /* 0x000000000f087348 */ /* 0x000fea0003c00000 */
[----:B------:R0:W1:Y:S02]  /*14550*/  SHFL.IDX P6, R14, R13, R12, R11 ;  /* 0x0000000c0d0e7389 */ /* 0x00006400000c000b */
[----:B01----:R-:W-:Y:S01]  /*14560*/  ENDCOLLECTIVE ;  /* 0x000000000000791b */ /* 0x003fe20003800000 */
.L_x_15138:
[----:B------:R-:W-:-:S04]  /*14570*/  LOP3.LUT R3, R3, 0x30, RZ, 0xc0, !PT ;  /* 0x0000003003037812 */ /* 0x000fc800078ec0ff */
[----:B------:R-:W-:-:S05]  /*14580*/  IADD3 R2, P0, R3, R2, RZ ;  /* 0x0000000203027210 */ /* 0x000fca0007f1e0ff */
[----:B------:R-:W-:Y:S01]  /*14590*/  IMAD.X R3, RZ, RZ, R10, P0 ;  /* 0x000000ffff037224 */ /* 0x000fe200000e060a */
[----:B------:R-:W-:-:S04]  /*145a0*/  MOV R13, R19 ;  /* 0x00000013000d7202 */ /* 0x000fc80000000f00 */
        /* <DEDUP_REMOVED lines=8> */
.L_x_15139:
[----:B------:R-:W-:Y:S01]  /*14630*/  IMAD.MOV.U32 R2, RZ, RZ, R14 ;  /* 0x000000ffff027224 */ /* 0x000fe200078e000e */
[----:B------:R-:W-:Y:S06]  /*14640*/  BRA `(.L_x_15140) ;  /* 0xffffffc400687947 */ /* 0x000fec000383ffff */
.L_x_15044:
[----:B---3--:R3:W4:Y:S02]  /*14650*/  SYNCS.PHASECHK.TRANS64.TRYWAIT P0, [R0+URZ+0x13240], R29 ;  /* 0x0132401d000075a7 */ /* 0x008724000800017f */
[----:B----4-:R-:W-:Y:S05]  /*14660*/  @!P0 NANOSLEEP.SYNCS 0x989680 ;  /* 0x009896800000895d */ /* 0x010fea0003900000 */
[----:B------:R-:W4:Y:S02]  /*14670*/  @!P0 SYNCS.PHASECHK.TRANS64 P0, [R0+URZ+0x13240], R29 ;  /* 0x0132401d000085a7 */ /* 0x000f24000800007f */
[----:B----4-:R-:W-:Y:S05]  /*14680*/  @!P0 BRA `(.L_x_15044) ;  /* 0xfffffffc00f08947 */ /* 0x010fea000383ffff */
[----:B------:R-:W-:Y:S05]  /*14690*/  BRA `(.L_x_15141) ;  /* 0xffffffc400c47947 */ /* 0x000fea000383ffff */
.L_x_15045:
        /* <DEDUP_REMOVED lines=8> */
.L_x_15143:
[----:B------:R-:W-:Y:S05]  /*14720*/  BSYNC B0 ;  /* 0x0000000000007941 */ /* 0x000fea0003800000 */
.L_x_15142:
        /* <DEDUP_REMOVED lines=8> */
.L_x_15144:
[----:B------:R-:W-:Y:S01]  /*147b0*/  IMAD.MOV.U32 R13, RZ, RZ, R5 ;  /* 0x000000ffff0d7224 */ /* 0x000fe200078e0005 */
[----:B------:R-:W-:Y:S01]  /*147c0*/  MOV R12, 0x1 ;  /* 0x00000001000c7802 */ /* 0x000fe20000000f00 */
[----:B------:R-:W-:-:S07]  /*147d0*/  IMAD.MOV.U32 R2, RZ, RZ, R14 ;  /* 0x000000ffff027224 */ /* 0x000fce00078e000e */
[----:B------:R-:W-:Y:S05]  /*147e0*/  WARPSYNC.COLLECTIVE R15, `(.L_x_15145) ;  /* 0x000000000f087348 */ /* 0x000fea0003c00000 */
[----:B------:R0:W1:Y:S02]  /*147f0*/  SHFL.IDX P6, R14, R13, R12, R11 ;  /* 0x0000000c0d0e7389 */ /* 0x00006400000c000b */
[----:B01----:R-:W-:Y:S01]  /*14800*/  ENDCOLLECTIVE ;  /* 0x000000000000791b */ /* 0x003fe20003800000 */
.L_x_15145:
        /* <DEDUP_REMOVED lines=11> */
.L_x_15146:
[----:B------:R-:W-:Y:S02]  /*148c0*/  IMAD.MOV.U32 R13, RZ, RZ, R5 ;  /* 0x000000ffff0d7224 */ /* 0x000fe400078e0005 */
[----:B------:R-:W-:Y:S02]  /*148d0*/  IMAD.MOV.U32 R12, RZ, RZ, 0x2 ;  /* 0x00000002ff0c7424 */ /* 0x000fe400078e00ff */
[----:B------:R-:W-:-:S07]  /*148e0*/  IMAD.MOV.U32 R2, RZ, RZ, R14 ;  /* 0x000000ffff027224 */ /* 0x000fce00078e000e */
[----:B------:R-:W-:Y:S05]  /*148f0*/  WARPSYNC.COLLECTIVE R15, `(.L_x_15147) ;  /* 0x000000000f087348 */ /* 0x000fea0003c00000 */
[----:B------:R0:W1:Y:S02]  /*14900*/  SHFL.IDX P6, R14, R13, R12, R11 ;  /* 0x0000000c0d0e7389 */ /* 0x00006400000c000b */
[----:B01----:R-:W-:Y:S01]  /*14910*/  ENDCOLLECTIVE ;  /* 0x000000000000791b */ /* 0x003fe20003800000 */
.L_x_15147:
        /* <DEDUP_REMOVED lines=11> */
.L_x_15148:
[----:B------:R-:W-:Y:S02]  /*149d0*/  IMAD.MOV.U32 R13, RZ, RZ, R5 ;  /* 0x000000ffff0d7224 */ /* 0x000fe400078e0005 */
[----:B------:R-:W-:Y:S02]  /*149e0*/  IMAD.MOV.U32 R12, RZ, RZ, 0x3 ;  /* 0x00000003ff0c7424 */ /* 0x000fe400078e00ff */
[----:B------:R-:W-:-:S07]  /*149f0*/  IMAD.MOV.U32 R2, RZ, RZ, R14 ;  /* 0x000000ffff027224 */ /* 0x000fce00078e000e */
[----:B------:R-:W-:Y:S05]  /*14a00*/  WARPSYNC.COLLECTIVE R15, `(.L_x_15149) ;  /* 0x000000000f087348 */ /* 0x000fea0003c00000 */
[----:B------:R0:W1:Y:S02]  /*14a10*/  SHFL.IDX P6, R14, R13, R12, R11 ;  /* 0x0000000c0d0e7389 */ /* 0x00006400000c000b */
[----:B01----:R-:W-:Y:S01]  /*14a20*/  ENDCOLLECTIVE ;  /* 0x000000000000791b */ /* 0x003fe20003800000 */
.L_x_15149:
        /* <DEDUP_REMOVED lines=11> */
.L_x_15150:
[----:B------:R-:W-:Y:S02]  /*14ae0*/  IMAD.MOV.U32 R13, RZ, RZ, R8 ;  /* 0x000000ffff0d7224 */ /* 0x000fe400078e0008 */
[----:B------:R-:W-:Y:S02]  /*14af0*/  IMAD.MOV.U32 R12, RZ, RZ, RZ ;  /* 0x000000ffff0c7224 */ /* 0x000fe400078e00ff */
[----:B------:R-:W-:-:S07]  /*14b00*/  IMAD.MOV.U32 R2, RZ, RZ, R14 ;  /* 0x000000ffff027224 */ /* 0x000fce00078e000e */
[----:B------:R-:W-:Y:S05]  /*14b10*/  WARPSYNC.COLLECTIVE R15, `(.L_x_15151) ;  /* 0x000000000f087348 */ /* 0x000fea0003c00000 */
[----:B------:R0:W1:Y:S02]  /*14b20*/  SHFL.IDX P6, R14, R13, R12, R11 ;  /* 0x0000000c0d0e7389 */ /* 0x00006400000c000b */
[----:B01----:R-:W-:Y:S01]  /*14b30*/  ENDCOLLECTIVE ;  /* 0x000000000000791b */ /* 0x003fe20003800000 */
.L_x_15151:
        /* <DEDUP_REMOVED lines=11> */
.L_x_15152:
[----:B------:R-:W-:Y:S01]  /*14bf0*/  MOV R2, R14 ;  /* 0x0000000e00027202 */ /* 0x000fe20000000f00 */
[----:B------:R-:W-:Y:S06]  /*14c00*/  BRA `(.L_x_15153) ;  /* 0xffffffc400587947 */ /* 0x000fec000383ffff */
.L_x_15050:
[----:B0-----:R0:W2:Y:S02]  /*14c10*/  SYNCS.PHASECHK.TRANS64.TRYWAIT P2, [R2+URZ+0x13270], R0 ;  /* 0x01327000020075a7 */ /* 0x0010a4000804017f */
[----:B--2---:R-:W-:Y:S05]  /*14c20*/  @!P2 NANOSLEEP.SYNCS 0x989680 ;  /* 0x009896800000a95d */ /* 0x004fea0003900000 */
[----:B------:R-:W2:Y:S02]  /*14c30*/  @!P2 SYNCS.PHASECHK.TRANS64 P2, [R2+URZ+0x13270], R0 ;  /* 0x013270000200a5a7 */ /* 0x000ea4000804007f */
[----:B--2---:R-:W-:Y:S05]  /*14c40*/  @!P2 BRA `(.L_x_15050) ;  /* 0xfffffffc00f0a947 */ /* 0x004fea000383ffff */
[----:B------:R-:W-:Y:S05]  /*14c50*/  BRA `(.L_x_15154) ;  /* 0xffffffc400bc7947 */ /* 0x000fea000383ffff */
.L_x_15052:
[----:B0-----:R0:W2:Y:S02]  /*14c60*/  SYNCS.PHASECHK.TRANS64.TRYWAIT P2, [R2+URZ+0x13260], R3 ;  /* 0x01326003020075a7 */ /* 0x0010a4000804017f */
[----:B--2---:R-:W-:Y:S05]  /*14c70*/  @!P2 NANOSLEEP.SYNCS 0x989680 ;  /* 0x009896800000a95d */ /* 0x004fea0003900000 */
[----:B------:R-:W2:Y:S02]  /*14c80*/  @!P2 SYNCS.PHASECHK.TRANS64 P2, [R2+URZ+0x13260], R3 ;  /* 0x013260030200a5a7 */ /* 0x000ea4000804007f */
[----:B--2---:R-:W-:Y:S05]  /*14c90*/  @!P2 BRA `(.L_x_15052) ;  /* 0xfffffffc00f0a947 */ /* 0x004fea000383ffff */
[----:B------:R-:W-:Y:S05]  /*14ca0*/  BRA `(.L_x_15155) ;  /* 0xffffffc400cc7947 */ /* 0x000fea000383ffff */
.L_x_15060:
[----:B0-----:R0:W2:Y:S02]  /*14cb0*/  SYNCS.PHASECHK.TRANS64.TRYWAIT P2, [R0+URZ+0x13270], R3 ;  /* 0x01327003000075a7 */ /* 0x0010a4000804017f */
[----:B--2---:R-:W-:Y:S05]  /*14cc0*/  @!P2 NANOSLEEP.SYNCS 0x989680 ;  /* 0x009896800000a95d */ /* 0x004fea0003900000 */
[----:B------:R-:W2:Y:S02]  /*14cd0*/  @!P2 SYNCS.PHASECHK.TRANS64 P2, [R0+URZ+0x13270], R3 ;  /* 0x013270030000a5a7 */ /* 0x000ea4000804007f */
[----:B--2---:R-:W-:Y:S05]  /*14ce0*/  @!P2 BRA `(.L_x_15060) ;  /* 0xfffffffc00f0a947 */ /* 0x004fea000383ffff */
[----:B------:R-:W-:Y:S05]  /*14cf0*/  BRA `(.L_x_15156) ;  /* 0xffffffcc00647947 */ /* 0x000fea000383ffff */
.L_x_15062:
[----:B0-----:R0:W2:Y:S02]  /*14d00*/  SYNCS.PHASECHK.TRANS64.TRYWAIT P2, [R0+URZ+0x13260], R3 ;  /* 0x01326003000075a7 */ /* 0x0010a4000804017f */
[----:B--2---:R-:W-:Y:S05]  /*14d10*/  @!P2 NANOSLEEP.SYNCS 0x989680 ;  /* 0x009896800000a95d */ /* 0x004fea0003900000 */
[----:B------:R-:W2:Y:S02]  /*14d20*/  @!P2 SYNCS.PHASECHK.TRANS64 P2, [R0+URZ+0x13260], R3 ;  /* 0x013260030000a5a7 */ /* 0x000ea4000804007f */
[----:B--2---:R-:W-:Y:S05]  /*14d30*/  @!P2 BRA `(.L_x_15062) ;  /* 0xfffffffc00f0a947 */ /* 0x004fea000383ffff */
[----:B------:R-:W-:Y:S05]  /*14d40*/  BRA `(.L_x_15157) ;  /* 0xffffffcc00747947 */ /* 0x000fea000383ffff */
.L_x_15069:
[----:B0-----:R0:W2:Y:S02]  /*14d50*/  SYNCS.PHASECHK.TRANS64.TRYWAIT P0, [R5+URZ+0x13220], R0 ;  /* 0x01322000050075a7 */ /* 0x0010a4000800017f */
[----:B--2---:R-:W-:Y:S05]  /*14d60*/  @!P0 NANOSLEEP.SYNCS 0x989680 ;  /* 0x009896800000895d */ /* 0x004fea0003900000 */
[----:B------:R-:W2:Y:S02]  /*14d70*/  @!P0 SYNCS.PHASECHK.TRANS64 P0, [R5+URZ+0x13220], R0 ;  /* 0x01322000050085a7 */ /* 0x000ea4000800007f */
[----:B--2---:R-:W-:Y:S05]  /*14d80*/  @!P0 BRA `(.L_x_15069) ;  /* 0xfffffffc00f08947 */ /* 0x004fea000383ffff */
[----:B------:R-:W-:Y:S05]  /*14d90*/  BRA `(.L_x_15158) ;  /* 0xffffffd400547947 */ /* 0x000fea000383ffff */
.L_x_15070:
        /* <DEDUP_REMOVED lines=11> */
.L_x_15160:
[----:B------:R-:W-:Y:S05]  /*14e50*/  BSYNC B0 ;  /* 0x0000000000007941 */ /* 0x000fea0003800000 */
.L_x_15159:
[----:B------:R-:W-:Y:S05]  /*14e60*/  BRA `(.L_x_15161) ;  /* 0xffffffd4003c7947 */ /* 0x000fea000383ffff */
.L_x_15073:
[----:B------:R-:W-:Y:S01]  /*14e70*/  BSSY B1, `(.L_x_15162) ;  /* 0x0000006000017945 */ /* 0x000fe20003800000 */
[----:B------:R-:W-:-:S07]  /*14e80*/  IMAD.MOV.U32 R15, RZ, RZ, -0x1 ;  /* 0xffffffffff0f7424 */ /* 0x000fce00078e00ff */
[----:B01----:R-:W-:Y:S05]  /*14e90*/  WARPSYNC.COLLECTIVE R15, `(.L_x_15163) ;  /* 0x000000000f0c7348 */ /* 0x003fea0003c00000 */
[----:B------:R-:W-:Y:S02]  /*14ea0*/  ELECT P6, UR62, PT ;  /* 0x00000000003e782f */ /* 0x000fe400038c0000 */
[----:B------:R-:W-:Y:S01]  /*14eb0*/  MOV R14, UR62 ;  /* 0x0000003e000e7c02 */ /* 0x000fe20008000f00 */
[----:B01----:R-:W-:Y:S10]  /*14ec0*/  ENDCOLLECTIVE ;  /* 0x000000000000791b */ /* 0x003ff40003800000 */
.L_x_15163:
[----:B------:R-:W-:Y:S05]  /*14ed0*/  BSYNC B1 ;  /* 0x0000000000017941 */ /* 0x000fea0003800000 */
.L_x_15162:
[----:B------:R-:W-:Y:S05]  /*14ee0*/  BRA `(.L_x_15164) ;  /* 0xffffffd400347947 */ /* 0x000fea000383ffff */
.L_x_15075:
[----:B0-----:R0:W2:Y:S02]  /*14ef0*/  SYNCS.PHASECHK.TRANS64.TRYWAIT P1, [R4+URZ+0x13240], R3 ;  /* 0x01324003040075a7 */ /* 0x0010a4000802017f */
[----:B--2---:R-:W-:Y:S05]  /*14f00*/  @!P1 NANOSLEEP.SYNCS 0x989680 ;  /* 0x009896800000995d */ /* 0x004fea0003900000 */
[----:B------:R-:W2:Y:S02]  /*14f10*/  @!P1 SYNCS.PHASECHK.TRANS64 P1, [R4+URZ+0x13240], R3 ;  /* 0x01324003040095a7 */ /* 0x000ea4000802007f */
[----:B--2---:R-:W-:Y:S05]  /*14f20*/  @!P1 BRA `(.L_x_15075) ;  /* 0xfffffffc00f09947 */ /* 0x004fea000383ffff */
[----:B------:R-:W-:Y:S05]  /*14f30*/  BRA `(.L_x_15165) ;  /* 0xffffffd4005c7947 */ /* 0x000fea000383ffff */
.L_x_15077:
[----:B--2---:R2:W3:Y:S02]  /*14f40*/  SYNCS.PHASECHK.TRANS64.TRYWAIT P1, [R5+URZ+0x13240], R0 ;  /* 0x01324000050075a7 */ /* 0x0044e4000802017f */
[----:B---3--:R-:W-:Y:S05]  /*14f50*/  @!P1 NANOSLEEP.SYNCS 0x989680 ;  /* 0x009896800000995d */ /* 0x008fea0003900000 */
[----:B------:R-:W3:Y:S02]  /*14f60*/  @!P1 SYNCS.PHASECHK.TRANS64 P1, [R5+URZ+0x13240], R0 ;  /* 0x01324000050095a7 */ /* 0x000ee4000802007f */
[----:B---3--:R-:W-:Y:S05]  /*14f70*/  @!P1 BRA `(.L_x_15077) ;  /* 0xfffffffc00f09947 */ /* 0x008fea000383ffff */
[----:B------:R-:W-:Y:S05]  /*14f80*/  BRA `(.L_x_15166) ;  /* 0xffffffd4006c7947 */ /* 0x000fea000383ffff */
.L_x_15079:
[----:B---3--:R3:W4:Y:S02]  /*14f90*/  SYNCS.PHASECHK.TRANS64.TRYWAIT P1, [R4+URZ+0x13260], R3 ;  /* 0x01326003040075a7 */ /* 0x008724000802017f */
[----:B----4-:R-:W-:Y:S05]  /*14fa0*/  @!P1 NANOSLEEP.SYNCS 0x989680 ;  /* 0x009896800000995d */ /* 0x010fea0003900000 */
[----:B------:R-:W4:Y:S02]  /*14fb0*/  @!P1 SYNCS.PHASECHK.TRANS64 P1, [R4+URZ+0x13260], R3 ;  /* 0x01326003040095a7 */ /* 0x000f24000802007f */
[----:B----4-:R-:W-:Y:S05]  /*14fc0*/  @!P1 BRA `(.L_x_15079) ;  /* 0xfffffffc00f09947 */ /* 0x010fea000383ffff */
[----:B------:R-:W-:Y:S05]  /*14fd0*/  BRA `(.L_x_15167) ;  /* 0xffffffd400687947 */ /* 0x000fea000383ffff */
.L_x_15081:
[----:B----4-:R4:W0:Y:S02]  /*14fe0*/  SYNCS.PHASECHK.TRANS64.TRYWAIT P1, [R5+URZ+0x13260], R0 ;  /* 0x01326000050075a7 */ /* 0x010824000802017f */
[----:B0-----:R-:W-:Y:S05]  /*14ff0*/  @!P1 NANOSLEEP.SYNCS 0x989680 ;  /* 0x009896800000995d */ /* 0x001fea0003900000 */
[----:B------:R-:W0:Y:S02]  /*15000*/  @!P1 SYNCS.PHASECHK.TRANS64 P1, [R5+URZ+0x13260], R0 ;  /* 0x01326000050095a7 */ /* 0x000e24000802007f */
[----:B0-----:R-:W-:Y:S05]  /*15010*/  @!P1 BRA `(.L_x_15081) ;  /* 0xfffffffc00f09947 */ /* 0x001fea000383ffff */
[----:B------:R-:W-:Y:S05]  /*15020*/  BRA `(.L_x_15168) ;  /* 0xffffffd400647947 */ /* 0x000fea000383ffff */
.L_x_15083:
[----:B------:R0:W0:Y:S02]  /*15030*/  SYNCS.PHASECHK.TRANS64.TRYWAIT P1, [R4+URZ+0x13280], R3 ;  /* 0x01328003040075a7 */ /* 0x000024000802017f */
[----:B0-----:R-:W-:Y:S05]  /*15040*/  @!P1 NANOSLEEP.SYNCS 0x989680 ;  /* 0x009896800000995d */ /* 0x001fea0003900000 */
[----:B------:R-:W0:Y:S02]  /*15050*/  @!P1 SYNCS.PHASECHK.TRANS64 P1, [R4+URZ+0x13280], R3 ;  /* 0x01328003040095a7 */ /* 0x000e24000802007f */
[----:B0-----:R-:W-:Y:S05]  /*15060*/  @!P1 BRA `(.L_x_15083) ;  /* 0xfffffffc00f09947 */ /* 0x001fea000383ffff */
[----:B------:R-:W-:Y:S05]  /*15070*/  BRA `(.L_x_15169) ;  /* 0xffffffd400607947 */ /* 0x000fea000383ffff */
.L_x_15170:
        /* <DEDUP_REMOVED lines=16> */
.L_x_15867:


//--------------------- .text._ZN7cutlass13device_kernelIN5flash11enable_sm90INS1_16FlashAttnFwdSm90INS1_25CollectiveMainloopFwdSm90ILi2EN4cute5tupleIJNS5_1CILi1EEES8_S8_EEENS6_IJNS7_ILi192EEENS7_ILi160EEENS7_ILi64EEEEEELi64ENS_12float_e4m3_tEfNS_4arch4Sm90ELb1ELb0ELb1ELb1ELb1ELb0ELb0ELb1ELb1ELb1ELb0ELb0EEENS1_21CollectiveEpilogueFwdINS6_IJSA_SC_SB_EEES9_NS_10bfloat16_tESG_Li384ELb1ELb1ELb0ELb1EEENS1_36VarlenDynamicPersistentTileSchedulerILi192ELi160ELi384ELi128ELb0ELb1ELb1ELb1ELb1ELb1EEEEEEEEEvNT_6ParamsE --------------------------
	.section	.text._ZN7cutlass13device_kernelIN5flash11enable_sm90INS1_16FlashAttnFwdSm90INS1_25CollectiveMainloopFwdSm90ILi2EN4cute5tupleIJNS5_1CILi1EEES8_S8_EEENS6_IJNS7_ILi192EEENS7_ILi160EEENS7_ILi64EEEEEELi64ENS_12float_e4m3_tEfNS_4arch4Sm90ELb1ELb0ELb1ELb1ELb1ELb0ELb0ELb1ELb1ELb1ELb0ELb0EEENS1_21CollectiveEpilogueFwdINS6_IJSA_SC_SB_EEES9_NS_10bfloat16_tESG_Li384ELb1ELb1ELb0ELb1EEENS1_36VarlenDynamicPersistentTileSchedulerILi192ELi160ELi384ELi128ELb0ELb1ELb1ELb1ELb1ELb1EEEEEEEEEvNT_6ParamsE,"ax",@progbits
	.align	128
.text._ZN7cutlass13device_kernelIN5flash11enable_sm90INS1_16FlashAttnFwdSm90INS1_25CollectiveMainloopFwdSm90ILi2EN4cute5tupleIJNS5_1CILi1EEES8_S8_EEENS6_IJNS7_ILi192EEENS7_ILi160EEENS7_ILi64EEEEEELi64ENS_12float_e4m3_tEfNS_4arch4Sm90ELb1ELb0ELb1ELb1ELb1ELb0ELb0ELb1ELb1ELb1ELb0ELb0EEENS1_21CollectiveEpilogueFwdINS6_IJSA_SC_SB_EEES9_NS_10bfloat16_tESG_Li384ELb1ELb1ELb0ELb1EEENS1_36VarlenDynamicPersistentTileSchedulerILi192ELi160ELi384ELi128ELb0ELb1ELb1ELb1ELb1ELb1EEEEEEEEEvNT_6ParamsE:
        .type           _ZN7cutlass13device_kernelIN5flash11enable_sm90INS1_16FlashAttnFwdSm90INS1_25CollectiveMainloopFwdSm90ILi2EN4cute5tupleIJNS5_1CILi1EEES8_S8_EEENS6_IJNS7_ILi192EEENS7_ILi160EEENS7_ILi64EEEEEELi64ENS_12float_e4m3_tEfNS_4arch4Sm90ELb1ELb0ELb1ELb1ELb1ELb0ELb0ELb1ELb1ELb1ELb0ELb0EEENS1_21CollectiveEpilogueFwdINS6_IJSA_SC_SB_EEES9_NS_10bfloat16_tESG_Li384ELb1ELb1ELb0ELb1EEENS1_36VarlenDynamicPersistentTileSchedulerILi192ELi160ELi384ELi128ELb0ELb1ELb1ELb1ELb1ELb1EEEEEEEEEvNT_6ParamsE,@function
        .size           _ZN7cutlass13device_kernelIN5flash11enable_sm90INS1_16FlashAttnFwdSm90INS1_25CollectiveMainloopFwdSm90ILi2EN4cute5tupleIJNS5_1CILi1EEES8_S8_EEENS6_IJNS7_ILi192EEENS7_ILi160EEENS7_ILi64EEEEEELi64ENS_12float_e4m3_tEfNS_4arch4Sm90ELb1ELb0ELb1ELb1ELb1ELb0ELb0ELb1ELb1ELb1ELb0ELb0EEENS1_21CollectiveEpilogueFwdINS6_IJSA_SC_SB_EEES9_NS_10bfloat16_tESG_Li384ELb1ELb1ELb0ELb1EEENS1_36VarlenDynamicPersistentTileSchedulerILi192ELi160ELi384ELi128ELb0ELb1ELb1ELb1ELb1ELb1EEEEEEEEEvNT_6ParamsE,(.L_x_15868 - _ZN7cutlass13device_kernelIN5flash11enable_sm90INS1_16FlashAttnFwdSm90INS1_25CollectiveMainloopFwdSm90ILi2EN4cute5tupleIJNS5_1CILi1EEES8_S8_EEENS6_IJNS7_ILi192EEENS7_ILi160EEENS7_ILi64EEEEEELi64ENS_12float_e4m3_tEfNS_4arch4Sm90ELb1ELb0ELb1ELb1ELb1ELb0ELb0ELb1ELb1ELb1ELb0ELb0EEENS1_21CollectiveEpilogueFwdINS6_IJSA_SC_SB_EEES9_NS_10bfloat16_tESG_Li384ELb1ELb1ELb0ELb1EEENS1_36VarlenDynamicPersistentTileSchedulerILi192ELi160ELi384ELi128ELb0ELb1ELb1ELb1ELb1ELb1EEEEEEEEEvNT_6ParamsE)
        .other          _ZN7cutlass13device_kernelIN5flash11enable_sm90INS1_16FlashAttnFwdSm90INS1_25CollectiveMainloopFwdSm90ILi2EN4cute5tupleIJNS5_1CILi1EEES8_S8_EEENS6_IJNS7_ILi192EEENS7_ILi160EEENS7_ILi64EEEEEELi64ENS_12float_e4m3_tEfNS_4arch4Sm90ELb1ELb0ELb1ELb1ELb1ELb0ELb0ELb1ELb1ELb1ELb0ELb0EEENS1_21CollectiveEpilogueFwdINS6_IJSA_SC_SB_EEES9_NS_10bfloat16_tESG_Li384ELb1ELb1ELb0ELb1EEENS1_36VarlenDynamicPersistentTileSchedulerILi192ELi160ELi384ELi128ELb0ELb1ELb1ELb1ELb1ELb1EEEEEEEEEvNT_6ParamsE,@"STO_CUDA_ENTRY STV_DEFAULT"
_ZN7cutlass13device_kernelIN5flash11enable_sm90INS1_16FlashAttnFwdSm90INS1_25CollectiveMainloopFwdSm90ILi2EN4cute5tupleIJNS5_1CILi1EEES8_S8_EEENS6_IJNS7_ILi192EEENS7_ILi160EEENS7_ILi64EEEEEELi64ENS_12float_e4m3_tEfNS_4arch4Sm90ELb1ELb0ELb1ELb1ELb1ELb0ELb0ELb1ELb1ELb1ELb0ELb0EEENS1_21CollectiveEpilogueFwdINS6_IJSA_SC_SB_EEES9_NS_10bfloat16_tESG_Li384ELb1ELb1ELb0ELb1EEENS1_36VarlenDynamicPersistentTileSchedulerILi192ELi160ELi384ELi128ELb0ELb1ELb1ELb1ELb1ELb1EEEEEEEEEvNT_6ParamsE:
        /* <DEDUP_REMOVED lines=45> */
.L_x_15171:
        /* <DEDUP_REMOVED lines=22> */
.L_x_15172:
        /* <DEDUP_REMOVED lines=18> */
.L_x_15173:
        /* <DEDUP_REMOVED lines=22> */
.L_x_15174:
        /* <DEDUP_REMOVED lines=24> */
.L_x_15175:
        /* <DEDUP_REMOVED lines=8> */
.L_x_15177:
        /* <DEDUP_REMOVED lines=34> */
[----:B------:R-:W-:Y:S02]  /*0ad0*/  LOP3.LUT R2, R2, 0x1ffffffe, RZ, 0xc0, !PT ;  /* 0x1ffffffe02027812 */ /* 0x000fe400078ec0ff */
[----:B------:R-:W-:Y:S01]  /*0ae0*/  SHF.R.S32.HI R6, RZ, 0x1f, R23 ;  /* 0x0000001fff067819 */ /* 0x000fe20000011417 */
[----:B------:R-:W-:Y:S01]  /*0af0*/  IMAD R3, R3, 0x40, R4 ;  /* 0x0000004003037824 */ /* 0x000fe200078e0204 */
[----:B------:R-:W-:Y:S01]  /*0b00*/  LEA.HI R10, R0, R12, RZ, 0x2 ;  /* 0x0000000c000a7211 */ /* 0x000fe200078f10ff */
[----:B------:R-:W-:Y:S01]  /*0b10*/  IMAD.IADD R2, R5, 0x1, -R2 ;  /* 0x0000000105027824 */ /* 0x000fe200078e0a02 */
[----:B------:R-:W-:Y:S02]  /*0b20*/  LEA.HI R7, R6, R23, RZ, 0x2 ;  /* 0x0000001706077211 */ /* 0x000fe400078f10ff */
[----:B------:R-:W-:Y:S01]  /*0b30*/  SHF.R.S32.HI R156, RZ, 0x7, R156 ;  /* 0x00000007ff9c7819 */ /* 0x000fe2000001149c */
[----:B------:R-:W-:Y:S01]  /*0b40*/  IMAD R2, R2, 0x8, R3 ;  /* 0x0000000802027824 */ /* 0x000fe200078e0203 */
[----:B------:R-:W-:-:S02]  /*0b50*/  SHF.R.S32.HI R8, RZ, 0x2, R7 ;  /* 0x00000002ff087819 */ /* 0x000fc40000011407 */
[----:B------:R-:W-:Y:S01]  /*0b60*/  SHF.R.S32.HI R9, RZ, 0x1f, R7 ;  /* 0x0000001fff097819 */ /* 0x000fe20000011407 */
[----:B------:R-:W-:Y:S01]  /*0b70*/  IMAD.HI R4, R156, 0x55555556, RZ ;  /* 0x555555569c047827 */ /* 0x000fe200078e02ff */
[----:B------:R-:W-:Y:S01]  /*0b80*/  LOP3.LUT R10, R10, 0xfffffffc, RZ, 0xc0, !PT ;  /* 0xfffffffc0a0a7812 */ /* 0x000fe200078ec0ff */
[----:B------:R0:W-:Y:S01]  /*0b90*/  STL [R1], R2 ;  /* 0x0000000201007387 */ /* 0x0001e20000100800 */
[----:B------:R-:W-:Y:S02]  /*0ba0*/  LEA.HI R9, R9, R8, RZ, 0x3 ;  /* 0x0000000809097211 */ /* 0x000fe400078f18ff */
[----:B------:R-:W-:Y:S02]  /*0bb0*/  LEA.HI R0, R0, R12, RZ, 0x3 ;  /* 0x0000000c00007211 */ /* 0x000fe400078f18ff */
[----:B------:R-:W-:Y:S02]  /*0bc0*/  IADD3 R10, R12, -R10, RZ ;  /* 0x8000000a0c0a7210 */ /* 0x000fe40007ffe0ff */
[----:B------:R-:W-:-:S02]  /*0bd0*/  LOP3.LUT R9, R9, 0xfffffff8, RZ, 0xc0, !PT ;  /* 0xfffffff809097812 */ /* 0x000fc400078ec0ff */
[----:B------:R-:W-:Y:S02]  /*0be0*/  LEA.HI R6, R6, R23, RZ, 0x5 ;  /* 0x0000001706067211 */ /* 0x000fe400078f28ff */
[----:B------:R-:W-:Y:S01]  /*0bf0*/  LEA.HI R5, R4, R4, RZ, 0x1 ;  /* 0x0000000404057211 */ /* 0x000fe200078f08ff */
[----:B------:R-:W-:Y:S01]  /*0c00*/  IMAD.IADD R9, R8, 0x1, -R9 ;  /* 0x0000000108097824 */ /* 0x000fe200078e0a09 */
[----:B------:R-:W-:Y:S02]  /*0c10*/  LOP3.LUT R18, R0, 0xfffffff8, RZ, 0xc0, !PT ;  /* 0xfffffff800127812 */ /* 0x000fe400078ec0ff */
[----:B------:R-:W-:Y:S01]  /*0c20*/  LEA.HI R4, R10, R10, RZ, 0x1 ;  /* 0x0000000a0a047211 */ /* 0x000fe200078f08ff */
[----:B------:R-:W-:Y:S01]  /*0c30*/  IMAD R5, R5, -0x3, R156 ;  /* 0xfffffffd05057824 */ /* 0x000fe200078e029c */
[----:B------:R-:W-:Y:S01]  /*0c40*/  SHF.R.S32.HI R6, RZ, 0x5, R6 ;  /* 0x00000005ff067819 */ /* 0x000fe20000011406 */
[----:B------:R-:W-:Y:S01]  /*0c50*/  IMAD.IADD R18, R12, 0x1, -R18 ;  /* 0x000000010c127824 */ /* 0x000fe200078e0a12 */
[----:B------:R-:W-:-:S02]  /*0c60*/  LOP3.LUT R11, R4, 0x1ffffffe, RZ, 0xc0, !PT ;  /* 0x1ffffffe040b7812 */ /* 0x000fc400078ec0ff */
[----:B------:R-:W-:Y:S01]  /*0c70*/  LOP3.LUT R16, R7, 0x7ffffffc, RZ, 0xc0, !PT ;  /* 0x7ffffffc07107812 */ /* 0x000fe200078ec0ff */
[----:B------:R-:W-:Y:S01]  /*0c80*/  IMAD R6, R6, 0x10, R9 ;  /* 0x0000001006067824 */ /* 0x000fe200078e0209 */
[----:B------:R-:W-:Y:S01]  /*0c90*/  SHF.R.S32.HI R22, RZ, 0x3, R0 ;  /* 0x00000003ff167819 */ /* 0x000fe20000011400 */
[----:B------:R-:W-:Y:S01]  /*0ca0*/  IMAD.SHL.U32 R19, R18, 0x8, RZ ;  /* 0x0000000812137824 */ /* 0x000fe200078e00ff */
[----:B------:R-:W-:Y:S01]  /*0cb0*/  IADD3 R16, R23, -R16, RZ ;  /* 0x8000001017107210 */ /* 0x000fe20007ffe0ff */
[----:B------:R-:W-:Y:S02]  /*0cc0*/  IMAD.IADD R10, R10, 0x1, -R11 ;  /* 0x000000010a0a7824 */ /* 0x000fe400078e0a0b */
[----:B------:R-:W-:Y:S01]  /*0cd0*/  IMAD R157, R5, 0x40, R6 ;  /* 0x00000040059d7824 */ /* 0x000fe200078e0206 */
[----:B------:R-:W-:-:S03]  /*0ce0*/  SHF.R.S32.HI R0, RZ, 0x1f, R19 ;  /* 0x0000001fff007819 */ /* 0x000fc60000011413 */
[----:B0-----:R-:W-:-:S07]  /*0cf0*/  IMAD R17, R10, 0x8, R157 ;  /* 0x000000080a117824 */ /* 0x001fce00078e029d */
.L_x_15225:
        /* <DEDUP_REMOVED lines=36> */
[----:B-----5:R-:W-:-:S14]  /*0f40*/  @P2 BRA `(.L_x_15178) ;  /* 0x0000000000382947 */ /* 0x020fdc0003800000 */
        /* <DEDUP_REMOVED lines=14> */
.L_x_15178:
[----:B------:R-:W-:Y:S01]  /*1030*/  UMOV UR42, UR47 ;  /* 0x0000002f002a7c82 */ /* 0x000fe20008000000 */
[----:B------:R-:W-:Y:S05]  /*1040*/  @!P1 BRA `(.L_x_15179) ;  /* 0x00000000001c9947 */ /* 0x000fea0003800000 */
[----:B------:R-:W-:-:S04]  /*1050*/  ULEA UR4, UP0, UR40, UR8, 0x2 ;  /* 0x0000000828047291 */ /* 0x000fc8000f80103f */
[----:B------:R-:W-:Y:S02]  /*1060*/  ULEA.HI.X UR6, UR40, UR9, UR41, 0x2, UP0 ;  /* 0x0000000928067291 */ /* 0x000fe400080f1429 */
[----:B------:R-:W-:-:S04]  /*1070*/  MOV R2, UR4 ;  /* 0x0000000400027c02 */ /* 0x000fc80008000f00 */
[----:B------:R-:W-:-:S05]  /*1080*/  IMAD.U32 R3, RZ, RZ, UR6 ;  /* 0x00000006ff037e24 */ /* 0x000fca000f8e00ff */
[----:B------:R-:W2:Y:S02]  /*1090*/  LDG.E R2, desc[UR52][R2.64] ;  /* 0x0000003402027981 */ /* 0x000ea4000c1e1900 */
[----:B--2---:R-:W-:Y:S01]  /*10a0*/  R2UR UR4, R2 ;  /* 0x00000000020472ca */ /* 0x004fe200000e0000 */
[----:B------:R-:W-:-:S14]  /*10b0*/  BRA `(.L_x_15180) ;  /* 0x0000000000347947 */ /* 0x000fdc0003800000 */
.L_x_15179:
        /* <DEDUP_REMOVED lines=13> */
.L_x_15180:
[----:B------:R-:W-:Y:S01]  /*1190*/  ULDC UR6, c[0x0][0x448] ;  /* 0x0001120000067ab9 */ /* 0x000fe20000000800 */
[----:B------:R-:W-:Y:S01]  /*11a0*/  UIMAD UR43, UR5, 0xc0, URZ ;  /* 0x000000c0052b78a4 */ /* 0x000fe2000f8e023f */
[----:B------:R-:W-:Y:S01]  /*11b0*/  PLOP3.LUT P0, PT, PT, PT, PT, 0x80, 0x0 ;  /* 0x000000000000781c */ /* 0x000fe20003f0f070 */
[----:B------:R-:W-:Y:S01]  /*11c0*/  UISETP.NE.AND UP0, UPT, UR6, 0x1, UPT ;  /* 0x000000010600788c */ /* 0x000fe2000bf05270 */
[----:B------:R-:W-:Y:S01]  /*11d0*/  IMAD.MOV.U32 R0, RZ, RZ, RZ ;  /* 0x000000ffff007224 */ /* 0x000fe200078e00ff */
[----:B------:R-:W-:Y:S01]  /*11e0*/  UIADD3 UR6, UR43, 0xbf, URZ ;  /* 0x000000bf2b067890 */ /* 0x000fe2000fffe03f */
[----:B------:R-:W-:Y:S01]  /*11f0*/  IMAD.MOV.U32 R2, RZ, RZ, RZ ;  /* 0x000000ffff027224 */ /* 0x000fe200078e00ff */
[----:B------:R-:W-:Y:S01]  /*1200*/  UIADD3 UR48, -UR48, UR4, URZ ;  /* 0x0000000430307290 */ /* 0x000fe2000fffe13f */
[----:B------:R-:W-:Y:S01]  /*1210*/  CS2R R54, SRZ ;  /* 0x0000000000367805 */ /* 0x000fe2000001ff00 */
[----:B------:R-:W-:Y:S01]  /*1220*/  UP2UR UR50, UPR, URZ, 0x1 ;  /* 0x000000013f327883 */ /* 0x000fe20008000000 */
[----:B------:R-:W-:Y:S01]  /*1230*/  CS2R R6, SRZ ;  /* 0x0000000000067805 */ /* 0x000fe2000001ff00 */
[----:B------:R-:W-:Y:S01]  /*1240*/  UIADD3 UR7, UR48, 0xa0, -UR49 ;  /* 0x000000a030077890 */ /* 0x000fe2000fffe831 */
[----:B------:R-:W-:-:S02]  /*1250*/  CS2R R52, SRZ ;  /* 0x0000000000347805 */ /* 0x000fc4000001ff00 */
        /* <DEDUP_REMOVED lines=24> */
[----:B------:R-:W-:Y:S02]  /*13e0*/  IMAD.MOV.U32 R33, RZ, RZ, RZ ;  /* 0x000000ffff217224 */ /* 0x000fe400078e00ff */
[----:B------:R-:W-:Y:S01]  /*13f0*/  IMAD.MOV.U32 R58, RZ, RZ, RZ ;  /* 0x000000ffff3a7224 */ /* 0x000fe200078e00ff */
[----:B------:R-:W-:-:S04]  /*1400*/  UISETP.LT.AND UP0, UPT, UR4, UR6, UPT ;  /* 0x000000060400728c */ /* 0x000fc8000bf01270 */
        /* <DEDUP_REMOVED lines=35> */
.L_x_15182:
        /* <DEDUP_REMOVED lines=43> */
[----:B------:R-:W-:-:S03]  /*18f0*/  MOV R8, UR46 ;  /* 0x0000002e00087c02 */ /* 0x000fc60008000f00 */
[----:B------:R-:W-:Y:S01]  /*1900*/  ULOP3.LUT UR4, UR4, 0xfffffffe, URZ, 0xc0, !UPT ;  /* 0xfffffffe04047892 */ /* 0x000fe2000f8ec03f */
[----:B------:R-:W-:-:S03]  /*1910*/  ISETP.NE.AND P0, PT, R8, 0x3, PT ;  /* 0x000000030800780c */ /* 0x000fc60003f05270 */
        /* <DEDUP_REMOVED lines=8> */
.L_x_15327:
[----:B------:R-:W-:Y:S05]  /*19a0*/  @!P0 BRA `(.L_x_15184) ;  /* 0x0000000000048947 */ /* 0x000fea0003800000 */
[----:B------:R-:W-:Y:S01]  /*19b0*/  BPT.TRAP 0x1 ;  /* 0x000000040000795c */ /* 0x000fe20000300000 */
.L_x_15184:
[----:B------:R-:W-:Y:S02]  /*19c0*/  IMAD.U32 R2, RZ, RZ, UR38 ;  /* 0x00000026ff027e24 */ /* 0x000fe4000f8e00ff */
[----:B0-----:R-:W-:-:S03]  /*19d0*/  IMAD.U32 R3, RZ, RZ, UR37 ;  /* 0x00000025ff037e24 */ /* 0x001fc6000f8e00ff */
[----:B------:R-:W-:Y:S02]  /*19e0*/  LEA R2, R2, UR45, 0x3 ;  /* 0x0000002d02027c11 */ /* 0x000fe4000f8e18ff */
[----:B------:R-:W-:-:S04]  /*19f0*/  SHF.L.U32 R3, R3, 0x1f, RZ ;  /* 0x0000001f03037819 */ /* 0x000fc800000006ff */
[----:B------:R0:W1:Y:S01]  /*1a00*/  SYNCS.PHASECHK.TRANS64.TRYWAIT P1, [R2+URZ+0x13230], R3 ;  /* 0x01323003020075a7 */ /* 0x000062000802017f */
[----:B------:R-:W-:Y:S05]  /*1a10*/  @!P0 BRA `(.L_x_15185) ;  /* 0x0000000000048947 */ /* 0x000fea0003800000 */
[----:B------:R-:W-:Y:S01]  /*1a20*/  BPT.TRAP 0x1 ;  /* 0x000000040000795c */ /* 0x000fe20000300000 */
.L_x_15185:
[----:B-1----:R-:W-:Y:S05]  /*1a30*/  @P1 BRA `(.L_x_15186) ;  /* 0x0000000000081947 */ /* 0x002fea0003800000 */
[----:B------:R-:W1:Y:S02]  /*1a40*/  SYNCS.PHASECHK.TRANS64.TRYWAIT P1, [R2+URZ+0x13230], R3 ;  /* 0x01323003020075a7 */ /* 0x000e64000802017f */
[----:B-1----:R-:W-:Y:S05]  /*1a50*/  @!P1 BRA `(.L_x_15187) ;  /* 0x0000012800509947 */ /* 0x002fea0003800000 */
.L_x_15186:
        /* <DEDUP_REMOVED lines=73> */
.L_x_15188:
        /* <DEDUP_REMOVED lines=10> */
[----:B------:R-:W-:Y:S01]  /*1f90*/  UMOV UR7, 0xffffff60 ;  /* 0xffffff6000077882 */ /* 0x000fe20000000000 */
[----:B------:R-:W-:Y:S01]  /*1fa0*/  @UP0 ULDC UR6, c[0x0][0x44c] ;  /* 0x0001130000060ab9 */ /* 0x000fe20000000800 */
[----:B------:R-:W-:Y:S01]  /*1fb0*/  UIMAD UR7, UR51, UR7, 0xa1 ;  /* 0x000000a1330774a4 */ /* 0x000fe2000f8e0207 */
[C---:B01----:R-:W-:Y:S01]  /*1fc0*/  FMUL.FTZ R3, R0.reuse, R88 ;  /* 0x0000005800037220 */ /* 0x043fe20000410000 */
        /* <DEDUP_REMOVED lines=9> */
[----:B------:R-:W-:Y:S01]  /*2060*/  IMAD.U32 R85, RZ, RZ, UR7 ;  /* 0x00000007ff557e24 */ /* 0x000fe2000f8e00ff */
[----:B------:R-:W-:Y:S01]  /*2070*/  @P2 SHF.R.U32.HI R82, RZ, UR6, R57 ;  /* 0x00000006ff522c19 */ /* 0x000fe20008011639 */
[----:B------:R-:W-:Y:S01]  /*2080*/  UIMAD UR6, UR51, -0xa0, UR48 ;  /* 0xffffff60330678a4 */ /* 0x000fe2000f8e0230 */
[C---:B------:R-:W-:Y:S01]  /*2090*/  FMUL.FTZ R106, R0.reuse, R63 ;  /* 0x0000003f006a7220 */ /* 0x040fe20000410000 */
[C---:B------:R-:W-:Y:S01]  /*20a0*/  FMUL.FTZ R62, R0.reuse, R68 ;  /* 0x00000044003e7220 */ /* 0x040fe20000410000 */
[----:B------:R-:W-:Y:S01]  /*20b0*/  FMUL.FTZ R63, R0, R69 ;  /* 0x00000045003f7220 */ /* 0x000fe20000410000 */
[----:B------:R-:W0:Y:S01]  /*20c0*/  SHFL.IDX PT, R57, R82, 0x1, 0x1c1f ;  /* 0x003c1f0052397f89 */ /* 0x000e2200000e0000 */
[----:B------:R-:W-:Y:S01]  /*20d0*/  UIADD3 UR6, UR6, 0xa0, URZ ;  /* 0x000000a006067890 */ /* 0x000fe2000fffe03f */
[----:B------:R-:W1:Y:S01]  /*20e0*/  MUFU.TANH R88, R88 ;  /* 0x0000005800587308 */ /* 0x000e620000002400 */
[----:B------:R-:W-:-:S02]  /*20f0*/  IMAD R85, R16, -0x2, R85 ;  /* 0xfffffffe10557824 */ /* 0x000fc400078e0255 */
[C---:B------:R-:W-:Y:S01]  /*2100*/  FMUL.FTZ R91, R0.reuse, R95 ;  /* 0x0000005f005b7220 */ /* 0x040fe20000410000 */
[----:B------:R-:W-:Y:S02]  /*2110*/  IMAD.U32 R68, RZ, RZ, UR49 ;  /* 0x00000031ff447e24 */ /* 0x000fe4000f8e00ff */
[C---:B------:R-:W-:Y:S01]  /*2120*/  FMUL.FTZ R12, R0.reuse, R72 ;  /* 0x00000048000c7220 */ /* 0x040fe20000410000 */
[----:B------:R-:W-:Y:S02]  /*2130*/  IMAD.U32 R69, RZ, RZ, UR6 ;  /* 0x00000006ff457e24 */ /* 0x000fe4000f8e00ff */
[C---:B------:R-:W-:Y:S01]  /*2140*/  FMUL.FTZ R72, R0.reuse, R84 ;  /* 0x0000005400487220 */ /* 0x040fe20000410000 */
[----:B------:R-:W-:Y:S01]  /*2150*/  FMUL.FTZ R6, R0, R92 ;  /* 0x0000005c00067220 */ /* 0x000fe20000410000 */
[----:B------:R-:W2:Y:S01]  /*2160*/  MUFU.TANH R89, R89 ;  /* 0x0000005900597308 */ /* 0x000ea20000002400 */
[----:B------:R-:W-:Y:S01]  /*2170*/  IMAD R84, R16, -0x2, R69 ;  /* 0xfffffffe10547824 */ /* 0x000fe200078e0245 */
[----:B------:R-:W-:Y:S01]  /*2180*/  IADD3 R85, -R68, UR48, R85 ;  /* 0x0000003044557c10 */ /* 0x000fe2000fffe155 */
        /* <DEDUP_REMOVED lines=11> */
[----:B0-----:R-:W-:Y:S01]  /*2240*/  VIADDMNMX R57, R57, R85, R84, PT ;  /* 0x0000005539397246 */ /* 0x001fe20003800154 */
        /* <DEDUP_REMOVED lines=53> */
[C---:B------:R-:W-:Y:S01]  /*25a0*/  FMUL.FTZ R55, R0.reuse, R55 ;  /* 0x0000003700377220 */ /* 0x040fe20000410000 */
[----:B------:R-:W-:Y:S01]  /*25b0*/  FMNMX.FTZ R69, R87, R68, !PT ;  /* 0x0000004457457209 */ /* 0x000fe20007810000 */
[----:B------:R-:W-:Y:S01]  /*25c0*/  FMUL.FTZ R54, R0, R54 ;  /* 0x0000003600367220 */ /* 0x000fe20000410000 */
[----:B------:R-:W-:Y:S01]  /*25d0*/  ULDC UR20, c[0x0][0x988] ;  /* 0x0002620000147ab9 */ /* 0x000fe20000000800 */
[----:B------:R-:W2:Y:S01]  /*25e0*/  MUFU.TANH R76, R76 ;  /* 0x0000004c004c7308 */ /* 0x000ea20000002400 */
        /* <DEDUP_REMOVED lines=16> */
[----:B--2---:R-:W-:Y:S01]  /*26f0*/  FSEL R81, R76, -INF , P2 ;  /* 0xff8000004c517808 */ /* 0x004fe20001000000 */
[----:B------:R-:W-:Y:S01]  /*2700*/  @UP0 USHF.R.U32.HI UR10, URZ, UR12, UR7 ;  /* 0x0000000c3f0a0299 */ /* 0x000fe20008011607 */
[----:B------:R-:W-:Y:S01]  /*2710*/  ISETP.GT.AND P2, PT, R57, 0x30, PT ;  /* 0x000000303900780c */ /* 0x000fe20003f44270 */
[----:B------:R-:W-:-:S02]  /*2720*/  UIADD3 UR23, UR51, -0x2, URZ ;  /* 0xfffffffe33177890 */ /* 0x000fc4000fffe03f */
[----:B------:R-:W-:Y:S02]  /*2730*/  UIADD3 UR6, UR10, UR48, -UR49 ;  /* 0x000000300a067290 */ /* 0x000fe4000fffe831 */
[----:B------:R-:W2:Y:S01]  /*2740*/  MUFU.TANH R79, R79 ;  /* 0x0000004f004f7308 */ /* 0x000ea20000002400 */
[----:B-1----:R-:W-:Y:S01]  /*2750*/  FSEL R80, R77, -INF , P1 ;  /* 0xff8000004d507808 */ /* 0x002fe20000800000 */
[----:B------:R-:W-:Y:S01]  /*2760*/  UIMAD.WIDE UR6, UR6, 0x66666667, URZ ;  /* 0x66666667060678a5 */ /* 0x000fe2000f8e023f */
[----:B------:R-:W-:-:S03]  /*2770*/  ISETP.GT.AND P1, PT, R57, 0x31, PT ;  /* 0x000000313900780c */ /* 0x000fc60003f24270 */
[----:B------:R-:W-:Y:S02]  /*2780*/  USHF.R.U32.HI UR6, URZ, 0x1f, UR7 ;  /* 0x0000001f3f067899 */ /* 0x000fe40008011607 */
[----:B------:R1:W-:Y:S01]  /*2790*/  MUFU.TANH R88, R42 ;  /* 0x0000002a00587308 */ /* 0x0003e20000002400 */
[----:B0-----:R-:W-:Y:S01]  /*27a0*/  FSEL R76, R78, -INF , P2 ;  /* 0xff8000004e4c7808 */ /* 0x001fe20001000000 */
[----:B------:R-:W-:Y:S01]  /*27b0*/  ULEA.HI.SX32 UR7, UR7, UR6, 0x1a ;  /* 0x0000000607077291 */ /* 0x000fe2000f8fd23f */
[----:B------:R-:W-:Y:S01]  /*27c0*/  ISETP.GT.AND P2, PT, R57, 0x38, PT ;  /* 0x000000383900780c */ /* 0x000fe20003f44270 */
[----:B------:R-:W-:Y:S02]  /*27d0*/  UIADD3 UR6, UR11, 0x13240, URZ ;  /* 0x000132400b067890 */ /* 0x000fe4000fffe03f */
[----:B------:R-:W-:Y:S02]  /*27e0*/  UISETP.LT.AND UP0, UPT, URZ, UR7, UPT ;  /* 0x000000073f00728c */ /* 0x000fe4000bf01270 */
[----:B------:R-:W0:Y:S01]  /*27f0*/  MUFU.TANH R98, R98 ;  /* 0x0000006200627308 */ /* 0x000e220000002400 */
[----:B-1----:R-:W-:Y:S01]  /*2800*/  FMNMX.FTZ R42, R86, R69, !PT ;  /* 0x00000045562a7209 */ /* 0x002fe20007810000 */
[----:B------:R-:W-:Y:S01]  /*2810*/  USEL UR22, URZ, UR7, !UP0 ;  /* 0x000000073f167287 */ /* 0x000fe2000c000000 */
[----:B--2---:R-:W-:Y:S01]  /*2820*/  FSEL R75, R79, -INF , P1 ;  /* 0xff8000004f4b7808 */ /* 0x004fe20000800000 */
[----:B------:R-:W-:Y:S01]  /*2830*/  UPRMT UR6, UR44, 0x654, UR6 ;  /* 0x000006542c067896 */ /* 0x000fe20008000006 */
[----:B------:R-:W-:Y:S01]  /*2840*/  FMNMX.FTZ R42, R83, R42, !PT ;  /* 0x0000002a532a7209 */ /* 0x000fe20007810000 */
[----:B------:R-:W-:Y:S01]  /*2850*/  UISETP.GE.AND UP0, UPT, UR23, UR22, UPT ;  /* 0x000000161700728c */ /* 0x000fe2000bf06270 */
[----:B------:R-:W-:Y:S01]  /*2860*/  ISETP.GT.AND P1, PT, R57, 0x39, PT ;  /* 0x000000393900780c */ /* 0x000fe20003f24270 */
[----:B------:R-:W1:Y:S05]  /*2870*/  MUFU.TANH R100, R100 ;  /* 0x0000006400647308 */ /* 0x000e6a0000002400 */
[----:B------:R-:W-:Y:S03]  /*2880*/  SYNCS.ARRIVE.TRANS64.RED.A1T0 RZ, [UR6], RZ ;  /* 0x000000ffffff79a7 */ /* 0x000fe60008100406 */
[----:B------:R2:W-:Y:S01]  /*2890*/  MUFU.TANH R90, R43 ;  /* 0x0000002b005a7308 */ /* 0x0005e20000002400 */
[----:B0-----:R-:W-:-:S02]  /*28a0*/  FSEL R71, R98, -INF , P2 ;  /* 0xff80000062477808 */ /* 0x001fc40001000000 */
[----:B------:R-:W-:-:S05]  /*28b0*/  ISETP.GT.AND P2, PT, R57, 0x40, PT ;  /* 0x000000403900780c */ /* 0x000fca0003f44270 */
[----:B------:R-:W0:Y:S01]  /*28c0*/  MUFU.TANH R102, R102 ;  /* 0x0000006600667308 */ /* 0x000e220000002400 */
[----:B--2---:R-:W-:Y:S02]  /*28d0*/  FMNMX.FTZ R43, R81, R42, !PT ;  /* 0x0000002a512b7209 */ /* 0x004fe40007810000 */
[----:B-1----:R-:W-:Y:S02]  /*28e0*/  FSEL R70, R100, -INF , P1 ;  /* 0xff80000064467808 */ /* 0x002fe40000800000 */
[----:B------:R-:W-:Y:S02]  /*28f0*/  FMNMX.FTZ R43, R80, R43, !PT ;  /* 0x0000002b502b7209 */ /* 0x000fe40007810000 */
[----:B------:R-:W-:Y:S01]  /*2900*/  ISETP.GT.AND P1, PT, R57, 0x41, PT ;  /* 0x000000413900780c */ /* 0x000fe20003f24270 */
[----:B------:R-:W1:Y:S01]  /*2910*/  MUFU.TANH R104, R104 ;  /* 0x0000006800687308 */ /* 0x000e620000002400 */
[----:B------:R-:W-:-:S04]  /*2920*/  FMNMX.FTZ R42, R76, R43, !PT ;  /* 0x0000002b4c2a7209 */ /* 0x000fc80007810000 */
[----:B------:R-:W-:-:S03]  /*2930*/  FMNMX.FTZ R42, R75, R42, !PT ;  /* 0x0000002a4b2a7209 */ /* 0x000fc60007810000 */
[----:B------:R-:W2:Y:S01]  /*2940*/  MUFU.TANH R105, R105 ;  /* 0x0000006900697308 */ /* 0x000ea20000002400 */
        /* <DEDUP_REMOVED lines=8> */
[----:B------:R-:W3:Y:S01]  /*29d0*/  MUFU.TANH R65, R65 ;  /* 0x0000004100417308 */ /* 0x000ee20000002400 */
[----:B-1----:R-:W-:-:S02]  /*29e0*/  FMNMX.FTZ R46, R70, R43, !PT ;  /* 0x0000002b462e7209 */ /* 0x002fc40007810000 */
[----:B--2---:R-:W-:Y:S02]  /*29f0*/  FSEL R43, R105, -INF , P2 ;  /* 0xff800000692b7808 */ /* 0x004fe40001000000 */
[----:B------:R-:W-:-:S03]  /*2a00*/  ISETP.GT.AND P2, PT, R57, 0x50, PT ;  /* 0x000000503900780c */ /* 0x000fc60003f44270 */
[----:B------:R1:W-:Y:S08]  /*2a10*/  MUFU.TANH R92, R47 ;  /* 0x0000002f005c7308 */ /* 0x0003f00000002400 */
[----:B------:R-:W2:Y:S01]  /*2a20*/  MUFU.TANH R66, R66 ;  /* 0x0000004200427308 */ /* 0x000ea20000002400 */
[----:B-1----:R-:W-:Y:S02]  /*2a30*/  FMNMX.FTZ R47, R69, R46, !PT ;  /* 0x0000002e452f7209 */ /* 0x002fe40007810000 */
[----:B0-----:R-:W-:-:S02]  /*2a40*/  FSEL R46, R106, -INF , P1 ;  /* 0xff8000006a2e7808 */ /* 0x001fc40000800000 */
[----:B------:R-:W-:-:S03]  /*2a50*/  ISETP.GT.AND P1, PT, R57, 0x51, PT ;  /* 0x000000513900780c */ /* 0x000fc60003f24270 */
[----:B------:R0:W-:Y:S08]  /*2a60*/  MUFU.TANH R78, R50 ;  /* 0x00000032004e7308 */ /* 0x0001f00000002400 */
[----:B------:R-:W1:Y:S01]  /*2a70*/  MUFU.TANH R67, R67 ;  /* 0x0000004300437308 */ /* 0x000e620000002400 */
[----:B0-----:R-:W-:-:S04]  /*2a80*/  FMNMX.FTZ R50, R42, R47, !PT ;  /* 0x0000002f2a327209 */ /* 0x001fc80007810000 */
[----:B------:R-:W-:-:S03]  /*2a90*/  FMNMX.FTZ R47, R43, R50, !PT ;  /* 0x000000322b2f7209 */ /* 0x000fc60007810000 */
[----:B------:R0:W4:Y:S01]  /*2aa0*/  MUFU.TANH R79, R51 ;  /* 0x00000033004f7308 */ /* 0x0001220000002400 */
[----:B------:R-:W-:Y:S02]  /*2ab0*/  FMNMX.FTZ R77, R46, R47, !PT ;  /* 0x0000002f2e4d7209 */ /* 0x000fe40007810000 */
[----:B---3--:R-:W-:Y:S02]  /*2ac0*/  FSEL R47, R65, -INF , P1 ;  /* 0xff800000412f7808 */ /* 0x008fe40000800000 */
[----:B------:R-:W-:-:S03]  /*2ad0*/  ISETP.GT.AND P1, PT, R57, 0x59, PT ;  /* 0x000000593900780c */ /* 0x000fc60003f24270 */
[----:B------:R3:W-:Y:S01]  /*2ae0*/  MUFU.TANH R95, R55 ;  /* 0x00000037005f7308 */ /* 0x0007e20000002400 */
[----:B0-----:R-:W-:Y:S01]  /*2af0*/  FMUL.FTZ R51, R0, R26 ;  /* 0x0000001a00337220 */ /* 0x001fe20000410000 */
[----:B------:R-:W-:Y:S02]  /*2b00*/  FSEL R26, R64, -INF , P2 ;  /* 0xff800000401a7808 */ /* 0x000fe40001000000 */
[----:B------:R-:W-:Y:S02]  /*2b10*/  ISETP.GT.AND P2, PT, R57, 0x58, PT ;  /* 0x000000583900780c */ /* 0x000fe40003f44270 */
[----:B------:R-:W-:Y:S02]  /*2b20*/  FMNMX.FTZ R64, R26, R77, !PT ;  /* 0x0000004d1a407209 */ /* 0x000fe40007810000 */
[----:B--2---:R-:W-:Y:S01]  /*2b30*/  FSEL R50, R66, -INF , P2 ;  /* 0xff80000042327808 */ /* 0x004fe20001000000 */
[----:B------:R0:W2:Y:S01]  /*2b40*/  MUFU.TANH R94, R54 ;  /* 0x00000036005e7308 */ /* 0x0000a20000002400 */
[----:B---3--:R-:W-:-:S02]  /*2b50*/  FMNMX.FTZ R55, R47, R64, !PT ;  /* 0x000000402f377209 */ /* 0x008fc40007810000 */
[----:B------:R-:W-:Y:S02]  /*2b60*/  ISETP.GT.AND P2, PT, R57, 0x60, PT ;  /* 0x000000603900780c */ /* 0x000fe40003f44270 */
[----:B------:R-:W-:Y:S01]  /*2b70*/  FMNMX.FTZ R64, R50, R55, !PT ;  /* 0x0000003732407209 */ /* 0x000fe20007810000 */
[----:B------:R-:W-:Y:S01]  /*2b80*/  FMUL.FTZ R55, R0, R30 ;  /* 0x0000001e00377220 */ /* 0x000fe20000410000 */
[----:B------:R-:W-:Y:S01]  /*2b90*/  FSEL R30, R88, -INF , P2 ;  /* 0xff800000581e7808 */ /* 0x000fe20001000000 */
[----:B------:R3:W5:Y:S01]  /*2ba0*/  MUFU.TANH R96, R51 ;  /* 0x0000003300607308 */ /* 0x0007620000002400 */
[C---:B0-----:R-:W-:Y:S01]  /*2bb0*/  FMUL.FTZ R54, R0.reuse, R27 ;  /* 0x0000001b00367220 */ /* 0x041fe20000410000 */
[----:B-1----:R-:W-:Y:S02]  /*2bc0*/  FSEL R27, R67, -INF , P1 ;  /* 0xff800000431b7808 */ /* 0x002fe40000800000 */
[----:B------:R-:W-:Y:S02]  /*2bd0*/  ISETP.GT.AND P1, PT, R57, 0x61, PT ;  /* 0x000000613900780c */ /* 0x000fe40003f24270 */
[----:B------:R-:W-:Y:S01]  /*2be0*/  FMNMX.FTZ R65, R27, R64, !PT ;  /* 0x000000401b417209 */ /* 0x000fe20007810000 */
[----:B------:R-:W-:Y:S01]  /*2bf0*/  FMUL.FTZ R64, R0, R31 ;  /* 0x0000001f00407220 */ /* 0x000fe20000410000 */
[----:B------:R-:W-:Y:S01]  /*2c00*/  ISETP.GT.AND P2, PT, R57, 0x68, PT ;  /* 0x000000683900780c */ /* 0x000fe20003f44270 */
[----:B------:R0:W1:Y:S01]  /*2c10*/  MUFU.TANH R77, R54 ;  /* 0x00000036004d7308 */ /* 0x0000620000002400 */
[----:B---3--:R-:W-:-:S02]  /*2c20*/  FSEL R51, R90, -INF , P1 ;  /* 0xff8000005a337808 */ /* 0x008fc40000800000 */
        /* <DEDUP_REMOVED lines=12> */
[----:B---3--:R-:W-:Y:S02]  /*2cf0*/  FSEL R55, R78, -INF , P2 ;  /* 0xff8000004e377808 */ /* 0x008fe40001000000 */
[----:B------:R-:W-:Y:S02]  /*2d00*/  FMNMX.FTZ R66, R31, R66, !PT ;  /* 0x000000421f427209 */ /* 0x000fe40007810000 */
[----:B------:R-:W-:Y:S02]  /*2d10*/  ISETP.GT.AND P2, PT, R57, 0x78, PT ;  /* 0x000000783900780c */ /* 0x000fe40003f44270 */
[----:B----4-:R-:W-:Y:S01]  /*2d20*/  FSEL R34, R79, -INF , P1 ;  /* 0xff8000004f227808 */ /* 0x010fe20000800000 */
[----:B------:R5:W3:Y:S01]  /*2d30*/  MUFU.TANH R92, R65 ;  /* 0x00000041005c7308 */ /* 0x000ae20000002400 */
[----:B------:R-:W-:Y:S01]  /*2d40*/  FMNMX.FTZ R67, R55, R66, !PT ;  /* 0x0000004237437209 */ /* 0x000fe20007810000 */
[----:B------:R-:W-:Y:S01]  /*2d50*/  FMUL.FTZ R66, R0, R35 ;  /* 0x0000002300427220 */ /* 0x000fe20000410000 */
[----:B------:R-:W-:-:S02]  /*2d60*/  ISETP.GT.AND P1, PT, R57, 0x79, PT ;  /* 0x000000793900780c */ /* 0x000fc40003f24270 */
[----:B--2---:R-:W-:Y:S02]  /*2d70*/  FSEL R64, R94, -INF , P2 ;  /* 0xff8000005e407808 */ /* 0x004fe40001000000 */
[----:B------:R-:W-:Y:S01]  /*2d80*/  FMNMX.FTZ R67, R34, R67, !PT ;  /* 0x0000004322437209 */ /* 0x000fe20007810000 */
[----:B------:R2:W4:Y:S01]  /*2d90*/  MUFU.TANH R94, R66 ;  /* 0x00000042005e7308 */ /* 0x0005220000002400 */
[----:B------:R-:W-:Y:S02]  /*2da0*/  ISETP.GT.AND P2, PT, R57, 0x80, PT ;  /* 0x000000803900780c */ /* 0x000fe40003f44270 */
[----:B------:R-:W-:Y:S02]  /*2db0*/  FSEL R35, R95, -INF , P1 ;  /* 0xff8000005f237808 */ /* 0x000fe40000800000 */
[----:B------:R-:W-:Y:S02]  /*2dc0*/  FMNMX.FTZ R78, R64, R67, !PT ;  /* 0x00000043404e7209 */ /* 0x000fe40007810000 */
[----:B------:R-:W-:Y:S01]  /*2dd0*/  ISETP.GT.AND P1, PT, R57, 0x81, PT ;  /* 0x000000813900780c */ /* 0x000fe20003f24270 */
[----:B------:R-:W-:Y:S01]  /*2de0*/  MUFU.TANH R3, R3 ;  /* 0x0000000300037308 */ /* 0x000fe20000002400 */
[----:B-----5:R-:W-:-:S02]  /*2df0*/  FSEL R65, R96, -INF , P2 ;  /* 0xff80000060417808 */ /* 0x020fc40001000000 */
[----:B------:R-:W-:Y:S02]  /*2e00*/  FMNMX.FTZ R78, R35, R78, !PT ;  /* 0x0000004e234e7209 */ /* 0x000fe40007810000 */
[----:B------:R-:W-:Y:S02]  /*2e10*/  ISETP.GT.AND P2, PT, R57, 0x88, PT ;  /* 0x000000883900780c */ /* 0x000fe40003f44270 */
[----:B-1----:R-:W-:Y:S01]  /*2e20*/  FSEL R38, R77, -INF , P1 ;  /* 0xff8000004d267808 */ /* 0x002fe20000800000 */
[C---:B------:R-:W-:Y:S01]  /*2e30*/  FMUL.FTZ R77, R0.reuse, R39 ;  /* 0x00000027004d7220 */ /* 0x040fe20000410000 */
[----:B------:R-:W-:Y:S01]  /*2e40*/  FMNMX.FTZ R79, R65, R78, !PT ;  /* 0x0000004e414f7209 */ /* 0x000fe20007810000 */
[----:B------:R1:W5:Y:S01]  /*2e50*/  MUFU.TANH R96, R68 ;  /* 0x0000004400607308 */ /* 0x0003620000002400 */
[----:B------:R-:W-:Y:S01]  /*2e60*/  ISETP.GT.AND P1, PT, R57, 0x89, PT ;  /* 0x000000893900780c */ /* 0x000fe20003f24270 */
[----:B------:R-:W-:Y:S01]  /*2e70*/  FMUL.FTZ R78, R0, R45 ;  /* 0x0000002d004e7220 */ /* 0x000fe20000410000 */
[----:B------:R-:W-:-:S02]  /*2e80*/  FSEL R67, R88, -INF , P2 ;  /* 0xff80000058437808 */ /* 0x000fc40001000000 */
[----:B--2---:R-:W-:Y:S01]  /*2e90*/  FMNMX.FTZ R66, R38, R79, !PT ;  /* 0x0000004f26427209 */ /* 0x004fe20007810000 */
[----:B------:R-:W-:Y:S01]  /*2ea0*/  FMUL.FTZ R79, R0, R44 ;  /* 0x0000002c004f7220 */ /* 0x000fe20000410000 */
[----:B------:R-:W-:Y:S01]  /*2eb0*/  ISETP.GT.AND P2, PT, R57, 0x90, PT ;  /* 0x000000903900780c */ /* 0x000fe20003f44270 */
[----:B------:R-:W2:Y:S01]  /*2ec0*/  MUFU.TANH R77, R77 ;  /* 0x0000004d004d7308 */ /* 0x000ea20000002400 */
[----:B0-----:R-:W-:Y:S02]  /*2ed0*/  FSEL R39, R90, -INF , P1 ;  /* 0xff8000005a277808 */ /* 0x001fe40000800000 */
[----:B-1----:R-:W-:Y:S02]  /*2ee0*/  FMNMX.FTZ R68, R67, R66, !PT ;  /* 0x0000004243447209 */ /* 0x002fe40007810000 */
[----:B------:R-:W-:Y:S02]  /*2ef0*/  ISETP.GT.AND P1, PT, R57, 0x91, PT ;  /* 0x000000913900780c */ /* 0x000fe40003f24270 */
[----:B---3--:R-:W-:Y:S01]  /*2f00*/  FSEL R66, R92, -INF , P2 ;  /* 0xff8000005c427808 */ /* 0x008fe20001000000 */
[----:B------:R-:W0:Y:S01]  /*2f10*/  MUFU.TANH R5, R5 ;  /* 0x0000000500057308 */ /* 0x000e220000002400 */
[----:B------:R-:W-:Y:S01]  /*2f20*/  FMNMX.FTZ R95, R39, R68, !PT ;  /* 0x00000044275f7209 */ /* 0x000fe20007810000 */
[----:B------:R-:W1:Y:S01]  /*2f30*/  SHFL.IDX PT, R92, R82, RZ, 0x1c1f ;  /* 0x001c1fff525c7589 */ /* 0x000e6200000e0000 */
[----:B------:R-:W-:-:S02]  /*2f40*/  ISETP.GT.AND P2, PT, R57, 0x98, PT ;  /* 0x000000983900780c */ /* 0x000fc40003f44270 */
[----:B----4-:R-:W-:Y:S02]  /*2f50*/  FSEL R44, R94, -INF , P1 ;  /* 0xff8000005e2c7808 */ /* 0x010fe40000800000 */
[----:B------:R-:W-:Y:S01]  /*2f60*/  FMNMX.FTZ R95, R66, R95, !PT ;  /* 0x0000005f425f7209 */ /* 0x000fe20007810000 */
[----:B------:R-:W3:Y:S01]  /*2f70*/  MUFU.TANH R6, R6 ;  /* 0x0000000600067308 */ /* 0x000ee20000002400 */
[----:B------:R-:W-:Y:S02]  /*2f80*/  ISETP.GT.AND P1, PT, R57, 0x99, PT ;  /* 0x000000993900780c */ /* 0x000fe40003f24270 */
[----:B-----5:R-:W-:Y:S02]  /*2f90*/  FSEL R45, R96, -INF , P2 ;  /* 0xff800000602d7808 */ /* 0x020fe40001000000 */
[----:B------:R-:W-:Y:S02]  /*2fa0*/  FMNMX.FTZ R88, R44, R95, !PT ;  /* 0x0000005f2c587209 */ /* 0x000fe40007810000 */
[----:B--2---:R-:W-:Y:S01]  /*2fb0*/  FSEL R68, R77, -INF , P1 ;  /* 0xff8000004d447808 */ /* 0x004fe20000800000 */
        /* <DEDUP_REMOVED lines=13> */
[----:B------:R-:W-:Y:S01]  /*3090*/  MOV R36, UR20 ;  /* 0x0000001400247c02 */ /* 0x000fe20008000f00 */
[----:B------:R-:W4:Y:S01]  /*30a0*/  MUFU.TANH R7, R7 ;  /* 0x0000000700077308 */ /* 0x000f220000002400 */
[----:B-1----:R-:W-:-:S04]  /*30b0*/  VIADDMNMX R92, R92, R85, R84, PT ;  /* 0x000000555c5c7246 */ /* 0x002fc80003800154 */
[C---:B------:R-:W-:Y:S02]  /*30c0*/  ISETP.GT.AND P2, PT, R92.reuse, 0x1, PT ;  /* 0x000000015c00780c */ /* 0x040fe40003f44270 */
[----:B------:R-:W-:Y:S01]  /*30d0*/  ISETP.GT.AND P3, PT, R92, 0x8, PT ;  /* 0x000000085c00780c */ /* 0x000fe20003f64270 */
[----:B------:R-:W1:Y:S01]  /*30e0*/  MUFU.TANH R8, R8 ;  /* 0x0000000800087308 */ /* 0x000e620000002400 */
[----:B0-----:R-:W-:Y:S02]  /*30f0*/  FSEL R84, R5, -INF , P2 ;  /* 0xff80000005547808 */ /* 0x001fe40001000000 */
[----:B---3--:R-:W-:Y:S02]  /*3100*/  FSEL R6, R6, -INF , P3 ;  /* 0xff80000006067808 */ /* 0x008fe40001800000 */
[----:B------:R-:W-:-:S03]  /*3110*/  ISETP.GT.AND P2, PT, R92, 0x10, PT ;  /* 0x000000105c00780c */ /* 0x000fc60003f44270 */
[----:B------:R-:W0:Y:S01]  /*3120*/  MUFU.TANH R9, R9 ;  /* 0x0000000900097308 */ /* 0x000e220000002400 */
[----:B--2---:R-:W-:-:S07]  /*3130*/  FMNMX.FTZ R88, R57, R88, !PT ;  /* 0x0000005839587209 */ /* 0x004fce0007810000 */
[----:B------:R-:W2:Y:S01]  /*3140*/  MUFU.TANH R10, R10 ;  /* 0x0000000a000a7308 */ /* 0x000ea20000002400 */
[----:B------:R-:W3:Y:S07]  /*3150*/  SHFL.BFLY PT, R57, R88, 0x1, 0x1f ;  /* 0x0c201f0058397f89 */ /* 0x000eee00000e0000 */
[----:B------:R-:W5:Y:S08]  /*3160*/  MUFU.TANH R11, R11 ;  /* 0x0000000b000b7308 */ /* 0x000f700000002400 */
[----:B------:R-:W5:Y:S08]  /*3170*/  MUFU.TANH R12, R12 ;  /* 0x0000000c000c7308 */ /* 0x000f700000002400 */
[----:B------:R-:W5:Y:S01]  /*3180*/  MUFU.TANH R13, R13 ;  /* 0x0000000d000d7308 */ /* 0x000f620000002400 */
[----:B---3--:R-:W-:-:S04]  /*3190*/  FMNMX.FTZ R57, R88, R57, !PT ;  /* 0x0000003958397209 */ /* 0x008fc80007810000 */
[C---:B------:R-:W-:Y:S01]  /*31a0*/  FSETP.NEU.FTZ.AND P1, PT, R57.reuse, -INF , PT ;  /* 0xff8000003900780b */ /* 0x040fe20003f3d000 */
[----:B------:R-:W-:-:S02]  /*31b0*/  FFMA.FTZ R36, R57, R36, -8 ;  /* 0xc100000039247423 */ /* 0x000fc40000010024 */
[----:B------:R-:W3:Y:S03]  /*31c0*/  MUFU.TANH R14, R14 ;  /* 0x0000000e000e7308 */ /* 0x000ee60000002400 */
[----:B------:R-:W-:Y:S02]  /*31d0*/  FSEL R36, R36, RZ, P1 ;  /* 0x000000ff24247208 */ /* 0x000fe40000800000 */
[----:B------:R-:W-:-:S03]  /*31e0*/  ISETP.GT.AND P1, PT, R92, RZ, PT ;  /* 0x000000ff5c00720c */ /* 0x000fc60003f24270 */
[--C-:B------:R-:W-:Y:S01]  /*31f0*/  FFMA.FTZ R95, R93, UR20, -R36.reuse ;  /* 0x000000145d5f7c23 */ /* 0x100fe20008010824 */
[----:B------:R-:W-:Y:S01]  /*3200*/  FSEL R3, R3, -INF , P1 ;  /* 0xff80000003037808 */ /* 0x000fe20000800000 */
[----:B------:R-:W3:Y:S01]  /*3210*/  MUFU.TANH R15, R15 ;  /* 0x0000000f000f7308 */ /* 0x000ee20000002400 */
[----:B------:R-:W-:Y:S01]  /*3220*/  ISETP.GT.AND P1, PT, R92, 0x9, PT ;  /* 0x000000095c00780c */ /* 0x000fe20003f24270 */
[--C-:B------:R-:W-:Y:S01]  /*3230*/  FFMA.FTZ R96, R81, UR20, -R36.reuse ;  /* 0x0000001451607c23 */ /* 0x100fe20008010824 */
[----:B------:R-:W-:Y:S01]  /*3240*/  FMNMX.FTZ R85, R3, R84, !PT ;  /* 0x0000005403557209 */ /* 0x000fe20007810000 */
[--C-:B------:R-:W-:Y:S01]  /*3250*/  FFMA.FTZ R88, R97, UR20, -R36.reuse ;  /* 0x0000001461587c23 */ /* 0x100fe20008010824 */
[----:B----4-:R-:W-:Y:S01]  /*3260*/  FSEL R7, R7, -INF , P1 ;  /* 0xff80000007077808 */ /* 0x010fe20000800000 */
[--C-:B------:R-:W-:Y:S01]  /*3270*/  FFMA.FTZ R90, R99, UR20, -R36.reuse ;  /* 0x00000014635a7c23 */ /* 0x100fe20008010824 */
[----:B------:R-:W-:Y:S01]  /*3280*/  FMNMX.FTZ R94, R6, R85, !PT ;  /* 0x00000055065e7209 */ /* 0x000fe20007810000 */
[----:B------:R-:W4:Y:S01]  /*3290*/  MUFU.TANH R20, R20 ;  /* 0x0000001400147308 */ /* 0x000f220000002400 */
[----:B------:R-:W-:Y:S01]  /*32a0*/  ISETP.GT.AND P1, PT, R92, 0x11, PT ;  /* 0x000000115c00780c */ /* 0x000fe20003f24270 */
[--C-:B------:R-:W-:Y:S01]  /*32b0*/  FFMA.FTZ R89, R89, UR20, -R36.reuse ;  /* 0x0000001459597c23 */ /* 0x100fe20008010824 */
[----:B-1----:R-:W-:Y:S01]  /*32c0*/  FSEL R85, R8, -INF , P2 ;  /* 0xff80000008557808 */ /* 0x002fe20001000000 */
        /* <DEDUP_REMOVED lines=11> */
[----:B--2---:R-:W-:Y:S01]  /*3380*/  FSEL R10, R10, -INF , P2 ;  /* 0xff8000000a0a7808 */ /* 0x004fe20001000000 */
[----:B------:R-:W0:Y:S01]  /*3390*/  MUFU.TANH R21, R21 ;  /* 0x0000001500157308 */ /* 0x000e220000002400 */
[----:B------:R-:W-:Y:S01]  /*33a0*/  FMNMX.FTZ R93, R9, R94, !PT ;  /* 0x0000005e095d7209 */ /* 0x000fe20007810000 */
[--C-:B-1----:R-:W-:Y:S01]  /*33b0*/  FFMA.FTZ R95, R86, UR20, -R36.reuse ;  /* 0x00000014565f7c23 */ /* 0x102fe20008010824 */
        /* <DEDUP_REMOVED lines=13> */
[----:B------:R-:W2:Y:S01]  /*3490*/  MUFU.TANH R73, R73 ;  /* 0x0000004900497308 */ /* 0x000ea20000002400 */
[----:B------:R-:W-:Y:S01]  /*34a0*/  FSEL R13, R13, -INF , P1 ;  /* 0xff8000000d0d7808 */ /* 0x000fe20000800000 */
[--C-:B------:R-:W-:Y:S01]  /*34b0*/  FFMA.FTZ R47, R47, UR20, -R36.reuse ;  /* 0x000000142f2f7c23 */ /* 0x100fe20008010824 */
[----:B------:R-:W-:Y:S01]  /*34c0*/  FMNMX.FTZ R94, R86, R93, !PT ;  /* 0x0000005d565e7209 */ /* 0x000fe20007810000 */
[--C-:B------:R-:W-:Y:S01]  /*34d0*/  FFMA.FTZ R31, R31, UR20, -R36.reuse ;  /* 0x000000141f1f7c23 */ /* 0x100fe20008010824 */
[----:B------:R-:W-:Y:S01]  /*34e0*/  ISETP.GT.AND P1, PT, R92, 0x29, PT ;  /* 0x000000295c00780c */ /* 0x000fe20003f24270 */
[--C-:B------:R-:W-:Y:S01]  /*34f0*/  FFMA.FTZ R34, R34, UR20, -R36.reuse ;  /* 0x0000001422227c23 */ /* 0x100fe20008010824 */
[----:B---3--:R-:W-:Y:S01]  /*3500*/  FSEL R14, R14, -INF , P2 ;  /* 0xff8000000e0e7808 */ /* 0x008fe20001000000 */
        /* <DEDUP_REMOVED lines=11> */
[----:B----4-:R-:W-:-:S02]  /*35c0*/  FSEL R81, R20, -INF , P2 ;  /* 0xff80000014517808 */ /* 0x010fc40001000000 */
[----:B------:R-:W-:Y:S02]  /*35d0*/  FMNMX.FTZ R94, R15, R94, !PT ;  /* 0x0000005e0f5e7209 */ /* 0x000fe40007810000 */
[C---:B------:R-:W-:Y:S01]  /*35e0*/  ISETP.GT.AND P2, PT, R92.reuse, 0x38, PT ;  /* 0x000000385c00780c */ /* 0x040fe20003f44270 */
[----:B------:R-:W4:Y:S01]  /*35f0*/  MUFU.TANH R58, R58 ;  /* 0x0000003a003a7308 */ /* 0x000f220000002400 */
[----:B0-----:R-:W-:Y:S02]  /*3600*/  FSEL R21, R21, -INF , P1 ;  /* 0xff80000015157808 */ /* 0x001fe40000800000 */
[----:B------:R-:W-:Y:S02]  /*3610*/  FMNMX.FTZ R94, R81, R94, !PT ;  /* 0x0000005e515e7209 */ /* 0x000fe40007810000 */
[----:B------:R-:W-:Y:S02]  /*3620*/  ISETP.GT.AND P1, PT, R92, 0x39, PT ;  /* 0x000000395c00780c */ /* 0x000fe40003f24270 */
[----:B-1----:R-:W-:Y:S01]  /*3630*/  FSEL R72, R72, -INF , P2 ;  /* 0xff80000048487808 */ /* 0x002fe20001000000 */
[----:B------:R0:W-:Y:S01]  /*3640*/  MUFU.EX2 R12, R95 ;  /* 0x0000005f000c7308 */ /* 0x0001e20000000800 */
[----:B------:R-:W-:-:S02]  /*3650*/  ISETP.GT.AND P2, PT, R92, 0x40, PT ;  /* 0x000000405c00780c */ /* 0x000fc40003f44270 */
[----:B--2---:R-:W-:Y:S02]  /*3660*/  FSEL R73, R73, -INF , P1 ;  /* 0xff80000049497808 */ /* 0x004fe40000800000 */
[----:B------:R-:W-:Y:S02]  /*3670*/  ISETP.GT.AND P1, PT, R92, 0x41, PT ;  /* 0x000000415c00780c */ /* 0x000fe40003f24270 */
[----:B---3--:R-:W-:Y:S01]  /*3680*/  FSEL R80, R56, -INF , P2 ;  /* 0xff80000038507808 */ /* 0x008fe20001000000 */
        /* <DEDUP_REMOVED lines=10> */
[----:B----4-:R-:W-:Y:S01]  /*3730*/  FSEL R58, R58, -INF , P2 ;  /* 0xff8000003a3a7808 */ /* 0x010fe20001000000 */
        /* <DEDUP_REMOVED lines=367> */
.L_x_15200:
[----:B------:R-:W-:-:S04]  /*4e30*/  UISETP.NE.AND UP0, UPT, UR24, 0x1, UPT ;  /* 0x000000011800788c */ /* 0x000fc8000bf05270 */
[----:B------:R-:W-:-:S04]  /*4e40*/  USEL UR37, URZ, 0x1, UP0 ;  /* 0x000000013f257887 */ /* 0x000fc80008000000 */
[----:B------:R-:W-:Y:S01]  /*4e50*/  ULOP3.LUT UR37, UR25, UR37, URZ, 0x3c, !UPT ;  /* 0x0000002519257292 */ /* 0x000fe2000f8e3c3f */
[----:B------:R-:W-:Y:S11]  /*4e60*/  @!P0 BRA `(.L_x_15190) ;  /* 0x0000000000048947 */ /* 0x000ff60003800000 */
[----:B------:R-:W-:Y:S01]  /*4e70*/  BPT.TRAP 0x1 ;  /* 0x000000040000795c */ /* 0x000fe20000300000 */
.L_x_15190:
        /* <DEDUP_REMOVED lines=9> */
.L_x_15191:
[----:B-1----:R-:W-:Y:S05]  /*4f10*/  @P1 BRA `(.L_x_15192) ;  /* 0x0000000000081947 */ /* 0x002fea0003800000 */
[----:B------:R-:W1:Y:S02]  /*4f20*/  SYNCS.PHASECHK.TRANS64.TRYWAIT P1, [UR21+0x13230], R7 ;  /* 0x01323007ff0075a7 */ /* 0x000e640008020155 */
[----:B-1----:R-:W-:Y:S05]  /*4f30*/  @!P1 BRA `(.L_x_15193) ;  /* 0x000000f4002c9947 */ /* 0x002fea0003800000 */
.L_x_15192:
        /* <DEDUP_REMOVED lines=64> */
.L_x_15194:
[----:B------:R-:W-:Y:S01]  /*5340*/  ULEA UR11, UR24, UR45, 0x3 ;  /* 0x0000002d180b7291 */ /* 0x000fe2000f8e183f */
[----:B01----:R-:W-:-:S05]  /*5350*/  IMAD.U32 R7, RZ, RZ, UR25 ;  /* 0x00000019ff077e24 */ /* 0x003fca000f8e00ff */
[----:B------:R-:W-:-:S04]  /*5360*/  SHF.L.U32 R7, R7, 0x1f, RZ ;  /* 0x0000001f07077819 */ /* 0x000fc800000006ff */
[----:B------:R0:W1:Y:S01]  /*5370*/  SYNCS.PHASECHK.TRANS64.TRYWAIT P1, [UR11+0x13250], R7 ;  /* 0x01325007ff0075a7 */ /* 0x000062000802014b */
[----:B------:R-:W-:Y:S05]  /*5380*/  @!P0 BRA `(.L_x_15195) ;  /* 0x0000000000048947 */ /* 0x000fea0003800000 */
[----:B------:R-:W-:Y:S01]  /*5390*/  BPT.TRAP 0x1 ;  /* 0x000000040000795c */ /* 0x000fe20000300000 */
.L_x_15195:
[----:B-1----:R-:W-:Y:S05]  /*53a0*/  @P1 BRA `(.L_x_15196) ;  /* 0x0000000000081947 */ /* 0x002fea0003800000 */
[----:B------:R-:W1:Y:S02]  /*53b0*/  SYNCS.PHASECHK.TRANS64.TRYWAIT P1, [UR11+0x13250], R7 ;  /* 0x01325007ff0075a7 */ /* 0x000e64000802014b */
[----:B-1----:R-:W-:Y:S05]  /*53c0*/  @!P1 BRA `(.L_x_15197) ;  /* 0x000000f000209947 */ /* 0x002fea0003800000 */
.L_x_15196:
        /* <DEDUP_REMOVED lines=32> */
.L_x_15198:
        /* <DEDUP_REMOVED lines=9> */
[C---:B01----:R-:W-:Y:S01]  /*5660*/  FMUL.FTZ R7, R0.reuse, R120 ;  /* 0x0000007800077220 */ /* 0x043fe20000410000 */
[----:B------:R-:W-:Y:S01]  /*5670*/  MOV R129, 0xfffffffe ;  /* 0xfffffffe00817802 */ /* 0x000fe20000000f00 */
[----:B------:R-:W-:Y:S01]  /*5680*/  @UP0 ULDC UR6, c[0x0][0x44c] ;  /* 0x0001130000060ab9 */ /* 0x000fe20000000800 */
[C---:B------:R-:W-:Y:S01]  /*5690*/  FMUL.FTZ R8, R0.reuse, R121 ;  /* 0x0000007900087220 */ /* 0x040fe20000410000 */
[C---:B------:R-:W-:Y:S01]  /*56a0*/  FMUL.FTZ R11, R0.reuse, R124 ;  /* 0x0000007c000b7220 */ /* 0x040fe20000410000 */
[C---:B------:R-:W-:Y:S01]  /*56b0*/  FMUL.FTZ R15, R0.reuse, R128 ;  /* 0x00000080000f7220 */ /* 0x040fe20000410000 */
[----:B------:R-:W0:Y:S01]  /*56c0*/  MUFU.TANH R7, R7 ;  /* 0x0000000700077308 */ /* 0x000e220000002400 */
[C---:B------:R-:W-:Y:S01]  /*56d0*/  FMUL.FTZ R121, R0.reuse, R132 ;  /* 0x0000008400797220 */ /* 0x040fe20000410000 */
[C---:B------:R-:W-:Y:S01]  /*56e0*/  FMUL.FTZ R120, R0.reuse, R131 ;  /* 0x0000008300787220 */ /* 0x040fe20000410000 */
[----:B------:R-:W-:Y:S01]  /*56f0*/  FMUL.FTZ R9, R0, R122 ;  /* 0x0000007a00097220 */ /* 0x000fe20000410000 */
[----:B------:R-:W-:Y:S01]  /*5700*/  @P1 IMAD.HI.U32 R126, R97, UR6, RZ ;  /* 0x00000006617e1c27 */ /* 0x000fe2000f8e00ff */
[----:B------:R-:W-:-:S03]  /*5710*/  @UP0 ULDC UR6, c[0x0][0x450] ;  /* 0x0001140000060ab9 */ /* 0x000fc60000000800 */
[C---:B------:R-:W-:Y:S01]  /*5720*/  FMUL.FTZ R122, R0.reuse, R133 ;  /* 0x00000085007a7220 */ /* 0x040fe20000410000 */
[C---:B------:R-:W-:Y:S01]  /*5730*/  FMUL.FTZ R21, R0.reuse, R130 ;  /* 0x0000008200157220 */ /* 0x040fe20000410000 */
[----:B------:R-:W1:Y:S01]  /*5740*/  MUFU.TANH R8, R8 ;  /* 0x0000000800087308 */ /* 0x000e620000002400 */
[----:B------:R-:W-:Y:S01]  /*5750*/  @P2 SHF.R.U32.HI R97, RZ, UR6, R126 ;  /* 0x00000006ff612c19 */ /* 0x000fe2000801167e */
[----:B------:R-:W-:Y:S01]  /*5760*/  UMOV UR6, 0x1 ;  /* 0x0000000100067882 */ /* 0x000fe20000000000 */
[C---:B------:R-:W-:Y:S01]  /*5770*/  FMUL.FTZ R104, R0.reuse, R104 ;  /* 0x0000006800687220 */ /* 0x040fe20000410000 */
[----:B------:R-:W-:Y:S01]  /*5780*/  UIMAD UR6, UR23, -0xa0, UR6 ;  /* 0xffffff60170678a4 */ /* 0x000fe2000f8e0206 */
[C---:B------:R-:W-:Y:S01]  /*5790*/  FMUL.FTZ R105, R0.reuse, R105 ;  /* 0x0000006900697220 */ /* 0x040fe20000410000 */
[----:B------:R-:W2:Y:S01]  /*57a0*/  SHFL.IDX PT, R127, R97, RZ, 0x1c1f ;  /* 0x001c1fff617f7589 */ /* 0x000ea200000e0000 */
[C---:B------:R-:W-:Y:S01]  /*57b0*/  FMUL.FTZ R128, R0.reuse, R73 ;  /* 0x0000004900807220 */ /* 0x040fe20000410000 */
[----:B------:R-:W3:Y:S01]  /*57c0*/  MUFU.TANH R11, R11 ;  /* 0x0000000b000b7308 */ /* 0x000ee20000002400 */
[----:B------:R-:W-:Y:S01]  /*57d0*/  FMUL.FTZ R73, R0, R74 ;  /* 0x0000004a00497220 */ /* 0x000fe20000410000 */
[----:B------:R-:W-:-:S02]  /*57e0*/  IMAD R126, R16, R129, UR6 ;  /* 0x00000006107e7e24 */ /* 0x000fc4000f8e0281 */
[C---:B------:R-:W-:Y:S01]  /*57f0*/  FMUL.FTZ R108, R0.reuse, R108 ;  /* 0x0000006c006c7220 */ /* 0x040fe20000410000 */
[----:B------:R-:W-:Y:S02]  /*5800*/  IMAD.U32 R129, RZ, RZ, UR49 ;  /* 0x00000031ff817e24 */ /* 0x000fe4000f8e00ff */
[C---:B------:R-:W-:Y:S01]  /*5810*/  FMUL.FTZ R109, R0.reuse, R109 ;  /* 0x0000006d006d7220 */ /* 0x040fe20000410000 */
[C---:B------:R-:W-:Y:S01]  /*5820*/  FMUL.FTZ R112, R0.reuse, R112 ;  /* 0x0000007000707220 */ /* 0x040fe20000410000 */
[C---:B------:R-:W-:Y:S01]  /*5830*/  FMUL.FTZ R113, R0.reuse, R113 ;  /* 0x0000007100717220 */ /* 0x040fe20000410000 */
[----:B------:R-:W4:Y:S01]  /*5840*/  MUFU.TANH R12, R12 ;  /* 0x0000000c000c7308 */ /* 0x000f220000002400 */
[----:B------:R-:W-:Y:S01]  /*5850*/  IADD3 R126, -R129, UR48, R126 ;  /* 0x00000030817e7c10 */ /* 0x000fe2000fffe17e */
        /* <DEDUP_REMOVED lines=12> */
[----:B--2---:R-:W-:Y:S01]  /*5920*/  IMAD.IADD R127, R126, 0x1, R127 ;  /* 0x000000017e7f7824 */ /* 0x004fe200078e027f */
[----:B------:R-:W2:Y:S01]  /*5930*/  SHFL.IDX PT, R97, R97, 0x1, 0x1c1f ;  /* 0x003c1f0061617f89 */ /* 0x000ea200000e0000 */
[----:B------:R-:W5:Y:S01]  /*5940*/  MUFU.TANH R20, R20 ;  /* 0x0000001400147308 */ /* 0x000f620000002400 */
[C---:B------:R-:W-:Y:S01]  /*5950*/  FMUL.FTZ R10, R0.reuse, R123 ;  /* 0x0000007b000a7220 */ /* 0x040fe20000410000 */
[C---:B------:R-:W-:Y:S01]  /*5960*/  FMUL.FTZ R123, R0.reuse, R134 ;  /* 0x00000086007b7220 */ /* 0x040fe20000410000 */
[C---:B------:R-:W-:Y:S01]  /*5970*/  ISETP.GT.AND P1, PT, R127.reuse, RZ, PT ;  /* 0x000000ff7f00720c */ /* 0x040fe20003f24270 */
[C---:B------:R-:W-:Y:S01]  /*5980*/  FMUL.FTZ R124, R0.reuse, R135 ;  /* 0x00000087007c7220 */ /* 0x040fe20000410000 */
[----:B------:R-:W-:Y:S01]  /*5990*/  ISETP.GT.AND P2, PT, R127, 0x1, PT ;  /* 0x000000017f00780c */ /* 0x000fe20003f44270 */
[C---:B------:R-:W-:Y:S01]  /*59a0*/  FMUL.FTZ R106, R0.reuse, R106 ;  /* 0x0000006a006a7220 */ /* 0x040fe20000410000 */
[----:B0-----:R-:W-:Y:S01]  /*59b0*/  FSEL R72, R7, -INF , P1 ;  /* 0xff80000007487808 */ /* 0x001fe20000800000 */
[----:B------:R-:W0:Y:S01]  /*59c0*/  MUFU.TANH R121, R121 ;  /* 0x0000007900797308 */ /* 0x000e220000002400 */
[C---:B------:R-:W-:Y:S01]  /*59d0*/  ISETP.GT.AND P1, PT, R127.reuse, 0x8, PT ;  /* 0x000000087f00780c */ /* 0x040fe20003f24270 */
[----:B------:R-:W-:Y:S01]  /*59e0*/  FMUL.FTZ R107, R0, R107 ;  /* 0x0000006b006b7220 */ /* 0x000fe20000410000 */
[----:B-1----:R-:W-:Y:S01]  /*59f0*/  FSEL R8, R8, -INF , P2 ;  /* 0xff80000008087808 */ /* 0x002fe20001000000 */
[----:B------:R-:W-:Y:S01]  /*5a00*/  FMUL.FTZ R110, R0, R110 ;  /* 0x0000006e006e7220 */ /* 0x000fe20000410000 */
[----:B------:R-:W-:Y:S01]  /*5a10*/  FMNMX.FTZ R131, R72, R5, !PT ;  /* 0x0000000548837209 */ /* 0x000fe20007810000 */
[C---:B------:R-:W-:Y:S01]  /*5a20*/  FMUL.FTZ R111, R0.reuse, R111 ;  /* 0x0000006f006f7220 */ /* 0x040fe20000410000 */
[----:B------:R-:W-:Y:S01]  /*5a30*/  ISETP.GT.AND P2, PT, R127, 0x9, PT ;  /* 0x000000097f00780c */ /* 0x000fe20003f44270 */
[----:B------:R-:W1:Y:S01]  /*5a40*/  MUFU.TANH R122, R122 ;  /* 0x0000007a007a7308 */ /* 0x000e620000002400 */
[----:B---3--:R-:W-:Y:S01]  /*5a50*/  FSEL R11, R11, -INF , P1 ;  /* 0xff8000000b0b7808 */ /* 0x008fe20000800000 */
[----:B------:R-:W-:Y:S01]  /*5a60*/  FMUL.FTZ R114, R0, R114 ;  /* 0x0000007200727220 */ /* 0x000fe20000410000 */
[----:B------:R-:W-:Y:S01]  /*5a70*/  FMNMX.FTZ R130, R8, R131, !PT ;  /* 0x0000008308827209 */ /* 0x000fe20007810000 */
[C---:B------:R-:W-:Y:S01]  /*5a80*/  FMUL.FTZ R115, R0.reuse, R115 ;  /* 0x0000007300737220 */ /* 0x040fe20000410000 */
[C---:B------:R-:W-:Y:S01]  /*5a90*/  ISETP.GT.AND P1, PT, R127.reuse, 0x10, PT ;  /* 0x000000107f00780c */ /* 0x040fe20003f24270 */
[----:B------:R-:W-:Y:S01]  /*5aa0*/  FMUL.FTZ R118, R0, R118 ;  /* 0x0000007600767220 */ /* 0x000fe20000410000 */
[----:B----4-:R-:W-:Y:S01]  /*5ab0*/  FSEL R12, R12, -INF , P2 ;  /* 0xff8000000c0c7808 */ /* 0x010fe20001000000 */
[----:B------:R3:W-:Y:S01]  /*5ac0*/  MUFU.TANH R7, R129 ;  /* 0x0000008100077308 */ /* 0x0007e20000002400 */
[----:B------:R-:W-:Y:S01]  /*5ad0*/  ISETP.GT.AND P2, PT, R127, 0x11, PT ;  /* 0x000000117f00780c */ /* 0x000fe20003f44270 */
[----:B--2---:R-:W-:Y:S01]  /*5ae0*/  IMAD.IADD R126, R126, 0x1, R97 ;  /* 0x000000017e7e7824 */ /* 0x004fe200078e0261 */
[----:B-----5:R-:W-:Y:S01]  /*5af0*/  FSEL R15, R15, -INF , P1 ;  /* 0xff8000000f0f7808 */ /* 0x020fe20000800000 */
[C---:B------:R-:W-:Y:S01]  /*5b00*/  FMUL.FTZ R119, R0.reuse, R119 ;  /* 0x0000007700777220 */ /* 0x040fe20000410000 */
[----:B------:R-:W-:Y:S01]  /*5b10*/  ISETP.GT.AND P1, PT, R127, 0x18, PT ;  /* 0x000000187f00780c */ /* 0x000fe20003f24270 */
[----:B------:R-:W-:Y:S01]  /*5b20*/  FMUL.FTZ R90, R0, R90 ;  /* 0x0000005a005a7220 */ /* 0x000fe20000410000 */
[----:B------:R-:W-:Y:S01]  /*5b30*/  FSEL R20, R20, -INF , P2 ;  /* 0xff80000014147808 */ /* 0x000fe20001000000 */
[----:B------:R-:W2:Y:S01]  /*5b40*/  MUFU.TANH R104, R104 ;  /* 0x0000006800687308 */ /* 0x000ea20000002400 */
[----:B---3--:R-:W-:Y:S01]  /*5b50*/  FMNMX.FTZ R129, R11, R130, !PT ;  /* 0x000000820b817209 */ /* 0x008fe20007810000 */
[C---:B------:R-:W-:Y:S01]  /*5b60*/  FMUL.FTZ R91, R0.reuse, R91 ;  /* 0x0000005b005b7220 */ /* 0x040fe20000410000 */
[----:B------:R-:W-:Y:S01]  /*5b70*/  ISETP.GT.AND P2, PT, R127, 0x19, PT ;  /* 0x000000197f00780c */ /* 0x000fe20003f44270 */
[----:B------:R-:W-:Y:S01]  /*5b80*/  FMUL.FTZ R94, R0, R94 ;  /* 0x0000005e005e7220 */ /* 0x000fe20000410000 */
[----:B------:R-:W-:Y:S01]  /*5b90*/  FMNMX.FTZ R74, R12, R129, !PT ;  /* 0x000000810c4a7209 */ /* 0x000fe20007810000 */
[C---:B------:R-:W-:Y:S01]  /*5ba0*/  FMUL.FTZ R95, R0.reuse, R95 ;  /* 0x0000005f005f7220 */ /* 0x040fe20000410000 */
[----:B0-----:R-:W-:Y:S01]  /*5bb0*/  FSEL R121, R121, -INF , P1 ;  /* 0xff80000079797808 */ /* 0x001fe20000800000 */
[----:B------:R-:W0:Y:S01]  /*5bc0*/  MUFU.TANH R105, R105 ;  /* 0x0000006900697308 */ /* 0x000e220000002400 */
[----:B------:R-:W-:Y:S01]  /*5bd0*/  FMNMX.FTZ R129, R15, R74, !PT ;  /* 0x0000004a0f817209 */ /* 0x000fe20007810000 */
[C---:B------:R-:W-:Y:S01]  /*5be0*/  FMUL.FTZ R74, R0.reuse, R75 ;  /* 0x0000004b004a7220 */ /* 0x040fe20000410000 */
[----:B------:R-:W-:Y:S01]  /*5bf0*/  ISETP.GT.AND P1, PT, R127, 0x20, PT ;  /* 0x000000207f00780c */ /* 0x000fe20003f24270 */
[----:B------:R-:W-:Y:S01]  /*5c00*/  FMUL.FTZ R75, R0, R76 ;  /* 0x0000004c004b7220 */ /* 0x000fe20000410000 */
[----:B------:R-:W-:Y:S01]  /*5c10*/  FMNMX.FTZ R130, R20, R129, !PT ;  /* 0x0000008114827209 */ /* 0x000fe20007810000 */
[----:B------:R-:W-:Y:S01]  /*5c20*/  FMUL.FTZ R76, R0, R77 ;  /* 0x0000004d004c7220 */ /* 0x000fe20000410000 */
[----:B-1----:R-:W-:Y:S01]  /*5c30*/  FSEL R122, R122, -INF , P2 ;  /* 0xff8000007a7a7808 */ /* 0x002fe20001000000 */
[----:B------:R-:W1:Y:S01]  /*5c40*/  MUFU.TANH R108, R108 ;  /* 0x0000006c006c7308 */ /* 0x000e620000002400 */
[----:B------:R-:W-:Y:S01]  /*5c50*/  FMNMX.FTZ R129, R121, R130, !PT ;  /* 0x0000008279817209 */ /* 0x000fe20007810000 */
[C---:B------:R-:W-:Y:S01]  /*5c60*/  FMUL.FTZ R98, R0.reuse, R98 ;  /* 0x0000006200627220 */ /* 0x040fe20000410000 */
[C---:B------:R-:W-:Y:S01]  /*5c70*/  ISETP.GT.AND P2, PT, R127.reuse, 0x21, PT ;  /* 0x000000217f00780c */ /* 0x040fe20003f44270 */
[----:B------:R-:W-:Y:S01]  /*5c80*/  FMUL.FTZ R99, R0, R99 ;  /* 0x0000006300637220 */ /* 0x000fe20000410000 */
[----:B--2---:R-:W-:Y:S01]  /*5c90*/  FSEL R104, R104, -INF , P1 ;  /* 0xff80000068687808 */ /* 0x004fe20000800000 */
[----:B------:R-:W-:Y:S01]  /*5ca0*/  FMUL.FTZ R102, R0, R102 ;  /* 0x0000006600667220 */ /* 0x000fe20000410000 */
[----:B------:R-:W-:Y:S01]  /*5cb0*/  FMNMX.FTZ R129, R122, R129, !PT ;  /* 0x000000817a817209 */ /* 0x000fe20007810000 */
[----:B------:R-:W2:Y:S01]  /*5cc0*/  MUFU.TANH R109, R109 ;  /* 0x0000006d006d7308 */ /* 0x000ea20000002400 */
[----:B------:R-:W-:Y:S01]  /*5cd0*/  ISETP.GT.AND P1, PT, R127, 0x28, PT ;  /* 0x000000287f00780c */ /* 0x000fe20003f24270 */
[C---:B------:R-:W-:Y:S01]  /*5ce0*/  FMUL.FTZ R103, R0.reuse, R103 ;  /* 0x0000006700677220 */ /* 0x040fe20000410000 */
[----:B0-----:R-:W-:Y:S01]  /*5cf0*/  FSEL R105, R105, -INF , P2 ;  /* 0xff80000069697808 */ /* 0x001fe20001000000 */
[----:B------:R-:W-:Y:S01]  /*5d00*/  FMUL.FTZ R82, R0, R82 ;  /* 0x0000005200527220 */ /* 0x000fe20000410000 */
[----:B------:R-:W-:Y:S01]  /*5d10*/  FMNMX.FTZ R130, R104, R129, !PT ;  /* 0x0000008168827209 */ /* 0x000fe20007810000 */
[----:B------:R-:W-:Y:S01]  /*5d20*/  FMUL.FTZ R83, R0, R83 ;  /* 0x0000005300537220 */ /* 0x000fe20000410000 */
[----:B------:R-:W-:Y:S01]  /*5d30*/  ISETP.GT.AND P2, PT, R127, 0x29, PT ;  /* 0x000000297f00780c */ /* 0x000fe20003f44270 */
[----:B------:R-:W0:Y:S01]  /*5d40*/  MUFU.TANH R112, R112 ;  /* 0x0000007000707308 */ /* 0x000e220000002400 */
        /* <DEDUP_REMOVED lines=11> */
[C---:B------:R-:W-:Y:S01]  /*5e00*/  FMUL.FTZ R80, R0.reuse, R81 ;  /* 0x0000005100507220 */ /* 0x040fe20000410000 */
[----:B------:R-:W-:Y:S01]  /*5e10*/  FMNMX.FTZ R129, R109, R130, !PT ;  /* 0x000000826d817209 */ /* 0x000fe20007810000 */
[----:B------:R-:W-:Y:S01]  /*5e20*/  FMUL.FTZ R59, R0, R59 ;  /* 0x0000003b003b7220 */ /* 0x000fe20000410000 */
[----:B------:R-:W-:Y:S01]  /*5e30*/  ISETP.GT.AND P3, PT, R126, 0x1, PT ;  /* 0x000000017e00780c */ /* 0x000fe20003f64270 */
[----:B------:R-:W2:Y:S01]  /*5e40*/  MUFU.TANH R116, R116 ;  /* 0x0000007400747308 */ /* 0x000ea20000002400 */
[----:B0-----:R-:W-:Y:S01]  /*5e50*/  FSEL R112, R112, -INF , P1 ;  /* 0xff80000070707808 */ /* 0x001fe20000800000 */
[C---:B------:R-:W-:Y:S01]  /*5e60*/  FMUL.FTZ R62, R0.reuse, R62 ;  /* 0x0000003e003e7220 */ /* 0x040fe20000410000 */
[----:B------:R-:W-:Y:S01]  /*5e70*/  ISETP.GT.AND P1, PT, R127, 0x38, PT ;  /* 0x000000387f00780c */ /* 0x000fe20003f24270 */
        /* <DEDUP_REMOVED lines=8> */
[----:B------:R-:W-:Y:S01]  /*5f00*/  UIADD3 UR21, UR21, 0x13240, URZ ;  /* 0x0001324015157890 */ /* 0x000fe2000fffe03f */
[----:B------:R-:W-:-:S03]  /*5f10*/  FMNMX.FTZ R81, R113, R130, !PT ;  /* 0x0000008271517209 */ /* 0x000fc60007810000 */
[----:B------:R-:W1:Y:S01]  /*5f20*/  MUFU.TANH R88, R88 ;  /* 0x0000005800587308 */ /* 0x000e620000002400 */
[----:B--2---:R-:W-:Y:S01]  /*5f30*/  FSEL R116, R116, -INF , P1 ;  /* 0xff80000074747808 */ /* 0x004fe20000800000 */
[----:B------:R-:W-:Y:S01]  /*5f40*/  UPRMT UR21, UR44, 0x654, UR21 ;  /* 0x000006542c157896 */ /* 0x000fe20008000015 */
[----:B------:R-:W-:Y:S02]  /*5f50*/  ISETP.GT.AND P1, PT, R127, 0x40, PT ;  /* 0x000000407f00780c */ /* 0x000fe40003f24270 */
[----:B------:R-:W-:Y:S01]  /*5f60*/  FMNMX.FTZ R130, R116, R81, !PT ;  /* 0x0000005174827209 */ /* 0x000fe20007810000 */
[C---:B------:R-:W-:Y:S01]  /*5f70*/  FMUL.FTZ R81, R0.reuse, R84 ;  /* 0x0000005400517220 */ /* 0x040fe20000410000 */
[----:B------:R-:W-:Y:S01]  /*5f80*/  FMUL.FTZ R84, R0, R85 ;  /* 0x0000005500547220 */ /* 0x000fe20000410000 */
        /* <DEDUP_REMOVED lines=34> */
[----:B------:R-:W-:Y:S02]  /*61b0*/  FMNMX.FTZ R130, R100, R57, !PT ;  /* 0x0000003964827209 */ /* 0x000fe40007810000 */
[----:B------:R-:W-:Y:S01]  /*61c0*/  FSEL R7, R7, -INF , P1 ;  /* 0xff80000007077808 */ /* 0x000fe20000800000 */
[----:B------:R-:W1:Y:S01]  /*61d0*/  MUFU.TANH R75, R75 ;  /* 0x0000004b004b7308 */ /* 0x000e620000002400 */
[----:B--2---:R-:W-:Y:S02]  /*61e0*/  FSEL R101, R101, -INF , P2 ;  /* 0xff80000065657808 */ /* 0x004fe40001000000 */
[----:B------:R-:W-:-:S02]  /*61f0*/  ISETP.GT.AND P2, PT, R127, 0x61, PT ;  /* 0x000000617f00780c */ /* 0x000fc40003f44270 */
[----:B------:R-:W-:Y:S02]  /*6200*/  FMNMX.FTZ R130, R101, R130, !PT ;  /* 0x0000008265827209 */ /* 0x000fe40007810000 */
[----:B------:R-:W-:Y:S01]  /*6210*/  ISETP.GT.AND P1, PT, R127, 0x68, PT ;  /* 0x000000687f00780c */ /* 0x000fe20003f24270 */
[----:B------:R-:W2:Y:S01]  /*6220*/  MUFU.TANH R76, R76 ;  /* 0x0000004c004c7308 */ /* 0x000ea20000002400 */
[----:B0-----:R-:W-:Y:S01]  /*6230*/  FSEL R57, R128, -INF , P2 ;  /* 0xff80000080397808 */ /* 0x001fe20001000000 */
[----:B------:R-:W-:Y:S01]  /*6240*/  FMUL.FTZ R128, R0, R61 ;  /* 0x0000003d00807220 */ /* 0x000fe20000410000 */
[----:B------:R-:W-:Y:S02]  /*6250*/  FMNMX.FTZ R130, R7, R130, !PT ;  /* 0x0000008207827209 */ /* 0x000fe40007810000 */
[----:B------:R-:W-:-:S03]  /*6260*/  ISETP.GT.AND P2, PT, R127, 0x69, PT ;  /* 0x000000697f00780c */ /* 0x000fc60003f44270 */
[----:B------:R-:W0:Y:S01]  /*6270*/  MUFU.TANH R77, R77 ;  /* 0x0000004d004d7308 */ /* 0x000e220000002400 */
[----:B-1----:R-:W-:Y:S02]  /*6280*/  FSEL R60, R75, -INF , P1 ;  /* 0xff8000004b3c7808 */ /* 0x002fe40000800000 */
[----:B------:R-:W-:Y:S01]  /*6290*/  FMNMX.FTZ R75, R57, R130, !PT ;  /* 0x00000082394b7209 */ /* 0x000fe20007810000 */
[----:B------:R-:W-:Y:S01]  /*62a0*/  FMUL.FTZ R130, R0, R64 ;  /* 0x0000004000827220 */ /* 0x000fe20000410000 */
[----:B------:R-:W-:-:S03]  /*62b0*/  ISETP.GT.AND P1, PT, R127, 0x70, PT ;  /* 0x000000707f00780c */ /* 0x000fc60003f24270 */
[----:B------:R-:W1:Y:S01]  /*62c0*/  MUFU.TANH R80, R80 ;  /* 0x0000005000507308 */ /* 0x000e620000002400 */
[----:B--2---:R-:W-:Y:S02]  /*62d0*/  FSEL R61, R76, -INF , P2 ;  /* 0xff8000004c3d7808 */ /* 0x004fe40001000000 */
[----:B------:R-:W-:Y:S02]  /*62e0*/  FMNMX.FTZ R76, R60, R75, !PT ;  /* 0x0000004b3c4c7209 */ /* 0x000fe40007810000 */
[----:B------:R-:W-:-:S03]  /*62f0*/  ISETP.GT.AND P2, PT, R127, 0x71, PT ;  /* 0x000000717f00780c */ /* 0x000fc60003f44270 */
[----:B------:R-:W2:Y:S01]  /*6300*/  MUFU.TANH R81, R81 ;  /* 0x0000005100517308 */ /* 0x000ea20000002400 */
[----:B0-----:R-:W-:Y:S02]  /*6310*/  FSEL R64, R77, -INF , P1 ;  /* 0xff8000004d407808 */ /* 0x001fe40000800000 */
[----:B------:R-:W-:Y:S02]  /*6320*/  FMNMX.FTZ R77, R61, R76, !PT ;  /* 0x0000004c3d4d7209 */ /* 0x000fe40007810000 */
[C---:B------:R-:W-:Y:S02]  /*6330*/  ISETP.GT.AND P1, PT, R127.reuse, 0x78, PT ;  /* 0x000000787f00780c */ /* 0x040fe40003f24270 */
[----:B------:R-:W-:Y:S01]  /*6340*/  FMNMX.FTZ R76, R64, R77, !PT ;  /* 0x0000004d404c7209 */ /* 0x000fe20007810000 */
[----:B------:R-:W0:Y:S01]  /*6350*/  MUFU.TANH R84, R84 ;  /* 0x0000005400547308 */ /* 0x000e220000002400 */
[----:B-1----:R-:W-:Y:S01]  /*6360*/  FSEL R75, R80, -INF , P2 ;  /* 0xff800000504b7808 */ /* 0x002fe20001000000 */
[----:B------:R-:W-:Y:S01]  /*6370*/  FMUL.FTZ R80, R0, R65 ;  /* 0x0000004100507220 */ /* 0x000fe20000410000 */
[----:B------:R-:W-:-:S02]  /*6380*/  ISETP.GT.AND P2, PT, R127, 0x79, PT ;  /* 0x000000797f00780c */ /* 0x000fc40003f44270 */
        /* <DEDUP_REMOVED lines=10> */
[----:B------:R-:W-:Y:S01]  /*6430*/  MUFU.TANH R129, R129 ;  /* 0x0000008100817308 */ /* 0x000fe20000002400 */
[----:B-1----:R-:W-:Y:S01]  /*6440*/  FSEL R68, R56, -INF , P1 ;  /* 0xff80000038447808 */ /* 0x002fe20000800000 */
[----:B------:R-:W-:Y:S01]  /*6450*/  FMUL.FTZ R56, R0, R69 ;  /* 0x0000004500387220 */ /* 0x000fe20000410000 */
[----:B------:R-:W-:-:S05]  /*6460*/  ISETP.GT.AND P1, PT, R127, 0x88, PT ;  /* 0x000000887f00780c */ /* 0x000fca0003f24270 */
[----:B------:R-:W0:Y:S01]  /*6470*/  MUFU.TANH R128, R128 ;  /* 0x0000008000807308 */ /* 0x000e220000002400 */
[----:B--2---:R-:W-:Y:S02]  /*6480*/  FSEL R77, R85, -INF , P2 ;  /* 0xff800000554d7808 */ /* 0x004fe40001000000 */
[----:B------:R-:W-:-:S05]  /*6490*/  ISETP.GT.AND P2, PT, R127, 0x89, PT ;  /* 0x000000897f00780c */ /* 0x000fca0003f44270 */
[----:B------:R1:W2:Y:S08]  /*64a0*/  MUFU.TANH R131, R130 ;  /* 0x0000008200837308 */ /* 0x0002b00000002400 */
[----:B------:R3:W4:Y:S01]  /*64b0*/  MUFU.TANH R133, R80 ;  /* 0x0000005000857308 */ /* 0x0007220000002400 */
[----:B-1----:R-:W-:Y:S02]  /*64c0*/  FMNMX.FTZ R130, R68, R81, !PT ;  /* 0x0000005144827209 */ /* 0x002fe40007810000 */
[----:B0-----:R-:W-:-:S02]  /*64d0*/  FSEL R81, R128, -INF , P2 ;  /* 0xff80000080517808 */ /* 0x001fc40001000000 */
        /* <DEDUP_REMOVED lines=10> */
[----:B------:R-:W-:Y:S01]  /*6580*/  FMUL.FTZ R128, R0, R70 ;  /* 0x0000004600807220 */ /* 0x000fe20000410000 */
[----:B------:R-:W-:Y:S02]  /*6590*/  ISETP.GT.AND P1, PT, R127, 0x98, PT ;  /* 0x000000987f00780c */ /* 0x000fe40003f24270 */
[----:B----4-:R-:W-:Y:S01]  /*65a0*/  FSEL R69, R133, -INF , P2 ;  /* 0xff80000085457808 */ /* 0x010fe20001000000 */
[----:B------:R-:W0:Y:S01]  /*65b0*/  MUFU.TANH R9, R9 ;  /* 0x0000000900097308 */ /* 0x000e220000002400 */
[----:B---3--:R-:W-:-:S02]  /*65c0*/  FMNMX.FTZ R56, R78, R85, !PT ;  /* 0x000000554e387209 */ /* 0x008fc40007810000 */
[----:B------:R-:W-:Y:S01]  /*65d0*/  ISETP.GT.AND P2, PT, R127, 0x99, PT ;  /* 0x000000997f00780c */ /* 0x000fe20003f44270 */
[----:B------:R-:W-:Y:S01]  /*65e0*/  FMUL.FTZ R127, R0, R79 ;  /* 0x0000004f007f7220 */ /* 0x000fe20000410000 */
[----:B-1----:R-:W-:Y:S02]  /*65f0*/  FSEL R85, R132, -INF , P1 ;  /* 0xff80000084557808 */ /* 0x002fe40000800000 */
[----:B------:R-:W-:Y:S01]  /*6600*/  FMNMX.FTZ R56, R69, R56, !PT ;  /* 0x0000003845387209 */ /* 0x000fe20007810000 */
[----:B------:R-:W1:Y:S01]  /*6610*/  MUFU.TANH R10, R10 ;  /* 0x0000000a000a7308 */ /* 0x000e620000002400 */
[----:B-----5:R-:W-:Y:S02]  /*6620*/  FSEL R79, R129, -INF , P2 ;  /* 0xff800000814f7808 */ /* 0x020fe40001000000 */
[----:B------:R-:W-:Y:S02]  /*6630*/  FMNMX.FTZ R56, R85, R56, !PT ;  /* 0x0000003855387209 */ /* 0x000fe40007810000 */
[----:B------:R-:W-:-:S02]  /*6640*/  ISETP.GT.AND P2, PT, R126, RZ, PT ;  /* 0x000000ff7e00720c */ /* 0x000fc40003f44270 */
[----:B------:R-:W-:Y:S01]  /*6650*/  FMNMX.FTZ R56, R79, R56, !PT ;  /* 0x000000384f387209 */ /* 0x000fe20007810000 */
[----:B------:R-:W-:Y:S01]  /*6660*/  MUFU.TANH R13, R13 ;  /* 0x0000000d000d7308 */ /* 0x000fe20000002400 */
[----:B0-----:R-:W-:Y:S02]  /*6670*/  FSEL R9, R9, -INF , P2 ;  /* 0xff80000009097808 */ /* 0x001fe40001000000 */
[----:B------:R-:W-:Y:S01]  /*6680*/  ISETP.GT.AND P2, PT, R126, 0x8, PT ;  /* 0x000000087e00780c */ /* 0x000fe20003f44270 */
[----:B------:R-:W0:Y:S01]  /*6690*/  SHFL.BFLY PT, R129, R56, 0x2, 0x1f ;  /* 0x0c401f0038817f89 */ /* 0x000e2200000e0000 */
[----:B------:R-:W-:-:S03]  /*66a0*/  FMNMX.FTZ R97, R9, R6, !PT ;  /* 0x0000000609617209 */ /* 0x000fc60007810000 */
[----:B------:R-:W2:Y:S01]  /*66b0*/  MUFU.TANH R14, R14 ;  /* 0x0000000e000e7308 */ /* 0x000ea20000002400 */
[----:B-1----:R-:W-:Y:S02]  /*66c0*/  FSEL R10, R10, -INF , P3 ;  /* 0xff8000000a0a7808 */ /* 0x002fe40001800000 */
[----:B------:R-:W-:Y:S02]  /*66d0*/  ISETP.GT.AND P3, PT, R126, 0x9, PT ;  /* 0x000000097e00780c */ /* 0x000fe40003f64270 */
[----:B------:R-:W-:-:S03]  /*66e0*/  FMNMX.FTZ R97, R10, R97, !PT ;  /* 0x000000610a617209 */ /* 0x000fc60007810000 */
[----:B------:R-:W-:Y:S08]  /*66f0*/  MUFU.TANH R21, R21 ;  /* 0x0000001500157308 */ /* 0x000ff00000002400 */
[----:B------:R-:W1:Y:S01]  /*6700*/  MUFU.TANH R120, R120 ;  /* 0x0000007800787308 */ /* 0x000e620000002400 */
[----:B--2---:R-:W-:Y:S02]  /*6710*/  FSEL R14, R14, -INF , P3 ;  /* 0xff8000000e0e7808 */ /* 0x004fe40001800000 */
[----:B------:R-:W-:-:S02]  /*6720*/  ISETP.GT.AND P3, PT, R126, 0x11, PT ;  /* 0x000000117e00780c */ /* 0x000fc40003f64270 */
[----:B0-----:R-:W-:-:S03]  /*6730*/  FMNMX.FTZ R129, R56, R129, !PT ;  /* 0x0000008138817209 */ /* 0x001fc60007810000 */
        /* <DEDUP_REMOVED lines=8> */
[----:B0-----:R-:W-:Y:S01]  /*67c0*/  FMNMX.FTZ R56, R129, R56, !PT ;  /* 0x0000003881387209 */ /* 0x001fe20007810000 */
[----:B------:R-:W-:Y:S01]  /*67d0*/  IMAD.U32 R129, RZ, RZ, UR20 ;  /* 0x00000014ff817e24 */ /* 0x000fe2000f8e00ff */
[----:B------:R-:W-:-:S02]  /*67e0*/  ISETP.GT.AND P3, PT, R126, 0x21, PT ;  /* 0x000000217e00780c */ /* 0x000fc40003f64270 */
[C---:B------:R-:W-:Y:S01]  /*67f0*/  FSETP.NEU.FTZ.AND P1, PT, R56.reuse, -INF , PT ;  /* 0xff8000003800780b */ /* 0x040fe20003f3d000 */
[----:B------:R-:W-:-:S01]  /*6800*/  FFMA.FTZ R70, R56, R129, -8 ;  /* 0xc100000038467423 */ /* 0x000fc20000010081 */
[----:B------:R-:W0:Y:S04]  /*6810*/  MUFU.TANH R110, R110 ;  /* 0x0000006e006e7308 */ /* 0x000e280000002400 */
[----:B------:R-:W-:-:S04]  /*6820*/  FSEL R70, R70, RZ, P1 ;  /* 0x000000ff46467208 */ /* 0x000fc80000800000 */
[----:B------:R-:W2:Y:S01]  /*6830*/  MUFU.TANH R111, R111 ;  /* 0x0000006f006f7308 */ /* 0x000ea20000002400 */
[----:B------:R-:W-:-:S01]  /*6840*/  FFMA.FTZ R129, R8, UR20, -R70 ;  /* 0x0000001408817c23 */ /* 0x000fc20008010846 */
[--C-:B------:R-:W-:Y:S01]  /*6850*/  FFMA.FTZ R8, R11, UR20, -R70.reuse ;  /* 0x000000140b087c23 */ /* 0x100fe20008010846 */
[----:B------:R-:W-:-:S01]  /*6860*/  FFMA.FTZ R11, R12, UR20, -R70 ;  /* 0x000000140c0b7c23 */ /* 0x000fc20008010846 */
[--C-:B------:R-:W-:Y:S01]  /*6870*/  FFMA.FTZ R12, R15, UR20, -R70.reuse ;  /* 0x000000140f0c7c23 */ /* 0x100fe20008010846 */
[----:B------:R-:W-:-:S01]  /*6880*/  FFMA.FTZ R15, R20, UR20, -R70 ;  /* 0x00000014140f7c23 */ /* 0x000fc20008010846 */
[----:B------:R-:W-:Y:S01]  /*6890*/  FSEL R20, R13, -INF , P2 ;  /* 0xff8000000d147808 */ /* 0x000fe20001000000 */
[----:B------:R-:W-:-:S01]  /*68a0*/  FFMA.FTZ R121, R121, UR20, -R70 ;  /* 0x0000001479797c23 */ /* 0x000fc20008010846 */
[----:B------:R-:W-:Y:S01]  /*68b0*/  ISETP.GT.AND P2, PT, R126, 0x10, PT ;  /* 0x000000107e00780c */ /* 0x000fe20003f44270 */
[----:B------:R-:W3:Y:S01]  /*68c0*/  MUFU.TANH R114, R114 ;  /* 0x0000007200727308 */ /* 0x000ee20000002400 */
[----:B------:R-:W-:Y:S01]  /*68d0*/  FMNMX.FTZ R97, R20, R97, !PT ;  /* 0x0000006114617209 */ /* 0x000fe20007810000 */
[--C-:B------:R-:W-:Y:S01]  /*68e0*/  FFMA.FTZ R131, R108, UR20, -R70.reuse ;  /* 0x000000146c837c23 */ /* 0x100fe20008010846 */
[----:B------:R-:W-:Y:S01]  /*68f0*/  FSEL R21, R21, -INF , P2 ;  /* 0xff80000015157808 */ /* 0x000fe20001000000 */
[--C-:B------:R-:W-:Y:S01]  /*6900*/  FFMA.FTZ R132, R113, UR20, -R70.reuse ;  /* 0x0000001471847c23 */ /* 0x100fe20008010846 */
[----:B------:R-:W-:Y:S01]  /*6910*/  FMNMX.FTZ R130, R14, R97, !PT ;  /* 0x000000610e827209 */ /* 0x000fe20007810000 */
[--C-:B------:R-:W-:Y:S01]  /*6920*/  FFMA.FTZ R97, R104, UR20, -R70.reuse ;  /* 0x0000001468617c23 */ /* 0x100fe20008010846 */
[----:B------:R-:W-:Y:S01]  /*6930*/  ISETP.GT.AND P2, PT, R126, 0x18, PT ;  /* 0x000000187e00780c */ /* 0x000fe20003f44270 */
[----:B------:R4:W-:Y:S01]  /*6940*/  MUFU.EX2 R13, R121 ;  /* 0x00000079000d7308 */ /* 0x0009e20000000800 */
[----:B-1----:R-:W-:Y:S01]  /*6950*/  FSEL R107, R107, -INF , P3 ;  /* 0xff8000006b6b7808 */ /* 0x002fe20001800000 */
[--C-:B------:R-:W-:Y:S01]  /*6960*/  FFMA.FTZ R72, R72, UR20, -R70.reuse ;  /* 0x0000001448487c23 */ /* 0x100fe20008010846 */
[----:B------:R-:W-:Y:S01]  /*6970*/  FSEL R123, R123, -INF , P2 ;  /* 0xff8000007b7b7808 */ /* 0x000fe20001000000 */
[--C-:B------:R-:W-:Y:S01]  /*6980*/  FFMA.FTZ R122, R122, UR20, -R70.reuse ;  /* 0x000000147a7a7c23 */ /* 0x100fe20008010846 */
[C---:B------:R-:W-:Y:S01]  /*6990*/  ISETP.GT.AND P2, PT, R126.reuse, 0x20, PT ;  /* 0x000000207e00780c */ /* 0x040fe20003f44270 */
[--C-:B------:R-:W-:Y:S01]  /*69a0*/  FFMA.FTZ R117, R117, UR20, -R70.reuse ;  /* 0x0000001475757c23 */ /* 0x100fe20008010846 */
[----:B------:R-:W-:Y:S01]  /*69b0*/  ISETP.GT.AND P3, PT, R126, 0x29, PT ;  /* 0x000000297e00780c */ /* 0x000fe20003f64270 */
[----:B------:R-:W1:Y:S01]  /*69c0*/  MUFU.TANH R115, R115 ;  /* 0x0000007300737308 */ /* 0x000e620000002400 */
[----:B----4-:R-:W-:Y:S01]  /*69d0*/  FMNMX.FTZ R121, R21, R130, !PT ;  /* 0x0000008215797209 */ /* 0x010fe20007810000 */
[--C-:B------:R-:W-:Y:S01]  /*69e0*/  FFMA.FTZ R130, R105, UR20, -R70.reuse ;  /* 0x0000001469827c23 */ /* 0x100fe20008010846 */
[----:B------:R-:W-:Y:S01]  /*69f0*/  FSEL R106, R106, -INF , P2 ;  /* 0xff8000006a6a7808 */ /* 0x000fe20001000000 */
[--C-:B------:R-:W-:Y:S01]  /*6a00*/  FFMA.FTZ R88, R88, UR20, -R70.reuse ;  /* 0x0000001458587c23 */ /* 0x100fe20008010846 */
[----:B------:R-:W-:Y:S01]  /*6a10*/  FMNMX.FTZ R104, R120, R121, !PT ;  /* 0x0000007978687209 */ /* 0x000fe20007810000 */
[--C-:B------:R-:W-:Y:S01]  /*6a20*/  FFMA.FTZ R93, R93, UR20, -R70.reuse ;  /* 0x000000145d5d7c23 */ /* 0x100fe20008010846 */
[----:B------:R-:W-:Y:S01]  /*6a30*/  ISETP.GT.AND P2, PT, R126, 0x28, PT ;  /* 0x000000287e00780c */ /* 0x000fe20003f44270 */
[----:B------:R-:W4:Y:S01]  /*6a40*/  MUFU.TANH R118, R118 ;  /* 0x0000007600767308 */ /* 0x000f220000002400 */
        /* <DEDUP_REMOVED lines=15> */
[----:B------:R2:W-:Y:S01]  /*6b40*/  MUFU.EX2 R104, R130 ;  /* 0x0000008200687308 */ /* 0x0005e20000000800 */
[----:B---3--:R-:W-:Y:S01]  /*6b50*/  FSEL R114, R114, -INF , P2 ;  /* 0xff80000072727808 */ /* 0x008fe20001000000 */
[--C-:B------:R-:W-:Y:S01]  /*6b60*/  FFMA.FTZ R75, R75, UR20, -R70.reuse ;  /* 0x000000144b4b7c23 */ /* 0x100fe20008010846 */
[----:B------:R-:W-:Y:S01]  /*6b70*/  ISETP.GT.AND P2, PT, R126, 0x38, PT ;  /* 0x000000387e00780c */ /* 0x000fe20003f44270 */
[--C-:B------:R-:W-:Y:S01]  /*6b80*/  FFMA.FTZ R65, R65, UR20, -R70.reuse ;  /* 0x0000001441417c23 */ /* 0x100fe20008010846 */
[----:B-1----:R-:W-:Y:S01]  /*6b90*/  FSEL R115, R115, -INF , P3 ;  /* 0xff80000073737808 */ /* 0x002fe20001800000 */
[--C-:B------:R-:W-:Y:S01]  /*6ba0*/  FFMA.FTZ R76, R76, UR20, -R70.reuse ;  /* 0x000000144c4c7c23 */ /* 0x100fe20008010846 */
[----:B------:R-:W-:Y:S01]  /*6bb0*/  ISETP.GT.AND P3, PT, R126, 0x39, PT ;  /* 0x000000397e00780c */ /* 0x000fe20003f64270 */
[----:B------:R-:W1:Y:S01]  /*6bc0*/  MUFU.TANH R90, R90 ;  /* 0x0000005a005a7308 */ /* 0x000e620000002400 */
[----:B--2---:R-:W-:Y:S01]  /*6bd0*/  FMNMX.FTZ R130, R110, R121, !PT ;  /* 0x000000796e827209 */ /* 0x004fe20007810000 */
[--C-:B------:R-:W-:Y:S01]  /*6be0*/  FFMA.FTZ R68, R68, UR20, -R70.reuse ;  /* 0x0000001444447c23 */ /* 0x100fe20008010846 */
[----:B----4-:R-:W-:Y:S01]  /*6bf0*/  FSEL R118, R118, -INF , P2 ;  /* 0xff80000076767808 */ /* 0x010fe20001000000 */
[--C-:B------:R-:W-:Y:S01]  /*6c00*/  FFMA.FTZ R77, R77, UR20, -R70.reuse ;  /* 0x000000144d4d7c23 */ /* 0x100fe20008010846 */
[----:B------:R-:W-:Y:S01]  /*6c10*/  FMNMX.FTZ R109, R111, R130, !PT ;  /* 0x000000826f6d7209 */ /* 0x000fe20007810000 */
[--C-:B------:R-:W-:Y:S01]  /*6c20*/  FFMA.FTZ R80, R80, UR20, -R70.reuse ;  /* 0x0000001450507c23 */ /* 0x100fe20008010846 */
[C---:B------:R-:W-:Y:S01]  /*6c30*/  ISETP.GT.AND P2, PT, R126.reuse, 0x40, PT ;  /* 0x000000407e00780c */ /* 0x040fe20003f44270 */
[----:B------:R2:W-:Y:S01]  /*6c40*/  MUFU.EX2 R105, R131 ;  /* 0x0000008300697308 */ /* 0x0005e20000000800 */
[----:B0-----:R-:W-:Y:S01]  /*6c50*/  FSEL R119, R119, -INF , P3 ;  /* 0xff80000077777808 */ /* 0x001fe20001800000 */
[--C-:B------:R-:W-:Y:S01]  /*6c60*/  FFMA.FTZ R81, R81, UR20, -R70.reuse ;  /* 0x0000001451517c23 */ /* 0x100fe20008010846 */
[----:B------:R-:W-:Y:S01]  /*6c70*/  ISETP.GT.AND P3, PT, R126, 0x41, PT ;  /* 0x000000417e00780c */ /* 0x000fe20003f64270 */
[--C-:B------:R-:W-:Y:S01]  /*6c80*/  FFMA.FTZ R78, R78, UR20, -R70.reuse ;  /* 0x000000144e4e7c23 */ /* 0x100fe20008010846 */
[----:B------:R-:W-:-:S01]  /*6c90*/  FFMA.FTZ R69, R69, UR20, -R70 ;  /* 0x0000001445457c23 */ /* 0x000fc20008010846 */
[----:B------:R-:W-:-:S02]  /*6ca0*/  FFMA.FTZ R85, R85, UR20, -R70 ;  /* 0x0000001455557c23 */ /* 0x000fc40008010846 */
[----:B------:R-:W0:Y:S01]  /*6cb0*/  MUFU.TANH R91, R91 ;  /* 0x0000005b005b7308 */ /* 0x000e220000002400 */
[----:B--2---:R-:W-:-:S01]  /*6cc0*/  FFMA.FTZ R131, R112, UR20, -R70 ;  /* 0x0000001470837c23 */ /* 0x004fc20008010846 */
[----:B------:R-:W-:-:S04]  /*6cd0*/  FMNMX.FTZ R112, R114, R109, !PT ;  /* 0x0000006d72707209 */ /* 0x000fc80007810000 */
[----:B------:R-:W-:Y:S02]  /*6ce0*/  FMNMX.FTZ R121, R115, R112, !PT ;  /* 0x0000007073797209 */ /* 0x000fe40007810000 */
[----:B------:R-:W2:Y:S01]  /*6cf0*/  MUFU.TANH R94, R94 ;  /* 0x0000005e005e7308 */ /* 0x000ea20000002400 */
[----:B-1----:R-:W-:Y:S02]  /*6d00*/  FSEL R112, R90, -INF , P2 ;  /* 0xff8000005a707808 */ /* 0x002fe40001000000 */
[----:B------:R-:W-:Y:S02]  /*6d10*/  FMNMX.FTZ R130, R118, R121, !PT ;  /* 0x0000007976827209 */ /* 0x000fe40007810000 */
[----:B------:R-:W-:Y:S02]  /*6d20*/  ISETP.GT.AND P2, PT, R126, 0x48, PT ;  /* 0x000000487e00780c */ /* 0x000fe40003f44270 */
[----:B------:R-:W-:Y:S01]  /*6d30*/  FMNMX.FTZ R113, R119, R130, !PT ;  /* 0x0000008277717209 */ /* 0x000fe20007810000 */
[----:B------:R-:W1:Y:S01]  /*6d40*/  MUFU.TANH R95, R95 ;  /* 0x0000005f005f7308 */ /* 0x000e620000002400 */
[----:B------:R-:W-:-:S01]  /*6d50*/  FFMA.FTZ R130, R116, UR20, -R70 ;  /* 0x0000001474827c23 */ /* 0x000fc20008010846 */
[----:B0-----:R-:W-:-:S02]  /*6d60*/  FSEL R91, R91, -INF , P3 ;  /* 0xff8000005b5b7808 */ /* 0x001fc40001800000 */
[----:B------:R-:W-:Y:S02]  /*6d70*/  FMNMX.FTZ R116, R112, R113, !PT ;  /* 0x0000007170747209 */ /* 0x000fe40007810000 */
[----:B------:R-:W-:Y:S02]  /*6d80*/  ISETP.GT.AND P3, PT, R126, 0x49, PT ;  /* 0x000000497e00780c */ /* 0x000fe40003f64270 */
        /* <DEDUP_REMOVED lines=17> */
[----:B------:R-:W-:Y:S01]  /*6ea0*/  MUFU.TANH R73, R73 ;  /* 0x0000004900497308 */ /* 0x000fe20000002400 */
[----:B-1----:R-:W-:Y:S02]  /*6eb0*/  FSEL R102, R102, -INF , P2 ;  /* 0xff80000066667808 */ /* 0x002fe40001000000 */
[----:B------:R-:W-:Y:S02]  /*6ec0*/  ISETP.GT.AND P2, PT, R126, 0x60, PT ;  /* 0x000000607e00780c */ /* 0x000fe40003f44270 */
[----:B------:R-:W-:-:S03]  /*6ed0*/  FMNMX.FTZ R116, R102, R121, !PT ;  /* 0x0000007966747209 */ /* 0x000fc60007810000 */
[----:B------:R-:W1:Y:S01]  /*6ee0*/  MUFU.TANH R74, R74 ;  /* 0x0000004a004a7308 */ /* 0x000e620000002400 */
[----:B0-----:R-:W-:Y:S02]  /*6ef0*/  FSEL R103, R103, -INF , P3 ;  /* 0xff80000067677808 */ /* 0x001fe40001800000 */
[----:B------:R-:W-:Y:S02]  /*6f00*/  ISETP.GT.AND P3, PT, R126, 0x61, PT ;  /* 0x000000617e00780c */ /* 0x000fe40003f64270 */
[----:B------:R-:W-:-:S03]  /*6f10*/  FMNMX.FTZ R116, R103, R116, !PT ;  /* 0x0000007467747209 */ /* 0x000fc60007810000 */
[----:B------:R-:W-:Y:S08]  /*6f20*/  MUFU.TANH R84, R84 ;  /* 0x0000005400547308 */ /* 0x000ff00000002400 */
[----:B------:R-:W0:Y:S01]  /*6f30*/  MUFU.TANH R127, R127 ;  /* 0x0000007f007f7308 */ /* 0x000e220000002400 */
[----:B-1----:R-:W-:Y:S02]  /*6f40*/  FSEL R74, R74, -INF , P3 ;  /* 0xff8000004a4a7808 */ /* 0x002fe40001800000 */
[----:B------:R-:W-:-:S05]  /*6f50*/  ISETP.GT.AND P3, PT, R126, 0x69, PT ;  /* 0x000000697e00780c */ /* 0x000fca0003f64270 */
[----:B------:R1:W-:Y:S08]  /*6f60*/  MUFU.EX2 R94, R130 ;  /* 0x00000082005e7308 */ /* 0x0003f00000000800 */
[----:B------:R-:W2:Y:S01]  /*6f70*/  MUFU.TANH R82, R82 ;  /* 0x0000005200527308 */ /* 0x000ea20000002400 */
[----:B-1----:R-:W-:-:S01]  /*6f80*/  FFMA.FTZ R130, R89, UR20, -R70 ;  /* 0x0000001459827c23 */ /* 0x002fc20008010846 */
[----:B------:R-:W-:-:S02]  /*6f90*/  FSEL R89, R73, -INF , P2 ;  /* 0xff80000049597808 */ /* 0x000fc40001000000 */
[----:B------:R-:W-:Y:S02]  /*6fa0*/  ISETP.GT.AND P2, PT, R126, 0x68, PT ;  /* 0x000000687e00780c */ /* 0x000fe40003f44270 */
[----:B------:R-:W-:Y:S02]  /*6fb0*/  FMNMX.FTZ R121, R89, R116, !PT ;  /* 0x0000007459797209 */ /* 0x000fe40007810000 */
[----:B------:R-:W1:Y:S01]  /*6fc0*/  MUFU.TANH R83, R83 ;  /* 0x0000005300537308 */ /* 0x000e620000002400 */
[----:B0-----:R-:W-:Y:S02]  /*6fd0*/  FSEL R127, R127, -INF , P3 ;  /* 0xff8000007f7f7808 */ /* 0x001fe40001800000 */
[----:B------:R-:W-:Y:S02]  /*6fe0*/  FMNMX.FTZ R121, R74, R121, !PT ;  /* 0x000000794a797209 */ /* 0x000fe40007810000 */
[----:B------:R-:W-:-:S03]  /*6ff0*/  ISETP.GT.AND P3, PT, R126, 0x71, PT ;  /* 0x000000717e00780c */ /* 0x000fc60003f64270 */
[----:B------:R0:W-:Y:S08]  /*7000*/  MUFU.EX2 R109, R131 ;  /* 0x00000083006d7308 */ /* 0x0001f00000000800 */
[----:B------:R-:W-:Y:S01]  /*7010*/  MUFU.TANH R86, R86 ;  /* 0x0000005600567308 */ /* 0x000fe20000002400 */
[----:B0-----:R-:W-:-:S01]  /*7020*/  FFMA.FTZ R131, R92, UR20, -R70 ;  /* 0x000000145c837c23 */ /* 0x001fc20008010846 */
[----:B------:R-:W-:-:S02]  /*7030*/  FSEL R92, R84, -INF , P2 ;  /* 0xff800000545c7808 */ /* 0x000fc40001000000 */
[----:B------:R-:W-:Y:S02]  /*7040*/  ISETP.GT.AND P2, PT, R126, 0x70, PT ;  /* 0x000000707e00780c */ /* 0x000fe40003f44270 */
[----:B------:R-:W-:Y:S02]  /*7050*/  FMNMX.FTZ R116, R92, R121, !PT ;  /* 0x000000795c747209 */ /* 0x000fe40007810000 */
[----:B------:R-:W0:Y:S01]  /*7060*/  MUFU.TANH R87, R87 ;  /* 0x0000005700577308 */ /* 0x000e220000002400 */
[----:B--2---:R-:W-:Y:S02]  /*7070*/  FSEL R82, R82, -INF , P2 ;  /* 0xff80000052527808 */ /* 0x004fe40001000000 */
[----:B------:R-:W-:Y:S02]  /*7080*/  FMNMX.FTZ R121, R127, R116, !PT ;  /* 0x000000747f797209 */ /* 0x000fe40007810000 */
[----:B------:R-:W-:Y:S02]  /*7090*/  ISETP.GT.AND P2, PT, R126, 0x78, PT ;  /* 0x000000787e00780c */ /* 0x000fe40003f44270 */
[----:B-1----:R-:W-:Y:S01]  /*70a0*/  FSEL R83, R83, -INF , P3 ;  /* 0xff80000053537808 */ /* 0x002fe20001800000 */
[----:B------:R-:W1:Y:S01]  /*70b0*/  MUFU.TANH R58, R58 ;  /* 0x0000003a003a7308 */ /* 0x000e620000002400 */
[----:B------:R-:W-:-:S02]  /*70c0*/  FMNMX.FTZ R116, R82, R121, !PT ;  /* 0x0000007952747209 */ /* 0x000fc40007810000 */
[----:B------:R-:W-:Y:S02]  /*70d0*/  ISETP.GT.AND P3, PT, R126, 0x79, PT ;  /* 0x000000797e00780c */ /* 0x000fe40003f64270 */
[----:B------:R-:W-:-:S03]  /*70e0*/  FMNMX.FTZ R121, R83, R116, !PT ;  /* 0x0000007453797209 */ /* 0x000fc60007810000 */
[----:B------:R-:W2:Y:S01]  /*70f0*/  MUFU.TANH R59, R59 ;  /* 0x0000003b003b7308 */ /* 0x000ea20000002400 */
[----:B0-----:R-:W-:Y:S02]  /*7100*/  FSEL R87, R87, -INF , P3 ;  /* 0xff80000057577808 */ /* 0x001fe40001800000 */
[----:B------:R-:W-:-:S05]  /*7110*/  ISETP.GT.AND P3, PT, R126, 0x81, PT ;  /* 0x000000817e00780c */ /* 0x000fca0003f64270 */
[----:B------:R0:W-:Y:S08]  /*7120*/  MUFU.EX2 R73, R130 ;  /* 0x0000008200497308 */ /* 0x0001f00000000800 */
[----:B------:R-:W-:Y:S01]  /*7130*/  MUFU.TANH R62, R62 ;  /* 0x0000003e003e7308 */ /* 0x000fe20000002400 */
[----:B0-----:R-:W-:-:S01]  /*7140*/  FFMA.FTZ R130, R96, UR20, -R70 ;  /* 0x0000001460827c23 */ /* 0x001fc20008010846 */
[----:B------:R-:W-:-:S02]  /*7150*/  FSEL R96, R86, -INF , P2 ;  /* 0xff80000056607808 */ /* 0x000fc40001000000 */
[----:B------:R-:W-:Y:S02]  /*7160*/  ISETP.GT.AND P2, PT, R126, 0x80, PT ;  /* 0x000000807e00780c */ /* 0x000fe40003f44270 */
[----:B------:R-:W-:Y:S02]  /*7170*/  FMNMX.FTZ R116, R96, R121, !PT ;  /* 0x0000007960747209 */ /* 0x000fe40007810000 */
[----:B------:R-:W0:Y:S01]  /*7180*/  MUFU.TANH R63, R63 ;  /* 0x0000003f003f7308 */ /* 0x000e220000002400 */
[----:B-1----:R-:W-:Y:S02]  /*7190*/  FSEL R58, R58, -INF , P2 ;  /* 0xff8000003a3a7808 */ /* 0x002fe40001000000 */
[C---:B------:R-:W-:Y:S02]  /*71a0*/  ISETP.GT.AND P2, PT, R126.reuse, 0x88, PT ;  /* 0x000000887e00780c */ /* 0x040fe40003f44270 */
[----:B--2---:R-:W-:Y:S02]  /*71b0*/  FSEL R59, R59, -INF , P3 ;  /* 0xff8000003b3b7808 */ /* 0x004fe40001800000 */
[----:B------:R-:W-:Y:S01]  /*71c0*/  ISETP.GT.AND P3, PT, R126, 0x89, PT ;  /* 0x000000897e00780c */ /* 0x000fe20003f64270 */
[----:B------:R1:W-:Y:S08]  /*71d0*/  MUFU.EX2 R84, R131 ;  /* 0x0000008300547308 */ /* 0x0003f00000000800 */
[----:B------:R-:W2:Y:S01]  /*71e0*/  MUFU.TANH R66, R66 ;  /* 0x0000004200427308 */ /* 0x000ea20000002400 */
[----:B-1----:R-:W-:-:S01]  /*71f0*/  FFMA.FTZ R131, R125, UR20, -R70 ;  /* 0x000000147d837c23 */ /* 0x002fc20008010846 */
[----:B------:R-:W-:-:S02]  /*7200*/  FMNMX.FTZ R125, R87, R116, !PT ;  /* 0x00000074577d7209 */ /* 0x000fc40007810000 */
[----:B0-----:R-:W-:Y:S02]  /*7210*/  FSEL R63, R63, -INF , P3 ;  /* 0xff8000003f3f7808 */ /* 0x001fe40001800000 */
        /* <DEDUP_REMOVED lines=17> */
[----:B------:R-:W-:Y:S02]  /*7330*/  ISETP.GT.AND P3, PT, R126, 0x99, PT ;  /* 0x000000997e00780c */ /* 0x000fe40003f64270 */
[----:B---3--:R-:W-:Y:S02]  /*7340*/  FSEL R128, R128, -INF , P2 ;  /* 0xff80000080807808 */ /* 0x008fe40001000000 */
[----:B------:R-:W-:Y:S01]  /*7350*/  FMNMX.FTZ R125, R67, R116, !PT ;  /* 0x00000074437d7209 */ /* 0x000fe20007810000 */
[----:B------:R-:W-:-:S01]  /*7360*/  FFMA.FTZ R116, R57, UR20, -R70 ;  /* 0x0000001439747c23 */ /* 0x000fc20008010846 */
[----:B-1----:R-:W-:Y:S01]  /*7370*/  FSEL R71, R71, -INF , P3 ;  /* 0xff80000047477808 */ /* 0x002fe20001800000 */
[----:B------:R-:W-:-:S01]  /*7380*/  FFMA.FTZ R70, R79, UR20, -R70 ;  /* 0x000000144f467c23 */ /* 0x000fc20008010846 */
[----:B------:R-:W-:Y:S01]  /*7390*/  FMNMX.FTZ R126, R128, R125, !PT ;  /* 0x0000007d807e7209 */ /* 0x000fe20007810000 */
[----:B------:R-:W-:Y:S03]  /*73a0*/  MUFU.EX2 R72, R72 ;  /* 0x0000004800487308 */ /* 0x000fe60000000800 */
[----:B------:R-:W-:-:S05]  /*73b0*/  FMNMX.FTZ R126, R71, R126, !PT ;  /* 0x0000007e477e7209 */ /* 0x000fca0007810000 */
[----:B------:R-:W1:Y:S01]  /*73c0*/  SHFL.BFLY PT, R57, R126, 0x2, 0x1f ;  /* 0x0c401f007e397f89 */ /* 0x000e6200000e0000 */
        /* <DEDUP_REMOVED lines=14> */
[----:B0-----:R-:W-:Y:S02]  /*74b0*/  FSEL R131, R57, RZ, P2 ;  /* 0x000000ff39837208 */ /* 0x001fe40001000000 */
        /* <DEDUP_REMOVED lines=9> */
[----:B------:R-:W-:-:S01]  /*7550*/  FFMA.FTZ R9, R9, UR20, -R79 ;  /* 0x0000001409097c23 */ /* 0x000fc2000801084f */
[----:B------:R-:W-:Y:S01]  /*7560*/  FMUL.FTZ R6, R131, UR20 ;  /* 0x0000001483067c20 */ /* 0x000fe20008410000 */
[----:B------:R-:W-:-:S01]  /*7570*/  FFMA.FTZ R10, R10, UR20, -R79 ;  /* 0x000000140a0a7c23 */ /* 0x000fc2000801084f */
[----:B------:R-:W-:Y:S01]  /*7580*/  FFMA.FTZ R20, R20, UR20, -R79 ;  /* 0x0000001414147c23 */ /* 0x000fe2000801084f */
[----:B------:R-:W-:-:S01]  /*7590*/  FADD.FTZ R124, -R124, R5 ;  /* 0x000000057c7c7221 */ /* 0x000fc20000010100 */
[--C-:B------:R-:W-:Y:S01]  /*75a0*/  FFMA.FTZ R5, R113, UR20, -R79.reuse ;  /* 0x0000001471057c23 */ /* 0x100fe2000801084f */
        /* <DEDUP_REMOVED lines=38> */
[----:B------:R-:W-:-:S02]  /*7810*/  FFMA.FTZ R71, R71, UR20, -R79 ;  /* 0x0000001447477c23 */ /* 0x000fc4000801084f */
        /* <DEDUP_REMOVED lines=138> */
.L_x_15199:
        /* <DEDUP_REMOVED lines=83> */
.L_x_15189:
[----:B------:R-:W-:-:S13]  /*85f0*/  ISETP.LE.AND P1, PT, RZ, UR23, PT ;  /* 0x00000017ff007c0c */ /* 0x000fda000bf23270 */
[----:B------:R-:W-:Y:S05]  /*8600*/  @!P1 BRA `(.L_x_15201) ;  /* 0x0000002c00249947 */ /* 0x000fea0003800000 */
[----:B------:R-:W-:Y:S01]  /*8610*/  MOV R6, R57 ;  /* 0x0000003900067202 */ /* 0x000fe20000000f00 */
[----:B------:R-:W-:Y:S01]  /*8620*/  IMAD.MOV.U32 R5, RZ, RZ, R56 ;  /* 0x000000ffff057224 */ /* 0x000fe200078e0038 */
[----:B------:R-:W-:Y:S01]  /*8630*/  UMOV UR22, UR37 ;  /* 0x0000002500167c82 */ /* 0x000fe20008000000 */
[----:B------:R-:W-:Y:S01]  /*8640*/  UMOV UR21, UR38 ;  /* 0x0000002600157c82 */ /* 0x000fe20008000000 */
[----:B------:R-:W-:-:S05]  /*8650*/  ULDC UR20, c[0x0][0x988] ;  /* 0x0002620000147ab9 */ /* 0x000fca0000000800 */
.L_x_15212:
[----:B------:R-:W-:-:S04]  /*8660*/  UIADD3 UR38, UR21, 0x1, URZ ;  /* 0x0000000115267890 */ /* 0x000fc8000fffe03f */
[----:B------:R-:W-:-:S04]  /*8670*/  UISETP.NE.AND UP0, UPT, UR38, 0x2, UPT ;  /* 0x000000022600788c */ /* 0x000fc8000bf05270 */
[----:B------:R-:W-:Y:S02]  /*8680*/  USEL UR37, URZ, 0x1, UP0 ;  /* 0x000000013f257887 */ /* 0x000fe40008000000 */
[----:B------:R-:W-:Y:S02]  /*8690*/  USEL UR38, UR38, URZ, UP0 ;  /* 0x0000003f26267287 */ /* 0x000fe40008000000 */
[----:B------:R-:W-:Y:S01]  /*86a0*/  ULOP3.LUT UR37, UR22, UR37, URZ, 0x3c, !UPT ;  /* 0x0000002516257292 */ /* 0x000fe2000f8e3c3f */
[----:B------:R-:W-:Y:S11]  /*86b0*/  @!P0 BRA `(.L_x_15202) ;  /* 0x0000000000048947 */ /* 0x000ff60003800000 */
[----:B------:R-:W-:Y:S01]  /*86c0*/  BPT.TRAP 0x1 ;  /* 0x000000040000795c */ /* 0x000fe20000300000 */
.L_x_15202:
[----:B------:R-:W-:Y:S01]  /*86d0*/  ULEA UR6, UR38, UR45, 0x3 ;  /* 0x0000002d26067291 */ /* 0x000fe2000f8e183f */
[----:B------:R-:W-:-:S05]  /*86e0*/  IMAD.U32 R7, RZ, RZ, UR37 ;  /* 0x00000025ff077e24 */ /* 0x000fca000f8e00ff */
[----:B------:R-:W-:-:S04]  /*86f0*/  SHF.L.U32 R7, R7, 0x1f, RZ ;  /* 0x0000001f07077819 */ /* 0x000fc800000006ff */
[----:B------:R0:W1:Y:S01]  /*8700*/  SYNCS.PHASECHK.TRANS64.TRYWAIT P1, [UR6+0x13230], R7 ;  /* 0x01323007ff0075a7 */ /* 0x0000620008020146 */
[----:B------:R-:W-:Y:S05]  /*8710*/  @!P0 BRA `(.L_x_15203) ;  /* 0x0000000000048947 */ /* 0x000fea0003800000 */
[----:B------:R-:W-:Y:S01]  /*8720*/  BPT.TRAP 0x1 ;  /* 0x000000040000795c */ /* 0x000fe20000300000 */
.L_x_15203:
[----:B-1----:R-:W-:Y:S05]  /*8730*/  @P1 BRA `(.L_x_15204) ;  /* 0x0000000000081947 */ /* 0x002fea0003800000 */
[----:B------:R-:W1:Y:S02]  /*8740*/  SYNCS.PHASECHK.TRANS64.TRYWAIT P1, [UR6+0x13230], R7 ;  /* 0x01323007ff0075a7 */ /* 0x000e640008020146 */
[----:B-1----:R-:W-:Y:S05]  /*8750*/  @!P1 BRA `(.L_x_15205) ;  /* 0x000000bc00549947 */ /* 0x002fea0003800000 */
.L_x_15204:
        /* <DEDUP_REMOVED lines=64> */
.L_x_15206:
[----:B------:R-:W-:Y:S01]  /*8b60*/  ULEA UR11, UR21, UR45, 0x3 ;  /* 0x0000002d150b7291 */ /* 0x000fe2000f8e183f */
[----:B01----:R-:W-:-:S05]  /*8b70*/  IMAD.U32 R7, RZ, RZ, UR22 ;  /* 0x00000016ff077e24 */ /* 0x003fca000f8e00ff */
[----:B------:R-:W-:-:S04]  /*8b80*/  SHF.L.U32 R7, R7, 0x1f, RZ ;  /* 0x0000001f07077819 */ /* 0x000fc800000006ff */
[----:B------:R0:W1:Y:S01]  /*8b90*/  SYNCS.PHASECHK.TRANS64.TRYWAIT P1, [UR11+0x13250], R7 ;  /* 0x01325007ff0075a7 */ /* 0x000062000802014b */
[----:B------:R-:W-:Y:S05]  /*8ba0*/  @!P0 BRA `(.L_x_15207) ;  /* 0x0000000000048947 */ /* 0x000fea0003800000 */
[----:B------:R-:W-:Y:S01]  /*8bb0*/  BPT.TRAP 0x1 ;  /* 0x000000040000795c */ /* 0x000fe20000300000 */
.L_x_15207:
[----:B-1----:R-:W-:Y:S05]  /*8bc0*/  @P1 BRA `(.L_x_15208) ;  /* 0x0000000000081947 */ /* 0x002fea0003800000 */
[----:B------:R-:W1:Y:S02]  /*8bd0*/  SYNCS.PHASECHK.TRANS64.TRYWAIT P1, [UR11+0x13250], R7 ;  /* 0x01325007ff0075a7 */ /* 0x000e64000802014b */
[----:B-1----:R-:W-:Y:S05]  /*8be0*/  @!P1 BRA `(.L_x_15209) ;  /* 0x000000b800489947 */ /* 0x002fea0003800000 */
.L_x_15208:
        /* <DEDUP_REMOVED lines=32> */
.L_x_15210:
        /* <DEDUP_REMOVED lines=504> */
.L_x_15211:
        /* <DEDUP_REMOVED lines=83> */
.L_x_15201:
[----:B------:R-:W-:Y:S06]  /*b2a0*/  BAR.ARV 0x8, 0x200 ;  /* 0x0208000000007b1d */ /* 0x000fec0000002000 */
[----:B------:R-:W-:Y:S05]  /*b2b0*/  @!P0 BRA `(.L_x_15213) ;  /* 0x0000000000048947 */ /* 0x000fea0003800000 */
[----:B------:R-:W-:Y:S01]  /*b2c0*/  BPT.TRAP 0x1 ;  /* 0x000000040000795c */ /* 0x000fe20000300000 */
.L_x_15213:
[----:B------:R-:W-:Y:S01]  /*b2d0*/  ULEA UR14, UR38, UR45, 0x3 ;  /* 0x0000002d260e7291 */ /* 0x000fe2000f8e183f */
[----:B------:R-:W-:-:S04]  /*b2e0*/  MOV R0, UR37 ;  /* 0x0000002500007c02 */ /* 0x000fc80008000f00 */
[----:B------:R-:W-:-:S04]  /*b2f0*/  SHF.L.U32 R0, R0, 0x1f, RZ ;  /* 0x0000001f00007819 */ /* 0x000fc800000006ff */
[----:B------:R0:W1:Y:S01]  /*b300*/  SYNCS.PHASECHK.TRANS64.TRYWAIT P1, [UR14+0x13250], R0 ;  /* 0x01325000ff0075a7 */ /* 0x000062000802014e */
[----:B------:R-:W-:Y:S05]  /*b310*/  @!P0 BRA `(.L_x_15214) ;  /* 0x0000000000048947 */ /* 0x000fea0003800000 */
[----:B------:R-:W-:Y:S01]  /*b320*/  BPT.TRAP 0x1 ;  /* 0x000000040000795c */ /* 0x000fe20000300000 */
.L_x_15214:
[----:B-1----:R-:W-:Y:S05]  /*b330*/  @P1 BRA `(.L_x_15215) ;  /* 0x0000000000081947 */ /* 0x002fea0003800000 */
[----:B------:R-:W1:Y:S02]  /*b340*/  SYNCS.PHASECHK.TRANS64.TRYWAIT P1, [UR14+0x13250], R0 ;  /* 0x01325000ff0075a7 */ /* 0x000e64000802014e */
[----:B-1----:R-:W-:Y:S05]  /*b350*/  @!P1 BRA `(.L_x_15216) ;  /* 0x0000009000849947 */ /* 0x002fea0003800000 */
.L_x_15215:
        /* <DEDUP_REMOVED lines=12> */
[----:B------:R-:W-:Y:S01]  /*b420*/  @UP0 UIMAD UR6, UR41, UR10, URZ ;  /* 0x0000000a290602a4 */ /* 0x000fe2000f8e023f */
[----:B------:R-:W-:Y:S01]  /*b430*/  @UP0 ULDC.64 UR12, c[0x0][0x9d0] ;  /* 0x00027400000c0ab9 */ /* 0x000fe20000000a00 */
[----:B------:R-:W-:Y:S02]  /*b440*/  @UP0 UIMAD.WIDE.U32 UR8, UR40, UR10, URZ ;  /* 0x0000000a280802a5 */ /* 0x000fe4000f8e003f */
[----:B------:R-:W-:Y:S02]  /*b450*/  @UP0 UIMAD UR6, UR40, UR11, UR6 ;  /* 0x0000000b280602a4 */ /* 0x000fe4000f8e0206 */
[----:B------:R-:W-:Y:S02]  /*b460*/  UIMAD UR10, UR38, 0x280, UR45 ;  /* 0x00000280260a78a4 */ /* 0x000fe4000f8e022d */
        /* <DEDUP_REMOVED lines=71> */
.L_x_15217:
        /* <DEDUP_REMOVED lines=42> */
.L_x_15181:
        /* <DEDUP_REMOVED lines=39> */
[----:B------:R-:W-:Y:S01]  /*bdf0*/  ULDC.64 UR12, c[0x0][0xc08] ;  /* 0x00030200000c7ab9 */ /* 0x000fe20000000a00 */
[----:B------:R-:W-:Y:S02]  /*be00*/  ULDC.64 UR14, c[0x0][0xb98] ;  /* 0x0002e600000e7ab9 */ /* 0x000fe40000000a00 */
        /* <DEDUP_REMOVED lines=27> */
[----:B------:R-:W-:Y:S02]  /*bfc0*/  LOP3.LUT R13, R6, 0x380, RZ, 0xc0, !PT ;  /* 0x00000380060d7812 */ /* 0x000fe400078ec0ff */
[----:B------:R-:W-:Y:S02]  /*bfd0*/  LOP3.LUT R8, R15, 0x380, RZ, 0xc0, !PT ;  /* 0x000003800f087812 */ /* 0x000fe400078ec0ff */
[----:B------:R-:W-:Y:S02]  /*bfe0*/  SHF.R.U64 R13, R13, 0x3, RZ ;  /* 0x000000030d0d7819 */ /* 0x000fe400000012ff */
[----:B------:R-:W-:Y:S02]  /*bff0*/  SHF.R.U64 R8, R8, 0x3, RZ ;  /* 0x0000000308087819 */ /* 0x000fe400000012ff */
[----:B------:R-:W-:-:S02]  /*c000*/  IADD3 R43, P1, R6, 0x60, RZ ;  /* 0x00000060062b7810 */ /* 0x000fc40007f3e0ff */
[----:B------:R-:W-:Y:S02]  /*c010*/  IADD3 R41, P2, R6, 0x40, RZ ;  /* 0x0000004006297810 */ /* 0x000fe40007f5e0ff */
[----:B------:R-:W-:Y:S01]  /*c020*/  LOP3.LUT R6, R13, R6, RZ, 0x3c, !PT ;  /* 0x000000060d067212 */ /* 0x000fe200078e3cff */
[--C-:B------:R-:W-:Y:S01]  /*c030*/  IMAD.X R9, RZ, RZ, R7.reuse, P1 ;  /* 0x000000ffff097224 */ /* 0x100fe200008e0607 */
[----:B------:R-:W-:Y:S01]  /*c040*/  LOP3.LUT R12, R8, R15, RZ, 0x3c, !PT ;  /* 0x0000000f080c7212 */ /* 0x000fe200078e3cff */
[--C-:B------:R-:W-:Y:S01]  /*c050*/  IMAD.X R11, RZ, RZ, R7.reuse, P2 ;  /* 0x000000ffff0b7224 */ /* 0x100fe200010e0607 */
[----:B------:R-:W-:Y:S01]  /*c060*/  MOV R42, R6 ;  /* 0x00000006002a7202 */ /* 0x000fe20000000f00 */
[----:B------:R-:W-:Y:S01]  /*c070*/  IMAD.X R13, RZ, RZ, R7, P3 ;  /* 0x000000ffff0d7224 */ /* 0x000fe200018e0607 */
        /* <DEDUP_REMOVED lines=9> */
[----:B------:R-:W-:Y:S02]  /*c110*/  PLOP3.LUT P2, PT, PT, PT, UP0, 0x80, 0x0 ;  /* 0x000000000000781c */ /* 0x000fe40003f4f008 */
        /* <DEDUP_REMOVED lines=13> */
[----:B-1----:R-:W-:-:S03]  /*c1f0*/  SEL R34, R24, R21, P0 ;  /* 0x0000001518227207 */ /* 0x002fc60000000000 */
[----:B------:R-:W-:Y:S04]  /*c200*/  SHFL.IDX PT, R27, R27, R28, 0x1c1f ;  /* 0x001c1f1c1b1b7589 */ /* 0x000fe800000e0000 */
[----:B------:R1:W4:Y:S01]  /*c210*/  SHFL.IDX PT, R36, R14, R15, 0x1c1f ;  /* 0x001c1f0f0e247589 */ /* 0x00032200000e0000 */
[----:B--2---:R-:W-:Y:S02]  /*c220*/  SEL R9, R35, R6, P0 ;  /* 0x0000000623097207 */ /* 0x004fe40000000000 */
[----:B------:R-:W-:Y:S01]  /*c230*/  SEL R11, R6, R35, P0 ;  /* 0x00000023060b7207 */ /* 0x000fe20000000000 */
[----:B------:R-:W-:Y:S04]  /*c240*/  SHFL.IDX PT, R37, R37, R28, 0x1c1f ;  /* 0x001c1f1c25257589 */ /* 0x000fe800000e0000 */
[----:B------:R2:W4:Y:S01]  /*c250*/  SHFL.IDX PT, R38, R32, R15, 0x1c1f ;  /* 0x001c1f0f20267589 */ /* 0x00052200000e0000 */
[----:B---3--:R-:W-:-:S02]  /*c260*/  SEL R12, R29, R20, P0 ;  /* 0x000000141d0c7207 */ /* 0x008fc40000000000 */
[----:B-1----:R-:W-:Y:S01]  /*c270*/  SEL R14, R20, R29, P0 ;  /* 0x0000001d140e7207 */ /* 0x002fe20000000000 */
[----:B------:R-:W-:Y:S01]  /*c280*/  SHFL.IDX PT, R39, R39, R28, 0x1c1f ;  /* 0x001c1f1c27277589 */ /* 0x000fe200000e0000 */
[----:B------:R-:W-:-:S03]  /*c290*/  IMAD.U32 R20, RZ, RZ, UR6 ;  /* 0x00000006ff147e24 */ /* 0x000fc6000f8e00ff */
[----:B------:R1:W3:Y:S01]  /*c2a0*/  SHFL.IDX PT, R54, R54, R15, 0x1c1f ;  /* 0x001c1f0f36367589 */ /* 0x0002e200000e0000 */
[----:B0-----:R-:W-:Y:S02]  /*c2b0*/  SEL R26, R30, R33, P0 ;  /* 0x000000211e1a7207 */ /* 0x001fe40000000000 */
[----:B--2---:R-:W-:Y:S01]  /*c2c0*/  SEL R32, R21, R24, P0 ;  /* 0x0000001815207207 */ /* 0x004fe20000000000 */
[----:B------:R0:W-:Y:S01]  /*c2d0*/  STSM.16.M88.4 [R42], R8 ;  /* 0x000000082a007844 */ /* 0x0001e20000000200 */
[----:B------:R-:W-:Y:S02]  /*c2e0*/  SEL R24, R33, R30, P0 ;  /* 0x0000001e21187207 */ /* 0x000fe40000000000 */
[----:B------:R-:W-:Y:S02]  /*c2f0*/  MOV R21, UR7 ;  /* 0x0000000700157c02 */ /* 0x000fe40008000f00 */
[----:B----4-:R-:W-:Y:S02]  /*c300*/  SEL R13, R27, R36, P0 ;  /* 0x000000241b0d7207 */ /* 0x010fe40000000000 */
[----:B-1----:R-:W-:-:S02]  /*c310*/  SEL R15, R36, R27, P0 ;  /* 0x0000001b240f7207 */ /* 0x002fc40000000000 */
[----:B------:R-:W-:-:S03]  /*c320*/  SEL R33, R37, R38, P0 ;  /* 0x0000002625217207 */ /* 0x000fc60000000000 */
[----:B------:R1:W-:Y:S01]  /*c330*/  STSM.16.M88.4 [R41], R12 ;  /* 0x0000000c29007844 */ /* 0x0003e20000000200 */
[----:B------:R-:W-:Y:S02]  /*c340*/  SEL R35, R38, R37, P0 ;  /* 0x0000002526237207 */ /* 0x000fe40000000000 */
[----:B------:R-:W2:Y:S03]  /*c350*/  LDC R37, c[0x0][0xbe8] ;  /* 0x0002fa00ff257b82 */ /* 0x000ea60000000800 */
[----:B------:R-:W-:Y:S01]  /*c360*/  STSM.16.M88.4 [R40], R32 ;  /* 0x0000002028007844 */ /* 0x000fe20000000200 */
[----:B---3--:R-:W-:Y:S02]  /*c370*/  SEL R25, R39, R54, P0 ;  /* 0x0000003627197207 */ /* 0x008fe40000000000 */
[----:B------:R-:W-:-:S05]  /*c380*/  SEL R27, R54, R39, P0 ;  /* 0x00000027361b7207 */ /* 0x000fca0000000000 */
[----:B------:R3:W-:Y:S01]  /*c390*/  STSM.16.M88.4 [R7], R24 ;  /* 0x0000001807007844 */ /* 0x0007e20000000200 */
[----:B------:R-:W-:Y:S06]  /*c3a0*/  BAR.SYNC.DEFER_BLOCKING 0x1, 0x180 ;  /* 0x0046000000007b1d */ /* 0x000fec0000010000 */
[----:B------:R-:W4:Y:S01]  /*c3b0*/  @P2 LDG.E R6, desc[UR52][R20.64] ;  /* 0x0000003414062981 */ /* 0x000f22000c1e1900 */
[----:B--2---:R-:W-:Y:S01]  /*c3c0*/  ISETP.NE.AND P1, PT, R37, 0x1, PT ;  /* 0x000000012500780c */ /* 0x004fe20003f25270 */
[----:B------:R-:W-:Y:S01]  /*c3d0*/  UIMAD UR6, UR17, UR8, URZ ;  /* 0x00000008110672a4 */ /* 0x000fe2000f8e023f */
[----:B0-----:R-:W-:Y:S01]  /*c3e0*/  VIADD R9, R17, UR43 ;  /* 0x0000002b11097c36 */ /* 0x001fe20008000000 */
[----:B------:R-:W-:Y:S01]  /*c3f0*/  USEL UR16, UR41, URZ, !UP0 ;  /* 0x0000003f29107287 */ /* 0x000fe2000c000000 */
[----:B-1----:R-:W-:Y:S01]  /*c400*/  IMAD R13, R22, 0x40, R19 ;  /* 0x00000040160d7824 */ /* 0x002fe200078e0213 */
[----:B------:R-:W-:-:S02]  /*c410*/  UIMAD UR9, UR42, UR9, UR6 ;  /* 0x000000092a0972a4 */ /* 0x000fc4000f8e0206 */
[----:B------:R-:W-:-:S06]  /*c420*/  UISETP.NE.U32.AND UP1, UPT, UR12, URZ, UPT ;  /* 0x0000003f0c00728c */ /* 0x000fcc000bf25070 */
[----:B------:R-:W3:Y:S08]  /*c430*/  @P1 LDC R28, c[0x0][0xbec] ;  /* 0x0002fb00ff1c1b82 */ /* 0x000ef00000000800 */
[----:B------:R-:W0:Y:S01]  /*c440*/  @P1 LDC R8, c[0x0][0xbf0] ;  /* 0x0002fc00ff081b82 */ /* 0x000e220000000800 */
[----:B---3--:R-:W-:Y:S01]  /*c450*/  @P1 IMAD.HI.U32 R7, R9, R28, RZ ;  /* 0x0000001c09071227 */ /* 0x008fe200078e00ff */
[----:B----4-:R-:W-:-:S03]  /*c460*/  @P2 R2UR UR4, R6 ;  /* 0x00000000060422ca */ /* 0x010fc600000e0000 */
[----:B------:R-:W-:Y:S01]  /*c470*/  IMAD.MOV.U32 R6, RZ, RZ, R9 ;  /* 0x000000ffff067224 */ /* 0x000fe200078e0009 */
[----:B0-----:R-:W-:-:S05]  /*c480*/  @P1 SHF.R.U32.HI R6, RZ, R8, R7 ;  /* 0x00000008ff061219 */ /* 0x001fca0000011607 */
[----:B------:R-:W-:-:S04]  /*c490*/  IMAD.MOV R8, RZ, RZ, -R6 ;  /* 0x000000ffff087224 */ /* 0x000fc800078e0a06 */
[----:B------:R-:W-:Y:S01]  /*c4a0*/  IMAD R9, R37, R8, R9 ;  /* 0x0000000825097224 */ /* 0x000fe200078e0209 */
[----:B------:R-:W-:Y:S01]  /*c4b0*/  SHF.R.S32.HI R8, RZ, 0x1f, R6 ;  /* 0x0000001fff087819 */ /* 0x000fe20000011406 */
[----:B------:R-:W-:Y:S02]  /*c4c0*/  USHF.R.S32.HI UR7, URZ, 0x1f, UR4 ;  /* 0x0000001f3f077899 */ /* 0x000fe40008011404 */
[----:B------:R-:W-:Y:S01]  /*c4d0*/  UMOV UR6, UR4 ;  /* 0x0000000400067c82 */ /* 0x000fe20008000000 */
[----:B------:R-:W-:Y:S01]  /*c4e0*/  SHF.R.S32.HI R7, RZ, 0x1f, R9 ;  /* 0x0000001fff077819 */ /* 0x000fe20000011409 */
[----:B------:R-:W-:Y:S02]  /*c4f0*/  UIMAD.WIDE.U32 UR10, UR42, UR8, UR6 ;  /* 0x000000082a0a72a5 */ /* 0x000fe4000f8e0006 */
[----:B------:R-:W-:Y:S02]  /*c500*/  USEL UR8, UR40, URZ, !UP0 ;  /* 0x0000003f28087287 */ /* 0x000fe4000c000000 */
[----:B------:R-:W-:-:S02]  /*c510*/  UIADD3 UR11, UR11, UR9, URZ ;  /* 0x000000090b0b7290 */ /* 0x000fc4000fffe03f */
[----:B------:R-:W-:Y:S02]  /*c520*/  UIMAD UR9, UR16, UR14, URZ ;  /* 0x0000000e100972a4 */ /* 0x000fe4000f8e023f */
[----:B------:R-:W-:Y:S02]  /*c530*/  UISETP.NE.AND.EX UP0, UPT, UR13, URZ, UPT, UP1 ;  /* 0x0000003f0d00728c */ /* 0x000fe4000bf05310 */
[----:B------:R-:W-:Y:S02]  /*c540*/  UIMAD UR9, UR8, UR15, UR9 ;  /* 0x0000000f080972a4 */ /* 0x000fe4000f8e0209 */
[----:B------:R-:W-:Y:S02]  /*c550*/  UIMAD.WIDE.U32 UR10, UR8, UR14, UR10 ;  /* 0x0000000e080a72a5 */ /* 0x000fe4000f8e000a */
[----:B------:R-:W-:Y:S01]  /*c560*/  PLOP3.LUT P3, PT, PT, PT, UP0, 0x80, 0x0 ;  /* 0x000000000000781c */ /* 0x000fe20003f6f008 */
[----:B------:R-:W-:Y:S01]  /*c570*/  ULDC.64 UR14, c[0x0][0xb88] ;  /* 0x0002e200000e7ab9 */ /* 0x000fe20000000a00 */
[----:B------:R-:W-:Y:S01]  /*c580*/  IMAD.U32 R11, RZ, RZ, UR9 ;  /* 0x00000009ff0b7e24 */ /* 0x000fe2000f8e00ff */
        /* <DEDUP_REMOVED lines=9> */
[C---:B------:R-:W-:Y:S01]  /*c620*/  IMAD R11, R9.reuse, UR15, R10 ;  /* 0x0000000f090b7c24 */ /* 0x040fe2000f8e020a */
[----:B------:R-:W-:Y:S01]  /*c630*/  MOV R15, UR11 ;  /* 0x0000000b000f7c02 */ /* 0x000fe20008000f00 */
[----:B------:R-:W-:-:S04]  /*c640*/  IMAD.WIDE.U32 R6, R9, UR14, R6 ;  /* 0x0000000e09067c25 */ /* 0x000fc8000f8e0006 */
[----:B------:R0:W5:Y:S01]  /*c650*/  @P3 LDG.E R8, desc[UR52][R14.64] ;  /* 0x000000340e083981 */ /* 0x000162000c1e1900 */
[----:B------:R-:W-:Y:S01]  /*c660*/  IMAD.IADD R7, R7, 0x1, R11 ;  /* 0x0000000107077824 */ /* 0x000fe200078e020b */
[----:B------:R-:W-:-:S04]  /*c670*/  LEA R10, P0, R6, UR12, 0x2 ;  /* 0x0000000c060a7c11 */ /* 0x000fc8000f8010ff */
[----:B------:R-:W-:Y:S01]  /*c680*/  LEA.HI.X R7, R6, UR13, R7, 0x2, P0 ;  /* 0x0000000d06077c11 */ /* 0x000fe200080f1407 */
[----:B------:R-:W-:Y:S08]  /*c690*/  @P3 BRA `(.L_x_15220) ;  /* 0x0000000000103947 */ /* 0x000ff00003800000 */
[----:B------:R-:W-:Y:S05]  /*c6a0*/  @!P2 BRA `(.L_x_15220) ;  /* 0x00000000000ca947 */ /* 0x000fea0003800000 */
[----:B------:R-:W2:Y:S04]  /*c6b0*/  LDG.E R9, desc[UR52][R20.64] ;  /* 0x0000003414097981 */ /* 0x000ea8000c1e1900 */
[----:B-----5:R-:W2:Y:S02]  /*c6c0*/  LDG.E R8, desc[UR52][R20.64+0x4] ;  /* 0x0000043414087981 */ /* 0x020ea4000c1e1900 */
[----:B--2---:R-:W-:-:S07]  /*c6d0*/  IMAD.IADD R8, R8, 0x1, -R9 ;  /* 0x0000000108087824 */ /* 0x004fce00078e0a09 */
.L_x_15220:
[----:B0-----:R-:W-:Y:S01]  /*c6e0*/  SHFL.IDX PT, R14, R10, RZ, 0x1c1f ;  /* 0x001c1fff0a0e7589 */ /* 0x001fe200000e0000 */
[----:B------:R-:W-:Y:S01]  /*c6f0*/  IMAD.WIDE R12, R13, 0x2, R4 ;  /* 0x000000020d0c7825 */ /* 0x000fe200078e0204 */
[----:B------:R-:W-:Y:S01]  /*c700*/  LOP3.LUT P0, RZ, R23, 0x3, RZ, 0xc0, !PT ;  /* 0x0000000317ff7812 */ /* 0x000fe2000780c0ff */
[----:B------:R-:W0:Y:S01]  /*c710*/  @P1 LDC R33, c[0x0][0xbf0] ;  /* 0x0002fc00ff211b82 */ /* 0x000e220000000800 */
[----:B------:R-:W1:Y:S01]  /*c720*/  SHFL.IDX PT, R15, R7, RZ, 0x1c1f ;  /* 0x001c1fff070f7589 */ /* 0x000e6200000e0000 */
[----:B------:R-:W-:Y:S01]  /*c730*/  VIADD R6, R157, UR43 ;  /* 0x0000002b9d067c36 */ /* 0x000fe20008000000 */
[----:B------:R-:W-:Y:S01]  /*c740*/  IADD3 R9, P3, R12, 0x1800, RZ ;  /* 0x000018000c097810 */ /* 0x000fe20007f7e0ff */
[----:B-----5:R-:W-:Y:S01]  /*c750*/  IMAD R39, R8, R37, RZ ;  /* 0x0000002508277224 */ /* 0x020fe200078e02ff */
[----:B------:R-:W-:Y:S01]  /*c760*/  SHFL.IDX PT, R20, R10, 0x1, 0x1c1f ;  /* 0x003c1f000a147f89 */ /* 0x000fe200000e0000 */
[----:B------:R-:W-:Y:S01]  /*c770*/  VIADD R4, R6, 0x8 ;  /* 0x0000000806047836 */ /* 0x000fe20000000000 */
[----:B------:R-:W-:Y:S01]  /*c780*/  IADD3 R25, P4, R12, 0x3000, RZ ;  /* 0x000030000c197810 */ /* 0x000fe20007f9e0ff */
[----:B------:R-:W-:Y:S01]  /*c790*/  ULDC.64 UR10, c[0x0][0xaa0] ;  /* 0x0002a800000a7ab9 */ /* 0x000fe20000000a00 */
        /* <DEDUP_REMOVED lines=9> */
[----:B-1----:R-:W-:Y:S01]  /*c830*/  @!P2 ST.E desc[UR52][R14.64], R2 ;  /* 0x000000020e00a985 */ /* 0x002fe2000c101934 */
        /* <DEDUP_REMOVED lines=10> */
[----:B-1----:R-:W1:Y:S01]  /*c8e0*/  @P1 LDC R21, c[0x0][0xbec] ;  /* 0x0002fb00ff151b82 */ /* 0x002e620000000800 */
[----:B------:R-:W-:Y:S01]  /*c8f0*/  UIMAD UR9, UR7, UR10, URZ ;  /* 0x0000000a070972a4 */ /* 0x000fe2000f8e023f */
[----:B------:R-:W-:Y:S01]  /*c900*/  IADD3 R29, P0, R12, 0x4800, RZ ;  /* 0x000048000c1d7810 */ /* 0x000fe20007f1e0ff */
[----:B------:R-:W-:-:S02]  /*c910*/  UIMAD.WIDE.U32 UR6, UR4, UR10, URZ ;  /* 0x0000000a040672a5 */ /* 0x000fc4000f8e003f */
[----:B------:R-:W-:Y:S01]  /*c920*/  UIMAD UR9, UR4, UR11, UR9 ;  /* 0x0000000b040972a4 */ /* 0x000fe2000f8e0209 */
[----:B------:R-:W-:Y:S01]  /*c930*/  IMAD R0, R18, 0x30, R22 ;  /* 0x0000003012007824 */ /* 0x000fe200078e0216 */
[----:B------:R-:W-:Y:S01]  /*c940*/  LOP3.LUT R12, R29, 0x380, RZ, 0xc0, !PT ;  /* 0x000003801d0c7812 */ /* 0x000fe200078ec0ff */
[----:B------:R-:W-:Y:S01]  /*c950*/  ULDC.64 UR10, c[0x0][0xae8] ;  /* 0x0002ba00000a7ab9 */ /* 0x000fe20000000a00 */
[----:B------:R-:W-:Y:S01]  /*c960*/  UIADD3 UR7, UR7, UR9, URZ ;  /* 0x0000000907077290 */ /* 0x000fe2000fffe03f */
[----:B------:R-:W-:Y:S01]  /*c970*/  IADD3.X R13, RZ, R13, RZ, P0, !PT ;  /* 0x0000000dff0d7210 */ /* 0x000fe200007fe4ff */
[----:B------:R-:W-:Y:S01]  /*c980*/  UIMAD UR4, UR17, UR10, URZ ;  /* 0x0000000a110472a4 */ /* 0x000fe2000f8e023f */
[----:B------:R-:W-:Y:S01]  /*c990*/  VIADD R28, R0, UR43 ;  /* 0x0000002b001c7c36 */ /* 0x000fe20008000000 */
[----:B------:R-:W-:Y:S01]  /*c9a0*/  UIMAD.WIDE.U32 UR6, UR42, UR10, UR6 ;  /* 0x0000000a2a0672a5 */ /* 0x000fe2000f8e0006 */
[----:B------:R-:W-:Y:S01]  /*c9b0*/  SHF.R.U64 R2, R12, 0x3, RZ ;  /* 0x000000030c027819 */ /* 0x000fe200000012ff */
[----:B------:R-:W-:-:S03]  /*c9c0*/  UIMAD UR4, UR42, UR11, UR4 ;  /* 0x0000000b2a0472a4 */ /* 0x000fc6000f8e0204 */
[----:B------:R-:W-:Y:S01]  /*c9d0*/  ULDC.64 UR10, c[0x0][0xaf0] ;  /* 0x0002bc00000a7ab9 */ /* 0x000fe20000000a00 */
[----:B------:R-:W-:Y:S01]  /*c9e0*/  UIADD3 UR7, UR7, UR4, URZ ;  /* 0x0000000407077290 */ /* 0x000fe2000fffe03f */
[----:B------:R-:W-:Y:S01]  /*c9f0*/  LOP3.LUT R12, R2, R29, RZ, 0x3c, !PT ;  /* 0x0000001d020c7212 */ /* 0x000fe200078e3cff */
[----:B------:R-:W-:Y:S01]  /*ca00*/  UIMAD UR4, UR16, UR10, URZ ;  /* 0x0000000a100472a4 */ /* 0x000fe2000f8e023f */
[----:B-1----:R-:W-:-:S03]  /*ca10*/  @P1 IMAD.HI.U32 R0, R28, R21, RZ ;  /* 0x000000151c001227 */ /* 0x002fc600078e00ff */
[----:B------:R-:W-:Y:S01]  /*ca20*/  UIMAD UR4, UR8, UR11, UR4 ;  /* 0x0000000b080472a4 */ /* 0x000fe2000f8e0204 */
[----:B------:R-:W5:Y:S01]  /*ca30*/  LD.E.128 R12, desc[UR52][R12.64] ;  /* 0x000000340c0c7980 */ /* 0x000f62000c101d00 */
[----:B------:R-:W-:Y:S01]  /*ca40*/  UIMAD.WIDE.U32 UR8, UR8, UR10, UR6 ;  /* 0x0000000a080872a5 */ /* 0x000fe2000f8e0006 */
[----:B------:R-:W-:Y:S01]  /*ca50*/  IMAD.MOV.U32 R29, RZ, RZ, R28 ;  /* 0x000000ffff1d7224 */ /* 0x000fe200078e001c */
[----:B0-----:R-:W-:Y:S01]  /*ca60*/  @P1 SHF.R.U32.HI R29, RZ, R33, R0 ;  /* 0x00000021ff1d1219 */ /* 0x001fe20000011600 */
[----:B------:R-:W-:Y:S01]  /*ca70*/  ULDC.64 UR6, c[0x0][0xae0] ;  /* 0x0002b80000067ab9 */ /* 0x000fe20000000a00 */
[----:B------:R-:W-:Y:S01]  /*ca80*/  UIADD3 UR4, UR9, UR4, URZ ;  /* 0x0000000409047290 */ /* 0x000fe2000fffe03f */
[----:B------:R-:W-:Y:S01]  /*ca90*/  VIADD R36, R22, UR43 ;  /* 0x0000002b16247c36 */ /* 0x000fe20008000000 */
[--C-:B------:R-:W-:Y:S01]  /*caa0*/  SHF.R.S32.HI R0, RZ, 0x1f, R29.reuse ;  /* 0x0000001fff007819 */ /* 0x100fe2000001141d */
[----:B------:R-:W-:Y:S01]  /*cab0*/  IMAD.MOV R2, RZ, RZ, -R29 ;  /* 0x000000ffff027224 */ /* 0x000fe200078e0a1d */
[----:B------:R-:W-:Y:S01]  /*cac0*/  @!PT LDS RZ, [RZ] ;  /* 0x00000000fffff984 */ /* 0x000fe20000000800 */
[----:B------:R-:W-:Y:S01]  /*cad0*/  @!PT LDS RZ, [RZ] ;  /* 0x00000000fffff984 */ /* 0x000fe20000000800 */
[----:B------:R-:W-:Y:S01]  /*cae0*/  @!PT LDS RZ, [RZ] ;  /* 0x00000000fffff984 */ /* 0x000fe20000000800 */
[----:B------:R-:W-:Y:S01]  /*caf0*/  @!PT LDS RZ, [RZ] ;  /* 0x00000000fffff984 */ /* 0x000fe20000000800 */
[----:B------:R0:W-:Y:S06]  /*cb00*/  MEMBAR.ALL.CTA ;  /* 0x0000000000007992 */ /* 0x0001ec0000008000 */
[----:B0-----:R-:W0:Y:S01]  /*cb10*/  FENCE.VIEW.ASYNC.S ;  /* 0x00000000000073c6 */ /* 0x001e220000000000 */
[----:B------:R-:W-:Y:S01]  /*cb20*/  IMAD.U32 R21, RZ, RZ, UR9 ;  /* 0x00000009ff157e24 */ /* 0x000fe2000f8e00ff */
[----:B------:R-:W-:Y:S01]  /*cb30*/  SHF.R.S32.HI R41, RZ, 0x1f, R19 ;  /* 0x0000001fff297819 */ /* 0x000fe20000011413 */
[----:B------:R-:W-:-:S02]  /*cb40*/  IMAD R0, R0, UR6, RZ ;  /* 0x0000000600007c24 */ /* 0x000fc4000f8e02ff */
        /* <DEDUP_REMOVED lines=13> */
[----:B------:R-:W-:Y:S01]  /*cc20*/  VIADD R0, R36, 0x30 ;  /* 0x0000003024007836 */ /* 0x000fe20000000000 */
[----:B------:R-:W-:Y:S01]  /*cc30*/  LEA R30, P0, R20, UR6, 0x1 ;  /* 0x00000006141e7c11 */ /* 0x000fe2000f8008ff */
[----:B------:R-:W-:Y:S01]  /*cc40*/  VIADD R2, R36, 0x60 ;  /* 0x0000006024027836 */ /* 0x000fe20000000000 */
[----:B------:R-:W-:Y:S01]  /*cc50*/  IADD3 R21, R21, R29, RZ ;  /* 0x0000001d15157210 */ /* 0x000fe20007ffe0ff */
[----:B------:R-:W-:Y:S02]  /*cc60*/  VIADD R3, R3, 0x13220 ;  /* 0x0001322003037836 */ /* 0x000fe40000000000 */
[----:B0-----:R-:W-:Y:S01]  /*cc70*/  SHFL.IDX PT, R28, R30, 0x1, 0x181f ;  /* 0x00381f001e1c7f89 */ /* 0x001fe200000e0000 */
[----:B------:R-:W-:Y:S02]  /*cc80*/  LEA.HI.X R32, R20, UR7, R21, 0x1, P0 ;  /* 0x0000000714207c11 */ /* 0x000fe400080f0c15 */
[----:B------:R-:W-:Y:S01]  /*cc90*/  ISETP.GE.AND P0, PT, R19, UR4, PT ;  /* 0x0000000413007c0c */ /* 0x000fe2000bf06270 */
[----:B------:R-:W0:Y:S03]  /*cca0*/  SHFL.IDX PT, R20, R30, RZ, 0x181f ;  /* 0x00181fff1e147589 */ /* 0x000e2600000e0000 */
[-C--:B------:R-:W-:Y:S01]  /*ccb0*/  ISETP.GE.OR P1, PT, R36, R39.reuse, P0 ;  /* 0x000000272400720c */ /* 0x080fe20000726670 */
[----:B------:R-:W1:Y:S01]  /*ccc0*/  SHFL.IDX PT, R42, R30, 0x2, 0x181f ;  /* 0x00581f001e2a7f89 */ /* 0x000e6200000e0000 */
[----:B------:R-:W-:-:S02]  /*ccd0*/  ISETP.GE.OR P2, PT, R0, R39, P0 ;  /* 0x000000270000720c */ /* 0x000fc40000746670 */
[----:B------:R-:W-:Y:S01]  /*cce0*/  ISETP.GE.OR P3, PT, R2, R39, P0 ;  /* 0x000000270200720c */ /* 0x000fe20000766670 */
[----:B------:R-:W1:Y:S01]  /*ccf0*/  SHFL.IDX PT, R34, R32, RZ, 0x181f ;  /* 0x00181fff20227589 */ /* 0x000e6200000e0000 */
[----:B------:R-:W-:-:S03]  /*cd00*/  PRMT R0, RZ, 0x654, R3 ;  /* 0x00000654ff007816 */ /* 0x000fc60000000003 */
        /* <DEDUP_REMOVED lines=17> */
[----:B-1----:R-:W-:-:S04]  /*ce20*/  LEA R2, P0, R19, R30, 0x1 ;  /* 0x0000001e13027211 */ /* 0x002fc800078008ff */
[----:B------:R-:W-:-:S05]  /*ce30*/  LEA.HI.X R3, R19, R32, R41, 0x1, P0 ;  /* 0x0000002013037211 */ /* 0x000fca00000f0c29 */
[----:B-----5:R0:W-:Y:S01]  /*ce40*/  ST.E.128 desc[UR52][R2.64], R12 ;  /* 0x0000000c02007985 */ /* 0x0201e2000c101d34 */
[----:B------:R-:W-:Y:S05]  /*ce50*/  BRA `(.L_x_15221) ;  /* 0x0000000800687947 */ /* 0x000fea0003800000 */
.L_x_15219:
        /* <DEDUP_REMOVED lines=11> */
[----:B------:R-:W-:-:S03]  /*cf10*/  UISETP.NE.U32.AND UP1, UPT, UR6, URZ, UPT ;  /* 0x0000003f0600728c */ /* 0x000fc6000bf25070 */
[----:B------:R-:W2:Y:S01]  /*cf20*/  @P2 LDG.E R6, desc[UR52][R2.64] ;  /* 0x0000003402062981 */ /* 0x000ea2000c1e1900 */
[----:B------:R-:W-:Y:S01]  /*cf30*/  UISETP.NE.AND.EX UP1, UPT, UR7, URZ, UPT, UP1 ;  /* 0x0000003f0700728c */ /* 0x000fe2000bf25310 */
[----:B------:R-:W-:-:S05]  /*cf40*/  MOV R0, UR4 ;  /* 0x0000000400007c02 */ /* 0x000fca0008000f00 */
        /* <DEDUP_REMOVED lines=20> */
.L_x_15222:
        /* <DEDUP_REMOVED lines=28> */
[----:B-1----:R-:W-:Y:S02]  /*d250*/  @P1 SHF.R.U32.HI R2, RZ, R6, R3 ;  /* 0x00000006ff021219 */ /* 0x002fe40000011603 */
[----:B------:R-:W-:Y:S02]  /*d260*/  MOV R6, UR8 ;  /* 0x0000000800067c02 */ /* 0x000fe40008000f00 */
        /* <DEDUP_REMOVED lines=15> */
.L_x_15224:
[----:B------:R-:W-:Y:S05]  /*d360*/  BSYNC B1 ;  /* 0x0000000000017941 */ /* 0x000fea0003800000 */
.L_x_15223:
        /* <DEDUP_REMOVED lines=28> */
[----:B------:R-:W-:Y:S01]  /*d530*/  IMAD R6, R2, UR8, RZ ;  /* 0x0000000802067c24 */ /* 0x000fe2000f8e02ff */
[----:B------:R-:W-:Y:S01]  /*d540*/  MOV R3, UR4 ;  /* 0x0000000400037c02 */ /* 0x000fe20008000f00 */
[----:B------:R-:W-:Y:S01]  /*d550*/  IMAD.U32 R2, RZ, RZ, UR6 ;  /* 0x00000006ff027e24 */ /* 0x000fe2000f8e00ff */
[----:B------:R-:W-:Y:S01]  /*d560*/  SHF.R.S32.HI R4, RZ, 0x1f, R7 ;  /* 0x0000001fff047819 */ /* 0x000fe20000011407 */
[C---:B------:R-:W-:Y:S01]  /*d570*/  IMAD R9, R5.reuse, UR9, R6 ;  /* 0x0000000905097c24 */ /* 0x040fe2000f8e0206 */
[----:B------:R-:W-:Y:S01]  /*d580*/  ULDC.64 UR6, c[0x0][0xad8] ;  /* 0x0002b60000067ab9 */ /* 0x000fe20000000a00 */
[----:B------:R-:W-:Y:S01]  /*d590*/  IMAD.WIDE.U32 R2, R5, UR8, R2 ;  /* 0x0000000805027c25 */ /* 0x000fe2000f8e0002 */
[----:B------:R-:W-:-:S03]  /*d5a0*/  ULDC UR4, c[0x0][0xac8] ;  /* 0x0002b20000047ab9 */ /* 0x000fc60000000800 */
[----:B------:R-:W-:Y:S02]  /*d5b0*/  IMAD R4, R4, UR6, RZ ;  /* 0x0000000604047c24 */ /* 0x000fe4000f8e02ff */
[----:B------:R-:W-:Y:S02]  /*d5c0*/  IMAD.IADD R3, R3, 0x1, R9 ;  /* 0x0000000103037824 */ /* 0x000fe400078e0209 */
[C---:B------:R-:W-:Y:S02]  /*d5d0*/  IMAD R5, R7.reuse, UR7, R4 ;  /* 0x0000000707057c24 */ /* 0x040fe4000f8e0204 */
[----:B------:R-:W-:Y:S01]  /*d5e0*/  IMAD.WIDE.U32 R2, R7, UR6, R2 ;  /* 0x0000000607027c25 */ /* 0x000fe2000f8e0002 */
[----:B------:R-:W-:-:S03]  /*d5f0*/  ULDC.64 UR6, c[0x0][0xa80] ;  /* 0x0002a00000067ab9 */ /* 0x000fc60000000a00 */
[----:B------:R-:W-:Y:S01]  /*d600*/  IMAD.IADD R3, R3, 0x1, R5 ;  /* 0x0000000103037824 */ /* 0x000fe200078e0205 */
[----:B------:R-:W-:Y:S01]  /*d610*/  LEA R4, P0, R2, UR6, 0x1 ;  /* 0x0000000602047c11 */ /* 0x000fe2000f8008ff */
[----:B-----5:R-:W-:Y:S02]  /*d620*/  IMAD R11, R0, R11, RZ ;  /* 0x0000000b000b7224 */ /* 0x020fe400078e02ff */
[----:B------:R-:W-:Y:S01]  /*d630*/  VIADD R0, R30, 0x30 ;  /* 0x000000301e007836 */ /* 0x000fe20000000000 */
[----:B------:R-:W-:Y:S01]  /*d640*/  LEA.HI.X R8, R2, UR7, R3, 0x1, P0 ;  /* 0x0000000702087c11 */ /* 0x000fe200080f0c03 */
[----:B------:R-:W0:Y:S01]  /*d650*/  SHFL.IDX PT, R6, R4, RZ, 0x181f ;  /* 0x00181fff04067589 */ /* 0x000e2200000e0000 */
[----:B------:R-:W-:Y:S01]  /*d660*/  ISETP.GE.AND P0, PT, R19, UR4, PT ;  /* 0x0000000413007c0c */ /* 0x000fe2000bf06270 */
[C---:B------:R-:W-:Y:S02]  /*d670*/  VIADD R2, R30.reuse, 0x60 ;  /* 0x000000601e027836 */ /* 0x040fe40000000000 */
[----:B------:R-:W1:Y:S01]  /*d680*/  SHFL.IDX PT, R14, R4, 0x1, 0x181f ;  /* 0x00381f00040e7f89 */ /* 0x000e6200000e0000 */
[CC--:B------:R-:W-:Y:S01]  /*d690*/  ISETP.GE.OR P3, PT, R30.reuse, R11.reuse, P0 ;  /* 0x0000000b1e00720c */ /* 0x0c0fe20000766670 */
[----:B------:R-:W-:Y:S01]  /*d6a0*/  VIADD R3, R30, 0x90 ;  /* 0x000000901e037836 */ /* 0x000fe20000000000 */
[-C--:B------:R-:W-:Y:S01]  /*d6b0*/  ISETP.GE.OR P2, PT, R0, R11.reuse, P0 ;  /* 0x0000000b0000720c */ /* 0x080fe20000746670 */
[----:B------:R-:W2:Y:S01]  /*d6c0*/  SHFL.IDX PT, R24, R4, 0x2, 0x181f ;  /* 0x00581f0004187f89 */ /* 0x000ea200000e0000 */
[----:B------:R-:W-:-:S02]  /*d6d0*/  ISETP.GE.OR P1, PT, R2, R11, P0 ;  /* 0x0000000b0200720c */ /* 0x000fc40000726670 */
[----:B------:R-:W-:Y:S01]  /*d6e0*/  ISETP.GE.OR P0, PT, R3, R11, P0 ;  /* 0x0000000b0300720c */ /* 0x000fe20000706670 */
[----:B------:R-:W3:Y:S04]  /*d6f0*/  SHFL.IDX PT, R10, R8, RZ, 0x181f ;  /* 0x00181fff080a7589 */ /* 0x000ee800000e0000 */
        /* <DEDUP_REMOVED lines=16> */
.L_x_15221:
[----:B------:R-:W-:Y:S05]  /*d800*/  BSYNC B0 ;  /* 0x0000000000007941 */ /* 0x000fea0003800000 */
.L_x_15218:
[----:B------:R-:W-:Y:S02]  /*d810*/  ULDC UR4, c[0x0][0xc3c] ;  /* 0x00030f0000047ab9 */ /* 0x000fe40000000800 */
[----:B------:R-:W-:-:S13]  /*d820*/  ISETP.GE.AND P0, PT, R31, UR4, PT ;  /* 0x000000041f007c0c */ /* 0x000fda000bf06270 */
[----:B------:R-:W-:Y:S05]  /*d830*/  @!P0 BRA `(.L_x_15225) ;  /* 0xffffff3400308947 */ /* 0x000fea000383ffff */
[----:B------:R-:W-:Y:S05]  /*d840*/  EXIT ;  /* 0x000000000000794d */ /* 0x000fea0003800000 */
.L_x_15176:
        /* <DEDUP_REMOVED lines=57> */
.L_x_15231:
[----:B------:R-:W-:-:S04]  /*dbe0*/  UIADD3 UR4, UR4, 0x1f, URZ ;  /* 0x0000001f04047890 */ /* 0x000fc8000fffe03f */
[----:B------:R-:W-:-:S06]  /*dbf0*/  UISETP.GE.AND UP0, UPT, UR4, UR5, UPT ;  /* 0x000000050400728c */ /* 0x000fcc000bf06270 */
[----:B------:R-:W-:-:S13]  /*dc00*/  PLOP3.LUT P6, PT, PT, PT, UP0, 0x40, 0x0 ;  /* 0x000000000000781c */ /* 0x000fda0003fce808 */
[----:B------:R-:W-:Y:S05]  /*dc10*/  @!P6 BRA `(.L_x_15228) ;  /* 0x0000000400c4e947 */ /* 0x000fea0003800000 */
[----:B------:R-:W-:Y:S01]  /*dc20*/  IADD3 R9, R5, UR4, RZ ;  /* 0x0000000405097c10 */ /* 0x000fe2000fffe0ff */
[----:B------:R-:W-:Y:S01]  /*dc30*/  BSSY B0, `(.L_x_15229) ;  /* 0x0000007000007945 */ /* 0x000fe20003800000 */
[----:B------:R-:W-:Y:S02]  /*dc40*/  IMAD.MOV.U32 R0, RZ, RZ, RZ ;  /* 0x000000ffff007224 */ /* 0x000fe400078e00ff */
[----:B------:R-:W-:-:S13]  /*dc50*/  ISETP.GE.OR P6, PT, R9, UR5, !P0 ;  /* 0x0000000509007c0c */ /* 0x000fda000c7c6670 */
[----:B------:R-:W-:Y:S05]  /*dc60*/  @P6 BRA `(.L_x_15230) ;  /* 0x00000000000c6947 */ /* 0x000fea0003800000 */
[----:B------:R-:W0:Y:S02]  /*dc70*/  LDC.64 R2, c[0x0][0xc80] ;  /* 0x00032000ff027b82 */ /* 0x000e240000000a00 */
[----:B0-----:R-:W-:-:S05]  /*dc80*/  IMAD.WIDE R2, R9, 0x4, R2 ;  /* 0x0000000409027825 */ /* 0x001fca00078e0202 */
[----:B------:R0:W5:Y:S02]  /*dc90*/  LDG.E R0, desc[UR52][R2.64] ;  /* 0x0000003402007981 */ /* 0x000164000c1e1900 */
.L_x_15230:
[----:B------:R-:W-:Y:S05]  /*dca0*/  BSYNC B0 ;  /* 0x0000000000007941 */ /* 0x000fea0003800000 */
.L_x_15229:
        /* <DEDUP_REMOVED lines=21> */
.L_x_15227:
[----:B------:R-:W-:-:S05]  /*de00*/  IADD3 R13, -R3, R4, RZ ;  /* 0x00000004030d7210 */ /* 0x000fca0007ffe1ff */
        /* <DEDUP_REMOVED lines=23> */
.L_x_15232:
[----:B---3--:R-:W-:Y:S01]  /*df80*/  IMAD R16, R16, R9, R13 ;  /* 0x0000000910107224 */ /* 0x008fe200078e020d */
[----:B------:R-:W-:Y:S01]  /*df90*/  IABS R2, R4 ;  /* 0x0000000400027213 */ /* 0x000fe20000000000 */
[----:B-12---:R-:W-:Y:S02]  /*dfa0*/  IMAD.MOV R11, RZ, RZ, -R3 ;  /* 0x000000ffff0b7224 */ /* 0x006fe400078e0a03 */
[----:B------:R-:W-:Y:S01]  /*dfb0*/  IMAD.IADD R7, R7, 0x1, -R16 ;  /* 0x0000000107077824 */ /* 0x000fe200078e0a10 */
[----:B0-----:R-:W-:Y:S01]  /*dfc0*/  IADD3 R12, RZ, -R2, RZ ;  /* 0x80000002ff0c7210 */ /* 0x001fe20007ffe0ff */
        /* <DEDUP_REMOVED lines=31> */
[----:B------:R-:W-:Y:S01]  /*e1c0*/  IMAD.MOV.U32 R2, RZ, RZ, R11 ;  /* 0x000000ffff027224 */ /* 0x000fe200078e000b */
[----:B------:R-:W-:-:S03]  /*e1d0*/  IABS R11, R13 ;  /* 0x0000000d000b7213 */ /* 0x000fc60000000000 */
        /* <DEDUP_REMOVED lines=9> */
[----:B------:R-:W-:Y:S01]  /*e270*/  @!P1 IMAD.IADD R4, R4, 0x1, -R9 ;  /* 0x0000000104049824 */ /* 0x000fe200078e0a09 */
[----:B------:R-:W-:Y:S02]  /*e280*/  @!P1 IADD3 R2, R2, 0x1, RZ ;  /* 0x0000000102029810 */ /* 0x000fe40007ffe0ff */
        /* <DEDUP_REMOVED lines=10> */
.L_x_15228:
[----:B------:R-:W-:Y:S01]  /*e330*/  IMAD.MOV.U32 R16, RZ, RZ, R7 ;  /* 0x000000ffff107224 */ /* 0x000fe200078e0007 */
[----:B------:R-:W-:Y:S01]  /*e340*/  MOV R18, RZ ;  /* 0x000000ff00127202 */ /* 0x000fe20000000f00 */
[----:B------:R-:W-:Y:S01]  /*e350*/  IMAD.MOV.U32 R17, RZ, RZ, RZ ;  /* 0x000000ffff117224 */ /* 0x000fe200078e00ff */
[----:B------:R-:W-:-:S06]  /*e360*/  ULDC UR40, c[0x0][0xc3c] ;  /* 0x00030f0000287ab9 */ /* 0x000fcc0000000800 */
.L_x_15233:
[----:B------:R-:W-:Y:S01]  /*e370*/  ISETP.NE.AND P0, PT, R5, RZ, PT ;  /* 0x000000ff0500720c */ /* 0x000fe20003f05270 */
[----:B------:R-:W-:-:S12]  /*e380*/  IMAD.U32 R19, RZ, RZ, UR40 ;  /* 0x00000028ff137e24 */ /* 0x000fd8000f8e00ff */
[----:B------:R-:W0:Y:S01]  /*e390*/  @!P0 S2R R3, SR_CgaCtaId ;  /* 0x0000000000038919 */ /* 0x000e220000008800 */
[----:B------:R-:W-:-:S04]  /*e3a0*/  @!P0 MOV R0, 0x400 ;  /* 0x0000040000008802 */ /* 0x000fc80000000f00 */
[----:B0-----:R-:W-:-:S05]  /*e3b0*/  @!P0 LEA R0, R3, R0, 0x18 ;  /* 0x0000000003008211 */ /* 0x001fca00078ec0ff */
[----:B------:R0:W-:Y:S01]  /*e3c0*/  @!P0 STS.128 [R0+0x132d0], R16 ;  /* 0x0132d01000008388 */ /* 0x0001e20000000c00 */
[----:B------:R-:W-:Y:S06]  /*e3d0*/  BAR.ARV 0x5, 0x200 ;  /* 0x0148000000007b1d */ /* 0x000fec0000002000 */
.L_x_15226:
        /* <DEDUP_REMOVED lines=16> */
[----:B------:R-:W-:Y:S01]  /*e4e0*/  SHF.R.U32.HI R0, RZ, 0x1, R9 ;  /* 0x00000001ff007819 */ /* 0x000fe20000011609 */
[C---:B------:R-:W-:Y:S01]  /*e4f0*/  IMAD.SHL.U32 R2, R9.reuse, 0x20, RZ ;  /* 0x0000002009027824 */ /* 0x040fe200078e00ff */
[C---:B------:R-:W-:Y:S01]  /*e500*/  SHF.L.U32 R6, R9.reuse, 0x1, RZ ;  /* 0x0000000109067819 */ /* 0x040fe200000006ff */
        /* <DEDUP_REMOVED lines=9> */
[----:B------:R-:W-:Y:S02]  /*e5a0*/  LOP3.LUT R5, R5, 0x10, R8, 0x78, !PT ;  /* 0x0000001005057812 */ /* 0x000fe400078e7808 */
[----:B------:R-:W-:-:S02]  /*e5b0*/  LOP3.LUT R7, R7, 0x60, R2, 0xf8, !PT ;  /* 0x0000006007077812 */ /* 0x000fc400078ef802 */
[----:B------:R-:W-:Y:S02]  /*e5c0*/  LOP3.LUT R9, R9, 0x7f, RZ, 0xc0, !PT ;  /* 0x0000007f09097812 */ /* 0x000fe400078ec0ff */
[----:B------:R-:W-:Y:S02]  /*e5d0*/  LOP3.LUT R24, R7, 0x100, R2, 0xf8, !PT ;  /* 0x0000010007187812 */ /* 0x000fe400078ef802 */
        /* <DEDUP_REMOVED lines=17> */
.L_x_15309:
[----:B------:R-:W-:Y:S01]  /*e6f0*/  ULDC.64 UR4, c[0x0][0xc88] ;  /* 0x0003220000047ab9 */ /* 0x000fe20000000a00 */
[----:B------:R-:W-:Y:S01]  /*e700*/  ULDC.64 UR6, c[0x0][0xa18] ;  /* 0x0002860000067ab9 */ /* 0x000fe20000000a00 */
[----:B------:R-:W-:Y:S01]  /*e710*/  UIMAD.WIDE UR4, UR40, 0x4, UR4 ;  /* 0x00000004280478a5 */ /* 0x000fe2000f8e0204 */
[----:B------:R-:W-:-:S05]  /*e720*/  ULDC.64 UR8, c[0x0][0xa00] ;  /* 0x0002800000087ab9 */ /* 0x000fca0000000a00 */
[----:B-12---:R-:W-:Y:S02]  /*e730*/  IMAD.U32 R2, RZ, RZ, UR4 ;  /* 0x00000004ff027e24 */ /* 0x006fe4000f8e00ff */
        /* <DEDUP_REMOVED lines=27> */
[----:B0-----:R-:W-:Y:S01]  /*e8f0*/  MOV R2, UR6 ;  /* 0x0000000600027c02 */ /* 0x001fe20008000f00 */
[----:B------:R-:W-:-:S05]  /*e900*/  IMAD.U32 R3, RZ, RZ, UR7 ;  /* 0x00000007ff037e24 */ /* 0x000fca000f8e00ff */
[----:B------:R0:W2:Y:S02]  /*e910*/  @P1 LDG.E R4, desc[UR52][R2.64] ;  /* 0x0000003402041981 */ /* 0x0000a4000c1e1900 */
[----:B0-----:R-:W-:Y:S02]  /*e920*/  IMAD.U32 R2, RZ, RZ, UR8 ;  /* 0x00000008ff027e24 */ /* 0x001fe4000f8e00ff */
        /* <DEDUP_REMOVED lines=14> */
.L_x_15235:
        /* <DEDUP_REMOVED lines=18> */
[----:B------:R-:W-:-:S05]  /*eb30*/  IMAD.U32 R3, RZ, RZ, UR5 ;  /* 0x00000005ff037e24 */ /* 0x000fca000f8e00ff */
[----:B------:R-:W2:Y:S02]  /*eb40*/  LDG.E R2, desc[UR52][R2.64] ;  /* 0x0000003402027981 */ /* 0x000ea4000c1e1900 */
[----:B--2---:R-:W-:Y:S01]  /*eb50*/  R2UR UR36, R2 ;  /* 0x00000000022472ca */ /* 0x004fe200000e0000 */
[----:B------:R-:W-:-:S14]  /*eb60*/  BRA `(.L_x_15237) ;  /* 0x00000000002c7947 */ /* 0x000fdc0003800000 */
.L_x_15236:
        /* <DEDUP_REMOVED lines=11> */
.L_x_15237:
        /* <DEDUP_REMOVED lines=42> */
.L_x_15239:
        /* <DEDUP_REMOVED lines=11> */
[----:B0-----:R-:W-:Y:S02]  /*ef70*/  IMAD.U32 R5, RZ, RZ, UR7 ;  /* 0x00000007ff057e24 */ /* 0x001fe4000f8e00ff */
[----:B------:R-:W-:Y:S02]  /*ef80*/  IMAD.U32 R6, RZ, RZ, UR8 ;  /* 0x00000008ff067e24 */ /* 0x000fe4000f8e00ff */
[----:B------:R-:W-:-:S02]  /*ef90*/  IMAD.U32 R7, RZ, RZ, UR9 ;  /* 0x00000009ff077e24 */ /* 0x000fc4000f8e00ff */
[----:B------:R-:W-:Y:S02]  /*efa0*/  IMAD.U32 R10, RZ, RZ, UR4 ;  /* 0x00000004ff0a7e24 */ /* 0x000fe4000f8e00ff */
[----:B------:R-:W-:Y:S02]  /*efb0*/  IMAD.U32 R11, RZ, RZ, UR5 ;  /* 0x00000005ff0b7e24 */ /* 0x000fe4000f8e00ff */
[----:B------:R-:W-:Y:S02]  /*efc0*/  IMAD.MOV.U32 R8, RZ, RZ, 0x70 ;  /* 0x00000070ff087424 */ /* 0x000fe400078e00ff */
[----:B------:R-:W-:-:S07]  /*efd0*/  IMAD.MOV.U32 R13, RZ, RZ, RZ ;  /* 0x000000ffff0d7224 */ /* 0x000fce00078e00ff */
[----:B------:R-:W-:-:S07]  /*efe0*/  LEPC R20, `(.L_x_15242) ;  /* 0x000000001014794e */ /* 0x000fce0000000000 */
[----:B-1----:R-:W-:Y:S05]  /*eff0*/  CALL.ABS.NOINC R2 ;  /* 0x0000000002007343 */ /* 0x002fea0003c00000 */
.L_x_15242:
[----:B------:R-:W-:Y:S05]  /*f000*/  BSYNC B6 ;  /* 0x0000000000067941 */ /* 0x000fea0003800000 */
.L_x_15241:
        /* <DEDUP_REMOVED lines=15> */
[----:B0-----:R-:W-:Y:S02]  /*f100*/  IMAD.U32 R5, RZ, RZ, UR7 ;  /* 0x00000007ff057e24 */ /* 0x001fe4000f8e00ff */
[----:B------:R-:W-:Y:S02]  /*f110*/  IMAD.U32 R6, RZ, RZ, UR8 ;  /* 0x00000008ff067e24 */ /* 0x000fe4000f8e00ff */
[----:B------:R-:W-:-:S02]  /*f120*/  IMAD.U32 R7, RZ, RZ, UR9 ;  /* 0x00000009ff077e24 */ /* 0x000fc4000f8e00ff */
[----:B------:R-:W-:Y:S02]  /*f130*/  IMAD.U32 R10, RZ, RZ, UR4 ;  /* 0x00000004ff0a7e24 */ /* 0x000fe4000f8e00ff */
[----:B------:R-:W-:Y:S02]  /*f140*/  IMAD.MOV.U32 R8, RZ, RZ, 0x70 ;  /* 0x00000070ff087424 */ /* 0x000fe400078e00ff */
[----:B------:R-:W-:Y:S02]  /*f150*/  IMAD.MOV.U32 R12, RZ, RZ, 0x1 ;  /* 0x00000001ff0c7424 */ /* 0x000fe400078e00ff */
[----:B------:R-:W-:-:S07]  /*f160*/  IMAD.MOV.U32 R13, RZ, RZ, RZ ;  /* 0x000000ffff0d7224 */ /* 0x000fce00078e00ff */
[----:B------:R-:W-:-:S07]  /*f170*/  LEPC R20, `(.L_x_15244) ;  /* 0x000000001014794e */ /* 0x000fce0000000000 */
[----:B-12---:R-:W-:Y:S05]  /*f180*/  CALL.ABS.NOINC R2 ;  /* 0x0000000002007343 */ /* 0x006fea0003c00000 */
.L_x_15244:
[----:B------:R-:W-:Y:S05]  /*f190*/  BSYNC B6 ;  /* 0x0000000000067941 */ /* 0x000fea0003800000 */
.L_x_15243:
        /* <DEDUP_REMOVED lines=20> */
.L_x_15246:
[----:B------:R-:W-:Y:S05]  /*f2e0*/  BSYNC B6 ;  /* 0x0000000000067941 */ /* 0x000fea0003800000 */
.L_x_15245:
        /* <DEDUP_REMOVED lines=20> */
.L_x_15248:
[----:B------:R-:W-:Y:S05]  /*f430*/  BSYNC B6 ;  /* 0x0000000000067941 */ /* 0x000fea0003800000 */
.L_x_15247:
        /* <DEDUP_REMOVED lines=18> */
.L_x_15329:
[----:B------:R-:W1:Y:S01]  /*f560*/  S2R R0, SR_TID.X ;  /* 0x0000000000007919 */ /* 0x000e620000002100 */
[----:B------:R-:W-:Y:S01]  /*f570*/  UMOV UR4, 0xa0 ;  /* 0x000000a000047882 */ /* 0x000fe20000000000 */
[----:B0-----:R-:W0:Y:S01]  /*f580*/  @P2 LDC R5, c[0x0][0x434] ;  /* 0x00010d00ff052b82 */ /* 0x001e220000000800 */
[----:B------:R-:W-:Y:S01]  /*f590*/  UIMAD UR4, UR42, UR4, -0xa0 ;  /* 0xffffff602a0474a4 */ /* 0x000fe2000f8e0204 */
[----:B------:R-:W3:Y:S01]  /*f5a0*/  S2R R9, SR_TID.X ;  /* 0x0000000000097919 */ /* 0x000ee20000002100 */
[----:B------:R-:W-:Y:S01]  /*f5b0*/  SHF.R.S32.HI R13, RZ, 0x1f, R20 ;  /* 0x0000001fff0d7819 */ /* 0x000fe20000011414 */
[----:B------:R-:W-:Y:S01]  /*f5c0*/  IMAD.MOV.U32 R11, RZ, RZ, R26 ;  /* 0x000000ffff0b7224 */ /* 0x000fe200078e001a */
[----:B------:R-:W4:Y:S03]  /*f5d0*/  S2R R12, SR_TID.X ;  /* 0x00000000000c7919 */ /* 0x000f260000002100 */
[----:B------:R-:W2:Y:S01]  /*f5e0*/  @P2 LDC R4, c[0x0][0x438] ;  /* 0x00010e00ff042b82 */ /* 0x000ea20000000800 */
[----:B------:R0:W-:Y:S01]  /*f5f0*/  STL [R1+0x1c], R13 ;  /* 0x00001c0d01007387 */ /* 0x0001e20000100800 */
[C---:B-1----:R-:W-:Y:S01]  /*f600*/  LOP3.LUT R2, R0.reuse, 0x7f, RZ, 0xc0, !PT ;  /* 0x0000007f00027812 */ /* 0x042fe200078ec0ff */
[----:B------:R-:W-:-:S03]  /*f610*/  IMAD.SHL.U32 R0, R0, 0x20, RZ ;  /* 0x0000002000007824 */ /* 0x000fc600078e00ff */
[----:B------:R-:W-:Y:S02]  /*f620*/  SHF.R.U32.HI R2, RZ, 0x2, R2 ;  /* 0x00000002ff027819 */ /* 0x000fe40000011602 */
[----:B---3--:R-:W-:Y:S02]  /*f630*/  LOP3.LUT R9, R9, 0x7f, RZ, 0xc0, !PT ;  /* 0x0000007f09097812 */ /* 0x008fe400078ec0ff */
[----:B------:R-:W-:Y:S01]  /*f640*/  LOP3.LUT R0, R2, 0x60, R0, 0xf8, !PT ;  /* 0x0000006002007812 */ /* 0x000fe200078ef800 */
[----:B----4-:R-:W-:Y:S01]  /*f650*/  IMAD.SHL.U32 R12, R12, 0x20, RZ ;  /* 0x000000200c0c7824 */ /* 0x010fe200078e00ff */
[----:B------:R-:W-:-:S03]  /*f660*/  SHF.R.U32.HI R9, RZ, 0x2, R9 ;  /* 0x00000002ff097819 */ /* 0x000fc60000011609 */
[----:B------:R-:W-:Y:S01]  /*f670*/  VIADD R10, R0, UR4 ;  /* 0x00000004000a7c36 */ /* 0x000fe20008000000 */
[----:B------:R-:W-:-:S04]  /*f680*/  LOP3.LUT R12, R9, 0x60, R12, 0xf8, !PT ;  /* 0x00000060090c7812 */ /* 0x000fc800078ef80c */
[C---:B------:R-:W-:Y:S01]  /*f690*/  ISETP.GE.AND P1, PT, R10.reuse, UR36, PT ;  /* 0x000000240a007c0c */ /* 0x040fe2000bf26270 */
[----:B------:R-:W-:Y:S01]  /*f6a0*/  VIADD R10, R10, UR38 ;  /* 0x000000260a0a7c36 */ /* 0x000fe20008000000 */
[----:B------:R-:W-:-:S03]  /*f6b0*/  LOP3.LUT R12, R12, 0x80, RZ, 0xfc, !PT ;  /* 0x000000800c0c7812 */ /* 0x000fc600078efcff */
[----:B0-----:R-:W-:Y:S01]  /*f6c0*/  @P2 IMAD.HI.U32 R5, R10, R5, RZ ;  /* 0x000000050a052227 */ /* 0x001fe200078e00ff */
[----:B------:R-:W-:-:S03]  /*f6d0*/  MOV R0, R10 ;  /* 0x0000000a00007202 */ /* 0x000fc60000000f00 */
[----:B------:R-:W-:Y:S01]  /*f6e0*/  VIADD R9, R12, UR4 ;  /* 0x000000040c097c36 */ /* 0x000fe20008000000 */
[----:B--2---:R-:W-:-:S03]  /*f6f0*/  @P2 SHF.R.U32.HI R0, RZ, R4, R5 ;  /* 0x00000004ff002219 */ /* 0x004fc60000011605 */
        /* <DEDUP_REMOVED lines=10> */
[----:B------:R-:W-:Y:S02]  /*f7a0*/  @!P1 LEA.HI.X R7, R2, R5, R8, 0x2, P0 ;  /* 0x0000000502079211 */ /* 0x000fe400000f1408 */
[C---:B------:R-:W-:Y:S01]  /*f7b0*/  ISETP.GE.AND P0, PT, R9.reuse, UR36, PT ;  /* 0x0000002409007c0c */ /* 0x040fe2000bf06270 */
[----:B------:R-:W-:Y:S01]  /*f7c0*/  VIADD R9, R9, UR38 ;  /* 0x0000002609097c36 */ /* 0x000fe20008000000 */
[----:B------:R-:W-:Y:S01]  /*f7d0*/  MOV R5, RZ ;  /* 0x000000ff00057202 */ /* 0x000fe20000000f00 */
[----:B------:R-:W1:Y:S01]  /*f7e0*/  @P2 LDC R2, c[0x0][0x438] ;  /* 0x00010e00ff022b82 */ /* 0x000e620000000800 */
[----:B------:R-:W-:Y:S01]  /*f7f0*/  ISETP.GT.U32.OR P0, PT, R12, 0x9f, P0 ;  /* 0x0000009f0c00780c */ /* 0x000fe20000704470 */
[----:B------:R-:W-:-:S02]  /*f800*/  IMAD.MOV.U32 R8, RZ, RZ, R9 ;  /* 0x000000ffff087224 */ /* 0x000fc400078e0009 */
[----:B------:R-:W-:Y:S01]  /*f810*/  IMAD.MOV R4, RZ, RZ, -R0 ;  /* 0x000000ffff047224 */ /* 0x000fe200078e0a00 */
[----:B------:R2:W5:Y:S01]  /*f820*/  @!P1 LDG.E R5, desc[UR52][R6.64] ;  /* 0x0000003406059981 */ /* 0x000562000c1e1900 */
[----:B0-----:R-:W-:-:S05]  /*f830*/  @P2 IMAD.HI.U32 R3, R9, R3, RZ ;  /* 0x0000000309032227 */ /* 0x001fca00078e00ff */
[----:B-1----:R-:W-:-:S03]  /*f840*/  @P2 SHF.R.U32.HI R8, RZ, R2, R3 ;  /* 0x00000002ff082219 */ /* 0x002fc60000011603 */
[----:B------:R-:W0:Y:S01]  /*f850*/  @!P0 LDC.64 R2, c[0x0][0x428] ;  /* 0x00010a00ff028b82 */ /* 0x000e220000000a00 */
        /* <DEDUP_REMOVED lines=12> */
[----:B------:R-:W-:Y:S01]  /*f920*/  ISETP.GT.U32.AND P0, PT, R12, 0x9f, PT ;  /* 0x0000009f0c00780c */ /* 0x000fe20003f04070 */
[----:B0-----:R-:W-:-:S05]  /*f930*/  IMAD.U32 R2, RZ, RZ, UR46 ;  /* 0x0000002eff027e24 */ /* 0x001fca000f8e00ff */
        /* <DEDUP_REMOVED lines=9> */
[----:B------:R-:W-:Y:S01]  /*f9d0*/  MOV R12, UR42 ;  /* 0x0000002a000c7c02 */ /* 0x000fe20008000f00 */
[----:B------:R-:W-:-:S04]  /*f9e0*/  IMAD R4, R19, R4, R10 ;  /* 0x0000000413047224 */ /* 0x000fc800078e020a */
[----:B------:R-:W-:Y:S01]  /*f9f0*/  VIADD R12, R12, 0xffffffff ;  /* 0xffffffff0c0c7836 */ /* 0x000fe20000000000 */
[----:B------:R-:W-:Y:S06]  /*fa00*/  @!P2 BRA `(.L_x_15250) ;  /* 0x000000000004a947 */ /* 0x000fec0003800000 */
[----:B------:R-:W-:Y:S01]  /*fa10*/  BPT.TRAP 0x1 ;  /* 0x000000040000795c */ /* 0x000fe20000300000 */
.L_x_15250:
        /* <DEDUP_REMOVED lines=10> */
.L_x_15330:
[----:B------:R-:W-:Y:S05]  /*fac0*/  BSYNC B0 ;  /* 0x0000000000007941 */ /* 0x000fea0003800000 */
.L_x_15251:
        /* <DEDUP_REMOVED lines=13> */
[----:B------:R-:W-:Y:S01]  /*fba0*/  SHF.R.S32.HI R29, RZ, 0x1f, R9 ;  /* 0x0000001fff1d7819 */ /* 0x000fe20000011409 */
[----:B-1----:R-:W-:-:S05]  /*fbb0*/  IMAD.SHL.U32 R20, R15, 0x10, RZ ;  /* 0x000000100f147824 */ /* 0x002fca00078e00ff */
        /* <DEDUP_REMOVED lines=26> */
[----:B------:R-:W-:-:S05]  /*fd60*/  IMAD R3, R6, UR7, R3 ;  /* 0x0000000706037c24 */ /* 0x000fca000f8e0203 */
[----:B------:R-:W-:-:S03]  /*fd70*/  IADD3 R11, R11, R3, RZ ;  /* 0x000000030b0b7210 */ /* 0x000fc60007ffe0ff */
[----:B------:R-:W-:Y:S01]  /*fd80*/  IMAD.WIDE.U32 R10, R18, UR8, R10 ;  /* 0x00000008120a7c25 */ /* 0x000fe2000f8e000a */
[----:B------:R-:W-:Y:S02]  /*fd90*/  LOP3.LUT R15, R15, 0x7f, RZ, 0xc0, !PT ;  /* 0x0000007f0f0f7812 */ /* 0x000fe400078ec0ff */
[----:B------:R-:W-:-:S04]  /*fda0*/  IADD3 R27, P1, R10, UR10, RZ ;  /* 0x0000000a0a1b7c10 */ /* 0x000fc8000ff3e0ff */
[----:B------:R-:W-:Y:S01]  /*fdb0*/  IADD3.X R26, R8, UR11, R11, P1, !PT ;  /* 0x0000000b081a7c10 */ /* 0x000fe20008ffe40b */
[----:B------:R-:W-:Y:S01]  /*fdc0*/  IMAD.MOV.U32 R8, RZ, RZ, -0xa0 ;  /* 0xffffff60ff087424 */ /* 0x000fe200078e00ff */
[----:B------:R-:W-:-:S03]  /*fdd0*/  SHF.R.U32.HI R15, RZ, 0x2, R15 ;  /* 0x00000002ff0f7819 */ /* 0x000fc6000001160f */
[----:B------:R-:W-:Y:S01]  /*fde0*/  IMAD R8, R12, R8, UR36 ;  /* 0x000000240c087e24 */ /* 0x000fe2000f8e0208 */
[----:B------:R-:W-:-:S03]  /*fdf0*/  UMOV UR4, 0xffffffff ;  /* 0xffffffff00047882 */ /* 0x000fc60000000000 */
[----:B------:R-:W-:-:S05]  /*fe00*/  IMAD.IADD R8, R8, 0x1, -R15 ;  /* 0x0000000108087824 */ /* 0x000fca00078e0a0f */
        /* <DEDUP_REMOVED lines=41> */
.L_x_15342:
        /* <DEDUP_REMOVED lines=12> */
.L_x_15254:
        /* <DEDUP_REMOVED lines=11> */
.L_x_15255:
[----:B------:R3:W-:Y:S01]  /*10210*/  SYNCS.ARRIVE.TRANS64.A1T0 RZ, [R7+URZ+0x13270], RZ ;  /* 0x013270ff07ff79a7 */ /* 0x0007e2000810003f */
[----:B------:R-:W-:Y:S05]  /*10220*/  @!P6 BRA `(.L_x_15256) ;  /* 0x000000000004e947 */ /* 0x000fea0003800000 */
[----:B------:R-:W-:Y:S01]  /*10230*/  BPT.TRAP 0x1 ;  /* 0x000000040000795c */ /* 0x000fe20000300000 */
.L_x_15256:
[----:B------:R-:W4:Y:S01]  /*10240*/  LDL R0, [R1+0x28] ;  /* 0x0000280001007983 */ /* 0x000f220000100800 */
[----:B------:R-:W-:Y:S01]  /*10250*/  BSSY B0, `(.L_x_15257) ;  /* 0x0000003000007945 */ /* 0x000fe20003800000 */
[----:B----4-:R-:W4:Y:S03]  /*10260*/  SYNCS.PHASECHK.TRANS64.TRYWAIT P0, [R7+URZ+0x13240], R0 ;  /* 0x01324000070075a7 */ /* 0x010f26000800017f */
[----:B----4-:R-:W-:Y:S05]  /*10270*/  @!P0 BRA `(.L_x_15258) ;  /* 0x0000004800cc8947 */ /* 0x010fea0003800000 */
.L_x_15343:
[----:B------:R-:W-:Y:S05]  /*10280*/  BSYNC B0 ;  /* 0x0000000000007941 */ /* 0x000fea0003800000 */
.L_x_15257:
[----:B----4-:R-:W4:Y:S01]  /*10290*/  LDL.LU R0, [R1] ;  /* 0x0000000001007983 */ /* 0x010f220000300800 */
[----:B------:R-:W-:Y:S01]  /*102a0*/  ULDC.64 UR4, c[0x0][0x300] ;  /* 0x0000c00000047ab9 */ /* 0x000fe20000000a00 */
[----:B------:R-:W-:Y:S02]  /*102b0*/  ULDC.64 UR6, c[0x0][0x310] ;  /* 0x0000c40000067ab9 */ /* 0x000fe40000000a00 */
[----:B------:R-:W5:Y:S04]  /*102c0*/  LDL.LU R8, [R1+0x8] ;  /* 0x0000080001087983 */ /* 0x000f680000300800 */
[----:B------:R-:W3:Y:S01]  /*102d0*/  LDL R2, [R1+0x14] ;  /* 0x0000140001027983 */ /* 0x000ee20000100800 */
[----:B--2---:R-:W-:-:S04]  /*102e0*/  IMAD.WIDE.U32 R10, R4, UR4, RZ ;  /* 0x00000004040a7c25 */ /* 0x004fc8000f8e00ff */
[----:B----4-:R-:W-:-:S04]  /*102f0*/  IMAD R0, R0, UR4, RZ ;  /* 0x0000000400007c24 */ /* 0x010fc8000f8e02ff */
[----:B------:R-:W-:-:S04]  /*10300*/  IMAD R0, R4, UR5, R0 ;  /* 0x0000000504007c24 */ /* 0x000fc8000f8e0200 */
[----:B------:R-:W-:Y:S02]  /*10310*/  IMAD.IADD R11, R11, 0x1, R0 ;  /* 0x000000010b0b7824 */ /* 0x000fe400078e0200 */
[----:B-----5:R-:W-:Y:S02]  /*10320*/  IMAD R0, R8, UR6, RZ ;  /* 0x0000000608007c24 */ /* 0x020fe4000f8e02ff */
[----:B------:R-:W-:-:S04]  /*10330*/  IMAD.WIDE.U32 R10, R5, UR6, R10 ;  /* 0x00000006050a7c25 */ /* 0x000fc8000f8e000a */
[----:B------:R-:W-:Y:S02]  /*10340*/  IMAD R0, R5, UR7, R0 ;  /* 0x0000000705007c24 */ /* 0x000fe4000f8e0200 */
[----:B------:R-:W-:-:S04]  /*10350*/  IMAD.WIDE.U32 R4, R9, UR4, RZ ;  /* 0x0000000409047c25 */ /* 0x000fc8000f8e00ff */
[----:B------:R-:W-:Y:S02]  /*10360*/  IMAD.IADD R11, R11, 0x1, R0 ;  /* 0x000000010b0b7824 */ /* 0x000fe400078e0200 */
[----:B------:R-:W-:Y:S02]  /*10370*/  IMAD R0, R29, UR4, RZ ;  /* 0x000000041d007c24 */ /* 0x000fe4000f8e02ff */
[----:B------:R-:W-:Y:S02]  /*10380*/  IMAD R8, R28, UR6, RZ ;  /* 0x000000061c087c24 */ /* 0x000fe4000f8e02ff */
[----:B------:R-:W-:Y:S01]  /*10390*/  IMAD R0, R9, UR5, R0 ;  /* 0x0000000509007c24 */ /* 0x000fe2000f8e0200 */
[----:B------:R-:W-:Y:S01]  /*103a0*/  ULDC.64 UR4, c[0x0][0x308] ;  /* 0x0000c20000047ab9 */ /* 0x000fe20000000a00 */
[----:B------:R-:W-:Y:S02]  /*103b0*/  IMAD R8, R6, UR7, R8 ;  /* 0x0000000706087c24 */ /* 0x000fe4000f8e0208 */
[----:B------:R-:W-:Y:S01]  /*103c0*/  IMAD.WIDE.U32 R10, R18, UR4, R10 ;  /* 0x00000004120a7c25 */ /* 0x000fe2000f8e000a */
[----:B------:R-:W-:-:S03]  /*103d0*/  IADD3 R5, R5, R0, RZ ;  /* 0x0000000005057210 */ /* 0x000fc60007ffe0ff */
        /* <DEDUP_REMOVED lines=20> */
[----:B--2---:R-:W-:-:S05]  /*10520*/  @P5 IADD3 R5, P0, R9, R5, RZ ;  /* 0x0000000509055210 */ /* 0x004fca0007f1e0ff */
[----:B------:R-:W-:-:S05]  /*10530*/  @P5 IMAD.X R4, RZ, RZ, R4, P0 ;  /* 0x000000ffff045224 */ /* 0x000fca00000e0604 */
        /* <DEDUP_REMOVED lines=24> */
[----:B--2---:R-:W-:Y:S01]  /*106c0*/  @P1 MOV R4, R2 ;  /* 0x0000000200041202 */ /* 0x004fe20000000f00 */
[----:B------:R-:W-:-:S05]  /*106d0*/  @P1 IMAD.MOV.U32 R5, RZ, RZ, R0 ;  /* 0x000000ffff051224 */ /* 0x000fca00078e0000 */
[----:B------:R2:W-:Y:S04]  /*106e0*/  @P1 LDGSTS.E.BYPASS.LTC128B.128 [R3+0xf800], desc[UR52][R4.64], !P2 ;  /* 0x0f80000004031fae */ /* 0x0005e8000d101d74 */
[----:B--2---:R2:W3:Y:S02]  /*106f0*/  SHFL.IDX PT, R4, R8, RZ, 0x1c1f ;  /* 0x001c1fff08047589 */ /* 0x0044e400000e0000 */
.L_x_15355:
        /* <DEDUP_REMOVED lines=15> */
.L_x_15261:
[----:B------:R-:W-:Y:S05]  /*107f0*/  BSYNC B0 ;  /* 0x0000000000007941 */ /* 0x000fea0003800000 */
.L_x_15260:
[----:B------:R-:W-:Y:S01]  /*10800*/  NOP ;  /* 0x0000000000007918 */ /* 0x000fe20000000000 */
[----:B------:R-:W-:-:S13]  /*10810*/  PLOP3.LUT P0, PT, PT, PT, PT, 0x80, 0x0 ;  /* 0x000000000000781c */ /* 0x000fda0003f0f070 */
.L_x_15262:
        /* <DEDUP_REMOVED lines=11> */
.L_x_15263:
        /* <DEDUP_REMOVED lines=23> */
[----:B---34-:R-:W-:Y:S01]  /*10a40*/  IMAD.U32 R4, RZ, RZ, UR6 ;  /* 0x00000006ff047e24 */ /* 0x018fe2000f8e00ff */
[----:B------:R-:W-:Y:S01]  /*10a50*/  MOV R5, UR7 ;  /* 0x0000000700057c02 */ /* 0x000fe20008000f00 */
[----:B------:R-:W3:Y:S01]  /*10a60*/  LDC.64 R2, c[0x4][R2] ;  /* 0x0100000002027b82 */ /* 0x000ee20000000a00 */
[----:B------:R-:W-:Y:S01]  /*10a70*/  IMAD.U32 R6, RZ, RZ, UR8 ;  /* 0x00000008ff067e24 */ /* 0x000fe2000f8e00ff */
[----:B------:R-:W-:Y:S01]  /*10a80*/  MOV R13, RZ ;  /* 0x000000ff000d7202 */ /* 0x000fe20000000f00 */
[----:B0-----:R-:W-:Y:S02]  /*10a90*/  IMAD.U32 R7, RZ, RZ, UR9 ;  /* 0x00000009ff077e24 */ /* 0x001fe4000f8e00ff */
[----:B------:R-:W-:-:S02]  /*10aa0*/  IMAD.U32 R10, RZ, RZ, UR4 ;  /* 0x00000004ff0a7e24 */ /* 0x000fc4000f8e00ff */
[----:B------:R-:W-:Y:S02]  /*10ab0*/  IMAD.U32 R11, RZ, RZ, UR5 ;  /* 0x00000005ff0b7e24 */ /* 0x000fe4000f8e00ff */
[----:B--2---:R-:W-:Y:S02]  /*10ac0*/  IMAD.MOV.U32 R8, RZ, RZ, 0x70 ;  /* 0x00000070ff087424 */ /* 0x004fe400078e00ff */
[----:B------:R-:W-:-:S07]  /*10ad0*/  IMAD.MOV.U32 R12, RZ, RZ, 0x1 ;  /* 0x00000001ff0c7424 */ /* 0x000fce00078e00ff */
[----:B------:R-:W-:-:S07]  /*10ae0*/  LEPC R20, `(.L_x_15265) ;  /* 0x000000001014794e */ /* 0x000fce0000000000 */
[----:B-1-3--:R-:W-:Y:S05]  /*10af0*/  CALL.ABS.NOINC R2 ;  /* 0x0000000002007343 */ /* 0x00afea0003c00000 */
.L_x_15265:
[----:B------:R-:W-:Y:S05]  /*10b00*/  BSYNC B6 ;  /* 0x0000000000067941 */ /* 0x000fea0003800000 */
.L_x_15264:
[----:B0-----:R-:W3:Y:S01]  /*10b10*/  LDL R19, [R1+0x14] ;  /* 0x0000140001137983 */ /* 0x001ee20000100800 */
[----:B------:R-:W-:Y:S01]  /*10b20*/  UISETP.NE.AND UP0, UPT, UR49, URZ, UPT ;  /* 0x0000003f3100728c */ /* 0x000fe2000bf05270 */
[C---:B------:R-:W-:Y:S01]  /*10b30*/  R2UR UR8, R18.reuse ;  /* 0x00000000120872ca */ /* 0x040fe200000e0000 */
[----:B------:R-:W-:Y:S01]  /*10b40*/  ULDC.64 UR6, c[0x0][0x2d8] ;  /* 0x0000b60000067ab9 */ /* 0x000fe20000000a00 */
[----:B------:R0:W5:Y:S01]  /*10b50*/  LDL R9, [R1+0x30] ;  /* 0x0000300001097983 */ /* 0x0001620000100800 */
[----:B------:R-:W-:Y:S01]  /*10b60*/  R2UR UR10, R18 ;  /* 0x00000000120a72ca */ /* 0x000fe200000e0000 */
[----:B------:R-:W-:Y:S01]  /*10b70*/  UMOV UR4, UR36 ;  /* 0x0000002400047c82 */ /* 0x000fe20008000000 */
[----:B------:R-:W-:Y:S01]  /*10b80*/  PLOP3.LUT P0, PT, PT, PT, UP0, 0x80, 0x0 ;  /* 0x000000000000781c */ /* 0x000fe20003f0f008 */
[----:B------:R-:W1:Y:S01]  /*10b90*/  S2R R2, SR_TID.X ;  /* 0x0000000000027919 */ /* 0x000e620000002100 */
[----:B------:R-:W-:Y:S01]  /*10ba0*/  PLOP3.LUT P1, PT, PT, PT, UP0, 0x80, 0x0 ;  /* 0x000000000000781c */ /* 0x000fe20003f2f008 */
[----:B------:R-:W-:Y:S01]  /*10bb0*/  UMOV UR5, UR45 ;  /* 0x0000002d00057c82 */ /* 0x000fe20008000000 */
[----:B--2---:R-:W2:Y:S01]  /*10bc0*/  LDC R8, c[0x0][0x448] ;  /* 0x00011200ff087b82 */ /* 0x004ea20000000800 */
[----:B------:R-:W-:Y:S01]  /*10bd0*/  @UP0 ULDC UR11, c[0x0][0x44c] ;  /* 0x00011300000b0ab9 */ /* 0x000fe20000000800 */
[----:B------:R-:W-:-:S02]  /*10be0*/  @UP0 ULDC UR12, c[0x0][0x44c] ;  /* 0x00011300000c0ab9 */ /* 0x000fc40000000800 */
[----:B------:R-:W-:Y:S01]  /*10bf0*/  UIMAD.WIDE.U32 UR4, UR8, UR6, UR4 ;  /* 0x00000006080472a5 */ /* 0x000fe2000f8e0004 */
[----:B---3--:R-:W-:Y:S02]  /*10c00*/  R2UR UR9, R19 ;  /* 0x00000000130972ca */ /* 0x008fe400000e0000 */
[C---:B-1----:R-:W-:Y:S01]  /*10c10*/  LOP3.LUT R19, R2.reuse, 0x7f, RZ, 0xc0, !PT ;  /* 0x0000007f02137812 */ /* 0x042fe200078ec0ff */
[----:B------:R-:W-:-:S03]  /*10c20*/  IMAD.SHL.U32 R2, R2, 0x20, RZ ;  /* 0x0000002002027824 */ /* 0x000fc600078e00ff */
[----:B------:R-:W-:-:S04]  /*10c30*/  SHF.R.U32.HI R19, RZ, 0x2, R19 ;  /* 0x00000002ff137819 */ /* 0x000fc80000011613 */
[----:B------:R-:W-:-:S03]  /*10c40*/  LOP3.LUT R2, R19, 0x60, R2, 0xf8, !PT ;  /* 0x0000006013027812 */ /* 0x000fc600078ef802 */
[----:B------:R-:W-:Y:S02]  /*10c50*/  UIMAD UR6, UR9, UR6, URZ ;  /* 0x00000006090672a4 */ /* 0x000fe4000f8e023f */
[----:B------:R-:W-:Y:S01]  /*10c60*/  IMAD R6, R17, 0xc0, R2 ;  /* 0x000000c011067824 */ /* 0x000fe200078e0202 */
[----:B------:R-:W-:Y:S01]  /*10c70*/  ULDC.64 UR8, c[0x0][0x2e0] ;  /* 0x0000b80000087ab9 */ /* 0x000fe20000000a00 */
[----:B------:R-:W-:Y:S02]  /*10c80*/  UIMAD UR6, UR10, UR7, UR6 ;  /* 0x000000070a0672a4 */ /* 0x000fe4000f8e0206 */
[----:B------:R-:W-:Y:S01]  /*10c90*/  @P0 IMAD.HI.U32 R0, R6, UR11, RZ ;  /* 0x0000000b06000c27 */ /* 0x000fe2000f8e00ff */
[----:B------:R-:W-:Y:S01]  /*10ca0*/  @UP0 ULDC UR7, c[0x0][0x450] ;  /* 0x0001140000070ab9 */ /* 0x000fe20000000800 */
[----:B------:R-:W-:Y:S02]  /*10cb0*/  UIADD3 UR5, UR5, UR6, URZ ;  /* 0x0000000605057290 */ /* 0x000fe4000fffe03f */
[----:B------:R-:W-:Y:S01]  /*10cc0*/  IMAD.MOV.U32 R2, RZ, RZ, R6 ;  /* 0x000000ffff027224 */ /* 0x000fe200078e0006 */
[----:B------:R-:W-:Y:S01]  /*10cd0*/  @P1 SHF.R.U32.HI R2, RZ, UR7, R0 ;  /* 0x00000007ff021c19 */ /* 0x000fe20008011600 */
[----:B------:R-:W-:-:S02]  /*10ce0*/  UIMAD UR6, UR44, UR8, URZ ;  /* 0x000000082c0672a4 */ /* 0x000fc4000f8e023f */
[----:B------:R-:W-:Y:S01]  /*10cf0*/  UIMAD.WIDE.U32 UR4, UR43, UR8, UR4 ;  /* 0x000000082b0472a5 */ /* 0x000fe2000f8e0004 */
[--C-:B----4-:R-:W-:Y:S01]  /*10d00*/  SHF.R.S32.HI R4, RZ, 0x1f, R2.reuse ;  /* 0x0000001fff047819 */ /* 0x110fe20000011402 */
[----:B------:R-:W-:Y:S01]  /*10d10*/  UIMAD UR6, UR43, UR9, UR6 ;  /* 0x000000092b0672a4 */ /* 0x000fe2000f8e0206 */
[----:B------:R-:W-:Y:S02]  /*10d20*/  ULDC.64 UR10, c[0x0][0x280] ;  /* 0x0000a000000a7ab9 */ /* 0x000fe40000000a00 */
[----:B------:R-:W-:Y:S01]  /*10d30*/  ULDC.64 UR8, c[0x0][0x2d0] ;  /* 0x0000b40000087ab9 */ /* 0x000fe20000000a00 */
[----:B------:R-:W-:Y:S01]  /*10d40*/  UIADD3 UR5, UR5, UR6, URZ ;  /* 0x0000000605057290 */ /* 0x000fe2000fffe03f */
[----:B------:R-:W-:Y:S02]  /*10d50*/  IMAD R4, R4, UR8, RZ ;  /* 0x0000000804047c24 */ /* 0x000fe4000f8e02ff */
[----:B------:R-:W-:Y:S01]  /*10d60*/  IMAD.U32 R5, RZ, RZ, UR8 ;  /* 0x00000008ff057e24 */ /* 0x000fe2000f8e00ff */
[----:B------:R-:W-:Y:S01]  /*10d70*/  ULDC.64 UR6, c[0x0][0x2c8] ;  /* 0x0000b20000067ab9 */ /* 0x000fe20000000a00 */
[----:B------:R-:W-:-:S02]  /*10d80*/  IMAD.MOV R0, RZ, RZ, -R2 ;  /* 0x000000ffff007224 */ /* 0x000fc400078e0a02 */
[C---:B------:R-:W-:Y:S02]  /*10d90*/  IMAD R4, R2.reuse, UR9, R4 ;  /* 0x0000000902047c24 */ /* 0x040fe4000f8e0204 */
[----:B------:R-:W-:-:S04]  /*10da0*/  IMAD.WIDE.U32 R2, R2, R5, UR4 ;  /* 0x0000000402027e25 */ /* 0x000fc8000f8e0005 */
[----:B--2---:R-:W-:Y:S02]  /*10db0*/  IMAD R0, R8, R0, R6 ;  /* 0x0000000008007224 */ /* 0x004fe400078e0206 */
        /* <DEDUP_REMOVED lines=10> */
[----:B------:R-:W1:Y:S04]  /*10e60*/  S2R R19, SR_TID.X ;  /* 0x0000000000137919 */ /* 0x000e680000002100 */
[----:B------:R-:W-:-:S05]  /*10e70*/  MOV R2, R6 ;  /* 0x0000000600027202 */ /* 0x000fca0000000f00 */
[----:B------:R-:W-:Y:S01]  /*10e80*/  @P0 IMAD.HI.U32 R3, R6, UR12, RZ ;  /* 0x0000000c06030c27 */ /* 0x000fe2000f8e00ff */
[----:B------:R-:W-:-:S04]  /*10e90*/  @UP0 ULDC UR12, c[0x0][0x450] ;  /* 0x00011400000c0ab9 */ /* 0x000fc80000000800 */
        /* <DEDUP_REMOVED lines=12> */
[----:B-1----:R-:W-:Y:S02]  /*10f60*/  IMAD.SHL.U32 R10, R19, 0x10, RZ ;  /* 0x00000010130a7824 */ /* 0x002fe400078e00ff */
        /* <DEDUP_REMOVED lines=8> */
[----:B0-----:R-:W-:Y:S06]  /*10ff0*/  BRA.DIV UR4, `(.L_x_15266) ;  /* 0x0000004604207947 */ /* 0x001fec000b800000 */
        /* <DEDUP_REMOVED lines=22> */
[----:B0-----:R-:W-:Y:S02]  /*11160*/  IADD3 R2, R17, 0x40, RZ ;  /* 0x0000004011027810 */ /* 0x001fe40007ffe0ff */
[----:B------:R-:W0:Y:S02]  /*11170*/  SHFL.IDX PT, R3, R0, 0x2, 0x1c1f ;  /* 0x005c1f0000037f89 */ /* 0x000e2400000e0000 */
[----:B------:R-:W-:Y:S02]  /*11180*/  ISETP.GE.AND P2, PT, R2, R7, PT ;  /* 0x000000070200720c */ /* 0x000fe40003f46270 */
[----:B------:R-:W-:Y:S04]  /*11190*/  SHFL.IDX PT, R0, R0, 0x3, 0x1c1f ;  /* 0x007c1f0000007f89 */ /* 0x000fe800000e0000 */
[----:B------:R-:W1:Y:S04]  /*111a0*/  SHFL.IDX PT, R2, R4, 0x2, 0x1c1f ;  /* 0x005c1f0004027f89 */ /* 0x000e6800000e0000 */
[----:B------:R-:W2:Y:S03]  /*111b0*/  SHFL.IDX PT, R4, R4, 0x3, 0x1c1f ;  /* 0x007c1f0004047f89 */ /* 0x000ea600000e0000 */
        /* <DEDUP_REMOVED lines=8> */
[----:B------:R-:W-:-:S05]  /*11240*/  @!P2 IADD3 R0, P1, R10, R0, RZ ;  /* 0x000000000a00a210 */ /* 0x000fca0007f3e0ff */
[----:B--2---:R-:W-:-:S04]  /*11250*/  @!P2 IMAD.X R2, RZ, RZ, R4, P1 ;  /* 0x000000ffff02a224 */ /* 0x004fc800008e0604 */
        /* <DEDUP_REMOVED lines=8> */
[----:B0-----:R-:W-:-:S04]  /*112e0*/  @!P2 IADD3 R2, P1, R10, R2, RZ ;  /* 0x000000020a02a210 */ /* 0x001fc80007f3e0ff */
[----:B------:R-:W-:-:S05]  /*112f0*/  @!P2 IADD3.X R0, RZ, R0, RZ, P1, !PT ;  /* 0x00000000ff00a210 */ /* 0x000fca0000ffe4ff */
[----:B------:R-:W-:-:S05]  /*11300*/  @!P2 IMAD.MOV.U32 R3, RZ, RZ, R0 ;  /* 0x000000ffff03a224 */ /* 0x000fca00078e0000 */
[----:B------:R0:W-:Y:S04]  /*11310*/  @!P2 LDGSTS.E.BYPASS.LTC128B.128 [R9+0xd000], desc[UR52][R2.64], !P0 ;  /* 0x0d0000000209afae */ /* 0x0001e8000c101d74 */
[----:B0-----:R0:W1:Y:S02]  /*11320*/  SHFL.IDX PT, R2, R5, 0x1, 0x1c1f ;  /* 0x003c1f0005027f89 */ /* 0x00106400000e0000 */
.L_x_15368:
        /* <DEDUP_REMOVED lines=10> */
.L_x_15267:
        /* <DEDUP_REMOVED lines=18> */
.L_x_15369:
[----:B------:R-:W-:Y:S05]  /*114f0*/  BSYNC B0 ;  /* 0x0000000000007941 */ /* 0x000fea0003800000 */
.L_x_15268:
[----:B------:R-:W-:-:S06]  /*11500*/  UISETP.GE.AND UP0, UPT, UR42, 0x2, UPT ;  /* 0x000000022a00788c */ /* 0x000fcc000bf06270 */
[----:B------:R-:W-:-:S13]  /*11510*/  PLOP3.LUT P0, PT, PT, PT, UP0, 0x80, 0x0 ;  /* 0x000000000000781c */ /* 0x000fda0003f0f008 */
[----:B------:R-:W-:Y:S05]  /*11520*/  @!P0 BRA `(.L_x_15270) ;  /* 0x00000014008c8947 */ /* 0x000fea0003800000 */
[----:B------:R-:W-:Y:S01]  /*11530*/  UIADD3 UR4, UR42, -0x2, URZ ;  /* 0xfffffffe2a047890 */ /* 0x000fe2000fffe03f */
[----:B------:R2:W5:Y:S04]  /*11540*/  LDL.LU R21, [R1+0x10] ;  /* 0x0000100001157983 */ /* 0x0005680000300800 */
[----:B------:R2:W5:Y:S01]  /*11550*/  LDL.LU R20, [R1+0x4] ;  /* 0x0000040001147983 */ /* 0x0005620000300800 */
[----:B------:R-:W-:-:S05]  /*11560*/  IMAD.U32 R0, RZ, RZ, UR4 ;  /* 0x00000004ff007e24 */ /* 0x000fca000f8e00ff */
[----:B------:R2:W-:Y:S02]  /*11570*/  STL [R1+0x8], R0 ;  /* 0x0000080001007387 */ /* 0x0005e40000100800 */
.L_x_15290:
[----:B------:R-:W3:Y:S01]  /*11580*/  LDL R11, [R1+0x1c] ;  /* 0x00001c00010b7983 */ /* 0x000ee20000100800 */
[----:B----4-:R-:W4:Y:S03]  /*11590*/  LDC R2, c[0x0][0x430] ;  /* 0x00010c00ff027b82 */ /* 0x010f260000000800 */
[----:B------:R-:W3:Y:S04]  /*115a0*/  LDL R8, [R1+0xc] ;  /* 0x00000c0001087983 */ /* 0x000ee80000100800 */
[----:B------:R-:W3:Y:S01]  /*115b0*/  LDL.LU R12, [R1+0x8] ;  /* 0x00000800010c7983 */ /* 0x000ee20000300800 */
[----:B------:R-:W-:Y:S01]  /*115c0*/  MOV R9, 0xa0 ;  /* 0x000000a000097802 */ /* 0x000fe20000000f00 */
        /* <DEDUP_REMOVED lines=24> */
[----:B0-----:R-:W-:-:S04]  /*11750*/  @P0 IMAD.HI.U32 R5, R7, R5, RZ ;  /* 0x0000000507050227 */ /* 0x001fc800078e00ff */
[----:B-1----:R-:W-:-:S04]  /*11760*/  @P0 IMAD.HI.U32 R3, R9, R3, RZ ;  /* 0x0000000309030227 */ /* 0x002fc800078e00ff */
[----:B------:R-:W-:Y:S01]  /*11770*/  IMAD.MOV.U32 R2, RZ, RZ, R7 ;  /* 0x000000ffff027224 */ /* 0x000fe200078e0007 */
[----:B--2---:R-:W-:Y:S01]  /*11780*/  @P0 SHF.R.U32.HI R2, RZ, R4, R5 ;  /* 0x00000004ff020219 */ /* 0x004fe20000011605 */
[----:B------:R-:W-:Y:S01]  /*11790*/  IMAD.MOV.U32 R6, RZ, RZ, R9 ;  /* 0x000000ffff067224 */ /* 0x000fe200078e0009 */
[----:B----4-:R-:W-:Y:S01]  /*117a0*/  @P0 SHF.R.U32.HI R6, RZ, R0, R3 ;  /* 0x00000000ff060219 */ /* 0x010fe20000011603 */
[----:B------:R-:W-:Y:S01]  /*117b0*/  IMAD R0, R11, UR6, RZ ;  /* 0x000000060b007c24 */ /* 0x000fe2000f8e02ff */
[----:B------:R-:W-:Y:S02]  /*117c0*/  SHF.R.S32.HI R3, RZ, 0x1f, R2 ;  /* 0x0000001fff037819 */ /* 0x000fe40000011402 */
[----:B------:R-:W-:Y:S01]  /*117d0*/  IADD3 R4, -R2, RZ, RZ ;  /* 0x000000ff02047210 */ /* 0x000fe20007ffe1ff */
        /* <DEDUP_REMOVED lines=11> */
[C---:B------:R-:W-:Y:S01]  /*11890*/  @!P1 LEA R10, P0, R2.reuse, UR8, 0x2 ;  /* 0x00000008020a9c11 */ /* 0x040fe2000f8010ff */
[----:B------:R-:W-:Y:S02]  /*118a0*/  IMAD.MOV.U32 R8, RZ, RZ, RZ ;  /* 0x000000ffff087224 */ /* 0x000fe400078e00ff */
[----:B0-----:R-:W-:Y:S01]  /*118b0*/  IMAD.MOV R5, RZ, RZ, -R6 ;  /* 0x000000ffff057224 */ /* 0x001fe200078e0a06 */
        /* <DEDUP_REMOVED lines=19> */
.L_x_15271:
[----:B------:R-:W-:Y:S01]  /*119f0*/  IMAD R0, R6, 0x8, R22 ;  /* 0x0000000806007824 */ /* 0x000fe200078e0216 */
[----:B------:R-:W-:Y:S01]  /*11a00*/  SHF.L.U32 R2, R2, 0x1f, RZ ;  /* 0x0000001f02027819 */ /* 0x000fe200000006ff */
[----:B------:R-:W-:Y:S01]  /*11a10*/  BSSY B0, `(.L_x_15272) ;  /* 0x0000005000007945 */ /* 0x000fe20003800000 */
[----:B------:R-:W-:Y:S02]  /*11a20*/  SHF.R.S32.HI R28, RZ, 0x1f, R7 ;  /* 0x0000001fff1c7819 */ /* 0x000fe40000011407 */
[----:B------:R-:W0:Y:S01]  /*11a30*/  SYNCS.PHASECHK.TRANS64.TRYWAIT P0, [R0+URZ+0x13280], R2 ;  /* 0x01328002000075a7 */ /* 0x000e22000800017f */
[----:B------:R1:W-:Y:S02]  /*11a40*/  STL [R1], R2 ;  /* 0x0000000201007387 */ /* 0x0003e40000100800 */
[----:B01----:R-:W-:Y:S05]  /*11a50*/  @!P0 BRA `(.L_x_15273) ;  /* 0x0000004000848947 */ /* 0x003fea0003800000 */
.L_x_15370:
[----:B------:R-:W-:Y:S05]  /*11a60*/  BSYNC B0 ;  /* 0x0000000000007941 */ /* 0x000fea0003800000 */
.L_x_15272:
        /* <DEDUP_REMOVED lines=17> */
[----:B------:R-:W-:-:S04]  /*11b80*/  IMAD R5, R4, UR7, R5 ;  /* 0x0000000704057c24 */ /* 0x000fc8000f8e0205 */
[----:B------:R-:W-:Y:S02]  /*11b90*/  IMAD.IADD R3, R3, 0x1, R5 ;  /* 0x0000000103037824 */ /* 0x000fe400078e0205 */
        /* <DEDUP_REMOVED lines=44> */
[----:B0-----:R-:W-:-:S04]  /*11e60*/  IADD3 R2, P0, R11, R2, RZ ;  /* 0x000000020b027210 */ /* 0x001fc80007f1e0ff */
[----:B------:R-:W-:-:S05]  /*11e70*/  IADD3.X R3, RZ, R10, RZ, P0, !PT ;  /* 0x0000000aff037210 */ /* 0x000fca00007fe4ff */
[----:B------:R0:W-:Y:S04]  /*11e80*/  LDGSTS.E.BYPASS.LTC128B.128 [R6+0x7800], desc[UR52][R2.64], !P2 ;  /* 0x0780000002067fae */ /* 0x0001e8000d101d74 */
[----:B0-----:R0:W1:Y:S02]  /*11e90*/  SHFL.IDX PT, R2, R19, RZ, 0x1c1f ;  /* 0x001c1fff13027589 */ /* 0x00106400000e0000 */
.L_x_15382:
        /* <DEDUP_REMOVED lines=11> */
.L_x_15275:
        /* <DEDUP_REMOVED lines=11> */
.L_x_15276:
[----:B------:R1:W-:Y:S01]  /*12000*/  SYNCS.ARRIVE.TRANS64.A1T0 RZ, [R0+URZ+0x13270], RZ ;  /* 0x013270ff00ff79a7 */ /* 0x0003e2000810003f */
[----:B------:R-:W-:Y:S05]  /*12010*/  @!P3 BRA `(.L_x_15277) ;  /* 0x000000000004b947 */ /* 0x000fea0003800000 */
[----:B------:R-:W-:Y:S01]  /*12020*/  BPT.TRAP 0x1 ;  /* 0x000000040000795c */ /* 0x000fe20000300000 */
.L_x_15277:
[----:B------:R-:W2:Y:S01]  /*12030*/  LDL R2, [R1] ;  /* 0x0000000001027983 */ /* 0x000ea20000100800 */
[----:B------:R-:W-:Y:S01]  /*12040*/  BSSY B0, `(.L_x_15278) ;  /* 0x0000003000007945 */ /* 0x000fe20003800000 */
[----:B--2---:R-:W2:Y:S03]  /*12050*/  SYNCS.PHASECHK.TRANS64.TRYWAIT P0, [R0+URZ+0x13240], R2 ;  /* 0x01324002000075a7 */ /* 0x004ea6000800017f */
[----:B--2---:R-:W-:Y:S05]  /*12060*/  @!P0 BRA `(.L_x_15279) ;  /* 0x0000004000b48947 */ /* 0x004fea0003800000 */
.L_x_15383:
[----:B------:R-:W-:Y:S05]  /*12070*/  BSYNC B0 ;  /* 0x0000000000007941 */ /* 0x000fea0003800000 */
.L_x_15278:
        /* <DEDUP_REMOVED lines=14> */
[----:B------:R-:W-:Y:S02]  /*12160*/  IMAD.MOV.U32 R4, RZ, RZ, R2 ;  /* 0x000000ffff047224 */ /* 0x000fe400078e0002 */
[----:B------:R-:W-:Y:S01]  /*12170*/  IMAD.WIDE.U32 R2, R9, UR4, RZ ;  /* 0x0000000409027c25 */ /* 0x000fe2000f8e00ff */
[----:B------:R-:W-:-:S03]  /*12180*/  ULDC.64 UR4, c[0x0][0x308] ;  /* 0x0000c20000047ab9 */ /* 0x000fc60000000a00 */
[----:B------:R-:W-:Y:S01]  /*12190*/  IMAD.WIDE.U32 R4, R18, UR4, R4 ;  /* 0x0000000412047c25 */ /* 0x000fe2000f8e0004 */
[----:B------:R-:W-:-:S03]  /*121a0*/  IADD3 R3, R3, R7, RZ ;  /* 0x0000000703037210 */ /* 0x000fc60007ffe0ff */
[----:B------:R-:W-:Y:S02]  /*121b0*/  IMAD R7, R26, UR6, RZ ;  /* 0x000000061a077c24 */ /* 0x000fe4000f8e02ff */
[----:B------:R-:W-:-:S04]  /*121c0*/  IMAD.WIDE.U32 R2, R8, UR6, R2 ;  /* 0x0000000608027c25 */ /* 0x000fc8000f8e0002 */
[----:B------:R-:W-:Y:S01]  /*121d0*/  IMAD R7, R8, UR7, R7 ;  /* 0x0000000708077c24 */ /* 0x000fe2000f8e0207 */
[----:B------:R-:W-:-:S03]  /*121e0*/  ULDC.64 UR6, c[0x0][0x2e8] ;  /* 0x0000ba0000067ab9 */ /* 0x000fc60000000a00 */
        /* <DEDUP_REMOVED lines=36> */
.L_x_15395:
[----:B---3--:R-:W-:-:S04]  /*12430*/  IADD3 R2, P0, R10, R2, RZ ;  /* 0x000000020a027210 */ /* 0x008fc80007f1e0ff */
[----:B------:R-:W-:Y:S02]  /*12440*/  IADD3.X R3, RZ, R5, RZ, P0, !PT ;  /* 0x00000005ff037210 */ /* 0x000fe400007fe4ff */
[----:B------:R-:W-:-:S03]  /*12450*/  PLOP3.LUT P0, PT, PT, PT, PT, 0x80, 0x0 ;  /* 0x000000000000781c */ /* 0x000fc60003f0f070 */
[----:B------:R-:W-:Y:S01]  /*12460*/  @!PT LDS RZ, [RZ] ;  /* 0x00000000fffff984 */ /* 0x000fe20000000800 */
[----:B------:R-:W-:Y:S01]  /*12470*/  @!PT LDS RZ, [RZ] ;  /* 0x00000000fffff984 */ /* 0x000fe20000000800 */
[----:B------:R-:W-:Y:S01]  /*12480*/  @!PT LDS RZ, [RZ] ;  /* 0x00000000fffff984 */ /* 0x000fe20000000800 */
[----:B------:R3:W-:Y:S01]  /*12490*/  LDGSTS.E.BYPASS.LTC128B.128 [R6+0x10000], desc[UR52][R2.64], !P2 ;  /* 0x1000000002067fae */ /* 0x0007e2000d101d74 */
[----:B------:R-:W-:-:S09]  /*124a0*/  NOP ;  /* 0x0000000000007918 */ /* 0x000fd20000000000 */
.L_x_15281:
        /* <DEDUP_REMOVED lines=11> */
.L_x_15282:
[----:B------:R1:W-:Y:S02]  /*12560*/  SYNCS.ARRIVE.TRANS64.A1T0 RZ, [R0+URZ+0x13230], RZ ;  /* 0x013230ff00ff79a7 */ /* 0x0003e4000810003f */
[----:B-1----:R-:W-:-:S05]  /*12570*/  IMAD.U32 R0, RZ, RZ, UR47 ;  /* 0x0000002fff007e24 */ /* 0x002fca000f8e00ff */
[----:B------:R-:W-:-:S13]  /*12580*/  ISETP.NE.AND P0, PT, R0, 0x3, PT ;  /* 0x000000030000780c */ /* 0x000fda0003f05270 */
[----:B------:R-:W-:Y:S05]  /*12590*/  @!P0 BRA `(.L_x_15283) ;  /* 0x0000000000048947 */ /* 0x000fea0003800000 */
[----:B------:R-:W-:Y:S01]  /*125a0*/  BPT.TRAP 0x1 ;  /* 0x000000040000795c */ /* 0x000fe20000300000 */
.L_x_15283:
[----:B------:R-:W-:Y:S01]  /*125b0*/  LOP3.LUT R0, R21, 0x1, RZ, 0x3c, !PT ;  /* 0x0000000115007812 */ /* 0x000fe200078e3cff */
[----:B------:R-:W-:Y:S01]  /*125c0*/  IMAD R2, R20, 0x8, R22 ;  /* 0x0000000814027824 */ /* 0x000fe200078e0216 */
[----:B------:R-:W-:Y:S02]  /*125d0*/  BSSY B0, `(.L_x_15284) ;  /* 0x0000004000007945 */ /* 0x000fe40003800000 */
[----:B------:R-:W-:-:S04]  /*125e0*/  SHF.L.U32 R0, R0, 0x1f, RZ ;  /* 0x0000001f00007819 */ /* 0x000fc800000006ff */
[----:B------:R-:W1:Y:S02]  /*125f0*/  SYNCS.PHASECHK.TRANS64.TRYWAIT P2, [R2+URZ+0x13270], R0 ;  /* 0x01327000020075a7 */ /* 0x000e64000804017f */
[----:B-1----:R-:W-:Y:S05]  /*12600*/  @!P2 BRA `(.L_x_15285) ;  /* 0x0000004000c0a947 */ /* 0x002fea0003800000 */
.L_x_15396:
[----:B------:R-:W-:Y:S05]  /*12610*/  BSYNC B0 ;  /* 0x0000000000007941 */ /* 0x000fea0003800000 */
.L_x_15284:
[----:B------:R-:W-:-:S05]  /*12620*/  IMAD.U32 R3, RZ, RZ, UR46 ;  /* 0x0000002eff037e24 */ /* 0x000fca000f8e00ff */
[----:B------:R-:W-:-:S13]  /*12630*/  ISETP.NE.AND P2, PT, R3, 0x3, PT ;  /* 0x000000030300780c */ /* 0x000fda0003f45270 */
[----:B------:R-:W-:Y:S05]  /*12640*/  @!P2 BRA `(.L_x_15286) ;  /* 0x000000000004a947 */ /* 0x000fea0003800000 */
[----:B------:R-:W-:Y:S01]  /*12650*/  BPT.TRAP 0x1 ;  /* 0x000000040000795c */ /* 0x000fe20000300000 */
.L_x_15286:
[----:B------:R-:W-:Y:S01]  /*12660*/  SHF.L.U32 R3, R21, 0x1f, RZ ;  /* 0x0000001f15037819 */ /* 0x000fe200000006ff */
[----:B-1----:R-:W-:-:S03]  /*12670*/  IMAD R0, R20, 0x2800, RZ ;  /* 0x0000280014007824 */ /* 0x002fc600078e02ff */
[----:B------:R-:W1:Y:S02]  /*12680*/  SYNCS.PHASECHK.TRANS64.TRYWAIT P2, [R2+URZ+0x13260], R3 ;  /* 0x01326003020075a7 */ /* 0x000e64000804017f */
[----:B-1----:R-:W-:Y:S05]  /*12690*/  @!P2 BRA `(.L_x_15287) ;  /* 0x0000004000b0a947 */ /* 0x002fea0003800000 */
.L_x_15397:
        /* <DEDUP_REMOVED lines=38> */
[----:B------:R-:W-:Y:S02]  /*12900*/  LOP3.LUT R3, R3, R24, RZ, 0xfc, !PT ;  /* 0x0000001803037212 */ /* 0x000fe400078efcff */
[----:B------:R-:W-:-:S03]  /*12910*/  IADD3 R4, R22, R4, RZ ;  /* 0x0000000416047210 */ /* 0x000fc60007ffe0ff */
[----:B------:R-:W-:-:S03]  /*12920*/  IMAD.IADD R3, R23, 0x1, R3 ;  /* 0x0000000117037824 */ /* 0x000fc600078e0203 */
        /* <DEDUP_REMOVED lines=24> */
.L_x_15288:
[----:B--2---:R2:W-:Y:S01]  /*12ab0*/  SYNCS.ARRIVE.TRANS64.A1T0 RZ, [R2+URZ+0x13250], RZ ;  /* 0x013250ff02ff79a7 */ /* 0x0045e2000810003f */
[----:B------:R-:W-:Y:S06]  /*12ac0*/  BAR.SYNC.DEFER_BLOCKING 0x2, 0x80 ;  /* 0x0082000000007b1d */ /* 0x000fec0000010000 */
[----:B------:R-:W-:Y:S05]  /*12ad0*/  @!P0 BRA `(.L_x_15289) ;  /* 0x0000000000048947 */ /* 0x000fea0003800000 */
[----:B------:R-:W-:Y:S01]  /*12ae0*/  BPT.TRAP 0x1 ;  /* 0x000000040000795c */ /* 0x000fe20000300000 */
.L_x_15289:
[----:B-1----:R-:W3:Y:S01]  /*12af0*/  LDL R0, [R1+0x20] ;  /* 0x0000200001007983 */ /* 0x002ee20000100800 */
[----:B--2---:R-:W-:-:S03]  /*12b00*/  VIADD R2, R2, 0x13280 ;  /* 0x0001328002027836 */ /* 0x004fc60000000000 */
[----:B------:R4:W5:Y:S04]  /*12b10*/  LDL R21, [R1+0x10] ;  /* 0x0000100001157983 */ /* 0x0009680000100800 */
[----:B------:R4:W5:Y:S01]  /*12b20*/  LDL R20, [R1+0x4] ;  /* 0x0000040001147983 */ /* 0x0009620000100800 */
[----:B---3--:R-:W-:-:S04]  /*12b30*/  PRMT R2, R0, 0x654, R2 ;  /* 0x0000065400027816 */ /* 0x008fc80000000002 */
[----:B------:R4:W-:Y:S01]  /*12b40*/  SYNCS.ARRIVE.TRANS64.RED.A1T0 RZ, [R2+URZ], RZ ;  /* 0x000000ff02ff79a7 */ /* 0x0009e2000810043f */
[----:B------:R-:W-:Y:S05]  /*12b50*/  @P1 BRA `(.L_x_15290) ;  /* 0xffffffe800881947 */ /* 0x000fea000383ffff */
.L_x_15270:
[----:B------:R-:W4:Y:S01]  /*12b60*/  S2R R0, SR_TID.X ;  /* 0x0000000000007919 */ /* 0x000f220000002100 */
[----:B------:R-:W-:Y:S01]  /*12b70*/  BSSY B0, `(.L_x_15291) ;  /* 0x0000012000007945 */ /* 0x000fe20003800000 */
[----:B----4-:R-:W-:Y:S02]  /*12b80*/  LOP3.LUT R2, R0, 0x7f, RZ, 0xc0, !PT ;  /* 0x0000007f00027812 */ /* 0x010fe400078ec0ff */
[----:B------:R-:W-:Y:S02]  /*12b90*/  MOV R0, UR47 ;  /* 0x0000002f00007c02 */ /* 0x000fe40008000f00 */
        /* <DEDUP_REMOVED lines=15> */
.L_x_15292:
[----:B------:R-:W-:Y:S05]  /*12c90*/  BSYNC B0 ;  /* 0x0000000000007941 */ /* 0x000fea0003800000 */
.L_x_15291:
[----:B------:R-:W-:Y:S05]  /*12ca0*/  @!P0 BRA `(.L_x_15293) ;  /* 0x0000000000048947 */ /* 0x000fea0003800000 */
[----:B------:R-:W-:Y:S01]  /*12cb0*/  BPT.TRAP 0x1 ;  /* 0x000000040000795c */ /* 0x000fe20000300000 */
.L_x_15293:
[----:B------:R-:W1:Y:S04]  /*12cc0*/  LDL R2, [R1+0x10] ;  /* 0x0000100001027983 */ /* 0x000e680000100800 */
[----:B------:R-:W2:Y:S01]  /*12cd0*/  LDL R0, [R1+0x4] ;  /* 0x0000040001007983 */ /* 0x000ea20000100800 */
[----:B------:R-:W-:Y:S01]  /*12ce0*/  BSSY B0, `(.L_x_15294) ;  /* 0x0000006000007945 */ /* 0x000fe20003800000 */
[----:B-1----:R-:W-:-:S04]  /*12cf0*/  LOP3.LUT R3, R2, 0x1, RZ, 0x3c, !PT ;  /* 0x0000000102037812 */ /* 0x002fc800078e3cff */
[----:B------:R-:W-:Y:S01]  /*12d00*/  SHF.L.U32 R3, R3, 0x1f, RZ ;  /* 0x0000001f03037819 */ /* 0x000fe200000006ff */
[----:B--2---:R-:W-:-:S04]  /*12d10*/  IMAD R0, R0, 0x8, R22 ;  /* 0x0000000800007824 */ /* 0x004fc800078e0216 */
[----:B------:R-:W1:Y:S02]  /*12d20*/  SYNCS.PHASECHK.TRANS64.TRYWAIT P1, [R0+URZ+0x13270], R3 ;  /* 0x01327003000075a7 */ /* 0x000e64000802017f */
[----:B-1----:R-:W-:Y:S05]  /*12d30*/  @!P1 BRA `(.L_x_15295) ;  /* 0x0000003c001c9947 */ /* 0x002fea0003800000 */
.L_x_15398:
[----:B------:R-:W-:Y:S05]  /*12d40*/  BSYNC B0 ;  /* 0x0000000000007941 */ /* 0x000fea0003800000 */
.L_x_15294:
[----:B------:R-:W-:-:S05]  /*12d50*/  IMAD.U32 R2, RZ, RZ, UR46 ;  /* 0x0000002eff027e24 */ /* 0x000fca000f8e00ff */
[----:B------:R-:W-:-:S13]  /*12d60*/  ISETP.NE.AND P1, PT, R2, 0x3, PT ;  /* 0x000000030200780c */ /* 0x000fda0003f25270 */
[----:B------:R-:W-:Y:S05]  /*12d70*/  @!P1 BRA `(.L_x_15296) ;  /* 0x0000000000049947 */ /* 0x000fea0003800000 */
[----:B------:R-:W-:Y:S01]  /*12d80*/  BPT.TRAP 0x1 ;  /* 0x000000040000795c */ /* 0x000fe20000300000 */
.L_x_15296:
[----:B------:R-:W1:Y:S02]  /*12d90*/  LDL R2, [R1+0x10] ;  /* 0x0000100001027983 */ /* 0x000e640000100800 */
[----:B-1----:R-:W-:-:S04]  /*12da0*/  SHF.L.U32 R3, R2, 0x1f, RZ ;  /* 0x0000001f02037819 */ /* 0x002fc800000006ff */
[----:B------:R-:W1:Y:S02]  /*12db0*/  SYNCS.PHASECHK.TRANS64.TRYWAIT P1, [R0+URZ+0x13260], R3 ;  /* 0x01326003000075a7 */ /* 0x000e64000802017f */
[----:B-1----:R-:W-:Y:S05]  /*12dc0*/  @!P1 BRA `(.L_x_15297) ;  /* 0x0000003c000c9947 */ /* 0x002fea0003800000 */
.L_x_15399:
        /* <DEDUP_REMOVED lines=21> */
[----:B------:R-:W-:Y:S01]  /*12f20*/  LOP3.LUT R4, R3, R24, RZ, 0xfc, !PT ;  /* 0x0000001803047212 */ /* 0x000fe200078efcff */
[----:B------:R-:W-:Y:S01]  /*12f30*/  VIADD R3, R2, 0x1000 ;  /* 0x0000100002037836 */ /* 0x000fe20000000000 */
[----:B------:R-:W-:-:S02]  /*12f40*/  PRMT R10, R6, 0x6420, R7 ;  /* 0x00006420060a7816 */ /* 0x000fc40000000007 */
[----:B------:R-:W-:Y:S02]  /*12f50*/  PRMT R11, R6, 0x7531, R7 ;  /* 0x00007531060b7816 */ /* 0x000fe40000000007 */
[----:B------:R-:W-:Y:S02]  /*12f60*/  LOP3.LUT R5, R3, R25, RZ, 0xfc, !PT ;  /* 0x0000001903057212 */ /* 0x000fe400078efcff */
[----:B------:R-:W-:-:S03]  /*12f70*/  IADD3 R13, R23, R4, RZ ;  /* 0x00000004170d7210 */ /* 0x000fc60007ffe0ff */
[----:B------:R-:W-:Y:S02]  /*12f80*/  IMAD.IADD R6, R22, 0x1, R5 ;  /* 0x0000000116067824 */ /* 0x000fe400078e0205 */
[----:B------:R-:W-:Y:S04]  /*12f90*/  STSM.16.M88.4 [R13], R8 ;  /* 0x000000080d007844 */ /* 0x000fe80000000200 */
[----:B------:R-:W0:Y:S02]  /*12fa0*/  LDSM.16.MT88.4 R4, [R6+0x6000] ;  /* 0x006000000604783b */ /* 0x000e240000004200 */
[C-C-:B0-----:R-:W-:Y:S02]  /*12fb0*/  PRMT R8, R4.reuse, 0x6420, R5.reuse ;  /* 0x0000642004087816 */ /* 0x141fe40000000005 */
[----:B------:R-:W-:-:S02]  /*12fc0*/  PRMT R9, R4, 0x7531, R5 ;  /* 0x0000753104097816 */ /* 0x000fc40000000005 */
[----:B------:R-:W-:Y:S01]  /*12fd0*/  LOP3.LUT R4, R3, R24, RZ, 0xfc, !PT ;  /* 0x0000001803047212 */ /* 0x000fe200078efcff */
[----:B------:R-:W-:Y:S01]  /*12fe0*/  VIADD R3, R2, 0x1800 ;  /* 0x0000180002037836 */ /* 0x000fe20000000000 */
[C-C-:B------:R-:W-:Y:S02]  /*12ff0*/  PRMT R10, R6.reuse, 0x6420, R7.reuse ;  /* 0x00006420060a7816 */ /* 0x140fe40000000007 */
[----:B------:R-:W-:Y:S01]  /*13000*/  PRMT R11, R6, 0x7531, R7 ;  /* 0x00007531060b7816 */ /* 0x000fe20000000007 */
[----:B------:R-:W-:Y:S01]  /*13010*/  IMAD.IADD R12, R23, 0x1, R4 ;  /* 0x00000001170c7824 */ /* 0x000fe200078e0204 */
[----:B------:R-:W-:Y:S02]  /*13020*/  LOP3.LUT R5, R3, R25, RZ, 0xfc, !PT ;  /* 0x0000001903057212 */ /* 0x000fe400078efcff */
[----:B------:R-:W-:Y:S02]  /*13030*/  IADD3 R2, R2, 0x2000, RZ ;  /* 0x0000200002027810 */ /* 0x000fe40007ffe0ff */
[----:B------:R-:W-:Y:S01]  /*13040*/  STSM.16.M88.4 [R12], R8 ;  /* 0x000000080c007844 */ /* 0x000fe20000000200 */
[----:B------:R-:W-:-:S06]  /*13050*/  IMAD.IADD R7, R22, 0x1, R5 ;  /* 0x0000000116077824 */ /* 0x000fcc00078e0205 */
        /* <DEDUP_REMOVED lines=26> */
.L_x_15298:
[----:B-1----:R1:W-:Y:S01]  /*13200*/  SYNCS.ARRIVE.TRANS64.A1T0 RZ, [R0+URZ+0x13250], RZ ;  /* 0x013250ff00ff79a7 */ /* 0x0023e2000810003f */
[----:B------:R-:W-:Y:S06]  /*13210*/  BAR.SYNC.DEFER_BLOCKING 0x2, 0x80 ;  /* 0x0082000000007b1d */ /* 0x000fec0000010000 */
[----:B------:R-:W-:Y:S05]  /*13220*/  @!P0 BRA `(.L_x_15299) ;  /* 0x0000000000048947 */ /* 0x000fea0003800000 */
[----:B------:R-:W-:Y:S01]  /*13230*/  BPT.TRAP 0x1 ;  /* 0x000000040000795c */ /* 0x000fe20000300000 */
.L_x_15299:
        /* <DEDUP_REMOVED lines=12> */
.L_x_15240:
[----:B------:R-:W-:Y:S05]  /*13300*/  BSYNC B7 ;  /* 0x0000000000077941 */ /* 0x000fea0003800000 */
.L_x_15238:
        /* <DEDUP_REMOVED lines=13> */
.L_x_15300:
[----:B------:R-:W1:Y:S01]  /*133e0*/  S2R R0, SR_TID.X ;  /* 0x0000000000007919 */ /* 0x000e620000002100 */
[----:B------:R-:W-:Y:S01]  /*133f0*/  ULDC UR4, c[0x0][0xc3c] ;  /* 0x00030f0000047ab9 */ /* 0x000fe20000000800 */
[----:B------:R-:W-:Y:S01]  /*13400*/  IMAD.MOV.U32 R17, RZ, RZ, RZ ;  /* 0x000000ffff117224 */ /* 0x000fe200078e00ff */
[----:B-1----:R-:W-:-:S04]  /*13410*/  LOP3.LUT R6, R0, 0x1f, RZ, 0xc0, !PT ;  /* 0x0000001f00067812 */ /* 0x002fc800078ec0ff */
        /* <DEDUP_REMOVED lines=34> */
[----:B------:R-:W-:Y:S05]  /*13640*/  @P6 BRA `(.L_x_15302) ;  /* 0x0000000000946947 */ /* 0x000fea0003800000 */
.L_x_15306:
        /* <DEDUP_REMOVED lines=14> */
.L_x_15305:
[----:B------:R-:W-:Y:S05]  /*13730*/  BSYNC B0 ;  /* 0x0000000000007941 */ /* 0x000fea0003800000 */
.L_x_15304:
        /* <DEDUP_REMOVED lines=16> */
[----:B------:R-:W0:Y:S02]  /*13840*/  SHFL.IDX PT, R9, R6, 0x1f, 0x1f ;  /* 0x03e01f0006097f89 */ /* 0x000e2400000e0000 */
[----:B0-----:R-:W-:-:S04]  /*13850*/  IMAD R9, R9, R0, RZ ;  /* 0x0000000009097224 */ /* 0x001fc800078e02ff */
[----:B------:R-:W-:-:S05]  /*13860*/  IMAD.IADD R4, R9, 0x1, R4 ;  /* 0x0000000109047824 */ /* 0x000fca00078e0204 */
[----:B------:R-:W-:-:S13]  /*13870*/  ISETP.GT.AND P6, PT, R4, R5, PT ;  /* 0x000000050400720c */ /* 0x000fda0003fc4270 */
[----:B------:R-:W-:Y:S05]  /*13880*/  @!P6 BRA `(.L_x_15306) ;  /* 0xfffffffc0070e947 */ /* 0x000fea000383ffff */
[----:B------:R-:W-:-:S07]  /*13890*/  IMAD.MOV.U32 R7, RZ, RZ, R6 ;  /* 0x000000ffff077224 */ /* 0x000fce00078e0006 */
.L_x_15302:
        /* <DEDUP_REMOVED lines=22> */
[----:B------:R-:W-:-:S06]  /*13a00*/  UIADD3 UR4, UR6, -0x1, URZ ;  /* 0xffffffff06047890 */ /* 0x000fcc000fffe03f */
[----:B------:R-:W-:-:S06]  /*13a10*/  IMAD.U32 R16, RZ, RZ, UR4 ;  /* 0x00000004ff107e24 */ /* 0x000fcc000f8e00ff */
[----:B------:R2:W3:Y:S02]  /*13a20*/  SHFL.IDX PT, R16, R7, R16, 0x1f ;  /* 0x00001f1007107589 */ /* 0x0004e400000e0000 */
.L_x_15307:
[----:B-12---:R-:W-:Y:S02]  /*13a30*/  IMAD.MOV R7, RZ, RZ, -R3 ;  /* 0x000000ffff077224 */ /* 0x006fe400078e0a03 */
[----:B---3--:R-:W-:Y:S02]  /*13a40*/  IMAD R16, R16, R0, R9 ;  /* 0x0000000010107224 */ /* 0x008fe400078e0209 */
[----:B------:R-:W-:Y:S02]  /*13a50*/  IMAD R7, R7, R8, RZ ;  /* 0x0000000807077224 */ /* 0x000fe400078e02ff */
        /* <DEDUP_REMOVED lines=24> */
[----:B------:R-:W1:Y:S08]  /*13be0*/  I2F.RP R8, R6 ;  /* 0x0000000600087306 */ /* 0x000e700000209400 */
[----:B-1----:R-:W1:Y:S02]  /*13bf0*/  MUFU.RCP R8, R8 ;  /* 0x0000000800087308 */ /* 0x002e640000001000 */
[----:B-1----:R-:W-:Y:S01]  /*13c00*/  VIADD R2, R8, 0xffffffe ;  /* 0x0ffffffe08027836 */ /* 0x002fe20000000000 */
[----:B------:R-:W-:-:S05]  /*13c10*/  IABS R8, R4 ;  /* 0x0000000400087213 */ /* 0x000fca0000000000 */
[----:B------:R1:W2:Y:S02]  /*13c20*/  F2I.FTZ.U32.TRUNC.NTZ R3, R2 ;  /* 0x0000000200037305 */ /* 0x0002a4000021f000 */
[----:B-1----:R-:W-:Y:S01]  /*13c30*/  IMAD.MOV.U32 R2, RZ, RZ, RZ ;  /* 0x000000ffff027224 */ /* 0x002fe200078e00ff */
[----:B--2---:R-:W-:-:S05]  /*13c40*/  IADD3 R5, RZ, -R3, RZ ;  /* 0x80000003ff057210 */ /* 0x004fca0007ffe0ff */
        /* <DEDUP_REMOVED lines=22> */
.L_x_15303:
[----:B------:R-:W-:Y:S01]  /*13db0*/  IMAD.MOV.U32 R16, RZ, RZ, R5 ;  /* 0x000000ffff107224 */ /* 0x000fe200078e0005 */
[----:B------:R-:W-:Y:S01]  /*13dc0*/  ULDC UR40, c[0x0][0xc3c] ;  /* 0x00030f0000287ab9 */ /* 0x000fe20000000800 */
[----:B------:R-:W-:Y:S02]  /*13dd0*/  IMAD.MOV.U32 R17, RZ, RZ, RZ ;  /* 0x000000ffff117224 */ /* 0x000fe400078e00ff */
[----:B------:R-:W-:-:S07]  /*13de0*/  IMAD.MOV.U32 R18, RZ, RZ, RZ ;  /* 0x000000ffff127224 */ /* 0x000fce00078e00ff */
.L_x_15308:
        /* <DEDUP_REMOVED lines=12> */
.L_x_15301:
[----:B------:R-:W-:Y:S02]  /*13eb0*/  ULDC UR4, c[0x0][0xc3c] ;  /* 0x00030f0000047ab9 */ /* 0x000fe40000000800 */
[----:B------:R-:W-:-:S06]  /*13ec0*/  UISETP.GE.AND UP0, UPT, UR40, UR4, UPT ;  /* 0x000000042800728c */ /* 0x000fcc000bf06270 */
[----:B------:R-:W-:-:S13]  /*13ed0*/  PLOP3.LUT P0, PT, PT, PT, UP0, 0x80, 0x0 ;  /* 0x000000000000781c */ /* 0x000fda0003f0f008 */
[----:B------:R-:W-:Y:S05]  /*13ee0*/  @!P0 BRA `(.L_x_15309) ;  /* 0xffffffa800008947 */ /* 0x000fea000383ffff */
.L_x_15234:
[----:B------:R-:W2:Y:S01]  /*13ef0*/  LDL.LU R0, [R1+0x34] ;  /* 0x0000340001007983 */ /* 0x000ea20000300800 */
[----:B------:R-:W-:Y:S01]  /*13f00*/  BSSY B0, `(.L_x_15310) ;  /* 0x000000b000007945 */ /* 0x000fe20003800000 */
[----:B0-----:R-:W0:Y:S01]  /*13f10*/  S2R R5, SR_CgaCtaId ;  /* 0x0000000000057919 */ /* 0x001e220000008800 */
[----:B--2---:R-:W-:-:S04]  /*13f20*/  IADD3 R0, R0, 0x1, RZ ;  /* 0x0000000100007810 */ /* 0x004fc80007ffe0ff */
        /* <DEDUP_REMOVED lines=8> */
.L_x_15400:
[----:B------:R-:W-:Y:S05]  /*13fb0*/  BSYNC B0 ;  /* 0x0000000000007941 */ /* 0x000fea0003800000 */
.L_x_15310:
[----:B------:R-:W-:-:S03]  /*13fc0*/  UMOV UR4, 0xffffffff ;  /* 0xffffffff00047882 */ /* 0x000fc60000000000 */
[----:B------:R-:W-:Y:S05]  /*13fd0*/  BRA.DIV UR4, `(.L_x_15312) ;  /* 0x0000002a04b07947 */ /* 0x000fea000b800000 */
[----:B0-----:R-:W0:Y:S02]  /*13fe0*/  S2R R0, SR_TID.X ;  /* 0x0000000000007919 */ /* 0x001e240000002100 */
[----:B0-----:R-:W-:-:S04]  /*13ff0*/  SHF.R.U32.HI R0, RZ, 0x5, R0 ;  /* 0x00000005ff007819 */ /* 0x001fc80000011600 */
[----:B------:R-:W-:-:S05]  /*14000*/  LOP3.LUT R0, R0, 0x3, RZ, 0xc0, !PT ;  /* 0x0000000300007812 */ /* 0x000fca00078ec0ff */
[----:B------:R0:W1:Y:S02]  /*14010*/  SHFL.IDX PT, R14, R0, RZ, 0x1f ;  /* 0x00001fff000e7589 */ /* 0x00006400000e0000 */
.L_x_15403:
[----:B-1----:R-:W-:Y:S01]  /*14020*/  ISETP.NE.AND P0, PT, R14, RZ, PT ;  /* 0x000000ff0e00720c */ /* 0x002fe20003f05270 */
[----:B------:R-:W-:-:S12]  /*14030*/  BSSY B0, `(.L_x_15313) ;  /* 0x000002f000007945 */ /* 0x000fd80003800000 */
[----:B------:R-:W-:Y:S05]  /*14040*/  @P0 BRA `(.L_x_15314) ;  /* 0x0000000000b40947 */ /* 0x000fea0003800000 */
[----:B------:R-:W-:-:S03]  /*14050*/  UMOV UR4, 0xffffffff ;  /* 0xffffffff00047882 */ /* 0x000fc60000000000 */
[----:B------:R-:W-:Y:S05]  /*14060*/  BRA.DIV UR4, `(.L_x_15315) ;  /* 0x0000002a04c07947 */ /* 0x000fea000b800000 */
[----:B------:R-:W-:-:S13]  /*14070*/  ELECT P6, URZ, PT ;  /* 0x00000000003f782f */ /* 0x000fda00038c0000 */
.L_x_15406:
[----:B------:R-:W-:Y:S05]  /*14080*/  @!P6 BRA `(.L_x_15314) ;  /* 0x0000000000a4e947 */ /* 0x000fea0003800000 */
[----:B------:R-:W-:-:S06]  /*14090*/  ULOP3.LUT UR4, UR39, 0x2, URZ, 0xfc, !UPT ;  /* 0x0000000227047892 */ /* 0x000fcc000f8efc3f */
[----:B0-----:R-:W-:-:S05]  /*140a0*/  IMAD.U32 R0, RZ, RZ, UR4 ;  /* 0x00000004ff007e24 */ /* 0x001fca000f8e00ff */
[----:B------:R-:W-:-:S13]  /*140b0*/  ISETP.NE.AND P0, PT, R0, 0x3, PT ;  /* 0x000000030000780c */ /* 0x000fda0003f05270 */
[----:B------:R-:W-:Y:S05]  /*140c0*/  @!P0 BRA `(.L_x_15316) ;  /* 0x0000000000048947 */ /* 0x000fea0003800000 */
[----:B------:R-:W-:Y:S01]  /*140d0*/  BPT.TRAP 0x1 ;  /* 0x000000040000795c */ /* 0x000fe20000300000 */
.L_x_15316:
        /* <DEDUP_REMOVED lines=9> */
.L_x_15407:
[----:B------:R-:W2:Y:S01]  /*14170*/  LDL.LU R6, [R1+0x10] ;  /* 0x0000100001067983 */ /* 0x000ea20000300800 */
[----:B------:R-:W-:Y:S02]  /*14180*/  SEL R0, R0, RZ, P2 ;  /* 0x000000ff00007207 */ /* 0x000fe40001000000 */
[----:B--2---:R-:W-:Y:S01]  /*14190*/  LOP3.LUT R2, R6, R2, RZ, 0x3c, !PT ;  /* 0x0000000206027212 */ /* 0x004fe200078e3cff */
[----:B------:R-:W-:Y:S06]  /*141a0*/  @!P0 BRA `(.L_x_15318) ;  /* 0x0000000000048947 */ /* 0x000fec0003800000 */
[----:B------:R-:W-:Y:S01]  /*141b0*/  BPT.TRAP 0x1 ;  /* 0x000000040000795c */ /* 0x000fe20000300000 */
.L_x_15318:
[----:B------:R-:W-:Y:S01]  /*141c0*/  IMAD R5, R0, 0x8, R5 ;  /* 0x0000000800057824 */ /* 0x000fe200078e0205 */
[----:B------:R-:W-:-:S04]  /*141d0*/  SHF.L.U32 R0, R2, 0x1f, RZ ;  /* 0x0000001f02007819 */ /* 0x000fc800000006ff */
[----:B------:R-:W1:Y:S02]  /*141e0*/  SYNCS.PHASECHK.TRANS64.TRYWAIT P1, [R5+URZ+0x13240], R0 ;  /* 0x01324000050075a7 */ /* 0x000e64000802017f */
[----:B-1----:R-:W-:Y:S05]  /*141f0*/  @!P1 BRA `(.L_x_15319) ;  /* 0x0000002800909947 */ /* 0x002fea0003800000 */
.L_x_15408:
[----:B------:R-:W-:Y:S05]  /*14200*/  @!P0 BRA `(.L_x_15320) ;  /* 0x0000000000048947 */ /* 0x000fea0003800000 */
[----:B------:R-:W-:Y:S01]  /*14210*/  BPT.TRAP 0x1 ;  /* 0x000000040000795c */ /* 0x000fe20000300000 */
.L_x_15320:
[----:B------:R-:W2:Y:S02]  /*14220*/  SYNCS.PHASECHK.TRANS64.TRYWAIT P1, [R4+URZ+0x13260], R3 ;  /* 0x01326003040075a7 */ /* 0x000ea4000802017f */
[----:B--2---:R-:W-:Y:S05]  /*14230*/  @!P1 BRA `(.L_x_15321) ;  /* 0x0000002800949947 */ /* 0x004fea0003800000 */
.L_x_15409:
[----:B------:R-:W-:Y:S05]  /*14240*/  @!P0 BRA `(.L_x_15322) ;  /* 0x0000000000048947 */ /* 0x000fea0003800000 */
[----:B------:R-:W-:Y:S01]  /*14250*/  BPT.TRAP 0x1 ;  /* 0x000000040000795c */ /* 0x000fe20000300000 */
.L_x_15322:
[----:B------:R-:W3:Y:S02]  /*14260*/  SYNCS.PHASECHK.TRANS64.TRYWAIT P1, [R5+URZ+0x13260], R0 ;  /* 0x01326000050075a7 */ /* 0x000ee4000802017f */
[----:B---3--:R-:W-:Y:S05]  /*14270*/  @!P1 BRA `(.L_x_15323) ;  /* 0x0000002800989947 */ /* 0x008fea0003800000 */
.L_x_15410:
[----:B------:R-:W-:Y:S05]  /*14280*/  @!P0 BRA `(.L_x_15324) ;  /* 0x0000000000048947 */ /* 0x000fea0003800000 */
[----:B------:R-:W-:Y:S01]  /*14290*/  BPT.TRAP 0x1 ;  /* 0x000000040000795c */ /* 0x000fe20000300000 */
.L_x_15324:
[----:B------:R-:W4:Y:S02]  /*142a0*/  SYNCS.PHASECHK.TRANS64.TRYWAIT P1, [R4+URZ+0x13280], R3 ;  /* 0x01328003040075a7 */ /* 0x000f24000802017f */
[----:B----4-:R-:W-:Y:S05]  /*142b0*/  @!P1 BRA `(.L_x_15325) ;  /* 0x00000028009c9947 */ /* 0x010fea0003800000 */
.L_x_15411:
[----:B------:R-:W-:Y:S05]  /*142c0*/  @!P0 BRA `(.L_x_15326) ;  /* 0x0000000000048947 */ /* 0x000fea0003800000 */
[----:B------:R-:W-:Y:S01]  /*142d0*/  BPT.TRAP 0x1 ;  /* 0x000000040000795c */ /* 0x000fe20000300000 */
.L_x_15326:
[----:B------:R0:W0:Y:S02]  /*142e0*/  SYNCS.PHASECHK.TRANS64.TRYWAIT P0, [R5+URZ+0x13280], R0 ;  /* 0x01328000050075a7 */ /* 0x000024000800017f */
[----:B0-----:R-:W-:Y:S05]  /*142f0*/  @!P0 NANOSLEEP.SYNCS 0x989680 ;  /* 0x009896800000895d */ /* 0x001fea0003900000 */
[----:B------:R-:W0:Y:S02]  /*14300*/  @!P0 SYNCS.PHASECHK.TRANS64 P0, [R5+URZ+0x13280], R0 ;  /* 0x01328000050085a7 */ /* 0x000e24000800007f */
[----:B0-----:R-:W-:Y:S05]  /*14310*/  @!P0 BRA `(.L_x_15326) ;  /* 0xfffffffc00f08947 */ /* 0x001fea000383ffff */
.L_x_15314:
[----:B------:R-:W-:Y:S05]  /*14320*/  BSYNC B0 ;  /* 0x0000000000007941 */ /* 0x000fea0003800000 */
.L_x_15313:
[----:B------:R-:W-:Y:S05]  /*14330*/  EXIT ;  /* 0x000000000000794d */ /* 0x000fea0003800000 */
.L_x_15183:
[----:B0-----:R-:W-:-:S04]  /*14340*/  IMAD.U32 R3, RZ, RZ, UR45 ;  /* 0x0000002dff037e24 */ /* 0x001fc8000f8e00ff */
[----:B------:R0:W1:Y:S03]  /*14350*/  SYNCS.PHASECHK.TRANS64.TRYWAIT P1, [R3+URZ+0x13200], R6 ;  /* 0x01320006030075a7 */ /* 0x000066000802017f */
[----:B-1----:R-:W-:Y:S05]  /*14360*/  @!P1 NANOSLEEP.SYNCS 0x989680 ;  /* 0x009896800000995d */ /* 0x002fea0003900000 */
[----:B------:R-:W1:Y:S02]  /*14370*/  @!P1 SYNCS.PHASECHK.TRANS64 P1, [R3+URZ+0x13200], R6 ;  /* 0x01320006030095a7 */ /* 0x000e64000802007f */
[----:B-1----:R-:W-:Y:S05]  /*14380*/  @!P1 BRA `(.L_x_15183) ;  /* 0xfffffffc00ec9947 */ /* 0x002fea000383ffff */
[----:B------:R-:W-:Y:S05]  /*14390*/  BRA `(.L_x_15327) ;  /* 0xfffffed400807947 */ /* 0x000fea000383ffff */
.L_x_15187:
[----:B-1----:R1:W2:Y:S02]  /*143a0*/  SYNCS.PHASECHK.TRANS64.TRYWAIT P1, [R2+URZ+0x13230], R3 ;  /* 0x01323003020075a7 */ /* 0x0022a4000802017f */
[----:B--2---:R-:W-:Y:S05]  /*143b0*/  @!P1 NANOSLEEP.SYNCS 0x989680 ;  /* 0x009896800000995d */ /* 0x004fea0003900000 */
[----:B------:R-:W2:Y:S02]  /*143c0*/  @!P1 SYNCS.PHASECHK.TRANS64 P1, [R2+URZ+0x13230], R3 ;  /* 0x01323003020095a7 */ /* 0x000ea4000802007f */
[----:B--2---:R-:W-:Y:S05]  /*143d0*/  @!P1 BRA `(.L_x_15187) ;  /* 0xfffffffc00f09947 */ /* 0x004fea000383ffff */
[----:B------:R-:W-:Y:S05]  /*143e0*/  BRA `(.L_x_15186) ;  /* 0xfffffed4009c7947 */ /* 0x000fea000383ffff */
.L_x_15193:
[----:B-1----:R-:W-:-:S04]  /*143f0*/  MOV R8, UR21 ;  /* 0x0000001500087c02 */ /* 0x002fc80008000f00 */
[----:B------:R1:W2:Y:S03]  /*14400*/  SYNCS.PHASECHK.TRANS64.TRYWAIT P1, [R8+URZ+0x13230], R7 ;  /* 0x01323007080075a7 */ /* 0x0002a6000802017f */
[----:B--2---:R-:W-:Y:S05]  /*14410*/  @!P1 NANOSLEEP.SYNCS 0x989680 ;  /* 0x009896800000995d */ /* 0x004fea0003900000 */
[----:B------:R-:W2:Y:S02]  /*14420*/  @!P1 SYNCS.PHASECHK.TRANS64 P1, [R8+URZ+0x13230], R7 ;  /* 0x01323007080095a7 */ /* 0x000ea4000802007f */
[----:B--2---:R-:W-:Y:S05]  /*14430*/  @!P1 BRA `(.L_x_15193) ;  /* 0xfffffffc00ec9947 */ /* 0x004fea000383ffff */
[----:B------:R-:W-:Y:S05]  /*14440*/  BRA `(.L_x_15192) ;  /* 0xffffff0800bc7947 */ /* 0x000fea000383ffff */
.L_x_15197:
[----:B-1----:R-:W-:-:S04]  /*14450*/  IMAD.U32 R8, RZ, RZ, UR11 ;  /* 0x0000000bff087e24 */ /* 0x002fc8000f8e00ff */
[----:B------:R1:W2:Y:S03]  /*14460*/  SYNCS.PHASECHK.TRANS64.TRYWAIT P1, [R8+URZ+0x13250], R7 ;  /* 0x01325007080075a7 */ /* 0x0002a6000802017f */
[----:B--2---:R-:W-:Y:S05]  /*14470*/  @!P1 NANOSLEEP.SYNCS 0x989680 ;  /* 0x009896800000995d */ /* 0x004fea0003900000 */
[----:B------:R-:W2:Y:S02]  /*14480*/  @!P1 SYNCS.PHASECHK.TRANS64 P1, [R8+URZ+0x13250], R7 ;  /* 0x01325007080095a7 */ /* 0x000ea4000802007f */
[----:B--2---:R-:W-:Y:S05]  /*14490*/  @!P1 BRA `(.L_x_15197) ;  /* 0xfffffffc00ec9947 */ /* 0x004fea000383ffff */
[----:B------:R-:W-:Y:S05]  /*144a0*/  BRA `(.L_x_15196) ;  /* 0xffffff0c00c87947 */ /* 0x000fea000383ffff */
.L_x_15205:
[----:B-1----:R-:W-:-:S04]  /*144b0*/  IMAD.U32 R8, RZ, RZ, UR6 ;  /* 0x00000006ff087e24 */ /* 0x002fc8000f8e00ff */
[----:B------:R1:W2:Y:S03]  /*144c0*/  SYNCS.PHASECHK.TRANS64.TRYWAIT P1, [R8+URZ+0x13230], R7 ;  /* 0x01323007080075a7 */ /* 0x0002a6000802017f */
[----:B--2---:R-:W-:Y:S05]  /*144d0*/  @!P1 NANOSLEEP.SYNCS 0x989680 ;  /* 0x009896800000995d */ /* 0x004fea0003900000 */
[----:B------:R-:W2:Y:S02]  /*144e0*/  @!P1 SYNCS.PHASECHK.TRANS64 P1, [R8+URZ+0x13230], R7 ;  /* 0x01323007080095a7 */ /* 0x000ea4000802007f */
[----:B--2---:R-:W-:Y:S05]  /*144f0*/  @!P1 BRA `(.L_x_15205) ;  /* 0xfffffffc00ec9947 */ /* 0x004fea000383ffff */
[----:B------:R-:W-:Y:S05]  /*14500*/  BRA `(.L_x_15204) ;  /* 0xffffff4000947947 */ /* 0x000fea000383ffff */
.L_x_15209:
[----:B-1----:R-:W-:-:S04]  /*14510*/  IMAD.U32 R8, RZ, RZ, UR11 ;  /* 0x0000000bff087e24 */ /* 0x002fc8000f8e00ff */
[----:B------:R1:W2:Y:S03]  /*14520*/  SYNCS.PHASECHK.TRANS64.TRYWAIT P1, [R8+URZ+0x13250], R7 ;  /* 0x01325007080075a7 */ /* 0x0002a6000802017f */
[----:B--2---:R-:W-:Y:S05]  /*14530*/  @!P1 NANOSLEEP.SYNCS 0x989680 ;  /* 0x009896800000995d */ /* 0x004fea0003900000 */
[----:B------:R-:W2:Y:S02]  /*14540*/  @!P1 SYNCS.PHASECHK.TRANS64 P1, [R8+URZ+0x13250], R7 ;  /* 0x01325007080095a7 */ /* 0x000ea4000802007f */
[----:B--2---:R-:W-:Y:S05]  /*14550*/  @!P1 BRA `(.L_x_15209) ;  /* 0xfffffffc00ec9947 */ /* 0x004fea000383ffff */
[----:B------:R-:W-:Y:S05]  /*14560*/  BRA `(.L_x_15208) ;  /* 0xffffff4400a07947 */ /* 0x000fea000383ffff */
.L_x_15216:
[----:B-1----:R-:W-:-:S04]  /*14570*/  IMAD.U32 R5, RZ, RZ, UR14 ;  /* 0x0000000eff057e24 */ /* 0x002fc8000f8e00ff */
[----:B------:R1:W2:Y:S03]  /*14580*/  SYNCS.PHASECHK.TRANS64.TRYWAIT P1, [R5+URZ+0x13250], R0 ;  /* 0x01325000050075a7 */ /* 0x0002a6000802017f */
[----:B--2---:R-:W-:Y:S05]  /*14590*/  @!P1 NANOSLEEP.SYNCS 0x989680 ;  /* 0x009896800000995d */ /* 0x004fea0003900000 */
[----:B------:R-:W2:Y:S02]  /*145a0*/  @!P1 SYNCS.PHASECHK.TRANS64 P1, [R5+URZ+0x13250], R0 ;  /* 0x01325000050095a7 */ /* 0x000ea4000802007f */
[----:B--2---:R-:W-:Y:S05]  /*145b0*/  @!P1 BRA `(.L_x_15216) ;  /* 0xfffffffc00ec9947 */ /* 0x004fea000383ffff */
[----:B------:R-:W-:Y:S05]  /*145c0*/  BRA `(.L_x_15215) ;  /* 0xffffff6c00647947 */ /* 0x000fea000383ffff */
.L_x_15249:
[----:B------:R-:W1:Y:S01]  /*145d0*/  S2R R21, SR_TID.X ;  /* 0x0000000000157919 */ /* 0x000e620000002100 */
[----:B------:R-:W-:Y:S01]  /*145e0*/  IMAD.MOV.U32 R12, RZ, RZ, RZ ;  /* 0x000000ffff0c7224 */ /* 0x000fe200078e00ff */
[----:B------:R-:W-:Y:S01]  /*145f0*/  MOV R11, 0x1f ;  /* 0x0000001f000b7802 */ /* 0x000fe20000000f00 */
[----:B------:R-:W-:Y:S01]  /*14600*/  IMAD.MOV.U32 R15, RZ, RZ, -0x1 ;  /* 0xffffffffff0f7424 */ /* 0x000fe200078e00ff */
[----:B-1----:R-:W-:-:S04]  /*14610*/  SHF.R.U32.HI R21, RZ, 0x5, R21 ;  /* 0x00000005ff157819 */ /* 0x002fc80000011615 */
[----:B------:R-:W-:-:S05]  /*14620*/  LOP3.LUT R21, R21, 0x3, RZ, 0xc0, !PT ;  /* 0x0000000315157812 */ /* 0x000fca00078ec0ff */
[----:B------:R-:W-:-:S07]  /*14630*/  IMAD.MOV.U32 R13, RZ, RZ, R21 ;  /* 0x000000ffff0d7224 */ /* 0x000fce00078e0015 */
[----:B0-2---:R-:W-:Y:S05]  /*14640*/  WARPSYNC.COLLECTIVE R15, `(.L_x_15328) ;  /* 0x000000000f087348 */ /* 0x005fea0003c00000 */
[----:B------:R1:W3:Y:S02]  /*14650*/  SHFL.IDX P6, R14, R13, R12, R11 ;  /* 0x0000000c0d0e7389 */ /* 0x0002e400000c000b */
[----:B0123--:R-:W-:Y:S01]  /*14660*/  ENDCOLLECTIVE ;  /* 0x000000000000791b */ /* 0x00ffe20003800000 */
.L_x_15328:
[----:B------:R-:W-:Y:S05]  /*14670*/  BRA `(.L_x_15329) ;  /* 0xffffffac00b87947 */ /* 0x000fea000383ffff */
.L_x_15252:
[----:B0-----:R-:W2:Y:S02]  /*14680*/  LDL R0, [R1+0x28] ;  /* 0x0000280001007983 */ /* 0x001ea40000100800 */
[----:B--2---:R0:W1:Y:S02]  /*14690*/  SYNCS.PHASECHK.TRANS64.TRYWAIT P0, [R7+URZ+0x13280], R0 ;  /* 0x01328000070075a7 */ /* 0x004064000800017f */
[----:B-1----:R-:W-:Y:S05]  /*146a0*/  @!P0 NANOSLEEP.SYNCS 0x989680 ;  /* 0x009896800000895d */ /* 0x002fea0003900000 */
[----:B------:R-:W1:Y:S02]  /*146b0*/  @!P0 SYNCS.PHASECHK.TRANS64 P0, [R7+URZ+0x13280], R0 ;  /* 0x01328000070085a7 */ /* 0x000e64000800007f */
[----:B-1----:R-:W-:Y:S05]  /*146c0*/  @!P0 BRA `(.L_x_15252) ;  /* 0xfffffffc00ec8947 */ /* 0x002fea000383ffff */
[----:B------:R-:W-:Y:S05]  /*146d0*/  BRA `(.L_x_15330) ;  /* 0xffffffb000f87947 */ /* 0x000fea000383ffff */
.L_x_15253:
        /* <DEDUP_REMOVED lines=8> */
.L_x_15332:
[----:B------:R-:W-:Y:S05]  /*14760*/  BSYNC B0 ;  /* 0x0000000000007941 */ /* 0x000fea0003800000 */
.L_x_15331:
        /* <DEDUP_REMOVED lines=8> */
.L_x_15333:
[----:B------:R-:W-:-:S05]  /*147f0*/  IMAD.MOV.U32 R10, RZ, RZ, R14 ;  /* 0x000000ffff0a7224 */ /* 0x000fca00078e000e */
[----:B------:R-:W-:-:S05]  /*14800*/  IADD3 R20, P1, R20, R10, RZ ;  /* 0x0000000a14147210 */ /* 0x000fca0007f3e0ff */
[----:B------:R-:W-:Y:S02]  /*14810*/  IMAD.X R21, RZ, RZ, R3, P1 ;  /* 0x000000ffff157224 */ /* 0x000fe400008e0603 */
[----:B------:R-:W-:Y:S02]  /*14820*/  IMAD.IADD R3, R22, 0x1, R19 ;  /* 0x0000000116037824 */ /* 0x000fe400078e0213 */
[----:B------:R0:W5:Y:S01]  /*14830*/  LDL.LU R19, [R1+0x18] ;  /* 0x0000180001137983 */ /* 0x0001620000300800 */
[----:B------:R-:W-:Y:S01]  /*14840*/  MOV R13, R2 ;  /* 0x00000002000d7202 */ /* 0x000fe20000000f00 */
[----:B------:R-:W-:Y:S01]  /*14850*/  IMAD.MOV.U32 R12, RZ, RZ, 0x1 ;  /* 0x00000001ff0c7424 */ /* 0x000fe200078e00ff */
[C---:B------:R-:W-:Y:S02]  /*14860*/  ISETP.LT.OR P1, PT, R8.reuse, 0x1, P0 ;  /* 0x000000010800780c */ /* 0x040fe40000721670 */
[----:B------:R-:W-:-:S13]  /*14870*/  ISETP.GE.AND P2, PT, R8, 0x81, PT ;  /* 0x000000810800780c */ /* 0x000fda0003f46270 */
[----:B0----5:R-:W-:Y:S05]  /*14880*/  WARPSYNC.COLLECTIVE R15, `(.L_x_15334) ;  /* 0x000000000f087348 */ /* 0x021fea0003c00000 */
[----:B------:R1:W2:Y:S02]  /*14890*/  SHFL.IDX P6, R14, R13, R12, R11 ;  /* 0x0000000c0d0e7389 */ /* 0x0002a400000c000b */
[----:B012--5:R-:W-:Y:S01]  /*148a0*/  ENDCOLLECTIVE ;  /* 0x000000000000791b */ /* 0x027fe20003800000 */
.L_x_15334:
[C---:B------:R-:W-:Y:S02]  /*148b0*/  ISETP.GE.AND P4, PT, R8.reuse, 0x21, PT ;  /* 0x000000210800780c */ /* 0x040fe40003f86270 */
        /* <DEDUP_REMOVED lines=11> */
.L_x_15335:
[----:B------:R-:W-:Y:S01]  /*14970*/  MOV R13, R2 ;  /* 0x00000002000d7202 */ /* 0x000fe20000000f00 */
[----:B------:R-:W-:Y:S02]  /*14980*/  IMAD.MOV.U32 R12, RZ, RZ, R14 ;  /* 0x000000ffff0c7224 */ /* 0x000fe400078e000e */
[----:B------:R-:W-:-:S05]  /*14990*/  IMAD.SHL.U32 R21, R21, 0x10, RZ ;  /* 0x0000001015157824 */ /* 0x000fca00078e00ff */
        /* <DEDUP_REMOVED lines=8> */
.L_x_15336:
        /* <DEDUP_REMOVED lines=10> */
.L_x_15337:
        /* <DEDUP_REMOVED lines=10> */
.L_x_15338:
        /* <DEDUP_REMOVED lines=11> */
.L_x_15339:
[----:B------:R-:W-:Y:S01]  /*14c10*/  IMAD.SHL.U32 R10, R10, 0x10, RZ ;  /* 0x000000100a0a7824 */ /* 0x000fe200078e00ff */
[----:B------:R-:W-:Y:S01]  /*14c20*/  MOV R13, R26 ;  /* 0x0000001a000d7202 */ /* 0x000fe20000000f00 */
[----:B------:R-:W-:-:S03]  /*14c30*/  IMAD.MOV.U32 R12, RZ, RZ, RZ ;  /* 0x000000ffff0c7224 */ /* 0x000fc600078e00ff */
[----:B------:R-:W-:Y:S01]  /*14c40*/  LOP3.LUT R10, R10, 0x30, RZ, 0xc0, !PT ;  /* 0x000000300a0a7812 */ /* 0x000fe200078ec0ff */
[----:B------:R-:W-:-:S07]  /*14c50*/  IMAD.MOV.U32 R0, RZ, RZ, R14 ;  /* 0x000000ffff007224 */ /* 0x000fce00078e000e */
[----:B------:R-:W-:Y:S05]  /*14c60*/  WARPSYNC.COLLECTIVE R15, `(.L_x_15340) ;  /* 0x000000000f087348 */ /* 0x000fea0003c00000 */
[----:B------:R0:W1:Y:S02]  /*14c70*/  SHFL.IDX P6, R14, R13, R12, R11 ;  /* 0x0000000c0d0e7389 */ /* 0x00006400000c000b */
[----:B01----:R-:W-:Y:S01]  /*14c80*/  ENDCOLLECTIVE ;  /* 0x000000000000791b */ /* 0x003fe20003800000 */
.L_x_15340:
        /* <DEDUP_REMOVED lines=13> */
.L_x_15341:
[----:B------:R-:W-:Y:S01]  /*14d60*/  IMAD.MOV.U32 R10, RZ, RZ, R14 ;  /* 0x000000ffff0a7224 */ /* 0x000fe200078e000e */
[----:B------:R-:W-:-:S04]  /*14d70*/  LOP3.LUT R19, R19, 0xffffffef, RZ, 0xc0, !PT ;  /* 0xffffffef13137812 */ /* 0x000fc800078ec0ff */
[----:B------:R-:W-:-:S05]  /*14d80*/  @P2 LOP3.LUT R19, R19, 0x10, RZ, 0xfc, !PT ;  /* 0x0000001013132812 */ /* 0x000fca00078efcff */
[----:B------:R0:W-:Y:S01]  /*14d90*/  STL [R1+0x18], R19 ;  /* 0x0000181301007387 */ /* 0x0001e20000100800 */
[----:B------:R-:W-:Y:S05]  /*14da0*/  BRA `(.L_x_15342) ;  /* 0xffffffb000bc7947 */ /* 0x000fea000383ffff */
.L_x_15258:
[----:B----4-:R-:W4:Y:S02]  /*14db0*/  LDL R0, [R1+0x28] ;  /* 0x0000280001007983 */ /* 0x010f240000100800 */
[----:B----4-:R4:W0:Y:S02]  /*14dc0*/  SYNCS.PHASECHK.TRANS64.TRYWAIT P0, [R7+URZ+0x13240], R0 ;  /* 0x01324000070075a7 */ /* 0x010824000800017f */
[----:B0-----:R-:W-:Y:S05]  /*14dd0*/  @!P0 NANOSLEEP.SYNCS 0x989680 ;  /* 0x009896800000895d */ /* 0x001fea0003900000 */
[----:B------:R-:W0:Y:S02]  /*14de0*/  @!P0 SYNCS.PHASECHK.TRANS64 P0, [R7+URZ+0x13240], R0 ;  /* 0x01324000070085a7 */ /* 0x000e24000800007f */
[----:B0-----:R-:W-:Y:S05]  /*14df0*/  @!P0 BRA `(.L_x_15258) ;  /* 0xfffffffc00ec8947 */ /* 0x001fea000383ffff */
[----:B------:R-:W-:Y:S05]  /*14e00*/  BRA `(.L_x_15343) ;  /* 0xffffffb4001c7947 */ /* 0x000fea000383ffff */
.L_x_15259:
[----:B------:R-:W-:Y:S01]  /*14e10*/  BSSY B0, `(.L_x_15344) ;  /* 0x0000008000007945 */ /* 0x000fe20003800000 */
[----:B------:R-:W-:Y:S01]  /*14e20*/  IMAD.MOV.U32 R13, RZ, RZ, R0 ;  /* 0x000000ffff0d7224 */ /* 0x000fe200078e0000 */
[----:B------:R-:W-:Y:S01]  /*14e30*/  MOV R11, 0x1c1f ;  /* 0x00001c1f000b7802 */ /* 0x000fe20000000f00 */
[----:B------:R-:W-:Y:S02]  /*14e40*/  IMAD.MOV.U32 R12, RZ, RZ, RZ ;  /* 0x000000ffff0c7224 */ /* 0x000fe400078e00ff */
[----:B------:R-:W-:-:S07]  /*14e50*/  IMAD.MOV.U32 R15, RZ, RZ, -0x1 ;  /* 0xffffffffff0f7424 */ /* 0x000fce00078e00ff */
[----:B01----:R-:W-:Y:S05]  /*14e60*/  WARPSYNC.COLLECTIVE R15, `(.L_x_15345) ;  /* 0x000000000f087348 */ /* 0x003fea0003c00000 */
[----:B-1----:R1:W2:Y:S02]  /*14e70*/  SHFL.IDX P6, R14, R13, R12, R11 ;  /* 0x0000000c0d0e7389 */ /* 0x0022a400000c000b */
[----:B012---:R-:W-:Y:S01]  /*14e80*/  ENDCOLLECTIVE ;  /* 0x000000000000791b */ /* 0x007fe20003800000 */
.L_x_15345:
[----:B------:R-:W-:Y:S05]  /*14e90*/  BSYNC B0 ;  /* 0x0000000000007941 */ /* 0x000fea0003800000 */
.L_x_15344:
[----:B------:R-:W0:Y:S01]  /*14ea0*/  S2R R19, SR_TID.X ;  /* 0x0000000000137919 */ /* 0x000e220000002100 */
[----:B------:R-:W-:Y:S01]  /*14eb0*/  IMAD.MOV.U32 R13, RZ, RZ, R2 ;  /* 0x000000ffff0d7224 */ /* 0x000fe200078e0002 */
[----:B------:R-:W-:Y:S01]  /*14ec0*/  MOV R15, 0xffffffff ;  /* 0xffffffff000f7802 */ /* 0x000fe20000000f00 */
[----:B------:R-:W-:Y:S01]  /*14ed0*/  IMAD.MOV.U32 R12, RZ, RZ, RZ ;  /* 0x000000ffff0c7224 */ /* 0x000fe200078e00ff */
[----:B------:R-:W1:Y:S01]  /*14ee0*/  LDC R9, c[0x0][0x2f4] ;  /* 0x0000bd00ff097b82 */ /* 0x000e620000000800 */
[----:B------:R-:W-:Y:S02]  /*14ef0*/  IMAD.MOV.U32 R11, RZ, RZ, 0x1c1f ;  /* 0x00001c1fff0b7424 */ /* 0x000fe400078e00ff */
[----:B------:R-:W-:-:S07]  /*14f00*/  IMAD.MOV.U32 R4, RZ, RZ, R14 ;  /* 0x000000ffff047224 */ /* 0x000fce00078e000e */
[----:B01----:R-:W-:Y:S05]  /*14f10*/  WARPSYNC.COLLECTIVE R15, `(.L_x_15346) ;  /* 0x000000000f087348 */ /* 0x003fea0003c00000 */
[----:B------:R2:W3:Y:S02]  /*14f20*/  SHFL.IDX P6, R14, R13, R12, R11 ;  /* 0x0000000c0d0e7389 */ /* 0x0004e400000c000b */
[----:B0123--:R-:W-:Y:S01]  /*14f30*/  ENDCOLLECTIVE ;  /* 0x000000000000791b */ /* 0x00ffe20003800000 */
.L_x_15346:
[----:B------:R-:W-:Y:S02]  /*14f40*/  IMAD.MOV.U32 R13, RZ, RZ, R0 ;  /* 0x000000ffff0d7224 */ /* 0x000fe400078e0000 */
[----:B------:R-:W-:Y:S02]  /*14f50*/  IMAD.MOV.U32 R12, RZ, RZ, 0x1 ;  /* 0x00000001ff0c7424 */ /* 0x000fe400078e00ff */
[----:B------:R-:W-:Y:S02]  /*14f60*/  IMAD.SHL.U32 R19, R19, 0x10, RZ ;  /* 0x0000001013137824 */ /* 0x000fe400078e00ff */
[----:B------:R-:W-:-:S07]  /*14f70*/  IMAD.MOV.U32 R5, RZ, RZ, R14 ;  /* 0x000000ffff057224 */ /* 0x000fce00078e000e */
[----:B------:R-:W-:Y:S05]  /*14f80*/  WARPSYNC.COLLECTIVE R15, `(.L_x_15347) ;  /* 0x000000000f087348 */ /* 0x000fea0003c00000 */
[----:B------:R0:W1:Y:S02]  /*14f90*/  SHFL.IDX P6, R14, R13, R12, R11 ;  /* 0x0000000c0d0e7389 */ /* 0x00006400000c000b */
[----:B01----:R-:W-:Y:S01]  /*14fa0*/  ENDCOLLECTIVE ;  /* 0x000000000000791b */ /* 0x003fe20003800000 */
.L_x_15347:
[----:B------:R-:W-:-:S04]  /*14fb0*/  LOP3.LUT R19, R19, 0x30, RZ, 0xc0, !PT ;  /* 0x0000003013137812 */ /* 0x000fc800078ec0ff */
[C---:B------:R-:W-:Y:S02]  /*14fc0*/  @P5 IADD3 R5, P0, R19.reuse, R5, RZ ;  /* 0x0000000513055210 */ /* 0x040fe40007f1e0ff */
[----:B------:R-:W-:-:S03]  /*14fd0*/  ISETP.GE.AND P2, PT, R19, R9, PT ;  /* 0x000000091300720c */ /* 0x000fc60003f46270 */
        /* <DEDUP_REMOVED lines=13> */
.L_x_15348:
[----:B------:R-:W-:Y:S02]  /*150b0*/  IMAD.MOV.U32 R13, RZ, RZ, R0 ;  /* 0x000000ffff0d7224 */ /* 0x000fe400078e0000 */
[----:B------:R-:W-:Y:S01]  /*150c0*/  IMAD.MOV.U32 R12, RZ, RZ, 0x2 ;  /* 0x00000002ff0c7424 */ /* 0x000fe200078e00ff */
[----:B------:R-:W-:-:S07]  /*150d0*/  MOV R5, R14 ;  /* 0x0000000e00057202 */ /* 0x000fce0000000f00 */
[----:B------:R-:W-:Y:S05]  /*150e0*/  WARPSYNC.COLLECTIVE R15, `(.L_x_15349) ;  /* 0x000000000f087348 */ /* 0x000fea0003c00000 */
[----:B------:R0:W1:Y:S02]  /*150f0*/  SHFL.IDX P6, R14, R13, R12, R11 ;  /* 0x0000000c0d0e7389 */ /* 0x00006400000c000b */
[----:B01----:R-:W-:Y:S01]  /*15100*/  ENDCOLLECTIVE ;  /* 0x000000000000791b */ /* 0x003fe20003800000 */
.L_x_15349:
        /* <DEDUP_REMOVED lines=14> */
.L_x_15350:
[----:B------:R-:W-:Y:S02]  /*151f0*/  IMAD.MOV.U32 R13, RZ, RZ, R0 ;  /* 0x000000ffff0d7224 */ /* 0x000fe400078e0000 */
[----:B------:R-:W-:Y:S02]  /*15200*/  IMAD.MOV.U32 R12, RZ, RZ, 0x3 ;  /* 0x00000003ff0c7424 */ /* 0x000fe400078e00ff */
[----:B------:R-:W-:-:S07]  /*15210*/  IMAD.MOV.U32 R5, RZ, RZ, R14 ;  /* 0x000000ffff057224 */ /* 0x000fce00078e000e */
[----:B------:R-:W-:Y:S05]  /*15220*/  WARPSYNC.COLLECTIVE R15, `(.L_x_15351) ;  /* 0x000000000f087348 */ /* 0x000fea0003c00000 */
[----:B------:R0:W1:Y:S02]  /*15230*/  SHFL.IDX P6, R14, R13, R12, R11 ;  /* 0x0000000c0d0e7389 */ /* 0x00006400000c000b */
[----:B01----:R-:W-:Y:S01]  /*15240*/  ENDCOLLECTIVE ;  /* 0x000000000000791b */ /* 0x003fe20003800000 */
.L_x_15351:
        /* <DEDUP_REMOVED lines=14> */
.L_x_15352:
[----:B------:R-:W-:Y:S02]  /*15330*/  IMAD.MOV.U32 R13, RZ, RZ, R6 ;  /* 0x000000ffff0d7224 */ /* 0x000fe400078e0006 */
[----:B------:R-:W-:Y:S02]  /*15340*/  IMAD.MOV.U32 R12, RZ, RZ, RZ ;  /* 0x000000ffff0c7224 */ /* 0x000fe400078e00ff */
[----:B------:R-:W-:-:S07]  /*15350*/  IMAD.MOV.U32 R2, RZ, RZ, R14 ;  /* 0x000000ffff027224 */ /* 0x000fce00078e000e */
[----:B------:R-:W-:Y:S05]  /*15360*/  WARPSYNC.COLLECTIVE R15, `(.L_x_15353) ;  /* 0x000000000f087348 */ /* 0x000fea0003c00000 */
[----:B------:R0:W1:Y:S02]  /*15370*/  SHFL.IDX P6, R14, R13, R12, R11 ;  /* 0x0000000c0d0e7389 */ /* 0x00006400000c000b */
[----:B01----:R-:W-:Y:S01]  /*15380*/  ENDCOLLECTIVE ;  /* 0x000000000000791b */ /* 0x003fe20003800000 */
.L_x_15353:
[----:B------:R-:W-:-:S04]  /*15390*/  @P1 IADD3 R2, P0, R19, R2, RZ ;  /* 0x0000000213021210 */ /* 0x000fc80007f1e0ff */
[----:B------:R-:W-:Y:S01]  /*153a0*/  @P1 MOV R4, R2 ;  /* 0x0000000200041202 */ /* 0x000fe20000000f00 */
        /* <DEDUP_REMOVED lines=11> */
.L_x_15354:
[----:B------:R-:W-:Y:S01]  /*15460*/  IMAD.MOV.U32 R4, RZ, RZ, R14 ;  /* 0x000000ffff047224 */ /* 0x000fe200078e000e */
[----:B------:R-:W-:Y:S06]  /*15470*/  BRA `(.L_x_15355) ;  /* 0xffffffb000a07947 */ /* 0x000fec000383ffff */
.L_x_15266:
[----:B------:R-:W-:Y:S01]  /*15480*/  MOV R13, R4 ;  /* 0x00000004000d7202 */ /* 0x000fe20000000f00 */
        /* <DEDUP_REMOVED lines=8> */
.L_x_15356:
[C---:B------:R-:W-:Y:S01]  /*15510*/  VIADD R8, R17.reuse, 0x20 ;  /* 0x0000002011087836 */ /* 0x040fe20000000000 */
[----:B------:R-:W-:Y:S01]  /*15520*/  ISETP.GE.AND P2, PT, R17, R7, PT ;  /* 0x000000071100720c */ /* 0x000fe20003f46270 */
[----:B------:R-:W-:Y:S02]  /*15530*/  IMAD.MOV.U32 R13, RZ, RZ, R0 ;  /* 0x000000ffff0d7224 */ /* 0x000fe400078e0000 */
[----:B------:R-:W-:-:S10]  /*15540*/  IMAD.MOV.U32 R2, RZ, RZ, R14 ;  /* 0x000000ffff027224 */ /* 0x000fd400078e000e */
[----:B------:R-:W-:Y:S05]  /*15550*/  WARPSYNC.COLLECTIVE R15, `(.L_x_15357) ;  /* 0x000000000f087348 */ /* 0x000fea0003c00000 */
[----:B------:R0:W1:Y:S02]  /*15560*/  SHFL.IDX P6, R14, R13, R12, R11 ;  /* 0x0000000c0d0e7389 */ /* 0x00006400000c000b */
[----:B01----:R-:W-:Y:S01]  /*15570*/  ENDCOLLECTIVE ;  /* 0x000000000000791b */ /* 0x003fe20003800000 */
.L_x_15357:
[----:B------:R-:W-:Y:S02]  /*15580*/  IMAD.MOV.U32 R13, RZ, RZ, R4 ;  /* 0x000000ffff0d7224 */ /* 0x000fe400078e0004 */
[----:B------:R-:W-:Y:S02]  /*15590*/  IMAD.MOV.U32 R12, RZ, RZ, 0x1 ;  /* 0x00000001ff0c7424 */ /* 0x000fe400078e00ff */
[----:B------:R-:W-:-:S07]  /*155a0*/  IMAD.MOV.U32 R3, RZ, RZ, R14 ;  /* 0x000000ffff037224 */ /* 0x000fce00078e000e */
[----:B------:R-:W-:Y:S05]  /*155b0*/  WARPSYNC.COLLECTIVE R15, `(.L_x_15358) ;  /* 0x000000000f087348 */ /* 0x000fea0003c00000 */
[----:B------:R0:W1:Y:S02]  /*155c0*/  SHFL.IDX P6, R14, R13, R12, R11 ;  /* 0x0000000c0d0e7389 */ /* 0x00006400000c000b */
[----:B01----:R-:W-:Y:S01]  /*155d0*/  ENDCOLLECTIVE ;  /* 0x000000000000791b */ /* 0x003fe20003800000 */
.L_x_15358:
        /* <DEDUP_REMOVED lines=15> */
.L_x_15359:
[----:B------:R-:W-:Y:S02]  /*156d0*/  IMAD.MOV.U32 R13, RZ, RZ, R4 ;  /* 0x000000ffff0d7224 */ /* 0x000fe400078e0004 */
[----:B------:R-:W-:Y:S02]  /*156e0*/  IMAD.MOV.U32 R12, RZ, RZ, 0x2 ;  /* 0x00000002ff0c7424 */ /* 0x000fe400078e00ff */
[----:B------:R-:W-:-:S07]  /*156f0*/  IMAD.MOV.U32 R3, RZ, RZ, R14 ;  /* 0x000000ffff037224 */ /* 0x000fce00078e000e */
[----:B------:R-:W-:Y:S05]  /*15700*/  WARPSYNC.COLLECTIVE R15, `(.L_x_15360) ;  /* 0x000000000f087348 */ /* 0x000fea0003c00000 */
[----:B------:R0:W1:Y:S02]  /*15710*/  SHFL.IDX P6, R14, R13, R12, R11 ;  /* 0x0000000c0d0e7389 */ /* 0x00006400000c000b */
[----:B01----:R-:W-:Y:S01]  /*15720*/  ENDCOLLECTIVE ;  /* 0x000000000000791b */ /* 0x003fe20003800000 */
.L_x_15360:
        /* <DEDUP_REMOVED lines=16> */
.L_x_15361:
[----:B------:R-:W-:Y:S02]  /*15830*/  IMAD.MOV.U32 R13, RZ, RZ, R4 ;  /* 0x000000ffff0d7224 */ /* 0x000fe400078e0004 */
[----:B------:R-:W-:Y:S02]  /*15840*/  IMAD.MOV.U32 R12, RZ, RZ, 0x3 ;  /* 0x00000003ff0c7424 */ /* 0x000fe400078e00ff */
[----:B------:R-:W-:-:S07]  /*15850*/  IMAD.MOV.U32 R3, RZ, RZ, R14 ;  /* 0x000000ffff037224 */ /* 0x000fce00078e000e */
[----:B------:R-:W-:Y:S05]  /*15860*/  WARPSYNC.COLLECTIVE R15, `(.L_x_15362) ;  /* 0x000000000f087348 */ /* 0x000fea0003c00000 */
[----:B------:R0:W1:Y:S02]  /*15870*/  SHFL.IDX P6, R14, R13, R12, R11 ;  /* 0x0000000c0d0e7389 */ /* 0x00006400000c000b */
[----:B01----:R-:W-:Y:S01]  /*15880*/  ENDCOLLECTIVE ;  /* 0x000000000000791b */ /* 0x003fe20003800000 */
.L_x_15362:
        /* <DEDUP_REMOVED lines=14> */
.L_x_15363:
[----:B------:R-:W-:-:S05]  /*15970*/  VIADD R2, R17, 0x60 ;  /* 0x0000006011027836 */ /* 0x000fca0000000000 */
[----:B------:R-:W-:Y:S01]  /*15980*/  ISETP.GE.AND P2, PT, R2, R7, PT ;  /* 0x000000070200720c */ /* 0x000fe20003f46270 */
[----:B------:R-:W-:Y:S02]  /*15990*/  IMAD.MOV.U32 R13, RZ, RZ, R6 ;  /* 0x000000ffff0d7224 */ /* 0x000fe400078e0006 */
[----:B------:R-:W-:Y:S02]  /*159a0*/  IMAD.MOV.U32 R12, RZ, RZ, RZ ;  /* 0x000000ffff0c7224 */ /* 0x000fe400078e00ff */
[----:B------:R-:W-:-:S08]  /*159b0*/  IMAD.MOV.U32 R0, RZ, RZ, R14 ;  /* 0x000000ffff007224 */ /* 0x000fd000078e000e */
[----:B------:R-:W-:Y:S05]  /*159c0*/  WARPSYNC.COLLECTIVE R15, `(.L_x_15364) ;  /* 0x000000000f087348 */ /* 0x000fea0003c00000 */
[----:B------:R0:W1:Y:S02]  /*159d0*/  SHFL.IDX P6, R14, R13, R12, R11 ;  /* 0x0000000c0d0e7389 */ /* 0x00006400000c000b */
[----:B01----:R-:W-:Y:S01]  /*159e0*/  ENDCOLLECTIVE ;  /* 0x000000000000791b */ /* 0x003fe20003800000 */
.L_x_15364:
[----:B------:R-:W-:-:S04]  /*159f0*/  @!P2 IADD3 R0, P1, R10, R0, RZ ;  /* 0x000000000a00a210 */ /* 0x000fc80007f3e0ff */
[----:B------:R-:W-:-:S05]  /*15a00*/  @!P2 IADD3.X R2, RZ, R4, RZ, P1, !PT ;  /* 0x00000004ff02a210 */ /* 0x000fca0000ffe4ff */
[----:B------:R-:W-:Y:S02]  /*15a10*/  @!P2 IMAD.MOV.U32 R3, RZ, RZ, R2 ;  /* 0x000000ffff03a224 */ /* 0x000fe400078e0002 */
[----:B------:R-:W-:Y:S02]  /*15a20*/  IMAD.MOV.U32 R13, RZ, RZ, R5 ;  /* 0x000000ffff0d7224 */ /* 0x000fe400078e0005 */
[----:B------:R-:W-:-:S05]  /*15a30*/  @!P2 IMAD.MOV.U32 R2, RZ, RZ, R0 ;  /* 0x000000ffff02a224 */ /* 0x000fca00078e0000 */
        /* <DEDUP_REMOVED lines=8> */
.L_x_15365:
[----:B------:R-:W-:-:S05]  /*15ac0*/  VIADD R3, R17, 0x80 ;  /* 0x0000008011037836 */ /* 0x000fca0000000000 */
[----:B------:R-:W-:Y:S01]  /*15ad0*/  ISETP.GE.AND P2, PT, R3, R7, PT ;  /* 0x000000070300720c */ /* 0x000fe20003f46270 */
[----:B------:R-:W-:Y:S02]  /*15ae0*/  IMAD.MOV.U32 R13, RZ, RZ, R6 ;  /* 0x000000ffff0d7224 */ /* 0x000fe400078e0006 */
[----:B------:R-:W-:Y:S01]  /*15af0*/  IMAD.MOV.U32 R12, RZ, RZ, 0x1 ;  /* 0x00000001ff0c7424 */ /* 0x000fe200078e00ff */
[----:B------:R-:W-:-:S09]  /*15b00*/  MOV R2, R14 ;  /* 0x0000000e00027202 */ /* 0x000fd20000000f00 */
[----:B------:R-:W-:Y:S05]  /*15b10*/  WARPSYNC.COLLECTIVE R15, `(.L_x_15366) ;  /* 0x000000000f087348 */ /* 0x000fea0003c00000 */
[----:B------:R0:W1:Y:S02]  /*15b20*/  SHFL.IDX P6, R14, R13, R12, R11 ;  /* 0x0000000c0d0e7389 */ /* 0x00006400000c000b */
[----:B01----:R-:W-:Y:S01]  /*15b30*/  ENDCOLLECTIVE ;  /* 0x000000000000791b */ /* 0x003fe20003800000 */
.L_x_15366:
[----:B------:R-:W-:-:S05]  /*15b40*/  @!P2 IADD3 R2, P1, R10, R2, RZ ;  /* 0x000000020a02a210 */ /* 0x000fca0007f3e0ff */
[----:B------:R-:W-:-:S04]  /*15b50*/  @!P2 IMAD.X R0, RZ, RZ, R0, P1 ;  /* 0x000000ffff00a224 */ /* 0x000fc800008e0600 */
[----:B------:R-:W-:Y:S01]  /*15b60*/  @!P2 IMAD.MOV.U32 R3, RZ, RZ, R0 ;  /* 0x000000ffff03a224 */ /* 0x000fe200078e0000 */
[----:B------:R-:W-:-:S04]  /*15b70*/  MOV R13, R5 ;  /* 0x00000005000d7202 */ /* 0x000fc80000000f00 */
        /* <DEDUP_REMOVED lines=8> */
.L_x_15367:
[----:B------:R-:W-:Y:S01]  /*15c00*/  IMAD.MOV.U32 R2, RZ, RZ, R14 ;  /* 0x000000ffff027224 */ /* 0x000fe200078e000e */
[----:B------:R-:W-:Y:S06]  /*15c10*/  BRA `(.L_x_15368) ;  /* 0xffffffb400c47947 */ /* 0x000fec000383ffff */
.L_x_15269:
[----:B-1----:R1:W2:Y:S02]  /*15c20*/  SYNCS.PHASECHK.TRANS64.TRYWAIT P0, [R22+URZ+0x13220], R3 ;  /* 0x01322003160075a7 */ /* 0x0022a4000800017f */
[----:B--2---:R-:W-:Y:S05]  /*15c30*/  @!P0 NANOSLEEP.SYNCS 0x989680 ;  /* 0x009896800000895d */ /* 0x004fea0003900000 */
[----:B------:R-:W2:Y:S02]  /*15c40*/  @!P0 SYNCS.PHASECHK.TRANS64 P0, [R22+URZ+0x13220], R3 ;  /* 0x01322003160085a7 */ /* 0x000ea4000800007f */
[----:B--2---:R-:W-:Y:S05]  /*15c50*/  @!P0 BRA `(.L_x_15269) ;  /* 0xfffffffc00f08947 */ /* 0x004fea000383ffff */
[----:B------:R-:W-:Y:S05]  /*15c60*/  BRA `(.L_x_15369) ;  /* 0xffffffb800207947 */ /* 0x000fea000383ffff */
.L_x_15273:
[----:B0-----:R-:W2:Y:S02]  /*15c70*/  LDL R2, [R1] ;  /* 0x0000000001027983 */ /* 0x001ea40000100800 */
[----:B--2---:R0:W1:Y:S02]  /*15c80*/  SYNCS.PHASECHK.TRANS64.TRYWAIT P0, [R0+URZ+0x13280], R2 ;  /* 0x01328002000075a7 */ /* 0x004064000800017f */
[----:B-1----:R-:W-:Y:S05]  /*15c90*/  @!P0 NANOSLEEP.SYNCS 0x989680 ;  /* 0x009896800000895d */ /* 0x002fea0003900000 */
[----:B------:R-:W1:Y:S02]  /*15ca0*/  @!P0 SYNCS.PHASECHK.TRANS64 P0, [R0+URZ+0x13280], R2 ;  /* 0x01328002000085a7 */ /* 0x000e64000800007f */
[----:B-1----:R-:W-:Y:S05]  /*15cb0*/  @!P0 BRA `(.L_x_15273) ;  /* 0xfffffffc00ec8947 */ /* 0x002fea000383ffff */
[----:B------:R-:W-:Y:S05]  /*15cc0*/  BRA `(.L_x_15370) ;  /* 0xffffffbc00647947 */ /* 0x000fea000383ffff */
.L_x_15274:
        /* <DEDUP_REMOVED lines=8> */
.L_x_15372:
[----:B------:R-:W-:Y:S05]  /*15d50*/  BSYNC B0 ;  /* 0x0000000000007941 */ /* 0x000fea0003800000 */
.L_x_15371:
        /* <DEDUP_REMOVED lines=10> */
.L_x_15373:
        /* <DEDUP_REMOVED lines=11> */
.L_x_15374:
        /* <DEDUP_REMOVED lines=10> */
.L_x_15375:
        /* <DEDUP_REMOVED lines=11> */
.L_x_15376:
        /* <DEDUP_REMOVED lines=10> */
.L_x_15377:
        /* <DEDUP_REMOVED lines=11> */
.L_x_15378:
        /* <DEDUP_REMOVED lines=10> */
.L_x_15379:
[----:B------:R-:W-:Y:S02]  /*161f0*/  IMAD.MOV.U32 R13, RZ, RZ, R17 ;  /* 0x000000ffff0d7224 */ /* 0x000fe400078e0011 */
[----:B------:R-:W-:Y:S02]  /*16200*/  IMAD.MOV.U32 R12, RZ, RZ, RZ ;  /* 0x000000ffff0c7224 */ /* 0x000fe400078e00ff */
[----:B------:R-:W-:Y:S02]  /*16210*/  IMAD.SHL.U32 R3, R3, 0x10, RZ ;  /* 0x0000001003037824 */ /* 0x000fe400078e00ff */
[----:B------:R-:W-:-:S07]  /*16220*/  IMAD.MOV.U32 R2, RZ, RZ, R14 ;  /* 0x000000ffff027224 */ /* 0x000fce00078e000e */
[----:B------:R-:W-:Y:S05]  /*16230*/  WARPSYNC.COLLECTIVE R15, `(.L_x_15380) ;  /* 0x000000000f087348 */ /* 0x000fea0003c00000 */
[----:B------:R0:W1:Y:S02]  /*16240*/  SHFL.IDX P6, R14, R13, R12, R11 ;  /* 0x0000000c0d0e7389 */ /* 0x00006400000c000b */
[----:B01----:R-:W-:Y:S01]  /*16250*/  ENDCOLLECTIVE ;  /* 0x000000000000791b */ /* 0x003fe20003800000 */
.L_x_15380:
        /* <DEDUP_REMOVED lines=12> */
.L_x_15381:
[----:B------:R-:W-:Y:S01]  /*16320*/  IMAD.MOV.U32 R2, RZ, RZ, R14 ;  /* 0x000000ffff027224 */ /* 0x000fe200078e000e */
[----:B------:R-:W-:Y:S06]  /*16330*/  BRA `(.L_x_15382) ;  /* 0xffffffb800d87947 */ /* 0x000fec000383ffff */
.L_x_15279:
[----:B--2---:R-:W2:Y:S02]  /*16340*/  LDL R2, [R1] ;  /* 0x0000000001027983 */ /* 0x004ea40000100800 */
[----:B--2---:R2:W3:Y:S02]  /*16350*/  SYNCS.PHASECHK.TRANS64.TRYWAIT P0, [R0+URZ+0x13240], R2 ;  /* 0x01324002000075a7 */ /* 0x0044e4000800017f */
[----:B---3--:R-:W-:Y:S05]  /*16360*/  @!P0 NANOSLEEP.SYNCS 0x989680 ;  /* 0x009896800000895d */ /* 0x008fea0003900000 */
[----:B------:R-:W3:Y:S02]  /*16370*/  @!P0 SYNCS.PHASECHK.TRANS64 P0, [R0+URZ+0x13240], R2 ;  /* 0x01324002000085a7 */ /* 0x000ee4000800007f */
[----:B---3--:R-:W-:Y:S05]  /*16380*/  @!P0 BRA `(.L_x_15279) ;  /* 0xfffffffc00ec8947 */ /* 0x008fea000383ffff */
[----:B------:R-:W-:Y:S05]  /*16390*/  BRA `(.L_x_15383) ;  /* 0xffffffbc00347947 */ /* 0x000fea000383ffff */
.L_x_15280:
        /* <DEDUP_REMOVED lines=8> */
.L_x_15385:
[----:B------:R-:W-:Y:S05]  /*16420*/  BSYNC B0 ;  /* 0x0000000000007941 */ /* 0x000fea0003800000 */
.L_x_15384:
        /* <DEDUP_REMOVED lines=8> */
.L_x_15386:
[----:B------:R-:W-:Y:S01]  /*164b0*/  IMAD.MOV.U32 R13, RZ, RZ, R8 ;  /* 0x000000ffff0d7224 */ /* 0x000fe200078e0008 */
[----:B------:R-:W-:Y:S01]  /*164c0*/  MOV R12, 0x1 ;  /* 0x00000001000c7802 */ /* 0x000fe20000000f00 */
[----:B------:R-:W-:-:S07]  /*164d0*/  IMAD.MOV.U32 R2, RZ, RZ, R14 ;  /* 0x000000ffff027224 */ /* 0x000fce00078e000e */
[----:B------:R-:W-:Y:S05]  /*164e0*/  WARPSYNC.COLLECTIVE R15, `(.L_x_15387) ;  /* 0x000000000f087348 */ /* 0x000fea0003c00000 */
[----:B------:R0:W1:Y:S02]  /*164f0*/  SHFL.IDX P6, R14, R13, R12, R11 ;  /* 0x0000000c0d0e7389 */ /* 0x00006400000c000b */
[----:B01----:R-:W-:Y:S01]  /*16500*/  ENDCOLLECTIVE ;  /* 0x000000000000791b */ /* 0x003fe20003800000 */
.L_x_15387:
        /* <DEDUP_REMOVED lines=11> */
.L_x_15388:
[----:B------:R-:W-:Y:S02]  /*165c0*/  IMAD.MOV.U32 R13, RZ, RZ, R8 ;  /* 0x000000ffff0d7224 */ /* 0x000fe400078e0008 */
[----:B------:R-:W-:Y:S02]  /*165d0*/  IMAD.MOV.U32 R12, RZ, RZ, 0x2 ;  /* 0x00000002ff0c7424 */ /* 0x000fe400078e00ff */
[----:B------:R-:W-:-:S07]  /*165e0*/  IMAD.MOV.U32 R2, RZ, RZ, R14 ;  /* 0x000000ffff027224 */ /* 0x000fce00078e000e */
[----:B------:R-:W-:Y:S05]  /*165f0*/  WARPSYNC.COLLECTIVE R15, `(.L_x_15389) ;  /* 0x000000000f087348 */ /* 0x000fea0003c00000 */
[----:B------:R0:W1:Y:S02]  /*16600*/  SHFL.IDX P6, R14, R13, R12, R11 ;  /* 0x0000000c0d0e7389 */ /* 0x00006400000c000b */
[----:B01----:R-:W-:Y:S01]  /*16610*/  ENDCOLLECTIVE ;  /* 0x000000000000791b */ /* 0x003fe20003800000 */
.L_x_15389:
        /* <DEDUP_REMOVED lines=11> */
.L_x_15390:
[----:B------:R-:W-:Y:S02]  /*166d0*/  IMAD.MOV.U32 R13, RZ, RZ, R8 ;  /* 0x000000ffff0d7224 */ /* 0x000fe400078e0008 */
[----:B------:R-:W-:Y:S02]  /*166e0*/  IMAD.MOV.U32 R12, RZ, RZ, 0x3 ;  /* 0x00000003ff0c7424 */ /* 0x000fe400078e00ff */
[----:B------:R-:W-:-:S07]  /*166f0*/  IMAD.MOV.U32 R2, RZ, RZ, R14 ;  /* 0x000000ffff027224 */ /* 0x000fce00078e000e */
[----:B------:R-:W-:Y:S05]  /*16700*/  WARPSYNC.COLLECTIVE R15, `(.L_x_15391) ;  /* 0x000000000f087348 */ /* 0x000fea0003c00000 */
[----:B------:R0:W1:Y:S02]  /*16710*/  SHFL.IDX P6, R14, R13, R12, R11 ;  /* 0x0000000c0d0e7389 */ /* 0x00006400000c000b */
[----:B01----:R-:W-:Y:S01]  /*16720*/  ENDCOLLECTIVE ;  /* 0x000000000000791b */ /* 0x003fe20003800000 */
.L_x_15391:
        /* <DEDUP_REMOVED lines=11> */
.L_x_15392:
[----:B------:R-:W-:Y:S02]  /*167e0*/  IMAD.MOV.U32 R13, RZ, RZ, R5 ;  /* 0x000000ffff0d7224 */ /* 0x000fe400078e0005 */
[----:B------:R-:W-:Y:S02]  /*167f0*/  IMAD.MOV.U32 R12, RZ, RZ, RZ ;  /* 0x000000ffff0c7224 */ /* 0x000fe400078e00ff */
[----:B------:R-:W-:-:S07]  /*16800*/  IMAD.MOV.U32 R2, RZ, RZ, R14 ;  /* 0x000000ffff027224 */ /* 0x000fce00078e000e */
[----:B------:R-:W-:Y:S05]  /*16810*/  WARPSYNC.COLLECTIVE R15, `(.L_x_15393) ;  /* 0x000000000f087348 */ /* 0x000fea0003c00000 */
[----:B------:R0:W1:Y:S02]  /*16820*/  SHFL.IDX P6, R14, R13, R12, R11 ;  /* 0x0000000c0d0e7389 */ /* 0x00006400000c000b */
[----:B01----:R-:W-:Y:S01]  /*16830*/  ENDCOLLECTIVE ;  /* 0x000000000000791b */ /* 0x003fe20003800000 */
.L_x_15393:
        /* <DEDUP_REMOVED lines=11> */
.L_x_15394:
[----:B------:R-:W-:Y:S01]  /*168f0*/  MOV R2, R14 ;  /* 0x0000000e00027202 */ /* 0x000fe20000000f00 */
[----:B------:R-:W-:Y:S06]  /*16900*/  BRA `(.L_x_15395) ;  /* 0xffffffb800c87947 */ /* 0x000fec000383ffff */
.L_x_15285:
[----:B-1----:R1:W3:Y:S02]  /*16910*/  SYNCS.PHASECHK.TRANS64.TRYWAIT P2, [R2+URZ+0x13270], R0 ;  /* 0x01327000020075a7 */ /* 0x0022e4000804017f */
[----:B---3--:R-:W-:Y:S05]  /*16920*/  @!P2 NANOSLEEP.SYNCS 0x989680 ;  /* 0x009896800000a95d */ /* 0x008fea0003900000 */
[----:B------:R-:W3:Y:S02]  /*16930*/  @!P2 SYNCS.PHASECHK.TRANS64 P2, [R2+URZ+0x13270], R0 ;  /* 0x013270000200a5a7 */ /* 0x000ee4000804007f */
[----:B---3--:R-:W-:Y:S05]  /*16940*/  @!P2 BRA `(.L_x_15285) ;  /* 0xfffffffc00f0a947 */ /* 0x008fea000383ffff */
[----:B------:R-:W-:Y:S05]  /*16950*/  BRA `(.L_x_15396) ;  /* 0xffffffbc002c7947 */ /* 0x000fea000383ffff */
.L_x_15287:
[----:B-1----:R1:W3:Y:S02]  /*16960*/  SYNCS.PHASECHK.TRANS64.TRYWAIT P2, [R2+URZ+0x13260], R3 ;  /* 0x01326003020075a7 */ /* 0x0022e4000804017f */
[----:B---3--:R-:W-:Y:S05]  /*16970*/  @!P2 NANOSLEEP.SYNCS 0x989680 ;  /* 0x009896800000a95d */ /* 0x008fea0003900000 */
[----:B------:R-:W3:Y:S02]  /*16980*/  @!P2 SYNCS.PHASECHK.TRANS64 P2, [R2+URZ+0x13260], R3 ;  /* 0x013260030200a5a7 */ /* 0x000ee4000804007f */
[----:B---3--:R-:W-:Y:S05]  /*16990*/  @!P2 BRA `(.L_x_15287) ;  /* 0xfffffffc00f0a947 */ /* 0x008fea000383ffff */
[----:B------:R-:W-:Y:S05]  /*169a0*/  BRA `(.L_x_15397) ;  /* 0xffffffbc003c7947 */ /* 0x000fea000383ffff */
.L_x_15295:
[----:B-1----:R1:W2:Y:S02]  /*169b0*/  SYNCS.PHASECHK.TRANS64.TRYWAIT P1, [R0+URZ+0x13270], R3 ;  /* 0x01327003000075a7 */ /* 0x0022a4000802017f */
[----:B--2---:R-:W-:Y:S05]  /*169c0*/  @!P1 NANOSLEEP.SYNCS 0x989680 ;  /* 0x009896800000995d */ /* 0x004fea0003900000 */
[----:B------:R-:W2:Y:S02]  /*169d0*/  @!P1 SYNCS.PHASECHK.TRANS64 P1, [R0+URZ+0x13270], R3 ;  /* 0x01327003000095a7 */ /* 0x000ea4000802007f */
[----:B--2---:R-:W-:Y:S05]  /*169e0*/  @!P1 BRA `(.L_x_15295) ;  /* 0xfffffffc00f09947 */ /* 0x004fea000383ffff */
[----:B------:R-:W-:Y:S05]  /*169f0*/  BRA `(.L_x_15398) ;  /* 0xffffffc000d07947 */ /* 0x000fea000383ffff */
.L_x_15297:
[----:B-1----:R1:W2:Y:S02]  /*16a00*/  SYNCS.PHASECHK.TRANS64.TRYWAIT P1, [R0+URZ+0x13260], R3 ;  /* 0x01326003000075a7 */ /* 0x0022a4000802017f */
[----:B--2---:R-:W-:Y:S05]  /*16a10*/  @!P1 NANOSLEEP.SYNCS 0x989680 ;  /* 0x009896800000995d */ /* 0x004fea0003900000 */
[----:B------:R-:W2:Y:S02]  /*16a20*/  @!P1 SYNCS.PHASECHK.TRANS64 P1, [R0+URZ+0x13260], R3 ;  /* 0x01326003000095a7 */ /* 0x000ea4000802007f */
[----:B--2---:R-:W-:Y:S05]  /*16a30*/  @!P1 BRA `(.L_x_15297) ;  /* 0xfffffffc00f09947 */ /* 0x004fea000383ffff */
[----:B------:R-:W-:Y:S05]  /*16a40*/  BRA `(.L_x_15399) ;  /* 0xffffffc000e07947 */ /* 0x000fea000383ffff */
.L_x_15311:
[----:B0-----:R0:W1:Y:S02]  /*16a50*/  SYNCS.PHASECHK.TRANS64.TRYWAIT P0, [R5+URZ+0x13220], R0 ;  /* 0x01322000050075a7 */ /* 0x001064000800017f */
[----:B-1----:R-:W-:Y:S05]  /*16a60*/  @!P0 NANOSLEEP.SYNCS 0x989680 ;  /* 0x009896800000895d */ /* 0x002fea0003900000 */
[----:B------:R-:W1:Y:S02]  /*16a70*/  @!P0 SYNCS.PHASECHK.TRANS64 P0, [R5+URZ+0x13220], R0 ;  /* 0x01322000050085a7 */ /* 0x000e64000800007f */
[----:B-1----:R-:W-:Y:S05]  /*16a80*/  @!P0 BRA `(.L_x_15311) ;  /* 0xfffffffc00f08947 */ /* 0x002fea000383ffff */
[----:B------:R-:W-:Y:S05]  /*16a90*/  BRA `(.L_x_15400) ;  /* 0xffffffd400447947 */ /* 0x000fea000383ffff */
.L_x_15312:
        /* <DEDUP_REMOVED lines=11> */
.L_x_15402:
[----:B------:R-:W-:Y:S05]  /*16b50*/  BSYNC B0 ;  /* 0x0000000000007941 */ /* 0x000fea0003800000 */
.L_x_15401:
[----:B------:R-:W-:Y:S05]  /*16b60*/  BRA `(.L_x_15403) ;  /* 0xffffffd4002c7947 */ /* 0x000fea000383ffff */
.L_x_15315:
[----:B------:R-:W-:Y:S01]  /*16b70*/  BSSY B1, `(.L_x_15404) ;  /* 0x0000006000017945 */ /* 0x000fe20003800000 */
[----:B------:R-:W-:-:S07]  /*16b80*/  IMAD.MOV.U32 R15, RZ, RZ, -0x1 ;  /* 0xffffffffff0f7424 */ /* 0x000fce00078e00ff */
[----:B0----5:R-:W-:Y:S05]  /*16b90*/  WARPSYNC.COLLECTIVE R15, `(.L_x_15405) ;  /* 0x000000000f0c7348 */ /* 0x021fea0003c00000 */
[----:B------:R-:W-:Y:S02]  /*16ba0*/  ELECT P6, UR62, PT ;  /* 0x00000000003e782f */ /* 0x000fe400038c0000 */
[----:B------:R-:W-:Y:S01]  /*16bb0*/  MOV R14, UR62 ;  /* 0x0000003e000e7c02 */ /* 0x000fe20008000f00 */
[----:B0----5:R-:W-:Y:S10]  /*16bc0*/  ENDCOLLECTIVE ;  /* 0x000000000000791b */ /* 0x021ff40003800000 */
.L_x_15405:
[----:B------:R-:W-:Y:S05]  /*16bd0*/  BSYNC B1 ;  /* 0x0000000000017941 */ /* 0x000fea0003800000 */
.L_x_15404:
[----:B------:R-:W-:Y:S05]  /*16be0*/  BRA `(.L_x_15406) ;  /* 0xffffffd400247947 */ /* 0x000fea000383ffff */
.L_x_15317:
[----:B0-----:R0:W1:Y:S02]  /*16bf0*/  SYNCS.PHASECHK.TRANS64.TRYWAIT P1, [R4+URZ+0x13240], R3 ;  /* 0x01324003040075a7 */ /* 0x001064000802017f */
[----:B-1----:R-:W-:Y:S05]  /*16c00*/  @!P1 NANOSLEEP.SYNCS 0x989680 ;  /* 0x009896800000995d */ /* 0x002fea0003900000 */
[----:B------:R-:W1:Y:S02]  /*16c10*/  @!P1 SYNCS.PHASECHK.TRANS64 P1, [R4+URZ+0x13240], R3 ;  /* 0x01324003040095a7 */ /* 0x000e64000802007f */
[----:B-1----:R-:W-:Y:S05]  /*16c20*/  @!P1 BRA `(.L_x_15317) ;  /* 0xfffffffc00f09947 */ /* 0x002fea000383ffff */
[----:B------:R-:W-:Y:S05]  /*16c30*/  BRA `(.L_x_15407) ;  /* 0xffffffd4004c7947 */ /* 0x000fea000383ffff */
.L_x_15319:
[----:B-1----:R1:W2:Y:S02]  /*16c40*/  SYNCS.PHASECHK.TRANS64.TRYWAIT P1, [R5+URZ+0x13240], R0 ;  /* 0x01324000050075a7 */ /* 0x0022a4000802017f */
[----:B--2---:R-:W-:Y:S05]  /*16c50*/  @!P1 NANOSLEEP.SYNCS 0x989680 ;  /* 0x009896800000995d */ /* 0x004fea0003900000 */
[----:B------:R-:W2:Y:S02]  /*16c60*/  @!P1 SYNCS.PHASECHK.TRANS64 P1, [R5+URZ+0x13240], R0 ;  /* 0x01324000050095a7 */ /* 0x000ea4000802007f */
[----:B--2---:R-:W-:Y:S05]  /*16c70*/  @!P1 BRA `(.L_x_15319) ;  /* 0xfffffffc00f09947 */ /* 0x004fea000383ffff */
[----:B------:R-:W-:Y:S05]  /*16c80*/  BRA `(.L_x_15408) ;  /* 0xffffffd4005c7947 */ /* 0x000fea000383ffff */
.L_x_15321:
[----:B--2---:R2:W3:Y:S02]  /*16c90*/  SYNCS.PHASECHK.TRANS64.TRYWAIT P1, [R4+URZ+0x13260], R3 ;  /* 0x01326003040075a7 */ /* 0x0044e4000802017f */
[----:B---3--:R-:W-:Y:S05]  /*16ca0*/  @!P1 NANOSLEEP.SYNCS 0x989680 ;  /* 0x009896800000995d */ /* 0x008fea0003900000 */
[----:B------:R-:W3:Y:S02]  /*16cb0*/  @!P1 SYNCS.PHASECHK.TRANS64 P1, [R4+URZ+0x13260], R3 ;  /* 0x01326003040095a7 */ /* 0x000ee4000802007f */
[----:B---3--:R-:W-:Y:S05]  /*16cc0*/  @!P1 BRA `(.L_x_15321) ;  /* 0xfffffffc00f09947 */ /* 0x008fea000383ffff */
[----:B------:R-:W-:Y:S05]  /*16cd0*/  BRA `(.L_x_15409) ;  /* 0xffffffd400587947 */ /* 0x000fea000383ffff */
.L_x_15323:
[----:B---3--:R3:W4:Y:S02]  /*16ce0*/  SYNCS.PHASECHK.TRANS64.TRYWAIT P1, [R5+URZ+0x13260], R0 ;  /* 0x01326000050075a7 */ /* 0x008724000802017f */
[----:B----4-:R-:W-:Y:S05]  /*16cf0*/  @!P1 NANOSLEEP.SYNCS 0x989680 ;  /* 0x009896800000995d */ /* 0x010fea0003900000 */
[----:B------:R-:W4:Y:S02]  /*16d00*/  @!P1 SYNCS.PHASECHK.TRANS64 P1, [R5+URZ+0x13260], R0 ;  /* 0x01326000050095a7 */ /* 0x000f24000802007f */
[----:B----4-:R-:W-:Y:S05]  /*16d10*/  @!P1 BRA `(.L_x_15323) ;  /* 0xfffffffc00f09947 */ /* 0x010fea000383ffff */
[----:B------:R-:W-:Y:S05]  /*16d20*/  BRA `(.L_x_15410) ;  /* 0xffffffd400547947 */ /* 0x000fea000383ffff */
.L_x_15325:
[----:B----4-:R4:W0:Y:S02]  /*16d30*/  SYNCS.PHASECHK.TRANS64.TRYWAIT P1, [R4+URZ+0x13280], R3 ;  /* 0x01328003040075a7 */ /* 0x010824000802017f */
[----:B0-----:R-:W-:Y:S05]  /*16d40*/  @!P1 NANOSLEEP.SYNCS 0x989680 ;  /* 0x009896800000995d */ /* 0x001fea0003900000 */
[----:B------:R-:W0:Y:S02]  /*16d50*/  @!P1 SYNCS.PHASECHK.TRANS64 P1, [R4+URZ+0x13280], R3 ;  /* 0x01328003040095a7 */ /* 0x000e24000802007f */
[----:B0-----:R-:W-:Y:S05]  /*16d60*/  @!P1 BRA `(.L_x_15325) ;  /* 0xfffffffc00f09947 */ /* 0x001fea000383ffff */
[----:B------:R-:W-:Y:S05]  /*16d70*/  BRA `(.L_x_15411) ;  /* 0xffffffd400507947 */ /* 0x000fea000383ffff */
.L_x_15412:
        /* <DEDUP_REMOVED lines=16> */
.L_x_15868:


//--------------------- .text._ZN7cutlass13device_kernelIN5flash11enable_sm90INS1_16FlashAttnFwdSm90INS1_25CollectiveMainloopFwdSm90ILi2EN4cute5tupleIJNS5_1CILi1EEES8_S8_EEENS6_IJNS7_ILi192EEENS7_ILi160EEENS7_ILi64EEEEEELi64ENS_12float_e4m3_tEfNS_4arch4Sm90ELb1ELb0ELb1ELb1ELb1ELb1ELb0ELb1ELb1ELb1ELb0ELb0EEENS1_21CollectiveEpilogueFwdINS6_IJSA_SC_SB_EEES9_NS_10bfloat16_tESG_Li384ELb1ELb1ELb0ELb1EEENS1_36VarlenDynamicPersistentTileSchedulerILi192ELi160ELi384ELi128ELb0ELb1ELb1ELb1ELb1ELb1EEEEEEEEEvNT_6ParamsE --------------------------
	.section	.text._ZN7cutlass13device_kernelIN5flash11enable_sm90INS1_16FlashAttnFwdSm90INS1_25CollectiveMainloopFwdSm90ILi2EN4cute5tupleIJNS5_1CILi1EEES8_S8_EEENS6_IJNS7_ILi192EEENS7_ILi160EEENS7_ILi64EEEEEELi64ENS_12float_e4m3_tEfNS_4arch4Sm90ELb1ELb0ELb1ELb1ELb1ELb1ELb0ELb1ELb1ELb1ELb0ELb0EEENS1_21CollectiveEpilogueFwdINS6_IJSA_SC_SB_EEES9_NS_10bfloat16_tESG_Li384ELb1ELb1ELb0ELb1EEENS1_36VarlenDynamicPersistentTileSchedulerILi192ELi160ELi384ELi128ELb0ELb1ELb1ELb1ELb1ELb1EEEEEEEEEvNT_6ParamsE,"ax",@progbits
	.align	128
.text._ZN7cutlass13device_kernelIN5flash11enable_sm90INS1_16FlashAttnFwdSm90INS1_25CollectiveMainloopFwdSm90ILi2EN4cute5tupleIJNS5_1CILi1EEES8_S8_EEENS6_IJNS7_ILi192EEENS7_ILi160EEENS7_ILi64EEEEEELi64ENS_12float_e4m3_tEfNS_4arch4Sm90ELb1ELb0ELb1ELb1ELb1ELb1ELb0ELb1ELb1ELb1ELb0ELb0EEENS1_21CollectiveEpilogueFwdINS6_IJSA_SC_SB_EEES9_NS_10bfloat16_tESG_Li384ELb1ELb1ELb0ELb1EEENS1_36VarlenDynamicPersistentTileSchedulerILi192ELi160ELi384ELi128ELb0ELb1ELb1ELb1ELb1ELb1EEEEEEEEEvNT_6ParamsE:
        .type           _ZN7cutlass13device_kernelIN5flash11enable_sm90INS1_16FlashAttnFwdSm90INS1_25CollectiveMainloopFwdSm90ILi2EN4cute5tupleIJNS5_1CILi1EEES8_S8_EEENS6_IJNS7_ILi192EEENS7_ILi160EEENS7_ILi64EEEEEELi64ENS_12float_e4m3_tEfNS_4arch4Sm90ELb1ELb0ELb1ELb1ELb1ELb1ELb0ELb1ELb1ELb1ELb0ELb0EEENS1_21CollectiveEpilogueFwdINS6_IJSA_SC_SB_EEES9_NS_10bfloat16_tESG_Li384ELb1ELb1ELb0ELb1EEENS1_36VarlenDynamicPersistentTileSchedulerILi192ELi160ELi384ELi128ELb0ELb1ELb1ELb1ELb1ELb1EEEEEEEEEvNT_6ParamsE,@function
        .size           _ZN7cutlass13device_kernelIN5flash11enable_sm90INS1_16FlashAttnFwdSm90INS1_25CollectiveMainloopFwdSm90ILi2EN4cute5tupleIJNS5_1CILi1EEES8_S8_EEENS6_IJNS7_ILi192EEENS7_ILi160EEENS7_ILi64EEEEEELi64ENS_12float_e4m3_tEfNS_4arch4Sm90ELb1ELb0ELb1ELb1ELb1ELb1ELb0ELb1ELb1ELb1ELb0ELb0EEENS1_21CollectiveEpilogueFwdINS6_IJSA_SC_SB_EEES9_NS_10bfloat16_tESG_Li384ELb1ELb1ELb0ELb1EEENS1_36VarlenDynamicPersistentTileSchedulerILi192ELi160ELi384ELi128ELb0ELb1ELb1ELb1ELb1ELb1EEEEEEEEEvNT_6ParamsE,(.L_x_15869 - _ZN7cutlass13device_kernelIN5flash11enable_sm90INS1_16FlashAttnFwdSm90INS1_25CollectiveMainloopFwdSm90ILi2EN4cute5tupleIJNS5_1CILi1EEES8_S8_EEENS6_IJNS7_ILi192EEENS7_ILi160EEENS7_ILi64EEEEEELi64ENS_12float_e4m3_tEfNS_4arch4Sm90ELb1ELb0ELb1ELb1ELb1ELb1ELb0ELb1ELb1ELb1ELb0ELb0EEENS1_21CollectiveEpilogueFwdINS6_IJSA_SC_SB_EEES9_NS_10bfloat16_tESG_Li384ELb1ELb1ELb0ELb1EEENS1_36VarlenDynamicPersistentTileSchedulerILi192ELi160ELi384ELi128ELb0ELb1ELb1ELb1ELb1ELb1EEEEEEEEEvNT_6ParamsE)
        .other          _ZN7cutlass13device_kernelIN5flash11enable_sm90INS1_16FlashAttnFwdSm90INS1_25CollectiveMainloopFwdSm90ILi2EN4cute5tupleIJNS5_1CILi1EEES8_S8_EEENS6_IJNS7_ILi192EEENS7_ILi160EEENS7_ILi64EEEEEELi64ENS_12float_e4m3_tEfNS_4arch4Sm90ELb1ELb0ELb1ELb1ELb1ELb1ELb0ELb1ELb1ELb1ELb0ELb0EEENS1_21CollectiveEpilogueFwdINS6_IJSA_SC_SB_EEES9_NS_10bfloat16_tESG_Li384ELb1ELb1ELb0ELb1EEENS1_36VarlenDynamicPersistentTileSchedulerILi192ELi160ELi384ELi128ELb0ELb1ELb1ELb1ELb1ELb1EEEEEEEEEvNT_6ParamsE,@"STO_CUDA_ENTRY STV_DEFAULT"
_ZN7cutlass13device_kernelIN5flash11enable_sm90INS1_16FlashAttnFwdSm90INS1_25CollectiveMainloopFwdSm90ILi2EN4cute5tupleIJNS5_1CILi1EEES8_S8_EEENS6_IJNS7_ILi192EEENS7_ILi160EEENS7_ILi64EEEEEELi64ENS_12float_e4m3_tEfNS_4arch4Sm90ELb1ELb0ELb1ELb1ELb1ELb1ELb0ELb1ELb1ELb1ELb0ELb0EEENS1_21CollectiveEpilogueFwdINS6_IJSA_SC_SB_EEES9_NS_10bfloat16_tESG_Li384ELb1ELb1ELb0ELb1EEENS1_36VarlenDynamicPersistentTileSchedulerILi192ELi160ELi384ELi128ELb0ELb1ELb1ELb1ELb1ELb1EEEEEEEEEvNT_6ParamsE:
        /* <DEDUP_REMOVED lines=17> */
.L_x_15414:
[----:B------:R-:W-:Y:S05]  /*0110*/  BSYNC B0 ;  /* 0x0000000000007941 */ /* 0x000fea0003800000 */
.L_x_15413:
        /* <DEDUP_REMOVED lines=40> */
.L_x_15415:
        /* <DEDUP_REMOVED lines=22> */
.L_x_15416:
        /* <DEDUP_REMOVED lines=18> */
.L_x_15417:
        /* <DEDUP_REMOVED lines=22> */
.L_x_15418:
        /* <DEDUP_REMOVED lines=23> */
.L_x_15419:
        /* <DEDUP_REMOVED lines=9> */
.L_x_15422:
        /* <DEDUP_REMOVED lines=19> */
[----:B------:R-:W-:Y:S02]  /*0ab0*/  SHF.R.S32.HI R0, RZ, 0x1f, R16 ;  /* 0x0000001fff007819 */ /* 0x000fe40000011410 */
[-C--:B------:R-:W-:Y:S02]  /*0ac0*/  LEA.HI R3, R16, R16.reuse, RZ, 0x1 ;  /* 0x0000001010037211 */ /* 0x080fe400078f08ff */
[CC--:B------:R-:W-:Y:S02]  /*0ad0*/  LEA.HI R4, R0.reuse, R16.reuse, RZ, 0x5 ;  /* 0x0000001000047211 */ /* 0x0c0fe400078f28ff */
[----:B------:R-:W-:Y:S02]  /*0ae0*/  SHF.R.S32.HI R10, RZ, 0x1, R3 ;  /* 0x00000001ff0a7819 */ /* 0x000fe40000011403 */
[-C--:B--2---:R-:W-:Y:S01]  /*0af0*/  LEA.HI R2, R0, R16.reuse, RZ, 0x7 ;  /* 0x0000001000027211 */ /* 0x084fe200078f38ff */
[----:B------:R-:W-:Y:S01]  /*0b00*/  IMAD.SHL.U32 R8, R4, 0x20, RZ ;  /* 0x0000002004087824 */ /* 0x000fe200078e00ff */
[----:B------:R-:W-:-:S02]  /*0b10*/  LEA.HI R5, R0, R16, RZ, 0x4 ;  /* 0x0000001000057211 */ /* 0x000fc400078f20ff */
[----:B------:R-:W-:Y:S02]  /*0b20*/  LEA.HI R4, R3, R10, RZ, 0x1 ;  /* 0x0000000a03047211 */ /* 0x000fe400078f08ff */
[----:B------:R-:W-:Y:S02]  /*0b30*/  LOP3.LUT R9, R2, 0xffffff80, RZ, 0xc0, !PT ;  /* 0xffffff8002097812 */ /* 0x000fe400078ec0ff */
[----:B------:R-:W-:Y:S02]  /*0b40*/  SHF.R.S32.HI R6, RZ, 0x4, R5 ;  /* 0x00000004ff067819 */ /* 0x000fe40000011405 */
[----:B------:R-:W-:Y:S01]  /*0b50*/  LOP3.LUT R4, R4, 0x3fffffe, RZ, 0xc0, !PT ;  /* 0x03fffffe04047812 */ /* 0x000fe200078ec0ff */
[----:B------:R-:W-:Y:S01]  /*0b60*/  IMAD.IADD R21, R16, 0x1, -R9 ;  /* 0x0000000110157824 */ /* 0x000fe200078e0a09 */
[C---:B------:R-:W-:Y:S02]  /*0b70*/  LOP3.LUT R7, R5.reuse, 0x3fffff0, RZ, 0xc0, !PT ;  /* 0x03fffff005077812 */ /* 0x040fe400078ec0ff */
[----:B------:R-:W-:Y:S01]  /*0b80*/  LEA.HI R5, R5, R6, RZ, 0x1 ;  /* 0x0000000605057211 */ /* 0x000fe200078f08ff */
[----:B------:R-:W-:Y:S01]  /*0b90*/  IMAD.IADD R4, R10, 0x1, -R4 ;  /* 0x000000010a047824 */ /* 0x000fe200078e0a04 */
[----:B------:R-:W-:-:S02]  /*0ba0*/  LOP3.LUT R8, R8, 0xfffffc00, RZ, 0xc0, !PT ;  /* 0xfffffc0008087812 */ /* 0x000fc400078ec0ff */
[----:B------:R-:W-:Y:S01]  /*0bb0*/  IADD3 R7, R16, -R7, RZ ;  /* 0x8000000710077210 */ /* 0x000fe20007ffe0ff */
[----:B------:R-:W-:Y:S01]  /*0bc0*/  IMAD R20, R6, 0x8, R4 ;  /* 0x0000000806147824 */ /* 0x000fe200078e0204 */
[----:B------:R-:W-:Y:S02]  /*0bd0*/  SHF.R.S32.HI R9, RZ, 0x1f, R21 ;  /* 0x0000001fff097819 */ /* 0x000fe40000011415 */
[----:B------:R-:W-:Y:S01]  /*0be0*/  LOP3.LUT R5, R5, 0x1ffffffe, RZ, 0xc0, !PT ;  /* 0x1ffffffe05057812 */ /* 0x000fe200078ec0ff */
[----:B------:R-:W-:Y:S01]  /*0bf0*/  IMAD R7, R7, 0x40, R8 ;  /* 0x0000004007077824 */ /* 0x000fe200078e0208 */
[----:B------:R-:W-:Y:S02]  /*0c00*/  LEA.HI R4, R0, R16, RZ, 0x2 ;  /* 0x0000001000047211 */ /* 0x000fe400078f10ff */
[----:B------:R-:W-:Y:S01]  /*0c10*/  LEA.HI R8, R9, R21, RZ, 0x2 ;  /* 0x0000001509087211 */ /* 0x000fe200078f10ff */
[----:B------:R-:W-:Y:S01]  /*0c20*/  IMAD.IADD R6, R6, 0x1, -R5 ;  /* 0x0000000106067824 */ /* 0x000fe200078e0a05 */
[----:B------:R-:W-:-:S02]  /*0c30*/  SHF.R.S32.HI R22, RZ, 0x7, R2 ;  /* 0x00000007ff167819 */ /* 0x000fc40000011402 */
[--C-:B------:R-:W-:Y:S02]  /*0c40*/  SHF.R.S32.HI R2, RZ, 0x2, R4.reuse ;  /* 0x00000002ff027819 */ /* 0x100fe40000011404 */
[----:B------:R-:W-:Y:S02]  /*0c50*/  SHF.R.S32.HI R5, RZ, 0x1f, R4 ;  /* 0x0000001fff057819 */ /* 0x000fe40000011404 */
[--C-:B------:R-:W-:Y:S02]  /*0c60*/  SHF.R.S32.HI R10, RZ, 0x2, R8.reuse ;  /* 0x00000002ff0a7819 */ /* 0x100fe40000011408 */
[----:B------:R-:W-:Y:S02]  /*0c70*/  SHF.R.S32.HI R11, RZ, 0x1f, R8 ;  /* 0x0000001fff0b7819 */ /* 0x000fe40000011408 */
[----:B------:R-:W-:Y:S02]  /*0c80*/  LEA.HI R5, R5, R2, RZ, 0x2 ;  /* 0x0000000205057211 */ /* 0x000fe400078f10ff */
[----:B------:R-:W-:-:S02]  /*0c90*/  LEA.HI R11, R11, R10, RZ, 0x3 ;  /* 0x0000000a0b0b7211 */ /* 0x000fc400078f18ff */
[----:B------:R-:W-:Y:S02]  /*0ca0*/  LOP3.LUT R5, R5, 0xfffffffc, RZ, 0xc0, !PT ;  /* 0xfffffffc05057812 */ /* 0x000fe400078ec0ff */
[----:B------:R-:W-:Y:S01]  /*0cb0*/  LOP3.LUT R12, R4, 0xfffffffc, RZ, 0xc0, !PT ;  /* 0xfffffffc040c7812 */ /* 0x000fe200078ec0ff */
[----:B------:R-:W-:Y:S01]  /*0cc0*/  IMAD.HI R4, R22, 0x55555556, RZ ;  /* 0x5555555616047827 */ /* 0x000fe200078e02ff */
[----:B------:R-:W-:Y:S02]  /*0cd0*/  LOP3.LUT R11, R11, 0xfffffff8, RZ, 0xc0, !PT ;  /* 0xfffffff80b0b7812 */ /* 0x000fe400078ec0ff */
[----:B------:R-:W-:Y:S01]  /*0ce0*/  LEA.HI R9, R9, R21, RZ, 0x5 ;  /* 0x0000001509097211 */ /* 0x000fe200078f28ff */
[----:B------:R-:W-:Y:S02]  /*0cf0*/  IMAD.IADD R5, R2, 0x1, -R5 ;  /* 0x0000000102057824 */ /* 0x000fe400078e0a05 */
[----:B------:R-:W-:Y:S01]  /*0d00*/  IMAD R2, R6, 0x8, R7 ;  /* 0x0000000806027824 */ /* 0x000fe200078e0207 */
[----:B------:R-:W-:Y:S01]  /*0d10*/  LEA.HI R4, R4, R4, RZ, 0x1 ;  /* 0x0000000404047211 */ /* 0x000fe200078f08ff */
[----:B------:R-:W-:Y:S01]  /*0d20*/  IMAD.IADD R10, R10, 0x1, -R11 ;  /* 0x000000010a0a7824 */ /* 0x000fe200078e0a0b */
[----:B------:R-:W-:-:S02]  /*0d30*/  SHF.R.S32.HI R9, RZ, 0x5, R9 ;  /* 0x00000005ff097819 */ /* 0x000fc40000011409 */
[----:B------:R-:W-:Y:S02]  /*0d40*/  LEA.HI R0, R0, R16, RZ, 0x3 ;  /* 0x0000001000007211 */ /* 0x000fe400078f18ff */
[----:B------:R-:W-:Y:S01]  /*0d50*/  LOP3.LUT R3, R3, 0xfffffffe, RZ, 0xc0, !PT ;  /* 0xfffffffe03037812 */ /* 0x000fe200078ec0ff */
[----:B------:R0:W-:Y:S01]  /*0d60*/  STL [R1+0x84], R2 ;  /* 0x0000840201007387 */ /* 0x0001e20000100800 */
[----:B------:R-:W-:Y:S01]  /*0d70*/  LEA R9, R9, R10, 0x4 ;  /* 0x0000000a09097211 */ /* 0x000fe200078e20ff */
[----:B------:R-:W-:Y:S02]  /*0d80*/  IMAD R4, R4, -0x3, R22 ;  /* 0xfffffffd04047824 */ /* 0x000fe400078e0216 */
[----:B------:R-:W-:Y:S01]  /*0d90*/  IMAD.IADD R3, R16, 0x1, -R3 ;  /* 0x0000000110037824 */ /* 0x000fe200078e0a03 */
[----:B0-----:R-:W-:Y:S01]  /*0da0*/  LOP3.LUT R2, R0, 0xfffffff8, RZ, 0xc0, !PT ;  /* 0xfffffff800027812 */ /* 0x001fe200078ec0ff */
[----:B------:R-:W-:Y:S01]  /*0db0*/  IMAD.IADD R12, R16, 0x1, -R12 ;  /* 0x00000001100c7824 */ /* 0x000fe200078e0a0c */
[----:B------:R-:W-:Y:S01]  /*0dc0*/  STL [R1+0x70], R5 ;  /* 0x0000700501007387 */ /* 0x000fe20000100800 */
[----:B------:R-:W-:Y:S01]  /*0dd0*/  IMAD R4, R4, 0x40, R9 ;  /* 0x0000004004047824 */ /* 0x000fe200078e0209 */
[----:B------:R-:W-:Y:S01]  /*0de0*/  IADD3 R2, R16, -R2, RZ ;  /* 0x8000000210027210 */ /* 0x000fe20007ffe0ff */
[C---:B------:R-:W-:Y:S01]  /*0df0*/  IMAD.SHL.U32 R16, R3.reuse, 0x10, RZ ;  /* 0x0000001003107824 */ /* 0x040fe200078e00ff */
[----:B------:R-:W-:Y:S01]  /*0e00*/  STL [R1+0x4], R13 ;  /* 0x0000040d01007387 */ /* 0x000fe20000100800 */
[----:B------:R-:W-:Y:S01]  /*0e10*/  SHF.R.S32.HI R0, RZ, 0x3, R0 ;  /* 0x00000003ff007819 */ /* 0x000fe20000011400 */
[----:B------:R-:W-:-:S02]  /*0e20*/  IMAD.SHL.U32 R6, R3, 0x8, RZ ;  /* 0x0000000803067824 */ /* 0x000fc400078e00ff */
[----:B------:R-:W-:Y:S01]  /*0e30*/  STL [R1+0x8], R14 ;  /* 0x0000080e01007387 */ /* 0x000fe20000100800 */
[----:B------:R-:W-:Y:S02]  /*0e40*/  IMAD.SHL.U32 R0, R5, 0x80, RZ ;  /* 0x0000008005007824 */ /* 0x000fe400078e00ff */
[----:B------:R-:W-:Y:S01]  /*0e50*/  IMAD.SHL.U32 R3, R2, 0x8, RZ ;  /* 0x0000000802037824 */ /* 0x000fe200078e00ff */
[----:B------:R-:W-:Y:S01]  /*0e60*/  STL [R1+0xc], R15 ;  /* 0x00000c0f01007387 */ /* 0x000fe20000100800 */
[----:B------:R-:W-:-:S03]  /*0e70*/  VIADD R157, R16, 0x20 ;  /* 0x00000020109d7836 */ /* 0x000fc60000000000 */
[----:B------:R-:W-:Y:S01]  /*0e80*/  STL [R1+0x80], R4 ;  /* 0x0000800401007387 */ /* 0x000fe20000100800 */
[----:B------:R-:W-:-:S03]  /*0e90*/  LOP3.LUT R2, R0, 0x180, RZ, 0xc0, !PT ;  /* 0x0000018000027812 */ /* 0x000fc600078ec0ff */
[----:B------:R-:W-:Y:S01]  /*0ea0*/  STL [R1+0x64], RZ ;  /* 0x000064ff01007387 */ /* 0x000fe20000100800 */
[----:B------:R-:W-:-:S03]  /*0eb0*/  SHF.R.S32.HI R0, RZ, 0x1f, R3 ;  /* 0x0000001fff007819 */ /* 0x000fc60000011403 */
[----:B------:R-:W-:Y:S04]  /*0ec0*/  STL [R1+0x10], RZ ;  /* 0x000010ff01007387 */ /* 0x000fe80000100800 */
[----:B------:R-:W-:Y:S04]  /*0ed0*/  STL [R1+0x18], R6 ;  /* 0x0000180601007387 */ /* 0x000fe80000100800 */
[----:B------:R0:W-:Y:S01]  /*0ee0*/  STL [R1+0x6c], R3 ;  /* 0x00006c0301007387 */ /* 0x0001e20000100800 */
[----:B------:R-:W-:-:S03]  /*0ef0*/  LEA.HI R11, R12, R12, RZ, 0x1 ;  /* 0x0000000c0c0b7211 */ /* 0x000fc600078f08ff */
[----:B------:R-:W-:Y:S01]  /*0f00*/  STL [R1+0x3c], R2 ;  /* 0x00003c0201007387 */ /* 0x000fe20000100800 */
[----:B0-----:R-:W-:-:S03]  /*0f10*/  SHF.R.S32.HI R3, RZ, 0x1f, R157 ;  /* 0x0000001fff037819 */ /* 0x001fc6000001149d */
[----:B------:R0:W-:Y:S01]  /*0f20*/  STL [R1+0x88], R0 ;  /* 0x0000880001007387 */ /* 0x0001e20000100800 */
[----:B------:R-:W-:-:S03]  /*0f30*/  VIADD R6, R6, 0x10 ;  /* 0x0000001006067836 */ /* 0x000fc60000000000 */
[----:B------:R1:W-:Y:S01]  /*0f40*/  STL [R1+0x24], R3 ;  /* 0x0000240301007387 */ /* 0x0003e20000100800 */
[----:B------:R-:W-:Y:S02]  /*0f50*/  LOP3.LUT R11, R11, 0x1ffffffe, RZ, 0xc0, !PT ;  /* 0x1ffffffe0b0b7812 */ /* 0x000fe400078ec0ff */
[C---:B0-----:R-:W-:Y:S02]  /*0f60*/  LOP3.LUT R0, R2.reuse, 0x10, R16, 0xf8, !PT ;  /* 0x0000001002007812 */ /* 0x041fe400078ef810 */
[----:B-1----:R-:W-:Y:S02]  /*0f70*/  SHF.R.U32.HI R3, RZ, 0x3, R2 ;  /* 0x00000003ff037819 */ /* 0x002fe40000011602 */
[----:B------:R-:W-:Y:S01]  /*0f80*/  LOP3.LUT R2, R2, 0x30, R16, 0xf8, !PT ;  /* 0x0000003002027812 */ /* 0x000fe200078ef810 */
[----:B------:R-:W-:Y:S01]  /*0f90*/  STL [R1+0x2c], R6 ;  /* 0x00002c0601007387 */ /* 0x000fe20000100800 */
[----:B------:R-:W-:Y:S02]  /*0fa0*/  LOP3.LUT R8, R8, 0x7ffffffc, RZ, 0xc0, !PT ;  /* 0x7ffffffc08087812 */ /* 0x000fe400078ec0ff */
[----:B------:R-:W-:Y:S01]  /*0fb0*/  LOP3.LUT R0, R0, R3, RZ, 0x3c, !PT ;  /* 0x0000000300007212 */ /* 0x000fe200078e3cff */
[----:B------:R0:W-:Y:S01]  /*0fc0*/  STL [R1+0x40], R3 ;  /* 0x0000400301007387 */ /* 0x0001e20000100800 */
[----:B------:R-:W-:Y:S01]  /*0fd0*/  SHF.L.U32 R5, R20, 0x6, RZ ;  /* 0x0000000614057819 */ /* 0x000fe200000006ff */
[----:B------:R-:W-:-:S02]  /*0fe0*/  IMAD.IADD R11, R12, 0x1, -R11 ;  /* 0x000000010c0b7824 */ /* 0x000fc400078e0a0b */
[----:B------:R-:W-:Y:S01]  /*0ff0*/  IMAD.IADD R7, R21, 0x1, -R8 ;  /* 0x0000000115077824 */ /* 0x000fe200078e0a08 */
[----:B0-----:R-:W-:Y:S02]  /*1000*/  LOP3.LUT R3, R2, R3, RZ, 0x3c, !PT ;  /* 0x0000000302037212 */ /* 0x001fe400078e3cff */
[----:B------:R-:W-:Y:S01]  /*1010*/  SHF.R.S32.HI R2, RZ, 0x1f, R6 ;  /* 0x0000001fff027819 */ /* 0x000fe20000011406 */
[----:B------:R-:W-:Y:S01]  /*1020*/  STL [R1+0x44], R5 ;  /* 0x0000440501007387 */ /* 0x000fe20000100800 */
[----:B------:R-:W-:Y:S02]  /*1030*/  IMAD.IADD R6, R5, 0x1, R0 ;  /* 0x0000000105067824 */ /* 0x000fe400078e0200 */
[----:B------:R-:W-:Y:S01]  /*1040*/  IMAD R0, R11, 0x8, R4 ;  /* 0x000000080b007824 */ /* 0x000fe200078e0204 */
[----:B------:R0:W-:Y:S04]  /*1050*/  STL [R1+0x78], R2 ;  /* 0x0000780201007387 */ /* 0x0001e80000100800 */
[----:B------:R1:W-:Y:S01]  /*1060*/  STL [R1+0x48], R7 ;  /* 0x0000480701007387 */ /* 0x0003e20000100800 */
[----:B0-----:R-:W-:-:S03]  /*1070*/  IADD3 R2, R18, R5, R3 ;  /* 0x0000000512027210 */ /* 0x001fc60007ffe003 */
[----:B------:R1:W-:Y:S04]  /*1080*/  STL [R1+0x30], R6 ;  /* 0x0000300601007387 */ /* 0x0003e80000100800 */
[----:B------:R1:W-:Y:S04]  /*1090*/  STL [R1+0x4c], R0 ;  /* 0x00004c0001007387 */ /* 0x0003e80000100800 */
[----:B------:R1:W-:Y:S01]  /*10a0*/  STL [R1+0x7c], R2 ;  /* 0x00007c0201007387 */ /* 0x0003e20000100800 */
[----:B------:R-:W-:Y:S02]  /*10b0*/  CS2R R22, SRZ ;  /* 0x0000000000167805 */ /* 0x000fe4000001ff00 */
[----:B------:R-:W-:-:S02]  /*10c0*/  SHF.R.S32.HI R17, RZ, 0x1f, R16 ;  /* 0x0000001fff117819 */ /* 0x000fc40000011410 */
[----:B---3--:R-:W-:Y:S01]  /*10d0*/  LOP3.LUT R156, R19, 0x1, RZ, 0xfc, !PT ;  /* 0x00000001139c7812 */ /* 0x008fe200078efcff */
[----:B-1----:R-:W-:-:S07]  /*10e0*/  IMAD.MOV.U32 R19, RZ, RZ, RZ ;  /* 0x000000ffff137224 */ /* 0x002fce00078e00ff */
.L_x_15540:
[----:B--2---:R-:W2:Y:S01]  /*10f0*/  LDL.LU R0, [R1+0xc] ;  /* 0x00000c0001007983 */ /* 0x004ea20000300800 */
[----:B01----:R-:W2:Y:S01]  /*1100*/  LDC.64 R2, c[0x0][0xc88] ;  /* 0x00032200ff027b82 */ /* 0x003ea20000000a00 */
[----:B------:R-:W-:Y:S01]  /*1110*/  ULDC.64 UR4, c[0x0][0xa28] ;  /* 0x00028a0000047ab9 */ /* 0x000fe20000000a00 */
[----:B------:R-:W-:Y:S01]  /*1120*/  ULDC.64 UR8, c[0x0][0xa18] ;  /* 0x0002860000087ab9 */ /* 0x000fe20000000a00 */
[----:B------:R-:W-:Y:S01]  /*1130*/  ISETP.NE.U32.AND P2, PT, RZ, UR4, PT ;  /* 0x00000004ff007c0c */ /* 0x000fe2000bf45070 */
[----:B------:R-:W-:Y:S01]  /*1140*/  IMAD.MOV.U32 R9, RZ, RZ, RZ ;  /* 0x000000ffff097224 */ /* 0x000fe200078e00ff */
[----:B------:R-:W3:Y:S01]  /*1150*/  LDL R33, [R1+0x8] ;  /* 0x0000080001217983 */ /* 0x000ee20000100800 */
[----:B------:R-:W-:Y:S01]  /*1160*/  ULDC.64 UR6, c[0x0][0xa08] ;  /* 0x0002820000067ab9 */ /* 0x000fe20000000a00 */
        /* <DEDUP_REMOVED lines=15> */
[----:B------:R-:W-:Y:S01]  /*1260*/  ULDC UR4, c[0x0][0x288] ;  /* 0x0000a20000047ab9 */ /* 0x000fe20000000800 */
[C---:B------:R-:W-:Y:S02]  /*1270*/  IADD3 R6, P4, R35.reuse, UR6, RZ ;  /* 0x0000000623067c10 */ /* 0x040fe4000ff9e0ff */
[----:B------:R1:W5:Y:S01]  /*1280*/  @P2 LDG.E R9, desc[UR40][R2.64] ;  /* 0x0000002802092981 */ /* 0x000362000c1e1900 */
        /* <DEDUP_REMOVED lines=11> */
[----:B------:R-:W4:Y:S01]  /*1340*/  @P1 LDG.E R8, desc[UR40][R4.64] ;  /* 0x0000002804081981 */ /* 0x000f22000c1e1900 */
[----:B------:R-:W-:Y:S01]  /*1350*/  UISETP.NE.AND.EX UP0, UPT, UR5, URZ, UPT, UP0 ;  /* 0x0000003f0500728c */ /* 0x000fe2000bf05300 */
[----:B------:R-:W-:-:S02]  /*1360*/  ISETP.NE.U32.AND P2, PT, RZ, UR8, PT ;  /* 0x00000008ff007c0c */ /* 0x000fc4000bf45070 */
[----:B------:R-:W-:Y:S01]  /*1370*/  ULDC UR5, c[0x0][0x2f0] ;  /* 0x0000bc0000057ab9 */ /* 0x000fe20000000800 */
[----:B------:R-:W-:Y:S01]  /*1380*/  USEL UR4, UR4, 0x1, UP0 ;  /* 0x0000000104047887 */ /* 0x000fe20008000000 */
[----:B------:R-:W-:-:S03]  /*1390*/  ISETP.NE.AND.EX P2, PT, RZ, UR9, PT, P2 ;  /* 0x00000009ff007c0c */ /* 0x000fc6000bf45320 */
[----:B------:R-:W-:-:S03]  /*13a0*/  UIMAD UR4, UR4, UR5, URZ ;  /* 0x00000005040472a4 */ /* 0x000fc6000f8e023f */
[----:B------:R-:W-:Y:S01]  /*13b0*/  ULDC UR5, c[0x0][0x348] ;  /* 0x0000d20000057ab9 */ /* 0x000fe20000000800 */
[----:B-1----:R-:W-:Y:S01]  /*13c0*/  IMAD.MOV.U32 R2, RZ, RZ, R0 ;  /* 0x000000ffff027224 */ /* 0x002fe200078e0000 */
[----:B----4-:R2:W-:Y:S04]  /*13d0*/  STL [R1+0xc], R8 ;  /* 0x00000c0801007387 */ /* 0x0105e80000100800 */
[----:B---3--:R2:W-:Y:S01]  /*13e0*/  STL [R1+0x54], R33 ;  /* 0x0000542101007387 */ /* 0x0085e20000100800 */
[----:B------:R-:W-:Y:S01]  /*13f0*/  IMAD.MOV.U32 R10, RZ, RZ, R8 ;  /* 0x000000ffff0a7224 */ /* 0x000fe200078e0008 */
[----:B------:R-:W-:Y:S06]  /*1400*/  @P1 BRA `(.L_x_15424) ;  /* 0x0000000000281947 */ /* 0x000fec0003800000 */
[----:B------:R-:W-:Y:S02]  /*1410*/  ULDC.64 UR6, c[0x0][0xa00] ;  /* 0x0002800000067ab9 */ /* 0x000fe40000000a00 */
[----:B------:R-:W-:-:S04]  /*1420*/  ISETP.NE.U32.AND P1, PT, RZ, UR6, PT ;  /* 0x00000006ff007c0c */ /* 0x000fc8000bf25070 */
[----:B------:R-:W-:-:S13]  /*1430*/  ISETP.NE.AND.EX P1, PT, RZ, UR7, PT, P1 ;  /* 0x00000007ff007c0c */ /* 0x000fda000bf25310 */
[----:B------:R-:W-:Y:S05]  /*1440*/  @!P1 BRA `(.L_x_15424) ;  /* 0x0000000000189947 */ /* 0x000fea0003800000 */
[----:B------:R-:W0:Y:S02]  /*1450*/  LDC.64 R4, c[0x0][0xa00] ;  /* 0x00028000ff047b82 */ /* 0x000e240000000a00 */
[----:B0-----:R-:W-:-:S05]  /*1460*/  IMAD.WIDE R4, R2, 0x4, R4 ;  /* 0x0000000402047825 */ /* 0x001fca00078e0204 */
[----:B------:R-:W3:Y:S04]  /*1470*/  LDG.E R0, desc[UR40][R4.64] ;  /* 0x0000002804007981 */ /* 0x000ee8000c1e1900 */
[----:B------:R-:W3:Y:S02]  /*1480*/  LDG.E R3, desc[UR40][R4.64+0x4] ;  /* 0x0000042804037981 */ /* 0x000ee4000c1e1900 */
[----:B---3--:R-:W-:-:S05]  /*1490*/  IMAD.IADD R10, R3, 0x1, -R0 ;  /* 0x00000001030a7824 */ /* 0x008fca00078e0a00 */
[----:B------:R0:W-:Y:S02]  /*14a0*/  STL [R1+0xc], R10 ;  /* 0x00000c0a01007387 */ /* 0x0001e40000100800 */
.L_x_15424:
[----:B------:R-:W-:Y:S02]  /*14b0*/  IMAD.U32 R29, RZ, RZ, UR5 ;  /* 0x00000005ff1d7e24 */ /* 0x000fe4000f8e00ff */
[----:B------:R-:W-:Y:S01]  /*14c0*/  IMAD.U32 R24, RZ, RZ, UR4 ;  /* 0x00000004ff187e24 */ /* 0x000fe2000f8e00ff */
[----:B------:R-:W-:Y:S06]  /*14d0*/  @!P2 BRA `(.L_x_15425) ;  /* 0x000000000010a947 */ /* 0x000fec0003800000 */
[----:B------:R-:W-:-:S04]  /*14e0*/  IADD3 R4, P0, R35, UR8, RZ ;  /* 0x0000000823047c10 */ /* 0x000fc8000ff1e0ff */
[----:B------:R-:W-:-:S05]  /*14f0*/  IADD3.X R5, R34, UR9, RZ, P0, !PT ;  /* 0x0000000922057c10 */ /* 0x000fca00087fe4ff */
[----:B------:R1:W5:Y:S01]  /*1500*/  LDG.E R24, desc[UR40][R4.64] ;  /* 0x0000002804187981 */ /* 0x000362000c1e1900 */
[----:B------:R-:W-:Y:S05]  /*1510*/  BRA `(.L_x_15426) ;  /* 0x0000000000107947 */ /* 0x000fea0003800000 */
.L_x_15425:
[----:B------:R-:W-:Y:S05]  /*1520*/  @!P0 BRA `(.L_x_15426) ;  /* 0x00000000000c8947 */ /* 0x000fea0003800000 */
[----:B------:R-:W3:Y:S04]  /*1530*/  LDG.E R3, desc[UR40][R6.64] ;  /* 0x0000002806037981 */ /* 0x000ee8000c1e1900 */
[----:B------:R-:W3:Y:S02]  /*1540*/  LDG.E R24, desc[UR40][R6.64+0x4] ;  /* 0x0000042806187981 */ /* 0x000ee4000c1e1900 */
[----:B---3--:R-:W-:-:S07]  /*1550*/  IMAD.IADD R24, R24, 0x1, -R3 ;  /* 0x0000000118187824 */ /* 0x008fce00078e0a03 */
.L_x_15426:
[----:B------:R-:W-:Y:S01]  /*1560*/  ULDC.64 UR4, c[0x0][0xa10] ;  /* 0x0002840000047ab9 */ /* 0x000fe20000000a00 */
[----:B------:R-:W3:Y:S01]  /*1570*/  LDL R12, [R1+0x4] ;  /* 0x00000400010c7983 */ /* 0x000ee20000100800 */
[----:B------:R-:W-:Y:S01]  /*1580*/  ISETP.NE.U32.AND P0, PT, RZ, UR4, PT ;  /* 0x00000004ff007c0c */ /* 0x000fe2000bf05070 */
[----:B--2---:R-:W2:Y:S03]  /*1590*/  LDC R8, c[0x0][0x448] ;  /* 0x00011200ff087b82 */ /* 0x004ea60000000800 */
[----:B------:R-:W-:Y:S01]  /*15a0*/  ISETP.NE.AND.EX P0, PT, RZ, UR5, PT, P0 ;  /* 0x00000005ff007c0c */ /* 0x000fe2000bf05300 */
[----:B------:R-:W-:-:S12]  /*15b0*/  ULDC.64 UR4, c[0x0][0xa30] ;  /* 0x00028c0000047ab9 */ /* 0x000fd80000000a00 */
[----:B-1----:R-:W1:Y:S02]  /*15c0*/  @P0 LDC.64 R4, c[0x0][0xa10] ;  /* 0x00028400ff040b82 */ /* 0x002e640000000a00 */
[----:B-1----:R-:W-:-:S05]  /*15d0*/  @P0 IMAD.WIDE R4, R2, 0x4, R4 ;  /* 0x0000000402040825 */ /* 0x002fca00078e0204 */
[----:B------:R-:W4:Y:S04]  /*15e0*/  @P0 LDG.E R0, desc[UR40][R4.64] ;  /* 0x0000002804000981 */ /* 0x000f28000c1e1900 */
[----:B------:R1:W4:Y:S01]  /*15f0*/  @P0 LDG.E R3, desc[UR40][R4.64+0x4] ;  /* 0x0000042804030981 */ /* 0x000322000c1e1900 */
[----:B------:R-:W-:Y:S02]  /*1600*/  ISETP.NE.U32.AND P1, PT, RZ, UR4, PT ;  /* 0x00000004ff007c0c */ /* 0x000fe4000bf25070 */
[----:B-----5:R-:W-:Y:S02]  /*1610*/  MOV R28, R24 ;  /* 0x00000018001c7202 */ /* 0x020fe40000000f00 */
[----:B------:R-:W-:-:S13]  /*1620*/  ISETP.NE.AND.EX P1, PT, RZ, UR5, PT, P1 ;  /* 0x00000005ff007c0c */ /* 0x000fda000bf25310 */
[----:B------:R-:W-:-:S04]  /*1630*/  @P1 IADD3 R6, P2, R35, UR4, RZ ;  /* 0x0000000423061c10 */ /* 0x000fc8000ff5e0ff */
[----:B------:R-:W-:-:S05]  /*1640*/  @P1 IADD3.X R7, R34, UR5, RZ, P2, !PT ;  /* 0x0000000522071c10 */ /* 0x000fca00097fe4ff */
[----:B------:R0:W5:Y:S01]  /*1650*/  @P1 LDG.E R28, desc[UR40][R6.64] ;  /* 0x00000028061c1981 */ /* 0x000162000c1e1900 */
[----:B--2---:R-:W-:Y:S01]  /*1660*/  ISETP.NE.AND P1, PT, R8, 0x1, PT ;  /* 0x000000010800780c */ /* 0x004fe20003f25270 */
[----:B------:R-:W-:Y:S01]  /*1670*/  IMAD.IADD R8, R24, 0x1, -R9 ;  /* 0x0000000118087824 */ /* 0x000fe200078e0a09 */
[----:B------:R-:W-:-:S11]  /*1680*/  PLOP3.LUT P3, PT, PT, PT, PT, 0x80, 0x0 ;  /* 0x000000000000781c */ /* 0x000fd60003f6f070 */
[----:B------:R-:W2:Y:S08]  /*1690*/  @P1 LDC R11, c[0x0][0x44c] ;  /* 0x00011300ff0b1b82 */ /* 0x000eb00000000800 */
[----:B-1----:R-:W1:Y:S01]  /*16a0*/  @P1 LDC R5, c[0x0][0x450] ;  /* 0x00011400ff051b82 */ /* 0x002e620000000800 */
[----:B---3--:R-:W-:-:S04]  /*16b0*/  IMAD R12, R12, 0xc0, RZ ;  /* 0x000000c00c0c7824 */ /* 0x008fc800078e02ff */
[----:B------:R-:W-:Y:S01]  /*16c0*/  VIADD R4, R12, 0xbf ;  /* 0x000000bf0c047836 */ /* 0x000fe20000000000 */
[----:B------:R3:W-:Y:S01]  /*16d0*/  STL [R1+0x34], R12 ;  /* 0x0000340c01007387 */ /* 0x0007e20000100800 */
[----:B----4-:R-:W-:Y:S02]  /*16e0*/  @P0 IMAD.IADD R29, R3, 0x1, -R0 ;  /* 0x00000001031d0824 */ /* 0x010fe400078e0a00 */
[----:B--2---:R-:W-:-:S04]  /*16f0*/  @P1 IMAD.HI.U32 R0, R4, R11, RZ ;  /* 0x0000000b04001227 */ /* 0x004fc800078e00ff */
[----:B0-----:R-:W-:Y:S01]  /*1700*/  IMAD.IADD R6, R8, 0x1, R29 ;  /* 0x0000000108067824 */ /* 0x001fe200078e021d */
[----:B-1----:R-:W-:-:S03]  /*1710*/  @P1 SHF.R.U32.HI R4, RZ, R5, R0 ;  /* 0x00000005ff041219 */ /* 0x002fc60000011600 */
        /* <DEDUP_REMOVED lines=9> */
[----:B------:R-:W-:Y:S02]  /*17b0*/  LEA.HI.SX32 R5, R4, R5, 0x1a ;  /* 0x0000000504057211 */ /* 0x000fe400078fd2ff */
[----:B------:R-:W-:Y:S02]  /*17c0*/  IADD3 R4, -R8, RZ, RZ ;  /* 0x000000ff08047210 */ /* 0x000fe40007ffe1ff */
        /* <DEDUP_REMOVED lines=34> */
.L_x_15429:
[----:B------:R-:W-:Y:S05]  /*19f0*/  BSYNC B6 ;  /* 0x0000000000067941 */ /* 0x000fea0003800000 */
.L_x_15428:
        /* <DEDUP_REMOVED lines=20> */
.L_x_15431:
[----:B------:R-:W-:Y:S05]  /*1b40*/  BSYNC B6 ;  /* 0x0000000000067941 */ /* 0x000fea0003800000 */
.L_x_15430:
[----:B------:R-:W2:Y:S01]  /*1b50*/  LDL.64 R20, [R1+0x18] ;  /* 0x0000180001147983 */ /* 0x000ea20000100a00 */
[----:B------:R-:W-:Y:S01]  /*1b60*/  ULDC.64 UR4, c[0x0][0x9f8] ;  /* 0x00027e0000047ab9 */ /* 0x000fe20000000a00 */
[----:B------:R-:W0:Y:S02]  /*1b70*/  LDC.64 R42, c[0x0][0x408] ;  /* 0x00010200ff2a7b82 */ /* 0x000e240000000a00 */
[----:B------:R-:W2:Y:S01]  /*1b80*/  LDL.64 R26, [R1+0x18] ;  /* 0x00001800011a7983 */ /* 0x000ea20000100a00 */
[----:B------:R-:W-:Y:S01]  /*1b90*/  ISETP.NE.U32.AND P0, PT, RZ, UR4, PT ;  /* 0x00000004ff007c0c */ /* 0x000fe2000bf05070 */
[----:B------:R-:W1:Y:S03]  /*1ba0*/  S2R R44, SR_TID.X ;  /* 0x00000000002c7919 */ /* 0x000e660000002100 */
[----:B------:R-:W-:Y:S01]  /*1bb0*/  ISETP.NE.AND.EX P0, PT, RZ, UR5, PT, P0 ;  /* 0x00000005ff007c0c */ /* 0x000fe2000bf05300 */
[----:B------:R-:W3:Y:S08]  /*1bc0*/  LDC.64 R36, c[0x0][0x3f8] ;  /* 0x0000fe00ff247b82 */ /* 0x000ef00000000a00 */
[----:B------:R-:W4:Y:S04]  /*1bd0*/  LDC R15, c[0x0][0x3f4] ;  /* 0x0000fd00ff0f7b82 */ /* 0x000f280000000800 */
[----:B------:R-:W-:Y:S01]  /*1be0*/  @P0 IADD3 R4, P1, R35, UR4, RZ ;  /* 0x0000000423040c10 */ /* 0x000fe2000ff3e0ff */
[----:B------:R-:W-:-:S03]  /*1bf0*/  ULDC UR4, c[0x0][0x2f4] ;  /* 0x0000bd0000047ab9 */ /* 0x000fc60000000800 */
[----:B------:R-:W-:-:S05]  /*1c00*/  @P0 IADD3.X R5, R34, UR5, RZ, P1, !PT ;  /* 0x0000000522050c10 */ /* 0x000fca0008ffe4ff */
[----:B------:R0:W4:Y:S01]  /*1c10*/  @P0 LDG.E R2, desc[UR40][R4.64] ;  /* 0x0000002804020981 */ /* 0x000122000c1e1900 */
[----:B-1----:R-:W-:-:S05]  /*1c20*/  VIADD R48, R44, 0xffffff80 ;  /* 0xffffff802c307836 */ /* 0x002fca0000000000 */
[----:B------:R-:W-:-:S04]  /*1c30*/  LEA.HI R45, R48, R48, RZ, 0x1 ;  /* 0x00000030302d7211 */ /* 0x000fc800078f08ff */
[----:B------:R-:W-:-:S04]  /*1c40*/  SHF.R.S32.HI R45, RZ, 0x1, R45 ;  /* 0x00000001ff2d7819 */ /* 0x000fc8000001142d */
[----:B------:R-:W-:-:S05]  /*1c50*/  SHF.R.S32.HI R3, RZ, 0x1f, R45 ;  /* 0x0000001fff037819 */ /* 0x000fca000001142d */
[----:B0-----:R-:W-:-:S04]  /*1c60*/  IMAD R4, R3, R42, RZ ;  /* 0x0000002a03047224 */ /* 0x001fc800078e02ff */
[----:B------:R-:W-:Y:S02]  /*1c70*/  IMAD R13, R45, R43, R4 ;  /* 0x0000002b2d0d7224 */ /* 0x000fe400078e0204 */
[----:B---3--:R-:W-:-:S04]  /*1c80*/  IMAD R0, R3, R36, RZ ;  /* 0x0000002403007224 */ /* 0x008fc800078e02ff */
[----:B------:R-:W-:Y:S02]  /*1c90*/  IMAD R11, R45, R37, R0 ;  /* 0x000000252d0b7224 */ /* 0x000fe400078e0200 */
[----:B------:R-:W-:Y:S02]  /*1ca0*/  IMAD.IADD R0, R25, 0x1, R24 ;  /* 0x0000000119007824 */ /* 0x000fe400078e0218 */
[----:B--2---:R-:W-:-:S05]  /*1cb0*/  IMAD.MOV.U32 R26, RZ, RZ, R20 ;  /* 0x000000ffff1a7224 */ /* 0x004fca00078e0014 */
[----:B------:R-:W-:-:S05]  /*1cc0*/  SHF.R.S32.HI R27, RZ, 0x1f, R26 ;  /* 0x0000001fff1b7819 */ /* 0x000fca000001141a */
[----:B------:R0:W-:Y:S01]  /*1cd0*/  STL [R1+0x1c], R27 ;  /* 0x00001c1b01007387 */ /* 0x0001e20000100800 */
[----:B------:R-:W-:-:S03]  /*1ce0*/  IMAD.WIDE.U32 R20, R45, R36, R26 ;  /* 0x000000242d147225 */ /* 0x000fc600078e001a */
[----:B------:R-:W2:Y:S01]  /*1cf0*/  LDL R46, [R1+0x70] ;  /* 0x00007000012e7983 */ /* 0x000ea20000100800 */
[----:B------:R-:W-:-:S03]  /*1d00*/  IMAD.WIDE.U32 R4, R45, R42, R26 ;  /* 0x0000002a2d047225 */ /* 0x000fc600078e001a */
[----:B------:R-:W3:Y:S04]  /*1d10*/  LDL.LU R26, [R1+0x28] ;  /* 0x00002800011a7983 */ /* 0x000ee80000300800 */
[----:B------:R-:W2:Y:S04]  /*1d20*/  LDL R25, [R1+0x3c] ;  /* 0x00003c0001197983 */ /* 0x000ea80000100800 */
[----:B------:R-:W2:Y:S04]  /*1d30*/  LDL R24, [R1+0x40] ;  /* 0x0000400001187983 */ /* 0x000ea80000100800 */
[----:B------:R-:W2:Y:S01]  /*1d40*/  LDL R14, [R1+0x44] ;  /* 0x00004400010e7983 */ /* 0x000ea20000100800 */
[----:B------:R-:W-:-:S02]  /*1d50*/  ISETP.GE.AND P3, PT, R16, UR4, PT ;  /* 0x0000000410007c0c */ /* 0x000fc4000bf66270 */
[----:B------:R-:W-:Y:S02]  /*1d60*/  ISETP.GE.AND P2, PT, R157, UR4, PT ;  /* 0x000000049d007c0c */ /* 0x000fe4000bf46270 */
[----:B----4-:R-:W-:-:S04]  /*1d70*/  ISETP.GE.AND P0, PT, R16, R15, PT ;  /* 0x0000000f1000720c */ /* 0x010fc80003f06270 */
[----:B------:R-:W-:Y:S01]  /*1d80*/  SEL R3, R15, RZ, P0 ;  /* 0x000000ff0f037207 */ /* 0x000fe20000000000 */
[----:B------:R-:W-:-:S03]  /*1d90*/  IMAD.WIDE.U32 R6, R45, R36, R16 ;  /* 0x000000242d067225 */ /* 0x000fc600078e0010 */
[----:B------:R-:W-:Y:S01]  /*1da0*/  IADD3 R3, R16, R3, RZ ;  /* 0x0000000310037210 */ /* 0x000fe20007ffe0ff */
[----:B------:R-:W-:Y:S02]  /*1db0*/  IMAD.IADD R21, R21, 0x1, R11 ;  /* 0x0000000115157824 */ /* 0x000fe400078e020b */
[----:B------:R-:W-:Y:S01]  /*1dc0*/  IMAD.IADD R7, R11, 0x1, R7 ;  /* 0x000000010b077824 */ /* 0x000fe200078e0207 */
[----:B------:R-:W-:Y:S02]  /*1dd0*/  SHF.R.S32.HI R10, RZ, 0x1f, R3 ;  /* 0x0000001fff0a7819 */ /* 0x000fe40000011403 */
[----:B-----5:R-:W-:Y:S01]  /*1de0*/  SHF.R.S32.HI R11, RZ, 0x1f, R28 ;  /* 0x0000001fff0b7819 */ /* 0x020fe2000001141c */
[----:B------:R-:W-:Y:S01]  /*1df0*/  IMAD.WIDE.U32 R8, R45, R42, R16 ;  /* 0x0000002a2d087225 */ /* 0x000fe200078e0010 */
[----:B------:R-:W-:Y:S02]  /*1e00*/  LEA.HI R3, R10, R3, RZ, 0x4 ;  /* 0x000000030a037211 */ /* 0x000fe400078f20ff */
[----:B0-----:R-:W-:Y:S01]  /*1e10*/  LEA.HI R27, R48, R48, RZ, 0x1 ;  /* 0x00000030301b7211 */ /* 0x001fe200078f08ff */
[----:B------:R-:W-:-:S02]  /*1e20*/  IMAD.IADD R5, R5, 0x1, R13 ;  /* 0x0000000105057824 */ /* 0x000fc400078e020d */
[----:B------:R-:W-:Y:S01]  /*1e30*/  IMAD R12, R11, R36, RZ ;  /* 0x000000240b0c7224 */ /* 0x000fe200078e02ff */
[----:B------:R-:W-:Y:S01]  /*1e40*/  LOP3.LUT R27, R27, 0xfffffffe, RZ, 0xc0, !PT ;  /* 0xfffffffe1b1b7812 */ /* 0x000fe200078ec0ff */
[----:B------:R-:W-:Y:S02]  /*1e50*/  IMAD.IADD R9, R13, 0x1, R9 ;  /* 0x000000010d097824 */ /* 0x000fe400078e0209 */
[-C--:B------:R-:W-:Y:S02]  /*1e60*/  IMAD R11, R11, R42.reuse, RZ ;  /* 0x0000002a0b0b7224 */ /* 0x080fe400078e02ff */
[----:B------:R-:W-:Y:S01]  /*1e70*/  IMAD.WIDE.U32 R38, R28, R42, R4 ;  /* 0x0000002a1c267225 */ /* 0x000fe200078e0004 */
[----:B------:R-:W-:-:S03]  /*1e80*/  SHF.R.U32.HI R44, RZ, 0x7, R44 ;  /* 0x00000007ff2c7819 */ /* 0x000fc6000001162c */
[----:B------:R-:W-:-:S04]  /*1e90*/  IMAD.WIDE.U32 R34, R28, R36, R6 ;  /* 0x000000241c227225 */ /* 0x000fc800078e0006 */
[C---:B------:R-:W-:Y:S02]  /*1ea0*/  IMAD R11, R28.reuse, R43, R11 ;  /* 0x0000002b1c0b7224 */ /* 0x040fe400078e020b */
[----:B------:R-:W-:Y:S02]  /*1eb0*/  IMAD R7, R43, 0xa0, RZ ;  /* 0x000000a02b077824 */ /* 0x000fe400078e02ff */
[----:B------:R-:W-:-:S04]  /*1ec0*/  IMAD.WIDE.U32 R40, R28, R42, R8 ;  /* 0x0000002a1c287225 */ /* 0x000fc800078e0008 */
[C---:B------:R-:W-:Y:S02]  /*1ed0*/  IMAD R13, R28.reuse, R37, R12 ;  /* 0x000000251c0d7224 */ /* 0x040fe400078e020c */
[----:B------:R-:W-:Y:S02]  /*1ee0*/  IMAD R47, R37, 0xa0, RZ ;  /* 0x000000a0252f7824 */ /* 0x000fe400078e02ff */
[----:B------:R-:W-:-:S04]  /*1ef0*/  IMAD.WIDE.U32 R20, R28, R36, R20 ;  /* 0x000000241c147225 */ /* 0x000fc800078e0014 */
[----:B------:R-:W-:-:S04]  /*1f00*/  IMAD.WIDE.U32 R42, R42, 0xa0, RZ ;  /* 0x000000a02a2a7825 */ /* 0x000fc800078e00ff */
[----:B------:R-:W-:-:S04]  /*1f10*/  IMAD.WIDE.U32 R36, R36, 0xa0, RZ ;  /* 0x000000a024247825 */ /* 0x000fc800078e00ff */
[----:B------:R-:W-:Y:S01]  /*1f20*/  IMAD.IADD R27, R48, 0x1, -R27 ;  /* 0x00000001301b7824 */ /* 0x000fe200078e0a1b */
[----:B------:R-:W-:Y:S01]  /*1f30*/  SHF.R.S32.HI R33, RZ, 0x1f, R33 ;  /* 0x0000001fff217819 */ /* 0x000fe20000011421 */
[----:B------:R-:W-:Y:S01]  /*1f40*/  VIADD R44, R44, 0x8 ;  /* 0x000000082c2c7836 */ /* 0x000fe20000000000 */
[----:B------:R-:W-:Y:S01]  /*1f50*/  IADD3 R48, R43, R7, RZ ;  /* 0x000000072b307210 */ /* 0x000fe20007ffe0ff */
[----:B------:R-:W-:Y:S01]  /*1f60*/  IMAD R45, R27, 0xc0, R45 ;  /* 0x000000c01b2d7824 */ /* 0x000fe200078e022d */
[----:B------:R-:W-:Y:S01]  /*1f70*/  LOP3.LUT R53, R3, 0xfffffff0, RZ, 0xc0, !PT ;  /* 0xfffffff003357812 */ /* 0x000fe200078ec0ff */
[----:B------:R-:W-:Y:S01]  /*1f80*/  IMAD.IADD R47, R37, 0x1, R47 ;  /* 0x00000001252f7824 */ /* 0x000fe200078e022f */
[----:B------:R-:W-:Y:S01]  /*1f90*/  SHF.R.S32.HI R54, RZ, 0x1f, R2 ;  /* 0x0000001fff367819 */ /* 0x000fe20000011402 */
[----:B------:R-:W-:Y:S02]  /*1fa0*/  IMAD.IADD R49, R21, 0x1, R13 ;  /* 0x0000000115317824 */ /* 0x000fe400078e020d */
[----:B------:R-:W-:-:S02]  /*1fb0*/  IMAD.IADD R50, R13, 0x1, R35 ;  /* 0x000000010d327824 */ /* 0x000fc400078e0223 */
[----:B------:R-:W-:Y:S02]  /*1fc0*/  IMAD.IADD R51, R39, 0x1, R11 ;  /* 0x0000000127337824 */ /* 0x000fe400078e020b */
[----:B------:R-:W-:Y:S01]  /*1fd0*/  IMAD.IADD R52, R11, 0x1, R41 ;  /* 0x000000010b347824 */ /* 0x000fe200078e0229 */
[----:B---3--:R-:W-:-:S04]  /*1fe0*/  LOP3.LUT R26, R26, 0xfffffffd, RZ, 0xc0, !PT ;  /* 0xfffffffd1a1a7812 */ /* 0x008fc800078ec0ff */
[----:B------:R-:W-:-:S04]  /*1ff0*/  @P3 LOP3.LUT R26, R26, 0x2, RZ, 0xfc, !PT ;  /* 0x000000021a1a3812 */ /* 0x000fc800078efcff */
[----:B------:R-:W-:-:S04]  /*2000*/  LOP3.LUT R26, R26, 0xfffffffe, RZ, 0xc0, !PT ;  /* 0xfffffffe1a1a7812 */ /* 0x000fc800078ec0ff */
[----:B------:R-:W-:-:S05]  /*2010*/  @P2 LOP3.LUT R26, R26, 0x1, RZ, 0xfc, !PT ;  /* 0x000000011a1a2812 */ /* 0x000fca00078efcff */
[----:B------:R0:W-:Y:S01]  /*2020*/  STL [R1+0x28], R26 ;  /* 0x0000281a01007387 */ /* 0x0001e20000100800 */
[----:B--2---:R-:W-:-:S04]  /*2030*/  LOP3.LUT R4, R25, 0x30, R3, 0xf8, !PT ;  /* 0x0000003019047812 */ /* 0x004fc800078ef803 */
[----:B------:R-:W-:Y:S02]  /*2040*/  LOP3.LUT R4, R4, R24, RZ, 0x3c, !PT ;  /* 0x0000001804047212 */ /* 0x000fe400078e3cff */
[----:B------:R-:W-:Y:S01]  /*2050*/  LOP3.LUT P1, RZ, R46, 0x2, RZ, 0xc0, !PT ;  /* 0x000000022eff7812 */ /* 0x000fe2000782c0ff */
[----:B------:R-:W-:Y:S02]  /*2060*/  IMAD.SHL.U32 R46, R15, 0x2, RZ ;  /* 0x000000020f2e7824 */ /* 0x000fe400078e00ff */
[----:B0-----:R-:W-:-:S10]  /*2070*/  IMAD.IADD R55, R14, 0x1, R4 ;  /* 0x000000010e377824 */ /* 0x001fd400078e0204 */
.L_x_15464:
[----:B------:R-:W2:Y:S01]  /*2080*/  LDL R13, [R1+0x30] ;  /* 0x00003000010d7983 */ /* 0x000ea20000100800 */
[----:B0-----:R-:W0:Y:S01]  /*2090*/  LDC R60, c[0x0][0x430] ;  /* 0x00010c00ff3c7b82 */ /* 0x001e220000000800 */
[----:B------:R-:W-:Y:S02]  /*20a0*/  VIADD R32, R32, 0xffffffff ;  /* 0xffffffff20207836 */ /* 0x000fe40000000000 */
[----:B------:R-:W-:Y:S02]  /*20b0*/  IMAD.MOV.U32 R59, RZ, RZ, RZ ;  /* 0x000000ffff3b7224 */ /* 0x000fe400078e00ff */
[----:B------:R-:W-:-:S03]  /*20c0*/  IMAD R4, R32, 0xa0, R45 ;  /* 0x000000a020047824 */ /* 0x000fc600078e022d */
[----:B------:R-:W1:Y:S02]  /*20d0*/  LDC R67, c[0x0][0x3f4] ;  /* 0x0000fd00ff437b82 */ /* 0x000e640000000800 */
[----:B------:R-:W-:Y:S02]  /*20e0*/  ISETP.GE.AND P2, PT, R4, R29, PT ;  /* 0x0000001d0400720c */ /* 0x000fe40003f46270 */
[----:B------:R-:W-:Y:S02]  /*20f0*/  IADD3 R12, R0, R4, RZ ;  /* 0x00000004000c7210 */ /* 0x000fe40007ffe0ff */
[----:B------:R-:W-:-:S03]  /*2100*/  ISETP.GT.OR P2, PT, R45, 0x9f, P2 ;  /* 0x0000009f2d00780c */ /* 0x000fc60001744670 */
[----:B------:R-:W-:Y:S01]  /*2110*/  IMAD.MOV.U32 R8, RZ, RZ, R12 ;  /* 0x000000ffff087224 */ /* 0x000fe200078e000c */
[----:B0-----:R-:W-:-:S09]  /*2120*/  ISETP.NE.AND P3, PT, R60, 0x1, PT ;  /* 0x000000013c00780c */ /* 0x001fd20003f65270 */
[----:B------:R-:W0:Y:S08]  /*2130*/  @!P2 LDC.64 R6, c[0x0][0x428] ;  /* 0x00010a00ff06ab82 */ /* 0x000e300000000a00 */
[----:B---3--:R-:W3:Y:S08]  /*2140*/  @!P2 LDC.64 R4, c[0x0][0x418] ;  /* 0x00010600ff04ab82 */ /* 0x008ef00000000a00 */
[----:B------:R-:W4:Y:S08]  /*2150*/  @P3 LDC R9, c[0x0][0x434] ;  /* 0x00010d00ff093b82 */ /* 0x000f300000000800 */
        /* <DEDUP_REMOVED lines=19> */
[----:B------:R-:W-:Y:S01]  /*2290*/  @P1 VIADD R7, R61, 0xffffffe0 ;  /* 0xffffffe03d071836 */ /* 0x000fe20000000000 */
[----:B------:R-:W-:-:S03]  /*22a0*/  IADD3 R61, R18, R61, RZ ;  /* 0x0000003d123d7210 */ /* 0x000fc60007ffe0ff */
        /* <DEDUP_REMOVED lines=11> */
[----:B------:R-:W-:Y:S01]  /*2360*/  ISETP.NE.AND P3, PT, RZ, UR8, PT ;  /* 0x00000008ff007c0c */ /* 0x000fe2000bf65270 */
[----:B------:R-:W-:-:S02]  /*2370*/  IMAD R9, R47, R32, RZ ;  /* 0x000000202f097224 */ /* 0x000fc400078e02ff */
[----:B------:R-:W-:Y:S01]  /*2380*/  IMAD R7, R60, UR5, R7 ;  /* 0x000000053c077c24 */ /* 0x000fe2000f8e0207 */
[----:B------:R-:W-:Y:S01]  /*2390*/  ULDC.64 UR4, c[0x0][0x310] ;  /* 0x0000c40000047ab9 */ /* 0x000fe20000000a00 */
[----:B------:R-:W-:Y:S02]  /*23a0*/  IMAD R9, R15, R36, R9 ;  /* 0x000000240f097224 */ /* 0x000fe400078e0209 */
        /* <DEDUP_REMOVED lines=8> */
[----:B------:R-:W-:-:S04]  /*2430*/  IMAD.WIDE.U32 R4, R36, R32, RZ ;  /* 0x0000002024047225 */ /* 0x000fc800078e00ff */
        /* <DEDUP_REMOVED lines=13> */
[----:B------:R-:W-:Y:S01]  /*2510*/  CS2R R56, SRZ ;  /* 0x0000000000387805 */ /* 0x000fe2000001ff00 */
[----:B0-----:R-:W-:-:S05]  /*2520*/  VIADD R14, R10, 0xffffff80 ;  /* 0xffffff800a0e7836 */ /* 0x001fca0000000000 */
[----:B------:R-:W-:-:S04]  /*2530*/  LEA.HI R10, R14, R14, RZ, 0x1 ;  /* 0x0000000e0e0a7211 */ /* 0x000fc800078f08ff */
[----:B------:R-:W-:-:S04]  /*2540*/  SHF.R.S32.HI R10, RZ, 0x1, R10 ;  /* 0x00000001ff0a7819 */ /* 0x000fc8000001140a */
[----:B------:R-:W-:-:S13]  /*2550*/  ISETP.GE.AND P3, PT, R10, R64, PT ;  /* 0x000000400a00720c */ /* 0x000fda0003f66270 */
[----:B------:R-:W-:Y:S05]  /*2560*/  @P3 BRA `(.L_x_15436) ;  /* 0x0000000000543947 */ /* 0x000fea0003800000 */
[----:B------:R-:W2:Y:S01]  /*2570*/  LDL.64 R68, [R1+0x18] ;  /* 0x0000180001447983 */ /* 0x000ea20000100a00 */
[----:B------:R-:W-:-:S03]  /*2580*/  ULDC.64 UR4, c[0x0][0x3e8] ;  /* 0x0000fa0000047ab9 */ /* 0x000fc60000000a00 */
[----:B------:R-:W3:Y:S01]  /*2590*/  LDL R10, [R1+0x2c] ;  /* 0x00002c00010a7983 */ /* 0x000ee20000100800 */
[----:B------:R-:W-:Y:S01]  /*25a0*/  IADD3 R4, P4, P5, R20, UR4, R4 ;  /* 0x0000000414047c10 */ /* 0x000fe2000fd9e004 */
[----:B------:R-:W-:Y:S02]  /*25b0*/  IMAD.MOV.U32 R7, RZ, RZ, R51 ;  /* 0x000000ffff077224 */ /* 0x000fe400078e0033 */
[----:B------:R-:W-:Y:S01]  /*25c0*/  IMAD R9, R48, R32, RZ ;  /* 0x0000002030097224 */ /* 0x000fe200078e02ff */
[----:B------:R-:W-:Y:S01]  /*25d0*/  IADD3.X R5, R49, UR5, R6, P4, P5 ;  /* 0x0000000531057c10 */ /* 0x000fe2000a7ea406 */
[----:B------:R-:W-:Y:S01]  /*25e0*/  ULDC.64 UR4, c[0x0][0x400] ;  /* 0x0001000000047ab9 */ /* 0x000fe20000000a00 */
[----:B------:R-:W-:Y:S01]  /*25f0*/  MOV R6, R38 ;  /* 0x0000002600067202 */ /* 0x000fe20000000f00 */
[----:B------:R-:W-:-:S04]  /*2600*/  IMAD R9, R15, R42, R9 ;  /* 0x0000002a0f097224 */ /* 0x000fc800078e0209 */
[----:B------:R-:W-:-:S03]  /*2610*/  IMAD.WIDE.U32 R6, R32, R42, R6 ;  /* 0x0000002a20067225 */ /* 0x000fc600078e0006 */
[----:B------:R-:W-:-:S04]  /*2620*/  IADD3 R6, P4, R6, UR4, RZ ;  /* 0x0000000406067c10 */ /* 0x000fc8000ff9e0ff */
[----:B------:R-:W-:Y:S02]  /*2630*/  IADD3.X R7, R7, UR5, R9, P4, !PT ;  /* 0x0000000507077c10 */ /* 0x000fe4000a7fe409 */
[----:B------:R-:W-:Y:S02]  /*2640*/  CS2R R8, SRZ ;  /* 0x0000000000087805 */ /* 0x000fe4000001ff00 */
[----:B------:R-:W-:Y:S02]  /*2650*/  CS2R R24, SRZ ;  /* 0x0000000000187805 */ /* 0x000fe4000001ff00 */
[----:B--2---:R-:W-:-:S13]  /*2660*/  ISETP.GE.AND P4, PT, R68, R67, PT ;  /* 0x000000434400720c */ /* 0x004fda0003f86270 */
[----:B------:R0:W5:Y:S04]  /*2670*/  @!P4 LDG.E.64 R26, desc[UR40][R4.64] ;  /* 0x00000028041ac981 */ /* 0x000168000c1e1b00 */
[----:B------:R0:W5:Y:S01]  /*2680*/  @!P4 LDG.E.64 R56, desc[UR40][R6.64] ;  /* 0x000000280638c981 */ /* 0x000162000c1e1b00 */
[----:B---3--:R-:W-:-:S13]  /*2690*/  ISETP.GE.AND P4, PT, R10, R67, PT ;  /* 0x000000430a00720c */ /* 0x008fda0003f86270 */
[----:B------:R0:W5:Y:S04]  /*26a0*/  @!P4 LDG.E.64 R8, desc[UR40][R4.64+0x10] ;  /* 0x000010280408c981 */ /* 0x000168000c1e1b00 */
[----:B------:R0:W5:Y:S02]  /*26b0*/  @!P4 LDG.E.64 R24, desc[UR40][R6.64+0x10] ;  /* 0x000010280618c981 */ /* 0x000164000c1e1b00 */
.L_x_15436:
[----:B------:R-:W-:Y:S05]  /*26c0*/  BSYNC B1 ;  /* 0x0000000000017941 */ /* 0x000fea0003800000 */
.L_x_15435:
[----:B------:R-:W-:Y:S01]  /*26d0*/  ISETP.NE.AND P4, PT, R156, 0x3, PT ;  /* 0x000000039c00780c */ /* 0x000fe20003f85270 */
[----:B-----5:R-:W-:Y:S02]  /*26e0*/  IMAD.MOV.U32 R68, RZ, RZ, R8 ;  /* 0x000000ffff447224 */ /* 0x020fe400078e0008 */
[----:B------:R-:W-:Y:S02]  /*26f0*/  IMAD.MOV.U32 R72, RZ, RZ, R26 ;  /* 0x000000ffff487224 */ /* 0x000fe400078e001a */
[----:B------:R-:W-:Y:S02]  /*2700*/  IMAD.MOV.U32 R71, RZ, RZ, R24 ;  /* 0x000000ffff477224 */ /* 0x000fe400078e0018 */
[----:B------:R-:W-:-:S06]  /*2710*/  IMAD.MOV.U32 R73, RZ, RZ, R56 ;  /* 0x000000ffff497224 */ /* 0x000fcc00078e0038 */
[----:B------:R-:W-:Y:S05]  /*2720*/  @!P4 BRA `(.L_x_15437) ;  /* 0x000000000004c947 */ /* 0x000fea0003800000 */
[----:B------:R-:W-:Y:S01]  /*2730*/  BPT.TRAP 0x1 ;  /* 0x000000040000795c */ /* 0x000fe20000300000 */
.L_x_15437:
[----:B0-----:R-:W2:Y:S01]  /*2740*/  LDL R4, [R1+0x10] ;  /* 0x0000100001047983 */ /* 0x001ea20000100800 */
[----:B------:R-:W-:Y:S01]  /*2750*/  IMAD R65, R19, 0x8, R18 ;  /* 0x0000000813417824 */ /* 0x000fe200078e0212 */
[----:B------:R-:W-:Y:S01]  /*2760*/  BSSY B1, `(.L_x_15438) ;  /* 0x0000004000017945 */ /* 0x000fe20003800000 */
[----:B--2---:R-:W-:-:S04]  /*2770*/  SHF.L.U32 R66, R4, 0x1f, RZ ;  /* 0x0000001f04427819 */ /* 0x004fc800000006ff */
[----:B------:R-:W0:Y:S02]  /*2780*/  SYNCS.PHASECHK.TRANS64.TRYWAIT P5, [R65+URZ+0x13290], R66 ;  /* 0x01329042410075a7 */ /* 0x000e2400080a017f */
[----:B0-----:R-:W-:Y:S05]  /*2790*/  @!P5 BRA `(.L_x_15439) ;  /* 0x000001a00024d947 */ /* 0x001fea0003800000 */
.L_x_15675:
[----:B------:R-:W-:Y:S05]  /*27a0*/  BSYNC B1 ;  /* 0x0000000000017941 */ /* 0x000fea0003800000 */
.L_x_15438:
[----:B------:R-:W-:-:S03]  /*27b0*/  UMOV UR4, 0xffffffff ;  /* 0xffffffff00047882 */ /* 0x000fc60000000000 */
[----:B------:R-:W-:Y:S05]  /*27c0*/  BRA.DIV UR4, `(.L_x_15440) ;  /* 0x000001a2042c7947 */ /* 0x000fea000b800000 */
[----:B------:R1:W2:Y:S04]  /*27d0*/  SHFL.IDX PT, R69, R13, RZ, 0x1e1f ;  /* 0x001e1fff0d457589 */ /* 0x0002a800000e0000 */
[----:B------:R1:W3:Y:S02]  /*27e0*/  SHFL.IDX PT, R14, R70, RZ, 0x1e1f ;  /* 0x001e1fff460e7589 */ /* 0x0002e400000e0000 */
.L_x_15679:
[----:B------:R-:W-:Y:S05]  /*27f0*/  @P3 BRA `(.L_x_15441) ;  /* 0x0000002400383947 */ /* 0x000fea0003800000 */
[----:B------:R-:W4:Y:S01]  /*2800*/  LDL R83, [R1+0x28] ;  /* 0x0000280001537983 */ /* 0x000f220000100800 */
[----:B------:R-:W-:Y:S01]  /*2810*/  BSSY B1, `(.L_x_15442) ;  /* 0x0000078000017945 */ /* 0x000fe20003800000 */
[----:B----4-:R-:W-:-:S13]  /*2820*/  LOP3.LUT P5, RZ, R83, 0x2, RZ, 0xc0, !PT ;  /* 0x0000000253ff7812 */ /* 0x010fda00078ac0ff */
[----:B------:R-:W-:Y:S05]  /*2830*/  @P5 BRA `(.L_x_15443) ;  /* 0x0000000400d45947 */ /* 0x000fea0003800000 */
[----:B-1----:R-:W4:Y:S01]  /*2840*/  LDL.64 R12, [R1+0x18] ;  /* 0x00001800010c7983 */ /* 0x002f220000100a00 */
[----:B---3--:R-:W-:Y:S01]  /*2850*/  IADD3 R10, P3, R16, R14, RZ ;  /* 0x0000000e100a7210 */ /* 0x008fe20007f7e0ff */
[----:B------:R-:W-:Y:S02]  /*2860*/  BSSY B2, `(.L_x_15444) ;  /* 0x0000071000027945 */ /* 0x000fe40003800000 */
[----:B------:R1:W3:Y:S01]  /*2870*/  LDS.128 R4, [R61+0xe000] ;  /* 0x00e000003d047984 */ /* 0x0002e20000000c00 */
[----:B--2---:R-:W-:Y:S02]  /*2880*/  IADD3.X R11, R69, R17, RZ, P3, !PT ;  /* 0x00000011450b7210 */ /* 0x004fe40001ffe4ff */
[----:B----4-:R-:W-:-:S13]  /*2890*/  ISETP.GE.AND P3, PT, R12, R67, PT ;  /* 0x000000430c00720c */ /* 0x010fda0003f66270 */
[----:B-1-3--:R-:W-:Y:S05]  /*28a0*/  @P3 BRA `(.L_x_15445) ;  /* 0x0000000400b03947 */ /* 0x00afea0003800000 */
[--C-:B------:R-:W-:Y:S02]  /*28b0*/  SHF.R.U32.HI R74, RZ, 0x10, R27.reuse ;  /* 0x00000010ff4a7819 */ /* 0x100fe4000001161b */
[----:B------:R-:W-:Y:S02]  /*28c0*/  SHF.R.U32.HI R70, RZ, 0x8, R27 ;  /* 0x00000008ff467819 */ /* 0x000fe4000001161b */
[----:B------:R-:W-:Y:S02]  /*28d0*/  LOP3.LUT R12, R27, 0xff, RZ, 0xc0, !PT ;  /* 0x000000ff1b0c7812 */ /* 0x000fe400078ec0ff */
[--C-:B------:R-:W-:Y:S02]  /*28e0*/  SHF.R.U32.HI R15, RZ, 0x8, R57.reuse ;  /* 0x00000008ff0f7819 */ /* 0x100fe40000011639 */
[----:B------:R-:W-:Y:S02]  /*28f0*/  LOP3.LUT R13, R57, 0xff, RZ, 0xc0, !PT ;  /* 0x000000ff390d7812 */ /* 0x000fe400078ec0ff */
[----:B------:R-:W-:-:S02]  /*2900*/  SHF.R.U32.HI R26, RZ, 0x18, R57 ;  /* 0x00000018ff1a7819 */ /* 0x000fc40000011639 */
[----:B------:R-:W-:Y:S02]  /*2910*/  SHF.R.U32.HI R27, RZ, 0x18, R27 ;  /* 0x00000018ff1b7819 */ /* 0x000fe4000001161b */
[----:B------:R-:W-:Y:S02]  /*2920*/  SHF.R.U32.HI R56, RZ, 0x10, R57 ;  /* 0x00000010ff387819 */ /* 0x000fe40000011639 */
[----:B------:R-:W-:Y:S01]  /*2930*/  PRMT R57, R26, 0x654, R13 ;  /* 0x000006541a397816 */ /* 0x000fe2000000000d */
[----:B------:R-:W-:Y:S01]  /*2940*/  IMAD.SHL.U32 R26, R15, 0x100, RZ ;  /* 0x000001000f1a7824 */ /* 0x000fe200078e00ff */
[----:B------:R-:W-:Y:S01]  /*2950*/  PRMT R27, R27, 0x654, R12 ;  /* 0x000006541b1b7816 */ /* 0x000fe2000000000c */
[----:B------:R-:W-:Y:S02]  /*2960*/  IMAD.SHL.U32 R12, R70, 0x100, RZ ;  /* 0x00000100460c7824 */ /* 0x000fe400078e00ff */
[----:B------:R-:W-:Y:S01]  /*2970*/  IMAD.MOV.U32 R13, RZ, RZ, R5 ;  /* 0x000000ffff0d7224 */ /* 0x000fe200078e0005 */
[----:B------:R-:W-:Y:S01]  /*2980*/  LOP3.LUT R57, R57, 0xff00, R26, 0xf8, !PT ;  /* 0x0000ff0039397812 */ /* 0x000fe200078ef81a */
[----:B------:R-:W-:Y:S01]  /*2990*/  IMAD.U32 R5, R74, 0x10000, RZ ;  /* 0x000100004a057824 */ /* 0x000fe200078e00ff */
[----:B------:R-:W-:Y:S01]  /*29a0*/  LOP3.LUT R12, R27, 0xff00, R12, 0xf8, !PT ;  /* 0x0000ff001b0c7812 */ /* 0x000fe200078ef80c */
[----:B------:R-:W-:Y:S01]  /*29b0*/  IMAD.MOV.U32 R15, RZ, RZ, R4 ;  /* 0x000000ffff0f7224 */ /* 0x000fe200078e0004 */
[----:B------:R-:W-:Y:S01]  /*29c0*/  F2FP.F16.E4M3.UNPACK_B R4, R13 ;  /* 0x0000000dff04723e */ /* 0x000fe200020006ff */
[----:B------:R-:W-:Y:S01]  /*29d0*/  IMAD.U32 R26, R56, 0x10000, RZ ;  /* 0x00010000381a7824 */ /* 0x000fe200078e00ff */
[----:B------:R-:W-:-:S02]  /*29e0*/  F2FP.F16.E4M3.UNPACK_B R27, R73.H1 ;  /* 0x00000049ff1b723e */ /* 0x000fc400030006ff */
[----:B------:R-:W-:Y:S02]  /*29f0*/  LOP3.LUT R5, R12, 0xff0000, R5, 0xf8, !PT ;  /* 0x00ff00000c057812 */ /* 0x000fe400078ef805 */
[----:B------:R-:W-:Y:S01]  /*2a00*/  LOP3.LUT R12, R57, 0xff0000, R26, 0xf8, !PT ;  /* 0x00ff0000390c7812 */ /* 0x000fe200078ef81a */
[--C-:B------:R-:W-:Y:S01]  /*2a10*/  HADD2.F32 R26, -RZ, R4.reuse.H1_H1 ;  /* 0x30000004ff1a7230 */ /* 0x100fe20000004100 */
[-C--:B------:R-:W-:Y:S01]  /*2a20*/  F2FP.F16.E4M3.UNPACK_B R57, R72.reuse.H1 ;  /* 0x00000048ff39723e */ /* 0x080fe200030006ff */
[--C-:B------:R-:W-:Y:S01]  /*2a30*/  HADD2.F32 R77, -RZ, R27.reuse.H0_H0 ;  /* 0x2000001bff4d7230 */ /* 0x100fe20000004100 */
[----:B------:R-:W-:Y:S01]  /*2a40*/  F2FP.F16.E4M3.UNPACK_B R13, R13.H1 ;  /* 0x0000000dff0d723e */ /* 0x000fe200030006ff */
[----:B------:R-:W-:Y:S01]  /*2a50*/  HADD2.F32 R4, -RZ, R4.H0_H0 ;  /* 0x20000004ff047230 */ /* 0x000fe20000004100 */
[----:B------:R-:W-:Y:S01]  /*2a60*/  F2FP.F16.E4M3.UNPACK_B R73, R73 ;  /* 0x00000049ff49723e */ /* 0x000fe200020006ff */
[----:B------:R-:W-:Y:S02]  /*2a70*/  HADD2.F32 R70, -RZ, R27.H1_H1 ;  /* 0x3000001bff467230 */ /* 0x000fe40000004100 */
[----:B------:R-:W-:Y:S01]  /*2a80*/  FMUL.FTZ R79, R26, R77 ;  /* 0x0000004d1a4f7220 */ /* 0x000fe20000410000 */
[----:B------:R-:W-:Y:S01]  /*2a90*/  HADD2.F32 R75, -RZ, R57.H0_H0 ;  /* 0x20000039ff4b7230 */ /* 0x000fe20000004100 */
[----:B------:R-:W-:Y:S01]  /*2aa0*/  F2FP.F16.E4M3.UNPACK_B R72, R72 ;  /* 0x00000048ff48723e */ /* 0x000fe200020006ff */
[----:B------:R-:W-:-:S02]  /*2ab0*/  HADD2.F32 R56, -RZ, R13.H1_H1 ;  /* 0x3000000dff387230 */ /* 0x000fc40000004100 */
        /* <DEDUP_REMOVED lines=27> */
[----:B------:R-:W-:Y:S01]  /*2c70*/  F2FP.F16.E4M3.UNPACK_B R56, R7.H1 ;  /* 0x00000007ff38723e */ /* 0x000fe200030006ff */
[----:B------:R-:W-:Y:S01]  /*2c80*/  FFMA.FTZ R26, R27, R72, R70 ;  /* 0x000000481b1a7223 */ /* 0x000fe20000010046 */
[----:B------:R-:W-:-:S02]  /*2c90*/  F2FP.F16.E4M3.UNPACK_B R75, R12.H1 ;  /* 0x0000000cff4b723e */ /* 0x000fc400030006ff */
[----:B------:R-:W-:Y:S01]  /*2ca0*/  F2FP.SATFINITE.E4M3.F32.PACK_AB_MERGE_C R81, R74, R77, RZ ;  /* 0x0000004d4a51723e */ /* 0x000fe200048070ff */
[--C-:B------:R-:W-:Y:S01]  /*2cb0*/  HADD2.F32 R57, -RZ, R56.reuse.H0_H0 ;  /* 0x20000038ff397230 */ /* 0x100fe20000004100 */
[----:B------:R-:W-:Y:S01]  /*2cc0*/  F2FP.F16.E4M3.UNPACK_B R27, R6.H1 ;  /* 0x00000006ff1b723e */ /* 0x000fe200030006ff */
[----:B------:R-:W-:Y:S01]  /*2cd0*/  HADD2.F32 R56, -RZ, R56.H1_H1 ;  /* 0x30000038ff387230 */ /* 0x000fe20000004100 */
[-C--:B------:R-:W-:Y:S01]  /*2ce0*/  F2FP.F16.E4M3.UNPACK_B R72, R5.reuse.H1 ;  /* 0x00000005ff48723e */ /* 0x080fe200030006ff */
        /* <DEDUP_REMOVED lines=40> */
.L_x_15445:
[----:B------:R-:W-:Y:S05]  /*2f70*/  BSYNC B2 ;  /* 0x0000000000027941 */ /* 0x000fea0003800000 */
.L_x_15444:
[----:B------:R4:W-:Y:S02]  /*2f80*/  ST.E.128 desc[UR40][R10.64], R4 ;  /* 0x000000040a007985 */ /* 0x0009e4000c101d28 */
.L_x_15443:
[----:B------:R-:W-:Y:S05]  /*2f90*/  BSYNC B1 ;  /* 0x0000000000017941 */ /* 0x000fea0003800000 */
.L_x_15442:
[----:B------:R-:W-:-:S13]  /*2fa0*/  LOP3.LUT P3, RZ, R83, 0x1, RZ, 0xc0, !PT ;  /* 0x0000000153ff7812 */ /* 0x000fda000786c0ff */
[----:B------:R-:W-:Y:S05]  /*2fb0*/  @P3 BRA `(.L_x_15441) ;  /* 0x0000001c00483947 */ /* 0x000fea0003800000 */
[----:B----4-:R-:W4:Y:S04]  /*2fc0*/  LDL R7, [R1+0x30] ;  /* 0x0000300001077983 */ /* 0x010f280000100800 */
[----:B------:R-:W2:Y:S04]  /*2fd0*/  LDL R6, [R1+0x24] ;  /* 0x0000240001067983 */ /* 0x000ea80000100800 */
[----:B------:R-:W5:Y:S01]  /*2fe0*/  LDL R12, [R1+0x2c] ;  /* 0x00002c00010c7983 */ /* 0x000f620000100800 */
[----:B------:R-:W-:Y:S01]  /*2ff0*/  MOV R5, 0x20 ;  /* 0x0000002000057802 */ /* 0x000fe20000000f00 */
[----:B------:R-:W-:Y:S01]  /*3000*/  IMAD R4, R19, 0x2800, RZ ;  /* 0x0000280013047824 */ /* 0x000fe200078e02ff */
[----:B---3--:R-:W-:Y:S01]  /*3010*/  IADD3 R10, P3, R157, R14, RZ ;  /* 0x0000000e9d0a7210 */ /* 0x008fe20007f7e0ff */
[----:B------:R-:W-:Y:S01]  /*3020*/  BSSY B1, `(.L_x_15446) ;  /* 0x0000071000017945 */ /* 0x000fe20003800000 */
[----:B------:R-:W-:-:S04]  /*3030*/  SEL R5, R5, 0xffffffe0, !P1 ;  /* 0xffffffe005057807 */ /* 0x000fc80004800000 */
[----:B----4-:R-:W-:Y:S01]  /*3040*/  IADD3 R5, R5, R7, R4 ;  /* 0x0000000705057210 */ /* 0x010fe20007ffe004 */
[----:B--2---:R-:W-:-:S04]  /*3050*/  IMAD.X R11, R69, 0x1, R6, P3 ;  /* 0x00000001450b7824 */ /* 0x004fc800018e0606 */
[----:B------:R-:W-:Y:S01]  /*3060*/  IMAD.IADD R4, R18, 0x1, R5 ;  /* 0x0000000112047824 */ /* 0x000fe200078e0205 */
[----:B-----5:R-:W-:-:S05]  /*3070*/  ISETP.GE.AND P3, PT, R12, R67, PT ;  /* 0x000000430c00720c */ /* 0x020fca0003f66270 */
[----:B------:R-:W2:Y:S08]  /*3080*/  LDS.128 R4, [R4+0xe000] ;  /* 0x00e0000004047984 */ /* 0x000eb00000000c00 */
[----:B------:R-:W-:Y:S05]  /*3090*/  @P3 BRA `(.L_x_15447) ;  /* 0x0000000400a43947 */ /* 0x000fea0003800000 */
[--C-:B------:R-:W-:Y:S02]  /*30a0*/  SHF.R.U32.HI R12, RZ, 0x8, R9.reuse ;  /* 0x00000008ff0c7819 */ /* 0x100fe40000011609 */
[----:B------:R-:W-:Y:S02]  /*30b0*/  SHF.R.U32.HI R27, RZ, 0x18, R9 ;  /* 0x00000018ff1b7819 */ /* 0x000fe40000011609 */
[----:B------:R-:W-:Y:S01]  /*30c0*/  LOP3.LUT R8, R9, 0xff, RZ, 0xc0, !PT ;  /* 0x000000ff09087812 */ /* 0x000fe200078ec0ff */
[----:B------:R-:W-:Y:S01]  /*30d0*/  IMAD.SHL.U32 R12, R12, 0x100, RZ ;  /* 0x000001000c0c7824 */ /* 0x000fe200078e00ff */
[----:B------:R-:W-:Y:S02]  /*30e0*/  SHF.R.U32.HI R14, RZ, 0x8, R25 ;  /* 0x00000008ff0e7819 */ /* 0x000fe40000011619 */
[----:B------:R-:W-:Y:S02]  /*30f0*/  SHF.R.U32.HI R24, RZ, 0x10, R9 ;  /* 0x00000010ff187819 */ /* 0x000fe40000011609 */
[----:B------:R-:W-:Y:S01]  /*3100*/  PRMT R9, R27, 0x654, R8 ;  /* 0x000006541b097816 */ /* 0x000fe20000000008 */
[----:B------:R-:W-:Y:S01]  /*3110*/  IMAD.SHL.U32 R14, R14, 0x100, RZ ;  /* 0x000001000e0e7824 */ /* 0x000fe200078e00ff */
[----:B-1----:R-:W-:Y:S01]  /*3120*/  LOP3.LUT R13, R25, 0xff0000ff, RZ, 0xc0, !PT ;  /* 0xff0000ff190d7812 */ /* 0x002fe200078ec0ff */
[----:B--2---:R-:W-:Y:S01]  /*3130*/  IMAD.MOV.U32 R8, RZ, RZ, R4 ;  /* 0x000000ffff087224 */ /* 0x004fe200078e0004 */
[----:B------:R-:W-:-:S02]  /*3140*/  SHF.R.U32.HI R15, RZ, 0x10, R25 ;  /* 0x00000010ff0f7819 */ /* 0x000fc40000011619 */
[----:B------:R-:W-:Y:S01]  /*3150*/  LOP3.LUT R9, R9, 0xff00, R12, 0xf8, !PT ;  /* 0x0000ff0009097812 */ /* 0x000fe200078ef80c */
[----:B------:R-:W-:Y:S01]  /*3160*/  IMAD.U32 R12, R24, 0x10000, RZ ;  /* 0x00010000180c7824 */ /* 0x000fe200078e00ff */
[----:B------:R-:W-:Y:S02]  /*3170*/  LOP3.LUT R14, R13, 0xff00, R14, 0xf8, !PT ;  /* 0x0000ff000d0e7812 */ /* 0x000fe400078ef80e */
[----:B------:R-:W-:Y:S02]  /*3180*/  SHF.L.U32 R15, R15, 0x10, RZ ;  /* 0x000000100f0f7819 */ /* 0x000fe400000006ff */
[----:B------:R-:W-:Y:S02]  /*3190*/  F2FP.F16.E4M3.UNPACK_B R4, R5 ;  /* 0x00000005ff04723e */ /* 0x000fe400020006ff */
        /* <DEDUP_REMOVED lines=8> */
[----:B------:R-:W-:-:S02]  /*3220*/  HADD2.F32 R26, -RZ, R13.H1_H1 ;  /* 0x3000000dff1a7230 */ /* 0x000fc40000004100 */
[CC--:B------:R-:W-:Y:S01]  /*3230*/  FMUL.FTZ R57, R9.reuse, R25.reuse ;  /* 0x0000001909397220 */ /* 0x0c0fe20000410000 */
[--C-:B------:R-:W-:Y:S02]  /*3240*/  HADD2.F32 R15, -RZ, R14.reuse.H0_H0 ;  /* 0x2000000eff0f7230 */ /* 0x100fe40000004100 */
        /* <DEDUP_REMOVED lines=9> */
[----:B------:R-:W-:Y:S01]  /*32e0*/  F2FP.F16.E4M3.UNPACK_B R8, R8 ;  /* 0x00000008ff08723e */ /* 0x000fe200020006ff */
[----:B------:R-:W-:Y:S01]  /*32f0*/  FFMA.FTZ R4, R4, R15, -R57 ;  /* 0x0000000f04047223 */ /* 0x000fe20000010839 */
        /* <DEDUP_REMOVED lines=54> */
[----:B------:R-:W-:-:S02]  /*3660*/  HADD2.F32 R25, -RZ, R25.H0_H0 ;  /* 0x20000019ff197230 */ /* 0x000fc40000004100 */
[----:B------:R-:W-:Y:S02]  /*3670*/  HADD2.F32 R14, -RZ, R14.H0_H0 ;  /* 0x2000000eff0e7230 */ /* 0x000fe40000004100 */
        /* <DEDUP_REMOVED lines=11> */
.L_x_15447:
[----:B------:R-:W-:Y:S05]  /*3730*/  BSYNC B1 ;  /* 0x0000000000017941 */ /* 0x000fea0003800000 */
.L_x_15446:
[----:B--2---:R2:W-:Y:S01]  /*3740*/  ST.E.128 desc[UR40][R10.64], R4 ;  /* 0x000000040a007985 */ /* 0x0045e2000c101d28 */
[----:B------:R-:W-:Y:S05]  /*3750*/  BRA `(.L_x_15441) ;  /* 0x0000001400607947 */ /* 0x000fea0003800000 */
.L_x_15434:
[----:B------:R-:W0:Y:S01]  /*3760*/  S2R R7, SR_TID.X ;  /* 0x0000000000077919 */ /* 0x000e220000002100 */
[----:B------:R-:W-:Y:S01]  /*3770*/  IMAD R64, R32, -0xa0, R29 ;  /* 0xffffff6020407824 */ /* 0x000fe200078e021d */
[----:B------:R-:W-:Y:S02]  /*3780*/  CS2R R26, SRZ ;  /* 0x00000000001a7805 */ /* 0x000fe4000001ff00 */
[----:B------:R-:W-:Y:S02]  /*3790*/  CS2R R24, SRZ ;  /* 0x0000000000187805 */ /* 0x000fe4000001ff00 */
[----:B------:R-:W-:Y:S01]  /*37a0*/  VIMNMX R64, R64, 0xa0, PT ;  /* 0x000000a040407848 */ /* 0x000fe20003fe0100 */
[----:B0-----:R-:W-:-:S05]  /*37b0*/  VIADD R7, R7, 0xffffff80 ;  /* 0xffffff8007077836 */ /* 0x001fca0000000000 */
[----:B------:R-:W-:-:S04]  /*37c0*/  LEA.HI R7, R7, R7, RZ, 0x1 ;  /* 0x0000000707077211 */ /* 0x000fc800078f08ff */
[----:B------:R-:W-:-:S04]  /*37d0*/  SHF.R.S32.HI R7, RZ, 0x1, R7 ;  /* 0x00000001ff077819 */ /* 0x000fc80000011407 */
[----:B------:R-:W-:-:S04]  /*37e0*/  ISETP.GE.AND P3, PT, R7, R64, PT ;  /* 0x000000400700720c */ /* 0x000fc80003f66270 */
[----:B------:R-:W-:-:S13]  /*37f0*/  ISETP.GE.OR P4, PT, R16, R67, P3 ;  /* 0x000000431000720c */ /* 0x000fda0001f86670 */
[----:B------:R-:W0:Y:S01]  /*3800*/  @!P4 LDC.64 R8, c[0x0][0x3e8] ;  /* 0x0000fa00ff08cb82 */ /* 0x000e220000000a00 */
[----:B------:R-:W-:-:S07]  /*3810*/  @!P4 IMAD.MOV.U32 R5, RZ, RZ, R52 ;  /* 0x000000ffff05c224 */ /* 0x000fce00078e0034 */
[----:B------:R-:W1:Y:S01]  /*3820*/  @!P4 LDC.64 R10, c[0x0][0x400] ;  /* 0x00010000ff0acb82 */ /* 0x000e620000000a00 */
[----:B0-----:R-:W-:Y:S01]  /*3830*/  @!P4 IADD3 R8, P5, P6, R34, R8, R4 ;  /* 0x000000082208c210 */ /* 0x001fe20007ebe004 */
[----:B------:R-:W-:-:S03]  /*3840*/  @!P4 IMAD.MOV.U32 R4, RZ, RZ, R40 ;  /* 0x000000ffff04c224 */ /* 0x000fc600078e0028 */
[----:B------:R-:W-:Y:S01]  /*3850*/  @!P4 IADD3.X R9, R50, R9, R6, P5, P6 ;  /* 0x000000093209c210 */ /* 0x000fe20002fec406 */
[----:B------:R-:W-:Y:S02]  /*3860*/  @!P4 IMAD R6, R48, R32, RZ ;  /* 0x000000203006c224 */ /* 0x000fe400078e02ff */
[----:B------:R-:W-:-:S04]  /*3870*/  @!P4 IMAD.WIDE.U32 R4, R32, R42, R4 ;  /* 0x0000002a2004c225 */ /* 0x000fc800078e0004 */
[----:B------:R-:W-:Y:S01]  /*3880*/  @!P4 IMAD R6, R15, R42, R6 ;  /* 0x0000002a0f06c224 */ /* 0x000fe200078e0206 */
[----:B-1----:R-:W-:-:S04]  /*3890*/  @!P4 IADD3 R10, P5, R4, R10, RZ ;  /* 0x0000000a040ac210 */ /* 0x002fc80007fbe0ff */
[----:B------:R-:W-:Y:S02]  /*38a0*/  @!P4 IADD3.X R11, R11, R6, R5, P5, !PT ;  /* 0x000000060b0bc210 */ /* 0x000fe40002ffe405 */
[----:B------:R-:W-:Y:S02]  /*38b0*/  CS2R R4, SRZ ;  /* 0x0000000000047805 */ /* 0x000fe4000001ff00 */
[----:B------:R-:W-:Y:S01]  /*38c0*/  CS2R R6, SRZ ;  /* 0x0000000000067805 */ /* 0x000fe2000001ff00 */
[----:B------:R-:W2:Y:S05]  /*38d0*/  @!P4 LDG.E.128 R24, desc[UR40][R10.64] ;  /* 0x000000280a18c981 */ /* 0x000eaa000c1e1d00 */
[----:B------:R-:W3:Y:S01]  /*38e0*/  @!P4 LDG.E.128 R4, desc[UR40][R8.64] ;  /* 0x000000280804c981 */ /* 0x000ee2000c1e1d00 */
[----:B------:R-:W-:-:S02]  /*38f0*/  ISETP.NE.AND P4, PT, R156, 0x3, PT ;  /* 0x000000039c00780c */ /* 0x000fc40003f85270 */
[----:B------:R-:W-:Y:S01]  /*3900*/  ISETP.GE.AND P5, PT, R16, R67, PT ;  /* 0x000000431000720c */ /* 0x000fe20003fa6270 */
[----:B--2---:R-:W-:Y:S01]  /*3910*/  IMAD.MOV.U32 R69, RZ, RZ, R26 ;  /* 0x000000ffff457224 */ /* 0x004fe200078e001a */
[----:B------:R-:W-:Y:S01]  /*3920*/  MOV R74, R24 ;  /* 0x00000018004a7202 */ /* 0x000fe20000000f00 */
[----:B---3--:R-:W-:Y:S02]  /*3930*/  IMAD.MOV.U32 R72, RZ, RZ, R4 ;  /* 0x000000ffff487224 */ /* 0x008fe400078e0004 */
[----:B------:R-:W-:-:S06]  /*3940*/  IMAD.MOV.U32 R71, RZ, RZ, R6 ;  /* 0x000000ffff477224 */ /* 0x000fcc00078e0006 */
[----:B------:R-:W-:Y:S05]  /*3950*/  @!P4 BRA `(.L_x_15448) ;  /* 0x000000000004c947 */ /* 0x000fea0003800000 */
[----:B------:R-:W-:Y:S01]  /*3960*/  BPT.TRAP 0x1 ;  /* 0x000000040000795c */ /* 0x000fe20000300000 */
.L_x_15448:
[----:B------:R-:W2:Y:S01]  /*3970*/  LDL R8, [R1+0x10] ;  /* 0x0000100001087983 */ /* 0x000ea20000100800 */
[----:B------:R-:W-:Y:S01]  /*3980*/  IMAD R65, R19, 0x8, R18 ;  /* 0x0000000813417824 */ /* 0x000fe200078e0212 */
[----:B------:R-:W-:Y:S01]  /*3990*/  BSSY B1, `(.L_x_15449) ;  /* 0x0000004000017945 */ /* 0x000fe20003800000 */
[----:B--2---:R-:W-:-:S04]  /*39a0*/  SHF.L.U32 R66, R8, 0x1f, RZ ;  /* 0x0000001f08427819 */ /* 0x004fc800000006ff */
[----:B------:R-:W0:Y:S02]  /*39b0*/  SYNCS.PHASECHK.TRANS64.TRYWAIT P6, [R65+URZ+0x13290], R66 ;  /* 0x01329042410075a7 */ /* 0x000e2400080c017f */
[----:B0-----:R-:W-:Y:S05]  /*39c0*/  @!P6 BRA `(.L_x_15450) ;  /* 0x0000018c00f0e947 */ /* 0x001fea0003800000 */
.L_x_15680:
[----:B------:R-:W-:Y:S05]  /*39d0*/  BSYNC B1 ;  /* 0x0000000000017941 */ /* 0x000fea0003800000 */
.L_x_15449:
[----:B------:R-:W-:-:S03]  /*39e0*/  UMOV UR4, 0xffffffff ;  /* 0xffffffff00047882 */ /* 0x000fc60000000000 */
[----:B------:R-:W-:Y:S05]  /*39f0*/  BRA.DIV UR4, `(.L_x_15451) ;  /* 0x0000018e04f87947 */ /* 0x000fea000b800000 */
[----:B------:R1:W2:Y:S04]  /*3a00*/  SHFL.IDX PT, R68, R13, RZ, 0x1e1f ;  /* 0x001e1fff0d447589 */ /* 0x0002a800000e0000 */
[----:B------:R-:W3:Y:S02]  /*3a10*/  SHFL.IDX PT, R70, R70, RZ, 0x1e1f ;  /* 0x001e1fff46467589 */ /* 0x000ee400000e0000 */
.L_x_15684:
[----:B------:R-:W4:Y:S02]  /*3a20*/  LDC R67, c[0x0][0x2f4] ;  /* 0x0000bd00ff437b82 */ /* 0x000f240000000800 */
[----:B----4-:R-:W-:-:S13]  /*3a30*/  ISETP.GE.OR P3, PT, R16, R67, P3 ;  /* 0x000000431000720c */ /* 0x010fda0001f66670 */
[----:B------:R-:W-:Y:S05]  /*3a40*/  @P3 BRA `(.L_x_15441) ;  /* 0x0000001000a43947 */ /* 0x000fea0003800000 */
[----:B------:R-:W4:Y:S04]  /*3a50*/  LDL R12, [R1+0x3c] ;  /* 0x00003c00010c7983 */ /* 0x000f280000100800 */
[----:B------:R-:W5:Y:S04]  /*3a60*/  LDL R11, [R1+0x40] ;  /* 0x00004000010b7983 */ /* 0x000f680000100800 */
[----:B------:R-:W5:Y:S01]  /*3a70*/  LDL R10, [R1+0x44] ;  /* 0x00004400010a7983 */ /* 0x000f620000100800 */
[----:B------:R-:W-:Y:S01]  /*3a80*/  IMAD.IADD R9, R67, 0x1, -R46 ;  /* 0x0000000143097824 */ /* 0x000fe200078e0a2e */
[----:B---3--:R-:W-:Y:S01]  /*3a90*/  IADD3 R56, P3, R53, R70, RZ ;  /* 0x0000004635387210 */ /* 0x008fe20007f7e0ff */
[----:B------:R-:W-:Y:S03]  /*3aa0*/  BSSY B1, `(.L_x_15452) ;  /* 0x00000e6000017945 */ /* 0x000fe60003800000 */
[----:B------:R-:W-:-:S02]  /*3ab0*/  SEL R9, R46, R9, !P0 ;  /* 0x000000092e097207 */ /* 0x000fc40004000000 */
[----:B--2---:R-:W-:Y:S02]  /*3ac0*/  LEA.HI.X.SX32 R57, R53, R68, 0x1, P3 ;  /* 0x0000004435397211 */ /* 0x004fe400018f0eff */
[----:B------:R-:W-:-:S04]  /*3ad0*/  SHF.R.S32.HI R8, RZ, 0x1f, R9 ;  /* 0x0000001fff087819 */ /* 0x000fc80000011409 */
[----:B------:R-:W-:Y:S01]  /*3ae0*/  LEA.HI R8, R8, R9, RZ, 0x5 ;  /* 0x0000000908087211 */ /* 0x000fe200078f28ff */
[----:B------:R-:W-:-:S03]  /*3af0*/  IMAD R9, R19, 0x2800, R55 ;  /* 0x0000280013097824 */ /* 0x000fc600078e0237 */
[----:B------:R-:W-:Y:S01]  /*3b00*/  SHF.R.S32.HI R8, RZ, 0x5, R8 ;  /* 0x00000005ff087819 */ /* 0x000fe20000011408 */
[----:B------:R-:W-:-:S03]  /*3b10*/  IMAD.IADD R9, R18, 0x1, R9 ;  /* 0x0000000112097824 */ /* 0x000fc600078e0209 */
[----:B------:R-:W-:-:S05]  /*3b20*/  LEA.HI.SX32 R8, R3, R8, 0x1c ;  /* 0x0000000803087211 */ /* 0x000fca00078fe2ff */
[----:B------:R-:W-:-:S05]  /*3b30*/  IMAD.SHL.U32 R73, R8, 0x10, RZ ;  /* 0x0000001008497824 */ /* 0x000fca00078e00ff */
[----:B----4-:R-:W-:-:S04]  /*3b40*/  LOP3.LUT R8, R12, 0x30, R73, 0xf8, !PT ;  /* 0x000000300c087812 */ /* 0x010fc800078ef849 */
[----:B-----5:R-:W-:-:S05]  /*3b50*/  LOP3.LUT R8, R8, R11, RZ, 0x3c, !PT ;  /* 0x0000000b08087212 */ /* 0x020fca00078e3cff */
[----:B------:R-:W-:-:S04]  /*3b60*/  IMAD.IADD R8, R10, 0x1, R8 ;  /* 0x000000010a087824 */ /* 0x000fc800078e0208 */
[----:B------:R-:W-:-:S04]  /*3b70*/  IMAD R11, R19, 0x2800, R8 ;  /* 0x00002800130b7824 */ /* 0x000fc800078e0208 */
[----:B------:R-:W-:Y:S02]  /*3b80*/  IMAD.IADD R12, R18, 0x1, R11 ;  /* 0x00000001120c7824 */ /* 0x000fe400078e020b */
[----:B------:R-:W2:Y:S04]  /*3b90*/  LDS.128 R8, [R9+0xe000] ;  /* 0x00e0000009087984 */ /* 0x000ea80000000c00 */
[----:B-1----:R-:W1:Y:S01]  /*3ba0*/  LDS.128 R12, [R12+0xe000] ;  /* 0x00e000000c0c7984 */ /* 0x002e620000000c00 */
[----:B------:R-:W-:Y:S05]  /*3bb0*/  @P5 BRA `(.L_x_15453) ;  /* 0x0000000c00505947 */ /* 0x000fea0003800000 */
[--C-:B------:R-:W-:Y:S02]  /*3bc0*/  SHF.R.U32.HI R84, RZ, 0x8, R5.reuse ;  /* 0x00000008ff547819 */ /* 0x100fe40000011605 */
[----:B------:R-:W-:Y:S02]  /*3bd0*/  SHF.R.U32.HI R85, RZ, 0x18, R5 ;  /* 0x00000018ff557819 */ /* 0x000fe40000011605 */
[----:B------:R-:W-:Y:S02]  /*3be0*/  LOP3.LUT R4, R5, 0xff, RZ, 0xc0, !PT ;  /* 0x000000ff05047812 */ /* 0x000fe400078ec0ff */
[----:B------:R-:W-:Y:S02]  /*3bf0*/  SHF.R.U32.HI R76, RZ, 0x8, R25 ;  /* 0x00000008ff4c7819 */ /* 0x000fe40000011619 */
[----:B------:R-:W-:Y:S02]  /*3c00*/  SHF.R.U32.HI R75, RZ, 0x8, R27 ;  /* 0x00000008ff4b7819 */ /* 0x000fe4000001161b */
[----:B------:R-:W-:Y:S01]  /*3c10*/  SHF.R.U32.HI R82, RZ, 0x10, R5 ;  /* 0x00000010ff527819 */ /* 0x000fe20000011605 */
[----:B------:R-:W-:Y:S01]  /*3c20*/  IMAD.SHL.U32 R5, R84, 0x100, RZ ;  /* 0x0000010054057824 */ /* 0x000fe200078e00ff */
[----:B------:R-:W-:Y:S01]  /*3c30*/  SHF.R.U32.HI R83, RZ, 0x18, R7 ;  /* 0x00000018ff537819 */ /* 0x000fe20000011607 */
[----:B------:R-:W-:Y:S01]  /*3c40*/  IMAD.SHL.U32 R75, R75, 0x100, RZ ;  /* 0x000001004b4b7824 */ /* 0x000fe200078e00ff */
[----:B------:R-:W-:-:S02]  /*3c50*/  LOP3.LUT R6, R7, 0xff, RZ, 0xc0, !PT ;  /* 0x000000ff07067812 */ /* 0x000fc400078ec0ff */
[--C-:B------:R-:W-:Y:S02]  /*3c60*/  SHF.R.U32.HI R79, RZ, 0x8, R7.reuse ;  /* 0x00000008ff4f7819 */ /* 0x100fe40000011607 */
[----:B------:R-:W-:Y:S02]  /*3c70*/  SHF.R.U32.HI R81, RZ, 0x10, R7 ;  /* 0x00000010ff517819 */ /* 0x000fe40000011607 */
[----:B------:R-:W-:Y:S02]  /*3c80*/  SHF.R.U32.HI R78, RZ, 0x18, R25 ;  /* 0x00000018ff4e7819 */ /* 0x000fe40000011619 */
[----:B------:R-:W-:Y:S02]  /*3c90*/  LOP3.LUT R7, R25, 0xff, RZ, 0xc0, !PT ;  /* 0x000000ff19077812 */ /* 0x000fe400078ec0ff */
[----:B------:R-:W-:Y:S02]  /*3ca0*/  PRMT R4, R85, 0x654, R4 ;  /* 0x0000065455047816 */ /* 0x000fe40000000004 */
[----:B------:R-:W-:-:S02]  /*3cb0*/  LOP3.LUT R26, R27, 0xff0000ff, RZ, 0xc0, !PT ;  /* 0xff0000ff1b1a7812 */ /* 0x000fc400078ec0ff */
[----:B------:R-:W-:Y:S01]  /*3cc0*/  SHF.R.U32.HI R80, RZ, 0x10, R27 ;  /* 0x00000010ff507819 */ /* 0x000fe2000001161b */
[----:B------:R-:W-:Y:S01]  /*3cd0*/  IMAD.SHL.U32 R27, R76, 0x100, RZ ;  /* 0x000001004c1b7824 */ /* 0x000fe200078e00ff */
[----:B------:R-:W-:Y:S01]  /*3ce0*/  SHF.R.U32.HI R77, RZ, 0x10, R25 ;  /* 0x00000010ff4d7819 */ /* 0x000fe20000011619 */
[----:B-1----:R-:W-:Y:S01]  /*3cf0*/  IMAD.MOV.U32 R25, RZ, RZ, R12 ;  /* 0x000000ffff197224 */ /* 0x002fe200078e000c */
[----:B--2---:R-:W-:Y:S01]  /*3d00*/  MOV R24, R8 ;  /* 0x0000000800187202 */ /* 0x004fe20000000f00 */
[----:B------:R-:W-:Y:S01]  /*3d10*/  IMAD.U32 R80, R80, 0x10000, RZ ;  /* 0x0001000050507824 */ /* 0x000fe200078e00ff */
[----:B------:R-:W-:Y:S01]  /*3d20*/  PRMT R8, R78, 0x654, R7 ;  /* 0x000006544e087816 */ /* 0x000fe20000000007 */
[----:B------:R-:W-:Y:S01]  /*3d30*/  IMAD.SHL.U32 R7, R79, 0x100, RZ ;  /* 0x000001004f077824 */ /* 0x000fe200078e00ff */
[----:B------:R-:W-:Y:S01]  /*3d40*/  LOP3.LUT R4, R4, 0xff00, R5, 0xf8, !PT ;  /* 0x0000ff0004047812 */ /* 0x000fe200078ef805 */
[----:B------:R-:W-:Y:S01]  /*3d50*/  IMAD.U32 R5, R82, 0x10000, RZ ;  /* 0x0001000052057824 */ /* 0x000fe200078e00ff */
[----:B------:R-:W-:-:S02]  /*3d60*/  PRMT R6, R83, 0x654, R6 ;  /* 0x0000065453067816 */ /* 0x000fc40000000006 */
[----:B------:R-:W-:Y:S02]  /*3d70*/  LOP3.LUT R78, R8, 0xff00, R27, 0xf8, !PT ;  /* 0x0000ff00084e7812 */ /* 0x000fe400078ef81b */
        /* <DEDUP_REMOVED lines=8> */
[----:B------:R-:W-:Y:S01]  /*3e00*/  SHF.L.U32 R4, R81, 0x10, RZ ;  /* 0x0000001051047819 */ /* 0x000fe200000006ff */
[--C-:B------:R-:W-:Y:S01]  /*3e10*/  HADD2.F32 R8, -RZ, R26.reuse.H0_H0 ;  /* 0x2000001aff087230 */ /* 0x100fe20000004100 */
[----:B------:R-:W-:Y:S01]  /*3e20*/  F2FP.F16.E4M3.UNPACK_B R75, R72.H1 ;  /* 0x00000048ff4b723e */ /* 0x000fe200030006ff */
[----:B------:R-:W-:Y:S01]  /*3e30*/  HADD2.F32 R26, -RZ, R26.H1_H1 ;  /* 0x3000001aff1a7230 */ /* 0x000fe20000004100 */
[----:B------:R-:W-:Y:S01]  /*3e40*/  LOP3.LUT R4, R7, 0xff0000, R4, 0xf8, !PT ;  /* 0x00ff000007047812 */ /* 0x000fe200078ef804 */
[----:B------:R-:W-:-:S02]  /*3e50*/  IMAD.U32 R7, R77, 0x10000, RZ ;  /* 0x000100004d077824 */ /* 0x000fc400078e00ff */
[-C--:B------:R-:W-:Y:S01]  /*3e60*/  FMUL.FTZ R81, R12, R5.reuse ;  /* 0x000000050c517220 */ /* 0x080fe20000410000 */
[----:B------:R-:W-:Y:S02]  /*3e70*/  HADD2.F32 R77, -RZ, R75.H0_H0 ;  /* 0x2000004bff4d7230 */ /* 0x000fe40000004100 */
[----:B------:R-:W-:Y:S01]  /*3e80*/  FMUL.FTZ R83, R8, R5 ;  /* 0x0000000508537220 */ /* 0x000fe20000410000 */
        /* <DEDUP_REMOVED lines=8> */
[----:B------:R-:W-:Y:S02]  /*3f10*/  F2FP.F16.E4M3.UNPACK_B R74, R25 ;  /* 0x00000019ff4a723e */ /* 0x000fe400020006ff */
[----:B------:R-:W-:Y:S01]  /*3f20*/  F2FP.F16.E4M3.UNPACK_B R72, R24 ;  /* 0x00000018ff48723e */ /* 0x000fe200020006ff */
[-C--:B------:R-:W-:Y:S01]  /*3f30*/  FMUL.FTZ R25, R27, R75.reuse ;  /* 0x0000004b1b197220 */ /* 0x080fe20000410000 */
[----:B------:R-:W-:Y:S01]  /*3f40*/  LOP3.LUT R5, R79, 0xff0000, R80, 0xf8, !PT ;  /* 0x00ff00004f057812 */ /* 0x000fe200078ef850 */
[C---:B------:R-:W-:Y:S01]  /*3f50*/  FMUL.FTZ R80, R26.reuse, R75 ;  /* 0x0000004b1a507220 */ /* 0x040fe20000410000 */
[----:B------:R-:W-:Y:S02]  /*3f60*/  HADD2.F32 R79, -RZ, R78.H0_H0 ;  /* 0x2000004eff4f7230 */ /* 0x000fe40000004100 */
[-C--:B------:R-:W-:Y:S01]  /*3f70*/  FFMA.FTZ R25, R26, R77.reuse, -R25 ;  /* 0x0000004d1a197223 */ /* 0x080fe20000010819 */
[----:B------:R-:W-:Y:S02]  /*3f80*/  HADD2.F32 R75, -RZ, R74.H0_H0 ;  /* 0x2000004aff4b7230 */ /* 0x000fe40000004100 */
[----:B------:R-:W-:Y:S01]  /*3f90*/  FFMA.FTZ R27, R27, R77, R80 ;  /* 0x0000004d1b1b7223 */ /* 0x000fe20000010050 */
[----:B------:R-:W-:-:S02]  /*3fa0*/  HADD2.F32 R24, -RZ, R72.H0_H0 ;  /* 0x20000048ff187230 */ /* 0x000fc40000004100 */
[----:B------:R-:W-:Y:S02]  /*3fb0*/  HADD2.F32 R26, -RZ, R76.H0_H0 ;  /* 0x2000004cff1a7230 */ /* 0x000fe40000004100 */
        /* <DEDUP_REMOVED lines=15> */
[-C--:B------:R-:W-:Y:S01]  /*40b0*/  F2FP.F16.E4M3.UNPACK_B R72, R10.reuse.H1 ;  /* 0x0000000aff48723e */ /* 0x080fe200030006ff */
[----:B------:R-:W-:Y:S02]  /*40c0*/  HADD2.F32 R78, -RZ, R76.H0_H0 ;  /* 0x2000004cff4e7230 */ /* 0x000fe40000004100 */
[----:B------:R-:W-:Y:S01]  /*40d0*/  FFMA.FTZ R77, R74, R77, R81 ;  /* 0x0000004d4a4d7223 */ /* 0x000fe20000010051 */
[----:B------:R-:W-:Y:S01]  /*40e0*/  HADD2.F32 R81, -RZ, R79.H0_H0 ;  /* 0x2000004fff517230 */ /* 0x000fe20000004100 */
[----:B------:R-:W-:Y:S01]  /*40f0*/  F2FP.F16.E4M3.UNPACK_B R10, R10 ;  /* 0x0000000aff0a723e */ /* 0x000fe200020006ff */
[----:B------:R-:W-:-:S02]  /*4100*/  HADD2.F32 R74, -RZ, R72.H0_H0 ;  /* 0x20000048ff4a7230 */ /* 0x000fc40000004100 */
[-C--:B------:R-:W-:Y:S01]  /*4110*/  FMUL.FTZ R87, R78, R83.reuse ;  /* 0x000000534e577220 */ /* 0x080fe20000410000 */
[----:B------:R-:W-:Y:S01]  /*4120*/  HADD2.F32 R85, -RZ, R80.H1_H1 ;  /* 0x30000050ff557230 */ /* 0x000fe20000004100 */
[----:B------:R-:W-:Y:S01]  /*4130*/  F2FP.SATFINITE.E4M3.F32.PACK_AB_MERGE_C R8, R25, R8, RZ ;  /* 0x000000081908723e */ /* 0x000fe200048070ff */
[----:B------:R-:W-:Y:S02]  /*4140*/  HADD2.F32 R76, -RZ, R76.H1_H1 ;  /* 0x3000004cff4c7230 */ /* 0x000fe40000004100 */
[C---:B------:R-:W-:Y:S01]  /*4150*/  FMUL.FTZ R83, R74.reuse, R83 ;  /* 0x000000534a537220 */ /* 0x040fe20000410000 */
[----:B------:R-:W-:Y:S02]  /*4160*/  HADD2.F32 R72, -RZ, R72.H1_H1 ;  /* 0x30000048ff487230 */ /* 0x000fe40000004100 */
[----:B------:R-:W-:Y:S01]  /*4170*/  FFMA.FTZ R87, R74, R81, -R87 ;  /* 0x000000514a577223 */ /* 0x000fe20000010857 */
[----:B------:R-:W-:Y:S02]  /*4180*/  HADD2.F32 R79, -RZ, R79.H1_H1 ;  /* 0x3000004fff4f7230 */ /* 0x000fe40000004100 */
[----:B------:R-:W-:Y:S01]  /*4190*/  FMUL.FTZ R89, R76, R85 ;  /* 0x000000554c597220 */ /* 0x000fe20000410000 */
[----:B------:R-:W-:Y:S01]  /*41a0*/  F2FP.F16.E4M3.UNPACK_B R74, R69 ;  /* 0x00000045ff4a723e */ /* 0x000fe200020006ff */
[C---:B------:R-:W-:Y:S01]  /*41b0*/  FMUL.FTZ R85, R72.reuse, R85 ;  /* 0x0000005548557220 */ /* 0x040fe20000410000 */
[----:B------:R-:W-:Y:S01]  /*41c0*/  F2FP.F16.E4M3.UNPACK_B R69, R14 ;  /* 0x0000000eff45723e */ /* 0x000fe200020006ff */
[----:B------:R-:W-:Y:S01]  /*41d0*/  FFMA.FTZ R80, R72, R79, -R89 ;  /* 0x0000004f48507223 */ /* 0x000fe20000010859 */
[----:B------:R-:W-:Y:S01]  /*41e0*/  F2FP.F16.E4M3.UNPACK_B R72, R71 ;  /* 0x00000047ff48723e */ /* 0x000fe200020006ff */
[----:B------:R-:W-:Y:S01]  /*41f0*/  FFMA.FTZ R82, R76, R79, R85 ;  /* 0x0000004f4c527223 */ /* 0x000fe20000010055 */
[----:B------:R-:W-:Y:S01]  /*4200*/  FFMA.FTZ R83, R78, R81, R83 ;  /* 0x000000514e537223 */ /* 0x000fe20000010053 */
[--C-:B------:R-:W-:Y:S01]  /*4210*/  HADD2.F32 R76, -RZ, R74.reuse.H0_H0 ;  /* 0x2000004aff4c7230 */ /* 0x100fe20000004100 */
[----:B------:R-:W-:Y:S01]  /*4220*/  F2FP.SATFINITE.E4M3.F32.PACK_AB_MERGE_C R12, R27, R12, RZ ;  /* 0x0000000c1b0c723e */ /* 0x000fe200048070ff */
[----:B------:R-:W-:Y:S01]  /*4230*/  HADD2.F32 R71, -RZ, R69.H0_H0 ;  /* 0x20000045ff477230 */ /* 0x000fe20000004100 */
[----:B------:R-:W-:Y:S01]  /*4240*/  F2FP.SATFINITE.E4M3.F32.PACK_AB_MERGE_C R8, R75, R24, R8 ;  /* 0x000000184b08723e */ /* 0x000fe20004807008 */
[----:B------:R-:W-:Y:S01]  /*4250*/  HADD2.F32 R78, -RZ, R74.H1_H1 ;  /* 0x3000004aff4e7230 */ /* 0x000fe20000004100 */
[----:B------:R-:W-:Y:S01]  /*4260*/  F2FP.F16.E4M3.UNPACK_B R27, R13 ;  /* 0x0000000dff1b723e */ /* 0x000fe200020006ff */
        /* <DEDUP_REMOVED lines=13> */
[-C--:B------:R-:W-:Y:S01]  /*4340*/  FFMA.FTZ R10, R10, R72.reuse, -R81 ;  /* 0x000000480a0a7223 */ /* 0x080fe20000010851 */
        /* <DEDUP_REMOVED lines=18> */
[C---:B------:R-:W-:Y:S01]  /*4470*/  FMUL.FTZ R69, R71.reuse, R75 ;  /* 0x0000004b47457220 */ /* 0x040fe20000410000 */
[----:B------:R-:W-:Y:S01]  /*4480*/  F2FP.F16.E4M3.UNPACK_B R74, R7.H1 ;  /* 0x00000007ff4a723e */ /* 0x000fe200030006ff */
[C---:B------:R-:W-:Y:S01]  /*4490*/  FMUL.FTZ R76, R26.reuse, R75 ;  /* 0x0000004b1a4c7220 */ /* 0x040fe20000410000 */
[----:B------:R-:W-:Y:S01]  /*44a0*/  F2FP.F16.E4M3.UNPACK_B R27, R9.H1 ;  /* 0x00000009ff1b723e */ /* 0x000fe200030006ff */
[----:B------:R-:W-:Y:S01]  /*44b0*/  FFMA.FTZ R9, R26, R72, -R69 ;  /* 0x000000481a097223 */ /* 0x000fe20000010845 */
[----:B------:R-:W-:Y:S01]  /*44c0*/  F2FP.F16.E4M3.UNPACK_B R6, R6.H1 ;  /* 0x00000006ff06723e */ /* 0x000fe200030006ff */
[----:B------:R-:W-:Y:S01]  /*44d0*/  FFMA.FTZ R26, R71, R72, R76 ;  /* 0x00000048471a7223 */ /* 0x000fe2000001004c */
[----:B------:R-:W-:Y:S01]  /*44e0*/  F2FP.SATFINITE.E4M3.F32.PACK_AB_MERGE_C R80, R80, R87, RZ ;  /* 0x000000575050723e */ /* 0x000fe200048070ff */
        /* <DEDUP_REMOVED lines=9> */
[--C-:B------:R-:W-:Y:S01]  /*4580*/  HADD2.F32 R72, -RZ, R6.reuse.H0_H0 ;  /* 0x20000006ff487230 */ /* 0x100fe20000004100 */
[----:B------:R-:W-:Y:S01]  /*4590*/  F2FP.F16.E4M3.UNPACK_B R13, R11 ;  /* 0x0000000bff0d723e */ /* 0x000fe200020006ff */
[----:B------:R-:W-:Y:S02]  /*45a0*/  HADD2.F32 R27, -RZ, R27.H1_H1 ;  /* 0x3000001bff1b7230 */ /* 0x000fe40000004100 */
[----:B------:R-:W-:Y:S01]  /*45b0*/  FMUL.FTZ R82, R71, R78 ;  /* 0x0000004e47527220 */ /* 0x000fe20000410000 */
[----:B------:R-:W-:-:S02]  /*45c0*/  HADD2.F32 R74, -RZ, R6.H1_H1 ;  /* 0x30000006ff4a7230 */ /* 0x000fc40000004100 */
[-C--:B------:R-:W-:Y:S01]  /*45d0*/  FFMA.FTZ R6, R7, R72.reuse, -R80 ;  /* 0x0000004807067223 */ /* 0x080fe20000010850 */
[----:B------:R-:W-:Y:S01]  /*45e0*/  FFMA.FTZ R7, R69, R72, R76 ;  /* 0x0000004845077223 */ /* 0x000fe2000001004c */
[C---:B------:R-:W-:Y:S01]  /*45f0*/  FMUL.FTZ R78, R27.reuse, R78 ;  /* 0x0000004e1b4e7220 */ /* 0x040fe20000410000 */
[----:B------:R-:W-:Y:S01]  /*4600*/  F2FP.F16.E4M3.UNPACK_B R69, R15 ;  /* 0x0000000fff45723e */ /* 0x000fe200020006ff */
[-C--:B------:R-:W-:Y:S01]  /*4610*/  FFMA.FTZ R81, R27, R74.reuse, -R82 ;  /* 0x0000004a1b517223 */ /* 0x080fe20000010852 */
[----:B------:R-:W-:Y:S01]  /*4620*/  F2FP.F16.E4M3.UNPACK_B R11, R11.H1 ;  /* 0x0000000bff0b723e */ /* 0x000fe200030006ff */
[----:B------:R-:W-:Y:S01]  /*4630*/  FFMA.FTZ R82, R71, R74, R78 ;  /* 0x0000004a47527223 */ /* 0x000fe2000001004e */
        /* <DEDUP_REMOVED lines=8> */
[CC--:B------:R-:W-:Y:S01]  /*46c0*/  FMUL.FTZ R84, R72.reuse, R79.reuse ;  /* 0x0000004f48547220 */ /* 0x0c0fe20000410000 */
[--C-:B------:R-:W-:Y:S02]  /*46d0*/  HADD2.F32 R80, -RZ, R78.reuse.H0_H0 ;  /* 0x2000004eff507230 */ /* 0x100fe40000004100 */
[----:B------:R-:W-:Y:S01]  /*46e0*/  FMUL.FTZ R79, R15, R79 ;  /* 0x0000004f0f4f7220 */ /* 0x000fe20000410000 */
[----:B------:R-:W-:Y:S01]  /*46f0*/  HADD2.F32 R75, -RZ, R5.H0_H0 ;  /* 0x20000005ff4b7230 */ /* 0x000fe20000004100 */
[----:B------:R-:W-:Y:S01]  /*4700*/  F2FP.SATFINITE.E4M3.F32.PACK_AB_MERGE_C R6, R81, R6, RZ ;  /* 0x000000065106723e */ /* 0x000fe200048070ff */
[--C-:B------:R-:W-:Y:S02]  /*4710*/  HADD2.F32 R4, -RZ, R71.reuse.H0_H0 ;  /* 0x20000047ff047230 */ /* 0x100fe40000004100 */
[----:B------:R-:W-:Y:S01]  /*4720*/  FMUL.FTZ R83, R27, R80 ;  /* 0x000000501b537220 */ /* 0x000fe20000410000 */
[----:B------:R-:W-:Y:S02]  /*4730*/  HADD2.F32 R71, -RZ, R71.H1_H1 ;  /* 0x30000047ff477230 */ /* 0x000fe40000004100 */
[----:B------:R-:W-:Y:S01]  /*4740*/  FFMA.FTZ R79, R72, R75, R79 ;  /* 0x0000004b484f7223 */ /* 0x000fe2000001004f */
[----:B------:R-:W-:-:S02]  /*4750*/  HADD2.F32 R78, -RZ, R78.H1_H1 ;  /* 0x3000004eff4e7230 */ /* 0x000fc40000004100 */
[----:B------:R-:W-:Y:S01]  /*4760*/  FMUL.FTZ R86, R4, R80 ;  /* 0x0000005004567220 */ /* 0x000fe20000410000 */
[----:B------:R-:W-:Y:S02]  /*4770*/  HADD2.F32 R11, -RZ, R11.H1_H1 ;  /* 0x3000000bff0b7230 */ /* 0x000fe40000004100 */
[----:B------:R-:W-:Y:S01]  /*4780*/  FFMA.FTZ R84, R15, R75, -R84 ;  /* 0x0000004b0f547223 */ /* 0x000fe20000010854 */
        /* <DEDUP_REMOVED lines=10> */
[----:B------:R-:W-:Y:S02]  /*4830*/  HADD2.F32 R4, -RZ, R5.H1_H1 ;  /* 0x30000005ff047230 */ /* 0x000fe40000004100 */
[-C--:B------:R-:W-:Y:S01]  /*4840*/  FFMA.FTZ R11, R11, R74.reuse, -R80 ;  /* 0x0000004a0b0b7223 */ /* 0x080fe20000010850 */
[----:B------:R-:W-:Y:S01]  /*4850*/  FFMA.FTZ R78, R71, R74, R78 ;  /* 0x0000004a474e7223 */ /* 0x000fe2000001004e */
[C---:B------:R-:W-:Y:S01]  /*4860*/  FMUL.FTZ R72, R13.reuse, R72 ;  /* 0x000000480d487220 */ /* 0x040fe20000410000 */
[----:B------:R-:W-:Y:S01]  /*4870*/  F2FP.SATFINITE.E4M3.F32.PACK_AB_MERGE_C R7, R82, R7, RZ ;  /* 0x000000075207723e */ /* 0x000fe200048070ff */
[----:B------:R-:W-:Y:S01]  /*4880*/  FFMA.FTZ R13, R13, R4, -R76 ;  /* 0x000000040d0d7223 */ /* 0x000fe2000001084c */
[----:B------:R-:W-:Y:S01]  /*4890*/  F2FP.SATFINITE.E4M3.F32.PACK_AB_MERGE_C R11, R11, R86, RZ ;  /* 0x000000560b0b723e */ /* 0x000fe200048070ff */
[----:B------:R-:W-:Y:S01]  /*48a0*/  FFMA.FTZ R72, R69, R4, R72 ;  /* 0x0000000445487223 */ /* 0x000fe20000010048 */
[----:B------:R-:W-:-:S02]  /*48b0*/  F2FP.SATFINITE.E4M3.F32.PACK_AB_MERGE_C R78, R78, R83, RZ ;  /* 0x000000534e4e723e */ /* 0x000fc400048070ff */
[----:B------:R-:W-:Y:S02]  /*48c0*/  F2FP.SATFINITE.E4M3.F32.PACK_AB_MERGE_C R11, R13, R84, R11 ;  /* 0x000000540d0b723e */ /* 0x000fe4000480700b */
[----:B------:R-:W-:Y:S02]  /*48d0*/  F2FP.SATFINITE.E4M3.F32.PACK_AB_MERGE_C R9, R9, R24, R6 ;  /* 0x000000180909723e */ /* 0x000fe40004807006 */
[----:B------:R-:W-:Y:S02]  /*48e0*/  F2FP.SATFINITE.E4M3.F32.PACK_AB_MERGE_C R13, R26, R25, R7 ;  /* 0x000000191a0d723e */ /* 0x000fe40004807007 */
[----:B------:R-:W-:-:S07]  /*48f0*/  F2FP.SATFINITE.E4M3.F32.PACK_AB_MERGE_C R15, R72, R79, R78 ;  /* 0x0000004f480f723e */ /* 0x000fce000480704e */
.L_x_15453:
[----:B------:R-:W-:Y:S05]  /*4900*/  BSYNC B1 ;  /* 0x0000000000017941 */ /* 0x000fea0003800000 */
.L_x_15452:
[----:B--2---:R2:W-:Y:S01]  /*4910*/  ST.E.128 desc[UR40][R56.64], R8 ;  /* 0x0000000838007985 */ /* 0x0045e2000c101d28 */
[----:B------:R-:W-:-:S13]  /*4920*/  ISETP.GE.AND P3, PT, R73, R67, PT ;  /* 0x000000434900720c */ /* 0x000fda0003f66270 */
[----:B------:R-:W-:Y:S05]  /*4930*/  @P3 BRA `(.L_x_15441) ;  /* 0x0000000000e83947 */ /* 0x000fea0003800000 */
[----:B------:R-:W-:-:S04]  /*4940*/  IADD3 R4, P3, R70, R73, RZ ;  /* 0x0000004946047210 */ /* 0x000fc80007f7e0ff */
[----:B------:R-:W-:-:S05]  /*4950*/  LEA.HI.X.SX32 R5, R73, R68, 0x1, P3 ;  /* 0x0000004449057211 */ /* 0x000fca00018f0eff */
[----:B-1----:R1:W-:Y:S01]  /*4960*/  ST.E.128 desc[UR40][R4.64], R12 ;  /* 0x0000000c04007985 */ /* 0x0023e2000c101d28 */
[----:B------:R-:W-:Y:S05]  /*4970*/  BRA `(.L_x_15441) ;  /* 0x0000000000d87947 */ /* 0x000fea0003800000 */
.L_x_15433:
[----:B------:R-:W-:-:S13]  /*4980*/  ISETP.NE.AND P4, PT, R156, 0x3, PT ;  /* 0x000000039c00780c */ /* 0x000fda0003f85270 */
[----:B------:R-:W-:Y:S05]  /*4990*/  @!P4 BRA `(.L_x_15454) ;  /* 0x000000000004c947 */ /* 0x000fea0003800000 */
[----:B------:R-:W-:Y:S01]  /*49a0*/  BPT.TRAP 0x1 ;  /* 0x000000040000795c */ /* 0x000fe20000300000 */
.L_x_15454:
[----:B------:R-:W2:Y:S01]  /*49b0*/  LDL R4, [R1+0x10] ;  /* 0x0000100001047983 */ /* 0x000ea20000100800 */
[----:B------:R-:W-:Y:S01]  /*49c0*/  IMAD R65, R19, 0x8, R18 ;  /* 0x0000000813417824 */ /* 0x000fe200078e0212 */
[----:B------:R-:W-:Y:S01]  /*49d0*/  BSSY B1, `(.L_x_15455) ;  /* 0x0000005000017945 */ /* 0x000fe20003800000 */
[----:B------:R-:W-:Y:S02]  /*49e0*/  SHF.R.S32.HI R62, RZ, 0x1f, R60 ;  /* 0x0000001fff3e7819 */ /* 0x000fe4000001143c */
[----:B--2---:R-:W-:-:S04]  /*49f0*/  SHF.L.U32 R66, R4, 0x1f, RZ ;  /* 0x0000001f04427819 */ /* 0x004fc800000006ff */
[----:B------:R-:W0:Y:S02]  /*4a00*/  SYNCS.PHASECHK.TRANS64.TRYWAIT P3, [R65+URZ+0x13290], R66 ;  /* 0x01329042410075a7 */ /* 0x000e24000806017f */
[----:B0-----:R-:W-:Y:S05]  /*4a10*/  @!P3 BRA `(.L_x_15456) ;  /* 0x000001800038b947 */ /* 0x001fea0003800000 */
.L_x_15685:
[----:B------:R-:W-:Y:S05]  /*4a20*/  BSYNC B1 ;  /* 0x0000000000017941 */ /* 0x000fea0003800000 */
.L_x_15455:
        /* <DEDUP_REMOVED lines=30> */
.L_x_15689:
[----:B------:R-:W-:Y:S05]  /*4c10*/  @!P3 BRA `(.L_x_15441) ;  /* 0x000000000030b947 */ /* 0x000fea0003800000 */
[----:B-1----:R-:W4:Y:S01]  /*4c20*/  LDL R4, [R1+0x24] ;  /* 0x0000240001047983 */ /* 0x002f220000100800 */
[----:B------:R-:W-:Y:S02]  /*4c30*/  ULDC UR4, c[0x0][0x2f4] ;  /* 0x0000bd0000047ab9 */ /* 0x000fe40000000800 */
[----:B------:R-:W-:-:S13]  /*4c40*/  ISETP.GE.AND P3, PT, R16, UR4, PT ;  /* 0x0000000410007c0c */ /* 0x000fda000bf66270 */
[----:B---3--:R-:W-:-:S04]  /*4c50*/  @!P3 IADD3 R10, P5, R16, R14, RZ ;  /* 0x0000000e100ab210 */ /* 0x008fc80007fbe0ff */
[----:B--2---:R-:W-:Y:S02]  /*4c60*/  @!P3 IADD3.X R11, R5, R17, RZ, P5, !PT ;  /* 0x00000011050bb210 */ /* 0x004fe40002ffe4ff */
[----:B------:R-:W-:-:S13]  /*4c70*/  ISETP.GE.AND P5, PT, R157, UR4, PT ;  /* 0x000000049d007c0c */ /* 0x000fda000bfa6270 */
[----:B------:R-:W-:-:S05]  /*4c80*/  @!P5 IADD3 R8, P6, R157, R14, RZ ;  /* 0x0000000e9d08d210 */ /* 0x000fca0007fde0ff */
[----:B----4-:R-:W-:Y:S02]  /*4c90*/  @!P5 IMAD.X R9, R5, 0x1, R4, P6 ;  /* 0x000000010509d824 */ /* 0x010fe400030e0604 */
[----:B------:R-:W1:Y:S04]  /*4ca0*/  @!P3 LDS.128 R4, [R61+0xe000] ;  /* 0x00e000003d04b984 */ /* 0x000e680000000c00 */
[----:B-1----:R-:W-:Y:S04]  /*4cb0*/  @!P3 ST.E.128 desc[UR40][R10.64], R4 ;  /* 0x000000040a00b985 */ /* 0x002fe8000c101d28 */
[----:B------:R-:W1:Y:S04]  /*4cc0*/  @!P5 LDS.128 R4, [R58+0xe000] ;  /* 0x00e000003a04d984 */ /* 0x000e680000000c00 */
[----:B-1----:R4:W-:Y:S02]  /*4cd0*/  @!P5 ST.E.128 desc[UR40][R8.64], R4 ;  /* 0x000000040800d985 */ /* 0x0029e4000c101d28 */
.L_x_15441:
[----:B------:R-:W-:Y:S05]  /*4ce0*/  BSYNC B0 ;  /* 0x0000000000007941 */ /* 0x000fea0003800000 */
.L_x_15432:
        /* <DEDUP_REMOVED lines=16> */
.L_x_15459:
[----:B------:R-:W-:Y:S05]  /*4df0*/  BSYNC B0 ;  /* 0x0000000000007941 */ /* 0x000fea0003800000 */
.L_x_15458:
[----:B------:R-:W1:Y:S01]  /*4e00*/  SYNCS.PHASECHK.TRANS64.TRYWAIT P4, [R65+URZ+0x132b0], R66 ;  /* 0x0132b042410075a7 */ /* 0x000e62000808017f */
[----:B------:R-:W-:Y:S04]  /*4e10*/  BSSY B0, `(.L_x_15460) ;  /* 0x0000002000007945 */ /* 0x000fe80003800000 */
[----:B-1----:R-:W-:Y:S05]  /*4e20*/  @!P4 BRA `(.L_x_15461) ;  /* 0x0000017c008cc947 */ /* 0x002fea0003800000 */
.L_x_15690:
[----:B------:R-:W-:Y:S05]  /*4e30*/  BSYNC B0 ;  /* 0x0000000000007941 */ /* 0x000fea0003800000 */
.L_x_15460:
        /* <DEDUP_REMOVED lines=22> */
[----:B------:R-:W-:Y:S02]  /*4fa0*/  IADD3.X R5, R5, UR7, R7, P4, !PT ;  /* 0x0000000705057c10 */ /* 0x000fe4000a7fe407 */
[----:B------:R-:W-:Y:S01]  /*4fb0*/  ISETP.GT.AND P4, PT, R64, R8, PT ;  /* 0x000000084000720c */ /* 0x000fe20003f84270 */
[----:B------:R-:W2:Y:S04]  /*4fc0*/  SHFL.IDX PT, R4, R4, RZ, 0x1e1f ;  /* 0x001e1fff04047589 */ /* 0x000ea800000e0000 */
[----:B------:R-:W4:Y:S08]  /*4fd0*/  SHFL.IDX PT, R5, R5, RZ, 0x1e1f ;  /* 0x001e1fff05057589 */ /* 0x000f3000000e0000 */
[----:B------:R-:W-:Y:S05]  /*4fe0*/  @!P4 BRA `(.L_x_15463) ;  /* 0x000000000030c947 */ /* 0x000fea0003800000 */
[----:B------:R-:W5:Y:S01]  /*4ff0*/  LDL R12, [R1+0x24] ;  /* 0x00002400010c7983 */ /* 0x000f620000100800 */
[----:B------:R-:W-:Y:S02]  /*5000*/  ULDC UR4, c[0x0][0x2f4] ;  /* 0x0000bd0000047ab9 */ /* 0x000fe40000000800 */
[----:B------:R-:W-:-:S13]  /*5010*/  ISETP.GE.AND P4, PT, R16, UR4, PT ;  /* 0x0000000410007c0c */ /* 0x000fda000bf86270 */
[----:B--2---:R-:W-:-:S05]  /*5020*/  @!P4 IADD3 R10, P5, R16, R4, RZ ;  /* 0x00000004100ac210 */ /* 0x004fca0007fbe0ff */
[----:B----4-:R-:W-:Y:S01]  /*5030*/  @!P4 IMAD.X R11, R5, 0x1, R17, P5 ;  /* 0x00000001050bc824 */ /* 0x010fe200028e0611 */
[----:B------:R-:W-:-:S13]  /*5040*/  ISETP.GE.AND P5, PT, R157, UR4, PT ;  /* 0x000000049d007c0c */ /* 0x000fda000bfa6270 */
[----:B------:R-:W-:-:S04]  /*5050*/  @!P5 IADD3 R8, P6, R157, R4, RZ ;  /* 0x000000049d08d210 */ /* 0x000fc80007fde0ff */
[----:B-----5:R-:W-:Y:S02]  /*5060*/  @!P5 IADD3.X R9, R5, R12, RZ, P6, !PT ;  /* 0x0000000c0509d210 */ /* 0x020fe400037fe4ff */
[----:B------:R-:W2:Y:S04]  /*5070*/  @!P4 LDS.128 R4, [R61+0x6000] ;  /* 0x006000003d04c984 */ /* 0x000ea80000000c00 */
[----:B--2---:R-:W-:Y:S04]  /*5080*/  @!P4 ST.E.128 desc[UR40][R10.64], R4 ;  /* 0x000000040a00c985 */ /* 0x004fe8000c101d28 */
[----:B------:R-:W2:Y:S04]  /*5090*/  @!P5 LDS.128 R4, [R58+0x6000] ;  /* 0x006000003a04d984 */ /* 0x000ea80000000c00 */
[----:B--2---:R2:W-:Y:S02]  /*50a0*/  @!P5 ST.E.128 desc[UR40][R8.64], R4 ;  /* 0x000000040800d985 */ /* 0x0045e4000c101d28 */
.L_x_15463:
[----:B------:R-:W-:Y:S05]  /*50b0*/  BSYNC B0 ;  /* 0x0000000000007941 */ /* 0x000fea0003800000 */
.L_x_15462:
[----:B--2-4-:R-:W2:Y:S01]  /*50c0*/  LDL.LU R5, [R1+0x10] ;  /* 0x0000100001057983 */ /* 0x014ea20000300800 */
[----:B------:R-:W-:Y:S02]  /*50d0*/  VIADD R19, R19, 0x1 ;  /* 0x0000000113137836 */ /* 0x000fe40000000000 */
[----:B01----:R-:W-:Y:S01]  /*50e0*/  @!P3 VIADD R65, R65, 0x132c0 ;  /* 0x000132c04141b836 */ /* 0x003fe20000000000 */
[----:B------:R-:W-:Y:S01]  /*50f0*/  @!PT LDS RZ, [RZ] ;  /* 0x00000000fffff984 */ /* 0x000fe20000000800 */
[----:B------:R-:W-:Y:S01]  /*5100*/  @!PT LDS RZ, [RZ] ;  /* 0x00000000fffff984 */ /* 0x000fe20000000800 */
[----:B------:R-:W-:Y:S01]  /*5110*/  @!PT LDS RZ, [RZ] ;  /* 0x00000000fffff984 */ /* 0x000fe20000000800 */
[----:B------:R-:W-:Y:S01]  /*5120*/  @!PT LDS RZ, [RZ] ;  /* 0x00000000fffff984 */ /* 0x000fe20000000800 */
[----:B------:R0:W-:Y:S06]  /*5130*/  MEMBAR.ALL.CTA ;  /* 0x0000000000007992 */ /* 0x0001ec0000008000 */
[----:B0-----:R-:W0:Y:S02]  /*5140*/  FENCE.VIEW.ASYNC.S ;  /* 0x00000000000073c6 */ /* 0x001e240000000000 */
[----:B0-----:R0:W-:Y:S01]  /*5150*/  BAR.SYNC.DEFER_BLOCKING R44, 0x80 ;  /* 0x0002002c0000751d */ /* 0x0011e20000010000 */
        /* <DEDUP_REMOVED lines=9> */
.L_x_15427:
[----:B------:R-:W2:Y:S01]  /*51f0*/  LDL R4, [R1+0x34] ;  /* 0x0000340001047983 */ /* 0x000ea20000100800 */
[----:B------:R-:W1:Y:S01]  /*5200*/  LDC R0, c[0x0][0x448] ;  /* 0x00011200ff007b82 */ /* 0x000e620000000800 */
[----:B------:R-:W-:Y:S01]  /*5210*/  BSSY B0, `(.L_x_15465) ;  /* 0x0000023000007945 */ /* 0x000fe20003800000 */
[----:B------:R-:W-:Y:S02]  /*5220*/  CS2R R54, SRZ ;  /* 0x0000000000367805 */ /* 0x000fe4000001ff00 */
[----:B------:R-:W-:Y:S02]  /*5230*/  CS2R R6, SRZ ;  /* 0x0000000000067805 */ /* 0x000fe4000001ff00 */
[----:B------:R-:W-:Y:S02]  /*5240*/  CS2R R52, SRZ ;  /* 0x0000000000347805 */ /* 0x000fe4000001ff00 */
[----:B------:R-:W-:Y:S02]  /*5250*/  CS2R R8, SRZ ;  /* 0x0000000000087805 */ /* 0x000fe4000001ff00 */
[----:B------:R-:W-:-:S02]  /*5260*/  CS2R R46, SRZ ;  /* 0x00000000002e7805 */ /* 0x000fc4000001ff00 */
[----:B------:R-:W-:Y:S02]  /*5270*/  CS2R R10, SRZ ;  /* 0x00000000000a7805 */ /* 0x000fe4000001ff00 */
[----:B0-----:R-:W-:Y:S02]  /*5280*/  CS2R R44, SRZ ;  /* 0x00000000002c7805 */ /* 0x001fe4000001ff00 */
[----:B------:R-:W-:Y:S02]  /*5290*/  CS2R R12, SRZ ;  /* 0x00000000000c7805 */ /* 0x000fe4000001ff00 */
[----:B------:R-:W-:Y:S02]  /*52a0*/  CS2R R38, SRZ ;  /* 0x0000000000267805 */ /* 0x000fe4000001ff00 */
[----:B---3--:R-:W-:Y:S02]  /*52b0*/  CS2R R14, SRZ ;  /* 0x00000000000e7805 */ /* 0x008fe4000001ff00 */
[----:B------:R-:W-:-:S02]  /*52c0*/  CS2R R36, SRZ ;  /* 0x0000000000247805 */ /* 0x000fc4000001ff00 */
[----:B------:R-:W-:Y:S01]  /*52d0*/  CS2R R20, SRZ ;  /* 0x0000000000147805 */ /* 0x000fe2000001ff00 */
[----:B------:R-:W-:Y:S01]  /*52e0*/  IMAD.MOV.U32 R24, RZ, RZ, RZ ;  /* 0x000000ffff187224 */ /* 0x000fe200078e00ff */
[----:B------:R-:W-:Y:S01]  /*52f0*/  MOV R29, RZ ;  /* 0x000000ff001d7202 */ /* 0x000fe20000000f00 */
[----:B------:R-:W-:Y:S01]  /*5300*/  IMAD.MOV.U32 R56, RZ, RZ, RZ ;  /* 0x000000ffff387224 */ /* 0x000fe200078e00ff */
[----:B-1----:R-:W-:-:S13]  /*5310*/  ISETP.NE.AND P0, PT, R0, 0x1, PT ;  /* 0x000000010000780c */ /* 0x002fda0003f05270 */
[----:B------:R-:W0:Y:S08]  /*5320*/  @P0 LDC R0, c[0x0][0x44c] ;  /* 0x00011300ff000b82 */ /* 0x000e300000000800 */
[----:B------:R-:W1:Y:S01]  /*5330*/  @P0 LDC R5, c[0x0][0x450] ;  /* 0x00011400ff050b82 */ /* 0x000e620000000800 */
[----:B--2---:R-:W-:-:S04]  /*5340*/  VIADD R3, R4, 0xbf ;  /* 0x000000bf04037836 */ /* 0x004fc80000000000 */
[----:B0-----:R-:W-:-:S05]  /*5350*/  @P0 IMAD.HI.U32 R0, R3, R0, RZ ;  /* 0x0000000003000227 */ /* 0x001fca00078e00ff */
[----:B-1----:R-:W-:Y:S02]  /*5360*/  @P0 SHF.R.U32.HI R3, RZ, R5, R0 ;  /* 0x00000005ff030219 */ /* 0x002fe40000011600 */
[----:B------:R-:W-:-:S03]  /*5370*/  PLOP3.LUT P0, PT, PT, PT, PT, 0x80, 0x0 ;  /* 0x000000000000781c */ /* 0x000fc60003f0f070 */
[----:B------:R-:W-:Y:S01]  /*5380*/  IMAD.IADD R3, R30, 0x1, R3 ;  /* 0x000000011e037824 */ /* 0x000fe200078e0203 */
[----:B------:R-:W-:-:S03]  /*5390*/  CS2R R30, SRZ ;  /* 0x00000000001e7805 */ /* 0x000fc6000001ff00 */
[----:B------:R-:W-:-:S05]  /*53a0*/  IMAD.HI R3, R3, 0x66666667, RZ ;  /* 0x6666666703037827 */ /* 0x000fca00078e02ff */
[----:B------:R-:W-:-:S04]  /*53b0*/  SHF.R.U32.HI R0, RZ, 0x1f, R3 ;  /* 0x0000001fff007819 */ /* 0x000fc80000011603 */
[----:B------:R-:W-:Y:S01]  /*53c0*/  LEA.HI.SX32 R3, R3, R0, 0x1a ;  /* 0x0000000003037211 */ /* 0x000fe200078fd2ff */
[----:B------:R-:W-:-:S03]  /*53d0*/  IMAD.MOV.U32 R0, RZ, RZ, RZ ;  /* 0x000000ffff007224 */ /* 0x000fc600078e00ff */
[----:B------:R-:W-:Y:S02]  /*53e0*/  VIMNMX R104, R104, R3, PT ;  /* 0x0000000368687248 */ /* 0x000fe40003fe0100 */
[----:B------:R-:W-:Y:S02]  /*53f0*/  CS2R R2, SRZ ;  /* 0x0000000000027805 */ /* 0x000fe4000001ff00 */
[----:B------:R-:W-:Y:S01]  /*5400*/  ISETP.GE.AND P1, PT, R104, 0x1, PT ;  /* 0x000000016800780c */ /* 0x000fe20003f26270 */
[----:B------:R-:W-:-:S12]  /*5410*/  @P3 BRA `(.L_x_15466) ;  /* 0x0000000000083947 */ /* 0x000fd80003800000 */
[----:B------:R-:W0:Y:S02]  /*5420*/  FENCE.VIEW.ASYNC.G ;  /* 0x00000000000073c6 */ /* 0x000e240000000100 */
[----:B0-----:R-:W-:Y:S06]  /*5430*/  BAR.ARV 0xc, 0x200 ;  /* 0x0308000000007b1d */ /* 0x001fec0000002000 */
.L_x_15466:
[----:B------:R-:W-:Y:S05]  /*5440*/  BSYNC B0 ;  /* 0x0000000000007941 */ /* 0x000fea0003800000 */
.L_x_15465:
        /* <DEDUP_REMOVED lines=35> */
.L_x_15469:
[----:B------:R-:W-:Y:S05]  /*5680*/  BSYNC B6 ;  /* 0x0000000000067941 */ /* 0x000fea0003800000 */
.L_x_15468:
        /* <DEDUP_REMOVED lines=10> */
[----:B------:R-:W0:Y:S08]  /*5730*/  @P1 LDC.64 R8, c[0x0][0x9b8] ;  /* 0x00026e00ff081b82 */ /* 0x000e300000000a00 */
[----:B------:R-:W1:Y:S08]  /*5740*/  @P0 LDC.64 R10, c[0x0][0x9b0] ;  /* 0x00026c00ff0a0b82 */ /* 0x000e700000000a00 */
[----:B------:R-:W1:Y:S01]  /*5750*/  @P1 LDC.64 R12, c[0x0][0x9c0] ;  /* 0x00027000ff0c1b82 */ /* 0x000e620000000a00 */
[----:B--2---:R-:W-:-:S02]  /*5760*/  @P0 IMAD R0, R2, R6, RZ ;  /* 0x0000000602000224 */ /* 0x004fc400078e02ff */
[----:B0-----:R-:W-:Y:S02]  /*5770*/  @P1 IMAD R4, R2, R8, RZ ;  /* 0x0000000802041224 */ /* 0x001fe400078e02ff */
[C---:B---3--:R-:W-:Y:S02]  /*5780*/  @P0 IMAD R7, R21.reuse, R7, R0 ;  /* 0x0000000715070224 */ /* 0x048fe400078e0200 */
[----:B------:R-:W-:Y:S01]  /*5790*/  @P0 IMAD.WIDE.U32 R2, R21, R6, RZ ;  /* 0x0000000615020225 */ /* 0x000fe200078e00ff */
[----:B----4-:R-:W-:-:S03]  /*57a0*/  @P0 SHF.R.S32.HI R15, RZ, 0x1f, R20 ;  /* 0x0000001fff0f0819 */ /* 0x010fc60000011414 */
[----:B------:R-:W-:Y:S01]  /*57b0*/  @P0 IMAD.IADD R3, R3, 0x1, R7 ;  /* 0x0000000103030824 */ /* 0x000fe200078e0207 */
[----:B------:R-:W-:Y:S01]  /*57c0*/  @P1 SHF.R.S32.HI R7, RZ, 0x1f, R20 ;  /* 0x0000001fff071819 */ /* 0x000fe20000011414 */
[C---:B------:R-:W-:Y:S02]  /*57d0*/  @P1 IMAD R9, R21.reuse, R9, R4 ;  /* 0x0000000915091224 */ /* 0x040fe400078e0204 */
[----:B------:R-:W-:-:S04]  /*57e0*/  @P1 IMAD.WIDE.U32 R4, R21, R8, RZ ;  /* 0x0000000815041225 */ /* 0x000fc800078e00ff */
[----:B-1----:R-:W-:Y:S02]  /*57f0*/  @P0 IMAD R0, R15, R10, RZ ;  /* 0x0000000a0f000224 */ /* 0x002fe400078e02ff */
        /* <DEDUP_REMOVED lines=32> */
.L_x_15473:
[----:B-1----:R1:W2:Y:S02]  /*5a00*/  SYNCS.PHASECHK.TRANS64.TRYWAIT P0, [R18+URZ+0x13200], R3 ;  /* 0x01320003120075a7 */ /* 0x0022a4000800017f */
[----:B--2---:R-:W-:Y:S05]  /*5a10*/  @!P0 NANOSLEEP.SYNCS 0x989680 ;  /* 0x009896800000895d */ /* 0x004fea0003900000 */
[----:B------:R-:W2:Y:S02]  /*5a20*/  @!P0 SYNCS.PHASECHK.TRANS64 P0, [R18+URZ+0x13200], R3 ;  /* 0x01320003120085a7 */ /* 0x000ea4000800007f */
[----:B--2---:R-:W-:Y:S05]  /*5a30*/  @!P0 BRA `(.L_x_15473) ;  /* 0xfffffffc00f08947 */ /* 0x004fea000383ffff */
.L_x_15472:
[----:B------:R-:W-:Y:S05]  /*5a40*/  BSYNC B0 ;  /* 0x0000000000007941 */ /* 0x000fea0003800000 */
.L_x_15471:
[----:B------:R-:W-:Y:S05]  /*5a50*/  BRA `(.L_x_15474) ;  /* 0x0000002c00187947 */ /* 0x000fea0003800000 */
.L_x_15470:
        /* <DEDUP_REMOVED lines=30> */
.L_x_15476:
[----:B------:R-:W-:Y:S05]  /*5c40*/  BSYNC B6 ;  /* 0x0000000000067941 */ /* 0x000fea0003800000 */
.L_x_15475:
[----:B------:R-:W0:Y:S01]  /*5c50*/  S2R R20, SR_TID.X ;  /* 0x0000000000147919 */ /* 0x000e220000002100 */
[----:B------:R-:W-:Y:S01]  /*5c60*/  ULDC.U8 UR4, c[0x0][0x410] ;  /* 0x0001040000047ab9 */ /* 0x000fe20000000000 */
[----:B0-----:R-:W-:Y:S02]  /*5c70*/  VIADD R21, R20, 0xffffff80 ;  /* 0xffffff8014157836 */ /* 0x001fe40000000000 */
[----:B------:R-:W2:Y:S01]  /*5c80*/  LDL R20, [R1+0x34] ;  /* 0x0000340001147983 */ /* 0x000ea20000100800 */
[----:B------:R-:W-:Y:S01]  /*5c90*/  ISETP.NE.AND P0, PT, RZ, UR4, PT ;  /* 0x00000004ff007c0c */ /* 0x000fe2000bf05270 */
[----:B------:R-:W-:Y:S01]  /*5ca0*/  BSSY B0, `(.L_x_15477) ;  /* 0x0000299000007945 */ /* 0x000fe20003800000 */
[----:B------:R-:W-:-:S04]  /*5cb0*/  LEA.HI R28, R21, R21, RZ, 0x1 ;  /* 0x00000015151c7211 */ /* 0x000fc800078f08ff */
[----:B------:R-:W-:-:S04]  /*5cc0*/  SHF.R.S32.HI R28, RZ, 0x1, R28 ;  /* 0x00000001ff1c7819 */ /* 0x000fc8000001141c */
[----:B--2---:R-:W-:-:S03]  /*5cd0*/  IADD3 R10, R28, R20, RZ ;  /* 0x000000141c0a7210 */ /* 0x004fc60007ffe0ff */
        /* <DEDUP_REMOVED lines=33> */
.L_x_15696:
[----:B0-----:R-:W5:Y:S04]  /*5ef0*/  LDL R5, [R1+0xc] ;  /* 0x00000c0001057983 */ /* 0x001f680000100800 */
        /* <DEDUP_REMOVED lines=12> */
[----:B------:R-:W-:Y:S06]  /*5fc0*/  @P0 BRA `(.L_x_15481) ;  /* 0x00000000005c0947 */ /* 0x000fec0003800000 */
[----:B------:R-:W2:Y:S01]  /*5fd0*/  LDL.64 R30, [R1+0x18] ;  /* 0x00001800011e7983 */ /* 0x000ea20000100a00 */
[----:B------:R-:W-:-:S03]  /*5fe0*/  ULDC UR4, c[0x0][0x3f4] ;  /* 0x0000fd0000047ab9 */ /* 0x000fc60000000800 */
[----:B------:R-:W3:Y:S04]  /*5ff0*/  LDL R15, [R1+0x2c] ;  /* 0x00002c00010f7983 */ /* 0x000ee80000100800 */
[----:B------:R-:W4:Y:S01]  /*6000*/  LDL R26, [R1+0x78] ;  /* 0x00007800011a7983 */ /* 0x000f220000100800 */
[----:B------:R-:W-:Y:S02]  /*6010*/  CS2R R10, SRZ ;  /* 0x00000000000a7805 */ /* 0x000fe4000001ff00 */
[----:B------:R-:W-:Y:S02]  /*6020*/  CS2R R8, SRZ ;  /* 0x0000000000087805 */ /* 0x000fe4000001ff00 */
[----:B------:R-:W-:Y:S02]  /*6030*/  CS2R R20, SRZ ;  /* 0x0000000000147805 */ /* 0x000fe4000001ff00 */
[----:B------:R-:W-:-:S02]  /*6040*/  CS2R R12, SRZ ;  /* 0x00000000000c7805 */ /* 0x000fc4000001ff00 */
[----:B--2---:R-:W-:Y:S02]  /*6050*/  ISETP.GE.AND P4, PT, R30, UR4, PT ;  /* 0x000000041e007c0c */ /* 0x004fe4000bf86270 */
[----:B---3--:R-:W-:-:S11]  /*6060*/  ISETP.GE.AND P5, PT, R15, UR4, PT ;  /* 0x000000040f007c0c */ /* 0x008fd6000bfa6270 */
[CC--:B------:R-:W-:Y:S02]  /*6070*/  @!P4 IADD3 R6, P0, R30.reuse, R3.reuse, RZ ;  /* 0x000000031e06c210 */ /* 0x0c0fe40007f1e0ff */
[C---:B------:R-:W-:Y:S02]  /*6080*/  @!P5 IADD3 R24, P2, R15.reuse, R3, RZ ;  /* 0x000000030f18d210 */ /* 0x040fe40007f5e0ff */
[----:B------:R-:W-:Y:S02]  /*6090*/  @!P4 SHF.R.S32.HI R3, RZ, 0x1f, R30 ;  /* 0x0000001fff03c819 */ /* 0x000fe4000001141e */
[-C--:B----4-:R-:W-:Y:S02]  /*60a0*/  @!P4 IADD3 R30, P1, R30, R14.reuse, RZ ;  /* 0x0000000e1e1ec210 */ /* 0x090fe40007f3e0ff */
[----:B------:R-:W-:Y:S01]  /*60b0*/  @!P5 IADD3 R14, P3, R15, R14, RZ ;  /* 0x0000000e0f0ed210 */ /* 0x000fe20007f7e0ff */
[C-C-:B-1----:R-:W-:Y:S01]  /*60c0*/  @!P4 IMAD.X R7, R0.reuse, 0x1, R3.reuse, P0 ;  /* 0x000000010007c824 */ /* 0x142fe200000e0603 */
[----:B------:R-:W-:Y:S01]  /*60d0*/  @!P5 IADD3.X R25, R0, R26, RZ, P2, !PT ;  /* 0x0000001a0019d210 */ /* 0x000fe200017fe4ff */
[----:B------:R-:W-:-:S02]  /*60e0*/  @!P4 IMAD.X R31, R4, 0x1, R3, P1 ;  /* 0x00000001041fc824 */ /* 0x000fc400008e0603 */
[----:B------:R-:W-:Y:S01]  /*60f0*/  @!P5 IMAD.X R15, R4, 0x1, R26, P3 ;  /* 0x00000001040fd824 */ /* 0x000fe200018e061a */
[----:B------:R0:W5:Y:S04]  /*6100*/  @!P4 LD.E.64 R20, desc[UR40][R6.64] ;  /* 0x000000280614c980 */ /* 0x000168000c101b00 */
[----:B------:R0:W5:Y:S04]  /*6110*/  @!P5 LD.E.64 R10, desc[UR40][R24.64] ;  /* 0x00000028180ad980 */ /* 0x000168000c101b00 */
[----:B------:R0:W5:Y:S04]  /*6120*/  @!P5 LD.E.64 R8, desc[UR40][R14.64] ;  /* 0x000000280e08d980 */ /* 0x000168000c101b00 */
[----:B------:R0:W5:Y:S02]  /*6130*/  @!P4 LD.E.64 R12, desc[UR40][R30.64] ;  /* 0x000000281e0cc980 */ /* 0x000164000c101b00 */
.L_x_15481:
[----:B------:R-:W-:Y:S05]  /*6140*/  BSYNC B1 ;  /* 0x0000000000017941 */ /* 0x000fea0003800000 */
.L_x_15480:
[----:B-1----:R-:W2:Y:S01]  /*6150*/  LDL.LU R0, [R1+0x4] ;  /* 0x0000040001007983 */ /* 0x002ea20000300800 */
[----:B------:R-:W1:Y:S01]  /*6160*/  SYNCS.PHASECHK.TRANS64.TRYWAIT P0, [R18+URZ+0x13200], R5 ;  /* 0x01320005120075a7 */ /* 0x000e62000800017f */
[----:B------:R-:W-:Y:S01]  /*6170*/  BSSY B1, `(.L_x_15482) ;  /* 0x0000005000017945 */ /* 0x000fe20003800000 */
[----:B--2---:R-:W-:-:S05]  /*6180*/  IMAD R0, R0, -0xc0, R27 ;  /* 0xffffff4000007824 */ /* 0x004fca00078e021b */
[----:B------:R-:W-:-:S04]  /*6190*/  VIMNMX R0, R0, 0xc0, PT ;  /* 0x000000c000007848 */ /* 0x000fc80003fe0100 */
[----:B------:R-:W-:Y:S01]  /*61a0*/  ISETP.GE.AND P1, PT, R28, R0, PT ;  /* 0x000000001c00720c */ /* 0x000fe20003f26270 */
[----:B-1----:R-:W-:-:S12]  /*61b0*/  @!P0 BRA `(.L_x_15483) ;  /* 0x0000016c00288947 */ /* 0x002fd80003800000 */
.L_x_15697:
[----:B------:R-:W-:Y:S05]  /*61c0*/  BSYNC B1 ;  /* 0x0000000000017941 */ /* 0x000fea0003800000 */
.L_x_15482:
[----:B------:R-:W-:Y:S05]  /*61d0*/  @P1 BRA `(.L_x_15484) ;  /* 0x0000002400141947 */ /* 0x000fea0003800000 */
[----:B0-----:R-:W2:Y:S01]  /*61e0*/  LDL.64 R6, [R1+0x18] ;  /* 0x0000180001067983 */ /* 0x001ea20000100a00 */
[----:B------:R-:W2:Y:S03]  /*61f0*/  LDC R0, c[0x0][0x3f4] ;  /* 0x0000fd00ff007b82 */ /* 0x000ea60000000800 */
[----:B------:R-:W3:Y:S04]  /*6200*/  LDL R3, [R1+0x2c] ;  /* 0x00002c0001037983 */ /* 0x000ee80000100800 */
[----:B------:R0:W5:Y:S01]  /*6210*/  LDL R36, [R1+0x30] ;  /* 0x0000300001247983 */ /* 0x0001620000100800 */
[----:B------:R-:W-:Y:S01]  /*6220*/  BSSY B1, `(.L_x_15485) ;  /* 0x000007b000017945 */ /* 0x000fe20003800000 */
[----:B--2---:R-:W-:-:S02]  /*6230*/  ISETP.GE.AND P0, PT, R6, R0, PT ;  /* 0x000000000600720c */ /* 0x004fc40003f06270 */
[----:B---3--:R-:W-:-:S11]  /*6240*/  ISETP.GE.AND P1, PT, R3, R0, PT ;  /* 0x000000000300720c */ /* 0x008fd60003f26270 */
[----:B0-----:R-:W-:Y:S05]  /*6250*/  @P0 BRA `(.L_x_15486) ;  /* 0x0000000400dc0947 */ /* 0x001fea0003800000 */
[----:B-----5:R-:W-:Y:S01]  /*6260*/  IMAD.IADD R0, R18, 0x1, R36 ;  /* 0x0000000112007824 */ /* 0x020fe200078e0224 */
[----:B----4-:R-:W-:Y:S02]  /*6270*/  SHF.R.U32.HI R14, RZ, 0x8, R20 ;  /* 0x00000008ff0e7819 */ /* 0x010fe40000011614 */
[----:B------:R-:W-:Y:S02]  /*6280*/  LOP3.LUT R3, R20, 0xff, RZ, 0xc0, !PT ;  /* 0x000000ff14037812 */ /* 0x000fe400078ec0ff */
[----:B-1----:R-:W0:Y:S01]  /*6290*/  LDS.128 R4, [R0+0xb000] ;  /* 0x00b0000000047984 */ /* 0x002e220000000c00 */
        /* <DEDUP_REMOVED lines=115> */
.L_x_15486:
[----:B------:R-:W-:Y:S05]  /*69d0*/  BSYNC B1 ;  /* 0x0000000000017941 */ /* 0x000fea0003800000 */
.L_x_15485:
[----:B------:R-:W-:Y:S05]  /*69e0*/  @P1 BRA `(.L_x_15484) ;  /* 0x0000001c00101947 */ /* 0x000fea0003800000 */
[----:B0-----:R-:W2:Y:S01]  /*69f0*/  LDL R0, [R1+0x70] ;  /* 0x0000700001007983 */ /* 0x001ea20000100800 */
[----:B-----5:R-:W-:Y:S02]  /*6a00*/  IADD3 R3, R18, R36, RZ ;  /* 0x0000002412037210 */ /* 0x020fe40007ffe0ff */
[----:B------:R-:W-:Y:S02]  /*6a10*/  SHF.R.U32.HI R13, RZ, 0x8, R11 ;  /* 0x00000008ff0d7819 */ /* 0x000fe4000001160b */
[----:B------:R-:W-:Y:S02]  /*6a20*/  SHF.R.U32.HI R24, RZ, 0x8, R9 ;  /* 0x00000008ff187819 */ /* 0x000fe40000011609 */
[----:B------:R-:W-:Y:S02]  /*6a30*/  SHF.R.U32.HI R15, RZ, 0x8, R8 ;  /* 0x00000008ff0f7819 */ /* 0x000fe40000011608 */
[----:B----4-:R-:W-:Y:S02]  /*6a40*/  LOP3.LUT R14, R11, 0xff, RZ, 0xc0, !PT ;  /* 0x000000ff0b0e7812 */ /* 0x010fe400078ec0ff */
        /* <DEDUP_REMOVED lines=25> */
[----:B--2---:R-:W-:Y:S01]  /*6be0*/  LOP3.LUT P0, RZ, R0, 0x2, RZ, 0xc0, !PT ;  /* 0x0000000200ff7812 */ /* 0x004fe2000780c0ff */
[----:B------:R-:W-:-:S12]  /*6bf0*/  VIADD R0, R3, 0x20 ;  /* 0x0000002003007836 */ /* 0x000fd80000000000 */
[----:B------:R-:W-:Y:S01]  /*6c00*/  @P0 VIADD R0, R3, 0xffffffe0 ;  /* 0xffffffe003000836 */ /* 0x000fe20000000000 */
[----:B------:R-:W-:-:S04]  /*6c10*/  SHF.R.U32.HI R3, RZ, 0x8, R10 ;  /* 0x00000008ff037819 */ /* 0x000fc8000001160a */
[----:B-1----:R-:W0:Y:S01]  /*6c20*/  LDS.128 R4, [R0+0xb000] ;  /* 0x00b0000000047984 */ /* 0x002e220000000c00 */
        /* <DEDUP_REMOVED lines=92> */
.L_x_15478:
[----:B------:R-:W0:Y:S01]  /*71f0*/  LDC R9, c[0x0][0x448] ;  /* 0x00011200ff097b82 */ /* 0x000e220000000800 */
[----:B------:R-:W-:Y:S01]  /*7200*/  ULDC.64 UR4, c[0x0][0x3f8] ;  /* 0x0000fe0000047ab9 */ /* 0x000fe20000000a00 */
[----:B------:R-:W-:Y:S01]  /*7210*/  MOV R7, R33 ;  /* 0x0000002100077202 */ /* 0x000fe20000000f00 */
        /* <DEDUP_REMOVED lines=15> */
[C---:B------:R-:W-:Y:S01]  /*7310*/  IMAD R13, R3.reuse, UR5, R8 ;  /* 0x00000005030d7c24 */ /* 0x040fe2000f8e0208 */
[----:B------:R-:W-:Y:S01]  /*7320*/  ULDC.64 UR4, c[0x0][0x3e8] ;  /* 0x0000fa0000047ab9 */ /* 0x000fe20000000a00 */
[----:B------:R-:W-:Y:S01]  /*7330*/  IMAD R8, R0, UR6, RZ ;  /* 0x0000000600087c24 */ /* 0x000fe2000f8e02ff */
[----:B------:R-:W-:Y:S01]  /*7340*/  IADD3 R21, P0, R4, UR4, RZ ;  /* 0x0000000404157c10 */ /* 0x000fe2000ff1e0ff */
[----:B------:R-:W-:Y:S01]  /*7350*/  UMOV UR4, 0xffffffff ;  /* 0xffffffff00047882 */ /* 0x000fe20000000000 */
[----:B------:R-:W-:Y:S01]  /*7360*/  IADD3 R0, P1, R6, UR8, RZ ;  /* 0x0000000806007c10 */ /* 0x000fe2000ff3e0ff */
[----:B------:R-:W-:Y:S01]  /*7370*/  IMAD R25, R3, UR7, R8 ;  /* 0x0000000703197c24 */ /* 0x000fe2000f8e0208 */
[----:B------:R-:W-:-:S04]  /*7380*/  IADD3.X R13, R5, UR5, R13, P0, !PT ;  /* 0x00000005050d7c10 */ /* 0x000fc800087fe40d */
[----:B------:R-:W-:Y:S01]  /*7390*/  IADD3.X R25, R7, UR9, R25, P1, !PT ;  /* 0x0000000907197c10 */ /* 0x000fe20008ffe419 */
[----:B------:R-:W-:Y:S06]  /*73a0*/  BRA.DIV UR4, `(.L_x_15487) ;  /* 0x0000015a04c07947 */ /* 0x000fec000b800000 */
[----:B------:R0:W1:Y:S04]  /*73b0*/  SHFL.IDX PT, R3, R13, RZ, 0x1e1f ;  /* 0x001e1fff0d037589 */ /* 0x00006800000e0000 */
[----:B------:R-:W2:Y:S04]  /*73c0*/  SHFL.IDX PT, R21, R21, RZ, 0x1e1f ;  /* 0x001e1fff15157589 */ /* 0x000ea800000e0000 */
[----:B------:R-:W3:Y:S04]  /*73d0*/  SHFL.IDX PT, R25, R25, RZ, 0x1e1f ;  /* 0x001e1fff19197589 */ /* 0x000ee800000e0000 */
[----:B------:R0:W4:Y:S02]  /*73e0*/  SHFL.IDX PT, R14, R0, RZ, 0x1e1f ;  /* 0x001e1fff000e7589 */ /* 0x00012400000e0000 */
.L_x_15703:
[----:B0-----:R-:W5:Y:S01]  /*73f0*/  LDL R0, [R1+0xc] ;  /* 0x00000c0001007983 */ /* 0x001f620000100800 */
[----:B------:R-:W0:Y:S03]  /*7400*/  LDC R33, c[0x0][0x3f4] ;  /* 0x0000fd00ff217b82 */ /* 0x000e260000000800 */
[----:B------:R-:W2:Y:S01]  /*7410*/  LDL R4, [R1+0x64] ;  /* 0x0000640001047983 */ /* 0x000ea20000100800 */
[----:B------:R-:W-:Y:S01]  /*7420*/  BSSY B1, `(.L_x_15488) ;  /* 0x0000016000017945 */ /* 0x000fe20003800000 */
[----:B------:R-:W-:Y:S01]  /*7430*/  CS2R R6, SRZ ;  /* 0x0000000000067805 */ /* 0x000fe2000001ff00 */
[----:B-----5:R-:W-:Y:S01]  /*7440*/  IMAD R31, R0, R9, RZ ;  /* 0x00000009001f7224 */ /* 0x020fe200078e02ff */
[----:B------:R-:W-:Y:S02]  /*7450*/  CS2R R8, SRZ ;  /* 0x0000000000087805 */ /* 0x000fe4000001ff00 */
[----:B--2---:R-:W-:-:S02]  /*7460*/  LEA.HI R0, R4, R4, RZ, 0x1 ;  /* 0x0000000404007211 */ /* 0x004fc400078f08ff */
[----:B------:R-:W-:Y:S02]  /*7470*/  ISETP.GE.AND P0, PT, R10, R31, PT ;  /* 0x0000001f0a00720c */ /* 0x000fe40003f06270 */
[----:B------:R-:W-:Y:S02]  /*7480*/  CS2R R10, SRZ ;  /* 0x00000000000a7805 */ /* 0x000fe4000001ff00 */
[----:B------:R-:W-:-:S05]  /*7490*/  LOP3.LUT R0, R0, 0xfffffffe, RZ, 0xc0, !PT ;  /* 0xfffffffe00007812 */ /* 0x000fca00078ec0ff */
[----:B------:R-:W-:Y:S01]  /*74a0*/  IMAD.IADD R0, R4, 0x1, -R0 ;  /* 0x0000000104007824 */ /* 0x000fe200078e0a00 */
[----:B------:R-:W-:-:S04]  /*74b0*/  CS2R R4, SRZ ;  /* 0x0000000000047805 */ /* 0x000fc8000001ff00 */
        /* <DEDUP_REMOVED lines=12> */
.L_x_15489:
[----:B------:R-:W-:Y:S05]  /*7580*/  BSYNC B1 ;  /* 0x0000000000017941 */ /* 0x000fea0003800000 */
.L_x_15488:
[----:B------:R-:W1:Y:S01]  /*7590*/  S2R R0, SR_TID.X ;  /* 0x0000000000007919 */ /* 0x000e620000002100 */
[----:B------:R-:W2:Y:S01]  /*75a0*/  SYNCS.PHASECHK.TRANS64.TRYWAIT P1, [R18+URZ+0x13200], R27 ;  /* 0x0132001b120075a7 */ /* 0x000ea2000802017f */
[----:B-1----:R-:W-:Y:S02]  /*75b0*/  VIADD R3, R0, 0xffffff80 ;  /* 0xffffff8000037836 */ /* 0x002fe40000000000 */
        /* <DEDUP_REMOVED lines=8> */
[----:B--2---:R-:W-:-:S12]  /*7640*/  @!P1 BRA `(.L_x_15491) ;  /* 0x0000015800849947 */ /* 0x004fd80003800000 */
.L_x_15704:
[----:B------:R-:W-:Y:S05]  /*7650*/  BSYNC B1 ;  /* 0x0000000000017941 */ /* 0x000fea0003800000 */
.L_x_15490:
[----:B------:R-:W-:Y:S05]  /*7660*/  @P0 BRA `(.L_x_15484) ;  /* 0x0000000c00f00947 */ /* 0x000fea0003800000 */
[----:B------:R-:W2:Y:S04]  /*7670*/  LDL R39, [R1+0x3c] ;  /* 0x00003c0001277983 */ /* 0x000ea80000100800 */
[----:B------:R-:W3:Y:S04]  /*7680*/  LDL R34, [R1+0x40] ;  /* 0x0000400001227983 */ /* 0x000ee80000100800 */
[----:B------:R-:W3:Y:S04]  /*7690*/  LDL R32, [R1+0x44] ;  /* 0x0000440001207983 */ /* 0x000ee80000100800 */
[----:B------:R-:W3:Y:S01]  /*76a0*/  LDL R50, [R1+0x7c] ;  /* 0x00007c0001327983 */ /* 0x000ee20000100800 */
[----:B-----5:R-:W-:-:S02]  /*76b0*/  SHF.R.U32.HI R0, RZ, 0x8, R4 ;  /* 0x00000008ff007819 */ /* 0x020fc40000011604 */
[----:B------:R-:W-:Y:S02]  /*76c0*/  LOP3.LUT R3, R4, 0xff, RZ, 0xc0, !PT ;  /* 0x000000ff04037812 */ /* 0x000fe400078ec0ff */
[----:B------:R-:W-:Y:S02]  /*76d0*/  LOP3.LUT R0, R0, 0xff, RZ, 0xc0, !PT ;  /* 0x000000ff00007812 */ /* 0x000fe400078ec0ff */
[----:B------:R-:W-:Y:S02]  /*76e0*/  SHF.R.U32.HI R25, RZ, 0x8, R5 ;  /* 0x00000008ff197819 */ /* 0x000fe40000011605 */
        /* <DEDUP_REMOVED lines=8> */
[----:B------:R-:W-:Y:S02]  /*7770*/  SHF.R.U32.HI R21, RZ, 0x8, R8 ;  /* 0x00000008ff157819 */ /* 0x000fe40000011608 */
[----:B------:R-:W-:-:S02]  /*7780*/  PRMT R31, R3, 0x7604, R12 ;  /* 0x00007604031f7816 */ /* 0x000fc4000000000c */
[----:B------:R-:W-:Y:S02]  /*7790*/  LOP3.LUT R24, R8, 0xff, RZ, 0xc0, !PT ;  /* 0x000000ff08187812 */ /* 0x000fe400078ec0ff */
[----:B------:R-:W-:Y:S02]  /*77a0*/  LOP3.LUT R21, R21, 0xff, RZ, 0xc0, !PT ;  /* 0x000000ff15157812 */ /* 0x000fe400078ec0ff */
[----:B------:R-:W-:Y:S02]  /*77b0*/  SHF.R.U32.HI R3, RZ, 0x8, R10 ;  /* 0x00000008ff037819 */ /* 0x000fe4000001160a */
[----:B------:R-:W-:Y:S02]  /*77c0*/  PRMT R37, R21, 0x7604, R24 ;  /* 0x0000760415257816 */ /* 0x000fe40000000018 */
[----:B-1----:R-:W-:Y:S02]  /*77d0*/  SHF.R.U32.HI R27, RZ, 0x8, R11 ;  /* 0x00000008ff1b7819 */ /* 0x002fe4000001160b */
[----:B------:R-:W-:-:S02]  /*77e0*/  LOP3.LUT R25, R3, 0xff, RZ, 0xc0, !PT ;  /* 0x000000ff03197812 */ /* 0x000fc400078ec0ff */
[----:B------:R-:W-:Y:S02]  /*77f0*/  SHF.R.U32.HI R21, RZ, 0x8, R9 ;  /* 0x00000008ff157819 */ /* 0x000fe40000011609 */
[----:B----4-:R-:W-:Y:S02]  /*7800*/  SHF.R.U32.HI R14, RZ, 0x8, R7 ;  /* 0x00000008ff0e7819 */ /* 0x010fe40000011607 */
        /* <DEDUP_REMOVED lines=9> */
[----:B--2---:R-:W-:-:S02]  /*78a0*/  LOP3.LUT R0, R39, 0x30, R0, 0xf8, !PT ;  /* 0x0000003027007812 */ /* 0x004fc400078ef800 */
[----:B------:R-:W-:Y:S02]  /*78b0*/  PRMT R39, R21, 0x7604, R24 ;  /* 0x0000760415277816 */ /* 0x000fe40000000018 */
[----:B---3--:R-:W-:Y:S02]  /*78c0*/  LOP3.LUT R3, R0, R34, RZ, 0x3c, !PT ;  /* 0x0000002200037212 */ /* 0x008fe400078e3cff */
[----:B------:R-:W-:Y:S02]  /*78d0*/  PRMT R34, R27, 0x7604, R30 ;  /* 0x000076041b227816 */ /* 0x000fe4000000001e */
[----:B------:R-:W-:Y:S02]  /*78e0*/  IADD3 R0, R18, R32, R3 ;  /* 0x0000002012007210 */ /* 0x000fe40007ffe003 */
[----:B------:R-:W-:Y:S01]  /*78f0*/  SHF.R.U32.HI R21, RZ, 0x10, R5 ;  /* 0x00000010ff157819 */ /* 0x000fe20000011605 */
[----:B------:R-:W-:Y:S01]  /*7900*/  LDS.128 R12, [R50+0xb000] ;  /* 0x00b00000320c7984 */ /* 0x000fe20000000c00 */
[----:B------:R-:W-:-:S02]  /*7910*/  SHF.R.U32.HI R3, RZ, 0x10, R4 ;  /* 0x00000010ff037819 */ /* 0x000fc40000011604 */
[----:B------:R-:W-:Y:S01]  /*7920*/  SHF.R.U32.HI R30, RZ, 0x10, R6 ;  /* 0x00000010ff1e7819 */ /* 0x000fe20000011606 */
[----:B------:R-:W0:Y:S01]  /*7930*/  LDS.128 R24, [R0+0xb000] ;  /* 0x00b0000000187984 */ /* 0x000e220000000c00 */
[----:B------:R-:W-:Y:S02]  /*7940*/  LOP3.LUT R21, R21, 0xff, RZ, 0xc0, !PT ;  /* 0x000000ff15157812 */ /* 0x000fe400078ec0ff */
[----:B------:R-:W-:Y:S02]  /*7950*/  LOP3.LUT R3, R3, 0xff, RZ, 0xc0, !PT ;  /* 0x000000ff03037812 */ /* 0x000fe400078ec0ff */
[----:B------:R-:W-:Y:S02]  /*7960*/  LOP3.LUT R30, R30, 0xff, RZ, 0xc0, !PT ;  /* 0x000000ff1e1e7812 */ /* 0x000fe400078ec0ff */
[----:B------:R-:W-:Y:S02]  /*7970*/  PRMT R21, R21, 0x7054, R28 ;  /* 0x0000705415157816 */ /* 0x000fe4000000001c */
[----:B------:R-:W-:-:S02]  /*7980*/  SHF.R.U32.HI R28, RZ, 0x10, R9 ;  /* 0x00000010ff1c7819 */ /* 0x000fc40000011609 */
[----:B------:R-:W-:Y:S02]  /*7990*/  PRMT R3, R3, 0x7054, R20 ;  /* 0x0000705403037816 */ /* 0x000fe40000000014 */
[----:B------:R-:W-:Y:S02]  /*79a0*/  PRMT R33, R30, 0x7054, R31 ;  /* 0x000070541e217816 */ /* 0x000fe4000000001f */
[----:B------:R-:W-:Y:S02]  /*79b0*/  SHF.R.U32.HI R20, RZ, 0x10, R8 ;  /* 0x00000010ff147819 */ /* 0x000fe40000011608 */
[----:B------:R-:W-:Y:S02]  /*79c0*/  SHF.R.U32.HI R30, RZ, 0x10, R10 ;  /* 0x00000010ff1e7819 */ /* 0x000fe4000001160a */
        /* <DEDUP_REMOVED lines=9> */
[----:B------:R-:W-:Y:S02]  /*7a60*/  PRMT R43, R31, 0x7054, R34 ;  /* 0x000070541f2b7816 */ /* 0x000fe40000000022 */
[----:B------:R-:W-:Y:S02]  /*7a70*/  LOP3.LUT R39, R39, 0xff000000, R9, 0xf8, !PT ;  /* 0xff00000027277812 */ /* 0x000fe400078ef809 */
[----:B------:R-:W-:Y:S02]  /*7a80*/  LOP3.LUT R31, R21, 0xff000000, R5, 0xf8, !PT ;  /* 0xff000000151f7812 */ /* 0x000fe400078ef805 */
[----:B------:R-:W-:Y:S02]  /*7a90*/  LOP3.LUT R20, R3, 0xff000000, R4, 0xf8, !PT ;  /* 0xff00000003147812 */ /* 0x000fe400078ef804 */
[----:B------:R-:W-:-:S02]  /*7aa0*/  LOP3.LUT R28, R37, 0xff000000, R8, 0xf8, !PT ;  /* 0xff000000251c7812 */ /* 0x000fc400078ef808 */
[----:B------:R-:W-:Y:S02]  /*7ab0*/  LOP3.LUT R4, R41, 0xff000000, R10, 0xf8, !PT ;  /* 0xff00000029047812 */ /* 0x000fe400078ef80a */
[----:B------:R-:W-:Y:S02]  /*7ac0*/  LOP3.LUT R32, R32, 0xff, RZ, 0xc0, !PT ;  /* 0x000000ff20207812 */ /* 0x000fe400078ec0ff */
[----:B------:R-:W-:Y:S02]  /*7ad0*/  LOP3.LUT R43, R43, 0xff000000, R11, 0xf8, !PT ;  /* 0xff0000002b2b7812 */ /* 0x000fe400078ef80b */
[----:B------:R-:W-:Y:S02]  /*7ae0*/  F2FP.F16.E4M3.UNPACK_B R37, R39 ;  /* 0x00000027ff25723e */ /* 0x000fe400020006ff */
[----:B0-----:R-:W-:Y:S02]  /*7af0*/  F2FP.F16.E4M3.UNPACK_B R10, R25 ;  /* 0x00000019ff0a723e */ /* 0x001fe400020006ff */
[----:B------:R-:W-:-:S02]  /*7b00*/  F2FP.F16.E4M3.UNPACK_B R11, R31 ;  /* 0x0000001fff0b723e */ /* 0x000fc400020006ff */
[----:B------:R-:W-:Y:S02]  /*7b10*/  PRMT R35, R32, 0x7054, R35 ;  /* 0x0000705420237816 */ /* 0x000fe40000000023 */
[----:B------:R-:W-:Y:S01]  /*7b20*/  LOP3.LUT R3, R33, 0xff000000, R6, 0xf8, !PT ;  /* 0xff00000021037812 */ /* 0x000fe200078ef806 */
[--C-:B------:R-:W-:Y:S01]  /*7b30*/  HADD2.F32 R6, -RZ, R10.reuse.H0_H0 ;  /* 0x2000000aff067230 */ /* 0x100fe20000004100 */
[-C--:B------:R-:W-:Y:S01]  /*7b40*/  F2FP.F16.E4M3.UNPACK_B R8, R13.reuse ;  /* 0x0000000dff08723e */ /* 0x080fe200020006ff */
[----:B------:R-:W-:Y:S01]  /*7b50*/  HADD2.F32 R10, -RZ, R10.H1_H1 ;  /* 0x3000000aff0a7230 */ /* 0x000fe20000004100 */
[----:B------:R-:W-:Y:S02]  /*7b60*/  F2FP.F16.E4M3.UNPACK_B R21, R13.H1 ;  /* 0x0000000dff15723e */ /* 0x000fe400030006ff */
[-C--:B------:R-:W-:Y:S01]  /*7b70*/  F2FP.F16.E4M3.UNPACK_B R30, R15.reuse ;  /* 0x0000000fff1e723e */ /* 0x080fe200020006ff */
[--C-:B------:R-:W-:Y:S01]  /*7b80*/  HADD2.F32 R9, -RZ, R8.reuse.H0_H0 ;  /* 0x20000008ff097230 */ /* 0x100fe20000004100 */
[----:B------:R-:W-:Y:S01]  /*7b90*/  F2FP.F16.E4M3.UNPACK_B R36, R15.H1 ;  /* 0x0000000fff24723e */ /* 0x000fe200030006ff */
[--C-:B------:R-:W-:Y:S01]  /*7ba0*/  HADD2.F32 R15, -RZ, R37.reuse.H0_H0 ;  /* 0x20000025ff0f7230 */ /* 0x100fe20000004100 */
[-C--:B------:R-:W-:Y:S01]  /*7bb0*/  F2FP.F16.E4M3.UNPACK_B R13, R12.reuse ;  /* 0x0000000cff0d723e */ /* 0x080fe200020006ff */
[----:B------:R-:W-:Y:S01]  /*7bc0*/  HADD2.F32 R37, -RZ, R37.H1_H1 ;  /* 0x30000025ff257230 */ /* 0x000fe20000004100 */
[----:B------:R-:W-:Y:S01]  /*7bd0*/  F2FP.F16.E4M3.UNPACK_B R33, R12.H1 ;  /* 0x0000000cff21723e */ /* 0x000fe200030006ff */
[----:B------:R-:W-:Y:S01]  /*7be0*/  HADD2.F32 R12, -RZ, R11.H0_H0 ;  /* 0x2000000bff0c7230 */ /* 0x000fe20000004100 */
[----:B------:R-:W-:Y:S01]  /*7bf0*/  LOP3.LUT R34, R35, 0xff000000, R7, 0xf8, !PT ;  /* 0xff00000023227812 */ /* 0x000fe200078ef807 */
[----:B------:R-:W-:Y:S01]  /*7c00*/  HADD2.F32 R8, -RZ, R8.H1_H1 ;  /* 0x30000008ff087230 */ /* 0x000fe20000004100 */
[----:B------:R-:W-:Y:S01]  /*7c10*/  F2FP.F16.E4M3.UNPACK_B R32, R27 ;  /* 0x0000001bff20723e */ /* 0x000fe200020006ff */
[----:B------:R-:W-:Y:S01]  /*7c20*/  FMUL.FTZ R41, R10, R37 ;  /* 0x000000250a297220 */ /* 0x000fe20000410000 */
[----:B------:R-:W-:Y:S01]  /*7c30*/  F2FP.F16.E4M3.UNPACK_B R38, R27.H1 ;  /* 0x0000001bff26723e */ /* 0x000fe200030006ff */
[----:B------:R-:W-:Y:S01]  /*7c40*/  FMUL.FTZ R40, R6, R12 ;  /* 0x0000000c06287220 */ /* 0x000fe20000410000 */
[----:B------:R-:W-:-:S02]  /*7c50*/  F2FP.F16.E4M3.UNPACK_B R27, R24 ;  /* 0x00000018ff1b723e */ /* 0x000fc400020006ff */
[----:B------:R-:W-:Y:S01]  /*7c60*/  F2FP.F16.E4M3.UNPACK_B R35, R24.H1 ;  /* 0x00000018ff23723e */ /* 0x000fe200030006ff */
[----:B------:R-:W-:Y:S01]  /*7c70*/  FMUL.FTZ R24, R6, R15 ;  /* 0x0000000f06187220 */ /* 0x000fe20000410000 */
[----:B------:R-:W-:Y:S02]  /*7c80*/  F2FP.F16.E4M3.UNPACK_B R25, R25.H1 ;  /* 0x00000019ff19723e */ /* 0x000fe400030006ff */
        /* <DEDUP_REMOVED lines=9> */
[-C--:B------:R-:W-:Y:S01]  /*7d20*/  FMUL.FTZ R10, R10, R15.reuse ;  /* 0x0000000f0a0a7220 */ /* 0x080fe20000410000 */
        /* <DEDUP_REMOVED lines=8> */
[----:B------:R-:W-:Y:S01]  /*7db0*/  F2FP.F16.E4M3.UNPACK_B R37, R34 ;  /* 0x00000022ff25723e */ /* 0x000fe200020006ff */
[----:B------:R-:W-:Y:S01]  /*7dc0*/  FFMA.FTZ R10, R12, R24, -R45 ;  /* 0x000000180c0a7223 */ /* 0x000fe2000001082d */
[----:B------:R-:W-:Y:S01]  /*7dd0*/  F2FP.F16.E4M3.UNPACK_B R41, R43 ;  /* 0x0000002bff29723e */ /* 0x000fe200020006ff */
        /* <DEDUP_REMOVED lines=8> */
[----:B------:R-:W-:Y:S02]  /*7e60*/  HADD2.F32 R44, -RZ, R41.H0_H0 ;  /* 0x20000029ff2c7230 */ /* 0x000fe40000004100 */
[----:B------:R-:W-:-:S02]  /*7e70*/  HADD2.F32 R21, -RZ, R21.H1_H1 ;  /* 0x30000015ff157230 */ /* 0x000fc40000004100 */
[C---:B------:R-:W-:Y:S01]  /*7e80*/  FMUL.FTZ R39, R15.reuse, R40 ;  /* 0x000000280f277220 */ /* 0x040fe20000410000 */
[----:B------:R-:W-:Y:S02]  /*7e90*/  HADD2.F32 R31, -RZ, R30.H0_H0 ;  /* 0x2000001eff1f7230 */ /* 0x000fe40000004100 */
[----:B------:R-:W-:Y:S01]  /*7ea0*/  FMUL.FTZ R48, R15, R44 ;  /* 0x0000002c0f307220 */ /* 0x000fe20000410000 */
[----:B------:R-:W-:Y:S02]  /*7eb0*/  HADD2.F32 R41, -RZ, R41.H1_H1 ;  /* 0x30000029ff297230 */ /* 0x000fe40000004100 */
[C---:B------:R-:W-:Y:S01]  /*7ec0*/  FFMA.FTZ R15, R21.reuse, R24, -R46 ;  /* 0x00000018150f7223 */ /* 0x040fe2000001082e */
[----:B------:R-:W-:Y:S01]  /*7ed0*/  FFMA.FTZ R25, R21, R42, R25 ;  /* 0x0000002a15197223 */ /* 0x000fe20000010019 */
[C---:B------:R-:W-:Y:S01]  /*7ee0*/  FFMA.FTZ R21, R31.reuse, R44, R39 ;  /* 0x0000002c1f157223 */ /* 0x040fe20000010027 */
[----:B------:R-:W-:Y:S01]  /*7ef0*/  HADD2.F32 R39, -RZ, R37.H1_H1 ;  /* 0x30000025ff277230 */ /* 0x000fe20000004100 */
[----:B------:R-:W-:Y:S01]  /*7f00*/  F2FP.F16.E4M3.UNPACK_B R44, R43.H1 ;  /* 0x0000002bff2c723e */ /* 0x000fe200030006ff */
[----:B------:R-:W-:Y:S01]  /*7f10*/  HADD2.F32 R32, -RZ, R32.H1_H1 ;  /* 0x30000020ff207230 */ /* 0x000fe20000004100 */
[----:B------:R-:W-:Y:S01]  /*7f20*/  F2FP.F16.E4M3.UNPACK_B R37, R34.H1 ;  /* 0x00000022ff25723e */ /* 0x000fe200030006ff */
[----:B------:R-:W-:Y:S01]  /*7f30*/  FFMA.FTZ R24, R31, R40, -R48 ;  /* 0x000000281f187223 */ /* 0x000fe20000010830 */
        /* <DEDUP_REMOVED lines=19> */
[----:B------:R-:W-:Y:S02]  /*8070*/  HADD2.F32 R39, -RZ, R38.H1_H1 ;  /* 0x30000026ff277230 */ /* 0x000fe40000004100 */
[----:B------:R-:W-:-:S02]  /*8080*/  HADD2.F32 R45, -RZ, R43.H0_H0 ;  /* 0x2000002bff2d7230 */ /* 0x000fc40000004100 */
[----:B------:R-:W-:Y:S02]  /*8090*/  HADD2.F32 R38, -RZ, R35.H0_H0 ;  /* 0x20000023ff267230 */ /* 0x000fe40000004100 */
        /* <DEDUP_REMOVED lines=21> */
[----:B------:R-:W-:Y:S02]  /*81f0*/  HADD2.F32 R27, -RZ, R27.H1_H1 ;  /* 0x3000001bff1b7230 */ /* 0x000fe40000004100 */
[----:B------:R-:W-:Y:S01]  /*8200*/  FFMA.FTZ R44, R33, R38, R39 ;  /* 0x00000026212c7223 */ /* 0x000fe20000010027 */
[--C-:B------:R-:W-:Y:S01]  /*8210*/  HADD2.F32 R35, -RZ, R37.reuse.H0_H0 ;  /* 0x20000025ff237230 */ /* 0x100fe20000004100 */
[----:B------:R-:W-:Y:S01]  /*8220*/  F2FP.SATFINITE.E4M3.F32.PACK_AB_MERGE_C R34, R49, R34, RZ ;  /* 0x000000223122723e */ /* 0x000fe200048070ff */
[--C-:B------:R-:W-:Y:S02]  /*8230*/  HADD2.F32 R33, -RZ, R36.reuse.H0_H0 ;  /* 0x20000024ff217230 */ /* 0x100fe40000004100 */
[----:B------:R-:W-:Y:S02]  /*8240*/  HADD2.F32 R38, -RZ, R37.H1_H1 ;  /* 0x30000025ff267230 */ /* 0x000fe40000004100 */
[----:B------:R-:W-:Y:S01]  /*8250*/  FMUL.FTZ R39, R28, R35 ;  /* 0x000000231c277220 */ /* 0x000fe20000410000 */
[----:B------:R-:W-:-:S02]  /*8260*/  HADD2.F32 R36, -RZ, R36.H1_H1 ;  /* 0x30000024ff247230 */ /* 0x000fc40000004100 */
[----:B------:R-:W-:Y:S01]  /*8270*/  FMUL.FTZ R41, R28, R33 ;  /* 0x000000211c297220 */ /* 0x000fe20000410000 */
[--C-:B------:R-:W-:Y:S01]  /*8280*/  HADD2.F32 R20, -RZ, R13.reuse.H0_H0 ;  /* 0x2000000dff147230 */ /* 0x100fe20000004100 */
[----:B------:R-:W-:Y:S01]  /*8290*/  F2FP.F16.E4M3.UNPACK_B R37, R4.H1 ;  /* 0x00000004ff25723e */ /* 0x000fe200030006ff */
[----:B------:R-:W-:Y:S02]  /*82a0*/  HADD2.F32 R13, -RZ, R13.H1_H1 ;  /* 0x3000000dff0d7230 */ /* 0x000fe40000004100 */
[C---:B------:R-:W-:Y:S01]  /*82b0*/  FMUL.FTZ R40, R27.reuse, R38 ;  /* 0x000000261b287220 */ /* 0x040fe20000410000 */
[----:B------:R-:W-:Y:S01]  /*82c0*/  F2FP.F16.E4M3.UNPACK_B R28, R3.H1 ;  /* 0x00000003ff1c723e */ /* 0x000fe200030006ff */
[----:B------:R-:W-:Y:S01]  /*82d0*/  FMUL.FTZ R27, R27, R36 ;  /* 0x000000241b1b7220 */ /* 0x000fe20000410000 */
[C---:B------:R-:W-:Y:S01]  /*82e0*/  FFMA.FTZ R39, R20.reuse, R33, -R39 ;  /* 0x0000002114277223 */ /* 0x040fe20000010827 */
[----:B------:R-:W-:Y:S01]  /*82f0*/  FFMA.FTZ R41, R20, R35, R41 ;  /* 0x0000002314297223 */ /* 0x000fe20000010029 */
[----:B------:R-:W-:-:S02]  /*8300*/  HADD2.F32 R35, -RZ, R37.H0_H0 ;  /* 0x20000025ff237230 */ /* 0x000fc40000004100 */
[C---:B------:R-:W-:Y:S01]  /*8310*/  FFMA.FTZ R38, R13.reuse, R38, R27 ;  /* 0x000000260d267223 */ /* 0x040fe2000001001b */
[----:B------:R-:W-:Y:S02]  /*8320*/  HADD2.F32 R20, -RZ, R26.H0_H0 ;  /* 0x2000001aff147230 */ /* 0x000fe40000004100 */
[----:B------:R-:W-:Y:S01]  /*8330*/  FFMA.FTZ R40, R13, R36, -R40 ;  /* 0x000000240d287223 */ /* 0x000fe20000010828 */
[--C-:B------:R-:W-:Y:S01]  /*8340*/  HADD2.F32 R27, -RZ, R28.reuse.H0_H0 ;  /* 0x2000001cff1b7230 */ /* 0x100fe20000004100 */
[----:B------:R-:W-:Y:S01]  /*8350*/  F2FP.F16.E4M3.UNPACK_B R3, R3 ;  /* 0x00000003ff03723e */ /* 0x000fe200020006ff */
[----:B------:R-:W-:Y:S02]  /*8360*/  HADD2.F32 R33, -RZ, R28.H1_H1 ;  /* 0x3000001cff217230 */ /* 0x000fe40000004100 */
[C---:B------:R-:W-:Y:S01]  /*8370*/  FMUL.FTZ R28, R20.reuse, R35 ;  /* 0x00000023141c7220 */ /* 0x040fe20000410000 */
[----:B------:R-:W-:Y:S02]  /*8380*/  HADD2.F32 R13, -RZ, R14.H0_H0 ;  /* 0x2000000eff0d7230 */ /* 0x000fe40000004100 */
[----:B------:R-:W-:Y:S01]  /*8390*/  FMUL.FTZ R20, R20, R27 ;  /* 0x0000001b14147220 */ /* 0x000fe20000410000 */
[----:B------:R-:W-:Y:S01]  /*83a0*/  HADD2.F32 R37, -RZ, R37.H1_H1 ;  /* 0x30000025ff257230 */ /* 0x000fe20000004100 */
[----:B------:R-:W-:Y:S01]  /*83b0*/  F2FP.SATFINITE.E4M3.F32.PACK_AB_MERGE_C R44, R44, R45, RZ ;  /* 0x0000002d2c2c723e */ /* 0x000fe200048070ff */
[----:B------:R-:W-:-:S02]  /*83c0*/  HADD2.F32 R26, -RZ, R26.H1_H1 ;  /* 0x3000001aff1a7230 */ /* 0x000fc40000004100 */
        /* <DEDUP_REMOVED lines=8> */
[----:B------:R-:W-:Y:S02]  /*8450*/  HADD2.F32 R4, -RZ, R7.H0_H0 ;  /* 0x20000007ff047230 */ /* 0x000fe40000004100 */
[----:B------:R-:W-:Y:S01]  /*8460*/  FFMA.FTZ R46, R14, R37, R26 ;  /* 0x000000250e2e7223 */ /* 0x000fe2000001001a */
[----:B------:R-:W-:-:S02]  /*8470*/  HADD2.F32 R26, -RZ, R20.H0_H0 ;  /* 0x20000014ff1a7230 */ /* 0x000fc40000004100 */
[----:B------:R-:W-:Y:S01]  /*8480*/  FFMA.FTZ R33, R14, R33, -R27 ;  /* 0x000000210e217223 */ /* 0x000fe2000001081b */
        /* <DEDUP_REMOVED lines=9> */
[----:B------:R-:W-:Y:S01]  /*8520*/  FMUL.FTZ R7, R7, R14 ;  /* 0x0000000e07077220 */ /* 0x000fe20000410000 */
        /* <DEDUP_REMOVED lines=14> */
[----:B------:R0:W-:Y:S04]  /*8610*/  STS.128 [R50+0xb000], R4 ;  /* 0x00b0000432007388 */ /* 0x0001e80000000c00 */
[----:B------:R0:W-:Y:S02]  /*8620*/  STS.128 [R0+0xb000], R8 ;  /* 0x00b0000800007388 */ /* 0x0001e40000000c00 */
.L_x_15484:
[----:B------:R-:W-:Y:S05]  /*8630*/  BSYNC B0 ;  /* 0x0000000000007941 */ /* 0x000fea0003800000 */
.L_x_15477:
        /* <DEDUP_REMOVED lines=8> */
.L_x_15474:
[----:B------:R-:W-:-:S13]  /*86c0*/  ISETP.NE.AND P0, PT, R156, 0x3, PT ;  /* 0x000000039c00780c */ /* 0x000fda0003f05270 */
[----:B------:R-:W-:Y:S05]  /*86d0*/  @!P0 BRA `(.L_x_15492) ;  /* 0x0000000000048947 */ /* 0x000fea0003800000 */
[----:B------:R-:W-:Y:S01]  /*86e0*/  BPT.TRAP 0x1 ;  /* 0x000000040000795c */ /* 0x000fe20000300000 */
.L_x_15492:
[----:B0-2---:R-:W-:Y:S01]  /*86f0*/  IMAD R0, R22, 0x8, R18 ;  /* 0x0000000816007824 */ /* 0x005fe200078e0212 */
[----:B-----5:R-:W-:-:S04]  /*8700*/  SHF.L.U32 R5, R23, 0x1f, RZ ;  /* 0x0000001f17057819 */ /* 0x020fc800000006ff */
[----:B------:R0:W2:Y:S01]  /*8710*/  SYNCS.PHASECHK.TRANS64.TRYWAIT P1, [R0+URZ+0x13230], R5 ;  /* 0x01323005000075a7 */ /* 0x0000a2000802017f */
[----:B------:R-:W-:Y:S05]  /*8720*/  @!P0 BRA `(.L_x_15493) ;  /* 0x0000000000048947 */ /* 0x000fea0003800000 */
[----:B------:R-:W-:Y:S01]  /*8730*/  BPT.TRAP 0x1 ;  /* 0x000000040000795c */ /* 0x000fe20000300000 */
.L_x_15493:
[----:B-1----:R-:W-:-:S04]  /*8740*/  IADD3 R3, R18, 0xe000, RZ ;  /* 0x0000e00012037810 */ /* 0x002fc80007ffe0ff */
[----:B------:R-:W-:-:S04]  /*8750*/  SHF.R.U32.HI R3, RZ, 0x4, R3 ;  /* 0x00000004ff037819 */ /* 0x000fc80000011603 */
[----:B------:R-:W-:-:S04]  /*8760*/  LOP3.LUT R3, R3, 0x3fff, RZ, 0xc0, !PT ;  /* 0x00003fff03037812 */ /* 0x000fc800078ec0ff */
[----:B---3--:R-:W-:-:S05]  /*8770*/  LOP3.LUT R4, R3, 0x10000, RZ, 0xfc, !PT ;  /* 0x0001000003047812 */ /* 0x008fca00078efcff */
[----:B------:R1:W-:Y:S01]  /*8780*/  STL [R1], R4 ;  /* 0x0000000401007387 */ /* 0x0003e20000100800 */
[----:B------:R-:W-:Y:S01]  /*8790*/  IMAD R10, R22, 0x280, R4 ;  /* 0x00000280160a7824 */ /* 0x000fe200078e0204 */
[----:B--2---:R-:W-:Y:S06]  /*87a0*/  @P1 BRA `(.L_x_15494) ;  /* 0x0000000000081947 */ /* 0x004fec0003800000 */
[----:B------:R-:W2:Y:S02]  /*87b0*/  SYNCS.PHASECHK.TRANS64.TRYWAIT P1, [R0+URZ+0x13230], R5 ;  /* 0x01323005000075a7 */ /* 0x000ea4000802017f */
[----:B--2---:R-:W-:Y:S05]  /*87c0*/  @!P1 BRA `(.L_x_15495) ;  /* 0x0000014800389947 */ /* 0x004fea0003800000 */
.L_x_15494:
[----:B-1----:R-:W-:Y:S01]  /*87d0*/  IMAD.MOV.U32 R4, RZ, RZ, R10 ;  /* 0x000000ffff047224 */ /* 0x002fe200078e000a */
[----:B------:R-:W-:Y:S05]  /*87e0*/  WARPSYNC.ALL ;  /* 0x0000000000007948 */ /* 0x000fea0003800000 */
[----:B0-2---:R-:W-:Y:S01]  /*87f0*/  IMAD.MOV.U32 R5, RZ, RZ, -0x7fffffe0 ;  /* 0x80000020ff057424 */ /* 0x005fe200078e00ff */
        /* <DEDUP_REMOVED lines=52> */
[----:B------:R-:W-:Y:S02]  /*8b40*/  R2UR UR15, R7 ;  /* 0x00000000070f72ca */ /* 0x000fe400000e0000 */
[----:B------:R-:W-:Y:S02]  /*8b50*/  MOV R7, 0x80000020 ;  /* 0x8000002000077802 */ /* 0x000fe40000000f00 */
[C---:B------:R-:W-:Y:S02]  /*8b60*/  R2UR UR4, R6.reuse ;  /* 0x00000000060472ca */ /* 0x040fe400000e0000 */
[----:B------:R-:W-:Y:S02]  /*8b70*/  R2UR UR5, R7 ;  /* 0x00000000070572ca */ /* 0x000fe400000e0000 */
[----:B------:R-:W-:-:S02]  /*8b80*/  R2UR UR8, R6 ;  /* 0x00000000060872ca */ /* 0x000fc400000e0000 */
        /* <DEDUP_REMOVED lines=35> */
.L_x_15496:
        /* <DEDUP_REMOVED lines=12> */
[----:B------:R-:W5:Y:S01]  /*8e80*/  LDL R102, [R1+0x38] ;  /* 0x0000380001667983 */ /* 0x000f620000100800 */
        /* <DEDUP_REMOVED lines=13> */
[C---:B------:R-:W-:Y:S01]  /*8f60*/  FMUL.FTZ R60, R2.reuse, R61 ;  /* 0x0000003d023c7220 */ /* 0x040fe20000410000 */
[C---:B------:R-:W-:Y:S01]  /*8f70*/  FMUL.FTZ R13, R2.reuse, R94 ;  /* 0x0000005e020d7220 */ /* 0x040fe20000410000 */
[C---:B------:R-:W-:Y:S01]  /*8f80*/  FMUL.FTZ R9, R2.reuse, R90 ;  /* 0x0000005a02097220 */ /* 0x040fe20000410000 */
[----:B------:R-:W-:Y:S01]  /*8f90*/  MUFU.TANH R11, R11 ;  /* 0x0000000b000b7308 */ /* 0x000fe20000002400 */
[C---:B----4-:R-:W-:Y:S01]  /*8fa0*/  FMUL.FTZ R14, R2.reuse, R96 ;  /* 0x00000060020e7220 */ /* 0x050fe20000410000 */
[C---:B------:R-:W-:Y:S01]  /*8fb0*/  FMUL.FTZ R12, R2.reuse, R93 ;  /* 0x0000005d020c7220 */ /* 0x040fe20000410000 */
[C---:B------:R-:W-:Y:S01]  /*8fc0*/  FMUL.FTZ R3, R2.reuse, R88 ;  /* 0x0000005802037220 */ /* 0x040fe20000410000 */
[C---:B------:R-:W-:Y:S01]  /*8fd0*/  FMUL.FTZ R75, R2.reuse, R75 ;  /* 0x0000004b024b7220 */ /* 0x040fe20000410000 */
[C---:B------:R-:W-:Y:S01]  /*8fe0*/  FMUL.FTZ R78, R2.reuse, R78 ;  /* 0x0000004e024e7220 */ /* 0x040fe20000410000 */
[C---:B------:R-:W-:Y:S01]  /*8ff0*/  FMUL.FTZ R79, R2.reuse, R79 ;  /* 0x0000004f024f7220 */ /* 0x040fe20000410000 */
[C---:B------:R-:W-:Y:S01]  /*9000*/  FMUL.FTZ R83, R2.reuse, R83 ;  /* 0x0000005302537220 */ /* 0x040fe20000410000 */
[----:B------:R-:W-:Y:S01]  /*9010*/  MUFU.TANH R15, R15 ;  /* 0x0000000f000f7308 */ /* 0x000fe20000002400 */
[----:B------:R-:W0:Y:S01]  /*9020*/  @P4 LDC R95, c[0x0][0x44c] ;  /* 0x00011300ff5f4b82 */ /* 0x000e220000000800 */
[C---:B------:R-:W-:Y:S01]  /*9030*/  FMUL.FTZ R109, R2.reuse, R46 ;  /* 0x0000002e026d7220 */ /* 0x040fe20000410000 */
[C---:B------:R-:W-:Y:S01]  /*9040*/  FMUL.FTZ R58, R2.reuse, R58 ;  /* 0x0000003a023a7220 */ /* 0x040fe20000410000 */
[C---:B------:R-:W-:Y:S01]  /*9050*/  FMUL.FTZ R62, R2.reuse, R62 ;  /* 0x0000003e023e7220 */ /* 0x040fe20000410000 */
[C---:B------:R-:W-:Y:S01]  /*9060*/  FMUL.FTZ R113, R2.reuse, R51 ;  /* 0x0000003302717220 */ /* 0x040fe20000410000 */
[C---:B------:R-:W-:Y:S01]  /*9070*/  FMUL.FTZ R67, R2.reuse, R67 ;  /* 0x0000004302437220 */ /* 0x040fe20000410000 */
[C---:B------:R-:W-:Y:S01]  /*9080*/  FMUL.FTZ R8, R2.reuse, R89 ;  /* 0x0000005902087220 */ /* 0x040fe20000410000 */
[----:B------:R-:W-:Y:S01]  /*9090*/  MUFU.TANH R21, R21 ;  /* 0x0000001500157308 */ /* 0x000fe20000002400 */
        /* <DEDUP_REMOVED lines=23> */
[----:B------:R-:W-:Y:S01]  /*9210*/  VIADD R0, R0, 0x13240 ;  /* 0x0001324000007836 */ /* 0x000fe20000000000 */
[----:B------:R-:W-:Y:S01]  /*9220*/  ULDC UR36, c[0x0][0x988] ;  /* 0x0002620000247ab9 */ /* 0x000fe20000000800 */
[----:B------:R-:W-:Y:S01]  /*9230*/  ULDC UR37, c[0x0][0x988] ;  /* 0x0002620000257ab9 */ /* 0x000fe20000000800 */
[----:B--2---:R-:W-:Y:S01]  /*9240*/  LOP3.LUT R106, R106, 0xfffffffd, RZ, 0xc0, !PT ;  /* 0xfffffffd6a6a7812 */ /* 0x004fe200078ec0ff */
[C---:B------:R-:W-:Y:S01]  /*9250*/  FMUL.FTZ R61, R2.reuse, R64 ;  /* 0x00000040023d7220 */ /* 0x040fe20000410000 */
[C---:B------:R-:W-:Y:S01]  /*9260*/  FMUL.FTZ R94, R2.reuse, R63 ;  /* 0x0000003f025e7220 */ /* 0x040fe20000410000 */
[----:B------:R-:W-:Y:S01]  /*9270*/  FMUL.FTZ R90, R2, R99 ;  /* 0x00000063025a7220 */ /* 0x000fe20000410000 */
[----:B------:R-:W-:Y:S01]  /*9280*/  @P4 LOP3.LUT R106, R106, 0x2, RZ, 0xfc, !PT ;  /* 0x000000026a6a4812 */ /* 0x000fe200078efcff */
[----:B------:R-:W2:Y:S01]  /*9290*/  MUFU.TANH R9, R9 ;  /* 0x0000000900097308 */ /* 0x000ea20000002400 */
[C---:B------:R-:W-:Y:S01]  /*92a0*/  FMUL.FTZ R96, R2.reuse, R71 ;  /* 0x0000004702607220 */ /* 0x040fe20000410000 */
[C---:B------:R-:W-:Y:S01]  /*92b0*/  FMUL.FTZ R93, R2.reuse, R103 ;  /* 0x00000067025d7220 */ /* 0x040fe20000410000 */
[----:B------:R-:W-:Y:S01]  /*92c0*/  FMUL.FTZ R88, R2, R100 ;  /* 0x0000006402587220 */ /* 0x000fe20000410000 */
[----:B------:R4:W-:Y:S01]  /*92d0*/  STL [R1+0x28], R106 ;  /* 0x0000286a01007387 */ /* 0x0009e20000100800 */
[----:B---3--:R-:W-:-:S02]  /*92e0*/  IMAD.IADD R64, R105, 0x1, R108 ;  /* 0x0000000169407824 */ /* 0x008fc400078e026c */
[C---:B------:R-:W-:Y:S01]  /*92f0*/  FMUL.FTZ R63, R2.reuse, R65 ;  /* 0x00000041023f7220 */ /* 0x040fe20000410000 */
[----:B------:R-:W-:Y:S01]  /*9300*/  IMAD.MOV.U32 R99, RZ, RZ, -0xa0 ;  /* 0xffffff60ff637424 */ /* 0x000fe200078e00ff */
[----:B------:R-:W3:Y:S08]  /*9310*/  MUFU.TANH R13, R13 ;  /* 0x0000000d000d7308 */ /* 0x000ef00000002400 */
[----:B------:R-:W-:Y:S01]  /*9320*/  MUFU.TANH R92, R92 ;  /* 0x0000005c005c7308 */ /* 0x000fe20000002400 */
[----:B----4-:R-:W4:Y:S01]  /*9330*/  LDL R106, [R1+0xc] ;  /* 0x00000c00016a7983 */ /* 0x010f220000100800 */
[----:B------:R-:W-:Y:S01]  /*9340*/  FMUL.FTZ R65, R2, R66 ;  /* 0x0000004202417220 */ /* 0x000fe20000410000 */
[----:B0-----:R-:W-:-:S05]  /*9350*/  @P4 IMAD.HI.U32 R66, R64, R95, RZ ;  /* 0x0000005f40424227 */ /* 0x001fca00078e00ff */
[----:B------:R-:W-:Y:S01]  /*9360*/  MUFU.TANH R72, R72 ;  /* 0x0000004800487308 */ /* 0x000fe20000002400 */
[----:B-1----:R-:W-:-:S07]  /*9370*/  @P4 SHF.R.U32.HI R64, RZ, R97, R66 ;  /* 0x00000061ff404219 */ /* 0x002fce0000011642 */
[----:B------:R-:W-:Y:S01]  /*9380*/  MUFU.TANH R75, R75 ;  /* 0x0000004b004b7308 */ /* 0x000fe20000002400 */
[----:B------:R-:W0:Y:S01]  /*9390*/  SHFL.IDX PT, R97, R64, 0x1, 0x1c1f ;  /* 0x003c1f0040617f89 */ /* 0x000e2200000e0000 */
[C---:B------:R-:W-:Y:S01]  /*93a0*/  FMUL.FTZ R66, R2.reuse, R68 ;  /* 0x0000004402427220 */ /* 0x040fe20000410000 */
[C---:B------:R-:W-:Y:S01]  /*93b0*/  FMUL.FTZ R68, R2.reuse, R69 ;  /* 0x0000004502447220 */ /* 0x040fe20000410000 */
[----:B------:R-:W-:Y:S01]  /*93c0*/  FMUL.FTZ R95, R2, R70 ;  /* 0x00000046025f7220 */ /* 0x000fe20000410000 */
[----:B-----5:R-:W-:-:S03]  /*93d0*/  IMAD R69, R104, -0xa0, R102 ;  /* 0xffffff6068457824 */ /* 0x020fc600078e0266 */
[----:B------:R-:W-:Y:S01]  /*93e0*/  MUFU.TANH R78, R78 ;  /* 0x0000004e004e7308 */ /* 0x000fe20000002400 */
[----:B------:R-:W-:-:S07]  /*93f0*/  IMAD R70, R104, R99, 0xa1 ;  /* 0x000000a168467424 */ /* 0x000fce00078e0263 */
[----:B------:R-:W-:Y:S01]  /*9400*/  MUFU.TANH R79, R79 ;  /* 0x0000004f004f7308 */ /* 0x000fe20000002400 */
[----:B------:R-:W-:-:S07]  /*9410*/  VIADD R69, R69, 0xa0 ;  /* 0x000000a045457836 */ /* 0x000fce0000000000 */
[----:B------:R-:W-:Y:S01]  /*9420*/  MUFU.TANH R81, R81 ;  /* 0x0000005100517308 */ /* 0x000fe20000002400 */
[----:B------:R-:W-:Y:S02]  /*9430*/  IMAD R70, R98, -0x2, R70 ;  /* 0xfffffffe62467824 */ /* 0x000fe400078e0246 */
[----:B------:R-:W-:Y:S01]  /*9440*/  FMUL.FTZ R46, R2, R47 ;  /* 0x0000002f022e7220 */ /* 0x000fe20000410000 */
[----:B------:R-:W-:Y:S02]  /*9450*/  IMAD R69, R98, -0x2, R69 ;  /* 0xfffffffe62457824 */ /* 0x000fe400078e0245 */
[C---:B------:R-:W-:Y:S01]  /*9460*/  FMUL.FTZ R98, R2.reuse, R41 ;  /* 0x0000002902627220 */ /* 0x040fe20000410000 */
[C---:B------:R-:W-:Y:S01]  /*9470*/  FMUL.FTZ R89, R2.reuse, R101 ;  /* 0x0000006502597220 */ /* 0x040fe20000410000 */
        /* <DEDUP_REMOVED lines=16> */
[----:B------:R-:W-:Y:S01]  /*9580*/  MUFU.TANH R125, R125 ;  /* 0x0000007d007d7308 */ /* 0x000fe20000002400 */
[----:B------:R-:W-:Y:S01]  /*9590*/  FMUL.FTZ R30, R2, R39 ;  /* 0x00000027021e7220 */ /* 0x000fe20000410000 */
[----:B------:R-:W5:Y:S06]  /*95a0*/  LDL R110, [R1+0x20] ;  /* 0x00002000016e7983 */ /* 0x000f6c0000100800 */
        /* <DEDUP_REMOVED lines=17> */
[----:B----4-:R-:W-:-:S07]  /*96c0*/  IADD3 R70, -R106, R70, R102 ;  /* 0x000000466a467210 */ /* 0x010fce0007ffe166 */
[----:B------:R-:W-:Y:S01]  /*96d0*/  MUFU.TANH R46, R46 ;  /* 0x0000002e002e7308 */ /* 0x000fe20000002400 */
[----:B0-----:R-:W-:-:S04]  /*96e0*/  VIADDMNMX R71, R97, R70, R69, PT ;  /* 0x0000004661477246 */ /* 0x001fc80003800145 */
[C---:B------:R-:W-:Y:S02]  /*96f0*/  ISETP.GT.AND P1, PT, R71.reuse, RZ, PT ;  /* 0x000000ff4700720c */ /* 0x040fe40003f24270 */
[C---:B------:R-:W-:Y:S01]  /*9700*/  ISETP.GT.AND P2, PT, R71.reuse, 0x1, PT ;  /* 0x000000014700780c */ /* 0x040fe20003f44270 */
[----:B------:R-:W-:Y:S01]  /*9710*/  SHFL.IDX PT, R64, R64, RZ, 0x1c1f ;  /* 0x001c1fff40407589 */ /* 0x000fe200000e0000 */
[----:B------:R-:W-:Y:S01]  /*9720*/  ISETP.GT.AND P3, PT, R71, 0x8, PT ;  /* 0x000000084700780c */ /* 0x000fe20003f64270 */
[----:B------:R-:W-:Y:S01]  /*9730*/  MUFU.TANH R89, R89 ;  /* 0x0000005900597308 */ /* 0x000fe20000002400 */
[----:B--2---:R-:W-:Y:S02]  /*9740*/  FSEL R9, R9, -INF , P1 ;  /* 0xff80000009097808 */ /* 0x004fe40000800000 */
[----:B------:R-:W-:Y:S02]  /*9750*/  FSEL R11, R11, -INF , P2 ;  /* 0xff8000000b0b7808 */ /* 0x000fe40001000000 */
[----:B------:R-:W-:-:S02]  /*9760*/  ISETP.GT.AND P1, PT, R71, 0x9, PT ;  /* 0x000000094700780c */ /* 0x000fc40003f24270 */
[----:B---3--:R-:W-:Y:S01]  /*9770*/  FSEL R41, R13, -INF , P3 ;  /* 0xff8000000d297808 */ /* 0x008fe20001800000 */
[----:B------:R-:W-:Y:S01]  /*9780*/  MUFU.TANH R73, R73 ;  /* 0x0000004900497308 */ /* 0x000fe20000002400 */
[----:B------:R-:W-:Y:S02]  /*9790*/  FMNMX.FTZ R100, R9, R11, !PT ;  /* 0x0000000b09647209 */ /* 0x000fe40007810000 */
[----:B------:R-:W-:Y:S02]  /*97a0*/  ISETP.GT.AND P2, PT, R71, 0x10, PT ;  /* 0x000000104700780c */ /* 0x000fe40003f44270 */
[----:B------:R-:W-:Y:S02]  /*97b0*/  FSEL R15, R15, -INF , P1 ;  /* 0xff8000000f0f7808 */ /* 0x000fe40000800000 */
[----:B------:R-:W-:Y:S01]  /*97c0*/  FMNMX.FTZ R100, R41, R100, !PT ;  /* 0x0000006429647209 */ /* 0x000fe20007810000 */
[----:B------:R-:W-:Y:S01]  /*97d0*/  MUFU.TANH R74, R74 ;  /* 0x0000004a004a7308 */ /* 0x000fe20000002400 */
[----:B------:R-:W-:-:S02]  /*97e0*/  ISETP.GT.AND P1, PT, R71, 0x11, PT ;  /* 0x000000114700780c */ /* 0x000fc40003f24270 */
[----:B------:R-:W-:Y:S02]  /*97f0*/  FSEL R21, R21, -INF , P2 ;  /* 0xff80000015157808 */ /* 0x000fe40001000000 */
[----:B------:R-:W-:Y:S02]  /*9800*/  FMNMX.FTZ R100, R15, R100, !PT ;  /* 0x000000640f647209 */ /* 0x000fe40007810000 */
[----:B------:R-:W-:Y:S01]  /*9810*/  ISETP.GT.AND P2, PT, R71, 0x18, PT ;  /* 0x000000184700780c */ /* 0x000fe20003f44270 */
[----:B------:R-:W-:Y:S01]  /*9820*/  MUFU.TANH R76, R76 ;  /* 0x0000004c004c7308 */ /* 0x000fe20000002400 */
[----:B-1----:R-:W-:Y:S02]  /*9830*/  FSEL R97, R90, -INF , P1 ;  /* 0xff8000005a617808 */ /* 0x002fe40000800000 */
[----:B------:R-:W-:Y:S01]  /*9840*/  FMNMX.FTZ R100, R21, R100, !PT ;  /* 0x0000006415647209 */ /* 0x000fe20007810000 */
[----:B------:R-:W-:Y:S01]  /*9850*/  FMUL.FTZ R90, R2, R43 ;  /* 0x0000002b025a7220 */ /* 0x000fe20000410000 */
[----:B------:R-:W-:-:S02]  /*9860*/  ISETP.GT.AND P1, PT, R71, 0x19, PT ;  /* 0x000000194700780c */ /* 0x000fc40003f24270 */
[----:B------:R-:W-:Y:S01]  /*9870*/  FSEL R43, R92, -INF , P2 ;  /* 0xff8000005c2b7808 */ /* 0x000fe20001000000 */
        /* <DEDUP_REMOVED lines=11> */
[----:B------:R-:W-:Y:S02]  /*9930*/  FSEL R75, R75, -INF , P1 ;  /* 0xff8000004b4b7808 */ /* 0x000fe40000800000 */
[----:B------:R-:W-:Y:S02]  /*9940*/  FMNMX.FTZ R100, R99, R100, !PT ;  /* 0x0000006463647209 */ /* 0x000fe40007810000 */
        /* <DEDUP_REMOVED lines=21> */
[----:B------:R-:W-:Y:S02]  /*9aa0*/  FMNMX.FTZ R100, R85, R100, !PT ;  /* 0x0000006455647209 */ /* 0x000fe40007810000 */
[----:B------:R-:W-:-:S02]  /*9ab0*/  ISETP.GT.AND P1, PT, R71, 0x41, PT ;  /* 0x000000414700780c */ /* 0x000fc40003f24270 */
[----:B------:R-:W-:Y:S02]  /*9ac0*/  FSEL R101, R58, -INF , P2 ;  /* 0xff8000003a657808 */ /* 0x000fe40001000000 */
        /* <DEDUP_REMOVED lines=12> */
[----:B------:R-:W-:Y:S01]  /*9b90*/  FMNMX.FTZ R100, R103, R100, !PT ;  /* 0x0000006467647209 */ /* 0x000fe20007810000 */
[----:B------:R-:W0:Y:S01]  /*9ba0*/  MUFU.TANH R90, R90 ;  /* 0x0000005a005a7308 */ /* 0x000e220000002400 */
        /* <DEDUP_REMOVED lines=13> */
[----:B0-----:R-:W-:Y:S02]  /*9c80*/  FSEL R107, R90, -INF , P1 ;  /* 0xff8000005a6b7808 */ /* 0x001fe40000800000 */
        /* <DEDUP_REMOVED lines=19> */
[----:B------:R-:W-:Y:S01]  /*9dc0*/  FMNMX.FTZ R100, R115, R100, !PT ;  /* 0x0000006473647209 */ /* 0x000fe20007810000 */
[----:B------:R-:W0:Y:S01]  /*9dd0*/  MUFU.TANH R26, R26 ;  /* 0x0000001a001a7308 */ /* 0x000e220000002400 */
        /* <DEDUP_REMOVED lines=9> */
[----:B------:R1:W2:Y:S01]  /*9e70*/  MUFU.TANH R34, R30 ;  /* 0x0000001e00227308 */ /* 0x0002a20000002400 */
[----:B------:R-:W-:Y:S02]  /*9e80*/  ISETP.GT.AND P2, PT, R71, 0x90, PT ;  /* 0x000000904700780c */ /* 0x000fe40003f44270 */
[----:B------:R-:W-:Y:S02]  /*9e90*/  FSEL R125, R125, -INF , P1 ;  /* 0xff8000007d7d7808 */ /* 0x000fe40000800000 */
[----:B------:R-:W-:Y:S02]  /*9ea0*/  FMNMX.FTZ R100, R123, R100, !PT ;  /* 0x000000647b647209 */ /* 0x000fe40007810000 */
[----:B------:R-:W-:-:S02]  /*9eb0*/  ISETP.GT.AND P1, PT, R71, 0x91, PT ;  /* 0x000000914700780c */ /* 0x000fc40003f24270 */
[----:B0-----:R-:W-:Y:S02]  /*9ec0*/  FSEL R39, R26, -INF , P2 ;  /* 0xff8000001a277808 */ /* 0x001fe40001000000 */
[----:B------:R-:W-:Y:S02]  /*9ed0*/  FMNMX.FTZ R100, R125, R100, !PT ;  /* 0x000000647d647209 */ /* 0x000fe40007810000 */
[----:B------:R-:W-:Y:S02]  /*9ee0*/  ISETP.GT.AND P2, PT, R71, 0x98, PT ;  /* 0x000000984700780c */ /* 0x000fe40003f44270 */
[----:B------:R-:W-:Y:S02]  /*9ef0*/  FSEL R121, R121, -INF , P1 ;  /* 0xff80000079797808 */ /* 0x000fe40000800000 */
[----:B------:R-:W-:Y:S01]  /*9f00*/  FMNMX.FTZ R100, R39, R100, !PT ;  /* 0x0000006427647209 */ /* 0x000fe20007810000 */
[----:B-1----:R-:W-:Y:S01]  /*9f10*/  FMUL.FTZ R30, R2, R45 ;  /* 0x0000002d021e7220 */ /* 0x002fe20000410000 */
[----:B------:R-:W-:-:S02]  /*9f20*/  ISETP.GT.AND P1, PT, R71, 0x99, PT ;  /* 0x000000994700780c */ /* 0x000fc40003f24270 */
[----:B------:R-:W-:Y:S02]  /*9f30*/  FSEL R45, R38, -INF , P2 ;  /* 0xff800000262d7808 */ /* 0x000fe40001000000 */
[----:B------:R-:W-:Y:S02]  /*9f40*/  FMNMX.FTZ R100, R121, R100, !PT ;  /* 0x0000006479647209 */ /* 0x000fe40007810000 */
[----:B--2---:R-:W-:Y:S02]  /*9f50*/  FSEL R71, R34, -INF , P1 ;  /* 0xff80000022477808 */ /* 0x004fe40000800000 */
[----:B------:R-:W-:-:S04]  /*9f60*/  FMNMX.FTZ R100, R45, R100, !PT ;  /* 0x000000642d647209 */ /* 0x000fc80007810000 */
[----:B------:R-:W-:-:S05]  /*9f70*/  FMNMX.FTZ R100, R71, R100, !PT ;  /* 0x0000006447647209 */ /* 0x000fca0007810000 */
[----:B------:R-:W0:Y:S02]  /*9f80*/  SHFL.BFLY PT, R127, R100, 0x2, 0x1f ;  /* 0x0c401f00647f7f89 */ /* 0x000e2400000e0000 */
[----:B0-----:R-:W-:-:S05]  /*9f90*/  FMNMX.FTZ R127, R100, R127, !PT ;  /* 0x0000007f647f7209 */ /* 0x001fca0007810000 */
[----:B------:R-:W0:Y:S01]  /*9fa0*/  SHFL.BFLY PT, R72, R127, 0x1, 0x1f ;  /* 0x0c201f007f487f89 */ /* 0x000e2200000e0000 */
[----:B------:R-:W-:Y:S02]  /*9fb0*/  IMAD.U32 R58, RZ, RZ, UR4 ;  /* 0x00000004ff3a7e24 */ /* 0x000fe4000f8e00ff */
[----:B------:R-:W-:Y:S01]  /*9fc0*/  FMUL.FTZ R46, R2, R36 ;  /* 0x00000024022e7220 */ /* 0x000fe20000410000 */
[----:B------:R-:W-:-:S04]  /*9fd0*/  VIADDMNMX R69, R64, R70, R69, PT ;  /* 0x0000004640457246 */ /* 0x000fc80003800145 */
[C---:B------:R-:W-:Y:S02]  /*9fe0*/  ISETP.GT.AND P2, PT, R69.reuse, 0x1, PT ;  /* 0x000000014500780c */ /* 0x040fe40003f44270 */
[----:B------:R-:W-:Y:S02]  /*9ff0*/  ISETP.GT.AND P3, PT, R69, 0x8, PT ;  /* 0x000000084500780c */ /* 0x000fe40003f64270 */
[----:B0-----:R-:W-:-:S04]  /*a000*/  FMNMX.FTZ R72, R127, R72, !PT ;  /* 0x000000487f487209 */ /* 0x001fc80007810000 */
[C---:B------:R-:W-:Y:S01]  /*a010*/  FSETP.NEU.FTZ.AND P1, PT, R72.reuse, -INF , PT ;  /* 0xff8000004800780b */ /* 0x040fe20003f3d000 */
[----:B------:R-:W-:-:S05]  /*a020*/  FFMA.FTZ R36, R72, R58, -8 ;  /* 0xc100000048247423 */ /* 0x000fca000001003a */
[----:B------:R-:W-:Y:S02]  /*a030*/  FSEL R36, R36, RZ, P1 ;  /* 0x000000ff24247208 */ /* 0x000fe40000800000 */
[----:B------:R-:W-:Y:S02]  /*a040*/  ISETP.GT.AND P1, PT, R69, RZ, PT ;  /* 0x000000ff4500720c */ /* 0x000fe40003f24270 */
[----:B------:R-:W-:Y:S02]  /*a050*/  FSEL R8, R8, -INF , P2 ;  /* 0xff80000008087808 */ /* 0x000fe40001000000 */
[----:B------:R-:W-:Y:S01]  /*a060*/  FSEL R3, R3, -INF , P1 ;  /* 0xff80000003037808 */ /* 0x000fe20000800000 */
[--C-:B------:R-:W-:Y:S01]  /*a070*/  FFMA.FTZ R50, R15, R58, -R36.reuse ;  /* 0x0000003a0f327223 */ /* 0x100fe20000010824 */
[C---:B------:R-:W-:Y:S01]  /*a080*/  FMUL.FTZ R42, R2.reuse, R52 ;  /* 0x00000034022a7220 */ /* 0x040fe20000410000 */
[----:B------:R-:W-:Y:S01]  /*a090*/  FFMA.FTZ R15, R21, R58, -R36 ;  /* 0x0000003a150f7223 */ /* 0x000fe20000010824 */
[----:B------:R-:W-:Y:S01]  /*a0a0*/  ISETP.GT.AND P1, PT, R69, 0x9, PT ;  /* 0x000000094500780c */ /* 0x000fe20003f24270 */
[----:B------:R-:W-:Y:S01]  /*a0b0*/  FMUL.FTZ R34, R2, R48 ;  /* 0x0000003002227220 */ /* 0x000fe20000410000 */
[----:B------:R-:W-:-:S02]  /*a0c0*/  FSEL R21, R10, -INF , P3 ;  /* 0xff8000000a157808 */ /* 0x000fc40001800000 */
[----:B------:R-:W-:Y:S01]  /*a0d0*/  FMNMX.FTZ R52, R3, R8, !PT ;  /* 0x0000000803347209 */ /* 0x000fe20007810000 */
[----:B------:R-:W-:-:S01]  /*a0e0*/  FFMA.FTZ R48, R11, R58, -R36 ;  /* 0x0000003a0b307223 */ /* 0x000fc20000010824 */
[--C-:B------:R-:W-:Y:S01]  /*a0f0*/  FFMA.FTZ R11, R41, R58, -R36.reuse ;  /* 0x0000003a290b7223 */ /* 0x100fe20000010824 */
[----:B------:R-:W-:Y:S02]  /*a100*/  ISETP.GT.AND P2, PT, R69, 0x10, PT ;  /* 0x000000104500780c */ /* 0x000fe40003f44270 */
[----:B------:R-:W-:Y:S02]  /*a110*/  FSEL R41, R12, -INF , P1 ;  /* 0xff8000000c297808 */ /* 0x000fe40000800000 */
[----:B------:R-:W-:Y:S01]  /*a120*/  FMNMX.FTZ R52, R21, R52, !PT ;  /* 0x0000003415347209 */ /* 0x000fe20007810000 */
[----:B------:R-:W-:Y:S01]  /*a130*/  FFMA.FTZ R12, R43, R58, -R36 ;  /* 0x0000003a2b0c7223 */ /* 0x000fe20000010824 */
[----:B------:R-:W-:Y:S02]  /*a140*/  ISETP.GT.AND P1, PT, R69, 0x11, PT ;  /* 0x000000114500780c */ /* 0x000fe40003f24270 */
[----:B------:R-:W-:-:S02]  /*a150*/  FSEL R43, R14, -INF , P2 ;  /* 0xff8000000e2b7808 */ /* 0x000fc40001000000 */
[----:B------:R-:W-:Y:S01]  /*a160*/  FMNMX.FTZ R52, R41, R52, !PT ;  /* 0x0000003429347209 */ /* 0x000fe20007810000 */
[----:B------:R-:W-:Y:S01]  /*a170*/  FMUL.FTZ R38, R2, R49 ;  /* 0x0000003102267220 */ /* 0x000fe20000410000 */
[----:B------:R-:W-:Y:S02]  /*a180*/  ISETP.GT.AND P2, PT, R69, 0x18, PT ;  /* 0x000000184500780c */ /* 0x000fe40003f44270 */
[----:B------:R-:W-:Y:S02]  /*a190*/  FSEL R49, R20, -INF , P1 ;  /* 0xff80000014317808 */ /* 0x000fe40000800000 */
[----:B------:R-:W-:Y:S01]  /*a1a0*/  FMNMX.FTZ R52, R43, R52, !PT ;  /* 0x000000342b347209 */ /* 0x000fe20007810000 */
[----:B------:R0:W-:Y:S01]  /*a1b0*/  MUFU.TANH R26, R44 ;  /* 0x0000002c001a7308 */ /* 0x0001e20000002400 */
[----:B------:R-:W-:Y:S02]  /*a1c0*/  ISETP.GT.AND P1, PT, R69, 0x19, PT ;  /* 0x000000194500780c */ /* 0x000fe40003f24270 */
[----:B------:R-:W-:Y:S01]  /*a1d0*/  FMNMX.FTZ R52, R49, R52, !PT ;  /* 0x0000003431347209 */ /* 0x000fe20007810000 */
[----:B0-----:R-:W-:Y:S01]  /*a1e0*/  FMUL.FTZ R44, R2, R53 ;  /* 0x00000035022c7220 */ /* 0x001fe20000410000 */
[----:B------:R-:W-:-:S02]  /*a1f0*/  FSEL R53, R88, -INF , P2 ;  /* 0xff80000058357808 */ /* 0x000fc40001000000 */
[----:B------:R-:W-:Y:S02]  /*a200*/  ISETP.GT.AND P2, PT, R69, 0x20, PT ;  /* 0x000000204500780c */ /* 0x000fe40003f44270 */
[----:B------:R-:W-:Y:S02]  /*a210*/  FSEL R89, R89, -INF , P1 ;  /* 0xff80000059597808 */ /* 0x000fe40000800000 */
[----:B------:R-:W-:Y:S02]  /*a220*/  FMNMX.FTZ R52, R53, R52, !PT ;  /* 0x0000003435347209 */ /* 0x000fe40007810000 */
[----:B------:R-:W-:Y:S02]  /*a230*/  ISETP.GT.AND P1, PT, R69, 0x21, PT ;  /* 0x000000214500780c */ /* 0x000fe40003f24270 */
[----:B------:R-:W-:Y:S02]  /*a240*/  FSEL R91, R91, -INF , P2 ;  /* 0xff8000005b5b7808 */ /* 0x000fe40001000000 */
[----:B------:R-:W-:Y:S01]  /*a250*/  FMNMX.FTZ R52, R89, R52, !PT ;  /* 0x0000003459347209 */ /* 0x000fe20007810000 */
[----:B------:R-:W-:-:S01]  /*a260*/  FFMA.FTZ R97, R97, R58, -R36 ;  /* 0x0000003a61617223 */ /* 0x000fc20000010824 */
[----:B------:R-:W-:-:S02]  /*a270*/  ISETP.GT.AND P2, PT, R69, 0x28, PT ;  /* 0x000000284500780c */ /* 0x000fc40003f44270 */
[----:B------:R-:W-:Y:S02]  /*a280*/  FSEL R73, R73, -INF , P1 ;  /* 0xff80000049497808 */ /* 0x000fe40000800000 */
[----:B------:R-:W-:Y:S01]  /*a290*/  FMNMX.FTZ R52, R91, R52, !PT ;  /* 0x000000345b347209 */ /* 0x000fe20007810000 */
[----:B------:R0:W-:Y:S01]  /*a2a0*/  MUFU.EX2 R10, R97 ;  /* 0x00000061000a7308 */ /* 0x0001e20000000800 */
[----:B------:R-:W-:Y:S02]  /*a2b0*/  ISETP.GT.AND P1, PT, R69, 0x29, PT ;  /* 0x000000294500780c */ /* 0x000fe40003f24270 */
[----:B------:R-:W-:Y:S01]  /*a2c0*/  FMNMX.FTZ R52, R73, R52, !PT ;  /* 0x0000003449347209 */ /* 0x000fe20007810000 */
[----:B------:R-:W-:-:S01]  /*a2d0*/  FFMA.FTZ R14, R99, R58, -R36 ;  /* 0x0000003a630e7223 */ /* 0x000fc20000010824 */
[----:B------:R-:W-:Y:S02]  /*a2e0*/  FSEL R99, R76, -INF , P1 ;  /* 0xff8000004c637808 */ /* 0x000fe40000800000 */
[----:B0-----:R-:W-:-:S02]  /*a2f0*/  FSEL R97, R74, -INF , P2 ;  /* 0xff8000004a617808 */ /* 0x001fc40001000000 */
[----:B------:R-:W-:Y:S02]  /*a300*/  ISETP.GT.AND P2, PT, R69, 0x30, PT ;  /* 0x000000304500780c */ /* 0x000fe40003f44270 */
[----:B------:R-:W-:Y:S02]  /*a310*/  FMNMX.FTZ R52, R97, R52, !PT ;  /* 0x0000003461347209 */ /* 0x000fe40007810000 */
[----:B------:R-:W-:Y:S02]  /*a320*/  ISETP.GT.AND P1, PT, R69, 0x31, PT ;  /* 0x000000314500780c */ /* 0x000fe40003f24270 */
[----:B------:R-:W-:Y:S02]  /*a330*/  FSEL R77, R77, -INF , P2 ;  /* 0xff8000004d4d7808 */ /* 0x000fe40001000000 */
[----:B------:R-:W-:Y:S02]  /*a340*/  FMNMX.FTZ R52, R99, R52, !PT ;  /* 0x0000003463347209 */ /* 0x000fe40007810000 */
[----:B------:R-:W-:-:S02]  /*a350*/  ISETP.GT.AND P2, PT, R69, 0x38, PT ;  /* 0x000000384500780c */ /* 0x000fc40003f44270 */
[----:B------:R-:W-:Y:S02]  /*a360*/  FSEL R127, R80, -INF , P1 ;  /* 0xff800000507f7808 */ /* 0x000fe40000800000 */
[----:B------:R-:W-:Y:S01]  /*a370*/  FMNMX.FTZ R20, R77, R52, !PT ;  /* 0x000000344d147209 */ /* 0x000fe20007810000 */
[----:B------:R-:W-:Y:S01]  /*a380*/  FFMA.FTZ R62, R79, R58, -R36 ;  /* 0x0000003a4f3e7223 */ /* 0x000fe20000010824 */
[----:B------:R-:W-:Y:S02]  /*a390*/  ISETP.GT.AND P1, PT, R69, 0x39, PT ;  /* 0x000000394500780c */ /* 0x000fe40003f24270 */
[----:B------:R-:W-:Y:S02]  /*a3a0*/  FSEL R79, R82, -INF , P2 ;  /* 0xff800000524f7808 */ /* 0x000fe40001000000 */
[----:B------:R-:W-:Y:S01]  /*a3b0*/  FMNMX.FTZ R20, R127, R20, !PT ;  /* 0x000000147f147209 */ /* 0x000fe20007810000 */
[----:B------:R-:W0:Y:S01]  /*a3c0*/  MUFU.TANH R60, R60 ;  /* 0x0000003c003c7308 */ /* 0x000e220000002400 */
[----:B------:R-:W-:-:S02]  /*a3d0*/  ISETP.GT.AND P2, PT, R69, 0x40, PT ;  /* 0x000000404500780c */ /* 0x000fc40003f44270 */
[----:B------:R-:W-:Y:S02]  /*a3e0*/  FSEL R129, R84, -INF , P1 ;  /* 0xff80000054817808 */ /* 0x000fe40000800000 */
[----:B------:R-:W-:Y:S01]  /*a3f0*/  FMNMX.FTZ R20, R79, R20, !PT ;  /* 0x000000144f147209 */ /* 0x000fe20007810000 */
[----:B------:R-:W-:Y:S01]  /*a400*/  FFMA.FTZ R54, R81, R58, -R36 ;  /* 0x0000003a51367223 */ /* 0x000fe20000010824 */
[----:B------:R-:W-:Y:S01]  /*a410*/  ISETP.GT.AND P1, PT, R69, 0x41, PT ;  /* 0x000000414500780c */ /* 0x000fe20003f24270 */
[----:B------:R-:W1:Y:S01]  /*a420*/  MUFU.TANH R61, R61 ;  /* 0x0000003d003d7308 */ /* 0x000e620000002400 */
[----:B------:R-:W-:Y:S02]  /*a430*/  FSEL R81, R56, -INF , P2 ;  /* 0xff80000038517808 */ /* 0x000fe40001000000 */
[----:B------:R-:W-:Y:S02]  /*a440*/  FMNMX.FTZ R20, R129, R20, !PT ;  /* 0x0000001481147209 */ /* 0x000fe40007810000 */
[----:B------:R-:W-:-:S02]  /*a450*/  ISETP.GT.AND P2, PT, R69, 0x48, PT ;  /* 0x000000484500780c */ /* 0x000fc40003f44270 */
[----:B------:R-:W-:Y:S01]  /*a460*/  FSEL R57, R57, -INF , P1 ;  /* 0xff80000039397808 */ /* 0x000fe20000800000 */
[----:B------:R-:W2:Y:S01]  /*a470*/  MUFU.TANH R63, R63 ;  /* 0x0000003f003f7308 */ /* 0x000ea20000002400 */
[----:B------:R-:W-:Y:S02]  /*a480*/  FMNMX.FTZ R20, R81, R20, !PT ;  /* 0x0000001451147209 */ /* 0x000fe40007810000 */
[----:B------:R-:W-:Y:S02]  /*a490*/  ISETP.GT.AND P1, PT, R69, 0x49, PT ;  /* 0x000000494500780c */ /* 0x000fe40003f24270 */
[----:B------:R-:W-:Y:S02]  /*a4a0*/  FSEL R59, R59, -INF , P2 ;  /* 0xff8000003b3b7808 */ /* 0x000fe40001000000 */
[----:B------:R-:W-:Y:S01]  /*a4b0*/  FMNMX.FTZ R20, R57, R20, !PT ;  /* 0x0000001439147209 */ /* 0x000fe20007810000 */
[----:B------:R-:W3:Y:S01]  /*a4c0*/  MUFU.TANH R66, R66 ;  /* 0x0000004200427308 */ /* 0x000ee20000002400 */
[----:B------:R-:W-:-:S02]  /*a4d0*/  ISETP.GT.AND P2, PT, R69, 0x50, PT ;  /* 0x000000504500780c */ /* 0x000fc40003f44270 */
[----:B0-----:R-:W-:Y:S02]  /*a4e0*/  FSEL R131, R60, -INF , P1 ;  /* 0xff8000003c837808 */ /* 0x001fe40000800000 */
[----:B------:R-:W-:-:S03]  /*a4f0*/  FMNMX.FTZ R20, R59, R20, !PT ;  /* 0x000000143b147209 */ /* 0x000fc60007810000 */
[----:B------:R-:W0:Y:S01]  /*a500*/  MUFU.TANH R68, R68 ;  /* 0x0000004400447308 */ /* 0x000e220000002400 */
[----:B------:R-:W-:Y:S02]  /*a510*/  ISETP.GT.AND P1, PT, R69, 0x51, PT ;  /* 0x000000514500780c */ /* 0x000fe40003f24270 */
[----:B-1----:R-:W-:Y:S02]  /*a520*/  FSEL R61, R61, -INF , P2 ;  /* 0xff8000003d3d7808 */ /* 0x002fe40001000000 */
[----:B------:R-:W-:-:S03]  /*a530*/  FMNMX.FTZ R20, R131, R20, !PT ;  /* 0x0000001483147209 */ /* 0x000fc60007810000 */
[----:B------:R-:W1:Y:S01]  /*a540*/  MUFU.TANH R40, R40 ;  /* 0x0000002800287308 */ /* 0x000e620000002400 */
[----:B------:R-:W-:Y:S02]  /*a550*/  ISETP.GT.AND P2, PT, R69, 0x58, PT ;  /* 0x000000584500780c */ /* 0x000fe40003f44270 */
[----:B--2---:R-:W-:Y:S02]  /*a560*/  FSEL R63, R63, -INF , P1 ;  /* 0xff8000003f3f7808 */ /* 0x004fe40000800000 */
[----:B------:R-:W-:-:S03]  /*a570*/  FMNMX.FTZ R20, R61, R20, !PT ;  /* 0x000000143d147209 */ /* 0x000fc60007810000 */
[----:B------:R-:W2:Y:S01]  /*a580*/  MUFU.TANH R13, R98 ;  /* 0x00000062000d7308 */ /* 0x000ea20000002400 */
[----:B------:R-:W-:-:S01]  /*a590*/  FFMA.FTZ R56, R85, R58, -R36 ;  /* 0x0000003a55387223 */ /* 0x000fc20000010824 */
[----:B------:R-:W-:Y:S01]  /*a5a0*/  FFMA.FTZ R85, R51, R58, -R36 ;  /* 0x0000003a33557223 */ /* 0x000fe20000010824 */
[----:B------:R-:W-:Y:S02]  /*a5b0*/  ISETP.GT.AND P1, PT, R69, 0x59, PT ;  /* 0x000000594500780c */ /* 0x000fe40003f24270 */
[----:B---3--:R-:W-:Y:S02]  /*a5c0*/  FSEL R51, R66, -INF , P2 ;  /* 0xff80000042337808 */ /* 0x008fe40001000000 */
[----:B------:R-:W-:Y:S01]  /*a5d0*/  FMNMX.FTZ R20, R63, R20, !PT ;  /* 0x000000143f147209 */ /* 0x000fe20007810000 */
[----:B------:R-:W3:Y:S01]  /*a5e0*/  MUFU.TANH R30, R30 ;  /* 0x0000001e001e7308 */ /* 0x000ee20000002400 */
[----:B------:R-:W-:Y:S02]  /*a5f0*/  ISETP.GT.AND P2, PT, R69, 0x60, PT ;  /* 0x000000604500780c */ /* 0x000fe40003f44270 */
[----:B0-----:R-:W-:-:S02]  /*a600*/  FSEL R133, R68, -INF , P1 ;  /* 0xff80000044857808 */ /* 0x001fc40000800000 */
[----:B------:R-:W-:Y:S01]  /*a610*/  FMNMX.FTZ R20, R51, R20, !PT ;  /* 0x0000001433147209 */ /* 0x000fe20007810000 */
[--C-:B------:R-:W-:Y:S01]  /*a620*/  FFMA.FTZ R60, R101, R58, -R36.reuse ;  /* 0x0000003a653c7223 */ /* 0x100fe20000010824 */
[----:B------:R-:W-:Y:S01]  /*a630*/  ISETP.GT.AND P1, PT, R69, 0x61, PT ;  /* 0x000000614500780c */ /* 0x000fe20003f24270 */
[----:B------:R-:W0:Y:S01]  /*a640*/  MUFU.TANH R34, R34 ;  /* 0x0000002200227308 */ /* 0x000e220000002400 */
[----:B-1----:R-:W-:Y:S02]  /*a650*/  FSEL R101, R40, -INF , P2 ;  /* 0xff80000028657808 */ /* 0x002fe40001000000 */
[----:B------:R-:W-:Y:S02]  /*a660*/  FMNMX.FTZ R20, R133, R20, !PT ;  /* 0x0000001485147209 */ /* 0x000fe40007810000 */
[----:B------:R-:W-:Y:S02]  /*a670*/  ISETP.GT.AND P2, PT, R69, 0x68, PT ;  /* 0x000000684500780c */ /* 0x000fe40003f44270 */
[----:B--2---:R-:W-:Y:S01]  /*a680*/  FSEL R13, R13, -INF , P1 ;  /* 0xff8000000d0d7808 */ /* 0x004fe20000800000 */
[----:B------:R-:W1:Y:S01]  /*a690*/  MUFU.TANH R38, R38 ;  /* 0x0000002600267308 */ /* 0x000e620000002400 */
[----:B------:R-:W-:Y:S01]  /*a6a0*/  FMNMX.FTZ R20, R101, R20, !PT ;  /* 0x0000001465147209 */ /* 0x000fe20007810000 */
[----:B------:R-:W-:Y:S01]  /*a6b0*/  FFMA.FTZ R135, R87, R58, -R36 ;  /* 0x0000003a57877223 */ /* 0x000fe20000010824 */
[----:B------:R-:W-:-:S02]  /*a6c0*/  ISETP.GT.AND P1, PT, R69, 0x69, PT ;  /* 0x000000694500780c */ /* 0x000fc40003f24270 */
[----:B------:R-:W-:Y:S02]  /*a6d0*/  FSEL R87, R26, -INF , P2 ;  /* 0xff8000001a577808 */ /* 0x000fe40001000000 */
[----:B------:R-:W-:Y:S01]  /*a6e0*/  FMNMX.FTZ R20, R13, R20, !PT ;  /* 0x000000140d147209 */ /* 0x000fe20007810000 */
[----:B------:R-:W2:Y:S01]  /*a6f0*/  MUFU.TANH R42, R42 ;  /* 0x0000002a002a7308 */ /* 0x000ea20000002400 */
[----:B------:R-:W-:Y:S02]  /*a700*/  ISETP.GT.AND P2, PT, R69, 0x70, PT ;  /* 0x000000704500780c */ /* 0x000fe40003f44270 */
[----:B---3--:R-:W-:Y:S02]  /*a710*/  FSEL R137, R30, -INF , P1 ;  /* 0xff8000001e897808 */ /* 0x008fe40000800000 */
[----:B------:R-:W-:-:S03]  /*a720*/  FMNMX.FTZ R20, R87, R20, !PT ;  /* 0x0000001457147209 */ /* 0x000fc60007810000 */
[----:B------:R-:W3:Y:S01]  /*a730*/  MUFU.TANH R44, R44 ;  /* 0x0000002c002c7308 */ /* 0x000ee20000002400 */
        /* <DEDUP_REMOVED lines=9> */
[----:B------:R-:W-:-:S01]  /*a7d0*/  FFMA.FTZ R141, R103, R58, -R36 ;  /* 0x0000003a678d7223 */ /* 0x000fc20000010824 */
        /* <DEDUP_REMOVED lines=30> */
[----:B------:R-:W-:Y:S02]  /*a9c0*/  ISETP.GT.AND P2, PT, R69, 0x98, PT ;  /* 0x000000984500780c */ /* 0x000fe40003f44270 */
[----:B-1----:R-:W-:-:S02]  /*a9d0*/  FSEL R33, R33, -INF , P1 ;  /* 0xff80000021217808 */ /* 0x002fc40000800000 */
[----:B------:R-:W-:Y:S01]  /*a9e0*/  FMNMX.FTZ R20, R95, R20, !PT ;  /* 0x000000145f147209 */ /* 0x000fe20007810000 */
[----:B------:R-:W-:Y:S01]  /*a9f0*/  FFMA.FTZ R32, R27, R58, -R36 ;  /* 0x0000003a1b207223 */ /* 0x000fe20000010824 */
[----:B------:R-:W-:Y:S02]  /*aa00*/  ISETP.GT.AND P1, PT, R69, 0x99, PT ;  /* 0x000000994500780c */ /* 0x000fe40003f24270 */
[----:B--2---:R-:W-:Y:S02]  /*aa10*/  FSEL R27, R46, -INF , P2 ;  /* 0xff8000002e1b7808 */ /* 0x004fe40001000000 */
[----:B------:R-:W-:Y:S02]  /*aa20*/  FMNMX.FTZ R20, R33, R20, !PT ;  /* 0x0000001421147209 */ /* 0x000fe40007810000 */
[----:B---3--:R-:W-:Y:S02]  /*aa30*/  FSEL R37, R37, -INF , P1 ;  /* 0xff80000025257808 */ /* 0x008fe40000800000 */
[----:B------:R-:W-:-:S04]  /*aa40*/  FMNMX.FTZ R20, R27, R20, !PT ;  /* 0x000000141b147209 */ /* 0x000fc80007810000 */
[----:B------:R-:W-:-:S05]  /*aa50*/  FMNMX.FTZ R20, R37, R20, !PT ;  /* 0x0000001425147209 */ /* 0x000fca0007810000 */
[----:B------:R-:W0:Y:S02]  /*aa60*/  SHFL.BFLY PT, R147, R20, 0x2, 0x1f ;  /* 0x0c401f0014937f89 */ /* 0x000e2400000e0000 */
[----:B0-----:R-:W-:-:S05]  /*aa70*/  FMNMX.FTZ R147, R20, R147, !PT ;  /* 0x0000009314937209 */ /* 0x001fca0007810000 */
[----:B------:R-:W0:Y:S01]  /*aa80*/  SHFL.BFLY PT, R20, R147, 0x1, 0x1f ;  /* 0x0c201f0093147f89 */ /* 0x000e2200000e0000 */
[----:B------:R1:W-:Y:S01]  /*aa90*/  MUFU.EX2 R40, R60 ;  /* 0x0000003c00287308 */ /* 0x0003e20000000800 */
[----:B------:R-:W-:-:S01]  /*aaa0*/  FFMA.FTZ R9, R9, R58, -R36 ;  /* 0x0000003a09097223 */ /* 0x000fc20000010824 */
[----:B0-----:R-:W-:-:S04]  /*aab0*/  FMNMX.FTZ R20, R147, R20, !PT ;  /* 0x0000001493147209 */ /* 0x001fc80007810000 */
[C---:B------:R-:W-:Y:S01]  /*aac0*/  FSETP.NEU.FTZ.AND P1, PT, R20.reuse, -INF , PT ;  /* 0xff8000001400780b */ /* 0x040fe20003f3d000 */
[----:B-1----:R-:W-:-:S05]  /*aad0*/  FFMA.FTZ R60, R20, R58, -8 ;  /* 0xc1000000143c7423 */ /* 0x002fca000001003a */
[----:B------:R-:W-:Y:S01]  /*aae0*/  FSEL R60, R60, RZ, P1 ;  /* 0x000000ff3c3c7208 */ /* 0x000fe20000800000 */
[----:B------:R-:W-:Y:S04]  /*aaf0*/  MUFU.EX2 R9, R9 ;  /* 0x0000000900097308 */ /* 0x000fe80000000800 */
[----:B------:R-:W-:-:S01]  /*ab00*/  FFMA.FTZ R3, R3, R58, -R60 ;  /* 0x0000003a03037223 */ /* 0x000fc2000001083c */
[-CC-:B------:R-:W-:Y:S01]  /*ab10*/  FFMA.FTZ R8, R8, R58.reuse, -R60.reuse ;  /* 0x0000003a08087223 */ /* 0x180fe2000001083c */
[----:B------:R-:W-:-:S02]  /*ab20*/  FFMA.FTZ R21, R21, R58, -R60 ;  /* 0x0000003a15157223 */ /* 0x000fc4000001083c */
[----:B------:R-:W0:Y:S08]  /*ab30*/  MUFU.EX2 R48, R48 ;  /* 0x0000003000307308 */ /* 0x000e300000000800 */
[----:B------:R-:W-:Y:S08]  /*ab40*/  MUFU.EX2 R3, R3 ;  /* 0x0000000300037308 */ /* 0x000ff00000000800 */
[----:B------:R-:W1:Y:S08]  /*ab50*/  MUFU.EX2 R8, R8 ;  /* 0x0000000800087308 */ /* 0x000e700000000800 */
[----:B------:R-:W2:Y:S08]  /*ab60*/  MUFU.EX2 R11, R11 ;  /* 0x0000000b000b7308 */ /* 0x000eb00000000800 */
[----:B------:R3:W-:Y:S01]  /*ab70*/  MUFU.EX2 R52, R62 ;  /* 0x0000003e00347308 */ /* 0x0007e20000000800 */
[----:B------:R-:W-:-:S01]  /*ab80*/  FFMA.FTZ R64, R49, R58, -R60 ;  /* 0x0000003a31407223 */ /* 0x000fc2000001083c */
[----:B---3--:R-:W-:-:S06]  /*ab90*/  FFMA.FTZ R62, R41, R58, -R60 ;  /* 0x0000003a293e7223 */ /* 0x008fcc000001083c */
[----:B------:R-:W-:Y:S01]  /*aba0*/  MUFU.EX2 R21, R21 ;  /* 0x0000001500157308 */ /* 0x000fe20000000800 */
[----:B------:R-:W-:-:S07]  /*abb0*/  FFMA.FTZ R41, R43, R58, -R60 ;  /* 0x0000003a2b297223 */ /* 0x000fce000001083c */
[----:B------:R-:W3:Y:S01]  /*abc0*/  MUFU.EX2 R50, R50 ;  /* 0x0000003200327308 */ /* 0x000ee20000000800 */
[----:B------:R-:W-:-:S01]  /*abd0*/  FFMA.FTZ R82, R63, R58, -R60 ;  /* 0x0000003a3f527223 */ /* 0x000fc2000001083c */
[----:B------:R-:W-:Y:S01]  /*abe0*/  FFMA.FTZ R109, R109, R58, -R36 ;  /* 0x0000003a6d6d7223 */ /* 0x000fe20000010824 */
[----:B-----5:R-:W-:-:S05]  /*abf0*/  PRMT R63, R110, 0x654, R0 ;  /* 0x000006546e3f7816 */ /* 0x020fca0000000000 */
[----:B------:R-:W-:Y:S01]  /*ac00*/  MUFU.EX2 R62, R62 ;  /* 0x0000003e003e7308 */ /* 0x000fe20000000800 */
[----:B------:R-:W-:-:S01]  /*ac10*/  FFMA.FTZ R43, R53, R58, -R60 ;  /* 0x0000003a352b7223 */ /* 0x000fc2000001083c */
[----:B0-----:R-:W-:-:S06]  /*ac20*/  FADD.FTZ R90, R9, R48 ;  /* 0x00000030095a7221 */ /* 0x001fcc0000010000 */
[----:B------:R-:W0:Y:S01]  /*ac30*/  MUFU.EX2 R15, R15 ;  /* 0x0000000f000f7308 */ /* 0x000e220000000800 */
[----:B------:R-:W-:-:S01]  /*ac40*/  FFMA.FTZ R93, R93, R58, -R36 ;  /* 0x0000003a5d5d7223 */ /* 0x000fc20000010824 */
[----:B------:R-:W-:Y:S01]  /*ac50*/  FFMA.FTZ R34, R111, R58, -R36 ;  /* 0x0000003a6f227223 */ /* 0x000fe20000010824 */
[----:B------:R2:W-:Y:S05]  /*ac60*/  SYNCS.ARRIVE.TRANS64.RED.A1T0 RZ, [R63+URZ], RZ ;  /* 0x000000ff3fff79a7 */ /* 0x0005ea000810043f */
[----:B------:R-:W4:Y:S01]  /*ac70*/  MUFU.EX2 R41, R41 ;  /* 0x0000002900297308 */ /* 0x000f220000000800 */
[----:B-1----:R-:W-:-:S01]  /*ac80*/  FADD.FTZ R88, R3, R8 ;  /* 0x0000000803587221 */ /* 0x002fc20000010000 */
[-CC-:B------:R-:W-:Y:S01]  /*ac90*/  FFMA.FTZ R75, R75, R58.reuse, -R36.reuse ;  /* 0x0000003a4b4b7223 */ /* 0x180fe20000010824 */
[----:B------:R-:W-:-:S01]  /*aca0*/  FFMA.FTZ R47, R47, R58, -R36 ;  /* 0x0000003a2f2f7223 */ /* 0x000fc20000010824 */
[-CC-:B------:R-:W-:Y:S01]  /*acb0*/  FFMA.FTZ R83, R83, R58.reuse, -R36.reuse ;  /* 0x0000003a53537223 */ /* 0x180fe20000010824 */
[----:B------:R-:W-:-:S03]  /*acc0*/  FFMA.FTZ R31, R31, R58, -R36 ;  /* 0x0000003a1f1f7223 */ /* 0x000fc60000010824 */
[----:B------:R1:W-:Y:S01]  /*acd0*/  MUFU.EX2 R24, R30 ;  /* 0x0000001e00187308 */ /* 0x0003e20000000800 */
[----:B------:R-:W-:-:S01]  /*ace0*/  FFMA.FTZ R38, R115, R58, -R36 ;  /* 0x0000003a73267223 */ /* 0x000fc20000010824 */
[-CC-:B------:R-:W-:Y:S01]  /*acf0*/  FFMA.FTZ R35, R35, R58.reuse, -R36.reuse ;  /* 0x0000003a23237223 */ /* 0x180fe20000010824 */
[----:B------:R-:W-:-:S01]  /*ad00*/  FFMA.FTZ R42, R119, R58, -R36 ;  /* 0x0000003a772a7223 */ /* 0x000fc20000010824 */
[-CC-:B------:R-:W-:Y:S01]  /*ad10*/  FFMA.FTZ R44, R123, R58.reuse, -R36.reuse ;  /* 0x0000003a7b2c7223 */ /* 0x180fe20000010824 */
[----:B------:R-:W-:-:S01]  /*ad20*/  FFMA.FTZ R111, R125, R58, -R36 ;  /* 0x0000003a7d6f7223 */ /* 0x000fc20000010824 */
[-CC-:B------:R-:W-:Y:S02]  /*ad30*/  FFMA.FTZ R39, R39, R58.reuse, -R36.reuse ;  /* 0x0000003a27277223 */ /* 0x180fe40000010824 */
[----:B------:R-:W-:Y:S01]  /*ad40*/  MUFU.EX2 R69, R32 ;  /* 0x0000002000457308 */ /* 0x000fe20000000800 */
[----:B-1----:R-:W-:-:S01]  /*ad50*/  FFMA.FTZ R30, R105, R58, -R36 ;  /* 0x0000003a691e7223 */ /* 0x002fc20000010824 */
[-CC-:B------:R-:W-:Y:S01]  /*ad60*/  FFMA.FTZ R105, R107, R58.reuse, -R36.reuse ;  /* 0x0000003a6b697223 */ /* 0x180fe20000010824 */
[----:B------:R-:W-:-:S01]  /*ad70*/  FFMA.FTZ R107, R113, R58, -R36 ;  /* 0x0000003a716b7223 */ /* 0x000fc20000010824 */
[-CC-:B------:R-:W-:Y:S01]  /*ad80*/  FFMA.FTZ R46, R121, R58.reuse, -R36.reuse ;  /* 0x0000003a792e7223 */ /* 0x180fe20000010824 */
[----:B------:R-:W-:-:S01]  /*ad90*/  FFMA.FTZ R45, R45, R58, -R36 ;  /* 0x0000003a2d2d7223 */ /* 0x000fc20000010824 */
[----:B------:R-:W-:-:S02]  /*ada0*/  FFMA.FTZ R68, R89, R58, -R60 ;  /* 0x0000003a59447223 */ /* 0x000fc4000001083c */
[----:B------:R-:W1:Y:S01]  /*adb0*/  MUFU.EX2 R64, R64 ;  /* 0x0000004000407308 */ /* 0x000e620000000800 */
[----:B--2---:R-:W-:-:S01]  /*adc0*/  FADD.FTZ R63, R11, R90 ;  /* 0x0000005a0b3f7221 */ /* 0x004fc20000010000 */
[----:B------:R-:W-:-:S06]  /*add0*/  FFMA.FTZ R49, R91, R58, -R60 ;  /* 0x0000003a5b317223 */ /* 0x000fcc000001083c */
[----:B------:R-:W2:Y:S01]  /*ade0*/  MUFU.EX2 R12, R12 ;  /* 0x0000000c000c7308 */ /* 0x000ea20000000800 */
[----:B---3--:R-:W-:-:S07]  /*adf0*/  FADD.FTZ R90, R50, R63 ;  /* 0x0000003f325a7221 */ /* 0x008fce0000010000 */
[----:B------:R3:W-:Y:S01]  /*ae00*/  MUFU.EX2 R32, R109 ;  /* 0x0000006d00207308 */ /* 0x0007e20000000800 */
[----:B------:R-:W-:-:S01]  /*ae10*/  FFMA.FTZ R66, R73, R58, -R60 ;  /* 0x0000003a49427223 */ /* 0x000fc2000001083c */
[-CC-:B---3--:R-:W-:Y:S01]  /*ae20*/  FFMA.FTZ R109, R117, R58.reuse, -R36.reuse ;  /* 0x0000003a756d7223 */ /* 0x188fe20000010824 */
[----:B------:R-:W-:-:S05]  /*ae30*/  FFMA.FTZ R36, R71, R58, -R36 ;  /* 0x0000003a47247223 */ /* 0x000fca0000010824 */
[----:B------:R-:W3:Y:S01]  /*ae40*/  MUFU.EX2 R43, R43 ;  /* 0x0000002b002b7308 */ /* 0x000ee20000000800 */
[----:B------:R-:W-:-:S01]  /*ae50*/  FFMA.FTZ R71, R55, R58, -R60 ;  /* 0x0000003a37477223 */ /* 0x000fc2000001083c */
[----:B------:R-:W-:Y:S01]  /*ae60*/  FADD.FTZ R55, R21, R88 ;  /* 0x0000005815377221 */ /* 0x000fe20000010000 */
[----:B0-----:R-:W-:-:S05]  /*ae70*/  FADD.FTZ R63, R15, R90 ;  /* 0x0000005a0f3f7221 */ /* 0x001fca0000010000 */
[----:B------:R-:W0:Y:S01]  /*ae80*/  MUFU.EX2 R93, R93 ;  /* 0x0000005d005d7308 */ /* 0x000e220000000800 */
[----:B------:R-:W-:-:S01]  /*ae90*/  FADD.FTZ R88, R62, R55 ;  /* 0x000000373e587221 */ /* 0x000fc20000010000 */
[-CC-:B------:R-:W-:Y:S01]  /*aea0*/  FFMA.FTZ R53, R77, R58.reuse, -R60.reuse ;  /* 0x0000003a4d357223 */ /* 0x180fe2000001083c */
[----:B------:R-:W-:-:S05]  /*aeb0*/  FFMA.FTZ R77, R79, R58, -R60 ;  /* 0x0000003a4f4d7223 */ /* 0x000fca000001083c */
[----:B------:R-:W5:Y:S01]  /*aec0*/  MUFU.EX2 R68, R68 ;  /* 0x0000004400447308 */ /* 0x000f620000000800 */
[----:B------:R-:W-:-:S01]  /*aed0*/  FFMA.FTZ R74, R81, R58, -R60 ;  /* 0x0000003a514a7223 */ /* 0x000fc2000001083c */
[----:B----4-:R-:W-:Y:S01]  /*aee0*/  FADD.FTZ R79, R41, R88 ;  /* 0x00000058294f7221 */ /* 0x010fe20000010000 */
[----:B------:R-:W-:-:S05]  /*aef0*/  FFMA.FTZ R73, R97, R58, -R60 ;  /* 0x0000003a61497223 */ /* 0x000fca000001083c */
[----:B------:R-:W4:Y:S01]  /*af00*/  MUFU.EX2 R14, R14 ;  /* 0x0000000e000e7308 */ /* 0x000f220000000800 */
[----:B------:R-:W-:-:S01]  /*af10*/  FADD.FTZ R81, R10, R63 ;  /* 0x0000003f0a517221 */ /* 0x000fc20000010000 */
[----:B-1----:R-:W-:-:S06]  /*af20*/  FADD.FTZ R88, R64, R79 ;  /* 0x0000004f40587221 */ /* 0x002fcc0000010000 */
[----:B------:R-:W1:Y:S01]  /*af30*/  MUFU.EX2 R49, R49 ;  /* 0x0000003100317308 */ /* 0x000e620000000800 */
[----:B------:R-:W-:-:S01]  /*af40*/  FFMA.FTZ R76, R99, R58, -R60 ;  /* 0x0000003a634c7223 */ /* 0x000fc2000001083c */
[----:B--2---:R-:W-:-:S06]  /*af50*/  FADD.FTZ R90, R12, R81 ;  /* 0x000000510c5a7221 */ /* 0x004fcc0000010000 */
[----:B------:R-:W2:Y:S01]  /*af60*/  MUFU.EX2 R75, R75 ;  /* 0x0000004b004b7308 */ /* 0x000ea20000000800 */
[----:B------:R-:W-:-:S01]  /*af70*/  FFMA.FTZ R63, R25, R58, -R60 ;  /* 0x0000003a193f7223 */ /* 0x000fc2000001083c */
[----:B---3--:R-:W-:-:S06]  /*af80*/  FADD.FTZ R25, R43, R88 ;  /* 0x000000582b197221 */ /* 0x008fcc0000010000 */
[----:B------:R-:W3:Y:S01]  /*af90*/  MUFU.EX2 R66, R66 ;  /* 0x0000004200427308 */ /* 0x000ee20000000800 */
[----:B0-----:R-:W-:-:S07]  /*afa0*/  FADD.FTZ R79, R93, R90 ;  /* 0x0000005a5d4f7221 */ /* 0x001fce0000010000 */
[----:B------:R-:W0:Y:S01]  /*afb0*/  MUFU.EX2 R47, R47 ;  /* 0x0000002f002f7308 */ /* 0x000e220000000800 */
[----:B-----5:R-:W-:-:S01]  /*afc0*/  FADD.FTZ R88, R68, R25 ;  /* 0x0000001944587221 */ /* 0x020fc20000010000 */
[----:B------:R-:W-:-:S06]  /*afd0*/  FFMA.FTZ R70, R127, R58, -R60 ;  /* 0x0000003a7f467223 */ /* 0x000fcc000001083c */
[----:B------:R-:W5:Y:S01]  /*afe0*/  MUFU.EX2 R73, R73 ;  /* 0x0000004900497308 */ /* 0x000f620000000800 */
[----:B----4-:R-:W-:-:S01]  /*aff0*/  FADD.FTZ R90, R14, R79 ;  /* 0x0000004f0e5a7221 */ /* 0x010fc20000010000 */
[----:B-1----:R-:W-:-:S06]  /*b000*/  FADD.FTZ R79, R49, R88 ;  /* 0x00000058314f7221 */ /* 0x002fcc0000010000 */
[----:B------:R-:W1:Y:S01]  /*b010*/  MUFU.EX2 R76, R76 ;  /* 0x0000004c004c7308 */ /* 0x000e620000000800 */
[----:B--2---:R-:W-:-:S07]  /*b020*/  FADD.FTZ R90, R75, R90 ;  /* 0x0000005a4b5a7221 */ /* 0x004fce0000010000 */
[----:B------:R-:W2:Y:S01]  /*b030*/  MUFU.EX2 R54, R54 ;  /* 0x0000003600367308 */ /* 0x000ea20000000800 */
[----:B---3--:R-:W-:-:S01]  /*b040*/  FADD.FTZ R88, R66, R79 ;  /* 0x0000004f42587221 */ /* 0x008fc20000010000 */
[----:B------:R-:W-:-:S06]  /*b050*/  FFMA.FTZ R80, R129, R58, -R60 ;  /* 0x0000003a81507223 */ /* 0x000fcc000001083c */
[----:B------:R-:W3:Y:S01]  /*b060*/  MUFU.EX2 R53, R53 ;  /* 0x0000003500357308 */ /* 0x000ee20000000800 */
[----:B0-----:R-:W-:-:S07]  /*b070*/  FADD.FTZ R79, R47, R90 ;  /* 0x0000005a2f4f7221 */ /* 0x001fce0000010000 */
[----:B------:R-:W0:Y:S01]  /*b080*/  MUFU.EX2 R83, R83 ;  /* 0x0000005300537308 */ /* 0x000e220000000800 */
[----:B------:R-:W-:Y:S01]  /*b090*/  F2FP.SATFINITE.E4M3.F32.PACK_AB_MERGE_C R153, R50, R11, RZ ;  /* 0x0000000b3299723e */ /* 0x000fe200048070ff */
[----:B-----5:R-:W-:-:S06]  /*b0a0*/  FADD.FTZ R11, R73, R88 ;  /* 0x00000058490b7221 */ /* 0x020fcc0000010000 */
[----:B------:R-:W4:Y:S01]  /*b0b0*/  MUFU.EX2 R70, R70 ;  /* 0x0000004600467308 */ /* 0x000f220000000800 */
[----:B------:R-:W-:-:S07]  /*b0c0*/  FADD.FTZ R79, R52, R79 ;  /* 0x0000004f344f7221 */ /* 0x000fce0000010000 */
[----:B------:R-:W5:Y:S01]  /*b0d0*/  MUFU.EX2 R56, R56 ;  /* 0x0000003800387308 */ /* 0x000f620000000800 */
[----:B------:R-:W-:Y:S01]  /*b0e0*/  F2FP.SATFINITE.E4M3.F32.PACK_AB_MERGE_C R155, R93, R12, RZ ;  /* 0x0000000c5d9b723e */ /* 0x000fe200048070ff */
[----:B-1----:R-:W-:-:S06]  /*b0f0*/  FADD.FTZ R12, R76, R11 ;  /* 0x0000000b4c0c7221 */ /* 0x002fcc0000010000 */
[----:B------:R-:W-:Y:S01]  /*b100*/  MUFU.EX2 R85, R85 ;  /* 0x0000005500557308 */ /* 0x000fe20000000800 */
[----:B------:R-:W-:-:S01]  /*b110*/  FFMA.FTZ R57, R57, R58, -R60 ;  /* 0x0000003a39397223 */ /* 0x000fc2000001083c */
[----:B--2---:R-:W-:-:S06]  /*b120*/  FADD.FTZ R50, R54, R79 ;  /* 0x0000004f36327221 */ /* 0x004fcc0000010000 */
[----:B------:R-:W1:Y:S01]  /*b130*/  MUFU.EX2 R77, R77 ;  /* 0x0000004d004d7308 */ /* 0x000e620000000800 */
[----:B------:R-:W-:Y:S01]  /*b140*/  F2FP.SATFINITE.E4M3.F32.PACK_AB_MERGE_C R152, R62, R21, RZ ;  /* 0x000000153e98723e */ /* 0x000fe200048070ff */
[----:B---3--:R-:W-:-:S06]  /*b150*/  FADD.FTZ R11, R53, R12 ;  /* 0x0000000c350b7221 */ /* 0x008fcc0000010000 */
[----:B------:R-:W2:Y:S01]  /*b160*/  MUFU.EX2 R80, R80 ;  /* 0x0000005000507308 */ /* 0x000ea20000000800 */
[----:B------:R-:W-:-:S01]  /*b170*/  FFMA.FTZ R59, R59, R58, -R60 ;  /* 0x0000003a3b3b7223 */ /* 0x000fc2000001083c */
[----:B0-----:R-:W-:Y:S01]  /*b180*/  FADD.FTZ R21, R83, R50 ;  /* 0x0000003253157221 */ /* 0x001fe20000010000 */
[----:B------:R-:W-:-:S05]  /*b190*/  FFMA.FTZ R78, R131, R58, -R60 ;  /* 0x0000003a834e7223 */ /* 0x000fca000001083c */
[----:B------:R-:W0:Y:S01]  /*b1a0*/  MUFU.EX2 R74, R74 ;  /* 0x0000004a004a7308 */ /* 0x000e220000000800 */
[----:B------:R-:W-:Y:S01]  /*b1b0*/  F2FP.SATFINITE.E4M3.F32.PACK_AB_MERGE_C R149, R52, R47, RZ ;  /* 0x0000002f3495723e */ /* 0x000fe200048070ff */
[----:B----4-:R-:W-:Y:S01]  /*b1c0*/  FADD.FTZ R50, R70, R11 ;  /* 0x0000000b46327221 */ /* 0x010fe20000010000 */
[----:B-----5:R-:W-:-:S05]  /*b1d0*/  FADD.FTZ R52, R56, R21 ;  /* 0x0000001538347221 */ /* 0x020fca0000010000 */
[----:B------:R-:W3:Y:S01]  /*b1e0*/  MUFU.EX2 R135, R135 ;  /* 0x0000008700877308 */ /* 0x000ee20000000800 */
[----:B------:R-:W-:Y:S01]  /*b1f0*/  F2FP.SATFINITE.E4M3.F32.PACK_AB_MERGE_C R153, R48, R9, R153 ;  /* 0x000000093099723e */ /* 0x000fe20004807099 */
[----:B-1----:R-:W-:Y:S01]  /*b200*/  FADD.FTZ R9, R77, R50 ;  /* 0x000000324d097221 */ /* 0x002fe20000010000 */
[----:B------:R-:W-:-:S05]  /*b210*/  F2FP.SATFINITE.E4M3.F32.PACK_AB_MERGE_C R151, R85, R56, RZ ;  /* 0x000000385597723e */ /* 0x000fca00048070ff */
[----:B------:R-:W1:Y:S01]  /*b220*/  MUFU.EX2 R57, R57 ;  /* 0x0000003900397308 */ /* 0x000e620000000800 */
[----:B------:R-:W-:-:S01]  /*b230*/  FFMA.FTZ R61, R61, R58, -R60 ;  /* 0x0000003a3d3d7223 */ /* 0x000fc2000001083c */
[----:B------:R-:W-:-:S06]  /*b240*/  FADD.FTZ R85, R85, R52 ;  /* 0x0000003455557221 */ /* 0x000fcc0000010000 */
[----:B------:R-:W4:Y:S01]  /*b250*/  MUFU.EX2 R26, R26 ;  /* 0x0000001a001a7308 */ /* 0x000f220000000800 */
[----:B--2---:R-:W-:-:S01]  /*b260*/  FADD.FTZ R9, R80, R9 ;  /* 0x0000000950097221 */ /* 0x004fc20000010000 */
[----:B------:R-:W-:-:S06]  /*b270*/  FADD.FTZ R48, R40, R85 ;  /* 0x0000005528307221 */ /* 0x000fcc0000010000 */
[----:B------:R-:W-:Y:S08]  /*b280*/  MUFU.EX2 R141, R141 ;  /* 0x0000008d008d7308 */ /* 0x000ff00000000800 */
[----:B------:R-:W2:Y:S01]  /*b290*/  MUFU.EX2 R59, R59 ;  /* 0x0000003b003b7308 */ /* 0x000ea20000000800 */
[----:B------:R-:W-:Y:S01]  /*b2a0*/  F2FP.SATFINITE.E4M3.F32.PACK_AB_MERGE_C R155, R10, R15, R155 ;  /* 0x0000000f0a9b723e */ /* 0x000fe2000480709b */
[----:B0-----:R-:W-:-:S06]  /*b2b0*/  FADD.FTZ R10, R74, R9 ;  /* 0x000000094a0a7221 */ /* 0x001fcc0000010000 */
[----:B------:R-:W0:Y:S01]  /*b2c0*/  MUFU.EX2 R78, R78 ;  /* 0x0000004e004e7308 */ /* 0x000e220000000800 */
[----:B------:R-:W-:Y:S01]  /*b2d0*/  F2FP.SATFINITE.E4M3.F32.PACK_AB_MERGE_C R152, R8, R3, R152 ;  /* 0x000000030898723e */ /* 0x000fe20004807098 */
[----:B------:R-:W-:Y:S01]  /*b2e0*/  FFMA.FTZ R51, R51, R58, -R60 ;  /* 0x0000003a33337223 */ /* 0x000fe2000001083c */
[----:B---3--:R-:W-:-:S05]  /*b2f0*/  FADD.FTZ R3, R135, R48 ;  /* 0x0000003087037221 */ /* 0x008fca0000010000 */
[----:B------:R-:W3:Y:S01]  /*b300*/  MUFU.EX2 R61, R61 ;  /* 0x0000003d003d7308 */ /* 0x000ee20000000800 */
[----:B-1----:R-:W-:-:S01]  /*b310*/  FADD.FTZ R10, R57, R10 ;  /* 0x0000000a390a7221 */ /* 0x002fc20000010000 */
[----:B------:R-:W-:Y:S01]  /*b320*/  FFMA.FTZ R84, R133, R58, -R60 ;  /* 0x0000003a85547223 */ /* 0x000fe2000001083c */
[----:B----4-:R-:W-:-:S05]  /*b330*/  FADD.FTZ R48, R26, R3 ;  /* 0x000000031a307221 */ /* 0x010fca0000010000 */
[----:B------:R-:W1:Y:S01]  /*b340*/  MUFU.EX2 R145, R145 ;  /* 0x0000009100917308 */ /* 0x000e620000000800 */
[----:B--2---:R-:W-:-:S01]  /*b350*/  FADD.FTZ R3, R59, R10 ;  /* 0x0000000a3b037221 */ /* 0x004fc20000010000 */
[----:B------:R-:W-:-:S06]  /*b360*/  F2FP.SATFINITE.E4M3.F32.PACK_AB_MERGE_C R11, R141, R26, RZ ;  /* 0x0000001a8d0b723e */ /* 0x000fcc00048070ff */
[----:B------:R-:W2:Y:S01]  /*b370*/  MUFU.EX2 R82, R82 ;  /* 0x0000005200527308 */ /* 0x000ea20000000800 */
[----:B------:R-:W-:-:S07]  /*b380*/  FADD.FTZ R141, R141, R48 ;  /* 0x000000308d8d7221 */ /* 0x000fce0000010000 */
[----:B------:R-:W4:Y:S01]  /*b390*/  MUFU.EX2 R28, R28 ;  /* 0x0000001c001c7308 */ /* 0x000f220000000800 */
[----:B------:R-:W-:-:S01]  /*b3a0*/  FFMA.FTZ R101, R101, R58, -R60 ;  /* 0x0000003a65657223 */ /* 0x000fc2000001083c */
[C---:B0-----:R-:W-:Y:S01]  /*b3b0*/  F2FP.SATFINITE.E4M3.F32.PACK_AB_MERGE_C R144, R78.reuse, R59, RZ ;  /* 0x0000003b4e90723e */ /* 0x041fe200048070ff */
[----:B------:R-:W-:-:S01]  /*b3c0*/  FADD.FTZ R78, R78, R3 ;  /* 0x000000034e4e7221 */ /* 0x000fc20000010000 */
[----:B------:R-:W-:-:S04]  /*b3d0*/  FFMA.FTZ R13, R13, R58, -R60 ;  /* 0x0000003a0d0d7223 */ /* 0x000fc8000001083c */
[----:B------:R-:W-:Y:S01]  /*b3e0*/  MUFU.EX2 R30, R30 ;  /* 0x0000001e001e7308 */ /* 0x000fe20000000800 */
[----:B------:R-:W-:-:S01]  /*b3f0*/  FADD.FTZ R10, R24, R141 ;  /* 0x0000008d180a7221 */ /* 0x000fc20000010000 */
[-CC-:B------:R-:W-:Y:S01]  /*b400*/  FFMA.FTZ R86, R137, R58.reuse, -R60.reuse ;  /* 0x0000003a89567223 */ /* 0x180fe2000001083c */
[----:B------:R-:W-:-:S01]  /*b410*/  FFMA.FTZ R87, R87, R58, -R60 ;  /* 0x0000003a57577223 */ /* 0x000fc2000001083c */
[----:B------:R-:W-:Y:S01]  /*b420*/  F2FP.SATFINITE.E4M3.F32.PACK_AB_MERGE_C R149, R75, R14, R149 ;  /* 0x0000000e4b95723e */ /* 0x000fe20004807095 */
[----:B------:R-:W-:-:S01]  /*b430*/  FFMA.FTZ R139, R139, R58, -R60 ;  /* 0x0000003a8b8b7223 */ /* 0x000fc2000001083c */
[-CC-:B------:R-:W-:Y:S01]  /*b440*/  FFMA.FTZ R103, R103, R58.reuse, -R60.reuse ;  /* 0x0000003a67677223 */ /* 0x180fe2000001083c */
[----:B------:R-:W-:-:S01]  /*b450*/  FFMA.FTZ R143, R143, R58, -R60 ;  /* 0x0000003a8f8f7223 */ /* 0x000fc2000001083c */
[----:B------:R-:W0:Y:S01]  /*b460*/  MUFU.EX2 R51, R51 ;  /* 0x0000003300337308 */ /* 0x000e220000000800 */
[----:B---3--:R-:W-:-:S01]  /*b470*/  FADD.FTZ R3, R61, R78 ;  /* 0x0000004e3d037221 */ /* 0x008fc20000010000 */
[----:B-1----:R-:W-:Y:S01]  /*b480*/  FADD.FTZ R9, R145, R10 ;  /* 0x0000000a91097221 */ /* 0x002fe20000010000 */
[----:B------:R-:W-:-:S01]  /*b490*/  FFMA.FTZ R65, R65, R58, -R60 ;  /* 0x0000003a41417223 */ /* 0x000fc2000001083c */
[-CC-:B------:R-:W-:Y:S01]  /*b4a0*/  FFMA.FTZ R67, R67, R58.reuse, -R60.reuse ;  /* 0x0000003a43437223 */ /* 0x180fe2000001083c */
[----:B------:R-:W-:-:S01]  /*b4b0*/  FFMA.FTZ R29, R29, R58, -R60 ;  /* 0x0000003a1d1d7223 */ /* 0x000fc2000001083c */
[-CC-:B------:R-:W-:Y:S01]  /*b4c0*/  FFMA.FTZ R95, R95, R58.reuse, -R60.reuse ;  /* 0x0000003a5f5f7223 */ /* 0x180fe2000001083c */
[----:B------:R-:W-:-:S01]  /*b4d0*/  FFMA.FTZ R33, R33, R58, -R60 ;  /* 0x0000003a21217223 */ /* 0x000fc2000001083c */
[----:B------:R-:W1:Y:S01]  /*b4e0*/  MUFU.EX2 R84, R84 ;  /* 0x0000005400547308 */ /* 0x000e620000000800 */
[----:B--2---:R-:W-:-:S01]  /*b4f0*/  FADD.FTZ R14, R82, R3 ;  /* 0x00000003520e7221 */ /* 0x004fc20000010000 */
[----:B----4-:R-:W-:Y:S01]  /*b500*/  FADD.FTZ R26, R28, R9 ;  /* 0x000000091c1a7221 */ /* 0x010fe20000010000 */
[----:B------:R-:W-:-:S01]  /*b510*/  FFMA.FTZ R27, R27, R58, -R60 ;  /* 0x0000003a1b1b7223 */ /* 0x000fc2000001083c */
[----:B------:R-:W-:Y:S01]  /*b520*/  FFMA.FTZ R37, R37, R58, -R60 ;  /* 0x0000003a25257223 */ /* 0x000fe2000001083c */
[----:B------:R-:W2:Y:S03]  /*b530*/  @P4 LDC R15, c[0x0][0x44c] ;  /* 0x00011300ff0f4b82 */ /* 0x000ea60000000800 */
[----:B------:R-:W3:Y:S08]  /*b540*/  MUFU.EX2 R0, R101 ;  /* 0x0000006500007308 */ /* 0x000ef00000000800 */
[----:B------:R-:W4:Y:S01]  /*b550*/  MUFU.EX2 R105, R105 ;  /* 0x0000006900697308 */ /* 0x000f220000000800 */
[----:B0-----:R-:W-:-:S01]  /*b560*/  FADD.FTZ R3, R51, R14 ;  /* 0x0000000e33037221 */ /* 0x001fc20000010000 */
[----:B------:R-:W-:-:S06]  /*b570*/  F2FP.SATFINITE.E4M3.F32.PACK_AB_MERGE_C R147, R69, R28, RZ ;  /* 0x0000001c4593723e */ /* 0x000fcc00048070ff */
[----:B------:R-:W0:Y:S01]  /*b580*/  MUFU.EX2 R13, R13 ;  /* 0x0000000d000d7308 */ /* 0x000e220000000800 */
[----:B------:R-:W-:-:S01]  /*b590*/  FADD.FTZ R69, R69, R26 ;  /* 0x0000001a45457221 */ /* 0x000fc20000010000 */
[----:B-1----:R-:W-:-:S06]  /*b5a0*/  FADD.FTZ R3, R84, R3 ;  /* 0x0000000354037221 */ /* 0x002fcc0000010000 */
[----:B------:R-:W-:Y:S01]  /*b5b0*/  MUFU.EX2 R31, R31 ;  /* 0x0000001f001f7308 */ /* 0x000fe20000000800 */
[----:B------:R-:W-:-:S07]  /*b5c0*/  FADD.FTZ R26, R30, R69 ;  /* 0x000000451e1a7221 */ /* 0x000fce0000010000 */
[----:B------:R-:W1:Y:S08]  /*b5d0*/  MUFU.EX2 R55, R87 ;  /* 0x0000005700377308 */ /* 0x000e700000000800 */
[----:B------:R-:W5:Y:S01]  /*b5e0*/  MUFU.EX2 R86, R86 ;  /* 0x0000005600567308 */ /* 0x000f620000000800 */
[----:B---3--:R-:W-:-:S01]  /*b5f0*/  FADD.FTZ R14, R0, R3 ;  /* 0x00000003000e7221 */ /* 0x008fc20000010000 */
[----:B----4-:R-:W-:-:S06]  /*b600*/  FADD.FTZ R3, R105, R26 ;  /* 0x0000001a69037221 */ /* 0x010fcc0000010000 */
[----:B------:R-:W3:Y:S01]  /*b610*/  MUFU.EX2 R34, R34 ;  /* 0x0000002200227308 */ /* 0x000ee20000000800 */
[----:B------:R-:W-:Y:S01]  /*b620*/  F2FP.SATFINITE.E4M3.F32.PACK_AB_MERGE_C R147, R145, R24, R147 ;  /* 0x000000189193723e */ /* 0x000fe20004807093 */
[----:B0-----:R-:W-:-:S06]  /*b630*/  FADD.FTZ R24, R13, R14 ;  /* 0x0000000e0d187221 */ /* 0x001fcc0000010000 */
[----:B------:R-:W0:Y:S01]  /*b640*/  MUFU.EX2 R25, R71 ;  /* 0x0000004700197308 */ /* 0x000e220000000800 */
[----:B------:R-:W-:-:S07]  /*b650*/  FADD.FTZ R26, R32, R3 ;  /* 0x00000003201a7221 */ /* 0x000fce0000010000 */
[----:B------:R-:W4:Y:S01]  /*b660*/  MUFU.EX2 R107, R107 ;  /* 0x0000006b006b7308 */ /* 0x000f220000000800 */
[----:B-1----:R-:W-:-:S01]  /*b670*/  FADD.FTZ R3, R55, R24 ;  /* 0x0000001837037221 */ /* 0x002fc20000010000 */
[----:B-----5:R-:W-:-:S06]  /*b680*/  F2FP.SATFINITE.E4M3.F32.PACK_AB_MERGE_C R140, R86, R55, RZ ;  /* 0x00000037568c723e */ /* 0x020fcc00048070ff */
[----:B------:R-:W-:Y:S01]  /*b690*/  MUFU.EX2 R38, R38 ;  /* 0x0000002600267308 */ /* 0x000fe20000000800 */
[C---:B------:R-:W-:Y:S01]  /*b6a0*/  F2FP.SATFINITE.E4M3.F32.PACK_AB_MERGE_C R141, R31.reuse, R32, RZ ;  /* 0x000000201f8d723e */ /* 0x040fe200048070ff */
[----:B------:R-:W-:-:S06]  /*b6b0*/  FADD.FTZ R31, R31, R26 ;  /* 0x0000001a1f1f7221 */ /* 0x000fcc0000010000 */
[----:B------:R-:W-:Y:S08]  /*b6c0*/  MUFU.EX2 R35, R35 ;  /* 0x0000002300237308 */ /* 0x000ff00000000800 */
[----:B------:R-:W1:Y:S01]  /*b6d0*/  MUFU.EX2 R60, R139 ;  /* 0x0000008b003c7308 */ /* 0x000e620000000800 */
[----:B------:R-:W-:-:S01]  /*b6e0*/  FADD.FTZ R86, R86, R3 ;  /* 0x0000000356567221 */ /* 0x000fc20000010000 */
[----:B------:R-:W-:-:S06]  /*b6f0*/  F2FP.SATFINITE.E4M3.F32.PACK_AB_MERGE_C R140, R13, R0, R140 ;  /* 0x000000000d8c723e */ /* 0x000fcc000480708c */
[----:B------:R-:W-:Y:S01]  /*b700*/  MUFU.EX2 R103, R103 ;  /* 0x0000006700677308 */ /* 0x000fe20000000800 */
[----:B---3--:R-:W-:-:S07]  /*b710*/  FADD.FTZ R0, R34, R31 ;  /* 0x0000001f22007221 */ /* 0x008fce0000010000 */
[----:B------:R3:W5:Y:S01]  /*b720*/  MUFU.EX2 R12, R143 ;  /* 0x0000008f000c7308 */ /* 0x0007620000000800 */
[----:B0-----:R-:W-:-:S01]  /*b730*/  FADD.FTZ R3, R25, R86 ;  /* 0x0000005619037221 */ /* 0x001fc20000010000 */
[----:B------:R-:W0:Y:S01]  /*b740*/  @P4 LDC R26, c[0x0][0x450] ;  /* 0x00011400ff1a4b82 */ /* 0x000e220000000800 */
[----:B----4-:R-:W-:-:S05]  /*b750*/  FADD.FTZ R9, R107, R0 ;  /* 0x000000006b097221 */ /* 0x010fca0000010000 */
[----:B------:R-:W4:Y:S01]  /*b760*/  MUFU.EX2 R42, R42 ;  /* 0x0000002a002a7308 */ /* 0x000f220000000800 */
[----:B-1----:R-:W-:-:S01]  /*b770*/  FADD.FTZ R0, R60, R3 ;  /* 0x000000033c007221 */ /* 0x002fc20000010000 */
[----:B---3--:R-:W-:-:S06]  /*b780*/  F2FP.SATFINITE.E4M3.F32.PACK_AB_MERGE_C R143, R35, R38, RZ ;  /* 0x00000026238f723e */ /* 0x008fcc00048070ff */
[----:B------:R-:W1:Y:S01]  /*b790*/  MUFU.EX2 R65, R65 ;  /* 0x0000004100417308 */ /* 0x000e620000000800 */
[----:B------:R-:W-:-:S07]  /*b7a0*/  FADD.FTZ R38, R38, R9 ;  /* 0x0000000926267221 */ /* 0x000fce0000010000 */
[----:B------:R-:W-:Y:S08]  /*b7b0*/  MUFU.EX2 R67, R67 ;  /* 0x0000004300437308 */ /* 0x000ff00000000800 */
[----:B------:R-:W3:Y:S01]  /*b7c0*/  MUFU.EX2 R10, R29 ;  /* 0x0000001d000a7308 */ /* 0x000ee20000000800 */
[----:B-----5:R-:W-:-:S07]  /*b7d0*/  F2FP.SATFINITE.E4M3.F32.PACK_AB_MERGE_C R142, R12, R103, RZ ;  /* 0x000000670c8e723e */ /* 0x020fce00048070ff */
[----:B------:R-:W5:Y:S01]  /*b7e0*/  MUFU.EX2 R109, R109 ;  /* 0x0000006d006d7308 */ /* 0x000f620000000800 */
[----:B------:R-:W-:-:S01]  /*b7f0*/  FADD.FTZ R103, R103, R0 ;  /* 0x0000000067677221 */ /* 0x000fc20000010000 */
[----:B------:R-:W-:-:S06]  /*b800*/  FADD.FTZ R35, R35, R38 ;  /* 0x0000002623237221 */ /* 0x000fcc0000010000 */
[----:B------:R-:W0:Y:S08]  /*b810*/  MUFU.EX2 R8, R63 ;  /* 0x0000003f00087308 */ /* 0x000e300000000800 */
[----:B------:R-:W0:Y:S01]  /*b820*/  MUFU.EX2 R44, R44 ;  /* 0x0000002c002c7308 */ /* 0x000e220000000800 */
[----:B------:R-:W-:-:S01]  /*b830*/  FADD.FTZ R0, R12, R103 ;  /* 0x000000670c007221 */ /* 0x000fc20000010000 */
[----:B----4-:R-:W-:-:S06]  /*b840*/  FADD.FTZ R24, R42, R35 ;  /* 0x000000232a187221 */ /* 0x010fcc0000010000 */
[----:B------:R-:W4:Y:S01]  /*b850*/  MUFU.EX2 R111, R111 ;  /* 0x0000006f006f7308 */ /* 0x000f220000000800 */
[----:B-1----:R-:W-:-:S01]  /*b860*/  FADD.FTZ R3, R65, R0 ;  /* 0x0000000041037221 */ /* 0x002fc20000010000 */
[----:B---3--:R-:W-:Y:S01]  /*b870*/  F2FP.SATFINITE.E4M3.F32.PACK_AB_MERGE_C R136, R10, R67, RZ ;  /* 0x000000430a88723e */ /* 0x008fe200048070ff */
[----:B-----5:R-:W-:-:S05]  /*b880*/  FADD.FTZ R9, R109, R24 ;  /* 0x000000186d097221 */ /* 0x020fca0000010000 */
[----:B------:R-:W1:Y:S01]  /*b890*/  MUFU.EX2 R39, R39 ;  /* 0x0000002700277308 */ /* 0x000e620000000800 */
[----:B--2---:R-:W-:-:S04]  /*b8a0*/  @P4 IMAD.HI.U32 R13, R108, R15, RZ ;  /* 0x0000000f6c0d4227 */ /* 0x004fc800078e00ff */
[C---:B0-----:R-:W-:Y:S01]  /*b8b0*/  FADD.FTZ R0, R8.reuse, R3 ;  /* 0x0000000308007221 */ /* 0x041fe20000010000 */
[----:B------:R-:W-:Y:S02]  /*b8c0*/  F2FP.SATFINITE.E4M3.F32.PACK_AB_MERGE_C R136, R8, R65, R136 ;  /* 0x000000410888723e */ /* 0x000fe40004807088 */
[----:B------:R-:W0:Y:S01]  /*b8d0*/  MUFU.EX2 R46, R46 ;  /* 0x0000002e002e7308 */ /* 0x000e220000000800 */
[----:B------:R-:W-:-:S01]  /*b8e0*/  FADD.FTZ R8, R44, R9 ;  /* 0x000000092c087221 */ /* 0x000fc20000010000 */
[----:B------:R-:W-:Y:S01]  /*b8f0*/  F2FP.SATFINITE.E4M3.F32.PACK_AB_MERGE_C R135, R135, R40, R11 ;  /* 0x000000288787723e */ /* 0x000fe2000480700b */
[----:B------:R-:W-:-:S05]  /*b900*/  IMAD.MOV.U32 R11, RZ, RZ, R108 ;  /* 0x000000ffff0b7224 */ /* 0x000fca00078e006c */
[----:B------:R-:W-:Y:S01]  /*b910*/  MUFU.EX2 R45, R45 ;  /* 0x0000002d002d7308 */ /* 0x000fe20000000800 */
[----:B------:R-:W-:Y:S01]  /*b920*/  @P4 SHF.R.U32.HI R11, RZ, R26, R13 ;  /* 0x0000001aff0b4219 */ /* 0x000fe2000001160d */
[----:B----4-:R-:W-:-:S06]  /*b930*/  FADD.FTZ R8, R111, R8 ;  /* 0x000000086f087221 */ /* 0x010fcc0000010000 */
[----:B------:R-:W2:Y:S01]  /*b940*/  MUFU.EX2 R36, R36 ;  /* 0x0000002400247308 */ /* 0x000ea20000000800 */
[----:B------:R-:W-:-:S01]  /*b950*/  FADD.FTZ R67, R67, R0 ;  /* 0x0000000043437221 */ /* 0x000fc20000010000 */
[----:B------:R-:W-:Y:S01]  /*b960*/  IADD3 R0, R11, R102, -R106 ;  /* 0x000000660b007210 */ /* 0x000fe20007ffe86a */
[----:B-1----:R-:W-:-:S04]  /*b970*/  FADD.FTZ R9, R39, R8 ;  /* 0x0000000827097221 */ /* 0x002fc80000010000 */
[----:B------:R-:W-:-:S04]  /*b980*/  IMAD.HI R11, R0, 0x66666667, RZ ;  /* 0x66666667000b7827 */ /* 0x000fc800078e02ff */
[----:B0-----:R-:W-:-:S01]  /*b990*/  FADD.FTZ R8, R46, R9 ;  /* 0x000000092e087221 */ /* 0x001fc20000010000 */
[----:B------:R-:W0:Y:S01]  /*b9a0*/  MUFU.EX2 R95, R95 ;  /* 0x0000005f005f7308 */ /* 0x000e220000000800 */
[----:B--2---:R-:W-:Y:S02]  /*b9b0*/  F2FP.SATFINITE.E4M3.F32.PACK_AB_MERGE_C R9, R36, R45, RZ ;  /* 0x0000002d2409723e */ /* 0x004fe400048070ff */
[----:B------:R-:W-:Y:S01]  /*b9c0*/  FADD.FTZ R45, R45, R8 ;  /* 0x000000082d2d7221 */ /* 0x000fe20000010000 */
[----:B------:R-:W-:-:S04]  /*b9d0*/  SHF.R.U32.HI R8, RZ, 0x1f, R11 ;  /* 0x0000001fff087819 */ /* 0x000fc8000001160b */
[----:B------:R-:W1:Y:S01]  /*b9e0*/  MUFU.EX2 R14, R33 ;  /* 0x00000021000e7308 */ /* 0x000e620000000800 */
[----:B------:R-:W-:Y:S02]  /*b9f0*/  LEA.HI.SX32 R8, R11, R8, 0x1a ;  /* 0x000000080b087211 */ /* 0x000fe400078fd2ff */
[----:B------:R-:W-:-:S05]  /*ba00*/  IADD3 R15, R104, -0x2, RZ ;  /* 0xfffffffe680f7810 */ /* 0x000fca0007ffe0ff */
[----:B------:R-:W2:Y:S01]  /*ba10*/  MUFU.EX2 R27, R27 ;  /* 0x0000001b001b7308 */ /* 0x000ea20000000800 */
[----:B------:R-:W-:Y:S01]  /*ba20*/  VIMNMX R21, RZ, R8, !PT ;  /* 0x00000008ff157248 */ /* 0x000fe20007fe0100 */
[----:B------:R-:W-:-:S06]  /*ba30*/  FADD.FTZ R10, R10, R67 ;  /* 0x000000430a0a7221 */ /* 0x000fcc0000010000 */
[----:B------:R-:W3:Y:S01]  /*ba40*/  MUFU.EX2 R12, R37 ;  /* 0x00000025000c7308 */ /* 0x000ee20000000800 */
[----:B------:R-:W-:Y:S01]  /*ba50*/  ISETP.GE.AND P1, PT, R15, R21, PT ;  /* 0x000000150f00720c */ /* 0x000fe20003f26270 */
[----:B0-----:R-:W-:Y:S01]  /*ba60*/  FADD.FTZ R3, R95, R10 ;  /* 0x0000000a5f037221 */ /* 0x001fe20000010000 */
[----:B------:R-:W-:-:S03]  /*ba70*/  F2FP.SATFINITE.E4M3.F32.PACK_AB_MERGE_C R154, R68, R43, RZ ;  /* 0x0000002b449a723e */ /* 0x000fc600048070ff */
[----:B-1----:R-:W-:Y:S01]  /*ba80*/  FADD.FTZ R0, R14, R3 ;  /* 0x000000030e007221 */ /* 0x002fe20000010000 */
[----:B------:R-:W-:Y:S02]  /*ba90*/  F2FP.SATFINITE.E4M3.F32.PACK_AB_MERGE_C R148, R76, R73, RZ ;  /* 0x000000494c94723e */ /* 0x000fe400048070ff */
[----:B------:R-:W-:Y:S01]  /*baa0*/  F2FP.SATFINITE.E4M3.F32.PACK_AB_MERGE_C R150, R80, R77, RZ ;  /* 0x0000004d5096723e */ /* 0x000fe200048070ff */
[----:B--2---:R-:W-:-:S01]  /*bab0*/  FADD.FTZ R3, R27, R0 ;  /* 0x000000001b037221 */ /* 0x004fc20000010000 */
[----:B------:R-:W-:Y:S01]  /*bac0*/  F2FP.SATFINITE.E4M3.F32.PACK_AB_MERGE_C R44, R111, R44, RZ ;  /* 0x0000002c6f2c723e */ /* 0x000fe200048070ff */
[----:B------:R-:W-:Y:S01]  /*bad0*/  BSSY B0, `(.L_x_15497) ;  /* 0x00003cd000007945 */ /* 0x000fe20003800000 */
[----:B------:R-:W-:Y:S01]  /*bae0*/  F2FP.SATFINITE.E4M3.F32.PACK_AB_MERGE_C R146, R84, R51, RZ ;  /* 0x000000335492723e */ /* 0x000fe200048070ff */
[----:B------:R-:W-:Y:S01]  /*baf0*/  FADD.FTZ R0, R36, R45 ;  /* 0x0000002d24007221 */ /* 0x000fe20000010000 */
[C---:B---3--:R-:W-:Y:S01]  /*bb00*/  F2FP.SATFINITE.E4M3.F32.PACK_AB_MERGE_C R10, R12.reuse, R27, RZ ;  /* 0x0000001b0c0a723e */ /* 0x048fe200048070ff */
[----:B------:R-:W-:Y:S01]  /*bb10*/  FADD.FTZ R3, R12, R3 ;  /* 0x000000030c037221 */ /* 0x000fe20000010000 */
        /* <DEDUP_REMOVED lines=24> */
[----:B------:R-:W-:-:S02]  /*bca0*/  CS2R R30, SRZ ;  /* 0x00000000001e7805 */ /* 0x000fc4000001ff00 */
[----:B------:R-:W-:Y:S02]  /*bcb0*/  CS2R R28, SRZ ;  /* 0x00000000001c7805 */ /* 0x000fe4000001ff00 */
[----:B------:R-:W-:Y:S02]  /*bcc0*/  CS2R R26, SRZ ;  /* 0x00000000001a7805 */ /* 0x000fe4000001ff00 */
[----:B------:R-:W-:Y:S01]  /*bcd0*/  CS2R R24, SRZ ;  /* 0x0000000000187805 */ /* 0x000fe2000001ff00 */
[----:B------:R-:W-:Y:S01]  /*bce0*/  IMAD.MOV.U32 R145, RZ, RZ, R135 ;  /* 0x000000ffff917224 */ /* 0x000fe200078e0087 */
[----:B------:R-:W-:Y:S06]  /*bcf0*/  @!P1 BRA `(.L_x_15498) ;  /* 0x0000003800a89947 */ /* 0x000fec0003800000 */
[----:B------:R-:W-:Y:S01]  /*bd00*/  BSSY B1, `(.L_x_15498) ;  /* 0x00003a9000017945 */ /* 0x000fe20003800000 */
[----:B------:R-:W-:Y:S02]  /*bd10*/  IMAD.MOV.U32 R10, RZ, RZ, R72 ;  /* 0x000000ffff0a7224 */ /* 0x000fe400078e0048 */
[----:B------:R-:W-:Y:S02]  /*bd20*/  IMAD.MOV.U32 R11, RZ, RZ, R20 ;  /* 0x000000ffff0b7224 */ /* 0x000fe400078e0014 */
[----:B------:R-:W-:Y:S02]  /*bd30*/  IMAD.MOV.U32 R9, RZ, RZ, R23 ;  /* 0x000000ffff097224 */ /* 0x000fe400078e0017 */
[----:B------:R-:W-:Y:S02]  /*bd40*/  IMAD.MOV.U32 R8, RZ, RZ, R22 ;  /* 0x000000ffff087224 */ /* 0x000fe400078e0016 */
[----:B------:R-:W-:-:S07]  /*bd50*/  IMAD.MOV.U32 R55, RZ, RZ, RZ ;  /* 0x000000ffff377224 */ /* 0x000fce00078e00ff */
.L_x_15511:
[----:B------:R-:W-:-:S04]  /*bd60*/  ISETP.NE.AND P1, PT, R8, 0x1, PT ;  /* 0x000000010800780c */ /* 0x000fc80003f25270 */
[----:B------:R-:W-:-:S04]  /*bd70*/  SEL R12, RZ, 0x1, P1 ;  /* 0x00000001ff0c7807 */ /* 0x000fc80000800000 */
[----:B------:R-:W-:Y:S01]  /*bd80*/  LOP3.LUT R23, R9, R12, RZ, 0x3c, !PT ;  /* 0x0000000c09177212 */ /* 0x000fe200078e3cff */
[----:B------:R-:W-:Y:S06]  /*bd90*/  @!P0 BRA `(.L_x_15499) ;  /* 0x0000000000048947 */ /* 0x000fec0003800000 */
[----:B------:R-:W-:Y:S01]  /*bda0*/  BPT.TRAP 0x1 ;  /* 0x000000040000795c */ /* 0x000fe20000300000 */
.L_x_15499:
[----:B------:R-:W-:Y:S02]  /*bdb0*/  IADD3 R22, R8, 0x1, RZ ;  /* 0x0000000108167810 */ /* 0x000fe40007ffe0ff */
[----:B------:R-:W-:Y:S02]  /*bdc0*/  SHF.L.U32 R13, R23, 0x1f, RZ ;  /* 0x0000001f170d7819 */ /* 0x000fe400000006ff */
[----:B------:R-:W-:-:S04]  /*bdd0*/  ISETP.NE.AND P1, PT, R22, 0x2, PT ;  /* 0x000000021600780c */ /* 0x000fc80003f25270 */
[----:B------:R-:W-:-:S05]  /*bde0*/  SEL R22, R22, RZ, P1 ;  /* 0x000000ff16167207 */ /* 0x000fca0000800000 */
[----:B------:R-:W-:-:S04]  /*bdf0*/  IMAD R20, R22, 0x8, R18 ;  /* 0x0000000816147824 */ /* 0x000fc800078e0212 */
[----:B------:R0:W1:Y:S01]  /*be00*/  SYNCS.PHASECHK.TRANS64.TRYWAIT P1, [R20+URZ+0x13230], R13 ;  /* 0x0132300d140075a7 */ /* 0x000062000802017f */
[----:B------:R-:W-:Y:S05]  /*be10*/  @!P0 BRA `(.L_x_15500) ;  /* 0x0000000000048947 */ /* 0x000fea0003800000 */
[----:B------:R-:W-:Y:S01]  /*be20*/  BPT.TRAP 0x1 ;  /* 0x000000040000795c */ /* 0x000fe20000300000 */
.L_x_15500:
[----:B------:R-:W2:Y:S01]  /*be30*/  LDL R12, [R1] ;  /* 0x00000000010c7983 */ /* 0x000ea20000100800 */
[----:B------:R-:W-:Y:S01]  /*be40*/  BSSY B2, `(.L_x_15501) ;  /* 0x0000007000027945 */ /* 0x000fe20003800000 */
[----:B--2---:R-:W-:-:S04]  /*be50*/  IMAD R14, R22, 0x280, R12 ;  /* 0x00000280160e7824 */ /* 0x004fc800078e020c */
[C---:B------:R-:W-:Y:S02]  /*be60*/  VIADD R57, R14.reuse, 0x80 ;  /* 0x000000800e397836 */ /* 0x040fe40000000000 */
[----:B------:R-:W-:Y:S01]  /*be70*/  VIADD R58, R14, 0x100 ;  /* 0x000001000e3a7836 */ /* 0x000fe20000000000 */
[----:B-1----:R-:W-:Y:S06]  /*be80*/  @P1 BRA `(.L_x_15502) ;  /* 0x0000000000081947 */ /* 0x002fec0003800000 */
[----:B------:R-:W1:Y:S02]  /*be90*/  SYNCS.PHASECHK.TRANS64.TRYWAIT P1, [R20+URZ+0x13230], R13 ;  /* 0x0132300d140075a7 */ /* 0x000e64000802017f */
[----:B-1----:R-:W-:Y:S05]  /*bea0*/  @!P1 BRA `(.L_x_15503) ;  /* 0x0000011000949947 */ /* 0x002fea0003800000 */
.L_x_15502:
[----:B------:R-:W-:Y:S05]  /*beb0*/  BSYNC B2 ;  /* 0x0000000000027941 */ /* 0x000fea0003800000 */
.L_x_15501:
[----:B------:R-:W-:Y:S01]  /*bec0*/  IMAD.MOV.U32 R12, RZ, RZ, R14 ;  /* 0x000000ffff0c7224 */ /* 0x000fe200078e000e */
[----:B------:R-:W-:Y:S01]  /*bed0*/  R2UR UR4, R4 ;  /* 0x00000000040472ca */ /* 0x000fe200000e0000 */
[----:B01----:R-:W-:Y:S01]  /*bee0*/  IMAD.MOV.U32 R13, RZ, RZ, -0x7fffffe0 ;  /* 0x80000020ff0d7424 */ /* 0x003fe200078e00ff */
[----:B------:R-:W-:Y:S01]  /*bef0*/  R2UR UR5, R5 ;  /* 0x00000000050572ca */ /* 0x000fe200000e0000 */
[----:B------:R-:W-:Y:S01]  /*bf00*/  WARPGROUP.ARRIVE ;  /* 0x00000000000079c5 */ /* 0x000fe20000000000 */
[----:B------:R-:W-:Y:S01]  /*bf10*/  R2UR UR6, R12 ;  /* 0x000000000c0672ca */ /* 0x000fe200000e0000 */
[----:B------:R-:W-:Y:S01]  /*bf20*/  VIADD R56, R14, 0x180 ;  /* 0x000001800e387836 */ /* 0x000fe20000000000 */
[C---:B------:R-:W-:Y:S01]  /*bf30*/  R2UR UR7, R13.reuse ;  /* 0x000000000d0772ca */ /* 0x040fe200000e0000 */
[----:B------:R-:W-:Y:S01]  /*bf40*/  IMAD.MOV.U32 R59, RZ, RZ, -0x7fffffe0 ;  /* 0x80000020ff3b7424 */ /* 0x000fe200078e00ff */
[----:B------:R-:W-:Y:S01]  /*bf50*/  MOV R12, R57 ;  /* 0x00000039000c7202 */ /* 0x000fe20000000f00 */
[----:B------:R-:W-:Y:S01]  /*bf60*/  IMAD.MOV.U32 R57, RZ, RZ, -0x7fffffe0 ;  /* 0x80000020ff397424 */ /* 0x000fe200078e00ff */
[----:B------:R-:W-:-:S02]  /*bf70*/  R2UR UR11, R13 ;  /* 0x000000000d0b72ca */ /* 0x000fc400000e0000 */
[----:B------:R-:W-:Y:S01]  /*bf80*/  R2UR UR10, R12 ;  /* 0x000000000c0a72ca */ /* 0x000fe200000e0000 */
[----:B------:R-:W-:Y:S01]  /*bf90*/  IMAD.MOV.U32 R12, RZ, RZ, R58 ;  /* 0x000000ffff0c7224 */ /* 0x000fe200078e003a */
[----:B------:R-:W-:Y:S01]  /*bfa0*/  R2UR UR8, R4 ;  /* 0x00000000040872ca */ /* 0x000fe200000e0000 */
[----:B------:R-:W-:Y:S01]  /*bfb0*/  VIADD R58, R14, 0x102 ;  /* 0x000001020e3a7836 */ /* 0x000fe20000000000 */
[----:B------:R-:W-:Y:S02]  /*bfc0*/  R2UR UR9, R5 ;  /* 0x00000000050972ca */ /* 0x000fe400000e0000 */
[----:B------:R-:W-:Y:S01]  /*bfd0*/  R2UR UR14, R12 ;  /* 0x000000000c0e72ca */ /* 0x000fe200000e0000 */
[----:B------:R-:W-:Y:S01]  /*bfe0*/  QGMMA.64x32x32.F32.E4M3.E4M3 R120, gdesc[UR4], RZ, !UPT, gsb0 ;  /* 0x00600000047879f3 */ /* 0x000fe2000c0008ff */
[----:B------:R-:W-:Y:S01]  /*bff0*/  R2UR UR15, R13 ;  /* 0x000000000d0f72ca */ /* 0x000fe200000e0000 */
[----:B------:R-:W-:Y:S01]  /*c000*/  VIADD R12, R14, 0x200 ;  /* 0x000002000e0c7836 */ /* 0x000fe20000000000 */
[----:B------:R-:W-:-:S02]  /*c010*/  R2UR UR12, R4 ;  /* 0x00000000040c72ca */ /* 0x000fc400000e0000 */
[----:B------:R-:W-:Y:S02]  /*c020*/  R2UR UR13, R5 ;  /* 0x00000000050d72ca */ /* 0x000fe400000e0000 */
[----:B------:R-:W-:Y:S01]  /*c030*/  R2UR UR18, R56 ;  /* 0x00000000381272ca */ /* 0x000fe200000e0000 */
[----:B------:R-:W-:Y:S01]  /*c040*/  VIADD R56, R14, 0x2 ;  /* 0x000000020e387836 */ /* 0x000fe20000000000 */
[----:B------:R-:W-:Y:S02]  /*c050*/  R2UR UR19, R57 ;  /* 0x00000000391372ca */ /* 0x000fe400000e0000 */
[----:B------:R-:W-:Y:S02]  /*c060*/  R2UR UR16, R4 ;  /* 0x00000000041072ca */ /* 0x000fe400000e0000 */
[----:B------:R-:W-:Y:S02]  /*c070*/  R2UR UR17, R5 ;  /* 0x00000000051172ca */ /* 0x000fe400000e0000 */
[----:B------:R-:W-:Y:S01]  /*c080*/  R2UR UR22, R12 ;  /* 0x000000000c1672ca */ /* 0x000fe200000e0000 */
[----:B------:R-:W-:Y:S01]  /*c090*/  VIADD R12, R14, 0x82 ;  /* 0x000000820e0c7836 */ /* 0x000fe20000000000 */
        /* <DEDUP_REMOVED lines=11> */
[----:B------:R-:W-:Y:S02]  /*c150*/  R2UR UR6, R12 ;  /* 0x000000000c0672ca */ /* 0x000fe400000e0000 */
[----:B------:R-:W-:Y:S01]  /*c160*/  R2UR UR7, R13 ;  /* 0x000000000d0772ca */ /* 0x000fe200000e0000 */
[----:B------:R-:W-:Y:S01]  /*c170*/  IMAD.MOV.U32 R13, RZ, RZ, -0x7fffffe0 ;  /* 0x80000020ff0d7424 */ /* 0x000fe200078e00ff */
[----:B------:R-:W-:Y:S02]  /*c180*/  R2UR UR4, R6 ;  /* 0x00000000060472ca */ /* 0x000fe400000e0000 */
[----:B------:R-:W-:-:S02]  /*c190*/  R2UR UR5, R7 ;  /* 0x00000000070572ca */ /* 0x000fc400000e0000 */
[----:B------:R-:W-:Y:S02]  /*c1a0*/  IADD3 R12, R14, 0x182, RZ ;  /* 0x000001820e0c7810 */ /* 0x000fe40007ffe0ff */
        /* <DEDUP_REMOVED lines=40> */
.L_x_15504:
[----:B------:R-:W-:Y:S01]  /*c430*/  SHF.L.U32 R9, R9, 0x1f, RZ ;  /* 0x0000001f09097819 */ /* 0x000fe200000006ff */
[----:B------:R-:W-:-:S04]  /*c440*/  IMAD R14, R8, 0x8, R18 ;  /* 0x00000008080e7824 */ /* 0x000fc800078e0212 */
[----:B------:R0:W1:Y:S01]  /*c450*/  SYNCS.PHASECHK.TRANS64.TRYWAIT P1, [R14+URZ+0x13250], R9 ;  /* 0x013250090e0075a7 */ /* 0x000062000802017f */
[----:B------:R-:W-:Y:S05]  /*c460*/  @!P0 BRA `(.L_x_15505) ;  /* 0x0000000000048947 */ /* 0x000fea0003800000 */
[----:B------:R-:W-:Y:S01]  /*c470*/  BPT.TRAP 0x1 ;  /* 0x000000040000795c */ /* 0x000fe20000300000 */
.L_x_15505:
[----:B------:R-:W-:Y:S04]  /*c480*/  BSSY B2, `(.L_x_15506) ;  /* 0x0000004000027945 */ /* 0x000fe80003800000 */
[----:B-1----:R-:W-:Y:S05]  /*c490*/  @P1 BRA `(.L_x_15507) ;  /* 0x0000000000081947 */ /* 0x002fea0003800000 */
[----:B------:R-:W1:Y:S02]  /*c4a0*/  SYNCS.PHASECHK.TRANS64.TRYWAIT P1, [R14+URZ+0x13250], R9 ;  /* 0x013250090e0075a7 */ /* 0x000e64000802017f */
[----:B-1----:R-:W-:Y:S05]  /*c4b0*/  @!P1 BRA `(.L_x_15508) ;  /* 0x0000010c00249947 */ /* 0x002fea0003800000 */
.L_x_15507:
[----:B------:R-:W-:Y:S05]  /*c4c0*/  BSYNC B2 ;  /* 0x0000000000027941 */ /* 0x000fea0003800000 */
.L_x_15506:
[----:B01----:R-:W-:Y:S01]  /*c4d0*/  VIADD R9, R18, 0x1000 ;  /* 0x0000100012097836 */ /* 0x003fe20000000000 */
[----:B------:R-:W-:Y:S01]  /*c4e0*/  WARPGROUP.ARRIVE ;  /* 0x00000000000079c5 */ /* 0x000fe20000000000 */
[----:B------:R-:W-:-:S03]  /*c4f0*/  IMAD.MOV.U32 R13, RZ, RZ, -0x3ffffff0 ;  /* 0xc0000010ff0d7424 */ /* 0x000fc600078e00ff */
[----:B------:R-:W-:-:S04]  /*c500*/  SHF.R.U32.HI R9, RZ, 0x4, R9 ;  /* 0x00000004ff097819 */ /* 0x000fc80000011609 */
[----:B------:R-:W-:-:S04]  /*c510*/  LOP3.LUT R9, R9, 0x3fff, RZ, 0xc0, !PT ;  /* 0x00003fff09097812 */ /* 0x000fc800078ec0ff */
[----:B------:R-:W-:-:S05]  /*c520*/  LOP3.LUT R9, R9, 0x10000, RZ, 0xfc, !PT ;  /* 0x0001000009097812 */ /* 0x000fca00078efcff */
[----:B------:R-:W-:Y:S01]  /*c530*/  IMAD R8, R8, 0x280, R9 ;  /* 0x0000028008087824 */ /* 0x000fe200078e0209 */
[----:B------:R-:W-:-:S03]  /*c540*/  MOV R9, 0xc0000010 ;  /* 0xc000001000097802 */ /* 0x000fc60000000f00 */
        /* <DEDUP_REMOVED lines=15> */
[----:B------:R-:W-:Y:S01]  /*c640*/  IMAD.MOV.U32 R13, RZ, RZ, -0x3ffffff0 ;  /* 0xc0000010ff0d7424 */ /* 0x000fe200078e00ff */
[----:B------:R-:W-:Y:S01]  /*c650*/  IADD3 R8, R8, 0x200, RZ ;  /* 0x0000020008087810 */ /* 0x000fe20007ffe0ff */
[----:B------:R-:W-:Y:S02]  /*c660*/  WARPGROUP.DEPBAR.LE gsb0, 0x0 ;  /* 0x00008000000079c5 */ /* 0x000fe40000010000 */
[----:B------:R-:W-:-:S08]  /*c670*/  WARPGROUP.ARRIVE ;  /* 0x00000000000079c5 */ /* 0x000fd00000000000 */
        /* <DEDUP_REMOVED lines=14> */
.L_x_15509:
        /* <DEDUP_REMOVED lines=10> */
[C---:B------:R-:W-:Y:S01]  /*c800*/  FMUL.FTZ R64, R2.reuse, R64 ;  /* 0x0000004002407220 */ /* 0x040fe20000410000 */
[C---:B------:R-:W-:Y:S01]  /*c810*/  FMUL.FTZ R109, R2.reuse, R109 ;  /* 0x0000006d026d7220 */ /* 0x040fe20000410000 */
[C---:B------:R-:W-:Y:S01]  /*c820*/  FMUL.FTZ R104, R2.reuse, R104 ;  /* 0x0000006802687220 */ /* 0x040fe20000410000 */
[C---:B------:R-:W-:Y:S01]  /*c830*/  FMUL.FTZ R105, R2.reuse, R105 ;  /* 0x0000006902697220 */ /* 0x040fe20000410000 */
[C---:B------:R-:W-:Y:S01]  /*c840*/  FMUL.FTZ R88, R2.reuse, R88 ;  /* 0x0000005802587220 */ /* 0x040fe20000410000 */
[----:B------:R-:W-:-:S02]  /*c850*/  FMUL.FTZ R108, R2, R108 ;  /* 0x0000006c026c7220 */ /* 0x000fc40000410000 */
[----:B------:R-:W-:Y:S01]  /*c860*/  MUFU.TANH R109, R109 ;  /* 0x0000006d006d7308 */ /* 0x000fe20000002400 */
[C---:B------:R-:W-:Y:S01]  /*c870*/  FMUL.FTZ R112, R2.reuse, R112 ;  /* 0x0000007002707220 */ /* 0x040fe20000410000 */
[C---:B------:R-:W-:Y:S01]  /*c880*/  FMUL.FTZ R113, R2.reuse, R113 ;  /* 0x0000007102717220 */ /* 0x040fe20000410000 */
[C---:B------:R-:W-:Y:S01]  /*c890*/  FMUL.FTZ R116, R2.reuse, R116 ;  /* 0x0000007402747220 */ /* 0x040fe20000410000 */
[----:B------:R-:W-:-:S04]  /*c8a0*/  FMUL.FTZ R97, R2, R97 ;  /* 0x0000006102617220 */ /* 0x000fc80000410000 */
        /* <DEDUP_REMOVED lines=8> */
[C---:B------:R-:W-:Y:S01]  /*c930*/  FMUL.FTZ R96, R2.reuse, R96 ;  /* 0x0000006002607220 */ /* 0x040fe20000410000 */
[C---:B------:R-:W-:Y:S01]  /*c940*/  FMUL.FTZ R100, R2.reuse, R100 ;  /* 0x0000006402647220 */ /* 0x040fe20000410000 */
[C---:B------:R-:W-:Y:S01]  /*c950*/  FMUL.FTZ R101, R2.reuse, R101 ;  /* 0x0000006502657220 */ /* 0x040fe20000410000 */
[----:B------:R-:W-:-:S04]  /*c960*/  FMUL.FTZ R72, R2, R72 ;  /* 0x0000004802487220 */ /* 0x000fc80000410000 */
[----:B------:R-:W-:Y:S01]  /*c970*/  MUFU.TANH R108, R108 ;  /* 0x0000006c006c7308 */ /* 0x000fe20000002400 */
[----:B------:R-:W-:Y:S02]  /*c980*/  VIADD R20, R20, 0x13240 ;  /* 0x0001324014147836 */ /* 0x000fe40000000000 */
[----:B------:R-:W-:-:S05]  /*c990*/  FMUL.FTZ R85, R2, R85 ;  /* 0x0000005502557220 */ /* 0x000fca0000410000 */
[----:B------:R-:W-:Y:S08]  /*c9a0*/  MUFU.TANH R112, R112 ;  /* 0x0000007000707308 */ /* 0x000ff00000002400 */
[----:B------:R-:W-:Y:S08]  /*c9b0*/  MUFU.TANH R113, R113 ;  /* 0x0000007100717308 */ /* 0x000ff00000002400 */
[----:B------:R-:W-:Y:S01]  /*c9c0*/  MUFU.TANH R116, R116 ;  /* 0x0000007400747308 */ /* 0x000fe20000002400 */
[----:B------:R-:W-:-:S07]  /*c9d0*/  FMUL.FTZ R73, R2, R73 ;  /* 0x0000004902497220 */ /* 0x000fce0000410000 */
[----:B------:R-:W-:Y:S01]  /*c9e0*/  MUFU.TANH R97, R97 ;  /* 0x0000006100617308 */ /* 0x000fe20000002400 */
[C---:B------:R-:W-:Y:S01]  /*c9f0*/  FMUL.FTZ R77, R2.reuse, R77 ;  /* 0x0000004d024d7220 */ /* 0x040fe20000410000 */
[C---:B------:R-:W-:Y:S01]  /*ca00*/  FMUL.FTZ R80, R2.reuse, R80 ;  /* 0x0000005002507220 */ /* 0x040fe20000410000 */
[----:B------:R-:W-:-:S05]  /*ca10*/  FMUL.FTZ R81, R2, R81 ;  /* 0x0000005102517220 */ /* 0x000fca0000410000 */
[----:B------:R-:W-:Y:S08]  /*ca20*/  MUFU.TANH R117, R117 ;  /* 0x0000007500757308 */ /* 0x000ff00000002400 */
        /* <DEDUP_REMOVED lines=17> */
[----:B--2---:R-:W-:-:S04]  /*cb40*/  IMAD.IADD R8, R8, 0x1, R13 ;  /* 0x0000000108087824 */ /* 0x004fc800078e020d */
[----:B0-----:R-:W-:-:S05]  /*cb50*/  @P1 IMAD.HI.U32 R12, R8, R12, RZ ;  /* 0x0000000c080c1227 */ /* 0x001fca00078e00ff */
[----:B-1----:R-:W-:Y:S01]  /*cb60*/  @P1 SHF.R.U32.HI R8, RZ, R9, R12 ;  /* 0x00000009ff081219 */ /* 0x002fe2000001160c */
[C---:B------:R-:W-:Y:S01]  /*cb70*/  FMUL.FTZ R9, R2.reuse, R120 ;  /* 0x0000007802097220 */ /* 0x040fe20000410000 */
[C---:B------:R-:W-:Y:S01]  /*cb80*/  FMUL.FTZ R120, R2.reuse, R124 ;  /* 0x0000007c02787220 */ /* 0x040fe20000410000 */
[C---:B------:R-:W-:Y:S01]  /*cb90*/  FMUL.FTZ R124, R2.reuse, R128 ;  /* 0x00000080027c7220 */ /* 0x040fe20000410000 */
[C---:B------:R-:W-:Y:S02]  /*cba0*/  FMUL.FTZ R128, R2.reuse, R132 ;  /* 0x0000008402807220 */ /* 0x040fe40000410000 */
[----:B------:R-:W0:Y:S01]  /*cbb0*/  SHFL.IDX PT, R132, R8, RZ, 0x1c1f ;  /* 0x001c1fff08847589 */ /* 0x000e2200000e0000 */
[C---:B------:R-:W-:Y:S01]  /*cbc0*/  FMUL.FTZ R13, R2.reuse, R122 ;  /* 0x0000007a020d7220 */ /* 0x040fe20000410000 */
[C---:B------:R-:W-:Y:S01]  /*cbd0*/  FMUL.FTZ R122, R2.reuse, R126 ;  /* 0x0000007e027a7220 */ /* 0x040fe20000410000 */
[C---:B------:R-:W-:Y:S01]  /*cbe0*/  FMUL.FTZ R126, R2.reuse, R130 ;  /* 0x00000082027e7220 */ /* 0x040fe20000410000 */
[----:B------:R-:W-:Y:S01]  /*cbf0*/  FMUL.FTZ R130, R2, R134 ;  /* 0x0000008602827220 */ /* 0x000fe20000410000 */
[----:B------:R-:W-:-:S02]  /*cc00*/  IMAD.MOV.U32 R134, RZ, RZ, -0xa0 ;  /* 0xffffff60ff867424 */ /* 0x000fc400078e00ff */
[C---:B------:R-:W-:Y:S02]  /*cc10*/  FMUL.FTZ R12, R2.reuse, R121 ;  /* 0x00000079020c7220 */ /* 0x040fe40000410000 */
[----:B------:R-:W-:Y:S02]  /*cc20*/  IMAD R134, R15, R134, 0x1 ;  /* 0x000000010f867424 */ /* 0x000fe400078e0286 */
[C---:B------:R-:W-:Y:S02]  /*cc30*/  FMUL.FTZ R121, R2.reuse, R125 ;  /* 0x0000007d02797220 */ /* 0x040fe40000410000 */
[----:B---3--:R-:W-:Y:S01]  /*cc40*/  IMAD R134, R139, -0x2, R134 ;  /* 0xfffffffe8b867824 */ /* 0x008fe200078e0286 */
[----:B------:R-:W1:Y:S01]  /*cc50*/  MUFU.TANH R12, R12 ;  /* 0x0000000c000c7308 */ /* 0x000e620000002400 */
[C---:B------:R-:W-:Y:S01]  /*cc60*/  FMUL.FTZ R125, R2.reuse, R129 ;  /* 0x00000081027d7220 */ /* 0x040fe20000410000 */
[C---:B------:R-:W-:Y:S02]  /*cc70*/  FMUL.FTZ R129, R2.reuse, R133 ;  /* 0x0000008502817220 */ /* 0x040fe40000410000 */
[----:B----4-:R-:W-:Y:S01]  /*cc80*/  IADD3 R134, -R137, R134, R138 ;  /* 0x0000008689867210 */ /* 0x010fe20007ffe18a */
[----:B------:R2:W3:Y:S03]  /*cc90*/  SHFL.IDX PT, R133, R8, 0x1, 0x1c1f ;  /* 0x003c1f0008857f89 */ /* 0x0004e600000e0000 */
[----:B------:R-:W4:Y:S08]  /*cca0*/  MUFU.TANH R128, R128 ;  /* 0x0000008000807308 */ /* 0x000f300000002400 */
[----:B--2---:R2:W-:Y:S02]  /*ccb0*/  MUFU.TANH R8, R64 ;  /* 0x0000004000087308 */ /* 0x0045e40000002400 */
[C---:B--2---:R-:W-:Y:S01]  /*ccc0*/  FMUL.FTZ R64, R2.reuse, R65 ;  /* 0x0000004102407220 */ /* 0x044fe20000410000 */
[----:B------:R-:W-:-:S05]  /*ccd0*/  FMUL.FTZ R65, R2, R68 ;  /* 0x0000004402417220 */ /* 0x000fca0000410000 */
[----:B------:R-:W2:Y:S01]  /*cce0*/  MUFU.TANH R9, R9 ;  /* 0x0000000900097308 */ /* 0x000ea20000002400 */
[----:B0-----:R-:W-:-:S07]  /*ccf0*/  IMAD.IADD R68, R134, 0x1, R132 ;  /* 0x0000000186447824 */ /* 0x001fce00078e0284 */
[----:B------:R-:W0:Y:S01]  /*cd00*/  MUFU.TANH R120, R120 ;  /* 0x0000007800787308 */ /* 0x000e220000002400 */
[----:B------:R-:W-:-:S07]  /*cd10*/  ISETP.GT.AND P2, PT, R68, 0x1, PT ;  /* 0x000000014400780c */ /* 0x000fce0003f44270 */
[----:B------:R-:W5:Y:S08]  /*cd20*/  MUFU.TANH R121, R121 ;  /* 0x0000007900797308 */ /* 0x000f700000002400 */
[----:B------:R-:W3:Y:S01]  /*cd30*/  MUFU.TANH R124, R124 ;  /* 0x0000007c007c7308 */ /* 0x000ee20000002400 */
[----:B-1----:R-:W-:Y:S02]  /*cd40*/  FSEL R12, R12, -INF , P2 ;  /* 0xff8000000c0c7808 */ /* 0x002fe40001000000 */
[----:B------:R-:W-:-:S05]  /*cd50*/  ISETP.GT.AND P2, PT, R68, 0x18, PT ;  /* 0x000000184400780c */ /* 0x000fca0003f44270 */
[----:B------:R-:W1:Y:S08]  /*cd60*/  MUFU.TANH R125, R125 ;  /* 0x0000007d007d7308 */ /* 0x000e700000002400 */
[----:B------:R-:W1:Y:S01]  /*cd70*/  MUFU.TANH R129, R129 ;  /* 0x0000008100817308 */ /* 0x000e620000002400 */
[C---:B------:R-:W-:Y:S02]  /*cd80*/  ISETP.GT.AND P1, PT, R68.reuse, RZ, PT ;  /* 0x000000ff4400720c */ /* 0x040fe40003f24270 */
[----:B------:R-:W-:-:S02]  /*cd90*/  ISETP.GT.AND P3, PT, R68, 0x8, PT ;  /* 0x000000084400780c */ /* 0x000fc40003f64270 */
[C---:B------:R-:W-:Y:S02]  /*cda0*/  ISETP.GT.AND P4, PT, R68.reuse, 0x9, PT ;  /* 0x000000094400780c */ /* 0x040fe40003f84270 */
[----:B------:R-:W-:Y:S02]  /*cdb0*/  ISETP.GT.AND P5, PT, R68, 0x10, PT ;  /* 0x000000104400780c */ /* 0x000fe40003fa4270 */
[----:B----4-:R-:W-:Y:S02]  /*cdc0*/  FSEL R128, R128, -INF , P2 ;  /* 0xff80000080807808 */ /* 0x010fe40001000000 */
[----:B------:R-:W-:Y:S02]  /*cdd0*/  ISETP.GT.AND P2, PT, R68, 0x29, PT ;  /* 0x000000294400780c */ /* 0x000fe40003f44270 */
[----:B--2---:R-:W-:Y:S02]  /*cde0*/  FSEL R9, R9, -INF , P1 ;  /* 0xff80000009097808 */ /* 0x004fe40000800000 */
[----:B0-----:R-:W-:-:S02]  /*cdf0*/  FSEL R120, R120, -INF , P3 ;  /* 0xff80000078787808 */ /* 0x001fc40001800000 */
[----:B-----5:R-:W-:Y:S02]  /*ce00*/  FSEL R121, R121, -INF , P4 ;  /* 0xff80000079797808 */ /* 0x020fe40002000000 */
[----:B---3--:R-:W-:Y:S02]  /*ce10*/  FSEL R124, R124, -INF , P5 ;  /* 0xff8000007c7c7808 */ /* 0x008fe40002800000 */
[C---:B------:R-:W-:Y:S02]  /*ce20*/  ISETP.GT.AND P1, PT, R68.reuse, 0x11, PT ;  /* 0x000000114400780c */ /* 0x040fe40003f24270 */
[C---:B------:R-:W-:Y:S02]  /*ce30*/  ISETP.GT.AND P3, PT, R68.reuse, 0x19, PT ;  /* 0x000000194400780c */ /* 0x040fe40003f64270 */
[C---:B------:R-:W-:Y:S02]  /*ce40*/  ISETP.GT.AND P4, PT, R68.reuse, 0x20, PT ;  /* 0x000000204400780c */ /* 0x040fe40003f84270 */
[----:B------:R-:W-:-:S02]  /*ce50*/  ISETP.GT.AND P5, PT, R68, 0x21, PT ;  /* 0x000000214400780c */ /* 0x000fc40003fa4270 */
[----:B------:R-:W-:Y:S02]  /*ce60*/  FSEL R109, R109, -INF , P2 ;  /* 0xff8000006d6d7808 */ /* 0x000fe40001000000 */
[----:B------:R-:W-:Y:S02]  /*ce70*/  ISETP.GT.AND P2, PT, R68, 0x40, PT ;  /* 0x000000404400780c */ /* 0x000fe40003f44270 */
[----:B------:R-:W-:Y:S02]  /*ce80*/  PRMT R20, R136, 0x654, R20 ;  /* 0x0000065488147816 */ /* 0x000fe40000000014 */
[----:B-1----:R-:W-:Y:S02]  /*ce90*/  FSEL R125, R125, -INF , P1 ;  /* 0xff8000007d7d7808 */ /* 0x002fe40000800000 */
[----:B------:R-:W-:Y:S01]  /*cea0*/  FSEL R129, R129, -INF , P3 ;  /* 0xff80000081817808 */ /* 0x000fe20001800000 */
[----:B------:R0:W-:Y:S01]  /*ceb0*/  SYNCS.ARRIVE.TRANS64.RED.A1T0 RZ, [R20+URZ], RZ ;  /* 0x000000ff14ff79a7 */ /* 0x0001e2000810043f */
[----:B------:R-:W-:-:S02]  /*cec0*/  FSEL R104, R104, -INF , P4 ;  /* 0xff80000068687808 */ /* 0x000fc40002000000 */
[----:B------:R-:W-:Y:S02]  /*ced0*/  FSEL R105, R105, -INF , P5 ;  /* 0xff80000069697808 */ /* 0x000fe40002800000 */
[C---:B------:R-:W-:Y:S02]  /*cee0*/  ISETP.GT.AND P1, PT, R68.reuse, 0x28, PT ;  /* 0x000000284400780c */ /* 0x040fe40003f24270 */
[C---:B------:R-:W-:Y:S02]  /*cef0*/  ISETP.GT.AND P3, PT, R68.reuse, 0x30, PT ;  /* 0x000000304400780c */ /* 0x040fe40003f64270 */
[C---:B------:R-:W-:Y:S02]  /*cf00*/  ISETP.GT.AND P4, PT, R68.reuse, 0x31, PT ;  /* 0x000000314400780c */ /* 0x040fe40003f84270 */
[----:B------:R-:W-:Y:S02]  /*cf10*/  ISETP.GT.AND P5, PT, R68, 0x38, PT ;  /* 0x000000384400780c */ /* 0x000fe40003fa4270 */
[----:B------:R-:W-:Y:S01]  /*cf20*/  FSEL R88, R88, -INF , P2 ;  /* 0xff80000058587808 */ /* 0x000fe20001000000 */
[----:B0-----:R-:W-:Y:S01]  /*cf30*/  FMUL.FTZ R20, R2, R123 ;  /* 0x0000007b02147220 */ /* 0x001fe20000410000 */
[----:B------:R-:W-:-:S02]  /*cf40*/  ISETP.GT.AND P2, PT, R68, 0x51, PT ;  /* 0x000000514400780c */ /* 0x000fc40003f44270 */
[----:B------:R-:W-:Y:S02]  /*cf50*/  FSEL R108, R108, -INF , P1 ;  /* 0xff8000006c6c7808 */ /* 0x000fe40000800000 */
[----:B------:R-:W-:Y:S02]  /*cf60*/  FSEL R112, R112, -INF , P3 ;  /* 0xff80000070707808 */ /* 0x000fe40001800000 */
[----:B------:R-:W-:Y:S02]  /*cf70*/  FSEL R113, R113, -INF , P4 ;  /* 0xff80000071717808 */ /* 0x000fe40002000000 */
[----:B------:R-:W-:Y:S02]  /*cf80*/  FSEL R116, R116, -INF , P5 ;  /* 0xff80000074747808 */ /* 0x000fe40002800000 */
[C---:B------:R-:W-:Y:S02]  /*cf90*/  ISETP.GT.AND P1, PT, R68.reuse, 0x39, PT ;  /* 0x000000394400780c */ /* 0x040fe40003f24270 */
[----:B------:R-:W-:-:S02]  /*cfa0*/  ISETP.GT.AND P3, PT, R68, 0x41, PT ;  /* 0x000000414400780c */ /* 0x000fc40003f64270 */
[C---:B------:R-:W-:Y:S02]  /*cfb0*/  ISETP.GT.AND P4, PT, R68.reuse, 0x48, PT ;  /* 0x000000484400780c */ /* 0x040fe40003f84270 */
[C---:B------:R-:W-:Y:S01]  /*cfc0*/  ISETP.GT.AND P5, PT, R68.reuse, 0x49, PT ;  /* 0x000000494400780c */ /* 0x040fe20003fa4270 */
[----:B------:R-:W0:Y:S01]  /*cfd0*/  MUFU.TANH R84, R84 ;  /* 0x0000005400547308 */ /* 0x000e220000002400 */
[----:B------:R-:W-:Y:S02]  /*cfe0*/  FSEL R97, R97, -INF , P2 ;  /* 0xff80000061617808 */ /* 0x000fe40001000000 */
[----:B------:R-:W-:Y:S02]  /*cff0*/  ISETP.GT.AND P2, PT, R68, 0x68, PT ;  /* 0x000000684400780c */ /* 0x000fe40003f44270 */
[----:B------:R-:W-:-:S03]  /*d000*/  FSEL R117, R117, -INF , P1 ;  /* 0xff80000075757808 */ /* 0x000fc60000800000 */
[----:B------:R-:W1:Y:S01]  /*d010*/  MUFU.TANH R56, R56 ;  /* 0x0000003800387308 */ /* 0x000e620000002400 */
[----:B------:R-:W-:Y:S02]  /*d020*/  FSEL R89, R89, -INF , P3 ;  /* 0xff80000059597808 */ /* 0x000fe40001800000 */
[----:B------:R-:W-:Y:S02]  /*d030*/  FSEL R92, R92, -INF , P4 ;  /* 0xff8000005c5c7808 */ /* 0x000fe40002000000 */
[----:B------:R-:W-:-:S03]  /*d040*/  FSEL R93, R93, -INF , P5 ;  /* 0xff8000005d5d7808 */ /* 0x000fc60002800000 */
[----:B------:R-:W2:Y:S01]  /*d050*/  MUFU.TANH R57, R57 ;  /* 0x0000003900397308 */ /* 0x000ea20000002400 */
[C---:B------:R-:W-:Y:S02]  /*d060*/  ISETP.GT.AND P1, PT, R68.reuse, 0x50, PT ;  /* 0x000000504400780c */ /* 0x040fe40003f24270 */
[C---:B------:R-:W-:Y:S02]  /*d070*/  ISETP.GT.AND P3, PT, R68.reuse, 0x58, PT ;  /* 0x000000584400780c */ /* 0x040fe40003f64270 */
[----:B------:R-:W-:-:S03]  /*d080*/  ISETP.GT.AND P4, PT, R68, 0x59, PT ;  /* 0x000000594400780c */ /* 0x000fc60003f84270 */
[----:B------:R-:W3:Y:S01]  /*d090*/  MUFU.TANH R60, R60 ;  /* 0x0000003c003c7308 */ /* 0x000ee20000002400 */
[----:B------:R-:W-:Y:S02]  /*d0a0*/  ISETP.GT.AND P5, PT, R68, 0x60, PT ;  /* 0x000000604400780c */ /* 0x000fe40003fa4270 */
[----:B------:R-:W-:Y:S02]  /*d0b0*/  FSEL R76, R76, -INF , P2 ;  /* 0xff8000004c4c7808 */ /* 0x000fe40001000000 */
[----:B------:R-:W-:-:S03]  /*d0c0*/  ISETP.GT.AND P2, PT, R68, 0x79, PT ;  /* 0x000000794400780c */ /* 0x000fc60003f44270 */
[----:B------:R-:W4:Y:S01]  /*d0d0*/  MUFU.TANH R20, R20 ;  /* 0x0000001400147308 */ /* 0x000f220000002400 */
[----:B------:R-:W-:Y:S02]  /*d0e0*/  FSEL R96, R96, -INF , P1 ;  /* 0xff80000060607808 */ /* 0x000fe40000800000 */
[----:B------:R-:W-:Y:S02]  /*d0f0*/  FSEL R100, R100, -INF , P3 ;  /* 0xff80000064647808 */ /* 0x000fe40001800000 */
[----:B------:R-:W-:Y:S02]  /*d100*/  FSEL R101, R101, -INF , P4 ;  /* 0xff80000065657808 */ /* 0x000fe40002000000 */
[----:B------:R-:W-:Y:S02]  /*d110*/  FSEL R72, R72, -INF , P5 ;  /* 0xff80000048487808 */ /* 0x000fe40002800000 */
[C---:B------:R-:W-:Y:S02]  /*d120*/  ISETP.GT.AND P1, PT, R68.reuse, 0x61, PT ;  /* 0x000000614400780c */ /* 0x040fe40003f24270 */
[----:B------:R-:W-:-:S02]  /*d130*/  ISETP.GT.AND P3, PT, R68, 0x69, PT ;  /* 0x000000694400780c */ /* 0x000fc40003f64270 */
[C---:B------:R-:W-:Y:S02]  /*d140*/  ISETP.GT.AND P4, PT, R68.reuse, 0x70, PT ;  /* 0x000000704400780c */ /* 0x040fe40003f84270 */
[----:B------:R-:W-:Y:S01]  /*d150*/  ISETP.GT.AND P5, PT, R68, 0x71, PT ;  /* 0x000000714400780c */ /* 0x000fe20003fa4270 */
[----:B------:R-:W-:Y:S01]  /*d160*/  IMAD.IADD R132, R134, 0x1, R133 ;  /* 0x0000000186847824 */ /* 0x000fe200078e0285 */
[----:B------:R-:W-:Y:S02]  /*d170*/  FSEL R85, R85, -INF , P2 ;  /* 0xff80000055557808 */ /* 0x000fe40001000000 */
[----:B------:R-:W-:Y:S02]  /*d180*/  ISETP.GT.AND P2, PT, R68, 0x90, PT ;  /* 0x000000904400780c */ /* 0x000fe40003f44270 */
[----:B------:R-:W-:Y:S02]  /*d190*/  FSEL R73, R73, -INF , P1 ;  /* 0xff80000049497808 */ /* 0x000fe40000800000 */
[----:B------:R-:W-:-:S02]  /*d1a0*/  FSEL R77, R77, -INF , P3 ;  /* 0xff8000004d4d7808 */ /* 0x000fc40001800000 */
[----:B------:R-:W-:Y:S02]  /*d1b0*/  FSEL R80, R80, -INF , P4 ;  /* 0xff80000050507808 */ /* 0x000fe40002000000 */
[----:B------:R-:W-:Y:S02]  /*d1c0*/  FSEL R81, R81, -INF , P5 ;  /* 0xff80000051517808 */ /* 0x000fe40002800000 */
[C---:B------:R-:W-:Y:S02]  /*d1d0*/  ISETP.GT.AND P1, PT, R68.reuse, 0x78, PT ;  /* 0x000000784400780c */ /* 0x040fe40003f24270 */
[C---:B------:R-:W-:Y:S02]  /*d1e0*/  ISETP.GT.AND P3, PT, R68.reuse, 0x80, PT ;  /* 0x000000804400780c */ /* 0x040fe40003f64270 */
[C---:B------:R-:W-:Y:S02]  /*d1f0*/  ISETP.GT.AND P4, PT, R68.reuse, 0x81, PT ;  /* 0x000000814400780c */ /* 0x040fe40003f84270 */
[----:B------:R-:W-:-:S02]  /*d200*/  ISETP.GT.AND P5, PT, R68, 0x88, PT ;  /* 0x000000884400780c */ /* 0x000fc40003fa4270 */
[----:B------:R-:W-:Y:S02]  /*d210*/  FSEL R8, R8, -INF , P2 ;  /* 0xff80000008087808 */ /* 0x000fe40001000000 */
[----:B------:R-:W-:Y:S02]  /*d220*/  ISETP.GT.AND P2, PT, R132, 0x1, PT ;  /* 0x000000018400780c */ /* 0x000fe40003f44270 */
[----:B0-----:R-:W-:Y:S02]  /*d230*/  FSEL R84, R84, -INF , P1 ;  /* 0xff80000054547808 */ /* 0x001fe40000800000 */
[----:B-1----:R-:W-:Y:S02]  /*d240*/  FSEL R56, R56, -INF , P3 ;  /* 0xff80000038387808 */ /* 0x002fe40001800000 */
[----:B--2---:R-:W-:Y:S02]  /*d250*/  FSEL R57, R57, -INF , P4 ;  /* 0xff80000039397808 */ /* 0x004fe40002000000 */
[----:B---3--:R-:W-:-:S02]  /*d260*/  FSEL R60, R60, -INF , P5 ;  /* 0xff8000003c3c7808 */ /* 0x008fc40002800000 */
[C---:B------:R-:W-:Y:S02]  /*d270*/  ISETP.GT.AND P1, PT, R68.reuse, 0x89, PT ;  /* 0x000000894400780c */ /* 0x040fe40003f24270 */
[C---:B------:R-:W-:Y:S02]  /*d280*/  ISETP.GT.AND P3, PT, R68.reuse, 0x91, PT ;  /* 0x000000914400780c */ /* 0x040fe40003f64270 */
[C---:B------:R-:W-:Y:S02]  /*d290*/  ISETP.GT.AND P4, PT, R68.reuse, 0x98, PT ;  /* 0x000000984400780c */ /* 0x040fe40003f84270 */
[----:B------:R-:W-:Y:S02]  /*d2a0*/  ISETP.GT.AND P5, PT, R68, 0x99, PT ;  /* 0x000000994400780c */ /* 0x000fe40003fa4270 */
[----:B----4-:R-:W-:Y:S02]  /*d2b0*/  FSEL R68, R20, -INF , P2 ;  /* 0xff80000014447808 */ /* 0x010fe40001000000 */
        /* <DEDUP_REMOVED lines=27> */
[----:B------:R-:W0:Y:S01]  /*d470*/  MUFU.TANH R64, R64 ;  /* 0x0000004000407308 */ /* 0x000e220000002400 */
[C---:B------:R-:W-:Y:S02]  /*d480*/  FMUL.FTZ R123, R2.reuse, R127 ;  /* 0x0000007f027b7220 */ /* 0x040fe40000410000 */
[----:B------:R-:W-:Y:S01]  /*d490*/  FMNMX.FTZ R20, R77, R20, !PT ;  /* 0x000000144d147209 */ /* 0x000fe20007810000 */
[C---:B------:R-:W-:Y:S01]  /*d4a0*/  FMUL.FTZ R127, R2.reuse, R131 ;  /* 0x00000083027f7220 */ /* 0x040fe20000410000 */
[C---:B------:R-:W-:Y:S01]  /*d4b0*/  FMUL.FTZ R131, R2.reuse, R135 ;  /* 0x0000008702837220 */ /* 0x040fe20000410000 */
[----:B------:R-:W-:Y:S01]  /*d4c0*/  FMUL.FTZ R61, R2, R61 ;  /* 0x0000003d023d7220 */ /* 0x000fe20000410000 */
[----:B------:R-:W-:Y:S01]  /*d4d0*/  FMNMX.FTZ R20, R80, R20, !PT ;  /* 0x0000001450147209 */ /* 0x000fe20007810000 */
[----:B------:R-:W1:Y:S01]  /*d4e0*/  MUFU.TANH R122, R122 ;  /* 0x0000007a007a7308 */ /* 0x000e620000002400 */
[----:B------:R-:W-:-:S02]  /*d4f0*/  FMUL.FTZ R114, R2, R114 ;  /* 0x0000007202727220 */ /* 0x000fc40000410000 */
[----:B------:R-:W-:Y:S01]  /*d500*/  FMNMX.FTZ R20, R81, R20, !PT ;  /* 0x0000001451147209 */ /* 0x000fe20007810000 */
[----:B------:R-:W-:-:S04]  /*d510*/  FMUL.FTZ R91, R2, R91 ;  /* 0x0000005b025b7220 */ /* 0x000fc80000410000 */
[----:B------:R-:W2:Y:S01]  /*d520*/  MUFU.TANH R131, R131 ;  /* 0x0000008300837308 */ /* 0x000ea20000002400 */
[----:B------:R-:W-:-:S07]  /*d530*/  FMNMX.FTZ R20, R84, R20, !PT ;  /* 0x0000001454147209 */ /* 0x000fce0007810000 */
[----:B------:R-:W3:Y:S01]  /*d540*/  MUFU.TANH R61, R61 ;  /* 0x0000003d003d7308 */ /* 0x000ee20000002400 */
[----:B------:R-:W-:Y:S02]  /*d550*/  FMNMX.FTZ R20, R85, R20, !PT ;  /* 0x0000001455147209 */ /* 0x000fe40007810000 */
[----:B0-----:R-:W-:Y:S01]  /*d560*/  FSEL R64, R64, -INF , P3 ;  /* 0xff80000040407808 */ /* 0x001fe20001800000 */
[----:B------:R-:W-:Y:S01]  /*d570*/  FMUL.FTZ R102, R2, R102 ;  /* 0x0000006602667220 */ /* 0x000fe20000410000 */
[----:B------:R-:W-:-:S03]  /*d580*/  ISETP.GT.AND P3, PT, R132, 0x8, PT ;  /* 0x000000088400780c */ /* 0x000fc60003f64270 */
[----:B------:R-:W0:Y:S01]  /*d590*/  MUFU.TANH R114, R114 ;  /* 0x0000007200727308 */ /* 0x000e220000002400 */
[----:B------:R-:W-:Y:S01]  /*d5a0*/  FMNMX.FTZ R20, R56, R20, !PT ;  /* 0x0000001438147209 */ /* 0x000fe20007810000 */
[----:B------:R-:W-:Y:S01]  /*d5b0*/  FMUL.FTZ R133, R2, R69 ;  /* 0x0000004502857220 */ /* 0x000fe20000410000 */
[----:B-1----:R-:W-:Y:S01]  /*d5c0*/  FSEL R122, R122, -INF , P3 ;  /* 0xff8000007a7a7808 */ /* 0x002fe20001800000 */
[----:B------:R-:W-:Y:S01]  /*d5d0*/  FMUL.FTZ R79, R2, R79 ;  /* 0x0000004f024f7220 */ /* 0x000fe20000410000 */
[----:B------:R-:W-:-:S03]  /*d5e0*/  ISETP.GT.AND P3, PT, R132, 0x19, PT ;  /* 0x000000198400780c */ /* 0x000fc60003f64270 */
[----:B------:R-:W1:Y:S01]  /*d5f0*/  MUFU.TANH R91, R91 ;  /* 0x0000005b005b7308 */ /* 0x000e620000002400 */
[----:B------:R-:W-:Y:S01]  /*d600*/  FMNMX.FTZ R20, R57, R20, !PT ;  /* 0x0000001439147209 */ /* 0x000fe20007810000 */
[----:B------:R-:W-:Y:S01]  /*d610*/  FMUL.FTZ R69, R2, R59 ;  /* 0x0000003b02457220 */ /* 0x000fe20000410000 */
[----:B--2---:R-:W-:-:S05]  /*d620*/  FSEL R131, R131, -INF , P3 ;  /* 0xff80000083837808 */ /* 0x004fca0001800000 */
[----:B------:R-:W2:Y:S01]  /*d630*/  MUFU.TANH R65, R65 ;  /* 0x0000004100417308 */ /* 0x000ea20000002400 */
[----:B---3--:R-:W-:Y:S01]  /*d640*/  FSEL R61, R61, -INF , P1 ;  /* 0xff8000003d3d7808 */ /* 0x008fe20000800000 */
[----:B------:R-:W-:Y:S01]  /*d650*/  FMUL.FTZ R58, R2, R58 ;  /* 0x0000003a023a7220 */ /* 0x000fe20000410000 */
[----:B------:R-:W-:Y:S02]  /*d660*/  ISETP.GT.AND P3, PT, R132, 0x30, PT ;  /* 0x000000308400780c */ /* 0x000fe40003f64270 */
[----:B------:R-:W-:-:S03]  /*d670*/  FMNMX.FTZ R20, R60, R20, !PT ;  /* 0x000000143c147209 */ /* 0x000fc60007810000 */
[----:B------:R-:W3:Y:S01]  /*d680*/  MUFU.TANH R102, R102 ;  /* 0x0000006600667308 */ /* 0x000ee20000002400 */
[----:B0-----:R-:W-:Y:S02]  /*d690*/  FSEL R114, R114, -INF , P3 ;  /* 0xff80000072727808 */ /* 0x001fe40001800000 */
[----:B------:R-:W-:-:S05]  /*d6a0*/  FMNMX.FTZ R20, R61, R20, !PT ;  /* 0x000000143d147209 */ /* 0x000fca0007810000 */
[----:B------:R-:W0:Y:S01]  /*d6b0*/  MUFU.TANH R59, R133 ;  /* 0x00000085003b7308 */ /* 0x000e220000002400 */
[----:B------:R-:W-:-:S07]  /*d6c0*/  ISETP.GT.AND P3, PT, R132, 0x41, PT ;  /* 0x000000418400780c */ /* 0x000fce0003f64270 */
[----:B------:R-:W4:Y:S01]  /*d6d0*/  MUFU.TANH R79, R79 ;  /* 0x0000004f004f7308 */ /* 0x000f220000002400 */
[----:B------:R-:W-:Y:S02]  /*d6e0*/  FMNMX.FTZ R20, R8, R20, !PT ;  /* 0x0000001408147209 */ /* 0x000fe40007810000 */
[----:B-1----:R-:W-:Y:S02]  /*d6f0*/  FSEL R91, R91, -INF , P3 ;  /* 0xff8000005b5b7808 */ /* 0x002fe40001800000 */
[----:B------:R-:W-:-:S03]  /*d700*/  ISETP.GT.AND P3, PT, R132, 0x58, PT ;  /* 0x000000588400780c */ /* 0x000fc60003f64270 */
[----:B------:R-:W1:Y:S01]  /*d710*/  MUFU.TANH R58, R58 ;  /* 0x0000003a003a7308 */ /* 0x000e620000002400 */
[----:B--2---:R-:W-:Y:S02]  /*d720*/  FSEL R65, R65, -INF , P4 ;  /* 0xff80000041417808 */ /* 0x004fe40002000000 */
[----:B------:R-:W-:Y:S02]  /*d730*/  FMNMX.FTZ R20, R64, R20, !PT ;  /* 0x0000001440147209 */ /* 0x000fe40007810000 */
[----:B---3--:R-:W-:Y:S02]  /*d740*/  FSEL R102, R102, -INF , P3 ;  /* 0xff80000066667808 */ /* 0x008fe40001800000 */
[----:B------:R-:W-:Y:S02]  /*d750*/  ISETP.GT.AND P3, PT, R132, 0x69, PT ;  /* 0x000000698400780c */ /* 0x000fe40003f64270 */
[----:B0-----:R-:W-:Y:S02]  /*d760*/  FSEL R59, R59, -INF , P5 ;  /* 0xff8000003b3b7808 */ /* 0x001fe40002800000 */
[----:B------:R-:W-:-:S02]  /*d770*/  FMNMX.FTZ R20, R65, R20, !PT ;  /* 0x0000001441147209 */ /* 0x000fc40007810000 */
[----:B----4-:R-:W-:Y:S02]  /*d780*/  FSEL R79, R79, -INF , P3 ;  /* 0xff8000004f4f7808 */ /* 0x010fe40001800000 */
[----:B------:R-:W-:Y:S02]  /*d790*/  ISETP.GT.AND P3, PT, R132, 0x80, PT ;  /* 0x000000808400780c */ /* 0x000fe40003f64270 */
[----:B------:R-:W-:Y:S02]  /*d7a0*/  FMNMX.FTZ R20, R59, R20, !PT ;  /* 0x000000143b147209 */ /* 0x000fe40007810000 */
[----:B-1----:R-:W-:-:S03]  /*d7b0*/  FSEL R133, R58, -INF , P3 ;  /* 0xff8000003a857808 */ /* 0x002fc60001800000 */
[----:B------:R-:W0:Y:S01]  /*d7c0*/  SHFL.BFLY PT, R58, R20, 0x2, 0x1f ;  /* 0x0c401f00143a7f89 */ /* 0x000e2200000e0000 */
[C---:B------:R-:W-:Y:S01]  /*d7d0*/  FMUL.FTZ R106, R2.reuse, R106 ;  /* 0x0000006a026a7220 */ /* 0x040fe20000410000 */
[----:B------:R-:W1:Y:S01]  /*d7e0*/  MUFU.TANH R13, R13 ;  /* 0x0000000d000d7308 */ /* 0x000e620000002400 */
[C---:B------:R-:W-:Y:S01]  /*d7f0*/  FMUL.FTZ R107, R2.reuse, R107 ;  /* 0x0000006b026b7220 */ /* 0x040fe20000410000 */
[C---:B------:R-:W-:Y:S01]  /*d800*/  FMUL.FTZ R110, R2.reuse, R110 ;  /* 0x0000006e026e7220 */ /* 0x040fe20000410000 */
[C---:B------:R-:W-:Y:S01]  /*d810*/  FMUL.FTZ R111, R2.reuse, R111 ;  /* 0x0000006f026f7220 */ /* 0x040fe20000410000 */
[----:B------:R-:W-:-:S04]  /*d820*/  FMUL.FTZ R115, R2, R115 ;  /* 0x0000007302737220 */ /* 0x000fc80000410000 */
[----:B------:R-:W2:Y:S01]  /*d830*/  MUFU.TANH R123, R123 ;  /* 0x0000007b007b7308 */ /* 0x000ea20000002400 */
[----:B0-----:R-:W-:-:S05]  /*d840*/  FMNMX.FTZ R20, R20, R58, !PT ;  /* 0x0000003a14147209 */ /* 0x001fca0007810000 */
[----:B------:R-:W0:Y:S02]  /*d850*/  SHFL.BFLY PT, R58, R20, 0x1, 0x1f ;  /* 0x0c201f00143a7f89 */ /* 0x000e2400000e0000 */
[----:B------:R-:W3:Y:S01]  /*d860*/  MUFU.TANH R126, R126 ;  /* 0x0000007e007e7308 */ /* 0x000ee20000002400 */
[C---:B------:R-:W-:Y:S01]  /*d870*/  FMUL.FTZ R118, R2.reuse, R118 ;  /* 0x0000007602767220 */ /* 0x040fe20000410000 */
[C---:B------:R-:W-:Y:S01]  /*d880*/  FMUL.FTZ R119, R2.reuse, R119 ;  /* 0x0000007702777220 */ /* 0x040fe20000410000 */
[C---:B------:R-:W-:Y:S01]  /*d890*/  FMUL.FTZ R90, R2.reuse, R90 ;  /* 0x0000005a025a7220 */ /* 0x040fe20000410000 */
[----:B------:R-:W-:-:S04]  /*d8a0*/  FMUL.FTZ R94, R2, R94 ;  /* 0x0000005e025e7220 */ /* 0x000fc80000410000 */
[----:B------:R-:W4:Y:S08]  /*d8b0*/  MUFU.TANH R127, R127 ;  /* 0x0000007f007f7308 */ /* 0x000f300000002400 */
[----:B------:R-:W5:Y:S08]  /*d8c0*/  MUFU.TANH R130, R130 ;  /* 0x0000008200827308 */ /* 0x000f700000002400 */
[----:B------:R-:W0:Y:S01]  /*d8d0*/  MUFU.TANH R106, R106 ;  /* 0x0000006a006a7308 */ /* 0x000e220000002400 */
[----:B------:R-:W-:Y:S01]  /*d8e0*/  ISETP.GT.AND P1, PT, R132, RZ, PT ;  /* 0x000000ff8400720c */ /* 0x000fe20003f24270 */
[----:B------:R-:W-:Y:S01]  /*d8f0*/  FMUL.FTZ R95, R2, R95 ;  /* 0x0000005f025f7220 */ /* 0x000fe20000410000 */
[----:B------:R-:W-:Y:S01]  /*d900*/  ISETP.GT.AND P4, PT, R132, 0x9, PT ;  /* 0x000000098400780c */ /* 0x000fe20003f84270 */
[----:B------:R-:W-:-:S04]  /*d910*/  FMUL.FTZ R98, R2, R98 ;  /* 0x0000006202627220 */ /* 0x000fc80000410000 */
[----:B------:R-:W0:Y:S01]  /*d920*/  MUFU.TANH R107, R107 ;  /* 0x0000006b006b7308 */ /* 0x000e220000002400 */
[C---:B------:R-:W-:Y:S01]  /*d930*/  FMUL.FTZ R99, R2.reuse, R99 ;  /* 0x0000006302637220 */ /* 0x040fe20000410000 */
[----:B------:R-:W-:-:S06]  /*d940*/  FMUL.FTZ R103, R2, R103 ;  /* 0x0000006702677220 */ /* 0x000fcc0000410000 */
[----:B------:R-:W0:Y:S01]  /*d950*/  MUFU.TANH R110, R110 ;  /* 0x0000006e006e7308 */ /* 0x000e220000002400 */
[----:B-1----:R-:W-:-:S07]  /*d960*/  FSEL R13, R13, -INF , P1 ;  /* 0xff8000000d0d7808 */ /* 0x002fce0000800000 */
[----:B------:R-:W1:Y:S01]  /*d970*/  MUFU.TANH R111, R111 ;  /* 0x0000006f006f7308 */ /* 0x000e620000002400 */
[----:B--2---:R-:W-:-:S07]  /*d980*/  FSEL R123, R123, -INF , P4 ;  /* 0xff8000007b7b7808 */ /* 0x004fce0002000000 */
[----:B------:R-:W2:Y:S01]  /*d990*/  MUFU.TANH R115, R115 ;  /* 0x0000007300737308 */ /* 0x000ea20000002400 */
[----:B------:R-:W-:Y:S01]  /*d9a0*/  ISETP.GT.AND P5, PT, R132, 0x10, PT ;  /* 0x000000108400780c */ /* 0x000fe20003fa4270 */
[----:B------:R-:W-:Y:S01]  /*d9b0*/  FMUL.FTZ R74, R2, R74 ;  /* 0x0000004a024a7220 */ /* 0x000fe20000410000 */
[----:B------:R-:W-:Y:S01]  /*d9c0*/  ISETP.GT.AND P1, PT, R132, 0x11, PT ;  /* 0x000000118400780c */ /* 0x000fe20003f24270 */
[----:B------:R-:W-:Y:S01]  /*d9d0*/  FMUL.FTZ R75, R2, R75 ;  /* 0x0000004b024b7220 */ /* 0x000fe20000410000 */
[----:B------:R-:W-:-:S03]  /*d9e0*/  ISETP.GT.AND P2, PT, R132, 0x18, PT ;  /* 0x000000188400780c */ /* 0x000fc60003f44270 */
[----:B------:R-:W2:Y:S01]  /*d9f0*/  MUFU.TANH R118, R118 ;  /* 0x0000007600767308 */ /* 0x000ea20000002400 */
[----:B------:R-:W-:Y:S01]  /*da00*/  ISETP.GT.AND P4, PT, R132, 0x20, PT ;  /* 0x000000208400780c */ /* 0x000fe20003f84270 */
[C---:B------:R-:W-:Y:S01]  /*da10*/  FMUL.FTZ R78, R2.reuse, R78 ;  /* 0x0000004e024e7220 */ /* 0x040fe20000410000 */
[----:B------:R-:W-:-:S05]  /*da20*/  FMUL.FTZ R82, R2, R82 ;  /* 0x0000005202527220 */ /* 0x000fca0000410000 */
[----:B------:R-:W2:Y:S01]  /*da30*/  MUFU.TANH R119, R119 ;  /* 0x0000007700777308 */ /* 0x000ea20000002400 */
[----:B---3--:R-:W-:-:S07]  /*da40*/  FSEL R126, R126, -INF , P5 ;  /* 0xff8000007e7e7808 */ /* 0x008fce0002800000 */
[----:B------:R-:W3:Y:S01]  /*da50*/  MUFU.TANH R90, R90 ;  /* 0x0000005a005a7308 */ /* 0x000ee20000002400 */
[----:B----4-:R-:W-:-:S07]  /*da60*/  FSEL R127, R127, -INF , P1 ;  /* 0xff8000007f7f7808 */ /* 0x010fce0000800000 */
[----:B------:R-:W4:Y:S01]  /*da70*/  MUFU.TANH R94, R94 ;  /* 0x0000005e005e7308 */ /* 0x000f220000002400 */
[----:B-----5:R-:W-:Y:S02]  /*da80*/  FSEL R130, R130, -INF , P2 ;  /* 0xff80000082827808 */ /* 0x020fe40001000000 */
[----:B0-----:R-:W-:Y:S01]  /*da90*/  FSEL R106, R106, -INF , P4 ;  /* 0xff8000006a6a7808 */ /* 0x001fe20002000000 */
[----:B------:R-:W-:Y:S01]  /*daa0*/  FMUL.FTZ R83, R2, R83 ;  /* 0x0000005302537220 */ /* 0x000fe20000410000 */
[----:B------:R-:W-:-:S03]  /*dab0*/  ISETP.GT.AND P5, PT, R132, 0x21, PT ;  /* 0x000000218400780c */ /* 0x000fc60003fa4270 */
[----:B------:R-:W0:Y:S01]  /*dac0*/  MUFU.TANH R95, R95 ;  /* 0x0000005f005f7308 */ /* 0x000e220000002400 */
[----:B------:R-:W-:Y:S01]  /*dad0*/  ISETP.GT.AND P1, PT, R132, 0x28, PT ;  /* 0x000000288400780c */ /* 0x000fe20003f24270 */
[----:B------:R-:W-:Y:S01]  /*dae0*/  FMUL.FTZ R86, R2, R86 ;  /* 0x0000005602567220 */ /* 0x000fe20000410000 */
[----:B------:R-:W-:Y:S01]  /*daf0*/  ISETP.GT.AND P2, PT, R132, 0x29, PT ;  /* 0x000000298400780c */ /* 0x000fe20003f44270 */
[----:B------:R-:W-:Y:S01]  /*db00*/  FMUL.FTZ R87, R2, R87 ;  /* 0x0000005702577220 */ /* 0x000fe20000410000 */
[----:B------:R-:W-:-:S03]  /*db10*/  ISETP.GT.AND P4, PT, R132, 0x31, PT ;  /* 0x000000318400780c */ /* 0x000fc60003f84270 */
[----:B------:R-:W5:Y:S01]  /*db20*/  MUFU.TANH R98, R98 ;  /* 0x0000006200627308 */ /* 0x000f620000002400 */
[----:B------:R-:W-:-:S07]  /*db30*/  FMNMX.FTZ R20, R20, R58, !PT ;  /* 0x0000003a14147209 */ /* 0x000fce0007810000 */
[----:B------:R-:W5:Y:S01]  /*db40*/  MUFU.TANH R99, R99 ;  /* 0x0000006300637308 */ /* 0x000f620000002400 */
[----:B------:R-:W-:-:S07]  /*db50*/  FSEL R107, R107, -INF , P5 ;  /* 0xff8000006b6b7808 */ /* 0x000fce0002800000 */
[----:B------:R-:W5:Y:S01]  /*db60*/  MUFU.TANH R103, R103 ;  /* 0x0000006700677308 */ /* 0x000f620000002400 */
[----:B------:R-:W-:Y:S02]  /*db70*/  FSEL R110, R110, -INF , P1 ;  /* 0xff8000006e6e7808 */ /* 0x000fe40000800000 */
[----:B-1----:R-:W-:Y:S02]  /*db80*/  FSEL R111, R111, -INF , P2 ;  /* 0xff8000006f6f7808 */ /* 0x002fe40001000000 */
[----:B--2---:R-:W-:-:S03]  /*db90*/  FSEL R115, R115, -INF , P4 ;  /* 0xff80000073737808 */ /* 0x004fc60002000000 */
[----:B------:R-:W1:Y:S01]  /*dba0*/  MUFU.TANH R74, R74 ;  /* 0x0000004a004a7308 */ /* 0x000e620000002400 */
[----:B------:R-:W-:Y:S02]  /*dbb0*/  FSETP.NEU.FTZ.AND P6, PT, R20, -INF , PT ;  /* 0xff8000001400780b */ /* 0x000fe40003fdd000 */
[C---:B------:R-:W-:Y:S02]  /*dbc0*/  ISETP.GT.AND P5, PT, R132.reuse, 0x38, PT ;  /* 0x000000388400780c */ /* 0x040fe40003fa4270 */
[----:B------:R-:W-:-:S03]  /*dbd0*/  ISETP.GT.AND P1, PT, R132, 0x39, PT ;  /* 0x000000398400780c */ /* 0x000fc60003f24270 */
[----:B------:R-:W2:Y:S01]  /*dbe0*/  MUFU.TANH R75, R75 ;  /* 0x0000004b004b7308 */ /* 0x000ea20000002400 */
[C---:B------:R-:W-:Y:S02]  /*dbf0*/  ISETP.GT.AND P2, PT, R132.reuse, 0x40, PT ;  /* 0x000000408400780c */ /* 0x040fe40003f44270 */
[----:B------:R-:W-:-:S05]  /*dc00*/  ISETP.GT.AND P4, PT, R132, 0x48, PT ;  /* 0x000000488400780c */ /* 0x000fca0003f84270 */
[----:B------:R-:W2:Y:S01]  /*dc10*/  MUFU.TANH R78, R78 ;  /* 0x0000004e004e7308 */ /* 0x000ea20000002400 */
[----:B------:R-:W-:-:S07]  /*dc20*/  FSEL R58, R20, RZ, P6 ;  /* 0x000000ff143a7208 */ /* 0x000fce0003000000 */
[----:B------:R-:W2:Y:S01]  /*dc30*/  MUFU.TANH R82, R82 ;  /* 0x0000005200527308 */ /* 0x000ea20000002400 */
[----:B------:R-:W-:Y:S02]  /*dc40*/  FSEL R118, R118, -INF , P5 ;  /* 0xff80000076767808 */ /* 0x000fe40002800000 */
[----:B------:R-:W-:Y:S02]  /*dc50*/  FSEL R119, R119, -INF , P1 ;  /* 0xff80000077777808 */ /* 0x000fe40000800000 */
[----:B---3--:R-:W-:-:S03]  /*dc60*/  FSEL R90, R90, -INF , P2 ;  /* 0xff8000005a5a7808 */ /* 0x008fc60001000000 */
[----:B------:R-:W3:Y:S01]  /*dc70*/  MUFU.TANH R83, R83 ;  /* 0x0000005300537308 */ /* 0x000ee20000002400 */
[----:B----4-:R-:W-:Y:S02]  /*dc80*/  FSEL R94, R94, -INF , P4 ;  /* 0xff8000005e5e7808 */ /* 0x010fe40002000000 */
[C---:B------:R-:W-:Y:S02]  /*dc90*/  ISETP.GT.AND P5, PT, R132.reuse, 0x49, PT ;  /* 0x000000498400780c */ /* 0x040fe40003fa4270 */
[----:B------:R-:W-:-:S03]  /*dca0*/  ISETP.GT.AND P1, PT, R132, 0x50, PT ;  /* 0x000000508400780c */ /* 0x000fc60003f24270 */
[----:B------:R-:W4:Y:S01]  /*dcb0*/  MUFU.TANH R86, R86 ;  /* 0x0000005600567308 */ /* 0x000f220000002400 */
[C---:B------:R-:W-:Y:S02]  /*dcc0*/  ISETP.GT.AND P2, PT, R132.reuse, 0x51, PT ;  /* 0x000000518400780c */ /* 0x040fe40003f44270 */
[----:B------:R-:W-:-:S05]  /*dcd0*/  ISETP.GT.AND P4, PT, R132, 0x59, PT ;  /* 0x000000598400780c */ /* 0x000fca0003f84270 */
[----:B------:R-:W4:Y:S01]  /*dce0*/  MUFU.TANH R87, R87 ;  /* 0x0000005700577308 */ /* 0x000f220000002400 */
[----:B------:R-:W-:-:S07]  /*dcf0*/  FADD.FTZ R11, -R58, R11 ;  /* 0x0000000b3a0b7221 */ /* 0x000fce0000010100 */
[----:B------:R-:W4:Y:S01]  /*dd00*/  MUFU.TANH R69, R69 ;  /* 0x0000004500457308 */ /* 0x000f220000002400 */
[----:B0-----:R-:W-:Y:S02]  /*dd10*/  FSEL R95, R95, -INF , P5 ;  /* 0xff8000005f5f7808 */ /* 0x001fe40002800000 */
[----:B-----5:R-:W-:Y:S02]  /*dd20*/  FSEL R98, R98, -INF , P1 ;  /* 0xff80000062627808 */ /* 0x020fe40000800000 */
[----:B------:R-:W-:Y:S02]  /*dd30*/  FSEL R99, R99, -INF , P2 ;  /* 0xff80000063637808 */ /* 0x000fe40001000000 */
[----:B------:R-:W-:Y:S02]  /*dd40*/  FSEL R103, R103, -INF , P4 ;  /* 0xff80000067677808 */ /* 0x000fe40002000000 */
[----:B------:R-:W-:Y:S02]  /*dd50*/  MOV R58, UR37 ;  /* 0x00000025003a7c02 */ /* 0x000fe40008000f00 */
[----:B------:R-:W-:-:S02]  /*dd60*/  ISETP.GT.AND P5, PT, R132, 0x60, PT ;  /* 0x000000608400780c */ /* 0x000fc40003fa4270 */
[C---:B------:R-:W-:Y:S02]  /*dd70*/  ISETP.GT.AND P1, PT, R132.reuse, 0x61, PT ;  /* 0x000000618400780c */ /* 0x040fe40003f24270 */
[C---:B------:R-:W-:Y:S02]  /*dd80*/  ISETP.GT.AND P2, PT, R132.reuse, 0x68, PT ;  /* 0x000000688400780c */ /* 0x040fe40003f44270 */
[----:B------:R-:W-:Y:S01]  /*dd90*/  ISETP.GT.AND P4, PT, R132, 0x70, PT ;  /* 0x000000708400780c */ /* 0x000fe20003f84270 */
[----:B------:R-:W-:Y:S01]  /*dda0*/  FFMA.FTZ R135, R20, R58, -8 ;  /* 0xc100000014877423 */ /* 0x000fe2000001003a */
[----:B-1----:R-:W-:Y:S02]  /*ddb0*/  FSEL R74, R74, -INF , P5 ;  /* 0xff8000004a4a7808 */ /* 0x002fe40002800000 */
[----:B--2---:R-:W-:Y:S02]  /*ddc0*/  FSEL R75, R75, -INF , P1 ;  /* 0xff8000004b4b7808 */ /* 0x004fe40000800000 */
[----:B------:R-:W-:-:S02]  /*ddd0*/  FSEL R78, R78, -INF , P2 ;  /* 0xff8000004e4e7808 */ /* 0x000fc40001000000 */
[----:B------:R-:W-:Y:S02]  /*dde0*/  FSEL R82, R82, -INF , P4 ;  /* 0xff80000052527808 */ /* 0x000fe40002000000 */
[C---:B------:R-:W-:Y:S02]  /*ddf0*/  ISETP.GT.AND P5, PT, R132.reuse, 0x71, PT ;  /* 0x000000718400780c */ /* 0x040fe40003fa4270 */
[C---:B------:R-:W-:Y:S02]  /*de00*/  ISETP.GT.AND P1, PT, R132.reuse, 0x78, PT ;  /* 0x000000788400780c */ /* 0x040fe40003f24270 */
[C---:B------:R-:W-:Y:S02]  /*de10*/  ISETP.GT.AND P2, PT, R132.reuse, 0x79, PT ;  /* 0x000000798400780c */ /* 0x040fe40003f44270 */
[----:B------:R-:W-:Y:S02]  /*de20*/  ISETP.GT.AND P4, PT, R132, 0x81, PT ;  /* 0x000000818400780c */ /* 0x000fe40003f84270 */
[----:B---3--:R-:W-:-:S02]  /*de30*/  FSEL R83, R83, -INF , P5 ;  /* 0xff80000053537808 */ /* 0x008fc40002800000 */
[----:B----4-:R-:W-:Y:S02]  /*de40*/  FSEL R86, R86, -INF , P1 ;  /* 0xff80000056567808 */ /* 0x010fe40000800000 */
[----:B------:R-:W-:Y:S02]  /*de50*/  FSEL R87, R87, -INF , P2 ;  /* 0xff80000057577808 */ /* 0x000fe40001000000 */
[----:B------:R-:W-:Y:S02]  /*de60*/  FSEL R69, R69, -INF , P4 ;  /* 0xff80000045457808 */ /* 0x000fe40002000000 */
[----:B------:R-:W-:Y:S02]  /*de70*/  FSEL R135, R135, RZ, P6 ;  /* 0x000000ff87877208 */ /* 0x000fe40003000000 */
[C---:B------:R-:W-:Y:S02]  /*de80*/  ISETP.GT.AND P1, PT, R132.reuse, 0x89, PT ;  /* 0x000000898400780c */ /* 0x040fe40003f24270 */
[----:B------:R-:W-:-:S02]  /*de90*/  ISETP.GT.AND P2, PT, R132, 0x90, PT ;  /* 0x000000908400780c */ /* 0x000fc40003f44270 */
[C---:B------:R-:W-:Y:S02]  /*dea0*/  ISETP.GT.AND P3, PT, R132.reuse, 0x91, PT ;  /* 0x000000918400780c */ /* 0x040fe40003f64270 */
[C---:B------:R-:W-:Y:S02]  /*deb0*/  ISETP.GT.AND P4, PT, R132.reuse, 0x98, PT ;  /* 0x000000988400780c */ /* 0x040fe40003f84270 */
[C---:B------:R-:W-:Y:S02]  /*dec0*/  ISETP.GT.AND P5, PT, R132.reuse, 0x99, PT ;  /* 0x000000998400780c */ /* 0x040fe40003fa4270 */
[----:B------:R-:W-:Y:S02]  /*ded0*/  ISETP.GT.AND P6, PT, R132, 0x88, PT ;  /* 0x000000888400780c */ /* 0x000fe40003fc4270 */
        /* <DEDUP_REMOVED lines=32> */
[C---:B------:R-:W-:Y:S02]  /*e0e0*/  FMUL.FTZ R66, R2.reuse, R66 ;  /* 0x0000004202427220 */ /* 0x040fe40000410000 */
[----:B------:R-:W-:Y:S01]  /*e0f0*/  FMNMX.FTZ R132, R83, R132, !PT ;  /* 0x0000008453847209 */ /* 0x000fe20007810000 */
[----:B------:R-:W-:-:S03]  /*e100*/  FMUL.FTZ R67, R2, R67 ;  /* 0x0000004302437220 */ /* 0x000fc60000410000 */
[----:B------:R-:W-:Y:S01]  /*e110*/  FMNMX.FTZ R132, R86, R132, !PT ;  /* 0x0000008456847209 */ /* 0x000fe20007810000 */
[----:B------:R-:W1:Y:S01]  /*e120*/  MUFU.TANH R63, R63 ;  /* 0x0000003f003f7308 */ /* 0x000e620000002400 */
[----:B------:R-:W-:Y:S02]  /*e130*/  FMUL.FTZ R70, R2, R70 ;  /* 0x0000004602467220 */ /* 0x000fe40000410000 */
[----:B------:R-:W-:-:S05]  /*e140*/  FMNMX.FTZ R132, R87, R132, !PT ;  /* 0x0000008457847209 */ /* 0x000fca0007810000 */
[----:B------:R-:W2:Y:S01]  /*e150*/  MUFU.TANH R66, R66 ;  /* 0x0000004200427308 */ /* 0x000ea20000002400 */
[----:B------:R-:W-:Y:S01]  /*e160*/  FMNMX.FTZ R132, R133, R132, !PT ;  /* 0x0000008485847209 */ /* 0x000fe20007810000 */
[----:B------:R-:W-:Y:S01]  /*e170*/  FMUL.FTZ R71, R2, R71 ;  /* 0x0000004702477220 */ /* 0x000fe20000410000 */
[----:B0-----:R-:W-:-:S05]  /*e180*/  FSEL R62, R62, -INF , P6 ;  /* 0xff8000003e3e7808 */ /* 0x001fca0003000000 */
[----:B------:R-:W0:Y:S01]  /*e190*/  MUFU.TANH R67, R67 ;  /* 0x0000004300437308 */ /* 0x000e220000002400 */
[----:B------:R-:W-:Y:S02]  /*e1a0*/  FMNMX.FTZ R132, R69, R132, !PT ;  /* 0x0000008445847209 */ /* 0x000fe40007810000 */
[----:B-1----:R-:W-:-:S05]  /*e1b0*/  FSEL R63, R63, -INF , P1 ;  /* 0xff8000003f3f7808 */ /* 0x002fca0000800000 */
[----:B------:R-:W1:Y:S01]  /*e1c0*/  MUFU.TANH R70, R70 ;  /* 0x0000004600467308 */ /* 0x000e620000002400 */
[----:B------:R-:W-:Y:S02]  /*e1d0*/  FMNMX.FTZ R132, R62, R132, !PT ;  /* 0x000000843e847209 */ /* 0x000fe40007810000 */
[----:B--2---:R-:W-:-:S05]  /*e1e0*/  FSEL R66, R66, -INF , P2 ;  /* 0xff80000042427808 */ /* 0x004fca0001000000 */
[----:B------:R-:W2:Y:S01]  /*e1f0*/  MUFU.TANH R71, R71 ;  /* 0x0000004700477308 */ /* 0x000ea20000002400 */
[----:B------:R-:W-:Y:S02]  /*e200*/  FMNMX.FTZ R132, R63, R132, !PT ;  /* 0x000000843f847209 */ /* 0x000fe40007810000 */
[----:B0-----:R-:W-:Y:S02]  /*e210*/  FSEL R67, R67, -INF , P3 ;  /* 0xff80000043437808 */ /* 0x001fe40001800000 */
[----:B------:R-:W-:Y:S02]  /*e220*/  FMNMX.FTZ R132, R66, R132, !PT ;  /* 0x0000008442847209 */ /* 0x000fe40007810000 */
[----:B-1----:R-:W-:Y:S02]  /*e230*/  FSEL R70, R70, -INF , P4 ;  /* 0xff80000046467808 */ /* 0x002fe40002000000 */
[----:B------:R-:W-:-:S04]  /*e240*/  FMNMX.FTZ R132, R67, R132, !PT ;  /* 0x0000008443847209 */ /* 0x000fc80007810000 */
[----:B------:R-:W-:Y:S02]  /*e250*/  FMNMX.FTZ R132, R70, R132, !PT ;  /* 0x0000008446847209 */ /* 0x000fe40007810000 */
[----:B--2---:R-:W-:-:S04]  /*e260*/  FSEL R71, R71, -INF , P5 ;  /* 0xff80000047477808 */ /* 0x004fc80002800000 */
[----:B------:R-:W-:-:S05]  /*e270*/  FMNMX.FTZ R132, R71, R132, !PT ;  /* 0x0000008447847209 */ /* 0x000fca0007810000 */
[----:B------:R-:W0:Y:S02]  /*e280*/  SHFL.BFLY PT, R134, R132, 0x2, 0x1f ;  /* 0x0c401f0084867f89 */ /* 0x000e2400000e0000 */
[----:B0-----:R-:W-:-:S05]  /*e290*/  FMNMX.FTZ R134, R132, R134, !PT ;  /* 0x0000008684867209 */ /* 0x001fca0007810000 */
        /* <DEDUP_REMOVED lines=40> */
[----:B------:R-:W-:-:S02]  /*e520*/  FFMA.FTZ R59, R59, R58, -R135 ;  /* 0x0000003a3b3b7223 */ /* 0x000fc40000010887 */
[----:B------:R0:W-:Y:S02]  /*e530*/  MUFU.EX2 R135, R72 ;  /* 0x0000004800877308 */ /* 0x0001e40000000800 */
[----:B0-----:R-:W-:-:S04]  /*e540*/  FMNMX.FTZ R72, R134, R132, !PT ;  /* 0x0000008486487209 */ /* 0x001fc80007810000 */
[C---:B------:R-:W-:Y:S01]  /*e550*/  FSETP.NEU.FTZ.AND P1, PT, R72.reuse, -INF , PT ;  /* 0xff8000004800780b */ /* 0x040fe20003f3d000 */
[----:B------:R-:W-:-:S03]  /*e560*/  FFMA.FTZ R137, R72, R58, -8 ;  /* 0xc100000048897423 */ /* 0x000fc6000001003a */
[----:B------:R-:W-:Y:S02]  /*e570*/  FSEL R132, R72, RZ, P1 ;  /* 0x000000ff48847208 */ /* 0x000fe40000800000 */
[----:B------:R-:W-:-:S03]  /*e580*/  FSEL R137, R137, RZ, P1 ;  /* 0x000000ff89897208 */ /* 0x000fc60000800000 */
[----:B------:R-:W-:Y:S01]  /*e590*/  FADD.FTZ R10, -R132, R10 ;  /* 0x0000000a840a7221 */ /* 0x000fe20000010100 */
[-C--:B------:R-:W-:Y:S01]  /*e5a0*/  FMUL.FTZ R11, R11, R58.reuse ;  /* 0x0000003a0b0b7220 */ /* 0x080fe20000410000 */
[-CC-:B------:R-:W-:Y:S02]  /*e5b0*/  FFMA.FTZ R13, R13, R58.reuse, -R137.reuse ;  /* 0x0000003a0d0d7223 */ /* 0x180fe40000010889 */
[-C--:B------:R-:W-:Y:S01]  /*e5c0*/  FMUL.FTZ R10, R10, R58.reuse ;  /* 0x0000003a0a0a7220 */ /* 0x080fe20000410000 */
        /* <DEDUP_REMOVED lines=13> */
[----:B0-----:R-:W-:-:S01]  /*e6a0*/  FFMA.FTZ R3, R11, R3, R9 ;  /* 0x000000030b037223 */ /* 0x001fc20000010009 */
[----:B-1----:R-:W-:-:S06]  /*e6b0*/  FFMA.FTZ R0, R10, R0, R13 ;  /* 0x000000000a007223 */ /* 0x002fcc000001000d */
[----:B------:R-:W0:Y:S01]  /*e6c0*/  MUFU.EX2 R121, R121 ;  /* 0x0000007900797308 */ /* 0x000e220000000800 */
[----:B------:R-:W-:-:S07]  /*e6d0*/  FFMA.FTZ R130, R130, R58, -R137 ;  /* 0x0000003a82827223 */ /* 0x000fce0000010889 */
        /* <DEDUP_REMOVED lines=9> */
[----:B------:R-:W-:-:S07]  /*e770*/  FFMA.FTZ R106, R106, R58, -R137 ;  /* 0x0000003a6a6a7223 */ /* 0x000fce0000010889 */
[----:B------:R-:W5:Y:S01]  /*e780*/  MUFU.EX2 R127, R127 ;  /* 0x0000007f007f7308 */ /* 0x000f620000000800 */
[----:B0-----:R-:W-:-:S01]  /*e790*/  FADD.FTZ R0, R121, R0 ;  /* 0x0000000079007221 */ /* 0x001fc20000010000 */
[----:B-1----:R-:W-:-:S06]  /*e7a0*/  FADD.FTZ R3, R123, R3 ;  /* 0x000000037b037221 */ /* 0x002fcc0000010000 */
        /* <DEDUP_REMOVED lines=91> */
[----:B------:R-:W-:-:S01]  /*ed60*/  FFMA.FTZ R79, R79, R58, -R137 ;  /* 0x0000003a4f4f7223 */ /* 0x000fc20000010889 */
[----:B--2---:R-:W-:-:S06]  /*ed70*/  FADD.FTZ R0, R100, R0 ;  /* 0x0000000064007221 */ /* 0x004fcc0000010000 */
[----:B------:R-:W1:Y:S01]  /*ed80*/  MUFU.EX2 R73, R73 ;  /* 0x0000004900497308 */ /* 0x000e620000000800 */
[----:B---3--:R-:W-:-:S01]  /*ed90*/  FADD.FTZ R3, R102, R3 ;  /* 0x0000000366037221 */ /* 0x008fc20000010000 */
[----:B------:R-:W-:-:S06]  /*eda0*/  FFMA.FTZ R82, R82, R58, -R137 ;  /* 0x0000003a52527223 */ /* 0x000fcc0000010889 */
[----:B------:R-:W2:Y:S01]  /*edb0*/  MUFU.EX2 R75, R75 ;  /* 0x0000004b004b7308 */ /* 0x000ea20000000800 */
[----:B----4-:R-:W-:-:S01]  /*edc0*/  FADD.FTZ R0, R101, R0 ;  /* 0x0000000065007221 */ /* 0x010fc20000010000 */
[----:B-----5:R-:W-:-:S06]  /*edd0*/  FADD.FTZ R3, R103, R3 ;  /* 0x0000000367037221 */ /* 0x020fcc0000010000 */
[----:B------:R-:W3:Y:S01]  /*ede0*/  MUFU.EX2 R76, R76 ;  /* 0x0000004c004c7308 */ /* 0x000ee20000000800 */
[----:B------:R-:W-:-:S07]  /*edf0*/  FFMA.FTZ R83, R83, R58, -R137 ;  /* 0x0000003a53537223 */ /* 0x000fce0000010889 */
[----:B------:R-:W4:Y:S01]  /*ee00*/  MUFU.EX2 R78, R78 ;  /* 0x0000004e004e7308 */ /* 0x000f220000000800 */
[----:B------:R-:W-:-:S01]  /*ee10*/  FADD.FTZ R0, R135, R0 ;  /* 0x0000000087007221 */ /* 0x000fc20000010000 */
[----:B0-----:R-:W-:-:S06]  /*ee20*/  FADD.FTZ R3, R74, R3 ;  /* 0x000000034a037221 */ /* 0x001fcc0000010000 */
[----:B------:R-:W0:Y:S01]  /*ee30*/  MUFU.EX2 R77, R77 ;  /* 0x0000004d004d7308 */ /* 0x000e220000000800 */
[----:B------:R-:W-:-:S07]  /*ee40*/  FFMA.FTZ R86, R86, R58, -R137 ;  /* 0x0000003a56567223 */ /* 0x000fce0000010889 */
[----:B------:R-:W5:Y:S01]  /*ee50*/  MUFU.EX2 R79, R79 ;  /* 0x0000004f004f7308 */ /* 0x000f620000000800 */
[----:B-1----:R-:W-:-:S01]  /*ee60*/  FADD.FTZ R0, R73, R0 ;  /* 0x0000000049007221 */ /* 0x002fc20000010000 */
[----:B--2---:R-:W-:-:S06]  /*ee70*/  FADD.FTZ R3, R75, R3 ;  /* 0x000000034b037221 */ /* 0x004fcc0000010000 */
[----:B------:R-:W1:Y:S01]  /*ee80*/  MUFU.EX2 R80, R80 ;  /* 0x0000005000507308 */ /* 0x000e620000000800 */
[----:B------:R-:W-:-:S07]  /*ee90*/  FFMA.FTZ R87, R87, R58, -R137 ;  /* 0x0000003a57577223 */ /* 0x000fce0000010889 */
[----:B------:R-:W2:Y:S01]  /*eea0*/  MUFU.EX2 R82, R82 ;  /* 0x0000005200527308 */ /* 0x000ea20000000800 */
[----:B---3--:R-:W-:-:S01]  /*eeb0*/  FADD.FTZ R0, R76, R0 ;  /* 0x000000004c007221 */ /* 0x008fc20000010000 */
[----:B----4-:R-:W-:-:S06]  /*eec0*/  FADD.FTZ R3, R78, R3 ;  /* 0x000000034e037221 */ /* 0x010fcc0000010000 */
[----:B------:R-:W3:Y:S01]  /*eed0*/  MUFU.EX2 R81, R81 ;  /* 0x0000005100517308 */ /* 0x000ee20000000800 */
[----:B------:R-:W-:-:S07]  /*eee0*/  FFMA.FTZ R133, R133, R58, -R137 ;  /* 0x0000003a85857223 */ /* 0x000fce0000010889 */
[----:B------:R-:W4:Y:S01]  /*eef0*/  MUFU.EX2 R83, R83 ;  /* 0x0000005300537308 */ /* 0x000f220000000800 */
[----:B0-----:R-:W-:-:S01]  /*ef00*/  FADD.FTZ R0, R77, R0 ;  /* 0x000000004d007221 */ /* 0x001fc20000010000 */
[----:B-----5:R-:W-:-:S06]  /*ef10*/  FADD.FTZ R3, R79, R3 ;  /* 0x000000034f037221 */ /* 0x020fcc0000010000 */
        /* <DEDUP_REMOVED lines=35> */
[----:B------:R-:W1:Y:S08]  /*f150*/  MUFU.EX2 R64, R64 ;  /* 0x0000004000407308 */ /* 0x000e700000000800 */
[----:B------:R-:W2:Y:S01]  /*f160*/  MUFU.EX2 R67, R67 ;  /* 0x0000004300437308 */ /* 0x000ea20000000800 */
[----:B---3--:R-:W-:-:S01]  /*f170*/  FADD.FTZ R0, R61, R0 ;  /* 0x000000003d007221 */ /* 0x008fc20000010000 */
[----:B----4-:R-:W-:-:S06]  /*f180*/  FADD.FTZ R3, R63, R3 ;  /* 0x000000033f037221 */ /* 0x010fcc0000010000 */
[----:B------:R-:W3:Y:S08]  /*f190*/  MUFU.EX2 R65, R65 ;  /* 0x0000004100417308 */ /* 0x000ef00000000800 */
[----:B------:R-:W4:Y:S01]  /*f1a0*/  MUFU.EX2 R70, R70 ;  /* 0x0000004600467308 */ /* 0x000f220000000800 */
[----:B0-----:R-:W-:-:S01]  /*f1b0*/  FADD.FTZ R0, R8, R0 ;  /* 0x0000000008007221 */ /* 0x001fc20000010000 */
[----:B-----5:R-:W-:-:S06]  /*f1c0*/  FADD.FTZ R3, R66, R3 ;  /* 0x0000000342037221 */ /* 0x020fcc0000010000 */
[----:B------:R-:W0:Y:S08]  /*f1d0*/  MUFU.EX2 R59, R59 ;  /* 0x0000003b003b7308 */ /* 0x000e300000000800 */
[----:B------:R-:W5:Y:S01]  /*f1e0*/  MUFU.EX2 R71, R71 ;  /* 0x0000004700477308 */ /* 0x000f620000000800 */
[----:B-1----:R-:W-:-:S01]  /*f1f0*/  FADD.FTZ R0, R64, R0 ;  /* 0x0000000040007221 */ /* 0x002fc20000010000 */
[----:B--2---:R-:W-:-:S03]  /*f200*/  FADD.FTZ R3, R67, R3 ;  /* 0x0000000343037221 */ /* 0x004fc60000010000 */
[----:B---3--:R-:W-:Y:S01]  /*f210*/  FADD.FTZ R0, R65, R0 ;  /* 0x0000000041007221 */ /* 0x008fe20000010000 */
[----:B----4-:R-:W-:-:S03]  /*f220*/  FADD.FTZ R132, R70, R3 ;  /* 0x0000000346847221 */ /* 0x010fc60000010000 */
[----:B0-----:R-:W-:Y:S01]  /*f230*/  FADD.FTZ R3, R59, R0 ;  /* 0x000000003b037221 */ /* 0x001fe20000010000 */
[----:B-----5:R-:W-:-:S01]  /*f240*/  FADD.FTZ R0, R71, R132 ;  /* 0x0000008447007221 */ /* 0x020fc20000010000 */
[----:B------:R-:W-:Y:S06]  /*f250*/  @!P0 BRA `(.L_x_15510) ;  /* 0x0000000000048947 */ /* 0x000fec0003800000 */
[----:B------:R-:W-:Y:S01]  /*f260*/  BPT.TRAP 0x1 ;  /* 0x000000040000795c */ /* 0x000fe20000300000 */
.L_x_15510:
[----:B------:R-:W-:Y:S01]  /*f270*/  ISETP.GT.AND P1, PT, R15, R21, PT ;  /* 0x000000150f00720c */ /* 0x000fe20003f24270 */
        /* <DEDUP_REMOVED lines=80> */
[----:B0-----:R-:W-:Y:S06]  /*f780*/  @P1 BRA `(.L_x_15511) ;  /* 0xffffffc400741947 */ /* 0x001fec000383ffff */
[----:B------:R-:W-:Y:S05]  /*f790*/  BSYNC B1 ;  /* 0x0000000000017941 */ /* 0x000fea0003800000 */
.L_x_15498:
[----:B------:R-:W-:Y:S05]  /*f7a0*/  BSYNC B0 ;  /* 0x0000000000007941 */ /* 0x000fea0003800000 */
.L_x_15497:
[----:B------:R-:W-:Y:S01]  /*f7b0*/  ISETP.GE.AND P1, PT, R15, RZ, PT ;  /* 0x000000ff0f00720c */ /* 0x000fe20003f26270 */
[----:B------:R-:W-:-:S12]  /*f7c0*/  BSSY B0, `(.L_x_15512) ;  /* 0x00002f0000007945 */ /* 0x000fd80003800000 */
[----:B------:R-:W-:Y:S05]  /*f7d0*/  @!P1 BRA `(.L_x_15513) ;  /* 0x0000002c00b89947 */ /* 0x000fea0003800000 */
[----:B------:R-:W-:Y:S01]  /*f7e0*/  MOV R13, R72 ;  /* 0x00000048000d7202 */ /* 0x000fe20000000f00 */
[----:B------:R-:W-:Y:S02]  /*f7f0*/  IMAD.MOV.U32 R14, RZ, RZ, R20 ;  /* 0x000000ffff0e7224 */ /* 0x000fe400078e0014 */
[----:B------:R-:W-:Y:S02]  /*f800*/  IMAD.MOV.U32 R9, RZ, RZ, R23 ;  /* 0x000000ffff097224 */ /* 0x000fe400078e0017 */
[----:B------:R-:W-:-:S07]  /*f810*/  IMAD.MOV.U32 R8, RZ, RZ, R22 ;  /* 0x000000ffff087224 */ /* 0x000fce00078e0016 */
.L_x_15526:
        /* <DEDUP_REMOVED lines=8> */
.L_x_15514:
[----:B------:R-:W-:Y:S01]  /*f8a0*/  IMAD R10, R22, 0x8, R18 ;  /* 0x00000008160a7824 */ /* 0x000fe200078e0212 */
[----:B------:R-:W-:-:S04]  /*f8b0*/  SHF.L.U32 R11, R23, 0x1f, RZ ;  /* 0x0000001f170b7819 */ /* 0x000fc800000006ff */
[----:B------:R0:W1:Y:S01]  /*f8c0*/  SYNCS.PHASECHK.TRANS64.TRYWAIT P1, [R10+URZ+0x13230], R11 ;  /* 0x0132300b0a0075a7 */ /* 0x000062000802017f */
[----:B------:R-:W-:Y:S05]  /*f8d0*/  @!P0 BRA `(.L_x_15515) ;  /* 0x0000000000048947 */ /* 0x000fea0003800000 */
[----:B------:R-:W-:Y:S01]  /*f8e0*/  BPT.TRAP 0x1 ;  /* 0x000000040000795c */ /* 0x000fe20000300000 */
.L_x_15515:
[----:B------:R-:W2:Y:S01]  /*f8f0*/  LDL R12, [R1] ;  /* 0x00000000010c7983 */ /* 0x000ea20000100800 */
[----:B------:R-:W-:Y:S01]  /*f900*/  BSSY B1, `(.L_x_15516) ;  /* 0x0000007000017945 */ /* 0x000fe20003800000 */
[----:B--2---:R-:W-:-:S04]  /*f910*/  IMAD R12, R22, 0x280, R12 ;  /* 0x00000280160c7824 */ /* 0x004fc800078e020c */
[C---:B------:R-:W-:Y:S01]  /*f920*/  VIADD R21, R12.reuse, 0x100 ;  /* 0x000001000c157836 */ /* 0x040fe20000000000 */
[----:B------:R-:W-:Y:S01]  /*f930*/  IADD3 R56, R12, 0x80, RZ ;  /* 0x000000800c387810 */ /* 0x000fe20007ffe0ff */
[----:B-1----:R-:W-:Y:S06]  /*f940*/  @P1 BRA `(.L_x_15517) ;  /* 0x0000000000081947 */ /* 0x002fec0003800000 */
[----:B------:R-:W1:Y:S02]  /*f950*/  SYNCS.PHASECHK.TRANS64.TRYWAIT P1, [R10+URZ+0x13230], R11 ;  /* 0x0132300b0a0075a7 */ /* 0x000e64000802017f */
[----:B-1----:R-:W-:Y:S05]  /*f960*/  @!P1 BRA `(.L_x_15518) ;  /* 0x000000d8000c9947 */ /* 0x002fea0003800000 */
.L_x_15517:
[----:B------:R-:W-:Y:S05]  /*f970*/  BSYNC B1 ;  /* 0x0000000000017941 */ /* 0x000fea0003800000 */
.L_x_15516:
[----:B01----:R-:W-:Y:S01]  /*f980*/  IMAD.MOV.U32 R10, RZ, RZ, R12 ;  /* 0x000000ffff0a7224 */ /* 0x003fe200078e000c */
        /* <DEDUP_REMOVED lines=15> */
[----:B------:R-:W-:Y:S02]  /*fa80*/  R2UR UR14, R10 ;  /* 0x000000000a0e72ca */ /* 0x000fe400000e0000 */
        /* <DEDUP_REMOVED lines=16> */
[----:B------:R-:W-:-:S02]  /*fb90*/  R2UR UR27, R57 ;  /* 0x00000000391b72ca */ /* 0x000fc400000e0000 */
[----:B------:R-:W-:Y:S02]  /*fba0*/  R2UR UR20, R4 ;  /* 0x00000000041472ca */ /* 0x000fe400000e0000 */
[----:B------:R-:W-:Y:S02]  /*fbb0*/  R2UR UR21, R5 ;  /* 0x00000000051572ca */ /* 0x000fe400000e0000 */
[----:B------:R-:W-:Y:S02]  /*fbc0*/  MOV R57, 0x80000020 ;  /* 0x8000002000397802 */ /* 0x000fe40000000f00 */
        /* <DEDUP_REMOVED lines=50> */
.L_x_15519:
[----:B------:R-:W-:Y:S01]  /*fef0*/  SHF.L.U32 R9, R9, 0x1f, RZ ;  /* 0x0000001f09097819 */ /* 0x000fe200000006ff */
[----:B------:R-:W-:-:S04]  /*ff00*/  IMAD R12, R8, 0x8, R18 ;  /* 0x00000008080c7824 */ /* 0x000fc800078e0212 */
[----:B------:R0:W1:Y:S01]  /*ff10*/  SYNCS.PHASECHK.TRANS64.TRYWAIT P1, [R12+URZ+0x13250], R9 ;  /* 0x013250090c0075a7 */ /* 0x000062000802017f */
[----:B------:R-:W-:Y:S05]  /*ff20*/  @!P0 BRA `(.L_x_15520) ;  /* 0x0000000000048947 */ /* 0x000fea0003800000 */
[----:B------:R-:W-:Y:S01]  /*ff30*/  BPT.TRAP 0x1 ;  /* 0x000000040000795c */ /* 0x000fe20000300000 */
.L_x_15520:
[----:B------:R-:W-:Y:S04]  /*ff40*/  BSSY B1, `(.L_x_15521) ;  /* 0x0000004000017945 */ /* 0x000fe80003800000 */
[----:B-1----:R-:W-:Y:S05]  /*ff50*/  @P1 BRA `(.L_x_15522) ;  /* 0x0000000000081947 */ /* 0x002fea0003800000 */
[----:B------:R-:W1:Y:S02]  /*ff60*/  SYNCS.PHASECHK.TRANS64.TRYWAIT P1, [R12+URZ+0x13250], R9 ;  /* 0x013250090c0075a7 */ /* 0x000e64000802017f */
[----:B-1----:R-:W-:Y:S05]  /*ff70*/  @!P1 BRA `(.L_x_15523) ;  /* 0x000000d0009c9947 */ /* 0x002fea0003800000 */
.L_x_15522:
[----:B------:R-:W-:Y:S05]  /*ff80*/  BSYNC B1 ;  /* 0x0000000000017941 */ /* 0x000fea0003800000 */
.L_x_15521:
[----:B01----:R-:W-:Y:S01]  /*ff90*/  VIADD R9, R18, 0x1000 ;  /* 0x0000100012097836 */ /* 0x003fe20000000000 */
[----:B------:R-:W-:Y:S01]  /*ffa0*/  WARPGROUP.ARRIVE ;  /* 0x00000000000079c5 */ /* 0x000fe20000000000 */
[----:B------:R-:W-:-:S03]  /*ffb0*/  MOV R11, 0xc0000010 ;  /* 0xc0000010000b7802 */ /* 0x000fc60000000f00 */
        /* <DEDUP_REMOVED lines=38> */
.L_x_15524:
[----:B------:R-:W2:Y:S01]  /*10220*/  LDL R136, [R1+0x20] ;  /* 0x0000200001887983 */ /* 0x000ea20000100800 */
[C---:B------:R-:W-:Y:S01]  /*10230*/  FMUL.FTZ R8, R2.reuse, R120 ;  /* 0x0000007802087220 */ /* 0x040fe20000410000 */
[C---:B------:R-:W-:Y:S01]  /*10240*/  FMUL.FTZ R9, R2.reuse, R121 ;  /* 0x0000007902097220 */ /* 0x040fe20000410000 */
[----:B------:R-:W-:Y:S01]  /*10250*/  FMUL.FTZ R21, R2, R124 ;  /* 0x0000007c02157220 */ /* 0x000fe20000410000 */
[----:B------:R-:W-:Y:S01]  /*10260*/  LEA R20, R20, R18, 0x3 ;  /* 0x0000001214147211 */ /* 0x000fe200078e18ff */
[C---:B------:R-:W-:Y:S01]  /*10270*/  FMUL.FTZ R120, R2.reuse, R125 ;  /* 0x0000007d02787220 */ /* 0x040fe20000410000 */
[C---:B------:R-:W-:Y:S01]  /*10280*/  FMUL.FTZ R11, R2.reuse, R123 ;  /* 0x0000007b020b7220 */ /* 0x040fe20000410000 */
[----:B------:R-:W0:Y:S01]  /*10290*/  MUFU.TANH R8, R8 ;  /* 0x0000000800087308 */ /* 0x000e220000002400 */
[----:B------:R-:W-:Y:S01]  /*102a0*/  FMUL.FTZ R123, R2, R128 ;  /* 0x00000080027b7220 */ /* 0x000fe20000410000 */
        /* <DEDUP_REMOVED lines=84> */
[----:B------:R-:W-:-:S02]  /*107f0*/  FMUL.FTZ R71, R2, R71 ;  /* 0x0000004702477220 */ /* 0x000fc40000410000 */
        /* <DEDUP_REMOVED lines=103> */
[----:B---3--:R-:W-:-:S03]  /*10e70*/  FMNMX.FTZ R72, R11, R72, !PT ;  /* 0x000000480b487209 */ /* 0x008fc60007810000 */
[----:B------:R-:W3:Y:S01]  /*10e80*/  MUFU.TANH R78, R78 ;  /* 0x0000004e004e7308 */ /* 0x000ee20000002400 */
[----:B----4-:R-:W-:-:S04]  /*10e90*/  FMNMX.FTZ R72, R121, R72, !PT ;  /* 0x0000004879487209 */ /* 0x010fc80007810000 */
[----:B-----5:R-:W-:-:S03]  /*10ea0*/  FMNMX.FTZ R72, R122, R72, !PT ;  /* 0x000000487a487209 */ /* 0x020fc60007810000 */
        /* <DEDUP_REMOVED lines=34> */
[----:B---3--:R-:W-:-:S04]  /*110d0*/  FMNMX.FTZ R72, R78, R72, !PT ;  /* 0x000000484e487209 */ /* 0x008fc80007810000 */
[----:B----4-:R-:W-:-:S03]  /*110e0*/  FMNMX.FTZ R72, R79, R72, !PT ;  /* 0x000000484f487209 */ /* 0x010fc60007810000 */
[----:B------:R-:W3:Y:S01]  /*110f0*/  MUFU.TANH R71, R71 ;  /* 0x0000004700477308 */ /* 0x000ee20000002400 */
[----:B-----5:R-:W-:-:S04]  /*11100*/  FMNMX.FTZ R72, R82, R72, !PT ;  /* 0x0000004852487209 */ /* 0x020fc80007810000 */
[----:B------:R-:W-:-:S04]  /*11110*/  FMNMX.FTZ R72, R83, R72, !PT ;  /* 0x0000004853487209 */ /* 0x000fc80007810000 */
[----:B------:R-:W-:-:S04]  /*11120*/  FMNMX.FTZ R72, R86, R72, !PT ;  /* 0x0000004856487209 */ /* 0x000fc80007810000 */
[----:B------:R-:W-:-:S04]  /*11130*/  FMNMX.FTZ R72, R87, R72, !PT ;  /* 0x0000004857487209 */ /* 0x000fc80007810000 */
[----:B------:R-:W-:-:S04]  /*11140*/  FMNMX.FTZ R72, R132, R72, !PT ;  /* 0x0000004884487209 */ /* 0x000fc80007810000 */
[----:B------:R-:W-:-:S04]  /*11150*/  FMNMX.FTZ R72, R59, R72, !PT ;  /* 0x000000483b487209 */ /* 0x000fc80007810000 */
[----:B--2---:R-:W-:-:S04]  /*11160*/  FMNMX.FTZ R72, R62, R72, !PT ;  /* 0x000000483e487209 */ /* 0x004fc80007810000 */
[----:B0-----:R-:W-:-:S04]  /*11170*/  FMNMX.FTZ R72, R63, R72, !PT ;  /* 0x000000483f487209 */ /* 0x001fc80007810000 */
        /* <DEDUP_REMOVED lines=258> */
.L_x_15525:
[----:B------:R-:W-:Y:S01]  /*121a0*/  ISETP.GT.AND P1, PT, R15, RZ, PT ;  /* 0x000000ff0f00720c */ /* 0x000fe20003f24270 */
        /* <DEDUP_REMOVED lines=79> */
[----:B------:R-:W-:Y:S01]  /*126a0*/  MOV R9, R23 ;  /* 0x0000001700097202 */ /* 0x000fe20000000f00 */
[----:B0-----:R-:W-:Y:S06]  /*126b0*/  @P1 BRA `(.L_x_15526) ;  /* 0xffffffd000581947 */ /* 0x001fec000383ffff */
.L_x_15513:
[----:B------:R-:W-:Y:S05]  /*126c0*/  BSYNC B0 ;  /* 0x0000000000007941 */ /* 0x000fea0003800000 */
.L_x_15512:
[----:B------:R-:W-:Y:S06]  /*126d0*/  BAR.ARV 0x8, 0x200 ;  /* 0x0208000000007b1d */ /* 0x000fec0000002000 */
[----:B------:R-:W-:Y:S05]  /*126e0*/  @!P0 BRA `(.L_x_15527) ;  /* 0x0000000000048947 */ /* 0x000fea0003800000 */
[----:B------:R-:W-:Y:S01]  /*126f0*/  BPT.TRAP 0x1 ;  /* 0x000000040000795c */ /* 0x000fe20000300000 */
.L_x_15527:
[----:B------:R-:W-:Y:S01]  /*12700*/  IMAD R10, R22, 0x8, R18 ;  /* 0x00000008160a7824 */ /* 0x000fe200078e0212 */
[----:B------:R-:W-:-:S04]  /*12710*/  SHF.L.U32 R5, R23, 0x1f, RZ ;  /* 0x0000001f17057819 */ /* 0x000fc800000006ff */
[----:B------:R0:W1:Y:S01]  /*12720*/  SYNCS.PHASECHK.TRANS64.TRYWAIT P1, [R10+URZ+0x13250], R5 ;  /* 0x013250050a0075a7 */ /* 0x000062000802017f */
[----:B------:R-:W-:Y:S05]  /*12730*/  @!P0 BRA `(.L_x_15528) ;  /* 0x0000000000048947 */ /* 0x000fea0003800000 */
[----:B------:R-:W-:Y:S01]  /*12740*/  BPT.TRAP 0x1 ;  /* 0x000000040000795c */ /* 0x000fe20000300000 */
.L_x_15528:
[----:B------:R-:W-:Y:S04]  /*12750*/  BSSY B0, `(.L_x_15529) ;  /* 0x0000004000007945 */ /* 0x000fe80003800000 */
[----:B-1----:R-:W-:Y:S05]  /*12760*/  @P1 BRA `(.L_x_15530) ;  /* 0x0000000000081947 */ /* 0x002fea0003800000 */
[----:B------:R-:W1:Y:S02]  /*12770*/  SYNCS.PHASECHK.TRANS64.TRYWAIT P1, [R10+URZ+0x13250], R5 ;  /* 0x013250050a0075a7 */ /* 0x000e64000802017f */
[----:B-1----:R-:W-:Y:S05]  /*12780*/  @!P1 BRA `(.L_x_15531) ;  /* 0x000000a800ac9947 */ /* 0x002fea0003800000 */
.L_x_15530:
[----:B------:R-:W-:Y:S05]  /*12790*/  BSYNC B0 ;  /* 0x0000000000007941 */ /* 0x000fea0003800000 */
.L_x_15529:
[----:B------:R-:W2:Y:S04]  /*127a0*/  LDL R2, [R1+0x68] ;  /* 0x0000680001027983 */ /* 0x000ea80000100800 */
[----:B------:R-:W3:Y:S01]  /*127b0*/  LDL R13, [R1+0x50] ;  /* 0x00005000010d7983 */ /* 0x000ee20000100800 */
[----:B------:R-:W-:-:S03]  /*127c0*/  ULDC.64 UR4, c[0x0][0x9a0] ;  /* 0x0002680000047ab9 */ /* 0x000fc60000000a00 */
[----:B------:R-:W4:Y:S01]  /*127d0*/  LDL.LU R12, [R1+0x8] ;  /* 0x00000800010c7983 */ /* 0x000f220000300800 */
[----:B------:R-:W-:Y:S01]  /*127e0*/  VIADD R18, R18, 0x1000 ;  /* 0x0000100012127836 */ /* 0x000fe20000000000 */
[----:B------:R-:W-:Y:S01]  /*127f0*/  ISETP.NE.U32.AND P1, PT, RZ, UR4, PT ;  /* 0x00000004ff007c0c */ /* 0x000fe2000bf25070 */
[----:B------:R-:W-:-:S03]  /*12800*/  WARPGROUP.ARRIVE ;  /* 0x00000000000079c5 */ /* 0x000fc60000000000 */
[----:B------:R-:W-:Y:S02]  /*12810*/  SHF.R.U32.HI R18, RZ, 0x4, R18 ;  /* 0x00000004ff127819 */ /* 0x000fe40000011612 */
[----:B------:R-:W-:Y:S02]  /*12820*/  ISETP.NE.AND.EX P1, PT, RZ, UR5, PT, P1 ;  /* 0x00000005ff007c0c */ /* 0x000fe4000bf25310 */
[----:B------:R-:W-:-:S04]  /*12830*/  LOP3.LUT R18, R18, 0x3fff, RZ, 0xc0, !PT ;  /* 0x00003fff12127812 */ /* 0x000fc800078ec0ff */
[----:B01----:R-:W-:-:S05]  /*12840*/  LOP3.LUT R5, R18, 0x10000, RZ, 0xfc, !PT ;  /* 0x0001000012057812 */ /* 0x003fca00078efcff */
[----:B------:R-:W-:Y:S02]  /*12850*/  IMAD R4, R22, 0x280, R5 ;  /* 0x0000028016047824 */ /* 0x000fe400078e0205 */
[----:B------:R-:W-:Y:S01]  /*12860*/  IMAD.MOV.U32 R5, RZ, RZ, -0x3ffffff0 ;  /* 0xc0000010ff057424 */ /* 0x000fe200078e00ff */
[----:B------:R-:W2:Y:S02]  /*12870*/  @P1 LDC.64 R8, c[0x0][0x9c8] ;  /* 0x00027200ff081b82 */ /* 0x000ea40000000a00 */
[----:B------:R-:W-:Y:S02]  /*12880*/  R2UR UR6, R4 ;  /* 0x00000000040672ca */ /* 0x000fe400000e0000 */
[----:B------:R-:W-:-:S04]  /*12890*/  R2UR UR7, R5 ;  /* 0x00000000050772ca */ /* 0x000fc800000e0000 */
[----:B------:R-:W0:Y:S09]  /*128a0*/  @P1 LDC.64 R6, c[0x0][0x9d0] ;  /* 0x00027400ff061b82 */ /* 0x000e320000000a00 */
[----:B------:R-:W-:Y:S03]  /*128b0*/  QGMMA.64x64x32.F32.E4M3.E4M3 R24, R152, gdesc[UR4], R24, gsb0 ;  /* 0x00e0000498187df3 */ /* 0x000fe60008000818 */
[----:B------:R-:W-:-:S02]  /*128c0*/  WARPGROUP.DEPBAR.LE gsb0, 0x0 ;  /* 0x00008000000079c5 */ /* 0x000fc40000010000 */
[----:B------:R-:W-:Y:S01]  /*128d0*/  WARPGROUP.ARRIVE ;  /* 0x00000000000079c5 */ /* 0x000fe20000000000 */
[----:B--2---:R-:W-:-:S04]  /*128e0*/  @P1 IMAD R2, R2, R8, RZ ;  /* 0x0000000802021224 */ /* 0x004fc800078e02ff */
[C---:B---3--:R-:W-:Y:S02]  /*128f0*/  @P1 IMAD R5, R13.reuse, R9, R2 ;  /* 0x000000090d051224 */ /* 0x048fe400078e0202 */
[----:B------:R-:W-:Y:S01]  /*12900*/  @P1 IMAD.WIDE.U32 R8, R13, R8, RZ ;  /* 0x000000080d081225 */ /* 0x000fe200078e00ff */
[----:B----4-:R-:W-:-:S03]  /*12910*/  @P1 SHF.R.S32.HI R11, RZ, 0x1f, R12 ;  /* 0x0000001fff0b1819 */ /* 0x010fc6000001140c */
[----:B------:R-:W-:Y:S02]  /*12920*/  @P1 IMAD.IADD R9, R9, 0x1, R5 ;  /* 0x0000000109091824 */ /* 0x000fe400078e0205 */
[----:B0-----:R-:W-:Y:S01]  /*12930*/  @P1 IMAD R2, R11, R6, RZ ;  /* 0x000000060b021224 */ /* 0x001fe200078e02ff */
[----:B------:R-:W-:-:S03]  /*12940*/  MOV R11, 0x3f800000 ;  /* 0x3f800000000b7802 */ /* 0x000fc60000000f00 */
[C---:B------:R-:W-:Y:S02]  /*12950*/  @P1 IMAD R5, R12.reuse, R7, R2 ;  /* 0x000000070c051224 */ /* 0x040fe400078e0202 */
[----:B------:R-:W-:-:S04]  /*12960*/  @P1 IMAD.WIDE.U32 R6, R12, R6, R8 ;  /* 0x000000060c061225 */ /* 0x000fc800078e0008 */
[----:B------:R-:W-:Y:S01]  /*12970*/  @P1 IMAD.IADD R5, R7, 0x1, R5 ;  /* 0x0000000107051824 */ /* 0x000fe200078e0205 */
[----:B------:R-:W-:Y:S01]  /*12980*/  @P1 LEA R8, P2, R6, UR4, 0x2 ;  /* 0x0000000406081c11 */ /* 0x000fe2000f8410ff */
[----:B------:R-:W-:-:S03]  /*12990*/  IMAD.MOV.U32 R7, RZ, RZ, -0x3ffffff0 ;  /* 0xc0000010ff077424 */ /* 0x000fc600078e00ff */
[----:B------:R-:W-:Y:S01]  /*129a0*/  @P1 LEA.HI.X R9, R6, UR5, R5, 0x2, P2 ;  /* 0x0000000506091c11 */ /* 0x000fe200090f1405 */
[----:B------:R-:W-:Y:S01]  /*129b0*/  VIADD R6, R4, 0x80 ;  /* 0x0000008004067836 */ /* 0x000fe20000000000 */
[----:B------:R-:W-:-:S03]  /*129c0*/  R2UR UR7, R7 ;  /* 0x00000000070772ca */ /* 0x000fc600000e0000 */
[----:B------:R0:W2:Y:S01]  /*129d0*/  @P1 LDG.E R11, desc[UR40][R8.64] ;  /* 0x00000028080b1981 */ /* 0x0000a2000c1e1900 */
[----:B------:R-:W-:Y:S01]  /*129e0*/  R2UR UR6, R6 ;  /* 0x00000000060672ca */ /* 0x000fe200000e0000 */
[----:B------:R-:W-:Y:S02]  /*129f0*/  VIADD R6, R4, 0x100 ;  /* 0x0000010004067836 */ /* 0x000fe40000000000 */
[----:B------:R-:W-:Y:S01]  /*12a00*/  IMAD.MOV.U32 R7, RZ, RZ, -0x3ffffff0 ;  /* 0xc0000010ff077424 */ /* 0x000fe200078e00ff */
[----:B------:R-:W-:Y:S04]  /*12a10*/  SHFL.BFLY PT, R5, R0, 0x2, 0x1f ;  /* 0x0c401f0000057f89 */ /* 0x000fe800000e0000 */
[----:B------:R-:W1:Y:S01]  /*12a20*/  SHFL.BFLY PT, R2, R3, 0x2, 0x1f ;  /* 0x0c401f0003027f89 */ /* 0x000e6200000e0000 */
[----:B0-----:R-:W-:-:S04]  /*12a30*/  IMAD.MOV.U32 R8, RZ, RZ, RZ ;  /* 0x000000ffff087224 */ /* 0x001fc800078e00ff */
[----:B------:R-:W-:Y:S01]  /*12a40*/  QGMMA.64x64x32.F32.E4M3.E4M3 R24, R148, gdesc[UR4], R24, gsb0 ;  /* 0x00e0000494187df3 */ /* 0x000fe20008000818 */
[----:B------:R-:W-:Y:S01]  /*12a50*/  R2UR UR6, R6 ;  /* 0x00000000060672ca */ /* 0x000fe200000e0000 */
[C---:B------:R-:W-:Y:S01]  /*12a60*/  VIADD R6, R4.reuse, 0x180 ;  /* 0x0000018004067836 */ /* 0x040fe20000000000 */
[----:B------:R-:W-:Y:S01]  /*12a70*/  R2UR UR7, R7 ;  /* 0x00000000070772ca */ /* 0x000fe200000e0000 */
[----:B------:R-:W-:Y:S01]  /*12a80*/  IMAD.MOV.U32 R7, RZ, RZ, -0x3ffffff0 ;  /* 0xc0000010ff077424 */ /* 0x000fe200078e00ff */
[----:B------:R-:W-:Y:S01]  /*12a90*/  IADD3 R4, R4, 0x200, RZ ;  /* 0x0000020004047810 */ /* 0x000fe20007ffe0ff */
[----:B-1----:R-:W-:-:S01]  /*12aa0*/  FADD.FTZ R2, R2, R3 ;  /* 0x0000000302027221 */ /* 0x002fc20000010000 */
[----:B------:R-:W-:Y:S02]  /*12ab0*/  WARPGROUP.DEPBAR.LE gsb0, 0x0 ;  /* 0x00008000000079c5 */ /* 0x000fe40000010000 */
[----:B------:R-:W-:-:S07]  /*12ac0*/  WARPGROUP.ARRIVE ;  /* 0x00000000000079c5 */ /* 0x000fce0000000000 */
[----:B------:R-:W-:Y:S01]  /*12ad0*/  QGMMA.64x64x32.F32.E4M3.E4M3 R24, R144, gdesc[UR4], R24, gsb0 ;  /* 0x00e0000490187df3 */ /* 0x000fe20008000818 */
[----:B------:R-:W-:Y:S01]  /*12ae0*/  R2UR UR6, R6 ;  /* 0x00000000060672ca */ /* 0x000fe200000e0000 */
[----:B------:R-:W-:Y:S01]  /*12af0*/  FADD.FTZ R6, R5, R0 ;  /* 0x0000000005067221 */ /* 0x000fe20000010000 */
[----:B------:R-:W-:Y:S01]  /*12b00*/  R2UR UR7, R7 ;  /* 0x00000000070772ca */ /* 0x000fe200000e0000 */
[----:B------:R-:W-:Y:S01]  /*12b10*/  IMAD.MOV.U32 R5, RZ, RZ, -0x3ffffff0 ;  /* 0xc0000010ff057424 */ /* 0x000fe200078e00ff */
[----:B------:R-:W0:Y:S01]  /*12b20*/  SHFL.BFLY PT, R7, R2, 0x1, 0x1f ;  /* 0x0c201f0002077f89 */ /* 0x000e2200000e0000 */
[----:B------:R-:W-:Y:S02]  /*12b30*/  IMAD.MOV.U32 R0, RZ, RZ, -0x800000 ;  /* 0xff800000ff007424 */ /* 0x000fe400078e00ff */
[----:B0-----:R-:W-:Y:S01]  /*12b40*/  FADD.FTZ R9, R2, R7 ;  /* 0x0000000702097221 */ /* 0x001fe20000010000 */
[----:B------:R-:W-:-:S03]  /*12b50*/  IMAD.MOV.U32 R2, RZ, RZ, -0x800000 ;  /* 0xff800000ff027424 */ /* 0x000fc600078e00ff */
[C---:B------:R-:W-:Y:S01]  /*12b60*/  FMUL.FTZ R13, R9.reuse, 0.00390625 ;  /* 0x3b800000090d7820 */ /* 0x040fe20000410000 */
[----:B------:R-:W-:-:S04]  /*12b70*/  FSETP.NE.FTZ.AND P1, PT, R9, RZ, PT ;  /* 0x000000ff0900720b */ /* 0x000fc80003f35000 */
[----:B------:R-:W-:-:S13]  /*12b80*/  FSETP.NE.FTZ.AND P2, PT, R13, RZ, PT ;  /* 0x000000ff0d00720b */ /* 0x000fda0003f55000 */
[----:B------:R-:W-:Y:S01]  /*12b90*/  @P2 FMUL.FTZ R3, R58, 0.69314718246459960938 ;  /* 0x3f3172183a032820 */ /* 0x000fe20000410000 */
        /* <DEDUP_REMOVED lines=8> */
[----:B0-----:R-:W-:-:S07]  /*12c20*/  FADD.FTZ R12, R6, R5 ;  /* 0x00000005060c7221 */ /* 0x001fce0000010000 */
[----:B------:R-:W0:Y:S01]  /*12c30*/  @P2 MUFU.LG2 R5, R13 ;  /* 0x0000000d00052308 */ /* 0x000e220000000c00 */
[C---:B------:R-:W-:Y:S01]  /*12c40*/  FMUL.FTZ R14, R12.reuse, 0.00390625 ;  /* 0x3b8000000c0e7820 */ /* 0x040fe20000410000 */
[----:B------:R-:W-:-:S04]  /*12c50*/  FSETP.NE.FTZ.AND P1, PT, R12, RZ, PT ;  /* 0x000000ff0c00720b */ /* 0x000fc80003f35000 */
[----:B------:R-:W-:-:S09]  /*12c60*/  FSETP.NE.FTZ.AND P3, PT, R14, RZ, PT ;  /* 0x000000ff0e00720b */ /* 0x000fd20003f75000 */
[----:B------:R-:W-:Y:S01]  /*12c70*/  @P1 MUFU.RCP R8, R12 ;  /* 0x0000000c00081308 */ /* 0x000fe20000001000 */
[----:B0-----:R-:W-:-:S03]  /*12c80*/  @P2 FMUL.FTZ R6, R5, 0.69314718246459960938 ;  /* 0x3f31721805062820 */ /* 0x001fc60000410000 */
[----:B------:R-:W-:Y:S01]  /*12c90*/  @P3 FMUL.FTZ R58, R58, 0.69314718246459960938 ;  /* 0x3f3172183a3a3820 */ /* 0x000fe20000410000 */
[----:B------:R-:W-:-:S03]  /*12ca0*/  @P2 FFMA.FTZ R2, R3, R20, R6 ;  /* 0x0000001403022223 */ /* 0x000fc60000010006 */
        /* <DEDUP_REMOVED lines=11> */
.L_x_15532:
[----:B------:R-:W2:Y:S01]  /*12d60*/  LDL.LU R3, [R1+0x20] ;  /* 0x0000200001037983 */ /* 0x000ea20000300800 */
[----:B------:R-:W-:Y:S02]  /*12d70*/  VIADD R10, R10, 0x13260 ;  /* 0x000132600a0a7836 */ /* 0x000fe40000000000 */
[-C--:B------:R-:W-:Y:S01]  /*12d80*/  FMUL.FTZ R56, R25, R4.reuse ;  /* 0x0000000419387220 */ /* 0x080fe20000410000 */
[-C--:B------:R-:W-:Y:S01]  /*12d90*/  FMUL.FTZ R58, R24, R4.reuse ;  /* 0x00000004183a7220 */ /* 0x080fe20000410000 */
[----:B------:R-:W3:Y:S01]  /*12da0*/  LDL.LU R18, [R1+0x64] ;  /* 0x0000640001127983 */ /* 0x000ee20000300800 */
[----:B------:R-:W-:Y:S01]  /*12db0*/  IADD3 R22, R22, 0x1, RZ ;  /* 0x0000000116167810 */ /* 0x000fe20007ffe0ff */
[----:B------:R-:W-:-:S03]  /*12dc0*/  FMUL.FTZ R25, R28, R4 ;  /* 0x000000041c197220 */ /* 0x000fc60000410000 */
        /* <DEDUP_REMOVED lines=37> */
[----:B0-----:R-:W-:-:S07]  /*13020*/  FMUL.FTZ R10, R43, R5 ;  /* 0x000000052b0a7220 */ /* 0x001fce0000410000 */
.L_x_15467:
[----:B------:R-:W0:Y:S08]  /*13030*/  S2UR UR4, SR_CgaCtaId ;  /* 0x00000000000479c3 */ /* 0x000e300000008800 */
[----:B------:R-:W-:Y:S01]  /*13040*/  BAR.SYNC.DEFER_BLOCKING 0x5, 0x200 ;  /* 0x0148000000007b1d */ /* 0x000fe20000010000 */
[----:B-1----:R-:W-:-:S05]  /*13050*/  MOV R18, 0x400 ;  /* 0x0000040000127802 */ /* 0x002fca0000000f00 */
[----:B------:R-:W-:Y:S01]  /*13060*/  BSSY B0, `(.L_x_15533) ;  /* 0x00001d7000007945 */ /* 0x000fe20003800000 */
[----:B0-----:R-:W-:-:S05]  /*13070*/  IMAD.U32 R4, RZ, RZ, UR4 ;  /* 0x00000004ff047e24 */ /* 0x001fca000f8e00ff */
[----:B------:R-:W-:Y:S01]  /*13080*/  LEA R18, R4, R18, 0x18 ;  /* 0x0000001204127211 */ /* 0x000fe200078ec0ff */
[----:B------:R-:W-:Y:S04]  /*13090*/  STL [R1+0x20], R4 ;  /* 0x0000200401007387 */ /* 0x000fe80000100800 */
[----:B------:R-:W0:Y:S04]  /*130a0*/  LDS.128 R32, [R18+0x132d0] ;  /* 0x0132d00012207984 */ /* 0x000e280000000c00 */
[----:B0-----:R0:W-:Y:S04]  /*130b0*/  STL.64 [R1], R32 ;  /* 0x0000002001007387 */ /* 0x0011e80000100a00 */
[----:B------:R0:W-:Y:S01]  /*130c0*/  STL.64 [R1+0x8], R34 ;  /* 0x0000082201007387 */ /* 0x0001e20000100a00 */
[----:B------:R-:W-:Y:S06]  /*130d0*/  BAR.ARV 0x4, 0x200 ;  /* 0x0108000000007b1d */ /* 0x000fec0000002000 */
[----:B------:R-:W-:Y:S05]  /*130e0*/  @P0 BRA `(.L_x_15534) ;  /* 0x0000001000cc0947 */ /* 0x000fea0003800000 */
[----:B------:R-:W2:Y:S01]  /*130f0*/  LDL.LU R5, [R1+0x68] ;  /* 0x0000680001057983 */ /* 0x000ea20000300800 */
[----:B------:R-:W-:Y:S01]  /*13100*/  ULDC.64 UR4, c[0x4][0x38] ;  /* 0x01000e0000047ab9 */ /* 0x000fe20000000a00 */
[----:B------:R-:W1:Y:S01]  /*13110*/  S2R R27, SR_TID.X ;  /* 0x00000000001b7919 */ /* 0x000e620000002100 */
[----:B------:R-:W-:Y:S01]  /*13120*/  F2FP.BF16.F32.PACK_AB R9, R46, R9 ;  /* 0x000000092e09723e */ /* 0x000fe200000010ff */
[----:B------:R-:W-:Y:S01]  /*13130*/  ULDC.64 UR6, c[0x0][0xb98] ;  /* 0x0002e60000067ab9 */ /* 0x000fe20000000a00 */
[----:B------:R-:W3:Y:S04]  /*13140*/  LDL.LU R4, [R1+0x50] ;  /* 0x0000500001047983 */ /* 0x000ee80000300800 */
[----:B0-----:R-:W4:Y:S01]  /*13150*/  LDL R35, [R1+0x84] ;  /* 0x0000840001237983 */ /* 0x001f220000100800 */
[----:B------:R-:W-:-:S03]  /*13160*/  F2FP.BF16.F32.PACK_AB R12, R45, R12 ;  /* 0x0000000c2d0c723e */ /* 0x000fc600000010ff */
[----:B------:R-:W4:Y:S01]  /*13170*/  LDL R46, [R1+0x4c] ;  /* 0x00004c00012e7983 */ /* 0x000f220000100800 */
[----:B------:R-:W-:-:S03]  /*13180*/  F2FP.BF16.F32.PACK_AB R11, R44, R11 ;  /* 0x0000000b2c0b723e */ /* 0x000fc600000010ff */
[----:B------:R-:W4:Y:S04]  /*13190*/  LDL.LU R45, [R1+0x58] ;  /* 0x00005800012d7983 */ /* 0x000f280000300800 */
[----:B------:R-:W4:Y:S01]  /*131a0*/  LDL.LU R44, [R1+0x5c] ;  /* 0x00005c00012c7983 */ /* 0x000f220000300800 */
[----:B------:R-:W0:Y:S01]  /*131b0*/  S2R R33, SR_SWINHI ;  /* 0x0000000000217919 */ /* 0x000e220000002f00 */
[----:B------:R-:W-:Y:S02]  /*131c0*/  F2FP.BF16.F32.PACK_AB R25, R25, R58 ;  /* 0x0000003a1919723e */ /* 0x000fe400000010ff */
[----:B------:R-:W-:Y:S01]  /*131d0*/  F2FP.BF16.F32.PACK_AB R56, R29, R56 ;  /* 0x000000381d38723e */ /* 0x000fe200000010ff */
[----:B------:R-:W4:Y:S01]  /*131e0*/  LDL R40, [R1+0x34] ;  /* 0x0000340001287983 */ /* 0x000f220000100800 */
[----:B------:R-:W-:-:S02]  /*131f0*/  F2FP.BF16.F32.PACK_AB R15, R36, R15 ;  /* 0x0000000f240f723e */ /* 0x000fc400000010ff */
[----:B------:R-:W-:Y:S01]  /*13200*/  F2FP.BF16.F32.PACK_AB R20, R37, R20 ;  /* 0x000000142514723e */ /* 0x000fe200000010ff */
[----:B------:R-:W4:Y:S01]  /*13210*/  LDL R42, [R1+0x54] ;  /* 0x00005400012a7983 */ /* 0x000f220000100800 */
        /* <DEDUP_REMOVED lines=8> */
[----:B------:R-:W-:Y:S01]  /*132a0*/  BAR.SYNC.DEFER_BLOCKING 0x1, 0x180 ;  /* 0x0046000000007b1d */ /* 0x000fe20000010000 */
[----:B--2---:R-:W-:Y:S02]  /*132b0*/  IMAD.MOV.U32 R32, RZ, RZ, R5 ;  /* 0x000000ffff207224 */ /* 0x004fe400078e0005 */
[----:B---3--:R-:W-:Y:S02]  /*132c0*/  IMAD.MOV.U32 R34, RZ, RZ, R4 ;  /* 0x000000ffff227224 */ /* 0x008fe400078e0004 */
[----:B-1----:R-:W-:-:S05]  /*132d0*/  IMAD.SHL.U32 R4, R27, 0x4, RZ ;  /* 0x000000041b047824 */ /* 0x002fca00078e00ff */
[----:B------:R-:W-:-:S04]  /*132e0*/  LOP3.LUT R4, R4, 0xc, RZ, 0xc0, !PT ;  /* 0x0000000c04047812 */ /* 0x000fc800078ec0ff */
[----:B------:R-:W-:-:S05]  /*132f0*/  IADD3 R4, P0, R4, UR4, RZ ;  /* 0x0000000404047c10 */ /* 0x000fca000ff1e0ff */
[----:B------:R-:W-:Y:S02]  /*13300*/  IMAD.X R5, RZ, RZ, UR5, P0 ;  /* 0x00000005ff057e24 */ /* 0x000fe400080e06ff */
[----:B------:R-:W-:Y:S01]  /*13310*/  IMAD.MOV.U32 R49, RZ, RZ, R32 ;  /* 0x000000ffff317224 */ /* 0x000fe200078e0020 */
[----:B------:R-:W-:Y:S01]  /*13320*/  MOV R48, R34 ;  /* 0x0000002200307202 */ /* 0x000fe20000000f00 */
[----:B------:R-:W-:Y:S01]  /*13330*/  ULDC.64 UR4, c[0x0][0xc00] ;  /* 0x0003000000047ab9 */ /* 0x000fe20000000a00 */
[----:B------:R1:W2:Y:S02]  /*13340*/  LDG.E.CONSTANT R26, desc[UR40][R4.64] ;  /* 0x00000028041a7981 */ /* 0x0002a4000c1e9900 */
[----:B-1----:R-:W-:-:S04]  /*13350*/  LOP3.LUT P1, R4, R27, 0x3, RZ, 0xc0, !PT ;  /* 0x000000031b047812 */ /* 0x002fc8000782c0ff */
[----:B------:R-:W-:-:S04]  /*13360*/  ISETP.EQ.OR P1, PT, R4, 0x3, !P1 ;  /* 0x000000030400780c */ /* 0x000fc80004f22670 */
[----:B------:R-:W-:Y:S02]  /*13370*/  SEL R27, R25, R56, P1 ;  /* 0x00000038191b7207 */ /* 0x000fe40000800000 */
[----:B------:R-:W-:Y:S02]  /*13380*/  SEL R56, R56, R25, P1 ;  /* 0x0000001938387207 */ /* 0x000fe40000800000 */
[----:B------:R-:W-:Y:S02]  /*13390*/  SEL R25, R15, R20, P1 ;  /* 0x000000140f197207 */ /* 0x000fe40000800000 */
[----:B------:R-:W-:Y:S02]  /*133a0*/  SEL R24, R20, R15, P1 ;  /* 0x0000000f14187207 */ /* 0x000fe40000800000 */
[----:B------:R-:W-:Y:S02]  /*133b0*/  MOV R20, R18 ;  /* 0x0000001200147202 */ /* 0x000fe40000000f00 */
[----:B0-----:R-:W-:-:S02]  /*133c0*/  MOV R21, R33 ;  /* 0x0000002100157202 */ /* 0x001fc40000000f00 */
[----:B------:R-:W-:Y:S02]  /*133d0*/  F2FP.BF16.F32.PACK_AB R4, R55, R6 ;  /* 0x000000063704723e */ /* 0x000fe400000010ff */
[----:B------:R-:W-:Y:S02]  /*133e0*/  SEL R29, R7, R8, P1 ;  /* 0x00000008071d7207 */ /* 0x000fe40000800000 */
[----:B-----5:R-:W-:Y:S01]  /*133f0*/  SEL R28, R8, R7, P1 ;  /* 0x00000007081c7207 */ /* 0x020fe20000800000 */
[----:B----4-:R-:W-:Y:S01]  /*13400*/  IMAD.WIDE R6, R35, 0x2, R20 ;  /* 0x0000000223067825 */ /* 0x010fe200078e0214 */
[----:B------:R-:W-:Y:S02]  /*13410*/  SEL R33, R30, R31, P1 ;  /* 0x0000001f1e217207 */ /* 0x000fe40000800000 */
[----:B------:R-:W-:Y:S02]  /*13420*/  SEL R30, R31, R30, P1 ;  /* 0x0000001e1f1e7207 */ /* 0x000fe40000800000 */
[----:B------:R-:W-:-:S02]  /*13430*/  IADD3 R43, P0, R6, 0x60, RZ ;  /* 0x00000060062b7810 */ /* 0x000fc40007f1e0ff */
[----:B------:R-:W-:Y:S02]  /*13440*/  IADD3 R41, P2, R6, 0x40, RZ ;  /* 0x0000004006297810 */ /* 0x000fe40007f5e0ff */
[----:B------:R-:W-:Y:S02]  /*13450*/  SEL R35, R3, R4, P1 ;  /* 0x0000000403237207 */ /* 0x000fe40000800000 */
[----:B------:R-:W-:Y:S02]  /*13460*/  SEL R36, R4, R3, P1 ;  /* 0x0000000304247207 */ /* 0x000fe40000800000 */
[----:B------:R-:W-:Y:S02]  /*13470*/  LOP3.LUT R8, R41, 0x380, RZ, 0xc0, !PT ;  /* 0x0000038029087812 */ /* 0x000fe400078ec0ff */
[----:B------:R-:W-:Y:S02]  /*13480*/  LOP3.LUT R32, R43, 0x380, RZ, 0xc0, !PT ;  /* 0x000003802b207812 */ /* 0x000fe400078ec0ff */
[----:B------:R-:W-:-:S02]  /*13490*/  SEL R31, R13, R14, P1 ;  /* 0x0000000e0d1f7207 */ /* 0x000fc40000800000 */
[----:B------:R-:W-:Y:S02]  /*134a0*/  SEL R15, R11, R12, P1 ;  /* 0x0000000c0b0f7207 */ /* 0x000fe40000800000 */
[----:B------:R-:W-:Y:S02]  /*134b0*/  SEL R14, R14, R13, P1 ;  /* 0x0000000d0e0e7207 */ /* 0x000fe40000800000 */
[----:B------:R-:W-:Y:S02]  /*134c0*/  SHF.R.U64 R8, R8, 0x3, RZ ;  /* 0x0000000308087819 */ /* 0x000fe400000012ff */
[----:B------:R-:W-:Y:S02]  /*134d0*/  SHF.R.U64 R32, R32, 0x3, RZ ;  /* 0x0000000320207819 */ /* 0x000fe400000012ff */
[----:B------:R-:W-:Y:S02]  /*134e0*/  SEL R12, R12, R11, P1 ;  /* 0x0000000b0c0c7207 */ /* 0x000fe40000800000 */
[----:B------:R-:W-:-:S02]  /*134f0*/  SEL R13, R9, R10, P1 ;  /* 0x0000000a090d7207 */ /* 0x000fc40000800000 */
[----:B------:R-:W-:Y:S02]  /*13500*/  SEL R34, R10, R9, P1 ;  /* 0x000000090a227207 */ /* 0x000fe40000800000 */
[----:B------:R-:W-:Y:S02]  /*13510*/  LOP3.LUT R10, R8, R41, RZ, 0x3c, !PT ;  /* 0x00000029080a7212 */ /* 0x000fe400078e3cff */
[----:B------:R-:W-:Y:S02]  /*13520*/  LOP3.LUT R8, R32, R43, RZ, 0x3c, !PT ;  /* 0x0000002b20087212 */ /* 0x000fe400078e3cff */
[C---:B------:R-:W-:Y:S02]  /*13530*/  IADD3 R39, P3, R6.reuse, 0x20, RZ ;  /* 0x0000002006277810 */ /* 0x040fe40007f7e0ff */
[----:B------:R-:W-:Y:S02]  /*13540*/  LOP3.LUT R37, R6, 0x380, RZ, 0xc0, !PT ;  /* 0x0000038006257812 */ /* 0x000fe400078ec0ff */
[----:B------:R-:W-:-:S02]  /*13550*/  LOP3.LUT R4, R39, 0x380, RZ, 0xc0, !PT ;  /* 0x0000038027047812 */ /* 0x000fc400078ec0ff */
[----:B------:R-:W-:Y:S02]  /*13560*/  SHF.R.U64 R37, R37, 0x3, RZ ;  /* 0x0000000325257819 */ /* 0x000fe400000012ff */
[----:B------:R-:W-:Y:S01]  /*13570*/  SHF.R.U64 R4, R4, 0x3, RZ ;  /* 0x0000000304047819 */ /* 0x000fe200000012ff */
[--C-:B------:R-:W-:Y:S01]  /*13580*/  IMAD.X R5, RZ, RZ, R7.reuse, P3 ;  /* 0x000000ffff057224 */ /* 0x100fe200018e0607 */
[----:B------:R-:W-:Y:S02]  /*13590*/  LOP3.LUT R6, R37, R6, RZ, 0x3c, !PT ;  /* 0x0000000625067212 */ /* 0x000fe400078e3cff */
[----:B------:R-:W-:Y:S01]  /*135a0*/  LOP3.LUT R4, R4, R39, RZ, 0x3c, !PT ;  /* 0x0000002704047212 */ /* 0x000fe200078e3cff */
[--C-:B------:R-:W-:Y:S01]  /*135b0*/  IMAD.X R9, RZ, RZ, R7.reuse, P0 ;  /* 0x000000ffff097224 */ /* 0x100fe200000e0607 */
[----:B------:R-:W-:Y:S01]  /*135c0*/  MOV R38, R6 ;  /* 0x0000000600267202 */ /* 0x000fe20000000f00 */
[----:B------:R-:W-:Y:S01]  /*135d0*/  IMAD.X R11, RZ, RZ, R7, P2 ;  /* 0x000000ffff0b7224 */ /* 0x000fe200010e0607 */
        /* <DEDUP_REMOVED lines=15> */
[----:B------:R-:W3:Y:S04]  /*136d0*/  SHFL.IDX PT, R34, R34, R3, 0x1c1f ;  /* 0x001c1f0322227589 */ /* 0x000ee800000e0000 */
[----:B------:R-:W-:Y:S04]  /*136e0*/  SHFL.IDX PT, R29, R29, R26, 0x1c1f ;  /* 0x001c1f1a1d1d7589 */ /* 0x000fe800000e0000 */
[----:B------:R-:W4:Y:S04]  /*136f0*/  SHFL.IDX PT, R28, R28, R3, 0x1c1f ;  /* 0x001c1f031c1c7589 */ /* 0x000f2800000e0000 */
[----:B------:R-:W-:Y:S04]  /*13700*/  SHFL.IDX PT, R35, R35, R26, 0x1c1f ;  /* 0x001c1f1a23237589 */ /* 0x000fe800000e0000 */
[----:B------:R2:W4:Y:S01]  /*13710*/  SHFL.IDX PT, R36, R36, R3, 0x1c1f ;  /* 0x001c1f0324247589 */ /* 0x00052200000e0000 */
[----:B0-----:R-:W-:-:S02]  /*13720*/  SEL R4, R27, R56, P1 ;  /* 0x000000381b047207 */ /* 0x001fc40000800000 */
[----:B------:R-:W-:Y:S02]  /*13730*/  SEL R6, R56, R27, P1 ;  /* 0x0000001b38067207 */ /* 0x000fe40000800000 */
[----:B-1----:R-:W-:Y:S02]  /*13740*/  SEL R5, R33, R30, P1 ;  /* 0x0000001e21057207 */ /* 0x002fe40000800000 */
[----:B------:R-:W-:Y:S02]  /*13750*/  SEL R7, R30, R33, P1 ;  /* 0x000000211e077207 */ /* 0x000fe40000800000 */
[----:B------:R-:W-:Y:S01]  /*13760*/  MOV R30, R10 ;  /* 0x0000000a001e7202 */ /* 0x000fe20000000f00 */
[----:B--2---:R-:W0:Y:S01]  /*13770*/  LDC R3, c[0x0][0xbe8] ;  /* 0x0002fa00ff037b82 */ /* 0x004e220000000800 */
[----:B------:R-:W-:Y:S01]  /*13780*/  MOV R27, R8 ;  /* 0x00000008001b7202 */ /* 0x000fe20000000f00 */
[----:B------:R1:W-:Y:S01]  /*13790*/  STSM.16.M88.4 [R38], R4 ;  /* 0x0000000426007844 */ /* 0x0003e20000000200 */
[----:B------:R-:W-:-:S02]  /*137a0*/  SEL R8, R15, R12, P1 ;  /* 0x0000000c0f087207 */ /* 0x000fc40000800000 */
[----:B------:R-:W-:Y:S02]  /*137b0*/  SEL R10, R12, R15, P1 ;  /* 0x0000000f0c0a7207 */ /* 0x000fe40000800000 */
[----:B---3--:R-:W-:Y:S02]  /*137c0*/  SEL R9, R13, R34, P1 ;  /* 0x000000220d097207 */ /* 0x008fe40000800000 */
[----:B------:R-:W-:Y:S02]  /*137d0*/  SEL R11, R34, R13, P1 ;  /* 0x0000000d220b7207 */ /* 0x000fe40000800000 */
[----:B----4-:R-:W-:Y:S01]  /*137e0*/  SEL R12, R29, R28, P1 ;  /* 0x0000001c1d0c7207 */ /* 0x010fe20000800000 */
[----:B------:R-:W-:Y:S01]  /*137f0*/  ULDC UR8, c[0x0][0xa88] ;  /* 0x0002a20000087ab9 */ /* 0x000fe20000000800 */
[----:B------:R-:W-:Y:S01]  /*13800*/  SEL R14, R28, R29, P1 ;  /* 0x0000001d1c0e7207 */ /* 0x000fe20000800000 */
[----:B------:R-:W2:Y:S01]  /*13810*/  LDL R34, [R1+0x6c] ;  /* 0x00006c0001227983 */ /* 0x000ea20000100800 */
[----:B------:R-:W-:-:S02]  /*13820*/  SEL R13, R35, R36, P1 ;  /* 0x00000024230d7207 */ /* 0x000fc40000800000 */
[----:B-1----:R-:W-:Y:S02]  /*13830*/  SEL R4, R25, R24, P1 ;  /* 0x0000001819047207 */ /* 0x002fe40000800000 */
[----:B------:R-:W-:Y:S02]  /*13840*/  SEL R6, R24, R25, P1 ;  /* 0x0000001918067207 */ /* 0x000fe40000800000 */
[----:B------:R-:W-:Y:S02]  /*13850*/  SEL R5, R31, R32, P1 ;  /* 0x000000201f057207 */ /* 0x000fe40000800000 */
[----:B------:R-:W-:Y:S02]  /*13860*/  SEL R7, R32, R31, P1 ;  /* 0x0000001f20077207 */ /* 0x000fe40000800000 */
[----:B------:R-:W-:-:S03]  /*13870*/  SEL R15, R36, R35, P1 ;  /* 0x00000023240f7207 */ /* 0x000fc60000800000 */
[----:B------:R1:W-:Y:S04]  /*13880*/  STSM.16.M88.4 [R37], R4 ;  /* 0x0000000425007844 */ /* 0x0003e80000000200 */
[----:B------:R3:W-:Y:S04]  /*13890*/  STSM.16.M88.4 [R30], R8 ;  /* 0x000000081e007844 */ /* 0x0007e80000000200 */
[----:B------:R4:W-:Y:S01]  /*138a0*/  STSM.16.M88.4 [R27], R12 ;  /* 0x0000000c1b007844 */ /* 0x0009e20000000200 */
[----:B------:R-:W-:Y:S01]  /*138b0*/  BAR.SYNC.DEFER_BLOCKING 0x1, 0x180 ;  /* 0x0046000000007b1d */ /* 0x000fe20000010000 */
[----:B------:R-:W-:Y:S01]  /*138c0*/  IADD3 R24, P2, R45, UR4, RZ ;  /* 0x000000042d187c10 */ /* 0x000fe2000ff5e0ff */
[----:B------:R-:W-:-:S03]  /*138d0*/  IMAD.MOV.U32 R28, RZ, RZ, RZ ;  /* 0x000000ffff1c7224 */ /* 0x000fc600078e00ff */
[----:B------:R-:W-:Y:S01]  /*138e0*/  IADD3.X R25, R44, UR5, RZ, P2, !PT ;  /* 0x000000052c197c10 */ /* 0x000fe200097fe4ff */
[----:B------:R-:W-:Y:S01]  /*138f0*/  IMAD.IADD R31, R46, 0x1, R40 ;  /* 0x000000012e1f7824 */ /* 0x000fe200078e0228 */
[----:B------:R-:W-:Y:S01]  /*13900*/  SHF.R.S32.HI R32, RZ, 0x1f, R42 ;  /* 0x0000001fff207819 */ /* 0x000fe2000001142a */
[----:B------:R-:W-:Y:S02]  /*13910*/  ULDC.64 UR4, c[0x0][0xb90] ;  /* 0x0002e40000047ab9 */ /* 0x000fe40000000a00 */
[----:B------:R-:W4:Y:S01]  /*13920*/  @P0 LDG.E R28, desc[UR40][R24.64] ;  /* 0x00000028181c0981 */ /* 0x000f22000c1e1900 */
[----:B0-----:R-:W-:-:S13]  /*13930*/  ISETP.NE.AND P2, PT, R3, 0x1, PT ;  /* 0x000000010300780c */ /* 0x001fda0003f45270 */
[----:B------:R-:W0:Y:S08]  /*13940*/  @P2 LDC R26, c[0x0][0xbec] ;  /* 0x0002fb00ff1a2b82 */ /* 0x000e300000000800 */
[----:B------:R-:W0:Y:S01]  /*13950*/  @P2 LDC R29, c[0x0][0xbf0] ;  /* 0x0002fc00ff1d2b82 */ /* 0x000e220000000800 */
[----:B-1----:R-:W-:Y:S01]  /*13960*/  MOV R7, R31 ;  /* 0x0000001f00077202 */ /* 0x002fe20000000f00 */
[----:B------:R-:W-:-:S04]  /*13970*/  IMAD R5, R32, UR4, RZ ;  /* 0x0000000420057c24 */ /* 0x000fc8000f8e02ff */
[----:B---3--:R-:W-:Y:S02]  /*13980*/  IMAD R11, R42, UR5, R5 ;  /* 0x000000052a0b7c24 */ /* 0x008fe4000f8e0205 */
[----:B0-----:R-:W-:-:S05]  /*13990*/  @P2 IMAD.HI.U32 R4, R31, R26, RZ ;  /* 0x0000001a1f042227 */ /* 0x001fca00078e00ff */
[----:B------:R-:W-:Y:S02]  /*139a0*/  @P2 SHF.R.U32.HI R7, RZ, R29, R4 ;  /* 0x0000001dff072219 */ /* 0x000fe40000011604 */
[----:B------:R-:W-:Y:S02]  /*139b0*/  SEL R30, R49, RZ, !P0 ;  /* 0x000000ff311e7207 */ /* 0x000fe40004000000 */
[----:B------:R-:W-:Y:S01]  /*139c0*/  SEL R33, R48, RZ, !P0 ;  /* 0x000000ff30217207 */ /* 0x000fe20004000000 */
[----:B------:R-:W-:-:S04]  /*139d0*/  IMAD.MOV R6, RZ, RZ, -R7 ;  /* 0x000000ffff067224 */ /* 0x000fc800078e0a07 */
        /* <DEDUP_REMOVED lines=30> */
[----:B------:R-:W-:-:S05]  /*13bc0*/  SHF.R.S32.HI R38, RZ, 0x3, R38 ;  /* 0x00000003ff267819 */ /* 0x000fca0000011426 */
[----:B--2---:R-:W-:Y:S01]  /*13bd0*/  IMAD R9, R38, 0x40, R34 ;  /* 0x0000004026097824 */ /* 0x004fe200078e0222 */
[----:B-1----:R-:W-:Y:S06]  /*13be0*/  @P1 BRA `(.L_x_15535) ;  /* 0x0000000000101947 */ /* 0x002fec0003800000 */
[----:B------:R-:W-:Y:S05]  /*13bf0*/  @!P0 BRA `(.L_x_15535) ;  /* 0x00000000000c8947 */ /* 0x000fea0003800000 */
[----:B------:R-:W2:Y:S04]  /*13c00*/  LDG.E R5, desc[UR40][R24.64] ;  /* 0x0000002818057981 */ /* 0x000ea8000c1e1900 */
[----:B-----5:R-:W2:Y:S02]  /*13c10*/  LDG.E R8, desc[UR40][R24.64+0x4] ;  /* 0x0000042818087981 */ /* 0x020ea4000c1e1900 */
[----:B--2---:R-:W-:-:S07]  /*13c20*/  IADD3 R8, -R5, R8, RZ ;  /* 0x0000000805087210 */ /* 0x004fce0007ffe1ff */
.L_x_15535:
        /* <DEDUP_REMOVED lines=22> */
[----:B------:R-:W-:Y:S01]  /*13d90*/  SHF.R.U64 R9, R9, 0x3, RZ ;  /* 0x0000000309097819 */ /* 0x000fe200000012ff */
[----:B------:R-:W-:Y:S01]  /*13da0*/  IMAD.IADD R36, R48, 0x1, -R36 ;  /* 0x0000000130247824 */ /* 0x000fe200078e0a24 */
[----:B------:R-:W-:-:S04]  /*13db0*/  SHF.R.U64 R24, R24, 0x3, RZ ;  /* 0x0000000318187819 */ /* 0x000fc800000012ff */
[----:B------:R-:W-:Y:S01]  /*13dc0*/  LOP3.LUT R24, R24, R25, RZ, 0x3c, !PT ;  /* 0x0000001918187212 */ /* 0x000fe200078e3cff */
[----:B------:R-:W-:Y:S02]  /*13dd0*/  IMAD.X R25, RZ, RZ, R21, P4 ;  /* 0x000000ffff197224 */ /* 0x000fe400020e0615 */
[----:B--2---:R-:W-:-:S04]  /*13de0*/  IMAD.IADD R12, R12, 0x1, R40 ;  /* 0x000000010c0c7824 */ /* 0x004fc800078e0228 */
[C---:B------:R-:W-:Y:S01]  /*13df0*/  VIADD R8, R12.reuse, 0x8 ;  /* 0x000000080c087836 */ /* 0x040fe20000000000 */
[-C--:B------:R-:W-:Y:S02]  /*13e00*/  ISETP.GE.OR P1, PT, R12, R35.reuse, P0 ;  /* 0x000000230c00720c */ /* 0x080fe40000726670 */
[----:B------:R-:W-:Y:S02]  /*13e10*/  LOP3.LUT R12, R13, 0x380, RZ, 0xc0, !PT ;  /* 0x000003800d0c7812 */ /* 0x000fe400078ec0ff */
[----:B------:R-:W-:Y:S02]  /*13e20*/  ISETP.GE.OR P0, PT, R8, R35, P0 ;  /* 0x000000230800720c */ /* 0x000fe40000706670 */
[----:B------:R-:W-:Y:S02]  /*13e30*/  SHF.R.U64 R12, R12, 0x3, RZ ;  /* 0x000000030c0c7819 */ /* 0x000fe400000012ff */
[----:B------:R-:W-:Y:S02]  /*13e40*/  LOP3.LUT R8, R9, R20, RZ, 0x3c, !PT ;  /* 0x0000001409087212 */ /* 0x000fe400078e3cff */
[----:B------:R-:W-:Y:S01]  /*13e50*/  LOP3.LUT R12, R12, R13, RZ, 0x3c, !PT ;  /* 0x0000000d0c0c7212 */ /* 0x000fe200078e3cff */
[----:B------:R-:W-:Y:S01]  /*13e60*/  IMAD.X R13, RZ, RZ, R21, P3 ;  /* 0x000000ffff0d7224 */ /* 0x000fe200018e0615 */
[----:B------:R-:W-:Y:S01]  /*13e70*/  MOV R9, R21 ;  /* 0x0000001500097202 */ /* 0x000fe20000000f00 */
        /* <DEDUP_REMOVED lines=26> */
[----:B------:R-:W-:Y:S02]  /*14020*/  IMAD.IADD R28, R40, 0x1, R0 ;  /* 0x00000001281c7824 */ /* 0x000fe400078e0200 */
        /* <DEDUP_REMOVED lines=11> */
[----:B------:R-:W-:Y:S01]  /*140e0*/  IADD3 R2, -R29, RZ, RZ ;  /* 0x000000ff1d027210 */ /* 0x000fe20007ffe1ff */
[----:B------:R-:W-:Y:S02]  /*140f0*/  ULDC.64 UR4, c[0x0][0xae0] ;  /* 0x0002b80000047ab9 */ /* 0x000fe40000000a00 */
        /* <DEDUP_REMOVED lines=13> */
[----:B------:R-:W-:Y:S01]  /*141d0*/  IMAD.IADD R3, R3, 0x1, R21 ;  /* 0x0000000103037824 */ /* 0x000fe200078e0215 */
[----:B------:R-:W-:-:S03]  /*141e0*/  ULDC UR4, c[0x0][0xac8] ;  /* 0x0002b20000047ab9 */ /* 0x000fc60000000800 */
[----:B0-----:R-:W0:Y:S01]  /*141f0*/  SHFL.IDX PT, R20, R30, RZ, 0x181f ;  /* 0x00181fff1e147589 */ /* 0x001e2200000e0000 */
[----:B------:R-:W-:Y:S01]  /*14200*/  LEA.HI.X R31, R2, UR5, R3, 0x1, P0 ;  /* 0x00000005021f7c11 */ /* 0x000fe200080f0c03 */
[----:B------:R-:W-:Y:S02]  /*14210*/  IMAD.IADD R32, R38, 0x1, R40 ;  /* 0x0000000126207824 */ /* 0x000fe400078e0228 */
        /* <DEDUP_REMOVED lines=10> */
[----:B------:R-:W-:Y:S02]  /*142c0*/  ISETP.GE.OR P3, PT, R2, R35, P0 ;  /* 0x000000230200720c */ /* 0x000fe40000766670 */
[----:B------:R-:W-:-:S07]  /*142d0*/  IADD3 R0, R18, 0x13220, RZ ;  /* 0x0001322012007810 */ /* 0x000fce0007ffe0ff */
[C---:B0-----:R-:W-:Y:S02]  /*142e0*/  @!P1 LEA R2, P4, R34.reuse, R20, 0x1 ;  /* 0x0000001422029211 */ /* 0x041fe400078808ff */
[C---:B-1----:R-:W-:Y:S02]  /*142f0*/  @!P2 LEA R20, P5, R34.reuse, R28, 0x1 ;  /* 0x0000001c2214a211 */ /* 0x042fe400078a08ff */
[----:B------:R-:W-:Y:S02]  /*14300*/  @!P3 LEA R28, P6, R34, R33, 0x1 ;  /* 0x00000021221cb211 */ /* 0x000fe400078c08ff */
[----:B------:R-:W-:-:S04]  /*14310*/  PRMT R0, RZ, 0x654, R0 ;  /* 0x00000654ff007816 */ /* 0x000fc80000000000 */
[----:B------:R0:W-:Y:S02]  /*14320*/  SYNCS.ARRIVE.TRANS64.RED.A1T0 RZ, [R0+URZ], RZ ;  /* 0x000000ff00ff79a7 */ /* 0x0001e4000810043f */
[----:B0-----:R-:W-:-:S05]  /*14330*/  VIADD R0, R32, 0x90 ;  /* 0x0000009020007836 */ /* 0x001fca0000000000 */
        /* <DEDUP_REMOVED lines=14> */
.L_x_15534:
        /* <DEDUP_REMOVED lines=20> */
[----:B---3-5:R-:W-:-:S12]  /*14560*/  VIADD R28, R7, 0xffffff80 ;  /* 0xffffff80071c7836 */ /* 0x028fd80000000000 */
[----:B------:R-:W1:Y:S01]  /*14570*/  @P2 LDC R27, c[0x0][0xbec] ;  /* 0x0002fb00ff1b2b82 */ /* 0x000e620000000800 */
[----:B------:R-:W-:Y:S01]  /*14580*/  ISETP.GE.AND P3, PT, R28, 0xc0, PT ;  /* 0x000000c01c00780c */ /* 0x000fe20003f66270 */
[----:B--2---:R-:W-:-:S12]  /*14590*/  @P1 BRA `(.L_x_15537) ;  /* 0x0000000000101947 */ /* 0x004fd80003800000 */
[----:B------:R-:W-:Y:S05]  /*145a0*/  @!P0 BRA `(.L_x_15537) ;  /* 0x00000000000c8947 */ /* 0x000fea0003800000 */
[----:B------:R-:W2:Y:S04]  /*145b0*/  LDG.E R5, desc[UR40][R2.64] ;  /* 0x0000002802057981 */ /* 0x000ea8000c1e1900 */
[----:B------:R-:W2:Y:S02]  /*145c0*/  LDG.E R0, desc[UR40][R2.64+0x4] ;  /* 0x0000042802007981 */ /* 0x000ea4000c1e1900 */
[----:B--2---:R-:W-:-:S07]  /*145d0*/  IMAD.IADD R0, R0, 0x1, -R5 ;  /* 0x0000000100007824 */ /* 0x004fce00078e0a05 */
.L_x_15537:
[----:B------:R-:W2:Y:S04]  /*145e0*/  LDL.LU R3, [R1+0x50] ;  /* 0x0000500001037983 */ /* 0x000ea80000300800 */
[----:B------:R-:W3:Y:S04]  /*145f0*/  LDL.LU R2, [R1+0x68] ;  /* 0x0000680001027983 */ /* 0x000ee80000300800 */
[----:B------:R-:W4:Y:S04]  /*14600*/  LDL R26, [R1+0x54] ;  /* 0x00005400011a7983 */ /* 0x000f280000100800 */
[----:B------:R0:W5:Y:S01]  /*14610*/  LDL R24, [R1+0x34] ;  /* 0x0000340001187983 */ /* 0x0001620000100800 */
[----:B------:R-:W-:Y:S01]  /*14620*/  BSSY B1, `(.L_x_15538) ;  /* 0x000002c000017945 */ /* 0x000fe20003800000 */
[----:B------:R-:W-:-:S02]  /*14630*/  SHF.R.S32.HI R11, RZ, 0x1f, R6 ;  /* 0x0000001fff0b7819 */ /* 0x000fc40000011406 */
[----:B--2---:R-:W-:Y:S02]  /*14640*/  SEL R13, R3, RZ, !P0 ;  /* 0x000000ff030d7207 */ /* 0x004fe40004000000 */
[----:B---3--:R-:W-:Y:S02]  /*14650*/  SEL R12, R2, RZ, !P0 ;  /* 0x000000ff020c7207 */ /* 0x008fe40004000000 */
[----:B----4-:R-:W-:Y:S01]  /*14660*/  SHF.R.S32.HI R10, RZ, 0x1f, R26 ;  /* 0x0000001fff0a7819 */ /* 0x010fe2000001141a */
[----:B0-----:R-:W-:Y:S06]  /*14670*/  @P3 BRA `(.L_x_15539) ;  /* 0x0000000000983947 */ /* 0x001fec0003800000 */
[----:B------:R-:W0:Y:S01]  /*14680*/  LDC R9, c[0x0][0xbe8] ;  /* 0x0002fa00ff097b82 */ /* 0x000e220000000800 */
[----:B-----5:R-:W-:Y:S01]  /*14690*/  IADD3 R8, R24, -0x80, R7 ;  /* 0xffffff8018087810 */ /* 0x020fe20007ffe007 */
[----:B0-----:R-:W-:-:S05]  /*146a0*/  IMAD R2, R0, R9, RZ ;  /* 0x0000000900027224 */ /* 0x001fca00078e02ff */
        /* <DEDUP_REMOVED lines=35> */
.L_x_15539:
[----:B------:R-:W-:Y:S05]  /*148e0*/  BSYNC B1 ;  /* 0x0000000000017941 */ /* 0x000fea0003800000 */
.L_x_15538:
        /* <DEDUP_REMOVED lines=14> */
[----:B------:R-:W-:Y:S01]  /*149d0*/  IMAD.IADD R4, R28, 0x1, -R4 ;  /* 0x000000011c047824 */ /* 0x000fe200078e0a04 */
[----:B------:R-:W-:-:S03]  /*149e0*/  IADD3 R3, R3, R5, RZ ;  /* 0x0000000503037210 */ /* 0x000fc60007ffe0ff */
[----:B------:R-:W-:Y:S01]  /*149f0*/  IMAD R6, R4, 0x30, R14 ;  /* 0x0000003004067824 */ /* 0x000fe200078e020e */
[----:B-----5:R-:W-:Y:S01]  /*14a00*/  IADD3 R14, R14, R24, RZ ;  /* 0x000000180e0e7210 */ /* 0x020fe20007ffe0ff */
[----:B------:R-:W-:Y:S02]  /*14a10*/  IMAD R4, R10, UR4, RZ ;  /* 0x000000040a047c24 */ /* 0x000fe4000f8e02ff */
[----:B------:R-:W-:Y:S02]  /*14a20*/  IMAD.IADD R8, R24, 0x1, R6 ;  /* 0x0000000118087824 */ /* 0x000fe400078e0206 */
[----:B------:R-:W-:Y:S02]  /*14a30*/  IMAD R7, R26, UR5, R4 ;  /* 0x000000051a077c24 */ /* 0x000fe4000f8e0204 */
[----:B-1----:R-:W-:-:S04]  /*14a40*/  @P2 IMAD.HI.U32 R4, R8, R27, RZ ;  /* 0x0000001b08042227 */ /* 0x002fc800078e00ff */
        /* <DEDUP_REMOVED lines=26> */
[----:B------:R-:W-:Y:S02]  /*14bf0*/  IMAD R25, R0, R25, RZ ;  /* 0x0000001900197224 */ /* 0x000fe400078e02ff */
[----:B------:R-:W-:Y:S01]  /*14c00*/  LEA.HI.X R8, R2, UR5, R3, 0x1, P0 ;  /* 0x0000000502087c11 */ /* 0x000fe200080f0c03 */
[----:B------:R-:W0:Y:S01]  /*14c10*/  SHFL.IDX PT, R6, R4, RZ, 0x181f ;  /* 0x00181fff04067589 */ /* 0x000e2200000e0000 */
[C---:B------:R-:W-:Y:S02]  /*14c20*/  VIADD R0, R14.reuse, 0x30 ;  /* 0x000000300e007836 */ /* 0x040fe40000000000 */
[C---:B------:R-:W-:Y:S01]  /*14c30*/  VIADD R2, R14.reuse, 0x60 ;  /* 0x000000600e027836 */ /* 0x040fe20000000000 */
[----:B------:R-:W1:Y:S01]  /*14c40*/  SHFL.IDX PT, R9, R4, 0x1, 0x181f ;  /* 0x00381f0004097f89 */ /* 0x000e6200000e0000 */
[----:B------:R-:W-:-:S03]  /*14c50*/  VIADD R3, R14, 0x90 ;  /* 0x000000900e037836 */ /* 0x000fc60000000000 */
[----:B------:R-:W4:Y:S04]  /*14c60*/  SHFL.IDX PT, R11, R4, 0x2, 0x181f ;  /* 0x00581f00040b7f89 */ /* 0x000f2800000e0000 */
[----:B------:R-:W3:Y:S04]  /*14c70*/  SHFL.IDX PT, R5, R8, RZ, 0x181f ;  /* 0x00181fff08057589 */ /* 0x000ee800000e0000 */
[----:B------:R1:W3:Y:S04]  /*14c80*/  SHFL.IDX PT, R13, R4, 0x3, 0x181f ;  /* 0x00781f00040d7f89 */ /* 0x0002e800000e0000 */
[----:B------:R-:W3:Y:S04]  /*14c90*/  SHFL.IDX PT, R7, R8, 0x1, 0x181f ;  /* 0x00381f0008077f89 */ /* 0x000ee800000e0000 */
[----:B------:R-:W3:Y:S04]  /*14ca0*/  SHFL.IDX PT, R10, R8, 0x2, 0x181f ;  /* 0x00581f00080a7f89 */ /* 0x000ee800000e0000 */
[----:B------:R3:W3:Y:S01]  /*14cb0*/  SHFL.IDX PT, R12, R8, 0x3, 0x181f ;  /* 0x00781f00080c7f89 */ /* 0x0006e200000e0000 */
        /* <DEDUP_REMOVED lines=9> */
[C---:B------:R-:W-:Y:S02]  /*14d50*/  @!P0 LEA R8, P6, R15.reuse, R13, 0x1 ;  /* 0x0000000d0f088211 */ /* 0x040fe400078c08ff */
[C-C-:B------:R-:W-:Y:S01]  /*14d60*/  @!P2 LEA.HI.X R5, R15.reuse, R7, R20.reuse, 0x1, P5 ;  /* 0x000000070f05a211 */ /* 0x140fe200028f0c14 */
[----:B------:R1:W-:Y:S01]  /*14d70*/  @!P3 ST.E.128 desc[UR40][R2.64], RZ ;  /* 0x000000ff0200b985 */ /* 0x0003e2000c101d28 */
[----:B------:R-:W-:-:S02]  /*14d80*/  @!P1 LEA.HI.X R7, R15, R10, R20, 0x1, P4 ;  /* 0x0000000a0f079211 */ /* 0x000fc400020f0c14 */
[----:B------:R-:W-:Y:S01]  /*14d90*/  @!P0 LEA.HI.X R9, R15, R12, R20, 0x1, P6 ;  /* 0x0000000c0f098211 */ /* 0x000fe200030f0c14 */
[----:B------:R1:W-:Y:S04]  /*14da0*/  @!P2 ST.E.128 desc[UR40][R4.64], RZ ;  /* 0x000000ff0400a985 */ /* 0x0003e8000c101d28 */
[----:B------:R1:W-:Y:S04]  /*14db0*/  @!P1 ST.E.128 desc[UR40][R6.64], RZ ;  /* 0x000000ff06009985 */ /* 0x0003e8000c101d28 */
[----:B------:R1:W-:Y:S02]  /*14dc0*/  @!P0 ST.E.128 desc[UR40][R8.64], RZ ;  /* 0x000000ff08008985 */ /* 0x0003e4000c101d28 */
.L_x_15536:
[----:B------:R-:W-:Y:S05]  /*14dd0*/  BSYNC B0 ;  /* 0x0000000000007941 */ /* 0x000fea0003800000 */
.L_x_15533:
[----:B------:R-:W3:Y:S01]  /*14de0*/  LDL R0, [R1+0xc] ;  /* 0x00000c0001007983 */ /* 0x000ee20000100800 */
[----:B------:R-:W-:Y:S02]  /*14df0*/  ULDC UR4, c[0x0][0xc3c] ;  /* 0x00030f0000047ab9 */ /* 0x000fe40000000800 */
[----:B---3--:R-:W-:-:S13]  /*14e00*/  ISETP.GE.AND P0, PT, R0, UR4, PT ;  /* 0x0000000400007c0c */ /* 0x008fda000bf06270 */
[----:B------:R-:W-:Y:S05]  /*14e10*/  @!P0 BRA `(.L_x_15540) ;  /* 0xfffffec000b48947 */ /* 0x000fea000383ffff */
[----:B------:R-:W-:Y:S05]  /*14e20*/  BRA `(.L_x_15423) ;  /* 0x0000007800787947 */ /* 0x000fea0003800000 */
.L_x_15421:
        /* <DEDUP_REMOVED lines=50> */
[----:B-1----:R-:W-:Y:S02]  /*15150*/  ISETP.GT.AND P6, PT, R4, UR6, PT ;  /* 0x0000000604007c0c */ /* 0x002fe4000bfc4270 */
[----:B------:R-:W-:-:S11]  /*15160*/  MOV R9, R4 ;  /* 0x0000000400097202 */ /* 0x000fd60000000f00 */
[----:B------:R-:W-:Y:S05]  /*15170*/  @P6 BRA `(.L_x_15542) ;  /* 0x0000000000a06947 */ /* 0x000fea0003800000 */
[----:B------:R-:W0:Y:S01]  /*15180*/  LDC R6, c[0x0][0xc3c] ;  /* 0x00030f00ff067b82 */ /* 0x000e220000000800 */
[----:B------:R-:W-:Y:S01]  /*15190*/  IMAD.MOV.U32 R4, RZ, RZ, R9 ;  /* 0x000000ffff047224 */ /* 0x000fe200078e0009 */
[----:B------:R-:W-:Y:S01]  /*151a0*/  UMOV UR4, URZ ;  /* 0x0000003f00047c82 */ /* 0x000fe20008000000 */
[----:B------:R-:W-:Y:S01]  /*151b0*/  ULDC UR7, c[0x0][0xc3c] ;  /* 0x00030f0000077ab9 */ /* 0x000fe20000000800 */
[----:B------:R-:W-:-:S05]  /*151c0*/  ULDC UR5, c[0x0][0xc38] ;  /* 0x00030e0000057ab9 */ /* 0x000fca0000000800 */
.L_x_15546:
        /* <DEDUP_REMOVED lines=12> */
.L_x_15545:
[----:B------:R-:W-:Y:S05]  /*15290*/  BSYNC B0 ;  /* 0x0000000000007941 */ /* 0x000fea0003800000 */
.L_x_15544:
        /* <DEDUP_REMOVED lines=20> */
[----:B------:R-:W-:Y:S01]  /*153e0*/  IMAD.MOV.U32 R6, RZ, RZ, R9 ;  /* 0x000000ffff067224 */ /* 0x000fe200078e0009 */
[----:B------:R-:W-:-:S07]  /*153f0*/  MOV R9, R3 ;  /* 0x0000000300097202 */ /* 0x000fce0000000f00 */
.L_x_15542:
        /* <DEDUP_REMOVED lines=21> */
.L_x_15547:
[----:B-1----:R-:W-:Y:S01]  /*15550*/  IMAD R16, R16, UR5, R9 ;  /* 0x0000000510107c24 */ /* 0x002fe2000f8e0209 */
[----:B------:R-:W-:Y:S01]  /*15560*/  MOV R2, RZ ;  /* 0x000000ff00027202 */ /* 0x000fe20000000f00 */
[----:B0-----:R-:W-:Y:S01]  /*15570*/  IMAD R11, R15, R8, RZ ;  /* 0x000000080f0b7224 */ /* 0x001fe200078e02ff */
[----:B------:R-:W-:Y:S02]  /*15580*/  IABS R6, R4 ;  /* 0x0000000400067213 */ /* 0x000fe40000000000 */
[----:B------:R-:W-:Y:S01]  /*15590*/  IADD3 R9, -R16, UR6, RZ ;  /* 0x0000000610097c10 */ /* 0x000fe2000fffe1ff */
[----:B------:R-:W-:-:S03]  /*155a0*/  IMAD.HI.U32 R2, R3, R11, R2 ;  /* 0x0000000b03027227 */ /* 0x000fc600078e0002 */
[----:B------:R-:W-:Y:S01]  /*155b0*/  IABS R3, R9 ;  /* 0x0000000900037213 */ /* 0x000fe20000000000 */
[----:B------:R-:W-:-:S04]  /*155c0*/  IMAD.MOV R6, RZ, RZ, -R6 ;  /* 0x000000ffff067224 */ /* 0x000fc800078e0a06 */
        /* <DEDUP_REMOVED lines=47> */
.L_x_15543:
[----:B------:R-:W-:Y:S02]  /*158c0*/  IMAD.MOV.U32 R17, RZ, RZ, RZ ;  /* 0x000000ffff117224 */ /* 0x000fe400078e00ff */
[----:B------:R-:W-:Y:S02]  /*158d0*/  IMAD.U32 R16, RZ, RZ, UR6 ;  /* 0x00000006ff107e24 */ /* 0x000fe4000f8e00ff */
[----:B------:R-:W-:-:S07]  /*158e0*/  IMAD.MOV.U32 R18, RZ, RZ, RZ ;  /* 0x000000ffff127224 */ /* 0x000fce00078e00ff */
.L_x_15548:
[----:B------:R-:W-:-:S13]  /*158f0*/  ISETP.NE.AND P0, PT, R5, RZ, PT ;  /* 0x000000ff0500720c */ /* 0x000fda0003f05270 */
[----:B------:R-:W0:Y:S01]  /*15900*/  @!P0 S2R R3, SR_CgaCtaId ;  /* 0x0000000000038919 */ /* 0x000e220000008800 */
[----:B------:R-:W-:-:S04]  /*15910*/  @!P0 MOV R0, 0x400 ;  /* 0x0000040000008802 */ /* 0x000fc80000000f00 */
[----:B0-----:R-:W-:-:S05]  /*15920*/  @!P0 LEA R0, R3, R0, 0x18 ;  /* 0x0000000003008211 */ /* 0x001fca00078ec0ff */
[----:B------:R1:W-:Y:S01]  /*15930*/  @!P0 STS.128 [R0+0x132d0], R16 ;  /* 0x0132d01000008388 */ /* 0x0003e20000000c00 */
[----:B------:R-:W-:Y:S06]  /*15940*/  BAR.ARV 0x5, 0x200 ;  /* 0x0148000000007b1d */ /* 0x000fec0000002000 */
.L_x_15541:
        /* <DEDUP_REMOVED lines=12> */
[----:B------:R-:W-:Y:S02]  /*15a10*/  LOP3.LUT R11, R9, 0x7f, RZ, 0xc0, !PT ;  /* 0x0000007f090b7812 */ /* 0x000fe400078ec0ff */
[----:B------:R-:W-:Y:S02]  /*15a20*/  SHF.R.U32.HI R2, RZ, 0x1, R9 ;  /* 0x00000001ff027819 */ /* 0x000fe40000011609 */
[----:B------:R-:W-:Y:S01]  /*15a30*/  LOP3.LUT R3, R25, 0x180, RZ, 0xc0, !PT ;  /* 0x0000018019037812 */ /* 0x000fe200078ec0ff */
[----:B------:R-:W-:Y:S01]  /*15a40*/  IMAD.SHL.U32 R6, R11, 0x10, RZ ;  /* 0x000000100b067824 */ /* 0x000fe200078e00ff */
[C---:B------:R-:W-:Y:S01]  /*15a50*/  SHF.L.U32 R0, R9.reuse, 0x4, RZ ;  /* 0x0000000409007819 */ /* 0x040fe200000006ff */
[----:B------:R-:W-:Y:S01]  /*15a60*/  IMAD.SHL.U32 R8, R9, 0x2, RZ ;  /* 0x0000000209087824 */ /* 0x000fe200078e00ff */
[----:B------:R-:W-:Y:S01]  /*15a70*/  LOP3.LUT R3, R3, 0x30, R2, 0xf8, !PT ;  /* 0x0000003003037812 */ /* 0x000fe200078ef802 */
[C---:B------:R-:W-:Y:S01]  /*15a80*/  IMAD.SHL.U32 R4, R9.reuse, 0x8, RZ ;  /* 0x0000000809047824 */ /* 0x040fe200078e00ff */
[----:B------:R-:W-:Y:S01]  /*15a90*/  LOP3.LUT R5, R0, 0x1b0, RZ, 0xc0, !PT ;  /* 0x000001b000057812 */ /* 0x000fe200078ec0ff */
[----:B------:R-:W-:Y:S01]  /*15aa0*/  IMAD.SHL.U32 R2, R9, 0x20, RZ ;  /* 0x0000002009027824 */ /* 0x000fe200078e00ff */
[----:B------:R-:W-:-:S02]  /*15ab0*/  LOP3.LUT R7, R6, 0x600, RZ, 0xc0, !PT ;  /* 0x0000060006077812 */ /* 0x000fc400078ec0ff */
[----:B------:R-:W-:Y:S02]  /*15ac0*/  LOP3.LUT R8, R5, 0x30, R8, 0x78, !PT ;  /* 0x0000003005087812 */ /* 0x000fe400078e7808 */
[----:B------:R-:W-:Y:S02]  /*15ad0*/  LOP3.LUT R4, R3, 0x30, R4, 0x78, !PT ;  /* 0x0000003003047812 */ /* 0x000fe400078e7804 */
[----:B------:R-:W-:Y:S02]  /*15ae0*/  LOP3.LUT R5, R2, 0x80, RZ, 0xc0, !PT ;  /* 0x0000008002057812 */ /* 0x000fe400078ec0ff */
[C---:B------:R-:W-:Y:S02]  /*15af0*/  LOP3.LUT R3, R7.reuse, 0x60, R2, 0xf8, !PT ;  /* 0x0000006007037812 */ /* 0x040fe400078ef802 */
[----:B------:R-:W-:Y:S01]  /*15b00*/  LOP3.LUT R7, R7, 0x40, R0, 0xf8, !PT ;  /* 0x0000004007077812 */ /* 0x000fe200078ef800 */
[----:B------:R-:W-:Y:S01]  /*15b10*/  IMAD.SHL.U32 R6, R9, 0x4, RZ ;  /* 0x0000000409067824 */ /* 0x000fe200078e00ff */
[----:B------:R-:W-:-:S02]  /*15b20*/  LOP3.LUT R5, R5, 0x10, R9, 0xf8, !PT ;  /* 0x0000001005057812 */ /* 0x000fc400078ef809 */
[----:B------:R-:W-:Y:S02]  /*15b30*/  LOP3.LUT R24, R3, 0x100, R2, 0xf8, !PT ;  /* 0x0000010003187812 */ /* 0x000fe400078ef802 */
[----:B------:R-:W-:Y:S02]  /*15b40*/  LOP3.LUT R9, R7, R8, RZ, 0xfc, !PT ;  /* 0x0000000807097212 */ /* 0x000fe400078efcff */
[----:B-1----:R-:W-:-:S03]  /*15b50*/  MOV R3, UR4 ;  /* 0x0000000400037c02 */ /* 0x002fc60008000f00 */
[----:B------:R-:W-:Y:S01]  /*15b60*/  STL [R1+0x38], R9 ;  /* 0x0000380901007387 */ /* 0x000fe20000100800 */
[----:B------:R-:W-:-:S03]  /*15b70*/  LEA R22, R3, R22, 0x18 ;  /* 0x0000001603167211 */ /* 0x000fc600078ec0ff */
[----:B------:R0:W-:Y:S01]  /*15b80*/  STL [R1+0x34], R3 ;  /* 0x0000340301007387 */ /* 0x0001e20000100800 */
[----:B------:R-:W-:Y:S02]  /*15b90*/  SHF.R.U32.HI R11, RZ, 0x2, R11 ;  /* 0x00000002ff0b7819 */ /* 0x000fe4000001160b */
[----:B------:R-:W-:Y:S02]  /*15ba0*/  LOP3.LUT R5, R5, 0x10, R6, 0x78, !PT ;  /* 0x0000001005057812 */ /* 0x000fe400078e7806 */
[----:B------:R-:W-:Y:S01]  /*15bb0*/  LOP3.LUT R2, R11, 0x60, R2, 0xf8, !PT ;  /* 0x000000600b027812 */ /* 0x000fe200078ef802 */
[----:B------:R-:W-:Y:S01]  /*15bc0*/  BSSY B7, `(.L_x_15549) ;  /* 0x0000682000077945 */ /* 0x000fe20003800000 */
[----:B------:R-:W-:Y:S02]  /*15bd0*/  LOP3.LUT R25, R4, 0x640, R25, 0xf8, !PT ;  /* 0x0000064004197812 */ /* 0x000fe400078ef819 */
[----:B------:R-:W-:Y:S02]  /*15be0*/  LOP3.LUT R24, R24, R5, RZ, 0xfc, !PT ;  /* 0x0000000518187212 */ /* 0x000fe400078efcff */
[----:B------:R-:W-:Y:S01]  /*15bf0*/  LOP3.LUT R2, R2, 0x80, RZ, 0xfc, !PT ;  /* 0x0000008002027812 */ /* 0x000fe200078efcff */
[----:B------:R-:W-:Y:S01]  /*15c00*/  ULDC.64 UR38, c[0x0][0x198] ;  /* 0x0000660000267ab9 */ /* 0x000fe20000000a00 */
[----:B------:R-:W-:Y:S01]  /*15c10*/  ULDC UR36, c[0x0][0xc] ;  /* 0x0000030000247ab9 */ /* 0x000fe20000000800 */
[----:B--2---:R-:W-:-:S02]  /*15c20*/  LOP3.LUT R0, R10, 0x2, RZ, 0xfc, !PT ;  /* 0x000000020a007812 */ /* 0x004fc400078efcff */
        /* <DEDUP_REMOVED lines=12> */
.L_x_15659:
[----:B0----5:R-:W0:Y:S02]  /*15cf0*/  LDC.64 R26, c[0x0][0xc88] ;  /* 0x00032200ff1a7b82 */ /* 0x021e240000000a00 */
[----:B0-----:R-:W-:-:S06]  /*15d00*/  IMAD.WIDE R26, R19, 0x4, R26 ;  /* 0x00000004131a7825 */ /* 0x001fcc00078e021a */
[----:B-1----:R-:W1:Y:S01]  /*15d10*/  LDG.E R26, desc[UR40][R26.64] ;  /* 0x000000281a1a7981 */ /* 0x002e62000c1e1900 */
[----:B------:R-:W-:Y:S05]  /*15d20*/  YIELD ;  /* 0x0000000000007946 */ /* 0x000fea0003800000 */
[----:B------:R-:W-:Y:S01]  /*15d30*/  ULDC.64 UR4, c[0x0][0xa28] ;  /* 0x00028a0000047ab9 */ /* 0x000fe20000000a00 */
[----:B------:R-:W-:Y:S01]  /*15d40*/  IMAD.MOV.U32 R10, RZ, RZ, RZ ;  /* 0x000000ffff0a7224 */ /* 0x000fe200078e00ff */
[----:B------:R-:W-:Y:S01]  /*15d50*/  ISETP.NE.U32.AND P0, PT, RZ, UR4, PT ;  /* 0x00000004ff007c0c */ /* 0x000fe2000bf05070 */
[----:B------:R-:W-:Y:S01]  /*15d60*/  ULDC.64 UR8, c[0x0][0xa18] ;  /* 0x0002860000087ab9 */ /* 0x000fe20000000a00 */
[----:B------:R-:W-:Y:S01]  /*15d70*/  MOV R6, RZ ;  /* 0x000000ff00067202 */ /* 0x000fe20000000f00 */
[----:B------:R-:W-:Y:S01]  /*15d80*/  ULDC.64 UR6, c[0x0][0xa10] ;  /* 0x0002840000067ab9 */ /* 0x000fe20000000a00 */
[----:B------:R-:W-:-:S02]  /*15d90*/  ISETP.NE.AND.EX P0, PT, RZ, UR5, PT, P0 ;  /* 0x00000005ff007c0c */ /* 0x000fc4000bf05300 */
[----:B-1-3--:R-:W-:-:S11]  /*15da0*/  SHF.R.S32.HI R0, RZ, 0x1f, R26 ;  /* 0x0000001fff007819 */ /* 0x00afd6000001141a */
[C---:B--2---:R-:W-:Y:S01]  /*15db0*/  @P0 LEA R2, P1, R26.reuse, UR4, 0x2 ;  /* 0x000000041a020c11 */ /* 0x044fe2000f8210ff */
        /* <DEDUP_REMOVED lines=11> */
[----:B------:R-:W-:Y:S02]  /*15e70*/  ISETP.NE.U32.AND P1, PT, RZ, UR6, PT ;  /* 0x00000006ff007c0c */ /* 0x000fe4000bf25070 */
[----:B-1----:R-:W-:-:S02]  /*15e80*/  IADD3 R2, P3, R27, UR4, RZ ;  /* 0x000000041b027c10 */ /* 0x002fc4000ff7e0ff */
[----:B------:R-:W-:Y:S02]  /*15e90*/  ISETP.NE.AND.EX P1, PT, RZ, UR7, PT, P1 ;  /* 0x00000007ff007c0c */ /* 0x000fe4000bf25310 */
[----:B------:R-:W-:Y:S02]  /*15ea0*/  IADD3.X R3, R28, UR5, RZ, P3, !PT ;  /* 0x000000051c037c10 */ /* 0x000fe40009ffe4ff */
[----:B------:R-:W-:-:S03]  /*15eb0*/  IADD3 R4, P4, R27, UR6, RZ ;  /* 0x000000061b047c10 */ /* 0x000fc6000ff9e0ff */
[----:B------:R-:W3:Y:S01]  /*15ec0*/  @P0 LDG.E R6, desc[UR40][R2.64] ;  /* 0x0000002802060981 */ /* 0x000ee2000c1e1900 */
[----:B------:R-:W-:Y:S01]  /*15ed0*/  ULDC UR4, c[0x0][0x288] ;  /* 0x0000a20000047ab9 */ /* 0x000fe20000000800 */
[----:B------:R-:W-:Y:S01]  /*15ee0*/  IADD3.X R5, R28, UR7, RZ, P4, !PT ;  /* 0x000000071c057c10 */ /* 0x000fe2000a7fe4ff */
[----:B------:R-:W-:Y:S01]  /*15ef0*/  IMAD.U32 R8, RZ, RZ, UR4 ;  /* 0x00000004ff087e24 */ /* 0x000fe2000f8e00ff */
[----:B------:R-:W-:-:S03]  /*15f00*/  ULDC.64 UR4, c[0x0][0x418] ;  /* 0x0001060000047ab9 */ /* 0x000fc60000000a00 */
[----:B------:R-:W5:Y:S04]  /*15f10*/  @P1 LDG.E R0, desc[UR40][R4.64] ;  /* 0x0000002804001981 */ /* 0x000f68000c1e1900 */
[----:B---3--:R0:W-:Y:S02]  /*15f20*/  STL [R1+0x48], R6 ;  /* 0x0000480601007387 */ /* 0x0081e40000100800 */
[----:B0-----:R-:W-:-:S04]  /*15f30*/  @P2 IADD3 R6, P3, R27, UR8, RZ ;  /* 0x000000081b062c10 */ /* 0x001fc8000ff7e0ff */
[----:B------:R-:W-:-:S05]  /*15f40*/  @P2 IADD3.X R7, R28, UR9, RZ, P3, !PT ;  /* 0x000000091c072c10 */ /* 0x000fca0009ffe4ff */
        /* <DEDUP_REMOVED lines=10> */
[----:B---3--:R0:W-:Y:S04]  /*15ff0*/  STL [R1+0x58], R8 ;  /* 0x0000580801007387 */ /* 0x0081e80000100800 */
[----:B--2---:R0:W-:Y:S01]  /*16000*/  STL [R1+0x2c], R10 ;  /* 0x00002c0a01007387 */ /* 0x0041e20000100800 */
[----:B------:R-:W-:Y:S01]  /*16010*/  IMAD.MOV.U32 R9, RZ, RZ, R8 ;  /* 0x000000ffff097224 */ /* 0x000fe200078e0008 */
[----:B------:R-:W-:Y:S06]  /*16020*/  @P2 BRA `(.L_x_15550) ;  /* 0x0000000000142947 */ /* 0x000fec0003800000 */
[----:B------:R-:W-:Y:S05]  /*16030*/  @!P0 BRA `(.L_x_15550) ;  /* 0x0000000000108947 */ /* 0x000fea0003800000 */
[----:B0-----:R-:W2:Y:S04]  /*16040*/  LDG.E R8, desc[UR40][R2.64] ;  /* 0x0000002802087981 */ /* 0x001ea8000c1e1900 */
[----:B------:R-:W2:Y:S02]  /*16050*/  LDG.E R2, desc[UR40][R2.64+0x4] ;  /* 0x0000042802027981 */ /* 0x000ea4000c1e1900 */
[----:B--2---:R-:W-:-:S05]  /*16060*/  IADD3 R9, -R8, R2, RZ ;  /* 0x0000000208097210 */ /* 0x004fca0007ffe1ff */
[----:B------:R1:W-:Y:S02]  /*16070*/  STL [R1+0x58], R9 ;  /* 0x0000580901007387 */ /* 0x0003e40000100800 */
.L_x_15550:
[----:B0-----:R-:W-:Y:S01]  /*16080*/  IMAD.MOV.U32 R8, RZ, RZ, R26 ;  /* 0x000000ffff087224 */ /* 0x001fe200078e001a */
[----:B------:R-:W-:Y:S02]  /*16090*/  ULDC.64 UR4, c[0x0][0xa20] ;  /* 0x0002880000047ab9 */ /* 0x000fe40000000a00 */
[----:B------:R-:W-:Y:S02]  /*160a0*/  ISETP.NE.U32.AND P0, PT, RZ, UR4, PT ;  /* 0x00000004ff007c0c */ /* 0x000fe4000bf05070 */
[----:B------:R0:W-:Y:S02]  /*160b0*/  STL [R1+0x14], R8 ;  /* 0x0000140801007387 */ /* 0x0001e40000100800 */
[----:B------:R-:W-:-:S13]  /*160c0*/  ISETP.NE.AND.EX P0, PT, RZ, UR5, PT, P0 ;  /* 0x00000005ff007c0c */ /* 0x000fda000bf05300 */
[----:B0-----:R-:W-:Y:S05]  /*160d0*/  @!P0 BRA `(.L_x_15551) ;  /* 0x0000000000108947 */ /* 0x001fea0003800000 */
[----:B------:R-:W-:-:S04]  /*160e0*/  IADD3 R2, P0, R27, UR4, RZ ;  /* 0x000000041b027c10 */ /* 0x000fc8000ff1e0ff */
[----:B------:R-:W-:-:S05]  /*160f0*/  IADD3.X R3, R28, UR5, RZ, P0, !PT ;  /* 0x000000051c037c10 */ /* 0x000fca00087fe4ff */
[----:B------:R0:W5:Y:S01]  /*16100*/  LDG.E R7, desc[UR40][R2.64] ;  /* 0x0000002802077981 */ /* 0x000162000c1e1900 */
[----:B------:R-:W-:Y:S05]  /*16110*/  BRA `(.L_x_15552) ;  /* 0x0000000000247947 */ /* 0x000fea0003800000 */
.L_x_15551:
        /* <DEDUP_REMOVED lines=9> */
.L_x_15552:
[----:B0-----:R-:W2:Y:S01]  /*161b0*/  @P1 LDG.E R2, desc[UR40][R4.64] ;  /* 0x0000002804021981 */ /* 0x001ea2000c1e1900 */
[----:B------:R-:W0:Y:S03]  /*161c0*/  LDC R3, c[0x0][0x448] ;  /* 0x00011200ff037b82 */ /* 0x000e260000000800 */
[----:B------:R3:W2:Y:S01]  /*161d0*/  @P1 LDG.E R4, desc[UR40][R4.64+0x4] ;  /* 0x0000042804041981 */ /* 0x0006a2000c1e1900 */
[----:B-----5:R-:W-:Y:S01]  /*161e0*/  IMAD.IADD R7, R7, 0x1, -R10 ;  /* 0x0000000107077824 */ /* 0x020fe200078e0a0a */
[----:B------:R-:W-:Y:S01]  /*161f0*/  BSSY B0, `(.L_x_15553) ;  /* 0x00000f5000007945 */ /* 0x000fe20003800000 */
[----:B0-----:R-:W-:-:S13]  /*16200*/  ISETP.NE.AND P0, PT, R3, 0x1, PT ;  /* 0x000000010300780c */ /* 0x001fda0003f05270 */
[----:B------:R-:W0:Y:S08]  /*16210*/  @P0 LDC R3, c[0x0][0x44c] ;  /* 0x00011300ff030b82 */ /* 0x000e300000000800 */
[----:B---3--:R-:W3:Y:S01]  /*16220*/  @P0 LDC R5, c[0x0][0x450] ;  /* 0x00011400ff050b82 */ /* 0x008ee20000000800 */
[----:B--2---:R-:W-:Y:S02]  /*16230*/  @P1 IMAD.IADD R6, R4, 0x1, -R2 ;  /* 0x0000000104061824 */ /* 0x004fe400078e0a02 */
[----:B------:R-:W-:-:S02]  /*16240*/  IMAD R2, R17, 0xc0, RZ ;  /* 0x000000c011027824 */ /* 0x000fc400078e02ff */
[----:B------:R-:W-:Y:S01]  /*16250*/  IMAD.MOV R4, RZ, RZ, -R7 ;  /* 0x000000ffff047224 */ /* 0x000fe200078e0a07 */
[----:B------:R-:W-:Y:S01]  /*16260*/  IADD3 R29, R7, R6, RZ ;  /* 0x00000006071d7210 */ /* 0x000fe20007ffe0ff */
[----:B------:R-:W-:-:S03]  /*16270*/  VIADD R2, R2, 0xbf ;  /* 0x000000bf02027836 */ /* 0x000fc60000000000 */
[----:B------:R-:W-:Y:S01]  /*16280*/  IADD3 R20, R29, 0xa0, -R9 ;  /* 0x000000a01d147810 */ /* 0x000fe20007ffe809 */
[----:B0-----:R-:W-:Y:S01]  /*16290*/  @P0 IMAD.HI.U32 R3, R2, R3, RZ ;  /* 0x0000000302030227 */ /* 0x001fe200078e00ff */
[----:B------:R-:W-:-:S03]  /*162a0*/  VIMNMX R4, RZ, R4, !PT ;  /* 0x00000004ff047248 */ /* 0x000fc60007fe0100 */
[----:B------:R-:W-:Y:S01]  /*162b0*/  VIADD R21, R29, 0x9f ;  /* 0x0000009f1d157836 */ /* 0x000fe20000000000 */
[----:B---3--:R-:W-:-:S03]  /*162c0*/  @P0 SHF.R.U32.HI R2, RZ, R5, R3 ;  /* 0x00000005ff020219 */ /* 0x008fc60000011603 */
[----:B------:R-:W-:-:S04]  /*162d0*/  IMAD.HI R21, R21, 0x66666667, RZ ;  /* 0x6666666715157827 */ /* 0x000fc800078e02ff */
[----:B------:R-:W-:Y:S01]  /*162e0*/  IMAD.IADD R2, R20, 0x1, R2 ;  /* 0x0000000114027824 */ /* 0x000fe200078e0202 */
[----:B------:R-:W-:-:S03]  /*162f0*/  SHF.R.U32.HI R3, RZ, 0x1f, R21 ;  /* 0x0000001fff037819 */ /* 0x000fc60000011615 */
[----:B------:R-:W-:Y:S01]  /*16300*/  IMAD.HI R2, R2, 0x66666667, RZ ;  /* 0x6666666702027827 */ /* 0x000fe200078e02ff */
[----:B------:R-:W-:-:S04]  /*16310*/  LEA.HI.SX32 R21, R21, R3, 0x1a ;  /* 0x0000000315157211 */ /* 0x000fc800078fd2ff */
[----:B------:R-:W-:-:S04]  /*16320*/  SHF.R.U32.HI R3, RZ, 0x1f, R2 ;  /* 0x0000001fff037819 */ /* 0x000fc80000011602 */
[----:B------:R-:W-:-:S04]  /*16330*/  LEA.HI.SX32 R2, R2, R3, 0x1a ;  /* 0x0000000302027211 */ /* 0x000fc800078fd2ff */
[----:B------:R-:W-:-:S05]  /*16340*/  VIMNMX R2, R21, R2, PT ;  /* 0x0000000215027248 */ /* 0x000fca0003fe0100 */
        /* <DEDUP_REMOVED lines=20> */
.L_x_15707:
[----:B--2---:R-:W-:Y:S02]  /*16490*/  ISETP.NE.AND P0, PT, R14, RZ, PT ;  /* 0x000000ff0e00720c */ /* 0x004fe40003f05270 */
[----:B------:R-:W-:-:S11]  /*164a0*/  PLOP3.LUT P6, PT, PT, PT, PT, 0x8, 0x0 ;  /* 0x000000000000781c */ /* 0x000fd60003fce170 */
[----:B------:R-:W-:Y:S05]  /*164b0*/  @P0 BRA `(.L_x_15556) ;  /* 0x00000000000c0947 */ /* 0x000fea0003800000 */
[----:B------:R-:W-:-:S03]  /*164c0*/  UMOV UR4, 0xffffffff ;  /* 0xffffffff00047882 */ /* 0x000fc60000000000 */
[----:B------:R-:W-:Y:S05]  /*164d0*/  BRA.DIV UR4, `(.L_x_15557) ;  /* 0x0000006e04a07947 */ /* 0x000fea000b800000 */
[----:B------:R-:W-:-:S13]  /*164e0*/  ELECT P6, URZ, PT ;  /* 0x00000000003f782f */ /* 0x000fda00038c0000 */
.L_x_15556:
[----:B0-----:R-:W2:Y:S01]  /*164f0*/  LDL R5, [R1+0x68] ;  /* 0x0000680001057983 */ /* 0x001ea20000100800 */
[----:B------:R-:W-:Y:S01]  /*16500*/  BSSY B1, `(.L_x_15558) ;  /* 0x0000008000017945 */ /* 0x000fe20003800000 */
[----:B--2---:R-:W-:-:S04]  /*16510*/  IADD3 R5, R5, 0x1, RZ ;  /* 0x0000000105057810 */ /* 0x004fc80007ffe0ff */
[----:B------:R-:W-:-:S04]  /*16520*/  LEA.HI R6, R5, R5, RZ, 0x1 ;  /* 0x0000000505067211 */ /* 0x000fc800078f08ff */
[----:B------:R-:W-:-:S05]  /*16530*/  LOP3.LUT R6, R6, 0xfffffffe, RZ, 0xc0, !PT ;  /* 0xfffffffe06067812 */ /* 0x000fca00078ec0ff */
[----:B------:R-:W-:-:S05]  /*16540*/  IMAD.IADD R5, R5, 0x1, -R6 ;  /* 0x0000000105057824 */ /* 0x000fca00078e0a06 */
[----:B------:R-:W-:-:S04]  /*16550*/  SHF.L.U32 R5, R5, 0x1f, RZ ;  /* 0x0000001f05057819 */ /* 0x000fc800000006ff */
[----:B------:R-:W0:Y:S02]  /*16560*/  SYNCS.PHASECHK.TRANS64.TRYWAIT P0, [R22+URZ+0x13220], R5 ;  /* 0x01322005160075a7 */ /* 0x000e24000800017f */
[----:B0-----:R-:W-:Y:S05]  /*16570*/  @!P0 BRA `(.L_x_15559) ;  /* 0x0000006c00988947 */ /* 0x001fea0003800000 */
.L_x_15710:
[----:B------:R-:W-:Y:S05]  /*16580*/  BSYNC B1 ;  /* 0x0000000000017941 */ /* 0x000fea0003800000 */
.L_x_15558:
[----:B------:R-:W-:Y:S04]  /*16590*/  BSSY B1, `(.L_x_15560) ;  /* 0x0000050000017945 */ /* 0x000fe80003800000 */
[----:B------:R-:W-:Y:S05]  /*165a0*/  @!P6 BRA `(.L_x_15561) ;  /* 0x000000040038e947 */ /* 0x000fea0003800000 */
[----:B------:R-:W0:Y:S04]  /*165b0*/  LDL R8, [R1+0x10] ;  /* 0x0000100001087983 */ /* 0x000e280000100800 */
[----:B------:R-:W1:Y:S01]  /*165c0*/  LDL R7, [R1+0x1c] ;  /* 0x00001c0001077983 */ /* 0x000e620000100800 */
[----:B------:R-:W2:Y:S01]  /*165d0*/  S2R R6, SR_TID.X ;  /* 0x0000000000067919 */ /* 0x000ea20000002100 */
[----:B------:R-:W-:Y:S01]  /*165e0*/  BSSY B2, `(.L_x_15562) ;  /* 0x0000007000027945 */ /* 0x000fe20003800000 */
[----:B--2---:R-:W-:-:S04]  /*165f0*/  LOP3.LUT R6, R6, 0x7f, RZ, 0xc0, !PT ;  /* 0x0000007f06067812 */ /* 0x004fc800078ec0ff */
[----:B------:R-:W-:Y:S01]  /*16600*/  ISETP.NE.AND P1, PT, R6, RZ, PT ;  /* 0x000000ff0600720c */ /* 0x000fe20003f25270 */
[----:B0-----:R-:W-:Y:S01]  /*16610*/  IMAD R5, R8, 0x8, R22 ;  /* 0x0000000808057824 */ /* 0x001fe200078e0216 */
[----:B-1----:R-:W-:-:S04]  /*16620*/  SHF.L.U32 R9, R7, 0x1f, RZ ;  /* 0x0000001f07097819 */ /* 0x002fc800000006ff */
[----:B------:R-:W0:Y:S02]  /*16630*/  SYNCS.PHASECHK.TRANS64.TRYWAIT P0, [R5+URZ+0x132a0], R9 ;  /* 0x0132a009050075a7 */ /* 0x000e24000800017f */
[----:B0-----:R-:W-:Y:S05]  /*16640*/  @!P0 BRA `(.L_x_15563) ;  /* 0x0000006c00788947 */ /* 0x001fea0003800000 */
.L_x_15711:
[----:B------:R-:W-:Y:S05]  /*16650*/  BSYNC B2 ;  /* 0x0000000000027941 */ /* 0x000fea0003800000 */
.L_x_15562:
        /* <DEDUP_REMOVED lines=9> */
.L_x_15565:
[----:B------:R-:W-:Y:S05]  /*166f0*/  BSYNC B2 ;  /* 0x0000000000027941 */ /* 0x000fea0003800000 */
.L_x_15564:
        /* <DEDUP_REMOVED lines=13> */
.L_x_15566:
        /* <DEDUP_REMOVED lines=13> */
.L_x_15712:
[----:B------:R-:W-:Y:S05]  /*168a0*/  BSYNC B2 ;  /* 0x0000000000027941 */ /* 0x000fea0003800000 */
.L_x_15567:
        /* <DEDUP_REMOVED lines=11> */
.L_x_15570:
[----:B------:R-:W-:Y:S05]  /*16960*/  BSYNC B2 ;  /* 0x0000000000027941 */ /* 0x000fea0003800000 */
.L_x_15569:
        /* <DEDUP_REMOVED lines=8> */
.L_x_15571:
        /* <DEDUP_REMOVED lines=10> */
.L_x_15561:
[----:B------:R-:W-:Y:S05]  /*16a90*/  BSYNC B1 ;  /* 0x0000000000017941 */ /* 0x000fea0003800000 */
.L_x_15560:
        /* <DEDUP_REMOVED lines=13> */
.L_x_15584:
        /* <DEDUP_REMOVED lines=13> */
.L_x_15713:
[----:B------:R-:W-:Y:S05]  /*16c40*/  BSYNC B2 ;  /* 0x0000000000027941 */ /* 0x000fea0003800000 */
.L_x_15574:
        /* <DEDUP_REMOVED lines=9> */
.L_x_15577:
[----:B------:R-:W-:Y:S05]  /*16ce0*/  BSYNC B2 ;  /* 0x0000000000027941 */ /* 0x000fea0003800000 */
.L_x_15576:
[----:B------:R-:W2:Y:S01]  /*16cf0*/  LDL R7, [R1+0x10] ;  /* 0x0000100001077983 */ /* 0x000ea20000100800 */
[----:B------:R-:W-:Y:S01]  /*16d00*/  IMAD.MOV.U32 R11, RZ, RZ, RZ ;  /* 0x000000ffff0b7224 */ /* 0x000fe200078e00ff */
[----:B------:R-:W-:Y:S01]  /*16d10*/  UIADD3 UR4, UP0, UR38, 0x570, URZ ;  /* 0x0000057026047890 */ /* 0x000fe2000ff1e03f */
[----:B------:R-:W-:Y:S01]  /*16d20*/  PLOP3.LUT P1, PT, PT, PT, PT, 0x80, 0x0 ;  /* 0x000000000000781c */ /* 0x000fe20003f2f070 */
[----:B------:R-:W-:Y:S01]  /*16d30*/  IMAD R8, R4, 0xa0, R0 ;  /* 0x000000a004087824 */ /* 0x000fe200078e0200 */
[----:B-1----:R-:W-:Y:S01]  /*16d40*/  IADD3 R9, R5, 0x13290, RZ ;  /* 0x0001329005097810 */ /* 0x002fe20007ffe0ff */
[----:B------:R-:W-:Y:S01]  /*16d50*/  UIADD3.X UR5, URZ, UR39, URZ, UP0, !UPT ;  /* 0x000000273f057290 */ /* 0x000fe200087fe43f */
[----:B------:R-:W-:Y:S01]  /*16d60*/  R2UR UR10, R11 ;  /* 0x000000000b0a72ca */ /* 0x000fe200000e0000 */
[----:B------:R-:W-:Y:S01]  /*16d70*/  UMOV UR6, 0x0 ;  /* 0x0000000000067882 */ /* 0x000fe20000000000 */
[----:B------:R-:W-:Y:S01]  /*16d80*/  UMOV UR7, 0x12f00000 ;  /* 0x12f0000000077882 */ /* 0x000fe20000000000 */
[----:B--2---:R-:W-:-:S04]  /*16d90*/  IMAD R7, R7, 0x2800, R22 ;  /* 0x0000280007077824 */ /* 0x004fc800078e0216 */
[----:B------:R-:W-:-:S08]  /*16da0*/  VIADD R10, R7, 0xe000 ;  /* 0x0000e000070a7836 */ /* 0x000fd00000000000 */
.L_x_15578:
        /* <DEDUP_REMOVED lines=13> */
.L_x_15714:
[----:B------:R-:W-:Y:S05]  /*16e80*/  BSYNC B2 ;  /* 0x0000000000027941 */ /* 0x000fea0003800000 */
.L_x_15579:
        /* <DEDUP_REMOVED lines=11> */
.L_x_15582:
[----:B------:R-:W-:Y:S05]  /*16f40*/  BSYNC B2 ;  /* 0x0000000000027941 */ /* 0x000fea0003800000 */
.L_x_15581:
        /* <DEDUP_REMOVED lines=8> */
.L_x_15583:
        /* <DEDUP_REMOVED lines=10> */
.L_x_15573:
[----:B------:R-:W-:Y:S05]  /*17070*/  BSYNC B1 ;  /* 0x0000000000017941 */ /* 0x000fea0003800000 */
.L_x_15572:
[----:B------:R-:W0:Y:S04]  /*17080*/  LDL.LU R6, [R1+0x10] ;  /* 0x0000100001067983 */ /* 0x000e280000300800 */
[----:B-1----:R-:W2:Y:S01]  /*17090*/  LDL.LU R9, [R1+0x1c] ;  /* 0x00001c0001097983 */ /* 0x002ea20000300800 */
[C---:B------:R-:W-:Y:S01]  /*170a0*/  ISETP.GT.AND P2, PT, R4.reuse, R3, PT ;  /* 0x000000030400720c */ /* 0x040fe20003f44270 */
[----:B------:R-:W-:Y:S02]  /*170b0*/  VIADD R4, R4, 0xffffffff ;  /* 0xffffffff04047836 */ /* 0x000fe40000000000 */
        /* <DEDUP_REMOVED lines=8> */
.L_x_15554:
[----:B------:R-:W-:Y:S05]  /*17140*/  BSYNC B0 ;  /* 0x0000000000007941 */ /* 0x000fea0003800000 */
.L_x_15553:
[----:B------:R-:W3:Y:S01]  /*17150*/  LDC R0, c[0x0][0x448] ;  /* 0x00011200ff007b82 */ /* 0x000ee20000000800 */
[----:B------:R-:W-:Y:S01]  /*17160*/  IMAD.MOV.U32 R2, RZ, RZ, 0xc0 ;  /* 0x000000c0ff027424 */ /* 0x000fe200078e00ff */
[----:B------:R-:W-:Y:S05]  /*17170*/  @!P0 WARPSYNC.ALL ;  /* 0x0000000000008948 */ /* 0x000fea0003800000 */
[----:B------:R-:W-:Y:S01]  /*17180*/  IMAD R2, R17, R2, 0xbf ;  /* 0x000000bf11027424 */ /* 0x000fe200078e0202 */
        /* <DEDUP_REMOVED lines=11> */
[----:B------:R-:W-:Y:S01]  /*17240*/  ISETP.GT.AND P0, PT, R4, RZ, PT ;  /* 0x000000ff0400720c */ /* 0x000fe20003f04270 */
[----:B------:R3:W-:-:S12]  /*17250*/  STL [R1], R4 ;  /* 0x0000000401007387 */ /* 0x0007d80000100800 */
[----:B---3--:R-:W-:Y:S05]  /*17260*/  @P0 BRA `(.L_x_15585) ;  /* 0x0000000000440947 */ /* 0x008fea0003800000 */
[----:B0-2---:R-:W0:Y:S02]  /*17270*/  S2R R5, SR_TID.X ;  /* 0x0000000000057919 */ /* 0x005e240000002100 */
[----:B0-----:R-:W-:-:S04]  /*17280*/  LOP3.LUT R5, R5, 0x7f, RZ, 0xc0, !PT ;  /* 0x0000007f05057812 */ /* 0x001fc800078ec0ff */
[----:B------:R-:W-:-:S13]  /*17290*/  ISETP.NE.AND P0, PT, R5, RZ, PT ;  /* 0x000000ff0500720c */ /* 0x000fda0003f05270 */
        /* <DEDUP_REMOVED lines=14> */
.L_x_15585:
        /* <DEDUP_REMOVED lines=9> */
[----:B0-2---:R-:W-:Y:S01]  /*17410*/  IMAD.U32 R5, RZ, RZ, UR7 ;  /* 0x00000007ff057e24 */ /* 0x005fe2000f8e00ff */
        /* <DEDUP_REMOVED lines=9> */
[----:B01----:R-:W-:Y:S05]  /*174b0*/  CALL.ABS.NOINC R2 ;  /* 0x0000000002007343 */ /* 0x003fea0003c00000 */
.L_x_15588:
[----:B------:R-:W-:Y:S05]  /*174c0*/  BSYNC B6 ;  /* 0x0000000000067941 */ /* 0x000fea0003800000 */
.L_x_15587:
        /* <DEDUP_REMOVED lines=15> */
[----:B0-2---:R-:W-:Y:S01]  /*175c0*/  IMAD.U32 R5, RZ, RZ, UR7 ;  /* 0x00000007ff057e24 */ /* 0x005fe2000f8e00ff */
[----:B------:R-:W-:Y:S01]  /*175d0*/  MOV R13, RZ ;  /* 0x000000ff000d7202 */ /* 0x000fe20000000f00 */
[----:B------:R-:W-:Y:S02]  /*175e0*/  IMAD.U32 R7, RZ, RZ, UR9 ;  /* 0x00000009ff077e24 */ /* 0x000fe4000f8e00ff */
[----:B------:R-:W-:-:S02]  /*175f0*/  IMAD.U32 R10, RZ, RZ, UR4 ;  /* 0x00000004ff0a7e24 */ /* 0x000fc4000f8e00ff */
[----:B------:R-:W-:Y:S02]  /*17600*/  IMAD.U32 R11, RZ, RZ, UR5 ;  /* 0x00000005ff0b7e24 */ /* 0x000fe4000f8e00ff */
[----:B------:R-:W-:Y:S02]  /*17610*/  IMAD.MOV.U32 R8, RZ, RZ, 0x70 ;  /* 0x00000070ff087424 */ /* 0x000fe400078e00ff */
[----:B------:R-:W-:-:S07]  /*17620*/  IMAD.MOV.U32 R12, RZ, RZ, 0x1 ;  /* 0x00000001ff0c7424 */ /* 0x000fce00078e00ff */
[----:B------:R-:W-:-:S07]  /*17630*/  LEPC R20, `(.L_x_15590) ;  /* 0x000000001014794e */ /* 0x000fce0000000000 */
[----:B-1-3--:R-:W-:Y:S05]  /*17640*/  CALL.ABS.NOINC R2 ;  /* 0x0000000002007343 */ /* 0x00afea0003c00000 */
.L_x_15590:
[----:B------:R-:W-:Y:S05]  /*17650*/  BSYNC B6 ;  /* 0x0000000000067941 */ /* 0x000fea0003800000 */
.L_x_15589:
        /* <DEDUP_REMOVED lines=11> */
[----:B0-2---:R-:W-:Y:S02]  /*17710*/  IMAD.U32 R5, RZ, RZ, UR7 ;  /* 0x00000007ff057e24 */ /* 0x005fe4000f8e00ff */
[----:B------:R-:W-:Y:S02]  /*17720*/  IMAD.U32 R6, RZ, RZ, UR8 ;  /* 0x00000008ff067e24 */ /* 0x000fe4000f8e00ff */
[----:B------:R-:W-:-:S02]  /*17730*/  IMAD.U32 R7, RZ, RZ, UR9 ;  /* 0x00000009ff077e24 */ /* 0x000fc4000f8e00ff */
[----:B------:R-:W-:Y:S02]  /*17740*/  IMAD.U32 R11, RZ, RZ, UR5 ;  /* 0x00000005ff0b7e24 */ /* 0x000fe4000f8e00ff */
[----:B------:R-:W-:Y:S02]  /*17750*/  IMAD.MOV.U32 R8, RZ, RZ, 0x70 ;  /* 0x00000070ff087424 */ /* 0x000fe400078e00ff */
[----:B------:R-:W-:Y:S02]  /*17760*/  IMAD.MOV.U32 R12, RZ, RZ, 0x1 ;  /* 0x00000001ff0c7424 */ /* 0x000fe400078e00ff */
[----:B------:R-:W-:-:S07]  /*17770*/  IMAD.MOV.U32 R13, RZ, RZ, RZ ;  /* 0x000000ffff0d7224 */ /* 0x000fce00078e00ff */
[----:B------:R-:W-:-:S07]  /*17780*/  LEPC R20, `(.L_x_15592) ;  /* 0x000000001014794e */ /* 0x000fce0000000000 */
[----:B-1-3--:R-:W-:Y:S05]  /*17790*/  CALL.ABS.NOINC R2 ;  /* 0x0000000002007343 */ /* 0x00afea0003c00000 */
.L_x_15592:
[----:B------:R-:W-:Y:S05]  /*177a0*/  BSYNC B6 ;  /* 0x0000000000067941 */ /* 0x000fea0003800000 */
.L_x_15591:
        /* <DEDUP_REMOVED lines=20> */
.L_x_15594:
[----:B------:R-:W-:Y:S05]  /*178f0*/  BSYNC B6 ;  /* 0x0000000000067941 */ /* 0x000fea0003800000 */
.L_x_15593:
[----:B------:R-:W3:Y:S01]  /*17900*/  LDL R21, [R1+0x2c] ;  /* 0x00002c0001157983 */ /* 0x000ee20000100800 */
[----:B------:R-:W-:Y:S01]  /*17910*/  ULDC.64 UR4, c[0x0][0x9f8] ;  /* 0x00027e0000047ab9 */ /* 0x000fe20000000a00 */
[----:B------:R-:W4:Y:S02]  /*17920*/  LDC R14, c[0x0][0x430] ;  /* 0x00010c00ff0e7b82 */ /* 0x000f240000000800 */
[----:B------:R0:W-:Y:S01]  /*17930*/  STL [R1+0x8c], R16 ;  /* 0x00008c1001007387 */ /* 0x0001e20000100800 */
[----:B------:R-:W-:-:S03]  /*17940*/  ISETP.NE.U32.AND P0, PT, RZ, UR4, PT ;  /* 0x00000004ff007c0c */ /* 0x000fc6000bf05070 */
[----:B------:R-:W2:Y:S04]  /*17950*/  LDL R20, [R1] ;  /* 0x0000000001147983 */ /* 0x000ea80000100800 */
[----:B0-----:R0:W4:Y:S01]  /*17960*/  LDL R16, [R1+0x14] ;  /* 0x0000140001107983 */ /* 0x0011220000100800 */
[----:B------:R-:W-:-:S13]  /*17970*/  ISETP.NE.AND.EX P0, PT, RZ, UR5, PT, P0 ;  /* 0x00000005ff007c0c */ /* 0x000fda000bf05300 */
[----:B------:R-:W-:-:S04]  /*17980*/  @P0 IADD3 R2, P1, R27, UR4, RZ ;  /* 0x000000041b020c10 */ /* 0x000fc8000ff3e0ff */
[----:B------:R-:W-:Y:S01]  /*17990*/  @P0 IADD3.X R3, R28, UR5, RZ, P1, !PT ;  /* 0x000000051c030c10 */ /* 0x000fe20008ffe4ff */
[----:B------:R-:W1:Y:S04]  /*179a0*/  S2R R0, SR_TID.X ;  /* 0x0000000000007919 */ /* 0x000e680000002100 */
[----:B----4-:R-:W4:Y:S01]  /*179b0*/  @P0 LDG.E R16, desc[UR40][R2.64] ;  /* 0x0000002802100981 */ /* 0x010f22000c1e1900 */
[C---:B-1----:R-:W-:Y:S01]  /*179c0*/  LOP3.LUT R4, R0.reuse, 0x7f, RZ, 0xc0, !PT ;  /* 0x0000007f00047812 */ /* 0x042fe200078ec0ff */
[----:B------:R-:W-:-:S03]  /*179d0*/  IMAD.SHL.U32 R0, R0, 0x20, RZ ;  /* 0x0000002000007824 */ /* 0x000fc600078e00ff */
[----:B------:R-:W-:-:S04]  /*179e0*/  SHF.R.U32.HI R4, RZ, 0x2, R4 ;  /* 0x00000002ff047819 */ /* 0x000fc80000011604 */
[----:B------:R-:W-:Y:S02]  /*179f0*/  LOP3.LUT R0, R4, 0x60, R0, 0xf8, !PT ;  /* 0x0000006004007812 */ /* 0x000fe400078ef800 */
[----:B------:R-:W1:Y:S01]  /*17a00*/  S2R R4, SR_TID.X ;  /* 0x0000000000047919 */ /* 0x000e620000002100 */
[----:B------:R-:W0:Y:S01]  /*17a10*/  S2R R8, SR_TID.X ;  /* 0x0000000000087919 */ /* 0x000e220000002100 */
[----:B------:R-:W-:-:S04]  /*17a20*/  IMAD.MOV.U32 R7, RZ, RZ, 0xa0 ;  /* 0x000000a0ff077424 */ /* 0x000fc800078e00ff */
[----:B--2---:R-:W-:-:S04]  /*17a30*/  IMAD R7, R20, R7, -0xa0 ;  /* 0xffffff6014077424 */ /* 0x004fc800078e0207 */
[----:B------:R-:W-:-:S04]  /*17a40*/  IMAD.IADD R0, R0, 0x1, R7 ;  /* 0x0000000100007824 */ /* 0x000fc800078e0207 */
[----:B---3--:R-:W-:Y:S01]  /*17a50*/  IMAD.IADD R10, R0, 0x1, R21 ;  /* 0x00000001000a7824 */ /* 0x008fe200078e0215 */
[----:B-1----:R-:W-:-:S04]  /*17a60*/  LOP3.LUT R5, R4, 0x7f, RZ, 0xc0, !PT ;  /* 0x0000007f04057812 */ /* 0x002fc800078ec0ff */
[----:B------:R-:W-:Y:S02]  /*17a70*/  SHF.R.U32.HI R6, RZ, 0x2, R5 ;  /* 0x00000002ff067819 */ /* 0x000fe40000011605 */
[----:B0-----:R-:W-:-:S04]  /*17a80*/  SHF.L.U32 R27, R8, 0x5, RZ ;  /* 0x00000005081b7819 */ /* 0x001fc800000006ff */
[----:B------:R-:W-:-:S04]  /*17a90*/  LOP3.LUT R27, R6, 0x60, R27, 0xf8, !PT ;  /* 0x00000060061b7812 */ /* 0x000fc800078ef81b */
[----:B------:R-:W-:Y:S02]  /*17aa0*/  LOP3.LUT R27, R27, 0x80, RZ, 0xfc, !PT ;  /* 0x000000801b1b7812 */ /* 0x000fe400078efcff */
[----:B------:R-:W-:-:S03]  /*17ab0*/  ISETP.GE.AND P1, PT, R0, R29, PT ;  /* 0x0000001d0000720c */ /* 0x000fc60003f26270 */
[----:B------:R-:W-:Y:S02]  /*17ac0*/  IMAD.IADD R7, R27, 0x1, R7 ;  /* 0x000000011b077824 */ /* 0x000fe400078e0207 */
[----:B------:R-:W-:Y:S02]  /*17ad0*/  IMAD.MOV.U32 R6, RZ, RZ, R10 ;  /* 0x000000ffff067224 */ /* 0x000fe400078e000a */
[----:B------:R-:W-:-:S04]  /*17ae0*/  IMAD.IADD R11, R7, 0x1, R21 ;  /* 0x00000001070b7824 */ /* 0x000fc800078e0215 */
[----:B------:R-:W-:Y:S01]  /*17af0*/  IMAD.MOV.U32 R0, RZ, RZ, R11 ;  /* 0x000000ffff007224 */ /* 0x000fe200078e000b */
[----:B----4-:R-:W-:Y:S01]  /*17b00*/  @P0 STL [R1+0x14], R16 ;  /* 0x0000141001000387 */ /* 0x010fe20000100800 */
[----:B------:R-:W-:Y:S02]  /*17b10*/  ISETP.NE.AND P0, PT, R14, 0x1, PT ;  /* 0x000000010e00780c */ /* 0x000fe40003f05270 */
[----:B------:R-:W-:Y:S01]  /*17b20*/  SHF.R.S32.HI R15, RZ, 0x1f, R16 ;  /* 0x0000001fff0f7819 */ /* 0x000fe20000011410 */
[----:B------:R-:W2:Y:S10]  /*17b30*/  LDL.LU R21, [R1+0x28] ;  /* 0x0000280001157983 */ /* 0x000eb40000300800 */
[----:B------:R-:W0:Y:S08]  /*17b40*/  @P0 LDC R2, c[0x0][0x434] ;  /* 0x00010d00ff020b82 */ /* 0x000e300000000800 */
[----:B------:R-:W1:Y:S08]  /*17b50*/  @P0 LDC R3, c[0x0][0x438] ;  /* 0x00010e00ff030b82 */ /* 0x000e700000000800 */
[----:B------:R-:W3:Y:S08]  /*17b60*/  @P0 LDC R4, c[0x0][0x434] ;  /* 0x00010d00ff040b82 */ /* 0x000ef00000000800 */
[----:B------:R-:W4:Y:S01]  /*17b70*/  @P0 LDC R5, c[0x0][0x438] ;  /* 0x00010e00ff050b82 */ /* 0x000f220000000800 */
[----:B0-----:R-:W-:-:S05]  /*17b80*/  @P0 IMAD.HI.U32 R2, R10, R2, RZ ;  /* 0x000000020a020227 */ /* 0x001fca00078e00ff */
[----:B-1----:R-:W-:Y:S01]  /*17b90*/  @P0 SHF.R.U32.HI R6, RZ, R3, R2 ;  /* 0x00000003ff060219 */ /* 0x002fe20000011602 */
[----:B---3--:R-:W-:-:S05]  /*17ba0*/  @P0 IMAD.HI.U32 R2, R11, R4, RZ ;  /* 0x000000040b020227 */ /* 0x008fca00078e00ff */
[----:B----4-:R-:W-:Y:S02]  /*17bb0*/  @P0 SHF.R.U32.HI R0, RZ, R5, R2 ;  /* 0x00000005ff000219 */ /* 0x010fe40000011602 */
[----:B------:R-:W0:Y:S08]  /*17bc0*/  @!P1 LDC.64 R2, c[0x0][0x428] ;  /* 0x00010a00ff029b82 */ /* 0x000e300000000a00 */
[----:B------:R-:W1:Y:S01]  /*17bd0*/  @!P1 LDC.64 R4, c[0x0][0x418] ;  /* 0x00010600ff049b82 */ /* 0x000e620000000a00 */
[----:B------:R-:W-:-:S02]  /*17be0*/  ISETP.GE.AND P0, PT, R7, R29, PT ;  /* 0x0000001d0700720c */ /* 0x000fc40003f06270 */
[--C-:B------:R-:W-:Y:S02]  /*17bf0*/  @!P1 SHF.R.S32.HI R7, RZ, 0x1f, R6.reuse ;  /* 0x0000001fff079819 */ /* 0x100fe40000011406 */
[----:B------:R-:W-:Y:S01]  /*17c00*/  ISETP.GT.U32.OR P0, PT, R27, 0x9f, P0 ;  /* 0x0000009f1b00780c */ /* 0x000fe20000704470 */
[----:B0-----:R-:W-:-:S04]  /*17c10*/  @!P1 IMAD.WIDE.U32 R8, R16, R2, R6 ;  /* 0x0000000210089225 */ /* 0x001fc800078e0006 */
[----:B------:R-:W-:-:S04]  /*17c20*/  @!P1 IMAD R2, R15, R2, RZ ;  /* 0x000000020f029224 */ /* 0x000fc800078e02ff */
[----:B------:R-:W-:Y:S01]  /*17c30*/  @!P1 IMAD R2, R16, R3, R2 ;  /* 0x0000000310029224 */ /* 0x000fe200078e0202 */
[----:B-1----:R-:W-:-:S03]  /*17c40*/  @!P1 LEA R12, P2, R8, R4, 0x2 ;  /* 0x00000004080c9211 */ /* 0x002fc600078410ff */
[----:B------:R-:W-:-:S05]  /*17c50*/  @!P1 IMAD.IADD R2, R9, 0x1, R2 ;  /* 0x0000000109029824 */ /* 0x000fca00078e0202 */
[----:B------:R-:W-:Y:S02]  /*17c60*/  @!P1 LEA.HI.X R13, R8, R5, R2, 0x2, P2 ;  /* 0x00000005080d9211 */ /* 0x000fe400010f1402 */
[----:B------:R-:W0:Y:S01]  /*17c70*/  @!P0 LDC.64 R2, c[0x0][0x428] ;  /* 0x00010a00ff028b82 */ /* 0x000e220000000a00 */
[----:B------:R1:W-:Y:S01]  /*17c80*/  STL [R1+0x30], R15 ;  /* 0x0000300f01007387 */ /* 0x0003e20000100800 */
[----:B0-----:R-:W-:-:S03]  /*17c90*/  @!P0 IMAD R4, R15, R2, RZ ;  /* 0x000000020f048224 */ /* 0x001fc600078e02ff */
[----:B-1----:R-:W3:Y:S01]  /*17ca0*/  LDL R15, [R1+0x74] ;  /* 0x00007400010f7983 */ /* 0x002ee20000100800 */
[----:B------:R-:W-:Y:S01]  /*17cb0*/  IADD3 R8, -R6, RZ, RZ ;  /* 0x000000ff06087210 */ /* 0x000fe20007ffe1ff */
[----:B------:R-:W-:Y:S01]  /*17cc0*/  @!P0 IMAD R6, R16, R3, R4 ;  /* 0x0000000310068224 */ /* 0x000fe200078e0204 */
[--C-:B------:R-:W-:Y:S01]  /*17cd0*/  @!P0 SHF.R.S32.HI R5, RZ, 0x1f, R0.reuse ;  /* 0x0000001fff058819 */ /* 0x100fe20000011400 */
[----:B------:R-:W-:Y:S02]  /*17ce0*/  @!P0 IMAD.MOV.U32 R4, RZ, RZ, R0 ;  /* 0x000000ffff048224 */ /* 0x000fe400078e0000 */
[----:B------:R-:W-:Y:S02]  /*17cf0*/  IMAD R8, R14, R8, R10 ;  /* 0x000000080e087224 */ /* 0x000fe400078e020a */
[----:B------:R-:W-:Y:S01]  /*17d00*/  @!P0 IMAD.WIDE.U32 R4, R16, R2, R4 ;  /* 0x0000000210048225 */ /* 0x000fe200078e0004 */
[----:B------:R-:W0:Y:S01]  /*17d10*/  S2R R10, SR_TID.X ;  /* 0x00000000000a7919 */ /* 0x000e220000002100 */
[----:B------:R-:W1:Y:S02]  /*17d20*/  @!P0 LDC.64 R2, c[0x0][0x418] ;  /* 0x00010600ff028b82 */ /* 0x000e640000000a00 */
[----:B------:R-:W-:Y:S01]  /*17d30*/  IMAD.MOV R9, RZ, RZ, -R0 ;  /* 0x000000ffff097224 */ /* 0x000fe200078e0a00 */
[----:B------:R4:W5:Y:S05]  /*17d40*/  LDL.LU R16, [R1+0x8c] ;  /* 0x00008c0001107983 */ /* 0x00096a0000300800 */
[----:B------:R-:W4:Y:S01]  /*17d50*/  LDC R0, c[0x0][0x2f4] ;  /* 0x0000bd00ff007b82 */ /* 0x000f220000000800 */
[----:B------:R-:W-:Y:S01]  /*17d60*/  @!P0 IMAD.IADD R5, R6, 0x1, R5 ;  /* 0x0000000106058824 */ /* 0x000fe200078e0205 */
[----:B------:R-:W-:-:S06]  /*17d70*/  CS2R R6, SRZ ;  /* 0x0000000000067805 */ /* 0x000fcc000001ff00 */
[----:B------:R0:W5:Y:S01]  /*17d80*/  @!P1 LDG.E R7, desc[UR40][R12.64] ;  /* 0x000000280c079981 */ /* 0x000162000c1e1900 */
[----:B-1----:R-:W-:-:S04]  /*17d90*/  @!P0 LEA R2, P2, R4, R2, 0x2 ;  /* 0x0000000204028211 */ /* 0x002fc800078410ff */
[----:B------:R-:W-:Y:S02]  /*17da0*/  @!P0 LEA.HI.X R3, R4, R3, R5, 0x2, P2 ;  /* 0x0000000304038211 */ /* 0x000fe400010f1405 */
[----:B------:R-:W-:Y:S01]  /*17db0*/  ISETP.GT.U32.AND P2, PT, R27, 0x9f, PT ;  /* 0x0000009f1b00780c */ /* 0x000fe20003f44070 */
[----:B0-----:R-:W-:Y:S02]  /*17dc0*/  IMAD.SHL.U32 R10, R10, 0x10, RZ ;  /* 0x000000100a0a7824 */ /* 0x001fe400078e00ff */
[----:B------:R0:W5:Y:S03]  /*17dd0*/  @!P0 LDG.E R6, desc[UR40][R2.64] ;  /* 0x0000002802068981 */ /* 0x000166000c1e1900 */
[----:B------:R-:W-:-:S04]  /*17de0*/  LOP3.LUT R10, R10, 0x30, RZ, 0xc0, !PT ;  /* 0x000000300a0a7812 */ /* 0x000fc800078ec0ff */
[----:B----4-:R-:W-:Y:S01]  /*17df0*/  ISETP.GE.AND P1, PT, R10, R0, PT ;  /* 0x000000000a00720c */ /* 0x010fe20003f26270 */
[----:B------:R-:W-:Y:S01]  /*17e00*/  UMOV UR4, 0xffffffff ;  /* 0xffffffff00047882 */ /* 0x000fe20000000000 */
        /* <DEDUP_REMOVED lines=10> */
.L_x_15717:
[----:B------:R-:W-:Y:S01]  /*17eb0*/  SHF.R.S32.HI R0, RZ, 0x1f, R18 ;  /* 0x0000001fff007819 */ /* 0x000fe20000011412 */
[----:B------:R-:W-:-:S04]  /*17ec0*/  VIADD R5, R20, 0xffffffff ;  /* 0xffffffff14057836 */ /* 0x000fc80000000000 */
[----:B------:R1:W-:Y:S01]  /*17ed0*/  STL [R1+0x20], R0 ;  /* 0x0000200001007387 */ /* 0x0003e20000100800 */
[----:B------:R-:W-:Y:S05]  /*17ee0*/  @!P0 BRA `(.L_x_15596) ;  /* 0x0000000000048947 */ /* 0x000fea0003800000 */
[----:B------:R-:W-:Y:S01]  /*17ef0*/  BPT.TRAP 0x1 ;  /* 0x000000040000795c */ /* 0x000fe20000300000 */
.L_x_15596:
[----:B0-----:R-:W2:Y:S04]  /*17f00*/  LDL R2, [R1+0x8] ;  /* 0x0000080001027983 */ /* 0x001ea80000100800 */
[----:B-1----:R-:W3:Y:S01]  /*17f10*/  LDL R0, [R1+0x18] ;  /* 0x0000180001007983 */ /* 0x002ee20000100800 */
[----:B------:R-:W-:Y:S01]  /*17f20*/  BSSY B0, `(.L_x_15597) ;  /* 0x0000008000007945 */ /* 0x000fe20003800000 */
[----:B--2---:R-:W-:Y:S02]  /*17f30*/  LEA R4, R2, R22, 0x3 ;  /* 0x0000001602047211 */ /* 0x004fe400078e18ff */
[----:B---3--:R-:W-:-:S04]  /*17f40*/  SHF.L.U32 R0, R0, 0x1f, RZ ;  /* 0x0000001f00007819 */ /* 0x008fc800000006ff */
[----:B------:R0:W1:Y:S01]  /*17f50*/  SYNCS.PHASECHK.TRANS64.TRYWAIT P0, [R4+URZ+0x13280], R0 ;  /* 0x01328000040075a7 */ /* 0x000062000800017f */
[----:B------:R0:W-:Y:S02]  /*17f60*/  STL [R1+0x54], R0 ;  /* 0x0000540001007387 */ /* 0x0001e40000100800 */
[----:B0-----:R-:W-:-:S05]  /*17f70*/  SHF.R.S32.HI R0, RZ, 0x1f, R8 ;  /* 0x0000001fff007819 */ /* 0x001fca0000011408 */
[----:B------:R0:W-:Y:S02]  /*17f80*/  STL [R1+0x50], R0 ;  /* 0x0000500001007387 */ /* 0x0001e40000100800 */
[----:B01----:R-:W-:Y:S05]  /*17f90*/  @!P0 BRA `(.L_x_15598) ;  /* 0x0000005400a88947 */ /* 0x003fea0003800000 */
.L_x_15718:
[----:B------:R-:W-:Y:S05]  /*17fa0*/  BSYNC B0 ;  /* 0x0000000000007941 */ /* 0x000fea0003800000 */
.L_x_15597:
[----:B0-----:R-:W2:Y:S04]  /*17fb0*/  LDL R0, [R1+0x50] ;  /* 0x0000500001007983 */ /* 0x001ea80000100800 */
        /* <DEDUP_REMOVED lines=16> */
[----:B------:R-:W-:-:S04]  /*180c0*/  SHF.R.U32.HI R15, RZ, 0x2, R15 ;  /* 0x00000002ff0f7819 */ /* 0x000fc8000001160f */
[----:B------:R-:W-:-:S04]  /*180d0*/  IADD3 R5, -R15, R5, RZ ;  /* 0x000000050f057210 */ /* 0x000fc80007ffe1ff */
[----:B------:R-:W-:Y:S01]  /*180e0*/  ISETP.GE.AND P5, PT, R5, 0x1, PT ;  /* 0x000000010500780c */ /* 0x000fe20003fa6270 */
[----:B--2---:R-:W-:-:S04]  /*180f0*/  IMAD R0, R0, UR4, RZ ;  /* 0x0000000400007c24 */ /* 0x004fc8000f8e02ff */
[----:B------:R-:W-:Y:S02]  /*18100*/  IMAD R0, R8, UR5, R0 ;  /* 0x0000000508007c24 */ /* 0x000fe4000f8e0200 */
[----:B---3--:R-:W-:Y:S02]  /*18110*/  IMAD R12, R10, UR8, RZ ;  /* 0x000000080a0c7c24 */ /* 0x008fe4000f8e02ff */
[----:B------:R-:W-:Y:S02]  /*18120*/  IMAD.IADD R3, R3, 0x1, R0 ;  /* 0x0000000103037824 */ /* 0x000fe400078e0200 */
[----:B------:R-:W-:Y:S02]  /*18130*/  IMAD R0, R11, UR6, RZ ;  /* 0x000000060b007c24 */ /* 0x000fe4000f8e02ff */
[----:B-1----:R-:W0:Y:S01]  /*18140*/  LDC R11, c[0x0][0x2f4] ;  /* 0x0000bd00ff0b7b82 */ /* 0x002e220000000800 */
[----:B------:R-:W-:-:S04]  /*18150*/  IMAD.WIDE.U32 R2, R7, UR6, R2 ;  /* 0x0000000607027c25 */ /* 0x000fc8000f8e0002 */
[----:B------:R-:W-:-:S04]  /*18160*/  IMAD R0, R7, UR7, R0 ;  /* 0x0000000707007c24 */ /* 0x000fc8000f8e0200 */
[----:B------:R-:W-:Y:S02]  /*18170*/  IMAD.IADD R3, R3, 0x1, R0 ;  /* 0x0000000103037824 */ /* 0x000fe400078e0200 */
        /* <DEDUP_REMOVED lines=16> */
[----:B------:R4:W-:Y:S02]  /*18280*/  STL [R1+0xc], R20 ;  /* 0x00000c1401007387 */ /* 0x0009e40000100800 */
[----:B------:R-:W-:-:S05]  /*18290*/  IADD3 R3, P1, R10, UR10, RZ ;  /* 0x0000000a0a037c10 */ /* 0x000fca000ff3e0ff */
[----:B------:R0:W-:Y:S01]  /*182a0*/  STL [R1+0x4], R3 ;  /* 0x0000040301007387 */ /* 0x0001e20000100800 */
[----:B------:R-:W-:Y:S01]  /*182b0*/  UMOV UR4, 0xffffffff ;  /* 0xffffffff00047882 */ /* 0x000fe20000000000 */
[----:B------:R-:W-:Y:S01]  /*182c0*/  IADD3.X R27, R12, UR11, R11, P1, !PT ;  /* 0x0000000b0c1b7c10 */ /* 0x000fe20008ffe40b */
[----:B----4-:R-:W-:Y:S01]  /*182d0*/  IMAD R20, R13, 0x2800, R14 ;  /* 0x000028000d147824 */ /* 0x010fe200078e020e */
[----:B------:R-:W-:Y:S06]  /*182e0*/  BRA.DIV UR4, `(.L_x_15599) ;  /* 0x0000005204ec7947 */ /* 0x000fec000b800000 */
[----:B------:R-:W2:Y:S04]  /*182f0*/  LDL.LU R15, [R1+0x4] ;  /* 0x00000400010f7983 */ /* 0x000ea80000300800 */
[----:B------:R-:W3:Y:S01]  /*18300*/  LDL.LU R14, [R1+0x28] ;  /* 0x00002800010e7983 */ /* 0x000ee20000300800 */
[----:B------:R-:W1:Y:S03]  /*18310*/  S2R R11, SR_TID.X ;  /* 0x00000000000b7919 */ /* 0x000e660000002100 */
[----:B0-----:R-:W0:Y:S04]  /*18320*/  SHFL.IDX PT, R3, R0, RZ, 0x1c1f ;  /* 0x001c1fff00037589 */ /* 0x001e2800000e0000 */
[----:B------:R-:W4:Y:S01]  /*18330*/  SHFL.IDX PT, R10, R2, RZ, 0x1c1f ;  /* 0x001c1fff020a7589 */ /* 0x000f2200000e0000 */
[----:B-1----:R-:W-:-:S05]  /*18340*/  IMAD.SHL.U32 R21, R11, 0x10, RZ ;  /* 0x000000100b157824 */ /* 0x002fca00078e00ff */
[----:B------:R-:W-:-:S04]  /*18350*/  LOP3.LUT R21, R21, 0x30, RZ, 0xc0, !PT ;  /* 0x0000003015157812 */ /* 0x000fc800078ec0ff */
[----:B0-----:R-:W-:-:S05]  /*18360*/  IADD3 R12, P1, R21, R3, RZ ;  /* 0x00000003150c7210 */ /* 0x001fca0007f3e0ff */
[----:B----4-:R-:W-:Y:S02]  /*18370*/  IMAD.X R13, RZ, RZ, R10, P1 ;  /* 0x000000ffff0d7224 */ /* 0x010fe400008e060a */
[----:B------:R-:W0:Y:S01]  /*18380*/  SHFL.IDX PT, R10, R0, 0x1, 0x1c1f ;  /* 0x003c1f00000a7f89 */ /* 0x000e2200000e0000 */
[----:B------:R-:W-:-:S03]  /*18390*/  IMAD.IADD R3, R22, 0x1, R20 ;  /* 0x0000000116037824 */ /* 0x000fc600078e0214 */
[----:B------:R-:W1:Y:S01]  /*183a0*/  SHFL.IDX PT, R20, R2, 0x1, 0x1c1f ;  /* 0x003c1f0002147f89 */ /* 0x000e6200000e0000 */
[----:B------:R-:W-:-:S13]  /*183b0*/  ISETP.LT.OR P1, PT, R5, 0x1, P0 ;  /* 0x000000010500780c */ /* 0x000fda0000721670 */
[----:B------:R-:W-:Y:S01]  /*183c0*/  LDGSTS.E.BYPASS.LTC128B.128 [R3+0x6000], desc[UR40][R12.64], !P1 ;  /* 0x060000000c037fae */ /* 0x000fe2000c901d68 */
[----:B0-----:R-:W-:-:S05]  /*183d0*/  IADD3 R10, P1, R21, R10, RZ ;  /* 0x0000000a150a7210 */ /* 0x001fca0007f3e0ff */
[----:B-1----:R-:W-:Y:S01]  /*183e0*/  IMAD.X R11, RZ, RZ, R20, P1 ;  /* 0x000000ffff0b7224 */ /* 0x002fe200008e0614 */
[----:B------:R-:W-:Y:S01]  /*183f0*/  ISETP.LT.OR P1, PT, R5, 0x21, P0 ;  /* 0x000000210500780c */ /* 0x000fe20000721670 */
[----:B------:R-:W-:-:S12]  /*18400*/  SHFL.IDX PT, R20, R2, 0x2, 0x1c1f ;  /* 0x005c1f0002147f89 */ /* 0x000fd800000e0000 */
[----:B------:R0:W-:Y:S04]  /*18410*/  LDGSTS.E.BYPASS.LTC128B.128 [R3+0x6800], desc[UR40][R10.64], !P1 ;  /* 0x068000000a037fae */ /* 0x0001e8000c901d68 */
[----:B0-----:R-:W0:Y:S04]  /*18420*/  SHFL.IDX PT, R10, R0, 0x2, 0x1c1f ;  /* 0x005c1f00000a7f89 */ /* 0x001e2800000e0000 */
[----:B------:R-:W1:Y:S04]  /*18430*/  SHFL.IDX PT, R0, R0, 0x3, 0x1c1f ;  /* 0x007c1f0000007f89 */ /* 0x000e6800000e0000 */
[----:B------:R-:W4:Y:S01]  /*18440*/  SHFL.IDX PT, R2, R2, 0x3, 0x1c1f ;  /* 0x007c1f0002027f89 */ /* 0x000f2200000e0000 */
[----:B0-----:R-:W-:-:S05]  /*18450*/  IADD3 R10, P1, R21, R10, RZ ;  /* 0x0000000a150a7210 */ /* 0x001fca0007f3e0ff */
[----:B------:R-:W-:Y:S01]  /*18460*/  IMAD.X R11, RZ, RZ, R20, P1 ;  /* 0x000000ffff0b7224 */ /* 0x000fe200008e0614 */
[C---:B------:R-:W-:Y:S02]  /*18470*/  ISETP.LT.OR P1, PT, R5.reuse, 0x41, P0 ;  /* 0x000000410500780c */ /* 0x040fe40000721670 */
[----:B------:R-:W-:-:S11]  /*18480*/  ISETP.GE.AND P3, PT, R5, 0x81, PT ;  /* 0x000000810500780c */ /* 0x000fd60003f66270 */
[----:B------:R1:W-:Y:S02]  /*18490*/  LDGSTS.E.BYPASS.LTC128B.128 [R3+0x7000], desc[UR40][R10.64], !P1 ;  /* 0x070000000a037fae */ /* 0x0003e4000c901d68 */
[----:B-1----:R-:W-:-:S04]  /*184a0*/  IADD3 R10, P1, R21, R0, RZ ;  /* 0x00000000150a7210 */ /* 0x002fc80007f3e0ff */
[----:B----4-:R-:W-:Y:S02]  /*184b0*/  IADD3.X R11, RZ, R2, RZ, P1, !PT ;  /* 0x00000002ff0b7210 */ /* 0x010fe40000ffe4ff */
[----:B------:R-:W-:Y:S01]  /*184c0*/  ISETP.LT.OR P1, PT, R5, 0x61, P0 ;  /* 0x000000610500780c */ /* 0x000fe20000721670 */
[----:B------:R0:W1:-:S12]  /*184d0*/  SHFL.IDX PT, R0, R27, RZ, 0x1c1f ;  /* 0x001c1fff1b007589 */ /* 0x00005800000e0000 */
[----:B------:R2:W-:Y:S01]  /*184e0*/  LDGSTS.E.BYPASS.LTC128B.128 [R3+0x7800], desc[UR40][R10.64], !P1 ;  /* 0x078000000a037fae */ /* 0x0005e2000c901d68 */
[C---:B------:R-:W-:Y:S02]  /*184f0*/  ISETP.GE.AND P4, PT, R5.reuse, 0x21, PT ;  /* 0x000000210500780c */ /* 0x040fe40003f86270 */
[C---:B------:R-:W-:Y:S02]  /*18500*/  ISETP.GE.AND P1, PT, R5.reuse, 0x41, PT ;  /* 0x000000410500780c */ /* 0x040fe40003f26270 */
[----:B------:R-:W-:Y:S02]  /*18510*/  ISETP.GE.AND P2, PT, R5, 0x61, PT ;  /* 0x000000610500780c */ /* 0x000fe40003f46270 */
[----:B---3--:R-:W-:-:S04]  /*18520*/  LOP3.LUT R14, R14, 0xfffffff7, RZ, 0xc0, !PT ;  /* 0xfffffff70e0e7812 */ /* 0x008fc800078ec0ff */
[----:B------:R-:W-:Y:S01]  /*18530*/  @P3 LOP3.LUT R14, R14, 0x8, RZ, 0xfc, !PT ;  /* 0x000000080e0e3812 */ /* 0x000fe200078efcff */
[----:B--2---:R0:W2:Y:S04]  /*18540*/  SHFL.IDX PT, R10, R15, RZ, 0x1c1f ;  /* 0x001c1fff0f0a7589 */ /* 0x0040a800000e0000 */
[----:B-1----:R0:W-:Y:S02]  /*18550*/  STL [R1+0x28], R14 ;  /* 0x0000280e01007387 */ /* 0x0021e40000100800 */
.L_x_15730:
        /* <DEDUP_REMOVED lines=12> */
.L_x_15600:
        /* <DEDUP_REMOVED lines=11> */
.L_x_15601:
[----:B------:R2:W-:Y:S01]  /*186d0*/  SYNCS.ARRIVE.TRANS64.A1T0 RZ, [R4+URZ+0x13270], RZ ;  /* 0x013270ff04ff79a7 */ /* 0x0005e2000810003f */
[----:B------:R-:W-:Y:S05]  /*186e0*/  @!P6 BRA `(.L_x_15602) ;  /* 0x000000000004e947 */ /* 0x000fea0003800000 */
[----:B------:R-:W-:Y:S01]  /*186f0*/  BPT.TRAP 0x1 ;  /* 0x000000040000795c */ /* 0x000fe20000300000 */
.L_x_15602:
[----:B------:R-:W3:Y:S01]  /*18700*/  LDL R0, [R1+0x54] ;  /* 0x0000540001007983 */ /* 0x000ee20000100800 */
[----:B------:R-:W-:Y:S01]  /*18710*/  BSSY B0, `(.L_x_15603) ;  /* 0x0000003000007945 */ /* 0x000fe20003800000 */
[----:B---3--:R-:W3:Y:S03]  /*18720*/  SYNCS.PHASECHK.TRANS64.TRYWAIT P0, [R4+URZ+0x13240], R0 ;  /* 0x01324000040075a7 */ /* 0x008ee6000800017f */
[----:B---3--:R-:W-:Y:S05]  /*18730*/  @!P0 BRA `(.L_x_15604) ;  /* 0x0000005400688947 */ /* 0x008fea0003800000 */
.L_x_15731:
[----:B------:R-:W-:Y:S05]  /*18740*/  BSYNC B0 ;  /* 0x0000000000007941 */ /* 0x000fea0003800000 */
.L_x_15603:
        /* <DEDUP_REMOVED lines=56> */
[----:B-1----:R-:W-:-:S04]  /*18ad0*/  @P1 IADD3 R6, P0, R10, R6, RZ ;  /* 0x000000060a061210 */ /* 0x002fc80007f1e0ff */
[----:B------:R-:W-:Y:S02]  /*18ae0*/  @P1 IADD3.X R5, RZ, R5, RZ, P0, !PT ;  /* 0x00000005ff051210 */ /* 0x000fe400007fe4ff */
        /* <DEDUP_REMOVED lines=9> */
.L_x_15743:
        /* <DEDUP_REMOVED lines=9> */
[----:B---3--:R-:W-:-:S04]  /*18c10*/  IADD3 R6, P0, R2, R6, RZ ;  /* 0x0000000602067210 */ /* 0x008fc80007f1e0ff */
[----:B--2---:R-:W-:-:S07]  /*18c20*/  IADD3.X R7, RZ, R0, RZ, P0, !PT ;  /* 0x00000000ff077210 */ /* 0x004fce00007fe4ff */
[----:B------:R-:W-:Y:S01]  /*18c30*/  @!PT LDS RZ, [RZ] ;  /* 0x00000000fffff984 */ /* 0x000fe20000000800 */
[----:B------:R-:W-:Y:S01]  /*18c40*/  @!PT LDS RZ, [RZ] ;  /* 0x00000000fffff984 */ /* 0x000fe20000000800 */
[----:B------:R-:W-:Y:S01]  /*18c50*/  @!PT LDS RZ, [RZ] ;  /* 0x00000000fffff984 */ /* 0x000fe20000000800 */
[----:B------:R4:W-:Y:S02]  /*18c60*/  LDGSTS.E.BYPASS.LTC128B.128 [R3+0x10000], desc[UR40][R6.64], !P1 ;  /* 0x1000000006037fae */ /* 0x0009e4000c901d68 */
.L_x_15607:
[----:B------:R-:W-:Y:S05]  /*18c70*/  BSYNC B0 ;  /* 0x0000000000007941 */ /* 0x000fea0003800000 */
.L_x_15606:
[----:B------:R-:W-:Y:S01]  /*18c80*/  NOP ;  /* 0x0000000000007918 */ /* 0x000fe20000000000 */
[----:B------:R-:W-:-:S13]  /*18c90*/  PLOP3.LUT P0, PT, PT, PT, PT, 0x80, 0x0 ;  /* 0x000000000000781c */ /* 0x000fda0003f0f070 */
.L_x_15608:
        /* <DEDUP_REMOVED lines=11> */
.L_x_15609:
[----:B------:R2:W5:Y:S01]  /*18d50*/  LDL.LU R5, [R1+0x48] ;  /* 0x0000480001057983 */ /* 0x0005620000300800 */
[----:B------:R2:W-:Y:S03]  /*18d60*/  SYNCS.ARRIVE.TRANS64.A1T0 RZ, [R4+URZ+0x13230], RZ ;  /* 0x013230ff04ff79a7 */ /* 0x0005e6000810003f */
[----:B----4-:R2:W5:Y:S02]  /*18d70*/  LDL.LU R3, [R1+0x60] ;  /* 0x0000600001037983 */ /* 0x0105640000300800 */
[----:B------:R-:W-:Y:S05]  /*18d80*/  WARPSYNC.ALL ;  /* 0x0000000000007948 */ /* 0x000fea0003800000 */
[----:B------:R-:W-:Y:S01]  /*18d90*/  ULDC.64 UR6, c[0x0][0xa00] ;  /* 0x0002800000067ab9 */ /* 0x000fe20000000a00 */
[----:B------:R-:W-:Y:S01]  /*18da0*/  VIADD R0, R22, 0xb000 ;  /* 0x0000b00016007836 */ /* 0x000fe20000000000 */
[----:B------:R-:W-:Y:S01]  /*18db0*/  BAR.SYNC.DEFER_BLOCKING 0x8, 0x200 ;  /* 0x0208000000007b1d */ /* 0x000fe20000010000 */
[----:B------:R-:W-:-:S03]  /*18dc0*/  ISETP.NE.U32.AND P0, PT, RZ, UR6, PT ;  /* 0x00000006ff007c0c */ /* 0x000fc6000bf05070 */
[----:B------:R-:W-:Y:S02]  /*18dd0*/  LOP3.LUT P1, RZ, R0, 0x1bf, RZ, 0xc0, !PT ;  /* 0x000001bf00ff7812 */ /* 0x000fe4000782c0ff */
[----:B------:R-:W-:Y:S01]  /*18de0*/  ISETP.NE.AND.EX P0, PT, RZ, UR7, PT, P0 ;  /* 0x00000007ff007c0c */ /* 0x000fe2000bf05300 */
[----:B------:R-:W-:Y:S01]  /*18df0*/  ULDC.64 UR4, c[0x0][0x298] ;  /* 0x0000a60000047ab9 */ /* 0x000fe20000000a00 */
[----:B------:R-:W-:Y:S02]  /*18e00*/  BSSY B6, `(.L_x_15610) ;  /* 0x000001a000067945 */ /* 0x000fe40003800000 */
[----:B------:R-:W-:Y:S02]  /*18e10*/  SEL R26, R26, RZ, !P0 ;  /* 0x000000ff1a1a7207 */ /* 0x000fe40004000000 */
[----:B-----5:R-:W-:Y:S01]  /*18e20*/  SHF.R.S32.HI R2, RZ, 0x1f, R5 ;  /* 0x0000001fff027819 */ /* 0x020fe20000011405 */
[----:B------:R-:W-:Y:S01]  /*18e30*/  IMAD.WIDE.U32 R28, R5, UR4, RZ ;  /* 0x00000004051c7c25 */ /* 0x000fe2000f8e00ff */
[----:B------:R-:W-:-:S03]  /*18e40*/  SEL R0, R3, RZ, !P0 ;  /* 0x000000ff03007207 */ /* 0x000fc60004000000 */
[----:B------:R-:W-:Y:S02]  /*18e50*/  IMAD R2, R2, UR4, RZ ;  /* 0x0000000402027c24 */ /* 0x000fe4000f8e02ff */
[----:B------:R4:W-:Y:S02]  /*18e60*/  STL [R1+0x4], R0 ;  /* 0x0000040001007387 */ /* 0x0009e40000100800 */
[----:B0-----:R-:W-:-:S04]  /*18e70*/  IMAD R27, R5, UR5, R2 ;  /* 0x00000005051b7c24 */ /* 0x001fc8000f8e0202 */
[----:B------:R-:W-:Y:S01]  /*18e80*/  IMAD.IADD R27, R29, 0x1, R27 ;  /* 0x000000011d1b7824 */ /* 0x000fe200078e021b */
[----:B------:R-:W-:Y:S06]  /*18e90*/  @!P1 BRA `(.L_x_15611) ;  /* 0x0000000000409947 */ /* 0x000fec0003800000 */
[----:B------:R-:W-:Y:S01]  /*18ea0*/  MOV R2, 0x0 ;  /* 0x0000000000027802 */ /* 0x000fe20000000f00 */
[----:B------:R-:W-:Y:S01]  /*18eb0*/  ULDC.64 UR4, c[0x4][0x1b0] ;  /* 0x01006c0000047ab9 */ /* 0x000fe20000000a00 */
[----:B------:R-:W-:Y:S01]  /*18ec0*/  ULDC.64 UR6, c[0x4][0x1b8] ;  /* 0x01006e0000067ab9 */ /* 0x000fe20000000a00 */
[----:B------:R-:W-:Y:S01]  /*18ed0*/  ULDC.64 UR8, c[0x4][0x28] ;  /* 0x01000a0000087ab9 */ /* 0x000fe20000000a00 */
[----:B--2---:R-:W-:Y:S01]  /*18ee0*/  IMAD.U32 R4, RZ, RZ, UR4 ;  /* 0x00000004ff047e24 */ /* 0x004fe2000f8e00ff */
[----:B------:R-:W-:Y:S01]  /*18ef0*/  MOV R7, UR7 ;  /* 0x0000000700077c02 */ /* 0x000fe20008000f00 */
[----:B------:R-:W0:Y:S01]  /*18f00*/  LDC.64 R2, c[0x4][R2] ;  /* 0x0100000002027b82 */ /* 0x000e220000000a00 */
[----:B------:R-:W-:Y:S02]  /*18f10*/  IMAD.U32 R5, RZ, RZ, UR5 ;  /* 0x00000005ff057e24 */ /* 0x000fe4000f8e00ff */
[----:B---3--:R-:W-:Y:S02]  /*18f20*/  IMAD.U32 R6, RZ, RZ, UR6 ;  /* 0x00000006ff067e24 */ /* 0x008fe4000f8e00ff */
[----:B------:R-:W-:-:S02]  /*18f30*/  IMAD.U32 R10, RZ, RZ, UR8 ;  /* 0x00000008ff0a7e24 */ /* 0x000fc4000f8e00ff */
[----:B------:R-:W-:Y:S02]  /*18f40*/  IMAD.U32 R11, RZ, RZ, UR9 ;  /* 0x00000009ff0b7e24 */ /* 0x000fe4000f8e00ff */
[----:B-1----:R-:W-:Y:S02]  /*18f50*/  IMAD.MOV.U32 R8, RZ, RZ, 0x70 ;  /* 0x00000070ff087424 */ /* 0x002fe400078e00ff */
[----:B------:R-:W-:Y:S02]  /*18f60*/  IMAD.MOV.U32 R12, RZ, RZ, 0x1 ;  /* 0x00000001ff0c7424 */ /* 0x000fe400078e00ff */
[----:B------:R-:W-:-:S07]  /*18f70*/  IMAD.MOV.U32 R13, RZ, RZ, RZ ;  /* 0x000000ffff0d7224 */ /* 0x000fce00078e00ff */
[----:B------:R-:W-:-:S07]  /*18f80*/  LEPC R20, `(.L_x_15611) ;  /* 0x000000001014794e */ /* 0x000fce0000000000 */
[----:B0---4-:R-:W-:Y:S05]  /*18f90*/  CALL.ABS.NOINC R2 ;  /* 0x0000000002007343 */ /* 0x011fea0003c00000 */
.L_x_15611:
[----:B------:R-:W-:Y:S05]  /*18fa0*/  BSYNC B6 ;  /* 0x0000000000067941 */ /* 0x000fea0003800000 */
.L_x_15610:
[----:B------:R-:W3:Y:S01]  /*18fb0*/  LDL.LU R2, [R1+0x4] ;  /* 0x0000040001027983 */ /* 0x000ee20000300800 */
[----:B------:R-:W-:Y:S01]  /*18fc0*/  ULDC.64 UR4, c[0x0][0x2d8] ;  /* 0x0000b60000047ab9 */ /* 0x000fe20000000a00 */
[----:B------:R-:W-:Y:S01]  /*18fd0*/  IMAD.MOV.U32 R3, RZ, RZ, R27 ;  /* 0x000000ffff037224 */ /* 0x000fe200078e001b */
[----:B-1----:R-:W0:Y:S01]  /*18fe0*/  LDC R9, c[0x0][0x448] ;  /* 0x00011200ff097b82 */ /* 0x002e220000000800 */
[----:B------:R-:W4:Y:S01]  /*18ff0*/  LDL R20, [R1+0x20] ;  /* 0x0000200001147983 */ /* 0x000f220000100800 */
[----:B------:R-:W-:Y:S01]  /*19000*/  ULDC.64 UR6, c[0x0][0x2c8] ;  /* 0x0000b20000067ab9 */ /* 0x000fe20000000a00 */
[----:B------:R-:W-:Y:S02]  /*19010*/  ULDC.64 UR8, c[0x0][0x280] ;  /* 0x0000a00000087ab9 */ /* 0x000fe40000000a00 */
[----:B------:R1:W5:Y:S01]  /*19020*/  LDL R10, [R1+0x64] ;  /* 0x00006400010a7983 */ /* 0x0003620000100800 */
[----:B0-----:R-:W-:-:S13]  /*19030*/  ISETP.NE.AND P1, PT, R9, 0x1, PT ;  /* 0x000000010900780c */ /* 0x001fda0003f25270 */
[----:B--2---:R-:W0:Y:S08]  /*19040*/  @P1 LDC R4, c[0x0][0x44c] ;  /* 0x00011300ff041b82 */ /* 0x004e300000000800 */
[----:B------:R-:W2:Y:S08]  /*19050*/  @P1 LDC R5, c[0x0][0x450] ;  /* 0x00011400ff051b82 */ /* 0x000eb00000000800 */
[----:B------:R-:W1:Y:S01]  /*19060*/  @P1 LDC R8, c[0x0][0x450] ;  /* 0x00011400ff081b82 */ /* 0x000e620000000800 */
[----:B---3--:R-:W-:Y:S01]  /*19070*/  MOV R21, R2 ;  /* 0x0000000200157202 */ /* 0x008fe20000000f00 */
[----:B------:R-:W-:-:S02]  /*19080*/  IMAD.MOV.U32 R2, RZ, RZ, R28 ;  /* 0x000000ffff027224 */ /* 0x000fc400078e001c */
[----:B----4-:R-:W-:Y:S02]  /*19090*/  IMAD R0, R20, UR4, RZ ;  /* 0x0000000414007c24 */ /* 0x010fe4000f8e02ff */
        /* <DEDUP_REMOVED lines=9> */
[----:B------:R4:W5:Y:S02]  /*19130*/  LDL R26, [R1+0x58] ;  /* 0x00005800011a7983 */ /* 0x0009640000100800 */
[----:B------:R-:W-:Y:S01]  /*19140*/  IMAD.IADD R3, R3, 0x1, R0 ;  /* 0x0000000103037824 */ /* 0x000fe200078e0200 */
[C---:B---3--:R-:W-:Y:S01]  /*19150*/  LOP3.LUT R21, R20.reuse, 0x7f, RZ, 0xc0, !PT ;  /* 0x0000007f14157812 */ /* 0x048fe200078ec0ff */
[----:B------:R-:W-:-:S03]  /*19160*/  IMAD.SHL.U32 R20, R20, 0x20, RZ ;  /* 0x0000002014147824 */ /* 0x000fc600078e00ff */
[----:B------:R-:W-:-:S04]  /*19170*/  SHF.R.U32.HI R21, RZ, 0x2, R21 ;  /* 0x00000002ff157819 */ /* 0x000fc80000011615 */
[----:B------:R-:W-:-:S05]  /*19180*/  LOP3.LUT R20, R21, 0x60, R20, 0xf8, !PT ;  /* 0x0000006015147812 */ /* 0x000fca00078ef814 */
[----:B------:R-:W-:-:S04]  /*19190*/  IMAD R6, R17, 0xc0, R20 ;  /* 0x000000c011067824 */ /* 0x000fc800078e0214 */
[----:B0-----:R-:W-:Y:S01]  /*191a0*/  @P1 IMAD.HI.U32 R0, R6, R4, RZ ;  /* 0x0000000406001227 */ /* 0x001fe200078e00ff */
[----:B------:R-:W-:-:S04]  /*191b0*/  MOV R4, R6 ;  /* 0x0000000600047202 */ /* 0x000fc80000000f00 */
        /* <DEDUP_REMOVED lines=13> */
[----:B------:R-:W-:-:S04]  /*19290*/  IADD3 R4, P0, R4, UR8, RZ ;  /* 0x0000000804047c10 */ /* 0x000fc8000ff1e0ff */
[----:B------:R-:W-:Y:S01]  /*192a0*/  IADD3.X R0, R5, UR9, R0, P0, !PT ;  /* 0x0000000905007c10 */ /* 0x000fe200087fe400 */
[----:B------:R-:W-:Y:S01]  /*192b0*/  VIADD R5, R6, 0x80 ;  /* 0x0000008006057836 */ /* 0x000fe20000000000 */
[----:B------:R-:W2:Y:S03]  /*192c0*/  S2R R21, SR_TID.X ;  /* 0x0000000000157919 */ /* 0x000ea60000002100 */
[----:B------:R-:W-:Y:S02]  /*192d0*/  IMAD.MOV.U32 R6, RZ, RZ, R5 ;  /* 0x000000ffff067224 */ /* 0x000fe400078e0005 */
        /* <DEDUP_REMOVED lines=10> */
[----:B--2---:R-:W-:-:S03]  /*19380*/  IMAD.SHL.U32 R20, R21, 0x10, RZ ;  /* 0x0000001015147824 */ /* 0x004fc600078e00ff */
[----:B------:R-:W-:Y:S01]  /*19390*/  IADD3 R3, R3, R7, RZ ;  /* 0x0000000703037210 */ /* 0x000fe20007ffe0ff */
[----:B------:R-:W-:Y:S01]  /*193a0*/  IMAD R6, R6, UR6, RZ ;  /* 0x0000000606067c24 */ /* 0x000fe2000f8e02ff */
[----:B------:R-:W-:Y:S01]  /*193b0*/  LOP3.LUT R20, R20, 0x30, RZ, 0xc0, !PT ;  /* 0x0000003014147812 */ /* 0x000fe200078ec0ff */
[----:B------:R-:W-:-:S03]  /*193c0*/  IMAD.WIDE.U32 R2, R5, UR6, R2 ;  /* 0x0000000605027c25 */ /* 0x000fc6000f8e0002 */
[----:B------:R-:W-:Y:S01]  /*193d0*/  ISETP.GE.AND P0, PT, R20, UR4, PT ;  /* 0x0000000414007c0c */ /* 0x000fe2000bf06270 */
[----:B------:R-:W-:Y:S01]  /*193e0*/  IMAD R6, R5, UR7, R6 ;  /* 0x0000000705067c24 */ /* 0x000fe2000f8e0206 */
[----:B------:R-:W-:Y:S01]  /*193f0*/  IADD3 R5, P1, R2, UR8, RZ ;  /* 0x0000000802057c10 */ /* 0x000fe2000ff3e0ff */
        /* <DEDUP_REMOVED lines=55> */
[----:B0-----:R-:W-:Y:S01]  /*19770*/  @!P1 IMAD.MOV.U32 R6, RZ, RZ, R4 ;  /* 0x000000ffff069224 */ /* 0x001fe200078e0004 */
[----:B------:R-:W-:-:S05]  /*19780*/  @!P1 MOV R7, R0 ;  /* 0x0000000000079202 */ /* 0x000fca0000000f00 */
[----:B----4-:R0:W-:Y:S02]  /*19790*/  @!P1 LDGSTS.E.BYPASS.LTC128B.128 [R10+0xd000], desc[UR40][R6.64], !P0 ;  /* 0x0d000000060a9fae */ /* 0x0101e4000c101d68 */
.L_x_15756:
        /* <DEDUP_REMOVED lines=10> */
.L_x_15613:
        /* <DEDUP_REMOVED lines=18> */
.L_x_15757:
[----:B------:R-:W-:Y:S05]  /*19960*/  BSYNC B0 ;  /* 0x0000000000007941 */ /* 0x000fea0003800000 */
.L_x_15614:
[----:B------:R-:W2:Y:S02]  /*19970*/  LDL R2, [R1] ;  /* 0x0000000001027983 */ /* 0x000ea40000100800 */
[----:B--2---:R-:W-:-:S13]  /*19980*/  ISETP.GE.AND P0, PT, R2, 0x2, PT ;  /* 0x000000020200780c */ /* 0x004fda0003f06270 */
[----:B------:R-:W-:Y:S05]  /*19990*/  @!P0 BRA `(.L_x_15616) ;  /* 0x0000001400948947 */ /* 0x000fea0003800000 */
[----:B-1----:R-:W-:Y:S01]  /*199a0*/  VIADD R0, R2, 0xfffffffe ;  /* 0xfffffffe02007836 */ /* 0x002fe20000000000 */
[----:B------:R1:W5:Y:S04]  /*199b0*/  LDL.LU R21, [R1+0x8] ;  /* 0x0000080001157983 */ /* 0x0003680000300800 */
[----:B------:R1:W-:Y:S04]  /*199c0*/  STL [R1+0xc], R0 ;  /* 0x00000c0001007387 */ /* 0x0003e80000100800 */
[----:B------:R1:W5:Y:S02]  /*199d0*/  LDL.LU R26, [R1+0x18] ;  /* 0x00001800011a7983 */ /* 0x0003640000300800 */
.L_x_15636:
[----:B------:R-:W2:Y:S04]  /*199e0*/  LDL R3, [R1+0x2c] ;  /* 0x00002c0001037983 */ /* 0x000ea80000100800 */
[----:B---3--:R-:W3:Y:S04]  /*199f0*/  LDL R8, [R1+0x30] ;  /* 0x0000300001087983 */ /* 0x008ee80000100800 */
[----:B------:R-:W4:Y:S04]  /*19a00*/  LDL R11, [R1+0x14] ;  /* 0x00001400010b7983 */ /* 0x000f280000100800 */
[----:B0-----:R-:W2:Y:S01]  /*19a10*/  LDL.LU R10, [R1+0xc] ;  /* 0x00000c00010a7983 */ /* 0x001ea20000300800 */
[----:B-1----:R-:W0:Y:S01]  /*19a20*/  S2R R0, SR_TID.X ;  /* 0x0000000000007919 */ /* 0x002e220000002100 */
[----:B------:R-:W1:Y:S01]  /*19a30*/  S2R R2, SR_TID.X ;  /* 0x0000000000027919 */ /* 0x000e620000002100 */
[----:B------:R-:W1:Y:S01]  /*19a40*/  S2R R12, SR_TID.X ;  /* 0x00000000000c7919 */ /* 0x000e620000002100 */
        /* <DEDUP_REMOVED lines=13> */
[----:B------:R-:W-:-:S03]  /*19b20*/  IMAD.SHL.U32 R12, R12, 0x20, RZ ;  /* 0x000000200c0c7824 */ /* 0x000fc600078e00ff */
[----:B------:R-:W-:-:S04]  /*19b30*/  SHF.R.U32.HI R7, RZ, 0x2, R2 ;  /* 0x00000002ff077819 */ /* 0x000fc80000011602 */
[----:B------:R-:W-:Y:S02]  /*19b40*/  LOP3.LUT R12, R7, 0x60, R12, 0xf8, !PT ;  /* 0x00000060070c7812 */ /* 0x000fe400078ef80c */
[----:B------:R-:W1:Y:S02]  /*19b50*/  @P0 LDC R7, c[0x0][0x434] ;  /* 0x00010d00ff070b82 */ /* 0x000e640000000800 */
[----:B------:R-:W-:-:S04]  /*19b60*/  LOP3.LUT R12, R12, 0x80, RZ, 0xfc, !PT ;  /* 0x000000800c0c7812 */ /* 0x000fc800078efcff */
[----:B------:R-:W-:Y:S01]  /*19b70*/  ISETP.GT.U32.AND P1, PT, R12, 0x9f, PT ;  /* 0x0000009f0c00780c */ /* 0x000fe20003f24070 */
[----:B--2---:R-:W-:-:S04]  /*19b80*/  IMAD R3, R10, 0xa0, R3 ;  /* 0x000000a00a037824 */ /* 0x004fc800078e0203 */
[----:B------:R-:W-:-:S04]  /*19b90*/  IMAD.IADD R4, R4, 0x1, R3 ;  /* 0x0000000104047824 */ /* 0x000fc800078e0203 */
[----:B0-----:R-:W-:-:S04]  /*19ba0*/  @P0 IMAD.HI.U32 R6, R4, R6, RZ ;  /* 0x0000000604060227 */ /* 0x001fc800078e00ff */
[----:B------:R-:W-:Y:S01]  /*19bb0*/  IMAD.MOV.U32 R2, RZ, RZ, R4 ;  /* 0x000000ffff027224 */ /* 0x000fe200078e0004 */
[----:B-1----:R-:W-:Y:S02]  /*19bc0*/  @P0 SHF.R.U32.HI R2, RZ, R5, R6 ;  /* 0x00000005ff020219 */ /* 0x002fe40000011606 */
[----:B------:R-:W0:Y:S01]  /*19bd0*/  @P0 LDC R6, c[0x0][0x438] ;  /* 0x00010e00ff060b82 */ /* 0x000e220000000800 */
[----:B------:R-:W-:-:S04]  /*19be0*/  IMAD.IADD R3, R12, 0x1, R3 ;  /* 0x000000010c037824 */ /* 0x000fc800078e0203 */
[----:B------:R-:W-:-:S04]  /*19bf0*/  @P0 IMAD.HI.U32 R7, R3, R7, RZ ;  /* 0x0000000703070227 */ /* 0x000fc800078e00ff */
[----:B------:R-:W-:Y:S02]  /*19c00*/  IMAD.MOV.U32 R5, RZ, RZ, R3 ;  /* 0x000000ffff057224 */ /* 0x000fe400078e0003 */
[----:B---3--:R-:W-:Y:S01]  /*19c10*/  IMAD R8, R8, UR4, RZ ;  /* 0x0000000408087c24 */ /* 0x008fe2000f8e02ff */
[----:B0-----:R-:W-:Y:S02]  /*19c20*/  @P0 SHF.R.U32.HI R5, RZ, R6, R7 ;  /* 0x00000006ff050219 */ /* 0x001fe40000011607 */
[----:B------:R-:W-:-:S03]  /*19c30*/  IADD3 R7, -R2, RZ, RZ ;  /* 0x000000ff02077210 */ /* 0x000fc60007ffe1ff */
[----:B------:R-:W-:Y:S02]  /*19c40*/  IMAD.MOV R6, RZ, RZ, -R5 ;  /* 0x000000ffff067224 */ /* 0x000fe400078e0a05 */
[C---:B------:R-:W-:Y:S02]  /*19c50*/  IMAD R4, R0.reuse, R7, R4 ;  /* 0x0000000700047224 */ /* 0x040fe400078e0204 */
[----:B------:R-:W-:Y:S01]  /*19c60*/  IMAD R0, R0, R6, R3 ;  /* 0x0000000600007224 */ /* 0x000fe200078e0203 */
[----:B------:R-:W-:Y:S01]  /*19c70*/  SHF.R.S32.HI R3, RZ, 0x1f, R2 ;  /* 0x0000001fff037819 */ /* 0x000fe20000011402 */
        /* <DEDUP_REMOVED lines=10> */
[C---:B0-----:R-:W-:Y:S02]  /*19d20*/  @!P1 LEA R6, P0, R2.reuse, UR6, 0x2 ;  /* 0x0000000602069c11 */ /* 0x041fe4000f8010ff */
[----:B-----5:R-:W-:Y:S02]  /*19d30*/  IADD3 R3, R21, 0x1, RZ ;  /* 0x0000000115037810 */ /* 0x020fe40007ffe0ff */
        /* <DEDUP_REMOVED lines=18> */
.L_x_15617:
[----:B0-----:R-:W-:Y:S01]  /*19e60*/  IMAD R6, R3, 0x8, R22 ;  /* 0x0000000803067824 */ /* 0x001fe200078e0216 */
[----:B------:R-:W-:Y:S01]  /*19e70*/  SHF.L.U32 R2, R2, 0x1f, RZ ;  /* 0x0000001f02027819 */ /* 0x000fe200000006ff */
[----:B------:R-:W-:Y:S01]  /*19e80*/  BSSY B0, `(.L_x_15618) ;  /* 0x0000005000007945 */ /* 0x000fe20003800000 */
[----:B------:R-:W-:Y:S02]  /*19e90*/  SHF.R.S32.HI R29, RZ, 0x1f, R4 ;  /* 0x0000001fff1d7819 */ /* 0x000fe40000011404 */
[----:B------:R-:W0:Y:S01]  /*19ea0*/  SYNCS.PHASECHK.TRANS64.TRYWAIT P0, [R6+URZ+0x13280], R2 ;  /* 0x01328002060075a7 */ /* 0x000e22000800017f */
[----:B------:R1:W-:Y:S02]  /*19eb0*/  STL [R1+0x4], R2 ;  /* 0x0000040201007387 */ /* 0x0003e40000100800 */
[----:B01----:R-:W-:Y:S05]  /*19ec0*/  @!P0 BRA `(.L_x_15619) ;  /* 0x0000004c00248947 */ /* 0x003fea0003800000 */
.L_x_15758:
[----:B------:R-:W-:Y:S05]  /*19ed0*/  BSYNC B0 ;  /* 0x0000000000007941 */ /* 0x000fea0003800000 */
.L_x_15618:
        /* <DEDUP_REMOVED lines=16> */
[----:B------:R-:W-:-:S04]  /*19fe0*/  IMAD.WIDE.U32 R2, R5, UR6, R2 ;  /* 0x0000000605027c25 */ /* 0x000fc8000f8e0002 */
[----:B0-----:R-:W-:-:S05]  /*19ff0*/  IMAD.SHL.U32 R11, R11, 0x10, RZ ;  /* 0x000000100b0b7824 */ /* 0x001fca00078e00ff */
        /* <DEDUP_REMOVED lines=12> */
[----:B------:R-:W-:-:S05]  /*1a0c0*/  IMAD.WIDE.U32 R2, R0, UR4, RZ ;  /* 0x0000000400027c25 */ /* 0x000fca000f8e00ff */
        /* <DEDUP_REMOVED lines=23> */
[----:B0-----:R-:W-:-:S04]  /*1a240*/  IADD3 R2, P0, R11, R2, RZ ;  /* 0x000000020b027210 */ /* 0x001fc80007f1e0ff */
[----:B-1----:R-:W-:-:S05]  /*1a250*/  IADD3.X R3, RZ, R3, RZ, P0, !PT ;  /* 0x00000003ff037210 */ /* 0x002fca00007fe4ff */
        /* <DEDUP_REMOVED lines=12> */
.L_x_15770:
        /* <DEDUP_REMOVED lines=11> */
.L_x_15621:
        /* <DEDUP_REMOVED lines=11> */
.L_x_15622:
[----:B------:R1:W-:Y:S01]  /*1a480*/  SYNCS.ARRIVE.TRANS64.A1T0 RZ, [R6+URZ+0x13270], RZ ;  /* 0x013270ff06ff79a7 */ /* 0x0003e2000810003f */
[----:B------:R-:W-:Y:S05]  /*1a490*/  @!P3 BRA `(.L_x_15623) ;  /* 0x000000000004b947 */ /* 0x000fea0003800000 */
[----:B------:R-:W-:Y:S01]  /*1a4a0*/  BPT.TRAP 0x1 ;  /* 0x000000040000795c */ /* 0x000fe20000300000 */
.L_x_15623:
[----:B------:R-:W2:Y:S01]  /*1a4b0*/  LDL R2, [R1+0x4] ;  /* 0x0000040001027983 */ /* 0x000ea20000100800 */
[----:B------:R-:W-:Y:S01]  /*1a4c0*/  BSSY B0, `(.L_x_15624) ;  /* 0x0000003000007945 */ /* 0x000fe20003800000 */
[----:B--2---:R-:W2:Y:S03]  /*1a4d0*/  SYNCS.PHASECHK.TRANS64.TRYWAIT P0, [R6+URZ+0x13240], R2 ;  /* 0x01324002060075a7 */ /* 0x004ea6000800017f */
[----:B--2---:R-:W-:Y:S05]  /*1a4e0*/  @!P0 BRA `(.L_x_15625) ;  /* 0x0000004c00508947 */ /* 0x004fea0003800000 */
.L_x_15771:
[----:B------:R-:W-:Y:S05]  /*1a4f0*/  BSYNC B0 ;  /* 0x0000000000007941 */ /* 0x000fea0003800000 */
.L_x_15624:
        /* <DEDUP_REMOVED lines=60> */
.L_x_15783:
        /* <DEDUP_REMOVED lines=8> */
.L_x_15627:
        /* <DEDUP_REMOVED lines=11> */
.L_x_15628:
[----:B------:R-:W4:Y:S01]  /*1a9f0*/  LDL R0, [R1+0x5c] ;  /* 0x00005c0001007983 */ /* 0x000f220000100800 */
[----:B------:R0:W-:Y:S01]  /*1aa00*/  SYNCS.ARRIVE.TRANS64.A1T0 RZ, [R6+URZ+0x13230], RZ ;  /* 0x013230ff06ff79a7 */ /* 0x0001e2000810003f */
[----:B----4-:R-:W-:-:S13]  /*1aa10*/  ISETP.NE.AND P0, PT, R0, 0x3, PT ;  /* 0x000000030000780c */ /* 0x010fda0003f05270 */
[----:B0-----:R-:W-:Y:S05]  /*1aa20*/  @!P0 BRA `(.L_x_15629) ;  /* 0x0000000000048947 */ /* 0x001fea0003800000 */
[----:B------:R-:W-:Y:S01]  /*1aa30*/  BPT.TRAP 0x1 ;  /* 0x000000040000795c */ /* 0x000fe20000300000 */
.L_x_15629:
[----:B------:R-:W-:Y:S01]  /*1aa40*/  LOP3.LUT R0, R26, 0x1, RZ, 0x3c, !PT ;  /* 0x000000011a007812 */ /* 0x000fe200078e3cff */
[----:B---3--:R-:W-:Y:S01]  /*1aa50*/  IMAD R2, R21, 0x8, R22 ;  /* 0x0000000815027824 */ /* 0x008fe200078e0216 */
[----:B------:R-:W-:Y:S02]  /*1aa60*/  BSSY B0, `(.L_x_15630) ;  /* 0x0000004000007945 */ /* 0x000fe40003800000 */
[----:B------:R-:W-:-:S04]  /*1aa70*/  SHF.L.U32 R0, R0, 0x1f, RZ ;  /* 0x0000001f00007819 */ /* 0x000fc800000006ff */
[----:B------:R-:W0:Y:S02]  /*1aa80*/  SYNCS.PHASECHK.TRANS64.TRYWAIT P2, [R2+URZ+0x13270], R0 ;  /* 0x01327000020075a7 */ /* 0x000e24000804017f */
[----:B0-----:R-:W-:Y:S05]  /*1aa90*/  @!P2 BRA `(.L_x_15631) ;  /* 0x0000004c0058a947 */ /* 0x001fea0003800000 */
.L_x_15784:
[----:B------:R-:W-:Y:S05]  /*1aaa0*/  BSYNC B0 ;  /* 0x0000000000007941 */ /* 0x000fea0003800000 */
.L_x_15630:
[----:B------:R-:W3:Y:S02]  /*1aab0*/  LDL R3, [R1+0x74] ;  /* 0x0000740001037983 */ /* 0x000ee40000100800 */
[----:B---3--:R-:W-:-:S13]  /*1aac0*/  ISETP.NE.AND P2, PT, R3, 0x3, PT ;  /* 0x000000030300780c */ /* 0x008fda0003f45270 */
[----:B------:R-:W-:Y:S05]  /*1aad0*/  @!P2 BRA `(.L_x_15632) ;  /* 0x000000000004a947 */ /* 0x000fea0003800000 */
[----:B------:R-:W-:Y:S01]  /*1aae0*/  BPT.TRAP 0x1 ;  /* 0x000000040000795c */ /* 0x000fe20000300000 */
.L_x_15632:
[----:B------:R-:W-:Y:S01]  /*1aaf0*/  SHF.L.U32 R3, R26, 0x1f, RZ ;  /* 0x0000001f1a037819 */ /* 0x000fe200000006ff */
[----:B0-----:R-:W-:-:S03]  /*1ab00*/  IMAD R0, R21, 0x2800, RZ ;  /* 0x0000280015007824 */ /* 0x001fc600078e02ff */
[----:B------:R-:W0:Y:S02]  /*1ab10*/  SYNCS.PHASECHK.TRANS64.TRYWAIT P2, [R2+URZ+0x13260], R3 ;  /* 0x01326003020075a7 */ /* 0x000e24000804017f */
[----:B0-----:R-:W-:Y:S05]  /*1ab20*/  @!P2 BRA `(.L_x_15633) ;  /* 0x0000004c0048a947 */ /* 0x001fea0003800000 */
.L_x_15785:
[----:B------:R-:W3:Y:S01]  /*1ab30*/  LDL R12, [R1+0x74] ;  /* 0x00007400010c7983 */ /* 0x000ee20000100800 */
[----:B0-----:R-:W-:Y:S01]  /*1ab40*/  LOP3.LUT R3, R0, R25, RZ, 0xfc, !PT ;  /* 0x0000001900037212 */ /* 0x001fe200078efcff */
[----:B------:R-:W-:Y:S05]  /*1ab50*/  WARPSYNC.ALL ;  /* 0x0000000000007948 */ /* 0x000fea0003800000 */
[----:B------:R-:W-:-:S05]  /*1ab60*/  IMAD.IADD R3, R22, 0x1, R3 ;  /* 0x0000000116037824 */ /* 0x000fca00078e0203 */
[----:B-12---:R0:W1:Y:S02]  /*1ab70*/  LDSM.16.MT88.4 R4, [R3+0x6000] ;  /* 0x006000000304783b */ /* 0x0060640000004200 */
[----:B0-----:R-:W-:-:S04]  /*1ab80*/  LOP3.LUT R3, R0, R24, RZ, 0xfc, !PT ;  /* 0x0000001800037212 */ /* 0x001fc800078efcff */
[----:B------:R-:W-:Y:S02]  /*1ab90*/  IADD3 R3, R23, R3, RZ ;  /* 0x0000000317037210 */ /* 0x000fe40007ffe0ff */
        /* <DEDUP_REMOVED lines=58> */
.L_x_15634:
[----:B-1----:R1:W-:Y:S01]  /*1af40*/  SYNCS.ARRIVE.TRANS64.A1T0 RZ, [R2+URZ+0x13250], RZ ;  /* 0x013250ff02ff79a7 */ /* 0x0023e2000810003f */
[----:B------:R-:W-:Y:S06]  /*1af50*/  BAR.SYNC.DEFER_BLOCKING 0x2, 0x80 ;  /* 0x0082000000007b1d */ /* 0x000fec0000010000 */
[----:B------:R-:W-:Y:S05]  /*1af60*/  @!P0 BRA `(.L_x_15635) ;  /* 0x0000000000048947 */ /* 0x000fea0003800000 */
[----:B------:R-:W-:Y:S01]  /*1af70*/  BPT.TRAP 0x1 ;  /* 0x000000040000795c */ /* 0x000fe20000300000 */
.L_x_15635:
[----:B0-----:R-:W2:Y:S01]  /*1af80*/  LDL R0, [R1+0x34] ;  /* 0x0000340001007983 */ /* 0x001ea20000100800 */
[----:B-1----:R-:W-:-:S03]  /*1af90*/  VIADD R2, R2, 0x13280 ;  /* 0x0001328002027836 */ /* 0x002fc60000000000 */
[----:B------:R3:W5:Y:S04]  /*1afa0*/  LDL R21, [R1+0x8] ;  /* 0x0000080001157983 */ /* 0x0007680000100800 */
[----:B------:R3:W5:Y:S01]  /*1afb0*/  LDL R26, [R1+0x18] ;  /* 0x00001800011a7983 */ /* 0x0007620000100800 */
[----:B--2---:R-:W-:-:S04]  /*1afc0*/  PRMT R2, R0, 0x654, R2 ;  /* 0x0000065400027816 */ /* 0x004fc80000000002 */
[----:B------:R3:W-:Y:S01]  /*1afd0*/  SYNCS.ARRIVE.TRANS64.RED.A1T0 RZ, [R2+URZ], RZ ;  /* 0x000000ff02ff79a7 */ /* 0x0007e2000810043f */
[----:B------:R-:W-:Y:S05]  /*1afe0*/  @P1 BRA `(.L_x_15636) ;  /* 0xffffffe8007c1947 */ /* 0x000fea000383ffff */
.L_x_15616:
        /* <DEDUP_REMOVED lines=19> */
.L_x_15638:
[----:B------:R-:W-:Y:S05]  /*1b120*/  BSYNC B0 ;  /* 0x0000000000007941 */ /* 0x000fea0003800000 */
.L_x_15637:
[----:B------:R-:W-:Y:S05]  /*1b130*/  @!P0 BRA `(.L_x_15639) ;  /* 0x0000000000048947 */ /* 0x000fea0003800000 */
[----:B------:R-:W-:Y:S01]  /*1b140*/  BPT.TRAP 0x1 ;  /* 0x000000040000795c */ /* 0x000fe20000300000 */
.L_x_15639:
        /* <DEDUP_REMOVED lines=8> */
.L_x_15786:
[----:B------:R-:W-:Y:S05]  /*1b1d0*/  BSYNC B0 ;  /* 0x0000000000007941 */ /* 0x000fea0003800000 */
.L_x_15640:
[----:B------:R-:W2:Y:S02]  /*1b1e0*/  LDL R2, [R1+0x74] ;  /* 0x0000740001027983 */ /* 0x000ea40000100800 */
[----:B--2---:R-:W-:-:S13]  /*1b1f0*/  ISETP.NE.AND P1, PT, R2, 0x3, PT ;  /* 0x000000030200780c */ /* 0x004fda0003f25270 */
[----:B------:R-:W-:Y:S05]  /*1b200*/  @!P1 BRA `(.L_x_15642) ;  /* 0x0000000000049947 */ /* 0x000fea0003800000 */
[----:B------:R-:W-:Y:S01]  /*1b210*/  BPT.TRAP 0x1 ;  /* 0x000000040000795c */ /* 0x000fe20000300000 */
.L_x_15642:
[----:B------:R-:W1:Y:S02]  /*1b220*/  LDL R2, [R1+0x18] ;  /* 0x0000180001027983 */ /* 0x000e640000100800 */
[----:B-1----:R-:W-:-:S04]  /*1b230*/  SHF.L.U32 R3, R2, 0x1f, RZ ;  /* 0x0000001f02037819 */ /* 0x002fc800000006ff */
[----:B------:R-:W1:Y:S02]  /*1b240*/  SYNCS.PHASECHK.TRANS64.TRYWAIT P1, [R0+URZ+0x13260], R3 ;  /* 0x01326003000075a7 */ /* 0x000e64000802017f */
[----:B-1----:R-:W-:Y:S05]  /*1b250*/  @!P1 BRA `(.L_x_15643) ;  /* 0x0000004400a49947 */ /* 0x002fea0003800000 */
.L_x_15787:
        /* <DEDUP_REMOVED lines=67> */
.L_x_15644:
[----:B-1----:R1:W-:Y:S01]  /*1b690*/  SYNCS.ARRIVE.TRANS64.A1T0 RZ, [R0+URZ+0x13250], RZ ;  /* 0x013250ff00ff79a7 */ /* 0x0023e2000810003f */
[----:B------:R-:W-:Y:S06]  /*1b6a0*/  BAR.SYNC.DEFER_BLOCKING 0x2, 0x80 ;  /* 0x0082000000007b1d */ /* 0x000fec0000010000 */
[----:B------:R-:W-:Y:S05]  /*1b6b0*/  @!P0 BRA `(.L_x_15645) ;  /* 0x0000000000048947 */ /* 0x000fea0003800000 */
[----:B------:R-:W-:Y:S01]  /*1b6c0*/  BPT.TRAP 0x1 ;  /* 0x000000040000795c */ /* 0x000fe20000300000 */
.L_x_15645:
[----:B------:R-:W2:Y:S04]  /*1b6d0*/  LDL R2, [R1+0x34] ;  /* 0x0000340001027983 */ /* 0x000ea80000100800 */
[----:B------:R-:W3:Y:S01]  /*1b6e0*/  LDL.LU R3, [R1+0x18] ;  /* 0x0000180001037983 */ /* 0x000ee20000300800 */
[----:B-1----:R-:W-:-:S05]  /*1b6f0*/  VIADD R0, R0, 0x13280 ;  /* 0x0001328000007836 */ /* 0x002fca0000000000 */
[----:B--2---:R-:W-:-:S04]  /*1b700*/  PRMT R0, R2, 0x654, R0 ;  /* 0x0000065402007816 */ /* 0x004fc80000000000 */
[----:B------:R1:W-:Y:S02]  /*1b710*/  SYNCS.ARRIVE.TRANS64.RED.A1T0 RZ, [R0+URZ], RZ ;  /* 0x000000ff00ff79a7 */ /* 0x0003e4000810043f */
[----:B-1----:R-:W-:-:S04]  /*1b720*/  IADD3 R0, R12, 0x1, RZ ;  /* 0x000000010c007810 */ /* 0x002fc80007ffe0ff */
[----:B------:R-:W-:-:S04]  /*1b730*/  ISETP.NE.AND P0, PT, R0, 0x2, PT ;  /* 0x000000020000780c */ /* 0x000fc80003f05270 */
[----:B------:R-:W-:Y:S02]  /*1b740*/  SEL R2, RZ, 0x1, P0 ;  /* 0x00000001ff027807 */ /* 0x000fe40000000000 */
[----:B------:R-:W-:Y:S02]  /*1b750*/  SEL R0, R0, RZ, P0 ;  /* 0x000000ff00007207 */ /* 0x000fe40000000000 */
[----:B---3--:R-:W-:-:S03]  /*1b760*/  LOP3.LUT R3, R3, R2, RZ, 0x3c, !PT ;  /* 0x0000000203037212 */ /* 0x008fc600078e3cff */
[----:B------:R1:W-:Y:S04]  /*1b770*/  STL [R1+0x8], R0 ;  /* 0x0000080001007387 */ /* 0x0003e80000100800 */
[----:B------:R1:W-:Y:S02]  /*1b780*/  STL [R1+0x18], R3 ;  /* 0x0000180301007387 */ /* 0x0003e40000100800 */
.L_x_15586:
        /* <DEDUP_REMOVED lines=10> */
[----:B------:R3:W4:Y:S01]  /*1b830*/  LDS.128 R16, [R22+0x132d0] ;  /* 0x0132d00016107984 */ /* 0x0007220000000c00 */
[----:B------:R-:W-:Y:S06]  /*1b840*/  BAR.ARV 0x4, 0x200 ;  /* 0x0108000000007b1d */ /* 0x000fec0000002000 */
[----:B------:R-:W-:Y:S05]  /*1b850*/  BRA `(.L_x_15647) ;  /* 0x0000000800d47947 */ /* 0x000fea0003800000 */
.L_x_15646:
        /* <DEDUP_REMOVED lines=16> */
[----:B-1----:R-:W-:Y:S02]  /*1b960*/  IMAD.MOV.U32 R2, RZ, RZ, RZ ;  /* 0x000000ffff027224 */ /* 0x002fe400078e00ff */
[----:B--2---:R-:W-:Y:S01]  /*1b970*/  @!P1 IMAD.MOV.U32 R2, RZ, RZ, R3 ;  /* 0x000000ffff029224 */ /* 0x004fe200078e0003 */
[----:B------:R-:W-:-:S04]  /*1b980*/  ISETP.NE.AND P1, PT, R4, RZ, PT ;  /* 0x000000ff0400720c */ /* 0x000fc80003f25270 */
[----:B------:R-:W1:Y:S02]  /*1b990*/  SHFL.UP PT, R14, R2, 0x1, RZ ;  /* 0x04200000020e7989 */ /* 0x000e6400000e00ff */
[----:B-1----:R-:W-:-:S05]  /*1b9a0*/  SEL R5, R14, RZ, P1 ;  /* 0x000000ff0e057207 */ /* 0x002fca0000800000 */
[----:B------:R-:W-:Y:S02]  /*1b9b0*/  IMAD.IADD R3, R2, 0x1, R5 ;  /* 0x0000000102037824 */ /* 0x000fe400078e0205 */
[----:B------:R-:W-:Y:S04]  /*1b9c0*/  SHFL.IDX PT, R5, R16, 0x1, 0x1f ;  /* 0x00201f0010057f89 */ /* 0x000fe800000e0000 */
        /* <DEDUP_REMOVED lines=13> */
.L_x_15797:
[----:B------:R-:W-:Y:S02]  /*1baa0*/  ULDC UR4, c[0x0][0xc38] ;  /* 0x00030e0000047ab9 */ /* 0x000fe40000000800 */
[----:B------:R-:W-:-:S04]  /*1bab0*/  IMAD.U32 R4, RZ, RZ, UR4 ;  /* 0x00000004ff047e24 */ /* 0x000fc8000f8e00ff */
[----:B--2---:R-:W-:-:S04]  /*1bac0*/  IMAD R16, R14, R4, RZ ;  /* 0x000000040e107224 */ /* 0x004fc800078e02ff */
[----:B------:R-:W-:-:S05]  /*1bad0*/  IMAD.IADD R5, R5, 0x1, R16 ;  /* 0x0000000105057824 */ /* 0x000fca00078e0210 */
[----:B------:R-:W-:-:S13]  /*1bae0*/  ISETP.GT.AND P6, PT, R5, R0, PT ;  /* 0x000000000500720c */ /* 0x000fda0003fc4270 */
[----:B------:R-:W-:Y:S05]  /*1baf0*/  @P6 BRA `(.L_x_15649) ;  /* 0x00000000009c6947 */ /* 0x000fea0003800000 */
.L_x_15654:
[----:B------:R-:W2:Y:S01]  /*1bb00*/  LDC R2, c[0x0][0xc3c] ;  /* 0x00030f00ff027b82 */ /* 0x000ea20000000800 */
[----:B------:R-:W-:-:S04]  /*1bb10*/  IADD3 R19, R19, 0x1f, RZ ;  /* 0x0000001f13137810 */ /* 0x000fc80007ffe0ff */
        /* <DEDUP_REMOVED lines=12> */
.L_x_15652:
[----:B------:R-:W-:Y:S05]  /*1bbe0*/  BSYNC B0 ;  /* 0x0000000000007941 */ /* 0x000fea0003800000 */
.L_x_15651:
        /* <DEDUP_REMOVED lines=18> */
.L_x_15805:
[----:B------:R-:W-:Y:S02]  /*1bd10*/  ULDC UR4, c[0x0][0xc38] ;  /* 0x00030e0000047ab9 */ /* 0x000fe40000000800 */
[----:B------:R-:W-:-:S04]  /*1bd20*/  IMAD.U32 R4, RZ, RZ, UR4 ;  /* 0x00000004ff047e24 */ /* 0x000fc8000f8e00ff */
[----:B--2---:R-:W-:-:S04]  /*1bd30*/  IMAD R16, R14, R4, RZ ;  /* 0x000000040e107224 */ /* 0x004fc800078e02ff */
[----:B------:R-:W-:-:S05]  /*1bd40*/  IMAD.IADD R5, R16, 0x1, R5 ;  /* 0x0000000110057824 */ /* 0x000fca00078e0205 */
[----:B------:R-:W-:-:S13]  /*1bd50*/  ISETP.GT.AND P6, PT, R5, R0, PT ;  /* 0x000000000500720c */ /* 0x000fda0003fc4270 */
[----:B------:R-:W-:Y:S05]  /*1bd60*/  @!P6 BRA `(.L_x_15654) ;  /* 0xfffffffc0064e947 */ /* 0x000fea000383ffff */
.L_x_15649:
        /* <DEDUP_REMOVED lines=8> */
.L_x_15809:
[----:B------:R-:W-:Y:S01]  /*1bdf0*/  ISETP.NE.AND P0, PT, R5, RZ, PT ;  /* 0x000000ff0500720c */ /* 0x000fe20003f05270 */
[----:B------:R-:W-:-:S12]  /*1be00*/  IMAD.MOV.U32 R5, RZ, RZ, RZ ;  /* 0x000000ffff057224 */ /* 0x000fd800078e00ff */
[----:B------:R-:W-:Y:S05]  /*1be10*/  @!P0 BRA `(.L_x_15656) ;  /* 0x0000000000108947 */ /* 0x000fea0003800000 */
[----:B------:R-:W-:Y:S01]  /*1be20*/  UMOV UR4, 0xffffffff ;  /* 0xffffffff00047882 */ /* 0x000fe20000000000 */
[----:B------:R-:W-:Y:S02]  /*1be30*/  IADD3 R12, R6, -0x1, RZ ;  /* 0xffffffff060c7810 */ /* 0x000fe40007ffe0ff */
[----:B------:R-:W-:Y:S05]  /*1be40*/  BRA.DIV UR4, `(.L_x_15657) ;  /* 0x0000004204e87947 */ /* 0x000fea000b800000 */
[----:B------:R4:W0:Y:S02]  /*1be50*/  SHFL.IDX PT, R5, R3, R12, 0x1f ;  /* 0x00001f0c03057589 */ /* 0x00082400000e0000 */
.L_x_15656:
[----:B-12-4-:R-:W1:Y:S01]  /*1be60*/  LDC.64 R2, c[0x0][0xc90] ;  /* 0x00032400ff027b82 */ /* 0x016e620000000a00 */
[----:B------:R-:W-:-:S04]  /*1be70*/  IMAD.IADD R19, R6, 0x1, R19 ;  /* 0x0000000106137824 */ /* 0x000fc800078e0213 */
[----:B-1----:R-:W-:-:S05]  /*1be80*/  IMAD.WIDE R2, R19, 0x4, R2 ;  /* 0x0000000413027825 */ /* 0x002fca00078e0202 */
[----:B------:R-:W3:Y:S01]  /*1be90*/  LDG.E R7, desc[UR40][R2.64] ;  /* 0x0000002802077981 */ /* 0x000ee2000c1e1900 */
[----:B0-----:R-:W-:-:S04]  /*1bea0*/  IMAD R16, R5, R4, R16 ;  /* 0x0000000405107224 */ /* 0x001fc800078e0210 */
[----:B------:R-:W-:Y:S02]  /*1beb0*/  IMAD.IADD R0, R0, 0x1, -R16 ;  /* 0x0000000100007824 */ /* 0x000fe400078e0a10 */
[----:B---3--:R-:W-:-:S05]  /*1bec0*/  IMAD R6, R17, R7, RZ ;  /* 0x0000000711067224 */ /* 0x008fca00078e02ff */
        /* <DEDUP_REMOVED lines=11> */
[----:B------:R-:W-:Y:S01]  /*1bf80*/  IMAD.HI.U32 R2, R2, R3, RZ ;  /* 0x0000000302027227 */ /* 0x000fe200078e00ff */
[----:B------:R-:W-:-:S05]  /*1bf90*/  IADD3 R5, RZ, -R5, RZ ;  /* 0x80000005ff057210 */ /* 0x000fca0007ffe0ff */
        /* <DEDUP_REMOVED lines=46> */
.L_x_15650:
[----:B------:R-:W-:Y:S01]  /*1c280*/  UMOV UR4, URZ ;  /* 0x0000003f00047c82 */ /* 0x000fe20008000000 */
[----:B------:R-:W-:Y:S01]  /*1c290*/  UMOV UR5, URZ ;  /* 0x0000003f00057c82 */ /* 0x000fe20008000000 */
[----:B------:R-:W-:Y:S01]  /*1c2a0*/  ULDC UR6, c[0x0][0xc3c] ;  /* 0x00030f0000067ab9 */ /* 0x000fe20000000800 */
[----:B------:R-:W-:Y:S01]  /*1c2b0*/  MOV R16, R0 ;  /* 0x0000000000107202 */ /* 0x000fe20000000f00 */
[----:B------:R-:W-:Y:S02]  /*1c2c0*/  IMAD.U32 R17, RZ, RZ, UR4 ;  /* 0x00000004ff117e24 */ /* 0x000fe4000f8e00ff */
[----:B------:R-:W-:Y:S02]  /*1c2d0*/  IMAD.U32 R18, RZ, RZ, UR5 ;  /* 0x00000005ff127e24 */ /* 0x000fe4000f8e00ff */
[----:B------:R-:W-:-:S07]  /*1c2e0*/  IMAD.U32 R19, RZ, RZ, UR6 ;  /* 0x00000006ff137e24 */ /* 0x000fce000f8e00ff */
.L_x_15658:
        /* <DEDUP_REMOVED lines=12> */
.L_x_15647:
[----:B------:R-:W-:Y:S02]  /*1c3b0*/  ULDC UR4, c[0x0][0xc3c] ;  /* 0x00030f0000047ab9 */ /* 0x000fe40000000800 */
[----:B----4-:R-:W-:-:S13]  /*1c3c0*/  ISETP.GE.AND P0, PT, R19, UR4, PT ;  /* 0x0000000413007c0c */ /* 0x010fda000bf06270 */
[----:B------:R-:W-:Y:S05]  /*1c3d0*/  @!P0 BRA `(.L_x_15659) ;  /* 0xffffff9800448947 */ /* 0x000fea000383ffff */
[----:B------:R-:W-:Y:S05]  /*1c3e0*/  BSYNC B7 ;  /* 0x0000000000077941 */ /* 0x000fea0003800000 */
.L_x_15549:
[----:B---3--:R-:W3:Y:S01]  /*1c3f0*/  LDL.LU R0, [R1+0x68] ;  /* 0x0000680001007983 */ /* 0x008ee20000300800 */
[----:B------:R-:W-:Y:S01]  /*1c400*/  BSSY B0, `(.L_x_15660) ;  /* 0x000000b000007945 */ /* 0x000fe20003800000 */
[----:B------:R-:W4:Y:S01]  /*1c410*/  S2R R5, SR_CgaCtaId ;  /* 0x0000000000057919 */ /* 0x000f220000008800 */
[----:B---3--:R-:W-:-:S05]  /*1c420*/  VIADD R0, R0, 0x1 ;  /* 0x0000000100007836 */ /* 0x008fca0000000000 */
[----:B--2---:R-:W-:-:S04]  /*1c430*/  LEA.HI R2, R0, R0, RZ, 0x1 ;  /* 0x0000000000027211 */ /* 0x004fc800078f08ff */
[----:B-1----:R-:W-:Y:S02]  /*1c440*/  LOP3.LUT R3, R2, 0xfffffffe, RZ, 0xc0, !PT ;  /* 0xfffffffe02037812 */ /* 0x002fe400078ec0ff */
[----:B------:R-:W-:-:S03]  /*1c450*/  MOV R2, 0x400 ;  /* 0x0000040000027802 */ /* 0x000fc60000000f00 */
[----:B------:R-:W-:Y:S01]  /*1c460*/  IMAD.IADD R0, R0, 0x1, -R3 ;  /* 0x0000000100007824 */ /* 0x000fe200078e0a03 */
[----:B----4-:R-:W-:-:S04]  /*1c470*/  LEA R5, R5, R2, 0x18 ;  /* 0x0000000205057211 */ /* 0x010fc800078ec0ff */
[----:B------:R-:W-:-:S04]  /*1c480*/  SHF.L.U32 R0, R0, 0x1f, RZ ;  /* 0x0000001f00007819 */ /* 0x000fc800000006ff */
[----:B------:R-:W1:Y:S02]  /*1c490*/  SYNCS.PHASECHK.TRANS64.TRYWAIT P0, [R5+URZ+0x13220], R0 ;  /* 0x01322000050075a7 */ /* 0x000e64000800017f */
[----:B-1----:R-:W-:Y:S05]  /*1c4a0*/  @!P0 BRA `(.L_x_15661) ;  /* 0x0000003c00788947 */ /* 0x002fea0003800000 */
.L_x_15812:
[----:B------:R-:W-:Y:S05]  /*1c4b0*/  BSYNC B0 ;  /* 0x0000000000007941 */ /* 0x000fea0003800000 */
.L_x_15660:
[----:B------:R-:W-:-:S03]  /*1c4c0*/  UMOV UR4, 0xffffffff ;  /* 0xffffffff00047882 */ /* 0x000fc60000000000 */
[----:B------:R-:W-:Y:S05]  /*1c4d0*/  BRA.DIV UR4, `(.L_x_15662) ;  /* 0x0000003e04807947 */ /* 0x000fea000b800000 */
[----:B-1----:R-:W1:Y:S02]  /*1c4e0*/  S2R R0, SR_TID.X ;  /* 0x0000000000007919 */ /* 0x002e640000002100 */
[----:B-1----:R-:W-:-:S04]  /*1c4f0*/  SHF.R.U32.HI R0, RZ, 0x5, R0 ;  /* 0x00000005ff007819 */ /* 0x002fc80000011600 */
[----:B------:R-:W-:-:S05]  /*1c500*/  LOP3.LUT R0, R0, 0x3, RZ, 0xc0, !PT ;  /* 0x0000000300007812 */ /* 0x000fca00078ec0ff */
[----:B------:R1:W2:Y:S02]  /*1c510*/  SHFL.IDX PT, R14, R0, RZ, 0x1f ;  /* 0x00001fff000e7589 */ /* 0x0002a400000e0000 */
.L_x_15815:
[----:B--2---:R-:W-:-:S13]  /*1c520*/  ISETP.NE.AND P0, PT, R14, RZ, PT ;  /* 0x000000ff0e00720c */ /* 0x004fda0003f05270 */
[----:B------:R-:W-:Y:S05]  /*1c530*/  @P0 BRA `(.L_x_15423) ;  /* 0x0000000000b40947 */ /* 0x000fea0003800000 */
[----:B------:R-:W-:-:S03]  /*1c540*/  UMOV UR4, 0xffffffff ;  /* 0xffffffff00047882 */ /* 0x000fc60000000000 */
[----:B------:R-:W-:Y:S05]  /*1c550*/  BRA.DIV UR4, `(.L_x_15663) ;  /* 0x0000003e04947947 */ /* 0x000fea000b800000 */
[----:B------:R-:W-:-:S13]  /*1c560*/  ELECT P6, URZ, PT ;  /* 0x00000000003f782f */ /* 0x000fda00038c0000 */
.L_x_15818:
[----:B------:R-:W-:Y:S05]  /*1c570*/  @!P6 BRA `(.L_x_15423) ;  /* 0x0000000000a4e947 */ /* 0x000fea0003800000 */
[----:B-1----:R-:W2:Y:S02]  /*1c580*/  LDL.LU R0, [R1+0x3c] ;  /* 0x00003c0001007983 */ /* 0x002ea40000300800 */
[----:B--2---:R-:W-:-:S04]  /*1c590*/  LOP3.LUT R0, R0, 0x2, RZ, 0xfc, !PT ;  /* 0x0000000200007812 */ /* 0x004fc800078efcff */
[----:B------:R-:W-:-:S13]  /*1c5a0*/  ISETP.NE.AND P0, PT, R0, 0x3, PT ;  /* 0x000000030000780c */ /* 0x000fda0003f05270 */
[----:B------:R-:W-:Y:S05]  /*1c5b0*/  @!P0 BRA `(.L_x_15664) ;  /* 0x0000000000048947 */ /* 0x000fea0003800000 */
[----:B------:R-:W-:Y:S01]  /*1c5c0*/  BPT.TRAP 0x1 ;  /* 0x000000040000795c */ /* 0x000fe20000300000 */
.L_x_15664:
        /* <DEDUP_REMOVED lines=9> */
.L_x_15819:
[----:B------:R-:W2:Y:S01]  /*1c660*/  LDL.LU R6, [R1+0x18] ;  /* 0x0000180001067983 */ /* 0x000ea20000300800 */
[----:B------:R-:W-:Y:S02]  /*1c670*/  SEL R0, R0, RZ, P2 ;  /* 0x000000ff00007207 */ /* 0x000fe40001000000 */
[----:B--2---:R-:W-:Y:S01]  /*1c680*/  LOP3.LUT R2, R6, R2, RZ, 0x3c, !PT ;  /* 0x0000000206027212 */ /* 0x004fe200078e3cff */
[----:B------:R-:W-:Y:S06]  /*1c690*/  @!P0 BRA `(.L_x_15666) ;  /* 0x0000000000048947 */ /* 0x000fec0003800000 */
[----:B------:R-:W-:Y:S01]  /*1c6a0*/  BPT.TRAP 0x1 ;  /* 0x000000040000795c */ /* 0x000fe20000300000 */
.L_x_15666:
[----:B------:R-:W-:Y:S01]  /*1c6b0*/  IMAD R5, R0, 0x8, R5 ;  /* 0x0000000800057824 */ /* 0x000fe200078e0205 */
[----:B------:R-:W-:-:S04]  /*1c6c0*/  SHF.L.U32 R0, R2, 0x1f, RZ ;  /* 0x0000001f02007819 */ /* 0x000fc800000006ff */
[----:B------:R-:W2:Y:S02]  /*1c6d0*/  SYNCS.PHASECHK.TRANS64.TRYWAIT P1, [R5+URZ+0x13240], R0 ;  /* 0x01324000050075a7 */ /* 0x000ea4000802017f */
[----:B--2---:R-:W-:Y:S05]  /*1c6e0*/  @!P1 BRA `(.L_x_15667) ;  /* 0x0000003c00649947 */ /* 0x004fea0003800000 */
.L_x_15820:
[----:B------:R-:W-:Y:S05]  /*1c6f0*/  @!P0 BRA `(.L_x_15668) ;  /* 0x0000000000048947 */ /* 0x000fea0003800000 */
[----:B------:R-:W-:Y:S01]  /*1c700*/  BPT.TRAP 0x1 ;  /* 0x000000040000795c */ /* 0x000fe20000300000 */
.L_x_15668:
[----:B------:R-:W3:Y:S02]  /*1c710*/  SYNCS.PHASECHK.TRANS64.TRYWAIT P1, [R4+URZ+0x13260], R3 ;  /* 0x01326003040075a7 */ /* 0x000ee4000802017f */
[----:B---3--:R-:W-:Y:S05]  /*1c720*/  @!P1 BRA `(.L_x_15669) ;  /* 0x0000003c00689947 */ /* 0x008fea0003800000 */
.L_x_15821:
[----:B------:R-:W-:Y:S05]  /*1c730*/  @!P0 BRA `(.L_x_15670) ;  /* 0x0000000000048947 */ /* 0x000fea0003800000 */
[----:B------:R-:W-:Y:S01]  /*1c740*/  BPT.TRAP 0x1 ;  /* 0x000000040000795c */ /* 0x000fe20000300000 */
.L_x_15670:
[----:B------:R-:W4:Y:S02]  /*1c750*/  SYNCS.PHASECHK.TRANS64.TRYWAIT P1, [R5+URZ+0x13260], R0 ;  /* 0x01326000050075a7 */ /* 0x000f24000802017f */
[----:B----4-:R-:W-:Y:S05]  /*1c760*/  @!P1 BRA `(.L_x_15671) ;  /* 0x0000003c006c9947 */ /* 0x010fea0003800000 */
.L_x_15822:
[----:B------:R-:W-:Y:S05]  /*1c770*/  @!P0 BRA `(.L_x_15672) ;  /* 0x0000000000048947 */ /* 0x000fea0003800000 */
[----:B------:R-:W-:Y:S01]  /*1c780*/  BPT.TRAP 0x1 ;  /* 0x000000040000795c */ /* 0x000fe20000300000 */
.L_x_15672:
[----:B------:R-:W0:Y:S02]  /*1c790*/  SYNCS.PHASECHK.TRANS64.TRYWAIT P1, [R4+URZ+0x13280], R3 ;  /* 0x01328003040075a7 */ /* 0x000e24000802017f */
[----:B0-----:R-:W-:Y:S05]  /*1c7a0*/  @!P1 BRA `(.L_x_15673) ;  /* 0x0000003c00709947 */ /* 0x001fea0003800000 */
.L_x_15823:
[----:B------:R-:W-:Y:S05]  /*1c7b0*/  @!P0 BRA `(.L_x_15674) ;  /* 0x0000000000048947 */ /* 0x000fea0003800000 */
[----:B------:R-:W-:Y:S01]  /*1c7c0*/  BPT.TRAP 0x1 ;  /* 0x000000040000795c */ /* 0x000fe20000300000 */
.L_x_15674:
[----:B------:R0:W0:Y:S02]  /*1c7d0*/  SYNCS.PHASECHK.TRANS64.TRYWAIT P0, [R5+URZ+0x13280], R0 ;  /* 0x01328000050075a7 */ /* 0x000024000800017f */
[----:B0-----:R-:W-:Y:S05]  /*1c7e0*/  @!P0 NANOSLEEP.SYNCS 0x989680 ;  /* 0x009896800000895d */ /* 0x001fea0003900000 */
[----:B------:R-:W0:Y:S02]  /*1c7f0*/  @!P0 SYNCS.PHASECHK.TRANS64 P0, [R5+URZ+0x13280], R0 ;  /* 0x01328000050085a7 */ /* 0x000e24000800007f */
[----:B0-----:R-:W-:Y:S05]  /*1c800*/  @!P0 BRA `(.L_x_15674) ;  /* 0xfffffffc00f08947 */ /* 0x001fea000383ffff */
.L_x_15423:
[----:B------:R-:W-:Y:S05]  /*1c810*/  BSYNC B8 ;  /* 0x0000000000087941 */ /* 0x000fea0003800000 */
.L_x_15420:
[----:B------:R-:W-:Y:S05]  /*1c820*/  EXIT ;  /* 0x000000000000794d */ /* 0x000fea0003800000 */
.L_x_15439:
[----:B0-----:R0:W1:Y:S02]  /*1c830*/  SYNCS.PHASECHK.TRANS64.TRYWAIT P5, [R65+URZ+0x13290], R66 ;  /* 0x01329042410075a7 */ /* 0x00106400080a017f */
[----:B-1----:R-:W-:Y:S05]  /*1c840*/  @!P5 NANOSLEEP.SYNCS 0x989680 ;  /* 0x009896800000d95d */ /* 0x002fea0003900000 */
[----:B------:R-:W1:Y:S02]  /*1c850*/  @!P5 SYNCS.PHASECHK.TRANS64 P5, [R65+URZ+0x13290], R66 ;  /* 0x013290424100d5a7 */ /* 0x000e6400080a007f */
[----:B-1----:R-:W-:Y:S05]  /*1c860*/  @!P5 BRA `(.L_x_15439) ;  /* 0xfffffffc00f0d947 */ /* 0x002fea000383ffff */
[----:B------:R-:W-:Y:S05]  /*1c870*/  BRA `(.L_x_15675) ;  /* 0xfffffe5c00c87947 */ /* 0x000fea000383ffff */
.L_x_15440:
[----:B------:R-:W-:Y:S01]  /*1c880*/  BSSY B1, `(.L_x_15676) ;  /* 0x0000007000017945 */ /* 0x000fe20003800000 */
[----:B------:R-:W-:Y:S02]  /*1c890*/  IMAD.MOV.U32 R12, RZ, RZ, RZ ;  /* 0x000000ffff0c7224 */ /* 0x000fe400078e00ff */
[----:B------:R-:W-:Y:S02]  /*1c8a0*/  IMAD.MOV.U32 R11, RZ, RZ, 0x1e1f ;  /* 0x00001e1fff0b7424 */ /* 0x000fe400078e00ff */
[----:B------:R-:W-:-:S07]  /*1c8b0*/  IMAD.MOV.U32 R15, RZ, RZ, -0x1 ;  /* 0xffffffffff0f7424 */ /* 0x000fce00078e00ff */
[----:B0-----:R-:W-:Y:S05]  /*1c8c0*/  WARPSYNC.COLLECTIVE R15, `(.L_x_15677) ;  /* 0x000000000f087348 */ /* 0x001fea0003c00000 */
[----:B------:R1:W2:Y:S02]  /*1c8d0*/  SHFL.IDX P6, R14, R13, R12, R11 ;  /* 0x0000000c0d0e7389 */ /* 0x0002a400000c000b */
[----:B012---:R-:W-:Y:S01]  /*1c8e0*/  ENDCOLLECTIVE ;  /* 0x000000000000791b */ /* 0x007fe20003800000 */
.L_x_15677:
[----:B------:R-:W-:Y:S05]  /*1c8f0*/  BSYNC B1 ;  /* 0x0000000000017941 */ /* 0x000fea0003800000 */
.L_x_15676:
        /* <DEDUP_REMOVED lines=8> */
.L_x_15678:
[----:B------:R-:W-:Y:S05]  /*1c980*/  BRA `(.L_x_15679) ;  /* 0xfffffe5c00987947 */ /* 0x000fea000383ffff */
.L_x_15450:
[----:B0-----:R0:W1:Y:S02]  /*1c990*/  SYNCS.PHASECHK.TRANS64.TRYWAIT P6, [R65+URZ+0x13290], R66 ;  /* 0x01329042410075a7 */ /* 0x00106400080c017f */
[----:B-1----:R-:W-:Y:S05]  /*1c9a0*/  @!P6 NANOSLEEP.SYNCS 0x989680 ;  /* 0x009896800000e95d */ /* 0x002fea0003900000 */
[----:B------:R-:W1:Y:S02]  /*1c9b0*/  @!P6 SYNCS.PHASECHK.TRANS64 P6, [R65+URZ+0x13290], R66 ;  /* 0x013290424100e5a7 */ /* 0x000e6400080c007f */
[----:B-1----:R-:W-:Y:S05]  /*1c9c0*/  @!P6 BRA `(.L_x_15450) ;  /* 0xfffffffc00f0e947 */ /* 0x002fea000383ffff */
[----:B------:R-:W-:Y:S05]  /*1c9d0*/  BRA `(.L_x_15680) ;  /* 0xfffffe6c00fc7947 */ /* 0x000fea000383ffff */
.L_x_15451:
[----:B------:R-:W-:Y:S01]  /*1c9e0*/  BSSY B1, `(.L_x_15681) ;  /* 0x0000007000017945 */ /* 0x000fe20003800000 */
[----:B------:R-:W-:Y:S01]  /*1c9f0*/  IMAD.MOV.U32 R12, RZ, RZ, RZ ;  /* 0x000000ffff0c7224 */ /* 0x000fe200078e00ff */
[----:B------:R-:W-:Y:S01]  /*1ca00*/  MOV R11, 0x1e1f ;  /* 0x00001e1f000b7802 */ /* 0x000fe20000000f00 */
[----:B------:R-:W-:-:S07]  /*1ca10*/  IMAD.MOV.U32 R15, RZ, RZ, -0x1 ;  /* 0xffffffffff0f7424 */ /* 0x000fce00078e00ff */
[----:B0-----:R-:W-:Y:S05]  /*1ca20*/  WARPSYNC.COLLECTIVE R15, `(.L_x_15682) ;  /* 0x000000000f087348 */ /* 0x001fea0003c00000 */
[----:B------:R1:W2:Y:S02]  /*1ca30*/  SHFL.IDX P6, R14, R13, R12, R11 ;  /* 0x0000000c0d0e7389 */ /* 0x0002a400000c000b */
[----:B012---:R-:W-:Y:S01]  /*1ca40*/  ENDCOLLECTIVE ;  /* 0x000000000000791b */ /* 0x007fe20003800000 */
.L_x_15682:
[----:B------:R-:W-:Y:S05]  /*1ca50*/  BSYNC B1 ;  /* 0x0000000000017941 */ /* 0x000fea0003800000 */
.L_x_15681:
        /* <DEDUP_REMOVED lines=8> */
.L_x_15683:
[----:B------:R-:W-:Y:S01]  /*1cae0*/  IMAD.MOV.U32 R70, RZ, RZ, R14 ;  /* 0x000000ffff467224 */ /* 0x000fe200078e000e */
[----:B------:R-:W-:Y:S06]  /*1caf0*/  BRA `(.L_x_15684) ;  /* 0xfffffe6c00c87947 */ /* 0x000fec000383ffff */
.L_x_15456:
[----:B0-----:R0:W1:Y:S02]  /*1cb00*/  SYNCS.PHASECHK.TRANS64.TRYWAIT P3, [R65+URZ+0x13290], R66 ;  /* 0x01329042410075a7 */ /* 0x001064000806017f */
[----:B-1----:R-:W-:Y:S05]  /*1cb10*/  @!P3 NANOSLEEP.SYNCS 0x989680 ;  /* 0x009896800000b95d */ /* 0x002fea0003900000 */
[----:B------:R-:W1:Y:S02]  /*1cb20*/  @!P3 SYNCS.PHASECHK.TRANS64 P3, [R65+URZ+0x13290], R66 ;  /* 0x013290424100b5a7 */ /* 0x000e64000806007f */
[----:B-1----:R-:W-:Y:S05]  /*1cb30*/  @!P3 BRA `(.L_x_15456) ;  /* 0xfffffffc00f0b947 */ /* 0x002fea000383ffff */
[----:B------:R-:W-:Y:S05]  /*1cb40*/  BRA `(.L_x_15685) ;  /* 0xfffffe7c00b47947 */ /* 0x000fea000383ffff */
.L_x_15457:
[----:B------:R-:W-:Y:S01]  /*1cb50*/  BSSY B1, `(.L_x_15686) ;  /* 0x0000007000017945 */ /* 0x000fe20003800000 */
[----:B------:R-:W-:Y:S02]  /*1cb60*/  IMAD.MOV.U32 R12, RZ, RZ, RZ ;  /* 0x000000ffff0c7224 */ /* 0x000fe400078e00ff */
[----:B------:R-:W-:Y:S02]  /*1cb70*/  IMAD.MOV.U32 R11, RZ, RZ, 0x1e1f ;  /* 0x00001e1fff0b7424 */ /* 0x000fe400078e00ff */
[----:B------:R-:W-:-:S07]  /*1cb80*/  IMAD.MOV.U32 R15, RZ, RZ, -0x1 ;  /* 0xffffffffff0f7424 */ /* 0x000fce00078e00ff */
[----:B0-----:R-:W-:Y:S05]  /*1cb90*/  WARPSYNC.COLLECTIVE R15, `(.L_x_15687) ;  /* 0x000000000f087348 */ /* 0x001fea0003c00000 */
[----:B------:R1:W2:Y:S02]  /*1cba0*/  SHFL.IDX P6, R14, R13, R12, R11 ;  /* 0x0000000c0d0e7389 */ /* 0x0002a400000c000b */
[----:B012---:R-:W-:Y:S01]  /*1cbb0*/  ENDCOLLECTIVE ;  /* 0x000000000000791b */ /* 0x007fe20003800000 */
.L_x_15687:
[----:B------:R-:W-:Y:S05]  /*1cbc0*/  BSYNC B1 ;  /* 0x0000000000017941 */ /* 0x000fea0003800000 */
.L_x_15686:
        /* <DEDUP_REMOVED lines=8> */
.L_x_15688:
[----:B------:R-:W-:Y:S05]  /*1cc50*/  BRA `(.L_x_15689) ;  /* 0xfffffe7c00ec7947 */ /* 0x000fea000383ffff */
.L_x_15461:
[----:B-1----:R1:W4:Y:S02]  /*1cc60*/  SYNCS.PHASECHK.TRANS64.TRYWAIT P4, [R65+URZ+0x132b0], R66 ;  /* 0x0132b042410075a7 */ /* 0x002324000808017f */
[----:B----4-:R-:W-:Y:S05]  /*1cc70*/  @!P4 NANOSLEEP.SYNCS 0x989680 ;  /* 0x009896800000c95d */ /* 0x010fea0003900000 */
[----:B------:R-:W4:Y:S02]  /*1cc80*/  @!P4 SYNCS.PHASECHK.TRANS64 P4, [R65+URZ+0x132b0], R66 ;  /* 0x0132b0424100c5a7 */ /* 0x000f24000808007f */
[----:B----4-:R-:W-:Y:S05]  /*1cc90*/  @!P4 BRA `(.L_x_15461) ;  /* 0xfffffffc00f0c947 */ /* 0x010fea000383ffff */
[----:B------:R-:W-:Y:S05]  /*1cca0*/  BRA `(.L_x_15690) ;  /* 0xfffffe8000607947 */ /* 0x000fea000383ffff */
.L_x_15479:
[----:B------:R-:W-:Y:S01]  /*1ccb0*/  BSSY B1, `(.L_x_15691) ;  /* 0x0000007000017945 */ /* 0x000fe20003800000 */
[----:B------:R-:W-:Y:S01]  /*1ccc0*/  IMAD.MOV.U32 R12, RZ, RZ, RZ ;  /* 0x000000ffff0c7224 */ /* 0x000fe200078e00ff */
[----:B------:R-:W-:Y:S01]  /*1ccd0*/  MOV R15, 0xffffffff ;  /* 0xffffffff000f7802 */ /* 0x000fe20000000f00 */
[----:B------:R-:W-:-:S07]  /*1cce0*/  IMAD.MOV.U32 R11, RZ, RZ, 0x1e1f ;  /* 0x00001e1fff0b7424 */ /* 0x000fce00078e00ff */
[----:B------:R-:W-:Y:S05]  /*1ccf0*/  WARPSYNC.COLLECTIVE R15, `(.L_x_15692) ;  /* 0x000000000f087348 */ /* 0x000fea0003c00000 */
[----:B------:R0:W1:Y:S02]  /*1cd00*/  SHFL.IDX P6, R14, R13, R12, R11 ;  /* 0x0000000c0d0e7389 */ /* 0x00006400000c000b */
[----:B01----:R-:W-:Y:S01]  /*1cd10*/  ENDCOLLECTIVE ;  /* 0x000000000000791b */ /* 0x003fe20003800000 */
.L_x_15692:
[----:B------:R-:W-:Y:S05]  /*1cd20*/  BSYNC B1 ;  /* 0x0000000000017941 */ /* 0x000fea0003800000 */
.L_x_15691:
        /* <DEDUP_REMOVED lines=8> */
.L_x_15693:
[----:B------:R-:W-:Y:S01]  /*1cdb0*/  IMAD.MOV.U32 R13, RZ, RZ, R4 ;  /* 0x000000ffff0d7224 */ /* 0x000fe200078e0004 */
[----:B------:R-:W-:-:S07]  /*1cdc0*/  MOV R3, R14 ;  /* 0x0000000e00037202 */ /* 0x000fce0000000f00 */
[----:B------:R-:W-:Y:S05]  /*1cdd0*/  WARPSYNC.COLLECTIVE R15, `(.L_x_15694) ;  /* 0x000000000f087348 */ /* 0x000fea0003c00000 */
[----:B------:R0:W1:Y:S02]  /*1cde0*/  SHFL.IDX P6, R14, R13, R12, R11 ;  /* 0x0000000c0d0e7389 */ /* 0x00006400000c000b */
[----:B01----:R-:W-:Y:S01]  /*1cdf0*/  ENDCOLLECTIVE ;  /* 0x000000000000791b */ /* 0x003fe20003800000 */
.L_x_15694:
[----:B------:R-:W-:Y:S02]  /*1ce00*/  IMAD.MOV.U32 R13, RZ, RZ, R5 ;  /* 0x000000ffff0d7224 */ /* 0x000fe400078e0005 */
[----:B------:R-:W-:-:S07]  /*1ce10*/  IMAD.MOV.U32 R4, RZ, RZ, R14 ;  /* 0x000000ffff047224 */ /* 0x000fce00078e000e */
[----:B------:R-:W-:Y:S05]  /*1ce20*/  WARPSYNC.COLLECTIVE R15, `(.L_x_15695) ;  /* 0x000000000f087348 */ /* 0x000fea0003c00000 */
[----:B------:R0:W1:Y:S02]  /*1ce30*/  SHFL.IDX P6, R14, R13, R12, R11 ;  /* 0x0000000c0d0e7389 */ /* 0x00006400000c000b */
[----:B01----:R-:W-:Y:S01]  /*1ce40*/  ENDCOLLECTIVE ;  /* 0x000000000000791b */ /* 0x003fe20003800000 */
.L_x_15695:
[----:B------:R-:W-:Y:S05]  /*1ce50*/  BRA `(.L_x_15696) ;  /* 0xfffffe9000247947 */ /* 0x000fea000383ffff */
.L_x_15483:
[----:B-1----:R1:W2:Y:S02]  /*1ce60*/  SYNCS.PHASECHK.TRANS64.TRYWAIT P0, [R18+URZ+0x13200], R5 ;  /* 0x01320005120075a7 */ /* 0x0022a4000800017f */
[----:B--2---:R-:W-:Y:S05]  /*1ce70*/  @!P0 NANOSLEEP.SYNCS 0x989680 ;  /* 0x009896800000895d */ /* 0x004fea0003900000 */
[----:B------:R-:W2:Y:S02]  /*1ce80*/  @!P0 SYNCS.PHASECHK.TRANS64 P0, [R18+URZ+0x13200], R5 ;  /* 0x01320005120085a7 */ /* 0x000ea4000800007f */
[----:B--2---:R-:W-:Y:S05]  /*1ce90*/  @!P0 BRA `(.L_x_15483) ;  /* 0xfffffffc00f08947 */ /* 0x004fea000383ffff */
[----:B------:R-:W-:Y:S05]  /*1cea0*/  BRA `(.L_x_15697) ;  /* 0xfffffe9000c47947 */ /* 0x000fea000383ffff */
.L_x_15487:
[----:B------:R-:W-:Y:S01]  /*1ceb0*/  BSSY B1, `(.L_x_15698) ;  /* 0x0000007000017945 */ /* 0x000fe20003800000 */
[----:B------:R-:W-:Y:S01]  /*1cec0*/  IMAD.MOV.U32 R12, RZ, RZ, RZ ;  /* 0x000000ffff0c7224 */ /* 0x000fe200078e00ff */
[----:B------:R-:W-:Y:S01]  /*1ced0*/  MOV R15, 0xffffffff ;  /* 0xffffffff000f7802 */ /* 0x000fe20000000f00 */
[----:B------:R-:W-:-:S07]  /*1cee0*/  IMAD.MOV.U32 R11, RZ, RZ, 0x1e1f ;  /* 0x00001e1fff0b7424 */ /* 0x000fce00078e00ff */
[----:B------:R-:W-:Y:S05]  /*1cef0*/  WARPSYNC.COLLECTIVE R15, `(.L_x_15699) ;  /* 0x000000000f087348 */ /* 0x000fea0003c00000 */
[----:B------:R0:W1:Y:S02]  /*1cf00*/  SHFL.IDX P6, R14, R13, R12, R11 ;  /* 0x0000000c0d0e7389 */ /* 0x00006400000c000b */
[----:B01----:R-:W-:Y:S01]  /*1cf10*/  ENDCOLLECTIVE ;  /* 0x000000000000791b */ /* 0x003fe20003800000 */
.L_x_15699:
[----:B------:R-:W-:Y:S05]  /*1cf20*/  BSYNC B1 ;  /* 0x0000000000017941 */ /* 0x000fea0003800000 */
.L_x_15698:
        /* <DEDUP_REMOVED lines=8> */
.L_x_15700:
[----:B------:R-:W-:Y:S01]  /*1cfb0*/  IMAD.MOV.U32 R13, RZ, RZ, R25 ;  /* 0x000000ffff0d7224 */ /* 0x000fe200078e0019 */
[----:B------:R-:W-:-:S07]  /*1cfc0*/  MOV R21, R14 ;  /* 0x0000000e00157202 */ /* 0x000fce0000000f00 */
[----:B------:R-:W-:Y:S05]  /*1cfd0*/  WARPSYNC.COLLECTIVE R15, `(.L_x_15701) ;  /* 0x000000000f087348 */ /* 0x000fea0003c00000 */
[----:B------:R0:W1:Y:S02]  /*1cfe0*/  SHFL.IDX P6, R14, R13, R12, R11 ;  /* 0x0000000c0d0e7389 */ /* 0x00006400000c000b */
[----:B01----:R-:W-:Y:S01]  /*1cff0*/  ENDCOLLECTIVE ;  /* 0x000000000000791b */ /* 0x003fe20003800000 */
.L_x_15701:
[----:B------:R-:W-:Y:S02]  /*1d000*/  IMAD.MOV.U32 R13, RZ, RZ, R0 ;  /* 0x000000ffff0d7224 */ /* 0x000fe400078e0000 */
[----:B------:R-:W-:-:S07]  /*1d010*/  IMAD.MOV.U32 R25, RZ, RZ, R14 ;  /* 0x000000ffff197224 */ /* 0x000fce00078e000e */
[----:B------:R-:W-:Y:S05]  /*1d020*/  WARPSYNC.COLLECTIVE R15, `(.L_x_15702) ;  /* 0x000000000f087348 */ /* 0x000fea0003c00000 */
[----:B------:R0:W1:Y:S02]  /*1d030*/  SHFL.IDX P6, R14, R13, R12, R11 ;  /* 0x0000000c0d0e7389 */ /* 0x00006400000c000b */
[----:B01----:R-:W-:Y:S01]  /*1d040*/  ENDCOLLECTIVE ;  /* 0x000000000000791b */ /* 0x003fe20003800000 */
.L_x_15702:
[----:B------:R-:W-:Y:S05]  /*1d050*/  BRA `(.L_x_15703) ;  /* 0xfffffea000e47947 */ /* 0x000fea000383ffff */
.L_x_15491:
[----:B-1----:R1:W2:Y:S02]  /*1d060*/  SYNCS.PHASECHK.TRANS64.TRYWAIT P1, [R18+URZ+0x13200], R27 ;  /* 0x0132001b120075a7 */ /* 0x0022a4000802017f */
[----:B--2---:R-:W-:Y:S05]  /*1d070*/  @!P1 NANOSLEEP.SYNCS 0x989680 ;  /* 0x009896800000995d */ /* 0x004fea0003900000 */
[----:B------:R-:W2:Y:S02]  /*1d080*/  @!P1 SYNCS.PHASECHK.TRANS64 P1, [R18+URZ+0x13200], R27 ;  /* 0x0132001b120095a7 */ /* 0x000ea4000802007f */
[----:B--2---:R-:W-:Y:S05]  /*1d090*/  @!P1 BRA `(.L_x_15491) ;  /* 0xfffffffc00f09947 */ /* 0x004fea000383ffff */
[----:B------:R-:W-:Y:S05]  /*1d0a0*/  BRA `(.L_x_15704) ;  /* 0xfffffea400687947 */ /* 0x000fea000383ffff */
.L_x_15495:
[----:B--2---:R2:W3:Y:S02]  /*1d0b0*/  SYNCS.PHASECHK.TRANS64.TRYWAIT P1, [R0+URZ+0x13230], R5 ;  /* 0x01323005000075a7 */ /* 0x0044e4000802017f */
[----:B---3--:R-:W-:Y:S05]  /*1d0c0*/  @!P1 NANOSLEEP.SYNCS 0x989680 ;  /* 0x009896800000995d */ /* 0x008fea0003900000 */
[----:B------:R-:W3:Y:S02]  /*1d0d0*/  @!P1 SYNCS.PHASECHK.TRANS64 P1, [R0+URZ+0x13230], R5 ;  /* 0x01323005000095a7 */ /* 0x000ee4000802007f */
[----:B---3--:R-:W-:Y:S05]  /*1d0e0*/  @!P1 BRA `(.L_x_15495) ;  /* 0xfffffffc00f09947 */ /* 0x008fea000383ffff */
[----:B------:R-:W-:Y:S05]  /*1d0f0*/  BRA `(.L_x_15494) ;  /* 0xfffffeb400b47947 */ /* 0x000fea000383ffff */
.L_x_15503:
[----:B-1----:R1:W2:Y:S02]  /*1d100*/  SYNCS.PHASECHK.TRANS64.TRYWAIT P1, [R20+URZ+0x13230], R13 ;  /* 0x0132300d140075a7 */ /* 0x0022a4000802017f */
[----:B--2---:R-:W-:Y:S05]  /*1d110*/  @!P1 NANOSLEEP.SYNCS 0x989680 ;  /* 0x009896800000995d */ /* 0x004fea0003900000 */
[----:B------:R-:W2:Y:S02]  /*1d120*/  @!P1 SYNCS.PHASECHK.TRANS64 P1, [R20+URZ+0x13230], R13 ;  /* 0x0132300d140095a7 */ /* 0x000ea4000802007f */
[----:B--2---:R-:W-:Y:S05]  /*1d130*/  @!P1 BRA `(.L_x_15503) ;  /* 0xfffffffc00f09947 */ /* 0x004fea000383ffff */
[----:B------:R-:W-:Y:S05]  /*1d140*/  BRA `(.L_x_15502) ;  /* 0xfffffeec00587947 */ /* 0x000fea000383ffff */
.L_x_15508:
[----:B-1----:R1:W2:Y:S02]  /*1d150*/  SYNCS.PHASECHK.TRANS64.TRYWAIT P1, [R14+URZ+0x13250], R9 ;  /* 0x013250090e0075a7 */ /* 0x0022a4000802017f */
[----:B--2---:R-:W-:Y:S05]  /*1d160*/  @!P1 NANOSLEEP.SYNCS 0x989680 ;  /* 0x009896800000995d */ /* 0x004fea0003900000 */
[----:B------:R-:W2:Y:S02]  /*1d170*/  @!P1 SYNCS.PHASECHK.TRANS64 P1, [R14+URZ+0x13250], R9 ;  /* 0x013250090e0095a7 */ /* 0x000ea4000802007f */
[----:B--2---:R-:W-:Y:S05]  /*1d180*/  @!P1 BRA `(.L_x_15508) ;  /* 0xfffffffc00f09947 */ /* 0x004fea000383ffff */
[----:B------:R-:W-:Y:S05]  /*1d190*/  BRA `(.L_x_15507) ;  /* 0xfffffef000c87947 */ /* 0x000fea000383ffff */
.L_x_15518:
[----:B-1----:R1:W2:Y:S02]  /*1d1a0*/  SYNCS.PHASECHK.TRANS64.TRYWAIT P1, [R10+URZ+0x13230], R11 ;  /* 0x0132300b0a0075a7 */ /* 0x0022a4000802017f */
[----:B--2---:R-:W-:Y:S05]  /*1d1b0*/  @!P1 NANOSLEEP.SYNCS 0x989680 ;  /* 0x009896800000995d */ /* 0x004fea0003900000 */
[----:B------:R-:W2:Y:S02]  /*1d1c0*/  @!P1 SYNCS.PHASECHK.TRANS64 P1, [R10+URZ+0x13230], R11 ;  /* 0x0132300b0a0095a7 */ /* 0x000ea4000802007f */
[----:B--2---:R-:W-:Y:S05]  /*1d1d0*/  @!P1 BRA `(.L_x_15518) ;  /* 0xfffffffc00f09947 */ /* 0x004fea000383ffff */
[----:B------:R-:W-:Y:S05]  /*1d1e0*/  BRA `(.L_x_15517) ;  /* 0xffffff2400e07947 */ /* 0x000fea000383ffff */
.L_x_15523:
[----:B-1----:R1:W2:Y:S02]  /*1d1f0*/  SYNCS.PHASECHK.TRANS64.TRYWAIT P1, [R12+URZ+0x13250], R9 ;  /* 0x013250090c0075a7 */ /* 0x0022a4000802017f */
[----:B--2---:R-:W-:Y:S05]  /*1d200*/  @!P1 NANOSLEEP.SYNCS 0x989680 ;  /* 0x009896800000995d */ /* 0x004fea0003900000 */
[----:B------:R-:W2:Y:S02]  /*1d210*/  @!P1 SYNCS.PHASECHK.TRANS64 P1, [R12+URZ+0x13250], R9 ;  /* 0x013250090c0095a7 */ /* 0x000ea4000802007f */
[----:B--2---:R-:W-:Y:S05]  /*1d220*/  @!P1 BRA `(.L_x_15523) ;  /* 0xfffffffc00f09947 */ /* 0x004fea000383ffff */
[----:B------:R-:W-:Y:S05]  /*1d230*/  BRA `(.L_x_15522) ;  /* 0xffffff2c00507947 */ /* 0x000fea000383ffff */
.L_x_15531:
[----:B-1----:R1:W2:Y:S02]  /*1d240*/  SYNCS.PHASECHK.TRANS64.TRYWAIT P1, [R10+URZ+0x13250], R5 ;  /* 0x013250050a0075a7 */ /* 0x0022a4000802017f */
[----:B--2---:R-:W-:Y:S05]  /*1d250*/  @!P1 NANOSLEEP.SYNCS 0x989680 ;  /* 0x009896800000995d */ /* 0x004fea0003900000 */
[----:B------:R-:W2:Y:S02]  /*1d260*/  @!P1 SYNCS.PHASECHK.TRANS64 P1, [R10+URZ+0x13250], R5 ;  /* 0x013250050a0095a7 */ /* 0x000ea4000802007f */
[----:B--2---:R-:W-:Y:S05]  /*1d270*/  @!P1 BRA `(.L_x_15531) ;  /* 0xfffffffc00f09947 */ /* 0x004fea000383ffff */
[----:B------:R-:W-:Y:S05]  /*1d280*/  BRA `(.L_x_15530) ;  /* 0xffffff5400407947 */ /* 0x000fea000383ffff */
.L_x_15555:
        /* <DEDUP_REMOVED lines=8> */
[----:B-1----:R-:W-:Y:S05]  /*1d310*/  WARPSYNC.COLLECTIVE R15, `(.L_x_15706) ;  /* 0x000000000f087348 */ /* 0x002fea0003c00000 */
[----:B------:R0:W2:Y:S02]  /*1d320*/  SHFL.IDX P6, R14, R13, R12, R11 ;  /* 0x0000000c0d0e7389 */ /* 0x0000a400000c000b */
[----:B012---:R-:W-:Y:S01]  /*1d330*/  ENDCOLLECTIVE ;  /* 0x000000000000791b */ /* 0x007fe20003800000 */
.L_x_15706:
[----:B------:R-:W-:Y:S05]  /*1d340*/  BSYNC B1 ;  /* 0x0000000000017941 */ /* 0x000fea0003800000 */
.L_x_15705:
[----:B------:R-:W-:Y:S05]  /*1d350*/  BRA `(.L_x_15707) ;  /* 0xffffff90004c7947 */ /* 0x000fea000383ffff */
.L_x_15557:
[----:B------:R-:W-:Y:S01]  /*1d360*/  BSSY B1, `(.L_x_15708) ;  /* 0x0000006000017945 */ /* 0x000fe20003800000 */
[----:B------:R-:W-:-:S07]  /*1d370*/  IMAD.MOV.U32 R15, RZ, RZ, -0x1 ;  /* 0xffffffffff0f7424 */ /* 0x000fce00078e00ff */
[----:B01----:R-:W-:Y:S05]  /*1d380*/  WARPSYNC.COLLECTIVE R15, `(.L_x_15709) ;  /* 0x000000000f0c7348 */ /* 0x003fea0003c00000 */
[----:B------:R-:W-:Y:S02]  /*1d390*/  ELECT P6, UR62, PT ;  /* 0x00000000003e782f */ /* 0x000fe400038c0000 */
[----:B------:R-:W-:Y:S01]  /*1d3a0*/  MOV R14, UR62 ;  /* 0x0000003e000e7c02 */ /* 0x000fe20008000f00 */
[----:B01----:R-:W-:Y:S10]  /*1d3b0*/  ENDCOLLECTIVE ;  /* 0x000000000000791b */ /* 0x003ff40003800000 */
.L_x_15709:
[----:B------:R-:W-:Y:S05]  /*1d3c0*/  BSYNC B1 ;  /* 0x0000000000017941 */ /* 0x000fea0003800000 */
.L_x_15708:
[----:B------:R-:W-:Y:S05]  /*1d3d0*/  BRA `(.L_x_15556) ;  /* 0xffffff9000447947 */ /* 0x000fea000383ffff */
.L_x_15559:
[----:B0-----:R0:W2:Y:S02]  /*1d3e0*/  SYNCS.PHASECHK.TRANS64.TRYWAIT P0, [R22+URZ+0x13220], R5 ;  /* 0x01322005160075a7 */ /* 0x0010a4000800017f */
[----:B--2---:R-:W-:Y:S05]  /*1d3f0*/  @!P0 NANOSLEEP.SYNCS 0x989680 ;  /* 0x009896800000895d */ /* 0x004fea0003900000 */
[----:B------:R-:W2:Y:S02]  /*1d400*/  @!P0 SYNCS.PHASECHK.TRANS64 P0, [R22+URZ+0x13220], R5 ;  /* 0x01322005160085a7 */ /* 0x000ea4000800007f */
[----:B--2---:R-:W-:Y:S05]  /*1d410*/  @!P0 BRA `(.L_x_15559) ;  /* 0xfffffffc00f08947 */ /* 0x004fea000383ffff */
[----:B------:R-:W-:Y:S05]  /*1d420*/  BRA `(.L_x_15710) ;  /* 0xffffff9000547947 */ /* 0x000fea000383ffff */
.L_x_15563:
[----:B0-----:R0:W1:Y:S02]  /*1d430*/  SYNCS.PHASECHK.TRANS64.TRYWAIT P0, [R5+URZ+0x132a0], R9 ;  /* 0x0132a009050075a7 */ /* 0x001064000800017f */
[----:B-1----:R-:W-:Y:S05]  /*1d440*/  @!P0 NANOSLEEP.SYNCS 0x989680 ;  /* 0x009896800000895d */ /* 0x002fea0003900000 */
[----:B------:R-:W1:Y:S02]  /*1d450*/  @!P0 SYNCS.PHASECHK.TRANS64 P0, [R5+URZ+0x132a0], R9 ;  /* 0x0132a009050085a7 */ /* 0x000e64000800007f */
[----:B-1----:R-:W-:Y:S05]  /*1d460*/  @!P0 BRA `(.L_x_15563) ;  /* 0xfffffffc00f08947 */ /* 0x002fea000383ffff */
[----:B------:R-:W-:Y:S05]  /*1d470*/  BRA `(.L_x_15711) ;  /* 0xffffff9000747947 */ /* 0x000fea000383ffff */
.L_x_15568:
[----:B-1----:R1:W2:Y:S02]  /*1d480*/  SYNCS.PHASECHK.TRANS64.TRYWAIT P0, [R5+URZ+0x132c0], R9 ;  /* 0x0132c009050075a7 */ /* 0x0022a4000800017f */
[----:B--2---:R-:W-:Y:S05]  /*1d490*/  @!P0 NANOSLEEP.SYNCS 0x989680 ;  /* 0x009896800000895d */ /* 0x004fea0003900000 */
[----:B------:R-:W2:Y:S02]  /*1d4a0*/  @!P0 SYNCS.PHASECHK.TRANS64 P0, [R5+URZ+0x132c0], R9 ;  /* 0x0132c009050085a7 */ /* 0x000ea4000800007f */
[----:B--2---:R-:W-:Y:S05]  /*1d4b0*/  @!P0 BRA `(.L_x_15568) ;  /* 0xfffffffc00f08947 */ /* 0x004fea000383ffff */
[----:B------:R-:W-:Y:S05]  /*1d4c0*/  BRA `(.L_x_15712) ;  /* 0xffffff9000f47947 */ /* 0x000fea000383ffff */
.L_x_15575:
[----:B0-----:R0:W2:Y:S02]  /*1d4d0*/  SYNCS.PHASECHK.TRANS64.TRYWAIT P1, [R5+URZ+0x132a0], R6 ;  /* 0x0132a006050075a7 */ /* 0x0010a4000802017f */
[----:B--2---:R-:W-:Y:S05]  /*1d4e0*/  @!P1 NANOSLEEP.SYNCS 0x989680 ;  /* 0x009896800000995d */ /* 0x004fea0003900000 */
[----:B------:R-:W2:Y:S02]  /*1d4f0*/  @!P1 SYNCS.PHASECHK.TRANS64 P1, [R5+URZ+0x132a0], R6 ;  /* 0x0132a006050095a7 */ /* 0x000ea4000802007f */
[----:B--2---:R-:W-:Y:S05]  /*1d500*/  @!P1 BRA `(.L_x_15575) ;  /* 0xfffffffc00f09947 */ /* 0x004fea000383ffff */
[----:B------:R-:W-:Y:S05]  /*1d510*/  BRA `(.L_x_15713) ;  /* 0xffffff9400c87947 */ /* 0x000fea000383ffff */
.L_x_15580:
[----:B-1----:R1:W2:Y:S02]  /*1d520*/  SYNCS.PHASECHK.TRANS64.TRYWAIT P1, [R5+URZ+0x132c0], R6 ;  /* 0x0132c006050075a7 */ /* 0x0022a4000802017f */
[----:B--2---:R-:W-:Y:S05]  /*1d530*/  @!P1 NANOSLEEP.SYNCS 0x989680 ;  /* 0x009896800000995d */ /* 0x004fea0003900000 */
[----:B------:R-:W2:Y:S02]  /*1d540*/  @!P1 SYNCS.PHASECHK.TRANS64 P1, [R5+URZ+0x132c0], R6 ;  /* 0x0132c006050095a7 */ /* 0x000ea4000802007f */
[----:B--2---:R-:W-:Y:S05]  /*1d550*/  @!P1 BRA `(.L_x_15580) ;  /* 0xfffffffc00f09947 */ /* 0x004fea000383ffff */
[----:B------:R-:W-:Y:S05]  /*1d560*/  BRA `(.L_x_15714) ;  /* 0xffffff9800447947 */ /* 0x000fea000383ffff */
.L_x_15595:
[----:B0-----:R-:W0:Y:S01]  /*1d570*/  S2R R21, SR_TID.X ;  /* 0x0000000000157919 */ /* 0x001e220000002100 */
[----:B------:R-:W-:Y:S01]  /*1d580*/  BSSY B0, `(.L_x_15715) ;  /* 0x000000a000007945 */ /* 0x000fe20003800000 */
[----:B------:R-:W-:Y:S01]  /*1d590*/  IMAD.MOV.U32 R12, RZ, RZ, RZ ;  /* 0x000000ffff0c7224 */ /* 0x000fe200078e00ff */
[----:B------:R-:W-:Y:S01]  /*1d5a0*/  MOV R15, 0xffffffff ;  /* 0xffffffff000f7802 */ /* 0x000fe20000000f00 */
[----:B------:R-:W-:Y:S01]  /*1d5b0*/  IMAD.MOV.U32 R11, RZ, RZ, 0x1f ;  /* 0x0000001fff0b7424 */ /* 0x000fe200078e00ff */
[----:B0-----:R-:W-:-:S04]  /*1d5c0*/  SHF.R.U32.HI R10, RZ, 0x5, R21 ;  /* 0x00000005ff0a7819 */ /* 0x001fc80000011615 */
[----:B------:R-:W-:-:S05]  /*1d5d0*/  LOP3.LUT R10, R10, 0x3, RZ, 0xc0, !PT ;  /* 0x000000030a0a7812 */ /* 0x000fca00078ec0ff */
[----:B------:R-:W-:-:S07]  /*1d5e0*/  IMAD.MOV.U32 R13, RZ, RZ, R10 ;  /* 0x000000ffff0d7224 */ /* 0x000fce00078e000a */
[----:B-----5:R-:W-:Y:S05]  /*1d5f0*/  WARPSYNC.COLLECTIVE R15, `(.L_x_15716) ;  /* 0x000000000f087348 */ /* 0x020fea0003c00000 */
[----:B------:R0:W1:Y:S02]  /*1d600*/  SHFL.IDX P6, R14, R13, R12, R11 ;  /* 0x0000000c0d0e7389 */ /* 0x00006400000c000b */
[----:B01---5:R-:W-:Y:S01]  /*1d610*/  ENDCOLLECTIVE ;  /* 0x000000000000791b */ /* 0x023fe20003800000 */
.L_x_15716:
[----:B------:R-:W-:Y:S05]  /*1d620*/  BSYNC B0 ;  /* 0x0000000000007941 */ /* 0x000fea0003800000 */
.L_x_15715:
[----:B------:R-:W-:Y:S05]  /*1d630*/  BRA `(.L_x_15717) ;  /* 0xffffffa8001c7947 */ /* 0x000fea000383ffff */
.L_x_15598:
[----:B0-----:R-:W2:Y:S02]  /*1d640*/  LDL R0, [R1+0x54] ;  /* 0x0000540001007983 */ /* 0x001ea40000100800 */
[----:B--2---:R0:W1:Y:S02]  /*1d650*/  SYNCS.PHASECHK.TRANS64.TRYWAIT P0, [R4+URZ+0x13280], R0 ;  /* 0x01328000040075a7 */ /* 0x004064000800017f */
[----:B-1----:R-:W-:Y:S05]  /*1d660*/  @!P0 NANOSLEEP.SYNCS 0x989680 ;  /* 0x009896800000895d */ /* 0x002fea0003900000 */
[----:B------:R-:W1:Y:S02]  /*1d670*/  @!P0 SYNCS.PHASECHK.TRANS64 P0, [R4+URZ+0x13280], R0 ;  /* 0x01328000040085a7 */ /* 0x000e64000800007f */
[----:B-1----:R-:W-:Y:S05]  /*1d680*/  @!P0 BRA `(.L_x_15598) ;  /* 0xfffffffc00ec8947 */ /* 0x002fea000383ffff */
[----:B------:R-:W-:Y:S05]  /*1d690*/  BRA `(.L_x_15718) ;  /* 0xffffffa800407947 */ /* 0x000fea000383ffff */
.L_x_15599:
        /* <DEDUP_REMOVED lines=8> */
.L_x_15720:
[----:B------:R-:W-:Y:S05]  /*1d720*/  BSYNC B0 ;  /* 0x0000000000007941 */ /* 0x000fea0003800000 */
.L_x_15719:
        /* <DEDUP_REMOVED lines=8> */
.L_x_15721:
[----:B------:R-:W-:Y:S02]  /*1d7b0*/  IMAD.MOV.U32 R13, RZ, RZ, R2 ;  /* 0x000000ffff0d7224 */ /* 0x000fe400078e0002 */
[----:B------:R-:W-:Y:S02]  /*1d7c0*/  IMAD.MOV.U32 R12, RZ, RZ, 0x1 ;  /* 0x00000001ff0c7424 */ /* 0x000fe400078e00ff */
[----:B------:R-:W-:-:S07]  /*1d7d0*/  IMAD.MOV.U32 R3, RZ, RZ, R14 ;  /* 0x000000ffff037224 */ /* 0x000fce00078e000e */
[----:B------:R-:W-:Y:S05]  /*1d7e0*/  WARPSYNC.COLLECTIVE R15, `(.L_x_15722) ;  /* 0x000000000f087348 */ /* 0x000fea0003c00000 */
[----:B------:R0:W1:Y:S02]  /*1d7f0*/  SHFL.IDX P6, R14, R13, R12, R11 ;  /* 0x0000000c0d0e7389 */ /* 0x00006400000c000b */
[----:B01----:R-:W-:Y:S01]  /*1d800*/  ENDCOLLECTIVE ;  /* 0x000000000000791b */ /* 0x003fe20003800000 */
.L_x_15722:
[----:B------:R-:W-:Y:S02]  /*1d810*/  IADD3 R28, P1, R21, R3, RZ ;  /* 0x00000003151c7210 */ /* 0x000fe40007f3e0ff */
[----:B------:R-:W-:-:S03]  /*1d820*/  IADD3 R3, R22, R20, RZ ;  /* 0x0000001416037210 */ /* 0x000fc60007ffe0ff */
        /* <DEDUP_REMOVED lines=11> */
.L_x_15723:
[----:B------:R-:W-:Y:S02]  /*1d8e0*/  IMAD.MOV.U32 R13, RZ, RZ, R2 ;  /* 0x000000ffff0d7224 */ /* 0x000fe400078e0002 */
[----:B------:R-:W-:Y:S02]  /*1d8f0*/  IMAD.MOV.U32 R12, RZ, RZ, 0x2 ;  /* 0x00000002ff0c7424 */ /* 0x000fe400078e00ff */
[----:B------:R-:W-:-:S07]  /*1d900*/  IMAD.MOV.U32 R10, RZ, RZ, R14 ;  /* 0x000000ffff0a7224 */ /* 0x000fce00078e000e */
[----:B------:R-:W-:Y:S05]  /*1d910*/  WARPSYNC.COLLECTIVE R15, `(.L_x_15724) ;  /* 0x000000000f087348 */ /* 0x000fea0003c00000 */
[----:B------:R0:W1:Y:S02]  /*1d920*/  SHFL.IDX P6, R14, R13, R12, R11 ;  /* 0x0000000c0d0e7389 */ /* 0x00006400000c000b */
[----:B01----:R-:W-:Y:S01]  /*1d930*/  ENDCOLLECTIVE ;  /* 0x000000000000791b */ /* 0x003fe20003800000 */
.L_x_15724:
        /* <DEDUP_REMOVED lines=12> */
.L_x_15725:
[----:B------:R-:W-:Y:S02]  /*1da00*/  IMAD.MOV.U32 R13, RZ, RZ, R2 ;  /* 0x000000ffff0d7224 */ /* 0x000fe400078e0002 */
[----:B------:R-:W-:Y:S02]  /*1da10*/  IMAD.MOV.U32 R12, RZ, RZ, 0x3 ;  /* 0x00000003ff0c7424 */ /* 0x000fe400078e00ff */
[----:B------:R-:W-:-:S07]  /*1da20*/  IMAD.MOV.U32 R10, RZ, RZ, R14 ;  /* 0x000000ffff0a7224 */ /* 0x000fce00078e000e */
[----:B------:R-:W-:Y:S05]  /*1da30*/  WARPSYNC.COLLECTIVE R15, `(.L_x_15726) ;  /* 0x000000000f087348 */ /* 0x000fea0003c00000 */
[----:B------:R0:W1:Y:S02]  /*1da40*/  SHFL.IDX P6, R14, R13, R12, R11 ;  /* 0x0000000c0d0e7389 */ /* 0x00006400000c000b */
[----:B01----:R-:W-:Y:S01]  /*1da50*/  ENDCOLLECTIVE ;  /* 0x000000000000791b */ /* 0x003fe20003800000 */
.L_x_15726:
        /* <DEDUP_REMOVED lines=12> */
.L_x_15727:
[----:B------:R-:W-:Y:S02]  /*1db20*/  IMAD.MOV.U32 R13, RZ, RZ, R27 ;  /* 0x000000ffff0d7224 */ /* 0x000fe400078e001b */
[----:B------:R-:W-:-:S05]  /*1db30*/  IMAD.MOV.U32 R0, RZ, RZ, R14 ;  /* 0x000000ffff007224 */ /* 0x000fca00078e000e */
[----:B------:R-:W-:Y:S01]  /*1db40*/  IADD3 R20, P1, R21, R0, RZ ;  /* 0x0000000015147210 */ /* 0x000fe20007f3e0ff */
[----:B------:R-:W-:-:S03]  /*1db50*/  IMAD.MOV.U32 R12, RZ, RZ, RZ ;  /* 0x000000ffff0c7224 */ /* 0x000fc600078e00ff */
[----:B------:R-:W-:Y:S02]  /*1db60*/  IADD3.X R21, RZ, R2, RZ, P1, !PT ;  /* 0x00000002ff157210 */ /* 0x000fe40000ffe4ff */
[----:B------:R0:W5:Y:S01]  /*1db70*/  LDL.LU R2, [R1+0x28] ;  /* 0x0000280001027983 */ /* 0x0001620000300800 */
[C---:B------:R-:W-:Y:S02]  /*1db80*/  ISETP.GE.AND P3, PT, R5.reuse, 0x81, PT ;  /* 0x000000810500780c */ /* 0x040fe40003f66270 */
[----:B------:R-:W-:-:S13]  /*1db90*/  ISETP.LT.OR P1, PT, R5, 0x61, P0 ;  /* 0x000000610500780c */ /* 0x000fda0000721670 */
[----:B0----5:R-:W-:Y:S05]  /*1dba0*/  WARPSYNC.COLLECTIVE R15, `(.L_x_15728) ;  /* 0x000000000f087348 */ /* 0x021fea0003c00000 */
[----:B------:R1:W2:Y:S02]  /*1dbb0*/  SHFL.IDX P6, R14, R13, R12, R11 ;  /* 0x0000000c0d0e7389 */ /* 0x0002a400000c000b */
[----:B012--5:R-:W-:Y:S01]  /*1dbc0*/  ENDCOLLECTIVE ;  /* 0x000000000000791b */ /* 0x027fe20003800000 */
.L_x_15728:
[C---:B------:R-:W-:Y:S02]  /*1dbd0*/  ISETP.GE.AND P4, PT, R5.reuse, 0x21, PT ;  /* 0x000000210500780c */ /* 0x040fe40003f86270 */
[C---:B------:R-:W-:Y:S01]  /*1dbe0*/  ISETP.GE.AND P2, PT, R5.reuse, 0x61, PT ;  /* 0x000000610500780c */ /* 0x040fe20003f46270 */
[----:B------:R-:W-:Y:S01]  /*1dbf0*/  @!PT LDS RZ, [RZ] ;  /* 0x00000000fffff984 */ /* 0x000fe20000000800 */
[----:B------:R-:W-:Y:S01]  /*1dc00*/  @!PT LDS RZ, [RZ] ;  /* 0x00000000fffff984 */ /* 0x000fe20000000800 */
[----:B------:R-:W-:Y:S01]  /*1dc10*/  @!PT LDS RZ, [RZ] ;  /* 0x00000000fffff984 */ /* 0x000fe20000000800 */
[----:B------:R0:W-:Y:S04]  /*1dc20*/  LDGSTS.E.BYPASS.LTC128B.128 [R3+0x7800], desc[UR40][R20.64], !P1 ;  /* 0x0780000014037fae */ /* 0x0001e8000c901d68 */
[----:B------:R0:W5:Y:S01]  /*1dc30*/  LDL.LU R13, [R1+0x4] ;  /* 0x00000400010d7983 */ /* 0x0001620000300800 */
[----:B------:R-:W-:Y:S01]  /*1dc40*/  IMAD.MOV.U32 R0, RZ, RZ, R14 ;  /* 0x000000ffff007224 */ /* 0x000fe200078e000e */
[----:B------:R-:W-:Y:S02]  /*1dc50*/  ISETP.GE.AND P1, PT, R5, 0x41, PT ;  /* 0x000000410500780c */ /* 0x000fe40003f26270 */
[----:B------:R-:W-:-:S04]  /*1dc60*/  LOP3.LUT R2, R2, 0xfffffff7, RZ, 0xc0, !PT ;  /* 0xfffffff702027812 */ /* 0x000fc800078ec0ff */
[----:B------:R-:W-:-:S05]  /*1dc70*/  @P3 LOP3.LUT R2, R2, 0x8, RZ, 0xfc, !PT ;  /* 0x0000000802023812 */ /* 0x000fca00078efcff */
[----:B------:R0:W-:Y:S02]  /*1dc80*/  STL [R1+0x28], R2 ;  /* 0x0000280201007387 */ /* 0x0001e40000100800 */
[----:B0----5:R-:W-:Y:S05]  /*1dc90*/  WARPSYNC.COLLECTIVE R15, `(.L_x_15729) ;  /* 0x000000000f087348 */ /* 0x021fea0003c00000 */
[----:B-----5:R1:W2:Y:S02]  /*1dca0*/  SHFL.IDX P6, R14, R13, R12, R11 ;  /* 0x0000000c0d0e7389 */ /* 0x0202a400000c000b */
[----:B012---:R-:W-:Y:S01]  /*1dcb0*/  ENDCOLLECTIVE ;  /* 0x000000000000791b */ /* 0x007fe20003800000 */
.L_x_15729:
[----:B------:R-:W-:Y:S01]  /*1dcc0*/  IMAD.MOV.U32 R10, RZ, RZ, R14 ;  /* 0x000000ffff0a7224 */ /* 0x000fe200078e000e */
[----:B------:R-:W-:Y:S06]  /*1dcd0*/  BRA `(.L_x_15730) ;  /* 0xffffffa800207947 */ /* 0x000fec000383ffff */
.L_x_15604:
[----:B---3--:R-:W3:Y:S02]  /*1dce0*/  LDL R0, [R1+0x54] ;  /* 0x0000540001007983 */ /* 0x008ee40000100800 */
[----:B---3--:R3:W4:Y:S02]  /*1dcf0*/  SYNCS.PHASECHK.TRANS64.TRYWAIT P0, [R4+URZ+0x13240], R0 ;  /* 0x01324000040075a7 */ /* 0x008724000800017f */
[----:B----4-:R-:W-:Y:S05]  /*1dd00*/  @!P0 NANOSLEEP.SYNCS 0x989680 ;  /* 0x009896800000895d */ /* 0x010fea0003900000 */
[----:B------:R-:W4:Y:S02]  /*1dd10*/  @!P0 SYNCS.PHASECHK.TRANS64 P0, [R4+URZ+0x13240], R0 ;  /* 0x01324000040085a7 */ /* 0x000f24000800007f */
[----:B----4-:R-:W-:Y:S05]  /*1dd20*/  @!P0 BRA `(.L_x_15604) ;  /* 0xfffffffc00ec8947 */ /* 0x010fea000383ffff */
[----:B------:R-:W-:Y:S05]  /*1dd30*/  BRA `(.L_x_15731) ;  /* 0xffffffa800807947 */ /* 0x000fea000383ffff */
.L_x_15605:
[----:B------:R-:W-:Y:S01]  /*1dd40*/  BSSY B0, `(.L_x_15732) ;  /* 0x0000008000007945 */ /* 0x000fe20003800000 */
[----:B------:R-:W-:Y:S01]  /*1dd50*/  IMAD.MOV.U32 R13, RZ, RZ, R2 ;  /* 0x000000ffff0d7224 */ /* 0x000fe200078e0002 */
[----:B------:R-:W-:Y:S01]  /*1dd60*/  MOV R12, RZ ;  /* 0x000000ff000c7202 */ /* 0x000fe20000000f00 */
[----:B------:R-:W-:Y:S02]  /*1dd70*/  IMAD.MOV.U32 R11, RZ, RZ, 0x1c1f ;  /* 0x00001c1fff0b7424 */ /* 0x000fe400078e00ff */
[----:B0-----:R-:W-:-:S07]  /*1dd80*/  IMAD.MOV.U32 R15, RZ, RZ, -0x1 ;  /* 0xffffffffff0f7424 */ /* 0x001fce00078e00ff */
[----:B------:R-:W-:Y:S05]  /*1dd90*/  WARPSYNC.COLLECTIVE R15, `(.L_x_15733) ;  /* 0x000000000f087348 */ /* 0x000fea0003c00000 */
[----:B------:R0:W1:Y:S02]  /*1dda0*/  SHFL.IDX P6, R14, R13, R12, R11 ;  /* 0x0000000c0d0e7389 */ /* 0x00006400000c000b */
[----:B01----:R-:W-:Y:S01]  /*1ddb0*/  ENDCOLLECTIVE ;  /* 0x000000000000791b */ /* 0x003fe20003800000 */
.L_x_15733:
[----:B------:R-:W-:Y:S05]  /*1ddc0*/  BSYNC B0 ;  /* 0x0000000000007941 */ /* 0x000fea0003800000 */
.L_x_15732:
        /* <DEDUP_REMOVED lines=10> */
.L_x_15734:
[----:B------:R-:W-:Y:S01]  /*1de70*/  MOV R13, R2 ;  /* 0x00000002000d7202 */ /* 0x000fe20000000f00 */
[----:B------:R-:W-:Y:S02]  /*1de80*/  IMAD.MOV.U32 R12, RZ, RZ, 0x1 ;  /* 0x00000001ff0c7424 */ /* 0x000fe400078e00ff */
[----:B------:R-:W-:-:S07]  /*1de90*/  IMAD.MOV.U32 R6, RZ, RZ, R14 ;  /* 0x000000ffff067224 */ /* 0x000fce00078e000e */
[----:B------:R-:W-:Y:S05]  /*1dea0*/  WARPSYNC.COLLECTIVE R15, `(.L_x_15735) ;  /* 0x000000000f087348 */ /* 0x000fea0003c00000 */
[----:B------:R0:W1:Y:S02]  /*1deb0*/  SHFL.IDX P6, R14, R13, R12, R11 ;  /* 0x0000000c0d0e7389 */ /* 0x00006400000c000b */
[----:B01----:R-:W-:Y:S01]  /*1dec0*/  ENDCOLLECTIVE ;  /* 0x000000000000791b */ /* 0x003fe20003800000 */
.L_x_15735:
        /* <DEDUP_REMOVED lines=15> */
.L_x_15736:
[----:B------:R-:W-:Y:S02]  /*1dfc0*/  IMAD.MOV.U32 R13, RZ, RZ, R2 ;  /* 0x000000ffff0d7224 */ /* 0x000fe400078e0002 */
[----:B------:R-:W-:Y:S02]  /*1dfd0*/  IMAD.MOV.U32 R12, RZ, RZ, 0x2 ;  /* 0x00000002ff0c7424 */ /* 0x000fe400078e00ff */
[----:B------:R-:W-:-:S07]  /*1dfe0*/  IMAD.MOV.U32 R6, RZ, RZ, R14 ;  /* 0x000000ffff067224 */ /* 0x000fce00078e000e */
[----:B------:R-:W-:Y:S05]  /*1dff0*/  WARPSYNC.COLLECTIVE R15, `(.L_x_15737) ;  /* 0x000000000f087348 */ /* 0x000fea0003c00000 */
[----:B------:R0:W1:Y:S02]  /*1e000*/  SHFL.IDX P6, R14, R13, R12, R11 ;  /* 0x0000000c0d0e7389 */ /* 0x00006400000c000b */
[----:B01----:R-:W-:Y:S01]  /*1e010*/  ENDCOLLECTIVE ;  /* 0x000000000000791b */ /* 0x003fe20003800000 */
.L_x_15737:
        /* <DEDUP_REMOVED lines=12> */
.L_x_15738:
[----:B------:R-:W-:Y:S02]  /*1e0e0*/  IMAD.MOV.U32 R13, RZ, RZ, R2 ;  /* 0x000000ffff0d7224 */ /* 0x000fe400078e0002 */
[----:B------:R-:W-:Y:S02]  /*1e0f0*/  IMAD.MOV.U32 R12, RZ, RZ, 0x3 ;  /* 0x00000003ff0c7424 */ /* 0x000fe400078e00ff */
[----:B------:R-:W-:-:S07]  /*1e100*/  IMAD.MOV.U32 R6, RZ, RZ, R14 ;  /* 0x000000ffff067224 */ /* 0x000fce00078e000e */
[----:B------:R-:W-:Y:S05]  /*1e110*/  WARPSYNC.COLLECTIVE R15, `(.L_x_15739) ;  /* 0x000000000f087348 */ /* 0x000fea0003c00000 */
[----:B------:R0:W1:Y:S02]  /*1e120*/  SHFL.IDX P6, R14, R13, R12, R11 ;  /* 0x0000000c0d0e7389 */ /* 0x00006400000c000b */
[----:B01----:R-:W-:Y:S01]  /*1e130*/  ENDCOLLECTIVE ;  /* 0x000000000000791b */ /* 0x003fe20003800000 */
.L_x_15739:
        /* <DEDUP_REMOVED lines=12> */
.L_x_15740:
[----:B------:R-:W-:Y:S02]  /*1e200*/  IMAD.MOV.U32 R13, RZ, RZ, R8 ;  /* 0x000000ffff0d7224 */ /* 0x000fe400078e0008 */
[----:B------:R-:W-:Y:S01]  /*1e210*/  IMAD.MOV.U32 R12, RZ, RZ, RZ ;  /* 0x000000ffff0c7224 */ /* 0x000fe200078e00ff */
[----:B------:R-:W-:-:S07]  /*1e220*/  MOV R0, R14 ;  /* 0x0000000e00007202 */ /* 0x000fce0000000f00 */
[----:B------:R-:W-:Y:S05]  /*1e230*/  WARPSYNC.COLLECTIVE R15, `(.L_x_15741) ;  /* 0x000000000f087348 */ /* 0x000fea0003c00000 */
[----:B------:R0:W1:Y:S02]  /*1e240*/  SHFL.IDX P6, R14, R13, R12, R11 ;  /* 0x0000000c0d0e7389 */ /* 0x00006400000c000b */
[----:B01----:R-:W-:Y:S01]  /*1e250*/  ENDCOLLECTIVE ;  /* 0x000000000000791b */ /* 0x003fe20003800000 */
.L_x_15741:
[----:B------:R-:W-:-:S05]  /*1e260*/  @P2 IADD3 R0, P0, R20, R0, RZ ;  /* 0x0000000014002210 */ /* 0x000fca0007f1e0ff */
[----:B------:R-:W-:Y:S02]  /*1e270*/  @P2 IMAD.MOV.U32 R6, RZ, RZ, R0 ;  /* 0x000000ffff062224 */ /* 0x000fe400078e0000 */
        /* <DEDUP_REMOVED lines=11> */
.L_x_15742:
[----:B------:R-:W-:Y:S01]  /*1e330*/  IMAD.MOV.U32 R6, RZ, RZ, R14 ;  /* 0x000000ffff067224 */ /* 0x000fe200078e000e */
[----:B------:R-:W-:Y:S06]  /*1e340*/  BRA `(.L_x_15743) ;  /* 0xffffffa8000c7947 */ /* 0x000fec000383ffff */
.L_x_15612:
[----:B------:R-:W-:Y:S01]  /*1e350*/  IMAD.MOV.U32 R13, RZ, RZ, R0 ;  /* 0x000000ffff0d7224 */ /* 0x000fe200078e0000 */
[----:B------:R-:W-:Y:S01]  /*1e360*/  MOV R15, 0xffffffff ;  /* 0xffffffff000f7802 */ /* 0x000fe20000000f00 */
[----:B------:R-:W-:Y:S02]  /*1e370*/  IMAD.MOV.U32 R12, RZ, RZ, RZ ;  /* 0x000000ffff0c7224 */ /* 0x000fe400078e00ff */
[----:B------:R-:W-:Y:S02]  /*1e380*/  IMAD.MOV.U32 R11, RZ, RZ, 0x1c1f ;  /* 0x00001c1fff0b7424 */ /* 0x000fe400078e00ff */
[----:B-----5:R-:W-:Y:S02]  /*1e390*/  IMAD R2, R26, R9, RZ ;  /* 0x000000091a027224 */ /* 0x020fe400078e02ff */
[----:B------:R-:W-:-:S07]  /*1e3a0*/  IMAD R17, R17, 0xc0, R21 ;  /* 0x000000c011117824 */ /* 0x000fce00078e0215 */
[----:B------:R-:W-:Y:S05]  /*1e3b0*/  WARPSYNC.COLLECTIVE R15, `(.L_x_15744) ;  /* 0x000000000f087348 */ /* 0x000fea0003c00000 */
[----:B------:R0:W1:Y:S02]  /*1e3c0*/  SHFL.IDX P6, R14, R13, R12, R11 ;  /* 0x0000000c0d0e7389 */ /* 0x00006400000c000b */
[----:B01----:R-:W-:Y:S01]  /*1e3d0*/  ENDCOLLECTIVE ;  /* 0x000000000000791b */ /* 0x003fe20003800000 */
.L_x_15744:
[C---:B------:R-:W-:Y:S01]  /*1e3e0*/  VIADD R9, R17.reuse, 0x20 ;  /* 0x0000002011097836 */ /* 0x040fe20000000000 */
[----:B------:R-:W-:Y:S01]  /*1e3f0*/  ISETP.GE.AND P2, PT, R17, R2, PT ;  /* 0x000000021100720c */ /* 0x000fe20003f46270 */
[----:B------:R-:W-:Y:S02]  /*1e400*/  IMAD.MOV.U32 R13, RZ, RZ, R4 ;  /* 0x000000ffff0d7224 */ /* 0x000fe400078e0004 */
[----:B------:R-:W-:-:S10]  /*1e410*/  IMAD.MOV.U32 R6, RZ, RZ, R14 ;  /* 0x000000ffff067224 */ /* 0x000fd400078e000e */
[----:B------:R-:W-:Y:S05]  /*1e420*/  WARPSYNC.COLLECTIVE R15, `(.L_x_15745) ;  /* 0x000000000f087348 */ /* 0x000fea0003c00000 */
[----:B------:R0:W1:Y:S02]  /*1e430*/  SHFL.IDX P6, R14, R13, R12, R11 ;  /* 0x0000000c0d0e7389 */ /* 0x00006400000c000b */
[----:B01----:R-:W-:Y:S01]  /*1e440*/  ENDCOLLECTIVE ;  /* 0x000000000000791b */ /* 0x003fe20003800000 */
.L_x_15745:
[----:B------:R-:W-:Y:S01]  /*1e450*/  MOV R13, R0 ;  /* 0x00000000000d7202 */ /* 0x000fe20000000f00 */
[----:B------:R-:W-:Y:S02]  /*1e460*/  IMAD.MOV.U32 R12, RZ, RZ, 0x1 ;  /* 0x00000001ff0c7424 */ /* 0x000fe400078e00ff */
[----:B------:R-:W-:-:S07]  /*1e470*/  IMAD.MOV.U32 R7, RZ, RZ, R14 ;  /* 0x000000ffff077224 */ /* 0x000fce00078e000e */
[----:B------:R-:W-:Y:S05]  /*1e480*/  WARPSYNC.COLLECTIVE R15, `(.L_x_15746) ;  /* 0x000000000f087348 */ /* 0x000fea0003c00000 */
[----:B------:R0:W1:Y:S02]  /*1e490*/  SHFL.IDX P6, R14, R13, R12, R11 ;  /* 0x0000000c0d0e7389 */ /* 0x00006400000c000b */
[----:B01----:R-:W-:Y:S01]  /*1e4a0*/  ENDCOLLECTIVE ;  /* 0x000000000000791b */ /* 0x003fe20003800000 */
.L_x_15746:
        /* <DEDUP_REMOVED lines=15> */
.L_x_15747:
[----:B------:R-:W-:Y:S02]  /*1e5a0*/  IMAD.MOV.U32 R13, RZ, RZ, R0 ;  /* 0x000000ffff0d7224 */ /* 0x000fe400078e0000 */
[----:B------:R-:W-:Y:S02]  /*1e5b0*/  IMAD.MOV.U32 R12, RZ, RZ, 0x2 ;  /* 0x00000002ff0c7424 */ /* 0x000fe400078e00ff */
[----:B------:R-:W-:-:S07]  /*1e5c0*/  IMAD.MOV.U32 R7, RZ, RZ, R14 ;  /* 0x000000ffff077224 */ /* 0x000fce00078e000e */
[----:B------:R-:W-:Y:S05]  /*1e5d0*/  WARPSYNC.COLLECTIVE R15, `(.L_x_15748) ;  /* 0x000000000f087348 */ /* 0x000fea0003c00000 */
[----:B------:R0:W1:Y:S02]  /*1e5e0*/  SHFL.IDX P6, R14, R13, R12, R11 ;  /* 0x0000000c0d0e7389 */ /* 0x00006400000c000b */
[----:B01----:R-:W-:Y:S01]  /*1e5f0*/  ENDCOLLECTIVE ;  /* 0x000000000000791b */ /* 0x003fe20003800000 */
.L_x_15748:
        /* <DEDUP_REMOVED lines=16> */
.L_x_15749:
[----:B------:R-:W-:Y:S01]  /*1e700*/  IMAD.MOV.U32 R13, RZ, RZ, R0 ;  /* 0x000000ffff0d7224 */ /* 0x000fe200078e0000 */
[----:B------:R-:W-:Y:S01]  /*1e710*/  IADD3 R0, R17, 0x60, RZ ;  /* 0x0000006011007810 */ /* 0x000fe20007ffe0ff */
[----:B------:R-:W-:Y:S02]  /*1e720*/  IMAD.MOV.U32 R12, RZ, RZ, 0x3 ;  /* 0x00000003ff0c7424 */ /* 0x000fe400078e00ff */
[----:B------:R-:W-:-:S07]  /*1e730*/  IMAD.MOV.U32 R7, RZ, RZ, R14 ;  /* 0x000000ffff077224 */ /* 0x000fce00078e000e */
[----:B------:R-:W-:Y:S05]  /*1e740*/  WARPSYNC.COLLECTIVE R15, `(.L_x_15750) ;  /* 0x000000000f087348 */ /* 0x000fea0003c00000 */
[----:B------:R0:W1:Y:S02]  /*1e750*/  SHFL.IDX P6, R14, R13, R12, R11 ;  /* 0x0000000c0d0e7389 */ /* 0x00006400000c000b */
[----:B01----:R-:W-:Y:S01]  /*1e760*/  ENDCOLLECTIVE ;  /* 0x000000000000791b */ /* 0x003fe20003800000 */
.L_x_15750:
        /* <DEDUP_REMOVED lines=15> */
.L_x_15751:
[----:B------:R-:W-:Y:S02]  /*1e860*/  IMAD.MOV.U32 R13, RZ, RZ, R3 ;  /* 0x000000ffff0d7224 */ /* 0x000fe400078e0003 */
[----:B------:R-:W-:Y:S02]  /*1e870*/  IMAD.MOV.U32 R12, RZ, RZ, RZ ;  /* 0x000000ffff0c7224 */ /* 0x000fe400078e00ff */
[----:B------:R-:W-:-:S07]  /*1e880*/  IMAD.MOV.U32 R7, RZ, RZ, R14 ;  /* 0x000000ffff077224 */ /* 0x000fce00078e000e */
[----:B------:R-:W-:Y:S05]  /*1e890*/  WARPSYNC.COLLECTIVE R15, `(.L_x_15752) ;  /* 0x000000000f087348 */ /* 0x000fea0003c00000 */
[----:B------:R0:W1:Y:S02]  /*1e8a0*/  SHFL.IDX P6, R14, R13, R12, R11 ;  /* 0x0000000c0d0e7389 */ /* 0x00006400000c000b */
[----:B01----:R-:W-:Y:S01]  /*1e8b0*/  ENDCOLLECTIVE ;  /* 0x000000000000791b */ /* 0x003fe20003800000 */
.L_x_15752:
        /* <DEDUP_REMOVED lines=10> */
.L_x_15753:
[----:B------:R-:W-:Y:S01]  /*1e960*/  @!PT LDS RZ, [RZ] ;  /* 0x00000000fffff984 */ /* 0x000fe20000000800 */
[----:B------:R-:W-:Y:S01]  /*1e970*/  @!PT LDS RZ, [RZ] ;  /* 0x00000000fffff984 */ /* 0x000fe20000000800 */
[----:B------:R-:W-:Y:S01]  /*1e980*/  @!PT LDS RZ, [RZ] ;  /* 0x00000000fffff984 */ /* 0x000fe20000000800 */
[----:B------:R0:W-:Y:S01]  /*1e990*/  @!P1 LDGSTS.E.BYPASS.LTC128B.128 [R10+0xc800], desc[UR40][R6.64], !P0 ;  /* 0x0c800000060a9fae */ /* 0x0001e2000c101d68 */
[----:B------:R-:W-:Y:S01]  /*1e9a0*/  IMAD.MOV.U32 R13, RZ, RZ, R3 ;  /* 0x000000ffff0d7224 */ /* 0x000fe200078e0003 */
[----:B------:R-:W-:Y:S01]  /*1e9b0*/  MOV R12, 0x1 ;  /* 0x00000001000c7802 */ /* 0x000fe20000000f00 */
[----:B0-----:R-:W-:-:S05]  /*1e9c0*/  VIADD R6, R17, 0x80 ;  /* 0x0000008011067836 */ /* 0x001fca0000000000 */
[----:B------:R-:W-:Y:S02]  /*1e9d0*/  ISETP.GE.AND P1, PT, R6, R2, PT ;  /* 0x000000020600720c */ /* 0x000fe40003f26270 */
[----:B------:R-:W-:-:S11]  /*1e9e0*/  MOV R4, R14 ;  /* 0x0000000e00047202 */ /* 0x000fd60000000f00 */
[----:B------:R-:W-:Y:S05]  /*1e9f0*/  WARPSYNC.COLLECTIVE R15, `(.L_x_15754) ;  /* 0x000000000f087348 */ /* 0x000fea0003c00000 */
[----:B------:R0:W1:Y:S02]  /*1ea00*/  SHFL.IDX P6, R14, R13, R12, R11 ;  /* 0x0000000c0d0e7389 */ /* 0x00006400000c000b */
[----:B01----:R-:W-:Y:S01]  /*1ea10*/  ENDCOLLECTIVE ;  /* 0x000000000000791b */ /* 0x003fe20003800000 */
.L_x_15754:
        /* <DEDUP_REMOVED lines=13> */
.L_x_15755:
[----:B------:R-:W-:Y:S01]  /*1eaf0*/  IMAD.MOV.U32 R5, RZ, RZ, R14 ;  /* 0x000000ffff057224 */ /* 0x000fe200078e000e */
[----:B------:R-:W-:Y:S06]  /*1eb00*/  BRA `(.L_x_15756) ;  /* 0xffffffac00247947 */ /* 0x000fec000383ffff */
.L_x_15615:
[----:B-1----:R1:W2:Y:S02]  /*1eb10*/  SYNCS.PHASECHK.TRANS64.TRYWAIT P0, [R22+URZ+0x13220], R0 ;  /* 0x01322000160075a7 */ /* 0x0022a4000800017f */
[----:B--2---:R-:W-:Y:S05]  /*1eb20*/  @!P0 NANOSLEEP.SYNCS 0x989680 ;  /* 0x009896800000895d */ /* 0x004fea0003900000 */
[----:B------:R-:W2:Y:S02]  /*1eb30*/  @!P0 SYNCS.PHASECHK.TRANS64 P0, [R22+URZ+0x13220], R0 ;  /* 0x01322000160085a7 */ /* 0x000ea4000800007f */
[----:B--2---:R-:W-:Y:S05]  /*1eb40*/  @!P0 BRA `(.L_x_15615) ;  /* 0xfffffffc00f08947 */ /* 0x004fea000383ffff */
[----:B------:R-:W-:Y:S05]  /*1eb50*/  BRA `(.L_x_15757) ;  /* 0xffffffac00807947 */ /* 0x000fea000383ffff */
.L_x_15619:
[----:B0-----:R-:W2:Y:S02]  /*1eb60*/  LDL R2, [R1+0x4] ;  /* 0x0000040001027983 */ /* 0x001ea40000100800 */
[----:B--2---:R0:W1:Y:S02]  /*1eb70*/  SYNCS.PHASECHK.TRANS64.TRYWAIT P0, [R6+URZ+0x13280], R2 ;  /* 0x01328002060075a7 */ /* 0x004064000800017f */
[----:B-1----:R-:W-:Y:S05]  /*1eb80*/  @!P0 NANOSLEEP.SYNCS 0x989680 ;  /* 0x009896800000895d */ /* 0x002fea0003900000 */
[----:B------:R-:W1:Y:S02]  /*1eb90*/  @!P0 SYNCS.PHASECHK.TRANS64 P0, [R6+URZ+0x13280], R2 ;  /* 0x01328002060085a7 */ /* 0x000e64000800007f */
[----:B-1----:R-:W-:Y:S05]  /*1eba0*/  @!P0 BRA `(.L_x_15619) ;  /* 0xfffffffc00ec8947 */ /* 0x002fea000383ffff */
[----:B------:R-:W-:Y:S05]  /*1ebb0*/  BRA `(.L_x_15758) ;  /* 0xffffffb000c47947 */ /* 0x000fea000383ffff */
.L_x_15620:
        /* <DEDUP_REMOVED lines=8> */
.L_x_15760:
[----:B------:R-:W-:Y:S05]  /*1ec40*/  BSYNC B0 ;  /* 0x0000000000007941 */ /* 0x000fea0003800000 */
.L_x_15759:
        /* <DEDUP_REMOVED lines=10> */
.L_x_15761:
        /* <DEDUP_REMOVED lines=11> */
.L_x_15762:
        /* <DEDUP_REMOVED lines=10> */
.L_x_15763:
        /* <DEDUP_REMOVED lines=11> */
.L_x_15764:
        /* <DEDUP_REMOVED lines=10> */
.L_x_15765:
        /* <DEDUP_REMOVED lines=11> */
.L_x_15766:
        /* <DEDUP_REMOVED lines=10> */
.L_x_15767:
[----:B------:R-:W-:Y:S01]  /*1f0e0*/  IMAD.MOV.U32 R13, RZ, RZ, R17 ;  /* 0x000000ffff0d7224 */ /* 0x000fe200078e0011 */
[----:B------:R-:W-:Y:S01]  /*1f0f0*/  MOV R12, RZ ;  /* 0x000000ff000c7202 */ /* 0x000fe20000000f00 */
[----:B------:R-:W-:Y:S02]  /*1f100*/  IMAD.SHL.U32 R3, R3, 0x10, RZ ;  /* 0x0000001003037824 */ /* 0x000fe400078e00ff */
[----:B------:R-:W-:-:S07]  /*1f110*/  IMAD.MOV.U32 R2, RZ, RZ, R14 ;  /* 0x000000ffff027224 */ /* 0x000fce00078e000e */
[----:B------:R-:W-:Y:S05]  /*1f120*/  WARPSYNC.COLLECTIVE R15, `(.L_x_15768) ;  /* 0x000000000f087348 */ /* 0x000fea0003c00000 */
[----:B------:R0:W1:Y:S02]  /*1f130*/  SHFL.IDX P6, R14, R13, R12, R11 ;  /* 0x0000000c0d0e7389 */ /* 0x00006400000c000b */
[----:B01----:R-:W-:Y:S01]  /*1f140*/  ENDCOLLECTIVE ;  /* 0x000000000000791b */ /* 0x003fe20003800000 */
.L_x_15768:
        /* <DEDUP_REMOVED lines=12> */
.L_x_15769:
[----:B------:R-:W-:Y:S01]  /*1f210*/  IMAD.MOV.U32 R2, RZ, RZ, R14 ;  /* 0x000000ffff027224 */ /* 0x000fe200078e000e */
[----:B------:R-:W-:Y:S06]  /*1f220*/  BRA `(.L_x_15770) ;  /* 0xffffffb0003c7947 */ /* 0x000fec000383ffff */
.L_x_15625:
[----:B--2---:R-:W2:Y:S02]  /*1f230*/  LDL R2, [R1+0x4] ;  /* 0x0000040001027983 */ /* 0x004ea40000100800 */
[----:B--2---:R2:W3:Y:S02]  /*1f240*/  SYNCS.PHASECHK.TRANS64.TRYWAIT P0, [R6+URZ+0x13240], R2 ;  /* 0x01324002060075a7 */ /* 0x0044e4000800017f */
[----:B---3--:R-:W-:Y:S05]  /*1f250*/  @!P0 NANOSLEEP.SYNCS 0x989680 ;  /* 0x009896800000895d */ /* 0x008fea0003900000 */
[----:B------:R-:W3:Y:S02]  /*1f260*/  @!P0 SYNCS.PHASECHK.TRANS64 P0, [R6+URZ+0x13240], R2 ;  /* 0x01324002060085a7 */ /* 0x000ee4000800007f */
[----:B---3--:R-:W-:Y:S05]  /*1f270*/  @!P0 BRA `(.L_x_15625) ;  /* 0xfffffffc00ec8947 */ /* 0x008fea000383ffff */
[----:B------:R-:W-:Y:S05]  /*1f280*/  BRA `(.L_x_15771) ;  /* 0xffffffb000987947 */ /* 0x000fea000383ffff */
.L_x_15626:
[----:B------:R-:W-:Y:S01]  /*1f290*/  BSSY B0, `(.L_x_15772) ;  /* 0x0000008000007945 */ /* 0x000fe20003800000 */
[----:B------:R-:W-:Y:S01]  /*1f2a0*/  IMAD.MOV.U32 R13, RZ, RZ, R8 ;  /* 0x000000ffff0d7224 */ /* 0x000fe200078e0008 */
[----:B------:R-:W-:Y:S01]  /*1f2b0*/  MOV R11, 0x1c1f ;  /* 0x00001c1f000b7802 */ /* 0x000fe20000000f00 */
[----:B------:R-:W-:Y:S02]  /*1f2c0*/  IMAD.MOV.U32 R12, RZ, RZ, RZ ;  /* 0x000000ffff0c7224 */ /* 0x000fe400078e00ff */
[----:B------:R-:W-:-:S07]  /*1f2d0*/  IMAD.MOV.U32 R15, RZ, RZ, -0x1 ;  /* 0xffffffffff0f7424 */ /* 0x000fce00078e00ff */
[----:B01----:R-:W-:Y:S05]  /*1f2e0*/  WARPSYNC.COLLECTIVE R15, `(.L_x_15773) ;  /* 0x000000000f087348 */ /* 0x003fea0003c00000 */
[----:B------:R2:W3:Y:S02]  /*1f2f0*/  SHFL.IDX P6, R14, R13, R12, R11 ;  /* 0x0000000c0d0e7389 */ /* 0x0004e400000c000b */
[----:B0123--:R-:W-:Y:S01]  /*1f300*/  ENDCOLLECTIVE ;  /* 0x000000000000791b */ /* 0x00ffe20003800000 */
.L_x_15773:
[----:B------:R-:W-:Y:S05]  /*1f310*/  BSYNC B0 ;  /* 0x0000000000007941 */ /* 0x000fea0003800000 */
.L_x_15772:
        /* <DEDUP_REMOVED lines=8> */
.L_x_15774:
[----:B------:R-:W-:Y:S02]  /*1f3a0*/  IMAD.MOV.U32 R13, RZ, RZ, R8 ;  /* 0x000000ffff0d7224 */ /* 0x000fe400078e0008 */
[----:B------:R-:W-:Y:S02]  /*1f3b0*/  IMAD.MOV.U32 R12, RZ, RZ, 0x1 ;  /* 0x00000001ff0c7424 */ /* 0x000fe400078e00ff */
[----:B------:R-:W-:-:S07]  /*1f3c0*/  IMAD.MOV.U32 R2, RZ, RZ, R14 ;  /* 0x000000ffff027224 */ /* 0x000fce00078e000e */
[----:B------:R-:W-:Y:S05]  /*1f3d0*/  WARPSYNC.COLLECTIVE R15, `(.L_x_15775) ;  /* 0x000000000f087348 */ /* 0x000fea0003c00000 */
[----:B------:R0:W1:Y:S02]  /*1f3e0*/  SHFL.IDX P6, R14, R13, R12, R11 ;  /* 0x0000000c0d0e7389 */ /* 0x00006400000c000b */
[----:B01----:R-:W-:Y:S01]  /*1f3f0*/  ENDCOLLECTIVE ;  /* 0x000000000000791b */ /* 0x003fe20003800000 */
.L_x_15775:
        /* <DEDUP_REMOVED lines=11> */
.L_x_15776:
[----:B------:R-:W-:Y:S02]  /*1f4b0*/  IMAD.MOV.U32 R13, RZ, RZ, R8 ;  /* 0x000000ffff0d7224 */ /* 0x000fe400078e0008 */
[----:B------:R-:W-:Y:S02]  /*1f4c0*/  IMAD.MOV.U32 R12, RZ, RZ, 0x2 ;  /* 0x00000002ff0c7424 */ /* 0x000fe400078e00ff */
[----:B------:R-:W-:-:S07]  /*1f4d0*/  IMAD.MOV.U32 R2, RZ, RZ, R14 ;  /* 0x000000ffff027224 */ /* 0x000fce00078e000e */
[----:B------:R-:W-:Y:S05]  /*1f4e0*/  WARPSYNC.COLLECTIVE R15, `(.L_x_15777) ;  /* 0x000000000f087348 */ /* 0x000fea0003c00000 */
[----:B------:R0:W1:Y:S02]  /*1f4f0*/  SHFL.IDX P6, R14, R13, R12, R11 ;  /* 0x0000000c0d0e7389 */ /* 0x00006400000c000b */
[----:B01----:R-:W-:Y:S01]  /*1f500*/  ENDCOLLECTIVE ;  /* 0x000000000000791b */ /* 0x003fe20003800000 */
.L_x_15777:
        /* <DEDUP_REMOVED lines=11> */
.L_x_15778:
[----:B------:R-:W-:Y:S02]  /*1f5c0*/  IMAD.MOV.U32 R13, RZ, RZ, R8 ;  /* 0x000000ffff0d7224 */ /* 0x000fe400078e0008 */
[----:B------:R-:W-:Y:S02]  /*1f5d0*/  IMAD.MOV.U32 R12, RZ, RZ, 0x3 ;  /* 0x00000003ff0c7424 */ /* 0x000fe400078e00ff */
[----:B------:R-:W-:-:S07]  /*1f5e0*/  IMAD.MOV.U32 R2, RZ, RZ, R14 ;  /* 0x000000ffff027224 */ /* 0x000fce00078e000e */
[----:B------:R-:W-:Y:S05]  /*1f5f0*/  WARPSYNC.COLLECTIVE R15, `(.L_x_15779) ;  /* 0x000000000f087348 */ /* 0x000fea0003c00000 */
[----:B------:R0:W1:Y:S02]  /*1f600*/  SHFL.IDX P6, R14, R13, R12, R11 ;  /* 0x0000000c0d0e7389 */ /* 0x00006400000c000b */
[----:B01----:R-:W-:Y:S01]  /*1f610*/  ENDCOLLECTIVE ;  /* 0x000000000000791b */ /* 0x003fe20003800000 */
.L_x_15779:
        /* <DEDUP_REMOVED lines=11> */
.L_x_15780:
[----:B------:R-:W-:Y:S02]  /*1f6d0*/  IMAD.MOV.U32 R13, RZ, RZ, R4 ;  /* 0x000000ffff0d7224 */ /* 0x000fe400078e0004 */
[----:B------:R-:W-:Y:S02]  /*1f6e0*/  IMAD.MOV.U32 R12, RZ, RZ, RZ ;  /* 0x000000ffff0c7224 */ /* 0x000fe400078e00ff */
[----:B------:R-:W-:-:S07]  /*1f6f0*/  IMAD.MOV.U32 R2, RZ, RZ, R14 ;  /* 0x000000ffff027224 */ /* 0x000fce00078e000e */
[----:B------:R-:W-:Y:S05]  /*1f700*/  WARPSYNC.COLLECTIVE R15, `(.L_x_15781) ;  /* 0x000000000f087348 */ /* 0x000fea0003c00000 */
[----:B------:R0:W1:Y:S02]  /*1f710*/  SHFL.IDX P6, R14, R13, R12, R11 ;  /* 0x0000000c0d0e7389 */ /* 0x00006400000c000b */
[----:B01----:R-:W-:Y:S01]  /*1f720*/  ENDCOLLECTIVE ;  /* 0x000000000000791b */ /* 0x003fe20003800000 */
.L_x_15781:
        /* <DEDUP_REMOVED lines=11> */
.L_x_15782:
[----:B------:R-:W-:Y:S01]  /*1f7e0*/  IMAD.MOV.U32 R2, RZ, RZ, R14 ;  /* 0x000000ffff027224 */ /* 0x000fe200078e000e */
[----:B------:R-:W-:Y:S06]  /*1f7f0*/  BRA `(.L_x_15783) ;  /* 0xffffffb000307947 */ /* 0x000fec000383ffff */
.L_x_15631:
[----:B0-----:R0:W3:Y:S02]  /*1f800*/  SYNCS.PHASECHK.TRANS64.TRYWAIT P2, [R2+URZ+0x13270], R0 ;  /* 0x01327000020075a7 */ /* 0x0010e4000804017f */
[----:B---3--:R-:W-:Y:S05]  /*1f810*/  @!P2 NANOSLEEP.SYNCS 0x989680 ;  /* 0x009896800000a95d */ /* 0x008fea0003900000 */
[----:B------:R-:W3:Y:S02]  /*1f820*/  @!P2 SYNCS.PHASECHK.TRANS64 P2, [R2+URZ+0x13270], R0 ;  /* 0x013270000200a5a7 */ /* 0x000ee4000804007f */
[----:B---3--:R-:W-:Y:S05]  /*1f830*/  @!P2 BRA `(.L_x_15631) ;  /* 0xfffffffc00f0a947 */ /* 0x008fea000383ffff */
[----:B------:R-:W-:Y:S05]  /*1f840*/  BRA `(.L_x_15784) ;  /* 0xffffffb000947947 */ /* 0x000fea000383ffff */
.L_x_15633:
[----:B0-----:R0:W3:Y:S02]  /*1f850*/  SYNCS.PHASECHK.TRANS64.TRYWAIT P2, [R2+URZ+0x13260], R3 ;  /* 0x01326003020075a7 */ /* 0x0010e4000804017f */
[----:B---3--:R-:W-:Y:S05]  /*1f860*/  @!P2 NANOSLEEP.SYNCS 0x989680 ;  /* 0x009896800000a95d */ /* 0x008fea0003900000 */
[----:B------:R-:W3:Y:S02]  /*1f870*/  @!P2 SYNCS.PHASECHK.TRANS64 P2, [R2+URZ+0x13260], R3 ;  /* 0x013260030200a5a7 */ /* 0x000ee4000804007f */
[----:B---3--:R-:W-:Y:S05]  /*1f880*/  @!P2 BRA `(.L_x_15633) ;  /* 0xfffffffc00f0a947 */ /* 0x008fea000383ffff */
[----:B------:R-:W-:Y:S05]  /*1f890*/  BRA `(.L_x_15785) ;  /* 0xffffffb000a47947 */ /* 0x000fea000383ffff */
.L_x_15641:
[----:B-1----:R1:W2:Y:S02]  /*1f8a0*/  SYNCS.PHASECHK.TRANS64.TRYWAIT P1, [R0+URZ+0x13270], R3 ;  /* 0x01327003000075a7 */ /* 0x0022a4000802017f */
[----:B--2---:R-:W-:Y:S05]  /*1f8b0*/  @!P1 NANOSLEEP.SYNCS 0x989680 ;  /* 0x009896800000995d */ /* 0x004fea0003900000 */
[----:B------:R-:W2:Y:S02]  /*1f8c0*/  @!P1 SYNCS.PHASECHK.TRANS64 P1, [R0+URZ+0x13270], R3 ;  /* 0x01327003000095a7 */ /* 0x000ea4000802007f */
[----:B--2---:R-:W-:Y:S05]  /*1f8d0*/  @!P1 BRA `(.L_x_15641) ;  /* 0xfffffffc00f09947 */ /* 0x004fea000383ffff */
[----:B------:R-:W-:Y:S05]  /*1f8e0*/  BRA `(.L_x_15786) ;  /* 0xffffffb800387947 */ /* 0x000fea000383ffff */
.L_x_15643:
[----:B-1----:R1:W2:Y:S02]  /*1f8f0*/  SYNCS.PHASECHK.TRANS64.TRYWAIT P1, [R0+URZ+0x13260], R3 ;  /* 0x01326003000075a7 */ /* 0x0022a4000802017f */
[----:B--2---:R-:W-:Y:S05]  /*1f900*/  @!P1 NANOSLEEP.SYNCS 0x989680 ;  /* 0x009896800000995d */ /* 0x004fea0003900000 */
[----:B------:R-:W2:Y:S02]  /*1f910*/  @!P1 SYNCS.PHASECHK.TRANS64 P1, [R0+URZ+0x13260], R3 ;  /* 0x01326003000095a7 */ /* 0x000ea4000802007f */
[----:B--2---:R-:W-:Y:S05]  /*1f920*/  @!P1 BRA `(.L_x_15643) ;  /* 0xfffffffc00f09947 */ /* 0x004fea000383ffff */
[----:B------:R-:W-:Y:S05]  /*1f930*/  BRA `(.L_x_15787) ;  /* 0xffffffb800487947 */ /* 0x000fea000383ffff */
.L_x_15648:
[----:B------:R-:W-:Y:S01]  /*1f940*/  BSSY B0, `(.L_x_15788) ;  /* 0x0000008000007945 */ /* 0x000fe20003800000 */
[----:B------:R-:W-:Y:S02]  /*1f950*/  IMAD.MOV.U32 R13, RZ, RZ, R16 ;  /* 0x000000ffff0d7224 */ /* 0x000fe400078e0010 */
[----:B------:R-:W-:Y:S02]  /*1f960*/  IMAD.MOV.U32 R12, RZ, RZ, RZ ;  /* 0x000000ffff0c7224 */ /* 0x000fe400078e00ff */
[----:B0-----:R-:W-:Y:S02]  /*1f970*/  IMAD.MOV.U32 R11, RZ, RZ, 0x1f ;  /* 0x0000001fff0b7424 */ /* 0x001fe400078e00ff */
[----:B------:R-:W-:-:S07]  /*1f980*/  IMAD.MOV.U32 R15, RZ, RZ, -0x1 ;  /* 0xffffffffff0f7424 */ /* 0x000fce00078e00ff */
[----:B-----5:R-:W-:Y:S05]  /*1f990*/  WARPSYNC.COLLECTIVE R15, `(.L_x_15789) ;  /* 0x000000000f087348 */ /* 0x020fea0003c00000 */
[----:B------:R0:W1:Y:S02]  /*1f9a0*/  SHFL.IDX P6, R14, R13, R12, R11 ;  /* 0x0000000c0d0e7389 */ /* 0x00006400000c000b */
[----:B01---5:R-:W-:Y:S01]  /*1f9b0*/  ENDCOLLECTIVE ;  /* 0x000000000000791b */ /* 0x023fe20003800000 */
.L_x_15789:
[----:B------:R-:W-:Y:S05]  /*1f9c0*/  BSYNC B0 ;  /* 0x0000000000007941 */ /* 0x000fea0003800000 */
.L_x_15788:
[----:B------:R-:W-:Y:S01]  /*1f9d0*/  IMAD.MOV.U32 R13, RZ, RZ, R16 ;  /* 0x000000ffff0d7224 */ /* 0x000fe200078e0010 */
[----:B------:R-:W-:Y:S01]  /*1f9e0*/  MOV R0, R14 ;  /* 0x0000000e00007202 */ /* 0x000fe20000000f00 */
[----:B------:R-:W-:Y:S01]  /*1f9f0*/  IMAD.MOV.U32 R12, RZ, RZ, 0x1 ;  /* 0x00000001ff0c7424 */ /* 0x000fe200078e00ff */
[----:B------:R-:W-:Y:S01]  /*1fa00*/  IADD3 R7, R19, R4, RZ ;  /* 0x0000000413077210 */ /* 0x000fe20007ffe0ff */
[----:B------:R-:W-:Y:S02]  /*1fa10*/  IMAD.MOV.U32 R11, RZ, RZ, 0x1f ;  /* 0x0000001fff0b7424 */ /* 0x000fe400078e00ff */
[----:B------:R-:W-:-:S07]  /*1fa20*/  IMAD.MOV.U32 R15, RZ, RZ, -0x1 ;  /* 0xffffffffff0f7424 */ /* 0x000fce00078e00ff */
[----:B------:R-:W-:Y:S05]  /*1fa30*/  WARPSYNC.COLLECTIVE R15, `(.L_x_15790) ;  /* 0x000000000f087348 */ /* 0x000fea0003c00000 */
[----:B------:R0:W1:Y:S02]  /*1fa40*/  SHFL.IDX P6, R14, R13, R12, R11 ;  /* 0x0000000c0d0e7389 */ /* 0x00006400000c000b */
[----:B01----:R-:W-:Y:S01]  /*1fa50*/  ENDCOLLECTIVE ;  /* 0x000000000000791b */ /* 0x003fe20003800000 */
.L_x_15790:
        /* <DEDUP_REMOVED lines=18> */
.L_x_15791:
[----:B------:R-:W-:Y:S01]  /*1fb80*/  IMAD.MOV.U32 R12, RZ, RZ, 0x2 ;  /* 0x00000002ff0c7424 */ /* 0x000fe200078e00ff */
[----:B------:R-:W-:-:S05]  /*1fb90*/  SEL R7, R14, RZ, P1 ;  /* 0x000000ff0e077207 */ /* 0x000fca0000800000 */
[----:B------:R-:W-:-:S05]  /*1fba0*/  IMAD.IADD R3, R2, 0x1, R7 ;  /* 0x0000000102037824 */ /* 0x000fca00078e0207 */
[----:B------:R-:W-:-:S07]  /*1fbb0*/  MOV R13, R3 ;  /* 0x00000003000d7202 */ /* 0x000fce0000000f00 */
[----:B------:R-:W-:Y:S05]  /*1fbc0*/  WARPSYNC.COLLECTIVE R15, `(.L_x_15792) ;  /* 0x000000000f087348 */ /* 0x000fea0003c00000 */
[----:B------:R0:W1:Y:S02]  /*1fbd0*/  SHFL.UP P6, R14, R13, R12, R11 ;  /* 0x0400000c0d0e7389 */ /* 0x00006400000c000b */
[----:B01----:R-:W-:Y:S01]  /*1fbe0*/  ENDCOLLECTIVE ;  /* 0x000000000000791b */ /* 0x003fe20003800000 */
.L_x_15792:
[----:B------:R-:W-:Y:S01]  /*1fbf0*/  IMAD.MOV.U32 R12, RZ, RZ, 0x4 ;  /* 0x00000004ff0c7424 */ /* 0x000fe200078e00ff */
[----:B------:R-:W-:-:S05]  /*1fc00*/  SEL R14, R14, RZ, P2 ;  /* 0x000000ff0e0e7207 */ /* 0x000fca0001000000 */
[----:B------:R-:W-:-:S04]  /*1fc10*/  IMAD.IADD R3, R3, 0x1, R14 ;  /* 0x0000000103037824 */ /* 0x000fc800078e020e */
[----:B------:R-:W-:-:S07]  /*1fc20*/  IMAD.MOV.U32 R13, RZ, RZ, R3 ;  /* 0x000000ffff0d7224 */ /* 0x000fce00078e0003 */
[----:B------:R-:W-:Y:S05]  /*1fc30*/  WARPSYNC.COLLECTIVE R15, `(.L_x_15793) ;  /* 0x000000000f087348 */ /* 0x000fea0003c00000 */
[----:B------:R0:W1:Y:S02]  /*1fc40*/  SHFL.UP P6, R14, R13, R12, R11 ;  /* 0x0400000c0d0e7389 */ /* 0x00006400000c000b */
[----:B01----:R-:W-:Y:S01]  /*1fc50*/  ENDCOLLECTIVE ;  /* 0x000000000000791b */ /* 0x003fe20003800000 */
.L_x_15793:
[----:B------:R-:W-:Y:S01]  /*1fc60*/  IMAD.MOV.U32 R12, RZ, RZ, 0x8 ;  /* 0x00000008ff0c7424 */ /* 0x000fe200078e00ff */
[----:B------:R-:W-:-:S05]  /*1fc70*/  SEL R14, R14, RZ, P3 ;  /* 0x000000ff0e0e7207 */ /* 0x000fca0001800000 */
[----:B------:R-:W-:-:S05]  /*1fc80*/  IMAD.IADD R3, R3, 0x1, R14 ;  /* 0x0000000103037824 */ /* 0x000fca00078e020e */
[----:B------:R-:W-:-:S07]  /*1fc90*/  MOV R13, R3 ;  /* 0x00000003000d7202 */ /* 0x000fce0000000f00 */
[----:B------:R-:W-:Y:S05]  /*1fca0*/  WARPSYNC.COLLECTIVE R15, `(.L_x_15794) ;  /* 0x000000000f087348 */ /* 0x000fea0003c00000 */
[----:B------:R0:W1:Y:S02]  /*1fcb0*/  SHFL.UP P6, R14, R13, R12, R11 ;  /* 0x0400000c0d0e7389 */ /* 0x00006400000c000b */
[----:B01----:R-:W-:Y:S01]  /*1fcc0*/  ENDCOLLECTIVE ;  /* 0x000000000000791b */ /* 0x003fe20003800000 */
.L_x_15794:
[----:B------:R-:W-:Y:S01]  /*1fcd0*/  IMAD.MOV.U32 R12, RZ, RZ, 0x10 ;  /* 0x00000010ff0c7424 */ /* 0x000fe200078e00ff */
[----:B------:R-:W-:-:S05]  /*1fce0*/  SEL R14, R14, RZ, P4 ;  /* 0x000000ff0e0e7207 */ /* 0x000fca0002000000 */
[----:B------:R-:W-:-:S04]  /*1fcf0*/  IMAD.IADD R3, R3, 0x1, R14 ;  /* 0x0000000103037824 */ /* 0x000fc800078e020e */
[----:B------:R-:W-:-:S07]  /*1fd00*/  IMAD.MOV.U32 R13, RZ, RZ, R3 ;  /* 0x000000ffff0d7224 */ /* 0x000fce00078e0003 */
[----:B------:R-:W-:Y:S05]  /*1fd10*/  WARPSYNC.COLLECTIVE R15, `(.L_x_15795) ;  /* 0x000000000f087348 */ /* 0x000fea0003c00000 */
[----:B------:R0:W1:Y:S02]  /*1fd20*/  SHFL.UP P6, R14, R13, R12, R11 ;  /* 0x0400000c0d0e7389 */ /* 0x00006400000c000b */
[----:B01----:R-:W-:Y:S01]  /*1fd30*/  ENDCOLLECTIVE ;  /* 0x000000000000791b */ /* 0x003fe20003800000 */
.L_x_15795:
        /* <DEDUP_REMOVED lines=8> */
.L_x_15796:
[----:B------:R-:W-:Y:S05]  /*1fdc0*/  BRA `(.L_x_15797) ;  /* 0xffffffbc00347947 */ /* 0x000fea000383ffff */
.L_x_15653:
[----:B------:R-:W-:Y:S01]  /*1fdd0*/  BSSY B0, `(.L_x_15798) ;  /* 0x0000008000007945 */ /* 0x000fe20003800000 */
[----:B-----5:R-:W-:Y:S01]  /*1fde0*/  IMAD.MOV.U32 R13, RZ, RZ, R2 ;  /* 0x000000ffff0d7224 */ /* 0x020fe200078e0002 */
[----:B------:R-:W-:Y:S01]  /*1fdf0*/  MOV R15, 0xffffffff ;  /* 0xffffffff000f7802 */ /* 0x000fe20000000f00 */
[----:B------:R-:W-:Y:S02]  /*1fe00*/  IMAD.MOV.U32 R12, RZ, RZ, 0x1 ;  /* 0x00000001ff0c7424 */ /* 0x000fe400078e00ff */
[----:B0-----:R-:W-:-:S07]  /*1fe10*/  IMAD.MOV.U32 R11, RZ, RZ, RZ ;  /* 0x000000ffff0b7224 */ /* 0x001fce00078e00ff */
[----:B-1----:R-:W-:Y:S05]  /*1fe20*/  WARPSYNC.COLLECTIVE R15, `(.L_x_15799) ;  /* 0x000000000f087348 */ /* 0x002fea0003c00000 */
[----:B------:R0:W2:Y:S02]  /*1fe30*/  SHFL.UP P6, R14, R13, R12, R11 ;  /* 0x0400000c0d0e7389 */ /* 0x0000a400000c000b */
[----:B012---:R-:W-:Y:S01]  /*1fe40*/  ENDCOLLECTIVE ;  /* 0x000000000000791b */ /* 0x007fe20003800000 */
.L_x_15799:
[----:B------:R-:W-:Y:S05]  /*1fe50*/  BSYNC B0 ;  /* 0x0000000000007941 */ /* 0x000fea0003800000 */
.L_x_15798:
        /* <DEDUP_REMOVED lines=9> */
.L_x_15800:
[----:B------:R-:W-:Y:S01]  /*1fef0*/  IMAD.MOV.U32 R12, RZ, RZ, 0x4 ;  /* 0x00000004ff0c7424 */ /* 0x000fe200078e00ff */
[----:B------:R-:W-:-:S04]  /*1ff00*/  SEL R14, R14, RZ, P2 ;  /* 0x000000ff0e0e7207 */ /* 0x000fc80001000000 */
[----:B------:R-:W-:-:S05]  /*1ff10*/  IADD3 R3, R3, R14, RZ ;  /* 0x0000000e03037210 */ /* 0x000fca0007ffe0ff */
[----:B------:R-:W-:-:S07]  /*1ff20*/  IMAD.MOV.U32 R13, RZ, RZ, R3 ;  /* 0x000000ffff0d7224 */ /* 0x000fce00078e0003 */
[----:B------:R-:W-:Y:S05]  /*1ff30*/  WARPSYNC.COLLECTIVE R15, `(.L_x_15801) ;  /* 0x000000000f087348 */ /* 0x000fea0003c00000 */
[----:B------:R0:W1:Y:S02]  /*1ff40*/  SHFL.UP P6, R14, R13, R12, R11 ;  /* 0x0400000c0d0e7389 */ /* 0x00006400000c000b */
[----:B01----:R-:W-:Y:S01]  /*1ff50*/  ENDCOLLECTIVE ;  /* 0x000000000000791b */ /* 0x003fe20003800000 */
.L_x_15801:
[----:B------:R-:W-:Y:S01]  /*1ff60*/  IMAD.MOV.U32 R12, RZ, RZ, 0x8 ;  /* 0x00000008ff0c7424 */ /* 0x000fe200078e00ff */
[----:B------:R-:W-:-:S05]  /*1ff70*/  SEL R14, R14, RZ, P3 ;  /* 0x000000ff0e0e7207 */ /* 0x000fca0001800000 */
[----:B------:R-:W-:-:S04]  /*1ff80*/  IMAD.IADD R3, R3, 0x1, R14 ;  /* 0x0000000103037824 */ /* 0x000fc800078e020e */
[----:B------:R-:W-:-:S07]  /*1ff90*/  IMAD.MOV.U32 R13, RZ, RZ, R3 ;  /* 0x000000ffff0d7224 */ /* 0x000fce00078e0003 */
[----:B------:R-:W-:Y:S05]  /*1ffa0*/  WARPSYNC.COLLECTIVE R15, `(.L_x_15802) ;  /* 0x000000000f087348 */ /* 0x000fea0003c00000 */
[----:B------:R0:W1:Y:S02]  /*1ffb0*/  SHFL.UP P6, R14, R13, R12, R11 ;  /* 0x0400000c0d0e7389 */ /* 0x00006400000c000b */
[----:B01----:R-:W-:Y:S01]  /*1ffc0*/  ENDCOLLECTIVE ;  /* 0x000000000000791b */ /* 0x003fe20003800000 */
.L_x_15802:
[----:B------:R-:W-:Y:S01]  /*1ffd0*/  IMAD.MOV.U32 R12, RZ, RZ, 0x10 ;  /* 0x00000010ff0c7424 */ /* 0x000fe200078e00ff */
[----:B------:R-:W-:-:S04]  /*1ffe0*/  SEL R14, R14, RZ, P4 ;  /* 0x000000ff0e0e7207 */ /* 0x000fc80002000000 */
[----:B------:R-:W-:-:S05]  /*1fff0*/  IADD3 R3, R3, R14, RZ ;  /* 0x0000000e03037210 */ /* 0x000fca0007ffe0ff */
[----:B------:R-:W-:-:S07]  /*20000*/  IMAD.MOV.U32 R13, RZ, RZ, R3 ;  /* 0x000000ffff0d7224 */ /* 0x000fce00078e0003 */
[----:B------:R-:W-:Y:S05]  /*20010*/  WARPSYNC.COLLECTIVE R15, `(.L_x_15803) ;  /* 0x000000000f087348 */ /* 0x000fea0003c00000 */
[----:B------:R0:W1:Y:S02]  /*20020*/  SHFL.UP P6, R14, R13, R12, R11 ;  /* 0x0400000c0d0e7389 */ /* 0x00006400000c000b */
[----:B01----:R-:W-:Y:S01]  /*20030*/  ENDCOLLECTIVE ;  /* 0x000000000000791b */ /* 0x003fe20003800000 */
.L_x_15803:
        /* <DEDUP_REMOVED lines=8> */
.L_x_15804:
[----:B------:R-:W-:Y:S05]  /*200c0*/  BRA `(.L_x_15805) ;  /* 0xffffffbc00107947 */ /* 0x000fea000383ffff */
.L_x_15655:
[----:B------:R-:W-:Y:S01]  /*200d0*/  BSSY B0, `(.L_x_15806) ;  /* 0x0000006000007945 */ /* 0x000fe20003800000 */
[----:B------:R-:W-:Y:S01]  /*200e0*/  PLOP3.LUT P6, PT, P6, PT, PT, 0x8, 0x0 ;  /* 0x000000000000781c */ /* 0x000fe200037ce170 */
[----:B------:R-:W-:-:S12]  /*200f0*/  IMAD.MOV.U32 R15, RZ, RZ, -0x1 ;  /* 0xffffffffff0f7424 */ /* 0x000fd800078e00ff */
[----:B01---5:R-:W-:Y:S05]  /*20100*/  WARPSYNC.COLLECTIVE R15, `(.L_x_15807) ;  /* 0x000000000f087348 */ /* 0x023fea0003c00000 */
[----:B------:R-:W-:Y:S01]  /*20110*/  VOTE.ANY R14, PT, P6 ;  /* 0x00000000000e7806 */ /* 0x000fe200030e0100 */
[----:B01---5:R-:W-:Y:S06]  /*20120*/  ENDCOLLECTIVE ;  /* 0x000000000000791b */ /* 0x023fec0003800000 */
.L_x_15807:
[----:B------:R-:W-:Y:S05]  /*20130*/  BSYNC B0 ;  /* 0x0000000000007941 */ /* 0x000fea0003800000 */
.L_x_15806:
        /* <DEDUP_REMOVED lines=9> */
.L_x_15808:
[----:B------:R-:W-:Y:S01]  /*201d0*/  IMAD.MOV.U32 R17, RZ, RZ, R14 ;  /* 0x000000ffff117224 */ /* 0x000fe200078e000e */
[----:B------:R-:W-:Y:S06]  /*201e0*/  BRA `(.L_x_15809) ;  /* 0xffffffbc00007947 */ /* 0x000fec000383ffff */
.L_x_15657:
[----:B------:R-:W-:Y:S01]  /*201f0*/  BSSY B0, `(.L_x_15810) ;  /* 0x0000007000007945 */ /* 0x000fe20003800000 */
[----:B------:R-:W-:Y:S02]  /*20200*/  IMAD.MOV.U32 R13, RZ, RZ, R3 ;  /* 0x000000ffff0d7224 */ /* 0x000fe400078e0003 */
[----:B0-----:R-:W-:Y:S02]  /*20210*/  IMAD.MOV.U32 R11, RZ, RZ, 0x1f ;  /* 0x0000001fff0b7424 */ /* 0x001fe400078e00ff */
[----:B------:R-:W-:-:S07]  /*20220*/  IMAD.MOV.U32 R15, RZ, RZ, -0x1 ;  /* 0xffffffffff0f7424 */ /* 0x000fce00078e00ff */
[----:B-123-5:R-:W-:Y:S05]  /*20230*/  WARPSYNC.COLLECTIVE R15, `(.L_x_15811) ;  /* 0x000000000f087348 */ /* 0x02efea0003c00000 */
[----:B------:R0:W4:Y:S02]  /*20240*/  SHFL.IDX P6, R14, R13, R12, R11 ;  /* 0x0000000c0d0e7389 */ /* 0x00012400000c000b */
[----:B012345:R-:W-:Y:S01]  /*20250*/  ENDCOLLECTIVE ;  /* 0x000000000000791b */ /* 0x03ffe20003800000 */
.L_x_15811:
[----:B------:R-:W-:Y:S05]  /*20260*/  BSYNC B0 ;  /* 0x0000000000007941 */ /* 0x000fea0003800000 */
.L_x_15810:
[----:B------:R-:W-:Y:S01]  /*20270*/  IMAD.MOV.U32 R5, RZ, RZ, R14 ;  /* 0x000000ffff057224 */ /* 0x000fe200078e000e */
[----:B------:R-:W-:Y:S06]  /*20280*/  BRA `(.L_x_15656) ;  /* 0xffffffb800f47947 */ /* 0x000fec000383ffff */
.L_x_15661:
[----:B-1----:R1:W2:Y:S02]  /*20290*/  SYNCS.PHASECHK.TRANS64.TRYWAIT P0, [R5+URZ+0x13220], R0 ;  /* 0x01322000050075a7 */ /* 0x0022a4000800017f */
[----:B--2---:R-:W-:Y:S05]  /*202a0*/  @!P0 NANOSLEEP.SYNCS 0x989680 ;  /* 0x009896800000895d */ /* 0x004fea0003900000 */
[----:B------:R-:W2:Y:S02]  /*202b0*/  @!P0 SYNCS.PHASECHK.TRANS64 P0, [R5+URZ+0x13220], R0 ;  /* 0x01322000050085a7 */ /* 0x000ea4000800007f */
[----:B--2---:R-:W-:Y:S05]  /*202c0*/  @!P0 BRA `(.L_x_15661) ;  /* 0xfffffffc00f08947 */ /* 0x004fea000383ffff */
[----:B------:R-:W-:Y:S05]  /*202d0*/  BRA `(.L_x_15812) ;  /* 0xffffffc000747947 */ /* 0x000fea000383ffff */
.L_x_15662:
[----:B------:R-:W2:Y:S01]  /*202e0*/  S2R R2, SR_TID.X ;  /* 0x0000000000027919 */ /* 0x000ea20000002100 */
[----:B------:R-:W-:Y:S01]  /*202f0*/  BSSY B0, `(.L_x_15813) ;  /* 0x000000a000007945 */ /* 0x000fe20003800000 */
[----:B------:R-:W-:Y:S02]  /*20300*/  IMAD.MOV.U32 R12, RZ, RZ, RZ ;  /* 0x000000ffff0c7224 */ /* 0x000fe400078e00ff */
[----:B0-----:R-:W-:Y:S02]  /*20310*/  IMAD.MOV.U32 R11, RZ, RZ, 0x1f ;  /* 0x0000001fff0b7424 */ /* 0x001fe400078e00ff */
[----:B------:R-:W-:Y:S01]  /*20320*/  IMAD.MOV.U32 R15, RZ, RZ, -0x1 ;  /* 0xffffffffff0f7424 */ /* 0x000fe200078e00ff */
[----:B--2---:R-:W-:-:S04]  /*20330*/  SHF.R.U32.HI R2, RZ, 0x5, R2 ;  /* 0x00000005ff027819 */ /* 0x004fc80000011602 */
[----:B------:R-:W-:-:S04]  /*20340*/  LOP3.LUT R2, R2, 0x3, RZ, 0xc0, !PT ;  /* 0x0000000302027812 */ /* 0x000fc800078ec0ff */
[----:B------:R-:W-:-:S07]  /*20350*/  MOV R13, R2 ;  /* 0x00000002000d7202 */ /* 0x000fce0000000f00 */
[----:B-1---5:R-:W-:Y:S05]  /*20360*/  WARPSYNC.COLLECTIVE R15, `(.L_x_15814) ;  /* 0x000000000f087348 */ /* 0x022fea0003c00000 */
[----:B------:R0:W2:Y:S02]  /*20370*/  SHFL.IDX P6, R14, R13, R12, R11 ;  /* 0x0000000c0d0e7389 */ /* 0x0000a400000c000b */
[----:B012--5:R-:W-:Y:S01]  /*20380*/  ENDCOLLECTIVE ;  /* 0x000000000000791b */ /* 0x027fe20003800000 */
.L_x_15814:
[----:B------:R-:W-:Y:S05]  /*20390*/  BSYNC B0 ;  /* 0x0000000000007941 */ /* 0x000fea0003800000 */
.L_x_15813:
[----:B------:R-:W-:Y:S05]  /*203a0*/  BRA `(.L_x_15815) ;  /* 0xffffffc0005c7947 */ /* 0x000fea000383ffff */
.L_x_15663:
[----:B------:R-:W-:Y:S01]  /*203b0*/  BSSY B0, `(.L_x_15816) ;  /* 0x0000006000007945 */ /* 0x000fe20003800000 */
[----:B------:R-:W-:-:S07]  /*203c0*/  IMAD.MOV.U32 R15, RZ, RZ, -0x1 ;  /* 0xffffffffff0f7424 */ /* 0x000fce00078e00ff */
[----:B01---5:R-:W-:Y:S05]  /*203d0*/  WARPSYNC.COLLECTIVE R15, `(.L_x_15817) ;  /* 0x000000000f0c7348 */ /* 0x023fea0003c00000 */
[----:B------:R-:W-:Y:S02]  /*203e0*/  ELECT P6, UR62, PT ;  /* 0x00000000003e782f */ /* 0x000fe400038c0000 */
[----:B------:R-:W-:Y:S01]  /*203f0*/  MOV R14, UR62 ;  /* 0x0000003e000e7c02 */ /* 0x000fe20008000f00 */
[----:B01---5:R-:W-:Y:S10]  /*20400*/  ENDCOLLECTIVE ;  /* 0x000000000000791b */ /* 0x023ff40003800000 */
.L_x_15817:
[----:B------:R-:W-:Y:S05]  /*20410*/  BSYNC B0 ;  /* 0x0000000000007941 */ /* 0x000fea0003800000 */
.L_x_15816:
[----:B------:R-:W-:Y:S05]  /*20420*/  BRA `(.L_x_15818) ;  /* 0xffffffc000507947 */ /* 0x000fea000383ffff */
.L_x_15665:
[----:B-1----:R1:W2:Y:S02]  /*20430*/  SYNCS.PHASECHK.TRANS64.TRYWAIT P1, [R4+URZ+0x13240], R3 ;  /* 0x01324003040075a7 */ /* 0x0022a4000802017f */
[----:B--2---:R-:W-:Y:S05]  /*20440*/  @!P1 NANOSLEEP.SYNCS 0x989680 ;  /* 0x009896800000995d */ /* 0x004fea0003900000 */
[----:B------:R-:W2:Y:S02]  /*20450*/  @!P1 SYNCS.PHASECHK.TRANS64 P1, [R4+URZ+0x13240], R3 ;  /* 0x01324003040095a7 */ /* 0x000ea4000802007f */
[----:B--2---:R-:W-:Y:S05]  /*20460*/  @!P1 BRA `(.L_x_15665) ;  /* 0xfffffffc00f09947 */ /* 0x004fea000383ffff */
[----:B------:R-:W-:Y:S05]  /*20470*/  BRA `(.L_x_15819) ;  /* 0xffffffc000787947 */ /* 0x000fea000383ffff */
.L_x_15667:
[----:B--2---:R2:W3:Y:S02]  /*20480*/  SYNCS.PHASECHK.TRANS64.TRYWAIT P1, [R5+URZ+0x13240], R0 ;  /* 0x01324000050075a7 */ /* 0x0044e4000802017f */
[----:B---3--:R-:W-:Y:S05]  /*20490*/  @!P1 NANOSLEEP.SYNCS 0x989680 ;  /* 0x009896800000995d */ /* 0x008fea0003900000 */
[----:B------:R-:W3:Y:S02]  /*204a0*/  @!P1 SYNCS.PHASECHK.TRANS64 P1, [R5+URZ+0x13240], R0 ;  /* 0x01324000050095a7 */ /* 0x000ee4000802007f */
[----:B---3--:R-:W-:Y:S05]  /*204b0*/  @!P1 BRA `(.L_x_15667) ;  /* 0xfffffffc00f09947 */ /* 0x008fea000383ffff */
[----:B------:R-:W-:Y:S05]  /*204c0*/  BRA `(.L_x_15820) ;  /* 0xffffffc000887947 */ /* 0x000fea000383ffff */
.L_x_15669:
[----:B---3--:R3:W4:Y:S02]  /*204d0*/  SYNCS.PHASECHK.TRANS64.TRYWAIT P1, [R4+URZ+0x13260], R3 ;  /* 0x01326003040075a7 */ /* 0x008724000802017f */
[----:B----4-:R-:W-:Y:S05]  /*204e0*/  @!P1 NANOSLEEP.SYNCS 0x989680 ;  /* 0x009896800000995d */ /* 0x010fea0003900000 */
[----:B------:R-:W4:Y:S02]  /*204f0*/  @!P1 SYNCS.PHASECHK.TRANS64 P1, [R4+URZ+0x13260], R3 ;  /* 0x01326003040095a7 */ /* 0x000f24000802007f */
[----:B----4-:R-:W-:Y:S05]  /*20500*/  @!P1 BRA `(.L_x_15669) ;  /* 0xfffffffc00f09947 */ /* 0x010fea000383ffff */
[----:B------:R-:W-:Y:S05]  /*20510*/  BRA `(.L_x_15821) ;  /* 0xffffffc000847947 */ /* 0x000fea000383ffff */
.L_x_15671:
[----:B----4-:R4:W0:Y:S02]  /*20520*/  SYNCS.PHASECHK.TRANS64.TRYWAIT P1, [R5+URZ+0x13260], R0 ;  /* 0x01326000050075a7 */ /* 0x010824000802017f */
[----:B0-----:R-:W-:Y:S05]  /*20530*/  @!P1 NANOSLEEP.SYNCS 0x989680 ;  /* 0x009896800000995d */ /* 0x001fea0003900000 */
[----:B------:R-:W0:Y:S02]  /*20540*/  @!P1 SYNCS.PHASECHK.TRANS64 P1, [R5+URZ+0x13260], R0 ;  /* 0x01326000050095a7 */ /* 0x000e24000802007f */
[----:B0-----:R-:W-:Y:S05]  /*20550*/  @!P1 BRA `(.L_x_15671) ;  /* 0xfffffffc00f09947 */ /* 0x001fea000383ffff */
[----:B------:R-:W-:Y:S05]  /*20560*/  BRA `(.L_x_15822) ;  /* 0xffffffc000807947 */ /* 0x000fea000383ffff */
.L_x_15673:
[----:B------:R0:W0:Y:S02]  /*20570*/  SYNCS.PHASECHK.TRANS64.TRYWAIT P1, [R4+URZ+0x13280], R3 ;  /* 0x01328003040075a7 */ /* 0x000024000802017f */
[----:B0-----:R-:W-:Y:S05]  /*20580*/  @!P1 NANOSLEEP.SYNCS 0x989680 ;  /* 0x009896800000995d */ /* 0x001fea0003900000 */
[----:B------:R-:W0:Y:S02]  /*20590*/  @!P1 SYNCS.PHASECHK.TRANS64 P1, [R4+URZ+0x13280], R3 ;  /* 0x01328003040095a7 */ /* 0x000e24000802007f */
[----:B0-----:R-:W-:Y:S05]  /*205a0*/  @!P1 BRA `(.L_x_15673) ;  /* 0xfffffffc00f09947 */ /* 0x001fea000383ffff */
[----:B------:R-:W-:Y:S05]  /*205b0*/  BRA `(.L_x_15823) ;  /* 0xffffffc0007c7947 */ /* 0x000fea000383ffff */
.L_x_15824:
        /* <DEDUP_REMOVED lines=12> */
.L_x_15869:


//--------------------- .nv.global.init           --------------------------
	.section	.nv.global.init,"aw",@progbits
	.align	4
.nv.global.init:
	.type		_ZZN5flash28permute_output_fp8_VcolmajorIN4cute6TensorINS1_11ArrayEngineIN7cutlass10bfloat16_tELm96EEENS1_6LayoutINS1_5tupleIJNS8_IJNS1_1CILi2EEESA_NS9_ILi24EEEEEENS9_ILi1EEESD_EEENS8_IJNS8_IJSD_SA_NS9_ILi4EEEEEENS9_ILi0EEESH_EEEEEEEEEvRT_E9upper_map,@object
	.size		_ZZN5flash28permute_output_fp8_VcolmajorIN4cute6TensorINS1_11ArrayEngineIN7cutlass10bfloat16_tELm96EEENS1_6LayoutINS1_5tupleIJNS8_IJNS1_1CILi2EEESA_NS9_ILi24EEEEEENS9_ILi1EEESD_EEENS8_IJNS8_IJSD_SA_NS9_ILi4EEEEEENS9_ILi0EEESH_EEEEEEEEEvRT_E9upper_map,(_ZZN5flash28permute_output_fp8_VcolmajorIN4cute6TensorINS1_11ArrayEngineIN7cutlass10bfloat16_tELm32EEENS1_6LayoutINS1_5tupleIJNS8_IJNS1_1CILi2EEESA_NS9_ILi8EEEEEENS9_ILi1EEESD_EEENS8_IJNS8_IJSD_SA_NS9_ILi4EEEEEENS9_ILi0EEESH_EEEEEEEEEvRT_E9upper_map - _ZZN5flash28permute_output_fp8_VcolmajorIN4cute6TensorINS1_11ArrayEngineIN7cutlass10bfloat16_tELm96EEENS1_6LayoutINS1_5tupleIJNS8_IJNS1_1CILi2EEESA_NS9_ILi24EEEEEENS9_ILi1EEESD_EEENS8_IJNS8_IJSD_SA_NS9_ILi4EEEEEENS9_ILi0EEESH_EEEEEEEEEvRT_E9upper_map)
_ZZN5flash28permute_output_fp8_VcolmajorIN4cute6TensorINS1_11ArrayEngineIN7cutlass10bfloat16_tELm96EEENS1_6LayoutINS1_5tupleIJNS8_IJNS1_1CILi2EEESA_NS9_ILi24EEEEEENS9_ILi1EEESD_EEENS8_IJNS8_IJSD_SA_NS9_ILi4EEEEEENS9_ILi0EEESH_EEEEEEEEEvRT_E9upper_map:
        /*0000*/ 	.byte	0x00, 0x00, 0x00, 0x00, 0x02, 0x00, 0x00, 0x00, 0x03, 0x00, 0x00, 0x00, 0x01, 0x00, 0x00, 0x00
	.type		_ZZN5flash28permute_output_fp8_VcolmajorIN4cute6TensorINS1_11ArrayEngineIN7cutlass10bfloat16_tELm32EEENS1_6LayoutINS1_5tupleIJNS8_IJNS1_1CILi2EEESA_NS9_ILi8EEEEEENS9_ILi1EEESD_EEENS8_IJNS8_IJSD_SA_NS9_ILi4EEEEEENS9_ILi0EEESH_EEEEEEEEEvRT_E9upper_map,@object
	.size		_ZZN5flash28permute_output_fp8_VcolmajorIN4cute6TensorINS1_11ArrayEngineIN7cutlass10bfloat16_tELm32EEENS1_6LayoutINS1_5tupleIJNS8_IJNS1_1CILi2EEESA_NS9_ILi8EEEEEENS9_ILi1EEESD_EEENS8_IJNS8_IJSD_SA_NS9_ILi4EEEEEENS9_ILi0EEESH_EEEEEEEEEvRT_E9upper_map,(_ZZN5flash28permute_output_fp8_VcolmajorIN4cute6TensorINS1_11ArrayEngineIN7cutlass10bfloat16_tELm128EEENS1_6LayoutINS1_5tupleIJNS8_IJNS1_1CILi2EEESA_NS9_ILi32EEEEEENS9_ILi1EEESD_EEENS8_IJNS8_IJSD_SA_NS9_ILi4EEEEEENS9_ILi0EEESH_EEEEEEEEEvRT_E9upper_map - _ZZN5flash28permute_output_fp8_VcolmajorIN4cute6TensorINS1_11ArrayEngineIN7cutlass10bfloat16_tELm32EEENS1_6LayoutINS1_5tupleIJNS8_IJNS1_1CILi2EEESA_NS9_ILi8EEEEEENS9_ILi1EEESD_EEENS8_IJNS8_IJSD_SA_NS9_ILi4EEEEEENS9_ILi0EEESH_EEEEEEEEEvRT_E9upper_map)
_ZZN5flash28permute_output_fp8_VcolmajorIN4cute6TensorINS1_11ArrayEngineIN7cutlass10bfloat16_tELm32EEENS1_6LayoutINS1_5tupleIJNS8_IJNS1_1CILi2EEESA_NS9_ILi8EEEEEENS9_ILi1EEESD_EEENS8_IJNS8_IJSD_SA_NS9_ILi4EEEEEENS9_ILi0EEESH_EEEEEEEEEvRT_E9upper_map:
        /*0010*/ 	.byte	0x00, 0x00, 0x00, 0x00, 0x02, 0x00, 0x00, 0x00, 0x03, 0x00, 0x00, 0x00, 0x01, 0x00, 0x00, 0x00
	.type		_ZZN5flash28permute_output_fp8_VcolmajorIN4cute6TensorINS1_11ArrayEngineIN7cutlass10bfloat16_tELm128EEENS1_6LayoutINS1_5tupleIJNS8_IJNS1_1CILi2EEESA_NS9_ILi32EEEEEENS9_ILi1EEESD_EEENS8_IJNS8_IJSD_SA_NS9_ILi4EEEEEENS9_ILi0EEESH_EEEEEEEEEvRT_E9upper_map,@object
	.size		_ZZN5flash28permute_output_fp8_VcolmajorIN4cute6TensorINS1_11ArrayEngineIN7cutlass10bfloat16_tELm128EEENS1_6LayoutINS1_5tupleIJNS8_IJNS1_1CILi2EEESA_NS9_ILi32EEEEEENS9_ILi1EEESD_EEENS8_IJNS8_IJSD_SA_NS9_ILi4EEEEEENS9_ILi0EEESH_EEEEEEEEEvRT_E9upper_map,(_ZZN5flash28permute_output_fp8_VcolmajorIN4cute6TensorINS1_11ArrayEngineIN7cutlass10bfloat16_tELm64EEENS1_6LayoutINS1_5tupleIJNS8_IJNS1_1CILi2EEESA_NS9_ILi16EEEEEENS9_ILi1EEESD_EEENS8_IJNS8_IJSD_SA_NS9_ILi4EEEEEENS9_ILi0EEESH_EEEEEEEEEvRT_E9upper_map - _ZZN5flash28permute_output_fp8_VcolmajorIN4cute6TensorINS1_11ArrayEngineIN7cutlass10bfloat16_tELm128EEENS1_6LayoutINS1_5tupleIJNS8_IJNS1_1CILi2EEESA_NS9_ILi32EEEEEENS9_ILi1EEESD_EEENS8_IJNS8_IJSD_SA_NS9_ILi4EEEEEENS9_ILi0EEESH_EEEEEEEEEvRT_E9upper_map)
_ZZN5flash28permute_output_fp8_VcolmajorIN4cute6TensorINS1_11ArrayEngineIN7cutlass10bfloat16_tELm128EEENS1_6LayoutINS1_5tupleIJNS8_IJNS1_1CILi2EEESA_NS9_ILi32EEEEEENS9_ILi1EEESD_EEENS8_IJNS8_IJSD_SA_NS9_ILi4EEEEEENS9_ILi0EEESH_EEEEEEEEEvRT_E9upper_map:
        /*0020*/ 	.byte	0x00, 0x00, 0x00, 0x00, 0x02, 0x00, 0x00, 0x00, 0x03, 0x00, 0x00, 0x00, 0x01, 0x00, 0x00, 0x00
	.type		_ZZN5flash28permute_output_fp8_VcolmajorIN4cute6TensorINS1_11ArrayEngineIN7cutlass10bfloat16_tELm64EEENS1_6LayoutINS1_5tupleIJNS8_IJNS1_1CILi2EEESA_NS9_ILi16EEEEEENS9_ILi1EEESD_EEENS8_IJNS8_IJSD_SA_NS9_ILi4EEEEEENS9_ILi0EEESH_EEEEEEEEEvRT_E9upper_map,@object
	.size		_ZZN5flash28permute_output_fp8_VcolmajorIN4cute6TensorINS1_11ArrayEngineIN7cutlass10bfloat16_tELm64EEENS1_6LayoutINS1_5tupleIJNS8_IJNS1_1CILi2EEESA_NS9_ILi16EEEEEENS9_ILi1EEESD_EEENS8_IJNS8_IJSD_SA_NS9_ILi4EEEEEENS9_ILi0EEESH_EEEEEEEEEvRT_E9upper_map,(_ZZN5flash28permute_output_fp8_VcolmajorIN4cute6TensorINS1_11ArrayEngineIN7cutlass10bfloat16_tELm48EEENS1_6LayoutINS1_5tupleIJNS8_IJNS1_1CILi2EEESA_NS9_ILi12EEEEEENS9_ILi1EEESD_EEENS8_IJNS8_IJSD_SA_NS9_ILi4EEEEEENS9_ILi0EEESH_EEEEEEEEEvRT_E9upper_map - _ZZN5flash28permute_output_fp8_VcolmajorIN4cute6TensorINS1_11ArrayEngineIN7cutlass10bfloat16_tELm64EEENS1_6LayoutINS1_5tupleIJNS8_IJNS1_1CILi2EEESA_NS9_ILi16EEEEEENS9_ILi1EEESD_EEENS8_IJNS8_IJSD_SA_NS9_ILi4EEEEEENS9_ILi0EEESH_EEEEEEEEEvRT_E9upper_map)
_ZZN5flash28permute_output_fp8_VcolmajorIN4cute6TensorINS1_11ArrayEngineIN7cutlass10bfloat16_tELm64EEENS1_6LayoutINS1_5tupleIJNS8_IJNS1_1CILi2EEESA_NS9_ILi16EEEEEENS9_ILi1EEESD_EEENS8_IJNS8_IJSD_SA_NS9_ILi4EEEEEENS9_ILi0EEESH_EEEEEEEEEvRT_E9upper_map:
        /*0030*/ 	.byte	0x00, 0x00, 0x00, 0x00, 0x02, 0x00, 0x00, 0x00, 0x03, 0x00, 0x00, 0x00, 0x01, 0x00, 0x00, 0x00
	.type		_ZZN5flash28permute_output_fp8_VcolmajorIN4cute6TensorINS1_11ArrayEngineIN7cutlass10bfloat16_tELm48EEENS1_6LayoutINS1_5tupleIJNS8_IJNS1_1CILi2EEESA_NS9_ILi12EEEEEENS9_ILi1EEESD_EEENS8_IJNS8_IJSD_SA_NS9_ILi4EEEEEENS9_ILi0EEESH_EEEEEEEEEvRT_E9upper_map,@object
	.size		_ZZN5flash28permute_output_fp8_VcolmajorIN4cute6TensorINS1_11ArrayEngineIN7cutlass10bfloat16_tELm48EEENS1_6LayoutINS1_5tupleIJNS8_IJNS1_1CILi2EEESA_NS9_ILi12EEEEEENS9_ILi1EEESD_EEENS8_IJNS8_IJSD_SA_NS9_ILi4EEEEEENS9_ILi0EEESH_EEEEEEEEEvRT_E9upper_map,($str$23 - _ZZN5flash28permute_output_fp8_VcolmajorIN4cute6TensorINS1_11ArrayEngineIN7cutlass10bfloat16_tELm48EEENS1_6LayoutINS1_5tupleIJNS8_IJNS1_1CILi2EEESA_NS9_ILi12EEEEEENS9_ILi1EEESD_EEENS8_IJNS8_IJSD_SA_NS9_ILi4EEEEEENS9_ILi0EEESH_EEEEEEEEEvRT_E9upper_map)
_ZZN5flash28permute_output_fp8_VcolmajorIN4cute6TensorINS1_11ArrayEngineIN7cutlass10bfloat16_tELm48EEENS1_6LayoutINS1_5tupleIJNS8_IJNS1_1CILi2EEESA_NS9_ILi12EEEEEENS9_ILi1EEESD_EEENS8_IJNS8_IJSD_SA_NS9_ILi4EEEEEENS9_ILi0EEESH_EEEEEEEEEvRT_E9upper_map:
        /*0040*/ 	.byte	0x00, 0x00, 0x00, 0x00, 0x02, 0x00, 0x00, 0x00, 0x03, 0x00, 0x00, 0x00, 0x01, 0x00, 0x00, 0x00
	.type		$str$23,@object
	.size		$str$23,($str$24 - $str$23)
$str$23:
        /*0050*/ 	.byte	0x28, 0x61, 0x64, 0x64, 0x72, 0x65, 0x73, 0x73, 0x20, 0x26, 0x20, 0x6d, 0x61, 0x73, 0x6b, 0x29
        /*0060*/ 	.byte	0x20, 0x3d, 0x3d, 0x20, 0x30, 0x00
	.type		$str$24,@object
	.size		$str$24,(__unnamed_5 - $str$24)
$str$24:
        /*0066*/ 	.byte	0x2f, 0x74, 0x6d, 0x70, 0x2f, 0x6f, 0x73, 0x73, 0x5f, 0x6b, 0x65, 0x72, 0x6e, 0x65, 0x6c, 0x73
        /*0076*/ 	.byte	0x5f, 0x73, 0x72, 0x63, 0x2f, 0x66, 0x6c, 0x61, 0x73, 0x68, 0x5f, 0x61, 0x74, 0x74, 0x65, 0x6e
        /*0086*/ 	.byte	0x74, 0x69, 0x6f, 0x6e, 0x2f, 0x63, 0x73, 0x72, 0x63, 0x2f, 0x63, 0x75, 0x74, 0x6c, 0x61, 0x73
        /*0096*/ 	.byte	0x73, 0x2f, 0x69, 0x6e, 0x63, 0x6c, 0x75, 0x64, 0x65, 0x2f, 0x63, 0x75, 0x74, 0x65, 0x2f, 0x70
        /*00a6*/ 	.byte	0x6f, 0x69, 0x6e, 0x74, 0x65, 0x72, 0x5f, 0x66, 0x6c, 0x61, 0x67, 0x67, 0x65, 0x64, 0x2e, 0x68
        /*00b6*/ 	.byte	0x70, 0x70, 0x00
	.type		__unnamed_5,@object
	.size		__unnamed_5,(__unnamed_37 - __unnamed_5)
__unnamed_5:
        /* <DEDUP_REMOVED lines=24> */
        /*0239*/ 	.byte	0x26, 0x5d, 0x00
	.type		__unnamed_37,@object
	.size		__unnamed_37,(__unnamed_17 - __unnamed_37)
__unnamed_37:
        /* <DEDUP_REMOVED lines=25> */
	.type		__unnamed_17,@object
	.size		__unnamed_17,(__unnamed_12 - __unnamed_17)
__unnamed_17:
        /* <DEDUP_REMOVED lines=24> */
        /*053f*/ 	.byte	0x3e, 0x3e, 0x20, 0x26, 0x5d, 0x00
	.type		__unnamed_12,@object
	.size		__unnamed_12,(__unnamed_11 - __unnamed_12)
__unnamed_12:
        /* <DEDUP_REMOVED lines=25> */
	.type		__unnamed_11,@object
	.size		__unnamed_11,(__unnamed_18 - __unnamed_11)
__unnamed_11:
        /* <DEDUP_REMOVED lines=25> */
	.type		__unnamed_18,@object
	.size		__unnamed_18,(__unnamed_23 - __unnamed_18)
__unnamed_18:
        /* <DEDUP_REMOVED lines=25> */
	.type		__unnamed_23,@object
	.size		__unnamed_23,(__unnamed_6 - __unnamed_23)
__unnamed_23:
        /* <DEDUP_REMOVED lines=25> */
	.type		__unnamed_6,@object
	.size		__unnamed_6,(__unnamed_32 - __unnamed_6)
__unnamed_6:
        /* <DEDUP_REMOVED lines=25> */
	.type		__unnamed_32,@object
	.size		__unnamed_32,(__unnamed_4 - __unnamed_32)
__unnamed_32:
        /* <DEDUP_REMOVED lines=24> */
        /*0e63*/ 	.byte	0x34, 0x3e, 0x3e, 0x3e, 0x3e, 0x3e, 0x20, 0x26, 0x5d, 0x00
	.type		__unnamed_4,@object
	.size		__unnamed_4,(__unnamed_35 - __unnamed_4)
__unnamed_4:
        /* <DEDUP_REMOVED lines=28> */
        /*102d*/ 	.byte	0x3a, 0x43, 0x3c, 0x31, 0x30, 0x32, 0x34, 0x30, 0x3e, 0x3e, 0x3e, 0x3e, 0x3e, 0x5d, 0x00
	.type		__unnamed_35,@object
	.size		__unnamed_35,(__unnamed_2 - __unnamed_35)
__unnamed_35:
        /* <DEDUP_REMOVED lines=29> */
	.type		__unnamed_2,@object
	.size		__unnamed_2,(__unnamed_3 - __unnamed_2)
__unnamed_2:
        /* <DEDUP_REMOVED lines=29> */
	.type		__unnamed_3,@object
	.size		__unnamed_3,(__unnamed_1 - __unnamed_3)
__unnamed_3:
        /* <DEDUP_REMOVED lines=29> */
        /*15aa*/ 	.byte	0x00
	.type		__unnamed_1,@object
	.size		__unnamed_1,(__unnamed_10 - __unnamed_1)
__unnamed_1:
        /* <DEDUP_REMOVED lines=30> */
	.type		__unnamed_10,@object
	.size		__unnamed_10,(__unnamed_27 - __unnamed_10)
__unnamed_10:
        /* <DEDUP_REMOVED lines=29> */
        /*194c*/ 	.byte	0x5d, 0x00
	.type		__unnamed_27,@object
	.size		__unnamed_27,(__unnamed_8 - __unnamed_27)
__unnamed_27:
        /* <DEDUP_REMOVED lines=30> */
	.type		__unnamed_8,@object
	.size		__unnamed_8,(__unnamed_15 - __unnamed_8)
__unnamed_8:
        /* <DEDUP_REMOVED lines=30> */
	.type		__unnamed_15,@object
	.size		__unnamed_15,(__unnamed_25 - __unnamed_15)
__unnamed_15:
        /* <DEDUP_REMOVED lines=30> */
	.type		__unnamed_25,@object
	.size		__unnamed_25,(__unnamed_21 - __unnamed_25)
__unnamed_25:
        /* <DEDUP_REMOVED lines=30> */
	.type		__unnamed_21,@object
	.size		__unnamed_21,(__unnamed_14 - __unnamed_21)
__unnamed_21:
        /* <DEDUP_REMOVED lines=30> */
	.type		__unnamed_14,@object
	.size		__unnamed_14,(__unnamed_9 - __unnamed_14)
__unnamed_14:
        /* <DEDUP_REMOVED lines=30> */
	.type		__unnamed_9,@object
	.size		__unnamed_9,(__unnamed_30 - __unnamed_9)
__unnamed_9:
        /* <DEDUP_REMOVED lines=30> */
	.type		__unnamed_30,@object
	.size		__unnamed_30,(__unnamed_16 - __unnamed_30)
__unnamed_30:
        /* <DEDUP_REMOVED lines=30> */
	.type		__unnamed_16,@object
	.size		__unnamed_16,(__unnamed_26 - __unnamed_16)
__unnamed_16:
        /* <DEDUP_REMOVED lines=30> */
	.type		__unnamed_26,@object
	.size		__unnamed_26,(__unnamed_20 - __unnamed_26)
__unnamed_26:
        /* <DEDUP_REMOVED lines=30> */
	.type		__unnamed_20,@object
	.size		__unnamed_20,(__unnamed_22 - __unnamed_20)
__unnamed_20:
        /* <DEDUP_REMOVED lines=30> */
	.type		__unnamed_22,@object
	.size		__unnamed_22,(__unnamed_34 - __unnamed_22)
__unnamed_22:
        /* <DEDUP_REMOVED lines=30> */
	.type		__unnamed_34,@object
	.size		__unnamed_34,(__unnamed_13 - __unnamed_34)
__unnamed_34:
        /* <DEDUP_REMOVED lines=30> */
	.type		__unnamed_13,@object
	.size		__unnamed_13,(__unnamed_36 - __unnamed_13)
__unnamed_13:
        /* <DEDUP_REMOVED lines=30> */
	.type		__unnamed_36,@object
	.size		__unnamed_36,(__unnamed_24 - __unnamed_36)
__unnamed_36:
        /* <DEDUP_REMOVED lines=30> */
	.type		__unnamed_24,@object
	.size		__unnamed_24,(__unnamed_7 - __unnamed_24)
__unnamed_24:
        /* <DEDUP_REMOVED lines=30> */
	.type		__unnamed_7,@object
	.size		__unnamed_7,(__unnamed_19 - __unnamed_7)
__unnamed_7:
        /* <DEDUP_REMOVED lines=30> */
	.type		__unnamed_19,@object
	.size		__unnamed_19,(__unnamed_31 - __unnamed_19)
__unnamed_19:
        /* <DEDUP_REMOVED lines=29> */
        /*3a1c*/ 	.byte	0x3e, 0x20, 0x26, 0x5d, 0x00
	.type		__unnamed_31,@object
	.size		__unnamed_31,(__unnamed_29 - __unnamed_31)
__unnamed_31:
        /* <DEDUP_REMOVED lines=30> */
	.type		__unnamed_29,@object
	.size		__unnamed_29,(__unnamed_33 - __unnamed_29)
__unnamed_29:
        /* <DEDUP_REMOVED lines=30> */
	.type		__unnamed_33,@object
	.size		__unnamed_33,(__unnamed_28 - __unnamed_33)
__unnamed_33:
        /* <DEDUP_REMOVED lines=30> */
	.type		__unnamed_28,@object
	.size		__unnamed_28,(.L_31 - __unnamed_28)
__unnamed_28:
        /* <DEDUP_REMOVED lines=29> */
        /*4173*/ 	.byte	0x3e, 0x3e, 0x3e, 0x3e, 0x20, 0x26, 0x5d, 0x00
.L_31:


//--------------------- .nv.shared._ZN7cutlass13device_kernelIN5flash11enable_sm90INS1_16FlashAttnFwdSm90INS1_25CollectiveMainloopFwdSm90ILi2EN4cute5tupleIJNS5_1CILi1EEES8_S8_EEENS6_IJNS7_ILi128EEESA_NS7_ILi256EEEEEELi256ENS_12float_e4m3_tEfNS_4arch4Sm90ELb0ELb0ELb1ELb0ELb1ELb0ELb0ELb1ELb0ELb1ELb0ELb0EEENS1_21CollectiveEpilogueFwdINS6_IJSA_SB_SA_EEES9_NS_10bfloat16_tESF_Li256ELb0ELb1ELb0ELb1EEENS1_29StaticPersistentTileSchedulerILb0EEEEEEEEEvNT_6ParamsE --------------------------
	.section	.nv.shared._ZN7cutlass13device_kernelIN5flash11enable_sm90INS1_16FlashAttnFwdSm90INS1_25CollectiveMainloopFwdSm90ILi2EN4cute5tupleIJNS5_1CILi1EEES8_S8_EEENS6_IJNS7_ILi128EEESA_NS7_ILi256EEEEEELi256ENS_12float_e4m3_tEfNS_4arch4Sm90ELb0ELb0ELb1ELb0ELb1ELb0ELb0ELb1ELb0ELb1ELb0ELb0EEENS1_21CollectiveEpilogueFwdINS6_IJSA_SB_SA_EEES9_NS_10bfloat16_tESF_Li256ELb0ELb1ELb0ELb1EEENS1_29StaticPersistentTileSchedulerILb0EEEEEEEEEvNT_6ParamsE,"aw",@nobits
	.sectionflags	@""
	.align	16
	.zero		1024


//--------------------- .nv.shared.reserved.0     --------------------------
	.section	.nv.shared.reserved.0,"aw",@nobits
	.weak		__nv_reservedSMEM_offset_0_alias
	.size		__nv_reservedSMEM_offset_0_alias, 0, 0
	.other		__nv_reservedSMEM_offset_0_alias,@"STO_CUDA_RESERVED_SHARED STV_DEFAULT"
__nv_reservedSMEM_offset_0_alias:
	.zero		0


//--------------------- .nv.global                --------------------------
	.section	.nv.global,"aw",@nobits
.nv.global:
	.type		_ZN80_INTERNAL_56c05319_44_flash_fwd_hdimall_e4m3_paged_softcap_sm90_cu_c784774a_43154cute1_E,@object
	.size		_ZN80_INTERNAL_56c05319_44_flash_fwd_hdimall_e4m3_paged_softcap_sm90_cu_c784774a_43154cute1_E,(_ZN80_INTERNAL_56c05319_44_flash_fwd_hdimall_e4m3_paged_softcap_sm90_cu_c784774a_43154cuda3std3__45__cpo6cbeginE - _ZN80_INTERNAL_56c05319_44_flash_fwd_hdimall_e4m3_paged_softcap_sm90_cu_c784774a_43154cute1_E)
_ZN80_INTERNAL_56c05319_44_flash_fwd_hdimall_e4m3_paged_softcap_sm90_cu_c784774a_43154cute1_E:
	.zero		1
	.type		_ZN80_INTERNAL_56c05319_44_flash_fwd_hdimall_e4m3_paged_softcap_sm90_cu_c784774a_43154cuda3std3__45__cpo6cbeginE,@object
	.size		_ZN80_INTERNAL_56c05319_44_flash_fwd_hdimall_e4m3_paged_softcap_sm90_cu_c784774a_43154cuda3std3__45__cpo6cbeginE,(_ZN80_INTERNAL_56c05319_44_flash_fwd_hdimall_e4m3_paged_softcap_sm90_cu_c784774a_43154cuda3std3__48in_placeE - _ZN80_INTERNAL_56c05319_44_flash_fwd_hdimall_e4m3_paged_softcap_sm90_cu_c784774a_43154cuda3std3__45__cpo6cbeginE)
_ZN80_INTERNAL_56c05319_44_flash_fwd_hdimall_e4m3_paged_softcap_sm90_cu_c784774a_43154cuda3std3__45__cpo6cbeginE:
	.zero		1
	.type		_ZN80_INTERNAL_56c05319_44_flash_fwd_hdimall_e4m3_paged_softcap_sm90_cu_c784774a_43154cuda3std3__48in_placeE,@object
	.size		_ZN80_INTERNAL_56c05319_44_flash_fwd_hdimall_e4m3_paged_softcap_sm90_cu_c784774a_43154cuda3std3__48in_placeE,(_ZN80_INTERNAL_56c05319_44_flash_fwd_hdimall_e4m3_paged_softcap_sm90_cu_c784774a_43154cuda3std6ranges3__45__cpo9iter_moveE - _ZN80_INTERNAL_56c05319_44_flash_fwd_hdimall_e4m3_paged_softcap_sm90_cu_c784774a_43154cuda3std3__48in_placeE)
_ZN80_INTERNAL_56c05319_44_flash_fwd_hdimall_e4m3_paged_softcap_sm90_cu_c784774a_43154cuda3std3__48in_placeE:
	.zero		1
	.type		_ZN80_INTERNAL_56c05319_44_flash_fwd_hdimall_e4m3_paged_softcap_sm90_cu_c784774a_43154cuda3std6ranges3__45__cpo9iter_moveE,@object
	.size		_ZN80_INTERNAL_56c05319_44_flash_fwd_hdimall_e4m3_paged_softcap_sm90_cu_c784774a_43154cuda3std6ranges3__45__cpo9iter_moveE,(_ZN80_INTERNAL_56c05319_44_flash_fwd_hdimall_e4m3_paged_softcap_sm90_cu_c784774a_43154cuda3std3__45__cpo5beginE - _ZN80_INTERNAL_56c05319_44_flash_fwd_hdimall_e4m3_paged_softcap_sm90_cu_c784774a_43154cuda3std6ranges3__45__cpo9iter_moveE)
_ZN80_INTERNAL_56c05319_44_flash_fwd_hdimall_e4m3_paged_softcap_sm90_cu_c784774a_43154cuda3std6ranges3__45__cpo9iter_moveE:
	.zero		1
	.type		_ZN80_INTERNAL_56c05319_44_flash_fwd_hdimall_e4m3_paged_softcap_sm90_cu_c784774a_43154cuda3std3__45__cpo5beginE,@object
	.size		_ZN80_INTERNAL_56c05319_44_flash_fwd_hdimall_e4m3_paged_softcap_sm90_cu_c784774a_43154cuda3std3__45__cpo5beginE,(_ZN80_INTERNAL_56c05319_44_flash_fwd_hdimall_e4m3_paged_softcap_sm90_cu_c784774a_43154cuda3std3__482_GLOBAL__N__56c05319_44_flash_fwd_hdimall_e4m3_paged_softcap_sm90_cu_c784774a_43156ignoreE - _ZN80_INTERNAL_56c05319_44_flash_fwd_hdimall_e4m3_paged_softcap_sm90_cu_c784774a_43154cuda3std3__45__cpo5beginE)
_ZN80_INTERNAL_56c05319_44_flash_fwd_hdimall_e4m3_paged_softcap_sm90_cu_c784774a_43154cuda3std3__45__cpo5beginE:
	.zero		1
	.type		_ZN80_INTERNAL_56c05319_44_flash_fwd_hdimall_e4m3_paged_softcap_sm90_cu_c784774a_43154cuda3std3__482_GLOBAL__N__56c05319_44_flash_fwd_hdimall_e4m3_paged_softcap_sm90_cu_c784774a_43156ignoreE,@object
	.size		_ZN80_INTERNAL_56c05319_44_flash_fwd_hdimall_e4m3_paged_softcap_sm90_cu_c784774a_43154cuda3std3__482_GLOBAL__N__56c05319_44_flash_fwd_hdimall_e4m3_paged_softcap_sm90_cu_c784774a_43156ignoreE,(_ZN80_INTERNAL_56c05319_44_flash_fwd_hdimall_e4m3_paged_softcap_sm90_cu_c784774a_43154cute7productE - _ZN80_INTERNAL_56c05319_44_flash_fwd_hdimall_e4m3_paged_softcap_sm90_cu_c784774a_43154cuda3std3__482_GLOBAL__N__56c05319_44_flash_fwd_hdimall_e4m3_paged_softcap_sm90_cu_c784774a_43156ignoreE)
_ZN80_INTERNAL_56c05319_44_flash_fwd_hdimall_e4m3_paged_softcap_sm90_cu_c784774a_43154cuda3std3__482_GLOBAL__N__56c05319_44_flash_fwd_hdimall_e4m3_paged_softcap_sm90_cu_c784774a_43156ignoreE:
	.zero		1
	.type		_ZN80_INTERNAL_56c05319_44_flash_fwd_hdimall_e4m3_paged_softcap_sm90_cu_c784774a_43154cute7productE,@object
	.size		_ZN80_INTERNAL_56c05319_44_flash_fwd_hdimall_e4m3_paged_softcap_sm90_cu_c784774a_43154cute7productE,(_ZN80_INTERNAL_56c05319_44_flash_fwd_hdimall_e4m3_paged_softcap_sm90_cu_c784774a_43154cuda3std3__45__cpo3endE - _ZN80_INTERNAL_56c05319_44_flash_fwd_hdimall_e4m3_paged_softcap_sm90_cu_c784774a_43154cute7productE)
_ZN80_INTERNAL_56c05319_44_flash_fwd_hdimall_e4m3_paged_softcap_sm90_cu_c784774a_43154cute7productE:
	.zero		1
	.type		_ZN80_INTERNAL_56c05319_44_flash_fwd_hdimall_e4m3_paged_softcap_sm90_cu_c784774a_43154cuda3std3__45__cpo3endE,@object
	.size		_ZN80_INTERNAL_56c05319_44_flash_fwd_hdimall_e4m3_paged_softcap_sm90_cu_c784774a_43154cuda3std3__45__cpo3endE,(_ZN80_INTERNAL_56c05319_44_flash_fwd_hdimall_e4m3_paged_softcap_sm90_cu_c784774a_43154cuda3std3__419piecewise_constructE - _ZN80_INTERNAL_56c05319_44_flash_fwd_hdimall_e4m3_paged_softcap_sm90_cu_c784774a_43154cuda3std3__45__cpo3endE)
_ZN80_INTERNAL_56c05319_44_flash_fwd_hdimall_e4m3_paged_softcap_sm90_cu_c784774a_43154cuda3std3__45__cpo3endE:
	.zero		1
	.type		_ZN80_INTERNAL_56c05319_44_flash_fwd_hdimall_e4m3_paged_softcap_sm90_cu_c784774a_43154cuda3std3__419piecewise_constructE,@object
	.size		_ZN80_INTERNAL_56c05319_44_flash_fwd_hdimall_e4m3_paged_softcap_sm90_cu_c784774a_43154cuda3std3__419piecewise_constructE,(_ZN80_INTERNAL_56c05319_44_flash_fwd_hdimall_e4m3_paged_softcap_sm90_cu_c784774a_43154cuda3std3__45__cpo4cendE - _ZN80_INTERNAL_56c05319_44_flash_fwd_hdimall_e4m3_paged_softcap_sm90_cu_c784774a_43154cuda3std3__419piecewise_constructE)
_ZN80_INTERNAL_56c05319_44_flash_fwd_hdimall_e4m3_paged_softcap_sm90_cu_c784774a_43154cuda3std3__419piecewise_constructE:
	.zero		1
	.type		_ZN80_INTERNAL_56c05319_44_flash_fwd_hdimall_e4m3_paged_softcap_sm90_cu_c784774a_43154cuda3std3__45__cpo4cendE,@object
	.size		_ZN80_INTERNAL_56c05319_44_flash_fwd_hdimall_e4m3_paged_softcap_sm90_cu_c784774a_43154cuda3std3__45__cpo4cendE,(_ZN80_INTERNAL_56c05319_44_flash_fwd_hdimall_e4m3_paged_softcap_sm90_cu_c784774a_43154cuda3std6ranges3__45__cpo4swapE - _ZN80_INTERNAL_56c05319_44_flash_fwd_hdimall_e4m3_paged_softcap_sm90_cu_c784774a_43154cuda3std3__45__cpo4cendE)
_ZN80_INTERNAL_56c05319_44_flash_fwd_hdimall_e4m3_paged_softcap_sm90_cu_c784774a_43154cuda3std3__45__cpo4cendE:
	.zero		1
	.type		_ZN80_INTERNAL_56c05319_44_flash_fwd_hdimall_e4m3_paged_softcap_sm90_cu_c784774a_43154cuda3std6ranges3__45__cpo4swapE,@object
	.size		_ZN80_INTERNAL_56c05319_44_flash_fwd_hdimall_e4m3_paged_softcap_sm90_cu_c784774a_43154cuda3std6ranges3__45__cpo4swapE,(.L_49 - _ZN80_INTERNAL_56c05319_44_flash_fwd_hdimall_e4m3_paged_softcap_sm90_cu_c784774a_43154cuda3std6ranges3__45__cpo4swapE)
_ZN80_INTERNAL_56c05319_44_flash_fwd_hdimall_e4m3_paged_softcap_sm90_cu_c784774a_43154cuda3std6ranges3__45__cpo4swapE:
	.zero		1
.L_49:


//--------------------- .nv.shared._ZN7cutlass13device_kernelIN5flash11enable_sm90INS1_16FlashAttnFwdSm90INS1_25CollectiveMainloopFwdSm90ILi2EN4cute5tupleIJNS5_1CILi1EEES8_S8_EEENS6_IJNS7_ILi128EEESA_NS7_ILi256EEEEEELi256ENS_12float_e4m3_tEfNS_4arch4Sm90ELb0ELb0ELb1ELb1ELb1ELb0ELb0ELb1ELb0ELb1ELb0ELb0EEENS1_21CollectiveEpilogueFwdINS6_IJSA_SB_SA_EEES9_NS_10bfloat16_tESF_Li256ELb1ELb1ELb0ELb1EEENS1_36VarlenDynamicPersistentTileSchedulerILi128ELi128ELi256ELi128ELb0ELb1ELb1ELb0ELb1ELb1EEEEEEEEEvNT_6ParamsE --------------------------
	.section	.nv.shared._ZN7cutlass13device_kernelIN5flash11enable_sm90INS1_16FlashAttnFwdSm90INS1_25CollectiveMainloopFwdSm90ILi2EN4cute5tupleIJNS5_1CILi1EEES8_S8_EEENS6_IJNS7_ILi128EEESA_NS7_ILi256EEEEEELi256ENS_12float_e4m3_tEfNS_4arch4Sm90ELb0ELb0ELb1ELb1ELb1ELb0ELb0ELb1ELb0ELb1ELb0ELb0EEENS1_21CollectiveEpilogueFwdINS6_IJSA_SB_SA_EEES9_NS_10bfloat16_tESF_Li256ELb1ELb1ELb0ELb1EEENS1_36VarlenDynamicPersistentTileSchedulerILi128ELi128ELi256ELi128ELb0ELb1ELb1ELb0ELb1ELb1EEEEEEEEEvNT_6ParamsE,"aw",@nobits
	.sectionflags	@""
	.align	16
	.zero		1024


//--------------------- .nv.shared._ZN7cutlass13device_kernelIN5flash11enable_sm90INS1_16FlashAttnFwdSm90INS1_25CollectiveMainloopFwdSm90ILi2EN4cute5tupleIJNS5_1CILi1EEES8_S8_EEENS6_IJNS7_ILi128EEESA_NS7_ILi256EEEEEELi256ENS_12float_e4m3_tEfNS_4arch4Sm90ELb0ELb0ELb1ELb1ELb1ELb1ELb0ELb1ELb0ELb1ELb0ELb0EEENS1_21CollectiveEpilogueFwdINS6_IJSA_SB_SA_EEES9_NS_10bfloat16_tESF_Li256ELb1ELb1ELb0ELb1EEENS1_36VarlenDynamicPersistentTileSchedulerILi128ELi128ELi256ELi128ELb0ELb1ELb1ELb0ELb1ELb1EEEEEEEEEvNT_6ParamsE --------------------------
	.section	.nv.shared._ZN7cutlass13device_kernelIN5flash11enable_sm90INS1_16FlashAttnFwdSm90INS1_25CollectiveMainloopFwdSm90ILi2EN4cute5tupleIJNS5_1CILi1EEES8_S8_EEENS6_IJNS7_ILi128EEESA_NS7_ILi256EEEEEELi256ENS_12float_e4m3_tEfNS_4arch4Sm90ELb0ELb0ELb1ELb1ELb1ELb1ELb0ELb1ELb0ELb1ELb0ELb0EEENS1_21CollectiveEpilogueFwdINS6_IJSA_SB_SA_EEES9_NS_10bfloat16_tESF_Li256ELb1ELb1ELb0ELb1EEENS1_36VarlenDynamicPersistentTileSchedulerILi128ELi128ELi256ELi128ELb0ELb1ELb1ELb0ELb1ELb1EEEEEEEEEvNT_6ParamsE,"aw",@nobits
	.sectionflags	@""
	.align	16
	.zero		1024


//--------------------- .nv.shared._ZN7cutlass13device_kernelIN5flash11enable_sm90INS1_16FlashAttnFwdSm90INS1_25CollectiveMainloopFwdSm90ILi2EN4cute5tupleIJNS5_1CILi1EEES8_S8_EEENS6_IJNS7_ILi128EEENS7_ILi64EEENS7_ILi256EEEEEELi256ENS_12float_e4m3_tEfNS_4arch4Sm90ELb0ELb1ELb1ELb0ELb1ELb0ELb0ELb1ELb0ELb1ELb0ELb0EEENS1_21CollectiveEpilogueFwdINS6_IJSA_SC_SB_EEES9_NS_10bfloat16_tESG_Li256ELb0ELb1ELb0ELb1EEENS1_30DynamicPersistentTileSchedulerILi256ELi128ELb0ELb1ELb1EEEEEEEEEvNT_6ParamsE --------------------------
	.section	.nv.shared._ZN7cutlass13device_kernelIN5flash11enable_sm90INS1_16FlashAttnFwdSm90INS1_25CollectiveMainloopFwdSm90ILi2EN4cute5tupleIJNS5_1CILi1EEES8_S8_EEENS6_IJNS7_ILi128EEENS7_ILi64EEENS7_ILi256EEEEEELi256ENS_12float_e4m3_tEfNS_4arch4Sm90ELb0ELb1ELb1ELb0ELb1ELb0ELb0ELb1ELb0ELb1ELb0ELb0EEENS1_21CollectiveEpilogueFwdINS6_IJSA_SC_SB_EEES9_NS_10bfloat16_tESG_Li256ELb0ELb1ELb0ELb1EEENS1_30DynamicPersistentTileSchedulerILi256ELi128ELb0ELb1ELb1EEEEEEEEEvNT_6ParamsE,"aw",@nobits
	.sectionflags	@""
	.align	16
	.zero		1024


//--------------------- .nv.shared._ZN7cutlass13device_kernelIN5flash11enable_sm90INS1_16FlashAttnFwdSm90INS1_25CollectiveMainloopFwdSm90ILi2EN4cute5tupleIJNS5_1CILi1EEES8_S8_EEENS6_IJNS7_ILi128EEENS7_ILi64EEENS7_ILi256EEEEEELi256ENS_12float_e4m3_tEfNS_4arch4Sm90ELb0ELb1ELb1ELb1ELb1ELb0ELb0ELb1ELb0ELb1ELb0ELb0EEENS1_21CollectiveEpilogueFwdINS6_IJSA_SC_SB_EEES9_NS_10bfloat16_tESG_Li256ELb1ELb1ELb0ELb1EEENS1_36VarlenDynamicPersistentTileSchedulerILi128ELi64ELi256ELi128ELb0ELb1ELb1ELb1ELb0ELb1EEEEEEEEEvNT_6ParamsE --------------------------
	.section	.nv.shared._ZN7cutlass13device_kernelIN5flash11enable_sm90INS1_16FlashAttnFwdSm90INS1_25CollectiveMainloopFwdSm90ILi2EN4cute5tupleIJNS5_1CILi1EEES8_S8_EEENS6_IJNS7_ILi128EEENS7_ILi64EEENS7_ILi256EEEEEELi256ENS_12float_e4m3_tEfNS_4arch4Sm90ELb0ELb1ELb1ELb1ELb1ELb0ELb0ELb1ELb0ELb1ELb0ELb0EEENS1_21CollectiveEpilogueFwdINS6_IJSA_SC_SB_EEES9_NS_10bfloat16_tESG_Li256ELb1ELb1ELb0ELb1EEENS1_36VarlenDynamicPersistentTileSchedulerILi128ELi64ELi256ELi128ELb0ELb1ELb1ELb1ELb0ELb1EEEEEEEEEvNT_6ParamsE,"aw",@nobits
	.sectionflags	@""
	.align	16
	.zero		1024


//--------------------- .nv.shared._ZN7cutlass13device_kernelIN5flash11enable_sm90INS1_16FlashAttnFwdSm90INS1_25CollectiveMainloopFwdSm90ILi2EN4cute5tupleIJNS5_1CILi1EEES8_S8_EEENS6_IJNS7_ILi128EEENS7_ILi64EEENS7_ILi256EEEEEELi256ENS_12float_e4m3_tEfNS_4arch4Sm90ELb0ELb1ELb1ELb1ELb1ELb1ELb0ELb1ELb0ELb1ELb0ELb0EEENS1_21CollectiveEpilogueFwdINS6_IJSA_SC_SB_EEES9_NS_10bfloat16_tESG_Li256ELb1ELb1ELb0ELb1EEENS1_36VarlenDynamicPersistentTileSchedulerILi128ELi64ELi256ELi128ELb0ELb1ELb1ELb1ELb0ELb1EEEEEEEEEvNT_6ParamsE --------------------------
	.section	.nv.shared._ZN7cutlass13device_kernelIN5flash11enable_sm90INS1_16FlashAttnFwdSm90INS1_25CollectiveMainloopFwdSm90ILi2EN4cute5tupleIJNS5_1CILi1EEES8_S8_EEENS6_IJNS7_ILi128EEENS7_ILi64EEENS7_ILi256EEEEEELi256ENS_12float_e4m3_tEfNS_4arch4Sm90ELb0ELb1ELb1ELb1ELb1ELb1ELb0ELb1ELb0ELb1ELb0ELb0EEENS1_21CollectiveEpilogueFwdINS6_IJSA_SC_SB_EEES9_NS_10bfloat16_tESG_Li256ELb1ELb1ELb0ELb1EEENS1_36VarlenDynamicPersistentTileSchedulerILi128ELi64ELi256ELi128ELb0ELb1ELb1ELb1ELb0ELb1EEEEEEEEEvNT_6ParamsE,"aw",@nobits
	.sectionflags	@""
	.align	16
	.zero		1024


//--------------------- .nv.shared._ZN7cutlass13device_kernelIN5flash11enable_sm90INS1_16FlashAttnFwdSm90INS1_25CollectiveMainloopFwdSm90ILi2EN4cute5tupleIJNS5_1CILi1EEES8_S8_EEENS6_IJNS7_ILi128EEESA_NS7_ILi256EEEEEELi256ENS_12float_e4m3_tEfNS_4arch4Sm90ELb1ELb0ELb1ELb0ELb1ELb0ELb0ELb1ELb0ELb1ELb0ELb0EEENS1_21CollectiveEpilogueFwdINS6_IJSA_SB_SA_EEES9_NS_10bfloat16_tESF_Li256ELb0ELb1ELb0ELb1EEENS1_30DynamicPersistentTileSchedulerILi256ELi128ELb0ELb1ELb1EEEEEEEEEvNT_6ParamsE --------------------------
	.section	.nv.shared._ZN7cutlass13device_kernelIN5flash11enable_sm90INS1_16FlashAttnFwdSm90INS1_25CollectiveMainloopFwdSm90ILi2EN4cute5tupleIJNS5_1CILi1EEES8_S8_EEENS6_IJNS7_ILi128EEESA_NS7_ILi256EEEEEELi256ENS_12float_e4m3_tEfNS_4arch4Sm90ELb1ELb0ELb1ELb0ELb1ELb0ELb0ELb1ELb0ELb1ELb0ELb0EEENS1_21CollectiveEpilogueFwdINS6_IJSA_SB_SA_EEES9_NS_10bfloat16_tESF_Li256ELb0ELb1ELb0ELb1EEENS1_30DynamicPersistentTileSchedulerILi256ELi128ELb0ELb1ELb1EEEEEEEEEvNT_6ParamsE,"aw",@nobits
	.sectionflags	@""
	.align	16
	.zero		1024


//--------------------- .nv.shared._ZN7cutlass13device_kernelIN5flash11enable_sm90INS1_16FlashAttnFwdSm90INS1_25CollectiveMainloopFwdSm90ILi2EN4cute5tupleIJNS5_1CILi1EEES8_S8_EEENS6_IJNS7_ILi128EEESA_NS7_ILi256EEEEEELi256ENS_12float_e4m3_tEfNS_4arch4Sm90ELb1ELb0ELb1ELb1ELb1ELb0ELb0ELb1ELb0ELb1ELb0ELb0EEENS1_21CollectiveEpilogueFwdINS6_IJSA_SB_SA_EEES9_NS_10bfloat16_tESF_Li256ELb1ELb1ELb0ELb1EEENS1_36VarlenDynamicPersistentTileSchedulerILi128ELi128ELi256ELi128ELb0ELb1ELb1ELb1ELb1ELb1EEEEEEEEEvNT_6ParamsE --------------------------
	.section	.nv.shared._ZN7cutlass13device_kernelIN5flash11enable_sm90INS1_16FlashAttnFwdSm90INS1_25CollectiveMainloopFwdSm90ILi2EN4cute5tupleIJNS5_1CILi1EEES8_S8_EEENS6_IJNS7_ILi128EEESA_NS7_ILi256EEEEEELi256ENS_12float_e4m3_tEfNS_4arch4Sm90ELb1ELb0ELb1ELb1ELb1ELb0ELb0ELb1ELb0ELb1ELb0ELb0EEENS1_21CollectiveEpilogueFwdINS6_IJSA_SB_SA_EEES9_NS_10bfloat16_tESF_Li256ELb1ELb1ELb0ELb1EEENS1_36VarlenDynamicPersistentTileSchedulerILi128ELi128ELi256ELi128ELb0ELb1ELb1ELb1ELb1ELb1EEEEEEEEEvNT_6ParamsE,"aw",@nobits
	.sectionflags	@""
	.align	16
	.zero		1024


//--------------------- .nv.shared._ZN7cutlass13device_kernelIN5flash11enable_sm90INS1_16FlashAttnFwdSm90INS1_25CollectiveMainloopFwdSm90ILi2EN4cute5tupleIJNS5_1CILi1EEES8_S8_EEENS6_IJNS7_ILi128EEESA_NS7_ILi256EEEEEELi256ENS_12float_e4m3_tEfNS_4arch4Sm90ELb1ELb0ELb1ELb1ELb1ELb1ELb0ELb1ELb0ELb1ELb0ELb0EEENS1_21CollectiveEpilogueFwdINS6_IJSA_SB_SA_EEES9_NS_10bfloat16_tESF_Li256ELb1ELb1ELb0ELb1EEENS1_36VarlenDynamicPersistentTileSchedulerILi128ELi128ELi256ELi128ELb0ELb1ELb1ELb1ELb1ELb1EEEEEEEEEvNT_6ParamsE --------------------------
	.section	.nv.shared._ZN7cutlass13device_kernelIN5flash11enable_sm90INS1_16FlashAttnFwdSm90INS1_25CollectiveMainloopFwdSm90ILi2EN4cute5tupleIJNS5_1CILi1EEES8_S8_EEENS6_IJNS7_ILi128EEESA_NS7_ILi256EEEEEELi256ENS_12float_e4m3_tEfNS_4arch4Sm90ELb1ELb0ELb1ELb1ELb1ELb1ELb0ELb1ELb0ELb1ELb0ELb0EEENS1_21CollectiveEpilogueFwdINS6_IJSA_SB_SA_EEES9_NS_10bfloat16_tESF_Li256ELb1ELb1ELb0ELb1EEENS1_36VarlenDynamicPersistentTileSchedulerILi128ELi128ELi256ELi128ELb0ELb1ELb1ELb1ELb1ELb1EEEEEEEEEvNT_6ParamsE,"aw",@nobits
	.sectionflags	@""
	.align	16
	.zero		1024


//--------------------- .nv.shared._ZN7cutlass13device_kernelIN5flash11enable_sm90INS1_16FlashAttnFwdSm90INS1_25CollectiveMainloopFwdSm90ILi2EN4cute5tupleIJNS5_1CILi1EEES8_S8_EEENS6_IJNS7_ILi128EEENS7_ILi160EEENS7_ILi192EEEEEELi192ENS_12float_e4m3_tEfNS_4arch4Sm90ELb0ELb0ELb1ELb0ELb1ELb0ELb0ELb1ELb1ELb1ELb0ELb0EEENS1_21CollectiveEpilogueFwdINS6_IJSA_SC_SB_EEES9_NS_10bfloat16_tESG_Li256ELb0ELb1ELb0ELb1EEENS1_29StaticPersistentTileSchedulerILb0EEEEEEEEEvNT_6ParamsE --------------------------
	.section	.nv.shared._ZN7cutlass13device_kernelIN5flash11enable_sm90INS1_16FlashAttnFwdSm90INS1_25CollectiveMainloopFwdSm90ILi2EN4cute5tupleIJNS5_1CILi1EEES8_S8_EEENS6_IJNS7_ILi128EEENS7_ILi160EEENS7_ILi192EEEEEELi192ENS_12float_e4m3_tEfNS_4arch4Sm90ELb0ELb0ELb1ELb0ELb1ELb0ELb0ELb1ELb1ELb1ELb0ELb0EEENS1_21CollectiveEpilogueFwdINS6_IJSA_SC_SB_EEES9_NS_10bfloat16_tESG_Li256ELb0ELb1ELb0ELb1EEENS1_29StaticPersistentTileSchedulerILb0EEEEEEEEEvNT_6ParamsE,"aw",@nobits
	.sectionflags	@""
	.align	16
	.zero		1024


//--------------------- .nv.shared._ZN7cutlass13device_kernelIN5flash11enable_sm90INS1_16FlashAttnFwdSm90INS1_25CollectiveMainloopFwdSm90ILi2EN4cute5tupleIJNS5_1CILi1EEES8_S8_EEENS6_IJNS7_ILi128EEENS7_ILi160EEENS7_ILi192EEEEEELi192ENS_12float_e4m3_tEfNS_4arch4Sm90ELb0ELb0ELb1ELb1ELb1ELb0ELb0ELb1ELb1ELb1ELb0ELb0EEENS1_21CollectiveEpilogueFwdINS6_IJSA_SC_SB_EEES9_NS_10bfloat16_tESG_Li256ELb1ELb1ELb0ELb1EEENS1_36VarlenDynamicPersistentTileSchedulerILi128ELi160ELi256ELi128ELb0ELb1ELb1ELb0ELb1ELb1EEEEEEEEEvNT_6ParamsE --------------------------
	.section	.nv.shared._ZN7cutlass13device_kernelIN5flash11enable_sm90INS1_16FlashAttnFwdSm90INS1_25CollectiveMainloopFwdSm90ILi2EN4cute5tupleIJNS5_1CILi1EEES8_S8_EEENS6_IJNS7_ILi128EEENS7_ILi160EEENS7_ILi192EEEEEELi192ENS_12float_e4m3_tEfNS_4arch4Sm90ELb0ELb0ELb1ELb1ELb1ELb0ELb0ELb1ELb1ELb1ELb0ELb0EEENS1_21CollectiveEpilogueFwdINS6_IJSA_SC_SB_EEES9_NS_10bfloat16_tESG_Li256ELb1ELb1ELb0ELb1EEENS1_36VarlenDynamicPersistentTileSchedulerILi128ELi160ELi256ELi128ELb0ELb1ELb1ELb0ELb1ELb1EEEEEEEEEvNT_6ParamsE,"aw",@nobits
	.sectionflags	@""
	.align	16
	.zero		1024


//--------------------- .nv.shared._ZN7cutlass13device_kernelIN5flash11enable_sm90INS1_16FlashAttnFwdSm90INS1_25CollectiveMainloopFwdSm90ILi2EN4cute5tupleIJNS5_1CILi1EEES8_S8_EEENS6_IJNS7_ILi128EEENS7_ILi160EEENS7_ILi192EEEEEELi192ENS_12float_e4m3_tEfNS_4arch4Sm90ELb0ELb0ELb1ELb1ELb1ELb1ELb0ELb1ELb1ELb1ELb0ELb0EEENS1_21CollectiveEpilogueFwdINS6_IJSA_SC_SB_EEES9_NS_10bfloat16_tESG_Li256ELb1ELb1ELb0ELb1EEENS1_36VarlenDynamicPersistentTileSchedulerILi128ELi160ELi256ELi128ELb0ELb1ELb1ELb0ELb1ELb1EEEEEEEEEvNT_6ParamsE --------------------------
	.section	.nv.shared._ZN7cutlass13device_kernelIN5flash11enable_sm90INS1_16FlashAttnFwdSm90INS1_25CollectiveMainloopFwdSm90ILi2EN4cute5tupleIJNS5_1CILi1EEES8_S8_EEENS6_IJNS7_ILi128EEENS7_ILi160EEENS7_ILi192EEEEEELi192ENS_12float_e4m3_tEfNS_4arch4Sm90ELb0ELb0ELb1ELb1ELb1ELb1ELb0ELb1ELb1ELb1ELb0ELb0EEENS1_21CollectiveEpilogueFwdINS6_IJSA_SC_SB_EEES9_NS_10bfloat16_tESG_Li256ELb1ELb1ELb0ELb1EEENS1_36VarlenDynamicPersistentTileSchedulerILi128ELi160ELi256ELi128ELb0ELb1ELb1ELb0ELb1ELb1EEEEEEEEEvNT_6ParamsE,"aw",@nobits
	.sectionflags	@""
	.align	16
	.zero		1024


//--------------------- .nv.shared._ZN7cutlass13device_kernelIN5flash11enable_sm90INS1_16FlashAttnFwdSm90INS1_25CollectiveMainloopFwdSm90ILi2EN4cute5tupleIJNS5_1CILi1EEES8_S8_EEENS6_IJNS7_ILi128EEESA_NS7_ILi192EEEEEELi192ENS_12float_e4m3_tEfNS_4arch4Sm90ELb0ELb1ELb1ELb0ELb1ELb0ELb0ELb1ELb1ELb1ELb0ELb0EEENS1_21CollectiveEpilogueFwdINS6_IJSA_SB_SA_EEES9_NS_10bfloat16_tESF_Li256ELb0ELb1ELb0ELb1EEENS1_30DynamicPersistentTileSchedulerILi256ELi128ELb0ELb1ELb1EEEEEEEEEvNT_6ParamsE --------------------------
	.section	.nv.shared._ZN7cutlass13device_kernelIN5flash11enable_sm90INS1_16FlashAttnFwdSm90INS1_25CollectiveMainloopFwdSm90ILi2EN4cute5tupleIJNS5_1CILi1EEES8_S8_EEENS6_IJNS7_ILi128EEESA_NS7_ILi192EEEEEELi192ENS_12float_e4m3_tEfNS_4arch4Sm90ELb0ELb1ELb1ELb0ELb1ELb0ELb0ELb1ELb1ELb1ELb0ELb0EEENS1_21CollectiveEpilogueFwdINS6_IJSA_SB_SA_EEES9_NS_10bfloat16_tESF_Li256ELb0ELb1ELb0ELb1EEENS1_30DynamicPersistentTileSchedulerILi256ELi128ELb0ELb1ELb1EEEEEEEEEvNT_6ParamsE,"aw",@nobits
	.sectionflags	@""
	.align	16
	.zero		1024


//--------------------- .nv.shared._ZN7cutlass13device_kernelIN5flash11enable_sm90INS1_16FlashAttnFwdSm90INS1_25CollectiveMainloopFwdSm90ILi2EN4cute5tupleIJNS5_1CILi1EEES8_S8_EEENS6_IJNS7_ILi128EEESA_NS7_ILi192EEEEEELi192ENS_12float_e4m3_tEfNS_4arch4Sm90ELb0ELb1ELb1ELb1ELb1ELb0ELb0ELb1ELb1ELb1ELb0ELb0EEENS1_21CollectiveEpilogueFwdINS6_IJSA_SB_SA_EEES9_NS_10bfloat16_tESF_Li256ELb1ELb1ELb0ELb1EEENS1_36VarlenDynamicPersistentTileSchedulerILi128ELi128ELi256ELi128ELb0ELb1ELb1ELb1ELb0ELb1EEEEEEEEEvNT_6ParamsE --------------------------
	.section	.nv.shared._ZN7cutlass13device_kernelIN5flash11enable_sm90INS1_16FlashAttnFwdSm90INS1_25CollectiveMainloopFwdSm90ILi2EN4cute5tupleIJNS5_1CILi1EEES8_S8_EEENS6_IJNS7_ILi128EEESA_NS7_ILi192EEEEEELi192ENS_12float_e4m3_tEfNS_4arch4Sm90ELb0ELb1ELb1ELb1ELb1ELb0ELb0ELb1ELb1ELb1ELb0ELb0EEENS1_21CollectiveEpilogueFwdINS6_IJSA_SB_SA_EEES9_NS_10bfloat16_tESF_Li256ELb1ELb1ELb0ELb1EEENS1_36VarlenDynamicPersistentTileSchedulerILi128ELi128ELi256ELi128ELb0ELb1ELb1ELb1ELb0ELb1EEEEEEEEEvNT_6ParamsE,"aw",@nobits
	.sectionflags	@""
	.align	16
	.zero		1024


//--------------------- .nv.shared._ZN7cutlass13device_kernelIN5flash11enable_sm90INS1_16FlashAttnFwdSm90INS1_25CollectiveMainloopFwdSm90ILi2EN4cute5tupleIJNS5_1CILi1EEES8_S8_EEENS6_IJNS7_ILi128EEESA_NS7_ILi192EEEEEELi192ENS_12float_e4m3_tEfNS_4arch4Sm90ELb0ELb1ELb1ELb1ELb1ELb1ELb0ELb1ELb1ELb1ELb0ELb0EEENS1_21CollectiveEpilogueFwdINS6_IJSA_SB_SA_EEES9_NS_10bfloat16_tESF_Li256ELb1ELb1ELb0ELb1EEENS1_36VarlenDynamicPersistentTileSchedulerILi128ELi128ELi256ELi128ELb0ELb1ELb1ELb1ELb0ELb1EEEEEEEEEvNT_6ParamsE --------------------------
	.section	.nv.shared._ZN7cutlass13device_kernelIN5flash11enable_sm90INS1_16FlashAttnFwdSm90INS1_25CollectiveMainloopFwdSm90ILi2EN4cute5tupleIJNS5_1CILi1EEES8_S8_EEENS6_IJNS7_ILi128EEESA_NS7_ILi192EEEEEELi192ENS_12float_e4m3_tEfNS_4arch4Sm90ELb0ELb1ELb1ELb1ELb1ELb1ELb0ELb1ELb1ELb1ELb0ELb0EEENS1_21CollectiveEpilogueFwdINS6_IJSA_SB_SA_EEES9_NS_10bfloat16_tESF_Li256ELb1ELb1ELb0ELb1EEENS1_36VarlenDynamicPersistentTileSchedulerILi128ELi128ELi256ELi128ELb0ELb1ELb1ELb1ELb0ELb1EEEEEEEEEvNT_6ParamsE,"aw",@nobits
	.sectionflags	@""
	.align	16
	.zero		1024


//--------------------- .nv.shared._ZN7cutlass13device_kernelIN5flash11enable_sm90INS1_16FlashAttnFwdSm90INS1_25CollectiveMainloopFwdSm90ILi2EN4cute5tupleIJNS5_1CILi1EEES8_S8_EEENS6_IJNS7_ILi128EEENS7_ILi160EEENS7_ILi192EEEEEELi192ENS_12float_e4m3_tEfNS_4arch4Sm90ELb1ELb0ELb1ELb0ELb1ELb0ELb0ELb1ELb1ELb1ELb0ELb0EEENS1_21CollectiveEpilogueFwdINS6_IJSA_SC_SB_EEES9_NS_10bfloat16_tESG_Li256ELb0ELb1ELb0ELb1EEENS1_30DynamicPersistentTileSchedulerILi256ELi128ELb0ELb1ELb1EEEEEEEEEvNT_6ParamsE --------------------------
	.section	.nv.shared._ZN7cutlass13device_kernelIN5flash11enable_sm90INS1_16FlashAttnFwdSm90INS1_25CollectiveMainloopFwdSm90ILi2EN4cute5tupleIJNS5_1CILi1EEES8_S8_EEENS6_IJNS7_ILi128EEENS7_ILi160EEENS7_ILi192EEEEEELi192ENS_12float_e4m3_tEfNS_4arch4Sm90ELb1ELb0ELb1ELb0ELb1ELb0ELb0ELb1ELb1ELb1ELb0ELb0EEENS1_21CollectiveEpilogueFwdINS6_IJSA_SC_SB_EEES9_NS_10bfloat16_tESG_Li256ELb0ELb1ELb0ELb1EEENS1_30DynamicPersistentTileSchedulerILi256ELi128ELb0ELb1ELb1EEEEEEEEEvNT_6ParamsE,"aw",@nobits
	.sectionflags	@""
	.align	16
	.zero		1024


//--------------------- .nv.shared._ZN7cutlass13device_kernelIN5flash11enable_sm90INS1_16FlashAttnFwdSm90INS1_25CollectiveMainloopFwdSm90ILi2EN4cute5tupleIJNS5_1CILi1EEES8_S8_EEENS6_IJNS7_ILi128EEENS7_ILi160EEENS7_ILi192EEEEEELi192ENS_12float_e4m3_tEfNS_4arch4Sm90ELb1ELb0ELb1ELb1ELb1ELb0ELb0ELb1ELb1ELb1ELb0ELb0EEENS1_21CollectiveEpilogueFwdINS6_IJSA_SC_SB_EEES9_NS_10bfloat16_tESG_Li256ELb1ELb1ELb0ELb1EEENS1_36VarlenDynamicPersistentTileSchedulerILi128ELi160ELi256ELi128ELb0ELb1ELb1ELb1ELb1ELb1EEEEEEEEEvNT_6ParamsE --------------------------
	.section	.nv.shared._ZN7cutlass13device_kernelIN5flash11enable_sm90INS1_16FlashAttnFwdSm90INS1_25CollectiveMainloopFwdSm90ILi2EN4cute5tupleIJNS5_1CILi1EEES8_S8_EEENS6_IJNS7_ILi128EEENS7_ILi160EEENS7_ILi192EEEEEELi192ENS_12float_e4m3_tEfNS_4arch4Sm90ELb1ELb0ELb1ELb1ELb1ELb0ELb0ELb1ELb1ELb1ELb0ELb0EEENS1_21CollectiveEpilogueFwdINS6_IJSA_SC_SB_EEES9_NS_10bfloat16_tESG_Li256ELb1ELb1ELb0ELb1EEENS1_36VarlenDynamicPersistentTileSchedulerILi128ELi160ELi256ELi128ELb0ELb1ELb1ELb1ELb1ELb1EEEEEEEEEvNT_6ParamsE,"aw",@nobits
	.sectionflags	@""
	.align	16
	.zero		1024


//--------------------- .nv.shared._ZN7cutlass13device_kernelIN5flash11enable_sm90INS1_16FlashAttnFwdSm90INS1_25CollectiveMainloopFwdSm90ILi2EN4cute5tupleIJNS5_1CILi1EEES8_S8_EEENS6_IJNS7_ILi128EEENS7_ILi160EEENS7_ILi192EEEEEELi192ENS_12float_e4m3_tEfNS_4arch4Sm90ELb1ELb0ELb1ELb1ELb1ELb1ELb0ELb1ELb1ELb1ELb0ELb0EEENS1_21CollectiveEpilogueFwdINS6_IJSA_SC_SB_EEES9_NS_10bfloat16_tESG_Li256ELb1ELb1ELb0ELb1EEENS1_36VarlenDynamicPersistentTileSchedulerILi128ELi160ELi256ELi128ELb0ELb1ELb1ELb1ELb1ELb1EEEEEEEEEvNT_6ParamsE --------------------------
	.section	.nv.shared._ZN7cutlass13device_kernelIN5flash11enable_sm90INS1_16FlashAttnFwdSm90INS1_25CollectiveMainloopFwdSm90ILi2EN4cute5tupleIJNS5_1CILi1EEES8_S8_EEENS6_IJNS7_ILi128EEENS7_ILi160EEENS7_ILi192EEEEEELi192ENS_12float_e4m3_tEfNS_4arch4Sm90ELb1ELb0ELb1ELb1ELb1ELb1ELb0ELb1ELb1ELb1ELb0ELb0EEENS1_21CollectiveEpilogueFwdINS6_IJSA_SC_SB_EEES9_NS_10bfloat16_tESG_Li256ELb1ELb1ELb0ELb1EEENS1_36VarlenDynamicPersistentTileSchedulerILi128ELi160ELi256ELi128ELb0ELb1ELb1ELb1ELb1ELb1EEEEEEEEEvNT_6ParamsE,"aw",@nobits
	.sectionflags	@""
	.align	16
	.zero		1024


//--------------------- .nv.shared._ZN7cutlass13device_kernelIN5flash11enable_sm90INS1_16FlashAttnFwdSm90INS1_25CollectiveMainloopFwdSm90ILi2EN4cute5tupleIJNS5_1CILi1EEES8_S8_EEENS6_IJNS7_ILi128EEENS7_ILi160EEESA_EEELi128ENS_12float_e4m3_tEfNS_4arch4Sm90ELb0ELb0ELb1ELb0ELb1ELb0ELb0ELb1ELb1ELb1ELb0ELb0EEENS1_21CollectiveEpilogueFwdINS6_IJSA_SA_SB_EEES9_NS_10bfloat16_tESF_Li256ELb0ELb1ELb0ELb1EEENS1_29StaticPersistentTileSchedulerILb0EEEEEEEEEvNT_6ParamsE --------------------------
	.section	.nv.shared._ZN7cutlass13device_kernelIN5flash11enable_sm90INS1_16FlashAttnFwdSm90INS1_25CollectiveMainloopFwdSm90ILi2EN4cute5tupleIJNS5_1CILi1EEES8_S8_EEENS6_IJNS7_ILi128EEENS7_ILi160EEESA_EEELi128ENS_12float_e4m3_tEfNS_4arch4Sm90ELb0ELb0ELb1ELb0ELb1ELb0ELb0ELb1ELb1ELb1ELb0ELb0EEENS1_21CollectiveEpilogueFwdINS6_IJSA_SA_SB_EEES9_NS_10bfloat16_tESF_Li256ELb0ELb1ELb0ELb1EEENS1_29StaticPersistentTileSchedulerILb0EEEEEEEEEvNT_6ParamsE,"aw",@nobits
	.sectionflags	@""
	.align	16
	.zero		1024


//--------------------- .nv.shared._ZN7cutlass13device_kernelIN5flash11enable_sm90INS1_16FlashAttnFwdSm90INS1_25CollectiveMainloopFwdSm90ILi2EN4cute5tupleIJNS5_1CILi1EEES8_S8_EEENS6_IJNS7_ILi128EEENS7_ILi160EEESA_EEELi128ENS_12float_e4m3_tEfNS_4arch4Sm90ELb0ELb0ELb1ELb1ELb1ELb0ELb0ELb1ELb1ELb1ELb0ELb0EEENS1_21CollectiveEpilogueFwdINS6_IJSA_SA_SB_EEES9_NS_10bfloat16_tESF_Li256ELb1ELb1ELb0ELb1EEENS1_36VarlenDynamicPersistentTileSchedulerILi128ELi160ELi256ELi128ELb0ELb1ELb1ELb0ELb1ELb1EEEEEEEEEvNT_6ParamsE --------------------------
	.section	.nv.shared._ZN7cutlass13device_kernelIN5flash11enable_sm90INS1_16FlashAttnFwdSm90INS1_25CollectiveMainloopFwdSm90ILi2EN4cute5tupleIJNS5_1CILi1EEES8_S8_EEENS6_IJNS7_ILi128EEENS7_ILi160EEESA_EEELi128ENS_12float_e4m3_tEfNS_4arch4Sm90ELb0ELb0ELb1ELb1ELb1ELb0ELb0ELb1ELb1ELb1ELb0ELb0EEENS1_21CollectiveEpilogueFwdINS6_IJSA_SA_SB_EEES9_NS_10bfloat16_tESF_Li256ELb1ELb1ELb0ELb1EEENS1_36VarlenDynamicPersistentTileSchedulerILi128ELi160ELi256ELi128ELb0ELb1ELb1ELb0ELb1ELb1EEEEEEEEEvNT_6ParamsE,"aw",@nobits
	.sectionflags	@""
	.align	16
	.zero		1024


//--------------------- .nv.shared._ZN7cutlass13device_kernelIN5flash11enable_sm90INS1_16FlashAttnFwdSm90INS1_25CollectiveMainloopFwdSm90ILi2EN4cute5tupleIJNS5_1CILi1EEES8_S8_EEENS6_IJNS7_ILi128EEENS7_ILi160EEESA_EEELi128ENS_12float_e4m3_tEfNS_4arch4Sm90ELb0ELb0ELb1ELb1ELb1ELb1ELb0ELb1ELb1ELb1ELb0ELb0EEENS1_21CollectiveEpilogueFwdINS6_IJSA_SA_SB_EEES9_NS_10bfloat16_tESF_Li256ELb1ELb1ELb0ELb1EEENS1_36VarlenDynamicPersistentTileSchedulerILi128ELi160ELi256ELi128ELb0ELb1ELb1ELb0ELb1ELb1EEEEEEEEEvNT_6ParamsE --------------------------
	.section	.nv.shared._ZN7cutlass13device_kernelIN5flash11enable_sm90INS1_16FlashAttnFwdSm90INS1_25CollectiveMainloopFwdSm90ILi2EN4cute5tupleIJNS5_1CILi1EEES8_S8_EEENS6_IJNS7_ILi128EEENS7_ILi160EEESA_EEELi128ENS_12float_e4m3_tEfNS_4arch4Sm90ELb0ELb0ELb1ELb1ELb1ELb1ELb0ELb1ELb1ELb1ELb0ELb0EEENS1_21CollectiveEpilogueFwdINS6_IJSA_SA_SB_EEES9_NS_10bfloat16_tESF_Li256ELb1ELb1ELb0ELb1EEENS1_36VarlenDynamicPersistentTileSchedulerILi128ELi160ELi256ELi128ELb0ELb1ELb1ELb0ELb1ELb1EEEEEEEEEvNT_6ParamsE,"aw",@nobits
	.sectionflags	@""
	.align	16
	.zero		1024


//--------------------- .nv.shared._ZN7cutlass13device_kernelIN5flash11enable_sm90INS1_16FlashAttnFwdSm90INS1_25CollectiveMainloopFwdSm90ILi2EN4cute5tupleIJNS5_1CILi1EEES8_S8_EEENS6_IJNS7_ILi128EEENS7_ILi160EEESA_EEELi128ENS_12float_e4m3_tEfNS_4arch4Sm90ELb0ELb1ELb1ELb0ELb1ELb0ELb0ELb1ELb1ELb1ELb0ELb0EEENS1_21CollectiveEpilogueFwdINS6_IJSA_SA_SB_EEES9_NS_10bfloat16_tESF_Li256ELb0ELb1ELb0ELb1EEENS1_30DynamicPersistentTileSchedulerILi256ELi128ELb0ELb1ELb1EEEEEEEEEvNT_6ParamsE --------------------------
	.section	.nv.shared._ZN7cutlass13device_kernelIN5flash11enable_sm90INS1_16FlashAttnFwdSm90INS1_25CollectiveMainloopFwdSm90ILi2EN4cute5tupleIJNS5_1CILi1EEES8_S8_EEENS6_IJNS7_ILi128EEENS7_ILi160EEESA_EEELi128ENS_12float_e4m3_tEfNS_4arch4Sm90ELb0ELb1ELb1ELb0ELb1ELb0ELb0ELb1ELb1ELb1ELb0ELb0EEENS1_21CollectiveEpilogueFwdINS6_IJSA_SA_SB_EEES9_NS_10bfloat16_tESF_Li256ELb0ELb1ELb0ELb1EEENS1_30DynamicPersistentTileSchedulerILi256ELi128ELb0ELb1ELb1EEEEEEEEEvNT_6ParamsE,"aw",@nobits
	.sectionflags	@""
	.align	16
	.zero		1024


//--------------------- .nv.shared._ZN7cutlass13device_kernelIN5flash11enable_sm90INS1_16FlashAttnFwdSm90INS1_25CollectiveMainloopFwdSm90ILi2EN4cute5tupleIJNS5_1CILi1EEES8_S8_EEENS6_IJNS7_ILi128EEENS7_ILi160EEESA_EEELi128ENS_12float_e4m3_tEfNS_4arch4Sm90ELb0ELb1ELb1ELb1ELb1ELb0ELb0ELb1ELb1ELb1ELb0ELb0EEENS1_21CollectiveEpilogueFwdINS6_IJSA_SA_SB_EEES9_NS_10bfloat16_tESF_Li256ELb1ELb1ELb0ELb1EEENS1_36VarlenDynamicPersistentTileSchedulerILi128ELi160ELi256ELi128ELb0ELb1ELb1ELb1ELb0ELb1EEEEEEEEEvNT_6ParamsE --------------------------
	.section	.nv.shared._ZN7cutlass13device_kernelIN5flash11enable_sm90INS1_16FlashAttnFwdSm90INS1_25CollectiveMainloopFwdSm90ILi2EN4cute5tupleIJNS5_1CILi1EEES8_S8_EEENS6_IJNS7_ILi128EEENS7_ILi160EEESA_EEELi128ENS_12float_e4m3_tEfNS_4arch4Sm90ELb0ELb1ELb1ELb1ELb1ELb0ELb0ELb1ELb1ELb1ELb0ELb0EEENS1_21CollectiveEpilogueFwdINS6_IJSA_SA_SB_EEES9_NS_10bfloat16_tESF_Li256ELb1ELb1ELb0ELb1EEENS1_36VarlenDynamicPersistentTileSchedulerILi128ELi160ELi256ELi128ELb0ELb1ELb1ELb1ELb0ELb1EEEEEEEEEvNT_6ParamsE,"aw",@nobits
	.sectionflags	@""
	.align	16
	.zero		1024


//--------------------- .nv.shared._ZN7cutlass13device_kernelIN5flash11enable_sm90INS1_16FlashAttnFwdSm90INS1_25CollectiveMainloopFwdSm90ILi2EN4cute5tupleIJNS5_1CILi1EEES8_S8_EEENS6_IJNS7_ILi128EEENS7_ILi160EEESA_EEELi128ENS_12float_e4m3_tEfNS_4arch4Sm90ELb0ELb1ELb1ELb1ELb1ELb1ELb0ELb1ELb1ELb1ELb0ELb0EEENS1_21CollectiveEpilogueFwdINS6_IJSA_SA_SB_EEES9_NS_10bfloat16_tESF_Li256ELb1ELb1ELb0ELb1EEENS1_36VarlenDynamicPersistentTileSchedulerILi128ELi160ELi256ELi128ELb0ELb1ELb1ELb1ELb0ELb1EEEEEEEEEvNT_6ParamsE --------------------------
	.section	.nv.shared._ZN7cutlass13device_kernelIN5flash11enable_sm90INS1_16FlashAttnFwdSm90INS1_25CollectiveMainloopFwdSm90ILi2EN4cute5tupleIJNS5_1CILi1EEES8_S8_EEENS6_IJNS7_ILi128EEENS7_ILi160EEESA_EEELi128ENS_12float_e4m3_tEfNS_4arch4Sm90ELb0ELb1ELb1ELb1ELb1ELb1ELb0ELb1ELb1ELb1ELb0ELb0EEENS1_21CollectiveEpilogueFwdINS6_IJSA_SA_SB_EEES9_NS_10bfloat16_tESF_Li256ELb1ELb1ELb0ELb1EEENS1_36VarlenDynamicPersistentTileSchedulerILi128ELi160ELi256ELi128ELb0ELb1ELb1ELb1ELb0ELb1EEEEEEEEEvNT_6ParamsE,"aw",@nobits
	.sectionflags	@""
	.align	16
	.zero		1024


//--------------------- .nv.shared._ZN7cutlass13device_kernelIN5flash11enable_sm90INS1_16FlashAttnFwdSm90INS1_25CollectiveMainloopFwdSm90ILi2EN4cute5tupleIJNS5_1CILi1EEES8_S8_EEENS6_IJNS7_ILi128EEENS7_ILi160EEESA_EEELi128ENS_12float_e4m3_tEfNS_4arch4Sm90ELb1ELb0ELb1ELb0ELb1ELb0ELb0ELb1ELb1ELb1ELb0ELb0EEENS1_21CollectiveEpilogueFwdINS6_IJSA_SA_SB_EEES9_NS_10bfloat16_tESF_Li256ELb0ELb1ELb0ELb1EEENS1_30DynamicPersistentTileSchedulerILi256ELi128ELb0ELb1ELb1EEEEEEEEEvNT_6ParamsE --------------------------
	.section	.nv.shared._ZN7cutlass13device_kernelIN5flash11enable_sm90INS1_16FlashAttnFwdSm90INS1_25CollectiveMainloopFwdSm90ILi2EN4cute5tupleIJNS5_1CILi1EEES8_S8_EEENS6_IJNS7_ILi128EEENS7_ILi160EEESA_EEELi128ENS_12float_e4m3_tEfNS_4arch4Sm90ELb1ELb0ELb1ELb0ELb1ELb0ELb0ELb1ELb1ELb1ELb0ELb0EEENS1_21CollectiveEpilogueFwdINS6_IJSA_SA_SB_EEES9_NS_10bfloat16_tESF_Li256ELb0ELb1ELb0ELb1EEENS1_30DynamicPersistentTileSchedulerILi256ELi128ELb0ELb1ELb1EEEEEEEEEvNT_6ParamsE,"aw",@nobits
	.sectionflags	@""
	.align	16
	.zero		1024


//--------------------- .nv.shared._ZN7cutlass13device_kernelIN5flash11enable_sm90INS1_16FlashAttnFwdSm90INS1_25CollectiveMainloopFwdSm90ILi2EN4cute5tupleIJNS5_1CILi1EEES8_S8_EEENS6_IJNS7_ILi128EEENS7_ILi160EEESA_EEELi128ENS_12float_e4m3_tEfNS_4arch4Sm90ELb1ELb0ELb1ELb1ELb1ELb0ELb0ELb1ELb1ELb1ELb0ELb0EEENS1_21CollectiveEpilogueFwdINS6_IJSA_SA_SB_EEES9_NS_10bfloat16_tESF_Li256ELb1ELb1ELb0ELb1EEENS1_36VarlenDynamicPersistentTileSchedulerILi128ELi160ELi256ELi128ELb0ELb1ELb1ELb1ELb1ELb1EEEEEEEEEvNT_6ParamsE --------------------------
	.section	.nv.shared._ZN7cutlass13device_kernelIN5flash11enable_sm90INS1_16FlashAttnFwdSm90INS1_25CollectiveMainloopFwdSm90ILi2EN4cute5tupleIJNS5_1CILi1EEES8_S8_EEENS6_IJNS7_ILi128EEENS7_ILi160EEESA_EEELi128ENS_12float_e4m3_tEfNS_4arch4Sm90ELb1ELb0ELb1ELb1ELb1ELb0ELb0ELb1ELb1ELb1ELb0ELb0EEENS1_21CollectiveEpilogueFwdINS6_IJSA_SA_SB_EEES9_NS_10bfloat16_tESF_Li256ELb1ELb1ELb0ELb1EEENS1_36VarlenDynamicPersistentTileSchedulerILi128ELi160ELi256ELi128ELb0ELb1ELb1ELb1ELb1ELb1EEEEEEEEEvNT_6ParamsE,"aw",@nobits
	.sectionflags	@""
	.align	16
	.zero		1024


//--------------------- .nv.shared._ZN7cutlass13device_kernelIN5flash11enable_sm90INS1_16FlashAttnFwdSm90INS1_25CollectiveMainloopFwdSm90ILi2EN4cute5tupleIJNS5_1CILi1EEES8_S8_EEENS6_IJNS7_ILi128EEENS7_ILi160EEESA_EEELi128ENS_12float_e4m3_tEfNS_4arch4Sm90ELb1ELb0ELb1ELb1ELb1ELb1ELb0ELb1ELb1ELb1ELb0ELb0EEENS1_21CollectiveEpilogueFwdINS6_IJSA_SA_SB_EEES9_NS_10bfloat16_tESF_Li256ELb1ELb1ELb0ELb1EEENS1_36VarlenDynamicPersistentTileSchedulerILi128ELi160ELi256ELi128ELb0ELb1ELb1ELb1ELb1ELb1EEEEEEEEEvNT_6ParamsE --------------------------
	.section	.nv.shared._ZN7cutlass13device_kernelIN5flash11enable_sm90INS1_16FlashAttnFwdSm90INS1_25CollectiveMainloopFwdSm90ILi2EN4cute5tupleIJNS5_1CILi1EEES8_S8_EEENS6_IJNS7_ILi128EEENS7_ILi160EEESA_EEELi128ENS_12float_e4m3_tEfNS_4arch4Sm90ELb1ELb0ELb1ELb1ELb1ELb1ELb0ELb1ELb1ELb1ELb0ELb0EEENS1_21CollectiveEpilogueFwdINS6_IJSA_SA_SB_EEES9_NS_10bfloat16_tESF_Li256ELb1ELb1ELb0ELb1EEENS1_36VarlenDynamicPersistentTileSchedulerILi128ELi160ELi256ELi128ELb0ELb1ELb1ELb1ELb1ELb1EEEEEEEEEvNT_6ParamsE,"aw",@nobits
	.sectionflags	@""
	.align	16
	.zero		1024


//--------------------- .nv.shared._ZN7cutlass13device_kernelIN5flash11enable_sm90INS1_16FlashAttnFwdSm90INS1_25CollectiveMainloopFwdSm90ILi2EN4cute5tupleIJNS5_1CILi1EEES8_S8_EEENS6_IJNS7_ILi192EEENS7_ILi128EEENS7_ILi96EEEEEELi96ENS_12float_e4m3_tEfNS_4arch4Sm90ELb0ELb0ELb1ELb0ELb1ELb0ELb0ELb1ELb1ELb1ELb0ELb0EEENS1_21CollectiveEpilogueFwdINS6_IJSA_SC_SB_EEES9_NS_10bfloat16_tESG_Li384ELb0ELb1ELb0ELb1EEENS1_29StaticPersistentTileSchedulerILb0EEEEEEEEEvNT_6ParamsE --------------------------
	.section	.nv.shared._ZN7cutlass13device_kernelIN5flash11enable_sm90INS1_16FlashAttnFwdSm90INS1_25CollectiveMainloopFwdSm90ILi2EN4cute5tupleIJNS5_1CILi1EEES8_S8_EEENS6_IJNS7_ILi192EEENS7_ILi128EEENS7_ILi96EEEEEELi96ENS_12float_e4m3_tEfNS_4arch4Sm90ELb0ELb0ELb1ELb0ELb1ELb0ELb0ELb1ELb1ELb1ELb0ELb0EEENS1_21CollectiveEpilogueFwdINS6_IJSA_SC_SB_EEES9_NS_10bfloat16_tESG_Li384ELb0ELb1ELb0ELb1EEENS1_29StaticPersistentTileSchedulerILb0EEEEEEEEEvNT_6ParamsE,"aw",@nobits
	.sectionflags	@""
	.align	16
	.zero		1024


//--------------------- .nv.shared._ZN7cutlass13device_kernelIN5flash11enable_sm90INS1_16FlashAttnFwdSm90INS1_25CollectiveMainloopFwdSm90ILi2EN4cute5tupleIJNS5_1CILi1EEES8_S8_EEENS6_IJNS7_ILi192EEENS7_ILi128EEENS7_ILi96EEEEEELi96ENS_12float_e4m3_tEfNS_4arch4Sm90ELb0ELb0ELb1ELb1ELb1ELb0ELb0ELb1ELb1ELb1ELb0ELb0EEENS1_21CollectiveEpilogueFwdINS6_IJSA_SC_SB_EEES9_NS_10bfloat16_tESG_Li384ELb1ELb1ELb0ELb1EEENS1_36VarlenDynamicPersistentTileSchedulerILi192ELi128ELi384ELi128ELb0ELb1ELb1ELb0ELb1ELb1EEEEEEEEEvNT_6ParamsE --------------------------
	.section	.nv.shared._ZN7cutlass13device_kernelIN5flash11enable_sm90INS1_16FlashAttnFwdSm90INS1_25CollectiveMainloopFwdSm90ILi2EN4cute5tupleIJNS5_1CILi1EEES8_S8_EEENS6_IJNS7_ILi192EEENS7_ILi128EEENS7_ILi96EEEEEELi96ENS_12float_e4m3_tEfNS_4arch4Sm90ELb0ELb0ELb1ELb1ELb1ELb0ELb0ELb1ELb1ELb1ELb0ELb0EEENS1_21CollectiveEpilogueFwdINS6_IJSA_SC_SB_EEES9_NS_10bfloat16_tESG_Li384ELb1ELb1ELb0ELb1EEENS1_36VarlenDynamicPersistentTileSchedulerILi192ELi128ELi384ELi128ELb0ELb1ELb1ELb0ELb1ELb1EEEEEEEEEvNT_6ParamsE,"aw",@nobits
	.sectionflags	@""
	.align	16
	.zero		1024


//--------------------- .nv.shared._ZN7cutlass13device_kernelIN5flash11enable_sm90INS1_16FlashAttnFwdSm90INS1_25CollectiveMainloopFwdSm90ILi2EN4cute5tupleIJNS5_1CILi1EEES8_S8_EEENS6_IJNS7_ILi192EEENS7_ILi128EEENS7_ILi96EEEEEELi96ENS_12float_e4m3_tEfNS_4arch4Sm90ELb0ELb0ELb1ELb1ELb1ELb1ELb0ELb1ELb1ELb1ELb0ELb0EEENS1_21CollectiveEpilogueFwdINS6_IJSA_SC_SB_EEES9_NS_10bfloat16_tESG_Li384ELb1ELb1ELb0ELb1EEENS1_36VarlenDynamicPersistentTileSchedulerILi192ELi128ELi384ELi128ELb0ELb1ELb1ELb0ELb1ELb1EEEEEEEEEvNT_6ParamsE --------------------------
	.section	.nv.shared._ZN7cutlass13device_kernelIN5flash11enable_sm90INS1_16FlashAttnFwdSm90INS1_25CollectiveMainloopFwdSm90ILi2EN4cute5tupleIJNS5_1CILi1EEES8_S8_EEENS6_IJNS7_ILi192EEENS7_ILi128EEENS7_ILi96EEEEEELi96ENS_12float_e4m3_tEfNS_4arch4Sm90ELb0ELb0ELb1ELb1ELb1ELb1ELb0ELb1ELb1ELb1ELb0ELb0EEENS1_21CollectiveEpilogueFwdINS6_IJSA_SC_SB_EEES9_NS_10bfloat16_tESG_Li384ELb1ELb1ELb0ELb1EEENS1_36VarlenDynamicPersistentTileSchedulerILi192ELi128ELi384ELi128ELb0ELb1ELb1ELb0ELb1ELb1EEEEEEEEEvNT_6ParamsE,"aw",@nobits
	.sectionflags	@""
	.align	16
	.zero		1024


//--------------------- .nv.shared._ZN7cutlass13device_kernelIN5flash11enable_sm90INS1_16FlashAttnFwdSm90INS1_25CollectiveMainloopFwdSm90ILi2EN4cute5tupleIJNS5_1CILi1EEES8_S8_EEENS6_IJNS7_ILi192EEENS7_ILi128EEENS7_ILi96EEEEEELi96ENS_12float_e4m3_tEfNS_4arch4Sm90ELb0ELb1ELb1ELb0ELb1ELb0ELb0ELb1ELb1ELb1ELb0ELb0EEENS1_21CollectiveEpilogueFwdINS6_IJSA_SC_SB_EEES9_NS_10bfloat16_tESG_Li384ELb0ELb1ELb0ELb1EEENS1_30DynamicPersistentTileSchedulerILi384ELi128ELb0ELb1ELb1EEEEEEEEEvNT_6ParamsE --------------------------
	.section	.nv.shared._ZN7cutlass13device_kernelIN5flash11enable_sm90INS1_16FlashAttnFwdSm90INS1_25CollectiveMainloopFwdSm90ILi2EN4cute5tupleIJNS5_1CILi1EEES8_S8_EEENS6_IJNS7_ILi192EEENS7_ILi128EEENS7_ILi96EEEEEELi96ENS_12float_e4m3_tEfNS_4arch4Sm90ELb0ELb1ELb1ELb0ELb1ELb0ELb0ELb1ELb1ELb1ELb0ELb0EEENS1_21CollectiveEpilogueFwdINS6_IJSA_SC_SB_EEES9_NS_10bfloat16_tESG_Li384ELb0ELb1ELb0ELb1EEENS1_30DynamicPersistentTileSchedulerILi384ELi128ELb0ELb1ELb1EEEEEEEEEvNT_6ParamsE,"aw",@nobits
	.sectionflags	@""
	.align	16
	.zero		1024


//--------------------- .nv.shared._ZN7cutlass13device_kernelIN5flash11enable_sm90INS1_16FlashAttnFwdSm90INS1_25CollectiveMainloopFwdSm90ILi2EN4cute5tupleIJNS5_1CILi1EEES8_S8_EEENS6_IJNS7_ILi192EEENS7_ILi128EEENS7_ILi96EEEEEELi96ENS_12float_e4m3_tEfNS_4arch4Sm90ELb0ELb1ELb1ELb1ELb1ELb0ELb0ELb1ELb1ELb1ELb0ELb0EEENS1_21CollectiveEpilogueFwdINS6_IJSA_SC_SB_EEES9_NS_10bfloat16_tESG_Li384ELb1ELb1ELb0ELb1EEENS1_36VarlenDynamicPersistentTileSchedulerILi192ELi128ELi384ELi128ELb0ELb1ELb1ELb1ELb0ELb1EEEEEEEEEvNT_6ParamsE --------------------------
	.section	.nv.shared._ZN7cutlass13device_kernelIN5flash11enable_sm90INS1_16FlashAttnFwdSm90INS1_25CollectiveMainloopFwdSm90ILi2EN4cute5tupleIJNS5_1CILi1EEES8_S8_EEENS6_IJNS7_ILi192EEENS7_ILi128EEENS7_ILi96EEEEEELi96ENS_12float_e4m3_tEfNS_4arch4Sm90ELb0ELb1ELb1ELb1ELb1ELb0ELb0ELb1ELb1ELb1ELb0ELb0EEENS1_21CollectiveEpilogueFwdINS6_IJSA_SC_SB_EEES9_NS_10bfloat16_tESG_Li384ELb1ELb1ELb0ELb1EEENS1_36VarlenDynamicPersistentTileSchedulerILi192ELi128ELi384ELi128ELb0ELb1ELb1ELb1ELb0ELb1EEEEEEEEEvNT_6ParamsE,"aw",@nobits
	.sectionflags	@""
	.align	16
	.zero		1024


//--------------------- .nv.shared._ZN7cutlass13device_kernelIN5flash11enable_sm90INS1_16FlashAttnFwdSm90INS1_25CollectiveMainloopFwdSm90ILi2EN4cute5tupleIJNS5_1CILi1EEES8_S8_EEENS6_IJNS7_ILi192EEENS7_ILi128EEENS7_ILi96EEEEEELi96ENS_12float_e4m3_tEfNS_4arch4Sm90ELb0ELb1ELb1ELb1ELb1ELb1ELb0ELb1ELb1ELb1ELb0ELb0EEENS1_21CollectiveEpilogueFwdINS6_IJSA_SC_SB_EEES9_NS_10bfloat16_tESG_Li384ELb1ELb1ELb0ELb1EEENS1_36VarlenDynamicPersistentTileSchedulerILi192ELi128ELi384ELi128ELb0ELb1ELb1ELb1ELb0ELb1EEEEEEEEEvNT_6ParamsE --------------------------
	.section	.nv.shared._ZN7cutlass13device_kernelIN5flash11enable_sm90INS1_16FlashAttnFwdSm90INS1_25CollectiveMainloopFwdSm90ILi2EN4cute5tupleIJNS5_1CILi1EEES8_S8_EEENS6_IJNS7_ILi192EEENS7_ILi128EEENS7_ILi96EEEEEELi96ENS_12float_e4m3_tEfNS_4arch4Sm90ELb0ELb1ELb1ELb1ELb1ELb1ELb0ELb1ELb1ELb1ELb0ELb0EEENS1_21CollectiveEpilogueFwdINS6_IJSA_SC_SB_EEES9_NS_10bfloat16_tESG_Li384ELb1ELb1ELb0ELb1EEENS1_36VarlenDynamicPersistentTileSchedulerILi192ELi128ELi384ELi128ELb0ELb1ELb1ELb1ELb0ELb1EEEEEEEEEvNT_6ParamsE,"aw",@nobits
	.sectionflags	@""
	.align	16
	.zero		1024


//--------------------- .nv.shared._ZN7cutlass13device_kernelIN5flash11enable_sm90INS1_16FlashAttnFwdSm90INS1_25CollectiveMainloopFwdSm90ILi2EN4cute5tupleIJNS5_1CILi1EEES8_S8_EEENS6_IJNS7_ILi192EEENS7_ILi128EEENS7_ILi96EEEEEELi96ENS_12float_e4m3_tEfNS_4arch4Sm90ELb1ELb0ELb1ELb0ELb1ELb0ELb0ELb1ELb1ELb1ELb0ELb0EEENS1_21CollectiveEpilogueFwdINS6_IJSA_SC_SB_EEES9_NS_10bfloat16_tESG_Li384ELb0ELb1ELb0ELb1EEENS1_30DynamicPersistentTileSchedulerILi384ELi128ELb0ELb1ELb1EEEEEEEEEvNT_6ParamsE --------------------------
	.section	.nv.shared._ZN7cutlass13device_kernelIN5flash11enable_sm90INS1_16FlashAttnFwdSm90INS1_25CollectiveMainloopFwdSm90ILi2EN4cute5tupleIJNS5_1CILi1EEES8_S8_EEENS6_IJNS7_ILi192EEENS7_ILi128EEENS7_ILi96EEEEEELi96ENS_12float_e4m3_tEfNS_4arch4Sm90ELb1ELb0ELb1ELb0ELb1ELb0ELb0ELb1ELb1ELb1ELb0ELb0EEENS1_21CollectiveEpilogueFwdINS6_IJSA_SC_SB_EEES9_NS_10bfloat16_tESG_Li384ELb0ELb1ELb0ELb1EEENS1_30DynamicPersistentTileSchedulerILi384ELi128ELb0ELb1ELb1EEEEEEEEEvNT_6ParamsE,"aw",@nobits
	.sectionflags	@""
	.align	16
	.zero		1024


//--------------------- .nv.shared._ZN7cutlass13device_kernelIN5flash11enable_sm90INS1_16FlashAttnFwdSm90INS1_25CollectiveMainloopFwdSm90ILi2EN4cute5tupleIJNS5_1CILi1EEES8_S8_EEENS6_IJNS7_ILi192EEENS7_ILi128EEENS7_ILi96EEEEEELi96ENS_12float_e4m3_tEfNS_4arch4Sm90ELb1ELb0ELb1ELb1ELb1ELb0ELb0ELb1ELb1ELb1ELb0ELb0EEENS1_21CollectiveEpilogueFwdINS6_IJSA_SC_SB_EEES9_NS_10bfloat16_tESG_Li384ELb1ELb1ELb0ELb1EEENS1_36VarlenDynamicPersistentTileSchedulerILi192ELi128ELi384ELi128ELb0ELb1ELb1ELb1ELb1ELb1EEEEEEEEEvNT_6ParamsE --------------------------
	.section	.nv.shared._ZN7cutlass13device_kernelIN5flash11enable_sm90INS1_16FlashAttnFwdSm90INS1_25CollectiveMainloopFwdSm90ILi2EN4cute5tupleIJNS5_1CILi1EEES8_S8_EEENS6_IJNS7_ILi192EEENS7_ILi128EEENS7_ILi96EEEEEELi96ENS_12float_e4m3_tEfNS_4arch4Sm90ELb1ELb0ELb1ELb1ELb1ELb0ELb0ELb1ELb1ELb1ELb0ELb0EEENS1_21CollectiveEpilogueFwdINS6_IJSA_SC_SB_EEES9_NS_10bfloat16_tESG_Li384ELb1ELb1ELb0ELb1EEENS1_36VarlenDynamicPersistentTileSchedulerILi192ELi128ELi384ELi128ELb0ELb1ELb1ELb1ELb1ELb1EEEEEEEEEvNT_6ParamsE,"aw",@nobits
	.sectionflags	@""
	.align	16
	.zero		1024


//--------------------- .nv.shared._ZN7cutlass13device_kernelIN5flash11enable_sm90INS1_16FlashAttnFwdSm90INS1_25CollectiveMainloopFwdSm90ILi2EN4cute5tupleIJNS5_1CILi1EEES8_S8_EEENS6_IJNS7_ILi192EEENS7_ILi128EEENS7_ILi96EEEEEELi96ENS_12float_e4m3_tEfNS_4arch4Sm90ELb1ELb0ELb1ELb1ELb1ELb1ELb0ELb1ELb1ELb1ELb0ELb0EEENS1_21CollectiveEpilogueFwdINS6_IJSA_SC_SB_EEES9_NS_10bfloat16_tESG_Li384ELb1ELb1ELb0ELb1EEENS1_36VarlenDynamicPersistentTileSchedulerILi192ELi128ELi384ELi128ELb0ELb1ELb1ELb1ELb1ELb1EEEEEEEEEvNT_6ParamsE --------------------------
	.section	.nv.shared._ZN7cutlass13device_kernelIN5flash11enable_sm90INS1_16FlashAttnFwdSm90INS1_25CollectiveMainloopFwdSm90ILi2EN4cute5tupleIJNS5_1CILi1EEES8_S8_EEENS6_IJNS7_ILi192EEENS7_ILi128EEENS7_ILi96EEEEEELi96ENS_12float_e4m3_tEfNS_4arch4Sm90ELb1ELb0ELb1ELb1ELb1ELb1ELb0ELb1ELb1ELb1ELb0ELb0EEENS1_21CollectiveEpilogueFwdINS6_IJSA_SC_SB_EEES9_NS_10bfloat16_tESG_Li384ELb1ELb1ELb0ELb1EEENS1_36VarlenDynamicPersistentTileSchedulerILi192ELi128ELi384ELi128ELb0ELb1ELb1ELb1ELb1ELb1EEEEEEEEEvNT_6ParamsE,"aw",@nobits
	.sectionflags	@""
	.align	16
	.zero		1024


//--------------------- .nv.shared._ZN7cutlass13device_kernelIN5flash11enable_sm90INS1_16FlashAttnFwdSm90INS1_25CollectiveMainloopFwdSm90ILi2EN4cute5tupleIJNS5_1CILi1EEES8_S8_EEENS6_IJNS7_ILi192EEENS7_ILi160EEENS7_ILi64EEEEEELi64ENS_12float_e4m3_tEfNS_4arch4Sm90ELb0ELb0ELb1ELb0ELb1ELb0ELb0ELb1ELb1ELb1ELb0ELb0EEENS1_21CollectiveEpilogueFwdINS6_IJSA_SC_SB_EEES9_NS_10bfloat16_tESG_Li384ELb0ELb1ELb0ELb1EEENS1_29StaticPersistentTileSchedulerILb0EEEEEEEEEvNT_6ParamsE --------------------------
	.section	.nv.shared._ZN7cutlass13device_kernelIN5flash11enable_sm90INS1_16FlashAttnFwdSm90INS1_25CollectiveMainloopFwdSm90ILi2EN4cute5tupleIJNS5_1CILi1EEES8_S8_EEENS6_IJNS7_ILi192EEENS7_ILi160EEENS7_ILi64EEEEEELi64ENS_12float_e4m3_tEfNS_4arch4Sm90ELb0ELb0ELb1ELb0ELb1ELb0ELb0ELb1ELb1ELb1ELb0ELb0EEENS1_21CollectiveEpilogueFwdINS6_IJSA_SC_SB_EEES9_NS_10bfloat16_tESG_Li384ELb0ELb1ELb0ELb1EEENS1_29StaticPersistentTileSchedulerILb0EEEEEEEEEvNT_6ParamsE,"aw",@nobits
	.sectionflags	@""
	.align	16
	.zero		1024


//--------------------- .nv.shared._ZN7cutlass13device_kernelIN5flash11enable_sm90INS1_16FlashAttnFwdSm90INS1_25CollectiveMainloopFwdSm90ILi2EN4cute5tupleIJNS5_1CILi1EEES8_S8_EEENS6_IJNS7_ILi192EEENS7_ILi160EEENS7_ILi64EEEEEELi64ENS_12float_e4m3_tEfNS_4arch4Sm90ELb0ELb0ELb1ELb1ELb1ELb0ELb0ELb1ELb1ELb1ELb0ELb0EEENS1_21CollectiveEpilogueFwdINS6_IJSA_SC_SB_EEES9_NS_10bfloat16_tESG_Li384ELb1ELb1ELb0ELb1EEENS1_36VarlenDynamicPersistentTileSchedulerILi192ELi160ELi384ELi128ELb0ELb1ELb1ELb0ELb1ELb1EEEEEEEEEvNT_6ParamsE --------------------------
	.section	.nv.shared._ZN7cutlass13device_kernelIN5flash11enable_sm90INS1_16FlashAttnFwdSm90INS1_25CollectiveMainloopFwdSm90ILi2EN4cute5tupleIJNS5_1CILi1EEES8_S8_EEENS6_IJNS7_ILi192EEENS7_ILi160EEENS7_ILi64EEEEEELi64ENS_12float_e4m3_tEfNS_4arch4Sm90ELb0ELb0ELb1ELb1ELb1ELb0ELb0ELb1ELb1ELb1ELb0ELb0EEENS1_21CollectiveEpilogueFwdINS6_IJSA_SC_SB_EEES9_NS_10bfloat16_tESG_Li384ELb1ELb1ELb0ELb1EEENS1_36VarlenDynamicPersistentTileSchedulerILi192ELi160ELi384ELi128ELb0ELb1ELb1ELb0ELb1ELb1EEEEEEEEEvNT_6ParamsE,"aw",@nobits
	.sectionflags	@""
	.align	16
	.zero		1024


//--------------------- .nv.shared._ZN7cutlass13device_kernelIN5flash11enable_sm90INS1_16FlashAttnFwdSm90INS1_25CollectiveMainloopFwdSm90ILi2EN4cute5tupleIJNS5_1CILi1EEES8_S8_EEENS6_IJNS7_ILi192EEENS7_ILi160EEENS7_ILi64EEEEEELi64ENS_12float_e4m3_tEfNS_4arch4Sm90ELb0ELb0ELb1ELb1ELb1ELb1ELb0ELb1ELb1ELb1ELb0ELb0EEENS1_21CollectiveEpilogueFwdINS6_IJSA_SC_SB_EEES9_NS_10bfloat16_tESG_Li384ELb1ELb1ELb0ELb1EEENS1_36VarlenDynamicPersistentTileSchedulerILi192ELi160ELi384ELi128ELb0ELb1ELb1ELb0ELb1ELb1EEEEEEEEEvNT_6ParamsE --------------------------
	.section	.nv.shared._ZN7cutlass13device_kernelIN5flash11enable_sm90INS1_16FlashAttnFwdSm90INS1_25CollectiveMainloopFwdSm90ILi2EN4cute5tupleIJNS5_1CILi1EEES8_S8_EEENS6_IJNS7_ILi192EEENS7_ILi160EEENS7_ILi64EEEEEELi64ENS_12float_e4m3_tEfNS_4arch4Sm90ELb0ELb0ELb1ELb1ELb1ELb1ELb0ELb1ELb1ELb1ELb0ELb0EEENS1_21CollectiveEpilogueFwdINS6_IJSA_SC_SB_EEES9_NS_10bfloat16_tESG_Li384ELb1ELb1ELb0ELb1EEENS1_36VarlenDynamicPersistentTileSchedulerILi192ELi160ELi384ELi128ELb0ELb1ELb1ELb0ELb1ELb1EEEEEEEEEvNT_6ParamsE,"aw",@nobits
	.sectionflags	@""
	.align	16
	.zero		1024


//--------------------- .nv.shared._ZN7cutlass13device_kernelIN5flash11enable_sm90INS1_16FlashAttnFwdSm90INS1_25CollectiveMainloopFwdSm90ILi2EN4cute5tupleIJNS5_1CILi1EEES8_S8_EEENS6_IJNS7_ILi192EEENS7_ILi160EEENS7_ILi64EEEEEELi64ENS_12float_e4m3_tEfNS_4arch4Sm90ELb0ELb1ELb1ELb0ELb1ELb0ELb0ELb1ELb1ELb1ELb0ELb0EEENS1_21CollectiveEpilogueFwdINS6_IJSA_SC_SB_EEES9_NS_10bfloat16_tESG_Li384ELb0ELb1ELb0ELb1EEENS1_30DynamicPersistentTileSchedulerILi384ELi128ELb0ELb1ELb1EEEEEEEEEvNT_6ParamsE --------------------------
	.section	.nv.shared._ZN7cutlass13device_kernelIN5flash11enable_sm90INS1_16FlashAttnFwdSm90INS1_25CollectiveMainloopFwdSm90ILi2EN4cute5tupleIJNS5_1CILi1EEES8_S8_EEENS6_IJNS7_ILi192EEENS7_ILi160EEENS7_ILi64EEEEEELi64ENS_12float_e4m3_tEfNS_4arch4Sm90ELb0ELb1ELb1ELb0ELb1ELb0ELb0ELb1ELb1ELb1ELb0ELb0EEENS1_21CollectiveEpilogueFwdINS6_IJSA_SC_SB_EEES9_NS_10bfloat16_tESG_Li384ELb0ELb1ELb0ELb1EEENS1_30DynamicPersistentTileSchedulerILi384ELi128ELb0ELb1ELb1EEEEEEEEEvNT_6ParamsE,"aw",@nobits
	.sectionflags	@""
	.align	16
	.zero		1024


//--------------------- .nv.shared._ZN7cutlass13device_kernelIN5flash11enable_sm90INS1_16FlashAttnFwdSm90INS1_25CollectiveMainloopFwdSm90ILi2EN4cute5tupleIJNS5_1CILi1EEES8_S8_EEENS6_IJNS7_ILi192EEENS7_ILi160EEENS7_ILi64EEEEEELi64ENS_12float_e4m3_tEfNS_4arch4Sm90ELb0ELb1ELb1ELb1ELb1ELb0ELb0ELb1ELb1ELb1ELb0ELb0EEENS1_21CollectiveEpilogueFwdINS6_IJSA_SC_SB_EEES9_NS_10bfloat16_tESG_Li384ELb1ELb1ELb0ELb1EEENS1_36VarlenDynamicPersistentTileSchedulerILi192ELi160ELi384ELi128ELb0ELb1ELb1ELb1ELb0ELb1EEEEEEEEEvNT_6ParamsE --------------------------
	.section	.nv.shared._ZN7cutlass13device_kernelIN5flash11enable_sm90INS1_16FlashAttnFwdSm90INS1_25CollectiveMainloopFwdSm90ILi2EN4cute5tupleIJNS5_1CILi1EEES8_S8_EEENS6_IJNS7_ILi192EEENS7_ILi160EEENS7_ILi64EEEEEELi64ENS_12float_e4m3_tEfNS_4arch4Sm90ELb0ELb1ELb1ELb1ELb1ELb0ELb0ELb1ELb1ELb1ELb0ELb0EEENS1_21CollectiveEpilogueFwdINS6_IJSA_SC_SB_EEES9_NS_10bfloat16_tESG_Li384ELb1ELb1ELb0ELb1EEENS1_36VarlenDynamicPersistentTileSchedulerILi192ELi160ELi384ELi128ELb0ELb1ELb1ELb1ELb0ELb1EEEEEEEEEvNT_6ParamsE,"aw",@nobits
	.sectionflags	@""
	.align	16
	.zero		1024


//--------------------- .nv.shared._ZN7cutlass13device_kernelIN5flash11enable_sm90INS1_16FlashAttnFwdSm90INS1_25CollectiveMainloopFwdSm90ILi2EN4cute5tupleIJNS5_1CILi1EEES8_S8_EEENS6_IJNS7_ILi192EEENS7_ILi160EEENS7_ILi64EEEEEELi64ENS_12float_e4m3_tEfNS_4arch4Sm90ELb0ELb1ELb1ELb1ELb1ELb1ELb0ELb1ELb1ELb1ELb0ELb0EEENS1_21CollectiveEpilogueFwdINS6_IJSA_SC_SB_EEES9_NS_10bfloat16_tESG_Li384ELb1ELb1ELb0ELb1EEENS1_36VarlenDynamicPersistentTileSchedulerILi192ELi160ELi384ELi128ELb0ELb1ELb1ELb1ELb0ELb1EEEEEEEEEvNT_6ParamsE --------------------------
	.section	.nv.shared._ZN7cutlass13device_kernelIN5flash11enable_sm90INS1_16FlashAttnFwdSm90INS1_25CollectiveMainloopFwdSm90ILi2EN4cute5tupleIJNS5_1CILi1EEES8_S8_EEENS6_IJNS7_ILi192EEENS7_ILi160EEENS7_ILi64EEEEEELi64ENS_12float_e4m3_tEfNS_4arch4Sm90ELb0ELb1ELb1ELb1ELb1ELb1ELb0ELb1ELb1ELb1ELb0ELb0EEENS1_21CollectiveEpilogueFwdINS6_IJSA_SC_SB_EEES9_NS_10bfloat16_tESG_Li384ELb1ELb1ELb0ELb1EEENS1_36VarlenDynamicPersistentTileSchedulerILi192ELi160ELi384ELi128ELb0ELb1ELb1ELb1ELb0ELb1EEEEEEEEEvNT_6ParamsE,"aw",@nobits
	.sectionflags	@""
	.align	16
	.zero		1024


//--------------------- .nv.shared._ZN7cutlass13device_kernelIN5flash11enable_sm90INS1_16FlashAttnFwdSm90INS1_25CollectiveMainloopFwdSm90ILi2EN4cute5tupleIJNS5_1CILi1EEES8_S8_EEENS6_IJNS7_ILi192EEENS7_ILi160EEENS7_ILi64EEEEEELi64ENS_12float_e4m3_tEfNS_4arch4Sm90ELb1ELb0ELb1ELb0ELb1ELb0ELb0ELb1ELb1ELb1ELb0ELb0EEENS1_21CollectiveEpilogueFwdINS6_IJSA_SC_SB_EEES9_NS_10bfloat16_tESG_Li384ELb0ELb1ELb0ELb1EEENS1_30DynamicPersistentTileSchedulerILi384ELi128ELb0ELb1ELb1EEEEEEEEEvNT_6ParamsE --------------------------
	.section	.nv.shared._ZN7cutlass13device_kernelIN5flash11enable_sm90INS1_16FlashAttnFwdSm90INS1_25CollectiveMainloopFwdSm90ILi2EN4cute5tupleIJNS5_1CILi1EEES8_S8_EEENS6_IJNS7_ILi192EEENS7_ILi160EEENS7_ILi64EEEEEELi64ENS_12float_e4m3_tEfNS_4arch4Sm90ELb1ELb0ELb1ELb0ELb1ELb0ELb0ELb1ELb1ELb1ELb0ELb0EEENS1_21CollectiveEpilogueFwdINS6_IJSA_SC_SB_EEES9_NS_10bfloat16_tESG_Li384ELb0ELb1ELb0ELb1EEENS1_30DynamicPersistentTileSchedulerILi384ELi128ELb0ELb1ELb1EEEEEEEEEvNT_6ParamsE,"aw",@nobits
	.sectionflags	@""
	.align	16
	.zero		1024


//--------------------- .nv.shared._ZN7cutlass13device_kernelIN5flash11enable_sm90INS1_16FlashAttnFwdSm90INS1_25CollectiveMainloopFwdSm90ILi2EN4cute5tupleIJNS5_1CILi1EEES8_S8_EEENS6_IJNS7_ILi192EEENS7_ILi160EEENS7_ILi64EEEEEELi64ENS_12float_e4m3_tEfNS_4arch4Sm90ELb1ELb0ELb1ELb1ELb1ELb0ELb0ELb1ELb1ELb1ELb0ELb0EEENS1_21CollectiveEpilogueFwdINS6_IJSA_SC_SB_EEES9_NS_10bfloat16_tESG_Li384ELb1ELb1ELb0ELb1EEENS1_36VarlenDynamicPersistentTileSchedulerILi192ELi160ELi384ELi128ELb0ELb1ELb1ELb1ELb1ELb1EEEEEEEEEvNT_6ParamsE --------------------------
	.section	.nv.shared._ZN7cutlass13device_kernelIN5flash11enable_sm90INS1_16FlashAttnFwdSm90INS1_25CollectiveMainloopFwdSm90ILi2EN4cute5tupleIJNS5_1CILi1EEES8_S8_EEENS6_IJNS7_ILi192EEENS7_ILi160EEENS7_ILi64EEEEEELi64ENS_12float_e4m3_tEfNS_4arch4Sm90ELb1ELb0ELb1ELb1ELb1ELb0ELb0ELb1ELb1ELb1ELb0ELb0EEENS1_21CollectiveEpilogueFwdINS6_IJSA_SC_SB_EEES9_NS_10bfloat16_tESG_Li384ELb1ELb1ELb0ELb1EEENS1_36VarlenDynamicPersistentTileSchedulerILi192ELi160ELi384ELi128ELb0ELb1ELb1ELb1ELb1ELb1EEEEEEEEEvNT_6ParamsE,"aw",@nobits
	.sectionflags	@""
	.align	16
	.zero		1024


//--------------------- .nv.shared._ZN7cutlass13device_kernelIN5flash11enable_sm90INS1_16FlashAttnFwdSm90INS1_25CollectiveMainloopFwdSm90ILi2EN4cute5tupleIJNS5_1CILi1EEES8_S8_EEENS6_IJNS7_ILi192EEENS7_ILi160EEENS7_ILi64EEEEEELi64ENS_12float_e4m3_tEfNS_4arch4Sm90ELb1ELb0ELb1ELb1ELb1ELb1ELb0ELb1ELb1ELb1ELb0ELb0EEENS1_21CollectiveEpilogueFwdINS6_IJSA_SC_SB_EEES9_NS_10bfloat16_tESG_Li384ELb1ELb1ELb0ELb1EEENS1_36VarlenDynamicPersistentTileSchedulerILi192ELi160ELi384ELi128ELb0ELb1ELb1ELb1ELb1ELb1EEEEEEEEEvNT_6ParamsE --------------------------
	.section	.nv.shared._ZN7cutlass13device_kernelIN5flash11enable_sm90INS1_16FlashAttnFwdSm90INS1_25CollectiveMainloopFwdSm90ILi2EN4cute5tupleIJNS5_1CILi1EEES8_S8_EEENS6_IJNS7_ILi192EEENS7_ILi160EEENS7_ILi64EEEEEELi64ENS_12float_e4m3_tEfNS_4arch4Sm90ELb1ELb0ELb1ELb1ELb1ELb1ELb0ELb1ELb1ELb1ELb0ELb0EEENS1_21CollectiveEpilogueFwdINS6_IJSA_SC_SB_EEES9_NS_10bfloat16_tESG_Li384ELb1ELb1ELb0ELb1EEENS1_36VarlenDynamicPersistentTileSchedulerILi192ELi160ELi384ELi128ELb0ELb1ELb1ELb1ELb1ELb1EEEEEEEEEvNT_6ParamsE,"aw",@nobits
	.sectionflags	@""
	.align	16
	.zero		1024


//--------------------- .nv.constant0._ZN7cutlass13device_kernelIN5flash11enable_sm90INS1_16FlashAttnFwdSm90INS1_25CollectiveMainloopFwdSm90ILi2EN4cute5tupleIJNS5_1CILi1EEES8_S8_EEENS6_IJNS7_ILi128EEESA_NS7_ILi256EEEEEELi256ENS_12float_e4m3_tEfNS_4arch4Sm90ELb0ELb0ELb1ELb0ELb1ELb0ELb0ELb1ELb0ELb1ELb0ELb0EEENS1_21CollectiveEpilogueFwdINS6_IJSA_SB_SA_EEES9_NS_10bfloat16_tESF_Li256ELb0ELb1ELb0ELb1EEENS1_29StaticPersistentTileSchedulerILb0EEEEEEEEEvNT_6ParamsE --------------------------
	.section	.nv.constant0._ZN7cutlass13device_kernelIN5flash11enable_sm90INS1_16FlashAttnFwdSm90INS1_25CollectiveMainloopFwdSm90ILi2EN4cute5tupleIJNS5_1CILi1EEES8_S8_EEENS6_IJNS7_ILi128EEESA_NS7_ILi256EEEEEELi256ENS_12float_e4m3_tEfNS_4arch4Sm90ELb0ELb0ELb1ELb0ELb1ELb0ELb0ELb1ELb0ELb1ELb0ELb0EEENS1_21CollectiveEpilogueFwdINS6_IJSA_SB_SA_EEES9_NS_10bfloat16_tESF_Li256ELb0ELb1ELb0ELb1EEENS1_29StaticPersistentTileSchedulerILb0EEEEEEEEEvNT_6ParamsE,"a",@progbits
	.sectionflags	@""
	.align	4
.nv.constant0._ZN7cutlass13device_kernelIN5flash11enable_sm90INS1_16FlashAttnFwdSm90INS1_25CollectiveMainloopFwdSm90ILi2EN4cute5tupleIJNS5_1CILi1EEES8_S8_EEENS6_IJNS7_ILi128EEESA_NS7_ILi256EEEEEELi256ENS_12float_e4m3_tEfNS_4arch4Sm90ELb0ELb0ELb1ELb0ELb1ELb0ELb0ELb1ELb0ELb1ELb0ELb0EEENS1_21CollectiveEpilogueFwdINS6_IJSA_SB_SA_EEES9_NS_10bfloat16_tESF_Li256ELb0ELb1ELb0ELb1EEENS1_29StaticPersistentTileSchedulerILb0EEEEEEEEEvNT_6ParamsE:
	.zero		3200


//--------------------- .nv.constant0._ZN7cutlass13device_kernelIN5flash11enable_sm90INS1_16FlashAttnFwdSm90INS1_25CollectiveMainloopFwdSm90ILi2EN4cute5tupleIJNS5_1CILi1EEES8_S8_EEENS6_IJNS7_ILi128EEESA_NS7_ILi256EEEEEELi256ENS_12float_e4m3_tEfNS_4arch4Sm90ELb0ELb0ELb1ELb1ELb1ELb0ELb0ELb1ELb0ELb1ELb0ELb0EEENS1_21CollectiveEpilogueFwdINS6_IJSA_SB_SA_EEES9_NS_10bfloat16_tESF_Li256ELb1ELb1ELb0ELb1EEENS1_36VarlenDynamicPersistentTileSchedulerILi128ELi128ELi256ELi128ELb0ELb1ELb1ELb0ELb1ELb1EEEEEEEEEvNT_6ParamsE --------------------------
	.section	.nv.constant0._ZN7cutlass13device_kernelIN5flash11enable_sm90INS1_16FlashAttnFwdSm90INS1_25CollectiveMainloopFwdSm90ILi2EN4cute5tupleIJNS5_1CILi1EEES8_S8_EEENS6_IJNS7_ILi128EEESA_NS7_ILi256EEEEEELi256ENS_12float_e4m3_tEfNS_4arch4Sm90ELb0ELb0ELb1ELb1ELb1ELb0ELb0ELb1ELb0ELb1ELb0ELb0EEENS1_21CollectiveEpilogueFwdINS6_IJSA_SB_SA_EEES9_NS_10bfloat16_tESF_Li256ELb1ELb1ELb0ELb1EEENS1_36VarlenDynamicPersistentTileSchedulerILi128ELi128ELi256ELi128ELb0ELb1ELb1ELb0ELb1ELb1EEEEEEEEEvNT_6ParamsE,"a",@progbits
	.sectionflags	@""
	.align	4
.nv.constant0._ZN7cutlass13device_kernelIN5flash11enable_sm90INS1_16FlashAttnFwdSm90INS1_25CollectiveMainloopFwdSm90ILi2EN4cute5tupleIJNS5_1CILi1EEES8_S8_EEENS6_IJNS7_ILi128EEESA_NS7_ILi256EEEEEELi256ENS_12float_e4m3_tEfNS_4arch4Sm90ELb0ELb0ELb1ELb1ELb1ELb0ELb0ELb1ELb0ELb1ELb0ELb0EEENS1_21CollectiveEpilogueFwdINS6_IJSA_SB_SA_EEES9_NS_10bfloat16_tESF_Li256ELb1ELb1ELb0ELb1EEENS1_36VarlenDynamicPersistentTileSchedulerILi128ELi128ELi256ELi128ELb0ELb1ELb1ELb0ELb1ELb1EEEEEEEEEvNT_6ParamsE:
	.zero		3328


//--------------------- .nv.constant0._ZN7cutlass13device_kernelIN5flash11enable_sm90INS1_16FlashAttnFwdSm90INS1_25CollectiveMainloopFwdSm90ILi2EN4cute5tupleIJNS5_1CILi1EEES8_S8_EEENS6_IJNS7_ILi128EEESA_NS7_ILi256EEEEEELi256ENS_12float_e4m3_tEfNS_4arch4Sm90ELb0ELb0ELb1ELb1ELb1ELb1ELb0ELb1ELb0ELb1ELb0ELb0EEENS1_21CollectiveEpilogueFwdINS6_IJSA_SB_SA_EEES9_NS_10bfloat16_tESF_Li256ELb1ELb1ELb0ELb1EEENS1_36VarlenDynamicPersistentTileSchedulerILi128ELi128ELi256ELi128ELb0ELb1ELb1ELb0ELb1ELb1EEEEEEEEEvNT_6ParamsE --------------------------
	.section	.nv.constant0._ZN7cutlass13device_kernelIN5flash11enable_sm90INS1_16FlashAttnFwdSm90INS1_25CollectiveMainloopFwdSm90ILi2EN4cute5tupleIJNS5_1CILi1EEES8_S8_EEENS6_IJNS7_ILi128EEESA_NS7_ILi256EEEEEELi256ENS_12float_e4m3_tEfNS_4arch4Sm90ELb0ELb0ELb1ELb1ELb1ELb1ELb0ELb1ELb0ELb1ELb0ELb0EEENS1_21CollectiveEpilogueFwdINS6_IJSA_SB_SA_EEES9_NS_10bfloat16_tESF_Li256ELb1ELb1ELb0ELb1EEENS1_36VarlenDynamicPersistentTileSchedulerILi128ELi128ELi256ELi128ELb0ELb1ELb1ELb0ELb1ELb1EEEEEEEEEvNT_6ParamsE,"a",@progbits
	.sectionflags	@""
	.align	4
.nv.constant0._ZN7cutlass13device_kernelIN5flash11enable_sm90INS1_16FlashAttnFwdSm90INS1_25CollectiveMainloopFwdSm90ILi2EN4cute5tupleIJNS5_1CILi1EEES8_S8_EEENS6_IJNS7_ILi128EEESA_NS7_ILi256EEEEEELi256ENS_12float_e4m3_tEfNS_4arch4Sm90ELb0ELb0ELb1ELb1ELb1ELb1ELb0ELb1ELb0ELb1ELb0ELb0EEENS1_21CollectiveEpilogueFwdINS6_IJSA_SB_SA_EEES9_NS_10bfloat16_tESF_Li256ELb1ELb1ELb0ELb1EEENS1_36VarlenDynamicPersistentTileSchedulerILi128ELi128ELi256ELi128ELb0ELb1ELb1ELb0ELb1ELb1EEEEEEEEEvNT_6ParamsE:
	.zero		3328


//--------------------- .nv.constant0._ZN7cutlass13device_kernelIN5flash11enable_sm90INS1_16FlashAttnFwdSm90INS1_25CollectiveMainloopFwdSm90ILi2EN4cute5tupleIJNS5_1CILi1EEES8_S8_EEENS6_IJNS7_ILi128EEENS7_ILi64EEENS7_ILi256EEEEEELi256ENS_12float_e4m3_tEfNS_4arch4Sm90ELb0ELb1ELb1ELb0ELb1ELb0ELb0ELb1ELb0ELb1ELb0ELb0EEENS1_21CollectiveEpilogueFwdINS6_IJSA_SC_SB_EEES9_NS_10bfloat16_tESG_Li256ELb0ELb1ELb0ELb1EEENS1_30DynamicPersistentTileSchedulerILi256ELi128ELb0ELb1ELb1EEEEEEEEEvNT_6ParamsE --------------------------
	.section	.nv.constant0._ZN7cutlass13device_kernelIN5flash11enable_sm90INS1_16FlashAttnFwdSm90INS1_25CollectiveMainloopFwdSm90ILi2EN4cute5tupleIJNS5_1CILi1EEES8_S8_EEENS6_IJNS7_ILi128EEENS7_ILi64EEENS7_ILi256EEEEEELi256ENS_12float_e4m3_tEfNS_4arch4Sm90ELb0ELb1ELb1ELb0ELb1ELb0ELb0ELb1ELb0ELb1ELb0ELb0EEENS1_21CollectiveEpilogueFwdINS6_IJSA_SC_SB_EEES9_NS_10bfloat16_tESG_Li256ELb0ELb1ELb0ELb1EEENS1_30DynamicPersistentTileSchedulerILi256ELi128ELb0ELb1ELb1EEEEEEEEEvNT_6ParamsE,"a",@progbits
	.sectionflags	@""
	.align	4
.nv.constant0._ZN7cutlass13device_kernelIN5flash11enable_sm90INS1_16FlashAttnFwdSm90INS1_25CollectiveMainloopFwdSm90ILi2EN4cute5tupleIJNS5_1CILi1EEES8_S8_EEENS6_IJNS7_ILi128EEENS7_ILi64EEENS7_ILi256EEEEEELi256ENS_12float_e4m3_tEfNS_4arch4Sm90ELb0ELb1ELb1ELb0ELb1ELb0ELb0ELb1ELb0ELb1ELb0ELb0EEENS1_21CollectiveEpilogueFwdINS6_IJSA_SC_SB_EEES9_NS_10bfloat16_tESG_Li256ELb0ELb1ELb0ELb1EEENS1_30DynamicPersistentTileSchedulerILi256ELi128ELb0ELb1ELb1EEEEEEEEEvNT_6ParamsE:
	.zero		3328


//--------------------- .nv.constant0._ZN7cutlass13device_kernelIN5flash11enable_sm90INS1_16FlashAttnFwdSm90INS1_25CollectiveMainloopFwdSm90ILi2EN4cute5tupleIJNS5_1CILi1EEES8_S8_EEENS6_IJNS7_ILi128EEENS7_ILi64EEENS7_ILi256EEEEEELi256ENS_12float_e4m3_tEfNS_4arch4Sm90ELb0ELb1ELb1ELb1ELb1ELb0ELb0ELb1ELb0ELb1ELb0ELb0EEENS1_21CollectiveEpilogueFwdINS6_IJSA_SC_SB_EEES9_NS_10bfloat16_tESG_Li256ELb1ELb1ELb0ELb1EEENS1_36VarlenDynamicPersistentTileSchedulerILi128ELi64ELi256ELi128ELb0ELb1ELb1ELb1ELb0ELb1EEEEEEEEEvNT_6ParamsE --------------------------
	.section	.nv.constant0._ZN7cutlass13device_kernelIN5flash11enable_sm90INS1_16FlashAttnFwdSm90INS1_25CollectiveMainloopFwdSm90ILi2EN4cute5tupleIJNS5_1CILi1EEES8_S8_EEENS6_IJNS7_ILi128EEENS7_ILi64EEENS7_ILi256EEEEEELi256ENS_12float_e4m3_tEfNS_4arch4Sm90ELb0ELb1ELb1ELb1ELb1ELb0ELb0ELb1ELb0ELb1ELb0ELb0EEENS1_21CollectiveEpilogueFwdINS6_IJSA_SC_SB_EEES9_NS_10bfloat16_tESG_Li256ELb1ELb1ELb0ELb1EEENS1_36VarlenDynamicPersistentTileSchedulerILi128ELi64ELi256ELi128ELb0ELb1ELb1ELb1ELb0ELb1EEEEEEEEEvNT_6ParamsE,"a",@progbits
	.sectionflags	@""
	.align	4
.nv.constant0._ZN7cutlass13device_kernelIN5flash11enable_sm90INS1_16FlashAttnFwdSm90INS1_25CollectiveMainloopFwdSm90ILi2EN4cute5tupleIJNS5_1CILi1EEES8_S8_EEENS6_IJNS7_ILi128EEENS7_ILi64EEENS7_ILi256EEEEEELi256ENS_12float_e4m3_tEfNS_4arch4Sm90ELb0ELb1ELb1ELb1ELb1ELb0ELb0ELb1ELb0ELb1ELb0ELb0EEENS1_21CollectiveEpilogueFwdINS6_IJSA_SC_SB_EEES9_NS_10bfloat16_tESG_Li256ELb1ELb1ELb0ELb1EEENS1_36VarlenDynamicPersistentTileSchedulerILi128ELi64ELi256ELi128ELb0ELb1ELb1ELb1ELb0ELb1EEEEEEEEEvNT_6ParamsE:
	.zero		3328


//--------------------- .nv.constant0._ZN7cutlass13device_kernelIN5flash11enable_sm90INS1_16FlashAttnFwdSm90INS1_25CollectiveMainloopFwdSm90ILi2EN4cute5tupleIJNS5_1CILi1EEES8_S8_EEENS6_IJNS7_ILi128EEENS7_ILi64EEENS7_ILi256EEEEEELi256ENS_12float_e4m3_tEfNS_4arch4Sm90ELb0ELb1ELb1ELb1ELb1ELb1ELb0ELb1ELb0ELb1ELb0ELb0EEENS1_21CollectiveEpilogueFwdINS6_IJSA_SC_SB_EEES9_NS_10bfloat16_tESG_Li256ELb1ELb1ELb0ELb1EEENS1_36VarlenDynamicPersistentTileSchedulerILi128ELi64ELi256ELi128ELb0ELb1ELb1ELb1ELb0ELb1EEEEEEEEEvNT_6ParamsE --------------------------
	.section	.nv.constant0._ZN7cutlass13device_kernelIN5flash11enable_sm90INS1_16FlashAttnFwdSm90INS1_25CollectiveMainloopFwdSm90ILi2EN4cute5tupleIJNS5_1CILi1EEES8_S8_EEENS6_IJNS7_ILi128EEENS7_ILi64EEENS7_ILi256EEEEEELi256ENS_12float_e4m3_tEfNS_4arch4Sm90ELb0ELb1ELb1ELb1ELb1ELb1ELb0ELb1ELb0ELb1ELb0ELb0EEENS1_21CollectiveEpilogueFwdINS6_IJSA_SC_SB_EEES9_NS_10bfloat16_tESG_Li256ELb1ELb1ELb0ELb1EEENS1_36VarlenDynamicPersistentTileSchedulerILi128ELi64ELi256ELi128ELb0ELb1ELb1ELb1ELb0ELb1EEEEEEEEEvNT_6ParamsE,"a",@progbits
	.sectionflags	@""
	.align	4
.nv.constant0._ZN7cutlass13device_kernelIN5flash11enable_sm90INS1_16FlashAttnFwdSm90INS1_25CollectiveMainloopFwdSm90ILi2EN4cute5tupleIJNS5_1CILi1EEES8_S8_EEENS6_IJNS7_ILi128EEENS7_ILi64EEENS7_ILi256EEEEEELi256ENS_12float_e4m3_tEfNS_4arch4Sm90ELb0ELb1ELb1ELb1ELb1ELb1ELb0ELb1ELb0ELb1ELb0ELb0EEENS1_21CollectiveEpilogueFwdINS6_IJSA_SC_SB_EEES9_NS_10bfloat16_tESG_Li256ELb1ELb1ELb0ELb1EEENS1_36VarlenDynamicPersistentTileSchedulerILi128ELi64ELi256ELi128ELb0ELb1ELb1ELb1ELb0ELb1EEEEEEEEEvNT_6ParamsE:
	.zero		3328


//--------------------- .nv.constant0._ZN7cutlass13device_kernelIN5flash11enable_sm90INS1_16FlashAttnFwdSm90INS1_25CollectiveMainloopFwdSm90ILi2EN4cute5tupleIJNS5_1CILi1EEES8_S8_EEENS6_IJNS7_ILi128EEESA_NS7_ILi256EEEEEELi256ENS_12float_e4m3_tEfNS_4arch4Sm90ELb1ELb0ELb1ELb0ELb1ELb0ELb0ELb1ELb0ELb1ELb0ELb0EEENS1_21CollectiveEpilogueFwdINS6_IJSA_SB_SA_EEES9_NS_10bfloat16_tESF_Li256ELb0ELb1ELb0ELb1EEENS1_30DynamicPersistentTileSchedulerILi256ELi128ELb0ELb1ELb1EEEEEEEEEvNT_6ParamsE --------------------------
	.section	.nv.constant0._ZN7cutlass13device_kernelIN5flash11enable_sm90INS1_16FlashAttnFwdSm90INS1_25CollectiveMainloopFwdSm90ILi2EN4cute5tupleIJNS5_1CILi1EEES8_S8_EEENS6_IJNS7_ILi128EEESA_NS7_ILi256EEEEEELi256ENS_12float_e4m3_tEfNS_4arch4Sm90ELb1ELb0ELb1ELb0ELb1ELb0ELb0ELb1ELb0ELb1ELb0ELb0EEENS1_21CollectiveEpilogueFwdINS6_IJSA_SB_SA_EEES9_NS_10bfloat16_tESF_Li256ELb0ELb1ELb0ELb1EEENS1_30DynamicPersistentTileSchedulerILi256ELi128ELb0ELb1ELb1EEEEEEEEEvNT_6ParamsE,"a",@progbits
	.sectionflags	@""
	.align	4
.nv.constant0._ZN7cutlass13device_kernelIN5flash11enable_sm90INS1_16FlashAttnFwdSm90INS1_25CollectiveMainloopFwdSm90ILi2EN4cute5tupleIJNS5_1CILi1EEES8_S8_EEENS6_IJNS7_ILi128EEESA_NS7_ILi256EEEEEELi256ENS_12float_e4m3_tEfNS_4arch4Sm90ELb1ELb0ELb1ELb0ELb1ELb0ELb0ELb1ELb0ELb1ELb0ELb0EEENS1_21CollectiveEpilogueFwdINS6_IJSA_SB_SA_EEES9_NS_10bfloat16_tESF_Li256ELb0ELb1ELb0ELb1EEENS1_30DynamicPersistentTileSchedulerILi256ELi128ELb0ELb1ELb1EEEEEEEEEvNT_6ParamsE:
	.zero		3328


//--------------------- .nv.constant0._ZN7cutlass13device_kernelIN5flash11enable_sm90INS1_16FlashAttnFwdSm90INS1_25CollectiveMainloopFwdSm90ILi2EN4cute5tupleIJNS5_1CILi1EEES8_S8_EEENS6_IJNS7_ILi128EEESA_NS7_ILi256EEEEEELi256ENS_12float_e4m3_tEfNS_4arch4Sm90ELb1ELb0ELb1ELb1ELb1ELb0ELb0ELb1ELb0ELb1ELb0ELb0EEENS1_21CollectiveEpilogueFwdINS6_IJSA_SB_SA_EEES9_NS_10bfloat16_tESF_Li256ELb1ELb1ELb0ELb1EEENS1_36VarlenDynamicPersistentTileSchedulerILi128ELi128ELi256ELi128ELb0ELb1ELb1ELb1ELb1ELb1EEEEEEEEEvNT_6ParamsE --------------------------
	.section	.nv.constant0._ZN7cutlass13device_kernelIN5flash11enable_sm90INS1_16FlashAttnFwdSm90INS1_25CollectiveMainloopFwdSm90ILi2EN4cute5tupleIJNS5_1CILi1EEES8_S8_EEENS6_IJNS7_ILi128EEESA_NS7_ILi256EEEEEELi256ENS_12float_e4m3_tEfNS_4arch4Sm90ELb1ELb0ELb1ELb1ELb1ELb0ELb0ELb1ELb0ELb1ELb0ELb0EEENS1_21CollectiveEpilogueFwdINS6_IJSA_SB_SA_EEES9_NS_10bfloat16_tESF_Li256ELb1ELb1ELb0ELb1EEENS1_36VarlenDynamicPersistentTileSchedulerILi128ELi128ELi256ELi128ELb0ELb1ELb1ELb1ELb1ELb1EEEEEEEEEvNT_6ParamsE,"a",@progbits
	.sectionflags	@""
	.align	4
.nv.constant0._ZN7cutlass13device_kernelIN5flash11enable_sm90INS1_16FlashAttnFwdSm90INS1_25CollectiveMainloopFwdSm90ILi2EN4cute5tupleIJNS5_1CILi1EEES8_S8_EEENS6_IJNS7_ILi128EEESA_NS7_ILi256EEEEEELi256ENS_12float_e4m3_tEfNS_4arch4Sm90ELb1ELb0ELb1ELb1ELb1ELb0ELb0ELb1ELb0ELb1ELb0ELb0EEENS1_21CollectiveEpilogueFwdINS6_IJSA_SB_SA_EEES9_NS_10bfloat16_tESF_Li256ELb1ELb1ELb0ELb1EEENS1_36VarlenDynamicPersistentTileSchedulerILi128ELi128ELi256ELi128ELb0ELb1ELb1ELb1ELb1ELb1EEEEEEEEEvNT_6ParamsE:
	.zero		3328


//--------------------- .nv.constant0._ZN7cutlass13device_kernelIN5flash11enable_sm90INS1_16FlashAttnFwdSm90INS1_25CollectiveMainloopFwdSm90ILi2EN4cute5tupleIJNS5_1CILi1EEES8_S8_EEENS6_IJNS7_ILi128EEESA_NS7_ILi256EEEEEELi256ENS_12float_e4m3_tEfNS_4arch4Sm90ELb1ELb0ELb1ELb1ELb1ELb1ELb0ELb1ELb0ELb1ELb0ELb0EEENS1_21CollectiveEpilogueFwdINS6_IJSA_SB_SA_EEES9_NS_10bfloat16_tESF_Li256ELb1ELb1ELb0ELb1EEENS1_36VarlenDynamicPersistentTileSchedulerILi128ELi128ELi256ELi128ELb0ELb1ELb1ELb1ELb1ELb1EEEEEEEEEvNT_6ParamsE --------------------------
	.section	.nv.constant0._ZN7cutlass13device_kernelIN5flash11enable_sm90INS1_16FlashAttnFwdSm90INS1_25CollectiveMainloopFwdSm90ILi2EN4cute5tupleIJNS5_1CILi1EEES8_S8_EEENS6_IJNS7_ILi128EEESA_NS7_ILi256EEEEEELi256ENS_12float_e4m3_tEfNS_4arch4Sm90ELb1ELb0ELb1ELb1ELb1ELb1ELb0ELb1ELb0ELb1ELb0ELb0EEENS1_21CollectiveEpilogueFwdINS6_IJSA_SB_SA_EEES9_NS_10bfloat16_tESF_Li256ELb1ELb1ELb0ELb1EEENS1_36VarlenDynamicPersistentTileSchedulerILi128ELi128ELi256ELi128ELb0ELb1ELb1ELb1ELb1ELb1EEEEEEEEEvNT_6ParamsE,"a",@progbits
	.sectionflags	@""
	.align	4
.nv.constant0._ZN7cutlass13device_kernelIN5flash11enable_sm90INS1_16FlashAttnFwdSm90INS1_25CollectiveMainloopFwdSm90ILi2EN4cute5tupleIJNS5_1CILi1EEES8_S8_EEENS6_IJNS7_ILi128EEESA_NS7_ILi256EEEEEELi256ENS_12float_e4m3_tEfNS_4arch4Sm90ELb1ELb0ELb1ELb1ELb1ELb1ELb0ELb1ELb0ELb1ELb0ELb0EEENS1_21CollectiveEpilogueFwdINS6_IJSA_SB_SA_EEES9_NS_10bfloat16_tESF_Li256ELb1ELb1ELb0ELb1EEENS1_36VarlenDynamicPersistentTileSchedulerILi128ELi128ELi256ELi128ELb0ELb1ELb1ELb1ELb1ELb1EEEEEEEEEvNT_6ParamsE:
	.zero		3328


//--------------------- .nv.constant0._ZN7cutlass13device_kernelIN5flash11enable_sm90INS1_16FlashAttnFwdSm90INS1_25CollectiveMainloopFwdSm90ILi2EN4cute5tupleIJNS5_1CILi1EEES8_S8_EEENS6_IJNS7_ILi128EEENS7_ILi160EEENS7_ILi192EEEEEELi192ENS_12float_e4m3_tEfNS_4arch4Sm90ELb0ELb0ELb1ELb0ELb1ELb0ELb0ELb1ELb1ELb1ELb0ELb0EEENS1_21CollectiveEpilogueFwdINS6_IJSA_SC_SB_EEES9_NS_10bfloat16_tESG_Li256ELb0ELb1ELb0ELb1EEENS1_29StaticPersistentTileSchedulerILb0EEEEEEEEEvNT_6ParamsE --------------------------
	.section	.nv.constant0._ZN7cutlass13device_kernelIN5flash11enable_sm90INS1_16FlashAttnFwdSm90INS1_25CollectiveMainloopFwdSm90ILi2EN4cute5tupleIJNS5_1CILi1EEES8_S8_EEENS6_IJNS7_ILi128EEENS7_ILi160EEENS7_ILi192EEEEEELi192ENS_12float_e4m3_tEfNS_4arch4Sm90ELb0ELb0ELb1ELb0ELb1ELb0ELb0ELb1ELb1ELb1ELb0ELb0EEENS1_21CollectiveEpilogueFwdINS6_IJSA_SC_SB_EEES9_NS_10bfloat16_tESG_Li256ELb0ELb1ELb0ELb1EEENS1_29StaticPersistentTileSchedulerILb0EEEEEEEEEvNT_6ParamsE,"a",@progbits
	.sectionflags	@""
	.align	4
.nv.constant0._ZN7cutlass13device_kernelIN5flash11enable_sm90INS1_16FlashAttnFwdSm90INS1_25CollectiveMainloopFwdSm90ILi2EN4cute5tupleIJNS5_1CILi1EEES8_S8_EEENS6_IJNS7_ILi128EEENS7_ILi160EEENS7_ILi192EEEEEELi192ENS_12float_e4m3_tEfNS_4arch4Sm90ELb0ELb0ELb1ELb0ELb1ELb0ELb0ELb1ELb1ELb1ELb0ELb0EEENS1_21CollectiveEpilogueFwdINS6_IJSA_SC_SB_EEES9_NS_10bfloat16_tESG_Li256ELb0ELb1ELb0ELb1EEENS1_29StaticPersistentTileSchedulerILb0EEEEEEEEEvNT_6ParamsE:
	.zero		3200


//--------------------- .nv.constant0._ZN7cutlass13device_kernelIN5flash11enable_sm90INS1_16FlashAttnFwdSm90INS1_25CollectiveMainloopFwdSm90ILi2EN4cute5tupleIJNS5_1CILi1EEES8_S8_EEENS6_IJNS7_ILi128EEENS7_ILi160EEENS7_ILi192EEEEEELi192ENS_12float_e4m3_tEfNS_4arch4Sm90ELb0ELb0ELb1ELb1ELb1ELb0ELb0ELb1ELb1ELb1ELb0ELb0EEENS1_21CollectiveEpilogueFwdINS6_IJSA_SC_SB_EEES9_NS_10bfloat16_tESG_Li256ELb1ELb1ELb0ELb1EEENS1_36VarlenDynamicPersistentTileSchedulerILi128ELi160ELi256ELi128ELb0ELb1ELb1ELb0ELb1ELb1EEEEEEEEEvNT_6ParamsE --------------------------
	.section	.nv.constant0._ZN7cutlass13device_kernelIN5flash11enable_sm90INS1_16FlashAttnFwdSm90INS1_25CollectiveMainloopFwdSm90ILi2EN4cute5tupleIJNS5_1CILi1EEES8_S8_EEENS6_IJNS7_ILi128EEENS7_ILi160EEENS7_ILi192EEEEEELi192ENS_12float_e4m3_tEfNS_4arch4Sm90ELb0ELb0ELb1ELb1ELb1ELb0ELb0ELb1ELb1ELb1ELb0ELb0EEENS1_21CollectiveEpilogueFwdINS6_IJSA_SC_SB_EEES9_NS_10bfloat16_tESG_Li256ELb1ELb1ELb0ELb1EEENS1_36VarlenDynamicPersistentTileSchedulerILi128ELi160ELi256ELi128ELb0ELb1ELb1ELb0ELb1ELb1EEEEEEEEEvNT_6ParamsE,"a",@progbits
	.sectionflags	@""
	.align	4
.nv.constant0._ZN7cutlass13device_kernelIN5flash11enable_sm90INS1_16FlashAttnFwdSm90INS1_25CollectiveMainloopFwdSm90ILi2EN4cute5tupleIJNS5_1CILi1EEES8_S8_EEENS6_IJNS7_ILi128EEENS7_ILi160EEENS7_ILi192EEEEEELi192ENS_12float_e4m3_tEfNS_4arch4Sm90ELb0ELb0ELb1ELb1ELb1ELb0ELb0ELb1ELb1ELb1ELb0ELb0EEENS1_21CollectiveEpilogueFwdINS6_IJSA_SC_SB_EEES9_NS_10bfloat16_tESG_Li256ELb1ELb1ELb0ELb1EEENS1_36VarlenDynamicPersistentTileSchedulerILi128ELi160ELi256ELi128ELb0ELb1ELb1ELb0ELb1ELb1EEEEEEEEEvNT_6ParamsE:
	.zero		3328


//--------------------- .nv.constant0._ZN7cutlass13device_kernelIN5flash11enable_sm90INS1_16FlashAttnFwdSm90INS1_25CollectiveMainloopFwdSm90ILi2EN4cute5tupleIJNS5_1CILi1EEES8_S8_EEENS6_IJNS7_ILi128EEENS7_ILi160EEENS7_ILi192EEEEEELi192ENS_12float_e4m3_tEfNS_4arch4Sm90ELb0ELb0ELb1ELb1ELb1ELb1ELb0ELb1ELb1ELb1ELb0ELb0EEENS1_21CollectiveEpilogueFwdINS6_IJSA_SC_SB_EEES9_NS_10bfloat16_tESG_Li256ELb1ELb1ELb0ELb1EEENS1_36VarlenDynamicPersistentTileSchedulerILi128ELi160ELi256ELi128ELb0ELb1ELb1ELb0ELb1ELb1EEEEEEEEEvNT_6ParamsE --------------------------
	.section	.nv.constant0._ZN7cutlass13device_kernelIN5flash11enable_sm90INS1_16FlashAttnFwdSm90INS1_25CollectiveMainloopFwdSm90ILi2EN4cute5tupleIJNS5_1CILi1EEES8_S8_EEENS6_IJNS7_ILi128EEENS7_ILi160EEENS7_ILi192EEEEEELi192ENS_12float_e4m3_tEfNS_4arch4Sm90ELb0ELb0ELb1ELb1ELb1ELb1ELb0ELb1ELb1ELb1ELb0ELb0EEENS1_21CollectiveEpilogueFwdINS6_IJSA_SC_SB_EEES9_NS_10bfloat16_tESG_Li256ELb1ELb1ELb0ELb1EEENS1_36VarlenDynamicPersistentTileSchedulerILi128ELi160ELi256ELi128ELb0ELb1ELb1ELb0ELb1ELb1EEEEEEEEEvNT_6ParamsE,"a",@progbits
	.sectionflags	@""
	.align	4
.nv.constant0._ZN7cutlass13device_kernelIN5flash11enable_sm90INS1_16FlashAttnFwdSm90INS1_25CollectiveMainloopFwdSm90ILi2EN4cute5tupleIJNS5_1CILi1EEES8_S8_EEENS6_IJNS7_ILi128EEENS7_ILi160EEENS7_ILi192EEEEEELi192ENS_12float_e4m3_tEfNS_4arch4Sm90ELb0ELb0ELb1ELb1ELb1ELb1ELb0ELb1ELb1ELb1ELb0ELb0EEENS1_21CollectiveEpilogueFwdINS6_IJSA_SC_SB_EEES9_NS_10bfloat16_tESG_Li256ELb1ELb1ELb0ELb1EEENS1_36VarlenDynamicPersistentTileSchedulerILi128ELi160ELi256ELi128ELb0ELb1ELb1ELb0ELb1ELb1EEEEEEEEEvNT_6ParamsE:
	.zero		3328


//--------------------- .nv.constant0._ZN7cutlass13device_kernelIN5flash11enable_sm90INS1_16FlashAttnFwdSm90INS1_25CollectiveMainloopFwdSm90ILi2EN4cute5tupleIJNS5_1CILi1EEES8_S8_EEENS6_IJNS7_ILi128EEESA_NS7_ILi192EEEEEELi192ENS_12float_e4m3_tEfNS_4arch4Sm90ELb0ELb1ELb1ELb0ELb1ELb0ELb0ELb1ELb1ELb1ELb0ELb0EEENS1_21CollectiveEpilogueFwdINS6_IJSA_SB_SA_EEES9_NS_10bfloat16_tESF_Li256ELb0ELb1ELb0ELb1EEENS1_30DynamicPersistentTileSchedulerILi256ELi128ELb0ELb1ELb1EEEEEEEEEvNT_6ParamsE --------------------------
	.section	.nv.constant0._ZN7cutlass13device_kernelIN5flash11enable_sm90INS1_16FlashAttnFwdSm90INS1_25CollectiveMainloopFwdSm90ILi2EN4cute5tupleIJNS5_1CILi1EEES8_S8_EEENS6_IJNS7_ILi128EEESA_NS7_ILi192EEEEEELi192ENS_12float_e4m3_tEfNS_4arch4Sm90ELb0ELb1ELb1ELb0ELb1ELb0ELb0ELb1ELb1ELb1ELb0ELb0EEENS1_21CollectiveEpilogueFwdINS6_IJSA_SB_SA_EEES9_NS_10bfloat16_tESF_Li256ELb0ELb1ELb0ELb1EEENS1_30DynamicPersistentTileSchedulerILi256ELi128ELb0ELb1ELb1EEEEEEEEEvNT_6ParamsE,"a",@progbits
	.sectionflags	@""
	.align	4
.nv.constant0._ZN7cutlass13device_kernelIN5flash11enable_sm90INS1_16FlashAttnFwdSm90INS1_25CollectiveMainloopFwdSm90ILi2EN4cute5tupleIJNS5_1CILi1EEES8_S8_EEENS6_IJNS7_ILi128EEESA_NS7_ILi192EEEEEELi192ENS_12float_e4m3_tEfNS_4arch4Sm90ELb0ELb1ELb1ELb0ELb1ELb0ELb0ELb1ELb1ELb1ELb0ELb0EEENS1_21CollectiveEpilogueFwdINS6_IJSA_SB_SA_EEES9_NS_10bfloat16_tESF_Li256ELb0ELb1ELb0ELb1EEENS1_30DynamicPersistentTileSchedulerILi256ELi128ELb0ELb1ELb1EEEEEEEEEvNT_6ParamsE:
	.zero		3328


//--------------------- .nv.constant0._ZN7cutlass13device_kernelIN5flash11enable_sm90INS1_16FlashAttnFwdSm90INS1_25CollectiveMainloopFwdSm90ILi2EN4cute5tupleIJNS5_1CILi1EEES8_S8_EEENS6_IJNS7_ILi128EEESA_NS7_ILi192EEEEEELi192ENS_12float_e4m3_tEfNS_4arch4Sm90ELb0ELb1ELb1ELb1ELb1ELb0ELb0ELb1ELb1ELb1ELb0ELb0EEENS1_21CollectiveEpilogueFwdINS6_IJSA_SB_SA_EEES9_NS_10bfloat16_tESF_Li256ELb1ELb1ELb0ELb1EEENS1_36VarlenDynamicPersistentTileSchedulerILi128ELi128ELi256ELi128ELb0ELb1ELb1ELb1ELb0ELb1EEEEEEEEEvNT_6ParamsE --------------------------
	.section	.nv.constant0._ZN7cutlass13device_kernelIN5flash11enable_sm90INS1_16FlashAttnFwdSm90INS1_25CollectiveMainloopFwdSm90ILi2EN4cute5tupleIJNS5_1CILi1EEES8_S8_EEENS6_IJNS7_ILi128EEESA_NS7_ILi192EEEEEELi192ENS_12float_e4m3_tEfNS_4arch4Sm90ELb0ELb1ELb1ELb1ELb1ELb0ELb0ELb1ELb1ELb1ELb0ELb0EEENS1_21CollectiveEpilogueFwdINS6_IJSA_SB_SA_EEES9_NS_10bfloat16_tESF_Li256ELb1ELb1ELb0ELb1EEENS1_36VarlenDynamicPersistentTileSchedulerILi128ELi128ELi256ELi128ELb0ELb1ELb1ELb1ELb0ELb1EEEEEEEEEvNT_6ParamsE,"a",@progbits
	.sectionflags	@""
	.align	4
.nv.constant0._ZN7cutlass13device_kernelIN5flash11enable_sm90INS1_16FlashAttnFwdSm90INS1_25CollectiveMainloopFwdSm90ILi2EN4cute5tupleIJNS5_1CILi1EEES8_S8_EEENS6_IJNS7_ILi128EEESA_NS7_ILi192EEEEEELi192ENS_12float_e4m3_tEfNS_4arch4Sm90ELb0ELb1ELb1ELb1ELb1ELb0ELb0ELb1ELb1ELb1ELb0ELb0EEENS1_21CollectiveEpilogueFwdINS6_IJSA_SB_SA_EEES9_NS_10bfloat16_tESF_Li256ELb1ELb1ELb0ELb1EEENS1_36VarlenDynamicPersistentTileSchedulerILi128ELi128ELi256ELi128ELb0ELb1ELb1ELb1ELb0ELb1EEEEEEEEEvNT_6ParamsE:
	.zero		3328


//--------------------- .nv.constant0._ZN7cutlass13device_kernelIN5flash11enable_sm90INS1_16FlashAttnFwdSm90INS1_25CollectiveMainloopFwdSm90ILi2EN4cute5tupleIJNS5_1CILi1EEES8_S8_EEENS6_IJNS7_ILi128EEESA_NS7_ILi192EEEEEELi192ENS_12float_e4m3_tEfNS_4arch4Sm90ELb0ELb1ELb1ELb1ELb1ELb1ELb0ELb1ELb1ELb1ELb0ELb0EEENS1_21CollectiveEpilogueFwdINS6_IJSA_SB_SA_EEES9_NS_10bfloat16_tESF_Li256ELb1ELb1ELb0ELb1EEENS1_36VarlenDynamicPersistentTileSchedulerILi128ELi128ELi256ELi128ELb0ELb1ELb1ELb1ELb0ELb1EEEEEEEEEvNT_6ParamsE --------------------------
	.section	.nv.constant0._ZN7cutlass13device_kernelIN5flash11enable_sm90INS1_16FlashAttnFwdSm90INS1_25CollectiveMainloopFwdSm90ILi2EN4cute5tupleIJNS5_1CILi1EEES8_S8_EEENS6_IJNS7_ILi128EEESA_NS7_ILi192EEEEEELi192ENS_12float_e4m3_tEfNS_4arch4Sm90ELb0ELb1ELb1ELb1ELb1ELb1ELb0ELb1ELb1ELb1ELb0ELb0EEENS1_21CollectiveEpilogueFwdINS6_IJSA_SB_SA_EEES9_NS_10bfloat16_tESF_Li256ELb1ELb1ELb0ELb1EEENS1_36VarlenDynamicPersistentTileSchedulerILi128ELi128ELi256ELi128ELb0ELb1ELb1ELb1ELb0ELb1EEEEEEEEEvNT_6ParamsE,"a",@progbits
	.sectionflags	@""
	.align	4
.nv.constant0._ZN7cutlass13device_kernelIN5flash11enable_sm90INS1_16FlashAttnFwdSm90INS1_25CollectiveMainloopFwdSm90ILi2EN4cute5tupleIJNS5_1CILi1EEES8_S8_EEENS6_IJNS7_ILi128EEESA_NS7_ILi192EEEEEELi192ENS_12float_e4m3_tEfNS_4arch4Sm90ELb0ELb1ELb1ELb1ELb1ELb1ELb0ELb1ELb1ELb1ELb0ELb0EEENS1_21CollectiveEpilogueFwdINS6_IJSA_SB_SA_EEES9_NS_10bfloat16_tESF_Li256ELb1ELb1ELb0ELb1EEENS1_36VarlenDynamicPersistentTileSchedulerILi128ELi128ELi256ELi128ELb0ELb1ELb1ELb1ELb0ELb1EEEEEEEEEvNT_6ParamsE:
	.zero		3328


//--------------------- .nv.constant0._ZN7cutlass13device_kernelIN5flash11enable_sm90INS1_16FlashAttnFwdSm90INS1_25CollectiveMainloopFwdSm90ILi2EN4cute5tupleIJNS5_1CILi1EEES8_S8_EEENS6_IJNS7_ILi128EEENS7_ILi160EEENS7_ILi192EEEEEELi192ENS_12float_e4m3_tEfNS_4arch4Sm90ELb1ELb0ELb1ELb0ELb1ELb0ELb0ELb1ELb1ELb1ELb0ELb0EEENS1_21CollectiveEpilogueFwdINS6_IJSA_SC_SB_EEES9_NS_10bfloat16_tESG_Li256ELb0ELb1ELb0ELb1EEENS1_30DynamicPersistentTileSchedulerILi256ELi128ELb0ELb1ELb1EEEEEEEEEvNT_6ParamsE --------------------------
	.section	.nv.constant0._ZN7cutlass13device_kernelIN5flash11enable_sm90INS1_16FlashAttnFwdSm90INS1_25CollectiveMainloopFwdSm90ILi2EN4cute5tupleIJNS5_1CILi1EEES8_S8_EEENS6_IJNS7_ILi128EEENS7_ILi160EEENS7_ILi192EEEEEELi192ENS_12float_e4m3_tEfNS_4arch4Sm90ELb1ELb0ELb1ELb0ELb1ELb0ELb0ELb1ELb1ELb1ELb0ELb0EEENS1_21CollectiveEpilogueFwdINS6_IJSA_SC_SB_EEES9_NS_10bfloat16_tESG_Li256ELb0ELb1ELb0ELb1EEENS1_30DynamicPersistentTileSchedulerILi256ELi128ELb0ELb1ELb1EEEEEEEEEvNT_6ParamsE,"a",@progbits
	.sectionflags	@""
	.align	4
.nv.constant0._ZN7cutlass13device_kernelIN5flash11enable_sm90INS1_16FlashAttnFwdSm90INS1_25CollectiveMainloopFwdSm90ILi2EN4cute5tupleIJNS5_1CILi1EEES8_S8_EEENS6_IJNS7_ILi128EEENS7_ILi160EEENS7_ILi192EEEEEELi192ENS_12float_e4m3_tEfNS_4arch4Sm90ELb1ELb0ELb1ELb0ELb1ELb0ELb0ELb1ELb1ELb1ELb0ELb0EEENS1_21CollectiveEpilogueFwdINS6_IJSA_SC_SB_EEES9_NS_10bfloat16_tESG_Li256ELb0ELb1ELb0ELb1EEENS1_30DynamicPersistentTileSchedulerILi256ELi128ELb0ELb1ELb1EEEEEEEEEvNT_6ParamsE:
	.zero		3328


//--------------------- .nv.constant0._ZN7cutlass13device_kernelIN5flash11enable_sm90INS1_16FlashAttnFwdSm90INS1_25CollectiveMainloopFwdSm90ILi2EN4cute5tupleIJNS5_1CILi1EEES8_S8_EEENS6_IJNS7_ILi128EEENS7_ILi160EEENS7_ILi192EEEEEELi192ENS_12float_e4m3_tEfNS_4arch4Sm90ELb1ELb0ELb1ELb1ELb1ELb0ELb0ELb1ELb1ELb1ELb0ELb0EEENS1_21CollectiveEpilogueFwdINS6_IJSA_SC_SB_EEES9_NS_10bfloat16_tESG_Li256ELb1ELb1ELb0ELb1EEENS1_36VarlenDynamicPersistentTileSchedulerILi128ELi160ELi256ELi128ELb0ELb1ELb1ELb1ELb1ELb1EEEEEEEEEvNT_6ParamsE --------------------------
	.section	.nv.constant0._ZN7cutlass13device_kernelIN5flash11enable_sm90INS1_16FlashAttnFwdSm90INS1_25CollectiveMainloopFwdSm90ILi2EN4cute5tupleIJNS5_1CILi1EEES8_S8_EEENS6_IJNS7_ILi128EEENS7_ILi160EEENS7_ILi192EEEEEELi192ENS_12float_e4m3_tEfNS_4arch4Sm90ELb1ELb0ELb1ELb1ELb1ELb0ELb0ELb1ELb1ELb1ELb0ELb0EEENS1_21CollectiveEpilogueFwdINS6_IJSA_SC_SB_EEES9_NS_10bfloat16_tESG_Li256ELb1ELb1ELb0ELb1EEENS1_36VarlenDynamicPersistentTileSchedulerILi128ELi160ELi256ELi128ELb0ELb1ELb1ELb1ELb1ELb1EEEEEEEEEvNT_6ParamsE,"a",@progbits
	.sectionflags	@""
	.align	4
.nv.constant0._ZN7cutlass13device_kernelIN5flash11enable_sm90INS1_16FlashAttnFwdSm90INS1_25CollectiveMainloopFwdSm90ILi2EN4cute5tupleIJNS5_1CILi1EEES8_S8_EEENS6_IJNS7_ILi128EEENS7_ILi160EEENS7_ILi192EEEEEELi192ENS_12float_e4m3_tEfNS_4arch4Sm90ELb1ELb0ELb1ELb1ELb1ELb0ELb0ELb1ELb1ELb1ELb0ELb0EEENS1_21CollectiveEpilogueFwdINS6_IJSA_SC_SB_EEES9_NS_10bfloat16_tESG_Li256ELb1ELb1ELb0ELb1EEENS1_36VarlenDynamicPersistentTileSchedulerILi128ELi160ELi256ELi128ELb0ELb1ELb1ELb1ELb1ELb1EEEEEEEEEvNT_6ParamsE:
	.zero		3328


//--------------------- .nv.constant0._ZN7cutlass13device_kernelIN5flash11enable_sm90INS1_16FlashAttnFwdSm90INS1_25CollectiveMainloopFwdSm90ILi2EN4cute5tupleIJNS5_1CILi1EEES8_S8_EEENS6_IJNS7_ILi128EEENS7_ILi160EEENS7_ILi192EEEEEELi192ENS_12float_e4m3_tEfNS_4arch4Sm90ELb1ELb0ELb1ELb1ELb1ELb1ELb0ELb1ELb1ELb1ELb0ELb0EEENS1_21CollectiveEpilogueFwdINS6_IJSA_SC_SB_EEES9_NS_10bfloat16_tESG_Li256ELb1ELb1ELb0ELb1EEENS1_36VarlenDynamicPersistentTileSchedulerILi128ELi160ELi256ELi128ELb0ELb1ELb1ELb1ELb1ELb1EEEEEEEEEvNT_6ParamsE --------------------------
	.section	.nv.constant0._ZN7cutlass13device_kernelIN5flash11enable_sm90INS1_16FlashAttnFwdSm90INS1_25CollectiveMainloopFwdSm90ILi2EN4cute5tupleIJNS5_1CILi1EEES8_S8_EEENS6_IJNS7_ILi128EEENS7_ILi160EEENS7_ILi192EEEEEELi192ENS_12float_e4m3_tEfNS_4arch4Sm90ELb1ELb0ELb1ELb1ELb1ELb1ELb0ELb1ELb1ELb1ELb0ELb0EEENS1_21CollectiveEpilogueFwdINS6_IJSA_SC_SB_EEES9_NS_10bfloat16_tESG_Li256ELb1ELb1ELb0ELb1EEENS1_36VarlenDynamicPersistentTileSchedulerILi128ELi160ELi256ELi128ELb0ELb1ELb1ELb1ELb1ELb1EEEEEEEEEvNT_6ParamsE,"a",@progbits
	.sectionflags	@""
	.align	4
.nv.constant0._ZN7cutlass13device_kernelIN5flash11enable_sm90INS1_16FlashAttnFwdSm90INS1_25CollectiveMainloopFwdSm90ILi2EN4cute5tupleIJNS5_1CILi1EEES8_S8_EEENS6_IJNS7_ILi128EEENS7_ILi160EEENS7_ILi192EEEEEELi192ENS_12float_e4m3_tEfNS_4arch4Sm90ELb1ELb0ELb1ELb1ELb1ELb1ELb0ELb1ELb1ELb1ELb0ELb0EEENS1_21CollectiveEpilogueFwdINS6_IJSA_SC_SB_EEES9_NS_10bfloat16_tESG_Li256ELb1ELb1ELb0ELb1EEENS1_36VarlenDynamicPersistentTileSchedulerILi128ELi160ELi256ELi128ELb0ELb1ELb1ELb1ELb1ELb1EEEEEEEEEvNT_6ParamsE:
	.zero		3328


//--------------------- .nv.constant0._ZN7cutlass13device_kernelIN5flash11enable_sm90INS1_16FlashAttnFwdSm90INS1_25CollectiveMainloopFwdSm90ILi2EN4cute5tupleIJNS5_1CILi1EEES8_S8_EEENS6_IJNS7_ILi128EEENS7_ILi160EEESA_EEELi128ENS_12float_e4m3_tEfNS_4arch4Sm90ELb0ELb0ELb1ELb0ELb1ELb0ELb0ELb1ELb1ELb1ELb0ELb0EEENS1_21CollectiveEpilogueFwdINS6_IJSA_SA_SB_EEES9_NS_10bfloat16_tESF_Li256ELb0ELb1ELb0ELb1EEENS1_29StaticPersistentTileSchedulerILb0EEEEEEEEEvNT_6ParamsE --------------------------
	.section	.nv.constant0._ZN7cutlass13device_kernelIN5flash11enable_sm90INS1_16FlashAttnFwdSm90INS1_25CollectiveMainloopFwdSm90ILi2EN4cute5tupleIJNS5_1CILi1EEES8_S8_EEENS6_IJNS7_ILi128EEENS7_ILi160EEESA_EEELi128ENS_12float_e4m3_tEfNS_4arch4Sm90ELb0ELb0ELb1ELb0ELb1ELb0ELb0ELb1ELb1ELb1ELb0ELb0EEENS1_21CollectiveEpilogueFwdINS6_IJSA_SA_SB_EEES9_NS_10bfloat16_tESF_Li256ELb0ELb1ELb0ELb1EEENS1_29StaticPersistentTileSchedulerILb0EEEEEEEEEvNT_6ParamsE,"a",@progbits
	.sectionflags	@""
	.align	4
.nv.constant0._ZN7cutlass13device_kernelIN5flash11enable_sm90INS1_16FlashAttnFwdSm90INS1_25CollectiveMainloopFwdSm90ILi2EN4cute5tupleIJNS5_1CILi1EEES8_S8_EEENS6_IJNS7_ILi128EEENS7_ILi160EEESA_EEELi128ENS_12float_e4m3_tEfNS_4arch4Sm90ELb0ELb0ELb1ELb0ELb1ELb0ELb0ELb1ELb1ELb1ELb0ELb0EEENS1_21CollectiveEpilogueFwdINS6_IJSA_SA_SB_EEES9_NS_10bfloat16_tESF_Li256ELb0ELb1ELb0ELb1EEENS1_29StaticPersistentTileSchedulerILb0EEEEEEEEEvNT_6ParamsE:
	.zero		3200


//--------------------- .nv.constant0._ZN7cutlass13device_kernelIN5flash11enable_sm90INS1_16FlashAttnFwdSm90INS1_25CollectiveMainloopFwdSm90ILi2EN4cute5tupleIJNS5_1CILi1EEES8_S8_EEENS6_IJNS7_ILi128EEENS7_ILi160EEESA_EEELi128ENS_12float_e4m3_tEfNS_4arch4Sm90ELb0ELb0ELb1ELb1ELb1ELb0ELb0ELb1ELb1ELb1ELb0ELb0EEENS1_21CollectiveEpilogueFwdINS6_IJSA_SA_SB_EEES9_NS_10bfloat16_tESF_Li256ELb1ELb1ELb0ELb1EEENS1_36VarlenDynamicPersistentTileSchedulerILi128ELi160ELi256ELi128ELb0ELb1ELb1ELb0ELb1ELb1EEEEEEEEEvNT_6ParamsE --------------------------
	.section	.nv.constant0._ZN7cutlass13device_kernelIN5flash11enable_sm90INS1_16FlashAttnFwdSm90INS1_25CollectiveMainloopFwdSm90ILi2EN4cute5tupleIJNS5_1CILi1EEES8_S8_EEENS6_IJNS7_ILi128EEENS7_ILi160EEESA_EEELi128ENS_12float_e4m3_tEfNS_4arch4Sm90ELb0ELb0ELb1ELb1ELb1ELb0ELb0ELb1ELb1ELb1ELb0ELb0EEENS1_21CollectiveEpilogueFwdINS6_IJSA_SA_SB_EEES9_NS_10bfloat16_tESF_Li256ELb1ELb1ELb0ELb1EEENS1_36VarlenDynamicPersistentTileSchedulerILi128ELi160ELi256ELi128ELb0ELb1ELb1ELb0ELb1ELb1EEEEEEEEEvNT_6ParamsE,"a",@progbits
	.sectionflags	@""
	.align	4
.nv.constant0._ZN7cutlass13device_kernelIN5flash11enable_sm90INS1_16FlashAttnFwdSm90INS1_25CollectiveMainloopFwdSm90ILi2EN4cute5tupleIJNS5_1CILi1EEES8_S8_EEENS6_IJNS7_ILi128EEENS7_ILi160EEESA_EEELi128ENS_12float_e4m3_tEfNS_4arch4Sm90ELb0ELb0ELb1ELb1ELb1ELb0ELb0ELb1ELb1ELb1ELb0ELb0EEENS1_21CollectiveEpilogueFwdINS6_IJSA_SA_SB_EEES9_NS_10bfloat16_tESF_Li256ELb1ELb1ELb0ELb1EEENS1_36VarlenDynamicPersistentTileSchedulerILi128ELi160ELi256ELi128ELb0ELb1ELb1ELb0ELb1ELb1EEEEEEEEEvNT_6ParamsE:
	.zero		3328


//--------------------- .nv.constant0._ZN7cutlass13device_kernelIN5flash11enable_sm90INS1_16FlashAttnFwdSm90INS1_25CollectiveMainloopFwdSm90ILi2EN4cute5tupleIJNS5_1CILi1EEES8_S8_EEENS6_IJNS7_ILi128EEENS7_ILi160EEESA_EEELi128ENS_12float_e4m3_tEfNS_4arch4Sm90ELb0ELb0ELb1ELb1ELb1ELb1ELb0ELb1ELb1ELb1ELb0ELb0EEENS1_21CollectiveEpilogueFwdINS6_IJSA_SA_SB_EEES9_NS_10bfloat16_tESF_Li256ELb1ELb1ELb0ELb1EEENS1_36VarlenDynamicPersistentTileSchedulerILi128ELi160ELi256ELi128ELb0ELb1ELb1ELb0ELb1ELb1EEEEEEEEEvNT_6ParamsE --------------------------
	.section	.nv.constant0._ZN7cutlass13device_kernelIN5flash11enable_sm90INS1_16FlashAttnFwdSm90INS1_25CollectiveMainloopFwdSm90ILi2EN4cute5tupleIJNS5_1CILi1EEES8_S8_EEENS6_IJNS7_ILi128EEENS7_ILi160EEESA_EEELi128ENS_12float_e4m3_tEfNS_4arch4Sm90ELb0ELb0ELb1ELb1ELb1ELb1ELb0ELb1ELb1ELb1ELb0ELb0EEENS1_21CollectiveEpilogueFwdINS6_IJSA_SA_SB_EEES9_NS_10bfloat16_tESF_Li256ELb1ELb1ELb0ELb1EEENS1_36VarlenDynamicPersistentTileSchedulerILi128ELi160ELi256ELi128ELb0ELb1ELb1ELb0ELb1ELb1EEEEEEEEEvNT_6ParamsE,"a",@progbits
	.sectionflags	@""
	.align	4
.nv.constant0._ZN7cutlass13device_kernelIN5flash11enable_sm90INS1_16FlashAttnFwdSm90INS1_25CollectiveMainloopFwdSm90ILi2EN4cute5tupleIJNS5_1CILi1EEES8_S8_EEENS6_IJNS7_ILi128EEENS7_ILi160EEESA_EEELi128ENS_12float_e4m3_tEfNS_4arch4Sm90ELb0ELb0ELb1ELb1ELb1ELb1ELb0ELb1ELb1ELb1ELb0ELb0EEENS1_21CollectiveEpilogueFwdINS6_IJSA_SA_SB_EEES9_NS_10bfloat16_tESF_Li256ELb1ELb1ELb0ELb1EEENS1_36VarlenDynamicPersistentTileSchedulerILi128ELi160ELi256ELi128ELb0ELb1ELb1ELb0ELb1ELb1EEEEEEEEEvNT_6ParamsE:
	.zero		3328


//--------------------- .nv.constant0._ZN7cutlass13device_kernelIN5flash11enable_sm90INS1_16FlashAttnFwdSm90INS1_25CollectiveMainloopFwdSm90ILi2EN4cute5tupleIJNS5_1CILi1EEES8_S8_EEENS6_IJNS7_ILi128EEENS7_ILi160EEESA_EEELi128ENS_12float_e4m3_tEfNS_4arch4Sm90ELb0ELb1ELb1ELb0ELb1ELb0ELb0ELb1ELb1ELb1ELb0ELb0EEENS1_21CollectiveEpilogueFwdINS6_IJSA_SA_SB_EEES9_NS_10bfloat16_tESF_Li256ELb0ELb1ELb0ELb1EEENS1_30DynamicPersistentTileSchedulerILi256ELi128ELb0ELb1ELb1EEEEEEEEEvNT_6ParamsE --------------------------
	.section	.nv.constant0._ZN7cutlass13device_kernelIN5flash11enable_sm90INS1_16FlashAttnFwdSm90INS1_25CollectiveMainloopFwdSm90ILi2EN4cute5tupleIJNS5_1CILi1EEES8_S8_EEENS6_IJNS7_ILi128EEENS7_ILi160EEESA_EEELi128ENS_12float_e4m3_tEfNS_4arch4Sm90ELb0ELb1ELb1ELb0ELb1ELb0ELb0ELb1ELb1ELb1ELb0ELb0EEENS1_21CollectiveEpilogueFwdINS6_IJSA_SA_SB_EEES9_NS_10bfloat16_tESF_Li256ELb0ELb1ELb0ELb1EEENS1_30DynamicPersistentTileSchedulerILi256ELi128ELb0ELb1ELb1EEEEEEEEEvNT_6ParamsE,"a",@progbits
	.sectionflags	@""
	.align	4
.nv.constant0._ZN7cutlass13device_kernelIN5flash11enable_sm90INS1_16FlashAttnFwdSm90INS1_25CollectiveMainloopFwdSm90ILi2EN4cute5tupleIJNS5_1CILi1EEES8_S8_EEENS6_IJNS7_ILi128EEENS7_ILi160EEESA_EEELi128ENS_12float_e4m3_tEfNS_4arch4Sm90ELb0ELb1ELb1ELb0ELb1ELb0ELb0ELb1ELb1ELb1ELb0ELb0EEENS1_21CollectiveEpilogueFwdINS6_IJSA_SA_SB_EEES9_NS_10bfloat16_tESF_Li256ELb0ELb1ELb0ELb1EEENS1_30DynamicPersistentTileSchedulerILi256ELi128ELb0ELb1ELb1EEEEEEEEEvNT_6ParamsE:
	.zero		3328


//--------------------- .nv.constant0._ZN7cutlass13device_kernelIN5flash11enable_sm90INS1_16FlashAttnFwdSm90INS1_25CollectiveMainloopFwdSm90ILi2EN4cute5tupleIJNS5_1CILi1EEES8_S8_EEENS6_IJNS7_ILi128EEENS7_ILi160EEESA_EEELi128ENS_12float_e4m3_tEfNS_4arch4Sm90ELb0ELb1ELb1ELb1ELb1ELb0ELb0ELb1ELb1ELb1ELb0ELb0EEENS1_21CollectiveEpilogueFwdINS6_IJSA_SA_SB_EEES9_NS_10bfloat16_tESF_Li256ELb1ELb1ELb0ELb1EEENS1_36VarlenDynamicPersistentTileSchedulerILi128ELi160ELi256ELi128ELb0ELb1ELb1ELb1ELb0ELb1EEEEEEEEEvNT_6ParamsE --------------------------
	.section	.nv.constant0._ZN7cutlass13device_kernelIN5flash11enable_sm90INS1_16FlashAttnFwdSm90INS1_25CollectiveMainloopFwdSm90ILi2EN4cute5tupleIJNS5_1CILi1EEES8_S8_EEENS6_IJNS7_ILi128EEENS7_ILi160EEESA_EEELi128ENS_12float_e4m3_tEfNS_4arch4Sm90ELb0ELb1ELb1ELb1ELb1ELb0ELb0ELb1ELb1ELb1ELb0ELb0EEENS1_21CollectiveEpilogueFwdINS6_IJSA_SA_SB_EEES9_NS_10bfloat16_tESF_Li256ELb1ELb1ELb0ELb1EEENS1_36VarlenDynamicPersistentTileSchedulerILi128ELi160ELi256ELi128ELb0ELb1ELb1ELb1ELb0ELb1EEEEEEEEEvNT_6ParamsE,"a",@progbits
	.sectionflags	@""
	.align	4
.nv.constant0._ZN7cutlass13device_kernelIN5flash11enable_sm90INS1_16FlashAttnFwdSm90INS1_25CollectiveMainloopFwdSm90ILi2EN4cute5tupleIJNS5_1CILi1EEES8_S8_EEENS6_IJNS7_ILi128EEENS7_ILi160EEESA_EEELi128ENS_12float_e4m3_tEfNS_4arch4Sm90ELb0ELb1ELb1ELb1ELb1ELb0ELb0ELb1ELb1ELb1ELb0ELb0EEENS1_21CollectiveEpilogueFwdINS6_IJSA_SA_SB_EEES9_NS_10bfloat16_tESF_Li256ELb1ELb1ELb0ELb1EEENS1_36VarlenDynamicPersistentTileSchedulerILi128ELi160ELi256ELi128ELb0ELb1ELb1ELb1ELb0ELb1EEEEEEEEEvNT_6ParamsE:
	.zero		3328


//--------------------- .nv.constant0._ZN7cutlass13device_kernelIN5flash11enable_sm90INS1_16FlashAttnFwdSm90INS1_25CollectiveMainloopFwdSm90ILi2EN4cute5tupleIJNS5_1CILi1EEES8_S8_EEENS6_IJNS7_ILi128EEENS7_ILi160EEESA_EEELi128ENS_12float_e4m3_tEfNS_4arch4Sm90ELb0ELb1ELb1ELb1ELb1ELb1ELb0ELb1ELb1ELb1ELb0ELb0EEENS1_21CollectiveEpilogueFwdINS6_IJSA_SA_SB_EEES9_NS_10bfloat16_tESF_Li256ELb1ELb1ELb0ELb1EEENS1_36VarlenDynamicPersistentTileSchedulerILi128ELi160ELi256ELi128ELb0ELb1ELb1ELb1ELb0ELb1EEEEEEEEEvNT_6ParamsE --------------------------
	.section	.nv.constant0._ZN7cutlass13device_kernelIN5flash11enable_sm90INS1_16FlashAttnFwdSm90INS1_25CollectiveMainloopFwdSm90ILi2EN4cute5tupleIJNS5_1CILi1EEES8_S8_EEENS6_IJNS7_ILi128EEENS7_ILi160EEESA_EEELi128ENS_12float_e4m3_tEfNS_4arch4Sm90ELb0ELb1ELb1ELb1ELb1ELb1ELb0ELb1ELb1ELb1ELb0ELb0EEENS1_21CollectiveEpilogueFwdINS6_IJSA_SA_SB_EEES9_NS_10bfloat16_tESF_Li256ELb1ELb1ELb0ELb1EEENS1_36VarlenDynamicPersistentTileSchedulerILi128ELi160ELi256ELi128ELb0ELb1ELb1ELb1ELb0ELb1EEEEEEEEEvNT_6ParamsE,"a",@progbits
	.sectionflags	@""
	.align	4
.nv.constant0._ZN7cutlass13device_kernelIN5flash11enable_sm90INS1_16FlashAttnFwdSm90INS1_25CollectiveMainloopFwdSm90ILi2EN4cute5tupleIJNS5_1CILi1EEES8_S8_EEENS6_IJNS7_ILi128EEENS7_ILi160EEESA_EEELi128ENS_12float_e4m3_tEfNS_4arch4Sm90ELb0ELb1ELb1ELb1ELb1ELb1ELb0ELb1ELb1ELb1ELb0ELb0EEENS1_21CollectiveEpilogueFwdINS6_IJSA_SA_SB_EEES9_NS_10bfloat16_tESF_Li256ELb1ELb1ELb0ELb1EEENS1_36VarlenDynamicPersistentTileSchedulerILi128ELi160ELi256ELi128ELb0ELb1ELb1ELb1ELb0ELb1EEEEEEEEEvNT_6ParamsE:
	.zero		3328


//--------------------- .nv.constant0._ZN7cutlass13device_kernelIN5flash11enable_sm90INS1_16FlashAttnFwdSm90INS1_25CollectiveMainloopFwdSm90ILi2EN4cute5tupleIJNS5_1CILi1EEES8_S8_EEENS6_IJNS7_ILi128EEENS7_ILi160EEESA_EEELi128ENS_12float_e4m3_tEfNS_4arch4Sm90ELb1ELb0ELb1ELb0ELb1ELb0ELb0ELb1ELb1ELb1ELb0ELb0EEENS1_21CollectiveEpilogueFwdINS6_IJSA_SA_SB_EEES9_NS_10bfloat16_tESF_Li256ELb0ELb1ELb0ELb1EEENS1_30DynamicPersistentTileSchedulerILi256ELi128ELb0ELb1ELb1EEEEEEEEEvNT_6ParamsE --------------------------
	.section	.nv.constant0._ZN7cutlass13device_kernelIN5flash11enable_sm90INS1_16FlashAttnFwdSm90INS1_25CollectiveMainloopFwdSm90ILi2EN4cute5tupleIJNS5_1CILi1EEES8_S8_EEENS6_IJNS7_ILi128EEENS7_ILi160EEESA_EEELi128ENS_12float_e4m3_tEfNS_4arch4Sm90ELb1ELb0ELb1ELb0ELb1ELb0ELb0ELb1ELb1ELb1ELb0ELb0EEENS1_21CollectiveEpilogueFwdINS6_IJSA_SA_SB_EEES9_NS_10bfloat16_tESF_Li256ELb0ELb1ELb0ELb1EEENS1_30DynamicPersistentTileSchedulerILi256ELi128ELb0ELb1ELb1EEEEEEEEEvNT_6ParamsE,"a",@progbits
	.sectionflags	@""
	.align	4
.nv.constant0._ZN7cutlass13device_kernelIN5flash11enable_sm90INS1_16FlashAttnFwdSm90INS1_25CollectiveMainloopFwdSm90ILi2EN4cute5tupleIJNS5_1CILi1EEES8_S8_EEENS6_IJNS7_ILi128EEENS7_ILi160EEESA_EEELi128ENS_12float_e4m3_tEfNS_4arch4Sm90ELb1ELb0ELb1ELb0ELb1ELb0ELb0ELb1ELb1ELb1ELb0ELb0EEENS1_21CollectiveEpilogueFwdINS6_IJSA_SA_SB_EEES9_NS_10bfloat16_tESF_Li256ELb0ELb1ELb0ELb1EEENS1_30DynamicPersistentTileSchedulerILi256ELi128ELb0ELb1ELb1EEEEEEEEEvNT_6ParamsE:
	.zero		3328


//--------------------- .nv.constant0._ZN7cutlass13device_kernelIN5flash11enable_sm90INS1_16FlashAttnFwdSm90INS1_25CollectiveMainloopFwdSm90ILi2EN4cute5tupleIJNS5_1CILi1EEES8_S8_EEENS6_IJNS7_ILi128EEENS7_ILi160EEESA_EEELi128ENS_12float_e4m3_tEfNS_4arch4Sm90ELb1ELb0ELb1ELb1ELb1ELb0ELb0ELb1ELb1ELb1ELb0ELb0EEENS1_21CollectiveEpilogueFwdINS6_IJSA_SA_SB_EEES9_NS_10bfloat16_tESF_Li256ELb1ELb1ELb0ELb1EEENS1_36VarlenDynamicPersistentTileSchedulerILi128ELi160ELi256ELi128ELb0ELb1ELb1ELb1ELb1ELb1EEEEEEEEEvNT_6ParamsE --------------------------
	.section	.nv.constant0._ZN7cutlass13device_kernelIN5flash11enable_sm90INS1_16FlashAttnFwdSm90INS1_25CollectiveMainloopFwdSm90ILi2EN4cute5tupleIJNS5_1CILi1EEES8_S8_EEENS6_IJNS7_ILi128EEENS7_ILi160EEESA_EEELi128ENS_12float_e4m3_tEfNS_4arch4Sm90ELb1ELb0ELb1ELb1ELb1ELb0ELb0ELb1ELb1ELb1ELb0ELb0EEENS1_21CollectiveEpilogueFwdINS6_IJSA_SA_SB_EEES9_NS_10bfloat16_tESF_Li256ELb1ELb1ELb0ELb1EEENS1_36VarlenDynamicPersistentTileSchedulerILi128ELi160ELi256ELi128ELb0ELb1ELb1ELb1ELb1ELb1EEEEEEEEEvNT_6ParamsE,"a",@progbits
	.sectionflags	@""
	.align	4
.nv.constant0._ZN7cutlass13device_kernelIN5flash11enable_sm90INS1_16FlashAttnFwdSm90INS1_25CollectiveMainloopFwdSm90ILi2EN4cute5tupleIJNS5_1CILi1EEES8_S8_EEENS6_IJNS7_ILi128EEENS7_ILi160EEESA_EEELi128ENS_12float_e4m3_tEfNS_4arch4Sm90ELb1ELb0ELb1ELb1ELb1ELb0ELb0ELb1ELb1ELb1ELb0ELb0EEENS1_21CollectiveEpilogueFwdINS6_IJSA_SA_SB_EEES9_NS_10bfloat16_tESF_Li256ELb1ELb1ELb0ELb1EEENS1_36VarlenDynamicPersistentTileSchedulerILi128ELi160ELi256ELi128ELb0ELb1ELb1ELb1ELb1ELb1EEEEEEEEEvNT_6ParamsE:
	.zero		3328


//--------------------- .nv.constant0._ZN7cutlass13device_kernelIN5flash11enable_sm90INS1_16FlashAttnFwdSm90INS1_25CollectiveMainloopFwdSm90ILi2EN4cute5tupleIJNS5_1CILi1EEES8_S8_EEENS6_IJNS7_ILi128EEENS7_ILi160EEESA_EEELi128ENS_12float_e4m3_tEfNS_4arch4Sm90ELb1ELb0ELb1ELb1ELb1ELb1ELb0ELb1ELb1ELb1ELb0ELb0EEENS1_21CollectiveEpilogueFwdINS6_IJSA_SA_SB_EEES9_NS_10bfloat16_tESF_Li256ELb1ELb1ELb0ELb1EEENS1_36VarlenDynamicPersistentTileSchedulerILi128ELi160ELi256ELi128ELb0ELb1ELb1ELb1ELb1ELb1EEEEEEEEEvNT_6ParamsE --------------------------
	.section	.nv.constant0._ZN7cutlass13device_kernelIN5flash11enable_sm90INS1_16FlashAttnFwdSm90INS1_25CollectiveMainloopFwdSm90ILi2EN4cute5tupleIJNS5_1CILi1EEES8_S8_EEENS6_IJNS7_ILi128EEENS7_ILi160EEESA_EEELi128ENS_12float_e4m3_tEfNS_4arch4Sm90ELb1ELb0ELb1ELb1ELb1ELb1ELb0ELb1ELb1ELb1ELb0ELb0EEENS1_21CollectiveEpilogueFwdINS6_IJSA_SA_SB_EEES9_NS_10bfloat16_tESF_Li256ELb1ELb1ELb0ELb1EEENS1_36VarlenDynamicPersistentTileSchedulerILi128ELi160ELi256ELi128ELb0ELb1ELb1ELb1ELb1ELb1EEEEEEEEEvNT_6ParamsE,"a",@progbits
	.sectionflags	@""
	.align	4
.nv.constant0._ZN7cutlass13device_kernelIN5flash11enable_sm90INS1_16FlashAttnFwdSm90INS1_25CollectiveMainloopFwdSm90ILi2EN4cute5tupleIJNS5_1CILi1EEES8_S8_EEENS6_IJNS7_ILi128EEENS7_ILi160EEESA_EEELi128ENS_12float_e4m3_tEfNS_4arch4Sm90ELb1ELb0ELb1ELb1ELb1ELb1ELb0ELb1ELb1ELb1ELb0ELb0EEENS1_21CollectiveEpilogueFwdINS6_IJSA_SA_SB_EEES9_NS_10bfloat16_tESF_Li256ELb1ELb1ELb0ELb1EEENS1_36VarlenDynamicPersistentTileSchedulerILi128ELi160ELi256ELi128ELb0ELb1ELb1ELb1ELb1ELb1EEEEEEEEEvNT_6ParamsE:
	.zero		3328


//--------------------- .nv.constant0._ZN7cutlass13device_kernelIN5flash11enable_sm90INS1_16FlashAttnFwdSm90INS1_25CollectiveMainloopFwdSm90ILi2EN4cute5tupleIJNS5_1CILi1EEES8_S8_EEENS6_IJNS7_ILi192EEENS7_ILi128EEENS7_ILi96EEEEEELi96ENS_12float_e4m3_tEfNS_4arch4Sm90ELb0ELb0ELb1ELb0ELb1ELb0ELb0ELb1ELb1ELb1ELb0ELb0EEENS1_21CollectiveEpilogueFwdINS6_IJSA_SC_SB_EEES9_NS_10bfloat16_tESG_Li384ELb0ELb1ELb0ELb1EEENS1_29StaticPersistentTileSchedulerILb0EEEEEEEEEvNT_6ParamsE --------------------------
	.section	.nv.constant0._ZN7cutlass13device_kernelIN5flash11enable_sm90INS1_16FlashAttnFwdSm90INS1_25CollectiveMainloopFwdSm90ILi2EN4cute5tupleIJNS5_1CILi1EEES8_S8_EEENS6_IJNS7_ILi192EEENS7_ILi128EEENS7_ILi96EEEEEELi96ENS_12float_e4m3_tEfNS_4arch4Sm90ELb0ELb0ELb1ELb0ELb1ELb0ELb0ELb1ELb1ELb1ELb0ELb0EEENS1_21CollectiveEpilogueFwdINS6_IJSA_SC_SB_EEES9_NS_10bfloat16_tESG_Li384ELb0ELb1ELb0ELb1EEENS1_29StaticPersistentTileSchedulerILb0EEEEEEEEEvNT_6ParamsE,"a",@progbits
	.sectionflags	@""
	.align	4
.nv.constant0._ZN7cutlass13device_kernelIN5flash11enable_sm90INS1_16FlashAttnFwdSm90INS1_25CollectiveMainloopFwdSm90ILi2EN4cute5tupleIJNS5_1CILi1EEES8_S8_EEENS6_IJNS7_ILi192EEENS7_ILi128EEENS7_ILi96EEEEEELi96ENS_12float_e4m3_tEfNS_4arch4Sm90ELb0ELb0ELb1ELb0ELb1ELb0ELb0ELb1ELb1ELb1ELb0ELb0EEENS1_21CollectiveEpilogueFwdINS6_IJSA_SC_SB_EEES9_NS_10bfloat16_tESG_Li384ELb0ELb1ELb0ELb1EEENS1_29StaticPersistentTileSchedulerILb0EEEEEEEEEvNT_6ParamsE:
	.zero		3200


//--------------------- .nv.constant0._ZN7cutlass13device_kernelIN5flash11enable_sm90INS1_16FlashAttnFwdSm90INS1_25CollectiveMainloopFwdSm90ILi2EN4cute5tupleIJNS5_1CILi1EEES8_S8_EEENS6_IJNS7_ILi192EEENS7_ILi128EEENS7_ILi96EEEEEELi96ENS_12float_e4m3_tEfNS_4arch4Sm90ELb0ELb0ELb1ELb1ELb1ELb0ELb0ELb1ELb1ELb1ELb0ELb0EEENS1_21CollectiveEpilogueFwdINS6_IJSA_SC_SB_EEES9_NS_10bfloat16_tESG_Li384ELb1ELb1ELb0ELb1EEENS1_36VarlenDynamicPersistentTileSchedulerILi192ELi128ELi384ELi128ELb0ELb1ELb1ELb0ELb1ELb1EEEEEEEEEvNT_6ParamsE --------------------------
	.section	.nv.constant0._ZN7cutlass13device_kernelIN5flash11enable_sm90INS1_16FlashAttnFwdSm90INS1_25CollectiveMainloopFwdSm90ILi2EN4cute5tupleIJNS5_1CILi1EEES8_S8_EEENS6_IJNS7_ILi192EEENS7_ILi128EEENS7_ILi96EEEEEELi96ENS_12float_e4m3_tEfNS_4arch4Sm90ELb0ELb0ELb1ELb1ELb1ELb0ELb0ELb1ELb1ELb1ELb0ELb0EEENS1_21CollectiveEpilogueFwdINS6_IJSA_SC_SB_EEES9_NS_10bfloat16_tESG_Li384ELb1ELb1ELb0ELb1EEENS1_36VarlenDynamicPersistentTileSchedulerILi192ELi128ELi384ELi128ELb0ELb1ELb1ELb0ELb1ELb1EEEEEEEEEvNT_6ParamsE,"a",@progbits
	.sectionflags	@""
	.align	4
.nv.constant0._ZN7cutlass13device_kernelIN5flash11enable_sm90INS1_16FlashAttnFwdSm90INS1_25CollectiveMainloopFwdSm90ILi2EN4cute5tupleIJNS5_1CILi1EEES8_S8_EEENS6_IJNS7_ILi192EEENS7_ILi128EEENS7_ILi96EEEEEELi96ENS_12float_e4m3_tEfNS_4arch4Sm90ELb0ELb0ELb1ELb1ELb1ELb0ELb0ELb1ELb1ELb1ELb0ELb0EEENS1_21CollectiveEpilogueFwdINS6_IJSA_SC_SB_EEES9_NS_10bfloat16_tESG_Li384ELb1ELb1ELb0ELb1EEENS1_36VarlenDynamicPersistentTileSchedulerILi192ELi128ELi384ELi128ELb0ELb1ELb1ELb0ELb1ELb1EEEEEEEEEvNT_6ParamsE:
	.zero		3328


//--------------------- .nv.constant0._ZN7cutlass13device_kernelIN5flash11enable_sm90INS1_16FlashAttnFwdSm90INS1_25CollectiveMainloopFwdSm90ILi2EN4cute5tupleIJNS5_1CILi1EEES8_S8_EEENS6_IJNS7_ILi192EEENS7_ILi128EEENS7_ILi96EEEEEELi96ENS_12float_e4m3_tEfNS_4arch4Sm90ELb0ELb0ELb1ELb1ELb1ELb1ELb0ELb1ELb1ELb1ELb0ELb0EEENS1_21CollectiveEpilogueFwdINS6_IJSA_SC_SB_EEES9_NS_10bfloat16_tESG_Li384ELb1ELb1ELb0ELb1EEENS1_36VarlenDynamicPersistentTileSchedulerILi192ELi128ELi384ELi128ELb0ELb1ELb1ELb0ELb1ELb1EEEEEEEEEvNT_6ParamsE --------------------------
	.section	.nv.constant0._ZN7cutlass13device_kernelIN5flash11enable_sm90INS1_16FlashAttnFwdSm90INS1_25CollectiveMainloopFwdSm90ILi2EN4cute5tupleIJNS5_1CILi1EEES8_S8_EEENS6_IJNS7_ILi192EEENS7_ILi128EEENS7_ILi96EEEEEELi96ENS_12float_e4m3_tEfNS_4arch4Sm90ELb0ELb0ELb1ELb1ELb1ELb1ELb0ELb1ELb1ELb1ELb0ELb0EEENS1_21CollectiveEpilogueFwdINS6_IJSA_SC_SB_EEES9_NS_10bfloat16_tESG_Li384ELb1ELb1ELb0ELb1EEENS1_36VarlenDynamicPersistentTileSchedulerILi192ELi128ELi384ELi128ELb0ELb1ELb1ELb0ELb1ELb1EEEEEEEEEvNT_6ParamsE,"a",@progbits
	.sectionflags	@""
	.align	4
.nv.constant0._ZN7cutlass13device_kernelIN5flash11enable_sm90INS1_16FlashAttnFwdSm90INS1_25CollectiveMainloopFwdSm90ILi2EN4cute5tupleIJNS5_1CILi1EEES8_S8_EEENS6_IJNS7_ILi192EEENS7_ILi128EEENS7_ILi96EEEEEELi96ENS_12float_e4m3_tEfNS_4arch4Sm90ELb0ELb0ELb1ELb1ELb1ELb1ELb0ELb1ELb1ELb1ELb0ELb0EEENS1_21CollectiveEpilogueFwdINS6_IJSA_SC_SB_EEES9_NS_10bfloat16_tESG_Li384ELb1ELb1ELb0ELb1EEENS1_36VarlenDynamicPersistentTileSchedulerILi192ELi128ELi384ELi128ELb0ELb1ELb1ELb0ELb1ELb1EEEEEEEEEvNT_6ParamsE:
	.zero		3328


//--------------------- .nv.constant0._ZN7cutlass13device_kernelIN5flash11enable_sm90INS1_16FlashAttnFwdSm90INS1_25CollectiveMainloopFwdSm90ILi2EN4cute5tupleIJNS5_1CILi1EEES8_S8_EEENS6_IJNS7_ILi192EEENS7_ILi128EEENS7_ILi96EEEEEELi96ENS_12float_e4m3_tEfNS_4arch4Sm90ELb0ELb1ELb1ELb0ELb1ELb0ELb0ELb1ELb1ELb1ELb0ELb0EEENS1_21CollectiveEpilogueFwdINS6_IJSA_SC_SB_EEES9_NS_10bfloat16_tESG_Li384ELb0ELb1ELb0ELb1EEENS1_30DynamicPersistentTileSchedulerILi384ELi128ELb0ELb1ELb1EEEEEEEEEvNT_6ParamsE --------------------------
	.section	.nv.constant0._ZN7cutlass13device_kernelIN5flash11enable_sm90INS1_16FlashAttnFwdSm90INS1_25CollectiveMainloopFwdSm90ILi2EN4cute5tupleIJNS5_1CILi1EEES8_S8_EEENS6_IJNS7_ILi192EEENS7_ILi128EEENS7_ILi96EEEEEELi96ENS_12float_e4m3_tEfNS_4arch4Sm90ELb0ELb1ELb1ELb0ELb1ELb0ELb0ELb1ELb1ELb1ELb0ELb0EEENS1_21CollectiveEpilogueFwdINS6_IJSA_SC_SB_EEES9_NS_10bfloat16_tESG_Li384ELb0ELb1ELb0ELb1EEENS1_30DynamicPersistentTileSchedulerILi384ELi128ELb0ELb1ELb1EEEEEEEEEvNT_6ParamsE,"a",@progbits
	.sectionflags	@""
	.align	4
.nv.constant0._ZN7cutlass13device_kernelIN5flash11enable_sm90INS1_16FlashAttnFwdSm90INS1_25CollectiveMainloopFwdSm90ILi2EN4cute5tupleIJNS5_1CILi1EEES8_S8_EEENS6_IJNS7_ILi192EEENS7_ILi128EEENS7_ILi96EEEEEELi96ENS_12float_e4m3_tEfNS_4arch4Sm90ELb0ELb1ELb1ELb0ELb1ELb0ELb0ELb1ELb1ELb1ELb0ELb0EEENS1_21CollectiveEpilogueFwdINS6_IJSA_SC_SB_EEES9_NS_10bfloat16_tESG_Li384ELb0ELb1ELb0ELb1EEENS1_30DynamicPersistentTileSchedulerILi384ELi128ELb0ELb1ELb1EEEEEEEEEvNT_6ParamsE:
	.zero		3328


//--------------------- .nv.constant0._ZN7cutlass13device_kernelIN5flash11enable_sm90INS1_16FlashAttnFwdSm90INS1_25CollectiveMainloopFwdSm90ILi2EN4cute5tupleIJNS5_1CILi1EEES8_S8_EEENS6_IJNS7_ILi192EEENS7_ILi128EEENS7_ILi96EEEEEELi96ENS_12float_e4m3_tEfNS_4arch4Sm90ELb0ELb1ELb1ELb1ELb1ELb0ELb0ELb1ELb1ELb1ELb0ELb0EEENS1_21CollectiveEpilogueFwdINS6_IJSA_SC_SB_EEES9_NS_10bfloat16_tESG_Li384ELb1ELb1ELb0ELb1EEENS1_36VarlenDynamicPersistentTileSchedulerILi192ELi128ELi384ELi128ELb0ELb1ELb1ELb1ELb0ELb1EEEEEEEEEvNT_6ParamsE --------------------------
	.section	.nv.constant0._ZN7cutlass13device_kernelIN5flash11enable_sm90INS1_16FlashAttnFwdSm90INS1_25CollectiveMainloopFwdSm90ILi2EN4cute5tupleIJNS5_1CILi1EEES8_S8_EEENS6_IJNS7_ILi192EEENS7_ILi128EEENS7_ILi96EEEEEELi96ENS_12float_e4m3_tEfNS_4arch4Sm90ELb0ELb1ELb1ELb1ELb1ELb0ELb0ELb1ELb1ELb1ELb0ELb0EEENS1_21CollectiveEpilogueFwdINS6_IJSA_SC_SB_EEES9_NS_10bfloat16_tESG_Li384ELb1ELb1ELb0ELb1EEENS1_36VarlenDynamicPersistentTileSchedulerILi192ELi128ELi384ELi128ELb0ELb1ELb1ELb1ELb0ELb1EEEEEEEEEvNT_6ParamsE,"a",@progbits
	.sectionflags	@""
	.align	4
.nv.constant0._ZN7cutlass13device_kernelIN5flash11enable_sm90INS1_16FlashAttnFwdSm90INS1_25CollectiveMainloopFwdSm90ILi2EN4cute5tupleIJNS5_1CILi1EEES8_S8_EEENS6_IJNS7_ILi192EEENS7_ILi128EEENS7_ILi96EEEEEELi96ENS_12float_e4m3_tEfNS_4arch4Sm90ELb0ELb1ELb1ELb1ELb1ELb0ELb0ELb1ELb1ELb1ELb0ELb0EEENS1_21CollectiveEpilogueFwdINS6_IJSA_SC_SB_EEES9_NS_10bfloat16_tESG_Li384ELb1ELb1ELb0ELb1EEENS1_36VarlenDynamicPersistentTileSchedulerILi192ELi128ELi384ELi128ELb0ELb1ELb1ELb1ELb0ELb1EEEEEEEEEvNT_6ParamsE:
	.zero		3328


//--------------------- .nv.constant0._ZN7cutlass13device_kernelIN5flash11enable_sm90INS1_16FlashAttnFwdSm90INS1_25CollectiveMainloopFwdSm90ILi2EN4cute5tupleIJNS5_1CILi1EEES8_S8_EEENS6_IJNS7_ILi192EEENS7_ILi128EEENS7_ILi96EEEEEELi96ENS_12float_e4m3_tEfNS_4arch4Sm90ELb0ELb1ELb1ELb1ELb1ELb1ELb0ELb1ELb1ELb1ELb0ELb0EEENS1_21CollectiveEpilogueFwdINS6_IJSA_SC_SB_EEES9_NS_10bfloat16_tESG_Li384ELb1ELb1ELb0ELb1EEENS1_36VarlenDynamicPersistentTileSchedulerILi192ELi128ELi384ELi128ELb0ELb1ELb1ELb1ELb0ELb1EEEEEEEEEvNT_6ParamsE --------------------------
	.section	.nv.constant0._ZN7cutlass13device_kernelIN5flash11enable_sm90INS1_16FlashAttnFwdSm90INS1_25CollectiveMainloopFwdSm90ILi2EN4cute5tupleIJNS5_1CILi1EEES8_S8_EEENS6_IJNS7_ILi192EEENS7_ILi128EEENS7_ILi96EEEEEELi96ENS_12float_e4m3_tEfNS_4arch4Sm90ELb0ELb1ELb1ELb1ELb1ELb1ELb0ELb1ELb1ELb1ELb0ELb0EEENS1_21CollectiveEpilogueFwdINS6_IJSA_SC_SB_EEES9_NS_10bfloat16_tESG_Li384ELb1ELb1ELb0ELb1EEENS1_36VarlenDynamicPersistentTileSchedulerILi192ELi128ELi384ELi128ELb0ELb1ELb1ELb1ELb0ELb1EEEEEEEEEvNT_6ParamsE,"a",@progbits
	.sectionflags	@""
	.align	4
.nv.constant0._ZN7cutlass13device_kernelIN5flash11enable_sm90INS1_16FlashAttnFwdSm90INS1_25CollectiveMainloopFwdSm90ILi2EN4cute5tupleIJNS5_1CILi1EEES8_S8_EEENS6_IJNS7_ILi192EEENS7_ILi128EEENS7_ILi96EEEEEELi96ENS_12float_e4m3_tEfNS_4arch4Sm90ELb0ELb1ELb1ELb1ELb1ELb1ELb0ELb1ELb1ELb1ELb0ELb0EEENS1_21CollectiveEpilogueFwdINS6_IJSA_SC_SB_EEES9_NS_10bfloat16_tESG_Li384ELb1ELb1ELb0ELb1EEENS1_36VarlenDynamicPersistentTileSchedulerILi192ELi128ELi384ELi128ELb0ELb1ELb1ELb1ELb0ELb1EEEEEEEEEvNT_6ParamsE:
	.zero		3328


//--------------------- .nv.constant0._ZN7cutlass13device_kernelIN5flash11enable_sm90INS1_16FlashAttnFwdSm90INS1_25CollectiveMainloopFwdSm90ILi2EN4cute5tupleIJNS5_1CILi1EEES8_S8_EEENS6_IJNS7_ILi192EEENS7_ILi128EEENS7_ILi96EEEEEELi96ENS_12float_e4m3_tEfNS_4arch4Sm90ELb1ELb0ELb1ELb0ELb1ELb0ELb0ELb1ELb1ELb1ELb0ELb0EEENS1_21CollectiveEpilogueFwdINS6_IJSA_SC_SB_EEES9_NS_10bfloat16_tESG_Li384ELb0ELb1ELb0ELb1EEENS1_30DynamicPersistentTileSchedulerILi384ELi128ELb0ELb1ELb1EEEEEEEEEvNT_6ParamsE --------------------------
	.section	.nv.constant0._ZN7cutlass13device_kernelIN5flash11enable_sm90INS1_16FlashAttnFwdSm90INS1_25CollectiveMainloopFwdSm90ILi2EN4cute5tupleIJNS5_1CILi1EEES8_S8_EEENS6_IJNS7_ILi192EEENS7_ILi128EEENS7_ILi96EEEEEELi96ENS_12float_e4m3_tEfNS_4arch4Sm90ELb1ELb0ELb1ELb0ELb1ELb0ELb0ELb1ELb1ELb1ELb0ELb0EEENS1_21CollectiveEpilogueFwdINS6_IJSA_SC_SB_EEES9_NS_10bfloat16_tESG_Li384ELb0ELb1ELb0ELb1EEENS1_30DynamicPersistentTileSchedulerILi384ELi128ELb0ELb1ELb1EEEEEEEEEvNT_6ParamsE,"a",@progbits
	.sectionflags	@""
	.align	4
.nv.constant0._ZN7cutlass13device_kernelIN5flash11enable_sm90INS1_16FlashAttnFwdSm90INS1_25CollectiveMainloopFwdSm90ILi2EN4cute5tupleIJNS5_1CILi1EEES8_S8_EEENS6_IJNS7_ILi192EEENS7_ILi128EEENS7_ILi96EEEEEELi96ENS_12float_e4m3_tEfNS_4arch4Sm90ELb1ELb0ELb1ELb0ELb1ELb0ELb0ELb1ELb1ELb1ELb0ELb0EEENS1_21CollectiveEpilogueFwdINS6_IJSA_SC_SB_EEES9_NS_10bfloat16_tESG_Li384ELb0ELb1ELb0ELb1EEENS1_30DynamicPersistentTileSchedulerILi384ELi128ELb0ELb1ELb1EEEEEEEEEvNT_6ParamsE:
	.zero		3328


//--------------------- .nv.constant0._ZN7cutlass13device_kernelIN5flash11enable_sm90INS1_16FlashAttnFwdSm90INS1_25CollectiveMainloopFwdSm90ILi2EN4cute5tupleIJNS5_1CILi1EEES8_S8_EEENS6_IJNS7_ILi192EEENS7_ILi128EEENS7_ILi96EEEEEELi96ENS_12float_e4m3_tEfNS_4arch4Sm90ELb1ELb0ELb1ELb1ELb1ELb0ELb0ELb1ELb1ELb1ELb0ELb0EEENS1_21CollectiveEpilogueFwdINS6_IJSA_SC_SB_EEES9_NS_10bfloat16_tESG_Li384ELb1ELb1ELb0ELb1EEENS1_36VarlenDynamicPersistentTileSchedulerILi192ELi128ELi384ELi128ELb0ELb1ELb1ELb1ELb1ELb1EEEEEEEEEvNT_6ParamsE --------------------------
	.section	.nv.constant0._ZN7cutlass13device_kernelIN5flash11enable_sm90INS1_16FlashAttnFwdSm90INS1_25CollectiveMainloopFwdSm90ILi2EN4cute5tupleIJNS5_1CILi1EEES8_S8_EEENS6_IJNS7_ILi192EEENS7_ILi128EEENS7_ILi96EEEEEELi96ENS_12float_e4m3_tEfNS_4arch4Sm90ELb1ELb0ELb1ELb1ELb1ELb0ELb0ELb1ELb1ELb1ELb0ELb0EEENS1_21CollectiveEpilogueFwdINS6_IJSA_SC_SB_EEES9_NS_10bfloat16_tESG_Li384ELb1ELb1ELb0ELb1EEENS1_36VarlenDynamicPersistentTileSchedulerILi192ELi128ELi384ELi128ELb0ELb1ELb1ELb1ELb1ELb1EEEEEEEEEvNT_6ParamsE,"a",@progbits
	.sectionflags	@""
	.align	4
.nv.constant0._ZN7cutlass13device_kernelIN5flash11enable_sm90INS1_16FlashAttnFwdSm90INS1_25CollectiveMainloopFwdSm90ILi2EN4cute5tupleIJNS5_1CILi1EEES8_S8_EEENS6_IJNS7_ILi192EEENS7_ILi128EEENS7_ILi96EEEEEELi96ENS_12float_e4m3_tEfNS_4arch4Sm90ELb1ELb0ELb1ELb1ELb1ELb0ELb0ELb1ELb1ELb1ELb0ELb0EEENS1_21CollectiveEpilogueFwdINS6_IJSA_SC_SB_EEES9_NS_10bfloat16_tESG_Li384ELb1ELb1ELb0ELb1EEENS1_36VarlenDynamicPersistentTileSchedulerILi192ELi128ELi384ELi128ELb0ELb1ELb1ELb1ELb1ELb1EEEEEEEEEvNT_6ParamsE:
	.zero		3328


//--------------------- .nv.constant0._ZN7cutlass13device_kernelIN5flash11enable_sm90INS1_16FlashAttnFwdSm90INS1_25CollectiveMainloopFwdSm90ILi2EN4cute5tupleIJNS5_1CILi1EEES8_S8_EEENS6_IJNS7_ILi192EEENS7_ILi128EEENS7_ILi96EEEEEELi96ENS_12float_e4m3_tEfNS_4arch4Sm90ELb1ELb0ELb1ELb1ELb1ELb1ELb0ELb1ELb1ELb1ELb0ELb0EEENS1_21CollectiveEpilogueFwdINS6_IJSA_SC_SB_EEES9_NS_10bfloat16_tESG_Li384ELb1ELb1ELb0ELb1EEENS1_36VarlenDynamicPersistentTileSchedulerILi192ELi128ELi384ELi128ELb0ELb1ELb1ELb1ELb1ELb1EEEEEEEEEvNT_6ParamsE --------------------------
	.section	.nv.constant0._ZN7cutlass13device_kernelIN5flash11enable_sm90INS1_16FlashAttnFwdSm90INS1_25CollectiveMainloopFwdSm90ILi2EN4cute5tupleIJNS5_1CILi1EEES8_S8_EEENS6_IJNS7_ILi192EEENS7_ILi128EEENS7_ILi96EEEEEELi96ENS_12float_e4m3_tEfNS_4arch4Sm90ELb1ELb0ELb1ELb1ELb1ELb1ELb0ELb1ELb1ELb1ELb0ELb0EEENS1_21CollectiveEpilogueFwdINS6_IJSA_SC_SB_EEES9_NS_10bfloat16_tESG_Li384ELb1ELb1ELb0ELb1EEENS1_36VarlenDynamicPersistentTileSchedulerILi192ELi128ELi384ELi128ELb0ELb1ELb1ELb1ELb1ELb1EEEEEEEEEvNT_6ParamsE,"a",@progbits
	.sectionflags	@""
	.align	4
.nv.constant0._ZN7cutlass13device_kernelIN5flash11enable_sm90INS1_16FlashAttnFwdSm90INS1_25CollectiveMainloopFwdSm90ILi2EN4cute5tupleIJNS5_1CILi1EEES8_S8_EEENS6_IJNS7_ILi192EEENS7_ILi128EEENS7_ILi96EEEEEELi96ENS_12float_e4m3_tEfNS_4arch4Sm90ELb1ELb0ELb1ELb1ELb1ELb1ELb0ELb1ELb1ELb1ELb0ELb0EEENS1_21CollectiveEpilogueFwdINS6_IJSA_SC_SB_EEES9_NS_10bfloat16_tESG_Li384ELb1ELb1ELb0ELb1EEENS1_36VarlenDynamicPersistentTileSchedulerILi192ELi128ELi384ELi128ELb0ELb1ELb1ELb1ELb1ELb1EEEEEEEEEvNT_6ParamsE:
	.zero		3328


//--------------------- .nv.constant0._ZN7cutlass13device_kernelIN5flash11enable_sm90INS1_16FlashAttnFwdSm90INS1_25CollectiveMainloopFwdSm90ILi2EN4cute5tupleIJNS5_1CILi1EEES8_S8_EEENS6_IJNS7_ILi192EEENS7_ILi160EEENS7_ILi64EEEEEELi64ENS_12float_e4m3_tEfNS_4arch4Sm90ELb0ELb0ELb1ELb0ELb1ELb0ELb0ELb1ELb1ELb1ELb0ELb0EEENS1_21CollectiveEpilogueFwdINS6_IJSA_SC_SB_EEES9_NS_10bfloat16_tESG_Li384ELb0ELb1ELb0ELb1EEENS1_29StaticPersistentTileSchedulerILb0EEEEEEEEEvNT_6ParamsE --------------------------
	.section	.nv.constant0._ZN7cutlass13device_kernelIN5flash11enable_sm90INS1_16FlashAttnFwdSm90INS1_25CollectiveMainloopFwdSm90ILi2EN4cute5tupleIJNS5_1CILi1EEES8_S8_EEENS6_IJNS7_ILi192EEENS7_ILi160EEENS7_ILi64EEEEEELi64ENS_12float_e4m3_tEfNS_4arch4Sm90ELb0ELb0ELb1ELb0ELb1ELb0ELb0ELb1ELb1ELb1ELb0ELb0EEENS1_21CollectiveEpilogueFwdINS6_IJSA_SC_SB_EEES9_NS_10bfloat16_tESG_Li384ELb0ELb1ELb0ELb1EEENS1_29StaticPersistentTileSchedulerILb0EEEEEEEEEvNT_6ParamsE,"a",@progbits
	.sectionflags	@""
	.align	4
.nv.constant0._ZN7cutlass13device_kernelIN5flash11enable_sm90INS1_16FlashAttnFwdSm90INS1_25CollectiveMainloopFwdSm90ILi2EN4cute5tupleIJNS5_1CILi1EEES8_S8_EEENS6_IJNS7_ILi192EEENS7_ILi160EEENS7_ILi64EEEEEELi64ENS_12float_e4m3_tEfNS_4arch4Sm90ELb0ELb0ELb1ELb0ELb1ELb0ELb0ELb1ELb1ELb1ELb0ELb0EEENS1_21CollectiveEpilogueFwdINS6_IJSA_SC_SB_EEES9_NS_10bfloat16_tESG_Li384ELb0ELb1ELb0ELb1EEENS1_29StaticPersistentTileSchedulerILb0EEEEEEEEEvNT_6ParamsE:
	.zero		3200


//--------------------- .nv.constant0._ZN7cutlass13device_kernelIN5flash11enable_sm90INS1_16FlashAttnFwdSm90INS1_25CollectiveMainloopFwdSm90ILi2EN4cute5tupleIJNS5_1CILi1EEES8_S8_EEENS6_IJNS7_ILi192EEENS7_ILi160EEENS7_ILi64EEEEEELi64ENS_12float_e4m3_tEfNS_4arch4Sm90ELb0ELb0ELb1ELb1ELb1ELb0ELb0ELb1ELb1ELb1ELb0ELb0EEENS1_21CollectiveEpilogueFwdINS6_IJSA_SC_SB_EEES9_NS_10bfloat16_tESG_Li384ELb1ELb1ELb0ELb1EEENS1_36VarlenDynamicPersistentTileSchedulerILi192ELi160ELi384ELi128ELb0ELb1ELb1ELb0ELb1ELb1EEEEEEEEEvNT_6ParamsE --------------------------
	.section	.nv.constant0._ZN7cutlass13device_kernelIN5flash11enable_sm90INS1_16FlashAttnFwdSm90INS1_25CollectiveMainloopFwdSm90ILi2EN4cute5tupleIJNS5_1CILi1EEES8_S8_EEENS6_IJNS7_ILi192EEENS7_ILi160EEENS7_ILi64EEEEEELi64ENS_12float_e4m3_tEfNS_4arch4Sm90ELb0ELb0ELb1ELb1ELb1ELb0ELb0ELb1ELb1ELb1ELb0ELb0EEENS1_21CollectiveEpilogueFwdINS6_IJSA_SC_SB_EEES9_NS_10bfloat16_tESG_Li384ELb1ELb1ELb0ELb1EEENS1_36VarlenDynamicPersistentTileSchedulerILi192ELi160ELi384ELi128ELb0ELb1ELb1ELb0ELb1ELb1EEEEEEEEEvNT_6ParamsE,"a",@progbits
	.sectionflags	@""
	.align	4
.nv.constant0._ZN7cutlass13device_kernelIN5flash11enable_sm90INS1_16FlashAttnFwdSm90INS1_25CollectiveMainloopFwdSm90ILi2EN4cute5tupleIJNS5_1CILi1EEES8_S8_EEENS6_IJNS7_ILi192EEENS7_ILi160EEENS7_ILi64EEEEEELi64ENS_12float_e4m3_tEfNS_4arch4Sm90ELb0ELb0ELb1ELb1ELb1ELb0ELb0ELb1ELb1ELb1ELb0ELb0EEENS1_21CollectiveEpilogueFwdINS6_IJSA_SC_SB_EEES9_NS_10bfloat16_tESG_Li384ELb1ELb1ELb0ELb1EEENS1_36VarlenDynamicPersistentTileSchedulerILi192ELi160ELi384ELi128ELb0ELb1ELb1ELb0ELb1ELb1EEEEEEEEEvNT_6ParamsE:
	.zero		3328


//--------------------- .nv.constant0._ZN7cutlass13device_kernelIN5flash11enable_sm90INS1_16FlashAttnFwdSm90INS1_25CollectiveMainloopFwdSm90ILi2EN4cute5tupleIJNS5_1CILi1EEES8_S8_EEENS6_IJNS7_ILi192EEENS7_ILi160EEENS7_ILi64EEEEEELi64ENS_12float_e4m3_tEfNS_4arch4Sm90ELb0ELb0ELb1ELb1ELb1ELb1ELb0ELb1ELb1ELb1ELb0ELb0EEENS1_21CollectiveEpilogueFwdINS6_IJSA_SC_SB_EEES9_NS_10bfloat16_tESG_Li384ELb1ELb1ELb0ELb1EEENS1_36VarlenDynamicPersistentTileSchedulerILi192ELi160ELi384ELi128ELb0ELb1ELb1ELb0ELb1ELb1EEEEEEEEEvNT_6ParamsE --------------------------
	.section	.nv.constant0._ZN7cutlass13device_kernelIN5flash11enable_sm90INS1_16FlashAttnFwdSm90INS1_25CollectiveMainloopFwdSm90ILi2EN4cute5tupleIJNS5_1CILi1EEES8_S8_EEENS6_IJNS7_ILi192EEENS7_ILi160EEENS7_ILi64EEEEEELi64ENS_12float_e4m3_tEfNS_4arch4Sm90ELb0ELb0ELb1ELb1ELb1ELb1ELb0ELb1ELb1ELb1ELb0ELb0EEENS1_21CollectiveEpilogueFwdINS6_IJSA_SC_SB_EEES9_NS_10bfloat16_tESG_Li384ELb1ELb1ELb0ELb1EEENS1_36VarlenDynamicPersistentTileSchedulerILi192ELi160ELi384ELi128ELb0ELb1ELb1ELb0ELb1ELb1EEEEEEEEEvNT_6ParamsE,"a",@progbits
	.sectionflags	@""
	.align	4
.nv.constant0._ZN7cutlass13device_kernelIN5flash11enable_sm90INS1_16FlashAttnFwdSm90INS1_25CollectiveMainloopFwdSm90ILi2EN4cute5tupleIJNS5_1CILi1EEES8_S8_EEENS6_IJNS7_ILi192EEENS7_ILi160EEENS7_ILi64EEEEEELi64ENS_12float_e4m3_tEfNS_4arch4Sm90ELb0ELb0ELb1ELb1ELb1ELb1ELb0ELb1ELb1ELb1ELb0ELb0EEENS1_21CollectiveEpilogueFwdINS6_IJSA_SC_SB_EEES9_NS_10bfloat16_tESG_Li384ELb1ELb1ELb0ELb1EEENS1_36VarlenDynamicPersistentTileSchedulerILi192ELi160ELi384ELi128ELb0ELb1ELb1ELb0ELb1ELb1EEEEEEEEEvNT_6ParamsE:
	.zero		3328


//--------------------- .nv.constant0._ZN7cutlass13device_kernelIN5flash11enable_sm90INS1_16FlashAttnFwdSm90INS1_25CollectiveMainloopFwdSm90ILi2EN4cute5tupleIJNS5_1CILi1EEES8_S8_EEENS6_IJNS7_ILi192EEENS7_ILi160EEENS7_ILi64EEEEEELi64ENS_12float_e4m3_tEfNS_4arch4Sm90ELb0ELb1ELb1ELb0ELb1ELb0ELb0ELb1ELb1ELb1ELb0ELb0EEENS1_21CollectiveEpilogueFwdINS6_IJSA_SC_SB_EEES9_NS_10bfloat16_tESG_Li384ELb0ELb1ELb0ELb1EEENS1_30DynamicPersistentTileSchedulerILi384ELi128ELb0ELb1ELb1EEEEEEEEEvNT_6ParamsE --------------------------
	.section	.nv.constant0._ZN7cutlass13device_kernelIN5flash11enable_sm90INS1_16FlashAttnFwdSm90INS1_25CollectiveMainloopFwdSm90ILi2EN4cute5tupleIJNS5_1CILi1EEES8_S8_EEENS6_IJNS7_ILi192EEENS7_ILi160EEENS7_ILi64EEEEEELi64ENS_12float_e4m3_tEfNS_4arch4Sm90ELb0ELb1ELb1ELb0ELb1ELb0ELb0ELb1ELb1ELb1ELb0ELb0EEENS1_21CollectiveEpilogueFwdINS6_IJSA_SC_SB_EEES9_NS_10bfloat16_tESG_Li384ELb0ELb1ELb0ELb1EEENS1_30DynamicPersistentTileSchedulerILi384ELi128ELb0ELb1ELb1EEEEEEEEEvNT_6ParamsE,"a",@progbits
	.sectionflags	@""
	.align	4
.nv.constant0._ZN7cutlass13device_kernelIN5flash11enable_sm90INS1_16FlashAttnFwdSm90INS1_25CollectiveMainloopFwdSm90ILi2EN4cute5tupleIJNS5_1CILi1EEES8_S8_EEENS6_IJNS7_ILi192EEENS7_ILi160EEENS7_ILi64EEEEEELi64ENS_12float_e4m3_tEfNS_4arch4Sm90ELb0ELb1ELb1ELb0ELb1ELb0ELb0ELb1ELb1ELb1ELb0ELb0EEENS1_21CollectiveEpilogueFwdINS6_IJSA_SC_SB_EEES9_NS_10bfloat16_tESG_Li384ELb0ELb1ELb0ELb1EEENS1_30DynamicPersistentTileSchedulerILi384ELi128ELb0ELb1ELb1EEEEEEEEEvNT_6ParamsE:
	.zero		3328


//--------------------- .nv.constant0._ZN7cutlass13device_kernelIN5flash11enable_sm90INS1_16FlashAttnFwdSm90INS1_25CollectiveMainloopFwdSm90ILi2EN4cute5tupleIJNS5_1CILi1EEES8_S8_EEENS6_IJNS7_ILi192EEENS7_ILi160EEENS7_ILi64EEEEEELi64ENS_12float_e4m3_tEfNS_4arch4Sm90ELb0ELb1ELb1ELb1ELb1ELb0ELb0ELb1ELb1ELb1ELb0ELb0EEENS1_21CollectiveEpilogueFwdINS6_IJSA_SC_SB_EEES9_NS_10bfloat16_tESG_Li384ELb1ELb1ELb0ELb1EEENS1_36VarlenDynamicPersistentTileSchedulerILi192ELi160ELi384ELi128ELb0ELb1ELb1ELb1ELb0ELb1EEEEEEEEEvNT_6ParamsE --------------------------
	.section	.nv.constant0._ZN7cutlass13device_kernelIN5flash11enable_sm90INS1_16FlashAttnFwdSm90INS1_25CollectiveMainloopFwdSm90ILi2EN4cute5tupleIJNS5_1CILi1EEES8_S8_EEENS6_IJNS7_ILi192EEENS7_ILi160EEENS7_ILi64EEEEEELi64ENS_12float_e4m3_tEfNS_4arch4Sm90ELb0ELb1ELb1ELb1ELb1ELb0ELb0ELb1ELb1ELb1ELb0ELb0EEENS1_21CollectiveEpilogueFwdINS6_IJSA_SC_SB_EEES9_NS_10bfloat16_tESG_Li384ELb1ELb1ELb0ELb1EEENS1_36VarlenDynamicPersistentTileSchedulerILi192ELi160ELi384ELi128ELb0ELb1ELb1ELb1ELb0ELb1EEEEEEEEEvNT_6ParamsE,"a",@progbits
	.sectionflags	@""
	.align	4
.nv.constant0._ZN7cutlass13device_kernelIN5flash11enable_sm90INS1_16FlashAttnFwdSm90INS1_25CollectiveMainloopFwdSm90ILi2EN4cute5tupleIJNS5_1CILi1EEES8_S8_EEENS6_IJNS7_ILi192EEENS7_ILi160EEENS7_ILi64EEEEEELi64ENS_12float_e4m3_tEfNS_4arch4Sm90ELb0ELb1ELb1ELb1ELb1ELb0ELb0ELb1ELb1ELb1ELb0ELb0EEENS1_21CollectiveEpilogueFwdINS6_IJSA_SC_SB_EEES9_NS_10bfloat16_tESG_Li384ELb1ELb1ELb0ELb1EEENS1_36VarlenDynamicPersistentTileSchedulerILi192ELi160ELi384ELi128ELb0ELb1ELb1ELb1ELb0ELb1EEEEEEEEEvNT_6ParamsE:
	.zero		3328


//--------------------- .nv.constant0._ZN7cutlass13device_kernelIN5flash11enable_sm90INS1_16FlashAttnFwdSm90INS1_25CollectiveMainloopFwdSm90ILi2EN4cute5tupleIJNS5_1CILi1EEES8_S8_EEENS6_IJNS7_ILi192EEENS7_ILi160EEENS7_ILi64EEEEEELi64ENS_12float_e4m3_tEfNS_4arch4Sm90ELb0ELb1ELb1ELb1ELb1ELb1ELb0ELb1ELb1ELb1ELb0ELb0EEENS1_21CollectiveEpilogueFwdINS6_IJSA_SC_SB_EEES9_NS_10bfloat16_tESG_Li384ELb1ELb1ELb0ELb1EEENS1_36VarlenDynamicPersistentTileSchedulerILi192ELi160ELi384ELi128ELb0ELb1ELb1ELb1ELb0ELb1EEEEEEEEEvNT_6ParamsE --------------------------
	.section	.nv.constant0._ZN7cutlass13device_kernelIN5flash11enable_sm90INS1_16FlashAttnFwdSm90INS1_25CollectiveMainloopFwdSm90ILi2EN4cute5tupleIJNS5_1CILi1EEES8_S8_EEENS6_IJNS7_ILi192EEENS7_ILi160EEENS7_ILi64EEEEEELi64ENS_12float_e4m3_tEfNS_4arch4Sm90ELb0ELb1ELb1ELb1ELb1ELb1ELb0ELb1ELb1ELb1ELb0ELb0EEENS1_21CollectiveEpilogueFwdINS6_IJSA_SC_SB_EEES9_NS_10bfloat16_tESG_Li384ELb1ELb1ELb0ELb1EEENS1_36VarlenDynamicPersistentTileSchedulerILi192ELi160ELi384ELi128ELb0ELb1ELb1ELb1ELb0ELb1EEEEEEEEEvNT_6ParamsE,"a",@progbits
	.sectionflags	@""
	.align	4
.nv.constant0._ZN7cutlass13device_kernelIN5flash11enable_sm90INS1_16FlashAttnFwdSm90INS1_25CollectiveMainloopFwdSm90ILi2EN4cute5tupleIJNS5_1CILi1EEES8_S8_EEENS6_IJNS7_ILi192EEENS7_ILi160EEENS7_ILi64EEEEEELi64ENS_12float_e4m3_tEfNS_4arch4Sm90ELb0ELb1ELb1ELb1ELb1ELb1ELb0ELb1ELb1ELb1ELb0ELb0EEENS1_21CollectiveEpilogueFwdINS6_IJSA_SC_SB_EEES9_NS_10bfloat16_tESG_Li384ELb1ELb1ELb0ELb1EEENS1_36VarlenDynamicPersistentTileSchedulerILi192ELi160ELi384ELi128ELb0ELb1ELb1ELb1ELb0ELb1EEEEEEEEEvNT_6ParamsE:
	.zero		3328


//--------------------- .nv.constant0._ZN7cutlass13device_kernelIN5flash11enable_sm90INS1_16FlashAttnFwdSm90INS1_25CollectiveMainloopFwdSm90ILi2EN4cute5tupleIJNS5_1CILi1EEES8_S8_EEENS6_IJNS7_ILi192EEENS7_ILi160EEENS7_ILi64EEEEEELi64ENS_12float_e4m3_tEfNS_4arch4Sm90ELb1ELb0ELb1ELb0ELb1ELb0ELb0ELb1ELb1ELb1ELb0ELb0EEENS1_21CollectiveEpilogueFwdINS6_IJSA_SC_SB_EEES9_NS_10bfloat16_tESG_Li384ELb0ELb1ELb0ELb1EEENS1_30DynamicPersistentTileSchedulerILi384ELi128ELb0ELb1ELb1EEEEEEEEEvNT_6ParamsE --------------------------
	.section	.nv.constant0._ZN7cutlass13device_kernelIN5flash11enable_sm90INS1_16FlashAttnFwdSm90INS1_25CollectiveMainloopFwdSm90ILi2EN4cute5tupleIJNS5_1CILi1EEES8_S8_EEENS6_IJNS7_ILi192EEENS7_ILi160EEENS7_ILi64EEEEEELi64ENS_12float_e4m3_tEfNS_4arch4Sm90ELb1ELb0ELb1ELb0ELb1ELb0ELb0ELb1ELb1ELb1ELb0ELb0EEENS1_21CollectiveEpilogueFwdINS6_IJSA_SC_SB_EEES9_NS_10bfloat16_tESG_Li384ELb0ELb1ELb0ELb1EEENS1_30DynamicPersistentTileSchedulerILi384ELi128ELb0ELb1ELb1EEEEEEEEEvNT_6ParamsE,"a",@progbits
	.sectionflags	@""
	.align	4
.nv.constant0._ZN7cutlass13device_kernelIN5flash11enable_sm90INS1_16FlashAttnFwdSm90INS1_25CollectiveMainloopFwdSm90ILi2EN4cute5tupleIJNS5_1CILi1EEES8_S8_EEENS6_IJNS7_ILi192EEENS7_ILi160EEENS7_ILi64EEEEEELi64ENS_12float_e4m3_tEfNS_4arch4Sm90ELb1ELb0ELb1ELb0ELb1ELb0ELb0ELb1ELb1ELb1ELb0ELb0EEENS1_21CollectiveEpilogueFwdINS6_IJSA_SC_SB_EEES9_NS_10bfloat16_tESG_Li384ELb0ELb1ELb0ELb1EEENS1_30DynamicPersistentTileSchedulerILi384ELi128ELb0ELb1ELb1EEEEEEEEEvNT_6ParamsE:
	.zero		3328


//--------------------- .nv.constant0._ZN7cutlass13device_kernelIN5flash11enable_sm90INS1_16FlashAttnFwdSm90INS1_25CollectiveMainloopFwdSm90ILi2EN4cute5tupleIJNS5_1CILi1EEES8_S8_EEENS6_IJNS7_ILi192EEENS7_ILi160EEENS7_ILi64EEEEEELi64ENS_12float_e4m3_tEfNS_4arch4Sm90ELb1ELb0ELb1ELb1ELb1ELb0ELb0ELb1ELb1ELb1ELb0ELb0EEENS1_21CollectiveEpilogueFwdINS6_IJSA_SC_SB_EEES9_NS_10bfloat16_tESG_Li384ELb1ELb1ELb0ELb1EEENS1_36VarlenDynamicPersistentTileSchedulerILi192ELi160ELi384ELi128ELb0ELb1ELb1ELb1ELb1ELb1EEEEEEEEEvNT_6ParamsE --------------------------
	.section	.nv.constant0._ZN7cutlass13device_kernelIN5flash11enable_sm90INS1_16FlashAttnFwdSm90INS1_25CollectiveMainloopFwdSm90ILi2EN4cute5tupleIJNS5_1CILi1EEES8_S8_EEENS6_IJNS7_ILi192EEENS7_ILi160EEENS7_ILi64EEEEEELi64ENS_12float_e4m3_tEfNS_4arch4Sm90ELb1ELb0ELb1ELb1ELb1ELb0ELb0ELb1ELb1ELb1ELb0ELb0EEENS1_21CollectiveEpilogueFwdINS6_IJSA_SC_SB_EEES9_NS_10bfloat16_tESG_Li384ELb1ELb1ELb0ELb1EEENS1_36VarlenDynamicPersistentTileSchedulerILi192ELi160ELi384ELi128ELb0ELb1ELb1ELb1ELb1ELb1EEEEEEEEEvNT_6ParamsE,"a",@progbits
	.sectionflags	@""
	.align	4
.nv.constant0._ZN7cutlass13device_kernelIN5flash11enable_sm90INS1_16FlashAttnFwdSm90INS1_25CollectiveMainloopFwdSm90ILi2EN4cute5tupleIJNS5_1CILi1EEES8_S8_EEENS6_IJNS7_ILi192EEENS7_ILi160EEENS7_ILi64EEEEEELi64ENS_12float_e4m3_tEfNS_4arch4Sm90ELb1ELb0ELb1ELb1ELb1ELb0ELb0ELb1ELb1ELb1ELb0ELb0EEENS1_21CollectiveEpilogueFwdINS6_IJSA_SC_SB_EEES9_NS_10bfloat16_tESG_Li384ELb1ELb1ELb0ELb1EEENS1_36VarlenDynamicPersistentTileSchedulerILi192ELi160ELi384ELi128ELb0ELb1ELb1ELb1ELb1ELb1EEEEEEEEEvNT_6ParamsE:
	.zero		3328


//--------------------- .nv.constant0._ZN7cutlass13device_kernelIN5flash11enable_sm90INS1_16FlashAttnFwdSm90INS1_25CollectiveMainloopFwdSm90ILi2EN4cute5tupleIJNS5_1CILi1EEES8_S8_EEENS6_IJNS7_ILi192EEENS7_ILi160EEENS7_ILi64EEEEEELi64ENS_12float_e4m3_tEfNS_4arch4Sm90ELb1ELb0ELb1ELb1ELb1ELb1ELb0ELb1ELb1ELb1ELb0ELb0EEENS1_21CollectiveEpilogueFwdINS6_IJSA_SC_SB_EEES9_NS_10bfloat16_tESG_Li384ELb1ELb1ELb0ELb1EEENS1_36VarlenDynamicPersistentTileSchedulerILi192ELi160ELi384ELi128ELb0ELb1ELb1ELb1ELb1ELb1EEEEEEEEEvNT_6ParamsE --------------------------
	.section	.nv.constant0._ZN7cutlass13device_kernelIN5flash11enable_sm90INS1_16FlashAttnFwdSm90INS1_25CollectiveMainloopFwdSm90ILi2EN4cute5tupleIJNS5_1CILi1EEES8_S8_EEENS6_IJNS7_ILi192EEENS7_ILi160EEENS7_ILi64EEEEEELi64ENS_12float_e4m3_tEfNS_4arch4Sm90ELb1ELb0ELb1ELb1ELb1ELb1ELb0ELb1ELb1ELb1ELb0ELb0EEENS1_21CollectiveEpilogueFwdINS6_IJSA_SC_SB_EEES9_NS_10bfloat16_tESG_Li384ELb1ELb1ELb0ELb1EEENS1_36VarlenDynamicPersistentTileSchedulerILi192ELi160ELi384ELi128ELb0ELb1ELb1ELb1ELb1ELb1EEEEEEEEEvNT_6ParamsE,"a",@progbits
	.sectionflags	@""
	.align	4
.nv.constant0._ZN7cutlass13device_kernelIN5flash11enable_sm90INS1_16FlashAttnFwdSm90INS1_25CollectiveMainloopFwdSm90ILi2EN4cute5tupleIJNS5_1CILi1EEES8_S8_EEENS6_IJNS7_ILi192EEENS7_ILi160EEENS7_ILi64EEEEEELi64ENS_12float_e4m3_tEfNS_4arch4Sm90ELb1ELb0ELb1ELb1ELb1ELb1ELb0ELb1ELb1ELb1ELb0ELb0EEENS1_21CollectiveEpilogueFwdINS6_IJSA_SC_SB_EEES9_NS_10bfloat16_tESG_Li384ELb1ELb1ELb0ELb1EEENS1_36VarlenDynamicPersistentTileSchedulerILi192ELi160ELi384ELi128ELb0ELb1ELb1ELb1ELb1ELb1EEEEEEEEEvNT_6ParamsE:
	.zero		3328


//--------------------- SYMBOLS --------------------------

	.type		.nv.reservedSmem.offset0,@object
	.size		.nv.reservedSmem.offset0,0x4
	.type		__assertfail,@function
